	.target	sm_100a

	.elftype	@"ET_EXEC"


//--------------------- .note.nv.tkinfo           --------------------------
	.section	.note.nv.tkinfo,"",@"SHT_NOTE"
	.sectionflags	@"SHF_NOTE_NV_TKINFO"
	.tkinfo
        /*0018*/ 	.word	0x00000002
        /*0030*/ 	.string	""
        /*0030*/ 	.string	"ptxas"
        /*0030*/ 	.string	"Cuda compilation tools, release 13.0, V13.0.88"
        /*0030*/ 	.string	"Build cuda_13.0.r13.0/compiler.36424714_0"
        /*0030*/ 	.string	"-arch sm_100a -m 64 "



//--------------------- .note.nv.cuinfo           --------------------------
	.section	.note.nv.cuinfo,"",@"SHT_NOTE"
	.sectionflags	@"SHF_NOTE_NV_CUINFO"
        /*0018*/ 	.short	0x0002
        /*001a*/ 	.short	0x0064
        /*001c*/ 	.short	0x0082
	.zero		2


//--------------------- .nv.info                  --------------------------
	.section	.nv.info,"",@"SHT_CUDA_INFO"
	.align	4


	//----- nvinfo : EIATTR_REGCOUNT
	.align		4
        /*0000*/ 	.byte	0x04, 0x2f
        /*0002*/ 	.short	(.L_12 - .L_11)
	.align		4
.L_11:
        /*0004*/ 	.word	index@(_ZN5flash24flash_fwd_splitkv_kernelI23Flash_fwd_kernel_traitsILi96ELi64ELi64ELi4ELb0ELb0EN7cutlass6half_tE19Flash_kernel_traitsILi96ELi64ELi64ELi4ES3_EELb0ELb1ELb1ELb0ELb0ELb1ELb1ELb1EEEvNS_16Flash_fwd_paramsE)
        /*0008*/ 	.word	0x000000a8


	//----- nvinfo : EIATTR_FRAME_SIZE
	.align		4
.L_12:
        /*000c*/ 	.byte	0x04, 0x11
        /*000e*/ 	.short	(.L_14 - .L_13)
	.align		4
.L_13:
        /*0010*/ 	.word	index@($_ZN5flash24flash_fwd_splitkv_kernelI23Flash_fwd_kernel_traitsILi96ELi64ELi64ELi4ELb0ELb0EN7cutlass6half_tE19Flash_kernel_traitsILi96ELi64ELi64ELi4ES3_EELb0ELb1ELb1ELb0ELb0ELb1ELb1ELb1EEEvNS_16Flash_fwd_paramsE$_ZN5flash30compute_attn_1rowblock_splitkvI23Flash_fwd_kernel_traitsILi96ELi64ELi64ELi4ELb0ELb0EN7cutlass6half_tE19Flash_kernel_traitsILi96ELi64ELi64ELi4ES3_EELb0ELb1ELb1ELb0ELb0ELb1ELb1ELb1ENS_16Flash_fwd_paramsEEEvRKT8_iiiii)
        /*0014*/ 	.word	0x00000000


	//----- nvinfo : EIATTR_FRAME_SIZE
	.align		4
.L_14:
        /*0018*/ 	.byte	0x04, 0x11
        /*001a*/ 	.short	(.L_16 - .L_15)
	.align		4
.L_15:
        /*001c*/ 	.word	index@(_ZN5flash24flash_fwd_splitkv_kernelI23Flash_fwd_kernel_traitsILi96ELi64ELi64ELi4ELb0ELb0EN7cutlass6half_tE19Flash_kernel_traitsILi96ELi64ELi64ELi4ES3_EELb0ELb1ELb1ELb0ELb0ELb1ELb1ELb1EEEvNS_16Flash_fwd_paramsE)
        /*0020*/ 	.word	0x00000000


	//----- nvinfo : EIATTR_REGCOUNT
	.align		4
.L_16:
        /*0024*/ 	.byte	0x04, 0x2f
        /*0026*/ 	.short	(.L_18 - .L_17)
	.align		4
.L_17:
        /*0028*/ 	.word	index@(_ZN5flash24flash_fwd_splitkv_kernelI23Flash_fwd_kernel_traitsILi96ELi64ELi64ELi4ELb0ELb0EN7cutlass6half_tE19Flash_kernel_traitsILi96ELi64ELi64ELi4ES3_EELb0ELb1ELb1ELb0ELb0ELb0ELb1ELb1EEEvNS_16Flash_fwd_paramsE)
        /*002c*/ 	.word	0x000000a8


	//----- nvinfo : EIATTR_FRAME_SIZE
	.align		4
.L_18:
        /*0030*/ 	.byte	0x04, 0x11
        /*0032*/ 	.short	(.L_20 - .L_19)
	.align		4
.L_19:
        /*0034*/ 	.word	index@($_ZN5flash24flash_fwd_splitkv_kernelI23Flash_fwd_kernel_traitsILi96ELi64ELi64ELi4ELb0ELb0EN7cutlass6half_tE19Flash_kernel_traitsILi96ELi64ELi64ELi4ES3_EELb0ELb1ELb1ELb0ELb0ELb0ELb1ELb1EEEvNS_16Flash_fwd_paramsE$_ZN5flash30compute_attn_1rowblock_splitkvI23Flash_fwd_kernel_traitsILi96ELi64ELi64ELi4ELb0ELb0EN7cutlass6half_tE19Flash_kernel_traitsILi96ELi64ELi64ELi4ES3_EELb0ELb1ELb1ELb0ELb0ELb0ELb1ELb1ENS_16Flash_fwd_paramsEEEvRKT8_iiiii)
        /*0038*/ 	.word	0x00000000


	//----- nvinfo : EIATTR_FRAME_SIZE
	.align		4
.L_20:
        /*003c*/ 	.byte	0x04, 0x11
        /*003e*/ 	.short	(.L_22 - .L_21)
	.align		4
.L_21:
        /*0040*/ 	.word	index@(_ZN5flash24flash_fwd_splitkv_kernelI23Flash_fwd_kernel_traitsILi96ELi64ELi64ELi4ELb0ELb0EN7cutlass6half_tE19Flash_kernel_traitsILi96ELi64ELi64ELi4ES3_EELb0ELb1ELb1ELb0ELb0ELb0ELb1ELb1EEEvNS_16Flash_fwd_paramsE)
        /*0044*/ 	.word	0x00000000


	//----- nvinfo : EIATTR_REGCOUNT
	.align		4
.L_22:
        /*0048*/ 	.byte	0x04, 0x2f
        /*004a*/ 	.short	(.L_24 - .L_23)
	.align		4
.L_23:
        /*004c*/ 	.word	index@(_ZN5flash24flash_fwd_splitkv_kernelI23Flash_fwd_kernel_traitsILi96ELi64ELi64ELi4ELb0ELb0EN7cutlass6half_tE19Flash_kernel_traitsILi96ELi64ELi64ELi4ES3_EELb0ELb1ELb0ELb0ELb1ELb1ELb1ELb1EEEvNS_16Flash_fwd_paramsE)
        /*0050*/ 	.word	0x000000a8


	//----- nvinfo : EIATTR_FRAME_SIZE
	.align		4
.L_24:
        /*0054*/ 	.byte	0x04, 0x11
        /*0056*/ 	.short	(.L_26 - .L_25)
	.align		4
.L_25:
        /*0058*/ 	.word	index@($_ZN5flash24flash_fwd_splitkv_kernelI23Flash_fwd_kernel_traitsILi96ELi64ELi64ELi4ELb0ELb0EN7cutlass6half_tE19Flash_kernel_traitsILi96ELi64ELi64ELi4ES3_EELb0ELb1ELb0ELb0ELb1ELb1ELb1ELb1EEEvNS_16Flash_fwd_paramsE$_ZN5flash30compute_attn_1rowblock_splitkvI23Flash_fwd_kernel_traitsILi96ELi64ELi64ELi4ELb0ELb0EN7cutlass6half_tE19Flash_kernel_traitsILi96ELi64ELi64ELi4ES3_EELb0ELb1ELb0ELb0ELb1ELb1ELb1ELb1ENS_16Flash_fwd_paramsEEEvRKT8_iiiii)
        /*005c*/ 	.word	0x00000000


	//----- nvinfo : EIATTR_FRAME_SIZE
	.align		4
.L_26:
        /*0060*/ 	.byte	0x04, 0x11
        /*0062*/ 	.short	(.L_28 - .L_27)
	.align		4
.L_27:
        /*0064*/ 	.word	index@(_ZN5flash24flash_fwd_splitkv_kernelI23Flash_fwd_kernel_traitsILi96ELi64ELi64ELi4ELb0ELb0EN7cutlass6half_tE19Flash_kernel_traitsILi96ELi64ELi64ELi4ES3_EELb0ELb1ELb0ELb0ELb1ELb1ELb1ELb1EEEvNS_16Flash_fwd_paramsE)
        /*0068*/ 	.word	0x00000000


	//----- nvinfo : EIATTR_REGCOUNT
	.align		4
.L_28:
        /*006c*/ 	.byte	0x04, 0x2f
        /*006e*/ 	.short	(.L_30 - .L_29)
	.align		4
.L_29:
        /*0070*/ 	.word	index@(_ZN5flash24flash_fwd_splitkv_kernelI23Flash_fwd_kernel_traitsILi96ELi64ELi64ELi4ELb0ELb0EN7cutlass6half_tE19Flash_kernel_traitsILi96ELi64ELi64ELi4ES3_EELb0ELb1ELb0ELb0ELb1ELb0ELb1ELb1EEEvNS_16Flash_fwd_paramsE)
        /*0074*/ 	.word	0x000000a7


	//----- nvinfo : EIATTR_FRAME_SIZE
	.align		4
.L_30:
        /*0078*/ 	.byte	0x04, 0x11
        /*007a*/ 	.short	(.L_32 - .L_31)
	.align		4
.L_31:
        /*007c*/ 	.word	index@($_ZN5flash24flash_fwd_splitkv_kernelI23Flash_fwd_kernel_traitsILi96ELi64ELi64ELi4ELb0ELb0EN7cutlass6half_tE19Flash_kernel_traitsILi96ELi64ELi64ELi4ES3_EELb0ELb1ELb0ELb0ELb1ELb0ELb1ELb1EEEvNS_16Flash_fwd_paramsE$_ZN5flash30compute_attn_1rowblock_splitkvI23Flash_fwd_kernel_traitsILi96ELi64ELi64ELi4ELb0ELb0EN7cutlass6half_tE19Flash_kernel_traitsILi96ELi64ELi64ELi4ES3_EELb0ELb1ELb0ELb0ELb1ELb0ELb1ELb1ENS_16Flash_fwd_paramsEEEvRKT8_iiiii)
        /*0080*/ 	.word	0x00000000


	//----- nvinfo : EIATTR_FRAME_SIZE
	.align		4
.L_32:
        /*0084*/ 	.byte	0x04, 0x11
        /*0086*/ 	.short	(.L_34 - .L_33)
	.align		4
.L_33:
        /*0088*/ 	.word	index@(_ZN5flash24flash_fwd_splitkv_kernelI23Flash_fwd_kernel_traitsILi96ELi64ELi64ELi4ELb0ELb0EN7cutlass6half_tE19Flash_kernel_traitsILi96ELi64ELi64ELi4ES3_EELb0ELb1ELb0ELb0ELb1ELb0ELb1ELb1EEEvNS_16Flash_fwd_paramsE)
        /*008c*/ 	.word	0x00000000


	//----- nvinfo : EIATTR_REGCOUNT
	.align		4
.L_34:
        /*0090*/ 	.byte	0x04, 0x2f
        /*0092*/ 	.short	(.L_36 - .L_35)
	.align		4
.L_35:
        /*0094*/ 	.word	index@(_ZN5flash24flash_fwd_splitkv_kernelI23Flash_fwd_kernel_traitsILi96ELi64ELi64ELi4ELb0ELb0EN7cutlass6half_tE19Flash_kernel_traitsILi96ELi64ELi64ELi4ES3_EELb0ELb1ELb1ELb0ELb0ELb1ELb1ELb0EEEvNS_16Flash_fwd_paramsE)
        /*0098*/ 	.word	0x000000da


	//----- nvinfo : EIATTR_FRAME_SIZE
	.align		4
.L_36:
        /*009c*/ 	.byte	0x04, 0x11
        /*009e*/ 	.short	(.L_38 - .L_37)
	.align		4
.L_37:
        /*00a0*/ 	.word	index@($_ZN5flash24flash_fwd_splitkv_kernelI23Flash_fwd_kernel_traitsILi96ELi64ELi64ELi4ELb0ELb0EN7cutlass6half_tE19Flash_kernel_traitsILi96ELi64ELi64ELi4ES3_EELb0ELb1ELb1ELb0ELb0ELb1ELb1ELb0EEEvNS_16Flash_fwd_paramsE$_ZN5flash30compute_attn_1rowblock_splitkvI23Flash_fwd_kernel_traitsILi96ELi64ELi64ELi4ELb0ELb0EN7cutlass6half_tE19Flash_kernel_traitsILi96ELi64ELi64ELi4ES3_EELb0ELb1ELb1ELb0ELb0ELb1ELb1ELb0ENS_16Flash_fwd_paramsEEEvRKT8_iiiii)
        /*00a4*/ 	.word	0x00000000


	//----- nvinfo : EIATTR_FRAME_SIZE
	.align		4
.L_38:
        /*00a8*/ 	.byte	0x04, 0x11
        /*00aa*/ 	.short	(.L_40 - .L_39)
	.align		4
.L_39:
        /*00ac*/ 	.word	index@(_ZN5flash24flash_fwd_splitkv_kernelI23Flash_fwd_kernel_traitsILi96ELi64ELi64ELi4ELb0ELb0EN7cutlass6half_tE19Flash_kernel_traitsILi96ELi64ELi64ELi4ES3_EELb0ELb1ELb1ELb0ELb0ELb1ELb1ELb0EEEvNS_16Flash_fwd_paramsE)
        /*00b0*/ 	.word	0x00000000


	//----- nvinfo : EIATTR_REGCOUNT
	.align		4
.L_40:
        /*00b4*/ 	.byte	0x04, 0x2f
        /*00b6*/ 	.short	(.L_42 - .L_41)
	.align		4
.L_41:
        /*00b8*/ 	.word	index@(_ZN5flash24flash_fwd_splitkv_kernelI23Flash_fwd_kernel_traitsILi96ELi64ELi64ELi4ELb0ELb0EN7cutlass6half_tE19Flash_kernel_traitsILi96ELi64ELi64ELi4ES3_EELb0ELb1ELb1ELb0ELb0ELb0ELb1ELb0EEEvNS_16Flash_fwd_paramsE)
        /*00bc*/ 	.word	0x000000a8


	//----- nvinfo : EIATTR_FRAME_SIZE
	.align		4
.L_42:
        /*00c0*/ 	.byte	0x04, 0x11
        /*00c2*/ 	.short	(.L_44 - .L_43)
	.align		4
.L_43:
        /*00c4*/ 	.word	index@($_ZN5flash24flash_fwd_splitkv_kernelI23Flash_fwd_kernel_traitsILi96ELi64ELi64ELi4ELb0ELb0EN7cutlass6half_tE19Flash_kernel_traitsILi96ELi64ELi64ELi4ES3_EELb0ELb1ELb1ELb0ELb0ELb0ELb1ELb0EEEvNS_16Flash_fwd_paramsE$_ZN5flash30compute_attn_1rowblock_splitkvI23Flash_fwd_kernel_traitsILi96ELi64ELi64ELi4ELb0ELb0EN7cutlass6half_tE19Flash_kernel_traitsILi96ELi64ELi64ELi4ES3_EELb0ELb1ELb1ELb0ELb0ELb0ELb1ELb0ENS_16Flash_fwd_paramsEEEvRKT8_iiiii)
        /*00c8*/ 	.word	0x00000000


	//----- nvinfo : EIATTR_FRAME_SIZE
	.align		4
.L_44:
        /*00cc*/ 	.byte	0x04, 0x11
        /*00ce*/ 	.short	(.L_46 - .L_45)
	.align		4
.L_45:
        /*00d0*/ 	.word	index@(_ZN5flash24flash_fwd_splitkv_kernelI23Flash_fwd_kernel_traitsILi96ELi64ELi64ELi4ELb0ELb0EN7cutlass6half_tE19Flash_kernel_traitsILi96ELi64ELi64ELi4ES3_EELb0ELb1ELb1ELb0ELb0ELb0ELb1ELb0EEEvNS_16Flash_fwd_paramsE)
        /*00d4*/ 	.word	0x00000000


	//----- nvinfo : EIATTR_REGCOUNT
	.align		4
.L_46:
        /*00d8*/ 	.byte	0x04, 0x2f
        /*00da*/ 	.short	(.L_48 - .L_47)
	.align		4
.L_47:
        /*00dc*/ 	.word	index@(_ZN5flash24flash_fwd_splitkv_kernelI23Flash_fwd_kernel_traitsILi96ELi64ELi64ELi4ELb0ELb0EN7cutlass6half_tE19Flash_kernel_traitsILi96ELi64ELi64ELi4ES3_EELb0ELb1ELb0ELb0ELb1ELb1ELb1ELb0EEEvNS_16Flash_fwd_paramsE)
        /*00e0*/ 	.word	0x000000a8


	//----- nvinfo : EIATTR_FRAME_SIZE
	.align		4
.L_48:
        /*00e4*/ 	.byte	0x04, 0x11
        /*00e6*/ 	.short	(.L_50 - .L_49)
	.align		4
.L_49:
        /*00e8*/ 	.word	index@($_ZN5flash24flash_fwd_splitkv_kernelI23Flash_fwd_kernel_traitsILi96ELi64ELi64ELi4ELb0ELb0EN7cutlass6half_tE19Flash_kernel_traitsILi96ELi64ELi64ELi4ES3_EELb0ELb1ELb0ELb0ELb1ELb1ELb1ELb0EEEvNS_16Flash_fwd_paramsE$_ZN5flash30compute_attn_1rowblock_splitkvI23Flash_fwd_kernel_traitsILi96ELi64ELi64ELi4ELb0ELb0EN7cutlass6half_tE19Flash_kernel_traitsILi96ELi64ELi64ELi4ES3_EELb0ELb1ELb0ELb0ELb1ELb1ELb1ELb0ENS_16Flash_fwd_paramsEEEvRKT8_iiiii)
        /*00ec*/ 	.word	0x00000000


	//----- nvinfo : EIATTR_FRAME_SIZE
	.align		4
.L_50:
        /*00f0*/ 	.byte	0x04, 0x11
        /*00f2*/ 	.short	(.L_52 - .L_51)
	.align		4
.L_51:
        /*00f4*/ 	.word	index@(_ZN5flash24flash_fwd_splitkv_kernelI23Flash_fwd_kernel_traitsILi96ELi64ELi64ELi4ELb0ELb0EN7cutlass6half_tE19Flash_kernel_traitsILi96ELi64ELi64ELi4ES3_EELb0ELb1ELb0ELb0ELb1ELb1ELb1ELb0EEEvNS_16Flash_fwd_paramsE)
        /*00f8*/ 	.word	0x00000000


	//----- nvinfo : EIATTR_REGCOUNT
	.align		4
.L_52:
        /*00fc*/ 	.byte	0x04, 0x2f
        /*00fe*/ 	.short	(.L_54 - .L_53)
	.align		4
.L_53:
        /*0100*/ 	.word	index@(_ZN5flash24flash_fwd_splitkv_kernelI23Flash_fwd_kernel_traitsILi96ELi64ELi64ELi4ELb0ELb0EN7cutlass6half_tE19Flash_kernel_traitsILi96ELi64ELi64ELi4ES3_EELb0ELb1ELb0ELb0ELb1ELb0ELb1ELb0EEEvNS_16Flash_fwd_paramsE)
        /*0104*/ 	.word	0x000000a7


	//----- nvinfo : EIATTR_FRAME_SIZE
	.align		4
.L_54:
        /*0108*/ 	.byte	0x04, 0x11
        /*010a*/ 	.short	(.L_56 - .L_55)
	.align		4
.L_55:
        /*010c*/ 	.word	index@($_ZN5flash24flash_fwd_splitkv_kernelI23Flash_fwd_kernel_traitsILi96ELi64ELi64ELi4ELb0ELb0EN7cutlass6half_tE19Flash_kernel_traitsILi96ELi64ELi64ELi4ES3_EELb0ELb1ELb0ELb0ELb1ELb0ELb1ELb0EEEvNS_16Flash_fwd_paramsE$_ZN5flash30compute_attn_1rowblock_splitkvI23Flash_fwd_kernel_traitsILi96ELi64ELi64ELi4ELb0ELb0EN7cutlass6half_tE19Flash_kernel_traitsILi96ELi64ELi64ELi4ES3_EELb0ELb1ELb0ELb0ELb1ELb0ELb1ELb0ENS_16Flash_fwd_paramsEEEvRKT8_iiiii)
        /*0110*/ 	.word	0x00000000


	//----- nvinfo : EIATTR_FRAME_SIZE
	.align		4
.L_56:
        /*0114*/ 	.byte	0x04, 0x11
        /*0116*/ 	.short	(.L_58 - .L_57)
	.align		4
.L_57:
        /*0118*/ 	.word	index@(_ZN5flash24flash_fwd_splitkv_kernelI23Flash_fwd_kernel_traitsILi96ELi64ELi64ELi4ELb0ELb0EN7cutlass6half_tE19Flash_kernel_traitsILi96ELi64ELi64ELi4ES3_EELb0ELb1ELb0ELb0ELb1ELb0ELb1ELb0EEEvNS_16Flash_fwd_paramsE)
        /*011c*/ 	.word	0x00000000


	//----- nvinfo : EIATTR_REGCOUNT
	.align		4
.L_58:
        /*0120*/ 	.byte	0x04, 0x2f
        /*0122*/ 	.short	(.L_60 - .L_59)
	.align		4
.L_59:
        /*0124*/ 	.word	index@(_ZN5flash24flash_fwd_splitkv_kernelI23Flash_fwd_kernel_traitsILi96ELi64ELi64ELi4ELb0ELb0EN7cutlass6half_tE19Flash_kernel_traitsILi96ELi64ELi64ELi4ES3_EELb0ELb1ELb1ELb0ELb0ELb1ELb0ELb1EEEvNS_16Flash_fwd_paramsE)
        /*0128*/ 	.word	0x000000a8


	//----- nvinfo : EIATTR_FRAME_SIZE
	.align		4
.L_60:
        /*012c*/ 	.byte	0x04, 0x11
        /*012e*/ 	.short	(.L_62 - .L_61)
	.align		4
.L_61:
        /*0130*/ 	.word	index@($_ZN5flash24flash_fwd_splitkv_kernelI23Flash_fwd_kernel_traitsILi96ELi64ELi64ELi4ELb0ELb0EN7cutlass6half_tE19Flash_kernel_traitsILi96ELi64ELi64ELi4ES3_EELb0ELb1ELb1ELb0ELb0ELb1ELb0ELb1EEEvNS_16Flash_fwd_paramsE$_ZN5flash30compute_attn_1rowblock_splitkvI23Flash_fwd_kernel_traitsILi96ELi64ELi64ELi4ELb0ELb0EN7cutlass6half_tE19Flash_kernel_traitsILi96ELi64ELi64ELi4ES3_EELb0ELb1ELb1ELb0ELb0ELb1ELb0ELb1ENS_16Flash_fwd_paramsEEEvRKT8_iiiii)
        /*0134*/ 	.word	0x00000000


	//----- nvinfo : EIATTR_FRAME_SIZE
	.align		4
.L_62:
        /*0138*/ 	.byte	0x04, 0x11
        /*013a*/ 	.short	(.L_64 - .L_63)
	.align		4
.L_63:
        /*013c*/ 	.word	index@(_ZN5flash24flash_fwd_splitkv_kernelI23Flash_fwd_kernel_traitsILi96ELi64ELi64ELi4ELb0ELb0EN7cutlass6half_tE19Flash_kernel_traitsILi96ELi64ELi64ELi4ES3_EELb0ELb1ELb1ELb0ELb0ELb1ELb0ELb1EEEvNS_16Flash_fwd_paramsE)
        /*0140*/ 	.word	0x00000000


	//----- nvinfo : EIATTR_REGCOUNT
	.align		4
.L_64:
        /*0144*/ 	.byte	0x04, 0x2f
        /*0146*/ 	.short	(.L_66 - .L_65)
	.align		4
.L_65:
        /*0148*/ 	.word	index@(_ZN5flash24flash_fwd_splitkv_kernelI23Flash_fwd_kernel_traitsILi96ELi64ELi64ELi4ELb0ELb0EN7cutlass6half_tE19Flash_kernel_traitsILi96ELi64ELi64ELi4ES3_EELb0ELb1ELb1ELb0ELb0ELb0ELb0ELb1EEEvNS_16Flash_fwd_paramsE)
        /*014c*/ 	.word	0x000000a8


	//----- nvinfo : EIATTR_FRAME_SIZE
	.align		4
.L_66:
        /*0150*/ 	.byte	0x04, 0x11
        /*0152*/ 	.short	(.L_68 - .L_67)
	.align		4
.L_67:
        /*0154*/ 	.word	index@($_ZN5flash24flash_fwd_splitkv_kernelI23Flash_fwd_kernel_traitsILi96ELi64ELi64ELi4ELb0ELb0EN7cutlass6half_tE19Flash_kernel_traitsILi96ELi64ELi64ELi4ES3_EELb0ELb1ELb1ELb0ELb0ELb0ELb0ELb1EEEvNS_16Flash_fwd_paramsE$_ZN5flash30compute_attn_1rowblock_splitkvI23Flash_fwd_kernel_traitsILi96ELi64ELi64ELi4ELb0ELb0EN7cutlass6half_tE19Flash_kernel_traitsILi96ELi64ELi64ELi4ES3_EELb0ELb1ELb1ELb0ELb0ELb0ELb0ELb1ENS_16Flash_fwd_paramsEEEvRKT8_iiiii)
        /*0158*/ 	.word	0x00000000


	//----- nvinfo : EIATTR_FRAME_SIZE
	.align		4
.L_68:
        /*015c*/ 	.byte	0x04, 0x11
        /*015e*/ 	.short	(.L_70 - .L_69)
	.align		4
.L_69:
        /*0160*/ 	.word	index@(_ZN5flash24flash_fwd_splitkv_kernelI23Flash_fwd_kernel_traitsILi96ELi64ELi64ELi4ELb0ELb0EN7cutlass6half_tE19Flash_kernel_traitsILi96ELi64ELi64ELi4ES3_EELb0ELb1ELb1ELb0ELb0ELb0ELb0ELb1EEEvNS_16Flash_fwd_paramsE)
        /*0164*/ 	.word	0x00000000


	//----- nvinfo : EIATTR_REGCOUNT
	.align		4
.L_70:
        /*0168*/ 	.byte	0x04, 0x2f
        /*016a*/ 	.short	(.L_72 - .L_71)
	.align		4
.L_71:
        /*016c*/ 	.word	index@(_ZN5flash24flash_fwd_splitkv_kernelI23Flash_fwd_kernel_traitsILi96ELi64ELi64ELi4ELb0ELb0EN7cutlass6half_tE19Flash_kernel_traitsILi96ELi64ELi64ELi4ES3_EELb0ELb1ELb0ELb0ELb1ELb1ELb0ELb1EEEvNS_16Flash_fwd_paramsE)
        /*0170*/ 	.word	0x000000a8


	//----- nvinfo : EIATTR_FRAME_SIZE
	.align		4
.L_72:
        /*0174*/ 	.byte	0x04, 0x11
        /*0176*/ 	.short	(.L_74 - .L_73)
	.align		4
.L_73:
        /*0178*/ 	.word	index@($_ZN5flash24flash_fwd_splitkv_kernelI23Flash_fwd_kernel_traitsILi96ELi64ELi64ELi4ELb0ELb0EN7cutlass6half_tE19Flash_kernel_traitsILi96ELi64ELi64ELi4ES3_EELb0ELb1ELb0ELb0ELb1ELb1ELb0ELb1EEEvNS_16Flash_fwd_paramsE$_ZN5flash30compute_attn_1rowblock_splitkvI23Flash_fwd_kernel_traitsILi96ELi64ELi64ELi4ELb0ELb0EN7cutlass6half_tE19Flash_kernel_traitsILi96ELi64ELi64ELi4ES3_EELb0ELb1ELb0ELb0ELb1ELb1ELb0ELb1ENS_16Flash_fwd_paramsEEEvRKT8_iiiii)
        /*017c*/ 	.word	0x00000000


	//----- nvinfo : EIATTR_FRAME_SIZE
	.align		4
.L_74:
        /*0180*/ 	.byte	0x04, 0x11
        /*0182*/ 	.short	(.L_76 - .L_75)
	.align		4
.L_75:
        /*0184*/ 	.word	index@(_ZN5flash24flash_fwd_splitkv_kernelI23Flash_fwd_kernel_traitsILi96ELi64ELi64ELi4ELb0ELb0EN7cutlass6half_tE19Flash_kernel_traitsILi96ELi64ELi64ELi4ES3_EELb0ELb1ELb0ELb0ELb1ELb1ELb0ELb1EEEvNS_16Flash_fwd_paramsE)
        /*0188*/ 	.word	0x00000000


	//----- nvinfo : EIATTR_REGCOUNT
	.align		4
.L_76:
        /*018c*/ 	.byte	0x04, 0x2f
        /*018e*/ 	.short	(.L_78 - .L_77)
	.align		4
.L_77:
        /*0190*/ 	.word	index@(_ZN5flash24flash_fwd_splitkv_kernelI23Flash_fwd_kernel_traitsILi96ELi64ELi64ELi4ELb0ELb0EN7cutlass6half_tE19Flash_kernel_traitsILi96ELi64ELi64ELi4ES3_EELb0ELb1ELb0ELb0ELb1ELb0ELb0ELb1EEEvNS_16Flash_fwd_paramsE)
        /*0194*/ 	.word	0x000000a8


	//----- nvinfo : EIATTR_FRAME_SIZE
	.align		4
.L_78:
        /*0198*/ 	.byte	0x04, 0x11
        /*019a*/ 	.short	(.L_80 - .L_79)
	.align		4
.L_79:
        /*019c*/ 	.word	index@($_ZN5flash24flash_fwd_splitkv_kernelI23Flash_fwd_kernel_traitsILi96ELi64ELi64ELi4ELb0ELb0EN7cutlass6half_tE19Flash_kernel_traitsILi96ELi64ELi64ELi4ES3_EELb0ELb1ELb0ELb0ELb1ELb0ELb0ELb1EEEvNS_16Flash_fwd_paramsE$_ZN5flash30compute_attn_1rowblock_splitkvI23Flash_fwd_kernel_traitsILi96ELi64ELi64ELi4ELb0ELb0EN7cutlass6half_tE19Flash_kernel_traitsILi96ELi64ELi64ELi4ES3_EELb0ELb1ELb0ELb0ELb1ELb0ELb0ELb1ENS_16Flash_fwd_paramsEEEvRKT8_iiiii)
        /*01a0*/ 	.word	0x00000000


	//----- nvinfo : EIATTR_FRAME_SIZE
	.align		4
.L_80:
        /*01a4*/ 	.byte	0x04, 0x11
        /*01a6*/ 	.short	(.L_82 - .L_81)
	.align		4
.L_81:
        /*01a8*/ 	.word	index@(_ZN5flash24flash_fwd_splitkv_kernelI23Flash_fwd_kernel_traitsILi96ELi64ELi64ELi4ELb0ELb0EN7cutlass6half_tE19Flash_kernel_traitsILi96ELi64ELi64ELi4ES3_EELb0ELb1ELb0ELb0ELb1ELb0ELb0ELb1EEEvNS_16Flash_fwd_paramsE)
        /*01ac*/ 	.word	0x00000000


	//----- nvinfo : EIATTR_REGCOUNT
	.align		4
.L_82:
        /*01b0*/ 	.byte	0x04, 0x2f
        /*01b2*/ 	.short	(.L_84 - .L_83)
	.align		4
.L_83:
        /*01b4*/ 	.word	index@(_ZN5flash24flash_fwd_splitkv_kernelI23Flash_fwd_kernel_traitsILi96ELi64ELi64ELi4ELb0ELb0EN7cutlass6half_tE19Flash_kernel_traitsILi96ELi64ELi64ELi4ES3_EELb0ELb1ELb1ELb0ELb0ELb1ELb0ELb0EEEvNS_16Flash_fwd_paramsE)
        /*01b8*/ 	.word	0x000000da


	//----- nvinfo : EIATTR_FRAME_SIZE
	.align		4
.L_84:
        /*01bc*/ 	.byte	0x04, 0x11
        /*01be*/ 	.short	(.L_86 - .L_85)
	.align		4
.L_85:
        /*01c0*/ 	.word	index@($_ZN5flash24flash_fwd_splitkv_kernelI23Flash_fwd_kernel_traitsILi96ELi64ELi64ELi4ELb0ELb0EN7cutlass6half_tE19Flash_kernel_traitsILi96ELi64ELi64ELi4ES3_EELb0ELb1ELb1ELb0ELb0ELb1ELb0ELb0EEEvNS_16Flash_fwd_paramsE$_ZN5flash30compute_attn_1rowblock_splitkvI23Flash_fwd_kernel_traitsILi96ELi64ELi64ELi4ELb0ELb0EN7cutlass6half_tE19Flash_kernel_traitsILi96ELi64ELi64ELi4ES3_EELb0ELb1ELb1ELb0ELb0ELb1ELb0ELb0ENS_16Flash_fwd_paramsEEEvRKT8_iiiii)
        /*01c4*/ 	.word	0x00000000


	//----- nvinfo : EIATTR_FRAME_SIZE
	.align		4
.L_86:
        /*01c8*/ 	.byte	0x04, 0x11
        /*01ca*/ 	.short	(.L_88 - .L_87)
	.align		4
.L_87:
        /*01cc*/ 	.word	index@(_ZN5flash24flash_fwd_splitkv_kernelI23Flash_fwd_kernel_traitsILi96ELi64ELi64ELi4ELb0ELb0EN7cutlass6half_tE19Flash_kernel_traitsILi96ELi64ELi64ELi4ES3_EELb0ELb1ELb1ELb0ELb0ELb1ELb0ELb0EEEvNS_16Flash_fwd_paramsE)
        /*01d0*/ 	.word	0x00000000


	//----- nvinfo : EIATTR_REGCOUNT
	.align		4
.L_88:
        /*01d4*/ 	.byte	0x04, 0x2f
        /*01d6*/ 	.short	(.L_90 - .L_89)
	.align		4
.L_89:
        /*01d8*/ 	.word	index@(_ZN5flash24flash_fwd_splitkv_kernelI23Flash_fwd_kernel_traitsILi96ELi64ELi64ELi4ELb0ELb0EN7cutlass6half_tE19Flash_kernel_traitsILi96ELi64ELi64ELi4ES3_EELb0ELb1ELb1ELb0ELb0ELb0ELb0ELb0EEEvNS_16Flash_fwd_paramsE)
        /*01dc*/ 	.word	0x000000c3


	//----- nvinfo : EIATTR_FRAME_SIZE
	.align		4
.L_90:
        /*01e0*/ 	.byte	0x04, 0x11
        /*01e2*/ 	.short	(.L_92 - .L_91)
	.align		4
.L_91:
        /*01e4*/ 	.word	index@($_ZN5flash24flash_fwd_splitkv_kernelI23Flash_fwd_kernel_traitsILi96ELi64ELi64ELi4ELb0ELb0EN7cutlass6half_tE19Flash_kernel_traitsILi96ELi64ELi64ELi4ES3_EELb0ELb1ELb1ELb0ELb0ELb0ELb0ELb0EEEvNS_16Flash_fwd_paramsE$_ZN5flash30compute_attn_1rowblock_splitkvI23Flash_fwd_kernel_traitsILi96ELi64ELi64ELi4ELb0ELb0EN7cutlass6half_tE19Flash_kernel_traitsILi96ELi64ELi64ELi4ES3_EELb0ELb1ELb1ELb0ELb0ELb0ELb0ELb0ENS_16Flash_fwd_paramsEEEvRKT8_iiiii)
        /*01e8*/ 	.word	0x00000000


	//----- nvinfo : EIATTR_FRAME_SIZE
	.align		4
.L_92:
        /*01ec*/ 	.byte	0x04, 0x11
        /*01ee*/ 	.short	(.L_94 - .L_93)
	.align		4
.L_93:
        /*01f0*/ 	.word	index@(_ZN5flash24flash_fwd_splitkv_kernelI23Flash_fwd_kernel_traitsILi96ELi64ELi64ELi4ELb0ELb0EN7cutlass6half_tE19Flash_kernel_traitsILi96ELi64ELi64ELi4ES3_EELb0ELb1ELb1ELb0ELb0ELb0ELb0ELb0EEEvNS_16Flash_fwd_paramsE)
        /*01f4*/ 	.word	0x00000000


	//----- nvinfo : EIATTR_REGCOUNT
	.align		4
.L_94:
        /*01f8*/ 	.byte	0x04, 0x2f
        /*01fa*/ 	.short	(.L_96 - .L_95)
	.align		4
.L_95:
        /*01fc*/ 	.word	index@(_ZN5flash24flash_fwd_splitkv_kernelI23Flash_fwd_kernel_traitsILi96ELi64ELi64ELi4ELb0ELb0EN7cutlass6half_tE19Flash_kernel_traitsILi96ELi64ELi64ELi4ES3_EELb0ELb1ELb0ELb0ELb1ELb1ELb0ELb0EEEvNS_16Flash_fwd_paramsE)
        /*0200*/ 	.word	0x000000ca


	//----- nvinfo : EIATTR_FRAME_SIZE
	.align		4
.L_96:
        /*0204*/ 	.byte	0x04, 0x11
        /*0206*/ 	.short	(.L_98 - .L_97)
	.align		4
.L_97:
        /*0208*/ 	.word	index@($_ZN5flash24flash_fwd_splitkv_kernelI23Flash_fwd_kernel_traitsILi96ELi64ELi64ELi4ELb0ELb0EN7cutlass6half_tE19Flash_kernel_traitsILi96ELi64ELi64ELi4ES3_EELb0ELb1ELb0ELb0ELb1ELb1ELb0ELb0EEEvNS_16Flash_fwd_paramsE$_ZN5flash30compute_attn_1rowblock_splitkvI23Flash_fwd_kernel_traitsILi96ELi64ELi64ELi4ELb0ELb0EN7cutlass6half_tE19Flash_kernel_traitsILi96ELi64ELi64ELi4ES3_EELb0ELb1ELb0ELb0ELb1ELb1ELb0ELb0ENS_16Flash_fwd_paramsEEEvRKT8_iiiii)
        /*020c*/ 	.word	0x00000000


	//----- nvinfo : EIATTR_FRAME_SIZE
	.align		4
.L_98:
        /*0210*/ 	.byte	0x04, 0x11
        /*0212*/ 	.short	(.L_100 - .L_99)
	.align		4
.L_99:
        /*0214*/ 	.word	index@(_ZN5flash24flash_fwd_splitkv_kernelI23Flash_fwd_kernel_traitsILi96ELi64ELi64ELi4ELb0ELb0EN7cutlass6half_tE19Flash_kernel_traitsILi96ELi64ELi64ELi4ES3_EELb0ELb1ELb0ELb0ELb1ELb1ELb0ELb0EEEvNS_16Flash_fwd_paramsE)
        /*0218*/ 	.word	0x00000000


	//----- nvinfo : EIATTR_REGCOUNT
	.align		4
.L_100:
        /*021c*/ 	.byte	0x04, 0x2f
        /*021e*/ 	.short	(.L_102 - .L_101)
	.align		4
.L_101:
        /*0220*/ 	.word	index@(_ZN5flash24flash_fwd_splitkv_kernelI23Flash_fwd_kernel_traitsILi96ELi64ELi64ELi4ELb0ELb0EN7cutlass6half_tE19Flash_kernel_traitsILi96ELi64ELi64ELi4ES3_EELb0ELb1ELb0ELb0ELb1ELb0ELb0ELb0EEEvNS_16Flash_fwd_paramsE)
        /*0224*/ 	.word	0x000000a8


	//----- nvinfo : EIATTR_FRAME_SIZE
	.align		4
.L_102:
        /*0228*/ 	.byte	0x04, 0x11
        /*022a*/ 	.short	(.L_104 - .L_103)
	.align		4
.L_103:
        /*022c*/ 	.word	index@($_ZN5flash24flash_fwd_splitkv_kernelI23Flash_fwd_kernel_traitsILi96ELi64ELi64ELi4ELb0ELb0EN7cutlass6half_tE19Flash_kernel_traitsILi96ELi64ELi64ELi4ES3_EELb0ELb1ELb0ELb0ELb1ELb0ELb0ELb0EEEvNS_16Flash_fwd_paramsE$_ZN5flash30compute_attn_1rowblock_splitkvI23Flash_fwd_kernel_traitsILi96ELi64ELi64ELi4ELb0ELb0EN7cutlass6half_tE19Flash_kernel_traitsILi96ELi64ELi64ELi4ES3_EELb0ELb1ELb0ELb0ELb1ELb0ELb0ELb0ENS_16Flash_fwd_paramsEEEvRKT8_iiiii)
        /*0230*/ 	.word	0x00000000


	//----- nvinfo : EIATTR_FRAME_SIZE
	.align		4
.L_104:
        /*0234*/ 	.byte	0x04, 0x11
        /*0236*/ 	.short	(.L_106 - .L_105)
	.align		4
.L_105:
        /*0238*/ 	.word	index@(_ZN5flash24flash_fwd_splitkv_kernelI23Flash_fwd_kernel_traitsILi96ELi64ELi64ELi4ELb0ELb0EN7cutlass6half_tE19Flash_kernel_traitsILi96ELi64ELi64ELi4ES3_EELb0ELb1ELb0ELb0ELb1ELb0ELb0ELb0EEEvNS_16Flash_fwd_paramsE)
        /*023c*/ 	.word	0x00000000


	//----- nvinfo : EIATTR_REGCOUNT
	.align		4
.L_106:
        /*0240*/ 	.byte	0x04, 0x2f
        /*0242*/ 	.short	(.L_108 - .L_107)
	.align		4
.L_107:
        /*0244*/ 	.word	index@(_ZN5flash24flash_fwd_splitkv_kernelI23Flash_fwd_kernel_traitsILi96ELi64ELi64ELi4ELb0ELb0EN7cutlass6half_tE19Flash_kernel_traitsILi96ELi64ELi64ELi4ES3_EELb0ELb0ELb1ELb0ELb0ELb1ELb1ELb1EEEvNS_16Flash_fwd_paramsE)
        /*0248*/ 	.word	0x000000a6


	//----- nvinfo : EIATTR_FRAME_SIZE
	.align		4
.L_108:
        /*024c*/ 	.byte	0x04, 0x11
        /*024e*/ 	.short	(.L_110 - .L_109)
	.align		4
.L_109:
        /*0250*/ 	.word	index@($_ZN5flash24flash_fwd_splitkv_kernelI23Flash_fwd_kernel_traitsILi96ELi64ELi64ELi4ELb0ELb0EN7cutlass6half_tE19Flash_kernel_traitsILi96ELi64ELi64ELi4ES3_EELb0ELb0ELb1ELb0ELb0ELb1ELb1ELb1EEEvNS_16Flash_fwd_paramsE$_ZN5flash30compute_attn_1rowblock_splitkvI23Flash_fwd_kernel_traitsILi96ELi64ELi64ELi4ELb0ELb0EN7cutlass6half_tE19Flash_kernel_traitsILi96ELi64ELi64ELi4ES3_EELb0ELb0ELb1ELb0ELb0ELb1ELb1ELb1ENS_16Flash_fwd_paramsEEEvRKT8_iiiii)
        /*0254*/ 	.word	0x00000000


	//----- nvinfo : EIATTR_FRAME_SIZE
	.align		4
.L_110:
        /*0258*/ 	.byte	0x04, 0x11
        /*025a*/ 	.short	(.L_112 - .L_111)
	.align		4
.L_111:
        /*025c*/ 	.word	index@(_ZN5flash24flash_fwd_splitkv_kernelI23Flash_fwd_kernel_traitsILi96ELi64ELi64ELi4ELb0ELb0EN7cutlass6half_tE19Flash_kernel_traitsILi96ELi64ELi64ELi4ES3_EELb0ELb0ELb1ELb0ELb0ELb1ELb1ELb1EEEvNS_16Flash_fwd_paramsE)
        /*0260*/ 	.word	0x00000000


	//----- nvinfo : EIATTR_REGCOUNT
	.align		4
.L_112:
        /*0264*/ 	.byte	0x04, 0x2f
        /*0266*/ 	.short	(.L_114 - .L_113)
	.align		4
.L_113:
        /*0268*/ 	.word	index@(_ZN5flash24flash_fwd_splitkv_kernelI23Flash_fwd_kernel_traitsILi96ELi64ELi64ELi4ELb0ELb0EN7cutlass6half_tE19Flash_kernel_traitsILi96ELi64ELi64ELi4ES3_EELb0ELb0ELb1ELb0ELb0ELb0ELb1ELb1EEEvNS_16Flash_fwd_paramsE)
        /*026c*/ 	.word	0x000000a7


	//----- nvinfo : EIATTR_FRAME_SIZE
	.align		4
.L_114:
        /*0270*/ 	.byte	0x04, 0x11
        /*0272*/ 	.short	(.L_116 - .L_115)
	.align		4
.L_115:
        /*0274*/ 	.word	index@($_ZN5flash24flash_fwd_splitkv_kernelI23Flash_fwd_kernel_traitsILi96ELi64ELi64ELi4ELb0ELb0EN7cutlass6half_tE19Flash_kernel_traitsILi96ELi64ELi64ELi4ES3_EELb0ELb0ELb1ELb0ELb0ELb0ELb1ELb1EEEvNS_16Flash_fwd_paramsE$_ZN5flash30compute_attn_1rowblock_splitkvI23Flash_fwd_kernel_traitsILi96ELi64ELi64ELi4ELb0ELb0EN7cutlass6half_tE19Flash_kernel_traitsILi96ELi64ELi64ELi4ES3_EELb0ELb0ELb1ELb0ELb0ELb0ELb1ELb1ENS_16Flash_fwd_paramsEEEvRKT8_iiiii)
        /*0278*/ 	.word	0x00000000


	//----- nvinfo : EIATTR_FRAME_SIZE
	.align		4
.L_116:
        /*027c*/ 	.byte	0x04, 0x11
        /*027e*/ 	.short	(.L_118 - .L_117)
	.align		4
.L_117:
        /*0280*/ 	.word	index@(_ZN5flash24flash_fwd_splitkv_kernelI23Flash_fwd_kernel_traitsILi96ELi64ELi64ELi4ELb0ELb0EN7cutlass6half_tE19Flash_kernel_traitsILi96ELi64ELi64ELi4ES3_EELb0ELb0ELb1ELb0ELb0ELb0ELb1ELb1EEEvNS_16Flash_fwd_paramsE)
        /*0284*/ 	.word	0x00000000


	//----- nvinfo : EIATTR_REGCOUNT
	.align		4
.L_118:
        /*0288*/ 	.byte	0x04, 0x2f
        /*028a*/ 	.short	(.L_120 - .L_119)
	.align		4
.L_119:
        /*028c*/ 	.word	index@(_ZN5flash24flash_fwd_splitkv_kernelI23Flash_fwd_kernel_traitsILi96ELi64ELi64ELi4ELb0ELb0EN7cutlass6half_tE19Flash_kernel_traitsILi96ELi64ELi64ELi4ES3_EELb0ELb0ELb0ELb0ELb1ELb1ELb1ELb1EEEvNS_16Flash_fwd_paramsE)
        /*0290*/ 	.word	0x0000009e


	//----- nvinfo : EIATTR_FRAME_SIZE
	.align		4
.L_120:
        /*0294*/ 	.byte	0x04, 0x11
        /*0296*/ 	.short	(.L_122 - .L_121)
	.align		4
.L_121:
        /*0298*/ 	.word	index@($_ZN5flash24flash_fwd_splitkv_kernelI23Flash_fwd_kernel_traitsILi96ELi64ELi64ELi4ELb0ELb0EN7cutlass6half_tE19Flash_kernel_traitsILi96ELi64ELi64ELi4ES3_EELb0ELb0ELb0ELb0ELb1ELb1ELb1ELb1EEEvNS_16Flash_fwd_paramsE$_ZN5flash30compute_attn_1rowblock_splitkvI23Flash_fwd_kernel_traitsILi96ELi64ELi64ELi4ELb0ELb0EN7cutlass6half_tE19Flash_kernel_traitsILi96ELi64ELi64ELi4ES3_EELb0ELb0ELb0ELb0ELb1ELb1ELb1ELb1ENS_16Flash_fwd_paramsEEEvRKT8_iiiii)
        /*029c*/ 	.word	0x00000000


	//----- nvinfo : EIATTR_FRAME_SIZE
	.align		4
.L_122:
        /*02a0*/ 	.byte	0x04, 0x11
        /*02a2*/ 	.short	(.L_124 - .L_123)
	.align		4
.L_123:
        /*02a4*/ 	.word	index@(_ZN5flash24flash_fwd_splitkv_kernelI23Flash_fwd_kernel_traitsILi96ELi64ELi64ELi4ELb0ELb0EN7cutlass6half_tE19Flash_kernel_traitsILi96ELi64ELi64ELi4ES3_EELb0ELb0ELb0ELb0ELb1ELb1ELb1ELb1EEEvNS_16Flash_fwd_paramsE)
        /*02a8*/ 	.word	0x00000000


	//----- nvinfo : EIATTR_REGCOUNT
	.align		4
.L_124:
        /*02ac*/ 	.byte	0x04, 0x2f
        /*02ae*/ 	.short	(.L_126 - .L_125)
	.align		4
.L_125:
        /*02b0*/ 	.word	index@(_ZN5flash24flash_fwd_splitkv_kernelI23Flash_fwd_kernel_traitsILi96ELi64ELi64ELi4ELb0ELb0EN7cutlass6half_tE19Flash_kernel_traitsILi96ELi64ELi64ELi4ES3_EELb0ELb0ELb0ELb0ELb1ELb0ELb1ELb1EEEvNS_16Flash_fwd_paramsE)
        /*02b4*/ 	.word	0x00000093


	//----- nvinfo : EIATTR_FRAME_SIZE
	.align		4
.L_126:
        /*02b8*/ 	.byte	0x04, 0x11
        /*02ba*/ 	.short	(.L_128 - .L_127)
	.align		4
.L_127:
        /*02bc*/ 	.word	index@($_ZN5flash24flash_fwd_splitkv_kernelI23Flash_fwd_kernel_traitsILi96ELi64ELi64ELi4ELb0ELb0EN7cutlass6half_tE19Flash_kernel_traitsILi96ELi64ELi64ELi4ES3_EELb0ELb0ELb0ELb0ELb1ELb0ELb1ELb1EEEvNS_16Flash_fwd_paramsE$_ZN5flash30compute_attn_1rowblock_splitkvI23Flash_fwd_kernel_traitsILi96ELi64ELi64ELi4ELb0ELb0EN7cutlass6half_tE19Flash_kernel_traitsILi96ELi64ELi64ELi4ES3_EELb0ELb0ELb0ELb0ELb1ELb0ELb1ELb1ENS_16Flash_fwd_paramsEEEvRKT8_iiiii)
        /*02c0*/ 	.word	0x00000000


	//----- nvinfo : EIATTR_FRAME_SIZE
	.align		4
.L_128:
        /*02c4*/ 	.byte	0x04, 0x11
        /*02c6*/ 	.short	(.L_130 - .L_129)
	.align		4
.L_129:
        /*02c8*/ 	.word	index@(_ZN5flash24flash_fwd_splitkv_kernelI23Flash_fwd_kernel_traitsILi96ELi64ELi64ELi4ELb0ELb0EN7cutlass6half_tE19Flash_kernel_traitsILi96ELi64ELi64ELi4ES3_EELb0ELb0ELb0ELb0ELb1ELb0ELb1ELb1EEEvNS_16Flash_fwd_paramsE)
        /*02cc*/ 	.word	0x00000000


	//----- nvinfo : EIATTR_REGCOUNT
	.align		4
.L_130:
        /*02d0*/ 	.byte	0x04, 0x2f
        /*02d2*/ 	.short	(.L_132 - .L_131)
	.align		4
.L_131:
        /*02d4*/ 	.word	index@(_ZN5flash24flash_fwd_splitkv_kernelI23Flash_fwd_kernel_traitsILi96ELi64ELi64ELi4ELb0ELb0EN7cutlass6half_tE19Flash_kernel_traitsILi96ELi64ELi64ELi4ES3_EELb0ELb0ELb1ELb0ELb0ELb1ELb1ELb0EEEvNS_16Flash_fwd_paramsE)
        /*02d8*/ 	.word	0x000000a6


	//----- nvinfo : EIATTR_FRAME_SIZE
	.align		4
.L_132:
        /*02dc*/ 	.byte	0x04, 0x11
        /*02de*/ 	.short	(.L_134 - .L_133)
	.align		4
.L_133:
        /*02e0*/ 	.word	index@($_ZN5flash24flash_fwd_splitkv_kernelI23Flash_fwd_kernel_traitsILi96ELi64ELi64ELi4ELb0ELb0EN7cutlass6half_tE19Flash_kernel_traitsILi96ELi64ELi64ELi4ES3_EELb0ELb0ELb1ELb0ELb0ELb1ELb1ELb0EEEvNS_16Flash_fwd_paramsE$_ZN5flash30compute_attn_1rowblock_splitkvI23Flash_fwd_kernel_traitsILi96ELi64ELi64ELi4ELb0ELb0EN7cutlass6half_tE19Flash_kernel_traitsILi96ELi64ELi64ELi4ES3_EELb0ELb0ELb1ELb0ELb0ELb1ELb1ELb0ENS_16Flash_fwd_paramsEEEvRKT8_iiiii)
        /*02e4*/ 	.word	0x00000000


	//----- nvinfo : EIATTR_FRAME_SIZE
	.align		4
.L_134:
        /*02e8*/ 	.byte	0x04, 0x11
        /*02ea*/ 	.short	(.L_136 - .L_135)
	.align		4
.L_135:
        /*02ec*/ 	.word	index@(_ZN5flash24flash_fwd_splitkv_kernelI23Flash_fwd_kernel_traitsILi96ELi64ELi64ELi4ELb0ELb0EN7cutlass6half_tE19Flash_kernel_traitsILi96ELi64ELi64ELi4ES3_EELb0ELb0ELb1ELb0ELb0ELb1ELb1ELb0EEEvNS_16Flash_fwd_paramsE)
        /*02f0*/ 	.word	0x00000000


	//----- nvinfo : EIATTR_REGCOUNT
	.align		4
.L_136:
        /*02f4*/ 	.byte	0x04, 0x2f
        /*02f6*/ 	.short	(.L_138 - .L_137)
	.align		4
.L_137:
        /*02f8*/ 	.word	index@(_ZN5flash24flash_fwd_splitkv_kernelI23Flash_fwd_kernel_traitsILi96ELi64ELi64ELi4ELb0ELb0EN7cutlass6half_tE19Flash_kernel_traitsILi96ELi64ELi64ELi4ES3_EELb0ELb0ELb1ELb0ELb0ELb0ELb1ELb0EEEvNS_16Flash_fwd_paramsE)
        /*02fc*/ 	.word	0x000000a8


	//----- nvinfo : EIATTR_FRAME_SIZE
	.align		4
.L_138:
        /*0300*/ 	.byte	0x04, 0x11
        /*0302*/ 	.short	(.L_140 - .L_139)
	.align		4
.L_139:
        /*0304*/ 	.word	index@($_ZN5flash24flash_fwd_splitkv_kernelI23Flash_fwd_kernel_traitsILi96ELi64ELi64ELi4ELb0ELb0EN7cutlass6half_tE19Flash_kernel_traitsILi96ELi64ELi64ELi4ES3_EELb0ELb0ELb1ELb0ELb0ELb0ELb1ELb0EEEvNS_16Flash_fwd_paramsE$_ZN5flash30compute_attn_1rowblock_splitkvI23Flash_fwd_kernel_traitsILi96ELi64ELi64ELi4ELb0ELb0EN7cutlass6half_tE19Flash_kernel_traitsILi96ELi64ELi64ELi4ES3_EELb0ELb0ELb1ELb0ELb0ELb0ELb1ELb0ENS_16Flash_fwd_paramsEEEvRKT8_iiiii)
        /*0308*/ 	.word	0x00000000


	//----- nvinfo : EIATTR_FRAME_SIZE
	.align		4
.L_140:
        /*030c*/ 	.byte	0x04, 0x11
        /*030e*/ 	.short	(.L_142 - .L_141)
	.align		4
.L_141:
        /*0310*/ 	.word	index@(_ZN5flash24flash_fwd_splitkv_kernelI23Flash_fwd_kernel_traitsILi96ELi64ELi64ELi4ELb0ELb0EN7cutlass6half_tE19Flash_kernel_traitsILi96ELi64ELi64ELi4ES3_EELb0ELb0ELb1ELb0ELb0ELb0ELb1ELb0EEEvNS_16Flash_fwd_paramsE)
        /*0314*/ 	.word	0x00000000


	//----- nvinfo : EIATTR_REGCOUNT
	.align		4
.L_142:
        /*0318*/ 	.byte	0x04, 0x2f
        /*031a*/ 	.short	(.L_144 - .L_143)
	.align		4
.L_143:
        /*031c*/ 	.word	index@(_ZN5flash24flash_fwd_splitkv_kernelI23Flash_fwd_kernel_traitsILi96ELi64ELi64ELi4ELb0ELb0EN7cutlass6half_tE19Flash_kernel_traitsILi96ELi64ELi64ELi4ES3_EELb0ELb0ELb0ELb1ELb1ELb1ELb1ELb0EEEvNS_16Flash_fwd_paramsE)
        /*0320*/ 	.word	0x000000a6


	//----- nvinfo : EIATTR_FRAME_SIZE
	.align		4
.L_144:
        /*0324*/ 	.byte	0x04, 0x11
        /*0326*/ 	.short	(.L_146 - .L_145)
	.align		4
.L_145:
        /*0328*/ 	.word	index@($_ZN5flash24flash_fwd_splitkv_kernelI23Flash_fwd_kernel_traitsILi96ELi64ELi64ELi4ELb0ELb0EN7cutlass6half_tE19Flash_kernel_traitsILi96ELi64ELi64ELi4ES3_EELb0ELb0ELb0ELb1ELb1ELb1ELb1ELb0EEEvNS_16Flash_fwd_paramsE$_ZN5flash30compute_attn_1rowblock_splitkvI23Flash_fwd_kernel_traitsILi96ELi64ELi64ELi4ELb0ELb0EN7cutlass6half_tE19Flash_kernel_traitsILi96ELi64ELi64ELi4ES3_EELb0ELb0ELb0ELb1ELb1ELb1ELb1ELb0ENS_16Flash_fwd_paramsEEEvRKT8_iiiii)
        /*032c*/ 	.word	0x00000000


	//----- nvinfo : EIATTR_FRAME_SIZE
	.align		4
.L_146:
        /*0330*/ 	.byte	0x04, 0x11
        /*0332*/ 	.short	(.L_148 - .L_147)
	.align		4
.L_147:
        /*0334*/ 	.word	index@(_ZN5flash24flash_fwd_splitkv_kernelI23Flash_fwd_kernel_traitsILi96ELi64ELi64ELi4ELb0ELb0EN7cutlass6half_tE19Flash_kernel_traitsILi96ELi64ELi64ELi4ES3_EELb0ELb0ELb0ELb1ELb1ELb1ELb1ELb0EEEvNS_16Flash_fwd_paramsE)
        /*0338*/ 	.word	0x00000000


	//----- nvinfo : EIATTR_REGCOUNT
	.align		4
.L_148:
        /*033c*/ 	.byte	0x04, 0x2f
        /*033e*/ 	.short	(.L_150 - .L_149)
	.align		4
.L_149:
        /*0340*/ 	.word	index@(_ZN5flash24flash_fwd_splitkv_kernelI23Flash_fwd_kernel_traitsILi96ELi64ELi64ELi4ELb0ELb0EN7cutlass6half_tE19Flash_kernel_traitsILi96ELi64ELi64ELi4ES3_EELb0ELb0ELb0ELb1ELb1ELb0ELb1ELb0EEEvNS_16Flash_fwd_paramsE)
        /*0344*/ 	.word	0x000000b2


	//----- nvinfo : EIATTR_FRAME_SIZE
	.align		4
.L_150:
        /*0348*/ 	.byte	0x04, 0x11
        /*034a*/ 	.short	(.L_152 - .L_151)
	.align		4
.L_151:
        /*034c*/ 	.word	index@($_ZN5flash24flash_fwd_splitkv_kernelI23Flash_fwd_kernel_traitsILi96ELi64ELi64ELi4ELb0ELb0EN7cutlass6half_tE19Flash_kernel_traitsILi96ELi64ELi64ELi4ES3_EELb0ELb0ELb0ELb1ELb1ELb0ELb1ELb0EEEvNS_16Flash_fwd_paramsE$_ZN5flash30compute_attn_1rowblock_splitkvI23Flash_fwd_kernel_traitsILi96ELi64ELi64ELi4ELb0ELb0EN7cutlass6half_tE19Flash_kernel_traitsILi96ELi64ELi64ELi4ES3_EELb0ELb0ELb0ELb1ELb1ELb0ELb1ELb0ENS_16Flash_fwd_paramsEEEvRKT8_iiiii)
        /*0350*/ 	.word	0x00000000


	//----- nvinfo : EIATTR_FRAME_SIZE
	.align		4
.L_152:
        /*0354*/ 	.byte	0x04, 0x11
        /*0356*/ 	.short	(.L_154 - .L_153)
	.align		4
.L_153:
        /*0358*/ 	.word	index@(_ZN5flash24flash_fwd_splitkv_kernelI23Flash_fwd_kernel_traitsILi96ELi64ELi64ELi4ELb0ELb0EN7cutlass6half_tE19Flash_kernel_traitsILi96ELi64ELi64ELi4ES3_EELb0ELb0ELb0ELb1ELb1ELb0ELb1ELb0EEEvNS_16Flash_fwd_paramsE)
        /*035c*/ 	.word	0x00000000


	//----- nvinfo : EIATTR_REGCOUNT
	.align		4
.L_154:
        /*0360*/ 	.byte	0x04, 0x2f
        /*0362*/ 	.short	(.L_156 - .L_155)
	.align		4
.L_155:
        /*0364*/ 	.word	index@(_ZN5flash24flash_fwd_splitkv_kernelI23Flash_fwd_kernel_traitsILi96ELi64ELi64ELi4ELb0ELb0EN7cutlass6half_tE19Flash_kernel_traitsILi96ELi64ELi64ELi4ES3_EELb0ELb0ELb1ELb0ELb0ELb1ELb0ELb1EEEvNS_16Flash_fwd_paramsE)
        /*0368*/ 	.word	0x000000a6


	//----- nvinfo : EIATTR_FRAME_SIZE
	.align		4
.L_156:
        /*036c*/ 	.byte	0x04, 0x11
        /*036e*/ 	.short	(.L_158 - .L_157)
	.align		4
.L_157:
        /*0370*/ 	.word	index@($_ZN5flash24flash_fwd_splitkv_kernelI23Flash_fwd_kernel_traitsILi96ELi64ELi64ELi4ELb0ELb0EN7cutlass6half_tE19Flash_kernel_traitsILi96ELi64ELi64ELi4ES3_EELb0ELb0ELb1ELb0ELb0ELb1ELb0ELb1EEEvNS_16Flash_fwd_paramsE$_ZN5flash30compute_attn_1rowblock_splitkvI23Flash_fwd_kernel_traitsILi96ELi64ELi64ELi4ELb0ELb0EN7cutlass6half_tE19Flash_kernel_traitsILi96ELi64ELi64ELi4ES3_EELb0ELb0ELb1ELb0ELb0ELb1ELb0ELb1ENS_16Flash_fwd_paramsEEEvRKT8_iiiii)
        /*0374*/ 	.word	0x00000000


	//----- nvinfo : EIATTR_FRAME_SIZE
	.align		4
.L_158:
        /*0378*/ 	.byte	0x04, 0x11
        /*037a*/ 	.short	(.L_160 - .L_159)
	.align		4
.L_159:
        /*037c*/ 	.word	index@(_ZN5flash24flash_fwd_splitkv_kernelI23Flash_fwd_kernel_traitsILi96ELi64ELi64ELi4ELb0ELb0EN7cutlass6half_tE19Flash_kernel_traitsILi96ELi64ELi64ELi4ES3_EELb0ELb0ELb1ELb0ELb0ELb1ELb0ELb1EEEvNS_16Flash_fwd_paramsE)
        /*0380*/ 	.word	0x00000000


	//----- nvinfo : EIATTR_REGCOUNT
	.align		4
.L_160:
        /*0384*/ 	.byte	0x04, 0x2f
        /*0386*/ 	.short	(.L_162 - .L_161)
	.align		4
.L_161:
        /*0388*/ 	.word	index@(_ZN5flash24flash_fwd_splitkv_kernelI23Flash_fwd_kernel_traitsILi96ELi64ELi64ELi4ELb0ELb0EN7cutlass6half_tE19Flash_kernel_traitsILi96ELi64ELi64ELi4ES3_EELb0ELb0ELb1ELb0ELb0ELb0ELb0ELb1EEEvNS_16Flash_fwd_paramsE)
        /*038c*/ 	.word	0x000000a8


	//----- nvinfo : EIATTR_FRAME_SIZE
	.align		4
.L_162:
        /*0390*/ 	.byte	0x04, 0x11
        /*0392*/ 	.short	(.L_164 - .L_163)
	.align		4
.L_163:
        /*0394*/ 	.word	index@($_ZN5flash24flash_fwd_splitkv_kernelI23Flash_fwd_kernel_traitsILi96ELi64ELi64ELi4ELb0ELb0EN7cutlass6half_tE19Flash_kernel_traitsILi96ELi64ELi64ELi4ES3_EELb0ELb0ELb1ELb0ELb0ELb0ELb0ELb1EEEvNS_16Flash_fwd_paramsE$_ZN5flash30compute_attn_1rowblock_splitkvI23Flash_fwd_kernel_traitsILi96ELi64ELi64ELi4ELb0ELb0EN7cutlass6half_tE19Flash_kernel_traitsILi96ELi64ELi64ELi4ES3_EELb0ELb0ELb1ELb0ELb0ELb0ELb0ELb1ENS_16Flash_fwd_paramsEEEvRKT8_iiiii)
        /*0398*/ 	.word	0x00000000


	//----- nvinfo : EIATTR_FRAME_SIZE
	.align		4
.L_164:
        /*039c*/ 	.byte	0x04, 0x11
        /*039e*/ 	.short	(.L_166 - .L_165)
	.align		4
.L_165:
        /*03a0*/ 	.word	index@(_ZN5flash24flash_fwd_splitkv_kernelI23Flash_fwd_kernel_traitsILi96ELi64ELi64ELi4ELb0ELb0EN7cutlass6half_tE19Flash_kernel_traitsILi96ELi64ELi64ELi4ES3_EELb0ELb0ELb1ELb0ELb0ELb0ELb0ELb1EEEvNS_16Flash_fwd_paramsE)
        /*03a4*/ 	.word	0x00000000


	//----- nvinfo : EIATTR_REGCOUNT
	.align		4
.L_166:
        /*03a8*/ 	.byte	0x04, 0x2f
        /*03aa*/ 	.short	(.L_168 - .L_167)
	.align		4
.L_167:
        /*03ac*/ 	.word	index@(_ZN5flash24flash_fwd_splitkv_kernelI23Flash_fwd_kernel_traitsILi96ELi64ELi64ELi4ELb0ELb0EN7cutlass6half_tE19Flash_kernel_traitsILi96ELi64ELi64ELi4ES3_EELb0ELb0ELb0ELb0ELb1ELb1ELb0ELb1EEEvNS_16Flash_fwd_paramsE)
        /*03b0*/ 	.word	0x0000009e


	//----- nvinfo : EIATTR_FRAME_SIZE
	.align		4
.L_168:
        /*03b4*/ 	.byte	0x04, 0x11
        /*03b6*/ 	.short	(.L_170 - .L_169)
	.align		4
.L_169:
        /*03b8*/ 	.word	index@($_ZN5flash24flash_fwd_splitkv_kernelI23Flash_fwd_kernel_traitsILi96ELi64ELi64ELi4ELb0ELb0EN7cutlass6half_tE19Flash_kernel_traitsILi96ELi64ELi64ELi4ES3_EELb0ELb0ELb0ELb0ELb1ELb1ELb0ELb1EEEvNS_16Flash_fwd_paramsE$_ZN5flash30compute_attn_1rowblock_splitkvI23Flash_fwd_kernel_traitsILi96ELi64ELi64ELi4ELb0ELb0EN7cutlass6half_tE19Flash_kernel_traitsILi96ELi64ELi64ELi4ES3_EELb0ELb0ELb0ELb0ELb1ELb1ELb0ELb1ENS_16Flash_fwd_paramsEEEvRKT8_iiiii)
        /*03bc*/ 	.word	0x00000000


	//----- nvinfo : EIATTR_FRAME_SIZE
	.align		4
.L_170:
        /*03c0*/ 	.byte	0x04, 0x11
        /*03c2*/ 	.short	(.L_172 - .L_171)
	.align		4
.L_171:
        /*03c4*/ 	.word	index@(_ZN5flash24flash_fwd_splitkv_kernelI23Flash_fwd_kernel_traitsILi96ELi64ELi64ELi4ELb0ELb0EN7cutlass6half_tE19Flash_kernel_traitsILi96ELi64ELi64ELi4ES3_EELb0ELb0ELb0ELb0ELb1ELb1ELb0ELb1EEEvNS_16Flash_fwd_paramsE)
        /*03c8*/ 	.word	0x00000000


	//----- nvinfo : EIATTR_REGCOUNT
	.align		4
.L_172:
        /*03cc*/ 	.byte	0x04, 0x2f
        /*03ce*/ 	.short	(.L_174 - .L_173)
	.align		4
.L_173:
        /*03d0*/ 	.word	index@(_ZN5flash24flash_fwd_splitkv_kernelI23Flash_fwd_kernel_traitsILi96ELi64ELi64ELi4ELb0ELb0EN7cutlass6half_tE19Flash_kernel_traitsILi96ELi64ELi64ELi4ES3_EELb0ELb0ELb0ELb0ELb1ELb0ELb0ELb1EEEvNS_16Flash_fwd_paramsE)
        /*03d4*/ 	.word	0x00000090


	//----- nvinfo : EIATTR_FRAME_SIZE
	.align		4
.L_174:
        /*03d8*/ 	.byte	0x04, 0x11
        /*03da*/ 	.short	(.L_176 - .L_175)
	.align		4
.L_175:
        /*03dc*/ 	.word	index@($_ZN5flash24flash_fwd_splitkv_kernelI23Flash_fwd_kernel_traitsILi96ELi64ELi64ELi4ELb0ELb0EN7cutlass6half_tE19Flash_kernel_traitsILi96ELi64ELi64ELi4ES3_EELb0ELb0ELb0ELb0ELb1ELb0ELb0ELb1EEEvNS_16Flash_fwd_paramsE$_ZN5flash30compute_attn_1rowblock_splitkvI23Flash_fwd_kernel_traitsILi96ELi64ELi64ELi4ELb0ELb0EN7cutlass6half_tE19Flash_kernel_traitsILi96ELi64ELi64ELi4ES3_EELb0ELb0ELb0ELb0ELb1ELb0ELb0ELb1ENS_16Flash_fwd_paramsEEEvRKT8_iiiii)
        /*03e0*/ 	.word	0x00000000


	//----- nvinfo : EIATTR_FRAME_SIZE
	.align		4
.L_176:
        /*03e4*/ 	.byte	0x04, 0x11
        /*03e6*/ 	.short	(.L_178 - .L_177)
	.align		4
.L_177:
        /*03e8*/ 	.word	index@(_ZN5flash24flash_fwd_splitkv_kernelI23Flash_fwd_kernel_traitsILi96ELi64ELi64ELi4ELb0ELb0EN7cutlass6half_tE19Flash_kernel_traitsILi96ELi64ELi64ELi4ES3_EELb0ELb0ELb0ELb0ELb1ELb0ELb0ELb1EEEvNS_16Flash_fwd_paramsE)
        /*03ec*/ 	.word	0x00000000


	//----- nvinfo : EIATTR_REGCOUNT
	.align		4
.L_178:
        /*03f0*/ 	.byte	0x04, 0x2f
        /*03f2*/ 	.short	(.L_180 - .L_179)
	.align		4
.L_179:
        /*03f4*/ 	.word	index@(_ZN5flash24flash_fwd_splitkv_kernelI23Flash_fwd_kernel_traitsILi96ELi64ELi64ELi4ELb0ELb0EN7cutlass6half_tE19Flash_kernel_traitsILi96ELi64ELi64ELi4ES3_EELb0ELb0ELb1ELb0ELb0ELb1ELb0ELb0EEEvNS_16Flash_fwd_paramsE)
        /*03f8*/ 	.word	0x000000a8


	//----- nvinfo : EIATTR_FRAME_SIZE
	.align		4
.L_180:
        /*03fc*/ 	.byte	0x04, 0x11
        /*03fe*/ 	.short	(.L_182 - .L_181)
	.align		4
.L_181:
        /*0400*/ 	.word	index@($_ZN5flash24flash_fwd_splitkv_kernelI23Flash_fwd_kernel_traitsILi96ELi64ELi64ELi4ELb0ELb0EN7cutlass6half_tE19Flash_kernel_traitsILi96ELi64ELi64ELi4ES3_EELb0ELb0ELb1ELb0ELb0ELb1ELb0ELb0EEEvNS_16Flash_fwd_paramsE$_ZN5flash30compute_attn_1rowblock_splitkvI23Flash_fwd_kernel_traitsILi96ELi64ELi64ELi4ELb0ELb0EN7cutlass6half_tE19Flash_kernel_traitsILi96ELi64ELi64ELi4ES3_EELb0ELb0ELb1ELb0ELb0ELb1ELb0ELb0ENS_16Flash_fwd_paramsEEEvRKT8_iiiii)
        /*0404*/ 	.word	0x00000000


	//----- nvinfo : EIATTR_FRAME_SIZE
	.align		4
.L_182:
        /*0408*/ 	.byte	0x04, 0x11
        /*040a*/ 	.short	(.L_184 - .L_183)
	.align		4
.L_183:
        /*040c*/ 	.word	index@(_ZN5flash24flash_fwd_splitkv_kernelI23Flash_fwd_kernel_traitsILi96ELi64ELi64ELi4ELb0ELb0EN7cutlass6half_tE19Flash_kernel_traitsILi96ELi64ELi64ELi4ES3_EELb0ELb0ELb1ELb0ELb0ELb1ELb0ELb0EEEvNS_16Flash_fwd_paramsE)
        /*0410*/ 	.word	0x00000000


	//----- nvinfo : EIATTR_REGCOUNT
	.align		4
.L_184:
        /*0414*/ 	.byte	0x04, 0x2f
        /*0416*/ 	.short	(.L_186 - .L_185)
	.align		4
.L_185:
        /*0418*/ 	.word	index@(_ZN5flash24flash_fwd_splitkv_kernelI23Flash_fwd_kernel_traitsILi96ELi64ELi64ELi4ELb0ELb0EN7cutlass6half_tE19Flash_kernel_traitsILi96ELi64ELi64ELi4ES3_EELb0ELb0ELb1ELb0ELb0ELb0ELb0ELb0EEEvNS_16Flash_fwd_paramsE)
        /*041c*/ 	.word	0x000000a8


	//----- nvinfo : EIATTR_FRAME_SIZE
	.align		4
.L_186:
        /*0420*/ 	.byte	0x04, 0x11
        /*0422*/ 	.short	(.L_188 - .L_187)
	.align		4
.L_187:
        /*0424*/ 	.word	index@($_ZN5flash24flash_fwd_splitkv_kernelI23Flash_fwd_kernel_traitsILi96ELi64ELi64ELi4ELb0ELb0EN7cutlass6half_tE19Flash_kernel_traitsILi96ELi64ELi64ELi4ES3_EELb0ELb0ELb1ELb0ELb0ELb0ELb0ELb0EEEvNS_16Flash_fwd_paramsE$_ZN5flash30compute_attn_1rowblock_splitkvI23Flash_fwd_kernel_traitsILi96ELi64ELi64ELi4ELb0ELb0EN7cutlass6half_tE19Flash_kernel_traitsILi96ELi64ELi64ELi4ES3_EELb0ELb0ELb1ELb0ELb0ELb0ELb0ELb0ENS_16Flash_fwd_paramsEEEvRKT8_iiiii)
        /*0428*/ 	.word	0x00000000


	//----- nvinfo : EIATTR_FRAME_SIZE
	.align		4
.L_188:
        /*042c*/ 	.byte	0x04, 0x11
        /*042e*/ 	.short	(.L_190 - .L_189)
	.align		4
.L_189:
        /*0430*/ 	.word	index@(_ZN5flash24flash_fwd_splitkv_kernelI23Flash_fwd_kernel_traitsILi96ELi64ELi64ELi4ELb0ELb0EN7cutlass6half_tE19Flash_kernel_traitsILi96ELi64ELi64ELi4ES3_EELb0ELb0ELb1ELb0ELb0ELb0ELb0ELb0EEEvNS_16Flash_fwd_paramsE)
        /*0434*/ 	.word	0x00000000


	//----- nvinfo : EIATTR_REGCOUNT
	.align		4
.L_190:
        /*0438*/ 	.byte	0x04, 0x2f
        /*043a*/ 	.short	(.L_192 - .L_191)
	.align		4
.L_191:
        /*043c*/ 	.word	index@(_ZN5flash24flash_fwd_splitkv_kernelI23Flash_fwd_kernel_traitsILi96ELi64ELi64ELi4ELb0ELb0EN7cutlass6half_tE19Flash_kernel_traitsILi96ELi64ELi64ELi4ES3_EELb0ELb0ELb0ELb1ELb1ELb1ELb0ELb0EEEvNS_16Flash_fwd_paramsE)
        /*0440*/ 	.word	0x000000a6


	//----- nvinfo : EIATTR_FRAME_SIZE
	.align		4
.L_192:
        /*0444*/ 	.byte	0x04, 0x11
        /*0446*/ 	.short	(.L_194 - .L_193)
	.align		4
.L_193:
        /*0448*/ 	.word	index@($_ZN5flash24flash_fwd_splitkv_kernelI23Flash_fwd_kernel_traitsILi96ELi64ELi64ELi4ELb0ELb0EN7cutlass6half_tE19Flash_kernel_traitsILi96ELi64ELi64ELi4ES3_EELb0ELb0ELb0ELb1ELb1ELb1ELb0ELb0EEEvNS_16Flash_fwd_paramsE$_ZN5flash30compute_attn_1rowblock_splitkvI23Flash_fwd_kernel_traitsILi96ELi64ELi64ELi4ELb0ELb0EN7cutlass6half_tE19Flash_kernel_traitsILi96ELi64ELi64ELi4ES3_EELb0ELb0ELb0ELb1ELb1ELb1ELb0ELb0ENS_16Flash_fwd_paramsEEEvRKT8_iiiii)
        /*044c*/ 	.word	0x00000000


	//----- nvinfo : EIATTR_FRAME_SIZE
	.align		4
.L_194:
        /*0450*/ 	.byte	0x04, 0x11
        /*0452*/ 	.short	(.L_196 - .L_195)
	.align		4
.L_195:
        /*0454*/ 	.word	index@(_ZN5flash24flash_fwd_splitkv_kernelI23Flash_fwd_kernel_traitsILi96ELi64ELi64ELi4ELb0ELb0EN7cutlass6half_tE19Flash_kernel_traitsILi96ELi64ELi64ELi4ES3_EELb0ELb0ELb0ELb1ELb1ELb1ELb0ELb0EEEvNS_16Flash_fwd_paramsE)
        /*0458*/ 	.word	0x00000000


	//----- nvinfo : EIATTR_REGCOUNT
	.align		4
.L_196:
        /*045c*/ 	.byte	0x04, 0x2f
        /*045e*/ 	.short	(.L_198 - .L_197)
	.align		4
.L_197:
        /*0460*/ 	.word	index@(_ZN5flash24flash_fwd_splitkv_kernelI23Flash_fwd_kernel_traitsILi96ELi64ELi64ELi4ELb0ELb0EN7cutlass6half_tE19Flash_kernel_traitsILi96ELi64ELi64ELi4ES3_EELb0ELb0ELb0ELb1ELb1ELb0ELb0ELb0EEEvNS_16Flash_fwd_paramsE)
        /*0464*/ 	.word	0x000000b3


	//----- nvinfo : EIATTR_FRAME_SIZE
	.align		4
.L_198:
        /*0468*/ 	.byte	0x04, 0x11
        /*046a*/ 	.short	(.L_200 - .L_199)
	.align		4
.L_199:
        /*046c*/ 	.word	index@($_ZN5flash24flash_fwd_splitkv_kernelI23Flash_fwd_kernel_traitsILi96ELi64ELi64ELi4ELb0ELb0EN7cutlass6half_tE19Flash_kernel_traitsILi96ELi64ELi64ELi4ES3_EELb0ELb0ELb0ELb1ELb1ELb0ELb0ELb0EEEvNS_16Flash_fwd_paramsE$_ZN5flash30compute_attn_1rowblock_splitkvI23Flash_fwd_kernel_traitsILi96ELi64ELi64ELi4ELb0ELb0EN7cutlass6half_tE19Flash_kernel_traitsILi96ELi64ELi64ELi4ES3_EELb0ELb0ELb0ELb1ELb1ELb0ELb0ELb0ENS_16Flash_fwd_paramsEEEvRKT8_iiiii)
        /*0470*/ 	.word	0x00000000


	//----- nvinfo : EIATTR_FRAME_SIZE
	.align		4
.L_200:
        /*0474*/ 	.byte	0x04, 0x11
        /*0476*/ 	.short	(.L_202 - .L_201)
	.align		4
.L_201:
        /*0478*/ 	.word	index@(_ZN5flash24flash_fwd_splitkv_kernelI23Flash_fwd_kernel_traitsILi96ELi64ELi64ELi4ELb0ELb0EN7cutlass6half_tE19Flash_kernel_traitsILi96ELi64ELi64ELi4ES3_EELb0ELb0ELb0ELb1ELb1ELb0ELb0ELb0EEEvNS_16Flash_fwd_paramsE)
        /*047c*/ 	.word	0x00000000


	//----- nvinfo : EIATTR_REGCOUNT
	.align		4
.L_202:
        /*0480*/ 	.byte	0x04, 0x2f
        /*0482*/ 	.short	(.L_204 - .L_203)
	.align		4
.L_203:
        /*0484*/ 	.word	index@(_ZN5flash24flash_fwd_splitkv_kernelI23Flash_fwd_kernel_traitsILi96ELi64ELi64ELi4ELb0ELb0EN7cutlass6half_tE19Flash_kernel_traitsILi96ELi64ELi64ELi4ES3_EELb0ELb1ELb0ELb0ELb0ELb1ELb1ELb1EEEvNS_16Flash_fwd_paramsE)
        /*0488*/ 	.word	0x000000a8


	//----- nvinfo : EIATTR_FRAME_SIZE
	.align		4
.L_204:
        /*048c*/ 	.byte	0x04, 0x11
        /*048e*/ 	.short	(.L_206 - .L_205)
	.align		4
.L_205:
        /*0490*/ 	.word	index@($_ZN5flash24flash_fwd_splitkv_kernelI23Flash_fwd_kernel_traitsILi96ELi64ELi64ELi4ELb0ELb0EN7cutlass6half_tE19Flash_kernel_traitsILi96ELi64ELi64ELi4ES3_EELb0ELb1ELb0ELb0ELb0ELb1ELb1ELb1EEEvNS_16Flash_fwd_paramsE$_ZN5flash30compute_attn_1rowblock_splitkvI23Flash_fwd_kernel_traitsILi96ELi64ELi64ELi4ELb0ELb0EN7cutlass6half_tE19Flash_kernel_traitsILi96ELi64ELi64ELi4ES3_EELb0ELb1ELb0ELb0ELb0ELb1ELb1ELb1ENS_16Flash_fwd_paramsEEEvRKT8_iiiii)
        /*0494*/ 	.word	0x00000000


	//----- nvinfo : EIATTR_FRAME_SIZE
	.align		4
.L_206:
        /*0498*/ 	.byte	0x04, 0x11
        /*049a*/ 	.short	(.L_208 - .L_207)
	.align		4
.L_207:
        /*049c*/ 	.word	index@(_ZN5flash24flash_fwd_splitkv_kernelI23Flash_fwd_kernel_traitsILi96ELi64ELi64ELi4ELb0ELb0EN7cutlass6half_tE19Flash_kernel_traitsILi96ELi64ELi64ELi4ES3_EELb0ELb1ELb0ELb0ELb0ELb1ELb1ELb1EEEvNS_16Flash_fwd_paramsE)
        /*04a0*/ 	.word	0x00000000


	//----- nvinfo : EIATTR_REGCOUNT
	.align		4
.L_208:
        /*04a4*/ 	.byte	0x04, 0x2f
        /*04a6*/ 	.short	(.L_210 - .L_209)
	.align		4
.L_209:
        /*04a8*/ 	.word	index@(_ZN5flash24flash_fwd_splitkv_kernelI23Flash_fwd_kernel_traitsILi96ELi64ELi64ELi4ELb0ELb0EN7cutlass6half_tE19Flash_kernel_traitsILi96ELi64ELi64ELi4ES3_EELb0ELb1ELb0ELb0ELb0ELb0ELb1ELb1EEEvNS_16Flash_fwd_paramsE)
        /*04ac*/ 	.word	0x000000a6


	//----- nvinfo : EIATTR_FRAME_SIZE
	.align		4
.L_210:
        /*04b0*/ 	.byte	0x04, 0x11
        /*04b2*/ 	.short	(.L_212 - .L_211)
	.align		4
.L_211:
        /*04b4*/ 	.word	index@($_ZN5flash24flash_fwd_splitkv_kernelI23Flash_fwd_kernel_traitsILi96ELi64ELi64ELi4ELb0ELb0EN7cutlass6half_tE19Flash_kernel_traitsILi96ELi64ELi64ELi4ES3_EELb0ELb1ELb0ELb0ELb0ELb0ELb1ELb1EEEvNS_16Flash_fwd_paramsE$_ZN5flash30compute_attn_1rowblock_splitkvI23Flash_fwd_kernel_traitsILi96ELi64ELi64ELi4ELb0ELb0EN7cutlass6half_tE19Flash_kernel_traitsILi96ELi64ELi64ELi4ES3_EELb0ELb1ELb0ELb0ELb0ELb0ELb1ELb1ENS_16Flash_fwd_paramsEEEvRKT8_iiiii)
        /*04b8*/ 	.word	0x00000000


	//----- nvinfo : EIATTR_FRAME_SIZE
	.align		4
.L_212:
        /*04bc*/ 	.byte	0x04, 0x11
        /*04be*/ 	.short	(.L_214 - .L_213)
	.align		4
.L_213:
        /*04c0*/ 	.word	index@(_ZN5flash24flash_fwd_splitkv_kernelI23Flash_fwd_kernel_traitsILi96ELi64ELi64ELi4ELb0ELb0EN7cutlass6half_tE19Flash_kernel_traitsILi96ELi64ELi64ELi4ES3_EELb0ELb1ELb0ELb0ELb0ELb0ELb1ELb1EEEvNS_16Flash_fwd_paramsE)
        /*04c4*/ 	.word	0x00000000


	//----- nvinfo : EIATTR_REGCOUNT
	.align		4
.L_214:
        /*04c8*/ 	.byte	0x04, 0x2f
        /*04ca*/ 	.short	(.L_216 - .L_215)
	.align		4
.L_215:
        /*04cc*/ 	.word	index@(_ZN5flash24flash_fwd_splitkv_kernelI23Flash_fwd_kernel_traitsILi96ELi64ELi64ELi4ELb0ELb0EN7cutlass6half_tE19Flash_kernel_traitsILi96ELi64ELi64ELi4ES3_EELb0ELb1ELb0ELb0ELb0ELb1ELb1ELb0EEEvNS_16Flash_fwd_paramsE)
        /*04d0*/ 	.word	0x000000a7


	//----- nvinfo : EIATTR_FRAME_SIZE
	.align		4
.L_216:
        /*04d4*/ 	.byte	0x04, 0x11
        /*04d6*/ 	.short	(.L_218 - .L_217)
	.align		4
.L_217:
        /*04d8*/ 	.word	index@($_ZN5flash24flash_fwd_splitkv_kernelI23Flash_fwd_kernel_traitsILi96ELi64ELi64ELi4ELb0ELb0EN7cutlass6half_tE19Flash_kernel_traitsILi96ELi64ELi64ELi4ES3_EELb0ELb1ELb0ELb0ELb0ELb1ELb1ELb0EEEvNS_16Flash_fwd_paramsE$_ZN5flash30compute_attn_1rowblock_splitkvI23Flash_fwd_kernel_traitsILi96ELi64ELi64ELi4ELb0ELb0EN7cutlass6half_tE19Flash_kernel_traitsILi96ELi64ELi64ELi4ES3_EELb0ELb1ELb0ELb0ELb0ELb1ELb1ELb0ENS_16Flash_fwd_paramsEEEvRKT8_iiiii)
        /*04dc*/ 	.word	0x00000000


	//----- nvinfo : EIATTR_FRAME_SIZE
	.align		4
.L_218:
        /*04e0*/ 	.byte	0x04, 0x11
        /*04e2*/ 	.short	(.L_220 - .L_219)
	.align		4
.L_219:
        /*04e4*/ 	.word	index@(_ZN5flash24flash_fwd_splitkv_kernelI23Flash_fwd_kernel_traitsILi96ELi64ELi64ELi4ELb0ELb0EN7cutlass6half_tE19Flash_kernel_traitsILi96ELi64ELi64ELi4ES3_EELb0ELb1ELb0ELb0ELb0ELb1ELb1ELb0EEEvNS_16Flash_fwd_paramsE)
        /*04e8*/ 	.word	0x00000000


	//----- nvinfo : EIATTR_REGCOUNT
	.align		4
.L_220:
        /*04ec*/ 	.byte	0x04, 0x2f
        /*04ee*/ 	.short	(.L_222 - .L_221)
	.align		4
.L_221:
        /*04f0*/ 	.word	index@(_ZN5flash24flash_fwd_splitkv_kernelI23Flash_fwd_kernel_traitsILi96ELi64ELi64ELi4ELb0ELb0EN7cutlass6half_tE19Flash_kernel_traitsILi96ELi64ELi64ELi4ES3_EELb0ELb1ELb0ELb0ELb0ELb0ELb1ELb0EEEvNS_16Flash_fwd_paramsE)
        /*04f4*/ 	.word	0x000000be


	//----- nvinfo : EIATTR_FRAME_SIZE
	.align		4
.L_222:
        /*04f8*/ 	.byte	0x04, 0x11
        /*04fa*/ 	.short	(.L_224 - .L_223)
	.align		4
.L_223:
        /*04fc*/ 	.word	index@($_ZN5flash24flash_fwd_splitkv_kernelI23Flash_fwd_kernel_traitsILi96ELi64ELi64ELi4ELb0ELb0EN7cutlass6half_tE19Flash_kernel_traitsILi96ELi64ELi64ELi4ES3_EELb0ELb1ELb0ELb0ELb0ELb0ELb1ELb0EEEvNS_16Flash_fwd_paramsE$_ZN5flash30compute_attn_1rowblock_splitkvI23Flash_fwd_kernel_traitsILi96ELi64ELi64ELi4ELb0ELb0EN7cutlass6half_tE19Flash_kernel_traitsILi96ELi64ELi64ELi4ES3_EELb0ELb1ELb0ELb0ELb0ELb0ELb1ELb0ENS_16Flash_fwd_paramsEEEvRKT8_iiiii)
        /*0500*/ 	.word	0x00000000


	//----- nvinfo : EIATTR_FRAME_SIZE
	.align		4
.L_224:
        /*0504*/ 	.byte	0x04, 0x11
        /*0506*/ 	.short	(.L_226 - .L_225)
	.align		4
.L_225:
        /*0508*/ 	.word	index@(_ZN5flash24flash_fwd_splitkv_kernelI23Flash_fwd_kernel_traitsILi96ELi64ELi64ELi4ELb0ELb0EN7cutlass6half_tE19Flash_kernel_traitsILi96ELi64ELi64ELi4ES3_EELb0ELb1ELb0ELb0ELb0ELb0ELb1ELb0EEEvNS_16Flash_fwd_paramsE)
        /*050c*/ 	.word	0x00000000


	//----- nvinfo : EIATTR_REGCOUNT
	.align		4
.L_226:
        /*0510*/ 	.byte	0x04, 0x2f
        /*0512*/ 	.short	(.L_228 - .L_227)
	.align		4
.L_227:
        /*0514*/ 	.word	index@(_ZN5flash24flash_fwd_splitkv_kernelI23Flash_fwd_kernel_traitsILi96ELi64ELi64ELi4ELb0ELb0EN7cutlass6half_tE19Flash_kernel_traitsILi96ELi64ELi64ELi4ES3_EELb0ELb1ELb0ELb0ELb0ELb1ELb0ELb1EEEvNS_16Flash_fwd_paramsE)
        /*0518*/ 	.word	0x000000a8


	//----- nvinfo : EIATTR_FRAME_SIZE
	.align		4
.L_228:
        /*051c*/ 	.byte	0x04, 0x11
        /*051e*/ 	.short	(.L_230 - .L_229)
	.align		4
.L_229:
        /*0520*/ 	.word	index@($_ZN5flash24flash_fwd_splitkv_kernelI23Flash_fwd_kernel_traitsILi96ELi64ELi64ELi4ELb0ELb0EN7cutlass6half_tE19Flash_kernel_traitsILi96ELi64ELi64ELi4ES3_EELb0ELb1ELb0ELb0ELb0ELb1ELb0ELb1EEEvNS_16Flash_fwd_paramsE$_ZN5flash30compute_attn_1rowblock_splitkvI23Flash_fwd_kernel_traitsILi96ELi64ELi64ELi4ELb0ELb0EN7cutlass6half_tE19Flash_kernel_traitsILi96ELi64ELi64ELi4ES3_EELb0ELb1ELb0ELb0ELb0ELb1ELb0ELb1ENS_16Flash_fwd_paramsEEEvRKT8_iiiii)
        /*0524*/ 	.word	0x00000000


	//----- nvinfo : EIATTR_FRAME_SIZE
	.align		4
.L_230:
        /*0528*/ 	.byte	0x04, 0x11
        /*052a*/ 	.short	(.L_232 - .L_231)
	.align		4
.L_231:
        /*052c*/ 	.word	index@(_ZN5flash24flash_fwd_splitkv_kernelI23Flash_fwd_kernel_traitsILi96ELi64ELi64ELi4ELb0ELb0EN7cutlass6half_tE19Flash_kernel_traitsILi96ELi64ELi64ELi4ES3_EELb0ELb1ELb0ELb0ELb0ELb1ELb0ELb1EEEvNS_16Flash_fwd_paramsE)
        /*0530*/ 	.word	0x00000000


	//----- nvinfo : EIATTR_REGCOUNT
	.align		4
.L_232:
        /*0534*/ 	.byte	0x04, 0x2f
        /*0536*/ 	.short	(.L_234 - .L_233)
	.align		4
.L_233:
        /*0538*/ 	.word	index@(_ZN5flash24flash_fwd_splitkv_kernelI23Flash_fwd_kernel_traitsILi96ELi64ELi64ELi4ELb0ELb0EN7cutlass6half_tE19Flash_kernel_traitsILi96ELi64ELi64ELi4ES3_EELb0ELb1ELb0ELb0ELb0ELb0ELb0ELb1EEEvNS_16Flash_fwd_paramsE)
        /*053c*/ 	.word	0x000000a6


	//----- nvinfo : EIATTR_FRAME_SIZE
	.align		4
.L_234:
        /*0540*/ 	.byte	0x04, 0x11
        /*0542*/ 	.short	(.L_236 - .L_235)
	.align		4
.L_235:
        /*0544*/ 	.word	index@($_ZN5flash24flash_fwd_splitkv_kernelI23Flash_fwd_kernel_traitsILi96ELi64ELi64ELi4ELb0ELb0EN7cutlass6half_tE19Flash_kernel_traitsILi96ELi64ELi64ELi4ES3_EELb0ELb1ELb0ELb0ELb0ELb0ELb0ELb1EEEvNS_16Flash_fwd_paramsE$_ZN5flash30compute_attn_1rowblock_splitkvI23Flash_fwd_kernel_traitsILi96ELi64ELi64ELi4ELb0ELb0EN7cutlass6half_tE19Flash_kernel_traitsILi96ELi64ELi64ELi4ES3_EELb0ELb1ELb0ELb0ELb0ELb0ELb0ELb1ENS_16Flash_fwd_paramsEEEvRKT8_iiiii)
        /*0548*/ 	.word	0x00000000


	//----- nvinfo : EIATTR_FRAME_SIZE
	.align		4
.L_236:
        /*054c*/ 	.byte	0x04, 0x11
        /*054e*/ 	.short	(.L_238 - .L_237)
	.align		4
.L_237:
        /*0550*/ 	.word	index@(_ZN5flash24flash_fwd_splitkv_kernelI23Flash_fwd_kernel_traitsILi96ELi64ELi64ELi4ELb0ELb0EN7cutlass6half_tE19Flash_kernel_traitsILi96ELi64ELi64ELi4ES3_EELb0ELb1ELb0ELb0ELb0ELb0ELb0ELb1EEEvNS_16Flash_fwd_paramsE)
        /*0554*/ 	.word	0x00000000


	//----- nvinfo : EIATTR_REGCOUNT
	.align		4
.L_238:
        /*0558*/ 	.byte	0x04, 0x2f
        /*055a*/ 	.short	(.L_240 - .L_239)
	.align		4
.L_239:
        /*055c*/ 	.word	index@(_ZN5flash24flash_fwd_splitkv_kernelI23Flash_fwd_kernel_traitsILi96ELi64ELi64ELi4ELb0ELb0EN7cutlass6half_tE19Flash_kernel_traitsILi96ELi64ELi64ELi4ES3_EELb0ELb1ELb0ELb0ELb0ELb1ELb0ELb0EEEvNS_16Flash_fwd_paramsE)
        /*0560*/ 	.word	0x000000ca


	//----- nvinfo : EIATTR_FRAME_SIZE
	.align		4
.L_240:
        /*0564*/ 	.byte	0x04, 0x11
        /*0566*/ 	.short	(.L_242 - .L_241)
	.align		4
.L_241:
        /*0568*/ 	.word	index@($_ZN5flash24flash_fwd_splitkv_kernelI23Flash_fwd_kernel_traitsILi96ELi64ELi64ELi4ELb0ELb0EN7cutlass6half_tE19Flash_kernel_traitsILi96ELi64ELi64ELi4ES3_EELb0ELb1ELb0ELb0ELb0ELb1ELb0ELb0EEEvNS_16Flash_fwd_paramsE$_ZN5flash30compute_attn_1rowblock_splitkvI23Flash_fwd_kernel_traitsILi96ELi64ELi64ELi4ELb0ELb0EN7cutlass6half_tE19Flash_kernel_traitsILi96ELi64ELi64ELi4ES3_EELb0ELb1ELb0ELb0ELb0ELb1ELb0ELb0ENS_16Flash_fwd_paramsEEEvRKT8_iiiii)
        /*056c*/ 	.word	0x00000000


	//----- nvinfo : EIATTR_FRAME_SIZE
	.align		4
.L_242:
        /*0570*/ 	.byte	0x04, 0x11
        /*0572*/ 	.short	(.L_244 - .L_243)
	.align		4
.L_243:
        /*0574*/ 	.word	index@(_ZN5flash24flash_fwd_splitkv_kernelI23Flash_fwd_kernel_traitsILi96ELi64ELi64ELi4ELb0ELb0EN7cutlass6half_tE19Flash_kernel_traitsILi96ELi64ELi64ELi4ES3_EELb0ELb1ELb0ELb0ELb0ELb1ELb0ELb0EEEvNS_16Flash_fwd_paramsE)
        /*0578*/ 	.word	0x00000000


	//----- nvinfo : EIATTR_REGCOUNT
	.align		4
.L_244:
        /*057c*/ 	.byte	0x04, 0x2f
        /*057e*/ 	.short	(.L_246 - .L_245)
	.align		4
.L_245:
        /*0580*/ 	.word	index@(_ZN5flash24flash_fwd_splitkv_kernelI23Flash_fwd_kernel_traitsILi96ELi64ELi64ELi4ELb0ELb0EN7cutlass6half_tE19Flash_kernel_traitsILi96ELi64ELi64ELi4ES3_EELb0ELb1ELb0ELb0ELb0ELb0ELb0ELb0EEEvNS_16Flash_fwd_paramsE)
        /*0584*/ 	.word	0x000000c5


	//----- nvinfo : EIATTR_FRAME_SIZE
	.align		4
.L_246:
        /*0588*/ 	.byte	0x04, 0x11
        /*058a*/ 	.short	(.L_248 - .L_247)
	.align		4
.L_247:
        /*058c*/ 	.word	index@($_ZN5flash24flash_fwd_splitkv_kernelI23Flash_fwd_kernel_traitsILi96ELi64ELi64ELi4ELb0ELb0EN7cutlass6half_tE19Flash_kernel_traitsILi96ELi64ELi64ELi4ES3_EELb0ELb1ELb0ELb0ELb0ELb0ELb0ELb0EEEvNS_16Flash_fwd_paramsE$_ZN5flash30compute_attn_1rowblock_splitkvI23Flash_fwd_kernel_traitsILi96ELi64ELi64ELi4ELb0ELb0EN7cutlass6half_tE19Flash_kernel_traitsILi96ELi64ELi64ELi4ES3_EELb0ELb1ELb0ELb0ELb0ELb0ELb0ELb0ENS_16Flash_fwd_paramsEEEvRKT8_iiiii)
        /*0590*/ 	.word	0x00000000


	//----- nvinfo : EIATTR_FRAME_SIZE
	.align		4
.L_248:
        /*0594*/ 	.byte	0x04, 0x11
        /*0596*/ 	.short	(.L_250 - .L_249)
	.align		4
.L_249:
        /*0598*/ 	.word	index@(_ZN5flash24flash_fwd_splitkv_kernelI23Flash_fwd_kernel_traitsILi96ELi64ELi64ELi4ELb0ELb0EN7cutlass6half_tE19Flash_kernel_traitsILi96ELi64ELi64ELi4ES3_EELb0ELb1ELb0ELb0ELb0ELb0ELb0ELb0EEEvNS_16Flash_fwd_paramsE)
        /*059c*/ 	.word	0x00000000


	//----- nvinfo : EIATTR_REGCOUNT
	.align		4
.L_250:
        /*05a0*/ 	.byte	0x04, 0x2f
        /*05a2*/ 	.short	(.L_252 - .L_251)
	.align		4
.L_251:
        /*05a4*/ 	.word	index@(_ZN5flash24flash_fwd_splitkv_kernelI23Flash_fwd_kernel_traitsILi96ELi64ELi64ELi4ELb0ELb0EN7cutlass6half_tE19Flash_kernel_traitsILi96ELi64ELi64ELi4ES3_EELb0ELb0ELb0ELb0ELb0ELb1ELb1ELb1EEEvNS_16Flash_fwd_paramsE)
        /*05a8*/ 	.word	0x000000a8


	//----- nvinfo : EIATTR_FRAME_SIZE
	.align		4
.L_252:
        /*05ac*/ 	.byte	0x04, 0x11
        /*05ae*/ 	.short	(.L_254 - .L_253)
	.align		4
.L_253:
        /*05b0*/ 	.word	index@($_ZN5flash24flash_fwd_splitkv_kernelI23Flash_fwd_kernel_traitsILi96ELi64ELi64ELi4ELb0ELb0EN7cutlass6half_tE19Flash_kernel_traitsILi96ELi64ELi64ELi4ES3_EELb0ELb0ELb0ELb0ELb0ELb1ELb1ELb1EEEvNS_16Flash_fwd_paramsE$_ZN5flash30compute_attn_1rowblock_splitkvI23Flash_fwd_kernel_traitsILi96ELi64ELi64ELi4ELb0ELb0EN7cutlass6half_tE19Flash_kernel_traitsILi96ELi64ELi64ELi4ES3_EELb0ELb0ELb0ELb0ELb0ELb1ELb1ELb1ENS_16Flash_fwd_paramsEEEvRKT8_iiiii)
        /*05b4*/ 	.word	0x00000000


	//----- nvinfo : EIATTR_FRAME_SIZE
	.align		4
.L_254:
        /*05b8*/ 	.byte	0x04, 0x11
        /*05ba*/ 	.short	(.L_256 - .L_255)
	.align		4
.L_255:
        /*05bc*/ 	.word	index@(_ZN5flash24flash_fwd_splitkv_kernelI23Flash_fwd_kernel_traitsILi96ELi64ELi64ELi4ELb0ELb0EN7cutlass6half_tE19Flash_kernel_traitsILi96ELi64ELi64ELi4ES3_EELb0ELb0ELb0ELb0ELb0ELb1ELb1ELb1EEEvNS_16Flash_fwd_paramsE)
        /*05c0*/ 	.word	0x00000000


	//----- nvinfo : EIATTR_REGCOUNT
	.align		4
.L_256:
        /*05c4*/ 	.byte	0x04, 0x2f
        /*05c6*/ 	.short	(.L_258 - .L_257)
	.align		4
.L_257:
        /*05c8*/ 	.word	index@(_ZN5flash24flash_fwd_splitkv_kernelI23Flash_fwd_kernel_traitsILi96ELi64ELi64ELi4ELb0ELb0EN7cutlass6half_tE19Flash_kernel_traitsILi96ELi64ELi64ELi4ES3_EELb0ELb0ELb0ELb0ELb0ELb0ELb1ELb1EEEvNS_16Flash_fwd_paramsE)
        /*05cc*/ 	.word	0x00000093


	//----- nvinfo : EIATTR_FRAME_SIZE
	.align		4
.L_258:
        /*05d0*/ 	.byte	0x04, 0x11
        /*05d2*/ 	.short	(.L_260 - .L_259)
	.align		4
.L_259:
        /*05d4*/ 	.word	index@($_ZN5flash24flash_fwd_splitkv_kernelI23Flash_fwd_kernel_traitsILi96ELi64ELi64ELi4ELb0ELb0EN7cutlass6half_tE19Flash_kernel_traitsILi96ELi64ELi64ELi4ES3_EELb0ELb0ELb0ELb0ELb0ELb0ELb1ELb1EEEvNS_16Flash_fwd_paramsE$_ZN5flash30compute_attn_1rowblock_splitkvI23Flash_fwd_kernel_traitsILi96ELi64ELi64ELi4ELb0ELb0EN7cutlass6half_tE19Flash_kernel_traitsILi96ELi64ELi64ELi4ES3_EELb0ELb0ELb0ELb0ELb0ELb0ELb1ELb1ENS_16Flash_fwd_paramsEEEvRKT8_iiiii)
        /*05d8*/ 	.word	0x00000000


	//----- nvinfo : EIATTR_FRAME_SIZE
	.align		4
.L_260:
        /*05dc*/ 	.byte	0x04, 0x11
        /*05de*/ 	.short	(.L_262 - .L_261)
	.align		4
.L_261:
        /*05e0*/ 	.word	index@(_ZN5flash24flash_fwd_splitkv_kernelI23Flash_fwd_kernel_traitsILi96ELi64ELi64ELi4ELb0ELb0EN7cutlass6half_tE19Flash_kernel_traitsILi96ELi64ELi64ELi4ES3_EELb0ELb0ELb0ELb0ELb0ELb0ELb1ELb1EEEvNS_16Flash_fwd_paramsE)
        /*05e4*/ 	.word	0x00000000


	//----- nvinfo : EIATTR_REGCOUNT
	.align		4
.L_262:
        /*05e8*/ 	.byte	0x04, 0x2f
        /*05ea*/ 	.short	(.L_264 - .L_263)
	.align		4
.L_263:
        /*05ec*/ 	.word	index@(_ZN5flash24flash_fwd_splitkv_kernelI23Flash_fwd_kernel_traitsILi96ELi64ELi64ELi4ELb0ELb0EN7cutlass6half_tE19Flash_kernel_traitsILi96ELi64ELi64ELi4ES3_EELb0ELb0ELb0ELb0ELb0ELb1ELb1ELb0EEEvNS_16Flash_fwd_paramsE)
        /*05f0*/ 	.word	0x000000a8


	//----- nvinfo : EIATTR_FRAME_SIZE
	.align		4
.L_264:
        /*05f4*/ 	.byte	0x04, 0x11
        /*05f6*/ 	.short	(.L_266 - .L_265)
	.align		4
.L_265:
        /*05f8*/ 	.word	index@($_ZN5flash24flash_fwd_splitkv_kernelI23Flash_fwd_kernel_traitsILi96ELi64ELi64ELi4ELb0ELb0EN7cutlass6half_tE19Flash_kernel_traitsILi96ELi64ELi64ELi4ES3_EELb0ELb0ELb0ELb0ELb0ELb1ELb1ELb0EEEvNS_16Flash_fwd_paramsE$_ZN5flash30compute_attn_1rowblock_splitkvI23Flash_fwd_kernel_traitsILi96ELi64ELi64ELi4ELb0ELb0EN7cutlass6half_tE19Flash_kernel_traitsILi96ELi64ELi64ELi4ES3_EELb0ELb0ELb0ELb0ELb0ELb1ELb1ELb0ENS_16Flash_fwd_paramsEEEvRKT8_iiiii)
        /*05fc*/ 	.word	0x00000000


	//----- nvinfo : EIATTR_FRAME_SIZE
	.align		4
.L_266:
        /*0600*/ 	.byte	0x04, 0x11
        /*0602*/ 	.short	(.L_268 - .L_267)
	.align		4
.L_267:
        /*0604*/ 	.word	index@(_ZN5flash24flash_fwd_splitkv_kernelI23Flash_fwd_kernel_traitsILi96ELi64ELi64ELi4ELb0ELb0EN7cutlass6half_tE19Flash_kernel_traitsILi96ELi64ELi64ELi4ES3_EELb0ELb0ELb0ELb0ELb0ELb1ELb1ELb0EEEvNS_16Flash_fwd_paramsE)
        /*0608*/ 	.word	0x00000000


	//----- nvinfo : EIATTR_REGCOUNT
	.align		4
.L_268:
        /*060c*/ 	.byte	0x04, 0x2f
        /*060e*/ 	.short	(.L_270 - .L_269)
	.align		4
.L_269:
        /*0610*/ 	.word	index@(_ZN5flash24flash_fwd_splitkv_kernelI23Flash_fwd_kernel_traitsILi96ELi64ELi64ELi4ELb0ELb0EN7cutlass6half_tE19Flash_kernel_traitsILi96ELi64ELi64ELi4ES3_EELb0ELb0ELb0ELb0ELb0ELb0ELb1ELb0EEEvNS_16Flash_fwd_paramsE)
        /*0614*/ 	.word	0x000000a8


	//----- nvinfo : EIATTR_FRAME_SIZE
	.align		4
.L_270:
        /*0618*/ 	.byte	0x04, 0x11
        /*061a*/ 	.short	(.L_272 - .L_271)
	.align		4
.L_271:
        /*061c*/ 	.word	index@($_ZN5flash24flash_fwd_splitkv_kernelI23Flash_fwd_kernel_traitsILi96ELi64ELi64ELi4ELb0ELb0EN7cutlass6half_tE19Flash_kernel_traitsILi96ELi64ELi64ELi4ES3_EELb0ELb0ELb0ELb0ELb0ELb0ELb1ELb0EEEvNS_16Flash_fwd_paramsE$_ZN5flash30compute_attn_1rowblock_splitkvI23Flash_fwd_kernel_traitsILi96ELi64ELi64ELi4ELb0ELb0EN7cutlass6half_tE19Flash_kernel_traitsILi96ELi64ELi64ELi4ES3_EELb0ELb0ELb0ELb0ELb0ELb0ELb1ELb0ENS_16Flash_fwd_paramsEEEvRKT8_iiiii)
        /*0620*/ 	.word	0x00000000


	//----- nvinfo : EIATTR_FRAME_SIZE
	.align		4
.L_272:
        /*0624*/ 	.byte	0x04, 0x11
        /*0626*/ 	.short	(.L_274 - .L_273)
	.align		4
.L_273:
        /*0628*/ 	.word	index@(_ZN5flash24flash_fwd_splitkv_kernelI23Flash_fwd_kernel_traitsILi96ELi64ELi64ELi4ELb0ELb0EN7cutlass6half_tE19Flash_kernel_traitsILi96ELi64ELi64ELi4ES3_EELb0ELb0ELb0ELb0ELb0ELb0ELb1ELb0EEEvNS_16Flash_fwd_paramsE)
        /*062c*/ 	.word	0x00000000


	//----- nvinfo : EIATTR_REGCOUNT
	.align		4
.L_274:
        /*0630*/ 	.byte	0x04, 0x2f
        /*0632*/ 	.short	(.L_276 - .L_275)
	.align		4
.L_275:
        /*0634*/ 	.word	index@(_ZN5flash24flash_fwd_splitkv_kernelI23Flash_fwd_kernel_traitsILi96ELi64ELi64ELi4ELb0ELb0EN7cutlass6half_tE19Flash_kernel_traitsILi96ELi64ELi64ELi4ES3_EELb0ELb0ELb0ELb0ELb0ELb1ELb0ELb1EEEvNS_16Flash_fwd_paramsE)
        /*0638*/ 	.word	0x000000a8


	//----- nvinfo : EIATTR_FRAME_SIZE
	.align		4
.L_276:
        /*063c*/ 	.byte	0x04, 0x11
        /*063e*/ 	.short	(.L_278 - .L_277)
	.align		4
.L_277:
        /*0640*/ 	.word	index@($_ZN5flash24flash_fwd_splitkv_kernelI23Flash_fwd_kernel_traitsILi96ELi64ELi64ELi4ELb0ELb0EN7cutlass6half_tE19Flash_kernel_traitsILi96ELi64ELi64ELi4ES3_EELb0ELb0ELb0ELb0ELb0ELb1ELb0ELb1EEEvNS_16Flash_fwd_paramsE$_ZN5flash30compute_attn_1rowblock_splitkvI23Flash_fwd_kernel_traitsILi96ELi64ELi64ELi4ELb0ELb0EN7cutlass6half_tE19Flash_kernel_traitsILi96ELi64ELi64ELi4ES3_EELb0ELb0ELb0ELb0ELb0ELb1ELb0ELb1ENS_16Flash_fwd_paramsEEEvRKT8_iiiii)
        /*0644*/ 	.word	0x00000000


	//----- nvinfo : EIATTR_FRAME_SIZE
	.align		4
.L_278:
        /*0648*/ 	.byte	0x04, 0x11
        /*064a*/ 	.short	(.L_280 - .L_279)
	.align		4
.L_279:
        /*064c*/ 	.word	index@(_ZN5flash24flash_fwd_splitkv_kernelI23Flash_fwd_kernel_traitsILi96ELi64ELi64ELi4ELb0ELb0EN7cutlass6half_tE19Flash_kernel_traitsILi96ELi64ELi64ELi4ES3_EELb0ELb0ELb0ELb0ELb0ELb1ELb0ELb1EEEvNS_16Flash_fwd_paramsE)
        /*0650*/ 	.word	0x00000000


	//----- nvinfo : EIATTR_REGCOUNT
	.align		4
.L_280:
        /*0654*/ 	.byte	0x04, 0x2f
        /*0656*/ 	.short	(.L_282 - .L_281)
	.align		4
.L_281:
        /*0658*/ 	.word	index@(_ZN5flash24flash_fwd_splitkv_kernelI23Flash_fwd_kernel_traitsILi96ELi64ELi64ELi4ELb0ELb0EN7cutlass6half_tE19Flash_kernel_traitsILi96ELi64ELi64ELi4ES3_EELb0ELb0ELb0ELb0ELb0ELb0ELb0ELb1EEEvNS_16Flash_fwd_paramsE)
        /*065c*/ 	.word	0x00000093


	//----- nvinfo : EIATTR_FRAME_SIZE
	.align		4
.L_282:
        /*0660*/ 	.byte	0x04, 0x11
        /*0662*/ 	.short	(.L_284 - .L_283)
	.align		4
.L_283:
        /*0664*/ 	.word	index@($_ZN5flash24flash_fwd_splitkv_kernelI23Flash_fwd_kernel_traitsILi96ELi64ELi64ELi4ELb0ELb0EN7cutlass6half_tE19Flash_kernel_traitsILi96ELi64ELi64ELi4ES3_EELb0ELb0ELb0ELb0ELb0ELb0ELb0ELb1EEEvNS_16Flash_fwd_paramsE$_ZN5flash30compute_attn_1rowblock_splitkvI23Flash_fwd_kernel_traitsILi96ELi64ELi64ELi4ELb0ELb0EN7cutlass6half_tE19Flash_kernel_traitsILi96ELi64ELi64ELi4ES3_EELb0ELb0ELb0ELb0ELb0ELb0ELb0ELb1ENS_16Flash_fwd_paramsEEEvRKT8_iiiii)
        /*0668*/ 	.word	0x00000000


	//----- nvinfo : EIATTR_FRAME_SIZE
	.align		4
.L_284:
        /*066c*/ 	.byte	0x04, 0x11
        /*066e*/ 	.short	(.L_286 - .L_285)
	.align		4
.L_285:
        /*0670*/ 	.word	index@(_ZN5flash24flash_fwd_splitkv_kernelI23Flash_fwd_kernel_traitsILi96ELi64ELi64ELi4ELb0ELb0EN7cutlass6half_tE19Flash_kernel_traitsILi96ELi64ELi64ELi4ES3_EELb0ELb0ELb0ELb0ELb0ELb0ELb0ELb1EEEvNS_16Flash_fwd_paramsE)
        /*0674*/ 	.word	0x00000000


	//----- nvinfo : EIATTR_REGCOUNT
	.align		4
.L_286:
        /*0678*/ 	.byte	0x04, 0x2f
        /*067a*/ 	.short	(.L_288 - .L_287)
	.align		4
.L_287:
        /*067c*/ 	.word	index@(_ZN5flash24flash_fwd_splitkv_kernelI23Flash_fwd_kernel_traitsILi96ELi64ELi64ELi4ELb0ELb0EN7cutlass6half_tE19Flash_kernel_traitsILi96ELi64ELi64ELi4ES3_EELb0ELb0ELb0ELb0ELb0ELb1ELb0ELb0EEEvNS_16Flash_fwd_paramsE)
        /*0680*/ 	.word	0x000000e2


	//----- nvinfo : EIATTR_FRAME_SIZE
	.align		4
.L_288:
        /*0684*/ 	.byte	0x04, 0x11
        /*0686*/ 	.short	(.L_290 - .L_289)
	.align		4
.L_289:
        /*0688*/ 	.word	index@($_ZN5flash24flash_fwd_splitkv_kernelI23Flash_fwd_kernel_traitsILi96ELi64ELi64ELi4ELb0ELb0EN7cutlass6half_tE19Flash_kernel_traitsILi96ELi64ELi64ELi4ES3_EELb0ELb0ELb0ELb0ELb0ELb1ELb0ELb0EEEvNS_16Flash_fwd_paramsE$_ZN5flash30compute_attn_1rowblock_splitkvI23Flash_fwd_kernel_traitsILi96ELi64ELi64ELi4ELb0ELb0EN7cutlass6half_tE19Flash_kernel_traitsILi96ELi64ELi64ELi4ES3_EELb0ELb0ELb0ELb0ELb0ELb1ELb0ELb0ENS_16Flash_fwd_paramsEEEvRKT8_iiiii)
        /*068c*/ 	.word	0x00000000


	//----- nvinfo : EIATTR_FRAME_SIZE
	.align		4
.L_290:
        /*0690*/ 	.byte	0x04, 0x11
        /*0692*/ 	.short	(.L_292 - .L_291)
	.align		4
.L_291:
        /*0694*/ 	.word	index@(_ZN5flash24flash_fwd_splitkv_kernelI23Flash_fwd_kernel_traitsILi96ELi64ELi64ELi4ELb0ELb0EN7cutlass6half_tE19Flash_kernel_traitsILi96ELi64ELi64ELi4ES3_EELb0ELb0ELb0ELb0ELb0ELb1ELb0ELb0EEEvNS_16Flash_fwd_paramsE)
        /*0698*/ 	.word	0x00000000


	//----- nvinfo : EIATTR_REGCOUNT
	.align		4
.L_292:
        /*069c*/ 	.byte	0x04, 0x2f
        /*069e*/ 	.short	(.L_294 - .L_293)
	.align		4
.L_293:
        /*06a0*/ 	.word	index@(_ZN5flash24flash_fwd_splitkv_kernelI23Flash_fwd_kernel_traitsILi96ELi64ELi64ELi4ELb0ELb0EN7cutlass6half_tE19Flash_kernel_traitsILi96ELi64ELi64ELi4ES3_EELb0ELb0ELb0ELb0ELb0ELb0ELb0ELb0EEEvNS_16Flash_fwd_paramsE)
        /*06a4*/ 	.word	0x000000bb


	//----- nvinfo : EIATTR_FRAME_SIZE
	.align		4
.L_294:
        /*06a8*/ 	.byte	0x04, 0x11
        /*06aa*/ 	.short	(.L_296 - .L_295)
	.align		4
.L_295:
        /*06ac*/ 	.word	index@($_ZN5flash24flash_fwd_splitkv_kernelI23Flash_fwd_kernel_traitsILi96ELi64ELi64ELi4ELb0ELb0EN7cutlass6half_tE19Flash_kernel_traitsILi96ELi64ELi64ELi4ES3_EELb0ELb0ELb0ELb0ELb0ELb0ELb0ELb0EEEvNS_16Flash_fwd_paramsE$_ZN5flash30compute_attn_1rowblock_splitkvI23Flash_fwd_kernel_traitsILi96ELi64ELi64ELi4ELb0ELb0EN7cutlass6half_tE19Flash_kernel_traitsILi96ELi64ELi64ELi4ES3_EELb0ELb0ELb0ELb0ELb0ELb0ELb0ELb0ENS_16Flash_fwd_paramsEEEvRKT8_iiiii)
        /*06b0*/ 	.word	0x00000000


	//----- nvinfo : EIATTR_FRAME_SIZE
	.align		4
.L_296:
        /*06b4*/ 	.byte	0x04, 0x11
        /*06b6*/ 	.short	(.L_298 - .L_297)
	.align		4
.L_297:
        /*06b8*/ 	.word	index@(_ZN5flash24flash_fwd_splitkv_kernelI23Flash_fwd_kernel_traitsILi96ELi64ELi64ELi4ELb0ELb0EN7cutlass6half_tE19Flash_kernel_traitsILi96ELi64ELi64ELi4ES3_EELb0ELb0ELb0ELb0ELb0ELb0ELb0ELb0EEEvNS_16Flash_fwd_paramsE)
        /*06bc*/ 	.word	0x00000000


	//----- nvinfo : EIATTR_REGCOUNT
	.align		4
.L_298:
        /*06c0*/ 	.byte	0x04, 0x2f
        /*06c2*/ 	.short	(.L_300 - .L_299)
	.align		4
.L_299:
        /*06c4*/ 	.word	index@(_ZN5flash24flash_fwd_splitkv_kernelI23Flash_fwd_kernel_traitsILi96ELi64ELi64ELi4ELb0ELb0EN7cutlass6half_tE19Flash_kernel_traitsILi96ELi64ELi64ELi4ES3_EELb0ELb0ELb0ELb0ELb1ELb1ELb1ELb0EEEvNS_16Flash_fwd_paramsE)
        /*06c8*/ 	.word	0x000000a7


	//----- nvinfo : EIATTR_FRAME_SIZE
	.align		4
.L_300:
        /*06cc*/ 	.byte	0x04, 0x11
        /*06ce*/ 	.short	(.L_302 - .L_301)
	.align		4
.L_301:
        /*06d0*/ 	.word	index@($_ZN5flash24flash_fwd_splitkv_kernelI23Flash_fwd_kernel_traitsILi96ELi64ELi64ELi4ELb0ELb0EN7cutlass6half_tE19Flash_kernel_traitsILi96ELi64ELi64ELi4ES3_EELb0ELb0ELb0ELb0ELb1ELb1ELb1ELb0EEEvNS_16Flash_fwd_paramsE$_ZN5flash30compute_attn_1rowblock_splitkvI23Flash_fwd_kernel_traitsILi96ELi64ELi64ELi4ELb0ELb0EN7cutlass6half_tE19Flash_kernel_traitsILi96ELi64ELi64ELi4ES3_EELb0ELb0ELb0ELb0ELb1ELb1ELb1ELb0ENS_16Flash_fwd_paramsEEEvRKT8_iiiii)
        /*06d4*/ 	.word	0x00000000


	//----- nvinfo : EIATTR_FRAME_SIZE
	.align		4
.L_302:
        /*06d8*/ 	.byte	0x04, 0x11
        /*06da*/ 	.short	(.L_304 - .L_303)
	.align		4
.L_303:
        /*06dc*/ 	.word	index@(_ZN5flash24flash_fwd_splitkv_kernelI23Flash_fwd_kernel_traitsILi96ELi64ELi64ELi4ELb0ELb0EN7cutlass6half_tE19Flash_kernel_traitsILi96ELi64ELi64ELi4ES3_EELb0ELb0ELb0ELb0ELb1ELb1ELb1ELb0EEEvNS_16Flash_fwd_paramsE)
        /*06e0*/ 	.word	0x00000000


	//----- nvinfo : EIATTR_REGCOUNT
	.align		4
.L_304:
        /*06e4*/ 	.byte	0x04, 0x2f
        /*06e6*/ 	.short	(.L_306 - .L_305)
	.align		4
.L_305:
        /*06e8*/ 	.word	index@(_ZN5flash24flash_fwd_splitkv_kernelI23Flash_fwd_kernel_traitsILi96ELi64ELi64ELi4ELb0ELb0EN7cutlass6half_tE19Flash_kernel_traitsILi96ELi64ELi64ELi4ES3_EELb0ELb0ELb0ELb0ELb1ELb0ELb1ELb0EEEvNS_16Flash_fwd_paramsE)
        /*06ec*/ 	.word	0x000000a8


	//----- nvinfo : EIATTR_FRAME_SIZE
	.align		4
.L_306:
        /*06f0*/ 	.byte	0x04, 0x11
        /*06f2*/ 	.short	(.L_308 - .L_307)
	.align		4
.L_307:
        /*06f4*/ 	.word	index@($_ZN5flash24flash_fwd_splitkv_kernelI23Flash_fwd_kernel_traitsILi96ELi64ELi64ELi4ELb0ELb0EN7cutlass6half_tE19Flash_kernel_traitsILi96ELi64ELi64ELi4ES3_EELb0ELb0ELb0ELb0ELb1ELb0ELb1ELb0EEEvNS_16Flash_fwd_paramsE$_ZN5flash30compute_attn_1rowblock_splitkvI23Flash_fwd_kernel_traitsILi96ELi64ELi64ELi4ELb0ELb0EN7cutlass6half_tE19Flash_kernel_traitsILi96ELi64ELi64ELi4ES3_EELb0ELb0ELb0ELb0ELb1ELb0ELb1ELb0ENS_16Flash_fwd_paramsEEEvRKT8_iiiii)
        /*06f8*/ 	.word	0x00000000


	//----- nvinfo : EIATTR_FRAME_SIZE
	.align		4
.L_308:
        /*06fc*/ 	.byte	0x04, 0x11
        /*06fe*/ 	.short	(.L_310 - .L_309)
	.align		4
.L_309:
        /*0700*/ 	.word	index@(_ZN5flash24flash_fwd_splitkv_kernelI23Flash_fwd_kernel_traitsILi96ELi64ELi64ELi4ELb0ELb0EN7cutlass6half_tE19Flash_kernel_traitsILi96ELi64ELi64ELi4ES3_EELb0ELb0ELb0ELb0ELb1ELb0ELb1ELb0EEEvNS_16Flash_fwd_paramsE)
        /*0704*/ 	.word	0x00000000


	//----- nvinfo : EIATTR_REGCOUNT
	.align		4
.L_310:
        /*0708*/ 	.byte	0x04, 0x2f
        /*070a*/ 	.short	(.L_312 - .L_311)
	.align		4
.L_311:
        /*070c*/ 	.word	index@(_ZN5flash24flash_fwd_splitkv_kernelI23Flash_fwd_kernel_traitsILi96ELi64ELi64ELi4ELb0ELb0EN7cutlass6half_tE19Flash_kernel_traitsILi96ELi64ELi64ELi4ES3_EELb0ELb0ELb0ELb0ELb1ELb1ELb0ELb0EEEvNS_16Flash_fwd_paramsE)
        /*0710*/ 	.word	0x000000a7


	//----- nvinfo : EIATTR_FRAME_SIZE
	.align		4
.L_312:
        /*0714*/ 	.byte	0x04, 0x11
        /*0716*/ 	.short	(.L_314 - .L_313)
	.align		4
.L_313:
        /*0718*/ 	.word	index@($_ZN5flash24flash_fwd_splitkv_kernelI23Flash_fwd_kernel_traitsILi96ELi64ELi64ELi4ELb0ELb0EN7cutlass6half_tE19Flash_kernel_traitsILi96ELi64ELi64ELi4ES3_EELb0ELb0ELb0ELb0ELb1ELb1ELb0ELb0EEEvNS_16Flash_fwd_paramsE$_ZN5flash30compute_attn_1rowblock_splitkvI23Flash_fwd_kernel_traitsILi96ELi64ELi64ELi4ELb0ELb0EN7cutlass6half_tE19Flash_kernel_traitsILi96ELi64ELi64ELi4ES3_EELb0ELb0ELb0ELb0ELb1ELb1ELb0ELb0ENS_16Flash_fwd_paramsEEEvRKT8_iiiii)
        /*071c*/ 	.word	0x00000000


	//----- nvinfo : EIATTR_FRAME_SIZE
	.align		4
.L_314:
        /*0720*/ 	.byte	0x04, 0x11
        /*0722*/ 	.short	(.L_316 - .L_315)
	.align		4
.L_315:
        /*0724*/ 	.word	index@(_ZN5flash24flash_fwd_splitkv_kernelI23Flash_fwd_kernel_traitsILi96ELi64ELi64ELi4ELb0ELb0EN7cutlass6half_tE19Flash_kernel_traitsILi96ELi64ELi64ELi4ES3_EELb0ELb0ELb0ELb0ELb1ELb1ELb0ELb0EEEvNS_16Flash_fwd_paramsE)
        /*0728*/ 	.word	0x00000000


	//----- nvinfo : EIATTR_REGCOUNT
	.align		4
.L_316:
        /*072c*/ 	.byte	0x04, 0x2f
        /*072e*/ 	.short	(.L_318 - .L_317)
	.align		4
.L_317:
        /*0730*/ 	.word	index@(_ZN5flash24flash_fwd_splitkv_kernelI23Flash_fwd_kernel_traitsILi96ELi64ELi64ELi4ELb0ELb0EN7cutlass6half_tE19Flash_kernel_traitsILi96ELi64ELi64ELi4ES3_EELb0ELb0ELb0ELb0ELb1ELb0ELb0ELb0EEEvNS_16Flash_fwd_paramsE)
        /*0734*/ 	.word	0x000000a8


	//----- nvinfo : EIATTR_FRAME_SIZE
	.align		4
.L_318:
        /*0738*/ 	.byte	0x04, 0x11
        /*073a*/ 	.short	(.L_320 - .L_319)
	.align		4
.L_319:
        /*073c*/ 	.word	index@($_ZN5flash24flash_fwd_splitkv_kernelI23Flash_fwd_kernel_traitsILi96ELi64ELi64ELi4ELb0ELb0EN7cutlass6half_tE19Flash_kernel_traitsILi96ELi64ELi64ELi4ES3_EELb0ELb0ELb0ELb0ELb1ELb0ELb0ELb0EEEvNS_16Flash_fwd_paramsE$_ZN5flash30compute_attn_1rowblock_splitkvI23Flash_fwd_kernel_traitsILi96ELi64ELi64ELi4ELb0ELb0EN7cutlass6half_tE19Flash_kernel_traitsILi96ELi64ELi64ELi4ES3_EELb0ELb0ELb0ELb0ELb1ELb0ELb0ELb0ENS_16Flash_fwd_paramsEEEvRKT8_iiiii)
        /*0740*/ 	.word	0x00000000


	//----- nvinfo : EIATTR_FRAME_SIZE
	.align		4
.L_320:
        /*0744*/ 	.byte	0x04, 0x11
        /*0746*/ 	.short	(.L_322 - .L_321)
	.align		4
.L_321:
        /*0748*/ 	.word	index@(_ZN5flash24flash_fwd_splitkv_kernelI23Flash_fwd_kernel_traitsILi96ELi64ELi64ELi4ELb0ELb0EN7cutlass6half_tE19Flash_kernel_traitsILi96ELi64ELi64ELi4ES3_EELb0ELb0ELb0ELb0ELb1ELb0ELb0ELb0EEEvNS_16Flash_fwd_paramsE)
        /*074c*/ 	.word	0x00000000


	//----- nvinfo : EIATTR_REGCOUNT
	.align		4
.L_322:
        /*0750*/ 	.byte	0x04, 0x2f
        /*0752*/ 	.short	(.L_324 - .L_323)
	.align		4
.L_323:
        /*0754*/ 	.word	index@(_ZN5flash32flash_fwd_splitkv_combine_kernelI23Flash_fwd_kernel_traitsILi96ELi64ELi64ELi4ELb0ELb0EN7cutlass6half_tE19Flash_kernel_traitsILi96ELi64ELi64ELi4ES3_EELi16ELi1ELb1EEEvNS_16Flash_fwd_paramsE)
        /*0758*/ 	.word	0x0000002a


	//----- nvinfo : EIATTR_FRAME_SIZE
	.align		4
.L_324:
        /*075c*/ 	.byte	0x04, 0x11
        /*075e*/ 	.short	(.L_326 - .L_325)
	.align		4
.L_325:
        /*0760*/ 	.word	index@($__internal_27_$__cuda_sm20_div_s64)
        /*0764*/ 	.word	0x00000000


	//----- nvinfo : EIATTR_FRAME_SIZE
	.align		4
.L_326:
        /*0768*/ 	.byte	0x04, 0x11
        /*076a*/ 	.short	(.L_328 - .L_327)
	.align		4
.L_327:
        /*076c*/ 	.word	index@(_ZN5flash32flash_fwd_splitkv_combine_kernelI23Flash_fwd_kernel_traitsILi96ELi64ELi64ELi4ELb0ELb0EN7cutlass6half_tE19Flash_kernel_traitsILi96ELi64ELi64ELi4ES3_EELi16ELi1ELb1EEEvNS_16Flash_fwd_paramsE)
        /*0770*/ 	.word	0x00000000


	//----- nvinfo : EIATTR_REGCOUNT
	.align		4
.L_328:
        /*0774*/ 	.byte	0x04, 0x2f
        /*0776*/ 	.short	(.L_330 - .L_329)
	.align		4
.L_329:
        /*0778*/ 	.word	index@(_ZN5flash32flash_fwd_splitkv_combine_kernelI23Flash_fwd_kernel_traitsILi96ELi64ELi64ELi4ELb0ELb0EN7cutlass6half_tE19Flash_kernel_traitsILi96ELi64ELi64ELi4ES3_EELi16ELi2ELb1EEEvNS_16Flash_fwd_paramsE)
        /*077c*/ 	.word	0x0000002a


	//----- nvinfo : EIATTR_FRAME_SIZE
	.align		4
.L_330:
        /*0780*/ 	.byte	0x04, 0x11
        /*0782*/ 	.short	(.L_332 - .L_331)
	.align		4
.L_331:
        /*0784*/ 	.word	index@($__internal_26_$__cuda_sm20_div_s64)
        /*0788*/ 	.word	0x00000000


	//----- nvinfo : EIATTR_FRAME_SIZE
	.align		4
.L_332:
        /*078c*/ 	.byte	0x04, 0x11
        /*078e*/ 	.short	(.L_334 - .L_333)
	.align		4
.L_333:
        /*0790*/ 	.word	index@(_ZN5flash32flash_fwd_splitkv_combine_kernelI23Flash_fwd_kernel_traitsILi96ELi64ELi64ELi4ELb0ELb0EN7cutlass6half_tE19Flash_kernel_traitsILi96ELi64ELi64ELi4ES3_EELi16ELi2ELb1EEEvNS_16Flash_fwd_paramsE)
        /*0794*/ 	.word	0x00000000


	//----- nvinfo : EIATTR_REGCOUNT
	.align		4
.L_334:
        /*0798*/ 	.byte	0x04, 0x2f
        /*079a*/ 	.short	(.L_336 - .L_335)
	.align		4
.L_335:
        /*079c*/ 	.word	index@(_ZN5flash32flash_fwd_splitkv_combine_kernelI23Flash_fwd_kernel_traitsILi96ELi64ELi64ELi4ELb0ELb0EN7cutlass6half_tE19Flash_kernel_traitsILi96ELi64ELi64ELi4ES3_EELi16ELi3ELb1EEEvNS_16Flash_fwd_paramsE)
        /*07a0*/ 	.word	0x0000002a


	//----- nvinfo : EIATTR_FRAME_SIZE
	.align		4
.L_336:
        /*07a4*/ 	.byte	0x04, 0x11
        /*07a6*/ 	.short	(.L_338 - .L_337)
	.align		4
.L_337:
        /*07a8*/ 	.word	index@($__internal_25_$__cuda_sm20_div_s64)
        /*07ac*/ 	.word	0x00000000


	//----- nvinfo : EIATTR_FRAME_SIZE
	.align		4
.L_338:
        /*07b0*/ 	.byte	0x04, 0x11
        /*07b2*/ 	.short	(.L_340 - .L_339)
	.align		4
.L_339:
        /*07b4*/ 	.word	index@(_ZN5flash32flash_fwd_splitkv_combine_kernelI23Flash_fwd_kernel_traitsILi96ELi64ELi64ELi4ELb0ELb0EN7cutlass6half_tE19Flash_kernel_traitsILi96ELi64ELi64ELi4ES3_EELi16ELi3ELb1EEEvNS_16Flash_fwd_paramsE)
        /*07b8*/ 	.word	0x00000000


	//----- nvinfo : EIATTR_REGCOUNT
	.align		4
.L_340:
        /*07bc*/ 	.byte	0x04, 0x2f
        /*07be*/ 	.short	(.L_342 - .L_341)
	.align		4
.L_341:
        /*07c0*/ 	.word	index@(_ZN5flash32flash_fwd_splitkv_combine_kernelI23Flash_fwd_kernel_traitsILi96ELi64ELi64ELi4ELb0ELb0EN7cutlass6half_tE19Flash_kernel_traitsILi96ELi64ELi64ELi4ES3_EELi16ELi4ELb1EEEvNS_16Flash_fwd_paramsE)
        /*07c4*/ 	.word	0x0000002a


	//----- nvinfo : EIATTR_FRAME_SIZE
	.align		4
.L_342:
        /*07c8*/ 	.byte	0x04, 0x11
        /*07ca*/ 	.short	(.L_344 - .L_343)
	.align		4
.L_343:
        /*07cc*/ 	.word	index@($__internal_24_$__cuda_sm20_div_s64)
        /*07d0*/ 	.word	0x00000000


	//----- nvinfo : EIATTR_FRAME_SIZE
	.align		4
.L_344:
        /*07d4*/ 	.byte	0x04, 0x11
        /*07d6*/ 	.short	(.L_346 - .L_345)
	.align		4
.L_345:
        /*07d8*/ 	.word	index@(_ZN5flash32flash_fwd_splitkv_combine_kernelI23Flash_fwd_kernel_traitsILi96ELi64ELi64ELi4ELb0ELb0EN7cutlass6half_tE19Flash_kernel_traitsILi96ELi64ELi64ELi4ES3_EELi16ELi4ELb1EEEvNS_16Flash_fwd_paramsE)
        /*07dc*/ 	.word	0x00000000


	//----- nvinfo : EIATTR_REGCOUNT
	.align		4
.L_346:
        /*07e0*/ 	.byte	0x04, 0x2f
        /*07e2*/ 	.short	(.L_348 - .L_347)
	.align		4
.L_347:
        /*07e4*/ 	.word	index@(_ZN5flash32flash_fwd_splitkv_combine_kernelI23Flash_fwd_kernel_traitsILi96ELi64ELi64ELi4ELb0ELb0EN7cutlass6half_tE19Flash_kernel_traitsILi96ELi64ELi64ELi4ES3_EELi16ELi5ELb1EEEvNS_16Flash_fwd_paramsE)
        /*07e8*/ 	.word	0x00000034


	//----- nvinfo : EIATTR_FRAME_SIZE
	.align		4
.L_348:
        /*07ec*/ 	.byte	0x04, 0x11
        /*07ee*/ 	.short	(.L_350 - .L_349)
	.align		4
.L_349:
        /*07f0*/ 	.word	index@($__internal_23_$__cuda_sm20_div_s64)
        /*07f4*/ 	.word	0x00000000


	//----- nvinfo : EIATTR_FRAME_SIZE
	.align		4
.L_350:
        /*07f8*/ 	.byte	0x04, 0x11
        /*07fa*/ 	.short	(.L_352 - .L_351)
	.align		4
.L_351:
        /*07fc*/ 	.word	index@(_ZN5flash32flash_fwd_splitkv_combine_kernelI23Flash_fwd_kernel_traitsILi96ELi64ELi64ELi4ELb0ELb0EN7cutlass6half_tE19Flash_kernel_traitsILi96ELi64ELi64ELi4ES3_EELi16ELi5ELb1EEEvNS_16Flash_fwd_paramsE)
        /*0800*/ 	.word	0x00000000


	//----- nvinfo : EIATTR_REGCOUNT
	.align		4
.L_352:
        /*0804*/ 	.byte	0x04, 0x2f
        /*0806*/ 	.short	(.L_354 - .L_353)
	.align		4
.L_353:
        /*0808*/ 	.word	index@(_ZN5flash32flash_fwd_splitkv_combine_kernelI23Flash_fwd_kernel_traitsILi96ELi64ELi64ELi4ELb0ELb0EN7cutlass6half_tE19Flash_kernel_traitsILi96ELi64ELi64ELi4ES3_EELi16ELi6ELb1EEEvNS_16Flash_fwd_paramsE)
        /*080c*/ 	.word	0x00000036


	//----- nvinfo : EIATTR_FRAME_SIZE
	.align		4
.L_354:
        /*0810*/ 	.byte	0x04, 0x11
        /*0812*/ 	.short	(.L_356 - .L_355)
	.align		4
.L_355:
        /*0814*/ 	.word	index@($__internal_22_$__cuda_sm20_div_s64)
        /*0818*/ 	.word	0x00000000


	//----- nvinfo : EIATTR_FRAME_SIZE
	.align		4
.L_356:
        /*081c*/ 	.byte	0x04, 0x11
        /*081e*/ 	.short	(.L_358 - .L_357)
	.align		4
.L_357:
        /*0820*/ 	.word	index@(_ZN5flash32flash_fwd_splitkv_combine_kernelI23Flash_fwd_kernel_traitsILi96ELi64ELi64ELi4ELb0ELb0EN7cutlass6half_tE19Flash_kernel_traitsILi96ELi64ELi64ELi4ES3_EELi16ELi6ELb1EEEvNS_16Flash_fwd_paramsE)
        /*0824*/ 	.word	0x00000000


	//----- nvinfo : EIATTR_REGCOUNT
	.align		4
.L_358:
        /*0828*/ 	.byte	0x04, 0x2f
        /*082a*/ 	.short	(.L_360 - .L_359)
	.align		4
.L_359:
        /*082c*/ 	.word	index@(_ZN5flash32flash_fwd_splitkv_combine_kernelI23Flash_fwd_kernel_traitsILi96ELi64ELi64ELi4ELb0ELb0EN7cutlass6half_tE19Flash_kernel_traitsILi96ELi64ELi64ELi4ES3_EELi16ELi7ELb1EEEvNS_16Flash_fwd_paramsE)
        /*0830*/ 	.word	0x00000036


	//----- nvinfo : EIATTR_FRAME_SIZE
	.align		4
.L_360:
        /*0834*/ 	.byte	0x04, 0x11
        /*0836*/ 	.short	(.L_362 - .L_361)
	.align		4
.L_361:
        /*0838*/ 	.word	index@($__internal_21_$__cuda_sm20_div_s64)
        /*083c*/ 	.word	0x00000000


	//----- nvinfo : EIATTR_FRAME_SIZE
	.align		4
.L_362:
        /*0840*/ 	.byte	0x04, 0x11
        /*0842*/ 	.short	(.L_364 - .L_363)
	.align		4
.L_363:
        /*0844*/ 	.word	index@(_ZN5flash32flash_fwd_splitkv_combine_kernelI23Flash_fwd_kernel_traitsILi96ELi64ELi64ELi4ELb0ELb0EN7cutlass6half_tE19Flash_kernel_traitsILi96ELi64ELi64ELi4ES3_EELi16ELi7ELb1EEEvNS_16Flash_fwd_paramsE)
        /*0848*/ 	.word	0x00000000


	//----- nvinfo : EIATTR_REGCOUNT
	.align		4
.L_364:
        /*084c*/ 	.byte	0x04, 0x2f
        /*084e*/ 	.short	(.L_366 - .L_365)
	.align		4
.L_365:
        /*0850*/ 	.word	index@(_ZN5flash32flash_fwd_splitkv_combine_kernelI23Flash_fwd_kernel_traitsILi96ELi64ELi64ELi4ELb0ELb0EN7cutlass6half_tE19Flash_kernel_traitsILi96ELi64ELi64ELi4ES3_EELi16ELi1ELb0EEEvNS_16Flash_fwd_paramsE)
        /*0854*/ 	.word	0x0000002a


	//----- nvinfo : EIATTR_FRAME_SIZE
	.align		4
.L_366:
        /*0858*/ 	.byte	0x04, 0x11
        /*085a*/ 	.short	(.L_368 - .L_367)
	.align		4
.L_367:
        /*085c*/ 	.word	index@($__internal_20_$__cuda_sm20_div_s64)
        /*0860*/ 	.word	0x00000000


	//----- nvinfo : EIATTR_FRAME_SIZE
	.align		4
.L_368:
        /*0864*/ 	.byte	0x04, 0x11
        /*0866*/ 	.short	(.L_370 - .L_369)
	.align		4
.L_369:
        /*0868*/ 	.word	index@(_ZN5flash32flash_fwd_splitkv_combine_kernelI23Flash_fwd_kernel_traitsILi96ELi64ELi64ELi4ELb0ELb0EN7cutlass6half_tE19Flash_kernel_traitsILi96ELi64ELi64ELi4ES3_EELi16ELi1ELb0EEEvNS_16Flash_fwd_paramsE)
        /*086c*/ 	.word	0x00000000


	//----- nvinfo : EIATTR_REGCOUNT
	.align		4
.L_370:
        /*0870*/ 	.byte	0x04, 0x2f
        /*0872*/ 	.short	(.L_372 - .L_371)
	.align		4
.L_371:
        /*0874*/ 	.word	index@(_ZN5flash32flash_fwd_splitkv_combine_kernelI23Flash_fwd_kernel_traitsILi96ELi64ELi64ELi4ELb0ELb0EN7cutlass6half_tE19Flash_kernel_traitsILi96ELi64ELi64ELi4ES3_EELi16ELi2ELb0EEEvNS_16Flash_fwd_paramsE)
        /*0878*/ 	.word	0x0000002a


	//----- nvinfo : EIATTR_FRAME_SIZE
	.align		4
.L_372:
        /*087c*/ 	.byte	0x04, 0x11
        /*087e*/ 	.short	(.L_374 - .L_373)
	.align		4
.L_373:
        /*0880*/ 	.word	index@($__internal_19_$__cuda_sm20_div_s64)
        /*0884*/ 	.word	0x00000000


	//----- nvinfo : EIATTR_FRAME_SIZE
	.align		4
.L_374:
        /*0888*/ 	.byte	0x04, 0x11
        /*088a*/ 	.short	(.L_376 - .L_375)
	.align		4
.L_375:
        /*088c*/ 	.word	index@(_ZN5flash32flash_fwd_splitkv_combine_kernelI23Flash_fwd_kernel_traitsILi96ELi64ELi64ELi4ELb0ELb0EN7cutlass6half_tE19Flash_kernel_traitsILi96ELi64ELi64ELi4ES3_EELi16ELi2ELb0EEEvNS_16Flash_fwd_paramsE)
        /*0890*/ 	.word	0x00000000


	//----- nvinfo : EIATTR_REGCOUNT
	.align		4
.L_376:
        /*0894*/ 	.byte	0x04, 0x2f
        /*0896*/ 	.short	(.L_378 - .L_377)
	.align		4
.L_377:
        /*0898*/ 	.word	index@(_ZN5flash32flash_fwd_splitkv_combine_kernelI23Flash_fwd_kernel_traitsILi96ELi64ELi64ELi4ELb0ELb0EN7cutlass6half_tE19Flash_kernel_traitsILi96ELi64ELi64ELi4ES3_EELi16ELi3ELb0EEEvNS_16Flash_fwd_paramsE)
        /*089c*/ 	.word	0x0000002c


	//----- nvinfo : EIATTR_FRAME_SIZE
	.align		4
.L_378:
        /*08a0*/ 	.byte	0x04, 0x11
        /*08a2*/ 	.short	(.L_380 - .L_379)
	.align		4
.L_379:
        /*08a4*/ 	.word	index@($__internal_18_$__cuda_sm20_div_s64)
        /*08a8*/ 	.word	0x00000000


	//----- nvinfo : EIATTR_FRAME_SIZE
	.align		4
.L_380:
        /*08ac*/ 	.byte	0x04, 0x11
        /*08ae*/ 	.short	(.L_382 - .L_381)
	.align		4
.L_381:
        /*08b0*/ 	.word	index@(_ZN5flash32flash_fwd_splitkv_combine_kernelI23Flash_fwd_kernel_traitsILi96ELi64ELi64ELi4ELb0ELb0EN7cutlass6half_tE19Flash_kernel_traitsILi96ELi64ELi64ELi4ES3_EELi16ELi3ELb0EEEvNS_16Flash_fwd_paramsE)
        /*08b4*/ 	.word	0x00000000


	//----- nvinfo : EIATTR_REGCOUNT
	.align		4
.L_382:
        /*08b8*/ 	.byte	0x04, 0x2f
        /*08ba*/ 	.short	(.L_384 - .L_383)
	.align		4
.L_383:
        /*08bc*/ 	.word	index@(_ZN5flash32flash_fwd_splitkv_combine_kernelI23Flash_fwd_kernel_traitsILi96ELi64ELi64ELi4ELb0ELb0EN7cutlass6half_tE19Flash_kernel_traitsILi96ELi64ELi64ELi4ES3_EELi16ELi4ELb0EEEvNS_16Flash_fwd_paramsE)
        /*08c0*/ 	.word	0x0000002c


	//----- nvinfo : EIATTR_FRAME_SIZE
	.align		4
.L_384:
        /*08c4*/ 	.byte	0x04, 0x11
        /*08c6*/ 	.short	(.L_386 - .L_385)
	.align		4
.L_385:
        /*08c8*/ 	.word	index@($__internal_17_$__cuda_sm20_div_s64)
        /*08cc*/ 	.word	0x00000000


	//----- nvinfo : EIATTR_FRAME_SIZE
	.align		4
.L_386:
        /*08d0*/ 	.byte	0x04, 0x11
        /*08d2*/ 	.short	(.L_388 - .L_387)
	.align		4
.L_387:
        /*08d4*/ 	.word	index@(_ZN5flash32flash_fwd_splitkv_combine_kernelI23Flash_fwd_kernel_traitsILi96ELi64ELi64ELi4ELb0ELb0EN7cutlass6half_tE19Flash_kernel_traitsILi96ELi64ELi64ELi4ES3_EELi16ELi4ELb0EEEvNS_16Flash_fwd_paramsE)
        /*08d8*/ 	.word	0x00000000


	//----- nvinfo : EIATTR_REGCOUNT
	.align		4
.L_388:
        /*08dc*/ 	.byte	0x04, 0x2f
        /*08de*/ 	.short	(.L_390 - .L_389)
	.align		4
.L_389:
        /*08e0*/ 	.word	index@(_ZN5flash32flash_fwd_splitkv_combine_kernelI23Flash_fwd_kernel_traitsILi96ELi64ELi64ELi4ELb0ELb0EN7cutlass6half_tE19Flash_kernel_traitsILi96ELi64ELi64ELi4ES3_EELi16ELi5ELb0EEEvNS_16Flash_fwd_paramsE)
        /*08e4*/ 	.word	0x0000002e


	//----- nvinfo : EIATTR_FRAME_SIZE
	.align		4
.L_390:
        /*08e8*/ 	.byte	0x04, 0x11
        /*08ea*/ 	.short	(.L_392 - .L_391)
	.align		4
.L_391:
        /*08ec*/ 	.word	index@($__internal_16_$__cuda_sm20_div_s64)
        /*08f0*/ 	.word	0x00000000


	//----- nvinfo : EIATTR_FRAME_SIZE
	.align		4
.L_392:
        /*08f4*/ 	.byte	0x04, 0x11
        /*08f6*/ 	.short	(.L_394 - .L_393)
	.align		4
.L_393:
        /*08f8*/ 	.word	index@(_ZN5flash32flash_fwd_splitkv_combine_kernelI23Flash_fwd_kernel_traitsILi96ELi64ELi64ELi4ELb0ELb0EN7cutlass6half_tE19Flash_kernel_traitsILi96ELi64ELi64ELi4ES3_EELi16ELi5ELb0EEEvNS_16Flash_fwd_paramsE)
        /*08fc*/ 	.word	0x00000000


	//----- nvinfo : EIATTR_REGCOUNT
	.align		4
.L_394:
        /*0900*/ 	.byte	0x04, 0x2f
        /*0902*/ 	.short	(.L_396 - .L_395)
	.align		4
.L_395:
        /*0904*/ 	.word	index@(_ZN5flash32flash_fwd_splitkv_combine_kernelI23Flash_fwd_kernel_traitsILi96ELi64ELi64ELi4ELb0ELb0EN7cutlass6half_tE19Flash_kernel_traitsILi96ELi64ELi64ELi4ES3_EELi16ELi6ELb0EEEvNS_16Flash_fwd_paramsE)
        /*0908*/ 	.word	0x00000030


	//----- nvinfo : EIATTR_FRAME_SIZE
	.align		4
.L_396:
        /*090c*/ 	.byte	0x04, 0x11
        /*090e*/ 	.short	(.L_398 - .L_397)
	.align		4
.L_397:
        /*0910*/ 	.word	index@($__internal_15_$__cuda_sm20_div_s64)
        /*0914*/ 	.word	0x00000000


	//----- nvinfo : EIATTR_FRAME_SIZE
	.align		4
.L_398:
        /*0918*/ 	.byte	0x04, 0x11
        /*091a*/ 	.short	(.L_400 - .L_399)
	.align		4
.L_399:
        /*091c*/ 	.word	index@(_ZN5flash32flash_fwd_splitkv_combine_kernelI23Flash_fwd_kernel_traitsILi96ELi64ELi64ELi4ELb0ELb0EN7cutlass6half_tE19Flash_kernel_traitsILi96ELi64ELi64ELi4ES3_EELi16ELi6ELb0EEEvNS_16Flash_fwd_paramsE)
        /*0920*/ 	.word	0x00000000


	//----- nvinfo : EIATTR_REGCOUNT
	.align		4
.L_400:
        /*0924*/ 	.byte	0x04, 0x2f
        /*0926*/ 	.short	(.L_402 - .L_401)
	.align		4
.L_401:
        /*0928*/ 	.word	index@(_ZN5flash32flash_fwd_splitkv_combine_kernelI23Flash_fwd_kernel_traitsILi96ELi64ELi64ELi4ELb0ELb0EN7cutlass6half_tE19Flash_kernel_traitsILi96ELi64ELi64ELi4ES3_EELi16ELi7ELb0EEEvNS_16Flash_fwd_paramsE)
        /*092c*/ 	.word	0x00000036


	//----- nvinfo : EIATTR_FRAME_SIZE
	.align		4
.L_402:
        /*0930*/ 	.byte	0x04, 0x11
        /*0932*/ 	.short	(.L_404 - .L_403)
	.align		4
.L_403:
        /*0934*/ 	.word	index@($__internal_14_$__cuda_sm20_div_s64)
        /*0938*/ 	.word	0x00000000


	//----- nvinfo : EIATTR_FRAME_SIZE
	.align		4
.L_404:
        /*093c*/ 	.byte	0x04, 0x11
        /*093e*/ 	.short	(.L_406 - .L_405)
	.align		4
.L_405:
        /*0940*/ 	.word	index@(_ZN5flash32flash_fwd_splitkv_combine_kernelI23Flash_fwd_kernel_traitsILi96ELi64ELi64ELi4ELb0ELb0EN7cutlass6half_tE19Flash_kernel_traitsILi96ELi64ELi64ELi4ES3_EELi16ELi7ELb0EEEvNS_16Flash_fwd_paramsE)
        /*0944*/ 	.word	0x00000000


	//----- nvinfo : EIATTR_REGCOUNT
	.align		4
.L_406:
        /*0948*/ 	.byte	0x04, 0x2f
        /*094a*/ 	.short	(.L_408 - .L_407)
	.align		4
.L_407:
        /*094c*/ 	.word	index@(_ZN5flash24flash_fwd_splitkv_kernelI23Flash_fwd_kernel_traitsILi96ELi64ELi128ELi4ELb0ELb0EN7cutlass6half_tE19Flash_kernel_traitsILi96ELi64ELi128ELi4ES3_EELb0ELb1ELb1ELb0ELb0ELb1ELb1ELb1EEEvNS_16Flash_fwd_paramsE)
        /*0950*/ 	.word	0x000000f0


	//----- nvinfo : EIATTR_FRAME_SIZE
	.align		4
.L_408:
        /*0954*/ 	.byte	0x04, 0x11
        /*0956*/ 	.short	(.L_410 - .L_409)
	.align		4
.L_409:
        /*0958*/ 	.word	index@($_ZN5flash24flash_fwd_splitkv_kernelI23Flash_fwd_kernel_traitsILi96ELi64ELi128ELi4ELb0ELb0EN7cutlass6half_tE19Flash_kernel_traitsILi96ELi64ELi128ELi4ES3_EELb0ELb1ELb1ELb0ELb0ELb1ELb1ELb1EEEvNS_16Flash_fwd_paramsE$_ZN5flash30compute_attn_1rowblock_splitkvI23Flash_fwd_kernel_traitsILi96ELi64ELi128ELi4ELb0ELb0EN7cutlass6half_tE19Flash_kernel_traitsILi96ELi64ELi128ELi4ES3_EELb0ELb1ELb1ELb0ELb0ELb1ELb1ELb1ENS_16Flash_fwd_paramsEEEvRKT8_iiiii)
        /*095c*/ 	.word	0x00000000


	//----- nvinfo : EIATTR_FRAME_SIZE
	.align		4
.L_410:
        /*0960*/ 	.byte	0x04, 0x11
        /*0962*/ 	.short	(.L_412 - .L_411)
	.align		4
.L_411:
        /*0964*/ 	.word	index@(_ZN5flash24flash_fwd_splitkv_kernelI23Flash_fwd_kernel_traitsILi96ELi64ELi128ELi4ELb0ELb0EN7cutlass6half_tE19Flash_kernel_traitsILi96ELi64ELi128ELi4ES3_EELb0ELb1ELb1ELb0ELb0ELb1ELb1ELb1EEEvNS_16Flash_fwd_paramsE)
        /*0968*/ 	.word	0x00000000


	//----- nvinfo : EIATTR_REGCOUNT
	.align		4
.L_412:
        /*096c*/ 	.byte	0x04, 0x2f
        /*096e*/ 	.short	(.L_414 - .L_413)
	.align		4
.L_413:
        /*0970*/ 	.word	index@(_ZN5flash24flash_fwd_splitkv_kernelI23Flash_fwd_kernel_traitsILi96ELi64ELi128ELi4ELb0ELb0EN7cutlass6half_tE19Flash_kernel_traitsILi96ELi64ELi128ELi4ES3_EELb0ELb1ELb1ELb0ELb0ELb0ELb1ELb1EEEvNS_16Flash_fwd_paramsE)
        /*0974*/ 	.word	0x000000f0


	//----- nvinfo : EIATTR_FRAME_SIZE
	.align		4
.L_414:
        /*0978*/ 	.byte	0x04, 0x11
        /*097a*/ 	.short	(.L_416 - .L_415)
	.align		4
.L_415:
        /*097c*/ 	.word	index@($_ZN5flash24flash_fwd_splitkv_kernelI23Flash_fwd_kernel_traitsILi96ELi64ELi128ELi4ELb0ELb0EN7cutlass6half_tE19Flash_kernel_traitsILi96ELi64ELi128ELi4ES3_EELb0ELb1ELb1ELb0ELb0ELb0ELb1ELb1EEEvNS_16Flash_fwd_paramsE$_ZN5flash30compute_attn_1rowblock_splitkvI23Flash_fwd_kernel_traitsILi96ELi64ELi128ELi4ELb0ELb0EN7cutlass6half_tE19Flash_kernel_traitsILi96ELi64ELi128ELi4ES3_EELb0ELb1ELb1ELb0ELb0ELb0ELb1ELb1ENS_16Flash_fwd_paramsEEEvRKT8_iiiii)
        /*0980*/ 	.word	0x00000000


	//----- nvinfo : EIATTR_FRAME_SIZE
	.align		4
.L_416:
        /*0984*/ 	.byte	0x04, 0x11
        /*0986*/ 	.short	(.L_418 - .L_417)
	.align		4
.L_417:
        /*0988*/ 	.word	index@(_ZN5flash24flash_fwd_splitkv_kernelI23Flash_fwd_kernel_traitsILi96ELi64ELi128ELi4ELb0ELb0EN7cutlass6half_tE19Flash_kernel_traitsILi96ELi64ELi128ELi4ES3_EELb0ELb1ELb1ELb0ELb0ELb0ELb1ELb1EEEvNS_16Flash_fwd_paramsE)
        /*098c*/ 	.word	0x00000000


	//----- nvinfo : EIATTR_REGCOUNT
	.align		4
.L_418:
        /*0990*/ 	.byte	0x04, 0x2f
        /*0992*/ 	.short	(.L_420 - .L_419)
	.align		4
.L_419:
        /*0994*/ 	.word	index@(_ZN5flash24flash_fwd_splitkv_kernelI23Flash_fwd_kernel_traitsILi96ELi64ELi128ELi4ELb0ELb0EN7cutlass6half_tE19Flash_kernel_traitsILi96ELi64ELi128ELi4ES3_EELb0ELb1ELb0ELb0ELb1ELb1ELb1ELb1EEEvNS_16Flash_fwd_paramsE)
        /*0998*/ 	.word	0x000000fc


	//----- nvinfo : EIATTR_FRAME_SIZE
	.align		4
.L_420:
        /*099c*/ 	.byte	0x04, 0x11
        /*099e*/ 	.short	(.L_422 - .L_421)
	.align		4
.L_421:
        /*09a0*/ 	.word	index@($_ZN5flash24flash_fwd_splitkv_kernelI23Flash_fwd_kernel_traitsILi96ELi64ELi128ELi4ELb0ELb0EN7cutlass6half_tE19Flash_kernel_traitsILi96ELi64ELi128ELi4ES3_EELb0ELb1ELb0ELb0ELb1ELb1ELb1ELb1EEEvNS_16Flash_fwd_paramsE$_ZN5flash30compute_attn_1rowblock_splitkvI23Flash_fwd_kernel_traitsILi96ELi64ELi128ELi4ELb0ELb0EN7cutlass6half_tE19Flash_kernel_traitsILi96ELi64ELi128ELi4ES3_EELb0ELb1ELb0ELb0ELb1ELb1ELb1ELb1ENS_16Flash_fwd_paramsEEEvRKT8_iiiii)
        /*09a4*/ 	.word	0x00000000


	//----- nvinfo : EIATTR_FRAME_SIZE
	.align		4
.L_422:
        /*09a8*/ 	.byte	0x04, 0x11
        /*09aa*/ 	.short	(.L_424 - .L_423)
	.align		4
.L_423:
        /*09ac*/ 	.word	index@(_ZN5flash24flash_fwd_splitkv_kernelI23Flash_fwd_kernel_traitsILi96ELi64ELi128ELi4ELb0ELb0EN7cutlass6half_tE19Flash_kernel_traitsILi96ELi64ELi128ELi4ES3_EELb0ELb1ELb0ELb0ELb1ELb1ELb1ELb1EEEvNS_16Flash_fwd_paramsE)
        /*09b0*/ 	.word	0x00000000


	//----- nvinfo : EIATTR_REGCOUNT
	.align		4
.L_424:
        /*09b4*/ 	.byte	0x04, 0x2f
        /*09b6*/ 	.short	(.L_426 - .L_425)
	.align		4
.L_425:
        /*09b8*/ 	.word	index@(_ZN5flash24flash_fwd_splitkv_kernelI23Flash_fwd_kernel_traitsILi96ELi64ELi128ELi4ELb0ELb0EN7cutlass6half_tE19Flash_kernel_traitsILi96ELi64ELi128ELi4ES3_EELb0ELb1ELb0ELb0ELb1ELb0ELb1ELb1EEEvNS_16Flash_fwd_paramsE)
        /*09bc*/ 	.word	0x000000fe


	//----- nvinfo : EIATTR_FRAME_SIZE
	.align		4
.L_426:
        /*09c0*/ 	.byte	0x04, 0x11
        /*09c2*/ 	.short	(.L_428 - .L_427)
	.align		4
.L_427:
        /*09c4*/ 	.word	index@($_ZN5flash24flash_fwd_splitkv_kernelI23Flash_fwd_kernel_traitsILi96ELi64ELi128ELi4ELb0ELb0EN7cutlass6half_tE19Flash_kernel_traitsILi96ELi64ELi128ELi4ES3_EELb0ELb1ELb0ELb0ELb1ELb0ELb1ELb1EEEvNS_16Flash_fwd_paramsE$_ZN5flash30compute_attn_1rowblock_splitkvI23Flash_fwd_kernel_traitsILi96ELi64ELi128ELi4ELb0ELb0EN7cutlass6half_tE19Flash_kernel_traitsILi96ELi64ELi128ELi4ES3_EELb0ELb1ELb0ELb0ELb1ELb0ELb1ELb1ENS_16Flash_fwd_paramsEEEvRKT8_iiiii)
        /*09c8*/ 	.word	0x00000000


	//----- nvinfo : EIATTR_FRAME_SIZE
	.align		4
.L_428:
        /*09cc*/ 	.byte	0x04, 0x11
        /*09ce*/ 	.short	(.L_430 - .L_429)
	.align		4
.L_429:
        /*09d0*/ 	.word	index@(_ZN5flash24flash_fwd_splitkv_kernelI23Flash_fwd_kernel_traitsILi96ELi64ELi128ELi4ELb0ELb0EN7cutlass6half_tE19Flash_kernel_traitsILi96ELi64ELi128ELi4ES3_EELb0ELb1ELb0ELb0ELb1ELb0ELb1ELb1EEEvNS_16Flash_fwd_paramsE)
        /*09d4*/ 	.word	0x00000000


	//----- nvinfo : EIATTR_REGCOUNT
	.align		4
.L_430:
        /*09d8*/ 	.byte	0x04, 0x2f
        /*09da*/ 	.short	(.L_432 - .L_431)
	.align		4
.L_431:
        /*09dc*/ 	.word	index@(_ZN5flash24flash_fwd_splitkv_kernelI23Flash_fwd_kernel_traitsILi96ELi64ELi128ELi4ELb0ELb0EN7cutlass6half_tE19Flash_kernel_traitsILi96ELi64ELi128ELi4ES3_EELb0ELb1ELb1ELb0ELb0ELb1ELb1ELb0EEEvNS_16Flash_fwd_paramsE)
        /*09e0*/ 	.word	0x000000fe


	//----- nvinfo : EIATTR_FRAME_SIZE
	.align		4
.L_432:
        /*09e4*/ 	.byte	0x04, 0x11
        /*09e6*/ 	.short	(.L_434 - .L_433)
	.align		4
.L_433:
        /*09e8*/ 	.word	index@($_ZN5flash24flash_fwd_splitkv_kernelI23Flash_fwd_kernel_traitsILi96ELi64ELi128ELi4ELb0ELb0EN7cutlass6half_tE19Flash_kernel_traitsILi96ELi64ELi128ELi4ES3_EELb0ELb1ELb1ELb0ELb0ELb1ELb1ELb0EEEvNS_16Flash_fwd_paramsE$_ZN5flash30compute_attn_1rowblock_splitkvI23Flash_fwd_kernel_traitsILi96ELi64ELi128ELi4ELb0ELb0EN7cutlass6half_tE19Flash_kernel_traitsILi96ELi64ELi128ELi4ES3_EELb0ELb1ELb1ELb0ELb0ELb1ELb1ELb0ENS_16Flash_fwd_paramsEEEvRKT8_iiiii)
        /*09ec*/ 	.word	0x00000000


	//----- nvinfo : EIATTR_FRAME_SIZE
	.align		4
.L_434:
        /*09f0*/ 	.byte	0x04, 0x11
        /*09f2*/ 	.short	(.L_436 - .L_435)
	.align		4
.L_435:
        /*09f4*/ 	.word	index@(_ZN5flash24flash_fwd_splitkv_kernelI23Flash_fwd_kernel_traitsILi96ELi64ELi128ELi4ELb0ELb0EN7cutlass6half_tE19Flash_kernel_traitsILi96ELi64ELi128ELi4ES3_EELb0ELb1ELb1ELb0ELb0ELb1ELb1ELb0EEEvNS_16Flash_fwd_paramsE)
        /*09f8*/ 	.word	0x00000000


	//----- nvinfo : EIATTR_REGCOUNT
	.align		4
.L_436:
        /*09fc*/ 	.byte	0x04, 0x2f
        /*09fe*/ 	.short	(.L_438 - .L_437)
	.align		4
.L_437:
        /*0a00*/ 	.word	index@(_ZN5flash24flash_fwd_splitkv_kernelI23Flash_fwd_kernel_traitsILi96ELi64ELi128ELi4ELb0ELb0EN7cutlass6half_tE19Flash_kernel_traitsILi96ELi64ELi128ELi4ES3_EELb0ELb1ELb1ELb0ELb0ELb0ELb1ELb0EEEvNS_16Flash_fwd_paramsE)
        /*0a04*/ 	.word	0x000000fe


	//----- nvinfo : EIATTR_FRAME_SIZE
	.align		4
.L_438:
        /*0a08*/ 	.byte	0x04, 0x11
        /*0a0a*/ 	.short	(.L_440 - .L_439)
	.align		4
.L_439:
        /*0a0c*/ 	.word	index@($_ZN5flash24flash_fwd_splitkv_kernelI23Flash_fwd_kernel_traitsILi96ELi64ELi128ELi4ELb0ELb0EN7cutlass6half_tE19Flash_kernel_traitsILi96ELi64ELi128ELi4ES3_EELb0ELb1ELb1ELb0ELb0ELb0ELb1ELb0EEEvNS_16Flash_fwd_paramsE$_ZN5flash30compute_attn_1rowblock_splitkvI23Flash_fwd_kernel_traitsILi96ELi64ELi128ELi4ELb0ELb0EN7cutlass6half_tE19Flash_kernel_traitsILi96ELi64ELi128ELi4ES3_EELb0ELb1ELb1ELb0ELb0ELb0ELb1ELb0ENS_16Flash_fwd_paramsEEEvRKT8_iiiii)
        /*0a10*/ 	.word	0x00000000


	//----- nvinfo : EIATTR_FRAME_SIZE
	.align		4
.L_440:
        /*0a14*/ 	.byte	0x04, 0x11
        /*0a16*/ 	.short	(.L_442 - .L_441)
	.align		4
.L_441:
        /*0a18*/ 	.word	index@(_ZN5flash24flash_fwd_splitkv_kernelI23Flash_fwd_kernel_traitsILi96ELi64ELi128ELi4ELb0ELb0EN7cutlass6half_tE19Flash_kernel_traitsILi96ELi64ELi128ELi4ES3_EELb0ELb1ELb1ELb0ELb0ELb0ELb1ELb0EEEvNS_16Flash_fwd_paramsE)
        /*0a1c*/ 	.word	0x00000000


	//----- nvinfo : EIATTR_REGCOUNT
	.align		4
.L_442:
        /*0a20*/ 	.byte	0x04, 0x2f
        /*0a22*/ 	.short	(.L_444 - .L_443)
	.align		4
.L_443:
        /*0a24*/ 	.word	index@(_ZN5flash24flash_fwd_splitkv_kernelI23Flash_fwd_kernel_traitsILi96ELi64ELi128ELi4ELb0ELb0EN7cutlass6half_tE19Flash_kernel_traitsILi96ELi64ELi128ELi4ES3_EELb0ELb1ELb0ELb0ELb1ELb1ELb1ELb0EEEvNS_16Flash_fwd_paramsE)
        /*0a28*/ 	.word	0x000000ff


	//----- nvinfo : EIATTR_FRAME_SIZE
	.align		4
.L_444:
        /*0a2c*/ 	.byte	0x04, 0x11
        /*0a2e*/ 	.short	(.L_446 - .L_445)
	.align		4
.L_445:
        /*0a30*/ 	.word	index@($_ZN5flash24flash_fwd_splitkv_kernelI23Flash_fwd_kernel_traitsILi96ELi64ELi128ELi4ELb0ELb0EN7cutlass6half_tE19Flash_kernel_traitsILi96ELi64ELi128ELi4ES3_EELb0ELb1ELb0ELb0ELb1ELb1ELb1ELb0EEEvNS_16Flash_fwd_paramsE$_ZN5flash30compute_attn_1rowblock_splitkvI23Flash_fwd_kernel_traitsILi96ELi64ELi128ELi4ELb0ELb0EN7cutlass6half_tE19Flash_kernel_traitsILi96ELi64ELi128ELi4ES3_EELb0ELb1ELb0ELb0ELb1ELb1ELb1ELb0ENS_16Flash_fwd_paramsEEEvRKT8_iiiii)
        /*0a34*/ 	.word	0x00000000


	//----- nvinfo : EIATTR_FRAME_SIZE
	.align		4
.L_446:
        /*0a38*/ 	.byte	0x04, 0x11
        /*0a3a*/ 	.short	(.L_448 - .L_447)
	.align		4
.L_447:
        /*0a3c*/ 	.word	index@(_ZN5flash24flash_fwd_splitkv_kernelI23Flash_fwd_kernel_traitsILi96ELi64ELi128ELi4ELb0ELb0EN7cutlass6half_tE19Flash_kernel_traitsILi96ELi64ELi128ELi4ES3_EELb0ELb1ELb0ELb0ELb1ELb1ELb1ELb0EEEvNS_16Flash_fwd_paramsE)
        /*0a40*/ 	.word	0x00000000


	//----- nvinfo : EIATTR_REGCOUNT
	.align		4
.L_448:
        /*0a44*/ 	.byte	0x04, 0x2f
        /*0a46*/ 	.short	(.L_450 - .L_449)
	.align		4
.L_449:
        /*0a48*/ 	.word	index@(_ZN5flash24flash_fwd_splitkv_kernelI23Flash_fwd_kernel_traitsILi96ELi64ELi128ELi4ELb0ELb0EN7cutlass6half_tE19Flash_kernel_traitsILi96ELi64ELi128ELi4ES3_EELb0ELb1ELb0ELb0ELb1ELb0ELb1ELb0EEEvNS_16Flash_fwd_paramsE)
        /*0a4c*/ 	.word	0x000000ff


	//----- nvinfo : EIATTR_FRAME_SIZE
	.align		4
.L_450:
        /*0a50*/ 	.byte	0x04, 0x11
        /*0a52*/ 	.short	(.L_452 - .L_451)
	.align		4
.L_451:
        /*0a54*/ 	.word	index@($_ZN5flash24flash_fwd_splitkv_kernelI23Flash_fwd_kernel_traitsILi96ELi64ELi128ELi4ELb0ELb0EN7cutlass6half_tE19Flash_kernel_traitsILi96ELi64ELi128ELi4ES3_EELb0ELb1ELb0ELb0ELb1ELb0ELb1ELb0EEEvNS_16Flash_fwd_paramsE$_ZN5flash30compute_attn_1rowblock_splitkvI23Flash_fwd_kernel_traitsILi96ELi64ELi128ELi4ELb0ELb0EN7cutlass6half_tE19Flash_kernel_traitsILi96ELi64ELi128ELi4ES3_EELb0ELb1ELb0ELb0ELb1ELb0ELb1ELb0ENS_16Flash_fwd_paramsEEEvRKT8_iiiii)
        /*0a58*/ 	.word	0x00000000


	//----- nvinfo : EIATTR_FRAME_SIZE
	.align		4
.L_452:
        /*0a5c*/ 	.byte	0x04, 0x11
        /*0a5e*/ 	.short	(.L_454 - .L_453)
	.align		4
.L_453:
        /*0a60*/ 	.word	index@(_ZN5flash24flash_fwd_splitkv_kernelI23Flash_fwd_kernel_traitsILi96ELi64ELi128ELi4ELb0ELb0EN7cutlass6half_tE19Flash_kernel_traitsILi96ELi64ELi128ELi4ES3_EELb0ELb1ELb0ELb0ELb1ELb0ELb1ELb0EEEvNS_16Flash_fwd_paramsE)
        /*0a64*/ 	.word	0x00000000


	//----- nvinfo : EIATTR_REGCOUNT
	.align		4
.L_454:
        /*0a68*/ 	.byte	0x04, 0x2f
        /*0a6a*/ 	.short	(.L_456 - .L_455)
	.align		4
.L_455:
        /*0a6c*/ 	.word	index@(_ZN5flash24flash_fwd_splitkv_kernelI23Flash_fwd_kernel_traitsILi96ELi64ELi128ELi4ELb0ELb0EN7cutlass6half_tE19Flash_kernel_traitsILi96ELi64ELi128ELi4ES3_EELb0ELb1ELb1ELb0ELb0ELb1ELb0ELb1EEEvNS_16Flash_fwd_paramsE)
        /*0a70*/ 	.word	0x000000f2


	//----- nvinfo : EIATTR_FRAME_SIZE
	.align		4
.L_456:
        /*0a74*/ 	.byte	0x04, 0x11
        /*0a76*/ 	.short	(.L_458 - .L_457)
	.align		4
.L_457:
        /*0a78*/ 	.word	index@($_ZN5flash24flash_fwd_splitkv_kernelI23Flash_fwd_kernel_traitsILi96ELi64ELi128ELi4ELb0ELb0EN7cutlass6half_tE19Flash_kernel_traitsILi96ELi64ELi128ELi4ES3_EELb0ELb1ELb1ELb0ELb0ELb1ELb0ELb1EEEvNS_16Flash_fwd_paramsE$_ZN5flash30compute_attn_1rowblock_splitkvI23Flash_fwd_kernel_traitsILi96ELi64ELi128ELi4ELb0ELb0EN7cutlass6half_tE19Flash_kernel_traitsILi96ELi64ELi128ELi4ES3_EELb0ELb1ELb1ELb0ELb0ELb1ELb0ELb1ENS_16Flash_fwd_paramsEEEvRKT8_iiiii)
        /*0a7c*/ 	.word	0x00000000


	//----- nvinfo : EIATTR_FRAME_SIZE
	.align		4
.L_458:
        /*0a80*/ 	.byte	0x04, 0x11
        /*0a82*/ 	.short	(.L_460 - .L_459)
	.align		4
.L_459:
        /*0a84*/ 	.word	index@(_ZN5flash24flash_fwd_splitkv_kernelI23Flash_fwd_kernel_traitsILi96ELi64ELi128ELi4ELb0ELb0EN7cutlass6half_tE19Flash_kernel_traitsILi96ELi64ELi128ELi4ES3_EELb0ELb1ELb1ELb0ELb0ELb1ELb0ELb1EEEvNS_16Flash_fwd_paramsE)
        /*0a88*/ 	.word	0x00000000


	//----- nvinfo : EIATTR_REGCOUNT
	.align		4
.L_460:
        /*0a8c*/ 	.byte	0x04, 0x2f
        /*0a8e*/ 	.short	(.L_462 - .L_461)
	.align		4
.L_461:
        /*0a90*/ 	.word	index@(_ZN5flash24flash_fwd_splitkv_kernelI23Flash_fwd_kernel_traitsILi96ELi64ELi128ELi4ELb0ELb0EN7cutlass6half_tE19Flash_kernel_traitsILi96ELi64ELi128ELi4ES3_EELb0ELb1ELb1ELb0ELb0ELb0ELb0ELb1EEEvNS_16Flash_fwd_paramsE)
        /*0a94*/ 	.word	0x000000f2


	//----- nvinfo : EIATTR_FRAME_SIZE
	.align		4
.L_462:
        /*0a98*/ 	.byte	0x04, 0x11
        /*0a9a*/ 	.short	(.L_464 - .L_463)
	.align		4
.L_463:
        /*0a9c*/ 	.word	index@($_ZN5flash24flash_fwd_splitkv_kernelI23Flash_fwd_kernel_traitsILi96ELi64ELi128ELi4ELb0ELb0EN7cutlass6half_tE19Flash_kernel_traitsILi96ELi64ELi128ELi4ES3_EELb0ELb1ELb1ELb0ELb0ELb0ELb0ELb1EEEvNS_16Flash_fwd_paramsE$_ZN5flash30compute_attn_1rowblock_splitkvI23Flash_fwd_kernel_traitsILi96ELi64ELi128ELi4ELb0ELb0EN7cutlass6half_tE19Flash_kernel_traitsILi96ELi64ELi128ELi4ES3_EELb0ELb1ELb1ELb0ELb0ELb0ELb0ELb1ENS_16Flash_fwd_paramsEEEvRKT8_iiiii)
        /*0aa0*/ 	.word	0x00000000


	//----- nvinfo : EIATTR_FRAME_SIZE
	.align		4
.L_464:
        /*0aa4*/ 	.byte	0x04, 0x11
        /*0aa6*/ 	.short	(.L_466 - .L_465)
	.align		4
.L_465:
        /*0aa8*/ 	.word	index@(_ZN5flash24flash_fwd_splitkv_kernelI23Flash_fwd_kernel_traitsILi96ELi64ELi128ELi4ELb0ELb0EN7cutlass6half_tE19Flash_kernel_traitsILi96ELi64ELi128ELi4ES3_EELb0ELb1ELb1ELb0ELb0ELb0ELb0ELb1EEEvNS_16Flash_fwd_paramsE)
        /*0aac*/ 	.word	0x00000000


	//----- nvinfo : EIATTR_REGCOUNT
	.align		4
.L_466:
        /*0ab0*/ 	.byte	0x04, 0x2f
        /*0ab2*/ 	.short	(.L_468 - .L_467)
	.align		4
.L_467:
        /*0ab4*/ 	.word	index@(_ZN5flash24flash_fwd_splitkv_kernelI23Flash_fwd_kernel_traitsILi96ELi64ELi128ELi4ELb0ELb0EN7cutlass6half_tE19Flash_kernel_traitsILi96ELi64ELi128ELi4ES3_EELb0ELb1ELb0ELb0ELb1ELb1ELb0ELb1EEEvNS_16Flash_fwd_paramsE)
        /*0ab8*/ 	.word	0x000000fe


	//----- nvinfo : EIATTR_FRAME_SIZE
	.align		4
.L_468:
        /*0abc*/ 	.byte	0x04, 0x11
        /*0abe*/ 	.short	(.L_470 - .L_469)
	.align		4
.L_469:
        /*0ac0*/ 	.word	index@($_ZN5flash24flash_fwd_splitkv_kernelI23Flash_fwd_kernel_traitsILi96ELi64ELi128ELi4ELb0ELb0EN7cutlass6half_tE19Flash_kernel_traitsILi96ELi64ELi128ELi4ES3_EELb0ELb1ELb0ELb0ELb1ELb1ELb0ELb1EEEvNS_16Flash_fwd_paramsE$_ZN5flash30compute_attn_1rowblock_splitkvI23Flash_fwd_kernel_traitsILi96ELi64ELi128ELi4ELb0ELb0EN7cutlass6half_tE19Flash_kernel_traitsILi96ELi64ELi128ELi4ES3_EELb0ELb1ELb0ELb0ELb1ELb1ELb0ELb1ENS_16Flash_fwd_paramsEEEvRKT8_iiiii)
        /*0ac4*/ 	.word	0x00000000


	//----- nvinfo : EIATTR_FRAME_SIZE
	.align		4
.L_470:
        /*0ac8*/ 	.byte	0x04, 0x11
        /*0aca*/ 	.short	(.L_472 - .L_471)
	.align		4
.L_471:
        /*0acc*/ 	.word	index@(_ZN5flash24flash_fwd_splitkv_kernelI23Flash_fwd_kernel_traitsILi96ELi64ELi128ELi4ELb0ELb0EN7cutlass6half_tE19Flash_kernel_traitsILi96ELi64ELi128ELi4ES3_EELb0ELb1ELb0ELb0ELb1ELb1ELb0ELb1EEEvNS_16Flash_fwd_paramsE)
        /*0ad0*/ 	.word	0x00000000


	//----- nvinfo : EIATTR_REGCOUNT
	.align		4
.L_472:
        /*0ad4*/ 	.byte	0x04, 0x2f
        /*0ad6*/ 	.short	(.L_474 - .L_473)
	.align		4
.L_473:
        /*0ad8*/ 	.word	index@(_ZN5flash24flash_fwd_splitkv_kernelI23Flash_fwd_kernel_traitsILi96ELi64ELi128ELi4ELb0ELb0EN7cutlass6half_tE19Flash_kernel_traitsILi96ELi64ELi128ELi4ES3_EELb0ELb1ELb0ELb0ELb1ELb0ELb0ELb1EEEvNS_16Flash_fwd_paramsE)
        /*0adc*/ 	.word	0x000000fe


	//----- nvinfo : EIATTR_FRAME_SIZE
	.align		4
.L_474:
        /*0ae0*/ 	.byte	0x04, 0x11
        /*0ae2*/ 	.short	(.L_476 - .L_475)
	.align		4
.L_475:
        /*0ae4*/ 	.word	index@($_ZN5flash24flash_fwd_splitkv_kernelI23Flash_fwd_kernel_traitsILi96ELi64ELi128ELi4ELb0ELb0EN7cutlass6half_tE19Flash_kernel_traitsILi96ELi64ELi128ELi4ES3_EELb0ELb1ELb0ELb0ELb1ELb0ELb0ELb1EEEvNS_16Flash_fwd_paramsE$_ZN5flash30compute_attn_1rowblock_splitkvI23Flash_fwd_kernel_traitsILi96ELi64ELi128ELi4ELb0ELb0EN7cutlass6half_tE19Flash_kernel_traitsILi96ELi64ELi128ELi4ES3_EELb0ELb1ELb0ELb0ELb1ELb0ELb0ELb1ENS_16Flash_fwd_paramsEEEvRKT8_iiiii)
        /*0ae8*/ 	.word	0x00000000


	//----- nvinfo : EIATTR_FRAME_SIZE
	.align		4
.L_476:
        /*0aec*/ 	.byte	0x04, 0x11
        /*0aee*/ 	.short	(.L_478 - .L_477)
	.align		4
.L_477:
        /*0af0*/ 	.word	index@(_ZN5flash24flash_fwd_splitkv_kernelI23Flash_fwd_kernel_traitsILi96ELi64ELi128ELi4ELb0ELb0EN7cutlass6half_tE19Flash_kernel_traitsILi96ELi64ELi128ELi4ES3_EELb0ELb1ELb0ELb0ELb1ELb0ELb0ELb1EEEvNS_16Flash_fwd_paramsE)
        /*0af4*/ 	.word	0x00000000


	//----- nvinfo : EIATTR_REGCOUNT
	.align		4
.L_478:
        /*0af8*/ 	.byte	0x04, 0x2f
        /*0afa*/ 	.short	(.L_480 - .L_479)
	.align		4
.L_479:
        /*0afc*/ 	.word	index@(_ZN5flash24flash_fwd_splitkv_kernelI23Flash_fwd_kernel_traitsILi96ELi64ELi128ELi4ELb0ELb0EN7cutlass6half_tE19Flash_kernel_traitsILi96ELi64ELi128ELi4ES3_EELb0ELb1ELb1ELb0ELb0ELb1ELb0ELb0EEEvNS_16Flash_fwd_paramsE)
        /*0b00*/ 	.word	0x000000fe


	//----- nvinfo : EIATTR_FRAME_SIZE
	.align		4
.L_480:
        /*0b04*/ 	.byte	0x04, 0x11
        /*0b06*/ 	.short	(.L_482 - .L_481)
	.align		4
.L_481:
        /*0b08*/ 	.word	index@($_ZN5flash24flash_fwd_splitkv_kernelI23Flash_fwd_kernel_traitsILi96ELi64ELi128ELi4ELb0ELb0EN7cutlass6half_tE19Flash_kernel_traitsILi96ELi64ELi128ELi4ES3_EELb0ELb1ELb1ELb0ELb0ELb1ELb0ELb0EEEvNS_16Flash_fwd_paramsE$_ZN5flash30compute_attn_1rowblock_splitkvI23Flash_fwd_kernel_traitsILi96ELi64ELi128ELi4ELb0ELb0EN7cutlass6half_tE19Flash_kernel_traitsILi96ELi64ELi128ELi4ES3_EELb0ELb1ELb1ELb0ELb0ELb1ELb0ELb0ENS_16Flash_fwd_paramsEEEvRKT8_iiiii)
        /*0b0c*/ 	.word	0x00000000


	//----- nvinfo : EIATTR_FRAME_SIZE
	.align		4
.L_482:
        /*0b10*/ 	.byte	0x04, 0x11
        /*0b12*/ 	.short	(.L_484 - .L_483)
	.align		4
.L_483:
        /*0b14*/ 	.word	index@(_ZN5flash24flash_fwd_splitkv_kernelI23Flash_fwd_kernel_traitsILi96ELi64ELi128ELi4ELb0ELb0EN7cutlass6half_tE19Flash_kernel_traitsILi96ELi64ELi128ELi4ES3_EELb0ELb1ELb1ELb0ELb0ELb1ELb0ELb0EEEvNS_16Flash_fwd_paramsE)
        /*0b18*/ 	.word	0x00000000


	//----- nvinfo : EIATTR_REGCOUNT
	.align		4
.L_484:
        /*0b1c*/ 	.byte	0x04, 0x2f
        /*0b1e*/ 	.short	(.L_486 - .L_485)
	.align		4
.L_485:
        /*0b20*/ 	.word	index@(_ZN5flash24flash_fwd_splitkv_kernelI23Flash_fwd_kernel_traitsILi96ELi64ELi128ELi4ELb0ELb0EN7cutlass6half_tE19Flash_kernel_traitsILi96ELi64ELi128ELi4ES3_EELb0ELb1ELb1ELb0ELb0ELb0ELb0ELb0EEEvNS_16Flash_fwd_paramsE)
        /*0b24*/ 	.word	0x000000fe


	//----- nvinfo : EIATTR_FRAME_SIZE
	.align		4
.L_486:
        /*0b28*/ 	.byte	0x04, 0x11
        /*0b2a*/ 	.short	(.L_488 - .L_487)
	.align		4
.L_487:
        /*0b2c*/ 	.word	index@($_ZN5flash24flash_fwd_splitkv_kernelI23Flash_fwd_kernel_traitsILi96ELi64ELi128ELi4ELb0ELb0EN7cutlass6half_tE19Flash_kernel_traitsILi96ELi64ELi128ELi4ES3_EELb0ELb1ELb1ELb0ELb0ELb0ELb0ELb0EEEvNS_16Flash_fwd_paramsE$_ZN5flash30compute_attn_1rowblock_splitkvI23Flash_fwd_kernel_traitsILi96ELi64ELi128ELi4ELb0ELb0EN7cutlass6half_tE19Flash_kernel_traitsILi96ELi64ELi128ELi4ES3_EELb0ELb1ELb1ELb0ELb0ELb0ELb0ELb0ENS_16Flash_fwd_paramsEEEvRKT8_iiiii)
        /*0b30*/ 	.word	0x00000000


	//----- nvinfo : EIATTR_FRAME_SIZE
	.align		4
.L_488:
        /*0b34*/ 	.byte	0x04, 0x11
        /*0b36*/ 	.short	(.L_490 - .L_489)
	.align		4
.L_489:
        /*0b38*/ 	.word	index@(_ZN5flash24flash_fwd_splitkv_kernelI23Flash_fwd_kernel_traitsILi96ELi64ELi128ELi4ELb0ELb0EN7cutlass6half_tE19Flash_kernel_traitsILi96ELi64ELi128ELi4ES3_EELb0ELb1ELb1ELb0ELb0ELb0ELb0ELb0EEEvNS_16Flash_fwd_paramsE)
        /*0b3c*/ 	.word	0x00000000


	//----- nvinfo : EIATTR_REGCOUNT
	.align		4
.L_490:
        /*0b40*/ 	.byte	0x04, 0x2f
        /*0b42*/ 	.short	(.L_492 - .L_491)
	.align		4
.L_491:
        /*0b44*/ 	.word	index@(_ZN5flash24flash_fwd_splitkv_kernelI23Flash_fwd_kernel_traitsILi96ELi64ELi128ELi4ELb0ELb0EN7cutlass6half_tE19Flash_kernel_traitsILi96ELi64ELi128ELi4ES3_EELb0ELb1ELb0ELb0ELb1ELb1ELb0ELb0EEEvNS_16Flash_fwd_paramsE)
        /*0b48*/ 	.word	0x000000ff


	//----- nvinfo : EIATTR_FRAME_SIZE
	.align		4
.L_492:
        /*0b4c*/ 	.byte	0x04, 0x11
        /*0b4e*/ 	.short	(.L_494 - .L_493)
	.align		4
.L_493:
        /*0b50*/ 	.word	index@($_ZN5flash24flash_fwd_splitkv_kernelI23Flash_fwd_kernel_traitsILi96ELi64ELi128ELi4ELb0ELb0EN7cutlass6half_tE19Flash_kernel_traitsILi96ELi64ELi128ELi4ES3_EELb0ELb1ELb0ELb0ELb1ELb1ELb0ELb0EEEvNS_16Flash_fwd_paramsE$_ZN5flash30compute_attn_1rowblock_splitkvI23Flash_fwd_kernel_traitsILi96ELi64ELi128ELi4ELb0ELb0EN7cutlass6half_tE19Flash_kernel_traitsILi96ELi64ELi128ELi4ES3_EELb0ELb1ELb0ELb0ELb1ELb1ELb0ELb0ENS_16Flash_fwd_paramsEEEvRKT8_iiiii)
        /*0b54*/ 	.word	0x00000000


	//----- nvinfo : EIATTR_FRAME_SIZE
	.align		4
.L_494:
        /*0b58*/ 	.byte	0x04, 0x11
        /*0b5a*/ 	.short	(.L_496 - .L_495)
	.align		4
.L_495:
        /*0b5c*/ 	.word	index@(_ZN5flash24flash_fwd_splitkv_kernelI23Flash_fwd_kernel_traitsILi96ELi64ELi128ELi4ELb0ELb0EN7cutlass6half_tE19Flash_kernel_traitsILi96ELi64ELi128ELi4ES3_EELb0ELb1ELb0ELb0ELb1ELb1ELb0ELb0EEEvNS_16Flash_fwd_paramsE)
        /*0b60*/ 	.word	0x00000000


	//----- nvinfo : EIATTR_REGCOUNT
	.align		4
.L_496:
        /*0b64*/ 	.byte	0x04, 0x2f
        /*0b66*/ 	.short	(.L_498 - .L_497)
	.align		4
.L_497:
        /*0b68*/ 	.word	index@(_ZN5flash24flash_fwd_splitkv_kernelI23Flash_fwd_kernel_traitsILi96ELi64ELi128ELi4ELb0ELb0EN7cutlass6half_tE19Flash_kernel_traitsILi96ELi64ELi128ELi4ES3_EELb0ELb1ELb0ELb0ELb1ELb0ELb0ELb0EEEvNS_16Flash_fwd_paramsE)
        /*0b6c*/ 	.word	0x000000fe


	//----- nvinfo : EIATTR_FRAME_SIZE
	.align		4
.L_498:
        /*0b70*/ 	.byte	0x04, 0x11
        /*0b72*/ 	.short	(.L_500 - .L_499)
	.align		4
.L_499:
        /*0b74*/ 	.word	index@($_ZN5flash24flash_fwd_splitkv_kernelI23Flash_fwd_kernel_traitsILi96ELi64ELi128ELi4ELb0ELb0EN7cutlass6half_tE19Flash_kernel_traitsILi96ELi64ELi128ELi4ES3_EELb0ELb1ELb0ELb0ELb1ELb0ELb0ELb0EEEvNS_16Flash_fwd_paramsE$_ZN5flash30compute_attn_1rowblock_splitkvI23Flash_fwd_kernel_traitsILi96ELi64ELi128ELi4ELb0ELb0EN7cutlass6half_tE19Flash_kernel_traitsILi96ELi64ELi128ELi4ES3_EELb0ELb1ELb0ELb0ELb1ELb0ELb0ELb0ENS_16Flash_fwd_paramsEEEvRKT8_iiiii)
        /*0b78*/ 	.word	0x00000000


	//----- nvinfo : EIATTR_FRAME_SIZE
	.align		4
.L_500:
        /*0b7c*/ 	.byte	0x04, 0x11
        /*0b7e*/ 	.short	(.L_502 - .L_501)
	.align		4
.L_501:
        /*0b80*/ 	.word	index@(_ZN5flash24flash_fwd_splitkv_kernelI23Flash_fwd_kernel_traitsILi96ELi64ELi128ELi4ELb0ELb0EN7cutlass6half_tE19Flash_kernel_traitsILi96ELi64ELi128ELi4ES3_EELb0ELb1ELb0ELb0ELb1ELb0ELb0ELb0EEEvNS_16Flash_fwd_paramsE)
        /*0b84*/ 	.word	0x00000000


	//----- nvinfo : EIATTR_REGCOUNT
	.align		4
.L_502:
        /*0b88*/ 	.byte	0x04, 0x2f
        /*0b8a*/ 	.short	(.L_504 - .L_503)
	.align		4
.L_503:
        /*0b8c*/ 	.word	index@(_ZN5flash24flash_fwd_splitkv_kernelI23Flash_fwd_kernel_traitsILi96ELi64ELi128ELi4ELb0ELb0EN7cutlass6half_tE19Flash_kernel_traitsILi96ELi64ELi128ELi4ES3_EELb0ELb0ELb1ELb0ELb0ELb1ELb1ELb1EEEvNS_16Flash_fwd_paramsE)
        /*0b90*/ 	.word	0x000000fb


	//----- nvinfo : EIATTR_FRAME_SIZE
	.align		4
.L_504:
        /*0b94*/ 	.byte	0x04, 0x11
        /*0b96*/ 	.short	(.L_506 - .L_505)
	.align		4
.L_505:
        /*0b98*/ 	.word	index@($_ZN5flash24flash_fwd_splitkv_kernelI23Flash_fwd_kernel_traitsILi96ELi64ELi128ELi4ELb0ELb0EN7cutlass6half_tE19Flash_kernel_traitsILi96ELi64ELi128ELi4ES3_EELb0ELb0ELb1ELb0ELb0ELb1ELb1ELb1EEEvNS_16Flash_fwd_paramsE$_ZN5flash30compute_attn_1rowblock_splitkvI23Flash_fwd_kernel_traitsILi96ELi64ELi128ELi4ELb0ELb0EN7cutlass6half_tE19Flash_kernel_traitsILi96ELi64ELi128ELi4ES3_EELb0ELb0ELb1ELb0ELb0ELb1ELb1ELb1ENS_16Flash_fwd_paramsEEEvRKT8_iiiii)
        /*0b9c*/ 	.word	0x00000000


	//----- nvinfo : EIATTR_FRAME_SIZE
	.align		4
.L_506:
        /*0ba0*/ 	.byte	0x04, 0x11
        /*0ba2*/ 	.short	(.L_508 - .L_507)
	.align		4
.L_507:
        /*0ba4*/ 	.word	index@(_ZN5flash24flash_fwd_splitkv_kernelI23Flash_fwd_kernel_traitsILi96ELi64ELi128ELi4ELb0ELb0EN7cutlass6half_tE19Flash_kernel_traitsILi96ELi64ELi128ELi4ES3_EELb0ELb0ELb1ELb0ELb0ELb1ELb1ELb1EEEvNS_16Flash_fwd_paramsE)
        /*0ba8*/ 	.word	0x00000000


	//----- nvinfo : EIATTR_REGCOUNT
	.align		4
.L_508:
        /*0bac*/ 	.byte	0x04, 0x2f
        /*0bae*/ 	.short	(.L_510 - .L_509)
	.align		4
.L_509:
        /*0bb0*/ 	.word	index@(_ZN5flash24flash_fwd_splitkv_kernelI23Flash_fwd_kernel_traitsILi96ELi64ELi128ELi4ELb0ELb0EN7cutlass6half_tE19Flash_kernel_traitsILi96ELi64ELi128ELi4ES3_EELb0ELb0ELb1ELb0ELb0ELb0ELb1ELb1EEEvNS_16Flash_fwd_paramsE)
        /*0bb4*/ 	.word	0x000000cf


	//----- nvinfo : EIATTR_FRAME_SIZE
	.align		4
.L_510:
        /*0bb8*/ 	.byte	0x04, 0x11
        /*0bba*/ 	.short	(.L_512 - .L_511)
	.align		4
.L_511:
        /*0bbc*/ 	.word	index@($_ZN5flash24flash_fwd_splitkv_kernelI23Flash_fwd_kernel_traitsILi96ELi64ELi128ELi4ELb0ELb0EN7cutlass6half_tE19Flash_kernel_traitsILi96ELi64ELi128ELi4ES3_EELb0ELb0ELb1ELb0ELb0ELb0ELb1ELb1EEEvNS_16Flash_fwd_paramsE$_ZN5flash30compute_attn_1rowblock_splitkvI23Flash_fwd_kernel_traitsILi96ELi64ELi128ELi4ELb0ELb0EN7cutlass6half_tE19Flash_kernel_traitsILi96ELi64ELi128ELi4ES3_EELb0ELb0ELb1ELb0ELb0ELb0ELb1ELb1ENS_16Flash_fwd_paramsEEEvRKT8_iiiii)
        /*0bc0*/ 	.word	0x00000000


	//----- nvinfo : EIATTR_FRAME_SIZE
	.align		4
.L_512:
        /*0bc4*/ 	.byte	0x04, 0x11
        /*0bc6*/ 	.short	(.L_514 - .L_513)
	.align		4
.L_513:
        /*0bc8*/ 	.word	index@(_ZN5flash24flash_fwd_splitkv_kernelI23Flash_fwd_kernel_traitsILi96ELi64ELi128ELi4ELb0ELb0EN7cutlass6half_tE19Flash_kernel_traitsILi96ELi64ELi128ELi4ES3_EELb0ELb0ELb1ELb0ELb0ELb0ELb1ELb1EEEvNS_16Flash_fwd_paramsE)
        /*0bcc*/ 	.word	0x00000000


	//----- nvinfo : EIATTR_REGCOUNT
	.align		4
.L_514:
        /*0bd0*/ 	.byte	0x04, 0x2f
        /*0bd2*/ 	.short	(.L_516 - .L_515)
	.align		4
.L_515:
        /*0bd4*/ 	.word	index@(_ZN5flash24flash_fwd_splitkv_kernelI23Flash_fwd_kernel_traitsILi96ELi64ELi128ELi4ELb0ELb0EN7cutlass6half_tE19Flash_kernel_traitsILi96ELi64ELi128ELi4ES3_EELb0ELb0ELb0ELb0ELb1ELb1ELb1ELb1EEEvNS_16Flash_fwd_paramsE)
        /*0bd8*/ 	.word	0x000000ec


	//----- nvinfo : EIATTR_FRAME_SIZE
	.align		4
.L_516:
        /*0bdc*/ 	.byte	0x04, 0x11
        /*0bde*/ 	.short	(.L_518 - .L_517)
	.align		4
.L_517:
        /*0be0*/ 	.word	index@($_ZN5flash24flash_fwd_splitkv_kernelI23Flash_fwd_kernel_traitsILi96ELi64ELi128ELi4ELb0ELb0EN7cutlass6half_tE19Flash_kernel_traitsILi96ELi64ELi128ELi4ES3_EELb0ELb0ELb0ELb0ELb1ELb1ELb1ELb1EEEvNS_16Flash_fwd_paramsE$_ZN5flash30compute_attn_1rowblock_splitkvI23Flash_fwd_kernel_traitsILi96ELi64ELi128ELi4ELb0ELb0EN7cutlass6half_tE19Flash_kernel_traitsILi96ELi64ELi128ELi4ES3_EELb0ELb0ELb0ELb0ELb1ELb1ELb1ELb1ENS_16Flash_fwd_paramsEEEvRKT8_iiiii)
        /*0be4*/ 	.word	0x00000000


	//----- nvinfo : EIATTR_FRAME_SIZE
	.align		4
.L_518:
        /*0be8*/ 	.byte	0x04, 0x11
        /*0bea*/ 	.short	(.L_520 - .L_519)
	.align		4
.L_519:
        /*0bec*/ 	.word	index@(_ZN5flash24flash_fwd_splitkv_kernelI23Flash_fwd_kernel_traitsILi96ELi64ELi128ELi4ELb0ELb0EN7cutlass6half_tE19Flash_kernel_traitsILi96ELi64ELi128ELi4ES3_EELb0ELb0ELb0ELb0ELb1ELb1ELb1ELb1EEEvNS_16Flash_fwd_paramsE)
        /*0bf0*/ 	.word	0x00000000


	//----- nvinfo : EIATTR_REGCOUNT
	.align		4
.L_520:
        /*0bf4*/ 	.byte	0x04, 0x2f
        /*0bf6*/ 	.short	(.L_522 - .L_521)
	.align		4
.L_521:
        /*0bf8*/ 	.word	index@(_ZN5flash24flash_fwd_splitkv_kernelI23Flash_fwd_kernel_traitsILi96ELi64ELi128ELi4ELb0ELb0EN7cutlass6half_tE19Flash_kernel_traitsILi96ELi64ELi128ELi4ES3_EELb0ELb0ELb0ELb0ELb1ELb0ELb1ELb1EEEvNS_16Flash_fwd_paramsE)
        /*0bfc*/ 	.word	0x000000b2


	//----- nvinfo : EIATTR_FRAME_SIZE
	.align		4
.L_522:
        /*0c00*/ 	.byte	0x04, 0x11
        /*0c02*/ 	.short	(.L_524 - .L_523)
	.align		4
.L_523:
        /*0c04*/ 	.word	index@($_ZN5flash24flash_fwd_splitkv_kernelI23Flash_fwd_kernel_traitsILi96ELi64ELi128ELi4ELb0ELb0EN7cutlass6half_tE19Flash_kernel_traitsILi96ELi64ELi128ELi4ES3_EELb0ELb0ELb0ELb0ELb1ELb0ELb1ELb1EEEvNS_16Flash_fwd_paramsE$_ZN5flash30compute_attn_1rowblock_splitkvI23Flash_fwd_kernel_traitsILi96ELi64ELi128ELi4ELb0ELb0EN7cutlass6half_tE19Flash_kernel_traitsILi96ELi64ELi128ELi4ES3_EELb0ELb0ELb0ELb0ELb1ELb0ELb1ELb1ENS_16Flash_fwd_paramsEEEvRKT8_iiiii)
        /*0c08*/ 	.word	0x00000000


	//----- nvinfo : EIATTR_FRAME_SIZE
	.align		4
.L_524:
        /*0c0c*/ 	.byte	0x04, 0x11
        /*0c0e*/ 	.short	(.L_526 - .L_525)
	.align		4
.L_525:
        /*0c10*/ 	.word	index@(_ZN5flash24flash_fwd_splitkv_kernelI23Flash_fwd_kernel_traitsILi96ELi64ELi128ELi4ELb0ELb0EN7cutlass6half_tE19Flash_kernel_traitsILi96ELi64ELi128ELi4ES3_EELb0ELb0ELb0ELb0ELb1ELb0ELb1ELb1EEEvNS_16Flash_fwd_paramsE)
        /*0c14*/ 	.word	0x00000000


	//----- nvinfo : EIATTR_REGCOUNT
	.align		4
.L_526:
        /*0c18*/ 	.byte	0x04, 0x2f
        /*0c1a*/ 	.short	(.L_528 - .L_527)
	.align		4
.L_527:
        /*0c1c*/ 	.word	index@(_ZN5flash24flash_fwd_splitkv_kernelI23Flash_fwd_kernel_traitsILi96ELi64ELi128ELi4ELb0ELb0EN7cutlass6half_tE19Flash_kernel_traitsILi96ELi64ELi128ELi4ES3_EELb0ELb0ELb1ELb0ELb0ELb1ELb1ELb0EEEvNS_16Flash_fwd_paramsE)
        /*0c20*/ 	.word	0x000000f3


	//----- nvinfo : EIATTR_FRAME_SIZE
	.align		4
.L_528:
        /*0c24*/ 	.byte	0x04, 0x11
        /*0c26*/ 	.short	(.L_530 - .L_529)
	.align		4
.L_529:
        /*0c28*/ 	.word	index@($_ZN5flash24flash_fwd_splitkv_kernelI23Flash_fwd_kernel_traitsILi96ELi64ELi128ELi4ELb0ELb0EN7cutlass6half_tE19Flash_kernel_traitsILi96ELi64ELi128ELi4ES3_EELb0ELb0ELb1ELb0ELb0ELb1ELb1ELb0EEEvNS_16Flash_fwd_paramsE$_ZN5flash30compute_attn_1rowblock_splitkvI23Flash_fwd_kernel_traitsILi96ELi64ELi128ELi4ELb0ELb0EN7cutlass6half_tE19Flash_kernel_traitsILi96ELi64ELi128ELi4ES3_EELb0ELb0ELb1ELb0ELb0ELb1ELb1ELb0ENS_16Flash_fwd_paramsEEEvRKT8_iiiii)
        /*0c2c*/ 	.word	0x00000000


	//----- nvinfo : EIATTR_FRAME_SIZE
	.align		4
.L_530:
        /*0c30*/ 	.byte	0x04, 0x11
        /*0c32*/ 	.short	(.L_532 - .L_531)
	.align		4
.L_531:
        /*0c34*/ 	.word	index@(_ZN5flash24flash_fwd_splitkv_kernelI23Flash_fwd_kernel_traitsILi96ELi64ELi128ELi4ELb0ELb0EN7cutlass6half_tE19Flash_kernel_traitsILi96ELi64ELi128ELi4ES3_EELb0ELb0ELb1ELb0ELb0ELb1ELb1ELb0EEEvNS_16Flash_fwd_paramsE)
        /*0c38*/ 	.word	0x00000000


	//----- nvinfo : EIATTR_REGCOUNT
	.align		4
.L_532:
        /*0c3c*/ 	.byte	0x04, 0x2f
        /*0c3e*/ 	.short	(.L_534 - .L_533)
	.align		4
.L_533:
        /*0c40*/ 	.word	index@(_ZN5flash24flash_fwd_splitkv_kernelI23Flash_fwd_kernel_traitsILi96ELi64ELi128ELi4ELb0ELb0EN7cutlass6half_tE19Flash_kernel_traitsILi96ELi64ELi128ELi4ES3_EELb0ELb0ELb1ELb0ELb0ELb0ELb1ELb0EEEvNS_16Flash_fwd_paramsE)
        /*0c44*/ 	.word	0x000000d7


	//----- nvinfo : EIATTR_FRAME_SIZE
	.align		4
.L_534:
        /*0c48*/ 	.byte	0x04, 0x11
        /*0c4a*/ 	.short	(.L_536 - .L_535)
	.align		4
.L_535:
        /*0c4c*/ 	.word	index@($_ZN5flash24flash_fwd_splitkv_kernelI23Flash_fwd_kernel_traitsILi96ELi64ELi128ELi4ELb0ELb0EN7cutlass6half_tE19Flash_kernel_traitsILi96ELi64ELi128ELi4ES3_EELb0ELb0ELb1ELb0ELb0ELb0ELb1ELb0EEEvNS_16Flash_fwd_paramsE$_ZN5flash30compute_attn_1rowblock_splitkvI23Flash_fwd_kernel_traitsILi96ELi64ELi128ELi4ELb0ELb0EN7cutlass6half_tE19Flash_kernel_traitsILi96ELi64ELi128ELi4ES3_EELb0ELb0ELb1ELb0ELb0ELb0ELb1ELb0ENS_16Flash_fwd_paramsEEEvRKT8_iiiii)
        /*0c50*/ 	.word	0x00000000


	//----- nvinfo : EIATTR_FRAME_SIZE
	.align		4
.L_536:
        /*0c54*/ 	.byte	0x04, 0x11
        /*0c56*/ 	.short	(.L_538 - .L_537)
	.align		4
.L_537:
        /*0c58*/ 	.word	index@(_ZN5flash24flash_fwd_splitkv_kernelI23Flash_fwd_kernel_traitsILi96ELi64ELi128ELi4ELb0ELb0EN7cutlass6half_tE19Flash_kernel_traitsILi96ELi64ELi128ELi4ES3_EELb0ELb0ELb1ELb0ELb0ELb0ELb1ELb0EEEvNS_16Flash_fwd_paramsE)
        /*0c5c*/ 	.word	0x00000000


	//----- nvinfo : EIATTR_REGCOUNT
	.align		4
.L_538:
        /*0c60*/ 	.byte	0x04, 0x2f
        /*0c62*/ 	.short	(.L_540 - .L_539)
	.align		4
.L_539:
        /*0c64*/ 	.word	index@(_ZN5flash24flash_fwd_splitkv_kernelI23Flash_fwd_kernel_traitsILi96ELi64ELi128ELi4ELb0ELb0EN7cutlass6half_tE19Flash_kernel_traitsILi96ELi64ELi128ELi4ES3_EELb0ELb0ELb0ELb1ELb1ELb1ELb1ELb0EEEvNS_16Flash_fwd_paramsE)
        /*0c68*/ 	.word	0x000000fe


	//----- nvinfo : EIATTR_FRAME_SIZE
	.align		4
.L_540:
        /*0c6c*/ 	.byte	0x04, 0x11
        /*0c6e*/ 	.short	(.L_542 - .L_541)
	.align		4
.L_541:
        /*0c70*/ 	.word	index@($_ZN5flash24flash_fwd_splitkv_kernelI23Flash_fwd_kernel_traitsILi96ELi64ELi128ELi4ELb0ELb0EN7cutlass6half_tE19Flash_kernel_traitsILi96ELi64ELi128ELi4ES3_EELb0ELb0ELb0ELb1ELb1ELb1ELb1ELb0EEEvNS_16Flash_fwd_paramsE$_ZN5flash30compute_attn_1rowblock_splitkvI23Flash_fwd_kernel_traitsILi96ELi64ELi128ELi4ELb0ELb0EN7cutlass6half_tE19Flash_kernel_traitsILi96ELi64ELi128ELi4ES3_EELb0ELb0ELb0ELb1ELb1ELb1ELb1ELb0ENS_16Flash_fwd_paramsEEEvRKT8_iiiii)
        /*0c74*/ 	.word	0x00000000


	//----- nvinfo : EIATTR_FRAME_SIZE
	.align		4
.L_542:
        /*0c78*/ 	.byte	0x04, 0x11
        /*0c7a*/ 	.short	(.L_544 - .L_543)
	.align		4
.L_543:
        /*0c7c*/ 	.word	index@(_ZN5flash24flash_fwd_splitkv_kernelI23Flash_fwd_kernel_traitsILi96ELi64ELi128ELi4ELb0ELb0EN7cutlass6half_tE19Flash_kernel_traitsILi96ELi64ELi128ELi4ES3_EELb0ELb0ELb0ELb1ELb1ELb1ELb1ELb0EEEvNS_16Flash_fwd_paramsE)
        /*0c80*/ 	.word	0x00000000


	//----- nvinfo : EIATTR_REGCOUNT
	.align		4
.L_544:
        /*0c84*/ 	.byte	0x04, 0x2f
        /*0c86*/ 	.short	(.L_546 - .L_545)
	.align		4
.L_545:
        /*0c88*/ 	.word	index@(_ZN5flash24flash_fwd_splitkv_kernelI23Flash_fwd_kernel_traitsILi96ELi64ELi128ELi4ELb0ELb0EN7cutlass6half_tE19Flash_kernel_traitsILi96ELi64ELi128ELi4ES3_EELb0ELb0ELb0ELb1ELb1ELb0ELb1ELb0EEEvNS_16Flash_fwd_paramsE)
        /*0c8c*/ 	.word	0x000000cc


	//----- nvinfo : EIATTR_FRAME_SIZE
	.align		4
.L_546:
        /*0c90*/ 	.byte	0x04, 0x11
        /*0c92*/ 	.short	(.L_548 - .L_547)
	.align		4
.L_547:
        /*0c94*/ 	.word	index@($_ZN5flash24flash_fwd_splitkv_kernelI23Flash_fwd_kernel_traitsILi96ELi64ELi128ELi4ELb0ELb0EN7cutlass6half_tE19Flash_kernel_traitsILi96ELi64ELi128ELi4ES3_EELb0ELb0ELb0ELb1ELb1ELb0ELb1ELb0EEEvNS_16Flash_fwd_paramsE$_ZN5flash30compute_attn_1rowblock_splitkvI23Flash_fwd_kernel_traitsILi96ELi64ELi128ELi4ELb0ELb0EN7cutlass6half_tE19Flash_kernel_traitsILi96ELi64ELi128ELi4ES3_EELb0ELb0ELb0ELb1ELb1ELb0ELb1ELb0ENS_16Flash_fwd_paramsEEEvRKT8_iiiii)
        /*0c98*/ 	.word	0x00000000


	//----- nvinfo : EIATTR_FRAME_SIZE
	.align		4
.L_548:
        /*0c9c*/ 	.byte	0x04, 0x11
        /*0c9e*/ 	.short	(.L_550 - .L_549)
	.align		4
.L_549:
        /*0ca0*/ 	.word	index@(_ZN5flash24flash_fwd_splitkv_kernelI23Flash_fwd_kernel_traitsILi96ELi64ELi128ELi4ELb0ELb0EN7cutlass6half_tE19Flash_kernel_traitsILi96ELi64ELi128ELi4ES3_EELb0ELb0ELb0ELb1ELb1ELb0ELb1ELb0EEEvNS_16Flash_fwd_paramsE)
        /*0ca4*/ 	.word	0x00000000


	//----- nvinfo : EIATTR_REGCOUNT
	.align		4
.L_550:
        /*0ca8*/ 	.byte	0x04, 0x2f
        /*0caa*/ 	.short	(.L_552 - .L_551)
	.align		4
.L_551:
        /*0cac*/ 	.word	index@(_ZN5flash24flash_fwd_splitkv_kernelI23Flash_fwd_kernel_traitsILi96ELi64ELi128ELi4ELb0ELb0EN7cutlass6half_tE19Flash_kernel_traitsILi96ELi64ELi128ELi4ES3_EELb0ELb0ELb1ELb0ELb0ELb1ELb0ELb1EEEvNS_16Flash_fwd_paramsE)
        /*0cb0*/ 	.word	0x000000f7


	//----- nvinfo : EIATTR_FRAME_SIZE
	.align		4
.L_552:
        /*0cb4*/ 	.byte	0x04, 0x11
        /*0cb6*/ 	.short	(.L_554 - .L_553)
	.align		4
.L_553:
        /*0cb8*/ 	.word	index@($_ZN5flash24flash_fwd_splitkv_kernelI23Flash_fwd_kernel_traitsILi96ELi64ELi128ELi4ELb0ELb0EN7cutlass6half_tE19Flash_kernel_traitsILi96ELi64ELi128ELi4ES3_EELb0ELb0ELb1ELb0ELb0ELb1ELb0ELb1EEEvNS_16Flash_fwd_paramsE$_ZN5flash30compute_attn_1rowblock_splitkvI23Flash_fwd_kernel_traitsILi96ELi64ELi128ELi4ELb0ELb0EN7cutlass6half_tE19Flash_kernel_traitsILi96ELi64ELi128ELi4ES3_EELb0ELb0ELb1ELb0ELb0ELb1ELb0ELb1ENS_16Flash_fwd_paramsEEEvRKT8_iiiii)
        /*0cbc*/ 	.word	0x00000000


	//----- nvinfo : EIATTR_FRAME_SIZE
	.align		4
.L_554:
        /*0cc0*/ 	.byte	0x04, 0x11
        /*0cc2*/ 	.short	(.L_556 - .L_555)
	.align		4
.L_555:
        /*0cc4*/ 	.word	index@(_ZN5flash24flash_fwd_splitkv_kernelI23Flash_fwd_kernel_traitsILi96ELi64ELi128ELi4ELb0ELb0EN7cutlass6half_tE19Flash_kernel_traitsILi96ELi64ELi128ELi4ES3_EELb0ELb0ELb1ELb0ELb0ELb1ELb0ELb1EEEvNS_16Flash_fwd_paramsE)
        /*0cc8*/ 	.word	0x00000000


	//----- nvinfo : EIATTR_REGCOUNT
	.align		4
.L_556:
        /*0ccc*/ 	.byte	0x04, 0x2f
        /*0cce*/ 	.short	(.L_558 - .L_557)
	.align		4
.L_557:
        /*0cd0*/ 	.word	index@(_ZN5flash24flash_fwd_splitkv_kernelI23Flash_fwd_kernel_traitsILi96ELi64ELi128ELi4ELb0ELb0EN7cutlass6half_tE19Flash_kernel_traitsILi96ELi64ELi128ELi4ES3_EELb0ELb0ELb1ELb0ELb0ELb0ELb0ELb1EEEvNS_16Flash_fwd_paramsE)
        /*0cd4*/ 	.word	0x000000d7


	//----- nvinfo : EIATTR_FRAME_SIZE
	.align		4
.L_558:
        /*0cd8*/ 	.byte	0x04, 0x11
        /*0cda*/ 	.short	(.L_560 - .L_559)
	.align		4
.L_559:
        /*0cdc*/ 	.word	index@($_ZN5flash24flash_fwd_splitkv_kernelI23Flash_fwd_kernel_traitsILi96ELi64ELi128ELi4ELb0ELb0EN7cutlass6half_tE19Flash_kernel_traitsILi96ELi64ELi128ELi4ES3_EELb0ELb0ELb1ELb0ELb0ELb0ELb0ELb1EEEvNS_16Flash_fwd_paramsE$_ZN5flash30compute_attn_1rowblock_splitkvI23Flash_fwd_kernel_traitsILi96ELi64ELi128ELi4ELb0ELb0EN7cutlass6half_tE19Flash_kernel_traitsILi96ELi64ELi128ELi4ES3_EELb0ELb0ELb1ELb0ELb0ELb0ELb0ELb1ENS_16Flash_fwd_paramsEEEvRKT8_iiiii)
        /*0ce0*/ 	.word	0x00000000


	//----- nvinfo : EIATTR_FRAME_SIZE
	.align		4
.L_560:
        /*0ce4*/ 	.byte	0x04, 0x11
        /*0ce6*/ 	.short	(.L_562 - .L_561)
	.align		4
.L_561:
        /*0ce8*/ 	.word	index@(_ZN5flash24flash_fwd_splitkv_kernelI23Flash_fwd_kernel_traitsILi96ELi64ELi128ELi4ELb0ELb0EN7cutlass6half_tE19Flash_kernel_traitsILi96ELi64ELi128ELi4ES3_EELb0ELb0ELb1ELb0ELb0ELb0ELb0ELb1EEEvNS_16Flash_fwd_paramsE)
        /*0cec*/ 	.word	0x00000000


	//----- nvinfo : EIATTR_REGCOUNT
	.align		4
.L_562:
        /*0cf0*/ 	.byte	0x04, 0x2f
        /*0cf2*/ 	.short	(.L_564 - .L_563)
	.align		4
.L_563:
        /*0cf4*/ 	.word	index@(_ZN5flash24flash_fwd_splitkv_kernelI23Flash_fwd_kernel_traitsILi96ELi64ELi128ELi4ELb0ELb0EN7cutlass6half_tE19Flash_kernel_traitsILi96ELi64ELi128ELi4ES3_EELb0ELb0ELb0ELb0ELb1ELb1ELb0ELb1EEEvNS_16Flash_fwd_paramsE)
        /*0cf8*/ 	.word	0x000000ea


	//----- nvinfo : EIATTR_FRAME_SIZE
	.align		4
.L_564:
        /*0cfc*/ 	.byte	0x04, 0x11
        /*0cfe*/ 	.short	(.L_566 - .L_565)
	.align		4
.L_565:
        /*0d00*/ 	.word	index@($_ZN5flash24flash_fwd_splitkv_kernelI23Flash_fwd_kernel_traitsILi96ELi64ELi128ELi4ELb0ELb0EN7cutlass6half_tE19Flash_kernel_traitsILi96ELi64ELi128ELi4ES3_EELb0ELb0ELb0ELb0ELb1ELb1ELb0ELb1EEEvNS_16Flash_fwd_paramsE$_ZN5flash30compute_attn_1rowblock_splitkvI23Flash_fwd_kernel_traitsILi96ELi64ELi128ELi4ELb0ELb0EN7cutlass6half_tE19Flash_kernel_traitsILi96ELi64ELi128ELi4ES3_EELb0ELb0ELb0ELb0ELb1ELb1ELb0ELb1ENS_16Flash_fwd_paramsEEEvRKT8_iiiii)
        /*0d04*/ 	.word	0x00000000


	//----- nvinfo : EIATTR_FRAME_SIZE
	.align		4
.L_566:
        /*0d08*/ 	.byte	0x04, 0x11
        /*0d0a*/ 	.short	(.L_568 - .L_567)
	.align		4
.L_567:
        /*0d0c*/ 	.word	index@(_ZN5flash24flash_fwd_splitkv_kernelI23Flash_fwd_kernel_traitsILi96ELi64ELi128ELi4ELb0ELb0EN7cutlass6half_tE19Flash_kernel_traitsILi96ELi64ELi128ELi4ES3_EELb0ELb0ELb0ELb0ELb1ELb1ELb0ELb1EEEvNS_16Flash_fwd_paramsE)
        /*0d10*/ 	.word	0x00000000


	//----- nvinfo : EIATTR_REGCOUNT
	.align		4
.L_568:
        /*0d14*/ 	.byte	0x04, 0x2f
        /*0d16*/ 	.short	(.L_570 - .L_569)
	.align		4
.L_569:
        /*0d18*/ 	.word	index@(_ZN5flash24flash_fwd_splitkv_kernelI23Flash_fwd_kernel_traitsILi96ELi64ELi128ELi4ELb0ELb0EN7cutlass6half_tE19Flash_kernel_traitsILi96ELi64ELi128ELi4ES3_EELb0ELb0ELb0ELb0ELb1ELb0ELb0ELb1EEEvNS_16Flash_fwd_paramsE)
        /*0d1c*/ 	.word	0x000000d4


	//----- nvinfo : EIATTR_FRAME_SIZE
	.align		4
.L_570:
        /*0d20*/ 	.byte	0x04, 0x11
        /*0d22*/ 	.short	(.L_572 - .L_571)
	.align		4
.L_571:
        /*0d24*/ 	.word	index@($_ZN5flash24flash_fwd_splitkv_kernelI23Flash_fwd_kernel_traitsILi96ELi64ELi128ELi4ELb0ELb0EN7cutlass6half_tE19Flash_kernel_traitsILi96ELi64ELi128ELi4ES3_EELb0ELb0ELb0ELb0ELb1ELb0ELb0ELb1EEEvNS_16Flash_fwd_paramsE$_ZN5flash30compute_attn_1rowblock_splitkvI23Flash_fwd_kernel_traitsILi96ELi64ELi128ELi4ELb0ELb0EN7cutlass6half_tE19Flash_kernel_traitsILi96ELi64ELi128ELi4ES3_EELb0ELb0ELb0ELb0ELb1ELb0ELb0ELb1ENS_16Flash_fwd_paramsEEEvRKT8_iiiii)
        /*0d28*/ 	.word	0x00000000


	//----- nvinfo : EIATTR_FRAME_SIZE
	.align		4
.L_572:
        /*0d2c*/ 	.byte	0x04, 0x11
        /*0d2e*/ 	.short	(.L_574 - .L_573)
	.align		4
.L_573:
        /*0d30*/ 	.word	index@(_ZN5flash24flash_fwd_splitkv_kernelI23Flash_fwd_kernel_traitsILi96ELi64ELi128ELi4ELb0ELb0EN7cutlass6half_tE19Flash_kernel_traitsILi96ELi64ELi128ELi4ES3_EELb0ELb0ELb0ELb0ELb1ELb0ELb0ELb1EEEvNS_16Flash_fwd_paramsE)
        /*0d34*/ 	.word	0x00000000


	//----- nvinfo : EIATTR_REGCOUNT
	.align		4
.L_574:
        /*0d38*/ 	.byte	0x04, 0x2f
        /*0d3a*/ 	.short	(.L_576 - .L_575)
	.align		4
.L_575:
        /*0d3c*/ 	.word	index@(_ZN5flash24flash_fwd_splitkv_kernelI23Flash_fwd_kernel_traitsILi96ELi64ELi128ELi4ELb0ELb0EN7cutlass6half_tE19Flash_kernel_traitsILi96ELi64ELi128ELi4ES3_EELb0ELb0ELb1ELb0ELb0ELb1ELb0ELb0EEEvNS_16Flash_fwd_paramsE)
        /*0d40*/ 	.word	0x000000f9


	//----- nvinfo : EIATTR_FRAME_SIZE
	.align		4
.L_576:
        /*0d44*/ 	.byte	0x04, 0x11
        /*0d46*/ 	.short	(.L_578 - .L_577)
	.align		4
.L_577:
        /*0d48*/ 	.word	index@($_ZN5flash24flash_fwd_splitkv_kernelI23Flash_fwd_kernel_traitsILi96ELi64ELi128ELi4ELb0ELb0EN7cutlass6half_tE19Flash_kernel_traitsILi96ELi64ELi128ELi4ES3_EELb0ELb0ELb1ELb0ELb0ELb1ELb0ELb0EEEvNS_16Flash_fwd_paramsE$_ZN5flash30compute_attn_1rowblock_splitkvI23Flash_fwd_kernel_traitsILi96ELi64ELi128ELi4ELb0ELb0EN7cutlass6half_tE19Flash_kernel_traitsILi96ELi64ELi128ELi4ES3_EELb0ELb0ELb1ELb0ELb0ELb1ELb0ELb0ENS_16Flash_fwd_paramsEEEvRKT8_iiiii)
        /*0d4c*/ 	.word	0x00000000


	//----- nvinfo : EIATTR_FRAME_SIZE
	.align		4
.L_578:
        /*0d50*/ 	.byte	0x04, 0x11
        /*0d52*/ 	.short	(.L_580 - .L_579)
	.align		4
.L_579:
        /*0d54*/ 	.word	index@(_ZN5flash24flash_fwd_splitkv_kernelI23Flash_fwd_kernel_traitsILi96ELi64ELi128ELi4ELb0ELb0EN7cutlass6half_tE19Flash_kernel_traitsILi96ELi64ELi128ELi4ES3_EELb0ELb0ELb1ELb0ELb0ELb1ELb0ELb0EEEvNS_16Flash_fwd_paramsE)
        /*0d58*/ 	.word	0x00000000


	//----- nvinfo : EIATTR_REGCOUNT
	.align		4
.L_580:
        /*0d5c*/ 	.byte	0x04, 0x2f
        /*0d5e*/ 	.short	(.L_582 - .L_581)
	.align		4
.L_581:
        /*0d60*/ 	.word	index@(_ZN5flash24flash_fwd_splitkv_kernelI23Flash_fwd_kernel_traitsILi96ELi64ELi128ELi4ELb0ELb0EN7cutlass6half_tE19Flash_kernel_traitsILi96ELi64ELi128ELi4ES3_EELb0ELb0ELb1ELb0ELb0ELb0ELb0ELb0EEEvNS_16Flash_fwd_paramsE)
        /*0d64*/ 	.word	0x000000d6


	//----- nvinfo : EIATTR_FRAME_SIZE
	.align		4
.L_582:
        /*0d68*/ 	.byte	0x04, 0x11
        /*0d6a*/ 	.short	(.L_584 - .L_583)
	.align		4
.L_583:
        /*0d6c*/ 	.word	index@($_ZN5flash24flash_fwd_splitkv_kernelI23Flash_fwd_kernel_traitsILi96ELi64ELi128ELi4ELb0ELb0EN7cutlass6half_tE19Flash_kernel_traitsILi96ELi64ELi128ELi4ES3_EELb0ELb0ELb1ELb0ELb0ELb0ELb0ELb0EEEvNS_16Flash_fwd_paramsE$_ZN5flash30compute_attn_1rowblock_splitkvI23Flash_fwd_kernel_traitsILi96ELi64ELi128ELi4ELb0ELb0EN7cutlass6half_tE19Flash_kernel_traitsILi96ELi64ELi128ELi4ES3_EELb0ELb0ELb1ELb0ELb0ELb0ELb0ELb0ENS_16Flash_fwd_paramsEEEvRKT8_iiiii)
        /*0d70*/ 	.word	0x00000000


	//----- nvinfo : EIATTR_FRAME_SIZE
	.align		4
.L_584:
        /*0d74*/ 	.byte	0x04, 0x11
        /*0d76*/ 	.short	(.L_586 - .L_585)
	.align		4
.L_585:
        /*0d78*/ 	.word	index@(_ZN5flash24flash_fwd_splitkv_kernelI23Flash_fwd_kernel_traitsILi96ELi64ELi128ELi4ELb0ELb0EN7cutlass6half_tE19Flash_kernel_traitsILi96ELi64ELi128ELi4ES3_EELb0ELb0ELb1ELb0ELb0ELb0ELb0ELb0EEEvNS_16Flash_fwd_paramsE)
        /*0d7c*/ 	.word	0x00000000


	//----- nvinfo : EIATTR_REGCOUNT
	.align		4
.L_586:
        /*0d80*/ 	.byte	0x04, 0x2f
        /*0d82*/ 	.short	(.L_588 - .L_587)
	.align		4
.L_587:
        /*0d84*/ 	.word	index@(_ZN5flash24flash_fwd_splitkv_kernelI23Flash_fwd_kernel_traitsILi96ELi64ELi128ELi4ELb0ELb0EN7cutlass6half_tE19Flash_kernel_traitsILi96ELi64ELi128ELi4ES3_EELb0ELb0ELb0ELb1ELb1ELb1ELb0ELb0EEEvNS_16Flash_fwd_paramsE)
        /*0d88*/ 	.word	0x000000fb


	//----- nvinfo : EIATTR_FRAME_SIZE
	.align		4
.L_588:
        /*0d8c*/ 	.byte	0x04, 0x11
        /*0d8e*/ 	.short	(.L_590 - .L_589)
	.align		4
.L_589:
        /*0d90*/ 	.word	index@($_ZN5flash24flash_fwd_splitkv_kernelI23Flash_fwd_kernel_traitsILi96ELi64ELi128ELi4ELb0ELb0EN7cutlass6half_tE19Flash_kernel_traitsILi96ELi64ELi128ELi4ES3_EELb0ELb0ELb0ELb1ELb1ELb1ELb0ELb0EEEvNS_16Flash_fwd_paramsE$_ZN5flash30compute_attn_1rowblock_splitkvI23Flash_fwd_kernel_traitsILi96ELi64ELi128ELi4ELb0ELb0EN7cutlass6half_tE19Flash_kernel_traitsILi96ELi64ELi128ELi4ES3_EELb0ELb0ELb0ELb1ELb1ELb1ELb0ELb0ENS_16Flash_fwd_paramsEEEvRKT8_iiiii)
        /*0d94*/ 	.word	0x00000000


	//----- nvinfo : EIATTR_FRAME_SIZE
	.align		4
.L_590:
        /*0d98*/ 	.byte	0x04, 0x11
        /*0d9a*/ 	.short	(.L_592 - .L_591)
	.align		4
.L_591:
        /*0d9c*/ 	.word	index@(_ZN5flash24flash_fwd_splitkv_kernelI23Flash_fwd_kernel_traitsILi96ELi64ELi128ELi4ELb0ELb0EN7cutlass6half_tE19Flash_kernel_traitsILi96ELi64ELi128ELi4ES3_EELb0ELb0ELb0ELb1ELb1ELb1ELb0ELb0EEEvNS_16Flash_fwd_paramsE)
        /*0da0*/ 	.word	0x00000000


	//----- nvinfo : EIATTR_REGCOUNT
	.align		4
.L_592:
        /*0da4*/ 	.byte	0x04, 0x2f
        /*0da6*/ 	.short	(.L_594 - .L_593)
	.align		4
.L_593:
        /*0da8*/ 	.word	index@(_ZN5flash24flash_fwd_splitkv_kernelI23Flash_fwd_kernel_traitsILi96ELi64ELi128ELi4ELb0ELb0EN7cutlass6half_tE19Flash_kernel_traitsILi96ELi64ELi128ELi4ES3_EELb0ELb0ELb0ELb1ELb1ELb0ELb0ELb0EEEvNS_16Flash_fwd_paramsE)
        /*0dac*/ 	.word	0x000000c6


	//----- nvinfo : EIATTR_FRAME_SIZE
	.align		4
.L_594:
        /*0db0*/ 	.byte	0x04, 0x11
        /*0db2*/ 	.short	(.L_596 - .L_595)
	.align		4
.L_595:
        /*0db4*/ 	.word	index@($_ZN5flash24flash_fwd_splitkv_kernelI23Flash_fwd_kernel_traitsILi96ELi64ELi128ELi4ELb0ELb0EN7cutlass6half_tE19Flash_kernel_traitsILi96ELi64ELi128ELi4ES3_EELb0ELb0ELb0ELb1ELb1ELb0ELb0ELb0EEEvNS_16Flash_fwd_paramsE$_ZN5flash30compute_attn_1rowblock_splitkvI23Flash_fwd_kernel_traitsILi96ELi64ELi128ELi4ELb0ELb0EN7cutlass6half_tE19Flash_kernel_traitsILi96ELi64ELi128ELi4ES3_EELb0ELb0ELb0ELb1ELb1ELb0ELb0ELb0ENS_16Flash_fwd_paramsEEEvRKT8_iiiii)
        /*0db8*/ 	.word	0x00000000


	//----- nvinfo : EIATTR_FRAME_SIZE
	.align		4
.L_596:
        /*0dbc*/ 	.byte	0x04, 0x11
        /*0dbe*/ 	.short	(.L_598 - .L_597)
	.align		4
.L_597:
        /*0dc0*/ 	.word	index@(_ZN5flash24flash_fwd_splitkv_kernelI23Flash_fwd_kernel_traitsILi96ELi64ELi128ELi4ELb0ELb0EN7cutlass6half_tE19Flash_kernel_traitsILi96ELi64ELi128ELi4ES3_EELb0ELb0ELb0ELb1ELb1ELb0ELb0ELb0EEEvNS_16Flash_fwd_paramsE)
        /*0dc4*/ 	.word	0x00000000


	//----- nvinfo : EIATTR_REGCOUNT
	.align		4
.L_598:
        /*0dc8*/ 	.byte	0x04, 0x2f
        /*0dca*/ 	.short	(.L_600 - .L_599)
	.align		4
.L_599:
        /*0dcc*/ 	.word	index@(_ZN5flash24flash_fwd_splitkv_kernelI23Flash_fwd_kernel_traitsILi96ELi64ELi128ELi4ELb0ELb0EN7cutlass6half_tE19Flash_kernel_traitsILi96ELi64ELi128ELi4ES3_EELb0ELb1ELb0ELb0ELb0ELb1ELb1ELb1EEEvNS_16Flash_fwd_paramsE)
        /*0dd0*/ 	.word	0x000000fe


	//----- nvinfo : EIATTR_FRAME_SIZE
	.align		4
.L_600:
        /*0dd4*/ 	.byte	0x04, 0x11
        /*0dd6*/ 	.short	(.L_602 - .L_601)
	.align		4
.L_601:
        /*0dd8*/ 	.word	index@($_ZN5flash24flash_fwd_splitkv_kernelI23Flash_fwd_kernel_traitsILi96ELi64ELi128ELi4ELb0ELb0EN7cutlass6half_tE19Flash_kernel_traitsILi96ELi64ELi128ELi4ES3_EELb0ELb1ELb0ELb0ELb0ELb1ELb1ELb1EEEvNS_16Flash_fwd_paramsE$_ZN5flash30compute_attn_1rowblock_splitkvI23Flash_fwd_kernel_traitsILi96ELi64ELi128ELi4ELb0ELb0EN7cutlass6half_tE19Flash_kernel_traitsILi96ELi64ELi128ELi4ES3_EELb0ELb1ELb0ELb0ELb0ELb1ELb1ELb1ENS_16Flash_fwd_paramsEEEvRKT8_iiiii)
        /*0ddc*/ 	.word	0x00000000


	//----- nvinfo : EIATTR_FRAME_SIZE
	.align		4
.L_602:
        /*0de0*/ 	.byte	0x04, 0x11
        /*0de2*/ 	.short	(.L_604 - .L_603)
	.align		4
.L_603:
        /*0de4*/ 	.word	index@(_ZN5flash24flash_fwd_splitkv_kernelI23Flash_fwd_kernel_traitsILi96ELi64ELi128ELi4ELb0ELb0EN7cutlass6half_tE19Flash_kernel_traitsILi96ELi64ELi128ELi4ES3_EELb0ELb1ELb0ELb0ELb0ELb1ELb1ELb1EEEvNS_16Flash_fwd_paramsE)
        /*0de8*/ 	.word	0x00000000


	//----- nvinfo : EIATTR_REGCOUNT
	.align		4
.L_604:
        /*0dec*/ 	.byte	0x04, 0x2f
        /*0dee*/ 	.short	(.L_606 - .L_605)
	.align		4
.L_605:
        /*0df0*/ 	.word	index@(_ZN5flash24flash_fwd_splitkv_kernelI23Flash_fwd_kernel_traitsILi96ELi64ELi128ELi4ELb0ELb0EN7cutlass6half_tE19Flash_kernel_traitsILi96ELi64ELi128ELi4ES3_EELb0ELb1ELb0ELb0ELb0ELb0ELb1ELb1EEEvNS_16Flash_fwd_paramsE)
        /*0df4*/ 	.word	0x000000fe


	//----- nvinfo : EIATTR_FRAME_SIZE
	.align		4
.L_606:
        /*0df8*/ 	.byte	0x04, 0x11
        /*0dfa*/ 	.short	(.L_608 - .L_607)
	.align		4
.L_607:
        /*0dfc*/ 	.word	index@($_ZN5flash24flash_fwd_splitkv_kernelI23Flash_fwd_kernel_traitsILi96ELi64ELi128ELi4ELb0ELb0EN7cutlass6half_tE19Flash_kernel_traitsILi96ELi64ELi128ELi4ES3_EELb0ELb1ELb0ELb0ELb0ELb0ELb1ELb1EEEvNS_16Flash_fwd_paramsE$_ZN5flash30compute_attn_1rowblock_splitkvI23Flash_fwd_kernel_traitsILi96ELi64ELi128ELi4ELb0ELb0EN7cutlass6half_tE19Flash_kernel_traitsILi96ELi64ELi128ELi4ES3_EELb0ELb1ELb0ELb0ELb0ELb0ELb1ELb1ENS_16Flash_fwd_paramsEEEvRKT8_iiiii)
        /*0e00*/ 	.word	0x00000000


	//----- nvinfo : EIATTR_FRAME_SIZE
	.align		4
.L_608:
        /*0e04*/ 	.byte	0x04, 0x11
        /*0e06*/ 	.short	(.L_610 - .L_609)
	.align		4
.L_609:
        /*0e08*/ 	.word	index@(_ZN5flash24flash_fwd_splitkv_kernelI23Flash_fwd_kernel_traitsILi96ELi64ELi128ELi4ELb0ELb0EN7cutlass6half_tE19Flash_kernel_traitsILi96ELi64ELi128ELi4ES3_EELb0ELb1ELb0ELb0ELb0ELb0ELb1ELb1EEEvNS_16Flash_fwd_paramsE)
        /*0e0c*/ 	.word	0x00000000


	//----- nvinfo : EIATTR_REGCOUNT
	.align		4
.L_610:
        /*0e10*/ 	.byte	0x04, 0x2f
        /*0e12*/ 	.short	(.L_612 - .L_611)
	.align		4
.L_611:
        /*0e14*/ 	.word	index@(_ZN5flash24flash_fwd_splitkv_kernelI23Flash_fwd_kernel_traitsILi96ELi64ELi128ELi4ELb0ELb0EN7cutlass6half_tE19Flash_kernel_traitsILi96ELi64ELi128ELi4ES3_EELb0ELb1ELb0ELb0ELb0ELb1ELb1ELb0EEEvNS_16Flash_fwd_paramsE)
        /*0e18*/ 	.word	0x000000ff


	//----- nvinfo : EIATTR_FRAME_SIZE
	.align		4
.L_612:
        /*0e1c*/ 	.byte	0x04, 0x11
        /*0e1e*/ 	.short	(.L_614 - .L_613)
	.align		4
.L_613:
        /*0e20*/ 	.word	index@($_ZN5flash24flash_fwd_splitkv_kernelI23Flash_fwd_kernel_traitsILi96ELi64ELi128ELi4ELb0ELb0EN7cutlass6half_tE19Flash_kernel_traitsILi96ELi64ELi128ELi4ES3_EELb0ELb1ELb0ELb0ELb0ELb1ELb1ELb0EEEvNS_16Flash_fwd_paramsE$_ZN5flash30compute_attn_1rowblock_splitkvI23Flash_fwd_kernel_traitsILi96ELi64ELi128ELi4ELb0ELb0EN7cutlass6half_tE19Flash_kernel_traitsILi96ELi64ELi128ELi4ES3_EELb0ELb1ELb0ELb0ELb0ELb1ELb1ELb0ENS_16Flash_fwd_paramsEEEvRKT8_iiiii)
        /*0e24*/ 	.word	0x00000000


	//----- nvinfo : EIATTR_FRAME_SIZE
	.align		4
.L_614:
        /*0e28*/ 	.byte	0x04, 0x11
        /*0e2a*/ 	.short	(.L_616 - .L_615)
	.align		4
.L_615:
        /*0e2c*/ 	.word	index@(_ZN5flash24flash_fwd_splitkv_kernelI23Flash_fwd_kernel_traitsILi96ELi64ELi128ELi4ELb0ELb0EN7cutlass6half_tE19Flash_kernel_traitsILi96ELi64ELi128ELi4ES3_EELb0ELb1ELb0ELb0ELb0ELb1ELb1ELb0EEEvNS_16Flash_fwd_paramsE)
        /*0e30*/ 	.word	0x00000000


	//----- nvinfo : EIATTR_REGCOUNT
	.align		4
.L_616:
        /*0e34*/ 	.byte	0x04, 0x2f
        /*0e36*/ 	.short	(.L_618 - .L_617)
	.align		4
.L_617:
        /*0e38*/ 	.word	index@(_ZN5flash24flash_fwd_splitkv_kernelI23Flash_fwd_kernel_traitsILi96ELi64ELi128ELi4ELb0ELb0EN7cutlass6half_tE19Flash_kernel_traitsILi96ELi64ELi128ELi4ES3_EELb0ELb1ELb0ELb0ELb0ELb0ELb1ELb0EEEvNS_16Flash_fwd_paramsE)
        /*0e3c*/ 	.word	0x000000ff


	//----- nvinfo : EIATTR_FRAME_SIZE
	.align		4
.L_618:
        /*0e40*/ 	.byte	0x04, 0x11
        /*0e42*/ 	.short	(.L_620 - .L_619)
	.align		4
.L_619:
        /*0e44*/ 	.word	index@($_ZN5flash24flash_fwd_splitkv_kernelI23Flash_fwd_kernel_traitsILi96ELi64ELi128ELi4ELb0ELb0EN7cutlass6half_tE19Flash_kernel_traitsILi96ELi64ELi128ELi4ES3_EELb0ELb1ELb0ELb0ELb0ELb0ELb1ELb0EEEvNS_16Flash_fwd_paramsE$_ZN5flash30compute_attn_1rowblock_splitkvI23Flash_fwd_kernel_traitsILi96ELi64ELi128ELi4ELb0ELb0EN7cutlass6half_tE19Flash_kernel_traitsILi96ELi64ELi128ELi4ES3_EELb0ELb1ELb0ELb0ELb0ELb0ELb1ELb0ENS_16Flash_fwd_paramsEEEvRKT8_iiiii)
        /*0e48*/ 	.word	0x00000000


	//----- nvinfo : EIATTR_FRAME_SIZE
	.align		4
.L_620:
        /*0e4c*/ 	.byte	0x04, 0x11
        /*0e4e*/ 	.short	(.L_622 - .L_621)
	.align		4
.L_621:
        /*0e50*/ 	.word	index@(_ZN5flash24flash_fwd_splitkv_kernelI23Flash_fwd_kernel_traitsILi96ELi64ELi128ELi4ELb0ELb0EN7cutlass6half_tE19Flash_kernel_traitsILi96ELi64ELi128ELi4ES3_EELb0ELb1ELb0ELb0ELb0ELb0ELb1ELb0EEEvNS_16Flash_fwd_paramsE)
        /*0e54*/ 	.word	0x00000000


	//----- nvinfo : EIATTR_REGCOUNT
	.align		4
.L_622:
        /*0e58*/ 	.byte	0x04, 0x2f
        /*0e5a*/ 	.short	(.L_624 - .L_623)
	.align		4
.L_623:
        /*0e5c*/ 	.word	index@(_ZN5flash24flash_fwd_splitkv_kernelI23Flash_fwd_kernel_traitsILi96ELi64ELi128ELi4ELb0ELb0EN7cutlass6half_tE19Flash_kernel_traitsILi96ELi64ELi128ELi4ES3_EELb0ELb1ELb0ELb0ELb0ELb1ELb0ELb1EEEvNS_16Flash_fwd_paramsE)
        /*0e60*/ 	.word	0x000000fe


	//----- nvinfo : EIATTR_FRAME_SIZE
	.align		4
.L_624:
        /*0e64*/ 	.byte	0x04, 0x11
        /*0e66*/ 	.short	(.L_626 - .L_625)
	.align		4
.L_625:
        /*0e68*/ 	.word	index@($_ZN5flash24flash_fwd_splitkv_kernelI23Flash_fwd_kernel_traitsILi96ELi64ELi128ELi4ELb0ELb0EN7cutlass6half_tE19Flash_kernel_traitsILi96ELi64ELi128ELi4ES3_EELb0ELb1ELb0ELb0ELb0ELb1ELb0ELb1EEEvNS_16Flash_fwd_paramsE$_ZN5flash30compute_attn_1rowblock_splitkvI23Flash_fwd_kernel_traitsILi96ELi64ELi128ELi4ELb0ELb0EN7cutlass6half_tE19Flash_kernel_traitsILi96ELi64ELi128ELi4ES3_EELb0ELb1ELb0ELb0ELb0ELb1ELb0ELb1ENS_16Flash_fwd_paramsEEEvRKT8_iiiii)
        /*0e6c*/ 	.word	0x00000000


	//----- nvinfo : EIATTR_FRAME_SIZE
	.align		4
.L_626:
        /*0e70*/ 	.byte	0x04, 0x11
        /*0e72*/ 	.short	(.L_628 - .L_627)
	.align		4
.L_627:
        /*0e74*/ 	.word	index@(_ZN5flash24flash_fwd_splitkv_kernelI23Flash_fwd_kernel_traitsILi96ELi64ELi128ELi4ELb0ELb0EN7cutlass6half_tE19Flash_kernel_traitsILi96ELi64ELi128ELi4ES3_EELb0ELb1ELb0ELb0ELb0ELb1ELb0ELb1EEEvNS_16Flash_fwd_paramsE)
        /*0e78*/ 	.word	0x00000000


	//----- nvinfo : EIATTR_REGCOUNT
	.align		4
.L_628:
        /*0e7c*/ 	.byte	0x04, 0x2f
        /*0e7e*/ 	.short	(.L_630 - .L_629)
	.align		4
.L_629:
        /*0e80*/ 	.word	index@(_ZN5flash24flash_fwd_splitkv_kernelI23Flash_fwd_kernel_traitsILi96ELi64ELi128ELi4ELb0ELb0EN7cutlass6half_tE19Flash_kernel_traitsILi96ELi64ELi128ELi4ES3_EELb0ELb1ELb0ELb0ELb0ELb0ELb0ELb1EEEvNS_16Flash_fwd_paramsE)
        /*0e84*/ 	.word	0x000000ff


	//----- nvinfo : EIATTR_FRAME_SIZE
	.align		4
.L_630:
        /*0e88*/ 	.byte	0x04, 0x11
        /*0e8a*/ 	.short	(.L_632 - .L_631)
	.align		4
.L_631:
        /*0e8c*/ 	.word	index@($_ZN5flash24flash_fwd_splitkv_kernelI23Flash_fwd_kernel_traitsILi96ELi64ELi128ELi4ELb0ELb0EN7cutlass6half_tE19Flash_kernel_traitsILi96ELi64ELi128ELi4ES3_EELb0ELb1ELb0ELb0ELb0ELb0ELb0ELb1EEEvNS_16Flash_fwd_paramsE$_ZN5flash30compute_attn_1rowblock_splitkvI23Flash_fwd_kernel_traitsILi96ELi64ELi128ELi4ELb0ELb0EN7cutlass6half_tE19Flash_kernel_traitsILi96ELi64ELi128ELi4ES3_EELb0ELb1ELb0ELb0ELb0ELb0ELb0ELb1ENS_16Flash_fwd_paramsEEEvRKT8_iiiii)
        /*0e90*/ 	.word	0x00000000


	//----- nvinfo : EIATTR_FRAME_SIZE
	.align		4
.L_632:
        /*0e94*/ 	.byte	0x04, 0x11
        /*0e96*/ 	.short	(.L_634 - .L_633)
	.align		4
.L_633:
        /*0e98*/ 	.word	index@(_ZN5flash24flash_fwd_splitkv_kernelI23Flash_fwd_kernel_traitsILi96ELi64ELi128ELi4ELb0ELb0EN7cutlass6half_tE19Flash_kernel_traitsILi96ELi64ELi128ELi4ES3_EELb0ELb1ELb0ELb0ELb0ELb0ELb0ELb1EEEvNS_16Flash_fwd_paramsE)
        /*0e9c*/ 	.word	0x00000000


	//----- nvinfo : EIATTR_REGCOUNT
	.align		4
.L_634:
        /*0ea0*/ 	.byte	0x04, 0x2f
        /*0ea2*/ 	.short	(.L_636 - .L_635)
	.align		4
.L_635:
        /*0ea4*/ 	.word	index@(_ZN5flash24flash_fwd_splitkv_kernelI23Flash_fwd_kernel_traitsILi96ELi64ELi128ELi4ELb0ELb0EN7cutlass6half_tE19Flash_kernel_traitsILi96ELi64ELi128ELi4ES3_EELb0ELb1ELb0ELb0ELb0ELb1ELb0ELb0EEEvNS_16Flash_fwd_paramsE)
        /*0ea8*/ 	.word	0x000000ff


	//----- nvinfo : EIATTR_FRAME_SIZE
	.align		4
.L_636:
        /*0eac*/ 	.byte	0x04, 0x11
        /*0eae*/ 	.short	(.L_638 - .L_637)
	.align		4
.L_637:
        /*0eb0*/ 	.word	index@($_ZN5flash24flash_fwd_splitkv_kernelI23Flash_fwd_kernel_traitsILi96ELi64ELi128ELi4ELb0ELb0EN7cutlass6half_tE19Flash_kernel_traitsILi96ELi64ELi128ELi4ES3_EELb0ELb1ELb0ELb0ELb0ELb1ELb0ELb0EEEvNS_16Flash_fwd_paramsE$_ZN5flash30compute_attn_1rowblock_splitkvI23Flash_fwd_kernel_traitsILi96ELi64ELi128ELi4ELb0ELb0EN7cutlass6half_tE19Flash_kernel_traitsILi96ELi64ELi128ELi4ES3_EELb0ELb1ELb0ELb0ELb0ELb1ELb0ELb0ENS_16Flash_fwd_paramsEEEvRKT8_iiiii)
        /*0eb4*/ 	.word	0x00000000


	//----- nvinfo : EIATTR_FRAME_SIZE
	.align		4
.L_638:
        /*0eb8*/ 	.byte	0x04, 0x11
        /*0eba*/ 	.short	(.L_640 - .L_639)
	.align		4
.L_639:
        /*0ebc*/ 	.word	index@(_ZN5flash24flash_fwd_splitkv_kernelI23Flash_fwd_kernel_traitsILi96ELi64ELi128ELi4ELb0ELb0EN7cutlass6half_tE19Flash_kernel_traitsILi96ELi64ELi128ELi4ES3_EELb0ELb1ELb0ELb0ELb0ELb1ELb0ELb0EEEvNS_16Flash_fwd_paramsE)
        /*0ec0*/ 	.word	0x00000000


	//----- nvinfo : EIATTR_REGCOUNT
	.align		4
.L_640:
        /*0ec4*/ 	.byte	0x04, 0x2f
        /*0ec6*/ 	.short	(.L_642 - .L_641)
	.align		4
.L_641:
        /*0ec8*/ 	.word	index@(_ZN5flash24flash_fwd_splitkv_kernelI23Flash_fwd_kernel_traitsILi96ELi64ELi128ELi4ELb0ELb0EN7cutlass6half_tE19Flash_kernel_traitsILi96ELi64ELi128ELi4ES3_EELb0ELb1ELb0ELb0ELb0ELb0ELb0ELb0EEEvNS_16Flash_fwd_paramsE)
        /*0ecc*/ 	.word	0x000000ff


	//----- nvinfo : EIATTR_FRAME_SIZE
	.align		4
.L_642:
        /*0ed0*/ 	.byte	0x04, 0x11
        /*0ed2*/ 	.short	(.L_644 - .L_643)
	.align		4
.L_643:
        /*0ed4*/ 	.word	index@($_ZN5flash24flash_fwd_splitkv_kernelI23Flash_fwd_kernel_traitsILi96ELi64ELi128ELi4ELb0ELb0EN7cutlass6half_tE19Flash_kernel_traitsILi96ELi64ELi128ELi4ES3_EELb0ELb1ELb0ELb0ELb0ELb0ELb0ELb0EEEvNS_16Flash_fwd_paramsE$_ZN5flash30compute_attn_1rowblock_splitkvI23Flash_fwd_kernel_traitsILi96ELi64ELi128ELi4ELb0ELb0EN7cutlass6half_tE19Flash_kernel_traitsILi96ELi64ELi128ELi4ES3_EELb0ELb1ELb0ELb0ELb0ELb0ELb0ELb0ENS_16Flash_fwd_paramsEEEvRKT8_iiiii)
        /*0ed8*/ 	.word	0x00000000


	//----- nvinfo : EIATTR_FRAME_SIZE
	.align		4
.L_644:
        /*0edc*/ 	.byte	0x04, 0x11
        /*0ede*/ 	.short	(.L_646 - .L_645)
	.align		4
.L_645:
        /*0ee0*/ 	.word	index@(_ZN5flash24flash_fwd_splitkv_kernelI23Flash_fwd_kernel_traitsILi96ELi64ELi128ELi4ELb0ELb0EN7cutlass6half_tE19Flash_kernel_traitsILi96ELi64ELi128ELi4ES3_EELb0ELb1ELb0ELb0ELb0ELb0ELb0ELb0EEEvNS_16Flash_fwd_paramsE)
        /*0ee4*/ 	.word	0x00000000


	//----- nvinfo : EIATTR_REGCOUNT
	.align		4
.L_646:
        /*0ee8*/ 	.byte	0x04, 0x2f
        /*0eea*/ 	.short	(.L_648 - .L_647)
	.align		4
.L_647:
        /*0eec*/ 	.word	index@(_ZN5flash24flash_fwd_splitkv_kernelI23Flash_fwd_kernel_traitsILi96ELi64ELi128ELi4ELb0ELb0EN7cutlass6half_tE19Flash_kernel_traitsILi96ELi64ELi128ELi4ES3_EELb0ELb0ELb0ELb0ELb0ELb1ELb1ELb1EEEvNS_16Flash_fwd_paramsE)
        /*0ef0*/ 	.word	0x000000f0


	//----- nvinfo : EIATTR_FRAME_SIZE
	.align		4
.L_648:
        /*0ef4*/ 	.byte	0x04, 0x11
        /*0ef6*/ 	.short	(.L_650 - .L_649)
	.align		4
.L_649:
        /*0ef8*/ 	.word	index@($_ZN5flash24flash_fwd_splitkv_kernelI23Flash_fwd_kernel_traitsILi96ELi64ELi128ELi4ELb0ELb0EN7cutlass6half_tE19Flash_kernel_traitsILi96ELi64ELi128ELi4ES3_EELb0ELb0ELb0ELb0ELb0ELb1ELb1ELb1EEEvNS_16Flash_fwd_paramsE$_ZN5flash30compute_attn_1rowblock_splitkvI23Flash_fwd_kernel_traitsILi96ELi64ELi128ELi4ELb0ELb0EN7cutlass6half_tE19Flash_kernel_traitsILi96ELi64ELi128ELi4ES3_EELb0ELb0ELb0ELb0ELb0ELb1ELb1ELb1ENS_16Flash_fwd_paramsEEEvRKT8_iiiii)
        /*0efc*/ 	.word	0x00000000


	//----- nvinfo : EIATTR_FRAME_SIZE
	.align		4
.L_650:
        /*0f00*/ 	.byte	0x04, 0x11
        /*0f02*/ 	.short	(.L_652 - .L_651)
	.align		4
.L_651:
        /*0f04*/ 	.word	index@(_ZN5flash24flash_fwd_splitkv_kernelI23Flash_fwd_kernel_traitsILi96ELi64ELi128ELi4ELb0ELb0EN7cutlass6half_tE19Flash_kernel_traitsILi96ELi64ELi128ELi4ES3_EELb0ELb0ELb0ELb0ELb0ELb1ELb1ELb1EEEvNS_16Flash_fwd_paramsE)
        /*0f08*/ 	.word	0x00000000


	//----- nvinfo : EIATTR_REGCOUNT
	.align		4
.L_652:
        /*0f0c*/ 	.byte	0x04, 0x2f
        /*0f0e*/ 	.short	(.L_654 - .L_653)
	.align		4
.L_653:
        /*0f10*/ 	.word	index@(_ZN5flash24flash_fwd_splitkv_kernelI23Flash_fwd_kernel_traitsILi96ELi64ELi128ELi4ELb0ELb0EN7cutlass6half_tE19Flash_kernel_traitsILi96ELi64ELi128ELi4ES3_EELb0ELb0ELb0ELb0ELb0ELb0ELb1ELb1EEEvNS_16Flash_fwd_paramsE)
        /*0f14*/ 	.word	0x000000d4


	//----- nvinfo : EIATTR_FRAME_SIZE
	.align		4
.L_654:
        /*0f18*/ 	.byte	0x04, 0x11
        /*0f1a*/ 	.short	(.L_656 - .L_655)
	.align		4
.L_655:
        /*0f1c*/ 	.word	index@($_ZN5flash24flash_fwd_splitkv_kernelI23Flash_fwd_kernel_traitsILi96ELi64ELi128ELi4ELb0ELb0EN7cutlass6half_tE19Flash_kernel_traitsILi96ELi64ELi128ELi4ES3_EELb0ELb0ELb0ELb0ELb0ELb0ELb1ELb1EEEvNS_16Flash_fwd_paramsE$_ZN5flash30compute_attn_1rowblock_splitkvI23Flash_fwd_kernel_traitsILi96ELi64ELi128ELi4ELb0ELb0EN7cutlass6half_tE19Flash_kernel_traitsILi96ELi64ELi128ELi4ES3_EELb0ELb0ELb0ELb0ELb0ELb0ELb1ELb1ENS_16Flash_fwd_paramsEEEvRKT8_iiiii)
        /*0f20*/ 	.word	0x00000000


	//----- nvinfo : EIATTR_FRAME_SIZE
	.align		4
.L_656:
        /*0f24*/ 	.byte	0x04, 0x11
        /*0f26*/ 	.short	(.L_658 - .L_657)
	.align		4
.L_657:
        /*0f28*/ 	.word	index@(_ZN5flash24flash_fwd_splitkv_kernelI23Flash_fwd_kernel_traitsILi96ELi64ELi128ELi4ELb0ELb0EN7cutlass6half_tE19Flash_kernel_traitsILi96ELi64ELi128ELi4ES3_EELb0ELb0ELb0ELb0ELb0ELb0ELb1ELb1EEEvNS_16Flash_fwd_paramsE)
        /*0f2c*/ 	.word	0x00000000


	//----- nvinfo : EIATTR_REGCOUNT
	.align		4
.L_658:
        /*0f30*/ 	.byte	0x04, 0x2f
        /*0f32*/ 	.short	(.L_660 - .L_659)
	.align		4
.L_659:
        /*0f34*/ 	.word	index@(_ZN5flash24flash_fwd_splitkv_kernelI23Flash_fwd_kernel_traitsILi96ELi64ELi128ELi4ELb0ELb0EN7cutlass6half_tE19Flash_kernel_traitsILi96ELi64ELi128ELi4ES3_EELb0ELb0ELb0ELb0ELb0ELb1ELb1ELb0EEEvNS_16Flash_fwd_paramsE)
        /*0f38*/ 	.word	0x000000fb


	//----- nvinfo : EIATTR_FRAME_SIZE
	.align		4
.L_660:
        /*0f3c*/ 	.byte	0x04, 0x11
        /*0f3e*/ 	.short	(.L_662 - .L_661)
	.align		4
.L_661:
        /*0f40*/ 	.word	index@($_ZN5flash24flash_fwd_splitkv_kernelI23Flash_fwd_kernel_traitsILi96ELi64ELi128ELi4ELb0ELb0EN7cutlass6half_tE19Flash_kernel_traitsILi96ELi64ELi128ELi4ES3_EELb0ELb0ELb0ELb0ELb0ELb1ELb1ELb0EEEvNS_16Flash_fwd_paramsE$_ZN5flash30compute_attn_1rowblock_splitkvI23Flash_fwd_kernel_traitsILi96ELi64ELi128ELi4ELb0ELb0EN7cutlass6half_tE19Flash_kernel_traitsILi96ELi64ELi128ELi4ES3_EELb0ELb0ELb0ELb0ELb0ELb1ELb1ELb0ENS_16Flash_fwd_paramsEEEvRKT8_iiiii)
        /*0f44*/ 	.word	0x00000000


	//----- nvinfo : EIATTR_FRAME_SIZE
	.align		4
.L_662:
        /*0f48*/ 	.byte	0x04, 0x11
        /*0f4a*/ 	.short	(.L_664 - .L_663)
	.align		4
.L_663:
        /*0f4c*/ 	.word	index@(_ZN5flash24flash_fwd_splitkv_kernelI23Flash_fwd_kernel_traitsILi96ELi64ELi128ELi4ELb0ELb0EN7cutlass6half_tE19Flash_kernel_traitsILi96ELi64ELi128ELi4ES3_EELb0ELb0ELb0ELb0ELb0ELb1ELb1ELb0EEEvNS_16Flash_fwd_paramsE)
        /*0f50*/ 	.word	0x00000000


	//----- nvinfo : EIATTR_REGCOUNT
	.align		4
.L_664:
        /*0f54*/ 	.byte	0x04, 0x2f
        /*0f56*/ 	.short	(.L_666 - .L_665)
	.align		4
.L_665:
        /*0f58*/ 	.word	index@(_ZN5flash24flash_fwd_splitkv_kernelI23Flash_fwd_kernel_traitsILi96ELi64ELi128ELi4ELb0ELb0EN7cutlass6half_tE19Flash_kernel_traitsILi96ELi64ELi128ELi4ES3_EELb0ELb0ELb0ELb0ELb0ELb0ELb1ELb0EEEvNS_16Flash_fwd_paramsE)
        /*0f5c*/ 	.word	0x000000c6


	//----- nvinfo : EIATTR_FRAME_SIZE
	.align		4
.L_666:
        /*0f60*/ 	.byte	0x04, 0x11
        /*0f62*/ 	.short	(.L_668 - .L_667)
	.align		4
.L_667:
        /*0f64*/ 	.word	index@($_ZN5flash24flash_fwd_splitkv_kernelI23Flash_fwd_kernel_traitsILi96ELi64ELi128ELi4ELb0ELb0EN7cutlass6half_tE19Flash_kernel_traitsILi96ELi64ELi128ELi4ES3_EELb0ELb0ELb0ELb0ELb0ELb0ELb1ELb0EEEvNS_16Flash_fwd_paramsE$_ZN5flash30compute_attn_1rowblock_splitkvI23Flash_fwd_kernel_traitsILi96ELi64ELi128ELi4ELb0ELb0EN7cutlass6half_tE19Flash_kernel_traitsILi96ELi64ELi128ELi4ES3_EELb0ELb0ELb0ELb0ELb0ELb0ELb1ELb0ENS_16Flash_fwd_paramsEEEvRKT8_iiiii)
        /*0f68*/ 	.word	0x00000000


	//----- nvinfo : EIATTR_FRAME_SIZE
	.align		4
.L_668:
        /*0f6c*/ 	.byte	0x04, 0x11
        /*0f6e*/ 	.short	(.L_670 - .L_669)
	.align		4
.L_669:
        /*0f70*/ 	.word	index@(_ZN5flash24flash_fwd_splitkv_kernelI23Flash_fwd_kernel_traitsILi96ELi64ELi128ELi4ELb0ELb0EN7cutlass6half_tE19Flash_kernel_traitsILi96ELi64ELi128ELi4ES3_EELb0ELb0ELb0ELb0ELb0ELb0ELb1ELb0EEEvNS_16Flash_fwd_paramsE)
        /*0f74*/ 	.word	0x00000000


	//----- nvinfo : EIATTR_REGCOUNT
	.align		4
.L_670:
        /*0f78*/ 	.byte	0x04, 0x2f
        /*0f7a*/ 	.short	(.L_672 - .L_671)
	.align		4
.L_671:
        /*0f7c*/ 	.word	index@(_ZN5flash24flash_fwd_splitkv_kernelI23Flash_fwd_kernel_traitsILi96ELi64ELi128ELi4ELb0ELb0EN7cutlass6half_tE19Flash_kernel_traitsILi96ELi64ELi128ELi4ES3_EELb0ELb0ELb0ELb0ELb0ELb1ELb0ELb1EEEvNS_16Flash_fwd_paramsE)
        /*0f80*/ 	.word	0x000000f0


	//----- nvinfo : EIATTR_FRAME_SIZE
	.align		4
.L_672:
        /*0f84*/ 	.byte	0x04, 0x11
        /*0f86*/ 	.short	(.L_674 - .L_673)
	.align		4
.L_673:
        /*0f88*/ 	.word	index@($_ZN5flash24flash_fwd_splitkv_kernelI23Flash_fwd_kernel_traitsILi96ELi64ELi128ELi4ELb0ELb0EN7cutlass6half_tE19Flash_kernel_traitsILi96ELi64ELi128ELi4ES3_EELb0ELb0ELb0ELb0ELb0ELb1ELb0ELb1EEEvNS_16Flash_fwd_paramsE$_ZN5flash30compute_attn_1rowblock_splitkvI23Flash_fwd_kernel_traitsILi96ELi64ELi128ELi4ELb0ELb0EN7cutlass6half_tE19Flash_kernel_traitsILi96ELi64ELi128ELi4ES3_EELb0ELb0ELb0ELb0ELb0ELb1ELb0ELb1ENS_16Flash_fwd_paramsEEEvRKT8_iiiii)
        /*0f8c*/ 	.word	0x00000000


	//----- nvinfo : EIATTR_FRAME_SIZE
	.align		4
.L_674:
        /*0f90*/ 	.byte	0x04, 0x11
        /*0f92*/ 	.short	(.L_676 - .L_675)
	.align		4
.L_675:
        /*0f94*/ 	.word	index@(_ZN5flash24flash_fwd_splitkv_kernelI23Flash_fwd_kernel_traitsILi96ELi64ELi128ELi4ELb0ELb0EN7cutlass6half_tE19Flash_kernel_traitsILi96ELi64ELi128ELi4ES3_EELb0ELb0ELb0ELb0ELb0ELb1ELb0ELb1EEEvNS_16Flash_fwd_paramsE)
        /*0f98*/ 	.word	0x00000000


	//----- nvinfo : EIATTR_REGCOUNT
	.align		4
.L_676:
        /*0f9c*/ 	.byte	0x04, 0x2f
        /*0f9e*/ 	.short	(.L_678 - .L_677)
	.align		4
.L_677:
        /*0fa0*/ 	.word	index@(_ZN5flash24flash_fwd_splitkv_kernelI23Flash_fwd_kernel_traitsILi96ELi64ELi128ELi4ELb0ELb0EN7cutlass6half_tE19Flash_kernel_traitsILi96ELi64ELi128ELi4ES3_EELb0ELb0ELb0ELb0ELb0ELb0ELb0ELb1EEEvNS_16Flash_fwd_paramsE)
        /*0fa4*/ 	.word	0x000000b6


	//----- nvinfo : EIATTR_FRAME_SIZE
	.align		4
.L_678:
        /*0fa8*/ 	.byte	0x04, 0x11
        /*0faa*/ 	.short	(.L_680 - .L_679)
	.align		4
.L_679:
        /*0fac*/ 	.word	index@($_ZN5flash24flash_fwd_splitkv_kernelI23Flash_fwd_kernel_traitsILi96ELi64ELi128ELi4ELb0ELb0EN7cutlass6half_tE19Flash_kernel_traitsILi96ELi64ELi128ELi4ES3_EELb0ELb0ELb0ELb0ELb0ELb0ELb0ELb1EEEvNS_16Flash_fwd_paramsE$_ZN5flash30compute_attn_1rowblock_splitkvI23Flash_fwd_kernel_traitsILi96ELi64ELi128ELi4ELb0ELb0EN7cutlass6half_tE19Flash_kernel_traitsILi96ELi64ELi128ELi4ES3_EELb0ELb0ELb0ELb0ELb0ELb0ELb0ELb1ENS_16Flash_fwd_paramsEEEvRKT8_iiiii)
        /*0fb0*/ 	.word	0x00000000


	//----- nvinfo : EIATTR_FRAME_SIZE
	.align		4
.L_680:
        /*0fb4*/ 	.byte	0x04, 0x11
        /*0fb6*/ 	.short	(.L_682 - .L_681)
	.align		4
.L_681:
        /*0fb8*/ 	.word	index@(_ZN5flash24flash_fwd_splitkv_kernelI23Flash_fwd_kernel_traitsILi96ELi64ELi128ELi4ELb0ELb0EN7cutlass6half_tE19Flash_kernel_traitsILi96ELi64ELi128ELi4ES3_EELb0ELb0ELb0ELb0ELb0ELb0ELb0ELb1EEEvNS_16Flash_fwd_paramsE)
        /*0fbc*/ 	.word	0x00000000


	//----- nvinfo : EIATTR_REGCOUNT
	.align		4
.L_682:
        /*0fc0*/ 	.byte	0x04, 0x2f
        /*0fc2*/ 	.short	(.L_684 - .L_683)
	.align		4
.L_683:
        /*0fc4*/ 	.word	index@(_ZN5flash24flash_fwd_splitkv_kernelI23Flash_fwd_kernel_traitsILi96ELi64ELi128ELi4ELb0ELb0EN7cutlass6half_tE19Flash_kernel_traitsILi96ELi64ELi128ELi4ES3_EELb0ELb0ELb0ELb0ELb0ELb1ELb0ELb0EEEvNS_16Flash_fwd_paramsE)
        /*0fc8*/ 	.word	0x000000ff


	//----- nvinfo : EIATTR_FRAME_SIZE
	.align		4
.L_684:
        /*0fcc*/ 	.byte	0x04, 0x11
        /*0fce*/ 	.short	(.L_686 - .L_685)
	.align		4
.L_685:
        /*0fd0*/ 	.word	index@($_ZN5flash24flash_fwd_splitkv_kernelI23Flash_fwd_kernel_traitsILi96ELi64ELi128ELi4ELb0ELb0EN7cutlass6half_tE19Flash_kernel_traitsILi96ELi64ELi128ELi4ES3_EELb0ELb0ELb0ELb0ELb0ELb1ELb0ELb0EEEvNS_16Flash_fwd_paramsE$_ZN5flash30compute_attn_1rowblock_splitkvI23Flash_fwd_kernel_traitsILi96ELi64ELi128ELi4ELb0ELb0EN7cutlass6half_tE19Flash_kernel_traitsILi96ELi64ELi128ELi4ES3_EELb0ELb0ELb0ELb0ELb0ELb1ELb0ELb0ENS_16Flash_fwd_paramsEEEvRKT8_iiiii)
        /*0fd4*/ 	.word	0x00000000


	//----- nvinfo : EIATTR_FRAME_SIZE
	.align		4
.L_686:
        /*0fd8*/ 	.byte	0x04, 0x11
        /*0fda*/ 	.short	(.L_688 - .L_687)
	.align		4
.L_687:
        /*0fdc*/ 	.word	index@(_ZN5flash24flash_fwd_splitkv_kernelI23Flash_fwd_kernel_traitsILi96ELi64ELi128ELi4ELb0ELb0EN7cutlass6half_tE19Flash_kernel_traitsILi96ELi64ELi128ELi4ES3_EELb0ELb0ELb0ELb0ELb0ELb1ELb0ELb0EEEvNS_16Flash_fwd_paramsE)
        /*0fe0*/ 	.word	0x00000000


	//----- nvinfo : EIATTR_REGCOUNT
	.align		4
.L_688:
        /*0fe4*/ 	.byte	0x04, 0x2f
        /*0fe6*/ 	.short	(.L_690 - .L_689)
	.align		4
.L_689:
        /*0fe8*/ 	.word	index@(_ZN5flash24flash_fwd_splitkv_kernelI23Flash_fwd_kernel_traitsILi96ELi64ELi128ELi4ELb0ELb0EN7cutlass6half_tE19Flash_kernel_traitsILi96ELi64ELi128ELi4ES3_EELb0ELb0ELb0ELb0ELb0ELb0ELb0ELb0EEEvNS_16Flash_fwd_paramsE)
        /*0fec*/ 	.word	0x000000d0


	//----- nvinfo : EIATTR_FRAME_SIZE
	.align		4
.L_690:
        /*0ff0*/ 	.byte	0x04, 0x11
        /*0ff2*/ 	.short	(.L_692 - .L_691)
	.align		4
.L_691:
        /*0ff4*/ 	.word	index@($_ZN5flash24flash_fwd_splitkv_kernelI23Flash_fwd_kernel_traitsILi96ELi64ELi128ELi4ELb0ELb0EN7cutlass6half_tE19Flash_kernel_traitsILi96ELi64ELi128ELi4ES3_EELb0ELb0ELb0ELb0ELb0ELb0ELb0ELb0EEEvNS_16Flash_fwd_paramsE$_ZN5flash30compute_attn_1rowblock_splitkvI23Flash_fwd_kernel_traitsILi96ELi64ELi128ELi4ELb0ELb0EN7cutlass6half_tE19Flash_kernel_traitsILi96ELi64ELi128ELi4ES3_EELb0ELb0ELb0ELb0ELb0ELb0ELb0ELb0ENS_16Flash_fwd_paramsEEEvRKT8_iiiii)
        /*0ff8*/ 	.word	0x00000000


	//----- nvinfo : EIATTR_FRAME_SIZE
	.align		4
.L_692:
        /*0ffc*/ 	.byte	0x04, 0x11
        /*0ffe*/ 	.short	(.L_694 - .L_693)
	.align		4
.L_693:
        /*1000*/ 	.word	index@(_ZN5flash24flash_fwd_splitkv_kernelI23Flash_fwd_kernel_traitsILi96ELi64ELi128ELi4ELb0ELb0EN7cutlass6half_tE19Flash_kernel_traitsILi96ELi64ELi128ELi4ES3_EELb0ELb0ELb0ELb0ELb0ELb0ELb0ELb0EEEvNS_16Flash_fwd_paramsE)
        /*1004*/ 	.word	0x00000000


	//----- nvinfo : EIATTR_REGCOUNT
	.align		4
.L_694:
        /*1008*/ 	.byte	0x04, 0x2f
        /*100a*/ 	.short	(.L_696 - .L_695)
	.align		4
.L_695:
        /*100c*/ 	.word	index@(_ZN5flash24flash_fwd_splitkv_kernelI23Flash_fwd_kernel_traitsILi96ELi64ELi128ELi4ELb0ELb0EN7cutlass6half_tE19Flash_kernel_traitsILi96ELi64ELi128ELi4ES3_EELb0ELb0ELb0ELb0ELb1ELb1ELb1ELb0EEEvNS_16Flash_fwd_paramsE)
        /*1010*/ 	.word	0x000000fe


	//----- nvinfo : EIATTR_FRAME_SIZE
	.align		4
.L_696:
        /*1014*/ 	.byte	0x04, 0x11
        /*1016*/ 	.short	(.L_698 - .L_697)
	.align		4
.L_697:
        /*1018*/ 	.word	index@($_ZN5flash24flash_fwd_splitkv_kernelI23Flash_fwd_kernel_traitsILi96ELi64ELi128ELi4ELb0ELb0EN7cutlass6half_tE19Flash_kernel_traitsILi96ELi64ELi128ELi4ES3_EELb0ELb0ELb0ELb0ELb1ELb1ELb1ELb0EEEvNS_16Flash_fwd_paramsE$_ZN5flash30compute_attn_1rowblock_splitkvI23Flash_fwd_kernel_traitsILi96ELi64ELi128ELi4ELb0ELb0EN7cutlass6half_tE19Flash_kernel_traitsILi96ELi64ELi128ELi4ES3_EELb0ELb0ELb0ELb0ELb1ELb1ELb1ELb0ENS_16Flash_fwd_paramsEEEvRKT8_iiiii)
        /*101c*/ 	.word	0x00000000


	//----- nvinfo : EIATTR_FRAME_SIZE
	.align		4
.L_698:
        /*1020*/ 	.byte	0x04, 0x11
        /*1022*/ 	.short	(.L_700 - .L_699)
	.align		4
.L_699:
        /*1024*/ 	.word	index@(_ZN5flash24flash_fwd_splitkv_kernelI23Flash_fwd_kernel_traitsILi96ELi64ELi128ELi4ELb0ELb0EN7cutlass6half_tE19Flash_kernel_traitsILi96ELi64ELi128ELi4ES3_EELb0ELb0ELb0ELb0ELb1ELb1ELb1ELb0EEEvNS_16Flash_fwd_paramsE)
        /*1028*/ 	.word	0x00000000


	//----- nvinfo : EIATTR_REGCOUNT
	.align		4
.L_700:
        /*102c*/ 	.byte	0x04, 0x2f
        /*102e*/ 	.short	(.L_702 - .L_701)
	.align		4
.L_701:
        /*1030*/ 	.word	index@(_ZN5flash24flash_fwd_splitkv_kernelI23Flash_fwd_kernel_traitsILi96ELi64ELi128ELi4ELb0ELb0EN7cutlass6half_tE19Flash_kernel_traitsILi96ELi64ELi128ELi4ES3_EELb0ELb0ELb0ELb0ELb1ELb0ELb1ELb0EEEvNS_16Flash_fwd_paramsE)
        /*1034*/ 	.word	0x000000ca


	//----- nvinfo : EIATTR_FRAME_SIZE
	.align		4
.L_702:
        /*1038*/ 	.byte	0x04, 0x11
        /*103a*/ 	.short	(.L_704 - .L_703)
	.align		4
.L_703:
        /*103c*/ 	.word	index@($_ZN5flash24flash_fwd_splitkv_kernelI23Flash_fwd_kernel_traitsILi96ELi64ELi128ELi4ELb0ELb0EN7cutlass6half_tE19Flash_kernel_traitsILi96ELi64ELi128ELi4ES3_EELb0ELb0ELb0ELb0ELb1ELb0ELb1ELb0EEEvNS_16Flash_fwd_paramsE$_ZN5flash30compute_attn_1rowblock_splitkvI23Flash_fwd_kernel_traitsILi96ELi64ELi128ELi4ELb0ELb0EN7cutlass6half_tE19Flash_kernel_traitsILi96ELi64ELi128ELi4ES3_EELb0ELb0ELb0ELb0ELb1ELb0ELb1ELb0ENS_16Flash_fwd_paramsEEEvRKT8_iiiii)
        /*1040*/ 	.word	0x00000000


	//----- nvinfo : EIATTR_FRAME_SIZE
	.align		4
.L_704:
        /*1044*/ 	.byte	0x04, 0x11
        /*1046*/ 	.short	(.L_706 - .L_705)
	.align		4
.L_705:
        /*1048*/ 	.word	index@(_ZN5flash24flash_fwd_splitkv_kernelI23Flash_fwd_kernel_traitsILi96ELi64ELi128ELi4ELb0ELb0EN7cutlass6half_tE19Flash_kernel_traitsILi96ELi64ELi128ELi4ES3_EELb0ELb0ELb0ELb0ELb1ELb0ELb1ELb0EEEvNS_16Flash_fwd_paramsE)
        /*104c*/ 	.word	0x00000000


	//----- nvinfo : EIATTR_REGCOUNT
	.align		4
.L_706:
        /*1050*/ 	.byte	0x04, 0x2f
        /*1052*/ 	.short	(.L_708 - .L_707)
	.align		4
.L_707:
        /*1054*/ 	.word	index@(_ZN5flash24flash_fwd_splitkv_kernelI23Flash_fwd_kernel_traitsILi96ELi64ELi128ELi4ELb0ELb0EN7cutlass6half_tE19Flash_kernel_traitsILi96ELi64ELi128ELi4ES3_EELb0ELb0ELb0ELb0ELb1ELb1ELb0ELb0EEEvNS_16Flash_fwd_paramsE)
        /*1058*/ 	.word	0x000000ff


	//----- nvinfo : EIATTR_FRAME_SIZE
	.align		4
.L_708:
        /*105c*/ 	.byte	0x04, 0x11
        /*105e*/ 	.short	(.L_710 - .L_709)
	.align		4
.L_709:
        /*1060*/ 	.word	index@($_ZN5flash24flash_fwd_splitkv_kernelI23Flash_fwd_kernel_traitsILi96ELi64ELi128ELi4ELb0ELb0EN7cutlass6half_tE19Flash_kernel_traitsILi96ELi64ELi128ELi4ES3_EELb0ELb0ELb0ELb0ELb1ELb1ELb0ELb0EEEvNS_16Flash_fwd_paramsE$_ZN5flash30compute_attn_1rowblock_splitkvI23Flash_fwd_kernel_traitsILi96ELi64ELi128ELi4ELb0ELb0EN7cutlass6half_tE19Flash_kernel_traitsILi96ELi64ELi128ELi4ES3_EELb0ELb0ELb0ELb0ELb1ELb1ELb0ELb0ENS_16Flash_fwd_paramsEEEvRKT8_iiiii)
        /*1064*/ 	.word	0x00000000


	//----- nvinfo : EIATTR_FRAME_SIZE
	.align		4
.L_710:
        /*1068*/ 	.byte	0x04, 0x11
        /*106a*/ 	.short	(.L_712 - .L_711)
	.align		4
.L_711:
        /*106c*/ 	.word	index@(_ZN5flash24flash_fwd_splitkv_kernelI23Flash_fwd_kernel_traitsILi96ELi64ELi128ELi4ELb0ELb0EN7cutlass6half_tE19Flash_kernel_traitsILi96ELi64ELi128ELi4ES3_EELb0ELb0ELb0ELb0ELb1ELb1ELb0ELb0EEEvNS_16Flash_fwd_paramsE)
        /*1070*/ 	.word	0x00000000


	//----- nvinfo : EIATTR_REGCOUNT
	.align		4
.L_712:
        /*1074*/ 	.byte	0x04, 0x2f
        /*1076*/ 	.short	(.L_714 - .L_713)
	.align		4
.L_713:
        /*1078*/ 	.word	index@(_ZN5flash24flash_fwd_splitkv_kernelI23Flash_fwd_kernel_traitsILi96ELi64ELi128ELi4ELb0ELb0EN7cutlass6half_tE19Flash_kernel_traitsILi96ELi64ELi128ELi4ES3_EELb0ELb0ELb0ELb0ELb1ELb0ELb0ELb0EEEvNS_16Flash_fwd_paramsE)
        /*107c*/ 	.word	0x000000d0


	//----- nvinfo : EIATTR_FRAME_SIZE
	.align		4
.L_714:
        /*1080*/ 	.byte	0x04, 0x11
        /*1082*/ 	.short	(.L_716 - .L_715)
	.align		4
.L_715:
        /*1084*/ 	.word	index@($_ZN5flash24flash_fwd_splitkv_kernelI23Flash_fwd_kernel_traitsILi96ELi64ELi128ELi4ELb0ELb0EN7cutlass6half_tE19Flash_kernel_traitsILi96ELi64ELi128ELi4ES3_EELb0ELb0ELb0ELb0ELb1ELb0ELb0ELb0EEEvNS_16Flash_fwd_paramsE$_ZN5flash30compute_attn_1rowblock_splitkvI23Flash_fwd_kernel_traitsILi96ELi64ELi128ELi4ELb0ELb0EN7cutlass6half_tE19Flash_kernel_traitsILi96ELi64ELi128ELi4ES3_EELb0ELb0ELb0ELb0ELb1ELb0ELb0ELb0ENS_16Flash_fwd_paramsEEEvRKT8_iiiii)
        /*1088*/ 	.word	0x00000000


	//----- nvinfo : EIATTR_FRAME_SIZE
	.align		4
.L_716:
        /*108c*/ 	.byte	0x04, 0x11
        /*108e*/ 	.short	(.L_718 - .L_717)
	.align		4
.L_717:
        /*1090*/ 	.word	index@(_ZN5flash24flash_fwd_splitkv_kernelI23Flash_fwd_kernel_traitsILi96ELi64ELi128ELi4ELb0ELb0EN7cutlass6half_tE19Flash_kernel_traitsILi96ELi64ELi128ELi4ES3_EELb0ELb0ELb0ELb0ELb1ELb0ELb0ELb0EEEvNS_16Flash_fwd_paramsE)
        /*1094*/ 	.word	0x00000000


	//----- nvinfo : EIATTR_REGCOUNT
	.align		4
.L_718:
        /*1098*/ 	.byte	0x04, 0x2f
        /*109a*/ 	.short	(.L_720 - .L_719)
	.align		4
.L_719:
        /*109c*/ 	.word	index@(_ZN5flash32flash_fwd_splitkv_combine_kernelI23Flash_fwd_kernel_traitsILi96ELi64ELi128ELi4ELb0ELb0EN7cutlass6half_tE19Flash_kernel_traitsILi96ELi64ELi128ELi4ES3_EELi16ELi1ELb1EEEvNS_16Flash_fwd_paramsE)
        /*10a0*/ 	.word	0x0000002a


	//----- nvinfo : EIATTR_FRAME_SIZE
	.align		4
.L_720:
        /*10a4*/ 	.byte	0x04, 0x11
        /*10a6*/ 	.short	(.L_722 - .L_721)
	.align		4
.L_721:
        /*10a8*/ 	.word	index@($__internal_13_$__cuda_sm20_div_s64)
        /*10ac*/ 	.word	0x00000000


	//----- nvinfo : EIATTR_FRAME_SIZE
	.align		4
.L_722:
        /*10b0*/ 	.byte	0x04, 0x11
        /*10b2*/ 	.short	(.L_724 - .L_723)
	.align		4
.L_723:
        /*10b4*/ 	.word	index@(_ZN5flash32flash_fwd_splitkv_combine_kernelI23Flash_fwd_kernel_traitsILi96ELi64ELi128ELi4ELb0ELb0EN7cutlass6half_tE19Flash_kernel_traitsILi96ELi64ELi128ELi4ES3_EELi16ELi1ELb1EEEvNS_16Flash_fwd_paramsE)
        /*10b8*/ 	.word	0x00000000


	//----- nvinfo : EIATTR_REGCOUNT
	.align		4
.L_724:
        /*10bc*/ 	.byte	0x04, 0x2f
        /*10be*/ 	.short	(.L_726 - .L_725)
	.align		4
.L_725:
        /*10c0*/ 	.word	index@(_ZN5flash32flash_fwd_splitkv_combine_kernelI23Flash_fwd_kernel_traitsILi96ELi64ELi128ELi4ELb0ELb0EN7cutlass6half_tE19Flash_kernel_traitsILi96ELi64ELi128ELi4ES3_EELi16ELi2ELb1EEEvNS_16Flash_fwd_paramsE)
        /*10c4*/ 	.word	0x0000002a


	//----- nvinfo : EIATTR_FRAME_SIZE
	.align		4
.L_726:
        /*10c8*/ 	.byte	0x04, 0x11
        /*10ca*/ 	.short	(.L_728 - .L_727)
	.align		4
.L_727:
        /*10cc*/ 	.word	index@($__internal_12_$__cuda_sm20_div_s64)
        /*10d0*/ 	.word	0x00000000


	//----- nvinfo : EIATTR_FRAME_SIZE
	.align		4
.L_728:
        /*10d4*/ 	.byte	0x04, 0x11
        /*10d6*/ 	.short	(.L_730 - .L_729)
	.align		4
.L_729:
        /*10d8*/ 	.word	index@(_ZN5flash32flash_fwd_splitkv_combine_kernelI23Flash_fwd_kernel_traitsILi96ELi64ELi128ELi4ELb0ELb0EN7cutlass6half_tE19Flash_kernel_traitsILi96ELi64ELi128ELi4ES3_EELi16ELi2ELb1EEEvNS_16Flash_fwd_paramsE)
        /*10dc*/ 	.word	0x00000000


	//----- nvinfo : EIATTR_REGCOUNT
	.align		4
.L_730:
        /*10e0*/ 	.byte	0x04, 0x2f
        /*10e2*/ 	.short	(.L_732 - .L_731)
	.align		4
.L_731:
        /*10e4*/ 	.word	index@(_ZN5flash32flash_fwd_splitkv_combine_kernelI23Flash_fwd_kernel_traitsILi96ELi64ELi128ELi4ELb0ELb0EN7cutlass6half_tE19Flash_kernel_traitsILi96ELi64ELi128ELi4ES3_EELi16ELi3ELb1EEEvNS_16Flash_fwd_paramsE)
        /*10e8*/ 	.word	0x0000002a


	//----- nvinfo : EIATTR_FRAME_SIZE
	.align		4
.L_732:
        /*10ec*/ 	.byte	0x04, 0x11
        /*10ee*/ 	.short	(.L_734 - .L_733)
	.align		4
.L_733:
        /*10f0*/ 	.word	index@($__internal_11_$__cuda_sm20_div_s64)
        /*10f4*/ 	.word	0x00000000


	//----- nvinfo : EIATTR_FRAME_SIZE
	.align		4
.L_734:
        /*10f8*/ 	.byte	0x04, 0x11
        /*10fa*/ 	.short	(.L_736 - .L_735)
	.align		4
.L_735:
        /*10fc*/ 	.word	index@(_ZN5flash32flash_fwd_splitkv_combine_kernelI23Flash_fwd_kernel_traitsILi96ELi64ELi128ELi4ELb0ELb0EN7cutlass6half_tE19Flash_kernel_traitsILi96ELi64ELi128ELi4ES3_EELi16ELi3ELb1EEEvNS_16Flash_fwd_paramsE)
        /*1100*/ 	.word	0x00000000


	//----- nvinfo : EIATTR_REGCOUNT
	.align		4
.L_736:
        /*1104*/ 	.byte	0x04, 0x2f
        /*1106*/ 	.short	(.L_738 - .L_737)
	.align		4
.L_737:
        /*1108*/ 	.word	index@(_ZN5flash32flash_fwd_splitkv_combine_kernelI23Flash_fwd_kernel_traitsILi96ELi64ELi128ELi4ELb0ELb0EN7cutlass6half_tE19Flash_kernel_traitsILi96ELi64ELi128ELi4ES3_EELi16ELi4ELb1EEEvNS_16Flash_fwd_paramsE)
        /*110c*/ 	.word	0x0000002a


	//----- nvinfo : EIATTR_FRAME_SIZE
	.align		4
.L_738:
        /*1110*/ 	.byte	0x04, 0x11
        /*1112*/ 	.short	(.L_740 - .L_739)
	.align		4
.L_739:
        /*1114*/ 	.word	index@($__internal_10_$__cuda_sm20_div_s64)
        /*1118*/ 	.word	0x00000000


	//----- nvinfo : EIATTR_FRAME_SIZE
	.align		4
.L_740:
        /*111c*/ 	.byte	0x04, 0x11
        /*111e*/ 	.short	(.L_742 - .L_741)
	.align		4
.L_741:
        /*1120*/ 	.word	index@(_ZN5flash32flash_fwd_splitkv_combine_kernelI23Flash_fwd_kernel_traitsILi96ELi64ELi128ELi4ELb0ELb0EN7cutlass6half_tE19Flash_kernel_traitsILi96ELi64ELi128ELi4ES3_EELi16ELi4ELb1EEEvNS_16Flash_fwd_paramsE)
        /*1124*/ 	.word	0x00000000


	//----- nvinfo : EIATTR_REGCOUNT
	.align		4
.L_742:
        /*1128*/ 	.byte	0x04, 0x2f
        /*112a*/ 	.short	(.L_744 - .L_743)
	.align		4
.L_743:
        /*112c*/ 	.word	index@(_ZN5flash32flash_fwd_splitkv_combine_kernelI23Flash_fwd_kernel_traitsILi96ELi64ELi128ELi4ELb0ELb0EN7cutlass6half_tE19Flash_kernel_traitsILi96ELi64ELi128ELi4ES3_EELi16ELi5ELb1EEEvNS_16Flash_fwd_paramsE)
        /*1130*/ 	.word	0x00000034


	//----- nvinfo : EIATTR_FRAME_SIZE
	.align		4
.L_744:
        /*1134*/ 	.byte	0x04, 0x11
        /*1136*/ 	.short	(.L_746 - .L_745)
	.align		4
.L_745:
        /*1138*/ 	.word	index@($__internal_9_$__cuda_sm20_div_s64)
        /*113c*/ 	.word	0x00000000


	//----- nvinfo : EIATTR_FRAME_SIZE
	.align		4
.L_746:
        /*1140*/ 	.byte	0x04, 0x11
        /*1142*/ 	.short	(.L_748 - .L_747)
	.align		4
.L_747:
        /*1144*/ 	.word	index@(_ZN5flash32flash_fwd_splitkv_combine_kernelI23Flash_fwd_kernel_traitsILi96ELi64ELi128ELi4ELb0ELb0EN7cutlass6half_tE19Flash_kernel_traitsILi96ELi64ELi128ELi4ES3_EELi16ELi5ELb1EEEvNS_16Flash_fwd_paramsE)
        /*1148*/ 	.word	0x00000000


	//----- nvinfo : EIATTR_REGCOUNT
	.align		4
.L_748:
        /*114c*/ 	.byte	0x04, 0x2f
        /*114e*/ 	.short	(.L_750 - .L_749)
	.align		4
.L_749:
        /*1150*/ 	.word	index@(_ZN5flash32flash_fwd_splitkv_combine_kernelI23Flash_fwd_kernel_traitsILi96ELi64ELi128ELi4ELb0ELb0EN7cutlass6half_tE19Flash_kernel_traitsILi96ELi64ELi128ELi4ES3_EELi16ELi6ELb1EEEvNS_16Flash_fwd_paramsE)
        /*1154*/ 	.word	0x00000036


	//----- nvinfo : EIATTR_FRAME_SIZE
	.align		4
.L_750:
        /*1158*/ 	.byte	0x04, 0x11
        /*115a*/ 	.short	(.L_752 - .L_751)
	.align		4
.L_751:
        /*115c*/ 	.word	index@($__internal_8_$__cuda_sm20_div_s64)
        /*1160*/ 	.word	0x00000000


	//----- nvinfo : EIATTR_FRAME_SIZE
	.align		4
.L_752:
        /*1164*/ 	.byte	0x04, 0x11
        /*1166*/ 	.short	(.L_754 - .L_753)
	.align		4
.L_753:
        /*1168*/ 	.word	index@(_ZN5flash32flash_fwd_splitkv_combine_kernelI23Flash_fwd_kernel_traitsILi96ELi64ELi128ELi4ELb0ELb0EN7cutlass6half_tE19Flash_kernel_traitsILi96ELi64ELi128ELi4ES3_EELi16ELi6ELb1EEEvNS_16Flash_fwd_paramsE)
        /*116c*/ 	.word	0x00000000


	//----- nvinfo : EIATTR_REGCOUNT
	.align		4
.L_754:
        /*1170*/ 	.byte	0x04, 0x2f
        /*1172*/ 	.short	(.L_756 - .L_755)
	.align		4
.L_755:
        /*1174*/ 	.word	index@(_ZN5flash32flash_fwd_splitkv_combine_kernelI23Flash_fwd_kernel_traitsILi96ELi64ELi128ELi4ELb0ELb0EN7cutlass6half_tE19Flash_kernel_traitsILi96ELi64ELi128ELi4ES3_EELi16ELi7ELb1EEEvNS_16Flash_fwd_paramsE)
        /*1178*/ 	.word	0x00000036


	//----- nvinfo : EIATTR_FRAME_SIZE
	.align		4
.L_756:
        /*117c*/ 	.byte	0x04, 0x11
        /*117e*/ 	.short	(.L_758 - .L_757)
	.align		4
.L_757:
        /*1180*/ 	.word	index@($__internal_7_$__cuda_sm20_div_s64)
        /*1184*/ 	.word	0x00000000


	//----- nvinfo : EIATTR_FRAME_SIZE
	.align		4
.L_758:
        /*1188*/ 	.byte	0x04, 0x11
        /*118a*/ 	.short	(.L_760 - .L_759)
	.align		4
.L_759:
        /*118c*/ 	.word	index@(_ZN5flash32flash_fwd_splitkv_combine_kernelI23Flash_fwd_kernel_traitsILi96ELi64ELi128ELi4ELb0ELb0EN7cutlass6half_tE19Flash_kernel_traitsILi96ELi64ELi128ELi4ES3_EELi16ELi7ELb1EEEvNS_16Flash_fwd_paramsE)
        /*1190*/ 	.word	0x00000000


	//----- nvinfo : EIATTR_REGCOUNT
	.align		4
.L_760:
        /*1194*/ 	.byte	0x04, 0x2f
        /*1196*/ 	.short	(.L_762 - .L_761)
	.align		4
.L_761:
        /*1198*/ 	.word	index@(_ZN5flash32flash_fwd_splitkv_combine_kernelI23Flash_fwd_kernel_traitsILi96ELi64ELi128ELi4ELb0ELb0EN7cutlass6half_tE19Flash_kernel_traitsILi96ELi64ELi128ELi4ES3_EELi16ELi1ELb0EEEvNS_16Flash_fwd_paramsE)
        /*119c*/ 	.word	0x0000002a


	//----- nvinfo : EIATTR_FRAME_SIZE
	.align		4
.L_762:
        /*11a0*/ 	.byte	0x04, 0x11
        /*11a2*/ 	.short	(.L_764 - .L_763)
	.align		4
.L_763:
        /*11a4*/ 	.word	index@($__internal_6_$__cuda_sm20_div_s64)
        /*11a8*/ 	.word	0x00000000


	//----- nvinfo : EIATTR_FRAME_SIZE
	.align		4
.L_764:
        /*11ac*/ 	.byte	0x04, 0x11
        /*11ae*/ 	.short	(.L_766 - .L_765)
	.align		4
.L_765:
        /*11b0*/ 	.word	index@(_ZN5flash32flash_fwd_splitkv_combine_kernelI23Flash_fwd_kernel_traitsILi96ELi64ELi128ELi4ELb0ELb0EN7cutlass6half_tE19Flash_kernel_traitsILi96ELi64ELi128ELi4ES3_EELi16ELi1ELb0EEEvNS_16Flash_fwd_paramsE)
        /*11b4*/ 	.word	0x00000000


	//----- nvinfo : EIATTR_REGCOUNT
	.align		4
.L_766:
        /*11b8*/ 	.byte	0x04, 0x2f
        /*11ba*/ 	.short	(.L_768 - .L_767)
	.align		4
.L_767:
        /*11bc*/ 	.word	index@(_ZN5flash32flash_fwd_splitkv_combine_kernelI23Flash_fwd_kernel_traitsILi96ELi64ELi128ELi4ELb0ELb0EN7cutlass6half_tE19Flash_kernel_traitsILi96ELi64ELi128ELi4ES3_EELi16ELi2ELb0EEEvNS_16Flash_fwd_paramsE)
        /*11c0*/ 	.word	0x0000002a


	//----- nvinfo : EIATTR_FRAME_SIZE
	.align		4
.L_768:
        /*11c4*/ 	.byte	0x04, 0x11
        /*11c6*/ 	.short	(.L_770 - .L_769)
	.align		4
.L_769:
        /*11c8*/ 	.word	index@($__internal_5_$__cuda_sm20_div_s64)
        /*11cc*/ 	.word	0x00000000


	//----- nvinfo : EIATTR_FRAME_SIZE
	.align		4
.L_770:
        /*11d0*/ 	.byte	0x04, 0x11
        /*11d2*/ 	.short	(.L_772 - .L_771)
	.align		4
.L_771:
        /*11d4*/ 	.word	index@(_ZN5flash32flash_fwd_splitkv_combine_kernelI23Flash_fwd_kernel_traitsILi96ELi64ELi128ELi4ELb0ELb0EN7cutlass6half_tE19Flash_kernel_traitsILi96ELi64ELi128ELi4ES3_EELi16ELi2ELb0EEEvNS_16Flash_fwd_paramsE)
        /*11d8*/ 	.word	0x00000000


	//----- nvinfo : EIATTR_REGCOUNT
	.align		4
.L_772:
        /*11dc*/ 	.byte	0x04, 0x2f
        /*11de*/ 	.short	(.L_774 - .L_773)
	.align		4
.L_773:
        /*11e0*/ 	.word	index@(_ZN5flash32flash_fwd_splitkv_combine_kernelI23Flash_fwd_kernel_traitsILi96ELi64ELi128ELi4ELb0ELb0EN7cutlass6half_tE19Flash_kernel_traitsILi96ELi64ELi128ELi4ES3_EELi16ELi3ELb0EEEvNS_16Flash_fwd_paramsE)
        /*11e4*/ 	.word	0x0000002c


	//----- nvinfo : EIATTR_FRAME_SIZE
	.align		4
.L_774:
        /*11e8*/ 	.byte	0x04, 0x11
        /*11ea*/ 	.short	(.L_776 - .L_775)
	.align		4
.L_775:
        /*11ec*/ 	.word	index@($__internal_4_$__cuda_sm20_div_s64)
        /*11f0*/ 	.word	0x00000000


	//----- nvinfo : EIATTR_FRAME_SIZE
	.align		4
.L_776:
        /*11f4*/ 	.byte	0x04, 0x11
        /*11f6*/ 	.short	(.L_778 - .L_777)
	.align		4
.L_777:
        /*11f8*/ 	.word	index@(_ZN5flash32flash_fwd_splitkv_combine_kernelI23Flash_fwd_kernel_traitsILi96ELi64ELi128ELi4ELb0ELb0EN7cutlass6half_tE19Flash_kernel_traitsILi96ELi64ELi128ELi4ES3_EELi16ELi3ELb0EEEvNS_16Flash_fwd_paramsE)
        /*11fc*/ 	.word	0x00000000


	//----- nvinfo : EIATTR_REGCOUNT
	.align		4
.L_778:
        /*1200*/ 	.byte	0x04, 0x2f
        /*1202*/ 	.short	(.L_780 - .L_779)
	.align		4
.L_779:
        /*1204*/ 	.word	index@(_ZN5flash32flash_fwd_splitkv_combine_kernelI23Flash_fwd_kernel_traitsILi96ELi64ELi128ELi4ELb0ELb0EN7cutlass6half_tE19Flash_kernel_traitsILi96ELi64ELi128ELi4ES3_EELi16ELi4ELb0EEEvNS_16Flash_fwd_paramsE)
        /*1208*/ 	.word	0x0000002c


	//----- nvinfo : EIATTR_FRAME_SIZE
	.align		4
.L_780:
        /*120c*/ 	.byte	0x04, 0x11
        /*120e*/ 	.short	(.L_782 - .L_781)
	.align		4
.L_781:
        /*1210*/ 	.word	index@($__internal_3_$__cuda_sm20_div_s64)
        /*1214*/ 	.word	0x00000000


	//----- nvinfo : EIATTR_FRAME_SIZE
	.align		4
.L_782:
        /*1218*/ 	.byte	0x04, 0x11
        /*121a*/ 	.short	(.L_784 - .L_783)
	.align		4
.L_783:
        /*121c*/ 	.word	index@(_ZN5flash32flash_fwd_splitkv_combine_kernelI23Flash_fwd_kernel_traitsILi96ELi64ELi128ELi4ELb0ELb0EN7cutlass6half_tE19Flash_kernel_traitsILi96ELi64ELi128ELi4ES3_EELi16ELi4ELb0EEEvNS_16Flash_fwd_paramsE)
        /*1220*/ 	.word	0x00000000


	//----- nvinfo : EIATTR_REGCOUNT
	.align		4
.L_784:
        /*1224*/ 	.byte	0x04, 0x2f
        /*1226*/ 	.short	(.L_786 - .L_785)
	.align		4
.L_785:
        /*1228*/ 	.word	index@(_ZN5flash32flash_fwd_splitkv_combine_kernelI23Flash_fwd_kernel_traitsILi96ELi64ELi128ELi4ELb0ELb0EN7cutlass6half_tE19Flash_kernel_traitsILi96ELi64ELi128ELi4ES3_EELi16ELi5ELb0EEEvNS_16Flash_fwd_paramsE)
        /*122c*/ 	.word	0x0000002e


	//----- nvinfo : EIATTR_FRAME_SIZE
	.align		4
.L_786:
        /*1230*/ 	.byte	0x04, 0x11
        /*1232*/ 	.short	(.L_788 - .L_787)
	.align		4
.L_787:
        /*1234*/ 	.word	index@($__internal_2_$__cuda_sm20_div_s64)
        /*1238*/ 	.word	0x00000000


	//----- nvinfo : EIATTR_FRAME_SIZE
	.align		4
.L_788:
        /*123c*/ 	.byte	0x04, 0x11
        /*123e*/ 	.short	(.L_790 - .L_789)
	.align		4
.L_789:
        /*1240*/ 	.word	index@(_ZN5flash32flash_fwd_splitkv_combine_kernelI23Flash_fwd_kernel_traitsILi96ELi64ELi128ELi4ELb0ELb0EN7cutlass6half_tE19Flash_kernel_traitsILi96ELi64ELi128ELi4ES3_EELi16ELi5ELb0EEEvNS_16Flash_fwd_paramsE)
        /*1244*/ 	.word	0x00000000


	//----- nvinfo : EIATTR_REGCOUNT
	.align		4
.L_790:
        /*1248*/ 	.byte	0x04, 0x2f
        /*124a*/ 	.short	(.L_792 - .L_791)
	.align		4
.L_791:
        /*124c*/ 	.word	index@(_ZN5flash32flash_fwd_splitkv_combine_kernelI23Flash_fwd_kernel_traitsILi96ELi64ELi128ELi4ELb0ELb0EN7cutlass6half_tE19Flash_kernel_traitsILi96ELi64ELi128ELi4ES3_EELi16ELi6ELb0EEEvNS_16Flash_fwd_paramsE)
        /*1250*/ 	.word	0x00000030


	//----- nvinfo : EIATTR_FRAME_SIZE
	.align		4
.L_792:
        /*1254*/ 	.byte	0x04, 0x11
        /*1256*/ 	.short	(.L_794 - .L_793)
	.align		4
.L_793:
        /*1258*/ 	.word	index@($__internal_1_$__cuda_sm20_div_s64)
        /*125c*/ 	.word	0x00000000


	//----- nvinfo : EIATTR_FRAME_SIZE
	.align		4
.L_794:
        /*1260*/ 	.byte	0x04, 0x11
        /*1262*/ 	.short	(.L_796 - .L_795)
	.align		4
.L_795:
        /*1264*/ 	.word	index@(_ZN5flash32flash_fwd_splitkv_combine_kernelI23Flash_fwd_kernel_traitsILi96ELi64ELi128ELi4ELb0ELb0EN7cutlass6half_tE19Flash_kernel_traitsILi96ELi64ELi128ELi4ES3_EELi16ELi6ELb0EEEvNS_16Flash_fwd_paramsE)
        /*1268*/ 	.word	0x00000000


	//----- nvinfo : EIATTR_REGCOUNT
	.align		4
.L_796:
        /*126c*/ 	.byte	0x04, 0x2f
        /*126e*/ 	.short	(.L_798 - .L_797)
	.align		4
.L_797:
        /*1270*/ 	.word	index@(_ZN5flash32flash_fwd_splitkv_combine_kernelI23Flash_fwd_kernel_traitsILi96ELi64ELi128ELi4ELb0ELb0EN7cutlass6half_tE19Flash_kernel_traitsILi96ELi64ELi128ELi4ES3_EELi16ELi7ELb0EEEvNS_16Flash_fwd_paramsE)
        /*1274*/ 	.word	0x00000036


	//----- nvinfo : EIATTR_FRAME_SIZE
	.align		4
.L_798:
        /*1278*/ 	.byte	0x04, 0x11
        /*127a*/ 	.short	(.L_800 - .L_799)
	.align		4
.L_799:
        /*127c*/ 	.word	index@($__internal_0_$__cuda_sm20_div_s64)
        /*1280*/ 	.word	0x00000000


	//----- nvinfo : EIATTR_FRAME_SIZE
	.align		4
.L_800:
        /*1284*/ 	.byte	0x04, 0x11
        /*1286*/ 	.short	(.L_802 - .L_801)
	.align		4
.L_801:
        /*1288*/ 	.word	index@(_ZN5flash32flash_fwd_splitkv_combine_kernelI23Flash_fwd_kernel_traitsILi96ELi64ELi128ELi4ELb0ELb0EN7cutlass6half_tE19Flash_kernel_traitsILi96ELi64ELi128ELi4ES3_EELi16ELi7ELb0EEEvNS_16Flash_fwd_paramsE)
        /*128c*/ 	.word	0x00000000


	//----- nvinfo : EIATTR_MIN_STACK_SIZE
	.align		4
.L_802:
        /*1290*/ 	.byte	0x04, 0x12
        /*1292*/ 	.short	(.L_804 - .L_803)
	.align		4
.L_803:
        /*1294*/ 	.word	index@(_ZN5flash32flash_fwd_splitkv_combine_kernelI23Flash_fwd_kernel_traitsILi96ELi64ELi128ELi4ELb0ELb0EN7cutlass6half_tE19Flash_kernel_traitsILi96ELi64ELi128ELi4ES3_EELi16ELi7ELb0EEEvNS_16Flash_fwd_paramsE)
        /*1298*/ 	.word	0x00000000


	//----- nvinfo : EIATTR_MIN_STACK_SIZE
	.align		4
.L_804:
        /*129c*/ 	.byte	0x04, 0x12
        /*129e*/ 	.short	(.L_806 - .L_805)
	.align		4
.L_805:
        /*12a0*/ 	.word	index@(_ZN5flash32flash_fwd_splitkv_combine_kernelI23Flash_fwd_kernel_traitsILi96ELi64ELi128ELi4ELb0ELb0EN7cutlass6half_tE19Flash_kernel_traitsILi96ELi64ELi128ELi4ES3_EELi16ELi6ELb0EEEvNS_16Flash_fwd_paramsE)
        /*12a4*/ 	.word	0x00000000


	//----- nvinfo : EIATTR_MIN_STACK_SIZE
	.align		4
.L_806:
        /*12a8*/ 	.byte	0x04, 0x12
        /*12aa*/ 	.short	(.L_808 - .L_807)
	.align		4
.L_807:
        /*12ac*/ 	.word	index@(_ZN5flash32flash_fwd_splitkv_combine_kernelI23Flash_fwd_kernel_traitsILi96ELi64ELi128ELi4ELb0ELb0EN7cutlass6half_tE19Flash_kernel_traitsILi96ELi64ELi128ELi4ES3_EELi16ELi5ELb0EEEvNS_16Flash_fwd_paramsE)
        /*12b0*/ 	.word	0x00000000


	//----- nvinfo : EIATTR_MIN_STACK_SIZE
	.align		4
.L_808:
        /*12b4*/ 	.byte	0x04, 0x12
        /*12b6*/ 	.short	(.L_810 - .L_809)
	.align		4
.L_809:
        /*12b8*/ 	.word	index@(_ZN5flash32flash_fwd_splitkv_combine_kernelI23Flash_fwd_kernel_traitsILi96ELi64ELi128ELi4ELb0ELb0EN7cutlass6half_tE19Flash_kernel_traitsILi96ELi64ELi128ELi4ES3_EELi16ELi4ELb0EEEvNS_16Flash_fwd_paramsE)
        /*12bc*/ 	.word	0x00000000


	//----- nvinfo : EIATTR_MIN_STACK_SIZE
	.align		4
.L_810:
        /*12c0*/ 	.byte	0x04, 0x12
        /*12c2*/ 	.short	(.L_812 - .L_811)
	.align		4
.L_811:
        /*12c4*/ 	.word	index@(_ZN5flash32flash_fwd_splitkv_combine_kernelI23Flash_fwd_kernel_traitsILi96ELi64ELi128ELi4ELb0ELb0EN7cutlass6half_tE19Flash_kernel_traitsILi96ELi64ELi128ELi4ES3_EELi16ELi3ELb0EEEvNS_16Flash_fwd_paramsE)
        /*12c8*/ 	.word	0x00000000


	//----- nvinfo : EIATTR_MIN_STACK_SIZE
	.align		4
.L_812:
        /*12cc*/ 	.byte	0x04, 0x12
        /*12ce*/ 	.short	(.L_814 - .L_813)
	.align		4
.L_813:
        /*12d0*/ 	.word	index@(_ZN5flash32flash_fwd_splitkv_combine_kernelI23Flash_fwd_kernel_traitsILi96ELi64ELi128ELi4ELb0ELb0EN7cutlass6half_tE19Flash_kernel_traitsILi96ELi64ELi128ELi4ES3_EELi16ELi2ELb0EEEvNS_16Flash_fwd_paramsE)
        /*12d4*/ 	.word	0x00000000


	//----- nvinfo : EIATTR_MIN_STACK_SIZE
	.align		4
.L_814:
        /*12d8*/ 	.byte	0x04, 0x12
        /*12da*/ 	.short	(.L_816 - .L_815)
	.align		4
.L_815:
        /*12dc*/ 	.word	index@(_ZN5flash32flash_fwd_splitkv_combine_kernelI23Flash_fwd_kernel_traitsILi96ELi64ELi128ELi4ELb0ELb0EN7cutlass6half_tE19Flash_kernel_traitsILi96ELi64ELi128ELi4ES3_EELi16ELi1ELb0EEEvNS_16Flash_fwd_paramsE)
        /*12e0*/ 	.word	0x00000000


	//----- nvinfo : EIATTR_MIN_STACK_SIZE
	.align		4
.L_816:
        /*12e4*/ 	.byte	0x04, 0x12
        /*12e6*/ 	.short	(.L_818 - .L_817)
	.align		4
.L_817:
        /*12e8*/ 	.word	index@(_ZN5flash32flash_fwd_splitkv_combine_kernelI23Flash_fwd_kernel_traitsILi96ELi64ELi128ELi4ELb0ELb0EN7cutlass6half_tE19Flash_kernel_traitsILi96ELi64ELi128ELi4ES3_EELi16ELi7ELb1EEEvNS_16Flash_fwd_paramsE)
        /*12ec*/ 	.word	0x00000000


	//----- nvinfo : EIATTR_MIN_STACK_SIZE
	.align		4
.L_818:
        /*12f0*/ 	.byte	0x04, 0x12
        /*12f2*/ 	.short	(.L_820 - .L_819)
	.align		4
.L_819:
        /*12f4*/ 	.word	index@(_ZN5flash32flash_fwd_splitkv_combine_kernelI23Flash_fwd_kernel_traitsILi96ELi64ELi128ELi4ELb0ELb0EN7cutlass6half_tE19Flash_kernel_traitsILi96ELi64ELi128ELi4ES3_EELi16ELi6ELb1EEEvNS_16Flash_fwd_paramsE)
        /*12f8*/ 	.word	0x00000000


	//----- nvinfo : EIATTR_MIN_STACK_SIZE
	.align		4
.L_820:
        /*12fc*/ 	.byte	0x04, 0x12
        /*12fe*/ 	.short	(.L_822 - .L_821)
	.align		4
.L_821:
        /*1300*/ 	.word	index@(_ZN5flash32flash_fwd_splitkv_combine_kernelI23Flash_fwd_kernel_traitsILi96ELi64ELi128ELi4ELb0ELb0EN7cutlass6half_tE19Flash_kernel_traitsILi96ELi64ELi128ELi4ES3_EELi16ELi5ELb1EEEvNS_16Flash_fwd_paramsE)
        /*1304*/ 	.word	0x00000000


	//----- nvinfo : EIATTR_MIN_STACK_SIZE
	.align		4
.L_822:
        /*1308*/ 	.byte	0x04, 0x12
        /*130a*/ 	.short	(.L_824 - .L_823)
	.align		4
.L_823:
        /*130c*/ 	.word	index@(_ZN5flash32flash_fwd_splitkv_combine_kernelI23Flash_fwd_kernel_traitsILi96ELi64ELi128ELi4ELb0ELb0EN7cutlass6half_tE19Flash_kernel_traitsILi96ELi64ELi128ELi4ES3_EELi16ELi4ELb1EEEvNS_16Flash_fwd_paramsE)
        /*1310*/ 	.word	0x00000000


	//----- nvinfo : EIATTR_MIN_STACK_SIZE
	.align		4
.L_824:
        /*1314*/ 	.byte	0x04, 0x12
        /*1316*/ 	.short	(.L_826 - .L_825)
	.align		4
.L_825:
        /*1318*/ 	.word	index@(_ZN5flash32flash_fwd_splitkv_combine_kernelI23Flash_fwd_kernel_traitsILi96ELi64ELi128ELi4ELb0ELb0EN7cutlass6half_tE19Flash_kernel_traitsILi96ELi64ELi128ELi4ES3_EELi16ELi3ELb1EEEvNS_16Flash_fwd_paramsE)
        /*131c*/ 	.word	0x00000000


	//----- nvinfo : EIATTR_MIN_STACK_SIZE
	.align		4
.L_826:
        /*1320*/ 	.byte	0x04, 0x12
        /*1322*/ 	.short	(.L_828 - .L_827)
	.align		4
.L_827:
        /*1324*/ 	.word	index@(_ZN5flash32flash_fwd_splitkv_combine_kernelI23Flash_fwd_kernel_traitsILi96ELi64ELi128ELi4ELb0ELb0EN7cutlass6half_tE19Flash_kernel_traitsILi96ELi64ELi128ELi4ES3_EELi16ELi2ELb1EEEvNS_16Flash_fwd_paramsE)
        /*1328*/ 	.word	0x00000000


	//----- nvinfo : EIATTR_MIN_STACK_SIZE
	.align		4
.L_828:
        /*132c*/ 	.byte	0x04, 0x12
        /*132e*/ 	.short	(.L_830 - .L_829)
	.align		4
.L_829:
        /*1330*/ 	.word	index@(_ZN5flash32flash_fwd_splitkv_combine_kernelI23Flash_fwd_kernel_traitsILi96ELi64ELi128ELi4ELb0ELb0EN7cutlass6half_tE19Flash_kernel_traitsILi96ELi64ELi128ELi4ES3_EELi16ELi1ELb1EEEvNS_16Flash_fwd_paramsE)
        /*1334*/ 	.word	0x00000000


	//----- nvinfo : EIATTR_MIN_STACK_SIZE
	.align		4
.L_830:
        /*1338*/ 	.byte	0x04, 0x12
        /*133a*/ 	.short	(.L_832 - .L_831)
	.align		4
.L_831:
        /*133c*/ 	.word	index@(_ZN5flash24flash_fwd_splitkv_kernelI23Flash_fwd_kernel_traitsILi96ELi64ELi128ELi4ELb0ELb0EN7cutlass6half_tE19Flash_kernel_traitsILi96ELi64ELi128ELi4ES3_EELb0ELb0ELb0ELb0ELb1ELb0ELb0ELb0EEEvNS_16Flash_fwd_paramsE)
        /*1340*/ 	.word	0x00000000


	//----- nvinfo : EIATTR_MIN_STACK_SIZE
	.align		4
.L_832:
        /*1344*/ 	.byte	0x04, 0x12
        /*1346*/ 	.short	(.L_834 - .L_833)
	.align		4
.L_833:
        /*1348*/ 	.word	index@(_ZN5flash24flash_fwd_splitkv_kernelI23Flash_fwd_kernel_traitsILi96ELi64ELi128ELi4ELb0ELb0EN7cutlass6half_tE19Flash_kernel_traitsILi96ELi64ELi128ELi4ES3_EELb0ELb0ELb0ELb0ELb1ELb1ELb0ELb0EEEvNS_16Flash_fwd_paramsE)
        /*134c*/ 	.word	0x00000000


	//----- nvinfo : EIATTR_MIN_STACK_SIZE
	.align		4
.L_834:
        /*1350*/ 	.byte	0x04, 0x12
        /*1352*/ 	.short	(.L_836 - .L_835)
	.align		4
.L_835:
        /*1354*/ 	.word	index@(_ZN5flash24flash_fwd_splitkv_kernelI23Flash_fwd_kernel_traitsILi96ELi64ELi128ELi4ELb0ELb0EN7cutlass6half_tE19Flash_kernel_traitsILi96ELi64ELi128ELi4ES3_EELb0ELb0ELb0ELb0ELb1ELb0ELb1ELb0EEEvNS_16Flash_fwd_paramsE)
        /*1358*/ 	.word	0x00000000


	//----- nvinfo : EIATTR_MIN_STACK_SIZE
	.align		4
.L_836:
        /*135c*/ 	.byte	0x04, 0x12
        /*135e*/ 	.short	(.L_838 - .L_837)
	.align		4
.L_837:
        /*1360*/ 	.word	index@(_ZN5flash24flash_fwd_splitkv_kernelI23Flash_fwd_kernel_traitsILi96ELi64ELi128ELi4ELb0ELb0EN7cutlass6half_tE19Flash_kernel_traitsILi96ELi64ELi128ELi4ES3_EELb0ELb0ELb0ELb0ELb1ELb1ELb1ELb0EEEvNS_16Flash_fwd_paramsE)
        /*1364*/ 	.word	0x00000000


	//----- nvinfo : EIATTR_MIN_STACK_SIZE
	.align		4
.L_838:
        /*1368*/ 	.byte	0x04, 0x12
        /*136a*/ 	.short	(.L_840 - .L_839)
	.align		4
.L_839:
        /*136c*/ 	.word	index@(_ZN5flash24flash_fwd_splitkv_kernelI23Flash_fwd_kernel_traitsILi96ELi64ELi128ELi4ELb0ELb0EN7cutlass6half_tE19Flash_kernel_traitsILi96ELi64ELi128ELi4ES3_EELb0ELb0ELb0ELb0ELb0ELb0ELb0ELb0EEEvNS_16Flash_fwd_paramsE)
        /*1370*/ 	.word	0x00000000


	//----- nvinfo : EIATTR_MIN_STACK_SIZE
	.align		4
.L_840:
        /*1374*/ 	.byte	0x04, 0x12
        /*1376*/ 	.short	(.L_842 - .L_841)
	.align		4
.L_841:
        /*1378*/ 	.word	index@(_ZN5flash24flash_fwd_splitkv_kernelI23Flash_fwd_kernel_traitsILi96ELi64ELi128ELi4ELb0ELb0EN7cutlass6half_tE19Flash_kernel_traitsILi96ELi64ELi128ELi4ES3_EELb0ELb0ELb0ELb0ELb0ELb1ELb0ELb0EEEvNS_16Flash_fwd_paramsE)
        /*137c*/ 	.word	0x00000000


	//----- nvinfo : EIATTR_MIN_STACK_SIZE
	.align		4
.L_842:
        /*1380*/ 	.byte	0x04, 0x12
        /*1382*/ 	.short	(.L_844 - .L_843)
	.align		4
.L_843:
        /*1384*/ 	.word	index@(_ZN5flash24flash_fwd_splitkv_kernelI23Flash_fwd_kernel_traitsILi96ELi64ELi128ELi4ELb0ELb0EN7cutlass6half_tE19Flash_kernel_traitsILi96ELi64ELi128ELi4ES3_EELb0ELb0ELb0ELb0ELb0ELb0ELb0ELb1EEEvNS_16Flash_fwd_paramsE)
        /*1388*/ 	.word	0x00000000


	//----- nvinfo : EIATTR_MIN_STACK_SIZE
	.align		4
.L_844:
        /*138c*/ 	.byte	0x04, 0x12
        /*138e*/ 	.short	(.L_846 - .L_845)
	.align		4
.L_845:
        /*1390*/ 	.word	index@(_ZN5flash24flash_fwd_splitkv_kernelI23Flash_fwd_kernel_traitsILi96ELi64ELi128ELi4ELb0ELb0EN7cutlass6half_tE19Flash_kernel_traitsILi96ELi64ELi128ELi4ES3_EELb0ELb0ELb0ELb0ELb0ELb1ELb0ELb1EEEvNS_16Flash_fwd_paramsE)
        /*1394*/ 	.word	0x00000000


	//----- nvinfo : EIATTR_MIN_STACK_SIZE
	.align		4
.L_846:
        /*1398*/ 	.byte	0x04, 0x12
        /*139a*/ 	.short	(.L_848 - .L_847)
	.align		4
.L_847:
        /*139c*/ 	.word	index@(_ZN5flash24flash_fwd_splitkv_kernelI23Flash_fwd_kernel_traitsILi96ELi64ELi128ELi4ELb0ELb0EN7cutlass6half_tE19Flash_kernel_traitsILi96ELi64ELi128ELi4ES3_EELb0ELb0ELb0ELb0ELb0ELb0ELb1ELb0EEEvNS_16Flash_fwd_paramsE)
        /*13a0*/ 	.word	0x00000000


	//----- nvinfo : EIATTR_MIN_STACK_SIZE
	.align		4
.L_848:
        /*13a4*/ 	.byte	0x04, 0x12
        /*13a6*/ 	.short	(.L_850 - .L_849)
	.align		4
.L_849:
        /*13a8*/ 	.word	index@(_ZN5flash24flash_fwd_splitkv_kernelI23Flash_fwd_kernel_traitsILi96ELi64ELi128ELi4ELb0ELb0EN7cutlass6half_tE19Flash_kernel_traitsILi96ELi64ELi128ELi4ES3_EELb0ELb0ELb0ELb0ELb0ELb1ELb1ELb0EEEvNS_16Flash_fwd_paramsE)
        /*13ac*/ 	.word	0x00000000


	//----- nvinfo : EIATTR_MIN_STACK_SIZE
	.align		4
.L_850:
        /*13b0*/ 	.byte	0x04, 0x12
        /*13b2*/ 	.short	(.L_852 - .L_851)
	.align		4
.L_851:
        /*13b4*/ 	.word	index@(_ZN5flash24flash_fwd_splitkv_kernelI23Flash_fwd_kernel_traitsILi96ELi64ELi128ELi4ELb0ELb0EN7cutlass6half_tE19Flash_kernel_traitsILi96ELi64ELi128ELi4ES3_EELb0ELb0ELb0ELb0ELb0ELb0ELb1ELb1EEEvNS_16Flash_fwd_paramsE)
        /*13b8*/ 	.word	0x00000000


	//----- nvinfo : EIATTR_MIN_STACK_SIZE
	.align		4
.L_852:
        /*13bc*/ 	.byte	0x04, 0x12
        /*13be*/ 	.short	(.L_854 - .L_853)
	.align		4
.L_853:
        /*13c0*/ 	.word	index@(_ZN5flash24flash_fwd_splitkv_kernelI23Flash_fwd_kernel_traitsILi96ELi64ELi128ELi4ELb0ELb0EN7cutlass6half_tE19Flash_kernel_traitsILi96ELi64ELi128ELi4ES3_EELb0ELb0ELb0ELb0ELb0ELb1ELb1ELb1EEEvNS_16Flash_fwd_paramsE)
        /*13c4*/ 	.word	0x00000000


	//----- nvinfo : EIATTR_MIN_STACK_SIZE
	.align		4
.L_854:
        /*13c8*/ 	.byte	0x04, 0x12
        /*13ca*/ 	.short	(.L_856 - .L_855)
	.align		4
.L_855:
        /*13cc*/ 	.word	index@(_ZN5flash24flash_fwd_splitkv_kernelI23Flash_fwd_kernel_traitsILi96ELi64ELi128ELi4ELb0ELb0EN7cutlass6half_tE19Flash_kernel_traitsILi96ELi64ELi128ELi4ES3_EELb0ELb1ELb0ELb0ELb0ELb0ELb0ELb0EEEvNS_16Flash_fwd_paramsE)
        /*13d0*/ 	.word	0x00000000


	//----- nvinfo : EIATTR_MIN_STACK_SIZE
	.align		4
.L_856:
        /*13d4*/ 	.byte	0x04, 0x12
        /*13d6*/ 	.short	(.L_858 - .L_857)
	.align		4
.L_857:
        /*13d8*/ 	.word	index@(_ZN5flash24flash_fwd_splitkv_kernelI23Flash_fwd_kernel_traitsILi96ELi64ELi128ELi4ELb0ELb0EN7cutlass6half_tE19Flash_kernel_traitsILi96ELi64ELi128ELi4ES3_EELb0ELb1ELb0ELb0ELb0ELb1ELb0ELb0EEEvNS_16Flash_fwd_paramsE)
        /*13dc*/ 	.word	0x00000000


	//----- nvinfo : EIATTR_MIN_STACK_SIZE
	.align		4
.L_858:
        /*13e0*/ 	.byte	0x04, 0x12
        /*13e2*/ 	.short	(.L_860 - .L_859)
	.align		4
.L_859:
        /*13e4*/ 	.word	index@(_ZN5flash24flash_fwd_splitkv_kernelI23Flash_fwd_kernel_traitsILi96ELi64ELi128ELi4ELb0ELb0EN7cutlass6half_tE19Flash_kernel_traitsILi96ELi64ELi128ELi4ES3_EELb0ELb1ELb0ELb0ELb0ELb0ELb0ELb1EEEvNS_16Flash_fwd_paramsE)
        /*13e8*/ 	.word	0x00000000


	//----- nvinfo : EIATTR_MIN_STACK_SIZE
	.align		4
.L_860:
        /*13ec*/ 	.byte	0x04, 0x12
        /*13ee*/ 	.short	(.L_862 - .L_861)
	.align		4
.L_861:
        /*13f0*/ 	.word	index@(_ZN5flash24flash_fwd_splitkv_kernelI23Flash_fwd_kernel_traitsILi96ELi64ELi128ELi4ELb0ELb0EN7cutlass6half_tE19Flash_kernel_traitsILi96ELi64ELi128ELi4ES3_EELb0ELb1ELb0ELb0ELb0ELb1ELb0ELb1EEEvNS_16Flash_fwd_paramsE)
        /*13f4*/ 	.word	0x00000000


	//----- nvinfo : EIATTR_MIN_STACK_SIZE
	.align		4
.L_862:
        /*13f8*/ 	.byte	0x04, 0x12
        /*13fa*/ 	.short	(.L_864 - .L_863)
	.align		4
.L_863:
        /*13fc*/ 	.word	index@(_ZN5flash24flash_fwd_splitkv_kernelI23Flash_fwd_kernel_traitsILi96ELi64ELi128ELi4ELb0ELb0EN7cutlass6half_tE19Flash_kernel_traitsILi96ELi64ELi128ELi4ES3_EELb0ELb1ELb0ELb0ELb0ELb0ELb1ELb0EEEvNS_16Flash_fwd_paramsE)
        /*1400*/ 	.word	0x00000000


	//----- nvinfo : EIATTR_MIN_STACK_SIZE
	.align		4
.L_864:
        /*1404*/ 	.byte	0x04, 0x12
        /*1406*/ 	.short	(.L_866 - .L_865)
	.align		4
.L_865:
        /*1408*/ 	.word	index@(_ZN5flash24flash_fwd_splitkv_kernelI23Flash_fwd_kernel_traitsILi96ELi64ELi128ELi4ELb0ELb0EN7cutlass6half_tE19Flash_kernel_traitsILi96ELi64ELi128ELi4ES3_EELb0ELb1ELb0ELb0ELb0ELb1ELb1ELb0EEEvNS_16Flash_fwd_paramsE)
        /*140c*/ 	.word	0x00000000


	//----- nvinfo : EIATTR_MIN_STACK_SIZE
	.align		4
.L_866:
        /*1410*/ 	.byte	0x04, 0x12
        /*1412*/ 	.short	(.L_868 - .L_867)
	.align		4
.L_867:
        /*1414*/ 	.word	index@(_ZN5flash24flash_fwd_splitkv_kernelI23Flash_fwd_kernel_traitsILi96ELi64ELi128ELi4ELb0ELb0EN7cutlass6half_tE19Flash_kernel_traitsILi96ELi64ELi128ELi4ES3_EELb0ELb1ELb0ELb0ELb0ELb0ELb1ELb1EEEvNS_16Flash_fwd_paramsE)
        /*1418*/ 	.word	0x00000000


	//----- nvinfo : EIATTR_MIN_STACK_SIZE
	.align		4
.L_868:
        /*141c*/ 	.byte	0x04, 0x12
        /*141e*/ 	.short	(.L_870 - .L_869)
	.align		4
.L_869:
        /*1420*/ 	.word	index@(_ZN5flash24flash_fwd_splitkv_kernelI23Flash_fwd_kernel_traitsILi96ELi64ELi128ELi4ELb0ELb0EN7cutlass6half_tE19Flash_kernel_traitsILi96ELi64ELi128ELi4ES3_EELb0ELb1ELb0ELb0ELb0ELb1ELb1ELb1EEEvNS_16Flash_fwd_paramsE)
        /*1424*/ 	.word	0x00000000


	//----- nvinfo : EIATTR_MIN_STACK_SIZE
	.align		4
.L_870:
        /*1428*/ 	.byte	0x04, 0x12
        /*142a*/ 	.short	(.L_872 - .L_871)
	.align		4
.L_871:
        /*142c*/ 	.word	index@(_ZN5flash24flash_fwd_splitkv_kernelI23Flash_fwd_kernel_traitsILi96ELi64ELi128ELi4ELb0ELb0EN7cutlass6half_tE19Flash_kernel_traitsILi96ELi64ELi128ELi4ES3_EELb0ELb0ELb0ELb1ELb1ELb0ELb0ELb0EEEvNS_16Flash_fwd_paramsE)
        /*1430*/ 	.word	0x00000000


	//----- nvinfo : EIATTR_MIN_STACK_SIZE
	.align		4
.L_872:
        /*1434*/ 	.byte	0x04, 0x12
        /*1436*/ 	.short	(.L_874 - .L_873)
	.align		4
.L_873:
        /*1438*/ 	.word	index@(_ZN5flash24flash_fwd_splitkv_kernelI23Flash_fwd_kernel_traitsILi96ELi64ELi128ELi4ELb0ELb0EN7cutlass6half_tE19Flash_kernel_traitsILi96ELi64ELi128ELi4ES3_EELb0ELb0ELb0ELb1ELb1ELb1ELb0ELb0EEEvNS_16Flash_fwd_paramsE)
        /*143c*/ 	.word	0x00000000


	//----- nvinfo : EIATTR_MIN_STACK_SIZE
	.align		4
.L_874:
        /*1440*/ 	.byte	0x04, 0x12
        /*1442*/ 	.short	(.L_876 - .L_875)
	.align		4
.L_875:
        /*1444*/ 	.word	index@(_ZN5flash24flash_fwd_splitkv_kernelI23Flash_fwd_kernel_traitsILi96ELi64ELi128ELi4ELb0ELb0EN7cutlass6half_tE19Flash_kernel_traitsILi96ELi64ELi128ELi4ES3_EELb0ELb0ELb1ELb0ELb0ELb0ELb0ELb0EEEvNS_16Flash_fwd_paramsE)
        /*1448*/ 	.word	0x00000000


	//----- nvinfo : EIATTR_MIN_STACK_SIZE
	.align		4
.L_876:
        /*144c*/ 	.byte	0x04, 0x12
        /*144e*/ 	.short	(.L_878 - .L_877)
	.align		4
.L_877:
        /*1450*/ 	.word	index@(_ZN5flash24flash_fwd_splitkv_kernelI23Flash_fwd_kernel_traitsILi96ELi64ELi128ELi4ELb0ELb0EN7cutlass6half_tE19Flash_kernel_traitsILi96ELi64ELi128ELi4ES3_EELb0ELb0ELb1ELb0ELb0ELb1ELb0ELb0EEEvNS_16Flash_fwd_paramsE)
        /*1454*/ 	.word	0x00000000


	//----- nvinfo : EIATTR_MIN_STACK_SIZE
	.align		4
.L_878:
        /*1458*/ 	.byte	0x04, 0x12
        /*145a*/ 	.short	(.L_880 - .L_879)
	.align		4
.L_879:
        /*145c*/ 	.word	index@(_ZN5flash24flash_fwd_splitkv_kernelI23Flash_fwd_kernel_traitsILi96ELi64ELi128ELi4ELb0ELb0EN7cutlass6half_tE19Flash_kernel_traitsILi96ELi64ELi128ELi4ES3_EELb0ELb0ELb0ELb0ELb1ELb0ELb0ELb1EEEvNS_16Flash_fwd_paramsE)
        /*1460*/ 	.word	0x00000000


	//----- nvinfo : EIATTR_MIN_STACK_SIZE
	.align		4
.L_880:
        /*1464*/ 	.byte	0x04, 0x12
        /*1466*/ 	.short	(.L_882 - .L_881)
	.align		4
.L_881:
        /*1468*/ 	.word	index@(_ZN5flash24flash_fwd_splitkv_kernelI23Flash_fwd_kernel_traitsILi96ELi64ELi128ELi4ELb0ELb0EN7cutlass6half_tE19Flash_kernel_traitsILi96ELi64ELi128ELi4ES3_EELb0ELb0ELb0ELb0ELb1ELb1ELb0ELb1EEEvNS_16Flash_fwd_paramsE)
        /*146c*/ 	.word	0x00000000


	//----- nvinfo : EIATTR_MIN_STACK_SIZE
	.align		4
.L_882:
        /*1470*/ 	.byte	0x04, 0x12
        /*1472*/ 	.short	(.L_884 - .L_883)
	.align		4
.L_883:
        /*1474*/ 	.word	index@(_ZN5flash24flash_fwd_splitkv_kernelI23Flash_fwd_kernel_traitsILi96ELi64ELi128ELi4ELb0ELb0EN7cutlass6half_tE19Flash_kernel_traitsILi96ELi64ELi128ELi4ES3_EELb0ELb0ELb1ELb0ELb0ELb0ELb0ELb1EEEvNS_16Flash_fwd_paramsE)
        /*1478*/ 	.word	0x00000000


	//----- nvinfo : EIATTR_MIN_STACK_SIZE
	.align		4
.L_884:
        /*147c*/ 	.byte	0x04, 0x12
        /*147e*/ 	.short	(.L_886 - .L_885)
	.align		4
.L_885:
        /*1480*/ 	.word	index@(_ZN5flash24flash_fwd_splitkv_kernelI23Flash_fwd_kernel_traitsILi96ELi64ELi128ELi4ELb0ELb0EN7cutlass6half_tE19Flash_kernel_traitsILi96ELi64ELi128ELi4ES3_EELb0ELb0ELb1ELb0ELb0ELb1ELb0ELb1EEEvNS_16Flash_fwd_paramsE)
        /*1484*/ 	.word	0x00000000


	//----- nvinfo : EIATTR_MIN_STACK_SIZE
	.align		4
.L_886:
        /*1488*/ 	.byte	0x04, 0x12
        /*148a*/ 	.short	(.L_888 - .L_887)
	.align		4
.L_887:
        /*148c*/ 	.word	index@(_ZN5flash24flash_fwd_splitkv_kernelI23Flash_fwd_kernel_traitsILi96ELi64ELi128ELi4ELb0ELb0EN7cutlass6half_tE19Flash_kernel_traitsILi96ELi64ELi128ELi4ES3_EELb0ELb0ELb0ELb1ELb1ELb0ELb1ELb0EEEvNS_16Flash_fwd_paramsE)
        /*1490*/ 	.word	0x00000000


	//----- nvinfo : EIATTR_MIN_STACK_SIZE
	.align		4
.L_888:
        /*1494*/ 	.byte	0x04, 0x12
        /*1496*/ 	.short	(.L_890 - .L_889)
	.align		4
.L_889:
        /*1498*/ 	.word	index@(_ZN5flash24flash_fwd_splitkv_kernelI23Flash_fwd_kernel_traitsILi96ELi64ELi128ELi4ELb0ELb0EN7cutlass6half_tE19Flash_kernel_traitsILi96ELi64ELi128ELi4ES3_EELb0ELb0ELb0ELb1ELb1ELb1ELb1ELb0EEEvNS_16Flash_fwd_paramsE)
        /*149c*/ 	.word	0x00000000


	//----- nvinfo : EIATTR_MIN_STACK_SIZE
	.align		4
.L_890:
        /*14a0*/ 	.byte	0x04, 0x12
        /*14a2*/ 	.short	(.L_892 - .L_891)
	.align		4
.L_891:
        /*14a4*/ 	.word	index@(_ZN5flash24flash_fwd_splitkv_kernelI23Flash_fwd_kernel_traitsILi96ELi64ELi128ELi4ELb0ELb0EN7cutlass6half_tE19Flash_kernel_traitsILi96ELi64ELi128ELi4ES3_EELb0ELb0ELb1ELb0ELb0ELb0ELb1ELb0EEEvNS_16Flash_fwd_paramsE)
        /*14a8*/ 	.word	0x00000000


	//----- nvinfo : EIATTR_MIN_STACK_SIZE
	.align		4
.L_892:
        /*14ac*/ 	.byte	0x04, 0x12
        /*14ae*/ 	.short	(.L_894 - .L_893)
	.align		4
.L_893:
        /*14b0*/ 	.word	index@(_ZN5flash24flash_fwd_splitkv_kernelI23Flash_fwd_kernel_traitsILi96ELi64ELi128ELi4ELb0ELb0EN7cutlass6half_tE19Flash_kernel_traitsILi96ELi64ELi128ELi4ES3_EELb0ELb0ELb1ELb0ELb0ELb1ELb1ELb0EEEvNS_16Flash_fwd_paramsE)
        /*14b4*/ 	.word	0x00000000


	//----- nvinfo : EIATTR_MIN_STACK_SIZE
	.align		4
.L_894:
        /*14b8*/ 	.byte	0x04, 0x12
        /*14ba*/ 	.short	(.L_896 - .L_895)
	.align		4
.L_895:
        /*14bc*/ 	.word	index@(_ZN5flash24flash_fwd_splitkv_kernelI23Flash_fwd_kernel_traitsILi96ELi64ELi128ELi4ELb0ELb0EN7cutlass6half_tE19Flash_kernel_traitsILi96ELi64ELi128ELi4ES3_EELb0ELb0ELb0ELb0ELb1ELb0ELb1ELb1EEEvNS_16Flash_fwd_paramsE)
        /*14c0*/ 	.word	0x00000000


	//----- nvinfo : EIATTR_MIN_STACK_SIZE
	.align		4
.L_896:
        /*14c4*/ 	.byte	0x04, 0x12
        /*14c6*/ 	.short	(.L_898 - .L_897)
	.align		4
.L_897:
        /*14c8*/ 	.word	index@(_ZN5flash24flash_fwd_splitkv_kernelI23Flash_fwd_kernel_traitsILi96ELi64ELi128ELi4ELb0ELb0EN7cutlass6half_tE19Flash_kernel_traitsILi96ELi64ELi128ELi4ES3_EELb0ELb0ELb0ELb0ELb1ELb1ELb1ELb1EEEvNS_16Flash_fwd_paramsE)
        /*14cc*/ 	.word	0x00000000


	//----- nvinfo : EIATTR_MIN_STACK_SIZE
	.align		4
.L_898:
        /*14d0*/ 	.byte	0x04, 0x12
        /*14d2*/ 	.short	(.L_900 - .L_899)
	.align		4
.L_899:
        /*14d4*/ 	.word	index@(_ZN5flash24flash_fwd_splitkv_kernelI23Flash_fwd_kernel_traitsILi96ELi64ELi128ELi4ELb0ELb0EN7cutlass6half_tE19Flash_kernel_traitsILi96ELi64ELi128ELi4ES3_EELb0ELb0ELb1ELb0ELb0ELb0ELb1ELb1EEEvNS_16Flash_fwd_paramsE)
        /*14d8*/ 	.word	0x00000000


	//----- nvinfo : EIATTR_MIN_STACK_SIZE
	.align		4
.L_900:
        /*14dc*/ 	.byte	0x04, 0x12
        /*14de*/ 	.short	(.L_902 - .L_901)
	.align		4
.L_901:
        /*14e0*/ 	.word	index@(_ZN5flash24flash_fwd_splitkv_kernelI23Flash_fwd_kernel_traitsILi96ELi64ELi128ELi4ELb0ELb0EN7cutlass6half_tE19Flash_kernel_traitsILi96ELi64ELi128ELi4ES3_EELb0ELb0ELb1ELb0ELb0ELb1ELb1ELb1EEEvNS_16Flash_fwd_paramsE)
        /*14e4*/ 	.word	0x00000000


	//----- nvinfo : EIATTR_MIN_STACK_SIZE
	.align		4
.L_902:
        /*14e8*/ 	.byte	0x04, 0x12
        /*14ea*/ 	.short	(.L_904 - .L_903)
	.align		4
.L_903:
        /*14ec*/ 	.word	index@(_ZN5flash24flash_fwd_splitkv_kernelI23Flash_fwd_kernel_traitsILi96ELi64ELi128ELi4ELb0ELb0EN7cutlass6half_tE19Flash_kernel_traitsILi96ELi64ELi128ELi4ES3_EELb0ELb1ELb0ELb0ELb1ELb0ELb0ELb0EEEvNS_16Flash_fwd_paramsE)
        /*14f0*/ 	.word	0x00000000


	//----- nvinfo : EIATTR_MIN_STACK_SIZE
	.align		4
.L_904:
        /*14f4*/ 	.byte	0x04, 0x12
        /*14f6*/ 	.short	(.L_906 - .L_905)
	.align		4
.L_905:
        /*14f8*/ 	.word	index@(_ZN5flash24flash_fwd_splitkv_kernelI23Flash_fwd_kernel_traitsILi96ELi64ELi128ELi4ELb0ELb0EN7cutlass6half_tE19Flash_kernel_traitsILi96ELi64ELi128ELi4ES3_EELb0ELb1ELb0ELb0ELb1ELb1ELb0ELb0EEEvNS_16Flash_fwd_paramsE)
        /*14fc*/ 	.word	0x00000000


	//----- nvinfo : EIATTR_MIN_STACK_SIZE
	.align		4
.L_906:
        /*1500*/ 	.byte	0x04, 0x12
        /*1502*/ 	.short	(.L_908 - .L_907)
	.align		4
.L_907:
        /*1504*/ 	.word	index@(_ZN5flash24flash_fwd_splitkv_kernelI23Flash_fwd_kernel_traitsILi96ELi64ELi128ELi4ELb0ELb0EN7cutlass6half_tE19Flash_kernel_traitsILi96ELi64ELi128ELi4ES3_EELb0ELb1ELb1ELb0ELb0ELb0ELb0ELb0EEEvNS_16Flash_fwd_paramsE)
        /*1508*/ 	.word	0x00000000


	//----- nvinfo : EIATTR_MIN_STACK_SIZE
	.align		4
.L_908:
        /*150c*/ 	.byte	0x04, 0x12
        /*150e*/ 	.short	(.L_910 - .L_909)
	.align		4
.L_909:
        /*1510*/ 	.word	index@(_ZN5flash24flash_fwd_splitkv_kernelI23Flash_fwd_kernel_traitsILi96ELi64ELi128ELi4ELb0ELb0EN7cutlass6half_tE19Flash_kernel_traitsILi96ELi64ELi128ELi4ES3_EELb0ELb1ELb1ELb0ELb0ELb1ELb0ELb0EEEvNS_16Flash_fwd_paramsE)
        /*1514*/ 	.word	0x00000000


	//----- nvinfo : EIATTR_MIN_STACK_SIZE
	.align		4
.L_910:
        /*1518*/ 	.byte	0x04, 0x12
        /*151a*/ 	.short	(.L_912 - .L_911)
	.align		4
.L_911:
        /*151c*/ 	.word	index@(_ZN5flash24flash_fwd_splitkv_kernelI23Flash_fwd_kernel_traitsILi96ELi64ELi128ELi4ELb0ELb0EN7cutlass6half_tE19Flash_kernel_traitsILi96ELi64ELi128ELi4ES3_EELb0ELb1ELb0ELb0ELb1ELb0ELb0ELb1EEEvNS_16Flash_fwd_paramsE)
        /*1520*/ 	.word	0x00000000


	//----- nvinfo : EIATTR_MIN_STACK_SIZE
	.align		4
.L_912:
        /*1524*/ 	.byte	0x04, 0x12
        /*1526*/ 	.short	(.L_914 - .L_913)
	.align		4
.L_913:
        /*1528*/ 	.word	index@(_ZN5flash24flash_fwd_splitkv_kernelI23Flash_fwd_kernel_traitsILi96ELi64ELi128ELi4ELb0ELb0EN7cutlass6half_tE19Flash_kernel_traitsILi96ELi64ELi128ELi4ES3_EELb0ELb1ELb0ELb0ELb1ELb1ELb0ELb1EEEvNS_16Flash_fwd_paramsE)
        /*152c*/ 	.word	0x00000000


	//----- nvinfo : EIATTR_MIN_STACK_SIZE
	.align		4
.L_914:
        /*1530*/ 	.byte	0x04, 0x12
        /*1532*/ 	.short	(.L_916 - .L_915)
	.align		4
.L_915:
        /*1534*/ 	.word	index@(_ZN5flash24flash_fwd_splitkv_kernelI23Flash_fwd_kernel_traitsILi96ELi64ELi128ELi4ELb0ELb0EN7cutlass6half_tE19Flash_kernel_traitsILi96ELi64ELi128ELi4ES3_EELb0ELb1ELb1ELb0ELb0ELb0ELb0ELb1EEEvNS_16Flash_fwd_paramsE)
        /*1538*/ 	.word	0x00000000


	//----- nvinfo : EIATTR_MIN_STACK_SIZE
	.align		4
.L_916:
        /*153c*/ 	.byte	0x04, 0x12
        /*153e*/ 	.short	(.L_918 - .L_917)
	.align		4
.L_917:
        /*1540*/ 	.word	index@(_ZN5flash24flash_fwd_splitkv_kernelI23Flash_fwd_kernel_traitsILi96ELi64ELi128ELi4ELb0ELb0EN7cutlass6half_tE19Flash_kernel_traitsILi96ELi64ELi128ELi4ES3_EELb0ELb1ELb1ELb0ELb0ELb1ELb0ELb1EEEvNS_16Flash_fwd_paramsE)
        /*1544*/ 	.word	0x00000000


	//----- nvinfo : EIATTR_MIN_STACK_SIZE
	.align		4
.L_918:
        /*1548*/ 	.byte	0x04, 0x12
        /*154a*/ 	.short	(.L_920 - .L_919)
	.align		4
.L_919:
        /*154c*/ 	.word	index@(_ZN5flash24flash_fwd_splitkv_kernelI23Flash_fwd_kernel_traitsILi96ELi64ELi128ELi4ELb0ELb0EN7cutlass6half_tE19Flash_kernel_traitsILi96ELi64ELi128ELi4ES3_EELb0ELb1ELb0ELb0ELb1ELb0ELb1ELb0EEEvNS_16Flash_fwd_paramsE)
        /*1550*/ 	.word	0x00000000


	//----- nvinfo : EIATTR_MIN_STACK_SIZE
	.align		4
.L_920:
        /*1554*/ 	.byte	0x04, 0x12
        /*1556*/ 	.short	(.L_922 - .L_921)
	.align		4
.L_921:
        /*1558*/ 	.word	index@(_ZN5flash24flash_fwd_splitkv_kernelI23Flash_fwd_kernel_traitsILi96ELi64ELi128ELi4ELb0ELb0EN7cutlass6half_tE19Flash_kernel_traitsILi96ELi64ELi128ELi4ES3_EELb0ELb1ELb0ELb0ELb1ELb1ELb1ELb0EEEvNS_16Flash_fwd_paramsE)
        /*155c*/ 	.word	0x00000000


	//----- nvinfo : EIATTR_MIN_STACK_SIZE
	.align		4
.L_922:
        /*1560*/ 	.byte	0x04, 0x12
        /*1562*/ 	.short	(.L_924 - .L_923)
	.align		4
.L_923:
        /*1564*/ 	.word	index@(_ZN5flash24flash_fwd_splitkv_kernelI23Flash_fwd_kernel_traitsILi96ELi64ELi128ELi4ELb0ELb0EN7cutlass6half_tE19Flash_kernel_traitsILi96ELi64ELi128ELi4ES3_EELb0ELb1ELb1ELb0ELb0ELb0ELb1ELb0EEEvNS_16Flash_fwd_paramsE)
        /*1568*/ 	.word	0x00000000


	//----- nvinfo : EIATTR_MIN_STACK_SIZE
	.align		4
.L_924:
        /*156c*/ 	.byte	0x04, 0x12
        /*156e*/ 	.short	(.L_926 - .L_925)
	.align		4
.L_925:
        /*1570*/ 	.word	index@(_ZN5flash24flash_fwd_splitkv_kernelI23Flash_fwd_kernel_traitsILi96ELi64ELi128ELi4ELb0ELb0EN7cutlass6half_tE19Flash_kernel_traitsILi96ELi64ELi128ELi4ES3_EELb0ELb1ELb1ELb0ELb0ELb1ELb1ELb0EEEvNS_16Flash_fwd_paramsE)
        /*1574*/ 	.word	0x00000000


	//----- nvinfo : EIATTR_MIN_STACK_SIZE
	.align		4
.L_926:
        /*1578*/ 	.byte	0x04, 0x12
        /*157a*/ 	.short	(.L_928 - .L_927)
	.align		4
.L_927:
        /*157c*/ 	.word	index@(_ZN5flash24flash_fwd_splitkv_kernelI23Flash_fwd_kernel_traitsILi96ELi64ELi128ELi4ELb0ELb0EN7cutlass6half_tE19Flash_kernel_traitsILi96ELi64ELi128ELi4ES3_EELb0ELb1ELb0ELb0ELb1ELb0ELb1ELb1EEEvNS_16Flash_fwd_paramsE)
        /*1580*/ 	.word	0x00000000


	//----- nvinfo : EIATTR_MIN_STACK_SIZE
	.align		4
.L_928:
        /*1584*/ 	.byte	0x04, 0x12
        /*1586*/ 	.short	(.L_930 - .L_929)
	.align		4
.L_929:
        /*1588*/ 	.word	index@(_ZN5flash24flash_fwd_splitkv_kernelI23Flash_fwd_kernel_traitsILi96ELi64ELi128ELi4ELb0ELb0EN7cutlass6half_tE19Flash_kernel_traitsILi96ELi64ELi128ELi4ES3_EELb0ELb1ELb0ELb0ELb1ELb1ELb1ELb1EEEvNS_16Flash_fwd_paramsE)
        /*158c*/ 	.word	0x00000000


	//----- nvinfo : EIATTR_MIN_STACK_SIZE
	.align		4
.L_930:
        /*1590*/ 	.byte	0x04, 0x12
        /*1592*/ 	.short	(.L_932 - .L_931)
	.align		4
.L_931:
        /*1594*/ 	.word	index@(_ZN5flash24flash_fwd_splitkv_kernelI23Flash_fwd_kernel_traitsILi96ELi64ELi128ELi4ELb0ELb0EN7cutlass6half_tE19Flash_kernel_traitsILi96ELi64ELi128ELi4ES3_EELb0ELb1ELb1ELb0ELb0ELb0ELb1ELb1EEEvNS_16Flash_fwd_paramsE)
        /*1598*/ 	.word	0x00000000


	//----- nvinfo : EIATTR_MIN_STACK_SIZE
	.align		4
.L_932:
        /*159c*/ 	.byte	0x04, 0x12
        /*159e*/ 	.short	(.L_934 - .L_933)
	.align		4
.L_933:
        /*15a0*/ 	.word	index@(_ZN5flash24flash_fwd_splitkv_kernelI23Flash_fwd_kernel_traitsILi96ELi64ELi128ELi4ELb0ELb0EN7cutlass6half_tE19Flash_kernel_traitsILi96ELi64ELi128ELi4ES3_EELb0ELb1ELb1ELb0ELb0ELb1ELb1ELb1EEEvNS_16Flash_fwd_paramsE)
        /*15a4*/ 	.word	0x00000000


	//----- nvinfo : EIATTR_MIN_STACK_SIZE
	.align		4
.L_934:
        /*15a8*/ 	.byte	0x04, 0x12
        /*15aa*/ 	.short	(.L_936 - .L_935)
	.align		4
.L_935:
        /*15ac*/ 	.word	index@(_ZN5flash32flash_fwd_splitkv_combine_kernelI23Flash_fwd_kernel_traitsILi96ELi64ELi64ELi4ELb0ELb0EN7cutlass6half_tE19Flash_kernel_traitsILi96ELi64ELi64ELi4ES3_EELi16ELi7ELb0EEEvNS_16Flash_fwd_paramsE)
        /*15b0*/ 	.word	0x00000000


	//----- nvinfo : EIATTR_MIN_STACK_SIZE
	.align		4
.L_936:
        /*15b4*/ 	.byte	0x04, 0x12
        /*15b6*/ 	.short	(.L_938 - .L_937)
	.align		4
.L_937:
        /*15b8*/ 	.word	index@(_ZN5flash32flash_fwd_splitkv_combine_kernelI23Flash_fwd_kernel_traitsILi96ELi64ELi64ELi4ELb0ELb0EN7cutlass6half_tE19Flash_kernel_traitsILi96ELi64ELi64ELi4ES3_EELi16ELi6ELb0EEEvNS_16Flash_fwd_paramsE)
        /*15bc*/ 	.word	0x00000000


	//----- nvinfo : EIATTR_MIN_STACK_SIZE
	.align		4
.L_938:
        /*15c0*/ 	.byte	0x04, 0x12
        /*15c2*/ 	.short	(.L_940 - .L_939)
	.align		4
.L_939:
        /*15c4*/ 	.word	index@(_ZN5flash32flash_fwd_splitkv_combine_kernelI23Flash_fwd_kernel_traitsILi96ELi64ELi64ELi4ELb0ELb0EN7cutlass6half_tE19Flash_kernel_traitsILi96ELi64ELi64ELi4ES3_EELi16ELi5ELb0EEEvNS_16Flash_fwd_paramsE)
        /*15c8*/ 	.word	0x00000000


	//----- nvinfo : EIATTR_MIN_STACK_SIZE
	.align		4
.L_940:
        /*15cc*/ 	.byte	0x04, 0x12
        /*15ce*/ 	.short	(.L_942 - .L_941)
	.align		4
.L_941:
        /*15d0*/ 	.word	index@(_ZN5flash32flash_fwd_splitkv_combine_kernelI23Flash_fwd_kernel_traitsILi96ELi64ELi64ELi4ELb0ELb0EN7cutlass6half_tE19Flash_kernel_traitsILi96ELi64ELi64ELi4ES3_EELi16ELi4ELb0EEEvNS_16Flash_fwd_paramsE)
        /*15d4*/ 	.word	0x00000000


	//----- nvinfo : EIATTR_MIN_STACK_SIZE
	.align		4
.L_942:
        /*15d8*/ 	.byte	0x04, 0x12
        /*15da*/ 	.short	(.L_944 - .L_943)
	.align		4
.L_943:
        /*15dc*/ 	.word	index@(_ZN5flash32flash_fwd_splitkv_combine_kernelI23Flash_fwd_kernel_traitsILi96ELi64ELi64ELi4ELb0ELb0EN7cutlass6half_tE19Flash_kernel_traitsILi96ELi64ELi64ELi4ES3_EELi16ELi3ELb0EEEvNS_16Flash_fwd_paramsE)
        /*15e0*/ 	.word	0x00000000


	//----- nvinfo : EIATTR_MIN_STACK_SIZE
	.align		4
.L_944:
        /*15e4*/ 	.byte	0x04, 0x12
        /*15e6*/ 	.short	(.L_946 - .L_945)
	.align		4
.L_945:
        /*15e8*/ 	.word	index@(_ZN5flash32flash_fwd_splitkv_combine_kernelI23Flash_fwd_kernel_traitsILi96ELi64ELi64ELi4ELb0ELb0EN7cutlass6half_tE19Flash_kernel_traitsILi96ELi64ELi64ELi4ES3_EELi16ELi2ELb0EEEvNS_16Flash_fwd_paramsE)
        /*15ec*/ 	.word	0x00000000


	//----- nvinfo : EIATTR_MIN_STACK_SIZE
	.align		4
.L_946:
        /*15f0*/ 	.byte	0x04, 0x12
        /*15f2*/ 	.short	(.L_948 - .L_947)
	.align		4
.L_947:
        /*15f4*/ 	.word	index@(_ZN5flash32flash_fwd_splitkv_combine_kernelI23Flash_fwd_kernel_traitsILi96ELi64ELi64ELi4ELb0ELb0EN7cutlass6half_tE19Flash_kernel_traitsILi96ELi64ELi64ELi4ES3_EELi16ELi1ELb0EEEvNS_16Flash_fwd_paramsE)
        /*15f8*/ 	.word	0x00000000


	//----- nvinfo : EIATTR_MIN_STACK_SIZE
	.align		4
.L_948:
        /*15fc*/ 	.byte	0x04, 0x12
        /*15fe*/ 	.short	(.L_950 - .L_949)
	.align		4
.L_949:
        /*1600*/ 	.word	index@(_ZN5flash32flash_fwd_splitkv_combine_kernelI23Flash_fwd_kernel_traitsILi96ELi64ELi64ELi4ELb0ELb0EN7cutlass6half_tE19Flash_kernel_traitsILi96ELi64ELi64ELi4ES3_EELi16ELi7ELb1EEEvNS_16Flash_fwd_paramsE)
        /*1604*/ 	.word	0x00000000


	//----- nvinfo : EIATTR_MIN_STACK_SIZE
	.align		4
.L_950:
        /*1608*/ 	.byte	0x04, 0x12
        /*160a*/ 	.short	(.L_952 - .L_951)
	.align		4
.L_951:
        /*160c*/ 	.word	index@(_ZN5flash32flash_fwd_splitkv_combine_kernelI23Flash_fwd_kernel_traitsILi96ELi64ELi64ELi4ELb0ELb0EN7cutlass6half_tE19Flash_kernel_traitsILi96ELi64ELi64ELi4ES3_EELi16ELi6ELb1EEEvNS_16Flash_fwd_paramsE)
        /*1610*/ 	.word	0x00000000


	//----- nvinfo : EIATTR_MIN_STACK_SIZE
	.align		4
.L_952:
        /*1614*/ 	.byte	0x04, 0x12
        /*1616*/ 	.short	(.L_954 - .L_953)
	.align		4
.L_953:
        /*1618*/ 	.word	index@(_ZN5flash32flash_fwd_splitkv_combine_kernelI23Flash_fwd_kernel_traitsILi96ELi64ELi64ELi4ELb0ELb0EN7cutlass6half_tE19Flash_kernel_traitsILi96ELi64ELi64ELi4ES3_EELi16ELi5ELb1EEEvNS_16Flash_fwd_paramsE)
        /*161c*/ 	.word	0x00000000


	//----- nvinfo : EIATTR_MIN_STACK_SIZE
	.align		4
.L_954:
        /*1620*/ 	.byte	0x04, 0x12
        /*1622*/ 	.short	(.L_956 - .L_955)
	.align		4
.L_955:
        /*1624*/ 	.word	index@(_ZN5flash32flash_fwd_splitkv_combine_kernelI23Flash_fwd_kernel_traitsILi96ELi64ELi64ELi4ELb0ELb0EN7cutlass6half_tE19Flash_kernel_traitsILi96ELi64ELi64ELi4ES3_EELi16ELi4ELb1EEEvNS_16Flash_fwd_paramsE)
        /*1628*/ 	.word	0x00000000


	//----- nvinfo : EIATTR_MIN_STACK_SIZE
	.align		4
.L_956:
        /*162c*/ 	.byte	0x04, 0x12
        /*162e*/ 	.short	(.L_958 - .L_957)
	.align		4
.L_957:
        /*1630*/ 	.word	index@(_ZN5flash32flash_fwd_splitkv_combine_kernelI23Flash_fwd_kernel_traitsILi96ELi64ELi64ELi4ELb0ELb0EN7cutlass6half_tE19Flash_kernel_traitsILi96ELi64ELi64ELi4ES3_EELi16ELi3ELb1EEEvNS_16Flash_fwd_paramsE)
        /*1634*/ 	.word	0x00000000


	//----- nvinfo : EIATTR_MIN_STACK_SIZE
	.align		4
.L_958:
        /*1638*/ 	.byte	0x04, 0x12
        /*163a*/ 	.short	(.L_960 - .L_959)
	.align		4
.L_959:
        /*163c*/ 	.word	index@(_ZN5flash32flash_fwd_splitkv_combine_kernelI23Flash_fwd_kernel_traitsILi96ELi64ELi64ELi4ELb0ELb0EN7cutlass6half_tE19Flash_kernel_traitsILi96ELi64ELi64ELi4ES3_EELi16ELi2ELb1EEEvNS_16Flash_fwd_paramsE)
        /*1640*/ 	.word	0x00000000


	//----- nvinfo : EIATTR_MIN_STACK_SIZE
	.align		4
.L_960:
        /*1644*/ 	.byte	0x04, 0x12
        /*1646*/ 	.short	(.L_962 - .L_961)
	.align		4
.L_961:
        /*1648*/ 	.word	index@(_ZN5flash32flash_fwd_splitkv_combine_kernelI23Flash_fwd_kernel_traitsILi96ELi64ELi64ELi4ELb0ELb0EN7cutlass6half_tE19Flash_kernel_traitsILi96ELi64ELi64ELi4ES3_EELi16ELi1ELb1EEEvNS_16Flash_fwd_paramsE)
        /*164c*/ 	.word	0x00000000


	//----- nvinfo : EIATTR_MIN_STACK_SIZE
	.align		4
.L_962:
        /*1650*/ 	.byte	0x04, 0x12
        /*1652*/ 	.short	(.L_964 - .L_963)
	.align		4
.L_963:
        /*1654*/ 	.word	index@(_ZN5flash24flash_fwd_splitkv_kernelI23Flash_fwd_kernel_traitsILi96ELi64ELi64ELi4ELb0ELb0EN7cutlass6half_tE19Flash_kernel_traitsILi96ELi64ELi64ELi4ES3_EELb0ELb0ELb0ELb0ELb1ELb0ELb0ELb0EEEvNS_16Flash_fwd_paramsE)
        /*1658*/ 	.word	0x00000000


	//----- nvinfo : EIATTR_MIN_STACK_SIZE
	.align		4
.L_964:
        /*165c*/ 	.byte	0x04, 0x12
        /*165e*/ 	.short	(.L_966 - .L_965)
	.align		4
.L_965:
        /*1660*/ 	.word	index@(_ZN5flash24flash_fwd_splitkv_kernelI23Flash_fwd_kernel_traitsILi96ELi64ELi64ELi4ELb0ELb0EN7cutlass6half_tE19Flash_kernel_traitsILi96ELi64ELi64ELi4ES3_EELb0ELb0ELb0ELb0ELb1ELb1ELb0ELb0EEEvNS_16Flash_fwd_paramsE)
        /*1664*/ 	.word	0x00000000


	//----- nvinfo : EIATTR_MIN_STACK_SIZE
	.align		4
.L_966:
        /*1668*/ 	.byte	0x04, 0x12
        /*166a*/ 	.short	(.L_968 - .L_967)
	.align		4
.L_967:
        /*166c*/ 	.word	index@(_ZN5flash24flash_fwd_splitkv_kernelI23Flash_fwd_kernel_traitsILi96ELi64ELi64ELi4ELb0ELb0EN7cutlass6half_tE19Flash_kernel_traitsILi96ELi64ELi64ELi4ES3_EELb0ELb0ELb0ELb0ELb1ELb0ELb1ELb0EEEvNS_16Flash_fwd_paramsE)
        /*1670*/ 	.word	0x00000000


	//----- nvinfo : EIATTR_MIN_STACK_SIZE
	.align		4
.L_968:
        /*1674*/ 	.byte	0x04, 0x12
        /*1676*/ 	.short	(.L_970 - .L_969)
	.align		4
.L_969:
        /*1678*/ 	.word	index@(_ZN5flash24flash_fwd_splitkv_kernelI23Flash_fwd_kernel_traitsILi96ELi64ELi64ELi4ELb0ELb0EN7cutlass6half_tE19Flash_kernel_traitsILi96ELi64ELi64ELi4ES3_EELb0ELb0ELb0ELb0ELb1ELb1ELb1ELb0EEEvNS_16Flash_fwd_paramsE)
        /*167c*/ 	.word	0x00000000


	//----- nvinfo : EIATTR_MIN_STACK_SIZE
	.align		4
.L_970:
        /*1680*/ 	.byte	0x04, 0x12
        /*1682*/ 	.short	(.L_972 - .L_971)
	.align		4
.L_971:
        /*1684*/ 	.word	index@(_ZN5flash24flash_fwd_splitkv_kernelI23Flash_fwd_kernel_traitsILi96ELi64ELi64ELi4ELb0ELb0EN7cutlass6half_tE19Flash_kernel_traitsILi96ELi64ELi64ELi4ES3_EELb0ELb0ELb0ELb0ELb0ELb0ELb0ELb0EEEvNS_16Flash_fwd_paramsE)
        /*1688*/ 	.word	0x00000000


	//----- nvinfo : EIATTR_MIN_STACK_SIZE
	.align		4
.L_972:
        /*168c*/ 	.byte	0x04, 0x12
        /*168e*/ 	.short	(.L_974 - .L_973)
	.align		4
.L_973:
        /*1690*/ 	.word	index@(_ZN5flash24flash_fwd_splitkv_kernelI23Flash_fwd_kernel_traitsILi96ELi64ELi64ELi4ELb0ELb0EN7cutlass6half_tE19Flash_kernel_traitsILi96ELi64ELi64ELi4ES3_EELb0ELb0ELb0ELb0ELb0ELb1ELb0ELb0EEEvNS_16Flash_fwd_paramsE)
        /*1694*/ 	.word	0x00000000


	//----- nvinfo : EIATTR_MIN_STACK_SIZE
	.align		4
.L_974:
        /*1698*/ 	.byte	0x04, 0x12
        /*169a*/ 	.short	(.L_976 - .L_975)
	.align		4
.L_975:
        /*169c*/ 	.word	index@(_ZN5flash24flash_fwd_splitkv_kernelI23Flash_fwd_kernel_traitsILi96ELi64ELi64ELi4ELb0ELb0EN7cutlass6half_tE19Flash_kernel_traitsILi96ELi64ELi64ELi4ES3_EELb0ELb0ELb0ELb0ELb0ELb0ELb0ELb1EEEvNS_16Flash_fwd_paramsE)
        /*16a0*/ 	.word	0x00000000


	//----- nvinfo : EIATTR_MIN_STACK_SIZE
	.align		4
.L_976:
        /*16a4*/ 	.byte	0x04, 0x12
        /*16a6*/ 	.short	(.L_978 - .L_977)
	.align		4
.L_977:
        /*16a8*/ 	.word	index@(_ZN5flash24flash_fwd_splitkv_kernelI23Flash_fwd_kernel_traitsILi96ELi64ELi64ELi4ELb0ELb0EN7cutlass6half_tE19Flash_kernel_traitsILi96ELi64ELi64ELi4ES3_EELb0ELb0ELb0ELb0ELb0ELb1ELb0ELb1EEEvNS_16Flash_fwd_paramsE)
        /*16ac*/ 	.word	0x00000000


	//----- nvinfo : EIATTR_MIN_STACK_SIZE
	.align		4
.L_978:
        /*16b0*/ 	.byte	0x04, 0x12
        /*16b2*/ 	.short	(.L_980 - .L_979)
	.align		4
.L_979:
        /*16b4*/ 	.word	index@(_ZN5flash24flash_fwd_splitkv_kernelI23Flash_fwd_kernel_traitsILi96ELi64ELi64ELi4ELb0ELb0EN7cutlass6half_tE19Flash_kernel_traitsILi96ELi64ELi64ELi4ES3_EELb0ELb0ELb0ELb0ELb0ELb0ELb1ELb0EEEvNS_16Flash_fwd_paramsE)
        /*16b8*/ 	.word	0x00000000


	//----- nvinfo : EIATTR_MIN_STACK_SIZE
	.align		4
.L_980:
        /*16bc*/ 	.byte	0x04, 0x12
        /*16be*/ 	.short	(.L_982 - .L_981)
	.align		4
.L_981:
        /*16c0*/ 	.word	index@(_ZN5flash24flash_fwd_splitkv_kernelI23Flash_fwd_kernel_traitsILi96ELi64ELi64ELi4ELb0ELb0EN7cutlass6half_tE19Flash_kernel_traitsILi96ELi64ELi64ELi4ES3_EELb0ELb0ELb0ELb0ELb0ELb1ELb1ELb0EEEvNS_16Flash_fwd_paramsE)
        /*16c4*/ 	.word	0x00000000


	//----- nvinfo : EIATTR_MIN_STACK_SIZE
	.align		4
.L_982:
        /*16c8*/ 	.byte	0x04, 0x12
        /*16ca*/ 	.short	(.L_984 - .L_983)
	.align		4
.L_983:
        /*16cc*/ 	.word	index@(_ZN5flash24flash_fwd_splitkv_kernelI23Flash_fwd_kernel_traitsILi96ELi64ELi64ELi4ELb0ELb0EN7cutlass6half_tE19Flash_kernel_traitsILi96ELi64ELi64ELi4ES3_EELb0ELb0ELb0ELb0ELb0ELb0ELb1ELb1EEEvNS_16Flash_fwd_paramsE)
        /*16d0*/ 	.word	0x00000000


	//----- nvinfo : EIATTR_MIN_STACK_SIZE
	.align		4
.L_984:
        /*16d4*/ 	.byte	0x04, 0x12
        /*16d6*/ 	.short	(.L_986 - .L_985)
	.align		4
.L_985:
        /*16d8*/ 	.word	index@(_ZN5flash24flash_fwd_splitkv_kernelI23Flash_fwd_kernel_traitsILi96ELi64ELi64ELi4ELb0ELb0EN7cutlass6half_tE19Flash_kernel_traitsILi96ELi64ELi64ELi4ES3_EELb0ELb0ELb0ELb0ELb0ELb1ELb1ELb1EEEvNS_16Flash_fwd_paramsE)
        /*16dc*/ 	.word	0x00000000


	//----- nvinfo : EIATTR_MIN_STACK_SIZE
	.align		4
.L_986:
        /*16e0*/ 	.byte	0x04, 0x12
        /*16e2*/ 	.short	(.L_988 - .L_987)
	.align		4
.L_987:
        /*16e4*/ 	.word	index@(_ZN5flash24flash_fwd_splitkv_kernelI23Flash_fwd_kernel_traitsILi96ELi64ELi64ELi4ELb0ELb0EN7cutlass6half_tE19Flash_kernel_traitsILi96ELi64ELi64ELi4ES3_EELb0ELb1ELb0ELb0ELb0ELb0ELb0ELb0EEEvNS_16Flash_fwd_paramsE)
        /*16e8*/ 	.word	0x00000000


	//----- nvinfo : EIATTR_MIN_STACK_SIZE
	.align		4
.L_988:
        /*16ec*/ 	.byte	0x04, 0x12
        /*16ee*/ 	.short	(.L_990 - .L_989)
	.align		4
.L_989:
        /*16f0*/ 	.word	index@(_ZN5flash24flash_fwd_splitkv_kernelI23Flash_fwd_kernel_traitsILi96ELi64ELi64ELi4ELb0ELb0EN7cutlass6half_tE19Flash_kernel_traitsILi96ELi64ELi64ELi4ES3_EELb0ELb1ELb0ELb0ELb0ELb1ELb0ELb0EEEvNS_16Flash_fwd_paramsE)
        /*16f4*/ 	.word	0x00000000


	//----- nvinfo : EIATTR_MIN_STACK_SIZE
	.align		4
.L_990:
        /*16f8*/ 	.byte	0x04, 0x12
        /*16fa*/ 	.short	(.L_992 - .L_991)
	.align		4
.L_991:
        /*16fc*/ 	.word	index@(_ZN5flash24flash_fwd_splitkv_kernelI23Flash_fwd_kernel_traitsILi96ELi64ELi64ELi4ELb0ELb0EN7cutlass6half_tE19Flash_kernel_traitsILi96ELi64ELi64ELi4ES3_EELb0ELb1ELb0ELb0ELb0ELb0ELb0ELb1EEEvNS_16Flash_fwd_paramsE)
        /*1700*/ 	.word	0x00000000


	//----- nvinfo : EIATTR_MIN_STACK_SIZE
	.align		4
.L_992:
        /*1704*/ 	.byte	0x04, 0x12
        /*1706*/ 	.short	(.L_994 - .L_993)
	.align		4
.L_993:
        /*1708*/ 	.word	index@(_ZN5flash24flash_fwd_splitkv_kernelI23Flash_fwd_kernel_traitsILi96ELi64ELi64ELi4ELb0ELb0EN7cutlass6half_tE19Flash_kernel_traitsILi96ELi64ELi64ELi4ES3_EELb0ELb1ELb0ELb0ELb0ELb1ELb0ELb1EEEvNS_16Flash_fwd_paramsE)
        /*170c*/ 	.word	0x00000000


	//----- nvinfo : EIATTR_MIN_STACK_SIZE
	.align		4
.L_994:
        /*1710*/ 	.byte	0x04, 0x12
        /*1712*/ 	.short	(.L_996 - .L_995)
	.align		4
.L_995:
        /*1714*/ 	.word	index@(_ZN5flash24flash_fwd_splitkv_kernelI23Flash_fwd_kernel_traitsILi96ELi64ELi64ELi4ELb0ELb0EN7cutlass6half_tE19Flash_kernel_traitsILi96ELi64ELi64ELi4ES3_EELb0ELb1ELb0ELb0ELb0ELb0ELb1ELb0EEEvNS_16Flash_fwd_paramsE)
        /*1718*/ 	.word	0x00000000


	//----- nvinfo : EIATTR_MIN_STACK_SIZE
	.align		4
.L_996:
        /*171c*/ 	.byte	0x04, 0x12
        /*171e*/ 	.short	(.L_998 - .L_997)
	.align		4
.L_997:
        /*1720*/ 	.word	index@(_ZN5flash24flash_fwd_splitkv_kernelI23Flash_fwd_kernel_traitsILi96ELi64ELi64ELi4ELb0ELb0EN7cutlass6half_tE19Flash_kernel_traitsILi96ELi64ELi64ELi4ES3_EELb0ELb1ELb0ELb0ELb0ELb1ELb1ELb0EEEvNS_16Flash_fwd_paramsE)
        /*1724*/ 	.word	0x00000000


	//----- nvinfo : EIATTR_MIN_STACK_SIZE
	.align		4
.L_998:
        /*1728*/ 	.byte	0x04, 0x12
        /*172a*/ 	.short	(.L_1000 - .L_999)
	.align		4
.L_999:
        /*172c*/ 	.word	index@(_ZN5flash24flash_fwd_splitkv_kernelI23Flash_fwd_kernel_traitsILi96ELi64ELi64ELi4ELb0ELb0EN7cutlass6half_tE19Flash_kernel_traitsILi96ELi64ELi64ELi4ES3_EELb0ELb1ELb0ELb0ELb0ELb0ELb1ELb1EEEvNS_16Flash_fwd_paramsE)
        /*1730*/ 	.word	0x00000000


	//----- nvinfo : EIATTR_MIN_STACK_SIZE
	.align		4
.L_1000:
        /*1734*/ 	.byte	0x04, 0x12
        /*1736*/ 	.short	(.L_1002 - .L_1001)
	.align		4
.L_1001:
        /*1738*/ 	.word	index@(_ZN5flash24flash_fwd_splitkv_kernelI23Flash_fwd_kernel_traitsILi96ELi64ELi64ELi4ELb0ELb0EN7cutlass6half_tE19Flash_kernel_traitsILi96ELi64ELi64ELi4ES3_EELb0ELb1ELb0ELb0ELb0ELb1ELb1ELb1EEEvNS_16Flash_fwd_paramsE)
        /*173c*/ 	.word	0x00000000


	//----- nvinfo : EIATTR_MIN_STACK_SIZE
	.align		4
.L_1002:
        /*1740*/ 	.byte	0x04, 0x12
        /*1742*/ 	.short	(.L_1004 - .L_1003)
	.align		4
.L_1003:
        /*1744*/ 	.word	index@(_ZN5flash24flash_fwd_splitkv_kernelI23Flash_fwd_kernel_traitsILi96ELi64ELi64ELi4ELb0ELb0EN7cutlass6half_tE19Flash_kernel_traitsILi96ELi64ELi64ELi4ES3_EELb0ELb0ELb0ELb1ELb1ELb0ELb0ELb0EEEvNS_16Flash_fwd_paramsE)
        /*1748*/ 	.word	0x00000000


	//----- nvinfo : EIATTR_MIN_STACK_SIZE
	.align		4
.L_1004:
        /*174c*/ 	.byte	0x04, 0x12
        /*174e*/ 	.short	(.L_1006 - .L_1005)
	.align		4
.L_1005:
        /*1750*/ 	.word	index@(_ZN5flash24flash_fwd_splitkv_kernelI23Flash_fwd_kernel_traitsILi96ELi64ELi64ELi4ELb0ELb0EN7cutlass6half_tE19Flash_kernel_traitsILi96ELi64ELi64ELi4ES3_EELb0ELb0ELb0ELb1ELb1ELb1ELb0ELb0EEEvNS_16Flash_fwd_paramsE)
        /*1754*/ 	.word	0x00000000


	//----- nvinfo : EIATTR_MIN_STACK_SIZE
	.align		4
.L_1006:
        /*1758*/ 	.byte	0x04, 0x12
        /*175a*/ 	.short	(.L_1008 - .L_1007)
	.align		4
.L_1007:
        /*175c*/ 	.word	index@(_ZN5flash24flash_fwd_splitkv_kernelI23Flash_fwd_kernel_traitsILi96ELi64ELi64ELi4ELb0ELb0EN7cutlass6half_tE19Flash_kernel_traitsILi96ELi64ELi64ELi4ES3_EELb0ELb0ELb1ELb0ELb0ELb0ELb0ELb0EEEvNS_16Flash_fwd_paramsE)
        /*1760*/ 	.word	0x00000000


	//----- nvinfo : EIATTR_MIN_STACK_SIZE
	.align		4
.L_1008:
        /*1764*/ 	.byte	0x04, 0x12
        /*1766*/ 	.short	(.L_1010 - .L_1009)
	.align		4
.L_1009:
        /*1768*/ 	.word	index@(_ZN5flash24flash_fwd_splitkv_kernelI23Flash_fwd_kernel_traitsILi96ELi64ELi64ELi4ELb0ELb0EN7cutlass6half_tE19Flash_kernel_traitsILi96ELi64ELi64ELi4ES3_EELb0ELb0ELb1ELb0ELb0ELb1ELb0ELb0EEEvNS_16Flash_fwd_paramsE)
        /*176c*/ 	.word	0x00000000


	//----- nvinfo : EIATTR_MIN_STACK_SIZE
	.align		4
.L_1010:
        /*1770*/ 	.byte	0x04, 0x12
        /*1772*/ 	.short	(.L_1012 - .L_1011)
	.align		4
.L_1011:
        /*1774*/ 	.word	index@(_ZN5flash24flash_fwd_splitkv_kernelI23Flash_fwd_kernel_traitsILi96ELi64ELi64ELi4ELb0ELb0EN7cutlass6half_tE19Flash_kernel_traitsILi96ELi64ELi64ELi4ES3_EELb0ELb0ELb0ELb0ELb1ELb0ELb0ELb1EEEvNS_16Flash_fwd_paramsE)
        /*1778*/ 	.word	0x00000000


	//----- nvinfo : EIATTR_MIN_STACK_SIZE
	.align		4
.L_1012:
        /*177c*/ 	.byte	0x04, 0x12
        /*177e*/ 	.short	(.L_1014 - .L_1013)
	.align		4
.L_1013:
        /*1780*/ 	.word	index@(_ZN5flash24flash_fwd_splitkv_kernelI23Flash_fwd_kernel_traitsILi96ELi64ELi64ELi4ELb0ELb0EN7cutlass6half_tE19Flash_kernel_traitsILi96ELi64ELi64ELi4ES3_EELb0ELb0ELb0ELb0ELb1ELb1ELb0ELb1EEEvNS_16Flash_fwd_paramsE)
        /*1784*/ 	.word	0x00000000


	//----- nvinfo : EIATTR_MIN_STACK_SIZE
	.align		4
.L_1014:
        /*1788*/ 	.byte	0x04, 0x12
        /*178a*/ 	.short	(.L_1016 - .L_1015)
	.align		4
.L_1015:
        /*178c*/ 	.word	index@(_ZN5flash24flash_fwd_splitkv_kernelI23Flash_fwd_kernel_traitsILi96ELi64ELi64ELi4ELb0ELb0EN7cutlass6half_tE19Flash_kernel_traitsILi96ELi64ELi64ELi4ES3_EELb0ELb0ELb1ELb0ELb0ELb0ELb0ELb1EEEvNS_16Flash_fwd_paramsE)
        /*1790*/ 	.word	0x00000000


	//----- nvinfo : EIATTR_MIN_STACK_SIZE
	.align		4
.L_1016:
        /*1794*/ 	.byte	0x04, 0x12
        /*1796*/ 	.short	(.L_1018 - .L_1017)
	.align		4
.L_1017:
        /*1798*/ 	.word	index@(_ZN5flash24flash_fwd_splitkv_kernelI23Flash_fwd_kernel_traitsILi96ELi64ELi64ELi4ELb0ELb0EN7cutlass6half_tE19Flash_kernel_traitsILi96ELi64ELi64ELi4ES3_EELb0ELb0ELb1ELb0ELb0ELb1ELb0ELb1EEEvNS_16Flash_fwd_paramsE)
        /*179c*/ 	.word	0x00000000


	//----- nvinfo : EIATTR_MIN_STACK_SIZE
	.align		4
.L_1018:
        /*17a0*/ 	.byte	0x04, 0x12
        /*17a2*/ 	.short	(.L_1020 - .L_1019)
	.align		4
.L_1019:
        /*17a4*/ 	.word	index@(_ZN5flash24flash_fwd_splitkv_kernelI23Flash_fwd_kernel_traitsILi96ELi64ELi64ELi4ELb0ELb0EN7cutlass6half_tE19Flash_kernel_traitsILi96ELi64ELi64ELi4ES3_EELb0ELb0ELb0ELb1ELb1ELb0ELb1ELb0EEEvNS_16Flash_fwd_paramsE)
        /*17a8*/ 	.word	0x00000000


	//----- nvinfo : EIATTR_MIN_STACK_SIZE
	.align		4
.L_1020:
        /*17ac*/ 	.byte	0x04, 0x12
        /*17ae*/ 	.short	(.L_1022 - .L_1021)
	.align		4
.L_1021:
        /*17b0*/ 	.word	index@(_ZN5flash24flash_fwd_splitkv_kernelI23Flash_fwd_kernel_traitsILi96ELi64ELi64ELi4ELb0ELb0EN7cutlass6half_tE19Flash_kernel_traitsILi96ELi64ELi64ELi4ES3_EELb0ELb0ELb0ELb1ELb1ELb1ELb1ELb0EEEvNS_16Flash_fwd_paramsE)
        /*17b4*/ 	.word	0x00000000


	//----- nvinfo : EIATTR_MIN_STACK_SIZE
	.align		4
.L_1022:
        /*17b8*/ 	.byte	0x04, 0x12
        /*17ba*/ 	.short	(.L_1024 - .L_1023)
	.align		4
.L_1023:
        /*17bc*/ 	.word	index@(_ZN5flash24flash_fwd_splitkv_kernelI23Flash_fwd_kernel_traitsILi96ELi64ELi64ELi4ELb0ELb0EN7cutlass6half_tE19Flash_kernel_traitsILi96ELi64ELi64ELi4ES3_EELb0ELb0ELb1ELb0ELb0ELb0ELb1ELb0EEEvNS_16Flash_fwd_paramsE)
        /*17c0*/ 	.word	0x00000000


	//----- nvinfo : EIATTR_MIN_STACK_SIZE
	.align		4
.L_1024:
        /*17c4*/ 	.byte	0x04, 0x12
        /*17c6*/ 	.short	(.L_1026 - .L_1025)
	.align		4
.L_1025:
        /*17c8*/ 	.word	index@(_ZN5flash24flash_fwd_splitkv_kernelI23Flash_fwd_kernel_traitsILi96ELi64ELi64ELi4ELb0ELb0EN7cutlass6half_tE19Flash_kernel_traitsILi96ELi64ELi64ELi4ES3_EELb0ELb0ELb1ELb0ELb0ELb1ELb1ELb0EEEvNS_16Flash_fwd_paramsE)
        /*17cc*/ 	.word	0x00000000


	//----- nvinfo : EIATTR_MIN_STACK_SIZE
	.align		4
.L_1026:
        /*17d0*/ 	.byte	0x04, 0x12
        /*17d2*/ 	.short	(.L_1028 - .L_1027)
	.align		4
.L_1027:
        /*17d4*/ 	.word	index@(_ZN5flash24flash_fwd_splitkv_kernelI23Flash_fwd_kernel_traitsILi96ELi64ELi64ELi4ELb0ELb0EN7cutlass6half_tE19Flash_kernel_traitsILi96ELi64ELi64ELi4ES3_EELb0ELb0ELb0ELb0ELb1ELb0ELb1ELb1EEEvNS_16Flash_fwd_paramsE)
        /*17d8*/ 	.word	0x00000000


	//----- nvinfo : EIATTR_MIN_STACK_SIZE
	.align		4
.L_1028:
        /*17dc*/ 	.byte	0x04, 0x12
        /*17de*/ 	.short	(.L_1030 - .L_1029)
	.align		4
.L_1029:
        /*17e0*/ 	.word	index@(_ZN5flash24flash_fwd_splitkv_kernelI23Flash_fwd_kernel_traitsILi96ELi64ELi64ELi4ELb0ELb0EN7cutlass6half_tE19Flash_kernel_traitsILi96ELi64ELi64ELi4ES3_EELb0ELb0ELb0ELb0ELb1ELb1ELb1ELb1EEEvNS_16Flash_fwd_paramsE)
        /*17e4*/ 	.word	0x00000000


	//----- nvinfo : EIATTR_MIN_STACK_SIZE
	.align		4
.L_1030:
        /*17e8*/ 	.byte	0x04, 0x12
        /*17ea*/ 	.short	(.L_1032 - .L_1031)
	.align		4
.L_1031:
        /*17ec*/ 	.word	index@(_ZN5flash24flash_fwd_splitkv_kernelI23Flash_fwd_kernel_traitsILi96ELi64ELi64ELi4ELb0ELb0EN7cutlass6half_tE19Flash_kernel_traitsILi96ELi64ELi64ELi4ES3_EELb0ELb0ELb1ELb0ELb0ELb0ELb1ELb1EEEvNS_16Flash_fwd_paramsE)
        /*17f0*/ 	.word	0x00000000


	//----- nvinfo : EIATTR_MIN_STACK_SIZE
	.align		4
.L_1032:
        /*17f4*/ 	.byte	0x04, 0x12
        /*17f6*/ 	.short	(.L_1034 - .L_1033)
	.align		4
.L_1033:
        /*17f8*/ 	.word	index@(_ZN5flash24flash_fwd_splitkv_kernelI23Flash_fwd_kernel_traitsILi96ELi64ELi64ELi4ELb0ELb0EN7cutlass6half_tE19Flash_kernel_traitsILi96ELi64ELi64ELi4ES3_EELb0ELb0ELb1ELb0ELb0ELb1ELb1ELb1EEEvNS_16Flash_fwd_paramsE)
        /*17fc*/ 	.word	0x00000000


	//----- nvinfo : EIATTR_MIN_STACK_SIZE
	.align		4
.L_1034:
        /*1800*/ 	.byte	0x04, 0x12
        /*1802*/ 	.short	(.L_1036 - .L_1035)
	.align		4
.L_1035:
        /*1804*/ 	.word	index@(_ZN5flash24flash_fwd_splitkv_kernelI23Flash_fwd_kernel_traitsILi96ELi64ELi64ELi4ELb0ELb0EN7cutlass6half_tE19Flash_kernel_traitsILi96ELi64ELi64ELi4ES3_EELb0ELb1ELb0ELb0ELb1ELb0ELb0ELb0EEEvNS_16Flash_fwd_paramsE)
        /*1808*/ 	.word	0x00000000


	//----- nvinfo : EIATTR_MIN_STACK_SIZE
	.align		4
.L_1036:
        /*180c*/ 	.byte	0x04, 0x12
        /*180e*/ 	.short	(.L_1038 - .L_1037)
	.align		4
.L_1037:
        /*1810*/ 	.word	index@(_ZN5flash24flash_fwd_splitkv_kernelI23Flash_fwd_kernel_traitsILi96ELi64ELi64ELi4ELb0ELb0EN7cutlass6half_tE19Flash_kernel_traitsILi96ELi64ELi64ELi4ES3_EELb0ELb1ELb0ELb0ELb1ELb1ELb0ELb0EEEvNS_16Flash_fwd_paramsE)
        /*1814*/ 	.word	0x00000000


	//----- nvinfo : EIATTR_MIN_STACK_SIZE
	.align		4
.L_1038:
        /*1818*/ 	.byte	0x04, 0x12
        /*181a*/ 	.short	(.L_1040 - .L_1039)
	.align		4
.L_1039:
        /*181c*/ 	.word	index@(_ZN5flash24flash_fwd_splitkv_kernelI23Flash_fwd_kernel_traitsILi96ELi64ELi64ELi4ELb0ELb0EN7cutlass6half_tE19Flash_kernel_traitsILi96ELi64ELi64ELi4ES3_EELb0ELb1ELb1ELb0ELb0ELb0ELb0ELb0EEEvNS_16Flash_fwd_paramsE)
        /*1820*/ 	.word	0x00000000


	//----- nvinfo : EIATTR_MIN_STACK_SIZE
	.align		4
.L_1040:
        /*1824*/ 	.byte	0x04, 0x12
        /*1826*/ 	.short	(.L_1042 - .L_1041)
	.align		4
.L_1041:
        /*1828*/ 	.word	index@(_ZN5flash24flash_fwd_splitkv_kernelI23Flash_fwd_kernel_traitsILi96ELi64ELi64ELi4ELb0ELb0EN7cutlass6half_tE19Flash_kernel_traitsILi96ELi64ELi64ELi4ES3_EELb0ELb1ELb1ELb0ELb0ELb1ELb0ELb0EEEvNS_16Flash_fwd_paramsE)
        /*182c*/ 	.word	0x00000000


	//----- nvinfo : EIATTR_MIN_STACK_SIZE
	.align		4
.L_1042:
        /*1830*/ 	.byte	0x04, 0x12
        /*1832*/ 	.short	(.L_1044 - .L_1043)
	.align		4
.L_1043:
        /*1834*/ 	.word	index@(_ZN5flash24flash_fwd_splitkv_kernelI23Flash_fwd_kernel_traitsILi96ELi64ELi64ELi4ELb0ELb0EN7cutlass6half_tE19Flash_kernel_traitsILi96ELi64ELi64ELi4ES3_EELb0ELb1ELb0ELb0ELb1ELb0ELb0ELb1EEEvNS_16Flash_fwd_paramsE)
        /*1838*/ 	.word	0x00000000


	//----- nvinfo : EIATTR_MIN_STACK_SIZE
	.align		4
.L_1044:
        /*183c*/ 	.byte	0x04, 0x12
        /*183e*/ 	.short	(.L_1046 - .L_1045)
	.align		4
.L_1045:
        /*1840*/ 	.word	index@(_ZN5flash24flash_fwd_splitkv_kernelI23Flash_fwd_kernel_traitsILi96ELi64ELi64ELi4ELb0ELb0EN7cutlass6half_tE19Flash_kernel_traitsILi96ELi64ELi64ELi4ES3_EELb0ELb1ELb0ELb0ELb1ELb1ELb0ELb1EEEvNS_16Flash_fwd_paramsE)
        /*1844*/ 	.word	0x00000000


	//----- nvinfo : EIATTR_MIN_STACK_SIZE
	.align		4
.L_1046:
        /*1848*/ 	.byte	0x04, 0x12
        /*184a*/ 	.short	(.L_1048 - .L_1047)
	.align		4
.L_1047:
        /*184c*/ 	.word	index@(_ZN5flash24flash_fwd_splitkv_kernelI23Flash_fwd_kernel_traitsILi96ELi64ELi64ELi4ELb0ELb0EN7cutlass6half_tE19Flash_kernel_traitsILi96ELi64ELi64ELi4ES3_EELb0ELb1ELb1ELb0ELb0ELb0ELb0ELb1EEEvNS_16Flash_fwd_paramsE)
        /*1850*/ 	.word	0x00000000


	//----- nvinfo : EIATTR_MIN_STACK_SIZE
	.align		4
.L_1048:
        /*1854*/ 	.byte	0x04, 0x12
        /*1856*/ 	.short	(.L_1050 - .L_1049)
	.align		4
.L_1049:
        /*1858*/ 	.word	index@(_ZN5flash24flash_fwd_splitkv_kernelI23Flash_fwd_kernel_traitsILi96ELi64ELi64ELi4ELb0ELb0EN7cutlass6half_tE19Flash_kernel_traitsILi96ELi64ELi64ELi4ES3_EELb0ELb1ELb1ELb0ELb0ELb1ELb0ELb1EEEvNS_16Flash_fwd_paramsE)
        /*185c*/ 	.word	0x00000000


	//----- nvinfo : EIATTR_MIN_STACK_SIZE
	.align		4
.L_1050:
        /*1860*/ 	.byte	0x04, 0x12
        /*1862*/ 	.short	(.L_1052 - .L_1051)
	.align		4
.L_1051:
        /*1864*/ 	.word	index@(_ZN5flash24flash_fwd_splitkv_kernelI23Flash_fwd_kernel_traitsILi96ELi64ELi64ELi4ELb0ELb0EN7cutlass6half_tE19Flash_kernel_traitsILi96ELi64ELi64ELi4ES3_EELb0ELb1ELb0ELb0ELb1ELb0ELb1ELb0EEEvNS_16Flash_fwd_paramsE)
        /*1868*/ 	.word	0x00000000


	//----- nvinfo : EIATTR_MIN_STACK_SIZE
	.align		4
.L_1052:
        /*186c*/ 	.byte	0x04, 0x12
        /*186e*/ 	.short	(.L_1054 - .L_1053)
	.align		4
.L_1053:
        /*1870*/ 	.word	index@(_ZN5flash24flash_fwd_splitkv_kernelI23Flash_fwd_kernel_traitsILi96ELi64ELi64ELi4ELb0ELb0EN7cutlass6half_tE19Flash_kernel_traitsILi96ELi64ELi64ELi4ES3_EELb0ELb1ELb0ELb0ELb1ELb1ELb1ELb0EEEvNS_16Flash_fwd_paramsE)
        /*1874*/ 	.word	0x00000000


	//----- nvinfo : EIATTR_MIN_STACK_SIZE
	.align		4
.L_1054:
        /*1878*/ 	.byte	0x04, 0x12
        /*187a*/ 	.short	(.L_1056 - .L_1055)
	.align		4
.L_1055:
        /*187c*/ 	.word	index@(_ZN5flash24flash_fwd_splitkv_kernelI23Flash_fwd_kernel_traitsILi96ELi64ELi64ELi4ELb0ELb0EN7cutlass6half_tE19Flash_kernel_traitsILi96ELi64ELi64ELi4ES3_EELb0ELb1ELb1ELb0ELb0ELb0ELb1ELb0EEEvNS_16Flash_fwd_paramsE)
        /*1880*/ 	.word	0x00000000


	//----- nvinfo : EIATTR_MIN_STACK_SIZE
	.align		4
.L_1056:
        /*1884*/ 	.byte	0x04, 0x12
        /*1886*/ 	.short	(.L_1058 - .L_1057)
	.align		4
.L_1057:
        /*1888*/ 	.word	index@(_ZN5flash24flash_fwd_splitkv_kernelI23Flash_fwd_kernel_traitsILi96ELi64ELi64ELi4ELb0ELb0EN7cutlass6half_tE19Flash_kernel_traitsILi96ELi64ELi64ELi4ES3_EELb0ELb1ELb1ELb0ELb0ELb1ELb1ELb0EEEvNS_16Flash_fwd_paramsE)
        /*188c*/ 	.word	0x00000000


	//----- nvinfo : EIATTR_MIN_STACK_SIZE
	.align		4
.L_1058:
        /*1890*/ 	.byte	0x04, 0x12
        /*1892*/ 	.short	(.L_1060 - .L_1059)
	.align		4
.L_1059:
        /*1894*/ 	.word	index@(_ZN5flash24flash_fwd_splitkv_kernelI23Flash_fwd_kernel_traitsILi96ELi64ELi64ELi4ELb0ELb0EN7cutlass6half_tE19Flash_kernel_traitsILi96ELi64ELi64ELi4ES3_EELb0ELb1ELb0ELb0ELb1ELb0ELb1ELb1EEEvNS_16Flash_fwd_paramsE)
        /*1898*/ 	.word	0x00000000


	//----- nvinfo : EIATTR_MIN_STACK_SIZE
	.align		4
.L_1060:
        /*189c*/ 	.byte	0x04, 0x12
        /*189e*/ 	.short	(.L_1062 - .L_1061)
	.align		4
.L_1061:
        /*18a0*/ 	.word	index@(_ZN5flash24flash_fwd_splitkv_kernelI23Flash_fwd_kernel_traitsILi96ELi64ELi64ELi4ELb0ELb0EN7cutlass6half_tE19Flash_kernel_traitsILi96ELi64ELi64ELi4ES3_EELb0ELb1ELb0ELb0ELb1ELb1ELb1ELb1EEEvNS_16Flash_fwd_paramsE)
        /*18a4*/ 	.word	0x00000000


	//----- nvinfo : EIATTR_MIN_STACK_SIZE
	.align		4
.L_1062:
        /*18a8*/ 	.byte	0x04, 0x12
        /*18aa*/ 	.short	(.L_1064 - .L_1063)
	.align		4
.L_1063:
        /*18ac*/ 	.word	index@(_ZN5flash24flash_fwd_splitkv_kernelI23Flash_fwd_kernel_traitsILi96ELi64ELi64ELi4ELb0ELb0EN7cutlass6half_tE19Flash_kernel_traitsILi96ELi64ELi64ELi4ES3_EELb0ELb1ELb1ELb0ELb0ELb0ELb1ELb1EEEvNS_16Flash_fwd_paramsE)
        /*18b0*/ 	.word	0x00000000


	//----- nvinfo : EIATTR_MIN_STACK_SIZE
	.align		4
.L_1064:
        /*18b4*/ 	.byte	0x04, 0x12
        /*18b6*/ 	.short	(.L_1066 - .L_1065)
	.align		4
.L_1065:
        /*18b8*/ 	.word	index@(_ZN5flash24flash_fwd_splitkv_kernelI23Flash_fwd_kernel_traitsILi96ELi64ELi64ELi4ELb0ELb0EN7cutlass6half_tE19Flash_kernel_traitsILi96ELi64ELi64ELi4ES3_EELb0ELb1ELb1ELb0ELb0ELb1ELb1ELb1EEEvNS_16Flash_fwd_paramsE)
        /*18bc*/ 	.word	0x00000000
.L_1066:


//--------------------- .nv.compat                --------------------------
	.section	.nv.compat,"",@"SHT_CUDA_COMPAT_INFO"
	.align	4
        /*0000*/ 	.byte	0x02, 0x09, 0x01, 0x00, 0x02, 0x02, 0x01, 0x00, 0x02, 0x05, 0x05, 0x00, 0x03, 0x07, 0x01, 0x01
        /*0010*/ 	.byte	0x02, 0x03, 0x00, 0x00, 0x02, 0x06, 0x01, 0x00, 0x04, 0x0b, 0x08, 0x00, 0x01, 0x00, 0x00, 0x00
        /*0020*/ 	.byte	0x00, 0x00, 0x00, 0x00


//--------------------- .nv.info._ZN5flash32flash_fwd_splitkv_combine_kernelI23Flash_fwd_kernel_traitsILi96ELi64ELi128ELi4ELb0ELb0EN7cutlass6half_tE19Flash_kernel_traitsILi96ELi64ELi128ELi4ES3_EELi16ELi7ELb0EEEvNS_16Flash_fwd_paramsE --------------------------
	.section	.nv.info._ZN5flash32flash_fwd_splitkv_combine_kernelI23Flash_fwd_kernel_traitsILi96ELi64ELi128ELi4ELb0ELb0EN7cutlass6half_tE19Flash_kernel_traitsILi96ELi64ELi128ELi4ES3_EELi16ELi7ELb0EEEvNS_16Flash_fwd_paramsE,"",@"SHT_CUDA_INFO"
	.sectionflags	@""
	.align	4


	//----- nvinfo : EIATTR_CUDA_API_VERSION
	.align		4
        /*0000*/ 	.byte	0x04, 0x37
        /*0002*/ 	.short	(.L_1068 - .L_1067)
.L_1067:
        /*0004*/ 	.word	0x00000082


	//----- nvinfo : EIATTR_KPARAM_INFO
	.align		4
.L_1068:
        /*0008*/ 	.byte	0x04, 0x17
        /*000a*/ 	.short	(.L_1070 - .L_1069)
.L_1069:
        /*000c*/ 	.word	0x00000000
        /*0010*/ 	.short	0x0000
        /*0012*/ 	.short	0x0000
        /*0014*/ 	.byte	0x00, 0xf0, 0x41, 0x07


	//----- nvinfo : EIATTR_SPARSE_MMA_MASK
	.align		4
.L_1070:
        /*0018*/ 	.byte	0x03, 0x50
        /*001a*/ 	.short	0x0000


	//----- nvinfo : EIATTR_MAXREG_COUNT
	.align		4
        /*001c*/ 	.byte	0x03, 0x1b
        /*001e*/ 	.short	0x00ff


	//----- nvinfo : EIATTR_NUM_BARRIERS
	.align		4
        /*0020*/ 	.byte	0x02, 0x4c
        /*0022*/ 	.byte	0x01
	.zero		1


	//----- nvinfo : EIATTR_MERCURY_ISA_VERSION
	.align		4
        /*0024*/ 	.byte	0x03, 0x5f
        /*0026*/ 	.short	0x0101


	//----- nvinfo : EIATTR_COOP_GROUP_MASK_REGIDS
	.align		4
        /*0028*/ 	.byte	0x04, 0x29
        /*002a*/ 	.short	(.L_1072 - .L_1071)


	//   ....[0]....
.L_1071:
        /*002c*/ 	.word	0xffffffff


	//   ....[1]....
        /*0030*/ 	.word	0xffffffff


	//   ....[2]....
        /*0034*/ 	.word	0xffffffff


	//   ....[3]....
        /*0038*/ 	.word	0xffffffff


	//   ....[4]....
        /*003c*/ 	.word	0xffffffff


	//   ....[5]....
        /*0040*/ 	.word	0xffffffff


	//----- nvinfo : EIATTR_COOP_GROUP_INSTR_OFFSETS
	.align		4
.L_1072:
        /*0044*/ 	.byte	0x04, 0x28
        /*0046*/ 	.short	(.L_1074 - .L_1073)


	//   ....[0]....
.L_1073:
        /*0048*/ 	.word	0x00002660


	//   ....[1]....
        /*004c*/ 	.word	0x000026e0


	//   ....[2]....
        /*0050*/ 	.word	0x00002720


	//   ....[3]....
        /*0054*/ 	.word	0x00002c70


	//   ....[4]....
        /*0058*/ 	.word	0x00002ce0


	//   ....[5]....
        /*005c*/ 	.word	0x00002de0


	//----- nvinfo : EIATTR_VRC_CTA_INIT_COUNT
	.align		4
.L_1074:
        /*0060*/ 	.byte	0x02, 0x4a
	.zero		1
	.zero		1


	//----- nvinfo : EIATTR_EXIT_INSTR_OFFSETS
	.align		4
        /*0064*/ 	.byte	0x04, 0x1c
        /*0066*/ 	.short	(.L_1076 - .L_1075)


	//   ....[0]....
.L_1075:
        /*0068*/ 	.word	0x00005470


	//   ....[1]....
        /*006c*/ 	.word	0x00005a20


	//   ....[2]....
        /*0070*/ 	.word	0x00005a40


	//----- nvinfo : EIATTR_CRS_STACK_SIZE
	.align		4
.L_1076:
        /*0074*/ 	.byte	0x04, 0x1e
        /*0076*/ 	.short	(.L_1078 - .L_1077)
.L_1077:
        /*0078*/ 	.word	0x00000000


	//----- nvinfo : EIATTR_CBANK_PARAM_SIZE
	.align		4
.L_1078:
        /*007c*/ 	.byte	0x03, 0x19
        /*007e*/ 	.short	0x01d0


	//----- nvinfo : EIATTR_PARAM_CBANK
	.align		4
        /*0080*/ 	.byte	0x04, 0x0a
        /*0082*/ 	.short	(.L_1080 - .L_1079)
	.align		4
.L_1079:
        /*0084*/ 	.word	index@(.nv.constant0._ZN5flash32flash_fwd_splitkv_combine_kernelI23Flash_fwd_kernel_traitsILi96ELi64ELi128ELi4ELb0ELb0EN7cutlass6half_tE19Flash_kernel_traitsILi96ELi64ELi128ELi4ES3_EELi16ELi7ELb0EEEvNS_16Flash_fwd_paramsE)
        /*0088*/ 	.short	0x0380
        /*008a*/ 	.short	0x01d0


	//----- nvinfo : EIATTR_SW_WAR
	.align		4
.L_1080:
        /*008c*/ 	.byte	0x04, 0x36
        /*008e*/ 	.short	(.L_1082 - .L_1081)
.L_1081:
        /*0090*/ 	.word	0x00000008
.L_1082:


//--------------------- .nv.info._ZN5flash32flash_fwd_splitkv_combine_kernelI23Flash_fwd_kernel_traitsILi96ELi64ELi128ELi4ELb0ELb0EN7cutlass6half_tE19Flash_kernel_traitsILi96ELi64ELi128ELi4ES3_EELi16ELi6ELb0EEEvNS_16Flash_fwd_paramsE --------------------------
	.section	.nv.info._ZN5flash32flash_fwd_splitkv_combine_kernelI23Flash_fwd_kernel_traitsILi96ELi64ELi128ELi4ELb0ELb0EN7cutlass6half_tE19Flash_kernel_traitsILi96ELi64ELi128ELi4ES3_EELi16ELi6ELb0EEEvNS_16Flash_fwd_paramsE,"",@"SHT_CUDA_INFO"
	.sectionflags	@""
	.align	4


	//----- nvinfo : EIATTR_CUDA_API_VERSION
	.align		4
        /*0000*/ 	.byte	0x04, 0x37
        /*0002*/ 	.short	(.L_1084 - .L_1083)
.L_1083:
        /*0004*/ 	.word	0x00000082


	//----- nvinfo : EIATTR_KPARAM_INFO
	.align		4
.L_1084:
        /*0008*/ 	.byte	0x04, 0x17
        /*000a*/ 	.short	(.L_1086 - .L_1085)
.L_1085:
        /*000c*/ 	.word	0x00000000
        /*0010*/ 	.short	0x0000
        /*0012*/ 	.short	0x0000
        /*0014*/ 	.byte	0x00, 0xf0, 0x41, 0x07


	//----- nvinfo : EIATTR_SPARSE_MMA_MASK
	.align		4
.L_1086:
        /*0018*/ 	.byte	0x03, 0x50
        /*001a*/ 	.short	0x0000


	//----- nvinfo : EIATTR_MAXREG_COUNT
	.align		4
        /*001c*/ 	.byte	0x03, 0x1b
        /*001e*/ 	.short	0x00ff


	//----- nvinfo : EIATTR_NUM_BARRIERS
	.align		4
        /*0020*/ 	.byte	0x02, 0x4c
        /*0022*/ 	.byte	0x01
	.zero		1


	//----- nvinfo : EIATTR_MERCURY_ISA_VERSION
	.align		4
        /*0024*/ 	.byte	0x03, 0x5f
        /*0026*/ 	.short	0x0101


	//----- nvinfo : EIATTR_COOP_GROUP_MASK_REGIDS
	.align		4
        /*0028*/ 	.byte	0x04, 0x29
        /*002a*/ 	.short	(.L_1088 - .L_1087)


	//   ....[0]....
.L_1087:
        /*002c*/ 	.word	0xffffffff


	//   ....[1]....
        /*0030*/ 	.word	0xffffffff


	//   ....[2]....
        /*0034*/ 	.word	0xffffffff


	//   ....[3]....
        /*0038*/ 	.word	0xffffffff


	//   ....[4]....
        /*003c*/ 	.word	0xffffffff


	//   ....[5]....
        /*0040*/ 	.word	0xffffffff


	//----- nvinfo : EIATTR_COOP_GROUP_INSTR_OFFSETS
	.align		4
.L_1088:
        /*0044*/ 	.byte	0x04, 0x28
        /*0046*/ 	.short	(.L_1090 - .L_1089)


	//   ....[0]....
.L_1089:
        /*0048*/ 	.word	0x00001f20


	//   ....[1]....
        /*004c*/ 	.word	0x00001fc0


	//   ....[2]....
        /*0050*/ 	.word	0x00002010


	//   ....[3]....
        /*0054*/ 	.word	0x00002360


	//   ....[4]....
        /*0058*/ 	.word	0x000023f0


	//   ....[5]....
        /*005c*/ 	.word	0x000024f0


	//----- nvinfo : EIATTR_VRC_CTA_INIT_COUNT
	.align		4
.L_1090:
        /*0060*/ 	.byte	0x02, 0x4a
	.zero		1
	.zero		1


	//----- nvinfo : EIATTR_EXIT_INSTR_OFFSETS
	.align		4
        /*0064*/ 	.byte	0x04, 0x1c
        /*0066*/ 	.short	(.L_1092 - .L_1091)


	//   ....[0]....
.L_1091:
        /*0068*/ 	.word	0x00004740


	//   ....[1]....
        /*006c*/ 	.word	0x00004d10


	//   ....[2]....
        /*0070*/ 	.word	0x00004d30


	//----- nvinfo : EIATTR_CRS_STACK_SIZE
	.align		4
.L_1092:
        /*0074*/ 	.byte	0x04, 0x1e
        /*0076*/ 	.short	(.L_1094 - .L_1093)
.L_1093:
        /*0078*/ 	.word	0x00000000


	//----- nvinfo : EIATTR_CBANK_PARAM_SIZE
	.align		4
.L_1094:
        /*007c*/ 	.byte	0x03, 0x19
        /*007e*/ 	.short	0x01d0


	//----- nvinfo : EIATTR_PARAM_CBANK
	.align		4
        /*0080*/ 	.byte	0x04, 0x0a
        /*0082*/ 	.short	(.L_1096 - .L_1095)
	.align		4
.L_1095:
        /*0084*/ 	.word	index@(.nv.constant0._ZN5flash32flash_fwd_splitkv_combine_kernelI23Flash_fwd_kernel_traitsILi96ELi64ELi128ELi4ELb0ELb0EN7cutlass6half_tE19Flash_kernel_traitsILi96ELi64ELi128ELi4ES3_EELi16ELi6ELb0EEEvNS_16Flash_fwd_paramsE)
        /*0088*/ 	.short	0x0380
        /*008a*/ 	.short	0x01d0


	//----- nvinfo : EIATTR_SW_WAR
	.align		4
.L_1096:
        /*008c*/ 	.byte	0x04, 0x36
        /*008e*/ 	.short	(.L_1098 - .L_1097)
.L_1097:
        /*0090*/ 	.word	0x00000008
.L_1098:


//--------------------- .nv.info._ZN5flash32flash_fwd_splitkv_combine_kernelI23Flash_fwd_kernel_traitsILi96ELi64ELi128ELi4ELb0ELb0EN7cutlass6half_tE19Flash_kernel_traitsILi96ELi64ELi128ELi4ES3_EELi16ELi5ELb0EEEvNS_16Flash_fwd_paramsE --------------------------
	.section	.nv.info._ZN5flash32flash_fwd_splitkv_combine_kernelI23Flash_fwd_kernel_traitsILi96ELi64ELi128ELi4ELb0ELb0EN7cutlass6half_tE19Flash_kernel_traitsILi96ELi64ELi128ELi4ES3_EELi16ELi5ELb0EEEvNS_16Flash_fwd_paramsE,"",@"SHT_CUDA_INFO"
	.sectionflags	@""
	.align	4


	//----- nvinfo : EIATTR_CUDA_API_VERSION
	.align		4
        /*0000*/ 	.byte	0x04, 0x37
        /*0002*/ 	.short	(.L_1100 - .L_1099)
.L_1099:
        /*0004*/ 	.word	0x00000082


	//----- nvinfo : EIATTR_KPARAM_INFO
	.align		4
.L_1100:
        /*0008*/ 	.byte	0x04, 0x17
        /*000a*/ 	.short	(.L_1102 - .L_1101)
.L_1101:
        /*000c*/ 	.word	0x00000000
        /*0010*/ 	.short	0x0000
        /*0012*/ 	.short	0x0000
        /*0014*/ 	.byte	0x00, 0xf0, 0x41, 0x07


	//----- nvinfo : EIATTR_SPARSE_MMA_MASK
	.align		4
.L_1102:
        /*0018*/ 	.byte	0x03, 0x50
        /*001a*/ 	.short	0x0000


	//----- nvinfo : EIATTR_MAXREG_COUNT
	.align		4
        /*001c*/ 	.byte	0x03, 0x1b
        /*001e*/ 	.short	0x00ff


	//----- nvinfo : EIATTR_NUM_BARRIERS
	.align		4
        /*0020*/ 	.byte	0x02, 0x4c
        /*0022*/ 	.byte	0x01
	.zero		1


	//----- nvinfo : EIATTR_MERCURY_ISA_VERSION
	.align		4
        /*0024*/ 	.byte	0x03, 0x5f
        /*0026*/ 	.short	0x0101


	//----- nvinfo : EIATTR_COOP_GROUP_MASK_REGIDS
	.align		4
        /*0028*/ 	.byte	0x04, 0x29
        /*002a*/ 	.short	(.L_1104 - .L_1103)


	//   ....[0]....
.L_1103:
        /*002c*/ 	.word	0xffffffff


	//   ....[1]....
        /*0030*/ 	.word	0xffffffff


	//   ....[2]....
        /*0034*/ 	.word	0xffffffff


	//   ....[3]....
        /*0038*/ 	.word	0xffffffff


	//   ....[4]....
        /*003c*/ 	.word	0xffffffff


	//   ....[5]....
        /*0040*/ 	.word	0xffffffff


	//----- nvinfo : EIATTR_COOP_GROUP_INSTR_OFFSETS
	.align		4
.L_1104:
        /*0044*/ 	.byte	0x04, 0x28
        /*0046*/ 	.short	(.L_1106 - .L_1105)


	//   ....[0]....
.L_1105:
        /*0048*/ 	.word	0x00001b00


	//   ....[1]....
        /*004c*/ 	.word	0x00001b70


	//   ....[2]....
        /*0050*/ 	.word	0x00001c10


	//   ....[3]....
        /*0054*/ 	.word	0x00001e50


	//   ....[4]....
        /*0058*/ 	.word	0x00001f20


	//   ....[5]....
        /*005c*/ 	.word	0x00001ff0


	//----- nvinfo : EIATTR_VRC_CTA_INIT_COUNT
	.align		4
.L_1106:
        /*0060*/ 	.byte	0x02, 0x4a
	.zero		1
	.zero		1


	//----- nvinfo : EIATTR_EXIT_INSTR_OFFSETS
	.align		4
        /*0064*/ 	.byte	0x04, 0x1c
        /*0066*/ 	.short	(.L_1108 - .L_1107)


	//   ....[0]....
.L_1107:
        /*0068*/ 	.word	0x00003fb0


	//   ....[1]....
        /*006c*/ 	.word	0x00004510


	//   ....[2]....
        /*0070*/ 	.word	0x00004530


	//----- nvinfo : EIATTR_CRS_STACK_SIZE
	.align		4
.L_1108:
        /*0074*/ 	.byte	0x04, 0x1e
        /*0076*/ 	.short	(.L_1110 - .L_1109)
.L_1109:
        /*0078*/ 	.word	0x00000000


	//----- nvinfo : EIATTR_CBANK_PARAM_SIZE
	.align		4
.L_1110:
        /*007c*/ 	.byte	0x03, 0x19
        /*007e*/ 	.short	0x01d0


	//----- nvinfo : EIATTR_PARAM_CBANK
	.align		4
        /*0080*/ 	.byte	0x04, 0x0a
        /*0082*/ 	.short	(.L_1112 - .L_1111)
	.align		4
.L_1111:
        /*0084*/ 	.word	index@(.nv.constant0._ZN5flash32flash_fwd_splitkv_combine_kernelI23Flash_fwd_kernel_traitsILi96ELi64ELi128ELi4ELb0ELb0EN7cutlass6half_tE19Flash_kernel_traitsILi96ELi64ELi128ELi4ES3_EELi16ELi5ELb0EEEvNS_16Flash_fwd_paramsE)
        /*0088*/ 	.short	0x0380
        /*008a*/ 	.short	0x01d0


	//----- nvinfo : EIATTR_SW_WAR
	.align		4
.L_1112:
        /*008c*/ 	.byte	0x04, 0x36
        /*008e*/ 	.short	(.L_1114 - .L_1113)
.L_1113:
        /*0090*/ 	.word	0x00000008
.L_1114:


//--------------------- .nv.info._ZN5flash32flash_fwd_splitkv_combine_kernelI23Flash_fwd_kernel_traitsILi96ELi64ELi128ELi4ELb0ELb0EN7cutlass6half_tE19Flash_kernel_traitsILi96ELi64ELi128ELi4ES3_EELi16ELi4ELb0EEEvNS_16Flash_fwd_paramsE --------------------------
	.section	.nv.info._ZN5flash32flash_fwd_splitkv_combine_kernelI23Flash_fwd_kernel_traitsILi96ELi64ELi128ELi4ELb0ELb0EN7cutlass6half_tE19Flash_kernel_traitsILi96ELi64ELi128ELi4ES3_EELi16ELi4ELb0EEEvNS_16Flash_fwd_paramsE,"",@"SHT_CUDA_INFO"
	.sectionflags	@""
	.align	4


	//----- nvinfo : EIATTR_CUDA_API_VERSION
	.align		4
        /*0000*/ 	.byte	0x04, 0x37
        /*0002*/ 	.short	(.L_1116 - .L_1115)
.L_1115:
        /*0004*/ 	.word	0x00000082


	//----- nvinfo : EIATTR_KPARAM_INFO
	.align		4
.L_1116:
        /*0008*/ 	.byte	0x04, 0x17
        /*000a*/ 	.short	(.L_1118 - .L_1117)
.L_1117:
        /*000c*/ 	.word	0x00000000
        /*0010*/ 	.short	0x0000
        /*0012*/ 	.short	0x0000
        /*0014*/ 	.byte	0x00, 0xf0, 0x41, 0x07


	//----- nvinfo : EIATTR_SPARSE_MMA_MASK
	.align		4
.L_1118:
        /*0018*/ 	.byte	0x03, 0x50
        /*001a*/ 	.short	0x0000


	//----- nvinfo : EIATTR_MAXREG_COUNT
	.align		4
        /*001c*/ 	.byte	0x03, 0x1b
        /*001e*/ 	.short	0x00ff


	//----- nvinfo : EIATTR_NUM_BARRIERS
	.align		4
        /*0020*/ 	.byte	0x02, 0x4c
        /*0022*/ 	.byte	0x01
	.zero		1


	//----- nvinfo : EIATTR_MERCURY_ISA_VERSION
	.align		4
        /*0024*/ 	.byte	0x03, 0x5f
        /*0026*/ 	.short	0x0101


	//----- nvinfo : EIATTR_COOP_GROUP_MASK_REGIDS
	.align		4
        /*0028*/ 	.byte	0x04, 0x29
        /*002a*/ 	.short	(.L_1120 - .L_1119)


	//   ....[0]....
.L_1119:
        /*002c*/ 	.word	0xffffffff


	//   ....[1]....
        /*0030*/ 	.word	0xffffffff


	//   ....[2]....
        /*0034*/ 	.word	0xffffffff


	//   ....[3]....
        /*0038*/ 	.word	0xffffffff


	//   ....[4]....
        /*003c*/ 	.word	0xffffffff


	//   ....[5]....
        /*0040*/ 	.word	0xffffffff


	//----- nvinfo : EIATTR_COOP_GROUP_INSTR_OFFSETS
	.align		4
.L_1120:
        /*0044*/ 	.byte	0x04, 0x28
        /*0046*/ 	.short	(.L_1122 - .L_1121)


	//   ....[0]....
.L_1121:
        /*0048*/ 	.word	0x000018f0


	//   ....[1]....
        /*004c*/ 	.word	0x00001960


	//   ....[2]....
        /*0050*/ 	.word	0x000019b0


	//   ....[3]....
        /*0054*/ 	.word	0x00001b40


	//   ....[4]....
        /*0058*/ 	.word	0x00001bb0


	//   ....[5]....
        /*005c*/ 	.word	0x00001cd0


	//----- nvinfo : EIATTR_VRC_CTA_INIT_COUNT
	.align		4
.L_1122:
        /*0060*/ 	.byte	0x02, 0x4a
	.zero		1
	.zero		1


	//----- nvinfo : EIATTR_EXIT_INSTR_OFFSETS
	.align		4
        /*0064*/ 	.byte	0x04, 0x1c
        /*0066*/ 	.short	(.L_1124 - .L_1123)


	//   ....[0]....
.L_1123:
        /*0068*/ 	.word	0x00003c50


	//   ....[1]....
        /*006c*/ 	.word	0x000041b0


	//   ....[2]....
        /*0070*/ 	.word	0x000041d0


	//----- nvinfo : EIATTR_CRS_STACK_SIZE
	.align		4
.L_1124:
        /*0074*/ 	.byte	0x04, 0x1e
        /*0076*/ 	.short	(.L_1126 - .L_1125)
.L_1125:
        /*0078*/ 	.word	0x00000000


	//----- nvinfo : EIATTR_CBANK_PARAM_SIZE
	.align		4
.L_1126:
        /*007c*/ 	.byte	0x03, 0x19
        /*007e*/ 	.short	0x01d0


	//----- nvinfo : EIATTR_PARAM_CBANK
	.align		4
        /*0080*/ 	.byte	0x04, 0x0a
        /*0082*/ 	.short	(.L_1128 - .L_1127)
	.align		4
.L_1127:
        /*0084*/ 	.word	index@(.nv.constant0._ZN5flash32flash_fwd_splitkv_combine_kernelI23Flash_fwd_kernel_traitsILi96ELi64ELi128ELi4ELb0ELb0EN7cutlass6half_tE19Flash_kernel_traitsILi96ELi64ELi128ELi4ES3_EELi16ELi4ELb0EEEvNS_16Flash_fwd_paramsE)
        /*0088*/ 	.short	0x0380
        /*008a*/ 	.short	0x01d0


	//----- nvinfo : EIATTR_SW_WAR
	.align		4
.L_1128:
        /*008c*/ 	.byte	0x04, 0x36
        /*008e*/ 	.short	(.L_1130 - .L_1129)
.L_1129:
        /*0090*/ 	.word	0x00000008
.L_1130:


//--------------------- .nv.info._ZN5flash32flash_fwd_splitkv_combine_kernelI23Flash_fwd_kernel_traitsILi96ELi64ELi128ELi4ELb0ELb0EN7cutlass6half_tE19Flash_kernel_traitsILi96ELi64ELi128ELi4ES3_EELi16ELi3ELb0EEEvNS_16Flash_fwd_paramsE --------------------------
	.section	.nv.info._ZN5flash32flash_fwd_splitkv_combine_kernelI23Flash_fwd_kernel_traitsILi96ELi64ELi128ELi4ELb0ELb0EN7cutlass6half_tE19Flash_kernel_traitsILi96ELi64ELi128ELi4ES3_EELi16ELi3ELb0EEEvNS_16Flash_fwd_paramsE,"",@"SHT_CUDA_INFO"
	.sectionflags	@""
	.align	4


	//----- nvinfo : EIATTR_CUDA_API_VERSION
	.align		4
        /*0000*/ 	.byte	0x04, 0x37
        /*0002*/ 	.short	(.L_1132 - .L_1131)
.L_1131:
        /*0004*/ 	.word	0x00000082


	//----- nvinfo : EIATTR_KPARAM_INFO
	.align		4
.L_1132:
        /*0008*/ 	.byte	0x04, 0x17
        /*000a*/ 	.short	(.L_1134 - .L_1133)
.L_1133:
        /*000c*/ 	.word	0x00000000
        /*0010*/ 	.short	0x0000
        /*0012*/ 	.short	0x0000
        /*0014*/ 	.byte	0x00, 0xf0, 0x41, 0x07


	//----- nvinfo : EIATTR_SPARSE_MMA_MASK
	.align		4
.L_1134:
        /*0018*/ 	.byte	0x03, 0x50
        /*001a*/ 	.short	0x0000


	//----- nvinfo : EIATTR_MAXREG_COUNT
	.align		4
        /*001c*/ 	.byte	0x03, 0x1b
        /*001e*/ 	.short	0x00ff


	//----- nvinfo : EIATTR_NUM_BARRIERS
	.align		4
        /*0020*/ 	.byte	0x02, 0x4c
        /*0022*/ 	.byte	0x01
	.zero		1


	//----- nvinfo : EIATTR_MERCURY_ISA_VERSION
	.align		4
        /*0024*/ 	.byte	0x03, 0x5f
        /*0026*/ 	.short	0x0101


	//----- nvinfo : EIATTR_COOP_GROUP_MASK_REGIDS
	.align		4
        /*0028*/ 	.byte	0x04, 0x29
        /*002a*/ 	.short	(.L_1136 - .L_1135)


	//   ....[0]....
.L_1135:
        /*002c*/ 	.word	0xffffffff


	//   ....[1]....
        /*0030*/ 	.word	0xffffffff


	//   ....[2]....
        /*0034*/ 	.word	0xffffffff


	//   ....[3]....
        /*0038*/ 	.word	0xffffffff


	//   ....[4]....
        /*003c*/ 	.word	0xffffffff


	//   ....[5]....
        /*0040*/ 	.word	0xffffffff


	//----- nvinfo : EIATTR_COOP_GROUP_INSTR_OFFSETS
	.align		4
.L_1136:
        /*0044*/ 	.byte	0x04, 0x28
        /*0046*/ 	.short	(.L_1138 - .L_1137)


	//   ....[0]....
.L_1137:
        /*0048*/ 	.word	0x00001a40


	//   ....[1]....
        /*004c*/ 	.word	0x00001a90


	//   ....[2]....
        /*0050*/ 	.word	0x00001ac0


	//   ....[3]....
        /*0054*/ 	.word	0x00001bc0


	//   ....[4]....
        /*0058*/ 	.word	0x00001ca0


	//   ....[5]....
        /*005c*/ 	.word	0x00001d00


	//----- nvinfo : EIATTR_VRC_CTA_INIT_COUNT
	.align		4
.L_1138:
        /*0060*/ 	.byte	0x02, 0x4a
	.zero		1
	.zero		1


	//----- nvinfo : EIATTR_EXIT_INSTR_OFFSETS
	.align		4
        /*0064*/ 	.byte	0x04, 0x1c
        /*0066*/ 	.short	(.L_1140 - .L_1139)


	//   ....[0]....
.L_1139:
        /*0068*/ 	.word	0x00003b40


	//   ....[1]....
        /*006c*/ 	.word	0x000040a0


	//   ....[2]....
        /*0070*/ 	.word	0x000040c0


	//----- nvinfo : EIATTR_CRS_STACK_SIZE
	.align		4
.L_1140:
        /*0074*/ 	.byte	0x04, 0x1e
        /*0076*/ 	.short	(.L_1142 - .L_1141)
.L_1141:
        /*0078*/ 	.word	0x00000000


	//----- nvinfo : EIATTR_CBANK_PARAM_SIZE
	.align		4
.L_1142:
        /*007c*/ 	.byte	0x03, 0x19
        /*007e*/ 	.short	0x01d0


	//----- nvinfo : EIATTR_PARAM_CBANK
	.align		4
        /*0080*/ 	.byte	0x04, 0x0a
        /*0082*/ 	.short	(.L_1144 - .L_1143)
	.align		4
.L_1143:
        /*0084*/ 	.word	index@(.nv.constant0._ZN5flash32flash_fwd_splitkv_combine_kernelI23Flash_fwd_kernel_traitsILi96ELi64ELi128ELi4ELb0ELb0EN7cutlass6half_tE19Flash_kernel_traitsILi96ELi64ELi128ELi4ES3_EELi16ELi3ELb0EEEvNS_16Flash_fwd_paramsE)
        /*0088*/ 	.short	0x0380
        /*008a*/ 	.short	0x01d0


	//----- nvinfo : EIATTR_SW_WAR
	.align		4
.L_1144:
        /*008c*/ 	.byte	0x04, 0x36
        /*008e*/ 	.short	(.L_1146 - .L_1145)
.L_1145:
        /*0090*/ 	.word	0x00000008
.L_1146:


//--------------------- .nv.info._ZN5flash32flash_fwd_splitkv_combine_kernelI23Flash_fwd_kernel_traitsILi96ELi64ELi128ELi4ELb0ELb0EN7cutlass6half_tE19Flash_kernel_traitsILi96ELi64ELi128ELi4ES3_EELi16ELi2ELb0EEEvNS_16Flash_fwd_paramsE --------------------------
	.section	.nv.info._ZN5flash32flash_fwd_splitkv_combine_kernelI23Flash_fwd_kernel_traitsILi96ELi64ELi128ELi4ELb0ELb0EN7cutlass6half_tE19Flash_kernel_traitsILi96ELi64ELi128ELi4ES3_EELi16ELi2ELb0EEEvNS_16Flash_fwd_paramsE,"",@"SHT_CUDA_INFO"
	.sectionflags	@""
	.align	4


	//----- nvinfo : EIATTR_CUDA_API_VERSION
	.align		4
        /*0000*/ 	.byte	0x04, 0x37
        /*0002*/ 	.short	(.L_1148 - .L_1147)
.L_1147:
        /*0004*/ 	.word	0x00000082


	//----- nvinfo : EIATTR_KPARAM_INFO
	.align		4
.L_1148:
        /*0008*/ 	.byte	0x04, 0x17
        /*000a*/ 	.short	(.L_1150 - .L_1149)
.L_1149:
        /*000c*/ 	.word	0x00000000
        /*0010*/ 	.short	0x0000
        /*0012*/ 	.short	0x0000
        /*0014*/ 	.byte	0x00, 0xf0, 0x41, 0x07


	//----- nvinfo : EIATTR_SPARSE_MMA_MASK
	.align		4
.L_1150:
        /*0018*/ 	.byte	0x03, 0x50
        /*001a*/ 	.short	0x0000


	//----- nvinfo : EIATTR_MAXREG_COUNT
	.align		4
        /*001c*/ 	.byte	0x03, 0x1b
        /*001e*/ 	.short	0x00ff


	//----- nvinfo : EIATTR_NUM_BARRIERS
	.align		4
        /*0020*/ 	.byte	0x02, 0x4c
        /*0022*/ 	.byte	0x01
	.zero		1


	//----- nvinfo : EIATTR_MERCURY_ISA_VERSION
	.align		4
        /*0024*/ 	.byte	0x03, 0x5f
        /*0026*/ 	.short	0x0101


	//----- nvinfo : EIATTR_COOP_GROUP_MASK_REGIDS
	.align		4
        /*0028*/ 	.byte	0x04, 0x29
        /*002a*/ 	.short	(.L_1152 - .L_1151)


	//   ....[0]....
.L_1151:
        /*002c*/ 	.word	0xffffffff


	//   ....[1]....
        /*0030*/ 	.word	0xffffffff


	//   ....[2]....
        /*0034*/ 	.word	0xffffffff


	//   ....[3]....
        /*0038*/ 	.word	0xffffffff


	//----- nvinfo : EIATTR_COOP_GROUP_INSTR_OFFSETS
	.align		4
.L_1152:
        /*003c*/ 	.byte	0x04, 0x28
        /*003e*/ 	.short	(.L_1154 - .L_1153)


	//   ....[0]....
.L_1153:
        /*0040*/ 	.word	0x00001a30


	//   ....[1]....
        /*0044*/ 	.word	0x00001af0


	//   ....[2]....
        /*0048*/ 	.word	0x00001c20


	//   ....[3]....
        /*004c*/ 	.word	0x00001c50


	//----- nvinfo : EIATTR_VRC_CTA_INIT_COUNT
	.align		4
.L_1154:
        /*0050*/ 	.byte	0x02, 0x4a
	.zero		1
	.zero		1


	//----- nvinfo : EIATTR_EXIT_INSTR_OFFSETS
	.align		4
        /*0054*/ 	.byte	0x04, 0x1c
        /*0056*/ 	.short	(.L_1156 - .L_1155)


	//   ....[0]....
.L_1155:
        /*0058*/ 	.word	0x00003af0


	//   ....[1]....
        /*005c*/ 	.word	0x00004050


	//   ....[2]....
        /*0060*/ 	.word	0x00004070


	//----- nvinfo : EIATTR_CRS_STACK_SIZE
	.align		4
.L_1156:
        /*0064*/ 	.byte	0x04, 0x1e
        /*0066*/ 	.short	(.L_1158 - .L_1157)
.L_1157:
        /*0068*/ 	.word	0x00000000


	//----- nvinfo : EIATTR_CBANK_PARAM_SIZE
	.align		4
.L_1158:
        /*006c*/ 	.byte	0x03, 0x19
        /*006e*/ 	.short	0x01d0


	//----- nvinfo : EIATTR_PARAM_CBANK
	.align		4
        /*0070*/ 	.byte	0x04, 0x0a
        /*0072*/ 	.short	(.L_1160 - .L_1159)
	.align		4
.L_1159:
        /*0074*/ 	.word	index@(.nv.constant0._ZN5flash32flash_fwd_splitkv_combine_kernelI23Flash_fwd_kernel_traitsILi96ELi64ELi128ELi4ELb0ELb0EN7cutlass6half_tE19Flash_kernel_traitsILi96ELi64ELi128ELi4ES3_EELi16ELi2ELb0EEEvNS_16Flash_fwd_paramsE)
        /*0078*/ 	.short	0x0380
        /*007a*/ 	.short	0x01d0


	//----- nvinfo : EIATTR_SW_WAR
	.align		4
.L_1160:
        /*007c*/ 	.byte	0x04, 0x36
        /*007e*/ 	.short	(.L_1162 - .L_1161)
.L_1161:
        /*0080*/ 	.word	0x00000008
.L_1162:


//--------------------- .nv.info._ZN5flash32flash_fwd_splitkv_combine_kernelI23Flash_fwd_kernel_traitsILi96ELi64ELi128ELi4ELb0ELb0EN7cutlass6half_tE19Flash_kernel_traitsILi96ELi64ELi128ELi4ES3_EELi16ELi1ELb0EEEvNS_16Flash_fwd_paramsE --------------------------
	.section	.nv.info._ZN5flash32flash_fwd_splitkv_combine_kernelI23Flash_fwd_kernel_traitsILi96ELi64ELi128ELi4ELb0ELb0EN7cutlass6half_tE19Flash_kernel_traitsILi96ELi64ELi128ELi4ES3_EELi16ELi1ELb0EEEvNS_16Flash_fwd_paramsE,"",@"SHT_CUDA_INFO"
	.sectionflags	@""
	.align	4


	//----- nvinfo : EIATTR_CUDA_API_VERSION
	.align		4
        /*0000*/ 	.byte	0x04, 0x37
        /*0002*/ 	.short	(.L_1164 - .L_1163)
.L_1163:
        /*0004*/ 	.word	0x00000082


	//----- nvinfo : EIATTR_KPARAM_INFO
	.align		4
.L_1164:
        /*0008*/ 	.byte	0x04, 0x17
        /*000a*/ 	.short	(.L_1166 - .L_1165)
.L_1165:
        /*000c*/ 	.word	0x00000000
        /*0010*/ 	.short	0x0000
        /*0012*/ 	.short	0x0000
        /*0014*/ 	.byte	0x00, 0xf0, 0x41, 0x07


	//----- nvinfo : EIATTR_SPARSE_MMA_MASK
	.align		4
.L_1166:
        /*0018*/ 	.byte	0x03, 0x50
        /*001a*/ 	.short	0x0000


	//----- nvinfo : EIATTR_MAXREG_COUNT
	.align		4
        /*001c*/ 	.byte	0x03, 0x1b
        /*001e*/ 	.short	0x00ff


	//----- nvinfo : EIATTR_NUM_BARRIERS
	.align		4
        /*0020*/ 	.byte	0x02, 0x4c
        /*0022*/ 	.byte	0x01
	.zero		1


	//----- nvinfo : EIATTR_MERCURY_ISA_VERSION
	.align		4
        /*0024*/ 	.byte	0x03, 0x5f
        /*0026*/ 	.short	0x0101


	//----- nvinfo : EIATTR_COOP_GROUP_MASK_REGIDS
	.align		4
        /*0028*/ 	.byte	0x04, 0x29
        /*002a*/ 	.short	(.L_1168 - .L_1167)


	//   ....[0]....
.L_1167:
        /*002c*/ 	.word	0xffffffff


	//   ....[1]....
        /*0030*/ 	.word	0xffffffff


	//----- nvinfo : EIATTR_COOP_GROUP_INSTR_OFFSETS
	.align		4
.L_1168:
        /*0034*/ 	.byte	0x04, 0x28
        /*0036*/ 	.short	(.L_1170 - .L_1169)


	//   ....[0]....
.L_1169:
        /*0038*/ 	.word	0x00001a90


	//   ....[1]....
        /*003c*/ 	.word	0x00001cc0


	//----- nvinfo : EIATTR_VRC_CTA_INIT_COUNT
	.align		4
.L_1170:
        /*0040*/ 	.byte	0x02, 0x4a
	.zero		1
	.zero		1


	//----- nvinfo : EIATTR_EXIT_INSTR_OFFSETS
	.align		4
        /*0044*/ 	.byte	0x04, 0x1c
        /*0046*/ 	.short	(.L_1172 - .L_1171)


	//   ....[0]....
.L_1171:
        /*0048*/ 	.word	0x00003ac0


	//   ....[1]....
        /*004c*/ 	.word	0x00004020


	//   ....[2]....
        /*0050*/ 	.word	0x00004040


	//----- nvinfo : EIATTR_CRS_STACK_SIZE
	.align		4
.L_1172:
        /*0054*/ 	.byte	0x04, 0x1e
        /*0056*/ 	.short	(.L_1174 - .L_1173)
.L_1173:
        /*0058*/ 	.word	0x00000000


	//----- nvinfo : EIATTR_CBANK_PARAM_SIZE
	.align		4
.L_1174:
        /*005c*/ 	.byte	0x03, 0x19
        /*005e*/ 	.short	0x01d0


	//----- nvinfo : EIATTR_PARAM_CBANK
	.align		4
        /*0060*/ 	.byte	0x04, 0x0a
        /*0062*/ 	.short	(.L_1176 - .L_1175)
	.align		4
.L_1175:
        /*0064*/ 	.word	index@(.nv.constant0._ZN5flash32flash_fwd_splitkv_combine_kernelI23Flash_fwd_kernel_traitsILi96ELi64ELi128ELi4ELb0ELb0EN7cutlass6half_tE19Flash_kernel_traitsILi96ELi64ELi128ELi4ES3_EELi16ELi1ELb0EEEvNS_16Flash_fwd_paramsE)
        /*0068*/ 	.short	0x0380
        /*006a*/ 	.short	0x01d0


	//----- nvinfo : EIATTR_SW_WAR
	.align		4
.L_1176:
        /*006c*/ 	.byte	0x04, 0x36
        /*006e*/ 	.short	(.L_1178 - .L_1177)
.L_1177:
        /*0070*/ 	.word	0x00000008
.L_1178:


//--------------------- .nv.info._ZN5flash32flash_fwd_splitkv_combine_kernelI23Flash_fwd_kernel_traitsILi96ELi64ELi128ELi4ELb0ELb0EN7cutlass6half_tE19Flash_kernel_traitsILi96ELi64ELi128ELi4ES3_EELi16ELi7ELb1EEEvNS_16Flash_fwd_paramsE --------------------------
	.section	.nv.info._ZN5flash32flash_fwd_splitkv_combine_kernelI23Flash_fwd_kernel_traitsILi96ELi64ELi128ELi4ELb0ELb0EN7cutlass6half_tE19Flash_kernel_traitsILi96ELi64ELi128ELi4ES3_EELi16ELi7ELb1EEEvNS_16Flash_fwd_paramsE,"",@"SHT_CUDA_INFO"
	.sectionflags	@""
	.align	4


	//----- nvinfo : EIATTR_CUDA_API_VERSION
	.align		4
        /*0000*/ 	.byte	0x04, 0x37
        /*0002*/ 	.short	(.L_1180 - .L_1179)
.L_1179:
        /*0004*/ 	.word	0x00000082


	//----- nvinfo : EIATTR_KPARAM_INFO
	.align		4
.L_1180:
        /*0008*/ 	.byte	0x04, 0x17
        /*000a*/ 	.short	(.L_1182 - .L_1181)
.L_1181:
        /*000c*/ 	.word	0x00000000
        /*0010*/ 	.short	0x0000
        /*0012*/ 	.short	0x0000
        /*0014*/ 	.byte	0x00, 0xf0, 0x41, 0x07


	//----- nvinfo : EIATTR_SPARSE_MMA_MASK
	.align		4
.L_1182:
        /*0018*/ 	.byte	0x03, 0x50
        /*001a*/ 	.short	0x0000


	//----- nvinfo : EIATTR_MAXREG_COUNT
	.align		4
        /*001c*/ 	.byte	0x03, 0x1b
        /*001e*/ 	.short	0x00ff


	//----- nvinfo : EIATTR_NUM_BARRIERS
	.align		4
        /*0020*/ 	.byte	0x02, 0x4c
        /*0022*/ 	.byte	0x01
	.zero		1


	//----- nvinfo : EIATTR_MERCURY_ISA_VERSION
	.align		4
        /*0024*/ 	.byte	0x03, 0x5f
        /*0026*/ 	.short	0x0101


	//----- nvinfo : EIATTR_COOP_GROUP_MASK_REGIDS
	.align		4
        /*0028*/ 	.byte	0x04, 0x29
        /*002a*/ 	.short	(.L_1184 - .L_1183)


	//   ....[0]....
.L_1183:
        /*002c*/ 	.word	0xffffffff


	//   ....[1]....
        /*0030*/ 	.word	0xffffffff


	//   ....[2]....
        /*0034*/ 	.word	0xffffffff


	//   ....[3]....
        /*0038*/ 	.word	0xffffffff


	//   ....[4]....
        /*003c*/ 	.word	0xffffffff


	//   ....[5]....
        /*0040*/ 	.word	0xffffffff


	//----- nvinfo : EIATTR_COOP_GROUP_INSTR_OFFSETS
	.align		4
.L_1184:
        /*0044*/ 	.byte	0x04, 0x28
        /*0046*/ 	.short	(.L_1186 - .L_1185)


	//   ....[0]....
.L_1185:
        /*0048*/ 	.word	0x00002680


	//   ....[1]....
        /*004c*/ 	.word	0x000026e0


	//   ....[2]....
        /*0050*/ 	.word	0x00002730


	//   ....[3]....
        /*0054*/ 	.word	0x00002c70


	//   ....[4]....
        /*0058*/ 	.word	0x00002d20


	//   ....[5]....
        /*005c*/ 	.word	0x00002e10


	//----- nvinfo : EIATTR_VRC_CTA_INIT_COUNT
	.align		4
.L_1186:
        /*0060*/ 	.byte	0x02, 0x4a
	.zero		1
	.zero		1


	//----- nvinfo : EIATTR_EXIT_INSTR_OFFSETS
	.align		4
        /*0064*/ 	.byte	0x04, 0x1c
        /*0066*/ 	.short	(.L_1188 - .L_1187)


	//   ....[0]....
.L_1187:
        /*0068*/ 	.word	0x00005420


	//   ....[1]....
        /*006c*/ 	.word	0x00005980


	//----- nvinfo : EIATTR_CRS_STACK_SIZE
	.align		4
.L_1188:
        /*0070*/ 	.byte	0x04, 0x1e
        /*0072*/ 	.short	(.L_1190 - .L_1189)
.L_1189:
        /*0074*/ 	.word	0x00000000


	//----- nvinfo : EIATTR_CBANK_PARAM_SIZE
	.align		4
.L_1190:
        /*0078*/ 	.byte	0x03, 0x19
        /*007a*/ 	.short	0x01d0


	//----- nvinfo : EIATTR_PARAM_CBANK
	.align		4
        /*007c*/ 	.byte	0x04, 0x0a
        /*007e*/ 	.short	(.L_1192 - .L_1191)
	.align		4
.L_1191:
        /*0080*/ 	.word	index@(.nv.constant0._ZN5flash32flash_fwd_splitkv_combine_kernelI23Flash_fwd_kernel_traitsILi96ELi64ELi128ELi4ELb0ELb0EN7cutlass6half_tE19Flash_kernel_traitsILi96ELi64ELi128ELi4ES3_EELi16ELi7ELb1EEEvNS_16Flash_fwd_paramsE)
        /*0084*/ 	.short	0x0380
        /*0086*/ 	.short	0x01d0


	//----- nvinfo : EIATTR_SW_WAR
	.align		4
.L_1192:
        /*0088*/ 	.byte	0x04, 0x36
        /*008a*/ 	.short	(.L_1194 - .L_1193)
.L_1193:
        /*008c*/ 	.word	0x00000008
.L_1194:


//--------------------- .nv.info._ZN5flash32flash_fwd_splitkv_combine_kernelI23Flash_fwd_kernel_traitsILi96ELi64ELi128ELi4ELb0ELb0EN7cutlass6half_tE19Flash_kernel_traitsILi96ELi64ELi128ELi4ES3_EELi16ELi6ELb1EEEvNS_16Flash_fwd_paramsE --------------------------
	.section	.nv.info._ZN5flash32flash_fwd_splitkv_combine_kernelI23Flash_fwd_kernel_traitsILi96ELi64ELi128ELi4ELb0ELb0EN7cutlass6half_tE19Flash_kernel_traitsILi96ELi64ELi128ELi4ES3_EELi16ELi6ELb1EEEvNS_16Flash_fwd_paramsE,"",@"SHT_CUDA_INFO"
	.sectionflags	@""
	.align	4


	//----- nvinfo : EIATTR_CUDA_API_VERSION
	.align		4
        /*0000*/ 	.byte	0x04, 0x37
        /*0002*/ 	.short	(.L_1196 - .L_1195)
.L_1195:
        /*0004*/ 	.word	0x00000082


	//----- nvinfo : EIATTR_KPARAM_INFO
	.align		4
.L_1196:
        /*0008*/ 	.byte	0x04, 0x17
        /*000a*/ 	.short	(.L_1198 - .L_1197)
.L_1197:
        /*000c*/ 	.word	0x00000000
        /*0010*/ 	.short	0x0000
        /*0012*/ 	.short	0x0000
        /*0014*/ 	.byte	0x00, 0xf0, 0x41, 0x07


	//----- nvinfo : EIATTR_SPARSE_MMA_MASK
	.align		4
.L_1198:
        /*0018*/ 	.byte	0x03, 0x50
        /*001a*/ 	.short	0x0000


	//----- nvinfo : EIATTR_MAXREG_COUNT
	.align		4
        /*001c*/ 	.byte	0x03, 0x1b
        /*001e*/ 	.short	0x00ff


	//----- nvinfo : EIATTR_NUM_BARRIERS
	.align		4
        /*0020*/ 	.byte	0x02, 0x4c
        /*0022*/ 	.byte	0x01
	.zero		1


	//----- nvinfo : EIATTR_MERCURY_ISA_VERSION
	.align		4
        /*0024*/ 	.byte	0x03, 0x5f
        /*0026*/ 	.short	0x0101


	//----- nvinfo : EIATTR_COOP_GROUP_MASK_REGIDS
	.align		4
        /*0028*/ 	.byte	0x04, 0x29
        /*002a*/ 	.short	(.L_1200 - .L_1199)


	//   ....[0]....
.L_1199:
        /*002c*/ 	.word	0xffffffff


	//   ....[1]....
        /*0030*/ 	.word	0xffffffff


	//   ....[2]....
        /*0034*/ 	.word	0xffffffff


	//   ....[3]....
        /*0038*/ 	.word	0xffffffff


	//   ....[4]....
        /*003c*/ 	.word	0xffffffff


	//   ....[5]....
        /*0040*/ 	.word	0xffffffff


	//----- nvinfo : EIATTR_COOP_GROUP_INSTR_OFFSETS
	.align		4
.L_1200:
        /*0044*/ 	.byte	0x04, 0x28
        /*0046*/ 	.short	(.L_1202 - .L_1201)


	//   ....[0]....
.L_1201:
        /*0048*/ 	.word	0x00001ea0


	//   ....[1]....
        /*004c*/ 	.word	0x00001f70


	//   ....[2]....
        /*0050*/ 	.word	0x00001fd0


	//   ....[3]....
        /*0054*/ 	.word	0x00002340


	//   ....[4]....
        /*0058*/ 	.word	0x00002360


	//   ....[5]....
        /*005c*/ 	.word	0x000023a0


	//----- nvinfo : EIATTR_VRC_CTA_INIT_COUNT
	.align		4
.L_1202:
        /*0060*/ 	.byte	0x02, 0x4a
	.zero		1
	.zero		1


	//----- nvinfo : EIATTR_EXIT_INSTR_OFFSETS
	.align		4
        /*0064*/ 	.byte	0x04, 0x1c
        /*0066*/ 	.short	(.L_1204 - .L_1203)


	//   ....[0]....
.L_1203:
        /*0068*/ 	.word	0x000045a0


	//   ....[1]....
        /*006c*/ 	.word	0x00004b00


	//----- nvinfo : EIATTR_CRS_STACK_SIZE
	.align		4
.L_1204:
        /*0070*/ 	.byte	0x04, 0x1e
        /*0072*/ 	.short	(.L_1206 - .L_1205)
.L_1205:
        /*0074*/ 	.word	0x00000000


	//----- nvinfo : EIATTR_CBANK_PARAM_SIZE
	.align		4
.L_1206:
        /*0078*/ 	.byte	0x03, 0x19
        /*007a*/ 	.short	0x01d0


	//----- nvinfo : EIATTR_PARAM_CBANK
	.align		4
        /*007c*/ 	.byte	0x04, 0x0a
        /*007e*/ 	.short	(.L_1208 - .L_1207)
	.align		4
.L_1207:
        /*0080*/ 	.word	index@(.nv.constant0._ZN5flash32flash_fwd_splitkv_combine_kernelI23Flash_fwd_kernel_traitsILi96ELi64ELi128ELi4ELb0ELb0EN7cutlass6half_tE19Flash_kernel_traitsILi96ELi64ELi128ELi4ES3_EELi16ELi6ELb1EEEvNS_16Flash_fwd_paramsE)
        /*0084*/ 	.short	0x0380
        /*0086*/ 	.short	0x01d0


	//----- nvinfo : EIATTR_SW_WAR
	.align		4
.L_1208:
        /*0088*/ 	.byte	0x04, 0x36
        /*008a*/ 	.short	(.L_1210 - .L_1209)
.L_1209:
        /*008c*/ 	.word	0x00000008
.L_1210:


//--------------------- .nv.info._ZN5flash32flash_fwd_splitkv_combine_kernelI23Flash_fwd_kernel_traitsILi96ELi64ELi128ELi4ELb0ELb0EN7cutlass6half_tE19Flash_kernel_traitsILi96ELi64ELi128ELi4ES3_EELi16ELi5ELb1EEEvNS_16Flash_fwd_paramsE --------------------------
	.section	.nv.info._ZN5flash32flash_fwd_splitkv_combine_kernelI23Flash_fwd_kernel_traitsILi96ELi64ELi128ELi4ELb0ELb0EN7cutlass6half_tE19Flash_kernel_traitsILi96ELi64ELi128ELi4ES3_EELi16ELi5ELb1EEEvNS_16Flash_fwd_paramsE,"",@"SHT_CUDA_INFO"
	.sectionflags	@""
	.align	4


	//----- nvinfo : EIATTR_CUDA_API_VERSION
	.align		4
        /*0000*/ 	.byte	0x04, 0x37
        /*0002*/ 	.short	(.L_1212 - .L_1211)
.L_1211:
        /*0004*/ 	.word	0x00000082


	//----- nvinfo : EIATTR_KPARAM_INFO
	.align		4
.L_1212:
        /*0008*/ 	.byte	0x04, 0x17
        /*000a*/ 	.short	(.L_1214 - .L_1213)
.L_1213:
        /*000c*/ 	.word	0x00000000
        /*0010*/ 	.short	0x0000
        /*0012*/ 	.short	0x0000
        /*0014*/ 	.byte	0x00, 0xf0, 0x41, 0x07


	//----- nvinfo : EIATTR_SPARSE_MMA_MASK
	.align		4
.L_1214:
        /*0018*/ 	.byte	0x03, 0x50
        /*001a*/ 	.short	0x0000


	//----- nvinfo : EIATTR_MAXREG_COUNT
	.align		4
        /*001c*/ 	.byte	0x03, 0x1b
        /*001e*/ 	.short	0x00ff


	//----- nvinfo : EIATTR_NUM_BARRIERS
	.align		4
        /*0020*/ 	.byte	0x02, 0x4c
        /*0022*/ 	.byte	0x01
	.zero		1


	//----- nvinfo : EIATTR_MERCURY_ISA_VERSION
	.align		4
        /*0024*/ 	.byte	0x03, 0x5f
        /*0026*/ 	.short	0x0101


	//----- nvinfo : EIATTR_COOP_GROUP_MASK_REGIDS
	.align		4
        /*0028*/ 	.byte	0x04, 0x29
        /*002a*/ 	.short	(.L_1216 - .L_1215)


	//   ....[0]....
.L_1215:
        /*002c*/ 	.word	0xffffffff


	//   ....[1]....
        /*0030*/ 	.word	0xffffffff


	//   ....[2]....
        /*0034*/ 	.word	0xffffffff


	//   ....[3]....
        /*0038*/ 	.word	0xffffffff


	//   ....[4]....
        /*003c*/ 	.word	0xffffffff


	//   ....[5]....
        /*0040*/ 	.word	0xffffffff


	//----- nvinfo : EIATTR_COOP_GROUP_INSTR_OFFSETS
	.align		4
.L_1216:
        /*0044*/ 	.byte	0x04, 0x28
        /*0046*/ 	.short	(.L_1218 - .L_1217)


	//   ....[0]....
.L_1217:
        /*0048*/ 	.word	0x00001a00


	//   ....[1]....
        /*004c*/ 	.word	0x00001a90


	//   ....[2]....
        /*0050*/ 	.word	0x00001ae0


	//   ....[3]....
        /*0054*/ 	.word	0x00001d00


	//   ....[4]....
        /*0058*/ 	.word	0x00001d70


	//   ....[5]....
        /*005c*/ 	.word	0x00001e90


	//----- nvinfo : EIATTR_VRC_CTA_INIT_COUNT
	.align		4
.L_1218:
        /*0060*/ 	.byte	0x02, 0x4a
	.zero		1
	.zero		1


	//----- nvinfo : EIATTR_EXIT_INSTR_OFFSETS
	.align		4
        /*0064*/ 	.byte	0x04, 0x1c
        /*0066*/ 	.short	(.L_1220 - .L_1219)


	//   ....[0]....
.L_1219:
        /*0068*/ 	.word	0x00003ef0


	//   ....[1]....
        /*006c*/ 	.word	0x00004430


	//----- nvinfo : EIATTR_CRS_STACK_SIZE
	.align		4
.L_1220:
        /*0070*/ 	.byte	0x04, 0x1e
        /*0072*/ 	.short	(.L_1222 - .L_1221)
.L_1221:
        /*0074*/ 	.word	0x00000000


	//----- nvinfo : EIATTR_CBANK_PARAM_SIZE
	.align		4
.L_1222:
        /*0078*/ 	.byte	0x03, 0x19
        /*007a*/ 	.short	0x01d0


	//----- nvinfo : EIATTR_PARAM_CBANK
	.align		4
        /*007c*/ 	.byte	0x04, 0x0a
        /*007e*/ 	.short	(.L_1224 - .L_1223)
	.align		4
.L_1223:
        /*0080*/ 	.word	index@(.nv.constant0._ZN5flash32flash_fwd_splitkv_combine_kernelI23Flash_fwd_kernel_traitsILi96ELi64ELi128ELi4ELb0ELb0EN7cutlass6half_tE19Flash_kernel_traitsILi96ELi64ELi128ELi4ES3_EELi16ELi5ELb1EEEvNS_16Flash_fwd_paramsE)
        /*0084*/ 	.short	0x0380
        /*0086*/ 	.short	0x01d0


	//----- nvinfo : EIATTR_SW_WAR
	.align		4
.L_1224:
        /*0088*/ 	.byte	0x04, 0x36
        /*008a*/ 	.short	(.L_1226 - .L_1225)
.L_1225:
        /*008c*/ 	.word	0x00000008
.L_1226:


//--------------------- .nv.info._ZN5flash32flash_fwd_splitkv_combine_kernelI23Flash_fwd_kernel_traitsILi96ELi64ELi128ELi4ELb0ELb0EN7cutlass6half_tE19Flash_kernel_traitsILi96ELi64ELi128ELi4ES3_EELi16ELi4ELb1EEEvNS_16Flash_fwd_paramsE --------------------------
	.section	.nv.info._ZN5flash32flash_fwd_splitkv_combine_kernelI23Flash_fwd_kernel_traitsILi96ELi64ELi128ELi4ELb0ELb0EN7cutlass6half_tE19Flash_kernel_traitsILi96ELi64ELi128ELi4ES3_EELi16ELi4ELb1EEEvNS_16Flash_fwd_paramsE,"",@"SHT_CUDA_INFO"
	.sectionflags	@""
	.align	4


	//----- nvinfo : EIATTR_CUDA_API_VERSION
	.align		4
        /*0000*/ 	.byte	0x04, 0x37
        /*0002*/ 	.short	(.L_1228 - .L_1227)
.L_1227:
        /*0004*/ 	.word	0x00000082


	//----- nvinfo : EIATTR_KPARAM_INFO
	.align		4
.L_1228:
        /*0008*/ 	.byte	0x04, 0x17
        /*000a*/ 	.short	(.L_1230 - .L_1229)
.L_1229:
        /*000c*/ 	.word	0x00000000
        /*0010*/ 	.short	0x0000
        /*0012*/ 	.short	0x0000
        /*0014*/ 	.byte	0x00, 0xf0, 0x41, 0x07


	//----- nvinfo : EIATTR_SPARSE_MMA_MASK
	.align		4
.L_1230:
        /*0018*/ 	.byte	0x03, 0x50
        /*001a*/ 	.short	0x0000


	//----- nvinfo : EIATTR_MAXREG_COUNT
	.align		4
        /*001c*/ 	.byte	0x03, 0x1b
        /*001e*/ 	.short	0x00ff


	//----- nvinfo : EIATTR_NUM_BARRIERS
	.align		4
        /*0020*/ 	.byte	0x02, 0x4c
        /*0022*/ 	.byte	0x01
	.zero		1


	//----- nvinfo : EIATTR_MERCURY_ISA_VERSION
	.align		4
        /*0024*/ 	.byte	0x03, 0x5f
        /*0026*/ 	.short	0x0101


	//----- nvinfo : EIATTR_COOP_GROUP_MASK_REGIDS
	.align		4
        /*0028*/ 	.byte	0x04, 0x29
        /*002a*/ 	.short	(.L_1232 - .L_1231)


	//   ....[0]....
.L_1231:
        /*002c*/ 	.word	0xffffffff


	//   ....[1]....
        /*0030*/ 	.word	0xffffffff


	//   ....[2]....
        /*0034*/ 	.word	0xffffffff


	//   ....[3]....
        /*0038*/ 	.word	0xffffffff


	//   ....[4]....
        /*003c*/ 	.word	0xffffffff


	//   ....[5]....
        /*0040*/ 	.word	0xffffffff


	//----- nvinfo : EIATTR_COOP_GROUP_INSTR_OFFSETS
	.align		4
.L_1232:
        /*0044*/ 	.byte	0x04, 0x28
        /*0046*/ 	.short	(.L_1234 - .L_1233)


	//   ....[0]....
.L_1233:
        /*0048*/ 	.word	0x000018f0


	//   ....[1]....
        /*004c*/ 	.word	0x00001960


	//   ....[2]....
        /*0050*/ 	.word	0x000019b0


	//   ....[3]....
        /*0054*/ 	.word	0x00001b40


	//   ....[4]....
        /*0058*/ 	.word	0x00001bb0


	//   ....[5]....
        /*005c*/ 	.word	0x00001cd0


	//----- nvinfo : EIATTR_VRC_CTA_INIT_COUNT
	.align		4
.L_1234:
        /*0060*/ 	.byte	0x02, 0x4a
	.zero		1
	.zero		1


	//----- nvinfo : EIATTR_EXIT_INSTR_OFFSETS
	.align		4
        /*0064*/ 	.byte	0x04, 0x1c
        /*0066*/ 	.short	(.L_1236 - .L_1235)


	//   ....[0]....
.L_1235:
        /*0068*/ 	.word	0x00003d00


	//   ....[1]....
        /*006c*/ 	.word	0x00004240


	//----- nvinfo : EIATTR_CRS_STACK_SIZE
	.align		4
.L_1236:
        /*0070*/ 	.byte	0x04, 0x1e
        /*0072*/ 	.short	(.L_1238 - .L_1237)
.L_1237:
        /*0074*/ 	.word	0x00000000


	//----- nvinfo : EIATTR_CBANK_PARAM_SIZE
	.align		4
.L_1238:
        /*0078*/ 	.byte	0x03, 0x19
        /*007a*/ 	.short	0x01d0


	//----- nvinfo : EIATTR_PARAM_CBANK
	.align		4
        /*007c*/ 	.byte	0x04, 0x0a
        /*007e*/ 	.short	(.L_1240 - .L_1239)
	.align		4
.L_1239:
        /*0080*/ 	.word	index@(.nv.constant0._ZN5flash32flash_fwd_splitkv_combine_kernelI23Flash_fwd_kernel_traitsILi96ELi64ELi128ELi4ELb0ELb0EN7cutlass6half_tE19Flash_kernel_traitsILi96ELi64ELi128ELi4ES3_EELi16ELi4ELb1EEEvNS_16Flash_fwd_paramsE)
        /*0084*/ 	.short	0x0380
        /*0086*/ 	.short	0x01d0


	//----- nvinfo : EIATTR_SW_WAR
	.align		4
.L_1240:
        /*0088*/ 	.byte	0x04, 0x36
        /*008a*/ 	.short	(.L_1242 - .L_1241)
.L_1241:
        /*008c*/ 	.word	0x00000008
.L_1242:


//--------------------- .nv.info._ZN5flash32flash_fwd_splitkv_combine_kernelI23Flash_fwd_kernel_traitsILi96ELi64ELi128ELi4ELb0ELb0EN7cutlass6half_tE19Flash_kernel_traitsILi96ELi64ELi128ELi4ES3_EELi16ELi3ELb1EEEvNS_16Flash_fwd_paramsE --------------------------
	.section	.nv.info._ZN5flash32flash_fwd_splitkv_combine_kernelI23Flash_fwd_kernel_traitsILi96ELi64ELi128ELi4ELb0ELb0EN7cutlass6half_tE19Flash_kernel_traitsILi96ELi64ELi128ELi4ES3_EELi16ELi3ELb1EEEvNS_16Flash_fwd_paramsE,"",@"SHT_CUDA_INFO"
	.sectionflags	@""
	.align	4


	//----- nvinfo : EIATTR_CUDA_API_VERSION
	.align		4
        /*0000*/ 	.byte	0x04, 0x37
        /*0002*/ 	.short	(.L_1244 - .L_1243)
.L_1243:
        /*0004*/ 	.word	0x00000082


	//----- nvinfo : EIATTR_KPARAM_INFO
	.align		4
.L_1244:
        /*0008*/ 	.byte	0x04, 0x17
        /*000a*/ 	.short	(.L_1246 - .L_1245)
.L_1245:
        /*000c*/ 	.word	0x00000000
        /*0010*/ 	.short	0x0000
        /*0012*/ 	.short	0x0000
        /*0014*/ 	.byte	0x00, 0xf0, 0x41, 0x07


	//----- nvinfo : EIATTR_SPARSE_MMA_MASK
	.align		4
.L_1246:
        /*0018*/ 	.byte	0x03, 0x50
        /*001a*/ 	.short	0x0000


	//----- nvinfo : EIATTR_MAXREG_COUNT
	.align		4
        /*001c*/ 	.byte	0x03, 0x1b
        /*001e*/ 	.short	0x00ff


	//----- nvinfo : EIATTR_NUM_BARRIERS
	.align		4
        /*0020*/ 	.byte	0x02, 0x4c
        /*0022*/ 	.byte	0x01
	.zero		1


	//----- nvinfo : EIATTR_MERCURY_ISA_VERSION
	.align		4
        /*0024*/ 	.byte	0x03, 0x5f
        /*0026*/ 	.short	0x0101


	//----- nvinfo : EIATTR_COOP_GROUP_MASK_REGIDS
	.align		4
        /*0028*/ 	.byte	0x04, 0x29
        /*002a*/ 	.short	(.L_1248 - .L_1247)


	//   ....[0]....
.L_1247:
        /*002c*/ 	.word	0xffffffff


	//   ....[1]....
        /*0030*/ 	.word	0xffffffff


	//   ....[2]....
        /*0034*/ 	.word	0xffffffff


	//   ....[3]....
        /*0038*/ 	.word	0xffffffff


	//   ....[4]....
        /*003c*/ 	.word	0xffffffff


	//   ....[5]....
        /*0040*/ 	.word	0xffffffff


	//----- nvinfo : EIATTR_COOP_GROUP_INSTR_OFFSETS
	.align		4
.L_1248:
        /*0044*/ 	.byte	0x04, 0x28
        /*0046*/ 	.short	(.L_1250 - .L_1249)


	//   ....[0]....
.L_1249:
        /*0048*/ 	.word	0x00001a10


	//   ....[1]....
        /*004c*/ 	.word	0x00001a90


	//   ....[2]....
        /*0050*/ 	.word	0x00001ad0


	//   ....[3]....
        /*0054*/ 	.word	0x00001bf0


	//   ....[4]....
        /*0058*/ 	.word	0x00001cd0


	//   ....[5]....
        /*005c*/ 	.word	0x00001d00


	//----- nvinfo : EIATTR_VRC_CTA_INIT_COUNT
	.align		4
.L_1250:
        /*0060*/ 	.byte	0x02, 0x4a
	.zero		1
	.zero		1


	//----- nvinfo : EIATTR_EXIT_INSTR_OFFSETS
	.align		4
        /*0064*/ 	.byte	0x04, 0x1c
        /*0066*/ 	.short	(.L_1252 - .L_1251)


	//   ....[0]....
.L_1251:
        /*0068*/ 	.word	0x00003b70


	//   ....[1]....
        /*006c*/ 	.word	0x000040b0


	//----- nvinfo : EIATTR_CRS_STACK_SIZE
	.align		4
.L_1252:
        /*0070*/ 	.byte	0x04, 0x1e
        /*0072*/ 	.short	(.L_1254 - .L_1253)
.L_1253:
        /*0074*/ 	.word	0x00000000


	//----- nvinfo : EIATTR_CBANK_PARAM_SIZE
	.align		4
.L_1254:
        /*0078*/ 	.byte	0x03, 0x19
        /*007a*/ 	.short	0x01d0


	//----- nvinfo : EIATTR_PARAM_CBANK
	.align		4
        /*007c*/ 	.byte	0x04, 0x0a
        /*007e*/ 	.short	(.L_1256 - .L_1255)
	.align		4
.L_1255:
        /*0080*/ 	.word	index@(.nv.constant0._ZN5flash32flash_fwd_splitkv_combine_kernelI23Flash_fwd_kernel_traitsILi96ELi64ELi128ELi4ELb0ELb0EN7cutlass6half_tE19Flash_kernel_traitsILi96ELi64ELi128ELi4ES3_EELi16ELi3ELb1EEEvNS_16Flash_fwd_paramsE)
        /*0084*/ 	.short	0x0380
        /*0086*/ 	.short	0x01d0


	//----- nvinfo : EIATTR_SW_WAR
	.align		4
.L_1256:
        /*0088*/ 	.byte	0x04, 0x36
        /*008a*/ 	.short	(.L_1258 - .L_1257)
.L_1257:
        /*008c*/ 	.word	0x00000008
.L_1258:


//--------------------- .nv.info._ZN5flash32flash_fwd_splitkv_combine_kernelI23Flash_fwd_kernel_traitsILi96ELi64ELi128ELi4ELb0ELb0EN7cutlass6half_tE19Flash_kernel_traitsILi96ELi64ELi128ELi4ES3_EELi16ELi2ELb1EEEvNS_16Flash_fwd_paramsE --------------------------
	.section	.nv.info._ZN5flash32flash_fwd_splitkv_combine_kernelI23Flash_fwd_kernel_traitsILi96ELi64ELi128ELi4ELb0ELb0EN7cutlass6half_tE19Flash_kernel_traitsILi96ELi64ELi128ELi4ES3_EELi16ELi2ELb1EEEvNS_16Flash_fwd_paramsE,"",@"SHT_CUDA_INFO"
	.sectionflags	@""
	.align	4


	//----- nvinfo : EIATTR_CUDA_API_VERSION
	.align		4
        /*0000*/ 	.byte	0x04, 0x37
        /*0002*/ 	.short	(.L_1260 - .L_1259)
.L_1259:
        /*0004*/ 	.word	0x00000082


	//----- nvinfo : EIATTR_KPARAM_INFO
	.align		4
.L_1260:
        /*0008*/ 	.byte	0x04, 0x17
        /*000a*/ 	.short	(.L_1262 - .L_1261)
.L_1261:
        /*000c*/ 	.word	0x00000000
        /*0010*/ 	.short	0x0000
        /*0012*/ 	.short	0x0000
        /*0014*/ 	.byte	0x00, 0xf0, 0x41, 0x07


	//----- nvinfo : EIATTR_SPARSE_MMA_MASK
	.align		4
.L_1262:
        /*0018*/ 	.byte	0x03, 0x50
        /*001a*/ 	.short	0x0000


	//----- nvinfo : EIATTR_MAXREG_COUNT
	.align		4
        /*001c*/ 	.byte	0x03, 0x1b
        /*001e*/ 	.short	0x00ff


	//----- nvinfo : EIATTR_NUM_BARRIERS
	.align		4
        /*0020*/ 	.byte	0x02, 0x4c
        /*0022*/ 	.byte	0x01
	.zero		1


	//----- nvinfo : EIATTR_MERCURY_ISA_VERSION
	.align		4
        /*0024*/ 	.byte	0x03, 0x5f
        /*0026*/ 	.short	0x0101


	//----- nvinfo : EIATTR_COOP_GROUP_MASK_REGIDS
	.align		4
        /*0028*/ 	.byte	0x04, 0x29
        /*002a*/ 	.short	(.L_1264 - .L_1263)


	//   ....[0]....
.L_1263:
        /*002c*/ 	.word	0xffffffff


	//   ....[1]....
        /*0030*/ 	.word	0xffffffff


	//   ....[2]....
        /*0034*/ 	.word	0xffffffff


	//   ....[3]....
        /*0038*/ 	.word	0xffffffff


	//----- nvinfo : EIATTR_COOP_GROUP_INSTR_OFFSETS
	.align		4
.L_1264:
        /*003c*/ 	.byte	0x04, 0x28
        /*003e*/ 	.short	(.L_1266 - .L_1265)


	//   ....[0]....
.L_1265:
        /*0040*/ 	.word	0x00001a00


	//   ....[1]....
        /*0044*/ 	.word	0x00001ab0


	//   ....[2]....
        /*0048*/ 	.word	0x00001bf0


	//   ....[3]....
        /*004c*/ 	.word	0x00001c20


	//----- nvinfo : EIATTR_VRC_CTA_INIT_COUNT
	.align		4
.L_1266:
        /*0050*/ 	.byte	0x02, 0x4a
	.zero		1
	.zero		1


	//----- nvinfo : EIATTR_EXIT_INSTR_OFFSETS
	.align		4
        /*0054*/ 	.byte	0x04, 0x1c
        /*0056*/ 	.short	(.L_1268 - .L_1267)


	//   ....[0]....
.L_1267:
        /*0058*/ 	.word	0x00003b30


	//   ....[1]....
        /*005c*/ 	.word	0x00004060


	//----- nvinfo : EIATTR_CRS_STACK_SIZE
	.align		4
.L_1268:
        /*0060*/ 	.byte	0x04, 0x1e
        /*0062*/ 	.short	(.L_1270 - .L_1269)
.L_1269:
        /*0064*/ 	.word	0x00000000


	//----- nvinfo : EIATTR_CBANK_PARAM_SIZE
	.align		4
.L_1270:
        /*0068*/ 	.byte	0x03, 0x19
        /*006a*/ 	.short	0x01d0


	//----- nvinfo : EIATTR_PARAM_CBANK
	.align		4
        /*006c*/ 	.byte	0x04, 0x0a
        /*006e*/ 	.short	(.L_1272 - .L_1271)
	.align		4
.L_1271:
        /*0070*/ 	.word	index@(.nv.constant0._ZN5flash32flash_fwd_splitkv_combine_kernelI23Flash_fwd_kernel_traitsILi96ELi64ELi128ELi4ELb0ELb0EN7cutlass6half_tE19Flash_kernel_traitsILi96ELi64ELi128ELi4ES3_EELi16ELi2ELb1EEEvNS_16Flash_fwd_paramsE)
        /*0074*/ 	.short	0x0380
        /*0076*/ 	.short	0x01d0


	//----- nvinfo : EIATTR_SW_WAR
	.align		4
.L_1272:
        /*0078*/ 	.byte	0x04, 0x36
        /*007a*/ 	.short	(.L_1274 - .L_1273)
.L_1273:
        /*007c*/ 	.word	0x00000008
.L_1274:


//--------------------- .nv.info._ZN5flash32flash_fwd_splitkv_combine_kernelI23Flash_fwd_kernel_traitsILi96ELi64ELi128ELi4ELb0ELb0EN7cutlass6half_tE19Flash_kernel_traitsILi96ELi64ELi128ELi4ES3_EELi16ELi1ELb1EEEvNS_16Flash_fwd_paramsE --------------------------
	.section	.nv.info._ZN5flash32flash_fwd_splitkv_combine_kernelI23Flash_fwd_kernel_traitsILi96ELi64ELi128ELi4ELb0ELb0EN7cutlass6half_tE19Flash_kernel_traitsILi96ELi64ELi128ELi4ES3_EELi16ELi1ELb1EEEvNS_16Flash_fwd_paramsE,"",@"SHT_CUDA_INFO"
	.sectionflags	@""
	.align	4


	//----- nvinfo : EIATTR_CUDA_API_VERSION
	.align		4
        /*0000*/ 	.byte	0x04, 0x37
        /*0002*/ 	.short	(.L_1276 - .L_1275)
.L_1275:
        /*0004*/ 	.word	0x00000082


	//----- nvinfo : EIATTR_KPARAM_INFO
	.align		4
.L_1276:
        /*0008*/ 	.byte	0x04, 0x17
        /*000a*/ 	.short	(.L_1278 - .L_1277)
.L_1277:
        /*000c*/ 	.word	0x00000000
        /*0010*/ 	.short	0x0000
        /*0012*/ 	.short	0x0000
        /*0014*/ 	.byte	0x00, 0xf0, 0x41, 0x07


	//----- nvinfo : EIATTR_SPARSE_MMA_MASK
	.align		4
.L_1278:
        /*0018*/ 	.byte	0x03, 0x50
        /*001a*/ 	.short	0x0000


	//----- nvinfo : EIATTR_MAXREG_COUNT
	.align		4
        /*001c*/ 	.byte	0x03, 0x1b
        /*001e*/ 	.short	0x00ff


	//----- nvinfo : EIATTR_NUM_BARRIERS
	.align		4
        /*0020*/ 	.byte	0x02, 0x4c
        /*0022*/ 	.byte	0x01
	.zero		1


	//----- nvinfo : EIATTR_MERCURY_ISA_VERSION
	.align		4
        /*0024*/ 	.byte	0x03, 0x5f
        /*0026*/ 	.short	0x0101


	//----- nvinfo : EIATTR_COOP_GROUP_MASK_REGIDS
	.align		4
        /*0028*/ 	.byte	0x04, 0x29
        /*002a*/ 	.short	(.L_1280 - .L_1279)


	//   ....[0]....
.L_1279:
        /*002c*/ 	.word	0xffffffff


	//   ....[1]....
        /*0030*/ 	.word	0xffffffff


	//----- nvinfo : EIATTR_COOP_GROUP_INSTR_OFFSETS
	.align		4
.L_1280:
        /*0034*/ 	.byte	0x04, 0x28
        /*0036*/ 	.short	(.L_1282 - .L_1281)


	//   ....[0]....
.L_1281:
        /*0038*/ 	.word	0x00001a20


	//   ....[1]....
        /*003c*/ 	.word	0x00001c50


	//----- nvinfo : EIATTR_VRC_CTA_INIT_COUNT
	.align		4
.L_1282:
        /*0040*/ 	.byte	0x02, 0x4a
	.zero		1
	.zero		1


	//----- nvinfo : EIATTR_EXIT_INSTR_OFFSETS
	.align		4
        /*0044*/ 	.byte	0x04, 0x1c
        /*0046*/ 	.short	(.L_1284 - .L_1283)


	//   ....[0]....
.L_1283:
        /*0048*/ 	.word	0x00003b10


	//   ....[1]....
        /*004c*/ 	.word	0x00004040


	//----- nvinfo : EIATTR_CRS_STACK_SIZE
	.align		4
.L_1284:
        /*0050*/ 	.byte	0x04, 0x1e
        /*0052*/ 	.short	(.L_1286 - .L_1285)
.L_1285:
        /*0054*/ 	.word	0x00000000


	//----- nvinfo : EIATTR_CBANK_PARAM_SIZE
	.align		4
.L_1286:
        /*0058*/ 	.byte	0x03, 0x19
        /*005a*/ 	.short	0x01d0


	//----- nvinfo : EIATTR_PARAM_CBANK
	.align		4
        /*005c*/ 	.byte	0x04, 0x0a
        /*005e*/ 	.short	(.L_1288 - .L_1287)
	.align		4
.L_1287:
        /*0060*/ 	.word	index@(.nv.constant0._ZN5flash32flash_fwd_splitkv_combine_kernelI23Flash_fwd_kernel_traitsILi96ELi64ELi128ELi4ELb0ELb0EN7cutlass6half_tE19Flash_kernel_traitsILi96ELi64ELi128ELi4ES3_EELi16ELi1ELb1EEEvNS_16Flash_fwd_paramsE)
        /*0064*/ 	.short	0x0380
        /*0066*/ 	.short	0x01d0


	//----- nvinfo : EIATTR_SW_WAR
	.align		4
.L_1288:
        /*0068*/ 	.byte	0x04, 0x36
        /*006a*/ 	.short	(.L_1290 - .L_1289)
.L_1289:
        /*006c*/ 	.word	0x00000008
.L_1290:


//--------------------- .nv.info._ZN5flash24flash_fwd_splitkv_kernelI23Flash_fwd_kernel_traitsILi96ELi64ELi128ELi4ELb0ELb0EN7cutlass6half_tE19Flash_kernel_traitsILi96ELi64ELi128ELi4ES3_EELb0ELb0ELb0ELb0ELb1ELb0ELb0ELb0EEEvNS_16Flash_fwd_paramsE --------------------------
	.section	.nv.info._ZN5flash24flash_fwd_splitkv_kernelI23Flash_fwd_kernel_traitsILi96ELi64ELi128ELi4ELb0ELb0EN7cutlass6half_tE19Flash_kernel_traitsILi96ELi64ELi128ELi4ES3_EELb0ELb0ELb0ELb0ELb1ELb0ELb0ELb0EEEvNS_16Flash_fwd_paramsE,"",@"SHT_CUDA_INFO"
	.sectionflags	@""
	.align	4


	//----- nvinfo : EIATTR_CUDA_API_VERSION
	.align		4
        /*0000*/ 	.byte	0x04, 0x37
        /*0002*/ 	.short	(.L_1292 - .L_1291)
.L_1291:
        /*0004*/ 	.word	0x00000082


	//----- nvinfo : EIATTR_KPARAM_INFO
	.align		4
.L_1292:
        /*0008*/ 	.byte	0x04, 0x17
        /*000a*/ 	.short	(.L_1294 - .L_1293)
.L_1293:
        /*000c*/ 	.word	0x00000000
        /*0010*/ 	.short	0x0000
        /*0012*/ 	.short	0x0000
        /*0014*/ 	.byte	0x00, 0xf0, 0x41, 0x07


	//----- nvinfo : EIATTR_SPARSE_MMA_MASK
	.align		4
.L_1294:
        /*0018*/ 	.byte	0x03, 0x50
        /*001a*/ 	.short	0x0000


	//----- nvinfo : EIATTR_MAXREG_COUNT
	.align		4
        /*001c*/ 	.byte	0x03, 0x1b
        /*001e*/ 	.short	0x00ff


	//----- nvinfo : EIATTR_NUM_BARRIERS
	.align		4
        /*0020*/ 	.byte	0x02, 0x4c
        /*0022*/ 	.byte	0x01
	.zero		1


	//----- nvinfo : EIATTR_MERCURY_ISA_VERSION
	.align		4
        /*0024*/ 	.byte	0x03, 0x5f
        /*0026*/ 	.short	0x0101


	//----- nvinfo : EIATTR_COOP_GROUP_MASK_REGIDS
	.align		4
        /*0028*/ 	.byte	0x04, 0x29
        /*002a*/ 	.short	(.L_1296 - .L_1295)


	//   ....[0]....
.L_1295:
        /*002c*/ 	.word	0xffffffff


	//   ....[1]....
        /*0030*/ 	.word	0xffffffff


	//   ....[2]....
        /*0034*/ 	.word	0xffffffff


	//   ....[3]....
        /*0038*/ 	.word	0xffffffff


	//   ....[4]....
        /*003c*/ 	.word	0xffffffff


	//   ....[5]....
        /*0040*/ 	.word	0xffffffff


	//   ....[6]....
        /*0044*/ 	.word	0xffffffff


	//   ....[7]....
        /*0048*/ 	.word	0xffffffff


	//   ....[8]....
        /*004c*/ 	.word	0xffffffff


	//   ....[9]....
        /*0050*/ 	.word	0xffffffff


	//   ....[10]....
        /*0054*/ 	.word	0xffffffff


	//   ....[11]....
        /*0058*/ 	.word	0xffffffff


	//   ....[12]....
        /*005c*/ 	.word	0x05000006


	//   ....[13]....
        /*0060*/ 	.word	0x05000006


	//   ....[14]....
        /*0064*/ 	.word	0x05000006


	//   ....[15]....
        /*0068*/ 	.word	0x05000006


	//----- nvinfo : EIATTR_COOP_GROUP_INSTR_OFFSETS
	.align		4
.L_1296:
        /*006c*/ 	.byte	0x04, 0x28
        /*006e*/ 	.short	(.L_1298 - .L_1297)


	//   ....[0]....
.L_1297:
        /*0070*/ 	.word	0x00003dd0


	//   ....[1]....
        /*0074*/ 	.word	0x00003df0


	//   ....[2]....
        /*0078*/ 	.word	0x00003e70


	//   ....[3]....
        /*007c*/ 	.word	0x00003e80


	//   ....[4]....
        /*0080*/ 	.word	0x00006ee0


	//   ....[5]....
        /*0084*/ 	.word	0x00006f00


	//   ....[6]....
        /*0088*/ 	.word	0x00006f30


	//   ....[7]....
        /*008c*/ 	.word	0x00006f40


	//   ....[8]....
        /*0090*/ 	.word	0x00008ae0


	//   ....[9]....
        /*0094*/ 	.word	0x00008af0


	//   ....[10]....
        /*0098*/ 	.word	0x00008b20


	//   ....[11]....
        /*009c*/ 	.word	0x00008b30


	//   ....[12]....
        /*00a0*/ 	.word	0x00009950


	//   ....[13]....
        /*00a4*/ 	.word	0x000099c0


	//   ....[14]....
        /*00a8*/ 	.word	0x00009a20


	//   ....[15]....
        /*00ac*/ 	.word	0x00009a90


	//----- nvinfo : EIATTR_VRC_CTA_INIT_COUNT
	.align		4
.L_1298:
        /*00b0*/ 	.byte	0x02, 0x4a
	.zero		1
	.zero		1


	//----- nvinfo : EIATTR_EXIT_INSTR_OFFSETS
	.align		4
        /*00b4*/ 	.byte	0x04, 0x1c
        /*00b6*/ 	.short	(.L_1300 - .L_1299)


	//   ....[0]....
.L_1299:
        /*00b8*/ 	.word	0x00000090


	//----- nvinfo : EIATTR_CRS_STACK_SIZE
	.align		4
.L_1300:
        /*00bc*/ 	.byte	0x04, 0x1e
        /*00be*/ 	.short	(.L_1302 - .L_1301)
.L_1301:
        /*00c0*/ 	.word	0x00000000


	//----- nvinfo : EIATTR_CBANK_PARAM_SIZE
	.align		4
.L_1302:
        /*00c4*/ 	.byte	0x03, 0x19
        /*00c6*/ 	.short	0x01d0


	//----- nvinfo : EIATTR_PARAM_CBANK
	.align		4
        /*00c8*/ 	.byte	0x04, 0x0a
        /*00ca*/ 	.short	(.L_1304 - .L_1303)
	.align		4
.L_1303:
        /*00cc*/ 	.word	index@(.nv.constant0._ZN5flash24flash_fwd_splitkv_kernelI23Flash_fwd_kernel_traitsILi96ELi64ELi128ELi4ELb0ELb0EN7cutlass6half_tE19Flash_kernel_traitsILi96ELi64ELi128ELi4ES3_EELb0ELb0ELb0ELb0ELb1ELb0ELb0ELb0EEEvNS_16Flash_fwd_paramsE)
        /*00d0*/ 	.short	0x0380
        /*00d2*/ 	.short	0x01d0


	//----- nvinfo : EIATTR_SW_WAR
	.align		4
.L_1304:
        /*00d4*/ 	.byte	0x04, 0x36
        /*00d6*/ 	.short	(.L_1306 - .L_1305)
.L_1305:
        /*00d8*/ 	.word	0x00000008
.L_1306:


//--------------------- .nv.info._ZN5flash24flash_fwd_splitkv_kernelI23Flash_fwd_kernel_traitsILi96ELi64ELi128ELi4ELb0ELb0EN7cutlass6half_tE19Flash_kernel_traitsILi96ELi64ELi128ELi4ES3_EELb0ELb0ELb0ELb0ELb1ELb1ELb0ELb0EEEvNS_16Flash_fwd_paramsE --------------------------
	.section	.nv.info._ZN5flash24flash_fwd_splitkv_kernelI23Flash_fwd_kernel_traitsILi96ELi64ELi128ELi4ELb0ELb0EN7cutlass6half_tE19Flash_kernel_traitsILi96ELi64ELi128ELi4ES3_EELb0ELb0ELb0ELb0ELb1ELb1ELb0ELb0EEEvNS_16Flash_fwd_paramsE,"",@"SHT_CUDA_INFO"
	.sectionflags	@""
	.align	4


	//----- nvinfo : EIATTR_CUDA_API_VERSION
	.align		4
        /*0000*/ 	.byte	0x04, 0x37
        /*0002*/ 	.short	(.L_1308 - .L_1307)
.L_1307:
        /*0004*/ 	.word	0x00000082


	//----- nvinfo : EIATTR_KPARAM_INFO
	.align		4
.L_1308:
        /*0008*/ 	.byte	0x04, 0x17
        /*000a*/ 	.short	(.L_1310 - .L_1309)
.L_1309:
        /*000c*/ 	.word	0x00000000
        /*0010*/ 	.short	0x0000
        /*0012*/ 	.short	0x0000
        /*0014*/ 	.byte	0x00, 0xf0, 0x41, 0x07


	//----- nvinfo : EIATTR_SPARSE_MMA_MASK
	.align		4
.L_1310:
        /*0018*/ 	.byte	0x03, 0x50
        /*001a*/ 	.short	0x0000


	//----- nvinfo : EIATTR_MAXREG_COUNT
	.align		4
        /*001c*/ 	.byte	0x03, 0x1b
        /*001e*/ 	.short	0x00ff


	//----- nvinfo : EIATTR_NUM_BARRIERS
	.align		4
        /*0020*/ 	.byte	0x02, 0x4c
        /*0022*/ 	.byte	0x01
	.zero		1


	//----- nvinfo : EIATTR_MERCURY_ISA_VERSION
	.align		4
        /*0024*/ 	.byte	0x03, 0x5f
        /*0026*/ 	.short	0x0101


	//----- nvinfo : EIATTR_COOP_GROUP_MASK_REGIDS
	.align		4
        /*0028*/ 	.byte	0x04, 0x29
        /*002a*/ 	.short	(.L_1312 - .L_1311)


	//   ....[0]....
.L_1311:
        /*002c*/ 	.word	0xffffffff


	//   ....[1]....
        /*0030*/ 	.word	0xffffffff


	//   ....[2]....
        /*0034*/ 	.word	0xffffffff


	//   ....[3]....
        /*0038*/ 	.word	0xffffffff


	//   ....[4]....
        /*003c*/ 	.word	0xffffffff


	//   ....[5]....
        /*0040*/ 	.word	0xffffffff


	//   ....[6]....
        /*0044*/ 	.word	0xffffffff


	//   ....[7]....
        /*0048*/ 	.word	0xffffffff


	//   ....[8]....
        /*004c*/ 	.word	0xffffffff


	//   ....[9]....
        /*0050*/ 	.word	0xffffffff


	//   ....[10]....
        /*0054*/ 	.word	0xffffffff


	//   ....[11]....
        /*0058*/ 	.word	0xffffffff


	//   ....[12]....
        /*005c*/ 	.word	0x05000006


	//   ....[13]....
        /*0060*/ 	.word	0x05000006


	//   ....[14]....
        /*0064*/ 	.word	0x05000006


	//   ....[15]....
        /*0068*/ 	.word	0x05000006


	//----- nvinfo : EIATTR_COOP_GROUP_INSTR_OFFSETS
	.align		4
.L_1312:
        /*006c*/ 	.byte	0x04, 0x28
        /*006e*/ 	.short	(.L_1314 - .L_1313)


	//   ....[0]....
.L_1313:
        /*0070*/ 	.word	0x000045b0


	//   ....[1]....
        /*0074*/ 	.word	0x000045c0


	//   ....[2]....
        /*0078*/ 	.word	0x00004600


	//   ....[3]....
        /*007c*/ 	.word	0x00004610


	//   ....[4]....
        /*0080*/ 	.word	0x00007f10


	//   ....[5]....
        /*0084*/ 	.word	0x00007f30


	//   ....[6]....
        /*0088*/ 	.word	0x00007f60


	//   ....[7]....
        /*008c*/ 	.word	0x00007f70


	//   ....[8]....
        /*0090*/ 	.word	0x00009ac0


	//   ....[9]....
        /*0094*/ 	.word	0x00009ad0


	//   ....[10]....
        /*0098*/ 	.word	0x00009b00


	//   ....[11]....
        /*009c*/ 	.word	0x00009b10


	//   ....[12]....
        /*00a0*/ 	.word	0x0000a930


	//   ....[13]....
        /*00a4*/ 	.word	0x0000a9a0


	//   ....[14]....
        /*00a8*/ 	.word	0x0000aa00


	//   ....[15]....
        /*00ac*/ 	.word	0x0000aa70


	//----- nvinfo : EIATTR_VRC_CTA_INIT_COUNT
	.align		4
.L_1314:
        /*00b0*/ 	.byte	0x02, 0x4a
	.zero		1
	.zero		1


	//----- nvinfo : EIATTR_EXIT_INSTR_OFFSETS
	.align		4
        /*00b4*/ 	.byte	0x04, 0x1c
        /*00b6*/ 	.short	(.L_1316 - .L_1315)


	//   ....[0]....
.L_1315:
        /*00b8*/ 	.word	0x00000090


	//----- nvinfo : EIATTR_CRS_STACK_SIZE
	.align		4
.L_1316:
        /*00bc*/ 	.byte	0x04, 0x1e
        /*00be*/ 	.short	(.L_1318 - .L_1317)
.L_1317:
        /*00c0*/ 	.word	0x00000000


	//----- nvinfo : EIATTR_CBANK_PARAM_SIZE
	.align		4
.L_1318:
        /*00c4*/ 	.byte	0x03, 0x19
        /*00c6*/ 	.short	0x01d0


	//----- nvinfo : EIATTR_PARAM_CBANK
	.align		4
        /*00c8*/ 	.byte	0x04, 0x0a
        /*00ca*/ 	.short	(.L_1320 - .L_1319)
	.align		4
.L_1319:
        /*00cc*/ 	.word	index@(.nv.constant0._ZN5flash24flash_fwd_splitkv_kernelI23Flash_fwd_kernel_traitsILi96ELi64ELi128ELi4ELb0ELb0EN7cutlass6half_tE19Flash_kernel_traitsILi96ELi64ELi128ELi4ES3_EELb0ELb0ELb0ELb0ELb1ELb1ELb0ELb0EEEvNS_16Flash_fwd_paramsE)
        /*00d0*/ 	.short	0x0380
        /*00d2*/ 	.short	0x01d0


	//----- nvinfo : EIATTR_SW_WAR
	.align		4
.L_1320:
        /*00d4*/ 	.byte	0x04, 0x36
        /*00d6*/ 	.short	(.L_1322 - .L_1321)
.L_1321:
        /*00d8*/ 	.word	0x00000008
.L_1322:


//--------------------- .nv.info._ZN5flash24flash_fwd_splitkv_kernelI23Flash_fwd_kernel_traitsILi96ELi64ELi128ELi4ELb0ELb0EN7cutlass6half_tE19Flash_kernel_traitsILi96ELi64ELi128ELi4ES3_EELb0ELb0ELb0ELb0ELb1ELb0ELb1ELb0EEEvNS_16Flash_fwd_paramsE --------------------------
	.section	.nv.info._ZN5flash24flash_fwd_splitkv_kernelI23Flash_fwd_kernel_traitsILi96ELi64ELi128ELi4ELb0ELb0EN7cutlass6half_tE19Flash_kernel_traitsILi96ELi64ELi128ELi4ES3_EELb0ELb0ELb0ELb0ELb1ELb0ELb1ELb0EEEvNS_16Flash_fwd_paramsE,"",@"SHT_CUDA_INFO"
	.sectionflags	@""
	.align	4


	//----- nvinfo : EIATTR_CUDA_API_VERSION
	.align		4
        /*0000*/ 	.byte	0x04, 0x37
        /*0002*/ 	.short	(.L_1324 - .L_1323)
.L_1323:
        /*0004*/ 	.word	0x00000082


	//----- nvinfo : EIATTR_KPARAM_INFO
	.align		4
.L_1324:
        /*0008*/ 	.byte	0x04, 0x17
        /*000a*/ 	.short	(.L_1326 - .L_1325)
.L_1325:
        /*000c*/ 	.word	0x00000000
        /*0010*/ 	.short	0x0000
        /*0012*/ 	.short	0x0000
        /*0014*/ 	.byte	0x00, 0xf0, 0x41, 0x07


	//----- nvinfo : EIATTR_SPARSE_MMA_MASK
	.align		4
.L_1326:
        /*0018*/ 	.byte	0x03, 0x50
        /*001a*/ 	.short	0x0000


	//----- nvinfo : EIATTR_MAXREG_COUNT
	.align		4
        /*001c*/ 	.byte	0x03, 0x1b
        /*001e*/ 	.short	0x00ff


	//----- nvinfo : EIATTR_NUM_BARRIERS
	.align		4
        /*0020*/ 	.byte	0x02, 0x4c
        /*0022*/ 	.byte	0x01
	.zero		1


	//----- nvinfo : EIATTR_MERCURY_ISA_VERSION
	.align		4
        /*0024*/ 	.byte	0x03, 0x5f
        /*0026*/ 	.short	0x0101


	//----- nvinfo : EIATTR_COOP_GROUP_MASK_REGIDS
	.align		4
        /*0028*/ 	.byte	0x04, 0x29
        /*002a*/ 	.short	(.L_1328 - .L_1327)


	//   ....[0]....
.L_1327:
        /*002c*/ 	.word	0xffffffff


	//   ....[1]....
        /*0030*/ 	.word	0xffffffff


	//   ....[2]....
        /*0034*/ 	.word	0xffffffff


	//   ....[3]....
        /*0038*/ 	.word	0xffffffff


	//   ....[4]....
        /*003c*/ 	.word	0xffffffff


	//   ....[5]....
        /*0040*/ 	.word	0xffffffff


	//   ....[6]....
        /*0044*/ 	.word	0xffffffff


	//   ....[7]....
        /*0048*/ 	.word	0xffffffff


	//   ....[8]....
        /*004c*/ 	.word	0xffffffff


	//   ....[9]....
        /*0050*/ 	.word	0xffffffff


	//   ....[10]....
        /*0054*/ 	.word	0xffffffff


	//   ....[11]....
        /*0058*/ 	.word	0xffffffff


	//   ....[12]....
        /*005c*/ 	.word	0x05000007


	//   ....[13]....
        /*0060*/ 	.word	0x05000007


	//   ....[14]....
        /*0064*/ 	.word	0x05000007


	//   ....[15]....
        /*0068*/ 	.word	0x05000007


	//----- nvinfo : EIATTR_COOP_GROUP_INSTR_OFFSETS
	.align		4
.L_1328:
        /*006c*/ 	.byte	0x04, 0x28
        /*006e*/ 	.short	(.L_1330 - .L_1329)


	//   ....[0]....
.L_1329:
        /*0070*/ 	.word	0x00003ff0


	//   ....[1]....
        /*0074*/ 	.word	0x00004020


	//   ....[2]....
        /*0078*/ 	.word	0x000040a0


	//   ....[3]....
        /*007c*/ 	.word	0x000040b0


	//   ....[4]....
        /*0080*/ 	.word	0x000071c0


	//   ....[5]....
        /*0084*/ 	.word	0x000071d0


	//   ....[6]....
        /*0088*/ 	.word	0x00007200


	//   ....[7]....
        /*008c*/ 	.word	0x00007210


	//   ....[8]....
        /*0090*/ 	.word	0x00008d90


	//   ....[9]....
        /*0094*/ 	.word	0x00008da0


	//   ....[10]....
        /*0098*/ 	.word	0x00008dd0


	//   ....[11]....
        /*009c*/ 	.word	0x00008de0


	//   ....[12]....
        /*00a0*/ 	.word	0x00009950


	//   ....[13]....
        /*00a4*/ 	.word	0x000099c0


	//   ....[14]....
        /*00a8*/ 	.word	0x00009a20


	//   ....[15]....
        /*00ac*/ 	.word	0x00009a90


	//----- nvinfo : EIATTR_VRC_CTA_INIT_COUNT
	.align		4
.L_1330:
        /*00b0*/ 	.byte	0x02, 0x4a
	.zero		1
	.zero		1


	//----- nvinfo : EIATTR_EXIT_INSTR_OFFSETS
	.align		4
        /*00b4*/ 	.byte	0x04, 0x1c
        /*00b6*/ 	.short	(.L_1332 - .L_1331)


	//   ....[0]....
.L_1331:
        /*00b8*/ 	.word	0x000001f0


	//----- nvinfo : EIATTR_CRS_STACK_SIZE
	.align		4
.L_1332:
        /*00bc*/ 	.byte	0x04, 0x1e
        /*00be*/ 	.short	(.L_1334 - .L_1333)
.L_1333:
        /*00c0*/ 	.word	0x00000000


	//----- nvinfo : EIATTR_CBANK_PARAM_SIZE
	.align		4
.L_1334:
        /*00c4*/ 	.byte	0x03, 0x19
        /*00c6*/ 	.short	0x01d0


	//----- nvinfo : EIATTR_PARAM_CBANK
	.align		4
        /*00c8*/ 	.byte	0x04, 0x0a
        /*00ca*/ 	.short	(.L_1336 - .L_1335)
	.align		4
.L_1335:
        /*00cc*/ 	.word	index@(.nv.constant0._ZN5flash24flash_fwd_splitkv_kernelI23Flash_fwd_kernel_traitsILi96ELi64ELi128ELi4ELb0ELb0EN7cutlass6half_tE19Flash_kernel_traitsILi96ELi64ELi128ELi4ES3_EELb0ELb0ELb0ELb0ELb1ELb0ELb1ELb0EEEvNS_16Flash_fwd_paramsE)
        /*00d0*/ 	.short	0x0380
        /*00d2*/ 	.short	0x01d0


	//----- nvinfo : EIATTR_SW_WAR
	.align		4
.L_1336:
        /*00d4*/ 	.byte	0x04, 0x36
        /*00d6*/ 	.short	(.L_1338 - .L_1337)
.L_1337:
        /*00d8*/ 	.word	0x00000008
.L_1338:


//--------------------- .nv.info._ZN5flash24flash_fwd_splitkv_kernelI23Flash_fwd_kernel_traitsILi96ELi64ELi128ELi4ELb0ELb0EN7cutlass6half_tE19Flash_kernel_traitsILi96ELi64ELi128ELi4ES3_EELb0ELb0ELb0ELb0ELb1ELb1ELb1ELb0EEEvNS_16Flash_fwd_paramsE --------------------------
	.section	.nv.info._ZN5flash24flash_fwd_splitkv_kernelI23Flash_fwd_kernel_traitsILi96ELi64ELi128ELi4ELb0ELb0EN7cutlass6half_tE19Flash_kernel_traitsILi96ELi64ELi128ELi4ES3_EELb0ELb0ELb0ELb0ELb1ELb1ELb1ELb0EEEvNS_16Flash_fwd_paramsE,"",@"SHT_CUDA_INFO"
	.sectionflags	@""
	.align	4


	//----- nvinfo : EIATTR_CUDA_API_VERSION
	.align		4
        /*0000*/ 	.byte	0x04, 0x37
        /*0002*/ 	.short	(.L_1340 - .L_1339)
.L_1339:
        /*0004*/ 	.word	0x00000082


	//----- nvinfo : EIATTR_KPARAM_INFO
	.align		4
.L_1340:
        /*0008*/ 	.byte	0x04, 0x17
        /*000a*/ 	.short	(.L_1342 - .L_1341)
.L_1341:
        /*000c*/ 	.word	0x00000000
        /*0010*/ 	.short	0x0000
        /*0012*/ 	.short	0x0000
        /*0014*/ 	.byte	0x00, 0xf0, 0x41, 0x07


	//----- nvinfo : EIATTR_SPARSE_MMA_MASK
	.align		4
.L_1342:
        /*0018*/ 	.byte	0x03, 0x50
        /*001a*/ 	.short	0x0000


	//----- nvinfo : EIATTR_MAXREG_COUNT
	.align		4
        /*001c*/ 	.byte	0x03, 0x1b
        /*001e*/ 	.short	0x00ff


	//----- nvinfo : EIATTR_NUM_BARRIERS
	.align		4
        /*0020*/ 	.byte	0x02, 0x4c
        /*0022*/ 	.byte	0x01
	.zero		1


	//----- nvinfo : EIATTR_MERCURY_ISA_VERSION
	.align		4
        /*0024*/ 	.byte	0x03, 0x5f
        /*0026*/ 	.short	0x0101


	//----- nvinfo : EIATTR_COOP_GROUP_MASK_REGIDS
	.align		4
        /*0028*/ 	.byte	0x04, 0x29
        /*002a*/ 	.short	(.L_1344 - .L_1343)


	//   ....[0]....
.L_1343:
        /*002c*/ 	.word	0xffffffff


	//   ....[1]....
        /*0030*/ 	.word	0xffffffff


	//   ....[2]....
        /*0034*/ 	.word	0xffffffff


	//   ....[3]....
        /*0038*/ 	.word	0xffffffff


	//   ....[4]....
        /*003c*/ 	.word	0xffffffff


	//   ....[5]....
        /*0040*/ 	.word	0xffffffff


	//   ....[6]....
        /*0044*/ 	.word	0xffffffff


	//   ....[7]....
        /*0048*/ 	.word	0xffffffff


	//   ....[8]....
        /*004c*/ 	.word	0xffffffff


	//   ....[9]....
        /*0050*/ 	.word	0xffffffff


	//   ....[10]....
        /*0054*/ 	.word	0xffffffff


	//   ....[11]....
        /*0058*/ 	.word	0xffffffff


	//   ....[12]....
        /*005c*/ 	.word	0x05000007


	//   ....[13]....
        /*0060*/ 	.word	0x05000007


	//   ....[14]....
        /*0064*/ 	.word	0x05000007


	//   ....[15]....
        /*0068*/ 	.word	0x05000007


	//----- nvinfo : EIATTR_COOP_GROUP_INSTR_OFFSETS
	.align		4
.L_1344:
        /*006c*/ 	.byte	0x04, 0x28
        /*006e*/ 	.short	(.L_1346 - .L_1345)


	//   ....[0]....
.L_1345:
        /*0070*/ 	.word	0x00004830


	//   ....[1]....
        /*0074*/ 	.word	0x00004860


	//   ....[2]....
        /*0078*/ 	.word	0x000048c0


	//   ....[3]....
        /*007c*/ 	.word	0x000048d0


	//   ....[4]....
        /*0080*/ 	.word	0x00008270


	//   ....[5]....
        /*0084*/ 	.word	0x00008280


	//   ....[6]....
        /*0088*/ 	.word	0x000082c0


	//   ....[7]....
        /*008c*/ 	.word	0x000082d0


	//   ....[8]....
        /*0090*/ 	.word	0x00009df0


	//   ....[9]....
        /*0094*/ 	.word	0x00009e00


	//   ....[10]....
        /*0098*/ 	.word	0x00009e30


	//   ....[11]....
        /*009c*/ 	.word	0x00009e40


	//   ....[12]....
        /*00a0*/ 	.word	0x0000a9b0


	//   ....[13]....
        /*00a4*/ 	.word	0x0000aa20


	//   ....[14]....
        /*00a8*/ 	.word	0x0000aa80


	//   ....[15]....
        /*00ac*/ 	.word	0x0000aaf0


	//----- nvinfo : EIATTR_VRC_CTA_INIT_COUNT
	.align		4
.L_1346:
        /*00b0*/ 	.byte	0x02, 0x4a
	.zero		1
	.zero		1


	//----- nvinfo : EIATTR_EXIT_INSTR_OFFSETS
	.align		4
        /*00b4*/ 	.byte	0x04, 0x1c
        /*00b6*/ 	.short	(.L_1348 - .L_1347)


	//   ....[0]....
.L_1347:
        /*00b8*/ 	.word	0x000001f0


	//----- nvinfo : EIATTR_CRS_STACK_SIZE
	.align		4
.L_1348:
        /*00bc*/ 	.byte	0x04, 0x1e
        /*00be*/ 	.short	(.L_1350 - .L_1349)
.L_1349:
        /*00c0*/ 	.word	0x00000000


	//----- nvinfo : EIATTR_CBANK_PARAM_SIZE
	.align		4
.L_1350:
        /*00c4*/ 	.byte	0x03, 0x19
        /*00c6*/ 	.short	0x01d0


	//----- nvinfo : EIATTR_PARAM_CBANK
	.align		4
        /*00c8*/ 	.byte	0x04, 0x0a
        /*00ca*/ 	.short	(.L_1352 - .L_1351)
	.align		4
.L_1351:
        /*00cc*/ 	.word	index@(.nv.constant0._ZN5flash24flash_fwd_splitkv_kernelI23Flash_fwd_kernel_traitsILi96ELi64ELi128ELi4ELb0ELb0EN7cutlass6half_tE19Flash_kernel_traitsILi96ELi64ELi128ELi4ES3_EELb0ELb0ELb0ELb0ELb1ELb1ELb1ELb0EEEvNS_16Flash_fwd_paramsE)
        /*00d0*/ 	.short	0x0380
        /*00d2*/ 	.short	0x01d0


	//----- nvinfo : EIATTR_SW_WAR
	.align		4
.L_1352:
        /*00d4*/ 	.byte	0x04, 0x36
        /*00d6*/ 	.short	(.L_1354 - .L_1353)
.L_1353:
        /*00d8*/ 	.word	0x00000008
.L_1354:


//--------------------- .nv.info._ZN5flash24flash_fwd_splitkv_kernelI23Flash_fwd_kernel_traitsILi96ELi64ELi128ELi4ELb0ELb0EN7cutlass6half_tE19Flash_kernel_traitsILi96ELi64ELi128ELi4ES3_EELb0ELb0ELb0ELb0ELb0ELb0ELb0ELb0EEEvNS_16Flash_fwd_paramsE --------------------------
	.section	.nv.info._ZN5flash24flash_fwd_splitkv_kernelI23Flash_fwd_kernel_traitsILi96ELi64ELi128ELi4ELb0ELb0EN7cutlass6half_tE19Flash_kernel_traitsILi96ELi64ELi128ELi4ES3_EELb0ELb0ELb0ELb0ELb0ELb0ELb0ELb0EEEvNS_16Flash_fwd_paramsE,"",@"SHT_CUDA_INFO"
	.sectionflags	@""
	.align	4


	//----- nvinfo : EIATTR_CUDA_API_VERSION
	.align		4
        /*0000*/ 	.byte	0x04, 0x37
        /*0002*/ 	.short	(.L_1356 - .L_1355)
.L_1355:
        /*0004*/ 	.word	0x00000082


	//----- nvinfo : EIATTR_KPARAM_INFO
	.align		4
.L_1356:
        /*0008*/ 	.byte	0x04, 0x17
        /*000a*/ 	.short	(.L_1358 - .L_1357)
.L_1357:
        /*000c*/ 	.word	0x00000000
        /*0010*/ 	.short	0x0000
        /*0012*/ 	.short	0x0000
        /*0014*/ 	.byte	0x00, 0xf0, 0x41, 0x07


	//----- nvinfo : EIATTR_SPARSE_MMA_MASK
	.align		4
.L_1358:
        /*0018*/ 	.byte	0x03, 0x50
        /*001a*/ 	.short	0x0000


	//----- nvinfo : EIATTR_MAXREG_COUNT
	.align		4
        /*001c*/ 	.byte	0x03, 0x1b
        /*001e*/ 	.short	0x00ff


	//----- nvinfo : EIATTR_NUM_BARRIERS
	.align		4
        /*0020*/ 	.byte	0x02, 0x4c
        /*0022*/ 	.byte	0x01
	.zero		1


	//----- nvinfo : EIATTR_MERCURY_ISA_VERSION
	.align		4
        /*0024*/ 	.byte	0x03, 0x5f
        /*0026*/ 	.short	0x0101


	//----- nvinfo : EIATTR_COOP_GROUP_MASK_REGIDS
	.align		4
        /*0028*/ 	.byte	0x04, 0x29
        /*002a*/ 	.short	(.L_1360 - .L_1359)


	//   ....[0]....
.L_1359:
        /*002c*/ 	.word	0xffffffff


	//   ....[1]....
        /*0030*/ 	.word	0xffffffff


	//   ....[2]....
        /*0034*/ 	.word	0xffffffff


	//   ....[3]....
        /*0038*/ 	.word	0xffffffff


	//   ....[4]....
        /*003c*/ 	.word	0xffffffff


	//   ....[5]....
        /*0040*/ 	.word	0xffffffff


	//   ....[6]....
        /*0044*/ 	.word	0xffffffff


	//   ....[7]....
        /*0048*/ 	.word	0xffffffff


	//   ....[8]....
        /*004c*/ 	.word	0xffffffff


	//   ....[9]....
        /*0050*/ 	.word	0xffffffff


	//   ....[10]....
        /*0054*/ 	.word	0xffffffff


	//   ....[11]....
        /*0058*/ 	.word	0xffffffff


	//   ....[12]....
        /*005c*/ 	.word	0x05000006


	//   ....[13]....
        /*0060*/ 	.word	0x05000006


	//   ....[14]....
        /*0064*/ 	.word	0x05000006


	//   ....[15]....
        /*0068*/ 	.word	0x05000006


	//----- nvinfo : EIATTR_COOP_GROUP_INSTR_OFFSETS
	.align		4
.L_1360:
        /*006c*/ 	.byte	0x04, 0x28
        /*006e*/ 	.short	(.L_1362 - .L_1361)


	//   ....[0]....
.L_1361:
        /*0070*/ 	.word	0x00004d90


	//   ....[1]....
        /*0074*/ 	.word	0x00004db0


	//   ....[2]....
        /*0078*/ 	.word	0x00004e30


	//   ....[3]....
        /*007c*/ 	.word	0x00004e40


	//   ....[4]....
        /*0080*/ 	.word	0x00008490


	//   ....[5]....
        /*0084*/ 	.word	0x000084b0


	//   ....[6]....
        /*0088*/ 	.word	0x000084e0


	//   ....[7]....
        /*008c*/ 	.word	0x000084f0


	//   ....[8]....
        /*0090*/ 	.word	0x0000a080


	//   ....[9]....
        /*0094*/ 	.word	0x0000a090


	//   ....[10]....
        /*0098*/ 	.word	0x0000a0c0


	//   ....[11]....
        /*009c*/ 	.word	0x0000a0d0


	//   ....[12]....
        /*00a0*/ 	.word	0x0000af90


	//   ....[13]....
        /*00a4*/ 	.word	0x0000b000


	//   ....[14]....
        /*00a8*/ 	.word	0x0000b060


	//   ....[15]....
        /*00ac*/ 	.word	0x0000b0d0


	//----- nvinfo : EIATTR_VRC_CTA_INIT_COUNT
	.align		4
.L_1362:
        /*00b0*/ 	.byte	0x02, 0x4a
	.zero		1
	.zero		1


	//----- nvinfo : EIATTR_EXIT_INSTR_OFFSETS
	.align		4
        /*00b4*/ 	.byte	0x04, 0x1c
        /*00b6*/ 	.short	(.L_1364 - .L_1363)


	//   ....[0]....
.L_1363:
        /*00b8*/ 	.word	0x00000090


	//----- nvinfo : EIATTR_CRS_STACK_SIZE
	.align		4
.L_1364:
        /*00bc*/ 	.byte	0x04, 0x1e
        /*00be*/ 	.short	(.L_1366 - .L_1365)
.L_1365:
        /*00c0*/ 	.word	0x00000000


	//----- nvinfo : EIATTR_CBANK_PARAM_SIZE
	.align		4
.L_1366:
        /*00c4*/ 	.byte	0x03, 0x19
        /*00c6*/ 	.short	0x01d0


	//----- nvinfo : EIATTR_PARAM_CBANK
	.align		4
        /*00c8*/ 	.byte	0x04, 0x0a
        /*00ca*/ 	.short	(.L_1368 - .L_1367)
	.align		4
.L_1367:
        /*00cc*/ 	.word	index@(.nv.constant0._ZN5flash24flash_fwd_splitkv_kernelI23Flash_fwd_kernel_traitsILi96ELi64ELi128ELi4ELb0ELb0EN7cutlass6half_tE19Flash_kernel_traitsILi96ELi64ELi128ELi4ES3_EELb0ELb0ELb0ELb0ELb0ELb0ELb0ELb0EEEvNS_16Flash_fwd_paramsE)
        /*00d0*/ 	.short	0x0380
        /*00d2*/ 	.short	0x01d0


	//----- nvinfo : EIATTR_SW_WAR
	.align		4
.L_1368:
        /*00d4*/ 	.byte	0x04, 0x36
        /*00d6*/ 	.short	(.L_1370 - .L_1369)
.L_1369:
        /*00d8*/ 	.word	0x00000008
.L_1370:


//--------------------- .nv.info._ZN5flash24flash_fwd_splitkv_kernelI23Flash_fwd_kernel_traitsILi96ELi64ELi128ELi4ELb0ELb0EN7cutlass6half_tE19Flash_kernel_traitsILi96ELi64ELi128ELi4ES3_EELb0ELb0ELb0ELb0ELb0ELb1ELb0ELb0EEEvNS_16Flash_fwd_paramsE --------------------------
	.section	.nv.info._ZN5flash24flash_fwd_splitkv_kernelI23Flash_fwd_kernel_traitsILi96ELi64ELi128ELi4ELb0ELb0EN7cutlass6half_tE19Flash_kernel_traitsILi96ELi64ELi128ELi4ES3_EELb0ELb0ELb0ELb0ELb0ELb1ELb0ELb0EEEvNS_16Flash_fwd_paramsE,"",@"SHT_CUDA_INFO"
	.sectionflags	@""
	.align	4


	//----- nvinfo : EIATTR_CUDA_API_VERSION
	.align		4
        /*0000*/ 	.byte	0x04, 0x37
        /*0002*/ 	.short	(.L_1372 - .L_1371)
.L_1371:
        /*0004*/ 	.word	0x00000082


	//----- nvinfo : EIATTR_KPARAM_INFO
	.align		4
.L_1372:
        /*0008*/ 	.byte	0x04, 0x17
        /*000a*/ 	.short	(.L_1374 - .L_1373)
.L_1373:
        /*000c*/ 	.word	0x00000000
        /*0010*/ 	.short	0x0000
        /*0012*/ 	.short	0x0000
        /*0014*/ 	.byte	0x00, 0xf0, 0x41, 0x07


	//----- nvinfo : EIATTR_SPARSE_MMA_MASK
	.align		4
.L_1374:
        /*0018*/ 	.byte	0x03, 0x50
        /*001a*/ 	.short	0x0000


	//----- nvinfo : EIATTR_MAXREG_COUNT
	.align		4
        /*001c*/ 	.byte	0x03, 0x1b
        /*001e*/ 	.short	0x00ff


	//----- nvinfo : EIATTR_NUM_BARRIERS
	.align		4
        /*0020*/ 	.byte	0x02, 0x4c
        /*0022*/ 	.byte	0x01
	.zero		1


	//----- nvinfo : EIATTR_MERCURY_ISA_VERSION
	.align		4
        /*0024*/ 	.byte	0x03, 0x5f
        /*0026*/ 	.short	0x0101


	//----- nvinfo : EIATTR_COOP_GROUP_MASK_REGIDS
	.align		4
        /*0028*/ 	.byte	0x04, 0x29
        /*002a*/ 	.short	(.L_1376 - .L_1375)


	//   ....[0]....
.L_1375:
        /*002c*/ 	.word	0xffffffff


	//   ....[1]....
        /*0030*/ 	.word	0xffffffff


	//   ....[2]....
        /*0034*/ 	.word	0xffffffff


	//   ....[3]....
        /*0038*/ 	.word	0xffffffff


	//   ....[4]....
        /*003c*/ 	.word	0xffffffff


	//   ....[5]....
        /*0040*/ 	.word	0xffffffff


	//   ....[6]....
        /*0044*/ 	.word	0xffffffff


	//   ....[7]....
        /*0048*/ 	.word	0xffffffff


	//   ....[8]....
        /*004c*/ 	.word	0xffffffff


	//   ....[9]....
        /*0050*/ 	.word	0xffffffff


	//   ....[10]....
        /*0054*/ 	.word	0xffffffff


	//   ....[11]....
        /*0058*/ 	.word	0xffffffff


	//   ....[12]....
        /*005c*/ 	.word	0x05000006


	//   ....[13]....
        /*0060*/ 	.word	0x05000006


	//   ....[14]....
        /*0064*/ 	.word	0x05000006


	//   ....[15]....
        /*0068*/ 	.word	0x05000006


	//----- nvinfo : EIATTR_COOP_GROUP_INSTR_OFFSETS
	.align		4
.L_1376:
        /*006c*/ 	.byte	0x04, 0x28
        /*006e*/ 	.short	(.L_1378 - .L_1377)


	//   ....[0]....
.L_1377:
        /*0070*/ 	.word	0x000055a0


	//   ....[1]....
        /*0074*/ 	.word	0x000055b0


	//   ....[2]....
        /*0078*/ 	.word	0x00005610


	//   ....[3]....
        /*007c*/ 	.word	0x00005620


	//   ....[4]....
        /*0080*/ 	.word	0x000094f0


	//   ....[5]....
        /*0084*/ 	.word	0x00009510


	//   ....[6]....
        /*0088*/ 	.word	0x00009540


	//   ....[7]....
        /*008c*/ 	.word	0x00009550


	//   ....[8]....
        /*0090*/ 	.word	0x0000b090


	//   ....[9]....
        /*0094*/ 	.word	0x0000b0a0


	//   ....[10]....
        /*0098*/ 	.word	0x0000b0d0


	//   ....[11]....
        /*009c*/ 	.word	0x0000b0e0


	//   ....[12]....
        /*00a0*/ 	.word	0x0000bfa0


	//   ....[13]....
        /*00a4*/ 	.word	0x0000c010


	//   ....[14]....
        /*00a8*/ 	.word	0x0000c070


	//   ....[15]....
        /*00ac*/ 	.word	0x0000c0e0


	//----- nvinfo : EIATTR_VRC_CTA_INIT_COUNT
	.align		4
.L_1378:
        /*00b0*/ 	.byte	0x02, 0x4a
	.zero		1
	.zero		1


	//----- nvinfo : EIATTR_EXIT_INSTR_OFFSETS
	.align		4
        /*00b4*/ 	.byte	0x04, 0x1c
        /*00b6*/ 	.short	(.L_1380 - .L_1379)


	//   ....[0]....
.L_1379:
        /*00b8*/ 	.word	0x00000090


	//----- nvinfo : EIATTR_CRS_STACK_SIZE
	.align		4
.L_1380:
        /*00bc*/ 	.byte	0x04, 0x1e
        /*00be*/ 	.short	(.L_1382 - .L_1381)
.L_1381:
        /*00c0*/ 	.word	0x00000000


	//----- nvinfo : EIATTR_CBANK_PARAM_SIZE
	.align		4
.L_1382:
        /*00c4*/ 	.byte	0x03, 0x19
        /*00c6*/ 	.short	0x01d0


	//----- nvinfo : EIATTR_PARAM_CBANK
	.align		4
        /*00c8*/ 	.byte	0x04, 0x0a
        /*00ca*/ 	.short	(.L_1384 - .L_1383)
	.align		4
.L_1383:
        /*00cc*/ 	.word	index@(.nv.constant0._ZN5flash24flash_fwd_splitkv_kernelI23Flash_fwd_kernel_traitsILi96ELi64ELi128ELi4ELb0ELb0EN7cutlass6half_tE19Flash_kernel_traitsILi96ELi64ELi128ELi4ES3_EELb0ELb0ELb0ELb0ELb0ELb1ELb0ELb0EEEvNS_16Flash_fwd_paramsE)
        /*00d0*/ 	.short	0x0380
        /*00d2*/ 	.short	0x01d0


	//----- nvinfo : EIATTR_SW_WAR
	.align		4
.L_1384:
        /*00d4*/ 	.byte	0x04, 0x36
        /*00d6*/ 	.short	(.L_1386 - .L_1385)
.L_1385:
        /*00d8*/ 	.word	0x00000008
.L_1386:


//--------------------- .nv.info._ZN5flash24flash_fwd_splitkv_kernelI23Flash_fwd_kernel_traitsILi96ELi64ELi128ELi4ELb0ELb0EN7cutlass6half_tE19Flash_kernel_traitsILi96ELi64ELi128ELi4ES3_EELb0ELb0ELb0ELb0ELb0ELb0ELb0ELb1EEEvNS_16Flash_fwd_paramsE --------------------------
	.section	.nv.info._ZN5flash24flash_fwd_splitkv_kernelI23Flash_fwd_kernel_traitsILi96ELi64ELi128ELi4ELb0ELb0EN7cutlass6half_tE19Flash_kernel_traitsILi96ELi64ELi128ELi4ES3_EELb0ELb0ELb0ELb0ELb0ELb0ELb0ELb1EEEvNS_16Flash_fwd_paramsE,"",@"SHT_CUDA_INFO"
	.sectionflags	@""
	.align	4


	//----- nvinfo : EIATTR_CUDA_API_VERSION
	.align		4
        /*0000*/ 	.byte	0x04, 0x37
        /*0002*/ 	.short	(.L_1388 - .L_1387)
.L_1387:
        /*0004*/ 	.word	0x00000082


	//----- nvinfo : EIATTR_KPARAM_INFO
	.align		4
.L_1388:
        /*0008*/ 	.byte	0x04, 0x17
        /*000a*/ 	.short	(.L_1390 - .L_1389)
.L_1389:
        /*000c*/ 	.word	0x00000000
        /*0010*/ 	.short	0x0000
        /*0012*/ 	.short	0x0000
        /*0014*/ 	.byte	0x00, 0xf0, 0x41, 0x07


	//----- nvinfo : EIATTR_SPARSE_MMA_MASK
	.align		4
.L_1390:
        /*0018*/ 	.byte	0x03, 0x50
        /*001a*/ 	.short	0x0000


	//----- nvinfo : EIATTR_MAXREG_COUNT
	.align		4
        /*001c*/ 	.byte	0x03, 0x1b
        /*001e*/ 	.short	0x00ff


	//----- nvinfo : EIATTR_NUM_BARRIERS
	.align		4
        /*0020*/ 	.byte	0x02, 0x4c
        /*0022*/ 	.byte	0x01
	.zero		1


	//----- nvinfo : EIATTR_MERCURY_ISA_VERSION
	.align		4
        /*0024*/ 	.byte	0x03, 0x5f
        /*0026*/ 	.short	0x0101


	//----- nvinfo : EIATTR_COOP_GROUP_MASK_REGIDS
	.align		4
        /*0028*/ 	.byte	0x04, 0x29
        /*002a*/ 	.short	(.L_1392 - .L_1391)


	//   ....[0]....
.L_1391:
        /*002c*/ 	.word	0xffffffff


	//   ....[1]....
        /*0030*/ 	.word	0xffffffff


	//   ....[2]....
        /*0034*/ 	.word	0xffffffff


	//   ....[3]....
        /*0038*/ 	.word	0xffffffff


	//   ....[4]....
        /*003c*/ 	.word	0xffffffff


	//   ....[5]....
        /*0040*/ 	.word	0xffffffff


	//   ....[6]....
        /*0044*/ 	.word	0xffffffff


	//   ....[7]....
        /*0048*/ 	.word	0xffffffff


	//   ....[8]....
        /*004c*/ 	.word	0xffffffff


	//   ....[9]....
        /*0050*/ 	.word	0xffffffff


	//   ....[10]....
        /*0054*/ 	.word	0xffffffff


	//   ....[11]....
        /*0058*/ 	.word	0xffffffff


	//   ....[12]....
        /*005c*/ 	.word	0x05000008


	//   ....[13]....
        /*0060*/ 	.word	0x05000008


	//   ....[14]....
        /*0064*/ 	.word	0x05000008


	//   ....[15]....
        /*0068*/ 	.word	0x05000008


	//----- nvinfo : EIATTR_COOP_GROUP_INSTR_OFFSETS
	.align		4
.L_1392:
        /*006c*/ 	.byte	0x04, 0x28
        /*006e*/ 	.short	(.L_1394 - .L_1393)


	//   ....[0]....
.L_1393:
        /*0070*/ 	.word	0x00010dc0


	//   ....[1]....
        /*0074*/ 	.word	0x00010de0


	//   ....[2]....
        /*0078*/ 	.word	0x00010e70


	//   ....[3]....
        /*007c*/ 	.word	0x00010e80


	//   ....[4]....
        /*0080*/ 	.word	0x00014490


	//   ....[5]....
        /*0084*/ 	.word	0x000144a0


	//   ....[6]....
        /*0088*/ 	.word	0x000144d0


	//   ....[7]....
        /*008c*/ 	.word	0x000144e0


	//   ....[8]....
        /*0090*/ 	.word	0x00016070


	//   ....[9]....
        /*0094*/ 	.word	0x00016080


	//   ....[10]....
        /*0098*/ 	.word	0x000160b0


	//   ....[11]....
        /*009c*/ 	.word	0x000160c0


	//   ....[12]....
        /*00a0*/ 	.word	0x00016fa0


	//   ....[13]....
        /*00a4*/ 	.word	0x00017010


	//   ....[14]....
        /*00a8*/ 	.word	0x00017070


	//   ....[15]....
        /*00ac*/ 	.word	0x000170e0


	//----- nvinfo : EIATTR_VRC_CTA_INIT_COUNT
	.align		4
.L_1394:
        /*00b0*/ 	.byte	0x02, 0x4a
	.zero		1
	.zero		1


	//----- nvinfo : EIATTR_EXIT_INSTR_OFFSETS
	.align		4
        /*00b4*/ 	.byte	0x04, 0x1c
        /*00b6*/ 	.short	(.L_1396 - .L_1395)


	//   ....[0]....
.L_1395:
        /*00b8*/ 	.word	0x00000090


	//----- nvinfo : EIATTR_CRS_STACK_SIZE
	.align		4
.L_1396:
        /*00bc*/ 	.byte	0x04, 0x1e
        /*00be*/ 	.short	(.L_1398 - .L_1397)
.L_1397:
        /*00c0*/ 	.word	0x00000000


	//----- nvinfo : EIATTR_CBANK_PARAM_SIZE
	.align		4
.L_1398:
        /*00c4*/ 	.byte	0x03, 0x19
        /*00c6*/ 	.short	0x01d0


	//----- nvinfo : EIATTR_PARAM_CBANK
	.align		4
        /*00c8*/ 	.byte	0x04, 0x0a
        /*00ca*/ 	.short	(.L_1400 - .L_1399)
	.align		4
.L_1399:
        /*00cc*/ 	.word	index@(.nv.constant0._ZN5flash24flash_fwd_splitkv_kernelI23Flash_fwd_kernel_traitsILi96ELi64ELi128ELi4ELb0ELb0EN7cutlass6half_tE19Flash_kernel_traitsILi96ELi64ELi128ELi4ES3_EELb0ELb0ELb0ELb0ELb0ELb0ELb0ELb1EEEvNS_16Flash_fwd_paramsE)
        /*00d0*/ 	.short	0x0380
        /*00d2*/ 	.short	0x01d0


	//----- nvinfo : EIATTR_SW_WAR
	.align		4
.L_1400:
        /*00d4*/ 	.byte	0x04, 0x36
        /*00d6*/ 	.short	(.L_1402 - .L_1401)
.L_1401:
        /*00d8*/ 	.word	0x00000008
.L_1402:


//--------------------- .nv.info._ZN5flash24flash_fwd_splitkv_kernelI23Flash_fwd_kernel_traitsILi96ELi64ELi128ELi4ELb0ELb0EN7cutlass6half_tE19Flash_kernel_traitsILi96ELi64ELi128ELi4ES3_EELb0ELb0ELb0ELb0ELb0ELb1ELb0ELb1EEEvNS_16Flash_fwd_paramsE --------------------------
	.section	.nv.info._ZN5flash24flash_fwd_splitkv_kernelI23Flash_fwd_kernel_traitsILi96ELi64ELi128ELi4ELb0ELb0EN7cutlass6half_tE19Flash_kernel_traitsILi96ELi64ELi128ELi4ES3_EELb0ELb0ELb0ELb0ELb0ELb1ELb0ELb1EEEvNS_16Flash_fwd_paramsE,"",@"SHT_CUDA_INFO"
	.sectionflags	@""
	.align	4


	//----- nvinfo : EIATTR_CUDA_API_VERSION
	.align		4
        /*0000*/ 	.byte	0x04, 0x37
        /*0002*/ 	.short	(.L_1404 - .L_1403)
.L_1403:
        /*0004*/ 	.word	0x00000082


	//----- nvinfo : EIATTR_KPARAM_INFO
	.align		4
.L_1404:
        /*0008*/ 	.byte	0x04, 0x17
        /*000a*/ 	.short	(.L_1406 - .L_1405)
.L_1405:
        /*000c*/ 	.word	0x00000000
        /*0010*/ 	.short	0x0000
        /*0012*/ 	.short	0x0000
        /*0014*/ 	.byte	0x00, 0xf0, 0x41, 0x07


	//----- nvinfo : EIATTR_SPARSE_MMA_MASK
	.align		4
.L_1406:
        /*0018*/ 	.byte	0x03, 0x50
        /*001a*/ 	.short	0x0000


	//----- nvinfo : EIATTR_MAXREG_COUNT
	.align		4
        /*001c*/ 	.byte	0x03, 0x1b
        /*001e*/ 	.short	0x00ff


	//----- nvinfo : EIATTR_NUM_BARRIERS
	.align		4
        /*0020*/ 	.byte	0x02, 0x4c
        /*0022*/ 	.byte	0x01
	.zero		1


	//----- nvinfo : EIATTR_MERCURY_ISA_VERSION
	.align		4
        /*0024*/ 	.byte	0x03, 0x5f
        /*0026*/ 	.short	0x0101


	//----- nvinfo : EIATTR_COOP_GROUP_MASK_REGIDS
	.align		4
        /*0028*/ 	.byte	0x04, 0x29
        /*002a*/ 	.short	(.L_1408 - .L_1407)


	//   ....[0]....
.L_1407:
        /*002c*/ 	.word	0xffffffff


	//   ....[1]....
        /*0030*/ 	.word	0xffffffff


	//   ....[2]....
        /*0034*/ 	.word	0xffffffff


	//   ....[3]....
        /*0038*/ 	.word	0xffffffff


	//   ....[4]....
        /*003c*/ 	.word	0xffffffff


	//   ....[5]....
        /*0040*/ 	.word	0xffffffff


	//   ....[6]....
        /*0044*/ 	.word	0xffffffff


	//   ....[7]....
        /*0048*/ 	.word	0xffffffff


	//   ....[8]....
        /*004c*/ 	.word	0xffffffff


	//   ....[9]....
        /*0050*/ 	.word	0xffffffff


	//   ....[10]....
        /*0054*/ 	.word	0xffffffff


	//   ....[11]....
        /*0058*/ 	.word	0xffffffff


	//   ....[12]....
        /*005c*/ 	.word	0x05000008


	//   ....[13]....
        /*0060*/ 	.word	0x05000008


	//   ....[14]....
        /*0064*/ 	.word	0x05000008


	//   ....[15]....
        /*0068*/ 	.word	0x05000008


	//----- nvinfo : EIATTR_COOP_GROUP_INSTR_OFFSETS
	.align		4
.L_1408:
        /*006c*/ 	.byte	0x04, 0x28
        /*006e*/ 	.short	(.L_1410 - .L_1409)


	//   ....[0]....
.L_1409:
        /*0070*/ 	.word	0x00011680


	//   ....[1]....
        /*0074*/ 	.word	0x000116a0


	//   ....[2]....
        /*0078*/ 	.word	0x00011720


	//   ....[3]....
        /*007c*/ 	.word	0x00011730


	//   ....[4]....
        /*0080*/ 	.word	0x00015580


	//   ....[5]....
        /*0084*/ 	.word	0x00015590


	//   ....[6]....
        /*0088*/ 	.word	0x000155c0


	//   ....[7]....
        /*008c*/ 	.word	0x000155d0


	//   ....[8]....
        /*0090*/ 	.word	0x00017100


	//   ....[9]....
        /*0094*/ 	.word	0x00017110


	//   ....[10]....
        /*0098*/ 	.word	0x00017140


	//   ....[11]....
        /*009c*/ 	.word	0x00017150


	//   ....[12]....
        /*00a0*/ 	.word	0x00018030


	//   ....[13]....
        /*00a4*/ 	.word	0x000180a0


	//   ....[14]....
        /*00a8*/ 	.word	0x00018100


	//   ....[15]....
        /*00ac*/ 	.word	0x00018170


	//----- nvinfo : EIATTR_VRC_CTA_INIT_COUNT
	.align		4
.L_1410:
        /*00b0*/ 	.byte	0x02, 0x4a
	.zero		1
	.zero		1


	//----- nvinfo : EIATTR_EXIT_INSTR_OFFSETS
	.align		4
        /*00b4*/ 	.byte	0x04, 0x1c
        /*00b6*/ 	.short	(.L_1412 - .L_1411)


	//   ....[0]....
.L_1411:
        /*00b8*/ 	.word	0x00000090


	//----- nvinfo : EIATTR_CRS_STACK_SIZE
	.align		4
.L_1412:
        /*00bc*/ 	.byte	0x04, 0x1e
        /*00be*/ 	.short	(.L_1414 - .L_1413)
.L_1413:
        /*00c0*/ 	.word	0x00000000


	//----- nvinfo : EIATTR_CBANK_PARAM_SIZE
	.align		4
.L_1414:
        /*00c4*/ 	.byte	0x03, 0x19
        /*00c6*/ 	.short	0x01d0


	//----- nvinfo : EIATTR_PARAM_CBANK
	.align		4
        /*00c8*/ 	.byte	0x04, 0x0a
        /*00ca*/ 	.short	(.L_1416 - .L_1415)
	.align		4
.L_1415:
        /*00cc*/ 	.word	index@(.nv.constant0._ZN5flash24flash_fwd_splitkv_kernelI23Flash_fwd_kernel_traitsILi96ELi64ELi128ELi4ELb0ELb0EN7cutlass6half_tE19Flash_kernel_traitsILi96ELi64ELi128ELi4ES3_EELb0ELb0ELb0ELb0ELb0ELb1ELb0ELb1EEEvNS_16Flash_fwd_paramsE)
        /*00d0*/ 	.short	0x0380
        /*00d2*/ 	.short	0x01d0


	//----- nvinfo : EIATTR_SW_WAR
	.align		4
.L_1416:
        /*00d4*/ 	.byte	0x04, 0x36
        /*00d6*/ 	.short	(.L_1418 - .L_1417)
.L_1417:
        /*00d8*/ 	.word	0x00000008
.L_1418:


//--------------------- .nv.info._ZN5flash24flash_fwd_splitkv_kernelI23Flash_fwd_kernel_traitsILi96ELi64ELi128ELi4ELb0ELb0EN7cutlass6half_tE19Flash_kernel_traitsILi96ELi64ELi128ELi4ES3_EELb0ELb0ELb0ELb0ELb0ELb0ELb1ELb0EEEvNS_16Flash_fwd_paramsE --------------------------
	.section	.nv.info._ZN5flash24flash_fwd_splitkv_kernelI23Flash_fwd_kernel_traitsILi96ELi64ELi128ELi4ELb0ELb0EN7cutlass6half_tE19Flash_kernel_traitsILi96ELi64ELi128ELi4ES3_EELb0ELb0ELb0ELb0ELb0ELb0ELb1ELb0EEEvNS_16Flash_fwd_paramsE,"",@"SHT_CUDA_INFO"
	.sectionflags	@""
	.align	4


	//----- nvinfo : EIATTR_CUDA_API_VERSION
	.align		4
        /*0000*/ 	.byte	0x04, 0x37
        /*0002*/ 	.short	(.L_1420 - .L_1419)
.L_1419:
        /*0004*/ 	.word	0x00000082


	//----- nvinfo : EIATTR_KPARAM_INFO
	.align		4
.L_1420:
        /*0008*/ 	.byte	0x04, 0x17
        /*000a*/ 	.short	(.L_1422 - .L_1421)
.L_1421:
        /*000c*/ 	.word	0x00000000
        /*0010*/ 	.short	0x0000
        /*0012*/ 	.short	0x0000
        /*0014*/ 	.byte	0x00, 0xf0, 0x41, 0x07


	//----- nvinfo : EIATTR_SPARSE_MMA_MASK
	.align		4
.L_1422:
        /*0018*/ 	.byte	0x03, 0x50
        /*001a*/ 	.short	0x0000


	//----- nvinfo : EIATTR_MAXREG_COUNT
	.align		4
        /*001c*/ 	.byte	0x03, 0x1b
        /*001e*/ 	.short	0x00ff


	//----- nvinfo : EIATTR_NUM_BARRIERS
	.align		4
        /*0020*/ 	.byte	0x02, 0x4c
        /*0022*/ 	.byte	0x01
	.zero		1


	//----- nvinfo : EIATTR_MERCURY_ISA_VERSION
	.align		4
        /*0024*/ 	.byte	0x03, 0x5f
        /*0026*/ 	.short	0x0101


	//----- nvinfo : EIATTR_COOP_GROUP_MASK_REGIDS
	.align		4
        /*0028*/ 	.byte	0x04, 0x29
        /*002a*/ 	.short	(.L_1424 - .L_1423)


	//   ....[0]....
.L_1423:
        /*002c*/ 	.word	0xffffffff


	//   ....[1]....
        /*0030*/ 	.word	0xffffffff


	//   ....[2]....
        /*0034*/ 	.word	0xffffffff


	//   ....[3]....
        /*0038*/ 	.word	0xffffffff


	//   ....[4]....
        /*003c*/ 	.word	0xffffffff


	//   ....[5]....
        /*0040*/ 	.word	0xffffffff


	//   ....[6]....
        /*0044*/ 	.word	0xffffffff


	//   ....[7]....
        /*0048*/ 	.word	0xffffffff


	//   ....[8]....
        /*004c*/ 	.word	0xffffffff


	//   ....[9]....
        /*0050*/ 	.word	0xffffffff


	//   ....[10]....
        /*0054*/ 	.word	0xffffffff


	//   ....[11]....
        /*0058*/ 	.word	0xffffffff


	//   ....[12]....
        /*005c*/ 	.word	0x0500000a


	//   ....[13]....
        /*0060*/ 	.word	0x0500000a


	//   ....[14]....
        /*0064*/ 	.word	0x0500000a


	//   ....[15]....
        /*0068*/ 	.word	0x0500000a


	//----- nvinfo : EIATTR_COOP_GROUP_INSTR_OFFSETS
	.align		4
.L_1424:
        /*006c*/ 	.byte	0x04, 0x28
        /*006e*/ 	.short	(.L_1426 - .L_1425)


	//   ....[0]....
.L_1425:
        /*0070*/ 	.word	0x000051a0


	//   ....[1]....
        /*0074*/ 	.word	0x000051d0


	//   ....[2]....
        /*0078*/ 	.word	0x00005250


	//   ....[3]....
        /*007c*/ 	.word	0x00005260


	//   ....[4]....
        /*0080*/ 	.word	0x00008870


	//   ....[5]....
        /*0084*/ 	.word	0x00008880


	//   ....[6]....
        /*0088*/ 	.word	0x000088b0


	//   ....[7]....
        /*008c*/ 	.word	0x000088c0


	//   ....[8]....
        /*0090*/ 	.word	0x0000a480


	//   ....[9]....
        /*0094*/ 	.word	0x0000a490


	//   ....[10]....
        /*0098*/ 	.word	0x0000a4c0


	//   ....[11]....
        /*009c*/ 	.word	0x0000a4d0


	//   ....[12]....
        /*00a0*/ 	.word	0x0000b340


	//   ....[13]....
        /*00a4*/ 	.word	0x0000b3b0


	//   ....[14]....
        /*00a8*/ 	.word	0x0000b410


	//   ....[15]....
        /*00ac*/ 	.word	0x0000b480


	//----- nvinfo : EIATTR_VRC_CTA_INIT_COUNT
	.align		4
.L_1426:
        /*00b0*/ 	.byte	0x02, 0x4a
	.zero		1
	.zero		1


	//----- nvinfo : EIATTR_EXIT_INSTR_OFFSETS
	.align		4
        /*00b4*/ 	.byte	0x04, 0x1c
        /*00b6*/ 	.short	(.L_1428 - .L_1427)


	//   ....[0]....
.L_1427:
        /*00b8*/ 	.word	0x000001f0


	//----- nvinfo : EIATTR_CRS_STACK_SIZE
	.align		4
.L_1428:
        /*00bc*/ 	.byte	0x04, 0x1e
        /*00be*/ 	.short	(.L_1430 - .L_1429)
.L_1429:
        /*00c0*/ 	.word	0x00000000


	//----- nvinfo : EIATTR_CBANK_PARAM_SIZE
	.align		4
.L_1430:
        /*00c4*/ 	.byte	0x03, 0x19
        /*00c6*/ 	.short	0x01d0


	//----- nvinfo : EIATTR_PARAM_CBANK
	.align		4
        /*00c8*/ 	.byte	0x04, 0x0a
        /*00ca*/ 	.short	(.L_1432 - .L_1431)
	.align		4
.L_1431:
        /*00cc*/ 	.word	index@(.nv.constant0._ZN5flash24flash_fwd_splitkv_kernelI23Flash_fwd_kernel_traitsILi96ELi64ELi128ELi4ELb0ELb0EN7cutlass6half_tE19Flash_kernel_traitsILi96ELi64ELi128ELi4ES3_EELb0ELb0ELb0ELb0ELb0ELb0ELb1ELb0EEEvNS_16Flash_fwd_paramsE)
        /*00d0*/ 	.short	0x0380
        /*00d2*/ 	.short	0x01d0


	//----- nvinfo : EIATTR_SW_WAR
	.align		4
.L_1432:
        /*00d4*/ 	.byte	0x04, 0x36
        /*00d6*/ 	.short	(.L_1434 - .L_1433)
.L_1433:
        /*00d8*/ 	.word	0x00000008
.L_1434:


//--------------------- .nv.info._ZN5flash24flash_fwd_splitkv_kernelI23Flash_fwd_kernel_traitsILi96ELi64ELi128ELi4ELb0ELb0EN7cutlass6half_tE19Flash_kernel_traitsILi96ELi64ELi128ELi4ES3_EELb0ELb0ELb0ELb0ELb0ELb1ELb1ELb0EEEvNS_16Flash_fwd_paramsE --------------------------
	.section	.nv.info._ZN5flash24flash_fwd_splitkv_kernelI23Flash_fwd_kernel_traitsILi96ELi64ELi128ELi4ELb0ELb0EN7cutlass6half_tE19Flash_kernel_traitsILi96ELi64ELi128ELi4ES3_EELb0ELb0ELb0ELb0ELb0ELb1ELb1ELb0EEEvNS_16Flash_fwd_paramsE,"",@"SHT_CUDA_INFO"
	.sectionflags	@""
	.align	4


	//----- nvinfo : EIATTR_CUDA_API_VERSION
	.align		4
        /*0000*/ 	.byte	0x04, 0x37
        /*0002*/ 	.short	(.L_1436 - .L_1435)
.L_1435:
        /*0004*/ 	.word	0x00000082


	//----- nvinfo : EIATTR_KPARAM_INFO
	.align		4
.L_1436:
        /*0008*/ 	.byte	0x04, 0x17
        /*000a*/ 	.short	(.L_1438 - .L_1437)
.L_1437:
        /*000c*/ 	.word	0x00000000
        /*0010*/ 	.short	0x0000
        /*0012*/ 	.short	0x0000
        /*0014*/ 	.byte	0x00, 0xf0, 0x41, 0x07


	//----- nvinfo : EIATTR_SPARSE_MMA_MASK
	.align		4
.L_1438:
        /*0018*/ 	.byte	0x03, 0x50
        /*001a*/ 	.short	0x0000


	//----- nvinfo : EIATTR_MAXREG_COUNT
	.align		4
        /*001c*/ 	.byte	0x03, 0x1b
        /*001e*/ 	.short	0x00ff


	//----- nvinfo : EIATTR_NUM_BARRIERS
	.align		4
        /*0020*/ 	.byte	0x02, 0x4c
        /*0022*/ 	.byte	0x01
	.zero		1


	//----- nvinfo : EIATTR_MERCURY_ISA_VERSION
	.align		4
        /*0024*/ 	.byte	0x03, 0x5f
        /*0026*/ 	.short	0x0101


	//----- nvinfo : EIATTR_COOP_GROUP_MASK_REGIDS
	.align		4
        /*0028*/ 	.byte	0x04, 0x29
        /*002a*/ 	.short	(.L_1440 - .L_1439)


	//   ....[0]....
.L_1439:
        /*002c*/ 	.word	0xffffffff


	//   ....[1]....
        /*0030*/ 	.word	0xffffffff


	//   ....[2]....
        /*0034*/ 	.word	0xffffffff


	//   ....[3]....
        /*0038*/ 	.word	0xffffffff


	//   ....[4]....
        /*003c*/ 	.word	0xffffffff


	//   ....[5]....
        /*0040*/ 	.word	0xffffffff


	//   ....[6]....
        /*0044*/ 	.word	0xffffffff


	//   ....[7]....
        /*0048*/ 	.word	0xffffffff


	//   ....[8]....
        /*004c*/ 	.word	0xffffffff


	//   ....[9]....
        /*0050*/ 	.word	0xffffffff


	//   ....[10]....
        /*0054*/ 	.word	0xffffffff


	//   ....[11]....
        /*0058*/ 	.word	0xffffffff


	//   ....[12]....
        /*005c*/ 	.word	0x0500000a


	//   ....[13]....
        /*0060*/ 	.word	0x0500000a


	//   ....[14]....
        /*0064*/ 	.word	0x0500000a


	//   ....[15]....
        /*0068*/ 	.word	0x0500000a


	//----- nvinfo : EIATTR_COOP_GROUP_INSTR_OFFSETS
	.align		4
.L_1440:
        /*006c*/ 	.byte	0x04, 0x28
        /*006e*/ 	.short	(.L_1442 - .L_1441)


	//   ....[0]....
.L_1441:
        /*0070*/ 	.word	0x00005a70


	//   ....[1]....
        /*0074*/ 	.word	0x00005a90


	//   ....[2]....
        /*0078*/ 	.word	0x00005af0


	//   ....[3]....
        /*007c*/ 	.word	0x00005b00


	//   ....[4]....
        /*0080*/ 	.word	0x00009a00


	//   ....[5]....
        /*0084*/ 	.word	0x00009a10


	//   ....[6]....
        /*0088*/ 	.word	0x00009a40


	//   ....[7]....
        /*008c*/ 	.word	0x00009a50


	//   ....[8]....
        /*0090*/ 	.word	0x0000b5c0


	//   ....[9]....
        /*0094*/ 	.word	0x0000b5d0


	//   ....[10]....
        /*0098*/ 	.word	0x0000b600


	//   ....[11]....
        /*009c*/ 	.word	0x0000b610


	//   ....[12]....
        /*00a0*/ 	.word	0x0000c480


	//   ....[13]....
        /*00a4*/ 	.word	0x0000c4f0


	//   ....[14]....
        /*00a8*/ 	.word	0x0000c550


	//   ....[15]....
        /*00ac*/ 	.word	0x0000c5c0


	//----- nvinfo : EIATTR_VRC_CTA_INIT_COUNT
	.align		4
.L_1442:
        /*00b0*/ 	.byte	0x02, 0x4a
	.zero		1
	.zero		1


	//----- nvinfo : EIATTR_EXIT_INSTR_OFFSETS
	.align		4
        /*00b4*/ 	.byte	0x04, 0x1c
        /*00b6*/ 	.short	(.L_1444 - .L_1443)


	//   ....[0]....
.L_1443:
        /*00b8*/ 	.word	0x000001f0


	//----- nvinfo : EIATTR_CRS_STACK_SIZE
	.align		4
.L_1444:
        /*00bc*/ 	.byte	0x04, 0x1e
        /*00be*/ 	.short	(.L_1446 - .L_1445)
.L_1445:
        /*00c0*/ 	.word	0x00000000


	//----- nvinfo : EIATTR_CBANK_PARAM_SIZE
	.align		4
.L_1446:
        /*00c4*/ 	.byte	0x03, 0x19
        /*00c6*/ 	.short	0x01d0


	//----- nvinfo : EIATTR_PARAM_CBANK
	.align		4
        /*00c8*/ 	.byte	0x04, 0x0a
        /*00ca*/ 	.short	(.L_1448 - .L_1447)
	.align		4
.L_1447:
        /*00cc*/ 	.word	index@(.nv.constant0._ZN5flash24flash_fwd_splitkv_kernelI23Flash_fwd_kernel_traitsILi96ELi64ELi128ELi4ELb0ELb0EN7cutlass6half_tE19Flash_kernel_traitsILi96ELi64ELi128ELi4ES3_EELb0ELb0ELb0ELb0ELb0ELb1ELb1ELb0EEEvNS_16Flash_fwd_paramsE)
        /*00d0*/ 	.short	0x0380
        /*00d2*/ 	.short	0x01d0


	//----- nvinfo : EIATTR_SW_WAR
	.align		4
.L_1448:
        /*00d4*/ 	.byte	0x04, 0x36
        /*00d6*/ 	.short	(.L_1450 - .L_1449)
.L_1449:
        /*00d8*/ 	.word	0x00000008
.L_1450:


//--------------------- .nv.info._ZN5flash24flash_fwd_splitkv_kernelI23Flash_fwd_kernel_traitsILi96ELi64ELi128ELi4ELb0ELb0EN7cutlass6half_tE19Flash_kernel_traitsILi96ELi64ELi128ELi4ES3_EELb0ELb0ELb0ELb0ELb0ELb0ELb1ELb1EEEvNS_16Flash_fwd_paramsE --------------------------
	.section	.nv.info._ZN5flash24flash_fwd_splitkv_kernelI23Flash_fwd_kernel_traitsILi96ELi64ELi128ELi4ELb0ELb0EN7cutlass6half_tE19Flash_kernel_traitsILi96ELi64ELi128ELi4ES3_EELb0ELb0ELb0ELb0ELb0ELb0ELb1ELb1EEEvNS_16Flash_fwd_paramsE,"",@"SHT_CUDA_INFO"
	.sectionflags	@""
	.align	4


	//----- nvinfo : EIATTR_CUDA_API_VERSION
	.align		4
        /*0000*/ 	.byte	0x04, 0x37
        /*0002*/ 	.short	(.L_1452 - .L_1451)
.L_1451:
        /*0004*/ 	.word	0x00000082


	//----- nvinfo : EIATTR_KPARAM_INFO
	.align		4
.L_1452:
        /*0008*/ 	.byte	0x04, 0x17
        /*000a*/ 	.short	(.L_1454 - .L_1453)
.L_1453:
        /*000c*/ 	.word	0x00000000
        /*0010*/ 	.short	0x0000
        /*0012*/ 	.short	0x0000
        /*0014*/ 	.byte	0x00, 0xf0, 0x41, 0x07


	//----- nvinfo : EIATTR_SPARSE_MMA_MASK
	.align		4
.L_1454:
        /*0018*/ 	.byte	0x03, 0x50
        /*001a*/ 	.short	0x0000


	//----- nvinfo : EIATTR_MAXREG_COUNT
	.align		4
        /*001c*/ 	.byte	0x03, 0x1b
        /*001e*/ 	.short	0x00ff


	//----- nvinfo : EIATTR_NUM_BARRIERS
	.align		4
        /*0020*/ 	.byte	0x02, 0x4c
        /*0022*/ 	.byte	0x01
	.zero		1


	//----- nvinfo : EIATTR_MERCURY_ISA_VERSION
	.align		4
        /*0024*/ 	.byte	0x03, 0x5f
        /*0026*/ 	.short	0x0101


	//----- nvinfo : EIATTR_COOP_GROUP_MASK_REGIDS
	.align		4
        /*0028*/ 	.byte	0x04, 0x29
        /*002a*/ 	.short	(.L_1456 - .L_1455)


	//   ....[0]....
.L_1455:
        /*002c*/ 	.word	0xffffffff


	//   ....[1]....
        /*0030*/ 	.word	0xffffffff


	//   ....[2]....
        /*0034*/ 	.word	0xffffffff


	//   ....[3]....
        /*0038*/ 	.word	0xffffffff


	//   ....[4]....
        /*003c*/ 	.word	0xffffffff


	//   ....[5]....
        /*0040*/ 	.word	0xffffffff


	//   ....[6]....
        /*0044*/ 	.word	0xffffffff


	//   ....[7]....
        /*0048*/ 	.word	0xffffffff


	//   ....[8]....
        /*004c*/ 	.word	0xffffffff


	//   ....[9]....
        /*0050*/ 	.word	0xffffffff


	//   ....[10]....
        /*0054*/ 	.word	0xffffffff


	//   ....[11]....
        /*0058*/ 	.word	0xffffffff


	//   ....[12]....
        /*005c*/ 	.word	0x05000008


	//   ....[13]....
        /*0060*/ 	.word	0x05000008


	//   ....[14]....
        /*0064*/ 	.word	0x05000008


	//   ....[15]....
        /*0068*/ 	.word	0x05000008


	//----- nvinfo : EIATTR_COOP_GROUP_INSTR_OFFSETS
	.align		4
.L_1456:
        /*006c*/ 	.byte	0x04, 0x28
        /*006e*/ 	.short	(.L_1458 - .L_1457)


	//   ....[0]....
.L_1457:
        /*0070*/ 	.word	0x00011370


	//   ....[1]....
        /*0074*/ 	.word	0x00011400


	//   ....[2]....
        /*0078*/ 	.word	0x00011420


	//   ....[3]....
        /*007c*/ 	.word	0x00011460


	//   ....[4]....
        /*0080*/ 	.word	0x00014c00


	//   ....[5]....
        /*0084*/ 	.word	0x00014c10


	//   ....[6]....
        /*0088*/ 	.word	0x00014c40


	//   ....[7]....
        /*008c*/ 	.word	0x00014c50


	//   ....[8]....
        /*0090*/ 	.word	0x000167f0


	//   ....[9]....
        /*0094*/ 	.word	0x00016800


	//   ....[10]....
        /*0098*/ 	.word	0x00016830


	//   ....[11]....
        /*009c*/ 	.word	0x00016840


	//   ....[12]....
        /*00a0*/ 	.word	0x000176e0


	//   ....[13]....
        /*00a4*/ 	.word	0x00017750


	//   ....[14]....
        /*00a8*/ 	.word	0x000177b0


	//   ....[15]....
        /*00ac*/ 	.word	0x00017820


	//----- nvinfo : EIATTR_VRC_CTA_INIT_COUNT
	.align		4
.L_1458:
        /*00b0*/ 	.byte	0x02, 0x4a
	.zero		1
	.zero		1


	//----- nvinfo : EIATTR_EXIT_INSTR_OFFSETS
	.align		4
        /*00b4*/ 	.byte	0x04, 0x1c
        /*00b6*/ 	.short	(.L_1460 - .L_1459)


	//   ....[0]....
.L_1459:
        /*00b8*/ 	.word	0x000001f0


	//----- nvinfo : EIATTR_CRS_STACK_SIZE
	.align		4
.L_1460:
        /*00bc*/ 	.byte	0x04, 0x1e
        /*00be*/ 	.short	(.L_1462 - .L_1461)
.L_1461:
        /*00c0*/ 	.word	0x00000000


	//----- nvinfo : EIATTR_CBANK_PARAM_SIZE
	.align		4
.L_1462:
        /*00c4*/ 	.byte	0x03, 0x19
        /*00c6*/ 	.short	0x01d0


	//----- nvinfo : EIATTR_PARAM_CBANK
	.align		4
        /*00c8*/ 	.byte	0x04, 0x0a
        /*00ca*/ 	.short	(.L_1464 - .L_1463)
	.align		4
.L_1463:
        /*00cc*/ 	.word	index@(.nv.constant0._ZN5flash24flash_fwd_splitkv_kernelI23Flash_fwd_kernel_traitsILi96ELi64ELi128ELi4ELb0ELb0EN7cutlass6half_tE19Flash_kernel_traitsILi96ELi64ELi128ELi4ES3_EELb0ELb0ELb0ELb0ELb0ELb0ELb1ELb1EEEvNS_16Flash_fwd_paramsE)
        /*00d0*/ 	.short	0x0380
        /*00d2*/ 	.short	0x01d0


	//----- nvinfo : EIATTR_SW_WAR
	.align		4
.L_1464:
        /*00d4*/ 	.byte	0x04, 0x36
        /*00d6*/ 	.short	(.L_1466 - .L_1465)
.L_1465:
        /*00d8*/ 	.word	0x00000008
.L_1466:


//--------------------- .nv.info._ZN5flash24flash_fwd_splitkv_kernelI23Flash_fwd_kernel_traitsILi96ELi64ELi128ELi4ELb0ELb0EN7cutlass6half_tE19Flash_kernel_traitsILi96ELi64ELi128ELi4ES3_EELb0ELb0ELb0ELb0ELb0ELb1ELb1ELb1EEEvNS_16Flash_fwd_paramsE --------------------------
	.section	.nv.info._ZN5flash24flash_fwd_splitkv_kernelI23Flash_fwd_kernel_traitsILi96ELi64ELi128ELi4ELb0ELb0EN7cutlass6half_tE19Flash_kernel_traitsILi96ELi64ELi128ELi4ES3_EELb0ELb0ELb0ELb0ELb0ELb1ELb1ELb1EEEvNS_16Flash_fwd_paramsE,"",@"SHT_CUDA_INFO"
	.sectionflags	@""
	.align	4


	//----- nvinfo : EIATTR_CUDA_API_VERSION
	.align		4
        /*0000*/ 	.byte	0x04, 0x37
        /*0002*/ 	.short	(.L_1468 - .L_1467)
.L_1467:
        /*0004*/ 	.word	0x00000082


	//----- nvinfo : EIATTR_KPARAM_INFO
	.align		4
.L_1468:
        /*0008*/ 	.byte	0x04, 0x17
        /*000a*/ 	.short	(.L_1470 - .L_1469)
.L_1469:
        /*000c*/ 	.word	0x00000000
        /*0010*/ 	.short	0x0000
        /*0012*/ 	.short	0x0000
        /*0014*/ 	.byte	0x00, 0xf0, 0x41, 0x07


	//----- nvinfo : EIATTR_SPARSE_MMA_MASK
	.align		4
.L_1470:
        /*0018*/ 	.byte	0x03, 0x50
        /*001a*/ 	.short	0x0000


	//----- nvinfo : EIATTR_MAXREG_COUNT
	.align		4
        /*001c*/ 	.byte	0x03, 0x1b
        /*001e*/ 	.short	0x00ff


	//----- nvinfo : EIATTR_NUM_BARRIERS
	.align		4
        /*0020*/ 	.byte	0x02, 0x4c
        /*0022*/ 	.byte	0x01
	.zero		1


	//----- nvinfo : EIATTR_MERCURY_ISA_VERSION
	.align		4
        /*0024*/ 	.byte	0x03, 0x5f
        /*0026*/ 	.short	0x0101


	//----- nvinfo : EIATTR_COOP_GROUP_MASK_REGIDS
	.align		4
        /*0028*/ 	.byte	0x04, 0x29
        /*002a*/ 	.short	(.L_1472 - .L_1471)


	//   ....[0]....
.L_1471:
        /*002c*/ 	.word	0xffffffff


	//   ....[1]....
        /*0030*/ 	.word	0xffffffff


	//   ....[2]....
        /*0034*/ 	.word	0xffffffff


	//   ....[3]....
        /*0038*/ 	.word	0xffffffff


	//   ....[4]....
        /*003c*/ 	.word	0xffffffff


	//   ....[5]....
        /*0040*/ 	.word	0xffffffff


	//   ....[6]....
        /*0044*/ 	.word	0xffffffff


	//   ....[7]....
        /*0048*/ 	.word	0xffffffff


	//   ....[8]....
        /*004c*/ 	.word	0xffffffff


	//   ....[9]....
        /*0050*/ 	.word	0xffffffff


	//   ....[10]....
        /*0054*/ 	.word	0xffffffff


	//   ....[11]....
        /*0058*/ 	.word	0xffffffff


	//   ....[12]....
        /*005c*/ 	.word	0x05000008


	//   ....[13]....
        /*0060*/ 	.word	0x05000008


	//   ....[14]....
        /*0064*/ 	.word	0x05000008


	//   ....[15]....
        /*0068*/ 	.word	0x05000008


	//----- nvinfo : EIATTR_COOP_GROUP_INSTR_OFFSETS
	.align		4
.L_1472:
        /*006c*/ 	.byte	0x04, 0x28
        /*006e*/ 	.short	(.L_1474 - .L_1473)


	//   ....[0]....
.L_1473:
        /*0070*/ 	.word	0x00011a20


	//   ....[1]....
        /*0074*/ 	.word	0x00011ab0


	//   ....[2]....
        /*0078*/ 	.word	0x00011af0


	//   ....[3]....
        /*007c*/ 	.word	0x00011b30


	//   ....[4]....
        /*0080*/ 	.word	0x00015b10


	//   ....[5]....
        /*0084*/ 	.word	0x00015b20


	//   ....[6]....
        /*0088*/ 	.word	0x00015b50


	//   ....[7]....
        /*008c*/ 	.word	0x00015b60


	//   ....[8]....
        /*0090*/ 	.word	0x000176a0


	//   ....[9]....
        /*0094*/ 	.word	0x000176b0


	//   ....[10]....
        /*0098*/ 	.word	0x000176e0


	//   ....[11]....
        /*009c*/ 	.word	0x000176f0


	//   ....[12]....
        /*00a0*/ 	.word	0x00018590


	//   ....[13]....
        /*00a4*/ 	.word	0x00018600


	//   ....[14]....
        /*00a8*/ 	.word	0x00018660


	//   ....[15]....
        /*00ac*/ 	.word	0x000186d0


	//----- nvinfo : EIATTR_VRC_CTA_INIT_COUNT
	.align		4
.L_1474:
        /*00b0*/ 	.byte	0x02, 0x4a
	.zero		1
	.zero		1


	//----- nvinfo : EIATTR_EXIT_INSTR_OFFSETS
	.align		4
        /*00b4*/ 	.byte	0x04, 0x1c
        /*00b6*/ 	.short	(.L_1476 - .L_1475)


	//   ....[0]....
.L_1475:
        /*00b8*/ 	.word	0x000001f0


	//----- nvinfo : EIATTR_CRS_STACK_SIZE
	.align		4
.L_1476:
        /*00bc*/ 	.byte	0x04, 0x1e
        /*00be*/ 	.short	(.L_1478 - .L_1477)
.L_1477:
        /*00c0*/ 	.word	0x00000000


	//----- nvinfo : EIATTR_CBANK_PARAM_SIZE
	.align		4
.L_1478:
        /*00c4*/ 	.byte	0x03, 0x19
        /*00c6*/ 	.short	0x01d0


	//----- nvinfo : EIATTR_PARAM_CBANK
	.align		4
        /*00c8*/ 	.byte	0x04, 0x0a
        /*00ca*/ 	.short	(.L_1480 - .L_1479)
	.align		4
.L_1479:
        /*00cc*/ 	.word	index@(.nv.constant0._ZN5flash24flash_fwd_splitkv_kernelI23Flash_fwd_kernel_traitsILi96ELi64ELi128ELi4ELb0ELb0EN7cutlass6half_tE19Flash_kernel_traitsILi96ELi64ELi128ELi4ES3_EELb0ELb0ELb0ELb0ELb0ELb1ELb1ELb1EEEvNS_16Flash_fwd_paramsE)
        /*00d0*/ 	.short	0x0380
        /*00d2*/ 	.short	0x01d0


	//----- nvinfo : EIATTR_SW_WAR
	.align		4
.L_1480:
        /*00d4*/ 	.byte	0x04, 0x36
        /*00d6*/ 	.short	(.L_1482 - .L_1481)
.L_1481:
        /*00d8*/ 	.word	0x00000008
.L_1482:


//--------------------- .nv.info._ZN5flash24flash_fwd_splitkv_kernelI23Flash_fwd_kernel_traitsILi96ELi64ELi128ELi4ELb0ELb0EN7cutlass6half_tE19Flash_kernel_traitsILi96ELi64ELi128ELi4ES3_EELb0ELb1ELb0ELb0ELb0ELb0ELb0ELb0EEEvNS_16Flash_fwd_paramsE --------------------------
	.section	.nv.info._ZN5flash24flash_fwd_splitkv_kernelI23Flash_fwd_kernel_traitsILi96ELi64ELi128ELi4ELb0ELb0EN7cutlass6half_tE19Flash_kernel_traitsILi96ELi64ELi128ELi4ES3_EELb0ELb1ELb0ELb0ELb0ELb0ELb0ELb0EEEvNS_16Flash_fwd_paramsE,"",@"SHT_CUDA_INFO"
	.sectionflags	@""
	.align	4


	//----- nvinfo : EIATTR_CUDA_API_VERSION
	.align		4
        /*0000*/ 	.byte	0x04, 0x37
        /*0002*/ 	.short	(.L_1484 - .L_1483)
.L_1483:
        /*0004*/ 	.word	0x00000082


	//----- nvinfo : EIATTR_KPARAM_INFO
	.align		4
.L_1484:
        /*0008*/ 	.byte	0x04, 0x17
        /*000a*/ 	.short	(.L_1486 - .L_1485)
.L_1485:
        /*000c*/ 	.word	0x00000000
        /*0010*/ 	.short	0x0000
        /*0012*/ 	.short	0x0000
        /*0014*/ 	.byte	0x00, 0xf0, 0x41, 0x07


	//----- nvinfo : EIATTR_SPARSE_MMA_MASK
	.align		4
.L_1486:
        /*0018*/ 	.byte	0x03, 0x50
        /*001a*/ 	.short	0x0000


	//----- nvinfo : EIATTR_MAXREG_COUNT
	.align		4
        /*001c*/ 	.byte	0x03, 0x1b
        /*001e*/ 	.short	0x00ff


	//----- nvinfo : EIATTR_NUM_BARRIERS
	.align		4
        /*0020*/ 	.byte	0x02, 0x4c
        /*0022*/ 	.byte	0x01
	.zero		1


	//----- nvinfo : EIATTR_MERCURY_ISA_VERSION
	.align		4
        /*0024*/ 	.byte	0x03, 0x5f
        /*0026*/ 	.short	0x0101


	//----- nvinfo : EIATTR_COOP_GROUP_MASK_REGIDS
	.align		4
        /*0028*/ 	.byte	0x04, 0x29
        /*002a*/ 	.short	(.L_1488 - .L_1487)


	//   ....[0]....
.L_1487:
        /*002c*/ 	.word	0xffffffff


	//   ....[1]....
        /*0030*/ 	.word	0xffffffff


	//   ....[2]....
        /*0034*/ 	.word	0xffffffff


	//   ....[3]....
        /*0038*/ 	.word	0xffffffff


	//   ....[4]....
        /*003c*/ 	.word	0xffffffff


	//   ....[5]....
        /*0040*/ 	.word	0xffffffff


	//   ....[6]....
        /*0044*/ 	.word	0xffffffff


	//   ....[7]....
        /*0048*/ 	.word	0xffffffff


	//   ....[8]....
        /*004c*/ 	.word	0xffffffff


	//   ....[9]....
        /*0050*/ 	.word	0xffffffff


	//   ....[10]....
        /*0054*/ 	.word	0xffffffff


	//   ....[11]....
        /*0058*/ 	.word	0xffffffff


	//   ....[12]....
        /*005c*/ 	.word	0xffffffff


	//   ....[13]....
        /*0060*/ 	.word	0xffffffff


	//   ....[14]....
        /*0064*/ 	.word	0xffffffff


	//   ....[15]....
        /*0068*/ 	.word	0xffffffff


	//   ....[16]....
        /*006c*/ 	.word	0x05000006


	//   ....[17]....
        /*0070*/ 	.word	0x05000006


	//   ....[18]....
        /*0074*/ 	.word	0x05000006


	//   ....[19]....
        /*0078*/ 	.word	0x05000006


	//----- nvinfo : EIATTR_COOP_GROUP_INSTR_OFFSETS
	.align		4
.L_1488:
        /*007c*/ 	.byte	0x04, 0x28
        /*007e*/ 	.short	(.L_1490 - .L_1489)


	//   ....[0]....
.L_1489:
        /*0080*/ 	.word	0x00005940


	//   ....[1]....
        /*0084*/ 	.word	0x00005960


	//   ....[2]....
        /*0088*/ 	.word	0x00005a00


	//   ....[3]....
        /*008c*/ 	.word	0x00005a10


	//   ....[4]....
        /*0090*/ 	.word	0x0000a230


	//   ....[5]....
        /*0094*/ 	.word	0x0000a240


	//   ....[6]....
        /*0098*/ 	.word	0x0000a270


	//   ....[7]....
        /*009c*/ 	.word	0x0000a280


	//   ....[8]....
        /*00a0*/ 	.word	0x0000f010


	//   ....[9]....
        /*00a4*/ 	.word	0x0000f050


	//   ....[10]....
        /*00a8*/ 	.word	0x0000f070


	//   ....[11]....
        /*00ac*/ 	.word	0x0000f090


	//   ....[12]....
        /*00b0*/ 	.word	0x00010be0


	//   ....[13]....
        /*00b4*/ 	.word	0x00010bf0


	//   ....[14]....
        /*00b8*/ 	.word	0x00010c20


	//   ....[15]....
        /*00bc*/ 	.word	0x00010c30


	//   ....[16]....
        /*00c0*/ 	.word	0x00011b20


	//   ....[17]....
        /*00c4*/ 	.word	0x00011b90


	//   ....[18]....
        /*00c8*/ 	.word	0x00011bf0


	//   ....[19]....
        /*00cc*/ 	.word	0x00011c60


	//----- nvinfo : EIATTR_VRC_CTA_INIT_COUNT
	.align		4
.L_1490:
        /*00d0*/ 	.byte	0x02, 0x4a
	.zero		1
	.zero		1


	//----- nvinfo : EIATTR_EXIT_INSTR_OFFSETS
	.align		4
        /*00d4*/ 	.byte	0x04, 0x1c
        /*00d6*/ 	.short	(.L_1492 - .L_1491)


	//   ....[0]....
.L_1491:
        /*00d8*/ 	.word	0x00000090


	//----- nvinfo : EIATTR_CRS_STACK_SIZE
	.align		4
.L_1492:
        /*00dc*/ 	.byte	0x04, 0x1e
        /*00de*/ 	.short	(.L_1494 - .L_1493)
.L_1493:
        /*00e0*/ 	.word	0x00000000


	//----- nvinfo : EIATTR_CBANK_PARAM_SIZE
	.align		4
.L_1494:
        /*00e4*/ 	.byte	0x03, 0x19
        /*00e6*/ 	.short	0x01d0


	//----- nvinfo : EIATTR_PARAM_CBANK
	.align		4
        /*00e8*/ 	.byte	0x04, 0x0a
        /*00ea*/ 	.short	(.L_1496 - .L_1495)
	.align		4
.L_1495:
        /*00ec*/ 	.word	index@(.nv.constant0._ZN5flash24flash_fwd_splitkv_kernelI23Flash_fwd_kernel_traitsILi96ELi64ELi128ELi4ELb0ELb0EN7cutlass6half_tE19Flash_kernel_traitsILi96ELi64ELi128ELi4ES3_EELb0ELb1ELb0ELb0ELb0ELb0ELb0ELb0EEEvNS_16Flash_fwd_paramsE)
        /*00f0*/ 	.short	0x0380
        /*00f2*/ 	.short	0x01d0


	//----- nvinfo : EIATTR_SW_WAR
	.align		4
.L_1496:
        /*00f4*/ 	.byte	0x04, 0x36
        /*00f6*/ 	.short	(.L_1498 - .L_1497)
.L_1497:
        /*00f8*/ 	.word	0x00000008
.L_1498:


//--------------------- .nv.info._ZN5flash24flash_fwd_splitkv_kernelI23Flash_fwd_kernel_traitsILi96ELi64ELi128ELi4ELb0ELb0EN7cutlass6half_tE19Flash_kernel_traitsILi96ELi64ELi128ELi4ES3_EELb0ELb1ELb0ELb0ELb0ELb1ELb0ELb0EEEvNS_16Flash_fwd_paramsE --------------------------
	.section	.nv.info._ZN5flash24flash_fwd_splitkv_kernelI23Flash_fwd_kernel_traitsILi96ELi64ELi128ELi4ELb0ELb0EN7cutlass6half_tE19Flash_kernel_traitsILi96ELi64ELi128ELi4ES3_EELb0ELb1ELb0ELb0ELb0ELb1ELb0ELb0EEEvNS_16Flash_fwd_paramsE,"",@"SHT_CUDA_INFO"
	.sectionflags	@""
	.align	4


	//----- nvinfo : EIATTR_CUDA_API_VERSION
	.align		4
        /*0000*/ 	.byte	0x04, 0x37
        /*0002*/ 	.short	(.L_1500 - .L_1499)
.L_1499:
        /*0004*/ 	.word	0x00000082


	//----- nvinfo : EIATTR_KPARAM_INFO
	.align		4
.L_1500:
        /*0008*/ 	.byte	0x04, 0x17
        /*000a*/ 	.short	(.L_1502 - .L_1501)
.L_1501:
        /*000c*/ 	.word	0x00000000
        /*0010*/ 	.short	0x0000
        /*0012*/ 	.short	0x0000
        /*0014*/ 	.byte	0x00, 0xf0, 0x41, 0x07


	//----- nvinfo : EIATTR_SPARSE_MMA_MASK
	.align		4
.L_1502:
        /*0018*/ 	.byte	0x03, 0x50
        /*001a*/ 	.short	0x0000


	//----- nvinfo : EIATTR_MAXREG_COUNT
	.align		4
        /*001c*/ 	.byte	0x03, 0x1b
        /*001e*/ 	.short	0x00ff


	//----- nvinfo : EIATTR_NUM_BARRIERS
	.align		4
        /*0020*/ 	.byte	0x02, 0x4c
        /*0022*/ 	.byte	0x01
	.zero		1


	//----- nvinfo : EIATTR_MERCURY_ISA_VERSION
	.align		4
        /*0024*/ 	.byte	0x03, 0x5f
        /*0026*/ 	.short	0x0101


	//----- nvinfo : EIATTR_COOP_GROUP_MASK_REGIDS
	.align		4
        /*0028*/ 	.byte	0x04, 0x29
        /*002a*/ 	.short	(.L_1504 - .L_1503)


	//   ....[0]....
.L_1503:
        /*002c*/ 	.word	0xffffffff


	//   ....[1]....
        /*0030*/ 	.word	0xffffffff


	//   ....[2]....
        /*0034*/ 	.word	0xffffffff


	//   ....[3]....
        /*0038*/ 	.word	0xffffffff


	//   ....[4]....
        /*003c*/ 	.word	0xffffffff


	//   ....[5]....
        /*0040*/ 	.word	0xffffffff


	//   ....[6]....
        /*0044*/ 	.word	0xffffffff


	//   ....[7]....
        /*0048*/ 	.word	0xffffffff


	//   ....[8]....
        /*004c*/ 	.word	0xffffffff


	//   ....[9]....
        /*0050*/ 	.word	0xffffffff


	//   ....[10]....
        /*0054*/ 	.word	0xffffffff


	//   ....[11]....
        /*0058*/ 	.word	0xffffffff


	//   ....[12]....
        /*005c*/ 	.word	0xffffffff


	//   ....[13]....
        /*0060*/ 	.word	0xffffffff


	//   ....[14]....
        /*0064*/ 	.word	0xffffffff


	//   ....[15]....
        /*0068*/ 	.word	0xffffffff


	//   ....[16]....
        /*006c*/ 	.word	0x05000006


	//   ....[17]....
        /*0070*/ 	.word	0x05000006


	//   ....[18]....
        /*0074*/ 	.word	0x05000006


	//   ....[19]....
        /*0078*/ 	.word	0x05000006


	//----- nvinfo : EIATTR_COOP_GROUP_INSTR_OFFSETS
	.align		4
.L_1504:
        /*007c*/ 	.byte	0x04, 0x28
        /*007e*/ 	.short	(.L_1506 - .L_1505)


	//   ....[0]....
.L_1505:
        /*0080*/ 	.word	0x000060f0


	//   ....[1]....
        /*0084*/ 	.word	0x00006110


	//   ....[2]....
        /*0088*/ 	.word	0x000061b0


	//   ....[3]....
        /*008c*/ 	.word	0x000061c0


	//   ....[4]....
        /*0090*/ 	.word	0x0000b180


	//   ....[5]....
        /*0094*/ 	.word	0x0000b1d0


	//   ....[6]....
        /*0098*/ 	.word	0x0000b1f0


	//   ....[7]....
        /*009c*/ 	.word	0x0000b210


	//   ....[8]....
        /*00a0*/ 	.word	0x00010720


	//   ....[9]....
        /*00a4*/ 	.word	0x00010740


	//   ....[10]....
        /*00a8*/ 	.word	0x00010780


	//   ....[11]....
        /*00ac*/ 	.word	0x00010790


	//   ....[12]....
        /*00b0*/ 	.word	0x000122e0


	//   ....[13]....
        /*00b4*/ 	.word	0x000122f0


	//   ....[14]....
        /*00b8*/ 	.word	0x00012320


	//   ....[15]....
        /*00bc*/ 	.word	0x00012330


	//   ....[16]....
        /*00c0*/ 	.word	0x00013200


	//   ....[17]....
        /*00c4*/ 	.word	0x00013270


	//   ....[18]....
        /*00c8*/ 	.word	0x000132d0


	//   ....[19]....
        /*00cc*/ 	.word	0x00013340


	//----- nvinfo : EIATTR_VRC_CTA_INIT_COUNT
	.align		4
.L_1506:
        /*00d0*/ 	.byte	0x02, 0x4a
	.zero		1
	.zero		1


	//----- nvinfo : EIATTR_EXIT_INSTR_OFFSETS
	.align		4
        /*00d4*/ 	.byte	0x04, 0x1c
        /*00d6*/ 	.short	(.L_1508 - .L_1507)


	//   ....[0]....
.L_1507:
        /*00d8*/ 	.word	0x00000090


	//----- nvinfo : EIATTR_CRS_STACK_SIZE
	.align		4
.L_1508:
        /*00dc*/ 	.byte	0x04, 0x1e
        /*00de*/ 	.short	(.L_1510 - .L_1509)
.L_1509:
        /*00e0*/ 	.word	0x00000000


	//----- nvinfo : EIATTR_CBANK_PARAM_SIZE
	.align		4
.L_1510:
        /*00e4*/ 	.byte	0x03, 0x19
        /*00e6*/ 	.short	0x01d0


	//----- nvinfo : EIATTR_PARAM_CBANK
	.align		4
        /*00e8*/ 	.byte	0x04, 0x0a
        /*00ea*/ 	.short	(.L_1512 - .L_1511)
	.align		4
.L_1511:
        /*00ec*/ 	.word	index@(.nv.constant0._ZN5flash24flash_fwd_splitkv_kernelI23Flash_fwd_kernel_traitsILi96ELi64ELi128ELi4ELb0ELb0EN7cutlass6half_tE19Flash_kernel_traitsILi96ELi64ELi128ELi4ES3_EELb0ELb1ELb0ELb0ELb0ELb1ELb0ELb0EEEvNS_16Flash_fwd_paramsE)
        /*00f0*/ 	.short	0x0380
        /*00f2*/ 	.short	0x01d0


	//----- nvinfo : EIATTR_SW_WAR
	.align		4
.L_1512:
        /*00f4*/ 	.byte	0x04, 0x36
        /*00f6*/ 	.short	(.L_1514 - .L_1513)
.L_1513:
        /*00f8*/ 	.word	0x00000008
.L_1514:


//--------------------- .nv.info._ZN5flash24flash_fwd_splitkv_kernelI23Flash_fwd_kernel_traitsILi96ELi64ELi128ELi4ELb0ELb0EN7cutlass6half_tE19Flash_kernel_traitsILi96ELi64ELi128ELi4ES3_EELb0ELb1ELb0ELb0ELb0ELb0ELb0ELb1EEEvNS_16Flash_fwd_paramsE --------------------------
	.section	.nv.info._ZN5flash24flash_fwd_splitkv_kernelI23Flash_fwd_kernel_traitsILi96ELi64ELi128ELi4ELb0ELb0EN7cutlass6half_tE19Flash_kernel_traitsILi96ELi64ELi128ELi4ES3_EELb0ELb1ELb0ELb0ELb0ELb0ELb0ELb1EEEvNS_16Flash_fwd_paramsE,"",@"SHT_CUDA_INFO"
	.sectionflags	@""
	.align	4


	//----- nvinfo : EIATTR_CUDA_API_VERSION
	.align		4
        /*0000*/ 	.byte	0x04, 0x37
        /*0002*/ 	.short	(.L_1516 - .L_1515)
.L_1515:
        /*0004*/ 	.word	0x00000082


	//----- nvinfo : EIATTR_KPARAM_INFO
	.align		4
.L_1516:
        /*0008*/ 	.byte	0x04, 0x17
        /*000a*/ 	.short	(.L_1518 - .L_1517)
.L_1517:
        /*000c*/ 	.word	0x00000000
        /*0010*/ 	.short	0x0000
        /*0012*/ 	.short	0x0000
        /*0014*/ 	.byte	0x00, 0xf0, 0x41, 0x07


	//----- nvinfo : EIATTR_SPARSE_MMA_MASK
	.align		4
.L_1518:
        /*0018*/ 	.byte	0x03, 0x50
        /*001a*/ 	.short	0x0000


	//----- nvinfo : EIATTR_MAXREG_COUNT
	.align		4
        /*001c*/ 	.byte	0x03, 0x1b
        /*001e*/ 	.short	0x00ff


	//----- nvinfo : EIATTR_NUM_BARRIERS
	.align		4
        /*0020*/ 	.byte	0x02, 0x4c
        /*0022*/ 	.byte	0x01
	.zero		1


	//----- nvinfo : EIATTR_MERCURY_ISA_VERSION
	.align		4
        /*0024*/ 	.byte	0x03, 0x5f
        /*0026*/ 	.short	0x0101


	//----- nvinfo : EIATTR_COOP_GROUP_MASK_REGIDS
	.align		4
        /*0028*/ 	.byte	0x04, 0x29
        /*002a*/ 	.short	(.L_1520 - .L_1519)


	//   ....[0]....
.L_1519:
        /*002c*/ 	.word	0xffffffff


	//   ....[1]....
        /*0030*/ 	.word	0xffffffff


	//   ....[2]....
        /*0034*/ 	.word	0xffffffff


	//   ....[3]....
        /*0038*/ 	.word	0xffffffff


	//   ....[4]....
        /*003c*/ 	.word	0xffffffff


	//   ....[5]....
        /*0040*/ 	.word	0xffffffff


	//   ....[6]....
        /*0044*/ 	.word	0xffffffff


	//   ....[7]....
        /*0048*/ 	.word	0xffffffff


	//   ....[8]....
        /*004c*/ 	.word	0xffffffff


	//   ....[9]....
        /*0050*/ 	.word	0xffffffff


	//   ....[10]....
        /*0054*/ 	.word	0xffffffff


	//   ....[11]....
        /*0058*/ 	.word	0xffffffff


	//   ....[12]....
        /*005c*/ 	.word	0xffffffff


	//   ....[13]....
        /*0060*/ 	.word	0xffffffff


	//   ....[14]....
        /*0064*/ 	.word	0xffffffff


	//   ....[15]....
        /*0068*/ 	.word	0xffffffff


	//   ....[16]....
        /*006c*/ 	.word	0x05000005


	//   ....[17]....
        /*0070*/ 	.word	0x05000005


	//   ....[18]....
        /*0074*/ 	.word	0x05000005


	//   ....[19]....
        /*0078*/ 	.word	0x05000005


	//----- nvinfo : EIATTR_COOP_GROUP_INSTR_OFFSETS
	.align		4
.L_1520:
        /*007c*/ 	.byte	0x04, 0x28
        /*007e*/ 	.short	(.L_1522 - .L_1521)


	//   ....[0]....
.L_1521:
        /*0080*/ 	.word	0x00011bd0


	//   ....[1]....
        /*0084*/ 	.word	0x00011be0


	//   ....[2]....
        /*0088*/ 	.word	0x00011c10


	//   ....[3]....
        /*008c*/ 	.word	0x00011c20


	//   ....[4]....
        /*0090*/ 	.word	0x00016590


	//   ....[5]....
        /*0094*/ 	.word	0x000165a0


	//   ....[6]....
        /*0098*/ 	.word	0x000165d0


	//   ....[7]....
        /*009c*/ 	.word	0x000165e0


	//   ....[8]....
        /*00a0*/ 	.word	0x0001b370


	//   ....[9]....
        /*00a4*/ 	.word	0x0001b3a0


	//   ....[10]....
        /*00a8*/ 	.word	0x0001b3e0


	//   ....[11]....
        /*00ac*/ 	.word	0x0001b3f0


	//   ....[12]....
        /*00b0*/ 	.word	0x0001cf60


	//   ....[13]....
        /*00b4*/ 	.word	0x0001cf70


	//   ....[14]....
        /*00b8*/ 	.word	0x0001cfa0


	//   ....[15]....
        /*00bc*/ 	.word	0x0001cfb0


	//   ....[16]....
        /*00c0*/ 	.word	0x0001ded0


	//   ....[17]....
        /*00c4*/ 	.word	0x0001df40


	//   ....[18]....
        /*00c8*/ 	.word	0x0001dfa0


	//   ....[19]....
        /*00cc*/ 	.word	0x0001e010


	//----- nvinfo : EIATTR_VRC_CTA_INIT_COUNT
	.align		4
.L_1522:
        /*00d0*/ 	.byte	0x02, 0x4a
	.zero		1
	.zero		1


	//----- nvinfo : EIATTR_EXIT_INSTR_OFFSETS
	.align		4
        /*00d4*/ 	.byte	0x04, 0x1c
        /*00d6*/ 	.short	(.L_1524 - .L_1523)


	//   ....[0]....
.L_1523:
        /*00d8*/ 	.word	0x00000090


	//----- nvinfo : EIATTR_CRS_STACK_SIZE
	.align		4
.L_1524:
        /*00dc*/ 	.byte	0x04, 0x1e
        /*00de*/ 	.short	(.L_1526 - .L_1525)
.L_1525:
        /*00e0*/ 	.word	0x00000000


	//----- nvinfo : EIATTR_CBANK_PARAM_SIZE
	.align		4
.L_1526:
        /*00e4*/ 	.byte	0x03, 0x19
        /*00e6*/ 	.short	0x01d0


	//----- nvinfo : EIATTR_PARAM_CBANK
	.align		4
        /*00e8*/ 	.byte	0x04, 0x0a
        /*00ea*/ 	.short	(.L_1528 - .L_1527)
	.align		4
.L_1527:
        /*00ec*/ 	.word	index@(.nv.constant0._ZN5flash24flash_fwd_splitkv_kernelI23Flash_fwd_kernel_traitsILi96ELi64ELi128ELi4ELb0ELb0EN7cutlass6half_tE19Flash_kernel_traitsILi96ELi64ELi128ELi4ES3_EELb0ELb1ELb0ELb0ELb0ELb0ELb0ELb1EEEvNS_16Flash_fwd_paramsE)
        /*00f0*/ 	.short	0x0380
        /*00f2*/ 	.short	0x01d0


	//----- nvinfo : EIATTR_SW_WAR
	.align		4
.L_1528:
        /*00f4*/ 	.byte	0x04, 0x36
        /*00f6*/ 	.short	(.L_1530 - .L_1529)
.L_1529:
        /*00f8*/ 	.word	0x00000008
.L_1530:


//--------------------- .nv.info._ZN5flash24flash_fwd_splitkv_kernelI23Flash_fwd_kernel_traitsILi96ELi64ELi128ELi4ELb0ELb0EN7cutlass6half_tE19Flash_kernel_traitsILi96ELi64ELi128ELi4ES3_EELb0ELb1ELb0ELb0ELb0ELb1ELb0ELb1EEEvNS_16Flash_fwd_paramsE --------------------------
	.section	.nv.info._ZN5flash24flash_fwd_splitkv_kernelI23Flash_fwd_kernel_traitsILi96ELi64ELi128ELi4ELb0ELb0EN7cutlass6half_tE19Flash_kernel_traitsILi96ELi64ELi128ELi4ES3_EELb0ELb1ELb0ELb0ELb0ELb1ELb0ELb1EEEvNS_16Flash_fwd_paramsE,"",@"SHT_CUDA_INFO"
	.sectionflags	@""
	.align	4


	//----- nvinfo : EIATTR_CUDA_API_VERSION
	.align		4
        /*0000*/ 	.byte	0x04, 0x37
        /*0002*/ 	.short	(.L_1532 - .L_1531)
.L_1531:
        /*0004*/ 	.word	0x00000082


	//----- nvinfo : EIATTR_KPARAM_INFO
	.align		4
.L_1532:
        /*0008*/ 	.byte	0x04, 0x17
        /*000a*/ 	.short	(.L_1534 - .L_1533)
.L_1533:
        /*000c*/ 	.word	0x00000000
        /*0010*/ 	.short	0x0000
        /*0012*/ 	.short	0x0000
        /*0014*/ 	.byte	0x00, 0xf0, 0x41, 0x07


	//----- nvinfo : EIATTR_SPARSE_MMA_MASK
	.align		4
.L_1534:
        /*0018*/ 	.byte	0x03, 0x50
        /*001a*/ 	.short	0x0000


	//----- nvinfo : EIATTR_MAXREG_COUNT
	.align		4
        /*001c*/ 	.byte	0x03, 0x1b
        /*001e*/ 	.short	0x00ff


	//----- nvinfo : EIATTR_NUM_BARRIERS
	.align		4
        /*0020*/ 	.byte	0x02, 0x4c
        /*0022*/ 	.byte	0x01
	.zero		1


	//----- nvinfo : EIATTR_MERCURY_ISA_VERSION
	.align		4
        /*0024*/ 	.byte	0x03, 0x5f
        /*0026*/ 	.short	0x0101


	//----- nvinfo : EIATTR_COOP_GROUP_MASK_REGIDS
	.align		4
        /*0028*/ 	.byte	0x04, 0x29
        /*002a*/ 	.short	(.L_1536 - .L_1535)


	//   ....[0]....
.L_1535:
        /*002c*/ 	.word	0xffffffff


	//   ....[1]....
        /*0030*/ 	.word	0xffffffff


	//   ....[2]....
        /*0034*/ 	.word	0xffffffff


	//   ....[3]....
        /*0038*/ 	.word	0xffffffff


	//   ....[4]....
        /*003c*/ 	.word	0xffffffff


	//   ....[5]....
        /*0040*/ 	.word	0xffffffff


	//   ....[6]....
        /*0044*/ 	.word	0xffffffff


	//   ....[7]....
        /*0048*/ 	.word	0xffffffff


	//   ....[8]....
        /*004c*/ 	.word	0xffffffff


	//   ....[9]....
        /*0050*/ 	.word	0xffffffff


	//   ....[10]....
        /*0054*/ 	.word	0xffffffff


	//   ....[11]....
        /*0058*/ 	.word	0xffffffff


	//   ....[12]....
        /*005c*/ 	.word	0xffffffff


	//   ....[13]....
        /*0060*/ 	.word	0xffffffff


	//   ....[14]....
        /*0064*/ 	.word	0xffffffff


	//   ....[15]....
        /*0068*/ 	.word	0xffffffff


	//   ....[16]....
        /*006c*/ 	.word	0x05000005


	//   ....[17]....
        /*0070*/ 	.word	0x05000005


	//   ....[18]....
        /*0074*/ 	.word	0x05000005


	//   ....[19]....
        /*0078*/ 	.word	0x05000005


	//----- nvinfo : EIATTR_COOP_GROUP_INSTR_OFFSETS
	.align		4
.L_1536:
        /*007c*/ 	.byte	0x04, 0x28
        /*007e*/ 	.short	(.L_1538 - .L_1537)


	//   ....[0]....
.L_1537:
        /*0080*/ 	.word	0x000123e0


	//   ....[1]....
        /*0084*/ 	.word	0x000123f0


	//   ....[2]....
        /*0088*/ 	.word	0x00012420


	//   ....[3]....
        /*008c*/ 	.word	0x00012430


	//   ....[4]....
        /*0090*/ 	.word	0x000175c0


	//   ....[5]....
        /*0094*/ 	.word	0x00017610


	//   ....[6]....
        /*0098*/ 	.word	0x00017630


	//   ....[7]....
        /*009c*/ 	.word	0x00017650


	//   ....[8]....
        /*00a0*/ 	.word	0x0001cbb0


	//   ....[9]....
        /*00a4*/ 	.word	0x0001cbc0


	//   ....[10]....
        /*00a8*/ 	.word	0x0001cbf0


	//   ....[11]....
        /*00ac*/ 	.word	0x0001cc00


	//   ....[12]....
        /*00b0*/ 	.word	0x0001e780


	//   ....[13]....
        /*00b4*/ 	.word	0x0001e790


	//   ....[14]....
        /*00b8*/ 	.word	0x0001e7c0


	//   ....[15]....
        /*00bc*/ 	.word	0x0001e7d0


	//   ....[16]....
        /*00c0*/ 	.word	0x0001f6f0


	//   ....[17]....
        /*00c4*/ 	.word	0x0001f760


	//   ....[18]....
        /*00c8*/ 	.word	0x0001f7c0


	//   ....[19]....
        /*00cc*/ 	.word	0x0001f830


	//----- nvinfo : EIATTR_VRC_CTA_INIT_COUNT
	.align		4
.L_1538:
        /*00d0*/ 	.byte	0x02, 0x4a
	.zero		1
	.zero		1


	//----- nvinfo : EIATTR_EXIT_INSTR_OFFSETS
	.align		4
        /*00d4*/ 	.byte	0x04, 0x1c
        /*00d6*/ 	.short	(.L_1540 - .L_1539)


	//   ....[0]....
.L_1539:
        /*00d8*/ 	.word	0x00000090


	//----- nvinfo : EIATTR_CRS_STACK_SIZE
	.align		4
.L_1540:
        /*00dc*/ 	.byte	0x04, 0x1e
        /*00de*/ 	.short	(.L_1542 - .L_1541)
.L_1541:
        /*00e0*/ 	.word	0x00000000


	//----- nvinfo : EIATTR_CBANK_PARAM_SIZE
	.align		4
.L_1542:
        /*00e4*/ 	.byte	0x03, 0x19
        /*00e6*/ 	.short	0x01d0


	//----- nvinfo : EIATTR_PARAM_CBANK
	.align		4
        /*00e8*/ 	.byte	0x04, 0x0a
        /*00ea*/ 	.short	(.L_1544 - .L_1543)
	.align		4
.L_1543:
        /*00ec*/ 	.word	index@(.nv.constant0._ZN5flash24flash_fwd_splitkv_kernelI23Flash_fwd_kernel_traitsILi96ELi64ELi128ELi4ELb0ELb0EN7cutlass6half_tE19Flash_kernel_traitsILi96ELi64ELi128ELi4ES3_EELb0ELb1ELb0ELb0ELb0ELb1ELb0ELb1EEEvNS_16Flash_fwd_paramsE)
        /*00f0*/ 	.short	0x0380
        /*00f2*/ 	.short	0x01d0


	//----- nvinfo : EIATTR_SW_WAR
	.align		4
.L_1544:
        /*00f4*/ 	.byte	0x04, 0x36
        /*00f6*/ 	.short	(.L_1546 - .L_1545)
.L_1545:
        /*00f8*/ 	.word	0x00000008
.L_1546:


//--------------------- .nv.info._ZN5flash24flash_fwd_splitkv_kernelI23Flash_fwd_kernel_traitsILi96ELi64ELi128ELi4ELb0ELb0EN7cutlass6half_tE19Flash_kernel_traitsILi96ELi64ELi128ELi4ES3_EELb0ELb1ELb0ELb0ELb0ELb0ELb1ELb0EEEvNS_16Flash_fwd_paramsE --------------------------
	.section	.nv.info._ZN5flash24flash_fwd_splitkv_kernelI23Flash_fwd_kernel_traitsILi96ELi64ELi128ELi4ELb0ELb0EN7cutlass6half_tE19Flash_kernel_traitsILi96ELi64ELi128ELi4ES3_EELb0ELb1ELb0ELb0ELb0ELb0ELb1ELb0EEEvNS_16Flash_fwd_paramsE,"",@"SHT_CUDA_INFO"
	.sectionflags	@""
	.align	4


	//----- nvinfo : EIATTR_CUDA_API_VERSION
	.align		4
        /*0000*/ 	.byte	0x04, 0x37
        /*0002*/ 	.short	(.L_1548 - .L_1547)
.L_1547:
        /*0004*/ 	.word	0x00000082


	//----- nvinfo : EIATTR_KPARAM_INFO
	.align		4
.L_1548:
        /*0008*/ 	.byte	0x04, 0x17
        /*000a*/ 	.short	(.L_1550 - .L_1549)
.L_1549:
        /*000c*/ 	.word	0x00000000
        /*0010*/ 	.short	0x0000
        /*0012*/ 	.short	0x0000
        /*0014*/ 	.byte	0x00, 0xf0, 0x41, 0x07


	//----- nvinfo : EIATTR_SPARSE_MMA_MASK
	.align		4
.L_1550:
        /*0018*/ 	.byte	0x03, 0x50
        /*001a*/ 	.short	0x0000


	//----- nvinfo : EIATTR_MAXREG_COUNT
	.align		4
        /*001c*/ 	.byte	0x03, 0x1b
        /*001e*/ 	.short	0x00ff


	//----- nvinfo : EIATTR_NUM_BARRIERS
	.align		4
        /*0020*/ 	.byte	0x02, 0x4c
        /*0022*/ 	.byte	0x01
	.zero		1


	//----- nvinfo : EIATTR_MERCURY_ISA_VERSION
	.align		4
        /*0024*/ 	.byte	0x03, 0x5f
        /*0026*/ 	.short	0x0101


	//----- nvinfo : EIATTR_COOP_GROUP_MASK_REGIDS
	.align		4
        /*0028*/ 	.byte	0x04, 0x29
        /*002a*/ 	.short	(.L_1552 - .L_1551)


	//   ....[0]....
.L_1551:
        /*002c*/ 	.word	0xffffffff


	//   ....[1]....
        /*0030*/ 	.word	0xffffffff


	//   ....[2]....
        /*0034*/ 	.word	0xffffffff


	//   ....[3]....
        /*0038*/ 	.word	0xffffffff


	//   ....[4]....
        /*003c*/ 	.word	0xffffffff


	//   ....[5]....
        /*0040*/ 	.word	0xffffffff


	//   ....[6]....
        /*0044*/ 	.word	0xffffffff


	//   ....[7]....
        /*0048*/ 	.word	0xffffffff


	//   ....[8]....
        /*004c*/ 	.word	0xffffffff


	//   ....[9]....
        /*0050*/ 	.word	0xffffffff


	//   ....[10]....
        /*0054*/ 	.word	0xffffffff


	//   ....[11]....
        /*0058*/ 	.word	0xffffffff


	//   ....[12]....
        /*005c*/ 	.word	0xffffffff


	//   ....[13]....
        /*0060*/ 	.word	0xffffffff


	//   ....[14]....
        /*0064*/ 	.word	0xffffffff


	//   ....[15]....
        /*0068*/ 	.word	0xffffffff


	//   ....[16]....
        /*006c*/ 	.word	0x05000008


	//   ....[17]....
        /*0070*/ 	.word	0x05000008


	//   ....[18]....
        /*0074*/ 	.word	0x05000008


	//   ....[19]....
        /*0078*/ 	.word	0x05000008


	//----- nvinfo : EIATTR_COOP_GROUP_INSTR_OFFSETS
	.align		4
.L_1552:
        /*007c*/ 	.byte	0x04, 0x28
        /*007e*/ 	.short	(.L_1554 - .L_1553)


	//   ....[0]....
.L_1553:
        /*0080*/ 	.word	0x00005cd0


	//   ....[1]....
        /*0084*/ 	.word	0x00005de0


	//   ....[2]....
        /*0088*/ 	.word	0x00005df0


	//   ....[3]....
        /*008c*/ 	.word	0x00005e10


	//   ....[4]....
        /*0090*/ 	.word	0x0000a6b0


	//   ....[5]....
        /*0094*/ 	.word	0x0000a6c0


	//   ....[6]....
        /*0098*/ 	.word	0x0000a6f0


	//   ....[7]....
        /*009c*/ 	.word	0x0000a700


	//   ....[8]....
        /*00a0*/ 	.word	0x0000f410


	//   ....[9]....
        /*00a4*/ 	.word	0x0000f420


	//   ....[10]....
        /*00a8*/ 	.word	0x0000f450


	//   ....[11]....
        /*00ac*/ 	.word	0x0000f460


	//   ....[12]....
        /*00b0*/ 	.word	0x00010fd0


	//   ....[13]....
        /*00b4*/ 	.word	0x00010fe0


	//   ....[14]....
        /*00b8*/ 	.word	0x00011010


	//   ....[15]....
        /*00bc*/ 	.word	0x00011020


	//   ....[16]....
        /*00c0*/ 	.word	0x00011eb0


	//   ....[17]....
        /*00c4*/ 	.word	0x00011f20


	//   ....[18]....
        /*00c8*/ 	.word	0x00011f80


	//   ....[19]....
        /*00cc*/ 	.word	0x00011ff0


	//----- nvinfo : EIATTR_VRC_CTA_INIT_COUNT
	.align		4
.L_1554:
        /*00d0*/ 	.byte	0x02, 0x4a
	.zero		1
	.zero		1


	//----- nvinfo : EIATTR_EXIT_INSTR_OFFSETS
	.align		4
        /*00d4*/ 	.byte	0x04, 0x1c
        /*00d6*/ 	.short	(.L_1556 - .L_1555)


	//   ....[0]....
.L_1555:
        /*00d8*/ 	.word	0x000001f0


	//----- nvinfo : EIATTR_CRS_STACK_SIZE
	.align		4
.L_1556:
        /*00dc*/ 	.byte	0x04, 0x1e
        /*00de*/ 	.short	(.L_1558 - .L_1557)
.L_1557:
        /*00e0*/ 	.word	0x00000000


	//----- nvinfo : EIATTR_CBANK_PARAM_SIZE
	.align		4
.L_1558:
        /*00e4*/ 	.byte	0x03, 0x19
        /*00e6*/ 	.short	0x01d0


	//----- nvinfo : EIATTR_PARAM_CBANK
	.align		4
        /*00e8*/ 	.byte	0x04, 0x0a
        /*00ea*/ 	.short	(.L_1560 - .L_1559)
	.align		4
.L_1559:
        /*00ec*/ 	.word	index@(.nv.constant0._ZN5flash24flash_fwd_splitkv_kernelI23Flash_fwd_kernel_traitsILi96ELi64ELi128ELi4ELb0ELb0EN7cutlass6half_tE19Flash_kernel_traitsILi96ELi64ELi128ELi4ES3_EELb0ELb1ELb0ELb0ELb0ELb0ELb1ELb0EEEvNS_16Flash_fwd_paramsE)
        /*00f0*/ 	.short	0x0380
        /*00f2*/ 	.short	0x01d0


	//----- nvinfo : EIATTR_SW_WAR
	.align		4
.L_1560:
        /*00f4*/ 	.byte	0x04, 0x36
        /*00f6*/ 	.short	(.L_1562 - .L_1561)
.L_1561:
        /*00f8*/ 	.word	0x00000008
.L_1562:


//--------------------- .nv.info._ZN5flash24flash_fwd_splitkv_kernelI23Flash_fwd_kernel_traitsILi96ELi64ELi128ELi4ELb0ELb0EN7cutlass6half_tE19Flash_kernel_traitsILi96ELi64ELi128ELi4ES3_EELb0ELb1ELb0ELb0ELb0ELb1ELb1ELb0EEEvNS_16Flash_fwd_paramsE --------------------------
	.section	.nv.info._ZN5flash24flash_fwd_splitkv_kernelI23Flash_fwd_kernel_traitsILi96ELi64ELi128ELi4ELb0ELb0EN7cutlass6half_tE19Flash_kernel_traitsILi96ELi64ELi128ELi4ES3_EELb0ELb1ELb0ELb0ELb0ELb1ELb1ELb0EEEvNS_16Flash_fwd_paramsE,"",@"SHT_CUDA_INFO"
	.sectionflags	@""
	.align	4


	//----- nvinfo : EIATTR_CUDA_API_VERSION
	.align		4
        /*0000*/ 	.byte	0x04, 0x37
        /*0002*/ 	.short	(.L_1564 - .L_1563)
.L_1563:
        /*0004*/ 	.word	0x00000082


	//----- nvinfo : EIATTR_KPARAM_INFO
	.align		4
.L_1564:
        /*0008*/ 	.byte	0x04, 0x17
        /*000a*/ 	.short	(.L_1566 - .L_1565)
.L_1565:
        /*000c*/ 	.word	0x00000000
        /*0010*/ 	.short	0x0000
        /*0012*/ 	.short	0x0000
        /*0014*/ 	.byte	0x00, 0xf0, 0x41, 0x07


	//----- nvinfo : EIATTR_SPARSE_MMA_MASK
	.align		4
.L_1566:
        /*0018*/ 	.byte	0x03, 0x50
        /*001a*/ 	.short	0x0000


	//----- nvinfo : EIATTR_MAXREG_COUNT
	.align		4
        /*001c*/ 	.byte	0x03, 0x1b
        /*001e*/ 	.short	0x00ff


	//----- nvinfo : EIATTR_NUM_BARRIERS
	.align		4
        /*0020*/ 	.byte	0x02, 0x4c
        /*0022*/ 	.byte	0x01
	.zero		1


	//----- nvinfo : EIATTR_MERCURY_ISA_VERSION
	.align		4
        /*0024*/ 	.byte	0x03, 0x5f
        /*0026*/ 	.short	0x0101


	//----- nvinfo : EIATTR_COOP_GROUP_MASK_REGIDS
	.align		4
        /*0028*/ 	.byte	0x04, 0x29
        /*002a*/ 	.short	(.L_1568 - .L_1567)


	//   ....[0]....
.L_1567:
        /*002c*/ 	.word	0xffffffff


	//   ....[1]....
        /*0030*/ 	.word	0xffffffff


	//   ....[2]....
        /*0034*/ 	.word	0xffffffff


	//   ....[3]....
        /*0038*/ 	.word	0xffffffff


	//   ....[4]....
        /*003c*/ 	.word	0xffffffff


	//   ....[5]....
        /*0040*/ 	.word	0xffffffff


	//   ....[6]....
        /*0044*/ 	.word	0xffffffff


	//   ....[7]....
        /*0048*/ 	.word	0xffffffff


	//   ....[8]....
        /*004c*/ 	.word	0xffffffff


	//   ....[9]....
        /*0050*/ 	.word	0xffffffff


	//   ....[10]....
        /*0054*/ 	.word	0xffffffff


	//   ....[11]....
        /*0058*/ 	.word	0xffffffff


	//   ....[12]....
        /*005c*/ 	.word	0xffffffff


	//   ....[13]....
        /*0060*/ 	.word	0xffffffff


	//   ....[14]....
        /*0064*/ 	.word	0xffffffff


	//   ....[15]....
        /*0068*/ 	.word	0xffffffff


	//   ....[16]....
        /*006c*/ 	.word	0x05000008


	//   ....[17]....
        /*0070*/ 	.word	0x05000008


	//   ....[18]....
        /*0074*/ 	.word	0x05000008


	//   ....[19]....
        /*0078*/ 	.word	0x05000008


	//----- nvinfo : EIATTR_COOP_GROUP_INSTR_OFFSETS
	.align		4
.L_1568:
        /*007c*/ 	.byte	0x04, 0x28
        /*007e*/ 	.short	(.L_1570 - .L_1569)


	//   ....[0]....
.L_1569:
        /*0080*/ 	.word	0x00006390


	//   ....[1]....
        /*0084*/ 	.word	0x000065f0


	//   ....[2]....
        /*0088*/ 	.word	0x00006600


	//   ....[3]....
        /*008c*/ 	.word	0x00006630


	//   ....[4]....
        /*0090*/ 	.word	0x0000b600


	//   ....[5]....
        /*0094*/ 	.word	0x0000b670


	//   ....[6]....
        /*0098*/ 	.word	0x0000b690


	//   ....[7]....
        /*009c*/ 	.word	0x0000b6b0


	//   ....[8]....
        /*00a0*/ 	.word	0x000117b0


	//   ....[9]....
        /*00a4*/ 	.word	0x00011910


	//   ....[10]....
        /*00a8*/ 	.word	0x00011920


	//   ....[11]....
        /*00ac*/ 	.word	0x00011950


	//   ....[12]....
        /*00b0*/ 	.word	0x000134c0


	//   ....[13]....
        /*00b4*/ 	.word	0x000134d0


	//   ....[14]....
        /*00b8*/ 	.word	0x00013500


	//   ....[15]....
        /*00bc*/ 	.word	0x00013510


	//   ....[16]....
        /*00c0*/ 	.word	0x000143a0


	//   ....[17]....
        /*00c4*/ 	.word	0x00014410


	//   ....[18]....
        /*00c8*/ 	.word	0x00014470


	//   ....[19]....
        /*00cc*/ 	.word	0x000144e0


	//----- nvinfo : EIATTR_VRC_CTA_INIT_COUNT
	.align		4
.L_1570:
        /*00d0*/ 	.byte	0x02, 0x4a
	.zero		1
	.zero		1


	//----- nvinfo : EIATTR_EXIT_INSTR_OFFSETS
	.align		4
        /*00d4*/ 	.byte	0x04, 0x1c
        /*00d6*/ 	.short	(.L_1572 - .L_1571)


	//   ....[0]....
.L_1571:
        /*00d8*/ 	.word	0x000001f0


	//----- nvinfo : EIATTR_CRS_STACK_SIZE
	.align		4
.L_1572:
        /*00dc*/ 	.byte	0x04, 0x1e
        /*00de*/ 	.short	(.L_1574 - .L_1573)
.L_1573:
        /*00e0*/ 	.word	0x00000000


	//----- nvinfo : EIATTR_CBANK_PARAM_SIZE
	.align		4
.L_1574:
        /*00e4*/ 	.byte	0x03, 0x19
        /*00e6*/ 	.short	0x01d0


	//----- nvinfo : EIATTR_PARAM_CBANK
	.align		4
        /*00e8*/ 	.byte	0x04, 0x0a
        /*00ea*/ 	.short	(.L_1576 - .L_1575)
	.align		4
.L_1575:
        /*00ec*/ 	.word	index@(.nv.constant0._ZN5flash24flash_fwd_splitkv_kernelI23Flash_fwd_kernel_traitsILi96ELi64ELi128ELi4ELb0ELb0EN7cutlass6half_tE19Flash_kernel_traitsILi96ELi64ELi128ELi4ES3_EELb0ELb1ELb0ELb0ELb0ELb1ELb1ELb0EEEvNS_16Flash_fwd_paramsE)
        /*00f0*/ 	.short	0x0380
        /*00f2*/ 	.short	0x01d0


	//----- nvinfo : EIATTR_SW_WAR
	.align		4
.L_1576:
        /*00f4*/ 	.byte	0x04, 0x36
        /*00f6*/ 	.short	(.L_1578 - .L_1577)
.L_1577:
        /*00f8*/ 	.word	0x00000008
.L_1578:


//--------------------- .nv.info._ZN5flash24flash_fwd_splitkv_kernelI23Flash_fwd_kernel_traitsILi96ELi64ELi128ELi4ELb0ELb0EN7cutlass6half_tE19Flash_kernel_traitsILi96ELi64ELi128ELi4ES3_EELb0ELb1ELb0ELb0ELb0ELb0ELb1ELb1EEEvNS_16Flash_fwd_paramsE --------------------------
	.section	.nv.info._ZN5flash24flash_fwd_splitkv_kernelI23Flash_fwd_kernel_traitsILi96ELi64ELi128ELi4ELb0ELb0EN7cutlass6half_tE19Flash_kernel_traitsILi96ELi64ELi128ELi4ES3_EELb0ELb1ELb0ELb0ELb0ELb0ELb1ELb1EEEvNS_16Flash_fwd_paramsE,"",@"SHT_CUDA_INFO"
	.sectionflags	@""
	.align	4


	//----- nvinfo : EIATTR_CUDA_API_VERSION
	.align		4
        /*0000*/ 	.byte	0x04, 0x37
        /*0002*/ 	.short	(.L_1580 - .L_1579)
.L_1579:
        /*0004*/ 	.word	0x00000082


	//----- nvinfo : EIATTR_KPARAM_INFO
	.align		4
.L_1580:
        /*0008*/ 	.byte	0x04, 0x17
        /*000a*/ 	.short	(.L_1582 - .L_1581)
.L_1581:
        /*000c*/ 	.word	0x00000000
        /*0010*/ 	.short	0x0000
        /*0012*/ 	.short	0x0000
        /*0014*/ 	.byte	0x00, 0xf0, 0x41, 0x07


	//----- nvinfo : EIATTR_SPARSE_MMA_MASK
	.align		4
.L_1582:
        /*0018*/ 	.byte	0x03, 0x50
        /*001a*/ 	.short	0x0000


	//----- nvinfo : EIATTR_MAXREG_COUNT
	.align		4
        /*001c*/ 	.byte	0x03, 0x1b
        /*001e*/ 	.short	0x00ff


	//----- nvinfo : EIATTR_NUM_BARRIERS
	.align		4
        /*0020*/ 	.byte	0x02, 0x4c
        /*0022*/ 	.byte	0x01
	.zero		1


	//----- nvinfo : EIATTR_MERCURY_ISA_VERSION
	.align		4
        /*0024*/ 	.byte	0x03, 0x5f
        /*0026*/ 	.short	0x0101


	//----- nvinfo : EIATTR_COOP_GROUP_MASK_REGIDS
	.align		4
        /*0028*/ 	.byte	0x04, 0x29
        /*002a*/ 	.short	(.L_1584 - .L_1583)


	//   ....[0]....
.L_1583:
        /*002c*/ 	.word	0xffffffff


	//   ....[1]....
        /*0030*/ 	.word	0xffffffff


	//   ....[2]....
        /*0034*/ 	.word	0xffffffff


	//   ....[3]....
        /*0038*/ 	.word	0xffffffff


	//   ....[4]....
        /*003c*/ 	.word	0xffffffff


	//   ....[5]....
        /*0040*/ 	.word	0xffffffff


	//   ....[6]....
        /*0044*/ 	.word	0xffffffff


	//   ....[7]....
        /*0048*/ 	.word	0xffffffff


	//   ....[8]....
        /*004c*/ 	.word	0xffffffff


	//   ....[9]....
        /*0050*/ 	.word	0xffffffff


	//   ....[10]....
        /*0054*/ 	.word	0xffffffff


	//   ....[11]....
        /*0058*/ 	.word	0xffffffff


	//   ....[12]....
        /*005c*/ 	.word	0xffffffff


	//   ....[13]....
        /*0060*/ 	.word	0xffffffff


	//   ....[14]....
        /*0064*/ 	.word	0xffffffff


	//   ....[15]....
        /*0068*/ 	.word	0xffffffff


	//   ....[16]....
        /*006c*/ 	.word	0x05000008


	//   ....[17]....
        /*0070*/ 	.word	0x05000008


	//   ....[18]....
        /*0074*/ 	.word	0x05000008


	//   ....[19]....
        /*0078*/ 	.word	0x05000008


	//----- nvinfo : EIATTR_COOP_GROUP_INSTR_OFFSETS
	.align		4
.L_1584:
        /*007c*/ 	.byte	0x04, 0x28
        /*007e*/ 	.short	(.L_1586 - .L_1585)


	//   ....[0]....
.L_1585:
        /*0080*/ 	.word	0x00011f00


	//   ....[1]....
        /*0084*/ 	.word	0x00012050


	//   ....[2]....
        /*0088*/ 	.word	0x00012060


	//   ....[3]....
        /*008c*/ 	.word	0x00012090


	//   ....[4]....
        /*0090*/ 	.word	0x00016910


	//   ....[5]....
        /*0094*/ 	.word	0x00016920


	//   ....[6]....
        /*0098*/ 	.word	0x00016950


	//   ....[7]....
        /*009c*/ 	.word	0x00016960


	//   ....[8]....
        /*00a0*/ 	.word	0x0001b730


	//   ....[9]....
        /*00a4*/ 	.word	0x0001b740


	//   ....[10]....
        /*00a8*/ 	.word	0x0001b770


	//   ....[11]....
        /*00ac*/ 	.word	0x0001b780


	//   ....[12]....
        /*00b0*/ 	.word	0x0001d2d0


	//   ....[13]....
        /*00b4*/ 	.word	0x0001d2e0


	//   ....[14]....
        /*00b8*/ 	.word	0x0001d310


	//   ....[15]....
        /*00bc*/ 	.word	0x0001d320


	//   ....[16]....
        /*00c0*/ 	.word	0x0001e1a0


	//   ....[17]....
        /*00c4*/ 	.word	0x0001e210


	//   ....[18]....
        /*00c8*/ 	.word	0x0001e270


	//   ....[19]....
        /*00cc*/ 	.word	0x0001e2e0


	//----- nvinfo : EIATTR_VRC_CTA_INIT_COUNT
	.align		4
.L_1586:
        /*00d0*/ 	.byte	0x02, 0x4a
	.zero		1
	.zero		1


	//----- nvinfo : EIATTR_EXIT_INSTR_OFFSETS
	.align		4
        /*00d4*/ 	.byte	0x04, 0x1c
        /*00d6*/ 	.short	(.L_1588 - .L_1587)


	//   ....[0]....
.L_1587:
        /*00d8*/ 	.word	0x000001f0


	//----- nvinfo : EIATTR_CRS_STACK_SIZE
	.align		4
.L_1588:
        /*00dc*/ 	.byte	0x04, 0x1e
        /*00de*/ 	.short	(.L_1590 - .L_1589)
.L_1589:
        /*00e0*/ 	.word	0x00000000


	//----- nvinfo : EIATTR_CBANK_PARAM_SIZE
	.align		4
.L_1590:
        /*00e4*/ 	.byte	0x03, 0x19
        /*00e6*/ 	.short	0x01d0


	//----- nvinfo : EIATTR_PARAM_CBANK
	.align		4
        /*00e8*/ 	.byte	0x04, 0x0a
        /*00ea*/ 	.short	(.L_1592 - .L_1591)
	.align		4
.L_1591:
        /*00ec*/ 	.word	index@(.nv.constant0._ZN5flash24flash_fwd_splitkv_kernelI23Flash_fwd_kernel_traitsILi96ELi64ELi128ELi4ELb0ELb0EN7cutlass6half_tE19Flash_kernel_traitsILi96ELi64ELi128ELi4ES3_EELb0ELb1ELb0ELb0ELb0ELb0ELb1ELb1EEEvNS_16Flash_fwd_paramsE)
        /*00f0*/ 	.short	0x0380
        /*00f2*/ 	.short	0x01d0


	//----- nvinfo : EIATTR_SW_WAR
	.align		4
.L_1592:
        /*00f4*/ 	.byte	0x04, 0x36
        /*00f6*/ 	.short	(.L_1594 - .L_1593)
.L_1593:
        /*00f8*/ 	.word	0x00000008
.L_1594:


//--------------------- .nv.info._ZN5flash24flash_fwd_splitkv_kernelI23Flash_fwd_kernel_traitsILi96ELi64ELi128ELi4ELb0ELb0EN7cutlass6half_tE19Flash_kernel_traitsILi96ELi64ELi128ELi4ES3_EELb0ELb1ELb0ELb0ELb0ELb1ELb1ELb1EEEvNS_16Flash_fwd_paramsE --------------------------
	.section	.nv.info._ZN5flash24flash_fwd_splitkv_kernelI23Flash_fwd_kernel_traitsILi96ELi64ELi128ELi4ELb0ELb0EN7cutlass6half_tE19Flash_kernel_traitsILi96ELi64ELi128ELi4ES3_EELb0ELb1ELb0ELb0ELb0ELb1ELb1ELb1EEEvNS_16Flash_fwd_paramsE,"",@"SHT_CUDA_INFO"
	.sectionflags	@""
	.align	4


	//----- nvinfo : EIATTR_CUDA_API_VERSION
	.align		4
        /*0000*/ 	.byte	0x04, 0x37
        /*0002*/ 	.short	(.L_1596 - .L_1595)
.L_1595:
        /*0004*/ 	.word	0x00000082


	//----- nvinfo : EIATTR_KPARAM_INFO
	.align		4
.L_1596:
        /*0008*/ 	.byte	0x04, 0x17
        /*000a*/ 	.short	(.L_1598 - .L_1597)
.L_1597:
        /*000c*/ 	.word	0x00000000
        /*0010*/ 	.short	0x0000
        /*0012*/ 	.short	0x0000
        /*0014*/ 	.byte	0x00, 0xf0, 0x41, 0x07


	//----- nvinfo : EIATTR_SPARSE_MMA_MASK
	.align		4
.L_1598:
        /*0018*/ 	.byte	0x03, 0x50
        /*001a*/ 	.short	0x0000


	//----- nvinfo : EIATTR_MAXREG_COUNT
	.align		4
        /*001c*/ 	.byte	0x03, 0x1b
        /*001e*/ 	.short	0x00ff


	//----- nvinfo : EIATTR_NUM_BARRIERS
	.align		4
        /*0020*/ 	.byte	0x02, 0x4c
        /*0022*/ 	.byte	0x01
	.zero		1


	//----- nvinfo : EIATTR_MERCURY_ISA_VERSION
	.align		4
        /*0024*/ 	.byte	0x03, 0x5f
        /*0026*/ 	.short	0x0101


	//----- nvinfo : EIATTR_COOP_GROUP_MASK_REGIDS
	.align		4
        /*0028*/ 	.byte	0x04, 0x29
        /*002a*/ 	.short	(.L_1600 - .L_1599)


	//   ....[0]....
.L_1599:
        /*002c*/ 	.word	0xffffffff


	//   ....[1]....
        /*0030*/ 	.word	0xffffffff


	//   ....[2]....
        /*0034*/ 	.word	0xffffffff


	//   ....[3]....
        /*0038*/ 	.word	0xffffffff


	//   ....[4]....
        /*003c*/ 	.word	0xffffffff


	//   ....[5]....
        /*0040*/ 	.word	0xffffffff


	//   ....[6]....
        /*0044*/ 	.word	0xffffffff


	//   ....[7]....
        /*0048*/ 	.word	0xffffffff


	//   ....[8]....
        /*004c*/ 	.word	0xffffffff


	//   ....[9]....
        /*0050*/ 	.word	0xffffffff


	//   ....[10]....
        /*0054*/ 	.word	0xffffffff


	//   ....[11]....
        /*0058*/ 	.word	0xffffffff


	//   ....[12]....
        /*005c*/ 	.word	0xffffffff


	//   ....[13]....
        /*0060*/ 	.word	0xffffffff


	//   ....[14]....
        /*0064*/ 	.word	0xffffffff


	//   ....[15]....
        /*0068*/ 	.word	0xffffffff


	//   ....[16]....
        /*006c*/ 	.word	0x05000008


	//   ....[17]....
        /*0070*/ 	.word	0x05000008


	//   ....[18]....
        /*0074*/ 	.word	0x05000008


	//   ....[19]....
        /*0078*/ 	.word	0x05000008


	//----- nvinfo : EIATTR_COOP_GROUP_INSTR_OFFSETS
	.align		4
.L_1600:
        /*007c*/ 	.byte	0x04, 0x28
        /*007e*/ 	.short	(.L_1602 - .L_1601)


	//   ....[0]....
.L_1601:
        /*0080*/ 	.word	0x00012740


	//   ....[1]....
        /*0084*/ 	.word	0x00012850


	//   ....[2]....
        /*0088*/ 	.word	0x00012870


	//   ....[3]....
        /*008c*/ 	.word	0x000128a0


	//   ....[4]....
        /*0090*/ 	.word	0x00017810


	//   ....[5]....
        /*0094*/ 	.word	0x00017960


	//   ....[6]....
        /*0098*/ 	.word	0x00017980


	//   ....[7]....
        /*009c*/ 	.word	0x000179a0


	//   ....[8]....
        /*00a0*/ 	.word	0x0001cf50


	//   ....[9]....
        /*00a4*/ 	.word	0x0001cf60


	//   ....[10]....
        /*00a8*/ 	.word	0x0001cf90


	//   ....[11]....
        /*00ac*/ 	.word	0x0001cfa0


	//   ....[12]....
        /*00b0*/ 	.word	0x0001eaf0


	//   ....[13]....
        /*00b4*/ 	.word	0x0001eb00


	//   ....[14]....
        /*00b8*/ 	.word	0x0001eb30


	//   ....[15]....
        /*00bc*/ 	.word	0x0001eb40


	//   ....[16]....
        /*00c0*/ 	.word	0x0001f9c0


	//   ....[17]....
        /*00c4*/ 	.word	0x0001fa30


	//   ....[18]....
        /*00c8*/ 	.word	0x0001fa90


	//   ....[19]....
        /*00cc*/ 	.word	0x0001fb00


	//----- nvinfo : EIATTR_VRC_CTA_INIT_COUNT
	.align		4
.L_1602:
        /*00d0*/ 	.byte	0x02, 0x4a
	.zero		1
	.zero		1


	//----- nvinfo : EIATTR_EXIT_INSTR_OFFSETS
	.align		4
        /*00d4*/ 	.byte	0x04, 0x1c
        /*00d6*/ 	.short	(.L_1604 - .L_1603)


	//   ....[0]....
.L_1603:
        /*00d8*/ 	.word	0x000001f0


	//----- nvinfo : EIATTR_CRS_STACK_SIZE
	.align		4
.L_1604:
        /*00dc*/ 	.byte	0x04, 0x1e
        /*00de*/ 	.short	(.L_1606 - .L_1605)
.L_1605:
        /*00e0*/ 	.word	0x00000000


	//----- nvinfo : EIATTR_CBANK_PARAM_SIZE
	.align		4
.L_1606:
        /*00e4*/ 	.byte	0x03, 0x19
        /*00e6*/ 	.short	0x01d0


	//----- nvinfo : EIATTR_PARAM_CBANK
	.align		4
        /*00e8*/ 	.byte	0x04, 0x0a
        /*00ea*/ 	.short	(.L_1608 - .L_1607)
	.align		4
.L_1607:
        /*00ec*/ 	.word	index@(.nv.constant0._ZN5flash24flash_fwd_splitkv_kernelI23Flash_fwd_kernel_traitsILi96ELi64ELi128ELi4ELb0ELb0EN7cutlass6half_tE19Flash_kernel_traitsILi96ELi64ELi128ELi4ES3_EELb0ELb1ELb0ELb0ELb0ELb1ELb1ELb1EEEvNS_16Flash_fwd_paramsE)
        /*00f0*/ 	.short	0x0380
        /*00f2*/ 	.short	0x01d0


	//----- nvinfo : EIATTR_SW_WAR
	.align		4
.L_1608:
        /*00f4*/ 	.byte	0x04, 0x36
        /*00f6*/ 	.short	(.L_1610 - .L_1609)
.L_1609:
        /*00f8*/ 	.word	0x00000008
.L_1610:


//--------------------- .nv.info._ZN5flash24flash_fwd_splitkv_kernelI23Flash_fwd_kernel_traitsILi96ELi64ELi128ELi4ELb0ELb0EN7cutlass6half_tE19Flash_kernel_traitsILi96ELi64ELi128ELi4ES3_EELb0ELb0ELb0ELb1ELb1ELb0ELb0ELb0EEEvNS_16Flash_fwd_paramsE --------------------------
	.section	.nv.info._ZN5flash24flash_fwd_splitkv_kernelI23Flash_fwd_kernel_traitsILi96ELi64ELi128ELi4ELb0ELb0EN7cutlass6half_tE19Flash_kernel_traitsILi96ELi64ELi128ELi4ES3_EELb0ELb0ELb0ELb1ELb1ELb0ELb0ELb0EEEvNS_16Flash_fwd_paramsE,"",@"SHT_CUDA_INFO"
	.sectionflags	@""
	.align	4


	//----- nvinfo : EIATTR_CUDA_API_VERSION
	.align		4
        /*0000*/ 	.byte	0x04, 0x37
        /*0002*/ 	.short	(.L_1612 - .L_1611)
.L_1611:
        /*0004*/ 	.word	0x00000082


	//----- nvinfo : EIATTR_KPARAM_INFO
	.align		4
.L_1612:
        /*0008*/ 	.byte	0x04, 0x17
        /*000a*/ 	.short	(.L_1614 - .L_1613)
.L_1613:
        /*000c*/ 	.word	0x00000000
        /*0010*/ 	.short	0x0000
        /*0012*/ 	.short	0x0000
        /*0014*/ 	.byte	0x00, 0xf0, 0x41, 0x07


	//----- nvinfo : EIATTR_SPARSE_MMA_MASK
	.align		4
.L_1614:
        /*0018*/ 	.byte	0x03, 0x50
        /*001a*/ 	.short	0x0000


	//----- nvinfo : EIATTR_MAXREG_COUNT
	.align		4
        /*001c*/ 	.byte	0x03, 0x1b
        /*001e*/ 	.short	0x00ff


	//----- nvinfo : EIATTR_NUM_BARRIERS
	.align		4
        /*0020*/ 	.byte	0x02, 0x4c
        /*0022*/ 	.byte	0x01
	.zero		1


	//----- nvinfo : EIATTR_MERCURY_ISA_VERSION
	.align		4
        /*0024*/ 	.byte	0x03, 0x5f
        /*0026*/ 	.short	0x0101


	//----- nvinfo : EIATTR_COOP_GROUP_MASK_REGIDS
	.align		4
        /*0028*/ 	.byte	0x04, 0x29
        /*002a*/ 	.short	(.L_1616 - .L_1615)


	//   ....[0]....
.L_1615:
        /*002c*/ 	.word	0xffffffff


	//   ....[1]....
        /*0030*/ 	.word	0xffffffff


	//   ....[2]....
        /*0034*/ 	.word	0xffffffff


	//   ....[3]....
        /*0038*/ 	.word	0xffffffff


	//   ....[4]....
        /*003c*/ 	.word	0xffffffff


	//   ....[5]....
        /*0040*/ 	.word	0xffffffff


	//   ....[6]....
        /*0044*/ 	.word	0xffffffff


	//   ....[7]....
        /*0048*/ 	.word	0xffffffff


	//   ....[8]....
        /*004c*/ 	.word	0xffffffff


	//   ....[9]....
        /*0050*/ 	.word	0xffffffff


	//   ....[10]....
        /*0054*/ 	.word	0xffffffff


	//   ....[11]....
        /*0058*/ 	.word	0xffffffff


	//   ....[12]....
        /*005c*/ 	.word	0x05000006


	//   ....[13]....
        /*0060*/ 	.word	0x05000006


	//   ....[14]....
        /*0064*/ 	.word	0x05000006


	//   ....[15]....
        /*0068*/ 	.word	0x05000006


	//----- nvinfo : EIATTR_COOP_GROUP_INSTR_OFFSETS
	.align		4
.L_1616:
        /*006c*/ 	.byte	0x04, 0x28
        /*006e*/ 	.short	(.L_1618 - .L_1617)


	//   ....[0]....
.L_1617:
        /*0070*/ 	.word	0x00002da0


	//   ....[1]....
        /*0074*/ 	.word	0x00002dc0


	//   ....[2]....
        /*0078*/ 	.word	0x00002e50


	//   ....[3]....
        /*007c*/ 	.word	0x00002e60


	//   ....[4]....
        /*0080*/ 	.word	0x00005e90


	//   ....[5]....
        /*0084*/ 	.word	0x00005eb0


	//   ....[6]....
        /*0088*/ 	.word	0x00005ee0


	//   ....[7]....
        /*008c*/ 	.word	0x00005ef0


	//   ....[8]....
        /*0090*/ 	.word	0x00007aa0


	//   ....[9]....
        /*0094*/ 	.word	0x00007ab0


	//   ....[10]....
        /*0098*/ 	.word	0x00007ae0


	//   ....[11]....
        /*009c*/ 	.word	0x00007af0


	//   ....[12]....
        /*00a0*/ 	.word	0x000087b0


	//   ....[13]....
        /*00a4*/ 	.word	0x00008820


	//   ....[14]....
        /*00a8*/ 	.word	0x00008880


	//   ....[15]....
        /*00ac*/ 	.word	0x000088f0


	//----- nvinfo : EIATTR_VRC_CTA_INIT_COUNT
	.align		4
.L_1618:
        /*00b0*/ 	.byte	0x02, 0x4a
	.zero		1
	.zero		1


	//----- nvinfo : EIATTR_EXIT_INSTR_OFFSETS
	.align		4
        /*00b4*/ 	.byte	0x04, 0x1c
        /*00b6*/ 	.short	(.L_1620 - .L_1619)


	//   ....[0]....
.L_1619:
        /*00b8*/ 	.word	0x00000090


	//----- nvinfo : EIATTR_CRS_STACK_SIZE
	.align		4
.L_1620:
        /*00bc*/ 	.byte	0x04, 0x1e
        /*00be*/ 	.short	(.L_1622 - .L_1621)
.L_1621:
        /*00c0*/ 	.word	0x00000000


	//----- nvinfo : EIATTR_CBANK_PARAM_SIZE
	.align		4
.L_1622:
        /*00c4*/ 	.byte	0x03, 0x19
        /*00c6*/ 	.short	0x01d0


	//----- nvinfo : EIATTR_PARAM_CBANK
	.align		4
        /*00c8*/ 	.byte	0x04, 0x0a
        /*00ca*/ 	.short	(.L_1624 - .L_1623)
	.align		4
.L_1623:
        /*00cc*/ 	.word	index@(.nv.constant0._ZN5flash24flash_fwd_splitkv_kernelI23Flash_fwd_kernel_traitsILi96ELi64ELi128ELi4ELb0ELb0EN7cutlass6half_tE19Flash_kernel_traitsILi96ELi64ELi128ELi4ES3_EELb0ELb0ELb0ELb1ELb1ELb0ELb0ELb0EEEvNS_16Flash_fwd_paramsE)
        /*00d0*/ 	.short	0x0380
        /*00d2*/ 	.short	0x01d0


	//----- nvinfo : EIATTR_SW_WAR
	.align		4
.L_1624:
        /*00d4*/ 	.byte	0x04, 0x36
        /*00d6*/ 	.short	(.L_1626 - .L_1625)
.L_1625:
        /*00d8*/ 	.word	0x00000008
.L_1626:


//--------------------- .nv.info._ZN5flash24flash_fwd_splitkv_kernelI23Flash_fwd_kernel_traitsILi96ELi64ELi128ELi4ELb0ELb0EN7cutlass6half_tE19Flash_kernel_traitsILi96ELi64ELi128ELi4ES3_EELb0ELb0ELb0ELb1ELb1ELb1ELb0ELb0EEEvNS_16Flash_fwd_paramsE --------------------------
	.section	.nv.info._ZN5flash24flash_fwd_splitkv_kernelI23Flash_fwd_kernel_traitsILi96ELi64ELi128ELi4ELb0ELb0EN7cutlass6half_tE19Flash_kernel_traitsILi96ELi64ELi128ELi4ES3_EELb0ELb0ELb0ELb1ELb1ELb1ELb0ELb0EEEvNS_16Flash_fwd_paramsE,"",@"SHT_CUDA_INFO"
	.sectionflags	@""
	.align	4


	//----- nvinfo : EIATTR_CUDA_API_VERSION
	.align		4
        /*0000*/ 	.byte	0x04, 0x37
        /*0002*/ 	.short	(.L_1628 - .L_1627)
.L_1627:
        /*0004*/ 	.word	0x00000082


	//----- nvinfo : EIATTR_KPARAM_INFO
	.align		4
.L_1628:
        /*0008*/ 	.byte	0x04, 0x17
        /*000a*/ 	.short	(.L_1630 - .L_1629)
.L_1629:
        /*000c*/ 	.word	0x00000000
        /*0010*/ 	.short	0x0000
        /*0012*/ 	.short	0x0000
        /*0014*/ 	.byte	0x00, 0xf0, 0x41, 0x07


	//----- nvinfo : EIATTR_SPARSE_MMA_MASK
	.align		4
.L_1630:
        /*0018*/ 	.byte	0x03, 0x50
        /*001a*/ 	.short	0x0000


	//----- nvinfo : EIATTR_MAXREG_COUNT
	.align		4
        /*001c*/ 	.byte	0x03, 0x1b
        /*001e*/ 	.short	0x00ff


	//----- nvinfo : EIATTR_NUM_BARRIERS
	.align		4
        /*0020*/ 	.byte	0x02, 0x4c
        /*0022*/ 	.byte	0x01
	.zero		1


	//----- nvinfo : EIATTR_MERCURY_ISA_VERSION
	.align		4
        /*0024*/ 	.byte	0x03, 0x5f
        /*0026*/ 	.short	0x0101


	//----- nvinfo : EIATTR_COOP_GROUP_MASK_REGIDS
	.align		4
        /*0028*/ 	.byte	0x04, 0x29
        /*002a*/ 	.short	(.L_1632 - .L_1631)


	//   ....[0]....
.L_1631:
        /*002c*/ 	.word	0xffffffff


	//   ....[1]....
        /*0030*/ 	.word	0xffffffff


	//   ....[2]....
        /*0034*/ 	.word	0xffffffff


	//   ....[3]....
        /*0038*/ 	.word	0xffffffff


	//   ....[4]....
        /*003c*/ 	.word	0xffffffff


	//   ....[5]....
        /*0040*/ 	.word	0xffffffff


	//   ....[6]....
        /*0044*/ 	.word	0xffffffff


	//   ....[7]....
        /*0048*/ 	.word	0xffffffff


	//   ....[8]....
        /*004c*/ 	.word	0xffffffff


	//   ....[9]....
        /*0050*/ 	.word	0xffffffff


	//   ....[10]....
        /*0054*/ 	.word	0xffffffff


	//   ....[11]....
        /*0058*/ 	.word	0xffffffff


	//   ....[12]....
        /*005c*/ 	.word	0x05000006


	//   ....[13]....
        /*0060*/ 	.word	0x05000006


	//   ....[14]....
        /*0064*/ 	.word	0x05000006


	//   ....[15]....
        /*0068*/ 	.word	0x05000006


	//----- nvinfo : EIATTR_COOP_GROUP_INSTR_OFFSETS
	.align		4
.L_1632:
        /*006c*/ 	.byte	0x04, 0x28
        /*006e*/ 	.short	(.L_1634 - .L_1633)


	//   ....[0]....
.L_1633:
        /*0070*/ 	.word	0x000035c0


	//   ....[1]....
        /*0074*/ 	.word	0x000035d0


	//   ....[2]....
        /*0078*/ 	.word	0x00003600


	//   ....[3]....
        /*007c*/ 	.word	0x00003610


	//   ....[4]....
        /*0080*/ 	.word	0x00006f20


	//   ....[5]....
        /*0084*/ 	.word	0x00006f30


	//   ....[6]....
        /*0088*/ 	.word	0x00006f60


	//   ....[7]....
        /*008c*/ 	.word	0x00006f70


	//   ....[8]....
        /*0090*/ 	.word	0x00008ad0


	//   ....[9]....
        /*0094*/ 	.word	0x00008ae0


	//   ....[10]....
        /*0098*/ 	.word	0x00008b10


	//   ....[11]....
        /*009c*/ 	.word	0x00008b20


	//   ....[12]....
        /*00a0*/ 	.word	0x000097e0


	//   ....[13]....
        /*00a4*/ 	.word	0x00009850


	//   ....[14]....
        /*00a8*/ 	.word	0x000098b0


	//   ....[15]....
        /*00ac*/ 	.word	0x00009920


	//----- nvinfo : EIATTR_VRC_CTA_INIT_COUNT
	.align		4
.L_1634:
        /*00b0*/ 	.byte	0x02, 0x4a
	.zero		1
	.zero		1


	//----- nvinfo : EIATTR_EXIT_INSTR_OFFSETS
	.align		4
        /*00b4*/ 	.byte	0x04, 0x1c
        /*00b6*/ 	.short	(.L_1636 - .L_1635)


	//   ....[0]....
.L_1635:
        /*00b8*/ 	.word	0x00000090


	//----- nvinfo : EIATTR_CRS_STACK_SIZE
	.align		4
.L_1636:
        /*00bc*/ 	.byte	0x04, 0x1e
        /*00be*/ 	.short	(.L_1638 - .L_1637)
.L_1637:
        /*00c0*/ 	.word	0x00000000


	//----- nvinfo : EIATTR_CBANK_PARAM_SIZE
	.align		4
.L_1638:
        /*00c4*/ 	.byte	0x03, 0x19
        /*00c6*/ 	.short	0x01d0


	//----- nvinfo : EIATTR_PARAM_CBANK
	.align		4
        /*00c8*/ 	.byte	0x04, 0x0a
        /*00ca*/ 	.short	(.L_1640 - .L_1639)
	.align		4
.L_1639:
        /*00cc*/ 	.word	index@(.nv.constant0._ZN5flash24flash_fwd_splitkv_kernelI23Flash_fwd_kernel_traitsILi96ELi64ELi128ELi4ELb0ELb0EN7cutlass6half_tE19Flash_kernel_traitsILi96ELi64ELi128ELi4ES3_EELb0ELb0ELb0ELb1ELb1ELb1ELb0ELb0EEEvNS_16Flash_fwd_paramsE)
        /*00d0*/ 	.short	0x0380
        /*00d2*/ 	.short	0x01d0


	//----- nvinfo : EIATTR_SW_WAR
	.align		4
.L_1640:
        /*00d4*/ 	.byte	0x04, 0x36
        /*00d6*/ 	.short	(.L_1642 - .L_1641)
.L_1641:
        /*00d8*/ 	.word	0x00000008
.L_1642:


//--------------------- .nv.info._ZN5flash24flash_fwd_splitkv_kernelI23Flash_fwd_kernel_traitsILi96ELi64ELi128ELi4ELb0ELb0EN7cutlass6half_tE19Flash_kernel_traitsILi96ELi64ELi128ELi4ES3_EELb0ELb0ELb1ELb0ELb0ELb0ELb0ELb0EEEvNS_16Flash_fwd_paramsE --------------------------
	.section	.nv.info._ZN5flash24flash_fwd_splitkv_kernelI23Flash_fwd_kernel_traitsILi96ELi64ELi128ELi4ELb0ELb0EN7cutlass6half_tE19Flash_kernel_traitsILi96ELi64ELi128ELi4ES3_EELb0ELb0ELb1ELb0ELb0ELb0ELb0ELb0EEEvNS_16Flash_fwd_paramsE,"",@"SHT_CUDA_INFO"
	.sectionflags	@""
	.align	4


	//----- nvinfo : EIATTR_CUDA_API_VERSION
	.align		4
        /*0000*/ 	.byte	0x04, 0x37
        /*0002*/ 	.short	(.L_1644 - .L_1643)
.L_1643:
        /*0004*/ 	.word	0x00000082


	//----- nvinfo : EIATTR_KPARAM_INFO
	.align		4
.L_1644:
        /*0008*/ 	.byte	0x04, 0x17
        /*000a*/ 	.short	(.L_1646 - .L_1645)
.L_1645:
        /*000c*/ 	.word	0x00000000
        /*0010*/ 	.short	0x0000
        /*0012*/ 	.short	0x0000
        /*0014*/ 	.byte	0x00, 0xf0, 0x41, 0x07


	//----- nvinfo : EIATTR_SPARSE_MMA_MASK
	.align		4
.L_1646:
        /*0018*/ 	.byte	0x03, 0x50
        /*001a*/ 	.short	0x0000


	//----- nvinfo : EIATTR_MAXREG_COUNT
	.align		4
        /*001c*/ 	.byte	0x03, 0x1b
        /*001e*/ 	.short	0x00ff


	//----- nvinfo : EIATTR_NUM_BARRIERS
	.align		4
        /*0020*/ 	.byte	0x02, 0x4c
        /*0022*/ 	.byte	0x01
	.zero		1


	//----- nvinfo : EIATTR_MERCURY_ISA_VERSION
	.align		4
        /*0024*/ 	.byte	0x03, 0x5f
        /*0026*/ 	.short	0x0101


	//----- nvinfo : EIATTR_COOP_GROUP_MASK_REGIDS
	.align		4
        /*0028*/ 	.byte	0x04, 0x29
        /*002a*/ 	.short	(.L_1648 - .L_1647)


	//   ....[0]....
.L_1647:
        /*002c*/ 	.word	0xffffffff


	//   ....[1]....
        /*0030*/ 	.word	0xffffffff


	//   ....[2]....
        /*0034*/ 	.word	0xffffffff


	//   ....[3]....
        /*0038*/ 	.word	0xffffffff


	//   ....[4]....
        /*003c*/ 	.word	0xffffffff


	//   ....[5]....
        /*0040*/ 	.word	0xffffffff


	//   ....[6]....
        /*0044*/ 	.word	0xffffffff


	//   ....[7]....
        /*0048*/ 	.word	0xffffffff


	//   ....[8]....
        /*004c*/ 	.word	0xffffffff


	//   ....[9]....
        /*0050*/ 	.word	0xffffffff


	//   ....[10]....
        /*0054*/ 	.word	0xffffffff


	//   ....[11]....
        /*0058*/ 	.word	0xffffffff


	//   ....[12]....
        /*005c*/ 	.word	0x05000005


	//   ....[13]....
        /*0060*/ 	.word	0x05000005


	//   ....[14]....
        /*0064*/ 	.word	0x05000005


	//   ....[15]....
        /*0068*/ 	.word	0x05000005


	//----- nvinfo : EIATTR_COOP_GROUP_INSTR_OFFSETS
	.align		4
.L_1648:
        /*006c*/ 	.byte	0x04, 0x28
        /*006e*/ 	.short	(.L_1650 - .L_1649)


	//   ....[0]....
.L_1649:
        /*0070*/ 	.word	0x00005c70


	//   ....[1]....
        /*0074*/ 	.word	0x00005de0


	//   ....[2]....
        /*0078*/ 	.word	0x00005df0


	//   ....[3]....
        /*007c*/ 	.word	0x00005e20


	//   ....[4]....
        /*0080*/ 	.word	0x00009fc0


	//   ....[5]....
        /*0084*/ 	.word	0x0000a000


	//   ....[6]....
        /*0088*/ 	.word	0x0000a030


	//   ....[7]....
        /*008c*/ 	.word	0x0000a040


	//   ....[8]....
        /*0090*/ 	.word	0x0000bbc0


	//   ....[9]....
        /*0094*/ 	.word	0x0000bbd0


	//   ....[10]....
        /*0098*/ 	.word	0x0000bc00


	//   ....[11]....
        /*009c*/ 	.word	0x0000bc10


	//   ....[12]....
        /*00a0*/ 	.word	0x0000cb00


	//   ....[13]....
        /*00a4*/ 	.word	0x0000cb70


	//   ....[14]....
        /*00a8*/ 	.word	0x0000cbd0


	//   ....[15]....
        /*00ac*/ 	.word	0x0000cc40


	//----- nvinfo : EIATTR_VRC_CTA_INIT_COUNT
	.align		4
.L_1650:
        /*00b0*/ 	.byte	0x02, 0x4a
	.zero		1
	.zero		1


	//----- nvinfo : EIATTR_EXIT_INSTR_OFFSETS
	.align		4
        /*00b4*/ 	.byte	0x04, 0x1c
        /*00b6*/ 	.short	(.L_1652 - .L_1651)


	//   ....[0]....
.L_1651:
        /*00b8*/ 	.word	0x00000090


	//----- nvinfo : EIATTR_CRS_STACK_SIZE
	.align		4
.L_1652:
        /*00bc*/ 	.byte	0x04, 0x1e
        /*00be*/ 	.short	(.L_1654 - .L_1653)
.L_1653:
        /*00c0*/ 	.word	0x00000000


	//----- nvinfo : EIATTR_CBANK_PARAM_SIZE
	.align		4
.L_1654:
        /*00c4*/ 	.byte	0x03, 0x19
        /*00c6*/ 	.short	0x01d0


	//----- nvinfo : EIATTR_PARAM_CBANK
	.align		4
        /*00c8*/ 	.byte	0x04, 0x0a
        /*00ca*/ 	.short	(.L_1656 - .L_1655)
	.align		4
.L_1655:
        /*00cc*/ 	.word	index@(.nv.constant0._ZN5flash24flash_fwd_splitkv_kernelI23Flash_fwd_kernel_traitsILi96ELi64ELi128ELi4ELb0ELb0EN7cutlass6half_tE19Flash_kernel_traitsILi96ELi64ELi128ELi4ES3_EELb0ELb0ELb1ELb0ELb0ELb0ELb0ELb0EEEvNS_16Flash_fwd_paramsE)
        /*00d0*/ 	.short	0x0380
        /*00d2*/ 	.short	0x01d0


	//----- nvinfo : EIATTR_SW_WAR
	.align		4
.L_1656:
        /*00d4*/ 	.byte	0x04, 0x36
        /*00d6*/ 	.short	(.L_1658 - .L_1657)
.L_1657:
        /*00d8*/ 	.word	0x00000008
.L_1658:


//--------------------- .nv.info._ZN5flash24flash_fwd_splitkv_kernelI23Flash_fwd_kernel_traitsILi96ELi64ELi128ELi4ELb0ELb0EN7cutlass6half_tE19Flash_kernel_traitsILi96ELi64ELi128ELi4ES3_EELb0ELb0ELb1ELb0ELb0ELb1ELb0ELb0EEEvNS_16Flash_fwd_paramsE --------------------------
	.section	.nv.info._ZN5flash24flash_fwd_splitkv_kernelI23Flash_fwd_kernel_traitsILi96ELi64ELi128ELi4ELb0ELb0EN7cutlass6half_tE19Flash_kernel_traitsILi96ELi64ELi128ELi4ES3_EELb0ELb0ELb1ELb0ELb0ELb1ELb0ELb0EEEvNS_16Flash_fwd_paramsE,"",@"SHT_CUDA_INFO"
	.sectionflags	@""
	.align	4


	//----- nvinfo : EIATTR_CUDA_API_VERSION
	.align		4
        /*0000*/ 	.byte	0x04, 0x37
        /*0002*/ 	.short	(.L_1660 - .L_1659)
.L_1659:
        /*0004*/ 	.word	0x00000082


	//----- nvinfo : EIATTR_KPARAM_INFO
	.align		4
.L_1660:
        /*0008*/ 	.byte	0x04, 0x17
        /*000a*/ 	.short	(.L_1662 - .L_1661)
.L_1661:
        /*000c*/ 	.word	0x00000000
        /*0010*/ 	.short	0x0000
        /*0012*/ 	.short	0x0000
        /*0014*/ 	.byte	0x00, 0xf0, 0x41, 0x07


	//----- nvinfo : EIATTR_SPARSE_MMA_MASK
	.align		4
.L_1662:
        /*0018*/ 	.byte	0x03, 0x50
        /*001a*/ 	.short	0x0000


	//----- nvinfo : EIATTR_MAXREG_COUNT
	.align		4
        /*001c*/ 	.byte	0x03, 0x1b
        /*001e*/ 	.short	0x00ff


	//----- nvinfo : EIATTR_NUM_BARRIERS
	.align		4
        /*0020*/ 	.byte	0x02, 0x4c
        /*0022*/ 	.byte	0x01
	.zero		1


	//----- nvinfo : EIATTR_MERCURY_ISA_VERSION
	.align		4
        /*0024*/ 	.byte	0x03, 0x5f
        /*0026*/ 	.short	0x0101


	//----- nvinfo : EIATTR_COOP_GROUP_MASK_REGIDS
	.align		4
        /*0028*/ 	.byte	0x04, 0x29
        /*002a*/ 	.short	(.L_1664 - .L_1663)


	//   ....[0]....
.L_1663:
        /*002c*/ 	.word	0xffffffff


	//   ....[1]....
        /*0030*/ 	.word	0xffffffff


	//   ....[2]....
        /*0034*/ 	.word	0xffffffff


	//   ....[3]....
        /*0038*/ 	.word	0xffffffff


	//   ....[4]....
        /*003c*/ 	.word	0xffffffff


	//   ....[5]....
        /*0040*/ 	.word	0xffffffff


	//   ....[6]....
        /*0044*/ 	.word	0xffffffff


	//   ....[7]....
        /*0048*/ 	.word	0xffffffff


	//   ....[8]....
        /*004c*/ 	.word	0xffffffff


	//   ....[9]....
        /*0050*/ 	.word	0xffffffff


	//   ....[10]....
        /*0054*/ 	.word	0xffffffff


	//   ....[11]....
        /*0058*/ 	.word	0xffffffff


	//   ....[12]....
        /*005c*/ 	.word	0x05000004


	//   ....[13]....
        /*0060*/ 	.word	0x05000004


	//   ....[14]....
        /*0064*/ 	.word	0x05000004


	//   ....[15]....
        /*0068*/ 	.word	0x05000004


	//----- nvinfo : EIATTR_COOP_GROUP_INSTR_OFFSETS
	.align		4
.L_1664:
        /*006c*/ 	.byte	0x04, 0x28
        /*006e*/ 	.short	(.L_1666 - .L_1665)


	//   ....[0]....
.L_1665:
        /*0070*/ 	.word	0x00006570


	//   ....[1]....
        /*0074*/ 	.word	0x000066d0


	//   ....[2]....
        /*0078*/ 	.word	0x000066e0


	//   ....[3]....
        /*007c*/ 	.word	0x00006700


	//   ....[4]....
        /*0080*/ 	.word	0x0000b0f0


	//   ....[5]....
        /*0084*/ 	.word	0x0000b130


	//   ....[6]....
        /*0088*/ 	.word	0x0000b160


	//   ....[7]....
        /*008c*/ 	.word	0x0000b170


	//   ....[8]....
        /*0090*/ 	.word	0x0000cce0


	//   ....[9]....
        /*0094*/ 	.word	0x0000ccf0


	//   ....[10]....
        /*0098*/ 	.word	0x0000cd20


	//   ....[11]....
        /*009c*/ 	.word	0x0000cd30


	//   ....[12]....
        /*00a0*/ 	.word	0x0000dc20


	//   ....[13]....
        /*00a4*/ 	.word	0x0000dc90


	//   ....[14]....
        /*00a8*/ 	.word	0x0000dcf0


	//   ....[15]....
        /*00ac*/ 	.word	0x0000dd60


	//----- nvinfo : EIATTR_VRC_CTA_INIT_COUNT
	.align		4
.L_1666:
        /*00b0*/ 	.byte	0x02, 0x4a
	.zero		1
	.zero		1


	//----- nvinfo : EIATTR_EXIT_INSTR_OFFSETS
	.align		4
        /*00b4*/ 	.byte	0x04, 0x1c
        /*00b6*/ 	.short	(.L_1668 - .L_1667)


	//   ....[0]....
.L_1667:
        /*00b8*/ 	.word	0x00000090


	//----- nvinfo : EIATTR_CRS_STACK_SIZE
	.align		4
.L_1668:
        /*00bc*/ 	.byte	0x04, 0x1e
        /*00be*/ 	.short	(.L_1670 - .L_1669)
.L_1669:
        /*00c0*/ 	.word	0x00000000


	//----- nvinfo : EIATTR_CBANK_PARAM_SIZE
	.align		4
.L_1670:
        /*00c4*/ 	.byte	0x03, 0x19
        /*00c6*/ 	.short	0x01d0


	//----- nvinfo : EIATTR_PARAM_CBANK
	.align		4
        /*00c8*/ 	.byte	0x04, 0x0a
        /*00ca*/ 	.short	(.L_1672 - .L_1671)
	.align		4
.L_1671:
        /*00cc*/ 	.word	index@(.nv.constant0._ZN5flash24flash_fwd_splitkv_kernelI23Flash_fwd_kernel_traitsILi96ELi64ELi128ELi4ELb0ELb0EN7cutlass6half_tE19Flash_kernel_traitsILi96ELi64ELi128ELi4ES3_EELb0ELb0ELb1ELb0ELb0ELb1ELb0ELb0EEEvNS_16Flash_fwd_paramsE)
        /*00d0*/ 	.short	0x0380
        /*00d2*/ 	.short	0x01d0


	//----- nvinfo : EIATTR_SW_WAR
	.align		4
.L_1672:
        /*00d4*/ 	.byte	0x04, 0x36
        /*00d6*/ 	.short	(.L_1674 - .L_1673)
.L_1673:
        /*00d8*/ 	.word	0x00000008
.L_1674:


//--------------------- .nv.info._ZN5flash24flash_fwd_splitkv_kernelI23Flash_fwd_kernel_traitsILi96ELi64ELi128ELi4ELb0ELb0EN7cutlass6half_tE19Flash_kernel_traitsILi96ELi64ELi128ELi4ES3_EELb0ELb0ELb0ELb0ELb1ELb0ELb0ELb1EEEvNS_16Flash_fwd_paramsE --------------------------
	.section	.nv.info._ZN5flash24flash_fwd_splitkv_kernelI23Flash_fwd_kernel_traitsILi96ELi64ELi128ELi4ELb0ELb0EN7cutlass6half_tE19Flash_kernel_traitsILi96ELi64ELi128ELi4ES3_EELb0ELb0ELb0ELb0ELb1ELb0ELb0ELb1EEEvNS_16Flash_fwd_paramsE,"",@"SHT_CUDA_INFO"
	.sectionflags	@""
	.align	4


	//----- nvinfo : EIATTR_CUDA_API_VERSION
	.align		4
        /*0000*/ 	.byte	0x04, 0x37
        /*0002*/ 	.short	(.L_1676 - .L_1675)
.L_1675:
        /*0004*/ 	.word	0x00000082


	//----- nvinfo : EIATTR_KPARAM_INFO
	.align		4
.L_1676:
        /*0008*/ 	.byte	0x04, 0x17
        /*000a*/ 	.short	(.L_1678 - .L_1677)
.L_1677:
        /*000c*/ 	.word	0x00000000
        /*0010*/ 	.short	0x0000
        /*0012*/ 	.short	0x0000
        /*0014*/ 	.byte	0x00, 0xf0, 0x41, 0x07


	//----- nvinfo : EIATTR_SPARSE_MMA_MASK
	.align		4
.L_1678:
        /*0018*/ 	.byte	0x03, 0x50
        /*001a*/ 	.short	0x0000


	//----- nvinfo : EIATTR_MAXREG_COUNT
	.align		4
        /*001c*/ 	.byte	0x03, 0x1b
        /*001e*/ 	.short	0x00ff


	//----- nvinfo : EIATTR_NUM_BARRIERS
	.align		4
        /*0020*/ 	.byte	0x02, 0x4c
        /*0022*/ 	.byte	0x01
	.zero		1


	//----- nvinfo : EIATTR_MERCURY_ISA_VERSION
	.align		4
        /*0024*/ 	.byte	0x03, 0x5f
        /*0026*/ 	.short	0x0101


	//----- nvinfo : EIATTR_COOP_GROUP_MASK_REGIDS
	.align		4
        /*0028*/ 	.byte	0x04, 0x29
        /*002a*/ 	.short	(.L_1680 - .L_1679)


	//   ....[0]....
.L_1679:
        /*002c*/ 	.word	0xffffffff


	//   ....[1]....
        /*0030*/ 	.word	0xffffffff


	//   ....[2]....
        /*0034*/ 	.word	0xffffffff


	//   ....[3]....
        /*0038*/ 	.word	0xffffffff


	//   ....[4]....
        /*003c*/ 	.word	0xffffffff


	//   ....[5]....
        /*0040*/ 	.word	0xffffffff


	//   ....[6]....
        /*0044*/ 	.word	0xffffffff


	//   ....[7]....
        /*0048*/ 	.word	0xffffffff


	//   ....[8]....
        /*004c*/ 	.word	0xffffffff


	//   ....[9]....
        /*0050*/ 	.word	0xffffffff


	//   ....[10]....
        /*0054*/ 	.word	0xffffffff


	//   ....[11]....
        /*0058*/ 	.word	0xffffffff


	//   ....[12]....
        /*005c*/ 	.word	0x05000005


	//   ....[13]....
        /*0060*/ 	.word	0x05000005


	//   ....[14]....
        /*0064*/ 	.word	0x05000005


	//   ....[15]....
        /*0068*/ 	.word	0x05000005


	//----- nvinfo : EIATTR_COOP_GROUP_INSTR_OFFSETS
	.align		4
.L_1680:
        /*006c*/ 	.byte	0x04, 0x28
        /*006e*/ 	.short	(.L_1682 - .L_1681)


	//   ....[0]....
.L_1681:
        /*0070*/ 	.word	0x0000f160


	//   ....[1]....
        /*0074*/ 	.word	0x0000f190


	//   ....[2]....
        /*0078*/ 	.word	0x0000f1e0


	//   ....[3]....
        /*007c*/ 	.word	0x0000f200


	//   ....[4]....
        /*0080*/ 	.word	0x00012210


	//   ....[5]....
        /*0084*/ 	.word	0x00012220


	//   ....[6]....
        /*0088*/ 	.word	0x00012250


	//   ....[7]....
        /*008c*/ 	.word	0x00012260


	//   ....[8]....
        /*0090*/ 	.word	0x00013e20


	//   ....[9]....
        /*0094*/ 	.word	0x00013e30


	//   ....[10]....
        /*0098*/ 	.word	0x00013e60


	//   ....[11]....
        /*009c*/ 	.word	0x00013e70


	//   ....[12]....
        /*00a0*/ 	.word	0x00014ca0


	//   ....[13]....
        /*00a4*/ 	.word	0x00014d10


	//   ....[14]....
        /*00a8*/ 	.word	0x00014d70


	//   ....[15]....
        /*00ac*/ 	.word	0x00014de0


	//----- nvinfo : EIATTR_VRC_CTA_INIT_COUNT
	.align		4
.L_1682:
        /*00b0*/ 	.byte	0x02, 0x4a
	.zero		1
	.zero		1


	//----- nvinfo : EIATTR_EXIT_INSTR_OFFSETS
	.align		4
        /*00b4*/ 	.byte	0x04, 0x1c
        /*00b6*/ 	.short	(.L_1684 - .L_1683)


	//   ....[0]....
.L_1683:
        /*00b8*/ 	.word	0x00000090


	//----- nvinfo : EIATTR_CRS_STACK_SIZE
	.align		4
.L_1684:
        /*00bc*/ 	.byte	0x04, 0x1e
        /*00be*/ 	.short	(.L_1686 - .L_1685)
.L_1685:
        /*00c0*/ 	.word	0x00000000


	//----- nvinfo : EIATTR_CBANK_PARAM_SIZE
	.align		4
.L_1686:
        /*00c4*/ 	.byte	0x03, 0x19
        /*00c6*/ 	.short	0x01d0


	//----- nvinfo : EIATTR_PARAM_CBANK
	.align		4
        /*00c8*/ 	.byte	0x04, 0x0a
        /*00ca*/ 	.short	(.L_1688 - .L_1687)
	.align		4
.L_1687:
        /*00cc*/ 	.word	index@(.nv.constant0._ZN5flash24flash_fwd_splitkv_kernelI23Flash_fwd_kernel_traitsILi96ELi64ELi128ELi4ELb0ELb0EN7cutlass6half_tE19Flash_kernel_traitsILi96ELi64ELi128ELi4ES3_EELb0ELb0ELb0ELb0ELb1ELb0ELb0ELb1EEEvNS_16Flash_fwd_paramsE)
        /*00d0*/ 	.short	0x0380
        /*00d2*/ 	.short	0x01d0


	//----- nvinfo : EIATTR_SW_WAR
	.align		4
.L_1688:
        /*00d4*/ 	.byte	0x04, 0x36
        /*00d6*/ 	.short	(.L_1690 - .L_1689)
.L_1689:
        /*00d8*/ 	.word	0x00000008
.L_1690:


//--------------------- .nv.info._ZN5flash24flash_fwd_splitkv_kernelI23Flash_fwd_kernel_traitsILi96ELi64ELi128ELi4ELb0ELb0EN7cutlass6half_tE19Flash_kernel_traitsILi96ELi64ELi128ELi4ES3_EELb0ELb0ELb0ELb0ELb1ELb1ELb0ELb1EEEvNS_16Flash_fwd_paramsE --------------------------
	.section	.nv.info._ZN5flash24flash_fwd_splitkv_kernelI23Flash_fwd_kernel_traitsILi96ELi64ELi128ELi4ELb0ELb0EN7cutlass6half_tE19Flash_kernel_traitsILi96ELi64ELi128ELi4ES3_EELb0ELb0ELb0ELb0ELb1ELb1ELb0ELb1EEEvNS_16Flash_fwd_paramsE,"",@"SHT_CUDA_INFO"
	.sectionflags	@""
	.align	4


	//----- nvinfo : EIATTR_CUDA_API_VERSION
	.align		4
        /*0000*/ 	.byte	0x04, 0x37
        /*0002*/ 	.short	(.L_1692 - .L_1691)
.L_1691:
        /*0004*/ 	.word	0x00000082


	//----- nvinfo : EIATTR_KPARAM_INFO
	.align		4
.L_1692:
        /*0008*/ 	.byte	0x04, 0x17
        /*000a*/ 	.short	(.L_1694 - .L_1693)
.L_1693:
        /*000c*/ 	.word	0x00000000
        /*0010*/ 	.short	0x0000
        /*0012*/ 	.short	0x0000
        /*0014*/ 	.byte	0x00, 0xf0, 0x41, 0x07


	//----- nvinfo : EIATTR_SPARSE_MMA_MASK
	.align		4
.L_1694:
        /*0018*/ 	.byte	0x03, 0x50
        /*001a*/ 	.short	0x0000


	//----- nvinfo : EIATTR_MAXREG_COUNT
	.align		4
        /*001c*/ 	.byte	0x03, 0x1b
        /*001e*/ 	.short	0x00ff


	//----- nvinfo : EIATTR_NUM_BARRIERS
	.align		4
        /*0020*/ 	.byte	0x02, 0x4c
        /*0022*/ 	.byte	0x01
	.zero		1


	//----- nvinfo : EIATTR_MERCURY_ISA_VERSION
	.align		4
        /*0024*/ 	.byte	0x03, 0x5f
        /*0026*/ 	.short	0x0101


	//----- nvinfo : EIATTR_COOP_GROUP_MASK_REGIDS
	.align		4
        /*0028*/ 	.byte	0x04, 0x29
        /*002a*/ 	.short	(.L_1696 - .L_1695)


	//   ....[0]....
.L_1695:
        /*002c*/ 	.word	0xffffffff


	//   ....[1]....
        /*0030*/ 	.word	0xffffffff


	//   ....[2]....
        /*0034*/ 	.word	0xffffffff


	//   ....[3]....
        /*0038*/ 	.word	0xffffffff


	//   ....[4]....
        /*003c*/ 	.word	0xffffffff


	//   ....[5]....
        /*0040*/ 	.word	0xffffffff


	//   ....[6]....
        /*0044*/ 	.word	0xffffffff


	//   ....[7]....
        /*0048*/ 	.word	0xffffffff


	//   ....[8]....
        /*004c*/ 	.word	0xffffffff


	//   ....[9]....
        /*0050*/ 	.word	0xffffffff


	//   ....[10]....
        /*0054*/ 	.word	0xffffffff


	//   ....[11]....
        /*0058*/ 	.word	0xffffffff


	//   ....[12]....
        /*005c*/ 	.word	0x05000005


	//   ....[13]....
        /*0060*/ 	.word	0x05000005


	//   ....[14]....
        /*0064*/ 	.word	0x05000005


	//   ....[15]....
        /*0068*/ 	.word	0x05000005


	//----- nvinfo : EIATTR_COOP_GROUP_INSTR_OFFSETS
	.align		4
.L_1696:
        /*006c*/ 	.byte	0x04, 0x28
        /*006e*/ 	.short	(.L_1698 - .L_1697)


	//   ....[0]....
.L_1697:
        /*0070*/ 	.word	0x0000f9a0


	//   ....[1]....
        /*0074*/ 	.word	0x0000f9d0


	//   ....[2]....
        /*0078*/ 	.word	0x0000fa00


	//   ....[3]....
        /*007c*/ 	.word	0x0000fa20


	//   ....[4]....
        /*0080*/ 	.word	0x000132b0


	//   ....[5]....
        /*0084*/ 	.word	0x000132c0


	//   ....[6]....
        /*0088*/ 	.word	0x000132f0


	//   ....[7]....
        /*008c*/ 	.word	0x00013300


	//   ....[8]....
        /*0090*/ 	.word	0x00014e60


	//   ....[9]....
        /*0094*/ 	.word	0x00014e70


	//   ....[10]....
        /*0098*/ 	.word	0x00014ea0


	//   ....[11]....
        /*009c*/ 	.word	0x00014eb0


	//   ....[12]....
        /*00a0*/ 	.word	0x00015ce0


	//   ....[13]....
        /*00a4*/ 	.word	0x00015d50


	//   ....[14]....
        /*00a8*/ 	.word	0x00015db0


	//   ....[15]....
        /*00ac*/ 	.word	0x00015e20


	//----- nvinfo : EIATTR_VRC_CTA_INIT_COUNT
	.align		4
.L_1698:
        /*00b0*/ 	.byte	0x02, 0x4a
	.zero		1
	.zero		1


	//----- nvinfo : EIATTR_EXIT_INSTR_OFFSETS
	.align		4
        /*00b4*/ 	.byte	0x04, 0x1c
        /*00b6*/ 	.short	(.L_1700 - .L_1699)


	//   ....[0]....
.L_1699:
        /*00b8*/ 	.word	0x00000090


	//----- nvinfo : EIATTR_CRS_STACK_SIZE
	.align		4
.L_1700:
        /*00bc*/ 	.byte	0x04, 0x1e
        /*00be*/ 	.short	(.L_1702 - .L_1701)
.L_1701:
        /*00c0*/ 	.word	0x00000000


	//----- nvinfo : EIATTR_CBANK_PARAM_SIZE
	.align		4
.L_1702:
        /*00c4*/ 	.byte	0x03, 0x19
        /*00c6*/ 	.short	0x01d0


	//----- nvinfo : EIATTR_PARAM_CBANK
	.align		4
        /*00c8*/ 	.byte	0x04, 0x0a
        /*00ca*/ 	.short	(.L_1704 - .L_1703)
	.align		4
.L_1703:
        /*00cc*/ 	.word	index@(.nv.constant0._ZN5flash24flash_fwd_splitkv_kernelI23Flash_fwd_kernel_traitsILi96ELi64ELi128ELi4ELb0ELb0EN7cutlass6half_tE19Flash_kernel_traitsILi96ELi64ELi128ELi4ES3_EELb0ELb0ELb0ELb0ELb1ELb1ELb0ELb1EEEvNS_16Flash_fwd_paramsE)
        /*00d0*/ 	.short	0x0380
        /*00d2*/ 	.short	0x01d0


	//----- nvinfo : EIATTR_SW_WAR
	.align		4
.L_1704:
        /*00d4*/ 	.byte	0x04, 0x36
        /*00d6*/ 	.short	(.L_1706 - .L_1705)
.L_1705:
        /*00d8*/ 	.word	0x00000008
.L_1706:


//--------------------- .nv.info._ZN5flash24flash_fwd_splitkv_kernelI23Flash_fwd_kernel_traitsILi96ELi64ELi128ELi4ELb0ELb0EN7cutlass6half_tE19Flash_kernel_traitsILi96ELi64ELi128ELi4ES3_EELb0ELb0ELb1ELb0ELb0ELb0ELb0ELb1EEEvNS_16Flash_fwd_paramsE --------------------------
	.section	.nv.info._ZN5flash24flash_fwd_splitkv_kernelI23Flash_fwd_kernel_traitsILi96ELi64ELi128ELi4ELb0ELb0EN7cutlass6half_tE19Flash_kernel_traitsILi96ELi64ELi128ELi4ES3_EELb0ELb0ELb1ELb0ELb0ELb0ELb0ELb1EEEvNS_16Flash_fwd_paramsE,"",@"SHT_CUDA_INFO"
	.sectionflags	@""
	.align	4


	//----- nvinfo : EIATTR_CUDA_API_VERSION
	.align		4
        /*0000*/ 	.byte	0x04, 0x37
        /*0002*/ 	.short	(.L_1708 - .L_1707)
.L_1707:
        /*0004*/ 	.word	0x00000082


	//----- nvinfo : EIATTR_KPARAM_INFO
	.align		4
.L_1708:
        /*0008*/ 	.byte	0x04, 0x17
        /*000a*/ 	.short	(.L_1710 - .L_1709)
.L_1709:
        /*000c*/ 	.word	0x00000000
        /*0010*/ 	.short	0x0000
        /*0012*/ 	.short	0x0000
        /*0014*/ 	.byte	0x00, 0xf0, 0x41, 0x07


	//----- nvinfo : EIATTR_SPARSE_MMA_MASK
	.align		4
.L_1710:
        /*0018*/ 	.byte	0x03, 0x50
        /*001a*/ 	.short	0x0000


	//----- nvinfo : EIATTR_MAXREG_COUNT
	.align		4
        /*001c*/ 	.byte	0x03, 0x1b
        /*001e*/ 	.short	0x00ff


	//----- nvinfo : EIATTR_NUM_BARRIERS
	.align		4
        /*0020*/ 	.byte	0x02, 0x4c
        /*0022*/ 	.byte	0x01
	.zero		1


	//----- nvinfo : EIATTR_MERCURY_ISA_VERSION
	.align		4
        /*0024*/ 	.byte	0x03, 0x5f
        /*0026*/ 	.short	0x0101


	//----- nvinfo : EIATTR_COOP_GROUP_MASK_REGIDS
	.align		4
        /*0028*/ 	.byte	0x04, 0x29
        /*002a*/ 	.short	(.L_1712 - .L_1711)


	//   ....[0]....
.L_1711:
        /*002c*/ 	.word	0xffffffff


	//   ....[1]....
        /*0030*/ 	.word	0xffffffff


	//   ....[2]....
        /*0034*/ 	.word	0xffffffff


	//   ....[3]....
        /*0038*/ 	.word	0xffffffff


	//   ....[4]....
        /*003c*/ 	.word	0xffffffff


	//   ....[5]....
        /*0040*/ 	.word	0xffffffff


	//   ....[6]....
        /*0044*/ 	.word	0xffffffff


	//   ....[7]....
        /*0048*/ 	.word	0xffffffff


	//   ....[8]....
        /*004c*/ 	.word	0xffffffff


	//   ....[9]....
        /*0050*/ 	.word	0xffffffff


	//   ....[10]....
        /*0054*/ 	.word	0xffffffff


	//   ....[11]....
        /*0058*/ 	.word	0xffffffff


	//   ....[12]....
        /*005c*/ 	.word	0x05000004


	//   ....[13]....
        /*0060*/ 	.word	0x05000004


	//   ....[14]....
        /*0064*/ 	.word	0x05000004


	//   ....[15]....
        /*0068*/ 	.word	0x05000004


	//----- nvinfo : EIATTR_COOP_GROUP_INSTR_OFFSETS
	.align		4
.L_1712:
        /*006c*/ 	.byte	0x04, 0x28
        /*006e*/ 	.short	(.L_1714 - .L_1713)


	//   ....[0]....
.L_1713:
        /*0070*/ 	.word	0x00011ce0


	//   ....[1]....
        /*0074*/ 	.word	0x00011f30


	//   ....[2]....
        /*0078*/ 	.word	0x00011f70


	//   ....[3]....
        /*007c*/ 	.word	0x00011fe0


	//   ....[4]....
        /*0080*/ 	.word	0x000161c0


	//   ....[5]....
        /*0084*/ 	.word	0x000161e0


	//   ....[6]....
        /*0088*/ 	.word	0x00016210


	//   ....[7]....
        /*008c*/ 	.word	0x00016220


	//   ....[8]....
        /*0090*/ 	.word	0x00017da0


	//   ....[9]....
        /*0094*/ 	.word	0x00017db0


	//   ....[10]....
        /*0098*/ 	.word	0x00017de0


	//   ....[11]....
        /*009c*/ 	.word	0x00017df0


	//   ....[12]....
        /*00a0*/ 	.word	0x00018d10


	//   ....[13]....
        /*00a4*/ 	.word	0x00018d80


	//   ....[14]....
        /*00a8*/ 	.word	0x00018de0


	//   ....[15]....
        /*00ac*/ 	.word	0x00018e50


	//----- nvinfo : EIATTR_VRC_CTA_INIT_COUNT
	.align		4
.L_1714:
        /*00b0*/ 	.byte	0x02, 0x4a
	.zero		1
	.zero		1


	//----- nvinfo : EIATTR_EXIT_INSTR_OFFSETS
	.align		4
        /*00b4*/ 	.byte	0x04, 0x1c
        /*00b6*/ 	.short	(.L_1716 - .L_1715)


	//   ....[0]....
.L_1715:
        /*00b8*/ 	.word	0x00000090


	//----- nvinfo : EIATTR_CRS_STACK_SIZE
	.align		4
.L_1716:
        /*00bc*/ 	.byte	0x04, 0x1e
        /*00be*/ 	.short	(.L_1718 - .L_1717)
.L_1717:
        /*00c0*/ 	.word	0x00000000


	//----- nvinfo : EIATTR_CBANK_PARAM_SIZE
	.align		4
.L_1718:
        /*00c4*/ 	.byte	0x03, 0x19
        /*00c6*/ 	.short	0x01d0


	//----- nvinfo : EIATTR_PARAM_CBANK
	.align		4
        /*00c8*/ 	.byte	0x04, 0x0a
        /*00ca*/ 	.short	(.L_1720 - .L_1719)
	.align		4
.L_1719:
        /*00cc*/ 	.word	index@(.nv.constant0._ZN5flash24flash_fwd_splitkv_kernelI23Flash_fwd_kernel_traitsILi96ELi64ELi128ELi4ELb0ELb0EN7cutlass6half_tE19Flash_kernel_traitsILi96ELi64ELi128ELi4ES3_EELb0ELb0ELb1ELb0ELb0ELb0ELb0ELb1EEEvNS_16Flash_fwd_paramsE)
        /*00d0*/ 	.short	0x0380
        /*00d2*/ 	.short	0x01d0


	//----- nvinfo : EIATTR_SW_WAR
	.align		4
.L_1720:
        /*00d4*/ 	.byte	0x04, 0x36
        /*00d6*/ 	.short	(.L_1722 - .L_1721)
.L_1721:
        /*00d8*/ 	.word	0x00000008
.L_1722:


//--------------------- .nv.info._ZN5flash24flash_fwd_splitkv_kernelI23Flash_fwd_kernel_traitsILi96ELi64ELi128ELi4ELb0ELb0EN7cutlass6half_tE19Flash_kernel_traitsILi96ELi64ELi128ELi4ES3_EELb0ELb0ELb1ELb0ELb0ELb1ELb0ELb1EEEvNS_16Flash_fwd_paramsE --------------------------
	.section	.nv.info._ZN5flash24flash_fwd_splitkv_kernelI23Flash_fwd_kernel_traitsILi96ELi64ELi128ELi4ELb0ELb0EN7cutlass6half_tE19Flash_kernel_traitsILi96ELi64ELi128ELi4ES3_EELb0ELb0ELb1ELb0ELb0ELb1ELb0ELb1EEEvNS_16Flash_fwd_paramsE,"",@"SHT_CUDA_INFO"
	.sectionflags	@""
	.align	4


	//----- nvinfo : EIATTR_CUDA_API_VERSION
	.align		4
        /*0000*/ 	.byte	0x04, 0x37
        /*0002*/ 	.short	(.L_1724 - .L_1723)
.L_1723:
        /*0004*/ 	.word	0x00000082


	//----- nvinfo : EIATTR_KPARAM_INFO
	.align		4
.L_1724:
        /*0008*/ 	.byte	0x04, 0x17
        /*000a*/ 	.short	(.L_1726 - .L_1725)
.L_1725:
        /*000c*/ 	.word	0x00000000
        /*0010*/ 	.short	0x0000
        /*0012*/ 	.short	0x0000
        /*0014*/ 	.byte	0x00, 0xf0, 0x41, 0x07


	//----- nvinfo : EIATTR_SPARSE_MMA_MASK
	.align		4
.L_1726:
        /*0018*/ 	.byte	0x03, 0x50
        /*001a*/ 	.short	0x0000


	//----- nvinfo : EIATTR_MAXREG_COUNT
	.align		4
        /*001c*/ 	.byte	0x03, 0x1b
        /*001e*/ 	.short	0x00ff


	//----- nvinfo : EIATTR_NUM_BARRIERS
	.align		4
        /*0020*/ 	.byte	0x02, 0x4c
        /*0022*/ 	.byte	0x01
	.zero		1


	//----- nvinfo : EIATTR_MERCURY_ISA_VERSION
	.align		4
        /*0024*/ 	.byte	0x03, 0x5f
        /*0026*/ 	.short	0x0101


	//----- nvinfo : EIATTR_COOP_GROUP_MASK_REGIDS
	.align		4
        /*0028*/ 	.byte	0x04, 0x29
        /*002a*/ 	.short	(.L_1728 - .L_1727)


	//   ....[0]....
.L_1727:
        /*002c*/ 	.word	0xffffffff


	//   ....[1]....
        /*0030*/ 	.word	0xffffffff


	//   ....[2]....
        /*0034*/ 	.word	0xffffffff


	//   ....[3]....
        /*0038*/ 	.word	0xffffffff


	//   ....[4]....
        /*003c*/ 	.word	0xffffffff


	//   ....[5]....
        /*0040*/ 	.word	0xffffffff


	//   ....[6]....
        /*0044*/ 	.word	0xffffffff


	//   ....[7]....
        /*0048*/ 	.word	0xffffffff


	//   ....[8]....
        /*004c*/ 	.word	0xffffffff


	//   ....[9]....
        /*0050*/ 	.word	0xffffffff


	//   ....[10]....
        /*0054*/ 	.word	0xffffffff


	//   ....[11]....
        /*0058*/ 	.word	0xffffffff


	//   ....[12]....
        /*005c*/ 	.word	0x05000004


	//   ....[13]....
        /*0060*/ 	.word	0x05000004


	//   ....[14]....
        /*0064*/ 	.word	0x05000004


	//   ....[15]....
        /*0068*/ 	.word	0x05000004


	//----- nvinfo : EIATTR_COOP_GROUP_INSTR_OFFSETS
	.align		4
.L_1728:
        /*006c*/ 	.byte	0x04, 0x28
        /*006e*/ 	.short	(.L_1730 - .L_1729)


	//   ....[0]....
.L_1729:
        /*0070*/ 	.word	0x00012550


	//   ....[1]....
        /*0074*/ 	.word	0x00012700


	//   ....[2]....
        /*0078*/ 	.word	0x000127a0


	//   ....[3]....
        /*007c*/ 	.word	0x00012810


	//   ....[4]....
        /*0080*/ 	.word	0x000171d0


	//   ....[5]....
        /*0084*/ 	.word	0x00017260


	//   ....[6]....
        /*0088*/ 	.word	0x00017290


	//   ....[7]....
        /*008c*/ 	.word	0x000172a0


	//   ....[8]....
        /*0090*/ 	.word	0x00018dc0


	//   ....[9]....
        /*0094*/ 	.word	0x00018dd0


	//   ....[10]....
        /*0098*/ 	.word	0x00018e00


	//   ....[11]....
        /*009c*/ 	.word	0x00018e10


	//   ....[12]....
        /*00a0*/ 	.word	0x00019d30


	//   ....[13]....
        /*00a4*/ 	.word	0x00019da0


	//   ....[14]....
        /*00a8*/ 	.word	0x00019e00


	//   ....[15]....
        /*00ac*/ 	.word	0x00019e70


	//----- nvinfo : EIATTR_VRC_CTA_INIT_COUNT
	.align		4
.L_1730:
        /*00b0*/ 	.byte	0x02, 0x4a
	.zero		1
	.zero		1


	//----- nvinfo : EIATTR_EXIT_INSTR_OFFSETS
	.align		4
        /*00b4*/ 	.byte	0x04, 0x1c
        /*00b6*/ 	.short	(.L_1732 - .L_1731)


	//   ....[0]....
.L_1731:
        /*00b8*/ 	.word	0x00000090


	//----- nvinfo : EIATTR_CRS_STACK_SIZE
	.align		4
.L_1732:
        /*00bc*/ 	.byte	0x04, 0x1e
        /*00be*/ 	.short	(.L_1734 - .L_1733)
.L_1733:
        /*00c0*/ 	.word	0x00000000


	//----- nvinfo : EIATTR_CBANK_PARAM_SIZE
	.align		4
.L_1734:
        /*00c4*/ 	.byte	0x03, 0x19
        /*00c6*/ 	.short	0x01d0


	//----- nvinfo : EIATTR_PARAM_CBANK
	.align		4
        /*00c8*/ 	.byte	0x04, 0x0a
        /*00ca*/ 	.short	(.L_1736 - .L_1735)
	.align		4
.L_1735:
        /*00cc*/ 	.word	index@(.nv.constant0._ZN5flash24flash_fwd_splitkv_kernelI23Flash_fwd_kernel_traitsILi96ELi64ELi128ELi4ELb0ELb0EN7cutlass6half_tE19Flash_kernel_traitsILi96ELi64ELi128ELi4ES3_EELb0ELb0ELb1ELb0ELb0ELb1ELb0ELb1EEEvNS_16Flash_fwd_paramsE)
        /*00d0*/ 	.short	0x0380
        /*00d2*/ 	.short	0x01d0


	//----- nvinfo : EIATTR_SW_WAR
	.align		4
.L_1736:
        /*00d4*/ 	.byte	0x04, 0x36
        /*00d6*/ 	.short	(.L_1738 - .L_1737)
.L_1737:
        /*00d8*/ 	.word	0x00000008
.L_1738:


//--------------------- .nv.info._ZN5flash24flash_fwd_splitkv_kernelI23Flash_fwd_kernel_traitsILi96ELi64ELi128ELi4ELb0ELb0EN7cutlass6half_tE19Flash_kernel_traitsILi96ELi64ELi128ELi4ES3_EELb0ELb0ELb0ELb1ELb1ELb0ELb1ELb0EEEvNS_16Flash_fwd_paramsE --------------------------
	.section	.nv.info._ZN5flash24flash_fwd_splitkv_kernelI23Flash_fwd_kernel_traitsILi96ELi64ELi128ELi4ELb0ELb0EN7cutlass6half_tE19Flash_kernel_traitsILi96ELi64ELi128ELi4ES3_EELb0ELb0ELb0ELb1ELb1ELb0ELb1ELb0EEEvNS_16Flash_fwd_paramsE,"",@"SHT_CUDA_INFO"
	.sectionflags	@""
	.align	4


	//----- nvinfo : EIATTR_CUDA_API_VERSION
	.align		4
        /*0000*/ 	.byte	0x04, 0x37
        /*0002*/ 	.short	(.L_1740 - .L_1739)
.L_1739:
        /*0004*/ 	.word	0x00000082


	//----- nvinfo : EIATTR_KPARAM_INFO
	.align		4
.L_1740:
        /*0008*/ 	.byte	0x04, 0x17
        /*000a*/ 	.short	(.L_1742 - .L_1741)
.L_1741:
        /*000c*/ 	.word	0x00000000
        /*0010*/ 	.short	0x0000
        /*0012*/ 	.short	0x0000
        /*0014*/ 	.byte	0x00, 0xf0, 0x41, 0x07


	//----- nvinfo : EIATTR_SPARSE_MMA_MASK
	.align		4
.L_1742:
        /*0018*/ 	.byte	0x03, 0x50
        /*001a*/ 	.short	0x0000


	//----- nvinfo : EIATTR_MAXREG_COUNT
	.align		4
        /*001c*/ 	.byte	0x03, 0x1b
        /*001e*/ 	.short	0x00ff


	//----- nvinfo : EIATTR_NUM_BARRIERS
	.align		4
        /*0020*/ 	.byte	0x02, 0x4c
        /*0022*/ 	.byte	0x01
	.zero		1


	//----- nvinfo : EIATTR_MERCURY_ISA_VERSION
	.align		4
        /*0024*/ 	.byte	0x03, 0x5f
        /*0026*/ 	.short	0x0101


	//----- nvinfo : EIATTR_COOP_GROUP_MASK_REGIDS
	.align		4
        /*0028*/ 	.byte	0x04, 0x29
        /*002a*/ 	.short	(.L_1744 - .L_1743)


	//   ....[0]....
.L_1743:
        /*002c*/ 	.word	0xffffffff


	//   ....[1]....
        /*0030*/ 	.word	0xffffffff


	//   ....[2]....
        /*0034*/ 	.word	0xffffffff


	//   ....[3]....
        /*0038*/ 	.word	0xffffffff


	//   ....[4]....
        /*003c*/ 	.word	0xffffffff


	//   ....[5]....
        /*0040*/ 	.word	0xffffffff


	//   ....[6]....
        /*0044*/ 	.word	0xffffffff


	//   ....[7]....
        /*0048*/ 	.word	0xffffffff


	//   ....[8]....
        /*004c*/ 	.word	0xffffffff


	//   ....[9]....
        /*0050*/ 	.word	0xffffffff


	//   ....[10]....
        /*0054*/ 	.word	0xffffffff


	//   ....[11]....
        /*0058*/ 	.word	0xffffffff


	//   ....[12]....
        /*005c*/ 	.word	0x05000006


	//   ....[13]....
        /*0060*/ 	.word	0x05000006


	//   ....[14]....
        /*0064*/ 	.word	0x05000006


	//   ....[15]....
        /*0068*/ 	.word	0x05000006


	//----- nvinfo : EIATTR_COOP_GROUP_INSTR_OFFSETS
	.align		4
.L_1744:
        /*006c*/ 	.byte	0x04, 0x28
        /*006e*/ 	.short	(.L_1746 - .L_1745)


	//   ....[0]....
.L_1745:
        /*0070*/ 	.word	0x00003160


	//   ....[1]....
        /*0074*/ 	.word	0x00003170


	//   ....[2]....
        /*0078*/ 	.word	0x000031a0


	//   ....[3]....
        /*007c*/ 	.word	0x000031b0


	//   ....[4]....
        /*0080*/ 	.word	0x000063b0


	//   ....[5]....
        /*0084*/ 	.word	0x000063c0


	//   ....[6]....
        /*0088*/ 	.word	0x000063f0


	//   ....[7]....
        /*008c*/ 	.word	0x00006400


	//   ....[8]....
        /*0090*/ 	.word	0x00007fa0


	//   ....[9]....
        /*0094*/ 	.word	0x00007fb0


	//   ....[10]....
        /*0098*/ 	.word	0x00007fe0


	//   ....[11]....
        /*009c*/ 	.word	0x00007ff0


	//   ....[12]....
        /*00a0*/ 	.word	0x00008ac0


	//   ....[13]....
        /*00a4*/ 	.word	0x00008b30


	//   ....[14]....
        /*00a8*/ 	.word	0x00008b90


	//   ....[15]....
        /*00ac*/ 	.word	0x00008c00


	//----- nvinfo : EIATTR_VRC_CTA_INIT_COUNT
	.align		4
.L_1746:
        /*00b0*/ 	.byte	0x02, 0x4a
	.zero		1
	.zero		1


	//----- nvinfo : EIATTR_EXIT_INSTR_OFFSETS
	.align		4
        /*00b4*/ 	.byte	0x04, 0x1c
        /*00b6*/ 	.short	(.L_1748 - .L_1747)


	//   ....[0]....
.L_1747:
        /*00b8*/ 	.word	0x000001f0


	//----- nvinfo : EIATTR_CRS_STACK_SIZE
	.align		4
.L_1748:
        /*00bc*/ 	.byte	0x04, 0x1e
        /*00be*/ 	.short	(.L_1750 - .L_1749)
.L_1749:
        /*00c0*/ 	.word	0x00000000


	//----- nvinfo : EIATTR_CBANK_PARAM_SIZE
	.align		4
.L_1750:
        /*00c4*/ 	.byte	0x03, 0x19
        /*00c6*/ 	.short	0x01d0


	//----- nvinfo : EIATTR_PARAM_CBANK
	.align		4
        /*00c8*/ 	.byte	0x04, 0x0a
        /*00ca*/ 	.short	(.L_1752 - .L_1751)
	.align		4
.L_1751:
        /*00cc*/ 	.word	index@(.nv.constant0._ZN5flash24flash_fwd_splitkv_kernelI23Flash_fwd_kernel_traitsILi96ELi64ELi128ELi4ELb0ELb0EN7cutlass6half_tE19Flash_kernel_traitsILi96ELi64ELi128ELi4ES3_EELb0ELb0ELb0ELb1ELb1ELb0ELb1ELb0EEEvNS_16Flash_fwd_paramsE)
        /*00d0*/ 	.short	0x0380
        /*00d2*/ 	.short	0x01d0


	//----- nvinfo : EIATTR_SW_WAR
	.align		4
.L_1752:
        /*00d4*/ 	.byte	0x04, 0x36
        /*00d6*/ 	.short	(.L_1754 - .L_1753)
.L_1753:
        /*00d8*/ 	.word	0x00000008
.L_1754:


//--------------------- .nv.info._ZN5flash24flash_fwd_splitkv_kernelI23Flash_fwd_kernel_traitsILi96ELi64ELi128ELi4ELb0ELb0EN7cutlass6half_tE19Flash_kernel_traitsILi96ELi64ELi128ELi4ES3_EELb0ELb0ELb0ELb1ELb1ELb1ELb1ELb0EEEvNS_16Flash_fwd_paramsE --------------------------
	.section	.nv.info._ZN5flash24flash_fwd_splitkv_kernelI23Flash_fwd_kernel_traitsILi96ELi64ELi128ELi4ELb0ELb0EN7cutlass6half_tE19Flash_kernel_traitsILi96ELi64ELi128ELi4ES3_EELb0ELb0ELb0ELb1ELb1ELb1ELb1ELb0EEEvNS_16Flash_fwd_paramsE,"",@"SHT_CUDA_INFO"
	.sectionflags	@""
	.align	4


	//----- nvinfo : EIATTR_CUDA_API_VERSION
	.align		4
        /*0000*/ 	.byte	0x04, 0x37
        /*0002*/ 	.short	(.L_1756 - .L_1755)
.L_1755:
        /*0004*/ 	.word	0x00000082


	//----- nvinfo : EIATTR_KPARAM_INFO
	.align		4
.L_1756:
        /*0008*/ 	.byte	0x04, 0x17
        /*000a*/ 	.short	(.L_1758 - .L_1757)
.L_1757:
        /*000c*/ 	.word	0x00000000
        /*0010*/ 	.short	0x0000
        /*0012*/ 	.short	0x0000
        /*0014*/ 	.byte	0x00, 0xf0, 0x41, 0x07


	//----- nvinfo : EIATTR_SPARSE_MMA_MASK
	.align		4
.L_1758:
        /*0018*/ 	.byte	0x03, 0x50
        /*001a*/ 	.short	0x0000


	//----- nvinfo : EIATTR_MAXREG_COUNT
	.align		4
        /*001c*/ 	.byte	0x03, 0x1b
        /*001e*/ 	.short	0x00ff


	//----- nvinfo : EIATTR_NUM_BARRIERS
	.align		4
        /*0020*/ 	.byte	0x02, 0x4c
        /*0022*/ 	.byte	0x01
	.zero		1


	//----- nvinfo : EIATTR_MERCURY_ISA_VERSION
	.align		4
        /*0024*/ 	.byte	0x03, 0x5f
        /*0026*/ 	.short	0x0101


	//----- nvinfo : EIATTR_COOP_GROUP_MASK_REGIDS
	.align		4
        /*0028*/ 	.byte	0x04, 0x29
        /*002a*/ 	.short	(.L_1760 - .L_1759)


	//   ....[0]....
.L_1759:
        /*002c*/ 	.word	0xffffffff


	//   ....[1]....
        /*0030*/ 	.word	0xffffffff


	//   ....[2]....
        /*0034*/ 	.word	0xffffffff


	//   ....[3]....
        /*0038*/ 	.word	0xffffffff


	//   ....[4]....
        /*003c*/ 	.word	0xffffffff


	//   ....[5]....
        /*0040*/ 	.word	0xffffffff


	//   ....[6]....
        /*0044*/ 	.word	0xffffffff


	//   ....[7]....
        /*0048*/ 	.word	0xffffffff


	//   ....[8]....
        /*004c*/ 	.word	0xffffffff


	//   ....[9]....
        /*0050*/ 	.word	0xffffffff


	//   ....[10]....
        /*0054*/ 	.word	0xffffffff


	//   ....[11]....
        /*0058*/ 	.word	0xffffffff


	//   ....[12]....
        /*005c*/ 	.word	0x05000006


	//   ....[13]....
        /*0060*/ 	.word	0x05000006


	//   ....[14]....
        /*0064*/ 	.word	0x05000006


	//   ....[15]....
        /*0068*/ 	.word	0x05000006


	//----- nvinfo : EIATTR_COOP_GROUP_INSTR_OFFSETS
	.align		4
.L_1760:
        /*006c*/ 	.byte	0x04, 0x28
        /*006e*/ 	.short	(.L_1762 - .L_1761)


	//   ....[0]....
.L_1761:
        /*0070*/ 	.word	0x00003970


	//   ....[1]....
        /*0074*/ 	.word	0x00003980


	//   ....[2]....
        /*0078*/ 	.word	0x000039b0


	//   ....[3]....
        /*007c*/ 	.word	0x000039c0


	//   ....[4]....
        /*0080*/ 	.word	0x000073d0


	//   ....[5]....
        /*0084*/ 	.word	0x000073e0


	//   ....[6]....
        /*0088*/ 	.word	0x00007420


	//   ....[7]....
        /*008c*/ 	.word	0x00007430


	//   ....[8]....
        /*0090*/ 	.word	0x00008fa0


	//   ....[9]....
        /*0094*/ 	.word	0x00008fb0


	//   ....[10]....
        /*0098*/ 	.word	0x00008fe0


	//   ....[11]....
        /*009c*/ 	.word	0x00008ff0


	//   ....[12]....
        /*00a0*/ 	.word	0x00009ac0


	//   ....[13]....
        /*00a4*/ 	.word	0x00009b30


	//   ....[14]....
        /*00a8*/ 	.word	0x00009b90


	//   ....[15]....
        /*00ac*/ 	.word	0x00009c00


	//----- nvinfo : EIATTR_VRC_CTA_INIT_COUNT
	.align		4
.L_1762:
        /*00b0*/ 	.byte	0x02, 0x4a
	.zero		1
	.zero		1


	//----- nvinfo : EIATTR_EXIT_INSTR_OFFSETS
	.align		4
        /*00b4*/ 	.byte	0x04, 0x1c
        /*00b6*/ 	.short	(.L_1764 - .L_1763)


	//   ....[0]....
.L_1763:
        /*00b8*/ 	.word	0x000001f0


	//----- nvinfo : EIATTR_CRS_STACK_SIZE
	.align		4
.L_1764:
        /*00bc*/ 	.byte	0x04, 0x1e
        /*00be*/ 	.short	(.L_1766 - .L_1765)
.L_1765:
        /*00c0*/ 	.word	0x00000000


	//----- nvinfo : EIATTR_CBANK_PARAM_SIZE
	.align		4
.L_1766:
        /*00c4*/ 	.byte	0x03, 0x19
        /*00c6*/ 	.short	0x01d0


	//----- nvinfo : EIATTR_PARAM_CBANK
	.align		4
        /*00c8*/ 	.byte	0x04, 0x0a
        /*00ca*/ 	.short	(.L_1768 - .L_1767)
	.align		4
.L_1767:
        /*00cc*/ 	.word	index@(.nv.constant0._ZN5flash24flash_fwd_splitkv_kernelI23Flash_fwd_kernel_traitsILi96ELi64ELi128ELi4ELb0ELb0EN7cutlass6half_tE19Flash_kernel_traitsILi96ELi64ELi128ELi4ES3_EELb0ELb0ELb0ELb1ELb1ELb1ELb1ELb0EEEvNS_16Flash_fwd_paramsE)
        /*00d0*/ 	.short	0x0380
        /*00d2*/ 	.short	0x01d0


	//----- nvinfo : EIATTR_SW_WAR
	.align		4
.L_1768:
        /*00d4*/ 	.byte	0x04, 0x36
        /*00d6*/ 	.short	(.L_1770 - .L_1769)
.L_1769:
        /*00d8*/ 	.word	0x00000008
.L_1770:


//--------------------- .nv.info._ZN5flash24flash_fwd_splitkv_kernelI23Flash_fwd_kernel_traitsILi96ELi64ELi128ELi4ELb0ELb0EN7cutlass6half_tE19Flash_kernel_traitsILi96ELi64ELi128ELi4ES3_EELb0ELb0ELb1ELb0ELb0ELb0ELb1ELb0EEEvNS_16Flash_fwd_paramsE --------------------------
	.section	.nv.info._ZN5flash24flash_fwd_splitkv_kernelI23Flash_fwd_kernel_traitsILi96ELi64ELi128ELi4ELb0ELb0EN7cutlass6half_tE19Flash_kernel_traitsILi96ELi64ELi128ELi4ES3_EELb0ELb0ELb1ELb0ELb0ELb0ELb1ELb0EEEvNS_16Flash_fwd_paramsE,"",@"SHT_CUDA_INFO"
	.sectionflags	@""
	.align	4


	//----- nvinfo : EIATTR_CUDA_API_VERSION
	.align		4
        /*0000*/ 	.byte	0x04, 0x37
        /*0002*/ 	.short	(.L_1772 - .L_1771)
.L_1771:
        /*0004*/ 	.word	0x00000082


	//----- nvinfo : EIATTR_KPARAM_INFO
	.align		4
.L_1772:
        /*0008*/ 	.byte	0x04, 0x17
        /*000a*/ 	.short	(.L_1774 - .L_1773)
.L_1773:
        /*000c*/ 	.word	0x00000000
        /*0010*/ 	.short	0x0000
        /*0012*/ 	.short	0x0000
        /*0014*/ 	.byte	0x00, 0xf0, 0x41, 0x07


	//----- nvinfo : EIATTR_SPARSE_MMA_MASK
	.align		4
.L_1774:
        /*0018*/ 	.byte	0x03, 0x50
        /*001a*/ 	.short	0x0000


	//----- nvinfo : EIATTR_MAXREG_COUNT
	.align		4
        /*001c*/ 	.byte	0x03, 0x1b
        /*001e*/ 	.short	0x00ff


	//----- nvinfo : EIATTR_NUM_BARRIERS
	.align		4
        /*0020*/ 	.byte	0x02, 0x4c
        /*0022*/ 	.byte	0x01
	.zero		1


	//----- nvinfo : EIATTR_MERCURY_ISA_VERSION
	.align		4
        /*0024*/ 	.byte	0x03, 0x5f
        /*0026*/ 	.short	0x0101


	//----- nvinfo : EIATTR_COOP_GROUP_MASK_REGIDS
	.align		4
        /*0028*/ 	.byte	0x04, 0x29
        /*002a*/ 	.short	(.L_1776 - .L_1775)


	//   ....[0]....
.L_1775:
        /*002c*/ 	.word	0xffffffff


	//   ....[1]....
        /*0030*/ 	.word	0xffffffff


	//   ....[2]....
        /*0034*/ 	.word	0xffffffff


	//   ....[3]....
        /*0038*/ 	.word	0xffffffff


	//   ....[4]....
        /*003c*/ 	.word	0xffffffff


	//   ....[5]....
        /*0040*/ 	.word	0xffffffff


	//   ....[6]....
        /*0044*/ 	.word	0xffffffff


	//   ....[7]....
        /*0048*/ 	.word	0xffffffff


	//   ....[8]....
        /*004c*/ 	.word	0xffffffff


	//   ....[9]....
        /*0050*/ 	.word	0xffffffff


	//   ....[10]....
        /*0054*/ 	.word	0xffffffff


	//   ....[11]....
        /*0058*/ 	.word	0xffffffff


	//   ....[12]....
        /*005c*/ 	.word	0x05000009


	//   ....[13]....
        /*0060*/ 	.word	0x05000009


	//   ....[14]....
        /*0064*/ 	.word	0x05000009


	//   ....[15]....
        /*0068*/ 	.word	0x05000009


	//----- nvinfo : EIATTR_COOP_GROUP_INSTR_OFFSETS
	.align		4
.L_1776:
        /*006c*/ 	.byte	0x04, 0x28
        /*006e*/ 	.short	(.L_1778 - .L_1777)


	//   ....[0]....
.L_1777:
        /*0070*/ 	.word	0x00006240


	//   ....[1]....
        /*0074*/ 	.word	0x00006280


	//   ....[2]....
        /*0078*/ 	.word	0x000062a0


	//   ....[3]....
        /*007c*/ 	.word	0x000062c0


	//   ....[4]....
        /*0080*/ 	.word	0x0000a3f0


	//   ....[5]....
        /*0084*/ 	.word	0x0000a410


	//   ....[6]....
        /*0088*/ 	.word	0x0000a440


	//   ....[7]....
        /*008c*/ 	.word	0x0000a450


	//   ....[8]....
        /*0090*/ 	.word	0x0000c010


	//   ....[9]....
        /*0094*/ 	.word	0x0000c020


	//   ....[10]....
        /*0098*/ 	.word	0x0000c050


	//   ....[11]....
        /*009c*/ 	.word	0x0000c060


	//   ....[12]....
        /*00a0*/ 	.word	0x0000ced0


	//   ....[13]....
        /*00a4*/ 	.word	0x0000cf40


	//   ....[14]....
        /*00a8*/ 	.word	0x0000cfa0


	//   ....[15]....
        /*00ac*/ 	.word	0x0000d010


	//----- nvinfo : EIATTR_VRC_CTA_INIT_COUNT
	.align		4
.L_1778:
        /*00b0*/ 	.byte	0x02, 0x4a
	.zero		1
	.zero		1


	//----- nvinfo : EIATTR_EXIT_INSTR_OFFSETS
	.align		4
        /*00b4*/ 	.byte	0x04, 0x1c
        /*00b6*/ 	.short	(.L_1780 - .L_1779)


	//   ....[0]....
.L_1779:
        /*00b8*/ 	.word	0x000001f0


	//----- nvinfo : EIATTR_CRS_STACK_SIZE
	.align		4
.L_1780:
        /*00bc*/ 	.byte	0x04, 0x1e
        /*00be*/ 	.short	(.L_1782 - .L_1781)
.L_1781:
        /*00c0*/ 	.word	0x00000000


	//----- nvinfo : EIATTR_CBANK_PARAM_SIZE
	.align		4
.L_1782:
        /*00c4*/ 	.byte	0x03, 0x19
        /*00c6*/ 	.short	0x01d0


	//----- nvinfo : EIATTR_PARAM_CBANK
	.align		4
        /*00c8*/ 	.byte	0x04, 0x0a
        /*00ca*/ 	.short	(.L_1784 - .L_1783)
	.align		4
.L_1783:
        /*00cc*/ 	.word	index@(.nv.constant0._ZN5flash24flash_fwd_splitkv_kernelI23Flash_fwd_kernel_traitsILi96ELi64ELi128ELi4ELb0ELb0EN7cutlass6half_tE19Flash_kernel_traitsILi96ELi64ELi128ELi4ES3_EELb0ELb0ELb1ELb0ELb0ELb0ELb1ELb0EEEvNS_16Flash_fwd_paramsE)
        /*00d0*/ 	.short	0x0380
        /*00d2*/ 	.short	0x01d0


	//----- nvinfo : EIATTR_SW_WAR
	.align		4
.L_1784:
        /*00d4*/ 	.byte	0x04, 0x36
        /*00d6*/ 	.short	(.L_1786 - .L_1785)
.L_1785:
        /*00d8*/ 	.word	0x00000008
.L_1786:


//--------------------- .nv.info._ZN5flash24flash_fwd_splitkv_kernelI23Flash_fwd_kernel_traitsILi96ELi64ELi128ELi4ELb0ELb0EN7cutlass6half_tE19Flash_kernel_traitsILi96ELi64ELi128ELi4ES3_EELb0ELb0ELb1ELb0ELb0ELb1ELb1ELb0EEEvNS_16Flash_fwd_paramsE --------------------------
	.section	.nv.info._ZN5flash24flash_fwd_splitkv_kernelI23Flash_fwd_kernel_traitsILi96ELi64ELi128ELi4ELb0ELb0EN7cutlass6half_tE19Flash_kernel_traitsILi96ELi64ELi128ELi4ES3_EELb0ELb0ELb1ELb0ELb0ELb1ELb1ELb0EEEvNS_16Flash_fwd_paramsE,"",@"SHT_CUDA_INFO"
	.sectionflags	@""
	.align	4


	//----- nvinfo : EIATTR_CUDA_API_VERSION
	.align		4
        /*0000*/ 	.byte	0x04, 0x37
        /*0002*/ 	.short	(.L_1788 - .L_1787)
.L_1787:
        /*0004*/ 	.word	0x00000082


	//----- nvinfo : EIATTR_KPARAM_INFO
	.align		4
.L_1788:
        /*0008*/ 	.byte	0x04, 0x17
        /*000a*/ 	.short	(.L_1790 - .L_1789)
.L_1789:
        /*000c*/ 	.word	0x00000000
        /*0010*/ 	.short	0x0000
        /*0012*/ 	.short	0x0000
        /*0014*/ 	.byte	0x00, 0xf0, 0x41, 0x07


	//----- nvinfo : EIATTR_SPARSE_MMA_MASK
	.align		4
.L_1790:
        /*0018*/ 	.byte	0x03, 0x50
        /*001a*/ 	.short	0x0000


	//----- nvinfo : EIATTR_MAXREG_COUNT
	.align		4
        /*001c*/ 	.byte	0x03, 0x1b
        /*001e*/ 	.short	0x00ff


	//----- nvinfo : EIATTR_NUM_BARRIERS
	.align		4
        /*0020*/ 	.byte	0x02, 0x4c
        /*0022*/ 	.byte	0x01
	.zero		1


	//----- nvinfo : EIATTR_MERCURY_ISA_VERSION
	.align		4
        /*0024*/ 	.byte	0x03, 0x5f
        /*0026*/ 	.short	0x0101


	//----- nvinfo : EIATTR_COOP_GROUP_MASK_REGIDS
	.align		4
        /*0028*/ 	.byte	0x04, 0x29
        /*002a*/ 	.short	(.L_1792 - .L_1791)


	//   ....[0]....
.L_1791:
        /*002c*/ 	.word	0xffffffff


	//   ....[1]....
        /*0030*/ 	.word	0xffffffff


	//   ....[2]....
        /*0034*/ 	.word	0xffffffff


	//   ....[3]....
        /*0038*/ 	.word	0xffffffff


	//   ....[4]....
        /*003c*/ 	.word	0xffffffff


	//   ....[5]....
        /*0040*/ 	.word	0xffffffff


	//   ....[6]....
        /*0044*/ 	.word	0xffffffff


	//   ....[7]....
        /*0048*/ 	.word	0xffffffff


	//   ....[8]....
        /*004c*/ 	.word	0xffffffff


	//   ....[9]....
        /*0050*/ 	.word	0xffffffff


	//   ....[10]....
        /*0054*/ 	.word	0xffffffff


	//   ....[11]....
        /*0058*/ 	.word	0xffffffff


	//   ....[12]....
        /*005c*/ 	.word	0x05000009


	//   ....[13]....
        /*0060*/ 	.word	0x05000009


	//   ....[14]....
        /*0064*/ 	.word	0x05000009


	//   ....[15]....
        /*0068*/ 	.word	0x05000009


	//----- nvinfo : EIATTR_COOP_GROUP_INSTR_OFFSETS
	.align		4
.L_1792:
        /*006c*/ 	.byte	0x04, 0x28
        /*006e*/ 	.short	(.L_1794 - .L_1793)


	//   ....[0]....
.L_1793:
        /*0070*/ 	.word	0x00006850


	//   ....[1]....
        /*0074*/ 	.word	0x00006a70


	//   ....[2]....
        /*0078*/ 	.word	0x00006ab0


	//   ....[3]....
        /*007c*/ 	.word	0x00006b20


	//   ....[4]....
        /*0080*/ 	.word	0x0000b440


	//   ....[5]....
        /*0084*/ 	.word	0x0000b470


	//   ....[6]....
        /*0088*/ 	.word	0x0000b490


	//   ....[7]....
        /*008c*/ 	.word	0x0000b4b0


	//   ....[8]....
        /*0090*/ 	.word	0x0000d020


	//   ....[9]....
        /*0094*/ 	.word	0x0000d030


	//   ....[10]....
        /*0098*/ 	.word	0x0000d060


	//   ....[11]....
        /*009c*/ 	.word	0x0000d070


	//   ....[12]....
        /*00a0*/ 	.word	0x0000dee0


	//   ....[13]....
        /*00a4*/ 	.word	0x0000df50


	//   ....[14]....
        /*00a8*/ 	.word	0x0000dfb0


	//   ....[15]....
        /*00ac*/ 	.word	0x0000e020


	//----- nvinfo : EIATTR_VRC_CTA_INIT_COUNT
	.align		4
.L_1794:
        /*00b0*/ 	.byte	0x02, 0x4a
	.zero		1
	.zero		1


	//----- nvinfo : EIATTR_EXIT_INSTR_OFFSETS
	.align		4
        /*00b4*/ 	.byte	0x04, 0x1c
        /*00b6*/ 	.short	(.L_1796 - .L_1795)


	//   ....[0]....
.L_1795:
        /*00b8*/ 	.word	0x000001f0


	//----- nvinfo : EIATTR_CRS_STACK_SIZE
	.align		4
.L_1796:
        /*00bc*/ 	.byte	0x04, 0x1e
        /*00be*/ 	.short	(.L_1798 - .L_1797)
.L_1797:
        /*00c0*/ 	.word	0x00000000


	//----- nvinfo : EIATTR_CBANK_PARAM_SIZE
	.align		4
.L_1798:
        /*00c4*/ 	.byte	0x03, 0x19
        /*00c6*/ 	.short	0x01d0


	//----- nvinfo : EIATTR_PARAM_CBANK
	.align		4
        /*00c8*/ 	.byte	0x04, 0x0a
        /*00ca*/ 	.short	(.L_1800 - .L_1799)
	.align		4
.L_1799:
        /*00cc*/ 	.word	index@(.nv.constant0._ZN5flash24flash_fwd_splitkv_kernelI23Flash_fwd_kernel_traitsILi96ELi64ELi128ELi4ELb0ELb0EN7cutlass6half_tE19Flash_kernel_traitsILi96ELi64ELi128ELi4ES3_EELb0ELb0ELb1ELb0ELb0ELb1ELb1ELb0EEEvNS_16Flash_fwd_paramsE)
        /*00d0*/ 	.short	0x0380
        /*00d2*/ 	.short	0x01d0


	//----- nvinfo : EIATTR_SW_WAR
	.align		4
.L_1800:
        /*00d4*/ 	.byte	0x04, 0x36
        /*00d6*/ 	.short	(.L_1802 - .L_1801)
.L_1801:
        /*00d8*/ 	.word	0x00000008
.L_1802:


//--------------------- .nv.info._ZN5flash24flash_fwd_splitkv_kernelI23Flash_fwd_kernel_traitsILi96ELi64ELi128ELi4ELb0ELb0EN7cutlass6half_tE19Flash_kernel_traitsILi96ELi64ELi128ELi4ES3_EELb0ELb0ELb0ELb0ELb1ELb0ELb1ELb1EEEvNS_16Flash_fwd_paramsE --------------------------
	.section	.nv.info._ZN5flash24flash_fwd_splitkv_kernelI23Flash_fwd_kernel_traitsILi96ELi64ELi128ELi4ELb0ELb0EN7cutlass6half_tE19Flash_kernel_traitsILi96ELi64ELi128ELi4ES3_EELb0ELb0ELb0ELb0ELb1ELb0ELb1ELb1EEEvNS_16Flash_fwd_paramsE,"",@"SHT_CUDA_INFO"
	.sectionflags	@""
	.align	4


	//----- nvinfo : EIATTR_CUDA_API_VERSION
	.align		4
        /*0000*/ 	.byte	0x04, 0x37
        /*0002*/ 	.short	(.L_1804 - .L_1803)
.L_1803:
        /*0004*/ 	.word	0x00000082


	//----- nvinfo : EIATTR_KPARAM_INFO
	.align		4
.L_1804:
        /*0008*/ 	.byte	0x04, 0x17
        /*000a*/ 	.short	(.L_1806 - .L_1805)
.L_1805:
        /*000c*/ 	.word	0x00000000
        /*0010*/ 	.short	0x0000
        /*0012*/ 	.short	0x0000
        /*0014*/ 	.byte	0x00, 0xf0, 0x41, 0x07


	//----- nvinfo : EIATTR_SPARSE_MMA_MASK
	.align		4
.L_1806:
        /*0018*/ 	.byte	0x03, 0x50
        /*001a*/ 	.short	0x0000


	//----- nvinfo : EIATTR_MAXREG_COUNT
	.align		4
        /*001c*/ 	.byte	0x03, 0x1b
        /*001e*/ 	.short	0x00ff


	//----- nvinfo : EIATTR_NUM_BARRIERS
	.align		4
        /*0020*/ 	.byte	0x02, 0x4c
        /*0022*/ 	.byte	0x01
	.zero		1


	//----- nvinfo : EIATTR_MERCURY_ISA_VERSION
	.align		4
        /*0024*/ 	.byte	0x03, 0x5f
        /*0026*/ 	.short	0x0101


	//----- nvinfo : EIATTR_COOP_GROUP_MASK_REGIDS
	.align		4
        /*0028*/ 	.byte	0x04, 0x29
        /*002a*/ 	.short	(.L_1808 - .L_1807)


	//   ....[0]....
.L_1807:
        /*002c*/ 	.word	0xffffffff


	//   ....[1]....
        /*0030*/ 	.word	0xffffffff


	//   ....[2]....
        /*0034*/ 	.word	0xffffffff


	//   ....[3]....
        /*0038*/ 	.word	0xffffffff


	//   ....[4]....
        /*003c*/ 	.word	0xffffffff


	//   ....[5]....
        /*0040*/ 	.word	0xffffffff


	//   ....[6]....
        /*0044*/ 	.word	0xffffffff


	//   ....[7]....
        /*0048*/ 	.word	0xffffffff


	//   ....[8]....
        /*004c*/ 	.word	0xffffffff


	//   ....[9]....
        /*0050*/ 	.word	0xffffffff


	//   ....[10]....
        /*0054*/ 	.word	0xffffffff


	//   ....[11]....
        /*0058*/ 	.word	0xffffffff


	//   ....[12]....
        /*005c*/ 	.word	0x05000008


	//   ....[13]....
        /*0060*/ 	.word	0x05000008


	//   ....[14]....
        /*0064*/ 	.word	0x05000008


	//   ....[15]....
        /*0068*/ 	.word	0x05000008


	//----- nvinfo : EIATTR_COOP_GROUP_INSTR_OFFSETS
	.align		4
.L_1808:
        /*006c*/ 	.byte	0x04, 0x28
        /*006e*/ 	.short	(.L_1810 - .L_1809)


	//   ....[0]....
.L_1809:
        /*0070*/ 	.word	0x0000f4a0


	//   ....[1]....
        /*0074*/ 	.word	0x0000f4d0


	//   ....[2]....
        /*0078*/ 	.word	0x0000f550


	//   ....[3]....
        /*007c*/ 	.word	0x0000f560


	//   ....[4]....
        /*0080*/ 	.word	0x00012630


	//   ....[5]....
        /*0084*/ 	.word	0x00012640


	//   ....[6]....
        /*0088*/ 	.word	0x00012670


	//   ....[7]....
        /*008c*/ 	.word	0x00012680


	//   ....[8]....
        /*0090*/ 	.word	0x00014230


	//   ....[9]....
        /*0094*/ 	.word	0x00014240


	//   ....[10]....
        /*0098*/ 	.word	0x00014270


	//   ....[11]....
        /*009c*/ 	.word	0x00014280


	//   ....[12]....
        /*00a0*/ 	.word	0x00014e30


	//   ....[13]....
        /*00a4*/ 	.word	0x00014ea0


	//   ....[14]....
        /*00a8*/ 	.word	0x00014f00


	//   ....[15]....
        /*00ac*/ 	.word	0x00014f70


	//----- nvinfo : EIATTR_VRC_CTA_INIT_COUNT
	.align		4
.L_1810:
        /*00b0*/ 	.byte	0x02, 0x4a
	.zero		1
	.zero		1


	//----- nvinfo : EIATTR_EXIT_INSTR_OFFSETS
	.align		4
        /*00b4*/ 	.byte	0x04, 0x1c
        /*00b6*/ 	.short	(.L_1812 - .L_1811)


	//   ....[0]....
.L_1811:
        /*00b8*/ 	.word	0x000001f0


	//----- nvinfo : EIATTR_CRS_STACK_SIZE
	.align		4
.L_1812:
        /*00bc*/ 	.byte	0x04, 0x1e
        /*00be*/ 	.short	(.L_1814 - .L_1813)
.L_1813:
        /*00c0*/ 	.word	0x00000000


	//----- nvinfo : EIATTR_CBANK_PARAM_SIZE
	.align		4
.L_1814:
        /*00c4*/ 	.byte	0x03, 0x19
        /*00c6*/ 	.short	0x01d0


	//----- nvinfo : EIATTR_PARAM_CBANK
	.align		4
        /*00c8*/ 	.byte	0x04, 0x0a
        /*00ca*/ 	.short	(.L_1816 - .L_1815)
	.align		4
.L_1815:
        /*00cc*/ 	.word	index@(.nv.constant0._ZN5flash24flash_fwd_splitkv_kernelI23Flash_fwd_kernel_traitsILi96ELi64ELi128ELi4ELb0ELb0EN7cutlass6half_tE19Flash_kernel_traitsILi96ELi64ELi128ELi4ES3_EELb0ELb0ELb0ELb0ELb1ELb0ELb1ELb1EEEvNS_16Flash_fwd_paramsE)
        /*00d0*/ 	.short	0x0380
        /*00d2*/ 	.short	0x01d0


	//----- nvinfo : EIATTR_SW_WAR
	.align		4
.L_1816:
        /*00d4*/ 	.byte	0x04, 0x36
        /*00d6*/ 	.short	(.L_1818 - .L_1817)
.L_1817:
        /*00d8*/ 	.word	0x00000008
.L_1818:


//--------------------- .nv.info._ZN5flash24flash_fwd_splitkv_kernelI23Flash_fwd_kernel_traitsILi96ELi64ELi128ELi4ELb0ELb0EN7cutlass6half_tE19Flash_kernel_traitsILi96ELi64ELi128ELi4ES3_EELb0ELb0ELb0ELb0ELb1ELb1ELb1ELb1EEEvNS_16Flash_fwd_paramsE --------------------------
	.section	.nv.info._ZN5flash24flash_fwd_splitkv_kernelI23Flash_fwd_kernel_traitsILi96ELi64ELi128ELi4ELb0ELb0EN7cutlass6half_tE19Flash_kernel_traitsILi96ELi64ELi128ELi4ES3_EELb0ELb0ELb0ELb0ELb1ELb1ELb1ELb1EEEvNS_16Flash_fwd_paramsE,"",@"SHT_CUDA_INFO"
	.sectionflags	@""
	.align	4


	//----- nvinfo : EIATTR_CUDA_API_VERSION
	.align		4
        /*0000*/ 	.byte	0x04, 0x37
        /*0002*/ 	.short	(.L_1820 - .L_1819)
.L_1819:
        /*0004*/ 	.word	0x00000082


	//----- nvinfo : EIATTR_KPARAM_INFO
	.align		4
.L_1820:
        /*0008*/ 	.byte	0x04, 0x17
        /*000a*/ 	.short	(.L_1822 - .L_1821)
.L_1821:
        /*000c*/ 	.word	0x00000000
        /*0010*/ 	.short	0x0000
        /*0012*/ 	.short	0x0000
        /*0014*/ 	.byte	0x00, 0xf0, 0x41, 0x07


	//----- nvinfo : EIATTR_SPARSE_MMA_MASK
	.align		4
.L_1822:
        /*0018*/ 	.byte	0x03, 0x50
        /*001a*/ 	.short	0x0000


	//----- nvinfo : EIATTR_MAXREG_COUNT
	.align		4
        /*001c*/ 	.byte	0x03, 0x1b
        /*001e*/ 	.short	0x00ff


	//----- nvinfo : EIATTR_NUM_BARRIERS
	.align		4
        /*0020*/ 	.byte	0x02, 0x4c
        /*0022*/ 	.byte	0x01
	.zero		1


	//----- nvinfo : EIATTR_MERCURY_ISA_VERSION
	.align		4
        /*0024*/ 	.byte	0x03, 0x5f
        /*0026*/ 	.short	0x0101


	//----- nvinfo : EIATTR_COOP_GROUP_MASK_REGIDS
	.align		4
        /*0028*/ 	.byte	0x04, 0x29
        /*002a*/ 	.short	(.L_1824 - .L_1823)


	//   ....[0]....
.L_1823:
        /*002c*/ 	.word	0xffffffff


	//   ....[1]....
        /*0030*/ 	.word	0xffffffff


	//   ....[2]....
        /*0034*/ 	.word	0xffffffff


	//   ....[3]....
        /*0038*/ 	.word	0xffffffff


	//   ....[4]....
        /*003c*/ 	.word	0xffffffff


	//   ....[5]....
        /*0040*/ 	.word	0xffffffff


	//   ....[6]....
        /*0044*/ 	.word	0xffffffff


	//   ....[7]....
        /*0048*/ 	.word	0xffffffff


	//   ....[8]....
        /*004c*/ 	.word	0xffffffff


	//   ....[9]....
        /*0050*/ 	.word	0xffffffff


	//   ....[10]....
        /*0054*/ 	.word	0xffffffff


	//   ....[11]....
        /*0058*/ 	.word	0xffffffff


	//   ....[12]....
        /*005c*/ 	.word	0x05000008


	//   ....[13]....
        /*0060*/ 	.word	0x05000008


	//   ....[14]....
        /*0064*/ 	.word	0x05000008


	//   ....[15]....
        /*0068*/ 	.word	0x05000008


	//----- nvinfo : EIATTR_COOP_GROUP_INSTR_OFFSETS
	.align		4
.L_1824:
        /*006c*/ 	.byte	0x04, 0x28
        /*006e*/ 	.short	(.L_1826 - .L_1825)


	//   ....[0]....
.L_1825:
        /*0070*/ 	.word	0x0000fcb0


	//   ....[1]....
        /*0074*/ 	.word	0x0000fce0


	//   ....[2]....
        /*0078*/ 	.word	0x0000fd60


	//   ....[3]....
        /*007c*/ 	.word	0x0000fd70


	//   ....[4]....
        /*0080*/ 	.word	0x000136a0


	//   ....[5]....
        /*0084*/ 	.word	0x000136b0


	//   ....[6]....
        /*0088*/ 	.word	0x000136e0


	//   ....[7]....
        /*008c*/ 	.word	0x000136f0


	//   ....[8]....
        /*0090*/ 	.word	0x00015240


	//   ....[9]....
        /*0094*/ 	.word	0x00015250


	//   ....[10]....
        /*0098*/ 	.word	0x00015280


	//   ....[11]....
        /*009c*/ 	.word	0x00015290


	//   ....[12]....
        /*00a0*/ 	.word	0x00015e40


	//   ....[13]....
        /*00a4*/ 	.word	0x00015eb0


	//   ....[14]....
        /*00a8*/ 	.word	0x00015f10


	//   ....[15]....
        /*00ac*/ 	.word	0x00015f80


	//----- nvinfo : EIATTR_VRC_CTA_INIT_COUNT
	.align		4
.L_1826:
        /*00b0*/ 	.byte	0x02, 0x4a
	.zero		1
	.zero		1


	//----- nvinfo : EIATTR_EXIT_INSTR_OFFSETS
	.align		4
        /*00b4*/ 	.byte	0x04, 0x1c
        /*00b6*/ 	.short	(.L_1828 - .L_1827)


	//   ....[0]....
.L_1827:
        /*00b8*/ 	.word	0x000001f0


	//----- nvinfo : EIATTR_CRS_STACK_SIZE
	.align		4
.L_1828:
        /*00bc*/ 	.byte	0x04, 0x1e
        /*00be*/ 	.short	(.L_1830 - .L_1829)
.L_1829:
        /*00c0*/ 	.word	0x00000000


	//----- nvinfo : EIATTR_CBANK_PARAM_SIZE
	.align		4
.L_1830:
        /*00c4*/ 	.byte	0x03, 0x19
        /*00c6*/ 	.short	0x01d0


	//----- nvinfo : EIATTR_PARAM_CBANK
	.align		4
        /*00c8*/ 	.byte	0x04, 0x0a
        /*00ca*/ 	.short	(.L_1832 - .L_1831)
	.align		4
.L_1831:
        /*00cc*/ 	.word	index@(.nv.constant0._ZN5flash24flash_fwd_splitkv_kernelI23Flash_fwd_kernel_traitsILi96ELi64ELi128ELi4ELb0ELb0EN7cutlass6half_tE19Flash_kernel_traitsILi96ELi64ELi128ELi4ES3_EELb0ELb0ELb0ELb0ELb1ELb1ELb1ELb1EEEvNS_16Flash_fwd_paramsE)
        /*00d0*/ 	.short	0x0380
        /*00d2*/ 	.short	0x01d0


	//----- nvinfo : EIATTR_SW_WAR
	.align		4
.L_1832:
        /*00d4*/ 	.byte	0x04, 0x36
        /*00d6*/ 	.short	(.L_1834 - .L_1833)
.L_1833:
        /*00d8*/ 	.word	0x00000008
.L_1834:


//--------------------- .nv.info._ZN5flash24flash_fwd_splitkv_kernelI23Flash_fwd_kernel_traitsILi96ELi64ELi128ELi4ELb0ELb0EN7cutlass6half_tE19Flash_kernel_traitsILi96ELi64ELi128ELi4ES3_EELb0ELb0ELb1ELb0ELb0ELb0ELb1ELb1EEEvNS_16Flash_fwd_paramsE --------------------------
	.section	.nv.info._ZN5flash24flash_fwd_splitkv_kernelI23Flash_fwd_kernel_traitsILi96ELi64ELi128ELi4ELb0ELb0EN7cutlass6half_tE19Flash_kernel_traitsILi96ELi64ELi128ELi4ES3_EELb0ELb0ELb1ELb0ELb0ELb0ELb1ELb1EEEvNS_16Flash_fwd_paramsE,"",@"SHT_CUDA_INFO"
	.sectionflags	@""
	.align	4


	//----- nvinfo : EIATTR_CUDA_API_VERSION
	.align		4
        /*0000*/ 	.byte	0x04, 0x37
        /*0002*/ 	.short	(.L_1836 - .L_1835)
.L_1835:
        /*0004*/ 	.word	0x00000082


	//----- nvinfo : EIATTR_KPARAM_INFO
	.align		4
.L_1836:
        /*0008*/ 	.byte	0x04, 0x17
        /*000a*/ 	.short	(.L_1838 - .L_1837)
.L_1837:
        /*000c*/ 	.word	0x00000000
        /*0010*/ 	.short	0x0000
        /*0012*/ 	.short	0x0000
        /*0014*/ 	.byte	0x00, 0xf0, 0x41, 0x07


	//----- nvinfo : EIATTR_SPARSE_MMA_MASK
	.align		4
.L_1838:
        /*0018*/ 	.byte	0x03, 0x50
        /*001a*/ 	.short	0x0000


	//----- nvinfo : EIATTR_MAXREG_COUNT
	.align		4
        /*001c*/ 	.byte	0x03, 0x1b
        /*001e*/ 	.short	0x00ff


	//----- nvinfo : EIATTR_NUM_BARRIERS
	.align		4
        /*0020*/ 	.byte	0x02, 0x4c
        /*0022*/ 	.byte	0x01
	.zero		1


	//----- nvinfo : EIATTR_MERCURY_ISA_VERSION
	.align		4
        /*0024*/ 	.byte	0x03, 0x5f
        /*0026*/ 	.short	0x0101


	//----- nvinfo : EIATTR_COOP_GROUP_MASK_REGIDS
	.align		4
        /*0028*/ 	.byte	0x04, 0x29
        /*002a*/ 	.short	(.L_1840 - .L_1839)


	//   ....[0]....
.L_1839:
        /*002c*/ 	.word	0xffffffff


	//   ....[1]....
        /*0030*/ 	.word	0xffffffff


	//   ....[2]....
        /*0034*/ 	.word	0xffffffff


	//   ....[3]....
        /*0038*/ 	.word	0xffffffff


	//   ....[4]....
        /*003c*/ 	.word	0xffffffff


	//   ....[5]....
        /*0040*/ 	.word	0xffffffff


	//   ....[6]....
        /*0044*/ 	.word	0xffffffff


	//   ....[7]....
        /*0048*/ 	.word	0xffffffff


	//   ....[8]....
        /*004c*/ 	.word	0xffffffff


	//   ....[9]....
        /*0050*/ 	.word	0xffffffff


	//   ....[10]....
        /*0054*/ 	.word	0xffffffff


	//   ....[11]....
        /*0058*/ 	.word	0xffffffff


	//   ....[12]....
        /*005c*/ 	.word	0x05000007


	//   ....[13]....
        /*0060*/ 	.word	0x05000007


	//   ....[14]....
        /*0064*/ 	.word	0x05000007


	//   ....[15]....
        /*0068*/ 	.word	0x05000007


	//----- nvinfo : EIATTR_COOP_GROUP_INSTR_OFFSETS
	.align		4
.L_1840:
        /*006c*/ 	.byte	0x04, 0x28
        /*006e*/ 	.short	(.L_1842 - .L_1841)


	//   ....[0]....
.L_1841:
        /*0070*/ 	.word	0x000121c0


	//   ....[1]....
        /*0074*/ 	.word	0x00012400


	//   ....[2]....
        /*0078*/ 	.word	0x00012440


	//   ....[3]....
        /*007c*/ 	.word	0x000124c0


	//   ....[4]....
        /*0080*/ 	.word	0x00016750


	//   ....[5]....
        /*0084*/ 	.word	0x00016770


	//   ....[6]....
        /*0088*/ 	.word	0x000167a0


	//   ....[7]....
        /*008c*/ 	.word	0x000167b0


	//   ....[8]....
        /*0090*/ 	.word	0x00018340


	//   ....[9]....
        /*0094*/ 	.word	0x00018350


	//   ....[10]....
        /*0098*/ 	.word	0x00018380


	//   ....[11]....
        /*009c*/ 	.word	0x00018390


	//   ....[12]....
        /*00a0*/ 	.word	0x00019210


	//   ....[13]....
        /*00a4*/ 	.word	0x00019280


	//   ....[14]....
        /*00a8*/ 	.word	0x000192e0


	//   ....[15]....
        /*00ac*/ 	.word	0x00019350


	//----- nvinfo : EIATTR_VRC_CTA_INIT_COUNT
	.align		4
.L_1842:
        /*00b0*/ 	.byte	0x02, 0x4a
	.zero		1
	.zero		1


	//----- nvinfo : EIATTR_EXIT_INSTR_OFFSETS
	.align		4
        /*00b4*/ 	.byte	0x04, 0x1c
        /*00b6*/ 	.short	(.L_1844 - .L_1843)


	//   ....[0]....
.L_1843:
        /*00b8*/ 	.word	0x000001f0


	//----- nvinfo : EIATTR_CRS_STACK_SIZE
	.align		4
.L_1844:
        /*00bc*/ 	.byte	0x04, 0x1e
        /*00be*/ 	.short	(.L_1846 - .L_1845)
.L_1845:
        /*00c0*/ 	.word	0x00000000


	//----- nvinfo : EIATTR_CBANK_PARAM_SIZE
	.align		4
.L_1846:
        /*00c4*/ 	.byte	0x03, 0x19
        /*00c6*/ 	.short	0x01d0


	//----- nvinfo : EIATTR_PARAM_CBANK
	.align		4
        /*00c8*/ 	.byte	0x04, 0x0a
        /*00ca*/ 	.short	(.L_1848 - .L_1847)
	.align		4
.L_1847:
        /*00cc*/ 	.word	index@(.nv.constant0._ZN5flash24flash_fwd_splitkv_kernelI23Flash_fwd_kernel_traitsILi96ELi64ELi128ELi4ELb0ELb0EN7cutlass6half_tE19Flash_kernel_traitsILi96ELi64ELi128ELi4ES3_EELb0ELb0ELb1ELb0ELb0ELb0ELb1ELb1EEEvNS_16Flash_fwd_paramsE)
        /*00d0*/ 	.short	0x0380
        /*00d2*/ 	.short	0x01d0


	//----- nvinfo : EIATTR_SW_WAR
	.align		4
.L_1848:
        /*00d4*/ 	.byte	0x04, 0x36
        /*00d6*/ 	.short	(.L_1850 - .L_1849)
.L_1849:
        /*00d8*/ 	.word	0x00000008
.L_1850:


//--------------------- .nv.info._ZN5flash24flash_fwd_splitkv_kernelI23Flash_fwd_kernel_traitsILi96ELi64ELi128ELi4ELb0ELb0EN7cutlass6half_tE19Flash_kernel_traitsILi96ELi64ELi128ELi4ES3_EELb0ELb0ELb1ELb0ELb0ELb1ELb1ELb1EEEvNS_16Flash_fwd_paramsE --------------------------
	.section	.nv.info._ZN5flash24flash_fwd_splitkv_kernelI23Flash_fwd_kernel_traitsILi96ELi64ELi128ELi4ELb0ELb0EN7cutlass6half_tE19Flash_kernel_traitsILi96ELi64ELi128ELi4ES3_EELb0ELb0ELb1ELb0ELb0ELb1ELb1ELb1EEEvNS_16Flash_fwd_paramsE,"",@"SHT_CUDA_INFO"
	.sectionflags	@""
	.align	4


	//----- nvinfo : EIATTR_CUDA_API_VERSION
	.align		4
        /*0000*/ 	.byte	0x04, 0x37
        /*0002*/ 	.short	(.L_1852 - .L_1851)
.L_1851:
        /*0004*/ 	.word	0x00000082


	//----- nvinfo : EIATTR_KPARAM_INFO
	.align		4
.L_1852:
        /*0008*/ 	.byte	0x04, 0x17
        /*000a*/ 	.short	(.L_1854 - .L_1853)
.L_1853:
        /*000c*/ 	.word	0x00000000
        /*0010*/ 	.short	0x0000
        /*0012*/ 	.short	0x0000
        /*0014*/ 	.byte	0x00, 0xf0, 0x41, 0x07


	//----- nvinfo : EIATTR_SPARSE_MMA_MASK
	.align		4
.L_1854:
        /*0018*/ 	.byte	0x03, 0x50
        /*001a*/ 	.short	0x0000


	//----- nvinfo : EIATTR_MAXREG_COUNT
	.align		4
        /*001c*/ 	.byte	0x03, 0x1b
        /*001e*/ 	.short	0x00ff


	//----- nvinfo : EIATTR_NUM_BARRIERS
	.align		4
        /*0020*/ 	.byte	0x02, 0x4c
        /*0022*/ 	.byte	0x01
	.zero		1


	//----- nvinfo : EIATTR_MERCURY_ISA_VERSION
	.align		4
        /*0024*/ 	.byte	0x03, 0x5f
        /*0026*/ 	.short	0x0101


	//----- nvinfo : EIATTR_COOP_GROUP_MASK_REGIDS
	.align		4
        /*0028*/ 	.byte	0x04, 0x29
        /*002a*/ 	.short	(.L_1856 - .L_1855)


	//   ....[0]....
.L_1855:
        /*002c*/ 	.word	0xffffffff


	//   ....[1]....
        /*0030*/ 	.word	0xffffffff


	//   ....[2]....
        /*0034*/ 	.word	0xffffffff


	//   ....[3]....
        /*0038*/ 	.word	0xffffffff


	//   ....[4]....
        /*003c*/ 	.word	0xffffffff


	//   ....[5]....
        /*0040*/ 	.word	0xffffffff


	//   ....[6]....
        /*0044*/ 	.word	0xffffffff


	//   ....[7]....
        /*0048*/ 	.word	0xffffffff


	//   ....[8]....
        /*004c*/ 	.word	0xffffffff


	//   ....[9]....
        /*0050*/ 	.word	0xffffffff


	//   ....[10]....
        /*0054*/ 	.word	0xffffffff


	//   ....[11]....
        /*0058*/ 	.word	0xffffffff


	//   ....[12]....
        /*005c*/ 	.word	0x05000007


	//   ....[13]....
        /*0060*/ 	.word	0x05000007


	//   ....[14]....
        /*0064*/ 	.word	0x05000007


	//   ....[15]....
        /*0068*/ 	.word	0x05000007


	//----- nvinfo : EIATTR_COOP_GROUP_INSTR_OFFSETS
	.align		4
.L_1856:
        /*006c*/ 	.byte	0x04, 0x28
        /*006e*/ 	.short	(.L_1858 - .L_1857)


	//   ....[0]....
.L_1857:
        /*0070*/ 	.word	0x00012a60


	//   ....[1]....
        /*0074*/ 	.word	0x00012bd0


	//   ....[2]....
        /*0078*/ 	.word	0x00012be0


	//   ....[3]....
        /*007c*/ 	.word	0x00012c10


	//   ....[4]....
        /*0080*/ 	.word	0x000176e0


	//   ....[5]....
        /*0084*/ 	.word	0x00017710


	//   ....[6]....
        /*0088*/ 	.word	0x00017750


	//   ....[7]....
        /*008c*/ 	.word	0x00017760


	//   ....[8]....
        /*0090*/ 	.word	0x00019290


	//   ....[9]....
        /*0094*/ 	.word	0x000192a0


	//   ....[10]....
        /*0098*/ 	.word	0x000192d0


	//   ....[11]....
        /*009c*/ 	.word	0x000192e0


	//   ....[12]....
        /*00a0*/ 	.word	0x0001a160


	//   ....[13]....
        /*00a4*/ 	.word	0x0001a1d0


	//   ....[14]....
        /*00a8*/ 	.word	0x0001a230


	//   ....[15]....
        /*00ac*/ 	.word	0x0001a2a0


	//----- nvinfo : EIATTR_VRC_CTA_INIT_COUNT
	.align		4
.L_1858:
        /*00b0*/ 	.byte	0x02, 0x4a
	.zero		1
	.zero		1


	//----- nvinfo : EIATTR_EXIT_INSTR_OFFSETS
	.align		4
        /*00b4*/ 	.byte	0x04, 0x1c
        /*00b6*/ 	.short	(.L_1860 - .L_1859)


	//   ....[0]....
.L_1859:
        /*00b8*/ 	.word	0x000001f0


	//----- nvinfo : EIATTR_CRS_STACK_SIZE
	.align		4
.L_1860:
        /*00bc*/ 	.byte	0x04, 0x1e
        /*00be*/ 	.short	(.L_1862 - .L_1861)
.L_1861:
        /*00c0*/ 	.word	0x00000000


	//----- nvinfo : EIATTR_CBANK_PARAM_SIZE
	.align		4
.L_1862:
        /*00c4*/ 	.byte	0x03, 0x19
        /*00c6*/ 	.short	0x01d0


	//----- nvinfo : EIATTR_PARAM_CBANK
	.align		4
        /*00c8*/ 	.byte	0x04, 0x0a
        /*00ca*/ 	.short	(.L_1864 - .L_1863)
	.align		4
.L_1863:
        /*00cc*/ 	.word	index@(.nv.constant0._ZN5flash24flash_fwd_splitkv_kernelI23Flash_fwd_kernel_traitsILi96ELi64ELi128ELi4ELb0ELb0EN7cutlass6half_tE19Flash_kernel_traitsILi96ELi64ELi128ELi4ES3_EELb0ELb0ELb1ELb0ELb0ELb1ELb1ELb1EEEvNS_16Flash_fwd_paramsE)
        /*00d0*/ 	.short	0x0380
        /*00d2*/ 	.short	0x01d0


	//----- nvinfo : EIATTR_SW_WAR
	.align		4
.L_1864:
        /*00d4*/ 	.byte	0x04, 0x36
        /*00d6*/ 	.short	(.L_1866 - .L_1865)
.L_1865:
        /*00d8*/ 	.word	0x00000008
.L_1866:


//--------------------- .nv.info._ZN5flash24flash_fwd_splitkv_kernelI23Flash_fwd_kernel_traitsILi96ELi64ELi128ELi4ELb0ELb0EN7cutlass6half_tE19Flash_kernel_traitsILi96ELi64ELi128ELi4ES3_EELb0ELb1ELb0ELb0ELb1ELb0ELb0ELb0EEEvNS_16Flash_fwd_paramsE --------------------------
	.section	.nv.info._ZN5flash24flash_fwd_splitkv_kernelI23Flash_fwd_kernel_traitsILi96ELi64ELi128ELi4ELb0ELb0EN7cutlass6half_tE19Flash_kernel_traitsILi96ELi64ELi128ELi4ES3_EELb0ELb1ELb0ELb0ELb1ELb0ELb0ELb0EEEvNS_16Flash_fwd_paramsE,"",@"SHT_CUDA_INFO"
	.sectionflags	@""
	.align	4


	//----- nvinfo : EIATTR_CUDA_API_VERSION
	.align		4
        /*0000*/ 	.byte	0x04, 0x37
        /*0002*/ 	.short	(.L_1868 - .L_1867)
.L_1867:
        /*0004*/ 	.word	0x00000082


	//----- nvinfo : EIATTR_KPARAM_INFO
	.align		4
.L_1868:
        /*0008*/ 	.byte	0x04, 0x17
        /*000a*/ 	.short	(.L_1870 - .L_1869)
.L_1869:
        /*000c*/ 	.word	0x00000000
        /*0010*/ 	.short	0x0000
        /*0012*/ 	.short	0x0000
        /*0014*/ 	.byte	0x00, 0xf0, 0x41, 0x07


	//----- nvinfo : EIATTR_SPARSE_MMA_MASK
	.align		4
.L_1870:
        /*0018*/ 	.byte	0x03, 0x50
        /*001a*/ 	.short	0x0000


	//----- nvinfo : EIATTR_MAXREG_COUNT
	.align		4
        /*001c*/ 	.byte	0x03, 0x1b
        /*001e*/ 	.short	0x00ff


	//----- nvinfo : EIATTR_NUM_BARRIERS
	.align		4
        /*0020*/ 	.byte	0x02, 0x4c
        /*0022*/ 	.byte	0x01
	.zero		1


	//----- nvinfo : EIATTR_MERCURY_ISA_VERSION
	.align		4
        /*0024*/ 	.byte	0x03, 0x5f
        /*0026*/ 	.short	0x0101


	//----- nvinfo : EIATTR_COOP_GROUP_MASK_REGIDS
	.align		4
        /*0028*/ 	.byte	0x04, 0x29
        /*002a*/ 	.short	(.L_1872 - .L_1871)


	//   ....[0]....
.L_1871:
        /*002c*/ 	.word	0xffffffff


	//   ....[1]....
        /*0030*/ 	.word	0xffffffff


	//   ....[2]....
        /*0034*/ 	.word	0xffffffff


	//   ....[3]....
        /*0038*/ 	.word	0xffffffff


	//   ....[4]....
        /*003c*/ 	.word	0xffffffff


	//   ....[5]....
        /*0040*/ 	.word	0xffffffff


	//   ....[6]....
        /*0044*/ 	.word	0xffffffff


	//   ....[7]....
        /*0048*/ 	.word	0xffffffff


	//   ....[8]....
        /*004c*/ 	.word	0xffffffff


	//   ....[9]....
        /*0050*/ 	.word	0xffffffff


	//   ....[10]....
        /*0054*/ 	.word	0xffffffff


	//   ....[11]....
        /*0058*/ 	.word	0xffffffff


	//   ....[12]....
        /*005c*/ 	.word	0xffffffff


	//   ....[13]....
        /*0060*/ 	.word	0xffffffff


	//   ....[14]....
        /*0064*/ 	.word	0xffffffff


	//   ....[15]....
        /*0068*/ 	.word	0xffffffff


	//   ....[16]....
        /*006c*/ 	.word	0x05000006


	//   ....[17]....
        /*0070*/ 	.word	0x05000006


	//   ....[18]....
        /*0074*/ 	.word	0x05000006


	//   ....[19]....
        /*0078*/ 	.word	0x05000006


	//----- nvinfo : EIATTR_COOP_GROUP_INSTR_OFFSETS
	.align		4
.L_1872:
        /*007c*/ 	.byte	0x04, 0x28
        /*007e*/ 	.short	(.L_1874 - .L_1873)


	//   ....[0]....
.L_1873:
        /*0080*/ 	.word	0x00004750


	//   ....[1]....
        /*0084*/ 	.word	0x00004940


	//   ....[2]....
        /*0088*/ 	.word	0x00004950


	//   ....[3]....
        /*008c*/ 	.word	0x00004980


	//   ....[4]....
        /*0090*/ 	.word	0x00008bb0


	//   ....[5]....
        /*0094*/ 	.word	0x00008bc0


	//   ....[6]....
        /*0098*/ 	.word	0x00008bf0


	//   ....[7]....
        /*009c*/ 	.word	0x00008c00


	//   ....[8]....
        /*00a0*/ 	.word	0x0000dd20


	//   ....[9]....
        /*00a4*/ 	.word	0x0000dee0


	//   ....[10]....
        /*00a8*/ 	.word	0x0000df00


	//   ....[11]....
        /*00ac*/ 	.word	0x0000df20


	//   ....[12]....
        /*00b0*/ 	.word	0x0000faa0


	//   ....[13]....
        /*00b4*/ 	.word	0x0000fab0


	//   ....[14]....
        /*00b8*/ 	.word	0x0000fae0


	//   ....[15]....
        /*00bc*/ 	.word	0x0000faf0


	//   ....[16]....
        /*00c0*/ 	.word	0x00010910


	//   ....[17]....
        /*00c4*/ 	.word	0x00010980


	//   ....[18]....
        /*00c8*/ 	.word	0x000109e0


	//   ....[19]....
        /*00cc*/ 	.word	0x00010a50


	//----- nvinfo : EIATTR_VRC_CTA_INIT_COUNT
	.align		4
.L_1874:
        /*00d0*/ 	.byte	0x02, 0x4a
	.zero		1
	.zero		1


	//----- nvinfo : EIATTR_EXIT_INSTR_OFFSETS
	.align		4
        /*00d4*/ 	.byte	0x04, 0x1c
        /*00d6*/ 	.short	(.L_1876 - .L_1875)


	//   ....[0]....
.L_1875:
        /*00d8*/ 	.word	0x00000090


	//----- nvinfo : EIATTR_CRS_STACK_SIZE
	.align		4
.L_1876:
        /*00dc*/ 	.byte	0x04, 0x1e
        /*00de*/ 	.short	(.L_1878 - .L_1877)
.L_1877:
        /*00e0*/ 	.word	0x00000000


	//----- nvinfo : EIATTR_CBANK_PARAM_SIZE
	.align		4
.L_1878:
        /*00e4*/ 	.byte	0x03, 0x19
        /*00e6*/ 	.short	0x01d0


	//----- nvinfo : EIATTR_PARAM_CBANK
	.align		4
        /*00e8*/ 	.byte	0x04, 0x0a
        /*00ea*/ 	.short	(.L_1880 - .L_1879)
	.align		4
.L_1879:
        /*00ec*/ 	.word	index@(.nv.constant0._ZN5flash24flash_fwd_splitkv_kernelI23Flash_fwd_kernel_traitsILi96ELi64ELi128ELi4ELb0ELb0EN7cutlass6half_tE19Flash_kernel_traitsILi96ELi64ELi128ELi4ES3_EELb0ELb1ELb0ELb0ELb1ELb0ELb0ELb0EEEvNS_16Flash_fwd_paramsE)
        /*00f0*/ 	.short	0x0380
        /*00f2*/ 	.short	0x01d0


	//----- nvinfo : EIATTR_SW_WAR
	.align		4
.L_1880:
        /*00f4*/ 	.byte	0x04, 0x36
        /*00f6*/ 	.short	(.L_1882 - .L_1881)
.L_1881:
        /*00f8*/ 	.word	0x00000008
.L_1882:


//--------------------- .nv.info._ZN5flash24flash_fwd_splitkv_kernelI23Flash_fwd_kernel_traitsILi96ELi64ELi128ELi4ELb0ELb0EN7cutlass6half_tE19Flash_kernel_traitsILi96ELi64ELi128ELi4ES3_EELb0ELb1ELb0ELb0ELb1ELb1ELb0ELb0EEEvNS_16Flash_fwd_paramsE --------------------------
	.section	.nv.info._ZN5flash24flash_fwd_splitkv_kernelI23Flash_fwd_kernel_traitsILi96ELi64ELi128ELi4ELb0ELb0EN7cutlass6half_tE19Flash_kernel_traitsILi96ELi64ELi128ELi4ES3_EELb0ELb1ELb0ELb0ELb1ELb1ELb0ELb0EEEvNS_16Flash_fwd_paramsE,"",@"SHT_CUDA_INFO"
	.sectionflags	@""
	.align	4


	//----- nvinfo : EIATTR_CUDA_API_VERSION
	.align		4
        /*0000*/ 	.byte	0x04, 0x37
        /*0002*/ 	.short	(.L_1884 - .L_1883)
.L_1883:
        /*0004*/ 	.word	0x00000082


	//----- nvinfo : EIATTR_KPARAM_INFO
	.align		4
.L_1884:
        /*0008*/ 	.byte	0x04, 0x17
        /*000a*/ 	.short	(.L_1886 - .L_1885)
.L_1885:
        /*000c*/ 	.word	0x00000000
        /*0010*/ 	.short	0x0000
        /*0012*/ 	.short	0x0000
        /*0014*/ 	.byte	0x00, 0xf0, 0x41, 0x07


	//----- nvinfo : EIATTR_SPARSE_MMA_MASK
	.align		4
.L_1886:
        /*0018*/ 	.byte	0x03, 0x50
        /*001a*/ 	.short	0x0000


	//----- nvinfo : EIATTR_MAXREG_COUNT
	.align		4
        /*001c*/ 	.byte	0x03, 0x1b
        /*001e*/ 	.short	0x00ff


	//----- nvinfo : EIATTR_NUM_BARRIERS
	.align		4
        /*0020*/ 	.byte	0x02, 0x4c
        /*0022*/ 	.byte	0x01
	.zero		1


	//----- nvinfo : EIATTR_MERCURY_ISA_VERSION
	.align		4
        /*0024*/ 	.byte	0x03, 0x5f
        /*0026*/ 	.short	0x0101


	//----- nvinfo : EIATTR_COOP_GROUP_MASK_REGIDS
	.align		4
        /*0028*/ 	.byte	0x04, 0x29
        /*002a*/ 	.short	(.L_1888 - .L_1887)


	//   ....[0]....
.L_1887:
        /*002c*/ 	.word	0xffffffff


	//   ....[1]....
        /*0030*/ 	.word	0xffffffff


	//   ....[2]....
        /*0034*/ 	.word	0xffffffff


	//   ....[3]....
        /*0038*/ 	.word	0xffffffff


	//   ....[4]....
        /*003c*/ 	.word	0xffffffff


	//   ....[5]....
        /*0040*/ 	.word	0xffffffff


	//   ....[6]....
        /*0044*/ 	.word	0xffffffff


	//   ....[7]....
        /*0048*/ 	.word	0xffffffff


	//   ....[8]....
        /*004c*/ 	.word	0xffffffff


	//   ....[9]....
        /*0050*/ 	.word	0xffffffff


	//   ....[10]....
        /*0054*/ 	.word	0xffffffff


	//   ....[11]....
        /*0058*/ 	.word	0xffffffff


	//   ....[12]....
        /*005c*/ 	.word	0xffffffff


	//   ....[13]....
        /*0060*/ 	.word	0xffffffff


	//   ....[14]....
        /*0064*/ 	.word	0xffffffff


	//   ....[15]....
        /*0068*/ 	.word	0xffffffff


	//   ....[16]....
        /*006c*/ 	.word	0x05000006


	//   ....[17]....
        /*0070*/ 	.word	0x05000006


	//   ....[18]....
        /*0074*/ 	.word	0x05000006


	//   ....[19]....
        /*0078*/ 	.word	0x05000006


	//----- nvinfo : EIATTR_COOP_GROUP_INSTR_OFFSETS
	.align		4
.L_1888:
        /*007c*/ 	.byte	0x04, 0x28
        /*007e*/ 	.short	(.L_1890 - .L_1889)


	//   ....[0]....
.L_1889:
        /*0080*/ 	.word	0x00004dc0


	//   ....[1]....
        /*0084*/ 	.word	0x00005160


	//   ....[2]....
        /*0088*/ 	.word	0x00005170


	//   ....[3]....
        /*008c*/ 	.word	0x00005190


	//   ....[4]....
        /*0090*/ 	.word	0x00009be0


	//   ....[5]....
        /*0094*/ 	.word	0x00009bf0


	//   ....[6]....
        /*0098*/ 	.word	0x00009c20


	//   ....[7]....
        /*009c*/ 	.word	0x00009c30


	//   ....[8]....
        /*00a0*/ 	.word	0x0000f660


	//   ....[9]....
        /*00a4*/ 	.word	0x0000f7d0


	//   ....[10]....
        /*00a8*/ 	.word	0x0000f7e0


	//   ....[11]....
        /*00ac*/ 	.word	0x0000f830


	//   ....[12]....
        /*00b0*/ 	.word	0x00011380


	//   ....[13]....
        /*00b4*/ 	.word	0x00011390


	//   ....[14]....
        /*00b8*/ 	.word	0x000113c0


	//   ....[15]....
        /*00bc*/ 	.word	0x000113d0


	//   ....[16]....
        /*00c0*/ 	.word	0x000121f0


	//   ....[17]....
        /*00c4*/ 	.word	0x00012260


	//   ....[18]....
        /*00c8*/ 	.word	0x000122c0


	//   ....[19]....
        /*00cc*/ 	.word	0x00012330


	//----- nvinfo : EIATTR_VRC_CTA_INIT_COUNT
	.align		4
.L_1890:
        /*00d0*/ 	.byte	0x02, 0x4a
	.zero		1
	.zero		1


	//----- nvinfo : EIATTR_EXIT_INSTR_OFFSETS
	.align		4
        /*00d4*/ 	.byte	0x04, 0x1c
        /*00d6*/ 	.short	(.L_1892 - .L_1891)


	//   ....[0]....
.L_1891:
        /*00d8*/ 	.word	0x00000090


	//----- nvinfo : EIATTR_CRS_STACK_SIZE
	.align		4
.L_1892:
        /*00dc*/ 	.byte	0x04, 0x1e
        /*00de*/ 	.short	(.L_1894 - .L_1893)
.L_1893:
        /*00e0*/ 	.word	0x00000000


	//----- nvinfo : EIATTR_CBANK_PARAM_SIZE
	.align		4
.L_1894:
        /*00e4*/ 	.byte	0x03, 0x19
        /*00e6*/ 	.short	0x01d0


	//----- nvinfo : EIATTR_PARAM_CBANK
	.align		4
        /*00e8*/ 	.byte	0x04, 0x0a
        /*00ea*/ 	.short	(.L_1896 - .L_1895)
	.align		4
.L_1895:
        /*00ec*/ 	.word	index@(.nv.constant0._ZN5flash24flash_fwd_splitkv_kernelI23Flash_fwd_kernel_traitsILi96ELi64ELi128ELi4ELb0ELb0EN7cutlass6half_tE19Flash_kernel_traitsILi96ELi64ELi128ELi4ES3_EELb0ELb1ELb0ELb0ELb1ELb1ELb0ELb0EEEvNS_16Flash_fwd_paramsE)
        /*00f0*/ 	.short	0x0380
        /*00f2*/ 	.short	0x01d0


	//----- nvinfo : EIATTR_SW_WAR
	.align		4
.L_1896:
        /*00f4*/ 	.byte	0x04, 0x36
        /*00f6*/ 	.short	(.L_1898 - .L_1897)
.L_1897:
        /*00f8*/ 	.word	0x00000008
.L_1898:


//--------------------- .nv.info._ZN5flash24flash_fwd_splitkv_kernelI23Flash_fwd_kernel_traitsILi96ELi64ELi128ELi4ELb0ELb0EN7cutlass6half_tE19Flash_kernel_traitsILi96ELi64ELi128ELi4ES3_EELb0ELb1ELb1ELb0ELb0ELb0ELb0ELb0EEEvNS_16Flash_fwd_paramsE --------------------------
	.section	.nv.info._ZN5flash24flash_fwd_splitkv_kernelI23Flash_fwd_kernel_traitsILi96ELi64ELi128ELi4ELb0ELb0EN7cutlass6half_tE19Flash_kernel_traitsILi96ELi64ELi128ELi4ES3_EELb0ELb1ELb1ELb0ELb0ELb0ELb0ELb0EEEvNS_16Flash_fwd_paramsE,"",@"SHT_CUDA_INFO"
	.sectionflags	@""
	.align	4


	//----- nvinfo : EIATTR_CUDA_API_VERSION
	.align		4
        /*0000*/ 	.byte	0x04, 0x37
        /*0002*/ 	.short	(.L_1900 - .L_1899)
.L_1899:
        /*0004*/ 	.word	0x00000082


	//----- nvinfo : EIATTR_KPARAM_INFO
	.align		4
.L_1900:
        /*0008*/ 	.byte	0x04, 0x17
        /*000a*/ 	.short	(.L_1902 - .L_1901)
.L_1901:
        /*000c*/ 	.word	0x00000000
        /*0010*/ 	.short	0x0000
        /*0012*/ 	.short	0x0000
        /*0014*/ 	.byte	0x00, 0xf0, 0x41, 0x07


	//----- nvinfo : EIATTR_SPARSE_MMA_MASK
	.align		4
.L_1902:
        /*0018*/ 	.byte	0x03, 0x50
        /*001a*/ 	.short	0x0000


	//----- nvinfo : EIATTR_MAXREG_COUNT
	.align		4
        /*001c*/ 	.byte	0x03, 0x1b
        /*001e*/ 	.short	0x00ff


	//----- nvinfo : EIATTR_NUM_BARRIERS
	.align		4
        /*0020*/ 	.byte	0x02, 0x4c
        /*0022*/ 	.byte	0x01
	.zero		1


	//----- nvinfo : EIATTR_MERCURY_ISA_VERSION
	.align		4
        /*0024*/ 	.byte	0x03, 0x5f
        /*0026*/ 	.short	0x0101


	//----- nvinfo : EIATTR_COOP_GROUP_MASK_REGIDS
	.align		4
        /*0028*/ 	.byte	0x04, 0x29
        /*002a*/ 	.short	(.L_1904 - .L_1903)


	//   ....[0]....
.L_1903:
        /*002c*/ 	.word	0xffffffff


	//   ....[1]....
        /*0030*/ 	.word	0xffffffff


	//   ....[2]....
        /*0034*/ 	.word	0xffffffff


	//   ....[3]....
        /*0038*/ 	.word	0xffffffff


	//   ....[4]....
        /*003c*/ 	.word	0xffffffff


	//   ....[5]....
        /*0040*/ 	.word	0xffffffff


	//   ....[6]....
        /*0044*/ 	.word	0xffffffff


	//   ....[7]....
        /*0048*/ 	.word	0xffffffff


	//   ....[8]....
        /*004c*/ 	.word	0xffffffff


	//   ....[9]....
        /*0050*/ 	.word	0xffffffff


	//   ....[10]....
        /*0054*/ 	.word	0xffffffff


	//   ....[11]....
        /*0058*/ 	.word	0xffffffff


	//   ....[12]....
        /*005c*/ 	.word	0xffffffff


	//   ....[13]....
        /*0060*/ 	.word	0xffffffff


	//   ....[14]....
        /*0064*/ 	.word	0xffffffff


	//   ....[15]....
        /*0068*/ 	.word	0xffffffff


	//   ....[16]....
        /*006c*/ 	.word	0x05000006


	//   ....[17]....
        /*0070*/ 	.word	0x05000006


	//   ....[18]....
        /*0074*/ 	.word	0x05000006


	//   ....[19]....
        /*0078*/ 	.word	0x05000006


	//----- nvinfo : EIATTR_COOP_GROUP_INSTR_OFFSETS
	.align		4
.L_1904:
        /*007c*/ 	.byte	0x04, 0x28
        /*007e*/ 	.short	(.L_1906 - .L_1905)


	//   ....[0]....
.L_1905:
        /*0080*/ 	.word	0x00006a90


	//   ....[1]....
        /*0084*/ 	.word	0x00006ab0


	//   ....[2]....
        /*0088*/ 	.word	0x00006b40


	//   ....[3]....
        /*008c*/ 	.word	0x00006b50


	//   ....[4]....
        /*0090*/ 	.word	0x0000c450


	//   ....[5]....
        /*0094*/ 	.word	0x0000c480


	//   ....[6]....
        /*0098*/ 	.word	0x0000c500


	//   ....[7]....
        /*009c*/ 	.word	0x0000c510


	//   ....[8]....
        /*00a0*/ 	.word	0x00011e60


	//   ....[9]....
        /*00a4*/ 	.word	0x00011e90


	//   ....[10]....
        /*00a8*/ 	.word	0x00011ec0


	//   ....[11]....
        /*00ac*/ 	.word	0x00011ed0


	//   ....[12]....
        /*00b0*/ 	.word	0x00013a60


	//   ....[13]....
        /*00b4*/ 	.word	0x00013a70


	//   ....[14]....
        /*00b8*/ 	.word	0x00013aa0


	//   ....[15]....
        /*00bc*/ 	.word	0x00013ab0


	//   ....[16]....
        /*00c0*/ 	.word	0x00014920


	//   ....[17]....
        /*00c4*/ 	.word	0x00014990


	//   ....[18]....
        /*00c8*/ 	.word	0x000149f0


	//   ....[19]....
        /*00cc*/ 	.word	0x00014a60


	//----- nvinfo : EIATTR_VRC_CTA_INIT_COUNT
	.align		4
.L_1906:
        /*00d0*/ 	.byte	0x02, 0x4a
	.zero		1
	.zero		1


	//----- nvinfo : EIATTR_EXIT_INSTR_OFFSETS
	.align		4
        /*00d4*/ 	.byte	0x04, 0x1c
        /*00d6*/ 	.short	(.L_1908 - .L_1907)


	//   ....[0]....
.L_1907:
        /*00d8*/ 	.word	0x00000090


	//----- nvinfo : EIATTR_CRS_STACK_SIZE
	.align		4
.L_1908:
        /*00dc*/ 	.byte	0x04, 0x1e
        /*00de*/ 	.short	(.L_1910 - .L_1909)
.L_1909:
        /*00e0*/ 	.word	0x00000000


	//----- nvinfo : EIATTR_CBANK_PARAM_SIZE
	.align		4
.L_1910:
        /*00e4*/ 	.byte	0x03, 0x19
        /*00e6*/ 	.short	0x01d0


	//----- nvinfo : EIATTR_PARAM_CBANK
	.align		4
        /*00e8*/ 	.byte	0x04, 0x0a
        /*00ea*/ 	.short	(.L_1912 - .L_1911)
	.align		4
.L_1911:
        /*00ec*/ 	.word	index@(.nv.constant0._ZN5flash24flash_fwd_splitkv_kernelI23Flash_fwd_kernel_traitsILi96ELi64ELi128ELi4ELb0ELb0EN7cutlass6half_tE19Flash_kernel_traitsILi96ELi64ELi128ELi4ES3_EELb0ELb1ELb1ELb0ELb0ELb0ELb0ELb0EEEvNS_16Flash_fwd_paramsE)
        /*00f0*/ 	.short	0x0380
        /*00f2*/ 	.short	0x01d0


	//----- nvinfo : EIATTR_SW_WAR
	.align		4
.L_1912:
        /*00f4*/ 	.byte	0x04, 0x36
        /*00f6*/ 	.short	(.L_1914 - .L_1913)
.L_1913:
        /*00f8*/ 	.word	0x00000008
.L_1914:


//--------------------- .nv.info._ZN5flash24flash_fwd_splitkv_kernelI23Flash_fwd_kernel_traitsILi96ELi64ELi128ELi4ELb0ELb0EN7cutlass6half_tE19Flash_kernel_traitsILi96ELi64ELi128ELi4ES3_EELb0ELb1ELb1ELb0ELb0ELb1ELb0ELb0EEEvNS_16Flash_fwd_paramsE --------------------------
	.section	.nv.info._ZN5flash24flash_fwd_splitkv_kernelI23Flash_fwd_kernel_traitsILi96ELi64ELi128ELi4ELb0ELb0EN7cutlass6half_tE19Flash_kernel_traitsILi96ELi64ELi128ELi4ES3_EELb0ELb1ELb1ELb0ELb0ELb1ELb0ELb0EEEvNS_16Flash_fwd_paramsE,"",@"SHT_CUDA_INFO"
	.sectionflags	@""
	.align	4


	//----- nvinfo : EIATTR_CUDA_API_VERSION
	.align		4
        /*0000*/ 	.byte	0x04, 0x37
        /*0002*/ 	.short	(.L_1916 - .L_1915)
.L_1915:
        /*0004*/ 	.word	0x00000082


	//----- nvinfo : EIATTR_KPARAM_INFO
	.align		4
.L_1916:
        /*0008*/ 	.byte	0x04, 0x17
        /*000a*/ 	.short	(.L_1918 - .L_1917)
.L_1917:
        /*000c*/ 	.word	0x00000000
        /*0010*/ 	.short	0x0000
        /*0012*/ 	.short	0x0000
        /*0014*/ 	.byte	0x00, 0xf0, 0x41, 0x07


	//----- nvinfo : EIATTR_SPARSE_MMA_MASK
	.align		4
.L_1918:
        /*0018*/ 	.byte	0x03, 0x50
        /*001a*/ 	.short	0x0000


	//----- nvinfo : EIATTR_MAXREG_COUNT
	.align		4
        /*001c*/ 	.byte	0x03, 0x1b
        /*001e*/ 	.short	0x00ff


	//----- nvinfo : EIATTR_NUM_BARRIERS
	.align		4
        /*0020*/ 	.byte	0x02, 0x4c
        /*0022*/ 	.byte	0x01
	.zero		1


	//----- nvinfo : EIATTR_MERCURY_ISA_VERSION
	.align		4
        /*0024*/ 	.byte	0x03, 0x5f
        /*0026*/ 	.short	0x0101


	//----- nvinfo : EIATTR_COOP_GROUP_MASK_REGIDS
	.align		4
        /*0028*/ 	.byte	0x04, 0x29
        /*002a*/ 	.short	(.L_1920 - .L_1919)


	//   ....[0]....
.L_1919:
        /*002c*/ 	.word	0xffffffff


	//   ....[1]....
        /*0030*/ 	.word	0xffffffff


	//   ....[2]....
        /*0034*/ 	.word	0xffffffff


	//   ....[3]....
        /*0038*/ 	.word	0xffffffff


	//   ....[4]....
        /*003c*/ 	.word	0xffffffff


	//   ....[5]....
        /*0040*/ 	.word	0xffffffff


	//   ....[6]....
        /*0044*/ 	.word	0xffffffff


	//   ....[7]....
        /*0048*/ 	.word	0xffffffff


	//   ....[8]....
        /*004c*/ 	.word	0xffffffff


	//   ....[9]....
        /*0050*/ 	.word	0xffffffff


	//   ....[10]....
        /*0054*/ 	.word	0xffffffff


	//   ....[11]....
        /*0058*/ 	.word	0xffffffff


	//   ....[12]....
        /*005c*/ 	.word	0xffffffff


	//   ....[13]....
        /*0060*/ 	.word	0xffffffff


	//   ....[14]....
        /*0064*/ 	.word	0xffffffff


	//   ....[15]....
        /*0068*/ 	.word	0xffffffff


	//   ....[16]....
        /*006c*/ 	.word	0x05000006


	//   ....[17]....
        /*0070*/ 	.word	0x05000006


	//   ....[18]....
        /*0074*/ 	.word	0x05000006


	//   ....[19]....
        /*0078*/ 	.word	0x05000006


	//----- nvinfo : EIATTR_COOP_GROUP_INSTR_OFFSETS
	.align		4
.L_1920:
        /*007c*/ 	.byte	0x04, 0x28
        /*007e*/ 	.short	(.L_1922 - .L_1921)


	//   ....[0]....
.L_1921:
        /*0080*/ 	.word	0x00007290


	//   ....[1]....
        /*0084*/ 	.word	0x000072b0


	//   ....[2]....
        /*0088*/ 	.word	0x00007340


	//   ....[3]....
        /*008c*/ 	.word	0x00007350


	//   ....[4]....
        /*0090*/ 	.word	0x0000d4a0


	//   ....[5]....
        /*0094*/ 	.word	0x0000d4c0


	//   ....[6]....
        /*0098*/ 	.word	0x0000d530


	//   ....[7]....
        /*009c*/ 	.word	0x0000d540


	//   ....[8]....
        /*00a0*/ 	.word	0x000136c0


	//   ....[9]....
        /*00a4*/ 	.word	0x000136f0


	//   ....[10]....
        /*00a8*/ 	.word	0x00013730


	//   ....[11]....
        /*00ac*/ 	.word	0x00013740


	//   ....[12]....
        /*00b0*/ 	.word	0x000152c0


	//   ....[13]....
        /*00b4*/ 	.word	0x000152d0


	//   ....[14]....
        /*00b8*/ 	.word	0x00015300


	//   ....[15]....
        /*00bc*/ 	.word	0x00015310


	//   ....[16]....
        /*00c0*/ 	.word	0x00016180


	//   ....[17]....
        /*00c4*/ 	.word	0x000161f0


	//   ....[18]....
        /*00c8*/ 	.word	0x00016250


	//   ....[19]....
        /*00cc*/ 	.word	0x000162c0


	//----- nvinfo : EIATTR_VRC_CTA_INIT_COUNT
	.align		4
.L_1922:
        /*00d0*/ 	.byte	0x02, 0x4a
	.zero		1
	.zero		1


	//----- nvinfo : EIATTR_EXIT_INSTR_OFFSETS
	.align		4
        /*00d4*/ 	.byte	0x04, 0x1c
        /*00d6*/ 	.short	(.L_1924 - .L_1923)


	//   ....[0]....
.L_1923:
        /*00d8*/ 	.word	0x00000090


	//----- nvinfo : EIATTR_CRS_STACK_SIZE
	.align		4
.L_1924:
        /*00dc*/ 	.byte	0x04, 0x1e
        /*00de*/ 	.short	(.L_1926 - .L_1925)
.L_1925:
        /*00e0*/ 	.word	0x00000000


	//----- nvinfo : EIATTR_CBANK_PARAM_SIZE
	.align		4
.L_1926:
        /*00e4*/ 	.byte	0x03, 0x19
        /*00e6*/ 	.short	0x01d0


	//----- nvinfo : EIATTR_PARAM_CBANK
	.align		4
        /*00e8*/ 	.byte	0x04, 0x0a
        /*00ea*/ 	.short	(.L_1928 - .L_1927)
	.align		4
.L_1927:
        /*00ec*/ 	.word	index@(.nv.constant0._ZN5flash24flash_fwd_splitkv_kernelI23Flash_fwd_kernel_traitsILi96ELi64ELi128ELi4ELb0ELb0EN7cutlass6half_tE19Flash_kernel_traitsILi96ELi64ELi128ELi4ES3_EELb0ELb1ELb1ELb0ELb0ELb1ELb0ELb0EEEvNS_16Flash_fwd_paramsE)
        /*00f0*/ 	.short	0x0380
        /*00f2*/ 	.short	0x01d0


	//----- nvinfo : EIATTR_SW_WAR
	.align		4
.L_1928:
        /*00f4*/ 	.byte	0x04, 0x36
        /*00f6*/ 	.short	(.L_1930 - .L_1929)
.L_1929:
        /*00f8*/ 	.word	0x00000008
.L_1930:


//--------------------- .nv.info._ZN5flash24flash_fwd_splitkv_kernelI23Flash_fwd_kernel_traitsILi96ELi64ELi128ELi4ELb0ELb0EN7cutlass6half_tE19Flash_kernel_traitsILi96ELi64ELi128ELi4ES3_EELb0ELb1ELb0ELb0ELb1ELb0ELb0ELb1EEEvNS_16Flash_fwd_paramsE --------------------------
	.section	.nv.info._ZN5flash24flash_fwd_splitkv_kernelI23Flash_fwd_kernel_traitsILi96ELi64ELi128ELi4ELb0ELb0EN7cutlass6half_tE19Flash_kernel_traitsILi96ELi64ELi128ELi4ES3_EELb0ELb1ELb0ELb0ELb1ELb0ELb0ELb1EEEvNS_16Flash_fwd_paramsE,"",@"SHT_CUDA_INFO"
	.sectionflags	@""
	.align	4


	//----- nvinfo : EIATTR_CUDA_API_VERSION
	.align		4
        /*0000*/ 	.byte	0x04, 0x37
        /*0002*/ 	.short	(.L_1932 - .L_1931)
.L_1931:
        /*0004*/ 	.word	0x00000082


	//----- nvinfo : EIATTR_KPARAM_INFO
	.align		4
.L_1932:
        /*0008*/ 	.byte	0x04, 0x17
        /*000a*/ 	.short	(.L_1934 - .L_1933)
.L_1933:
        /*000c*/ 	.word	0x00000000
        /*0010*/ 	.short	0x0000
        /*0012*/ 	.short	0x0000
        /*0014*/ 	.byte	0x00, 0xf0, 0x41, 0x07


	//----- nvinfo : EIATTR_SPARSE_MMA_MASK
	.align		4
.L_1934:
        /*0018*/ 	.byte	0x03, 0x50
        /*001a*/ 	.short	0x0000


	//----- nvinfo : EIATTR_MAXREG_COUNT
	.align		4
        /*001c*/ 	.byte	0x03, 0x1b
        /*001e*/ 	.short	0x00ff


	//----- nvinfo : EIATTR_NUM_BARRIERS
	.align		4
        /*0020*/ 	.byte	0x02, 0x4c
        /*0022*/ 	.byte	0x01
	.zero		1


	//----- nvinfo : EIATTR_MERCURY_ISA_VERSION
	.align		4
        /*0024*/ 	.byte	0x03, 0x5f
        /*0026*/ 	.short	0x0101


	//----- nvinfo : EIATTR_COOP_GROUP_MASK_REGIDS
	.align		4
        /*0028*/ 	.byte	0x04, 0x29
        /*002a*/ 	.short	(.L_1936 - .L_1935)


	//   ....[0]....
.L_1935:
        /*002c*/ 	.word	0xffffffff


	//   ....[1]....
        /*0030*/ 	.word	0xffffffff


	//   ....[2]....
        /*0034*/ 	.word	0xffffffff


	//   ....[3]....
        /*0038*/ 	.word	0xffffffff


	//   ....[4]....
        /*003c*/ 	.word	0xffffffff


	//   ....[5]....
        /*0040*/ 	.word	0xffffffff


	//   ....[6]....
        /*0044*/ 	.word	0xffffffff


	//   ....[7]....
        /*0048*/ 	.word	0xffffffff


	//   ....[8]....
        /*004c*/ 	.word	0xffffffff


	//   ....[9]....
        /*0050*/ 	.word	0xffffffff


	//   ....[10]....
        /*0054*/ 	.word	0xffffffff


	//   ....[11]....
        /*0058*/ 	.word	0xffffffff


	//   ....[12]....
        /*005c*/ 	.word	0xffffffff


	//   ....[13]....
        /*0060*/ 	.word	0xffffffff


	//   ....[14]....
        /*0064*/ 	.word	0xffffffff


	//   ....[15]....
        /*0068*/ 	.word	0xffffffff


	//   ....[16]....
        /*006c*/ 	.word	0x05000005


	//   ....[17]....
        /*0070*/ 	.word	0x05000005


	//   ....[18]....
        /*0074*/ 	.word	0x05000005


	//   ....[19]....
        /*0078*/ 	.word	0x05000005


	//----- nvinfo : EIATTR_COOP_GROUP_INSTR_OFFSETS
	.align		4
.L_1936:
        /*007c*/ 	.byte	0x04, 0x28
        /*007e*/ 	.short	(.L_1938 - .L_1937)


	//   ....[0]....
.L_1937:
        /*0080*/ 	.word	0x0000ff50


	//   ....[1]....
        /*0084*/ 	.word	0x0000ff70


	//   ....[2]....
        /*0088*/ 	.word	0x00010000


	//   ....[3]....
        /*008c*/ 	.word	0x00010010


	//   ....[4]....
        /*0090*/ 	.word	0x00014260


	//   ....[5]....
        /*0094*/ 	.word	0x00014270


	//   ....[6]....
        /*0098*/ 	.word	0x000142a0


	//   ....[7]....
        /*009c*/ 	.word	0x000142b0


	//   ....[8]....
        /*00a0*/ 	.word	0x000189f0


	//   ....[9]....
        /*00a4*/ 	.word	0x00018a00


	//   ....[10]....
        /*00a8*/ 	.word	0x00018a30


	//   ....[11]....
        /*00ac*/ 	.word	0x00018a40


	//   ....[12]....
        /*00b0*/ 	.word	0x0001a570


	//   ....[13]....
        /*00b4*/ 	.word	0x0001a580


	//   ....[14]....
        /*00b8*/ 	.word	0x0001a5b0


	//   ....[15]....
        /*00bc*/ 	.word	0x0001a5c0


	//   ....[16]....
        /*00c0*/ 	.word	0x0001b440


	//   ....[17]....
        /*00c4*/ 	.word	0x0001b4b0


	//   ....[18]....
        /*00c8*/ 	.word	0x0001b510


	//   ....[19]....
        /*00cc*/ 	.word	0x0001b580


	//----- nvinfo : EIATTR_VRC_CTA_INIT_COUNT
	.align		4
.L_1938:
        /*00d0*/ 	.byte	0x02, 0x4a
	.zero		1
	.zero		1


	//----- nvinfo : EIATTR_EXIT_INSTR_OFFSETS
	.align		4
        /*00d4*/ 	.byte	0x04, 0x1c
        /*00d6*/ 	.short	(.L_1940 - .L_1939)


	//   ....[0]....
.L_1939:
        /*00d8*/ 	.word	0x00000090


	//----- nvinfo : EIATTR_CRS_STACK_SIZE
	.align		4
.L_1940:
        /*00dc*/ 	.byte	0x04, 0x1e
        /*00de*/ 	.short	(.L_1942 - .L_1941)
.L_1941:
        /*00e0*/ 	.word	0x00000000


	//----- nvinfo : EIATTR_CBANK_PARAM_SIZE
	.align		4
.L_1942:
        /*00e4*/ 	.byte	0x03, 0x19
        /*00e6*/ 	.short	0x01d0


	//----- nvinfo : EIATTR_PARAM_CBANK
	.align		4
        /*00e8*/ 	.byte	0x04, 0x0a
        /*00ea*/ 	.short	(.L_1944 - .L_1943)
	.align		4
.L_1943:
        /*00ec*/ 	.word	index@(.nv.constant0._ZN5flash24flash_fwd_splitkv_kernelI23Flash_fwd_kernel_traitsILi96ELi64ELi128ELi4ELb0ELb0EN7cutlass6half_tE19Flash_kernel_traitsILi96ELi64ELi128ELi4ES3_EELb0ELb1ELb0ELb0ELb1ELb0ELb0ELb1EEEvNS_16Flash_fwd_paramsE)
        /*00f0*/ 	.short	0x0380
        /*00f2*/ 	.short	0x01d0


	//----- nvinfo : EIATTR_SW_WAR
	.align		4
.L_1944:
        /*00f4*/ 	.byte	0x04, 0x36
        /*00f6*/ 	.short	(.L_1946 - .L_1945)
.L_1945:
        /*00f8*/ 	.word	0x00000008
.L_1946:


//--------------------- .nv.info._ZN5flash24flash_fwd_splitkv_kernelI23Flash_fwd_kernel_traitsILi96ELi64ELi128ELi4ELb0ELb0EN7cutlass6half_tE19Flash_kernel_traitsILi96ELi64ELi128ELi4ES3_EELb0ELb1ELb0ELb0ELb1ELb1ELb0ELb1EEEvNS_16Flash_fwd_paramsE --------------------------
	.section	.nv.info._ZN5flash24flash_fwd_splitkv_kernelI23Flash_fwd_kernel_traitsILi96ELi64ELi128ELi4ELb0ELb0EN7cutlass6half_tE19Flash_kernel_traitsILi96ELi64ELi128ELi4ES3_EELb0ELb1ELb0ELb0ELb1ELb1ELb0ELb1EEEvNS_16Flash_fwd_paramsE,"",@"SHT_CUDA_INFO"
	.sectionflags	@""
	.align	4


	//----- nvinfo : EIATTR_CUDA_API_VERSION
	.align		4
        /*0000*/ 	.byte	0x04, 0x37
        /*0002*/ 	.short	(.L_1948 - .L_1947)
.L_1947:
        /*0004*/ 	.word	0x00000082


	//----- nvinfo : EIATTR_KPARAM_INFO
	.align		4
.L_1948:
        /*0008*/ 	.byte	0x04, 0x17
        /*000a*/ 	.short	(.L_1950 - .L_1949)
.L_1949:
        /*000c*/ 	.word	0x00000000
        /*0010*/ 	.short	0x0000
        /*0012*/ 	.short	0x0000
        /*0014*/ 	.byte	0x00, 0xf0, 0x41, 0x07


	//----- nvinfo : EIATTR_SPARSE_MMA_MASK
	.align		4
.L_1950:
        /*0018*/ 	.byte	0x03, 0x50
        /*001a*/ 	.short	0x0000


	//----- nvinfo : EIATTR_MAXREG_COUNT
	.align		4
        /*001c*/ 	.byte	0x03, 0x1b
        /*001e*/ 	.short	0x00ff


	//----- nvinfo : EIATTR_NUM_BARRIERS
	.align		4
        /*0020*/ 	.byte	0x02, 0x4c
        /*0022*/ 	.byte	0x01
	.zero		1


	//----- nvinfo : EIATTR_MERCURY_ISA_VERSION
	.align		4
        /*0024*/ 	.byte	0x03, 0x5f
        /*0026*/ 	.short	0x0101


	//----- nvinfo : EIATTR_COOP_GROUP_MASK_REGIDS
	.align		4
        /*0028*/ 	.byte	0x04, 0x29
        /*002a*/ 	.short	(.L_1952 - .L_1951)


	//   ....[0]....
.L_1951:
        /*002c*/ 	.word	0xffffffff


	//   ....[1]....
        /*0030*/ 	.word	0xffffffff


	//   ....[2]....
        /*0034*/ 	.word	0xffffffff


	//   ....[3]....
        /*0038*/ 	.word	0xffffffff


	//   ....[4]....
        /*003c*/ 	.word	0xffffffff


	//   ....[5]....
        /*0040*/ 	.word	0xffffffff


	//   ....[6]....
        /*0044*/ 	.word	0xffffffff


	//   ....[7]....
        /*0048*/ 	.word	0xffffffff


	//   ....[8]....
        /*004c*/ 	.word	0xffffffff


	//   ....[9]....
        /*0050*/ 	.word	0xffffffff


	//   ....[10]....
        /*0054*/ 	.word	0xffffffff


	//   ....[11]....
        /*0058*/ 	.word	0xffffffff


	//   ....[12]....
        /*005c*/ 	.word	0xffffffff


	//   ....[13]....
        /*0060*/ 	.word	0xffffffff


	//   ....[14]....
        /*0064*/ 	.word	0xffffffff


	//   ....[15]....
        /*0068*/ 	.word	0xffffffff


	//   ....[16]....
        /*006c*/ 	.word	0x05000005


	//   ....[17]....
        /*0070*/ 	.word	0x05000005


	//   ....[18]....
        /*0074*/ 	.word	0x05000005


	//   ....[19]....
        /*0078*/ 	.word	0x05000005


	//----- nvinfo : EIATTR_COOP_GROUP_INSTR_OFFSETS
	.align		4
.L_1952:
        /*007c*/ 	.byte	0x04, 0x28
        /*007e*/ 	.short	(.L_1954 - .L_1953)


	//   ....[0]....
.L_1953:
        /*0080*/ 	.word	0x00010750


	//   ....[1]....
        /*0084*/ 	.word	0x00010770


	//   ....[2]....
        /*0088*/ 	.word	0x00010800


	//   ....[3]....
        /*008c*/ 	.word	0x00010810


	//   ....[4]....
        /*0090*/ 	.word	0x00015170


	//   ....[5]....
        /*0094*/ 	.word	0x000152b0


	//   ....[6]....
        /*0098*/ 	.word	0x000152d0


	//   ....[7]....
        /*009c*/ 	.word	0x000152f0


	//   ....[8]....
        /*00a0*/ 	.word	0x0001a200


	//   ....[9]....
        /*00a4*/ 	.word	0x0001a210


	//   ....[10]....
        /*00a8*/ 	.word	0x0001a240


	//   ....[11]....
        /*00ac*/ 	.word	0x0001a250


	//   ....[12]....
        /*00b0*/ 	.word	0x0001bd80


	//   ....[13]....
        /*00b4*/ 	.word	0x0001bd90


	//   ....[14]....
        /*00b8*/ 	.word	0x0001bdc0


	//   ....[15]....
        /*00bc*/ 	.word	0x0001bdd0


	//   ....[16]....
        /*00c0*/ 	.word	0x0001cc50


	//   ....[17]....
        /*00c4*/ 	.word	0x0001ccc0


	//   ....[18]....
        /*00c8*/ 	.word	0x0001cd20


	//   ....[19]....
        /*00cc*/ 	.word	0x0001cd90


	//----- nvinfo : EIATTR_VRC_CTA_INIT_COUNT
	.align		4
.L_1954:
        /*00d0*/ 	.byte	0x02, 0x4a
	.zero		1
	.zero		1


	//----- nvinfo : EIATTR_EXIT_INSTR_OFFSETS
	.align		4
        /*00d4*/ 	.byte	0x04, 0x1c
        /*00d6*/ 	.short	(.L_1956 - .L_1955)


	//   ....[0]....
.L_1955:
        /*00d8*/ 	.word	0x00000090


	//----- nvinfo : EIATTR_CRS_STACK_SIZE
	.align		4
.L_1956:
        /*00dc*/ 	.byte	0x04, 0x1e
        /*00de*/ 	.short	(.L_1958 - .L_1957)
.L_1957:
        /*00e0*/ 	.word	0x00000000


	//----- nvinfo : EIATTR_CBANK_PARAM_SIZE
	.align		4
.L_1958:
        /*00e4*/ 	.byte	0x03, 0x19
        /*00e6*/ 	.short	0x01d0


	//----- nvinfo : EIATTR_PARAM_CBANK
	.align		4
        /*00e8*/ 	.byte	0x04, 0x0a
        /*00ea*/ 	.short	(.L_1960 - .L_1959)
	.align		4
.L_1959:
        /*00ec*/ 	.word	index@(.nv.constant0._ZN5flash24flash_fwd_splitkv_kernelI23Flash_fwd_kernel_traitsILi96ELi64ELi128ELi4ELb0ELb0EN7cutlass6half_tE19Flash_kernel_traitsILi96ELi64ELi128ELi4ES3_EELb0ELb1ELb0ELb0ELb1ELb1ELb0ELb1EEEvNS_16Flash_fwd_paramsE)
        /*00f0*/ 	.short	0x0380
        /*00f2*/ 	.short	0x01d0


	//----- nvinfo : EIATTR_SW_WAR
	.align		4
.L_1960:
        /*00f4*/ 	.byte	0x04, 0x36
        /*00f6*/ 	.short	(.L_1962 - .L_1961)
.L_1961:
        /*00f8*/ 	.word	0x00000008
.L_1962:


//--------------------- .nv.info._ZN5flash24flash_fwd_splitkv_kernelI23Flash_fwd_kernel_traitsILi96ELi64ELi128ELi4ELb0ELb0EN7cutlass6half_tE19Flash_kernel_traitsILi96ELi64ELi128ELi4ES3_EELb0ELb1ELb1ELb0ELb0ELb0ELb0ELb1EEEvNS_16Flash_fwd_paramsE --------------------------
	.section	.nv.info._ZN5flash24flash_fwd_splitkv_kernelI23Flash_fwd_kernel_traitsILi96ELi64ELi128ELi4ELb0ELb0EN7cutlass6half_tE19Flash_kernel_traitsILi96ELi64ELi128ELi4ES3_EELb0ELb1ELb1ELb0ELb0ELb0ELb0ELb1EEEvNS_16Flash_fwd_paramsE,"",@"SHT_CUDA_INFO"
	.sectionflags	@""
	.align	4


	//----- nvinfo : EIATTR_CUDA_API_VERSION
	.align		4
        /*0000*/ 	.byte	0x04, 0x37
        /*0002*/ 	.short	(.L_1964 - .L_1963)
.L_1963:
        /*0004*/ 	.word	0x00000082


	//----- nvinfo : EIATTR_KPARAM_INFO
	.align		4
.L_1964:
        /*0008*/ 	.byte	0x04, 0x17
        /*000a*/ 	.short	(.L_1966 - .L_1965)
.L_1965:
        /*000c*/ 	.word	0x00000000
        /*0010*/ 	.short	0x0000
        /*0012*/ 	.short	0x0000
        /*0014*/ 	.byte	0x00, 0xf0, 0x41, 0x07


	//----- nvinfo : EIATTR_SPARSE_MMA_MASK
	.align		4
.L_1966:
        /*0018*/ 	.byte	0x03, 0x50
        /*001a*/ 	.short	0x0000


	//----- nvinfo : EIATTR_MAXREG_COUNT
	.align		4
        /*001c*/ 	.byte	0x03, 0x1b
        /*001e*/ 	.short	0x00ff


	//----- nvinfo : EIATTR_NUM_BARRIERS
	.align		4
        /*0020*/ 	.byte	0x02, 0x4c
        /*0022*/ 	.byte	0x01
	.zero		1


	//----- nvinfo : EIATTR_MERCURY_ISA_VERSION
	.align		4
        /*0024*/ 	.byte	0x03, 0x5f
        /*0026*/ 	.short	0x0101


	//----- nvinfo : EIATTR_COOP_GROUP_MASK_REGIDS
	.align		4
        /*0028*/ 	.byte	0x04, 0x29
        /*002a*/ 	.short	(.L_1968 - .L_1967)


	//   ....[0]....
.L_1967:
        /*002c*/ 	.word	0xffffffff


	//   ....[1]....
        /*0030*/ 	.word	0xffffffff


	//   ....[2]....
        /*0034*/ 	.word	0xffffffff


	//   ....[3]....
        /*0038*/ 	.word	0xffffffff


	//   ....[4]....
        /*003c*/ 	.word	0xffffffff


	//   ....[5]....
        /*0040*/ 	.word	0xffffffff


	//   ....[6]....
        /*0044*/ 	.word	0xffffffff


	//   ....[7]....
        /*0048*/ 	.word	0xffffffff


	//   ....[8]....
        /*004c*/ 	.word	0xffffffff


	//   ....[9]....
        /*0050*/ 	.word	0xffffffff


	//   ....[10]....
        /*0054*/ 	.word	0xffffffff


	//   ....[11]....
        /*0058*/ 	.word	0xffffffff


	//   ....[12]....
        /*005c*/ 	.word	0xffffffff


	//   ....[13]....
        /*0060*/ 	.word	0xffffffff


	//   ....[14]....
        /*0064*/ 	.word	0xffffffff


	//   ....[15]....
        /*0068*/ 	.word	0xffffffff


	//   ....[16]....
        /*006c*/ 	.word	0x05000005


	//   ....[17]....
        /*0070*/ 	.word	0x05000005


	//   ....[18]....
        /*0074*/ 	.word	0x05000005


	//   ....[19]....
        /*0078*/ 	.word	0x05000005


	//----- nvinfo : EIATTR_COOP_GROUP_INSTR_OFFSETS
	.align		4
.L_1968:
        /*007c*/ 	.byte	0x04, 0x28
        /*007e*/ 	.short	(.L_1970 - .L_1969)


	//   ....[0]....
.L_1969:
        /*0080*/ 	.word	0x00012cb0


	//   ....[1]....
        /*0084*/ 	.word	0x00012ce0


	//   ....[2]....
        /*0088*/ 	.word	0x00012d00


	//   ....[3]....
        /*008c*/ 	.word	0x00012d80


	//   ....[4]....
        /*0090*/ 	.word	0x00018610


	//   ....[5]....
        /*0094*/ 	.word	0x00018620


	//   ....[6]....
        /*0098*/ 	.word	0x00018650


	//   ....[7]....
        /*009c*/ 	.word	0x00018660


	//   ....[8]....
        /*00a0*/ 	.word	0x0001ea10


	//   ....[9]....
        /*00a4*/ 	.word	0x0001ea60


	//   ....[10]....
        /*00a8*/ 	.word	0x0001ea90


	//   ....[11]....
        /*00ac*/ 	.word	0x0001eab0


	//   ....[12]....
        /*00b0*/ 	.word	0x00020640


	//   ....[13]....
        /*00b4*/ 	.word	0x00020650


	//   ....[14]....
        /*00b8*/ 	.word	0x00020680


	//   ....[15]....
        /*00bc*/ 	.word	0x00020690


	//   ....[16]....
        /*00c0*/ 	.word	0x000215a0


	//   ....[17]....
        /*00c4*/ 	.word	0x00021610


	//   ....[18]....
        /*00c8*/ 	.word	0x00021670


	//   ....[19]....
        /*00cc*/ 	.word	0x000216e0


	//----- nvinfo : EIATTR_VRC_CTA_INIT_COUNT
	.align		4
.L_1970:
        /*00d0*/ 	.byte	0x02, 0x4a
	.zero		1
	.zero		1


	//----- nvinfo : EIATTR_EXIT_INSTR_OFFSETS
	.align		4
        /*00d4*/ 	.byte	0x04, 0x1c
        /*00d6*/ 	.short	(.L_1972 - .L_1971)


	//   ....[0]....
.L_1971:
        /*00d8*/ 	.word	0x00000090


	//----- nvinfo : EIATTR_CRS_STACK_SIZE
	.align		4
.L_1972:
        /*00dc*/ 	.byte	0x04, 0x1e
        /*00de*/ 	.short	(.L_1974 - .L_1973)
.L_1973:
        /*00e0*/ 	.word	0x00000000


	//----- nvinfo : EIATTR_CBANK_PARAM_SIZE
	.align		4
.L_1974:
        /*00e4*/ 	.byte	0x03, 0x19
        /*00e6*/ 	.short	0x01d0


	//----- nvinfo : EIATTR_PARAM_CBANK
	.align		4
        /*00e8*/ 	.byte	0x04, 0x0a
        /*00ea*/ 	.short	(.L_1976 - .L_1975)
	.align		4
.L_1975:
        /*00ec*/ 	.word	index@(.nv.constant0._ZN5flash24flash_fwd_splitkv_kernelI23Flash_fwd_kernel_traitsILi96ELi64ELi128ELi4ELb0ELb0EN7cutlass6half_tE19Flash_kernel_traitsILi96ELi64ELi128ELi4ES3_EELb0ELb1ELb1ELb0ELb0ELb0ELb0ELb1EEEvNS_16Flash_fwd_paramsE)
        /*00f0*/ 	.short	0x0380
        /*00f2*/ 	.short	0x01d0


	//----- nvinfo : EIATTR_SW_WAR
	.align		4
.L_1976:
        /*00f4*/ 	.byte	0x04, 0x36
        /*00f6*/ 	.short	(.L_1978 - .L_1977)
.L_1977:
        /*00f8*/ 	.word	0x00000008
.L_1978:


//--------------------- .nv.info._ZN5flash24flash_fwd_splitkv_kernelI23Flash_fwd_kernel_traitsILi96ELi64ELi128ELi4ELb0ELb0EN7cutlass6half_tE19Flash_kernel_traitsILi96ELi64ELi128ELi4ES3_EELb0ELb1ELb1ELb0ELb0ELb1ELb0ELb1EEEvNS_16Flash_fwd_paramsE --------------------------
	.section	.nv.info._ZN5flash24flash_fwd_splitkv_kernelI23Flash_fwd_kernel_traitsILi96ELi64ELi128ELi4ELb0ELb0EN7cutlass6half_tE19Flash_kernel_traitsILi96ELi64ELi128ELi4ES3_EELb0ELb1ELb1ELb0ELb0ELb1ELb0ELb1EEEvNS_16Flash_fwd_paramsE,"",@"SHT_CUDA_INFO"
	.sectionflags	@""
	.align	4


	//----- nvinfo : EIATTR_CUDA_API_VERSION
	.align		4
        /*0000*/ 	.byte	0x04, 0x37
        /*0002*/ 	.short	(.L_1980 - .L_1979)
.L_1979:
        /*0004*/ 	.word	0x00000082


	//----- nvinfo : EIATTR_KPARAM_INFO
	.align		4
.L_1980:
        /*0008*/ 	.byte	0x04, 0x17
        /*000a*/ 	.short	(.L_1982 - .L_1981)
.L_1981:
        /*000c*/ 	.word	0x00000000
        /*0010*/ 	.short	0x0000
        /*0012*/ 	.short	0x0000
        /*0014*/ 	.byte	0x00, 0xf0, 0x41, 0x07


	//----- nvinfo : EIATTR_SPARSE_MMA_MASK
	.align		4
.L_1982:
        /*0018*/ 	.byte	0x03, 0x50
        /*001a*/ 	.short	0x0000


	//----- nvinfo : EIATTR_MAXREG_COUNT
	.align		4
        /*001c*/ 	.byte	0x03, 0x1b
        /*001e*/ 	.short	0x00ff


	//----- nvinfo : EIATTR_NUM_BARRIERS
	.align		4
        /*0020*/ 	.byte	0x02, 0x4c
        /*0022*/ 	.byte	0x01
	.zero		1


	//----- nvinfo : EIATTR_MERCURY_ISA_VERSION
	.align		4
        /*0024*/ 	.byte	0x03, 0x5f
        /*0026*/ 	.short	0x0101


	//----- nvinfo : EIATTR_COOP_GROUP_MASK_REGIDS
	.align		4
        /*0028*/ 	.byte	0x04, 0x29
        /*002a*/ 	.short	(.L_1984 - .L_1983)


	//   ....[0]....
.L_1983:
        /*002c*/ 	.word	0xffffffff


	//   ....[1]....
        /*0030*/ 	.word	0xffffffff


	//   ....[2]....
        /*0034*/ 	.word	0xffffffff


	//   ....[3]....
        /*0038*/ 	.word	0xffffffff


	//   ....[4]....
        /*003c*/ 	.word	0xffffffff


	//   ....[5]....
        /*0040*/ 	.word	0xffffffff


	//   ....[6]....
        /*0044*/ 	.word	0xffffffff


	//   ....[7]....
        /*0048*/ 	.word	0xffffffff


	//   ....[8]....
        /*004c*/ 	.word	0xffffffff


	//   ....[9]....
        /*0050*/ 	.word	0xffffffff


	//   ....[10]....
        /*0054*/ 	.word	0xffffffff


	//   ....[11]....
        /*0058*/ 	.word	0xffffffff


	//   ....[12]....
        /*005c*/ 	.word	0xffffffff


	//   ....[13]....
        /*0060*/ 	.word	0xffffffff


	//   ....[14]....
        /*0064*/ 	.word	0xffffffff


	//   ....[15]....
        /*0068*/ 	.word	0xffffffff


	//   ....[16]....
        /*006c*/ 	.word	0x05000005


	//   ....[17]....
        /*0070*/ 	.word	0x05000005


	//   ....[18]....
        /*0074*/ 	.word	0x05000005


	//   ....[19]....
        /*0078*/ 	.word	0x05000005


	//----- nvinfo : EIATTR_COOP_GROUP_INSTR_OFFSETS
	.align		4
.L_1984:
        /*007c*/ 	.byte	0x04, 0x28
        /*007e*/ 	.short	(.L_1986 - .L_1985)


	//   ....[0]....
.L_1985:
        /*0080*/ 	.word	0x00013560


	//   ....[1]....
        /*0084*/ 	.word	0x00013580


	//   ....[2]....
        /*0088*/ 	.word	0x000135b0


	//   ....[3]....
        /*008c*/ 	.word	0x000135d0


	//   ....[4]....
        /*0090*/ 	.word	0x00019720


	//   ....[5]....
        /*0094*/ 	.word	0x00019730


	//   ....[6]....
        /*0098*/ 	.word	0x00019760


	//   ....[7]....
        /*009c*/ 	.word	0x00019770


	//   ....[8]....
        /*00a0*/ 	.word	0x00020380


	//   ....[9]....
        /*00a4*/ 	.word	0x000203b0


	//   ....[10]....
        /*00a8*/ 	.word	0x000203e0


	//   ....[11]....
        /*00ac*/ 	.word	0x000203f0


	//   ....[12]....
        /*00b0*/ 	.word	0x00021f80


	//   ....[13]....
        /*00b4*/ 	.word	0x00021f90


	//   ....[14]....
        /*00b8*/ 	.word	0x00021fc0


	//   ....[15]....
        /*00bc*/ 	.word	0x00021fd0


	//   ....[16]....
        /*00c0*/ 	.word	0x00022ee0


	//   ....[17]....
        /*00c4*/ 	.word	0x00022f50


	//   ....[18]....
        /*00c8*/ 	.word	0x00022fb0


	//   ....[19]....
        /*00cc*/ 	.word	0x00023020


	//----- nvinfo : EIATTR_VRC_CTA_INIT_COUNT
	.align		4
.L_1986:
        /*00d0*/ 	.byte	0x02, 0x4a
	.zero		1
	.zero		1


	//----- nvinfo : EIATTR_EXIT_INSTR_OFFSETS
	.align		4
        /*00d4*/ 	.byte	0x04, 0x1c
        /*00d6*/ 	.short	(.L_1988 - .L_1987)


	//   ....[0]....
.L_1987:
        /*00d8*/ 	.word	0x00000090


	//----- nvinfo : EIATTR_CRS_STACK_SIZE
	.align		4
.L_1988:
        /*00dc*/ 	.byte	0x04, 0x1e
        /*00de*/ 	.short	(.L_1990 - .L_1989)
.L_1989:
        /*00e0*/ 	.word	0x00000000


	//----- nvinfo : EIATTR_CBANK_PARAM_SIZE
	.align		4
.L_1990:
        /*00e4*/ 	.byte	0x03, 0x19
        /*00e6*/ 	.short	0x01d0


	//----- nvinfo : EIATTR_PARAM_CBANK
	.align		4
        /*00e8*/ 	.byte	0x04, 0x0a
        /*00ea*/ 	.short	(.L_1992 - .L_1991)
	.align		4
.L_1991:
        /*00ec*/ 	.word	index@(.nv.constant0._ZN5flash24flash_fwd_splitkv_kernelI23Flash_fwd_kernel_traitsILi96ELi64ELi128ELi4ELb0ELb0EN7cutlass6half_tE19Flash_kernel_traitsILi96ELi64ELi128ELi4ES3_EELb0ELb1ELb1ELb0ELb0ELb1ELb0ELb1EEEvNS_16Flash_fwd_paramsE)
        /*00f0*/ 	.short	0x0380
        /*00f2*/ 	.short	0x01d0


	//----- nvinfo : EIATTR_SW_WAR
	.align		4
.L_1992:
        /*00f4*/ 	.byte	0x04, 0x36
        /*00f6*/ 	.short	(.L_1994 - .L_1993)
.L_1993:
        /*00f8*/ 	.word	0x00000008
.L_1994:


//--------------------- .nv.info._ZN5flash24flash_fwd_splitkv_kernelI23Flash_fwd_kernel_traitsILi96ELi64ELi128ELi4ELb0ELb0EN7cutlass6half_tE19Flash_kernel_traitsILi96ELi64ELi128ELi4ES3_EELb0ELb1ELb0ELb0ELb1ELb0ELb1ELb0EEEvNS_16Flash_fwd_paramsE --------------------------
	.section	.nv.info._ZN5flash24flash_fwd_splitkv_kernelI23Flash_fwd_kernel_traitsILi96ELi64ELi128ELi4ELb0ELb0EN7cutlass6half_tE19Flash_kernel_traitsILi96ELi64ELi128ELi4ES3_EELb0ELb1ELb0ELb0ELb1ELb0ELb1ELb0EEEvNS_16Flash_fwd_paramsE,"",@"SHT_CUDA_INFO"
	.sectionflags	@""
	.align	4


	//----- nvinfo : EIATTR_CUDA_API_VERSION
	.align		4
        /*0000*/ 	.byte	0x04, 0x37
        /*0002*/ 	.short	(.L_1996 - .L_1995)
.L_1995:
        /*0004*/ 	.word	0x00000082


	//----- nvinfo : EIATTR_KPARAM_INFO
	.align		4
.L_1996:
        /*0008*/ 	.byte	0x04, 0x17
        /*000a*/ 	.short	(.L_1998 - .L_1997)
.L_1997:
        /*000c*/ 	.word	0x00000000
        /*0010*/ 	.short	0x0000
        /*0012*/ 	.short	0x0000
        /*0014*/ 	.byte	0x00, 0xf0, 0x41, 0x07


	//----- nvinfo : EIATTR_SPARSE_MMA_MASK
	.align		4
.L_1998:
        /*0018*/ 	.byte	0x03, 0x50
        /*001a*/ 	.short	0x0000


	//----- nvinfo : EIATTR_MAXREG_COUNT
	.align		4
        /*001c*/ 	.byte	0x03, 0x1b
        /*001e*/ 	.short	0x00ff


	//----- nvinfo : EIATTR_NUM_BARRIERS
	.align		4
        /*0020*/ 	.byte	0x02, 0x4c
        /*0022*/ 	.byte	0x01
	.zero		1


	//----- nvinfo : EIATTR_MERCURY_ISA_VERSION
	.align		4
        /*0024*/ 	.byte	0x03, 0x5f
        /*0026*/ 	.short	0x0101


	//----- nvinfo : EIATTR_COOP_GROUP_MASK_REGIDS
	.align		4
        /*0028*/ 	.byte	0x04, 0x29
        /*002a*/ 	.short	(.L_2000 - .L_1999)


	//   ....[0]....
.L_1999:
        /*002c*/ 	.word	0xffffffff


	//   ....[1]....
        /*0030*/ 	.word	0xffffffff


	//   ....[2]....
        /*0034*/ 	.word	0xffffffff


	//   ....[3]....
        /*0038*/ 	.word	0xffffffff


	//   ....[4]....
        /*003c*/ 	.word	0xffffffff


	//   ....[5]....
        /*0040*/ 	.word	0xffffffff


	//   ....[6]....
        /*0044*/ 	.word	0xffffffff


	//   ....[7]....
        /*0048*/ 	.word	0xffffffff


	//   ....[8]....
        /*004c*/ 	.word	0xffffffff


	//   ....[9]....
        /*0050*/ 	.word	0xffffffff


	//   ....[10]....
        /*0054*/ 	.word	0xffffffff


	//   ....[11]....
        /*0058*/ 	.word	0xffffffff


	//   ....[12]....
        /*005c*/ 	.word	0xffffffff


	//   ....[13]....
        /*0060*/ 	.word	0xffffffff


	//   ....[14]....
        /*0064*/ 	.word	0xffffffff


	//   ....[15]....
        /*0068*/ 	.word	0xffffffff


	//   ....[16]....
        /*006c*/ 	.word	0x05000007


	//   ....[17]....
        /*0070*/ 	.word	0x05000007


	//   ....[18]....
        /*0074*/ 	.word	0x05000007


	//   ....[19]....
        /*0078*/ 	.word	0x05000007


	//----- nvinfo : EIATTR_COOP_GROUP_INSTR_OFFSETS
	.align		4
.L_2000:
        /*007c*/ 	.byte	0x04, 0x28
        /*007e*/ 	.short	(.L_2002 - .L_2001)


	//   ....[0]....
.L_2001:
        /*0080*/ 	.word	0x000049e0


	//   ....[1]....
        /*0084*/ 	.word	0x00004c10


	//   ....[2]....
        /*0088*/ 	.word	0x00004c20


	//   ....[3]....
        /*008c*/ 	.word	0x00004c40


	//   ....[4]....
        /*0090*/ 	.word	0x00008e90


	//   ....[5]....
        /*0094*/ 	.word	0x00008ea0


	//   ....[6]....
        /*0098*/ 	.word	0x00008ed0


	//   ....[7]....
        /*009c*/ 	.word	0x00008ee0


	//   ....[8]....
        /*00a0*/ 	.word	0x0000d6a0


	//   ....[9]....
        /*00a4*/ 	.word	0x0000d6b0


	//   ....[10]....
        /*00a8*/ 	.word	0x0000d6e0


	//   ....[11]....
        /*00ac*/ 	.word	0x0000d6f0


	//   ....[12]....
        /*00b0*/ 	.word	0x0000f240


	//   ....[13]....
        /*00b4*/ 	.word	0x0000f250


	//   ....[14]....
        /*00b8*/ 	.word	0x0000f280


	//   ....[15]....
        /*00bc*/ 	.word	0x0000f290


	//   ....[16]....
        /*00c0*/ 	.word	0x0000fe00


	//   ....[17]....
        /*00c4*/ 	.word	0x0000fe70


	//   ....[18]....
        /*00c8*/ 	.word	0x0000fed0


	//   ....[19]....
        /*00cc*/ 	.word	0x0000ff40


	//----- nvinfo : EIATTR_VRC_CTA_INIT_COUNT
	.align		4
.L_2002:
        /*00d0*/ 	.byte	0x02, 0x4a
	.zero		1
	.zero		1


	//----- nvinfo : EIATTR_EXIT_INSTR_OFFSETS
	.align		4
        /*00d4*/ 	.byte	0x04, 0x1c
        /*00d6*/ 	.short	(.L_2004 - .L_2003)


	//   ....[0]....
.L_2003:
        /*00d8*/ 	.word	0x000001f0


	//----- nvinfo : EIATTR_CRS_STACK_SIZE
	.align		4
.L_2004:
        /*00dc*/ 	.byte	0x04, 0x1e
        /*00de*/ 	.short	(.L_2006 - .L_2005)
.L_2005:
        /*00e0*/ 	.word	0x00000000


	//----- nvinfo : EIATTR_CBANK_PARAM_SIZE
	.align		4
.L_2006:
        /*00e4*/ 	.byte	0x03, 0x19
        /*00e6*/ 	.short	0x01d0


	//----- nvinfo : EIATTR_PARAM_CBANK
	.align		4
        /*00e8*/ 	.byte	0x04, 0x0a
        /*00ea*/ 	.short	(.L_2008 - .L_2007)
	.align		4
.L_2007:
        /*00ec*/ 	.word	index@(.nv.constant0._ZN5flash24flash_fwd_splitkv_kernelI23Flash_fwd_kernel_traitsILi96ELi64ELi128ELi4ELb0ELb0EN7cutlass6half_tE19Flash_kernel_traitsILi96ELi64ELi128ELi4ES3_EELb0ELb1ELb0ELb0ELb1ELb0ELb1ELb0EEEvNS_16Flash_fwd_paramsE)
        /*00f0*/ 	.short	0x0380
        /*00f2*/ 	.short	0x01d0


	//----- nvinfo : EIATTR_SW_WAR
	.align		4
.L_2008:
        /*00f4*/ 	.byte	0x04, 0x36
        /*00f6*/ 	.short	(.L_2010 - .L_2009)
.L_2009:
        /*00f8*/ 	.word	0x00000008
.L_2010:


//--------------------- .nv.info._ZN5flash24flash_fwd_splitkv_kernelI23Flash_fwd_kernel_traitsILi96ELi64ELi128ELi4ELb0ELb0EN7cutlass6half_tE19Flash_kernel_traitsILi96ELi64ELi128ELi4ES3_EELb0ELb1ELb0ELb0ELb1ELb1ELb1ELb0EEEvNS_16Flash_fwd_paramsE --------------------------
	.section	.nv.info._ZN5flash24flash_fwd_splitkv_kernelI23Flash_fwd_kernel_traitsILi96ELi64ELi128ELi4ELb0ELb0EN7cutlass6half_tE19Flash_kernel_traitsILi96ELi64ELi128ELi4ES3_EELb0ELb1ELb0ELb0ELb1ELb1ELb1ELb0EEEvNS_16Flash_fwd_paramsE,"",@"SHT_CUDA_INFO"
	.sectionflags	@""
	.align	4


	//----- nvinfo : EIATTR_CUDA_API_VERSION
	.align		4
        /*0000*/ 	.byte	0x04, 0x37
        /*0002*/ 	.short	(.L_2012 - .L_2011)
.L_2011:
        /*0004*/ 	.word	0x00000082


	//----- nvinfo : EIATTR_KPARAM_INFO
	.align		4
.L_2012:
        /*0008*/ 	.byte	0x04, 0x17
        /*000a*/ 	.short	(.L_2014 - .L_2013)
.L_2013:
        /*000c*/ 	.word	0x00000000
        /*0010*/ 	.short	0x0000
        /*0012*/ 	.short	0x0000
        /*0014*/ 	.byte	0x00, 0xf0, 0x41, 0x07


	//----- nvinfo : EIATTR_SPARSE_MMA_MASK
	.align		4
.L_2014:
        /*0018*/ 	.byte	0x03, 0x50
        /*001a*/ 	.short	0x0000


	//----- nvinfo : EIATTR_MAXREG_COUNT
	.align		4
        /*001c*/ 	.byte	0x03, 0x1b
        /*001e*/ 	.short	0x00ff


	//----- nvinfo : EIATTR_NUM_BARRIERS
	.align		4
        /*0020*/ 	.byte	0x02, 0x4c
        /*0022*/ 	.byte	0x01
	.zero		1


	//----- nvinfo : EIATTR_MERCURY_ISA_VERSION
	.align		4
        /*0024*/ 	.byte	0x03, 0x5f
        /*0026*/ 	.short	0x0101


	//----- nvinfo : EIATTR_COOP_GROUP_MASK_REGIDS
	.align		4
        /*0028*/ 	.byte	0x04, 0x29
        /*002a*/ 	.short	(.L_2016 - .L_2015)


	//   ....[0]....
.L_2015:
        /*002c*/ 	.word	0xffffffff


	//   ....[1]....
        /*0030*/ 	.word	0xffffffff


	//   ....[2]....
        /*0034*/ 	.word	0xffffffff


	//   ....[3]....
        /*0038*/ 	.word	0xffffffff


	//   ....[4]....
        /*003c*/ 	.word	0xffffffff


	//   ....[5]....
        /*0040*/ 	.word	0xffffffff


	//   ....[6]....
        /*0044*/ 	.word	0xffffffff


	//   ....[7]....
        /*0048*/ 	.word	0xffffffff


	//   ....[8]....
        /*004c*/ 	.word	0xffffffff


	//   ....[9]....
        /*0050*/ 	.word	0xffffffff


	//   ....[10]....
        /*0054*/ 	.word	0xffffffff


	//   ....[11]....
        /*0058*/ 	.word	0xffffffff


	//   ....[12]....
        /*005c*/ 	.word	0xffffffff


	//   ....[13]....
        /*0060*/ 	.word	0xffffffff


	//   ....[14]....
        /*0064*/ 	.word	0xffffffff


	//   ....[15]....
        /*0068*/ 	.word	0xffffffff


	//   ....[16]....
        /*006c*/ 	.word	0x05000007


	//   ....[17]....
        /*0070*/ 	.word	0x05000007


	//   ....[18]....
        /*0074*/ 	.word	0x05000007


	//   ....[19]....
        /*0078*/ 	.word	0x05000007


	//----- nvinfo : EIATTR_COOP_GROUP_INSTR_OFFSETS
	.align		4
.L_2016:
        /*007c*/ 	.byte	0x04, 0x28
        /*007e*/ 	.short	(.L_2018 - .L_2017)


	//   ....[0]....
.L_2017:
        /*0080*/ 	.word	0x00005200


	//   ....[1]....
        /*0084*/ 	.word	0x000053d0


	//   ....[2]....
        /*0088*/ 	.word	0x000053e0


	//   ....[3]....
        /*008c*/ 	.word	0x00005400


	//   ....[4]....
        /*0090*/ 	.word	0x00009e00


	//   ....[5]....
        /*0094*/ 	.word	0x00009e50


	//   ....[6]....
        /*0098*/ 	.word	0x00009e70


	//   ....[7]....
        /*009c*/ 	.word	0x00009e90


	//   ....[8]....
        /*00a0*/ 	.word	0x0000ee40


	//   ....[9]....
        /*00a4*/ 	.word	0x0000ee50


	//   ....[10]....
        /*00a8*/ 	.word	0x0000ee80


	//   ....[11]....
        /*00ac*/ 	.word	0x0000ee90


	//   ....[12]....
        /*00b0*/ 	.word	0x000109e0


	//   ....[13]....
        /*00b4*/ 	.word	0x000109f0


	//   ....[14]....
        /*00b8*/ 	.word	0x00010a20


	//   ....[15]....
        /*00bc*/ 	.word	0x00010a30


	//   ....[16]....
        /*00c0*/ 	.word	0x000115a0


	//   ....[17]....
        /*00c4*/ 	.word	0x00011610


	//   ....[18]....
        /*00c8*/ 	.word	0x00011670


	//   ....[19]....
        /*00cc*/ 	.word	0x000116e0


	//----- nvinfo : EIATTR_VRC_CTA_INIT_COUNT
	.align		4
.L_2018:
        /*00d0*/ 	.byte	0x02, 0x4a
	.zero		1
	.zero		1


	//----- nvinfo : EIATTR_EXIT_INSTR_OFFSETS
	.align		4
        /*00d4*/ 	.byte	0x04, 0x1c
        /*00d6*/ 	.short	(.L_2020 - .L_2019)


	//   ....[0]....
.L_2019:
        /*00d8*/ 	.word	0x000001f0


	//----- nvinfo : EIATTR_CRS_STACK_SIZE
	.align		4
.L_2020:
        /*00dc*/ 	.byte	0x04, 0x1e
        /*00de*/ 	.short	(.L_2022 - .L_2021)
.L_2021:
        /*00e0*/ 	.word	0x00000000


	//----- nvinfo : EIATTR_CBANK_PARAM_SIZE
	.align		4
.L_2022:
        /*00e4*/ 	.byte	0x03, 0x19
        /*00e6*/ 	.short	0x01d0


	//----- nvinfo : EIATTR_PARAM_CBANK
	.align		4
        /*00e8*/ 	.byte	0x04, 0x0a
        /*00ea*/ 	.short	(.L_2024 - .L_2023)
	.align		4
.L_2023:
        /*00ec*/ 	.word	index@(.nv.constant0._ZN5flash24flash_fwd_splitkv_kernelI23Flash_fwd_kernel_traitsILi96ELi64ELi128ELi4ELb0ELb0EN7cutlass6half_tE19Flash_kernel_traitsILi96ELi64ELi128ELi4ES3_EELb0ELb1ELb0ELb0ELb1ELb1ELb1ELb0EEEvNS_16Flash_fwd_paramsE)
        /*00f0*/ 	.short	0x0380
        /*00f2*/ 	.short	0x01d0


	//----- nvinfo : EIATTR_SW_WAR
	.align		4
.L_2024:
        /*00f4*/ 	.byte	0x04, 0x36
        /*00f6*/ 	.short	(.L_2026 - .L_2025)
.L_2025:
        /*00f8*/ 	.word	0x00000008
.L_2026:


//--------------------- .nv.info._ZN5flash24flash_fwd_splitkv_kernelI23Flash_fwd_kernel_traitsILi96ELi64ELi128ELi4ELb0ELb0EN7cutlass6half_tE19Flash_kernel_traitsILi96ELi64ELi128ELi4ES3_EELb0ELb1ELb1ELb0ELb0ELb0ELb1ELb0EEEvNS_16Flash_fwd_paramsE --------------------------
	.section	.nv.info._ZN5flash24flash_fwd_splitkv_kernelI23Flash_fwd_kernel_traitsILi96ELi64ELi128ELi4ELb0ELb0EN7cutlass6half_tE19Flash_kernel_traitsILi96ELi64ELi128ELi4ES3_EELb0ELb1ELb1ELb0ELb0ELb0ELb1ELb0EEEvNS_16Flash_fwd_paramsE,"",@"SHT_CUDA_INFO"
	.sectionflags	@""
	.align	4


	//----- nvinfo : EIATTR_CUDA_API_VERSION
	.align		4
        /*0000*/ 	.byte	0x04, 0x37
        /*0002*/ 	.short	(.L_2028 - .L_2027)
.L_2027:
        /*0004*/ 	.word	0x00000082


	//----- nvinfo : EIATTR_KPARAM_INFO
	.align		4
.L_2028:
        /*0008*/ 	.byte	0x04, 0x17
        /*000a*/ 	.short	(.L_2030 - .L_2029)
.L_2029:
        /*000c*/ 	.word	0x00000000
        /*0010*/ 	.short	0x0000
        /*0012*/ 	.short	0x0000
        /*0014*/ 	.byte	0x00, 0xf0, 0x41, 0x07


	//----- nvinfo : EIATTR_SPARSE_MMA_MASK
	.align		4
.L_2030:
        /*0018*/ 	.byte	0x03, 0x50
        /*001a*/ 	.short	0x0000


	//----- nvinfo : EIATTR_MAXREG_COUNT
	.align		4
        /*001c*/ 	.byte	0x03, 0x1b
        /*001e*/ 	.short	0x00ff


	//----- nvinfo : EIATTR_NUM_BARRIERS
	.align		4
        /*0020*/ 	.byte	0x02, 0x4c
        /*0022*/ 	.byte	0x01
	.zero		1


	//----- nvinfo : EIATTR_MERCURY_ISA_VERSION
	.align		4
        /*0024*/ 	.byte	0x03, 0x5f
        /*0026*/ 	.short	0x0101


	//----- nvinfo : EIATTR_COOP_GROUP_MASK_REGIDS
	.align		4
        /*0028*/ 	.byte	0x04, 0x29
        /*002a*/ 	.short	(.L_2032 - .L_2031)


	//   ....[0]....
.L_2031:
        /*002c*/ 	.word	0xffffffff


	//   ....[1]....
        /*0030*/ 	.word	0xffffffff


	//   ....[2]....
        /*0034*/ 	.word	0xffffffff


	//   ....[3]....
        /*0038*/ 	.word	0xffffffff


	//   ....[4]....
        /*003c*/ 	.word	0xffffffff


	//   ....[5]....
        /*0040*/ 	.word	0xffffffff


	//   ....[6]....
        /*0044*/ 	.word	0xffffffff


	//   ....[7]....
        /*0048*/ 	.word	0xffffffff


	//   ....[8]....
        /*004c*/ 	.word	0xffffffff


	//   ....[9]....
        /*0050*/ 	.word	0xffffffff


	//   ....[10]....
        /*0054*/ 	.word	0xffffffff


	//   ....[11]....
        /*0058*/ 	.word	0xffffffff


	//   ....[12]....
        /*005c*/ 	.word	0xffffffff


	//   ....[13]....
        /*0060*/ 	.word	0xffffffff


	//   ....[14]....
        /*0064*/ 	.word	0xffffffff


	//   ....[15]....
        /*0068*/ 	.word	0xffffffff


	//   ....[16]....
        /*006c*/ 	.word	0x05000006


	//   ....[17]....
        /*0070*/ 	.word	0x05000006


	//   ....[18]....
        /*0074*/ 	.word	0x05000006


	//   ....[19]....
        /*0078*/ 	.word	0x05000006


	//----- nvinfo : EIATTR_COOP_GROUP_INSTR_OFFSETS
	.align		4
.L_2032:
        /*007c*/ 	.byte	0x04, 0x28
        /*007e*/ 	.short	(.L_2034 - .L_2033)


	//   ....[0]....
.L_2033:
        /*0080*/ 	.word	0x00006de0


	//   ....[1]....
        /*0084*/ 	.word	0x00006f20


	//   ....[2]....
        /*0088*/ 	.word	0x00006f30


	//   ....[3]....
        /*008c*/ 	.word	0x00006f50


	//   ....[4]....
        /*0090*/ 	.word	0x0000c990


	//   ....[5]....
        /*0094*/ 	.word	0x0000c9b0


	//   ....[6]....
        /*0098*/ 	.word	0x0000c9e0


	//   ....[7]....
        /*009c*/ 	.word	0x0000c9f0


	//   ....[8]....
        /*00a0*/ 	.word	0x000123f0


	//   ....[9]....
        /*00a4*/ 	.word	0x00012420


	//   ....[10]....
        /*00a8*/ 	.word	0x00012450


	//   ....[11]....
        /*00ac*/ 	.word	0x00012460


	//   ....[12]....
        /*00b0*/ 	.word	0x00013ff0


	//   ....[13]....
        /*00b4*/ 	.word	0x00014000


	//   ....[14]....
        /*00b8*/ 	.word	0x00014030


	//   ....[15]....
        /*00bc*/ 	.word	0x00014040


	//   ....[16]....
        /*00c0*/ 	.word	0x00014e50


	//   ....[17]....
        /*00c4*/ 	.word	0x00014ec0


	//   ....[18]....
        /*00c8*/ 	.word	0x00014f20


	//   ....[19]....
        /*00cc*/ 	.word	0x00014f90


	//----- nvinfo : EIATTR_VRC_CTA_INIT_COUNT
	.align		4
.L_2034:
        /*00d0*/ 	.byte	0x02, 0x4a
	.zero		1
	.zero		1


	//----- nvinfo : EIATTR_EXIT_INSTR_OFFSETS
	.align		4
        /*00d4*/ 	.byte	0x04, 0x1c
        /*00d6*/ 	.short	(.L_2036 - .L_2035)


	//   ....[0]....
.L_2035:
        /*00d8*/ 	.word	0x000001f0


	//----- nvinfo : EIATTR_CRS_STACK_SIZE
	.align		4
.L_2036:
        /*00dc*/ 	.byte	0x04, 0x1e
        /*00de*/ 	.short	(.L_2038 - .L_2037)
.L_2037:
        /*00e0*/ 	.word	0x00000000


	//----- nvinfo : EIATTR_CBANK_PARAM_SIZE
	.align		4
.L_2038:
        /*00e4*/ 	.byte	0x03, 0x19
        /*00e6*/ 	.short	0x01d0


	//----- nvinfo : EIATTR_PARAM_CBANK
	.align		4
        /*00e8*/ 	.byte	0x04, 0x0a
        /*00ea*/ 	.short	(.L_2040 - .L_2039)
	.align		4
.L_2039:
        /*00ec*/ 	.word	index@(.nv.constant0._ZN5flash24flash_fwd_splitkv_kernelI23Flash_fwd_kernel_traitsILi96ELi64ELi128ELi4ELb0ELb0EN7cutlass6half_tE19Flash_kernel_traitsILi96ELi64ELi128ELi4ES3_EELb0ELb1ELb1ELb0ELb0ELb0ELb1ELb0EEEvNS_16Flash_fwd_paramsE)
        /*00f0*/ 	.short	0x0380
        /*00f2*/ 	.short	0x01d0


	//----- nvinfo : EIATTR_SW_WAR
	.align		4
.L_2040:
        /*00f4*/ 	.byte	0x04, 0x36
        /*00f6*/ 	.short	(.L_2042 - .L_2041)
.L_2041:
        /*00f8*/ 	.word	0x00000008
.L_2042:


//--------------------- .nv.info._ZN5flash24flash_fwd_splitkv_kernelI23Flash_fwd_kernel_traitsILi96ELi64ELi128ELi4ELb0ELb0EN7cutlass6half_tE19Flash_kernel_traitsILi96ELi64ELi128ELi4ES3_EELb0ELb1ELb1ELb0ELb0ELb1ELb1ELb0EEEvNS_16Flash_fwd_paramsE --------------------------
	.section	.nv.info._ZN5flash24flash_fwd_splitkv_kernelI23Flash_fwd_kernel_traitsILi96ELi64ELi128ELi4ELb0ELb0EN7cutlass6half_tE19Flash_kernel_traitsILi96ELi64ELi128ELi4ES3_EELb0ELb1ELb1ELb0ELb0ELb1ELb1ELb0EEEvNS_16Flash_fwd_paramsE,"",@"SHT_CUDA_INFO"
	.sectionflags	@""
	.align	4


	//----- nvinfo : EIATTR_CUDA_API_VERSION
	.align		4
        /*0000*/ 	.byte	0x04, 0x37
        /*0002*/ 	.short	(.L_2044 - .L_2043)
.L_2043:
        /*0004*/ 	.word	0x00000082


	//----- nvinfo : EIATTR_KPARAM_INFO
	.align		4
.L_2044:
        /*0008*/ 	.byte	0x04, 0x17
        /*000a*/ 	.short	(.L_2046 - .L_2045)
.L_2045:
        /*000c*/ 	.word	0x00000000
        /*0010*/ 	.short	0x0000
        /*0012*/ 	.short	0x0000
        /*0014*/ 	.byte	0x00, 0xf0, 0x41, 0x07


	//----- nvinfo : EIATTR_SPARSE_MMA_MASK
	.align		4
.L_2046:
        /*0018*/ 	.byte	0x03, 0x50
        /*001a*/ 	.short	0x0000


	//----- nvinfo : EIATTR_MAXREG_COUNT
	.align		4
        /*001c*/ 	.byte	0x03, 0x1b
        /*001e*/ 	.short	0x00ff


	//----- nvinfo : EIATTR_NUM_BARRIERS
	.align		4
        /*0020*/ 	.byte	0x02, 0x4c
        /*0022*/ 	.byte	0x01
	.zero		1


	//----- nvinfo : EIATTR_MERCURY_ISA_VERSION
	.align		4
        /*0024*/ 	.byte	0x03, 0x5f
        /*0026*/ 	.short	0x0101


	//----- nvinfo : EIATTR_COOP_GROUP_MASK_REGIDS
	.align		4
        /*0028*/ 	.byte	0x04, 0x29
        /*002a*/ 	.short	(.L_2048 - .L_2047)


	//   ....[0]....
.L_2047:
        /*002c*/ 	.word	0xffffffff


	//   ....[1]....
        /*0030*/ 	.word	0xffffffff


	//   ....[2]....
        /*0034*/ 	.word	0xffffffff


	//   ....[3]....
        /*0038*/ 	.word	0xffffffff


	//   ....[4]....
        /*003c*/ 	.word	0xffffffff


	//   ....[5]....
        /*0040*/ 	.word	0xffffffff


	//   ....[6]....
        /*0044*/ 	.word	0xffffffff


	//   ....[7]....
        /*0048*/ 	.word	0xffffffff


	//   ....[8]....
        /*004c*/ 	.word	0xffffffff


	//   ....[9]....
        /*0050*/ 	.word	0xffffffff


	//   ....[10]....
        /*0054*/ 	.word	0xffffffff


	//   ....[11]....
        /*0058*/ 	.word	0xffffffff


	//   ....[12]....
        /*005c*/ 	.word	0xffffffff


	//   ....[13]....
        /*0060*/ 	.word	0xffffffff


	//   ....[14]....
        /*0064*/ 	.word	0xffffffff


	//   ....[15]....
        /*0068*/ 	.word	0xffffffff


	//   ....[16]....
        /*006c*/ 	.word	0x05000006


	//   ....[17]....
        /*0070*/ 	.word	0x05000006


	//   ....[18]....
        /*0074*/ 	.word	0x05000006


	//   ....[19]....
        /*0078*/ 	.word	0x05000006


	//----- nvinfo : EIATTR_COOP_GROUP_INSTR_OFFSETS
	.align		4
.L_2048:
        /*007c*/ 	.byte	0x04, 0x28
        /*007e*/ 	.short	(.L_2050 - .L_2049)


	//   ....[0]....
.L_2049:
        /*0080*/ 	.word	0x00007640


	//   ....[1]....
        /*0084*/ 	.word	0x00007680


	//   ....[2]....
        /*0088*/ 	.word	0x000076a0


	//   ....[3]....
        /*008c*/ 	.word	0x000076c0


	//   ....[4]....
        /*0090*/ 	.word	0x0000d8f0


	//   ....[5]....
        /*0094*/ 	.word	0x0000d920


	//   ....[6]....
        /*0098*/ 	.word	0x0000d950


	//   ....[7]....
        /*009c*/ 	.word	0x0000d960


	//   ....[8]....
        /*00a0*/ 	.word	0x00013b30


	//   ....[9]....
        /*00a4*/ 	.word	0x00013b60


	//   ....[10]....
        /*00a8*/ 	.word	0x00013ba0


	//   ....[11]....
        /*00ac*/ 	.word	0x00013bb0


	//   ....[12]....
        /*00b0*/ 	.word	0x00015730


	//   ....[13]....
        /*00b4*/ 	.word	0x00015740


	//   ....[14]....
        /*00b8*/ 	.word	0x00015770


	//   ....[15]....
        /*00bc*/ 	.word	0x00015780


	//   ....[16]....
        /*00c0*/ 	.word	0x00016590


	//   ....[17]....
        /*00c4*/ 	.word	0x00016600


	//   ....[18]....
        /*00c8*/ 	.word	0x00016660


	//   ....[19]....
        /*00cc*/ 	.word	0x000166d0


	//----- nvinfo : EIATTR_VRC_CTA_INIT_COUNT
	.align		4
.L_2050:
        /*00d0*/ 	.byte	0x02, 0x4a
	.zero		1
	.zero		1


	//----- nvinfo : EIATTR_EXIT_INSTR_OFFSETS
	.align		4
        /*00d4*/ 	.byte	0x04, 0x1c
        /*00d6*/ 	.short	(.L_2052 - .L_2051)


	//   ....[0]....
.L_2051:
        /*00d8*/ 	.word	0x000001f0


	//----- nvinfo : EIATTR_CRS_STACK_SIZE
	.align		4
.L_2052:
        /*00dc*/ 	.byte	0x04, 0x1e
        /*00de*/ 	.short	(.L_2054 - .L_2053)
.L_2053:
        /*00e0*/ 	.word	0x00000000


	//----- nvinfo : EIATTR_CBANK_PARAM_SIZE
	.align		4
.L_2054:
        /*00e4*/ 	.byte	0x03, 0x19
        /*00e6*/ 	.short	0x01d0


	//----- nvinfo : EIATTR_PARAM_CBANK
	.align		4
        /*00e8*/ 	.byte	0x04, 0x0a
        /*00ea*/ 	.short	(.L_2056 - .L_2055)
	.align		4
.L_2055:
        /*00ec*/ 	.word	index@(.nv.constant0._ZN5flash24flash_fwd_splitkv_kernelI23Flash_fwd_kernel_traitsILi96ELi64ELi128ELi4ELb0ELb0EN7cutlass6half_tE19Flash_kernel_traitsILi96ELi64ELi128ELi4ES3_EELb0ELb1ELb1ELb0ELb0ELb1ELb1ELb0EEEvNS_16Flash_fwd_paramsE)
        /*00f0*/ 	.short	0x0380
        /*00f2*/ 	.short	0x01d0


	//----- nvinfo : EIATTR_SW_WAR
	.align		4
.L_2056:
        /*00f4*/ 	.byte	0x04, 0x36
        /*00f6*/ 	.short	(.L_2058 - .L_2057)
.L_2057:
        /*00f8*/ 	.word	0x00000008
.L_2058:


//--------------------- .nv.info._ZN5flash24flash_fwd_splitkv_kernelI23Flash_fwd_kernel_traitsILi96ELi64ELi128ELi4ELb0ELb0EN7cutlass6half_tE19Flash_kernel_traitsILi96ELi64ELi128ELi4ES3_EELb0ELb1ELb0ELb0ELb1ELb0ELb1ELb1EEEvNS_16Flash_fwd_paramsE --------------------------
	.section	.nv.info._ZN5flash24flash_fwd_splitkv_kernelI23Flash_fwd_kernel_traitsILi96ELi64ELi128ELi4ELb0ELb0EN7cutlass6half_tE19Flash_kernel_traitsILi96ELi64ELi128ELi4ES3_EELb0ELb1ELb0ELb0ELb1ELb0ELb1ELb1EEEvNS_16Flash_fwd_paramsE,"",@"SHT_CUDA_INFO"
	.sectionflags	@""
	.align	4


	//----- nvinfo : EIATTR_CUDA_API_VERSION
	.align		4
        /*0000*/ 	.byte	0x04, 0x37
        /*0002*/ 	.short	(.L_2060 - .L_2059)
.L_2059:
        /*0004*/ 	.word	0x00000082


	//----- nvinfo : EIATTR_KPARAM_INFO
	.align		4
.L_2060:
        /*0008*/ 	.byte	0x04, 0x17
        /*000a*/ 	.short	(.L_2062 - .L_2061)
.L_2061:
        /*000c*/ 	.word	0x00000000
        /*0010*/ 	.short	0x0000
        /*0012*/ 	.short	0x0000
        /*0014*/ 	.byte	0x00, 0xf0, 0x41, 0x07


	//----- nvinfo : EIATTR_SPARSE_MMA_MASK
	.align		4
.L_2062:
        /*0018*/ 	.byte	0x03, 0x50
        /*001a*/ 	.short	0x0000


	//----- nvinfo : EIATTR_MAXREG_COUNT
	.align		4
        /*001c*/ 	.byte	0x03, 0x1b
        /*001e*/ 	.short	0x00ff


	//----- nvinfo : EIATTR_NUM_BARRIERS
	.align		4
        /*0020*/ 	.byte	0x02, 0x4c
        /*0022*/ 	.byte	0x01
	.zero		1


	//----- nvinfo : EIATTR_MERCURY_ISA_VERSION
	.align		4
        /*0024*/ 	.byte	0x03, 0x5f
        /*0026*/ 	.short	0x0101


	//----- nvinfo : EIATTR_COOP_GROUP_MASK_REGIDS
	.align		4
        /*0028*/ 	.byte	0x04, 0x29
        /*002a*/ 	.short	(.L_2064 - .L_2063)


	//   ....[0]....
.L_2063:
        /*002c*/ 	.word	0xffffffff


	//   ....[1]....
        /*0030*/ 	.word	0xffffffff


	//   ....[2]....
        /*0034*/ 	.word	0xffffffff


	//   ....[3]....
        /*0038*/ 	.word	0xffffffff


	//   ....[4]....
        /*003c*/ 	.word	0xffffffff


	//   ....[5]....
        /*0040*/ 	.word	0xffffffff


	//   ....[6]....
        /*0044*/ 	.word	0xffffffff


	//   ....[7]....
        /*0048*/ 	.word	0xffffffff


	//   ....[8]....
        /*004c*/ 	.word	0xffffffff


	//   ....[9]....
        /*0050*/ 	.word	0xffffffff


	//   ....[10]....
        /*0054*/ 	.word	0xffffffff


	//   ....[11]....
        /*0058*/ 	.word	0xffffffff


	//   ....[12]....
        /*005c*/ 	.word	0xffffffff


	//   ....[13]....
        /*0060*/ 	.word	0xffffffff


	//   ....[14]....
        /*0064*/ 	.word	0xffffffff


	//   ....[15]....
        /*0068*/ 	.word	0xffffffff


	//   ....[16]....
        /*006c*/ 	.word	0x05000008


	//   ....[17]....
        /*0070*/ 	.word	0x05000008


	//   ....[18]....
        /*0074*/ 	.word	0x05000008


	//   ....[19]....
        /*0078*/ 	.word	0x05000008


	//----- nvinfo : EIATTR_COOP_GROUP_INSTR_OFFSETS
	.align		4
.L_2064:
        /*007c*/ 	.byte	0x04, 0x28
        /*007e*/ 	.short	(.L_2066 - .L_2065)


	//   ....[0]....
.L_2065:
        /*0080*/ 	.word	0x000100b0


	//   ....[1]....
        /*0084*/ 	.word	0x00010200


	//   ....[2]....
        /*0088*/ 	.word	0x00010220


	//   ....[3]....
        /*008c*/ 	.word	0x00010240


	//   ....[4]....
        /*0090*/ 	.word	0x00014510


	//   ....[5]....
        /*0094*/ 	.word	0x00014520


	//   ....[6]....
        /*0098*/ 	.word	0x00014550


	//   ....[7]....
        /*009c*/ 	.word	0x00014560


	//   ....[8]....
        /*00a0*/ 	.word	0x00018d60


	//   ....[9]....
        /*00a4*/ 	.word	0x00018d70


	//   ....[10]....
        /*00a8*/ 	.word	0x00018da0


	//   ....[11]....
        /*00ac*/ 	.word	0x00018db0


	//   ....[12]....
        /*00b0*/ 	.word	0x0001a910


	//   ....[13]....
        /*00b4*/ 	.word	0x0001a920


	//   ....[14]....
        /*00b8*/ 	.word	0x0001a950


	//   ....[15]....
        /*00bc*/ 	.word	0x0001a960


	//   ....[16]....
        /*00c0*/ 	.word	0x0001b520


	//   ....[17]....
        /*00c4*/ 	.word	0x0001b590


	//   ....[18]....
        /*00c8*/ 	.word	0x0001b5f0


	//   ....[19]....
        /*00cc*/ 	.word	0x0001b660


	//----- nvinfo : EIATTR_VRC_CTA_INIT_COUNT
	.align		4
.L_2066:
        /*00d0*/ 	.byte	0x02, 0x4a
	.zero		1
	.zero		1


	//----- nvinfo : EIATTR_EXIT_INSTR_OFFSETS
	.align		4
        /*00d4*/ 	.byte	0x04, 0x1c
        /*00d6*/ 	.short	(.L_2068 - .L_2067)


	//   ....[0]....
.L_2067:
        /*00d8*/ 	.word	0x000001f0


	//----- nvinfo : EIATTR_CRS_STACK_SIZE
	.align		4
.L_2068:
        /*00dc*/ 	.byte	0x04, 0x1e
        /*00de*/ 	.short	(.L_2070 - .L_2069)
.L_2069:
        /*00e0*/ 	.word	0x00000000


	//----- nvinfo : EIATTR_CBANK_PARAM_SIZE
	.align		4
.L_2070:
        /*00e4*/ 	.byte	0x03, 0x19
        /*00e6*/ 	.short	0x01d0


	//----- nvinfo : EIATTR_PARAM_CBANK
	.align		4
        /*00e8*/ 	.byte	0x04, 0x0a
        /*00ea*/ 	.short	(.L_2072 - .L_2071)
	.align		4
.L_2071:
        /*00ec*/ 	.word	index@(.nv.constant0._ZN5flash24flash_fwd_splitkv_kernelI23Flash_fwd_kernel_traitsILi96ELi64ELi128ELi4ELb0ELb0EN7cutlass6half_tE19Flash_kernel_traitsILi96ELi64ELi128ELi4ES3_EELb0ELb1ELb0ELb0ELb1ELb0ELb1ELb1EEEvNS_16Flash_fwd_paramsE)
        /*00f0*/ 	.short	0x0380
        /*00f2*/ 	.short	0x01d0


	//----- nvinfo : EIATTR_SW_WAR
	.align		4
.L_2072:
        /*00f4*/ 	.byte	0x04, 0x36
        /*00f6*/ 	.short	(.L_2074 - .L_2073)
.L_2073:
        /*00f8*/ 	.word	0x00000008
.L_2074:


//--------------------- .nv.info._ZN5flash24flash_fwd_splitkv_kernelI23Flash_fwd_kernel_traitsILi96ELi64ELi128ELi4ELb0ELb0EN7cutlass6half_tE19Flash_kernel_traitsILi96ELi64ELi128ELi4ES3_EELb0ELb1ELb0ELb0ELb1ELb1ELb1ELb1EEEvNS_16Flash_fwd_paramsE --------------------------
	.section	.nv.info._ZN5flash24flash_fwd_splitkv_kernelI23Flash_fwd_kernel_traitsILi96ELi64ELi128ELi4ELb0ELb0EN7cutlass6half_tE19Flash_kernel_traitsILi96ELi64ELi128ELi4ES3_EELb0ELb1ELb0ELb0ELb1ELb1ELb1ELb1EEEvNS_16Flash_fwd_paramsE,"",@"SHT_CUDA_INFO"
	.sectionflags	@""
	.align	4


	//----- nvinfo : EIATTR_CUDA_API_VERSION
	.align		4
        /*0000*/ 	.byte	0x04, 0x37
        /*0002*/ 	.short	(.L_2076 - .L_2075)
.L_2075:
        /*0004*/ 	.word	0x00000082


	//----- nvinfo : EIATTR_KPARAM_INFO
	.align		4
.L_2076:
        /*0008*/ 	.byte	0x04, 0x17
        /*000a*/ 	.short	(.L_2078 - .L_2077)
.L_2077:
        /*000c*/ 	.word	0x00000000
        /*0010*/ 	.short	0x0000
        /*0012*/ 	.short	0x0000
        /*0014*/ 	.byte	0x00, 0xf0, 0x41, 0x07


	//----- nvinfo : EIATTR_SPARSE_MMA_MASK
	.align		4
.L_2078:
        /*0018*/ 	.byte	0x03, 0x50
        /*001a*/ 	.short	0x0000


	//----- nvinfo : EIATTR_MAXREG_COUNT
	.align		4
        /*001c*/ 	.byte	0x03, 0x1b
        /*001e*/ 	.short	0x00ff


	//----- nvinfo : EIATTR_NUM_BARRIERS
	.align		4
        /*0020*/ 	.byte	0x02, 0x4c
        /*0022*/ 	.byte	0x01
	.zero		1


	//----- nvinfo : EIATTR_MERCURY_ISA_VERSION
	.align		4
        /*0024*/ 	.byte	0x03, 0x5f
        /*0026*/ 	.short	0x0101


	//----- nvinfo : EIATTR_COOP_GROUP_MASK_REGIDS
	.align		4
        /*0028*/ 	.byte	0x04, 0x29
        /*002a*/ 	.short	(.L_2080 - .L_2079)


	//   ....[0]....
.L_2079:
        /*002c*/ 	.word	0xffffffff


	//   ....[1]....
        /*0030*/ 	.word	0xffffffff


	//   ....[2]....
        /*0034*/ 	.word	0xffffffff


	//   ....[3]....
        /*0038*/ 	.word	0xffffffff


	//   ....[4]....
        /*003c*/ 	.word	0xffffffff


	//   ....[5]....
        /*0040*/ 	.word	0xffffffff


	//   ....[6]....
        /*0044*/ 	.word	0xffffffff


	//   ....[7]....
        /*0048*/ 	.word	0xffffffff


	//   ....[8]....
        /*004c*/ 	.word	0xffffffff


	//   ....[9]....
        /*0050*/ 	.word	0xffffffff


	//   ....[10]....
        /*0054*/ 	.word	0xffffffff


	//   ....[11]....
        /*0058*/ 	.word	0xffffffff


	//   ....[12]....
        /*005c*/ 	.word	0xffffffff


	//   ....[13]....
        /*0060*/ 	.word	0xffffffff


	//   ....[14]....
        /*0064*/ 	.word	0xffffffff


	//   ....[15]....
        /*0068*/ 	.word	0xffffffff


	//   ....[16]....
        /*006c*/ 	.word	0x05000008


	//   ....[17]....
        /*0070*/ 	.word	0x05000008


	//   ....[18]....
        /*0074*/ 	.word	0x05000008


	//   ....[19]....
        /*0078*/ 	.word	0x05000008


	//----- nvinfo : EIATTR_COOP_GROUP_INSTR_OFFSETS
	.align		4
.L_2080:
        /*007c*/ 	.byte	0x04, 0x28
        /*007e*/ 	.short	(.L_2082 - .L_2081)


	//   ....[0]....
.L_2081:
        /*0080*/ 	.word	0x000108e0


	//   ....[1]....
        /*0084*/ 	.word	0x00010a00


	//   ....[2]....
        /*0088*/ 	.word	0x00010a10


	//   ....[3]....
        /*008c*/ 	.word	0x00010a40


	//   ....[4]....
        /*0090*/ 	.word	0x00015420


	//   ....[5]....
        /*0094*/ 	.word	0x00015560


	//   ....[6]....
        /*0098*/ 	.word	0x00015580


	//   ....[7]....
        /*009c*/ 	.word	0x000155a0


	//   ....[8]....
        /*00a0*/ 	.word	0x0001a560


	//   ....[9]....
        /*00a4*/ 	.word	0x0001a570


	//   ....[10]....
        /*00a8*/ 	.word	0x0001a5a0


	//   ....[11]....
        /*00ac*/ 	.word	0x0001a5b0


	//   ....[12]....
        /*00b0*/ 	.word	0x0001c120


	//   ....[13]....
        /*00b4*/ 	.word	0x0001c130


	//   ....[14]....
        /*00b8*/ 	.word	0x0001c160


	//   ....[15]....
        /*00bc*/ 	.word	0x0001c170


	//   ....[16]....
        /*00c0*/ 	.word	0x0001cd30


	//   ....[17]....
        /*00c4*/ 	.word	0x0001cda0


	//   ....[18]....
        /*00c8*/ 	.word	0x0001ce00


	//   ....[19]....
        /*00cc*/ 	.word	0x0001ce70


	//----- nvinfo : EIATTR_VRC_CTA_INIT_COUNT
	.align		4
.L_2082:
        /*00d0*/ 	.byte	0x02, 0x4a
	.zero		1
	.zero		1


	//----- nvinfo : EIATTR_EXIT_INSTR_OFFSETS
	.align		4
        /*00d4*/ 	.byte	0x04, 0x1c
        /*00d6*/ 	.short	(.L_2084 - .L_2083)


	//   ....[0]....
.L_2083:
        /*00d8*/ 	.word	0x000001f0


	//----- nvinfo : EIATTR_CRS_STACK_SIZE
	.align		4
.L_2084:
        /*00dc*/ 	.byte	0x04, 0x1e
        /*00de*/ 	.short	(.L_2086 - .L_2085)
.L_2085:
        /*00e0*/ 	.word	0x00000000


	//----- nvinfo : EIATTR_CBANK_PARAM_SIZE
	.align		4
.L_2086:
        /*00e4*/ 	.byte	0x03, 0x19
        /*00e6*/ 	.short	0x01d0


	//----- nvinfo : EIATTR_PARAM_CBANK
	.align		4
        /*00e8*/ 	.byte	0x04, 0x0a
        /*00ea*/ 	.short	(.L_2088 - .L_2087)
	.align		4
.L_2087:
        /*00ec*/ 	.word	index@(.nv.constant0._ZN5flash24flash_fwd_splitkv_kernelI23Flash_fwd_kernel_traitsILi96ELi64ELi128ELi4ELb0ELb0EN7cutlass6half_tE19Flash_kernel_traitsILi96ELi64ELi128ELi4ES3_EELb0ELb1ELb0ELb0ELb1ELb1ELb1ELb1EEEvNS_16Flash_fwd_paramsE)
        /*00f0*/ 	.short	0x0380
        /*00f2*/ 	.short	0x01d0


	//----- nvinfo : EIATTR_SW_WAR
	.align		4
.L_2088:
        /*00f4*/ 	.byte	0x04, 0x36
        /*00f6*/ 	.short	(.L_2090 - .L_2089)
.L_2089:
        /*00f8*/ 	.word	0x00000008
.L_2090:


//--------------------- .nv.info._ZN5flash24flash_fwd_splitkv_kernelI23Flash_fwd_kernel_traitsILi96ELi64ELi128ELi4ELb0ELb0EN7cutlass6half_tE19Flash_kernel_traitsILi96ELi64ELi128ELi4ES3_EELb0ELb1ELb1ELb0ELb0ELb0ELb1ELb1EEEvNS_16Flash_fwd_paramsE --------------------------
	.section	.nv.info._ZN5flash24flash_fwd_splitkv_kernelI23Flash_fwd_kernel_traitsILi96ELi64ELi128ELi4ELb0ELb0EN7cutlass6half_tE19Flash_kernel_traitsILi96ELi64ELi128ELi4ES3_EELb0ELb1ELb1ELb0ELb0ELb0ELb1ELb1EEEvNS_16Flash_fwd_paramsE,"",@"SHT_CUDA_INFO"
	.sectionflags	@""
	.align	4


	//----- nvinfo : EIATTR_CUDA_API_VERSION
	.align		4
        /*0000*/ 	.byte	0x04, 0x37
        /*0002*/ 	.short	(.L_2092 - .L_2091)
.L_2091:
        /*0004*/ 	.word	0x00000082


	//----- nvinfo : EIATTR_KPARAM_INFO
	.align		4
.L_2092:
        /*0008*/ 	.byte	0x04, 0x17
        /*000a*/ 	.short	(.L_2094 - .L_2093)
.L_2093:
        /*000c*/ 	.word	0x00000000
        /*0010*/ 	.short	0x0000
        /*0012*/ 	.short	0x0000
        /*0014*/ 	.byte	0x00, 0xf0, 0x41, 0x07


	//----- nvinfo : EIATTR_SPARSE_MMA_MASK
	.align		4
.L_2094:
        /*0018*/ 	.byte	0x03, 0x50
        /*001a*/ 	.short	0x0000


	//----- nvinfo : EIATTR_MAXREG_COUNT
	.align		4
        /*001c*/ 	.byte	0x03, 0x1b
        /*001e*/ 	.short	0x00ff


	//----- nvinfo : EIATTR_NUM_BARRIERS
	.align		4
        /*0020*/ 	.byte	0x02, 0x4c
        /*0022*/ 	.byte	0x01
	.zero		1


	//----- nvinfo : EIATTR_MERCURY_ISA_VERSION
	.align		4
        /*0024*/ 	.byte	0x03, 0x5f
        /*0026*/ 	.short	0x0101


	//----- nvinfo : EIATTR_COOP_GROUP_MASK_REGIDS
	.align		4
        /*0028*/ 	.byte	0x04, 0x29
        /*002a*/ 	.short	(.L_2096 - .L_2095)


	//   ....[0]....
.L_2095:
        /*002c*/ 	.word	0xffffffff


	//   ....[1]....
        /*0030*/ 	.word	0xffffffff


	//   ....[2]....
        /*0034*/ 	.word	0xffffffff


	//   ....[3]....
        /*0038*/ 	.word	0xffffffff


	//   ....[4]....
        /*003c*/ 	.word	0xffffffff


	//   ....[5]....
        /*0040*/ 	.word	0xffffffff


	//   ....[6]....
        /*0044*/ 	.word	0xffffffff


	//   ....[7]....
        /*0048*/ 	.word	0xffffffff


	//   ....[8]....
        /*004c*/ 	.word	0xffffffff


	//   ....[9]....
        /*0050*/ 	.word	0xffffffff


	//   ....[10]....
        /*0054*/ 	.word	0xffffffff


	//   ....[11]....
        /*0058*/ 	.word	0xffffffff


	//   ....[12]....
        /*005c*/ 	.word	0xffffffff


	//   ....[13]....
        /*0060*/ 	.word	0xffffffff


	//   ....[14]....
        /*0064*/ 	.word	0xffffffff


	//   ....[15]....
        /*0068*/ 	.word	0xffffffff


	//   ....[16]....
        /*006c*/ 	.word	0x05000006


	//   ....[17]....
        /*0070*/ 	.word	0x05000006


	//   ....[18]....
        /*0074*/ 	.word	0x05000006


	//   ....[19]....
        /*0078*/ 	.word	0x05000006


	//----- nvinfo : EIATTR_COOP_GROUP_INSTR_OFFSETS
	.align		4
.L_2096:
        /*007c*/ 	.byte	0x04, 0x28
        /*007e*/ 	.short	(.L_2098 - .L_2097)


	//   ....[0]....
.L_2097:
        /*0080*/ 	.word	0x00012ef0


	//   ....[1]....
        /*0084*/ 	.word	0x00013100


	//   ....[2]....
        /*0088*/ 	.word	0x000131c0


	//   ....[3]....
        /*008c*/ 	.word	0x00013240


	//   ....[4]....
        /*0090*/ 	.word	0x00018c40


	//   ....[5]....
        /*0094*/ 	.word	0x00018c60


	//   ....[6]....
        /*0098*/ 	.word	0x00018c90


	//   ....[7]....
        /*009c*/ 	.word	0x00018ca0


	//   ....[8]....
        /*00a0*/ 	.word	0x0001f080


	//   ....[9]....
        /*00a4*/ 	.word	0x0001f0b0


	//   ....[10]....
        /*00a8*/ 	.word	0x0001f0e0


	//   ....[11]....
        /*00ac*/ 	.word	0x0001f0f0


	//   ....[12]....
        /*00b0*/ 	.word	0x00020c80


	//   ....[13]....
        /*00b4*/ 	.word	0x00020c90


	//   ....[14]....
        /*00b8*/ 	.word	0x00020cc0


	//   ....[15]....
        /*00bc*/ 	.word	0x00020cd0


	//   ....[16]....
        /*00c0*/ 	.word	0x00021b30


	//   ....[17]....
        /*00c4*/ 	.word	0x00021ba0


	//   ....[18]....
        /*00c8*/ 	.word	0x00021c00


	//   ....[19]....
        /*00cc*/ 	.word	0x00021c70


	//----- nvinfo : EIATTR_VRC_CTA_INIT_COUNT
	.align		4
.L_2098:
        /*00d0*/ 	.byte	0x02, 0x4a
	.zero		1
	.zero		1


	//----- nvinfo : EIATTR_EXIT_INSTR_OFFSETS
	.align		4
        /*00d4*/ 	.byte	0x04, 0x1c
        /*00d6*/ 	.short	(.L_2100 - .L_2099)


	//   ....[0]....
.L_2099:
        /*00d8*/ 	.word	0x000001f0


	//----- nvinfo : EIATTR_CRS_STACK_SIZE
	.align		4
.L_2100:
        /*00dc*/ 	.byte	0x04, 0x1e
        /*00de*/ 	.short	(.L_2102 - .L_2101)
.L_2101:
        /*00e0*/ 	.word	0x00000000


	//----- nvinfo : EIATTR_CBANK_PARAM_SIZE
	.align		4
.L_2102:
        /*00e4*/ 	.byte	0x03, 0x19
        /*00e6*/ 	.short	0x01d0


	//----- nvinfo : EIATTR_PARAM_CBANK
	.align		4
        /*00e8*/ 	.byte	0x04, 0x0a
        /*00ea*/ 	.short	(.L_2104 - .L_2103)
	.align		4
.L_2103:
        /*00ec*/ 	.word	index@(.nv.constant0._ZN5flash24flash_fwd_splitkv_kernelI23Flash_fwd_kernel_traitsILi96ELi64ELi128ELi4ELb0ELb0EN7cutlass6half_tE19Flash_kernel_traitsILi96ELi64ELi128ELi4ES3_EELb0ELb1ELb1ELb0ELb0ELb0ELb1ELb1EEEvNS_16Flash_fwd_paramsE)
        /*00f0*/ 	.short	0x0380
        /*00f2*/ 	.short	0x01d0


	//----- nvinfo : EIATTR_SW_WAR
	.align		4
.L_2104:
        /*00f4*/ 	.byte	0x04, 0x36
        /*00f6*/ 	.short	(.L_2106 - .L_2105)
.L_2105:
        /*00f8*/ 	.word	0x00000008
.L_2106:


//--------------------- .nv.info._ZN5flash24flash_fwd_splitkv_kernelI23Flash_fwd_kernel_traitsILi96ELi64ELi128ELi4ELb0ELb0EN7cutlass6half_tE19Flash_kernel_traitsILi96ELi64ELi128ELi4ES3_EELb0ELb1ELb1ELb0ELb0ELb1ELb1ELb1EEEvNS_16Flash_fwd_paramsE --------------------------
	.section	.nv.info._ZN5flash24flash_fwd_splitkv_kernelI23Flash_fwd_kernel_traitsILi96ELi64ELi128ELi4ELb0ELb0EN7cutlass6half_tE19Flash_kernel_traitsILi96ELi64ELi128ELi4ES3_EELb0ELb1ELb1ELb0ELb0ELb1ELb1ELb1EEEvNS_16Flash_fwd_paramsE,"",@"SHT_CUDA_INFO"
	.sectionflags	@""
	.align	4


	//----- nvinfo : EIATTR_CUDA_API_VERSION
	.align		4
        /*0000*/ 	.byte	0x04, 0x37
        /*0002*/ 	.short	(.L_2108 - .L_2107)
.L_2107:
        /*0004*/ 	.word	0x00000082


	//----- nvinfo : EIATTR_KPARAM_INFO
	.align		4
.L_2108:
        /*0008*/ 	.byte	0x04, 0x17
        /*000a*/ 	.short	(.L_2110 - .L_2109)
.L_2109:
        /*000c*/ 	.word	0x00000000
        /*0010*/ 	.short	0x0000
        /*0012*/ 	.short	0x0000
        /*0014*/ 	.byte	0x00, 0xf0, 0x41, 0x07


	//----- nvinfo : EIATTR_SPARSE_MMA_MASK
	.align		4
.L_2110:
        /*0018*/ 	.byte	0x03, 0x50
        /*001a*/ 	.short	0x0000


	//----- nvinfo : EIATTR_MAXREG_COUNT
	.align		4
        /*001c*/ 	.byte	0x03, 0x1b
        /*001e*/ 	.short	0x00ff


	//----- nvinfo : EIATTR_NUM_BARRIERS
	.align		4
        /*0020*/ 	.byte	0x02, 0x4c
        /*0022*/ 	.byte	0x01
	.zero		1


	//----- nvinfo : EIATTR_MERCURY_ISA_VERSION
	.align		4
        /*0024*/ 	.byte	0x03, 0x5f
        /*0026*/ 	.short	0x0101


	//----- nvinfo : EIATTR_COOP_GROUP_MASK_REGIDS
	.align		4
        /*0028*/ 	.byte	0x04, 0x29
        /*002a*/ 	.short	(.L_2112 - .L_2111)


	//   ....[0]....
.L_2111:
        /*002c*/ 	.word	0xffffffff


	//   ....[1]....
        /*0030*/ 	.word	0xffffffff


	//   ....[2]....
        /*0034*/ 	.word	0xffffffff


	//   ....[3]....
        /*0038*/ 	.word	0xffffffff


	//   ....[4]....
        /*003c*/ 	.word	0xffffffff


	//   ....[5]....
        /*0040*/ 	.word	0xffffffff


	//   ....[6]....
        /*0044*/ 	.word	0xffffffff


	//   ....[7]....
        /*0048*/ 	.word	0xffffffff


	//   ....[8]....
        /*004c*/ 	.word	0xffffffff


	//   ....[9]....
        /*0050*/ 	.word	0xffffffff


	//   ....[10]....
        /*0054*/ 	.word	0xffffffff


	//   ....[11]....
        /*0058*/ 	.word	0xffffffff


	//   ....[12]....
        /*005c*/ 	.word	0xffffffff


	//   ....[13]....
        /*0060*/ 	.word	0xffffffff


	//   ....[14]....
        /*0064*/ 	.word	0xffffffff


	//   ....[15]....
        /*0068*/ 	.word	0xffffffff


	//   ....[16]....
        /*006c*/ 	.word	0x05000006


	//   ....[17]....
        /*0070*/ 	.word	0x05000006


	//   ....[18]....
        /*0074*/ 	.word	0x05000006


	//   ....[19]....
        /*0078*/ 	.word	0x05000006


	//----- nvinfo : EIATTR_COOP_GROUP_INSTR_OFFSETS
	.align		4
.L_2112:
        /*007c*/ 	.byte	0x04, 0x28
        /*007e*/ 	.short	(.L_2114 - .L_2113)


	//   ....[0]....
.L_2113:
        /*0080*/ 	.word	0x000137e0


	//   ....[1]....
        /*0084*/ 	.word	0x00013900


	//   ....[2]....
        /*0088*/ 	.word	0x00013920


	//   ....[3]....
        /*008c*/ 	.word	0x00013950


	//   ....[4]....
        /*0090*/ 	.word	0x00019b40


	//   ....[5]....
        /*0094*/ 	.word	0x00019b60


	//   ....[6]....
        /*0098*/ 	.word	0x00019b90


	//   ....[7]....
        /*009c*/ 	.word	0x00019ba0


	//   ....[8]....
        /*00a0*/ 	.word	0x00020700


	//   ....[9]....
        /*00a4*/ 	.word	0x00020750


	//   ....[10]....
        /*00a8*/ 	.word	0x00020780


	//   ....[11]....
        /*00ac*/ 	.word	0x000207a0


	//   ....[12]....
        /*00b0*/ 	.word	0x00022330


	//   ....[13]....
        /*00b4*/ 	.word	0x00022340


	//   ....[14]....
        /*00b8*/ 	.word	0x00022370


	//   ....[15]....
        /*00bc*/ 	.word	0x00022380


	//   ....[16]....
        /*00c0*/ 	.word	0x000231e0


	//   ....[17]....
        /*00c4*/ 	.word	0x00023250


	//   ....[18]....
        /*00c8*/ 	.word	0x000232b0


	//   ....[19]....
        /*00cc*/ 	.word	0x00023320


	//----- nvinfo : EIATTR_VRC_CTA_INIT_COUNT
	.align		4
.L_2114:
        /*00d0*/ 	.byte	0x02, 0x4a
	.zero		1
	.zero		1


	//----- nvinfo : EIATTR_EXIT_INSTR_OFFSETS
	.align		4
        /*00d4*/ 	.byte	0x04, 0x1c
        /*00d6*/ 	.short	(.L_2116 - .L_2115)


	//   ....[0]....
.L_2115:
        /*00d8*/ 	.word	0x000001f0


	//----- nvinfo : EIATTR_CRS_STACK_SIZE
	.align		4
.L_2116:
        /*00dc*/ 	.byte	0x04, 0x1e
        /*00de*/ 	.short	(.L_2118 - .L_2117)
.L_2117:
        /*00e0*/ 	.word	0x00000000


	//----- nvinfo : EIATTR_CBANK_PARAM_SIZE
	.align		4
.L_2118:
        /*00e4*/ 	.byte	0x03, 0x19
        /*00e6*/ 	.short	0x01d0


	//----- nvinfo : EIATTR_PARAM_CBANK
	.align		4
        /*00e8*/ 	.byte	0x04, 0x0a
        /*00ea*/ 	.short	(.L_2120 - .L_2119)
	.align		4
.L_2119:
        /*00ec*/ 	.word	index@(.nv.constant0._ZN5flash24flash_fwd_splitkv_kernelI23Flash_fwd_kernel_traitsILi96ELi64ELi128ELi4ELb0ELb0EN7cutlass6half_tE19Flash_kernel_traitsILi96ELi64ELi128ELi4ES3_EELb0ELb1ELb1ELb0ELb0ELb1ELb1ELb1EEEvNS_16Flash_fwd_paramsE)
        /*00f0*/ 	.short	0x0380
        /*00f2*/ 	.short	0x01d0


	//----- nvinfo : EIATTR_SW_WAR
	.align		4
.L_2120:
        /*00f4*/ 	.byte	0x04, 0x36
        /*00f6*/ 	.short	(.L_2122 - .L_2121)
.L_2121:
        /*00f8*/ 	.word	0x00000008
.L_2122:


//--------------------- .nv.info._ZN5flash32flash_fwd_splitkv_combine_kernelI23Flash_fwd_kernel_traitsILi96ELi64ELi64ELi4ELb0ELb0EN7cutlass6half_tE19Flash_kernel_traitsILi96ELi64ELi64ELi4ES3_EELi16ELi7ELb0EEEvNS_16Flash_fwd_paramsE --------------------------
	.section	.nv.info._ZN5flash32flash_fwd_splitkv_combine_kernelI23Flash_fwd_kernel_traitsILi96ELi64ELi64ELi4ELb0ELb0EN7cutlass6half_tE19Flash_kernel_traitsILi96ELi64ELi64ELi4ES3_EELi16ELi7ELb0EEEvNS_16Flash_fwd_paramsE,"",@"SHT_CUDA_INFO"
	.sectionflags	@""
	.align	4


	//----- nvinfo : EIATTR_CUDA_API_VERSION
	.align		4
        /*0000*/ 	.byte	0x04, 0x37
        /*0002*/ 	.short	(.L_2124 - .L_2123)
.L_2123:
        /*0004*/ 	.word	0x00000082


	//----- nvinfo : EIATTR_KPARAM_INFO
	.align		4
.L_2124:
        /*0008*/ 	.byte	0x04, 0x17
        /*000a*/ 	.short	(.L_2126 - .L_2125)
.L_2125:
        /*000c*/ 	.word	0x00000000
        /*0010*/ 	.short	0x0000
        /*0012*/ 	.short	0x0000
        /*0014*/ 	.byte	0x00, 0xf0, 0x41, 0x07


	//----- nvinfo : EIATTR_SPARSE_MMA_MASK
	.align		4
.L_2126:
        /*0018*/ 	.byte	0x03, 0x50
        /*001a*/ 	.short	0x0000


	//----- nvinfo : EIATTR_MAXREG_COUNT
	.align		4
        /*001c*/ 	.byte	0x03, 0x1b
        /*001e*/ 	.short	0x00ff


	//----- nvinfo : EIATTR_NUM_BARRIERS
	.align		4
        /*0020*/ 	.byte	0x02, 0x4c
        /*0022*/ 	.byte	0x01
	.zero		1


	//----- nvinfo : EIATTR_MERCURY_ISA_VERSION
	.align		4
        /*0024*/ 	.byte	0x03, 0x5f
        /*0026*/ 	.short	0x0101


	//----- nvinfo : EIATTR_COOP_GROUP_MASK_REGIDS
	.align		4
        /*0028*/ 	.byte	0x04, 0x29
        /*002a*/ 	.short	(.L_2128 - .L_2127)


	//   ....[0]....
.L_2127:
        /*002c*/ 	.word	0xffffffff


	//   ....[1]....
        /*0030*/ 	.word	0xffffffff


	//   ....[2]....
        /*0034*/ 	.word	0xffffffff


	//   ....[3]....
        /*0038*/ 	.word	0xffffffff


	//   ....[4]....
        /*003c*/ 	.word	0xffffffff


	//   ....[5]....
        /*0040*/ 	.word	0xffffffff


	//----- nvinfo : EIATTR_COOP_GROUP_INSTR_OFFSETS
	.align		4
.L_2128:
        /*0044*/ 	.byte	0x04, 0x28
        /*0046*/ 	.short	(.L_2130 - .L_2129)


	//   ....[0]....
.L_2129:
        /*0048*/ 	.word	0x00002660


	//   ....[1]....
        /*004c*/ 	.word	0x000026e0


	//   ....[2]....
        /*0050*/ 	.word	0x00002720


	//   ....[3]....
        /*0054*/ 	.word	0x00002c70


	//   ....[4]....
        /*0058*/ 	.word	0x00002ce0


	//   ....[5]....
        /*005c*/ 	.word	0x00002de0


	//----- nvinfo : EIATTR_VRC_CTA_INIT_COUNT
	.align		4
.L_2130:
        /*0060*/ 	.byte	0x02, 0x4a
	.zero		1
	.zero		1


	//----- nvinfo : EIATTR_EXIT_INSTR_OFFSETS
	.align		4
        /*0064*/ 	.byte	0x04, 0x1c
        /*0066*/ 	.short	(.L_2132 - .L_2131)


	//   ....[0]....
.L_2131:
        /*0068*/ 	.word	0x00005470


	//   ....[1]....
        /*006c*/ 	.word	0x00005a20


	//   ....[2]....
        /*0070*/ 	.word	0x00005a40


	//----- nvinfo : EIATTR_CRS_STACK_SIZE
	.align		4
.L_2132:
        /*0074*/ 	.byte	0x04, 0x1e
        /*0076*/ 	.short	(.L_2134 - .L_2133)
.L_2133:
        /*0078*/ 	.word	0x00000000


	//----- nvinfo : EIATTR_CBANK_PARAM_SIZE
	.align		4
.L_2134:
        /*007c*/ 	.byte	0x03, 0x19
        /*007e*/ 	.short	0x01d0


	//----- nvinfo : EIATTR_PARAM_CBANK
	.align		4
        /*0080*/ 	.byte	0x04, 0x0a
        /*0082*/ 	.short	(.L_2136 - .L_2135)
	.align		4
.L_2135:
        /*0084*/ 	.word	index@(.nv.constant0._ZN5flash32flash_fwd_splitkv_combine_kernelI23Flash_fwd_kernel_traitsILi96ELi64ELi64ELi4ELb0ELb0EN7cutlass6half_tE19Flash_kernel_traitsILi96ELi64ELi64ELi4ES3_EELi16ELi7ELb0EEEvNS_16Flash_fwd_paramsE)
        /*0088*/ 	.short	0x0380
        /*008a*/ 	.short	0x01d0


	//----- nvinfo : EIATTR_SW_WAR
	.align		4
.L_2136:
        /*008c*/ 	.byte	0x04, 0x36
        /*008e*/ 	.short	(.L_2138 - .L_2137)
.L_2137:
        /*0090*/ 	.word	0x00000008
.L_2138:


//--------------------- .nv.info._ZN5flash32flash_fwd_splitkv_combine_kernelI23Flash_fwd_kernel_traitsILi96ELi64ELi64ELi4ELb0ELb0EN7cutlass6half_tE19Flash_kernel_traitsILi96ELi64ELi64ELi4ES3_EELi16ELi6ELb0EEEvNS_16Flash_fwd_paramsE --------------------------
	.section	.nv.info._ZN5flash32flash_fwd_splitkv_combine_kernelI23Flash_fwd_kernel_traitsILi96ELi64ELi64ELi4ELb0ELb0EN7cutlass6half_tE19Flash_kernel_traitsILi96ELi64ELi64ELi4ES3_EELi16ELi6ELb0EEEvNS_16Flash_fwd_paramsE,"",@"SHT_CUDA_INFO"
	.sectionflags	@""
	.align	4


	//----- nvinfo : EIATTR_CUDA_API_VERSION
	.align		4
        /*0000*/ 	.byte	0x04, 0x37
        /*0002*/ 	.short	(.L_2140 - .L_2139)
.L_2139:
        /*0004*/ 	.word	0x00000082


	//----- nvinfo : EIATTR_KPARAM_INFO
	.align		4
.L_2140:
        /*0008*/ 	.byte	0x04, 0x17
        /*000a*/ 	.short	(.L_2142 - .L_2141)
.L_2141:
        /*000c*/ 	.word	0x00000000
        /*0010*/ 	.short	0x0000
        /*0012*/ 	.short	0x0000
        /*0014*/ 	.byte	0x00, 0xf0, 0x41, 0x07


	//----- nvinfo : EIATTR_SPARSE_MMA_MASK
	.align		4
.L_2142:
        /*0018*/ 	.byte	0x03, 0x50
        /*001a*/ 	.short	0x0000


	//----- nvinfo : EIATTR_MAXREG_COUNT
	.align		4
        /*001c*/ 	.byte	0x03, 0x1b
        /*001e*/ 	.short	0x00ff


	//----- nvinfo : EIATTR_NUM_BARRIERS
	.align		4
        /*0020*/ 	.byte	0x02, 0x4c
        /*0022*/ 	.byte	0x01
	.zero		1


	//----- nvinfo : EIATTR_MERCURY_ISA_VERSION
	.align		4
        /*0024*/ 	.byte	0x03, 0x5f
        /*0026*/ 	.short	0x0101


	//----- nvinfo : EIATTR_COOP_GROUP_MASK_REGIDS
	.align		4
        /*0028*/ 	.byte	0x04, 0x29
        /*002a*/ 	.short	(.L_2144 - .L_2143)


	//   ....[0]....
.L_2143:
        /*002c*/ 	.word	0xffffffff


	//   ....[1]....
        /*0030*/ 	.word	0xffffffff


	//   ....[2]....
        /*0034*/ 	.word	0xffffffff


	//   ....[3]....
        /*0038*/ 	.word	0xffffffff


	//   ....[4]....
        /*003c*/ 	.word	0xffffffff


	//   ....[5]....
        /*0040*/ 	.word	0xffffffff


	//----- nvinfo : EIATTR_COOP_GROUP_INSTR_OFFSETS
	.align		4
.L_2144:
        /*0044*/ 	.byte	0x04, 0x28
        /*0046*/ 	.short	(.L_2146 - .L_2145)


	//   ....[0]....
.L_2145:
        /*0048*/ 	.word	0x00001f20


	//   ....[1]....
        /*004c*/ 	.word	0x00001fc0


	//   ....[2]....
        /*0050*/ 	.word	0x00002010


	//   ....[3]....
        /*0054*/ 	.word	0x00002360


	//   ....[4]....
        /*0058*/ 	.word	0x000023f0


	//   ....[5]....
        /*005c*/ 	.word	0x000024f0


	//----- nvinfo : EIATTR_VRC_CTA_INIT_COUNT
	.align		4
.L_2146:
        /*0060*/ 	.byte	0x02, 0x4a
	.zero		1
	.zero		1


	//----- nvinfo : EIATTR_EXIT_INSTR_OFFSETS
	.align		4
        /*0064*/ 	.byte	0x04, 0x1c
        /*0066*/ 	.short	(.L_2148 - .L_2147)


	//   ....[0]....
.L_2147:
        /*0068*/ 	.word	0x00004740


	//   ....[1]....
        /*006c*/ 	.word	0x00004d10


	//   ....[2]....
        /*0070*/ 	.word	0x00004d30


	//----- nvinfo : EIATTR_CRS_STACK_SIZE
	.align		4
.L_2148:
        /*0074*/ 	.byte	0x04, 0x1e
        /*0076*/ 	.short	(.L_2150 - .L_2149)
.L_2149:
        /*0078*/ 	.word	0x00000000


	//----- nvinfo : EIATTR_CBANK_PARAM_SIZE
	.align		4
.L_2150:
        /*007c*/ 	.byte	0x03, 0x19
        /*007e*/ 	.short	0x01d0


	//----- nvinfo : EIATTR_PARAM_CBANK
	.align		4
        /*0080*/ 	.byte	0x04, 0x0a
        /*0082*/ 	.short	(.L_2152 - .L_2151)
	.align		4
.L_2151:
        /*0084*/ 	.word	index@(.nv.constant0._ZN5flash32flash_fwd_splitkv_combine_kernelI23Flash_fwd_kernel_traitsILi96ELi64ELi64ELi4ELb0ELb0EN7cutlass6half_tE19Flash_kernel_traitsILi96ELi64ELi64ELi4ES3_EELi16ELi6ELb0EEEvNS_16Flash_fwd_paramsE)
        /*0088*/ 	.short	0x0380
        /*008a*/ 	.short	0x01d0


	//----- nvinfo : EIATTR_SW_WAR
	.align		4
.L_2152:
        /*008c*/ 	.byte	0x04, 0x36
        /*008e*/ 	.short	(.L_2154 - .L_2153)
.L_2153:
        /*0090*/ 	.word	0x00000008
.L_2154:


//--------------------- .nv.info._ZN5flash32flash_fwd_splitkv_combine_kernelI23Flash_fwd_kernel_traitsILi96ELi64ELi64ELi4ELb0ELb0EN7cutlass6half_tE19Flash_kernel_traitsILi96ELi64ELi64ELi4ES3_EELi16ELi5ELb0EEEvNS_16Flash_fwd_paramsE --------------------------
	.section	.nv.info._ZN5flash32flash_fwd_splitkv_combine_kernelI23Flash_fwd_kernel_traitsILi96ELi64ELi64ELi4ELb0ELb0EN7cutlass6half_tE19Flash_kernel_traitsILi96ELi64ELi64ELi4ES3_EELi16ELi5ELb0EEEvNS_16Flash_fwd_paramsE,"",@"SHT_CUDA_INFO"
	.sectionflags	@""
	.align	4


	//----- nvinfo : EIATTR_CUDA_API_VERSION
	.align		4
        /*0000*/ 	.byte	0x04, 0x37
        /*0002*/ 	.short	(.L_2156 - .L_2155)
.L_2155:
        /*0004*/ 	.word	0x00000082


	//----- nvinfo : EIATTR_KPARAM_INFO
	.align		4
.L_2156:
        /*0008*/ 	.byte	0x04, 0x17
        /*000a*/ 	.short	(.L_2158 - .L_2157)
.L_2157:
        /*000c*/ 	.word	0x00000000
        /*0010*/ 	.short	0x0000
        /*0012*/ 	.short	0x0000
        /*0014*/ 	.byte	0x00, 0xf0, 0x41, 0x07


	//----- nvinfo : EIATTR_SPARSE_MMA_MASK
	.align		4
.L_2158:
        /*0018*/ 	.byte	0x03, 0x50
        /*001a*/ 	.short	0x0000


	//----- nvinfo : EIATTR_MAXREG_COUNT
	.align		4
        /*001c*/ 	.byte	0x03, 0x1b
        /*001e*/ 	.short	0x00ff


	//----- nvinfo : EIATTR_NUM_BARRIERS
	.align		4
        /*0020*/ 	.byte	0x02, 0x4c
        /*0022*/ 	.byte	0x01
	.zero		1


	//----- nvinfo : EIATTR_MERCURY_ISA_VERSION
	.align		4
        /*0024*/ 	.byte	0x03, 0x5f
        /*0026*/ 	.short	0x0101


	//----- nvinfo : EIATTR_COOP_GROUP_MASK_REGIDS
	.align		4
        /*0028*/ 	.byte	0x04, 0x29
        /*002a*/ 	.short	(.L_2160 - .L_2159)


	//   ....[0]....
.L_2159:
        /*002c*/ 	.word	0xffffffff


	//   ....[1]....
        /*0030*/ 	.word	0xffffffff


	//   ....[2]....
        /*0034*/ 	.word	0xffffffff


	//   ....[3]....
        /*0038*/ 	.word	0xffffffff


	//   ....[4]....
        /*003c*/ 	.word	0xffffffff


	//   ....[5]....
        /*0040*/ 	.word	0xffffffff


	//----- nvinfo : EIATTR_COOP_GROUP_INSTR_OFFSETS
	.align		4
.L_2160:
        /*0044*/ 	.byte	0x04, 0x28
        /*0046*/ 	.short	(.L_2162 - .L_2161)


	//   ....[0]....
.L_2161:
        /*0048*/ 	.word	0x00001b00


	//   ....[1]....
        /*004c*/ 	.word	0x00001b70


	//   ....[2]....
        /*0050*/ 	.word	0x00001c10


	//   ....[3]....
        /*0054*/ 	.word	0x00001e50


	//   ....[4]....
        /*0058*/ 	.word	0x00001f20


	//   ....[5]....
        /*005c*/ 	.word	0x00001ff0


	//----- nvinfo : EIATTR_VRC_CTA_INIT_COUNT
	.align		4
.L_2162:
        /*0060*/ 	.byte	0x02, 0x4a
	.zero		1
	.zero		1


	//----- nvinfo : EIATTR_EXIT_INSTR_OFFSETS
	.align		4
        /*0064*/ 	.byte	0x04, 0x1c
        /*0066*/ 	.short	(.L_2164 - .L_2163)


	//   ....[0]....
.L_2163:
        /*0068*/ 	.word	0x00003fb0


	//   ....[1]....
        /*006c*/ 	.word	0x00004510


	//   ....[2]....
        /*0070*/ 	.word	0x00004530


	//----- nvinfo : EIATTR_CRS_STACK_SIZE
	.align		4
.L_2164:
        /*0074*/ 	.byte	0x04, 0x1e
        /*0076*/ 	.short	(.L_2166 - .L_2165)
.L_2165:
        /*0078*/ 	.word	0x00000000


	//----- nvinfo : EIATTR_CBANK_PARAM_SIZE
	.align		4
.L_2166:
        /*007c*/ 	.byte	0x03, 0x19
        /*007e*/ 	.short	0x01d0


	//----- nvinfo : EIATTR_PARAM_CBANK
	.align		4
        /*0080*/ 	.byte	0x04, 0x0a
        /*0082*/ 	.short	(.L_2168 - .L_2167)
	.align		4
.L_2167:
        /*0084*/ 	.word	index@(.nv.constant0._ZN5flash32flash_fwd_splitkv_combine_kernelI23Flash_fwd_kernel_traitsILi96ELi64ELi64ELi4ELb0ELb0EN7cutlass6half_tE19Flash_kernel_traitsILi96ELi64ELi64ELi4ES3_EELi16ELi5ELb0EEEvNS_16Flash_fwd_paramsE)
        /*0088*/ 	.short	0x0380
        /*008a*/ 	.short	0x01d0


	//----- nvinfo : EIATTR_SW_WAR
	.align		4
.L_2168:
        /*008c*/ 	.byte	0x04, 0x36
        /*008e*/ 	.short	(.L_2170 - .L_2169)
.L_2169:
        /*0090*/ 	.word	0x00000008
.L_2170:


//--------------------- .nv.info._ZN5flash32flash_fwd_splitkv_combine_kernelI23Flash_fwd_kernel_traitsILi96ELi64ELi64ELi4ELb0ELb0EN7cutlass6half_tE19Flash_kernel_traitsILi96ELi64ELi64ELi4ES3_EELi16ELi4ELb0EEEvNS_16Flash_fwd_paramsE --------------------------
	.section	.nv.info._ZN5flash32flash_fwd_splitkv_combine_kernelI23Flash_fwd_kernel_traitsILi96ELi64ELi64ELi4ELb0ELb0EN7cutlass6half_tE19Flash_kernel_traitsILi96ELi64ELi64ELi4ES3_EELi16ELi4ELb0EEEvNS_16Flash_fwd_paramsE,"",@"SHT_CUDA_INFO"
	.sectionflags	@""
	.align	4


	//----- nvinfo : EIATTR_CUDA_API_VERSION
	.align		4
        /*0000*/ 	.byte	0x04, 0x37
        /*0002*/ 	.short	(.L_2172 - .L_2171)
.L_2171:
        /*0004*/ 	.word	0x00000082


	//----- nvinfo : EIATTR_KPARAM_INFO
	.align		4
.L_2172:
        /*0008*/ 	.byte	0x04, 0x17
        /*000a*/ 	.short	(.L_2174 - .L_2173)
.L_2173:
        /*000c*/ 	.word	0x00000000
        /*0010*/ 	.short	0x0000
        /*0012*/ 	.short	0x0000
        /*0014*/ 	.byte	0x00, 0xf0, 0x41, 0x07


	//----- nvinfo : EIATTR_SPARSE_MMA_MASK
	.align		4
.L_2174:
        /*0018*/ 	.byte	0x03, 0x50
        /*001a*/ 	.short	0x0000


	//----- nvinfo : EIATTR_MAXREG_COUNT
	.align		4
        /*001c*/ 	.byte	0x03, 0x1b
        /*001e*/ 	.short	0x00ff


	//----- nvinfo : EIATTR_NUM_BARRIERS
	.align		4
        /*0020*/ 	.byte	0x02, 0x4c
        /*0022*/ 	.byte	0x01
	.zero		1


	//----- nvinfo : EIATTR_MERCURY_ISA_VERSION
	.align		4
        /*0024*/ 	.byte	0x03, 0x5f
        /*0026*/ 	.short	0x0101


	//----- nvinfo : EIATTR_COOP_GROUP_MASK_REGIDS
	.align		4
        /*0028*/ 	.byte	0x04, 0x29
        /*002a*/ 	.short	(.L_2176 - .L_2175)


	//   ....[0]....
.L_2175:
        /*002c*/ 	.word	0xffffffff


	//   ....[1]....
        /*0030*/ 	.word	0xffffffff


	//   ....[2]....
        /*0034*/ 	.word	0xffffffff


	//   ....[3]....
        /*0038*/ 	.word	0xffffffff


	//   ....[4]....
        /*003c*/ 	.word	0xffffffff


	//   ....[5]....
        /*0040*/ 	.word	0xffffffff


	//----- nvinfo : EIATTR_COOP_GROUP_INSTR_OFFSETS
	.align		4
.L_2176:
        /*0044*/ 	.byte	0x04, 0x28
        /*0046*/ 	.short	(.L_2178 - .L_2177)


	//   ....[0]....
.L_2177:
        /*0048*/ 	.word	0x000018f0


	//   ....[1]....
        /*004c*/ 	.word	0x00001960


	//   ....[2]....
        /*0050*/ 	.word	0x000019b0


	//   ....[3]....
        /*0054*/ 	.word	0x00001b40


	//   ....[4]....
        /*0058*/ 	.word	0x00001bb0


	//   ....[5]....
        /*005c*/ 	.word	0x00001cd0


	//----- nvinfo : EIATTR_VRC_CTA_INIT_COUNT
	.align		4
.L_2178:
        /*0060*/ 	.byte	0x02, 0x4a
	.zero		1
	.zero		1


	//----- nvinfo : EIATTR_EXIT_INSTR_OFFSETS
	.align		4
        /*0064*/ 	.byte	0x04, 0x1c
        /*0066*/ 	.short	(.L_2180 - .L_2179)


	//   ....[0]....
.L_2179:
        /*0068*/ 	.word	0x00003c50


	//   ....[1]....
        /*006c*/ 	.word	0x000041b0


	//   ....[2]....
        /*0070*/ 	.word	0x000041d0


	//----- nvinfo : EIATTR_CRS_STACK_SIZE
	.align		4
.L_2180:
        /*0074*/ 	.byte	0x04, 0x1e
        /*0076*/ 	.short	(.L_2182 - .L_2181)
.L_2181:
        /*0078*/ 	.word	0x00000000


	//----- nvinfo : EIATTR_CBANK_PARAM_SIZE
	.align		4
.L_2182:
        /*007c*/ 	.byte	0x03, 0x19
        /*007e*/ 	.short	0x01d0


	//----- nvinfo : EIATTR_PARAM_CBANK
	.align		4
        /*0080*/ 	.byte	0x04, 0x0a
        /*0082*/ 	.short	(.L_2184 - .L_2183)
	.align		4
.L_2183:
        /*0084*/ 	.word	index@(.nv.constant0._ZN5flash32flash_fwd_splitkv_combine_kernelI23Flash_fwd_kernel_traitsILi96ELi64ELi64ELi4ELb0ELb0EN7cutlass6half_tE19Flash_kernel_traitsILi96ELi64ELi64ELi4ES3_EELi16ELi4ELb0EEEvNS_16Flash_fwd_paramsE)
        /*0088*/ 	.short	0x0380
        /*008a*/ 	.short	0x01d0


	//----- nvinfo : EIATTR_SW_WAR
	.align		4
.L_2184:
        /*008c*/ 	.byte	0x04, 0x36
        /*008e*/ 	.short	(.L_2186 - .L_2185)
.L_2185:
        /*0090*/ 	.word	0x00000008
.L_2186:


//--------------------- .nv.info._ZN5flash32flash_fwd_splitkv_combine_kernelI23Flash_fwd_kernel_traitsILi96ELi64ELi64ELi4ELb0ELb0EN7cutlass6half_tE19Flash_kernel_traitsILi96ELi64ELi64ELi4ES3_EELi16ELi3ELb0EEEvNS_16Flash_fwd_paramsE --------------------------
	.section	.nv.info._ZN5flash32flash_fwd_splitkv_combine_kernelI23Flash_fwd_kernel_traitsILi96ELi64ELi64ELi4ELb0ELb0EN7cutlass6half_tE19Flash_kernel_traitsILi96ELi64ELi64ELi4ES3_EELi16ELi3ELb0EEEvNS_16Flash_fwd_paramsE,"",@"SHT_CUDA_INFO"
	.sectionflags	@""
	.align	4


	//----- nvinfo : EIATTR_CUDA_API_VERSION
	.align		4
        /*0000*/ 	.byte	0x04, 0x37
        /*0002*/ 	.short	(.L_2188 - .L_2187)
.L_2187:
        /*0004*/ 	.word	0x00000082


	//----- nvinfo : EIATTR_KPARAM_INFO
	.align		4
.L_2188:
        /*0008*/ 	.byte	0x04, 0x17
        /*000a*/ 	.short	(.L_2190 - .L_2189)
.L_2189:
        /*000c*/ 	.word	0x00000000
        /*0010*/ 	.short	0x0000
        /*0012*/ 	.short	0x0000
        /*0014*/ 	.byte	0x00, 0xf0, 0x41, 0x07


	//----- nvinfo : EIATTR_SPARSE_MMA_MASK
	.align		4
.L_2190:
        /*0018*/ 	.byte	0x03, 0x50
        /*001a*/ 	.short	0x0000


	//----- nvinfo : EIATTR_MAXREG_COUNT
	.align		4
        /*001c*/ 	.byte	0x03, 0x1b
        /*001e*/ 	.short	0x00ff


	//----- nvinfo : EIATTR_NUM_BARRIERS
	.align		4
        /*0020*/ 	.byte	0x02, 0x4c
        /*0022*/ 	.byte	0x01
	.zero		1


	//----- nvinfo : EIATTR_MERCURY_ISA_VERSION
	.align		4
        /*0024*/ 	.byte	0x03, 0x5f
        /*0026*/ 	.short	0x0101


	//----- nvinfo : EIATTR_COOP_GROUP_MASK_REGIDS
	.align		4
        /*0028*/ 	.byte	0x04, 0x29
        /*002a*/ 	.short	(.L_2192 - .L_2191)


	//   ....[0]....
.L_2191:
        /*002c*/ 	.word	0xffffffff


	//   ....[1]....
        /*0030*/ 	.word	0xffffffff


	//   ....[2]....
        /*0034*/ 	.word	0xffffffff


	//   ....[3]....
        /*0038*/ 	.word	0xffffffff


	//   ....[4]....
        /*003c*/ 	.word	0xffffffff


	//   ....[5]....
        /*0040*/ 	.word	0xffffffff


	//----- nvinfo : EIATTR_COOP_GROUP_INSTR_OFFSETS
	.align		4
.L_2192:
        /*0044*/ 	.byte	0x04, 0x28
        /*0046*/ 	.short	(.L_2194 - .L_2193)


	//   ....[0]....
.L_2193:
        /*0048*/ 	.word	0x00001a40


	//   ....[1]....
        /*004c*/ 	.word	0x00001a90


	//   ....[2]....
        /*0050*/ 	.word	0x00001ac0


	//   ....[3]....
        /*0054*/ 	.word	0x00001bc0


	//   ....[4]....
        /*0058*/ 	.word	0x00001ca0


	//   ....[5]....
        /*005c*/ 	.word	0x00001d00


	//----- nvinfo : EIATTR_VRC_CTA_INIT_COUNT
	.align		4
.L_2194:
        /*0060*/ 	.byte	0x02, 0x4a
	.zero		1
	.zero		1


	//----- nvinfo : EIATTR_EXIT_INSTR_OFFSETS
	.align		4
        /*0064*/ 	.byte	0x04, 0x1c
        /*0066*/ 	.short	(.L_2196 - .L_2195)


	//   ....[0]....
.L_2195:
        /*0068*/ 	.word	0x00003b40


	//   ....[1]....
        /*006c*/ 	.word	0x000040a0


	//   ....[2]....
        /*0070*/ 	.word	0x000040c0


	//----- nvinfo : EIATTR_CRS_STACK_SIZE
	.align		4
.L_2196:
        /*0074*/ 	.byte	0x04, 0x1e
        /*0076*/ 	.short	(.L_2198 - .L_2197)
.L_2197:
        /*0078*/ 	.word	0x00000000


	//----- nvinfo : EIATTR_CBANK_PARAM_SIZE
	.align		4
.L_2198:
        /*007c*/ 	.byte	0x03, 0x19
        /*007e*/ 	.short	0x01d0


	//----- nvinfo : EIATTR_PARAM_CBANK
	.align		4
        /*0080*/ 	.byte	0x04, 0x0a
        /*0082*/ 	.short	(.L_2200 - .L_2199)
	.align		4
.L_2199:
        /*0084*/ 	.word	index@(.nv.constant0._ZN5flash32flash_fwd_splitkv_combine_kernelI23Flash_fwd_kernel_traitsILi96ELi64ELi64ELi4ELb0ELb0EN7cutlass6half_tE19Flash_kernel_traitsILi96ELi64ELi64ELi4ES3_EELi16ELi3ELb0EEEvNS_16Flash_fwd_paramsE)
        /*0088*/ 	.short	0x0380
        /*008a*/ 	.short	0x01d0


	//----- nvinfo : EIATTR_SW_WAR
	.align		4
.L_2200:
        /*008c*/ 	.byte	0x04, 0x36
        /*008e*/ 	.short	(.L_2202 - .L_2201)
.L_2201:
        /*0090*/ 	.word	0x00000008
.L_2202:


//--------------------- .nv.info._ZN5flash32flash_fwd_splitkv_combine_kernelI23Flash_fwd_kernel_traitsILi96ELi64ELi64ELi4ELb0ELb0EN7cutlass6half_tE19Flash_kernel_traitsILi96ELi64ELi64ELi4ES3_EELi16ELi2ELb0EEEvNS_16Flash_fwd_paramsE --------------------------
	.section	.nv.info._ZN5flash32flash_fwd_splitkv_combine_kernelI23Flash_fwd_kernel_traitsILi96ELi64ELi64ELi4ELb0ELb0EN7cutlass6half_tE19Flash_kernel_traitsILi96ELi64ELi64ELi4ES3_EELi16ELi2ELb0EEEvNS_16Flash_fwd_paramsE,"",@"SHT_CUDA_INFO"
	.sectionflags	@""
	.align	4


	//----- nvinfo : EIATTR_CUDA_API_VERSION
	.align		4
        /*0000*/ 	.byte	0x04, 0x37
        /*0002*/ 	.short	(.L_2204 - .L_2203)
.L_2203:
        /*0004*/ 	.word	0x00000082


	//----- nvinfo : EIATTR_KPARAM_INFO
	.align		4
.L_2204:
        /*0008*/ 	.byte	0x04, 0x17
        /*000a*/ 	.short	(.L_2206 - .L_2205)
.L_2205:
        /*000c*/ 	.word	0x00000000
        /*0010*/ 	.short	0x0000
        /*0012*/ 	.short	0x0000
        /*0014*/ 	.byte	0x00, 0xf0, 0x41, 0x07


	//----- nvinfo : EIATTR_SPARSE_MMA_MASK
	.align		4
.L_2206:
        /*0018*/ 	.byte	0x03, 0x50
        /*001a*/ 	.short	0x0000


	//----- nvinfo : EIATTR_MAXREG_COUNT
	.align		4
        /*001c*/ 	.byte	0x03, 0x1b
        /*001e*/ 	.short	0x00ff


	//----- nvinfo : EIATTR_NUM_BARRIERS
	.align		4
        /*0020*/ 	.byte	0x02, 0x4c
        /*0022*/ 	.byte	0x01
	.zero		1


	//----- nvinfo : EIATTR_MERCURY_ISA_VERSION
	.align		4
        /*0024*/ 	.byte	0x03, 0x5f
        /*0026*/ 	.short	0x0101


	//----- nvinfo : EIATTR_COOP_GROUP_MASK_REGIDS
	.align		4
        /*0028*/ 	.byte	0x04, 0x29
        /*002a*/ 	.short	(.L_2208 - .L_2207)


	//   ....[0]....
.L_2207:
        /*002c*/ 	.word	0xffffffff


	//   ....[1]....
        /*0030*/ 	.word	0xffffffff


	//   ....[2]....
        /*0034*/ 	.word	0xffffffff


	//   ....[3]....
        /*0038*/ 	.word	0xffffffff


	//----- nvinfo : EIATTR_COOP_GROUP_INSTR_OFFSETS
	.align		4
.L_2208:
        /*003c*/ 	.byte	0x04, 0x28
        /*003e*/ 	.short	(.L_2210 - .L_2209)


	//   ....[0]....
.L_2209:
        /*0040*/ 	.word	0x00001a30


	//   ....[1]....
        /*0044*/ 	.word	0x00001af0


	//   ....[2]....
        /*0048*/ 	.word	0x00001c20


	//   ....[3]....
        /*004c*/ 	.word	0x00001c50


	//----- nvinfo : EIATTR_VRC_CTA_INIT_COUNT
	.align		4
.L_2210:
        /*0050*/ 	.byte	0x02, 0x4a
	.zero		1
	.zero		1


	//----- nvinfo : EIATTR_EXIT_INSTR_OFFSETS
	.align		4
        /*0054*/ 	.byte	0x04, 0x1c
        /*0056*/ 	.short	(.L_2212 - .L_2211)


	//   ....[0]....
.L_2211:
        /*0058*/ 	.word	0x00003af0


	//   ....[1]....
        /*005c*/ 	.word	0x00004050


	//   ....[2]....
        /*0060*/ 	.word	0x00004070


	//----- nvinfo : EIATTR_CRS_STACK_SIZE
	.align		4
.L_2212:
        /*0064*/ 	.byte	0x04, 0x1e
        /*0066*/ 	.short	(.L_2214 - .L_2213)
.L_2213:
        /*0068*/ 	.word	0x00000000


	//----- nvinfo : EIATTR_CBANK_PARAM_SIZE
	.align		4
.L_2214:
        /*006c*/ 	.byte	0x03, 0x19
        /*006e*/ 	.short	0x01d0


	//----- nvinfo : EIATTR_PARAM_CBANK
	.align		4
        /*0070*/ 	.byte	0x04, 0x0a
        /*0072*/ 	.short	(.L_2216 - .L_2215)
	.align		4
.L_2215:
        /*0074*/ 	.word	index@(.nv.constant0._ZN5flash32flash_fwd_splitkv_combine_kernelI23Flash_fwd_kernel_traitsILi96ELi64ELi64ELi4ELb0ELb0EN7cutlass6half_tE19Flash_kernel_traitsILi96ELi64ELi64ELi4ES3_EELi16ELi2ELb0EEEvNS_16Flash_fwd_paramsE)
        /*0078*/ 	.short	0x0380
        /*007a*/ 	.short	0x01d0


	//----- nvinfo : EIATTR_SW_WAR
	.align		4
.L_2216:
        /*007c*/ 	.byte	0x04, 0x36
        /*007e*/ 	.short	(.L_2218 - .L_2217)
.L_2217:
        /*0080*/ 	.word	0x00000008
.L_2218:


//--------------------- .nv.info._ZN5flash32flash_fwd_splitkv_combine_kernelI23Flash_fwd_kernel_traitsILi96ELi64ELi64ELi4ELb0ELb0EN7cutlass6half_tE19Flash_kernel_traitsILi96ELi64ELi64ELi4ES3_EELi16ELi1ELb0EEEvNS_16Flash_fwd_paramsE --------------------------
	.section	.nv.info._ZN5flash32flash_fwd_splitkv_combine_kernelI23Flash_fwd_kernel_traitsILi96ELi64ELi64ELi4ELb0ELb0EN7cutlass6half_tE19Flash_kernel_traitsILi96ELi64ELi64ELi4ES3_EELi16ELi1ELb0EEEvNS_16Flash_fwd_paramsE,"",@"SHT_CUDA_INFO"
	.sectionflags	@""
	.align	4


	//----- nvinfo : EIATTR_CUDA_API_VERSION
	.align		4
        /*0000*/ 	.byte	0x04, 0x37
        /*0002*/ 	.short	(.L_2220 - .L_2219)
.L_2219:
        /*0004*/ 	.word	0x00000082


	//----- nvinfo : EIATTR_KPARAM_INFO
	.align		4
.L_2220:
        /*0008*/ 	.byte	0x04, 0x17
        /*000a*/ 	.short	(.L_2222 - .L_2221)
.L_2221:
        /*000c*/ 	.word	0x00000000
        /*0010*/ 	.short	0x0000
        /*0012*/ 	.short	0x0000
        /*0014*/ 	.byte	0x00, 0xf0, 0x41, 0x07


	//----- nvinfo : EIATTR_SPARSE_MMA_MASK
	.align		4
.L_2222:
        /*0018*/ 	.byte	0x03, 0x50
        /*001a*/ 	.short	0x0000


	//----- nvinfo : EIATTR_MAXREG_COUNT
	.align		4
        /*001c*/ 	.byte	0x03, 0x1b
        /*001e*/ 	.short	0x00ff


	//----- nvinfo : EIATTR_NUM_BARRIERS
	.align		4
        /*0020*/ 	.byte	0x02, 0x4c
        /*0022*/ 	.byte	0x01
	.zero		1


	//----- nvinfo : EIATTR_MERCURY_ISA_VERSION
	.align		4
        /*0024*/ 	.byte	0x03, 0x5f
        /*0026*/ 	.short	0x0101


	//----- nvinfo : EIATTR_COOP_GROUP_MASK_REGIDS
	.align		4
        /*0028*/ 	.byte	0x04, 0x29
        /*002a*/ 	.short	(.L_2224 - .L_2223)


	//   ....[0]....
.L_2223:
        /*002c*/ 	.word	0xffffffff


	//   ....[1]....
        /*0030*/ 	.word	0xffffffff


	//----- nvinfo : EIATTR_COOP_GROUP_INSTR_OFFSETS
	.align		4
.L_2224:
        /*0034*/ 	.byte	0x04, 0x28
        /*0036*/ 	.short	(.L_2226 - .L_2225)


	//   ....[0]....
.L_2225:
        /*0038*/ 	.word	0x00001a90


	//   ....[1]....
        /*003c*/ 	.word	0x00001cc0


	//----- nvinfo : EIATTR_VRC_CTA_INIT_COUNT
	.align		4
.L_2226:
        /*0040*/ 	.byte	0x02, 0x4a
	.zero		1
	.zero		1


	//----- nvinfo : EIATTR_EXIT_INSTR_OFFSETS
	.align		4
        /*0044*/ 	.byte	0x04, 0x1c
        /*0046*/ 	.short	(.L_2228 - .L_2227)


	//   ....[0]....
.L_2227:
        /*0048*/ 	.word	0x00003ac0


	//   ....[1]....
        /*004c*/ 	.word	0x00004020


	//   ....[2]....
        /*0050*/ 	.word	0x00004040


	//----- nvinfo : EIATTR_CRS_STACK_SIZE
	.align		4
.L_2228:
        /*0054*/ 	.byte	0x04, 0x1e
        /*0056*/ 	.short	(.L_2230 - .L_2229)
.L_2229:
        /*0058*/ 	.word	0x00000000


	//----- nvinfo : EIATTR_CBANK_PARAM_SIZE
	.align		4
.L_2230:
        /*005c*/ 	.byte	0x03, 0x19
        /*005e*/ 	.short	0x01d0


	//----- nvinfo : EIATTR_PARAM_CBANK
	.align		4
        /*0060*/ 	.byte	0x04, 0x0a
        /*0062*/ 	.short	(.L_2232 - .L_2231)
	.align		4
.L_2231:
        /*0064*/ 	.word	index@(.nv.constant0._ZN5flash32flash_fwd_splitkv_combine_kernelI23Flash_fwd_kernel_traitsILi96ELi64ELi64ELi4ELb0ELb0EN7cutlass6half_tE19Flash_kernel_traitsILi96ELi64ELi64ELi4ES3_EELi16ELi1ELb0EEEvNS_16Flash_fwd_paramsE)
        /*0068*/ 	.short	0x0380
        /*006a*/ 	.short	0x01d0


	//----- nvinfo : EIATTR_SW_WAR
	.align		4
.L_2232:
        /*006c*/ 	.byte	0x04, 0x36
        /*006e*/ 	.short	(.L_2234 - .L_2233)
.L_2233:
        /*0070*/ 	.word	0x00000008
.L_2234:


//--------------------- .nv.info._ZN5flash32flash_fwd_splitkv_combine_kernelI23Flash_fwd_kernel_traitsILi96ELi64ELi64ELi4ELb0ELb0EN7cutlass6half_tE19Flash_kernel_traitsILi96ELi64ELi64ELi4ES3_EELi16ELi7ELb1EEEvNS_16Flash_fwd_paramsE --------------------------
	.section	.nv.info._ZN5flash32flash_fwd_splitkv_combine_kernelI23Flash_fwd_kernel_traitsILi96ELi64ELi64ELi4ELb0ELb0EN7cutlass6half_tE19Flash_kernel_traitsILi96ELi64ELi64ELi4ES3_EELi16ELi7ELb1EEEvNS_16Flash_fwd_paramsE,"",@"SHT_CUDA_INFO"
	.sectionflags	@""
	.align	4


	//----- nvinfo : EIATTR_CUDA_API_VERSION
	.align		4
        /*0000*/ 	.byte	0x04, 0x37
        /*0002*/ 	.short	(.L_2236 - .L_2235)
.L_2235:
        /*0004*/ 	.word	0x00000082


	//----- nvinfo : EIATTR_KPARAM_INFO
	.align		4
.L_2236:
        /*0008*/ 	.byte	0x04, 0x17
        /*000a*/ 	.short	(.L_2238 - .L_2237)
.L_2237:
        /*000c*/ 	.word	0x00000000
        /*0010*/ 	.short	0x0000
        /*0012*/ 	.short	0x0000
        /*0014*/ 	.byte	0x00, 0xf0, 0x41, 0x07


	//----- nvinfo : EIATTR_SPARSE_MMA_MASK
	.align		4
.L_2238:
        /*0018*/ 	.byte	0x03, 0x50
        /*001a*/ 	.short	0x0000


	//----- nvinfo : EIATTR_MAXREG_COUNT
	.align		4
        /*001c*/ 	.byte	0x03, 0x1b
        /*001e*/ 	.short	0x00ff


	//----- nvinfo : EIATTR_NUM_BARRIERS
	.align		4
        /*0020*/ 	.byte	0x02, 0x4c
        /*0022*/ 	.byte	0x01
	.zero		1


	//----- nvinfo : EIATTR_MERCURY_ISA_VERSION
	.align		4
        /*0024*/ 	.byte	0x03, 0x5f
        /*0026*/ 	.short	0x0101


	//----- nvinfo : EIATTR_COOP_GROUP_MASK_REGIDS
	.align		4
        /*0028*/ 	.byte	0x04, 0x29
        /*002a*/ 	.short	(.L_2240 - .L_2239)


	//   ....[0]....
.L_2239:
        /*002c*/ 	.word	0xffffffff


	//   ....[1]....
        /*0030*/ 	.word	0xffffffff


	//   ....[2]....
        /*0034*/ 	.word	0xffffffff


	//   ....[3]....
        /*0038*/ 	.word	0xffffffff


	//   ....[4]....
        /*003c*/ 	.word	0xffffffff


	//   ....[5]....
        /*0040*/ 	.word	0xffffffff


	//----- nvinfo : EIATTR_COOP_GROUP_INSTR_OFFSETS
	.align		4
.L_2240:
        /*0044*/ 	.byte	0x04, 0x28
        /*0046*/ 	.short	(.L_2242 - .L_2241)


	//   ....[0]....
.L_2241:
        /*0048*/ 	.word	0x00002680


	//   ....[1]....
        /*004c*/ 	.word	0x000026e0


	//   ....[2]....
        /*0050*/ 	.word	0x00002730


	//   ....[3]....
        /*0054*/ 	.word	0x00002c70


	//   ....[4]....
        /*0058*/ 	.word	0x00002d20


	//   ....[5]....
        /*005c*/ 	.word	0x00002e10


	//----- nvinfo : EIATTR_VRC_CTA_INIT_COUNT
	.align		4
.L_2242:
        /*0060*/ 	.byte	0x02, 0x4a
	.zero		1
	.zero		1


	//----- nvinfo : EIATTR_EXIT_INSTR_OFFSETS
	.align		4
        /*0064*/ 	.byte	0x04, 0x1c
        /*0066*/ 	.short	(.L_2244 - .L_2243)


	//   ....[0]....
.L_2243:
        /*0068*/ 	.word	0x00005420


	//   ....[1]....
        /*006c*/ 	.word	0x00005980


	//----- nvinfo : EIATTR_CRS_STACK_SIZE
	.align		4
.L_2244:
        /*0070*/ 	.byte	0x04, 0x1e
        /*0072*/ 	.short	(.L_2246 - .L_2245)
.L_2245:
        /*0074*/ 	.word	0x00000000


	//----- nvinfo : EIATTR_CBANK_PARAM_SIZE
	.align		4
.L_2246:
        /*0078*/ 	.byte	0x03, 0x19
        /*007a*/ 	.short	0x01d0


	//----- nvinfo : EIATTR_PARAM_CBANK
	.align		4
        /*007c*/ 	.byte	0x04, 0x0a
        /*007e*/ 	.short	(.L_2248 - .L_2247)
	.align		4
.L_2247:
        /*0080*/ 	.word	index@(.nv.constant0._ZN5flash32flash_fwd_splitkv_combine_kernelI23Flash_fwd_kernel_traitsILi96ELi64ELi64ELi4ELb0ELb0EN7cutlass6half_tE19Flash_kernel_traitsILi96ELi64ELi64ELi4ES3_EELi16ELi7ELb1EEEvNS_16Flash_fwd_paramsE)
        /*0084*/ 	.short	0x0380
        /*0086*/ 	.short	0x01d0


	//----- nvinfo : EIATTR_SW_WAR
	.align		4
.L_2248:
        /*0088*/ 	.byte	0x04, 0x36
        /*008a*/ 	.short	(.L_2250 - .L_2249)
.L_2249:
        /*008c*/ 	.word	0x00000008
.L_2250:


//--------------------- .nv.info._ZN5flash32flash_fwd_splitkv_combine_kernelI23Flash_fwd_kernel_traitsILi96ELi64ELi64ELi4ELb0ELb0EN7cutlass6half_tE19Flash_kernel_traitsILi96ELi64ELi64ELi4ES3_EELi16ELi6ELb1EEEvNS_16Flash_fwd_paramsE --------------------------
	.section	.nv.info._ZN5flash32flash_fwd_splitkv_combine_kernelI23Flash_fwd_kernel_traitsILi96ELi64ELi64ELi4ELb0ELb0EN7cutlass6half_tE19Flash_kernel_traitsILi96ELi64ELi64ELi4ES3_EELi16ELi6ELb1EEEvNS_16Flash_fwd_paramsE,"",@"SHT_CUDA_INFO"
	.sectionflags	@""
	.align	4


	//----- nvinfo : EIATTR_CUDA_API_VERSION
	.align		4
        /*0000*/ 	.byte	0x04, 0x37
        /*0002*/ 	.short	(.L_2252 - .L_2251)
.L_2251:
        /*0004*/ 	.word	0x00000082


	//----- nvinfo : EIATTR_KPARAM_INFO
	.align		4
.L_2252:
        /*0008*/ 	.byte	0x04, 0x17
        /*000a*/ 	.short	(.L_2254 - .L_2253)
.L_2253:
        /*000c*/ 	.word	0x00000000
        /*0010*/ 	.short	0x0000
        /*0012*/ 	.short	0x0000
        /*0014*/ 	.byte	0x00, 0xf0, 0x41, 0x07


	//----- nvinfo : EIATTR_SPARSE_MMA_MASK
	.align		4
.L_2254:
        /*0018*/ 	.byte	0x03, 0x50
        /*001a*/ 	.short	0x0000


	//----- nvinfo : EIATTR_MAXREG_COUNT
	.align		4
        /*001c*/ 	.byte	0x03, 0x1b
        /*001e*/ 	.short	0x00ff


	//----- nvinfo : EIATTR_NUM_BARRIERS
	.align		4
        /*0020*/ 	.byte	0x02, 0x4c
        /*0022*/ 	.byte	0x01
	.zero		1


	//----- nvinfo : EIATTR_MERCURY_ISA_VERSION
	.align		4
        /*0024*/ 	.byte	0x03, 0x5f
        /*0026*/ 	.short	0x0101


	//----- nvinfo : EIATTR_COOP_GROUP_MASK_REGIDS
	.align		4
        /*0028*/ 	.byte	0x04, 0x29
        /*002a*/ 	.short	(.L_2256 - .L_2255)


	//   ....[0]....
.L_2255:
        /*002c*/ 	.word	0xffffffff


	//   ....[1]....
        /*0030*/ 	.word	0xffffffff


	//   ....[2]....
        /*0034*/ 	.word	0xffffffff


	//   ....[3]....
        /*0038*/ 	.word	0xffffffff


	//   ....[4]....
        /*003c*/ 	.word	0xffffffff


	//   ....[5]....
        /*0040*/ 	.word	0xffffffff


	//----- nvinfo : EIATTR_COOP_GROUP_INSTR_OFFSETS
	.align		4
.L_2256:
        /*0044*/ 	.byte	0x04, 0x28
        /*0046*/ 	.short	(.L_2258 - .L_2257)


	//   ....[0]....
.L_2257:
        /*0048*/ 	.word	0x00001ea0


	//   ....[1]....
        /*004c*/ 	.word	0x00001f70


	//   ....[2]....
        /*0050*/ 	.word	0x00001fd0


	//   ....[3]....
        /*0054*/ 	.word	0x00002340


	//   ....[4]....
        /*0058*/ 	.word	0x00002360


	//   ....[5]....
        /*005c*/ 	.word	0x000023a0


	//----- nvinfo : EIATTR_VRC_CTA_INIT_COUNT
	.align		4
.L_2258:
        /*0060*/ 	.byte	0x02, 0x4a
	.zero		1
	.zero		1


	//----- nvinfo : EIATTR_EXIT_INSTR_OFFSETS
	.align		4
        /*0064*/ 	.byte	0x04, 0x1c
        /*0066*/ 	.short	(.L_2260 - .L_2259)


	//   ....[0]....
.L_2259:
        /*0068*/ 	.word	0x000045a0


	//   ....[1]....
        /*006c*/ 	.word	0x00004b00


	//----- nvinfo : EIATTR_CRS_STACK_SIZE
	.align		4
.L_2260:
        /*0070*/ 	.byte	0x04, 0x1e
        /*0072*/ 	.short	(.L_2262 - .L_2261)
.L_2261:
        /*0074*/ 	.word	0x00000000


	//----- nvinfo : EIATTR_CBANK_PARAM_SIZE
	.align		4
.L_2262:
        /*0078*/ 	.byte	0x03, 0x19
        /*007a*/ 	.short	0x01d0


	//----- nvinfo : EIATTR_PARAM_CBANK
	.align		4
        /*007c*/ 	.byte	0x04, 0x0a
        /*007e*/ 	.short	(.L_2264 - .L_2263)
	.align		4
.L_2263:
        /*0080*/ 	.word	index@(.nv.constant0._ZN5flash32flash_fwd_splitkv_combine_kernelI23Flash_fwd_kernel_traitsILi96ELi64ELi64ELi4ELb0ELb0EN7cutlass6half_tE19Flash_kernel_traitsILi96ELi64ELi64ELi4ES3_EELi16ELi6ELb1EEEvNS_16Flash_fwd_paramsE)
        /*0084*/ 	.short	0x0380
        /*0086*/ 	.short	0x01d0


	//----- nvinfo : EIATTR_SW_WAR
	.align		4
.L_2264:
        /*0088*/ 	.byte	0x04, 0x36
        /*008a*/ 	.short	(.L_2266 - .L_2265)
.L_2265:
        /*008c*/ 	.word	0x00000008
.L_2266:


//--------------------- .nv.info._ZN5flash32flash_fwd_splitkv_combine_kernelI23Flash_fwd_kernel_traitsILi96ELi64ELi64ELi4ELb0ELb0EN7cutlass6half_tE19Flash_kernel_traitsILi96ELi64ELi64ELi4ES3_EELi16ELi5ELb1EEEvNS_16Flash_fwd_paramsE --------------------------
	.section	.nv.info._ZN5flash32flash_fwd_splitkv_combine_kernelI23Flash_fwd_kernel_traitsILi96ELi64ELi64ELi4ELb0ELb0EN7cutlass6half_tE19Flash_kernel_traitsILi96ELi64ELi64ELi4ES3_EELi16ELi5ELb1EEEvNS_16Flash_fwd_paramsE,"",@"SHT_CUDA_INFO"
	.sectionflags	@""
	.align	4


	//----- nvinfo : EIATTR_CUDA_API_VERSION
	.align		4
        /*0000*/ 	.byte	0x04, 0x37
        /*0002*/ 	.short	(.L_2268 - .L_2267)
.L_2267:
        /*0004*/ 	.word	0x00000082


	//----- nvinfo : EIATTR_KPARAM_INFO
	.align		4
.L_2268:
        /*0008*/ 	.byte	0x04, 0x17
        /*000a*/ 	.short	(.L_2270 - .L_2269)
.L_2269:
        /*000c*/ 	.word	0x00000000
        /*0010*/ 	.short	0x0000
        /*0012*/ 	.short	0x0000
        /*0014*/ 	.byte	0x00, 0xf0, 0x41, 0x07


	//----- nvinfo : EIATTR_SPARSE_MMA_MASK
	.align		4
.L_2270:
        /*0018*/ 	.byte	0x03, 0x50
        /*001a*/ 	.short	0x0000


	//----- nvinfo : EIATTR_MAXREG_COUNT
	.align		4
        /*001c*/ 	.byte	0x03, 0x1b
        /*001e*/ 	.short	0x00ff


	//----- nvinfo : EIATTR_NUM_BARRIERS
	.align		4
        /*0020*/ 	.byte	0x02, 0x4c
        /*0022*/ 	.byte	0x01
	.zero		1


	//----- nvinfo : EIATTR_MERCURY_ISA_VERSION
	.align		4
        /*0024*/ 	.byte	0x03, 0x5f
        /*0026*/ 	.short	0x0101


	//----- nvinfo : EIATTR_COOP_GROUP_MASK_REGIDS
	.align		4
        /*0028*/ 	.byte	0x04, 0x29
        /*002a*/ 	.short	(.L_2272 - .L_2271)


	//   ....[0]....
.L_2271:
        /*002c*/ 	.word	0xffffffff


	//   ....[1]....
        /*0030*/ 	.word	0xffffffff


	//   ....[2]....
        /*0034*/ 	.word	0xffffffff


	//   ....[3]....
        /*0038*/ 	.word	0xffffffff


	//   ....[4]....
        /*003c*/ 	.word	0xffffffff


	//   ....[5]....
        /*0040*/ 	.word	0xffffffff


	//----- nvinfo : EIATTR_COOP_GROUP_INSTR_OFFSETS
	.align		4
.L_2272:
        /*0044*/ 	.byte	0x04, 0x28
        /*0046*/ 	.short	(.L_2274 - .L_2273)


	//   ....[0]....
.L_2273:
        /*0048*/ 	.word	0x00001a00


	//   ....[1]....
        /*004c*/ 	.word	0x00001a90


	//   ....[2]....
        /*0050*/ 	.word	0x00001ae0


	//   ....[3]....
        /*0054*/ 	.word	0x00001d00


	//   ....[4]....
        /*0058*/ 	.word	0x00001d70


	//   ....[5]....
        /*005c*/ 	.word	0x00001e90


	//----- nvinfo : EIATTR_VRC_CTA_INIT_COUNT
	.align		4
.L_2274:
        /*0060*/ 	.byte	0x02, 0x4a
	.zero		1
	.zero		1


	//----- nvinfo : EIATTR_EXIT_INSTR_OFFSETS
	.align		4
        /*0064*/ 	.byte	0x04, 0x1c
        /*0066*/ 	.short	(.L_2276 - .L_2275)


	//   ....[0]....
.L_2275:
        /*0068*/ 	.word	0x00003ef0


	//   ....[1]....
        /*006c*/ 	.word	0x00004430


	//----- nvinfo : EIATTR_CRS_STACK_SIZE
	.align		4
.L_2276:
        /*0070*/ 	.byte	0x04, 0x1e
        /*0072*/ 	.short	(.L_2278 - .L_2277)
.L_2277:
        /*0074*/ 	.word	0x00000000


	//----- nvinfo : EIATTR_CBANK_PARAM_SIZE
	.align		4
.L_2278:
        /*0078*/ 	.byte	0x03, 0x19
        /*007a*/ 	.short	0x01d0


	//----- nvinfo : EIATTR_PARAM_CBANK
	.align		4
        /*007c*/ 	.byte	0x04, 0x0a
        /*007e*/ 	.short	(.L_2280 - .L_2279)
	.align		4
.L_2279:
        /*0080*/ 	.word	index@(.nv.constant0._ZN5flash32flash_fwd_splitkv_combine_kernelI23Flash_fwd_kernel_traitsILi96ELi64ELi64ELi4ELb0ELb0EN7cutlass6half_tE19Flash_kernel_traitsILi96ELi64ELi64ELi4ES3_EELi16ELi5ELb1EEEvNS_16Flash_fwd_paramsE)
        /*0084*/ 	.short	0x0380
        /*0086*/ 	.short	0x01d0


	//----- nvinfo : EIATTR_SW_WAR
	.align		4
.L_2280:
        /*0088*/ 	.byte	0x04, 0x36
        /*008a*/ 	.short	(.L_2282 - .L_2281)
.L_2281:
        /*008c*/ 	.word	0x00000008
.L_2282:


//--------------------- .nv.info._ZN5flash32flash_fwd_splitkv_combine_kernelI23Flash_fwd_kernel_traitsILi96ELi64ELi64ELi4ELb0ELb0EN7cutlass6half_tE19Flash_kernel_traitsILi96ELi64ELi64ELi4ES3_EELi16ELi4ELb1EEEvNS_16Flash_fwd_paramsE --------------------------
	.section	.nv.info._ZN5flash32flash_fwd_splitkv_combine_kernelI23Flash_fwd_kernel_traitsILi96ELi64ELi64ELi4ELb0ELb0EN7cutlass6half_tE19Flash_kernel_traitsILi96ELi64ELi64ELi4ES3_EELi16ELi4ELb1EEEvNS_16Flash_fwd_paramsE,"",@"SHT_CUDA_INFO"
	.sectionflags	@""
	.align	4


	//----- nvinfo : EIATTR_CUDA_API_VERSION
	.align		4
        /*0000*/ 	.byte	0x04, 0x37
        /*0002*/ 	.short	(.L_2284 - .L_2283)
.L_2283:
        /*0004*/ 	.word	0x00000082


	//----- nvinfo : EIATTR_KPARAM_INFO
	.align		4
.L_2284:
        /*0008*/ 	.byte	0x04, 0x17
        /*000a*/ 	.short	(.L_2286 - .L_2285)
.L_2285:
        /*000c*/ 	.word	0x00000000
        /*0010*/ 	.short	0x0000
        /*0012*/ 	.short	0x0000
        /*0014*/ 	.byte	0x00, 0xf0, 0x41, 0x07


	//----- nvinfo : EIATTR_SPARSE_MMA_MASK
	.align		4
.L_2286:
        /*0018*/ 	.byte	0x03, 0x50
        /*001a*/ 	.short	0x0000


	//----- nvinfo : EIATTR_MAXREG_COUNT
	.align		4
        /*001c*/ 	.byte	0x03, 0x1b
        /*001e*/ 	.short	0x00ff


	//----- nvinfo : EIATTR_NUM_BARRIERS
	.align		4
        /*0020*/ 	.byte	0x02, 0x4c
        /*0022*/ 	.byte	0x01
	.zero		1


	//----- nvinfo : EIATTR_MERCURY_ISA_VERSION
	.align		4
        /*0024*/ 	.byte	0x03, 0x5f
        /*0026*/ 	.short	0x0101


	//----- nvinfo : EIATTR_COOP_GROUP_MASK_REGIDS
	.align		4
        /*0028*/ 	.byte	0x04, 0x29
        /*002a*/ 	.short	(.L_2288 - .L_2287)


	//   ....[0]....
.L_2287:
        /*002c*/ 	.word	0xffffffff


	//   ....[1]....
        /*0030*/ 	.word	0xffffffff


	//   ....[2]....
        /*0034*/ 	.word	0xffffffff


	//   ....[3]....
        /*0038*/ 	.word	0xffffffff


	//   ....[4]....
        /*003c*/ 	.word	0xffffffff


	//   ....[5]....
        /*0040*/ 	.word	0xffffffff


	//----- nvinfo : EIATTR_COOP_GROUP_INSTR_OFFSETS
	.align		4
.L_2288:
        /*0044*/ 	.byte	0x04, 0x28
        /*0046*/ 	.short	(.L_2290 - .L_2289)


	//   ....[0]....
.L_2289:
        /*0048*/ 	.word	0x000018f0


	//   ....[1]....
        /*004c*/ 	.word	0x00001960


	//   ....[2]....
        /*0050*/ 	.word	0x000019b0


	//   ....[3]....
        /*0054*/ 	.word	0x00001b40


	//   ....[4]....
        /*0058*/ 	.word	0x00001bb0


	//   ....[5]....
        /*005c*/ 	.word	0x00001cd0


	//----- nvinfo : EIATTR_VRC_CTA_INIT_COUNT
	.align		4
.L_2290:
        /*0060*/ 	.byte	0x02, 0x4a
	.zero		1
	.zero		1


	//----- nvinfo : EIATTR_EXIT_INSTR_OFFSETS
	.align		4
        /*0064*/ 	.byte	0x04, 0x1c
        /*0066*/ 	.short	(.L_2292 - .L_2291)


	//   ....[0]....
.L_2291:
        /*0068*/ 	.word	0x00003d00


	//   ....[1]....
        /*006c*/ 	.word	0x00004240


	//----- nvinfo : EIATTR_CRS_STACK_SIZE
	.align		4
.L_2292:
        /*0070*/ 	.byte	0x04, 0x1e
        /*0072*/ 	.short	(.L_2294 - .L_2293)
.L_2293:
        /*0074*/ 	.word	0x00000000


	//----- nvinfo : EIATTR_CBANK_PARAM_SIZE
	.align		4
.L_2294:
        /*0078*/ 	.byte	0x03, 0x19
        /*007a*/ 	.short	0x01d0


	//----- nvinfo : EIATTR_PARAM_CBANK
	.align		4
        /*007c*/ 	.byte	0x04, 0x0a
        /*007e*/ 	.short	(.L_2296 - .L_2295)
	.align		4
.L_2295:
        /*0080*/ 	.word	index@(.nv.constant0._ZN5flash32flash_fwd_splitkv_combine_kernelI23Flash_fwd_kernel_traitsILi96ELi64ELi64ELi4ELb0ELb0EN7cutlass6half_tE19Flash_kernel_traitsILi96ELi64ELi64ELi4ES3_EELi16ELi4ELb1EEEvNS_16Flash_fwd_paramsE)
        /*0084*/ 	.short	0x0380
        /*0086*/ 	.short	0x01d0


	//----- nvinfo : EIATTR_SW_WAR
	.align		4
.L_2296:
        /*0088*/ 	.byte	0x04, 0x36
        /*008a*/ 	.short	(.L_2298 - .L_2297)
.L_2297:
        /*008c*/ 	.word	0x00000008
.L_2298:


//--------------------- .nv.info._ZN5flash32flash_fwd_splitkv_combine_kernelI23Flash_fwd_kernel_traitsILi96ELi64ELi64ELi4ELb0ELb0EN7cutlass6half_tE19Flash_kernel_traitsILi96ELi64ELi64ELi4ES3_EELi16ELi3ELb1EEEvNS_16Flash_fwd_paramsE --------------------------
	.section	.nv.info._ZN5flash32flash_fwd_splitkv_combine_kernelI23Flash_fwd_kernel_traitsILi96ELi64ELi64ELi4ELb0ELb0EN7cutlass6half_tE19Flash_kernel_traitsILi96ELi64ELi64ELi4ES3_EELi16ELi3ELb1EEEvNS_16Flash_fwd_paramsE,"",@"SHT_CUDA_INFO"
	.sectionflags	@""
	.align	4


	//----- nvinfo : EIATTR_CUDA_API_VERSION
	.align		4
        /*0000*/ 	.byte	0x04, 0x37
        /*0002*/ 	.short	(.L_2300 - .L_2299)
.L_2299:
        /*0004*/ 	.word	0x00000082


	//----- nvinfo : EIATTR_KPARAM_INFO
	.align		4
.L_2300:
        /*0008*/ 	.byte	0x04, 0x17
        /*000a*/ 	.short	(.L_2302 - .L_2301)
.L_2301:
        /*000c*/ 	.word	0x00000000
        /*0010*/ 	.short	0x0000
        /*0012*/ 	.short	0x0000
        /*0014*/ 	.byte	0x00, 0xf0, 0x41, 0x07


	//----- nvinfo : EIATTR_SPARSE_MMA_MASK
	.align		4
.L_2302:
        /*0018*/ 	.byte	0x03, 0x50
        /*001a*/ 	.short	0x0000


	//----- nvinfo : EIATTR_MAXREG_COUNT
	.align		4
        /*001c*/ 	.byte	0x03, 0x1b
        /*001e*/ 	.short	0x00ff


	//----- nvinfo : EIATTR_NUM_BARRIERS
	.align		4
        /*0020*/ 	.byte	0x02, 0x4c
        /*0022*/ 	.byte	0x01
	.zero		1


	//----- nvinfo : EIATTR_MERCURY_ISA_VERSION
	.align		4
        /*0024*/ 	.byte	0x03, 0x5f
        /*0026*/ 	.short	0x0101


	//----- nvinfo : EIATTR_COOP_GROUP_MASK_REGIDS
	.align		4
        /*0028*/ 	.byte	0x04, 0x29
        /*002a*/ 	.short	(.L_2304 - .L_2303)


	//   ....[0]....
.L_2303:
        /*002c*/ 	.word	0xffffffff


	//   ....[1]....
        /*0030*/ 	.word	0xffffffff


	//   ....[2]....
        /*0034*/ 	.word	0xffffffff


	//   ....[3]....
        /*0038*/ 	.word	0xffffffff


	//   ....[4]....
        /*003c*/ 	.word	0xffffffff


	//   ....[5]....
        /*0040*/ 	.word	0xffffffff


	//----- nvinfo : EIATTR_COOP_GROUP_INSTR_OFFSETS
	.align		4
.L_2304:
        /*0044*/ 	.byte	0x04, 0x28
        /*0046*/ 	.short	(.L_2306 - .L_2305)


	//   ....[0]....
.L_2305:
        /*0048*/ 	.word	0x00001a10


	//   ....[1]....
        /*004c*/ 	.word	0x00001a90


	//   ....[2]....
        /*0050*/ 	.word	0x00001ad0


	//   ....[3]....
        /*0054*/ 	.word	0x00001bf0


	//   ....[4]....
        /*0058*/ 	.word	0x00001cd0


	//   ....[5]....
        /*005c*/ 	.word	0x00001d00


	//----- nvinfo : EIATTR_VRC_CTA_INIT_COUNT
	.align		4
.L_2306:
        /*0060*/ 	.byte	0x02, 0x4a
	.zero		1
	.zero		1


	//----- nvinfo : EIATTR_EXIT_INSTR_OFFSETS
	.align		4
        /*0064*/ 	.byte	0x04, 0x1c
        /*0066*/ 	.short	(.L_2308 - .L_2307)


	//   ....[0]....
.L_2307:
        /*0068*/ 	.word	0x00003b70


	//   ....[1]....
        /*006c*/ 	.word	0x000040b0


	//----- nvinfo : EIATTR_CRS_STACK_SIZE
	.align		4
.L_2308:
        /*0070*/ 	.byte	0x04, 0x1e
        /*0072*/ 	.short	(.L_2310 - .L_2309)
.L_2309:
        /*0074*/ 	.word	0x00000000


	//----- nvinfo : EIATTR_CBANK_PARAM_SIZE
	.align		4
.L_2310:
        /*0078*/ 	.byte	0x03, 0x19
        /*007a*/ 	.short	0x01d0


	//----- nvinfo : EIATTR_PARAM_CBANK
	.align		4
        /*007c*/ 	.byte	0x04, 0x0a
        /*007e*/ 	.short	(.L_2312 - .L_2311)
	.align		4
.L_2311:
        /*0080*/ 	.word	index@(.nv.constant0._ZN5flash32flash_fwd_splitkv_combine_kernelI23Flash_fwd_kernel_traitsILi96ELi64ELi64ELi4ELb0ELb0EN7cutlass6half_tE19Flash_kernel_traitsILi96ELi64ELi64ELi4ES3_EELi16ELi3ELb1EEEvNS_16Flash_fwd_paramsE)
        /*0084*/ 	.short	0x0380
        /*0086*/ 	.short	0x01d0


	//----- nvinfo : EIATTR_SW_WAR
	.align		4
.L_2312:
        /*0088*/ 	.byte	0x04, 0x36
        /*008a*/ 	.short	(.L_2314 - .L_2313)
.L_2313:
        /*008c*/ 	.word	0x00000008
.L_2314:


//--------------------- .nv.info._ZN5flash32flash_fwd_splitkv_combine_kernelI23Flash_fwd_kernel_traitsILi96ELi64ELi64ELi4ELb0ELb0EN7cutlass6half_tE19Flash_kernel_traitsILi96ELi64ELi64ELi4ES3_EELi16ELi2ELb1EEEvNS_16Flash_fwd_paramsE --------------------------
	.section	.nv.info._ZN5flash32flash_fwd_splitkv_combine_kernelI23Flash_fwd_kernel_traitsILi96ELi64ELi64ELi4ELb0ELb0EN7cutlass6half_tE19Flash_kernel_traitsILi96ELi64ELi64ELi4ES3_EELi16ELi2ELb1EEEvNS_16Flash_fwd_paramsE,"",@"SHT_CUDA_INFO"
	.sectionflags	@""
	.align	4


	//----- nvinfo : EIATTR_CUDA_API_VERSION
	.align		4
        /*0000*/ 	.byte	0x04, 0x37
        /*0002*/ 	.short	(.L_2316 - .L_2315)
.L_2315:
        /*0004*/ 	.word	0x00000082


	//----- nvinfo : EIATTR_KPARAM_INFO
	.align		4
.L_2316:
        /*0008*/ 	.byte	0x04, 0x17
        /*000a*/ 	.short	(.L_2318 - .L_2317)
.L_2317:
        /*000c*/ 	.word	0x00000000
        /*0010*/ 	.short	0x0000
        /*0012*/ 	.short	0x0000
        /*0014*/ 	.byte	0x00, 0xf0, 0x41, 0x07


	//----- nvinfo : EIATTR_SPARSE_MMA_MASK
	.align		4
.L_2318:
        /*0018*/ 	.byte	0x03, 0x50
        /*001a*/ 	.short	0x0000


	//----- nvinfo : EIATTR_MAXREG_COUNT
	.align		4
        /*001c*/ 	.byte	0x03, 0x1b
        /*001e*/ 	.short	0x00ff


	//----- nvinfo : EIATTR_NUM_BARRIERS
	.align		4
        /*0020*/ 	.byte	0x02, 0x4c
        /*0022*/ 	.byte	0x01
	.zero		1


	//----- nvinfo : EIATTR_MERCURY_ISA_VERSION
	.align		4
        /*0024*/ 	.byte	0x03, 0x5f
        /*0026*/ 	.short	0x0101


	//----- nvinfo : EIATTR_COOP_GROUP_MASK_REGIDS
	.align		4
        /*0028*/ 	.byte	0x04, 0x29
        /*002a*/ 	.short	(.L_2320 - .L_2319)


	//   ....[0]....
.L_2319:
        /*002c*/ 	.word	0xffffffff


	//   ....[1]....
        /*0030*/ 	.word	0xffffffff


	//   ....[2]....
        /*0034*/ 	.word	0xffffffff


	//   ....[3]....
        /*0038*/ 	.word	0xffffffff


	//----- nvinfo : EIATTR_COOP_GROUP_INSTR_OFFSETS
	.align		4
.L_2320:
        /*003c*/ 	.byte	0x04, 0x28
        /*003e*/ 	.short	(.L_2322 - .L_2321)


	//   ....[0]....
.L_2321:
        /*0040*/ 	.word	0x00001a00


	//   ....[1]....
        /*0044*/ 	.word	0x00001ab0


	//   ....[2]....
        /*0048*/ 	.word	0x00001bf0


	//   ....[3]....
        /*004c*/ 	.word	0x00001c20


	//----- nvinfo : EIATTR_VRC_CTA_INIT_COUNT
	.align		4
.L_2322:
        /*0050*/ 	.byte	0x02, 0x4a
	.zero		1
	.zero		1


	//----- nvinfo : EIATTR_EXIT_INSTR_OFFSETS
	.align		4
        /*0054*/ 	.byte	0x04, 0x1c
        /*0056*/ 	.short	(.L_2324 - .L_2323)


	//   ....[0]....
.L_2323:
        /*0058*/ 	.word	0x00003b30


	//   ....[1]....
        /*005c*/ 	.word	0x00004060


	//----- nvinfo : EIATTR_CRS_STACK_SIZE
	.align		4
.L_2324:
        /*0060*/ 	.byte	0x04, 0x1e
        /*0062*/ 	.short	(.L_2326 - .L_2325)
.L_2325:
        /*0064*/ 	.word	0x00000000


	//----- nvinfo : EIATTR_CBANK_PARAM_SIZE
	.align		4
.L_2326:
        /*0068*/ 	.byte	0x03, 0x19
        /*006a*/ 	.short	0x01d0


	//----- nvinfo : EIATTR_PARAM_CBANK
	.align		4
        /*006c*/ 	.byte	0x04, 0x0a
        /*006e*/ 	.short	(.L_2328 - .L_2327)
	.align		4
.L_2327:
        /*0070*/ 	.word	index@(.nv.constant0._ZN5flash32flash_fwd_splitkv_combine_kernelI23Flash_fwd_kernel_traitsILi96ELi64ELi64ELi4ELb0ELb0EN7cutlass6half_tE19Flash_kernel_traitsILi96ELi64ELi64ELi4ES3_EELi16ELi2ELb1EEEvNS_16Flash_fwd_paramsE)
        /*0074*/ 	.short	0x0380
        /*0076*/ 	.short	0x01d0


	//----- nvinfo : EIATTR_SW_WAR
	.align		4
.L_2328:
        /*0078*/ 	.byte	0x04, 0x36
        /*007a*/ 	.short	(.L_2330 - .L_2329)
.L_2329:
        /*007c*/ 	.word	0x00000008
.L_2330:


//--------------------- .nv.info._ZN5flash32flash_fwd_splitkv_combine_kernelI23Flash_fwd_kernel_traitsILi96ELi64ELi64ELi4ELb0ELb0EN7cutlass6half_tE19Flash_kernel_traitsILi96ELi64ELi64ELi4ES3_EELi16ELi1ELb1EEEvNS_16Flash_fwd_paramsE --------------------------
	.section	.nv.info._ZN5flash32flash_fwd_splitkv_combine_kernelI23Flash_fwd_kernel_traitsILi96ELi64ELi64ELi4ELb0ELb0EN7cutlass6half_tE19Flash_kernel_traitsILi96ELi64ELi64ELi4ES3_EELi16ELi1ELb1EEEvNS_16Flash_fwd_paramsE,"",@"SHT_CUDA_INFO"
	.sectionflags	@""
	.align	4


	//----- nvinfo : EIATTR_CUDA_API_VERSION
	.align		4
        /*0000*/ 	.byte	0x04, 0x37
        /*0002*/ 	.short	(.L_2332 - .L_2331)
.L_2331:
        /*0004*/ 	.word	0x00000082


	//----- nvinfo : EIATTR_KPARAM_INFO
	.align		4
.L_2332:
        /*0008*/ 	.byte	0x04, 0x17
        /*000a*/ 	.short	(.L_2334 - .L_2333)
.L_2333:
        /*000c*/ 	.word	0x00000000
        /*0010*/ 	.short	0x0000
        /*0012*/ 	.short	0x0000
        /*0014*/ 	.byte	0x00, 0xf0, 0x41, 0x07


	//----- nvinfo : EIATTR_SPARSE_MMA_MASK
	.align		4
.L_2334:
        /*0018*/ 	.byte	0x03, 0x50
        /*001a*/ 	.short	0x0000


	//----- nvinfo : EIATTR_MAXREG_COUNT
	.align		4
        /*001c*/ 	.byte	0x03, 0x1b
        /*001e*/ 	.short	0x00ff


	//----- nvinfo : EIATTR_NUM_BARRIERS
	.align		4
        /*0020*/ 	.byte	0x02, 0x4c
        /*0022*/ 	.byte	0x01
	.zero		1


	//----- nvinfo : EIATTR_MERCURY_ISA_VERSION
	.align		4
        /*0024*/ 	.byte	0x03, 0x5f
        /*0026*/ 	.short	0x0101


	//----- nvinfo : EIATTR_COOP_GROUP_MASK_REGIDS
	.align		4
        /*0028*/ 	.byte	0x04, 0x29
        /*002a*/ 	.short	(.L_2336 - .L_2335)


	//   ....[0]....
.L_2335:
        /*002c*/ 	.word	0xffffffff


	//   ....[1]....
        /*0030*/ 	.word	0xffffffff


	//----- nvinfo : EIATTR_COOP_GROUP_INSTR_OFFSETS
	.align		4
.L_2336:
        /*0034*/ 	.byte	0x04, 0x28
        /*0036*/ 	.short	(.L_2338 - .L_2337)


	//   ....[0]....
.L_2337:
        /*0038*/ 	.word	0x00001a20


	//   ....[1]....
        /*003c*/ 	.word	0x00001c50


	//----- nvinfo : EIATTR_VRC_CTA_INIT_COUNT
	.align		4
.L_2338:
        /*0040*/ 	.byte	0x02, 0x4a
	.zero		1
	.zero		1


	//----- nvinfo : EIATTR_EXIT_INSTR_OFFSETS
	.align		4
        /*0044*/ 	.byte	0x04, 0x1c
        /*0046*/ 	.short	(.L_2340 - .L_2339)


	//   ....[0]....
.L_2339:
        /*0048*/ 	.word	0x00003b10


	//   ....[1]....
        /*004c*/ 	.word	0x00004040


	//----- nvinfo : EIATTR_CRS_STACK_SIZE
	.align		4
.L_2340:
        /*0050*/ 	.byte	0x04, 0x1e
        /*0052*/ 	.short	(.L_2342 - .L_2341)
.L_2341:
        /*0054*/ 	.word	0x00000000


	//----- nvinfo : EIATTR_CBANK_PARAM_SIZE
	.align		4
.L_2342:
        /*0058*/ 	.byte	0x03, 0x19
        /*005a*/ 	.short	0x01d0


	//----- nvinfo : EIATTR_PARAM_CBANK
	.align		4
        /*005c*/ 	.byte	0x04, 0x0a
        /*005e*/ 	.short	(.L_2344 - .L_2343)
	.align		4
.L_2343:
        /*0060*/ 	.word	index@(.nv.constant0._ZN5flash32flash_fwd_splitkv_combine_kernelI23Flash_fwd_kernel_traitsILi96ELi64ELi64ELi4ELb0ELb0EN7cutlass6half_tE19Flash_kernel_traitsILi96ELi64ELi64ELi4ES3_EELi16ELi1ELb1EEEvNS_16Flash_fwd_paramsE)
        /*0064*/ 	.short	0x0380
        /*0066*/ 	.short	0x01d0


	//----- nvinfo : EIATTR_SW_WAR
	.align		4
.L_2344:
        /*0068*/ 	.byte	0x04, 0x36
        /*006a*/ 	.short	(.L_2346 - .L_2345)
.L_2345:
        /*006c*/ 	.word	0x00000008
.L_2346:


//--------------------- .nv.info._ZN5flash24flash_fwd_splitkv_kernelI23Flash_fwd_kernel_traitsILi96ELi64ELi64ELi4ELb0ELb0EN7cutlass6half_tE19Flash_kernel_traitsILi96ELi64ELi64ELi4ES3_EELb0ELb0ELb0ELb0ELb1ELb0ELb0ELb0EEEvNS_16Flash_fwd_paramsE --------------------------
	.section	.nv.info._ZN5flash24flash_fwd_splitkv_kernelI23Flash_fwd_kernel_traitsILi96ELi64ELi64ELi4ELb0ELb0EN7cutlass6half_tE19Flash_kernel_traitsILi96ELi64ELi64ELi4ES3_EELb0ELb0ELb0ELb0ELb1ELb0ELb0ELb0EEEvNS_16Flash_fwd_paramsE,"",@"SHT_CUDA_INFO"
	.sectionflags	@""
	.align	4


	//----- nvinfo : EIATTR_CUDA_API_VERSION
	.align		4
        /*0000*/ 	.byte	0x04, 0x37
        /*0002*/ 	.short	(.L_2348 - .L_2347)
.L_2347:
        /*0004*/ 	.word	0x00000082


	//----- nvinfo : EIATTR_KPARAM_INFO
	.align		4
.L_2348:
        /*0008*/ 	.byte	0x04, 0x17
        /*000a*/ 	.short	(.L_2350 - .L_2349)
.L_2349:
        /*000c*/ 	.word	0x00000000
        /*0010*/ 	.short	0x0000
        /*0012*/ 	.short	0x0000
        /*0014*/ 	.byte	0x00, 0xf0, 0x41, 0x07


	//----- nvinfo : EIATTR_SPARSE_MMA_MASK
	.align		4
.L_2350:
        /*0018*/ 	.byte	0x03, 0x50
        /*001a*/ 	.short	0x0000


	//----- nvinfo : EIATTR_MAXREG_COUNT
	.align		4
        /*001c*/ 	.byte	0x03, 0x1b
        /*001e*/ 	.short	0x00ff


	//----- nvinfo : EIATTR_NUM_BARRIERS
	.align		4
        /*0020*/ 	.byte	0x02, 0x4c
        /*0022*/ 	.byte	0x01
	.zero		1


	//----- nvinfo : EIATTR_MERCURY_ISA_VERSION
	.align		4
        /*0024*/ 	.byte	0x03, 0x5f
        /*0026*/ 	.short	0x0101


	//----- nvinfo : EIATTR_COOP_GROUP_MASK_REGIDS
	.align		4
        /*0028*/ 	.byte	0x04, 0x29
        /*002a*/ 	.short	(.L_2352 - .L_2351)


	//   ....[0]....
.L_2351:
        /*002c*/ 	.word	0xffffffff


	//   ....[1]....
        /*0030*/ 	.word	0xffffffff


	//   ....[2]....
        /*0034*/ 	.word	0xffffffff


	//   ....[3]....
        /*0038*/ 	.word	0xffffffff


	//   ....[4]....
        /*003c*/ 	.word	0xffffffff


	//   ....[5]....
        /*0040*/ 	.word	0xffffffff


	//   ....[6]....
        /*0044*/ 	.word	0xffffffff


	//   ....[7]....
        /*0048*/ 	.word	0xffffffff


	//   ....[8]....
        /*004c*/ 	.word	0xffffffff


	//   ....[9]....
        /*0050*/ 	.word	0xffffffff


	//   ....[10]....
        /*0054*/ 	.word	0xffffffff


	//   ....[11]....
        /*0058*/ 	.word	0xffffffff


	//   ....[12]....
        /*005c*/ 	.word	0x05000004


	//   ....[13]....
        /*0060*/ 	.word	0x05000004


	//   ....[14]....
        /*0064*/ 	.word	0x05000004


	//   ....[15]....
        /*0068*/ 	.word	0x05000004


	//----- nvinfo : EIATTR_COOP_GROUP_INSTR_OFFSETS
	.align		4
.L_2352:
        /*006c*/ 	.byte	0x04, 0x28
        /*006e*/ 	.short	(.L_2354 - .L_2353)


	//   ....[0]....
.L_2353:
        /*0070*/ 	.word	0x00003110


	//   ....[1]....
        /*0074*/ 	.word	0x00003130


	//   ....[2]....
        /*0078*/ 	.word	0x000031b0


	//   ....[3]....
        /*007c*/ 	.word	0x000031c0


	//   ....[4]....
        /*0080*/ 	.word	0x00005240


	//   ....[5]....
        /*0084*/ 	.word	0x00005270


	//   ....[6]....
        /*0088*/ 	.word	0x000052a0


	//   ....[7]....
        /*008c*/ 	.word	0x000052b0


	//   ....[8]....
        /*0090*/ 	.word	0x000062f0


	//   ....[9]....
        /*0094*/ 	.word	0x00006300


	//   ....[10]....
        /*0098*/ 	.word	0x00006330


	//   ....[11]....
        /*009c*/ 	.word	0x00006340


	//   ....[12]....
        /*00a0*/ 	.word	0x000070e0


	//   ....[13]....
        /*00a4*/ 	.word	0x00007150


	//   ....[14]....
        /*00a8*/ 	.word	0x000071b0


	//   ....[15]....
        /*00ac*/ 	.word	0x00007220


	//----- nvinfo : EIATTR_VRC_CTA_INIT_COUNT
	.align		4
.L_2354:
        /*00b0*/ 	.byte	0x02, 0x4a
	.zero		1
	.zero		1


	//----- nvinfo : EIATTR_EXIT_INSTR_OFFSETS
	.align		4
        /*00b4*/ 	.byte	0x04, 0x1c
        /*00b6*/ 	.short	(.L_2356 - .L_2355)


	//   ....[0]....
.L_2355:
        /*00b8*/ 	.word	0x00000090


	//----- nvinfo : EIATTR_CRS_STACK_SIZE
	.align		4
.L_2356:
        /*00bc*/ 	.byte	0x04, 0x1e
        /*00be*/ 	.short	(.L_2358 - .L_2357)
.L_2357:
        /*00c0*/ 	.word	0x00000000


	//----- nvinfo : EIATTR_CBANK_PARAM_SIZE
	.align		4
.L_2358:
        /*00c4*/ 	.byte	0x03, 0x19
        /*00c6*/ 	.short	0x01d0


	//----- nvinfo : EIATTR_PARAM_CBANK
	.align		4
        /*00c8*/ 	.byte	0x04, 0x0a
        /*00ca*/ 	.short	(.L_2360 - .L_2359)
	.align		4
.L_2359:
        /*00cc*/ 	.word	index@(.nv.constant0._ZN5flash24flash_fwd_splitkv_kernelI23Flash_fwd_kernel_traitsILi96ELi64ELi64ELi4ELb0ELb0EN7cutlass6half_tE19Flash_kernel_traitsILi96ELi64ELi64ELi4ES3_EELb0ELb0ELb0ELb0ELb1ELb0ELb0ELb0EEEvNS_16Flash_fwd_paramsE)
        /*00d0*/ 	.short	0x0380
        /*00d2*/ 	.short	0x01d0


	//----- nvinfo : EIATTR_SW_WAR
	.align		4
.L_2360:
        /*00d4*/ 	.byte	0x04, 0x36
        /*00d6*/ 	.short	(.L_2362 - .L_2361)
.L_2361:
        /*00d8*/ 	.word	0x00000008
.L_2362:


//--------------------- .nv.info._ZN5flash24flash_fwd_splitkv_kernelI23Flash_fwd_kernel_traitsILi96ELi64ELi64ELi4ELb0ELb0EN7cutlass6half_tE19Flash_kernel_traitsILi96ELi64ELi64ELi4ES3_EELb0ELb0ELb0ELb0ELb1ELb1ELb0ELb0EEEvNS_16Flash_fwd_paramsE --------------------------
	.section	.nv.info._ZN5flash24flash_fwd_splitkv_kernelI23Flash_fwd_kernel_traitsILi96ELi64ELi64ELi4ELb0ELb0EN7cutlass6half_tE19Flash_kernel_traitsILi96ELi64ELi64ELi4ES3_EELb0ELb0ELb0ELb0ELb1ELb1ELb0ELb0EEEvNS_16Flash_fwd_paramsE,"",@"SHT_CUDA_INFO"
	.sectionflags	@""
	.align	4


	//----- nvinfo : EIATTR_CUDA_API_VERSION
	.align		4
        /*0000*/ 	.byte	0x04, 0x37
        /*0002*/ 	.short	(.L_2364 - .L_2363)
.L_2363:
        /*0004*/ 	.word	0x00000082


	//----- nvinfo : EIATTR_KPARAM_INFO
	.align		4
.L_2364:
        /*0008*/ 	.byte	0x04, 0x17
        /*000a*/ 	.short	(.L_2366 - .L_2365)
.L_2365:
        /*000c*/ 	.word	0x00000000
        /*0010*/ 	.short	0x0000
        /*0012*/ 	.short	0x0000
        /*0014*/ 	.byte	0x00, 0xf0, 0x41, 0x07


	//----- nvinfo : EIATTR_SPARSE_MMA_MASK
	.align		4
.L_2366:
        /*0018*/ 	.byte	0x03, 0x50
        /*001a*/ 	.short	0x0000


	//----- nvinfo : EIATTR_MAXREG_COUNT
	.align		4
        /*001c*/ 	.byte	0x03, 0x1b
        /*001e*/ 	.short	0x00ff


	//----- nvinfo : EIATTR_NUM_BARRIERS
	.align		4
        /*0020*/ 	.byte	0x02, 0x4c
        /*0022*/ 	.byte	0x01
	.zero		1


	//----- nvinfo : EIATTR_MERCURY_ISA_VERSION
	.align		4
        /*0024*/ 	.byte	0x03, 0x5f
        /*0026*/ 	.short	0x0101


	//----- nvinfo : EIATTR_COOP_GROUP_MASK_REGIDS
	.align		4
        /*0028*/ 	.byte	0x04, 0x29
        /*002a*/ 	.short	(.L_2368 - .L_2367)


	//   ....[0]....
.L_2367:
        /*002c*/ 	.word	0xffffffff


	//   ....[1]....
        /*0030*/ 	.word	0xffffffff


	//   ....[2]....
        /*0034*/ 	.word	0xffffffff


	//   ....[3]....
        /*0038*/ 	.word	0xffffffff


	//   ....[4]....
        /*003c*/ 	.word	0xffffffff


	//   ....[5]....
        /*0040*/ 	.word	0xffffffff


	//   ....[6]....
        /*0044*/ 	.word	0xffffffff


	//   ....[7]....
        /*0048*/ 	.word	0xffffffff


	//   ....[8]....
        /*004c*/ 	.word	0xffffffff


	//   ....[9]....
        /*0050*/ 	.word	0xffffffff


	//   ....[10]....
        /*0054*/ 	.word	0xffffffff


	//   ....[11]....
        /*0058*/ 	.word	0xffffffff


	//   ....[12]....
        /*005c*/ 	.word	0x05000005


	//   ....[13]....
        /*0060*/ 	.word	0x05000005


	//   ....[14]....
        /*0064*/ 	.word	0x05000005


	//   ....[15]....
        /*0068*/ 	.word	0x05000005


	//----- nvinfo : EIATTR_COOP_GROUP_INSTR_OFFSETS
	.align		4
.L_2368:
        /*006c*/ 	.byte	0x04, 0x28
        /*006e*/ 	.short	(.L_2370 - .L_2369)


	//   ....[0]....
.L_2369:
        /*0070*/ 	.word	0x000035d0


	//   ....[1]....
        /*0074*/ 	.word	0x00003660


	//   ....[2]....
        /*0078*/ 	.word	0x00003670


	//   ....[3]....
        /*007c*/ 	.word	0x000036b0


	//   ....[4]....
        /*0080*/ 	.word	0x00005b10


	//   ....[5]....
        /*0084*/ 	.word	0x00005b30


	//   ....[6]....
        /*0088*/ 	.word	0x00005b60


	//   ....[7]....
        /*008c*/ 	.word	0x00005b70


	//   ....[8]....
        /*0090*/ 	.word	0x00006bc0


	//   ....[9]....
        /*0094*/ 	.word	0x00006bd0


	//   ....[10]....
        /*0098*/ 	.word	0x00006c00


	//   ....[11]....
        /*009c*/ 	.word	0x00006c10


	//   ....[12]....
        /*00a0*/ 	.word	0x000079e0


	//   ....[13]....
        /*00a4*/ 	.word	0x00007a60


	//   ....[14]....
        /*00a8*/ 	.word	0x00007ae0


	//   ....[15]....
        /*00ac*/ 	.word	0x00007b50


	//----- nvinfo : EIATTR_VRC_CTA_INIT_COUNT
	.align		4
.L_2370:
        /*00b0*/ 	.byte	0x02, 0x4a
	.zero		1
	.zero		1


	//----- nvinfo : EIATTR_EXIT_INSTR_OFFSETS
	.align		4
        /*00b4*/ 	.byte	0x04, 0x1c
        /*00b6*/ 	.short	(.L_2372 - .L_2371)


	//   ....[0]....
.L_2371:
        /*00b8*/ 	.word	0x00000090


	//----- nvinfo : EIATTR_CRS_STACK_SIZE
	.align		4
.L_2372:
        /*00bc*/ 	.byte	0x04, 0x1e
        /*00be*/ 	.short	(.L_2374 - .L_2373)
.L_2373:
        /*00c0*/ 	.word	0x00000000


	//----- nvinfo : EIATTR_CBANK_PARAM_SIZE
	.align		4
.L_2374:
        /*00c4*/ 	.byte	0x03, 0x19
        /*00c6*/ 	.short	0x01d0


	//----- nvinfo : EIATTR_PARAM_CBANK
	.align		4
        /*00c8*/ 	.byte	0x04, 0x0a
        /*00ca*/ 	.short	(.L_2376 - .L_2375)
	.align		4
.L_2375:
        /*00cc*/ 	.word	index@(.nv.constant0._ZN5flash24flash_fwd_splitkv_kernelI23Flash_fwd_kernel_traitsILi96ELi64ELi64ELi4ELb0ELb0EN7cutlass6half_tE19Flash_kernel_traitsILi96ELi64ELi64ELi4ES3_EELb0ELb0ELb0ELb0ELb1ELb1ELb0ELb0EEEvNS_16Flash_fwd_paramsE)
        /*00d0*/ 	.short	0x0380
        /*00d2*/ 	.short	0x01d0


	//----- nvinfo : EIATTR_SW_WAR
	.align		4
.L_2376:
        /*00d4*/ 	.byte	0x04, 0x36
        /*00d6*/ 	.short	(.L_2378 - .L_2377)
.L_2377:
        /*00d8*/ 	.word	0x00000008
.L_2378:


//--------------------- .nv.info._ZN5flash24flash_fwd_splitkv_kernelI23Flash_fwd_kernel_traitsILi96ELi64ELi64ELi4ELb0ELb0EN7cutlass6half_tE19Flash_kernel_traitsILi96ELi64ELi64ELi4ES3_EELb0ELb0ELb0ELb0ELb1ELb0ELb1ELb0EEEvNS_16Flash_fwd_paramsE --------------------------
	.section	.nv.info._ZN5flash24flash_fwd_splitkv_kernelI23Flash_fwd_kernel_traitsILi96ELi64ELi64ELi4ELb0ELb0EN7cutlass6half_tE19Flash_kernel_traitsILi96ELi64ELi64ELi4ES3_EELb0ELb0ELb0ELb0ELb1ELb0ELb1ELb0EEEvNS_16Flash_fwd_paramsE,"",@"SHT_CUDA_INFO"
	.sectionflags	@""
	.align	4


	//----- nvinfo : EIATTR_CUDA_API_VERSION
	.align		4
        /*0000*/ 	.byte	0x04, 0x37
        /*0002*/ 	.short	(.L_2380 - .L_2379)
.L_2379:
        /*0004*/ 	.word	0x00000082


	//----- nvinfo : EIATTR_KPARAM_INFO
	.align		4
.L_2380:
        /*0008*/ 	.byte	0x04, 0x17
        /*000a*/ 	.short	(.L_2382 - .L_2381)
.L_2381:
        /*000c*/ 	.word	0x00000000
        /*0010*/ 	.short	0x0000
        /*0012*/ 	.short	0x0000
        /*0014*/ 	.byte	0x00, 0xf0, 0x41, 0x07


	//----- nvinfo : EIATTR_SPARSE_MMA_MASK
	.align		4
.L_2382:
        /*0018*/ 	.byte	0x03, 0x50
        /*001a*/ 	.short	0x0000


	//----- nvinfo : EIATTR_MAXREG_COUNT
	.align		4
        /*001c*/ 	.byte	0x03, 0x1b
        /*001e*/ 	.short	0x00ff


	//----- nvinfo : EIATTR_NUM_BARRIERS
	.align		4
        /*0020*/ 	.byte	0x02, 0x4c
        /*0022*/ 	.byte	0x01
	.zero		1


	//----- nvinfo : EIATTR_MERCURY_ISA_VERSION
	.align		4
        /*0024*/ 	.byte	0x03, 0x5f
        /*0026*/ 	.short	0x0101


	//----- nvinfo : EIATTR_COOP_GROUP_MASK_REGIDS
	.align		4
        /*0028*/ 	.byte	0x04, 0x29
        /*002a*/ 	.short	(.L_2384 - .L_2383)


	//   ....[0]....
.L_2383:
        /*002c*/ 	.word	0xffffffff


	//   ....[1]....
        /*0030*/ 	.word	0xffffffff


	//   ....[2]....
        /*0034*/ 	.word	0xffffffff


	//   ....[3]....
        /*0038*/ 	.word	0xffffffff


	//   ....[4]....
        /*003c*/ 	.word	0xffffffff


	//   ....[5]....
        /*0040*/ 	.word	0xffffffff


	//   ....[6]....
        /*0044*/ 	.word	0xffffffff


	//   ....[7]....
        /*0048*/ 	.word	0xffffffff


	//   ....[8]....
        /*004c*/ 	.word	0xffffffff


	//   ....[9]....
        /*0050*/ 	.word	0xffffffff


	//   ....[10]....
        /*0054*/ 	.word	0xffffffff


	//   ....[11]....
        /*0058*/ 	.word	0xffffffff


	//   ....[12]....
        /*005c*/ 	.word	0x05000007


	//   ....[13]....
        /*0060*/ 	.word	0x05000007


	//   ....[14]....
        /*0064*/ 	.word	0x05000007


	//   ....[15]....
        /*0068*/ 	.word	0x05000007


	//----- nvinfo : EIATTR_COOP_GROUP_INSTR_OFFSETS
	.align		4
.L_2384:
        /*006c*/ 	.byte	0x04, 0x28
        /*006e*/ 	.short	(.L_2386 - .L_2385)


	//   ....[0]....
.L_2385:
        /*0070*/ 	.word	0x00003360


	//   ....[1]....
        /*0074*/ 	.word	0x00003390


	//   ....[2]....
        /*0078*/ 	.word	0x00003410


	//   ....[3]....
        /*007c*/ 	.word	0x00003420


	//   ....[4]....
        /*0080*/ 	.word	0x00005410


	//   ....[5]....
        /*0084*/ 	.word	0x00005420


	//   ....[6]....
        /*0088*/ 	.word	0x00005450


	//   ....[7]....
        /*008c*/ 	.word	0x00005460


	//   ....[8]....
        /*0090*/ 	.word	0x000064d0


	//   ....[9]....
        /*0094*/ 	.word	0x000064e0


	//   ....[10]....
        /*0098*/ 	.word	0x00006510


	//   ....[11]....
        /*009c*/ 	.word	0x00006520


	//   ....[12]....
        /*00a0*/ 	.word	0x00007050


	//   ....[13]....
        /*00a4*/ 	.word	0x000070c0


	//   ....[14]....
        /*00a8*/ 	.word	0x00007120


	//   ....[15]....
        /*00ac*/ 	.word	0x00007190


	//----- nvinfo : EIATTR_VRC_CTA_INIT_COUNT
	.align		4
.L_2386:
        /*00b0*/ 	.byte	0x02, 0x4a
	.zero		1
	.zero		1


	//----- nvinfo : EIATTR_EXIT_INSTR_OFFSETS
	.align		4
        /*00b4*/ 	.byte	0x04, 0x1c
        /*00b6*/ 	.short	(.L_2388 - .L_2387)


	//   ....[0]....
.L_2387:
        /*00b8*/ 	.word	0x000001f0


	//----- nvinfo : EIATTR_CRS_STACK_SIZE
	.align		4
.L_2388:
        /*00bc*/ 	.byte	0x04, 0x1e
        /*00be*/ 	.short	(.L_2390 - .L_2389)
.L_2389:
        /*00c0*/ 	.word	0x00000000


	//----- nvinfo : EIATTR_CBANK_PARAM_SIZE
	.align		4
.L_2390:
        /*00c4*/ 	.byte	0x03, 0x19
        /*00c6*/ 	.short	0x01d0


	//----- nvinfo : EIATTR_PARAM_CBANK
	.align		4
        /*00c8*/ 	.byte	0x04, 0x0a
        /*00ca*/ 	.short	(.L_2392 - .L_2391)
	.align		4
.L_2391:
        /*00cc*/ 	.word	index@(.nv.constant0._ZN5flash24flash_fwd_splitkv_kernelI23Flash_fwd_kernel_traitsILi96ELi64ELi64ELi4ELb0ELb0EN7cutlass6half_tE19Flash_kernel_traitsILi96ELi64ELi64ELi4ES3_EELb0ELb0ELb0ELb0ELb1ELb0ELb1ELb0EEEvNS_16Flash_fwd_paramsE)
        /*00d0*/ 	.short	0x0380
        /*00d2*/ 	.short	0x01d0


	//----- nvinfo : EIATTR_SW_WAR
	.align		4
.L_2392:
        /*00d4*/ 	.byte	0x04, 0x36
        /*00d6*/ 	.short	(.L_2394 - .L_2393)
.L_2393:
        /*00d8*/ 	.word	0x00000008
.L_2394:


//--------------------- .nv.info._ZN5flash24flash_fwd_splitkv_kernelI23Flash_fwd_kernel_traitsILi96ELi64ELi64ELi4ELb0ELb0EN7cutlass6half_tE19Flash_kernel_traitsILi96ELi64ELi64ELi4ES3_EELb0ELb0ELb0ELb0ELb1ELb1ELb1ELb0EEEvNS_16Flash_fwd_paramsE --------------------------
	.section	.nv.info._ZN5flash24flash_fwd_splitkv_kernelI23Flash_fwd_kernel_traitsILi96ELi64ELi64ELi4ELb0ELb0EN7cutlass6half_tE19Flash_kernel_traitsILi96ELi64ELi64ELi4ES3_EELb0ELb0ELb0ELb0ELb1ELb1ELb1ELb0EEEvNS_16Flash_fwd_paramsE,"",@"SHT_CUDA_INFO"
	.sectionflags	@""
	.align	4


	//----- nvinfo : EIATTR_CUDA_API_VERSION
	.align		4
        /*0000*/ 	.byte	0x04, 0x37
        /*0002*/ 	.short	(.L_2396 - .L_2395)
.L_2395:
        /*0004*/ 	.word	0x00000082


	//----- nvinfo : EIATTR_KPARAM_INFO
	.align		4
.L_2396:
        /*0008*/ 	.byte	0x04, 0x17
        /*000a*/ 	.short	(.L_2398 - .L_2397)
.L_2397:
        /*000c*/ 	.word	0x00000000
        /*0010*/ 	.short	0x0000
        /*0012*/ 	.short	0x0000
        /*0014*/ 	.byte	0x00, 0xf0, 0x41, 0x07


	//----- nvinfo : EIATTR_SPARSE_MMA_MASK
	.align		4
.L_2398:
        /*0018*/ 	.byte	0x03, 0x50
        /*001a*/ 	.short	0x0000


	//----- nvinfo : EIATTR_MAXREG_COUNT
	.align		4
        /*001c*/ 	.byte	0x03, 0x1b
        /*001e*/ 	.short	0x00ff


	//----- nvinfo : EIATTR_NUM_BARRIERS
	.align		4
        /*0020*/ 	.byte	0x02, 0x4c
        /*0022*/ 	.byte	0x01
	.zero		1


	//----- nvinfo : EIATTR_MERCURY_ISA_VERSION
	.align		4
        /*0024*/ 	.byte	0x03, 0x5f
        /*0026*/ 	.short	0x0101


	//----- nvinfo : EIATTR_COOP_GROUP_MASK_REGIDS
	.align		4
        /*0028*/ 	.byte	0x04, 0x29
        /*002a*/ 	.short	(.L_2400 - .L_2399)


	//   ....[0]....
.L_2399:
        /*002c*/ 	.word	0xffffffff


	//   ....[1]....
        /*0030*/ 	.word	0xffffffff


	//   ....[2]....
        /*0034*/ 	.word	0xffffffff


	//   ....[3]....
        /*0038*/ 	.word	0xffffffff


	//   ....[4]....
        /*003c*/ 	.word	0xffffffff


	//   ....[5]....
        /*0040*/ 	.word	0xffffffff


	//   ....[6]....
        /*0044*/ 	.word	0xffffffff


	//   ....[7]....
        /*0048*/ 	.word	0xffffffff


	//   ....[8]....
        /*004c*/ 	.word	0xffffffff


	//   ....[9]....
        /*0050*/ 	.word	0xffffffff


	//   ....[10]....
        /*0054*/ 	.word	0xffffffff


	//   ....[11]....
        /*0058*/ 	.word	0xffffffff


	//   ....[12]....
        /*005c*/ 	.word	0x05000006


	//   ....[13]....
        /*0060*/ 	.word	0x05000006


	//   ....[14]....
        /*0064*/ 	.word	0x05000006


	//   ....[15]....
        /*0068*/ 	.word	0x05000006


	//----- nvinfo : EIATTR_COOP_GROUP_INSTR_OFFSETS
	.align		4
.L_2400:
        /*006c*/ 	.byte	0x04, 0x28
        /*006e*/ 	.short	(.L_2402 - .L_2401)


	//   ....[0]....
.L_2401:
        /*0070*/ 	.word	0x00003840


	//   ....[1]....
        /*0074*/ 	.word	0x000038e0


	//   ....[2]....
        /*0078*/ 	.word	0x000038f0


	//   ....[3]....
        /*007c*/ 	.word	0x00003920


	//   ....[4]....
        /*0080*/ 	.word	0x00005d00


	//   ....[5]....
        /*0084*/ 	.word	0x00005d10


	//   ....[6]....
        /*0088*/ 	.word	0x00005d40


	//   ....[7]....
        /*008c*/ 	.word	0x00005d50


	//   ....[8]....
        /*0090*/ 	.word	0x00006de0


	//   ....[9]....
        /*0094*/ 	.word	0x00006df0


	//   ....[10]....
        /*0098*/ 	.word	0x00006e20


	//   ....[11]....
        /*009c*/ 	.word	0x00006e30


	//   ....[12]....
        /*00a0*/ 	.word	0x00007980


	//   ....[13]....
        /*00a4*/ 	.word	0x00007a00


	//   ....[14]....
        /*00a8*/ 	.word	0x00007a70


	//   ....[15]....
        /*00ac*/ 	.word	0x00007ae0


	//----- nvinfo : EIATTR_VRC_CTA_INIT_COUNT
	.align		4
.L_2402:
        /*00b0*/ 	.byte	0x02, 0x4a
	.zero		1
	.zero		1


	//----- nvinfo : EIATTR_EXIT_INSTR_OFFSETS
	.align		4
        /*00b4*/ 	.byte	0x04, 0x1c
        /*00b6*/ 	.short	(.L_2404 - .L_2403)


	//   ....[0]....
.L_2403:
        /*00b8*/ 	.word	0x000001f0


	//----- nvinfo : EIATTR_CRS_STACK_SIZE
	.align		4
.L_2404:
        /*00bc*/ 	.byte	0x04, 0x1e
        /*00be*/ 	.short	(.L_2406 - .L_2405)
.L_2405:
        /*00c0*/ 	.word	0x00000000


	//----- nvinfo : EIATTR_CBANK_PARAM_SIZE
	.align		4
.L_2406:
        /*00c4*/ 	.byte	0x03, 0x19
        /*00c6*/ 	.short	0x01d0


	//----- nvinfo : EIATTR_PARAM_CBANK
	.align		4
        /*00c8*/ 	.byte	0x04, 0x0a
        /*00ca*/ 	.short	(.L_2408 - .L_2407)
	.align		4
.L_2407:
        /*00cc*/ 	.word	index@(.nv.constant0._ZN5flash24flash_fwd_splitkv_kernelI23Flash_fwd_kernel_traitsILi96ELi64ELi64ELi4ELb0ELb0EN7cutlass6half_tE19Flash_kernel_traitsILi96ELi64ELi64ELi4ES3_EELb0ELb0ELb0ELb0ELb1ELb1ELb1ELb0EEEvNS_16Flash_fwd_paramsE)
        /*00d0*/ 	.short	0x0380
        /*00d2*/ 	.short	0x01d0


	//----- nvinfo : EIATTR_SW_WAR
	.align		4
.L_2408:
        /*00d4*/ 	.byte	0x04, 0x36
        /*00d6*/ 	.short	(.L_2410 - .L_2409)
.L_2409:
        /*00d8*/ 	.word	0x00000008
.L_2410:


//--------------------- .nv.info._ZN5flash24flash_fwd_splitkv_kernelI23Flash_fwd_kernel_traitsILi96ELi64ELi64ELi4ELb0ELb0EN7cutlass6half_tE19Flash_kernel_traitsILi96ELi64ELi64ELi4ES3_EELb0ELb0ELb0ELb0ELb0ELb0ELb0ELb0EEEvNS_16Flash_fwd_paramsE --------------------------
	.section	.nv.info._ZN5flash24flash_fwd_splitkv_kernelI23Flash_fwd_kernel_traitsILi96ELi64ELi64ELi4ELb0ELb0EN7cutlass6half_tE19Flash_kernel_traitsILi96ELi64ELi64ELi4ES3_EELb0ELb0ELb0ELb0ELb0ELb0ELb0ELb0EEEvNS_16Flash_fwd_paramsE,"",@"SHT_CUDA_INFO"
	.sectionflags	@""
	.align	4


	//----- nvinfo : EIATTR_CUDA_API_VERSION
	.align		4
        /*0000*/ 	.byte	0x04, 0x37
        /*0002*/ 	.short	(.L_2412 - .L_2411)
.L_2411:
        /*0004*/ 	.word	0x00000082


	//----- nvinfo : EIATTR_KPARAM_INFO
	.align		4
.L_2412:
        /*0008*/ 	.byte	0x04, 0x17
        /*000a*/ 	.short	(.L_2414 - .L_2413)
.L_2413:
        /*000c*/ 	.word	0x00000000
        /*0010*/ 	.short	0x0000
        /*0012*/ 	.short	0x0000
        /*0014*/ 	.byte	0x00, 0xf0, 0x41, 0x07


	//----- nvinfo : EIATTR_SPARSE_MMA_MASK
	.align		4
.L_2414:
        /*0018*/ 	.byte	0x03, 0x50
        /*001a*/ 	.short	0x0000


	//----- nvinfo : EIATTR_MAXREG_COUNT
	.align		4
        /*001c*/ 	.byte	0x03, 0x1b
        /*001e*/ 	.short	0x00ff


	//----- nvinfo : EIATTR_NUM_BARRIERS
	.align		4
        /*0020*/ 	.byte	0x02, 0x4c
        /*0022*/ 	.byte	0x01
	.zero		1


	//----- nvinfo : EIATTR_MERCURY_ISA_VERSION
	.align		4
        /*0024*/ 	.byte	0x03, 0x5f
        /*0026*/ 	.short	0x0101


	//----- nvinfo : EIATTR_COOP_GROUP_MASK_REGIDS
	.align		4
        /*0028*/ 	.byte	0x04, 0x29
        /*002a*/ 	.short	(.L_2416 - .L_2415)


	//   ....[0]....
.L_2415:
        /*002c*/ 	.word	0xffffffff


	//   ....[1]....
        /*0030*/ 	.word	0xffffffff


	//   ....[2]....
        /*0034*/ 	.word	0xffffffff


	//   ....[3]....
        /*0038*/ 	.word	0xffffffff


	//   ....[4]....
        /*003c*/ 	.word	0xffffffff


	//   ....[5]....
        /*0040*/ 	.word	0xffffffff


	//   ....[6]....
        /*0044*/ 	.word	0xffffffff


	//   ....[7]....
        /*0048*/ 	.word	0xffffffff


	//   ....[8]....
        /*004c*/ 	.word	0xffffffff


	//   ....[9]....
        /*0050*/ 	.word	0xffffffff


	//   ....[10]....
        /*0054*/ 	.word	0xffffffff


	//   ....[11]....
        /*0058*/ 	.word	0xffffffff


	//   ....[12]....
        /*005c*/ 	.word	0x05000004


	//   ....[13]....
        /*0060*/ 	.word	0x05000004


	//   ....[14]....
        /*0064*/ 	.word	0x05000004


	//   ....[15]....
        /*0068*/ 	.word	0x05000004


	//----- nvinfo : EIATTR_COOP_GROUP_INSTR_OFFSETS
	.align		4
.L_2416:
        /*006c*/ 	.byte	0x04, 0x28
        /*006e*/ 	.short	(.L_2418 - .L_2417)


	//   ....[0]....
.L_2417:
        /*0070*/ 	.word	0x00003ad0


	//   ....[1]....
        /*0074*/ 	.word	0x00003af0


	//   ....[2]....
        /*0078*/ 	.word	0x00003b70


	//   ....[3]....
        /*007c*/ 	.word	0x00003b80


	//   ....[4]....
        /*0080*/ 	.word	0x00005f40


	//   ....[5]....
        /*0084*/ 	.word	0x00005f70


	//   ....[6]....
        /*0088*/ 	.word	0x00005fa0


	//   ....[7]....
        /*008c*/ 	.word	0x00005fb0


	//   ....[8]....
        /*0090*/ 	.word	0x00006ff0


	//   ....[9]....
        /*0094*/ 	.word	0x00007000


	//   ....[10]....
        /*0098*/ 	.word	0x00007030


	//   ....[11]....
        /*009c*/ 	.word	0x00007040


	//   ....[12]....
        /*00a0*/ 	.word	0x00007ea0


	//   ....[13]....
        /*00a4*/ 	.word	0x00007f10


	//   ....[14]....
        /*00a8*/ 	.word	0x00007f70


	//   ....[15]....
        /*00ac*/ 	.word	0x00007fe0


	//----- nvinfo : EIATTR_VRC_CTA_INIT_COUNT
	.align		4
.L_2418:
        /*00b0*/ 	.byte	0x02, 0x4a
	.zero		1
	.zero		1


	//----- nvinfo : EIATTR_EXIT_INSTR_OFFSETS
	.align		4
        /*00b4*/ 	.byte	0x04, 0x1c
        /*00b6*/ 	.short	(.L_2420 - .L_2419)


	//   ....[0]....
.L_2419:
        /*00b8*/ 	.word	0x00000090


	//----- nvinfo : EIATTR_CRS_STACK_SIZE
	.align		4
.L_2420:
        /*00bc*/ 	.byte	0x04, 0x1e
        /*00be*/ 	.short	(.L_2422 - .L_2421)
.L_2421:
        /*00c0*/ 	.word	0x00000000


	//----- nvinfo : EIATTR_CBANK_PARAM_SIZE
	.align		4
.L_2422:
        /*00c4*/ 	.byte	0x03, 0x19
        /*00c6*/ 	.short	0x01d0


	//----- nvinfo : EIATTR_PARAM_CBANK
	.align		4
        /*00c8*/ 	.byte	0x04, 0x0a
        /*00ca*/ 	.short	(.L_2424 - .L_2423)
	.align		4
.L_2423:
        /*00cc*/ 	.word	index@(.nv.constant0._ZN5flash24flash_fwd_splitkv_kernelI23Flash_fwd_kernel_traitsILi96ELi64ELi64ELi4ELb0ELb0EN7cutlass6half_tE19Flash_kernel_traitsILi96ELi64ELi64ELi4ES3_EELb0ELb0ELb0ELb0ELb0ELb0ELb0ELb0EEEvNS_16Flash_fwd_paramsE)
        /*00d0*/ 	.short	0x0380
        /*00d2*/ 	.short	0x01d0


	//----- nvinfo : EIATTR_SW_WAR
	.align		4
.L_2424:
        /*00d4*/ 	.byte	0x04, 0x36
        /*00d6*/ 	.short	(.L_2426 - .L_2425)
.L_2425:
        /*00d8*/ 	.word	0x00000008
.L_2426:


//--------------------- .nv.info._ZN5flash24flash_fwd_splitkv_kernelI23Flash_fwd_kernel_traitsILi96ELi64ELi64ELi4ELb0ELb0EN7cutlass6half_tE19Flash_kernel_traitsILi96ELi64ELi64ELi4ES3_EELb0ELb0ELb0ELb0ELb0ELb1ELb0ELb0EEEvNS_16Flash_fwd_paramsE --------------------------
	.section	.nv.info._ZN5flash24flash_fwd_splitkv_kernelI23Flash_fwd_kernel_traitsILi96ELi64ELi64ELi4ELb0ELb0EN7cutlass6half_tE19Flash_kernel_traitsILi96ELi64ELi64ELi4ES3_EELb0ELb0ELb0ELb0ELb0ELb1ELb0ELb0EEEvNS_16Flash_fwd_paramsE,"",@"SHT_CUDA_INFO"
	.sectionflags	@""
	.align	4


	//----- nvinfo : EIATTR_CUDA_API_VERSION
	.align		4
        /*0000*/ 	.byte	0x04, 0x37
        /*0002*/ 	.short	(.L_2428 - .L_2427)
.L_2427:
        /*0004*/ 	.word	0x00000082


	//----- nvinfo : EIATTR_KPARAM_INFO
	.align		4
.L_2428:
        /*0008*/ 	.byte	0x04, 0x17
        /*000a*/ 	.short	(.L_2430 - .L_2429)
.L_2429:
        /*000c*/ 	.word	0x00000000
        /*0010*/ 	.short	0x0000
        /*0012*/ 	.short	0x0000
        /*0014*/ 	.byte	0x00, 0xf0, 0x41, 0x07


	//----- nvinfo : EIATTR_SPARSE_MMA_MASK
	.align		4
.L_2430:
        /*0018*/ 	.byte	0x03, 0x50
        /*001a*/ 	.short	0x0000


	//----- nvinfo : EIATTR_MAXREG_COUNT
	.align		4
        /*001c*/ 	.byte	0x03, 0x1b
        /*001e*/ 	.short	0x00ff


	//----- nvinfo : EIATTR_NUM_BARRIERS
	.align		4
        /*0020*/ 	.byte	0x02, 0x4c
        /*0022*/ 	.byte	0x01
	.zero		1


	//----- nvinfo : EIATTR_MERCURY_ISA_VERSION
	.align		4
        /*0024*/ 	.byte	0x03, 0x5f
        /*0026*/ 	.short	0x0101


	//----- nvinfo : EIATTR_COOP_GROUP_MASK_REGIDS
	.align		4
        /*0028*/ 	.byte	0x04, 0x29
        /*002a*/ 	.short	(.L_2432 - .L_2431)


	//   ....[0]....
.L_2431:
        /*002c*/ 	.word	0xffffffff


	//   ....[1]....
        /*0030*/ 	.word	0xffffffff


	//   ....[2]....
        /*0034*/ 	.word	0xffffffff


	//   ....[3]....
        /*0038*/ 	.word	0xffffffff


	//   ....[4]....
        /*003c*/ 	.word	0xffffffff


	//   ....[5]....
        /*0040*/ 	.word	0xffffffff


	//   ....[6]....
        /*0044*/ 	.word	0xffffffff


	//   ....[7]....
        /*0048*/ 	.word	0xffffffff


	//   ....[8]....
        /*004c*/ 	.word	0xffffffff


	//   ....[9]....
        /*0050*/ 	.word	0xffffffff


	//   ....[10]....
        /*0054*/ 	.word	0xffffffff


	//   ....[11]....
        /*0058*/ 	.word	0xffffffff


	//   ....[12]....
        /*005c*/ 	.word	0x05000004


	//   ....[13]....
        /*0060*/ 	.word	0x05000004


	//   ....[14]....
        /*0064*/ 	.word	0x05000004


	//   ....[15]....
        /*0068*/ 	.word	0x05000004


	//----- nvinfo : EIATTR_COOP_GROUP_INSTR_OFFSETS
	.align		4
.L_2432:
        /*006c*/ 	.byte	0x04, 0x28
        /*006e*/ 	.short	(.L_2434 - .L_2433)


	//   ....[0]....
.L_2433:
        /*0070*/ 	.word	0x00003ee0


	//   ....[1]....
        /*0074*/ 	.word	0x00003f00


	//   ....[2]....
        /*0078*/ 	.word	0x00003f70


	//   ....[3]....
        /*007c*/ 	.word	0x00003f80


	//   ....[4]....
        /*0080*/ 	.word	0x00006750


	//   ....[5]....
        /*0084*/ 	.word	0x000067b0


	//   ....[6]....
        /*0088*/ 	.word	0x000067e0


	//   ....[7]....
        /*008c*/ 	.word	0x00006800


	//   ....[8]....
        /*0090*/ 	.word	0x000077f0


	//   ....[9]....
        /*0094*/ 	.word	0x00007800


	//   ....[10]....
        /*0098*/ 	.word	0x00007830


	//   ....[11]....
        /*009c*/ 	.word	0x00007840


	//   ....[12]....
        /*00a0*/ 	.word	0x000086a0


	//   ....[13]....
        /*00a4*/ 	.word	0x00008710


	//   ....[14]....
        /*00a8*/ 	.word	0x00008770


	//   ....[15]....
        /*00ac*/ 	.word	0x000087e0


	//----- nvinfo : EIATTR_VRC_CTA_INIT_COUNT
	.align		4
.L_2434:
        /*00b0*/ 	.byte	0x02, 0x4a
	.zero		1
	.zero		1


	//----- nvinfo : EIATTR_EXIT_INSTR_OFFSETS
	.align		4
        /*00b4*/ 	.byte	0x04, 0x1c
        /*00b6*/ 	.short	(.L_2436 - .L_2435)


	//   ....[0]....
.L_2435:
        /*00b8*/ 	.word	0x00000090


	//----- nvinfo : EIATTR_CRS_STACK_SIZE
	.align		4
.L_2436:
        /*00bc*/ 	.byte	0x04, 0x1e
        /*00be*/ 	.short	(.L_2438 - .L_2437)
.L_2437:
        /*00c0*/ 	.word	0x00000000


	//----- nvinfo : EIATTR_CBANK_PARAM_SIZE
	.align		4
.L_2438:
        /*00c4*/ 	.byte	0x03, 0x19
        /*00c6*/ 	.short	0x01d0


	//----- nvinfo : EIATTR_PARAM_CBANK
	.align		4
        /*00c8*/ 	.byte	0x04, 0x0a
        /*00ca*/ 	.short	(.L_2440 - .L_2439)
	.align		4
.L_2439:
        /*00cc*/ 	.word	index@(.nv.constant0._ZN5flash24flash_fwd_splitkv_kernelI23Flash_fwd_kernel_traitsILi96ELi64ELi64ELi4ELb0ELb0EN7cutlass6half_tE19Flash_kernel_traitsILi96ELi64ELi64ELi4ES3_EELb0ELb0ELb0ELb0ELb0ELb1ELb0ELb0EEEvNS_16Flash_fwd_paramsE)
        /*00d0*/ 	.short	0x0380
        /*00d2*/ 	.short	0x01d0


	//----- nvinfo : EIATTR_SW_WAR
	.align		4
.L_2440:
        /*00d4*/ 	.byte	0x04, 0x36
        /*00d6*/ 	.short	(.L_2442 - .L_2441)
.L_2441:
        /*00d8*/ 	.word	0x00000008
.L_2442:


//--------------------- .nv.info._ZN5flash24flash_fwd_splitkv_kernelI23Flash_fwd_kernel_traitsILi96ELi64ELi64ELi4ELb0ELb0EN7cutlass6half_tE19Flash_kernel_traitsILi96ELi64ELi64ELi4ES3_EELb0ELb0ELb0ELb0ELb0ELb0ELb0ELb1EEEvNS_16Flash_fwd_paramsE --------------------------
	.section	.nv.info._ZN5flash24flash_fwd_splitkv_kernelI23Flash_fwd_kernel_traitsILi96ELi64ELi64ELi4ELb0ELb0EN7cutlass6half_tE19Flash_kernel_traitsILi96ELi64ELi64ELi4ES3_EELb0ELb0ELb0ELb0ELb0ELb0ELb0ELb1EEEvNS_16Flash_fwd_paramsE,"",@"SHT_CUDA_INFO"
	.sectionflags	@""
	.align	4


	//----- nvinfo : EIATTR_CUDA_API_VERSION
	.align		4
        /*0000*/ 	.byte	0x04, 0x37
        /*0002*/ 	.short	(.L_2444 - .L_2443)
.L_2443:
        /*0004*/ 	.word	0x00000082


	//----- nvinfo : EIATTR_KPARAM_INFO
	.align		4
.L_2444:
        /*0008*/ 	.byte	0x04, 0x17
        /*000a*/ 	.short	(.L_2446 - .L_2445)
.L_2445:
        /*000c*/ 	.word	0x00000000
        /*0010*/ 	.short	0x0000
        /*0012*/ 	.short	0x0000
        /*0014*/ 	.byte	0x00, 0xf0, 0x41, 0x07


	//----- nvinfo : EIATTR_SPARSE_MMA_MASK
	.align		4
.L_2446:
        /*0018*/ 	.byte	0x03, 0x50
        /*001a*/ 	.short	0x0000


	//----- nvinfo : EIATTR_MAXREG_COUNT
	.align		4
        /*001c*/ 	.byte	0x03, 0x1b
        /*001e*/ 	.short	0x00ff


	//----- nvinfo : EIATTR_NUM_BARRIERS
	.align		4
        /*0020*/ 	.byte	0x02, 0x4c
        /*0022*/ 	.byte	0x01
	.zero		1


	//----- nvinfo : EIATTR_MERCURY_ISA_VERSION
	.align		4
        /*0024*/ 	.byte	0x03, 0x5f
        /*0026*/ 	.short	0x0101


	//----- nvinfo : EIATTR_COOP_GROUP_MASK_REGIDS
	.align		4
        /*0028*/ 	.byte	0x04, 0x29
        /*002a*/ 	.short	(.L_2448 - .L_2447)


	//   ....[0]....
.L_2447:
        /*002c*/ 	.word	0xffffffff


	//   ....[1]....
        /*0030*/ 	.word	0xffffffff


	//   ....[2]....
        /*0034*/ 	.word	0xffffffff


	//   ....[3]....
        /*0038*/ 	.word	0xffffffff


	//   ....[4]....
        /*003c*/ 	.word	0xffffffff


	//   ....[5]....
        /*0040*/ 	.word	0xffffffff


	//   ....[6]....
        /*0044*/ 	.word	0xffffffff


	//   ....[7]....
        /*0048*/ 	.word	0xffffffff


	//   ....[8]....
        /*004c*/ 	.word	0xffffffff


	//   ....[9]....
        /*0050*/ 	.word	0xffffffff


	//   ....[10]....
        /*0054*/ 	.word	0xffffffff


	//   ....[11]....
        /*0058*/ 	.word	0xffffffff


	//   ....[12]....
        /*005c*/ 	.word	0x05000005


	//   ....[13]....
        /*0060*/ 	.word	0x05000005


	//   ....[14]....
        /*0064*/ 	.word	0x05000005


	//   ....[15]....
        /*0068*/ 	.word	0x05000005


	//----- nvinfo : EIATTR_COOP_GROUP_INSTR_OFFSETS
	.align		4
.L_2448:
        /*006c*/ 	.byte	0x04, 0x28
        /*006e*/ 	.short	(.L_2450 - .L_2449)


	//   ....[0]....
.L_2449:
        /*0070*/ 	.word	0x0000bca0


	//   ....[1]....
        /*0074*/ 	.word	0x0000bd10


	//   ....[2]....
        /*0078*/ 	.word	0x0000bd20


	//   ....[3]....
        /*007c*/ 	.word	0x0000bd50


	//   ....[4]....
        /*0080*/ 	.word	0x0000e0a0


	//   ....[5]....
        /*0084*/ 	.word	0x0000e0c0


	//   ....[6]....
        /*0088*/ 	.word	0x0000e0f0


	//   ....[7]....
        /*008c*/ 	.word	0x0000e100


	//   ....[8]....
        /*0090*/ 	.word	0x0000f150


	//   ....[9]....
        /*0094*/ 	.word	0x0000f160


	//   ....[10]....
        /*0098*/ 	.word	0x0000f190


	//   ....[11]....
        /*009c*/ 	.word	0x0000f1a0


	//   ....[12]....
        /*00a0*/ 	.word	0x000100c0


	//   ....[13]....
        /*00a4*/ 	.word	0x00010130


	//   ....[14]....
        /*00a8*/ 	.word	0x00010190


	//   ....[15]....
        /*00ac*/ 	.word	0x00010200


	//----- nvinfo : EIATTR_VRC_CTA_INIT_COUNT
	.align		4
.L_2450:
        /*00b0*/ 	.byte	0x02, 0x4a
	.zero		1
	.zero		1


	//----- nvinfo : EIATTR_EXIT_INSTR_OFFSETS
	.align		4
        /*00b4*/ 	.byte	0x04, 0x1c
        /*00b6*/ 	.short	(.L_2452 - .L_2451)


	//   ....[0]....
.L_2451:
        /*00b8*/ 	.word	0x00000090


	//----- nvinfo : EIATTR_CRS_STACK_SIZE
	.align		4
.L_2452:
        /*00bc*/ 	.byte	0x04, 0x1e
        /*00be*/ 	.short	(.L_2454 - .L_2453)
.L_2453:
        /*00c0*/ 	.word	0x00000000


	//----- nvinfo : EIATTR_CBANK_PARAM_SIZE
	.align		4
.L_2454:
        /*00c4*/ 	.byte	0x03, 0x19
        /*00c6*/ 	.short	0x01d0


	//----- nvinfo : EIATTR_PARAM_CBANK
	.align		4
        /*00c8*/ 	.byte	0x04, 0x0a
        /*00ca*/ 	.short	(.L_2456 - .L_2455)
	.align		4
.L_2455:
        /*00cc*/ 	.word	index@(.nv.constant0._ZN5flash24flash_fwd_splitkv_kernelI23Flash_fwd_kernel_traitsILi96ELi64ELi64ELi4ELb0ELb0EN7cutlass6half_tE19Flash_kernel_traitsILi96ELi64ELi64ELi4ES3_EELb0ELb0ELb0ELb0ELb0ELb0ELb0ELb1EEEvNS_16Flash_fwd_paramsE)
        /*00d0*/ 	.short	0x0380
        /*00d2*/ 	.short	0x01d0


	//----- nvinfo : EIATTR_SW_WAR
	.align		4
.L_2456:
        /*00d4*/ 	.byte	0x04, 0x36
        /*00d6*/ 	.short	(.L_2458 - .L_2457)
.L_2457:
        /*00d8*/ 	.word	0x00000008
.L_2458:


//--------------------- .nv.info._ZN5flash24flash_fwd_splitkv_kernelI23Flash_fwd_kernel_traitsILi96ELi64ELi64ELi4ELb0ELb0EN7cutlass6half_tE19Flash_kernel_traitsILi96ELi64ELi64ELi4ES3_EELb0ELb0ELb0ELb0ELb0ELb1ELb0ELb1EEEvNS_16Flash_fwd_paramsE --------------------------
	.section	.nv.info._ZN5flash24flash_fwd_splitkv_kernelI23Flash_fwd_kernel_traitsILi96ELi64ELi64ELi4ELb0ELb0EN7cutlass6half_tE19Flash_kernel_traitsILi96ELi64ELi64ELi4ES3_EELb0ELb0ELb0ELb0ELb0ELb1ELb0ELb1EEEvNS_16Flash_fwd_paramsE,"",@"SHT_CUDA_INFO"
	.sectionflags	@""
	.align	4


	//----- nvinfo : EIATTR_CUDA_API_VERSION
	.align		4
        /*0000*/ 	.byte	0x04, 0x37
        /*0002*/ 	.short	(.L_2460 - .L_2459)
.L_2459:
        /*0004*/ 	.word	0x00000082


	//----- nvinfo : EIATTR_KPARAM_INFO
	.align		4
.L_2460:
        /*0008*/ 	.byte	0x04, 0x17
        /*000a*/ 	.short	(.L_2462 - .L_2461)
.L_2461:
        /*000c*/ 	.word	0x00000000
        /*0010*/ 	.short	0x0000
        /*0012*/ 	.short	0x0000
        /*0014*/ 	.byte	0x00, 0xf0, 0x41, 0x07


	//----- nvinfo : EIATTR_SPARSE_MMA_MASK
	.align		4
.L_2462:
        /*0018*/ 	.byte	0x03, 0x50
        /*001a*/ 	.short	0x0000


	//----- nvinfo : EIATTR_MAXREG_COUNT
	.align		4
        /*001c*/ 	.byte	0x03, 0x1b
        /*001e*/ 	.short	0x00ff


	//----- nvinfo : EIATTR_NUM_BARRIERS
	.align		4
        /*0020*/ 	.byte	0x02, 0x4c
        /*0022*/ 	.byte	0x01
	.zero		1


	//----- nvinfo : EIATTR_MERCURY_ISA_VERSION
	.align		4
        /*0024*/ 	.byte	0x03, 0x5f
        /*0026*/ 	.short	0x0101


	//----- nvinfo : EIATTR_COOP_GROUP_MASK_REGIDS
	.align		4
        /*0028*/ 	.byte	0x04, 0x29
        /*002a*/ 	.short	(.L_2464 - .L_2463)


	//   ....[0]....
.L_2463:
        /*002c*/ 	.word	0xffffffff


	//   ....[1]....
        /*0030*/ 	.word	0xffffffff


	//   ....[2]....
        /*0034*/ 	.word	0xffffffff


	//   ....[3]....
        /*0038*/ 	.word	0xffffffff


	//   ....[4]....
        /*003c*/ 	.word	0xffffffff


	//   ....[5]....
        /*0040*/ 	.word	0xffffffff


	//   ....[6]....
        /*0044*/ 	.word	0xffffffff


	//   ....[7]....
        /*0048*/ 	.word	0xffffffff


	//   ....[8]....
        /*004c*/ 	.word	0xffffffff


	//   ....[9]....
        /*0050*/ 	.word	0xffffffff


	//   ....[10]....
        /*0054*/ 	.word	0xffffffff


	//   ....[11]....
        /*0058*/ 	.word	0xffffffff


	//   ....[12]....
        /*005c*/ 	.word	0x05000005


	//   ....[13]....
        /*0060*/ 	.word	0x05000005


	//   ....[14]....
        /*0064*/ 	.word	0x05000005


	//   ....[15]....
        /*0068*/ 	.word	0x05000005


	//----- nvinfo : EIATTR_COOP_GROUP_INSTR_OFFSETS
	.align		4
.L_2464:
        /*006c*/ 	.byte	0x04, 0x28
        /*006e*/ 	.short	(.L_2466 - .L_2465)


	//   ....[0]....
.L_2465:
        /*0070*/ 	.word	0x0000c100


	//   ....[1]....
        /*0074*/ 	.word	0x0000c160


	//   ....[2]....
        /*0078*/ 	.word	0x0000c180


	//   ....[3]....
        /*007c*/ 	.word	0x0000c1a0


	//   ....[4]....
        /*0080*/ 	.word	0x0000e960


	//   ....[5]....
        /*0084*/ 	.word	0x0000e980


	//   ....[6]....
        /*0088*/ 	.word	0x0000e9b0


	//   ....[7]....
        /*008c*/ 	.word	0x0000e9c0


	//   ....[8]....
        /*0090*/ 	.word	0x0000f9f0


	//   ....[9]....
        /*0094*/ 	.word	0x0000fa00


	//   ....[10]....
        /*0098*/ 	.word	0x0000fa30


	//   ....[11]....
        /*009c*/ 	.word	0x0000fa40


	//   ....[12]....
        /*00a0*/ 	.word	0x00010960


	//   ....[13]....
        /*00a4*/ 	.word	0x000109d0


	//   ....[14]....
        /*00a8*/ 	.word	0x00010a30


	//   ....[15]....
        /*00ac*/ 	.word	0x00010aa0


	//----- nvinfo : EIATTR_VRC_CTA_INIT_COUNT
	.align		4
.L_2466:
        /*00b0*/ 	.byte	0x02, 0x4a
	.zero		1
	.zero		1


	//----- nvinfo : EIATTR_EXIT_INSTR_OFFSETS
	.align		4
        /*00b4*/ 	.byte	0x04, 0x1c
        /*00b6*/ 	.short	(.L_2468 - .L_2467)


	//   ....[0]....
.L_2467:
        /*00b8*/ 	.word	0x00000090


	//----- nvinfo : EIATTR_CRS_STACK_SIZE
	.align		4
.L_2468:
        /*00bc*/ 	.byte	0x04, 0x1e
        /*00be*/ 	.short	(.L_2470 - .L_2469)
.L_2469:
        /*00c0*/ 	.word	0x00000000


	//----- nvinfo : EIATTR_CBANK_PARAM_SIZE
	.align		4
.L_2470:
        /*00c4*/ 	.byte	0x03, 0x19
        /*00c6*/ 	.short	0x01d0


	//----- nvinfo : EIATTR_PARAM_CBANK
	.align		4
        /*00c8*/ 	.byte	0x04, 0x0a
        /*00ca*/ 	.short	(.L_2472 - .L_2471)
	.align		4
.L_2471:
        /*00cc*/ 	.word	index@(.nv.constant0._ZN5flash24flash_fwd_splitkv_kernelI23Flash_fwd_kernel_traitsILi96ELi64ELi64ELi4ELb0ELb0EN7cutlass6half_tE19Flash_kernel_traitsILi96ELi64ELi64ELi4ES3_EELb0ELb0ELb0ELb0ELb0ELb1ELb0ELb1EEEvNS_16Flash_fwd_paramsE)
        /*00d0*/ 	.short	0x0380
        /*00d2*/ 	.short	0x01d0


	//----- nvinfo : EIATTR_SW_WAR
	.align		4
.L_2472:
        /*00d4*/ 	.byte	0x04, 0x36
        /*00d6*/ 	.short	(.L_2474 - .L_2473)
.L_2473:
        /*00d8*/ 	.word	0x00000008
.L_2474:


//--------------------- .nv.info._ZN5flash24flash_fwd_splitkv_kernelI23Flash_fwd_kernel_traitsILi96ELi64ELi64ELi4ELb0ELb0EN7cutlass6half_tE19Flash_kernel_traitsILi96ELi64ELi64ELi4ES3_EELb0ELb0ELb0ELb0ELb0ELb0ELb1ELb0EEEvNS_16Flash_fwd_paramsE --------------------------
	.section	.nv.info._ZN5flash24flash_fwd_splitkv_kernelI23Flash_fwd_kernel_traitsILi96ELi64ELi64ELi4ELb0ELb0EN7cutlass6half_tE19Flash_kernel_traitsILi96ELi64ELi64ELi4ES3_EELb0ELb0ELb0ELb0ELb0ELb0ELb1ELb0EEEvNS_16Flash_fwd_paramsE,"",@"SHT_CUDA_INFO"
	.sectionflags	@""
	.align	4


	//----- nvinfo : EIATTR_CUDA_API_VERSION
	.align		4
        /*0000*/ 	.byte	0x04, 0x37
        /*0002*/ 	.short	(.L_2476 - .L_2475)
.L_2475:
        /*0004*/ 	.word	0x00000082


	//----- nvinfo : EIATTR_KPARAM_INFO
	.align		4
.L_2476:
        /*0008*/ 	.byte	0x04, 0x17
        /*000a*/ 	.short	(.L_2478 - .L_2477)
.L_2477:
        /*000c*/ 	.word	0x00000000
        /*0010*/ 	.short	0x0000
        /*0012*/ 	.short	0x0000
        /*0014*/ 	.byte	0x00, 0xf0, 0x41, 0x07


	//----- nvinfo : EIATTR_SPARSE_MMA_MASK
	.align		4
.L_2478:
        /*0018*/ 	.byte	0x03, 0x50
        /*001a*/ 	.short	0x0000


	//----- nvinfo : EIATTR_MAXREG_COUNT
	.align		4
        /*001c*/ 	.byte	0x03, 0x1b
        /*001e*/ 	.short	0x00ff


	//----- nvinfo : EIATTR_NUM_BARRIERS
	.align		4
        /*0020*/ 	.byte	0x02, 0x4c
        /*0022*/ 	.byte	0x01
	.zero		1


	//----- nvinfo : EIATTR_MERCURY_ISA_VERSION
	.align		4
        /*0024*/ 	.byte	0x03, 0x5f
        /*0026*/ 	.short	0x0101


	//----- nvinfo : EIATTR_COOP_GROUP_MASK_REGIDS
	.align		4
        /*0028*/ 	.byte	0x04, 0x29
        /*002a*/ 	.short	(.L_2480 - .L_2479)


	//   ....[0]....
.L_2479:
        /*002c*/ 	.word	0xffffffff


	//   ....[1]....
        /*0030*/ 	.word	0xffffffff


	//   ....[2]....
        /*0034*/ 	.word	0xffffffff


	//   ....[3]....
        /*0038*/ 	.word	0xffffffff


	//   ....[4]....
        /*003c*/ 	.word	0xffffffff


	//   ....[5]....
        /*0040*/ 	.word	0xffffffff


	//   ....[6]....
        /*0044*/ 	.word	0xffffffff


	//   ....[7]....
        /*0048*/ 	.word	0xffffffff


	//   ....[8]....
        /*004c*/ 	.word	0xffffffff


	//   ....[9]....
        /*0050*/ 	.word	0xffffffff


	//   ....[10]....
        /*0054*/ 	.word	0xffffffff


	//   ....[11]....
        /*0058*/ 	.word	0xffffffff


	//   ....[12]....
        /*005c*/ 	.word	0x05000006


	//   ....[13]....
        /*0060*/ 	.word	0x05000006


	//   ....[14]....
        /*0064*/ 	.word	0x05000006


	//   ....[15]....
        /*0068*/ 	.word	0x05000006


	//----- nvinfo : EIATTR_COOP_GROUP_INSTR_OFFSETS
	.align		4
.L_2480:
        /*006c*/ 	.byte	0x04, 0x28
        /*006e*/ 	.short	(.L_2482 - .L_2481)


	//   ....[0]....
.L_2481:
        /*0070*/ 	.word	0x00003ff0


	//   ....[1]....
        /*0074*/ 	.word	0x00004090


	//   ....[2]....
        /*0078*/ 	.word	0x000040a0


	//   ....[3]....
        /*007c*/ 	.word	0x000040d0


	//   ....[4]....
        /*0080*/ 	.word	0x00006470


	//   ....[5]....
        /*0084*/ 	.word	0x000064a0


	//   ....[6]....
        /*0088*/ 	.word	0x000064f0


	//   ....[7]....
        /*008c*/ 	.word	0x00006500


	//   ....[8]....
        /*0090*/ 	.word	0x00007510


	//   ....[9]....
        /*0094*/ 	.word	0x00007520


	//   ....[10]....
        /*0098*/ 	.word	0x00007550


	//   ....[11]....
        /*009c*/ 	.word	0x00007560


	//   ....[12]....
        /*00a0*/ 	.word	0x00008370


	//   ....[13]....
        /*00a4*/ 	.word	0x000083f0


	//   ....[14]....
        /*00a8*/ 	.word	0x00008460


	//   ....[15]....
        /*00ac*/ 	.word	0x000084d0


	//----- nvinfo : EIATTR_VRC_CTA_INIT_COUNT
	.align		4
.L_2482:
        /*00b0*/ 	.byte	0x02, 0x4a
	.zero		1
	.zero		1


	//----- nvinfo : EIATTR_EXIT_INSTR_OFFSETS
	.align		4
        /*00b4*/ 	.byte	0x04, 0x1c
        /*00b6*/ 	.short	(.L_2484 - .L_2483)


	//   ....[0]....
.L_2483:
        /*00b8*/ 	.word	0x000001f0


	//----- nvinfo : EIATTR_CRS_STACK_SIZE
	.align		4
.L_2484:
        /*00bc*/ 	.byte	0x04, 0x1e
        /*00be*/ 	.short	(.L_2486 - .L_2485)
.L_2485:
        /*00c0*/ 	.word	0x00000000


	//----- nvinfo : EIATTR_CBANK_PARAM_SIZE
	.align		4
.L_2486:
        /*00c4*/ 	.byte	0x03, 0x19
        /*00c6*/ 	.short	0x01d0


	//----- nvinfo : EIATTR_PARAM_CBANK
	.align		4
        /*00c8*/ 	.byte	0x04, 0x0a
        /*00ca*/ 	.short	(.L_2488 - .L_2487)
	.align		4
.L_2487:
        /*00cc*/ 	.word	index@(.nv.constant0._ZN5flash24flash_fwd_splitkv_kernelI23Flash_fwd_kernel_traitsILi96ELi64ELi64ELi4ELb0ELb0EN7cutlass6half_tE19Flash_kernel_traitsILi96ELi64ELi64ELi4ES3_EELb0ELb0ELb0ELb0ELb0ELb0ELb1ELb0EEEvNS_16Flash_fwd_paramsE)
        /*00d0*/ 	.short	0x0380
        /*00d2*/ 	.short	0x01d0


	//----- nvinfo : EIATTR_SW_WAR
	.align		4
.L_2488:
        /*00d4*/ 	.byte	0x04, 0x36
        /*00d6*/ 	.short	(.L_2490 - .L_2489)
.L_2489:
        /*00d8*/ 	.word	0x00000008
.L_2490:


//--------------------- .nv.info._ZN5flash24flash_fwd_splitkv_kernelI23Flash_fwd_kernel_traitsILi96ELi64ELi64ELi4ELb0ELb0EN7cutlass6half_tE19Flash_kernel_traitsILi96ELi64ELi64ELi4ES3_EELb0ELb0ELb0ELb0ELb0ELb1ELb1ELb0EEEvNS_16Flash_fwd_paramsE --------------------------
	.section	.nv.info._ZN5flash24flash_fwd_splitkv_kernelI23Flash_fwd_kernel_traitsILi96ELi64ELi64ELi4ELb0ELb0EN7cutlass6half_tE19Flash_kernel_traitsILi96ELi64ELi64ELi4ES3_EELb0ELb0ELb0ELb0ELb0ELb1ELb1ELb0EEEvNS_16Flash_fwd_paramsE,"",@"SHT_CUDA_INFO"
	.sectionflags	@""
	.align	4


	//----- nvinfo : EIATTR_CUDA_API_VERSION
	.align		4
        /*0000*/ 	.byte	0x04, 0x37
        /*0002*/ 	.short	(.L_2492 - .L_2491)
.L_2491:
        /*0004*/ 	.word	0x00000082


	//----- nvinfo : EIATTR_KPARAM_INFO
	.align		4
.L_2492:
        /*0008*/ 	.byte	0x04, 0x17
        /*000a*/ 	.short	(.L_2494 - .L_2493)
.L_2493:
        /*000c*/ 	.word	0x00000000
        /*0010*/ 	.short	0x0000
        /*0012*/ 	.short	0x0000
        /*0014*/ 	.byte	0x00, 0xf0, 0x41, 0x07


	//----- nvinfo : EIATTR_SPARSE_MMA_MASK
	.align		4
.L_2494:
        /*0018*/ 	.byte	0x03, 0x50
        /*001a*/ 	.short	0x0000


	//----- nvinfo : EIATTR_MAXREG_COUNT
	.align		4
        /*001c*/ 	.byte	0x03, 0x1b
        /*001e*/ 	.short	0x00ff


	//----- nvinfo : EIATTR_NUM_BARRIERS
	.align		4
        /*0020*/ 	.byte	0x02, 0x4c
        /*0022*/ 	.byte	0x01
	.zero		1


	//----- nvinfo : EIATTR_MERCURY_ISA_VERSION
	.align		4
        /*0024*/ 	.byte	0x03, 0x5f
        /*0026*/ 	.short	0x0101


	//----- nvinfo : EIATTR_COOP_GROUP_MASK_REGIDS
	.align		4
        /*0028*/ 	.byte	0x04, 0x29
        /*002a*/ 	.short	(.L_2496 - .L_2495)


	//   ....[0]....
.L_2495:
        /*002c*/ 	.word	0xffffffff


	//   ....[1]....
        /*0030*/ 	.word	0xffffffff


	//   ....[2]....
        /*0034*/ 	.word	0xffffffff


	//   ....[3]....
        /*0038*/ 	.word	0xffffffff


	//   ....[4]....
        /*003c*/ 	.word	0xffffffff


	//   ....[5]....
        /*0040*/ 	.word	0xffffffff


	//   ....[6]....
        /*0044*/ 	.word	0xffffffff


	//   ....[7]....
        /*0048*/ 	.word	0xffffffff


	//   ....[8]....
        /*004c*/ 	.word	0xffffffff


	//   ....[9]....
        /*0050*/ 	.word	0xffffffff


	//   ....[10]....
        /*0054*/ 	.word	0xffffffff


	//   ....[11]....
        /*0058*/ 	.word	0xffffffff


	//   ....[12]....
        /*005c*/ 	.word	0x05000006


	//   ....[13]....
        /*0060*/ 	.word	0x05000006


	//   ....[14]....
        /*0064*/ 	.word	0x05000006


	//   ....[15]....
        /*0068*/ 	.word	0x05000006


	//----- nvinfo : EIATTR_COOP_GROUP_INSTR_OFFSETS
	.align		4
.L_2496:
        /*006c*/ 	.byte	0x04, 0x28
        /*006e*/ 	.short	(.L_2498 - .L_2497)


	//   ....[0]....
.L_2497:
        /*0070*/ 	.word	0x00004400


	//   ....[1]....
        /*0074*/ 	.word	0x000044a0


	//   ....[2]....
        /*0078*/ 	.word	0x000044b0


	//   ....[3]....
        /*007c*/ 	.word	0x000044e0


	//   ....[4]....
        /*0080*/ 	.word	0x00006c80


	//   ....[5]....
        /*0084*/ 	.word	0x00006c90


	//   ....[6]....
        /*0088*/ 	.word	0x00006cc0


	//   ....[7]....
        /*008c*/ 	.word	0x00006cd0


	//   ....[8]....
        /*0090*/ 	.word	0x00007d20


	//   ....[9]....
        /*0094*/ 	.word	0x00007d30


	//   ....[10]....
        /*0098*/ 	.word	0x00007d60


	//   ....[11]....
        /*009c*/ 	.word	0x00007d70


	//   ....[12]....
        /*00a0*/ 	.word	0x00008b80


	//   ....[13]....
        /*00a4*/ 	.word	0x00008c00


	//   ....[14]....
        /*00a8*/ 	.word	0x00008c70


	//   ....[15]....
        /*00ac*/ 	.word	0x00008ce0


	//----- nvinfo : EIATTR_VRC_CTA_INIT_COUNT
	.align		4
.L_2498:
        /*00b0*/ 	.byte	0x02, 0x4a
	.zero		1
	.zero		1


	//----- nvinfo : EIATTR_EXIT_INSTR_OFFSETS
	.align		4
        /*00b4*/ 	.byte	0x04, 0x1c
        /*00b6*/ 	.short	(.L_2500 - .L_2499)


	//   ....[0]....
.L_2499:
        /*00b8*/ 	.word	0x000001f0


	//----- nvinfo : EIATTR_CRS_STACK_SIZE
	.align		4
.L_2500:
        /*00bc*/ 	.byte	0x04, 0x1e
        /*00be*/ 	.short	(.L_2502 - .L_2501)
.L_2501:
        /*00c0*/ 	.word	0x00000000


	//----- nvinfo : EIATTR_CBANK_PARAM_SIZE
	.align		4
.L_2502:
        /*00c4*/ 	.byte	0x03, 0x19
        /*00c6*/ 	.short	0x01d0


	//----- nvinfo : EIATTR_PARAM_CBANK
	.align		4
        /*00c8*/ 	.byte	0x04, 0x0a
        /*00ca*/ 	.short	(.L_2504 - .L_2503)
	.align		4
.L_2503:
        /*00cc*/ 	.word	index@(.nv.constant0._ZN5flash24flash_fwd_splitkv_kernelI23Flash_fwd_kernel_traitsILi96ELi64ELi64ELi4ELb0ELb0EN7cutlass6half_tE19Flash_kernel_traitsILi96ELi64ELi64ELi4ES3_EELb0ELb0ELb0ELb0ELb0ELb1ELb1ELb0EEEvNS_16Flash_fwd_paramsE)
        /*00d0*/ 	.short	0x0380
        /*00d2*/ 	.short	0x01d0


	//----- nvinfo : EIATTR_SW_WAR
	.align		4
.L_2504:
        /*00d4*/ 	.byte	0x04, 0x36
        /*00d6*/ 	.short	(.L_2506 - .L_2505)
.L_2505:
        /*00d8*/ 	.word	0x00000008
.L_2506:


//--------------------- .nv.info._ZN5flash24flash_fwd_splitkv_kernelI23Flash_fwd_kernel_traitsILi96ELi64ELi64ELi4ELb0ELb0EN7cutlass6half_tE19Flash_kernel_traitsILi96ELi64ELi64ELi4ES3_EELb0ELb0ELb0ELb0ELb0ELb0ELb1ELb1EEEvNS_16Flash_fwd_paramsE --------------------------
	.section	.nv.info._ZN5flash24flash_fwd_splitkv_kernelI23Flash_fwd_kernel_traitsILi96ELi64ELi64ELi4ELb0ELb0EN7cutlass6half_tE19Flash_kernel_traitsILi96ELi64ELi64ELi4ES3_EELb0ELb0ELb0ELb0ELb0ELb0ELb1ELb1EEEvNS_16Flash_fwd_paramsE,"",@"SHT_CUDA_INFO"
	.sectionflags	@""
	.align	4


	//----- nvinfo : EIATTR_CUDA_API_VERSION
	.align		4
        /*0000*/ 	.byte	0x04, 0x37
        /*0002*/ 	.short	(.L_2508 - .L_2507)
.L_2507:
        /*0004*/ 	.word	0x00000082


	//----- nvinfo : EIATTR_KPARAM_INFO
	.align		4
.L_2508:
        /*0008*/ 	.byte	0x04, 0x17
        /*000a*/ 	.short	(.L_2510 - .L_2509)
.L_2509:
        /*000c*/ 	.word	0x00000000
        /*0010*/ 	.short	0x0000
        /*0012*/ 	.short	0x0000
        /*0014*/ 	.byte	0x00, 0xf0, 0x41, 0x07


	//----- nvinfo : EIATTR_SPARSE_MMA_MASK
	.align		4
.L_2510:
        /*0018*/ 	.byte	0x03, 0x50
        /*001a*/ 	.short	0x0000


	//----- nvinfo : EIATTR_MAXREG_COUNT
	.align		4
        /*001c*/ 	.byte	0x03, 0x1b
        /*001e*/ 	.short	0x00ff


	//----- nvinfo : EIATTR_NUM_BARRIERS
	.align		4
        /*0020*/ 	.byte	0x02, 0x4c
        /*0022*/ 	.byte	0x01
	.zero		1


	//----- nvinfo : EIATTR_MERCURY_ISA_VERSION
	.align		4
        /*0024*/ 	.byte	0x03, 0x5f
        /*0026*/ 	.short	0x0101


	//----- nvinfo : EIATTR_COOP_GROUP_MASK_REGIDS
	.align		4
        /*0028*/ 	.byte	0x04, 0x29
        /*002a*/ 	.short	(.L_2512 - .L_2511)


	//   ....[0]....
.L_2511:
        /*002c*/ 	.word	0xffffffff


	//   ....[1]....
        /*0030*/ 	.word	0xffffffff


	//   ....[2]....
        /*0034*/ 	.word	0xffffffff


	//   ....[3]....
        /*0038*/ 	.word	0xffffffff


	//   ....[4]....
        /*003c*/ 	.word	0xffffffff


	//   ....[5]....
        /*0040*/ 	.word	0xffffffff


	//   ....[6]....
        /*0044*/ 	.word	0xffffffff


	//   ....[7]....
        /*0048*/ 	.word	0xffffffff


	//   ....[8]....
        /*004c*/ 	.word	0xffffffff


	//   ....[9]....
        /*0050*/ 	.word	0xffffffff


	//   ....[10]....
        /*0054*/ 	.word	0xffffffff


	//   ....[11]....
        /*0058*/ 	.word	0xffffffff


	//   ....[12]....
        /*005c*/ 	.word	0x05000006


	//   ....[13]....
        /*0060*/ 	.word	0x05000006


	//   ....[14]....
        /*0064*/ 	.word	0x05000006


	//   ....[15]....
        /*0068*/ 	.word	0x05000006


	//----- nvinfo : EIATTR_COOP_GROUP_INSTR_OFFSETS
	.align		4
.L_2512:
        /*006c*/ 	.byte	0x04, 0x28
        /*006e*/ 	.short	(.L_2514 - .L_2513)


	//   ....[0]....
.L_2513:
        /*0070*/ 	.word	0x0000c250


	//   ....[1]....
        /*0074*/ 	.word	0x0000c2c0


	//   ....[2]....
        /*0078*/ 	.word	0x0000c2d0


	//   ....[3]....
        /*007c*/ 	.word	0x0000c310


	//   ....[4]....
        /*0080*/ 	.word	0x0000e670


	//   ....[5]....
        /*0084*/ 	.word	0x0000e690


	//   ....[6]....
        /*0088*/ 	.word	0x0000e6c0


	//   ....[7]....
        /*008c*/ 	.word	0x0000e6d0


	//   ....[8]....
        /*0090*/ 	.word	0x0000f710


	//   ....[9]....
        /*0094*/ 	.word	0x0000f720


	//   ....[10]....
        /*0098*/ 	.word	0x0000f750


	//   ....[11]....
        /*009c*/ 	.word	0x0000f760


	//   ....[12]....
        /*00a0*/ 	.word	0x000105d0


	//   ....[13]....
        /*00a4*/ 	.word	0x00010640


	//   ....[14]....
        /*00a8*/ 	.word	0x000106a0


	//   ....[15]....
        /*00ac*/ 	.word	0x00010710


	//----- nvinfo : EIATTR_VRC_CTA_INIT_COUNT
	.align		4
.L_2514:
        /*00b0*/ 	.byte	0x02, 0x4a
	.zero		1
	.zero		1


	//----- nvinfo : EIATTR_EXIT_INSTR_OFFSETS
	.align		4
        /*00b4*/ 	.byte	0x04, 0x1c
        /*00b6*/ 	.short	(.L_2516 - .L_2515)


	//   ....[0]....
.L_2515:
        /*00b8*/ 	.word	0x000001f0


	//----- nvinfo : EIATTR_CRS_STACK_SIZE
	.align		4
.L_2516:
        /*00bc*/ 	.byte	0x04, 0x1e
        /*00be*/ 	.short	(.L_2518 - .L_2517)
.L_2517:
        /*00c0*/ 	.word	0x00000000


	//----- nvinfo : EIATTR_CBANK_PARAM_SIZE
	.align		4
.L_2518:
        /*00c4*/ 	.byte	0x03, 0x19
        /*00c6*/ 	.short	0x01d0


	//----- nvinfo : EIATTR_PARAM_CBANK
	.align		4
        /*00c8*/ 	.byte	0x04, 0x0a
        /*00ca*/ 	.short	(.L_2520 - .L_2519)
	.align		4
.L_2519:
        /*00cc*/ 	.word	index@(.nv.constant0._ZN5flash24flash_fwd_splitkv_kernelI23Flash_fwd_kernel_traitsILi96ELi64ELi64ELi4ELb0ELb0EN7cutlass6half_tE19Flash_kernel_traitsILi96ELi64ELi64ELi4ES3_EELb0ELb0ELb0ELb0ELb0ELb0ELb1ELb1EEEvNS_16Flash_fwd_paramsE)
        /*00d0*/ 	.short	0x0380
        /*00d2*/ 	.short	0x01d0


	//----- nvinfo : EIATTR_SW_WAR
	.align		4
.L_2520:
        /*00d4*/ 	.byte	0x04, 0x36
        /*00d6*/ 	.short	(.L_2522 - .L_2521)
.L_2521:
        /*00d8*/ 	.word	0x00000008
.L_2522:


//--------------------- .nv.info._ZN5flash24flash_fwd_splitkv_kernelI23Flash_fwd_kernel_traitsILi96ELi64ELi64ELi4ELb0ELb0EN7cutlass6half_tE19Flash_kernel_traitsILi96ELi64ELi64ELi4ES3_EELb0ELb0ELb0ELb0ELb0ELb1ELb1ELb1EEEvNS_16Flash_fwd_paramsE --------------------------
	.section	.nv.info._ZN5flash24flash_fwd_splitkv_kernelI23Flash_fwd_kernel_traitsILi96ELi64ELi64ELi4ELb0ELb0EN7cutlass6half_tE19Flash_kernel_traitsILi96ELi64ELi64ELi4ES3_EELb0ELb0ELb0ELb0ELb0ELb1ELb1ELb1EEEvNS_16Flash_fwd_paramsE,"",@"SHT_CUDA_INFO"
	.sectionflags	@""
	.align	4


	//----- nvinfo : EIATTR_CUDA_API_VERSION
	.align		4
        /*0000*/ 	.byte	0x04, 0x37
        /*0002*/ 	.short	(.L_2524 - .L_2523)
.L_2523:
        /*0004*/ 	.word	0x00000082


	//----- nvinfo : EIATTR_KPARAM_INFO
	.align		4
.L_2524:
        /*0008*/ 	.byte	0x04, 0x17
        /*000a*/ 	.short	(.L_2526 - .L_2525)
.L_2525:
        /*000c*/ 	.word	0x00000000
        /*0010*/ 	.short	0x0000
        /*0012*/ 	.short	0x0000
        /*0014*/ 	.byte	0x00, 0xf0, 0x41, 0x07


	//----- nvinfo : EIATTR_SPARSE_MMA_MASK
	.align		4
.L_2526:
        /*0018*/ 	.byte	0x03, 0x50
        /*001a*/ 	.short	0x0000


	//----- nvinfo : EIATTR_MAXREG_COUNT
	.align		4
        /*001c*/ 	.byte	0x03, 0x1b
        /*001e*/ 	.short	0x00ff


	//----- nvinfo : EIATTR_NUM_BARRIERS
	.align		4
        /*0020*/ 	.byte	0x02, 0x4c
        /*0022*/ 	.byte	0x01
	.zero		1


	//----- nvinfo : EIATTR_MERCURY_ISA_VERSION
	.align		4
        /*0024*/ 	.byte	0x03, 0x5f
        /*0026*/ 	.short	0x0101


	//----- nvinfo : EIATTR_COOP_GROUP_MASK_REGIDS
	.align		4
        /*0028*/ 	.byte	0x04, 0x29
        /*002a*/ 	.short	(.L_2528 - .L_2527)


	//   ....[0]....
.L_2527:
        /*002c*/ 	.word	0xffffffff


	//   ....[1]....
        /*0030*/ 	.word	0xffffffff


	//   ....[2]....
        /*0034*/ 	.word	0xffffffff


	//   ....[3]....
        /*0038*/ 	.word	0xffffffff


	//   ....[4]....
        /*003c*/ 	.word	0xffffffff


	//   ....[5]....
        /*0040*/ 	.word	0xffffffff


	//   ....[6]....
        /*0044*/ 	.word	0xffffffff


	//   ....[7]....
        /*0048*/ 	.word	0xffffffff


	//   ....[8]....
        /*004c*/ 	.word	0xffffffff


	//   ....[9]....
        /*0050*/ 	.word	0xffffffff


	//   ....[10]....
        /*0054*/ 	.word	0xffffffff


	//   ....[11]....
        /*0058*/ 	.word	0xffffffff


	//   ....[12]....
        /*005c*/ 	.word	0x05000006


	//   ....[13]....
        /*0060*/ 	.word	0x05000006


	//   ....[14]....
        /*0064*/ 	.word	0x05000006


	//   ....[15]....
        /*0068*/ 	.word	0x05000006


	//----- nvinfo : EIATTR_COOP_GROUP_INSTR_OFFSETS
	.align		4
.L_2528:
        /*006c*/ 	.byte	0x04, 0x28
        /*006e*/ 	.short	(.L_2530 - .L_2529)


	//   ....[0]....
.L_2529:
        /*0070*/ 	.word	0x0000c610


	//   ....[1]....
        /*0074*/ 	.word	0x0000c680


	//   ....[2]....
        /*0078*/ 	.word	0x0000c690


	//   ....[3]....
        /*007c*/ 	.word	0x0000c6c0


	//   ....[4]....
        /*0080*/ 	.word	0x0000ee30


	//   ....[5]....
        /*0084*/ 	.word	0x0000ee50


	//   ....[6]....
        /*0088*/ 	.word	0x0000ee80


	//   ....[7]....
        /*008c*/ 	.word	0x0000ee90


	//   ....[8]....
        /*0090*/ 	.word	0x0000fed0


	//   ....[9]....
        /*0094*/ 	.word	0x0000fee0


	//   ....[10]....
        /*0098*/ 	.word	0x0000ff10


	//   ....[11]....
        /*009c*/ 	.word	0x0000ff20


	//   ....[12]....
        /*00a0*/ 	.word	0x00010d90


	//   ....[13]....
        /*00a4*/ 	.word	0x00010e00


	//   ....[14]....
        /*00a8*/ 	.word	0x00010e60


	//   ....[15]....
        /*00ac*/ 	.word	0x00010ed0


	//----- nvinfo : EIATTR_VRC_CTA_INIT_COUNT
	.align		4
.L_2530:
        /*00b0*/ 	.byte	0x02, 0x4a
	.zero		1
	.zero		1


	//----- nvinfo : EIATTR_EXIT_INSTR_OFFSETS
	.align		4
        /*00b4*/ 	.byte	0x04, 0x1c
        /*00b6*/ 	.short	(.L_2532 - .L_2531)


	//   ....[0]....
.L_2531:
        /*00b8*/ 	.word	0x000001f0


	//----- nvinfo : EIATTR_CRS_STACK_SIZE
	.align		4
.L_2532:
        /*00bc*/ 	.byte	0x04, 0x1e
        /*00be*/ 	.short	(.L_2534 - .L_2533)
.L_2533:
        /*00c0*/ 	.word	0x00000000


	//----- nvinfo : EIATTR_CBANK_PARAM_SIZE
	.align		4
.L_2534:
        /*00c4*/ 	.byte	0x03, 0x19
        /*00c6*/ 	.short	0x01d0


	//----- nvinfo : EIATTR_PARAM_CBANK
	.align		4
        /*00c8*/ 	.byte	0x04, 0x0a
        /*00ca*/ 	.short	(.L_2536 - .L_2535)
	.align		4
.L_2535:
        /*00cc*/ 	.word	index@(.nv.constant0._ZN5flash24flash_fwd_splitkv_kernelI23Flash_fwd_kernel_traitsILi96ELi64ELi64ELi4ELb0ELb0EN7cutlass6half_tE19Flash_kernel_traitsILi96ELi64ELi64ELi4ES3_EELb0ELb0ELb0ELb0ELb0ELb1ELb1ELb1EEEvNS_16Flash_fwd_paramsE)
        /*00d0*/ 	.short	0x0380
        /*00d2*/ 	.short	0x01d0


	//----- nvinfo : EIATTR_SW_WAR
	.align		4
.L_2536:
        /*00d4*/ 	.byte	0x04, 0x36
        /*00d6*/ 	.short	(.L_2538 - .L_2537)
.L_2537:
        /*00d8*/ 	.word	0x00000008
.L_2538:


//--------------------- .nv.info._ZN5flash24flash_fwd_splitkv_kernelI23Flash_fwd_kernel_traitsILi96ELi64ELi64ELi4ELb0ELb0EN7cutlass6half_tE19Flash_kernel_traitsILi96ELi64ELi64ELi4ES3_EELb0ELb1ELb0ELb0ELb0ELb0ELb0ELb0EEEvNS_16Flash_fwd_paramsE --------------------------
	.section	.nv.info._ZN5flash24flash_fwd_splitkv_kernelI23Flash_fwd_kernel_traitsILi96ELi64ELi64ELi4ELb0ELb0EN7cutlass6half_tE19Flash_kernel_traitsILi96ELi64ELi64ELi4ES3_EELb0ELb1ELb0ELb0ELb0ELb0ELb0ELb0EEEvNS_16Flash_fwd_paramsE,"",@"SHT_CUDA_INFO"
	.sectionflags	@""
	.align	4


	//----- nvinfo : EIATTR_CUDA_API_VERSION
	.align		4
        /*0000*/ 	.byte	0x04, 0x37
        /*0002*/ 	.short	(.L_2540 - .L_2539)
.L_2539:
        /*0004*/ 	.word	0x00000082


	//----- nvinfo : EIATTR_KPARAM_INFO
	.align		4
.L_2540:
        /*0008*/ 	.byte	0x04, 0x17
        /*000a*/ 	.short	(.L_2542 - .L_2541)
.L_2541:
        /*000c*/ 	.word	0x00000000
        /*0010*/ 	.short	0x0000
        /*0012*/ 	.short	0x0000
        /*0014*/ 	.byte	0x00, 0xf0, 0x41, 0x07


	//----- nvinfo : EIATTR_SPARSE_MMA_MASK
	.align		4
.L_2542:
        /*0018*/ 	.byte	0x03, 0x50
        /*001a*/ 	.short	0x0000


	//----- nvinfo : EIATTR_MAXREG_COUNT
	.align		4
        /*001c*/ 	.byte	0x03, 0x1b
        /*001e*/ 	.short	0x00ff


	//----- nvinfo : EIATTR_NUM_BARRIERS
	.align		4
        /*0020*/ 	.byte	0x02, 0x4c
        /*0022*/ 	.byte	0x01
	.zero		1


	//----- nvinfo : EIATTR_MERCURY_ISA_VERSION
	.align		4
        /*0024*/ 	.byte	0x03, 0x5f
        /*0026*/ 	.short	0x0101


	//----- nvinfo : EIATTR_COOP_GROUP_MASK_REGIDS
	.align		4
        /*0028*/ 	.byte	0x04, 0x29
        /*002a*/ 	.short	(.L_2544 - .L_2543)


	//   ....[0]....
.L_2543:
        /*002c*/ 	.word	0xffffffff


	//   ....[1]....
        /*0030*/ 	.word	0xffffffff


	//   ....[2]....
        /*0034*/ 	.word	0xffffffff


	//   ....[3]....
        /*0038*/ 	.word	0xffffffff


	//   ....[4]....
        /*003c*/ 	.word	0xffffffff


	//   ....[5]....
        /*0040*/ 	.word	0xffffffff


	//   ....[6]....
        /*0044*/ 	.word	0xffffffff


	//   ....[7]....
        /*0048*/ 	.word	0xffffffff


	//   ....[8]....
        /*004c*/ 	.word	0xffffffff


	//   ....[9]....
        /*0050*/ 	.word	0xffffffff


	//   ....[10]....
        /*0054*/ 	.word	0xffffffff


	//   ....[11]....
        /*0058*/ 	.word	0xffffffff


	//   ....[12]....
        /*005c*/ 	.word	0xffffffff


	//   ....[13]....
        /*0060*/ 	.word	0xffffffff


	//   ....[14]....
        /*0064*/ 	.word	0xffffffff


	//   ....[15]....
        /*0068*/ 	.word	0xffffffff


	//   ....[16]....
        /*006c*/ 	.word	0x05000004


	//   ....[17]....
        /*0070*/ 	.word	0x05000004


	//   ....[18]....
        /*0074*/ 	.word	0x05000004


	//   ....[19]....
        /*0078*/ 	.word	0x05000004


	//----- nvinfo : EIATTR_COOP_GROUP_INSTR_OFFSETS
	.align		4
.L_2544:
        /*007c*/ 	.byte	0x04, 0x28
        /*007e*/ 	.short	(.L_2546 - .L_2545)


	//   ....[0]....
.L_2545:
        /*0080*/ 	.word	0x00004060


	//   ....[1]....
        /*0084*/ 	.word	0x000041f0


	//   ....[2]....
        /*0088*/ 	.word	0x00004200


	//   ....[3]....
        /*008c*/ 	.word	0x00004250


	//   ....[4]....
        /*0090*/ 	.word	0x00006be0


	//   ....[5]....
        /*0094*/ 	.word	0x00006c00


	//   ....[6]....
        /*0098*/ 	.word	0x00006c50


	//   ....[7]....
        /*009c*/ 	.word	0x00006c60


	//   ....[8]....
        /*00a0*/ 	.word	0x00009da0


	//   ....[9]....
        /*00a4*/ 	.word	0x00009dd0


	//   ....[10]....
        /*00a8*/ 	.word	0x00009e00


	//   ....[11]....
        /*00ac*/ 	.word	0x00009e10


	//   ....[12]....
        /*00b0*/ 	.word	0x0000ae40


	//   ....[13]....
        /*00b4*/ 	.word	0x0000ae50


	//   ....[14]....
        /*00b8*/ 	.word	0x0000ae80


	//   ....[15]....
        /*00bc*/ 	.word	0x0000ae90


	//   ....[16]....
        /*00c0*/ 	.word	0x0000bcf0


	//   ....[17]....
        /*00c4*/ 	.word	0x0000bd60


	//   ....[18]....
        /*00c8*/ 	.word	0x0000bdc0


	//   ....[19]....
        /*00cc*/ 	.word	0x0000be30


	//----- nvinfo : EIATTR_VRC_CTA_INIT_COUNT
	.align		4
.L_2546:
        /*00d0*/ 	.byte	0x02, 0x4a
	.zero		1
	.zero		1


	//----- nvinfo : EIATTR_EXIT_INSTR_OFFSETS
	.align		4
        /*00d4*/ 	.byte	0x04, 0x1c
        /*00d6*/ 	.short	(.L_2548 - .L_2547)


	//   ....[0]....
.L_2547:
        /*00d8*/ 	.word	0x00000090


	//----- nvinfo : EIATTR_CRS_STACK_SIZE
	.align		4
.L_2548:
        /*00dc*/ 	.byte	0x04, 0x1e
        /*00de*/ 	.short	(.L_2550 - .L_2549)
.L_2549:
        /*00e0*/ 	.word	0x00000000


	//----- nvinfo : EIATTR_CBANK_PARAM_SIZE
	.align		4
.L_2550:
        /*00e4*/ 	.byte	0x03, 0x19
        /*00e6*/ 	.short	0x01d0


	//----- nvinfo : EIATTR_PARAM_CBANK
	.align		4
        /*00e8*/ 	.byte	0x04, 0x0a
        /*00ea*/ 	.short	(.L_2552 - .L_2551)
	.align		4
.L_2551:
        /*00ec*/ 	.word	index@(.nv.constant0._ZN5flash24flash_fwd_splitkv_kernelI23Flash_fwd_kernel_traitsILi96ELi64ELi64ELi4ELb0ELb0EN7cutlass6half_tE19Flash_kernel_traitsILi96ELi64ELi64ELi4ES3_EELb0ELb1ELb0ELb0ELb0ELb0ELb0ELb0EEEvNS_16Flash_fwd_paramsE)
        /*00f0*/ 	.short	0x0380
        /*00f2*/ 	.short	0x01d0


	//----- nvinfo : EIATTR_SW_WAR
	.align		4
.L_2552:
        /*00f4*/ 	.byte	0x04, 0x36
        /*00f6*/ 	.short	(.L_2554 - .L_2553)
.L_2553:
        /*00f8*/ 	.word	0x00000008
.L_2554:


//--------------------- .nv.info._ZN5flash24flash_fwd_splitkv_kernelI23Flash_fwd_kernel_traitsILi96ELi64ELi64ELi4ELb0ELb0EN7cutlass6half_tE19Flash_kernel_traitsILi96ELi64ELi64ELi4ES3_EELb0ELb1ELb0ELb0ELb0ELb1ELb0ELb0EEEvNS_16Flash_fwd_paramsE --------------------------
	.section	.nv.info._ZN5flash24flash_fwd_splitkv_kernelI23Flash_fwd_kernel_traitsILi96ELi64ELi64ELi4ELb0ELb0EN7cutlass6half_tE19Flash_kernel_traitsILi96ELi64ELi64ELi4ES3_EELb0ELb1ELb0ELb0ELb0ELb1ELb0ELb0EEEvNS_16Flash_fwd_paramsE,"",@"SHT_CUDA_INFO"
	.sectionflags	@""
	.align	4


	//----- nvinfo : EIATTR_CUDA_API_VERSION
	.align		4
        /*0000*/ 	.byte	0x04, 0x37
        /*0002*/ 	.short	(.L_2556 - .L_2555)
.L_2555:
        /*0004*/ 	.word	0x00000082


	//----- nvinfo : EIATTR_KPARAM_INFO
	.align		4
.L_2556:
        /*0008*/ 	.byte	0x04, 0x17
        /*000a*/ 	.short	(.L_2558 - .L_2557)
.L_2557:
        /*000c*/ 	.word	0x00000000
        /*0010*/ 	.short	0x0000
        /*0012*/ 	.short	0x0000
        /*0014*/ 	.byte	0x00, 0xf0, 0x41, 0x07


	//----- nvinfo : EIATTR_SPARSE_MMA_MASK
	.align		4
.L_2558:
        /*0018*/ 	.byte	0x03, 0x50
        /*001a*/ 	.short	0x0000


	//----- nvinfo : EIATTR_MAXREG_COUNT
	.align		4
        /*001c*/ 	.byte	0x03, 0x1b
        /*001e*/ 	.short	0x00ff


	//----- nvinfo : EIATTR_NUM_BARRIERS
	.align		4
        /*0020*/ 	.byte	0x02, 0x4c
        /*0022*/ 	.byte	0x01
	.zero		1


	//----- nvinfo : EIATTR_MERCURY_ISA_VERSION
	.align		4
        /*0024*/ 	.byte	0x03, 0x5f
        /*0026*/ 	.short	0x0101


	//----- nvinfo : EIATTR_COOP_GROUP_MASK_REGIDS
	.align		4
        /*0028*/ 	.byte	0x04, 0x29
        /*002a*/ 	.short	(.L_2560 - .L_2559)


	//   ....[0]....
.L_2559:
        /*002c*/ 	.word	0xffffffff


	//   ....[1]....
        /*0030*/ 	.word	0xffffffff


	//   ....[2]....
        /*0034*/ 	.word	0xffffffff


	//   ....[3]....
        /*0038*/ 	.word	0xffffffff


	//   ....[4]....
        /*003c*/ 	.word	0xffffffff


	//   ....[5]....
        /*0040*/ 	.word	0xffffffff


	//   ....[6]....
        /*0044*/ 	.word	0xffffffff


	//   ....[7]....
        /*0048*/ 	.word	0xffffffff


	//   ....[8]....
        /*004c*/ 	.word	0xffffffff


	//   ....[9]....
        /*0050*/ 	.word	0xffffffff


	//   ....[10]....
        /*0054*/ 	.word	0xffffffff


	//   ....[11]....
        /*0058*/ 	.word	0xffffffff


	//   ....[12]....
        /*005c*/ 	.word	0xffffffff


	//   ....[13]....
        /*0060*/ 	.word	0xffffffff


	//   ....[14]....
        /*0064*/ 	.word	0xffffffff


	//   ....[15]....
        /*0068*/ 	.word	0xffffffff


	//   ....[16]....
        /*006c*/ 	.word	0x05000004


	//   ....[17]....
        /*0070*/ 	.word	0x05000004


	//   ....[18]....
        /*0074*/ 	.word	0x05000004


	//   ....[19]....
        /*0078*/ 	.word	0x05000004


	//----- nvinfo : EIATTR_COOP_GROUP_INSTR_OFFSETS
	.align		4
.L_2560:
        /*007c*/ 	.byte	0x04, 0x28
        /*007e*/ 	.short	(.L_2562 - .L_2561)


	//   ....[0]....
.L_2561:
        /*0080*/ 	.word	0x000045c0


	//   ....[1]....
        /*0084*/ 	.word	0x000045e0


	//   ....[2]....
        /*0088*/ 	.word	0x00004600


	//   ....[3]....
        /*008c*/ 	.word	0x00004620


	//   ....[4]....
        /*0090*/ 	.word	0x000073f0


	//   ....[5]....
        /*0094*/ 	.word	0x00007410


	//   ....[6]....
        /*0098*/ 	.word	0x00007440


	//   ....[7]....
        /*009c*/ 	.word	0x00007450


	//   ....[8]....
        /*00a0*/ 	.word	0x0000a9a0


	//   ....[9]....
        /*00a4*/ 	.word	0x0000a9f0


	//   ....[10]....
        /*00a8*/ 	.word	0x0000aa40


	//   ....[11]....
        /*00ac*/ 	.word	0x0000aa50


	//   ....[12]....
        /*00b0*/ 	.word	0x0000ba60


	//   ....[13]....
        /*00b4*/ 	.word	0x0000ba70


	//   ....[14]....
        /*00b8*/ 	.word	0x0000baa0


	//   ....[15]....
        /*00bc*/ 	.word	0x0000bab0


	//   ....[16]....
        /*00c0*/ 	.word	0x0000c910


	//   ....[17]....
        /*00c4*/ 	.word	0x0000c980


	//   ....[18]....
        /*00c8*/ 	.word	0x0000c9e0


	//   ....[19]....
        /*00cc*/ 	.word	0x0000ca50


	//----- nvinfo : EIATTR_VRC_CTA_INIT_COUNT
	.align		4
.L_2562:
        /*00d0*/ 	.byte	0x02, 0x4a
	.zero		1
	.zero		1


	//----- nvinfo : EIATTR_EXIT_INSTR_OFFSETS
	.align		4
        /*00d4*/ 	.byte	0x04, 0x1c
        /*00d6*/ 	.short	(.L_2564 - .L_2563)


	//   ....[0]....
.L_2563:
        /*00d8*/ 	.word	0x00000090


	//----- nvinfo : EIATTR_CRS_STACK_SIZE
	.align		4
.L_2564:
        /*00dc*/ 	.byte	0x04, 0x1e
        /*00de*/ 	.short	(.L_2566 - .L_2565)
.L_2565:
        /*00e0*/ 	.word	0x00000000


	//----- nvinfo : EIATTR_CBANK_PARAM_SIZE
	.align		4
.L_2566:
        /*00e4*/ 	.byte	0x03, 0x19
        /*00e6*/ 	.short	0x01d0


	//----- nvinfo : EIATTR_PARAM_CBANK
	.align		4
        /*00e8*/ 	.byte	0x04, 0x0a
        /*00ea*/ 	.short	(.L_2568 - .L_2567)
	.align		4
.L_2567:
        /*00ec*/ 	.word	index@(.nv.constant0._ZN5flash24flash_fwd_splitkv_kernelI23Flash_fwd_kernel_traitsILi96ELi64ELi64ELi4ELb0ELb0EN7cutlass6half_tE19Flash_kernel_traitsILi96ELi64ELi64ELi4ES3_EELb0ELb1ELb0ELb0ELb0ELb1ELb0ELb0EEEvNS_16Flash_fwd_paramsE)
        /*00f0*/ 	.short	0x0380
        /*00f2*/ 	.short	0x01d0


	//----- nvinfo : EIATTR_SW_WAR
	.align		4
.L_2568:
        /*00f4*/ 	.byte	0x04, 0x36
        /*00f6*/ 	.short	(.L_2570 - .L_2569)
.L_2569:
        /*00f8*/ 	.word	0x00000008
.L_2570:


//--------------------- .nv.info._ZN5flash24flash_fwd_splitkv_kernelI23Flash_fwd_kernel_traitsILi96ELi64ELi64ELi4ELb0ELb0EN7cutlass6half_tE19Flash_kernel_traitsILi96ELi64ELi64ELi4ES3_EELb0ELb1ELb0ELb0ELb0ELb0ELb0ELb1EEEvNS_16Flash_fwd_paramsE --------------------------
	.section	.nv.info._ZN5flash24flash_fwd_splitkv_kernelI23Flash_fwd_kernel_traitsILi96ELi64ELi64ELi4ELb0ELb0EN7cutlass6half_tE19Flash_kernel_traitsILi96ELi64ELi64ELi4ES3_EELb0ELb1ELb0ELb0ELb0ELb0ELb0ELb1EEEvNS_16Flash_fwd_paramsE,"",@"SHT_CUDA_INFO"
	.sectionflags	@""
	.align	4


	//----- nvinfo : EIATTR_CUDA_API_VERSION
	.align		4
        /*0000*/ 	.byte	0x04, 0x37
        /*0002*/ 	.short	(.L_2572 - .L_2571)
.L_2571:
        /*0004*/ 	.word	0x00000082


	//----- nvinfo : EIATTR_KPARAM_INFO
	.align		4
.L_2572:
        /*0008*/ 	.byte	0x04, 0x17
        /*000a*/ 	.short	(.L_2574 - .L_2573)
.L_2573:
        /*000c*/ 	.word	0x00000000
        /*0010*/ 	.short	0x0000
        /*0012*/ 	.short	0x0000
        /*0014*/ 	.byte	0x00, 0xf0, 0x41, 0x07


	//----- nvinfo : EIATTR_SPARSE_MMA_MASK
	.align		4
.L_2574:
        /*0018*/ 	.byte	0x03, 0x50
        /*001a*/ 	.short	0x0000


	//----- nvinfo : EIATTR_MAXREG_COUNT
	.align		4
        /*001c*/ 	.byte	0x03, 0x1b
        /*001e*/ 	.short	0x00ff


	//----- nvinfo : EIATTR_NUM_BARRIERS
	.align		4
        /*0020*/ 	.byte	0x02, 0x4c
        /*0022*/ 	.byte	0x01
	.zero		1


	//----- nvinfo : EIATTR_MERCURY_ISA_VERSION
	.align		4
        /*0024*/ 	.byte	0x03, 0x5f
        /*0026*/ 	.short	0x0101


	//----- nvinfo : EIATTR_COOP_GROUP_MASK_REGIDS
	.align		4
        /*0028*/ 	.byte	0x04, 0x29
        /*002a*/ 	.short	(.L_2576 - .L_2575)


	//   ....[0]....
.L_2575:
        /*002c*/ 	.word	0xffffffff


	//   ....[1]....
        /*0030*/ 	.word	0xffffffff


	//   ....[2]....
        /*0034*/ 	.word	0xffffffff


	//   ....[3]....
        /*0038*/ 	.word	0xffffffff


	//   ....[4]....
        /*003c*/ 	.word	0xffffffff


	//   ....[5]....
        /*0040*/ 	.word	0xffffffff


	//   ....[6]....
        /*0044*/ 	.word	0xffffffff


	//   ....[7]....
        /*0048*/ 	.word	0xffffffff


	//   ....[8]....
        /*004c*/ 	.word	0xffffffff


	//   ....[9]....
        /*0050*/ 	.word	0xffffffff


	//   ....[10]....
        /*0054*/ 	.word	0xffffffff


	//   ....[11]....
        /*0058*/ 	.word	0xffffffff


	//   ....[12]....
        /*005c*/ 	.word	0xffffffff


	//   ....[13]....
        /*0060*/ 	.word	0xffffffff


	//   ....[14]....
        /*0064*/ 	.word	0xffffffff


	//   ....[15]....
        /*0068*/ 	.word	0xffffffff


	//   ....[16]....
        /*006c*/ 	.word	0x05000004


	//   ....[17]....
        /*0070*/ 	.word	0x05000004


	//   ....[18]....
        /*0074*/ 	.word	0x05000004


	//   ....[19]....
        /*0078*/ 	.word	0x05000004


	//----- nvinfo : EIATTR_COOP_GROUP_INSTR_OFFSETS
	.align		4
.L_2576:
        /*007c*/ 	.byte	0x04, 0x28
        /*007e*/ 	.short	(.L_2578 - .L_2577)


	//   ....[0]....
.L_2577:
        /*0080*/ 	.word	0x0000cc10


	//   ....[1]....
        /*0084*/ 	.word	0x0000cca0


	//   ....[2]....
        /*0088*/ 	.word	0x0000ccb0


	//   ....[3]....
        /*008c*/ 	.word	0x0000cce0


	//   ....[4]....
        /*0090*/ 	.word	0x0000f930


	//   ....[5]....
        /*0094*/ 	.word	0x0000f940


	//   ....[6]....
        /*0098*/ 	.word	0x0000f970


	//   ....[7]....
        /*009c*/ 	.word	0x0000f980


	//   ....[8]....
        /*00a0*/ 	.word	0x00012c50


	//   ....[9]....
        /*00a4*/ 	.word	0x00012c60


	//   ....[10]....
        /*00a8*/ 	.word	0x00012c90


	//   ....[11]....
        /*00ac*/ 	.word	0x00012ca0


	//   ....[12]....
        /*00b0*/ 	.word	0x00013d30


	//   ....[13]....
        /*00b4*/ 	.word	0x00013d40


	//   ....[14]....
        /*00b8*/ 	.word	0x00013d70


	//   ....[15]....
        /*00bc*/ 	.word	0x00013d80


	//   ....[16]....
        /*00c0*/ 	.word	0x00014d10


	//   ....[17]....
        /*00c4*/ 	.word	0x00014d90


	//   ....[18]....
        /*00c8*/ 	.word	0x00014e10


	//   ....[19]....
        /*00cc*/ 	.word	0x00014e80


	//----- nvinfo : EIATTR_VRC_CTA_INIT_COUNT
	.align		4
.L_2578:
        /*00d0*/ 	.byte	0x02, 0x4a
	.zero		1
	.zero		1


	//----- nvinfo : EIATTR_EXIT_INSTR_OFFSETS
	.align		4
        /*00d4*/ 	.byte	0x04, 0x1c
        /*00d6*/ 	.short	(.L_2580 - .L_2579)


	//   ....[0]....
.L_2579:
        /*00d8*/ 	.word	0x00000090


	//----- nvinfo : EIATTR_CRS_STACK_SIZE
	.align		4
.L_2580:
        /*00dc*/ 	.byte	0x04, 0x1e
        /*00de*/ 	.short	(.L_2582 - .L_2581)
.L_2581:
        /*00e0*/ 	.word	0x00000000


	//----- nvinfo : EIATTR_CBANK_PARAM_SIZE
	.align		4
.L_2582:
        /*00e4*/ 	.byte	0x03, 0x19
        /*00e6*/ 	.short	0x01d0


	//----- nvinfo : EIATTR_PARAM_CBANK
	.align		4
        /*00e8*/ 	.byte	0x04, 0x0a
        /*00ea*/ 	.short	(.L_2584 - .L_2583)
	.align		4
.L_2583:
        /*00ec*/ 	.word	index@(.nv.constant0._ZN5flash24flash_fwd_splitkv_kernelI23Flash_fwd_kernel_traitsILi96ELi64ELi64ELi4ELb0ELb0EN7cutlass6half_tE19Flash_kernel_traitsILi96ELi64ELi64ELi4ES3_EELb0ELb1ELb0ELb0ELb0ELb0ELb0ELb1EEEvNS_16Flash_fwd_paramsE)
        /*00f0*/ 	.short	0x0380
        /*00f2*/ 	.short	0x01d0


	//----- nvinfo : EIATTR_SW_WAR
	.align		4
.L_2584:
        /*00f4*/ 	.byte	0x04, 0x36
        /*00f6*/ 	.short	(.L_2586 - .L_2585)
.L_2585:
        /*00f8*/ 	.word	0x00000008
.L_2586:


//--------------------- .nv.info._ZN5flash24flash_fwd_splitkv_kernelI23Flash_fwd_kernel_traitsILi96ELi64ELi64ELi4ELb0ELb0EN7cutlass6half_tE19Flash_kernel_traitsILi96ELi64ELi64ELi4ES3_EELb0ELb1ELb0ELb0ELb0ELb1ELb0ELb1EEEvNS_16Flash_fwd_paramsE --------------------------
	.section	.nv.info._ZN5flash24flash_fwd_splitkv_kernelI23Flash_fwd_kernel_traitsILi96ELi64ELi64ELi4ELb0ELb0EN7cutlass6half_tE19Flash_kernel_traitsILi96ELi64ELi64ELi4ES3_EELb0ELb1ELb0ELb0ELb0ELb1ELb0ELb1EEEvNS_16Flash_fwd_paramsE,"",@"SHT_CUDA_INFO"
	.sectionflags	@""
	.align	4


	//----- nvinfo : EIATTR_CUDA_API_VERSION
	.align		4
        /*0000*/ 	.byte	0x04, 0x37
        /*0002*/ 	.short	(.L_2588 - .L_2587)
.L_2587:
        /*0004*/ 	.word	0x00000082


	//----- nvinfo : EIATTR_KPARAM_INFO
	.align		4
.L_2588:
        /*0008*/ 	.byte	0x04, 0x17
        /*000a*/ 	.short	(.L_2590 - .L_2589)
.L_2589:
        /*000c*/ 	.word	0x00000000
        /*0010*/ 	.short	0x0000
        /*0012*/ 	.short	0x0000
        /*0014*/ 	.byte	0x00, 0xf0, 0x41, 0x07


	//----- nvinfo : EIATTR_SPARSE_MMA_MASK
	.align		4
.L_2590:
        /*0018*/ 	.byte	0x03, 0x50
        /*001a*/ 	.short	0x0000


	//----- nvinfo : EIATTR_MAXREG_COUNT
	.align		4
        /*001c*/ 	.byte	0x03, 0x1b
        /*001e*/ 	.short	0x00ff


	//----- nvinfo : EIATTR_NUM_BARRIERS
	.align		4
        /*0020*/ 	.byte	0x02, 0x4c
        /*0022*/ 	.byte	0x01
	.zero		1


	//----- nvinfo : EIATTR_MERCURY_ISA_VERSION
	.align		4
        /*0024*/ 	.byte	0x03, 0x5f
        /*0026*/ 	.short	0x0101


	//----- nvinfo : EIATTR_COOP_GROUP_MASK_REGIDS
	.align		4
        /*0028*/ 	.byte	0x04, 0x29
        /*002a*/ 	.short	(.L_2592 - .L_2591)


	//   ....[0]....
.L_2591:
        /*002c*/ 	.word	0xffffffff


	//   ....[1]....
        /*0030*/ 	.word	0xffffffff


	//   ....[2]....
        /*0034*/ 	.word	0xffffffff


	//   ....[3]....
        /*0038*/ 	.word	0xffffffff


	//   ....[4]....
        /*003c*/ 	.word	0xffffffff


	//   ....[5]....
        /*0040*/ 	.word	0xffffffff


	//   ....[6]....
        /*0044*/ 	.word	0xffffffff


	//   ....[7]....
        /*0048*/ 	.word	0xffffffff


	//   ....[8]....
        /*004c*/ 	.word	0xffffffff


	//   ....[9]....
        /*0050*/ 	.word	0xffffffff


	//   ....[10]....
        /*0054*/ 	.word	0xffffffff


	//   ....[11]....
        /*0058*/ 	.word	0xffffffff


	//   ....[12]....
        /*005c*/ 	.word	0xffffffff


	//   ....[13]....
        /*0060*/ 	.word	0xffffffff


	//   ....[14]....
        /*0064*/ 	.word	0xffffffff


	//   ....[15]....
        /*0068*/ 	.word	0xffffffff


	//   ....[16]....
        /*006c*/ 	.word	0x05000002


	//   ....[17]....
        /*0070*/ 	.word	0x05000002


	//   ....[18]....
        /*0074*/ 	.word	0x05000002


	//   ....[19]....
        /*0078*/ 	.word	0x05000002


	//----- nvinfo : EIATTR_COOP_GROUP_INSTR_OFFSETS
	.align		4
.L_2592:
        /*007c*/ 	.byte	0x04, 0x28
        /*007e*/ 	.short	(.L_2594 - .L_2593)


	//   ....[0]....
.L_2593:
        /*0080*/ 	.word	0x0000c960


	//   ....[1]....
        /*0084*/ 	.word	0x0000c980


	//   ....[2]....
        /*0088*/ 	.word	0x0000ca00


	//   ....[3]....
        /*008c*/ 	.word	0x0000ca10


	//   ....[4]....
        /*0090*/ 	.word	0x0000f8f0


	//   ....[5]....
        /*0094*/ 	.word	0x0000f9d0


	//   ....[6]....
        /*0098*/ 	.word	0x0000f9e0


	//   ....[7]....
        /*009c*/ 	.word	0x0000fa50


	//   ....[8]....
        /*00a0*/ 	.word	0x00012fc0


	//   ....[9]....
        /*00a4*/ 	.word	0x00013050


	//   ....[10]....
        /*00a8*/ 	.word	0x00013080


	//   ....[11]....
        /*00ac*/ 	.word	0x00013090


	//   ....[12]....
        /*00b0*/ 	.word	0x00014100


	//   ....[13]....
        /*00b4*/ 	.word	0x00014110


	//   ....[14]....
        /*00b8*/ 	.word	0x00014140


	//   ....[15]....
        /*00bc*/ 	.word	0x00014150


	//   ....[16]....
        /*00c0*/ 	.word	0x00015080


	//   ....[17]....
        /*00c4*/ 	.word	0x000150f0


	//   ....[18]....
        /*00c8*/ 	.word	0x00015150


	//   ....[19]....
        /*00cc*/ 	.word	0x000151c0


	//----- nvinfo : EIATTR_VRC_CTA_INIT_COUNT
	.align		4
.L_2594:
        /*00d0*/ 	.byte	0x02, 0x4a
	.zero		1
	.zero		1


	//----- nvinfo : EIATTR_EXIT_INSTR_OFFSETS
	.align		4
        /*00d4*/ 	.byte	0x04, 0x1c
        /*00d6*/ 	.short	(.L_2596 - .L_2595)


	//   ....[0]....
.L_2595:
        /*00d8*/ 	.word	0x00000090


	//----- nvinfo : EIATTR_CRS_STACK_SIZE
	.align		4
.L_2596:
        /*00dc*/ 	.byte	0x04, 0x1e
        /*00de*/ 	.short	(.L_2598 - .L_2597)
.L_2597:
        /*00e0*/ 	.word	0x00000000


	//----- nvinfo : EIATTR_CBANK_PARAM_SIZE
	.align		4
.L_2598:
        /*00e4*/ 	.byte	0x03, 0x19
        /*00e6*/ 	.short	0x01d0


	//----- nvinfo : EIATTR_PARAM_CBANK
	.align		4
        /*00e8*/ 	.byte	0x04, 0x0a
        /*00ea*/ 	.short	(.L_2600 - .L_2599)
	.align		4
.L_2599:
        /*00ec*/ 	.word	index@(.nv.constant0._ZN5flash24flash_fwd_splitkv_kernelI23Flash_fwd_kernel_traitsILi96ELi64ELi64ELi4ELb0ELb0EN7cutlass6half_tE19Flash_kernel_traitsILi96ELi64ELi64ELi4ES3_EELb0ELb1ELb0ELb0ELb0ELb1ELb0ELb1EEEvNS_16Flash_fwd_paramsE)
        /*00f0*/ 	.short	0x0380
        /*00f2*/ 	.short	0x01d0


	//----- nvinfo : EIATTR_SW_WAR
	.align		4
.L_2600:
        /*00f4*/ 	.byte	0x04, 0x36
        /*00f6*/ 	.short	(.L_2602 - .L_2601)
.L_2601:
        /*00f8*/ 	.word	0x00000008
.L_2602:


//--------------------- .nv.info._ZN5flash24flash_fwd_splitkv_kernelI23Flash_fwd_kernel_traitsILi96ELi64ELi64ELi4ELb0ELb0EN7cutlass6half_tE19Flash_kernel_traitsILi96ELi64ELi64ELi4ES3_EELb0ELb1ELb0ELb0ELb0ELb0ELb1ELb0EEEvNS_16Flash_fwd_paramsE --------------------------
	.section	.nv.info._ZN5flash24flash_fwd_splitkv_kernelI23Flash_fwd_kernel_traitsILi96ELi64ELi64ELi4ELb0ELb0EN7cutlass6half_tE19Flash_kernel_traitsILi96ELi64ELi64ELi4ES3_EELb0ELb1ELb0ELb0ELb0ELb0ELb1ELb0EEEvNS_16Flash_fwd_paramsE,"",@"SHT_CUDA_INFO"
	.sectionflags	@""
	.align	4


	//----- nvinfo : EIATTR_CUDA_API_VERSION
	.align		4
        /*0000*/ 	.byte	0x04, 0x37
        /*0002*/ 	.short	(.L_2604 - .L_2603)
.L_2603:
        /*0004*/ 	.word	0x00000082


	//----- nvinfo : EIATTR_KPARAM_INFO
	.align		4
.L_2604:
        /*0008*/ 	.byte	0x04, 0x17
        /*000a*/ 	.short	(.L_2606 - .L_2605)
.L_2605:
        /*000c*/ 	.word	0x00000000
        /*0010*/ 	.short	0x0000
        /*0012*/ 	.short	0x0000
        /*0014*/ 	.byte	0x00, 0xf0, 0x41, 0x07


	//----- nvinfo : EIATTR_SPARSE_MMA_MASK
	.align		4
.L_2606:
        /*0018*/ 	.byte	0x03, 0x50
        /*001a*/ 	.short	0x0000


	//----- nvinfo : EIATTR_MAXREG_COUNT
	.align		4
        /*001c*/ 	.byte	0x03, 0x1b
        /*001e*/ 	.short	0x00ff


	//----- nvinfo : EIATTR_NUM_BARRIERS
	.align		4
        /*0020*/ 	.byte	0x02, 0x4c
        /*0022*/ 	.byte	0x01
	.zero		1


	//----- nvinfo : EIATTR_MERCURY_ISA_VERSION
	.align		4
        /*0024*/ 	.byte	0x03, 0x5f
        /*0026*/ 	.short	0x0101


	//----- nvinfo : EIATTR_COOP_GROUP_MASK_REGIDS
	.align		4
        /*0028*/ 	.byte	0x04, 0x29
        /*002a*/ 	.short	(.L_2608 - .L_2607)


	//   ....[0]....
.L_2607:
        /*002c*/ 	.word	0xffffffff


	//   ....[1]....
        /*0030*/ 	.word	0xffffffff


	//   ....[2]....
        /*0034*/ 	.word	0xffffffff


	//   ....[3]....
        /*0038*/ 	.word	0xffffffff


	//   ....[4]....
        /*003c*/ 	.word	0xffffffff


	//   ....[5]....
        /*0040*/ 	.word	0xffffffff


	//   ....[6]....
        /*0044*/ 	.word	0xffffffff


	//   ....[7]....
        /*0048*/ 	.word	0xffffffff


	//   ....[8]....
        /*004c*/ 	.word	0xffffffff


	//   ....[9]....
        /*0050*/ 	.word	0xffffffff


	//   ....[10]....
        /*0054*/ 	.word	0xffffffff


	//   ....[11]....
        /*0058*/ 	.word	0xffffffff


	//   ....[12]....
        /*005c*/ 	.word	0xffffffff


	//   ....[13]....
        /*0060*/ 	.word	0xffffffff


	//   ....[14]....
        /*0064*/ 	.word	0xffffffff


	//   ....[15]....
        /*0068*/ 	.word	0xffffffff


	//   ....[16]....
        /*006c*/ 	.word	0x05000006


	//   ....[17]....
        /*0070*/ 	.word	0x05000006


	//   ....[18]....
        /*0074*/ 	.word	0x05000006


	//   ....[19]....
        /*0078*/ 	.word	0x05000006


	//----- nvinfo : EIATTR_COOP_GROUP_INSTR_OFFSETS
	.align		4
.L_2608:
        /*007c*/ 	.byte	0x04, 0x28
        /*007e*/ 	.short	(.L_2610 - .L_2609)


	//   ....[0]....
.L_2609:
        /*0080*/ 	.word	0x00004650


	//   ....[1]....
        /*0084*/ 	.word	0x00004670


	//   ....[2]....
        /*0088*/ 	.word	0x00004690


	//   ....[3]....
        /*008c*/ 	.word	0x000046b0


	//   ....[4]....
        /*0090*/ 	.word	0x00007060


	//   ....[5]....
        /*0094*/ 	.word	0x00007090


	//   ....[6]....
        /*0098*/ 	.word	0x000070c0


	//   ....[7]....
        /*009c*/ 	.word	0x000070e0


	//   ....[8]....
        /*00a0*/ 	.word	0x0000a280


	//   ....[9]....
        /*00a4*/ 	.word	0x0000a2b0


	//   ....[10]....
        /*00a8*/ 	.word	0x0000a2e0


	//   ....[11]....
        /*00ac*/ 	.word	0x0000a2f0


	//   ....[12]....
        /*00b0*/ 	.word	0x0000b320


	//   ....[13]....
        /*00b4*/ 	.word	0x0000b330


	//   ....[14]....
        /*00b8*/ 	.word	0x0000b360


	//   ....[15]....
        /*00bc*/ 	.word	0x0000b370


	//   ....[16]....
        /*00c0*/ 	.word	0x0000c150


	//   ....[17]....
        /*00c4*/ 	.word	0x0000c1c0


	//   ....[18]....
        /*00c8*/ 	.word	0x0000c220


	//   ....[19]....
        /*00cc*/ 	.word	0x0000c290


	//----- nvinfo : EIATTR_VRC_CTA_INIT_COUNT
	.align		4
.L_2610:
        /*00d0*/ 	.byte	0x02, 0x4a
	.zero		1
	.zero		1


	//----- nvinfo : EIATTR_EXIT_INSTR_OFFSETS
	.align		4
        /*00d4*/ 	.byte	0x04, 0x1c
        /*00d6*/ 	.short	(.L_2612 - .L_2611)


	//   ....[0]....
.L_2611:
        /*00d8*/ 	.word	0x000001f0


	//----- nvinfo : EIATTR_CRS_STACK_SIZE
	.align		4
.L_2612:
        /*00dc*/ 	.byte	0x04, 0x1e
        /*00de*/ 	.short	(.L_2614 - .L_2613)
.L_2613:
        /*00e0*/ 	.word	0x00000000


	//----- nvinfo : EIATTR_CBANK_PARAM_SIZE
	.align		4
.L_2614:
        /*00e4*/ 	.byte	0x03, 0x19
        /*00e6*/ 	.short	0x01d0


	//----- nvinfo : EIATTR_PARAM_CBANK
	.align		4
        /*00e8*/ 	.byte	0x04, 0x0a
        /*00ea*/ 	.short	(.L_2616 - .L_2615)
	.align		4
.L_2615:
        /*00ec*/ 	.word	index@(.nv.constant0._ZN5flash24flash_fwd_splitkv_kernelI23Flash_fwd_kernel_traitsILi96ELi64ELi64ELi4ELb0ELb0EN7cutlass6half_tE19Flash_kernel_traitsILi96ELi64ELi64ELi4ES3_EELb0ELb1ELb0ELb0ELb0ELb0ELb1ELb0EEEvNS_16Flash_fwd_paramsE)
        /*00f0*/ 	.short	0x0380
        /*00f2*/ 	.short	0x01d0


	//----- nvinfo : EIATTR_SW_WAR
	.align		4
.L_2616:
        /*00f4*/ 	.byte	0x04, 0x36
        /*00f6*/ 	.short	(.L_2618 - .L_2617)
.L_2617:
        /*00f8*/ 	.word	0x00000008
.L_2618:


//--------------------- .nv.info._ZN5flash24flash_fwd_splitkv_kernelI23Flash_fwd_kernel_traitsILi96ELi64ELi64ELi4ELb0ELb0EN7cutlass6half_tE19Flash_kernel_traitsILi96ELi64ELi64ELi4ES3_EELb0ELb1ELb0ELb0ELb0ELb1ELb1ELb0EEEvNS_16Flash_fwd_paramsE --------------------------
	.section	.nv.info._ZN5flash24flash_fwd_splitkv_kernelI23Flash_fwd_kernel_traitsILi96ELi64ELi64ELi4ELb0ELb0EN7cutlass6half_tE19Flash_kernel_traitsILi96ELi64ELi64ELi4ES3_EELb0ELb1ELb0ELb0ELb0ELb1ELb1ELb0EEEvNS_16Flash_fwd_paramsE,"",@"SHT_CUDA_INFO"
	.sectionflags	@""
	.align	4


	//----- nvinfo : EIATTR_CUDA_API_VERSION
	.align		4
        /*0000*/ 	.byte	0x04, 0x37
        /*0002*/ 	.short	(.L_2620 - .L_2619)
.L_2619:
        /*0004*/ 	.word	0x00000082


	//----- nvinfo : EIATTR_KPARAM_INFO
	.align		4
.L_2620:
        /*0008*/ 	.byte	0x04, 0x17
        /*000a*/ 	.short	(.L_2622 - .L_2621)
.L_2621:
        /*000c*/ 	.word	0x00000000
        /*0010*/ 	.short	0x0000
        /*0012*/ 	.short	0x0000
        /*0014*/ 	.byte	0x00, 0xf0, 0x41, 0x07


	//----- nvinfo : EIATTR_SPARSE_MMA_MASK
	.align		4
.L_2622:
        /*0018*/ 	.byte	0x03, 0x50
        /*001a*/ 	.short	0x0000


	//----- nvinfo : EIATTR_MAXREG_COUNT
	.align		4
        /*001c*/ 	.byte	0x03, 0x1b
        /*001e*/ 	.short	0x00ff


	//----- nvinfo : EIATTR_NUM_BARRIERS
	.align		4
        /*0020*/ 	.byte	0x02, 0x4c
        /*0022*/ 	.byte	0x01
	.zero		1


	//----- nvinfo : EIATTR_MERCURY_ISA_VERSION
	.align		4
        /*0024*/ 	.byte	0x03, 0x5f
        /*0026*/ 	.short	0x0101


	//----- nvinfo : EIATTR_COOP_GROUP_MASK_REGIDS
	.align		4
        /*0028*/ 	.byte	0x04, 0x29
        /*002a*/ 	.short	(.L_2624 - .L_2623)


	//   ....[0]....
.L_2623:
        /*002c*/ 	.word	0xffffffff


	//   ....[1]....
        /*0030*/ 	.word	0xffffffff


	//   ....[2]....
        /*0034*/ 	.word	0xffffffff


	//   ....[3]....
        /*0038*/ 	.word	0xffffffff


	//   ....[4]....
        /*003c*/ 	.word	0xffffffff


	//   ....[5]....
        /*0040*/ 	.word	0xffffffff


	//   ....[6]....
        /*0044*/ 	.word	0xffffffff


	//   ....[7]....
        /*0048*/ 	.word	0xffffffff


	//   ....[8]....
        /*004c*/ 	.word	0xffffffff


	//   ....[9]....
        /*0050*/ 	.word	0xffffffff


	//   ....[10]....
        /*0054*/ 	.word	0xffffffff


	//   ....[11]....
        /*0058*/ 	.word	0xffffffff


	//   ....[12]....
        /*005c*/ 	.word	0xffffffff


	//   ....[13]....
        /*0060*/ 	.word	0xffffffff


	//   ....[14]....
        /*0064*/ 	.word	0xffffffff


	//   ....[15]....
        /*0068*/ 	.word	0xffffffff


	//   ....[16]....
        /*006c*/ 	.word	0x05000006


	//   ....[17]....
        /*0070*/ 	.word	0x05000006


	//   ....[18]....
        /*0074*/ 	.word	0x05000006


	//   ....[19]....
        /*0078*/ 	.word	0x05000006


	//----- nvinfo : EIATTR_COOP_GROUP_INSTR_OFFSETS
	.align		4
.L_2624:
        /*007c*/ 	.byte	0x04, 0x28
        /*007e*/ 	.short	(.L_2626 - .L_2625)


	//   ....[0]....
.L_2625:
        /*0080*/ 	.word	0x000049f0


	//   ....[1]....
        /*0084*/ 	.word	0x00004bc0


	//   ....[2]....
        /*0088*/ 	.word	0x00004bd0


	//   ....[3]....
        /*008c*/ 	.word	0x00004c20


	//   ....[4]....
        /*0090*/ 	.word	0x00007a90


	//   ....[5]....
        /*0094*/ 	.word	0x00007aa0


	//   ....[6]....
        /*0098*/ 	.word	0x00007b00


	//   ....[7]....
        /*009c*/ 	.word	0x00007b10


	//   ....[8]....
        /*00a0*/ 	.word	0x0000b0d0


	//   ....[9]....
        /*00a4*/ 	.word	0x0000b120


	//   ....[10]....
        /*00a8*/ 	.word	0x0000b160


	//   ....[11]....
        /*00ac*/ 	.word	0x0000b180


	//   ....[12]....
        /*00b0*/ 	.word	0x0000c1b0


	//   ....[13]....
        /*00b4*/ 	.word	0x0000c1c0


	//   ....[14]....
        /*00b8*/ 	.word	0x0000c1f0


	//   ....[15]....
        /*00bc*/ 	.word	0x0000c200


	//   ....[16]....
        /*00c0*/ 	.word	0x0000d010


	//   ....[17]....
        /*00c4*/ 	.word	0x0000d090


	//   ....[18]....
        /*00c8*/ 	.word	0x0000d100


	//   ....[19]....
        /*00cc*/ 	.word	0x0000d170


	//----- nvinfo : EIATTR_VRC_CTA_INIT_COUNT
	.align		4
.L_2626:
        /*00d0*/ 	.byte	0x02, 0x4a
	.zero		1
	.zero		1


	//----- nvinfo : EIATTR_EXIT_INSTR_OFFSETS
	.align		4
        /*00d4*/ 	.byte	0x04, 0x1c
        /*00d6*/ 	.short	(.L_2628 - .L_2627)


	//   ....[0]....
.L_2627:
        /*00d8*/ 	.word	0x000001f0


	//----- nvinfo : EIATTR_CRS_STACK_SIZE
	.align		4
.L_2628:
        /*00dc*/ 	.byte	0x04, 0x1e
        /*00de*/ 	.short	(.L_2630 - .L_2629)
.L_2629:
        /*00e0*/ 	.word	0x00000000


	//----- nvinfo : EIATTR_CBANK_PARAM_SIZE
	.align		4
.L_2630:
        /*00e4*/ 	.byte	0x03, 0x19
        /*00e6*/ 	.short	0x01d0


	//----- nvinfo : EIATTR_PARAM_CBANK
	.align		4
        /*00e8*/ 	.byte	0x04, 0x0a
        /*00ea*/ 	.short	(.L_2632 - .L_2631)
	.align		4
.L_2631:
        /*00ec*/ 	.word	index@(.nv.constant0._ZN5flash24flash_fwd_splitkv_kernelI23Flash_fwd_kernel_traitsILi96ELi64ELi64ELi4ELb0ELb0EN7cutlass6half_tE19Flash_kernel_traitsILi96ELi64ELi64ELi4ES3_EELb0ELb1ELb0ELb0ELb0ELb1ELb1ELb0EEEvNS_16Flash_fwd_paramsE)
        /*00f0*/ 	.short	0x0380
        /*00f2*/ 	.short	0x01d0


	//----- nvinfo : EIATTR_SW_WAR
	.align		4
.L_2632:
        /*00f4*/ 	.byte	0x04, 0x36
        /*00f6*/ 	.short	(.L_2634 - .L_2633)
.L_2633:
        /*00f8*/ 	.word	0x00000008
.L_2634:


//--------------------- .nv.info._ZN5flash24flash_fwd_splitkv_kernelI23Flash_fwd_kernel_traitsILi96ELi64ELi64ELi4ELb0ELb0EN7cutlass6half_tE19Flash_kernel_traitsILi96ELi64ELi64ELi4ES3_EELb0ELb1ELb0ELb0ELb0ELb0ELb1ELb1EEEvNS_16Flash_fwd_paramsE --------------------------
	.section	.nv.info._ZN5flash24flash_fwd_splitkv_kernelI23Flash_fwd_kernel_traitsILi96ELi64ELi64ELi4ELb0ELb0EN7cutlass6half_tE19Flash_kernel_traitsILi96ELi64ELi64ELi4ES3_EELb0ELb1ELb0ELb0ELb0ELb0ELb1ELb1EEEvNS_16Flash_fwd_paramsE,"",@"SHT_CUDA_INFO"
	.sectionflags	@""
	.align	4


	//----- nvinfo : EIATTR_CUDA_API_VERSION
	.align		4
        /*0000*/ 	.byte	0x04, 0x37
        /*0002*/ 	.short	(.L_2636 - .L_2635)
.L_2635:
        /*0004*/ 	.word	0x00000082


	//----- nvinfo : EIATTR_KPARAM_INFO
	.align		4
.L_2636:
        /*0008*/ 	.byte	0x04, 0x17
        /*000a*/ 	.short	(.L_2638 - .L_2637)
.L_2637:
        /*000c*/ 	.word	0x00000000
        /*0010*/ 	.short	0x0000
        /*0012*/ 	.short	0x0000
        /*0014*/ 	.byte	0x00, 0xf0, 0x41, 0x07


	//----- nvinfo : EIATTR_SPARSE_MMA_MASK
	.align		4
.L_2638:
        /*0018*/ 	.byte	0x03, 0x50
        /*001a*/ 	.short	0x0000


	//----- nvinfo : EIATTR_MAXREG_COUNT
	.align		4
        /*001c*/ 	.byte	0x03, 0x1b
        /*001e*/ 	.short	0x00ff


	//----- nvinfo : EIATTR_NUM_BARRIERS
	.align		4
        /*0020*/ 	.byte	0x02, 0x4c
        /*0022*/ 	.byte	0x01
	.zero		1


	//----- nvinfo : EIATTR_MERCURY_ISA_VERSION
	.align		4
        /*0024*/ 	.byte	0x03, 0x5f
        /*0026*/ 	.short	0x0101


	//----- nvinfo : EIATTR_COOP_GROUP_MASK_REGIDS
	.align		4
        /*0028*/ 	.byte	0x04, 0x29
        /*002a*/ 	.short	(.L_2640 - .L_2639)


	//   ....[0]....
.L_2639:
        /*002c*/ 	.word	0xffffffff


	//   ....[1]....
        /*0030*/ 	.word	0xffffffff


	//   ....[2]....
        /*0034*/ 	.word	0xffffffff


	//   ....[3]....
        /*0038*/ 	.word	0xffffffff


	//   ....[4]....
        /*003c*/ 	.word	0xffffffff


	//   ....[5]....
        /*0040*/ 	.word	0xffffffff


	//   ....[6]....
        /*0044*/ 	.word	0xffffffff


	//   ....[7]....
        /*0048*/ 	.word	0xffffffff


	//   ....[8]....
        /*004c*/ 	.word	0xffffffff


	//   ....[9]....
        /*0050*/ 	.word	0xffffffff


	//   ....[10]....
        /*0054*/ 	.word	0xffffffff


	//   ....[11]....
        /*0058*/ 	.word	0xffffffff


	//   ....[12]....
        /*005c*/ 	.word	0xffffffff


	//   ....[13]....
        /*0060*/ 	.word	0xffffffff


	//   ....[14]....
        /*0064*/ 	.word	0xffffffff


	//   ....[15]....
        /*0068*/ 	.word	0xffffffff


	//   ....[16]....
        /*006c*/ 	.word	0x05000005


	//   ....[17]....
        /*0070*/ 	.word	0x05000005


	//   ....[18]....
        /*0074*/ 	.word	0x05000005


	//   ....[19]....
        /*0078*/ 	.word	0x05000005


	//----- nvinfo : EIATTR_COOP_GROUP_INSTR_OFFSETS
	.align		4
.L_2640:
        /*007c*/ 	.byte	0x04, 0x28
        /*007e*/ 	.short	(.L_2642 - .L_2641)


	//   ....[0]....
.L_2641:
        /*0080*/ 	.word	0x0000cfb0


	//   ....[1]....
        /*0084*/ 	.word	0x0000d0d0


	//   ....[2]....
        /*0088*/ 	.word	0x0000d0e0


	//   ....[3]....
        /*008c*/ 	.word	0x0000d130


	//   ....[4]....
        /*0090*/ 	.word	0x0000fc50


	//   ....[5]....
        /*0094*/ 	.word	0x0000fd80


	//   ....[6]....
        /*0098*/ 	.word	0x0000fd90


	//   ....[7]....
        /*009c*/ 	.word	0x0000fde0


	//   ....[8]....
        /*00a0*/ 	.word	0x00013080


	//   ....[9]....
        /*00a4*/ 	.word	0x00013090


	//   ....[10]....
        /*00a8*/ 	.word	0x000130c0


	//   ....[11]....
        /*00ac*/ 	.word	0x000130d0


	//   ....[12]....
        /*00b0*/ 	.word	0x00014160


	//   ....[13]....
        /*00b4*/ 	.word	0x00014170


	//   ....[14]....
        /*00b8*/ 	.word	0x000141a0


	//   ....[15]....
        /*00bc*/ 	.word	0x000141b0


	//   ....[16]....
        /*00c0*/ 	.word	0x00015060


	//   ....[17]....
        /*00c4*/ 	.word	0x000150e0


	//   ....[18]....
        /*00c8*/ 	.word	0x00015160


	//   ....[19]....
        /*00cc*/ 	.word	0x000151d0


	//----- nvinfo : EIATTR_VRC_CTA_INIT_COUNT
	.align		4
.L_2642:
        /*00d0*/ 	.byte	0x02, 0x4a
	.zero		1
	.zero		1


	//----- nvinfo : EIATTR_EXIT_INSTR_OFFSETS
	.align		4
        /*00d4*/ 	.byte	0x04, 0x1c
        /*00d6*/ 	.short	(.L_2644 - .L_2643)


	//   ....[0]....
.L_2643:
        /*00d8*/ 	.word	0x000001f0


	//----- nvinfo : EIATTR_CRS_STACK_SIZE
	.align		4
.L_2644:
        /*00dc*/ 	.byte	0x04, 0x1e
        /*00de*/ 	.short	(.L_2646 - .L_2645)
.L_2645:
        /*00e0*/ 	.word	0x00000000


	//----- nvinfo : EIATTR_CBANK_PARAM_SIZE
	.align		4
.L_2646:
        /*00e4*/ 	.byte	0x03, 0x19
        /*00e6*/ 	.short	0x01d0


	//----- nvinfo : EIATTR_PARAM_CBANK
	.align		4
        /*00e8*/ 	.byte	0x04, 0x0a
        /*00ea*/ 	.short	(.L_2648 - .L_2647)
	.align		4
.L_2647:
        /*00ec*/ 	.word	index@(.nv.constant0._ZN5flash24flash_fwd_splitkv_kernelI23Flash_fwd_kernel_traitsILi96ELi64ELi64ELi4ELb0ELb0EN7cutlass6half_tE19Flash_kernel_traitsILi96ELi64ELi64ELi4ES3_EELb0ELb1ELb0ELb0ELb0ELb0ELb1ELb1EEEvNS_16Flash_fwd_paramsE)
        /*00f0*/ 	.short	0x0380
        /*00f2*/ 	.short	0x01d0


	//----- nvinfo : EIATTR_SW_WAR
	.align		4
.L_2648:
        /*00f4*/ 	.byte	0x04, 0x36
        /*00f6*/ 	.short	(.L_2650 - .L_2649)
.L_2649:
        /*00f8*/ 	.word	0x00000008
.L_2650:


//--------------------- .nv.info._ZN5flash24flash_fwd_splitkv_kernelI23Flash_fwd_kernel_traitsILi96ELi64ELi64ELi4ELb0ELb0EN7cutlass6half_tE19Flash_kernel_traitsILi96ELi64ELi64ELi4ES3_EELb0ELb1ELb0ELb0ELb0ELb1ELb1ELb1EEEvNS_16Flash_fwd_paramsE --------------------------
	.section	.nv.info._ZN5flash24flash_fwd_splitkv_kernelI23Flash_fwd_kernel_traitsILi96ELi64ELi64ELi4ELb0ELb0EN7cutlass6half_tE19Flash_kernel_traitsILi96ELi64ELi64ELi4ES3_EELb0ELb1ELb0ELb0ELb0ELb1ELb1ELb1EEEvNS_16Flash_fwd_paramsE,"",@"SHT_CUDA_INFO"
	.sectionflags	@""
	.align	4


	//----- nvinfo : EIATTR_CUDA_API_VERSION
	.align		4
        /*0000*/ 	.byte	0x04, 0x37
        /*0002*/ 	.short	(.L_2652 - .L_2651)
.L_2651:
        /*0004*/ 	.word	0x00000082


	//----- nvinfo : EIATTR_KPARAM_INFO
	.align		4
.L_2652:
        /*0008*/ 	.byte	0x04, 0x17
        /*000a*/ 	.short	(.L_2654 - .L_2653)
.L_2653:
        /*000c*/ 	.word	0x00000000
        /*0010*/ 	.short	0x0000
        /*0012*/ 	.short	0x0000
        /*0014*/ 	.byte	0x00, 0xf0, 0x41, 0x07


	//----- nvinfo : EIATTR_SPARSE_MMA_MASK
	.align		4
.L_2654:
        /*0018*/ 	.byte	0x03, 0x50
        /*001a*/ 	.short	0x0000


	//----- nvinfo : EIATTR_MAXREG_COUNT
	.align		4
        /*001c*/ 	.byte	0x03, 0x1b
        /*001e*/ 	.short	0x00ff


	//----- nvinfo : EIATTR_NUM_BARRIERS
	.align		4
        /*0020*/ 	.byte	0x02, 0x4c
        /*0022*/ 	.byte	0x01
	.zero		1


	//----- nvinfo : EIATTR_MERCURY_ISA_VERSION
	.align		4
        /*0024*/ 	.byte	0x03, 0x5f
        /*0026*/ 	.short	0x0101


	//----- nvinfo : EIATTR_COOP_GROUP_MASK_REGIDS
	.align		4
        /*0028*/ 	.byte	0x04, 0x29
        /*002a*/ 	.short	(.L_2656 - .L_2655)


	//   ....[0]....
.L_2655:
        /*002c*/ 	.word	0xffffffff


	//   ....[1]....
        /*0030*/ 	.word	0xffffffff


	//   ....[2]....
        /*0034*/ 	.word	0xffffffff


	//   ....[3]....
        /*0038*/ 	.word	0xffffffff


	//   ....[4]....
        /*003c*/ 	.word	0xffffffff


	//   ....[5]....
        /*0040*/ 	.word	0xffffffff


	//   ....[6]....
        /*0044*/ 	.word	0xffffffff


	//   ....[7]....
        /*0048*/ 	.word	0xffffffff


	//   ....[8]....
        /*004c*/ 	.word	0xffffffff


	//   ....[9]....
        /*0050*/ 	.word	0xffffffff


	//   ....[10]....
        /*0054*/ 	.word	0xffffffff


	//   ....[11]....
        /*0058*/ 	.word	0xffffffff


	//   ....[12]....
        /*005c*/ 	.word	0xffffffff


	//   ....[13]....
        /*0060*/ 	.word	0xffffffff


	//   ....[14]....
        /*0064*/ 	.word	0xffffffff


	//   ....[15]....
        /*0068*/ 	.word	0xffffffff


	//   ....[16]....
        /*006c*/ 	.word	0x05000002


	//   ....[17]....
        /*0070*/ 	.word	0x05000002


	//   ....[18]....
        /*0074*/ 	.word	0x05000002


	//   ....[19]....
        /*0078*/ 	.word	0x05000002


	//----- nvinfo : EIATTR_COOP_GROUP_INSTR_OFFSETS
	.align		4
.L_2656:
        /*007c*/ 	.byte	0x04, 0x28
        /*007e*/ 	.short	(.L_2658 - .L_2657)


	//   ....[0]....
.L_2657:
        /*0080*/ 	.word	0x0000cd60


	//   ....[1]....
        /*0084*/ 	.word	0x0000cec0


	//   ....[2]....
        /*0088*/ 	.word	0x0000ced0


	//   ....[3]....
        /*008c*/ 	.word	0x0000cf00


	//   ....[4]....
        /*0090*/ 	.word	0x0000fe20


	//   ....[5]....
        /*0094*/ 	.word	0x0000fec0


	//   ....[6]....
        /*0098*/ 	.word	0x0000fee0


	//   ....[7]....
        /*009c*/ 	.word	0x0000ff00


	//   ....[8]....
        /*00a0*/ 	.word	0x000134f0


	//   ....[9]....
        /*00a4*/ 	.word	0x00013580


	//   ....[10]....
        /*00a8*/ 	.word	0x000135b0


	//   ....[11]....
        /*00ac*/ 	.word	0x000135c0


	//   ....[12]....
        /*00b0*/ 	.word	0x00014630


	//   ....[13]....
        /*00b4*/ 	.word	0x00014640


	//   ....[14]....
        /*00b8*/ 	.word	0x00014670


	//   ....[15]....
        /*00bc*/ 	.word	0x00014680


	//   ....[16]....
        /*00c0*/ 	.word	0x00015500


	//   ....[17]....
        /*00c4*/ 	.word	0x00015570


	//   ....[18]....
        /*00c8*/ 	.word	0x000155d0


	//   ....[19]....
        /*00cc*/ 	.word	0x00015640


	//----- nvinfo : EIATTR_VRC_CTA_INIT_COUNT
	.align		4
.L_2658:
        /*00d0*/ 	.byte	0x02, 0x4a
	.zero		1
	.zero		1


	//----- nvinfo : EIATTR_EXIT_INSTR_OFFSETS
	.align		4
        /*00d4*/ 	.byte	0x04, 0x1c
        /*00d6*/ 	.short	(.L_2660 - .L_2659)


	//   ....[0]....
.L_2659:
        /*00d8*/ 	.word	0x000001f0


	//----- nvinfo : EIATTR_CRS_STACK_SIZE
	.align		4
.L_2660:
        /*00dc*/ 	.byte	0x04, 0x1e
        /*00de*/ 	.short	(.L_2662 - .L_2661)
.L_2661:
        /*00e0*/ 	.word	0x00000000


	//----- nvinfo : EIATTR_CBANK_PARAM_SIZE
	.align		4
.L_2662:
        /*00e4*/ 	.byte	0x03, 0x19
        /*00e6*/ 	.short	0x01d0


	//----- nvinfo : EIATTR_PARAM_CBANK
	.align		4
        /*00e8*/ 	.byte	0x04, 0x0a
        /*00ea*/ 	.short	(.L_2664 - .L_2663)
	.align		4
.L_2663:
        /*00ec*/ 	.word	index@(.nv.constant0._ZN5flash24flash_fwd_splitkv_kernelI23Flash_fwd_kernel_traitsILi96ELi64ELi64ELi4ELb0ELb0EN7cutlass6half_tE19Flash_kernel_traitsILi96ELi64ELi64ELi4ES3_EELb0ELb1ELb0ELb0ELb0ELb1ELb1ELb1EEEvNS_16Flash_fwd_paramsE)
        /*00f0*/ 	.short	0x0380
        /*00f2*/ 	.short	0x01d0


	//----- nvinfo : EIATTR_SW_WAR
	.align		4
.L_2664:
        /*00f4*/ 	.byte	0x04, 0x36
        /*00f6*/ 	.short	(.L_2666 - .L_2665)
.L_2665:
        /*00f8*/ 	.word	0x00000008
.L_2666:


//--------------------- .nv.info._ZN5flash24flash_fwd_splitkv_kernelI23Flash_fwd_kernel_traitsILi96ELi64ELi64ELi4ELb0ELb0EN7cutlass6half_tE19Flash_kernel_traitsILi96ELi64ELi64ELi4ES3_EELb0ELb0ELb0ELb1ELb1ELb0ELb0ELb0EEEvNS_16Flash_fwd_paramsE --------------------------
	.section	.nv.info._ZN5flash24flash_fwd_splitkv_kernelI23Flash_fwd_kernel_traitsILi96ELi64ELi64ELi4ELb0ELb0EN7cutlass6half_tE19Flash_kernel_traitsILi96ELi64ELi64ELi4ES3_EELb0ELb0ELb0ELb1ELb1ELb0ELb0ELb0EEEvNS_16Flash_fwd_paramsE,"",@"SHT_CUDA_INFO"
	.sectionflags	@""
	.align	4


	//----- nvinfo : EIATTR_CUDA_API_VERSION
	.align		4
        /*0000*/ 	.byte	0x04, 0x37
        /*0002*/ 	.short	(.L_2668 - .L_2667)
.L_2667:
        /*0004*/ 	.word	0x00000082


	//----- nvinfo : EIATTR_KPARAM_INFO
	.align		4
.L_2668:
        /*0008*/ 	.byte	0x04, 0x17
        /*000a*/ 	.short	(.L_2670 - .L_2669)
.L_2669:
        /*000c*/ 	.word	0x00000000
        /*0010*/ 	.short	0x0000
        /*0012*/ 	.short	0x0000
        /*0014*/ 	.byte	0x00, 0xf0, 0x41, 0x07


	//----- nvinfo : EIATTR_SPARSE_MMA_MASK
	.align		4
.L_2670:
        /*0018*/ 	.byte	0x03, 0x50
        /*001a*/ 	.short	0x0000


	//----- nvinfo : EIATTR_MAXREG_COUNT
	.align		4
        /*001c*/ 	.byte	0x03, 0x1b
        /*001e*/ 	.short	0x00ff


	//----- nvinfo : EIATTR_NUM_BARRIERS
	.align		4
        /*0020*/ 	.byte	0x02, 0x4c
        /*0022*/ 	.byte	0x01
	.zero		1


	//----- nvinfo : EIATTR_MERCURY_ISA_VERSION
	.align		4
        /*0024*/ 	.byte	0x03, 0x5f
        /*0026*/ 	.short	0x0101


	//----- nvinfo : EIATTR_COOP_GROUP_MASK_REGIDS
	.align		4
        /*0028*/ 	.byte	0x04, 0x29
        /*002a*/ 	.short	(.L_2672 - .L_2671)


	//   ....[0]....
.L_2671:
        /*002c*/ 	.word	0xffffffff


	//   ....[1]....
        /*0030*/ 	.word	0xffffffff


	//   ....[2]....
        /*0034*/ 	.word	0xffffffff


	//   ....[3]....
        /*0038*/ 	.word	0xffffffff


	//   ....[4]....
        /*003c*/ 	.word	0xffffffff


	//   ....[5]....
        /*0040*/ 	.word	0xffffffff


	//   ....[6]....
        /*0044*/ 	.word	0xffffffff


	//   ....[7]....
        /*0048*/ 	.word	0xffffffff


	//   ....[8]....
        /*004c*/ 	.word	0xffffffff


	//   ....[9]....
        /*0050*/ 	.word	0xffffffff


	//   ....[10]....
        /*0054*/ 	.word	0xffffffff


	//   ....[11]....
        /*0058*/ 	.word	0xffffffff


	//   ....[12]....
        /*005c*/ 	.word	0x05000004


	//   ....[13]....
        /*0060*/ 	.word	0x05000004


	//   ....[14]....
        /*0064*/ 	.word	0x05000004


	//   ....[15]....
        /*0068*/ 	.word	0x05000004


	//----- nvinfo : EIATTR_COOP_GROUP_INSTR_OFFSETS
	.align		4
.L_2672:
        /*006c*/ 	.byte	0x04, 0x28
        /*006e*/ 	.short	(.L_2674 - .L_2673)


	//   ....[0]....
.L_2673:
        /*0070*/ 	.word	0x00002690


	//   ....[1]....
        /*0074*/ 	.word	0x000026b0


	//   ....[2]....
        /*0078*/ 	.word	0x00002740


	//   ....[3]....
        /*007c*/ 	.word	0x00002750


	//   ....[4]....
        /*0080*/ 	.word	0x00004770


	//   ....[5]....
        /*0084*/ 	.word	0x000047a0


	//   ....[6]....
        /*0088*/ 	.word	0x000047d0


	//   ....[7]....
        /*008c*/ 	.word	0x000047e0


	//   ....[8]....
        /*0090*/ 	.word	0x00005820


	//   ....[9]....
        /*0094*/ 	.word	0x00005830


	//   ....[10]....
        /*0098*/ 	.word	0x00005860


	//   ....[11]....
        /*009c*/ 	.word	0x00005870


	//   ....[12]....
        /*00a0*/ 	.word	0x000064b0


	//   ....[13]....
        /*00a4*/ 	.word	0x00006520


	//   ....[14]....
        /*00a8*/ 	.word	0x00006580


	//   ....[15]....
        /*00ac*/ 	.word	0x000065f0


	//----- nvinfo : EIATTR_VRC_CTA_INIT_COUNT
	.align		4
.L_2674:
        /*00b0*/ 	.byte	0x02, 0x4a
	.zero		1
	.zero		1


	//----- nvinfo : EIATTR_EXIT_INSTR_OFFSETS
	.align		4
        /*00b4*/ 	.byte	0x04, 0x1c
        /*00b6*/ 	.short	(.L_2676 - .L_2675)


	//   ....[0]....
.L_2675:
        /*00b8*/ 	.word	0x00000090


	//----- nvinfo : EIATTR_CRS_STACK_SIZE
	.align		4
.L_2676:
        /*00bc*/ 	.byte	0x04, 0x1e
        /*00be*/ 	.short	(.L_2678 - .L_2677)
.L_2677:
        /*00c0*/ 	.word	0x00000000


	//----- nvinfo : EIATTR_CBANK_PARAM_SIZE
	.align		4
.L_2678:
        /*00c4*/ 	.byte	0x03, 0x19
        /*00c6*/ 	.short	0x01d0


	//----- nvinfo : EIATTR_PARAM_CBANK
	.align		4
        /*00c8*/ 	.byte	0x04, 0x0a
        /*00ca*/ 	.short	(.L_2680 - .L_2679)
	.align		4
.L_2679:
        /*00cc*/ 	.word	index@(.nv.constant0._ZN5flash24flash_fwd_splitkv_kernelI23Flash_fwd_kernel_traitsILi96ELi64ELi64ELi4ELb0ELb0EN7cutlass6half_tE19Flash_kernel_traitsILi96ELi64ELi64ELi4ES3_EELb0ELb0ELb0ELb1ELb1ELb0ELb0ELb0EEEvNS_16Flash_fwd_paramsE)
        /*00d0*/ 	.short	0x0380
        /*00d2*/ 	.short	0x01d0


	//----- nvinfo : EIATTR_SW_WAR
	.align		4
.L_2680:
        /*00d4*/ 	.byte	0x04, 0x36
        /*00d6*/ 	.short	(.L_2682 - .L_2681)
.L_2681:
        /*00d8*/ 	.word	0x00000008
.L_2682:


//--------------------- .nv.info._ZN5flash24flash_fwd_splitkv_kernelI23Flash_fwd_kernel_traitsILi96ELi64ELi64ELi4ELb0ELb0EN7cutlass6half_tE19Flash_kernel_traitsILi96ELi64ELi64ELi4ES3_EELb0ELb0ELb0ELb1ELb1ELb1ELb0ELb0EEEvNS_16Flash_fwd_paramsE --------------------------
	.section	.nv.info._ZN5flash24flash_fwd_splitkv_kernelI23Flash_fwd_kernel_traitsILi96ELi64ELi64ELi4ELb0ELb0EN7cutlass6half_tE19Flash_kernel_traitsILi96ELi64ELi64ELi4ES3_EELb0ELb0ELb0ELb1ELb1ELb1ELb0ELb0EEEvNS_16Flash_fwd_paramsE,"",@"SHT_CUDA_INFO"
	.sectionflags	@""
	.align	4


	//----- nvinfo : EIATTR_CUDA_API_VERSION
	.align		4
        /*0000*/ 	.byte	0x04, 0x37
        /*0002*/ 	.short	(.L_2684 - .L_2683)
.L_2683:
        /*0004*/ 	.word	0x00000082


	//----- nvinfo : EIATTR_KPARAM_INFO
	.align		4
.L_2684:
        /*0008*/ 	.byte	0x04, 0x17
        /*000a*/ 	.short	(.L_2686 - .L_2685)
.L_2685:
        /*000c*/ 	.word	0x00000000
        /*0010*/ 	.short	0x0000
        /*0012*/ 	.short	0x0000
        /*0014*/ 	.byte	0x00, 0xf0, 0x41, 0x07


	//----- nvinfo : EIATTR_SPARSE_MMA_MASK
	.align		4
.L_2686:
        /*0018*/ 	.byte	0x03, 0x50
        /*001a*/ 	.short	0x0000


	//----- nvinfo : EIATTR_MAXREG_COUNT
	.align		4
        /*001c*/ 	.byte	0x03, 0x1b
        /*001e*/ 	.short	0x00ff


	//----- nvinfo : EIATTR_NUM_BARRIERS
	.align		4
        /*0020*/ 	.byte	0x02, 0x4c
        /*0022*/ 	.byte	0x01
	.zero		1


	//----- nvinfo : EIATTR_MERCURY_ISA_VERSION
	.align		4
        /*0024*/ 	.byte	0x03, 0x5f
        /*0026*/ 	.short	0x0101


	//----- nvinfo : EIATTR_COOP_GROUP_MASK_REGIDS
	.align		4
        /*0028*/ 	.byte	0x04, 0x29
        /*002a*/ 	.short	(.L_2688 - .L_2687)


	//   ....[0]....
.L_2687:
        /*002c*/ 	.word	0xffffffff


	//   ....[1]....
        /*0030*/ 	.word	0xffffffff


	//   ....[2]....
        /*0034*/ 	.word	0xffffffff


	//   ....[3]....
        /*0038*/ 	.word	0xffffffff


	//   ....[4]....
        /*003c*/ 	.word	0xffffffff


	//   ....[5]....
        /*0040*/ 	.word	0xffffffff


	//   ....[6]....
        /*0044*/ 	.word	0xffffffff


	//   ....[7]....
        /*0048*/ 	.word	0xffffffff


	//   ....[8]....
        /*004c*/ 	.word	0xffffffff


	//   ....[9]....
        /*0050*/ 	.word	0xffffffff


	//   ....[10]....
        /*0054*/ 	.word	0xffffffff


	//   ....[11]....
        /*0058*/ 	.word	0xffffffff


	//   ....[12]....
        /*005c*/ 	.word	0x05000005


	//   ....[13]....
        /*0060*/ 	.word	0x05000005


	//   ....[14]....
        /*0064*/ 	.word	0x05000005


	//   ....[15]....
        /*0068*/ 	.word	0x05000005


	//----- nvinfo : EIATTR_COOP_GROUP_INSTR_OFFSETS
	.align		4
.L_2688:
        /*006c*/ 	.byte	0x04, 0x28
        /*006e*/ 	.short	(.L_2690 - .L_2689)


	//   ....[0]....
.L_2689:
        /*0070*/ 	.word	0x00002b20


	//   ....[1]....
        /*0074*/ 	.word	0x00002bb0


	//   ....[2]....
        /*0078*/ 	.word	0x00002bc0


	//   ....[3]....
        /*007c*/ 	.word	0x00002c00


	//   ....[4]....
        /*0080*/ 	.word	0x00005040


	//   ....[5]....
        /*0084*/ 	.word	0x00005060


	//   ....[6]....
        /*0088*/ 	.word	0x00005090


	//   ....[7]....
        /*008c*/ 	.word	0x000050a0


	//   ....[8]....
        /*0090*/ 	.word	0x000060f0


	//   ....[9]....
        /*0094*/ 	.word	0x00006100


	//   ....[10]....
        /*0098*/ 	.word	0x00006130


	//   ....[11]....
        /*009c*/ 	.word	0x00006140


	//   ....[12]....
        /*00a0*/ 	.word	0x00006da0


	//   ....[13]....
        /*00a4*/ 	.word	0x00006e20


	//   ....[14]....
        /*00a8*/ 	.word	0x00006ea0


	//   ....[15]....
        /*00ac*/ 	.word	0x00006f10


	//----- nvinfo : EIATTR_VRC_CTA_INIT_COUNT
	.align		4
.L_2690:
        /*00b0*/ 	.byte	0x02, 0x4a
	.zero		1
	.zero		1


	//----- nvinfo : EIATTR_EXIT_INSTR_OFFSETS
	.align		4
        /*00b4*/ 	.byte	0x04, 0x1c
        /*00b6*/ 	.short	(.L_2692 - .L_2691)


	//   ....[0]....
.L_2691:
        /*00b8*/ 	.word	0x00000090


	//----- nvinfo : EIATTR_CRS_STACK_SIZE
	.align		4
.L_2692:
        /*00bc*/ 	.byte	0x04, 0x1e
        /*00be*/ 	.short	(.L_2694 - .L_2693)
.L_2693:
        /*00c0*/ 	.word	0x00000000


	//----- nvinfo : EIATTR_CBANK_PARAM_SIZE
	.align		4
.L_2694:
        /*00c4*/ 	.byte	0x03, 0x19
        /*00c6*/ 	.short	0x01d0


	//----- nvinfo : EIATTR_PARAM_CBANK
	.align		4
        /*00c8*/ 	.byte	0x04, 0x0a
        /*00ca*/ 	.short	(.L_2696 - .L_2695)
	.align		4
.L_2695:
        /*00cc*/ 	.word	index@(.nv.constant0._ZN5flash24flash_fwd_splitkv_kernelI23Flash_fwd_kernel_traitsILi96ELi64ELi64ELi4ELb0ELb0EN7cutlass6half_tE19Flash_kernel_traitsILi96ELi64ELi64ELi4ES3_EELb0ELb0ELb0ELb1ELb1ELb1ELb0ELb0EEEvNS_16Flash_fwd_paramsE)
        /*00d0*/ 	.short	0x0380
        /*00d2*/ 	.short	0x01d0


	//----- nvinfo : EIATTR_SW_WAR
	.align		4
.L_2696:
        /*00d4*/ 	.byte	0x04, 0x36
        /*00d6*/ 	.short	(.L_2698 - .L_2697)
.L_2697:
        /*00d8*/ 	.word	0x00000008
.L_2698:


//--------------------- .nv.info._ZN5flash24flash_fwd_splitkv_kernelI23Flash_fwd_kernel_traitsILi96ELi64ELi64ELi4ELb0ELb0EN7cutlass6half_tE19Flash_kernel_traitsILi96ELi64ELi64ELi4ES3_EELb0ELb0ELb1ELb0ELb0ELb0ELb0ELb0EEEvNS_16Flash_fwd_paramsE --------------------------
	.section	.nv.info._ZN5flash24flash_fwd_splitkv_kernelI23Flash_fwd_kernel_traitsILi96ELi64ELi64ELi4ELb0ELb0EN7cutlass6half_tE19Flash_kernel_traitsILi96ELi64ELi64ELi4ES3_EELb0ELb0ELb1ELb0ELb0ELb0ELb0ELb0EEEvNS_16Flash_fwd_paramsE,"",@"SHT_CUDA_INFO"
	.sectionflags	@""
	.align	4


	//----- nvinfo : EIATTR_CUDA_API_VERSION
	.align		4
        /*0000*/ 	.byte	0x04, 0x37
        /*0002*/ 	.short	(.L_2700 - .L_2699)
.L_2699:
        /*0004*/ 	.word	0x00000082


	//----- nvinfo : EIATTR_KPARAM_INFO
	.align		4
.L_2700:
        /*0008*/ 	.byte	0x04, 0x17
        /*000a*/ 	.short	(.L_2702 - .L_2701)
.L_2701:
        /*000c*/ 	.word	0x00000000
        /*0010*/ 	.short	0x0000
        /*0012*/ 	.short	0x0000
        /*0014*/ 	.byte	0x00, 0xf0, 0x41, 0x07


	//----- nvinfo : EIATTR_SPARSE_MMA_MASK
	.align		4
.L_2702:
        /*0018*/ 	.byte	0x03, 0x50
        /*001a*/ 	.short	0x0000


	//----- nvinfo : EIATTR_MAXREG_COUNT
	.align		4
        /*001c*/ 	.byte	0x03, 0x1b
        /*001e*/ 	.short	0x00ff


	//----- nvinfo : EIATTR_NUM_BARRIERS
	.align		4
        /*0020*/ 	.byte	0x02, 0x4c
        /*0022*/ 	.byte	0x01
	.zero		1


	//----- nvinfo : EIATTR_MERCURY_ISA_VERSION
	.align		4
        /*0024*/ 	.byte	0x03, 0x5f
        /*0026*/ 	.short	0x0101


	//----- nvinfo : EIATTR_COOP_GROUP_MASK_REGIDS
	.align		4
        /*0028*/ 	.byte	0x04, 0x29
        /*002a*/ 	.short	(.L_2704 - .L_2703)


	//   ....[0]....
.L_2703:
        /*002c*/ 	.word	0xffffffff


	//   ....[1]....
        /*0030*/ 	.word	0xffffffff


	//   ....[2]....
        /*0034*/ 	.word	0xffffffff


	//   ....[3]....
        /*0038*/ 	.word	0xffffffff


	//   ....[4]....
        /*003c*/ 	.word	0xffffffff


	//   ....[5]....
        /*0040*/ 	.word	0xffffffff


	//   ....[6]....
        /*0044*/ 	.word	0xffffffff


	//   ....[7]....
        /*0048*/ 	.word	0xffffffff


	//   ....[8]....
        /*004c*/ 	.word	0xffffffff


	//   ....[9]....
        /*0050*/ 	.word	0xffffffff


	//   ....[10]....
        /*0054*/ 	.word	0xffffffff


	//   ....[11]....
        /*0058*/ 	.word	0xffffffff


	//   ....[12]....
        /*005c*/ 	.word	0x05000003


	//   ....[13]....
        /*0060*/ 	.word	0x05000003


	//   ....[14]....
        /*0064*/ 	.word	0x05000003


	//   ....[15]....
        /*0068*/ 	.word	0x05000003


	//----- nvinfo : EIATTR_COOP_GROUP_INSTR_OFFSETS
	.align		4
.L_2704:
        /*006c*/ 	.byte	0x04, 0x28
        /*006e*/ 	.short	(.L_2706 - .L_2705)


	//   ....[0]....
.L_2705:
        /*0070*/ 	.word	0x000044b0


	//   ....[1]....
        /*0074*/ 	.word	0x000044d0


	//   ....[2]....
        /*0078*/ 	.word	0x000044f0


	//   ....[3]....
        /*007c*/ 	.word	0x00004510


	//   ....[4]....
        /*0080*/ 	.word	0x00006f40


	//   ....[5]....
        /*0084*/ 	.word	0x00006f80


	//   ....[6]....
        /*0088*/ 	.word	0x00006fd0


	//   ....[7]....
        /*008c*/ 	.word	0x00006ff0


	//   ....[8]....
        /*0090*/ 	.word	0x00008010


	//   ....[9]....
        /*0094*/ 	.word	0x00008020


	//   ....[10]....
        /*0098*/ 	.word	0x00008050


	//   ....[11]....
        /*009c*/ 	.word	0x00008060


	//   ....[12]....
        /*00a0*/ 	.word	0x00008ef0


	//   ....[13]....
        /*00a4*/ 	.word	0x00008f70


	//   ....[14]....
        /*00a8*/ 	.word	0x00008ff0


	//   ....[15]....
        /*00ac*/ 	.word	0x00009060


	//----- nvinfo : EIATTR_VRC_CTA_INIT_COUNT
	.align		4
.L_2706:
        /*00b0*/ 	.byte	0x02, 0x4a
	.zero		1
	.zero		1


	//----- nvinfo : EIATTR_EXIT_INSTR_OFFSETS
	.align		4
        /*00b4*/ 	.byte	0x04, 0x1c
        /*00b6*/ 	.short	(.L_2708 - .L_2707)


	//   ....[0]....
.L_2707:
        /*00b8*/ 	.word	0x00000090


	//----- nvinfo : EIATTR_CRS_STACK_SIZE
	.align		4
.L_2708:
        /*00bc*/ 	.byte	0x04, 0x1e
        /*00be*/ 	.short	(.L_2710 - .L_2709)
.L_2709:
        /*00c0*/ 	.word	0x00000000


	//----- nvinfo : EIATTR_CBANK_PARAM_SIZE
	.align		4
.L_2710:
        /*00c4*/ 	.byte	0x03, 0x19
        /*00c6*/ 	.short	0x01d0


	//----- nvinfo : EIATTR_PARAM_CBANK
	.align		4
        /*00c8*/ 	.byte	0x04, 0x0a
        /*00ca*/ 	.short	(.L_2712 - .L_2711)
	.align		4
.L_2711:
        /*00cc*/ 	.word	index@(.nv.constant0._ZN5flash24flash_fwd_splitkv_kernelI23Flash_fwd_kernel_traitsILi96ELi64ELi64ELi4ELb0ELb0EN7cutlass6half_tE19Flash_kernel_traitsILi96ELi64ELi64ELi4ES3_EELb0ELb0ELb1ELb0ELb0ELb0ELb0ELb0EEEvNS_16Flash_fwd_paramsE)
        /*00d0*/ 	.short	0x0380
        /*00d2*/ 	.short	0x01d0


	//----- nvinfo : EIATTR_SW_WAR
	.align		4
.L_2712:
        /*00d4*/ 	.byte	0x04, 0x36
        /*00d6*/ 	.short	(.L_2714 - .L_2713)
.L_2713:
        /*00d8*/ 	.word	0x00000008
.L_2714:


//--------------------- .nv.info._ZN5flash24flash_fwd_splitkv_kernelI23Flash_fwd_kernel_traitsILi96ELi64ELi64ELi4ELb0ELb0EN7cutlass6half_tE19Flash_kernel_traitsILi96ELi64ELi64ELi4ES3_EELb0ELb0ELb1ELb0ELb0ELb1ELb0ELb0EEEvNS_16Flash_fwd_paramsE --------------------------
	.section	.nv.info._ZN5flash24flash_fwd_splitkv_kernelI23Flash_fwd_kernel_traitsILi96ELi64ELi64ELi4ELb0ELb0EN7cutlass6half_tE19Flash_kernel_traitsILi96ELi64ELi64ELi4ES3_EELb0ELb0ELb1ELb0ELb0ELb1ELb0ELb0EEEvNS_16Flash_fwd_paramsE,"",@"SHT_CUDA_INFO"
	.sectionflags	@""
	.align	4


	//----- nvinfo : EIATTR_CUDA_API_VERSION
	.align		4
        /*0000*/ 	.byte	0x04, 0x37
        /*0002*/ 	.short	(.L_2716 - .L_2715)
.L_2715:
        /*0004*/ 	.word	0x00000082


	//----- nvinfo : EIATTR_KPARAM_INFO
	.align		4
.L_2716:
        /*0008*/ 	.byte	0x04, 0x17
        /*000a*/ 	.short	(.L_2718 - .L_2717)
.L_2717:
        /*000c*/ 	.word	0x00000000
        /*0010*/ 	.short	0x0000
        /*0012*/ 	.short	0x0000
        /*0014*/ 	.byte	0x00, 0xf0, 0x41, 0x07


	//----- nvinfo : EIATTR_SPARSE_MMA_MASK
	.align		4
.L_2718:
        /*0018*/ 	.byte	0x03, 0x50
        /*001a*/ 	.short	0x0000


	//----- nvinfo : EIATTR_MAXREG_COUNT
	.align		4
        /*001c*/ 	.byte	0x03, 0x1b
        /*001e*/ 	.short	0x00ff


	//----- nvinfo : EIATTR_NUM_BARRIERS
	.align		4
        /*0020*/ 	.byte	0x02, 0x4c
        /*0022*/ 	.byte	0x01
	.zero		1


	//----- nvinfo : EIATTR_MERCURY_ISA_VERSION
	.align		4
        /*0024*/ 	.byte	0x03, 0x5f
        /*0026*/ 	.short	0x0101


	//----- nvinfo : EIATTR_COOP_GROUP_MASK_REGIDS
	.align		4
        /*0028*/ 	.byte	0x04, 0x29
        /*002a*/ 	.short	(.L_2720 - .L_2719)


	//   ....[0]....
.L_2719:
        /*002c*/ 	.word	0xffffffff


	//   ....[1]....
        /*0030*/ 	.word	0xffffffff


	//   ....[2]....
        /*0034*/ 	.word	0xffffffff


	//   ....[3]....
        /*0038*/ 	.word	0xffffffff


	//   ....[4]....
        /*003c*/ 	.word	0xffffffff


	//   ....[5]....
        /*0040*/ 	.word	0xffffffff


	//   ....[6]....
        /*0044*/ 	.word	0xffffffff


	//   ....[7]....
        /*0048*/ 	.word	0xffffffff


	//   ....[8]....
        /*004c*/ 	.word	0xffffffff


	//   ....[9]....
        /*0050*/ 	.word	0xffffffff


	//   ....[10]....
        /*0054*/ 	.word	0xffffffff


	//   ....[11]....
        /*0058*/ 	.word	0xffffffff


	//   ....[12]....
        /*005c*/ 	.word	0x05000005


	//   ....[13]....
        /*0060*/ 	.word	0x05000005


	//   ....[14]....
        /*0064*/ 	.word	0x05000005


	//   ....[15]....
        /*0068*/ 	.word	0x05000005


	//----- nvinfo : EIATTR_COOP_GROUP_INSTR_OFFSETS
	.align		4
.L_2720:
        /*006c*/ 	.byte	0x04, 0x28
        /*006e*/ 	.short	(.L_2722 - .L_2721)


	//   ....[0]....
.L_2721:
        /*0070*/ 	.word	0x000048c0


	//   ....[1]....
        /*0074*/ 	.word	0x000048e0


	//   ....[2]....
        /*0078*/ 	.word	0x00004900


	//   ....[3]....
        /*007c*/ 	.word	0x00004920


	//   ....[4]....
        /*0080*/ 	.word	0x00007720


	//   ....[5]....
        /*0084*/ 	.word	0x00007760


	//   ....[6]....
        /*0088*/ 	.word	0x00007780


	//   ....[7]....
        /*008c*/ 	.word	0x000077a0


	//   ....[8]....
        /*0090*/ 	.word	0x000087f0


	//   ....[9]....
        /*0094*/ 	.word	0x00008800


	//   ....[10]....
        /*0098*/ 	.word	0x00008830


	//   ....[11]....
        /*009c*/ 	.word	0x00008840


	//   ....[12]....
        /*00a0*/ 	.word	0x000096e0


	//   ....[13]....
        /*00a4*/ 	.word	0x00009760


	//   ....[14]....
        /*00a8*/ 	.word	0x000097e0


	//   ....[15]....
        /*00ac*/ 	.word	0x00009850


	//----- nvinfo : EIATTR_VRC_CTA_INIT_COUNT
	.align		4
.L_2722:
        /*00b0*/ 	.byte	0x02, 0x4a
	.zero		1
	.zero		1


	//----- nvinfo : EIATTR_EXIT_INSTR_OFFSETS
	.align		4
        /*00b4*/ 	.byte	0x04, 0x1c
        /*00b6*/ 	.short	(.L_2724 - .L_2723)


	//   ....[0]....
.L_2723:
        /*00b8*/ 	.word	0x00000090


	//----- nvinfo : EIATTR_CRS_STACK_SIZE
	.align		4
.L_2724:
        /*00bc*/ 	.byte	0x04, 0x1e
        /*00be*/ 	.short	(.L_2726 - .L_2725)
.L_2725:
        /*00c0*/ 	.word	0x00000000


	//----- nvinfo : EIATTR_CBANK_PARAM_SIZE
	.align		4
.L_2726:
        /*00c4*/ 	.byte	0x03, 0x19
        /*00c6*/ 	.short	0x01d0


	//----- nvinfo : EIATTR_PARAM_CBANK
	.align		4
        /*00c8*/ 	.byte	0x04, 0x0a
        /*00ca*/ 	.short	(.L_2728 - .L_2727)
	.align		4
.L_2727:
        /*00cc*/ 	.word	index@(.nv.constant0._ZN5flash24flash_fwd_splitkv_kernelI23Flash_fwd_kernel_traitsILi96ELi64ELi64ELi4ELb0ELb0EN7cutlass6half_tE19Flash_kernel_traitsILi96ELi64ELi64ELi4ES3_EELb0ELb0ELb1ELb0ELb0ELb1ELb0ELb0EEEvNS_16Flash_fwd_paramsE)
        /*00d0*/ 	.short	0x0380
        /*00d2*/ 	.short	0x01d0


	//----- nvinfo : EIATTR_SW_WAR
	.align		4
.L_2728:
        /*00d4*/ 	.byte	0x04, 0x36
        /*00d6*/ 	.short	(.L_2730 - .L_2729)
.L_2729:
        /*00d8*/ 	.word	0x00000008
.L_2730:


//--------------------- .nv.info._ZN5flash24flash_fwd_splitkv_kernelI23Flash_fwd_kernel_traitsILi96ELi64ELi64ELi4ELb0ELb0EN7cutlass6half_tE19Flash_kernel_traitsILi96ELi64ELi64ELi4ES3_EELb0ELb0ELb0ELb0ELb1ELb0ELb0ELb1EEEvNS_16Flash_fwd_paramsE --------------------------
	.section	.nv.info._ZN5flash24flash_fwd_splitkv_kernelI23Flash_fwd_kernel_traitsILi96ELi64ELi64ELi4ELb0ELb0EN7cutlass6half_tE19Flash_kernel_traitsILi96ELi64ELi64ELi4ES3_EELb0ELb0ELb0ELb0ELb1ELb0ELb0ELb1EEEvNS_16Flash_fwd_paramsE,"",@"SHT_CUDA_INFO"
	.sectionflags	@""
	.align	4


	//----- nvinfo : EIATTR_CUDA_API_VERSION
	.align		4
        /*0000*/ 	.byte	0x04, 0x37
        /*0002*/ 	.short	(.L_2732 - .L_2731)
.L_2731:
        /*0004*/ 	.word	0x00000082


	//----- nvinfo : EIATTR_KPARAM_INFO
	.align		4
.L_2732:
        /*0008*/ 	.byte	0x04, 0x17
        /*000a*/ 	.short	(.L_2734 - .L_2733)
.L_2733:
        /*000c*/ 	.word	0x00000000
        /*0010*/ 	.short	0x0000
        /*0012*/ 	.short	0x0000
        /*0014*/ 	.byte	0x00, 0xf0, 0x41, 0x07


	//----- nvinfo : EIATTR_SPARSE_MMA_MASK
	.align		4
.L_2734:
        /*0018*/ 	.byte	0x03, 0x50
        /*001a*/ 	.short	0x0000


	//----- nvinfo : EIATTR_MAXREG_COUNT
	.align		4
        /*001c*/ 	.byte	0x03, 0x1b
        /*001e*/ 	.short	0x00ff


	//----- nvinfo : EIATTR_NUM_BARRIERS
	.align		4
        /*0020*/ 	.byte	0x02, 0x4c
        /*0022*/ 	.byte	0x01
	.zero		1


	//----- nvinfo : EIATTR_MERCURY_ISA_VERSION
	.align		4
        /*0024*/ 	.byte	0x03, 0x5f
        /*0026*/ 	.short	0x0101


	//----- nvinfo : EIATTR_COOP_GROUP_MASK_REGIDS
	.align		4
        /*0028*/ 	.byte	0x04, 0x29
        /*002a*/ 	.short	(.L_2736 - .L_2735)


	//   ....[0]....
.L_2735:
        /*002c*/ 	.word	0xffffffff


	//   ....[1]....
        /*0030*/ 	.word	0xffffffff


	//   ....[2]....
        /*0034*/ 	.word	0xffffffff


	//   ....[3]....
        /*0038*/ 	.word	0xffffffff


	//   ....[4]....
        /*003c*/ 	.word	0xffffffff


	//   ....[5]....
        /*0040*/ 	.word	0xffffffff


	//   ....[6]....
        /*0044*/ 	.word	0xffffffff


	//   ....[7]....
        /*0048*/ 	.word	0xffffffff


	//   ....[8]....
        /*004c*/ 	.word	0xffffffff


	//   ....[9]....
        /*0050*/ 	.word	0xffffffff


	//   ....[10]....
        /*0054*/ 	.word	0xffffffff


	//   ....[11]....
        /*0058*/ 	.word	0xffffffff


	//   ....[12]....
        /*005c*/ 	.word	0x05000005


	//   ....[13]....
        /*0060*/ 	.word	0x05000005


	//   ....[14]....
        /*0064*/ 	.word	0x05000005


	//   ....[15]....
        /*0068*/ 	.word	0x05000005


	//----- nvinfo : EIATTR_COOP_GROUP_INSTR_OFFSETS
	.align		4
.L_2736:
        /*006c*/ 	.byte	0x04, 0x28
        /*006e*/ 	.short	(.L_2738 - .L_2737)


	//   ....[0]....
.L_2737:
        /*0070*/ 	.word	0x0000acc0


	//   ....[1]....
        /*0074*/ 	.word	0x0000ad20


	//   ....[2]....
        /*0078*/ 	.word	0x0000ad30


	//   ....[3]....
        /*007c*/ 	.word	0x0000ad60


	//   ....[4]....
        /*0080*/ 	.word	0x0000cd50


	//   ....[5]....
        /*0084*/ 	.word	0x0000cd70


	//   ....[6]....
        /*0088*/ 	.word	0x0000cdb0


	//   ....[7]....
        /*008c*/ 	.word	0x0000cdc0


	//   ....[8]....
        /*0090*/ 	.word	0x0000ddf0


	//   ....[9]....
        /*0094*/ 	.word	0x0000de00


	//   ....[10]....
        /*0098*/ 	.word	0x0000de30


	//   ....[11]....
        /*009c*/ 	.word	0x0000de40


	//   ....[12]....
        /*00a0*/ 	.word	0x0000ec70


	//   ....[13]....
        /*00a4*/ 	.word	0x0000ece0


	//   ....[14]....
        /*00a8*/ 	.word	0x0000ed40


	//   ....[15]....
        /*00ac*/ 	.word	0x0000edb0


	//----- nvinfo : EIATTR_VRC_CTA_INIT_COUNT
	.align		4
.L_2738:
        /*00b0*/ 	.byte	0x02, 0x4a
	.zero		1
	.zero		1


	//----- nvinfo : EIATTR_EXIT_INSTR_OFFSETS
	.align		4
        /*00b4*/ 	.byte	0x04, 0x1c
        /*00b6*/ 	.short	(.L_2740 - .L_2739)


	//   ....[0]....
.L_2739:
        /*00b8*/ 	.word	0x00000090


	//----- nvinfo : EIATTR_CRS_STACK_SIZE
	.align		4
.L_2740:
        /*00bc*/ 	.byte	0x04, 0x1e
        /*00be*/ 	.short	(.L_2742 - .L_2741)
.L_2741:
        /*00c0*/ 	.word	0x00000000


	//----- nvinfo : EIATTR_CBANK_PARAM_SIZE
	.align		4
.L_2742:
        /*00c4*/ 	.byte	0x03, 0x19
        /*00c6*/ 	.short	0x01d0


	//----- nvinfo : EIATTR_PARAM_CBANK
	.align		4
        /*00c8*/ 	.byte	0x04, 0x0a
        /*00ca*/ 	.short	(.L_2744 - .L_2743)
	.align		4
.L_2743:
        /*00cc*/ 	.word	index@(.nv.constant0._ZN5flash24flash_fwd_splitkv_kernelI23Flash_fwd_kernel_traitsILi96ELi64ELi64ELi4ELb0ELb0EN7cutlass6half_tE19Flash_kernel_traitsILi96ELi64ELi64ELi4ES3_EELb0ELb0ELb0ELb0ELb1ELb0ELb0ELb1EEEvNS_16Flash_fwd_paramsE)
        /*00d0*/ 	.short	0x0380
        /*00d2*/ 	.short	0x01d0


	//----- nvinfo : EIATTR_SW_WAR
	.align		4
.L_2744:
        /*00d4*/ 	.byte	0x04, 0x36
        /*00d6*/ 	.short	(.L_2746 - .L_2745)
.L_2745:
        /*00d8*/ 	.word	0x00000008
.L_2746:


//--------------------- .nv.info._ZN5flash24flash_fwd_splitkv_kernelI23Flash_fwd_kernel_traitsILi96ELi64ELi64ELi4ELb0ELb0EN7cutlass6half_tE19Flash_kernel_traitsILi96ELi64ELi64ELi4ES3_EELb0ELb0ELb0ELb0ELb1ELb1ELb0ELb1EEEvNS_16Flash_fwd_paramsE --------------------------
	.section	.nv.info._ZN5flash24flash_fwd_splitkv_kernelI23Flash_fwd_kernel_traitsILi96ELi64ELi64ELi4ELb0ELb0EN7cutlass6half_tE19Flash_kernel_traitsILi96ELi64ELi64ELi4ES3_EELb0ELb0ELb0ELb0ELb1ELb1ELb0ELb1EEEvNS_16Flash_fwd_paramsE,"",@"SHT_CUDA_INFO"
	.sectionflags	@""
	.align	4


	//----- nvinfo : EIATTR_CUDA_API_VERSION
	.align		4
        /*0000*/ 	.byte	0x04, 0x37
        /*0002*/ 	.short	(.L_2748 - .L_2747)
.L_2747:
        /*0004*/ 	.word	0x00000082


	//----- nvinfo : EIATTR_KPARAM_INFO
	.align		4
.L_2748:
        /*0008*/ 	.byte	0x04, 0x17
        /*000a*/ 	.short	(.L_2750 - .L_2749)
.L_2749:
        /*000c*/ 	.word	0x00000000
        /*0010*/ 	.short	0x0000
        /*0012*/ 	.short	0x0000
        /*0014*/ 	.byte	0x00, 0xf0, 0x41, 0x07


	//----- nvinfo : EIATTR_SPARSE_MMA_MASK
	.align		4
.L_2750:
        /*0018*/ 	.byte	0x03, 0x50
        /*001a*/ 	.short	0x0000


	//----- nvinfo : EIATTR_MAXREG_COUNT
	.align		4
        /*001c*/ 	.byte	0x03, 0x1b
        /*001e*/ 	.short	0x00ff


	//----- nvinfo : EIATTR_NUM_BARRIERS
	.align		4
        /*0020*/ 	.byte	0x02, 0x4c
        /*0022*/ 	.byte	0x01
	.zero		1


	//----- nvinfo : EIATTR_MERCURY_ISA_VERSION
	.align		4
        /*0024*/ 	.byte	0x03, 0x5f
        /*0026*/ 	.short	0x0101


	//----- nvinfo : EIATTR_COOP_GROUP_MASK_REGIDS
	.align		4
        /*0028*/ 	.byte	0x04, 0x29
        /*002a*/ 	.short	(.L_2752 - .L_2751)


	//   ....[0]....
.L_2751:
        /*002c*/ 	.word	0xffffffff


	//   ....[1]....
        /*0030*/ 	.word	0xffffffff


	//   ....[2]....
        /*0034*/ 	.word	0xffffffff


	//   ....[3]....
        /*0038*/ 	.word	0xffffffff


	//   ....[4]....
        /*003c*/ 	.word	0xffffffff


	//   ....[5]....
        /*0040*/ 	.word	0xffffffff


	//   ....[6]....
        /*0044*/ 	.word	0xffffffff


	//   ....[7]....
        /*0048*/ 	.word	0xffffffff


	//   ....[8]....
        /*004c*/ 	.word	0xffffffff


	//   ....[9]....
        /*0050*/ 	.word	0xffffffff


	//   ....[10]....
        /*0054*/ 	.word	0xffffffff


	//   ....[11]....
        /*0058*/ 	.word	0xffffffff


	//   ....[12]....
        /*005c*/ 	.word	0x05000005


	//   ....[13]....
        /*0060*/ 	.word	0x05000005


	//   ....[14]....
        /*0064*/ 	.word	0x05000005


	//   ....[15]....
        /*0068*/ 	.word	0x05000005


	//----- nvinfo : EIATTR_COOP_GROUP_INSTR_OFFSETS
	.align		4
.L_2752:
        /*006c*/ 	.byte	0x04, 0x28
        /*006e*/ 	.short	(.L_2754 - .L_2753)


	//   ....[0]....
.L_2753:
        /*0070*/ 	.word	0x0000b0f0


	//   ....[1]....
        /*0074*/ 	.word	0x0000b150


	//   ....[2]....
        /*0078*/ 	.word	0x0000b160


	//   ....[3]....
        /*007c*/ 	.word	0x0000b1f0


	//   ....[4]....
        /*0080*/ 	.word	0x0000d570


	//   ....[5]....
        /*0084*/ 	.word	0x0000d590


	//   ....[6]....
        /*0088*/ 	.word	0x0000d5c0


	//   ....[7]....
        /*008c*/ 	.word	0x0000d5d0


	//   ....[8]....
        /*0090*/ 	.word	0x0000e600


	//   ....[9]....
        /*0094*/ 	.word	0x0000e610


	//   ....[10]....
        /*0098*/ 	.word	0x0000e640


	//   ....[11]....
        /*009c*/ 	.word	0x0000e650


	//   ....[12]....
        /*00a0*/ 	.word	0x0000f480


	//   ....[13]....
        /*00a4*/ 	.word	0x0000f4f0


	//   ....[14]....
        /*00a8*/ 	.word	0x0000f550


	//   ....[15]....
        /*00ac*/ 	.word	0x0000f5c0


	//----- nvinfo : EIATTR_VRC_CTA_INIT_COUNT
	.align		4
.L_2754:
        /*00b0*/ 	.byte	0x02, 0x4a
	.zero		1
	.zero		1


	//----- nvinfo : EIATTR_EXIT_INSTR_OFFSETS
	.align		4
        /*00b4*/ 	.byte	0x04, 0x1c
        /*00b6*/ 	.short	(.L_2756 - .L_2755)


	//   ....[0]....
.L_2755:
        /*00b8*/ 	.word	0x00000090


	//----- nvinfo : EIATTR_CRS_STACK_SIZE
	.align		4
.L_2756:
        /*00bc*/ 	.byte	0x04, 0x1e
        /*00be*/ 	.short	(.L_2758 - .L_2757)
.L_2757:
        /*00c0*/ 	.word	0x00000000


	//----- nvinfo : EIATTR_CBANK_PARAM_SIZE
	.align		4
.L_2758:
        /*00c4*/ 	.byte	0x03, 0x19
        /*00c6*/ 	.short	0x01d0


	//----- nvinfo : EIATTR_PARAM_CBANK
	.align		4
        /*00c8*/ 	.byte	0x04, 0x0a
        /*00ca*/ 	.short	(.L_2760 - .L_2759)
	.align		4
.L_2759:
        /*00cc*/ 	.word	index@(.nv.constant0._ZN5flash24flash_fwd_splitkv_kernelI23Flash_fwd_kernel_traitsILi96ELi64ELi64ELi4ELb0ELb0EN7cutlass6half_tE19Flash_kernel_traitsILi96ELi64ELi64ELi4ES3_EELb0ELb0ELb0ELb0ELb1ELb1ELb0ELb1EEEvNS_16Flash_fwd_paramsE)
        /*00d0*/ 	.short	0x0380
        /*00d2*/ 	.short	0x01d0


	//----- nvinfo : EIATTR_SW_WAR
	.align		4
.L_2760:
        /*00d4*/ 	.byte	0x04, 0x36
        /*00d6*/ 	.short	(.L_2762 - .L_2761)
.L_2761:
        /*00d8*/ 	.word	0x00000008
.L_2762:


//--------------------- .nv.info._ZN5flash24flash_fwd_splitkv_kernelI23Flash_fwd_kernel_traitsILi96ELi64ELi64ELi4ELb0ELb0EN7cutlass6half_tE19Flash_kernel_traitsILi96ELi64ELi64ELi4ES3_EELb0ELb0ELb1ELb0ELb0ELb0ELb0ELb1EEEvNS_16Flash_fwd_paramsE --------------------------
	.section	.nv.info._ZN5flash24flash_fwd_splitkv_kernelI23Flash_fwd_kernel_traitsILi96ELi64ELi64ELi4ELb0ELb0EN7cutlass6half_tE19Flash_kernel_traitsILi96ELi64ELi64ELi4ES3_EELb0ELb0ELb1ELb0ELb0ELb0ELb0ELb1EEEvNS_16Flash_fwd_paramsE,"",@"SHT_CUDA_INFO"
	.sectionflags	@""
	.align	4


	//----- nvinfo : EIATTR_CUDA_API_VERSION
	.align		4
        /*0000*/ 	.byte	0x04, 0x37
        /*0002*/ 	.short	(.L_2764 - .L_2763)
.L_2763:
        /*0004*/ 	.word	0x00000082


	//----- nvinfo : EIATTR_KPARAM_INFO
	.align		4
.L_2764:
        /*0008*/ 	.byte	0x04, 0x17
        /*000a*/ 	.short	(.L_2766 - .L_2765)
.L_2765:
        /*000c*/ 	.word	0x00000000
        /*0010*/ 	.short	0x0000
        /*0012*/ 	.short	0x0000
        /*0014*/ 	.byte	0x00, 0xf0, 0x41, 0x07


	//----- nvinfo : EIATTR_SPARSE_MMA_MASK
	.align		4
.L_2766:
        /*0018*/ 	.byte	0x03, 0x50
        /*001a*/ 	.short	0x0000


	//----- nvinfo : EIATTR_MAXREG_COUNT
	.align		4
        /*001c*/ 	.byte	0x03, 0x1b
        /*001e*/ 	.short	0x00ff


	//----- nvinfo : EIATTR_NUM_BARRIERS
	.align		4
        /*0020*/ 	.byte	0x02, 0x4c
        /*0022*/ 	.byte	0x01
	.zero		1


	//----- nvinfo : EIATTR_MERCURY_ISA_VERSION
	.align		4
        /*0024*/ 	.byte	0x03, 0x5f
        /*0026*/ 	.short	0x0101


	//----- nvinfo : EIATTR_COOP_GROUP_MASK_REGIDS
	.align		4
        /*0028*/ 	.byte	0x04, 0x29
        /*002a*/ 	.short	(.L_2768 - .L_2767)


	//   ....[0]....
.L_2767:
        /*002c*/ 	.word	0xffffffff


	//   ....[1]....
        /*0030*/ 	.word	0xffffffff


	//   ....[2]....
        /*0034*/ 	.word	0xffffffff


	//   ....[3]....
        /*0038*/ 	.word	0xffffffff


	//   ....[4]....
        /*003c*/ 	.word	0xffffffff


	//   ....[5]....
        /*0040*/ 	.word	0xffffffff


	//   ....[6]....
        /*0044*/ 	.word	0xffffffff


	//   ....[7]....
        /*0048*/ 	.word	0xffffffff


	//   ....[8]....
        /*004c*/ 	.word	0xffffffff


	//   ....[9]....
        /*0050*/ 	.word	0xffffffff


	//   ....[10]....
        /*0054*/ 	.word	0xffffffff


	//   ....[11]....
        /*0058*/ 	.word	0xffffffff


	//   ....[12]....
        /*005c*/ 	.word	0x05000002


	//   ....[13]....
        /*0060*/ 	.word	0x05000002


	//   ....[14]....
        /*0064*/ 	.word	0x05000002


	//   ....[15]....
        /*0068*/ 	.word	0x05000002


	//----- nvinfo : EIATTR_COOP_GROUP_INSTR_OFFSETS
	.align		4
.L_2768:
        /*006c*/ 	.byte	0x04, 0x28
        /*006e*/ 	.short	(.L_2770 - .L_2769)


	//   ....[0]....
.L_2769:
        /*0070*/ 	.word	0x0000c5e0


	//   ....[1]....
        /*0074*/ 	.word	0x0000c600


	//   ....[2]....
        /*0078*/ 	.word	0x0000c630


	//   ....[3]....
        /*007c*/ 	.word	0x0000c650


	//   ....[4]....
        /*0080*/ 	.word	0x0000f060


	//   ....[5]....
        /*0084*/ 	.word	0x0000f0b0


	//   ....[6]....
        /*0088*/ 	.word	0x0000f0d0


	//   ....[7]....
        /*008c*/ 	.word	0x0000f0f0


	//   ....[8]....
        /*0090*/ 	.word	0x00010140


	//   ....[9]....
        /*0094*/ 	.word	0x00010150


	//   ....[10]....
        /*0098*/ 	.word	0x00010180


	//   ....[11]....
        /*009c*/ 	.word	0x00010190


	//   ....[12]....
        /*00a0*/ 	.word	0x000110a0


	//   ....[13]....
        /*00a4*/ 	.word	0x00011110


	//   ....[14]....
        /*00a8*/ 	.word	0x00011170


	//   ....[15]....
        /*00ac*/ 	.word	0x000111e0


	//----- nvinfo : EIATTR_VRC_CTA_INIT_COUNT
	.align		4
.L_2770:
        /*00b0*/ 	.byte	0x02, 0x4a
	.zero		1
	.zero		1


	//----- nvinfo : EIATTR_EXIT_INSTR_OFFSETS
	.align		4
        /*00b4*/ 	.byte	0x04, 0x1c
        /*00b6*/ 	.short	(.L_2772 - .L_2771)


	//   ....[0]....
.L_2771:
        /*00b8*/ 	.word	0x00000090


	//----- nvinfo : EIATTR_CRS_STACK_SIZE
	.align		4
.L_2772:
        /*00bc*/ 	.byte	0x04, 0x1e
        /*00be*/ 	.short	(.L_2774 - .L_2773)
.L_2773:
        /*00c0*/ 	.word	0x00000000


	//----- nvinfo : EIATTR_CBANK_PARAM_SIZE
	.align		4
.L_2774:
        /*00c4*/ 	.byte	0x03, 0x19
        /*00c6*/ 	.short	0x01d0


	//----- nvinfo : EIATTR_PARAM_CBANK
	.align		4
        /*00c8*/ 	.byte	0x04, 0x0a
        /*00ca*/ 	.short	(.L_2776 - .L_2775)
	.align		4
.L_2775:
        /*00cc*/ 	.word	index@(.nv.constant0._ZN5flash24flash_fwd_splitkv_kernelI23Flash_fwd_kernel_traitsILi96ELi64ELi64ELi4ELb0ELb0EN7cutlass6half_tE19Flash_kernel_traitsILi96ELi64ELi64ELi4ES3_EELb0ELb0ELb1ELb0ELb0ELb0ELb0ELb1EEEvNS_16Flash_fwd_paramsE)
        /*00d0*/ 	.short	0x0380
        /*00d2*/ 	.short	0x01d0


	//----- nvinfo : EIATTR_SW_WAR
	.align		4
.L_2776:
        /*00d4*/ 	.byte	0x04, 0x36
        /*00d6*/ 	.short	(.L_2778 - .L_2777)
.L_2777:
        /*00d8*/ 	.word	0x00000008
.L_2778:


//--------------------- .nv.info._ZN5flash24flash_fwd_splitkv_kernelI23Flash_fwd_kernel_traitsILi96ELi64ELi64ELi4ELb0ELb0EN7cutlass6half_tE19Flash_kernel_traitsILi96ELi64ELi64ELi4ES3_EELb0ELb0ELb1ELb0ELb0ELb1ELb0ELb1EEEvNS_16Flash_fwd_paramsE --------------------------
	.section	.nv.info._ZN5flash24flash_fwd_splitkv_kernelI23Flash_fwd_kernel_traitsILi96ELi64ELi64ELi4ELb0ELb0EN7cutlass6half_tE19Flash_kernel_traitsILi96ELi64ELi64ELi4ES3_EELb0ELb0ELb1ELb0ELb0ELb1ELb0ELb1EEEvNS_16Flash_fwd_paramsE,"",@"SHT_CUDA_INFO"
	.sectionflags	@""
	.align	4


	//----- nvinfo : EIATTR_CUDA_API_VERSION
	.align		4
        /*0000*/ 	.byte	0x04, 0x37
        /*0002*/ 	.short	(.L_2780 - .L_2779)
.L_2779:
        /*0004*/ 	.word	0x00000082


	//----- nvinfo : EIATTR_KPARAM_INFO
	.align		4
.L_2780:
        /*0008*/ 	.byte	0x04, 0x17
        /*000a*/ 	.short	(.L_2782 - .L_2781)
.L_2781:
        /*000c*/ 	.word	0x00000000
        /*0010*/ 	.short	0x0000
        /*0012*/ 	.short	0x0000
        /*0014*/ 	.byte	0x00, 0xf0, 0x41, 0x07


	//----- nvinfo : EIATTR_SPARSE_MMA_MASK
	.align		4
.L_2782:
        /*0018*/ 	.byte	0x03, 0x50
        /*001a*/ 	.short	0x0000


	//----- nvinfo : EIATTR_MAXREG_COUNT
	.align		4
        /*001c*/ 	.byte	0x03, 0x1b
        /*001e*/ 	.short	0x00ff


	//----- nvinfo : EIATTR_NUM_BARRIERS
	.align		4
        /*0020*/ 	.byte	0x02, 0x4c
        /*0022*/ 	.byte	0x01
	.zero		1


	//----- nvinfo : EIATTR_MERCURY_ISA_VERSION
	.align		4
        /*0024*/ 	.byte	0x03, 0x5f
        /*0026*/ 	.short	0x0101


	//----- nvinfo : EIATTR_COOP_GROUP_MASK_REGIDS
	.align		4
        /*0028*/ 	.byte	0x04, 0x29
        /*002a*/ 	.short	(.L_2784 - .L_2783)


	//   ....[0]....
.L_2783:
        /*002c*/ 	.word	0xffffffff


	//   ....[1]....
        /*0030*/ 	.word	0xffffffff


	//   ....[2]....
        /*0034*/ 	.word	0xffffffff


	//   ....[3]....
        /*0038*/ 	.word	0xffffffff


	//   ....[4]....
        /*003c*/ 	.word	0xffffffff


	//   ....[5]....
        /*0040*/ 	.word	0xffffffff


	//   ....[6]....
        /*0044*/ 	.word	0xffffffff


	//   ....[7]....
        /*0048*/ 	.word	0xffffffff


	//   ....[8]....
        /*004c*/ 	.word	0xffffffff


	//   ....[9]....
        /*0050*/ 	.word	0xffffffff


	//   ....[10]....
        /*0054*/ 	.word	0xffffffff


	//   ....[11]....
        /*0058*/ 	.word	0xffffffff


	//   ....[12]....
        /*005c*/ 	.word	0x05000003


	//   ....[13]....
        /*0060*/ 	.word	0x05000003


	//   ....[14]....
        /*0064*/ 	.word	0x05000003


	//   ....[15]....
        /*0068*/ 	.word	0x05000003


	//----- nvinfo : EIATTR_COOP_GROUP_INSTR_OFFSETS
	.align		4
.L_2784:
        /*006c*/ 	.byte	0x04, 0x28
        /*006e*/ 	.short	(.L_2786 - .L_2785)


	//   ....[0]....
.L_2785:
        /*0070*/ 	.word	0x0000cf90


	//   ....[1]....
        /*0074*/ 	.word	0x0000d0d0


	//   ....[2]....
        /*0078*/ 	.word	0x0000d0f0


	//   ....[3]....
        /*007c*/ 	.word	0x0000d110


	//   ....[4]....
        /*0080*/ 	.word	0x0000ff30


	//   ....[5]....
        /*0084*/ 	.word	0x0000ff60


	//   ....[6]....
        /*0088*/ 	.word	0x0000ff80


	//   ....[7]....
        /*008c*/ 	.word	0x0000ffa0


	//   ....[8]....
        /*0090*/ 	.word	0x00011000


	//   ....[9]....
        /*0094*/ 	.word	0x00011010


	//   ....[10]....
        /*0098*/ 	.word	0x00011040


	//   ....[11]....
        /*009c*/ 	.word	0x00011050


	//   ....[12]....
        /*00a0*/ 	.word	0x00011f90


	//   ....[13]....
        /*00a4*/ 	.word	0x00012010


	//   ....[14]....
        /*00a8*/ 	.word	0x00012090


	//   ....[15]....
        /*00ac*/ 	.word	0x00012100


	//----- nvinfo : EIATTR_VRC_CTA_INIT_COUNT
	.align		4
.L_2786:
        /*00b0*/ 	.byte	0x02, 0x4a
	.zero		1
	.zero		1


	//----- nvinfo : EIATTR_EXIT_INSTR_OFFSETS
	.align		4
        /*00b4*/ 	.byte	0x04, 0x1c
        /*00b6*/ 	.short	(.L_2788 - .L_2787)


	//   ....[0]....
.L_2787:
        /*00b8*/ 	.word	0x00000090


	//----- nvinfo : EIATTR_CRS_STACK_SIZE
	.align		4
.L_2788:
        /*00bc*/ 	.byte	0x04, 0x1e
        /*00be*/ 	.short	(.L_2790 - .L_2789)
.L_2789:
        /*00c0*/ 	.word	0x00000000


	//----- nvinfo : EIATTR_CBANK_PARAM_SIZE
	.align		4
.L_2790:
        /*00c4*/ 	.byte	0x03, 0x19
        /*00c6*/ 	.short	0x01d0


	//----- nvinfo : EIATTR_PARAM_CBANK
	.align		4
        /*00c8*/ 	.byte	0x04, 0x0a
        /*00ca*/ 	.short	(.L_2792 - .L_2791)
	.align		4
.L_2791:
        /*00cc*/ 	.word	index@(.nv.constant0._ZN5flash24flash_fwd_splitkv_kernelI23Flash_fwd_kernel_traitsILi96ELi64ELi64ELi4ELb0ELb0EN7cutlass6half_tE19Flash_kernel_traitsILi96ELi64ELi64ELi4ES3_EELb0ELb0ELb1ELb0ELb0ELb1ELb0ELb1EEEvNS_16Flash_fwd_paramsE)
        /*00d0*/ 	.short	0x0380
        /*00d2*/ 	.short	0x01d0


	//----- nvinfo : EIATTR_SW_WAR
	.align		4
.L_2792:
        /*00d4*/ 	.byte	0x04, 0x36
        /*00d6*/ 	.short	(.L_2794 - .L_2793)
.L_2793:
        /*00d8*/ 	.word	0x00000008
.L_2794:


//--------------------- .nv.info._ZN5flash24flash_fwd_splitkv_kernelI23Flash_fwd_kernel_traitsILi96ELi64ELi64ELi4ELb0ELb0EN7cutlass6half_tE19Flash_kernel_traitsILi96ELi64ELi64ELi4ES3_EELb0ELb0ELb0ELb1ELb1ELb0ELb1ELb0EEEvNS_16Flash_fwd_paramsE --------------------------
	.section	.nv.info._ZN5flash24flash_fwd_splitkv_kernelI23Flash_fwd_kernel_traitsILi96ELi64ELi64ELi4ELb0ELb0EN7cutlass6half_tE19Flash_kernel_traitsILi96ELi64ELi64ELi4ES3_EELb0ELb0ELb0ELb1ELb1ELb0ELb1ELb0EEEvNS_16Flash_fwd_paramsE,"",@"SHT_CUDA_INFO"
	.sectionflags	@""
	.align	4


	//----- nvinfo : EIATTR_CUDA_API_VERSION
	.align		4
        /*0000*/ 	.byte	0x04, 0x37
        /*0002*/ 	.short	(.L_2796 - .L_2795)
.L_2795:
        /*0004*/ 	.word	0x00000082


	//----- nvinfo : EIATTR_KPARAM_INFO
	.align		4
.L_2796:
        /*0008*/ 	.byte	0x04, 0x17
        /*000a*/ 	.short	(.L_2798 - .L_2797)
.L_2797:
        /*000c*/ 	.word	0x00000000
        /*0010*/ 	.short	0x0000
        /*0012*/ 	.short	0x0000
        /*0014*/ 	.byte	0x00, 0xf0, 0x41, 0x07


	//----- nvinfo : EIATTR_SPARSE_MMA_MASK
	.align		4
.L_2798:
        /*0018*/ 	.byte	0x03, 0x50
        /*001a*/ 	.short	0x0000


	//----- nvinfo : EIATTR_MAXREG_COUNT
	.align		4
        /*001c*/ 	.byte	0x03, 0x1b
        /*001e*/ 	.short	0x00ff


	//----- nvinfo : EIATTR_NUM_BARRIERS
	.align		4
        /*0020*/ 	.byte	0x02, 0x4c
        /*0022*/ 	.byte	0x01
	.zero		1


	//----- nvinfo : EIATTR_MERCURY_ISA_VERSION
	.align		4
        /*0024*/ 	.byte	0x03, 0x5f
        /*0026*/ 	.short	0x0101


	//----- nvinfo : EIATTR_COOP_GROUP_MASK_REGIDS
	.align		4
        /*0028*/ 	.byte	0x04, 0x29
        /*002a*/ 	.short	(.L_2800 - .L_2799)


	//   ....[0]....
.L_2799:
        /*002c*/ 	.word	0xffffffff


	//   ....[1]....
        /*0030*/ 	.word	0xffffffff


	//   ....[2]....
        /*0034*/ 	.word	0xffffffff


	//   ....[3]....
        /*0038*/ 	.word	0xffffffff


	//   ....[4]....
        /*003c*/ 	.word	0xffffffff


	//   ....[5]....
        /*0040*/ 	.word	0xffffffff


	//   ....[6]....
        /*0044*/ 	.word	0xffffffff


	//   ....[7]....
        /*0048*/ 	.word	0xffffffff


	//   ....[8]....
        /*004c*/ 	.word	0xffffffff


	//   ....[9]....
        /*0050*/ 	.word	0xffffffff


	//   ....[10]....
        /*0054*/ 	.word	0xffffffff


	//   ....[11]....
        /*0058*/ 	.word	0xffffffff


	//   ....[12]....
        /*005c*/ 	.word	0x05000006


	//   ....[13]....
        /*0060*/ 	.word	0x05000006


	//   ....[14]....
        /*0064*/ 	.word	0x05000006


	//   ....[15]....
        /*0068*/ 	.word	0x05000006


	//----- nvinfo : EIATTR_COOP_GROUP_INSTR_OFFSETS
	.align		4
.L_2800:
        /*006c*/ 	.byte	0x04, 0x28
        /*006e*/ 	.short	(.L_2802 - .L_2801)


	//   ....[0]....
.L_2801:
        /*0070*/ 	.word	0x000029f0


	//   ....[1]....
        /*0074*/ 	.word	0x00002a20


	//   ....[2]....
        /*0078*/ 	.word	0x00002ab0


	//   ....[3]....
        /*007c*/ 	.word	0x00002ac0


	//   ....[4]....
        /*0080*/ 	.word	0x00004b10


	//   ....[5]....
        /*0084*/ 	.word	0x00004b20


	//   ....[6]....
        /*0088*/ 	.word	0x00004b50


	//   ....[7]....
        /*008c*/ 	.word	0x00004b60


	//   ....[8]....
        /*0090*/ 	.word	0x00005b50


	//   ....[9]....
        /*0094*/ 	.word	0x00005b60


	//   ....[10]....
        /*0098*/ 	.word	0x00005b90


	//   ....[11]....
        /*009c*/ 	.word	0x00005ba0


	//   ....[12]....
        /*00a0*/ 	.word	0x00006640


	//   ....[13]....
        /*00a4*/ 	.word	0x000066b0


	//   ....[14]....
        /*00a8*/ 	.word	0x00006720


	//   ....[15]....
        /*00ac*/ 	.word	0x00006780


	//----- nvinfo : EIATTR_VRC_CTA_INIT_COUNT
	.align		4
.L_2802:
        /*00b0*/ 	.byte	0x02, 0x4a
	.zero		1
	.zero		1


	//----- nvinfo : EIATTR_EXIT_INSTR_OFFSETS
	.align		4
        /*00b4*/ 	.byte	0x04, 0x1c
        /*00b6*/ 	.short	(.L_2804 - .L_2803)


	//   ....[0]....
.L_2803:
        /*00b8*/ 	.word	0x000001f0


	//----- nvinfo : EIATTR_CRS_STACK_SIZE
	.align		4
.L_2804:
        /*00bc*/ 	.byte	0x04, 0x1e
        /*00be*/ 	.short	(.L_2806 - .L_2805)
.L_2805:
        /*00c0*/ 	.word	0x00000000


	//----- nvinfo : EIATTR_CBANK_PARAM_SIZE
	.align		4
.L_2806:
        /*00c4*/ 	.byte	0x03, 0x19
        /*00c6*/ 	.short	0x01d0


	//----- nvinfo : EIATTR_PARAM_CBANK
	.align		4
        /*00c8*/ 	.byte	0x04, 0x0a
        /*00ca*/ 	.short	(.L_2808 - .L_2807)
	.align		4
.L_2807:
        /*00cc*/ 	.word	index@(.nv.constant0._ZN5flash24flash_fwd_splitkv_kernelI23Flash_fwd_kernel_traitsILi96ELi64ELi64ELi4ELb0ELb0EN7cutlass6half_tE19Flash_kernel_traitsILi96ELi64ELi64ELi4ES3_EELb0ELb0ELb0ELb1ELb1ELb0ELb1ELb0EEEvNS_16Flash_fwd_paramsE)
        /*00d0*/ 	.short	0x0380
        /*00d2*/ 	.short	0x01d0


	//----- nvinfo : EIATTR_SW_WAR
	.align		4
.L_2808:
        /*00d4*/ 	.byte	0x04, 0x36
        /*00d6*/ 	.short	(.L_2810 - .L_2809)
.L_2809:
        /*00d8*/ 	.word	0x00000008
.L_2810:


//--------------------- .nv.info._ZN5flash24flash_fwd_splitkv_kernelI23Flash_fwd_kernel_traitsILi96ELi64ELi64ELi4ELb0ELb0EN7cutlass6half_tE19Flash_kernel_traitsILi96ELi64ELi64ELi4ES3_EELb0ELb0ELb0ELb1ELb1ELb1ELb1ELb0EEEvNS_16Flash_fwd_paramsE --------------------------
	.section	.nv.info._ZN5flash24flash_fwd_splitkv_kernelI23Flash_fwd_kernel_traitsILi96ELi64ELi64ELi4ELb0ELb0EN7cutlass6half_tE19Flash_kernel_traitsILi96ELi64ELi64ELi4ES3_EELb0ELb0ELb0ELb1ELb1ELb1ELb1ELb0EEEvNS_16Flash_fwd_paramsE,"",@"SHT_CUDA_INFO"
	.sectionflags	@""
	.align	4


	//----- nvinfo : EIATTR_CUDA_API_VERSION
	.align		4
        /*0000*/ 	.byte	0x04, 0x37
        /*0002*/ 	.short	(.L_2812 - .L_2811)
.L_2811:
        /*0004*/ 	.word	0x00000082


	//----- nvinfo : EIATTR_KPARAM_INFO
	.align		4
.L_2812:
        /*0008*/ 	.byte	0x04, 0x17
        /*000a*/ 	.short	(.L_2814 - .L_2813)
.L_2813:
        /*000c*/ 	.word	0x00000000
        /*0010*/ 	.short	0x0000
        /*0012*/ 	.short	0x0000
        /*0014*/ 	.byte	0x00, 0xf0, 0x41, 0x07


	//----- nvinfo : EIATTR_SPARSE_MMA_MASK
	.align		4
.L_2814:
        /*0018*/ 	.byte	0x03, 0x50
        /*001a*/ 	.short	0x0000


	//----- nvinfo : EIATTR_MAXREG_COUNT
	.align		4
        /*001c*/ 	.byte	0x03, 0x1b
        /*001e*/ 	.short	0x00ff


	//----- nvinfo : EIATTR_NUM_BARRIERS
	.align		4
        /*0020*/ 	.byte	0x02, 0x4c
        /*0022*/ 	.byte	0x01
	.zero		1


	//----- nvinfo : EIATTR_MERCURY_ISA_VERSION
	.align		4
        /*0024*/ 	.byte	0x03, 0x5f
        /*0026*/ 	.short	0x0101


	//----- nvinfo : EIATTR_COOP_GROUP_MASK_REGIDS
	.align		4
        /*0028*/ 	.byte	0x04, 0x29
        /*002a*/ 	.short	(.L_2816 - .L_2815)


	//   ....[0]....
.L_2815:
        /*002c*/ 	.word	0xffffffff


	//   ....[1]....
        /*0030*/ 	.word	0xffffffff


	//   ....[2]....
        /*0034*/ 	.word	0xffffffff


	//   ....[3]....
        /*0038*/ 	.word	0xffffffff


	//   ....[4]....
        /*003c*/ 	.word	0xffffffff


	//   ....[5]....
        /*0040*/ 	.word	0xffffffff


	//   ....[6]....
        /*0044*/ 	.word	0xffffffff


	//   ....[7]....
        /*0048*/ 	.word	0xffffffff


	//   ....[8]....
        /*004c*/ 	.word	0xffffffff


	//   ....[9]....
        /*0050*/ 	.word	0xffffffff


	//   ....[10]....
        /*0054*/ 	.word	0xffffffff


	//   ....[11]....
        /*0058*/ 	.word	0xffffffff


	//   ....[12]....
        /*005c*/ 	.word	0x05000006


	//   ....[13]....
        /*0060*/ 	.word	0x05000006


	//   ....[14]....
        /*0064*/ 	.word	0x05000006


	//   ....[15]....
        /*0068*/ 	.word	0x05000006


	//----- nvinfo : EIATTR_COOP_GROUP_INSTR_OFFSETS
	.align		4
.L_2816:
        /*006c*/ 	.byte	0x04, 0x28
        /*006e*/ 	.short	(.L_2818 - .L_2817)


	//   ....[0]....
.L_2817:
        /*0070*/ 	.word	0x00002e90


	//   ....[1]....
        /*0074*/ 	.word	0x00002f30


	//   ....[2]....
        /*0078*/ 	.word	0x00002f40


	//   ....[3]....
        /*007c*/ 	.word	0x00002f80


	//   ....[4]....
        /*0080*/ 	.word	0x000053e0


	//   ....[5]....
        /*0084*/ 	.word	0x000053f0


	//   ....[6]....
        /*0088*/ 	.word	0x00005420


	//   ....[7]....
        /*008c*/ 	.word	0x00005430


	//   ....[8]....
        /*0090*/ 	.word	0x00006430


	//   ....[9]....
        /*0094*/ 	.word	0x00006440


	//   ....[10]....
        /*0098*/ 	.word	0x00006470


	//   ....[11]....
        /*009c*/ 	.word	0x00006480


	//   ....[12]....
        /*00a0*/ 	.word	0x00006f30


	//   ....[13]....
        /*00a4*/ 	.word	0x00006fb0


	//   ....[14]....
        /*00a8*/ 	.word	0x00007030


	//   ....[15]....
        /*00ac*/ 	.word	0x000070a0


	//----- nvinfo : EIATTR_VRC_CTA_INIT_COUNT
	.align		4
.L_2818:
        /*00b0*/ 	.byte	0x02, 0x4a
	.zero		1
	.zero		1


	//----- nvinfo : EIATTR_EXIT_INSTR_OFFSETS
	.align		4
        /*00b4*/ 	.byte	0x04, 0x1c
        /*00b6*/ 	.short	(.L_2820 - .L_2819)


	//   ....[0]....
.L_2819:
        /*00b8*/ 	.word	0x000001f0


	//----- nvinfo : EIATTR_CRS_STACK_SIZE
	.align		4
.L_2820:
        /*00bc*/ 	.byte	0x04, 0x1e
        /*00be*/ 	.short	(.L_2822 - .L_2821)
.L_2821:
        /*00c0*/ 	.word	0x00000000


	//----- nvinfo : EIATTR_CBANK_PARAM_SIZE
	.align		4
.L_2822:
        /*00c4*/ 	.byte	0x03, 0x19
        /*00c6*/ 	.short	0x01d0


	//----- nvinfo : EIATTR_PARAM_CBANK
	.align		4
        /*00c8*/ 	.byte	0x04, 0x0a
        /*00ca*/ 	.short	(.L_2824 - .L_2823)
	.align		4
.L_2823:
        /*00cc*/ 	.word	index@(.nv.constant0._ZN5flash24flash_fwd_splitkv_kernelI23Flash_fwd_kernel_traitsILi96ELi64ELi64ELi4ELb0ELb0EN7cutlass6half_tE19Flash_kernel_traitsILi96ELi64ELi64ELi4ES3_EELb0ELb0ELb0ELb1ELb1ELb1ELb1ELb0EEEvNS_16Flash_fwd_paramsE)
        /*00d0*/ 	.short	0x0380
        /*00d2*/ 	.short	0x01d0


	//----- nvinfo : EIATTR_SW_WAR
	.align		4
.L_2824:
        /*00d4*/ 	.byte	0x04, 0x36
        /*00d6*/ 	.short	(.L_2826 - .L_2825)
.L_2825:
        /*00d8*/ 	.word	0x00000008
.L_2826:


//--------------------- .nv.info._ZN5flash24flash_fwd_splitkv_kernelI23Flash_fwd_kernel_traitsILi96ELi64ELi64ELi4ELb0ELb0EN7cutlass6half_tE19Flash_kernel_traitsILi96ELi64ELi64ELi4ES3_EELb0ELb0ELb1ELb0ELb0ELb0ELb1ELb0EEEvNS_16Flash_fwd_paramsE --------------------------
	.section	.nv.info._ZN5flash24flash_fwd_splitkv_kernelI23Flash_fwd_kernel_traitsILi96ELi64ELi64ELi4ELb0ELb0EN7cutlass6half_tE19Flash_kernel_traitsILi96ELi64ELi64ELi4ES3_EELb0ELb0ELb1ELb0ELb0ELb0ELb1ELb0EEEvNS_16Flash_fwd_paramsE,"",@"SHT_CUDA_INFO"
	.sectionflags	@""
	.align	4


	//----- nvinfo : EIATTR_CUDA_API_VERSION
	.align		4
        /*0000*/ 	.byte	0x04, 0x37
        /*0002*/ 	.short	(.L_2828 - .L_2827)
.L_2827:
        /*0004*/ 	.word	0x00000082


	//----- nvinfo : EIATTR_KPARAM_INFO
	.align		4
.L_2828:
        /*0008*/ 	.byte	0x04, 0x17
        /*000a*/ 	.short	(.L_2830 - .L_2829)
.L_2829:
        /*000c*/ 	.word	0x00000000
        /*0010*/ 	.short	0x0000
        /*0012*/ 	.short	0x0000
        /*0014*/ 	.byte	0x00, 0xf0, 0x41, 0x07


	//----- nvinfo : EIATTR_SPARSE_MMA_MASK
	.align		4
.L_2830:
        /*0018*/ 	.byte	0x03, 0x50
        /*001a*/ 	.short	0x0000


	//----- nvinfo : EIATTR_MAXREG_COUNT
	.align		4
        /*001c*/ 	.byte	0x03, 0x1b
        /*001e*/ 	.short	0x00ff


	//----- nvinfo : EIATTR_NUM_BARRIERS
	.align		4
        /*0020*/ 	.byte	0x02, 0x4c
        /*0022*/ 	.byte	0x01
	.zero		1


	//----- nvinfo : EIATTR_MERCURY_ISA_VERSION
	.align		4
        /*0024*/ 	.byte	0x03, 0x5f
        /*0026*/ 	.short	0x0101


	//----- nvinfo : EIATTR_COOP_GROUP_MASK_REGIDS
	.align		4
        /*0028*/ 	.byte	0x04, 0x29
        /*002a*/ 	.short	(.L_2832 - .L_2831)


	//   ....[0]....
.L_2831:
        /*002c*/ 	.word	0xffffffff


	//   ....[1]....
        /*0030*/ 	.word	0xffffffff


	//   ....[2]....
        /*0034*/ 	.word	0xffffffff


	//   ....[3]....
        /*0038*/ 	.word	0xffffffff


	//   ....[4]....
        /*003c*/ 	.word	0xffffffff


	//   ....[5]....
        /*0040*/ 	.word	0xffffffff


	//   ....[6]....
        /*0044*/ 	.word	0xffffffff


	//   ....[7]....
        /*0048*/ 	.word	0xffffffff


	//   ....[8]....
        /*004c*/ 	.word	0xffffffff


	//   ....[9]....
        /*0050*/ 	.word	0xffffffff


	//   ....[10]....
        /*0054*/ 	.word	0xffffffff


	//   ....[11]....
        /*0058*/ 	.word	0xffffffff


	//   ....[12]....
        /*005c*/ 	.word	0x05000006


	//   ....[13]....
        /*0060*/ 	.word	0x05000006


	//   ....[14]....
        /*0064*/ 	.word	0x05000006


	//   ....[15]....
        /*0068*/ 	.word	0x05000006


	//----- nvinfo : EIATTR_COOP_GROUP_INSTR_OFFSETS
	.align		4
.L_2832:
        /*006c*/ 	.byte	0x04, 0x28
        /*006e*/ 	.short	(.L_2834 - .L_2833)


	//   ....[0]....
.L_2833:
        /*0070*/ 	.word	0x000047b0


	//   ....[1]....
        /*0074*/ 	.word	0x000048f0


	//   ....[2]....
        /*0078*/ 	.word	0x00004900


	//   ....[3]....
        /*007c*/ 	.word	0x00004950


	//   ....[4]....
        /*0080*/ 	.word	0x000072c0


	//   ....[5]....
        /*0084*/ 	.word	0x00007300


	//   ....[6]....
        /*0088*/ 	.word	0x00007320


	//   ....[7]....
        /*008c*/ 	.word	0x00007340


	//   ....[8]....
        /*0090*/ 	.word	0x00008360


	//   ....[9]....
        /*0094*/ 	.word	0x00008370


	//   ....[10]....
        /*0098*/ 	.word	0x000083a0


	//   ....[11]....
        /*009c*/ 	.word	0x000083b0


	//   ....[12]....
        /*00a0*/ 	.word	0x00009190


	//   ....[13]....
        /*00a4*/ 	.word	0x00009200


	//   ....[14]....
        /*00a8*/ 	.word	0x00009260


	//   ....[15]....
        /*00ac*/ 	.word	0x000092d0


	//----- nvinfo : EIATTR_VRC_CTA_INIT_COUNT
	.align		4
.L_2834:
        /*00b0*/ 	.byte	0x02, 0x4a
	.zero		1
	.zero		1


	//----- nvinfo : EIATTR_EXIT_INSTR_OFFSETS
	.align		4
        /*00b4*/ 	.byte	0x04, 0x1c
        /*00b6*/ 	.short	(.L_2836 - .L_2835)


	//   ....[0]....
.L_2835:
        /*00b8*/ 	.word	0x000001f0


	//----- nvinfo : EIATTR_CRS_STACK_SIZE
	.align		4
.L_2836:
        /*00bc*/ 	.byte	0x04, 0x1e
        /*00be*/ 	.short	(.L_2838 - .L_2837)
.L_2837:
        /*00c0*/ 	.word	0x00000000


	//----- nvinfo : EIATTR_CBANK_PARAM_SIZE
	.align		4
.L_2838:
        /*00c4*/ 	.byte	0x03, 0x19
        /*00c6*/ 	.short	0x01d0


	//----- nvinfo : EIATTR_PARAM_CBANK
	.align		4
        /*00c8*/ 	.byte	0x04, 0x0a
        /*00ca*/ 	.short	(.L_2840 - .L_2839)
	.align		4
.L_2839:
        /*00cc*/ 	.word	index@(.nv.constant0._ZN5flash24flash_fwd_splitkv_kernelI23Flash_fwd_kernel_traitsILi96ELi64ELi64ELi4ELb0ELb0EN7cutlass6half_tE19Flash_kernel_traitsILi96ELi64ELi64ELi4ES3_EELb0ELb0ELb1ELb0ELb0ELb0ELb1ELb0EEEvNS_16Flash_fwd_paramsE)
        /*00d0*/ 	.short	0x0380
        /*00d2*/ 	.short	0x01d0


	//----- nvinfo : EIATTR_SW_WAR
	.align		4
.L_2840:
        /*00d4*/ 	.byte	0x04, 0x36
        /*00d6*/ 	.short	(.L_2842 - .L_2841)
.L_2841:
        /*00d8*/ 	.word	0x00000008
.L_2842:


//--------------------- .nv.info._ZN5flash24flash_fwd_splitkv_kernelI23Flash_fwd_kernel_traitsILi96ELi64ELi64ELi4ELb0ELb0EN7cutlass6half_tE19Flash_kernel_traitsILi96ELi64ELi64ELi4ES3_EELb0ELb0ELb1ELb0ELb0ELb1ELb1ELb0EEEvNS_16Flash_fwd_paramsE --------------------------
	.section	.nv.info._ZN5flash24flash_fwd_splitkv_kernelI23Flash_fwd_kernel_traitsILi96ELi64ELi64ELi4ELb0ELb0EN7cutlass6half_tE19Flash_kernel_traitsILi96ELi64ELi64ELi4ES3_EELb0ELb0ELb1ELb0ELb0ELb1ELb1ELb0EEEvNS_16Flash_fwd_paramsE,"",@"SHT_CUDA_INFO"
	.sectionflags	@""
	.align	4


	//----- nvinfo : EIATTR_CUDA_API_VERSION
	.align		4
        /*0000*/ 	.byte	0x04, 0x37
        /*0002*/ 	.short	(.L_2844 - .L_2843)
.L_2843:
        /*0004*/ 	.word	0x00000082


	//----- nvinfo : EIATTR_KPARAM_INFO
	.align		4
.L_2844:
        /*0008*/ 	.byte	0x04, 0x17
        /*000a*/ 	.short	(.L_2846 - .L_2845)
.L_2845:
        /*000c*/ 	.word	0x00000000
        /*0010*/ 	.short	0x0000
        /*0012*/ 	.short	0x0000
        /*0014*/ 	.byte	0x00, 0xf0, 0x41, 0x07


	//----- nvinfo : EIATTR_SPARSE_MMA_MASK
	.align		4
.L_2846:
        /*0018*/ 	.byte	0x03, 0x50
        /*001a*/ 	.short	0x0000


	//----- nvinfo : EIATTR_MAXREG_COUNT
	.align		4
        /*001c*/ 	.byte	0x03, 0x1b
        /*001e*/ 	.short	0x00ff


	//----- nvinfo : EIATTR_NUM_BARRIERS
	.align		4
        /*0020*/ 	.byte	0x02, 0x4c
        /*0022*/ 	.byte	0x01
	.zero		1


	//----- nvinfo : EIATTR_MERCURY_ISA_VERSION
	.align		4
        /*0024*/ 	.byte	0x03, 0x5f
        /*0026*/ 	.short	0x0101


	//----- nvinfo : EIATTR_COOP_GROUP_MASK_REGIDS
	.align		4
        /*0028*/ 	.byte	0x04, 0x29
        /*002a*/ 	.short	(.L_2848 - .L_2847)


	//   ....[0]....
.L_2847:
        /*002c*/ 	.word	0xffffffff


	//   ....[1]....
        /*0030*/ 	.word	0xffffffff


	//   ....[2]....
        /*0034*/ 	.word	0xffffffff


	//   ....[3]....
        /*0038*/ 	.word	0xffffffff


	//   ....[4]....
        /*003c*/ 	.word	0xffffffff


	//   ....[5]....
        /*0040*/ 	.word	0xffffffff


	//   ....[6]....
        /*0044*/ 	.word	0xffffffff


	//   ....[7]....
        /*0048*/ 	.word	0xffffffff


	//   ....[8]....
        /*004c*/ 	.word	0xffffffff


	//   ....[9]....
        /*0050*/ 	.word	0xffffffff


	//   ....[10]....
        /*0054*/ 	.word	0xffffffff


	//   ....[11]....
        /*0058*/ 	.word	0xffffffff


	//   ....[12]....
        /*005c*/ 	.word	0x05000006


	//   ....[13]....
        /*0060*/ 	.word	0x05000006


	//   ....[14]....
        /*0064*/ 	.word	0x05000006


	//   ....[15]....
        /*0068*/ 	.word	0x05000006


	//----- nvinfo : EIATTR_COOP_GROUP_INSTR_OFFSETS
	.align		4
.L_2848:
        /*006c*/ 	.byte	0x04, 0x28
        /*006e*/ 	.short	(.L_2850 - .L_2849)


	//   ....[0]....
.L_2849:
        /*0070*/ 	.word	0x00004ca0


	//   ....[1]....
        /*0074*/ 	.word	0x00004de0


	//   ....[2]....
        /*0078*/ 	.word	0x00004df0


	//   ....[3]....
        /*007c*/ 	.word	0x00004e40


	//   ....[4]....
        /*0080*/ 	.word	0x00007be0


	//   ....[5]....
        /*0084*/ 	.word	0x00007c10


	//   ....[6]....
        /*0088*/ 	.word	0x00007c30


	//   ....[7]....
        /*008c*/ 	.word	0x00007c50


	//   ....[8]....
        /*0090*/ 	.word	0x00008ca0


	//   ....[9]....
        /*0094*/ 	.word	0x00008cb0


	//   ....[10]....
        /*0098*/ 	.word	0x00008ce0


	//   ....[11]....
        /*009c*/ 	.word	0x00008cf0


	//   ....[12]....
        /*00a0*/ 	.word	0x00009b00


	//   ....[13]....
        /*00a4*/ 	.word	0x00009b80


	//   ....[14]....
        /*00a8*/ 	.word	0x00009bf0


	//   ....[15]....
        /*00ac*/ 	.word	0x00009c60


	//----- nvinfo : EIATTR_VRC_CTA_INIT_COUNT
	.align		4
.L_2850:
        /*00b0*/ 	.byte	0x02, 0x4a
	.zero		1
	.zero		1


	//----- nvinfo : EIATTR_EXIT_INSTR_OFFSETS
	.align		4
        /*00b4*/ 	.byte	0x04, 0x1c
        /*00b6*/ 	.short	(.L_2852 - .L_2851)


	//   ....[0]....
.L_2851:
        /*00b8*/ 	.word	0x000001f0


	//----- nvinfo : EIATTR_CRS_STACK_SIZE
	.align		4
.L_2852:
        /*00bc*/ 	.byte	0x04, 0x1e
        /*00be*/ 	.short	(.L_2854 - .L_2853)
.L_2853:
        /*00c0*/ 	.word	0x00000000


	//----- nvinfo : EIATTR_CBANK_PARAM_SIZE
	.align		4
.L_2854:
        /*00c4*/ 	.byte	0x03, 0x19
        /*00c6*/ 	.short	0x01d0


	//----- nvinfo : EIATTR_PARAM_CBANK
	.align		4
        /*00c8*/ 	.byte	0x04, 0x0a
        /*00ca*/ 	.short	(.L_2856 - .L_2855)
	.align		4
.L_2855:
        /*00cc*/ 	.word	index@(.nv.constant0._ZN5flash24flash_fwd_splitkv_kernelI23Flash_fwd_kernel_traitsILi96ELi64ELi64ELi4ELb0ELb0EN7cutlass6half_tE19Flash_kernel_traitsILi96ELi64ELi64ELi4ES3_EELb0ELb0ELb1ELb0ELb0ELb1ELb1ELb0EEEvNS_16Flash_fwd_paramsE)
        /*00d0*/ 	.short	0x0380
        /*00d2*/ 	.short	0x01d0


	//----- nvinfo : EIATTR_SW_WAR
	.align		4
.L_2856:
        /*00d4*/ 	.byte	0x04, 0x36
        /*00d6*/ 	.short	(.L_2858 - .L_2857)
.L_2857:
        /*00d8*/ 	.word	0x00000008
.L_2858:


//--------------------- .nv.info._ZN5flash24flash_fwd_splitkv_kernelI23Flash_fwd_kernel_traitsILi96ELi64ELi64ELi4ELb0ELb0EN7cutlass6half_tE19Flash_kernel_traitsILi96ELi64ELi64ELi4ES3_EELb0ELb0ELb0ELb0ELb1ELb0ELb1ELb1EEEvNS_16Flash_fwd_paramsE --------------------------
	.section	.nv.info._ZN5flash24flash_fwd_splitkv_kernelI23Flash_fwd_kernel_traitsILi96ELi64ELi64ELi4ELb0ELb0EN7cutlass6half_tE19Flash_kernel_traitsILi96ELi64ELi64ELi4ES3_EELb0ELb0ELb0ELb0ELb1ELb0ELb1ELb1EEEvNS_16Flash_fwd_paramsE,"",@"SHT_CUDA_INFO"
	.sectionflags	@""
	.align	4


	//----- nvinfo : EIATTR_CUDA_API_VERSION
	.align		4
        /*0000*/ 	.byte	0x04, 0x37
        /*0002*/ 	.short	(.L_2860 - .L_2859)
.L_2859:
        /*0004*/ 	.word	0x00000082


	//----- nvinfo : EIATTR_KPARAM_INFO
	.align		4
.L_2860:
        /*0008*/ 	.byte	0x04, 0x17
        /*000a*/ 	.short	(.L_2862 - .L_2861)
.L_2861:
        /*000c*/ 	.word	0x00000000
        /*0010*/ 	.short	0x0000
        /*0012*/ 	.short	0x0000
        /*0014*/ 	.byte	0x00, 0xf0, 0x41, 0x07


	//----- nvinfo : EIATTR_SPARSE_MMA_MASK
	.align		4
.L_2862:
        /*0018*/ 	.byte	0x03, 0x50
        /*001a*/ 	.short	0x0000


	//----- nvinfo : EIATTR_MAXREG_COUNT
	.align		4
        /*001c*/ 	.byte	0x03, 0x1b
        /*001e*/ 	.short	0x00ff


	//----- nvinfo : EIATTR_NUM_BARRIERS
	.align		4
        /*0020*/ 	.byte	0x02, 0x4c
        /*0022*/ 	.byte	0x01
	.zero		1


	//----- nvinfo : EIATTR_MERCURY_ISA_VERSION
	.align		4
        /*0024*/ 	.byte	0x03, 0x5f
        /*0026*/ 	.short	0x0101


	//----- nvinfo : EIATTR_COOP_GROUP_MASK_REGIDS
	.align		4
        /*0028*/ 	.byte	0x04, 0x29
        /*002a*/ 	.short	(.L_2864 - .L_2863)


	//   ....[0]....
.L_2863:
        /*002c*/ 	.word	0xffffffff


	//   ....[1]....
        /*0030*/ 	.word	0xffffffff


	//   ....[2]....
        /*0034*/ 	.word	0xffffffff


	//   ....[3]....
        /*0038*/ 	.word	0xffffffff


	//   ....[4]....
        /*003c*/ 	.word	0xffffffff


	//   ....[5]....
        /*0040*/ 	.word	0xffffffff


	//   ....[6]....
        /*0044*/ 	.word	0xffffffff


	//   ....[7]....
        /*0048*/ 	.word	0xffffffff


	//   ....[8]....
        /*004c*/ 	.word	0xffffffff


	//   ....[9]....
        /*0050*/ 	.word	0xffffffff


	//   ....[10]....
        /*0054*/ 	.word	0xffffffff


	//   ....[11]....
        /*0058*/ 	.word	0xffffffff


	//   ....[12]....
        /*005c*/ 	.word	0x05000006


	//   ....[13]....
        /*0060*/ 	.word	0x05000006


	//   ....[14]....
        /*0064*/ 	.word	0x05000006


	//   ....[15]....
        /*0068*/ 	.word	0x05000006


	//----- nvinfo : EIATTR_COOP_GROUP_INSTR_OFFSETS
	.align		4
.L_2864:
        /*006c*/ 	.byte	0x04, 0x28
        /*006e*/ 	.short	(.L_2866 - .L_2865)


	//   ....[0]....
.L_2865:
        /*0070*/ 	.word	0x0000ae50


	//   ....[1]....
        /*0074*/ 	.word	0x0000aeb0


	//   ....[2]....
        /*0078*/ 	.word	0x0000aec0


	//   ....[3]....
        /*007c*/ 	.word	0x0000aef0


	//   ....[4]....
        /*0080*/ 	.word	0x0000cee0


	//   ....[5]....
        /*0084*/ 	.word	0x0000cef0


	//   ....[6]....
        /*0088*/ 	.word	0x0000cf20


	//   ....[7]....
        /*008c*/ 	.word	0x0000cf30


	//   ....[8]....
        /*0090*/ 	.word	0x0000dfc0


	//   ....[9]....
        /*0094*/ 	.word	0x0000dfd0


	//   ....[10]....
        /*0098*/ 	.word	0x0000e000


	//   ....[11]....
        /*009c*/ 	.word	0x0000e010


	//   ....[12]....
        /*00a0*/ 	.word	0x0000ebd0


	//   ....[13]....
        /*00a4*/ 	.word	0x0000ec40


	//   ....[14]....
        /*00a8*/ 	.word	0x0000eca0


	//   ....[15]....
        /*00ac*/ 	.word	0x0000ed10


	//----- nvinfo : EIATTR_VRC_CTA_INIT_COUNT
	.align		4
.L_2866:
        /*00b0*/ 	.byte	0x02, 0x4a
	.zero		1
	.zero		1


	//----- nvinfo : EIATTR_EXIT_INSTR_OFFSETS
	.align		4
        /*00b4*/ 	.byte	0x04, 0x1c
        /*00b6*/ 	.short	(.L_2868 - .L_2867)


	//   ....[0]....
.L_2867:
        /*00b8*/ 	.word	0x000001f0


	//----- nvinfo : EIATTR_CRS_STACK_SIZE
	.align		4
.L_2868:
        /*00bc*/ 	.byte	0x04, 0x1e
        /*00be*/ 	.short	(.L_2870 - .L_2869)
.L_2869:
        /*00c0*/ 	.word	0x00000000


	//----- nvinfo : EIATTR_CBANK_PARAM_SIZE
	.align		4
.L_2870:
        /*00c4*/ 	.byte	0x03, 0x19
        /*00c6*/ 	.short	0x01d0


	//----- nvinfo : EIATTR_PARAM_CBANK
	.align		4
        /*00c8*/ 	.byte	0x04, 0x0a
        /*00ca*/ 	.short	(.L_2872 - .L_2871)
	.align		4
.L_2871:
        /*00cc*/ 	.word	index@(.nv.constant0._ZN5flash24flash_fwd_splitkv_kernelI23Flash_fwd_kernel_traitsILi96ELi64ELi64ELi4ELb0ELb0EN7cutlass6half_tE19Flash_kernel_traitsILi96ELi64ELi64ELi4ES3_EELb0ELb0ELb0ELb0ELb1ELb0ELb1ELb1EEEvNS_16Flash_fwd_paramsE)
        /*00d0*/ 	.short	0x0380
        /*00d2*/ 	.short	0x01d0


	//----- nvinfo : EIATTR_SW_WAR
	.align		4
.L_2872:
        /*00d4*/ 	.byte	0x04, 0x36
        /*00d6*/ 	.short	(.L_2874 - .L_2873)
.L_2873:
        /*00d8*/ 	.word	0x00000008
.L_2874:


//--------------------- .nv.info._ZN5flash24flash_fwd_splitkv_kernelI23Flash_fwd_kernel_traitsILi96ELi64ELi64ELi4ELb0ELb0EN7cutlass6half_tE19Flash_kernel_traitsILi96ELi64ELi64ELi4ES3_EELb0ELb0ELb0ELb0ELb1ELb1ELb1ELb1EEEvNS_16Flash_fwd_paramsE --------------------------
	.section	.nv.info._ZN5flash24flash_fwd_splitkv_kernelI23Flash_fwd_kernel_traitsILi96ELi64ELi64ELi4ELb0ELb0EN7cutlass6half_tE19Flash_kernel_traitsILi96ELi64ELi64ELi4ES3_EELb0ELb0ELb0ELb0ELb1ELb1ELb1ELb1EEEvNS_16Flash_fwd_paramsE,"",@"SHT_CUDA_INFO"
	.sectionflags	@""
	.align	4


	//----- nvinfo : EIATTR_CUDA_API_VERSION
	.align		4
        /*0000*/ 	.byte	0x04, 0x37
        /*0002*/ 	.short	(.L_2876 - .L_2875)
.L_2875:
        /*0004*/ 	.word	0x00000082


	//----- nvinfo : EIATTR_KPARAM_INFO
	.align		4
.L_2876:
        /*0008*/ 	.byte	0x04, 0x17
        /*000a*/ 	.short	(.L_2878 - .L_2877)
.L_2877:
        /*000c*/ 	.word	0x00000000
        /*0010*/ 	.short	0x0000
        /*0012*/ 	.short	0x0000
        /*0014*/ 	.byte	0x00, 0xf0, 0x41, 0x07


	//----- nvinfo : EIATTR_SPARSE_MMA_MASK
	.align		4
.L_2878:
        /*0018*/ 	.byte	0x03, 0x50
        /*001a*/ 	.short	0x0000


	//----- nvinfo : EIATTR_MAXREG_COUNT
	.align		4
        /*001c*/ 	.byte	0x03, 0x1b
        /*001e*/ 	.short	0x00ff


	//----- nvinfo : EIATTR_NUM_BARRIERS
	.align		4
        /*0020*/ 	.byte	0x02, 0x4c
        /*0022*/ 	.byte	0x01
	.zero		1


	//----- nvinfo : EIATTR_MERCURY_ISA_VERSION
	.align		4
        /*0024*/ 	.byte	0x03, 0x5f
        /*0026*/ 	.short	0x0101


	//----- nvinfo : EIATTR_COOP_GROUP_MASK_REGIDS
	.align		4
        /*0028*/ 	.byte	0x04, 0x29
        /*002a*/ 	.short	(.L_2880 - .L_2879)


	//   ....[0]....
.L_2879:
        /*002c*/ 	.word	0xffffffff


	//   ....[1]....
        /*0030*/ 	.word	0xffffffff


	//   ....[2]....
        /*0034*/ 	.word	0xffffffff


	//   ....[3]....
        /*0038*/ 	.word	0xffffffff


	//   ....[4]....
        /*003c*/ 	.word	0xffffffff


	//   ....[5]....
        /*0040*/ 	.word	0xffffffff


	//   ....[6]....
        /*0044*/ 	.word	0xffffffff


	//   ....[7]....
        /*0048*/ 	.word	0xffffffff


	//   ....[8]....
        /*004c*/ 	.word	0xffffffff


	//   ....[9]....
        /*0050*/ 	.word	0xffffffff


	//   ....[10]....
        /*0054*/ 	.word	0xffffffff


	//   ....[11]....
        /*0058*/ 	.word	0xffffffff


	//   ....[12]....
        /*005c*/ 	.word	0x05000006


	//   ....[13]....
        /*0060*/ 	.word	0x05000006


	//   ....[14]....
        /*0064*/ 	.word	0x05000006


	//   ....[15]....
        /*0068*/ 	.word	0x05000006


	//----- nvinfo : EIATTR_COOP_GROUP_INSTR_OFFSETS
	.align		4
.L_2880:
        /*006c*/ 	.byte	0x04, 0x28
        /*006e*/ 	.short	(.L_2882 - .L_2881)


	//   ....[0]....
.L_2881:
        /*0070*/ 	.word	0x0000b2b0


	//   ....[1]....
        /*0074*/ 	.word	0x0000b310


	//   ....[2]....
        /*0078*/ 	.word	0x0000b320


	//   ....[3]....
        /*007c*/ 	.word	0x0000b3a0


	//   ....[4]....
        /*0080*/ 	.word	0x0000d6e0


	//   ....[5]....
        /*0084*/ 	.word	0x0000d700


	//   ....[6]....
        /*0088*/ 	.word	0x0000d730


	//   ....[7]....
        /*008c*/ 	.word	0x0000d740


	//   ....[8]....
        /*0090*/ 	.word	0x0000e7c0


	//   ....[9]....
        /*0094*/ 	.word	0x0000e7d0


	//   ....[10]....
        /*0098*/ 	.word	0x0000e800


	//   ....[11]....
        /*009c*/ 	.word	0x0000e810


	//   ....[12]....
        /*00a0*/ 	.word	0x0000f3d0


	//   ....[13]....
        /*00a4*/ 	.word	0x0000f440


	//   ....[14]....
        /*00a8*/ 	.word	0x0000f4a0


	//   ....[15]....
        /*00ac*/ 	.word	0x0000f510


	//----- nvinfo : EIATTR_VRC_CTA_INIT_COUNT
	.align		4
.L_2882:
        /*00b0*/ 	.byte	0x02, 0x4a
	.zero		1
	.zero		1


	//----- nvinfo : EIATTR_EXIT_INSTR_OFFSETS
	.align		4
        /*00b4*/ 	.byte	0x04, 0x1c
        /*00b6*/ 	.short	(.L_2884 - .L_2883)


	//   ....[0]....
.L_2883:
        /*00b8*/ 	.word	0x000001f0


	//----- nvinfo : EIATTR_CRS_STACK_SIZE
	.align		4
.L_2884:
        /*00bc*/ 	.byte	0x04, 0x1e
        /*00be*/ 	.short	(.L_2886 - .L_2885)
.L_2885:
        /*00c0*/ 	.word	0x00000000


	//----- nvinfo : EIATTR_CBANK_PARAM_SIZE
	.align		4
.L_2886:
        /*00c4*/ 	.byte	0x03, 0x19
        /*00c6*/ 	.short	0x01d0


	//----- nvinfo : EIATTR_PARAM_CBANK
	.align		4
        /*00c8*/ 	.byte	0x04, 0x0a
        /*00ca*/ 	.short	(.L_2888 - .L_2887)
	.align		4
.L_2887:
        /*00cc*/ 	.word	index@(.nv.constant0._ZN5flash24flash_fwd_splitkv_kernelI23Flash_fwd_kernel_traitsILi96ELi64ELi64ELi4ELb0ELb0EN7cutlass6half_tE19Flash_kernel_traitsILi96ELi64ELi64ELi4ES3_EELb0ELb0ELb0ELb0ELb1ELb1ELb1ELb1EEEvNS_16Flash_fwd_paramsE)
        /*00d0*/ 	.short	0x0380
        /*00d2*/ 	.short	0x01d0


	//----- nvinfo : EIATTR_SW_WAR
	.align		4
.L_2888:
        /*00d4*/ 	.byte	0x04, 0x36
        /*00d6*/ 	.short	(.L_2890 - .L_2889)
.L_2889:
        /*00d8*/ 	.word	0x00000008
.L_2890:


//--------------------- .nv.info._ZN5flash24flash_fwd_splitkv_kernelI23Flash_fwd_kernel_traitsILi96ELi64ELi64ELi4ELb0ELb0EN7cutlass6half_tE19Flash_kernel_traitsILi96ELi64ELi64ELi4ES3_EELb0ELb0ELb1ELb0ELb0ELb0ELb1ELb1EEEvNS_16Flash_fwd_paramsE --------------------------
	.section	.nv.info._ZN5flash24flash_fwd_splitkv_kernelI23Flash_fwd_kernel_traitsILi96ELi64ELi64ELi4ELb0ELb0EN7cutlass6half_tE19Flash_kernel_traitsILi96ELi64ELi64ELi4ES3_EELb0ELb0ELb1ELb0ELb0ELb0ELb1ELb1EEEvNS_16Flash_fwd_paramsE,"",@"SHT_CUDA_INFO"
	.sectionflags	@""
	.align	4


	//----- nvinfo : EIATTR_CUDA_API_VERSION
	.align		4
        /*0000*/ 	.byte	0x04, 0x37
        /*0002*/ 	.short	(.L_2892 - .L_2891)
.L_2891:
        /*0004*/ 	.word	0x00000082


	//----- nvinfo : EIATTR_KPARAM_INFO
	.align		4
.L_2892:
        /*0008*/ 	.byte	0x04, 0x17
        /*000a*/ 	.short	(.L_2894 - .L_2893)
.L_2893:
        /*000c*/ 	.word	0x00000000
        /*0010*/ 	.short	0x0000
        /*0012*/ 	.short	0x0000
        /*0014*/ 	.byte	0x00, 0xf0, 0x41, 0x07


	//----- nvinfo : EIATTR_SPARSE_MMA_MASK
	.align		4
.L_2894:
        /*0018*/ 	.byte	0x03, 0x50
        /*001a*/ 	.short	0x0000


	//----- nvinfo : EIATTR_MAXREG_COUNT
	.align		4
        /*001c*/ 	.byte	0x03, 0x1b
        /*001e*/ 	.short	0x00ff


	//----- nvinfo : EIATTR_NUM_BARRIERS
	.align		4
        /*0020*/ 	.byte	0x02, 0x4c
        /*0022*/ 	.byte	0x01
	.zero		1


	//----- nvinfo : EIATTR_MERCURY_ISA_VERSION
	.align		4
        /*0024*/ 	.byte	0x03, 0x5f
        /*0026*/ 	.short	0x0101


	//----- nvinfo : EIATTR_COOP_GROUP_MASK_REGIDS
	.align		4
        /*0028*/ 	.byte	0x04, 0x29
        /*002a*/ 	.short	(.L_2896 - .L_2895)


	//   ....[0]....
.L_2895:
        /*002c*/ 	.word	0xffffffff


	//   ....[1]....
        /*0030*/ 	.word	0xffffffff


	//   ....[2]....
        /*0034*/ 	.word	0xffffffff


	//   ....[3]....
        /*0038*/ 	.word	0xffffffff


	//   ....[4]....
        /*003c*/ 	.word	0xffffffff


	//   ....[5]....
        /*0040*/ 	.word	0xffffffff


	//   ....[6]....
        /*0044*/ 	.word	0xffffffff


	//   ....[7]....
        /*0048*/ 	.word	0xffffffff


	//   ....[8]....
        /*004c*/ 	.word	0xffffffff


	//   ....[9]....
        /*0050*/ 	.word	0xffffffff


	//   ....[10]....
        /*0054*/ 	.word	0xffffffff


	//   ....[11]....
        /*0058*/ 	.word	0xffffffff


	//   ....[12]....
        /*005c*/ 	.word	0x05000004


	//   ....[13]....
        /*0060*/ 	.word	0x05000004


	//   ....[14]....
        /*0064*/ 	.word	0x05000004


	//   ....[15]....
        /*0068*/ 	.word	0x05000004


	//----- nvinfo : EIATTR_COOP_GROUP_INSTR_OFFSETS
	.align		4
.L_2896:
        /*006c*/ 	.byte	0x04, 0x28
        /*006e*/ 	.short	(.L_2898 - .L_2897)


	//   ....[0]....
.L_2897:
        /*0070*/ 	.word	0x0000cab0


	//   ....[1]....
        /*0074*/ 	.word	0x0000cad0


	//   ....[2]....
        /*0078*/ 	.word	0x0000cb00


	//   ....[3]....
        /*007c*/ 	.word	0x0000cb20


	//   ....[4]....
        /*0080*/ 	.word	0x0000f570


	//   ....[5]....
        /*0084*/ 	.word	0x0000f5b0


	//   ....[6]....
        /*0088*/ 	.word	0x0000f5d0


	//   ....[7]....
        /*008c*/ 	.word	0x0000f5f0


	//   ....[8]....
        /*0090*/ 	.word	0x00010630


	//   ....[9]....
        /*0094*/ 	.word	0x00010640


	//   ....[10]....
        /*0098*/ 	.word	0x00010670


	//   ....[11]....
        /*009c*/ 	.word	0x00010680


	//   ....[12]....
        /*00a0*/ 	.word	0x000114b0


	//   ....[13]....
        /*00a4*/ 	.word	0x00011520


	//   ....[14]....
        /*00a8*/ 	.word	0x00011590


	//   ....[15]....
        /*00ac*/ 	.word	0x000115f0


	//----- nvinfo : EIATTR_VRC_CTA_INIT_COUNT
	.align		4
.L_2898:
        /*00b0*/ 	.byte	0x02, 0x4a
	.zero		1
	.zero		1


	//----- nvinfo : EIATTR_EXIT_INSTR_OFFSETS
	.align		4
        /*00b4*/ 	.byte	0x04, 0x1c
        /*00b6*/ 	.short	(.L_2900 - .L_2899)


	//   ....[0]....
.L_2899:
        /*00b8*/ 	.word	0x000001f0


	//----- nvinfo : EIATTR_CRS_STACK_SIZE
	.align		4
.L_2900:
        /*00bc*/ 	.byte	0x04, 0x1e
        /*00be*/ 	.short	(.L_2902 - .L_2901)
.L_2901:
        /*00c0*/ 	.word	0x00000000


	//----- nvinfo : EIATTR_CBANK_PARAM_SIZE
	.align		4
.L_2902:
        /*00c4*/ 	.byte	0x03, 0x19
        /*00c6*/ 	.short	0x01d0


	//----- nvinfo : EIATTR_PARAM_CBANK
	.align		4
        /*00c8*/ 	.byte	0x04, 0x0a
        /*00ca*/ 	.short	(.L_2904 - .L_2903)
	.align		4
.L_2903:
        /*00cc*/ 	.word	index@(.nv.constant0._ZN5flash24flash_fwd_splitkv_kernelI23Flash_fwd_kernel_traitsILi96ELi64ELi64ELi4ELb0ELb0EN7cutlass6half_tE19Flash_kernel_traitsILi96ELi64ELi64ELi4ES3_EELb0ELb0ELb1ELb0ELb0ELb0ELb1ELb1EEEvNS_16Flash_fwd_paramsE)
        /*00d0*/ 	.short	0x0380
        /*00d2*/ 	.short	0x01d0


	//----- nvinfo : EIATTR_SW_WAR
	.align		4
.L_2904:
        /*00d4*/ 	.byte	0x04, 0x36
        /*00d6*/ 	.short	(.L_2906 - .L_2905)
.L_2905:
        /*00d8*/ 	.word	0x00000008
.L_2906:


//--------------------- .nv.info._ZN5flash24flash_fwd_splitkv_kernelI23Flash_fwd_kernel_traitsILi96ELi64ELi64ELi4ELb0ELb0EN7cutlass6half_tE19Flash_kernel_traitsILi96ELi64ELi64ELi4ES3_EELb0ELb0ELb1ELb0ELb0ELb1ELb1ELb1EEEvNS_16Flash_fwd_paramsE --------------------------
	.section	.nv.info._ZN5flash24flash_fwd_splitkv_kernelI23Flash_fwd_kernel_traitsILi96ELi64ELi64ELi4ELb0ELb0EN7cutlass6half_tE19Flash_kernel_traitsILi96ELi64ELi64ELi4ES3_EELb0ELb0ELb1ELb0ELb0ELb1ELb1ELb1EEEvNS_16Flash_fwd_paramsE,"",@"SHT_CUDA_INFO"
	.sectionflags	@""
	.align	4


	//----- nvinfo : EIATTR_CUDA_API_VERSION
	.align		4
        /*0000*/ 	.byte	0x04, 0x37
        /*0002*/ 	.short	(.L_2908 - .L_2907)
.L_2907:
        /*0004*/ 	.word	0x00000082


	//----- nvinfo : EIATTR_KPARAM_INFO
	.align		4
.L_2908:
        /*0008*/ 	.byte	0x04, 0x17
        /*000a*/ 	.short	(.L_2910 - .L_2909)
.L_2909:
        /*000c*/ 	.word	0x00000000
        /*0010*/ 	.short	0x0000
        /*0012*/ 	.short	0x0000
        /*0014*/ 	.byte	0x00, 0xf0, 0x41, 0x07


	//----- nvinfo : EIATTR_SPARSE_MMA_MASK
	.align		4
.L_2910:
        /*0018*/ 	.byte	0x03, 0x50
        /*001a*/ 	.short	0x0000


	//----- nvinfo : EIATTR_MAXREG_COUNT
	.align		4
        /*001c*/ 	.byte	0x03, 0x1b
        /*001e*/ 	.short	0x00ff


	//----- nvinfo : EIATTR_NUM_BARRIERS
	.align		4
        /*0020*/ 	.byte	0x02, 0x4c
        /*0022*/ 	.byte	0x01
	.zero		1


	//----- nvinfo : EIATTR_MERCURY_ISA_VERSION
	.align		4
        /*0024*/ 	.byte	0x03, 0x5f
        /*0026*/ 	.short	0x0101


	//----- nvinfo : EIATTR_COOP_GROUP_MASK_REGIDS
	.align		4
        /*0028*/ 	.byte	0x04, 0x29
        /*002a*/ 	.short	(.L_2912 - .L_2911)


	//   ....[0]....
.L_2911:
        /*002c*/ 	.word	0xffffffff


	//   ....[1]....
        /*0030*/ 	.word	0xffffffff


	//   ....[2]....
        /*0034*/ 	.word	0xffffffff


	//   ....[3]....
        /*0038*/ 	.word	0xffffffff


	//   ....[4]....
        /*003c*/ 	.word	0xffffffff


	//   ....[5]....
        /*0040*/ 	.word	0xffffffff


	//   ....[6]....
        /*0044*/ 	.word	0xffffffff


	//   ....[7]....
        /*0048*/ 	.word	0xffffffff


	//   ....[8]....
        /*004c*/ 	.word	0xffffffff


	//   ....[9]....
        /*0050*/ 	.word	0xffffffff


	//   ....[10]....
        /*0054*/ 	.word	0xffffffff


	//   ....[11]....
        /*0058*/ 	.word	0xffffffff


	//   ....[12]....
        /*005c*/ 	.word	0x05000004


	//   ....[13]....
        /*0060*/ 	.word	0x05000004


	//   ....[14]....
        /*0064*/ 	.word	0x05000004


	//   ....[15]....
        /*0068*/ 	.word	0x05000004


	//----- nvinfo : EIATTR_COOP_GROUP_INSTR_OFFSETS
	.align		4
.L_2912:
        /*006c*/ 	.byte	0x04, 0x28
        /*006e*/ 	.short	(.L_2914 - .L_2913)


	//   ....[0]....
.L_2913:
        /*0070*/ 	.word	0x0000d550


	//   ....[1]....
        /*0074*/ 	.word	0x0000d680


	//   ....[2]....
        /*0078*/ 	.word	0x0000d6a0


	//   ....[3]....
        /*007c*/ 	.word	0x0000d6c0


	//   ....[4]....
        /*0080*/ 	.word	0x00010540


	//   ....[5]....
        /*0084*/ 	.word	0x00010570


	//   ....[6]....
        /*0088*/ 	.word	0x00010590


	//   ....[7]....
        /*008c*/ 	.word	0x000105b0


	//   ....[8]....
        /*0090*/ 	.word	0x00011600


	//   ....[9]....
        /*0094*/ 	.word	0x00011610


	//   ....[10]....
        /*0098*/ 	.word	0x00011640


	//   ....[11]....
        /*009c*/ 	.word	0x00011650


	//   ....[12]....
        /*00a0*/ 	.word	0x000124b0


	//   ....[13]....
        /*00a4*/ 	.word	0x00012530


	//   ....[14]....
        /*00a8*/ 	.word	0x000125b0


	//   ....[15]....
        /*00ac*/ 	.word	0x00012620


	//----- nvinfo : EIATTR_VRC_CTA_INIT_COUNT
	.align		4
.L_2914:
        /*00b0*/ 	.byte	0x02, 0x4a
	.zero		1
	.zero		1


	//----- nvinfo : EIATTR_EXIT_INSTR_OFFSETS
	.align		4
        /*00b4*/ 	.byte	0x04, 0x1c
        /*00b6*/ 	.short	(.L_2916 - .L_2915)


	//   ....[0]....
.L_2915:
        /*00b8*/ 	.word	0x000001f0


	//----- nvinfo : EIATTR_CRS_STACK_SIZE
	.align		4
.L_2916:
        /*00bc*/ 	.byte	0x04, 0x1e
        /*00be*/ 	.short	(.L_2918 - .L_2917)
.L_2917:
        /*00c0*/ 	.word	0x00000000


	//----- nvinfo : EIATTR_CBANK_PARAM_SIZE
	.align		4
.L_2918:
        /*00c4*/ 	.byte	0x03, 0x19
        /*00c6*/ 	.short	0x01d0


	//----- nvinfo : EIATTR_PARAM_CBANK
	.align		4
        /*00c8*/ 	.byte	0x04, 0x0a
        /*00ca*/ 	.short	(.L_2920 - .L_2919)
	.align		4
.L_2919:
        /*00cc*/ 	.word	index@(.nv.constant0._ZN5flash24flash_fwd_splitkv_kernelI23Flash_fwd_kernel_traitsILi96ELi64ELi64ELi4ELb0ELb0EN7cutlass6half_tE19Flash_kernel_traitsILi96ELi64ELi64ELi4ES3_EELb0ELb0ELb1ELb0ELb0ELb1ELb1ELb1EEEvNS_16Flash_fwd_paramsE)
        /*00d0*/ 	.short	0x0380
        /*00d2*/ 	.short	0x01d0


	//----- nvinfo : EIATTR_SW_WAR
	.align		4
.L_2920:
        /*00d4*/ 	.byte	0x04, 0x36
        /*00d6*/ 	.short	(.L_2922 - .L_2921)
.L_2921:
        /*00d8*/ 	.word	0x00000008
.L_2922:


//--------------------- .nv.info._ZN5flash24flash_fwd_splitkv_kernelI23Flash_fwd_kernel_traitsILi96ELi64ELi64ELi4ELb0ELb0EN7cutlass6half_tE19Flash_kernel_traitsILi96ELi64ELi64ELi4ES3_EELb0ELb1ELb0ELb0ELb1ELb0ELb0ELb0EEEvNS_16Flash_fwd_paramsE --------------------------
	.section	.nv.info._ZN5flash24flash_fwd_splitkv_kernelI23Flash_fwd_kernel_traitsILi96ELi64ELi64ELi4ELb0ELb0EN7cutlass6half_tE19Flash_kernel_traitsILi96ELi64ELi64ELi4ES3_EELb0ELb1ELb0ELb0ELb1ELb0ELb0ELb0EEEvNS_16Flash_fwd_paramsE,"",@"SHT_CUDA_INFO"
	.sectionflags	@""
	.align	4


	//----- nvinfo : EIATTR_CUDA_API_VERSION
	.align		4
        /*0000*/ 	.byte	0x04, 0x37
        /*0002*/ 	.short	(.L_2924 - .L_2923)
.L_2923:
        /*0004*/ 	.word	0x00000082


	//----- nvinfo : EIATTR_KPARAM_INFO
	.align		4
.L_2924:
        /*0008*/ 	.byte	0x04, 0x17
        /*000a*/ 	.short	(.L_2926 - .L_2925)
.L_2925:
        /*000c*/ 	.word	0x00000000
        /*0010*/ 	.short	0x0000
        /*0012*/ 	.short	0x0000
        /*0014*/ 	.byte	0x00, 0xf0, 0x41, 0x07


	//----- nvinfo : EIATTR_SPARSE_MMA_MASK
	.align		4
.L_2926:
        /*0018*/ 	.byte	0x03, 0x50
        /*001a*/ 	.short	0x0000


	//----- nvinfo : EIATTR_MAXREG_COUNT
	.align		4
        /*001c*/ 	.byte	0x03, 0x1b
        /*001e*/ 	.short	0x00ff


	//----- nvinfo : EIATTR_NUM_BARRIERS
	.align		4
        /*0020*/ 	.byte	0x02, 0x4c
        /*0022*/ 	.byte	0x01
	.zero		1


	//----- nvinfo : EIATTR_MERCURY_ISA_VERSION
	.align		4
        /*0024*/ 	.byte	0x03, 0x5f
        /*0026*/ 	.short	0x0101


	//----- nvinfo : EIATTR_COOP_GROUP_MASK_REGIDS
	.align		4
        /*0028*/ 	.byte	0x04, 0x29
        /*002a*/ 	.short	(.L_2928 - .L_2927)


	//   ....[0]....
.L_2927:
        /*002c*/ 	.word	0xffffffff


	//   ....[1]....
        /*0030*/ 	.word	0xffffffff


	//   ....[2]....
        /*0034*/ 	.word	0xffffffff


	//   ....[3]....
        /*0038*/ 	.word	0xffffffff


	//   ....[4]....
        /*003c*/ 	.word	0xffffffff


	//   ....[5]....
        /*0040*/ 	.word	0xffffffff


	//   ....[6]....
        /*0044*/ 	.word	0xffffffff


	//   ....[7]....
        /*0048*/ 	.word	0xffffffff


	//   ....[8]....
        /*004c*/ 	.word	0xffffffff


	//   ....[9]....
        /*0050*/ 	.word	0xffffffff


	//   ....[10]....
        /*0054*/ 	.word	0xffffffff


	//   ....[11]....
        /*0058*/ 	.word	0xffffffff


	//   ....[12]....
        /*005c*/ 	.word	0xffffffff


	//   ....[13]....
        /*0060*/ 	.word	0xffffffff


	//   ....[14]....
        /*0064*/ 	.word	0xffffffff


	//   ....[15]....
        /*0068*/ 	.word	0xffffffff


	//   ....[16]....
        /*006c*/ 	.word	0x05000004


	//   ....[17]....
        /*0070*/ 	.word	0x05000004


	//   ....[18]....
        /*0074*/ 	.word	0x05000004


	//   ....[19]....
        /*0078*/ 	.word	0x05000004


	//----- nvinfo : EIATTR_COOP_GROUP_INSTR_OFFSETS
	.align		4
.L_2928:
        /*007c*/ 	.byte	0x04, 0x28
        /*007e*/ 	.short	(.L_2930 - .L_2929)


	//   ....[0]....
.L_2929:
        /*0080*/ 	.word	0x00003880


	//   ....[1]....
        /*0084*/ 	.word	0x000038a0


	//   ....[2]....
        /*0088*/ 	.word	0x000038c0


	//   ....[3]....
        /*008c*/ 	.word	0x000038e0


	//   ....[4]....
        /*0090*/ 	.word	0x00005f80


	//   ....[5]....
        /*0094*/ 	.word	0x00005fc0


	//   ....[6]....
        /*0098*/ 	.word	0x00005fe0


	//   ....[7]....
        /*009c*/ 	.word	0x00006000


	//   ....[8]....
        /*00a0*/ 	.word	0x00008e20


	//   ....[9]....
        /*00a4*/ 	.word	0x00008e50


	//   ....[10]....
        /*00a8*/ 	.word	0x00008e90


	//   ....[11]....
        /*00ac*/ 	.word	0x00008eb0


	//   ....[12]....
        /*00b0*/ 	.word	0x00009eb0


	//   ....[13]....
        /*00b4*/ 	.word	0x00009ec0


	//   ....[14]....
        /*00b8*/ 	.word	0x00009ef0


	//   ....[15]....
        /*00bc*/ 	.word	0x00009f00


	//   ....[16]....
        /*00c0*/ 	.word	0x0000aca0


	//   ....[17]....
        /*00c4*/ 	.word	0x0000ad10


	//   ....[18]....
        /*00c8*/ 	.word	0x0000ad70


	//   ....[19]....
        /*00cc*/ 	.word	0x0000ade0


	//----- nvinfo : EIATTR_VRC_CTA_INIT_COUNT
	.align		4
.L_2930:
        /*00d0*/ 	.byte	0x02, 0x4a
	.zero		1
	.zero		1


	//----- nvinfo : EIATTR_EXIT_INSTR_OFFSETS
	.align		4
        /*00d4*/ 	.byte	0x04, 0x1c
        /*00d6*/ 	.short	(.L_2932 - .L_2931)


	//   ....[0]....
.L_2931:
        /*00d8*/ 	.word	0x00000090


	//----- nvinfo : EIATTR_CRS_STACK_SIZE
	.align		4
.L_2932:
        /*00dc*/ 	.byte	0x04, 0x1e
        /*00de*/ 	.short	(.L_2934 - .L_2933)
.L_2933:
        /*00e0*/ 	.word	0x00000000


	//----- nvinfo : EIATTR_CBANK_PARAM_SIZE
	.align		4
.L_2934:
        /*00e4*/ 	.byte	0x03, 0x19
        /*00e6*/ 	.short	0x01d0


	//----- nvinfo : EIATTR_PARAM_CBANK
	.align		4
        /*00e8*/ 	.byte	0x04, 0x0a
        /*00ea*/ 	.short	(.L_2936 - .L_2935)
	.align		4
.L_2935:
        /*00ec*/ 	.word	index@(.nv.constant0._ZN5flash24flash_fwd_splitkv_kernelI23Flash_fwd_kernel_traitsILi96ELi64ELi64ELi4ELb0ELb0EN7cutlass6half_tE19Flash_kernel_traitsILi96ELi64ELi64ELi4ES3_EELb0ELb1ELb0ELb0ELb1ELb0ELb0ELb0EEEvNS_16Flash_fwd_paramsE)
        /*00f0*/ 	.short	0x0380
        /*00f2*/ 	.short	0x01d0


	//----- nvinfo : EIATTR_SW_WAR
	.align		4
.L_2936:
        /*00f4*/ 	.byte	0x04, 0x36
        /*00f6*/ 	.short	(.L_2938 - .L_2937)
.L_2937:
        /*00f8*/ 	.word	0x00000008
.L_2938:


//--------------------- .nv.info._ZN5flash24flash_fwd_splitkv_kernelI23Flash_fwd_kernel_traitsILi96ELi64ELi64ELi4ELb0ELb0EN7cutlass6half_tE19Flash_kernel_traitsILi96ELi64ELi64ELi4ES3_EELb0ELb1ELb0ELb0ELb1ELb1ELb0ELb0EEEvNS_16Flash_fwd_paramsE --------------------------
	.section	.nv.info._ZN5flash24flash_fwd_splitkv_kernelI23Flash_fwd_kernel_traitsILi96ELi64ELi64ELi4ELb0ELb0EN7cutlass6half_tE19Flash_kernel_traitsILi96ELi64ELi64ELi4ES3_EELb0ELb1ELb0ELb0ELb1ELb1ELb0ELb0EEEvNS_16Flash_fwd_paramsE,"",@"SHT_CUDA_INFO"
	.sectionflags	@""
	.align	4


	//----- nvinfo : EIATTR_CUDA_API_VERSION
	.align		4
        /*0000*/ 	.byte	0x04, 0x37
        /*0002*/ 	.short	(.L_2940 - .L_2939)
.L_2939:
        /*0004*/ 	.word	0x00000082


	//----- nvinfo : EIATTR_KPARAM_INFO
	.align		4
.L_2940:
        /*0008*/ 	.byte	0x04, 0x17
        /*000a*/ 	.short	(.L_2942 - .L_2941)
.L_2941:
        /*000c*/ 	.word	0x00000000
        /*0010*/ 	.short	0x0000
        /*0012*/ 	.short	0x0000
        /*0014*/ 	.byte	0x00, 0xf0, 0x41, 0x07


	//----- nvinfo : EIATTR_SPARSE_MMA_MASK
	.align		4
.L_2942:
        /*0018*/ 	.byte	0x03, 0x50
        /*001a*/ 	.short	0x0000


	//----- nvinfo : EIATTR_MAXREG_COUNT
	.align		4
        /*001c*/ 	.byte	0x03, 0x1b
        /*001e*/ 	.short	0x00ff


	//----- nvinfo : EIATTR_NUM_BARRIERS
	.align		4
        /*0020*/ 	.byte	0x02, 0x4c
        /*0022*/ 	.byte	0x01
	.zero		1


	//----- nvinfo : EIATTR_MERCURY_ISA_VERSION
	.align		4
        /*0024*/ 	.byte	0x03, 0x5f
        /*0026*/ 	.short	0x0101


	//----- nvinfo : EIATTR_COOP_GROUP_MASK_REGIDS
	.align		4
        /*0028*/ 	.byte	0x04, 0x29
        /*002a*/ 	.short	(.L_2944 - .L_2943)


	//   ....[0]....
.L_2943:
        /*002c*/ 	.word	0xffffffff


	//   ....[1]....
        /*0030*/ 	.word	0xffffffff


	//   ....[2]....
        /*0034*/ 	.word	0xffffffff


	//   ....[3]....
        /*0038*/ 	.word	0xffffffff


	//   ....[4]....
        /*003c*/ 	.word	0xffffffff


	//   ....[5]....
        /*0040*/ 	.word	0xffffffff


	//   ....[6]....
        /*0044*/ 	.word	0xffffffff


	//   ....[7]....
        /*0048*/ 	.word	0xffffffff


	//   ....[8]....
        /*004c*/ 	.word	0xffffffff


	//   ....[9]....
        /*0050*/ 	.word	0xffffffff


	//   ....[10]....
        /*0054*/ 	.word	0xffffffff


	//   ....[11]....
        /*0058*/ 	.word	0xffffffff


	//   ....[12]....
        /*005c*/ 	.word	0xffffffff


	//   ....[13]....
        /*0060*/ 	.word	0xffffffff


	//   ....[14]....
        /*0064*/ 	.word	0xffffffff


	//   ....[15]....
        /*0068*/ 	.word	0xffffffff


	//   ....[16]....
        /*006c*/ 	.word	0x05000004


	//   ....[17]....
        /*0070*/ 	.word	0x05000004


	//   ....[18]....
        /*0074*/ 	.word	0x05000004


	//   ....[19]....
        /*0078*/ 	.word	0x05000004


	//----- nvinfo : EIATTR_COOP_GROUP_INSTR_OFFSETS
	.align		4
.L_2944:
        /*007c*/ 	.byte	0x04, 0x28
        /*007e*/ 	.short	(.L_2946 - .L_2945)


	//   ....[0]....
.L_2945:
        /*0080*/ 	.word	0x00003ca0


	//   ....[1]....
        /*0084*/ 	.word	0x00003cc0


	//   ....[2]....
        /*0088*/ 	.word	0x00003ce0


	//   ....[3]....
        /*008c*/ 	.word	0x00003d00


	//   ....[4]....
        /*0090*/ 	.word	0x00006780


	//   ....[5]....
        /*0094*/ 	.word	0x000067b0


	//   ....[6]....
        /*0098*/ 	.word	0x00006800


	//   ....[7]....
        /*009c*/ 	.word	0x00006810


	//   ....[8]....
        /*00a0*/ 	.word	0x00009a00


	//   ....[9]....
        /*00a4*/ 	.word	0x00009a50


	//   ....[10]....
        /*00a8*/ 	.word	0x00009aa0


	//   ....[11]....
        /*00ac*/ 	.word	0x00009ab0


	//   ....[12]....
        /*00b0*/ 	.word	0x0000aac0


	//   ....[13]....
        /*00b4*/ 	.word	0x0000aad0


	//   ....[14]....
        /*00b8*/ 	.word	0x0000ab00


	//   ....[15]....
        /*00bc*/ 	.word	0x0000ab10


	//   ....[16]....
        /*00c0*/ 	.word	0x0000b8b0


	//   ....[17]....
        /*00c4*/ 	.word	0x0000b920


	//   ....[18]....
        /*00c8*/ 	.word	0x0000b980


	//   ....[19]....
        /*00cc*/ 	.word	0x0000b9f0


	//----- nvinfo : EIATTR_VRC_CTA_INIT_COUNT
	.align		4
.L_2946:
        /*00d0*/ 	.byte	0x02, 0x4a
	.zero		1
	.zero		1


	//----- nvinfo : EIATTR_EXIT_INSTR_OFFSETS
	.align		4
        /*00d4*/ 	.byte	0x04, 0x1c
        /*00d6*/ 	.short	(.L_2948 - .L_2947)


	//   ....[0]....
.L_2947:
        /*00d8*/ 	.word	0x00000090


	//----- nvinfo : EIATTR_CRS_STACK_SIZE
	.align		4
.L_2948:
        /*00dc*/ 	.byte	0x04, 0x1e
        /*00de*/ 	.short	(.L_2950 - .L_2949)
.L_2949:
        /*00e0*/ 	.word	0x00000000


	//----- nvinfo : EIATTR_CBANK_PARAM_SIZE
	.align		4
.L_2950:
        /*00e4*/ 	.byte	0x03, 0x19
        /*00e6*/ 	.short	0x01d0


	//----- nvinfo : EIATTR_PARAM_CBANK
	.align		4
        /*00e8*/ 	.byte	0x04, 0x0a
        /*00ea*/ 	.short	(.L_2952 - .L_2951)
	.align		4
.L_2951:
        /*00ec*/ 	.word	index@(.nv.constant0._ZN5flash24flash_fwd_splitkv_kernelI23Flash_fwd_kernel_traitsILi96ELi64ELi64ELi4ELb0ELb0EN7cutlass6half_tE19Flash_kernel_traitsILi96ELi64ELi64ELi4ES3_EELb0ELb1ELb0ELb0ELb1ELb1ELb0ELb0EEEvNS_16Flash_fwd_paramsE)
        /*00f0*/ 	.short	0x0380
        /*00f2*/ 	.short	0x01d0


	//----- nvinfo : EIATTR_SW_WAR
	.align		4
.L_2952:
        /*00f4*/ 	.byte	0x04, 0x36
        /*00f6*/ 	.short	(.L_2954 - .L_2953)
.L_2953:
        /*00f8*/ 	.word	0x00000008
.L_2954:


//--------------------- .nv.info._ZN5flash24flash_fwd_splitkv_kernelI23Flash_fwd_kernel_traitsILi96ELi64ELi64ELi4ELb0ELb0EN7cutlass6half_tE19Flash_kernel_traitsILi96ELi64ELi64ELi4ES3_EELb0ELb1ELb1ELb0ELb0ELb0ELb0ELb0EEEvNS_16Flash_fwd_paramsE --------------------------
	.section	.nv.info._ZN5flash24flash_fwd_splitkv_kernelI23Flash_fwd_kernel_traitsILi96ELi64ELi64ELi4ELb0ELb0EN7cutlass6half_tE19Flash_kernel_traitsILi96ELi64ELi64ELi4ES3_EELb0ELb1ELb1ELb0ELb0ELb0ELb0ELb0EEEvNS_16Flash_fwd_paramsE,"",@"SHT_CUDA_INFO"
	.sectionflags	@""
	.align	4


	//----- nvinfo : EIATTR_CUDA_API_VERSION
	.align		4
        /*0000*/ 	.byte	0x04, 0x37
        /*0002*/ 	.short	(.L_2956 - .L_2955)
.L_2955:
        /*0004*/ 	.word	0x00000082


	//----- nvinfo : EIATTR_KPARAM_INFO
	.align		4
.L_2956:
        /*0008*/ 	.byte	0x04, 0x17
        /*000a*/ 	.short	(.L_2958 - .L_2957)
.L_2957:
        /*000c*/ 	.word	0x00000000
        /*0010*/ 	.short	0x0000
        /*0012*/ 	.short	0x0000
        /*0014*/ 	.byte	0x00, 0xf0, 0x41, 0x07


	//----- nvinfo : EIATTR_SPARSE_MMA_MASK
	.align		4
.L_2958:
        /*0018*/ 	.byte	0x03, 0x50
        /*001a*/ 	.short	0x0000


	//----- nvinfo : EIATTR_MAXREG_COUNT
	.align		4
        /*001c*/ 	.byte	0x03, 0x1b
        /*001e*/ 	.short	0x00ff


	//----- nvinfo : EIATTR_NUM_BARRIERS
	.align		4
        /*0020*/ 	.byte	0x02, 0x4c
        /*0022*/ 	.byte	0x01
	.zero		1


	//----- nvinfo : EIATTR_MERCURY_ISA_VERSION
	.align		4
        /*0024*/ 	.byte	0x03, 0x5f
        /*0026*/ 	.short	0x0101


	//----- nvinfo : EIATTR_COOP_GROUP_MASK_REGIDS
	.align		4
        /*0028*/ 	.byte	0x04, 0x29
        /*002a*/ 	.short	(.L_2960 - .L_2959)


	//   ....[0]....
.L_2959:
        /*002c*/ 	.word	0xffffffff


	//   ....[1]....
        /*0030*/ 	.word	0xffffffff


	//   ....[2]....
        /*0034*/ 	.word	0xffffffff


	//   ....[3]....
        /*0038*/ 	.word	0xffffffff


	//   ....[4]....
        /*003c*/ 	.word	0xffffffff


	//   ....[5]....
        /*0040*/ 	.word	0xffffffff


	//   ....[6]....
        /*0044*/ 	.word	0xffffffff


	//   ....[7]....
        /*0048*/ 	.word	0xffffffff


	//   ....[8]....
        /*004c*/ 	.word	0xffffffff


	//   ....[9]....
        /*0050*/ 	.word	0xffffffff


	//   ....[10]....
        /*0054*/ 	.word	0xffffffff


	//   ....[11]....
        /*0058*/ 	.word	0xffffffff


	//   ....[12]....
        /*005c*/ 	.word	0xffffffff


	//   ....[13]....
        /*0060*/ 	.word	0xffffffff


	//   ....[14]....
        /*0064*/ 	.word	0xffffffff


	//   ....[15]....
        /*0068*/ 	.word	0xffffffff


	//   ....[16]....
        /*006c*/ 	.word	0x05000004


	//   ....[17]....
        /*0070*/ 	.word	0x05000004


	//   ....[18]....
        /*0074*/ 	.word	0x05000004


	//   ....[19]....
        /*0078*/ 	.word	0x05000004


	//----- nvinfo : EIATTR_COOP_GROUP_INSTR_OFFSETS
	.align		4
.L_2960:
        /*007c*/ 	.byte	0x04, 0x28
        /*007e*/ 	.short	(.L_2962 - .L_2961)


	//   ....[0]....
.L_2961:
        /*0080*/ 	.word	0x00004900


	//   ....[1]....
        /*0084*/ 	.word	0x00004a50


	//   ....[2]....
        /*0088*/ 	.word	0x00004a60


	//   ....[3]....
        /*008c*/ 	.word	0x00004a80


	//   ....[4]....
        /*0090*/ 	.word	0x00007cd0


	//   ....[5]....
        /*0094*/ 	.word	0x00007d00


	//   ....[6]....
        /*0098*/ 	.word	0x00007d40


	//   ....[7]....
        /*009c*/ 	.word	0x00007d50


	//   ....[8]....
        /*00a0*/ 	.word	0x0000b450


	//   ....[9]....
        /*00a4*/ 	.word	0x0000b460


	//   ....[10]....
        /*00a8*/ 	.word	0x0000b4a0


	//   ....[11]....
        /*00ac*/ 	.word	0x0000b4b0


	//   ....[12]....
        /*00b0*/ 	.word	0x0000c4f0


	//   ....[13]....
        /*00b4*/ 	.word	0x0000c500


	//   ....[14]....
        /*00b8*/ 	.word	0x0000c530


	//   ....[15]....
        /*00bc*/ 	.word	0x0000c540


	//   ....[16]....
        /*00c0*/ 	.word	0x0000d3a0


	//   ....[17]....
        /*00c4*/ 	.word	0x0000d410


	//   ....[18]....
        /*00c8*/ 	.word	0x0000d470


	//   ....[19]....
        /*00cc*/ 	.word	0x0000d4e0


	//----- nvinfo : EIATTR_VRC_CTA_INIT_COUNT
	.align		4
.L_2962:
        /*00d0*/ 	.byte	0x02, 0x4a
	.zero		1
	.zero		1


	//----- nvinfo : EIATTR_EXIT_INSTR_OFFSETS
	.align		4
        /*00d4*/ 	.byte	0x04, 0x1c
        /*00d6*/ 	.short	(.L_2964 - .L_2963)


	//   ....[0]....
.L_2963:
        /*00d8*/ 	.word	0x00000090


	//----- nvinfo : EIATTR_CRS_STACK_SIZE
	.align		4
.L_2964:
        /*00dc*/ 	.byte	0x04, 0x1e
        /*00de*/ 	.short	(.L_2966 - .L_2965)
.L_2965:
        /*00e0*/ 	.word	0x00000000


	//----- nvinfo : EIATTR_CBANK_PARAM_SIZE
	.align		4
.L_2966:
        /*00e4*/ 	.byte	0x03, 0x19
        /*00e6*/ 	.short	0x01d0


	//----- nvinfo : EIATTR_PARAM_CBANK
	.align		4
        /*00e8*/ 	.byte	0x04, 0x0a
        /*00ea*/ 	.short	(.L_2968 - .L_2967)
	.align		4
.L_2967:
        /*00ec*/ 	.word	index@(.nv.constant0._ZN5flash24flash_fwd_splitkv_kernelI23Flash_fwd_kernel_traitsILi96ELi64ELi64ELi4ELb0ELb0EN7cutlass6half_tE19Flash_kernel_traitsILi96ELi64ELi64ELi4ES3_EELb0ELb1ELb1ELb0ELb0ELb0ELb0ELb0EEEvNS_16Flash_fwd_paramsE)
        /*00f0*/ 	.short	0x0380
        /*00f2*/ 	.short	0x01d0


	//----- nvinfo : EIATTR_SW_WAR
	.align		4
.L_2968:
        /*00f4*/ 	.byte	0x04, 0x36
        /*00f6*/ 	.short	(.L_2970 - .L_2969)
.L_2969:
        /*00f8*/ 	.word	0x00000008
.L_2970:


//--------------------- .nv.info._ZN5flash24flash_fwd_splitkv_kernelI23Flash_fwd_kernel_traitsILi96ELi64ELi64ELi4ELb0ELb0EN7cutlass6half_tE19Flash_kernel_traitsILi96ELi64ELi64ELi4ES3_EELb0ELb1ELb1ELb0ELb0ELb1ELb0ELb0EEEvNS_16Flash_fwd_paramsE --------------------------
	.section	.nv.info._ZN5flash24flash_fwd_splitkv_kernelI23Flash_fwd_kernel_traitsILi96ELi64ELi64ELi4ELb0ELb0EN7cutlass6half_tE19Flash_kernel_traitsILi96ELi64ELi64ELi4ES3_EELb0ELb1ELb1ELb0ELb0ELb1ELb0ELb0EEEvNS_16Flash_fwd_paramsE,"",@"SHT_CUDA_INFO"
	.sectionflags	@""
	.align	4


	//----- nvinfo : EIATTR_CUDA_API_VERSION
	.align		4
        /*0000*/ 	.byte	0x04, 0x37
        /*0002*/ 	.short	(.L_2972 - .L_2971)
.L_2971:
        /*0004*/ 	.word	0x00000082


	//----- nvinfo : EIATTR_KPARAM_INFO
	.align		4
.L_2972:
        /*0008*/ 	.byte	0x04, 0x17
        /*000a*/ 	.short	(.L_2974 - .L_2973)
.L_2973:
        /*000c*/ 	.word	0x00000000
        /*0010*/ 	.short	0x0000
        /*0012*/ 	.short	0x0000
        /*0014*/ 	.byte	0x00, 0xf0, 0x41, 0x07


	//----- nvinfo : EIATTR_SPARSE_MMA_MASK
	.align		4
.L_2974:
        /*0018*/ 	.byte	0x03, 0x50
        /*001a*/ 	.short	0x0000


	//----- nvinfo : EIATTR_MAXREG_COUNT
	.align		4
        /*001c*/ 	.byte	0x03, 0x1b
        /*001e*/ 	.short	0x00ff


	//----- nvinfo : EIATTR_NUM_BARRIERS
	.align		4
        /*0020*/ 	.byte	0x02, 0x4c
        /*0022*/ 	.byte	0x01
	.zero		1


	//----- nvinfo : EIATTR_MERCURY_ISA_VERSION
	.align		4
        /*0024*/ 	.byte	0x03, 0x5f
        /*0026*/ 	.short	0x0101


	//----- nvinfo : EIATTR_COOP_GROUP_MASK_REGIDS
	.align		4
        /*0028*/ 	.byte	0x04, 0x29
        /*002a*/ 	.short	(.L_2976 - .L_2975)


	//   ....[0]....
.L_2975:
        /*002c*/ 	.word	0xffffffff


	//   ....[1]....
        /*0030*/ 	.word	0xffffffff


	//   ....[2]....
        /*0034*/ 	.word	0xffffffff


	//   ....[3]....
        /*0038*/ 	.word	0xffffffff


	//   ....[4]....
        /*003c*/ 	.word	0xffffffff


	//   ....[5]....
        /*0040*/ 	.word	0xffffffff


	//   ....[6]....
        /*0044*/ 	.word	0xffffffff


	//   ....[7]....
        /*0048*/ 	.word	0xffffffff


	//   ....[8]....
        /*004c*/ 	.word	0xffffffff


	//   ....[9]....
        /*0050*/ 	.word	0xffffffff


	//   ....[10]....
        /*0054*/ 	.word	0xffffffff


	//   ....[11]....
        /*0058*/ 	.word	0xffffffff


	//   ....[12]....
        /*005c*/ 	.word	0xffffffff


	//   ....[13]....
        /*0060*/ 	.word	0xffffffff


	//   ....[14]....
        /*0064*/ 	.word	0xffffffff


	//   ....[15]....
        /*0068*/ 	.word	0xffffffff


	//   ....[16]....
        /*006c*/ 	.word	0x05000004


	//   ....[17]....
        /*0070*/ 	.word	0x05000004


	//   ....[18]....
        /*0074*/ 	.word	0x05000004


	//   ....[19]....
        /*0078*/ 	.word	0x05000004


	//----- nvinfo : EIATTR_COOP_GROUP_INSTR_OFFSETS
	.align		4
.L_2976:
        /*007c*/ 	.byte	0x04, 0x28
        /*007e*/ 	.short	(.L_2978 - .L_2977)


	//   ....[0]....
.L_2977:
        /*0080*/ 	.word	0x00004cf0


	//   ....[1]....
        /*0084*/ 	.word	0x00004e70


	//   ....[2]....
        /*0088*/ 	.word	0x00004e80


	//   ....[3]....
        /*008c*/ 	.word	0x00004ea0


	//   ....[4]....
        /*0090*/ 	.word	0x00008510


	//   ....[5]....
        /*0094*/ 	.word	0x00008540


	//   ....[6]....
        /*0098*/ 	.word	0x00008560


	//   ....[7]....
        /*009c*/ 	.word	0x00008580


	//   ....[8]....
        /*00a0*/ 	.word	0x0000c080


	//   ....[9]....
        /*00a4*/ 	.word	0x0000c0b0


	//   ....[10]....
        /*00a8*/ 	.word	0x0000c0f0


	//   ....[11]....
        /*00ac*/ 	.word	0x0000c100


	//   ....[12]....
        /*00b0*/ 	.word	0x0000d110


	//   ....[13]....
        /*00b4*/ 	.word	0x0000d120


	//   ....[14]....
        /*00b8*/ 	.word	0x0000d150


	//   ....[15]....
        /*00bc*/ 	.word	0x0000d160


	//   ....[16]....
        /*00c0*/ 	.word	0x0000dfc0


	//   ....[17]....
        /*00c4*/ 	.word	0x0000e030


	//   ....[18]....
        /*00c8*/ 	.word	0x0000e090


	//   ....[19]....
        /*00cc*/ 	.word	0x0000e100


	//----- nvinfo : EIATTR_VRC_CTA_INIT_COUNT
	.align		4
.L_2978:
        /*00d0*/ 	.byte	0x02, 0x4a
	.zero		1
	.zero		1


	//----- nvinfo : EIATTR_EXIT_INSTR_OFFSETS
	.align		4
        /*00d4*/ 	.byte	0x04, 0x1c
        /*00d6*/ 	.short	(.L_2980 - .L_2979)


	//   ....[0]....
.L_2979:
        /*00d8*/ 	.word	0x00000090


	//----- nvinfo : EIATTR_CRS_STACK_SIZE
	.align		4
.L_2980:
        /*00dc*/ 	.byte	0x04, 0x1e
        /*00de*/ 	.short	(.L_2982 - .L_2981)
.L_2981:
        /*00e0*/ 	.word	0x00000000


	//----- nvinfo : EIATTR_CBANK_PARAM_SIZE
	.align		4
.L_2982:
        /*00e4*/ 	.byte	0x03, 0x19
        /*00e6*/ 	.short	0x01d0


	//----- nvinfo : EIATTR_PARAM_CBANK
	.align		4
        /*00e8*/ 	.byte	0x04, 0x0a
        /*00ea*/ 	.short	(.L_2984 - .L_2983)
	.align		4
.L_2983:
        /*00ec*/ 	.word	index@(.nv.constant0._ZN5flash24flash_fwd_splitkv_kernelI23Flash_fwd_kernel_traitsILi96ELi64ELi64ELi4ELb0ELb0EN7cutlass6half_tE19Flash_kernel_traitsILi96ELi64ELi64ELi4ES3_EELb0ELb1ELb1ELb0ELb0ELb1ELb0ELb0EEEvNS_16Flash_fwd_paramsE)
        /*00f0*/ 	.short	0x0380
        /*00f2*/ 	.short	0x01d0


	//----- nvinfo : EIATTR_SW_WAR
	.align		4
.L_2984:
        /*00f4*/ 	.byte	0x04, 0x36
        /*00f6*/ 	.short	(.L_2986 - .L_2985)
.L_2985:
        /*00f8*/ 	.word	0x00000008
.L_2986:


//--------------------- .nv.info._ZN5flash24flash_fwd_splitkv_kernelI23Flash_fwd_kernel_traitsILi96ELi64ELi64ELi4ELb0ELb0EN7cutlass6half_tE19Flash_kernel_traitsILi96ELi64ELi64ELi4ES3_EELb0ELb1ELb0ELb0ELb1ELb0ELb0ELb1EEEvNS_16Flash_fwd_paramsE --------------------------
	.section	.nv.info._ZN5flash24flash_fwd_splitkv_kernelI23Flash_fwd_kernel_traitsILi96ELi64ELi64ELi4ELb0ELb0EN7cutlass6half_tE19Flash_kernel_traitsILi96ELi64ELi64ELi4ES3_EELb0ELb1ELb0ELb0ELb1ELb0ELb0ELb1EEEvNS_16Flash_fwd_paramsE,"",@"SHT_CUDA_INFO"
	.sectionflags	@""
	.align	4


	//----- nvinfo : EIATTR_CUDA_API_VERSION
	.align		4
        /*0000*/ 	.byte	0x04, 0x37
        /*0002*/ 	.short	(.L_2988 - .L_2987)
.L_2987:
        /*0004*/ 	.word	0x00000082


	//----- nvinfo : EIATTR_KPARAM_INFO
	.align		4
.L_2988:
        /*0008*/ 	.byte	0x04, 0x17
        /*000a*/ 	.short	(.L_2990 - .L_2989)
.L_2989:
        /*000c*/ 	.word	0x00000000
        /*0010*/ 	.short	0x0000
        /*0012*/ 	.short	0x0000
        /*0014*/ 	.byte	0x00, 0xf0, 0x41, 0x07


	//----- nvinfo : EIATTR_SPARSE_MMA_MASK
	.align		4
.L_2990:
        /*0018*/ 	.byte	0x03, 0x50
        /*001a*/ 	.short	0x0000


	//----- nvinfo : EIATTR_MAXREG_COUNT
	.align		4
        /*001c*/ 	.byte	0x03, 0x1b
        /*001e*/ 	.short	0x00ff


	//----- nvinfo : EIATTR_NUM_BARRIERS
	.align		4
        /*0020*/ 	.byte	0x02, 0x4c
        /*0022*/ 	.byte	0x01
	.zero		1


	//----- nvinfo : EIATTR_MERCURY_ISA_VERSION
	.align		4
        /*0024*/ 	.byte	0x03, 0x5f
        /*0026*/ 	.short	0x0101


	//----- nvinfo : EIATTR_COOP_GROUP_MASK_REGIDS
	.align		4
        /*0028*/ 	.byte	0x04, 0x29
        /*002a*/ 	.short	(.L_2992 - .L_2991)


	//   ....[0]....
.L_2991:
        /*002c*/ 	.word	0xffffffff


	//   ....[1]....
        /*0030*/ 	.word	0xffffffff


	//   ....[2]....
        /*0034*/ 	.word	0xffffffff


	//   ....[3]....
        /*0038*/ 	.word	0xffffffff


	//   ....[4]....
        /*003c*/ 	.word	0xffffffff


	//   ....[5]....
        /*0040*/ 	.word	0xffffffff


	//   ....[6]....
        /*0044*/ 	.word	0xffffffff


	//   ....[7]....
        /*0048*/ 	.word	0xffffffff


	//   ....[8]....
        /*004c*/ 	.word	0xffffffff


	//   ....[9]....
        /*0050*/ 	.word	0xffffffff


	//   ....[10]....
        /*0054*/ 	.word	0xffffffff


	//   ....[11]....
        /*0058*/ 	.word	0xffffffff


	//   ....[12]....
        /*005c*/ 	.word	0xffffffff


	//   ....[13]....
        /*0060*/ 	.word	0xffffffff


	//   ....[14]....
        /*0064*/ 	.word	0xffffffff


	//   ....[15]....
        /*0068*/ 	.word	0xffffffff


	//   ....[16]....
        /*006c*/ 	.word	0x05000002


	//   ....[17]....
        /*0070*/ 	.word	0x05000002


	//   ....[18]....
        /*0074*/ 	.word	0x05000002


	//   ....[19]....
        /*0078*/ 	.word	0x05000002


	//----- nvinfo : EIATTR_COOP_GROUP_INSTR_OFFSETS
	.align		4
.L_2992:
        /*007c*/ 	.byte	0x04, 0x28
        /*007e*/ 	.short	(.L_2994 - .L_2993)


	//   ....[0]....
.L_2993:
        /*0080*/ 	.word	0x0000b500


	//   ....[1]....
        /*0084*/ 	.word	0x0000b520


	//   ....[2]....
        /*0088*/ 	.word	0x0000b5a0


	//   ....[3]....
        /*008c*/ 	.word	0x0000b5b0


	//   ....[4]....
        /*0090*/ 	.word	0x0000dcc0


	//   ....[5]....
        /*0094*/ 	.word	0x0000dcd0


	//   ....[6]....
        /*0098*/ 	.word	0x0000dd10


	//   ....[7]....
        /*009c*/ 	.word	0x0000dd20


	//   ....[8]....
        /*00a0*/ 	.word	0x00010b00


	//   ....[9]....
        /*00a4*/ 	.word	0x00010b60


	//   ....[10]....
        /*00a8*/ 	.word	0x00010b80


	//   ....[11]....
        /*00ac*/ 	.word	0x00010ba0


	//   ....[12]....
        /*00b0*/ 	.word	0x00011bb0


	//   ....[13]....
        /*00b4*/ 	.word	0x00011bc0


	//   ....[14]....
        /*00b8*/ 	.word	0x00011bf0


	//   ....[15]....
        /*00bc*/ 	.word	0x00011c00


	//   ....[16]....
        /*00c0*/ 	.word	0x00012a90


	//   ....[17]....
        /*00c4*/ 	.word	0x00012b00


	//   ....[18]....
        /*00c8*/ 	.word	0x00012b60


	//   ....[19]....
        /*00cc*/ 	.word	0x00012bd0


	//----- nvinfo : EIATTR_VRC_CTA_INIT_COUNT
	.align		4
.L_2994:
        /*00d0*/ 	.byte	0x02, 0x4a
	.zero		1
	.zero		1


	//----- nvinfo : EIATTR_EXIT_INSTR_OFFSETS
	.align		4
        /*00d4*/ 	.byte	0x04, 0x1c
        /*00d6*/ 	.short	(.L_2996 - .L_2995)


	//   ....[0]....
.L_2995:
        /*00d8*/ 	.word	0x00000090


	//----- nvinfo : EIATTR_CRS_STACK_SIZE
	.align		4
.L_2996:
        /*00dc*/ 	.byte	0x04, 0x1e
        /*00de*/ 	.short	(.L_2998 - .L_2997)
.L_2997:
        /*00e0*/ 	.word	0x00000000


	//----- nvinfo : EIATTR_CBANK_PARAM_SIZE
	.align		4
.L_2998:
        /*00e4*/ 	.byte	0x03, 0x19
        /*00e6*/ 	.short	0x01d0


	//----- nvinfo : EIATTR_PARAM_CBANK
	.align		4
        /*00e8*/ 	.byte	0x04, 0x0a
        /*00ea*/ 	.short	(.L_3000 - .L_2999)
	.align		4
.L_2999:
        /*00ec*/ 	.word	index@(.nv.constant0._ZN5flash24flash_fwd_splitkv_kernelI23Flash_fwd_kernel_traitsILi96ELi64ELi64ELi4ELb0ELb0EN7cutlass6half_tE19Flash_kernel_traitsILi96ELi64ELi64ELi4ES3_EELb0ELb1ELb0ELb0ELb1ELb0ELb0ELb1EEEvNS_16Flash_fwd_paramsE)
        /*00f0*/ 	.short	0x0380
        /*00f2*/ 	.short	0x01d0


	//----- nvinfo : EIATTR_SW_WAR
	.align		4
.L_3000:
        /*00f4*/ 	.byte	0x04, 0x36
        /*00f6*/ 	.short	(.L_3002 - .L_3001)
.L_3001:
        /*00f8*/ 	.word	0x00000008
.L_3002:


//--------------------- .nv.info._ZN5flash24flash_fwd_splitkv_kernelI23Flash_fwd_kernel_traitsILi96ELi64ELi64ELi4ELb0ELb0EN7cutlass6half_tE19Flash_kernel_traitsILi96ELi64ELi64ELi4ES3_EELb0ELb1ELb0ELb0ELb1ELb1ELb0ELb1EEEvNS_16Flash_fwd_paramsE --------------------------
	.section	.nv.info._ZN5flash24flash_fwd_splitkv_kernelI23Flash_fwd_kernel_traitsILi96ELi64ELi64ELi4ELb0ELb0EN7cutlass6half_tE19Flash_kernel_traitsILi96ELi64ELi64ELi4ES3_EELb0ELb1ELb0ELb0ELb1ELb1ELb0ELb1EEEvNS_16Flash_fwd_paramsE,"",@"SHT_CUDA_INFO"
	.sectionflags	@""
	.align	4


	//----- nvinfo : EIATTR_CUDA_API_VERSION
	.align		4
        /*0000*/ 	.byte	0x04, 0x37
        /*0002*/ 	.short	(.L_3004 - .L_3003)
.L_3003:
        /*0004*/ 	.word	0x00000082


	//----- nvinfo : EIATTR_KPARAM_INFO
	.align		4
.L_3004:
        /*0008*/ 	.byte	0x04, 0x17
        /*000a*/ 	.short	(.L_3006 - .L_3005)
.L_3005:
        /*000c*/ 	.word	0x00000000
        /*0010*/ 	.short	0x0000
        /*0012*/ 	.short	0x0000
        /*0014*/ 	.byte	0x00, 0xf0, 0x41, 0x07


	//----- nvinfo : EIATTR_SPARSE_MMA_MASK
	.align		4
.L_3006:
        /*0018*/ 	.byte	0x03, 0x50
        /*001a*/ 	.short	0x0000


	//----- nvinfo : EIATTR_MAXREG_COUNT
	.align		4
        /*001c*/ 	.byte	0x03, 0x1b
        /*001e*/ 	.short	0x00ff


	//----- nvinfo : EIATTR_NUM_BARRIERS
	.align		4
        /*0020*/ 	.byte	0x02, 0x4c
        /*0022*/ 	.byte	0x01
	.zero		1


	//----- nvinfo : EIATTR_MERCURY_ISA_VERSION
	.align		4
        /*0024*/ 	.byte	0x03, 0x5f
        /*0026*/ 	.short	0x0101


	//----- nvinfo : EIATTR_COOP_GROUP_MASK_REGIDS
	.align		4
        /*0028*/ 	.byte	0x04, 0x29
        /*002a*/ 	.short	(.L_3008 - .L_3007)


	//   ....[0]....
.L_3007:
        /*002c*/ 	.word	0xffffffff


	//   ....[1]....
        /*0030*/ 	.word	0xffffffff


	//   ....[2]....
        /*0034*/ 	.word	0xffffffff


	//   ....[3]....
        /*0038*/ 	.word	0xffffffff


	//   ....[4]....
        /*003c*/ 	.word	0xffffffff


	//   ....[5]....
        /*0040*/ 	.word	0xffffffff


	//   ....[6]....
        /*0044*/ 	.word	0xffffffff


	//   ....[7]....
        /*0048*/ 	.word	0xffffffff


	//   ....[8]....
        /*004c*/ 	.word	0xffffffff


	//   ....[9]....
        /*0050*/ 	.word	0xffffffff


	//   ....[10]....
        /*0054*/ 	.word	0xffffffff


	//   ....[11]....
        /*0058*/ 	.word	0xffffffff


	//   ....[12]....
        /*005c*/ 	.word	0xffffffff


	//   ....[13]....
        /*0060*/ 	.word	0xffffffff


	//   ....[14]....
        /*0064*/ 	.word	0xffffffff


	//   ....[15]....
        /*0068*/ 	.word	0xffffffff


	//   ....[16]....
        /*006c*/ 	.word	0x05000002


	//   ....[17]....
        /*0070*/ 	.word	0x05000002


	//   ....[18]....
        /*0074*/ 	.word	0x05000002


	//   ....[19]....
        /*0078*/ 	.word	0x05000002


	//----- nvinfo : EIATTR_COOP_GROUP_INSTR_OFFSETS
	.align		4
.L_3008:
        /*007c*/ 	.byte	0x04, 0x28
        /*007e*/ 	.short	(.L_3010 - .L_3009)


	//   ....[0]....
.L_3009:
        /*0080*/ 	.word	0x0000b8f0


	//   ....[1]....
        /*0084*/ 	.word	0x0000b900


	//   ....[2]....
        /*0088*/ 	.word	0x0000b930


	//   ....[3]....
        /*008c*/ 	.word	0x0000b940


	//   ....[4]....
        /*0090*/ 	.word	0x0000e4e0


	//   ....[5]....
        /*0094*/ 	.word	0x0000e4f0


	//   ....[6]....
        /*0098*/ 	.word	0x0000e520


	//   ....[7]....
        /*009c*/ 	.word	0x0000e530


	//   ....[8]....
        /*00a0*/ 	.word	0x000116f0


	//   ....[9]....
        /*00a4*/ 	.word	0x00011740


	//   ....[10]....
        /*00a8*/ 	.word	0x00011780


	//   ....[11]....
        /*00ac*/ 	.word	0x000117a0


	//   ....[12]....
        /*00b0*/ 	.word	0x000127b0


	//   ....[13]....
        /*00b4*/ 	.word	0x000127c0


	//   ....[14]....
        /*00b8*/ 	.word	0x000127f0


	//   ....[15]....
        /*00bc*/ 	.word	0x00012800


	//   ....[16]....
        /*00c0*/ 	.word	0x00013690


	//   ....[17]....
        /*00c4*/ 	.word	0x00013700


	//   ....[18]....
        /*00c8*/ 	.word	0x00013760


	//   ....[19]....
        /*00cc*/ 	.word	0x000137d0


	//----- nvinfo : EIATTR_VRC_CTA_INIT_COUNT
	.align		4
.L_3010:
        /*00d0*/ 	.byte	0x02, 0x4a
	.zero		1
	.zero		1


	//----- nvinfo : EIATTR_EXIT_INSTR_OFFSETS
	.align		4
        /*00d4*/ 	.byte	0x04, 0x1c
        /*00d6*/ 	.short	(.L_3012 - .L_3011)


	//   ....[0]....
.L_3011:
        /*00d8*/ 	.word	0x00000090


	//----- nvinfo : EIATTR_CRS_STACK_SIZE
	.align		4
.L_3012:
        /*00dc*/ 	.byte	0x04, 0x1e
        /*00de*/ 	.short	(.L_3014 - .L_3013)
.L_3013:
        /*00e0*/ 	.word	0x00000000


	//----- nvinfo : EIATTR_CBANK_PARAM_SIZE
	.align		4
.L_3014:
        /*00e4*/ 	.byte	0x03, 0x19
        /*00e6*/ 	.short	0x01d0


	//----- nvinfo : EIATTR_PARAM_CBANK
	.align		4
        /*00e8*/ 	.byte	0x04, 0x0a
        /*00ea*/ 	.short	(.L_3016 - .L_3015)
	.align		4
.L_3015:
        /*00ec*/ 	.word	index@(.nv.constant0._ZN5flash24flash_fwd_splitkv_kernelI23Flash_fwd_kernel_traitsILi96ELi64ELi64ELi4ELb0ELb0EN7cutlass6half_tE19Flash_kernel_traitsILi96ELi64ELi64ELi4ES3_EELb0ELb1ELb0ELb0ELb1ELb1ELb0ELb1EEEvNS_16Flash_fwd_paramsE)
        /*00f0*/ 	.short	0x0380
        /*00f2*/ 	.short	0x01d0


	//----- nvinfo : EIATTR_SW_WAR
	.align		4
.L_3016:
        /*00f4*/ 	.byte	0x04, 0x36
        /*00f6*/ 	.short	(.L_3018 - .L_3017)
.L_3017:
        /*00f8*/ 	.word	0x00000008
.L_3018:


//--------------------- .nv.info._ZN5flash24flash_fwd_splitkv_kernelI23Flash_fwd_kernel_traitsILi96ELi64ELi64ELi4ELb0ELb0EN7cutlass6half_tE19Flash_kernel_traitsILi96ELi64ELi64ELi4ES3_EELb0ELb1ELb1ELb0ELb0ELb0ELb0ELb1EEEvNS_16Flash_fwd_paramsE --------------------------
	.section	.nv.info._ZN5flash24flash_fwd_splitkv_kernelI23Flash_fwd_kernel_traitsILi96ELi64ELi64ELi4ELb0ELb0EN7cutlass6half_tE19Flash_kernel_traitsILi96ELi64ELi64ELi4ES3_EELb0ELb1ELb1ELb0ELb0ELb0ELb0ELb1EEEvNS_16Flash_fwd_paramsE,"",@"SHT_CUDA_INFO"
	.sectionflags	@""
	.align	4


	//----- nvinfo : EIATTR_CUDA_API_VERSION
	.align		4
        /*0000*/ 	.byte	0x04, 0x37
        /*0002*/ 	.short	(.L_3020 - .L_3019)
.L_3019:
        /*0004*/ 	.word	0x00000082


	//----- nvinfo : EIATTR_KPARAM_INFO
	.align		4
.L_3020:
        /*0008*/ 	.byte	0x04, 0x17
        /*000a*/ 	.short	(.L_3022 - .L_3021)
.L_3021:
        /*000c*/ 	.word	0x00000000
        /*0010*/ 	.short	0x0000
        /*0012*/ 	.short	0x0000
        /*0014*/ 	.byte	0x00, 0xf0, 0x41, 0x07


	//----- nvinfo : EIATTR_SPARSE_MMA_MASK
	.align		4
.L_3022:
        /*0018*/ 	.byte	0x03, 0x50
        /*001a*/ 	.short	0x0000


	//----- nvinfo : EIATTR_MAXREG_COUNT
	.align		4
        /*001c*/ 	.byte	0x03, 0x1b
        /*001e*/ 	.short	0x00ff


	//----- nvinfo : EIATTR_NUM_BARRIERS
	.align		4
        /*0020*/ 	.byte	0x02, 0x4c
        /*0022*/ 	.byte	0x01
	.zero		1


	//----- nvinfo : EIATTR_MERCURY_ISA_VERSION
	.align		4
        /*0024*/ 	.byte	0x03, 0x5f
        /*0026*/ 	.short	0x0101


	//----- nvinfo : EIATTR_COOP_GROUP_MASK_REGIDS
	.align		4
        /*0028*/ 	.byte	0x04, 0x29
        /*002a*/ 	.short	(.L_3024 - .L_3023)


	//   ....[0]....
.L_3023:
        /*002c*/ 	.word	0xffffffff


	//   ....[1]....
        /*0030*/ 	.word	0xffffffff


	//   ....[2]....
        /*0034*/ 	.word	0xffffffff


	//   ....[3]....
        /*0038*/ 	.word	0xffffffff


	//   ....[4]....
        /*003c*/ 	.word	0xffffffff


	//   ....[5]....
        /*0040*/ 	.word	0xffffffff


	//   ....[6]....
        /*0044*/ 	.word	0xffffffff


	//   ....[7]....
        /*0048*/ 	.word	0xffffffff


	//   ....[8]....
        /*004c*/ 	.word	0xffffffff


	//   ....[9]....
        /*0050*/ 	.word	0xffffffff


	//   ....[10]....
        /*0054*/ 	.word	0xffffffff


	//   ....[11]....
        /*0058*/ 	.word	0xffffffff


	//   ....[12]....
        /*005c*/ 	.word	0xffffffff


	//   ....[13]....
        /*0060*/ 	.word	0xffffffff


	//   ....[14]....
        /*0064*/ 	.word	0xffffffff


	//   ....[15]....
        /*0068*/ 	.word	0xffffffff


	//   ....[16]....
        /*006c*/ 	.word	0x05000002


	//   ....[17]....
        /*0070*/ 	.word	0x05000002


	//   ....[18]....
        /*0074*/ 	.word	0x05000002


	//   ....[19]....
        /*0078*/ 	.word	0x05000002


	//----- nvinfo : EIATTR_COOP_GROUP_INSTR_OFFSETS
	.align		4
.L_3024:
        /*007c*/ 	.byte	0x04, 0x28
        /*007e*/ 	.short	(.L_3026 - .L_3025)


	//   ....[0]....
.L_3025:
        /*0080*/ 	.word	0x0000ce80


	//   ....[1]....
        /*0084*/ 	.word	0x0000cea0


	//   ....[2]....
        /*0088*/ 	.word	0x0000cf20


	//   ....[3]....
        /*008c*/ 	.word	0x0000cf30


	//   ....[4]....
        /*0090*/ 	.word	0x00010190


	//   ....[5]....
        /*0094*/ 	.word	0x000101b0


	//   ....[6]....
        /*0098*/ 	.word	0x000101d0


	//   ....[7]....
        /*009c*/ 	.word	0x000101f0


	//   ....[8]....
        /*00a0*/ 	.word	0x00013890


	//   ....[9]....
        /*00a4*/ 	.word	0x000138f0


	//   ....[10]....
        /*00a8*/ 	.word	0x00013910


	//   ....[11]....
        /*00ac*/ 	.word	0x00013930


	//   ....[12]....
        /*00b0*/ 	.word	0x00014940


	//   ....[13]....
        /*00b4*/ 	.word	0x00014950


	//   ....[14]....
        /*00b8*/ 	.word	0x00014980


	//   ....[15]....
        /*00bc*/ 	.word	0x00014990


	//   ....[16]....
        /*00c0*/ 	.word	0x000158c0


	//   ....[17]....
        /*00c4*/ 	.word	0x00015930


	//   ....[18]....
        /*00c8*/ 	.word	0x00015990


	//   ....[19]....
        /*00cc*/ 	.word	0x00015a00


	//----- nvinfo : EIATTR_VRC_CTA_INIT_COUNT
	.align		4
.L_3026:
        /*00d0*/ 	.byte	0x02, 0x4a
	.zero		1
	.zero		1


	//----- nvinfo : EIATTR_EXIT_INSTR_OFFSETS
	.align		4
        /*00d4*/ 	.byte	0x04, 0x1c
        /*00d6*/ 	.short	(.L_3028 - .L_3027)


	//   ....[0]....
.L_3027:
        /*00d8*/ 	.word	0x00000090


	//----- nvinfo : EIATTR_CRS_STACK_SIZE
	.align		4
.L_3028:
        /*00dc*/ 	.byte	0x04, 0x1e
        /*00de*/ 	.short	(.L_3030 - .L_3029)
.L_3029:
        /*00e0*/ 	.word	0x00000000


	//----- nvinfo : EIATTR_CBANK_PARAM_SIZE
	.align		4
.L_3030:
        /*00e4*/ 	.byte	0x03, 0x19
        /*00e6*/ 	.short	0x01d0


	//----- nvinfo : EIATTR_PARAM_CBANK
	.align		4
        /*00e8*/ 	.byte	0x04, 0x0a
        /*00ea*/ 	.short	(.L_3032 - .L_3031)
	.align		4
.L_3031:
        /*00ec*/ 	.word	index@(.nv.constant0._ZN5flash24flash_fwd_splitkv_kernelI23Flash_fwd_kernel_traitsILi96ELi64ELi64ELi4ELb0ELb0EN7cutlass6half_tE19Flash_kernel_traitsILi96ELi64ELi64ELi4ES3_EELb0ELb1ELb1ELb0ELb0ELb0ELb0ELb1EEEvNS_16Flash_fwd_paramsE)
        /*00f0*/ 	.short	0x0380
        /*00f2*/ 	.short	0x01d0


	//----- nvinfo : EIATTR_SW_WAR
	.align		4
.L_3032:
        /*00f4*/ 	.byte	0x04, 0x36
        /*00f6*/ 	.short	(.L_3034 - .L_3033)
.L_3033:
        /*00f8*/ 	.word	0x00000008
.L_3034:


//--------------------- .nv.info._ZN5flash24flash_fwd_splitkv_kernelI23Flash_fwd_kernel_traitsILi96ELi64ELi64ELi4ELb0ELb0EN7cutlass6half_tE19Flash_kernel_traitsILi96ELi64ELi64ELi4ES3_EELb0ELb1ELb1ELb0ELb0ELb1ELb0ELb1EEEvNS_16Flash_fwd_paramsE --------------------------
	.section	.nv.info._ZN5flash24flash_fwd_splitkv_kernelI23Flash_fwd_kernel_traitsILi96ELi64ELi64ELi4ELb0ELb0EN7cutlass6half_tE19Flash_kernel_traitsILi96ELi64ELi64ELi4ES3_EELb0ELb1ELb1ELb0ELb0ELb1ELb0ELb1EEEvNS_16Flash_fwd_paramsE,"",@"SHT_CUDA_INFO"
	.sectionflags	@""
	.align	4


	//----- nvinfo : EIATTR_CUDA_API_VERSION
	.align		4
        /*0000*/ 	.byte	0x04, 0x37
        /*0002*/ 	.short	(.L_3036 - .L_3035)
.L_3035:
        /*0004*/ 	.word	0x00000082


	//----- nvinfo : EIATTR_KPARAM_INFO
	.align		4
.L_3036:
        /*0008*/ 	.byte	0x04, 0x17
        /*000a*/ 	.short	(.L_3038 - .L_3037)
.L_3037:
        /*000c*/ 	.word	0x00000000
        /*0010*/ 	.short	0x0000
        /*0012*/ 	.short	0x0000
        /*0014*/ 	.byte	0x00, 0xf0, 0x41, 0x07


	//----- nvinfo : EIATTR_SPARSE_MMA_MASK
	.align		4
.L_3038:
        /*0018*/ 	.byte	0x03, 0x50
        /*001a*/ 	.short	0x0000


	//----- nvinfo : EIATTR_MAXREG_COUNT
	.align		4
        /*001c*/ 	.byte	0x03, 0x1b
        /*001e*/ 	.short	0x00ff


	//----- nvinfo : EIATTR_NUM_BARRIERS
	.align		4
        /*0020*/ 	.byte	0x02, 0x4c
        /*0022*/ 	.byte	0x01
	.zero		1


	//----- nvinfo : EIATTR_MERCURY_ISA_VERSION
	.align		4
        /*0024*/ 	.byte	0x03, 0x5f
        /*0026*/ 	.short	0x0101


	//----- nvinfo : EIATTR_COOP_GROUP_MASK_REGIDS
	.align		4
        /*0028*/ 	.byte	0x04, 0x29
        /*002a*/ 	.short	(.L_3040 - .L_3039)


	//   ....[0]....
.L_3039:
        /*002c*/ 	.word	0xffffffff


	//   ....[1]....
        /*0030*/ 	.word	0xffffffff


	//   ....[2]....
        /*0034*/ 	.word	0xffffffff


	//   ....[3]....
        /*0038*/ 	.word	0xffffffff


	//   ....[4]....
        /*003c*/ 	.word	0xffffffff


	//   ....[5]....
        /*0040*/ 	.word	0xffffffff


	//   ....[6]....
        /*0044*/ 	.word	0xffffffff


	//   ....[7]....
        /*0048*/ 	.word	0xffffffff


	//   ....[8]....
        /*004c*/ 	.word	0xffffffff


	//   ....[9]....
        /*0050*/ 	.word	0xffffffff


	//   ....[10]....
        /*0054*/ 	.word	0xffffffff


	//   ....[11]....
        /*0058*/ 	.word	0xffffffff


	//   ....[12]....
        /*005c*/ 	.word	0xffffffff


	//   ....[13]....
        /*0060*/ 	.word	0xffffffff


	//   ....[14]....
        /*0064*/ 	.word	0xffffffff


	//   ....[15]....
        /*0068*/ 	.word	0xffffffff


	//   ....[16]....
        /*006c*/ 	.word	0x05000002


	//   ....[17]....
        /*0070*/ 	.word	0x05000002


	//   ....[18]....
        /*0074*/ 	.word	0x05000002


	//   ....[19]....
        /*0078*/ 	.word	0x05000002


	//----- nvinfo : EIATTR_COOP_GROUP_INSTR_OFFSETS
	.align		4
.L_3040:
        /*007c*/ 	.byte	0x04, 0x28
        /*007e*/ 	.short	(.L_3042 - .L_3041)


	//   ....[0]....
.L_3041:
        /*0080*/ 	.word	0x0000d270


	//   ....[1]....
        /*0084*/ 	.word	0x0000d290


	//   ....[2]....
        /*0088*/ 	.word	0x0000d300


	//   ....[3]....
        /*008c*/ 	.word	0x0000d310


	//   ....[4]....
        /*0090*/ 	.word	0x000109b0


	//   ....[5]....
        /*0094*/ 	.word	0x000109d0


	//   ....[6]....
        /*0098*/ 	.word	0x000109f0


	//   ....[7]....
        /*009c*/ 	.word	0x00010a10


	//   ....[8]....
        /*00a0*/ 	.word	0x000144f0


	//   ....[9]....
        /*00a4*/ 	.word	0x00014520


	//   ....[10]....
        /*00a8*/ 	.word	0x00014550


	//   ....[11]....
        /*00ac*/ 	.word	0x00014560


	//   ....[12]....
        /*00b0*/ 	.word	0x00015570


	//   ....[13]....
        /*00b4*/ 	.word	0x00015580


	//   ....[14]....
        /*00b8*/ 	.word	0x000155b0


	//   ....[15]....
        /*00bc*/ 	.word	0x000155c0


	//   ....[16]....
        /*00c0*/ 	.word	0x000164f0


	//   ....[17]....
        /*00c4*/ 	.word	0x00016560


	//   ....[18]....
        /*00c8*/ 	.word	0x000165c0


	//   ....[19]....
        /*00cc*/ 	.word	0x00016630


	//----- nvinfo : EIATTR_VRC_CTA_INIT_COUNT
	.align		4
.L_3042:
        /*00d0*/ 	.byte	0x02, 0x4a
	.zero		1
	.zero		1


	//----- nvinfo : EIATTR_EXIT_INSTR_OFFSETS
	.align		4
        /*00d4*/ 	.byte	0x04, 0x1c
        /*00d6*/ 	.short	(.L_3044 - .L_3043)


	//   ....[0]....
.L_3043:
        /*00d8*/ 	.word	0x00000090


	//----- nvinfo : EIATTR_CRS_STACK_SIZE
	.align		4
.L_3044:
        /*00dc*/ 	.byte	0x04, 0x1e
        /*00de*/ 	.short	(.L_3046 - .L_3045)
.L_3045:
        /*00e0*/ 	.word	0x00000000


	//----- nvinfo : EIATTR_CBANK_PARAM_SIZE
	.align		4
.L_3046:
        /*00e4*/ 	.byte	0x03, 0x19
        /*00e6*/ 	.short	0x01d0


	//----- nvinfo : EIATTR_PARAM_CBANK
	.align		4
        /*00e8*/ 	.byte	0x04, 0x0a
        /*00ea*/ 	.short	(.L_3048 - .L_3047)
	.align		4
.L_3047:
        /*00ec*/ 	.word	index@(.nv.constant0._ZN5flash24flash_fwd_splitkv_kernelI23Flash_fwd_kernel_traitsILi96ELi64ELi64ELi4ELb0ELb0EN7cutlass6half_tE19Flash_kernel_traitsILi96ELi64ELi64ELi4ES3_EELb0ELb1ELb1ELb0ELb0ELb1ELb0ELb1EEEvNS_16Flash_fwd_paramsE)
        /*00f0*/ 	.short	0x0380
        /*00f2*/ 	.short	0x01d0


	//----- nvinfo : EIATTR_SW_WAR
	.align		4
.L_3048:
        /*00f4*/ 	.byte	0x04, 0x36
        /*00f6*/ 	.short	(.L_3050 - .L_3049)
.L_3049:
        /*00f8*/ 	.word	0x00000008
.L_3050:


//--------------------- .nv.info._ZN5flash24flash_fwd_splitkv_kernelI23Flash_fwd_kernel_traitsILi96ELi64ELi64ELi4ELb0ELb0EN7cutlass6half_tE19Flash_kernel_traitsILi96ELi64ELi64ELi4ES3_EELb0ELb1ELb0ELb0ELb1ELb0ELb1ELb0EEEvNS_16Flash_fwd_paramsE --------------------------
	.section	.nv.info._ZN5flash24flash_fwd_splitkv_kernelI23Flash_fwd_kernel_traitsILi96ELi64ELi64ELi4ELb0ELb0EN7cutlass6half_tE19Flash_kernel_traitsILi96ELi64ELi64ELi4ES3_EELb0ELb1ELb0ELb0ELb1ELb0ELb1ELb0EEEvNS_16Flash_fwd_paramsE,"",@"SHT_CUDA_INFO"
	.sectionflags	@""
	.align	4


	//----- nvinfo : EIATTR_CUDA_API_VERSION
	.align		4
        /*0000*/ 	.byte	0x04, 0x37
        /*0002*/ 	.short	(.L_3052 - .L_3051)
.L_3051:
        /*0004*/ 	.word	0x00000082


	//----- nvinfo : EIATTR_KPARAM_INFO
	.align		4
.L_3052:
        /*0008*/ 	.byte	0x04, 0x17
        /*000a*/ 	.short	(.L_3054 - .L_3053)
.L_3053:
        /*000c*/ 	.word	0x00000000
        /*0010*/ 	.short	0x0000
        /*0012*/ 	.short	0x0000
        /*0014*/ 	.byte	0x00, 0xf0, 0x41, 0x07


	//----- nvinfo : EIATTR_SPARSE_MMA_MASK
	.align		4
.L_3054:
        /*0018*/ 	.byte	0x03, 0x50
        /*001a*/ 	.short	0x0000


	//----- nvinfo : EIATTR_MAXREG_COUNT
	.align		4
        /*001c*/ 	.byte	0x03, 0x1b
        /*001e*/ 	.short	0x00ff


	//----- nvinfo : EIATTR_NUM_BARRIERS
	.align		4
        /*0020*/ 	.byte	0x02, 0x4c
        /*0022*/ 	.byte	0x01
	.zero		1


	//----- nvinfo : EIATTR_MERCURY_ISA_VERSION
	.align		4
        /*0024*/ 	.byte	0x03, 0x5f
        /*0026*/ 	.short	0x0101


	//----- nvinfo : EIATTR_COOP_GROUP_MASK_REGIDS
	.align		4
        /*0028*/ 	.byte	0x04, 0x29
        /*002a*/ 	.short	(.L_3056 - .L_3055)


	//   ....[0]....
.L_3055:
        /*002c*/ 	.word	0xffffffff


	//   ....[1]....
        /*0030*/ 	.word	0xffffffff


	//   ....[2]....
        /*0034*/ 	.word	0xffffffff


	//   ....[3]....
        /*0038*/ 	.word	0xffffffff


	//   ....[4]....
        /*003c*/ 	.word	0xffffffff


	//   ....[5]....
        /*0040*/ 	.word	0xffffffff


	//   ....[6]....
        /*0044*/ 	.word	0xffffffff


	//   ....[7]....
        /*0048*/ 	.word	0xffffffff


	//   ....[8]....
        /*004c*/ 	.word	0xffffffff


	//   ....[9]....
        /*0050*/ 	.word	0xffffffff


	//   ....[10]....
        /*0054*/ 	.word	0xffffffff


	//   ....[11]....
        /*0058*/ 	.word	0xffffffff


	//   ....[12]....
        /*005c*/ 	.word	0xffffffff


	//   ....[13]....
        /*0060*/ 	.word	0xffffffff


	//   ....[14]....
        /*0064*/ 	.word	0xffffffff


	//   ....[15]....
        /*0068*/ 	.word	0xffffffff


	//   ....[16]....
        /*006c*/ 	.word	0x05000006


	//   ....[17]....
        /*0070*/ 	.word	0x05000006


	//   ....[18]....
        /*0074*/ 	.word	0x05000006


	//   ....[19]....
        /*0078*/ 	.word	0x05000006


	//----- nvinfo : EIATTR_COOP_GROUP_INSTR_OFFSETS
	.align		4
.L_3056:
        /*007c*/ 	.byte	0x04, 0x28
        /*007e*/ 	.short	(.L_3058 - .L_3057)


	//   ....[0]....
.L_3057:
        /*0080*/ 	.word	0x00003a10


	//   ....[1]....
        /*0084*/ 	.word	0x00003b70


	//   ....[2]....
        /*0088*/ 	.word	0x00003b80


	//   ....[3]....
        /*008c*/ 	.word	0x00003bd0


	//   ....[4]....
        /*0090*/ 	.word	0x000061d0


	//   ....[5]....
        /*0094*/ 	.word	0x000062d0


	//   ....[6]....
        /*0098*/ 	.word	0x000062f0


	//   ....[7]....
        /*009c*/ 	.word	0x00006320


	//   ....[8]....
        /*00a0*/ 	.word	0x000090d0


	//   ....[9]....
        /*00a4*/ 	.word	0x000090e0


	//   ....[10]....
        /*00a8*/ 	.word	0x00009110


	//   ....[11]....
        /*00ac*/ 	.word	0x00009120


	//   ....[12]....
        /*00b0*/ 	.word	0x0000a1c0


	//   ....[13]....
        /*00b4*/ 	.word	0x0000a1d0


	//   ....[14]....
        /*00b8*/ 	.word	0x0000a200


	//   ....[15]....
        /*00bc*/ 	.word	0x0000a210


	//   ....[16]....
        /*00c0*/ 	.word	0x0000ad60


	//   ....[17]....
        /*00c4*/ 	.word	0x0000ade0


	//   ....[18]....
        /*00c8*/ 	.word	0x0000ae50


	//   ....[19]....
        /*00cc*/ 	.word	0x0000aec0


	//----- nvinfo : EIATTR_VRC_CTA_INIT_COUNT
	.align		4
.L_3058:
        /*00d0*/ 	.byte	0x02, 0x4a
	.zero		1
	.zero		1


	//----- nvinfo : EIATTR_EXIT_INSTR_OFFSETS
	.align		4
        /*00d4*/ 	.byte	0x04, 0x1c
        /*00d6*/ 	.short	(.L_3060 - .L_3059)


	//   ....[0]....
.L_3059:
        /*00d8*/ 	.word	0x000001f0


	//----- nvinfo : EIATTR_CRS_STACK_SIZE
	.align		4
.L_3060:
        /*00dc*/ 	.byte	0x04, 0x1e
        /*00de*/ 	.short	(.L_3062 - .L_3061)
.L_3061:
        /*00e0*/ 	.word	0x00000000


	//----- nvinfo : EIATTR_CBANK_PARAM_SIZE
	.align		4
.L_3062:
        /*00e4*/ 	.byte	0x03, 0x19
        /*00e6*/ 	.short	0x01d0


	//----- nvinfo : EIATTR_PARAM_CBANK
	.align		4
        /*00e8*/ 	.byte	0x04, 0x0a
        /*00ea*/ 	.short	(.L_3064 - .L_3063)
	.align		4
.L_3063:
        /*00ec*/ 	.word	index@(.nv.constant0._ZN5flash24flash_fwd_splitkv_kernelI23Flash_fwd_kernel_traitsILi96ELi64ELi64ELi4ELb0ELb0EN7cutlass6half_tE19Flash_kernel_traitsILi96ELi64ELi64ELi4ES3_EELb0ELb1ELb0ELb0ELb1ELb0ELb1ELb0EEEvNS_16Flash_fwd_paramsE)
        /*00f0*/ 	.short	0x0380
        /*00f2*/ 	.short	0x01d0


	//----- nvinfo : EIATTR_SW_WAR
	.align		4
.L_3064:
        /*00f4*/ 	.byte	0x04, 0x36
        /*00f6*/ 	.short	(.L_3066 - .L_3065)
.L_3065:
        /*00f8*/ 	.word	0x00000008
.L_3066:


//--------------------- .nv.info._ZN5flash24flash_fwd_splitkv_kernelI23Flash_fwd_kernel_traitsILi96ELi64ELi64ELi4ELb0ELb0EN7cutlass6half_tE19Flash_kernel_traitsILi96ELi64ELi64ELi4ES3_EELb0ELb1ELb0ELb0ELb1ELb1ELb1ELb0EEEvNS_16Flash_fwd_paramsE --------------------------
	.section	.nv.info._ZN5flash24flash_fwd_splitkv_kernelI23Flash_fwd_kernel_traitsILi96ELi64ELi64ELi4ELb0ELb0EN7cutlass6half_tE19Flash_kernel_traitsILi96ELi64ELi64ELi4ES3_EELb0ELb1ELb0ELb0ELb1ELb1ELb1ELb0EEEvNS_16Flash_fwd_paramsE,"",@"SHT_CUDA_INFO"
	.sectionflags	@""
	.align	4


	//----- nvinfo : EIATTR_CUDA_API_VERSION
	.align		4
        /*0000*/ 	.byte	0x04, 0x37
        /*0002*/ 	.short	(.L_3068 - .L_3067)
.L_3067:
        /*0004*/ 	.word	0x00000082


	//----- nvinfo : EIATTR_KPARAM_INFO
	.align		4
.L_3068:
        /*0008*/ 	.byte	0x04, 0x17
        /*000a*/ 	.short	(.L_3070 - .L_3069)
.L_3069:
        /*000c*/ 	.word	0x00000000
        /*0010*/ 	.short	0x0000
        /*0012*/ 	.short	0x0000
        /*0014*/ 	.byte	0x00, 0xf0, 0x41, 0x07


	//----- nvinfo : EIATTR_SPARSE_MMA_MASK
	.align		4
.L_3070:
        /*0018*/ 	.byte	0x03, 0x50
        /*001a*/ 	.short	0x0000


	//----- nvinfo : EIATTR_MAXREG_COUNT
	.align		4
        /*001c*/ 	.byte	0x03, 0x1b
        /*001e*/ 	.short	0x00ff


	//----- nvinfo : EIATTR_NUM_BARRIERS
	.align		4
        /*0020*/ 	.byte	0x02, 0x4c
        /*0022*/ 	.byte	0x01
	.zero		1


	//----- nvinfo : EIATTR_MERCURY_ISA_VERSION
	.align		4
        /*0024*/ 	.byte	0x03, 0x5f
        /*0026*/ 	.short	0x0101


	//----- nvinfo : EIATTR_COOP_GROUP_MASK_REGIDS
	.align		4
        /*0028*/ 	.byte	0x04, 0x29
        /*002a*/ 	.short	(.L_3072 - .L_3071)


	//   ....[0]....
.L_3071:
        /*002c*/ 	.word	0xffffffff


	//   ....[1]....
        /*0030*/ 	.word	0xffffffff


	//   ....[2]....
        /*0034*/ 	.word	0xffffffff


	//   ....[3]....
        /*0038*/ 	.word	0xffffffff


	//   ....[4]....
        /*003c*/ 	.word	0xffffffff


	//   ....[5]....
        /*0040*/ 	.word	0xffffffff


	//   ....[6]....
        /*0044*/ 	.word	0xffffffff


	//   ....[7]....
        /*0048*/ 	.word	0xffffffff


	//   ....[8]....
        /*004c*/ 	.word	0xffffffff


	//   ....[9]....
        /*0050*/ 	.word	0xffffffff


	//   ....[10]....
        /*0054*/ 	.word	0xffffffff


	//   ....[11]....
        /*0058*/ 	.word	0xffffffff


	//   ....[12]....
        /*005c*/ 	.word	0xffffffff


	//   ....[13]....
        /*0060*/ 	.word	0xffffffff


	//   ....[14]....
        /*0064*/ 	.word	0xffffffff


	//   ....[15]....
        /*0068*/ 	.word	0xffffffff


	//   ....[16]....
        /*006c*/ 	.word	0x05000007


	//   ....[17]....
        /*0070*/ 	.word	0x05000007


	//   ....[18]....
        /*0074*/ 	.word	0x05000007


	//   ....[19]....
        /*0078*/ 	.word	0x05000007


	//----- nvinfo : EIATTR_COOP_GROUP_INSTR_OFFSETS
	.align		4
.L_3072:
        /*007c*/ 	.byte	0x04, 0x28
        /*007e*/ 	.short	(.L_3074 - .L_3073)


	//   ....[0]....
.L_3073:
        /*0080*/ 	.word	0x00003e20


	//   ....[1]....
        /*0084*/ 	.word	0x00003e40


	//   ....[2]....
        /*0088*/ 	.word	0x00003e60


	//   ....[3]....
        /*008c*/ 	.word	0x00003e80


	//   ....[4]....
        /*0090*/ 	.word	0x00006920


	//   ....[5]....
        /*0094*/ 	.word	0x00006930


	//   ....[6]....
        /*0098*/ 	.word	0x00006980


	//   ....[7]....
        /*009c*/ 	.word	0x00006990


	//   ....[8]....
        /*00a0*/ 	.word	0x00009b10


	//   ....[9]....
        /*00a4*/ 	.word	0x00009b50


	//   ....[10]....
        /*00a8*/ 	.word	0x00009b90


	//   ....[11]....
        /*00ac*/ 	.word	0x00009ba0


	//   ....[12]....
        /*00b0*/ 	.word	0x0000ac10


	//   ....[13]....
        /*00b4*/ 	.word	0x0000ac20


	//   ....[14]....
        /*00b8*/ 	.word	0x0000ac50


	//   ....[15]....
        /*00bc*/ 	.word	0x0000ac60


	//   ....[16]....
        /*00c0*/ 	.word	0x0000b790


	//   ....[17]....
        /*00c4*/ 	.word	0x0000b800


	//   ....[18]....
        /*00c8*/ 	.word	0x0000b860


	//   ....[19]....
        /*00cc*/ 	.word	0x0000b8d0


	//----- nvinfo : EIATTR_VRC_CTA_INIT_COUNT
	.align		4
.L_3074:
        /*00d0*/ 	.byte	0x02, 0x4a
	.zero		1
	.zero		1


	//----- nvinfo : EIATTR_EXIT_INSTR_OFFSETS
	.align		4
        /*00d4*/ 	.byte	0x04, 0x1c
        /*00d6*/ 	.short	(.L_3076 - .L_3075)


	//   ....[0]....
.L_3075:
        /*00d8*/ 	.word	0x000001f0


	//----- nvinfo : EIATTR_CRS_STACK_SIZE
	.align		4
.L_3076:
        /*00dc*/ 	.byte	0x04, 0x1e
        /*00de*/ 	.short	(.L_3078 - .L_3077)
.L_3077:
        /*00e0*/ 	.word	0x00000000


	//----- nvinfo : EIATTR_CBANK_PARAM_SIZE
	.align		4
.L_3078:
        /*00e4*/ 	.byte	0x03, 0x19
        /*00e6*/ 	.short	0x01d0


	//----- nvinfo : EIATTR_PARAM_CBANK
	.align		4
        /*00e8*/ 	.byte	0x04, 0x0a
        /*00ea*/ 	.short	(.L_3080 - .L_3079)
	.align		4
.L_3079:
        /*00ec*/ 	.word	index@(.nv.constant0._ZN5flash24flash_fwd_splitkv_kernelI23Flash_fwd_kernel_traitsILi96ELi64ELi64ELi4ELb0ELb0EN7cutlass6half_tE19Flash_kernel_traitsILi96ELi64ELi64ELi4ES3_EELb0ELb1ELb0ELb0ELb1ELb1ELb1ELb0EEEvNS_16Flash_fwd_paramsE)
        /*00f0*/ 	.short	0x0380
        /*00f2*/ 	.short	0x01d0


	//----- nvinfo : EIATTR_SW_WAR
	.align		4
.L_3080:
        /*00f4*/ 	.byte	0x04, 0x36
        /*00f6*/ 	.short	(.L_3082 - .L_3081)
.L_3081:
        /*00f8*/ 	.word	0x00000008
.L_3082:


//--------------------- .nv.info._ZN5flash24flash_fwd_splitkv_kernelI23Flash_fwd_kernel_traitsILi96ELi64ELi64ELi4ELb0ELb0EN7cutlass6half_tE19Flash_kernel_traitsILi96ELi64ELi64ELi4ES3_EELb0ELb1ELb1ELb0ELb0ELb0ELb1ELb0EEEvNS_16Flash_fwd_paramsE --------------------------
	.section	.nv.info._ZN5flash24flash_fwd_splitkv_kernelI23Flash_fwd_kernel_traitsILi96ELi64ELi64ELi4ELb0ELb0EN7cutlass6half_tE19Flash_kernel_traitsILi96ELi64ELi64ELi4ES3_EELb0ELb1ELb1ELb0ELb0ELb0ELb1ELb0EEEvNS_16Flash_fwd_paramsE,"",@"SHT_CUDA_INFO"
	.sectionflags	@""
	.align	4


	//----- nvinfo : EIATTR_CUDA_API_VERSION
	.align		4
        /*0000*/ 	.byte	0x04, 0x37
        /*0002*/ 	.short	(.L_3084 - .L_3083)
.L_3083:
        /*0004*/ 	.word	0x00000082


	//----- nvinfo : EIATTR_KPARAM_INFO
	.align		4
.L_3084:
        /*0008*/ 	.byte	0x04, 0x17
        /*000a*/ 	.short	(.L_3086 - .L_3085)
.L_3085:
        /*000c*/ 	.word	0x00000000
        /*0010*/ 	.short	0x0000
        /*0012*/ 	.short	0x0000
        /*0014*/ 	.byte	0x00, 0xf0, 0x41, 0x07


	//----- nvinfo : EIATTR_SPARSE_MMA_MASK
	.align		4
.L_3086:
        /*0018*/ 	.byte	0x03, 0x50
        /*001a*/ 	.short	0x0000


	//----- nvinfo : EIATTR_MAXREG_COUNT
	.align		4
        /*001c*/ 	.byte	0x03, 0x1b
        /*001e*/ 	.short	0x00ff


	//----- nvinfo : EIATTR_NUM_BARRIERS
	.align		4
        /*0020*/ 	.byte	0x02, 0x4c
        /*0022*/ 	.byte	0x01
	.zero		1


	//----- nvinfo : EIATTR_MERCURY_ISA_VERSION
	.align		4
        /*0024*/ 	.byte	0x03, 0x5f
        /*0026*/ 	.short	0x0101


	//----- nvinfo : EIATTR_COOP_GROUP_MASK_REGIDS
	.align		4
        /*0028*/ 	.byte	0x04, 0x29
        /*002a*/ 	.short	(.L_3088 - .L_3087)


	//   ....[0]....
.L_3087:
        /*002c*/ 	.word	0xffffffff


	//   ....[1]....
        /*0030*/ 	.word	0xffffffff


	//   ....[2]....
        /*0034*/ 	.word	0xffffffff


	//   ....[3]....
        /*0038*/ 	.word	0xffffffff


	//   ....[4]....
        /*003c*/ 	.word	0xffffffff


	//   ....[5]....
        /*0040*/ 	.word	0xffffffff


	//   ....[6]....
        /*0044*/ 	.word	0xffffffff


	//   ....[7]....
        /*0048*/ 	.word	0xffffffff


	//   ....[8]....
        /*004c*/ 	.word	0xffffffff


	//   ....[9]....
        /*0050*/ 	.word	0xffffffff


	//   ....[10]....
        /*0054*/ 	.word	0xffffffff


	//   ....[11]....
        /*0058*/ 	.word	0xffffffff


	//   ....[12]....
        /*005c*/ 	.word	0xffffffff


	//   ....[13]....
        /*0060*/ 	.word	0xffffffff


	//   ....[14]....
        /*0064*/ 	.word	0xffffffff


	//   ....[15]....
        /*0068*/ 	.word	0xffffffff


	//   ....[16]....
        /*006c*/ 	.word	0x05000006


	//   ....[17]....
        /*0070*/ 	.word	0x05000006


	//   ....[18]....
        /*0074*/ 	.word	0x05000006


	//   ....[19]....
        /*0078*/ 	.word	0x05000006


	//----- nvinfo : EIATTR_COOP_GROUP_INSTR_OFFSETS
	.align		4
.L_3088:
        /*007c*/ 	.byte	0x04, 0x28
        /*007e*/ 	.short	(.L_3090 - .L_3089)


	//   ....[0]....
.L_3089:
        /*0080*/ 	.word	0x00004e60


	//   ....[1]....
        /*0084*/ 	.word	0x00004ea0


	//   ....[2]....
        /*0088*/ 	.word	0x00004ec0


	//   ....[3]....
        /*008c*/ 	.word	0x00004ee0


	//   ....[4]....
        /*0090*/ 	.word	0x00008150


	//   ....[5]....
        /*0094*/ 	.word	0x00008180


	//   ....[6]....
        /*0098*/ 	.word	0x000081c0


	//   ....[7]....
        /*009c*/ 	.word	0x000081d0


	//   ....[8]....
        /*00a0*/ 	.word	0x0000b880


	//   ....[9]....
        /*00a4*/ 	.word	0x0000b8b0


	//   ....[10]....
        /*00a8*/ 	.word	0x0000b8e0


	//   ....[11]....
        /*00ac*/ 	.word	0x0000b8f0


	//   ....[12]....
        /*00b0*/ 	.word	0x0000c940


	//   ....[13]....
        /*00b4*/ 	.word	0x0000c950


	//   ....[14]....
        /*00b8*/ 	.word	0x0000c980


	//   ....[15]....
        /*00bc*/ 	.word	0x0000c990


	//   ....[16]....
        /*00c0*/ 	.word	0x0000d770


	//   ....[17]....
        /*00c4*/ 	.word	0x0000d7e0


	//   ....[18]....
        /*00c8*/ 	.word	0x0000d840


	//   ....[19]....
        /*00cc*/ 	.word	0x0000d8b0


	//----- nvinfo : EIATTR_VRC_CTA_INIT_COUNT
	.align		4
.L_3090:
        /*00d0*/ 	.byte	0x02, 0x4a
	.zero		1
	.zero		1


	//----- nvinfo : EIATTR_EXIT_INSTR_OFFSETS
	.align		4
        /*00d4*/ 	.byte	0x04, 0x1c
        /*00d6*/ 	.short	(.L_3092 - .L_3091)


	//   ....[0]....
.L_3091:
        /*00d8*/ 	.word	0x000001f0


	//----- nvinfo : EIATTR_CRS_STACK_SIZE
	.align		4
.L_3092:
        /*00dc*/ 	.byte	0x04, 0x1e
        /*00de*/ 	.short	(.L_3094 - .L_3093)
.L_3093:
        /*00e0*/ 	.word	0x00000000


	//----- nvinfo : EIATTR_CBANK_PARAM_SIZE
	.align		4
.L_3094:
        /*00e4*/ 	.byte	0x03, 0x19
        /*00e6*/ 	.short	0x01d0


	//----- nvinfo : EIATTR_PARAM_CBANK
	.align		4
        /*00e8*/ 	.byte	0x04, 0x0a
        /*00ea*/ 	.short	(.L_3096 - .L_3095)
	.align		4
.L_3095:
        /*00ec*/ 	.word	index@(.nv.constant0._ZN5flash24flash_fwd_splitkv_kernelI23Flash_fwd_kernel_traitsILi96ELi64ELi64ELi4ELb0ELb0EN7cutlass6half_tE19Flash_kernel_traitsILi96ELi64ELi64ELi4ES3_EELb0ELb1ELb1ELb0ELb0ELb0ELb1ELb0EEEvNS_16Flash_fwd_paramsE)
        /*00f0*/ 	.short	0x0380
        /*00f2*/ 	.short	0x01d0


	//----- nvinfo : EIATTR_SW_WAR
	.align		4
.L_3096:
        /*00f4*/ 	.byte	0x04, 0x36
        /*00f6*/ 	.short	(.L_3098 - .L_3097)
.L_3097:
        /*00f8*/ 	.word	0x00000008
.L_3098:


//--------------------- .nv.info._ZN5flash24flash_fwd_splitkv_kernelI23Flash_fwd_kernel_traitsILi96ELi64ELi64ELi4ELb0ELb0EN7cutlass6half_tE19Flash_kernel_traitsILi96ELi64ELi64ELi4ES3_EELb0ELb1ELb1ELb0ELb0ELb1ELb1ELb0EEEvNS_16Flash_fwd_paramsE --------------------------
	.section	.nv.info._ZN5flash24flash_fwd_splitkv_kernelI23Flash_fwd_kernel_traitsILi96ELi64ELi64ELi4ELb0ELb0EN7cutlass6half_tE19Flash_kernel_traitsILi96ELi64ELi64ELi4ES3_EELb0ELb1ELb1ELb0ELb0ELb1ELb1ELb0EEEvNS_16Flash_fwd_paramsE,"",@"SHT_CUDA_INFO"
	.sectionflags	@""
	.align	4


	//----- nvinfo : EIATTR_CUDA_API_VERSION
	.align		4
        /*0000*/ 	.byte	0x04, 0x37
        /*0002*/ 	.short	(.L_3100 - .L_3099)
.L_3099:
        /*0004*/ 	.word	0x00000082


	//----- nvinfo : EIATTR_KPARAM_INFO
	.align		4
.L_3100:
        /*0008*/ 	.byte	0x04, 0x17
        /*000a*/ 	.short	(.L_3102 - .L_3101)
.L_3101:
        /*000c*/ 	.word	0x00000000
        /*0010*/ 	.short	0x0000
        /*0012*/ 	.short	0x0000
        /*0014*/ 	.byte	0x00, 0xf0, 0x41, 0x07


	//----- nvinfo : EIATTR_SPARSE_MMA_MASK
	.align		4
.L_3102:
        /*0018*/ 	.byte	0x03, 0x50
        /*001a*/ 	.short	0x0000


	//----- nvinfo : EIATTR_MAXREG_COUNT
	.align		4
        /*001c*/ 	.byte	0x03, 0x1b
        /*001e*/ 	.short	0x00ff


	//----- nvinfo : EIATTR_NUM_BARRIERS
	.align		4
        /*0020*/ 	.byte	0x02, 0x4c
        /*0022*/ 	.byte	0x01
	.zero		1


	//----- nvinfo : EIATTR_MERCURY_ISA_VERSION
	.align		4
        /*0024*/ 	.byte	0x03, 0x5f
        /*0026*/ 	.short	0x0101


	//----- nvinfo : EIATTR_COOP_GROUP_MASK_REGIDS
	.align		4
        /*0028*/ 	.byte	0x04, 0x29
        /*002a*/ 	.short	(.L_3104 - .L_3103)


	//   ....[0]....
.L_3103:
        /*002c*/ 	.word	0xffffffff


	//   ....[1]....
        /*0030*/ 	.word	0xffffffff


	//   ....[2]....
        /*0034*/ 	.word	0xffffffff


	//   ....[3]....
        /*0038*/ 	.word	0xffffffff


	//   ....[4]....
        /*003c*/ 	.word	0xffffffff


	//   ....[5]....
        /*0040*/ 	.word	0xffffffff


	//   ....[6]....
        /*0044*/ 	.word	0xffffffff


	//   ....[7]....
        /*0048*/ 	.word	0xffffffff


	//   ....[8]....
        /*004c*/ 	.word	0xffffffff


	//   ....[9]....
        /*0050*/ 	.word	0xffffffff


	//   ....[10]....
        /*0054*/ 	.word	0xffffffff


	//   ....[11]....
        /*0058*/ 	.word	0xffffffff


	//   ....[12]....
        /*005c*/ 	.word	0xffffffff


	//   ....[13]....
        /*0060*/ 	.word	0xffffffff


	//   ....[14]....
        /*0064*/ 	.word	0xffffffff


	//   ....[15]....
        /*0068*/ 	.word	0xffffffff


	//   ....[16]....
        /*006c*/ 	.word	0x05000006


	//   ....[17]....
        /*0070*/ 	.word	0x05000006


	//   ....[18]....
        /*0074*/ 	.word	0x05000006


	//   ....[19]....
        /*0078*/ 	.word	0x05000006


	//----- nvinfo : EIATTR_COOP_GROUP_INSTR_OFFSETS
	.align		4
.L_3104:
        /*007c*/ 	.byte	0x04, 0x28
        /*007e*/ 	.short	(.L_3106 - .L_3105)


	//   ....[0]....
.L_3105:
        /*0080*/ 	.word	0x00005260


	//   ....[1]....
        /*0084*/ 	.word	0x00005280


	//   ....[2]....
        /*0088*/ 	.word	0x000052a0


	//   ....[3]....
        /*008c*/ 	.word	0x000052c0


	//   ....[4]....
        /*0090*/ 	.word	0x00008930


	//   ....[5]....
        /*0094*/ 	.word	0x00008950


	//   ....[6]....
        /*0098*/ 	.word	0x00008990


	//   ....[7]....
        /*009c*/ 	.word	0x000089a0


	//   ....[8]....
        /*00a0*/ 	.word	0x0000c490


	//   ....[9]....
        /*00a4*/ 	.word	0x0000c4c0


	//   ....[10]....
        /*00a8*/ 	.word	0x0000c500


	//   ....[11]....
        /*00ac*/ 	.word	0x0000c510


	//   ....[12]....
        /*00b0*/ 	.word	0x0000d520


	//   ....[13]....
        /*00b4*/ 	.word	0x0000d530


	//   ....[14]....
        /*00b8*/ 	.word	0x0000d560


	//   ....[15]....
        /*00bc*/ 	.word	0x0000d570


	//   ....[16]....
        /*00c0*/ 	.word	0x0000e350


	//   ....[17]....
        /*00c4*/ 	.word	0x0000e3c0


	//   ....[18]....
        /*00c8*/ 	.word	0x0000e420


	//   ....[19]....
        /*00cc*/ 	.word	0x0000e490


	//----- nvinfo : EIATTR_VRC_CTA_INIT_COUNT
	.align		4
.L_3106:
        /*00d0*/ 	.byte	0x02, 0x4a
	.zero		1
	.zero		1


	//----- nvinfo : EIATTR_EXIT_INSTR_OFFSETS
	.align		4
        /*00d4*/ 	.byte	0x04, 0x1c
        /*00d6*/ 	.short	(.L_3108 - .L_3107)


	//   ....[0]....
.L_3107:
        /*00d8*/ 	.word	0x000001f0


	//----- nvinfo : EIATTR_CRS_STACK_SIZE
	.align		4
.L_3108:
        /*00dc*/ 	.byte	0x04, 0x1e
        /*00de*/ 	.short	(.L_3110 - .L_3109)
.L_3109:
        /*00e0*/ 	.word	0x00000000


	//----- nvinfo : EIATTR_CBANK_PARAM_SIZE
	.align		4
.L_3110:
        /*00e4*/ 	.byte	0x03, 0x19
        /*00e6*/ 	.short	0x01d0


	//----- nvinfo : EIATTR_PARAM_CBANK
	.align		4
        /*00e8*/ 	.byte	0x04, 0x0a
        /*00ea*/ 	.short	(.L_3112 - .L_3111)
	.align		4
.L_3111:
        /*00ec*/ 	.word	index@(.nv.constant0._ZN5flash24flash_fwd_splitkv_kernelI23Flash_fwd_kernel_traitsILi96ELi64ELi64ELi4ELb0ELb0EN7cutlass6half_tE19Flash_kernel_traitsILi96ELi64ELi64ELi4ES3_EELb0ELb1ELb1ELb0ELb0ELb1ELb1ELb0EEEvNS_16Flash_fwd_paramsE)
        /*00f0*/ 	.short	0x0380
        /*00f2*/ 	.short	0x01d0


	//----- nvinfo : EIATTR_SW_WAR
	.align		4
.L_3112:
        /*00f4*/ 	.byte	0x04, 0x36
        /*00f6*/ 	.short	(.L_3114 - .L_3113)
.L_3113:
        /*00f8*/ 	.word	0x00000008
.L_3114:


//--------------------- .nv.info._ZN5flash24flash_fwd_splitkv_kernelI23Flash_fwd_kernel_traitsILi96ELi64ELi64ELi4ELb0ELb0EN7cutlass6half_tE19Flash_kernel_traitsILi96ELi64ELi64ELi4ES3_EELb0ELb1ELb0ELb0ELb1ELb0ELb1ELb1EEEvNS_16Flash_fwd_paramsE --------------------------
	.section	.nv.info._ZN5flash24flash_fwd_splitkv_kernelI23Flash_fwd_kernel_traitsILi96ELi64ELi64ELi4ELb0ELb0EN7cutlass6half_tE19Flash_kernel_traitsILi96ELi64ELi64ELi4ES3_EELb0ELb1ELb0ELb0ELb1ELb0ELb1ELb1EEEvNS_16Flash_fwd_paramsE,"",@"SHT_CUDA_INFO"
	.sectionflags	@""
	.align	4


	//----- nvinfo : EIATTR_CUDA_API_VERSION
	.align		4
        /*0000*/ 	.byte	0x04, 0x37
        /*0002*/ 	.short	(.L_3116 - .L_3115)
.L_3115:
        /*0004*/ 	.word	0x00000082


	//----- nvinfo : EIATTR_KPARAM_INFO
	.align		4
.L_3116:
        /*0008*/ 	.byte	0x04, 0x17
        /*000a*/ 	.short	(.L_3118 - .L_3117)
.L_3117:
        /*000c*/ 	.word	0x00000000
        /*0010*/ 	.short	0x0000
        /*0012*/ 	.short	0x0000
        /*0014*/ 	.byte	0x00, 0xf0, 0x41, 0x07


	//----- nvinfo : EIATTR_SPARSE_MMA_MASK
	.align		4
.L_3118:
        /*0018*/ 	.byte	0x03, 0x50
        /*001a*/ 	.short	0x0000


	//----- nvinfo : EIATTR_MAXREG_COUNT
	.align		4
        /*001c*/ 	.byte	0x03, 0x1b
        /*001e*/ 	.short	0x00ff


	//----- nvinfo : EIATTR_NUM_BARRIERS
	.align		4
        /*0020*/ 	.byte	0x02, 0x4c
        /*0022*/ 	.byte	0x01
	.zero		1


	//----- nvinfo : EIATTR_MERCURY_ISA_VERSION
	.align		4
        /*0024*/ 	.byte	0x03, 0x5f
        /*0026*/ 	.short	0x0101


	//----- nvinfo : EIATTR_COOP_GROUP_MASK_REGIDS
	.align		4
        /*0028*/ 	.byte	0x04, 0x29
        /*002a*/ 	.short	(.L_3120 - .L_3119)


	//   ....[0]....
.L_3119:
        /*002c*/ 	.word	0xffffffff


	//   ....[1]....
        /*0030*/ 	.word	0xffffffff


	//   ....[2]....
        /*0034*/ 	.word	0xffffffff


	//   ....[3]....
        /*0038*/ 	.word	0xffffffff


	//   ....[4]....
        /*003c*/ 	.word	0xffffffff


	//   ....[5]....
        /*0040*/ 	.word	0xffffffff


	//   ....[6]....
        /*0044*/ 	.word	0xffffffff


	//   ....[7]....
        /*0048*/ 	.word	0xffffffff


	//   ....[8]....
        /*004c*/ 	.word	0xffffffff


	//   ....[9]....
        /*0050*/ 	.word	0xffffffff


	//   ....[10]....
        /*0054*/ 	.word	0xffffffff


	//   ....[11]....
        /*0058*/ 	.word	0xffffffff


	//   ....[12]....
        /*005c*/ 	.word	0xffffffff


	//   ....[13]....
        /*0060*/ 	.word	0xffffffff


	//   ....[14]....
        /*0064*/ 	.word	0xffffffff


	//   ....[15]....
        /*0068*/ 	.word	0xffffffff


	//   ....[16]....
        /*006c*/ 	.word	0x05000005


	//   ....[17]....
        /*0070*/ 	.word	0x05000005


	//   ....[18]....
        /*0074*/ 	.word	0x05000005


	//   ....[19]....
        /*0078*/ 	.word	0x05000005


	//----- nvinfo : EIATTR_COOP_GROUP_INSTR_OFFSETS
	.align		4
.L_3120:
        /*007c*/ 	.byte	0x04, 0x28
        /*007e*/ 	.short	(.L_3122 - .L_3121)


	//   ....[0]....
.L_3121:
        /*0080*/ 	.word	0x0000bc50


	//   ....[1]....
        /*0084*/ 	.word	0x0000bd70


	//   ....[2]....
        /*0088*/ 	.word	0x0000bd80


	//   ....[3]....
        /*008c*/ 	.word	0x0000bdf0


	//   ....[4]....
        /*0090*/ 	.word	0x0000e520


	//   ....[5]....
        /*0094*/ 	.word	0x0000e530


	//   ....[6]....
        /*0098*/ 	.word	0x0000e560


	//   ....[7]....
        /*009c*/ 	.word	0x0000e570


	//   ....[8]....
        /*00a0*/ 	.word	0x00011310


	//   ....[9]....
        /*00a4*/ 	.word	0x00011320


	//   ....[10]....
        /*00a8*/ 	.word	0x00011350


	//   ....[11]....
        /*00ac*/ 	.word	0x00011360


	//   ....[12]....
        /*00b0*/ 	.word	0x00012400


	//   ....[13]....
        /*00b4*/ 	.word	0x00012410


	//   ....[14]....
        /*00b8*/ 	.word	0x00012440


	//   ....[15]....
        /*00bc*/ 	.word	0x00012450


	//   ....[16]....
        /*00c0*/ 	.word	0x00013040


	//   ....[17]....
        /*00c4*/ 	.word	0x000130c0


	//   ....[18]....
        /*00c8*/ 	.word	0x00013140


	//   ....[19]....
        /*00cc*/ 	.word	0x000131b0


	//----- nvinfo : EIATTR_VRC_CTA_INIT_COUNT
	.align		4
.L_3122:
        /*00d0*/ 	.byte	0x02, 0x4a
	.zero		1
	.zero		1


	//----- nvinfo : EIATTR_EXIT_INSTR_OFFSETS
	.align		4
        /*00d4*/ 	.byte	0x04, 0x1c
        /*00d6*/ 	.short	(.L_3124 - .L_3123)


	//   ....[0]....
.L_3123:
        /*00d8*/ 	.word	0x000001f0


	//----- nvinfo : EIATTR_CRS_STACK_SIZE
	.align		4
.L_3124:
        /*00dc*/ 	.byte	0x04, 0x1e
        /*00de*/ 	.short	(.L_3126 - .L_3125)
.L_3125:
        /*00e0*/ 	.word	0x00000000


	//----- nvinfo : EIATTR_CBANK_PARAM_SIZE
	.align		4
.L_3126:
        /*00e4*/ 	.byte	0x03, 0x19
        /*00e6*/ 	.short	0x01d0


	//----- nvinfo : EIATTR_PARAM_CBANK
	.align		4
        /*00e8*/ 	.byte	0x04, 0x0a
        /*00ea*/ 	.short	(.L_3128 - .L_3127)
	.align		4
.L_3127:
        /*00ec*/ 	.word	index@(.nv.constant0._ZN5flash24flash_fwd_splitkv_kernelI23Flash_fwd_kernel_traitsILi96ELi64ELi64ELi4ELb0ELb0EN7cutlass6half_tE19Flash_kernel_traitsILi96ELi64ELi64ELi4ES3_EELb0ELb1ELb0ELb0ELb1ELb0ELb1ELb1EEEvNS_16Flash_fwd_paramsE)
        /*00f0*/ 	.short	0x0380
        /*00f2*/ 	.short	0x01d0


	//----- nvinfo : EIATTR_SW_WAR
	.align		4
.L_3128:
        /*00f4*/ 	.byte	0x04, 0x36
        /*00f6*/ 	.short	(.L_3130 - .L_3129)
.L_3129:
        /*00f8*/ 	.word	0x00000008
.L_3130:


//--------------------- .nv.info._ZN5flash24flash_fwd_splitkv_kernelI23Flash_fwd_kernel_traitsILi96ELi64ELi64ELi4ELb0ELb0EN7cutlass6half_tE19Flash_kernel_traitsILi96ELi64ELi64ELi4ES3_EELb0ELb1ELb0ELb0ELb1ELb1ELb1ELb1EEEvNS_16Flash_fwd_paramsE --------------------------
	.section	.nv.info._ZN5flash24flash_fwd_splitkv_kernelI23Flash_fwd_kernel_traitsILi96ELi64ELi64ELi4ELb0ELb0EN7cutlass6half_tE19Flash_kernel_traitsILi96ELi64ELi64ELi4ES3_EELb0ELb1ELb0ELb0ELb1ELb1ELb1ELb1EEEvNS_16Flash_fwd_paramsE,"",@"SHT_CUDA_INFO"
	.sectionflags	@""
	.align	4


	//----- nvinfo : EIATTR_CUDA_API_VERSION
	.align		4
        /*0000*/ 	.byte	0x04, 0x37
        /*0002*/ 	.short	(.L_3132 - .L_3131)
.L_3131:
        /*0004*/ 	.word	0x00000082


	//----- nvinfo : EIATTR_KPARAM_INFO
	.align		4
.L_3132:
        /*0008*/ 	.byte	0x04, 0x17
        /*000a*/ 	.short	(.L_3134 - .L_3133)
.L_3133:
        /*000c*/ 	.word	0x00000000
        /*0010*/ 	.short	0x0000
        /*0012*/ 	.short	0x0000
        /*0014*/ 	.byte	0x00, 0xf0, 0x41, 0x07


	//----- nvinfo : EIATTR_SPARSE_MMA_MASK
	.align		4
.L_3134:
        /*0018*/ 	.byte	0x03, 0x50
        /*001a*/ 	.short	0x0000


	//----- nvinfo : EIATTR_MAXREG_COUNT
	.align		4
        /*001c*/ 	.byte	0x03, 0x1b
        /*001e*/ 	.short	0x00ff


	//----- nvinfo : EIATTR_NUM_BARRIERS
	.align		4
        /*0020*/ 	.byte	0x02, 0x4c
        /*0022*/ 	.byte	0x01
	.zero		1


	//----- nvinfo : EIATTR_MERCURY_ISA_VERSION
	.align		4
        /*0024*/ 	.byte	0x03, 0x5f
        /*0026*/ 	.short	0x0101


	//----- nvinfo : EIATTR_COOP_GROUP_MASK_REGIDS
	.align		4
        /*0028*/ 	.byte	0x04, 0x29
        /*002a*/ 	.short	(.L_3136 - .L_3135)


	//   ....[0]....
.L_3135:
        /*002c*/ 	.word	0xffffffff


	//   ....[1]....
        /*0030*/ 	.word	0xffffffff


	//   ....[2]....
        /*0034*/ 	.word	0xffffffff


	//   ....[3]....
        /*0038*/ 	.word	0xffffffff


	//   ....[4]....
        /*003c*/ 	.word	0xffffffff


	//   ....[5]....
        /*0040*/ 	.word	0xffffffff


	//   ....[6]....
        /*0044*/ 	.word	0xffffffff


	//   ....[7]....
        /*0048*/ 	.word	0xffffffff


	//   ....[8]....
        /*004c*/ 	.word	0xffffffff


	//   ....[9]....
        /*0050*/ 	.word	0xffffffff


	//   ....[10]....
        /*0054*/ 	.word	0xffffffff


	//   ....[11]....
        /*0058*/ 	.word	0xffffffff


	//   ....[12]....
        /*005c*/ 	.word	0xffffffff


	//   ....[13]....
        /*0060*/ 	.word	0xffffffff


	//   ....[14]....
        /*0064*/ 	.word	0xffffffff


	//   ....[15]....
        /*0068*/ 	.word	0xffffffff


	//   ....[16]....
        /*006c*/ 	.word	0x05000002


	//   ....[17]....
        /*0070*/ 	.word	0x05000002


	//   ....[18]....
        /*0074*/ 	.word	0x05000002


	//   ....[19]....
        /*0078*/ 	.word	0x05000002


	//----- nvinfo : EIATTR_COOP_GROUP_INSTR_OFFSETS
	.align		4
.L_3136:
        /*007c*/ 	.byte	0x04, 0x28
        /*007e*/ 	.short	(.L_3138 - .L_3137)


	//   ....[0]....
.L_3137:
        /*0080*/ 	.word	0x0000ba20


	//   ....[1]....
        /*0084*/ 	.word	0x0000bb60


	//   ....[2]....
        /*0088*/ 	.word	0x0000bb70


	//   ....[3]....
        /*008c*/ 	.word	0x0000bba0


	//   ....[4]....
        /*0090*/ 	.word	0x0000e6c0


	//   ....[5]....
        /*0094*/ 	.word	0x0000e6d0


	//   ....[6]....
        /*0098*/ 	.word	0x0000e700


	//   ....[7]....
        /*009c*/ 	.word	0x0000e710


	//   ....[8]....
        /*00a0*/ 	.word	0x000117f0


	//   ....[9]....
        /*00a4*/ 	.word	0x00011870


	//   ....[10]....
        /*00a8*/ 	.word	0x000118a0


	//   ....[11]....
        /*00ac*/ 	.word	0x000118b0


	//   ....[12]....
        /*00b0*/ 	.word	0x00012930


	//   ....[13]....
        /*00b4*/ 	.word	0x00012940


	//   ....[14]....
        /*00b8*/ 	.word	0x00012970


	//   ....[15]....
        /*00bc*/ 	.word	0x00012980


	//   ....[16]....
        /*00c0*/ 	.word	0x00013550


	//   ....[17]....
        /*00c4*/ 	.word	0x000135c0


	//   ....[18]....
        /*00c8*/ 	.word	0x00013620


	//   ....[19]....
        /*00cc*/ 	.word	0x00013690


	//----- nvinfo : EIATTR_VRC_CTA_INIT_COUNT
	.align		4
.L_3138:
        /*00d0*/ 	.byte	0x02, 0x4a
	.zero		1
	.zero		1


	//----- nvinfo : EIATTR_EXIT_INSTR_OFFSETS
	.align		4
        /*00d4*/ 	.byte	0x04, 0x1c
        /*00d6*/ 	.short	(.L_3140 - .L_3139)


	//   ....[0]....
.L_3139:
        /*00d8*/ 	.word	0x000001f0


	//----- nvinfo : EIATTR_CRS_STACK_SIZE
	.align		4
.L_3140:
        /*00dc*/ 	.byte	0x04, 0x1e
        /*00de*/ 	.short	(.L_3142 - .L_3141)
.L_3141:
        /*00e0*/ 	.word	0x00000000


	//----- nvinfo : EIATTR_CBANK_PARAM_SIZE
	.align		4
.L_3142:
        /*00e4*/ 	.byte	0x03, 0x19
        /*00e6*/ 	.short	0x01d0


	//----- nvinfo : EIATTR_PARAM_CBANK
	.align		4
        /*00e8*/ 	.byte	0x04, 0x0a
        /*00ea*/ 	.short	(.L_3144 - .L_3143)
	.align		4
.L_3143:
        /*00ec*/ 	.word	index@(.nv.constant0._ZN5flash24flash_fwd_splitkv_kernelI23Flash_fwd_kernel_traitsILi96ELi64ELi64ELi4ELb0ELb0EN7cutlass6half_tE19Flash_kernel_traitsILi96ELi64ELi64ELi4ES3_EELb0ELb1ELb0ELb0ELb1ELb1ELb1ELb1EEEvNS_16Flash_fwd_paramsE)
        /*00f0*/ 	.short	0x0380
        /*00f2*/ 	.short	0x01d0


	//----- nvinfo : EIATTR_SW_WAR
	.align		4
.L_3144:
        /*00f4*/ 	.byte	0x04, 0x36
        /*00f6*/ 	.short	(.L_3146 - .L_3145)
.L_3145:
        /*00f8*/ 	.word	0x00000008
.L_3146:


//--------------------- .nv.info._ZN5flash24flash_fwd_splitkv_kernelI23Flash_fwd_kernel_traitsILi96ELi64ELi64ELi4ELb0ELb0EN7cutlass6half_tE19Flash_kernel_traitsILi96ELi64ELi64ELi4ES3_EELb0ELb1ELb1ELb0ELb0ELb0ELb1ELb1EEEvNS_16Flash_fwd_paramsE --------------------------
	.section	.nv.info._ZN5flash24flash_fwd_splitkv_kernelI23Flash_fwd_kernel_traitsILi96ELi64ELi64ELi4ELb0ELb0EN7cutlass6half_tE19Flash_kernel_traitsILi96ELi64ELi64ELi4ES3_EELb0ELb1ELb1ELb0ELb0ELb0ELb1ELb1EEEvNS_16Flash_fwd_paramsE,"",@"SHT_CUDA_INFO"
	.sectionflags	@""
	.align	4


	//----- nvinfo : EIATTR_CUDA_API_VERSION
	.align		4
        /*0000*/ 	.byte	0x04, 0x37
        /*0002*/ 	.short	(.L_3148 - .L_3147)
.L_3147:
        /*0004*/ 	.word	0x00000082


	//----- nvinfo : EIATTR_KPARAM_INFO
	.align		4
.L_3148:
        /*0008*/ 	.byte	0x04, 0x17
        /*000a*/ 	.short	(.L_3150 - .L_3149)
.L_3149:
        /*000c*/ 	.word	0x00000000
        /*0010*/ 	.short	0x0000
        /*0012*/ 	.short	0x0000
        /*0014*/ 	.byte	0x00, 0xf0, 0x41, 0x07


	//----- nvinfo : EIATTR_SPARSE_MMA_MASK
	.align		4
.L_3150:
        /*0018*/ 	.byte	0x03, 0x50
        /*001a*/ 	.short	0x0000


	//----- nvinfo : EIATTR_MAXREG_COUNT
	.align		4
        /*001c*/ 	.byte	0x03, 0x1b
        /*001e*/ 	.short	0x00ff


	//----- nvinfo : EIATTR_NUM_BARRIERS
	.align		4
        /*0020*/ 	.byte	0x02, 0x4c
        /*0022*/ 	.byte	0x01
	.zero		1


	//----- nvinfo : EIATTR_MERCURY_ISA_VERSION
	.align		4
        /*0024*/ 	.byte	0x03, 0x5f
        /*0026*/ 	.short	0x0101


	//----- nvinfo : EIATTR_COOP_GROUP_MASK_REGIDS
	.align		4
        /*0028*/ 	.byte	0x04, 0x29
        /*002a*/ 	.short	(.L_3152 - .L_3151)


	//   ....[0]....
.L_3151:
        /*002c*/ 	.word	0xffffffff


	//   ....[1]....
        /*0030*/ 	.word	0xffffffff


	//   ....[2]....
        /*0034*/ 	.word	0xffffffff


	//   ....[3]....
        /*0038*/ 	.word	0xffffffff


	//   ....[4]....
        /*003c*/ 	.word	0xffffffff


	//   ....[5]....
        /*0040*/ 	.word	0xffffffff


	//   ....[6]....
        /*0044*/ 	.word	0xffffffff


	//   ....[7]....
        /*0048*/ 	.word	0xffffffff


	//   ....[8]....
        /*004c*/ 	.word	0xffffffff


	//   ....[9]....
        /*0050*/ 	.word	0xffffffff


	//   ....[10]....
        /*0054*/ 	.word	0xffffffff


	//   ....[11]....
        /*0058*/ 	.word	0xffffffff


	//   ....[12]....
        /*005c*/ 	.word	0xffffffff


	//   ....[13]....
        /*0060*/ 	.word	0xffffffff


	//   ....[14]....
        /*0064*/ 	.word	0xffffffff


	//   ....[15]....
        /*0068*/ 	.word	0xffffffff


	//   ....[16]....
        /*006c*/ 	.word	0x05000002


	//   ....[17]....
        /*0070*/ 	.word	0x05000002


	//   ....[18]....
        /*0074*/ 	.word	0x05000002


	//   ....[19]....
        /*0078*/ 	.word	0x05000002


	//----- nvinfo : EIATTR_COOP_GROUP_INSTR_OFFSETS
	.align		4
.L_3152:
        /*007c*/ 	.byte	0x04, 0x28
        /*007e*/ 	.short	(.L_3154 - .L_3153)


	//   ....[0]....
.L_3153:
        /*0080*/ 	.word	0x0000d320


	//   ....[1]....
        /*0084*/ 	.word	0x0000d330


	//   ....[2]....
        /*0088*/ 	.word	0x0000d360


	//   ....[3]....
        /*008c*/ 	.word	0x0000d370


	//   ....[4]....
        /*0090*/ 	.word	0x00010640


	//   ....[5]....
        /*0094*/ 	.word	0x00010660


	//   ....[6]....
        /*0098*/ 	.word	0x00010680


	//   ....[7]....
        /*009c*/ 	.word	0x000106a0


	//   ....[8]....
        /*00a0*/ 	.word	0x00013d40


	//   ....[9]....
        /*00a4*/ 	.word	0x00013da0


	//   ....[10]....
        /*00a8*/ 	.word	0x00013dc0


	//   ....[11]....
        /*00ac*/ 	.word	0x00013de0


	//   ....[12]....
        /*00b0*/ 	.word	0x00014df0


	//   ....[13]....
        /*00b4*/ 	.word	0x00014e00


	//   ....[14]....
        /*00b8*/ 	.word	0x00014e30


	//   ....[15]....
        /*00bc*/ 	.word	0x00014e40


	//   ....[16]....
        /*00c0*/ 	.word	0x00015cc0


	//   ....[17]....
        /*00c4*/ 	.word	0x00015d30


	//   ....[18]....
        /*00c8*/ 	.word	0x00015d90


	//   ....[19]....
        /*00cc*/ 	.word	0x00015e00


	//----- nvinfo : EIATTR_VRC_CTA_INIT_COUNT
	.align		4
.L_3154:
        /*00d0*/ 	.byte	0x02, 0x4a
	.zero		1
	.zero		1


	//----- nvinfo : EIATTR_EXIT_INSTR_OFFSETS
	.align		4
        /*00d4*/ 	.byte	0x04, 0x1c
        /*00d6*/ 	.short	(.L_3156 - .L_3155)


	//   ....[0]....
.L_3155:
        /*00d8*/ 	.word	0x000001f0


	//----- nvinfo : EIATTR_CRS_STACK_SIZE
	.align		4
.L_3156:
        /*00dc*/ 	.byte	0x04, 0x1e
        /*00de*/ 	.short	(.L_3158 - .L_3157)
.L_3157:
        /*00e0*/ 	.word	0x00000000


	//----- nvinfo : EIATTR_CBANK_PARAM_SIZE
	.align		4
.L_3158:
        /*00e4*/ 	.byte	0x03, 0x19
        /*00e6*/ 	.short	0x01d0


	//----- nvinfo : EIATTR_PARAM_CBANK
	.align		4
        /*00e8*/ 	.byte	0x04, 0x0a
        /*00ea*/ 	.short	(.L_3160 - .L_3159)
	.align		4
.L_3159:
        /*00ec*/ 	.word	index@(.nv.constant0._ZN5flash24flash_fwd_splitkv_kernelI23Flash_fwd_kernel_traitsILi96ELi64ELi64ELi4ELb0ELb0EN7cutlass6half_tE19Flash_kernel_traitsILi96ELi64ELi64ELi4ES3_EELb0ELb1ELb1ELb0ELb0ELb0ELb1ELb1EEEvNS_16Flash_fwd_paramsE)
        /*00f0*/ 	.short	0x0380
        /*00f2*/ 	.short	0x01d0


	//----- nvinfo : EIATTR_SW_WAR
	.align		4
.L_3160:
        /*00f4*/ 	.byte	0x04, 0x36
        /*00f6*/ 	.short	(.L_3162 - .L_3161)
.L_3161:
        /*00f8*/ 	.word	0x00000008
.L_3162:


//--------------------- .nv.info._ZN5flash24flash_fwd_splitkv_kernelI23Flash_fwd_kernel_traitsILi96ELi64ELi64ELi4ELb0ELb0EN7cutlass6half_tE19Flash_kernel_traitsILi96ELi64ELi64ELi4ES3_EELb0ELb1ELb1ELb0ELb0ELb1ELb1ELb1EEEvNS_16Flash_fwd_paramsE --------------------------
	.section	.nv.info._ZN5flash24flash_fwd_splitkv_kernelI23Flash_fwd_kernel_traitsILi96ELi64ELi64ELi4ELb0ELb0EN7cutlass6half_tE19Flash_kernel_traitsILi96ELi64ELi64ELi4ES3_EELb0ELb1ELb1ELb0ELb0ELb1ELb1ELb1EEEvNS_16Flash_fwd_paramsE,"",@"SHT_CUDA_INFO"
	.sectionflags	@""
	.align	4


	//----- nvinfo : EIATTR_CUDA_API_VERSION
	.align		4
        /*0000*/ 	.byte	0x04, 0x37
        /*0002*/ 	.short	(.L_3164 - .L_3163)
.L_3163:
        /*0004*/ 	.word	0x00000082


	//----- nvinfo : EIATTR_KPARAM_INFO
	.align		4
.L_3164:
        /*0008*/ 	.byte	0x04, 0x17
        /*000a*/ 	.short	(.L_3166 - .L_3165)
.L_3165:
        /*000c*/ 	.word	0x00000000
        /*0010*/ 	.short	0x0000
        /*0012*/ 	.short	0x0000
        /*0014*/ 	.byte	0x00, 0xf0, 0x41, 0x07


	//----- nvinfo : EIATTR_SPARSE_MMA_MASK
	.align		4
.L_3166:
        /*0018*/ 	.byte	0x03, 0x50
        /*001a*/ 	.short	0x0000


	//----- nvinfo : EIATTR_MAXREG_COUNT
	.align		4
        /*001c*/ 	.byte	0x03, 0x1b
        /*001e*/ 	.short	0x00ff


	//----- nvinfo : EIATTR_NUM_BARRIERS
	.align		4
        /*0020*/ 	.byte	0x02, 0x4c
        /*0022*/ 	.byte	0x01
	.zero		1


	//----- nvinfo : EIATTR_MERCURY_ISA_VERSION
	.align		4
        /*0024*/ 	.byte	0x03, 0x5f
        /*0026*/ 	.short	0x0101


	//----- nvinfo : EIATTR_COOP_GROUP_MASK_REGIDS
	.align		4
        /*0028*/ 	.byte	0x04, 0x29
        /*002a*/ 	.short	(.L_3168 - .L_3167)


	//   ....[0]....
.L_3167:
        /*002c*/ 	.word	0xffffffff


	//   ....[1]....
        /*0030*/ 	.word	0xffffffff


	//   ....[2]....
        /*0034*/ 	.word	0xffffffff


	//   ....[3]....
        /*0038*/ 	.word	0xffffffff


	//   ....[4]....
        /*003c*/ 	.word	0xffffffff


	//   ....[5]....
        /*0040*/ 	.word	0xffffffff


	//   ....[6]....
        /*0044*/ 	.word	0xffffffff


	//   ....[7]....
        /*0048*/ 	.word	0xffffffff


	//   ....[8]....
        /*004c*/ 	.word	0xffffffff


	//   ....[9]....
        /*0050*/ 	.word	0xffffffff


	//   ....[10]....
        /*0054*/ 	.word	0xffffffff


	//   ....[11]....
        /*0058*/ 	.word	0xffffffff


	//   ....[12]....
        /*005c*/ 	.word	0xffffffff


	//   ....[13]....
        /*0060*/ 	.word	0xffffffff


	//   ....[14]....
        /*0064*/ 	.word	0xffffffff


	//   ....[15]....
        /*0068*/ 	.word	0xffffffff


	//   ....[16]....
        /*006c*/ 	.word	0x05000002


	//   ....[17]....
        /*0070*/ 	.word	0x05000002


	//   ....[18]....
        /*0074*/ 	.word	0x05000002


	//   ....[19]....
        /*0078*/ 	.word	0x05000002


	//----- nvinfo : EIATTR_COOP_GROUP_INSTR_OFFSETS
	.align		4
.L_3168:
        /*007c*/ 	.byte	0x04, 0x28
        /*007e*/ 	.short	(.L_3170 - .L_3169)


	//   ....[0]....
.L_3169:
        /*0080*/ 	.word	0x0000d5f0


	//   ....[1]....
        /*0084*/ 	.word	0x0000d750


	//   ....[2]....
        /*0088*/ 	.word	0x0000d760


	//   ....[3]....
        /*008c*/ 	.word	0x0000d790


	//   ....[4]....
        /*0090*/ 	.word	0x00010e70


	//   ....[5]....
        /*0094*/ 	.word	0x00010e90


	//   ....[6]....
        /*0098*/ 	.word	0x00010eb0


	//   ....[7]....
        /*009c*/ 	.word	0x00010ed0


	//   ....[8]....
        /*00a0*/ 	.word	0x00014990


	//   ....[9]....
        /*00a4*/ 	.word	0x000149f0


	//   ....[10]....
        /*00a8*/ 	.word	0x00014a10


	//   ....[11]....
        /*00ac*/ 	.word	0x00014a30


	//   ....[12]....
        /*00b0*/ 	.word	0x00015a40


	//   ....[13]....
        /*00b4*/ 	.word	0x00015a50


	//   ....[14]....
        /*00b8*/ 	.word	0x00015a80


	//   ....[15]....
        /*00bc*/ 	.word	0x00015a90


	//   ....[16]....
        /*00c0*/ 	.word	0x00016910


	//   ....[17]....
        /*00c4*/ 	.word	0x00016980


	//   ....[18]....
        /*00c8*/ 	.word	0x000169e0


	//   ....[19]....
        /*00cc*/ 	.word	0x00016a50


	//----- nvinfo : EIATTR_VRC_CTA_INIT_COUNT
	.align		4
.L_3170:
        /*00d0*/ 	.byte	0x02, 0x4a
	.zero		1
	.zero		1


	//----- nvinfo : EIATTR_EXIT_INSTR_OFFSETS
	.align		4
        /*00d4*/ 	.byte	0x04, 0x1c
        /*00d6*/ 	.short	(.L_3172 - .L_3171)


	//   ....[0]....
.L_3171:
        /*00d8*/ 	.word	0x000001f0


	//----- nvinfo : EIATTR_CRS_STACK_SIZE
	.align		4
.L_3172:
        /*00dc*/ 	.byte	0x04, 0x1e
        /*00de*/ 	.short	(.L_3174 - .L_3173)
.L_3173:
        /*00e0*/ 	.word	0x00000000


	//----- nvinfo : EIATTR_CBANK_PARAM_SIZE
	.align		4
.L_3174:
        /*00e4*/ 	.byte	0x03, 0x19
        /*00e6*/ 	.short	0x01d0


	//----- nvinfo : EIATTR_PARAM_CBANK
	.align		4
        /*00e8*/ 	.byte	0x04, 0x0a
        /*00ea*/ 	.short	(.L_3176 - .L_3175)
	.align		4
.L_3175:
        /*00ec*/ 	.word	index@(.nv.constant0._ZN5flash24flash_fwd_splitkv_kernelI23Flash_fwd_kernel_traitsILi96ELi64ELi64ELi4ELb0ELb0EN7cutlass6half_tE19Flash_kernel_traitsILi96ELi64ELi64ELi4ES3_EELb0ELb1ELb1ELb0ELb0ELb1ELb1ELb1EEEvNS_16Flash_fwd_paramsE)
        /*00f0*/ 	.short	0x0380
        /*00f2*/ 	.short	0x01d0


	//----- nvinfo : EIATTR_SW_WAR
	.align		4
.L_3176:
        /*00f4*/ 	.byte	0x04, 0x36
        /*00f6*/ 	.short	(.L_3178 - .L_3177)
.L_3177:
        /*00f8*/ 	.word	0x00000008
.L_3178:


//--------------------- .nv.callgraph             --------------------------
	.section	.nv.callgraph,"",@"SHT_CUDA_CALLGRAPH"
	.align	4
	.sectionentsize	8
	.align		4
        /*0000*/ 	.word	0x00000000
	.align		4
        /*0004*/ 	.word	0xffffffff
	.align		4
        /*0008*/ 	.word	0x00000000
	.align		4
        /*000c*/ 	.word	0xfffffffe
	.align		4
        /*0010*/ 	.word	0x00000000
	.align		4
        /*0014*/ 	.word	0xfffffffd
	.align		4
        /*0018*/ 	.word	0x00000000
	.align		4
        /*001c*/ 	.word	0xfffffffc


//--------------------- .nv.constant4             --------------------------
	.section	.nv.constant4,"a",@progbits
	.align	8
	.align		8
.nv.constant4:
        /*0000*/ 	.dword	_ZN71_INTERNAL_6b6793c4_35_flash_fwd_split_hdim96_fp16_sm80_cu_6987f922_34274cuda3std3__45__cpo5beginE
	.align		8
        /*0008*/ 	.dword	_ZN71_INTERNAL_6b6793c4_35_flash_fwd_split_hdim96_fp16_sm80_cu_6987f922_34274cuda3std3__45__cpo3endE
	.align		8
        /*0010*/ 	.dword	_ZN71_INTERNAL_6b6793c4_35_flash_fwd_split_hdim96_fp16_sm80_cu_6987f922_34274cuda3std3__45__cpo6cbeginE
	.align		8
        /*0018*/ 	.dword	_ZN71_INTERNAL_6b6793c4_35_flash_fwd_split_hdim96_fp16_sm80_cu_6987f922_34274cuda3std3__45__cpo4cendE
	.align		8
        /*0020*/ 	.dword	_ZN71_INTERNAL_6b6793c4_35_flash_fwd_split_hdim96_fp16_sm80_cu_6987f922_34274cuda3std3__473_GLOBAL__N__6b6793c4_35_flash_fwd_split_hdim96_fp16_sm80_cu_6987f922_34276ignoreE
	.align		8
        /*0028*/ 	.dword	_ZN71_INTERNAL_6b6793c4_35_flash_fwd_split_hdim96_fp16_sm80_cu_6987f922_34274cuda3std3__419piecewise_constructE
	.align		8
        /*0030*/ 	.dword	_ZN71_INTERNAL_6b6793c4_35_flash_fwd_split_hdim96_fp16_sm80_cu_6987f922_34274cuda3std3__48in_placeE
	.align		8
        /*0038*/ 	.dword	_ZN71_INTERNAL_6b6793c4_35_flash_fwd_split_hdim96_fp16_sm80_cu_6987f922_34274cuda3std6ranges3__45__cpo4swapE
	.align		8
        /*0040*/ 	.dword	_ZN71_INTERNAL_6b6793c4_35_flash_fwd_split_hdim96_fp16_sm80_cu_6987f922_34274cuda3std6ranges3__45__cpo9iter_moveE
	.align		8
        /*0048*/ 	.dword	_ZN71_INTERNAL_6b6793c4_35_flash_fwd_split_hdim96_fp16_sm80_cu_6987f922_34274cute7productE
	.align		8
        /*0050*/ 	.dword	_ZN71_INTERNAL_6b6793c4_35_flash_fwd_split_hdim96_fp16_sm80_cu_6987f922_34274cute1_E


//--------------------- .text._ZN5flash32flash_fwd_splitkv_combine_kernelI23Flash_fwd_kernel_traitsILi96ELi64ELi128ELi4ELb0ELb0EN7cutlass6half_tE19Flash_kernel_traitsILi96ELi64ELi128ELi4ES3_EELi16ELi7ELb0EEEvNS_16Flash_fwd_paramsE --------------------------
	.section	.text._ZN5flash32flash_fwd_splitkv_combine_kernelI23Flash_fwd_kernel_traitsILi96ELi64ELi128ELi4ELb0ELb0EN7cutlass6half_tE19Flash_kernel_traitsILi96ELi64ELi128ELi4ES3_EELi16ELi7ELb0EEEvNS_16Flash_fwd_paramsE,"ax",@progbits
	.align	128
        .global         _ZN5flash32flash_fwd_splitkv_combine_kernelI23Flash_fwd_kernel_traitsILi96ELi64ELi128ELi4ELb0ELb0EN7cutlass6half_tE19Flash_kernel_traitsILi96ELi64ELi128ELi4ES3_EELi16ELi7ELb0EEEvNS_16Flash_fwd_paramsE
        .type           _ZN5flash32flash_fwd_splitkv_combine_kernelI23Flash_fwd_kernel_traitsILi96ELi64ELi128ELi4ELb0ELb0EN7cutlass6half_tE19Flash_kernel_traitsILi96ELi64ELi128ELi4ES3_EELi16ELi7ELb0EEEvNS_16Flash_fwd_paramsE,@function
        .size           _ZN5flash32flash_fwd_splitkv_combine_kernelI23Flash_fwd_kernel_traitsILi96ELi64ELi128ELi4ELb0ELb0EN7cutlass6half_tE19Flash_kernel_traitsILi96ELi64ELi128ELi4ES3_EELi16ELi7ELb0EEEvNS_16Flash_fwd_paramsE,(.L_x_11610 - _ZN5flash32flash_fwd_splitkv_combine_kernelI23Flash_fwd_kernel_traitsILi96ELi64ELi128ELi4ELb0ELb0EN7cutlass6half_tE19Flash_kernel_traitsILi96ELi64ELi128ELi4ES3_EELi16ELi7ELb0EEEvNS_16Flash_fwd_paramsE)
        .other          _ZN5flash32flash_fwd_splitkv_combine_kernelI23Flash_fwd_kernel_traitsILi96ELi64ELi128ELi4ELb0ELb0EN7cutlass6half_tE19Flash_kernel_traitsILi96ELi64ELi128ELi4ES3_EELi16ELi7ELb0EEEvNS_16Flash_fwd_paramsE,@"STO_CUDA_ENTRY STV_DEFAULT"
_ZN5flash32flash_fwd_splitkv_combine_kernelI23Flash_fwd_kernel_traitsILi96ELi64ELi128ELi4ELb0ELb0EN7cutlass6half_tE19Flash_kernel_traitsILi96ELi64ELi128ELi4ES3_EELi16ELi7ELb0EEEvNS_16Flash_fwd_paramsE:
.text._ZN5flash32flash_fwd_splitkv_combine_kernelI23Flash_fwd_kernel_traitsILi96ELi64ELi128ELi4ELb0ELb0EN7cutlass6half_tE19Flash_kernel_traitsILi96ELi64ELi128ELi4ES3_EELi16ELi7ELb0EEEvNS_16Flash_fwd_paramsE:
[----:B------:R-:W-:Y:S01]  /*0000*/  LDC R1, c[0x0][0x37c] ;  /* 0x0000df00ff017b82 */ /* 0x000fe20000000800 */
[----:B------:R-:W0:Y:S07]  /*0010*/  LDCU UR21, c[0x0][0x3e0] ;  /* 0x00007c00ff1577ac */ /* 0x000e2e0008000800 */
[----:B------:R-:W1:Y:S01]  /*0020*/  S2UR UR19, SR_CTAID.X ;  /* 0x00000000001379c3 */ /* 0x000e620000002500 */
[----:B------:R-:W0:Y:S02]  /*0030*/  LDCU.64 UR4, c[0x0][0x430] ;  /* 0x00008600ff0477ac */ /* 0x000e240008000a00 */
[----:B0-----:R-:W-:-:S02]  /*0040*/  UIMAD UR21, UR21, UR5, URZ ;  /* 0x00000005151572a4 */ /* 0x001fc4000f8e02ff */
[----:B-1----:R-:W-:Y:S02]  /*0050*/  USHF.L.U32 UR19, UR19, 0x4, URZ ;  /* 0x0000000413137899 */ /* 0x002fe400080006ff */
[----:B------:R-:W-:-:S04]  /*0060*/  UIMAD UR20, UR21, UR4, URZ ;  /* 0x00000004151472a4 */ /* 0x000fc8000f8e02ff */
[----:B------:R-:W-:Y:S02]  /*0070*/  UISETP.LT.AND UP0, UPT, UR20, UR5, UPT ;  /* 0x000000051400728c */ /* 0x000fe4000bf01270 */
[----:B------:R-:W-:Y:S02]  /*0080*/  USHF.R.S32.HI UR14, URZ, 0x1f, UR20 ;  /* 0x0000001fff0e7899 */ /* 0x000fe40008011414 */
[----:B------:R-:W-:-:S04]  /*0090*/  USEL UR18, UR20, UR5, UP0 ;  /* 0x0000000514127287 */ /* 0x000fc80008000000 */
[----:B------:R-:W-:-:S04]  /*00a0*/  USHF.R.S32.HI UR5, URZ, 0x1f, UR18 ;  /* 0x0000001fff057899 */ /* 0x000fc80008011412 */
[----:B------:R-:W-:-:S04]  /*00b0*/  ULOP3.LUT UR4, UR14, UR5, URZ, 0xfc, !UPT ;  /* 0x000000050e047292 */ /* 0x000fc8000f8efcff */
[----:B------:R-:W-:-:S09]  /*00c0*/  UISETP.NE.U32.AND UP0, UPT, UR4, URZ, UPT ;  /* 0x000000ff0400728c */ /* 0x000fd2000bf05070 */
[----:B------:R-:W-:Y:S05]  /*00d0*/  BRA.U UP0, `(.L_x_0) ;  /* 0x0000000100607547 */ /* 0x000fea000b800000 */
[----:B------:R-:W0:Y:S01]  /*00e0*/  I2F.U32.RP R2, UR18 ;  /* 0x0000001200027d06 */ /* 0x000e220008209000 */
[----:B------:R-:W-:Y:S02]  /*00f0*/  UIADD3 UR4, UPT, UPT, URZ, -UR18, URZ ;  /* 0x80000012ff047290 */ /* 0x000fe4000fffe0ff */
[----:B------:R-:W-:-:S05]  /*0100*/  UISETP.NE.U32.AND UP0, UPT, UR18, URZ, UPT ;  /* 0x000000ff1200728c */ /* 0x000fca000bf05070 */
[----:B0-----:R-:W0:Y:S02]  /*0110*/  MUFU.RCP R0, R2 ;  /* 0x0000000200007308 */ /* 0x001e240000001000 */
[----:B0-----:R-:W-:-:S06]  /*0120*/  VIADD R0, R0, 0xffffffe ;  /* 0x0ffffffe00007836 */ /* 0x001fcc0000000000 */
[----:B------:R-:W0:Y:S02]  /*0130*/  F2I.FTZ.U32.TRUNC.NTZ R0, R0 ;  /* 0x0000000000007305 */ /* 0x000e24000021f000 */
[----:B0-----:R-:W-:-:S13]  /*0140*/  R2UR UR5, R0 ;  /* 0x00000000000572ca */ /* 0x001fda00000e0000 */
[----:B------:R-:W-:-:S03]  /*0150*/  UIMAD UR6, UR4, UR5, URZ ;  /* 0x00000005040672a4 */ /* 0x000fc6000f8e02ff */
[----:B------:R-:W-:Y:S02]  /*0160*/  UMOV UR4, URZ ;  /* 0x000000ff00047c82 */ /* 0x000fe40008000000 */
[----:B------:R-:W-:-:S04]  /*0170*/  UIMAD.WIDE.U32 UR6, UR5, UR6, UR4 ;  /* 0x00000006050672a5 */ /* 0x000fc8000f8e0004 */
[----:B------:R-:W-:-:S04]  /*0180*/  UIMAD.WIDE.U32 UR4, UR7, UR20, URZ ;  /* 0x00000014070472a5 */ /* 0x000fc8000f8e00ff */
[----:B------:R-:W-:-:S04]  /*0190*/  UIADD3 UR4, UPT, UPT, -UR5, URZ, URZ ;  /* 0x000000ff05047290 */ /* 0x000fc8000fffe1ff */
[----:B------:R-:W-:-:S04]  /*01a0*/  UIMAD UR4, UR18, UR4, UR20 ;  /* 0x00000004120472a4 */ /* 0x000fc8000f8e0214 */
[----:B------:R-:W-:-:S11]  /*01b0*/  UISETP.GE.U32.AND UP2, UPT, UR4, UR18, UPT ;  /* 0x000000120400728c */ /* 0x000fd6000bf46070 */
[----:B------:R-:W-:Y:S02]  /*01c0*/  @UP2 UIADD3 UR4, UPT, UPT, -UR18, UR4, URZ ;  /* 0x0000000412042290 */ /* 0x000fe4000fffe1ff */
[----:B------:R-:W-:Y:S02]  /*01d0*/  @UP2 UIADD3 UR5, UPT, UPT, UR5, 0x1, URZ ;  /* 0x0000000105052890 */ /* 0x000fe4000fffe0ff */
[----:B------:R-:W-:-:S11]  /*01e0*/  UISETP.GE.U32.AND UP1, UPT, UR4, UR18, UPT ;  /* 0x000000120400728c */ /* 0x000fd6000bf26070 */
[----:B------:R-:W-:Y:S02]  /*01f0*/  @UP1 UIADD3 UR5, UPT, UPT, UR5, 0x1, URZ ;  /* 0x0000000105051890 */ /* 0x000fe4000fffe0ff */
[----:B------:R-:W-:-:S07]  /*0200*/  @!UP0 ULOP3.LUT UR5, URZ, UR18, URZ, 0x33, !UPT ;  /* 0x00000012ff058292 */ /* 0x000fce000f8e33ff */
[----:B------:R-:W-:Y:S01]  /*0210*/  UMOV UR4, UR5 ;  /* 0x0000000500047c82 */ /* 0x000fe20008000000 */
[----:B------:R-:W-:Y:S01]  /*0220*/  UMOV UR5, URZ ;  /* 0x000000ff00057c82 */ /* 0x000fe20008000000 */
[----:B------:R-:W-:Y:S01]  /*0230*/  MOV R14, UR4 ;  /* 0x00000004000e7c02 */ /* 0x000fe20008000f00 */
[----:B------:R-:W-:Y:S01]  /*0240*/  IMAD.U32 R15, RZ, RZ, UR5 ;  /* 0x00000005ff0f7e24 */ /* 0x000fe2000f8e00ff */
[----:B------:R-:W-:Y:S06]  /*0250*/  BRA `(.L_x_1) ;  /* 0x00000000001c7947 */ /* 0x000fec0003800000 */
.L_x_0:
[----:B------:R-:W-:Y:S01]  /*0260*/  IMAD.U32 R42, RZ, RZ, UR20 ;  /* 0x00000014ff2a7e24 */ /* 0x000fe2000f8e00ff */
[----:B------:R-:W-:Y:S01]  /*0270*/  MOV R30, UR18 ;  /* 0x00000012001e7c02 */ /* 0x000fe20008000f00 */
[----:B------:R-:W-:Y:S01]  /*0280*/  IMAD.U32 R31, RZ, RZ, UR14 ;  /* 0x0000000eff1f7e24 */ /* 0x000fe2000f8e00ff */
[----:B------:R-:W-:Y:S02]  /*0290*/  MOV R29, UR5 ;  /* 0x00000005001d7c02 */ /* 0x000fe40008000f00 */
[----:B------:R-:W-:Y:S02]  /*02a0*/  MOV R28, 0x2c0 ;  /* 0x000002c0001c7802 */ /* 0x000fe40000000f00 */
[----:B------:R-:W-:Y:S05]  /*02b0*/  CALL.REL.NOINC `($__internal_0_$__cuda_sm20_div_s64) ;  /* 0x0000005400e47944 */ /* 0x000fea0003c00000 */
[----:B------:R-:W-:-:S07]  /*02c0*/  MOV R15, R31 ;  /* 0x0000001f000f7202 */ /* 0x000fce0000000f00 */
.L_x_1:
[----:B------:R-:W0:Y:S01]  /*02d0*/  LDCU UR4, c[0x0][0x3e0] ;  /* 0x00007c00ff0477ac */ /* 0x000e220008000800 */
[----:B------:R-:W-:Y:S01]  /*02e0*/  BSSY.RECONVERGENT B0, `(.L_x_2) ;  /* 0x0000023000007945 */ /* 0x000fe20003800200 */
[----:B0-----:R-:W-:Y:S01]  /*02f0*/  USHF.R.S32.HI UR5, URZ, 0x1f, UR4 ;  /* 0x0000001fff057899 */ /* 0x001fe20008011404 */
[----:B------:R-:W-:-:S05]  /*0300*/  ISETP.LT.U32.AND P0, PT, R14, UR4, PT ;  /* 0x000000040e007c0c */ /* 0x000fca000bf01070 */
[----:B------:R-:W-:-:S04]  /*0310*/  ISETP.LT.AND.EX P0, PT, R15, UR5, PT, P0 ;  /* 0x000000050f007c0c */ /* 0x000fc8000bf01300 */
[C---:B------:R-:W-:Y:S02]  /*0320*/  SEL R29, R15.reuse, UR5, P0 ;  /* 0x000000050f1d7c07 */ /* 0x040fe40008000000 */
[----:B------:R-:W-:Y:S02]  /*0330*/  SEL R30, R14, UR4, P0 ;  /* 0x000000040e1e7c07 */ /* 0x000fe40008000000 */
[----:B------:R-:W-:-:S04]  /*0340*/  LOP3.LUT R0, R15, R29, RZ, 0xfc, !PT ;  /* 0x0000001d0f007212 */ /* 0x000fc800078efcff */
[----:B------:R-:W-:-:S13]  /*0350*/  ISETP.NE.U32.AND P1, PT, R0, RZ, PT ;  /* 0x000000ff0000720c */ /* 0x000fda0003f25070 */
[----:B------:R-:W-:Y:S05]  /*0360*/  @P1 BRA `(.L_x_3) ;  /* 0x0000000000501947 */ /* 0x000fea0003800000 */
[----:B------:R-:W0:Y:S01]  /*0370*/  I2F.U32.RP R6, R30 ;  /* 0x0000001e00067306 */ /* 0x000e220000209000 */
[----:B------:R-:W-:-:S07]  /*0380*/  ISETP.NE.U32.AND P0, PT, R30, RZ, PT ;  /* 0x000000ff1e00720c */ /* 0x000fce0003f05070 */
[----:B0-----:R-:W0:Y:S02]  /*0390*/  MUFU.RCP R2, R6 ;  /* 0x0000000600027308 */ /* 0x001e240000001000 */
[----:B0-----:R-:W-:-:S06]  /*03a0*/  VIADD R2, R2, 0xffffffe ;  /* 0x0ffffffe02027836 */ /* 0x001fcc0000000000 */
[----:B------:R0:W1:Y:S02]  /*03b0*/  F2I.FTZ.U32.TRUNC.NTZ R3, R2 ;  /* 0x0000000200037305 */ /* 0x000064000021f000 */
[----:B0-----:R-:W-:Y:S02]  /*03c0*/  HFMA2 R2, -RZ, RZ, 0, 0 ;  /* 0x00000000ff027431 */ /* 0x001fe400000001ff */
[----:B-1----:R-:W-:-:S04]  /*03d0*/  IMAD.MOV R0, RZ, RZ, -R3 ;  /* 0x000000ffff007224 */ /* 0x002fc800078e0a03 */
[----:B------:R-:W-:-:S04]  /*03e0*/  IMAD R5, R0, R30, RZ ;  /* 0x0000001e00057224 */ /* 0x000fc800078e02ff */
[----:B------:R-:W-:-:S06]  /*03f0*/  IMAD.HI.U32 R5, R3, R5, R2 ;  /* 0x0000000503057227 */ /* 0x000fcc00078e0002 */
[----:B------:R-:W-:Y:S01]  /*0400*/  IMAD.HI.U32 R4, R5, R14, RZ ;  /* 0x0000000e05047227 */ /* 0x000fe200078e00ff */
[----:B------:R-:W-:-:S03]  /*0410*/  MOV R5, RZ ;  /* 0x000000ff00057202 */ /* 0x000fc60000000f00 */
[----:B------:R-:W-:-:S04]  /*0420*/  IMAD.MOV R3, RZ, RZ, -R4 ;  /* 0x000000ffff037224 */ /* 0x000fc800078e0a04 */
[----:B------:R-:W-:-:S05]  /*0430*/  IMAD R3, R30, R3, R14 ;  /* 0x000000031e037224 */ /* 0x000fca00078e020e */
[----:B------:R-:W-:-:S13]  /*0440*/  ISETP.GE.U32.AND P2, PT, R3, R30, PT ;  /* 0x0000001e0300720c */ /* 0x000fda0003f46070 */
[----:B------:R-:W-:Y:S01]  /*0450*/  @P2 IADD3 R3, PT, PT, R3, -R30, RZ ;  /* 0x8000001e03032210 */ /* 0x000fe20007ffe0ff */
[----:B------:R-:W-:-:S03]  /*0460*/  @P2 VIADD R4, R4, 0x1 ;  /* 0x0000000104042836 */ /* 0x000fc60000000000 */
[----:B------:R-:W-:-:S13]  /*0470*/  ISETP.GE.U32.AND P1, PT, R3, R30, PT ;  /* 0x0000001e0300720c */ /* 0x000fda0003f26070 */
[----:B------:R-:W-:Y:S02]  /*0480*/  @P1 IADD3 R4, PT, PT, R4, 0x1, RZ ;  /* 0x0000000104041810 */ /* 0x000fe40007ffe0ff */
[----:B------:R-:W-:Y:S01]  /*0490*/  @!P0 LOP3.LUT R4, RZ, R30, RZ, 0x33, !PT ;  /* 0x0000001eff048212 */ /* 0x000fe200078e33ff */
[----:B------:R-:W-:Y:S05]  /*04a0*/  BRA `(.L_x_4) ;  /* 0x0000000000187947 */ /* 0x000fea0003800000 */
.L_x_3:
[----:B------:R-:W-:Y:S01]  /*04b0*/  IMAD.MOV.U32 R42, RZ, RZ, R14 ;  /* 0x000000ffff2a7224 */ /* 0x000fe200078e000e */
[----:B------:R-:W-:Y:S02]  /*04c0*/  MOV R31, R15 ;  /* 0x0000000f001f7202 */ /* 0x000fe40000000f00 */
[----:B------:R-:W-:Y:S02]  /*04d0*/  MOV R28, 0x4f0 ;  /* 0x000004f0001c7802 */ /* 0x000fe40000000f00 */
[----:B------:R-:W-:Y:S05]  /*04e0*/  CALL.REL.NOINC `($__internal_0_$__cuda_sm20_div_s64) ;  /* 0x0000005400587944 */ /* 0x000fea0003c00000 */
[----:B------:R-:W-:Y:S02]  /*04f0*/  MOV R4, R14 ;  /* 0x0000000e00047202 */ /* 0x000fe40000000f00 */
[----:B------:R-:W-:Y:S02]  /*0500*/  MOV R5, R31 ;  /* 0x0000001f00057202 */ /* 0x000fe40000000f00 */
.L_x_4:
[----:B------:R-:W-:Y:S05]  /*0510*/  BSYNC.RECONVERGENT B0 ;  /* 0x0000000000007941 */ /* 0x000fea0003800200 */
.L_x_2:
[----:B------:R-:W0:Y:S01]  /*0520*/  LDCU UR4, c[0x0][0x434] ;  /* 0x00008680ff0477ac */ /* 0x000e220008000800 */
[----:B------:R-:W-:Y:S01]  /*0530*/  BSSY.RECONVERGENT B0, `(.L_x_5) ;  /* 0x0000041000007945 */ /* 0x000fe20003800200 */
[----:B0-----:R-:W-:-:S05]  /*0540*/  IMAD.U32 R0, RZ, RZ, UR4 ;  /* 0x00000004ff007e24 */ /* 0x001fca000f8e00ff */
[----:B------:R-:W-:-:S04]  /*0550*/  IABS R0, R0 ;  /* 0x0000000000007213 */ /* 0x000fc80000000000 */
[----:B------:R-:W-:-:S13]  /*0560*/  R2UR UR5, R0 ;  /* 0x00000000000572ca */ /* 0x000fda00000e0000 */
[----:B------:R-:W0:Y:S01]  /*0570*/  I2F.RP R8, UR5 ;  /* 0x0000000500087d06 */ /* 0x000e220008209400 */
[----:B------:R-:W-:-:S04]  /*0580*/  UIADD3 UR8, UPT, UPT, UR4, -0x1, UR5 ;  /* 0xffffffff04087890 */ /* 0x000fc8000fffe005 */
[----:B------:R-:W-:-:S06]  /*0590*/  ULOP3.LUT UR6, UR8, UR5, URZ, 0x3c, !UPT ;  /* 0x0000000508067292 */ /* 0x000fcc000f8e3cff */
[----:B------:R-:W-:Y:S01]  /*05a0*/  ISETP.LE.AND P0, PT, RZ, UR6, PT ;  /* 0x00000006ff007c0c */ /* 0x000fe2000bf03270 */
[----:B0-----:R-:W0:Y:S02]  /*05b0*/  MUFU.RCP R6, R8 ;  /* 0x0000000800067308 */ /* 0x001e240000001000 */
[----:B0-----:R-:W-:-:S06]  /*05c0*/  VIADD R6, R6, 0xffffffe ;  /* 0x0ffffffe06067836 */ /* 0x001fcc0000000000 */
[----:B------:R-:W0:Y:S02]  /*05d0*/  F2I.FTZ.U32.TRUNC.NTZ R7, R6 ;  /* 0x0000000600077305 */ /* 0x000e24000021f000 */
[----:B0-----:R-:W-:Y:S02]  /*05e0*/  IMAD.MOV R0, RZ, RZ, -R7 ;  /* 0x000000ffff007224 */ /* 0x001fe400078e0a07 */
[----:B------:R-:W-:Y:S02]  /*05f0*/  IMAD.MOV.U32 R6, RZ, RZ, RZ ;  /* 0x000000ffff067224 */ /* 0x000fe400078e00ff */
[----:B------:R-:W-:Y:S01]  /*0600*/  IMAD R2, R0, UR5, RZ ;  /* 0x0000000500027c24 */ /* 0x000fe2000f8e02ff */
[----:B------:R-:W-:-:S03]  /*0610*/  IABS R0, UR8 ;  /* 0x0000000800007c13 */ /* 0x000fc60008000000 */
[----:B------:R-:W-:-:S04]  /*0620*/  IMAD.HI.U32 R2, R7, R2, R6 ;  /* 0x0000000207027227 */ /* 0x000fc800078e0006 */
[----:B------:R-:W-:-:S04]  /*0630*/  IMAD.MOV.U32 R3, RZ, RZ, R0 ;  /* 0x000000ffff037224 */ /* 0x000fc800078e0000 */
[----:B------:R-:W-:-:S04]  /*0640*/  IMAD.HI.U32 R2, R2, R3, RZ ;  /* 0x0000000302027227 */ /* 0x000fc800078e00ff */
[----:B------:R-:W-:-:S04]  /*0650*/  IMAD.MOV R0, RZ, RZ, -R2 ;  /* 0x000000ffff007224 */ /* 0x000fc800078e0a02 */
[----:B------:R-:W-:-:S05]  /*0660*/  IMAD R0, R0, UR5, R3 ;  /* 0x0000000500007c24 */ /* 0x000fca000f8e0203 */
[----:B------:R-:W-:-:S13]  /*0670*/  ISETP.LT.U32.AND P1, PT, R0, UR5, PT ;  /* 0x0000000500007c0c */ /* 0x000fda000bf21070 */
[----:B------:R-:W-:Y:S02]  /*0680*/  @!P1 VIADD R0, R0, -UR5 ;  /* 0x8000000500009c36 */ /* 0x000fe40008000000 */
[----:B------:R-:W-:Y:S01]  /*0690*/  @!P1 VIADD R2, R2, 0x1 ;  /* 0x0000000102029836 */ /* 0x000fe20000000000 */
[----:B------:R-:W-:Y:S02]  /*06a0*/  ISETP.NE.AND P1, PT, RZ, UR4, PT ;  /* 0x00000004ff007c0c */ /* 0x000fe4000bf25270 */
[----:B------:R-:W-:-:S13]  /*06b0*/  ISETP.GE.U32.AND P2, PT, R0, UR5, PT ;  /* 0x0000000500007c0c */ /* 0x000fda000bf46070 */
[----:B------:R-:W-:-:S04]  /*06c0*/  @P2 VIADD R2, R2, 0x1 ;  /* 0x0000000102022836 */ /* 0x000fc80000000000 */
[----:B------:R-:W-:-:S04]  /*06d0*/  IMAD.MOV.U32 R3, RZ, RZ, R2 ;  /* 0x000000ffff037224 */ /* 0x000fc800078e0002 */
[----:B------:R-:W-:Y:S01]  /*06e0*/  @!P0 IMAD.MOV R3, RZ, RZ, -R3 ;  /* 0x000000ffff038224 */ /* 0x000fe200078e0a03 */
[----:B------:R-:W-:-:S04]  /*06f0*/  @!P1 LOP3.LUT R3, RZ, UR5, RZ, 0x33, !PT ;  /* 0x00000005ff039c12 */ /* 0x000fc8000f8e33ff */
[----:B------:R-:W-:Y:S02]  /*0700*/  ISETP.LT.U32.AND P0, PT, R30, R3, PT ;  /* 0x000000031e00720c */ /* 0x000fe40003f01070 */
[----:B------:R-:W-:-:S04]  /*0710*/  SHF.R.S32.HI R16, RZ, 0x1f, R3 ;  /* 0x0000001fff107819 */ /* 0x000fc80000011403 */
[----:B------:R-:W-:-:S04]  /*0720*/  ISETP.LT.AND.EX P0, PT, R29, R16, PT, P0 ;  /* 0x000000101d00720c */ /* 0x000fc80003f01300 */
[C---:B------:R-:W-:Y:S02]  /*0730*/  SEL R16, R29.reuse, R16, P0 ;  /* 0x000000101d107207 */ /* 0x040fe40000000000 */
[----:B------:R-:W-:Y:S02]  /*0740*/  SEL R24, R30, R3, P0 ;  /* 0x000000031e187207 */ /* 0x000fe40000000000 */
[----:B------:R-:W-:-:S04]  /*0750*/  LOP3.LUT R0, R29, R16, RZ, 0xfc, !PT ;  /* 0x000000101d007212 */ /* 0x000fc800078efcff */
[----:B------:R-:W-:-:S13]  /*0760*/  ISETP.NE.U32.AND P1, PT, R0, RZ, PT ;  /* 0x000000ff0000720c */ /* 0x000fda0003f25070 */
[----:B------:R-:W-:Y:S05]  /*0770*/  @P1 BRA `(.L_x_6) ;  /* 0x0000000000541947 */ /* 0x000fea0003800000 */
[----:B------:R-:W0:Y:S01]  /*0780*/  I2F.U32.RP R6, R24 ;  /* 0x0000001800067306 */ /* 0x000e220000209000 */
[----:B------:R-:W-:Y:S01]  /*0790*/  ISETP.NE.U32.AND P0, PT, R24, RZ, PT ;  /* 0x000000ff1800720c */ /* 0x000fe20003f05070 */
[----:B------:R-:W-:-:S06]  /*07a0*/  IMAD.MOV.U32 R31, RZ, RZ, RZ ;  /* 0x000000ffff1f7224 */ /* 0x000fcc00078e00ff */
[----:B0-----:R-:W0:Y:S02]  /*07b0*/  MUFU.RCP R2, R6 ;  /* 0x0000000600027308 */ /* 0x001e240000001000 */
[----:B0-----:R-:W-:-:S06]  /*07c0*/  IADD3 R2, PT, PT, R2, 0xffffffe, RZ ;  /* 0x0ffffffe02027810 */ /* 0x001fcc0007ffe0ff */
[----:B------:R-:W0:Y:S02]  /*07d0*/  F2I.FTZ.U32.TRUNC.NTZ R3, R2 ;  /* 0x0000000200037305 */ /* 0x000e24000021f000 */
[----:B0-----:R-:W-:Y:S01]  /*07e0*/  IADD3 R0, PT, PT, RZ, -R3, RZ ;  /* 0x80000003ff007210 */ /* 0x001fe20007ffe0ff */
[----:B------:R-:W-:-:S04]  /*07f0*/  IMAD.MOV.U32 R2, RZ, RZ, RZ ;  /* 0x000000ffff027224 */ /* 0x000fc800078e00ff */
[----:B------:R-:W-:-:S04]  /*0800*/  IMAD R7, R0, R24, RZ ;  /* 0x0000001800077224 */ /* 0x000fc800078e02ff */
[----:B------:R-:W-:-:S06]  /*0810*/  IMAD.HI.U32 R7, R3, R7, R2 ;  /* 0x0000000703077227 */ /* 0x000fcc00078e0002 */
[----:B------:R-:W-:-:S05]  /*0820*/  IMAD.HI.U32 R0, R7, R30, RZ ;  /* 0x0000001e07007227 */ /* 0x000fca00078e00ff */
[----:B------:R-:W-:-:S05]  /*0830*/  IADD3 R3, PT, PT, -R0, RZ, RZ ;  /* 0x000000ff00037210 */ /* 0x000fca0007ffe1ff */
[----:B------:R-:W-:-:S05]  /*0840*/  IMAD R3, R24, R3, R30 ;  /* 0x0000000318037224 */ /* 0x000fca00078e021e */
[----:B------:R-:W-:-:S13]  /*0850*/  ISETP.GE.U32.AND P2, PT, R3, R24, PT ;  /* 0x000000180300720c */ /* 0x000fda0003f46070 */
[----:B------:R-:W-:Y:S01]  /*0860*/  @P2 IMAD.IADD R3, R3, 0x1, -R24 ;  /* 0x0000000103032824 */ /* 0x000fe200078e0a18 */
[----:B------:R-:W-:-:S04]  /*0870*/  @P2 IADD3 R0, PT, PT, R0, 0x1, RZ ;  /* 0x0000000100002810 */ /* 0x000fc80007ffe0ff */
[----:B------:R-:W-:-:S13]  /*0880*/  ISETP.GE.U32.AND P1, PT, R3, R24, PT ;  /* 0x000000180300720c */ /* 0x000fda0003f26070 */
[----:B------:R-:W-:Y:S01]  /*0890*/  @P1 VIADD R0, R0, 0x1 ;  /* 0x0000000100001836 */ /* 0x000fe20000000000 */
[----:B------:R-:W-:-:S04]  /*08a0*/  @!P0 LOP3.LUT R0, RZ, R24, RZ, 0x33, !PT ;  /* 0x00000018ff008212 */ /* 0x000fc800078e33ff */
[----:B------:R-:W-:Y:S01]  /*08b0*/  MOV R30, R0 ;  /* 0x00000000001e7202 */ /* 0x000fe20000000f00 */
[----:B------:R-:W-:Y:S05]  /*08c0*/  BRA `(.L_x_7) ;  /* 0x00000000001c7947 */ /* 0x000fea0003800000 */
.L_x_6:
[----:B------:R-:W-:Y:S01]  /*08d0*/  IMAD.MOV.U32 R42, RZ, RZ, R30 ;  /* 0x000000ffff2a7224 */ /* 0x000fe200078e001e */
[----:B------:R-:W-:Y:S01]  /*08e0*/  MOV R30, R24 ;  /* 0x00000018001e7202 */ /* 0x000fe20000000f00 */
[----:B------:R-:W-:Y:S01]  /*08f0*/  IMAD.MOV.U32 R31, RZ, RZ, R29 ;  /* 0x000000ffff1f7224 */ /* 0x000fe200078e001d */
[----:B------:R-:W-:Y:S02]  /*0900*/  MOV R29, R16 ;  /* 0x00000010001d7202 */ /* 0x000fe40000000f00 */
[----:B------:R-:W-:Y:S02]  /*0910*/  MOV R28, 0x930 ;  /* 0x00000930001c7802 */ /* 0x000fe40000000f00 */
[----:B------:R-:W-:Y:S05]  /*0920*/  CALL.REL.NOINC `($__internal_0_$__cuda_sm20_div_s64) ;  /* 0x0000005000487944 */ /* 0x000fea0003c00000 */
[----:B------:R-:W-:Y:S02]  /*0930*/  MOV R30, R14 ;  /* 0x0000000e001e7202 */ /* 0x000fe40000000f00 */
.L_x_7:
[----:B------:R-:W-:Y:S05]  /*0940*/  BSYNC.RECONVERGENT B0 ;  /* 0x0000000000007941 */ /* 0x000fea0003800200 */
.L_x_5:
[----:B------:R-:W0:Y:S01]  /*0950*/  LDCU UR5, c[0x0][0x434] ;  /* 0x00008680ff0577ac */ /* 0x000e220008000800 */
[----:B------:R-:W-:Y:S01]  /*0960*/  BSSY.RECONVERGENT B0, `(.L_x_8) ;  /* 0x0000083000007945 */ /* 0x000fe20003800200 */
[----:B------:R-:W-:Y:S01]  /*0970*/  UMOV UR10, URZ ;  /* 0x000000ff000a7c82 */ /* 0x000fe20008000000 */
[----:B------:R-:W-:Y:S01]  /*0980*/  UMOV UR22, URZ ;  /* 0x000000ff00167c82 */ /* 0x000fe20008000000 */
[----:B0-----:R-:W-:-:S05]  /*0990*/  IMAD.U32 R0, RZ, RZ, UR5 ;  /* 0x00000005ff007e24 */ /* 0x001fca000f8e00ff */
[----:B------:R-:W-:-:S04]  /*09a0*/  IABS R0, R0 ;  /* 0x0000000000007213 */ /* 0x000fc80000000000 */
[----:B------:R-:W-:-:S13]  /*09b0*/  R2UR UR7, R0 ;  /* 0x00000000000772ca */ /* 0x000fda00000e0000 */
[----:B------:R-:W0:Y:S08]  /*09c0*/  I2F.RP R3, UR7 ;  /* 0x0000000700037d06 */ /* 0x000e300008209400 */
[----:B0-----:R-:W0:Y:S02]  /*09d0*/  MUFU.RCP R2, R3 ;  /* 0x0000000300027308 */ /* 0x001e240000001000 */
[----:B0-----:R-:W-:-:S06]  /*09e0*/  VIADD R2, R2, 0xffffffe ;  /* 0x0ffffffe02027836 */ /* 0x001fcc0000000000 */
[----:B------:R-:W0:Y:S02]  /*09f0*/  F2I.FTZ.U32.TRUNC.NTZ R0, R2 ;  /* 0x0000000200007305 */ /* 0x000e24000021f000 */
[----:B0-----:R-:W-:Y:S02]  /*0a00*/  R2UR UR11, R0 ;  /* 0x00000000000b72ca */ /* 0x001fe400000e0000 */
[----:B------:R-:W-:Y:S01]  /*0a10*/  IABS R0, UR8 ;  /* 0x0000000800007c13 */ /* 0x000fe20008000000 */
[----:B------:R-:W-:-:S03]  /*0a20*/  ULOP3.LUT UR8, UR8, UR5, URZ, 0x3c, !UPT ;  /* 0x0000000508087292 */ /* 0x000fc6000f8e3cff */
[----:B------:R-:W-:-:S07]  /*0a30*/  R2UR UR6, R0 ;  /* 0x00000000000672ca */ /* 0x000fce00000e0000 */
[----:B------:R-:W-:-:S04]  /*0a40*/  UIADD3 UR4, UPT, UPT, URZ, -UR11, URZ ;  /* 0x8000000bff047290 */ /* 0x000fc8000fffe0ff */
[----:B------:R-:W-:-:S04]  /*0a50*/  UIMAD UR4, UR4, UR7, URZ ;  /* 0x00000007040472a4 */ /* 0x000fc8000f8e02ff */
[----:B------:R-:W-:-:S04]  /*0a60*/  UIMAD.WIDE.U32 UR10, UR11, UR4, UR10 ;  /* 0x000000040b0a72a5 */ /* 0x000fc8000f8e000a */
[----:B------:R-:W-:-:S07]  /*0a70*/  UIMAD.WIDE.U32 UR10, UR11, UR6, URZ ;  /* 0x000000060b0a72a5 */ /* 0x000fce000f8e00ff */
[----:B------:R-:W-:Y:S02]  /*0a80*/  UMOV UR9, UR11 ;  /* 0x0000000b00097c82 */ /* 0x000fe40008000000 */
[----:B------:R-:W-:-:S04]  /*0a90*/  UIADD3 UR4, UPT, UPT, -UR9, URZ, URZ ;  /* 0x000000ff09047290 */ /* 0x000fc8000fffe1ff */
[----:B------:R-:W-:Y:S02]  /*0aa0*/  UIMAD UR4, UR7, UR4, UR6 ;  /* 0x00000004070472a4 */ /* 0x000fe4000f8e0206 */
[----:B------:R-:W-:Y:S02]  /*0ab0*/  USHF.R.S32.HI UR6, URZ, 0x1f, UR5 ;  /* 0x0000001fff067899 */ /* 0x000fe40008011405 */
[----:B------:R-:W-:Y:S02]  /*0ac0*/  UISETP.GT.U32.AND UP1, UPT, UR7, UR4, UPT ;  /* 0x000000040700728c */ /* 0x000fe4000bf24070 */
[----:B------:R-:W-:-:S09]  /*0ad0*/  ULOP3.LUT UR6, UR6, 0x1, URZ, 0xfc, !UPT ;  /* 0x0000000106067892 */ /* 0x000fd2000f8efcff */
[----:B------:R-:W-:Y:S02]  /*0ae0*/  @!UP1 UIADD3 UR4, UPT, UPT, UR4, -UR7, URZ ;  /* 0x8000000704049290 */ /* 0x000fe4000fffe0ff */
[----:B------:R-:W-:Y:S02]  /*0af0*/  @!UP1 UIADD3 UR9, UPT, UPT, UR9, 0x1, URZ ;  /* 0x0000000109099890 */ /* 0x000fe4000fffe0ff */
[----:B------:R-:W-:Y:S02]  /*0b00*/  UISETP.GE.U32.AND UP0, UPT, UR4, UR7, UPT ;  /* 0x000000070400728c */ /* 0x000fe4000bf06070 */
[----:B------:R-:W-:-:S05]  /*0b10*/  UISETP.GE.AND UP1, UPT, UR8, URZ, UPT ;  /* 0x000000ff0800728c */ /* 0x000fca000bf26270 */
[----:B------:R-:W0:Y:S04]  /*0b20*/  LDCU UR4, c[0x0][0x3e0] ;  /* 0x00007c00ff0477ac */ /* 0x000e280008000800 */
[----:B------:R-:W-:Y:S02]  /*0b30*/  @UP0 UIADD3 UR9, UPT, UPT, UR9, 0x1, URZ ;  /* 0x0000000109090890 */ /* 0x000fe4000fffe0ff */
[----:B------:R-:W-:-:S05]  /*0b40*/  UISETP.NE.AND UP0, UPT, UR5, URZ, UPT ;  /* 0x000000ff0500728c */ /* 0x000fca000bf05270 */
[----:B------:R-:W-:Y:S02]  /*0b50*/  UMOV UR8, UR9 ;  /* 0x0000000900087c82 */ /* 0x000fe40008000000 */
[----:B------:R-:W-:-:S04]  /*0b60*/  @!UP1 UIADD3 UR8, UPT, UPT, -UR8, URZ, URZ ;  /* 0x000000ff08089290 */ /* 0x000fc8000fffe1ff */
[----:B------:R-:W-:Y:S01]  /*0b70*/  @!UP0 ULOP3.LUT UR8, URZ, UR5, URZ, 0x33, !UPT ;  /* 0x00000005ff088292 */ /* 0x000fe2000f8e33ff */
[----:B0-----:R-:W-:Y:S01]  /*0b80*/  IMAD.U32 R0, RZ, RZ, UR4 ;  /* 0x00000004ff007e24 */ /* 0x001fe2000f8e00ff */
[----:B------:R-:W-:Y:S02]  /*0b90*/  UIADD3 UR17, UPT, UPT, UR4, -0x1, URZ ;  /* 0xffffffff04117890 */ /* 0x000fe4000fffe0ff */
[----:B------:R-:W-:Y:S02]  /*0ba0*/  UIMAD UR7, UR8, UR6, URZ ;  /* 0x00000006080772a4 */ /* 0x000fe4000f8e02ff */
[----:B------:R-:W-:Y:S01]  /*0bb0*/  IABS R0, R0 ;  /* 0x0000000000007213 */ /* 0x000fe20000000000 */
[----:B------:R-:W-:-:S03]  /*0bc0*/  UISETP.NE.AND UP2, UPT, UR4, URZ, UPT ;  /* 0x000000ff0400728c */ /* 0x000fc6000bf45270 */
[----:B------:R-:W-:Y:S02]  /*0bd0*/  IABS R2, UR7 ;  /* 0x0000000700027c13 */ /* 0x000fe40008000000 */
[----:B------:R-:W-:Y:S02]  /*0be0*/  R2UR UR11, R0 ;  /* 0x00000000000b72ca */ /* 0x000fe400000e0000 */
[----:B------:R-:W-:-:S11]  /*0bf0*/  R2UR UR13, R2 ;  /* 0x00000000020d72ca */ /* 0x000fd600000e0000 */
[----:B------:R-:W0:Y:S02]  /*0c00*/  I2F.RP R8, UR11 ;  /* 0x0000000b00087d06 */ /* 0x000e240008209400 */
[----:B------:R-:W-:-:S04]  /*0c10*/  UIADD3 UR6, UPT, UPT, UR17, UR13, URZ ;  /* 0x0000000d11067290 */ /* 0x000fc8000fffe0ff */
[----:B------:R-:W-:Y:S02]  /*0c20*/  ULOP3.LUT UR16, UR6, UR13, URZ, 0x3c, !UPT ;  /* 0x0000000d06107292 */ /* 0x000fe4000f8e3cff */
[----:B------:R-:W1:Y:S01]  /*0c30*/  I2F.RP R9, UR13 ;  /* 0x0000000d00097d06 */ /* 0x000e620008209400 */
[----:B------:R-:W-:Y:S01]  /*0c40*/  IMAD.U32 R2, RZ, RZ, UR6 ;  /* 0x00000006ff027e24 */ /* 0x000fe2000f8e00ff */
[----:B------:R-:W-:Y:S02]  /*0c50*/  ULOP3.LUT UR6, UR6, UR4, URZ, 0x3c, !UPT ;  /* 0x0000000406067292 */ /* 0x000fe4000f8e3cff */
[----:B------:R-:W-:Y:S02]  /*0c60*/  ISETP.LE.AND P0, PT, RZ, UR16, PT ;  /* 0x00000010ff007c0c */ /* 0x000fe4000bf03270 */
[----:B------:R-:W-:Y:S02]  /*0c70*/  IABS R2, R2 ;  /* 0x0000000200027213 */ /* 0x000fe40000000000 */
[----:B0-----:R-:W0:Y:S02]  /*0c80*/  MUFU.RCP R6, R8 ;  /* 0x0000000800067308 */ /* 0x001e240000001000 */
[----:B------:R-:W-:-:S06]  /*0c90*/  R2UR UR12, R2 ;  /* 0x00000000020c72ca */ /* 0x000fcc00000e0000 */
[----:B-1----:R-:W1:Y:S01]  /*0ca0*/  MUFU.RCP R0, R9 ;  /* 0x0000000900007308 */ /* 0x002e620000001000 */
[----:B0-----:R-:W-:Y:S02]  /*0cb0*/  VIADD R6, R6, 0xffffffe ;  /* 0x0ffffffe06067836 */ /* 0x001fe40000000000 */
[----:B-1----:R-:W-:-:S05]  /*0cc0*/  VIADD R7, R0, 0xffffffe ;  /* 0x0ffffffe00077836 */ /* 0x002fca0000000000 */
[----:B------:R0:W1:Y:S08]  /*0cd0*/  F2I.FTZ.U32.TRUNC.NTZ R0, R6 ;  /* 0x0000000600007305 */ /* 0x000070000021f000 */
[----:B------:R-:W2:Y:S01]  /*0ce0*/  F2I.FTZ.U32.TRUNC.NTZ R7, R7 ;  /* 0x0000000700077305 */ /* 0x000ea2000021f000 */
[----:B0-----:R-:W-:Y:S01]  /*0cf0*/  IMAD.MOV.U32 R6, RZ, RZ, RZ ;  /* 0x000000ffff067224 */ /* 0x001fe200078e00ff */
[----:B-1----:R-:W-:-:S02]  /*0d00*/  R2UR UR23, R0 ;  /* 0x00000000001772ca */ /* 0x002fc400000e0000 */
[----:B------:R-:W-:Y:S01]  /*0d10*/  IABS R0, UR7 ;  /* 0x0000000700007c13 */ /* 0x000fe20008000000 */
[----:B--2---:R-:W-:-:S04]  /*0d20*/  IMAD.MOV R3, RZ, RZ, -R7 ;  /* 0x000000ffff037224 */ /* 0x004fc800078e0a07 */
[----:B------:R-:W-:Y:S02]  /*0d30*/  IMAD.MOV R0, RZ, RZ, -R0 ;  /* 0x000000ffff007224 */ /* 0x000fe400078e0a00 */
[----:B------:R-:W-:-:S04]  /*0d40*/  IMAD R3, R3, UR13, RZ ;  /* 0x0000000d03037c24 */ /* 0x000fc8000f8e02ff */
[----:B------:R-:W-:Y:S01]  /*0d50*/  UIADD3 UR9, UPT, UPT, URZ, -UR23, URZ ;  /* 0x80000017ff097290 */ /* 0x000fe2000fffe0ff */
[----:B------:R-:W-:-:S03]  /*0d60*/  IMAD.HI.U32 R3, R7, R3, R6 ;  /* 0x0000000307037227 */ /* 0x000fc600078e0006 */
[----:B------:R-:W-:-:S03]  /*0d70*/  UIMAD UR9, UR9, UR11, URZ ;  /* 0x0000000b090972a4 */ /* 0x000fc6000f8e02ff */
[----:B------:R-:W-:Y:S01]  /*0d80*/  IMAD.HI.U32 R23, R3, UR12, RZ ;  /* 0x0000000c03177c27 */ /* 0x000fe2000f8e00ff */
[----:B------:R-:W-:-:S03]  /*0d90*/  UIMAD.WIDE.U32 UR22, UR23, UR9, UR22 ;  /* 0x00000009171672a5 */ /* 0x000fc6000f8e0016 */
[----:B------:R-:W-:Y:S01]  /*0da0*/  IMAD R0, R23, R0, UR12 ;  /* 0x0000000c17007e24 */ /* 0x000fe2000f8e0200 */
[----:B------:R-:W-:-:S03]  /*0db0*/  UIMAD.WIDE.U32 UR22, UR23, UR12, URZ ;  /* 0x0000000c171672a5 */ /* 0x000fc6000f8e00ff */
[----:B------:R-:W0:Y:S01]  /*0dc0*/  LDCU.U8 UR9, c[0x0][0x549] ;  /* 0x0000a920ff0977ac */ /* 0x000e220008000000 */
[----:B------:R-:W-:-:S03]  /*0dd0*/  ISETP.LT.U32.AND P1, PT, R0, UR13, PT ;  /* 0x0000000d00007c0c */ /* 0x000fc6000bf21070 */
[----:B------:R-:W-:Y:S02]  /*0de0*/  UMOV UR15, UR23 ;  /* 0x00000017000f7c82 */ /* 0x000fe40008000000 */
[----:B------:R-:W-:-:S04]  /*0df0*/  UIADD3 UR10, UPT, UPT, -UR15, URZ, URZ ;  /* 0x000000ff0f0a7290 */ /* 0x000fc8000fffe1ff */
[----:B------:R-:W-:-:S04]  /*0e00*/  UIMAD UR10, UR11, UR10, UR12 ;  /* 0x0000000a0b0a72a4 */ /* 0x000fc8000f8e020c */
[----:B------:R-:W-:Y:S01]  /*0e10*/  @!P1 VIADD R0, R0, -UR13 ;  /* 0x8000000d00009c36 */ /* 0x000fe20008000000 */
[----:B------:R-:W-:Y:S01]  /*0e20*/  UISETP.GT.U32.AND UP1, UPT, UR11, UR10, UPT ;  /* 0x0000000a0b00728c */ /* 0x000fe2000bf24070 */
[----:B------:R-:W-:Y:S01]  /*0e30*/  @!P1 VIADD R23, R23, 0x1 ;  /* 0x0000000117179836 */ /* 0x000fe20000000000 */
[----:B------:R-:W-:Y:S01]  /*0e40*/  ISETP.NE.AND P1, PT, RZ, UR7, PT ;  /* 0x00000007ff007c0c */ /* 0x000fe2000bf25270 */
[----:B0-----:R-:W-:Y:S01]  /*0e50*/  UISETP.NE.AND UP0, UPT, UR9, URZ, UPT ;  /* 0x000000ff0900728c */ /* 0x001fe2000bf05270 */
[----:B------:R-:W-:-:S03]  /*0e60*/  ISETP.GE.U32.AND P2, PT, R0, UR13, PT ;  /* 0x0000000d00007c0c */ /* 0x000fc6000bf46070 */
[----:B------:R-:W-:Y:S02]  /*0e70*/  USEL UR5, UR5, 0x1, !UP0 ;  /* 0x0000000105057887 */ /* 0x000fe4000c000000 */
[----:B------:R-:W-:Y:S02]  /*0e80*/  UISETP.GE.AND UP0, UPT, UR6, URZ, UPT ;  /* 0x000000ff0600728c */ /* 0x000fe4000bf06270 */
[----:B------:R-:W-:Y:S02]  /*0e90*/  @!UP1 UIADD3 UR10, UPT, UPT, UR10, -UR11, URZ ;  /* 0x8000000b0a0a9290 */ /* 0x000fe4000fffe0ff */
[----:B------:R-:W-:Y:S02]  /*0ea0*/  @!UP1 UIADD3 UR15, UPT, UPT, UR15, 0x1, URZ ;  /* 0x000000010f0f9890 */ /* 0x000fe4000fffe0ff */
[----:B------:R-:W-:Y:S02]  /*0eb0*/  UISETP.GE.U32.AND UP3, UPT, UR10, UR11, UPT ;  /* 0x0000000b0a00728c */ /* 0x000fe4000bf66070 */
[----:B------:R-:W-:Y:S01]  /*0ec0*/  @P2 VIADD R23, R23, 0x1 ;  /* 0x0000000117172836 */ /* 0x000fe20000000000 */
[----:B------:R-:W-:-:S02]  /*0ed0*/  UISETP.NE.AND UP1, UPT, UR8, URZ, UPT ;  /* 0x000000ff0800728c */ /* 0x000fc4000bf25270 */
[----:B------:R-:W-:Y:S01]  /*0ee0*/  USHF.R.S32.HI UR8, URZ, 0x1f, UR7 ;  /* 0x0000001fff087899 */ /* 0x000fe20008011407 */
[----:B------:R-:W-:Y:S01]  /*0ef0*/  @!P0 IMAD.MOV R23, RZ, RZ, -R23 ;  /* 0x000000ffff178224 */ /* 0x000fe200078e0a17 */
[----:B------:R-:W-:Y:S01]  /*0f00*/  @!P1 LOP3.LUT R23, RZ, UR13, RZ, 0x33, !PT ;  /* 0x0000000dff179c12 */ /* 0x000fe2000f8e33ff */
[----:B------:R-:W-:-:S03]  /*0f10*/  USEL UR6, URZ, 0x1, !UP1 ;  /* 0x00000001ff067887 */ /* 0x000fc6000c800000 */
[----:B------:R-:W-:Y:S01]  /*0f20*/  ISETP.LT.U32.AND P0, PT, R30, R23, PT ;  /* 0x000000171e00720c */ /* 0x000fe20003f01070 */
[----:B------:R-:W-:Y:S01]  /*0f30*/  @UP3 UIADD3 UR15, UPT, UPT, UR15, 0x1, URZ ;  /* 0x000000010f0f3890 */ /* 0x000fe2000fffe0ff */
[----:B------:R-:W-:Y:S01]  /*0f40*/  SHF.R.S32.HI R41, RZ, 0x1f, R23 ;  /* 0x0000001fff297819 */ /* 0x000fe20000011417 */
[----:B------:R-:W-:Y:S02]  /*0f50*/  ULOP3.LUT UR6, UR8, UR6, URZ, 0xfc, !UPT ;  /* 0x0000000608067292 */ /* 0x000fe4000f8efcff */
[----:B------:R-:W-:Y:S01]  /*0f60*/  @!UP0 UIADD3 UR15, UPT, UPT, -UR15, URZ, URZ ;  /* 0x000000ff0f0f8290 */ /* 0x000fe2000fffe1ff */
[----:B------:R-:W-:Y:S01]  /*0f70*/  ISETP.LT.AND.EX P0, PT, R31, R41, PT, P0 ;  /* 0x000000291f00720c */ /* 0x000fe20003f01300 */
[----:B------:R-:W-:-:S03]  /*0f80*/  @!UP2 ULOP3.LUT UR15, URZ, UR4, URZ, 0x33, !UPT ;  /* 0x00000004ff0fa292 */ /* 0x000fc6000f8e33ff */
[C---:B------:R-:W-:Y:S02]  /*0f90*/  SEL R41, R31.reuse, R41, P0 ;  /* 0x000000291f297207 */ /* 0x040fe40000000000 */
[----:B------:R-:W-:Y:S02]  /*0fa0*/  SEL R23, R30, R23, P0 ;  /* 0x000000171e177207 */ /* 0x000fe40000000000 */
[----:B------:R-:W-:-:S04]  /*0fb0*/  LOP3.LUT R0, R31, R41, RZ, 0xfc, !PT ;  /* 0x000000291f007212 */ /* 0x000fc800078efcff */
[----:B------:R-:W-:-:S13]  /*0fc0*/  ISETP.NE.U32.AND P1, PT, R0, RZ, PT ;  /* 0x000000ff0000720c */ /* 0x000fda0003f25070 */
[----:B------:R-:W-:Y:S05]  /*0fd0*/  @P1 BRA `(.L_x_9) ;  /* 0x0000000000501947 */ /* 0x000fea0003800000 */
[----:B------:R-:W0:Y:S01]  /*0fe0*/  I2F.U32.RP R6, R23 ;  /* 0x0000001700067306 */ /* 0x000e220000209000 */
[----:B------:R-:W-:Y:S02]  /*0ff0*/  ISETP.NE.U32.AND P0, PT, R23, RZ, PT ;  /* 0x000000ff1700720c */ /* 0x000fe40003f05070 */
[----:B------:R-:W-:-:S05]  /*1000*/  MOV R49, RZ ;  /* 0x000000ff00317202 */ /* 0x000fca0000000f00 */
[----:B0-----:R-:W0:Y:S02]  /*1010*/  MUFU.RCP R2, R6 ;  /* 0x0000000600027308 */ /* 0x001e240000001000 */
[----:B0-----:R-:W-:-:S06]  /*1020*/  VIADD R2, R2, 0xffffffe ;  /* 0x0ffffffe02027836 */ /* 0x001fcc0000000000 */
[----:B------:R0:W1:Y:S02]  /*1030*/  F2I.FTZ.U32.TRUNC.NTZ R3, R2 ;  /* 0x0000000200037305 */ /* 0x000064000021f000 */
[----:B0-----:R-:W-:Y:S02]  /*1040*/  HFMA2 R2, -RZ, RZ, 0, 0 ;  /* 0x00000000ff027431 */ /* 0x001fe400000001ff */
[----:B-1----:R-:W-:-:S04]  /*1050*/  IMAD.MOV R0, RZ, RZ, -R3 ;  /* 0x000000ffff007224 */ /* 0x002fc800078e0a03 */
[----:B------:R-:W-:-:S04]  /*1060*/  IMAD R0, R0, R23, RZ ;  /* 0x0000001700007224 */ /* 0x000fc800078e02ff */
[----:B------:R-:W-:-:S06]  /*1070*/  IMAD.HI.U32 R3, R3, R0, R2 ;  /* 0x0000000003037227 */ /* 0x000fcc00078e0002 */
[----:B------:R-:W-:-:S04]  /*1080*/  IMAD.HI.U32 R48, R3, R30, RZ ;  /* 0x0000001e03307227 */ /* 0x000fc800078e00ff */
        /* <DEDUP_REMOVED lines=9> */
.L_x_9:
[----:B------:R-:W-:Y:S01]  /*1120*/  IMAD.MOV.U32 R42, RZ, RZ, R30 ;  /* 0x000000ffff2a7224 */ /* 0x000fe200078e001e */
[----:B------:R-:W-:Y:S01]  /*1130*/  MOV R30, R23 ;  /* 0x00000017001e7202 */ /* 0x000fe20000000f00 */
[----:B------:R-:W-:Y:S01]  /*1140*/  IMAD.MOV.U32 R29, RZ, RZ, R41 ;  /* 0x000000ffff1d7224 */ /* 0x000fe200078e0029 */
[----:B------:R-:W-:Y:S02]  /*1150*/  MOV R28, 0x1170 ;  /* 0x00001170001c7802 */ /* 0x000fe40000000f00 */
[----:B------:R-:W-:Y:S05]  /*1160*/  CALL.REL.NOINC `($__internal_0_$__cuda_sm20_div_s64) ;  /* 0x0000004800387944 */ /* 0x000fea0003c00000 */
[----:B------:R-:W-:Y:S02]  /*1170*/  MOV R48, R14 ;  /* 0x0000000e00307202 */ /* 0x000fe40000000f00 */
[----:B------:R-:W-:Y:S02]  /*1180*/  MOV R49, R31 ;  /* 0x0000001f00317202 */ /* 0x000fe40000000f00 */
.L_x_10:
[----:B------:R-:W-:Y:S05]  /*1190*/  BSYNC.RECONVERGENT B0 ;  /* 0x0000000000007941 */ /* 0x000fea0003800200 */
.L_x_8:
[----:B------:R-:W-:Y:S01]  /*11a0*/  IABS R7, UR21 ;  /* 0x0000001500077c13 */ /* 0x000fe20008000000 */
[----:B------:R-:W0:Y:S01]  /*11b0*/  LDC R2, c[0x0][0x434] ;  /* 0x00010d00ff027b82 */ /* 0x000e220000000800 */
[----:B------:R-:W-:Y:S01]  /*11c0*/  IABS R0, UR21 ;  /* 0x0000001500007c13 */ /* 0x000fe20008000000 */
[----:B------:R-:W-:Y:S01]  /*11d0*/  UIMAD UR15, UR15, UR5, URZ ;  /* 0x000000050f0f72a4 */ /* 0x000fe2000f8e02ff */
[----:B------:R-:W1:Y:S01]  /*11e0*/  I2F.RP R10, R7 ;  /* 0x00000007000a7306 */ /* 0x000e620000209400 */
[----:B------:R-:W-:Y:S02]  /*11f0*/  BSSY.RECONVERGENT B0, `(.L_x_11) ;  /* 0x000003a000007945 */ /* 0x000fe40003800200 */
[----:B------:R-:W-:Y:S01]  /*1200*/  IMAD.MOV R0, RZ, RZ, -R0 ;  /* 0x000000ffff007224 */ /* 0x000fe200078e0a00 */
[----:B------:R-:W-:-:S04]  /*1210*/  UIMAD UR6, UR6, UR15, URZ ;  /* 0x0000000f060672a4 */ /* 0x000fc8000f8e02ff */
[----:B-1----:R-:W1:Y:S01]  /*1220*/  MUFU.RCP R8, R10 ;  /* 0x0000000a00087308 */ /* 0x002e620000001000 */
[----:B0-----:R-:W-:-:S04]  /*1230*/  IADD3 R2, PT, PT, R2, -0x1, R7 ;  /* 0xffffffff02027810 */ /* 0x001fc80007ffe007 */
[----:B------:R-:W-:Y:S01]  /*1240*/  IABS R3, R2 ;  /* 0x0000000200037213 */ /* 0x000fe20000000000 */
[----:B-1----:R-:W-:-:S04]  /*1250*/  VIADD R8, R8, 0xffffffe ;  /* 0x0ffffffe08087836 */ /* 0x002fc80000000000 */
[----:B------:R-:W0:Y:S02]  /*1260*/  F2I.FTZ.U32.TRUNC.NTZ R9, R8 ;  /* 0x0000000800097305 */ /* 0x000e24000021f000 */
[----:B0-----:R-:W-:Y:S02]  /*1270*/  IMAD.MOV R6, RZ, RZ, -R9 ;  /* 0x000000ffff067224 */ /* 0x001fe400078e0a09 */
[----:B------:R-:W-:Y:S02]  /*1280*/  IMAD.MOV.U32 R8, RZ, RZ, RZ ;  /* 0x000000ffff087224 */ /* 0x000fe400078e00ff */
[----:B------:R-:W-:-:S04]  /*1290*/  IMAD R6, R6, R7, RZ ;  /* 0x0000000706067224 */ /* 0x000fc800078e02ff */
[----:B------:R-:W-:-:S06]  /*12a0*/  IMAD.HI.U32 R6, R9, R6, R8 ;  /* 0x0000000609067227 */ /* 0x000fcc00078e0008 */
[----:B------:R-:W-:-:S04]  /*12b0*/  IMAD.HI.U32 R6, R6, R3, RZ ;  /* 0x0000000306067227 */ /* 0x000fc800078e00ff */
[----:B------:R-:W-:-:S05]  /*12c0*/  IMAD R0, R6, R0, R3 ;  /* 0x0000000006007224 */ /* 0x000fca00078e0203 */
[----:B------:R-:W-:-:S13]  /*12d0*/  ISETP.GT.U32.AND P1, PT, R7, R0, PT ;  /* 0x000000000700720c */ /* 0x000fda0003f24070 */
[----:B------:R-:W-:Y:S02]  /*12e0*/  @!P1 IMAD.IADD R0, R0, 0x1, -R7 ;  /* 0x0000000100009824 */ /* 0x000fe400078e0a07 */
[----:B------:R-:W-:Y:S01]  /*12f0*/  @!P1 VIADD R6, R6, 0x1 ;  /* 0x0000000106069836 */ /* 0x000fe20000000000 */
[----:B------:R-:W-:Y:S02]  /*1300*/  ISETP.NE.AND P1, PT, RZ, UR21, PT ;  /* 0x00000015ff007c0c */ /* 0x000fe4000bf25270 */
[-C--:B------:R-:W-:Y:S02]  /*1310*/  ISETP.GE.U32.AND P2, PT, R0, R7.reuse, PT ;  /* 0x000000070000720c */ /* 0x080fe40003f46070 */
[----:B------:R-:W-:-:S04]  /*1320*/  LOP3.LUT R0, R2, R7, RZ, 0x3c, !PT ;  /* 0x0000000702007212 */ /* 0x000fc800078e3cff */
[----:B------:R-:W-:-:S07]  /*1330*/  ISETP.GE.AND P0, PT, R0, RZ, PT ;  /* 0x000000ff0000720c */ /* 0x000fce0003f06270 */
[----:B------:R-:W-:-:S06]  /*1340*/  @P2 VIADD R6, R6, 0x1 ;  /* 0x0000000106062836 */ /* 0x000fcc0000000000 */
[----:B------:R-:W-:Y:S01]  /*1350*/  @!P0 IMAD.MOV R6, RZ, RZ, -R6 ;  /* 0x000000ffff068224 */ /* 0x000fe200078e0a06 */
[----:B------:R-:W-:-:S04]  /*1360*/  @!P1 LOP3.LUT R6, RZ, R7, RZ, 0x33, !PT ;  /* 0x00000007ff069212 */ /* 0x000fc800078e33ff */
        /* <DEDUP_REMOVED lines=28> */
.L_x_12:
[----:B------:R-:W-:Y:S01]  /*1530*/  IMAD.MOV.U32 R42, RZ, RZ, R4 ;  /* 0x000000ffff2a7224 */ /* 0x000fe200078e0004 */
[----:B------:R-:W-:Y:S01]  /*1540*/  MOV R31, R5 ;  /* 0x00000005001f7202 */ /* 0x000fe20000000f00 */
[----:B------:R-:W-:Y:S01]  /*1550*/  IMAD.MOV.U32 R30, RZ, RZ, R22 ;  /* 0x000000ffff1e7224 */ /* 0x000fe200078e0016 */
[----:B------:R-:W-:Y:S02]  /*1560*/  MOV R28, 0x1580 ;  /* 0x00001580001c7802 */ /* 0x000fe40000000f00 */
[----:B------:R-:W-:Y:S05]  /*1570*/  CALL.REL.NOINC `($__internal_0_$__cuda_sm20_div_s64) ;  /* 0x0000004400347944 */ /* 0x000fea0003c00000 */
[----:B------:R-:W-:Y:S02]  /*1580*/  MOV R30, R14 ;  /* 0x0000000e001e7202 */ /* 0x000fe40000000f00 */
.L_x_13:
[----:B------:R-:W-:Y:S05]  /*1590*/  BSYNC.RECONVERGENT B0 ;  /* 0x0000000000007941 */ /* 0x000fea0003800200 */
.L_x_11:
[----:B------:R-:W0:Y:S01]  /*15a0*/  S2R R0, SR_TID.X ;  /* 0x0000000000007919 */ /* 0x000e220000002100 */
[----:B------:R-:W-:Y:S01]  /*15b0*/  UIADD3 UR9, UP0, UPT, UR20, -UR19, URZ ;  /* 0x8000001314097290 */ /* 0x000fe2000ff1e0ff */
[----:B------:R-:W-:Y:S01]  /*15c0*/  MOV R11, 0xff800000 ;  /* 0xff800000000b7802 */ /* 0x000fe20000000f00 */
[----:B------:R-:W1:Y:S02]  /*15d0*/  LDCU UR4, c[0x0][0x534] ;  /* 0x0000a680ff0477ac */ /* 0x000e640008000800 */
[----:B------:R-:W-:Y:S01]  /*15e0*/  UIADD3.X UR8, UPT, UPT, UR14, -0x1, URZ, UP0, !UPT ;  /* 0xffffffff0e087890 */ /* 0x000fe200087fe4ff */
[----:B------:R-:W2:Y:S05]  /*15f0*/  LDCU.64 UR10, c[0x0][0x358] ;  /* 0x00006b00ff0a77ac */ /* 0x000eaa0008000a00 */
[----:B------:R-:W-:Y:S01]  /*1600*/  IMAD.U32 R3, RZ, RZ, UR8 ;  /* 0x00000008ff037e24 */ /* 0x000fe2000f8e00ff */
[----:B0-----:R-:W-:-:S02]  /*1610*/  LOP3.LUT R12, R0, 0xf, RZ, 0xc0, !PT ;  /* 0x0000000f000c7812 */ /* 0x001fc400078ec0ff */
[----:B------:R-:W-:Y:S02]  /*1620*/  SHF.R.U32.HI R13, RZ, 0x4, R0 ;  /* 0x00000004ff0d7819 */ /* 0x000fe40000011600 */
[C---:B------:R-:W-:Y:S02]  /*1630*/  ISETP.LT.U32.AND P1, PT, R12.reuse, UR9, PT ;  /* 0x000000090c007c0c */ /* 0x040fe4000bf21070 */
[----:B------:R-:W-:Y:S01]  /*1640*/  IADD3 R14, P0, PT, R12, UR19, RZ ;  /* 0x000000130c0e7c10 */ /* 0x000fe2000ff1e0ff */
[----:B------:R-:W-:Y:S01]  /*1650*/  VIADD R10, R13, 0x8 ;  /* 0x000000080d0a7836 */ /* 0x000fe20000000000 */
[----:B------:R-:W-:Y:S01]  /*1660*/  ISETP.GT.AND.EX P1, PT, R3, RZ, PT, P1 ;  /* 0x000000ff0300720c */ /* 0x000fe20003f24310 */
[C---:B------:R-:W-:Y:S01]  /*1670*/  VIADD R17, R13.reuse, 0x18 ;  /* 0x000000180d117836 */ /* 0x040fe20000000000 */
[C---:B------:R-:W-:Y:S01]  /*1680*/  IADD3 R3, PT, PT, R13.reuse, 0x10, RZ ;  /* 0x000000100d037810 */ /* 0x040fe20007ffe0ff */
[----:B------:R-:W-:Y:S01]  /*1690*/  IMAD.X R15, RZ, RZ, RZ, P0 ;  /* 0x000000ffff0f7224 */ /* 0x000fe200000e06ff */
[----:B-1----:R-:W-:-:S02]  /*16a0*/  ISETP.GE.OR P6, PT, R13, UR4, !P1 ;  /* 0x000000040d007c0c */ /* 0x002fc4000cfc6670 */
[----:B------:R-:W-:Y:S02]  /*16b0*/  ISETP.GE.OR P5, PT, R10, UR4, !P1 ;  /* 0x000000040a007c0c */ /* 0x000fe4000cfa6670 */
[----:B------:R-:W-:Y:S02]  /*16c0*/  ISETP.GE.OR P2, PT, R3, UR4, !P1 ;  /* 0x0000000403007c0c */ /* 0x000fe4000cf46670 */
[----:B------:R-:W-:Y:S02]  /*16d0*/  ISETP.GE.OR P3, PT, R17, UR4, !P1 ;  /* 0x0000000411007c0c */ /* 0x000fe4000cf66670 */
[----:B------:R-:W-:-:S05]  /*16e0*/  IADD3 R18, PT, PT, R13, 0x20, RZ ;  /* 0x000000200d127810 */ /* 0x000fca0007ffe0ff */
[----:B------:R-:W0:Y:S01]  /*16f0*/  @!P6 LDC.64 R4, c[0x0][0x428] ;  /* 0x00010a00ff04eb82 */ /* 0x000e220000000a00 */
[----:B------:R-:W-:-:S04]  /*1700*/  @!P6 IMAD.WIDE.U32 R28, R13, UR20, R14 ;  /* 0x000000140d1cec25 */ /* 0x000fc8000f8e000e */
[----:B------:R-:W-:Y:S02]  /*1710*/  @!P6 IMAD R26, R13, UR14, R29 ;  /* 0x0000000e0d1aec24 */ /* 0x000fe4000f8e021d */
[----:B------:R-:W-:Y:S01]  /*1720*/  @!P5 IMAD.MOV.U32 R20, RZ, RZ, R14 ;  /* 0x000000ffff14d224 */ /* 0x000fe200078e000e */
[----:B------:R-:W1:Y:S01]  /*1730*/  @!P5 LDC.64 R8, c[0x0][0x428] ;  /* 0x00010a00ff08db82 */ /* 0x000e620000000a00 */
[----:B------:R-:W-:Y:S02]  /*1740*/  @!P5 IMAD.MOV.U32 R21, RZ, RZ, R15 ;  /* 0x000000ffff15d224 */ /* 0x000fe400078e000f */
[----:B------:R-:W-:-:S05]  /*1750*/  @!P5 IMAD.WIDE.U32 R20, R10, UR20, R20 ;  /* 0x000000140a14dc25 */ /* 0x000fca000f8e0014 */
[----:B------:R-:W3:Y:S01]  /*1760*/  @!P2 LDC.64 R6, c[0x0][0x428] ;  /* 0x00010a00ff06ab82 */ /* 0x000ee20000000a00 */
[----:B------:R-:W-:Y:S01]  /*1770*/  @!P5 IMAD R10, R10, UR14, R21 ;  /* 0x0000000e0a0adc24 */ /* 0x000fe2000f8e0215 */
[----:B0-----:R-:W-:-:S04]  /*1780*/  @!P6 LEA R36, P0, R28, R4, 0x2 ;  /* 0x000000041c24e211 */ /* 0x001fc800078010ff */
[----:B------:R-:W-:Y:S02]  /*1790*/  @!P6 LEA.HI.X R37, R28, R5, R26, 0x2, P0 ;  /* 0x000000051c25e211 */ /* 0x000fe400000f141a */
[----:B------:R-:W-:Y:S01]  /*17a0*/  ISETP.GE.OR P0, PT, R18, UR4, !P1 ;  /* 0x0000000412007c0c */ /* 0x000fe2000cf06670 */
[----:B------:R-:W0:Y:S01]  /*17b0*/  @!P3 LDC.64 R4, c[0x0][0x428] ;  /* 0x00010a00ff04bb82 */ /* 0x000e220000000a00 */
[----:B------:R-:W-:Y:S01]  /*17c0*/  @!P2 MOV R33, R15 ;  /* 0x0000000f0021a202 */ /* 0x000fe20000000f00 */
[----:B------:R-:W-:Y:S01]  /*17d0*/  @!P2 IMAD.MOV.U32 R32, RZ, RZ, R14 ;  /* 0x000000ffff20a224 */ /* 0x000fe200078e000e */
[C---:B-1----:R-:W-:Y:S01]  /*17e0*/  @!P5 LEA R28, P4, R20.reuse, R8, 0x2 ;  /* 0x00000008141cd211 */ /* 0x042fe200078810ff */
[----:B------:R-:W-:Y:S01]  /*17f0*/  VIADD R19, R13, 0x28 ;  /* 0x000000280d137836 */ /* 0x000fe20000000000 */
[----:B--2---:R0:W2:Y:S01]  /*1800*/  @!P6 LDG.E R11, desc[UR10][R36.64] ;  /* 0x0000000a240be981 */ /* 0x0040a2000c1e1900 */
[----:B------:R-:W-:Y:S01]  /*1810*/  @!P2 IMAD.WIDE.U32 R32, R3, UR20, R32 ;  /* 0x000000140320ac25 */ /* 0x000fe2000f8e0020 */
[----:B------:R-:W-:-:S02]  /*1820*/  @!P5 LEA.HI.X R29, R20, R9, R10, 0x2, P4 ;  /* 0x00000009141dd211 */ /* 0x000fc400020f140a */
[----:B------:R-:W-:Y:S01]  /*1830*/  ISETP.GE.OR P6, PT, R19, UR4, !P1 ;  /* 0x0000000413007c0c */ /* 0x000fe2000cfc6670 */
[----:B------:R-:W-:Y:S01]  /*1840*/  IMAD.MOV.U32 R10, RZ, RZ, -0x800000 ;  /* 0xff800000ff0a7424 */ /* 0x000fe200078e00ff */
[C---:B---3--:R-:W-:Y:S01]  /*1850*/  @!P2 LEA R34, P4, R32.reuse, R6, 0x2 ;  /* 0x000000062022a211 */ /* 0x048fe200078810ff */
[----:B------:R-:W1:Y:S01]  /*1860*/  @!P0 LDC.64 R8, c[0x0][0x428] ;  /* 0x00010a00ff088b82 */ /* 0x000e620000000a00 */
[----:B------:R-:W-:Y:S02]  /*1870*/  @!P2 IMAD R26, R3, UR14, R33 ;  /* 0x0000000e031aac24 */ /* 0x000fe4000f8e0221 */
[----:B------:R-:W-:Y:S01]  /*1880*/  VIADD R20, R13, 0x30 ;  /* 0x000000300d147836 */ /* 0x000fe20000000000 */
[----:B------:R3:W4:Y:S01]  /*1890*/  @!P5 LDG.E R10, desc[UR10][R28.64] ;  /* 0x0000000a1c0ad981 */ /* 0x000722000c1e1900 */
[----:B------:R-:W-:Y:S01]  /*18a0*/  @!P3 IMAD.MOV.U32 R33, RZ, RZ, R15 ;  /* 0x000000ffff21b224 */ /* 0x000fe200078e000f */
[----:B------:R-:W-:Y:S01]  /*18b0*/  @!P2 LEA.HI.X R35, R32, R7, R26, 0x2, P4 ;  /* 0x000000072023a211 */ /* 0x000fe200020f141a */
[----:B------:R-:W-:Y:S01]  /*18c0*/  @!P3 IMAD.MOV.U32 R32, RZ, RZ, R14 ;  /* 0x000000ffff20b224 */ /* 0x000fe200078e000e */
[----:B------:R-:W-:-:S02]  /*18d0*/  ISETP.GE.OR P5, PT, R20, UR4, !P1 ;  /* 0x0000000414007c0c */ /* 0x000fc4000cfa6670 */
[----:B------:R-:W-:Y:S01]  /*18e0*/  MOV R3, 0xff800000 ;  /* 0xff80000000037802 */ /* 0x000fe20000000f00 */
[----:B------:R-:W-:Y:S01]  /*18f0*/  @!P3 IMAD.WIDE.U32 R32, R17, UR20, R32 ;  /* 0x000000141120bc25 */ /* 0x000fe2000f8e0020 */
[----:B------:R-:W-:Y:S01]  /*1900*/  IADD3 R25, PT, PT, R13, 0x38, RZ ;  /* 0x000000380d197810 */ /* 0x000fe20007ffe0ff */
[----:B------:R-:W5:Y:S02]  /*1910*/  @!P6 LDC.64 R6, c[0x0][0x428] ;  /* 0x00010a00ff06eb82 */ /* 0x000f640000000a00 */
[----:B------:R-:W-:Y:S01]  /*1920*/  @!P3 IMAD R26, R17, UR14, R33 ;  /* 0x0000000e111abc24 */ /* 0x000fe2000f8e0221 */
[----:B------:R-:W-:Y:S01]  /*1930*/  ISETP.GE.OR P4, PT, R25, UR4, !P1 ;  /* 0x0000000419007c0c */ /* 0x000fe2000cf86670 */
[----:B------:R1:W4:Y:S01]  /*1940*/  @!P2 LDG.E R3, desc[UR10][R34.64] ;  /* 0x0000000a2203a981 */ /* 0x000322000c1e1900 */
[----:B0-----:R-:W-:Y:S02]  /*1950*/  @!P3 LEA R36, P2, R32, R4, 0x2 ;  /* 0x000000042024b211 */ /* 0x001fe400078410ff */
[----:B------:R-:W-:-:S02]  /*1960*/  MOV R17, 0xff800000 ;  /* 0xff80000000117802 */ /* 0x000fc40000000f00 */
[----:B------:R-:W-:Y:S01]  /*1970*/  @!P3 LEA.HI.X R37, R32, R5, R26, 0x2, P2 ;  /* 0x000000052025b211 */ /* 0x000fe200010f141a */
[----:B------:R-:W-:Y:S01]  /*1980*/  VIADD R26, R13, 0x40 ;  /* 0x000000400d1a7836 */ /* 0x000fe20000000000 */
[----:B------:R-:W0:Y:S03]  /*1990*/  @!P5 LDC.64 R4, c[0x0][0x428] ;  /* 0x00010a00ff04db82 */ /* 0x000e260000000a00 */
[----:B------:R0:W4:Y:S01]  /*19a0*/  @!P3 LDG.E R17, desc[UR10][R36.64] ;  /* 0x0000000a2411b981 */ /* 0x000122000c1e1900 */
[----:B---3--:R-:W-:Y:S02]  /*19b0*/  @!P0 IMAD.MOV.U32 R28, RZ, RZ, R14 ;  /* 0x000000ffff1c8224 */ /* 0x008fe400078e000e */
[----:B------:R-:W-:Y:S02]  /*19c0*/  @!P0 IMAD.MOV.U32 R29, RZ, RZ, R15 ;  /* 0x000000ffff1d8224 */ /* 0x000fe400078e000f */
[----:B------:R-:W-:-:S04]  /*19d0*/  @!P0 IMAD.WIDE.U32 R28, R18, UR20, R28 ;  /* 0x00000014121c8c25 */ /* 0x000fc8000f8e001c */
[----:B------:R-:W-:Y:S01]  /*19e0*/  @!P0 IMAD R18, R18, UR14, R29 ;  /* 0x0000000e12128c24 */ /* 0x000fe2000f8e021d */
[C---:B-1----:R-:W-:Y:S02]  /*19f0*/  @!P0 LEA R42, P2, R28.reuse, R8, 0x2 ;  /* 0x000000081c2a8211 */ /* 0x042fe400078410ff */
[-C--:B------:R-:W-:Y:S01]  /*1a00*/  @!P6 MOV R34, R14.reuse ;  /* 0x0000000e0022e202 */ /* 0x080fe20000000f00 */
[----:B------:R-:W-:Y:S01]  /*1a10*/  @!P6 IMAD.MOV.U32 R35, RZ, RZ, R15 ;  /* 0x000000ffff23e224 */ /* 0x000fe200078e000f */
[----:B------:R-:W-:Y:S02]  /*1a20*/  @!P0 LEA.HI.X R43, R28, R9, R18, 0x2, P2 ;  /* 0x000000091c2b8211 */ /* 0x000fe400010f1412 */
[----:B------:R-:W1:Y:S01]  /*1a30*/  @!P4 LDC.64 R8, c[0x0][0x428] ;  /* 0x00010a00ff08cb82 */ /* 0x000e620000000a00 */
[----:B------:R-:W-:Y:S01]  /*1a40*/  ISETP.GE.OR P3, PT, R26, UR4, !P1 ;  /* 0x000000041a007c0c */ /* 0x000fe2000cf66670 */
[----:B------:R-:W-:Y:S02]  /*1a50*/  IMAD.MOV.U32 R18, RZ, RZ, -0x800000 ;  /* 0xff800000ff127424 */ /* 0x000fe400078e00ff */
[----:B------:R-:W-:Y:S01]  /*1a60*/  @!P6 IMAD.WIDE.U32 R34, R19, UR20, R34 ;  /* 0x000000141322ec25 */ /* 0x000fe2000f8e0022 */
[----:B------:R-:W-:-:S03]  /*1a70*/  @!P5 MOV R28, R14 ;  /* 0x0000000e001cd202 */ /* 0x000fc60000000f00 */
[----:B------:R1:W3:Y:S01]  /*1a80*/  @!P0 LDG.E R18, desc[UR10][R42.64] ;  /* 0x0000000a2a128981 */ /* 0x0002e2000c1e1900 */
[----:B------:R-:W-:Y:S01]  /*1a90*/  VIADD R21, R13, 0x48 ;  /* 0x000000480d157836 */ /* 0x000fe20000000000 */
[C---:B-----5:R-:W-:Y:S01]  /*1aa0*/  @!P6 LEA R38, P0, R34.reuse, R6, 0x2 ;  /* 0x000000062226e211 */ /* 0x060fe200078010ff */
[----:B------:R-:W-:Y:S02]  /*1ab0*/  @!P6 IMAD R32, R19, UR14, R35 ;  /* 0x0000000e1320ec24 */ /* 0x000fe4000f8e0223 */
[----:B------:R-:W-:Y:S01]  /*1ac0*/  @!P5 IMAD.MOV.U32 R29, RZ, RZ, R15 ;  /* 0x000000ffff1dd224 */ /* 0x000fe200078e000f */
[----:B------:R-:W-:Y:S02]  /*1ad0*/  ISETP.GE.OR P2, PT, R21, UR4, !P1 ;  /* 0x0000000415007c0c */ /* 0x000fe4000cf46670 */
[----:B------:R-:W-:Y:S01]  /*1ae0*/  @!P6 LEA.HI.X R39, R34, R7, R32, 0x2, P0 ;  /* 0x000000072227e211 */ /* 0x000fe200000f1420 */
[----:B------:R-:W-:Y:S01]  /*1af0*/  @!P5 IMAD.WIDE.U32 R28, R20, UR20, R28 ;  /* 0x00000014141cdc25 */ /* 0x000fe2000f8e001c */
[----:B------:R-:W5:Y:S01]  /*1b00*/  @!P3 LDC.64 R6, c[0x0][0x428] ;  /* 0x00010a00ff06bb82 */ /* 0x000f620000000a00 */
[----:B------:R-:W-:-:S02]  /*1b10*/  @!P4 MOV R34, R14 ;  /* 0x0000000e0022c202 */ /* 0x000fc40000000f00 */
[----:B------:R-:W-:Y:S01]  /*1b20*/  @!P4 IMAD.MOV.U32 R35, RZ, RZ, R15 ;  /* 0x000000ffff23c224 */ /* 0x000fe200078e000f */
[----:B0-----:R-:W-:Y:S01]  /*1b30*/  @!P5 LEA R36, P0, R28, R4, 0x2 ;  /* 0x000000041c24d211 */ /* 0x001fe200078010ff */
[----:B------:R-:W-:Y:S01]  /*1b40*/  @!P5 IMAD R20, R20, UR14, R29 ;  /* 0x0000000e1414dc24 */ /* 0x000fe2000f8e021d */
[----:B------:R-:W-:Y:S01]  /*1b50*/  MOV R19, 0xff800000 ;  /* 0xff80000000137802 */ /* 0x000fe20000000f00 */
[----:B------:R-:W-:Y:S01]  /*1b60*/  @!P4 IMAD.WIDE.U32 R34, R25, UR20, R34 ;  /* 0x000000141922cc25 */ /* 0x000fe2000f8e0022 */
[----:B------:R-:W-:Y:S02]  /*1b70*/  IADD3 R32, PT, PT, R13, 0x50, RZ ;  /* 0x000000500d207810 */ /* 0x000fe40007ffe0ff */
[----:B------:R-:W-:Y:S01]  /*1b80*/  @!P5 LEA.HI.X R37, R28, R5, R20, 0x2, P0 ;  /* 0x000000051c25d211 */ /* 0x000fe200000f1414 */
[----:B------:R-:W-:Y:S01]  /*1b90*/  @!P4 IMAD R28, R25, UR14, R35 ;  /* 0x0000000e191ccc24 */ /* 0x000fe2000f8e0223 */
[----:B------:R5:W3:Y:S01]  /*1ba0*/  @!P6 LDG.E R19, desc[UR10][R38.64] ;  /* 0x0000000a2613e981 */ /* 0x000ae2000c1e1900 */
[----:B------:R-:W-:Y:S01]  /*1bb0*/  VIADD R29, R13, 0x58 ;  /* 0x000000580d1d7836 */ /* 0x000fe20000000000 */
[----:B------:R-:W0:Y:S01]  /*1bc0*/  @!P2 LDC.64 R4, c[0x0][0x428] ;  /* 0x00010a00ff04ab82 */ /* 0x000e220000000a00 */
[----:B-1----:R-:W-:-:S02]  /*1bd0*/  @!P4 LEA R42, P0, R34, R8, 0x2 ;  /* 0x00000008222ac211 */ /* 0x002fc400078010ff */
[----:B------:R-:W-:Y:S02]  /*1be0*/  ISETP.GE.OR P6, PT, R32, UR4, !P1 ;  /* 0x0000000420007c0c */ /* 0x000fe4000cfc6670 */
[----:B------:R-:W-:Y:S01]  /*1bf0*/  @!P4 LEA.HI.X R43, R34, R9, R28, 0x2, P0 ;  /* 0x00000009222bc211 */ /* 0x000fe200000f141c */
[----:B------:R-:W-:Y:S01]  /*1c00*/  @!P3 IMAD.MOV.U32 R34, RZ, RZ, R14 ;  /* 0x000000ffff22b224 */ /* 0x000fe200078e000e */
[----:B------:R-:W-:Y:S02]  /*1c10*/  @!P3 MOV R35, R15 ;  /* 0x0000000f0023b202 */ /* 0x000fe40000000f00 */
[----:B------:R-:W-:Y:S02]  /*1c20*/  ISETP.GE.OR P0, PT, R29, UR4, !P1 ;  /* 0x000000041d007c0c */ /* 0x000fe4000cf06670 */
[----:B------:R-:W-:Y:S01]  /*1c30*/  MOV R25, 0xff800000 ;  /* 0xff80000000197802 */ /* 0x000fe20000000f00 */
[----:B------:R-:W-:Y:S02]  /*1c40*/  IMAD.MOV.U32 R20, RZ, RZ, -0x800000 ;  /* 0xff800000ff147424 */ /* 0x000fe400078e00ff */
[----:B------:R-:W-:-:S02]  /*1c50*/  @!P3 IMAD.WIDE.U32 R34, R26, UR20, R34 ;  /* 0x000000141a22bc25 */ /* 0x000fc4000f8e0022 */
[----:B------:R-:W1:Y:S01]  /*1c60*/  @!P6 LDC.64 R8, c[0x0][0x428] ;  /* 0x00010a00ff08eb82 */ /* 0x000e620000000a00 */
[----:B------:R-:W3:Y:S01]  /*1c70*/  @!P4 LDG.E R25, desc[UR10][R42.64] ;  /* 0x0000000a2a19c981 */ /* 0x000ee2000c1e1900 */
[----:B------:R-:W-:Y:S02]  /*1c80*/  @!P3 IMAD R26, R26, UR14, R35 ;  /* 0x0000000e1a1abc24 */ /* 0x000fe4000f8e0223 */
[----:B------:R-:W-:Y:S01]  /*1c90*/  VIADD R28, R13, 0x60 ;  /* 0x000000600d1c7836 */ /* 0x000fe20000000000 */
[----:B------:R0:W3:Y:S01]  /*1ca0*/  @!P5 LDG.E R20, desc[UR10][R36.64] ;  /* 0x0000000a2414d981 */ /* 0x0000e2000c1e1900 */
[----:B-----5:R-:W-:-:S04]  /*1cb0*/  @!P3 LEA R38, P4, R34, R6, 0x2 ;  /* 0x000000062226b211 */ /* 0x020fc800078810ff */
[----:B------:R-:W-:Y:S02]  /*1cc0*/  @!P3 LEA.HI.X R39, R34, R7, R26, 0x2, P4 ;  /* 0x000000072227b211 */ /* 0x000fe400020f141a */
[----:B------:R-:W5:Y:S01]  /*1cd0*/  @!P0 LDC.64 R6, c[0x0][0x428] ;  /* 0x00010a00ff068b82 */ /* 0x000f620000000a00 */
[----:B------:R-:W-:Y:S02]  /*1ce0*/  ISETP.GE.OR P5, PT, R28, UR4, !P1 ;  /* 0x000000041c007c0c */ /* 0x000fe4000cfa6670 */
[----:B------:R-:W-:Y:S02]  /*1cf0*/  @!P6 MOV R35, R15 ;  /* 0x0000000f0023e202 */ /* 0x000fe40000000f00 */
[----:B0-----:R-:W-:Y:S01]  /*1d00*/  @!P2 MOV R36, R14 ;  /* 0x0000000e0024a202 */ /* 0x001fe20000000f00 */
[----:B------:R-:W-:-:S04]  /*1d10*/  @!P2 IMAD.MOV.U32 R37, RZ, RZ, R15 ;  /* 0x000000ffff25a224 */ /* 0x000fc800078e000f */
[----:B------:R-:W-:-:S04]  /*1d20*/  @!P2 IMAD.WIDE.U32 R36, R21, UR20, R36 ;  /* 0x000000141524ac25 */ /* 0x000fc8000f8e0024 */
[----:B------:R-:W-:Y:S01]  /*1d30*/  @!P2 IMAD R34, R21, UR14, R37 ;  /* 0x0000000e1522ac24 */ /* 0x000fe2000f8e0225 */
[C---:B------:R-:W-:Y:S02]  /*1d40*/  @!P2 LEA R44, P4, R36.reuse, R4, 0x2 ;  /* 0x00000004242ca211 */ /* 0x040fe400078810ff */
[----:B------:R-:W-:Y:S02]  /*1d50*/  IADD3 R21, PT, PT, R13, 0x68, RZ ;  /* 0x000000680d157810 */ /* 0x000fe40007ffe0ff */
[----:B------:R-:W-:Y:S01]  /*1d60*/  @!P2 LEA.HI.X R45, R36, R5, R34, 0x2, P4 ;  /* 0x00000005242da211 */ /* 0x000fe200020f1422 */
[--C-:B------:R-:W-:Y:S01]  /*1d70*/  @!P6 IMAD.MOV.U32 R34, RZ, RZ, R14.reuse ;  /* 0x000000ffff22e224 */ /* 0x100fe200078e000e */
[----:B------:R-:W-:Y:S01]  /*1d80*/  MOV R26, 0xff800000 ;  /* 0xff800000001a7802 */ /* 0x000fe20000000f00 */
[----:B------:R-:W0:Y:S01]  /*1d90*/  @!P5 LDC.64 R4, c[0x0][0x428] ;  /* 0x00010a00ff04db82 */ /* 0x000e220000000a00 */
[----:B------:R-:W-:Y:S01]  /*1da0*/  @!P0 MOV R43, R15 ;  /* 0x0000000f002b8202 */ /* 0x000fe20000000f00 */
[----:B------:R-:W-:Y:S01]  /*1db0*/  @!P0 IMAD.MOV.U32 R42, RZ, RZ, R14 ;  /* 0x000000ffff2a8224 */ /* 0x000fe200078e000e */
[----:B------:R-:W-:Y:S01]  /*1dc0*/  ISETP.GE.OR P4, PT, R21, UR4, !P1 ;  /* 0x0000000415007c0c */ /* 0x000fe2000cf86670 */
[----:B------:R-:W-:Y:S01]  /*1dd0*/  @!P6 IMAD.WIDE.U32 R34, R32, UR20, R34 ;  /* 0x000000142022ec25 */ /* 0x000fe2000f8e0022 */
[----:B------:R5:W3:Y:S03]  /*1de0*/  @!P3 LDG.E R26, desc[UR10][R38.64] ;  /* 0x0000000a261ab981 */ /* 0x000ae6000c1e1900 */
[----:B------:R-:W-:-:S02]  /*1df0*/  IMAD.MOV.U32 R27, RZ, RZ, -0x800000 ;  /* 0xff800000ff1b7424 */ /* 0x000fc400078e00ff */
[----:B------:R-:W-:Y:S01]  /*1e00*/  @!P0 IMAD.WIDE.U32 R42, R29, UR20, R42 ;  /* 0x000000141d2a8c25 */ /* 0x000fe2000f8e002a */
[----:B-1----:R-:W-:-:S03]  /*1e10*/  @!P6 LEA R36, P3, R34, R8, 0x2 ;  /* 0x000000082224e211 */ /* 0x002fc600078610ff */
[----:B------:R-:W-:Y:S01]  /*1e20*/  @!P6 IMAD R32, R32, UR14, R35 ;  /* 0x0000000e2020ec24 */ /* 0x000fe2000f8e0223 */
[----:B------:R1:W3:Y:S01]  /*1e30*/  @!P2 LDG.E R27, desc[UR10][R44.64] ;  /* 0x0000000a2c1ba981 */ /* 0x0002e2000c1e1900 */
[----:B------:R-:W-:-:S03]  /*1e40*/  @!P0 IMAD R8, R29, UR14, R43 ;  /* 0x0000000e1d088c24 */ /* 0x000fc6000f8e022b */
[----:B------:R-:W-:Y:S01]  /*1e50*/  @!P6 LEA.HI.X R37, R34, R9, R32, 0x2, P3 ;  /* 0x000000092225e211 */ /* 0x000fe200018f1420 */
[C---:B------:R-:W-:Y:S01]  /*1e60*/  VIADD R34, R13.reuse, 0x70 ;  /* 0x000000700d227836 */ /* 0x040fe20000000000 */
[----:B------:R-:W-:Y:S02]  /*1e70*/  IADD3 R33, PT, PT, R13, 0x78, RZ ;  /* 0x000000780d217810 */ /* 0x000fe40007ffe0ff */
[C---:B-----5:R-:W-:Y:S02]  /*1e80*/  @!P0 LEA R38, P2, R42.reuse, R6, 0x2 ;  /* 0x000000062a268211 */ /* 0x060fe400078410ff */
[----:B------:R-:W-:Y:S02]  /*1e90*/  @!P5 MOV R6, R14 ;  /* 0x0000000e0006d202 */ /* 0x000fe40000000f00 */
[----:B------:R-:W-:Y:S01]  /*1ea0*/  @!P0 LEA.HI.X R39, R42, R7, R8, 0x2, P2 ;  /* 0x000000072a278211 */ /* 0x000fe200010f1408 */
[----:B------:R-:W-:Y:S01]  /*1eb0*/  @!P5 IMAD.MOV.U32 R7, RZ, RZ, R15 ;  /* 0x000000ffff07d224 */ /* 0x000fe200078e000f */
[----:B------:R-:W5:Y:S01]  /*1ec0*/  @!P4 LDC.64 R8, c[0x0][0x428] ;  /* 0x00010a00ff08cb82 */ /* 0x000f620000000a00 */
[----:B------:R-:W-:-:S02]  /*1ed0*/  ISETP.GE.OR P2, PT, R34, UR4, !P1 ;  /* 0x0000000422007c0c */ /* 0x000fc4000cf46670 */
[----:B------:R-:W-:Y:S01]  /*1ee0*/  ISETP.GE.OR P1, PT, R33, UR4, !P1 ;  /* 0x0000000421007c0c */ /* 0x000fe2000cf26670 */
[----:B------:R-:W-:-:S04]  /*1ef0*/  @!P5 IMAD.WIDE.U32 R6, R28, UR20, R6 ;  /* 0x000000141c06dc25 */ /* 0x000fc8000f8e0006 */
[----:B------:R-:W-:Y:S01]  /*1f00*/  @!P5 IMAD R28, R28, UR14, R7 ;  /* 0x0000000e1c1cdc24 */ /* 0x000fe2000f8e0207 */
[C---:B0-----:R-:W-:Y:S01]  /*1f10*/  @!P5 LEA R42, P3, R6.reuse, R4, 0x2 ;  /* 0x00000004062ad211 */ /* 0x041fe200078610ff */
[----:B-1----:R-:W-:Y:S01]  /*1f20*/  @!P4 IMAD.MOV.U32 R45, RZ, RZ, R15 ;  /* 0x000000ffff2dc224 */ /* 0x002fe200078e000f */
[----:B------:R-:W-:Y:S02]  /*1f30*/  @!P4 MOV R44, R14 ;  /* 0x0000000e002cc202 */ /* 0x000fe40000000f00 */
[----:B------:R-:W-:Y:S01]  /*1f40*/  @!P5 LEA.HI.X R43, R6, R5, R28, 0x2, P3 ;  /* 0x00000005062bd211 */ /* 0x000fe200018f141c */
[----:B------:R-:W-:Y:S01]  /*1f50*/  IMAD.MOV.U32 R32, RZ, RZ, -0x800000 ;  /* 0xff800000ff207424 */ /* 0x000fe200078e00ff */
[----:B------:R-:W0:Y:S01]  /*1f60*/  @!P2 LDC.64 R6, c[0x0][0x428] ;  /* 0x00010a00ff06ab82 */ /* 0x000e220000000a00 */
[----:B------:R-:W-:Y:S01]  /*1f70*/  MOV R29, 0xff800000 ;  /* 0xff800000001d7802 */ /* 0x000fe20000000f00 */
[----:B------:R-:W-:-:S03]  /*1f80*/  @!P4 IMAD.WIDE.U32 R44, R21, UR20, R44 ;  /* 0x00000014152ccc25 */ /* 0x000fc6000f8e002c */
[----:B------:R1:W3:Y:S03]  /*1f90*/  @!P6 LDG.E R32, desc[UR10][R36.64] ;  /* 0x0000000a2420e981 */ /* 0x0002e6000c1e1900 */
[----:B------:R-:W0:Y:S01]  /*1fa0*/  @!P1 LDC.64 R4, c[0x0][0x428] ;  /* 0x00010a00ff049b82 */ /* 0x000e220000000a00 */
[----:B------:R-:W3:Y:S01]  /*1fb0*/  @!P0 LDG.E R29, desc[UR10][R38.64] ;  /* 0x0000000a261d8981 */ /* 0x000ee2000c1e1900 */
[----:B-----5:R-:W-:Y:S01]  /*1fc0*/  @!P4 LEA R8, P0, R44, R8, 0x2 ;  /* 0x000000082c08c211 */ /* 0x020fe200078010ff */
[----:B------:R-:W-:-:S06]  /*1fd0*/  IMAD.MOV.U32 R28, RZ, RZ, -0x800000 ;  /* 0xff800000ff1c7424 */ /* 0x000fcc00078e00ff */
[----:B------:R0:W5:Y:S01]  /*1fe0*/  @!P5 LDG.E R28, desc[UR10][R42.64] ;  /* 0x0000000a2a1cd981 */ /* 0x000162000c1e1900 */
[----:B-1----:R-:W-:Y:S02]  /*1ff0*/  @!P4 IMAD R36, R21, UR14, R45 ;  /* 0x0000000e1524cc24 */ /* 0x002fe4000f8e022d */
[--C-:B------:R-:W-:Y:S01]  /*2000*/  @!P2 IMAD.MOV.U32 R37, RZ, RZ, R15.reuse ;  /* 0x000000ffff25a224 */ /* 0x100fe200078e000f */
[----:B------:R-:W1:Y:S02]  /*2010*/  S2UR UR4, SR_CgaCtaId ;  /* 0x00000000000479c3 */ /* 0x000e640000008800 */
[----:B------:R-:W-:Y:S02]  /*2020*/  @!P4 LEA.HI.X R9, R44, R9, R36, 0x2, P0 ;  /* 0x000000092c09c211 */ /* 0x000fe400000f1424 */
[----:B------:R-:W-:Y:S01]  /*2030*/  @!P2 MOV R36, R14 ;  /* 0x0000000e0024a202 */ /* 0x000fe20000000f00 */
[----:B------:R-:W-:Y:S01]  /*2040*/  @!P1 IMAD.WIDE.U32 R14, R33, UR20, R14 ;  /* 0x00000014210e9c25 */ /* 0x000fe2000f8e000e */
[----:B------:R-:W-:-:S02]  /*2050*/  UMOV UR8, 0x400 ;  /* 0x0000040000087882 */ /* 0x000fc40000000000 */
[----:B------:R-:W3:Y:S01]  /*2060*/  LDC R21, c[0x0][0x434] ;  /* 0x00010d00ff157b82 */ /* 0x000ee20000000800 */
[----:B------:R-:W-:Y:S01]  /*2070*/  @!P2 IMAD.WIDE.U32 R36, R34, UR20, R36 ;  /* 0x000000142224ac25 */ /* 0x000fe2000f8e0024 */
[----:B0-----:R-:W-:Y:S02]  /*2080*/  @!P1 LEA R42, P0, R14, R4, 0x2 ;  /* 0x000000040e2a9211 */ /* 0x001fe400078010ff */
[----:B------:R-:W-:Y:S01]  /*2090*/  @!P2 LEA R38, P3, R36, R6, 0x2 ;  /* 0x000000062426a211 */ /* 0x000fe200078610ff */
[----:B------:R-:W-:Y:S02]  /*20a0*/  @!P1 IMAD R6, R33, UR14, R15 ;  /* 0x0000000e21069c24 */ /* 0x000fe4000f8e020f */
[----:B------:R-:W-:Y:S01]  /*20b0*/  @!P2 IMAD R34, R34, UR14, R37 ;  /* 0x0000000e2222ac24 */ /* 0x000fe2000f8e0225 */
[----:B------:R-:W-:Y:S02]  /*20c0*/  MOV R4, 0xff800000 ;  /* 0xff80000000047802 */ /* 0x000fe40000000f00 */
[----:B------:R-:W-:Y:S01]  /*20d0*/  @!P1 LEA.HI.X R43, R14, R5, R6, 0x2, P0 ;  /* 0x000000050e2b9211 */ /* 0x000fe200000f1406 */
[----:B------:R-:W-:Y:S01]  /*20e0*/  IMAD.MOV.U32 R6, RZ, RZ, -0x800000 ;  /* 0xff800000ff067424 */ /* 0x000fe200078e00ff */
[----:B------:R-:W-:-:S02]  /*20f0*/  MOV R5, 0xff800000 ;  /* 0xff80000000057802 */ /* 0x000fc40000000f00 */
[----:B------:R-:W-:Y:S01]  /*2100*/  @!P2 LEA.HI.X R39, R36, R7, R34, 0x2, P3 ;  /* 0x000000072427a211 */ /* 0x000fe200018f1422 */
[----:B------:R0:W5:Y:S04]  /*2110*/  @!P4 LDG.E R4, desc[UR10][R8.64] ;  /* 0x0000000a0804c981 */ /* 0x000168000c1e1900 */
[----:B------:R-:W5:Y:S04]  /*2120*/  @!P2 LDG.E R6, desc[UR10][R38.64] ;  /* 0x0000000a2606a981 */ /* 0x000f68000c1e1900 */
[----:B------:R-:W5:Y:S01]  /*2130*/  @!P1 LDG.E R5, desc[UR10][R42.64] ;  /* 0x0000000a2a059981 */ /* 0x000f62000c1e1900 */
[----:B-1----:R-:W-:Y:S01]  /*2140*/  ULEA UR4, UR4, UR8, 0x18 ;  /* 0x0000000804047291 */ /* 0x002fe2000f8ec0ff */
[----:B------:R-:W-:-:S02]  /*2150*/  ISETP.GT.U32.AND P3, PT, R0, 0x37f, PT ;  /* 0x0000037f0000780c */ /* 0x000fc40003f64070 */
[C---:B------:R-:W-:Y:S02]  /*2160*/  ISETP.GT.U32.AND P2, PT, R0.reuse, 0x2ff, PT ;  /* 0x000002ff0000780c */ /* 0x040fe40003f44070 */
[----:B------:R-:W-:Y:S02]  /*2170*/  ISETP.GT.U32.AND P1, PT, R0, 0x27f, PT ;  /* 0x0000027f0000780c */ /* 0x000fe40003f24070 */
[----:B------:R-:W-:-:S05]  /*2180*/  LEA R12, R12, UR4, 0x2 ;  /* 0x000000040c0c7c11 */ /* 0x000fca000f8e10ff */
[----:B------:R-:W-:Y:S01]  /*2190*/  IMAD R7, R13, 0x44, R12 ;  /* 0x000000440d077824 */ /* 0x000fe200078e020c */
[C---:B------:R-:W-:Y:S02]  /*21a0*/  ISETP.GT.U32.AND P4, PT, R0.reuse, 0x1ff, PT ;  /* 0x000001ff0000780c */ /* 0x040fe40003f84070 */
[----:B0-----:R-:W-:Y:S02]  /*21b0*/  LOP3.LUT P5, R8, R0, 0x380, RZ, 0xc0, !PT ;  /* 0x0000038000087812 */ /* 0x001fe400078ac0ff */
[----:B------:R-:W-:Y:S02]  /*21c0*/  SHF.R.U32.HI R15, RZ, 0x3, R0 ;  /* 0x00000003ff0f7819 */ /* 0x000fe40000011600 */
[----:B------:R-:W-:Y:S01]  /*21d0*/  ISETP.NE.AND P0, PT, R8, RZ, PT ;  /* 0x000000ff0800720c */ /* 0x000fe20003f05270 */
[----:B--2---:R-:W-:Y:S04]  /*21e0*/  STS [R7], R11 ;  /* 0x0000000b07007388 */ /* 0x004fe80000000800 */
[----:B----4-:R-:W-:Y:S04]  /*21f0*/  STS [R7+0x220], R10 ;  /* 0x0002200a07007388 */ /* 0x010fe80000000800 */
[----:B------:R-:W-:Y:S04]  /*2200*/  STS [R7+0x440], R3 ;  /* 0x0004400307007388 */ /* 0x000fe80000000800 */
[----:B------:R0:W-:Y:S01]  /*2210*/  STS [R7+0x660], R17 ;  /* 0x0006601107007388 */ /* 0x0001e20000000800 */
[----:B------:R-:W-:-:S02]  /*2220*/  LOP3.LUT R9, R0, 0x7, RZ, 0xc0, !PT ;  /* 0x0000000700097812 */ /* 0x000fc400078ec0ff */
[----:B------:R-:W-:Y:S01]  /*2230*/  LEA R14, R15, UR4, 0x2 ;  /* 0x000000040f0e7c11 */ /* 0x000fe2000f8e10ff */
[----:B------:R-:W-:Y:S01]  /*2240*/  IMAD.MOV.U32 R37, RZ, RZ, -0x800000 ;  /* 0xff800000ff257424 */ /* 0x000fe200078e00ff */
[----:B------:R-:W-:Y:S01]  /*2250*/  MOV R36, 0xff800000 ;  /* 0xff80000000247802 */ /* 0x000fe20000000f00 */
[----:B------:R-:W-:Y:S01]  /*2260*/  IMAD.MOV.U32 R35, RZ, RZ, -0x800000 ;  /* 0xff800000ff237424 */ /* 0x000fe200078e00ff */
[----:B---3--:R1:W-:Y:S01]  /*2270*/  STS [R7+0x880], R18 ;  /* 0x0008801207007388 */ /* 0x0083e20000000800 */
[----:B------:R-:W-:-:S03]  /*2280*/  IMAD R14, R9, 0x44, R14 ;  /* 0x00000044090e7824 */ /* 0x000fc600078e020e */
[----:B------:R2:W-:Y:S04]  /*2290*/  STS [R7+0xaa0], R19 ;  /* 0x000aa01307007388 */ /* 0x0005e80000000800 */
[----:B------:R-:W-:Y:S04]  /*22a0*/  STS [R7+0xee0], R25 ;  /* 0x000ee01907007388 */ /* 0x000fe80000000800 */
[----:B------:R-:W-:Y:S01]  /*22b0*/  STS [R7+0xcc0], R20 ;  /* 0x000cc01407007388 */ /* 0x000fe20000000800 */
[----:B------:R-:W-:Y:S01]  /*22c0*/  MOV R34, 0xff800000 ;  /* 0xff80000000227802 */ /* 0x000fe20000000f00 */
[----:B0-----:R-:W-:Y:S01]  /*22d0*/  IMAD.MOV.U32 R17, RZ, RZ, -0x800000 ;  /* 0xff800000ff117424 */ /* 0x001fe200078e00ff */
[----:B------:R-:W-:Y:S01]  /*22e0*/  MOV R12, 0xff800000 ;  /* 0xff800000000c7802 */ /* 0x000fe20000000f00 */
[----:B------:R-:W-:Y:S01]  /*22f0*/  IMAD.MOV.U32 R13, RZ, RZ, -0x800000 ;  /* 0xff800000ff0d7424 */ /* 0x000fe200078e00ff */
[----:B------:R-:W-:Y:S01]  /*2300*/  MOV R10, 0xff800000 ;  /* 0xff800000000a7802 */ /* 0x000fe20000000f00 */
[----:B------:R-:W-:Y:S01]  /*2310*/  IMAD.MOV.U32 R11, RZ, RZ, -0x800000 ;  /* 0xff800000ff0b7424 */ /* 0x000fe200078e00ff */
[----:B-1----:R-:W-:Y:S01]  /*2320*/  IABS R18, R21 ;  /* 0x0000001500127213 */ /* 0x002fe20000000000 */
[----:B------:R-:W-:Y:S01]  /*2330*/  IMAD.MOV.U32 R9, RZ, RZ, -0x800000 ;  /* 0xff800000ff097424 */ /* 0x000fe200078e00ff */
[----:B------:R-:W-:Y:S01]  /*2340*/  @!P3 STS [R7+0x1320], R27 ;  /* 0x0013201b0700b388 */ /* 0x000fe20000000800 */
[----:B------:R-:W-:-:S03]  /*2350*/  ISETP.GT.U32.AND P3, PT, R0, 0x17f, PT ;  /* 0x0000017f0000780c */ /* 0x000fc60003f64070 */
[----:B------:R-:W-:Y:S04]  /*2360*/  STS [R7+0x1100], R26 ;  /* 0x0011001a07007388 */ /* 0x000fe80000000800 */
[----:B------:R-:W-:Y:S01]  /*2370*/  @!P2 STS [R7+0x1540], R32 ;  /* 0x001540200700a388 */ /* 0x000fe20000000800 */
[----:B------:R-:W-:-:S03]  /*2380*/  ISETP.GT.U32.AND P2, PT, R0, 0xff, PT ;  /* 0x000000ff0000780c */ /* 0x000fc60003f44070 */
[----:B------:R-:W-:Y:S01]  /*2390*/  @!P1 STS [R7+0x1760], R29 ;  /* 0x0017601d07009388 */ /* 0x000fe20000000800 */
[----:B------:R-:W-:-:S03]  /*23a0*/  ISETP.GT.U32.AND P1, PT, R0, 0x7f, PT ;  /* 0x0000007f0000780c */ /* 0x000fc60003f24070 */
[----:B-----5:R-:W-:Y:S01]  /*23b0*/  @!P4 STS [R7+0x1980], R28 ;  /* 0x0019801c0700c388 */ /* 0x020fe20000000800 */
[----:B------:R-:W-:Y:S01]  /*23c0*/  MOV R8, 0xff800000 ;  /* 0xff80000000087802 */ /* 0x000fe20000000f00 */
[----:B--2---:R-:W0:Y:S02]  /*23d0*/  I2F.RP R19, R18 ;  /* 0x0000001200137306 */ /* 0x004e240000209400 */
[----:B------:R-:W-:Y:S04]  /*23e0*/  @!P3 STS [R7+0x1ba0], R4 ;  /* 0x001ba0040700b388 */ /* 0x000fe80000000800 */
[----:B------:R1:W-:Y:S04]  /*23f0*/  @!P2 STS [R7+0x1dc0], R6 ;  /* 0x001dc0060700a388 */ /* 0x0003e80000000800 */
[----:B------:R2:W-:Y:S01]  /*2400*/  @!P1 STS [R7+0x1fe0], R5 ;  /* 0x001fe00507009388 */ /* 0x0005e20000000800 */
[----:B------:R-:W-:Y:S01]  /*2410*/  BAR.SYNC.DEFER_BLOCKING 0x0 ;  /* 0x0000000000007b1d */ /* 0x000fe20000010000 */
[----:B------:R-:W-:-:S05]  /*2420*/  MOV R3, 0xff800000 ;  /* 0xff80000000037802 */ /* 0x000fca0000000f00 */
[----:B------:R-:W-:Y:S04]  /*2430*/  @!P5 LDS R37, [R14] ;  /* 0x000000000e25d984 */ /* 0x000fe80000000800 */
[----:B------:R-:W-:Y:S04]  /*2440*/  @!P5 LDS R36, [R14+0x220] ;  /* 0x000220000e24d984 */ /* 0x000fe80000000800 */
[----:B------:R-:W3:Y:S04]  /*2450*/  @!P0 LDS R35, [R14+0x440] ;  /* 0x000440000e238984 */ /* 0x000ee80000000800 */
[----:B------:R-:W-:Y:S04]  /*2460*/  @!P0 LDS R34, [R14+0x660] ;  /* 0x000660000e228984 */ /* 0x000fe80000000800 */
[----:B------:R-:W4:Y:S04]  /*2470*/  @!P0 LDS R17, [R14+0x880] ;  /* 0x000880000e118984 */ /* 0x000f280000000800 */
[----:B------:R-:W-:Y:S04]  /*2480*/  @!P0 LDS R12, [R14+0xaa0] ;  /* 0x000aa0000e0c8984 */ /* 0x000fe80000000800 */
[----:B------:R-:W5:Y:S01]  /*2490*/  @!P0 LDS R13, [R14+0xcc0] ;  /* 0x000cc0000e0d8984 */ /* 0x000f620000000800 */
[----:B-1----:R-:W-:Y:S01]  /*24a0*/  MOV R6, 0xff800000 ;  /* 0xff80000000067802 */ /* 0x002fe20000000f00 */
[----:B--2---:R-:W-:-:S02]  /*24b0*/  IMAD.MOV.U32 R7, RZ, RZ, -0x800000 ;  /* 0xff800000ff077424 */ /* 0x004fc400078e00ff */
[----:B------:R-:W-:Y:S04]  /*24c0*/  @!P0 LDS R10, [R14+0xee0] ;  /* 0x000ee0000e0a8984 */ /* 0x000fe80000000800 */
[----:B------:R-:W1:Y:S01]  /*24d0*/  @!P0 LDS R11, [R14+0x1100] ;  /* 0x001100000e0b8984 */ /* 0x000e620000000800 */
[----:B------:R-:W-:Y:S01]  /*24e0*/  MOV R4, 0xff800000 ;  /* 0xff80000000047802 */ /* 0x000fe20000000f00 */
[----:B------:R-:W-:Y:S02]  /*24f0*/  IMAD.MOV.U32 R5, RZ, RZ, -0x800000 ;  /* 0xff800000ff057424 */ /* 0x000fe400078e00ff */
[----:B------:R-:W-:Y:S04]  /*2500*/  @!P0 LDS R8, [R14+0x1320] ;  /* 0x001320000e088984 */ /* 0x000fe80000000800 */
[----:B------:R-:W2:Y:S04]  /*2510*/  @!P0 LDS R9, [R14+0x1540] ;  /* 0x001540000e098984 */ /* 0x000ea80000000800 */
[----:B------:R-:W-:Y:S04]  /*2520*/  @!P0 LDS R6, [R14+0x1760] ;  /* 0x001760000e068984 */ /* 0x000fe80000000800 */
[----:B------:R-:W2:Y:S01]  /*2530*/  @!P0 LDS R7, [R14+0x1980] ;  /* 0x001980000e078984 */ /* 0x000ea20000000800 */
[----:B0-----:R-:W0:Y:S03]  /*2540*/  MUFU.RCP R26, R19 ;  /* 0x00000013001a7308 */ /* 0x001e260000001000 */
[----:B------:R-:W-:Y:S04]  /*2550*/  @!P0 LDS R4, [R14+0x1ba0] ;  /* 0x001ba0000e048984 */ /* 0x000fe80000000800 */
[----:B------:R-:W2:Y:S04]  /*2560*/  @!P0 LDS R5, [R14+0x1dc0] ;  /* 0x001dc0000e058984 */ /* 0x000ea80000000800 */
[----:B------:R-:W2:Y:S01]  /*2570*/  @!P0 LDS R3, [R14+0x1fe0] ;  /* 0x001fe0000e038984 */ /* 0x000ea20000000800 */
[----:B---3--:R-:W-:-:S04]  /*2580*/  FMNMX3.FTZ R20, R37, R36, R35, !PT ;  /* 0x0000002425147276 */ /* 0x008fc80007810023 */
[----:B----4-:R-:W-:Y:S01]  /*2590*/  FMNMX3.FTZ R20, R20, R34, R17, !PT ;  /* 0x0000002214147276 */ /* 0x010fe20007810011 */
[----:B0-----:R-:W-:-:S03]  /*25a0*/  VIADD R26, R26, 0xffffffe ;  /* 0x0ffffffe1a1a7836 */ /* 0x001fc60000000000 */
[----:B-----5:R-:W-:Y:S01]  /*25b0*/  FMNMX3.FTZ R20, R20, R12, R13, !PT ;  /* 0x0000000c14147276 */ /* 0x020fe2000781000d */
[----:B------:R-:W0:Y:S03]  /*25c0*/  F2I.FTZ.U32.TRUNC.NTZ R27, R26 ;  /* 0x0000001a001b7305 */ /* 0x000e26000021f000 */
[----:B-1----:R-:W-:-:S04]  /*25d0*/  FMNMX3.FTZ R20, R20, R10, R11, !PT ;  /* 0x0000000a14147276 */ /* 0x002fc8000781000b */
[----:B--2---:R-:W-:Y:S02]  /*25e0*/  FMNMX3.FTZ R20, R20, R8, R9, !PT ;  /* 0x0000000814147276 */ /* 0x004fe40007810009 */
[----:B0-----:R-:W-:Y:S02]  /*25f0*/  IADD3 R19, PT, PT, RZ, -R27, RZ ;  /* 0x8000001bff137210 */ /* 0x001fe40007ffe0ff */
[----:B------:R-:W-:Y:S01]  /*2600*/  FMNMX3.FTZ R20, R20, R6, R7, !PT ;  /* 0x0000000614147276 */ /* 0x000fe20007810007 */
[----:B------:R-:W-:Y:S02]  /*2610*/  IMAD.MOV.U32 R26, RZ, RZ, RZ ;  /* 0x000000ffff1a7224 */ /* 0x000fe400078e00ff */
[----:B------:R-:W-:Y:S01]  /*2620*/  IMAD R19, R19, R18, RZ ;  /* 0x0000001213137224 */ /* 0x000fe200078e02ff */
[----:B------:R-:W-:-:S04]  /*2630*/  FMNMX3.FTZ R20, R20, R4, R5, !PT ;  /* 0x0000000414147276 */ /* 0x000fc80007810005 */
[----:B------:R-:W-:Y:S01]  /*2640*/  FMNMX.FTZ R20, R20, R3, !PT ;  /* 0x0000000314147209 */ /* 0x000fe20007810000 */
[----:B------:R-:W-:-:S04]  /*2650*/  IMAD.HI.U32 R19, R27, R19, R26 ;  /* 0x000000131b137227 */ /* 0x000fc800078e001a */
[----:B------:R-:W0:Y:S01]  /*2660*/  SHFL.BFLY PT, R27, R20, 0x4, 0x1f ;  /* 0x0c801f00141b7f89 */ /* 0x000e2200000e0000 */
[----:B------:R-:W-:-:S05]  /*2670*/  IABS R14, R2 ;  /* 0x00000002000e7213 */ /* 0x000fca0000000000 */
[----:B------:R-:W-:-:S05]  /*2680*/  IMAD.HI.U32 R19, R19, R14, RZ ;  /* 0x0000000e13137227 */ /* 0x000fca00078e00ff */
[----:B------:R-:W-:-:S05]  /*2690*/  IADD3 R25, PT, PT, -R19, RZ, RZ ;  /* 0x000000ff13197210 */ /* 0x000fca0007ffe1ff */
[----:B------:R-:W-:Y:S01]  /*26a0*/  IMAD R25, R18, R25, R14 ;  /* 0x0000001912197224 */ /* 0x000fe200078e020e */
[----:B0-----:R-:W-:-:S04]  /*26b0*/  FMNMX.FTZ R14, R20, R27, !PT ;  /* 0x0000001b140e7209 */ /* 0x001fc80007810000 */
[----:B------:R-:W-:Y:S01]  /*26c0*/  ISETP.GT.U32.AND P0, PT, R18, R25, PT ;  /* 0x000000191200720c */ /* 0x000fe20003f04070 */
[----:B------:R-:W0:Y:S01]  /*26d0*/  LDC R27, c[0x0][0x3e0] ;  /* 0x0000f800ff1b7b82 */ /* 0x000e220000000800 */
[----:B------:R-:W1:Y:S01]  /*26e0*/  SHFL.BFLY PT, R29, R14, 0x2, 0x1f ;  /* 0x0c401f000e1d7f89 */ /* 0x000e6200000e0000 */
[----:B------:R-:W-:-:S10]  /*26f0*/  LOP3.LUT R2, R2, R21, RZ, 0x3c, !PT ;  /* 0x0000001502027212 */ /* 0x000fd400078e3cff */
[----:B------:R-:W-:Y:S01]  /*2700*/  @!P0 IMAD.IADD R25, R25, 0x1, -R18 ;  /* 0x0000000119198824 */ /* 0x000fe200078e0a12 */
[----:B-1----:R-:W-:-:S05]  /*2710*/  FMNMX.FTZ R29, R14, R29, !PT ;  /* 0x0000001d0e1d7209 */ /* 0x002fca0007810000 */
[----:B------:R-:W1:Y:S01]  /*2720*/  SHFL.BFLY PT, R14, R29, 0x1, 0x1f ;  /* 0x0c201f001d0e7f89 */ /* 0x000e6200000e0000 */
[----:B------:R-:W-:Y:S02]  /*2730*/  ISETP.GE.U32.AND P2, PT, R25, R18, PT ;  /* 0x000000121900720c */ /* 0x000fe40003f46070 */
[----:B------:R-:W-:Y:S02]  /*2740*/  ISETP.GE.AND P1, PT, R2, RZ, PT ;  /* 0x000000ff0200720c */ /* 0x000fe40003f26270 */
[----:B------:R-:W-:Y:S02]  /*2750*/  @!P0 IADD3 R19, PT, PT, R19, 0x1, RZ ;  /* 0x0000000113138810 */ /* 0x000fe40007ffe0ff */
[----:B------:R-:W-:-:S07]  /*2760*/  ISETP.NE.AND P0, PT, R21, RZ, PT ;  /* 0x000000ff1500720c */ /* 0x000fce0003f05270 */
[----:B------:R-:W-:-:S05]  /*2770*/  @P2 VIADD R19, R19, 0x1 ;  /* 0x0000000113132836 */ /* 0x000fca0000000000 */
[----:B------:R-:W-:Y:S02]  /*2780*/  @!P1 IADD3 R19, PT, PT, -R19, RZ, RZ ;  /* 0x000000ff13139210 */ /* 0x000fe40007ffe1ff */
[----:B------:R-:W-:Y:S02]  /*2790*/  @!P0 LOP3.LUT R19, RZ, R21, RZ, 0x33, !PT ;  /* 0x00000015ff138212 */ /* 0x000fe400078e33ff */
[----:B-1----:R-:W-:-:S04]  /*27a0*/  FMNMX.FTZ R14, R29, R14, !PT ;  /* 0x0000000e1d0e7209 */ /* 0x002fc80007810000 */
[----:B------:R-:W-:-:S04]  /*27b0*/  FSETP.NEU.FTZ.AND P0, PT, R14, -INF , PT ;  /* 0xff8000000e00780b */ /* 0x000fc80003f1d000 */
[----:B------:R-:W-:-:S05]  /*27c0*/  FSEL R14, R14, RZ, P0 ;  /* 0x000000ff0e0e7208 */ /* 0x000fca0000000000 */
[C---:B------:R-:W-:Y:S01]  /*27d0*/  FADD.FTZ R28, -R14.reuse, R37 ;  /* 0x000000250e1c7221 */ /* 0x040fe20000010100 */
[C---:B------:R-:W-:Y:S01]  /*27e0*/  FADD.FTZ R29, -R14.reuse, R36 ;  /* 0x000000240e1d7221 */ /* 0x040fe20000010100 */
[----:B------:R-:W-:Y:S02]  /*27f0*/  FADD.FTZ R26, -R14, R35 ;  /* 0x000000230e1a7221 */ /* 0x000fe40000010100 */
[----:B------:R-:W-:Y:S01]  /*2800*/  FMUL.FTZ R28, R28, 1.4426950216293334961 ;  /* 0x3fb8aa3b1c1c7820 */ /* 0x000fe20000410000 */
[----:B------:R-:W-:Y:S01]  /*2810*/  FMUL.FTZ R29, R29, 1.4426950216293334961 ;  /* 0x3fb8aa3b1d1d7820 */ /* 0x000fe20000410000 */
[----:B------:R-:W-:Y:S01]  /*2820*/  FMUL.FTZ R26, R26, 1.4426950216293334961 ;  /* 0x3fb8aa3b1a1a7820 */ /* 0x000fe20000410000 */
[----:B------:R-:W-:-:S03]  /*2830*/  FADD.FTZ R43, -R14, R34 ;  /* 0x000000220e2b7221 */ /* 0x000fc60000010100 */
[----:B------:R-:W-:Y:S01]  /*2840*/  MUFU.EX2 R28, R28 ;  /* 0x0000001c001c7308 */ /* 0x000fe20000000800 */
[----:B------:R-:W-:Y:S01]  /*2850*/  FMUL.FTZ R43, R43, 1.4426950216293334961 ;  /* 0x3fb8aa3b2b2b7820 */ /* 0x000fe20000410000 */
[----:B------:R-:W-:-:S06]  /*2860*/  FADD.FTZ R32, -R14, R17 ;  /* 0x000000110e207221 */ /* 0x000fcc0000010100 */
[----:B------:R-:W1:Y:S01]  /*2870*/  MUFU.EX2 R29, R29 ;  /* 0x0000001d001d7308 */ /* 0x000e620000000800 */
[----:B------:R-:W-:-:S07]  /*2880*/  FMUL.FTZ R32, R32, 1.4426950216293334961 ;  /* 0x3fb8aa3b20207820 */ /* 0x000fce0000410000 */
[----:B------:R-:W2:Y:S01]  /*2890*/  MUFU.EX2 R26, R26 ;  /* 0x0000001a001a7308 */ /* 0x000ea20000000800 */
[----:B------:R-:W-:-:S07]  /*28a0*/  FADD.FTZ R33, -R14, R12 ;  /* 0x0000000c0e217221 */ /* 0x000fce0000010100 */
[----:B------:R-:W3:Y:S01]  /*28b0*/  MUFU.EX2 R43, R43 ;  /* 0x0000002b002b7308 */ /* 0x000ee20000000800 */
[----:B-1----:R-:W-:Y:S01]  /*28c0*/  FADD.FTZ R29, R28, R29 ;  /* 0x0000001d1c1d7221 */ /* 0x002fe20000010000 */
[----:B------:R-:W-:Y:S01]  /*28d0*/  FMUL.FTZ R33, R33, 1.4426950216293334961 ;  /* 0x3fb8aa3b21217820 */ /* 0x000fe20000410000 */
[----:B------:R-:W-:-:S05]  /*28e0*/  FADD.FTZ R28, -R14, R13 ;  /* 0x0000000d0e1c7221 */ /* 0x000fca0000010100 */
[----:B------:R-:W1:Y:S01]  /*28f0*/  MUFU.EX2 R32, R32 ;  /* 0x0000002000207308 */ /* 0x000e620000000800 */
[----:B--2---:R-:W-:Y:S01]  /*2900*/  FADD.FTZ R26, R29, R26 ;  /* 0x0000001a1d1a7221 */ /* 0x004fe20000010000 */
[----:B------:R-:W-:Y:S01]  /*2910*/  FMUL.FTZ R28, R28, 1.4426950216293334961 ;  /* 0x3fb8aa3b1c1c7820 */ /* 0x000fe20000410000 */
[----:B------:R-:W-:-:S05]  /*2920*/  FADD.FTZ R29, -R14, R10 ;  /* 0x0000000a0e1d7221 */ /* 0x000fca0000010100 */
[----:B------:R-:W2:Y:S01]  /*2930*/  MUFU.EX2 R33, R33 ;  /* 0x0000002100217308 */ /* 0x000ea20000000800 */
[----:B---3--:R-:W-:Y:S01]  /*2940*/  FADD.FTZ R43, R26, R43 ;  /* 0x0000002b1a2b7221 */ /* 0x008fe20000010000 */
[----:B------:R-:W-:Y:S01]  /*2950*/  FMUL.FTZ R29, R29, 1.4426950216293334961 ;  /* 0x3fb8aa3b1d1d7820 */ /* 0x000fe20000410000 */
[----:B------:R-:W-:-:S05]  /*2960*/  FADD.FTZ R26, -R14, R11 ;  /* 0x0000000b0e1a7221 */ /* 0x000fca0000010100 */
[----:B------:R-:W3:Y:S01]  /*2970*/  MUFU.EX2 R28, R28 ;  /* 0x0000001c001c7308 */ /* 0x000ee20000000800 */
[----:B------:R-:W-:Y:S01]  /*2980*/  FMUL.FTZ R26, R26, 1.4426950216293334961 ;  /* 0x3fb8aa3b1a1a7820 */ /* 0x000fe20000410000 */
[----:B-1----:R-:W-:Y:S01]  /*2990*/  FADD.FTZ R32, R43, R32 ;  /* 0x000000202b207221 */ /* 0x002fe20000010000 */
[----:B------:R-:W-:-:S05]  /*29a0*/  FADD.FTZ R43, -R14, R8 ;  /* 0x000000080e2b7221 */ /* 0x000fca0000010100 */
[----:B------:R-:W1:Y:S01]  /*29b0*/  MUFU.EX2 R29, R29 ;  /* 0x0000001d001d7308 */ /* 0x000e620000000800 */
[----:B------:R-:W-:Y:S01]  /*29c0*/  FMUL.FTZ R43, R43, 1.4426950216293334961 ;  /* 0x3fb8aa3b2b2b7820 */ /* 0x000fe20000410000 */
[----:B--2---:R-:W-:-:S06]  /*29d0*/  FADD.FTZ R33, R32, R33 ;  /* 0x0000002120217221 */ /* 0x004fcc0000010000 */
[----:B------:R-:W2:Y:S01]  /*29e0*/  MUFU.EX2 R26, R26 ;  /* 0x0000001a001a7308 */ /* 0x000ea20000000800 */
[----:B------:R-:W-:Y:S01]  /*29f0*/  USHF.R.S32.HI UR4, URZ, 0x1f, UR21 ;  /* 0x0000001fff047899 */ /* 0x000fe20008011415 */
[C---:B------:R-:W-:Y:S01]  /*2a00*/  FADD.FTZ R38, -R14.reuse, R9 ;  /* 0x000000090e267221 */ /* 0x040fe20000010100 */
[----:B---3--:R-:W-:Y:S01]  /*2a10*/  FADD.FTZ R28, R33, R28 ;  /* 0x0000001c211c7221 */ /* 0x008fe20000010000 */
[----:B------:R-:W-:Y:S01]  /*2a20*/  FADD.FTZ R33, -R14, R6 ;  /* 0x000000060e217221 */ /* 0x000fe20000010100 */
[----:B------:R-:W-:Y:S01]  /*2a30*/  ULOP3.LUT UR4, UR4, 0x1, URZ, 0xfc, !UPT ;  /* 0x0000000104047892 */ /* 0x000fe2000f8efcff */
[----:B------:R-:W-:Y:S02]  /*2a40*/  FMUL.FTZ R38, R38, 1.4426950216293334961 ;  /* 0x3fb8aa3b26267820 */ /* 0x000fe40000410000 */
[----:B------:R-:W3:Y:S01]  /*2a50*/  MUFU.EX2 R43, R43 ;  /* 0x0000002b002b7308 */ /* 0x000ee20000000800 */
[----:B-1----:R-:W-:Y:S01]  /*2a60*/  FADD.FTZ R29, R28, R29 ;  /* 0x0000001d1c1d7221 */ /* 0x002fe20000010000 */
[----:B------:R-:W-:Y:S01]  /*2a70*/  FMUL.FTZ R33, R33, 1.4426950216293334961 ;  /* 0x3fb8aa3b21217820 */ /* 0x000fe20000410000 */
[----:B------:R-:W-:Y:S01]  /*2a80*/  FADD.FTZ R32, -R14, R7 ;  /* 0x000000070e207221 */ /* 0x000fe20000010100 */
[----:B------:R-:W-:-:S04]  /*2a90*/  IMAD R20, R19, UR4, RZ ;  /* 0x0000000413147c24 */ /* 0x000fc8000f8e02ff */
[----:B------:R-:W1:Y:S01]  /*2aa0*/  MUFU.EX2 R38, R38 ;  /* 0x0000002600267308 */ /* 0x000e620000000800 */
[----:B--2---:R-:W-:Y:S01]  /*2ab0*/  FADD.FTZ R26, R29, R26 ;  /* 0x0000001a1d1a7221 */ /* 0x004fe20000010000 */
[----:B------:R-:W-:Y:S01]  /*2ac0*/  FMUL.FTZ R32, R32, 1.4426950216293334961 ;  /* 0x3fb8aa3b20207820 */ /* 0x000fe20000410000 */
[C---:B------:R-:W-:Y:S01]  /*2ad0*/  FADD.FTZ R29, -R14.reuse, R4 ;  /* 0x000000040e1d7221 */ /* 0x040fe20000010100 */
[----:B------:R-:W-:Y:S01]  /*2ae0*/  IABS R25, R20 ;  /* 0x0000001400197213 */ /* 0x000fe20000000000 */
[----:B------:R-:W-:Y:S01]  /*2af0*/  FADD.FTZ R28, -R14, R5 ;  /* 0x000000050e1c7221 */ /* 0x000fe20000010100 */
[----:B0-----:R-:W-:Y:S02]  /*2b00*/  IABS R18, R27 ;  /* 0x0000001b00127213 */ /* 0x001fe40000000000 */
[----:B------:R-:W0:Y:S01]  /*2b10*/  MUFU.EX2 R33, R33 ;  /* 0x0000002100217308 */ /* 0x000e220000000800 */
[----:B------:R-:W-:Y:S01]  /*2b20*/  FMUL.FTZ R29, R29, 1.4426950216293334961 ;  /* 0x3fb8aa3b1d1d7820 */ /* 0x000fe20000410000 */
[----:B---3--:R-:W-:Y:S01]  /*2b30*/  FADD.FTZ R43, R26, R43 ;  /* 0x0000002b1a2b7221 */ /* 0x008fe20000010000 */
[----:B------:R-:W-:Y:S01]  /*2b40*/  FMUL.FTZ R28, R28, 1.4426950216293334961 ;  /* 0x3fb8aa3b1c1c7820 */ /* 0x000fe20000410000 */
[----:B------:R-:W-:Y:S01]  /*2b50*/  FADD.FTZ R26, -R14, R3 ;  /* 0x000000030e1a7221 */ /* 0x000fe20000010100 */
[----:B------:R-:W2:Y:S03]  /*2b60*/  LDCU UR4, c[0x0][0x430] ;  /* 0x00008600ff0477ac */ /* 0x000ea60008000800 */
[----:B------:R-:W3:Y:S01]  /*2b70*/  MUFU.EX2 R32, R32 ;  /* 0x0000002000207308 */ /* 0x000ee20000000800 */
[----:B------:R-:W-:-:S07]  /*2b80*/  FMUL.FTZ R26, R26, 1.4426950216293334961 ;  /* 0x3fb8aa3b1a1a7820 */ /* 0x000fce0000410000 */
[----:B------:R-:W-:Y:S01]  /*2b90*/  I2F.RP R39, R25 ;  /* 0x0000001900277306 */ /* 0x000fe20000209400 */
[----:B-1----:R-:W-:-:S07]  /*2ba0*/  FADD.FTZ R38, R43, R38 ;  /* 0x000000262b267221 */ /* 0x002fce0000010000 */
[----:B------:R-:W1:Y:S01]  /*2bb0*/  MUFU.EX2 R29, R29 ;  /* 0x0000001d001d7308 */ /* 0x000e620000000800 */
[----:B0-----:R-:W-:-:S07]  /*2bc0*/  FADD.FTZ R33, R38, R33 ;  /* 0x0000002126217221 */ /* 0x001fce0000010000 */
[----:B------:R-:W0:Y:S01]  /*2bd0*/  MUFU.EX2 R28, R28 ;  /* 0x0000001c001c7308 */ /* 0x000e220000000800 */
[----:B---3--:R-:W-:-:S07]  /*2be0*/  FADD.FTZ R32, R33, R32 ;  /* 0x0000002021207221 */ /* 0x008fce0000010000 */
[----:B------:R-:W3:Y:S08]  /*2bf0*/  I2F.RP R2, R18 ;  /* 0x0000001200027306 */ /* 0x000ef00000209400 */
[----:B------:R-:W4:Y:S01]  /*2c00*/  MUFU.EX2 R26, R26 ;  /* 0x0000001a001a7308 */ /* 0x000f220000000800 */
[----:B-1----:R-:W-:-:S07]  /*2c10*/  FADD.FTZ R29, R32, R29 ;  /* 0x0000001d201d7221 */ /* 0x002fce0000010000 */
[----:B------:R-:W1:Y:S01]  /*2c20*/  MUFU.RCP R39, R39 ;  /* 0x0000002700277308 */ /* 0x000e620000001000 */
[----:B0-----:R-:W-:-:S07]  /*2c30*/  FADD.FTZ R29, R29, R28 ;  /* 0x0000001c1d1d7221 */ /* 0x001fce0000010000 */
[----:B---3--:R-:W0:Y:S01]  /*2c40*/  MUFU.RCP R2, R2 ;  /* 0x0000000200027308 */ /* 0x008e220000001000 */
[----:B----4-:R-:W-:Y:S01]  /*2c50*/  FADD.FTZ R28, R29, R26 ;  /* 0x0000001a1d1c7221 */ /* 0x010fe20000010000 */
[----:B-1----:R-:W-:-:S04]  /*2c60*/  IADD3 R42, PT, PT, R39, 0xffffffe, RZ ;  /* 0x0ffffffe272a7810 */ /* 0x002fc80007ffe0ff */
[----:B------:R-:W1:Y:S01]  /*2c70*/  SHFL.BFLY PT, R39, R28, 0x4, 0x1f ;  /* 0x0c801f001c277f89 */ /* 0x000e6200000e0000 */
[----:B0-----:R-:W-:-:S04]  /*2c80*/  VIADD R2, R2, 0xffffffe ;  /* 0x0ffffffe02027836 */ /* 0x001fc80000000000 */
[----:B------:R-:W0:Y:S08]  /*2c90*/  F2I.FTZ.U32.TRUNC.NTZ R33, R2 ;  /* 0x0000000200217305 */ /* 0x000e30000021f000 */
[----:B------:R-:W3:Y:S01]  /*2ca0*/  F2I.FTZ.U32.TRUNC.NTZ R43, R42 ;  /* 0x0000002a002b7305 */ /* 0x000ee2000021f000 */
[----:B------:R-:W-:Y:S02]  /*2cb0*/  HFMA2 R32, -RZ, RZ, 0, 0 ;  /* 0x00000000ff207431 */ /* 0x000fe400000001ff */
[----:B-1----:R-:W-:Y:S01]  /*2cc0*/  FADD.FTZ R39, R28, R39 ;  /* 0x000000271c277221 */ /* 0x002fe20000010000 */
[----:B0-----:R-:W-:-:S04]  /*2cd0*/  IMAD.MOV R29, RZ, RZ, -R33 ;  /* 0x000000ffff1d7224 */ /* 0x001fc800078e0a21 */
[----:B------:R-:W0:Y:S01]  /*2ce0*/  SHFL.BFLY PT, R28, R39, 0x2, 0x1f ;  /* 0x0c401f00271c7f89 */ /* 0x000e2200000e0000 */
[----:B------:R-:W-:Y:S02]  /*2cf0*/  IMAD R29, R29, R18, RZ ;  /* 0x000000121d1d7224 */ /* 0x000fe400078e02ff */
[----:B---3--:R-:W-:Y:S01]  /*2d00*/  IMAD.MOV R2, RZ, RZ, -R43 ;  /* 0x000000ffff027224 */ /* 0x008fe200078e0a2b */
[----:B------:R-:W-:Y:S01]  /*2d10*/  MOV R42, RZ ;  /* 0x000000ff002a7202 */ /* 0x000fe20000000f00 */
[----:B------:R-:W-:-:S04]  /*2d20*/  IMAD.HI.U32 R32, R33, R29, R32 ;  /* 0x0000001d21207227 */ /* 0x000fc800078e0020 */
[----:B------:R-:W-:Y:S02]  /*2d30*/  IMAD R29, R2, R25, RZ ;  /* 0x00000019021d7224 */ /* 0x000fe400078e02ff */
[----:B------:R-:W-:Y:S01]  /*2d40*/  VIADD R2, R25, UR17 ;  /* 0x0000001119027c36 */ /* 0x000fe20008000000 */
[----:B------:R-:W-:Y:S01]  /*2d50*/  IABS R26, R20 ;  /* 0x00000014001a7213 */ /* 0x000fe20000000000 */
[----:B------:R-:W-:-:S03]  /*2d60*/  IMAD.HI.U32 R38, R43, R29, R42 ;  /* 0x0000001d2b267227 */ /* 0x000fc600078e002a */
[----:B------:R-:W-:Y:S02]  /*2d70*/  IABS R33, R2 ;  /* 0x0000000200217213 */ /* 0x000fe40000000000 */
[----:B------:R-:W-:-:S03]  /*2d80*/  IADD3 R26, PT, PT, RZ, -R26, RZ ;  /* 0x8000001aff1a7210 */ /* 0x000fc60007ffe0ff */
[----:B------:R-:W-:-:S04]  /*2d90*/  IMAD.HI.U32 R38, R38, R33, RZ ;  /* 0x0000002126267227 */ /* 0x000fc800078e00ff */
[----:B------:R-:W-:-:S04]  /*2da0*/  IMAD.HI.U32 R32, R32, R33, RZ ;  /* 0x0000002120207227 */ /* 0x000fc800078e00ff */
[----:B0-----:R-:W-:Y:S01]  /*2db0*/  FADD.FTZ R39, R39, R28 ;  /* 0x0000001c27277221 */ /* 0x001fe20000010000 */
[--C-:B------:R-:W-:Y:S02]  /*2dc0*/  IMAD R26, R38, R26, R33.reuse ;  /* 0x0000001a261a7224 */ /* 0x100fe400078e0221 */
[----:B------:R-:W-:Y:S02]  /*2dd0*/  IMAD.MOV R29, RZ, RZ, -R32 ;  /* 0x000000ffff1d7224 */ /* 0x000fe400078e0a20 */
[----:B------:R-:W0:Y:S01]  /*2de0*/  SHFL.BFLY PT, R28, R39, 0x1, 0x1f ;  /* 0x0c201f00271c7f89 */ /* 0x000e2200000e0000 */
[----:B------:R-:W-:Y:S01]  /*2df0*/  ISETP.GT.U32.AND P2, PT, R25, R26, PT ;  /* 0x0000001a1900720c */ /* 0x000fe20003f44070 */
[----:B------:R-:W-:-:S05]  /*2e00*/  IMAD R29, R18, R29, R33 ;  /* 0x0000001d121d7224 */ /* 0x000fca00078e0221 */
[----:B------:R-:W-:-:S07]  /*2e10*/  ISETP.GT.U32.AND P0, PT, R18, R29, PT ;  /* 0x0000001d1200720c */ /* 0x000fce0003f04070 */
[----:B------:R-:W-:-:S04]  /*2e20*/  @!P2 IADD3 R26, PT, PT, R26, -R25, RZ ;  /* 0x800000191a1aa210 */ /* 0x000fc80007ffe0ff */
[----:B------:R-:W-:Y:S02]  /*2e30*/  ISETP.GE.U32.AND P1, PT, R26, R25, PT ;  /* 0x000000191a00720c */ /* 0x000fe40003f26070 */
[----:B------:R-:W-:Y:S01]  /*2e40*/  @!P0 IMAD.IADD R29, R29, 0x1, -R18 ;  /* 0x000000011d1d8824 */ /* 0x000fe200078e0a12 */
[----:B------:R-:W-:Y:S01]  /*2e50*/  @!P2 IADD3 R38, PT, PT, R38, 0x1, RZ ;  /* 0x000000012626a810 */ /* 0x000fe20007ffe0ff */
[----:B0-----:R-:W-:-:S03]  /*2e60*/  FADD.FTZ R28, R39, R28 ;  /* 0x0000001c271c7221 */ /* 0x001fc60000010000 */
[----:B------:R-:W-:Y:S02]  /*2e70*/  ISETP.GE.U32.AND P4, PT, R29, R18, PT ;  /* 0x000000121d00720c */ /* 0x000fe40003f86070 */
[C---:B------:R-:W-:Y:S02]  /*2e80*/  LOP3.LUT R18, R2.reuse, R25, RZ, 0x3c, !PT ;  /* 0x0000001902127212 */ /* 0x040fe400078e3cff */
[----:B------:R-:W-:Y:S02]  /*2e90*/  LOP3.LUT R2, R2, R27, RZ, 0x3c, !PT ;  /* 0x0000001b02027212 */ /* 0x000fe400078e3cff */
[----:B------:R-:W-:Y:S01]  /*2ea0*/  ISETP.GE.AND P3, PT, R18, RZ, PT ;  /* 0x000000ff1200720c */ /* 0x000fe20003f66270 */
[----:B------:R-:W-:Y:S01]  /*2eb0*/  @P1 VIADD R38, R38, 0x1 ;  /* 0x0000000126261836 */ /* 0x000fe20000000000 */
[----:B------:R-:W-:Y:S02]  /*2ec0*/  ISETP.NE.AND P5, PT, R20, RZ, PT ;  /* 0x000000ff1400720c */ /* 0x000fe40003fa5270 */
[----:B------:R-:W-:-:S02]  /*2ed0*/  FSETP.NE.FTZ.AND P1, PT, R28, RZ, PT ;  /* 0x000000ff1c00720b */ /* 0x000fc40003f35000 */
[----:B------:R-:W-:Y:S02]  /*2ee0*/  ISETP.GE.AND P2, PT, R2, RZ, PT ;  /* 0x000000ff0200720c */ /* 0x000fe40003f46270 */
[----:B------:R-:W-:Y:S02]  /*2ef0*/  @!P0 IADD3 R32, PT, PT, R32, 0x1, RZ ;  /* 0x0000000120208810 */ /* 0x000fe40007ffe0ff */
[----:B------:R-:W-:Y:S02]  /*2f00*/  ISETP.NE.AND P0, PT, R27, RZ, PT ;  /* 0x000000ff1b00720c */ /* 0x000fe40003f05270 */
[----:B------:R-:W-:Y:S01]  /*2f10*/  @P4 IADD3 R32, PT, PT, R32, 0x1, RZ ;  /* 0x0000000120204810 */ /* 0x000fe20007ffe0ff */
[----:B------:R-:W-:Y:S02]  /*2f20*/  @!P3 IMAD.MOV R38, RZ, RZ, -R38 ;  /* 0x000000ffff26b224 */ /* 0x000fe400078e0a26 */
[----:B------:R-:W-:Y:S02]  /*2f30*/  @!P5 LOP3.LUT R38, RZ, R25, RZ, 0x33, !PT ;  /* 0x00000019ff26d212 */ /* 0x000fe400078e33ff */
[----:B------:R-:W0:Y:S02]  /*2f40*/  @P1 MUFU.LG2 R25, R28 ;  /* 0x0000001c00191308 */ /* 0x000e240000000c00 */
[----:B------:R-:W-:Y:S01]  /*2f50*/  @!P2 IMAD.MOV R32, RZ, RZ, -R32 ;  /* 0x000000ffff20a224 */ /* 0x000fe200078e0a20 */
[----:B------:R-:W-:-:S03]  /*2f60*/  ISETP.NE.AND P3, PT, R19, RZ, PT ;  /* 0x000000ff1300720c */ /* 0x000fc60003f65270 */
[----:B------:R-:W-:Y:S02]  /*2f70*/  @!P0 LOP3.LUT R32, RZ, R27, RZ, 0x33, !PT ;  /* 0x0000001bff208212 */ /* 0x000fe400078e33ff */
[----:B------:R-:W-:Y:S02]  /*2f80*/  LOP3.LUT P0, RZ, R0, 0x387, RZ, 0xc0, !PT ;  /* 0x0000038700ff7812 */ /* 0x000fe4000780c0ff */
[----:B------:R-:W-:Y:S02]  /*2f90*/  SEL R19, RZ, 0x1, !P3 ;  /* 0x00000001ff137807 */ /* 0x000fe40005800000 */
[----:B------:R-:W-:Y:S02]  /*2fa0*/  SHF.R.S32.HI R2, RZ, 0x1f, R20 ;  /* 0x0000001fff027819 */ /* 0x000fe40000011414 */
[-C--:B------:R-:W-:Y:S02]  /*2fb0*/  ISETP.LT.U32.AND P2, PT, R30, R38.reuse, PT ;  /* 0x000000261e00720c */ /* 0x080fe40003f41070 */
[----:B------:R-:W-:Y:S01]  /*2fc0*/  SHF.R.S32.HI R29, RZ, 0x1f, R38 ;  /* 0x0000001fff1d7819 */ /* 0x000fe20000011426 */
[----:B--2---:R-:W-:Y:S01]  /*2fd0*/  IMAD R21, R21, UR4, RZ ;  /* 0x0000000415157c24 */ /* 0x004fe2000f8e02ff */
[----:B------:R-:W-:Y:S01]  /*2fe0*/  LOP3.LUT R19, R2, R19, RZ, 0xfc, !PT ;  /* 0x0000001302137212 */ /* 0x000fe200078efcff */
[----:B------:R-:W-:Y:S01]  /*2ff0*/  IMAD R18, R32, UR5, RZ ;  /* 0x0000000520127c24 */ /* 0x000fe2000f8e02ff */
[----:B------:R-:W-:Y:S01]  /*3000*/  ISETP.LT.AND.EX P2, PT, R31, R29, PT, P2 ;  /* 0x0000001d1f00720c */ /* 0x000fe20003f41320 */
[----:B------:R-:W-:Y:S01]  /*3010*/  BSSY.RECONVERGENT B1, `(.L_x_14) ;  /* 0x000012f000017945 */ /* 0x000fe20003800200 */
[----:B------:R-:W-:Y:S01]  /*3020*/  MOV R2, 0x7f800000 ;  /* 0x7f80000000027802 */ /* 0x000fe20000000f00 */
[----:B------:R-:W-:Y:S01]  /*3030*/  IMAD R20, R20, R21, RZ ;  /* 0x0000001514147224 */ /* 0x000fe200078e02ff */
[----:B------:R-:W-:Y:S01]  /*3040*/  SEL R21, R30, R38, P2 ;  /* 0x000000261e157207 */ /* 0x000fe20001000000 */
[----:B------:R-:W-:-:S02]  /*3050*/  IMAD R19, R19, R18, RZ ;  /* 0x0000001213137224 */ /* 0x000fc400078e02ff */
[----:B0-----:R-:W-:Y:S01]  /*3060*/  @P1 FFMA.FTZ R2, R25, 0.69314718246459960938, R14 ;  /* 0x3f31721819021823 */ /* 0x001fe2000001000e */
[----:B------:R-:W-:Y:S06]  /*3070*/  @P0 BRA `(.L_x_15) ;  /* 0x0000001000a00947 */ /* 0x000fec0003800000 */
[----:B------:R-:W0:Y:S02]  /*3080*/  LDCU.U8 UR4, c[0x0][0x548] ;  /* 0x0000a900ff0477ac */ /* 0x000e240008000000 */
[----:B0-----:R-:W-:-:S09]  /*3090*/  UISETP.NE.AND UP0, UPT, UR4, URZ, UPT ;  /* 0x000000ff0400728c */ /* 0x001fd2000bf05270 */
[----:B------:R-:W-:Y:S05]  /*30a0*/  BRA.U !UP0, `(.L_x_16) ;  /* 0x0000001108847547 */ /* 0x000fea000b800000 */
[----:B------:R-:W-:Y:S01]  /*30b0*/  VIADD R25, R15, UR19 ;  /* 0x000000130f197c36 */ /* 0x000fe20008000000 */
[----:B------:R-:W-:Y:S02]  /*30c0*/  ISETP.LT.U32.AND P0, PT, R27, 0x1, PT ;  /* 0x000000011b00780c */ /* 0x000fe40003f01070 */
[----:B------:R-:W-:Y:S02]  /*30d0*/  SHF.R.S32.HI R14, RZ, 0x1f, R27 ;  /* 0x0000001fff0e7819 */ /* 0x000fe4000001141b */
[----:B------:R-:W-:Y:S02]  /*30e0*/  ISETP.GE.AND P1, PT, R25, UR20, PT ;  /* 0x0000001419007c0c */ /* 0x000fe4000bf26270 */
[----:B------:R-:W-:-:S04]  /*30f0*/  ISETP.LT.AND.EX P0, PT, R14, RZ, PT, P0 ;  /* 0x000000ff0e00720c */ /* 0x000fc80003f01300 */
[----:B------:R-:W-:Y:S02]  /*3100*/  SEL R27, R27, 0x1, P0 ;  /* 0x000000011b1b7807 */ /* 0x000fe40000000000 */
[----:B------:R-:W-:-:S05]  /*3110*/  SEL R14, R14, RZ, P0 ;  /* 0x000000ff0e0e7207 */ /* 0x000fca0000000000 */
[----:B------:R-:W-:Y:S05]  /*3120*/  @P1 BRA `(.L_x_15) ;  /* 0x0000001000741947 */ /* 0x000fea0003800000 */
[C---:B------:R-:W-:Y:S01]  /*3130*/  IADD3 R18, P1, PT, R27.reuse, 0x1, RZ ;  /* 0x000000011b127810 */ /* 0x040fe20007f3e0ff */
[----:B------:R-:W-:Y:S01]  /*3140*/  USHF.R.S32.HI UR4, URZ, 0x1f, UR18 ;  /* 0x0000001fff047899 */ /* 0x000fe20008011412 */
[----:B------:R-:W-:Y:S02]  /*3150*/  IMAD R26, R14, UR18, RZ ;  /* 0x000000120e1a7c24 */ /* 0x000fe4000f8e02ff */
[----:B------:R-:W-:Y:S01]  /*3160*/  ISETP.GE.U32.AND P0, PT, R18, 0x3, PT ;  /* 0x000000031200780c */ /* 0x000fe20003f06070 */
[----:B------:R-:W-:Y:S01]  /*3170*/  IMAD.WIDE.U32 R28, R27, UR18, RZ ;  /* 0x000000121b1c7c25 */ /* 0x000fe2000f8e00ff */
[----:B------:R-:W-:-:S03]  /*3180*/  IADD3.X R18, PT, PT, RZ, R14, RZ, P1, !PT ;  /* 0x0000000eff127210 */ /* 0x000fc60000ffe4ff */
[----:B------:R-:W-:Y:S01]  /*3190*/  IMAD R31, R27, UR4, R26 ;  /* 0x000000041b1f7c24 */ /* 0x000fe2000f8e021a */
[----:B------:R-:W-:-:S04]  /*31a0*/  ISETP.GE.U32.AND.EX P0, PT, R18, RZ, PT, P0 ;  /* 0x000000ff1200720c */ /* 0x000fc80003f06100 */
[----:B------:R-:W-:Y:S02]  /*31b0*/  IADD3 R31, PT, PT, R29, R31, RZ ;  /* 0x0000001f1d1f7210 */ /* 0x000fe40007ffe0ff */
[----:B------:R-:W-:Y:S02]  /*31c0*/  SEL R18, R27, RZ, !P0 ;  /* 0x000000ff1b127207 */ /* 0x000fe40004000000 */
[----:B------:R-:W-:-:S03]  /*31d0*/  SEL R29, R14, RZ, !P0 ;  /* 0x000000ff0e1d7207 */ /* 0x000fc60004000000 */
[-C--:B------:R-:W-:Y:S02]  /*31e0*/  IMAD R14, R31, R18.reuse, RZ ;  /* 0x000000121f0e7224 */ /* 0x080fe400078e02ff */
[----:B------:R-:W-:-:S04]  /*31f0*/  IMAD.WIDE.U32 R44, R28, R18, RZ ;  /* 0x000000121c2c7225 */ /* 0x000fc800078e00ff */
[----:B------:R-:W-:-:S05]  /*3200*/  IMAD R29, R29, R28, R14 ;  /* 0x0000001c1d1d7224 */ /* 0x000fca00078e020e */
[----:B------:R-:W-:-:S04]  /*3210*/  IADD3 R29, PT, PT, R45, R29, RZ ;  /* 0x0000001d2d1d7210 */ /* 0x000fc80007ffe0ff */
[----:B------:R-:W-:-:S13]  /*3220*/  ISETP.NE.U32.AND P0, PT, R29, RZ, PT ;  /* 0x000000ff1d00720c */ /* 0x000fda0003f05070 */
[----:B------:R-:W-:Y:S05]  /*3230*/  @P0 BRA `(.L_x_17) ;  /* 0x0000000000600947 */ /* 0x000fea0003800000 */
[----:B------:R-:W-:Y:S02]  /*3240*/  IMAD R29, R27, UR18, RZ ;  /* 0x000000121b1d7c24 */ /* 0x000fe4000f8e02ff */
[----:B------:R-:W-:Y:S02]  /*3250*/  HFMA2 R45, -RZ, RZ, 0, 0 ;  /* 0x00000000ff2d7431 */ /* 0x000fe400000001ff */
[----:B------:R-:W-:Y:S02]  /*3260*/  IMAD.MOV.U32 R28, RZ, RZ, RZ ;  /* 0x000000ffff1c7224 */ /* 0x000fe400078e00ff */
[----:B------:R-:W-:-:S04]  /*3270*/  IMAD R18, R29, R18, RZ ;  /* 0x000000121d127224 */ /* 0x000fc800078e02ff */
[----:B------:R-:W0:Y:S01]  /*3280*/  I2F.U32.RP R30, R18 ;  /* 0x00000012001e7306 */ /* 0x000e220000209000 */
[----:B------:R-:W-:Y:S02]  /*3290*/  IADD3 R14, PT, PT, RZ, -R18, RZ ;  /* 0x80000012ff0e7210 */ /* 0x000fe40007ffe0ff */
[----:B------:R-:W-:-:S05]  /*32a0*/  ISETP.NE.U32.AND P0, PT, R18, RZ, PT ;  /* 0x000000ff1200720c */ /* 0x000fca0003f05070 */
[----:B0-----:R-:W0:Y:S02]  /*32b0*/  MUFU.RCP R26, R30 ;  /* 0x0000001e001a7308 */ /* 0x001e240000001000 */
[----:B0-----:R-:W-:-:S06]  /*32c0*/  IADD3 R26, PT, PT, R26, 0xffffffe, RZ ;  /* 0x0ffffffe1a1a7810 */ /* 0x001fcc0007ffe0ff */
[----:B------:R-:W0:Y:S02]  /*32d0*/  F2I.FTZ.U32.TRUNC.NTZ R29, R26 ;  /* 0x0000001a001d7305 */ /* 0x000e24000021f000 */
[----:B0-----:R-:W-:-:S04]  /*32e0*/  IMAD R31, R14, R29, RZ ;  /* 0x0000001d0e1f7224 */ /* 0x001fc800078e02ff */
        /* <DEDUP_REMOVED lines=10> */
[----:B------:R-:W-:-:S05]  /*3390*/  IADD3 R14, PT, PT, -R44, RZ, RZ ;  /* 0x000000ff2c0e7210 */ /* 0x000fca0007ffe1ff */
[----:B------:R-:W-:Y:S01]  /*33a0*/  IMAD R25, R18, R14, R25 ;  /* 0x0000000e12197224 */ /* 0x000fe200078e0219 */
[----:B------:R-:W-:Y:S06]  /*33b0*/  BRA `(.L_x_18) ;  /* 0x00000000002c7947 */ /* 0x000fec0003800000 */
.L_x_17:
[----:B------:R-:W0:Y:S01]  /*33c0*/  S2R R18, SR_CTAID.X ;  /* 0x0000000000127919 */ /* 0x000e220000002500 */
[----:B------:R-:W-:Y:S01]  /*33d0*/  IMAD.MOV.U32 R31, RZ, RZ, RZ ;  /* 0x000000ffff1f7224 */ /* 0x000fe200078e00ff */
[----:B------:R-:W-:Y:S02]  /*33e0*/  MOV R30, R44 ;  /* 0x0000002c001e7202 */ /* 0x000fe40000000f00 */
[----:B------:R-:W-:Y:S01]  /*33f0*/  MOV R28, 0x3430 ;  /* 0x00003430001c7802 */ /* 0x000fe20000000f00 */
[----:B0-----:R-:W-:-:S05]  /*3400*/  IMAD R18, R18, 0x10, R15 ;  /* 0x0000001012127824 */ /* 0x001fca00078e020f */
[----:B------:R-:W-:Y:S02]  /*3410*/  MOV R42, R18 ;  /* 0x00000012002a7202 */ /* 0x000fe40000000f00 */
[----:B------:R-:W-:Y:S05]  /*3420*/  CALL.REL.NOINC `($__internal_0_$__cuda_sm20_div_s64) ;  /* 0x0000002400887944 */ /* 0x000fea0003c00000 */
[----:B------:R-:W-:Y:S02]  /*3430*/  IADD3 R25, PT, PT, -R14, RZ, RZ ;  /* 0x000000ff0e197210 */ /* 0x000fe40007ffe1ff */
[----:B------:R-:W-:-:S03]  /*3440*/  MOV R45, R31 ;  /* 0x0000001f002d7202 */ /* 0x000fc60000000f00 */
[----:B------:R-:W-:Y:S01]  /*3450*/  IMAD R25, R44, R25, R18 ;  /* 0x000000192c197224 */ /* 0x000fe200078e0212 */
[----:B------:R-:W-:-:S07]  /*3460*/  MOV R44, R14 ;  /* 0x0000000e002c7202 */ /* 0x000fce0000000f00 */
.L_x_18:
[----:B------:R-:W-:Y:S01]  /*3470*/  IABS R26, UR18 ;  /* 0x00000012001a7c13 */ /* 0x000fe20008000000 */
[----:B------:R-:W-:Y:S01]  /*3480*/  IMAD R41, R41, R24, RZ ;  /* 0x0000001829297224 */ /* 0x000fe200078e02ff */
[----:B------:R-:W-:Y:S01]  /*3490*/  IABS R29, UR18 ;  /* 0x00000012001d7c13 */ /* 0x000fe20008000000 */
[----:B------:R-:W-:Y:S01]  /*34a0*/  BSSY.RECONVERGENT B0, `(.L_x_19) ;  /* 0x000003f000007945 */ /* 0x000fe20003800200 */
[----:B------:R-:W0:Y:S01]  /*34b0*/  I2F.RP R18, R26 ;  /* 0x0000001a00127306 */ /* 0x000e220000209400 */
[----:B------:R-:W-:Y:S01]  /*34c0*/  IMAD R41, R23, R16, R41 ;  /* 0x0000001017297224 */ /* 0x000fe200078e0229 */
[----:B------:R-:W-:-:S06]  /*34d0*/  IADD3 R29, PT, PT, RZ, -R29, RZ ;  /* 0x8000001dff1d7210 */ /* 0x000fcc0007ffe0ff */
[----:B0-----:R-:W0:Y:S02]  /*34e0*/  MUFU.RCP R32, R18 ;  /* 0x0000001200207308 */ /* 0x001e240000001000 */
[----:B0-----:R-:W-:-:S06]  /*34f0*/  IADD3 R32, PT, PT, R32, 0xffffffe, RZ ;  /* 0x0ffffffe20207810 */ /* 0x001fcc0007ffe0ff */
[----:B------:R-:W0:Y:S02]  /*3500*/  F2I.FTZ.U32.TRUNC.NTZ R33, R32 ;  /* 0x0000002000217305 */ /* 0x000e24000021f000 */
[----:B0-----:R-:W-:Y:S01]  /*3510*/  IADD3 R14, PT, PT, RZ, -R33, RZ ;  /* 0x80000021ff0e7210 */ /* 0x001fe20007ffe0ff */
[----:B------:R-:W-:-:S04]  /*3520*/  IMAD.MOV.U32 R32, RZ, RZ, RZ ;  /* 0x000000ffff207224 */ /* 0x000fc800078e00ff */
[----:B------:R-:W-:Y:S01]  /*3530*/  IMAD R31, R14, R26, RZ ;  /* 0x0000001a0e1f7224 */ /* 0x000fe200078e02ff */
[----:B------:R-:W-:-:S03]  /*3540*/  IABS R14, R25 ;  /* 0x00000019000e7213 */ /* 0x000fc60000000000 */
[----:B------:R-:W-:-:S06]  /*3550*/  IMAD.HI.U32 R31, R33, R31, R32 ;  /* 0x0000001f211f7227 */ /* 0x000fcc00078e0020 */
[----:B------:R-:W-:-:S04]  /*3560*/  IMAD.HI.U32 R18, R31, R14, RZ ;  /* 0x0000000e1f127227 */ /* 0x000fc800078e00ff */
[----:B------:R-:W-:Y:S01]  /*3570*/  IMAD R29, R18, R29, R14 ;  /* 0x0000001d121d7224 */ /* 0x000fe200078e020e */
[----:B------:R-:W-:Y:S01]  /*3580*/  LOP3.LUT R14, R25, UR18, RZ, 0x3c, !PT ;  /* 0x00000012190e7c12 */ /* 0x000fe2000f8e3cff */
[----:B------:R-:W-:-:S03]  /*3590*/  IMAD.WIDE.U32 R30, R23, R24, RZ ;  /* 0x00000018171e7225 */ /* 0x000fc600078e00ff */
[----:B------:R-:W-:Y:S02]  /*35a0*/  ISETP.GT.U32.AND P1, PT, R26, R29, PT ;  /* 0x0000001d1a00720c */ /* 0x000fe40003f24070 */
[----:B------:R-:W-:-:S11]  /*35b0*/  ISETP.GE.AND P0, PT, R14, RZ, PT ;  /* 0x000000ff0e00720c */ /* 0x000fd60003f06270 */
[----:B------:R-:W-:Y:S02]  /*35c0*/  @!P1 IMAD.IADD R29, R29, 0x1, -R26 ;  /* 0x000000011d1d9824 */ /* 0x000fe400078e0a1a */
[----:B------:R-:W-:Y:S01]  /*35d0*/  @!P1 VIADD R18, R18, 0x1 ;  /* 0x0000000112129836 */ /* 0x000fe20000000000 */
[----:B------:R-:W-:Y:S02]  /*35e0*/  ISETP.NE.AND P1, PT, RZ, UR18, PT ;  /* 0x00000012ff007c0c */ /* 0x000fe4000bf25270 */
[----:B------:R-:W-:Y:S02]  /*35f0*/  ISETP.GE.U32.AND P2, PT, R29, R26, PT ;  /* 0x0000001a1d00720c */ /* 0x000fe40003f46070 */
[----:B------:R-:W-:Y:S01]  /*3600*/  IADD3 R29, PT, PT, R31, R41, RZ ;  /* 0x000000291f1d7210 */ /* 0x000fe20007ffe0ff */
[----:B------:R-:W-:-:S04]  /*3610*/  IMAD.WIDE.U32 R40, R30, R48, RZ ;  /* 0x000000301e287225 */ /* 0x000fc800078e00ff */
[----:B------:R-:W-:-:S04]  /*3620*/  IMAD R29, R29, R48, RZ ;  /* 0x000000301d1d7224 */ /* 0x000fc800078e02ff */
[----:B------:R-:W-:Y:S02]  /*3630*/  IMAD R29, R49, R30, R29 ;  /* 0x0000001e311d7224 */ /* 0x000fe400078e021d */
[----:B------:R-:W-:Y:S02]  /*3640*/  @P2 IADD3 R18, PT, PT, R18, 0x1, RZ ;  /* 0x0000000112122810 */ /* 0x000fe40007ffe0ff */
[----:B------:R-:W-:Y:S02]  /*3650*/  IMAD.IADD R29, R41, 0x1, R29 ;  /* 0x00000001291d7824 */ /* 0x000fe400078e021d */
[----:B------:R-:W-:Y:S02]  /*3660*/  @!P0 IADD3 R18, PT, PT, -R18, RZ, RZ ;  /* 0x000000ff12128210 */ /* 0x000fe40007ffe1ff */
[----:B------:R-:W-:Y:S02]  /*3670*/  @!P1 LOP3.LUT R18, RZ, UR18, RZ, 0x33, !PT ;  /* 0x00000012ff129c12 */ /* 0x000fe4000f8e33ff */
[----:B------:R-:W-:-:S03]  /*3680*/  LOP3.LUT R14, R45, R29, RZ, 0xfc, !PT ;  /* 0x0000001d2d0e7212 */ /* 0x000fc600078efcff */
[----:B------:R-:W-:Y:S01]  /*3690*/  IMAD.MOV R16, RZ, RZ, -R18 ;  /* 0x000000ffff107224 */ /* 0x000fe200078e0a12 */
[----:B------:R-:W-:-:S03]  /*36a0*/  ISETP.NE.U32.AND P0, PT, R14, RZ, PT ;  /* 0x000000ff0e00720c */ /* 0x000fc60003f05070 */
[----:B------:R-:W-:-:S10]  /*36b0*/  IMAD R16, R16, UR18, R25 ;  /* 0x0000001210107c24 */ /* 0x000fd4000f8e0219 */
[----:B------:R-:W-:Y:S05]  /*36c0*/  @P0 BRA `(.L_x_20) ;  /* 0x0000000000540947 */ /* 0x000fea0003800000 */
[----:B------:R-:W0:Y:S01]  /*36d0*/  I2F.U32.RP R26, R40 ;  /* 0x00000028001a7306 */ /* 0x000e220000209000 */
[----:B------:R-:W-:-:S07]  /*36e0*/  ISETP.NE.U32.AND P0, PT, R40, RZ, PT ;  /* 0x000000ff2800720c */ /* 0x000fce0003f05070 */
[----:B0-----:R-:W0:Y:S02]  /*36f0*/  MUFU.RCP R28, R26 ;  /* 0x0000001a001c7308 */ /* 0x001e240000001000 */
[----:B0-----:R-:W-:-:S06]  /*3700*/  IADD3 R28, PT, PT, R28, 0xffffffe, RZ ;  /* 0x0ffffffe1c1c7810 */ /* 0x001fcc0007ffe0ff */
        /* <DEDUP_REMOVED lines=13> */
[----:B------:R-:W-:-:S04]  /*37e0*/  @!P0 LOP3.LUT R14, RZ, R40, RZ, 0x33, !PT ;  /* 0x00000028ff0e8212 */ /* 0x000fc800078e33ff */
[----:B------:R-:W-:-:S05]  /*37f0*/  IADD3 R41, PT, PT, -R14, RZ, RZ ;  /* 0x000000ff0e297210 */ /* 0x000fca0007ffe1ff */
[----:B------:R-:W-:Y:S01]  /*3800*/  IMAD R41, R40, R41, R44 ;  /* 0x0000002928297224 */ /* 0x000fe200078e022c */
[----:B------:R-:W-:Y:S05]  /*3810*/  BRA `(.L_x_21) ;  /* 0x00000000001c7947 */ /* 0x000fea0003800000 */
.L_x_20:
[----:B------:R-:W-:Y:S01]  /*3820*/  IMAD.MOV.U32 R42, RZ, RZ, R44 ;  /* 0x000000ffff2a7224 */ /* 0x000fe200078e002c */
[----:B------:R-:W-:Y:S01]  /*3830*/  MOV R31, R45 ;  /* 0x0000002d001f7202 */ /* 0x000fe20000000f00 */
[----:B------:R-:W-:Y:S01]  /*3840*/  IMAD.MOV.U32 R30, RZ, RZ, R40 ;  /* 0x000000ffff1e7224 */ /* 0x000fe200078e0028 */
[----:B------:R-:W-:Y:S02]  /*3850*/  MOV R28, 0x3870 ;  /* 0x00003870001c7802 */ /* 0x000fe40000000f00 */
[----:B------:R-:W-:Y:S05]  /*3860*/  CALL.REL.NOINC `($__internal_0_$__cuda_sm20_div_s64) ;  /* 0x0000002000787944 */ /* 0x000fea0003c00000 */
[----:B------:R-:W-:-:S05]  /*3870*/  IADD3 R41, PT, PT, -R14, RZ, RZ ;  /* 0x000000ff0e297210 */ /* 0x000fca0007ffe1ff */
[----:B------:R-:W-:Y:S02]  /*3880*/  IMAD R41, R41, R40, R44 ;  /* 0x0000002829297224 */ /* 0x000fe400078e022c */
.L_x_21:
[----:B------:R-:W-:Y:S05]  /*3890*/  BSYNC.RECONVERGENT B0 ;  /* 0x0000000000007941 */ /* 0x000fea0003800200 */
.L_x_19:
[----:B------:R-:W-:Y:S01]  /*38a0*/  IABS R38, R24 ;  /* 0x0000001800267213 */ /* 0x000fe20000000000 */
[----:B------:R-:W0:Y:S01]  /*38b0*/  LDCU.U8 UR8, c[0x0][0x549] ;  /* 0x0000a920ff0877ac */ /* 0x000e220008000000 */
[----:B------:R-:W-:Y:S02]  /*38c0*/  IABS R30, R23 ;  /* 0x00000017001e7213 */ /* 0x000fe40000000000 */
[----:B------:R-:W1:Y:S01]  /*38d0*/  I2F.U32.RP R25, R38 ;  /* 0x0000002600197306 */ /* 0x000e620000209000 */
[-C--:B------:R-:W-:Y:S01]  /*38e0*/  IABS R26, R22.reuse ;  /* 0x00000016001a7213 */ /* 0x080fe20000000000 */
[----:B------:R-:W2:Y:S01]  /*38f0*/  LDCU.64 UR4, c[0x0][0x430] ;  /* 0x00008600ff0477ac */ /* 0x000ea20008000a00 */
[----:B------:R-:W-:Y:S02]  /*3900*/  IABS R40, R22 ;  /* 0x0000001600287213 */ /* 0x000fe40000000000 */
[----:B------:R-:W-:Y:S02]  /*3910*/  ISETP.NE.AND P5, PT, R23, RZ, PT ;  /* 0x000000ff1700720c */ /* 0x000fe40003fa5270 */
[----:B------:R-:W-:Y:S01]  /*3920*/  IADD3 R40, PT, PT, RZ, -R40, RZ ;  /* 0x80000028ff287210 */ /* 0x000fe20007ffe0ff */
[----:B------:R-:W3:Y:S01]  /*3930*/  I2F.U32.RP R29, R30 ;  /* 0x0000001e001d7306 */ /* 0x000ee20000209000 */
[----:B0-----:R-:W-:-:S07]  /*3940*/  UISETP.NE.AND UP0, UPT, UR8, URZ, UPT ;  /* 0x000000ff0800728c */ /* 0x001fce000bf05270 */
[----:B-1----:R-:W0:Y:S01]  /*3950*/  MUFU.RCP R25, R25 ;  /* 0x0000001900197308 */ /* 0x002e220000001000 */
[----:B--2---:R-:W-:Y:S02]  /*3960*/  USEL UR8, UR5, 0x1, !UP0 ;  /* 0x0000000105087887 */ /* 0x004fe4000c000000 */
[----:B------:R-:W-:-:S05]  /*3970*/  USEL UR9, UR4, 0x1, UP0 ;  /* 0x0000000104097887 */ /* 0x000fca0008000000 */
[----:B------:R-:W1:Y:S01]  /*3980*/  I2F.U32.RP R31, R26 ;  /* 0x0000001a001f7306 */ /* 0x000e620000209000 */
[----:B------:R-:W-:Y:S02]  /*3990*/  UIMAD UR4, UR5, UR4, URZ ;  /* 0x00000004050472a4 */ /* 0x000fe4000f8e02ff */
[----:B------:R-:W-:-:S05]  /*39a0*/  UIMAD UR5, UR9, UR5, URZ ;  /* 0x00000005090572a4 */ /* 0x000fca000f8e02ff */
[----:B---3--:R-:W2:Y:S01]  /*39b0*/  MUFU.RCP R32, R29 ;  /* 0x0000001d00207308 */ /* 0x008ea20000001000 */
[----:B0-----:R-:W-:-:S07]  /*39c0*/  VIADD R44, R25, 0xffffffe ;  /* 0x0ffffffe192c7836 */ /* 0x001fce0000000000 */
[----:B-1----:R-:W0:Y:S08]  /*39d0*/  MUFU.RCP R42, R31 ;  /* 0x0000001f002a7308 */ /* 0x002e300000001000 */
[----:B------:R-:W1:Y:S01]  /*39e0*/  F2I.FTZ.U32.TRUNC.NTZ R45, R44 ;  /* 0x0000002c002d7305 */ /* 0x000e62000021f000 */
[----:B--2---:R-:W-:Y:S01]  /*39f0*/  VIADD R32, R32, 0xffffffe ;  /* 0x0ffffffe20207836 */ /* 0x004fe20000000000 */
[----:B------:R-:W-:-:S06]  /*3a00*/  IABS R29, R21 ;  /* 0x00000015001d7213 */ /* 0x000fcc0000000000 */
[----:B------:R2:W3:Y:S01]  /*3a10*/  F2I.FTZ.U32.TRUNC.NTZ R33, R32 ;  /* 0x0000002000217305 */ /* 0x0004e2000021f000 */
[----:B0-----:R-:W-:Y:S02]  /*3a20*/  IADD3 R42, PT, PT, R42, 0xffffffe, RZ ;  /* 0x0ffffffe2a2a7810 */ /* 0x001fe40007ffe0ff */
[----:B------:R-:W-:Y:S01]  /*3a30*/  IABS R31, R24 ;  /* 0x00000018001f7213 */ /* 0x000fe20000000000 */
[----:B-1----:R-:W-:-:S04]  /*3a40*/  IMAD.MOV R25, RZ, RZ, -R45 ;  /* 0x000000ffff197224 */ /* 0x002fc800078e0a2d */
[----:B------:R-:W0:Y:S01]  /*3a50*/  I2F.U32.RP R39, R29 ;  /* 0x0000001d00277306 */ /* 0x000e220000209000 */
[----:B------:R-:W-:Y:S02]  /*3a60*/  IMAD.MOV.U32 R44, RZ, RZ, RZ ;  /* 0x000000ffff2c7224 */ /* 0x000fe400078e00ff */
[----:B------:R-:W-:Y:S02]  /*3a70*/  IMAD R28, R25, R38, RZ ;  /* 0x00000026191c7224 */ /* 0x000fe400078e02ff */
[----:B------:R-:W-:Y:S02]  /*3a80*/  IMAD.MOV R31, RZ, RZ, -R31 ;  /* 0x000000ffff1f7224 */ /* 0x000fe400078e0a1f */
[----:B--2---:R-:W-:Y:S01]  /*3a90*/  HFMA2 R32, -RZ, RZ, 0, 0 ;  /* 0x00000000ff207431 */ /* 0x004fe200000001ff */
[----:B------:R-:W1:Y:S01]  /*3aa0*/  F2I.FTZ.U32.TRUNC.NTZ R43, R42 ;  /* 0x0000002a002b7305 */ /* 0x000e62000021f000 */
[----:B---3--:R-:W-:Y:S02]  /*3ab0*/  IMAD.MOV R25, RZ, RZ, -R33 ;  /* 0x000000ffff197224 */ /* 0x008fe400078e0a21 */
[----:B------:R-:W-:-:S04]  /*3ac0*/  IMAD.HI.U32 R28, R45, R28, R44 ;  /* 0x0000001c2d1c7227 */ /* 0x000fc800078e002c */
[----:B------:R-:W-:Y:S01]  /*3ad0*/  IMAD R25, R25, R30, RZ ;  /* 0x0000001e19197224 */ /* 0x000fe200078e02ff */
[----:B0-----:R-:W0:Y:S03]  /*3ae0*/  MUFU.RCP R39, R39 ;  /* 0x0000002700277308 */ /* 0x001e260000001000 */
[----:B------:R-:W-:Y:S01]  /*3af0*/  IMAD.HI.U32 R32, R33, R25, R32 ;  /* 0x0000001921207227 */ /* 0x000fe200078e0020 */
[----:B------:R-:W-:-:S03]  /*3b00*/  IABS R33, R41 ;  /* 0x0000002900217213 */ /* 0x000fc60000000000 */
[----:B-1----:R-:W-:Y:S01]  /*3b10*/  IMAD.MOV R25, RZ, RZ, -R43 ;  /* 0x000000ffff197224 */ /* 0x002fe200078e0a2b */
[----:B------:R-:W-:Y:S01]  /*3b20*/  MOV R42, RZ ;  /* 0x000000ff002a7202 */ /* 0x000fe20000000f00 */
[----:B------:R-:W-:-:S04]  /*3b30*/  IMAD.HI.U32 R28, R28, R33, RZ ;  /* 0x000000211c1c7227 */ /* 0x000fc800078e00ff */
[----:B------:R-:W-:Y:S02]  /*3b40*/  IMAD R25, R25, R26, RZ ;  /* 0x0000001a19197224 */ /* 0x000fe400078e02ff */
[----:B------:R-:W-:Y:S02]  /*3b50*/  IMAD R31, R28, R31, R33 ;  /* 0x0000001f1c1f7224 */ /* 0x000fe400078e0221 */
[----:B------:R-:W-:Y:S01]  /*3b60*/  IMAD.HI.U32 R33, R43, R25, R42 ;  /* 0x000000192b217227 */ /* 0x000fe200078e002a */
[----:B------:R-:W-:Y:S02]  /*3b70*/  IABS R42, R14 ;  /* 0x0000000e002a7213 */ /* 0x000fe40000000000 */
[----:B------:R-:W-:Y:S01]  /*3b80*/  ISETP.GT.U32.AND P4, PT, R38, R31, PT ;  /* 0x0000001f2600720c */ /* 0x000fe20003f84070 */
[----:B0-----:R-:W-:Y:S01]  /*3b90*/  VIADD R43, R39, 0xffffffe ;  /* 0x0ffffffe272b7836 */ /* 0x001fe20000000000 */
[----:B------:R-:W-:Y:S01]  /*3ba0*/  IABS R25, R27 ;  /* 0x0000001b00197213 */ /* 0x000fe20000000000 */
[----:B------:R-:W-:-:S04]  /*3bb0*/  IMAD.HI.U32 R33, R33, R42, RZ ;  /* 0x0000002a21217227 */ /* 0x000fc800078e00ff */
[----:B------:R-:W0:Y:S01]  /*3bc0*/  F2I.FTZ.U32.TRUNC.NTZ R43, R43 ;  /* 0x0000002b002b7305 */ /* 0x000e22000021f000 */
[----:B------:R-:W-:Y:S01]  /*3bd0*/  IMAD R39, R33, R40, R42 ;  /* 0x0000002821277224 */ /* 0x000fe200078e022a */
[----:B------:R-:W-:Y:S01]  /*3be0*/  IABS R40, R23 ;  /* 0x0000001700287213 */ /* 0x000fe20000000000 */
[----:B------:R-:W-:-:S03]  /*3bf0*/  IMAD.MOV.U32 R42, RZ, RZ, RZ ;  /* 0x000000ffff2a7224 */ /* 0x000fc600078e00ff */
[----:B------:R-:W-:Y:S01]  /*3c00*/  @!P4 IMAD.IADD R31, R31, 0x1, -R38 ;  /* 0x000000011f1fc824 */ /* 0x000fe200078e0a26 */
[----:B------:R-:W-:Y:S01]  /*3c10*/  ISETP.GT.U32.AND P1, PT, R26, R39, PT ;  /* 0x000000271a00720c */ /* 0x000fe20003f24070 */
[----:B------:R-:W-:Y:S01]  /*3c20*/  @!P4 VIADD R28, R28, 0x1 ;  /* 0x000000011c1cc836 */ /* 0x000fe20000000000 */
[----:B------:R-:W-:Y:S01]  /*3c30*/  ISETP.NE.AND P4, PT, R24, RZ, PT ;  /* 0x000000ff1800720c */ /* 0x000fe20003f85270 */
[----:B------:R-:W-:Y:S01]  /*3c40*/  IMAD.MOV R40, RZ, RZ, -R40 ;  /* 0x000000ffff287224 */ /* 0x000fe200078e0a28 */
[----:B------:R-:W-:Y:S01]  /*3c50*/  ISETP.GE.U32.AND P0, PT, R31, R38, PT ;  /* 0x000000261f00720c */ /* 0x000fe20003f06070 */
[----:B0-----:R-:W-:-:S04]  /*3c60*/  IMAD.MOV R38, RZ, RZ, -R43 ;  /* 0x000000ffff267224 */ /* 0x001fc800078e0a2b */
[----:B------:R-:W-:-:S04]  /*3c70*/  IMAD R31, R38, R29, RZ ;  /* 0x0000001d261f7224 */ /* 0x000fc800078e02ff */
[-C--:B------:R-:W-:Y:S01]  /*3c80*/  @!P1 IADD3 R39, PT, PT, R39, -R26.reuse, RZ ;  /* 0x8000001a27279210 */ /* 0x080fe20007ffe0ff */
[----:B------:R-:W0:Y:S01]  /*3c90*/  I2F.U32.RP R38, R25 ;  /* 0x0000001900267306 */ /* 0x000e220000209000 */
[----:B------:R-:W-:Y:S01]  /*3ca0*/  @!P1 IADD3 R33, PT, PT, R33, 0x1, RZ ;  /* 0x0000000121219810 */ /* 0x000fe20007ffe0ff */
[----:B------:R-:W-:Y:S01]  /*3cb0*/  IMAD.HI.U32 R31, R43, R31, R42 ;  /* 0x0000001f2b1f7227 */ /* 0x000fe200078e002a */
[----:B------:R-:W-:Y:S02]  /*3cc0*/  ISETP.GE.U32.AND P3, PT, R39, R26, PT ;  /* 0x0000001a2700720c */ /* 0x000fe40003f66070 */
[----:B------:R-:W-:Y:S01]  /*3cd0*/  LOP3.LUT R26, R41, R24, RZ, 0x3c, !PT ;  /* 0x00000018291a7212 */ /* 0x000fe200078e3cff */
[----:B------:R-:W-:Y:S01]  /*3ce0*/  @P0 VIADD R28, R28, 0x1 ;  /* 0x000000011c1c0836 */ /* 0x000fe20000000000 */
[----:B------:R-:W-:Y:S02]  /*3cf0*/  ISETP.NE.AND P1, PT, R22, RZ, PT ;  /* 0x000000ff1600720c */ /* 0x000fe40003f25270 */
[----:B------:R-:W-:-:S02]  /*3d00*/  ISETP.GE.AND P2, PT, R26, RZ, PT ;  /* 0x000000ff1a00720c */ /* 0x000fc40003f46270 */
[----:B------:R-:W-:Y:S01]  /*3d10*/  LOP3.LUT R26, R14, R22, RZ, 0x3c, !PT ;  /* 0x000000160e1a7212 */ /* 0x000fe200078e3cff */
[----:B0-----:R-:W0:Y:S03]  /*3d20*/  MUFU.RCP R38, R38 ;  /* 0x0000002600267308 */ /* 0x001e260000001000 */
[----:B------:R-:W-:Y:S01]  /*3d30*/  ISETP.GE.AND P0, PT, R26, RZ, PT ;  /* 0x000000ff1a00720c */ /* 0x000fe20003f06270 */
[----:B------:R-:W-:-:S04]  /*3d40*/  @P3 VIADD R33, R33, 0x1 ;  /* 0x0000000121213836 */ /* 0x000fc80000000000 */
[----:B------:R-:W-:Y:S02]  /*3d50*/  IMAD.MOV.U32 R26, RZ, RZ, R33 ;  /* 0x000000ffff1a7224 */ /* 0x000fe400078e0021 */
[----:B------:R-:W-:Y:S01]  /*3d60*/  @!P2 IMAD.MOV R28, RZ, RZ, -R28 ;  /* 0x000000ffff1ca224 */ /* 0x000fe200078e0a1c */
[----:B------:R-:W-:-:S05]  /*3d70*/  @!P4 LOP3.LUT R28, RZ, R24, RZ, 0x33, !PT ;  /* 0x00000018ff1cc212 */ /* 0x000fca00078e33ff */
[----:B------:R-:W-:Y:S01]  /*3d80*/  @!P0 IADD3 R26, PT, PT, -R26, RZ, RZ ;  /* 0x000000ff1a1a8210 */ /* 0x000fe20007ffe1ff */
[----:B------:R-:W-:Y:S01]  /*3d90*/  IMAD.MOV R42, RZ, RZ, -R28 ;  /* 0x000000ffff2a7224 */ /* 0x000fe200078e0a1c */
[----:B------:R-:W-:Y:S02]  /*3da0*/  @!P1 LOP3.LUT R26, RZ, R22, RZ, 0x33, !PT ;  /* 0x00000016ff1a9212 */ /* 0x000fe400078e33ff */
[----:B0-----:R-:W-:Y:S01]  /*3db0*/  IADD3 R43, PT, PT, R38, 0xffffffe, RZ ;  /* 0x0ffffffe262b7810 */ /* 0x001fe20007ffe0ff */
[----:B------:R-:W-:Y:S01]  /*3dc0*/  IMAD R42, R24, R42, R41 ;  /* 0x0000002a182a7224 */ /* 0x000fe200078e0229 */
[----:B------:R-:W-:Y:S02]  /*3dd0*/  IABS R38, R21 ;  /* 0x0000001500267213 */ /* 0x000fe40000000000 */
[----:B------:R-:W0:Y:S01]  /*3de0*/  F2I.FTZ.U32.TRUNC.NTZ R33, R43 ;  /* 0x0000002b00217305 */ /* 0x000e22000021f000 */
[----:B------:R-:W-:Y:S02]  /*3df0*/  IABS R39, R26 ;  /* 0x0000001a00277213 */ /* 0x000fe40000000000 */
[----:B------:R-:W-:Y:S01]  /*3e00*/  IABS R41, R28 ;  /* 0x0000001c00297213 */ /* 0x000fe20000000000 */
[----:B------:R-:W-:-:S02]  /*3e10*/  IMAD.MOV R38, RZ, RZ, -R38 ;  /* 0x000000ffff267224 */ /* 0x000fc400078e0a26 */
[----:B------:R-:W-:-:S04]  /*3e20*/  IMAD.HI.U32 R31, R31, R39, RZ ;  /* 0x000000271f1f7227 */ /* 0x000fc800078e00ff */
[----:B------:R-:W-:Y:S01]  /*3e30*/  IMAD R38, R31, R38, R39 ;  /* 0x000000261f267224 */ /* 0x000fe200078e0227 */
[----:B0-----:R-:W-:Y:S01]  /*3e40*/  IADD3 R24, PT, PT, RZ, -R33, RZ ;  /* 0x80000021ff187210 */ /* 0x001fe20007ffe0ff */
[----:B------:R-:W-:-:S03]  /*3e50*/  IMAD.HI.U32 R43, R32, R41, RZ ;  /* 0x00000029202b7227 */ /* 0x000fc600078e00ff */
[----:B------:R-:W-:Y:S01]  /*3e60*/  ISETP.GT.U32.AND P1, PT, R29, R38, PT ;  /* 0x000000261d00720c */ /* 0x000fe20003f24070 */
[----:B------:R-:W-:Y:S01]  /*3e70*/  IMAD R39, R24, R25, RZ ;  /* 0x0000001918277224 */ /* 0x000fe200078e02ff */
[----:B------:R-:W-:Y:S01]  /*3e80*/  IABS R24, R27 ;  /* 0x0000001b00187213 */ /* 0x000fe20000000000 */
[----:B------:R-:W-:Y:S02]  /*3e90*/  IMAD.MOV.U32 R32, RZ, RZ, RZ ;  /* 0x000000ffff207224 */ /* 0x000fe400078e00ff */
[----:B------:R-:W-:Y:S02]  /*3ea0*/  IMAD R41, R43, R40, R41 ;  /* 0x000000282b297224 */ /* 0x000fe400078e0229 */
[----:B------:R-:W-:Y:S01]  /*3eb0*/  IMAD.HI.U32 R33, R33, R39, R32 ;  /* 0x0000002721217227 */ /* 0x000fe200078e0020 */
[----:B------:R-:W-:Y:S02]  /*3ec0*/  IABS R32, R18 ;  /* 0x0000001200207213 */ /* 0x000fe40000000000 */
[----:B------:R-:W-:Y:S01]  /*3ed0*/  ISETP.GT.U32.AND P3, PT, R30, R41, PT ;  /* 0x000000291e00720c */ /* 0x000fe20003f64070 */
[----:B------:R-:W-:-:S02]  /*3ee0*/  IMAD.MOV R24, RZ, RZ, -R24 ;  /* 0x000000ffff187224 */ /* 0x000fc400078e0a18 */
[----:B------:R-:W-:-:S04]  /*3ef0*/  IMAD.HI.U32 R33, R33, R32, RZ ;  /* 0x0000002021217227 */ /* 0x000fc800078e00ff */
[----:B------:R-:W-:Y:S02]  /*3f00*/  IMAD R24, R33, R24, R32 ;  /* 0x0000001821187224 */ /* 0x000fe400078e0220 */
[----:B------:R-:W-:Y:S02]  /*3f10*/  @!P1 IMAD.IADD R38, R38, 0x1, -R29 ;  /* 0x0000000126269824 */ /* 0x000fe400078e0a1d */
[----:B------:R-:W-:Y:S01]  /*3f20*/  @!P1 VIADD R31, R31, 0x1 ;  /* 0x000000011f1f9836 */ /* 0x000fe20000000000 */
[----:B------:R-:W-:Y:S01]  /*3f30*/  ISETP.GT.U32.AND P0, PT, R25, R24, PT ;  /* 0x000000181900720c */ /* 0x000fe20003f04070 */
[----:B------:R-:W-:Y:S01]  /*3f40*/  @!P3 VIADD R43, R43, 0x1 ;  /* 0x000000012b2bb836 */ /* 0x000fe20000000000 */
[-C--:B------:R-:W-:Y:S02]  /*3f50*/  @!P3 IADD3 R41, PT, PT, R41, -R30.reuse, RZ ;  /* 0x8000001e2929b210 */ /* 0x080fe40007ffe0ff */
[----:B------:R-:W-:Y:S02]  /*3f60*/  ISETP.NE.AND P1, PT, R21, RZ, PT ;  /* 0x000000ff1500720c */ /* 0x000fe40003f25270 */
[----:B------:R-:W-:-:S07]  /*3f70*/  ISETP.GE.U32.AND P6, PT, R41, R30, PT ;  /* 0x0000001e2900720c */ /* 0x000fce0003fc6070 */
[-C--:B------:R-:W-:Y:S01]  /*3f80*/  @!P0 IADD3 R24, PT, PT, R24, -R25.reuse, RZ ;  /* 0x8000001918188210 */ /* 0x080fe20007ffe0ff */
[----:B------:R-:W-:Y:S01]  /*3f90*/  @!P0 VIADD R33, R33, 0x1 ;  /* 0x0000000121218836 */ /* 0x000fe20000000000 */
[----:B------:R-:W-:Y:S02]  /*3fa0*/  ISETP.NE.AND P0, PT, R27, RZ, PT ;  /* 0x000000ff1b00720c */ /* 0x000fe40003f05270 */
[----:B------:R-:W-:Y:S02]  /*3fb0*/  ISETP.GE.U32.AND P4, PT, R24, R25, PT ;  /* 0x000000191800720c */ /* 0x000fe40003f86070 */
[----:B------:R-:W-:Y:S02]  /*3fc0*/  LOP3.LUT R24, R18, R27, RZ, 0x3c, !PT ;  /* 0x0000001b12187212 */ /* 0x000fe400078e3cff */
[----:B------:R-:W-:Y:S02]  /*3fd0*/  LOP3.LUT R25, R28, R23, RZ, 0x3c, !PT ;  /* 0x000000171c197212 */ /* 0x000fe400078e3cff */
[----:B------:R-:W-:-:S02]  /*3fe0*/  ISETP.GE.AND P2, PT, R24, RZ, PT ;  /* 0x000000ff1800720c */ /* 0x000fc40003f46270 */
[----:B------:R-:W-:Y:S02]  /*3ff0*/  LOP3.LUT R24, R26, R21, RZ, 0x3c, !PT ;  /* 0x000000151a187212 */ /* 0x000fe400078e3cff */
[----:B------:R-:W-:-:S03]  /*4000*/  @P6 IADD3 R43, PT, PT, R43, 0x1, RZ ;  /* 0x000000012b2b6810 */ /* 0x000fc60007ffe0ff */
[----:B------:R-:W-:Y:S01]  /*4010*/  @P4 VIADD R33, R33, 0x1 ;  /* 0x0000000121214836 */ /* 0x000fe20000000000 */
[----:B------:R-:W-:-:S05]  /*4020*/  ISETP.GE.U32.AND P4, PT, R38, R29, PT ;  /* 0x0000001d2600720c */ /* 0x000fca0003f86070 */
[----:B------:R-:W-:Y:S01]  /*4030*/  @!P2 IMAD.MOV R33, RZ, RZ, -R33 ;  /* 0x000000ffff21a224 */ /* 0x000fe200078e0a21 */
[----:B------:R-:W-:Y:S01]  /*4040*/  ISETP.GE.AND P2, PT, R25, RZ, PT ;  /* 0x000000ff1900720c */ /* 0x000fe20003f46270 */
[----:B------:R-:W-:Y:S01]  /*4050*/  IMAD.MOV R25, RZ, RZ, -R26 ;  /* 0x000000ffff197224 */ /* 0x000fe200078e0a1a */
[----:B------:R-:W-:Y:S02]  /*4060*/  @!P0 LOP3.LUT R33, RZ, R27, RZ, 0x33, !PT ;  /* 0x0000001bff218212 */ /* 0x000fe400078e33ff */
[----:B------:R-:W-:Y:S01]  /*4070*/  ISETP.GE.AND P0, PT, R24, RZ, PT ;  /* 0x000000ff1800720c */ /* 0x000fe20003f06270 */
[----:B------:R-:W-:Y:S02]  /*4080*/  IMAD R25, R22, R25, R14 ;  /* 0x0000001916197224 */ /* 0x000fe400078e020e */
[C---:B------:R-:W-:Y:S01]  /*4090*/  IMAD.WIDE R38, R33.reuse, UR8, RZ ;  /* 0x0000000821267c25 */ /* 0x040fe2000f8e02ff */
[----:B------:R-:W-:Y:S01]  /*40a0*/  USHF.R.S32.HI UR8, URZ, 0x1f, UR9 ;  /* 0x0000001fff087899 */ /* 0x000fe20008011409 */
[----:B------:R-:W-:-:S02]  /*40b0*/  IADD3 R33, PT, PT, -R33, RZ, RZ ;  /* 0x000000ff21217210 */ /* 0x000fc40007ffe1ff */
[----:B------:R-:W-:Y:S02]  /*40c0*/  @P4 VIADD R31, R31, 0x1 ;  /* 0x000000011f1f4836 */ /* 0x000fe40000000000 */
[----:B------:R-:W-:Y:S01]  /*40d0*/  IMAD.WIDE.U32 R38, R16, UR9, R38 ;  /* 0x0000000910267c25 */ /* 0x000fe2000f8e0026 */
[----:B------:R-:W-:-:S03]  /*40e0*/  UIMAD UR9, UR21, UR9, URZ ;  /* 0x00000009150972a4 */ /* 0x000fc6000f8e02ff */
[----:B------:R-:W-:Y:S01]  /*40f0*/  @!P2 IMAD.MOV R43, RZ, RZ, -R43 ;  /* 0x000000ffff2ba224 */ /* 0x000fe200078e0a2b */
[----:B------:R-:W-:Y:S01]  /*4100*/  @!P5 LOP3.LUT R43, RZ, R23, RZ, 0x33, !PT ;  /* 0x00000017ff2bd212 */ /* 0x000fe200078e33ff */
[----:B------:R-:W-:Y:S01]  /*4110*/  IMAD R39, R16, UR8, R39 ;  /* 0x0000000810277c24 */ /* 0x000fe2000f8e0227 */
[----:B------:R-:W-:Y:S01]  /*4120*/  @!P0 IADD3 R31, PT, PT, -R31, RZ, RZ ;  /* 0x000000ff1f1f8210 */ /* 0x000fe20007ffe1ff */
[----:B------:R-:W-:Y:S01]  /*4130*/  IMAD R33, R27, R33, R18 ;  /* 0x000000211b217224 */ /* 0x000fe200078e0212 */
[----:B------:R-:W-:Y:S01]  /*4140*/  @!P1 LOP3.LUT R31, RZ, R21, RZ, 0x33, !PT ;  /* 0x00000015ff1f9212 */ /* 0x000fe200078e33ff */
[----:B------:R-:W-:Y:S01]  /*4150*/  IMAD.MOV R18, RZ, RZ, -R43 ;  /* 0x000000ffff127224 */ /* 0x000fe200078e0a2b */
[----:B------:R-:W-:Y:S01]  /*4160*/  UIMAD UR8, UR7, UR4, URZ ;  /* 0x00000004070872a4 */ /* 0x000fe2000f8e02ff */
[----:B------:R-:W-:Y:S01]  /*4170*/  IMAD.WIDE R38, R33, UR4, R38 ;  /* 0x0000000421267c25 */ /* 0x000fe2000f8e0226 */
[----:B------:R-:W-:-:S03]  /*4180*/  IADD3 R16, PT, PT, -R31, RZ, RZ ;  /* 0x000000ff1f107210 */ /* 0x000fc60007ffe1ff */
[----:B------:R-:W-:Y:S01]  /*4190*/  IMAD.WIDE R32, R42, UR5, RZ ;  /* 0x000000052a207c25 */ /* 0x000fe2000f8e02ff */
[----:B------:R-:W0:Y:S03]  /*41a0*/  LDCU.64 UR4, c[0x0][0x420] ;  /* 0x00008400ff0477ac */ /* 0x000e260008000a00 */
[----:B------:R-:W-:-:S04]  /*41b0*/  IMAD.WIDE R40, R43, UR6, RZ ;  /* 0x000000062b287c25 */ /* 0x000fc8000f8e02ff */
[----:B------:R-:W-:Y:S01]  /*41c0*/  IMAD R18, R23, R18, R28 ;  /* 0x0000001217127224 */ /* 0x000fe200078e021c */
[----:B------:R-:W-:Y:S01]  /*41d0*/  IADD3 R14, P1, P0, R40, R38, R32 ;  /* 0x00000026280e7210 */ /* 0x000fe2000783e020 */
[----:B------:R-:W-:-:S03]  /*41e0*/  IMAD.WIDE R22, R25, UR9, RZ ;  /* 0x0000000919167c25 */ /* 0x000fc6000f8e02ff */
[----:B------:R-:W-:Y:S01]  /*41f0*/  IADD3.X R33, PT, PT, R41, R39, R33, P1, P0 ;  /* 0x0000002729217210 */ /* 0x000fe20000fe0421 */
[----:B------:R-:W-:Y:S02]  /*4200*/  IMAD R21, R21, R16, R26 ;  /* 0x0000001015157224 */ /* 0x000fe400078e021a */
[----:B------:R-:W-:-:S04]  /*4210*/  IMAD.WIDE R24, R18, UR8, RZ ;  /* 0x0000000812187c25 */ /* 0x000fc8000f8e02ff */
[----:B------:R-:W-:Y:S01]  /*4220*/  IMAD.WIDE R26, R21, R20, RZ ;  /* 0x00000014151a7225 */ /* 0x000fe200078e02ff */
[----:B------:R-:W-:-:S03]  /*4230*/  IADD3 R21, P1, P0, R22, R14, R24 ;  /* 0x0000000e16157210 */ /* 0x000fc6000783e018 */
[----:B------:R-:W-:Y:S01]  /*4240*/  IMAD.WIDE R18, R31, R19, RZ ;  /* 0x000000131f127225 */ /* 0x000fe200078e02ff */
[----:B------:R-:W-:Y:S02]  /*4250*/  IADD3.X R33, PT, PT, R23, R33, R25, P1, P0 ;  /* 0x0000002117217210 */ /* 0x000fe40000fe0419 */
[----:B------:R-:W-:-:S04]  /*4260*/  IADD3 R21, P1, P0, R26, R21, R18 ;  /* 0x000000151a157210 */ /* 0x000fc8000783e012 */
[----:B------:R-:W-:Y:S02]  /*4270*/  IADD3.X R18, PT, PT, R27, R33, R19, P1, P0 ;  /* 0x000000211b127210 */ /* 0x000fe40000fe0413 */
[----:B0-----:R-:W-:-:S04]  /*4280*/  LEA R20, P0, R21, UR4, 0x2 ;  /* 0x0000000415147c11 */ /* 0x001fc8000f8010ff */
[----:B------:R-:W-:-:S05]  /*4290*/  LEA.HI.X R21, R21, UR5, R18, 0x2, P0 ;  /* 0x0000000515157c11 */ /* 0x000fca00080f1412 */
[----:B------:R0:W-:Y:S01]  /*42a0*/  STG.E desc[UR10][R20.64], R2 ;  /* 0x0000000214007986 */ /* 0x0001e2000c10190a */
[----:B------:R-:W-:Y:S05]  /*42b0*/  BRA `(.L_x_15) ;  /* 0x0000000000107947 */ /* 0x000fea0003800000 */
.L_x_16:
[----:B------:R-:W0:Y:S01]  /*42c0*/  LDC.64 R18, c[0x0][0x420] ;  /* 0x00010800ff127b82 */ /* 0x000e220000000a00 */
[----:B------:R-:W-:-:S05]  /*42d0*/  IADD3 R14, PT, PT, R15, UR19, RZ ;  /* 0x000000130f0e7c10 */ /* 0x000fca000fffe0ff */
[----:B0-----:R-:W-:-:S05]  /*42e0*/  IMAD.WIDE.U32 R18, R14, 0x4, R18 ;  /* 0x000000040e127825 */ /* 0x001fca00078e0012 */
[----:B------:R1:W-:Y:S02]  /*42f0*/  STG.E desc[UR10][R18.64], R2 ;  /* 0x0000000212007986 */ /* 0x0003e4000c10190a */
.L_x_15:
[----:B------:R-:W-:Y:S05]  /*4300*/  BSYNC.RECONVERGENT B1 ;  /* 0x0000000000017941 */ /* 0x000fea0003800200 */
.L_x_14:
[----:B------:R-:W2:Y:S01]  /*4310*/  LDCU UR9, c[0x0][0x534] ;  /* 0x0000a680ff0977ac */ /* 0x000ea20008000800 */
[C---:B------:R-:W-:Y:S01]  /*4320*/  LOP3.LUT R14, R0.reuse, 0x7, RZ, 0xc0, !PT ;  /* 0x00000007000e7812 */ /* 0x040fe200078ec0ff */
[----:B------:R-:W3:Y:S01]  /*4330*/  S2UR UR4, SR_CgaCtaId ;  /* 0x00000000000479c3 */ /* 0x000ee20000008800 */
[----:B------:R-:W-:Y:S01]  /*4340*/  IMAD.SHL.U32 R29, R0, 0x4, RZ ;  /* 0x00000004001d7824 */ /* 0x000fe200078e00ff */
[----:B------:R-:W-:Y:S01]  /*4350*/  UMOV UR5, 0x400 ;  /* 0x0000040000057882 */ /* 0x000fe20000000000 */
[C---:B------:R-:W-:Y:S02]  /*4360*/  LOP3.LUT R16, R14.reuse, 0x8, RZ, 0xfc, !PT ;  /* 0x000000080e107812 */ /* 0x040fe400078efcff */
[C---:B-1----:R-:W-:Y:S02]  /*4370*/  LOP3.LUT R18, R14.reuse, 0x18, RZ, 0xfc, !PT ;  /* 0x000000180e127812 */ /* 0x042fe400078efcff */
[C---:B------:R-:W-:Y:S01]  /*4380*/  LOP3.LUT R19, R14.reuse, 0x20, RZ, 0xfc, !PT ;  /* 0x000000200e137812 */ /* 0x040fe200078efcff */
[----:B------:R-:W1:Y:S01]  /*4390*/  S2UR UR6, SR_CTAID.X ;  /* 0x00000000000679c3 */ /* 0x000e620000002500 */
[----:B0-----:R-:W-:-:S02]  /*43a0*/  LOP3.LUT R21, R14, 0x38, RZ, 0xfc, !PT ;  /* 0x000000380e157812 */ /* 0x001fc400078efcff */
[----:B------:R-:W-:Y:S02]  /*43b0*/  LOP3.LUT R29, R29, 0x1c, RZ, 0xc0, !PT ;  /* 0x0000001c1d1d7812 */ /* 0x000fe400078ec0ff */
[----:B--2---:R-:W-:-:S03]  /*43c0*/  ISETP.GE.AND P1, PT, R14, UR9, PT ;  /* 0x000000090e007c0c */ /* 0x004fc6000bf26270 */
[----:B------:R-:W0:Y:S01]  /*43d0*/  LDC R30, c[0x0][0x44c] ;  /* 0x00011300ff1e7b82 */ /* 0x000e220000000800 */
[----:B------:R-:W-:Y:S01]  /*43e0*/  ISETP.GE.AND P0, PT, R16, UR9, PT ;  /* 0x0000000910007c0c */ /* 0x000fe2000bf06270 */
[----:B------:R-:W-:Y:S01]  /*43f0*/  UISETP.GE.AND UP0, UPT, UR9, 0x1, UPT ;  /* 0x000000010900788c */ /* 0x000fe2000bf06270 */
[----:B------:R-:W-:Y:S02]  /*4400*/  ISETP.GT.U32.OR P1, PT, R0, 0x7f, P1 ;  /* 0x0000007f0000780c */ /* 0x000fe40000f24470 */
[----:B------:R-:W-:Y:S02]  /*4410*/  LOP3.LUT R16, R14, 0x10, RZ, 0xfc, !PT ;  /* 0x000000100e107812 */ /* 0x000fe400078efcff */
[----:B------:R-:W-:Y:S01]  /*4420*/  ISETP.GT.U32.OR P0, PT, R0, 0x7f, P0 ;  /* 0x0000007f0000780c */ /* 0x000fe20000704470 */
[----:B---3--:R-:W-:Y:S01]  /*4430*/  ULEA UR4, UR4, UR5, 0x18 ;  /* 0x0000000504047291 */ /* 0x008fe2000f8ec0ff */
[----:B------:R-:W-:Y:S02]  /*4440*/  ISETP.GE.AND P6, PT, R16, UR9, PT ;  /* 0x0000000910007c0c */ /* 0x000fe4000bfc6270 */
[----:B------:R-:W-:-:S02]  /*4450*/  ISETP.GE.AND P5, PT, R18, UR9, PT ;  /* 0x0000000912007c0c */ /* 0x000fc4000bfa6270 */
[----:B------:R-:W-:Y:S02]  /*4460*/  ISETP.GT.U32.OR P6, PT, R0, 0x7f, P6 ;  /* 0x0000007f0000780c */ /* 0x000fe400037c4470 */
[----:B------:R-:W-:Y:S01]  /*4470*/  ISETP.GE.AND P4, PT, R19, UR9, PT ;  /* 0x0000000913007c0c */ /* 0x000fe2000bf86270 */
[----:B------:R-:W-:Y:S01]  /*4480*/  @!P1 FADD.FTZ R16, -R2, R37 ;  /* 0x0000002502109221 */ /* 0x000fe20000010100 */
[----:B------:R-:W-:Y:S01]  /*4490*/  ISETP.GT.U32.OR P5, PT, R0, 0x7f, P5 ;  /* 0x0000007f0000780c */ /* 0x000fe20002fa4470 */
[----:B-1----:R-:W-:Y:S01]  /*44a0*/  USHF.L.U32 UR6, UR6, 0x4, URZ ;  /* 0x0000000406067899 */ /* 0x002fe200080006ff */
[----:B------:R-:W-:Y:S01]  /*44b0*/  LOP3.LUT R19, R14, 0x28, RZ, 0xfc, !PT ;  /* 0x000000280e137812 */ /* 0x000fe200078efcff */
[----:B------:R-:W-:Y:S01]  /*44c0*/  @!P1 FMUL.FTZ R16, R16, 1.4426950216293334961 ;  /* 0x3fb8aa3b10109820 */ /* 0x000fe20000410000 */
[----:B------:R-:W-:Y:S01]  /*44d0*/  @!P0 FADD.FTZ R18, -R2, R36 ;  /* 0x0000002402128221 */ /* 0x000fe20000010100 */
[----:B------:R-:W-:Y:S02]  /*44e0*/  LEA R28, R15, UR4, 0x2 ;  /* 0x000000040f1c7c11 */ /* 0x000fe4000f8e10ff */
[----:B------:R-:W-:Y:S01]  /*44f0*/  ISETP.GE.AND P3, PT, R19, UR9, PT ;  /* 0x0000000913007c0c */ /* 0x000fe2000bf66270 */
[----:B------:R-:W-:Y:S01]  /*4500*/  @!P0 FMUL.FTZ R18, R18, 1.4426950216293334961 ;  /* 0x3fb8aa3b12128820 */ /* 0x000fe20000410000 */
[----:B------:R-:W1:Y:S01]  /*4510*/  @!P1 MUFU.EX2 R16, R16 ;  /* 0x0000001000109308 */ /* 0x000e620000000800 */
[----:B------:R-:W-:Y:S01]  /*4520*/  @!P6 FADD.FTZ R22, -R2, R35 ;  /* 0x000000230216e221 */ /* 0x000fe20000010100 */
[----:B------:R-:W-:-:S02]  /*4530*/  LOP3.LUT R19, R14, 0x30, RZ, 0xfc, !PT ;  /* 0x000000300e137812 */ /* 0x000fc400078efcff */
[----:B------:R-:W-:Y:S01]  /*4540*/  ISETP.GT.U32.OR P4, PT, R0, 0x7f, P4 ;  /* 0x0000007f0000780c */ /* 0x000fe20002784470 */
[----:B------:R-:W-:Y:S01]  /*4550*/  @!P6 FMUL.FTZ R22, R22, 1.4426950216293334961 ;  /* 0x3fb8aa3b1616e820 */ /* 0x000fe20000410000 */
[----:B------:R-:W-:Y:S01]  /*4560*/  ISETP.GE.AND P2, PT, R19, UR9, PT ;  /* 0x0000000913007c0c */ /* 0x000fe2000bf46270 */
[----:B------:R-:W-:Y:S01]  /*4570*/  IMAD R19, R14, 0x44, R28 ;  /* 0x000000440e137824 */ /* 0x000fe200078e021c */
[----:B------:R-:W2:Y:S01]  /*4580*/  @!P0 MUFU.EX2 R18, R18 ;  /* 0x0000001200128308 */ /* 0x000ea20000000800 */
[----:B------:R-:W-:Y:S01]  /*4590*/  @!P5 FADD.FTZ R20, -R2, R34 ;  /* 0x000000220214d221 */ /* 0x000fe20000010100 */
[C---:B------:R-:W-:Y:S02]  /*45a0*/  ISETP.GT.U32.OR P3, PT, R0.reuse, 0x7f, P3 ;  /* 0x0000007f0000780c */ /* 0x040fe40001f64470 */
[----:B------:R-:W-:Y:S01]  /*45b0*/  ISETP.GT.U32.OR P2, PT, R0, 0x7f, P2 ;  /* 0x0000007f0000780c */ /* 0x000fe20001744470 */
[----:B------:R-:W-:-:S03]  /*45c0*/  @!P5 FMUL.FTZ R20, R20, 1.4426950216293334961 ;  /* 0x3fb8aa3b1414d820 */ /* 0x000fc60000410000 */
[----:B------:R-:W3:Y:S01]  /*45d0*/  @!P6 MUFU.EX2 R22, R22 ;  /* 0x000000160016e308 */ /* 0x000ee20000000800 */
[----:B-1----:R1:W-:Y:S01]  /*45e0*/  @!P1 STS [R19], R16 ;  /* 0x0000001013009388 */ /* 0x0023e20000000800 */
[----:B------:R-:W-:Y:S01]  /*45f0*/  ISETP.GE.AND P1, PT, R21, UR9, PT ;  /* 0x0000000915007c0c */ /* 0x000fe2000bf26270 */
[----:B------:R-:W-:Y:S01]  /*4600*/  @!P4 FADD.FTZ R17, -R2, R17 ;  /* 0x000000110211c221 */ /* 0x000fe20000010100 */
[----:B------:R-:W-:Y:S02]  /*4610*/  LOP3.LUT R21, R14, 0x40, RZ, 0xfc, !PT ;  /* 0x000000400e157812 */ /* 0x000fe400078efcff */
[----:B------:R-:W-:Y:S01]  /*4620*/  ISETP.GT.U32.OR P1, PT, R0, 0x7f, P1 ;  /* 0x0000007f0000780c */ /* 0x000fe20000f24470 */
[----:B------:R-:W-:Y:S01]  /*4630*/  @!P4 FMUL.FTZ R17, R17, 1.4426950216293334961 ;  /* 0x3fb8aa3b1111c820 */ /* 0x000fe20000410000 */
[----:B------:R-:W4:Y:S01]  /*4640*/  @!P5 MUFU.EX2 R20, R20 ;  /* 0x000000140014d308 */ /* 0x000f220000000800 */
[----:B--2---:R-:W-:Y:S01]  /*4650*/  @!P0 STS [R19+0x220], R18 ;  /* 0x0002201213008388 */ /* 0x004fe20000000800 */
[----:B------:R-:W-:Y:S01]  /*4660*/  ISETP.GE.AND P0, PT, R21, UR9, PT ;  /* 0x0000000915007c0c */ /* 0x000fe2000bf06270 */
[C---:B------:R-:W-:Y:S01]  /*4670*/  @!P3 FADD.FTZ R12, -R2.reuse, R12 ;  /* 0x0000000c020cb221 */ /* 0x040fe20000010100 */
[----:B------:R-:W-:-:S02]  /*4680*/  @!P2 FADD.FTZ R13, -R2, R13 ;  /* 0x0000000d020da221 */ /* 0x000fc40000010100 */
[----:B------:R-:W-:Y:S01]  /*4690*/  ISETP.GT.U32.OR P0, PT, R0, 0x7f, P0 ;  /* 0x0000007f0000780c */ /* 0x000fe20000704470 */
[----:B------:R-:W-:Y:S01]  /*46a0*/  @!P3 FMUL.FTZ R12, R12, 1.4426950216293334961 ;  /* 0x3fb8aa3b0c0cb820 */ /* 0x000fe20000410000 */
[----:B------:R2:W5:Y:S01]  /*46b0*/  @!P4 MUFU.EX2 R24, R17 ;  /* 0x000000110018c308 */ /* 0x0005620000000800 */
[----:B---3--:R-:W-:Y:S01]  /*46c0*/  @!P6 STS [R19+0x440], R22 ;  /* 0x000440161300e388 */ /* 0x008fe20000000800 */
[----:B------:R-:W-:Y:S01]  /*46d0*/  @!P2 FMUL.FTZ R13, R13, 1.4426950216293334961 ;  /* 0x3fb8aa3b0d0da820 */ /* 0x000fe20000410000 */
[----:B------:R-:W-:-:S04]  /*46e0*/  @!P1 FADD.FTZ R10, -R2, R10 ;  /* 0x0000000a020a9221 */ /* 0x000fc80000010100 */
[----:B------:R-:W-:Y:S01]  /*46f0*/  @!P1 FMUL.FTZ R10, R10, 1.4426950216293334961 ;  /* 0x3fb8aa3b0a0a9820 */ /* 0x000fe20000410000 */
[----:B------:R-:W3:Y:S01]  /*4700*/  @!P3 MUFU.EX2 R12, R12 ;  /* 0x0000000c000cb308 */ /* 0x000ee20000000800 */
[----:B----4-:R-:W-:Y:S01]  /*4710*/  @!P5 STS [R19+0x660], R20 ;  /* 0x000660141300d388 */ /* 0x010fe20000000800 */
[----:B-1----:R-:W-:Y:S01]  /*4720*/  LOP3.LUT R16, R14, 0x48, RZ, 0xfc, !PT ;  /* 0x000000480e107812 */ /* 0x002fe200078efcff */
[----:B------:R-:W-:-:S03]  /*4730*/  @!P0 FADD.FTZ R11, -R2, R11 ;  /* 0x0000000b020b8221 */ /* 0x000fc60000010100 */
[----:B------:R-:W-:Y:S02]  /*4740*/  ISETP.GE.AND P6, PT, R16, UR9, PT ;  /* 0x0000000910007c0c */ /* 0x000fe4000bfc6270 */
[----:B------:R-:W-:Y:S01]  /*4750*/  LOP3.LUT R16, R14, 0x50, RZ, 0xfc, !PT ;  /* 0x000000500e107812 */ /* 0x000fe200078efcff */
[----:B------:R-:W1:Y:S01]  /*4760*/  @!P1 MUFU.EX2 R10, R10 ;  /* 0x0000000a000a9308 */ /* 0x000e620000000800 */
[----:B------:R-:W-:Y:S01]  /*4770*/  ISETP.GT.U32.OR P6, PT, R0, 0x7f, P6 ;  /* 0x0000007f0000780c */ /* 0x000fe200037c4470 */
[----:B--2---:R-:W-:Y:S01]  /*4780*/  @!P0 FMUL.FTZ R17, R11, 1.4426950216293334961 ;  /* 0x3fb8aa3b0b118820 */ /* 0x004fe20000410000 */
[----:B------:R-:W-:Y:S01]  /*4790*/  ISETP.GE.AND P5, PT, R16, UR9, PT ;  /* 0x0000000910007c0c */ /* 0x000fe2000bfa6270 */
[----:B-----5:R-:W-:Y:S01]  /*47a0*/  @!P4 STS [R19+0x880], R24 ;  /* 0x000880181300c388 */ /* 0x020fe20000000800 */
[C---:B------:R-:W-:Y:S02]  /*47b0*/  LOP3.LUT R16, R14.reuse, 0x58, RZ, 0xfc, !PT ;  /* 0x000000580e107812 */ /* 0x040fe400078efcff */
[----:B------:R-:W-:Y:S01]  /*47c0*/  LOP3.LUT R11, R14, 0x60, RZ, 0xfc, !PT ;  /* 0x000000600e0b7812 */ /* 0x000fe200078efcff */
[----:B------:R-:W2:Y:S01]  /*47d0*/  @!P2 MUFU.EX2 R26, R13 ;  /* 0x0000000d001aa308 */ /* 0x000ea20000000800 */
[----:B------:R-:W-:Y:S01]  /*47e0*/  ISETP.GE.AND P4, PT, R16, UR9, PT ;  /* 0x0000000910007c0c */ /* 0x000fe2000bf86270 */
[----:B---3--:R-:W-:Y:S01]  /*47f0*/  @!P3 STS [R19+0xaa0], R12 ;  /* 0x000aa00c1300b388 */ /* 0x008fe20000000800 */
[----:B------:R-:W-:-:S02]  /*4800*/  ISETP.GE.AND P3, PT, R11, UR9, PT ;  /* 0x000000090b007c0c */ /* 0x000fc4000bf66270 */
[----:B------:R-:W-:Y:S01]  /*4810*/  LOP3.LUT R11, R14, 0x70, RZ, 0xfc, !PT ;  /* 0x000000700e0b7812 */ /* 0x000fe200078efcff */
[----:B------:R-:W-:Y:S01]  /*4820*/  @!P6 FADD.FTZ R16, -R2, R8 ;  /* 0x000000080210e221 */ /* 0x000fe20000010100 */
[----:B------:R-:W-:Y:S01]  /*4830*/  ISETP.GT.U32.OR P4, PT, R0, 0x7f, P4 ;  /* 0x0000007f0000780c */ /* 0x000fe20002784470 */
[----:B------:R-:W3:Y:S01]  /*4840*/  @!P0 MUFU.EX2 R8, R17 ;  /* 0x0000001100088308 */ /* 0x000ee20000000800 */
[----:B-1----:R1:W-:Y:S01]  /*4850*/  @!P1 STS [R19+0xee0], R10 ;  /* 0x000ee00a13009388 */ /* 0x0023e20000000800 */
[----:B------:R-:W-:Y:S01]  /*4860*/  ISETP.GE.AND P1, PT, R11, UR9, PT ;  /* 0x000000090b007c0c */ /* 0x000fe2000bf26270 */
[----:B------:R-:W-:Y:S01]  /*4870*/  @!P6 FMUL.FTZ R16, R16, 1.4426950216293334961 ;  /* 0x3fb8aa3b1010e820 */ /* 0x000fe20000410000 */
[----:B------:R-:W-:Y:S02]  /*4880*/  LOP3.LUT R11, R14, 0x78, RZ, 0xfc, !PT ;  /* 0x000000780e0b7812 */ /* 0x000fe400078efcff */
[C---:B------:R-:W-:Y:S02]  /*4890*/  ISETP.GT.U32.OR P3, PT, R0.reuse, 0x7f, P3 ;  /* 0x0000007f0000780c */ /* 0x040fe40001f64470 */
[----:B------:R-:W-:Y:S01]  /*48a0*/  ISETP.GT.U32.OR P5, PT, R0, 0x7f, P5 ;  /* 0x0000007f0000780c */ /* 0x000fe20002fa4470 */
[----:B--2---:R-:W-:Y:S01]  /*48b0*/  @!P2 STS [R19+0xcc0], R26 ;  /* 0x000cc01a1300a388 */ /* 0x004fe20000000800 */
[----:B------:R-:W-:Y:S01]  /*48c0*/  LOP3.LUT R13, R14, 0x68, RZ, 0xfc, !PT ;  /* 0x000000680e0d7812 */ /* 0x000fe200078efcff */
[----:B------:R-:W2:Y:S01]  /*48d0*/  @!P6 MUFU.EX2 R16, R16 ;  /* 0x000000100010e308 */ /* 0x000ea20000000800 */
[----:B------:R-:W-:Y:S01]  /*48e0*/  ISETP.GT.U32.OR P1, PT, R0, 0x7f, P1 ;  /* 0x0000007f0000780c */ /* 0x000fe20000f24470 */
[----:B------:R-:W-:Y:S01]  /*48f0*/  @!P4 FADD.FTZ R6, -R2, R6 ;  /* 0x000000060206c221 */ /* 0x000fe20000010100 */
[----:B------:R-:W-:Y:S01]  /*4900*/  ISETP.GE.AND P2, PT, R13, UR9, PT ;  /* 0x000000090d007c0c */ /* 0x000fe2000bf46270 */
[----:B------:R-:W-:Y:S01]  /*4910*/  IMAD.MOV.U32 R13, RZ, RZ, RZ ;  /* 0x000000ffff0d7224 */ /* 0x000fe200078e00ff */
[----:B---3--:R3:W-:Y:S01]  /*4920*/  @!P0 STS [R19+0x1100], R8 ;  /* 0x0011000813008388 */ /* 0x0087e20000000800 */
[----:B------:R-:W-:Y:S01]  /*4930*/  ISETP.GE.AND P0, PT, R11, UR9, PT ;  /* 0x000000090b007c0c */ /* 0x000fe2000bf06270 */
[----:B------:R-:W-:Y:S01]  /*4940*/  @!P4 FMUL.FTZ R6, R6, 1.4426950216293334961 ;  /* 0x3fb8aa3b0606c820 */ /* 0x000fe20000410000 */
[----:B------:R-:W-:-:S02]  /*4950*/  ISETP.GT.U32.OR P2, PT, R0, 0x7f, P2 ;  /* 0x0000007f0000780c */ /* 0x000fc40001744470 */
[----:B------:R-:W-:Y:S01]  /*4960*/  @!P5 FADD.FTZ R9, -R2, R9 ;  /* 0x000000090209d221 */ /* 0x000fe20000010100 */
[----:B------:R-:W-:Y:S01]  /*4970*/  ISETP.GT.U32.OR P0, PT, R0, 0x7f, P0 ;  /* 0x0000007f0000780c */ /* 0x000fe20000704470 */
[----:B------:R-:W-:Y:S02]  /*4980*/  IMAD R11, R15, 0x18, R14 ;  /* 0x000000180f0b7824 */ /* 0x000fe400078e020e */
[C---:B------:R-:W-:Y:S01]  /*4990*/  @!P1 FADD.FTZ R5, -R2.reuse, R5 ;  /* 0x0000000502059221 */ /* 0x040fe20000010100 */
[----:B-1----:R-:W-:Y:S01]  /*49a0*/  @!P3 FADD.FTZ R10, -R2, R7 ;  /* 0x00000007020ab221 */ /* 0x002fe20000010100 */
[----:B------:R-:W-:Y:S01]  /*49b0*/  @!P5 FMUL.FTZ R9, R9, 1.4426950216293334961 ;  /* 0x3fb8aa3b0909d820 */ /* 0x000fe20000410000 */
[----:B------:R-:W1:Y:S01]  /*49c0*/  @!P4 MUFU.EX2 R6, R6 ;  /* 0x000000060006c308 */ /* 0x000e620000000800 */
[----:B------:R-:W-:Y:S01]  /*49d0*/  @!P1 FMUL.FTZ R5, R5, 1.4426950216293334961 ;  /* 0x3fb8aa3b05059820 */ /* 0x000fe20000410000 */
[----:B------:R-:W-:Y:S01]  /*49e0*/  @!P3 FMUL.FTZ R10, R10, 1.4426950216293334961 ;  /* 0x3fb8aa3b0a0ab820 */ /* 0x000fe20000410000 */
[----:B--2---:R-:W-:Y:S01]  /*49f0*/  @!P6 STS [R19+0x1320], R16 ;  /* 0x001320101300e388 */ /* 0x004fe20000000800 */
[----:B------:R-:W-:-:S02]  /*4a00*/  IMAD.MOV.U32 R0, RZ, RZ, RZ ;  /* 0x000000ffff007224 */ /* 0x000fc400078e00ff */
[C---:B------:R-:W-:Y:S01]  /*4a10*/  @!P2 FADD.FTZ R7, -R2.reuse, R4 ;  /* 0x000000040207a221 */ /* 0x040fe20000010100 */
[----:B------:R-:W-:Y:S01]  /*4a20*/  @!P0 FADD.FTZ R2, -R2, R3 ;  /* 0x0000000302028221 */ /* 0x000fe20000010100 */
[----:B------:R-:W2:Y:S02]  /*4a30*/  @!P5 MUFU.EX2 R12, R9 ;  /* 0x00000009000cd308 */ /* 0x000ea40000000800 */
[----:B------:R-:W-:Y:S01]  /*4a40*/  @!P2 FMUL.FTZ R7, R7, 1.4426950216293334961 ;  /* 0x3fb8aa3b0707a820 */ /* 0x000fe20000410000 */
[----:B------:R-:W-:-:S05]  /*4a50*/  @!P0 FMUL.FTZ R2, R2, 1.4426950216293334961 ;  /* 0x3fb8aa3b02028820 */ /* 0x000fca0000410000 */
[----:B------:R-:W4:Y:S01]  /*4a60*/  @!P3 MUFU.EX2 R4, R10 ;  /* 0x0000000a0004b308 */ /* 0x000f220000000800 */
[----:B-1----:R1:W-:Y:S07]  /*4a70*/  @!P4 STS [R19+0x1760], R6 ;  /* 0x001760061300c388 */ /* 0x0023ee0000000800 */
[----:B---3--:R-:W3:Y:S01]  /*4a80*/  @!P2 MUFU.EX2 R8, R7 ;  /* 0x000000070008a308 */ /* 0x008ee20000000800 */
[----:B--2---:R0:W-:Y:S07]  /*4a90*/  @!P5 STS [R19+0x1540], R12 ;  /* 0x0015400c1300d388 */ /* 0x0041ee0000000800 */
[----:B------:R-:W2:Y:S01]  /*4aa0*/  @!P1 MUFU.EX2 R20, R5 ;  /* 0x0000000500149308 */ /* 0x000ea20000000800 */
[----:B----4-:R4:W-:Y:S07]  /*4ab0*/  @!P3 STS [R19+0x1980], R4 ;  /* 0x001980041300b388 */ /* 0x0109ee0000000800 */
[----:B------:R-:W5:Y:S01]  /*4ac0*/  @!P0 MUFU.EX2 R18, R2 ;  /* 0x0000000200128308 */ /* 0x000f620000000800 */
[----:B---3--:R3:W-:Y:S01]  /*4ad0*/  @!P2 STS [R19+0x1ba0], R8 ;  /* 0x001ba0081300a388 */ /* 0x0087e20000000800 */
[----:B-1----:R-:W-:-:S03]  /*4ae0*/  CS2R R6, SRZ ;  /* 0x0000000000067805 */ /* 0x002fc6000001ff00 */
[----:B--2---:R1:W-:Y:S01]  /*4af0*/  @!P1 STS [R19+0x1dc0], R20 ;  /* 0x001dc01413009388 */ /* 0x0043e20000000800 */
[----:B0-----:R-:W-:-:S03]  /*4b00*/  IMAD R12, R30, UR6, RZ ;  /* 0x000000061e0c7c24 */ /* 0x001fc6000f8e02ff */
[----:B-----5:R1:W-:Y:S01]  /*4b10*/  @!P0 STS [R19+0x1fe0], R18 ;  /* 0x001fe01213008388 */ /* 0x0203e20000000800 */
[----:B------:R-:W-:Y:S01]  /*4b20*/  BAR.SYNC.DEFER_BLOCKING 0x0 ;  /* 0x0000000000007b1d */ /* 0x000fe20000010000 */
[----:B------:R-:W-:Y:S02]  /*4b30*/  LEA R32, P0, R11, R12, 0x2 ;  /* 0x0000000c0b207211 */ /* 0x000fe400078010ff */
[----:B------:R-:W-:Y:S02]  /*4b40*/  CS2R R2, SRZ ;  /* 0x0000000000027805 */ /* 0x000fe4000001ff00 */
[----:B----4-:R-:W-:Y:S02]  /*4b50*/  CS2R R4, SRZ ;  /* 0x0000000000047805 */ /* 0x010fe4000001ff00 */
[----:B------:R-:W-:Y:S02]  /*4b60*/  CS2R R10, SRZ ;  /* 0x00000000000a7805 */ /* 0x000fe4000001ff00 */
[----:B---3--:R-:W-:-:S02]  /*4b70*/  CS2R R8, SRZ ;  /* 0x0000000000087805 */ /* 0x008fc4000001ff00 */
[----:B------:R-:W-:Y:S01]  /*4b80*/  LEA.HI.X.SX32 R33, R12, RZ, 0x1, P0 ;  /* 0x000000ff0c217211 */ /* 0x000fe200000f0eff */
[----:B------:R-:W-:Y:S06]  /*4b90*/  BRA.U !UP0, `(.L_x_22) ;  /* 0x00000009082c7547 */ /* 0x000fec000b800000 */
[----:B------:R-:W0:Y:S01]  /*4ba0*/  LDCU.64 UR4, c[0x0][0x3f8] ;  /* 0x00007f00ff0477ac */ /* 0x000e220008000a00 */
[----:B------:R-:W-:Y:S01]  /*4bb0*/  SHF.L.U64.HI R33, R32, 0x2, R33 ;  /* 0x0000000220217819 */ /* 0x000fe20000010221 */
[----:B------:R-:W-:Y:S01]  /*4bc0*/  IMAD.MOV.U32 R31, RZ, RZ, RZ ;  /* 0x000000ffff1f7224 */ /* 0x000fe200078e00ff */
[----:B------:R-:W-:Y:S01]  /*4bd0*/  CS2R R26, SRZ ;  /* 0x00000000001a7805 */ /* 0x000fe2000001ff00 */
[----:B------:R-:W-:Y:S01]  /*4be0*/  UISETP.NE.AND UP0, UPT, UR9, 0x1, UPT ;  /* 0x000000010900788c */ /* 0x000fe2000bf05270 */
[----:B------:R-:W-:Y:S01]  /*4bf0*/  IMAD.MOV.U32 R0, RZ, RZ, RZ ;  /* 0x000000ffff007224 */ /* 0x000fe200078e00ff */
[----:B------:R-:W-:Y:S02]  /*4c00*/  CS2R R24, SRZ ;  /* 0x0000000000187805 */ /* 0x000fe4000001ff00 */
[----:B------:R-:W-:Y:S02]  /*4c10*/  CS2R R22, SRZ ;  /* 0x0000000000167805 */ /* 0x000fe4000001ff00 */
[----:B-1----:R-:W-:-:S02]  /*4c20*/  CS2R R20, SRZ ;  /* 0x0000000000147805 */ /* 0x002fc4000001ff00 */
[----:B------:R-:W-:Y:S02]  /*4c30*/  CS2R R18, SRZ ;  /* 0x0000000000127805 */ /* 0x000fe4000001ff00 */
[----:B------:R-:W-:Y:S02]  /*4c40*/  CS2R R16, SRZ ;  /* 0x0000000000107805 */ /* 0x000fe4000001ff00 */
[----:B0-----:R-:W-:-:S04]  /*4c50*/  LEA R32, P0, R32, UR4, 0x2 ;  /* 0x0000000420207c11 */ /* 0x001fc8000f8010ff */
[----:B------:R-:W-:Y:S01]  /*4c60*/  IADD3.X R33, PT, PT, R33, UR5, RZ, P0, !PT ;  /* 0x0000000521217c10 */ /* 0x000fe200087fe4ff */
[----:B------:R-:W-:Y:S08]  /*4c70*/  BRA.U !UP0, `(.L_x_23) ;  /* 0x00000005085c7547 */ /* 0x000ff0000b800000 */
[----:B------:R-:W0:Y:S01]  /*4c80*/  LDCU UR4, c[0x0][0x44c] ;  /* 0x00008980ff0477ac */ /* 0x000e220008000800 */
[----:B------:R-:W-:Y:S01]  /*4c90*/  IMAD R30, R30, UR20, RZ ;  /* 0x000000141e1e7c24 */ /* 0x000fe2000f8e02ff */
[----:B------:R-:W-:Y:S01]  /*4ca0*/  CS2R R2, SRZ ;  /* 0x0000000000027805 */ /* 0x000fe2000001ff00 */
[----:B------:R-:W-:Y:S01]  /*4cb0*/  IMAD.MOV.U32 R0, RZ, RZ, RZ ;  /* 0x000000ffff007224 */ /* 0x000fe200078e00ff */
[----:B------:R-:W-:Y:S01]  /*4cc0*/  ULOP3.LUT UR9, UR9, 0x7ffffffe, URZ, 0xc0, !UPT ;  /* 0x7ffffffe09097892 */ /* 0x000fe2000f8ec0ff */
[----:B------:R-:W-:Y:S01]  /*4cd0*/  IMAD.MOV.U32 R14, RZ, RZ, R28 ;  /* 0x000000ffff0e7224 */ /* 0x000fe200078e001c */
[----:B------:R-:W-:Y:S01]  /*4ce0*/  UIADD3 UR7, UPT, UPT, UR20, -UR6, URZ ;  /* 0x8000000614077290 */ /* 0x000fe2000fffe0ff */
[----:B------:R-:W-:Y:S02]  /*4cf0*/  CS2R R4, SRZ ;  /* 0x0000000000047805 */ /* 0x000fe4000001ff00 */
[----:B------:R-:W-:Y:S02]  /*4d00*/  CS2R R6, SRZ ;  /* 0x0000000000067805 */ /* 0x000fe4000001ff00 */
[----:B------:R-:W-:-:S02]  /*4d10*/  CS2R R8, SRZ ;  /* 0x0000000000087805 */ /* 0x000fc4000001ff00 */
[----:B------:R-:W-:Y:S01]  /*4d20*/  CS2R R10, SRZ ;  /* 0x00000000000a7805 */ /* 0x000fe2000001ff00 */
[----:B------:R-:W-:Y:S01]  /*4d30*/  IMAD.MOV.U32 R13, RZ, RZ, RZ ;  /* 0x000000ffff0d7224 */ /* 0x000fe200078e00ff */
[----:B------:R-:W-:Y:S01]  /*4d40*/  ISETP.GE.AND P4, PT, R15, UR7, PT ;  /* 0x000000070f007c0c */ /* 0x000fe2000bf86270 */
[----:B------:R-:W-:Y:S01]  /*4d50*/  IMAD.U32 R31, RZ, RZ, UR9 ;  /* 0x00000009ff1f7e24 */ /* 0x000fe2000f8e00ff */
[----:B------:R-:W1:Y:S01]  /*4d60*/  LDCU UR5, c[0x0][0x440] ;  /* 0x00008800ff0577ac */ /* 0x000e620008000800 */
[----:B------:R-:W-:Y:S02]  /*4d70*/  UIADD3 UR8, UPT, UPT, -UR9, URZ, URZ ;  /* 0x000000ff09087290 */ /* 0x000fe4000fffe1ff */
[----:B0-----:R-:W-:-:S12]  /*4d80*/  UIMAD UR4, UR20, UR4, URZ ;  /* 0x00000004140472a4 */ /* 0x001fd8000f8e02ff */
.L_x_28:
[----:B------:R-:W-:Y:S04]  /*4d90*/  BSSY.RECONVERGENT B0, `(.L_x_24) ;  /* 0x0000010000007945 */ /* 0x000fe80003800200 */
[----:B-1----:R-:W-:Y:S05]  /*4da0*/  @P4 BRA `(.L_x_25) ;  /* 0x0000000000384947 */ /* 0x002fea0003800000 */
[C---:B------:R-:W-:Y:S02]  /*4db0*/  LOP3.LUT R34, R29.reuse, 0x20, RZ, 0xfc, !PT ;  /* 0x000000201d227812 */ /* 0x040fe400078efcff */
[----:B------:R-:W-:Y:S02]  /*4dc0*/  CS2R R18, SRZ ;  /* 0x0000000000127805 */ /* 0x000fe4000001ff00 */
[C---:B------:R-:W-:Y:S02]  /*4dd0*/  LOP3.LUT R12, R29.reuse, 0x40, RZ, 0xfc, !PT ;  /* 0x000000401d0c7812 */ /* 0x040fe400078efcff */
[----:B------:R-:W-:Y:S02]  /*4de0*/  CS2R R16, SRZ ;  /* 0x0000000000107805 */ /* 0x000fe4000001ff00 */
[----:B-1----:R-:W-:Y:S02]  /*4df0*/  ISETP.GE.AND P2, PT, R29, UR5, PT ;  /* 0x000000051d007c0c */ /* 0x002fe4000bf46270 */
[----:B------:R-:W-:Y:S02]  /*4e00*/  CS2R R22, SRZ ;  /* 0x0000000000167805 */ /* 0x000fe4000001ff00 */
[----:B------:R-:W-:Y:S02]  /*4e10*/  ISETP.GE.AND P1, PT, R34, UR5, PT ;  /* 0x0000000522007c0c */ /* 0x000fe4000bf26270 */
[----:B------:R-:W-:Y:S02]  /*4e20*/  CS2R R20, SRZ ;  /* 0x0000000000147805 */ /* 0x000fe4000001ff00 */
[----:B------:R-:W-:Y:S02]  /*4e30*/  ISETP.GE.AND P0, PT, R12, UR5, PT ;  /* 0x000000050c007c0c */ /* 0x000fe4000bf06270 */
[----:B------:R-:W-:Y:S02]  /*4e40*/  CS2R R26, SRZ ;  /* 0x00000000001a7805 */ /* 0x000fe4000001ff00 */
[----:B------:R-:W-:Y:S01]  /*4e50*/  CS2R R24, SRZ ;  /* 0x0000000000187805 */ /* 0x000fe2000001ff00 */
[----:B------:R0:W5:Y:S04]  /*4e60*/  @!P2 LDG.E.128 R16, desc[UR10][R32.64] ;  /* 0x0000000a2010a981 */ /* 0x000168000c1e1d00 */
[----:B------:R0:W5:Y:S04]  /*4e70*/  @!P1 LDG.E.128 R20, desc[UR10][R32.64+0x80] ;  /* 0x0000800a20149981 */ /* 0x000168000c1e1d00 */
[----:B------:R0:W5:Y:S02]  /*4e80*/  @!P0 LDG.E.128 R24, desc[UR10][R32.64+0x100] ;  /* 0x0001000a20188981 */ /* 0x000164000c1e1d00 */
.L_x_25:
[----:B-1----:R-:W-:Y:S05]  /*4e90*/  BSYNC.RECONVERGENT B0 ;  /* 0x0000000000007941 */ /* 0x002fea0003800200 */
.L_x_24:
[----:B------:R-:W1:Y:S01]  /*4ea0*/  LDS R12, [R14] ;  /* 0x000000000e0c7984 */ /* 0x000e620000000800 */
[----:B------:R-:W-:Y:S01]  /*4eb0*/  ISETP.GE.AND P4, PT, R15, UR7, PT ;  /* 0x000000070f007c0c */ /* 0x000fe2000bf86270 */
[----:B------:R-:W-:Y:S01]  /*4ec0*/  BSSY.RECONVERGENT B0, `(.L_x_26) ;  /* 0x000001f000007945 */ /* 0x000fe20003800200 */
[C---:B-1---5:R-:W-:Y:S01]  /*4ed0*/  FFMA.FTZ R13, R12.reuse, R16, R13 ;  /* 0x000000100c0d7223 */ /* 0x062fe2000001000d */
[C---:B------:R-:W-:Y:S01]  /*4ee0*/  FFMA.FTZ R10, R12.reuse, R17, R10 ;  /* 0x000000110c0a7223 */ /* 0x040fe2000001000a */
        /* <DEDUP_REMOVED lines=9> */
[----:B------:R-:W-:Y:S01]  /*4f80*/  FFMA.FTZ R0, R12, R27, R0 ;  /* 0x0000001b0c007223 */ /* 0x000fe20000010000 */
[----:B------:R-:W-:Y:S06]  /*4f90*/  @P4 BRA `(.L_x_27) ;  /* 0x0000000000444947 */ /* 0x000fec0003800000 */
[C---:B------:R-:W-:Y:S02]  /*4fa0*/  LOP3.LUT R30, R29.reuse, 0x20, RZ, 0xfc, !PT ;  /* 0x000000201d1e7812 */ /* 0x040fe400078efcff */
[----:B------:R-:W-:Y:S02]  /*4fb0*/  CS2R R18, SRZ ;  /* 0x0000000000127805 */ /* 0x000fe4000001ff00 */
[C---:B------:R-:W-:Y:S02]  /*4fc0*/  LOP3.LUT R12, R29.reuse, 0x40, RZ, 0xfc, !PT ;  /* 0x000000401d0c7812 */ /* 0x040fe400078efcff */
[----:B------:R-:W-:Y:S02]  /*4fd0*/  CS2R R16, SRZ ;  /* 0x0000000000107805 */ /* 0x000fe4000001ff00 */
[----:B------:R-:W-:Y:S01]  /*4fe0*/  ISETP.GE.AND P2, PT, R30, UR5, PT ;  /* 0x000000051e007c0c */ /* 0x000fe2000bf46270 */
[----:B------:R-:W-:Y:S01]  /*4ff0*/  IMAD.U32 R30, RZ, RZ, UR4 ;  /* 0x00000004ff1e7e24 */ /* 0x000fe2000f8e00ff */
[----:B------:R-:W-:Y:S02]  /*5000*/  ISETP.GE.AND P3, PT, R29, UR5, PT ;  /* 0x000000051d007c0c */ /* 0x000fe4000bf66270 */
[----:B------:R-:W-:Y:S02]  /*5010*/  CS2R R22, SRZ ;  /* 0x0000000000167805 */ /* 0x000fe4000001ff00 */
[----:B------:R-:W-:Y:S02]  /*5020*/  ISETP.GE.AND P1, PT, R12, UR5, PT ;  /* 0x000000050c007c0c */ /* 0x000fe4000bf26270 */
[----:B------:R-:W-:Y:S02]  /*5030*/  CS2R R20, SRZ ;  /* 0x0000000000147805 */ /* 0x000fe4000001ff00 */
[C---:B------:R-:W-:Y:S02]  /*5040*/  LEA R34, P0, R30.reuse, R32, 0x2 ;  /* 0x000000201e227211 */ /* 0x040fe400078010ff */
[----:B------:R-:W-:Y:S02]  /*5050*/  CS2R R26, SRZ ;  /* 0x00000000001a7805 */ /* 0x000fe4000001ff00 */
[----:B------:R-:W-:Y:S02]  /*5060*/  CS2R R24, SRZ ;  /* 0x0000000000187805 */ /* 0x000fe4000001ff00 */
[----:B------:R-:W-:Y:S05]  /*5070*/  LEA.HI.X.SX32 R35, R30, R33, 0x2, P0 ;  /* 0x000000211e237211 */ /* 0x000fea00000f16ff */
[----:B------:R1:W5:Y:S05]  /*5080*/  @!P3 LDG.E.128 R16, desc[UR10][R34.64] ;  /* 0x0000000a2210b981 */ /* 0x00036a000c1e1d00 */
[----:B------:R1:W5:Y:S05]  /*5090*/  @!P2 LDG.E.128 R20, desc[UR10][R34.64+0x80] ;  /* 0x0000800a2214a981 */ /* 0x00036a000c1e1d00 */
[----:B------:R1:W5:Y:S02]  /*50a0*/  @!P1 LDG.E.128 R24, desc[UR10][R34.64+0x100] ;  /* 0x0001000a22189981 */ /* 0x000364000c1e1d00 */
.L_x_27:
[----:B------:R-:W-:Y:S05]  /*50b0*/  BSYNC.RECONVERGENT B0 ;  /* 0x0000000000007941 */ /* 0x000fea0003800200 */
.L_x_26:
[----:B------:R2:W3:Y:S01]  /*50c0*/  LDS R12, [R14+0x44] ;  /* 0x000044000e0c7984 */ /* 0x0004e20000000800 */
[----:B------:R-:W-:Y:S01]  /*50d0*/  UIADD3 UR8, UPT, UPT, UR8, 0x2, URZ ;  /* 0x0000000208087890 */ /* 0x000fe2000fffe0ff */
[C---:B0-----:R-:W-:Y:S03]  /*50e0*/  LEA R32, P0, R30.reuse, R32, 0x3 ;  /* 0x000000201e207211 */ /* 0x041fe600078018ff */
[----:B------:R-:W-:Y:S01]  /*50f0*/  UISETP.NE.AND UP0, UPT, UR8, URZ, UPT ;  /* 0x000000ff0800728c */ /* 0x000fe2000bf05270 */
[----:B------:R-:W-:Y:S02]  /*5100*/  LEA.HI.X.SX32 R33, R30, R33, 0x3, P0 ;  /* 0x000000211e217211 */ /* 0x000fe400000f1eff */
[----:B--2---:R-:W-:Y:S01]  /*5110*/  IADD3 R14, PT, PT, R14, 0x88, RZ ;  /* 0x000000880e0e7810 */ /* 0x004fe20007ffe0ff */
[C---:B---3-5:R-:W-:Y:S01]  /*5120*/  FFMA.FTZ R13, R12.reuse, R16, R13 ;  /* 0x000000100c0d7223 */ /* 0x068fe2000001000d */
        /* <DEDUP_REMOVED lines=11> */
[----:B------:R-:W-:Y:S06]  /*51e0*/  BRA.U UP0, `(.L_x_28) ;  /* 0xfffffff900e87547 */ /* 0x000fec000b83ffff */
.L_x_23:
[----:B------:R-:W0:Y:S02]  /*51f0*/  LDCU UR4, c[0x0][0x534] ;  /* 0x0000a680ff0477ac */ /* 0x000e240008000800 */
[----:B0-----:R-:W-:-:S04]  /*5200*/  ULOP3.LUT UR4, UR4, 0x1, URZ, 0xc0, !UPT ;  /* 0x0000000104047892 */ /* 0x001fc8000f8ec0ff */
[----:B------:R-:W-:-:S09]  /*5210*/  UISETP.NE.U32.AND UP0, UPT, UR4, 0x1, UPT ;  /* 0x000000010400788c */ /* 0x000fd2000bf05070 */
[----:B------:R-:W-:Y:S05]  /*5220*/  BRA.U UP0, `(.L_x_22) ;  /* 0x0000000100887547 */ /* 0x000fea000b800000 */
[----:B------:R-:W-:Y:S01]  /*5230*/  IMAD R12, R31, 0x44, R28 ;  /* 0x000000441f0c7824 */ /* 0x000fe200078e021c */
[----:B------:R-:W-:Y:S01]  /*5240*/  UIADD3 UR4, UPT, UPT, UR20, -UR6, URZ ;  /* 0x8000000614047290 */ /* 0x000fe2000fffe0ff */
[----:B------:R-:W-:Y:S04]  /*5250*/  BSSY.RECONVERGENT B0, `(.L_x_29) ;  /* 0x0000013000007945 */ /* 0x000fe80003800200 */
[----:B------:R-:W0:Y:S01]  /*5260*/  LDS R12, [R12] ;  /* 0x000000000c0c7984 */ /* 0x000e220000000800 */
[----:B------:R-:W-:-:S13]  /*5270*/  ISETP.GE.AND P0, PT, R15, UR4, PT ;  /* 0x000000040f007c0c */ /* 0x000fda000bf06270 */
[----:B------:R-:W-:Y:S05]  /*5280*/  @P0 BRA `(.L_x_30) ;  /* 0x00000000003c0947 */ /* 0x000fea0003800000 */
[----:B------:R-:W2:Y:S01]  /*5290*/  LDCU UR4, c[0x0][0x440] ;  /* 0x00008800ff0477ac */ /* 0x000ea20008000800 */
[C---:B------:R-:W-:Y:S02]  /*52a0*/  LOP3.LUT R16, R29.reuse, 0x20, RZ, 0xfc, !PT ;  /* 0x000000201d107812 */ /* 0x040fe400078efcff */
[----:B------:R-:W-:Y:S02]  /*52b0*/  CS2R R18, SRZ ;  /* 0x0000000000127805 */ /* 0x000fe4000001ff00 */
[----:B------:R-:W-:Y:S02]  /*52c0*/  LOP3.LUT R14, R29, 0x40, RZ, 0xfc, !PT ;  /* 0x000000401d0e7812 */ /* 0x000fe400078efcff */
[----:B------:R-:W-:Y:S02]  /*52d0*/  CS2R R22, SRZ ;  /* 0x0000000000167805 */ /* 0x000fe4000001ff00 */
[----:B------:R-:W-:Y:S02]  /*52e0*/  CS2R R20, SRZ ;  /* 0x0000000000147805 */ /* 0x000fe4000001ff00 */
[----:B------:R-:W-:-:S02]  /*52f0*/  CS2R R26, SRZ ;  /* 0x00000000001a7805 */ /* 0x000fc4000001ff00 */
[----:B------:R-:W-:Y:S02]  /*5300*/  CS2R R24, SRZ ;  /* 0x0000000000187805 */ /* 0x000fe4000001ff00 */
[----:B--2---:R-:W-:Y:S02]  /*5310*/  ISETP.GE.AND P1, PT, R16, UR4, PT ;  /* 0x0000000410007c0c */ /* 0x004fe4000bf26270 */
[----:B------:R-:W-:Y:S02]  /*5320*/  CS2R R16, SRZ ;  /* 0x0000000000107805 */ /* 0x000fe4000001ff00 */
[----:B------:R-:W-:Y:S02]  /*5330*/  ISETP.GE.AND P0, PT, R14, UR4, PT ;  /* 0x000000040e007c0c */ /* 0x000fe4000bf06270 */
[----:B------:R-:W-:-:S07]  /*5340*/  ISETP.GE.AND P2, PT, R29, UR4, PT ;  /* 0x000000041d007c0c */ /* 0x000fce000bf46270 */
[----:B------:R2:W5:Y:S06]  /*5350*/  @!P1 LDG.E.128 R20, desc[UR10][R32.64+0x80] ;  /* 0x0000800a20149981 */ /* 0x00056c000c1e1d00 */
[----:B------:R2:W5:Y:S04]  /*5360*/  @!P2 LDG.E.128 R16, desc[UR10][R32.64] ;  /* 0x0000000a2010a981 */ /* 0x000568000c1e1d00 */
[----:B------:R2:W5:Y:S02]  /*5370*/  @!P0 LDG.E.128 R24, desc[UR10][R32.64+0x100] ;  /* 0x0001000a20188981 */ /* 0x000564000c1e1d00 */
.L_x_30:
[----:B------:R-:W-:Y:S05]  /*5380*/  BSYNC.RECONVERGENT B0 ;  /* 0x0000000000007941 */ /* 0x000fea0003800200 */
.L_x_29:
[C---:B0----5:R-:W-:Y:S01]  /*5390*/  FFMA.FTZ R13, R12.reuse, R16, R13 ;  /* 0x000000100c0d7223 */ /* 0x061fe2000001000d */
        /* <DEDUP_REMOVED lines=10> */
[----:B------:R-:W-:-:S07]  /*5440*/  FFMA.FTZ R0, R12, R27, R0 ;  /* 0x0000001b0c007223 */ /* 0x000fce0000010000 */
.L_x_22:
[----:B------:R-:W-:-:S04]  /*5450*/  IADD3 R17, PT, PT, R15, UR6, RZ ;  /* 0x000000060f117c10 */ /* 0x000fc8000fffe0ff */
[----:B------:R-:W-:-:S13]  /*5460*/  ISETP.GE.AND P0, PT, R17, UR20, PT ;  /* 0x0000001411007c0c */ /* 0x000fda000bf06270 */
[----:B------:R-:W-:Y:S05]  /*5470*/  @P0 EXIT ;  /* 0x000000000000094d */ /* 0x000fea0003800000 */
[----:B-1----:R-:W-:Y:S01]  /*5480*/  IABS R18, UR21 ;  /* 0x0000001500127c13 */ /* 0x002fe20008000000 */
[----:B------:R-:W0:Y:S01]  /*5490*/  LDC R16, c[0x0][0x434] ;  /* 0x00010d00ff107b82 */ /* 0x000e220000000800 */
[----:B------:R-:W-:Y:S01]  /*54a0*/  IABS R20, R17 ;  /* 0x0000001100147213 */ /* 0x000fe20000000000 */
[----:B------:R-:W1:Y:S01]  /*54b0*/  LDCU.128 UR4, c[0x0][0x400] ;  /* 0x00008000ff0477ac */ /* 0x000e620008000c00 */
[----:B------:R-:W3:Y:S01]  /*54c0*/  I2F.RP R15, R18 ;  /* 0x00000012000f7306 */ /* 0x000ee20000209400 */
[----:B------:R-:W-:Y:S01]  /*54d0*/  IABS R14, UR21 ;  /* 0x00000015000e7c13 */ /* 0x000fe20008000000 */
[----:B------:R-:W4:Y:S01]  /*54e0*/  LDCU.64 UR8, c[0x0][0x410] ;  /* 0x00008200ff0877ac */ /* 0x000f220008000a00 */
[----:B------:R-:W-:-:S03]  /*54f0*/  F2FP.F16.F32.PACK_AB R10, R10, R13 ;  /* 0x0000000d0a0a723e */ /* 0x000fc600000000ff */
[----:B------:R-:W-:Y:S01]  /*5500*/  IMAD.MOV R14, RZ, RZ, -R14 ;  /* 0x000000ffff0e7224 */ /* 0x000fe200078e0a0e */
[----:B------:R-:W-:Y:S02]  /*5510*/  F2FP.F16.F32.PACK_AB R11, R8, R11 ;  /* 0x0000000b080b723e */ /* 0x000fe400000000ff */
[----:B------:R-:W-:Y:S02]  /*5520*/  F2FP.F16.F32.PACK_AB R6, R6, R9 ;  /* 0x000000090606723e */ /* 0x000fe400000000ff */
[----:B------:R-:W-:Y:S02]  /*5530*/  F2FP.F16.F32.PACK_AB R7, R4, R7 ;  /* 0x000000070407723e */ /* 0x000fe400000000ff */
[----:B------:R-:W-:Y:S01]  /*5540*/  F2FP.F16.F32.PACK_AB R2, R2, R5 ;  /* 0x000000050202723e */ /* 0x000fe200000000ff */
[----:B---3--:R-:W3:Y:S01]  /*5550*/  MUFU.RCP R22, R15 ;  /* 0x0000000f00167308 */ /* 0x008ee20000001000 */
[----:B------:R-:W-:Y:S01]  /*5560*/  F2FP.F16.F32.PACK_AB R3, R0, R3 ;  /* 0x000000030003723e */ /* 0x000fe200000000ff */
[----:B---3--:R-:W-:Y:S01]  /*5570*/  VIADD R22, R22, 0xffffffe ;  /* 0x0ffffffe16167836 */ /* 0x008fe20000000000 */
[----:B0-----:R-:W-:-:S05]  /*5580*/  IABS R15, R16 ;  /* 0x00000010000f7213 */ /* 0x001fca0000000000 */
[----:B------:R-:W0:Y:S02]  /*5590*/  F2I.FTZ.U32.TRUNC.NTZ R23, R22 ;  /* 0x0000001600177305 */ /* 0x000e24000021f000 */
[--C-:B0-----:R-:W-:Y:S02]  /*55a0*/  IMAD.MOV R12, RZ, RZ, -R23.reuse ;  /* 0x000000ffff0c7224 */ /* 0x101fe400078e0a17 */
[----:B------:R-:W-:Y:S02]  /*55b0*/  IMAD.MOV.U32 R22, RZ, RZ, RZ ;  /* 0x000000ffff167224 */ /* 0x000fe400078e00ff */
[----:B------:R-:W-:Y:S02]  /*55c0*/  IMAD R19, R12, R18, RZ ;  /* 0x000000120c137224 */ /* 0x000fe400078e02ff */
[----:B------:R-:W0:Y:S02]  /*55d0*/  I2F.RP R12, R15 ;  /* 0x0000000f000c7306 */ /* 0x000e240000209400 */
[----:B------:R-:W-:-:S06]  /*55e0*/  IMAD.HI.U32 R19, R23, R19, R22 ;  /* 0x0000001317137227 */ /* 0x000fcc00078e0016 */
[----:B------:R-:W-:-:S04]  /*55f0*/  IMAD.HI.U32 R19, R19, R20, RZ ;  /* 0x0000001413137227 */ /* 0x000fc800078e00ff */
[----:B------:R-:W-:Y:S01]  /*5600*/  IMAD R21, R19, R14, R20 ;  /* 0x0000000e13157224 */ /* 0x000fe200078e0214 */
[----:B------:R-:W-:Y:S01]  /*5610*/  LOP3.LUT R14, R17, UR21, RZ, 0x3c, !PT ;  /* 0x00000015110e7c12 */ /* 0x000fe2000f8e3cff */
[----:B0-----:R-:W0:Y:S03]  /*5620*/  MUFU.RCP R12, R12 ;  /* 0x0000000c000c7308 */ /* 0x001e260000001000 */
[----:B------:R-:W-:Y:S02]  /*5630*/  ISETP.GT.U32.AND P1, PT, R18, R21, PT ;  /* 0x000000151200720c */ /* 0x000fe40003f24070 */
[----:B------:R-:W-:-:S11]  /*5640*/  ISETP.GE.AND P0, PT, R14, RZ, PT ;  /* 0x000000ff0e00720c */ /* 0x000fd60003f06270 */
[----:B------:R-:W-:Y:S01]  /*5650*/  @!P1 IMAD.IADD R21, R21, 0x1, -R18 ;  /* 0x0000000115159824 */ /* 0x000fe200078e0a12 */
[----:B------:R-:W-:Y:S01]  /*5660*/  @!P1 IADD3 R19, PT, PT, R19, 0x1, RZ ;  /* 0x0000000113139810 */ /* 0x000fe20007ffe0ff */
[----:B0-----:R-:W-:Y:S01]  /*5670*/  VIADD R22, R12, 0xffffffe ;  /* 0x0ffffffe0c167836 */ /* 0x001fe20000000000 */
[----:B------:R-:W-:Y:S02]  /*5680*/  ISETP.NE.AND P1, PT, RZ, UR21, PT ;  /* 0x00000015ff007c0c */ /* 0x000fe4000bf25270 */
[----:B------:R-:W-:Y:S01]  /*5690*/  ISETP.GE.U32.AND P2, PT, R21, R18, PT ;  /* 0x000000121500720c */ /* 0x000fe20003f46070 */
[----:B------:R-:W0:-:S12]  /*56a0*/  F2I.FTZ.U32.TRUNC.NTZ R23, R22 ;  /* 0x0000001600177305 */ /* 0x000e18000021f000 */
[----:B------:R-:W-:Y:S02]  /*56b0*/  @P2 VIADD R19, R19, 0x1 ;  /* 0x0000000113132836 */ /* 0x000fe40000000000 */
[----:B0-----:R-:W-:Y:S02]  /*56c0*/  IMAD.MOV R14, RZ, RZ, -R23 ;  /* 0x000000ffff0e7224 */ /* 0x001fe400078e0a17 */
[----:B------:R-:W-:Y:S01]  /*56d0*/  @!P0 IMAD.MOV R19, RZ, RZ, -R19 ;  /* 0x000000ffff138224 */ /* 0x000fe200078e0a13 */
[----:B------:R-:W-:Y:S01]  /*56e0*/  @!P1 LOP3.LUT R19, RZ, UR21, RZ, 0x33, !PT ;  /* 0x00000015ff139c12 */ /* 0x000fe2000f8e33ff */
[----:B------:R-:W-:Y:S02]  /*56f0*/  IMAD R14, R14, R15, RZ ;  /* 0x0000000f0e0e7224 */ /* 0x000fe400078e02ff */
[----:B------:R-:W-:Y:S02]  /*5700*/  IMAD.MOV.U32 R22, RZ, RZ, RZ ;  /* 0x000000ffff167224 */ /* 0x000fe400078e00ff */
[----:B------:R-:W-:-:S02]  /*5710*/  IMAD R18, R19, UR21, RZ ;  /* 0x0000001513127c24 */ /* 0x000fc4000f8e02ff */
[----:B------:R-:W-:-:S03]  /*5720*/  IMAD.HI.U32 R14, R23, R14, R22 ;  /* 0x0000000e170e7227 */ /* 0x000fc600078e0016 */
[----:B------:R-:W-:Y:S01]  /*5730*/  IADD3 R21, PT, PT, R17, -R18, RZ ;  /* 0x8000001211157210 */ /* 0x000fe20007ffe0ff */
[----:B-1----:R-:W-:-:S03]  /*5740*/  IMAD.WIDE.U32 R22, R19, UR4, RZ ;  /* 0x0000000413167c25 */ /* 0x002fc6000f8e00ff */
[----:B------:R-:W-:Y:S02]  /*5750*/  IABS R12, R21 ;  /* 0x00000015000c7213 */ /* 0x000fe40000000000 */
[----:B------:R-:W-:-:S03]  /*5760*/  LOP3.LUT R21, R21, R16, RZ, 0x3c, !PT ;  /* 0x0000001015157212 */ /* 0x000fc600078e3cff */
[----:B------:R-:W-:Y:S01]  /*5770*/  IMAD.HI.U32 R20, R14, R12, RZ ;  /* 0x0000000c0e147227 */ /* 0x000fe200078e00ff */
[----:B------:R-:W-:-:S03]  /*5780*/  ISETP.GE.AND P1, PT, R21, RZ, PT ;  /* 0x000000ff1500720c */ /* 0x000fc60003f26270 */
[----:B------:R-:W-:-:S04]  /*5790*/  IMAD.MOV R14, RZ, RZ, -R20 ;  /* 0x000000ffff0e7224 */ /* 0x000fc800078e0a14 */
[----:B------:R-:W-:Y:S01]  /*57a0*/  IMAD R12, R15, R14, R12 ;  /* 0x0000000e0f0c7224 */ /* 0x000fe200078e020c */
[----:B------:R-:W-:-:S04]  /*57b0*/  SHF.R.S32.HI R14, RZ, 0x1f, R19 ;  /* 0x0000001fff0e7819 */ /* 0x000fc80000011413 */
[----:B------:R-:W-:Y:S01]  /*57c0*/  ISETP.GT.U32.AND P0, PT, R15, R12, PT ;  /* 0x0000000c0f00720c */ /* 0x000fe20003f04070 */
[----:B------:R-:W-:-:S04]  /*57d0*/  IMAD R14, R14, UR4, RZ ;  /* 0x000000040e0e7c24 */ /* 0x000fc8000f8e02ff */
[----:B------:R-:W-:Y:S01]  /*57e0*/  IMAD R14, R19, UR5, R14 ;  /* 0x00000005130e7c24 */ /* 0x000fe2000f8e020e */
[----:B------:R-:W0:Y:S03]  /*57f0*/  LDCU.64 UR4, c[0x0][0x3f0] ;  /* 0x00007e00ff0477ac */ /* 0x000e260008000a00 */
[----:B------:R-:W-:-:S04]  /*5800*/  IMAD.IADD R23, R23, 0x1, R14 ;  /* 0x0000000117177824 */ /* 0x000fc800078e020e */
[----:B------:R-:W-:Y:S02]  /*5810*/  @!P0 IMAD.IADD R12, R12, 0x1, -R15 ;  /* 0x000000010c0c8824 */ /* 0x000fe400078e0a0f */
[----:B------:R-:W-:Y:S01]  /*5820*/  @!P0 VIADD R20, R20, 0x1 ;  /* 0x0000000114148836 */ /* 0x000fe20000000000 */
[----:B------:R-:W-:Y:S02]  /*5830*/  ISETP.NE.AND P0, PT, R16, RZ, PT ;  /* 0x000000ff1000720c */ /* 0x000fe40003f05270 */
[----:B------:R-:W-:Y:S02]  /*5840*/  ISETP.GE.U32.AND P2, PT, R12, R15, PT ;  /* 0x0000000f0c00720c */ /* 0x000fe40003f46070 */
[----:B------:R-:W1:Y:S11]  /*5850*/  S2R R12, SR_TID.X ;  /* 0x00000000000c7919 */ /* 0x000e760000002100 */
[----:B------:R-:W-:-:S05]  /*5860*/  @P2 IADD3 R20, PT, PT, R20, 0x1, RZ ;  /* 0x0000000114142810 */ /* 0x000fca0007ffe0ff */
[----:B------:R-:W-:Y:S01]  /*5870*/  @!P1 IMAD.MOV R20, RZ, RZ, -R20 ;  /* 0x000000ffff149224 */ /* 0x000fe200078e0a14 */
[----:B------:R-:W-:-:S04]  /*5880*/  @!P0 LOP3.LUT R20, RZ, R16, RZ, 0x33, !PT ;  /* 0x00000010ff148212 */ /* 0x000fc800078e33ff */
[----:B------:R-:W-:Y:S01]  /*5890*/  SHF.R.S32.HI R15, RZ, 0x1f, R20 ;  /* 0x0000001fff0f7819 */ /* 0x000fe20000011414 */
[C---:B------:R-:W-:Y:S02]  /*58a0*/  IMAD R16, R20.reuse, R16, R18 ;  /* 0x0000001014107224 */ /* 0x040fe400078e0212 */
[----:B----4-:R-:W-:-:S04]  /*58b0*/  IMAD.WIDE.U32 R22, R20, UR8, R22 ;  /* 0x0000000814167c25 */ /* 0x010fc8000f8e0016 */
[----:B------:R-:W-:Y:S01]  /*58c0*/  IMAD R15, R15, UR8, RZ ;  /* 0x000000080f0f7c24 */ /* 0x000fe2000f8e02ff */
[----:B------:R-:W3:Y:S01]  /*58d0*/  LDCU UR8, c[0x0][0x440] ;  /* 0x00008800ff0877ac */ /* 0x000ee20008000800 */
[----:B------:R-:W-:Y:S02]  /*58e0*/  IMAD.IADD R16, R17, 0x1, -R16 ;  /* 0x0000000111107824 */ /* 0x000fe400078e0a10 */
[----:B------:R-:W-:Y:S02]  /*58f0*/  IMAD R15, R20, UR9, R15 ;  /* 0x00000009140f7c24 */ /* 0x000fe4000f8e020f */
[----:B-1----:R-:W-:Y:S01]  /*5900*/  IMAD.SHL.U32 R12, R12, 0x4, RZ ;  /* 0x000000040c0c7824 */ /* 0x002fe200078e00ff */
[----:B------:R-:W-:Y:S02]  /*5910*/  SHF.R.S32.HI R14, RZ, 0x1f, R16 ;  /* 0x0000001fff0e7819 */ /* 0x000fe40000011410 */
[----:B------:R-:W-:Y:S02]  /*5920*/  IADD3 R23, PT, PT, R23, R15, RZ ;  /* 0x0000000f17177210 */ /* 0x000fe40007ffe0ff */
[----:B------:R-:W-:Y:S01]  /*5930*/  LOP3.LUT R12, R12, 0x1c, RZ, 0xc0, !PT ;  /* 0x0000001c0c0c7812 */ /* 0x000fe200078ec0ff */
[----:B------:R-:W-:-:S02]  /*5940*/  IMAD R15, R14, UR6, RZ ;  /* 0x000000060e0f7c24 */ /* 0x000fc4000f8e02ff */
[----:B------:R-:W-:Y:S01]  /*5950*/  IMAD.WIDE.U32 R22, R16, UR6, R22 ;  /* 0x0000000610167c25 */ /* 0x000fe2000f8e0016 */
[C---:B------:R-:W-:Y:S02]  /*5960*/  LOP3.LUT R14, R12.reuse, 0x20, RZ, 0xfc, !PT ;  /* 0x000000200c0e7812 */ /* 0x040fe400078efcff */
[----:B------:R-:W-:Y:S01]  /*5970*/  LOP3.LUT R12, R12, 0x40, RZ, 0xfc, !PT ;  /* 0x000000400c0c7812 */ /* 0x000fe200078efcff */
[----:B------:R-:W-:Y:S01]  /*5980*/  IMAD R15, R16, UR7, R15 ;  /* 0x00000007100f7c24 */ /* 0x000fe2000f8e020f */
[C---:B------:R-:W-:Y:S02]  /*5990*/  IADD3 R16, P0, PT, R29.reuse, R22, RZ ;  /* 0x000000161d107210 */ /* 0x040fe40007f1e0ff */
[----:B---3--:R-:W-:Y:S02]  /*59a0*/  ISETP.GE.AND P1, PT, R14, UR8, PT ;  /* 0x000000080e007c0c */ /* 0x008fe4000bf26270 */
[----:B------:R-:W-:Y:S01]  /*59b0*/  ISETP.GE.AND P2, PT, R29, UR8, PT ;  /* 0x000000081d007c0c */ /* 0x000fe2000bf46270 */
[----:B------:R-:W-:Y:S01]  /*59c0*/  IMAD.X R15, R23, 0x1, R15, P0 ;  /* 0x00000001170f7824 */ /* 0x000fe200000e060f */
[----:B0-----:R-:W-:-:S04]  /*59d0*/  LEA R14, P0, R16, UR4, 0x1 ;  /* 0x00000004100e7c11 */ /* 0x001fc8000f8008ff */
[----:B------:R-:W-:Y:S02]  /*59e0*/  LEA.HI.X R15, R16, UR5, R15, 0x1, P0 ;  /* 0x00000005100f7c11 */ /* 0x000fe400080f0c0f */
[----:B------:R-:W-:-:S03]  /*59f0*/  ISETP.GE.AND P0, PT, R12, UR8, PT ;  /* 0x000000080c007c0c */ /* 0x000fc6000bf06270 */
[----:B------:R0:W-:Y:S04]  /*5a00*/  @!P1 STG.E.64 desc[UR10][R14.64+0x40], R6 ;  /* 0x000040060e009986 */ /* 0x0001e8000c101b0a */
[----:B------:R0:W-:Y:S06]  /*5a10*/  @!P2 STG.E.64 desc[UR10][R14.64], R10 ;  /* 0x0000000a0e00a986 */ /* 0x0001ec000c101b0a */
[----:B------:R-:W-:Y:S05]  /*5a20*/  @P0 EXIT ;  /* 0x000000000000094d */ /* 0x000fea0003800000 */
[----:B------:R-:W-:Y:S01]  /*5a30*/  STG.E.64 desc[UR10][R14.64+0x80], R2 ;  /* 0x000080020e007986 */ /* 0x000fe2000c101b0a */
[----:B------:R-:W-:Y:S05]  /*5a40*/  EXIT ;  /* 0x000000000000794d */ /* 0x000fea0003800000 */
        .weak           $__internal_0_$__cuda_sm20_div_s64
        .type           $__internal_0_$__cuda_sm20_div_s64,@function
        .size           $__internal_0_$__cuda_sm20_div_s64,(.L_x_11610 - $__internal_0_$__cuda_sm20_div_s64)
$__internal_0_$__cuda_sm20_div_s64:
[----:B------:R-:W-:Y:S02]  /*5a50*/  IADD3 R39, P0, PT, RZ, -R30, RZ ;  /* 0x8000001eff277210 */ /* 0x000fe40007f1e0ff */
[----:B------:R-:W-:-:S03]  /*5a60*/  ISETP.GE.AND P1, PT, R29, RZ, PT ;  /* 0x000000ff1d00720c */ /* 0x000fc60003f26270 */
[----:B------:R-:W-:Y:S01]  /*5a70*/  IMAD.X R14, RZ, RZ, ~R29, P0 ;  /* 0x000000ffff0e7224 */ /* 0x000fe200000e0e1d */
[----:B------:R-:W-:-:S04]  /*5a80*/  SEL R38, R39, R30, !P1 ;  /* 0x0000001e27267207 */ /* 0x000fc80004800000 */
[----:B------:R-:W-:-:S04]  /*5a90*/  SEL R39, R14, R29, !P1 ;  /* 0x0000001d0e277207 */ /* 0x000fc80004800000 */
[----:B------:R-:W0:Y:S08]  /*5aa0*/  I2F.U64.RP R26, R38 ;  /* 0x00000026001a7312 */ /* 0x000e300000309000 */
[----:B0-----:R-:W0:Y:S02]  /*5ab0*/  MUFU.RCP R46, R26 ;  /* 0x0000001a002e7308 */ /* 0x001e240000001000 */
[----:B0-----:R-:W-:-:S06]  /*5ac0*/  VIADD R46, R46, 0x1ffffffe ;  /* 0x1ffffffe2e2e7836 */ /* 0x001fcc0000000000 */
[----:B------:R-:W0:Y:S02]  /*5ad0*/  F2I.U64.TRUNC R46, R46 ;  /* 0x0000002e002e7311 */ /* 0x000e24000020d800 */
[----:B0-----:R-:W-:-:S04]  /*5ae0*/  IMAD.WIDE.U32 R32, R46, R38, RZ ;  /* 0x000000262e207225 */ /* 0x001fc800078e00ff */
[----:B------:R-:W-:Y:S01]  /*5af0*/  IMAD R33, R46, R39, R33 ;  /* 0x000000272e217224 */ /* 0x000fe200078e0221 */
[----:B------:R-:W-:-:S03]  /*5b00*/  IADD3 R25, P0, PT, RZ, -R32, RZ ;  /* 0x80000020ff197210 */ /* 0x000fc60007f1e0ff */
[----:B------:R-:W-:Y:S02]  /*5b10*/  IMAD R14, R47, R38, R33 ;  /* 0x000000262f0e7224 */ /* 0x000fe400078e0221 */
[----:B------:R-:W-:-:S04]  /*5b20*/  IMAD.HI.U32 R32, R46, R25, RZ ;  /* 0x000000192e207227 */ /* 0x000fc800078e00ff */
[----:B------:R-:W-:Y:S02]  /*5b30*/  IMAD.X R14, RZ, RZ, ~R14, P0 ;  /* 0x000000ffff0e7224 */ /* 0x000fe400000e0e0e */
[----:B------:R-:W-:Y:S02]  /*5b40*/  IMAD.MOV.U32 R33, RZ, RZ, R46 ;  /* 0x000000ffff217224 */ /* 0x000fe400078e002e */
[----:B------:R-:W-:-:S04]  /*5b50*/  IMAD.WIDE.U32 R32, P0, R46, R14, R32 ;  /* 0x0000000e2e207225 */ /* 0x000fc80007800020 */
[----:B------:R-:W-:-:S04]  /*5b60*/  IMAD.HI.U32 R25, P1, R47, R25, R32 ;  /* 0x000000192f197227 */ /* 0x000fc80007820020 */
[----:B------:R-:W-:-:S04]  /*5b70*/  IMAD.HI.U32 R32, R47, R14, RZ ;  /* 0x0000000e2f207227 */ /* 0x000fc800078e00ff */
[----:B------:R-:W-:Y:S02]  /*5b80*/  IMAD R14, R47, R14, RZ ;  /* 0x0000000e2f0e7224 */ /* 0x000fe400078e02ff */
[----:B------:R-:W-:-:S03]  /*5b90*/  IMAD.X R32, R32, 0x1, R47, P0 ;  /* 0x0000000120207824 */ /* 0x000fc600000e062f */
[----:B------:R-:W-:-:S04]  /*5ba0*/  IADD3 R47, P0, PT, R14, R25, RZ ;  /* 0x000000190e2f7210 */ /* 0x000fc80007f1e0ff */
[----:B------:R-:W-:Y:S01]  /*5bb0*/  IADD3.X R32, PT, PT, RZ, RZ, R32, P0, P1 ;  /* 0x000000ffff207210 */ /* 0x000fe200007e2420 */
[----:B------:R-:W-:Y:S01]  /*5bc0*/  IMAD.WIDE.U32 R50, R47, R38, RZ ;  /* 0x000000262f327225 */ /* 0x000fe200078e00ff */
[----:B------:R-:W-:-:S03]  /*5bd0*/  ISETP.GE.AND P1, PT, R31, RZ, PT ;  /* 0x000000ff1f00720c */ /* 0x000fc60003f26270 */
[----:B------:R-:W-:Y:S01]  /*5be0*/  IMAD R25, R47, R39, R51 ;  /* 0x000000272f197224 */ /* 0x000fe200078e0233 */
[----:B------:R-:W-:-:S03]  /*5bf0*/  IADD3 R33, P0, PT, RZ, -R50, RZ ;  /* 0x80000032ff217210 */ /* 0x000fc60007f1e0ff */
[----:B------:R-:W-:Y:S02]  /*5c00*/  IMAD R25, R32, R38, R25 ;  /* 0x0000002620197224 */ /* 0x000fe400078e0219 */
[----:B------:R-:W-:-:S04]  /*5c10*/  IMAD.HI.U32 R46, R47, R33, RZ ;  /* 0x000000212f2e7227 */ /* 0x000fc800078e00ff */
[----:B------:R-:W-:-:S04]  /*5c20*/  IMAD.X R25, RZ, RZ, ~R25, P0 ;  /* 0x000000ffff197224 */ /* 0x000fc800000e0e19 */
[----:B------:R-:W-:-:S04]  /*5c30*/  IMAD.WIDE.U32 R46, P0, R47, R25, R46 ;  /* 0x000000192f2e7225 */ /* 0x000fc8000780002e */
[----:B------:R-:W-:-:S04]  /*5c40*/  IMAD.HI.U32 R26, P3, R32, R33, R46 ;  /* 0x00000021201a7227 */ /* 0x000fc8000786002e */
[----:B------:R-:W-:-:S04]  /*5c50*/  IMAD.HI.U32 R33, R32, R25, RZ ;  /* 0x0000001920217227 */ /* 0x000fc800078e00ff */
[----:B------:R-:W-:Y:S01]  /*5c60*/  IMAD R25, R32, R25, RZ ;  /* 0x0000001920197224 */ /* 0x000fe200078e02ff */
[----:B------:R-:W-:Y:S01]  /*5c70*/  IADD3.X R14, PT, PT, R33, R32, RZ, P0, !PT ;  /* 0x00000020210e7210 */ /* 0x000fe200007fe4ff */
[----:B------:R-:W-:Y:S01]  /*5c80*/  IMAD.MOV.U32 R33, RZ, RZ, RZ ;  /* 0x000000ffff217224 */ /* 0x000fe200078e00ff */
[----:B------:R-:W-:Y:S02]  /*5c90*/  IADD3 R43, P0, PT, RZ, -R42, RZ ;  /* 0x8000002aff2b7210 */ /* 0x000fe40007f1e0ff */
[----:B------:R-:W-:Y:S02]  /*5ca0*/  IADD3 R26, P2, PT, R25, R26, RZ ;  /* 0x0000001a191a7210 */ /* 0x000fe40007f5e0ff */
[----:B------:R-:W-:Y:S01]  /*5cb0*/  SEL R43, R43, R42, !P1 ;  /* 0x0000002a2b2b7207 */ /* 0x000fe20004800000 */
[----:B------:R-:W-:Y:S01]  /*5cc0*/  IMAD.X R32, RZ, RZ, ~R31, P0 ;  /* 0x000000ffff207224 */ /* 0x000fe200000e0e1f */
[----:B------:R-:W-:-:S04]  /*5cd0*/  IADD3.X R14, PT, PT, RZ, RZ, R14, P2, P3 ;  /* 0x000000ffff0e7210 */ /* 0x000fc800017e640e */
[----:B------:R-:W-:Y:S01]  /*5ce0*/  SEL R25, R32, R31, !P1 ;  /* 0x0000001f20197207 */ /* 0x000fe20004800000 */
[----:B------:R-:W-:Y:S01]  /*5cf0*/  IMAD.HI.U32 R32, R26, R43, RZ ;  /* 0x0000002b1a207227 */ /* 0x000fe200078e00ff */
[----:B------:R-:W-:-:S03]  /*5d00*/  LOP3.LUT R31, R29, R31, RZ, 0x3c, !PT ;  /* 0x0000001f1d1f7212 */ /* 0x000fc600078e3cff */
[----:B------:R-:W-:-:S04]  /*5d10*/  IMAD.WIDE.U32 R32, R26, R25, R32 ;  /* 0x000000191a207225 */ /* 0x000fc800078e0020 */
[----:B------:R-:W-:-:S04]  /*5d20*/  IMAD.HI.U32 R26, P2, R14, R43, R32 ;  /* 0x0000002b0e1a7227 */ /* 0x000fc80007840020 */
[CC--:B------:R-:W-:Y:S02]  /*5d30*/  IMAD R33, R14.reuse, R25.reuse, RZ ;  /* 0x000000190e217224 */ /* 0x0c0fe400078e02ff */
[----:B------:R-:W-:-:S03]  /*5d40*/  IMAD.HI.U32 R14, R14, R25, RZ ;  /* 0x000000190e0e7227 */ /* 0x000fc600078e00ff */
[----:B------:R-:W-:Y:S01]  /*5d50*/  IADD3 R33, P1, PT, R33, R26, RZ ;  /* 0x0000001a21217210 */ /* 0x000fe20007f3e0ff */
[----:B------:R-:W-:-:S04]  /*5d60*/  IMAD.X R14, RZ, RZ, R14, P2 ;  /* 0x000000ffff0e7224 */ /* 0x000fc800010e060e */
[----:B------:R-:W-:-:S04]  /*5d70*/  IMAD.WIDE.U32 R46, R33, R38, RZ ;  /* 0x00000026212e7225 */ /* 0x000fc800078e00ff */
[----:B------:R-:W-:Y:S01]  /*5d80*/  IMAD R32, R33, R39, R47 ;  /* 0x0000002721207224 */ /* 0x000fe200078e022f */
[----:B------:R-:W-:Y:S01]  /*5d90*/  IADD3 R26, P0, PT, -R46, R43, RZ ;  /* 0x0000002b2e1a7210 */ /* 0x000fe20007f1e1ff */
[----:B------:R-:W-:-:S03]  /*5da0*/  IMAD.X R43, RZ, RZ, R14, P1 ;  /* 0x000000ffff2b7224 */ /* 0x000fc600008e060e */
[-C--:B------:R-:W-:Y:S01]  /*5db0*/  ISETP.GE.U32.AND P2, PT, R26, R38.reuse, PT ;  /* 0x000000261a00720c */ /* 0x080fe20003f46070 */
[----:B------:R-:W-:-:S05]  /*5dc0*/  IMAD R32, R43, R38, R32 ;  /* 0x000000262b207224 */ /* 0x000fca00078e0220 */
[----:B------:R-:W-:Y:S01]  /*5dd0*/  IADD3.X R25, PT, PT, ~R32, R25, RZ, P0, !PT ;  /* 0x0000001920197210 */ /* 0x000fe200007fe5ff */
[----:B------:R-:W-:Y:S01]  /*5de0*/  IMAD.MOV.U32 R32, RZ, RZ, R28 ;  /* 0x000000ffff207224 */ /* 0x000fe200078e001c */
[----:B------:R-:W-:Y:S02]  /*5df0*/  IADD3 R47, P0, PT, R26, -R38, RZ ;  /* 0x800000261a2f7210 */ /* 0x000fe40007f1e0ff */
[----:B------:R-:W-:-:S03]  /*5e00*/  ISETP.GE.U32.AND.EX P2, PT, R25, R39, PT, P2 ;  /* 0x000000271900720c */ /* 0x000fc60003f46120 */
[----:B------:R-:W-:Y:S01]  /*5e10*/  IMAD.X R14, R25, 0x1, ~R39, P0 ;  /* 0x00000001190e7824 */ /* 0x000fe200000e0e27 */
[----:B------:R-:W-:-:S04]  /*5e20*/  SEL R47, R47, R26, P2 ;  /* 0x0000001a2f2f7207 */ /* 0x000fc80001000000 */
[----:B------:R-:W-:Y:S02]  /*5e30*/  SEL R25, R14, R25, P2 ;  /* 0x000000190e197207 */ /* 0x000fe40001000000 */
[----:B------:R-:W-:Y:S02]  /*5e40*/  IADD3 R14, P0, PT, R33, 0x1, RZ ;  /* 0x00000001210e7810 */ /* 0x000fe40007f1e0ff */
[----:B------:R-:W-:Y:S02]  /*5e50*/  ISETP.GE.U32.AND P1, PT, R47, R38, PT ;  /* 0x000000262f00720c */ /* 0x000fe40003f26070 */
[----:B------:R-:W-:Y:S01]  /*5e60*/  SEL R33, R14, R33, P2 ;  /* 0x000000210e217207 */ /* 0x000fe20001000000 */
[----:B------:R-:W-:Y:S01]  /*5e70*/  IMAD.X R14, RZ, RZ, R43, P0 ;  /* 0x000000ffff0e7224 */ /* 0x000fe200000e062b */
[----:B------:R-:W-:Y:S02]  /*5e80*/  ISETP.GE.U32.AND.EX P1, PT, R25, R39, PT, P1 ;  /* 0x000000271900720c */ /* 0x000fe40003f26110 */
[----:B------:R-:W-:-:S02]  /*5e90*/  IADD3 R26, P0, PT, R33, 0x1, RZ ;  /* 0x00000001211a7810 */ /* 0x000fc40007f1e0ff */
[----:B------:R-:W-:Y:S02]  /*5ea0*/  SEL R14, R14, R43, P2 ;  /* 0x0000002b0e0e7207 */ /* 0x000fe40001000000 */
[----:B------:R-:W-:Y:S01]  /*5eb0*/  SEL R26, R26, R33, P1 ;  /* 0x000000211a1a7207 */ /* 0x000fe20000800000 */
[----:B------:R-:W-:Y:S01]  /*5ec0*/  IMAD.MOV.U32 R33, RZ, RZ, 0x0 ;  /* 0x00000000ff217424 */ /* 0x000fe200078e00ff */
[----:B------:R-:W-:Y:S01]  /*5ed0*/  ISETP.GE.AND P2, PT, R31, RZ, PT ;  /* 0x000000ff1f00720c */ /* 0x000fe20003f46270 */
[----:B------:R-:W-:Y:S01]  /*5ee0*/  IMAD.X R25, RZ, RZ, R14, P0 ;  /* 0x000000ffff197224 */ /* 0x000fe200000e060e */
[----:B------:R-:W-:-:S04]  /*5ef0*/  ISETP.NE.U32.AND P0, PT, R30, RZ, PT ;  /* 0x000000ff1e00720c */ /* 0x000fc80003f05070 */
[----:B------:R-:W-:Y:S02]  /*5f00*/  SEL R14, R25, R14, P1 ;  /* 0x0000000e190e7207 */ /* 0x000fe40000800000 */
[----:B------:R-:W-:Y:S02]  /*5f10*/  IADD3 R25, P1, PT, RZ, -R26, RZ ;  /* 0x8000001aff197210 */ /* 0x000fe40007f3e0ff */
[----:B------:R-:W-:Y:S02]  /*5f20*/  ISETP.NE.AND.EX P0, PT, R29, RZ, PT, P0 ;  /* 0x000000ff1d00720c */ /* 0x000fe40003f05300 */
[----:B------:R-:W-:Y:S02]  /*5f30*/  IADD3.X R31, PT, PT, RZ, ~R14, RZ, P1, !PT ;  /* 0x8000000eff1f7210 */ /* 0x000fe40000ffe4ff */
[----:B------:R-:W-:Y:S02]  /*5f40*/  SEL R25, R25, R26, !P2 ;  /* 0x0000001a19197207 */ /* 0x000fe40005000000 */
[----:B------:R-:W-:-:S02]  /*5f50*/  SEL R31, R31, R14, !P2 ;  /* 0x0000000e1f1f7207 */ /* 0x000fc40005000000 */
[----:B------:R-:W-:Y:S02]  /*5f60*/  SEL R14, R25, 0xffffffff, P0 ;  /* 0xffffffff190e7807 */ /* 0x000fe40000000000 */
[----:B------:R-:W-:Y:S01]  /*5f70*/  SEL R31, R31, 0xffffffff, P0 ;  /* 0xffffffff1f1f7807 */ /* 0x000fe20000000000 */
[----:B------:R-:W-:Y:S06]  /*5f80*/  RET.REL.NODEC R32 `(_ZN5flash32flash_fwd_splitkv_combine_kernelI23Flash_fwd_kernel_traitsILi96ELi64ELi128ELi4ELb0ELb0EN7cutlass6half_tE19Flash_kernel_traitsILi96ELi64ELi128ELi4ES3_EELi16ELi7ELb0EEEvNS_16Flash_fwd_paramsE) ;  /* 0xffffffa0201c7950 */ /* 0x000fec0003c3ffff */
.L_x_31:
[----:B------:R-:W-:-:S00]  /*5f90*/  BRA `(.L_x_31) ;  /* 0xfffffffc00fc7947 */ /* 0x000fc0000383ffff */
[----:B------:R-:W-:-:S00]  /*5fa0*/  NOP ;  /* 0x0000000000007918 */ /* 0x000fc00000000000 */
        /* <DEDUP_REMOVED lines=13> */
.L_x_11610:


//--------------------- .text._ZN5flash32flash_fwd_splitkv_combine_kernelI23Flash_fwd_kernel_traitsILi96ELi64ELi128ELi4ELb0ELb0EN7cutlass6half_tE19Flash_kernel_traitsILi96ELi64ELi128ELi4ES3_EELi16ELi6ELb0EEEvNS_16Flash_fwd_paramsE --------------------------
	.section	.text._ZN5flash32flash_fwd_splitkv_combine_kernelI23Flash_fwd_kernel_traitsILi96ELi64ELi128ELi4ELb0ELb0EN7cutlass6half_tE19Flash_kernel_traitsILi96ELi64ELi128ELi4ES3_EELi16ELi6ELb0EEEvNS_16Flash_fwd_paramsE,"ax",@progbits
	.align	128
        .global         _ZN5flash32flash_fwd_splitkv_combine_kernelI23Flash_fwd_kernel_traitsILi96ELi64ELi128ELi4ELb0ELb0EN7cutlass6half_tE19Flash_kernel_traitsILi96ELi64ELi128ELi4ES3_EELi16ELi6ELb0EEEvNS_16Flash_fwd_paramsE
        .type           _ZN5flash32flash_fwd_splitkv_combine_kernelI23Flash_fwd_kernel_traitsILi96ELi64ELi128ELi4ELb0ELb0EN7cutlass6half_tE19Flash_kernel_traitsILi96ELi64ELi128ELi4ES3_EELi16ELi6ELb0EEEvNS_16Flash_fwd_paramsE,@function
        .size           _ZN5flash32flash_fwd_splitkv_combine_kernelI23Flash_fwd_kernel_traitsILi96ELi64ELi128ELi4ELb0ELb0EN7cutlass6half_tE19Flash_kernel_traitsILi96ELi64ELi128ELi4ES3_EELi16ELi6ELb0EEEvNS_16Flash_fwd_paramsE,(.L_x_11611 - _ZN5flash32flash_fwd_splitkv_combine_kernelI23Flash_fwd_kernel_traitsILi96ELi64ELi128ELi4ELb0ELb0EN7cutlass6half_tE19Flash_kernel_traitsILi96ELi64ELi128ELi4ES3_EELi16ELi6ELb0EEEvNS_16Flash_fwd_paramsE)
        .other          _ZN5flash32flash_fwd_splitkv_combine_kernelI23Flash_fwd_kernel_traitsILi96ELi64ELi128ELi4ELb0ELb0EN7cutlass6half_tE19Flash_kernel_traitsILi96ELi64ELi128ELi4ES3_EELi16ELi6ELb0EEEvNS_16Flash_fwd_paramsE,@"STO_CUDA_ENTRY STV_DEFAULT"
_ZN5flash32flash_fwd_splitkv_combine_kernelI23Flash_fwd_kernel_traitsILi96ELi64ELi128ELi4ELb0ELb0EN7cutlass6half_tE19Flash_kernel_traitsILi96ELi64ELi128ELi4ES3_EELi16ELi6ELb0EEEvNS_16Flash_fwd_paramsE:
.text._ZN5flash32flash_fwd_splitkv_combine_kernelI23Flash_fwd_kernel_traitsILi96ELi64ELi128ELi4ELb0ELb0EN7cutlass6half_tE19Flash_kernel_traitsILi96ELi64ELi128ELi4ES3_EELi16ELi6ELb0EEEvNS_16Flash_fwd_paramsE:
        /* <DEDUP_REMOVED lines=38> */
.L_x_32:
[----:B------:R-:W-:Y:S01]  /*0260*/  IMAD.U32 R21, RZ, RZ, UR21 ;  /* 0x00000015ff157e24 */ /* 0x000fe2000f8e00ff */
[----:B------:R-:W-:Y:S01]  /*0270*/  MOV R18, UR19 ;  /* 0x0000001300127c02 */ /* 0x000fe20008000f00 */
[----:B------:R-:W-:Y:S01]  /*0280*/  IMAD.U32 R19, RZ, RZ, UR15 ;  /* 0x0000000fff137e24 */ /* 0x000fe2000f8e00ff */
[----:B------:R-:W-:Y:S02]  /*0290*/  MOV R17, UR14 ;  /* 0x0000000e00117c02 */ /* 0x000fe40008000f00 */
[----:B------:R-:W-:Y:S02]  /*02a0*/  MOV R16, 0x2c0 ;  /* 0x000002c000107802 */ /* 0x000fe40000000f00 */
[----:B------:R-:W-:Y:S05]  /*02b0*/  CALL.REL.NOINC `($__internal_1_$__cuda_sm20_div_s64) ;  /* 0x0000004800a07944 */ /* 0x000fea0003c00000 */
[----:B------:R-:W-:Y:S02]  /*02c0*/  MOV R13, R12 ;  /* 0x0000000c000d7202 */ /* 0x000fe40000000f00 */
[----:B------:R-:W-:-:S07]  /*02d0*/  MOV R12, R9 ;  /* 0x00000009000c7202 */ /* 0x000fce0000000f00 */
.L_x_33:
        /* <DEDUP_REMOVED lines=18> */
[----:B------:R-:W-:Y:S01]  /*0400*/  IMAD.HI.U32 R2, R5, R2, R4 ;  /* 0x0000000205027227 */ /* 0x000fe200078e0004 */
[----:B------:R-:W-:-:S05]  /*0410*/  MOV R5, RZ ;  /* 0x000000ff00057202 */ /* 0x000fca0000000f00 */
        /* <DEDUP_REMOVED lines=10> */
.L_x_35:
[----:B------:R-:W-:Y:S01]  /*04c0*/  IMAD.MOV.U32 R21, RZ, RZ, R12 ;  /* 0x000000ffff157224 */ /* 0x000fe200078e000c */
[----:B------:R-:W-:Y:S01]  /*04d0*/  MOV R18, R3 ;  /* 0x0000000300127202 */ /* 0x000fe20000000f00 */
[----:B------:R-:W-:Y:S01]  /*04e0*/  IMAD.MOV.U32 R19, RZ, RZ, R13 ;  /* 0x000000ffff137224 */ /* 0x000fe200078e000d */
[----:B------:R-:W-:Y:S02]  /*04f0*/  MOV R17, R0 ;  /* 0x0000000000117202 */ /* 0x000fe40000000f00 */
[----:B------:R-:W-:Y:S02]  /*0500*/  MOV R16, 0x520 ;  /* 0x0000052000107802 */ /* 0x000fe40000000f00 */
[----:B------:R-:W-:Y:S05]  /*0510*/  CALL.REL.NOINC `($__internal_1_$__cuda_sm20_div_s64) ;  /* 0x0000004800087944 */ /* 0x000fea0003c00000 */
[----:B------:R-:W-:Y:S02]  /*0520*/  MOV R4, R9 ;  /* 0x0000000900047202 */ /* 0x000fe40000000f00 */
[----:B------:R-:W-:Y:S02]  /*0530*/  MOV R5, R12 ;  /* 0x0000000c00057202 */ /* 0x000fe40000000f00 */
.L_x_36:
[----:B------:R-:W-:Y:S05]  /*0540*/  BSYNC.RECONVERGENT B0 ;  /* 0x0000000000007941 */ /* 0x000fea0003800200 */
.L_x_34:
        /* <DEDUP_REMOVED lines=57> */
.L_x_38:
        /* <DEDUP_REMOVED lines=8> */
.L_x_39:
[----:B------:R-:W-:Y:S05]  /*0960*/  BSYNC.RECONVERGENT B0 ;  /* 0x0000000000007941 */ /* 0x000fea0003800200 */
.L_x_37:
        /* <DEDUP_REMOVED lines=44> */
[----:B------:R-:W-:-:S06]  /*0c30*/  UIADD3 UR6, UPT, UPT, UR18, UR13, URZ ;  /* 0x0000000d12067290 */ /* 0x000fcc000fffe0ff */
[----:B------:R-:W1:Y:S08]  /*0c40*/  I2F.RP R3, UR13 ;  /* 0x0000000d00037d06 */ /* 0x000e700008209400 */
[----:B0-----:R-:W0:Y:S08]  /*0c50*/  MUFU.RCP R0, R0 ;  /* 0x0000000000007308 */ /* 0x001e300000001000 */
[----:B-1----:R-:W1:Y:S01]  /*0c60*/  MUFU.RCP R3, R3 ;  /* 0x0000000300037308 */ /* 0x002e620000001000 */
[----:B0-----:R-:W-:-:S07]  /*0c70*/  VIADD R0, R0, 0xffffffe ;  /* 0x0ffffffe00007836 */ /* 0x001fce0000000000 */
[----:B------:R-:W0:Y:S01]  /*0c80*/  F2I.FTZ.U32.TRUNC.NTZ R0, R0 ;  /* 0x0000000000007305 */ /* 0x000e22000021f000 */
[----:B-1----:R-:W-:-:S07]  /*0c90*/  VIADD R3, R3, 0xffffffe ;  /* 0x0ffffffe03037836 */ /* 0x002fce0000000000 */
[----:B------:R1:W2:Y:S01]  /*0ca0*/  F2I.FTZ.U32.TRUNC.NTZ R7, R3 ;  /* 0x0000000300077305 */ /* 0x0002a2000021f000 */
[----:B0-----:R-:W-:Y:S02]  /*0cb0*/  R2UR UR17, R0 ;  /* 0x00000000001172ca */ /* 0x001fe400000e0000 */
[----:B------:R-:W-:-:S05]  /*0cc0*/  IABS R0, UR7 ;  /* 0x0000000700007c13 */ /* 0x000fca0008000000 */
[----:B------:R-:W-:Y:S02]  /*0cd0*/  IMAD.MOV R0, RZ, RZ, -R0 ;  /* 0x000000ffff007224 */ /* 0x000fe400078e0a00 */
[----:B-1----:R-:W-:Y:S02]  /*0ce0*/  IMAD.U32 R3, RZ, RZ, UR6 ;  /* 0x00000006ff037e24 */ /* 0x002fe4000f8e00ff */
[----:B--2---:R-:W-:Y:S02]  /*0cf0*/  IMAD.MOV R6, RZ, RZ, -R7 ;  /* 0x000000ffff067224 */ /* 0x004fe400078e0a07 */
[----:B------:R-:W-:Y:S01]  /*0d00*/  UIADD3 UR9, UPT, UPT, URZ, -UR17, URZ ;  /* 0x80000011ff097290 */ /* 0x000fe2000fffe0ff */
[----:B------:R-:W-:-:S03]  /*0d10*/  IABS R3, R3 ;  /* 0x0000000300037213 */ /* 0x000fc60000000000 */
[----:B------:R-:W-:Y:S01]  /*0d20*/  UIMAD UR9, UR9, UR11, URZ ;  /* 0x0000000b090972a4 */ /* 0x000fe2000f8e02ff */
[----:B------:R-:W-:Y:S01]  /*0d30*/  R2UR UR12, R3 ;  /* 0x00000000030c72ca */ /* 0x000fe200000e0000 */
[----:B------:R-:W-:Y:S02]  /*0d40*/  IMAD R3, R6, UR13, RZ ;  /* 0x0000000d06037c24 */ /* 0x000fe4000f8e02ff */
[----:B------:R-:W-:Y:S01]  /*0d50*/  IMAD.MOV.U32 R6, RZ, RZ, RZ ;  /* 0x000000ffff067224 */ /* 0x000fe200078e00ff */
[----:B------:R-:W-:-:S03]  /*0d60*/  UIMAD.WIDE.U32 UR16, UR17, UR9, UR16 ;  /* 0x00000009111072a5 */ /* 0x000fc6000f8e0010 */
[----:B------:R-:W-:-:S03]  /*0d70*/  IMAD.HI.U32 R3, R7, R3, R6 ;  /* 0x0000000307037227 */ /* 0x000fc600078e0006 */
[----:B------:R-:W0:Y:S03]  /*0d80*/  LDCU.U8 UR9, c[0x0][0x549] ;  /* 0x0000a920ff0977ac */ /* 0x000e260008000000 */
[----:B------:R-:W-:Y:S01]  /*0d90*/  IMAD.HI.U32 R3, R3, UR12, RZ ;  /* 0x0000000c03037c27 */ /* 0x000fe2000f8e00ff */
[----:B------:R-:W-:Y:S02]  /*0da0*/  UIMAD.WIDE.U32 UR16, UR17, UR12, URZ ;  /* 0x0000000c111072a5 */ /* 0x000fe4000f8e00ff */
[----:B------:R-:W-:Y:S01]  /*0db0*/  ULOP3.LUT UR16, UR6, UR13, URZ, 0x3c, !UPT ;  /* 0x0000000d06107292 */ /* 0x000fe2000f8e3cff */
[----:B------:R-:W-:Y:S01]  /*0dc0*/  IMAD R0, R3, R0, UR12 ;  /* 0x0000000c03007e24 */ /* 0x000fe2000f8e0200 */
[----:B------:R-:W-:Y:S02]  /*0dd0*/  UIADD3 UR10, UPT, UPT, -UR17, URZ, URZ ;  /* 0x000000ff110a7290 */ /* 0x000fe4000fffe1ff */
[----:B------:R-:W-:-:S02]  /*0de0*/  ULOP3.LUT UR6, UR6, UR4, URZ, 0x3c, !UPT ;  /* 0x0000000406067292 */ /* 0x000fc4000f8e3cff */
[----:B------:R-:W-:Y:S01]  /*0df0*/  ISETP.LT.U32.AND P1, PT, R0, UR13, PT ;  /* 0x0000000d00007c0c */ /* 0x000fe2000bf21070 */
[----:B------:R-:W-:Y:S01]  /*0e00*/  UIMAD UR10, UR11, UR10, UR12 ;  /* 0x0000000a0b0a72a4 */ /* 0x000fe2000f8e020c */
[----:B------:R-:W-:-:S03]  /*0e10*/  ISETP.LE.AND P0, PT, RZ, UR16, PT ;  /* 0x00000010ff007c0c */ /* 0x000fc6000bf03270 */
[----:B------:R-:W-:Y:S02]  /*0e20*/  UISETP.GT.U32.AND UP1, UPT, UR11, UR10, UPT ;  /* 0x0000000a0b00728c */ /* 0x000fe4000bf24070 */
[----:B0-----:R-:W-:-:S04]  /*0e30*/  UISETP.NE.AND UP0, UPT, UR9, URZ, UPT ;  /* 0x000000ff0900728c */ /* 0x001fc8000bf05270 */
[----:B------:R-:W-:Y:S02]  /*0e40*/  USEL UR5, UR5, 0x1, !UP0 ;  /* 0x0000000105057887 */ /* 0x000fe4000c000000 */
[----:B------:R-:W-:Y:S01]  /*0e50*/  @!P1 VIADD R0, R0, -UR13 ;  /* 0x8000000d00009c36 */ /* 0x000fe20008000000 */
[----:B------:R-:W-:Y:S01]  /*0e60*/  UISETP.GE.AND UP0, UPT, UR6, URZ, UPT ;  /* 0x000000ff0600728c */ /* 0x000fe2000bf06270 */
[----:B------:R-:W-:Y:S01]  /*0e70*/  @!P1 VIADD R3, R3, 0x1 ;  /* 0x0000000103039836 */ /* 0x000fe20000000000 */
[----:B------:R-:W-:Y:S01]  /*0e80*/  ISETP.NE.AND P1, PT, RZ, UR7, PT ;  /* 0x00000007ff007c0c */ /* 0x000fe2000bf25270 */
[----:B------:R-:W-:Y:S01]  /*0e90*/  @!UP1 UIADD3 UR10, UPT, UPT, UR10, -UR11, URZ ;  /* 0x8000000b0a0a9290 */ /* 0x000fe2000fffe0ff */
[----:B------:R-:W-:Y:S01]  /*0ea0*/  ISETP.GE.U32.AND P2, PT, R0, UR13, PT ;  /* 0x0000000d00007c0c */ /* 0x000fe2000bf46070 */
[----:B------:R-:W-:Y:S02]  /*0eb0*/  @!UP1 UIADD3 UR17, UPT, UPT, UR17, 0x1, URZ ;  /* 0x0000000111119890 */ /* 0x000fe4000fffe0ff */
[----:B------:R-:W-:-:S02]  /*0ec0*/  UISETP.GE.U32.AND UP3, UPT, UR10, UR11, UPT ;  /* 0x0000000b0a00728c */ /* 0x000fc4000bf66070 */
[----:B------:R-:W-:Y:S02]  /*0ed0*/  UISETP.NE.AND UP1, UPT, UR8, URZ, UPT ;  /* 0x000000ff0800728c */ /* 0x000fe4000bf25270 */
[----:B------:R-:W-:Y:S02]  /*0ee0*/  USHF.R.S32.HI UR8, URZ, 0x1f, UR7 ;  /* 0x0000001fff087899 */ /* 0x000fe40008011407 */
[----:B------:R-:W-:-:S04]  /*0ef0*/  USEL UR6, URZ, 0x1, !UP1 ;  /* 0x00000001ff067887 */ /* 0x000fc8000c800000 */
[----:B------:R-:W-:Y:S01]  /*0f00*/  @P2 VIADD R3, R3, 0x1 ;  /* 0x0000000103032836 */ /* 0x000fe20000000000 */
[----:B------:R-:W-:Y:S02]  /*0f10*/  @UP3 UIADD3 UR17, UPT, UPT, UR17, 0x1, URZ ;  /* 0x0000000111113890 */ /* 0x000fe4000fffe0ff */
[----:B------:R-:W-:Y:S01]  /*0f20*/  ULOP3.LUT UR6, UR8, UR6, URZ, 0xfc, !UPT ;  /* 0x0000000608067292 */ /* 0x000fe2000f8efcff */
[----:B------:R-:W-:Y:S01]  /*0f30*/  IMAD.MOV.U32 R7, RZ, RZ, R3 ;  /* 0x000000ffff077224 */ /* 0x000fe200078e0003 */
[----:B------:R-:W-:Y:S02]  /*0f40*/  @!UP0 UIADD3 UR17, UPT, UPT, -UR17, URZ, URZ ;  /* 0x000000ff11118290 */ /* 0x000fe4000fffe1ff */
[----:B------:R-:W-:Y:S01]  /*0f50*/  @!UP2 ULOP3.LUT UR17, URZ, UR4, URZ, 0x33, !UPT ;  /* 0x00000004ff11a292 */ /* 0x000fe2000f8e33ff */
        /* <DEDUP_REMOVED lines=30> */
.L_x_41:
        /* <DEDUP_REMOVED lines=8> */
.L_x_42:
[----:B------:R-:W-:Y:S05]  /*11c0*/  BSYNC.RECONVERGENT B0 ;  /* 0x0000000000007941 */ /* 0x000fea0003800200 */
.L_x_40:
        /* <DEDUP_REMOVED lines=26> */
[----:B------:R-:W-:-:S04]  /*1370*/  @P2 VIADD R10, R10, 0x1 ;  /* 0x000000010a0a2836 */ /* 0x000fc80000000000 */
[----:B------:R-:W-:-:S04]  /*1380*/  IMAD.MOV.U32 R6, RZ, RZ, R10 ;  /* 0x000000ffff067224 */ /* 0x000fc800078e000a */
        /* <DEDUP_REMOVED lines=30> */
.L_x_44:
[----:B------:R-:W-:Y:S01]  /*1570*/  IMAD.MOV.U32 R21, RZ, RZ, R4 ;  /* 0x000000ffff157224 */ /* 0x000fe200078e0004 */
[----:B------:R-:W-:Y:S01]  /*1580*/  MOV R19, R5 ;  /* 0x0000000500137202 */ /* 0x000fe20000000f00 */
[----:B------:R-:W-:Y:S01]  /*1590*/  IMAD.MOV.U32 R18, RZ, RZ, R6 ;  /* 0x000000ffff127224 */ /* 0x000fe200078e0006 */
[----:B------:R-:W-:Y:S02]  /*15a0*/  MOV R16, 0x15c0 ;  /* 0x000015c000107802 */ /* 0x000fe40000000f00 */
[----:B------:R-:W-:Y:S05]  /*15b0*/  CALL.REL.NOINC `($__internal_1_$__cuda_sm20_div_s64) ;  /* 0x0000003400e07944 */ /* 0x000fea0003c00000 */
[----:B------:R-:W-:Y:S02]  /*15c0*/  MOV R16, R9 ;  /* 0x0000000900107202 */ /* 0x000fe40000000f00 */
[----:B------:R-:W-:Y:S02]  /*15d0*/  MOV R17, R12 ;  /* 0x0000000c00117202 */ /* 0x000fe40000000f00 */
.L_x_45:
[----:B------:R-:W-:Y:S05]  /*15e0*/  BSYNC.RECONVERGENT B0 ;  /* 0x0000000000007941 */ /* 0x000fea0003800200 */
.L_x_43:
[----:B------:R-:W0:Y:S01]  /*15f0*/  S2R R20, SR_TID.X ;  /* 0x0000000000147919 */ /* 0x000e220000002100 */
[----:B------:R-:W-:Y:S01]  /*1600*/  UIADD3 UR9, UP0, UPT, UR21, -UR20, URZ ;  /* 0x8000001415097290 */ /* 0x000fe2000ff1e0ff */
[----:B------:R-:W-:Y:S01]  /*1610*/  IMAD.MOV.U32 R19, RZ, RZ, -0x800000 ;  /* 0xff800000ff137424 */ /* 0x000fe200078e00ff */
[----:B------:R-:W1:Y:S02]  /*1620*/  LDCU UR4, c[0x0][0x534] ;  /* 0x0000a680ff0477ac */ /* 0x000e640008000800 */
[----:B------:R-:W-:-:S06]  /*1630*/  UIADD3.X UR8, UPT, UPT, UR15, -0x1, URZ, UP0, !UPT ;  /* 0xffffffff0f087890 */ /* 0x000fcc00087fe4ff */
[----:B------:R-:W-:Y:S01]  /*1640*/  IMAD.U32 R4, RZ, RZ, UR8 ;  /* 0x00000008ff047e24 */ /* 0x000fe2000f8e00ff */
[----:B0-----:R-:W-:Y:S02]  /*1650*/  LOP3.LUT R9, R20, 0xf, RZ, 0xc0, !PT ;  /* 0x0000000f14097812 */ /* 0x001fe400078ec0ff */
[----:B------:R-:W-:Y:S02]  /*1660*/  SHF.R.U32.HI R18, RZ, 0x4, R20 ;  /* 0x00000004ff127819 */ /* 0x000fe40000011614 */
[C---:B------:R-:W-:Y:S01]  /*1670*/  ISETP.LT.U32.AND P1, PT, R9.reuse, UR9, PT ;  /* 0x0000000909007c0c */ /* 0x040fe2000bf21070 */
[----:B------:R-:W0:Y:S01]  /*1680*/  LDCU.64 UR8, c[0x0][0x358] ;  /* 0x00006b00ff0877ac */ /* 0x000e220008000a00 */
[C---:B------:R-:W-:Y:S01]  /*1690*/  IADD3 R28, PT, PT, R18.reuse, 0x10, RZ ;  /* 0x00000010121c7810 */ /* 0x040fe20007ffe0ff */
[----:B------:R-:W-:Y:S01]  /*16a0*/  VIADD R14, R18, 0x8 ;  /* 0x00000008120e7836 */ /* 0x000fe20000000000 */
[----:B------:R-:W-:Y:S01]  /*16b0*/  ISETP.GT.AND.EX P1, PT, R4, RZ, PT, P1 ;  /* 0x000000ff0400720c */ /* 0x000fe20003f24310 */
[----:B------:R-:W-:Y:S01]  /*16c0*/  VIADD R22, R18, 0x18 ;  /* 0x0000001812167836 */ /* 0x000fe20000000000 */
[----:B------:R-:W-:-:S02]  /*16d0*/  IADD3 R24, P3, PT, R9, UR20, RZ ;  /* 0x0000001409187c10 */ /* 0x000fc4000ff7e0ff */
[----:B-1----:R-:W-:Y:S02]  /*16e0*/  ISETP.GE.OR P2, PT, R18, UR4, !P1 ;  /* 0x0000000412007c0c */ /* 0x002fe4000cf46670 */
[----:B------:R-:W-:Y:S01]  /*16f0*/  ISETP.GE.OR P0, PT, R14, UR4, !P1 ;  /* 0x000000040e007c0c */ /* 0x000fe2000cf06670 */
[----:B------:R-:W-:Y:S01]  /*1700*/  IMAD.X R25, RZ, RZ, RZ, P3 ;  /* 0x000000ffff197224 */ /* 0x000fe200018e06ff */
[----:B------:R-:W-:Y:S02]  /*1710*/  ISETP.GE.OR P6, PT, R28, UR4, !P1 ;  /* 0x000000041c007c0c */ /* 0x000fe4000cfc6670 */
[----:B------:R-:W-:Y:S02]  /*1720*/  ISETP.GE.OR P5, PT, R22, UR4, !P1 ;  /* 0x0000000416007c0c */ /* 0x000fe4000cfa6670 */
[----:B------:R-:W-:-:S04]  /*1730*/  IADD3 R21, PT, PT, R18, 0x20, RZ ;  /* 0x0000002012157810 */ /* 0x000fc80007ffe0ff */
[----:B------:R-:W-:Y:S01]  /*1740*/  ISETP.GE.OR P4, PT, R21, UR4, !P1 ;  /* 0x0000000415007c0c */ /* 0x000fe2000cf86670 */
[----:B------:R-:W1:Y:S01]  /*1750*/  @!P2 LDC.64 R4, c[0x0][0x428] ;  /* 0x00010a00ff04ab82 */ /* 0x000e620000000a00 */
[----:B------:R-:W-:Y:S01]  /*1760*/  @!P2 IMAD.WIDE.U32 R26, R18, UR21, R24 ;  /* 0x00000015121aac25 */ /* 0x000fe2000f8e0018 */
[----:B------:R-:W-:-:S03]  /*1770*/  @!P0 MOV R31, R25 ;  /* 0x00000019001f8202 */ /* 0x000fc60000000f00 */
[----:B------:R-:W-:Y:S02]  /*1780*/  @!P2 IMAD R15, R18, UR15, R27 ;  /* 0x0000000f120fac24 */ /* 0x000fe4000f8e021b */
[----:B------:R-:W-:Y:S01]  /*1790*/  @!P0 IMAD.MOV.U32 R30, RZ, RZ, R24 ;  /* 0x000000ffff1e8224 */ /* 0x000fe200078e0018 */
[----:B------:R-:W2:Y:S03]  /*17a0*/  @!P0 LDC.64 R12, c[0x0][0x428] ;  /* 0x00010a00ff0c8b82 */ /* 0x000ea60000000a00 */
[----:B------:R-:W-:-:S05]  /*17b0*/  @!P0 IMAD.WIDE.U32 R30, R14, UR21, R30 ;  /* 0x000000150e1e8c25 */ /* 0x000fca000f8e001e */
[----:B------:R-:W3:Y:S01]  /*17c0*/  @!P6 LDC.64 R10, c[0x0][0x428] ;  /* 0x00010a00ff0aeb82 */ /* 0x000ee20000000a00 */
[----:B-1----:R-:W-:-:S04]  /*17d0*/  @!P2 LEA R4, P3, R26, R4, 0x2 ;  /* 0x000000041a04a211 */ /* 0x002fc800078610ff */
[----:B------:R-:W-:Y:S01]  /*17e0*/  @!P2 LEA.HI.X R5, R26, R5, R15, 0x2, P3 ;  /* 0x000000051a05a211 */ /* 0x000fe200018f140f */
[----:B------:R-:W-:-:S04]  /*17f0*/  @!P0 IMAD R14, R14, UR15, R31 ;  /* 0x0000000f0e0e8c24 */ /* 0x000fc8000f8e021f */
[----:B0-----:R0:W4:Y:S01]  /*1800*/  @!P2 LDG.E R19, desc[UR8][R4.64] ;  /* 0x000000080413a981 */ /* 0x001122000c1e1900 */
[C---:B--2---:R-:W-:Y:S01]  /*1810*/  @!P0 LEA R12, P2, R30.reuse, R12, 0x2 ;  /* 0x0000000c1e0c8211 */ /* 0x044fe200078410ff */
[----:B------:R-:W-:Y:S01]  /*1820*/  @!P6 IMAD.MOV.U32 R32, RZ, RZ, R24 ;  /* 0x000000ffff20e224 */ /* 0x000fe200078e0018 */
[----:B------:R-:W-:Y:S01]  /*1830*/  MOV R27, 0xff800000 ;  /* 0xff800000001b7802 */ /* 0x000fe20000000f00 */
[----:B------:R-:W-:Y:S01]  /*1840*/  @!P6 IMAD.MOV.U32 R33, RZ, RZ, R25 ;  /* 0x000000ffff21e224 */ /* 0x000fe200078e0019 */
[----:B------:R-:W-:Y:S01]  /*1850*/  @!P0 LEA.HI.X R13, R30, R13, R14, 0x2, P2 ;  /* 0x0000000d1e0d8211 */ /* 0x000fe200010f140e */
[----:B------:R-:W-:Y:S01]  /*1860*/  VIADD R23, R18, 0x30 ;  /* 0x0000003012177836 */ /* 0x000fe20000000000 */
[----:B------:R-:W1:Y:S01]  /*1870*/  @!P4 LDC.64 R14, c[0x0][0x428] ;  /* 0x00010a00ff0ecb82 */ /* 0x000e620000000a00 */
[----:B------:R-:W-:Y:S02]  /*1880*/  @!P6 IMAD.WIDE.U32 R32, R28, UR21, R32 ;  /* 0x000000151c20ec25 */ /* 0x000fe4000f8e0020 */
[----:B------:R2:W5:Y:S01]  /*1890*/  @!P0 LDG.E R27, desc[UR8][R12.64] ;  /* 0x000000080c1b8981 */ /* 0x000562000c1e1900 */
[----:B------:R-:W-:Y:S01]  /*18a0*/  ISETP.GE.OR P2, PT, R23, UR4, !P1 ;  /* 0x0000000417007c0c */ /* 0x000fe2000cf46670 */
[----:B------:R-:W-:-:S03]  /*18b0*/  VIADD R26, R18, 0x28 ;  /* 0x00000028121a7836 */ /* 0x000fc60000000000 */
[----:B0-----:R-:W0:Y:S02]  /*18c0*/  @!P5 LDC.64 R4, c[0x0][0x428] ;  /* 0x00010a00ff04db82 */ /* 0x001e240000000a00 */
[----:B------:R-:W-:Y:S01]  /*18d0*/  ISETP.GE.OR P3, PT, R26, UR4, !P1 ;  /* 0x000000041a007c0c */ /* 0x000fe2000cf66670 */
[----:B------:R-:W-:Y:S01]  /*18e0*/  @!P5 IMAD.MOV.U32 R34, RZ, RZ, R24 ;  /* 0x000000ffff22d224 */ /* 0x000fe200078e0018 */
[----:B---3--:R-:W-:Y:S01]  /*18f0*/  @!P6 LEA R30, P0, R32, R10, 0x2 ;  /* 0x0000000a201ee211 */ /* 0x008fe200078010ff */
[----:B------:R-:W-:Y:S02]  /*1900*/  @!P5 IMAD.MOV.U32 R35, RZ, RZ, R25 ;  /* 0x000000ffff23d224 */ /* 0x000fe400078e0019 */
[----:B--2---:R-:W-:Y:S01]  /*1910*/  @!P6 IMAD R12, R28, UR15, R33 ;  /* 0x0000000f1c0cec24 */ /* 0x004fe2000f8e0221 */
[----:B------:R-:W-:Y:S01]  /*1920*/  IADD3 R28, PT, PT, R18, 0x38, RZ ;  /* 0x00000038121c7810 */ /* 0x000fe20007ffe0ff */
[----:B------:R-:W-:Y:S01]  /*1930*/  @!P5 IMAD.WIDE.U32 R34, R22, UR21, R34 ;  /* 0x000000151622dc25 */ /* 0x000fe2000f8e0022 */
[----:B------:R-:W-:-:S02]  /*1940*/  MOV R29, 0xff800000 ;  /* 0xff800000001d7802 */ /* 0x000fc40000000f00 */
[----:B------:R-:W-:Y:S02]  /*1950*/  ISETP.GE.OR P1, PT, R28, UR4, !P1 ;  /* 0x000000041c007c0c */ /* 0x000fe4000cf26670 */
[----:B------:R-:W-:Y:S01]  /*1960*/  @!P6 LEA.HI.X R31, R32, R11, R12, 0x2, P0 ;  /* 0x0000000b201fe211 */ /* 0x000fe200000f140c */
[----:B------:R-:W-:Y:S01]  /*1970*/  @!P5 IMAD R22, R22, UR15, R35 ;  /* 0x0000000f1616dc24 */ /* 0x000fe2000f8e0223 */
[----:B------:R-:W2:Y:S03]  /*1980*/  @!P2 LDC.64 R10, c[0x0][0x428] ;  /* 0x00010a00ff0aab82 */ /* 0x000ea60000000a00 */
[----:B------:R3:W4:Y:S01]  /*1990*/  @!P6 LDG.E R29, desc[UR8][R30.64] ;  /* 0x000000081e1de981 */ /* 0x000722000c1e1900 */
[----:B0-----:R-:W-:-:S04]  /*19a0*/  @!P5 LEA R32, P0, R34, R4, 0x2 ;  /* 0x000000042220d211 */ /* 0x001fc800078010ff */
[----:B------:R-:W0:Y:S01]  /*19b0*/  @!P3 LDC.64 R12, c[0x0][0x428] ;  /* 0x00010a00ff0cbb82 */ /* 0x000e220000000a00 */
[----:B------:R-:W-:-:S07]  /*19c0*/  @!P5 LEA.HI.X R33, R34, R5, R22, 0x2, P0 ;  /* 0x000000052221d211 */ /* 0x000fce00000f1416 */
[----:B------:R-:W0:Y:S01]  /*19d0*/  @!P1 LDC.64 R4, c[0x0][0x428] ;  /* 0x00010a00ff049b82 */ /* 0x000e220000000a00 */
[----:B---3--:R-:W-:Y:S02]  /*19e0*/  @!P4 IMAD.MOV.U32 R30, RZ, RZ, R24 ;  /* 0x000000ffff1ec224 */ /* 0x008fe400078e0018 */
[----:B------:R-:W-:Y:S02]  /*19f0*/  @!P4 IMAD.MOV.U32 R31, RZ, RZ, R25 ;  /* 0x000000ffff1fc224 */ /* 0x000fe400078e0019 */
[----:B------:R-:W-:-:S04]  /*1a00*/  @!P4 IMAD.WIDE.U32 R30, R21, UR21, R30 ;  /* 0x00000015151ecc25 */ /* 0x000fc8000f8e001e */
[----:B------:R-:W-:Y:S01]  /*1a10*/  @!P4 IMAD R21, R21, UR15, R31 ;  /* 0x0000000f1515cc24 */ /* 0x000fe2000f8e021f */
[C---:B-1----:R-:W-:Y:S01]  /*1a20*/  @!P4 LEA R34, P0, R30.reuse, R14, 0x2 ;  /* 0x0000000e1e22c211 */ /* 0x042fe200078010ff */
[----:B------:R-:W-:Y:S01]  /*1a30*/  @!P2 IMAD.MOV.U32 R31, RZ, RZ, R25 ;  /* 0x000000ffff1fa224 */ /* 0x000fe200078e0019 */
[----:B------:R-:W-:Y:S02]  /*1a40*/  MOV R22, 0xff800000 ;  /* 0xff80000000167802 */ /* 0x000fe40000000f00 */
[----:B------:R-:W-:Y:S01]  /*1a50*/  @!P4 LEA.HI.X R35, R30, R15, R21, 0x2, P0 ;  /* 0x0000000f1e23c211 */ /* 0x000fe200000f1415 */
[----:B------:R-:W-:-:S03]  /*1a60*/  @!P2 IMAD.MOV.U32 R30, RZ, RZ, R24 ;  /* 0x000000ffff1ea224 */ /* 0x000fc600078e0018 */
[----:B------:R1:W3:Y:S01]  /*1a70*/  @!P5 LDG.E R22, desc[UR8][R32.64] ;  /* 0x000000082016d981 */ /* 0x0002e2000c1e1900 */
[----:B------:R-:W-:-:S04]  /*1a80*/  @!P2 IMAD.WIDE.U32 R30, R23, UR21, R30 ;  /* 0x00000015171eac25 */ /* 0x000fc8000f8e001e */
[----:B------:R-:W-:Y:S01]  /*1a90*/  @!P2 IMAD R23, R23, UR15, R31 ;  /* 0x0000000f1717ac24 */ /* 0x000fe2000f8e021f */
[----:B--2---:R-:W-:Y:S01]  /*1aa0*/  @!P2 LEA R10, P0, R30, R10, 0x2 ;  /* 0x0000000a1e0aa211 */ /* 0x004fe200078010ff */
[----:B------:R-:W-:-:S03]  /*1ab0*/  IMAD.MOV.U32 R14, RZ, RZ, -0x800000 ;  /* 0xff800000ff0e7424 */ /* 0x000fc600078e00ff */
[----:B------:R-:W-:-:S03]  /*1ac0*/  @!P2 LEA.HI.X R11, R30, R11, R23, 0x2, P0 ;  /* 0x0000000b1e0ba211 */ /* 0x000fc600000f1417 */
[----:B------:R2:W3:Y:S01]  /*1ad0*/  @!P4 LDG.E R14, desc[UR8][R34.64] ;  /* 0x00000008220ec981 */ /* 0x0004e2000c1e1900 */
[----:B-1----:R-:W-:Y:S01]  /*1ae0*/  @!P3 MOV R33, R25 ;  /* 0x000000190021b202 */ /* 0x002fe20000000f00 */
[--C-:B------:R-:W-:Y:S02]  /*1af0*/  @!P3 IMAD.MOV.U32 R32, RZ, RZ, R24.reuse ;  /* 0x000000ffff20b224 */ /* 0x100fe400078e0018 */
[----:B------:R-:W-:-:S04]  /*1b00*/  @!P1 IMAD.WIDE.U32 R24, R28, UR21, R24 ;  /* 0x000000151c189c25 */ /* 0x000fc8000f8e0018 */
[----:B------:R-:W-:Y:S01]  /*1b10*/  @!P3 IMAD.WIDE.U32 R32, R26, UR21, R32 ;  /* 0x000000151a20bc25 */ /* 0x000fe2000f8e0020 */
[----:B0-----:R-:W-:Y:S02]  /*1b20*/  @!P1 LEA R30, P0, R24, R4, 0x2 ;  /* 0x00000004181e9211 */ /* 0x001fe400078010ff */
[----:B------:R-:W-:Y:S01]  /*1b30*/  MOV R15, 0xff800000 ;  /* 0xff800000000f7802 */ /* 0x000fe20000000f00 */
[----:B------:R-:W-:Y:S01]  /*1b40*/  @!P1 IMAD R28, R28, UR15, R25 ;  /* 0x0000000f1c1c9c24 */ /* 0x000fe2000f8e0219 */
[----:B------:R-:W-:Y:S01]  /*1b50*/  @!P3 LEA R12, P4, R32, R12, 0x2 ;  /* 0x0000000c200cb211 */ /* 0x000fe200078810ff */
[----:B------:R-:W-:Y:S02]  /*1b60*/  @!P3 IMAD R26, R26, UR15, R33 ;  /* 0x0000000f1a1abc24 */ /* 0x000fe4000f8e0221 */
[----:B------:R-:W-:Y:S01]  /*1b70*/  IMAD.MOV.U32 R21, RZ, RZ, -0x800000 ;  /* 0xff800000ff157424 */ /* 0x000fe200078e00ff */
[----:B------:R-:W-:Y:S01]  /*1b80*/  @!P1 LEA.HI.X R31, R24, R5, R28, 0x2, P0 ;  /* 0x00000005181f9211 */ /* 0x000fe200000f141c */
[----:B------:R-:W-:Y:S01]  /*1b90*/  IMAD.MOV.U32 R5, RZ, RZ, -0x800000 ;  /* 0xff800000ff057424 */ /* 0x000fe200078e00ff */
[----:B------:R-:W-:Y:S01]  /*1ba0*/  @!P3 LEA.HI.X R13, R32, R13, R26, 0x2, P4 ;  /* 0x0000000d200db211 */ /* 0x000fe200020f141a */
[----:B------:R-:W0:Y:S02]  /*1bb0*/  S2UR UR4, SR_CgaCtaId ;  /* 0x00000000000479c3 */ /* 0x000e240000008800 */
[----:B------:R-:W3:Y:S04]  /*1bc0*/  @!P2 LDG.E R21, desc[UR8][R10.64] ;  /* 0x000000080a15a981 */ /* 0x000ee8000c1e1900 */
[----:B------:R-:W3:Y:S01]  /*1bd0*/  @!P3 LDG.E R15, desc[UR8][R12.64] ;  /* 0x000000080c0fb981 */ /* 0x000ee2000c1e1900 */
[----:B------:R-:W-:Y:S01]  /*1be0*/  UMOV UR10, 0x400 ;  /* 0x00000400000a7882 */ /* 0x000fe20000000000 */
[C---:B------:R-:W-:Y:S01]  /*1bf0*/  ISETP.GT.U32.AND P5, PT, R20.reuse, 0x2ff, PT ;  /* 0x000002ff1400780c */ /* 0x040fe20003fa4070 */
[----:B------:R-:W1:Y:S01]  /*1c00*/  LDC R4, c[0x0][0x434] ;  /* 0x00010d00ff047b82 */ /* 0x000e620000000800 */
[----:B------:R2:W3:Y:S01]  /*1c10*/  @!P1 LDG.E R5, desc[UR8][R30.64] ;  /* 0x000000081e059981 */ /* 0x0004e2000c1e1900 */
[----:B------:R-:W-:Y:S01]  /*1c20*/  ISETP.GT.U32.AND P0, PT, R20, 0x37f, PT ;  /* 0x0000037f1400780c */ /* 0x000fe20003f04070 */
[----:B0-----:R-:W-:-:S06]  /*1c30*/  ULEA UR4, UR4, UR10, 0x18 ;  /* 0x0000000a04047291 */ /* 0x001fcc000f8ec0ff */
[----:B------:R-:W-:-:S05]  /*1c40*/  LEA R9, R9, UR4, 0x2 ;  /* 0x0000000409097c11 */ /* 0x000fca000f8e10ff */
[----:B------:R-:W-:Y:S01]  /*1c50*/  IMAD R18, R18, 0x44, R9 ;  /* 0x0000004412127824 */ /* 0x000fe200078e0209 */
[C---:B------:R-:W-:Y:S02]  /*1c60*/  ISETP.GT.U32.AND P4, PT, R20.reuse, 0x27f, PT ;  /* 0x0000027f1400780c */ /* 0x040fe40003f84070 */
[C---:B------:R-:W-:Y:S02]  /*1c70*/  ISETP.GT.U32.AND P3, PT, R20.reuse, 0x1ff, PT ;  /* 0x000001ff1400780c */ /* 0x040fe40003f64070 */
[C---:B------:R-:W-:Y:S02]  /*1c80*/  ISETP.GT.U32.AND P2, PT, R20.reuse, 0x17f, PT ;  /* 0x0000017f1400780c */ /* 0x040fe40003f44070 */
[C---:B------:R-:W-:Y:S02]  /*1c90*/  ISETP.GT.U32.AND P1, PT, R20.reuse, 0xff, PT ;  /* 0x000000ff1400780c */ /* 0x040fe40003f24070 */
[C---:B--2---:R-:W-:Y:S01]  /*1ca0*/  LOP3.LUT R34, R20.reuse, 0x7, RZ, 0xc0, !PT ;  /* 0x0000000714227812 */ /* 0x044fe200078ec0ff */
[----:B------:R-:W-:Y:S01]  /*1cb0*/  IMAD.MOV.U32 R31, RZ, RZ, -0x800000 ;  /* 0xff800000ff1f7424 */ /* 0x000fe200078e00ff */
[----:B------:R-:W-:Y:S01]  /*1cc0*/  MOV R32, 0xff800000 ;  /* 0xff80000000207802 */ /* 0x000fe20000000f00 */
[----:B------:R-:W-:Y:S01]  /*1cd0*/  IMAD.MOV.U32 R30, RZ, RZ, -0x800000 ;  /* 0xff800000ff1e7424 */ /* 0x000fe200078e00ff */
[----:B------:R-:W-:Y:S01]  /*1ce0*/  MOV R25, 0xff800000 ;  /* 0xff80000000197802 */ /* 0x000fe20000000f00 */
[----:B------:R-:W-:Y:S01]  /*1cf0*/  IMAD.MOV.U32 R26, RZ, RZ, -0x800000 ;  /* 0xff800000ff1a7424 */ /* 0x000fe200078e00ff */
[----:B-1----:R-:W-:Y:S01]  /*1d00*/  IABS R9, R4 ;  /* 0x0000000400097213 */ /* 0x002fe20000000000 */
[----:B------:R-:W-:Y:S01]  /*1d10*/  IMAD.MOV.U32 R24, RZ, RZ, -0x800000 ;  /* 0xff800000ff187424 */ /* 0x000fe200078e00ff */
[----:B-----5:R0:W-:Y:S01]  /*1d20*/  @!P0 STS [R18+0x220], R27 ;  /* 0x0002201b12008388 */ /* 0x0201e20000000800 */
[----:B------:R-:W-:-:S03]  /*1d30*/  ISETP.GT.U32.AND P0, PT, R20, 0x7f, PT ;  /* 0x0000007f1400780c */ /* 0x000fc60003f04070 */
[----:B----4-:R-:W-:Y:S04]  /*1d40*/  STS [R18], R19 ;  /* 0x0000001312007388 */ /* 0x010fe80000000800 */
[----:B------:R1:W-:Y:S01]  /*1d50*/  @!P5 STS [R18+0x440], R29 ;  /* 0x0004401d1200d388 */ /* 0x0003e20000000800 */
[----:B0-----:R-:W-:-:S03]  /*1d60*/  IMAD.MOV.U32 R27, RZ, RZ, -0x800000 ;  /* 0xff800000ff1b7424 */ /* 0x001fc600078e00ff */
[----:B---3--:R-:W-:Y:S04]  /*1d70*/  @!P4 STS [R18+0x660], R22 ;  /* 0x000660161200c388 */ /* 0x008fe80000000800 */
[----:B------:R0:W-:Y:S01]  /*1d80*/  @!P3 STS [R18+0x880], R14 ;  /* 0x0008800e1200b388 */ /* 0x0001e20000000800 */
[----:B-1----:R-:W-:Y:S01]  /*1d90*/  MOV R29, 0xff800000 ;  /* 0xff800000001d7802 */ /* 0x002fe20000000f00 */
[----:B0-----:R-:W0:Y:S02]  /*1da0*/  LDC R14, c[0x0][0x3e0] ;  /* 0x0000f800ff0e7b82 */ /* 0x001e240000000800 */
[----:B------:R-:W-:Y:S04]  /*1db0*/  @!P1 STS [R18+0xcc0], R21 ;  /* 0x000cc01512009388 */ /* 0x000fe80000000800 */
[----:B------:R1:W-:Y:S04]  /*1dc0*/  @!P2 STS [R18+0xaa0], R15 ;  /* 0x000aa00f1200a388 */ /* 0x0003e80000000800 */
[----:B------:R2:W-:Y:S01]  /*1dd0*/  @!P0 STS [R18+0xee0], R5 ;  /* 0x000ee00512008388 */ /* 0x0005e20000000800 */
[----:B-1----:R-:W-:-:S04]  /*1de0*/  SHF.R.U32.HI R15, RZ, 0x3, R20 ;  /* 0x00000003ff0f7819 */ /* 0x002fc80000011614 */
[----:B------:R-:W-:-:S05]  /*1df0*/  LEA R28, R15, UR4, 0x2 ;  /* 0x000000040f1c7c11 */ /* 0x000fca000f8e10ff */
[----:B------:R-:W-:Y:S01]  /*1e00*/  IMAD R33, R34, 0x44, R28 ;  /* 0x0000004422217824 */ /* 0x000fe200078e021c */
[----:B------:R-:W-:Y:S06]  /*1e10*/  BAR.SYNC.DEFER_BLOCKING 0x0 ;  /* 0x0000000000007b1d */ /* 0x000fec0000010000 */
[----:B--2---:R-:W1:Y:S01]  /*1e20*/  I2F.RP R18, R9 ;  /* 0x0000000900127306 */ /* 0x004e620000209400 */
[----:B------:R-:W-:Y:S04]  /*1e30*/  @!P0 LDS R32, [R33] ;  /* 0x0000000021208984 */ /* 0x000fe80000000800 */
[----:B------:R-:W-:Y:S04]  /*1e40*/  @!P0 LDS R31, [R33+0x220] ;  /* 0x00022000211f8984 */ /* 0x000fe80000000800 */
[----:B------:R-:W2:Y:S04]  /*1e50*/  @!P0 LDS R30, [R33+0x440] ;  /* 0x00044000211e8984 */ /* 0x000ea80000000800 */
[----:B------:R-:W-:Y:S04]  /*1e60*/  @!P0 LDS R29, [R33+0x660] ;  /* 0x00066000211d8984 */ /* 0x000fe80000000800 */
[----:B------:R-:W3:Y:S04]  /*1e70*/  @!P0 LDS R27, [R33+0x880] ;  /* 0x00088000211b8984 */ /* 0x000ee80000000800 */
[----:B------:R-:W-:Y:S04]  /*1e80*/  @!P0 LDS R26, [R33+0xaa0] ;  /* 0x000aa000211a8984 */ /* 0x000fe80000000800 */
[----:B------:R-:W4:Y:S04]  /*1e90*/  @!P0 LDS R25, [R33+0xcc0] ;  /* 0x000cc00021198984 */ /* 0x000f280000000800 */
[----:B------:R-:W5:Y:S01]  /*1ea0*/  @!P0 LDS R24, [R33+0xee0] ;  /* 0x000ee00021188984 */ /* 0x000f620000000800 */
[----:B-1----:R-:W1:Y:S02]  /*1eb0*/  MUFU.RCP R18, R18 ;  /* 0x0000001200127308 */ /* 0x002e640000001000 */
[----:B-1----:R-:W-:Y:S01]  /*1ec0*/  VIADD R18, R18, 0xffffffe ;  /* 0x0ffffffe12127836 */ /* 0x002fe20000000000 */
[----:B--2---:R-:W-:-:S05]  /*1ed0*/  FMNMX3.FTZ R13, R32, R31, R30, !PT ;  /* 0x0000001f200d7276 */ /* 0x004fca000781001e */
[----:B------:R-:W1:Y:S01]  /*1ee0*/  F2I.FTZ.U32.TRUNC.NTZ R19, R18 ;  /* 0x0000001200137305 */ /* 0x000e62000021f000 */
[----:B---3--:R-:W-:-:S04]  /*1ef0*/  FMNMX3.FTZ R13, R13, R29, R27, !PT ;  /* 0x0000001d0d0d7276 */ /* 0x008fc8000781001b */
[----:B----4-:R-:W-:-:S04]  /*1f00*/  FMNMX3.FTZ R13, R13, R26, R25, !PT ;  /* 0x0000001a0d0d7276 */ /* 0x010fc80007810019 */
[----:B-----5:R-:W-:-:S05]  /*1f10*/  FMNMX.FTZ R13, R13, R24, !PT ;  /* 0x000000180d0d7209 */ /* 0x020fca0007810000 */
[----:B------:R-:W2:Y:S01]  /*1f20*/  SHFL.BFLY PT, R12, R13, 0x4, 0x1f ;  /* 0x0c801f000d0c7f89 */ /* 0x000ea200000e0000 */
[----:B-1----:R-:W-:Y:S01]  /*1f30*/  IADD3 R11, PT, PT, RZ, -R19, RZ ;  /* 0x80000013ff0b7210 */ /* 0x002fe20007ffe0ff */
[----:B------:R-:W-:-:S04]  /*1f40*/  IMAD.MOV.U32 R18, RZ, RZ, RZ ;  /* 0x000000ffff127224 */ /* 0x000fc800078e00ff */
[----:B------:R-:W-:Y:S01]  /*1f50*/  IMAD R11, R11, R9, RZ ;  /* 0x000000090b0b7224 */ /* 0x000fe200078e02ff */
[----:B------:R-:W-:-:S03]  /*1f60*/  IABS R5, R3 ;  /* 0x0000000300057213 */ /* 0x000fc60000000000 */
[----:B------:R-:W-:-:S06]  /*1f70*/  IMAD.HI.U32 R11, R19, R11, R18 ;  /* 0x0000000b130b7227 */ /* 0x000fcc00078e0012 */
[----:B------:R-:W-:-:S04]  /*1f80*/  IMAD.HI.U32 R11, R11, R5, RZ ;  /* 0x000000050b0b7227 */ /* 0x000fc800078e00ff */
[----:B------:R-:W-:Y:S01]  /*1f90*/  IMAD.MOV R10, RZ, RZ, -R11 ;  /* 0x000000ffff0a7224 */ /* 0x000fe200078e0a0b */
[----:B--2---:R-:W-:-:S03]  /*1fa0*/  FMNMX.FTZ R12, R13, R12, !PT ;  /* 0x0000000c0d0c7209 */ /* 0x004fc60007810000 */
[C---:B------:R-:W-:Y:S02]  /*1fb0*/  IMAD R5, R9.reuse, R10, R5 ;  /* 0x0000000a09057224 */ /* 0x040fe400078e0205 */
[----:B------:R-:W1:Y:S03]  /*1fc0*/  SHFL.BFLY PT, R10, R12, 0x2, 0x1f ;  /* 0x0c401f000c0a7f89 */ /* 0x000e6600000e0000 */
[----:B------:R-:W-:-:S13]  /*1fd0*/  ISETP.GT.U32.AND P0, PT, R9, R5, PT ;  /* 0x000000050900720c */ /* 0x000fda0003f04070 */
[----:B------:R-:W-:-:S04]  /*1fe0*/  @!P0 IADD3 R5, PT, PT, R5, -R9, RZ ;  /* 0x8000000905058210 */ /* 0x000fc80007ffe0ff */
[----:B------:R-:W-:Y:S02]  /*1ff0*/  ISETP.GE.U32.AND P2, PT, R5, R9, PT ;  /* 0x000000090500720c */ /* 0x000fe40003f46070 */
[----:B-1----:R-:W-:-:S05]  /*2000*/  FMNMX.FTZ R9, R12, R10, !PT ;  /* 0x0000000a0c097209 */ /* 0x002fca0007810000 */
[----:B------:R-:W1:Y:S01]  /*2010*/  SHFL.BFLY PT, R5, R9, 0x1, 0x1f ;  /* 0x0c201f0009057f89 */ /* 0x000e6200000e0000 */
[----:B------:R-:W-:Y:S01]  /*2020*/  LOP3.LUT R3, R3, R4, RZ, 0x3c, !PT ;  /* 0x0000000403037212 */ /* 0x000fe200078e3cff */
[----:B------:R-:W-:Y:S01]  /*2030*/  @!P0 VIADD R11, R11, 0x1 ;  /* 0x000000010b0b8836 */ /* 0x000fe20000000000 */
[----:B------:R-:W-:Y:S02]  /*2040*/  ISETP.NE.AND P0, PT, R4, RZ, PT ;  /* 0x000000ff0400720c */ /* 0x000fe40003f05270 */
[----:B------:R-:W-:Y:S01]  /*2050*/  ISETP.GE.AND P1, PT, R3, RZ, PT ;  /* 0x000000ff0300720c */ /* 0x000fe20003f26270 */
[----:B------:R-:W-:-:S12]  /*2060*/  @P2 VIADD R11, R11, 0x1 ;  /* 0x000000010b0b2836 */ /* 0x000fd80000000000 */
        /* <DEDUP_REMOVED lines=16> */
[----:B------:R-:W-:Y:S01]  /*2170*/  USHF.R.S32.HI UR4, URZ, 0x1f, UR22 ;  /* 0x0000001fff047899 */ /* 0x000fe20008011416 */
[----:B------:R-:W-:Y:S01]  /*2180*/  FMUL.FTZ R21, R21, 1.4426950216293334961 ;  /* 0x3fb8aa3b15157820 */ /* 0x000fe20000410000 */
[----:B------:R-:W-:-:S05]  /*2190*/  FADD.FTZ R19, -R9, R26 ;  /* 0x0000001a09137221 */ /* 0x000fca0000010100 */
[----:B------:R-:W2:Y:S01]  /*21a0*/  MUFU.EX2 R23, R23 ;  /* 0x0000001700177308 */ /* 0x000ea20000000800 */
[----:B------:R-:W-:Y:S01]  /*21b0*/  ULOP3.LUT UR4, UR4, 0x1, URZ, 0xfc, !UPT ;  /* 0x0000000104047892 */ /* 0x000fe2000f8efcff */
[----:B------:R-:W-:Y:S01]  /*21c0*/  FMUL.FTZ R19, R19, 1.4426950216293334961 ;  /* 0x3fb8aa3b13137820 */ /* 0x000fe20000410000 */
[----:B------:R-:W-:-:S05]  /*21d0*/  FADD.FTZ R18, -R9, R25 ;  /* 0x0000001909127221 */ /* 0x000fca0000010100 */
[----:B------:R-:W3:Y:S01]  /*21e0*/  MUFU.EX2 R22, R22 ;  /* 0x0000001600167308 */ /* 0x000ee20000000800 */
[----:B------:R-:W-:Y:S01]  /*21f0*/  FMUL.FTZ R18, R18, 1.4426950216293334961 ;  /* 0x3fb8aa3b12127820 */ /* 0x000fe20000410000 */
[----:B------:R-:W-:Y:S02]  /*2200*/  IMAD R3, R11, UR4, RZ ;  /* 0x000000040b037c24 */ /* 0x000fe4000f8e02ff */
[----:B-1----:R-:W-:Y:S01]  /*2210*/  FADD.FTZ R35, R13, R35 ;  /* 0x000000230d237221 */ /* 0x002fe20000010000 */
[----:B------:R-:W-:Y:S01]  /*2220*/  FADD.FTZ R13, -R9, R24 ;  /* 0x00000018090d7221 */ /* 0x000fe20000010100 */
[----:B0-----:R-:W-:Y:S01]  /*2230*/  IABS R10, R14 ;  /* 0x0000000e000a7213 */ /* 0x001fe20000000000 */
[----:B------:R-:W-:Y:S01]  /*2240*/  HFMA2 R38, -RZ, RZ, 0, 0 ;  /* 0x00000000ff267431 */ /* 0x000fe200000001ff */
[----:B------:R-:W0:Y:S01]  /*2250*/  MUFU.EX2 R21, R21 ;  /* 0x0000001500157308 */ /* 0x000e220000000800 */
[----:B--2---:R-:W-:Y:S01]  /*2260*/  FADD.FTZ R23, R35, R23 ;  /* 0x0000001723177221 */ /* 0x004fe20000010000 */
[----:B------:R-:W-:Y:S01]  /*2270*/  IABS R12, R3 ;  /* 0x00000003000c7213 */ /* 0x000fe20000000000 */
[----:B------:R-:W-:Y:S01]  /*2280*/  FMUL.FTZ R13, R13, 1.4426950216293334961 ;  /* 0x3fb8aa3b0d0d7820 */ /* 0x000fe20000410000 */
[----:B------:R-:W1:Y:S04]  /*2290*/  LDCU UR4, c[0x0][0x430] ;  /* 0x00008600ff0477ac */ /* 0x000e680008000800 */
[----:B------:R-:W2:Y:S01]  /*22a0*/  MUFU.EX2 R19, R19 ;  /* 0x0000001300137308 */ /* 0x000ea20000000800 */
[----:B---3--:R-:W-:-:S07]  /*22b0*/  FADD.FTZ R23, R23, R22 ;  /* 0x0000001617177221 */ /* 0x008fce0000010000 */
[----:B------:R-:W-:Y:S08]  /*22c0*/  MUFU.EX2 R18, R18 ;  /* 0x0000001200127308 */ /* 0x000ff00000000800 */
[----:B------:R-:W3:Y:S01]  /*22d0*/  I2F.RP R5, R10 ;  /* 0x0000000a00057306 */ /* 0x000ee20000209400 */
[----:B0-----:R-:W-:-:S07]  /*22e0*/  FADD.FTZ R21, R23, R21 ;  /* 0x0000001517157221 */ /* 0x001fce0000010000 */
[----:B------:R-:W0:Y:S08]  /*22f0*/  I2F.RP R36, R12 ;  /* 0x0000000c00247306 */ /* 0x000e300000209400 */
[----:B------:R-:W4:Y:S01]  /*2300*/  MUFU.EX2 R22, R13 ;  /* 0x0000000d00167308 */ /* 0x000f220000000800 */
[----:B--2---:R-:W-:-:S07]  /*2310*/  FADD.FTZ R19, R21, R19 ;  /* 0x0000001315137221 */ /* 0x004fce0000010000 */
[----:B---3--:R2:W-:Y:S08]  /*2320*/  MUFU.RCP R13, R5 ;  /* 0x00000005000d7308 */ /* 0x0085f00000001000 */
[----:B0-----:R-:W0:Y:S01]  /*2330*/  MUFU.RCP R36, R36 ;  /* 0x0000002400247308 */ /* 0x001e220000001000 */
[----:B--2---:R-:W-:-:S04]  /*2340*/  FADD.FTZ R5, R19, R18 ;  /* 0x0000001213057221 */ /* 0x004fc80000010000 */
[----:B----4-:R-:W-:-:S05]  /*2350*/  FADD.FTZ R5, R5, R22 ;  /* 0x0000001605057221 */ /* 0x010fca0000010000 */
[----:B------:R-:W2:Y:S01]  /*2360*/  SHFL.BFLY PT, R22, R5, 0x4, 0x1f ;  /* 0x0c801f0005167f89 */ /* 0x000ea200000e0000 */
[----:B0-----:R-:W-:Y:S02]  /*2370*/  VIADD R36, R36, 0xffffffe ;  /* 0x0ffffffe24247836 */ /* 0x001fe40000000000 */
[----:B------:R-:W-:Y:S02]  /*2380*/  VIADD R13, R13, 0xffffffe ;  /* 0x0ffffffe0d0d7836 */ /* 0x000fe40000000000 */
[----:B------:R-:W0:Y:S08]  /*2390*/  F2I.FTZ.U32.TRUNC.NTZ R39, R36 ;  /* 0x0000002400277305 */ /* 0x000e30000021f000 */
[----:B------:R-:W3:Y:S01]  /*23a0*/  F2I.FTZ.U32.TRUNC.NTZ R37, R13 ;  /* 0x0000000d00257305 */ /* 0x000ee2000021f000 */
[----:B------:R-:W-:-:S02]  /*23b0*/  VIADD R19, R12, UR18 ;  /* 0x000000120c137c36 */ /* 0x000fc40008000000 */
[----:B--2---:R-:W-:Y:S01]  /*23c0*/  FADD.FTZ R22, R5, R22 ;  /* 0x0000001605167221 */ /* 0x004fe20000010000 */
[----:B0-----:R-:W-:Y:S01]  /*23d0*/  IADD3 R23, PT, PT, RZ, -R39, RZ ;  /* 0x80000027ff177210 */ /* 0x001fe20007ffe0ff */
[----:B---3--:R-:W-:-:S03]  /*23e0*/  IMAD.MOV R18, RZ, RZ, -R37 ;  /* 0x000000ffff127224 */ /* 0x008fc600078e0a25 */
[----:B------:R-:W0:Y:S01]  /*23f0*/  SHFL.BFLY PT, R21, R22, 0x2, 0x1f ;  /* 0x0c401f0016157f89 */ /* 0x000e2200000e0000 */
[----:B------:R-:W-:Y:S02]  /*2400*/  IMAD R23, R23, R12, RZ ;  /* 0x0000000c17177224 */ /* 0x000fe400078e02ff */
[----:B------:R-:W-:Y:S02]  /*2410*/  IMAD R18, R18, R10, RZ ;  /* 0x0000000a12127224 */ /* 0x000fe400078e02ff */
[----:B------:R-:W-:Y:S01]  /*2420*/  IMAD.MOV.U32 R36, RZ, RZ, RZ ;  /* 0x000000ffff247224 */ /* 0x000fe200078e00ff */
[----:B------:R-:W-:Y:S01]  /*2430*/  IABS R5, R3 ;  /* 0x0000000300057213 */ /* 0x000fe20000000000 */
[----:B------:R-:W-:Y:S01]  /*2440*/  IMAD.HI.U32 R23, R39, R23, R38 ;  /* 0x0000001727177227 */ /* 0x000fe200078e0026 */
[----:B------:R-:W-:-:S03]  /*2450*/  IABS R13, R19 ;  /* 0x00000013000d7213 */ /* 0x000fc60000000000 */
[----:B------:R-:W-:-:S04]  /*2460*/  IMAD.HI.U32 R18, R37, R18, R36 ;  /* 0x0000001225127227 */ /* 0x000fc800078e0024 */
[----:B------:R-:W-:Y:S02]  /*2470*/  IMAD.MOV R5, RZ, RZ, -R5 ;  /* 0x000000ffff057224 */ /* 0x000fe400078e0a05 */
[----:B------:R-:W-:-:S04]  /*2480*/  IMAD.HI.U32 R23, R23, R13, RZ ;  /* 0x0000000d17177227 */ /* 0x000fc800078e00ff */
[----:B------:R-:W-:-:S04]  /*2490*/  IMAD.HI.U32 R18, R18, R13, RZ ;  /* 0x0000000d12127227 */ /* 0x000fc800078e00ff */
[----:B------:R-:W-:Y:S01]  /*24a0*/  IMAD R35, R23, R5, R13 ;  /* 0x0000000517237224 */ /* 0x000fe200078e020d */
[----:B------:R-:W-:Y:S01]  /*24b0*/  IADD3 R5, PT, PT, -R18, RZ, RZ ;  /* 0x000000ff12057210 */ /* 0x000fe20007ffe1ff */
[----:B0-----:R-:W-:-:S03]  /*24c0*/  FADD.FTZ R21, R22, R21 ;  /* 0x0000001516157221 */ /* 0x001fc60000010000 */
[----:B------:R-:W-:Y:S01]  /*24d0*/  ISETP.GT.U32.AND P2, PT, R12, R35, PT ;  /* 0x000000230c00720c */ /* 0x000fe20003f44070 */
[C---:B------:R-:W-:Y:S02]  /*24e0*/  IMAD R13, R10.reuse, R5, R13 ;  /* 0x000000050a0d7224 */ /* 0x040fe400078e020d */
[----:B------:R-:W0:Y:S03]  /*24f0*/  SHFL.BFLY PT, R5, R21, 0x1, 0x1f ;  /* 0x0c201f0015057f89 */ /* 0x000e2600000e0000 */
[----:B------:R-:W-:-:S07]  /*2500*/  ISETP.GT.U32.AND P0, PT, R10, R13, PT ;  /* 0x0000000d0a00720c */ /* 0x000fce0003f04070 */
[----:B------:R-:W-:-:S05]  /*2510*/  @!P2 IMAD.IADD R35, R35, 0x1, -R12 ;  /* 0x000000012323a824 */ /* 0x000fca00078e0a0c */
[-C--:B------:R-:W-:Y:S01]  /*2520*/  ISETP.GE.U32.AND P1, PT, R35, R12.reuse, PT ;  /* 0x0000000c2300720c */ /* 0x080fe20003f26070 */
[----:B------:R-:W-:Y:S01]  /*2530*/  @!P0 IMAD.IADD R13, R13, 0x1, -R10 ;  /* 0x000000010d0d8824 */ /* 0x000fe200078e0a0a */
[----:B------:R-:W-:-:S04]  /*2540*/  LOP3.LUT R22, R19, R12, RZ, 0x3c, !PT ;  /* 0x0000000c13167212 */ /* 0x000fc800078e3cff */
[----:B------:R-:W-:Y:S02]  /*2550*/  ISETP.GE.U32.AND P4, PT, R13, R10, PT ;  /* 0x0000000a0d00720c */ /* 0x000fe40003f86070 */
[----:B------:R-:W-:Y:S01]  /*2560*/  @!P2 IADD3 R23, PT, PT, R23, 0x1, RZ ;  /* 0x000000011717a810 */ /* 0x000fe20007ffe0ff */
[----:B0-----:R-:W-:Y:S01]  /*2570*/  FADD.FTZ R5, R21, R5 ;  /* 0x0000000515057221 */ /* 0x001fe20000010000 */
[----:B------:R-:W-:Y:S01]  /*2580*/  LOP3.LUT R19, R19, R14, RZ, 0x3c, !PT ;  /* 0x0000000e13137212 */ /* 0x000fe200078e3cff */
[----:B------:R-:W-:Y:S01]  /*2590*/  @!P0 VIADD R18, R18, 0x1 ;  /* 0x0000000112128836 */ /* 0x000fe20000000000 */
[----:B------:R-:W-:Y:S01]  /*25a0*/  ISETP.GE.AND P3, PT, R22, RZ, PT ;  /* 0x000000ff1600720c */ /* 0x000fe20003f66270 */
[----:B------:R-:W-:Y:S01]  /*25b0*/  @P1 VIADD R23, R23, 0x1 ;  /* 0x0000000117171836 */ /* 0x000fe20000000000 */
[----:B------:R-:W-:Y:S02]  /*25c0*/  FSETP.NE.FTZ.AND P1, PT, R5, RZ, PT ;  /* 0x000000ff0500720b */ /* 0x000fe40003f35000 */
[----:B------:R-:W-:-:S02]  /*25d0*/  ISETP.GE.AND P2, PT, R19, RZ, PT ;  /* 0x000000ff1300720c */ /* 0x000fc40003f46270 */
[----:B------:R-:W-:Y:S01]  /*25e0*/  ISETP.NE.AND P0, PT, R14, RZ, PT ;  /* 0x000000ff0e00720c */ /* 0x000fe20003f05270 */
[----:B------:R-:W-:Y:S01]  /*25f0*/  @P4 VIADD R18, R18, 0x1 ;  /* 0x0000000112124836 */ /* 0x000fe20000000000 */
[----:B------:R-:W-:Y:S02]  /*2600*/  ISETP.NE.AND P5, PT, R3, RZ, PT ;  /* 0x000000ff0300720c */ /* 0x000fe40003fa5270 */
[----:B------:R-:W-:Y:S02]  /*2610*/  MOV R10, R23 ;  /* 0x00000017000a7202 */ /* 0x000fe40000000f00 */
[----:B------:R-:W-:Y:S02]  /*2620*/  MOV R13, R18 ;  /* 0x00000012000d7202 */ /* 0x000fe40000000f00 */
[----:B------:R-:W-:Y:S02]  /*2630*/  @!P3 IADD3 R10, PT, PT, -R10, RZ, RZ ;  /* 0x000000ff0a0ab210 */ /* 0x000fe40007ffe1ff */
[----:B------:R-:W-:Y:S01]  /*2640*/  ISETP.NE.AND P3, PT, R11, RZ, PT ;  /* 0x000000ff0b00720c */ /* 0x000fe20003f65270 */
[----:B------:R-:W-:Y:S01]  /*2650*/  @!P2 IMAD.MOV R13, RZ, RZ, -R13 ;  /* 0x000000ffff0da224 */ /* 0x000fe200078e0a0d */
[----:B------:R0:W2:Y:S01]  /*2660*/  @P1 MUFU.LG2 R11, R5 ;  /* 0x00000005000b1308 */ /* 0x0000a20000000c00 */
[----:B------:R-:W-:-:S02]  /*2670*/  @!P0 LOP3.LUT R13, RZ, R14, RZ, 0x33, !PT ;  /* 0x0000000eff0d8212 */ /* 0x000fc400078e33ff */
[----:B------:R-:W-:Y:S02]  /*2680*/  LOP3.LUT P0, RZ, R20, 0x387, RZ, 0xc0, !PT ;  /* 0x0000038714ff7812 */ /* 0x000fe4000780c0ff */
[----:B------:R-:W-:Y:S02]  /*2690*/  @!P5 LOP3.LUT R10, RZ, R12, RZ, 0x33, !PT ;  /* 0x0000000cff0ad212 */ /* 0x000fe400078e33ff */
[----:B------:R-:W-:Y:S02]  /*26a0*/  SEL R12, RZ, 0x1, !P3 ;  /* 0x00000001ff0c7807 */ /* 0x000fe40005800000 */
[----:B------:R-:W-:Y:S02]  /*26b0*/  SHF.R.S32.HI R18, RZ, 0x1f, R3 ;  /* 0x0000001fff127819 */ /* 0x000fe40000011403 */
[----:B------:R-:W-:Y:S01]  /*26c0*/  ISETP.LT.U32.AND P2, PT, R16, R10, PT ;  /* 0x0000000a1000720c */ /* 0x000fe20003f41070 */
[----:B-1----:R-:W-:Y:S01]  /*26d0*/  IMAD R4, R4, UR4, RZ ;  /* 0x0000000404047c24 */ /* 0x002fe2000f8e02ff */
[----:B------:R-:W-:-:S02]  /*26e0*/  LOP3.LUT R12, R18, R12, RZ, 0xfc, !PT ;  /* 0x0000000c120c7212 */ /* 0x000fc400078efcff */
[----:B0-----:R-:W-:Y:S01]  /*26f0*/  SHF.R.S32.HI R5, RZ, 0x1f, R10 ;  /* 0x0000001fff057819 */ /* 0x001fe2000001140a */
[----:B------:R-:W-:Y:S01]  /*2700*/  IMAD R13, R13, UR5, RZ ;  /* 0x000000050d0d7c24 */ /* 0x000fe2000f8e02ff */
[----:B------:R-:W-:Y:S02]  /*2710*/  BSSY.RECONVERGENT B1, `(.L_x_46) ;  /* 0x000012c000017945 */ /* 0x000fe40003800200 */
[----:B------:R-:W-:Y:S01]  /*2720*/  ISETP.LT.AND.EX P2, PT, R17, R5, PT, P2 ;  /* 0x000000051100720c */ /* 0x000fe20003f41320 */
[----:B------:R-:W-:Y:S01]  /*2730*/  IMAD R4, R3, R4, RZ ;  /* 0x0000000403047224 */ /* 0x000fe200078e02ff */
[----:B------:R-:W-:Y:S01]  /*2740*/  MOV R23, 0x7f800000 ;  /* 0x7f80000000177802 */ /* 0x000fe20000000f00 */
[----:B------:R-:W-:Y:S01]  /*2750*/  IMAD R3, R12, R13, RZ ;  /* 0x0000000d0c037224 */ /* 0x000fe200078e02ff */
[----:B------:R-:W-:Y:S01]  /*2760*/  SEL R5, R16, R10, P2 ;  /* 0x0000000a10057207 */ /* 0x000fe20001000000 */
[----:B--2---:R-:W-:Y:S01]  /*2770*/  @P1 FFMA.FTZ R23, R11, 0.69314718246459960938, R9 ;  /* 0x3f3172180b171823 */ /* 0x004fe20000010009 */
[----:B------:R-:W-:Y:S07]  /*2780*/  @P0 BRA `(.L_x_47) ;  /* 0x0000001000900947 */ /* 0x000fee0003800000 */
        /* <DEDUP_REMOVED lines=11> */
[----:B------:R-:W-:Y:S01]  /*2840*/  IADD3 R11, P1, PT, R14, 0x1, RZ ;  /* 0x000000010e0b7810 */ /* 0x000fe20007f3e0ff */
[----:B------:R-:W-:Y:S02]  /*2850*/  IMAD R9, R10, UR19, RZ ;  /* 0x000000130a097c24 */ /* 0x000fe4000f8e02ff */
[C---:B------:R-:W-:Y:S01]  /*2860*/  IMAD.WIDE.U32 R12, R14.reuse, UR19, RZ ;  /* 0x000000130e0c7c25 */ /* 0x040fe2000f8e00ff */
[----:B------:R-:W-:Y:S02]  /*2870*/  ISETP.GE.U32.AND P0, PT, R11, 0x3, PT ;  /* 0x000000030b00780c */ /* 0x000fe40003f06070 */
[----:B------:R-:W-:Y:S01]  /*2880*/  IADD3.X R11, PT, PT, RZ, R10, RZ, P1, !PT ;  /* 0x0000000aff0b7210 */ /* 0x000fe20000ffe4ff */
[----:B------:R-:W-:-:S03]  /*2890*/  IMAD R9, R14, UR14, R9 ;  /* 0x0000000e0e097c24 */ /* 0x000fc6000f8e0209 */
[----:B------:R-:W-:Y:S02]  /*28a0*/  ISETP.GE.U32.AND.EX P0, PT, R11, RZ, PT, P0 ;  /* 0x000000ff0b00720c */ /* 0x000fe40003f06100 */
        /* <DEDUP_REMOVED lines=26> */
[----:B------:R-:W-:-:S05]  /*2a50*/  @!P0 LOP3.LUT R39, RZ, R38, RZ, 0x33, !PT ;  /* 0x00000026ff278212 */ /* 0x000fca00078e33ff */
[----:B------:R-:W-:-:S04]  /*2a60*/  IMAD.MOV R9, RZ, RZ, -R39 ;  /* 0x000000ffff097224 */ /* 0x000fc800078e0a27 */
[----:B------:R-:W-:Y:S01]  /*2a70*/  IMAD R35, R38, R9, R35 ;  /* 0x0000000926237224 */ /* 0x000fe200078e0223 */
[----:B------:R-:W-:Y:S01]  /*2a80*/  MOV R38, R39 ;  /* 0x0000002700267202 */ /* 0x000fe20000000f00 */
[----:B------:R-:W-:Y:S01]  /*2a90*/  HFMA2 R39, -RZ, RZ, 0, 0 ;  /* 0x00000000ff277431 */ /* 0x000fe200000001ff */
[----:B------:R-:W-:Y:S06]  /*2aa0*/  BRA `(.L_x_50) ;  /* 0x0000000000287947 */ /* 0x000fec0003800000 */
.L_x_49:
[----:B------:R-:W-:Y:S01]  /*2ab0*/  IMAD.MOV.U32 R17, RZ, RZ, R9 ;  /* 0x000000ffff117224 */ /* 0x000fe200078e0009 */
[----:B------:R-:W-:Y:S01]  /*2ac0*/  MOV R19, RZ ;  /* 0x000000ff00137202 */ /* 0x000fe20000000f00 */
[----:B------:R-:W-:Y:S01]  /*2ad0*/  IMAD.MOV.U32 R21, RZ, RZ, R35 ;  /* 0x000000ffff157224 */ /* 0x000fe200078e0023 */
[----:B------:R-:W-:Y:S02]  /*2ae0*/  MOV R18, R38 ;  /* 0x0000002600127202 */ /* 0x000fe40000000f00 */
[----:B------:R-:W-:Y:S02]  /*2af0*/  MOV R16, 0x2b10 ;  /* 0x00002b1000107802 */ /* 0x000fe40000000f00 */
[----:B------:R-:W-:Y:S05]  /*2b00*/  CALL.REL.NOINC `($__internal_1_$__cuda_sm20_div_s64) ;  /* 0x00000020008c7944 */ /* 0x000fea0003c00000 */
[----:B------:R-:W-:Y:S02]  /*2b10*/  IADD3 R10, PT, PT, -R9, RZ, RZ ;  /* 0x000000ff090a7210 */ /* 0x000fe40007ffe1ff */
[----:B------:R-:W-:-:S03]  /*2b20*/  MOV R39, R12 ;  /* 0x0000000c00277202 */ /* 0x000fc60000000f00 */
[----:B------:R-:W-:Y:S01]  /*2b30*/  IMAD R35, R38, R10, R35 ;  /* 0x0000000a26237224 */ /* 0x000fe200078e0223 */
[----:B------:R-:W-:-:S07]  /*2b40*/  MOV R38, R9 ;  /* 0x0000000900267202 */ /* 0x000fce0000000f00 */
.L_x_50:
[----:B------:R-:W-:Y:S01]  /*2b50*/  IABS R12, UR19 ;  /* 0x00000013000c7c13 */ /* 0x000fe20008000000 */
[----:B------:R-:W-:Y:S01]  /*2b60*/  IMAD R0, R0, R8, RZ ;  /* 0x0000000800007224 */ /* 0x000fe200078e02ff */
[----:B------:R-:W-:Y:S01]  /*2b70*/  IABS R9, UR19 ;  /* 0x0000001300097c13 */ /* 0x000fe20008000000 */
[----:B------:R-:W-:Y:S01]  /*2b80*/  BSSY.RECONVERGENT B0, `(.L_x_51) ;  /* 0x0000041000007945 */ /* 0x000fe20003800200 */
[----:B------:R-:W0:Y:S01]  /*2b90*/  I2F.U32.RP R16, R12 ;  /* 0x0000000c00107306 */ /* 0x000e220000209000 */
[----:B------:R-:W-:Y:S01]  /*2ba0*/  IABS R10, R35 ;  /* 0x00000023000a7213 */ /* 0x000fe20000000000 */
[----:B------:R-:W-:Y:S01]  /*2bb0*/  IMAD R0, R7, R2, R0 ;  /* 0x0000000207007224 */ /* 0x000fe200078e0200 */
[----:B------:R-:W-:Y:S02]  /*2bc0*/  IADD3 R9, PT, PT, RZ, -R9, RZ ;  /* 0x80000009ff097210 */ /* 0x000fe40007ffe0ff */
[----:B------:R-:W-:-:S04]  /*2bd0*/  LOP3.LUT R2, R35, UR19, RZ, 0x3c, !PT ;  /* 0x0000001323027c12 */ /* 0x000fc8000f8e3cff */
[----:B------:R-:W-:Y:S01]  /*2be0*/  ISETP.GE.AND P0, PT, R2, RZ, PT ;  /* 0x000000ff0200720c */ /* 0x000fe20003f06270 */
[----:B0-----:R-:W0:Y:S02]  /*2bf0*/  MUFU.RCP R16, R16 ;  /* 0x0000001000107308 */ /* 0x001e240000001000 */
[----:B0-----:R-:W-:-:S06]  /*2c00*/  IADD3 R16, PT, PT, R16, 0xffffffe, RZ ;  /* 0x0ffffffe10107810 */ /* 0x001fcc0007ffe0ff */
[----:B------:R-:W0:Y:S02]  /*2c10*/  F2I.FTZ.U32.TRUNC.NTZ R17, R16 ;  /* 0x0000001000117305 */ /* 0x000e24000021f000 */
[----:B0-----:R-:W-:Y:S01]  /*2c20*/  IADD3 R11, PT, PT, RZ, -R17, RZ ;  /* 0x80000011ff0b7210 */ /* 0x001fe20007ffe0ff */
[----:B------:R-:W-:-:S04]  /*2c30*/  IMAD.MOV.U32 R16, RZ, RZ, RZ ;  /* 0x000000ffff107224 */ /* 0x000fc800078e00ff */
[----:B------:R-:W-:-:S04]  /*2c40*/  IMAD R11, R11, R12, RZ ;  /* 0x0000000c0b0b7224 */ /* 0x000fc800078e02ff */
[----:B------:R-:W-:-:S04]  /*2c50*/  IMAD.HI.U32 R16, R17, R11, R16 ;  /* 0x0000000b11107227 */ /* 0x000fc800078e0010 */
[----:B------:R-:W-:Y:S02]  /*2c60*/  IMAD.MOV.U32 R11, RZ, RZ, R9 ;  /* 0x000000ffff0b7224 */ /* 0x000fe400078e0009 */
[----:B------:R-:W-:-:S04]  /*2c70*/  IMAD.HI.U32 R9, R16, R10, RZ ;  /* 0x0000000a10097227 */ /* 0x000fc800078e00ff */
[----:B------:R-:W-:Y:S02]  /*2c80*/  IMAD R10, R9, R11, R10 ;  /* 0x0000000b090a7224 */ /* 0x000fe400078e020a */
[----:B------:R-:W-:-:S03]  /*2c90*/  IMAD.WIDE.U32 R16, R7, R8, RZ ;  /* 0x0000000807107225 */ /* 0x000fc600078e00ff */
[----:B------:R-:W-:Y:S01]  /*2ca0*/  ISETP.GT.U32.AND P1, PT, R12, R10, PT ;  /* 0x0000000a0c00720c */ /* 0x000fe20003f24070 */
[----:B------:R-:W-:Y:S02]  /*2cb0*/  IMAD.IADD R0, R17, 0x1, R0 ;  /* 0x0000000111007824 */ /* 0x000fe400078e0200 */
[----:B------:R-:W-:-:S04]  /*2cc0*/  IMAD.WIDE.U32 R42, R16, R40, RZ ;  /* 0x00000028102a7225 */ /* 0x000fc800078e00ff */
[----:B------:R-:W-:-:S04]  /*2cd0*/  IMAD R0, R0, R40, RZ ;  /* 0x0000002800007224 */ /* 0x000fc800078e02ff */
[----:B------:R-:W-:Y:S02]  /*2ce0*/  IMAD R17, R41, R16, R0 ;  /* 0x0000001029117224 */ /* 0x000fe400078e0200 */
[-C--:B------:R-:W-:Y:S02]  /*2cf0*/  @!P1 IADD3 R10, PT, PT, R10, -R12.reuse, RZ ;  /* 0x8000000c0a0a9210 */ /* 0x080fe40007ffe0ff */
[----:B------:R-:W-:Y:S01]  /*2d00*/  @!P1 IADD3 R9, PT, PT, R9, 0x1, RZ ;  /* 0x0000000109099810 */ /* 0x000fe20007ffe0ff */
[----:B------:R-:W-:Y:S01]  /*2d10*/  IMAD.IADD R17, R43, 0x1, R17 ;  /* 0x000000012b117824 */ /* 0x000fe200078e0211 */
[----:B------:R-:W-:Y:S02]  /*2d20*/  ISETP.GE.U32.AND P2, PT, R10, R12, PT ;  /* 0x0000000c0a00720c */ /* 0x000fe40003f46070 */
[----:B------:R-:W-:Y:S02]  /*2d30*/  ISETP.NE.AND P1, PT, RZ, UR19, PT ;  /* 0x00000013ff007c0c */ /* 0x000fe4000bf25270 */
[----:B------:R-:W-:-:S09]  /*2d40*/  LOP3.LUT R0, R39, R17, RZ, 0xfc, !PT ;  /* 0x0000001127007212 */ /* 0x000fd200078efcff */
[----:B------:R-:W-:-:S05]  /*2d50*/  @P2 VIADD R9, R9, 0x1 ;  /* 0x0000000109092836 */ /* 0x000fca0000000000 */
[----:B------:R-:W-:-:S04]  /*2d60*/  MOV R2, R9 ;  /* 0x0000000900027202 */ /* 0x000fc80000000f00 */
[----:B------:R-:W-:Y:S02]  /*2d70*/  @!P0 IADD3 R2, PT, PT, -R2, RZ, RZ ;  /* 0x000000ff02028210 */ /* 0x000fe40007ffe1ff */
[----:B------:R-:W-:Y:S02]  /*2d80*/  ISETP.NE.U32.AND P0, PT, R0, RZ, PT ;  /* 0x000000ff0000720c */ /* 0x000fe40003f05070 */
[----:B------:R-:W-:-:S05]  /*2d90*/  @!P1 LOP3.LUT R2, RZ, UR19, RZ, 0x33, !PT ;  /* 0x00000013ff029c12 */ /* 0x000fca000f8e33ff */
[----:B------:R-:W-:-:S04]  /*2da0*/  IMAD.MOV R0, RZ, RZ, -R2 ;  /* 0x000000ffff007224 */ /* 0x000fc800078e0a02 */
[----:B------:R-:W-:Y:S02]  /*2db0*/  IMAD R0, R0, UR19, R35 ;  /* 0x0000001300007c24 */ /* 0x000fe4000f8e0223 */
        /* <DEDUP_REMOVED lines=22> */
.L_x_52:
[----:B------:R-:W-:Y:S01]  /*2f20*/  IMAD.MOV.U32 R21, RZ, RZ, R38 ;  /* 0x000000ffff157224 */ /* 0x000fe200078e0026 */
[----:B------:R-:W-:Y:S01]  /*2f30*/  MOV R19, R39 ;  /* 0x0000002700137202 */ /* 0x000fe20000000f00 */
[----:B------:R-:W-:Y:S01]  /*2f40*/  IMAD.MOV.U32 R18, RZ, RZ, R42 ;  /* 0x000000ffff127224 */ /* 0x000fe200078e002a */
[----:B------:R-:W-:Y:S02]  /*2f50*/  MOV R16, 0x2f70 ;  /* 0x00002f7000107802 */ /* 0x000fe40000000f00 */
[----:B------:R-:W-:Y:S05]  /*2f60*/  CALL.REL.NOINC `($__internal_1_$__cuda_sm20_div_s64) ;  /* 0x0000001c00747944 */ /* 0x000fea0003c00000 */
[----:B------:R-:W-:-:S05]  /*2f70*/  IADD3 R10, PT, PT, -R9, RZ, RZ ;  /* 0x000000ff090a7210 */ /* 0x000fca0007ffe1ff */
[----:B------:R-:W-:Y:S02]  /*2f80*/  IMAD R38, R10, R42, R38 ;  /* 0x0000002a0a267224 */ /* 0x000fe400078e0226 */
.L_x_53:
[----:B------:R-:W-:Y:S05]  /*2f90*/  BSYNC.RECONVERGENT B0 ;  /* 0x0000000000007941 */ /* 0x000fea0003800200 */
.L_x_51:
[----:B------:R-:W-:Y:S01]  /*2fa0*/  IABS R18, R8 ;  /* 0x0000000800127213 */ /* 0x000fe20000000000 */
[----:B------:R-:W-:Y:S01]  /*2fb0*/  IMAD.MOV.U32 R44, RZ, RZ, RZ ;  /* 0x000000ffff2c7224 */ /* 0x000fe200078e00ff */
[----:B------:R-:W-:Y:S01]  /*2fc0*/  IABS R16, R6 ;  /* 0x0000000600107213 */ /* 0x000fe20000000000 */
[----:B------:R-:W0:Y:S01]  /*2fd0*/  LDCU.U8 UR10, c[0x0][0x549] ;  /* 0x0000a920ff0a77ac */ /* 0x000e220008000000 */
[----:B------:R-:W1:Y:S01]  /*2fe0*/  I2F.U32.RP R10, R18 ;  /* 0x00000012000a7306 */ /* 0x000e620000209000 */
[----:B------:R-:W-:Y:S02]  /*2ff0*/  IABS R12, R14 ;  /* 0x0000000e000c7213 */ /* 0x000fe40000000000 */
[----:B------:R-:W-:Y:S01]  /*3000*/  IABS R17, R7 ;  /* 0x0000000700117213 */ /* 0x000fe20000000000 */
[----:B------:R-:W2:Y:S01]  /*3010*/  LDCU.64 UR4, c[0x0][0x430] ;  /* 0x00008600ff0477ac */ /* 0x000ea20008000a00 */
[----:B------:R-:W-:Y:S02]  /*3020*/  IABS R13, R5 ;  /* 0x00000005000d7213 */ /* 0x000fe40000000000 */
[----:B------:R-:W-:Y:S01]  /*3030*/  IABS R11, R38 ;  /* 0x00000026000b7213 */ /* 0x000fe20000000000 */
[----:B------:R-:W3:Y:S01]  /*3040*/  I2F.U32.RP R42, R16 ;  /* 0x00000010002a7306 */ /* 0x000ee20000209000 */
[----:B------:R-:W-:-:S02]  /*3050*/  IABS R36, R8 ;  /* 0x0000000800247213 */ /* 0x000fc40000000000 */
[----:B------:R-:W-:Y:S02]  /*3060*/  IABS R35, R9 ;  /* 0x0000000900237213 */ /* 0x000fe40000000000 */
[----:B------:R-:W-:Y:S01]  /*3070*/  IABS R21, R6 ;  /* 0x0000000600157213 */ /* 0x000fe20000000000 */
[----:B------:R-:W-:Y:S01]  /*3080*/  IMAD.MOV R36, RZ, RZ, -R36 ;  /* 0x000000ffff247224 */ /* 0x000fe200078e0a24 */
[----:B------:R-:W-:Y:S01]  /*3090*/  ISETP.NE.AND P5, PT, R8, RZ, PT ;  /* 0x000000ff0800720c */ /* 0x000fe20003fa5270 */
[----:B-1----:R-:W1:Y:S01]  /*30a0*/  MUFU.RCP R10, R10 ;  /* 0x0000000a000a7308 */ /* 0x002e620000001000 */
[----:B0-----:R-:W-:Y:S01]  /*30b0*/  UISETP.NE.AND UP0, UPT, UR10, URZ, UPT ;  /* 0x000000ff0a00728c */ /* 0x001fe2000bf05270 */
[----:B------:R-:W-:-:S03]  /*30c0*/  IMAD.MOV R21, RZ, RZ, -R21 ;  /* 0x000000ffff157224 */ /* 0x000fc600078e0a15 */
[----:B--2---:R-:W-:-:S03]  /*30d0*/  USEL UR10, UR5, 0x1, !UP0 ;  /* 0x00000001050a7887 */ /* 0x004fc6000c000000 */
[----:B---3--:R-:W0:Y:S01]  /*30e0*/  MUFU.RCP R42, R42 ;  /* 0x0000002a002a7308 */ /* 0x008e220000001000 */
[----:B------:R-:W-:Y:S02]  /*30f0*/  USEL UR11, UR4, 0x1, UP0 ;  /* 0x00000001040b7887 */ /* 0x000fe40008000000 */
[----:B------:R-:W-:Y:S02]  /*3100*/  UIMAD UR4, UR5, UR4, URZ ;  /* 0x00000004050472a4 */ /* 0x000fe4000f8e02ff */
[----:B------:R-:W-:-:S03]  /*3110*/  UIMAD UR5, UR11, UR5, URZ ;  /* 0x000000050b0572a4 */ /* 0x000fc6000f8e02ff */
[----:B------:R-:W-:Y:S01]  /*3120*/  I2F.U32.RP R40, R12 ;  /* 0x0000000c00287306 */ /* 0x000fe20000209000 */
[----:B-1----:R-:W-:-:S07]  /*3130*/  VIADD R10, R10, 0xffffffe ;  /* 0x0ffffffe0a0a7836 */ /* 0x002fce0000000000 */
[----:B------:R-:W1:Y:S01]  /*3140*/  F2I.FTZ.U32.TRUNC.NTZ R45, R10 ;  /* 0x0000000a002d7305 */ /* 0x000e62000021f000 */
[----:B0-----:R-:W-:-:S07]  /*3150*/  VIADD R42, R42, 0xffffffe ;  /* 0x0ffffffe2a2a7836 */ /* 0x001fce0000000000 */
[----:B------:R0:W2:Y:S01]  /*3160*/  F2I.FTZ.U32.TRUNC.NTZ R43, R42 ;  /* 0x0000002a002b7305 */ /* 0x0000a2000021f000 */
[----:B-1----:R-:W-:-:S07]  /*3170*/  IMAD.MOV R37, RZ, RZ, -R45 ;  /* 0x000000ffff257224 */ /* 0x002fce00078e0a2d */
[----:B------:R-:W1:Y:S01]  /*3180*/  MUFU.RCP R40, R40 ;  /* 0x0000002800287308 */ /* 0x000e620000001000 */
[----:B------:R-:W-:Y:S02]  /*3190*/  IMAD R37, R37, R18, RZ ;  /* 0x0000001225257224 */ /* 0x000fe400078e02ff */
[----:B0-----:R-:W-:Y:S01]  /*31a0*/  HFMA2 R42, -RZ, RZ, 0, 0 ;  /* 0x00000000ff2a7431 */ /* 0x001fe200000001ff */
[----:B--2---:R-:W-:-:S04]  /*31b0*/  IADD3 R22, PT, PT, RZ, -R43, RZ ;  /* 0x8000002bff167210 */ /* 0x004fc80007ffe0ff */
[----:B------:R-:W0:Y:S01]  /*31c0*/  I2F.U32.RP R19, R17 ;  /* 0x0000001100137306 */ /* 0x000e220000209000 */
[----:B------:R-:W-:-:S04]  /*31d0*/  IMAD.HI.U32 R37, R45, R37, R44 ;  /* 0x000000252d257227 */ /* 0x000fc800078e002c */
[----:B------:R-:W-:Y:S02]  /*31e0*/  IMAD R22, R22, R16, RZ ;  /* 0x0000001016167224 */ /* 0x000fe400078e02ff */
[----:B------:R-:W-:Y:S01]  /*31f0*/  IMAD.HI.U32 R37, R37, R11, RZ ;  /* 0x0000000b25257227 */ /* 0x000fe200078e00ff */
[----:B------:R-:W2:Y:S03]  /*3200*/  I2F.U32.RP R10, R13 ;  /* 0x0000000d000a7306 */ /* 0x000ea60000209000 */
[----:B------:R-:W-:-:S04]  /*3210*/  IMAD.HI.U32 R22, R43, R22, R42 ;  /* 0x000000162b167227 */ /* 0x000fc800078e002a */
[----:B-1----:R-:W-:Y:S01]  /*3220*/  VIADD R40, R40, 0xffffffe ;  /* 0x0ffffffe28287836 */ /* 0x002fe20000000000 */
[----:B0-----:R-:W0:Y:S01]  /*3230*/  MUFU.RCP R19, R19 ;  /* 0x0000001300137308 */ /* 0x001e220000001000 */
[----:B------:R-:W-:-:S04]  /*3240*/  IMAD.HI.U32 R22, R22, R35, RZ ;  /* 0x0000002316167227 */ /* 0x000fc800078e00ff */
[----:B------:R-:W-:Y:S02]  /*3250*/  IMAD R36, R37, R36, R11 ;  /* 0x0000002425247224 */ /* 0x000fe400078e020b */
[----:B------:R-:W-:Y:S01]  /*3260*/  IMAD R21, R22, R21, R35 ;  /* 0x0000001516157224 */ /* 0x000fe200078e0223 */
[----:B------:R-:W1:Y:S01]  /*3270*/  F2I.FTZ.U32.TRUNC.NTZ R41, R40 ;  /* 0x0000002800297305 */ /* 0x000e62000021f000 */
[----:B------:R-:W-:Y:S02]  /*3280*/  LOP3.LUT R35, R38, R8, RZ, 0x3c, !PT ;  /* 0x0000000826237212 */ /* 0x000fe400078e3cff */
[----:B------:R-:W-:Y:S02]  /*3290*/  ISETP.GT.U32.AND P3, PT, R18, R36, PT ;  /* 0x000000241200720c */ /* 0x000fe40003f64070 */
[----:B------:R-:W-:Y:S02]  /*32a0*/  ISETP.GT.U32.AND P1, PT, R16, R21, PT ;  /* 0x000000151000720c */ /* 0x000fe40003f24070 */
[----:B------:R-:W-:Y:S01]  /*32b0*/  ISETP.GE.AND P2, PT, R35, RZ, PT ;  /* 0x000000ff2300720c */ /* 0x000fe20003f46270 */
[----:B--2---:R-:W2:Y:S01]  /*32c0*/  MUFU.RCP R10, R10 ;  /* 0x0000000a000a7308 */ /* 0x004ea20000001000 */
[----:B0-----:R-:W-:Y:S01]  /*32d0*/  VIADD R19, R19, 0xffffffe ;  /* 0x0ffffffe13137836 */ /* 0x001fe20000000000 */
[----:B-1----:R-:W-:Y:S01]  /*32e0*/  IADD3 R11, PT, PT, RZ, -R41, RZ ;  /* 0x80000029ff0b7210 */ /* 0x002fe20007ffe0ff */
[----:B------:R-:W-:-:S05]  /*32f0*/  IMAD.MOV.U32 R40, RZ, RZ, RZ ;  /* 0x000000ffff287224 */ /* 0x000fca00078e00ff */
[----:B------:R0:W1:Y:S01]  /*3300*/  F2I.FTZ.U32.TRUNC.NTZ R43, R19 ;  /* 0x00000013002b7305 */ /* 0x000062000021f000 */
[----:B------:R-:W-:Y:S01]  /*3310*/  @!P3 IMAD.IADD R36, R36, 0x1, -R18 ;  /* 0x000000012424b824 */ /* 0x000fe200078e0a12 */
[----:B------:R-:W-:Y:S01]  /*3320*/  @!P1 IADD3 R21, PT, PT, R21, -R16, RZ ;  /* 0x8000001015159210 */ /* 0x000fe20007ffe0ff */
[----:B------:R-:W-:Y:S01]  /*3330*/  IMAD R11, R11, R12, RZ ;  /* 0x0000000c0b0b7224 */ /* 0x000fe200078e02ff */
[----:B------:R-:W-:Y:S01]  /*3340*/  @!P3 IADD3 R37, PT, PT, R37, 0x1, RZ ;  /* 0x000000012525b810 */ /* 0x000fe20007ffe0ff */
[----:B------:R-:W-:Y:S01]  /*3350*/  @!P1 VIADD R22, R22, 0x1 ;  /* 0x0000000116169836 */ /* 0x000fe20000000000 */
[----:B------:R-:W-:Y:S02]  /*3360*/  ISETP.GE.U32.AND P6, PT, R36, R18, PT ;  /* 0x000000122400720c */ /* 0x000fe40003fc6070 */
[----:B--2---:R-:W-:Y:S02]  /*3370*/  IADD3 R10, PT, PT, R10, 0xffffffe, RZ ;  /* 0x0ffffffe0a0a7810 */ /* 0x004fe40007ffe0ff */
[----:B------:R-:W-:-:S02]  /*3380*/  ISETP.GE.U32.AND P4, PT, R21, R16, PT ;  /* 0x000000101500720c */ /* 0x000fc40003f86070 */
[----:B------:R-:W-:Y:S02]  /*3390*/  LOP3.LUT R18, R9, R6, RZ, 0x3c, !PT ;  /* 0x0000000609127212 */ /* 0x000fe400078e3cff */
[----:B------:R-:W-:Y:S01]  /*33a0*/  ISETP.NE.AND P3, PT, R6, RZ, PT ;  /* 0x000000ff0600720c */ /* 0x000fe20003f65270 */
[----:B0-----:R-:W-:Y:S01]  /*33b0*/  IMAD.HI.U32 R19, R41, R11, R40 ;  /* 0x0000000b29137227 */ /* 0x001fe200078e0028 */
[----:B------:R-:W-:Y:S01]  /*33c0*/  IABS R11, R2 ;  /* 0x00000002000b7213 */ /* 0x000fe20000000000 */
[----:B------:R0:W2:Y:S01]  /*33d0*/  F2I.FTZ.U32.TRUNC.NTZ R41, R10 ;  /* 0x0000000a00297305 */ /* 0x0000a2000021f000 */
[----:B------:R-:W-:Y:S01]  /*33e0*/  ISETP.GE.AND P0, PT, R18, RZ, PT ;  /* 0x000000ff1200720c */ /* 0x000fe20003f06270 */
[----:B-1----:R-:W-:Y:S01]  /*33f0*/  IMAD.MOV R16, RZ, RZ, -R43 ;  /* 0x000000ffff107224 */ /* 0x002fe200078e0a2b */
[----:B------:R-:W-:Y:S01]  /*3400*/  IABS R21, R7 ;  /* 0x0000000700157213 */ /* 0x000fe20000000000 */
[----:B------:R-:W-:Y:S02]  /*3410*/  IMAD.HI.U32 R19, R19, R11, RZ ;  /* 0x0000000b13137227 */ /* 0x000fe400078e00ff */
[----:B------:R-:W-:-:S02]  /*3420*/  @P4 IADD3 R22, PT, PT, R22, 0x1, RZ ;  /* 0x0000000116164810 */ /* 0x000fc40007ffe0ff */
[----:B------:R-:W-:Y:S01]  /*3430*/  @P6 VIADD R37, R37, 0x1 ;  /* 0x0000000125256836 */ /* 0x000fe20000000000 */
[----:B------:R-:W-:Y:S01]  /*3440*/  IADD3 R21, PT, PT, RZ, -R21, RZ ;  /* 0x80000015ff157210 */ /* 0x000fe20007ffe0ff */
[----:B------:R-:W-:Y:S02]  /*3450*/  IMAD R16, R16, R17, RZ ;  /* 0x0000001110107224 */ /* 0x000fe400078e02ff */
[----:B------:R-:W-:Y:S01]  /*3460*/  @!P2 IMAD.MOV R37, RZ, RZ, -R37 ;  /* 0x000000ffff25a224 */ /* 0x000fe200078e0a25 */
[----:B------:R-:W-:Y:S01]  /*3470*/  @!P5 LOP3.LUT R37, RZ, R8, RZ, 0x33, !PT ;  /* 0x00000008ff25d212 */ /* 0x000fe200078e33ff */
[----:B------:R-:W-:Y:S01]  /*3480*/  @!P0 IMAD.MOV R22, RZ, RZ, -R22 ;  /* 0x000000ffff168224 */ /* 0x000fe200078e0a16 */
[----:B0-----:R-:W-:Y:S01]  /*3490*/  IABS R10, R14 ;  /* 0x0000000e000a7213 */ /* 0x001fe20000000000 */
[----:B------:R-:W-:Y:S01]  /*34a0*/  IMAD.HI.U32 R16, R43, R16, R42 ;  /* 0x000000102b107227 */ /* 0x000fe200078e002a */
[----:B------:R-:W-:Y:S02]  /*34b0*/  @!P3 LOP3.LUT R22, RZ, R6, RZ, 0x33, !PT ;  /* 0x00000006ff16b212 */ /* 0x000fe400078e33ff */
[----:B------:R-:W-:Y:S01]  /*34c0*/  IABS R35, R37 ;  /* 0x0000002500237213 */ /* 0x000fe20000000000 */
[----:B------:R-:W-:Y:S01]  /*34d0*/  IMAD.MOV R10, RZ, RZ, -R10 ;  /* 0x000000ffff0a7224 */ /* 0x000fe200078e0a0a */
[----:B------:R-:W-:-:S02]  /*34e0*/  IABS R18, R22 ;  /* 0x0000001600127213 */ /* 0x000fc40000000000 */
[----:B------:R-:W-:Y:S01]  /*34f0*/  ISETP.NE.AND P2, PT, R14, RZ, PT ;  /* 0x000000ff0e00720c */ /* 0x000fe20003f45270 */
[----:B------:R-:W-:Y:S01]  /*3500*/  IMAD R11, R19, R10, R11 ;  /* 0x0000000a130b7224 */ /* 0x000fe200078e020b */
[----:B------:R-:W-:Y:S01]  /*3510*/  ISETP.NE.AND P5, PT, R7, RZ, PT ;  /* 0x000000ff0700720c */ /* 0x000fe20003fa5270 */
[----:B--2---:R-:W-:Y:S02]  /*3520*/  IMAD.MOV R10, RZ, RZ, -R41 ;  /* 0x000000ffff0a7224 */ /* 0x004fe400078e0a29 */
[----:B------:R-:W-:Y:S01]  /*3530*/  IMAD.HI.U32 R16, R16, R35, RZ ;  /* 0x0000002310107227 */ /* 0x000fe200078e00ff */
[----:B------:R-:W-:-:S03]  /*3540*/  ISETP.GT.U32.AND P1, PT, R12, R11, PT ;  /* 0x0000000b0c00720c */ /* 0x000fc60003f24070 */
[----:B------:R-:W-:Y:S02]  /*3550*/  IMAD R10, R10, R13, RZ ;  /* 0x0000000d0a0a7224 */ /* 0x000fe400078e02ff */
[----:B------:R-:W-:Y:S02]  /*3560*/  IMAD R21, R16, R21, R35 ;  /* 0x0000001510157224 */ /* 0x000fe400078e0223 */
[----:B------:R-:W-:Y:S01]  /*3570*/  IMAD.HI.U32 R40, R41, R10, R40 ;  /* 0x0000000a29287227 */ /* 0x000fe200078e0028 */
[----:B------:R-:W-:Y:S02]  /*3580*/  IABS R10, R5 ;  /* 0x00000005000a7213 */ /* 0x000fe40000000000 */
[----:B------:R-:W-:-:S03]  /*3590*/  ISETP.GT.U32.AND P3, PT, R17, R21, PT ;  /* 0x000000151100720c */ /* 0x000fc60003f64070 */
[----:B------:R-:W-:Y:S01]  /*35a0*/  IMAD.MOV R10, RZ, RZ, -R10 ;  /* 0x000000ffff0a7224 */ /* 0x000fe200078e0a0a */
[----:B------:R-:W-:Y:S01]  /*35b0*/  @!P1 IADD3 R19, PT, PT, R19, 0x1, RZ ;  /* 0x0000000113139810 */ /* 0x000fe20007ffe0ff */
[----:B------:R-:W-:-:S04]  /*35c0*/  IMAD.HI.U32 R40, R40, R18, RZ ;  /* 0x0000001228287227 */ /* 0x000fc800078e00ff */
[----:B------:R-:W-:Y:S02]  /*35d0*/  IMAD R10, R40, R10, R18 ;  /* 0x0000000a280a7224 */ /* 0x000fe400078e0212 */
[----:B------:R-:W-:Y:S02]  /*35e0*/  @!P1 IMAD.IADD R11, R11, 0x1, -R12 ;  /* 0x000000010b0b9824 */ /* 0x000fe400078e0a0c */
[----:B------:R-:W-:Y:S01]  /*35f0*/  @!P3 IADD3 R21, PT, PT, R21, -R17, RZ ;  /* 0x800000111515b210 */ /* 0x000fe20007ffe0ff */
[----:B------:R-:W-:Y:S01]  /*3600*/  @!P3 VIADD R16, R16, 0x1 ;  /* 0x000000011010b836 */ /* 0x000fe20000000000 */
[----:B------:R-:W-:Y:S02]  /*3610*/  ISETP.GT.U32.AND P1, PT, R13, R10, PT ;  /* 0x0000000a0d00720c */ /* 0x000fe40003f24070 */
[----:B------:R-:W-:Y:S02]  /*3620*/  ISETP.GE.U32.AND P4, PT, R11, R12, PT ;  /* 0x0000000c0b00720c */ /* 0x000fe40003f86070 */
[----:B------:R-:W-:-:S02]  /*3630*/  LOP3.LUT R11, R2, R14, RZ, 0x3c, !PT ;  /* 0x0000000e020b7212 */ /* 0x000fc400078e3cff */
[----:B------:R-:W-:Y:S02]  /*3640*/  ISETP.GE.U32.AND P6, PT, R21, R17, PT ;  /* 0x000000111500720c */ /* 0x000fe40003fc6070 */
[----:B------:R-:W-:Y:S01]  /*3650*/  ISETP.GE.AND P0, PT, R11, RZ, PT ;  /* 0x000000ff0b00720c */ /* 0x000fe20003f06270 */
[----:B------:R-:W-:-:S04]  /*3660*/  IMAD.MOV R11, RZ, RZ, -R37 ;  /* 0x000000ffff0b7224 */ /* 0x000fc800078e0a25 */
[----:B------:R-:W-:Y:S02]  /*3670*/  @!P1 IMAD.IADD R10, R10, 0x1, -R13 ;  /* 0x000000010a0a9824 */ /* 0x000fe400078e0a0d */
[----:B------:R-:W-:Y:S02]  /*3680*/  @P4 VIADD R19, R19, 0x1 ;  /* 0x0000000113134836 */ /* 0x000fe40000000000 */
[----:B------:R-:W-:Y:S01]  /*3690*/  IMAD R11, R8, R11, R38 ;  /* 0x0000000b080b7224 */ /* 0x000fe200078e0226 */
[----:B------:R-:W-:Y:S01]  /*36a0*/  ISETP.GE.U32.AND P4, PT, R10, R13, PT ;  /* 0x0000000d0a00720c */ /* 0x000fe20003f86070 */
[----:B------:R-:W-:Y:S01]  /*36b0*/  @!P1 VIADD R40, R40, 0x1 ;  /* 0x0000000128289836 */ /* 0x000fe20000000000 */
[----:B------:R-:W-:Y:S01]  /*36c0*/  LOP3.LUT R10, R37, R7, RZ, 0x3c, !PT ;  /* 0x00000007250a7212 */ /* 0x000fe200078e3cff */
[----:B------:R-:W-:Y:S01]  /*36d0*/  @!P0 IMAD.MOV R19, RZ, RZ, -R19 ;  /* 0x000000ffff138224 */ /* 0x000fe200078e0a13 */
[----:B------:R-:W-:Y:S02]  /*36e0*/  @!P2 LOP3.LUT R19, RZ, R14, RZ, 0x33, !PT ;  /* 0x0000000eff13a212 */ /* 0x000fe400078e33ff */
[----:B------:R-:W-:-:S02]  /*36f0*/  LOP3.LUT R8, R22, R5, RZ, 0x3c, !PT ;  /* 0x0000000516087212 */ /* 0x000fc400078e3cff */
[----:B------:R-:W-:Y:S01]  /*3700*/  ISETP.GE.AND P2, PT, R10, RZ, PT ;  /* 0x000000ff0a00720c */ /* 0x000fe20003f46270 */
[----:B------:R-:W-:Y:S01]  /*3710*/  IMAD.WIDE R12, R19, UR10, RZ ;  /* 0x0000000a130c7c25 */ /* 0x000fe2000f8e02ff */
[----:B------:R-:W-:Y:S01]  /*3720*/  ISETP.GE.AND P0, PT, R8, RZ, PT ;  /* 0x000000ff0800720c */ /* 0x000fe20003f06270 */
[----:B------:R-:W-:Y:S01]  /*3730*/  USHF.R.S32.HI UR10, URZ, 0x1f, UR11 ;  /* 0x0000001fff0a7899 */ /* 0x000fe2000801140b */
[----:B------:R-:W-:Y:S01]  /*3740*/  ISETP.NE.AND P1, PT, R5, RZ, PT ;  /* 0x000000ff0500720c */ /* 0x000fe20003f25270 */
[----:B------:R-:W-:Y:S01]  /*3750*/  @P4 VIADD R40, R40, 0x1 ;  /* 0x0000000128284836 */ /* 0x000fe20000000000 */
[----:B------:R-:W-:Y:S01]  /*3760*/  @P6 IADD3 R16, PT, PT, R16, 0x1, RZ ;  /* 0x0000000110106810 */ /* 0x000fe20007ffe0ff */
[C---:B------:R-:W-:Y:S01]  /*3770*/  IMAD.WIDE.U32 R12, R0.reuse, UR11, R12 ;  /* 0x0000000b000c7c25 */ /* 0x040fe2000f8e000c */
[----:B------:R-:W-:Y:S01]  /*3780*/  IADD3 R19, PT, PT, -R19, RZ, RZ ;  /* 0x000000ff13137210 */ /* 0x000fe20007ffe1ff */
[----:B------:R-:W-:Y:S02]  /*3790*/  UIMAD UR11, UR22, UR11, URZ ;  /* 0x0000000b160b72a4 */ /* 0x000fe4000f8e02ff */
[----:B------:R-:W-:Y:S01]  /*37a0*/  IMAD R13, R0, UR10, R13 ;  /* 0x0000000a000d7c24 */ /* 0x000fe2000f8e020d */
[----:B------:R-:W-:Y:S01]  /*37b0*/  UIMAD UR10, UR7, UR4, URZ ;  /* 0x00000004070a72a4 */ /* 0x000fe2000f8e02ff */
[----:B------:R-:W-:Y:S01]  /*37c0*/  @!P2 IMAD.MOV R16, RZ, RZ, -R16 ;  /* 0x000000ffff10a224 */ /* 0x000fe200078e0a10 */
[----:B------:R-:W-:Y:S01]  /*37d0*/  @!P5 LOP3.LUT R16, RZ, R7, RZ, 0x33, !PT ;  /* 0x00000007ff10d212 */ /* 0x000fe200078e33ff */
[----:B------:R-:W-:Y:S01]  /*37e0*/  IMAD R19, R14, R19, R2 ;  /* 0x000000130e137224 */ /* 0x000fe200078e0202 */
[----:B------:R-:W-:Y:S01]  /*37f0*/  @!P0 IADD3 R40, PT, PT, -R40, RZ, RZ ;  /* 0x000000ff28288210 */ /* 0x000fe20007ffe1ff */
[----:B------:R-:W-:Y:S01]  /*3800*/  IMAD.MOV R2, RZ, RZ, -R22 ;  /* 0x000000ffff027224 */ /* 0x000fe200078e0a16 */
[----:B------:R-:W-:Y:S01]  /*3810*/  @!P1 LOP3.LUT R40, RZ, R5, RZ, 0x33, !PT ;  /* 0x00000005ff289212 */ /* 0x000fe200078e33ff */
[----:B------:R-:W-:-:S02]  /*3820*/  IMAD.MOV R8, RZ, RZ, -R16 ;  /* 0x000000ffff087224 */ /* 0x000fc400078e0a10 */
[----:B------:R-:W-:Y:S01]  /*3830*/  IMAD.WIDE R12, R19, UR4, R12 ;  /* 0x00000004130c7c25 */ /* 0x000fe2000f8e020c */
[----:B------:R-:W-:-:S03]  /*3840*/  IADD3 R0, PT, PT, -R40, RZ, RZ ;  /* 0x000000ff28007210 */ /* 0x000fc60007ffe1ff */
[----:B------:R-:W-:Y:S01]  /*3850*/  IMAD.WIDE R10, R11, UR5, RZ ;  /* 0x000000050b0a7c25 */ /* 0x000fe2000f8e02ff */
[----:B------:R-:W0:Y:S03]  /*3860*/  LDCU.64 UR4, c[0x0][0x420] ;  /* 0x00008400ff0477ac */ /* 0x000e260008000a00 */
[----:B------:R-:W-:-:S04]  /*3870*/  IMAD.WIDE R16, R16, UR6, RZ ;  /* 0x0000000610107c25 */ /* 0x000fc8000f8e02ff */
[----:B------:R-:W-:Y:S02]  /*3880*/  IMAD R2, R6, R2, R9 ;  /* 0x0000000206027224 */ /* 0x000fe400078e0209 */
[----:B------:R-:W-:Y:S02]  /*3890*/  IMAD R8, R7, R8, R37 ;  /* 0x0000000807087224 */ /* 0x000fe400078e0225 */
[----:B------:R-:W-:Y:S01]  /*38a0*/  IMAD R5, R5, R0, R22 ;  /* 0x0000000005057224 */ /* 0x000fe200078e0216 */
[----:B------:R-:W-:Y:S01]  /*38b0*/  IADD3 R0, P1, P0, R16, R12, R10 ;  /* 0x0000000c10007210 */ /* 0x000fe2000783e00a */
[----:B------:R-:W-:-:S03]  /*38c0*/  IMAD.WIDE R6, R2, UR11, RZ ;  /* 0x0000000b02067c25 */ /* 0x000fc6000f8e02ff */
[----:B------:R-:W-:Y:S01]  /*38d0*/  IADD3.X R10, PT, PT, R17, R13, R11, P1, P0 ;  /* 0x0000000d110a7210 */ /* 0x000fe20000fe040b */
        /* <DEDUP_REMOVED lines=11> */
.L_x_48:
[----:B------:R-:W0:Y:S01]  /*3990*/  LDC.64 R2, c[0x0][0x420] ;  /* 0x00010800ff027b82 */ /* 0x000e220000000a00 */
[----:B------:R-:W-:-:S05]  /*39a0*/  IADD3 R0, PT, PT, R15, UR20, RZ ;  /* 0x000000140f007c10 */ /* 0x000fca000fffe0ff */
[----:B0-----:R-:W-:-:S05]  /*39b0*/  IMAD.WIDE.U32 R2, R0, 0x4, R2 ;  /* 0x0000000400027825 */ /* 0x001fca00078e0002 */
[----:B------:R1:W-:Y:S02]  /*39c0*/  STG.E desc[UR8][R2.64], R23 ;  /* 0x0000001702007986 */ /* 0x0003e4000c101908 */
.L_x_47:
[----:B------:R-:W-:Y:S05]  /*39d0*/  BSYNC.RECONVERGENT B1 ;  /* 0x0000000000017941 */ /* 0x000fea0003800200 */
.L_x_46:
[----:B------:R-:W2:Y:S01]  /*39e0*/  LDCU UR10, c[0x0][0x534] ;  /* 0x0000a680ff0a77ac */ /* 0x000ea20008000800 */
[C---:B------:R-:W-:Y:S02]  /*39f0*/  LOP3.LUT R0, R34.reuse, 0x8, RZ, 0xfc, !PT ;  /* 0x0000000822007812 */ /* 0x040fe400078efcff */
[----:B------:R-:W-:Y:S02]  /*3a00*/  CS2R R8, SRZ ;  /* 0x0000000000087805 */ /* 0x000fe4000001ff00 */
[C---:B01----:R-:W-:Y:S02]  /*3a10*/  LOP3.LUT R2, R34.reuse, 0x28, RZ, 0xfc, !PT ;  /* 0x0000002822027812 */ /* 0x043fe400078efcff */
[----:B------:R-:W-:Y:S01]  /*3a20*/  CS2R R10, SRZ ;  /* 0x00000000000a7805 */ /* 0x000fe2000001ff00 */
[----:B------:R-:W-:Y:S01]  /*3a30*/  IMAD.MOV.U32 R12, RZ, RZ, RZ ;  /* 0x000000ffff0c7224 */ /* 0x000fe200078e00ff */
[----:B--2---:R-:W-:Y:S01]  /*3a40*/  ISETP.GE.AND P0, PT, R34, UR10, PT ;  /* 0x0000000a22007c0c */ /* 0x004fe2000bf06270 */
[----:B------:R-:W-:Y:S01]  /*3a50*/  UISETP.GE.AND UP0, UPT, UR10, 0x1, UPT ;  /* 0x000000010a00788c */ /* 0x000fe2000bf06270 */
[----:B------:R-:W-:-:S02]  /*3a60*/  ISETP.GE.AND P6, PT, R0, UR10, PT ;  /* 0x0000000a00007c0c */ /* 0x000fc4000bfc6270 */
[----:B------:R-:W-:Y:S02]  /*3a70*/  ISETP.GT.U32.OR P0, PT, R20, 0x7f, P0 ;  /* 0x0000007f1400780c */ /* 0x000fe40000704470 */
[----:B------:R-:W-:Y:S02]  /*3a80*/  LOP3.LUT R0, R34, 0x10, RZ, 0xfc, !PT ;  /* 0x0000001022007812 */ /* 0x000fe400078efcff */
[----:B------:R-:W-:Y:S02]  /*3a90*/  ISETP.GE.AND P2, PT, R2, UR10, PT ;  /* 0x0000000a02007c0c */ /* 0x000fe4000bf46270 */
[----:B------:R-:W-:Y:S02]  /*3aa0*/  ISETP.GE.AND P5, PT, R0, UR10, PT ;  /* 0x0000000a00007c0c */ /* 0x000fe4000bfa6270 */
[----:B------:R-:W-:Y:S02]  /*3ab0*/  LOP3.LUT R0, R34, 0x18, RZ, 0xfc, !PT ;  /* 0x0000001822007812 */ /* 0x000fe400078efcff */
[----:B------:R-:W-:-:S02]  /*3ac0*/  ISETP.GT.U32.OR P6, PT, R20, 0x7f, P6 ;  /* 0x0000007f1400780c */ /* 0x000fc400037c4470 */
[----:B------:R-:W-:Y:S01]  /*3ad0*/  ISETP.GE.AND P4, PT, R0, UR10, PT ;  /* 0x0000000a00007c0c */ /* 0x000fe2000bf86270 */
[C---:B------:R-:W-:Y:S01]  /*3ae0*/  @!P0 FADD.FTZ R4, -R23.reuse, R32 ;  /* 0x0000002017048221 */ /* 0x040fe20000010100 */
[----:B------:R-:W-:Y:S02]  /*3af0*/  LOP3.LUT R0, R34, 0x20, RZ, 0xfc, !PT ;  /* 0x0000002022007812 */ /* 0x000fe400078efcff */
[----:B------:R-:W-:Y:S01]  /*3b00*/  ISETP.GT.U32.OR P5, PT, R20, 0x7f, P5 ;  /* 0x0000007f1400780c */ /* 0x000fe20002fa4470 */
[----:B------:R-:W-:Y:S01]  /*3b10*/  @!P0 FMUL.FTZ R4, R4, 1.4426950216293334961 ;  /* 0x3fb8aa3b04048820 */ /* 0x000fe20000410000 */
[----:B------:R-:W-:Y:S02]  /*3b20*/  ISETP.GE.AND P3, PT, R0, UR10, PT ;  /* 0x0000000a00007c0c */ /* 0x000fe4000bf66270 */
[----:B------:R-:W-:Y:S02]  /*3b30*/  LOP3.LUT R0, R34, 0x30, RZ, 0xfc, !PT ;  /* 0x0000003022007812 */ /* 0x000fe400078efcff */
[----:B------:R-:W-:Y:S01]  /*3b40*/  ISETP.GT.U32.OR P4, PT, R20, 0x7f, P4 ;  /* 0x0000007f1400780c */ /* 0x000fe20002784470 */
[----:B------:R-:W0:Y:S01]  /*3b50*/  @!P0 MUFU.EX2 R4, R4 ;  /* 0x0000000400048308 */ /* 0x000e220000000800 */
[----:B------:R-:W-:Y:S01]  /*3b60*/  ISETP.GE.AND P1, PT, R0, UR10, PT ;  /* 0x0000000a00007c0c */ /* 0x000fe2000bf26270 */
[C---:B------:R-:W-:Y:S01]  /*3b70*/  @!P6 FADD.FTZ R3, -R23.reuse, R31 ;  /* 0x0000001f1703e221 */ /* 0x040fe20000010100 */
[----:B------:R-:W-:Y:S01]  /*3b80*/  LOP3.LUT R0, R34, 0x38, RZ, 0xfc, !PT ;  /* 0x0000003822007812 */ /* 0x000fe200078efcff */
[----:B------:R-:W1:Y:S01]  /*3b90*/  LDC R31, c[0x0][0x44c] ;  /* 0x00011300ff1f7b82 */ /* 0x000e620000000800 */
[C---:B------:R-:W-:Y:S01]  /*3ba0*/  ISETP.GT.U32.OR P3, PT, R20.reuse, 0x7f, P3 ;  /* 0x0000007f1400780c */ /* 0x040fe20001f64470 */
[----:B------:R-:W-:Y:S01]  /*3bb0*/  @!P5 FADD.FTZ R30, -R23, R30 ;  /* 0x0000001e171ed221 */ /* 0x000fe20000010100 */
[C---:B------:R-:W-:Y:S01]  /*3bc0*/  ISETP.GT.U32.OR P2, PT, R20.reuse, 0x7f, P2 ;  /* 0x0000007f1400780c */ /* 0x040fe20001744470 */
[----:B------:R-:W-:Y:S01]  /*3bd0*/  @!P6 FMUL.FTZ R3, R3, 1.4426950216293334961 ;  /* 0x3fb8aa3b0303e820 */ /* 0x000fe20000410000 */
[----:B------:R-:W-:Y:S01]  /*3be0*/  ISETP.GT.U32.OR P1, PT, R20, 0x7f, P1 ;  /* 0x0000007f1400780c */ /* 0x000fe20000f24470 */
[----:B------:R-:W-:Y:S01]  /*3bf0*/  @!P5 FMUL.FTZ R30, R30, 1.4426950216293334961 ;  /* 0x3fb8aa3b1e1ed820 */ /* 0x000fe20000410000 */
[----:B------:R-:W-:-:S02]  /*3c00*/  IMAD R34, R15, 0x18, R34 ;  /* 0x000000180f227824 */ /* 0x000fc400078e0222 */
[----:B------:R-:W-:Y:S01]  /*3c10*/  @!P4 FADD.FTZ R29, -R23, R29 ;  /* 0x0000001d171dc221 */ /* 0x000fe20000010100 */
[----:B------:R-:W2:Y:S03]  /*3c20*/  @!P6 MUFU.EX2 R3, R3 ;  /* 0x000000030003e308 */ /* 0x000ea60000000800 */
[----:B------:R-:W-:Y:S01]  /*3c30*/  @!P4 FMUL.FTZ R29, R29, 1.4426950216293334961 ;  /* 0x3fb8aa3b1d1dc820 */ /* 0x000fe20000410000 */
[----:B0-----:R0:W-:Y:S01]  /*3c40*/  @!P0 STS [R33], R4 ;  /* 0x0000000421008388 */ /* 0x0011e20000000800 */
[----:B------:R-:W-:Y:S01]  /*3c50*/  ISETP.GE.AND P0, PT, R0, UR10, PT ;  /* 0x0000000a00007c0c */ /* 0x000fe2000bf06270 */
[----:B------:R-:W-:-:S03]  /*3c60*/  @!P3 FADD.FTZ R2, -R23, R27 ;  /* 0x0000001b1702b221 */ /* 0x000fc60000010100 */
[----:B------:R-:W-:Y:S01]  /*3c70*/  ISETP.GT.U32.OR P0, PT, R20, 0x7f, P0 ;  /* 0x0000007f1400780c */ /* 0x000fe20000704470 */
[----:B------:R-:W-:Y:S01]  /*3c80*/  @!P1 FADD.FTZ R25, -R23, R25 ;  /* 0x0000001917199221 */ /* 0x000fe20000010100 */
[----:B------:R-:W-:Y:S01]  /*3c90*/  @!P3 FMUL.FTZ R2, R2, 1.4426950216293334961 ;  /* 0x3fb8aa3b0202b820 */ /* 0x000fe20000410000 */
[----:B------:R-:W3:Y:S02]  /*3ca0*/  @!P5 MUFU.EX2 R30, R30 ;  /* 0x0000001e001ed308 */ /* 0x000ee40000000800 */
[----:B------:R-:W-:Y:S01]  /*3cb0*/  @!P1 FMUL.FTZ R6, R25, 1.4426950216293334961 ;  /* 0x3fb8aa3b19069820 */ /* 0x000fe20000410000 */
[----:B-1----:R-:W-:Y:S01]  /*3cc0*/  IMAD R35, R31, UR20, RZ ;  /* 0x000000141f237c24 */ /* 0x002fe2000f8e02ff */
[----:B--2---:R-:W-:Y:S04]  /*3cd0*/  @!P6 STS [R33+0x220], R3 ;  /* 0x000220032100e388 */ /* 0x004fe80000000800 */
[----:B------:R-:W1:Y:S08]  /*3ce0*/  @!P4 MUFU.EX2 R0, R29 ;  /* 0x0000001d0000c308 */ /* 0x000e700000000800 */
[----:B------:R-:W2:Y:S01]  /*3cf0*/  @!P3 MUFU.EX2 R2, R2 ;  /* 0x000000020002b308 */ /* 0x000ea20000000800 */
[C---:B0-----:R-:W-:Y:S01]  /*3d00*/  @!P2 FADD.FTZ R4, -R23.reuse, R26 ;  /* 0x0000001a1704a221 */ /* 0x041fe20000010100 */
[----:B------:R-:W-:Y:S01]  /*3d10*/  @!P0 FADD.FTZ R23, -R23, R24 ;  /* 0x0000001817178221 */ /* 0x000fe20000010100 */
[----:B---3--:R-:W-:Y:S02]  /*3d20*/  @!P5 STS [R33+0x440], R30 ;  /* 0x0004401e2100d388 */ /* 0x008fe40000000800 */
[----:B------:R-:W-:Y:S01]  /*3d30*/  @!P2 FMUL.FTZ R4, R4, 1.4426950216293334961 ;  /* 0x3fb8aa3b0404a820 */ /* 0x000fe20000410000 */
[----:B------:R-:W-:-:S02]  /*3d40*/  @!P0 FMUL.FTZ R5, R23, 1.4426950216293334961 ;  /* 0x3fb8aa3b17058820 */ /* 0x000fc40000410000 */
[----:B------:R-:W0:Y:S01]  /*3d50*/  @!P1 MUFU.EX2 R6, R6 ;  /* 0x0000000600069308 */ /* 0x000e220000000800 */
[----:B-1----:R1:W-:Y:S01]  /*3d60*/  @!P4 STS [R33+0x660], R0 ;  /* 0x000660002100c388 */ /* 0x0023e20000000800 */
[----:B------:R-:W-:-:S05]  /*3d70*/  IMAD.SHL.U32 R29, R20, 0x4, RZ ;  /* 0x00000004141d7824 */ /* 0x000fca00078e00ff */
[----:B------:R-:W-:Y:S01]  /*3d80*/  LOP3.LUT R29, R29, 0x1c, RZ, 0xc0, !PT ;  /* 0x0000001c1d1d7812 */ /* 0x000fe200078ec0ff */
[----:B------:R-:W3:Y:S01]  /*3d90*/  @!P2 MUFU.EX2 R4, R4 ;  /* 0x000000040004a308 */ /* 0x000ee20000000800 */
[----:B--2---:R2:W-:Y:S07]  /*3da0*/  @!P3 STS [R33+0x880], R2 ;  /* 0x000880022100b388 */ /* 0x0045ee0000000800 */
[----:B------:R-:W4:Y:S01]  /*3db0*/  @!P0 MUFU.EX2 R5, R5 ;  /* 0x0000000500058308 */ /* 0x000f220000000800 */
[----:B0-----:R0:W-:Y:S04]  /*3dc0*/  @!P1 STS [R33+0xcc0], R6 ;  /* 0x000cc00621009388 */ /* 0x0011e80000000800 */
[----:B---3--:R-:W-:Y:S01]  /*3dd0*/  @!P2 STS [R33+0xaa0], R4 ;  /* 0x000aa0042100a388 */ /* 0x008fe20000000800 */
[----:B-1----:R-:W-:-:S03]  /*3de0*/  IMAD.MOV.U32 R0, RZ, RZ, RZ ;  /* 0x000000ffff007224 */ /* 0x002fc600078e00ff */
[----:B----4-:R1:W-:Y:S01]  /*3df0*/  @!P0 STS [R33+0xee0], R5 ;  /* 0x000ee00521008388 */ /* 0x0103e20000000800 */
[----:B------:R-:W-:Y:S01]  /*3e00*/  BAR.SYNC.DEFER_BLOCKING 0x0 ;  /* 0x0000000000007b1d */ /* 0x000fe20000010000 */
[----:B------:R-:W-:Y:S02]  /*3e10*/  LEA R34, P0, R34, R35, 0x2 ;  /* 0x0000002322227211 */ /* 0x000fe400078010ff */
[----:B--2---:R-:W-:Y:S02]  /*3e20*/  CS2R R2, SRZ ;  /* 0x0000000000027805 */ /* 0x004fe4000001ff00 */
[----:B0-----:R-:W-:Y:S02]  /*3e30*/  CS2R R6, SRZ ;  /* 0x0000000000067805 */ /* 0x001fe4000001ff00 */
[----:B------:R-:W-:Y:S02]  /*3e40*/  LEA.HI.X.SX32 R35, R35, RZ, 0x1, P0 ;  /* 0x000000ff23237211 */ /* 0x000fe400000f0eff */
[----:B-1----:R-:W-:Y:S01]  /*3e50*/  CS2R R4, SRZ ;  /* 0x0000000000047805 */ /* 0x002fe2000001ff00 */
        /* <DEDUP_REMOVED lines=9> */
[----:B------:R-:W-:-:S02]  /*3ef0*/  CS2R R20, SRZ ;  /* 0x0000000000147805 */ /* 0x000fc4000001ff00 */
[----:B------:R-:W-:Y:S02]  /*3f00*/  CS2R R18, SRZ ;  /* 0x0000000000127805 */ /* 0x000fe4000001ff00 */
[----:B------:R-:W-:Y:S02]  /*3f10*/  CS2R R16, SRZ ;  /* 0x0000000000107805 */ /* 0x000fe4000001ff00 */
[----:B0-----:R-:W-:-:S04]  /*3f20*/  LEA R34, P0, R34, UR4, 0x2 ;  /* 0x0000000422227c11 */ /* 0x001fc8000f8010ff */
[----:B------:R-:W-:Y:S01]  /*3f30*/  IADD3.X R35, PT, PT, R35, UR5, RZ, P0, !PT ;  /* 0x0000000523237c10 */ /* 0x000fe200087fe4ff */
[----:B------:R-:W-:Y:S08]  /*3f40*/  BRA.U !UP0, `(.L_x_55) ;  /* 0x00000005085c7547 */ /* 0x000ff0000b800000 */
[----:B------:R-:W0:Y:S01]  /*3f50*/  LDCU UR5, c[0x0][0x440] ;  /* 0x00008800ff0577ac */ /* 0x000e220008000800 */
[----:B------:R-:W-:Y:S01]  /*3f60*/  LOP3.LUT R0, R29, 0x40, RZ, 0xfc, !PT ;  /* 0x000000401d007812 */ /* 0x000fe200078efcff */
[----:B------:R-:W-:Y:S01]  /*3f70*/  IMAD R31, R31, UR21, RZ ;  /* 0x000000151f1f7c24 */ /* 0x000fe2000f8e02ff */
[----:B------:R-:W-:Y:S01]  /*3f80*/  LOP3.LUT R32, R29, 0x20, RZ, 0xfc, !PT ;  /* 0x000000201d207812 */ /* 0x000fe200078efcff */
[----:B------:R-:W1:Y:S01]  /*3f90*/  LDCU UR4, c[0x0][0x44c] ;  /* 0x00008980ff0477ac */ /* 0x000e620008000800 */
[----:B------:R-:W-:Y:S01]  /*3fa0*/  IMAD.MOV.U32 R14, RZ, RZ, R28 ;  /* 0x000000ffff0e7224 */ /* 0x000fe200078e001c */
[----:B------:R-:W-:Y:S02]  /*3fb0*/  CS2R R2, SRZ ;  /* 0x0000000000027805 */ /* 0x000fe4000001ff00 */
[----:B------:R-:W-:Y:S01]  /*3fc0*/  CS2R R4, SRZ ;  /* 0x0000000000047805 */ /* 0x000fe2000001ff00 */
[----:B------:R-:W-:Y:S01]  /*3fd0*/  ULOP3.LUT UR10, UR10, 0x7ffffffe, URZ, 0xc0, !UPT ;  /* 0x7ffffffe0a0a7892 */ /* 0x000fe2000f8ec0ff */
[----:B------:R-:W-:Y:S01]  /*3fe0*/  CS2R R6, SRZ ;  /* 0x0000000000067805 */ /* 0x000fe2000001ff00 */
[----:B------:R-:W-:Y:S01]  /*3ff0*/  UIADD3 UR7, UPT, UPT, UR21, -UR20, URZ ;  /* 0x8000001415077290 */ /* 0x000fe2000fffe0ff */
[----:B------:R-:W-:-:S02]  /*4000*/  CS2R R8, SRZ ;  /* 0x0000000000087805 */ /* 0x000fc4000001ff00 */
[----:B------:R-:W-:Y:S01]  /*4010*/  CS2R R10, SRZ ;  /* 0x00000000000a7805 */ /* 0x000fe2000001ff00 */
[----:B------:R-:W-:Y:S01]  /*4020*/  IMAD.MOV.U32 R12, RZ, RZ, RZ ;  /* 0x000000ffff0c7224 */ /* 0x000fe200078e00ff */
[----:B------:R-:W-:Y:S01]  /*4030*/  UIADD3 UR6, UPT, UPT, -UR10, URZ, URZ ;  /* 0x000000ff0a067290 */ /* 0x000fe2000fffe1ff */
[----:B------:R-:W-:Y:S01]  /*4040*/  IMAD.U32 R30, RZ, RZ, UR10 ;  /* 0x0000000aff1e7e24 */ /* 0x000fe2000f8e00ff */
[----:B------:R-:W-:Y:S02]  /*4050*/  ISETP.GE.AND P4, PT, R15, UR7, PT ;  /* 0x000000070f007c0c */ /* 0x000fe4000bf86270 */
[----:B0-----:R-:W-:Y:S01]  /*4060*/  ISETP.GE.AND P3, PT, R0, UR5, PT ;  /* 0x0000000500007c0c */ /* 0x001fe2000bf66270 */
[----:B------:R-:W-:Y:S01]  /*4070*/  IMAD.MOV.U32 R0, RZ, RZ, RZ ;  /* 0x000000ffff007224 */ /* 0x000fe200078e00ff */
[----:B------:R-:W0:Y:S01]  /*4080*/  LDCU UR5, c[0x0][0x440] ;  /* 0x00008800ff0577ac */ /* 0x000e220008000800 */
[----:B-1----:R-:W-:-:S12]  /*4090*/  UIMAD UR4, UR21, UR4, URZ ;  /* 0x00000004150472a4 */ /* 0x002fd8000f8e02ff */
.L_x_60:
[----:B------:R-:W-:Y:S04]  /*40a0*/  BSSY.RECONVERGENT B0, `(.L_x_56) ;  /* 0x000000f000007945 */ /* 0x000fe80003800200 */
[----:B0-----:R-:W-:Y:S05]  /*40b0*/  @P4 BRA `(.L_x_57) ;  /* 0x0000000000344947 */ /* 0x001fea0003800000 */
[C---:B------:R-:W-:Y:S02]  /*40c0*/  LOP3.LUT R13, R29.reuse, 0x40, RZ, 0xfc, !PT ;  /* 0x000000401d0d7812 */ /* 0x040fe400078efcff */
[----:B------:R-:W-:Y:S02]  /*40d0*/  CS2R R18, SRZ ;  /* 0x0000000000127805 */ /* 0x000fe4000001ff00 */
[----:B0-----:R-:W-:Y:S02]  /*40e0*/  ISETP.GE.AND P1, PT, R29, UR5, PT ;  /* 0x000000051d007c0c */ /* 0x001fe4000bf26270 */
[----:B------:R-:W-:Y:S02]  /*40f0*/  CS2R R16, SRZ ;  /* 0x0000000000107805 */ /* 0x000fe4000001ff00 */
[----:B------:R-:W-:Y:S02]  /*4100*/  ISETP.GE.AND P0, PT, R32, UR5, PT ;  /* 0x0000000520007c0c */ /* 0x000fe4000bf06270 */
[----:B------:R-:W-:Y:S02]  /*4110*/  CS2R R22, SRZ ;  /* 0x0000000000167805 */ /* 0x000fe4000001ff00 */
[----:B------:R-:W-:Y:S02]  /*4120*/  ISETP.GE.AND P3, PT, R13, UR5, PT ;  /* 0x000000050d007c0c */ /* 0x000fe4000bf66270 */
[----:B------:R-:W-:Y:S02]  /*4130*/  CS2R R20, SRZ ;  /* 0x0000000000147805 */ /* 0x000fe4000001ff00 */
[----:B------:R-:W-:Y:S02]  /*4140*/  CS2R R26, SRZ ;  /* 0x00000000001a7805 */ /* 0x000fe4000001ff00 */
[----:B------:R-:W-:Y:S01]  /*4150*/  CS2R R24, SRZ ;  /* 0x0000000000187805 */ /* 0x000fe2000001ff00 */
[----:B------:R1:W5:Y:S04]  /*4160*/  @!P1 LDG.E.128 R16, desc[UR8][R34.64] ;  /* 0x0000000822109981 */ /* 0x000368000c1e1d00 */
[----:B------:R1:W5:Y:S04]  /*4170*/  @!P0 LDG.E.128 R20, desc[UR8][R34.64+0x80] ;  /* 0x0000800822148981 */ /* 0x000368000c1e1d00 */
[----:B------:R1:W5:Y:S02]  /*4180*/  @!P3 LDG.E.128 R24, desc[UR8][R34.64+0x100] ;  /* 0x000100082218b981 */ /* 0x000364000c1e1d00 */
.L_x_57:
[----:B0-----:R-:W-:Y:S05]  /*4190*/  BSYNC.RECONVERGENT B0 ;  /* 0x0000000000007941 */ /* 0x001fea0003800200 */
.L_x_56:
[----:B------:R-:W0:Y:S01]  /*41a0*/  LDS R13, [R14] ;  /* 0x000000000e0d7984 */ /* 0x000e220000000800 */
[----:B------:R-:W-:Y:S01]  /*41b0*/  ISETP.GE.AND P4, PT, R15, UR7, PT ;  /* 0x000000070f007c0c */ /* 0x000fe2000bf86270 */
[----:B------:R-:W-:Y:S01]  /*41c0*/  BSSY.RECONVERGENT B0, `(.L_x_58) ;  /* 0x000001c000007945 */ /* 0x000fe20003800200 */
        /* <DEDUP_REMOVED lines=21> */
[----:B------:R-:W-:Y:S02]  /*4320*/  CS2R R26, SRZ ;  /* 0x00000000001a7805 */ /* 0x000fe4000001ff00 */
[----:B------:R-:W-:Y:S02]  /*4330*/  CS2R R24, SRZ ;  /* 0x0000000000187805 */ /* 0x000fe4000001ff00 */
[----:B------:R-:W-:Y:S05]  /*4340*/  LEA.HI.X.SX32 R37, R31, R35, 0x2, P0 ;  /* 0x000000231f257211 */ /* 0x000fea00000f16ff */
[----:B------:R0:W5:Y:S04]  /*4350*/  @!P2 LDG.E.128 R16, desc[UR8][R36.64] ;  /* 0x000000082410a981 */ /* 0x000168000c1e1d00 */
[----:B------:R0:W5:Y:S04]  /*4360*/  @!P1 LDG.E.128 R20, desc[UR8][R36.64+0x80] ;  /* 0x0000800824149981 */ /* 0x000168000c1e1d00 */
[----:B------:R0:W5:Y:S02]  /*4370*/  @!P3 LDG.E.128 R24, desc[UR8][R36.64+0x100] ;  /* 0x000100082418b981 */ /* 0x000164000c1e1d00 */
.L_x_59:
[----:B------:R-:W-:Y:S05]  /*4380*/  BSYNC.RECONVERGENT B0 ;  /* 0x0000000000007941 */ /* 0x000fea0003800200 */
.L_x_58:
[----:B------:R2:W3:Y:S01]  /*4390*/  LDS R13, [R14+0x44] ;  /* 0x000044000e0d7984 */ /* 0x0004e20000000800 */
[----:B------:R-:W-:Y:S01]  /*43a0*/  UIADD3 UR6, UPT, UPT, UR6, 0x2, URZ ;  /* 0x0000000206067890 */ /* 0x000fe2000fffe0ff */
[C---:B-1----:R-:W-:Y:S03]  /*43b0*/  LEA R34, P0, R31.reuse, R34, 0x3 ;  /* 0x000000221f227211 */ /* 0x042fe600078018ff */
        /* <DEDUP_REMOVED lines=16> */
.L_x_55:
[----:B------:R-:W1:Y:S02]  /*44c0*/  LDCU UR4, c[0x0][0x534] ;  /* 0x0000a680ff0477ac */ /* 0x000e640008000800 */
[----:B-1----:R-:W-:-:S04]  /*44d0*/  ULOP3.LUT UR4, UR4, 0x1, URZ, 0xc0, !UPT ;  /* 0x0000000104047892 */ /* 0x002fc8000f8ec0ff */
[----:B------:R-:W-:-:S09]  /*44e0*/  UISETP.NE.U32.AND UP0, UPT, UR4, 0x1, UPT ;  /* 0x000000010400788c */ /* 0x000fd2000bf05070 */
[----:B------:R-:W-:Y:S05]  /*44f0*/  BRA.U UP0, `(.L_x_54) ;  /* 0x0000000100887547 */ /* 0x000fea000b800000 */
[----:B------:R-:W-:Y:S01]  /*4500*/  IMAD R13, R30, 0x44, R28 ;  /* 0x000000441e0d7824 */ /* 0x000fe200078e021c */
[----:B------:R-:W-:Y:S01]  /*4510*/  UIADD3 UR4, UPT, UPT, UR21, -UR20, URZ ;  /* 0x8000001415047290 */ /* 0x000fe2000fffe0ff */
[----:B------:R-:W-:Y:S04]  /*4520*/  BSSY.RECONVERGENT B0, `(.L_x_61) ;  /* 0x0000013000007945 */ /* 0x000fe80003800200 */
[----:B------:R-:W1:Y:S01]  /*4530*/  LDS R13, [R13] ;  /* 0x000000000d0d7984 */ /* 0x000e620000000800 */
        /* <DEDUP_REMOVED lines=17> */
.L_x_62:
[----:B------:R-:W-:Y:S05]  /*4650*/  BSYNC.RECONVERGENT B0 ;  /* 0x0000000000007941 */ /* 0x000fea0003800200 */
.L_x_61:
        /* <DEDUP_REMOVED lines=12> */
.L_x_54:
[----:B------:R-:W-:-:S04]  /*4720*/  IADD3 R17, PT, PT, R15, UR20, RZ ;  /* 0x000000140f117c10 */ /* 0x000fc8000fffe0ff */
[----:B------:R-:W-:-:S13]  /*4730*/  ISETP.GE.AND P0, PT, R17, UR21, PT ;  /* 0x0000001511007c0c */ /* 0x000fda000bf06270 */
[----:B------:R-:W-:Y:S05]  /*4740*/  @P0 EXIT ;  /* 0x000000000000094d */ /* 0x000fea0003800000 */
[----:B------:R-:W-:Y:S01]  /*4750*/  IABS R18, UR22 ;  /* 0x0000001600127c13 */ /* 0x000fe20008000000 */
[----:B------:R-:W1:Y:S01]  /*4760*/  LDC R16, c[0x0][0x434] ;  /* 0x00010d00ff107b82 */ /* 0x000e620000000800 */
[----:B------:R-:W-:Y:S01]  /*4770*/  IABS R20, R17 ;  /* 0x0000001100147213 */ /* 0x000fe20000000000 */
[----:B------:R-:W3:Y:S01]  /*4780*/  LDCU.128 UR4, c[0x0][0x400] ;  /* 0x00008000ff0477ac */ /* 0x000ee20008000c00 */
[----:B------:R-:W4:Y:S01]  /*4790*/  I2F.RP R22, R18 ;  /* 0x0000001200167306 */ /* 0x000f220000209400 */
[----:B------:R-:W-:Y:S01]  /*47a0*/  IABS R14, UR22 ;  /* 0x00000016000e7c13 */ /* 0x000fe20008000000 */
[----:B------:R-:W5:Y:S01]  /*47b0*/  LDCU.64 UR10, c[0x0][0x410] ;  /* 0x00008200ff0a77ac */ /* 0x000f620008000a00 */
[----:B------:R-:W-:-:S03]  /*47c0*/  F2FP.F16.F32.PACK_AB R7, R7, R8 ;  /* 0x000000080707723e */ /* 0x000fc600000000ff */
[----:B------:R-:W-:Y:S01]  /*47d0*/  IMAD.MOV R14, RZ, RZ, -R14 ;  /* 0x000000ffff0e7224 */ /* 0x000fe200078e0a0e */
[----:B------:R-:W-:Y:S02]  /*47e0*/  F2FP.F16.F32.PACK_AB R5, R5, R6 ;  /* 0x000000060505723e */ /* 0x000fe400000000ff */
[----:B------:R-:W-:Y:S01]  /*47f0*/  F2FP.F16.F32.PACK_AB R11, R11, R12 ;  /* 0x0000000c0b0b723e */ /* 0x000fe200000000ff */
[----:B------:R-:W-:Y:S01]  /*4800*/  IMAD.MOV.U32 R6, RZ, RZ, R7 ;  /* 0x000000ffff067224 */ /* 0x000fe200078e0007 */
[----:B------:R-:W-:Y:S01]  /*4810*/  F2FP.F16.F32.PACK_AB R9, R9, R10 ;  /* 0x0000000a0909723e */ /* 0x000fe200000000ff */
[----:B------:R-:W-:Y:S01]  /*4820*/  IMAD.MOV.U32 R7, RZ, RZ, R5 ;  /* 0x000000ffff077224 */ /* 0x000fe200078e0005 */
[----:B------:R-:W-:Y:S01]  /*4830*/  MOV R8, R11 ;  /* 0x0000000b00087202 */ /* 0x000fe20000000f00 */
[----:B----4-:R-:W4:Y:S01]  /*4840*/  MUFU.RCP R22, R22 ;  /* 0x0000001600167308 */ /* 0x010f220000001000 */
[----:B------:R-:W-:Y:S02]  /*4850*/  F2FP.F16.F32.PACK_AB R4, R3, R4 ;  /* 0x000000040304723e */ /* 0x000fe400000000ff */
[----:B------:R-:W-:-:S02]  /*4860*/  F2FP.F16.F32.PACK_AB R5, R0, R2 ;  /* 0x000000020005723e */ /* 0x000fc400000000ff */
[----:B-1----:R-:W-:Y:S01]  /*4870*/  IABS R15, R16 ;  /* 0x00000010000f7213 */ /* 0x002fe20000000000 */
[----:B----4-:R-:W-:-:S04]  /*4880*/  VIADD R22, R22, 0xffffffe ;  /* 0x0ffffffe16167836 */ /* 0x010fc80000000000 */
[----:B------:R-:W1:Y:S02]  /*4890*/  F2I.FTZ.U32.TRUNC.NTZ R23, R22 ;  /* 0x0000001600177305 */ /* 0x000e64000021f000 */
[--C-:B-1----:R-:W-:Y:S02]  /*48a0*/  IMAD.MOV R13, RZ, RZ, -R23.reuse ;  /* 0x000000ffff0d7224 */ /* 0x102fe400078e0a17 */
[----:B------:R-:W-:Y:S02]  /*48b0*/  IMAD.MOV.U32 R22, RZ, RZ, RZ ;  /* 0x000000ffff167224 */ /* 0x000fe400078e00ff */
[----:B------:R-:W-:Y:S02]  /*48c0*/  IMAD R19, R13, R18, RZ ;  /* 0x000000120d137224 */ /* 0x000fe400078e02ff */
[----:B------:R-:W1:Y:S02]  /*48d0*/  I2F.RP R13, R15 ;  /* 0x0000000f000d7306 */ /* 0x000e640000209400 */
[----:B------:R-:W-:-:S06]  /*48e0*/  IMAD.HI.U32 R19, R23, R19, R22 ;  /* 0x0000001317137227 */ /* 0x000fcc00078e0016 */
[----:B------:R-:W-:-:S04]  /*48f0*/  IMAD.HI.U32 R19, R19, R20, RZ ;  /* 0x0000001413137227 */ /* 0x000fc800078e00ff */
[----:B------:R-:W-:Y:S01]  /*4900*/  IMAD R14, R19, R14, R20 ;  /* 0x0000000e130e7224 */ /* 0x000fe200078e0214 */
[----:B-1----:R-:W1:Y:S04]  /*4910*/  MUFU.RCP R13, R13 ;  /* 0x0000000d000d7308 */ /* 0x002e680000001000 */
[----:B------:R-:W-:-:S13]  /*4920*/  ISETP.GT.U32.AND P1, PT, R18, R14, PT ;  /* 0x0000000e1200720c */ /* 0x000fda0003f24070 */
[-C--:B------:R-:W-:Y:S01]  /*4930*/  @!P1 IADD3 R14, PT, PT, R14, -R18.reuse, RZ ;  /* 0x800000120e0e9210 */ /* 0x080fe20007ffe0ff */
[----:B------:R-:W-:Y:S01]  /*4940*/  @!P1 VIADD R19, R19, 0x1 ;  /* 0x0000000113139836 */ /* 0x000fe20000000000 */
[----:B------:R-:W-:Y:S01]  /*4950*/  ISETP.NE.AND P1, PT, RZ, UR22, PT ;  /* 0x00000016ff007c0c */ /* 0x000fe2000bf25270 */
[----:B-1----:R-:W-:Y:S01]  /*4960*/  VIADD R13, R13, 0xffffffe ;  /* 0x0ffffffe0d0d7836 */ /* 0x002fe20000000000 */
[----:B------:R-:W-:Y:S02]  /*4970*/  ISETP.GE.U32.AND P2, PT, R14, R18, PT ;  /* 0x000000120e00720c */ /* 0x000fe40003f46070 */
[----:B------:R-:W-:Y:S01]  /*4980*/  LOP3.LUT R14, R17, UR22, RZ, 0x3c, !PT ;  /* 0x00000016110e7c12 */ /* 0x000fe2000f8e3cff */
[----:B------:R-:W1:Y:S03]  /*4990*/  F2I.FTZ.U32.TRUNC.NTZ R23, R13 ;  /* 0x0000000d00177305 */ /* 0x000e66000021f000 */
[----:B------:R-:W-:-:S07]  /*49a0*/  ISETP.GE.AND P0, PT, R14, RZ, PT ;  /* 0x000000ff0e00720c */ /* 0x000fce0003f06270 */
[----:B------:R-:W-:Y:S01]  /*49b0*/  @P2 VIADD R19, R19, 0x1 ;  /* 0x0000000113132836 */ /* 0x000fe20000000000 */
[----:B-1----:R-:W-:-:S05]  /*49c0*/  IADD3 R14, PT, PT, RZ, -R23, RZ ;  /* 0x80000017ff0e7210 */ /* 0x002fca0007ffe0ff */
[----:B------:R-:W-:Y:S01]  /*49d0*/  @!P0 IMAD.MOV R19, RZ, RZ, -R19 ;  /* 0x000000ffff138224 */ /* 0x000fe200078e0a13 */
[----:B------:R-:W-:Y:S01]  /*49e0*/  @!P1 LOP3.LUT R19, RZ, UR22, RZ, 0x33, !PT ;  /* 0x00000016ff139c12 */ /* 0x000fe2000f8e33ff */
[----:B------:R-:W-:-:S04]  /*49f0*/  IMAD R14, R14, R15, RZ ;  /* 0x0000000f0e0e7224 */ /* 0x000fc800078e02ff */
[----:B------:R-:W-:Y:S02]  /*4a00*/  IMAD R18, R19, UR22, RZ ;  /* 0x0000001613127c24 */ /* 0x000fe4000f8e02ff */
[----:B------:R-:W-:-:S04]  /*4a10*/  IMAD.HI.U32 R14, R23, R14, R22 ;  /* 0x0000000e170e7227 */ /* 0x000fc800078e0016 */
[----:B------:R-:W-:Y:S02]  /*4a20*/  IMAD.IADD R20, R17, 0x1, -R18 ;  /* 0x0000000111147824 */ /* 0x000fe400078e0a12 */
[----:B---3--:R-:W-:-:S03]  /*4a30*/  IMAD.WIDE.U32 R22, R19, UR4, RZ ;  /* 0x0000000413167c25 */ /* 0x008fc6000f8e00ff */
        /* <DEDUP_REMOVED lines=10> */
[----:B------:R-:W1:Y:S03]  /*4ae0*/  LDCU.64 UR4, c[0x0][0x3f0] ;  /* 0x00007e00ff0477ac */ /* 0x000e660008000a00 */
[----:B------:R-:W-:-:S04]  /*4af0*/  IMAD.IADD R23, R23, 0x1, R14 ;  /* 0x0000000117177824 */ /* 0x000fc800078e020e */
[----:B------:R-:W-:Y:S01]  /*4b00*/  @!P0 IMAD.IADD R13, R13, 0x1, -R15 ;  /* 0x000000010d0d8824 */ /* 0x000fe200078e0a0f */
[----:B------:R-:W-:Y:S02]  /*4b10*/  @!P0 IADD3 R21, PT, PT, R21, 0x1, RZ ;  /* 0x0000000115158810 */ /* 0x000fe40007ffe0ff */
[----:B------:R-:W-:Y:S02]  /*4b20*/  ISETP.NE.AND P0, PT, R16, RZ, PT ;  /* 0x000000ff1000720c */ /* 0x000fe40003f05270 */
[----:B------:R-:W-:Y:S02]  /*4b30*/  ISETP.GE.U32.AND P2, PT, R13, R15, PT ;  /* 0x0000000f0d00720c */ /* 0x000fe40003f46070 */
[----:B------:R-:W3:Y:S11]  /*4b40*/  S2R R13, SR_TID.X ;  /* 0x00000000000d7919 */ /* 0x000ef60000002100 */
[----:B------:R-:W-:-:S04]  /*4b50*/  @P2 VIADD R21, R21, 0x1 ;  /* 0x0000000115152836 */ /* 0x000fc80000000000 */
[----:B------:R-:W-:Y:S01]  /*4b60*/  @!P1 IMAD.MOV R21, RZ, RZ, -R21 ;  /* 0x000000ffff159224 */ /* 0x000fe200078e0a15 */
[----:B------:R-:W-:-:S04]  /*4b70*/  @!P0 LOP3.LUT R21, RZ, R16, RZ, 0x33, !PT ;  /* 0x00000010ff158212 */ /* 0x000fc800078e33ff */
[----:B------:R-:W-:Y:S01]  /*4b80*/  SHF.R.S32.HI R15, RZ, 0x1f, R21 ;  /* 0x0000001fff0f7819 */ /* 0x000fe20000011415 */
[C---:B------:R-:W-:Y:S02]  /*4b90*/  IMAD R16, R21.reuse, R16, R18 ;  /* 0x0000001015107224 */ /* 0x040fe400078e0212 */
[----:B-----5:R-:W-:-:S03]  /*4ba0*/  IMAD.WIDE.U32 R22, R21, UR10, R22 ;  /* 0x0000000a15167c25 */ /* 0x020fc6000f8e0016 */
[----:B------:R-:W-:Y:S01]  /*4bb0*/  IADD3 R16, PT, PT, R17, -R16, RZ ;  /* 0x8000001011107210 */ /* 0x000fe20007ffe0ff */
[----:B------:R-:W-:Y:S01]  /*4bc0*/  IMAD R15, R15, UR10, RZ ;  /* 0x0000000a0f0f7c24 */ /* 0x000fe2000f8e02ff */
[----:B------:R-:W4:Y:S02]  /*4bd0*/  LDCU UR10, c[0x0][0x440] ;  /* 0x00008800ff0a77ac */ /* 0x000f240008000800 */
[----:B------:R-:W-:Y:S01]  /*4be0*/  SHF.R.S32.HI R14, RZ, 0x1f, R16 ;  /* 0x0000001fff0e7819 */ /* 0x000fe20000011410 */
[----:B------:R-:W-:Y:S02]  /*4bf0*/  IMAD R15, R21, UR11, R15 ;  /* 0x0000000b150f7c24 */ /* 0x000fe4000f8e020f */
[----:B---3--:R-:W-:Y:S02]  /*4c00*/  IMAD.SHL.U32 R13, R13, 0x4, RZ ;  /* 0x000000040d0d7824 */ /* 0x008fe400078e00ff */
[----:B------:R-:W-:Y:S02]  /*4c10*/  IMAD.IADD R23, R23, 0x1, R15 ;  /* 0x0000000117177824 */ /* 0x000fe400078e020f */
[----:B------:R-:W-:Y:S01]  /*4c20*/  IMAD R14, R14, UR6, RZ ;  /* 0x000000060e0e7c24 */ /* 0x000fe2000f8e02ff */
[----:B------:R-:W-:Y:S01]  /*4c30*/  LOP3.LUT R13, R13, 0x1c, RZ, 0xc0, !PT ;  /* 0x0000001c0d0d7812 */ /* 0x000fe200078ec0ff */
[----:B------:R-:W-:-:S04]  /*4c40*/  IMAD.WIDE.U32 R22, R16, UR6, R22 ;  /* 0x0000000610167c25 */ /* 0x000fc8000f8e0016 */
[----:B------:R-:W-:Y:S01]  /*4c50*/  IMAD R16, R16, UR7, R14 ;  /* 0x0000000710107c24 */ /* 0x000fe2000f8e020e */
[----:B------:R-:W-:Y:S02]  /*4c60*/  IADD3 R15, P0, PT, R29, R22, RZ ;  /* 0x000000161d0f7210 */ /* 0x000fe40007f1e0ff */
[C---:B------:R-:W-:Y:S02]  /*4c70*/  LOP3.LUT R14, R13.reuse, 0x20, RZ, 0xfc, !PT ;  /* 0x000000200d0e7812 */ /* 0x040fe400078efcff */
[----:B------:R-:W-:Y:S01]  /*4c80*/  LOP3.LUT R13, R13, 0x40, RZ, 0xfc, !PT ;  /* 0x000000400d0d7812 */ /* 0x000fe200078efcff */
[----:B------:R-:W-:Y:S01]  /*4c90*/  IMAD.X R16, R23, 0x1, R16, P0 ;  /* 0x0000000117107824 */ /* 0x000fe200000e0610 */
[----:B----4-:R-:W-:Y:S02]  /*4ca0*/  ISETP.GE.AND P1, PT, R14, UR10, PT ;  /* 0x0000000a0e007c0c */ /* 0x010fe4000bf26270 */
[----:B-1----:R-:W-:Y:S02]  /*4cb0*/  LEA R14, P0, R15, UR4, 0x1 ;  /* 0x000000040f0e7c11 */ /* 0x002fe4000f8008ff */
[----:B------:R-:W-:-:S02]  /*4cc0*/  ISETP.GE.AND P2, PT, R29, UR10, PT ;  /* 0x0000000a1d007c0c */ /* 0x000fc4000bf46270 */
[----:B------:R-:W-:Y:S02]  /*4cd0*/  LEA.HI.X R15, R15, UR5, R16, 0x1, P0 ;  /* 0x000000050f0f7c11 */ /* 0x000fe400080f0c10 */
[----:B------:R-:W-:-:S05]  /*4ce0*/  ISETP.GE.AND P0, PT, R13, UR10, PT ;  /* 0x0000000a0d007c0c */ /* 0x000fca000bf06270 */
[----:B------:R1:W-:Y:S04]  /*4cf0*/  @!P1 STG.E.64 desc[UR8][R14.64+0x40], R6 ;  /* 0x000040060e009986 */ /* 0x0003e8000c101b08 */
[----:B------:R1:W-:Y:S04]  /*4d00*/  @!P2 STG.E.64 desc[UR8][R14.64], R8 ;  /* 0x000000080e00a986 */ /* 0x0003e8000c101b08 */
[----:B------:R-:W-:Y:S05]  /*4d10*/  @P0 EXIT ;  /* 0x000000000000094d */ /* 0x000fea0003800000 */
[----:B------:R-:W-:Y:S01]  /*4d20*/  STG.E.64 desc[UR8][R14.64+0x80], R4 ;  /* 0x000080040e007986 */ /* 0x000fe2000c101b08 */
[----:B------:R-:W-:Y:S05]  /*4d30*/  EXIT ;  /* 0x000000000000794d */ /* 0x000fea0003800000 */
        .weak           $__internal_1_$__cuda_sm20_div_s64
        .type           $__internal_1_$__cuda_sm20_div_s64,@function
        .size           $__internal_1_$__cuda_sm20_div_s64,(.L_x_11611 - $__internal_1_$__cuda_sm20_div_s64)
$__internal_1_$__cuda_sm20_div_s64:
        /* <DEDUP_REMOVED lines=10> */
[C---:B------:R-:W-:Y:S01]  /*4de0*/  IMAD R10, R12.reuse, R37, R45 ;  /* 0x000000250c0a7224 */ /* 0x040fe200078e022d */
[----:B------:R-:W-:Y:S01]  /*4df0*/  IADD3 R11, P0, PT, RZ, -R44, RZ ;  /* 0x8000002cff0b7210 */ /* 0x000fe20007f1e0ff */
[----:B------:R-:W-:Y:S02]  /*4e00*/  IMAD.MOV.U32 R45, RZ, RZ, R12 ;  /* 0x000000ffff2d7224 */ /* 0x000fe400078e000c */
[----:B------:R-:W-:Y:S02]  /*4e10*/  IMAD R10, R13, R36, R10 ;  /* 0x000000240d0a7224 */ /* 0x000fe400078e020a */
[----:B------:R-:W-:-:S04]  /*4e20*/  IMAD.HI.U32 R44, R12, R11, RZ ;  /* 0x0000000b0c2c7227 */ /* 0x000fc800078e00ff */
[----:B------:R-:W-:-:S04]  /*4e30*/  IMAD.X R10, RZ, RZ, ~R10, P0 ;  /* 0x000000ffff0a7224 */ /* 0x000fc800000e0e0a */
[----:B------:R-:W-:-:S04]  /*4e40*/  IMAD.WIDE.U32 R44, P2, R12, R10, R44 ;  /* 0x0000000a0c2c7225 */ /* 0x000fc8000784002c */
[C---:B------:R-:W-:Y:S02]  /*4e50*/  IMAD R9, R13.reuse, R10, RZ ;  /* 0x0000000a0d097224 */ /* 0x040fe400078e02ff */
[----:B------:R-:W-:-:S04]  /*4e60*/  IMAD.HI.U32 R11, P1, R13, R11, R44 ;  /* 0x0000000b0d0b7227 */ /* 0x000fc8000782002c */
[----:B------:R-:W-:Y:S01]  /*4e70*/  IMAD.HI.U32 R10, R13, R10, RZ ;  /* 0x0000000a0d0a7227 */ /* 0x000fe200078e00ff */
[----:B------:R-:W-:-:S03]  /*4e80*/  IADD3 R45, P0, PT, R9, R11, RZ ;  /* 0x0000000b092d7210 */ /* 0x000fc60007f1e0ff */
[----:B------:R-:W-:Y:S02]  /*4e90*/  IMAD.X R10, R10, 0x1, R13, P2 ;  /* 0x000000010a0a7824 */ /* 0x000fe400010e060d */
[----:B------:R-:W-:-:S03]  /*4ea0*/  IMAD.WIDE.U32 R12, R45, R36, RZ ;  /* 0x000000242d0c7225 */ /* 0x000fc600078e00ff */
[----:B------:R-:W-:Y:S01]  /*4eb0*/  IADD3.X R11, PT, PT, RZ, RZ, R10, P0, P1 ;  /* 0x000000ffff0b7210 */ /* 0x000fe200007e240a */
[----:B------:R-:W-:Y:S01]  /*4ec0*/  IMAD R9, R45, R37, R13 ;  /* 0x000000252d097224 */ /* 0x000fe200078e020d */
[----:B------:R-:W-:Y:S02]  /*4ed0*/  IADD3 R13, P0, PT, RZ, -R12, RZ ;  /* 0x8000000cff0d7210 */ /* 0x000fe40007f1e0ff */
[----:B------:R-:W-:Y:S01]  /*4ee0*/  ISETP.GE.AND P1, PT, R19, RZ, PT ;  /* 0x000000ff1300720c */ /* 0x000fe20003f26270 */
[----:B------:R-:W-:Y:S02]  /*4ef0*/  IMAD R9, R11, R36, R9 ;  /* 0x000000240b097224 */ /* 0x000fe400078e0209 */
[----:B------:R-:W-:-:S03]  /*4f00*/  IMAD.HI.U32 R44, R45, R13, RZ ;  /* 0x0000000d2d2c7227 */ /* 0x000fc600078e00ff */
[----:B------:R-:W-:Y:S02]  /*4f10*/  IADD3.X R9, PT, PT, RZ, ~R9, RZ, P0, !PT ;  /* 0x80000009ff097210 */ /* 0x000fe400007fe4ff */
[----:B------:R-:W-:-:S03]  /*4f20*/  IADD3 R10, P0, PT, RZ, -R21, RZ ;  /* 0x80000015ff0a7210 */ /* 0x000fc60007f1e0ff */
[----:B------:R-:W-:Y:S01]  /*4f30*/  IMAD.WIDE.U32 R44, P4, R45, R9, R44 ;  /* 0x000000092d2c7225 */ /* 0x000fe2000788002c */
[----:B------:R-:W-:-:S03]  /*4f40*/  SEL R10, R10, R21, !P1 ;  /* 0x000000150a0a7207 */ /* 0x000fc60004800000 */
[C---:B------:R-:W-:Y:S02]  /*4f50*/  IMAD R12, R11.reuse, R9, RZ ;  /* 0x000000090b0c7224 */ /* 0x040fe400078e02ff */
[----:B------:R-:W-:-:S04]  /*4f60*/  IMAD.HI.U32 R13, P3, R11, R13, R44 ;  /* 0x0000000d0b0d7227 */ /* 0x000fc8000786002c */
[----:B------:R-:W-:Y:S01]  /*4f70*/  IMAD.HI.U32 R9, R11, R9, RZ ;  /* 0x000000090b097227 */ /* 0x000fe200078e00ff */
[----:B------:R-:W-:-:S03]  /*4f80*/  IADD3 R12, P2, PT, R12, R13, RZ ;  /* 0x0000000d0c0c7210 */ /* 0x000fc60007f5e0ff */
[----:B------:R-:W-:Y:S02]  /*4f90*/  IMAD.X R13, RZ, RZ, ~R19, P0 ;  /* 0x000000ffff0d7224 */ /* 0x000fe400000e0e13 */
[----:B------:R-:W-:Y:S02]  /*4fa0*/  IMAD.X R11, R9, 0x1, R11, P4 ;  /* 0x00000001090b7824 */ /* 0x000fe400020e060b */
[C---:B------:R-:W-:Y:S01]  /*4fb0*/  IMAD.HI.U32 R44, R12.reuse, R10, RZ ;  /* 0x0000000a0c2c7227 */ /* 0x040fe200078e00ff */
[----:B------:R-:W-:Y:S02]  /*4fc0*/  SEL R9, R13, R19, !P1 ;  /* 0x000000130d097207 */ /* 0x000fe40004800000 */
[----:B------:R-:W-:Y:S01]  /*4fd0*/  IADD3.X R11, PT, PT, RZ, RZ, R11, P2, P3 ;  /* 0x000000ffff0b7210 */ /* 0x000fe200017e640b */
[----:B------:R-:W-:Y:S02]  /*4fe0*/  IMAD.MOV.U32 R45, RZ, RZ, RZ ;  /* 0x000000ffff2d7224 */ /* 0x000fe400078e00ff */
[----:B------:R-:W-:-:S04]  /*4ff0*/  IMAD.WIDE.U32 R12, R12, R9, R44 ;  /* 0x000000090c0c7225 */ /* 0x000fc800078e002c */
[C---:B------:R-:W-:Y:S02]  /*5000*/  IMAD R22, R11.reuse, R9, RZ ;  /* 0x000000090b167224 */ /* 0x040fe400078e02ff */
[----:B------:R-:W-:-:S04]  /*5010*/  IMAD.HI.U32 R12, P1, R11, R10, R12 ;  /* 0x0000000a0b0c7227 */ /* 0x000fc8000782000c */
[----:B------:R-:W-:Y:S01]  /*5020*/  IMAD.HI.U32 R11, R11, R9, RZ ;  /* 0x000000090b0b7227 */ /* 0x000fe200078e00ff */
[----:B------:R-:W-:-:S03]  /*5030*/  IADD3 R22, P0, PT, R22, R12, RZ ;  /* 0x0000000c16167210 */ /* 0x000fc60007f1e0ff */
[----:B------:R-:W-:Y:S02]  /*5040*/  IMAD.X R11, RZ, RZ, R11, P1 ;  /* 0x000000ffff0b7224 */ /* 0x000fe400008e060b */
[----:B------:R-:W-:-:S03]  /*5050*/  IMAD.WIDE.U32 R12, R22, R36, RZ ;  /* 0x00000024160c7225 */ /* 0x000fc600078e00ff */
[----:B------:R-:W-:Y:S01]  /*5060*/  IADD3.X R21, PT, PT, RZ, R11, RZ, P0, !PT ;  /* 0x0000000bff157210 */ /* 0x000fe200007fe4ff */
[----:B------:R-:W-:Y:S01]  /*5070*/  IMAD R11, R22, R37, R13 ;  /* 0x00000025160b7224 */ /* 0x000fe200078e020d */
[----:B------:R-:W-:-:S03]  /*5080*/  IADD3 R10, P1, PT, -R12, R10, RZ ;  /* 0x0000000a0c0a7210 */ /* 0x000fc60007f3e1ff */
[-C--:B------:R-:W-:Y:S01]  /*5090*/  IMAD R11, R21, R36.reuse, R11 ;  /* 0x00000024150b7224 */ /* 0x080fe200078e020b */
[----:B------:R-:W-:-:S03]  /*50a0*/  ISETP.GE.U32.AND P0, PT, R10, R36, PT ;  /* 0x000000240a00720c */ /* 0x000fc60003f06070 */
[----:B------:R-:W-:Y:S01]  /*50b0*/  IMAD.X R9, R9, 0x1, ~R11, P1 ;  /* 0x0000000109097824 */ /* 0x000fe200008e0e0b */
[----:B------:R-:W-:-:S04]  /*50c0*/  IADD3 R12, P1, PT, R10, -R36, RZ ;  /* 0x800000240a0c7210 */ /* 0x000fc80007f3e0ff */
[C---:B------:R-:W-:Y:S01]  /*50d0*/  ISETP.GE.U32.AND.EX P0, PT, R9.reuse, R37, PT, P0 ;  /* 0x000000250900720c */ /* 0x040fe20003f06100 */
[----:B------:R-:W-:Y:S01]  /*50e0*/  IMAD.X R11, R9, 0x1, ~R37, P1 ;  /* 0x00000001090b7824 */ /* 0x000fe200008e0e25 */
[----:B------:R-:W-:Y:S02]  /*50f0*/  IADD3 R13, P1, PT, R22, 0x1, RZ ;  /* 0x00000001160d7810 */ /* 0x000fe40007f3e0ff */
[----:B------:R-:W-:Y:S02]  /*5100*/  SEL R12, R12, R10, P0 ;  /* 0x0000000a0c0c7207 */ /* 0x000fe40000000000 */
[----:B------:R-:W-:Y:S01]  /*5110*/  SEL R11, R11, R9, P0 ;  /* 0x000000090b0b7207 */ /* 0x000fe20000000000 */
[----:B------:R-:W-:Y:S01]  /*5120*/  IMAD.X R9, RZ, RZ, R21, P1 ;  /* 0x000000ffff097224 */ /* 0x000fe200008e0615 */
[----:B------:R-:W-:Y:S02]  /*5130*/  SEL R13, R13, R22, P0 ;  /* 0x000000160d0d7207 */ /* 0x000fe40000000000 */
[----:B------:R-:W-:-:S02]  /*5140*/  ISETP.GE.U32.AND P1, PT, R12, R36, PT ;  /* 0x000000240c00720c */ /* 0x000fc40003f26070 */
[----:B------:R-:W-:Y:S02]  /*5150*/  SEL R9, R9, R21, P0 ;  /* 0x0000001509097207 */ /* 0x000fe40000000000 */
[----:B------:R-:W-:Y:S02]  /*5160*/  IADD3 R10, P0, PT, R13, 0x1, RZ ;  /* 0x000000010d0a7810 */ /* 0x000fe40007f1e0ff */
[----:B------:R-:W-:Y:S02]  /*5170*/  ISETP.GE.U32.AND.EX P1, PT, R11, R37, PT, P1 ;  /* 0x000000250b00720c */ /* 0x000fe40003f26110 */
[----:B------:R-:W-:Y:S02]  /*5180*/  IADD3.X R11, PT, PT, RZ, R9, RZ, P0, !PT ;  /* 0x00000009ff0b7210 */ /* 0x000fe400007fe4ff */
[----:B------:R-:W-:Y:S02]  /*5190*/  SEL R10, R10, R13, P1 ;  /* 0x0000000d0a0a7207 */ /* 0x000fe40000800000 */
[----:B------:R-:W-:-:S02]  /*51a0*/  SEL R11, R11, R9, P1 ;  /* 0x000000090b0b7207 */ /* 0x000fc40000800000 */
[C---:B------:R-:W-:Y:S02]  /*51b0*/  LOP3.LUT R12, R17.reuse, R19, RZ, 0x3c, !PT ;  /* 0x00000013110c7212 */ /* 0x040fe400078e3cff */
[-C--:B------:R-:W-:Y:S02]  /*51c0*/  IADD3 R9, P1, PT, RZ, -R10.reuse, RZ ;  /* 0x8000000aff097210 */ /* 0x080fe40007f3e0ff */
[----:B------:R-:W-:Y:S02]  /*51d0*/  ISETP.NE.U32.AND P0, PT, R18, RZ, PT ;  /* 0x000000ff1200720c */ /* 0x000fe40003f05070 */
[----:B------:R-:W-:Y:S01]  /*51e0*/  ISETP.GE.AND P2, PT, R12, RZ, PT ;  /* 0x000000ff0c00720c */ /* 0x000fe20003f46270 */
[----:B------:R-:W-:Y:S01]  /*51f0*/  IMAD.X R12, RZ, RZ, ~R11, P1 ;  /* 0x000000ffff0c7224 */ /* 0x000fe200008e0e0b */
[----:B------:R-:W-:Y:S01]  /*5200*/  ISETP.NE.AND.EX P0, PT, R17, RZ, PT, P0 ;  /* 0x000000ff1100720c */ /* 0x000fe20003f05300 */
[----:B------:R-:W-:Y:S01]  /*5210*/  IMAD.MOV.U32 R17, RZ, RZ, 0x0 ;  /* 0x00000000ff117424 */ /* 0x000fe200078e00ff */
[----:B------:R-:W-:-:S02]  /*5220*/  SEL R9, R9, R10, !P2 ;  /* 0x0000000a09097207 */ /* 0x000fc40005000000 */
[----:B------:R-:W-:Y:S02]  /*5230*/  SEL R12, R12, R11, !P2 ;  /* 0x0000000b0c0c7207 */ /* 0x000fe40005000000 */
[----:B------:R-:W-:Y:S02]  /*5240*/  SEL R9, R9, 0xffffffff, P0 ;  /* 0xffffffff09097807 */ /* 0x000fe40000000000 */
[----:B------:R-:W-:Y:S01]  /*5250*/  SEL R12, R12, 0xffffffff, P0 ;  /* 0xffffffff0c0c7807 */ /* 0x000fe20000000000 */
[----:B------:R-:W-:Y:S06]  /*5260*/  RET.REL.NODEC R16 `(_ZN5flash32flash_fwd_splitkv_combine_kernelI23Flash_fwd_kernel_traitsILi96ELi64ELi128ELi4ELb0ELb0EN7cutlass6half_tE19Flash_kernel_traitsILi96ELi64ELi128ELi4ES3_EELi16ELi6ELb0EEEvNS_16Flash_fwd_paramsE) ;  /* 0xffffffac10647950 */ /* 0x000fec0003c3ffff */
.L_x_63:
        /* <DEDUP_REMOVED lines=9> */
.L_x_11611:


//--------------------- .text._ZN5flash32flash_fwd_splitkv_combine_kernelI23Flash_fwd_kernel_traitsILi96ELi64ELi128ELi4ELb0ELb0EN7cutlass6half_tE19Flash_kernel_traitsILi96ELi64ELi128ELi4ES3_EELi16ELi5ELb0EEEvNS_16Flash_fwd_paramsE --------------------------
	.section	.text._ZN5flash32flash_fwd_splitkv_combine_kernelI23Flash_fwd_kernel_traitsILi96ELi64ELi128ELi4ELb0ELb0EN7cutlass6half_tE19Flash_kernel_traitsILi96ELi64ELi128ELi4ES3_EELi16ELi5ELb0EEEvNS_16Flash_fwd_paramsE,"ax",@progbits
	.align	128
        .global         _ZN5flash32flash_fwd_splitkv_combine_kernelI23Flash_fwd_kernel_traitsILi96ELi64ELi128ELi4ELb0ELb0EN7cutlass6half_tE19Flash_kernel_traitsILi96ELi64ELi128ELi4ES3_EELi16ELi5ELb0EEEvNS_16Flash_fwd_paramsE
        .type           _ZN5flash32flash_fwd_splitkv_combine_kernelI23Flash_fwd_kernel_traitsILi96ELi64ELi128ELi4ELb0ELb0EN7cutlass6half_tE19Flash_kernel_traitsILi96ELi64ELi128ELi4ES3_EELi16ELi5ELb0EEEvNS_16Flash_fwd_paramsE,@function
        .size           _ZN5flash32flash_fwd_splitkv_combine_kernelI23Flash_fwd_kernel_traitsILi96ELi64ELi128ELi4ELb0ELb0EN7cutlass6half_tE19Flash_kernel_traitsILi96ELi64ELi128ELi4ES3_EELi16ELi5ELb0EEEvNS_16Flash_fwd_paramsE,(.L_x_11612 - _ZN5flash32flash_fwd_splitkv_combine_kernelI23Flash_fwd_kernel_traitsILi96ELi64ELi128ELi4ELb0ELb0EN7cutlass6half_tE19Flash_kernel_traitsILi96ELi64ELi128ELi4ES3_EELi16ELi5ELb0EEEvNS_16Flash_fwd_paramsE)
        .other          _ZN5flash32flash_fwd_splitkv_combine_kernelI23Flash_fwd_kernel_traitsILi96ELi64ELi128ELi4ELb0ELb0EN7cutlass6half_tE19Flash_kernel_traitsILi96ELi64ELi128ELi4ES3_EELi16ELi5ELb0EEEvNS_16Flash_fwd_paramsE,@"STO_CUDA_ENTRY STV_DEFAULT"
_ZN5flash32flash_fwd_splitkv_combine_kernelI23Flash_fwd_kernel_traitsILi96ELi64ELi128ELi4ELb0ELb0EN7cutlass6half_tE19Flash_kernel_traitsILi96ELi64ELi128ELi4ES3_EELi16ELi5ELb0EEEvNS_16Flash_fwd_paramsE:
.text._ZN5flash32flash_fwd_splitkv_combine_kernelI23Flash_fwd_kernel_traitsILi96ELi64ELi128ELi4ELb0ELb0EN7cutlass6half_tE19Flash_kernel_traitsILi96ELi64ELi128ELi4ES3_EELi16ELi5ELb0EEEvNS_16Flash_fwd_paramsE:
        /* <DEDUP_REMOVED lines=15> */
[----:B------:R-:W-:Y:S01]  /*00f0*/  UIADD3 UR5, UPT, UPT, URZ, -UR14, URZ ;  /* 0x8000000eff057290 */ /* 0x000fe2000fffe0ff */
[----:B------:R-:W-:Y:S01]  /*0100*/  UMOV UR12, URZ ;  /* 0x000000ff000c7c82 */ /* 0x000fe20008000000 */
[----:B------:R-:W-:-:S05]  /*0110*/  UISETP.NE.U32.AND UP0, UPT, UR14, URZ, UPT ;  /* 0x000000ff0e00728c */ /* 0x000fca000bf05070 */
[----:B0-----:R-:W0:Y:S02]  /*0120*/  MUFU.RCP R0, R2 ;  /* 0x0000000200007308 */ /* 0x001e240000001000 */
[----:B0-----:R-:W-:-:S06]  /*0130*/  VIADD R0, R0, 0xffffffe ;  /* 0x0ffffffe00007836 */ /* 0x001fcc0000000000 */
[----:B------:R-:W0:Y:S02]  /*0140*/  F2I.FTZ.U32.TRUNC.NTZ R0, R0 ;  /* 0x0000000000007305 */ /* 0x000e24000021f000 */
[----:B0-----:R-:W-:-:S13]  /*0150*/  R2UR UR13, R0 ;  /* 0x00000000000d72ca */ /* 0x001fda00000e0000 */
[----:B------:R-:W-:-:S04]  /*0160*/  UIMAD UR5, UR5, UR13, URZ ;  /* 0x0000000d050572a4 */ /* 0x000fc8000f8e02ff */
[----:B------:R-:W-:-:S04]  /*0170*/  UIMAD.WIDE.U32 UR12, UR13, UR5, UR12 ;  /* 0x000000050d0c72a5 */ /* 0x000fc8000f8e000c */
[----:B------:R-:W-:-:S07]  /*0180*/  UIMAD.WIDE.U32 UR12, UR13, UR7, URZ ;  /* 0x000000070d0c72a5 */ /* 0x000fce000f8e00ff */
[----:B------:R-:W-:Y:S01]  /*0190*/  UMOV UR9, UR13 ;  /* 0x0000000d00097c82 */ /* 0x000fe20008000000 */
[----:B------:R-:W-:Y:S01]  /*01a0*/  UMOV UR13, URZ ;  /* 0x000000ff000d7c82 */ /* 0x000fe20008000000 */
[----:B------:R-:W-:Y:S01]  /*01b0*/  UIADD3 UR5, UPT, UPT, -UR9, URZ, URZ ;  /* 0x000000ff09057290 */ /* 0x000fe2000fffe1ff */
[----:B------:R-:W-:-:S03]  /*01c0*/  IMAD.U32 R15, RZ, RZ, UR13 ;  /* 0x0000000dff0f7e24 */ /* 0x000fc6000f8e00ff */
[----:B------:R-:W-:-:S04]  /*01d0*/  UIMAD UR5, UR14, UR5, UR7 ;  /* 0x000000050e0572a4 */ /* 0x000fc8000f8e0207 */
[----:B------:R-:W-:-:S11]  /*01e0*/  UISETP.GE.U32.AND UP2, UPT, UR5, UR14, UPT ;  /* 0x0000000e0500728c */ /* 0x000fd6000bf46070 */
[----:B------:R-:W-:Y:S02]  /*01f0*/  @UP2 UIADD3 UR5, UPT, UPT, -UR14, UR5, URZ ;  /* 0x000000050e052290 */ /* 0x000fe4000fffe1ff */
[----:B------:R-:W-:Y:S02]  /*0200*/  @UP2 UIADD3 UR9, UPT, UPT, UR9, 0x1, URZ ;  /* 0x0000000109092890 */ /* 0x000fe4000fffe0ff */
[----:B------:R-:W-:-:S11]  /*0210*/  UISETP.GE.U32.AND UP1, UPT, UR5, UR14, UPT ;  /* 0x0000000e0500728c */ /* 0x000fd6000bf26070 */
[----:B------:R-:W-:Y:S02]  /*0220*/  @UP1 UIADD3 UR9, UPT, UPT, UR9, 0x1, URZ ;  /* 0x0000000109091890 */ /* 0x000fe4000fffe0ff */
[----:B------:R-:W-:-:S07]  /*0230*/  @!UP0 ULOP3.LUT UR9, URZ, UR14, URZ, 0x33, !UPT ;  /* 0x0000000eff098292 */ /* 0x000fce000f8e33ff */
[----:B------:R-:W-:Y:S02]  /*0240*/  UMOV UR12, UR9 ;  /* 0x00000009000c7c82 */ /* 0x000fe40008000000 */
[----:B------:R-:W-:Y:S01]  /*0250*/  MOV R14, UR12 ;  /* 0x0000000c000e7c02 */ /* 0x000fe20008000f00 */
[----:B------:R-:W-:Y:S06]  /*0260*/  BRA `(.L_x_65) ;  /* 0x00000000001c7947 */ /* 0x000fec0003800000 */
.L_x_64:
[----:B------:R-:W-:Y:S01]  /*0270*/  IMAD.U32 R33, RZ, RZ, UR7 ;  /* 0x00000007ff217e24 */ /* 0x000fe2000f8e00ff */
[----:B------:R-:W-:Y:S01]  /*0280*/  MOV R20, UR14 ;  /* 0x0000000e00147c02 */ /* 0x000fe20008000f00 */
[----:B------:R-:W-:Y:S01]  /*0290*/  IMAD.U32 R21, RZ, RZ, UR4 ;  /* 0x00000004ff157e24 */ /* 0x000fe2000f8e00ff */
[----:B------:R-:W-:Y:S02]  /*02a0*/  MOV R19, UR8 ;  /* 0x0000000800137c02 */ /* 0x000fe40008000f00 */
[----:B------:R-:W-:Y:S02]  /*02b0*/  MOV R18, 0x2d0 ;  /* 0x000002d000127802 */ /* 0x000fe40000000f00 */
[----:B------:R-:W-:Y:S05]  /*02c0*/  CALL.REL.NOINC `($__internal_2_$__cuda_sm20_div_s64) ;  /* 0x00000040009c7944 */ /* 0x000fea0003c00000 */
[----:B------:R-:W-:-:S07]  /*02d0*/  MOV R15, R13 ;  /* 0x0000000d000f7202 */ /* 0x000fce0000000f00 */
.L_x_65:
        /* <DEDUP_REMOVED lines=30> */
.L_x_67:
[----:B------:R-:W-:Y:S01]  /*04c0*/  IMAD.MOV.U32 R33, RZ, RZ, R14 ;  /* 0x000000ffff217224 */ /* 0x000fe200078e000e */
[----:B------:R-:W-:Y:S02]  /*04d0*/  MOV R21, R15 ;  /* 0x0000000f00157202 */ /* 0x000fe40000000f00 */
[----:B------:R-:W-:Y:S02]  /*04e0*/  MOV R18, 0x500 ;  /* 0x0000050000127802 */ /* 0x000fe40000000f00 */
[----:B------:R-:W-:Y:S05]  /*04f0*/  CALL.REL.NOINC `($__internal_2_$__cuda_sm20_div_s64) ;  /* 0x0000004000107944 */ /* 0x000fea0003c00000 */
[----:B------:R-:W-:Y:S02]  /*0500*/  MOV R26, R14 ;  /* 0x0000000e001a7202 */ /* 0x000fe40000000f00 */
[----:B------:R-:W-:Y:S02]  /*0510*/  MOV R27, R13 ;  /* 0x0000000d001b7202 */ /* 0x000fe40000000f00 */
.L_x_68:
[----:B------:R-:W-:Y:S05]  /*0520*/  BSYNC.RECONVERGENT B0 ;  /* 0x0000000000007941 */ /* 0x000fea0003800200 */
.L_x_66:
[----:B------:R-:W0:Y:S01]  /*0530*/  LDC R3, c[0x0][0x434] ;  /* 0x00010d00ff037b82 */ /* 0x000e220000000800 */
[----:B------:R-:W-:Y:S01]  /*0540*/  IMAD.MOV.U32 R6, RZ, RZ, RZ ;  /* 0x000000ffff067224 */ /* 0x000fe200078e00ff */
[----:B------:R-:W-:Y:S01]  /*0550*/  BSSY.RECONVERGENT B0, `(.L_x_69) ;  /* 0x000003c000007945 */ /* 0x000fe20003800200 */
[----:B0-----:R-:W-:-:S04]  /*0560*/  IABS R5, R3 ;  /* 0x0000000300057213 */ /* 0x001fc80000000000 */
[----:B------:R-:W0:Y:S01]  /*0570*/  I2F.RP R9, R5 ;  /* 0x0000000500097306 */ /* 0x000e220000209400 */
[----:B------:R-:W-:-:S04]  /*0580*/  IADD3 R0, PT, PT, R3, -0x1, R5 ;  /* 0xffffffff03007810 */ /* 0x000fc80007ffe005 */
[----:B------:R-:W-:-:S03]  /*0590*/  IABS R2, R0 ;  /* 0x0000000000027213 */ /* 0x000fc60000000000 */
[----:B0-----:R-:W0:Y:S02]  /*05a0*/  MUFU.RCP R8, R9 ;  /* 0x0000000900087308 */ /* 0x001e240000001000 */
[----:B0-----:R-:W-:-:S06]  /*05b0*/  VIADD R8, R8, 0xffffffe ;  /* 0x0ffffffe08087836 */ /* 0x001fcc0000000000 */
[----:B------:R-:W0:Y:S02]  /*05c0*/  F2I.FTZ.U32.TRUNC.NTZ R7, R8 ;  /* 0x0000000800077305 */ /* 0x000e24000021f000 */
[----:B0-----:R-:W-:-:S04]  /*05d0*/  IMAD.MOV R4, RZ, RZ, -R7 ;  /* 0x000000ffff047224 */ /* 0x001fc800078e0a07 */
[----:B------:R-:W-:-:S04]  /*05e0*/  IMAD R4, R4, R5, RZ ;  /* 0x0000000504047224 */ /* 0x000fc800078e02ff */
[----:B------:R-:W-:-:S04]  /*05f0*/  IMAD.HI.U32 R7, R7, R4, R6 ;  /* 0x0000000407077227 */ /* 0x000fc800078e0006 */
[----:B------:R-:W-:-:S04]  /*0600*/  IMAD.MOV.U32 R4, RZ, RZ, R2 ;  /* 0x000000ffff047224 */ /* 0x000fc800078e0002 */
[----:B------:R-:W-:-:S04]  /*0610*/  IMAD.HI.U32 R6, R7, R4, RZ ;  /* 0x0000000407067227 */ /* 0x000fc800078e00ff */
[----:B------:R-:W-:-:S04]  /*0620*/  IMAD.MOV R2, RZ, RZ, -R6 ;  /* 0x000000ffff027224 */ /* 0x000fc800078e0a06 */
[----:B------:R-:W-:-:S05]  /*0630*/  IMAD R2, R5, R2, R4 ;  /* 0x0000000205027224 */ /* 0x000fca00078e0204 */
[----:B------:R-:W-:-:S13]  /*0640*/  ISETP.GT.U32.AND P1, PT, R5, R2, PT ;  /* 0x000000020500720c */ /* 0x000fda0003f24070 */
[----:B------:R-:W-:Y:S02]  /*0650*/  @!P1 IMAD.IADD R2, R2, 0x1, -R5 ;  /* 0x0000000102029824 */ /* 0x000fe400078e0a05 */
[----:B------:R-:W-:Y:S01]  /*0660*/  @!P1 VIADD R6, R6, 0x1 ;  /* 0x0000000106069836 */ /* 0x000fe20000000000 */
[----:B------:R-:W-:Y:S02]  /*0670*/  ISETP.NE.AND P1, PT, R3, RZ, PT ;  /* 0x000000ff0300720c */ /* 0x000fe40003f25270 */
        /* <DEDUP_REMOVED lines=34> */
.L_x_70:
[----:B------:R-:W-:Y:S01]  /*08a0*/  IMAD.MOV.U32 R33, RZ, RZ, R20 ;  /* 0x000000ffff217224 */ /* 0x000fe200078e0014 */
[----:B------:R-:W-:Y:S01]  /*08b0*/  MOV R20, R12 ;  /* 0x0000000c00147202 */ /* 0x000fe20000000f00 */
[----:B------:R-:W-:Y:S01]  /*08c0*/  IMAD.MOV.U32 R21, RZ, RZ, R19 ;  /* 0x000000ffff157224 */ /* 0x000fe200078e0013 */
[----:B------:R-:W-:Y:S02]  /*08d0*/  MOV R19, R2 ;  /* 0x0000000200137202 */ /* 0x000fe40000000f00 */
[----:B------:R-:W-:Y:S02]  /*08e0*/  MOV R18, 0x900 ;  /* 0x0000090000127802 */ /* 0x000fe40000000f00 */
[----:B------:R-:W-:Y:S05]  /*08f0*/  CALL.REL.NOINC `($__internal_2_$__cuda_sm20_div_s64) ;  /* 0x0000003c00107944 */ /* 0x000fea0003c00000 */
[----:B------:R-:W-:Y:S02]  /*0900*/  MOV R15, R13 ;  /* 0x0000000d000f7202 */ /* 0x000fe40000000f00 */
.L_x_71:
[----:B------:R-:W-:Y:S05]  /*0910*/  BSYNC.RECONVERGENT B0 ;  /* 0x0000000000007941 */ /* 0x000fea0003800200 */
.L_x_69:
[----:B------:R-:W0:Y:S01]  /*0920*/  LDCU UR11, c[0x0][0x434] ;  /* 0x00008680ff0b77ac */ /* 0x000e220008000800 */
[----:B------:R-:W-:Y:S01]  /*0930*/  IMAD.MOV.U32 R6, RZ, RZ, RZ ;  /* 0x000000ffff067224 */ /* 0x000fe200078e00ff */
[----:B------:R-:W-:Y:S01]  /*0940*/  BSSY.RECONVERGENT B0, `(.L_x_72) ;  /* 0x000007a000007945 */ /* 0x000fe20003800200 */
[----:B0-----:R-:W-:Y:S01]  /*0950*/  IMAD.U32 R5, RZ, RZ, UR11 ;  /* 0x0000000bff057e24 */ /* 0x001fe2000f8e00ff */
[----:B------:R-:W-:-:S04]  /*0960*/  USHF.R.S32.HI UR5, URZ, 0x1f, UR11 ;  /* 0x0000001fff057899 */ /* 0x000fc8000801140b */
[----:B------:R-:W-:Y:S01]  /*0970*/  IABS R5, R5 ;  /* 0x0000000500057213 */ /* 0x000fe20000000000 */
[----:B------:R-:W-:-:S03]  /*0980*/  ULOP3.LUT UR5, UR5, 0x1, URZ, 0xfc, !UPT ;  /* 0x0000000105057892 */ /* 0x000fc6000f8efcff */
[----:B------:R-:W0:Y:S08]  /*0990*/  I2F.RP R9, R5 ;  /* 0x0000000500097306 */ /* 0x000e300000209400 */
[----:B0-----:R-:W0:Y:S02]  /*09a0*/  MUFU.RCP R8, R9 ;  /* 0x0000000900087308 */ /* 0x001e240000001000 */
[----:B0-----:R-:W-:-:S06]  /*09b0*/  VIADD R8, R8, 0xffffffe ;  /* 0x0ffffffe08087836 */ /* 0x001fcc0000000000 */
[----:B------:R-:W0:Y:S02]  /*09c0*/  F2I.FTZ.U32.TRUNC.NTZ R7, R8 ;  /* 0x0000000800077305 */ /* 0x000e24000021f000 */
[----:B0-----:R-:W-:-:S04]  /*09d0*/  IMAD.MOV R3, RZ, RZ, -R7 ;  /* 0x000000ffff037224 */ /* 0x001fc800078e0a07 */
[----:B------:R-:W-:Y:S01]  /*09e0*/  IMAD R4, R3, R5, RZ ;  /* 0x0000000503047224 */ /* 0x000fe200078e02ff */
[----:B------:R-:W-:Y:S02]  /*09f0*/  IABS R3, R0 ;  /* 0x0000000000037213 */ /* 0x000fe40000000000 */
[----:B------:R-:W-:Y:S01]  /*0a00*/  LOP3.LUT R0, R0, UR11, RZ, 0x3c, !PT ;  /* 0x0000000b00007c12 */ /* 0x000fe2000f8e3cff */
[----:B------:R-:W-:-:S03]  /*0a10*/  IMAD.HI.U32 R7, R7, R4, R6 ;  /* 0x0000000407077227 */ /* 0x000fc600078e0006 */
[----:B------:R-:W-:Y:S01]  /*0a20*/  ISETP.GE.AND P2, PT, R0, RZ, PT ;  /* 0x000000ff0000720c */ /* 0x000fe20003f46270 */
[----:B------:R-:W-:Y:S01]  /*0a30*/  IMAD.MOV.U32 R6, RZ, RZ, R3 ;  /* 0x000000ffff067224 */ /* 0x000fe200078e0003 */
[----:B------:R-:W0:Y:S03]  /*0a40*/  LDC R0, c[0x0][0x3e0] ;  /* 0x0000f800ff007b82 */ /* 0x000e260000000800 */
[----:B------:R-:W-:-:S04]  /*0a50*/  IMAD.HI.U32 R3, R7, R6, RZ ;  /* 0x0000000607037227 */ /* 0x000fc800078e00ff */
[----:B------:R-:W-:-:S04]  /*0a60*/  IMAD.MOV R4, RZ, RZ, -R3 ;  /* 0x000000ffff047224 */ /* 0x000fc800078e0a03 */
[----:B------:R-:W-:-:S05]  /*0a70*/  IMAD R4, R5, R4, R6 ;  /* 0x0000000405047224 */ /* 0x000fca00078e0206 */
[----:B------:R-:W-:Y:S02]  /*0a80*/  ISETP.GT.U32.AND P1, PT, R5, R4, PT ;  /* 0x000000040500720c */ /* 0x000fe40003f24070 */
[----:B0-----:R-:W-:Y:S02]  /*0a90*/  IABS R6, R0 ;  /* 0x0000000000067213 */ /* 0x001fe40000000000 */
[----:B------:R-:W-:Y:S02]  /*0aa0*/  ISETP.NE.AND P4, PT, R0, RZ, PT ;  /* 0x000000ff0000720c */ /* 0x000fe40003f85270 */
[----:B------:R-:W0:Y:S07]  /*0ab0*/  I2F.RP R9, R6 ;  /* 0x0000000600097306 */ /* 0x000e2e0000209400 */
[----:B------:R-:W-:Y:S01]  /*0ac0*/  @!P1 IADD3 R4, PT, PT, R4, -R5, RZ ;  /* 0x8000000504049210 */ /* 0x000fe20007ffe0ff */
[----:B------:R-:W-:Y:S01]  /*0ad0*/  @!P1 VIADD R3, R3, 0x1 ;  /* 0x0000000103039836 */ /* 0x000fe20000000000 */
[----:B------:R-:W-:-:S02]  /*0ae0*/  ISETP.NE.AND P1, PT, RZ, UR11, PT ;  /* 0x0000000bff007c0c */ /* 0x000fc4000bf25270 */
[----:B------:R-:W-:Y:S01]  /*0af0*/  ISETP.GE.U32.AND P0, PT, R4, R5, PT ;  /* 0x000000050400720c */ /* 0x000fe20003f06070 */
[----:B------:R-:W-:Y:S01]  /*0b00*/  VIADD R4, R0, 0xffffffff ;  /* 0xffffffff00047836 */ /* 0x000fe20000000000 */
[----:B0-----:R-:W0:Y:S11]  /*0b10*/  MUFU.RCP R18, R9 ;  /* 0x0000000900127308 */ /* 0x001e360000001000 */
[----:B------:R-:W-:-:S04]  /*0b20*/  @P0 VIADD R3, R3, 0x1 ;  /* 0x0000000103030836 */ /* 0x000fc80000000000 */
[----:B------:R-:W-:-:S04]  /*0b30*/  IMAD.MOV.U32 R5, RZ, RZ, R3 ;  /* 0x000000ffff057224 */ /* 0x000fc800078e0003 */
[----:B------:R-:W-:Y:S01]  /*0b40*/  @!P2 IMAD.MOV R5, RZ, RZ, -R5 ;  /* 0x000000ffff05a224 */ /* 0x000fe200078e0a05 */
[----:B------:R-:W-:-:S05]  /*0b50*/  @!P1 LOP3.LUT R5, RZ, UR11, RZ, 0x33, !PT ;  /* 0x0000000bff059c12 */ /* 0x000fca000f8e33ff */
[----:B------:R-:W-:Y:S01]  /*0b60*/  IMAD R10, R5, UR5, RZ ;  /* 0x00000005050a7c24 */ /* 0x000fe2000f8e02ff */
[----:B------:R-:W1:Y:S01]  /*0b70*/  LDCU.U8 UR5, c[0x0][0x549] ;  /* 0x0000a920ff0577ac */ /* 0x000e620008000000 */
[----:B0-----:R-:W-:-:S03]  /*0b80*/  VIADD R18, R18, 0xffffffe ;  /* 0x0ffffffe12127836 */ /* 0x001fc60000000000 */
[-C--:B------:R-:W-:Y:S01]  /*0b90*/  IABS R8, R10.reuse ;  /* 0x0000000a00087213 */ /* 0x080fe20000000000 */
[----:B------:R0:W-:Y:S01]  /*0ba0*/  F2I.FTZ.U32.TRUNC.NTZ R19, R18 ;  /* 0x0000001200137305 */ /* 0x0001e2000021f000 */
[----:B------:R-:W-:-:S05]  /*0bb0*/  IABS R11, R10 ;  /* 0x0000000a000b7213 */ /* 0x000fca0000000000 */
[----:B------:R-:W-:Y:S02]  /*0bc0*/  IMAD.MOV R11, RZ, RZ, -R11 ;  /* 0x000000ffff0b7224 */ /* 0x000fe400078e0a0b */
[----:B------:R-:W2:Y:S01]  /*0bd0*/  I2F.RP R7, R8 ;  /* 0x0000000800077306 */ /* 0x000ea20000209400 */
[----:B-1----:R-:W-:Y:S01]  /*0be0*/  UISETP.NE.AND UP1, UPT, UR5, URZ, UPT ;  /* 0x000000ff0500728c */ /* 0x002fe2000bf25270 */
[----:B0-----:R-:W-:-:S03]  /*0bf0*/  IMAD.MOV.U32 R18, RZ, RZ, RZ ;  /* 0x000000ffff127224 */ /* 0x001fc600078e00ff */
[----:B------:R-:W-:-:S03]  /*0c00*/  USEL UR11, UR11, 0x1, !UP1 ;  /* 0x000000010b0b7887 */ /* 0x000fc6000c800000 */
[----:B--2---:R-:W0:Y:S02]  /*0c10*/  MUFU.RCP R3, R7 ;  /* 0x0000000700037308 */ /* 0x004e240000001000 */
[----:B0-----:R-:W-:Y:S01]  /*0c20*/  IADD3 R20, PT, PT, R3, 0xffffffe, RZ ;  /* 0x0ffffffe03147810 */ /* 0x001fe20007ffe0ff */
[----:B------:R-:W-:-:S05]  /*0c30*/  IMAD.IADD R7, R4, 0x1, R8 ;  /* 0x0000000104077824 */ /* 0x000fca00078e0208 */
[----:B------:R0:W1:Y:S01]  /*0c40*/  F2I.FTZ.U32.TRUNC.NTZ R21, R20 ;  /* 0x0000001400157305 */ /* 0x000062000021f000 */
[----:B------:R-:W-:Y:S01]  /*0c50*/  IABS R9, R7 ;  /* 0x0000000700097213 */ /* 0x000fe20000000000 */
[----:B0-----:R-:W-:Y:S02]  /*0c60*/  HFMA2 R20, -RZ, RZ, 0, 0 ;  /* 0x00000000ff147431 */ /* 0x001fe400000001ff */
[----:B-1----:R-:W-:-:S04]  /*0c70*/  IMAD.MOV R3, RZ, RZ, -R21 ;  /* 0x000000ffff037224 */ /* 0x002fc800078e0a15 */
[----:B------:R-:W-:Y:S02]  /*0c80*/  IMAD R16, R3, R8, RZ ;  /* 0x0000000803107224 */ /* 0x000fe400078e02ff */
[----:B------:R-:W-:Y:S02]  /*0c90*/  IMAD.MOV R3, RZ, RZ, -R19 ;  /* 0x000000ffff037224 */ /* 0x000fe400078e0a13 */
[----:B------:R-:W-:-:S04]  /*0ca0*/  IMAD.HI.U32 R16, R21, R16, R20 ;  /* 0x0000001015107227 */ /* 0x000fc800078e0014 */
[----:B------:R-:W-:Y:S02]  /*0cb0*/  IMAD R3, R3, R6, RZ ;  /* 0x0000000603037224 */ /* 0x000fe400078e02ff */
[----:B------:R-:W-:-:S04]  /*0cc0*/  IMAD.HI.U32 R16, R16, R9, RZ ;  /* 0x0000000910107227 */ /* 0x000fc800078e00ff */
[----:B------:R-:W-:Y:S02]  /*0cd0*/  IMAD R11, R16, R11, R9 ;  /* 0x0000000b100b7224 */ /* 0x000fe400078e0209 */
[----:B------:R-:W-:-:S03]  /*0ce0*/  IMAD.HI.U32 R18, R19, R3, R18 ;  /* 0x0000000313127227 */ /* 0x000fc600078e0012 */
[----:B------:R-:W-:-:S03]  /*0cf0*/  ISETP.GT.U32.AND P1, PT, R8, R11, PT ;  /* 0x0000000b0800720c */ /* 0x000fc60003f24070 */
[----:B------:R-:W-:-:S05]  /*0d00*/  IMAD.HI.U32 R13, R18, R9, RZ ;  /* 0x00000009120d7227 */ /* 0x000fca00078e00ff */
[----:B------:R-:W-:-:S05]  /*0d10*/  IADD3 R3, PT, PT, -R13, RZ, RZ ;  /* 0x000000ff0d037210 */ /* 0x000fca0007ffe1ff */
[----:B------:R-:W-:Y:S02]  /*0d20*/  @!P1 IMAD.IADD R11, R11, 0x1, -R8 ;  /* 0x000000010b0b9824 */ /* 0x000fe400078e0a08 */
[----:B------:R-:W-:Y:S02]  /*0d30*/  IMAD R3, R6, R3, R9 ;  /* 0x0000000306037224 */ /* 0x000fe400078e0209 */
[----:B------:R-:W-:Y:S01]  /*0d40*/  @!P1 VIADD R16, R16, 0x1 ;  /* 0x0000000110109836 */ /* 0x000fe20000000000 */
[-C--:B------:R-:W-:Y:S02]  /*0d50*/  ISETP.GE.U32.AND P2, PT, R11, R8.reuse, PT ;  /* 0x000000080b00720c */ /* 0x080fe40003f46070 */
[----:B------:R-:W-:Y:S02]  /*0d60*/  LOP3.LUT R11, R7, R8, RZ, 0x3c, !PT ;  /* 0x00000008070b7212 */ /* 0x000fe400078e3cff */
[----:B------:R-:W-:Y:S02]  /*0d70*/  ISETP.GT.U32.AND P3, PT, R6, R3, PT ;  /* 0x000000030600720c */ /* 0x000fe40003f64070 */
[----:B------:R-:W-:-:S02]  /*0d80*/  ISETP.GE.AND P0, PT, R11, RZ, PT ;  /* 0x000000ff0b00720c */ /* 0x000fc40003f06270 */
[----:B------:R-:W-:Y:S02]  /*0d90*/  ISETP.NE.AND P1, PT, R10, RZ, PT ;  /* 0x000000ff0a00720c */ /* 0x000fe40003f25270 */
[----:B------:R-:W-:-:S03]  /*0da0*/  LOP3.LUT R7, R7, R0, RZ, 0x3c, !PT ;  /* 0x0000000007077212 */ /* 0x000fc600078e3cff */
[----:B------:R-:W-:Y:S01]  /*0db0*/  @P2 VIADD R16, R16, 0x1 ;  /* 0x0000000110102836 */ /* 0x000fe20000000000 */
[----:B------:R-:W-:Y:S02]  /*0dc0*/  ISETP.GE.AND P2, PT, R7, RZ, PT ;  /* 0x000000ff0700720c */ /* 0x000fe40003f46270 */
[----:B------:R-:W-:Y:S01]  /*0dd0*/  SHF.R.S32.HI R7, RZ, 0x1f, R10 ;  /* 0x0000001fff077819 */ /* 0x000fe2000001140a */
[----:B------:R-:W-:Y:S01]  /*0de0*/  @!P3 IMAD.IADD R3, R3, 0x1, -R6 ;  /* 0x000000010303b824 */ /* 0x000fe200078e0a06 */
[----:B------:R-:W-:Y:S01]  /*0df0*/  @!P3 IADD3 R13, PT, PT, R13, 0x1, RZ ;  /* 0x000000010d0db810 */ /* 0x000fe20007ffe0ff */
[----:B------:R-:W-:Y:S01]  /*0e00*/  @!P0 IMAD.MOV R16, RZ, RZ, -R16 ;  /* 0x000000ffff108224 */ /* 0x000fe200078e0a10 */
[----:B------:R-:W-:Y:S02]  /*0e10*/  ISETP.NE.AND P3, PT, R5, RZ, PT ;  /* 0x000000ff0500720c */ /* 0x000fe40003f65270 */
[----:B------:R-:W-:Y:S02]  /*0e20*/  @!P1 LOP3.LUT R16, RZ, R8, RZ, 0x33, !PT ;  /* 0x00000008ff109212 */ /* 0x000fe400078e33ff */
[----:B------:R-:W-:-:S02]  /*0e30*/  ISETP.GE.U32.AND P1, PT, R3, R6, PT ;  /* 0x000000060300720c */ /* 0x000fc40003f26070 */
[C---:B------:R-:W-:Y:S02]  /*0e40*/  ISETP.LT.U32.AND P0, PT, R14.reuse, R16, PT ;  /* 0x000000100e00720c */ /* 0x040fe40003f01070 */
[----:B------:R-:W-:Y:S02]  /*0e50*/  SHF.R.S32.HI R3, RZ, 0x1f, R16 ;  /* 0x0000001fff037819 */ /* 0x000fe40000011410 */
[----:B------:R-:W-:Y:S02]  /*0e60*/  SEL R8, RZ, 0x1, !P3 ;  /* 0x00000001ff087807 */ /* 0x000fe40005800000 */
[-C--:B------:R-:W-:Y:S02]  /*0e70*/  ISETP.LT.AND.EX P0, PT, R15, R3.reuse, PT, P0 ;  /* 0x000000030f00720c */ /* 0x080fe40003f01300 */
[----:B------:R-:W-:Y:S02]  /*0e80*/  LOP3.LUT R8, R7, R8, RZ, 0xfc, !PT ;  /* 0x0000000807087212 */ /* 0x000fe400078efcff */
[----:B------:R-:W-:Y:S01]  /*0e90*/  SEL R3, R15, R3, P0 ;  /* 0x000000030f037207 */ /* 0x000fe20000000000 */
[----:B------:R-:W-:Y:S01]  /*0ea0*/  @P1 VIADD R13, R13, 0x1 ;  /* 0x000000010d0d1836 */ /* 0x000fe20000000000 */
[----:B------:R-:W-:-:S02]  /*0eb0*/  SEL R9, R14, R16, P0 ;  /* 0x000000100e097207 */ /* 0x000fc40000000000 */
[----:B------:R-:W-:Y:S01]  /*0ec0*/  LOP3.LUT R6, R15, R3, RZ, 0xfc, !PT ;  /* 0x000000030f067212 */ /* 0x000fe200078efcff */
[----:B------:R-:W-:-:S03]  /*0ed0*/  IMAD.MOV.U32 R5, RZ, RZ, R13 ;  /* 0x000000ffff057224 */ /* 0x000fc600078e000d */
[----:B------:R-:W-:Y:S01]  /*0ee0*/  ISETP.NE.U32.AND P1, PT, R6, RZ, PT ;  /* 0x000000ff0600720c */ /* 0x000fe20003f25070 */
[----:B------:R-:W-:Y:S01]  /*0ef0*/  @!P2 IMAD.MOV R5, RZ, RZ, -R5 ;  /* 0x000000ffff05a224 */ /* 0x000fe200078e0a05 */
[----:B------:R-:W-:-:S11]  /*0f00*/  @!P4 LOP3.LUT R5, RZ, R0, RZ, 0x33, !PT ;  /* 0x00000000ff05c212 */ /* 0x000fd600078e33ff */
[----:B------:R-:W-:Y:S05]  /*0f10*/  @P1 BRA `(.L_x_73) ;  /* 0x0000000000501947 */ /* 0x000fea0003800000 */
[----:B------:R-:W0:Y:S01]  /*0f20*/  I2F.U32.RP R11, R9 ;  /* 0x00000009000b7306 */ /* 0x000e220000209000 */
[----:B------:R-:W-:Y:S02]  /*0f30*/  ISETP.NE.U32.AND P0, PT, R9, RZ, PT ;  /* 0x000000ff0900720c */ /* 0x000fe40003f05070 */
[----:B------:R-:W-:-:S05]  /*0f40*/  MOV R39, RZ ;  /* 0x000000ff00277202 */ /* 0x000fca0000000f00 */
[----:B0-----:R-:W0:Y:S02]  /*0f50*/  MUFU.RCP R6, R11 ;  /* 0x0000000b00067308 */ /* 0x001e240000001000 */
[----:B0-----:R-:W-:-:S06]  /*0f60*/  VIADD R6, R6, 0xffffffe ;  /* 0x0ffffffe06067836 */ /* 0x001fcc0000000000 */
[----:B------:R-:W0:Y:S02]  /*0f70*/  F2I.FTZ.U32.TRUNC.NTZ R7, R6 ;  /* 0x0000000600077305 */ /* 0x000e24000021f000 */
[----:B0-----:R-:W-:Y:S01]  /*0f80*/  IMAD.MOV R0, RZ, RZ, -R7 ;  /* 0x000000ffff007224 */ /* 0x001fe200078e0a07 */
[----:B------:R-:W-:-:S03]  /*0f90*/  MOV R6, RZ ;  /* 0x000000ff00067202 */ /* 0x000fc60000000f00 */
        /* <DEDUP_REMOVED lines=12> */
.L_x_73:
[----:B------:R-:W-:Y:S01]  /*1060*/  IMAD.MOV.U32 R33, RZ, RZ, R14 ;  /* 0x000000ffff217224 */ /* 0x000fe200078e000e */
[----:B------:R-:W-:Y:S01]  /*1070*/  MOV R20, R9 ;  /* 0x0000000900147202 */ /* 0x000fe20000000f00 */
[----:B------:R-:W-:Y:S01]  /*1080*/  IMAD.MOV.U32 R21, RZ, RZ, R15 ;  /* 0x000000ffff157224 */ /* 0x000fe200078e000f */
[----:B------:R-:W-:Y:S02]  /*1090*/  MOV R19, R3 ;  /* 0x0000000300137202 */ /* 0x000fe40000000f00 */
[----:B------:R-:W-:Y:S02]  /*10a0*/  MOV R18, 0x10c0 ;  /* 0x000010c000127802 */ /* 0x000fe40000000f00 */
[----:B------:R-:W-:Y:S05]  /*10b0*/  CALL.REL.NOINC `($__internal_2_$__cuda_sm20_div_s64) ;  /* 0x0000003400207944 */ /* 0x000fea0003c00000 */
[----:B------:R-:W-:Y:S02]  /*10c0*/  MOV R38, R14 ;  /* 0x0000000e00267202 */ /* 0x000fe40000000f00 */
[----:B------:R-:W-:Y:S02]  /*10d0*/  MOV R39, R13 ;  /* 0x0000000d00277202 */ /* 0x000fe40000000f00 */
.L_x_74:
[----:B------:R-:W-:Y:S05]  /*10e0*/  BSYNC.RECONVERGENT B0 ;  /* 0x0000000000007941 */ /* 0x000fea0003800200 */
.L_x_72:
[----:B------:R-:W-:Y:S01]  /*10f0*/  IABS R13, UR10 ;  /* 0x0000000a000d7c13 */ /* 0x000fe20008000000 */
[----:B------:R-:W0:Y:S01]  /*1100*/  LDC R0, c[0x0][0x434] ;  /* 0x00010d00ff007b82 */ /* 0x000e220000000800 */
[----:B------:R-:W-:Y:S01]  /*1110*/  IABS R6, UR10 ;  /* 0x0000000a00067c13 */ /* 0x000fe20008000000 */
[----:B------:R-:W-:Y:S01]  /*1120*/  IMAD R5, R5, UR11, RZ ;  /* 0x0000000b05057c24 */ /* 0x000fe2000f8e02ff */
[----:B------:R-:W1:Y:S01]  /*1130*/  I2F.RP R16, R13 ;  /* 0x0000000d00107306 */ /* 0x000e620000209400 */
[----:B------:R-:W-:Y:S02]  /*1140*/  BSSY.RECONVERGENT B0, `(.L_x_75) ;  /* 0x000003c000007945 */ /* 0x000fe40003800200 */
[----:B------:R-:W-:Y:S02]  /*1150*/  IMAD.MOV R6, RZ, RZ, -R6 ;  /* 0x000000ffff067224 */ /* 0x000fe400078e0a06 */
[----:B------:R-:W-:-:S03]  /*1160*/  IMAD R8, R8, R5, RZ ;  /* 0x0000000508087224 */ /* 0x000fc600078e02ff */
[----:B-1----:R-:W1:Y:S01]  /*1170*/  MUFU.RCP R15, R16 ;  /* 0x00000010000f7308 */ /* 0x002e620000001000 */
[----:B0-----:R-:W-:-:S04]  /*1180*/  IADD3 R0, PT, PT, R0, -0x1, R13 ;  /* 0xffffffff00007810 */ /* 0x001fc80007ffe00d */
[----:B------:R-:W-:Y:S01]  /*1190*/  IABS R7, R0 ;  /* 0x0000000000077213 */ /* 0x000fe20000000000 */
[----:B-1----:R-:W-:-:S06]  /*11a0*/  VIADD R15, R15, 0xffffffe ;  /* 0x0ffffffe0f0f7836 */ /* 0x002fcc0000000000 */
[----:B------:R-:W0:Y:S02]  /*11b0*/  F2I.FTZ.U32.TRUNC.NTZ R15, R15 ;  /* 0x0000000f000f7305 */ /* 0x000e24000021f000 */
[----:B0-----:R-:W-:-:S04]  /*11c0*/  IMAD.MOV R14, RZ, RZ, -R15 ;  /* 0x000000ffff0e7224 */ /* 0x001fc800078e0a0f */
[----:B------:R-:W-:Y:S02]  /*11d0*/  IMAD R11, R14, R13, RZ ;  /* 0x0000000d0e0b7224 */ /* 0x000fe400078e02ff */
[----:B------:R-:W-:-:S04]  /*11e0*/  IMAD.MOV.U32 R14, RZ, RZ, RZ ;  /* 0x000000ffff0e7224 */ /* 0x000fc800078e00ff */
        /* <DEDUP_REMOVED lines=42> */
.L_x_76:
[----:B------:R-:W-:Y:S01]  /*1490*/  IMAD.MOV.U32 R33, RZ, RZ, R26 ;  /* 0x000000ffff217224 */ /* 0x000fe200078e001a */
[----:B------:R-:W-:Y:S01]  /*14a0*/  MOV R21, R27 ;  /* 0x0000001b00157202 */ /* 0x000fe20000000f00 */
[----:B------:R-:W-:Y:S01]  /*14b0*/  IMAD.MOV.U32 R20, RZ, RZ, R7 ;  /* 0x000000ffff147224 */ /* 0x000fe200078e0007 */
[----:B------:R-:W-:Y:S02]  /*14c0*/  MOV R18, 0x14e0 ;  /* 0x000014e000127802 */ /* 0x000fe40000000f00 */
[----:B------:R-:W-:Y:S05]  /*14d0*/  CALL.REL.NOINC `($__internal_2_$__cuda_sm20_div_s64) ;  /* 0x0000003000187944 */ /* 0x000fea0003c00000 */
[----:B------:R-:W-:Y:S02]  /*14e0*/  MOV R24, R14 ;  /* 0x0000000e00187202 */ /* 0x000fe40000000f00 */
[----:B------:R-:W-:Y:S02]  /*14f0*/  MOV R25, R13 ;  /* 0x0000000d00197202 */ /* 0x000fe40000000f00 */
.L_x_77:
[----:B------:R-:W-:Y:S05]  /*1500*/  BSYNC.RECONVERGENT B0 ;  /* 0x0000000000007941 */ /* 0x000fea0003800200 */
.L_x_75:
[----:B------:R-:W0:Y:S01]  /*1510*/  S2R R22, SR_TID.X ;  /* 0x0000000000167919 */ /* 0x000e220000002100 */
[----:B------:R-:W-:Y:S01]  /*1520*/  UIADD3 UR12, UP0, UPT, UR7, -UR6, URZ ;  /* 0x80000006070c7290 */ /* 0x000fe2000ff1e0ff */
[----:B------:R-:W1:Y:S03]  /*1530*/  LDCU UR5, c[0x0][0x534] ;  /* 0x0000a680ff0577ac */ /* 0x000e660008000800 */
[----:B------:R-:W-:-:S06]  /*1540*/  UIADD3.X UR9, UPT, UPT, UR4, -0x1, URZ, UP0, !UPT ;  /* 0xffffffff04097890 */ /* 0x000fcc00087fe4ff */
[----:B------:R-:W-:-:S05]  /*1550*/  IMAD.U32 R5, RZ, RZ, UR9 ;  /* 0x00000009ff057e24 */ /* 0x000fca000f8e00ff */
[----:B------:R-:W2:Y:S01]  /*1560*/  LDCU UR9, c[0x0][0x434] ;  /* 0x00008680ff0977ac */ /* 0x000ea20008000800 */
[----:B0-----:R-:W-:Y:S02]  /*1570*/  LOP3.LUT R23, R22, 0xf, RZ, 0xc0, !PT ;  /* 0x0000000f16177812 */ /* 0x001fe400078ec0ff */
[----:B------:R-:W-:Y:S02]  /*1580*/  SHF.R.U32.HI R26, RZ, 0x4, R22 ;  /* 0x00000004ff1a7819 */ /* 0x000fe40000011616 */
[C---:B------:R-:W-:Y:S01]  /*1590*/  ISETP.LT.U32.AND P3, PT, R23.reuse, UR12, PT ;  /* 0x0000000c17007c0c */ /* 0x040fe2000bf61070 */
[----:B------:R-:W0:Y:S01]  /*15a0*/  LDCU.64 UR12, c[0x0][0x358] ;  /* 0x00006b00ff0c77ac */ /* 0x000e220008000a00 */
[----:B------:R-:W-:Y:S01]  /*15b0*/  IADD3 R28, P0, PT, R23, UR6, RZ ;  /* 0x00000006171c7c10 */ /* 0x000fe2000ff1e0ff */
[C---:B------:R-:W-:Y:S01]  /*15c0*/  VIADD R13, R26.reuse, 0x8 ;  /* 0x000000081a0d7836 */ /* 0x040fe20000000000 */
[----:B------:R-:W-:Y:S01]  /*15d0*/  ISETP.GT.AND.EX P3, PT, R5, RZ, PT, P3 ;  /* 0x000000ff0500720c */ /* 0x000fe20003f64330 */
[C---:B------:R-:W-:Y:S01]  /*15e0*/  VIADD R11, R26.reuse, 0x10 ;  /* 0x000000101a0b7836 */ /* 0x040fe20000000000 */
[----:B------:R-:W-:Y:S01]  /*15f0*/  IADD3.X R29, PT, PT, RZ, RZ, RZ, P0, !PT ;  /* 0x000000ffff1d7210 */ /* 0x000fe200007fe4ff */
[C---:B------:R-:W-:Y:S01]  /*1600*/  VIADD R5, R26.reuse, 0x18 ;  /* 0x000000181a057836 */ /* 0x040fe20000000000 */
[----:B-1----:R-:W-:-:S02]  /*1610*/  ISETP.GE.OR P1, PT, R26, UR5, !P3 ;  /* 0x000000051a007c0c */ /* 0x002fc4000df26670 */
[----:B------:R-:W-:Y:S02]  /*1620*/  ISETP.GE.OR P5, PT, R13, UR5, !P3 ;  /* 0x000000050d007c0c */ /* 0x000fe4000dfa6670 */
[----:B------:R-:W-:Y:S02]  /*1630*/  ISETP.GE.OR P4, PT, R11, UR5, !P3 ;  /* 0x000000050b007c0c */ /* 0x000fe4000df86670 */
[----:B------:R-:W-:-:S07]  /*1640*/  ISETP.GE.OR P3, PT, R5, UR5, !P3 ;  /* 0x0000000505007c0c */ /* 0x000fce000df66670 */
[----:B------:R-:W1:Y:S01]  /*1650*/  @!P1 LDC.64 R20, c[0x0][0x428] ;  /* 0x00010a00ff149b82 */ /* 0x000e620000000a00 */
[----:B------:R-:W-:-:S04]  /*1660*/  @!P1 IMAD.WIDE.U32 R30, R26, UR7, R28 ;  /* 0x000000071a1e9c25 */ /* 0x000fc8000f8e001c */
[----:B------:R-:W-:-:S03]  /*1670*/  @!P1 IMAD R6, R26, UR4, R31 ;  /* 0x000000041a069c24 */ /* 0x000fc6000f8e021f */
[----:B------:R-:W3:Y:S08]  /*1680*/  @!P4 LDC.64 R16, c[0x0][0x428] ;  /* 0x00010a00ff10cb82 */ /* 0x000ef00000000a00 */
[----:B------:R-:W4:Y:S08]  /*1690*/  @!P3 LDC.64 R14, c[0x0][0x428] ;  /* 0x00010a00ff0ebb82 */ /* 0x000f300000000a00 */
[----:B------:R-:W5:Y:S01]  /*16a0*/  @!P5 LDC.64 R18, c[0x0][0x428] ;  /* 0x00010a00ff12db82 */ /* 0x000f620000000a00 */
[----:B-1----:R-:W-:-:S02]  /*16b0*/  @!P1 LEA R34, P0, R30, R20, 0x2 ;  /* 0x000000141e229211 */ /* 0x002fc400078010ff */
[----:B------:R-:W-:Y:S02]  /*16c0*/  @!P4 MOV R31, R29 ;  /* 0x0000001d001fc202 */ /* 0x000fe40000000f00 */
[----:B------:R-:W-:Y:S01]  /*16d0*/  @!P1 LEA.HI.X R35, R30, R21, R6, 0x2, P0 ;  /* 0x000000151e239211 */ /* 0x000fe200000f1406 */
[--C-:B------:R-:W-:Y:S02]  /*16e0*/  @!P4 IMAD.MOV.U32 R30, RZ, RZ, R28.reuse ;  /* 0x000000ffff1ec224 */ /* 0x100fe400078e001c */
[----:B------:R-:W-:Y:S02]  /*16f0*/  IMAD.MOV.U32 R6, RZ, RZ, -0x800000 ;  /* 0xff800000ff067424 */ /* 0x000fe400078e00ff */
[----:B------:R-:W-:Y:S02]  /*1700*/  @!P5 IMAD.MOV.U32 R32, RZ, RZ, R28 ;  /* 0x000000ffff20d224 */ /* 0x000fe400078e001c */
[----:B------:R-:W-:Y:S02]  /*1710*/  @!P5 IMAD.MOV.U32 R33, RZ, RZ, R29 ;  /* 0x000000ffff21d224 */ /* 0x000fe400078e001d */
[----:B------:R-:W-:Y:S01]  /*1720*/  @!P4 IMAD.WIDE.U32 R30, R11, UR7, R30 ;  /* 0x000000070b1ecc25 */ /* 0x000fe2000f8e001e */
[----:B0-----:R-:W2:Y:S03]  /*1730*/  @!P1 LDG.E R6, desc[UR12][R34.64] ;  /* 0x0000000c22069981 */ /* 0x001ea6000c1e1900 */
[----:B------:R-:W-:Y:S01]  /*1740*/  @!P3 IMAD.WIDE.U32 R28, R5, UR7, R28 ;  /* 0x00000007051cbc25 */ /* 0x000fe2000f8e001c */
[----:B---3--:R-:W-:-:S03]  /*1750*/  @!P4 LEA R16, P1, R30, R16, 0x2 ;  /* 0x000000101e10c211 */ /* 0x008fc600078210ff */
[----:B------:R-:W-:Y:S01]  /*1760*/  @!P5 IMAD.WIDE.U32 R32, R13, UR7, R32 ;  /* 0x000000070d20dc25 */ /* 0x000fe2000f8e0020 */
[----:B----4-:R-:W-:-:S03]  /*1770*/  @!P3 LEA R14, P0, R28, R14, 0x2 ;  /* 0x0000000e1c0eb211 */ /* 0x010fc600078010ff */
[----:B------:R-:W-:Y:S01]  /*1780*/  @!P4 IMAD R11, R11, UR4, R31 ;  /* 0x000000040b0bcc24 */ /* 0x000fe2000f8e021f */
[----:B-----5:R-:W-:Y:S01]  /*1790*/  @!P5 LEA R18, P2, R32, R18, 0x2 ;  /* 0x000000122012d211 */ /* 0x020fe200078410ff */
[----:B------:R-:W-:Y:S02]  /*17a0*/  @!P3 IMAD R5, R5, UR4, R29 ;  /* 0x000000040505bc24 */ /* 0x000fe4000f8e021d */
[----:B------:R-:W-:Y:S01]  /*17b0*/  @!P5 IMAD R20, R13, UR4, R33 ;  /* 0x000000040d14dc24 */ /* 0x000fe2000f8e0221 */
[----:B------:R-:W-:Y:S01]  /*17c0*/  @!P4 LEA.HI.X R17, R30, R17, R11, 0x2, P1 ;  /* 0x000000111e11c211 */ /* 0x000fe200008f140b */
[----:B------:R-:W-:Y:S01]  /*17d0*/  IMAD.MOV.U32 R11, RZ, RZ, -0x800000 ;  /* 0xff800000ff0b7424 */ /* 0x000fe200078e00ff */
[----:B------:R-:W-:Y:S01]  /*17e0*/  @!P3 LEA.HI.X R15, R28, R15, R5, 0x2, P0 ;  /* 0x0000000f1c0fb211 */ /* 0x000fe200000f1405 */
[----:B------:R-:W-:Y:S01]  /*17f0*/  IMAD.MOV.U32 R13, RZ, RZ, -0x800000 ;  /* 0xff800000ff0d7424 */ /* 0x000fe200078e00ff */
[----:B------:R-:W-:Y:S01]  /*1800*/  @!P5 LEA.HI.X R19, R32, R19, R20, 0x2, P2 ;  /* 0x000000132013d211 */ /* 0x000fe200010f1414 */
[----:B------:R-:W-:-:S04]  /*1810*/  IMAD.MOV.U32 R5, RZ, RZ, -0x800000 ;  /* 0xff800000ff057424 */ /* 0x000fc800078e00ff */
[----:B------:R-:W3:Y:S04]  /*1820*/  @!P5 LDG.E R11, desc[UR12][R18.64] ;  /* 0x0000000c120bd981 */ /* 0x000ee8000c1e1900 */
[----:B------:R-:W4:Y:S04]  /*1830*/  @!P4 LDG.E R13, desc[UR12][R16.64] ;  /* 0x0000000c100dc981 */ /* 0x000f28000c1e1900 */
[----:B------:R0:W5:Y:S01]  /*1840*/  @!P3 LDG.E R5, desc[UR12][R14.64] ;  /* 0x0000000c0e05b981 */ /* 0x000162000c1e1900 */
[----:B------:R-:W1:Y:S01]  /*1850*/  S2UR UR4, SR_CgaCtaId ;  /* 0x00000000000479c3 */ /* 0x000e620000008800 */
[----:B------:R-:W-:Y:S01]  /*1860*/  UMOV UR5, 0x400 ;  /* 0x0000040000057882 */ /* 0x000fe20000000000 */
[C---:B------:R-:W-:Y:S01]  /*1870*/  ISETP.GT.U32.AND P3, PT, R22.reuse, 0x1ff, PT ;  /* 0x000001ff1600780c */ /* 0x040fe20003f64070 */
[----:B------:R-:W-:Y:S01]  /*1880*/  IMAD.MOV.U32 R32, RZ, RZ, -0x800000 ;  /* 0xff800000ff207424 */ /* 0x000fe200078e00ff */
[C---:B------:R-:W-:Y:S01]  /*1890*/  ISETP.GT.U32.AND P2, PT, R22.reuse, 0x17f, PT ;  /* 0x0000017f1600780c */ /* 0x040fe20003f44070 */
[----:B------:R-:W-:Y:S01]  /*18a0*/  IMAD.MOV.U32 R27, RZ, RZ, -0x800000 ;  /* 0xff800000ff1b7424 */ /* 0x000fe200078e00ff */
[C---:B------:R-:W-:Y:S01]  /*18b0*/  ISETP.GT.U32.AND P1, PT, R22.reuse, 0xff, PT ;  /* 0x000000ff1600780c */ /* 0x040fe20003f24070 */
[----:B------:R-:W-:Y:S01]  /*18c0*/  IMAD.MOV.U32 R30, RZ, RZ, -0x800000 ;  /* 0xff800000ff1e7424 */ /* 0x000fe200078e00ff */
[C---:B------:R-:W-:Y:S01]  /*18d0*/  ISETP.GT.U32.AND P0, PT, R22.reuse, 0x7f, PT ;  /* 0x0000007f1600780c */ /* 0x040fe20003f04070 */
[----:B------:R-:W-:Y:S01]  /*18e0*/  BSSY.RECONVERGENT B1, `(.L_x_78) ;  /* 0x00001b4000017945 */ /* 0x000fe20003800200 */
[----:B------:R-:W-:-:S02]  /*18f0*/  LOP3.LUT R31, R22, 0x7, RZ, 0xc0, !PT ;  /* 0x00000007161f7812 */ /* 0x000fc400078ec0ff */
[----:B--2---:R-:W-:Y:S01]  /*1900*/  MOV R20, UR9 ;  /* 0x0000000900147c02 */ /* 0x004fe20008000f00 */
[----:B-1----:R-:W-:Y:S01]  /*1910*/  ULEA UR4, UR4, UR5, 0x18 ;  /* 0x0000000504047291 */ /* 0x002fe2000f8ec0ff */
[----:B0-----:R-:W-:Y:S02]  /*1920*/  SHF.R.U32.HI R15, RZ, 0x3, R22 ;  /* 0x00000003ff0f7819 */ /* 0x001fe40000011616 */
[----:B------:R-:W-:-:S03]  /*1930*/  IABS R14, R20 ;  /* 0x00000014000e7213 */ /* 0x000fc60000000000 */
[----:B------:R-:W-:Y:S01]  /*1940*/  LEA R23, R23, UR4, 0x2 ;  /* 0x0000000417177c11 */ /* 0x000fe2000f8e10ff */
[----:B------:R-:W0:Y:S01]  /*1950*/  I2F.RP R16, R14 ;  /* 0x0000000e00107306 */ /* 0x000e220000209400 */
[----:B------:R-:W-:Y:S01]  /*1960*/  LEA R28, R15, UR4, 0x2 ;  /* 0x000000040f1c7c11 */ /* 0x000fe2000f8e10ff */
[----:B------:R-:W-:Y:S02]  /*1970*/  USHF.R.S32.HI UR4, URZ, 0x1f, UR10 ;  /* 0x0000001fff047899 */ /* 0x000fe4000801140a */
[----:B------:R-:W-:Y:S01]  /*1980*/  IMAD R18, R26, 0x44, R23 ;  /* 0x000000441a127824 */ /* 0x000fe200078e0217 */
[----:B------:R-:W-:Y:S01]  /*1990*/  MOV R26, 0xff800000 ;  /* 0xff800000001a7802 */ /* 0x000fe20000000f00 */
[----:B------:R-:W-:Y:S01]  /*19a0*/  IMAD R29, R31, 0x44, R28 ;  /* 0x000000441f1d7824 */ /* 0x000fe200078e021c */
[----:B------:R-:W-:Y:S01]  /*19b0*/  ULOP3.LUT UR4, UR4, 0x1, URZ, 0xfc, !UPT ;  /* 0x0000000104047892 */ /* 0x000fe2000f8efcff */
[----:B0-----:R-:W0:Y:S01]  /*19c0*/  MUFU.RCP R16, R16 ;  /* 0x0000001000107308 */ /* 0x001e220000001000 */
[----:B------:R-:W-:Y:S04]  /*19d0*/  @!P3 STS [R18], R6 ;  /* 0x000000061200b388 */ /* 0x000fe80000000800 */
[----:B---3--:R-:W-:Y:S04]  /*19e0*/  @!P2 STS [R18+0x220], R11 ;  /* 0x0002200b1200a388 */ /* 0x008fe80000000800 */
[----:B----4-:R-:W-:Y:S04]  /*19f0*/  @!P1 STS [R18+0x440], R13 ;  /* 0x0004400d12009388 */ /* 0x010fe80000000800 */
[----:B-----5:R0:W-:Y:S01]  /*1a00*/  @!P0 STS [R18+0x660], R5 ;  /* 0x0006600512008388 */ /* 0x0201e20000000800 */
[----:B------:R-:W-:Y:S01]  /*1a10*/  BAR.SYNC.DEFER_BLOCKING 0x0 ;  /* 0x0000000000007b1d */ /* 0x000fe20000010000 */
[----:B0-----:R-:W-:-:S05]  /*1a20*/  VIADD R18, R16, 0xffffffe ;  /* 0x0ffffffe10127836 */ /* 0x001fca0000000000 */
[----:B------:R-:W-:Y:S01]  /*1a30*/  @!P0 LDS R32, [R29] ;  /* 0x000000001d208984 */ /* 0x000fe20000000800 */
[----:B------:R-:W0:Y:S03]  /*1a40*/  F2I.FTZ.U32.TRUNC.NTZ R19, R18 ;  /* 0x0000001200137305 */ /* 0x000e26000021f000 */
[----:B------:R-:W-:Y:S04]  /*1a50*/  @!P0 LDS R27, [R29+0x220] ;  /* 0x000220001d1b8984 */ /* 0x000fe80000000800 */
[----:B------:R-:W1:Y:S04]  /*1a60*/  @!P0 LDS R30, [R29+0x440] ;  /* 0x000440001d1e8984 */ /* 0x000e680000000800 */
[----:B------:R-:W2:Y:S01]  /*1a70*/  @!P0 LDS R26, [R29+0x660] ;  /* 0x000660001d1a8984 */ /* 0x000ea20000000800 */
[----:B0-----:R-:W-:-:S02]  /*1a80*/  IMAD.MOV R11, RZ, RZ, -R19 ;  /* 0x000000ffff0b7224 */ /* 0x001fc400078e0a13 */
[----:B------:R-:W-:Y:S02]  /*1a90*/  IMAD.MOV.U32 R18, RZ, RZ, RZ ;  /* 0x000000ffff127224 */ /* 0x000fe400078e00ff */
[----:B------:R-:W-:-:S04]  /*1aa0*/  IMAD R6, R11, R14, RZ ;  /* 0x0000000e0b067224 */ /* 0x000fc800078e02ff */
[----:B------:R-:W-:Y:S01]  /*1ab0*/  IMAD.HI.U32 R6, R19, R6, R18 ;  /* 0x0000000613067227 */ /* 0x000fe200078e0012 */
[----:B-1----:R-:W-:-:S04]  /*1ac0*/  FMNMX3.FTZ R5, R32, R27, R30, !PT ;  /* 0x0000001b20057276 */ /* 0x002fc8000781001e */
[----:B--2---:R-:W-:Y:S02]  /*1ad0*/  FMNMX.FTZ R16, R5, R26, !PT ;  /* 0x0000001a05107209 */ /* 0x004fe40007810000 */
[----:B------:R-:W-:Y:S02]  /*1ae0*/  IABS R5, R0 ;  /* 0x0000000000057213 */ /* 0x000fe40000000000 */
[----:B------:R-:W-:Y:S01]  /*1af0*/  LOP3.LUT R0, R0, UR9, RZ, 0x3c, !PT ;  /* 0x0000000900007c12 */ /* 0x000fe2000f8e3cff */
[----:B------:R-:W0:Y:S02]  /*1b00*/  SHFL.BFLY PT, R13, R16, 0x4, 0x1f ;  /* 0x0c801f00100d7f89 */ /* 0x000e2400000e0000 */
[----:B------:R-:W-:Y:S01]  /*1b10*/  IMAD.HI.U32 R6, R6, R5, RZ ;  /* 0x0000000506067227 */ /* 0x000fe200078e00ff */
[----:B------:R-:W-:-:S04]  /*1b20*/  ISETP.GE.AND P1, PT, R0, RZ, PT ;  /* 0x000000ff0000720c */ /* 0x000fc80003f26270 */
[----:B------:R-:W-:-:S05]  /*1b30*/  IADD3 R11, PT, PT, -R6, RZ, RZ ;  /* 0x000000ff060b7210 */ /* 0x000fca0007ffe1ff */
[----:B------:R-:W-:-:S05]  /*1b40*/  IMAD R5, R14, R11, R5 ;  /* 0x0000000b0e057224 */ /* 0x000fca00078e0205 */
[----:B------:R-:W-:Y:S02]  /*1b50*/  ISETP.GT.U32.AND P0, PT, R14, R5, PT ;  /* 0x000000050e00720c */ /* 0x000fe40003f04070 */
[----:B0-----:R-:W-:-:S05]  /*1b60*/  FMNMX.FTZ R18, R16, R13, !PT ;  /* 0x0000000d10127209 */ /* 0x001fca0007810000 */
[----:B------:R-:W0:Y:S06]  /*1b70*/  SHFL.BFLY PT, R11, R18, 0x2, 0x1f ;  /* 0x0c401f00120b7f89 */ /* 0x000e2c00000e0000 */
[----:B------:R-:W-:Y:S02]  /*1b80*/  @!P0 IMAD.IADD R5, R5, 0x1, -R14 ;  /* 0x0000000105058824 */ /* 0x000fe400078e0a0e */
[----:B------:R-:W-:Y:S01]  /*1b90*/  @!P0 VIADD R6, R6, 0x1 ;  /* 0x0000000106068836 */ /* 0x000fe20000000000 */
[----:B------:R-:W-:Y:S02]  /*1ba0*/  ISETP.NE.AND P0, PT, RZ, UR9, PT ;  /* 0x00000009ff007c0c */ /* 0x000fe4000bf05270 */
[----:B------:R-:W-:-:S13]  /*1bb0*/  ISETP.GE.U32.AND P2, PT, R5, R14, PT ;  /* 0x0000000e0500720c */ /* 0x000fda0003f46070 */
[----:B------:R-:W-:Y:S01]  /*1bc0*/  @P2 VIADD R6, R6, 0x1 ;  /* 0x0000000106062836 */ /* 0x000fe20000000000 */
[----:B0-----:R-:W-:-:S04]  /*1bd0*/  FMNMX.FTZ R14, R18, R11, !PT ;  /* 0x0000000b120e7209 */ /* 0x001fc80007810000 */
[----:B------:R-:W-:Y:S01]  /*1be0*/  @!P1 IADD3 R6, PT, PT, -R6, RZ, RZ ;  /* 0x000000ff06069210 */ /* 0x000fe20007ffe1ff */
[----:B------:R-:W0:Y:S01]  /*1bf0*/  LDC R11, c[0x0][0x3e0] ;  /* 0x0000f800ff0b7b82 */ /* 0x000e220000000800 */
[----:B------:R-:W-:Y:S01]  /*1c00*/  @!P0 LOP3.LUT R6, RZ, UR9, RZ, 0x33, !PT ;  /* 0x00000009ff068c12 */ /* 0x000fe2000f8e33ff */
[----:B------:R-:W1:Y:S04]  /*1c10*/  SHFL.BFLY PT, R13, R14, 0x1, 0x1f ;  /* 0x0c201f000e0d7f89 */ /* 0x000e6800000e0000 */
[----:B------:R-:W-:Y:S01]  /*1c20*/  IMAD R5, R6, UR4, RZ ;  /* 0x0000000406057c24 */ /* 0x000fe2000f8e02ff */
[----:B------:R-:W2:Y:S04]  /*1c30*/  LDCU UR4, c[0x0][0x430] ;  /* 0x00008600ff0477ac */ /* 0x000ea80008000800 */
[----:B------:R-:W-:-:S02]  /*1c40*/  IABS R17, R5 ;  /* 0x0000000500117213 */ /* 0x000fc40000000000 */
[----:B------:R-:W-:Y:S02]  /*1c50*/  ISETP.NE.AND P5, PT, R5, RZ, PT ;  /* 0x000000ff0500720c */ /* 0x000fe40003fa5270 */
[----:B------:R-:W3:Y:S01]  /*1c60*/  I2F.RP R19, R17 ;  /* 0x0000001100137306 */ /* 0x000ee20000209400 */
[----:B0-----:R-:W-:Y:S01]  /*1c70*/  IABS R0, R11 ;  /* 0x0000000b00007213 */ /* 0x001fe20000000000 */
[----:B--2---:R-:W-:Y:S01]  /*1c80*/  UIMAD UR9, UR9, UR4, URZ ;  /* 0x00000004090972a4 */ /* 0x004fe2000f8e02ff */
[----:B-1----:R-:W-:-:S05]  /*1c90*/  FMNMX.FTZ R13, R14, R13, !PT ;  /* 0x0000000d0e0d7209 */ /* 0x002fca0007810000 */
[----:B------:R-:W0:Y:S01]  /*1ca0*/  I2F.RP R14, R0 ;  /* 0x00000000000e7306 */ /* 0x000e220000209400 */
[----:B------:R-:W-:-:S04]  /*1cb0*/  FSETP.NEU.FTZ.AND P0, PT, R13, -INF , PT ;  /* 0xff8000000d00780b */ /* 0x000fc80003f1d000 */
[----:B------:R-:W-:-:S03]  /*1cc0*/  FSEL R13, R13, RZ, P0 ;  /* 0x000000ff0d0d7208 */ /* 0x000fc60000000000 */
[----:B---3--:R-:W1:Y:S02]  /*1cd0*/  MUFU.RCP R19, R19 ;  /* 0x0000001300137308 */ /* 0x008e640000001000 */
[C---:B------:R-:W-:Y:S01]  /*1ce0*/  FADD.FTZ R20, -R13.reuse, R27 ;  /* 0x0000001b0d147221 */ /* 0x040fe20000010100 */
[C---:B------:R-:W-:Y:S01]  /*1cf0*/  FADD.FTZ R33, -R13.reuse, R32 ;  /* 0x000000200d217221 */ /* 0x040fe20000010100 */
[C---:B------:R-:W-:Y:S01]  /*1d00*/  FADD.FTZ R16, -R13.reuse, R30 ;  /* 0x0000001e0d107221 */ /* 0x040fe20000010100 */
[----:B------:R-:W-:Y:S01]  /*1d10*/  FADD.FTZ R23, -R13, R26 ;  /* 0x0000001a0d177221 */ /* 0x000fe20000010100 */
[----:B------:R-:W-:Y:S01]  /*1d20*/  FMUL.FTZ R20, R20, 1.4426950216293334961 ;  /* 0x3fb8aa3b14147820 */ /* 0x000fe20000410000 */
[----:B------:R-:W-:Y:S01]  /*1d30*/  FMUL.FTZ R33, R33, 1.4426950216293334961 ;  /* 0x3fb8aa3b21217820 */ /* 0x000fe20000410000 */
[----:B------:R-:W-:Y:S01]  /*1d40*/  FMUL.FTZ R16, R16, 1.4426950216293334961 ;  /* 0x3fb8aa3b10107820 */ /* 0x000fe20000410000 */
[----:B------:R-:W-:Y:S01]  /*1d50*/  FMUL.FTZ R23, R23, 1.4426950216293334961 ;  /* 0x3fb8aa3b17177820 */ /* 0x000fe20000410000 */
[----:B0-----:R-:W0:Y:S01]  /*1d60*/  MUFU.RCP R14, R14 ;  /* 0x0000000e000e7308 */ /* 0x001e220000001000 */
[----:B-1----:R-:W-:-:S07]  /*1d70*/  VIADD R36, R19, 0xffffffe ;  /* 0x0ffffffe13247836 */ /* 0x002fce0000000000 */
[----:B------:R-:W-:Y:S08]  /*1d80*/  MUFU.EX2 R21, R33 ;  /* 0x0000002100157308 */ /* 0x000ff00000000800 */
[----:B------:R-:W1:Y:S01]  /*1d90*/  MUFU.EX2 R20, R20 ;  /* 0x0000001400147308 */ /* 0x000e620000000800 */
[----:B0-----:R-:W-:-:S07]  /*1da0*/  VIADD R34, R14, 0xffffffe ;  /* 0x0ffffffe0e227836 */ /* 0x001fce0000000000 */
[----:B------:R-:W0:Y:S08]  /*1db0*/  MUFU.EX2 R16, R16 ;  /* 0x0000001000107308 */ /* 0x000e300000000800 */
[----:B------:R-:W2:Y:S01]  /*1dc0*/  MUFU.EX2 R18, R23 ;  /* 0x0000001700127308 */ /* 0x000ea20000000800 */
[----:B-1----:R-:W-:Y:S01]  /*1dd0*/  FADD.FTZ R21, R21, R20 ;  /* 0x0000001415157221 */ /* 0x002fe20000010000 */
[----:B------:R-:W-:Y:S01]  /*1de0*/  IMAD.IADD R20, R4, 0x1, R17 ;  /* 0x0000000104147824 */ /* 0x000fe200078e0211 */
[----:B------:R-:W-:-:S04]  /*1df0*/  IABS R4, R5 ;  /* 0x0000000500047213 */ /* 0x000fc80000000000 */
[----:B------:R-:W-:Y:S01]  /*1e00*/  IADD3 R4, PT, PT, RZ, -R4, RZ ;  /* 0x80000004ff047210 */ /* 0x000fe20007ffe0ff */
[----:B------:R-:W1:Y:S01]  /*1e10*/  F2I.FTZ.U32.TRUNC.NTZ R37, R36 ;  /* 0x0000002400257305 */ /* 0x000e62000021f000 */
[----:B0-----:R-:W-:-:S07]  /*1e20*/  FADD.FTZ R21, R21, R16 ;  /* 0x0000001015157221 */ /* 0x001fce0000010000 */
[----:B------:R-:W0:Y:S01]  /*1e30*/  F2I.FTZ.U32.TRUNC.NTZ R35, R34 ;  /* 0x0000002200237305 */ /* 0x000e22000021f000 */
[----:B--2---:R-:W-:-:S05]  /*1e40*/  FADD.FTZ R18, R21, R18 ;  /* 0x0000001215127221 */ /* 0x004fca0000010000 */
[----:B------:R-:W2:Y:S01]  /*1e50*/  SHFL.BFLY PT, R19, R18, 0x4, 0x1f ;  /* 0x0c801f0012137f89 */ /* 0x000ea200000e0000 */
[--C-:B-1----:R-:W-:Y:S02]  /*1e60*/  IMAD.MOV R16, RZ, RZ, -R37.reuse ;  /* 0x000000ffff107224 */ /* 0x102fe400078e0a25 */
[----:B------:R-:W-:Y:S02]  /*1e70*/  IMAD.MOV.U32 R36, RZ, RZ, RZ ;  /* 0x000000ffff247224 */ /* 0x000fe400078e00ff */
[----:B------:R-:W-:Y:S01]  /*1e80*/  IMAD R21, R16, R17, RZ ;  /* 0x0000001110157224 */ /* 0x000fe200078e02ff */
[----:B------:R-:W-:Y:S02]  /*1e90*/  IABS R16, R20 ;  /* 0x0000001400107213 */ /* 0x000fe40000000000 */
[----:B0-----:R-:W-:Y:S01]  /*1ea0*/  IADD3 R23, PT, PT, RZ, -R35, RZ ;  /* 0x80000023ff177210 */ /* 0x001fe20007ffe0ff */
[----:B------:R-:W-:-:S04]  /*1eb0*/  IMAD.HI.U32 R21, R37, R21, R36 ;  /* 0x0000001525157227 */ /* 0x000fc800078e0024 */
[----:B------:R-:W-:Y:S02]  /*1ec0*/  IMAD.MOV.U32 R34, RZ, RZ, RZ ;  /* 0x000000ffff227224 */ /* 0x000fe400078e00ff */
[----:B------:R-:W-:-:S04]  /*1ed0*/  IMAD.HI.U32 R21, R21, R16, RZ ;  /* 0x0000001015157227 */ /* 0x000fc800078e00ff */
[----:B------:R-:W-:Y:S02]  /*1ee0*/  IMAD R4, R21, R4, R16 ;  /* 0x0000000415047224 */ /* 0x000fe400078e0210 */
[----:B--2---:R-:W-:Y:S01]  /*1ef0*/  FADD.FTZ R19, R18, R19 ;  /* 0x0000001312137221 */ /* 0x004fe20000010000 */
[----:B------:R-:W-:Y:S02]  /*1f00*/  IMAD R18, R23, R0, RZ ;  /* 0x0000000017127224 */ /* 0x000fe400078e02ff */
[----:B------:R-:W-:Y:S02]  /*1f10*/  ISETP.GT.U32.AND P2, PT, R17, R4, PT ;  /* 0x000000041100720c */ /* 0x000fe40003f44070 */
[----:B------:R-:W0:Y:S01]  /*1f20*/  SHFL.BFLY PT, R14, R19, 0x2, 0x1f ;  /* 0x0c401f00130e7f89 */ /* 0x000e2200000e0000 */
[----:B------:R-:W-:-:S06]  /*1f30*/  IMAD.HI.U32 R18, R35, R18, R34 ;  /* 0x0000001223127227 */ /* 0x000fcc00078e0022 */
[----:B------:R-:W-:-:S04]  /*1f40*/  IMAD.HI.U32 R18, R18, R16, RZ ;  /* 0x0000001012127227 */ /* 0x000fc800078e00ff */
[----:B------:R-:W-:Y:S01]  /*1f50*/  @!P2 IADD3 R21, PT, PT, R21, 0x1, RZ ;  /* 0x000000011515a810 */ /* 0x000fe20007ffe0ff */
[----:B------:R-:W-:Y:S02]  /*1f60*/  IMAD.MOV R23, RZ, RZ, -R18 ;  /* 0x000000ffff177224 */ /* 0x000fe400078e0a12 */
[----:B------:R-:W-:Y:S02]  /*1f70*/  @!P2 IMAD.IADD R4, R4, 0x1, -R17 ;  /* 0x000000010404a824 */ /* 0x000fe400078e0a11 */
[----:B------:R-:W-:-:S03]  /*1f80*/  IMAD R23, R0, R23, R16 ;  /* 0x0000001700177224 */ /* 0x000fc600078e0210 */
[----:B------:R-:W-:Y:S02]  /*1f90*/  ISETP.GE.U32.AND P1, PT, R4, R17, PT ;  /* 0x000000110400720c */ /* 0x000fe40003f26070 */
[----:B------:R-:W-:Y:S02]  /*1fa0*/  ISETP.GT.U32.AND P0, PT, R0, R23, PT ;  /* 0x000000170000720c */ /* 0x000fe40003f04070 */
[C---:B------:R-:W-:Y:S01]  /*1fb0*/  LOP3.LUT R4, R20.reuse, R17, RZ, 0x3c, !PT ;  /* 0x0000001114047212 */ /* 0x040fe200078e3cff */
[----:B0-----:R-:W-:Y:S01]  /*1fc0*/  FADD.FTZ R14, R19, R14 ;  /* 0x0000000e130e7221 */ /* 0x001fe20000010000 */
[----:B------:R-:W-:Y:S02]  /*1fd0*/  LOP3.LUT R20, R20, R11, RZ, 0x3c, !PT ;  /* 0x0000000b14147212 */ /* 0x000fe400078e3cff */
[----:B------:R-:W-:Y:S02]  /*1fe0*/  ISETP.GE.AND P3, PT, R4, RZ, PT ;  /* 0x000000ff0400720c */ /* 0x000fe40003f66270 */
[----:B------:R-:W0:Y:S01]  /*1ff0*/  SHFL.BFLY PT, R19, R14, 0x1, 0x1f ;  /* 0x0c201f000e137f89 */ /* 0x000e2200000e0000 */
[----:B------:R-:W-:-:S02]  /*2000*/  ISETP.GE.AND P2, PT, R20, RZ, PT ;  /* 0x000000ff1400720c */ /* 0x000fc40003f46270 */
[----:B------:R-:W-:Y:S01]  /*2010*/  @P1 VIADD R21, R21, 0x1 ;  /* 0x0000000115151836 */ /* 0x000fe20000000000 */
[----:B------:R-:W-:Y:S01]  /*2020*/  SHF.R.S32.HI R4, RZ, 0x1f, R5 ;  /* 0x0000001fff047819 */ /* 0x000fe20000011405 */
[----:B------:R-:W-:Y:S02]  /*2030*/  @!P0 IMAD.IADD R23, R23, 0x1, -R0 ;  /* 0x0000000117178824 */ /* 0x000fe400078e0a00 */
[----:B------:R-:W-:Y:S01]  /*2040*/  @!P0 VIADD R18, R18, 0x1 ;  /* 0x0000000112128836 */ /* 0x000fe20000000000 */
[----:B------:R-:W-:Y:S02]  /*2050*/  ISETP.NE.AND P0, PT, R11, RZ, PT ;  /* 0x000000ff0b00720c */ /* 0x000fe40003f05270 */
[----:B------:R-:W-:Y:S01]  /*2060*/  ISETP.GE.U32.AND P4, PT, R23, R0, PT ;  /* 0x000000001700720c */ /* 0x000fe20003f86070 */
[----:B------:R-:W-:Y:S01]  /*2070*/  @!P3 IMAD.MOV R21, RZ, RZ, -R21 ;  /* 0x000000ffff15b224 */ /* 0x000fe200078e0a15 */
[----:B------:R-:W-:Y:S02]  /*2080*/  ISETP.NE.AND P3, PT, R6, RZ, PT ;  /* 0x000000ff0600720c */ /* 0x000fe40003f65270 */
[----:B------:R-:W-:-:S02]  /*2090*/  @!P5 LOP3.LUT R21, RZ, R17, RZ, 0x33, !PT ;  /* 0x00000011ff15d212 */ /* 0x000fc400078e33ff */
[----:B------:R-:W-:Y:S02]  /*20a0*/  SEL R17, RZ, 0x1, !P3 ;  /* 0x00000001ff117807 */ /* 0x000fe40005800000 */
[----:B------:R-:W-:Y:S02]  /*20b0*/  SHF.R.S32.HI R23, RZ, 0x1f, R21 ;  /* 0x0000001fff177819 */ /* 0x000fe40000011415 */
[----:B------:R-:W-:-:S03]  /*20c0*/  LOP3.LUT R17, R4, R17, RZ, 0xfc, !PT ;  /* 0x0000001104117212 */ /* 0x000fc600078efcff */
[----:B------:R-:W-:Y:S01]  /*20d0*/  @P4 IADD3 R18, PT, PT, R18, 0x1, RZ ;  /* 0x0000000112124810 */ /* 0x000fe20007ffe0ff */
[----:B0-----:R-:W-:-:S04]  /*20e0*/  FADD.FTZ R19, R14, R19 ;  /* 0x000000130e137221 */ /* 0x001fc80000010000 */
[----:B------:R-:W-:Y:S01]  /*20f0*/  @!P2 IMAD.MOV R18, RZ, RZ, -R18 ;  /* 0x000000ffff12a224 */ /* 0x000fe200078e0a12 */
[----:B------:R-:W-:Y:S02]  /*2100*/  @!P0 LOP3.LUT R18, RZ, R11, RZ, 0x33, !PT ;  /* 0x0000000bff128212 */ /* 0x000fe400078e33ff */
[----:B------:R-:W-:Y:S02]  /*2110*/  FSETP.NE.FTZ.AND P1, PT, R19, RZ, PT ;  /* 0x000000ff1300720b */ /* 0x000fe40003f35000 */
[----:B------:R-:W-:Y:S01]  /*2120*/  LOP3.LUT P0, RZ, R22, 0x387, RZ, 0xc0, !PT ;  /* 0x0000038716ff7812 */ /* 0x000fe2000780c0ff */
[----:B------:R-:W-:Y:S01]  /*2130*/  IMAD R4, R18, UR11, RZ ;  /* 0x0000000b12047c24 */ /* 0x000fe2000f8e02ff */
[----:B------:R-:W-:-:S03]  /*2140*/  ISETP.LT.U32.AND P2, PT, R24, R21, PT ;  /* 0x000000151800720c */ /* 0x000fc60003f41070 */
[----:B------:R-:W-:Y:S01]  /*2150*/  IMAD R4, R17, R4, RZ ;  /* 0x0000000411047224 */ /* 0x000fe200078e02ff */
[----:B------:R-:W-:Y:S01]  /*2160*/  ISETP.LT.AND.EX P2, PT, R25, R23, PT, P2 ;  /* 0x000000171900720c */ /* 0x000fe20003f41320 */
[----:B------:R-:W-:-:S03]  /*2170*/  IMAD.MOV.U32 R25, RZ, RZ, 0x7f800000 ;  /* 0x7f800000ff197424 */ /* 0x000fc600078e00ff */
[----:B------:R-:W-:Y:S01]  /*2180*/  SEL R6, R24, R21, P2 ;  /* 0x0000001518067207 */ /* 0x000fe20001000000 */
[----:B------:R-:W0:Y:S02]  /*2190*/  @P1 MUFU.LG2 R0, R19 ;  /* 0x0000001300001308 */ /* 0x000e240000000c00 */
        /* <DEDUP_REMOVED lines=18> */
[----:B------:R-:W-:Y:S02]  /*22c0*/  IMAD R11, R36, UR8, R11 ;  /* 0x00000008240b7c24 */ /* 0x000fe4000f8e020b */
[----:B------:R-:W-:Y:S01]  /*22d0*/  IMAD R5, R5, UR9, RZ ;  /* 0x0000000905057c24 */ /* 0x000fe2000f8e02ff */
[----:B------:R-:W-:-:S02]  /*22e0*/  ISETP.GE.U32.AND.EX P0, PT, R13, RZ, PT, P0 ;  /* 0x000000ff0d00720c */ /* 0x000fc40003f06100 */
        /* <DEDUP_REMOVED lines=10> */
[----:B------:R-:W-:Y:S01]  /*2390*/  HFMA2 R16, -RZ, RZ, 0, 0 ;  /* 0x00000000ff107431 */ /* 0x000fe200000001ff */
[----:B------:R-:W-:Y:S01]  /*23a0*/  ISETP.NE.U32.AND P0, PT, R36, RZ, PT ;  /* 0x000000ff2400720c */ /* 0x000fe20003f05070 */
[----:B------:R-:W-:-:S05]  /*23b0*/  HFMA2 R37, -RZ, RZ, 0, 0 ;  /* 0x00000000ff257431 */ /* 0x000fca00000001ff */
[----:B0-----:R-:W0:Y:S02]  /*23c0*/  MUFU.RCP R17, R14 ;  /* 0x0000000e00117308 */ /* 0x001e240000001000 */
[----:B0-----:R-:W-:-:S06]  /*23d0*/  IADD3 R17, PT, PT, R17, 0xffffffe, RZ ;  /* 0x0ffffffe11117810 */ /* 0x001fcc0007ffe0ff */
[----:B------:R-:W0:Y:S02]  /*23e0*/  F2I.FTZ.U32.TRUNC.NTZ R17, R17 ;  /* 0x0000001100117305 */ /* 0x000e24000021f000 */
[----:B0-----:R-:W-:-:S04]  /*23f0*/  IMAD.MOV R11, RZ, RZ, -R17 ;  /* 0x000000ffff0b7224 */ /* 0x001fc800078e0a11 */
        /* <DEDUP_REMOVED lines=14> */
[----:B------:R-:W-:Y:S06]  /*24e0*/  BRA `(.L_x_82) ;  /* 0x0000000000207947 */ /* 0x000fec0003800000 */
.L_x_81:
[----:B------:R-:W-:Y:S01]  /*24f0*/  IMAD.MOV.U32 R21, RZ, RZ, RZ ;  /* 0x000000ffff157224 */ /* 0x000fe200078e00ff */
[----:B------:R-:W-:Y:S02]  /*2500*/  MOV R20, R36 ;  /* 0x0000002400147202 */ /* 0x000fe40000000f00 */
[----:B------:R-:W-:Y:S02]  /*2510*/  MOV R18, 0x2530 ;  /* 0x0000253000127802 */ /* 0x000fe40000000f00 */
[----:B------:R-:W-:Y:S05]  /*2520*/  CALL.REL.NOINC `($__internal_2_$__cuda_sm20_div_s64) ;  /* 0x0000002000047944 */ /* 0x000fea0003c00000 */
[----:B------:R-:W-:Y:S02]  /*2530*/  IADD3 R11, PT, PT, -R14, RZ, RZ ;  /* 0x000000ff0e0b7210 */ /* 0x000fe40007ffe1ff */
[----:B------:R-:W-:-:S03]  /*2540*/  MOV R37, R13 ;  /* 0x0000000d00257202 */ /* 0x000fc60000000f00 */
[----:B------:R-:W-:Y:S01]  /*2550*/  IMAD R33, R36, R11, R33 ;  /* 0x0000000b24217224 */ /* 0x000fe200078e0221 */
[----:B------:R-:W-:-:S07]  /*2560*/  MOV R36, R14 ;  /* 0x0000000e00247202 */ /* 0x000fce0000000f00 */
.L_x_82:
[----:B------:R-:W-:Y:S01]  /*2570*/  IABS R16, UR14 ;  /* 0x0000000e00107c13 */ /* 0x000fe20008000000 */
[----:B------:R-:W-:Y:S01]  /*2580*/  IMAD R3, R3, R12, RZ ;  /* 0x0000000c03037224 */ /* 0x000fe200078e02ff */
[----:B------:R-:W-:Y:S01]  /*2590*/  IABS R13, R33 ;  /* 0x00000021000d7213 */ /* 0x000fe20000000000 */
[----:B------:R-:W-:Y:S01]  /*25a0*/  BSSY.RECONVERGENT B0, `(.L_x_83) ;  /* 0x0000040000007945 */ /* 0x000fe20003800200 */
[----:B------:R-:W0:Y:S01]  /*25b0*/  I2F.U32.RP R17, R16 ;  /* 0x0000001000117306 */ /* 0x000e220000209000 */
[----:B------:R-:W-:Y:S01]  /*25c0*/  IMAD R3, R9, R2, R3 ;  /* 0x0000000209037224 */ /* 0x000fe200078e0203 */
[----:B------:R-:W-:-:S04]  /*25d0*/  LOP3.LUT R2, R33, UR14, RZ, 0x3c, !PT ;  /* 0x0000000e21027c12 */ /* 0x000fc8000f8e3cff */
[----:B------:R-:W-:Y:S02]  /*25e0*/  ISETP.GE.AND P0, PT, R2, RZ, PT ;  /* 0x000000ff0200720c */ /* 0x000fe40003f06270 */
[----:B0-----:R-:W0:Y:S02]  /*25f0*/  MUFU.RCP R18, R17 ;  /* 0x0000001100127308 */ /* 0x001e240000001000 */
[----:B0-----:R-:W-:-:S06]  /*2600*/  VIADD R18, R18, 0xffffffe ;  /* 0x0ffffffe12127836 */ /* 0x001fcc0000000000 */
[----:B------:R-:W0:Y:S02]  /*2610*/  F2I.FTZ.U32.TRUNC.NTZ R19, R18 ;  /* 0x0000001200137305 */ /* 0x000e24000021f000 */
[----:B0-----:R-:W-:Y:S01]  /*2620*/  IMAD.MOV R11, RZ, RZ, -R19 ;  /* 0x000000ffff0b7224 */ /* 0x001fe200078e0a13 */
[----:B------:R-:W-:-:S03]  /*2630*/  MOV R18, RZ ;  /* 0x000000ff00127202 */ /* 0x000fc60000000f00 */
[----:B------:R-:W-:Y:S01]  /*2640*/  IMAD R14, R11, R16, RZ ;  /* 0x000000100b0e7224 */ /* 0x000fe200078e02ff */
[----:B------:R-:W-:-:S03]  /*2650*/  IABS R11, UR14 ;  /* 0x0000000e000b7c13 */ /* 0x000fc60008000000 */
[----:B------:R-:W-:-:S04]  /*2660*/  IMAD.HI.U32 R14, R19, R14, R18 ;  /* 0x0000000e130e7227 */ /* 0x000fc800078e0012 */
[----:B------:R-:W-:Y:S02]  /*2670*/  IMAD.MOV R11, RZ, RZ, -R11 ;  /* 0x000000ffff0b7224 */ /* 0x000fe400078e0a0b */
        /* <DEDUP_REMOVED lines=18> */
[----:B------:R-:W-:-:S04]  /*27a0*/  @!P1 LOP3.LUT R3, RZ, UR14, RZ, 0x33, !PT ;  /* 0x0000000eff039c12 */ /* 0x000fc8000f8e33ff */
[----:B------:R-:W-:-:S05]  /*27b0*/  IADD3 R2, PT, PT, -R3, RZ, RZ ;  /* 0x000000ff03027210 */ /* 0x000fca0007ffe1ff */
        /* <DEDUP_REMOVED lines=23> */
.L_x_84:
[----:B------:R-:W-:Y:S01]  /*2930*/  IMAD.MOV.U32 R33, RZ, RZ, R36 ;  /* 0x000000ffff217224 */ /* 0x000fe200078e0024 */
[----:B------:R-:W-:Y:S01]  /*2940*/  MOV R21, R37 ;  /* 0x0000002500157202 */ /* 0x000fe20000000f00 */
[----:B------:R-:W-:Y:S01]  /*2950*/  IMAD.MOV.U32 R20, RZ, RZ, R40 ;  /* 0x000000ffff147224 */ /* 0x000fe200078e0028 */
[----:B------:R-:W-:Y:S02]  /*2960*/  MOV R18, 0x2980 ;  /* 0x0000298000127802 */ /* 0x000fe40000000f00 */
[----:B------:R-:W-:Y:S05]  /*2970*/  CALL.REL.NOINC `($__internal_2_$__cuda_sm20_div_s64) ;  /* 0x0000001800f07944 */ /* 0x000fea0003c00000 */
[----:B------:R-:W-:-:S05]  /*2980*/  IADD3 R37, PT, PT, -R14, RZ, RZ ;  /* 0x000000ff0e257210 */ /* 0x000fca0007ffe1ff */
[----:B------:R-:W-:Y:S02]  /*2990*/  IMAD R37, R37, R40, R36 ;  /* 0x0000002825257224 */ /* 0x000fe400078e0224 */
.L_x_85:
[----:B------:R-:W-:Y:S05]  /*29a0*/  BSYNC.RECONVERGENT B0 ;  /* 0x0000000000007941 */ /* 0x000fea0003800200 */
.L_x_83:
[-C--:B------:R-:W-:Y:S01]  /*29b0*/  IABS R11, R7.reuse ;  /* 0x00000007000b7213 */ /* 0x080fe20000000000 */
[----:B------:R-:W0:Y:S01]  /*29c0*/  LDC R16, c[0x0][0x3e0] ;  /* 0x0000f800ff107b82 */ /* 0x000e220000000800 */
[----:B------:R-:W-:Y:S01]  /*29d0*/  IABS R13, R12 ;  /* 0x0000000c000d7213 */ /* 0x000fe20000000000 */
[----:B------:R-:W1:Y:S01]  /*29e0*/  LDCU UR15, c[0x0][0x430] ;  /* 0x00008600ff0f77ac */ /* 0x000e620008000800 */
[----:B------:R-:W2:Y:S01]  /*29f0*/  I2F.U32.RP R18, R11 ;  /* 0x0000000b00127306 */ /* 0x000ea20000209000 */
[----:B------:R-:W-:Y:S02]  /*2a00*/  IABS R21, R7 ;  /* 0x0000000700157213 */ /* 0x000fe40000000000 */
[----:B------:R-:W-:Y:S01]  /*2a10*/  IABS R33, R37 ;  /* 0x0000002500217213 */ /* 0x000fe20000000000 */
[----:B------:R-:W3:Y:S02]  /*2a20*/  LDCU UR4, c[0x0][0x434] ;  /* 0x00008680ff0477ac */ /* 0x000ee40008000800 */
[----:B------:R-:W-:-:S02]  /*2a30*/  IMAD.MOV R21, RZ, RZ, -R21 ;  /* 0x000000ffff157224 */ /* 0x000fc400078e0a15 */
[----:B------:R-:W4:Y:S08]  /*2a40*/  I2F.U32.RP R19, R13 ;  /* 0x0000000d00137306 */ /* 0x000f300000209000 */
[----:B--2---:R-:W2:Y:S01]  /*2a50*/  MUFU.RCP R40, R18 ;  /* 0x0000001200287308 */ /* 0x004ea20000001000 */
[----:B-1----:R-:W-:Y:S01]  /*2a60*/  USEL UR15, UR15, 0x1, UP1 ;  /* 0x000000010f0f7887 */ /* 0x002fe20008800000 */
[----:B0-----:R-:W-:-:S03]  /*2a70*/  ISETP.LT.U32.AND P0, PT, R16, 0x1, PT ;  /* 0x000000011000780c */ /* 0x001fc60003f01070 */
[----:B------:R-:W-:-:S03]  /*2a80*/  USHF.R.S32.HI UR5, URZ, 0x1f, UR15 ;  /* 0x0000001fff057899 */ /* 0x000fc6000801140f */
[----:B----4-:R-:W0:Y:S01]  /*2a90*/  MUFU.RCP R17, R19 ;  /* 0x0000001300117308 */ /* 0x010e220000001000 */
[----:B------:R-:W-:Y:S01]  /*2aa0*/  ISETP.LT.AND.EX P0, PT, R0, RZ, PT, P0 ;  /* 0x000000ff0000720c */ /* 0x000fe20003f01300 */
[----:B---3--:R-:W-:-:S03]  /*2ab0*/  UIMAD UR4, UR15, UR4, URZ ;  /* 0x000000040f0472a4 */ /* 0x008fc6000f8e02ff */
[----:B------:R-:W-:Y:S01]  /*2ac0*/  SEL R16, R16, 0x1, P0 ;  /* 0x0000000110107807 */ /* 0x000fe20000000000 */
[----:B--2---:R-:W-:Y:S01]  /*2ad0*/  VIADD R40, R40, 0xffffffe ;  /* 0x0ffffffe28287836 */ /* 0x004fe20000000000 */
[----:B------:R-:W-:-:S03]  /*2ae0*/  IABS R18, R6 ;  /* 0x0000000600127213 */ /* 0x000fc60000000000 */
[----:B------:R-:W1:Y:S01]  /*2af0*/  F2I.FTZ.U32.TRUNC.NTZ R41, R40 ;  /* 0x0000002800297305 */ /* 0x000e62000021f000 */
[----:B0-----:R-:W-:Y:S01]  /*2b00*/  VIADD R34, R17, 0xffffffe ;  /* 0x0ffffffe11227836 */ /* 0x001fe20000000000 */
[----:B------:R-:W-:Y:S02]  /*2b10*/  IABS R17, R16 ;  /* 0x0000001000117213 */ /* 0x000fe40000000000 */
[----:B------:R-:W-:-:S04]  /*2b20*/  IABS R19, R9 ;  /* 0x0000000900137213 */ /* 0x000fc80000000000 */
[----:B------:R-:W0:Y:S01]  /*2b30*/  F2I.FTZ.U32.TRUNC.NTZ R35, R34 ;  /* 0x0000002200237305 */ /* 0x000e22000021f000 */
[----:B-1----:R-:W-:-:S07]  /*2b40*/  IADD3 R24, PT, PT, RZ, -R41, RZ ;  /* 0x80000029ff187210 */ /* 0x002fce0007ffe0ff */
[----:B------:R-:W1:Y:S01]  /*2b50*/  I2F.U32.RP R38, R17 ;  /* 0x0000001100267306 */ /* 0x000e620000209000 */
[----:B------:R-:W-:Y:S02]  /*2b60*/  IMAD.MOV.U32 R40, RZ, RZ, RZ ;  /* 0x000000ffff287224 */ /* 0x000fe400078e00ff */
[----:B------:R-:W-:Y:S01]  /*2b70*/  IMAD R23, R24, R11, RZ ;  /* 0x0000000b18177224 */ /* 0x000fe200078e02ff */
[----:B------:R-:W-:Y:S01]  /*2b80*/  IABS R24, R14 ;  /* 0x0000000e00187213 */ /* 0x000fe20000000000 */
[----:B0-----:R-:W-:-:S03]  /*2b90*/  IMAD.MOV R36, RZ, RZ, -R35 ;  /* 0x000000ffff247224 */ /* 0x001fc600078e0a23 */
[----:B------:R-:W0:Y:S01]  /*2ba0*/  I2F.U32.RP R0, R19 ;  /* 0x0000001300007306 */ /* 0x000e220000209000 */
[----:B------:R-:W-:Y:S02]  /*2bb0*/  IMAD.MOV.U32 R34, RZ, RZ, RZ ;  /* 0x000000ffff227224 */ /* 0x000fe400078e00ff */
[----:B------:R-:W-:Y:S02]  /*2bc0*/  IMAD R36, R36, R13, RZ ;  /* 0x0000000d24247224 */ /* 0x000fe400078e02ff */
[----:B------:R-:W-:-:S03]  /*2bd0*/  IMAD.HI.U32 R23, R41, R23, R40 ;  /* 0x0000001729177227 */ /* 0x000fc600078e0028 */
[----:B-1----:R-:W1:Y:S01]  /*2be0*/  MUFU.RCP R38, R38 ;  /* 0x0000002600267308 */ /* 0x002e620000001000 */
[----:B------:R-:W-:Y:S01]  /*2bf0*/  IMAD.HI.U32 R36, R35, R36, R34 ;  /* 0x0000002423247227 */ /* 0x000fe200078e0022 */
[----:B------:R-:W-:-:S03]  /*2c00*/  IABS R34, R12 ;  /* 0x0000000c00227213 */ /* 0x000fc60000000000 */
[----:B------:R-:W-:Y:S01]  /*2c10*/  IMAD.HI.U32 R23, R23, R24, RZ ;  /* 0x0000001817177227 */ /* 0x000fe200078e00ff */
[----:B------:R-:W-:Y:S02]  /*2c20*/  IADD3 R34, PT, PT, RZ, -R34, RZ ;  /* 0x80000022ff227210 */ /* 0x000fe40007ffe0ff */
[----:B------:R-:W2:Y:S01]  /*2c30*/  I2F.U32.RP R20, R18 ;  /* 0x0000001200147306 */ /* 0x000ea20000209000 */
[----:B------:R-:W-:-:S04]  /*2c40*/  IMAD.HI.U32 R35, R36, R33, RZ ;  /* 0x0000002124237227 */ /* 0x000fc800078e00ff */
[----:B------:R-:W-:Y:S01]  /*2c50*/  IMAD R24, R23, R21, R24 ;  /* 0x0000001517187224 */ /* 0x000fe200078e0218 */
[----:B------:R-:W-:Y:S01]  /*2c60*/  LOP3.LUT R21, R14, R7, RZ, 0x3c, !PT ;  /* 0x000000070e157212 */ /* 0x000fe200078e3cff */
[----:B------:R-:W-:Y:S01]  /*2c70*/  IMAD R34, R35, R34, R33 ;  /* 0x0000002223227224 */ /* 0x000fe200078e0221 */
[----:B0-----:R-:W0:Y:S01]  /*2c80*/  MUFU.RCP R0, R0 ;  /* 0x0000000000007308 */ /* 0x001e220000001000 */
[----:B-1----:R-:W-:Y:S01]  /*2c90*/  VIADD R38, R38, 0xffffffe ;  /* 0x0ffffffe26267836 */ /* 0x002fe20000000000 */
[----:B------:R-:W-:Y:S02]  /*2ca0*/  ISETP.GT.U32.AND P1, PT, R11, R24, PT ;  /* 0x000000180b00720c */ /* 0x000fe40003f24070 */
[----:B------:R-:W-:Y:S02]  /*2cb0*/  ISETP.GT.U32.AND P3, PT, R13, R34, PT ;  /* 0x000000220d00720c */ /* 0x000fe40003f64070 */
[----:B------:R-:W-:Y:S02]  /*2cc0*/  ISETP.GE.AND P0, PT, R21, RZ, PT ;  /* 0x000000ff1500720c */ /* 0x000fe40003f06270 */
[----:B--2---:R-:W1:Y:S01]  /*2cd0*/  MUFU.RCP R20, R20 ;  /* 0x0000001400147308 */ /* 0x004e620000001000 */
[----:B------:R-:W-:-:S04]  /*2ce0*/  LOP3.LUT R33, R37, R12, RZ, 0x3c, !PT ;  /* 0x0000000c25217212 */ /* 0x000fc800078e3cff */
[----:B------:R-:W-:Y:S02]  /*2cf0*/  ISETP.GE.AND P2, PT, R33, RZ, PT ;  /* 0x000000ff2100720c */ /* 0x000fe40003f46270 */
[----:B------:R-:W-:Y:S01]  /*2d00*/  @!P1 IMAD.IADD R24, R24, 0x1, -R11 ;  /* 0x0000000118189824 */ /* 0x000fe200078e0a0b */
[----:B------:R-:W2:Y:S01]  /*2d10*/  F2I.FTZ.U32.TRUNC.NTZ R39, R38 ;  /* 0x0000002600277305 */ /* 0x000ea2000021f000 */
[----:B0-----:R-:W-:Y:S01]  /*2d20*/  VIADD R40, R0, 0xffffffe ;  /* 0x0ffffffe00287836 */ /* 0x001fe20000000000 */
[----:B------:R-:W-:Y:S01]  /*2d30*/  @!P3 IADD3 R34, PT, PT, R34, -R13, RZ ;  /* 0x8000000d2222b210 */ /* 0x000fe20007ffe0ff */
[----:B------:R-:W-:Y:S01]  /*2d40*/  @!P3 VIADD R35, R35, 0x1 ;  /* 0x000000012323b836 */ /* 0x000fe20000000000 */
[----:B------:R-:W-:Y:S01]  /*2d50*/  ISETP.GE.U32.AND P4, PT, R24, R11, PT ;  /* 0x0000000b1800720c */ /* 0x000fe20003f86070 */
[----:B------:R-:W-:Y:S01]  /*2d60*/  @!P1 VIADD R23, R23, 0x1 ;  /* 0x0000000117179836 */ /* 0x000fe20000000000 */
[----:B------:R-:W-:Y:S02]  /*2d70*/  ISETP.GE.U32.AND P5, PT, R34, R13, PT ;  /* 0x0000000d2200720c */ /* 0x000fe40003fa6070 */
[----:B------:R0:W3:Y:S01]  /*2d80*/  F2I.FTZ.U32.TRUNC.NTZ R41, R40 ;  /* 0x0000002800297305 */ /* 0x0000e2000021f000 */
[----:B-1----:R-:W-:-:S02]  /*2d90*/  IADD3 R21, PT, PT, R20, 0xffffffe, RZ ;  /* 0x0ffffffe14157810 */ /* 0x002fc40007ffe0ff */
[----:B------:R-:W-:Y:S02]  /*2da0*/  ISETP.NE.AND P3, PT, R12, RZ, PT ;  /* 0x000000ff0c00720c */ /* 0x000fe40003f65270 */
[----:B------:R-:W-:Y:S01]  /*2db0*/  IABS R20, R16 ;  /* 0x0000001000147213 */ /* 0x000fe20000000000 */
[----:B--2---:R-:W-:Y:S02]  /*2dc0*/  IMAD.MOV R0, RZ, RZ, -R39 ;  /* 0x000000ffff007224 */ /* 0x004fe400078e0a27 */
[----:B------:R-:W1:Y:S01]  /*2dd0*/  F2I.FTZ.U32.TRUNC.NTZ R21, R21 ;  /* 0x0000001500157305 */ /* 0x000e62000021f000 */
[----:B------:R-:W-:Y:S01]  /*2de0*/  IMAD.MOV.U32 R38, RZ, RZ, RZ ;  /* 0x000000ffff267224 */ /* 0x000fe200078e00ff */
[----:B------:R-:W-:Y:S01]  /*2df0*/  ISETP.NE.AND P1, PT, R7, RZ, PT ;  /* 0x000000ff0700720c */ /* 0x000fe20003f25270 */
[----:B------:R-:W-:Y:S01]  /*2e00*/  IMAD R33, R0, R17, RZ ;  /* 0x0000001100217224 */ /* 0x000fe200078e02ff */
[----:B------:R-:W-:Y:S01]  /*2e10*/  IABS R0, R3 ;  /* 0x0000000300007213 */ /* 0x000fe20000000000 */
[----:B------:R-:W-:Y:S01]  /*2e20*/  IMAD.MOV R20, RZ, RZ, -R20 ;  /* 0x000000ffff147224 */ /* 0x000fe200078e0a14 */
[----:B------:R-:W-:Y:S01]  /*2e30*/  @P5 IADD3 R35, PT, PT, R35, 0x1, RZ ;  /* 0x0000000123235810 */ /* 0x000fe20007ffe0ff */
[----:B0-----:R-:W-:-:S02]  /*2e40*/  HFMA2 R40, -RZ, RZ, 0, 0 ;  /* 0x00000000ff287431 */ /* 0x001fc400000001ff */
[----:B------:R-:W-:Y:S01]  /*2e50*/  IMAD.HI.U32 R33, R39, R33, R38 ;  /* 0x0000002127217227 */ /* 0x000fe200078e0026 */
[----:B------:R-:W-:-:S03]  /*2e60*/  IABS R11, R6 ;  /* 0x00000006000b7213 */ /* 0x000fc60000000000 */
[----:B---3--:R-:W-:Y:S02]  /*2e70*/  IMAD.MOV R13, RZ, RZ, -R41 ;  /* 0x000000ffff0d7224 */ /* 0x008fe400078e0a29 */
[----:B------:R-:W-:-:S04]  /*2e80*/  IMAD.HI.U32 R33, R33, R0, RZ ;  /* 0x0000000021217227 */ /* 0x000fc800078e00ff */
[----:B------:R-:W-:Y:S02]  /*2e90*/  IMAD R13, R13, R19, RZ ;  /* 0x000000130d0d7224 */ /* 0x000fe400078e02ff */
[----:B------:R-:W-:Y:S02]  /*2ea0*/  @P4 VIADD R23, R23, 0x1 ;  /* 0x0000000117174836 */ /* 0x000fe40000000000 */
[----:B------:R-:W-:Y:S01]  /*2eb0*/  IMAD.HI.U32 R40, R41, R13, R40 ;  /* 0x0000000d29287227 */ /* 0x000fe200078e0028 */
[----:B-1----:R-:W-:Y:S02]  /*2ec0*/  IADD3 R41, PT, PT, RZ, -R21, RZ ;  /* 0x80000015ff297210 */ /* 0x002fe40007ffe0ff */
[----:B------:R-:W-:Y:S01]  /*2ed0*/  IABS R13, R9 ;  /* 0x00000009000d7213 */ /* 0x000fe20000000000 */
[----:B------:R-:W-:Y:S02]  /*2ee0*/  IMAD R0, R33, R20, R0 ;  /* 0x0000001421007224 */ /* 0x000fe400078e0200 */
[----:B------:R-:W-:-:S02]  /*2ef0*/  IMAD.MOV.U32 R39, RZ, RZ, R23 ;  /* 0x000000ffff277224 */ /* 0x000fc400078e0017 */
[----:B------:R-:W-:Y:S01]  /*2f00*/  @!P2 IMAD.MOV R35, RZ, RZ, -R35 ;  /* 0x000000ffff23a224 */ /* 0x000fe200078e0a23 */
[----:B------:R-:W-:Y:S01]  /*2f10*/  @!P3 LOP3.LUT R35, RZ, R12, RZ, 0x33, !PT ;  /* 0x0000000cff23b212 */ /* 0x000fe200078e33ff */
[----:B------:R-:W-:Y:S01]  /*2f20*/  IMAD R41, R41, R18, RZ ;  /* 0x0000001229297224 */ /* 0x000fe200078e02ff */
[----:B------:R-:W-:Y:S01]  /*2f30*/  @!P0 IADD3 R39, PT, PT, -R39, RZ, RZ ;  /* 0x000000ff27278210 */ /* 0x000fe20007ffe1ff */
[----:B------:R-:W-:Y:S01]  /*2f40*/  IMAD.MOV.U32 R20, RZ, RZ, RZ ;  /* 0x000000ffff147224 */ /* 0x000fe200078e00ff */
[----:B------:R-:W-:Y:S01]  /*2f50*/  ISETP.GT.U32.AND P4, PT, R17, R0, PT ;  /* 0x000000001100720c */ /* 0x000fe20003f84070 */
[----:B------:R-:W-:Y:S01]  /*2f60*/  IMAD.MOV R23, RZ, RZ, -R13 ;  /* 0x000000ffff177224 */ /* 0x000fe200078e0a0d */
[----:B------:R-:W-:Y:S01]  /*2f70*/  @!P1 LOP3.LUT R39, RZ, R7, RZ, 0x33, !PT ;  /* 0x00000007ff279212 */ /* 0x000fe200078e33ff */
[----:B------:R-:W-:Y:S01]  /*2f80*/  IMAD.HI.U32 R41, R21, R41, R20 ;  /* 0x0000002915297227 */ /* 0x000fe200078e0014 */
[----:B------:R-:W-:Y:S02]  /*2f90*/  IABS R24, R35 ;  /* 0x0000002300187213 */ /* 0x000fe40000000000 */
[----:B------:R-:W-:Y:S01]  /*2fa0*/  IABS R13, R39 ;  /* 0x00000027000d7213 */ /* 0x000fe20000000000 */
[----:B------:R-:W-:-:S02]  /*2fb0*/  IMAD.MOV R11, RZ, RZ, -R11 ;  /* 0x000000ffff0b7224 */ /* 0x000fc400078e0a0b */
[----:B------:R-:W-:-:S04]  /*2fc0*/  IMAD.HI.U32 R40, R40, R24, RZ ;  /* 0x0000001828287227 */ /* 0x000fc800078e00ff */
[----:B------:R-:W-:Y:S01]  /*2fd0*/  IMAD.HI.U32 R20, R41, R13, RZ ;  /* 0x0000000d29147227 */ /* 0x000fe200078e00ff */
[----:B------:R-:W-:-:S03]  /*2fe0*/  @!P4 IADD3 R0, PT, PT, R0, -R17, RZ ;  /* 0x800000110000c210 */ /* 0x000fc60007ffe0ff */
[----:B------:R-:W-:Y:S01]  /*2ff0*/  IMAD R24, R40, R23, R24 ;  /* 0x0000001728187224 */ /* 0x000fe200078e0218 */
[----:B------:R-:W-:Y:S01]  /*3000*/  ISETP.GE.U32.AND P2, PT, R0, R17, PT ;  /* 0x000000110000720c */ /* 0x000fe20003f46070 */
[----:B------:R-:W-:Y:S01]  /*3010*/  IMAD R11, R20, R11, R13 ;  /* 0x0000000b140b7224 */ /* 0x000fe200078e020d */
[----:B------:R-:W-:Y:S01]  /*3020*/  LOP3.LUT R0, R3, R16, RZ, 0x3c, !PT ;  /* 0x0000001003007212 */ /* 0x000fe200078e3cff */
[----:B------:R-:W-:Y:S01]  /*3030*/  @!P4 VIADD R33, R33, 0x1 ;  /* 0x000000012121c836 */ /* 0x000fe20000000000 */
[----:B------:R-:W-:Y:S02]  /*3040*/  ISETP.GT.U32.AND P3, PT, R19, R24, PT ;  /* 0x000000181300720c */ /* 0x000fe40003f64070 */
[----:B------:R-:W-:Y:S02]  /*3050*/  ISETP.GT.U32.AND P1, PT, R18, R11, PT ;  /* 0x0000000b1200720c */ /* 0x000fe40003f24070 */
[----:B------:R-:W-:Y:S01]  /*3060*/  ISETP.GE.AND P0, PT, R0, RZ, PT ;  /* 0x000000ff0000720c */ /* 0x000fe20003f06270 */
[----:B------:R-:W-:Y:S01]  /*3070*/  IMAD.MOV R0, RZ, RZ, -R35 ;  /* 0x000000ffff007224 */ /* 0x000fe200078e0a23 */
[----:B------:R-:W-:-:S02]  /*3080*/  ISETP.NE.AND P4, PT, R16, RZ, PT ;  /* 0x000000ff1000720c */ /* 0x000fc40003f85270 */
[----:B------:R-:W-:Y:S01]  /*3090*/  LOP3.LUT R13, R35, R9, RZ, 0x3c, !PT ;  /* 0x00000009230d7212 */ /* 0x000fe200078e3cff */
[----:B------:R-:W-:Y:S01]  /*30a0*/  IMAD R0, R12, R0, R37 ;  /* 0x000000000c007224 */ /* 0x000fe200078e0225 */
[----:B------:R-:W-:Y:S02]  /*30b0*/  @P2 IADD3 R33, PT, PT, R33, 0x1, RZ ;  /* 0x0000000121212810 */ /* 0x000fe40007ffe0ff */
[----:B------:R-:W-:Y:S01]  /*30c0*/  LOP3.LUT R12, R39, R6, RZ, 0x3c, !PT ;  /* 0x00000006270c7212 */ /* 0x000fe200078e3cff */
[----:B------:R-:W-:Y:S01]  /*30d0*/  @!P3 IMAD.IADD R24, R24, 0x1, -R19 ;  /* 0x000000011818b824 */ /* 0x000fe200078e0a13 */
[----:B------:R-:W-:Y:S01]  /*30e0*/  ISETP.GE.AND P2, PT, R13, RZ, PT ;  /* 0x000000ff0d00720c */ /* 0x000fe20003f46270 */
[----:B------:R-:W-:Y:S02]  /*30f0*/  @!P1 IMAD.IADD R11, R11, 0x1, -R18 ;  /* 0x000000010b0b9824 */ /* 0x000fe400078e0a12 */
[----:B------:R-:W-:Y:S01]  /*3100*/  @!P0 IADD3 R33, PT, PT, -R33, RZ, RZ ;  /* 0x000000ff21218210 */ /* 0x000fe20007ffe1ff */
[----:B------:R-:W-:Y:S01]  /*3110*/  @!P3 VIADD R40, R40, 0x1 ;  /* 0x000000012828b836 */ /* 0x000fe20000000000 */
[----:B------:R-:W-:Y:S01]  /*3120*/  ISETP.GE.U32.AND P6, PT, R24, R19, PT ;  /* 0x000000131800720c */ /* 0x000fe20003fc6070 */
[----:B------:R-:W-:Y:S01]  /*3130*/  @!P1 VIADD R20, R20, 0x1 ;  /* 0x0000000114149836 */ /* 0x000fe20000000000 */
[----:B------:R-:W-:-:S02]  /*3140*/  @!P4 LOP3.LUT R33, RZ, R16, RZ, 0x33, !PT ;  /* 0x00000010ff21c212 */ /* 0x000fc400078e33ff */
[----:B------:R-:W-:Y:S01]  /*3150*/  ISETP.GE.U32.AND P5, PT, R11, R18, PT ;  /* 0x000000120b00720c */ /* 0x000fe20003fa6070 */
[----:B------:R-:W-:Y:S01]  /*3160*/  IMAD.WIDE R18, R0, UR4, RZ ;  /* 0x0000000400127c25 */ /* 0x000fe2000f8e02ff */
[----:B------:R-:W-:Y:S02]  /*3170*/  ISETP.NE.AND P4, PT, R9, RZ, PT ;  /* 0x000000ff0900720c */ /* 0x000fe40003f85270 */
[----:B------:R-:W-:Y:S01]  /*3180*/  ISETP.GE.AND P0, PT, R12, RZ, PT ;  /* 0x000000ff0c00720c */ /* 0x000fe20003f06270 */
[C---:B------:R-:W-:Y:S01]  /*3190*/  IMAD.WIDE R12, R33.reuse, UR11, RZ ;  /* 0x0000000b210c7c25 */ /* 0x040fe2000f8e02ff */
[----:B------:R-:W-:Y:S02]  /*31a0*/  ISETP.NE.AND P3, PT, R6, RZ, PT ;  /* 0x000000ff0600720c */ /* 0x000fe40003f65270 */
[----:B------:R-:W-:Y:S01]  /*31b0*/  IADD3 R33, PT, PT, -R33, RZ, RZ ;  /* 0x000000ff21217210 */ /* 0x000fe20007ffe1ff */
[----:B------:R-:W-:Y:S01]  /*31c0*/  @P6 VIADD R40, R40, 0x1 ;  /* 0x0000000128286836 */ /* 0x000fe20000000000 */
[----:B------:R-:W-:Y:S01]  /*31d0*/  IADD3 R11, PT, PT, -R39, RZ, RZ ;  /* 0x000000ff270b7210 */ /* 0x000fe20007ffe1ff */
[----:B------:R-:W-:Y:S01]  /*31e0*/  IMAD.WIDE.U32 R12, R2, UR15, R12 ;  /* 0x0000000f020c7c25 */ /* 0x000fe2000f8e000c */
[----:B------:R-:W-:-:S03]  /*31f0*/  UIMAD UR15, UR10, UR15, URZ ;  /* 0x0000000f0a0f72a4 */ /* 0x000fc6000f8e02ff */
[----:B------:R-:W-:Y:S02]  /*3200*/  @P5 VIADD R20, R20, 0x1 ;  /* 0x0000000114145836 */ /* 0x000fe40000000000 */
[----:B------:R-:W-:Y:S01]  /*3210*/  IMAD R13, R2, UR5, R13 ;  /* 0x00000005020d7c24 */ /* 0x000fe2000f8e020d */
[----:B------:R-:W0:Y:S01]  /*3220*/  LDCU.64 UR4, c[0x0][0x420] ;  /* 0x00008400ff0477ac */ /* 0x000e220008000a00 */
[----:B------:R-:W-:Y:S01]  /*3230*/  @!P2 IMAD.MOV R40, RZ, RZ, -R40 ;  /* 0x000000ffff28a224 */ /* 0x000fe200078e0a28 */
[----:B------:R-:W-:Y:S01]  /*3240*/  @!P4 LOP3.LUT R40, RZ, R9, RZ, 0x33, !PT ;  /* 0x00000009ff28c212 */ /* 0x000fe200078e33ff */
[----:B------:R-:W-:Y:S02]  /*3250*/  IMAD R33, R16, R33, R3 ;  /* 0x0000002110217224 */ /* 0x000fe400078e0203 */
[----:B------:R-:W-:Y:S01]  /*3260*/  @!P0 IMAD.MOV R20, RZ, RZ, -R20 ;  /* 0x000000ffff148224 */ /* 0x000fe200078e0a14 */
[----:B------:R-:W-:Y:S01]  /*3270*/  @!P3 LOP3.LUT R20, RZ, R6, RZ, 0x33, !PT ;  /* 0x00000006ff14b212 */ /* 0x000fe200078e33ff */
[----:B------:R-:W-:Y:S01]  /*3280*/  IMAD.WIDE R16, R33, UR9, R12 ;  /* 0x0000000921107c25 */ /* 0x000fe2000f8e020c */
[----:B------:R-:W-:-:S03]  /*3290*/  IADD3 R12, PT, PT, -R40, RZ, RZ ;  /* 0x000000ff280c7210 */ /* 0x000fc60007ffe1ff */
[----:B------:R-:W-:Y:S02]  /*32a0*/  IMAD.MOV R2, RZ, RZ, -R20 ;  /* 0x000000ffff027224 */ /* 0x000fe400078e0a14 */
[----:B------:R-:W-:-:S04]  /*32b0*/  IMAD.WIDE R40, R40, R8, RZ ;  /* 0x0000000828287225 */ /* 0x000fc800078e02ff */
[----:B------:R-:W-:Y:S01]  /*32c0*/  IMAD R11, R7, R11, R14 ;  /* 0x0000000b070b7224 */ /* 0x000fe200078e020e */
[----:B------:R-:W-:Y:S01]  /*32d0*/  IADD3 R0, P1, P0, R40, R16, R18 ;  /* 0x0000001028007210 */ /* 0x000fe2000783e012 */
[----:B------:R-:W-:Y:S02]  /*32e0*/  IMAD R12, R9, R12, R35 ;  /* 0x0000000c090c7224 */ /* 0x000fe400078e0223 */
[----:B------:R-:W-:Y:S01]  /*32f0*/  IMAD R3, R10, UR9, RZ ;  /* 0x000000090a037c24 */ /* 0x000fe2000f8e02ff */
[----:B------:R-:W-:Y:S01]  /*3300*/  IADD3.X R17, PT, PT, R41, R17, R19, P1, P0 ;  /* 0x0000001129117210 */ /* 0x000fe20000fe0413 */
[----:B------:R-:W-:Y:S02]  /*3310*/  IMAD R2, R6, R2, R39 ;  /* 0x0000000206027224 */ /* 0x000fe400078e0227 */
[----:B------:R-:W-:-:S04]  /*3320*/  IMAD.WIDE R6, R11, UR15, RZ ;  /* 0x0000000f0b067c25 */ /* 0x000fc8000f8e02ff */
[----:B------:R-:W-:-:S04]  /*3330*/  IMAD.WIDE R12, R12, R3, RZ ;  /* 0x000000030c0c7225 */ /* 0x000fc800078e02ff */
        /* <DEDUP_REMOVED lines=10> */
.L_x_80:
[----:B------:R-:W0:Y:S01]  /*33e0*/  LDC.64 R2, c[0x0][0x420] ;  /* 0x00010800ff027b82 */ /* 0x000e220000000a00 */
[----:B------:R-:W-:-:S05]  /*33f0*/  IADD3 R0, PT, PT, R15, UR6, RZ ;  /* 0x000000060f007c10 */ /* 0x000fca000fffe0ff */
[----:B0-----:R-:W-:-:S05]  /*3400*/  IMAD.WIDE.U32 R2, R0, 0x4, R2 ;  /* 0x0000000400027825 */ /* 0x001fca00078e0002 */
[----:B------:R1:W-:Y:S02]  /*3410*/  STG.E desc[UR12][R2.64], R25 ;  /* 0x0000001902007986 */ /* 0x0003e4000c10190c */
.L_x_79:
[----:B------:R-:W-:Y:S05]  /*3420*/  BSYNC.RECONVERGENT B1 ;  /* 0x0000000000017941 */ /* 0x000fea0003800200 */
.L_x_78:
[----:B------:R-:W2:Y:S01]  /*3430*/  LDCU UR9, c[0x0][0x534] ;  /* 0x0000a680ff0977ac */ /* 0x000ea20008000800 */
[----:B------:R-:W-:Y:S01]  /*3440*/  LOP3.LUT R0, R31, 0x8, RZ, 0xfc, !PT ;  /* 0x000000081f007812 */ /* 0x000fe200078efcff */
[----:B------:R-:W-:Y:S01]  /*3450*/  IMAD R34, R15, 0x18, R31 ;  /* 0x000000180f227824 */ /* 0x000fe200078e021f */
[----:B01----:R-:W-:Y:S01]  /*3460*/  CS2R R2, SRZ ;  /* 0x0000000000027805 */ /* 0x003fe2000001ff00 */
[----:B------:R-:W0:Y:S01]  /*3470*/  LDCU UR8, c[0x0][0x44c] ;  /* 0x00008980ff0877ac */ /* 0x000e220008000800 */
[----:B------:R-:W-:Y:S01]  /*3480*/  CS2R R10, SRZ ;  /* 0x00000000000a7805 */ /* 0x000fe2000001ff00 */
[----:B------:R-:W-:Y:S01]  /*3490*/  IMAD.MOV.U32 R13, RZ, RZ, RZ ;  /* 0x000000ffff0d7224 */ /* 0x000fe200078e00ff */
[----:B--2---:R-:W-:Y:S01]  /*34a0*/  ISETP.GE.AND P2, PT, R0, UR9, PT ;  /* 0x0000000900007c0c */ /* 0x004fe2000bf46270 */
[----:B------:R-:W-:Y:S01]  /*34b0*/  UISETP.GE.AND UP0, UPT, UR9, 0x1, UPT ;  /* 0x000000010900788c */ /* 0x000fe2000bf06270 */
[C---:B------:R-:W-:Y:S02]  /*34c0*/  LOP3.LUT R0, R31.reuse, 0x10, RZ, 0xfc, !PT ;  /* 0x000000101f007812 */ /* 0x040fe400078efcff */
[----:B------:R-:W-:Y:S01]  /*34d0*/  ISETP.GE.AND P3, PT, R31, UR9, PT ;  /* 0x000000091f007c0c */ /* 0x000fe2000bf66270 */
[----:B0-----:R-:W-:Y:S01]  /*34e0*/  UIMAD UR4, UR6, UR8, URZ ;  /* 0x00000008060472a4 */ /* 0x001fe2000f8e02ff */
[----:B------:R-:W-:-:S02]  /*34f0*/  ISETP.GE.AND P1, PT, R0, UR9, PT ;  /* 0x0000000900007c0c */ /* 0x000fc4000bf26270 */
[----:B------:R-:W-:Y:S01]  /*3500*/  LOP3.LUT R0, R31, 0x18, RZ, 0xfc, !PT ;  /* 0x000000181f007812 */ /* 0x000fe200078efcff */
[C---:B------:R-:W-:Y:S01]  /*3510*/  IMAD.SHL.U32 R31, R22.reuse, 0x4, RZ ;  /* 0x00000004161f7824 */ /* 0x040fe200078e00ff */
[----:B------:R-:W-:Y:S01]  /*3520*/  ISETP.GT.U32.OR P3, PT, R22, 0x7f, P3 ;  /* 0x0000007f1600780c */ /* 0x000fe20001f64470 */
[----:B------:R-:W-:Y:S01]  /*3530*/  IMAD.U32 R12, RZ, RZ, UR4 ;  /* 0x00000004ff0c7e24 */ /* 0x000fe2000f8e00ff */
[----:B------:R-:W-:Y:S02]  /*3540*/  ISETP.GE.AND P0, PT, R0, UR9, PT ;  /* 0x0000000900007c0c */ /* 0x000fe4000bf06270 */
[C---:B------:R-:W-:Y:S02]  /*3550*/  ISETP.GT.U32.OR P2, PT, R22.reuse, 0x7f, P2 ;  /* 0x0000007f1600780c */ /* 0x040fe40001744470 */
[C---:B------:R-:W-:Y:S02]  /*3560*/  ISETP.GT.U32.OR P1, PT, R22.reuse, 0x7f, P1 ;  /* 0x0000007f1600780c */ /* 0x040fe40000f24470 */
[----:B------:R-:W-:-:S02]  /*3570*/  ISETP.GT.U32.OR P0, PT, R22, 0x7f, P0 ;  /* 0x0000007f1600780c */ /* 0x000fc40000704470 */
[----:B------:R-:W-:-:S03]  /*3580*/  LOP3.LUT R31, R31, 0x1c, RZ, 0xc0, !PT ;  /* 0x0000001c1f1f7812 */ /* 0x000fc600078ec0ff */
[----:B------:R-:W-:-:S04]  /*3590*/  @!P3 FADD.FTZ R0, -R25, R32 ;  /* 0x000000201900b221 */ /* 0x000fc80000010100 */
[C---:B------:R-:W-:Y:S01]  /*35a0*/  @!P2 FADD.FTZ R27, -R25.reuse, R27 ;  /* 0x0000001b191ba221 */ /* 0x040fe20000010100 */
[----:B------:R-:W-:Y:S01]  /*35b0*/  @!P3 FMUL.FTZ R0, R0, 1.4426950216293334961 ;  /* 0x3fb8aa3b0000b820 */ /* 0x000fe20000410000 */
[C---:B------:R-:W-:Y:S02]  /*35c0*/  @!P1 FADD.FTZ R30, -R25.reuse, R30 ;  /* 0x0000001e191e9221 */ /* 0x040fe40000010100 */
[----:B------:R-:W-:Y:S01]  /*35d0*/  @!P0 FADD.FTZ R25, -R25, R26 ;  /* 0x0000001a19198221 */ /* 0x000fe20000010100 */
[----:B------:R-:W-:Y:S01]  /*35e0*/  @!P2 FMUL.FTZ R27, R27, 1.4426950216293334961 ;  /* 0x3fb8aa3b1b1ba820 */ /* 0x000fe20000410000 */
[----:B------:R-:W-:Y:S01]  /*35f0*/  @!P1 FMUL.FTZ R30, R30, 1.4426950216293334961 ;  /* 0x3fb8aa3b1e1e9820 */ /* 0x000fe20000410000 */
[----:B------:R-:W0:Y:S01]  /*3600*/  @!P3 MUFU.EX2 R4, R0 ;  /* 0x000000000004b308 */ /* 0x000e220000000800 */
[----:B------:R-:W-:-:S07]  /*3610*/  @!P0 FMUL.FTZ R8, R25, 1.4426950216293334961 ;  /* 0x3fb8aa3b19088820 */ /* 0x000fce0000410000 */
[----:B------:R-:W1:Y:S08]  /*3620*/  @!P2 MUFU.EX2 R6, R27 ;  /* 0x0000001b0006a308 */ /* 0x000e700000000800 */
[----:B------:R-:W2:Y:S01]  /*3630*/  @!P1 MUFU.EX2 R30, R30 ;  /* 0x0000001e001e9308 */ /* 0x000ea20000000800 */
[----:B0-----:R0:W-:Y:S01]  /*3640*/  @!P3 STS [R29], R4 ;  /* 0x000000041d00b388 */ /* 0x0011e20000000800 */
[----:B------:R-:W-:-:S06]  /*3650*/  IMAD.MOV.U32 R0, RZ, RZ, RZ ;  /* 0x000000ffff007224 */ /* 0x000fcc00078e00ff */
[----:B------:R-:W3:Y:S01]  /*3660*/  @!P0 MUFU.EX2 R8, R8 ;  /* 0x0000000800088308 */ /* 0x000ee20000000800 */
[----:B-1----:R1:W-:Y:S04]  /*3670*/  @!P2 STS [R29+0x220], R6 ;  /* 0x000220061d00a388 */ /* 0x0023e80000000800 */
[----:B--2---:R2:W-:Y:S04]  /*3680*/  @!P1 STS [R29+0x440], R30 ;  /* 0x0004401e1d009388 */ /* 0x0045e80000000800 */
[----:B---3--:R3:W-:Y:S01]  /*3690*/  @!P0 STS [R29+0x660], R8 ;  /* 0x000660081d008388 */ /* 0x0087e20000000800 */
[----:B------:R-:W-:Y:S01]  /*36a0*/  BAR.SYNC.DEFER_BLOCKING 0x0 ;  /* 0x0000000000007b1d */ /* 0x000fe20000010000 */
[----:B------:R-:W-:-:S02]  /*36b0*/  LEA R34, P0, R34, UR4, 0x2 ;  /* 0x0000000422227c11 */ /* 0x000fc4000f8010ff */
[----:B0-----:R-:W-:Y:S02]  /*36c0*/  CS2R R4, SRZ ;  /* 0x0000000000047805 */ /* 0x001fe4000001ff00 */
[----:B-1----:R-:W-:Y:S02]  /*36d0*/  CS2R R6, SRZ ;  /* 0x0000000000067805 */ /* 0x002fe4000001ff00 */
[----:B------:R-:W-:Y:S02]  /*36e0*/  LEA.HI.X.SX32 R35, R12, RZ, 0x1, P0 ;  /* 0x000000ff0c237211 */ /* 0x000fe400000f0eff */
[C---:B--2---:R-:W-:Y:S02]  /*36f0*/  LOP3.LUT R30, R31.reuse, 0x20, RZ, 0xfc, !PT ;  /* 0x000000201f1e7812 */ /* 0x044fe400078efcff */
[----:B---3--:R-:W-:Y:S02]  /*3700*/  CS2R R8, SRZ ;  /* 0x0000000000087805 */ /* 0x008fe4000001ff00 */
[----:B------:R-:W-:Y:S01]  /*3710*/  LOP3.LUT R29, R31, 0x40, RZ, 0xfc, !PT ;  /* 0x000000401f1d7812 */ /* 0x000fe200078efcff */
        /* <DEDUP_REMOVED lines=16> */
[----:B------:R-:W-:Y:S01]  /*3820*/  IMAD.MOV.U32 R0, RZ, RZ, RZ ;  /* 0x000000ffff007224 */ /* 0x000fe200078e00ff */
[----:B------:R-:W-:Y:S01]  /*3830*/  CS2R R2, SRZ ;  /* 0x0000000000027805 */ /* 0x000fe2000001ff00 */
[----:B------:R-:W-:Y:S01]  /*3840*/  IMAD.MOV.U32 R14, RZ, RZ, R28 ;  /* 0x000000ffff0e7224 */ /* 0x000fe200078e001c */
[----:B------:R-:W-:Y:S01]  /*3850*/  ULOP3.LUT UR9, UR9, 0x7ffffffe, URZ, 0xc0, !UPT ;  /* 0x7ffffffe09097892 */ /* 0x000fe2000f8ec0ff */
[----:B------:R-:W-:Y:S01]  /*3860*/  CS2R R4, SRZ ;  /* 0x0000000000047805 */ /* 0x000fe2000001ff00 */
[----:B------:R-:W-:Y:S01]  /*3870*/  UIADD3 UR5, UPT, UPT, UR7, -UR6, URZ ;  /* 0x8000000607057290 */ /* 0x000fe2000fffe0ff */
[----:B------:R-:W-:Y:S01]  /*3880*/  CS2R R6, SRZ ;  /* 0x0000000000067805 */ /* 0x000fe2000001ff00 */
[----:B------:R-:W-:Y:S01]  /*3890*/  UIMAD UR14, UR7, UR8, URZ ;  /* 0x00000008070e72a4 */ /* 0x000fe2000f8e02ff */
[----:B------:R-:W-:Y:S02]  /*38a0*/  CS2R R8, SRZ ;  /* 0x0000000000087805 */ /* 0x000fe4000001ff00 */
[----:B------:R-:W-:Y:S01]  /*38b0*/  CS2R R10, SRZ ;  /* 0x00000000000a7805 */ /* 0x000fe2000001ff00 */
[----:B------:R-:W-:Y:S01]  /*38c0*/  IMAD.MOV.U32 R13, RZ, RZ, RZ ;  /* 0x000000ffff0d7224 */ /* 0x000fe200078e00ff */
[----:B------:R-:W-:Y:S01]  /*38d0*/  ISETP.GE.AND P4, PT, R15, UR5, PT ;  /* 0x000000050f007c0c */ /* 0x000fe2000bf86270 */
[----:B------:R-:W-:Y:S01]  /*38e0*/  IMAD.U32 R33, RZ, RZ, UR9 ;  /* 0x00000009ff217e24 */ /* 0x000fe2000f8e00ff */
[----:B------:R-:W1:Y:S01]  /*38f0*/  LDCU UR8, c[0x0][0x440] ;  /* 0x00008800ff0877ac */ /* 0x000e620008000800 */
[----:B------:R-:W-:-:S02]  /*3900*/  UIMAD.WIDE UR14, UR14, 0x8, URZ ;  /* 0x000000080e0e78a5 */ /* 0x000fc4000f8e02ff */
[----:B------:R-:W-:Y:S02]  /*3910*/  UIADD3 UR11, UPT, UPT, -UR9, URZ, URZ ;  /* 0x000000ff090b7290 */ /* 0x000fe4000fffe1ff */
[----:B0-----:R-:W-:-:S12]  /*3920*/  UIMAD UR4, UR7, UR4, URZ ;  /* 0x00000004070472a4 */ /* 0x001fd8000f8e02ff */
.L_x_92:
[----:B------:R-:W-:Y:S04]  /*3930*/  BSSY.RECONVERGENT B0, `(.L_x_88) ;  /* 0x000000e000007945 */ /* 0x000fe80003800200 */
[----:B-1----:R-:W-:Y:S05]  /*3940*/  @P4 BRA `(.L_x_89) ;  /* 0x0000000000304947 */ /* 0x002fea0003800000 */
[----:B-1----:R-:W-:Y:S02]  /*3950*/  ISETP.GE.AND P2, PT, R31, UR8, PT ;  /* 0x000000081f007c0c */ /* 0x002fe4000bf46270 */
[----:B------:R-:W-:Y:S02]  /*3960*/  CS2R R18, SRZ ;  /* 0x0000000000127805 */ /* 0x000fe4000001ff00 */
[----:B------:R-:W-:Y:S02]  /*3970*/  ISETP.GE.AND P1, PT, R30, UR8, PT ;  /* 0x000000081e007c0c */ /* 0x000fe4000bf26270 */
[----:B------:R-:W-:Y:S02]  /*3980*/  CS2R R16, SRZ ;  /* 0x0000000000107805 */ /* 0x000fe4000001ff00 */
[----:B------:R-:W-:Y:S02]  /*3990*/  ISETP.GE.AND P0, PT, R29, UR8, PT ;  /* 0x000000081d007c0c */ /* 0x000fe4000bf06270 */
[----:B------:R-:W-:Y:S02]  /*39a0*/  CS2R R22, SRZ ;  /* 0x0000000000167805 */ /* 0x000fe4000001ff00 */
[----:B------:R-:W-:Y:S02]  /*39b0*/  CS2R R20, SRZ ;  /* 0x0000000000147805 */ /* 0x000fe4000001ff00 */
[----:B------:R-:W-:Y:S02]  /*39c0*/  CS2R R26, SRZ ;  /* 0x00000000001a7805 */ /* 0x000fe4000001ff00 */
[----:B------:R-:W-:Y:S01]  /*39d0*/  CS2R R24, SRZ ;  /* 0x0000000000187805 */ /* 0x000fe2000001ff00 */
[----:B------:R0:W5:Y:S04]  /*39e0*/  @!P2 LDG.E.128 R16, desc[UR12][R34.64] ;  /* 0x0000000c2210a981 */ /* 0x000168000c1e1d00 */
[----:B------:R0:W5:Y:S04]  /*39f0*/  @!P1 LDG.E.128 R20, desc[UR12][R34.64+0x80] ;  /* 0x0000800c22149981 */ /* 0x000168000c1e1d00 */
[----:B------:R0:W5:Y:S02]  /*3a00*/  @!P0 LDG.E.128 R24, desc[UR12][R34.64+0x100] ;  /* 0x0001000c22188981 */ /* 0x000164000c1e1d00 */
.L_x_89:
[----:B-1----:R-:W-:Y:S05]  /*3a10*/  BSYNC.RECONVERGENT B0 ;  /* 0x0000000000007941 */ /* 0x002fea0003800200 */
.L_x_88:
        /* <DEDUP_REMOVED lines=27> */
[----:B------:R-:W-:Y:S05]  /*3bd0*/  LEA.HI.X.SX32 R37, R37, R35, 0x2, P0 ;  /* 0x0000002325257211 */ /* 0x000fea00000f16ff */
[----:B------:R1:W5:Y:S04]  /*3be0*/  @!P3 LDG.E.128 R16, desc[UR12][R36.64] ;  /* 0x0000000c2410b981 */ /* 0x000368000c1e1d00 */
[----:B------:R1:W5:Y:S04]  /*3bf0*/  @!P2 LDG.E.128 R20, desc[UR12][R36.64+0x80] ;  /* 0x0000800c2414a981 */ /* 0x000368000c1e1d00 */
[----:B------:R1:W5:Y:S02]  /*3c00*/  @!P1 LDG.E.128 R24, desc[UR12][R36.64+0x100] ;  /* 0x0001000c24189981 */ /* 0x000364000c1e1d00 */
.L_x_91:
[----:B------:R-:W-:Y:S05]  /*3c10*/  BSYNC.RECONVERGENT B0 ;  /* 0x0000000000007941 */ /* 0x000fea0003800200 */
.L_x_90:
[----:B------:R2:W3:Y:S01]  /*3c20*/  LDS R12, [R14+0x44] ;  /* 0x000044000e0c7984 */ /* 0x0004e20000000800 */
[----:B------:R-:W-:Y:S01]  /*3c30*/  UIADD3 UR11, UPT, UPT, UR11, 0x2, URZ ;  /* 0x000000020b0b7890 */ /* 0x000fe2000fffe0ff */
[----:B0-----:R-:W-:Y:S03]  /*3c40*/  IADD3 R34, P0, PT, R34, UR14, RZ ;  /* 0x0000000e22227c10 */ /* 0x001fe6000ff1e0ff */
[----:B------:R-:W-:Y:S01]  /*3c50*/  UISETP.NE.AND UP0, UPT, UR11, URZ, UPT ;  /* 0x000000ff0b00728c */ /* 0x000fe2000bf05270 */
[----:B------:R-:W-:Y:S02]  /*3c60*/  IADD3.X R35, PT, PT, R35, UR15, RZ, P0, !PT ;  /* 0x0000000f23237c10 */ /* 0x000fe400087fe4ff */
        /* <DEDUP_REMOVED lines=14> */
.L_x_87:
        /* <DEDUP_REMOVED lines=11> */
[----:B------:R-:W-:Y:S02]  /*3e00*/  CS2R R18, SRZ ;  /* 0x0000000000127805 */ /* 0x000fe4000001ff00 */
[----:B------:R-:W-:Y:S02]  /*3e10*/  CS2R R16, SRZ ;  /* 0x0000000000107805 */ /* 0x000fe4000001ff00 */
[----:B------:R-:W-:Y:S02]  /*3e20*/  CS2R R22, SRZ ;  /* 0x0000000000167805 */ /* 0x000fe4000001ff00 */
[----:B------:R-:W-:Y:S02]  /*3e30*/  CS2R R20, SRZ ;  /* 0x0000000000147805 */ /* 0x000fe4000001ff00 */
[----:B------:R-:W-:Y:S02]  /*3e40*/  CS2R R26, SRZ ;  /* 0x00000000001a7805 */ /* 0x000fe4000001ff00 */
[----:B------:R-:W-:-:S02]  /*3e50*/  CS2R R24, SRZ ;  /* 0x0000000000187805 */ /* 0x000fc4000001ff00 */
[----:B--2---:R-:W-:Y:S02]  /*3e60*/  ISETP.GE.AND P2, PT, R31, UR4, PT ;  /* 0x000000041f007c0c */ /* 0x004fe4000bf46270 */
[----:B------:R-:W-:Y:S02]  /*3e70*/  ISETP.GE.AND P1, PT, R30, UR4, PT ;  /* 0x000000041e007c0c */ /* 0x000fe4000bf26270 */
[----:B------:R-:W-:-:S09]  /*3e80*/  ISETP.GE.AND P0, PT, R29, UR4, PT ;  /* 0x000000041d007c0c */ /* 0x000fd2000bf06270 */
[----:B------:R2:W5:Y:S04]  /*3e90*/  @!P2 LDG.E.128 R16, desc[UR12][R34.64] ;  /* 0x0000000c2210a981 */ /* 0x000568000c1e1d00 */
[----:B------:R2:W5:Y:S04]  /*3ea0*/  @!P1 LDG.E.128 R20, desc[UR12][R34.64+0x80] ;  /* 0x0000800c22149981 */ /* 0x000568000c1e1d00 */
[----:B------:R2:W5:Y:S02]  /*3eb0*/  @!P0 LDG.E.128 R24, desc[UR12][R34.64+0x100] ;  /* 0x0001000c22188981 */ /* 0x000564000c1e1d00 */
.L_x_94:
[----:B------:R-:W-:Y:S05]  /*3ec0*/  BSYNC.RECONVERGENT B0 ;  /* 0x0000000000007941 */ /* 0x000fea0003800200 */
.L_x_93:
        /* <DEDUP_REMOVED lines=12> */
.L_x_86:
[----:B------:R-:W-:-:S04]  /*3f90*/  IADD3 R17, PT, PT, R15, UR6, RZ ;  /* 0x000000060f117c10 */ /* 0x000fc8000fffe0ff */
[----:B------:R-:W-:-:S13]  /*3fa0*/  ISETP.GE.AND P0, PT, R17, UR7, PT ;  /* 0x0000000711007c0c */ /* 0x000fda000bf06270 */
[----:B------:R-:W-:Y:S05]  /*3fb0*/  @P0 EXIT ;  /* 0x000000000000094d */ /* 0x000fea0003800000 */
[----:B------:R-:W-:Y:S01]  /*3fc0*/  IABS R18, UR10 ;  /* 0x0000000a00127c13 */ /* 0x000fe20008000000 */
[----:B------:R-:W0:Y:S01]  /*3fd0*/  LDC R16, c[0x0][0x434] ;  /* 0x00010d00ff107b82 */ /* 0x000e220000000800 */
        /* <DEDUP_REMOVED lines=8> */
[----:B------:R-:W-:Y:S02]  /*4060*/  F2FP.F16.F32.PACK_AB R6, R6, R9 ;  /* 0x000000090606723e */ /* 0x000fe400000000ff */
[----:B------:R-:W-:Y:S02]  /*4070*/  F2FP.F16.F32.PACK_AB R7, R4, R7 ;  /* 0x000000070407723e */ /* 0x000fe400000000ff */
[----:B------:R-:W-:Y:S01]  /*4080*/  F2FP.F16.F32.PACK_AB R2, R2, R5 ;  /* 0x000000050202723e */ /* 0x000fe200000000ff */
[----:B----4-:R-:W4:Y:S01]  /*4090*/  MUFU.RCP R22, R15 ;  /* 0x0000000f00167308 */ /* 0x010f220000001000 */
[----:B------:R-:W-:Y:S01]  /*40a0*/  F2FP.F16.F32.PACK_AB R3, R0, R3 ;  /* 0x000000030003723e */ /* 0x000fe200000000ff */
[----:B----4-:R-:W-:Y:S01]  /*40b0*/  VIADD R22, R22, 0xffffffe ;  /* 0x0ffffffe16167836 */ /* 0x010fe20000000000 */
        /* <DEDUP_REMOVED lines=13> */
[-C--:B------:R-:W-:Y:S01]  /*4190*/  @!P1 IADD3 R21, PT, PT, R21, -R18.reuse, RZ ;  /* 0x8000001215159210 */ /* 0x080fe20007ffe0ff */
[----:B------:R-:W-:Y:S01]  /*41a0*/  @!P1 VIADD R19, R19, 0x1 ;  /* 0x0000000113139836 */ /* 0x000fe20000000000 */
[----:B------:R-:W-:Y:S01]  /*41b0*/  ISETP.NE.AND P1, PT, RZ, UR10, PT ;  /* 0x0000000aff007c0c */ /* 0x000fe2000bf25270 */
[----:B0-----:R-:W-:Y:S01]  /*41c0*/  VIADD R22, R12, 0xffffffe ;  /* 0x0ffffffe0c167836 */ /* 0x001fe20000000000 */
[----:B------:R-:W-:-:S03]  /*41d0*/  ISETP.GE.U32.AND P2, PT, R21, R18, PT ;  /* 0x000000121500720c */ /* 0x000fc60003f46070 */
[----:B------:R-:W0:Y:S10]  /*41e0*/  F2I.FTZ.U32.TRUNC.NTZ R23, R22 ;  /* 0x0000001600177305 */ /* 0x000e34000021f000 */
[----:B------:R-:W-:-:S05]  /*41f0*/  @P2 VIADD R19, R19, 0x1 ;  /* 0x0000000113132836 */ /* 0x000fca0000000000 */
[----:B------:R-:W-:Y:S01]  /*4200*/  @!P0 IADD3 R19, PT, PT, -R19, RZ, RZ ;  /* 0x000000ff13138210 */ /* 0x000fe20007ffe1ff */
[--C-:B0-----:R-:W-:Y:S01]  /*4210*/  IMAD.MOV R14, RZ, RZ, -R23.reuse ;  /* 0x000000ffff0e7224 */ /* 0x101fe200078e0a17 */
[----:B------:R-:W-:Y:S01]  /*4220*/  @!P1 LOP3.LUT R19, RZ, UR10, RZ, 0x33, !PT ;  /* 0x0000000aff139c12 */ /* 0x000fe2000f8e33ff */
[----:B------:R-:W-:Y:S02]  /*4230*/  IMAD.MOV.U32 R22, RZ, RZ, RZ ;  /* 0x000000ffff167224 */ /* 0x000fe400078e00ff */
[----:B------:R-:W-:Y:S02]  /*4240*/  IMAD R14, R14, R15, RZ ;  /* 0x0000000f0e0e7224 */ /* 0x000fe400078e02ff */
[----:B------:R-:W-:Y:S02]  /*4250*/  IMAD R18, R19, UR10, RZ ;  /* 0x0000000a13127c24 */ /* 0x000fe4000f8e02ff */
[----:B------:R-:W-:-:S04]  /*4260*/  IMAD.HI.U32 R14, R23, R14, R22 ;  /* 0x0000000e170e7227 */ /* 0x000fc800078e0016 */
[----:B------:R-:W-:Y:S02]  /*4270*/  IMAD.IADD R21, R17, 0x1, -R18 ;  /* 0x0000000111157824 */ /* 0x000fe400078e0a12 */
[----:B---3--:R-:W-:-:S03]  /*4280*/  IMAD.WIDE.U32 R22, R19, UR4, RZ ;  /* 0x0000000413167c25 */ /* 0x008fc6000f8e00ff */
[----:B------:R-:W-:Y:S02]  /*4290*/  IABS R12, R21 ;  /* 0x00000015000c7213 */ /* 0x000fe40000000000 */
[----:B------:R-:W-:-:S03]  /*42a0*/  LOP3.LUT R21, R21, R16, RZ, 0x3c, !PT ;  /* 0x0000001015157212 */ /* 0x000fc600078e3cff */
[----:B------:R-:W-:Y:S01]  /*42b0*/  IMAD.HI.U32 R20, R14, R12, RZ ;  /* 0x0000000c0e147227 */ /* 0x000fe200078e00ff */
[----:B------:R-:W-:-:S04]  /*42c0*/  ISETP.GE.AND P1, PT, R21, RZ, PT ;  /* 0x000000ff1500720c */ /* 0x000fc80003f26270 */
[----:B------:R-:W-:-:S05]  /*42d0*/  IADD3 R14, PT, PT, -R20, RZ, RZ ;  /* 0x000000ff140e7210 */ /* 0x000fca0007ffe1ff */
[----:B------:R-:W-:-:S05]  /*42e0*/  IMAD R12, R15, R14, R12 ;  /* 0x0000000e0f0c7224 */ /* 0x000fca00078e020c */
[----:B------:R-:W-:-:S13]  /*42f0*/  ISETP.GT.U32.AND P0, PT, R15, R12, PT ;  /* 0x0000000c0f00720c */ /* 0x000fda0003f04070 */
[----:B------:R-:W-:Y:S02]  /*4300*/  @!P0 IMAD.IADD R12, R12, 0x1, -R15 ;  /* 0x000000010c0c8824 */ /* 0x000fe400078e0a0f */
[----:B------:R-:W-:Y:S01]  /*4310*/  @!P0 VIADD R20, R20, 0x1 ;  /* 0x0000000114148836 */ /* 0x000fe20000000000 */
[----:B------:R-:W-:Y:S02]  /*4320*/  ISETP.NE.AND P0, PT, R16, RZ, PT ;  /* 0x000000ff1000720c */ /* 0x000fe40003f05270 */
[----:B------:R-:W-:Y:S02]  /*4330*/  ISETP.GE.U32.AND P2, PT, R12, R15, PT ;  /* 0x0000000f0c00720c */ /* 0x000fe40003f46070 */
[----:B------:R-:W-:-:S05]  /*4340*/  SHF.R.S32.HI R12, RZ, 0x1f, R19 ;  /* 0x0000001fff0c7819 */ /* 0x000fca0000011413 */
[----:B------:R-:W-:-:S04]  /*4350*/  IMAD R12, R12, UR4, RZ ;  /* 0x000000040c0c7c24 */ /* 0x000fc8000f8e02ff */
[----:B------:R-:W-:Y:S01]  /*4360*/  IMAD R12, R19, UR5, R12 ;  /* 0x00000005130c7c24 */ /* 0x000fe2000f8e020c */
[----:B------:R-:W0:Y:S01]  /*4370*/  LDCU.64 UR4, c[0x0][0x3f0] ;  /* 0x00007e00ff0477ac */ /* 0x000e220008000a00 */
[----:B------:R-:W-:Y:S02]  /*4380*/  @P2 VIADD R20, R20, 0x1 ;  /* 0x0000000114142836 */ /* 0x000fe40000000000 */
[----:B------:R-:W-:-:S03]  /*4390*/  IMAD.IADD R23, R23, 0x1, R12 ;  /* 0x0000000117177824 */ /* 0x000fc600078e020c */
[----:B------:R-:W-:Y:S02]  /*43a0*/  @!P1 IADD3 R20, PT, PT, -R20, RZ, RZ ;  /* 0x000000ff14149210 */ /* 0x000fe40007ffe1ff */
[----:B------:R-:W-:-:S04]  /*43b0*/  @!P0 LOP3.LUT R20, RZ, R16, RZ, 0x33, !PT ;  /* 0x00000010ff148212 */ /* 0x000fc800078e33ff */
[----:B------:R-:W-:Y:S01]  /*43c0*/  SHF.R.S32.HI R14, RZ, 0x1f, R20 ;  /* 0x0000001fff0e7819 */ /* 0x000fe20000011414 */
[C---:B------:R-:W-:Y:S02]  /*43d0*/  IMAD R16, R20.reuse, R16, R18 ;  /* 0x0000001014107224 */ /* 0x040fe400078e0212 */
[----:B-----5:R-:W-:-:S04]  /*43e0*/  IMAD.WIDE.U32 R22, R20, UR8, R22 ;  /* 0x0000000814167c25 */ /* 0x020fc8000f8e0016 */
[----:B------:R-:W-:Y:S01]  /*43f0*/  IMAD R15, R14, UR8, RZ ;  /* 0x000000080e0f7c24 */ /* 0x000fe2000f8e02ff */
[----:B------:R-:W3:Y:S01]  /*4400*/  LDCU UR8, c[0x0][0x440] ;  /* 0x00008800ff0877ac */ /* 0x000ee20008000800 */
[----:B------:R-:W-:Y:S02]  /*4410*/  IMAD.IADD R16, R17, 0x1, -R16 ;  /* 0x0000000111107824 */ /* 0x000fe400078e0a10 */
[----:B------:R-:W-:-:S03]  /*4420*/  IMAD R15, R20, UR9, R15 ;  /* 0x00000009140f7c24 */ /* 0x000fc6000f8e020f */
[----:B------:R-:W-:Y:S02]  /*4430*/  SHF.R.S32.HI R12, RZ, 0x1f, R16 ;  /* 0x0000001fff0c7819 */ /* 0x000fe40000011410 */
[----:B------:R-:W-:-:S03]  /*4440*/  IADD3 R23, PT, PT, R23, R15, RZ ;  /* 0x0000000f17177210 */ /* 0x000fc60007ffe0ff */
[----:B------:R-:W-:Y:S02]  /*4450*/  IMAD R15, R12, UR6, RZ ;  /* 0x000000060c0f7c24 */ /* 0x000fe4000f8e02ff */
[----:B------:R-:W-:-:S04]  /*4460*/  IMAD.WIDE.U32 R22, R16, UR6, R22 ;  /* 0x0000000610167c25 */ /* 0x000fc8000f8e0016 */
        /* <DEDUP_REMOVED lines=13> */
        .weak           $__internal_2_$__cuda_sm20_div_s64
        .type           $__internal_2_$__cuda_sm20_div_s64,@function
        .size           $__internal_2_$__cuda_sm20_div_s64,(.L_x_11612 - $__internal_2_$__cuda_sm20_div_s64)
$__internal_2_$__cuda_sm20_div_s64:
        /* <DEDUP_REMOVED lines=28> */
[----:B------:R-:W-:-:S04]  /*4700*/  IMAD.HI.U32 R42, R43, R17, RZ ;  /* 0x000000112b2a7227 */ /* 0x000fc800078e00ff */
[----:B------:R-:W-:Y:S01]  /*4710*/  IMAD.X R11, RZ, RZ, ~R11, P0 ;  /* 0x000000ffff0b7224 */ /* 0x000fe200000e0e0b */
[----:B------:R-:W-:-:S03]  /*4720*/  IADD3 R13, P0, PT, RZ, -R33, RZ ;  /* 0x80000021ff0d7210 */ /* 0x000fc60007f1e0ff */
[----:B------:R-:W-:Y:S01]  /*4730*/  IMAD.WIDE.U32 R42, P4, R43, R11, R42 ;  /* 0x0000000b2b2a7225 */ /* 0x000fe2000788002a */
[----:B------:R-:W-:Y:S02]  /*4740*/  SEL R13, R13, R33, !P1 ;  /* 0x000000210d0d7207 */ /* 0x000fe40004800000 */
[----:B------:R-:W-:Y:S01]  /*4750*/  IADD3.X R24, PT, PT, RZ, ~R21, RZ, P0, !PT ;  /* 0x80000015ff187210 */ /* 0x000fe200007fe4ff */
[C---:B------:R-:W-:Y:S02]  /*4760*/  IMAD R16, R14.reuse, R11, RZ ;  /* 0x0000000b0e107224 */ /* 0x040fe400078e02ff */
[----:B------:R-:W-:-:S04]  /*4770*/  IMAD.HI.U32 R17, P3, R14, R17, R42 ;  /* 0x000000110e117227 */ /* 0x000fc8000786002a */
[----:B------:R-:W-:Y:S01]  /*4780*/  IMAD.HI.U32 R11, R14, R11, RZ ;  /* 0x0000000b0e0b7227 */ /* 0x000fe200078e00ff */
[----:B------:R-:W-:-:S03]  /*4790*/  IADD3 R16, P2, PT, R16, R17, RZ ;  /* 0x0000001110107210 */ /* 0x000fc60007f5e0ff */
[----:B------:R-:W-:Y:S01]  /*47a0*/  IMAD.X R14, R11, 0x1, R14, P4 ;  /* 0x000000010b0e7824 */ /* 0x000fe200020e060e */
[----:B------:R-:W-:Y:S01]  /*47b0*/  SEL R11, R24, R21, !P1 ;  /* 0x00000015180b7207 */ /* 0x000fe20004800000 */
[----:B------:R-:W-:-:S03]  /*47c0*/  IMAD.HI.U32 R42, R16, R13, RZ ;  /* 0x0000000d102a7227 */ /* 0x000fc600078e00ff */
        /* <DEDUP_REMOVED lines=8> */
[----:B------:R-:W-:-:S04]  /*4850*/  IMAD.WIDE.U32 R16, R24, R34, RZ ;  /* 0x0000002218107225 */ /* 0x000fc800078e00ff */
[----:B------:R-:W-:Y:S01]  /*4860*/  IMAD.X R23, RZ, RZ, R14, P0 ;  /* 0x000000ffff177224 */ /* 0x000fe200000e060e */
[----:B------:R-:W-:Y:S01]  /*4870*/  IADD3 R13, P0, PT, -R16, R13, RZ ;  /* 0x0000000d100d7210 */ /* 0x000fe20007f1e1ff */
[----:B------:R-:W-:-:S03]  /*4880*/  IMAD R14, R24, R35, R17 ;  /* 0x00000023180e7224 */ /* 0x000fc600078e0211 */
[-C--:B------:R-:W-:Y:S01]  /*4890*/  ISETP.GE.U32.AND P2, PT, R13, R34.reuse, PT ;  /* 0x000000220d00720c */ /* 0x080fe20003f46070 */
[-C--:B------:R-:W-:Y:S01]  /*48a0*/  IMAD R14, R23, R34.reuse, R14 ;  /* 0x00000022170e7224 */ /* 0x080fe200078e020e */
[----:B------:R-:W-:-:S04]  /*48b0*/  IADD3 R16, P1, PT, R13, -R34, RZ ;  /* 0x800000220d107210 */ /* 0x000fc80007f3e0ff */
[----:B------:R-:W-:Y:S02]  /*48c0*/  IADD3.X R11, PT, PT, ~R14, R11, RZ, P0, !PT ;  /* 0x0000000b0e0b7210 */ /* 0x000fe400007fe5ff */
[----:B------:R-:W-:Y:S02]  /*48d0*/  IADD3 R17, P0, PT, R24, 0x1, RZ ;  /* 0x0000000118117810 */ /* 0x000fe40007f1e0ff */
[C---:B------:R-:W-:Y:S01]  /*48e0*/  ISETP.GE.U32.AND.EX P2, PT, R11.reuse, R35, PT, P2 ;  /* 0x000000230b00720c */ /* 0x040fe20003f46120 */
[----:B------:R-:W-:-:S03]  /*48f0*/  IMAD.X R14, R11, 0x1, ~R35, P1 ;  /* 0x000000010b0e7824 */ /* 0x000fc600008e0e23 */
[----:B------:R-:W-:Y:S01]  /*4900*/  SEL R13, R16, R13, P2 ;  /* 0x0000000d100d7207 */ /* 0x000fe20001000000 */
[----:B------:R-:W-:Y:S01]  /*4910*/  IMAD.X R16, RZ, RZ, R23, P0 ;  /* 0x000000ffff107224 */ /* 0x000fe200000e0617 */
[----:B------:R-:W-:Y:S02]  /*4920*/  SEL R17, R17, R24, P2 ;  /* 0x0000001811117207 */ /* 0x000fe40001000000 */
[----:B------:R-:W-:Y:S02]  /*4930*/  SEL R11, R14, R11, P2 ;  /* 0x0000000b0e0b7207 */ /* 0x000fe40001000000 */
[----:B------:R-:W-:Y:S02]  /*4940*/  ISETP.GE.U32.AND P0, PT, R13, R34, PT ;  /* 0x000000220d00720c */ /* 0x000fe40003f06070 */
[----:B------:R-:W-:Y:S02]  /*4950*/  SEL R16, R16, R23, P2 ;  /* 0x0000001710107207 */ /* 0x000fe40001000000 */
[----:B------:R-:W-:-:S02]  /*4960*/  IADD3 R14, P1, PT, R17, 0x1, RZ ;  /* 0x00000001110e7810 */ /* 0x000fc40007f3e0ff */
[----:B------:R-:W-:Y:S02]  /*4970*/  ISETP.GE.U32.AND.EX P0, PT, R11, R35, PT, P0 ;  /* 0x000000230b00720c */ /* 0x000fe40003f06100 */
[----:B------:R-:W-:Y:S01]  /*4980*/  LOP3.LUT R13, R19, R21, RZ, 0x3c, !PT ;  /* 0x00000015130d7212 */ /* 0x000fe200078e3cff */
[----:B------:R-:W-:Y:S01]  /*4990*/  IMAD.X R11, RZ, RZ, R16, P1 ;  /* 0x000000ffff0b7224 */ /* 0x000fe200008e0610 */
[----:B------:R-:W-:Y:S01]  /*49a0*/  SEL R14, R14, R17, P0 ;  /* 0x000000110e0e7207 */ /* 0x000fe20000000000 */
[----:B------:R-:W-:Y:S01]  /*49b0*/  IMAD.MOV.U32 R17, RZ, RZ, 0x0 ;  /* 0x00000000ff117424 */ /* 0x000fe200078e00ff */
[----:B------:R-:W-:Y:S02]  /*49c0*/  ISETP.GE.AND P2, PT, R13, RZ, PT ;  /* 0x000000ff0d00720c */ /* 0x000fe40003f46270 */
[----:B------:R-:W-:Y:S02]  /*49d0*/  SEL R16, R11, R16, P0 ;  /* 0x000000100b107207 */ /* 0x000fe40000000000 */
[----:B------:R-:W-:-:S02]  /*49e0*/  IADD3 R11, P1, PT, RZ, -R14, RZ ;  /* 0x8000000eff0b7210 */ /* 0x000fc40007f3e0ff */
[----:B------:R-:W-:Y:S02]  /*49f0*/  ISETP.NE.U32.AND P0, PT, R20, RZ, PT ;  /* 0x000000ff1400720c */ /* 0x000fe40003f05070 */
[-C--:B------:R-:W-:Y:S02]  /*4a00*/  IADD3.X R13, PT, PT, RZ, ~R16.reuse, RZ, P1, !PT ;  /* 0x80000010ff0d7210 */ /* 0x080fe40000ffe4ff */
[----:B------:R-:W-:Y:S02]  /*4a10*/  ISETP.NE.AND.EX P0, PT, R19, RZ, PT, P0 ;  /* 0x000000ff1300720c */ /* 0x000fe40003f05300 */
[----:B------:R-:W-:Y:S01]  /*4a20*/  SEL R13, R13, R16, !P2 ;  /* 0x000000100d0d7207 */ /* 0x000fe20005000000 */
[----:B------:R-:W-:Y:S01]  /*4a30*/  IMAD.MOV.U32 R16, RZ, RZ, R18 ;  /* 0x000000ffff107224 */ /* 0x000fe200078e0012 */
[----:B------:R-:W-:Y:S02]  /*4a40*/  SEL R11, R11, R14, !P2 ;  /* 0x0000000e0b0b7207 */ /* 0x000fe40005000000 */
[----:B------:R-:W-:-:S02]  /*4a50*/  SEL R13, R13, 0xffffffff, P0 ;  /* 0xffffffff0d0d7807 */ /* 0x000fc40000000000 */
[----:B------:R-:W-:Y:S01]  /*4a60*/  SEL R14, R11, 0xffffffff, P0 ;  /* 0xffffffff0b0e7807 */ /* 0x000fe20000000000 */
[----:B------:R-:W-:Y:S06]  /*4a70*/  RET.REL.NODEC R16 `(_ZN5flash32flash_fwd_splitkv_combine_kernelI23Flash_fwd_kernel_traitsILi96ELi64ELi128ELi4ELb0ELb0EN7cutlass6half_tE19Flash_kernel_traitsILi96ELi64ELi128ELi4ES3_EELi16ELi5ELb0EEEvNS_16Flash_fwd_paramsE) ;  /* 0xffffffb410607950 */ /* 0x000fec0003c3ffff */
.L_x_95:
        /* <DEDUP_REMOVED lines=16> */
.L_x_11612:


//--------------------- .text._ZN5flash32flash_fwd_splitkv_combine_kernelI23Flash_fwd_kernel_traitsILi96ELi64ELi128ELi4ELb0ELb0EN7cutlass6half_tE19Flash_kernel_traitsILi96ELi64ELi128ELi4ES3_EELi16ELi4ELb0EEEvNS_16Flash_fwd_paramsE --------------------------
	.section	.text._ZN5flash32flash_fwd_splitkv_combine_kernelI23Flash_fwd_kernel_traitsILi96ELi64ELi128ELi4ELb0ELb0EN7cutlass6half_tE19Flash_kernel_traitsILi96ELi64ELi128ELi4ES3_EELi16ELi4ELb0EEEvNS_16Flash_fwd_paramsE,"ax",@progbits
	.align	128
        .global         _ZN5flash32flash_fwd_splitkv_combine_kernelI23Flash_fwd_kernel_traitsILi96ELi64ELi128ELi4ELb0ELb0EN7cutlass6half_tE19Flash_kernel_traitsILi96ELi64ELi128ELi4ES3_EELi16ELi4ELb0EEEvNS_16Flash_fwd_paramsE
        .type           _ZN5flash32flash_fwd_splitkv_combine_kernelI23Flash_fwd_kernel_traitsILi96ELi64ELi128ELi4ELb0ELb0EN7cutlass6half_tE19Flash_kernel_traitsILi96ELi64ELi128ELi4ES3_EELi16ELi4ELb0EEEvNS_16Flash_fwd_paramsE,@function
        .size           _ZN5flash32flash_fwd_splitkv_combine_kernelI23Flash_fwd_kernel_traitsILi96ELi64ELi128ELi4ELb0ELb0EN7cutlass6half_tE19Flash_kernel_traitsILi96ELi64ELi128ELi4ES3_EELi16ELi4ELb0EEEvNS_16Flash_fwd_paramsE,(.L_x_11613 - _ZN5flash32flash_fwd_splitkv_combine_kernelI23Flash_fwd_kernel_traitsILi96ELi64ELi128ELi4ELb0ELb0EN7cutlass6half_tE19Flash_kernel_traitsILi96ELi64ELi128ELi4ES3_EELi16ELi4ELb0EEEvNS_16Flash_fwd_paramsE)
        .other          _ZN5flash32flash_fwd_splitkv_combine_kernelI23Flash_fwd_kernel_traitsILi96ELi64ELi128ELi4ELb0ELb0EN7cutlass6half_tE19Flash_kernel_traitsILi96ELi64ELi128ELi4ES3_EELi16ELi4ELb0EEEvNS_16Flash_fwd_paramsE,@"STO_CUDA_ENTRY STV_DEFAULT"
_ZN5flash32flash_fwd_splitkv_combine_kernelI23Flash_fwd_kernel_traitsILi96ELi64ELi128ELi4ELb0ELb0EN7cutlass6half_tE19Flash_kernel_traitsILi96ELi64ELi128ELi4ES3_EELi16ELi4ELb0EEEvNS_16Flash_fwd_paramsE:
.text._ZN5flash32flash_fwd_splitkv_combine_kernelI23Flash_fwd_kernel_traitsILi96ELi64ELi128ELi4ELb0ELb0EN7cutlass6half_tE19Flash_kernel_traitsILi96ELi64ELi128ELi4ES3_EELi16ELi4ELb0EEEvNS_16Flash_fwd_paramsE:
        /* <DEDUP_REMOVED lines=39> */
.L_x_96:
[----:B------:R-:W-:Y:S01]  /*0270*/  IMAD.U32 R25, RZ, RZ, UR7 ;  /* 0x00000007ff197e24 */ /* 0x000fe2000f8e00ff */
[----:B------:R-:W-:Y:S01]  /*0280*/  MOV R18, UR14 ;  /* 0x0000000e00127c02 */ /* 0x000fe20008000f00 */
[----:B------:R-:W-:Y:S01]  /*0290*/  IMAD.U32 R17, RZ, RZ, UR4 ;  /* 0x00000004ff117e24 */ /* 0x000fe2000f8e00ff */
[----:B------:R-:W-:Y:S02]  /*02a0*/  MOV R15, UR8 ;  /* 0x00000008000f7c02 */ /* 0x000fe40008000f00 */
[----:B------:R-:W-:Y:S02]  /*02b0*/  MOV R16, 0x2d0 ;  /* 0x000002d000107802 */ /* 0x000fe40000000f00 */
[----:B------:R-:W-:Y:S05]  /*02c0*/  CALL.REL.NOINC `($__internal_3_$__cuda_sm20_div_s64) ;  /* 0x0000003c00c47944 */ /* 0x000fea0003c00000 */
[----:B------:R-:W-:-:S07]  /*02d0*/  MOV R10, R14 ;  /* 0x0000000e000a7202 */ /* 0x000fce0000000f00 */
.L_x_97:
        /* <DEDUP_REMOVED lines=30> */
.L_x_99:
[----:B------:R-:W-:Y:S01]  /*04c0*/  IMAD.MOV.U32 R25, RZ, RZ, R10 ;  /* 0x000000ffff197224 */ /* 0x000fe200078e000a */
[----:B------:R-:W-:Y:S02]  /*04d0*/  MOV R17, R11 ;  /* 0x0000000b00117202 */ /* 0x000fe40000000f00 */
[----:B------:R-:W-:Y:S02]  /*04e0*/  MOV R16, 0x500 ;  /* 0x0000050000107802 */ /* 0x000fe40000000f00 */
[----:B------:R-:W-:Y:S05]  /*04f0*/  CALL.REL.NOINC `($__internal_3_$__cuda_sm20_div_s64) ;  /* 0x0000003c00387944 */ /* 0x000fea0003c00000 */
[----:B------:R-:W-:Y:S02]  /*0500*/  MOV R22, R14 ;  /* 0x0000000e00167202 */ /* 0x000fe40000000f00 */
[----:B------:R-:W-:Y:S02]  /*0510*/  MOV R23, R11 ;  /* 0x0000000b00177202 */ /* 0x000fe40000000f00 */
.L_x_100:
[----:B------:R-:W-:Y:S05]  /*0520*/  BSYNC.RECONVERGENT B0 ;  /* 0x0000000000007941 */ /* 0x000fea0003800200 */
.L_x_98:
        /* <DEDUP_REMOVED lines=55> */
.L_x_102:
[----:B------:R-:W-:Y:S01]  /*08a0*/  IMAD.MOV.U32 R25, RZ, RZ, R18 ;  /* 0x000000ffff197224 */ /* 0x000fe200078e0012 */
[----:B------:R-:W-:Y:S01]  /*08b0*/  MOV R18, R12 ;  /* 0x0000000c00127202 */ /* 0x000fe20000000f00 */
[----:B------:R-:W-:Y:S01]  /*08c0*/  IMAD.MOV.U32 R17, RZ, RZ, R15 ;  /* 0x000000ffff117224 */ /* 0x000fe200078e000f */
[----:B------:R-:W-:Y:S02]  /*08d0*/  MOV R15, R2 ;  /* 0x00000002000f7202 */ /* 0x000fe40000000f00 */
[----:B------:R-:W-:Y:S02]  /*08e0*/  MOV R16, 0x900 ;  /* 0x0000090000107802 */ /* 0x000fe40000000f00 */
[----:B------:R-:W-:Y:S05]  /*08f0*/  CALL.REL.NOINC `($__internal_3_$__cuda_sm20_div_s64) ;  /* 0x0000003800387944 */ /* 0x000fea0003c00000 */
[----:B------:R-:W-:Y:S02]  /*0900*/  MOV R15, R11 ;  /* 0x0000000b000f7202 */ /* 0x000fe40000000f00 */
.L_x_103:
[----:B------:R-:W-:Y:S05]  /*0910*/  BSYNC.RECONVERGENT B0 ;  /* 0x0000000000007941 */ /* 0x000fea0003800200 */
.L_x_101:
        /* <DEDUP_REMOVED lines=116> */
.L_x_105:
[----:B------:R-:W-:Y:S01]  /*1060*/  IMAD.MOV.U32 R17, RZ, RZ, R15 ;  /* 0x000000ffff117224 */ /* 0x000fe200078e000f */
[----:B------:R-:W-:Y:S01]  /*1070*/  MOV R18, R9 ;  /* 0x0000000900127202 */ /* 0x000fe20000000f00 */
[----:B------:R-:W-:Y:S01]  /*1080*/  IMAD.MOV.U32 R25, RZ, RZ, R14 ;  /* 0x000000ffff197224 */ /* 0x000fe200078e000e */
[----:B------:R-:W-:Y:S02]  /*1090*/  MOV R15, R3 ;  /* 0x00000003000f7202 */ /* 0x000fe40000000f00 */
[----:B------:R-:W-:Y:S02]  /*10a0*/  MOV R16, 0x10c0 ;  /* 0x000010c000107802 */ /* 0x000fe40000000f00 */
[----:B------:R-:W-:Y:S05]  /*10b0*/  CALL.REL.NOINC `($__internal_3_$__cuda_sm20_div_s64) ;  /* 0x0000003000487944 */ /* 0x000fea0003c00000 */
[----:B------:R-:W-:Y:S02]  /*10c0*/  MOV R36, R14 ;  /* 0x0000000e00247202 */ /* 0x000fe40000000f00 */
[----:B------:R-:W-:Y:S02]  /*10d0*/  MOV R37, R11 ;  /* 0x0000000b00257202 */ /* 0x000fe40000000f00 */
.L_x_106:
[----:B------:R-:W-:Y:S05]  /*10e0*/  BSYNC.RECONVERGENT B0 ;  /* 0x0000000000007941 */ /* 0x000fea0003800200 */
.L_x_104:
        /* <DEDUP_REMOVED lines=58> */
.L_x_108:
[----:B------:R-:W-:Y:S01]  /*1490*/  IMAD.MOV.U32 R25, RZ, RZ, R22 ;  /* 0x000000ffff197224 */ /* 0x000fe200078e0016 */
[----:B------:R-:W-:Y:S01]  /*14a0*/  MOV R17, R23 ;  /* 0x0000001700117202 */ /* 0x000fe20000000f00 */
[----:B------:R-:W-:Y:S01]  /*14b0*/  IMAD.MOV.U32 R18, RZ, RZ, R7 ;  /* 0x000000ffff127224 */ /* 0x000fe200078e0007 */
[----:B------:R-:W-:Y:S02]  /*14c0*/  MOV R16, 0x14e0 ;  /* 0x000014e000107802 */ /* 0x000fe40000000f00 */
[----:B------:R-:W-:Y:S05]  /*14d0*/  CALL.REL.NOINC `($__internal_3_$__cuda_sm20_div_s64) ;  /* 0x0000002c00407944 */ /* 0x000fea0003c00000 */
[----:B------:R-:W-:Y:S02]  /*14e0*/  MOV R20, R14 ;  /* 0x0000000e00147202 */ /* 0x000fe40000000f00 */
[----:B------:R-:W-:Y:S02]  /*14f0*/  MOV R21, R11 ;  /* 0x0000000b00157202 */ /* 0x000fe40000000f00 */
.L_x_109:
[----:B------:R-:W-:Y:S05]  /*1500*/  BSYNC.RECONVERGENT B0 ;  /* 0x0000000000007941 */ /* 0x000fea0003800200 */
.L_x_107:
        /* <DEDUP_REMOVED lines=11> */
[----:B------:R-:W-:Y:S01]  /*15c0*/  VIADD R11, R5, 0x8 ;  /* 0x00000008050b7836 */ /* 0x000fe20000000000 */
[----:B------:R-:W-:-:S03]  /*15d0*/  ISETP.GT.AND.EX P2, PT, R6, RZ, PT, P2 ;  /* 0x000000ff0600720c */ /* 0x000fc60003f44320 */
[----:B------:R-:W-:Y:S01]  /*15e0*/  IMAD.X R23, RZ, RZ, RZ, P0 ;  /* 0x000000ffff177224 */ /* 0x000fe200000e06ff */
[----:B-1----:R-:W-:Y:S02]  /*15f0*/  ISETP.GE.OR P3, PT, R5, UR5, !P2 ;  /* 0x0000000505007c0c */ /* 0x002fe4000d766670 */
[----:B------:R-:W-:-:S11]  /*1600*/  ISETP.GE.OR P2, PT, R11, UR5, !P2 ;  /* 0x000000050b007c0c */ /* 0x000fd6000d746670 */
[----:B------:R-:W1:Y:S01]  /*1610*/  @!P3 LDC.64 R16, c[0x0][0x428] ;  /* 0x00010a00ff10bb82 */ /* 0x000e620000000a00 */
[----:B------:R-:W-:-:S04]  /*1620*/  @!P3 IMAD.WIDE.U32 R26, R5, UR7, R22 ;  /* 0x00000007051abc25 */ /* 0x000fc8000f8e0016 */
[----:B------:R-:W-:-:S03]  /*1630*/  @!P2 IMAD.WIDE.U32 R22, R11, UR7, R22 ;  /* 0x000000070b16ac25 */ /* 0x000fc6000f8e0016 */
[----:B------:R-:W3:Y:S01]  /*1640*/  @!P2 LDC.64 R14, c[0x0][0x428] ;  /* 0x00010a00ff0eab82 */ /* 0x000ee20000000a00 */
[----:B------:R-:W-:Y:S01]  /*1650*/  @!P3 IMAD R6, R5, UR4, R27 ;  /* 0x000000040506bc24 */ /* 0x000fe2000f8e021b */
[C---:B-1----:R-:W-:Y:S01]  /*1660*/  @!P3 LEA R24, P1, R26.reuse, R16, 0x2 ;  /* 0x000000101a18b211 */ /* 0x042fe200078210ff */
[----:B------:R-:W-:Y:S02]  /*1670*/  @!P2 IMAD R16, R11, UR4, R23 ;  /* 0x000000040b10ac24 */ /* 0x000fe4000f8e0217 */
[----:B------:R-:W-:Y:S01]  /*1680*/  IMAD.MOV.U32 R11, RZ, RZ, -0x800000 ;  /* 0xff800000ff0b7424 */ /* 0x000fe200078e00ff */
[----:B------:R-:W-:Y:S01]  /*1690*/  @!P3 LEA.HI.X R25, R26, R17, R6, 0x2, P1 ;  /* 0x000000111a19b211 */ /* 0x000fe200008f1406 */
[----:B------:R-:W-:Y:S01]  /*16a0*/  IMAD.MOV.U32 R6, RZ, RZ, -0x800000 ;  /* 0xff800000ff067424 */ /* 0x000fe200078e00ff */
[----:B---3--:R-:W-:-:S05]  /*16b0*/  @!P2 LEA R14, P0, R22, R14, 0x2 ;  /* 0x0000000e160ea211 */ /* 0x008fca00078010ff */
[----:B0-----:R0:W3:Y:S01]  /*16c0*/  @!P3 LDG.E R6, desc[UR12][R24.64] ;  /* 0x0000000c1806b981 */ /* 0x0010e2000c1e1900 */
[----:B------:R-:W-:-:S05]  /*16d0*/  @!P2 LEA.HI.X R15, R22, R15, R16, 0x2, P0 ;  /* 0x0000000f160fa211 */ /* 0x000fca00000f1410 */
[----:B------:R1:W4:Y:S01]  /*16e0*/  @!P2 LDG.E R11, desc[UR12][R14.64] ;  /* 0x0000000c0e0ba981 */ /* 0x000322000c1e1900 */
[----:B------:R-:W5:Y:S01]  /*16f0*/  S2UR UR4, SR_CgaCtaId ;  /* 0x00000000000479c3 */ /* 0x000f620000008800 */
[----:B------:R-:W-:Y:S01]  /*1700*/  UMOV UR5, 0x400 ;  /* 0x0000040000057882 */ /* 0x000fe20000000000 */
[C---:B------:R-:W-:Y:S02]  /*1710*/  ISETP.GT.U32.AND P0, PT, R19.reuse, 0x7f, PT ;  /* 0x0000007f1300780c */ /* 0x040fe40003f04070 */
[----:B------:R-:W-:Y:S01]  /*1720*/  ISETP.GT.U32.AND P1, PT, R19, 0xff, PT ;  /* 0x000000ff1300780c */ /* 0x000fe20003f24070 */
[----:B-----5:R-:W-:-:S06]  /*1730*/  ULEA UR4, UR4, UR5, 0x18 ;  /* 0x0000000504047291 */ /* 0x020fcc000f8ec0ff */
[----:B------:R-:W-:-:S05]  /*1740*/  LEA R18, R13, UR4, 0x2 ;  /* 0x000000040d127c11 */ /* 0x000fca000f8e10ff */
[----:B------:R-:W-:Y:S02]  /*1750*/  IMAD R18, R5, 0x44, R18 ;  /* 0x0000004405127824 */ /* 0x000fe400078e0212 */
[----:B--2---:R-:W-:Y:S01]  /*1760*/  IMAD.U32 R13, RZ, RZ, UR9 ;  /* 0x00000009ff0d7e24 */ /* 0x004fe2000f8e00ff */
[----:B------:R-:W-:-:S04]  /*1770*/  SHF.R.U32.HI R30, RZ, 0x3, R19 ;  /* 0x00000003ff1e7819 */ /* 0x000fc80000011613 */
[----:B------:R-:W-:Y:S02]  /*1780*/  IABS R5, R13 ;  /* 0x0000000d00057213 */ /* 0x000fe40000000000 */
[----:B------:R-:W-:Y:S02]  /*1790*/  LEA R34, R30, UR4, 0x2 ;  /* 0x000000041e227c11 */ /* 0x000fe4000f8e10ff */
[----:B------:R-:W-:Y:S01]  /*17a0*/  @!P0 LOP3.LUT R13, R19, 0x7, RZ, 0xc0, !PT ;  /* 0x00000007130d8812 */ /* 0x000fe200078ec0ff */
[----:B0-----:R-:W-:Y:S01]  /*17b0*/  IMAD.MOV.U32 R24, RZ, RZ, -0x800000 ;  /* 0xff800000ff187424 */ /* 0x001fe200078e00ff */
[----:B------:R-:W-:-:S03]  /*17c0*/  MOV R23, 0xff800000 ;  /* 0xff80000000177802 */ /* 0x000fc60000000f00 */
[----:B-1----:R-:W-:Y:S01]  /*17d0*/  @!P0 IMAD R15, R13, 0x44, R34 ;  /* 0x000000440d0f8824 */ /* 0x002fe200078e0222 */
[----:B------:R-:W0:Y:S08]  /*17e0*/  I2F.RP R22, R5 ;  /* 0x0000000500167306 */ /* 0x000e300000209400 */
[----:B0-----:R-:W0:Y:S02]  /*17f0*/  MUFU.RCP R16, R22 ;  /* 0x0000001600107308 */ /* 0x001e240000001000 */
[----:B0-----:R-:W-:-:S06]  /*1800*/  VIADD R16, R16, 0xffffffe ;  /* 0x0ffffffe10107836 */ /* 0x001fcc0000000000 */
[----:B------:R0:W1:Y:S02]  /*1810*/  F2I.FTZ.U32.TRUNC.NTZ R17, R16 ;  /* 0x0000001000117305 */ /* 0x000064000021f000 */
[----:B0-----:R-:W-:Y:S01]  /*1820*/  IMAD.MOV.U32 R16, RZ, RZ, RZ ;  /* 0x000000ffff107224 */ /* 0x001fe200078e00ff */
[----:B------:R-:W-:-:S04]  /*1830*/  USHF.R.S32.HI UR4, URZ, 0x1f, UR10 ;  /* 0x0000001fff047899 */ /* 0x000fc8000801140a */
[----:B------:R-:W-:Y:S01]  /*1840*/  ULOP3.LUT UR4, UR4, 0x1, URZ, 0xfc, !UPT ;  /* 0x0000000104047892 */ /* 0x000fe2000f8efcff */
[----:B---3--:R1:W-:Y:S04]  /*1850*/  @!P1 STS [R18], R6 ;  /* 0x0000000612009388 */ /* 0x0083e80000000800 */
[----:B----4-:R0:W-:Y:S01]  /*1860*/  @!P0 STS [R18+0x220], R11 ;  /* 0x0002200b12008388 */ /* 0x0101e20000000800 */
[----:B------:R-:W-:Y:S06]  /*1870*/  BAR.SYNC.DEFER_BLOCKING 0x0 ;  /* 0x0000000000007b1d */ /* 0x000fec0000010000 */
[----:B------:R-:W-:Y:S04]  /*1880*/  @!P0 LDS R24, [R15] ;  /* 0x000000000f188984 */ /* 0x000fe80000000800 */
[----:B------:R-:W2:Y:S01]  /*1890*/  @!P0 LDS R23, [R15+0x220] ;  /* 0x000220000f178984 */ /* 0x000ea20000000800 */
[----:B-1----:R-:W-:-:S04]  /*18a0*/  IMAD.MOV R6, RZ, RZ, -R17 ;  /* 0x000000ffff067224 */ /* 0x002fc800078e0a11 */
[----:B0-----:R-:W-:Y:S01]  /*18b0*/  IMAD R11, R6, R5, RZ ;  /* 0x00000005060b7224 */ /* 0x001fe200078e02ff */
[----:B------:R-:W-:-:S03]  /*18c0*/  IABS R6, R0 ;  /* 0x0000000000067213 */ /* 0x000fc60000000000 */
[----:B------:R-:W-:Y:S01]  /*18d0*/  IMAD.HI.U32 R11, R17, R11, R16 ;  /* 0x0000000b110b7227 */ /* 0x000fe200078e0010 */
[----:B--2---:R-:W-:-:S05]  /*18e0*/  FMNMX.FTZ R14, R23, R24, !PT ;  /* 0x00000018170e7209 */ /* 0x004fca0007810000 */
[----:B------:R-:W0:Y:S01]  /*18f0*/  SHFL.BFLY PT, R13, R14, 0x4, 0x1f ;  /* 0x0c801f000e0d7f89 */ /* 0x000e2200000e0000 */
[----:B------:R-:W-:-:S04]  /*1900*/  IMAD.HI.U32 R15, R11, R6, RZ ;  /* 0x000000060b0f7227 */ /* 0x000fc800078e00ff */
[----:B------:R-:W-:-:S04]  /*1910*/  IMAD.MOV R11, RZ, RZ, -R15 ;  /* 0x000000ffff0b7224 */ /* 0x000fc800078e0a0f */
[----:B------:R-:W-:Y:S01]  /*1920*/  IMAD R6, R5, R11, R6 ;  /* 0x0000000b05067224 */ /* 0x000fe200078e0206 */
[----:B------:R-:W-:Y:S01]  /*1930*/  LOP3.LUT R0, R0, UR9, RZ, 0x3c, !PT ;  /* 0x0000000900007c12 */ /* 0x000fe2000f8e3cff */
[----:B------:R-:W1:Y:S01]  /*1940*/  LDC R11, c[0x0][0x3e0] ;  /* 0x0000f800ff0b7b82 */ /* 0x000e620000000800 */
[----:B0-----:R-:W-:-:S05]  /*1950*/  FMNMX.FTZ R16, R14, R13, !PT ;  /* 0x0000000d0e107209 */ /* 0x001fca0007810000 */
[----:B------:R-:W0:Y:S01]  /*1960*/  SHFL.BFLY PT, R13, R16, 0x2, 0x1f ;  /* 0x0c401f00100d7f89 */ /* 0x000e2200000e0000 */
[----:B------:R-:W-:-:S13]  /*1970*/  ISETP.GT.U32.AND P0, PT, R5, R6, PT ;  /* 0x000000060500720c */ /* 0x000fda0003f04070 */
[----:B------:R-:W-:-:S05]  /*1980*/  @!P0 IMAD.IADD R6, R6, 0x1, -R5 ;  /* 0x0000000106068824 */ /* 0x000fca00078e0a05 */
[----:B------:R-:W-:Y:S02]  /*1990*/  ISETP.GE.U32.AND P2, PT, R6, R5, PT ;  /* 0x000000050600720c */ /* 0x000fe40003f46070 */
[----:B0-----:R-:W-:-:S05]  /*19a0*/  FMNMX.FTZ R14, R16, R13, !PT ;  /* 0x0000000d100e7209 */ /* 0x001fca0007810000 */
[----:B------:R-:W0:Y:S01]  /*19b0*/  SHFL.BFLY PT, R5, R14, 0x1, 0x1f ;  /* 0x0c201f000e057f89 */ /* 0x000e2200000e0000 */
[----:B------:R-:W-:Y:S02]  /*19c0*/  ISETP.GE.AND P1, PT, R0, RZ, PT ;  /* 0x000000ff0000720c */ /* 0x000fe40003f26270 */
[----:B------:R-:W-:Y:S02]  /*19d0*/  @!P0 IADD3 R15, PT, PT, R15, 0x1, RZ ;  /* 0x000000010f0f8810 */ /* 0x000fe40007ffe0ff */
[----:B------:R-:W-:-:S03]  /*19e0*/  ISETP.NE.AND P0, PT, RZ, UR9, PT ;  /* 0x00000009ff007c0c */ /* 0x000fc6000bf05270 */
[----:B------:R-:W-:-:S04]  /*19f0*/  @P2 VIADD R15, R15, 0x1 ;  /* 0x000000010f0f2836 */ /* 0x000fc80000000000 */
[----:B------:R-:W-:-:S04]  /*1a00*/  IMAD.MOV.U32 R13, RZ, RZ, R15 ;  /* 0x000000ffff0d7224 */ /* 0x000fc800078e000f */
[----:B------:R-:W-:Y:S02]  /*1a10*/  @!P1 IMAD.MOV R13, RZ, RZ, -R13 ;  /* 0x000000ffff0d9224 */ /* 0x000fe400078e0a0d */
[----:B------:R-:W-:Y:S02]  /*1a20*/  @!P0 LOP3.LUT R13, RZ, UR9, RZ, 0x33, !PT ;  /* 0x00000009ff0d8c12 */ /* 0x000fe4000f8e33ff */
[----:B0-----:R-:W-:-:S04]  /*1a30*/  FMNMX.FTZ R0, R14, R5, !PT ;  /* 0x000000050e007209 */ /* 0x001fc80007810000 */
[----:B------:R-:W-:-:S04]  /*1a40*/  FSETP.NEU.FTZ.AND P0, PT, R0, -INF , PT ;  /* 0xff8000000000780b */ /* 0x000fc80003f1d000 */
[----:B------:R-:W-:Y:S01]  /*1a50*/  FSEL R0, R0, RZ, P0 ;  /* 0x000000ff00007208 */ /* 0x000fe20000000000 */
[----:B------:R-:W-:Y:S01]  /*1a60*/  IMAD R5, R13, UR4, RZ ;  /* 0x000000040d057c24 */ /* 0x000fe2000f8e02ff */
[----:B-1----:R-:W-:Y:S01]  /*1a70*/  IABS R6, R11 ;  /* 0x0000000b00067213 */ /* 0x002fe20000000000 */
[----:B------:R-:W0:Y:S02]  /*1a80*/  LDCU UR4, c[0x0][0x430] ;  /* 0x00008600ff0477ac */ /* 0x000e240008000800 */
[C---:B------:R-:W-:Y:S01]  /*1a90*/  FADD.FTZ R16, -R0.reuse, R24 ;  /* 0x0000001800107221 */ /* 0x040fe20000010100 */
[----:B------:R-:W-:Y:S01]  /*1aa0*/  FADD.FTZ R25, -R0, R23 ;  /* 0x0000001700197221 */ /* 0x000fe20000010100 */
[----:B------:R-:W-:Y:S02]  /*1ab0*/  IABS R15, R5 ;  /* 0x00000005000f7213 */ /* 0x000fe40000000000 */
[----:B------:R-:W-:Y:S01]  /*1ac0*/  FMUL.FTZ R16, R16, 1.4426950216293334961 ;  /* 0x3fb8aa3b10107820 */ /* 0x000fe20000410000 */
[----:B------:R-:W-:Y:S01]  /*1ad0*/  FMUL.FTZ R25, R25, 1.4426950216293334961 ;  /* 0x3fb8aa3b19197820 */ /* 0x000fe20000410000 */
[----:B------:R-:W1:Y:S08]  /*1ae0*/  I2F.RP R14, R15 ;  /* 0x0000000f000e7306 */ /* 0x000e700000209400 */
[----:B------:R-:W-:Y:S08]  /*1af0*/  MUFU.EX2 R17, R16 ;  /* 0x0000001000117308 */ /* 0x000ff00000000800 */
[----:B------:R-:W2:Y:S08]  /*1b00*/  MUFU.EX2 R18, R25 ;  /* 0x0000001900127308 */ /* 0x000eb00000000800 */
[----:B------:R-:W3:Y:S08]  /*1b10*/  I2F.RP R22, R6 ;  /* 0x0000000600167306 */ /* 0x000ef00000209400 */
[----:B-1----:R-:W1:Y:S01]  /*1b20*/  MUFU.RCP R14, R14 ;  /* 0x0000000e000e7308 */ /* 0x002e620000001000 */
[----:B--2---:R-:W-:-:S05]  /*1b30*/  FADD.FTZ R18, R17, R18 ;  /* 0x0000001211127221 */ /* 0x004fca0000010000 */
[----:B------:R-:W2:Y:S02]  /*1b40*/  SHFL.BFLY PT, R17, R18, 0x4, 0x1f ;  /* 0x0c801f0012117f89 */ /* 0x000ea400000e0000 */
[----:B---3--:R-:W3:Y:S01]  /*1b50*/  MUFU.RCP R28, R22 ;  /* 0x00000016001c7308 */ /* 0x008ee20000001000 */
[----:B-1----:R-:W-:-:S07]  /*1b60*/  VIADD R32, R14, 0xffffffe ;  /* 0x0ffffffe0e207836 */ /* 0x002fce0000000000 */
[----:B------:R-:W1:Y:S01]  /*1b70*/  F2I.FTZ.U32.TRUNC.NTZ R33, R32 ;  /* 0x0000002000217305 */ /* 0x000e62000021f000 */
[----:B---3--:R-:W-:-:S07]  /*1b80*/  VIADD R28, R28, 0xffffffe ;  /* 0x0ffffffe1c1c7836 */ /* 0x008fce0000000000 */
[----:B------:R-:W3:Y:S01]  /*1b90*/  F2I.FTZ.U32.TRUNC.NTZ R29, R28 ;  /* 0x0000001c001d7305 */ /* 0x000ee2000021f000 */
[----:B--2---:R-:W-:-:S05]  /*1ba0*/  FADD.FTZ R17, R18, R17 ;  /* 0x0000001112117221 */ /* 0x004fca0000010000 */
[----:B------:R-:W2:Y:S01]  /*1bb0*/  SHFL.BFLY PT, R14, R17, 0x2, 0x1f ;  /* 0x0c401f00110e7f89 */ /* 0x000ea200000e0000 */
[----:B-1----:R-:W-:Y:S01]  /*1bc0*/  IADD3 R16, PT, PT, RZ, -R33, RZ ;  /* 0x80000021ff107210 */ /* 0x002fe20007ffe0ff */
[----:B------:R-:W-:Y:S02]  /*1bd0*/  IMAD.IADD R22, R4, 0x1, R15 ;  /* 0x0000000104167824 */ /* 0x000fe400078e020f */
[----:B------:R-:W-:Y:S02]  /*1be0*/  IMAD.MOV.U32 R32, RZ, RZ, RZ ;  /* 0x000000ffff207224 */ /* 0x000fe400078e00ff */
[----:B------:R-:W-:Y:S02]  /*1bf0*/  IMAD R25, R16, R15, RZ ;  /* 0x0000000f10197224 */ /* 0x000fe400078e02ff */
[----:B---3--:R-:W-:Y:S01]  /*1c00*/  IMAD.MOV R27, RZ, RZ, -R29 ;  /* 0x000000ffff1b7224 */ /* 0x008fe200078e0a1d */
[----:B------:R-:W-:Y:S01]  /*1c10*/  IABS R4, R5 ;  /* 0x0000000500047213 */ /* 0x000fe20000000000 */
[----:B------:R-:W-:Y:S01]  /*1c20*/  IMAD.HI.U32 R25, R33, R25, R32 ;  /* 0x0000001921197227 */ /* 0x000fe200078e0020 */
[----:B------:R-:W-:-:S03]  /*1c30*/  IABS R16, R22 ;  /* 0x0000001600107213 */ /* 0x000fc60000000000 */
[----:B------:R-:W-:Y:S02]  /*1c40*/  IMAD R18, R27, R6, RZ ;  /* 0x000000061b127224 */ /* 0x000fe400078e02ff */
[----:B------:R-:W-:Y:S02]  /*1c50*/  IMAD.MOV.U32 R28, RZ, RZ, RZ ;  /* 0x000000ffff1c7224 */ /* 0x000fe400078e00ff */
[----:B------:R-:W-:Y:S02]  /*1c60*/  IMAD.MOV R4, RZ, RZ, -R4 ;  /* 0x000000ffff047224 */ /* 0x000fe400078e0a04 */
[----:B------:R-:W-:-:S04]  /*1c70*/  IMAD.HI.U32 R18, R29, R18, R28 ;  /* 0x000000121d127227 */ /* 0x000fc800078e001c */
[----:B------:R-:W-:-:S04]  /*1c80*/  IMAD.HI.U32 R25, R25, R16, RZ ;  /* 0x0000001019197227 */ /* 0x000fc800078e00ff */
[----:B--2---:R-:W-:Y:S01]  /*1c90*/  FADD.FTZ R14, R17, R14 ;  /* 0x0000000e110e7221 */ /* 0x004fe20000010000 */
[----:B------:R-:W-:-:S04]  /*1ca0*/  IMAD.HI.U32 R18, R18, R16, RZ ;  /* 0x0000001012127227 */ /* 0x000fc800078e00ff */
[--C-:B------:R-:W-:Y:S01]  /*1cb0*/  IMAD R4, R25, R4, R16.reuse ;  /* 0x0000000419047224 */ /* 0x100fe200078e0210 */
[----:B------:R-:W-:Y:S01]  /*1cc0*/  IADD3 R27, PT, PT, -R18, RZ, RZ ;  /* 0x000000ff121b7210 */ /* 0x000fe20007ffe1ff */
[----:B------:R-:W1:Y:S03]  /*1cd0*/  SHFL.BFLY PT, R17, R14, 0x1, 0x1f ;  /* 0x0c201f000e117f89 */ /* 0x000e6600000e0000 */
[----:B------:R-:W-:Y:S01]  /*1ce0*/  ISETP.GT.U32.AND P2, PT, R15, R4, PT ;  /* 0x000000040f00720c */ /* 0x000fe20003f44070 */
[----:B------:R-:W-:-:S05]  /*1cf0*/  IMAD R27, R6, R27, R16 ;  /* 0x0000001b061b7224 */ /* 0x000fca00078e0210 */
[----:B------:R-:W-:-:S07]  /*1d00*/  ISETP.GT.U32.AND P0, PT, R6, R27, PT ;  /* 0x0000001b0600720c */ /* 0x000fce0003f04070 */
[----:B------:R-:W-:-:S05]  /*1d10*/  @!P2 IMAD.IADD R4, R4, 0x1, -R15 ;  /* 0x000000010404a824 */ /* 0x000fca00078e0a0f */
[-C--:B------:R-:W-:Y:S01]  /*1d20*/  ISETP.GE.U32.AND P1, PT, R4, R15.reuse, PT ;  /* 0x0000000f0400720c */ /* 0x080fe20003f26070 */
[----:B------:R-:W-:Y:S01]  /*1d30*/  @!P0 IMAD.IADD R27, R27, 0x1, -R6 ;  /* 0x000000011b1b8824 */ /* 0x000fe200078e0a06 */
[----:B------:R-:W-:Y:S01]  /*1d40*/  LOP3.LUT R4, R22, R15, RZ, 0x3c, !PT ;  /* 0x0000000f16047212 */ /* 0x000fe200078e3cff */
[----:B------:R-:W-:Y:S02]  /*1d50*/  @!P2 VIADD R25, R25, 0x1 ;  /* 0x000000011919a836 */ /* 0x000fe40000000000 */
[----:B-1----:R-:W-:Y:S01]  /*1d60*/  FADD.FTZ R17, R14, R17 ;  /* 0x000000110e117221 */ /* 0x002fe20000010000 */
[----:B------:R-:W-:Y:S02]  /*1d70*/  LOP3.LUT R22, R22, R11, RZ, 0x3c, !PT ;  /* 0x0000000b16167212 */ /* 0x000fe400078e3cff */
[----:B------:R-:W-:Y:S01]  /*1d80*/  ISETP.GE.U32.AND P4, PT, R27, R6, PT ;  /* 0x000000061b00720c */ /* 0x000fe20003f86070 */
[----:B------:R-:W-:Y:S01]  /*1d90*/  @!P0 VIADD R18, R18, 0x1 ;  /* 0x0000000112128836 */ /* 0x000fe20000000000 */
[----:B------:R-:W-:-:S02]  /*1da0*/  ISETP.GE.AND P2, PT, R22, RZ, PT ;  /* 0x000000ff1600720c */ /* 0x000fc40003f46270 */
[----:B------:R-:W-:Y:S01]  /*1db0*/  ISETP.NE.AND P0, PT, R11, RZ, PT ;  /* 0x000000ff0b00720c */ /* 0x000fe20003f05270 */
[----:B------:R-:W-:Y:S01]  /*1dc0*/  @P1 VIADD R25, R25, 0x1 ;  /* 0x0000000119191836 */ /* 0x000fe20000000000 */
[----:B------:R-:W-:Y:S02]  /*1dd0*/  FSETP.NE.FTZ.AND P1, PT, R17, RZ, PT ;  /* 0x000000ff1100720b */ /* 0x000fe40003f35000 */
[----:B------:R-:W-:Y:S02]  /*1de0*/  ISETP.GE.AND P3, PT, R4, RZ, PT ;  /* 0x000000ff0400720c */ /* 0x000fe40003f66270 */
[----:B------:R-:W-:-:S03]  /*1df0*/  ISETP.NE.AND P5, PT, R5, RZ, PT ;  /* 0x000000ff0500720c */ /* 0x000fc60003fa5270 */
[----:B------:R-:W-:-:S04]  /*1e00*/  @P4 VIADD R18, R18, 0x1 ;  /* 0x0000000112124836 */ /* 0x000fc80000000000 */
[----:B------:R-:W-:Y:S01]  /*1e10*/  @!P2 IMAD.MOV R18, RZ, RZ, -R18 ;  /* 0x000000ffff12a224 */ /* 0x000fe200078e0a12 */
[----:B------:R-:W-:Y:S01]  /*1e20*/  @!P0 LOP3.LUT R18, RZ, R11, RZ, 0x33, !PT ;  /* 0x0000000bff128212 */ /* 0x000fe200078e33ff */
[----:B------:R-:W1:Y:S01]  /*1e30*/  @P1 MUFU.LG2 R17, R17 ;  /* 0x0000001100111308 */ /* 0x000e620000000c00 */
[----:B------:R-:W-:Y:S02]  /*1e40*/  LOP3.LUT P0, RZ, R19, 0x387, RZ, 0xc0, !PT ;  /* 0x0000038713ff7812 */ /* 0x000fe4000780c0ff */
[----:B------:R-:W-:Y:S02]  /*1e50*/  @!P3 IADD3 R25, PT, PT, -R25, RZ, RZ ;  /* 0x000000ff1919b210 */ /* 0x000fe40007ffe1ff */
[----:B------:R-:W-:Y:S02]  /*1e60*/  ISETP.NE.AND P3, PT, R13, RZ, PT ;  /* 0x000000ff0d00720c */ /* 0x000fe40003f65270 */
[----:B------:R-:W-:Y:S02]  /*1e70*/  @!P5 LOP3.LUT R25, RZ, R15, RZ, 0x33, !PT ;  /* 0x0000000fff19d212 */ /* 0x000fe400078e33ff */
[----:B------:R-:W-:-:S02]  /*1e80*/  SEL R13, RZ, 0x1, !P3 ;  /* 0x00000001ff0d7807 */ /* 0x000fc40005800000 */
[----:B------:R-:W-:Y:S02]  /*1e90*/  SHF.R.S32.HI R4, RZ, 0x1f, R5 ;  /* 0x0000001fff047819 */ /* 0x000fe40000011405 */
[----:B------:R-:W-:Y:S02]  /*1ea0*/  ISETP.LT.U32.AND P2, PT, R20, R25, PT ;  /* 0x000000191400720c */ /* 0x000fe40003f41070 */
[----:B------:R-:W-:Y:S02]  /*1eb0*/  SHF.R.S32.HI R15, RZ, 0x1f, R25 ;  /* 0x0000001fff0f7819 */ /* 0x000fe40000011419 */
[----:B------:R-:W-:Y:S01]  /*1ec0*/  LOP3.LUT R13, R4, R13, RZ, 0xfc, !PT ;  /* 0x0000000d040d7212 */ /* 0x000fe200078efcff */
[----:B------:R-:W-:Y:S01]  /*1ed0*/  IMAD R4, R18, UR11, RZ ;  /* 0x0000000b12047c24 */ /* 0x000fe2000f8e02ff */
[----:B------:R-:W-:Y:S01]  /*1ee0*/  ISETP.LT.AND.EX P2, PT, R21, R15, PT, P2 ;  /* 0x0000000f1500720c */ /* 0x000fe20003f41320 */
[----:B0-----:R-:W-:Y:S01]  /*1ef0*/  UIMAD UR9, UR9, UR4, URZ ;  /* 0x00000004090972a4 */ /* 0x001fe2000f8e02ff */
[----:B------:R-:W-:Y:S01]  /*1f00*/  BSSY.RECONVERGENT B1, `(.L_x_110) ;  /* 0x000012a000017945 */ /* 0x000fe20003800200 */
[----:B------:R-:W-:Y:S01]  /*1f10*/  IMAD.MOV.U32 R22, RZ, RZ, 0x7f800000 ;  /* 0x7f800000ff167424 */ /* 0x000fe200078e00ff */
[----:B------:R-:W-:Y:S01]  /*1f20*/  SEL R6, R20, R25, P2 ;  /* 0x0000001914067207 */ /* 0x000fe20001000000 */
[----:B------:R-:W-:-:S02]  /*1f30*/  IMAD R4, R13, R4, RZ ;  /* 0x000000040d047224 */ /* 0x000fc400078e02ff */
[----:B-1----:R-:W-:Y:S01]  /*1f40*/  @P1 FFMA.FTZ R22, R17, 0.69314718246459960938, R0 ;  /* 0x3f31721811161823 */ /* 0x002fe20000010000 */
        /* <DEDUP_REMOVED lines=52> */
.L_x_113:
[----:B------:R-:W-:Y:S01]  /*2290*/  IMAD.MOV.U32 R17, RZ, RZ, RZ ;  /* 0x000000ffff117224 */ /* 0x000fe200078e00ff */
[----:B------:R-:W-:Y:S02]  /*22a0*/  MOV R18, R32 ;  /* 0x0000002000127202 */ /* 0x000fe40000000f00 */
[----:B------:R-:W-:Y:S02]  /*22b0*/  MOV R16, 0x22d0 ;  /* 0x000022d000107802 */ /* 0x000fe40000000f00 */
[----:B------:R-:W-:Y:S05]  /*22c0*/  CALL.REL.NOINC `($__internal_3_$__cuda_sm20_div_s64) ;  /* 0x0000001c00c47944 */ /* 0x000fea0003c00000 */
[----:B------:R-:W-:Y:S02]  /*22d0*/  IADD3 R13, PT, PT, -R14, RZ, RZ ;  /* 0x000000ff0e0d7210 */ /* 0x000fe40007ffe1ff */
[----:B------:R-:W-:-:S03]  /*22e0*/  MOV R33, R11 ;  /* 0x0000000b00217202 */ /* 0x000fc60000000f00 */
[----:B------:R-:W-:Y:S01]  /*22f0*/  IMAD R25, R32, R13, R25 ;  /* 0x0000000d20197224 */ /* 0x000fe200078e0219 */
[----:B------:R-:W-:-:S07]  /*2300*/  MOV R32, R14 ;  /* 0x0000000e00207202 */ /* 0x000fce0000000f00 */
.L_x_114:
[----:B------:R-:W-:Y:S01]  /*2310*/  IABS R15, UR14 ;  /* 0x0000000e000f7c13 */ /* 0x000fe20008000000 */
[-C--:B------:R-:W-:Y:S01]  /*2320*/  IMAD R3, R3, R12.reuse, RZ ;  /* 0x0000000c03037224 */ /* 0x080fe200078e02ff */
[----:B------:R-:W-:Y:S01]  /*2330*/  IABS R13, R25 ;  /* 0x00000019000d7213 */ /* 0x000fe20000000000 */
[C---:B------:R-:W-:Y:S01]  /*2340*/  IMAD.WIDE.U32 R20, R9.reuse, R12, RZ ;  /* 0x0000000c09147225 */ /* 0x040fe200078e00ff */
[----:B------:R-:W0:Y:S01]  /*2350*/  I2F.U32.RP R18, R15 ;  /* 0x0000000f00127306 */ /* 0x000e220000209000 */
[----:B------:R-:W-:Y:S01]  /*2360*/  IABS R11, UR14 ;  /* 0x0000000e000b7c13 */ /* 0x000fe20008000000 */
[----:B------:R-:W-:Y:S01]  /*2370*/  BSSY.RECONVERGENT B0, `(.L_x_115) ;  /* 0x000003d000007945 */ /* 0x000fe20003800200 */
[----:B------:R-:W-:Y:S01]  /*2380*/  IMAD R3, R9, R2, R3 ;  /* 0x0000000209037224 */ /* 0x000fe200078e0203 */
[----:B------:R-:W-:Y:S01]  /*2390*/  LOP3.LUT R2, R25, UR14, RZ, 0x3c, !PT ;  /* 0x0000000e19027c12 */ /* 0x000fe2000f8e3cff */
[----:B------:R-:W-:-:S03]  /*23a0*/  IMAD.WIDE.U32 R38, R20, R36, RZ ;  /* 0x0000002414267225 */ /* 0x000fc600078e00ff */
[----:B------:R-:W-:Y:S01]  /*23b0*/  ISETP.GE.AND P0, PT, R2, RZ, PT ;  /* 0x000000ff0200720c */ /* 0x000fe20003f06270 */
[----:B------:R-:W-:Y:S02]  /*23c0*/  IMAD.MOV R11, RZ, RZ, -R11 ;  /* 0x000000ffff0b7224 */ /* 0x000fe400078e0a0b */
[----:B------:R-:W-:Y:S01]  /*23d0*/  IMAD.IADD R3, R21, 0x1, R3 ;  /* 0x0000000115037824 */ /* 0x000fe200078e0203 */
[----:B0-----:R-:W0:Y:S03]  /*23e0*/  MUFU.RCP R16, R18 ;  /* 0x0000001200107308 */ /* 0x001e260000001000 */
[----:B------:R-:W-:Y:S02]  /*23f0*/  IMAD R3, R3, R36, RZ ;  /* 0x0000002403037224 */ /* 0x000fe400078e02ff */
[----:B0-----:R-:W-:-:S04]  /*2400*/  VIADD R16, R16, 0xffffffe ;  /* 0x0ffffffe10107836 */ /* 0x001fc80000000000 */
[----:B------:R-:W0:Y:S02]  /*2410*/  F2I.FTZ.U32.TRUNC.NTZ R17, R16 ;  /* 0x0000001000117305 */ /* 0x000e24000021f000 */
[----:B0-----:R-:W-:Y:S01]  /*2420*/  IMAD.MOV R14, RZ, RZ, -R17 ;  /* 0x000000ffff0e7224 */ /* 0x001fe200078e0a11 */
[----:B------:R-:W-:-:S03]  /*2430*/  MOV R16, RZ ;  /* 0x000000ff00107202 */ /* 0x000fc60000000f00 */
[----:B------:R-:W-:-:S04]  /*2440*/  IMAD R14, R14, R15, RZ ;  /* 0x0000000f0e0e7224 */ /* 0x000fc800078e02ff */
[----:B------:R-:W-:-:S06]  /*2450*/  IMAD.HI.U32 R14, R17, R14, R16 ;  /* 0x0000000e110e7227 */ /* 0x000fcc00078e0010 */
[----:B------:R-:W-:-:S04]  /*2460*/  IMAD.HI.U32 R14, R14, R13, RZ ;  /* 0x0000000d0e0e7227 */ /* 0x000fc800078e00ff */
[----:B------:R-:W-:-:S05]  /*2470*/  IMAD R16, R14, R11, R13 ;  /* 0x0000000b0e107224 */ /* 0x000fca00078e020d */
[----:B------:R-:W-:-:S13]  /*2480*/  ISETP.GT.U32.AND P1, PT, R15, R16, PT ;  /* 0x000000100f00720c */ /* 0x000fda0003f24070 */
[-C--:B------:R-:W-:Y:S02]  /*2490*/  @!P1 IADD3 R16, PT, PT, R16, -R15.reuse, RZ ;  /* 0x8000000f10109210 */ /* 0x080fe40007ffe0ff */
[----:B------:R-:W-:Y:S02]  /*24a0*/  @!P1 IADD3 R14, PT, PT, R14, 0x1, RZ ;  /* 0x000000010e0e9810 */ /* 0x000fe40007ffe0ff */
[----:B------:R-:W-:Y:S01]  /*24b0*/  ISETP.GE.U32.AND P2, PT, R16, R15, PT ;  /* 0x0000000f1000720c */ /* 0x000fe20003f46070 */
[----:B------:R-:W-:Y:S01]  /*24c0*/  IMAD R15, R37, R20, R3 ;  /* 0x00000014250f7224 */ /* 0x000fe200078e0203 */
[----:B------:R-:W-:-:S03]  /*24d0*/  ISETP.NE.AND P1, PT, RZ, UR14, PT ;  /* 0x0000000eff007c0c */ /* 0x000fc6000bf25270 */
[----:B------:R-:W-:-:S05]  /*24e0*/  IMAD.IADD R15, R39, 0x1, R15 ;  /* 0x00000001270f7824 */ /* 0x000fca00078e020f */
[----:B------:R-:W-:-:S03]  /*24f0*/  LOP3.LUT R2, R33, R15, RZ, 0xfc, !PT ;  /* 0x0000000f21027212 */ /* 0x000fc600078efcff */
        /* <DEDUP_REMOVED lines=9> */
[----:B------:R-:W-:Y:S01]  /*2590*/  HFMA2 R14, -RZ, RZ, 0, 0 ;  /* 0x00000000ff0e7431 */ /* 0x000fe200000001ff */
[----:B------:R-:W-:-:S06]  /*25a0*/  ISETP.NE.U32.AND P0, PT, R38, RZ, PT ;  /* 0x000000ff2600720c */ /* 0x000fcc0003f05070 */
        /* <DEDUP_REMOVED lines=18> */
.L_x_116:
[----:B------:R-:W-:Y:S01]  /*26d0*/  IMAD.MOV.U32 R25, RZ, RZ, R32 ;  /* 0x000000ffff197224 */ /* 0x000fe200078e0020 */
[----:B------:R-:W-:Y:S01]  /*26e0*/  MOV R17, R33 ;  /* 0x0000002100117202 */ /* 0x000fe20000000f00 */
[----:B------:R-:W-:Y:S01]  /*26f0*/  IMAD.MOV.U32 R18, RZ, RZ, R38 ;  /* 0x000000ffff127224 */ /* 0x000fe200078e0026 */
[----:B------:R-:W-:Y:S02]  /*2700*/  MOV R16, 0x2720 ;  /* 0x0000272000107802 */ /* 0x000fe40000000f00 */
[----:B------:R-:W-:Y:S05]  /*2710*/  CALL.REL.NOINC `($__internal_3_$__cuda_sm20_div_s64) ;  /* 0x0000001800b07944 */ /* 0x000fea0003c00000 */
[----:B------:R-:W-:-:S05]  /*2720*/  IADD3 R33, PT, PT, -R14, RZ, RZ ;  /* 0x000000ff0e217210 */ /* 0x000fca0007ffe1ff */
[----:B------:R-:W-:Y:S02]  /*2730*/  IMAD R33, R33, R38, R32 ;  /* 0x0000002621217224 */ /* 0x000fe400078e0220 */
.L_x_117:
[----:B------:R-:W-:Y:S05]  /*2740*/  BSYNC.RECONVERGENT B0 ;  /* 0x0000000000007941 */ /* 0x000fea0003800200 */
.L_x_115:
[----:B------:R-:W-:Y:S01]  /*2750*/  IABS R15, R12 ;  /* 0x0000000c000f7213 */ /* 0x000fe20000000000 */
[----:B------:R-:W0:Y:S01]  /*2760*/  LDC R18, c[0x0][0x3e0] ;  /* 0x0000f800ff127b82 */ /* 0x000e220000000800 */
[----:B------:R-:W-:Y:S01]  /*2770*/  IABS R11, R7 ;  /* 0x00000007000b7213 */ /* 0x000fe20000000000 */
[----:B------:R-:W1:Y:S01]  /*2780*/  LDCU UR15, c[0x0][0x430] ;  /* 0x00008600ff0f77ac */ /* 0x000e620008000800 */
[----:B------:R-:W2:Y:S01]  /*2790*/  I2F.U32.RP R25, R15 ;  /* 0x0000000f00197306 */ /* 0x000ea20000209000 */
[----:B------:R-:W-:Y:S01]  /*27a0*/  IABS R13, R9 ;  /* 0x00000009000d7213 */ /* 0x000fe20000000000 */
[----:B------:R-:W-:Y:S01]  /*27b0*/  IMAD R10, R10, UR9, RZ ;  /* 0x000000090a0a7c24 */ /* 0x000fe2000f8e02ff */
[----:B------:R-:W-:Y:S01]  /*27c0*/  ISETP.NE.AND P5, PT, R12, RZ, PT ;  /* 0x000000ff0c00720c */ /* 0x000fe20003fa5270 */
[----:B------:R-:W3:Y:S04]  /*27d0*/  LDCU UR4, c[0x0][0x434] ;  /* 0x00008680ff0477ac */ /* 0x000ee80008000800 */
        /* <DEDUP_REMOVED lines=8> */
[----:B------:R-:W-:-:S03]  /*2860*/  SEL R18, R18, 0x1, P0 ;  /* 0x0000000112127807 */ /* 0x000fc60000000000 */
[----:B------:R-:W-:Y:S01]  /*2870*/  I2F.U32.RP R29, R13 ;  /* 0x0000000d001d7306 */ /* 0x000fe20000209000 */
[----:B--2---:R-:W-:Y:S01]  /*2880*/  VIADD R36, R17, 0xffffffe ;  /* 0x0ffffffe11247836 */ /* 0x004fe20000000000 */
[----:B------:R-:W-:Y:S02]  /*2890*/  IABS R20, R18 ;  /* 0x0000001200147213 */ /* 0x000fe40000000000 */
[----:B------:R-:W-:-:S04]  /*28a0*/  IABS R25, R33 ;  /* 0x0000002100197213 */ /* 0x000fc80000000000 */
[----:B------:R-:W1:Y:S01]  /*28b0*/  F2I.FTZ.U32.TRUNC.NTZ R37, R36 ;  /* 0x0000002400257305 */ /* 0x000e62000021f000 */
[----:B0-----:R-:W-:-:S07]  /*28c0*/  VIADD R16, R16, 0xffffffe ;  /* 0x0ffffffe10107836 */ /* 0x001fce0000000000 */
[----:B------:R-:W0:Y:S01]  /*28d0*/  F2I.FTZ.U32.TRUNC.NTZ R17, R16 ;  /* 0x0000001000117305 */ /* 0x000e22000021f000 */
[----:B-1----:R-:W-:-:S07]  /*28e0*/  IMAD.MOV R0, RZ, RZ, -R37 ;  /* 0x000000ffff007224 */ /* 0x002fce00078e0a25 */
[----:B------:R-:W1:Y:S01]  /*28f0*/  I2F.U32.RP R26, R20 ;  /* 0x00000014001a7306 */ /* 0x000e620000209000 */
[----:B------:R-:W-:Y:S02]  /*2900*/  IMAD.MOV.U32 R36, RZ, RZ, RZ ;  /* 0x000000ffff247224 */ /* 0x000fe400078e00ff */
[----:B------:R-:W-:Y:S01]  /*2910*/  IMAD R21, R0, R15, RZ ;  /* 0x0000000f00157224 */ /* 0x000fe200078e02ff */
[----:B------:R-:W-:-:S03]  /*2920*/  IABS R0, R7 ;  /* 0x0000000700007213 */ /* 0x000fc60000000000 */
[----:B------:R-:W-:Y:S01]  /*2930*/  IMAD.HI.U32 R32, R37, R21, R36 ;  /* 0x0000001525207227 */ /* 0x000fe200078e0024 */
[----:B------:R-:W2:Y:S01]  /*2940*/  MUFU.RCP R29, R29 ;  /* 0x0000001d001d7308 */ /* 0x000ea20000001000 */
[----:B------:R-:W-:Y:S02]  /*2950*/  IABS R21, R6 ;  /* 0x0000000600157213 */ /* 0x000fe40000000000 */
[----:B0-----:R-:W-:Y:S02]  /*2960*/  IMAD.MOV R28, RZ, RZ, -R17 ;  /* 0x000000ffff1c7224 */ /* 0x001fe400078e0a11 */
[----:B------:R-:W-:Y:S02]  /*2970*/  IMAD.MOV.U32 R16, RZ, RZ, RZ ;  /* 0x000000ffff107224 */ /* 0x000fe400078e00ff */
[----:B------:R-:W-:Y:S01]  /*2980*/  IMAD R28, R28, R11, RZ ;  /* 0x0000000b1c1c7224 */ /* 0x000fe200078e02ff */
[----:B------:R-:W0:Y:S01]  /*2990*/  I2F.U32.RP R27, R21 ;  /* 0x00000015001b7306 */ /* 0x000e220000209000 */
[----:B------:R-:W-:-:S04]  /*29a0*/  IMAD.HI.U32 R32, R32, R25, RZ ;  /* 0x0000001920207227 */ /* 0x000fc800078e00ff */
[----:B------:R-:W-:Y:S01]  /*29b0*/  IMAD.HI.U32 R28, R17, R28, R16 ;  /* 0x0000001c111c7227 */ /* 0x000fe200078e0010 */
[----:B------:R-:W-:Y:S02]  /*29c0*/  IABS R17, R12 ;  /* 0x0000000c00117213 */ /* 0x000fe40000000000 */
[----:B-1----:R-:W1:Y:S01]  /*29d0*/  MUFU.RCP R26, R26 ;  /* 0x0000001a001a7308 */ /* 0x002e620000001000 */
[----:B--2---:R-:W-:Y:S01]  /*29e0*/  IADD3 R29, PT, PT, R29, 0xffffffe, RZ ;  /* 0x0ffffffe1d1d7810 */ /* 0x004fe20007ffe0ff */
[----:B------:R-:W-:Y:S01]  /*29f0*/  IMAD.MOV R0, RZ, RZ, -R0 ;  /* 0x000000ffff007224 */ /* 0x000fe200078e0a00 */
[----:B------:R-:W-:Y:S02]  /*2a00*/  IABS R16, R14 ;  /* 0x0000000e00107213 */ /* 0x000fe40000000000 */
[----:B------:R-:W-:-:S03]  /*2a10*/  IADD3 R17, PT, PT, RZ, -R17, RZ ;  /* 0x80000011ff117210 */ /* 0x000fc60007ffe0ff */
[----:B------:R-:W2:Y:S01]  /*2a20*/  F2I.FTZ.U32.TRUNC.NTZ R29, R29 ;  /* 0x0000001d001d7305 */ /* 0x000ea2000021f000 */
[----:B------:R-:W-:-:S04]  /*2a30*/  IMAD.HI.U32 R31, R28, R16, RZ ;  /* 0x000000101c1f7227 */ /* 0x000fc800078e00ff */
[----:B------:R-:W-:Y:S02]  /*2a40*/  HFMA2 R28, -RZ, RZ, 0, 0 ;  /* 0x00000000ff1c7431 */ /* 0x000fe400000001ff */
[----:B------:R-:W-:Y:S01]  /*2a50*/  IMAD R36, R32, R17, R25 ;  /* 0x0000001120247224 */ /* 0x000fe200078e0219 */
[----:B------:R-:W-:Y:S01]  /*2a60*/  LOP3.LUT R25, R33, R12, RZ, 0x3c, !PT ;  /* 0x0000000c21197212 */ /* 0x000fe200078e3cff */
[----:B------:R-:W-:Y:S01]  /*2a70*/  IMAD R0, R31, R0, R16 ;  /* 0x000000001f007224 */ /* 0x000fe200078e0210 */
[----:B0-----:R-:W0:Y:S01]  /*2a80*/  MUFU.RCP R27, R27 ;  /* 0x0000001b001b7308 */ /* 0x001e220000001000 */
[----:B-1----:R-:W-:Y:S01]  /*2a90*/  VIADD R26, R26, 0xffffffe ;  /* 0x0ffffffe1a1a7836 */ /* 0x002fe20000000000 */
[----:B------:R-:W-:Y:S02]  /*2aa0*/  ISETP.GT.U32.AND P3, PT, R15, R36, PT ;  /* 0x000000240f00720c */ /* 0x000fe40003f64070 */
[----:B------:R-:W-:Y:S02]  /*2ab0*/  ISETP.GT.U32.AND P1, PT, R11, R0, PT ;  /* 0x000000000b00720c */ /* 0x000fe40003f24070 */
[----:B------:R-:W-:Y:S01]  /*2ac0*/  ISETP.GE.AND P2, PT, R25, RZ, PT ;  /* 0x000000ff1900720c */ /* 0x000fe20003f46270 */
[----:B--2---:R-:W-:Y:S01]  /*2ad0*/  IMAD.MOV R16, RZ, RZ, -R29 ;  /* 0x000000ffff107224 */ /* 0x004fe200078e0a1d */
[----:B------:R-:W1:Y:S03]  /*2ae0*/  F2I.FTZ.U32.TRUNC.NTZ R37, R26 ;  /* 0x0000001a00257305 */ /* 0x000e66000021f000 */
[----:B------:R-:W-:Y:S01]  /*2af0*/  IMAD R17, R16, R13, RZ ;  /* 0x0000000d10117224 */ /* 0x000fe200078e02ff */
[----:B------:R-:W-:-:S03]  /*2b00*/  LOP3.LUT R16, R14, R7, RZ, 0x3c, !PT ;  /* 0x000000070e107212 */ /* 0x000fc600078e3cff */
[----:B------:R-:W-:Y:S01]  /*2b10*/  @!P3 IMAD.IADD R36, R36, 0x1, -R15 ;  /* 0x000000012424b824 */ /* 0x000fe200078e0a0f */
[----:B------:R-:W-:Y:S01]  /*2b20*/  ISETP.GE.AND P0, PT, R16, RZ, PT ;  /* 0x000000ff1000720c */ /* 0x000fe20003f06270 */
[----:B0-----:R-:W-:Y:S01]  /*2b30*/  VIADD R27, R27, 0xffffffe ;  /* 0x0ffffffe1b1b7836 */ /* 0x001fe20000000000 */
[----:B------:R-:W-:Y:S01]  /*2b40*/  @!P1 IADD3 R0, PT, PT, R0, -R11, RZ ;  /* 0x8000000b00009210 */ /* 0x000fe20007ffe0ff */
[----:B------:R-:W-:Y:S01]  /*2b50*/  IMAD.HI.U32 R17, R29, R17, R28 ;  /* 0x000000111d117227 */ /* 0x000fe200078e001c */
[----:B------:R-:W-:Y:S01]  /*2b60*/  ISETP.GE.U32.AND P6, PT, R36, R15, PT ;  /* 0x0000000f2400720c */ /* 0x000fe20003fc6070 */
[----:B------:R-:W0:Y:S01]  /*2b70*/  F2I.FTZ.U32.TRUNC.NTZ R29, R27 ;  /* 0x0000001b001d7305 */ /* 0x000e22000021f000 */
[----:B------:R-:W-:Y:S01]  /*2b80*/  ISETP.GE.U32.AND P4, PT, R0, R11, PT ;  /* 0x0000000b0000720c */ /* 0x000fe20003f86070 */
[----:B-1----:R-:W-:Y:S01]  /*2b90*/  IMAD.MOV R15, RZ, RZ, -R37 ;  /* 0x000000ffff0f7224 */ /* 0x002fe200078e0a25 */
[----:B------:R-:W-:Y:S01]  /*2ba0*/  IABS R0, R18 ;  /* 0x0000001200007213 */ /* 0x000fe20000000000 */
[----:B------:R-:W-:Y:S01]  /*2bb0*/  IMAD.MOV.U32 R36, RZ, RZ, RZ ;  /* 0x000000ffff247224 */ /* 0x000fe200078e00ff */
[----:B------:R-:W-:Y:S01]  /*2bc0*/  IABS R11, R3 ;  /* 0x00000003000b7213 */ /* 0x000fe20000000000 */
[----:B------:R-:W-:-:S02]  /*2bd0*/  IMAD R15, R15, R20, RZ ;  /* 0x000000140f0f7224 */ /* 0x000fc400078e02ff */
[----:B------:R-:W-:Y:S01]  /*2be0*/  @!P1 VIADD R31, R31, 0x1 ;  /* 0x000000011f1f9836 */ /* 0x000fe20000000000 */
[----:B------:R-:W-:Y:S01]  /*2bf0*/  ISETP.NE.AND P1, PT, R7, RZ, PT ;  /* 0x000000ff0700720c */ /* 0x000fe20003f25270 */
[----:B------:R-:W-:Y:S02]  /*2c00*/  @!P3 VIADD R32, R32, 0x1 ;  /* 0x000000012020b836 */ /* 0x000fe40000000000 */
[----:B------:R-:W-:Y:S01]  /*2c10*/  IMAD.HI.U32 R15, R37, R15, R36 ;  /* 0x0000000f250f7227 */ /* 0x000fe200078e0024 */
[----:B0-----:R-:W-:-:S03]  /*2c20*/  IADD3 R16, PT, PT, RZ, -R29, RZ ;  /* 0x8000001dff107210 */ /* 0x001fc60007ffe0ff */
[----:B------:R-:W-:Y:S01]  /*2c30*/  IMAD.MOV R0, RZ, RZ, -R0 ;  /* 0x000000ffff007224 */ /* 0x000fe200078e0a00 */
[----:B------:R-:W-:Y:S01]  /*2c40*/  @P6 IADD3 R32, PT, PT, R32, 0x1, RZ ;  /* 0x0000000120206810 */ /* 0x000fe20007ffe0ff */
[----:B------:R-:W-:-:S04]  /*2c50*/  IMAD.HI.U32 R15, R15, R11, RZ ;  /* 0x0000000b0f0f7227 */ /* 0x000fc800078e00ff */
[----:B------:R-:W-:Y:S02]  /*2c60*/  @P4 VIADD R31, R31, 0x1 ;  /* 0x000000011f1f4836 */ /* 0x000fe40000000000 */
[----:B------:R-:W-:Y:S02]  /*2c70*/  IMAD R25, R16, R21, RZ ;  /* 0x0000001510197224 */ /* 0x000fe400078e02ff */
[----:B------:R-:W-:Y:S01]  /*2c80*/  @!P2 IMAD.MOV R32, RZ, RZ, -R32 ;  /* 0x000000ffff20a224 */ /* 0x000fe200078e0a20 */
[----:B------:R-:W-:Y:S01]  /*2c90*/  @!P5 LOP3.LUT R32, RZ, R12, RZ, 0x33, !PT ;  /* 0x0000000cff20d212 */ /* 0x000fe200078e33ff */
[----:B------:R-:W-:Y:S01]  /*2ca0*/  IMAD R11, R15, R0, R11 ;  /* 0x000000000f0b7224 */ /* 0x000fe200078e020b */
[----:B------:R-:W-:Y:S01]  /*2cb0*/  @!P0 IADD3 R31, PT, PT, -R31, RZ, RZ ;  /* 0x000000ff1f1f8210 */ /* 0x000fe20007ffe1ff */
[----:B------:R-:W-:Y:S01]  /*2cc0*/  IMAD.HI.U32 R28, R29, R25, R28 ;  /* 0x000000191d1c7227 */ /* 0x000fe200078e001c */
[----:B------:R-:W-:Y:S02]  /*2cd0*/  @!P1 LOP3.LUT R31, RZ, R7, RZ, 0x33, !PT ;  /* 0x00000007ff1f9212 */ /* 0x000fe400078e33ff */
[----:B------:R-:W-:-:S02]  /*2ce0*/  IABS R25, R9 ;  /* 0x0000000900197213 */ /* 0x000fc40000000000 */
[----:B------:R-:W-:Y:S02]  /*2cf0*/  IABS R26, R32 ;  /* 0x00000020001a7213 */ /* 0x000fe40000000000 */
[----:B------:R-:W-:Y:S01]  /*2d00*/  ISETP.GT.U32.AND P4, PT, R20, R11, PT ;  /* 0x0000000b1400720c */ /* 0x000fe20003f84070 */
[----:B------:R-:W-:Y:S01]  /*2d10*/  IMAD.MOV R25, RZ, RZ, -R25 ;  /* 0x000000ffff197224 */ /* 0x000fe200078e0a19 */
[----:B------:R-:W-:Y:S01]  /*2d20*/  IABS R0, R6 ;  /* 0x0000000600007213 */ /* 0x000fe20000000000 */
[----:B------:R-:W-:Y:S01]  /*2d30*/  IMAD.HI.U32 R17, R17, R26, RZ ;  /* 0x0000001a11117227 */ /* 0x000fe200078e00ff */
[----:B------:R-:W-:-:S03]  /*2d40*/  IABS R16, R31 ;  /* 0x0000001f00107213 */ /* 0x000fc60000000000 */
[----:B------:R-:W-:Y:S02]  /*2d50*/  IMAD.MOV R0, RZ, RZ, -R0 ;  /* 0x000000ffff007224 */ /* 0x000fe400078e0a00 */
[----:B------:R-:W-:-:S04]  /*2d60*/  IMAD.HI.U32 R27, R28, R16, RZ ;  /* 0x000000101c1b7227 */ /* 0x000fc800078e00ff */
[----:B------:R-:W-:Y:S01]  /*2d70*/  IMAD R26, R17, R25, R26 ;  /* 0x00000019111a7224 */ /* 0x000fe200078e021a */
[----:B------:R-:W-:Y:S01]  /*2d80*/  @!P4 IADD3 R11, PT, PT, R11, -R20, RZ ;  /* 0x800000140b0bc210 */ /* 0x000fe20007ffe0ff */
[----:B------:R-:W-:Y:S01]  /*2d90*/  IMAD R16, R27, R0, R16 ;  /* 0x000000001b107224 */ /* 0x000fe200078e0210 */
[----:B------:R-:W-:Y:S01]  /*2da0*/  LOP3.LUT R0, R3, R18, RZ, 0x3c, !PT ;  /* 0x0000001203007212 */ /* 0x000fe200078e3cff */
[----:B------:R-:W-:Y:S01]  /*2db0*/  @!P4 VIADD R15, R15, 0x1 ;  /* 0x000000010f0fc836 */ /* 0x000fe20000000000 */
[----:B------:R-:W-:Y:S02]  /*2dc0*/  ISETP.GT.U32.AND P3, PT, R13, R26, PT ;  /* 0x0000001a0d00720c */ /* 0x000fe40003f64070 */
[----:B------:R-:W-:Y:S02]  /*2dd0*/  ISETP.GT.U32.AND P1, PT, R21, R16, PT ;  /* 0x000000101500720c */ /* 0x000fe40003f24070 */
[----:B------:R-:W-:Y:S02]  /*2de0*/  ISETP.GE.U32.AND P2, PT, R11, R20, PT ;  /* 0x000000140b00720c */ /* 0x000fe40003f46070 */
[----:B------:R-:W-:Y:S01]  /*2df0*/  ISETP.GE.AND P0, PT, R0, RZ, PT ;  /* 0x000000ff0000720c */ /* 0x000fe20003f06270 */
[----:B------:R-:W-:Y:S01]  /*2e00*/  IMAD.MOV R0, RZ, RZ, -R32 ;  /* 0x000000ffff007224 */ /* 0x000fe200078e0a20 */
[----:B------:R-:W-:-:S02]  /*2e10*/  ISETP.NE.AND P4, PT, R18, RZ, PT ;  /* 0x000000ff1200720c */ /* 0x000fc40003f85270 */
[----:B------:R-:W-:Y:S01]  /*2e20*/  LOP3.LUT R11, R32, R9, RZ, 0x3c, !PT ;  /* 0x00000009200b7212 */ /* 0x000fe200078e3cff */
[----:B------:R-:W-:Y:S02]  /*2e30*/  IMAD R0, R12, R0, R33 ;  /* 0x000000000c007224 */ /* 0x000fe400078e0221 */
[----:B------:R-:W-:Y:S02]  /*2e40*/  @!P3 IMAD.IADD R26, R26, 0x1, -R13 ;  /* 0x000000011a1ab824 */ /* 0x000fe400078e0a0d */
[----:B------:R-:W-:Y:S02]  /*2e50*/  @!P1 IMAD.IADD R16, R16, 0x1, -R21 ;  /* 0x0000000110109824 */ /* 0x000fe400078e0a15 */
[----:B------:R-:W-:Y:S01]  /*2e60*/  @P2 IADD3 R15, PT, PT, R15, 0x1, RZ ;  /* 0x000000010f0f2810 */ /* 0x000fe20007ffe0ff */
[----:B------:R-:W-:Y:S01]  /*2e70*/  @!P3 VIADD R17, R17, 0x1 ;  /* 0x000000011111b836 */ /* 0x000fe20000000000 */
[----:B------:R-:W-:Y:S01]  /*2e80*/  ISETP.GE.U32.AND P6, PT, R26, R13, PT ;  /* 0x0000000d1a00720c */ /* 0x000fe20003fc6070 */
[----:B------:R-:W-:Y:S01]  /*2e90*/  @!P1 VIADD R27, R27, 0x1 ;  /* 0x000000011b1b9836 */ /* 0x000fe20000000000 */
[----:B------:R-:W-:-:S02]  /*2ea0*/  ISETP.GE.AND P2, PT, R11, RZ, PT ;  /* 0x000000ff0b00720c */ /* 0x000fc40003f46270 */
[----:B------:R-:W-:Y:S02]  /*2eb0*/  LOP3.LUT R11, R31, R6, RZ, 0x3c, !PT ;  /* 0x000000061f0b7212 */ /* 0x000fe400078e3cff */
[----:B------:R-:W-:Y:S02]  /*2ec0*/  ISETP.GE.U32.AND P5, PT, R16, R21, PT ;  /* 0x000000151000720c */ /* 0x000fe40003fa6070 */
[----:B------:R-:W-:Y:S02]  /*2ed0*/  @!P0 IADD3 R15, PT, PT, -R15, RZ, RZ ;  /* 0x000000ff0f0f8210 */ /* 0x000fe40007ffe1ff */
[----:B------:R-:W-:Y:S02]  /*2ee0*/  @!P4 LOP3.LUT R15, RZ, R18, RZ, 0x33, !PT ;  /* 0x00000012ff0fc212 */ /* 0x000fe400078e33ff */
[----:B------:R-:W-:Y:S01]  /*2ef0*/  ISETP.NE.AND P4, PT, R9, RZ, PT ;  /* 0x000000ff0900720c */ /* 0x000fe20003f85270 */
[----:B------:R-:W-:Y:S01]  /*2f00*/  @P6 VIADD R17, R17, 0x1 ;  /* 0x0000000111116836 */ /* 0x000fe20000000000 */
[----:B------:R-:W-:Y:S01]  /*2f10*/  ISETP.GE.AND P0, PT, R11, RZ, PT ;  /* 0x000000ff0b00720c */ /* 0x000fe20003f06270 */
[----:B------:R-:W-:Y:S01]  /*2f20*/  IMAD.WIDE R12, R15, UR11, RZ ;  /* 0x0000000b0f0c7c25 */ /* 0x000fe2000f8e02ff */
[----:B------:R-:W-:-:S02]  /*2f30*/  ISETP.NE.AND P3, PT, R6, RZ, PT ;  /* 0x000000ff0600720c */ /* 0x000fc40003f65270 */
[----:B------:R-:W-:Y:S01]  /*2f40*/  IADD3 R15, PT, PT, -R15, RZ, RZ ;  /* 0x000000ff0f0f7210 */ /* 0x000fe20007ffe1ff */
[----:B------:R-:W-:Y:S01]  /*2f50*/  @P5 VIADD R27, R27, 0x1 ;  /* 0x000000011b1b5836 */ /* 0x000fe20000000000 */
[----:B------:R-:W-:Y:S01]  /*2f60*/  IADD3 R11, PT, PT, -R31, RZ, RZ ;  /* 0x000000ff1f0b7210 */ /* 0x000fe20007ffe1ff */
[----:B------:R-:W-:Y:S01]  /*2f70*/  IMAD.WIDE.U32 R12, R2, UR15, R12 ;  /* 0x0000000f020c7c25 */ /* 0x000fe2000f8e000c */
[----:B------:R-:W-:-:S03]  /*2f80*/  UIMAD UR15, UR10, UR15, URZ ;  /* 0x0000000f0a0f72a4 */ /* 0x000fc6000f8e02ff */
[----:B------:R-:W-:Y:S01]  /*2f90*/  @!P2 IMAD.MOV R17, RZ, RZ, -R17 ;  /* 0x000000ffff11a224 */ /* 0x000fe200078e0a11 */
[----:B------:R-:W-:Y:S01]  /*2fa0*/  @!P4 LOP3.LUT R17, RZ, R9, RZ, 0x33, !PT ;  /* 0x00000009ff11c212 */ /* 0x000fe200078e33ff */
[----:B------:R-:W-:Y:S02]  /*2fb0*/  @!P0 IMAD.MOV R27, RZ, RZ, -R27 ;  /* 0x000000ffff1b8224 */ /* 0x000fe400078e0a1b */
[----:B------:R-:W-:Y:S01]  /*2fc0*/  @!P3 LOP3.LUT R27, RZ, R6, RZ, 0x33, !PT ;  /* 0x00000006ff1bb212 */ /* 0x000fe200078e33ff */
[----:B------:R-:W-:Y:S02]  /*2fd0*/  IMAD R13, R2, UR5, R13 ;  /* 0x00000005020d7c24 */ /* 0x000fe4000f8e020d */
[----:B------:R-:W-:Y:S01]  /*2fe0*/  IMAD R15, R18, R15, R3 ;  /* 0x0000000f120f7224 */ /* 0x000fe200078e0203 */
[----:B------:R-:W-:Y:S01]  /*2ff0*/  IADD3 R3, PT, PT, -R17, RZ, RZ ;  /* 0x000000ff11037210 */ /* 0x000fe20007ffe1ff */
[----:B------:R-:W-:Y:S02]  /*3000*/  IMAD R11, R7, R11, R14 ;  /* 0x0000000b070b7224 */ /* 0x000fe400078e020e */
[----:B------:R-:W-:-:S04]  /*3010*/  IMAD.WIDE R12, R15, UR9, R12 ;  /* 0x000000090f0c7c25 */ /* 0x000fc8000f8e020c */
[----:B------:R-:W-:Y:S02]  /*3020*/  IMAD.MOV R2, RZ, RZ, -R27 ;  /* 0x000000ffff027224 */ /* 0x000fe400078e0a1b */
[----:B------:R-:W-:Y:S01]  /*3030*/  IMAD.WIDE R14, R0, UR4, RZ ;  /* 0x00000004000e7c25 */ /* 0x000fe2000f8e02ff */
[----:B------:R-:W0:Y:S03]  /*3040*/  LDCU.64 UR4, c[0x0][0x420] ;  /* 0x00008400ff0477ac */ /* 0x000e260008000a00 */
[----:B------:R-:W-:-:S04]  /*3050*/  IMAD.WIDE R16, R17, R8, RZ ;  /* 0x0000000811107225 */ /* 0x000fc800078e02ff */
[----:B------:R-:W-:Y:S01]  /*3060*/  IMAD R3, R9, R3, R32 ;  /* 0x0000000309037224 */ /* 0x000fe200078e0220 */
[----:B------:R-:W-:Y:S01]  /*3070*/  IADD3 R0, P1, P0, R16, R12, R14 ;  /* 0x0000000c10007210 */ /* 0x000fe2000783e00e */
[----:B------:R-:W-:Y:S02]  /*3080*/  IMAD R2, R6, R2, R31 ;  /* 0x0000000206027224 */ /* 0x000fe400078e021f */
[----:B------:R-:W-:Y:S01]  /*3090*/  IMAD.WIDE R6, R11, UR15, RZ ;  /* 0x0000000f0b067c25 */ /* 0x000fe2000f8e02ff */
[----:B------:R-:W-:-:S03]  /*30a0*/  IADD3.X R13, PT, PT, R17, R13, R15, P1, P0 ;  /* 0x0000000d110d7210 */ /* 0x000fc60000fe040f */
        /* <DEDUP_REMOVED lines=11> */
.L_x_112:
[----:B------:R-:W0:Y:S01]  /*3160*/  LDC.64 R2, c[0x0][0x420] ;  /* 0x00010800ff027b82 */ /* 0x000e220000000a00 */
[----:B------:R-:W-:-:S05]  /*3170*/  IADD3 R0, PT, PT, R30, UR6, RZ ;  /* 0x000000061e007c10 */ /* 0x000fca000fffe0ff */
[----:B0-----:R-:W-:-:S05]  /*3180*/  IMAD.WIDE.U32 R2, R0, 0x4, R2 ;  /* 0x0000000400027825 */ /* 0x001fca00078e0002 */
[----:B------:R1:W-:Y:S02]  /*3190*/  STG.E desc[UR12][R2.64], R22 ;  /* 0x0000001602007986 */ /* 0x0003e4000c10190c */
.L_x_111:
[----:B------:R-:W-:Y:S05]  /*31a0*/  BSYNC.RECONVERGENT B1 ;  /* 0x0000000000017941 */ /* 0x000fea0003800200 */
.L_x_110:
[----:B------:R-:W2:Y:S01]  /*31b0*/  LDCU UR11, c[0x0][0x534] ;  /* 0x0000a680ff0b77ac */ /* 0x000ea20008000800 */
[C---:B------:R-:W-:Y:S01]  /*31c0*/  LOP3.LUT R17, R19.reuse, 0x7, RZ, 0xc0, !PT ;  /* 0x0000000713117812 */ /* 0x040fe200078ec0ff */
[----:B------:R-:W3:Y:S01]  /*31d0*/  LDC R32, c[0x0][0x44c] ;  /* 0x00011300ff207b82 */ /* 0x000ee20000000800 */
[----:B------:R-:W-:Y:S01]  /*31e0*/  IMAD.SHL.U32 R29, R19, 0x4, RZ ;  /* 0x00000004131d7824 */ /* 0x000fe200078e00ff */
[----:B01----:R-:W-:Y:S02]  /*31f0*/  CS2R R2, SRZ ;  /* 0x0000000000027805 */ /* 0x003fe4000001ff00 */
[----:B------:R-:W-:Y:S02]  /*3200*/  LOP3.LUT R0, R17, 0x8, RZ, 0xfc, !PT ;  /* 0x0000000811007812 */ /* 0x000fe400078efcff */
[----:B------:R-:W-:Y:S02]  /*3210*/  CS2R R4, SRZ ;  /* 0x0000000000047805 */ /* 0x000fe4000001ff00 */
[----:B------:R-:W-:-:S02]  /*3220*/  CS2R R6, SRZ ;  /* 0x0000000000067805 */ /* 0x000fc4000001ff00 */
[----:B------:R-:W-:Y:S01]  /*3230*/  LOP3.LUT R29, R29, 0x1c, RZ, 0xc0, !PT ;  /* 0x0000001c1d1d7812 */ /* 0x000fe200078ec0ff */
[----:B------:R-:W-:-:S03]  /*3240*/  IMAD.MOV.U32 R13, RZ, RZ, RZ ;  /* 0x000000ffff0d7224 */ /* 0x000fc600078e00ff */
[C---:B------:R-:W-:Y:S02]  /*3250*/  LOP3.LUT R28, R29.reuse, 0x20, RZ, 0xfc, !PT ;  /* 0x000000201d1c7812 */ /* 0x040fe400078efcff */
[----:B------:R-:W-:Y:S02]  /*3260*/  LOP3.LUT R15, R29, 0x40, RZ, 0xfc, !PT ;  /* 0x000000401d0f7812 */ /* 0x000fe400078efcff */
[----:B--2---:R-:W-:Y:S01]  /*3270*/  ISETP.GE.AND P1, PT, R17, UR11, PT ;  /* 0x0000000b11007c0c */ /* 0x004fe2000bf26270 */
[----:B------:R-:W-:Y:S01]  /*3280*/  UISETP.GE.AND UP0, UPT, UR11, 0x1, UPT ;  /* 0x000000010b00788c */ /* 0x000fe2000bf06270 */
[----:B------:R-:W-:Y:S01]  /*3290*/  ISETP.GE.AND P0, PT, R0, UR11, PT ;  /* 0x0000000b00007c0c */ /* 0x000fe2000bf06270 */
[----:B------:R-:W-:Y:S01]  /*32a0*/  IMAD.MOV.U32 R0, RZ, RZ, RZ ;  /* 0x000000ffff007224 */ /* 0x000fe200078e00ff */
[C---:B------:R-:W-:Y:S02]  /*32b0*/  ISETP.GT.U32.OR P1, PT, R19.reuse, 0x7f, P1 ;  /* 0x0000007f1300780c */ /* 0x040fe40000f24470 */
[----:B------:R-:W-:Y:S01]  /*32c0*/  ISETP.GT.U32.OR P0, PT, R19, 0x7f, P0 ;  /* 0x0000007f1300780c */ /* 0x000fe20000704470 */
[----:B---3--:R-:W-:-:S10]  /*32d0*/  IMAD R12, R32, UR6, RZ ;  /* 0x00000006200c7c24 */ /* 0x008fd4000f8e02ff */
[C---:B------:R-:W-:Y:S01]  /*32e0*/  @!P1 FADD.FTZ R11, -R22.reuse, R24 ;  /* 0x00000018160b9221 */ /* 0x040fe20000010100 */
[C-C-:B------:R-:W-:Y:S02]  /*32f0*/  @!P1 IMAD R10, R17.reuse, 0x44, R34.reuse ;  /* 0x00000044110a9824 */ /* 0x140fe400078e0222 */
[----:B------:R-:W-:Y:S01]  /*3300*/  @!P0 FADD.FTZ R22, -R22, R23 ;  /* 0x0000001716168221 */ /* 0x000fe20000010100 */
[----:B------:R-:W-:Y:S02]  /*3310*/  @!P0 IMAD R8, R17, 0x44, R34 ;  /* 0x0000004411088824 */ /* 0x000fe400078e0222 */
[----:B------:R-:W-:Y:S01]  /*3320*/  @!P1 FMUL.FTZ R11, R11, 1.4426950216293334961 ;  /* 0x3fb8aa3b0b0b9820 */ /* 0x000fe20000410000 */
[----:B------:R-:W-:Y:S02]  /*3330*/  IMAD R17, R30, 0x18, R17 ;  /* 0x000000181e117824 */ /* 0x000fe400078e0211 */
[----:B------:R-:W-:-:S03]  /*3340*/  @!P0 FMUL.FTZ R9, R22, 1.4426950216293334961 ;  /* 0x3fb8aa3b16098820 */ /* 0x000fc60000410000 */
[----:B------:R-:W0:Y:S08]  /*3350*/  @!P1 MUFU.EX2 R11, R11 ;  /* 0x0000000b000b9308 */ /* 0x000e300000000800 */
[----:B------:R-:W1:Y:S01]  /*3360*/  @!P0 MUFU.EX2 R9, R9 ;  /* 0x0000000900098308 */ /* 0x000e620000000800 */
[----:B0-----:R0:W-:Y:S04]  /*3370*/  @!P1 STS [R10], R11 ;  /* 0x0000000b0a009388 */ /* 0x0011e80000000800 */
[----:B-1----:R1:W-:Y:S01]  /*3380*/  @!P0 STS [R8+0x220], R9 ;  /* 0x0002200908008388 */ /* 0x0023e20000000800 */
[----:B------:R-:W-:Y:S01]  /*3390*/  BAR.SYNC.DEFER_BLOCKING 0x0 ;  /* 0x0000000000007b1d */ /* 0x000fe20000010000 */
[----:B------:R-:W-:-:S04]  /*33a0*/  LEA R17, P0, R17, R12, 0x2 ;  /* 0x0000000c11117211 */ /* 0x000fc800078010ff */
[----:B------:R-:W-:Y:S02]  /*33b0*/  LEA.HI.X.SX32 R12, R12, RZ, 0x1, P0 ;  /* 0x000000ff0c0c7211 */ /* 0x000fe400000f0eff */
[----:B0-----:R-:W-:Y:S02]  /*33c0*/  CS2R R10, SRZ ;  /* 0x00000000000a7805 */ /* 0x001fe4000001ff00 */
        /* <DEDUP_REMOVED lines=12> */
[----:B0-----:R-:W-:Y:S02]  /*3490*/  LEA R36, P0, R17, UR4, 0x2 ;  /* 0x0000000411247c11 */ /* 0x001fe4000f8010ff */
[----:B------:R-:W-:Y:S01]  /*34a0*/  CS2R R16, SRZ ;  /* 0x0000000000107805 */ /* 0x000fe2000001ff00 */
[----:B------:R-:W-:Y:S01]  /*34b0*/  UIADD3 UR4, UPT, UPT, UR7, -UR6, URZ ;  /* 0x8000000607047290 */ /* 0x000fe2000fffe0ff */
[----:B------:R-:W-:Y:S01]  /*34c0*/  IADD3.X R37, PT, PT, R12, UR5, RZ, P0, !PT ;  /* 0x000000050c257c10 */ /* 0x000fe200087fe4ff */
[----:B------:R-:W-:Y:S10]  /*34d0*/  BRA.U !UP0, `(.L_x_119) ;  /* 0x0000000508487547 */ /* 0x000ff4000b800000 */
[----:B------:R-:W0:Y:S01]  /*34e0*/  LDCU UR5, c[0x0][0x44c] ;  /* 0x00008980ff0577ac */ /* 0x000e220008000800 */
[----:B------:R-:W-:Y:S01]  /*34f0*/  ISETP.GE.AND P4, PT, R30, UR4, PT ;  /* 0x000000041e007c0c */ /* 0x000fe2000bf86270 */
[----:B------:R-:W-:Y:S01]  /*3500*/  IMAD R32, R32, UR7, RZ ;  /* 0x0000000720207c24 */ /* 0x000fe2000f8e02ff */
[----:B------:R-:W-:Y:S01]  /*3510*/  CS2R R2, SRZ ;  /* 0x0000000000027805 */ /* 0x000fe2000001ff00 */
[----:B------:R-:W-:Y:S01]  /*3520*/  ULOP3.LUT UR11, UR11, 0x7ffffffe, URZ, 0xc0, !UPT ;  /* 0x7ffffffe0b0b7892 */ /* 0x000fe2000f8ec0ff */
[----:B------:R-:W-:Y:S01]  /*3530*/  IMAD.MOV.U32 R0, RZ, RZ, RZ ;  /* 0x000000ffff007224 */ /* 0x000fe200078e00ff */
[----:B------:R-:W-:Y:S01]  /*3540*/  CS2R R4, SRZ ;  /* 0x0000000000047805 */ /* 0x000fe2000001ff00 */
[----:B------:R-:W-:Y:S01]  /*3550*/  IMAD.MOV.U32 R14, RZ, RZ, R34 ;  /* 0x000000ffff0e7224 */ /* 0x000fe200078e0022 */
[----:B------:R-:W-:Y:S02]  /*3560*/  CS2R R6, SRZ ;  /* 0x0000000000067805 */ /* 0x000fe4000001ff00 */
[----:B------:R-:W-:-:S02]  /*3570*/  CS2R R8, SRZ ;  /* 0x0000000000087805 */ /* 0x000fc4000001ff00 */
[----:B------:R-:W-:Y:S01]  /*3580*/  CS2R R10, SRZ ;  /* 0x00000000000a7805 */ /* 0x000fe2000001ff00 */
[----:B------:R-:W-:Y:S01]  /*3590*/  IMAD.MOV.U32 R13, RZ, RZ, RZ ;  /* 0x000000ffff0d7224 */ /* 0x000fe200078e00ff */
[----:B------:R-:W1:Y:S01]  /*35a0*/  LDCU UR8, c[0x0][0x440] ;  /* 0x00008800ff0877ac */ /* 0x000e620008000800 */
[----:B------:R-:W-:Y:S01]  /*35b0*/  IMAD.U32 R31, RZ, RZ, UR11 ;  /* 0x0000000bff1f7e24 */ /* 0x000fe2000f8e00ff */
[----:B------:R-:W-:Y:S02]  /*35c0*/  UIADD3 UR9, UPT, UPT, -UR11, URZ, URZ ;  /* 0x000000ff0b097290 */ /* 0x000fe4000fffe1ff */
[----:B0-----:R-:W-:-:S12]  /*35d0*/  UIMAD UR5, UR7, UR5, URZ ;  /* 0x00000005070572a4 */ /* 0x001fd8000f8e02ff */
.L_x_124:
        /* <DEDUP_REMOVED lines=14> */
.L_x_121:
[----:B-1----:R-:W-:Y:S05]  /*36c0*/  BSYNC.RECONVERGENT B0 ;  /* 0x0000000000007941 */ /* 0x002fea0003800200 */
.L_x_120:
        /* <DEDUP_REMOVED lines=31> */
.L_x_123:
[----:B------:R-:W-:Y:S05]  /*38c0*/  BSYNC.RECONVERGENT B0 ;  /* 0x0000000000007941 */ /* 0x000fea0003800200 */
.L_x_122:
        /* <DEDUP_REMOVED lines=19> */
.L_x_119:
[----:B------:R-:W0:Y:S02]  /*3a00*/  LDCU UR5, c[0x0][0x534] ;  /* 0x0000a680ff0577ac */ /* 0x000e240008000800 */
[----:B0-----:R-:W-:-:S04]  /*3a10*/  ULOP3.LUT UR5, UR5, 0x1, URZ, 0xc0, !UPT ;  /* 0x0000000105057892 */ /* 0x001fc8000f8ec0ff */
[----:B------:R-:W-:-:S09]  /*3a20*/  UISETP.NE.U32.AND UP0, UPT, UR5, 0x1, UPT ;  /* 0x000000010500788c */ /* 0x000fd2000bf05070 */
[----:B------:R-:W-:Y:S05]  /*3a30*/  BRA.U UP0, `(.L_x_118) ;  /* 0x00000001007c7547 */ /* 0x000fea000b800000 */
[----:B------:R-:W-:Y:S01]  /*3a40*/  IMAD R12, R31, 0x44, R34 ;  /* 0x000000441f0c7824 */ /* 0x000fe200078e0222 */
[----:B------:R-:W-:Y:S01]  /*3a50*/  ISETP.GE.AND P0, PT, R30, UR4, PT ;  /* 0x000000041e007c0c */ /* 0x000fe2000bf06270 */
[----:B------:R-:W-:Y:S04]  /*3a60*/  BSSY.RECONVERGENT B0, `(.L_x_125) ;  /* 0x0000010000007945 */ /* 0x000fe80003800200 */
[----:B------:R-:W0:Y:S08]  /*3a70*/  LDS R12, [R12] ;  /* 0x000000000c0c7984 */ /* 0x000e300000000800 */
        /* <DEDUP_REMOVED lines=14> */
.L_x_126:
[----:B------:R-:W-:Y:S05]  /*3b60*/  BSYNC.RECONVERGENT B0 ;  /* 0x0000000000007941 */ /* 0x000fea0003800200 */
.L_x_125:
        /* <DEDUP_REMOVED lines=12> */
.L_x_118:
        /* <DEDUP_REMOVED lines=46> */
[----:B------:R-:W-:-:S05]  /*3f10*/  IMAD.IADD R20, R30, 0x1, -R18 ;  /* 0x000000011e147824 */ /* 0x000fca00078e0a12 */
[----:B------:R-:W-:Y:S02]  /*3f20*/  IABS R12, R20 ;  /* 0x00000014000c7213 */ /* 0x000fe40000000000 */
[----:B------:R-:W-:-:S03]  /*3f30*/  LOP3.LUT R20, R20, R17, RZ, 0x3c, !PT ;  /* 0x0000001114147212 */ /* 0x000fc600078e3cff */
[----:B------:R-:W-:Y:S01]  /*3f40*/  IMAD.HI.U32 R14, R14, R12, RZ ;  /* 0x0000000c0e0e7227 */ /* 0x000fe200078e00ff */
[----:B------:R-:W-:-:S04]  /*3f50*/  ISETP.GE.AND P1, PT, R20, RZ, PT ;  /* 0x000000ff1400720c */ /* 0x000fc80003f26270 */
[----:B------:R-:W-:-:S05]  /*3f60*/  IADD3 R21, PT, PT, -R14, RZ, RZ ;  /* 0x000000ff0e157210 */ /* 0x000fca0007ffe1ff */
[----:B------:R-:W-:Y:S01]  /*3f70*/  IMAD R21, R16, R21, R12 ;  /* 0x0000001510157224 */ /* 0x000fe200078e020c */
[----:B------:R-:W-:-:S04]  /*3f80*/  SHF.R.S32.HI R12, RZ, 0x1f, R19 ;  /* 0x0000001fff0c7819 */ /* 0x000fc80000011413 */
[----:B------:R-:W-:Y:S01]  /*3f90*/  ISETP.GT.U32.AND P0, PT, R16, R21, PT ;  /* 0x000000151000720c */ /* 0x000fe20003f04070 */
[----:B---3--:R-:W-:-:S04]  /*3fa0*/  IMAD R12, R12, UR4, RZ ;  /* 0x000000040c0c7c24 */ /* 0x008fc8000f8e02ff */
[----:B------:R-:W-:-:S08]  /*3fb0*/  IMAD R12, R19, UR5, R12 ;  /* 0x00000005130c7c24 */ /* 0x000fd0000f8e020c */
[----:B------:R-:W-:Y:S02]  /*3fc0*/  @!P0 IMAD.IADD R21, R21, 0x1, -R16 ;  /* 0x0000000115158824 */ /* 0x000fe400078e0a10 */
[----:B------:R-:W-:Y:S01]  /*3fd0*/  @!P0 VIADD R14, R14, 0x1 ;  /* 0x000000010e0e8836 */ /* 0x000fe20000000000 */
[----:B------:R-:W-:Y:S02]  /*3fe0*/  ISETP.NE.AND P0, PT, R17, RZ, PT ;  /* 0x000000ff1100720c */ /* 0x000fe40003f05270 */
[----:B------:R-:W-:Y:S01]  /*3ff0*/  ISETP.GE.U32.AND P2, PT, R21, R16, PT ;  /* 0x000000101500720c */ /* 0x000fe20003f46070 */
[----:B------:R-:W-:Y:S01]  /*4000*/  IMAD.WIDE.U32 R20, R19, UR4, RZ ;  /* 0x0000000413147c25 */ /* 0x000fe2000f8e00ff */
[----:B------:R-:W0:Y:S03]  /*4010*/  LDCU.64 UR4, c[0x0][0x3f0] ;  /* 0x00007e00ff0477ac */ /* 0x000e260008000a00 */
[----:B------:R-:W-:-:S08]  /*4020*/  IMAD.IADD R21, R21, 0x1, R12 ;  /* 0x0000000115157824 */ /* 0x000fd000078e020c */
[----:B------:R-:W-:-:S05]  /*4030*/  @P2 VIADD R14, R14, 0x1 ;  /* 0x000000010e0e2836 */ /* 0x000fca0000000000 */
        /* <DEDUP_REMOVED lines=26> */
        .weak           $__internal_3_$__cuda_sm20_div_s64
        .type           $__internal_3_$__cuda_sm20_div_s64,@function
        .size           $__internal_3_$__cuda_sm20_div_s64,(.L_x_11613 - $__internal_3_$__cuda_sm20_div_s64)
$__internal_3_$__cuda_sm20_div_s64:
        /* <DEDUP_REMOVED lines=33> */
[----:B------:R-:W-:-:S04]  /*43f0*/  IMAD.HI.U32 R11, P3, R21, R14, R28 ;  /* 0x0000000e150b7227 */ /* 0x000fc8000786001c */
[----:B------:R-:W-:Y:S02]  /*4400*/  IMAD R14, R21, R20, RZ ;  /* 0x00000014150e7224 */ /* 0x000fe400078e02ff */
[----:B------:R-:W-:-:S03]  /*4410*/  IMAD.MOV.U32 R29, RZ, RZ, RZ ;  /* 0x000000ffff1d7224 */ /* 0x000fc600078e00ff */
[----:B------:R-:W-:Y:S01]  /*4420*/  IADD3 R14, P2, PT, R14, R11, RZ ;  /* 0x0000000b0e0e7210 */ /* 0x000fe20007f5e0ff */
[----:B------:R-:W-:-:S04]  /*4430*/  IMAD.HI.U32 R11, R21, R20, RZ ;  /* 0x00000014150b7227 */ /* 0x000fc800078e00ff */
[----:B------:R-:W-:Y:S02]  /*4440*/  IMAD.X R20, RZ, RZ, ~R17, P0 ;  /* 0x000000ffff147224 */ /* 0x000fe400000e0e11 */
[----:B------:R-:W-:Y:S02]  /*4450*/  IMAD.X R21, R11, 0x1, R21, P4 ;  /* 0x000000010b157824 */ /* 0x000fe400020e0615 */
[----:B------:R-:W-:Y:S01]  /*4460*/  IMAD.HI.U32 R28, R14, R13, RZ ;  /* 0x0000000d0e1c7227 */ /* 0x000fe200078e00ff */
[----:B------:R-:W-:-:S05]  /*4470*/  SEL R11, R20, R17, !P1 ;  /* 0x00000011140b7207 */ /* 0x000fca0004800000 */
[----:B------:R-:W-:Y:S01]  /*4480*/  IMAD.WIDE.U32 R28, R14, R11, R28 ;  /* 0x0000000b0e1c7225 */ /* 0x000fe200078e001c */
[----:B------:R-:W-:-:S05]  /*4490*/  IADD3.X R14, PT, PT, RZ, RZ, R21, P2, P3 ;  /* 0x000000ffff0e7210 */ /* 0x000fca00017e6415 */
[----:B------:R-:W-:-:S04]  /*44a0*/  IMAD.HI.U32 R20, P0, R14, R13, R28 ;  /* 0x0000000d0e147227 */ /* 0x000fc8000780001c */
[----:B------:R-:W-:-:S05]  /*44b0*/  IMAD R21, R14, R11, RZ ;  /* 0x0000000b0e157224 */ /* 0x000fca00078e02ff */
[----:B------:R-:W-:Y:S01]  /*44c0*/  IADD3 R21, P1, PT, R21, R20, RZ ;  /* 0x0000001415157210 */ /* 0x000fe20007f3e0ff */
[----:B------:R-:W-:-:S04]  /*44d0*/  IMAD.HI.U32 R20, R14, R11, RZ ;  /* 0x0000000b0e147227 */ /* 0x000fc800078e00ff */
[----:B------:R-:W-:Y:S02]  /*44e0*/  IMAD.X R20, RZ, RZ, R20, P0 ;  /* 0x000000ffff147224 */ /* 0x000fe400000e0614 */
[----:B------:R-:W-:-:S03]  /*44f0*/  IMAD.WIDE.U32 R28, R21, R26, RZ ;  /* 0x0000001a151c7225 */ /* 0x000fc600078e00ff */
[----:B------:R-:W-:Y:S01]  /*4500*/  IADD3.X R20, PT, PT, RZ, R20, RZ, P1, !PT ;  /* 0x00000014ff147210 */ /* 0x000fe20000ffe4ff */
[C---:B------:R-:W-:Y:S01]  /*4510*/  IMAD R29, R21.reuse, R27, R29 ;  /* 0x0000001b151d7224 */ /* 0x040fe200078e021d */
[----:B------:R-:W-:Y:S02]  /*4520*/  IADD3 R13, P0, PT, -R28, R13, RZ ;  /* 0x0000000d1c0d7210 */ /* 0x000fe40007f1e1ff */
[----:B------:R-:W-:Y:S01]  /*4530*/  IADD3 R28, P1, PT, R21, 0x1, RZ ;  /* 0x00000001151c7810 */ /* 0x000fe20007f3e0ff */
[-C--:B------:R-:W-:Y:S01]  /*4540*/  IMAD R14, R20, R26.reuse, R29 ;  /* 0x0000001a140e7224 */ /* 0x080fe200078e021d */
[----:B------:R-:W-:-:S03]  /*4550*/  ISETP.GE.U32.AND P3, PT, R13, R26, PT ;  /* 0x0000001a0d00720c */ /* 0x000fc60003f66070 */
[----:B------:R-:W-:Y:S01]  /*4560*/  IMAD.X R11, R11, 0x1, ~R14, P0 ;  /* 0x000000010b0b7824 */ /* 0x000fe200000e0e0e */
[----:B------:R-:W-:-:S04]  /*4570*/  IADD3 R14, P2, PT, R13, -R26, RZ ;  /* 0x8000001a0d0e7210 */ /* 0x000fc80007f5e0ff */
[----:B------:R-:W-:-:S04]  /*4580*/  ISETP.GE.U32.AND.EX P3, PT, R11, R27, PT, P3 ;  /* 0x0000001b0b00720c */ /* 0x000fc80003f66130 */
[----:B------:R-:W-:Y:S01]  /*4590*/  SEL R13, R14, R13, P3 ;  /* 0x0000000d0e0d7207 */ /* 0x000fe20001800000 */
[----:B------:R-:W-:Y:S01]  /*45a0*/  IMAD.X R14, R11, 0x1, ~R27, P2 ;  /* 0x000000010b0e7824 */ /* 0x000fe200010e0e1b */
[----:B------:R-:W-:Y:S02]  /*45b0*/  SEL R28, R28, R21, P3 ;  /* 0x000000151c1c7207 */ /* 0x000fe40001800000 */
[----:B------:R-:W-:Y:S01]  /*45c0*/  ISETP.GE.U32.AND P0, PT, R13, R26, PT ;  /* 0x0000001a0d00720c */ /* 0x000fe20003f06070 */
[----:B------:R-:W-:Y:S01]  /*45d0*/  IMAD.X R13, RZ, RZ, R20, P1 ;  /* 0x000000ffff0d7224 */ /* 0x000fe200008e0614 */
[----:B------:R-:W-:Y:S02]  /*45e0*/  SEL R11, R14, R11, P3 ;  /* 0x0000000b0e0b7207 */ /* 0x000fe40001800000 */
[----:B------:R-:W-:Y:S02]  /*45f0*/  IADD3 R21, P1, PT, R28, 0x1, RZ ;  /* 0x000000011c157810 */ /* 0x000fe40007f3e0ff */
[----:B------:R-:W-:-:S02]  /*4600*/  SEL R13, R13, R20, P3 ;  /* 0x000000140d0d7207 */ /* 0x000fc40001800000 */
[----:B------:R-:W-:Y:S02]  /*4610*/  ISETP.GE.U32.AND.EX P0, PT, R11, R27, PT, P0 ;  /* 0x0000001b0b00720c */ /* 0x000fe40003f06100 */
[-C--:B------:R-:W-:Y:S02]  /*4620*/  IADD3.X R14, PT, PT, RZ, R13.reuse, RZ, P1, !PT ;  /* 0x0000000dff0e7210 */ /* 0x080fe40000ffe4ff */
[----:B------:R-:W-:Y:S02]  /*4630*/  SEL R21, R21, R28, P0 ;  /* 0x0000001c15157207 */ /* 0x000fe40000000000 */
[----:B------:R-:W-:Y:S02]  /*4640*/  SEL R13, R14, R13, P0 ;  /* 0x0000000d0e0d7207 */ /* 0x000fe40000000000 */
[----:B------:R-:W-:Y:S02]  /*4650*/  IADD3 R14, P1, PT, RZ, -R21, RZ ;  /* 0x80000015ff0e7210 */ /* 0x000fe40007f3e0ff */
[----:B------:R-:W-:Y:S01]  /*4660*/  LOP3.LUT R11, R15, R17, RZ, 0x3c, !PT ;  /* 0x000000110f0b7212 */ /* 0x000fe200078e3cff */
[----:B------:R-:W-:Y:S01]  /*4670*/  IMAD.MOV.U32 R17, RZ, RZ, 0x0 ;  /* 0x00000000ff117424 */ /* 0x000fe200078e00ff */
[----:B------:R-:W-:Y:S01]  /*4680*/  ISETP.NE.U32.AND P0, PT, R18, RZ, PT ;  /* 0x000000ff1200720c */ /* 0x000fe20003f05070 */
[----:B------:R-:W-:Y:S01]  /*4690*/  IMAD.X R20, RZ, RZ, ~R13, P1 ;  /* 0x000000ffff147224 */ /* 0x000fe200008e0e0d */
[----:B------:R-:W-:-:S02]  /*46a0*/  ISETP.GE.AND P2, PT, R11, RZ, PT ;  /* 0x000000ff0b00720c */ /* 0x000fc40003f46270 */
[----:B------:R-:W-:Y:S02]  /*46b0*/  ISETP.NE.AND.EX P0, PT, R15, RZ, PT, P0 ;  /* 0x000000ff0f00720c */ /* 0x000fe40003f05300 */
[----:B------:R-:W-:Y:S02]  /*46c0*/  SEL R14, R14, R21, !P2 ;  /* 0x000000150e0e7207 */ /* 0x000fe40005000000 */
[----:B------:R-:W-:Y:S02]  /*46d0*/  SEL R20, R20, R13, !P2 ;  /* 0x0000000d14147207 */ /* 0x000fe40005000000 */
[----:B------:R-:W-:Y:S02]  /*46e0*/  SEL R14, R14, 0xffffffff, P0 ;  /* 0xffffffff0e0e7807 */ /* 0x000fe40000000000 */
[----:B------:R-:W-:Y:S01]  /*46f0*/  SEL R11, R20, 0xffffffff, P0 ;  /* 0xffffffff140b7807 */ /* 0x000fe20000000000 */
[----:B------:R-:W-:Y:S06]  /*4700*/  RET.REL.NODEC R16 `(_ZN5flash32flash_fwd_splitkv_combine_kernelI23Flash_fwd_kernel_traitsILi96ELi64ELi128ELi4ELb0ELb0EN7cutlass6half_tE19Flash_kernel_traitsILi96ELi64ELi128ELi4ES3_EELi16ELi4ELb0EEEvNS_16Flash_fwd_paramsE) ;  /* 0xffffffb8103c7950 */ /* 0x000fec0003c3ffff */
.L_x_127:
        /* <DEDUP_REMOVED lines=15> */
.L_x_11613:


//--------------------- .text._ZN5flash32flash_fwd_splitkv_combine_kernelI23Flash_fwd_kernel_traitsILi96ELi64ELi128ELi4ELb0ELb0EN7cutlass6half_tE19Flash_kernel_traitsILi96ELi64ELi128ELi4ES3_EELi16ELi3ELb0EEEvNS_16Flash_fwd_paramsE --------------------------
	.section	.text._ZN5flash32flash_fwd_splitkv_combine_kernelI23Flash_fwd_kernel_traitsILi96ELi64ELi128ELi4ELb0ELb0EN7cutlass6half_tE19Flash_kernel_traitsILi96ELi64ELi128ELi4ES3_EELi16ELi3ELb0EEEvNS_16Flash_fwd_paramsE,"ax",@progbits
	.align	128
        .global         _ZN5flash32flash_fwd_splitkv_combine_kernelI23Flash_fwd_kernel_traitsILi96ELi64ELi128ELi4ELb0ELb0EN7cutlass6half_tE19Flash_kernel_traitsILi96ELi64ELi128ELi4ES3_EELi16ELi3ELb0EEEvNS_16Flash_fwd_paramsE
        .type           _ZN5flash32flash_fwd_splitkv_combine_kernelI23Flash_fwd_kernel_traitsILi96ELi64ELi128ELi4ELb0ELb0EN7cutlass6half_tE19Flash_kernel_traitsILi96ELi64ELi128ELi4ES3_EELi16ELi3ELb0EEEvNS_16Flash_fwd_paramsE,@function
        .size           _ZN5flash32flash_fwd_splitkv_combine_kernelI23Flash_fwd_kernel_traitsILi96ELi64ELi128ELi4ELb0ELb0EN7cutlass6half_tE19Flash_kernel_traitsILi96ELi64ELi128ELi4ES3_EELi16ELi3ELb0EEEvNS_16Flash_fwd_paramsE,(.L_x_11614 - _ZN5flash32flash_fwd_splitkv_combine_kernelI23Flash_fwd_kernel_traitsILi96ELi64ELi128ELi4ELb0ELb0EN7cutlass6half_tE19Flash_kernel_traitsILi96ELi64ELi128ELi4ES3_EELi16ELi3ELb0EEEvNS_16Flash_fwd_paramsE)
        .other          _ZN5flash32flash_fwd_splitkv_combine_kernelI23Flash_fwd_kernel_traitsILi96ELi64ELi128ELi4ELb0ELb0EN7cutlass6half_tE19Flash_kernel_traitsILi96ELi64ELi128ELi4ES3_EELi16ELi3ELb0EEEvNS_16Flash_fwd_paramsE,@"STO_CUDA_ENTRY STV_DEFAULT"
_ZN5flash32flash_fwd_splitkv_combine_kernelI23Flash_fwd_kernel_traitsILi96ELi64ELi128ELi4ELb0ELb0EN7cutlass6half_tE19Flash_kernel_traitsILi96ELi64ELi128ELi4ES3_EELi16ELi3ELb0EEEvNS_16Flash_fwd_paramsE:
.text._ZN5flash32flash_fwd_splitkv_combine_kernelI23Flash_fwd_kernel_traitsILi96ELi64ELi128ELi4ELb0ELb0EN7cutlass6half_tE19Flash_kernel_traitsILi96ELi64ELi128ELi4ES3_EELi16ELi3ELb0EEEvNS_16Flash_fwd_paramsE:
        /* <DEDUP_REMOVED lines=38> */
.L_x_128:
[----:B------:R-:W-:Y:S01]  /*0260*/  IMAD.U32 R36, RZ, RZ, UR7 ;  /* 0x00000007ff247e24 */ /* 0x000fe2000f8e00ff */
[----:B------:R-:W-:Y:S01]  /*0270*/  MOV R18, UR14 ;  /* 0x0000000e00127c02 */ /* 0x000fe20008000f00 */
[----:B------:R-:W-:Y:S01]  /*0280*/  IMAD.U32 R19, RZ, RZ, UR15 ;  /* 0x0000000fff137e24 */ /* 0x000fe2000f8e00ff */
[----:B------:R-:W-:Y:S02]  /*0290*/  MOV R17, UR8 ;  /* 0x0000000800117c02 */ /* 0x000fe40008000f00 */
[----:B------:R-:W-:Y:S02]  /*02a0*/  MOV R16, 0x2c0 ;  /* 0x000002c000107802 */ /* 0x000fe40000000f00 */
[----:B------:R-:W-:Y:S05]  /*02b0*/  CALL.REL.NOINC `($__internal_4_$__cuda_sm20_div_s64) ;  /* 0x0000003c00847944 */ /* 0x000fea0003c00000 */
[----:B------:R-:W-:-:S07]  /*02c0*/  MOV R15, R13 ;  /* 0x0000000d000f7202 */ /* 0x000fce0000000f00 */
.L_x_129:
        /* <DEDUP_REMOVED lines=30> */
.L_x_131:
[----:B------:R-:W-:Y:S01]  /*04b0*/  IMAD.MOV.U32 R36, RZ, RZ, R14 ;  /* 0x000000ffff247224 */ /* 0x000fe200078e000e */
[----:B------:R-:W-:Y:S02]  /*04c0*/  MOV R19, R15 ;  /* 0x0000000f00137202 */ /* 0x000fe40000000f00 */
[----:B------:R-:W-:Y:S02]  /*04d0*/  MOV R16, 0x4f0 ;  /* 0x000004f000107802 */ /* 0x000fe40000000f00 */
[----:B------:R-:W-:Y:S05]  /*04e0*/  CALL.REL.NOINC `($__internal_4_$__cuda_sm20_div_s64) ;  /* 0x0000003800f87944 */ /* 0x000fea0003c00000 */
[----:B------:R-:W-:Y:S02]  /*04f0*/  MOV R24, R14 ;  /* 0x0000000e00187202 */ /* 0x000fe40000000f00 */
[----:B------:R-:W-:Y:S02]  /*0500*/  MOV R25, R13 ;  /* 0x0000000d00197202 */ /* 0x000fe40000000f00 */
.L_x_132:
[----:B------:R-:W-:Y:S05]  /*0510*/  BSYNC.RECONVERGENT B0 ;  /* 0x0000000000007941 */ /* 0x000fea0003800200 */
.L_x_130:
        /* <DEDUP_REMOVED lines=55> */
.L_x_134:
[----:B------:R-:W-:Y:S01]  /*0890*/  IMAD.MOV.U32 R36, RZ, RZ, R18 ;  /* 0x000000ffff247224 */ /* 0x000fe200078e0012 */
[----:B------:R-:W-:Y:S01]  /*08a0*/  MOV R18, R12 ;  /* 0x0000000c00127202 */ /* 0x000fe20000000f00 */
[----:B------:R-:W-:Y:S01]  /*08b0*/  IMAD.MOV.U32 R19, RZ, RZ, R17 ;  /* 0x000000ffff137224 */ /* 0x000fe200078e0011 */
[----:B------:R-:W-:Y:S02]  /*08c0*/  MOV R17, R2 ;  /* 0x0000000200117202 */ /* 0x000fe40000000f00 */
[----:B------:R-:W-:Y:S02]  /*08d0*/  MOV R16, 0x8f0 ;  /* 0x000008f000107802 */ /* 0x000fe40000000f00 */
[----:B------:R-:W-:Y:S05]  /*08e0*/  CALL.REL.NOINC `($__internal_4_$__cuda_sm20_div_s64) ;  /* 0x0000003400f87944 */ /* 0x000fea0003c00000 */
[----:B------:R-:W-:Y:S02]  /*08f0*/  MOV R15, R13 ;  /* 0x0000000d000f7202 */ /* 0x000fe40000000f00 */
.L_x_135:
[----:B------:R-:W-:Y:S05]  /*0900*/  BSYNC.RECONVERGENT B0 ;  /* 0x0000000000007941 */ /* 0x000fea0003800200 */
.L_x_133:
        /* <DEDUP_REMOVED lines=17> */
[----:B------:R-:W-:-:S04]  /*0a20*/  IMAD.MOV.U32 R6, RZ, RZ, R3 ;  /* 0x000000ffff067224 */ /* 0x000fc800078e0003 */
[----:B------:R-:W-:-:S04]  /*0a30*/  IMAD.HI.U32 R3, R7, R6, RZ ;  /* 0x0000000607037227 */ /* 0x000fc800078e00ff */
[----:B------:R-:W-:-:S04]  /*0a40*/  IMAD.MOV R4, RZ, RZ, -R3 ;  /* 0x000000ffff047224 */ /* 0x000fc800078e0a03 */
[----:B------:R-:W-:-:S05]  /*0a50*/  IMAD R4, R5, R4, R6 ;  /* 0x0000000405047224 */ /* 0x000fca00078e0206 */
[----:B------:R-:W-:-:S13]  /*0a60*/  ISETP.GT.U32.AND P1, PT, R5, R4, PT ;  /* 0x000000040500720c */ /* 0x000fda0003f24070 */
[-C--:B------:R-:W-:Y:S01]  /*0a70*/  @!P1 IADD3 R4, PT, PT, R4, -R5.reuse, RZ ;  /* 0x8000000504049210 */ /* 0x080fe20007ffe0ff */
[----:B------:R-:W-:Y:S01]  /*0a80*/  @!P1 VIADD R3, R3, 0x1 ;  /* 0x0000000103039836 */ /* 0x000fe20000000000 */
[----:B------:R-:W-:Y:S02]  /*0a90*/  ISETP.NE.AND P1, PT, RZ, UR11, PT ;  /* 0x0000000bff007c0c */ /* 0x000fe4000bf25270 */
[----:B------:R-:W-:Y:S02]  /*0aa0*/  ISETP.GE.U32.AND P0, PT, R4, R5, PT ;  /* 0x000000050400720c */ /* 0x000fe40003f06070 */
[----:B------:R-:W0:Y:S11]  /*0ab0*/  LDC R4, c[0x0][0x3e0] ;  /* 0x0000f800ff047b82 */ /* 0x000e360000000800 */
[----:B------:R-:W-:-:S04]  /*0ac0*/  @P0 VIADD R3, R3, 0x1 ;  /* 0x0000000103030836 */ /* 0x000fc80000000000 */
[----:B------:R-:W-:-:S04]  /*0ad0*/  IMAD.MOV.U32 R5, RZ, RZ, R3 ;  /* 0x000000ffff057224 */ /* 0x000fc800078e0003 */
[----:B------:R-:W-:Y:S01]  /*0ae0*/  @!P2 IMAD.MOV R5, RZ, RZ, -R5 ;  /* 0x000000ffff05a224 */ /* 0x000fe200078e0a05 */
[----:B------:R-:W-:Y:S02]  /*0af0*/  @!P1 LOP3.LUT R5, RZ, UR11, RZ, 0x33, !PT ;  /* 0x0000000bff059c12 */ /* 0x000fe4000f8e33ff */
[----:B0-----:R-:W-:-:S03]  /*0b00*/  IABS R6, R4 ;  /* 0x0000000400067213 */ /* 0x001fc60000000000 */
[----:B------:R-:W-:Y:S01]  /*0b10*/  IMAD R10, R5, UR4, RZ ;  /* 0x00000004050a7c24 */ /* 0x000fe2000f8e02ff */
[----:B------:R-:W0:Y:S01]  /*0b20*/  LDCU.U8 UR4, c[0x0][0x549] ;  /* 0x0000a920ff0477ac */ /* 0x000e220008000000 */
[----:B------:R-:W-:Y:S01]  /*0b30*/  ISETP.NE.AND P4, PT, R4, RZ, PT ;  /* 0x000000ff0400720c */ /* 0x000fe20003f85270 */
[----:B------:R-:W1:Y:S02]  /*0b40*/  I2F.RP R9, R6 ;  /* 0x0000000600097306 */ /* 0x000e640000209400 */
[-C--:B------:R-:W-:Y:S02]  /*0b50*/  IABS R8, R10.reuse ;  /* 0x0000000a00087213 */ /* 0x080fe40000000000 */
[----:B------:R-:W-:-:S04]  /*0b60*/  IABS R11, R10 ;  /* 0x0000000a000b7213 */ /* 0x000fc80000000000 */
[----:B------:R-:W2:Y:S01]  /*0b70*/  I2F.RP R7, R8 ;  /* 0x0000000800077306 */ /* 0x000ea20000209400 */
[----:B------:R-:W-:-:S07]  /*0b80*/  IMAD.MOV R11, RZ, RZ, -R11 ;  /* 0x000000ffff0b7224 */ /* 0x000fce00078e0a0b */
[----:B-1----:R-:W1:Y:S01]  /*0b90*/  MUFU.RCP R18, R9 ;  /* 0x0000000900127308 */ /* 0x002e620000001000 */
[----:B0-----:R-:W-:-:S04]  /*0ba0*/  UISETP.NE.AND UP1, UPT, UR4, URZ, UPT ;  /* 0x000000ff0400728c */ /* 0x001fc8000bf25270 */
[----:B------:R-:W-:-:S03]  /*0bb0*/  USEL UR11, UR11, 0x1, !UP1 ;  /* 0x000000010b0b7887 */ /* 0x000fc6000c800000 */
[----:B--2---:R-:W0:Y:S01]  /*0bc0*/  MUFU.RCP R0, R7 ;  /* 0x0000000700007308 */ /* 0x004e220000001000 */
[----:B-1----:R-:W-:-:S07]  /*0bd0*/  VIADD R18, R18, 0xffffffe ;  /* 0x0ffffffe12127836 */ /* 0x002fce0000000000 */
[----:B------:R1:W-:Y:S01]  /*0be0*/  F2I.FTZ.U32.TRUNC.NTZ R19, R18 ;  /* 0x0000001200137305 */ /* 0x0003e2000021f000 */
[----:B0-----:R-:W-:Y:S01]  /*0bf0*/  IADD3 R20, PT, PT, R0, 0xffffffe, RZ ;  /* 0x0ffffffe00147810 */ /* 0x001fe20007ffe0ff */
[----:B------:R-:W-:-:S06]  /*0c00*/  VIADD R0, R4, 0xffffffff ;  /* 0xffffffff04007836 */ /* 0x000fcc0000000000 */
[----:B------:R0:W2:Y:S01]  /*0c10*/  F2I.FTZ.U32.TRUNC.NTZ R21, R20 ;  /* 0x0000001400157305 */ /* 0x0000a2000021f000 */
[----:B------:R-:W-:-:S05]  /*0c20*/  IMAD.IADD R7, R0, 0x1, R8 ;  /* 0x0000000100077824 */ /* 0x000fca00078e0208 */
[----:B------:R-:W-:Y:S01]  /*0c30*/  IABS R9, R7 ;  /* 0x0000000700097213 */ /* 0x000fe20000000000 */
[----:B-1----:R-:W-:Y:S02]  /*0c40*/  IMAD.MOV.U32 R18, RZ, RZ, RZ ;  /* 0x000000ffff127224 */ /* 0x002fe400078e00ff */
[----:B0-----:R-:W-:Y:S02]  /*0c50*/  HFMA2 R20, -RZ, RZ, 0, 0 ;  /* 0x00000000ff147431 */ /* 0x001fe400000001ff */
[----:B--2---:R-:W-:-:S04]  /*0c60*/  IMAD.MOV R3, RZ, RZ, -R21 ;  /* 0x000000ffff037224 */ /* 0x004fc800078e0a15 */
        /* <DEDUP_REMOVED lines=62> */
.L_x_137:
[----:B------:R-:W-:Y:S01]  /*1050*/  IMAD.MOV.U32 R36, RZ, RZ, R14 ;  /* 0x000000ffff247224 */ /* 0x000fe200078e000e */
[----:B------:R-:W-:Y:S01]  /*1060*/  MOV R18, R9 ;  /* 0x0000000900127202 */ /* 0x000fe20000000f00 */
[----:B------:R-:W-:Y:S01]  /*1070*/  IMAD.MOV.U32 R19, RZ, RZ, R15 ;  /* 0x000000ffff137224 */ /* 0x000fe200078e000f */
[----:B------:R-:W-:Y:S02]  /*1080*/  MOV R17, R3 ;  /* 0x0000000300117202 */ /* 0x000fe40000000f00 */
[----:B------:R-:W-:Y:S02]  /*1090*/  MOV R16, 0x10b0 ;  /* 0x000010b000107802 */ /* 0x000fe40000000f00 */
[----:B------:R-:W-:Y:S05]  /*10a0*/  CALL.REL.NOINC `($__internal_4_$__cuda_sm20_div_s64) ;  /* 0x0000003000087944 */ /* 0x000fea0003c00000 */
[----:B------:R-:W-:Y:S02]  /*10b0*/  MOV R32, R14 ;  /* 0x0000000e00207202 */ /* 0x000fe40000000f00 */
[----:B------:R-:W-:Y:S02]  /*10c0*/  MOV R33, R13 ;  /* 0x0000000d00217202 */ /* 0x000fe40000000f00 */
.L_x_138:
[----:B------:R-:W-:Y:S05]  /*10d0*/  BSYNC.RECONVERGENT B0 ;  /* 0x0000000000007941 */ /* 0x000fea0003800200 */
.L_x_136:
        /* <DEDUP_REMOVED lines=58> */
.L_x_140:
[----:B------:R-:W-:Y:S01]  /*1480*/  IMAD.MOV.U32 R36, RZ, RZ, R24 ;  /* 0x000000ffff247224 */ /* 0x000fe200078e0018 */
[----:B------:R-:W-:Y:S01]  /*1490*/  MOV R19, R25 ;  /* 0x0000001900137202 */ /* 0x000fe20000000f00 */
[----:B------:R-:W-:Y:S01]  /*14a0*/  IMAD.MOV.U32 R18, RZ, RZ, R7 ;  /* 0x000000ffff127224 */ /* 0x000fe200078e0007 */
[----:B------:R-:W-:Y:S02]  /*14b0*/  MOV R16, 0x14d0 ;  /* 0x000014d000107802 */ /* 0x000fe40000000f00 */
[----:B------:R-:W-:Y:S05]  /*14c0*/  CALL.REL.NOINC `($__internal_4_$__cuda_sm20_div_s64) ;  /* 0x0000002c00007944 */ /* 0x000fea0003c00000 */
[----:B------:R-:W-:Y:S02]  /*14d0*/  MOV R22, R14 ;  /* 0x0000000e00167202 */ /* 0x000fe40000000f00 */
[----:B------:R-:W-:Y:S02]  /*14e0*/  MOV R23, R13 ;  /* 0x0000000d00177202 */ /* 0x000fe40000000f00 */
.L_x_141:
[----:B------:R-:W-:Y:S05]  /*14f0*/  BSYNC.RECONVERGENT B0 ;  /* 0x0000000000007941 */ /* 0x000fea0003800200 */
.L_x_139:
[----:B------:R-:W0:Y:S01]  /*1500*/  LDCU UR5, c[0x0][0x434] ;  /* 0x00008680ff0577ac */ /* 0x000e220008000800 */
[----:B------:R-:W1:Y:S01]  /*1510*/  S2R R20, SR_TID.X ;  /* 0x0000000000147919 */ /* 0x000e620000002100 */
[----:B------:R-:W-:Y:S01]  /*1520*/  BSSY.RECONVERGENT B0, `(.L_x_142) ;  /* 0x000003f000007945 */ /* 0x000fe20003800200 */
[----:B------:R-:W-:Y:S01]  /*1530*/  MOV R19, 0xff800000 ;  /* 0xff80000000137802 */ /* 0x000fe20000000f00 */
[----:B------:R-:W2:Y:S01]  /*1540*/  LDCU UR16, c[0x0][0x534] ;  /* 0x0000a680ff1077ac */ /* 0x000ea20008000800 */
[----:B------:R-:W3:Y:S01]  /*1550*/  S2R R13, SR_CgaCtaId ;  /* 0x00000000000d7919 */ /* 0x000ee20000008800 */
[----:B------:R-:W-:Y:S01]  /*1560*/  IMAD.MOV.U32 R24, RZ, RZ, -0x800000 ;  /* 0xff800000ff187424 */ /* 0x000fe200078e00ff */
[----:B------:R-:W4:Y:S01]  /*1570*/  LDCU UR9, c[0x0][0x430] ;  /* 0x00008600ff0977ac */ /* 0x000f220008000800 */
[----:B------:R-:W-:Y:S01]  /*1580*/  USHF.R.S32.HI UR4, URZ, 0x1f, UR10 ;  /* 0x0000001fff047899 */ /* 0x000fe2000801140a */
[----:B------:R-:W1:Y:S01]  /*1590*/  LDCU.64 UR12, c[0x0][0x358] ;  /* 0x00006b00ff0c77ac */ /* 0x000e620008000a00 */
[----:B0-----:R-:W-:-:S02]  /*15a0*/  IMAD.U32 R14, RZ, RZ, UR5 ;  /* 0x00000005ff0e7e24 */ /* 0x001fc4000f8e00ff */
[----:B------:R-:W-:-:S03]  /*15b0*/  ULOP3.LUT UR4, UR4, 0x1, URZ, 0xfc, !UPT ;  /* 0x0000000104047892 */ /* 0x000fc6000f8efcff */
[----:B------:R-:W-:Y:S01]  /*15c0*/  IABS R14, R14 ;  /* 0x0000000e000e7213 */ /* 0x000fe20000000000 */
[----:B----4-:R-:W-:-:S03]  /*15d0*/  UIMAD UR9, UR5, UR9, URZ ;  /* 0x00000009050972a4 */ /* 0x010fc6000f8e02ff */
[----:B------:R-:W0:Y:S01]  /*15e0*/  I2F.RP R11, R14 ;  /* 0x0000000e000b7306 */ /* 0x000e220000209400 */
[C---:B-1----:R-:W-:Y:S02]  /*15f0*/  ISETP.GT.U32.AND P1, PT, R20.reuse, 0x7f, PT ;  /* 0x0000007f1400780c */ /* 0x042fe40003f24070 */
[----:B------:R-:W-:Y:S02]  /*1600*/  LOP3.LUT R26, R20, 0x7, RZ, 0xc0, !PT ;  /* 0x00000007141a7812 */ /* 0x000fe400078ec0ff */
[----:B------:R-:W-:-:S03]  /*1610*/  SHF.R.U32.HI R15, RZ, 0x3, R20 ;  /* 0x00000003ff0f7819 */ /* 0x000fc60000011614 */
[----:B0-----:R-:W0:Y:S02]  /*1620*/  MUFU.RCP R16, R11 ;  /* 0x0000000b00107308 */ /* 0x001e240000001000 */
[----:B0-----:R-:W-:-:S06]  /*1630*/  VIADD R16, R16, 0xffffffe ;  /* 0x0ffffffe10107836 */ /* 0x001fcc0000000000 */
[----:B------:R-:W0:Y:S02]  /*1640*/  F2I.FTZ.U32.TRUNC.NTZ R17, R16 ;  /* 0x0000001000117305 */ /* 0x000e24000021f000 */
[----:B0-----:R-:W-:Y:S02]  /*1650*/  IMAD.MOV R5, RZ, RZ, -R17 ;  /* 0x000000ffff057224 */ /* 0x001fe400078e0a11 */
[----:B------:R-:W-:Y:S02]  /*1660*/  IMAD.MOV.U32 R16, RZ, RZ, RZ ;  /* 0x000000ffff107224 */ /* 0x000fe400078e00ff */
[----:B------:R-:W-:Y:S01]  /*1670*/  IMAD R6, R5, R14, RZ ;  /* 0x0000000e05067224 */ /* 0x000fe200078e02ff */
[----:B------:R-:W-:-:S03]  /*1680*/  IABS R5, R4 ;  /* 0x0000000400057213 */ /* 0x000fc60000000000 */
[----:B------:R-:W-:-:S06]  /*1690*/  IMAD.HI.U32 R6, R17, R6, R16 ;  /* 0x0000000611067227 */ /* 0x000fcc00078e0010 */
[----:B------:R-:W-:-:S05]  /*16a0*/  IMAD.HI.U32 R6, R6, R5, RZ ;  /* 0x0000000506067227 */ /* 0x000fca00078e00ff */
[----:B------:R-:W-:-:S05]  /*16b0*/  IADD3 R11, PT, PT, -R6, RZ, RZ ;  /* 0x000000ff060b7210 */ /* 0x000fca0007ffe1ff */
[----:B------:R-:W-:Y:S01]  /*16c0*/  IMAD R5, R14, R11, R5 ;  /* 0x0000000b0e057224 */ /* 0x000fe200078e0205 */
[----:B------:R-:W-:-:S04]  /*16d0*/  SHF.R.U32.HI R11, RZ, 0x4, R20 ;  /* 0x00000004ff0b7819 */ /* 0x000fc80000011614 */
[----:B------:R-:W-:-:S13]  /*16e0*/  ISETP.GT.U32.AND P0, PT, R14, R5, PT ;  /* 0x000000050e00720c */ /* 0x000fda0003f04070 */
[----:B------:R-:W-:Y:S02]  /*16f0*/  @!P0 IMAD.IADD R5, R5, 0x1, -R14 ;  /* 0x0000000105058824 */ /* 0x000fe400078e0a0e */
[----:B------:R-:W-:Y:S01]  /*1700*/  @!P0 VIADD R6, R6, 0x1 ;  /* 0x0000000106068836 */ /* 0x000fe20000000000 */
[----:B------:R-:W-:Y:S02]  /*1710*/  ISETP.NE.AND P0, PT, RZ, UR5, PT ;  /* 0x00000005ff007c0c */ /* 0x000fe4000bf05270 */
[----:B------:R-:W-:Y:S02]  /*1720*/  ISETP.GE.U32.AND P3, PT, R5, R14, PT ;  /* 0x0000000e0500720c */ /* 0x000fe40003f66070 */
[----:B------:R-:W-:Y:S02]  /*1730*/  LOP3.LUT R5, R4, UR5, RZ, 0x3c, !PT ;  /* 0x0000000504057c12 */ /* 0x000fe4000f8e3cff */
[----:B------:R-:W-:Y:S02]  /*1740*/  MOV R14, 0x400 ;  /* 0x00000400000e7802 */ /* 0x000fe40000000f00 */
[----:B------:R-:W-:-:S02]  /*1750*/  ISETP.GE.AND P2, PT, R5, RZ, PT ;  /* 0x000000ff0500720c */ /* 0x000fc40003f46270 */
[----:B---3--:R-:W-:Y:S02]  /*1760*/  LEA R4, R13, R14, 0x18 ;  /* 0x0000000e0d047211 */ /* 0x008fe400078ec0ff */
[----:B------:R-:W-:-:S03]  /*1770*/  LOP3.LUT R5, R20, 0xf, RZ, 0xc0, !PT ;  /* 0x0000000f14057812 */ /* 0x000fc600078ec0ff */
[----:B------:R-:W-:Y:S02]  /*1780*/  @P3 VIADD R6, R6, 0x1 ;  /* 0x0000000106063836 */ /* 0x000fe40000000000 */
[C-C-:B------:R-:W-:Y:S02]  /*1790*/  @!P1 IMAD R14, R11.reuse, 0x44, R4.reuse ;  /* 0x000000440b0e9824 */ /* 0x140fe400078e0204 */
[----:B------:R-:W-:Y:S02]  /*17a0*/  IMAD R4, R26, 0x44, R4 ;  /* 0x000000441a047824 */ /* 0x000fe400078e0204 */
[----:B------:R-:W-:Y:S01]  /*17b0*/  @!P2 IMAD.MOV R6, RZ, RZ, -R6 ;  /* 0x000000ffff06a224 */ /* 0x000fe200078e0a06 */
[----:B--2---:R-:W-:Y:S01]  /*17c0*/  ISETP.GE.AND P2, PT, R11, UR16, PT ;  /* 0x000000100b007c0c */ /* 0x004fe2000bf46270 */
[----:B------:R-:W-:Y:S01]  /*17d0*/  IMAD R25, R15, 0x4, R4 ;  /* 0x000000040f197824 */ /* 0x000fe200078e0204 */
[----:B------:R-:W-:Y:S02]  /*17e0*/  @!P0 LOP3.LUT R6, RZ, UR5, RZ, 0x33, !PT ;  /* 0x00000005ff068c12 */ /* 0x000fe4000f8e33ff */
[----:B------:R-:W-:-:S03]  /*17f0*/  @!P1 LEA R14, R5, R14, 0x2 ;  /* 0x0000000e050e9211 */ /* 0x000fc600078e10ff */
[----:B------:R-:W-:-:S06]  /*1800*/  IMAD R13, R6, UR4, RZ ;  /* 0x00000004060d7c24 */ /* 0x000fcc000f8e02ff */
[----:B------:R-:W-:Y:S05]  /*1810*/  @P2 BRA `(.L_x_143) ;  /* 0x00000000003c2947 */ /* 0x000fea0003800000 */
[----:B------:R-:W-:-:S04]  /*1820*/  UIADD3 UR5, UP0, UPT, UR7, -UR6, URZ ;  /* 0x8000000607057290 */ /* 0x000fc8000ff1e0ff */
[----:B------:R-:W-:Y:S02]  /*1830*/  UIADD3.X UR4, UPT, UPT, UR15, -0x1, URZ, UP0, !UPT ;  /* 0xffffffff0f047890 */ /* 0x000fe400087fe4ff */
[----:B------:R-:W-:-:S04]  /*1840*/  ISETP.LT.U32.AND P0, PT, R5, UR5, PT ;  /* 0x0000000505007c0c */ /* 0x000fc8000bf01070 */
[----:B------:R-:W-:-:S05]  /*1850*/  IMAD.U32 R4, RZ, RZ, UR4 ;  /* 0x00000004ff047e24 */ /* 0x000fca000f8e00ff */
[----:B------:R-:W-:-:S13]  /*1860*/  ISETP.GT.AND.EX P0, PT, R4, RZ, PT, P0 ;  /* 0x000000ff0400720c */ /* 0x000fda0003f04300 */
[----:B------:R-:W-:Y:S05]  /*1870*/  @!P0 BRA `(.L_x_143) ;  /* 0x0000000000248947 */ /* 0x000fea0003800000 */
[----:B------:R-:W0:Y:S01]  /*1880*/  LDCU.64 UR4, c[0x0][0x428] ;  /* 0x00008500ff0477ac */ /* 0x000e220008000a00 */
[----:B------:R-:W-:Y:S01]  /*1890*/  IADD3 R16, P0, PT, R5, UR6, RZ ;  /* 0x0000000605107c10 */ /* 0x000fe2000ff1e0ff */
[----:B------:R-:W-:-:S04]  /*18a0*/  IMAD R4, R11, UR15, RZ ;  /* 0x0000000f0b047c24 */ /* 0x000fc8000f8e02ff */
[----:B------:R-:W-:Y:S02]  /*18b0*/  IMAD.X R17, RZ, RZ, RZ, P0 ;  /* 0x000000ffff117224 */ /* 0x000fe400000e06ff */
[----:B------:R-:W-:-:S05]  /*18c0*/  IMAD.WIDE.U32 R16, R11, UR7, R16 ;  /* 0x000000070b107c25 */ /* 0x000fca000f8e0010 */
[----:B------:R-:W-:Y:S02]  /*18d0*/  IADD3 R4, PT, PT, R17, R4, RZ ;  /* 0x0000000411047210 */ /* 0x000fe40007ffe0ff */
[----:B0-----:R-:W-:-:S04]  /*18e0*/  LEA R18, P0, R16, UR4, 0x2 ;  /* 0x0000000410127c11 */ /* 0x001fc8000f8010ff */
[----:B------:R-:W-:-:S06]  /*18f0*/  LEA.HI.X R19, R16, UR5, R4, 0x2, P0 ;  /* 0x0000000510137c11 */ /* 0x000fcc00080f1404 */
[----:B------:R0:W5:Y:S03]  /*1900*/  LDG.E R19, desc[UR12][R18.64] ;  /* 0x0000000c12137981 */ /* 0x000166000c1e1900 */
.L_x_143:
[----:B------:R-:W-:Y:S05]  /*1910*/  BSYNC.RECONVERGENT B0 ;  /* 0x0000000000007941 */ /* 0x000fea0003800200 */
.L_x_142:
[----:B-----5:R1:W-:Y:S01]  /*1920*/  @!P1 STS [R14], R19 ;  /* 0x000000130e009388 */ /* 0x0203e20000000800 */
[----:B------:R-:W2:Y:S01]  /*1930*/  LDC R11, c[0x0][0x3e0] ;  /* 0x0000f800ff0b7b82 */ /* 0x000ea20000000800 */
[-C--:B------:R-:W-:Y:S01]  /*1940*/  IABS R17, R13.reuse ;  /* 0x0000000d00117213 */ /* 0x080fe20000000000 */
[----:B------:R-:W-:Y:S06]  /*1950*/  BSSY.RECONVERGENT B1, `(.L_x_144) ;  /* 0x0000176000017945 */ /* 0x000fec0003800200 */
[----:B------:R-:W-:Y:S01]  /*1960*/  BAR.SYNC.DEFER_BLOCKING 0x0 ;  /* 0x0000000000007b1d */ /* 0x000fe20000010000 */
[----:B------:R-:W-:Y:S01]  /*1970*/  ISETP.NE.AND P5, PT, R13, RZ, PT ;  /* 0x000000ff0d00720c */ /* 0x000fe20003fa5270 */
[----:B------:R-:W-:Y:S01]  /*1980*/  IMAD.IADD R28, R0, 0x1, R17 ;  /* 0x00000001001c7824 */ /* 0x000fe200078e0211 */
[----:B------:R-:W-:-:S05]  /*1990*/  IABS R0, R13 ;  /* 0x0000000d00007213 */ /* 0x000fca0000000000 */
[----:B------:R-:W-:Y:S01]  /*19a0*/  IMAD.MOV R0, RZ, RZ, -R0 ;  /* 0x000000ffff007224 */ /* 0x000fe200078e0a00 */
[----:B-1----:R-:W1:Y:S01]  /*19b0*/  I2F.RP R14, R17 ;  /* 0x00000011000e7306 */ /* 0x002e620000209400 */
[----:B--2---:R-:W-:Y:S01]  /*19c0*/  IABS R4, R11 ;  /* 0x0000000b00047213 */ /* 0x004fe20000000000 */
[----:B------:R-:W2:Y:S06]  /*19d0*/  @!P1 LDS R24, [R25] ;  /* 0x0000000019189984 */ /* 0x000eac0000000800 */
[----:B------:R-:W3:Y:S08]  /*19e0*/  I2F.RP R21, R4 ;  /* 0x0000000400157306 */ /* 0x000ef00000209400 */
[----:B-1----:R-:W1:Y:S08]  /*19f0*/  MUFU.RCP R34, R14 ;  /* 0x0000000e00227308 */ /* 0x002e700000001000 */
[----:B---3--:R-:W3:Y:S01]  /*1a00*/  MUFU.RCP R30, R21 ;  /* 0x00000015001e7308 */ /* 0x008ee20000001000 */
[----:B-1----:R-:W-:-:S07]  /*1a10*/  VIADD R34, R34, 0xffffffe ;  /* 0x0ffffffe22227836 */ /* 0x002fce0000000000 */
[----:B------:R1:W-:Y:S01]  /*1a20*/  F2I.FTZ.U32.TRUNC.NTZ R35, R34 ;  /* 0x0000002200237305 */ /* 0x0003e2000021f000 */
[----:B---3--:R-:W-:Y:S01]  /*1a30*/  VIADD R30, R30, 0xffffffe ;  /* 0x0ffffffe1e1e7836 */ /* 0x008fe20000000000 */
[----:B--2---:R-:W2:Y:S06]  /*1a40*/  SHFL.BFLY PT, R27, R24, 0x4, 0x1f ;  /* 0x0c801f00181b7f89 */ /* 0x004eac00000e0000 */
[----:B------:R3:W4:Y:S01]  /*1a50*/  F2I.FTZ.U32.TRUNC.NTZ R31, R30 ;  /* 0x0000001e001f7305 */ /* 0x000722000021f000 */
[----:B-1----:R-:W-:Y:S02]  /*1a60*/  IMAD.MOV.U32 R34, RZ, RZ, RZ ;  /* 0x000000ffff227224 */ /* 0x002fe400078e00ff */
[----:B---3--:R-:W-:Y:S01]  /*1a70*/  HFMA2 R30, -RZ, RZ, 0, 0 ;  /* 0x00000000ff1e7431 */ /* 0x008fe200000001ff */
[----:B--2---:R-:W-:-:S05]  /*1a80*/  FMNMX.FTZ R27, R27, R24, !PT ;  /* 0x000000181b1b7209 */ /* 0x004fca0007810000 */
[----:B------:R-:W1:Y:S02]  /*1a90*/  SHFL.BFLY PT, R16, R27, 0x2, 0x1f ;  /* 0x0c401f001b107f89 */ /* 0x000e6400000e0000 */
[----:B-1----:R-:W-:Y:S01]  /*1aa0*/  FMNMX.FTZ R16, R27, R16, !PT ;  /* 0x000000101b107209 */ /* 0x002fe20007810000 */
[----:B----4-:R-:W-:-:S04]  /*1ab0*/  IMAD.MOV R27, RZ, RZ, -R31 ;  /* 0x000000ffff1b7224 */ /* 0x010fc800078e0a1f */
[----:B------:R-:W1:Y:S02]  /*1ac0*/  SHFL.BFLY PT, R5, R16, 0x1, 0x1f ;  /* 0x0c201f0010057f89 */ /* 0x000e6400000e0000 */
[----:B-1----:R-:W-:Y:S01]  /*1ad0*/  FMNMX.FTZ R5, R16, R5, !PT ;  /* 0x0000000510057209 */ /* 0x002fe20007810000 */
[----:B------:R-:W-:-:S03]  /*1ae0*/  IMAD.MOV R16, RZ, RZ, -R35 ;  /* 0x000000ffff107224 */ /* 0x000fc600078e0a23 */
[C---:B------:R-:W-:Y:S01]  /*1af0*/  FSETP.NEU.FTZ.AND P0, PT, R5.reuse, -INF , PT ;  /* 0xff8000000500780b */ /* 0x040fe20003f1d000 */
[----:B------:R-:W-:Y:S01]  /*1b00*/  IMAD R21, R16, R17, RZ ;  /* 0x0000001110157224 */ /* 0x000fe200078e02ff */
[----:B------:R-:W-:Y:S02]  /*1b10*/  IABS R16, R28 ;  /* 0x0000001c00107213 */ /* 0x000fe40000000000 */
[----:B------:R-:W-:Y:S01]  /*1b20*/  FSEL R5, R5, RZ, P0 ;  /* 0x000000ff05057208 */ /* 0x000fe20000000000 */
[----:B------:R-:W-:-:S04]  /*1b30*/  IMAD.HI.U32 R21, R35, R21, R34 ;  /* 0x0000001523157227 */ /* 0x000fc800078e0022 */
[----:B0-----:R-:W-:Y:S02]  /*1b40*/  FADD.FTZ R18, -R5, R24 ;  /* 0x0000001805127221 */ /* 0x001fe40000010100 */
[----:B------:R-:W-:-:S04]  /*1b50*/  IMAD.HI.U32 R21, R21, R16, RZ ;  /* 0x0000001015157227 */ /* 0x000fc800078e00ff */
[----:B------:R-:W-:Y:S01]  /*1b60*/  FMUL.FTZ R18, R18, 1.4426950216293334961 ;  /* 0x3fb8aa3b12127820 */ /* 0x000fe20000410000 */
[----:B------:R-:W-:-:S05]  /*1b70*/  IMAD R0, R21, R0, R16 ;  /* 0x0000000015007224 */ /* 0x000fca00078e0210 */
[----:B------:R-:W0:Y:S01]  /*1b80*/  MUFU.EX2 R18, R18 ;  /* 0x0000001200127308 */ /* 0x000e220000000800 */
[----:B------:R-:W-:-:S13]  /*1b90*/  ISETP.GT.U32.AND P2, PT, R17, R0, PT ;  /* 0x000000001100720c */ /* 0x000fda0003f44070 */
[----:B------:R-:W-:Y:S01]  /*1ba0*/  @!P2 IMAD.IADD R0, R0, 0x1, -R17 ;  /* 0x000000010000a824 */ /* 0x000fe200078e0a11 */
[----:B------:R-:W-:Y:S01]  /*1bb0*/  @!P2 IADD3 R21, PT, PT, R21, 0x1, RZ ;  /* 0x000000011515a810 */ /* 0x000fe20007ffe0ff */
[----:B0-----:R-:W0:Y:S03]  /*1bc0*/  SHFL.BFLY PT, R19, R18, 0x4, 0x1f ;  /* 0x0c801f0012137f89 */ /* 0x001e2600000e0000 */
[-C--:B------:R-:W-:Y:S02]  /*1bd0*/  ISETP.GE.U32.AND P1, PT, R0, R17.reuse, PT ;  /* 0x000000110000720c */ /* 0x080fe40003f26070 */
[C---:B------:R-:W-:Y:S02]  /*1be0*/  LOP3.LUT R0, R28.reuse, R17, RZ, 0x3c, !PT ;  /* 0x000000111c007212 */ /* 0x040fe400078e3cff */
[----:B------:R-:W-:Y:S02]  /*1bf0*/  LOP3.LUT R28, R28, R11, RZ, 0x3c, !PT ;  /* 0x0000000b1c1c7212 */ /* 0x000fe400078e3cff */
[----:B------:R-:W-:-:S02]  /*1c00*/  ISETP.GE.AND P3, PT, R0, RZ, PT ;  /* 0x000000ff0000720c */ /* 0x000fc40003f66270 */
[----:B------:R-:W-:Y:S02]  /*1c10*/  ISETP.GE.AND P2, PT, R28, RZ, PT ;  /* 0x000000ff1c00720c */ /* 0x000fe40003f46270 */
[----:B------:R-:W-:-:S03]  /*1c20*/  SHF.R.S32.HI R0, RZ, 0x1f, R13 ;  /* 0x0000001fff007819 */ /* 0x000fc6000001140d */
[----:B------:R-:W-:-:S06]  /*1c30*/  @P1 VIADD R21, R21, 0x1 ;  /* 0x0000000115151836 */ /* 0x000fcc0000000000 */
[----:B------:R-:W-:Y:S01]  /*1c40*/  @!P3 IMAD.MOV R21, RZ, RZ, -R21 ;  /* 0x000000ffff15b224 */ /* 0x000fe200078e0a15 */
[----:B------:R-:W-:Y:S01]  /*1c50*/  ISETP.NE.AND P3, PT, R6, RZ, PT ;  /* 0x000000ff0600720c */ /* 0x000fe20003f65270 */
[----:B0-----:R-:W-:Y:S01]  /*1c60*/  FADD.FTZ R19, R18, R19 ;  /* 0x0000001312137221 */ /* 0x001fe20000010000 */
[----:B------:R-:W-:Y:S01]  /*1c70*/  IMAD R18, R27, R4, RZ ;  /* 0x000000041b127224 */ /* 0x000fe200078e02ff */
[----:B------:R-:W-:Y:S02]  /*1c80*/  @!P5 LOP3.LUT R21, RZ, R17, RZ, 0x33, !PT ;  /* 0x00000011ff15d212 */ /* 0x000fe400078e33ff */
[----:B------:R-:W-:Y:S01]  /*1c90*/  SEL R17, RZ, 0x1, !P3 ;  /* 0x00000001ff117807 */ /* 0x000fe20005800000 */
[----:B------:R-:W0:Y:S01]  /*1ca0*/  SHFL.BFLY PT, R14, R19, 0x2, 0x1f ;  /* 0x0c401f00130e7f89 */ /* 0x000e2200000e0000 */
[----:B------:R-:W-:Y:S02]  /*1cb0*/  IMAD.HI.U32 R18, R31, R18, R30 ;  /* 0x000000121f127227 */ /* 0x000fe400078e001e */
[----:B------:R-:W-:-:S04]  /*1cc0*/  LOP3.LUT R17, R0, R17, RZ, 0xfc, !PT ;  /* 0x0000001100117212 */ /* 0x000fc800078efcff */
[----:B------:R-:W-:-:S04]  /*1cd0*/  IMAD.HI.U32 R18, R18, R16, RZ ;  /* 0x0000001012127227 */ /* 0x000fc800078e00ff */
[----:B0-----:R-:W-:Y:S01]  /*1ce0*/  FADD.FTZ R27, R19, R14 ;  /* 0x0000000e131b7221 */ /* 0x001fe20000010000 */
[----:B------:R-:W-:-:S04]  /*1cf0*/  IMAD.MOV R19, RZ, RZ, -R18 ;  /* 0x000000ffff137224 */ /* 0x000fc800078e0a12 */
[----:B------:R-:W0:Y:S01]  /*1d00*/  SHFL.BFLY PT, R14, R27, 0x1, 0x1f ;  /* 0x0c201f001b0e7f89 */ /* 0x000e2200000e0000 */
[----:B------:R-:W-:-:S05]  /*1d10*/  IMAD R19, R4, R19, R16 ;  /* 0x0000001304137224 */ /* 0x000fca00078e0210 */
[----:B------:R-:W-:-:S13]  /*1d20*/  ISETP.GT.U32.AND P0, PT, R4, R19, PT ;  /* 0x000000130400720c */ /* 0x000fda0003f04070 */
[----:B------:R-:W-:Y:S02]  /*1d30*/  @!P0 IMAD.IADD R19, R19, 0x1, -R4 ;  /* 0x0000000113138824 */ /* 0x000fe400078e0a04 */
[----:B------:R-:W-:Y:S01]  /*1d40*/  @!P0 VIADD R18, R18, 0x1 ;  /* 0x0000000112128836 */ /* 0x000fe20000000000 */
[----:B------:R-:W-:Y:S01]  /*1d50*/  ISETP.NE.AND P0, PT, R11, RZ, PT ;  /* 0x000000ff0b00720c */ /* 0x000fe20003f05270 */
[----:B0-----:R-:W-:Y:S01]  /*1d60*/  FADD.FTZ R14, R27, R14 ;  /* 0x0000000e1b0e7221 */ /* 0x001fe20000010000 */
[----:B------:R-:W-:Y:S02]  /*1d70*/  ISETP.GE.U32.AND P4, PT, R19, R4, PT ;  /* 0x000000041300720c */ /* 0x000fe40003f86070 */
[----:B------:R-:W-:Y:S02]  /*1d80*/  SHF.R.S32.HI R19, RZ, 0x1f, R21 ;  /* 0x0000001fff137819 */ /* 0x000fe40000011415 */
[----:B------:R-:W-:-:S09]  /*1d90*/  FSETP.NE.FTZ.AND P1, PT, R14, RZ, PT ;  /* 0x000000ff0e00720b */ /* 0x000fd20003f35000 */
[----:B------:R-:W-:-:S04]  /*1da0*/  @P4 IADD3 R18, PT, PT, R18, 0x1, RZ ;  /* 0x0000000112124810 */ /* 0x000fc80007ffe0ff */
[----:B------:R-:W0:Y:S01]  /*1db0*/  @P1 MUFU.LG2 R14, R14 ;  /* 0x0000000e000e1308 */ /* 0x000e220000000c00 */
[----:B------:R-:W-:Y:S01]  /*1dc0*/  @!P2 IMAD.MOV R18, RZ, RZ, -R18 ;  /* 0x000000ffff12a224 */ /* 0x000fe200078e0a12 */
[----:B------:R-:W-:Y:S02]  /*1dd0*/  @!P0 LOP3.LUT R18, RZ, R11, RZ, 0x33, !PT ;  /* 0x0000000bff128212 */ /* 0x000fe400078e33ff */
[----:B------:R-:W-:Y:S02]  /*1de0*/  LOP3.LUT P0, RZ, R20, 0x387, RZ, 0xc0, !PT ;  /* 0x0000038714ff7812 */ /* 0x000fe4000780c0ff */
[----:B------:R-:W-:Y:S01]  /*1df0*/  ISETP.LT.U32.AND P2, PT, R22, R21, PT ;  /* 0x000000151600720c */ /* 0x000fe20003f41070 */
[----:B------:R-:W-:-:S03]  /*1e00*/  IMAD R4, R18, UR11, RZ ;  /* 0x0000000b12047c24 */ /* 0x000fc6000f8e02ff */
[----:B------:R-:W-:Y:S01]  /*1e10*/  ISETP.LT.AND.EX P2, PT, R23, R19, PT, P2 ;  /* 0x000000131700720c */ /* 0x000fe20003f41320 */
[----:B------:R-:W-:Y:S02]  /*1e20*/  IMAD.MOV.U32 R23, RZ, RZ, 0x7f800000 ;  /* 0x7f800000ff177424 */ /* 0x000fe400078e00ff */
[----:B------:R-:W-:Y:S01]  /*1e30*/  IMAD R4, R17, R4, RZ ;  /* 0x0000000411047224 */ /* 0x000fe200078e02ff */
[----:B------:R-:W-:Y:S01]  /*1e40*/  SEL R6, R22, R21, P2 ;  /* 0x0000001516067207 */ /* 0x000fe20001000000 */
[----:B0-----:R-:W-:Y:S01]  /*1e50*/  @P1 FFMA.FTZ R23, R14, 0.69314718246459960938, R5 ;  /* 0x3f3172180e171823 */ /* 0x001fe20000010005 */
[----:B------:R-:W-:Y:S01]  /*1e60*/  IMAD R5, R13, UR9, RZ ;  /* 0x000000090d057c24 */ /* 0x000fe2000f8e02ff */
[----:B------:R-:W-:Y:S05]  /*1e70*/  @P0 BRA `(.L_x_145) ;  /* 0x00000010008c0947 */ /* 0x000fea0003800000 */
        /* <DEDUP_REMOVED lines=28> */
[----:B------:R-:W-:Y:S01]  /*2040*/  ISETP.NE.U32.AND P0, PT, R34, RZ, PT ;  /* 0x000000ff2200720c */ /* 0x000fe20003f05070 */
[----:B------:R-:W-:-:S06]  /*2050*/  HFMA2 R31, -RZ, RZ, 0, 0 ;  /* 0x00000000ff1f7431 */ /* 0x000fcc00000001ff */
[----:B0-----:R-:W0:Y:S02]  /*2060*/  MUFU.RCP R16, R14 ;  /* 0x0000000e00107308 */ /* 0x001e240000001000 */
[----:B0-----:R-:W-:-:S06]  /*2070*/  IADD3 R16, PT, PT, R16, 0xffffffe, RZ ;  /* 0x0ffffffe10107810 */ /* 0x001fcc0007ffe0ff */
        /* <DEDUP_REMOVED lines=18> */
.L_x_147:
[----:B------:R-:W-:Y:S01]  /*21a0*/  IMAD.MOV.U32 R36, RZ, RZ, R30 ;  /* 0x000000ffff247224 */ /* 0x000fe200078e001e */
[----:B------:R-:W-:Y:S01]  /*21b0*/  MOV R19, RZ ;  /* 0x000000ff00137202 */ /* 0x000fe20000000f00 */
[----:B------:R-:W-:Y:S01]  /*21c0*/  IMAD.MOV.U32 R18, RZ, RZ, R34 ;  /* 0x000000ffff127224 */ /* 0x000fe200078e0022 */
[----:B------:R-:W-:Y:S02]  /*21d0*/  MOV R16, 0x21f0 ;  /* 0x000021f000107802 */ /* 0x000fe40000000f00 */
[----:B------:R-:W-:Y:S05]  /*21e0*/  CALL.REL.NOINC `($__internal_4_$__cuda_sm20_div_s64) ;  /* 0x0000001c00b87944 */ /* 0x000fea0003c00000 */
[----:B------:R-:W-:Y:S02]  /*21f0*/  IADD3 R11, PT, PT, -R14, RZ, RZ ;  /* 0x000000ff0e0b7210 */ /* 0x000fe40007ffe1ff */
[----:B------:R-:W-:-:S03]  /*2200*/  MOV R31, R13 ;  /* 0x0000000d001f7202 */ /* 0x000fc60000000f00 */
[----:B------:R-:W-:Y:S01]  /*2210*/  IMAD R11, R34, R11, R30 ;  /* 0x0000000b220b7224 */ /* 0x000fe200078e021e */
[----:B------:R-:W-:-:S07]  /*2220*/  MOV R30, R14 ;  /* 0x0000000e001e7202 */ /* 0x000fce0000000f00 */
.L_x_148:
[----:B------:R-:W-:Y:S01]  /*2230*/  IABS R17, UR14 ;  /* 0x0000000e00117c13 */ /* 0x000fe20008000000 */
[----:B------:R-:W-:Y:S01]  /*2240*/  IMAD R3, R3, R12, RZ ;  /* 0x0000000c03037224 */ /* 0x000fe200078e02ff */
[----:B------:R-:W-:Y:S01]  /*2250*/  IABS R13, UR14 ;  /* 0x0000000e000d7c13 */ /* 0x000fe20008000000 */
[----:B------:R-:W-:Y:S01]  /*2260*/  BSSY.RECONVERGENT B0, `(.L_x_149) ;  /* 0x0000040000007945 */ /* 0x000fe20003800200 */
[----:B------:R-:W0:Y:S01]  /*2270*/  I2F.U32.RP R21, R17 ;  /* 0x0000001100157306 */ /* 0x000e220000209000 */
[----:B------:R-:W-:Y:S01]  /*2280*/  IABS R14, R11 ;  /* 0x0000000b000e7213 */ /* 0x000fe20000000000 */
[----:B------:R-:W-:Y:S01]  /*2290*/  IMAD R3, R9, R2, R3 ;  /* 0x0000000209037224 */ /* 0x000fe200078e0203 */
[----:B------:R-:W-:-:S04]  /*22a0*/  LOP3.LUT R2, R11, UR14, RZ, 0x3c, !PT ;  /* 0x0000000e0b027c12 */ /* 0x000fc8000f8e3cff */
[----:B------:R-:W-:Y:S01]  /*22b0*/  ISETP.GE.AND P0, PT, R2, RZ, PT ;  /* 0x000000ff0200720c */ /* 0x000fe20003f06270 */
[----:B0-----:R-:W0:Y:S02]  /*22c0*/  MUFU.RCP R18, R21 ;  /* 0x0000001500127308 */ /* 0x001e240000001000 */
[----:B0-----:R-:W-:-:S06]  /*22d0*/  VIADD R18, R18, 0xffffffe ;  /* 0x0ffffffe12127836 */ /* 0x001fcc0000000000 */
[----:B------:R-:W0:Y:S02]  /*22e0*/  F2I.FTZ.U32.TRUNC.NTZ R19, R18 ;  /* 0x0000001200137305 */ /* 0x000e24000021f000 */
[----:B0-----:R-:W-:Y:S01]  /*22f0*/  IMAD.MOV R16, RZ, RZ, -R19 ;  /* 0x000000ffff107224 */ /* 0x001fe200078e0a13 */
[----:B------:R-:W-:-:S03]  /*2300*/  MOV R18, RZ ;  /* 0x000000ff00127202 */ /* 0x000fc60000000f00 */
[----:B------:R-:W-:-:S04]  /*2310*/  IMAD R16, R16, R17, RZ ;  /* 0x0000001110107224 */ /* 0x000fc800078e02ff */
        /* <DEDUP_REMOVED lines=8> */
[----:B------:R-:W-:-:S06]  /*23a0*/  IMAD R3, R3, R32, RZ ;  /* 0x0000002003037224 */ /* 0x000fcc00078e02ff */
        /* <DEDUP_REMOVED lines=36> */
.L_x_150:
[----:B------:R-:W-:Y:S01]  /*25f0*/  IMAD.MOV.U32 R36, RZ, RZ, R30 ;  /* 0x000000ffff247224 */ /* 0x000fe200078e001e */
[----:B------:R-:W-:Y:S01]  /*2600*/  MOV R19, R31 ;  /* 0x0000001f00137202 */ /* 0x000fe20000000f00 */
[----:B------:R-:W-:Y:S01]  /*2610*/  IMAD.MOV.U32 R18, RZ, RZ, R34 ;  /* 0x000000ffff127224 */ /* 0x000fe200078e0022 */
[----:B------:R-:W-:Y:S02]  /*2620*/  MOV R16, 0x2640 ;  /* 0x0000264000107802 */ /* 0x000fe40000000f00 */
[----:B------:R-:W-:Y:S05]  /*2630*/  CALL.REL.NOINC `($__internal_4_$__cuda_sm20_div_s64) ;  /* 0x0000001800a47944 */ /* 0x000fea0003c00000 */
[----:B------:R-:W-:-:S05]  /*2640*/  IADD3 R31, PT, PT, -R14, RZ, RZ ;  /* 0x000000ff0e1f7210 */ /* 0x000fca0007ffe1ff */
[----:B------:R-:W-:Y:S02]  /*2650*/  IMAD R31, R31, R34, R30 ;  /* 0x000000221f1f7224 */ /* 0x000fe400078e021e */
.L_x_151:
[----:B------:R-:W-:Y:S05]  /*2660*/  BSYNC.RECONVERGENT B0 ;  /* 0x0000000000007941 */ /* 0x000fea0003800200 */
.L_x_149:
[----:B------:R-:W-:Y:S01]  /*2670*/  IABS R16, R12 ;  /* 0x0000000c00107213 */ /* 0x000fe20000000000 */
[----:B------:R-:W0:Y:S01]  /*2680*/  LDC R22, c[0x0][0x3e0] ;  /* 0x0000f800ff167b82 */ /* 0x000e220000000800 */
[----:B------:R-:W-:Y:S01]  /*2690*/  IABS R11, R7 ;  /* 0x00000007000b7213 */ /* 0x000fe20000000000 */
[----:B------:R-:W1:Y:S01]  /*26a0*/  LDCU UR15, c[0x0][0x430] ;  /* 0x00008600ff0f77ac */ /* 0x000e620008000800 */
[----:B------:R-:W2:Y:S01]  /*26b0*/  I2F.U32.RP R17, R16 ;  /* 0x0000001000117306 */ /* 0x000ea20000209000 */
[----:B------:R-:W-:Y:S02]  /*26c0*/  IABS R13, R9 ;  /* 0x00000009000d7213 */ /* 0x000fe40000000000 */
[----:B------:R-:W-:Y:S01]  /*26d0*/  IABS R21, R6 ;  /* 0x0000000600157213 */ /* 0x000fe20000000000 */
[----:B------:R-:W3:Y:S01]  /*26e0*/  LDCU UR4, c[0x0][0x434] ;  /* 0x00008680ff0477ac */ /* 0x000ee20008000800 */
[----:B------:R-:W-:Y:S02]  /*26f0*/  IABS R27, R31 ;  /* 0x0000001f001b7213 */ /* 0x000fe40000000000 */
[----:B------:R-:W-:Y:S01]  /*2700*/  ISETP.NE.AND P5, PT, R12, RZ, PT ;  /* 0x000000ff0c00720c */ /* 0x000fe20003fa5270 */
[----:B------:R-:W4:Y:S08]  /*2710*/  I2F.U32.RP R18, R11 ;  /* 0x0000000b00127306 */ /* 0x000f300000209000 */
[----:B--2---:R-:W2:Y:S01]  /*2720*/  MUFU.RCP R17, R17 ;  /* 0x0000001100117308 */ /* 0x004ea20000001000 */
[----:B-1----:R-:W-:Y:S01]  /*2730*/  USEL UR15, UR15, 0x1, UP1 ;  /* 0x000000010f0f7887 */ /* 0x002fe20008800000 */
[----:B0-----:R-:W-:-:S03]  /*2740*/  ISETP.LT.U32.AND P0, PT, R22, 0x1, PT ;  /* 0x000000011600780c */ /* 0x001fc60003f01070 */
[----:B------:R-:W-:-:S03]  /*2750*/  USHF.R.S32.HI UR5, URZ, 0x1f, UR15 ;  /* 0x0000001fff057899 */ /* 0x000fc6000801140f */
[----:B----4-:R-:W0:Y:S01]  /*2760*/  MUFU.RCP R34, R18 ;  /* 0x0000001200227308 */ /* 0x010e220000001000 */
[----:B------:R-:W-:Y:S01]  /*2770*/  ISETP.LT.AND.EX P0, PT, R0, RZ, PT, P0 ;  /* 0x000000ff0000720c */ /* 0x000fe20003f01300 */
[----:B---3--:R-:W-:Y:S01]  /*2780*/  UIMAD UR4, UR15, UR4, URZ ;  /* 0x000000040f0472a4 */ /* 0x008fe2000f8e02ff */
[----:B------:R-:W-:Y:S02]  /*2790*/  IABS R0, R7 ;  /* 0x0000000700007213 */ /* 0x000fe40000000000 */
[----:B------:R-:W-:-:S03]  /*27a0*/  SEL R22, R22, 0x1, P0 ;  /* 0x0000000116167807 */ /* 0x000fc60000000000 */
[----:B------:R-:W-:Y:S01]  /*27b0*/  I2F.U32.RP R33, R13 ;  /* 0x0000000d00217306 */ /* 0x000fe20000209000 */
[----:B--2---:R-:W-:Y:S01]  /*27c0*/  VIADD R36, R17, 0xffffffe ;  /* 0x0ffffffe11247836 */ /* 0x004fe20000000000 */
[----:B------:R-:W-:Y:S01]  /*27d0*/  IABS R19, R22 ;  /* 0x0000001600137213 */ /* 0x000fe20000000000 */
[----:B------:R-:W-:-:S05]  /*27e0*/  IMAD.MOV R0, RZ, RZ, -R0 ;  /* 0x000000ffff007224 */ /* 0x000fca00078e0a00 */
[----:B------:R-:W1:Y:S01]  /*27f0*/  F2I.FTZ.U32.TRUNC.NTZ R37, R36 ;  /* 0x0000002400257305 */ /* 0x000e62000021f000 */
[----:B0-----:R-:W-:Y:S01]  /*2800*/  VIADD R34, R34, 0xffffffe ;  /* 0x0ffffffe22227836 */ /* 0x001fe20000000000 */
[----:B------:R-:W-:-:S04]  /*2810*/  IABS R18, R12 ;  /* 0x0000000c00127213 */ /* 0x000fc80000000000 */
[----:B------:R-:W-:Y:S02]  /*2820*/  IADD3 R18, PT, PT, RZ, -R18, RZ ;  /* 0x80000012ff127210 */ /* 0x000fe40007ffe0ff */
[----:B------:R-:W0:Y:S01]  /*2830*/  F2I.FTZ.U32.TRUNC.NTZ R35, R34 ;  /* 0x0000002200237305 */ /* 0x000e22000021f000 */
[----:B-1----:R-:W-:-:S07]  /*2840*/  IMAD.MOV R17, RZ, RZ, -R37 ;  /* 0x000000ffff117224 */ /* 0x002fce00078e0a25 */
[----:B------:R-:W1:Y:S01]  /*2850*/  I2F.U32.RP R28, R19 ;  /* 0x00000013001c7306 */ /* 0x000e620000209000 */
[----:B------:R-:W-:Y:S02]  /*2860*/  IMAD.MOV.U32 R36, RZ, RZ, RZ ;  /* 0x000000ffff247224 */ /* 0x000fe400078e00ff */
[----:B------:R-:W-:Y:S02]  /*2870*/  IMAD R17, R17, R16, RZ ;  /* 0x0000001011117224 */ /* 0x000fe400078e02ff */
[----:B0-----:R-:W-:-:S03]  /*2880*/  IMAD.MOV R30, RZ, RZ, -R35 ;  /* 0x000000ffff1e7224 */ /* 0x001fc600078e0a23 */
[----:B------:R-:W0:Y:S01]  /*2890*/  MUFU.RCP R33, R33 ;  /* 0x0000002100217308 */ /* 0x000e220000001000 */
[----:B------:R-:W-:Y:S02]  /*28a0*/  IMAD.MOV.U32 R34, RZ, RZ, RZ ;  /* 0x000000ffff227224 */ /* 0x000fe400078e00ff */
[----:B------:R-:W-:Y:S02]  /*28b0*/  IMAD R30, R30, R11, RZ ;  /* 0x0000000b1e1e7224 */ /* 0x000fe400078e02ff */
[----:B------:R-:W-:Y:S01]  /*28c0*/  IMAD.HI.U32 R32, R37, R17, R36 ;  /* 0x0000001125207227 */ /* 0x000fe200078e0024 */
[----:B------:R-:W-:Y:S02]  /*28d0*/  IABS R17, R14 ;  /* 0x0000000e00117213 */ /* 0x000fe40000000000 */
[----:B-1----:R-:W1:Y:S01]  /*28e0*/  MUFU.RCP R28, R28 ;  /* 0x0000001c001c7308 */ /* 0x002e620000001000 */
[----:B------:R-:W-:-:S04]  /*28f0*/  IMAD.HI.U32 R30, R35, R30, R34 ;  /* 0x0000001e231e7227 */ /* 0x000fc800078e0022 */
[----:B------:R-:W-:-:S04]  /*2900*/  IMAD.HI.U32 R34, R32, R27, RZ ;  /* 0x0000001b20227227 */ /* 0x000fc800078e00ff */
[----:B------:R-:W-:Y:S01]  /*2910*/  HFMA2 R32, -RZ, RZ, 0, 0 ;  /* 0x00000000ff207431 */ /* 0x000fe200000001ff */
[----:B------:R-:W2:Y:S01]  /*2920*/  I2F.U32.RP R29, R21 ;  /* 0x00000015001d7306 */ /* 0x000ea20000209000 */
[----:B0-----:R-:W-:Y:S01]  /*2930*/  IADD3 R33, PT, PT, R33, 0xffffffe, RZ ;  /* 0x0ffffffe21217810 */ /* 0x001fe20007ffe0ff */
[----:B------:R-:W-:-:S04]  /*2940*/  IMAD.HI.U32 R30, R30, R17, RZ ;  /* 0x000000111e1e7227 */ /* 0x000fc800078e00ff */
[----:B------:R-:W-:Y:S01]  /*2950*/  IMAD R27, R34, R18, R27 ;  /* 0x00000012221b7224 */ /* 0x000fe200078e021b */
[----:B------:R-:W-:Y:S01]  /*2960*/  LOP3.LUT R18, R14, R7, RZ, 0x3c, !PT ;  /* 0x000000070e127212 */ /* 0x000fe200078e3cff */
[----:B------:R-:W0:Y:S01]  /*2970*/  F2I.FTZ.U32.TRUNC.NTZ R33, R33 ;  /* 0x0000002100217305 */ /* 0x000e22000021f000 */
[----:B------:R-:W-:Y:S02]  /*2980*/  IMAD R0, R30, R0, R17 ;  /* 0x000000001e007224 */ /* 0x000fe400078e0211 */
[----:B-1----:R-:W-:Y:S01]  /*2990*/  VIADD R28, R28, 0xffffffe ;  /* 0x0ffffffe1c1c7836 */ /* 0x002fe20000000000 */
[----:B------:R-:W-:Y:S02]  /*29a0*/  ISETP.GT.U32.AND P3, PT, R16, R27, PT ;  /* 0x0000001b1000720c */ /* 0x000fe40003f64070 */
[----:B------:R-:W-:Y:S02]  /*29b0*/  ISETP.GT.U32.AND P1, PT, R11, R0, PT ;  /* 0x000000000b00720c */ /* 0x000fe40003f24070 */
[----:B--2---:R-:W1:Y:S01]  /*29c0*/  MUFU.RCP R29, R29 ;  /* 0x0000001d001d7308 */ /* 0x004e620000001000 */
[----:B------:R-:W-:-:S02]  /*29d0*/  ISETP.GE.AND P0, PT, R18, RZ, PT ;  /* 0x000000ff1200720c */ /* 0x000fc40003f06270 */
[----:B------:R-:W-:Y:S01]  /*29e0*/  IABS R18, R9 ;  /* 0x0000000900127213 */ /* 0x000fe20000000000 */
[----:B0-----:R-:W-:-:S04]  /*29f0*/  IMAD.MOV R17, RZ, RZ, -R33 ;  /* 0x000000ffff117224 */ /* 0x001fc800078e0a21 */
[----:B------:R-:W0:Y:S01]  /*2a00*/  F2I.FTZ.U32.TRUNC.NTZ R37, R28 ;  /* 0x0000001c00257305 */ /* 0x000e22000021f000 */
[----:B------:R-:W-:Y:S02]  /*2a10*/  @!P3 IMAD.IADD R27, R27, 0x1, -R16 ;  /* 0x000000011b1bb824 */ /* 0x000fe400078e0a10 */
[----:B------:R-:W-:Y:S02]  /*2a20*/  IMAD R17, R17, R13, RZ ;  /* 0x0000000d11117224 */ /* 0x000fe400078e02ff */
[----:B------:R-:W-:Y:S01]  /*2a30*/  @!P1 IMAD.IADD R0, R0, 0x1, -R11 ;  /* 0x0000000100009824 */ /* 0x000fe200078e0a0b */
[----:B------:R-:W-:Y:S01]  /*2a40*/  ISETP.GE.U32.AND P6, PT, R27, R16, PT ;  /* 0x000000101b00720c */ /* 0x000fe20003fc6070 */
[----:B------:R-:W-:Y:S01]  /*2a50*/  IMAD.HI.U32 R17, R33, R17, R32 ;  /* 0x0000001121117227 */ /* 0x000fe200078e0020 */
[----:B------:R-:W-:Y:S02]  /*2a60*/  LOP3.LUT R27, R31, R12, RZ, 0x3c, !PT ;  /* 0x0000000c1f1b7212 */ /* 0x000fe400078e3cff */
[----:B------:R-:W-:Y:S01]  /*2a70*/  ISETP.GE.U32.AND P4, PT, R0, R11, PT ;  /* 0x0000000b0000720c */ /* 0x000fe20003f86070 */
[----:B-1----:R-:W-:Y:S01]  /*2a80*/  VIADD R29, R29, 0xffffffe ;  /* 0x0ffffffe1d1d7836 */ /* 0x002fe20000000000 */
[----:B------:R-:W-:Y:S01]  /*2a90*/  ISETP.GE.AND P2, PT, R27, RZ, PT ;  /* 0x000000ff1b00720c */ /* 0x000fe20003f46270 */
[----:B------:R-:W-:Y:S01]  /*2aa0*/  @!P1 VIADD R30, R30, 0x1 ;  /* 0x000000011e1e9836 */ /* 0x000fe20000000000 */
[----:B------:R-:W-:Y:S01]  /*2ab0*/  ISETP.NE.AND P1, PT, R7, RZ, PT ;  /* 0x000000ff0700720c */ /* 0x000fe20003f25270 */
[----:B------:R-:W1:Y:S01]  /*2ac0*/  F2I.FTZ.U32.TRUNC.NTZ R33, R29 ;  /* 0x0000001d00217305 */ /* 0x000e62000021f000 */
[----:B0-----:R-:W-:Y:S01]  /*2ad0*/  IADD3 R16, PT, PT, RZ, -R37, RZ ;  /* 0x80000025ff107210 */ /* 0x001fe20007ffe0ff */
[----:B------:R-:W-:Y:S01]  /*2ae0*/  @!P3 VIADD R34, R34, 0x1 ;  /* 0x000000012222b836 */ /* 0x000fe20000000000 */
[----:B------:R-:W-:Y:S01]  /*2af0*/  IABS R0, R22 ;  /* 0x0000001600007213 */ /* 0x000fe20000000000 */
[----:B------:R-:W-:Y:S01]  /*2b00*/  IMAD.MOV R18, RZ, RZ, -R18 ;  /* 0x000000ffff127224 */ /* 0x000fe200078e0a12 */
[----:B------:R-:W-:Y:S01]  /*2b10*/  IABS R11, R3 ;  /* 0x00000003000b7213 */ /* 0x000fe20000000000 */
[----:B------:R-:W-:Y:S01]  /*2b20*/  IMAD R27, R16, R19, RZ ;  /* 0x00000013101b7224 */ /* 0x000fe200078e02ff */
[----:B------:R-:W-:Y:S01]  /*2b30*/  @P6 IADD3 R34, PT, PT, R34, 0x1, RZ ;  /* 0x0000000122226810 */ /* 0x000fe20007ffe0ff */
[----:B------:R-:W-:-:S02]  /*2b40*/  IMAD.MOV R0, RZ, RZ, -R0 ;  /* 0x000000ffff007224 */ /* 0x000fc400078e0a00 */
[----:B------:R-:W-:-:S04]  /*2b50*/  IMAD.HI.U32 R27, R37, R27, R36 ;  /* 0x0000001b251b7227 */ /* 0x000fc800078e0024 */
[----:B------:R-:W-:Y:S01]  /*2b60*/  @P4 VIADD R30, R30, 0x1 ;  /* 0x000000011e1e4836 */ /* 0x000fe20000000000 */
[----:B-1----:R-:W-:Y:S01]  /*2b70*/  IADD3 R16, PT, PT, RZ, -R33, RZ ;  /* 0x80000021ff107210 */ /* 0x002fe20007ffe0ff */
[----:B------:R-:W-:-:S03]  /*2b80*/  IMAD.HI.U32 R27, R27, R11, RZ ;  /* 0x0000000b1b1b7227 */ /* 0x000fc600078e00ff */
[----:B------:R-:W-:Y:S01]  /*2b90*/  @!P0 IADD3 R30, PT, PT, -R30, RZ, RZ ;  /* 0x000000ff1e1e8210 */ /* 0x000fe20007ffe1ff */
[----:B------:R-:W-:Y:S01]  /*2ba0*/  IMAD R0, R27, R0, R11 ;  /* 0x000000001b007224 */ /* 0x000fe200078e020b */
[----:B------:R-:W-:Y:S01]  /*2bb0*/  @!P1 LOP3.LUT R30, RZ, R7, RZ, 0x33, !PT ;  /* 0x00000007ff1e9212 */ /* 0x000fe200078e33ff */
[----:B------:R-:W-:Y:S02]  /*2bc0*/  IMAD R11, R16, R21, RZ ;  /* 0x00000015100b7224 */ /* 0x000fe400078e02ff */
[----:B------:R-:W-:Y:S01]  /*2bd0*/  @!P2 IMAD.MOV R34, RZ, RZ, -R34 ;  /* 0x000000ffff22a224 */ /* 0x000fe200078e0a22 */
[----:B------:R-:W-:Y:S01]  /*2be0*/  @!P5 LOP3.LUT R34, RZ, R12, RZ, 0x33, !PT ;  /* 0x0000000cff22d212 */ /* 0x000fe200078e33ff */
[----:B------:R-:W-:Y:S01]  /*2bf0*/  IMAD.HI.U32 R32, R33, R11, R32 ;  /* 0x0000000b21207227 */ /* 0x000fe200078e0020 */
[----:B------:R-:W-:Y:S02]  /*2c00*/  ISETP.GT.U32.AND P4, PT, R19, R0, PT ;  /* 0x000000001300720c */ /* 0x000fe40003f84070 */
[----:B------:R-:W-:-:S02]  /*2c10*/  IABS R11, R6 ;  /* 0x00000006000b7213 */ /* 0x000fc40000000000 */
[----:B------:R-:W-:Y:S02]  /*2c20*/  IABS R16, R30 ;  /* 0x0000001e00107213 */ /* 0x000fe40000000000 */
[----:B------:R-:W-:Y:S01]  /*2c30*/  IABS R28, R34 ;  /* 0x00000022001c7213 */ /* 0x000fe20000000000 */
[----:B------:R-:W-:Y:S02]  /*2c40*/  IMAD.MOV R11, RZ, RZ, -R11 ;  /* 0x000000ffff0b7224 */ /* 0x000fe400078e0a0b */
        /* <DEDUP_REMOVED lines=16> */
[----:B------:R-:W-:Y:S01]  /*2d50*/  ISETP.GE.AND P2, PT, R11, RZ, PT ;  /* 0x000000ff0b00720c */ /* 0x000fe20003f46270 */
[----:B------:R-:W-:Y:S01]  /*2d60*/  @!P1 IMAD.IADD R16, R16, 0x1, -R21 ;  /* 0x0000000110109824 */ /* 0x000fe200078e0a15 */
[----:B------:R-:W-:Y:S01]  /*2d70*/  LOP3.LUT R11, R30, R6, RZ, 0x3c, !PT ;  /* 0x000000061e0b7212 */ /* 0x000fe200078e3cff */
[----:B------:R-:W-:Y:S02]  /*2d80*/  @!P3 IMAD.IADD R18, R18, 0x1, -R13 ;  /* 0x000000011212b824 */ /* 0x000fe400078e0a0d */
[----:B------:R-:W-:Y:S01]  /*2d90*/  @!P0 IADD3 R27, PT, PT, -R27, RZ, RZ ;  /* 0x000000ff1b1b8210 */ /* 0x000fe20007ffe1ff */
[----:B------:R-:W-:Y:S01]  /*2da0*/  @!P3 VIADD R17, R17, 0x1 ;  /* 0x000000011111b836 */ /* 0x000fe20000000000 */
[----:B------:R-:W-:Y:S01]  /*2db0*/  ISETP.GE.U32.AND P5, PT, R16, R21, PT ;  /* 0x000000151000720c */ /* 0x000fe20003fa6070 */
[----:B------:R-:W-:Y:S01]  /*2dc0*/  @!P1 VIADD R32, R32, 0x1 ;  /* 0x0000000120209836 */ /* 0x000fe20000000000 */
[----:B------:R-:W-:Y:S01]  /*2dd0*/  ISETP.GE.U32.AND P6, PT, R18, R13, PT ;  /* 0x0000000d1200720c */ /* 0x000fe20003fc6070 */
[----:B------:R-:W-:Y:S01]  /*2de0*/  IMAD.WIDE R18, R0, UR4, RZ ;  /* 0x0000000400127c25 */ /* 0x000fe2000f8e02ff */
[----:B------:R-:W-:-:S02]  /*2df0*/  ISETP.GE.AND P0, PT, R11, RZ, PT ;  /* 0x000000ff0b00720c */ /* 0x000fc40003f06270 */
[----:B------:R-:W-:Y:S02]  /*2e00*/  @!P4 LOP3.LUT R27, RZ, R22, RZ, 0x33, !PT ;  /* 0x00000016ff1bc212 */ /* 0x000fe400078e33ff */
[----:B------:R-:W-:Y:S02]  /*2e10*/  ISETP.NE.AND P3, PT, R6, RZ, PT ;  /* 0x000000ff0600720c */ /* 0x000fe40003f65270 */
[----:B------:R-:W-:Y:S01]  /*2e20*/  ISETP.NE.AND P4, PT, R9, RZ, PT ;  /* 0x000000ff0900720c */ /* 0x000fe20003f85270 */
[C---:B------:R-:W-:Y:S01]  /*2e30*/  IMAD.WIDE R12, R27.reuse, UR11, RZ ;  /* 0x0000000b1b0c7c25 */ /* 0x040fe2000f8e02ff */
[----:B------:R-:W-:Y:S02]  /*2e40*/  IADD3 R27, PT, PT, -R27, RZ, RZ ;  /* 0x000000ff1b1b7210 */ /* 0x000fe40007ffe1ff */
[----:B------:R-:W-:Y:S01]  /*2e50*/  IADD3 R11, PT, PT, -R30, RZ, RZ ;  /* 0x000000ff1e0b7210 */ /* 0x000fe20007ffe1ff */
[----:B------:R-:W-:Y:S02]  /*2e60*/  @P5 VIADD R32, R32, 0x1 ;  /* 0x0000000120205836 */ /* 0x000fe40000000000 */
[----:B------:R-:W-:-:S02]  /*2e70*/  @P6 VIADD R17, R17, 0x1 ;  /* 0x0000000111116836 */ /* 0x000fc40000000000 */
[----:B------:R-:W-:Y:S02]  /*2e80*/  @!P0 IMAD.MOV R32, RZ, RZ, -R32 ;  /* 0x000000ffff208224 */ /* 0x000fe400078e0a20 */
[C---:B------:R-:W-:Y:S01]  /*2e90*/  IMAD.WIDE.U32 R12, R2.reuse, UR15, R12 ;  /* 0x0000000f020c7c25 */ /* 0x040fe2000f8e000c */
[----:B------:R-:W-:Y:S01]  /*2ea0*/  @!P3 LOP3.LUT R32, RZ, R6, RZ, 0x33, !PT ;  /* 0x00000006ff20b212 */ /* 0x000fe200078e33ff */
[----:B------:R-:W-:Y:S02]  /*2eb0*/  UIMAD UR15, UR10, UR15, URZ ;  /* 0x0000000f0a0f72a4 */ /* 0x000fe4000f8e02ff */
[----:B------:R-:W-:Y:S01]  /*2ec0*/  @!P2 IMAD.MOV R17, RZ, RZ, -R17 ;  /* 0x000000ffff11a224 */ /* 0x000fe200078e0a11 */
[----:B------:R-:W-:Y:S01]  /*2ed0*/  @!P4 LOP3.LUT R17, RZ, R9, RZ, 0x33, !PT ;  /* 0x00000009ff11c212 */ /* 0x000fe200078e33ff */
[----:B------:R-:W-:Y:S01]  /*2ee0*/  IMAD R13, R2, UR5, R13 ;  /* 0x00000005020d7c24 */ /* 0x000fe2000f8e020d */
[----:B------:R-:W0:Y:S01]  /*2ef0*/  LDCU.64 UR4, c[0x0][0x420] ;  /* 0x00008400ff0477ac */ /* 0x000e220008000a00 */
[----:B------:R-:W-:Y:S01]  /*2f00*/  IMAD R27, R22, R27, R3 ;  /* 0x0000001b161b7224 */ /* 0x000fe200078e0203 */
[----:B------:R-:W-:Y:S01]  /*2f10*/  IADD3 R2, PT, PT, -R17, RZ, RZ ;  /* 0x000000ff11027210 */ /* 0x000fe20007ffe1ff */
[----:B------:R-:W-:-:S02]  /*2f20*/  IMAD.MOV R3, RZ, RZ, -R32 ;  /* 0x000000ffff037224 */ /* 0x000fc400078e0a20 */
[----:B------:R-:W-:-:S04]  /*2f30*/  IMAD.WIDE R12, R27, UR9, R12 ;  /* 0x000000091b0c7c25 */ /* 0x000fc8000f8e020c */
[----:B------:R-:W-:-:S04]  /*2f40*/  IMAD.WIDE R16, R17, R8, RZ ;  /* 0x0000000811107225 */ /* 0x000fc800078e02ff */
[----:B------:R-:W-:Y:S01]  /*2f50*/  IMAD R6, R6, R3, R30 ;  /* 0x0000000306067224 */ /* 0x000fe200078e021e */
[----:B------:R-:W-:Y:S01]  /*2f60*/  IADD3 R0, P1, P0, R16, R12, R18 ;  /* 0x0000000c10007210 */ /* 0x000fe2000783e012 */
[----:B------:R-:W-:Y:S02]  /*2f70*/  IMAD R11, R7, R11, R14 ;  /* 0x0000000b070b7224 */ /* 0x000fe400078e020e */
[----:B------:R-:W-:Y:S01]  /*2f80*/  IMAD R2, R9, R2, R34 ;  /* 0x0000000209027224 */ /* 0x000fe200078e0222 */
[----:B------:R-:W-:Y:S01]  /*2f90*/  IADD3.X R13, PT, PT, R17, R13, R19, P1, P0 ;  /* 0x0000000d110d7210 */ /* 0x000fe20000fe0413 */
[----:B------:R-:W-:Y:S02]  /*2fa0*/  IMAD R3, R10, UR9, RZ ;  /* 0x000000090a037c24 */ /* 0x000fe4000f8e02ff */
        /* <DEDUP_REMOVED lines=12> */
.L_x_146:
[----:B------:R-:W0:Y:S01]  /*3070*/  LDC.64 R2, c[0x0][0x420] ;  /* 0x00010800ff027b82 */ /* 0x000e220000000a00 */
[----:B------:R-:W-:-:S05]  /*3080*/  IADD3 R0, PT, PT, R15, UR6, RZ ;  /* 0x000000060f007c10 */ /* 0x000fca000fffe0ff */
[----:B0-----:R-:W-:-:S05]  /*3090*/  IMAD.WIDE.U32 R2, R0, 0x4, R2 ;  /* 0x0000000400027825 */ /* 0x001fca00078e0002 */
[----:B------:R1:W-:Y:S02]  /*30a0*/  STG.E desc[UR12][R2.64], R23 ;  /* 0x0000001702007986 */ /* 0x0003e4000c10190c */
.L_x_145:
[----:B------:R-:W-:Y:S05]  /*30b0*/  BSYNC.RECONVERGENT B1 ;  /* 0x0000000000017941 */ /* 0x000fea0003800200 */
.L_x_144:
[----:B------:R-:W2:Y:S01]  /*30c0*/  LDCU UR9, c[0x0][0x534] ;  /* 0x0000a680ff0977ac */ /* 0x000ea20008000800 */
[----:B------:R-:W-:Y:S01]  /*30d0*/  IMAD R32, R15, 0x18, R26 ;  /* 0x000000180f207824 */ /* 0x000fe200078e021a */
[----:B01----:R-:W-:Y:S01]  /*30e0*/  CS2R R2, SRZ ;  /* 0x0000000000027805 */ /* 0x003fe2000001ff00 */
[----:B------:R-:W-:Y:S01]  /*30f0*/  IMAD.SHL.U32 R30, R20, 0x4, RZ ;  /* 0x00000004141e7824 */ /* 0x000fe200078e00ff */
[----:B------:R-:W0:Y:S01]  /*3100*/  LDCU UR11, c[0x0][0x44c] ;  /* 0x00008980ff0b77ac */ /* 0x000e220008000800 */
[----:B------:R-:W-:Y:S01]  /*3110*/  IMAD.MOV.U32 R0, RZ, RZ, RZ ;  /* 0x000000ffff007224 */ /* 0x000fe200078e00ff */
[----:B------:R-:W-:Y:S02]  /*3120*/  CS2R R4, SRZ ;  /* 0x0000000000047805 */ /* 0x000fe4000001ff00 */
[----:B------:R-:W-:Y:S02]  /*3130*/  CS2R R6, SRZ ;  /* 0x0000000000067805 */ /* 0x000fe4000001ff00 */
[----:B------:R-:W-:-:S02]  /*3140*/  LOP3.LUT R30, R30, 0x1c, RZ, 0xc0, !PT ;  /* 0x0000001c1e1e7812 */ /* 0x000fc400078ec0ff */
[----:B------:R-:W-:Y:S01]  /*3150*/  CS2R R10, SRZ ;  /* 0x00000000000a7805 */ /* 0x000fe2000001ff00 */
[----:B------:R-:W-:Y:S01]  /*3160*/  IMAD.MOV.U32 R13, RZ, RZ, RZ ;  /* 0x000000ffff0d7224 */ /* 0x000fe200078e00ff */
[C---:B------:R-:W-:Y:S02]  /*3170*/  LOP3.LUT R29, R30.reuse, 0x20, RZ, 0xfc, !PT ;  /* 0x000000201e1d7812 */ /* 0x040fe400078efcff */
[----:B------:R-:W-:Y:S02]  /*3180*/  LOP3.LUT R28, R30, 0x40, RZ, 0xfc, !PT ;  /* 0x000000401e1c7812 */ /* 0x000fe400078efcff */
[----:B--2---:R-:W-:Y:S01]  /*3190*/  ISETP.GE.AND P0, PT, R26, UR9, PT ;  /* 0x000000091a007c0c */ /* 0x004fe2000bf06270 */
[----:B------:R-:W-:-:S03]  /*31a0*/  UISETP.GE.AND UP0, UPT, UR9, 0x1, UPT ;  /* 0x000000010900788c */ /* 0x000fc6000bf06270 */
[----:B------:R-:W-:Y:S01]  /*31b0*/  ISETP.GT.U32.OR P0, PT, R20, 0x7f, P0 ;  /* 0x0000007f1400780c */ /* 0x000fe20000704470 */
[----:B0-----:R-:W-:-:S06]  /*31c0*/  UIMAD UR4, UR6, UR11, URZ ;  /* 0x0000000b060472a4 */ /* 0x001fcc000f8e02ff */
[----:B------:R-:W-:-:S06]  /*31d0*/  IMAD.U32 R12, RZ, RZ, UR4 ;  /* 0x00000004ff0c7e24 */ /* 0x000fcc000f8e00ff */
[----:B------:R-:W-:-:S04]  /*31e0*/  @!P0 FADD.FTZ R8, -R23, R24 ;  /* 0x0000001817088221 */ /* 0x000fc80000010100 */
[----:B------:R-:W-:-:S06]  /*31f0*/  @!P0 FMUL.FTZ R8, R8, 1.4426950216293334961 ;  /* 0x3fb8aa3b08088820 */ /* 0x000fcc0000410000 */
[----:B------:R-:W0:Y:S02]  /*3200*/  @!P0 MUFU.EX2 R8, R8 ;  /* 0x0000000800088308 */ /* 0x000e240000000800 */
[----:B0-----:R0:W-:Y:S01]  /*3210*/  @!P0 STS [R25], R8 ;  /* 0x0000000819008388 */ /* 0x0011e20000000800 */
[----:B------:R-:W-:Y:S01]  /*3220*/  BAR.SYNC.DEFER_BLOCKING 0x0 ;  /* 0x0000000000007b1d */ /* 0x000fe20000010000 */
[----:B------:R-:W-:-:S04]  /*3230*/  LEA R32, P0, R32, UR4, 0x2 ;  /* 0x0000000420207c11 */ /* 0x000fc8000f8010ff */
[----:B------:R-:W-:Y:S02]  /*3240*/  LEA.HI.X.SX32 R17, R12, RZ, 0x1, P0 ;  /* 0x000000ff0c117211 */ /* 0x000fe400000f0eff */
[----:B0-----:R-:W-:Y:S01]  /*3250*/  CS2R R8, SRZ ;  /* 0x0000000000087805 */ /* 0x001fe2000001ff00 */
[----:B------:R-:W-:Y:S06]  /*3260*/  BRA.U !UP0, `(.L_x_152) ;  /* 0x00000009082c7547 */ /* 0x000fec000b800000 */
[----:B------:R-:W0:Y:S01]  /*3270*/  S2UR UR8, SR_CgaCtaId ;  /* 0x00000000000879c3 */ /* 0x000e220000008800 */
[----:B------:R-:W1:Y:S01]  /*3280*/  LDCU.64 UR4, c[0x0][0x3f8] ;  /* 0x00007f00ff0477ac */ /* 0x000e620008000a00 */
        /* <DEDUP_REMOVED lines=8> */
[----:B------:R-:W-:Y:S01]  /*3310*/  CS2R R18, SRZ ;  /* 0x0000000000127805 */ /* 0x000fe2000001ff00 */
[----:B------:R-:W-:Y:S01]  /*3320*/  UIADD3 UR14, UPT, UPT, UR7, -UR6, URZ ;  /* 0x80000006070e7290 */ /* 0x000fe2000fffe0ff */
[----:B-1----:R-:W-:Y:S01]  /*3330*/  LEA R32, P0, R32, UR4, 0x2 ;  /* 0x0000000420207c11 */ /* 0x002fe2000f8010ff */
[----:B------:R-:W-:-:S03]  /*3340*/  UMOV UR4, 0x400 ;  /* 0x0000040000047882 */ /* 0x000fc60000000000 */
[----:B------:R-:W-:Y:S01]  /*3350*/  IADD3.X R33, PT, PT, R17, UR5, RZ, P0, !PT ;  /* 0x0000000511217c10 */ /* 0x000fe200087fe4ff */
[----:B0-----:R-:W-:Y:S01]  /*3360*/  ULEA UR4, UR8, UR4, 0x18 ;  /* 0x0000000408047291 */ /* 0x001fe2000f8ec0ff */
[----:B------:R-:W-:-:S05]  /*3370*/  CS2R R16, SRZ ;  /* 0x0000000000107805 */ /* 0x000fca000001ff00 */
[----:B------:R-:W-:Y:S01]  /*3380*/  LEA R14, R15, UR4, 0x2 ;  /* 0x000000040f0e7c11 */ /* 0x000fe2000f8e10ff */
[----:B------:R-:W-:Y:S06]  /*3390*/  BRA.U !UP0, `(.L_x_153) ;  /* 0x0000000508447547 */ /* 0x000fec000b800000 */
[----:B------:R-:W-:Y:S01]  /*33a0*/  ULOP3.LUT UR9, UR9, 0x7ffffffe, URZ, 0xc0, !UPT ;  /* 0x7ffffffe09097892 */ /* 0x000fe2000f8ec0ff */
[----:B------:R-:W-:Y:S01]  /*33b0*/  ISETP.GE.AND P4, PT, R15, UR14, PT ;  /* 0x0000000e0f007c0c */ /* 0x000fe2000bf86270 */
[----:B------:R-:W-:Y:S01]  /*33c0*/  UIMAD UR11, UR7, UR11, URZ ;  /* 0x0000000b070b72a4 */ /* 0x000fe2000f8e02ff */
[----:B------:R-:W-:Y:S01]  /*33d0*/  IMAD.MOV.U32 R0, RZ, RZ, RZ ;  /* 0x000000ffff007224 */ /* 0x000fe200078e00ff */
[----:B------:R-:W-:Y:S02]  /*33e0*/  CS2R R2, SRZ ;  /* 0x0000000000027805 */ /* 0x000fe4000001ff00 */
[----:B------:R-:W-:Y:S02]  /*33f0*/  CS2R R4, SRZ ;  /* 0x0000000000047805 */ /* 0x000fe4000001ff00 */
[----:B------:R-:W-:Y:S02]  /*3400*/  CS2R R6, SRZ ;  /* 0x0000000000067805 */ /* 0x000fe4000001ff00 */
[----:B------:R-:W-:-:S02]  /*3410*/  CS2R R8, SRZ ;  /* 0x0000000000087805 */ /* 0x000fc4000001ff00 */
[----:B------:R-:W-:Y:S01]  /*3420*/  CS2R R10, SRZ ;  /* 0x00000000000a7805 */ /* 0x000fe2000001ff00 */
[----:B------:R-:W-:Y:S01]  /*3430*/  IMAD.MOV.U32 R13, RZ, RZ, RZ ;  /* 0x000000ffff0d7224 */ /* 0x000fe200078e00ff */
[----:B------:R-:W0:Y:S01]  /*3440*/  LDCU UR4, c[0x0][0x440] ;  /* 0x00008800ff0477ac */ /* 0x000e220008000800 */
[----:B------:R-:W-:Y:S01]  /*3450*/  IMAD.U32 R31, RZ, RZ, UR9 ;  /* 0x00000009ff1f7e24 */ /* 0x000fe2000f8e00ff */
[----:B------:R-:W-:Y:S02]  /*3460*/  UIMAD.WIDE UR16, UR11, 0x4, URZ ;  /* 0x000000040b1078a5 */ /* 0x000fe4000f8e02ff */
[----:B------:R-:W-:-:S12]  /*3470*/  UIADD3 UR5, UPT, UPT, -UR9, URZ, URZ ;  /* 0x000000ff09057290 */ /* 0x000fd8000fffe1ff */
.L_x_158:
[----:B------:R-:W-:Y:S04]  /*3480*/  BSSY.RECONVERGENT B0, `(.L_x_154) ;  /* 0x000000e000007945 */ /* 0x000fe80003800200 */
[----:B------:R-:W-:Y:S05]  /*3490*/  @P4 BRA `(.L_x_155) ;  /* 0x0000000000304947 */ /* 0x000fea0003800000 */
[----:B0-----:R-:W-:Y:S02]  /*34a0*/  ISETP.GE.AND P2, PT, R30, UR4, PT ;  /* 0x000000041e007c0c */ /* 0x001fe4000bf46270 */
        /* <DEDUP_REMOVED lines=11> */
.L_x_155:
[----:B0-----:R-:W-:Y:S05]  /*3560*/  BSYNC.RECONVERGENT B0 ;  /* 0x0000000000007941 */ /* 0x001fea0003800200 */
.L_x_154:
        /* <DEDUP_REMOVED lines=16> */
[----:B------:R-:W-:Y:S02]  /*3670*/  ISETP.GE.AND P2, PT, R30, UR4, PT ;  /* 0x000000041e007c0c */ /* 0x000fe4000bf46270 */
[----:B------:R-:W-:Y:S02]  /*3680*/  CS2R R18, SRZ ;  /* 0x0000000000127805 */ /* 0x000fe4000001ff00 */
[----:B------:R-:W-:Y:S02]  /*3690*/  ISETP.GE.AND P1, PT, R29, UR4, PT ;  /* 0x000000041d007c0c */ /* 0x000fe4000bf26270 */
[----:B------:R-:W-:Y:S02]  /*36a0*/  CS2R R16, SRZ ;  /* 0x0000000000107805 */ /* 0x000fe4000001ff00 */
[----:B------:R-:W-:Y:S02]  /*36b0*/  ISETP.GE.AND P0, PT, R28, UR4, PT ;  /* 0x000000041c007c0c */ /* 0x000fe4000bf06270 */
[----:B------:R-:W-:Y:S02]  /*36c0*/  CS2R R22, SRZ ;  /* 0x0000000000167805 */ /* 0x000fe4000001ff00 */
[----:B------:R-:W-:Y:S02]  /*36d0*/  IADD3 R34, P3, PT, R32, UR16, RZ ;  /* 0x0000001020227c10 */ /* 0x000fe4000ff7e0ff */
[----:B------:R-:W-:Y:S02]  /*36e0*/  CS2R R20, SRZ ;  /* 0x0000000000147805 */ /* 0x000fe4000001ff00 */
[----:B------:R-:W-:Y:S02]  /*36f0*/  CS2R R26, SRZ ;  /* 0x00000000001a7805 */ /* 0x000fe4000001ff00 */
[----:B------:R-:W-:Y:S02]  /*3700*/  CS2R R24, SRZ ;  /* 0x0000000000187805 */ /* 0x000fe4000001ff00 */
[----:B------:R-:W-:Y:S05]  /*3710*/  IADD3.X R35, PT, PT, R33, UR17, RZ, P3, !PT ;  /* 0x0000001121237c10 */ /* 0x000fea0009ffe4ff */
[----:B------:R0:W5:Y:S04]  /*3720*/  @!P2 LDG.E.128 R16, desc[UR12][R34.64] ;  /* 0x0000000c2210a981 */ /* 0x000168000c1e1d00 */
[----:B------:R0:W5:Y:S04]  /*3730*/  @!P1 LDG.E.128 R20, desc[UR12][R34.64+0x80] ;  /* 0x0000800c22149981 */ /* 0x000168000c1e1d00 */
[----:B------:R0:W5:Y:S02]  /*3740*/  @!P0 LDG.E.128 R24, desc[UR12][R34.64+0x100] ;  /* 0x0001000c22188981 */ /* 0x000164000c1e1d00 */
.L_x_157:
[----:B------:R-:W-:Y:S05]  /*3750*/  BSYNC.RECONVERGENT B0 ;  /* 0x0000000000007941 */ /* 0x000fea0003800200 */
.L_x_156:
[----:B------:R2:W3:Y:S01]  /*3760*/  LDS R12, [R14+0x44] ;  /* 0x000044000e0c7984 */ /* 0x0004e20000000800 */
[----:B------:R-:W-:Y:S01]  /*3770*/  UIADD3 UR5, UPT, UPT, UR5, 0x2, URZ ;  /* 0x0000000205057890 */ /* 0x000fe2000fffe0ff */
[----:B------:R-:W-:Y:S02]  /*3780*/  MOV R37, UR11 ;  /* 0x0000000b00257c02 */ /* 0x000fe40008000f00 */
[----:B0-----:R-:W-:Y:S01]  /*3790*/  MOV R35, UR11 ;  /* 0x0000000b00237c02 */ /* 0x001fe20008000f00 */
[----:B------:R-:W-:Y:S01]  /*37a0*/  UISETP.NE.AND UP0, UPT, UR5, URZ, UPT ;  /* 0x000000ff0500728c */ /* 0x000fe2000bf05270 */
[----:B-1----:R-:W-:Y:S04]  /*37b0*/  LEA R32, P0, R37, R32, 0x3 ;  /* 0x0000002025207211 */ /* 0x002fe800078018ff */
        /* <DEDUP_REMOVED lines=15> */
.L_x_153:
[----:B------:R-:W0:Y:S02]  /*38b0*/  LDCU UR4, c[0x0][0x534] ;  /* 0x0000a680ff0477ac */ /* 0x000e240008000800 */
[----:B0-----:R-:W-:-:S04]  /*38c0*/  ULOP3.LUT UR4, UR4, 0x1, URZ, 0xc0, !UPT ;  /* 0x0000000104047892 */ /* 0x001fc8000f8ec0ff */
[----:B------:R-:W-:-:S09]  /*38d0*/  UISETP.NE.U32.AND UP0, UPT, UR4, 0x1, UPT ;  /* 0x000000010400788c */ /* 0x000fd2000bf05070 */
[----:B------:R-:W-:Y:S05]  /*38e0*/  BRA.U UP0, `(.L_x_152) ;  /* 0x00000001008c7547 */ /* 0x000fea000b800000 */
[----:B------:R-:W-:Y:S01]  /*38f0*/  ISETP.GE.AND P0, PT, R15, UR14, PT ;  /* 0x0000000e0f007c0c */ /* 0x000fe2000bf06270 */
[----:B------:R-:W-:-:S12]  /*3900*/  BSSY.RECONVERGENT B0, `(.L_x_159) ;  /* 0x000000f000007945 */ /* 0x000fd80003800200 */
[----:B------:R-:W-:Y:S05]  /*3910*/  @P0 BRA `(.L_x_160) ;  /* 0x0000000000340947 */ /* 0x000fea0003800000 */
[----:B------:R-:W0:Y:S01]  /*3920*/  LDCU UR4, c[0x0][0x440] ;  /* 0x00008800ff0477ac */ /* 0x000e220008000800 */
[----:B------:R-:W-:Y:S02]  /*3930*/  CS2R R18, SRZ ;  /* 0x0000000000127805 */ /* 0x000fe4000001ff00 */
[----:B------:R-:W-:Y:S02]  /*3940*/  CS2R R16, SRZ ;  /* 0x0000000000107805 */ /* 0x000fe4000001ff00 */
[----:B------:R-:W-:Y:S02]  /*3950*/  CS2R R22, SRZ ;  /* 0x0000000000167805 */ /* 0x000fe4000001ff00 */
[----:B------:R-:W-:Y:S02]  /*3960*/  CS2R R20, SRZ ;  /* 0x0000000000147805 */ /* 0x000fe4000001ff00 */
[----:B------:R-:W-:Y:S02]  /*3970*/  CS2R R26, SRZ ;  /* 0x00000000001a7805 */ /* 0x000fe4000001ff00 */
[----:B------:R-:W-:-:S02]  /*3980*/  CS2R R24, SRZ ;  /* 0x0000000000187805 */ /* 0x000fc4000001ff00 */
[----:B0-----:R-:W-:Y:S02]  /*3990*/  ISETP.GE.AND P2, PT, R30, UR4, PT ;  /* 0x000000041e007c0c */ /* 0x001fe4000bf46270 */
[----:B------:R-:W-:Y:S02]  /*39a0*/  ISETP.GE.AND P1, PT, R29, UR4, PT ;  /* 0x000000041d007c0c */ /* 0x000fe4000bf26270 */
[----:B------:R-:W-:-:S09]  /*39b0*/  ISETP.GE.AND P0, PT, R28, UR4, PT ;  /* 0x000000041c007c0c */ /* 0x000fd2000bf06270 */
[----:B------:R0:W5:Y:S04]  /*39c0*/  @!P2 LDG.E.128 R16, desc[UR12][R32.64] ;  /* 0x0000000c2010a981 */ /* 0x000168000c1e1d00 */
[----:B------:R0:W5:Y:S04]  /*39d0*/  @!P1 LDG.E.128 R20, desc[UR12][R32.64+0x80] ;  /* 0x0000800c20149981 */ /* 0x000168000c1e1d00 */
[----:B------:R0:W5:Y:S02]  /*39e0*/  @!P0 LDG.E.128 R24, desc[UR12][R32.64+0x100] ;  /* 0x0001000c20188981 */ /* 0x000164000c1e1d00 */
.L_x_160:
[----:B------:R-:W-:Y:S05]  /*39f0*/  BSYNC.RECONVERGENT B0 ;  /* 0x0000000000007941 */ /* 0x000fea0003800200 */
.L_x_159:
[----:B------:R-:W1:Y:S01]  /*3a00*/  S2UR UR4, SR_CgaCtaId ;  /* 0x00000000000479c3 */ /* 0x000e620000008800 */
[----:B------:R-:W-:Y:S02]  /*3a10*/  UMOV UR5, 0x400 ;  /* 0x0000040000057882 */ /* 0x000fe40000000000 */
[----:B-1----:R-:W-:-:S06]  /*3a20*/  ULEA UR4, UR4, UR5, 0x18 ;  /* 0x0000000504047291 */ /* 0x002fcc000f8ec0ff */
[----:B------:R-:W-:-:S05]  /*3a30*/  LEA R12, R15, UR4, 0x2 ;  /* 0x000000040f0c7c11 */ /* 0x000fca000f8e10ff */
[----:B------:R-:W-:-:S06]  /*3a40*/  IMAD R12, R31, 0x44, R12 ;  /* 0x000000441f0c7824 */ /* 0x000fcc00078e020c */
[----:B------:R-:W1:Y:S02]  /*3a50*/  LDS R12, [R12] ;  /* 0x000000000c0c7984 */ /* 0x000e640000000800 */
        /* <DEDUP_REMOVED lines=12> */
.L_x_152:
[----:B------:R-:W-:-:S04]  /*3b20*/  IADD3 R17, PT, PT, R15, UR6, RZ ;  /* 0x000000060f117c10 */ /* 0x000fc8000fffe0ff */
[----:B------:R-:W-:-:S13]  /*3b30*/  ISETP.GE.AND P0, PT, R17, UR7, PT ;  /* 0x0000000711007c0c */ /* 0x000fda000bf06270 */
[----:B------:R-:W-:Y:S05]  /*3b40*/  @P0 EXIT ;  /* 0x000000000000094d */ /* 0x000fea0003800000 */
[----:B------:R-:W-:Y:S01]  /*3b50*/  IABS R18, UR10 ;  /* 0x0000000a00127c13 */ /* 0x000fe20008000000 */
[----:B------:R-:W1:Y:S01]  /*3b60*/  LDC R16, c[0x0][0x434] ;  /* 0x00010d00ff107b82 */ /* 0x000e620000000800 */
[----:B------:R-:W-:Y:S01]  /*3b70*/  IABS R20, R17 ;  /* 0x0000001100147213 */ /* 0x000fe20000000000 */
[----:B------:R-:W2:Y:S01]  /*3b80*/  LDCU.128 UR4, c[0x0][0x400] ;  /* 0x00008000ff0477ac */ /* 0x000ea20008000c00 */
        /* <DEDUP_REMOVED lines=12> */
[----:B-1----:R-:W-:-:S05]  /*3c50*/  IABS R15, R16 ;  /* 0x00000010000f7213 */ /* 0x002fca0000000000 */
        /* <DEDUP_REMOVED lines=8> */
[----:B------:R-:W-:Y:S01]  /*3ce0*/  LOP3.LUT R14, R17, UR10, RZ, 0x3c, !PT ;  /* 0x0000000a110e7c12 */ /* 0x000fe2000f8e3cff */
[----:B-1----:R-:W1:Y:S03]  /*3cf0*/  MUFU.RCP R12, R12 ;  /* 0x0000000c000c7308 */ /* 0x002e660000001000 */
[----:B------:R-:W-:Y:S02]  /*3d00*/  ISETP.GT.U32.AND P1, PT, R18, R21, PT ;  /* 0x000000151200720c */ /* 0x000fe40003f24070 */
[----:B------:R-:W-:-:S11]  /*3d10*/  ISETP.GE.AND P0, PT, R14, RZ, PT ;  /* 0x000000ff0e00720c */ /* 0x000fd60003f06270 */
[-C--:B------:R-:W-:Y:S01]  /*3d20*/  @!P1 IADD3 R21, PT, PT, R21, -R18.reuse, RZ ;  /* 0x8000001215159210 */ /* 0x080fe20007ffe0ff */
[----:B------:R-:W-:Y:S01]  /*3d30*/  @!P1 VIADD R19, R19, 0x1 ;  /* 0x0000000113139836 */ /* 0x000fe20000000000 */
[----:B------:R-:W-:Y:S01]  /*3d40*/  ISETP.NE.AND P1, PT, RZ, UR10, PT ;  /* 0x0000000aff007c0c */ /* 0x000fe2000bf25270 */
[----:B-1----:R-:W-:Y:S01]  /*3d50*/  VIADD R22, R12, 0xffffffe ;  /* 0x0ffffffe0c167836 */ /* 0x002fe20000000000 */
[----:B------:R-:W-:-:S03]  /*3d60*/  ISETP.GE.U32.AND P2, PT, R21, R18, PT ;  /* 0x000000121500720c */ /* 0x000fc60003f46070 */
[----:B------:R-:W1:Y:S10]  /*3d70*/  F2I.FTZ.U32.TRUNC.NTZ R23, R22 ;  /* 0x0000001600177305 */ /* 0x000e74000021f000 */
[----:B------:R-:W-:-:S05]  /*3d80*/  @P2 VIADD R19, R19, 0x1 ;  /* 0x0000000113132836 */ /* 0x000fca0000000000 */
[----:B------:R-:W-:Y:S01]  /*3d90*/  @!P0 IADD3 R19, PT, PT, -R19, RZ, RZ ;  /* 0x000000ff13138210 */ /* 0x000fe20007ffe1ff */
[--C-:B-1----:R-:W-:Y:S01]  /*3da0*/  IMAD.MOV R14, RZ, RZ, -R23.reuse ;  /* 0x000000ffff0e7224 */ /* 0x102fe200078e0a17 */
[----:B------:R-:W-:Y:S01]  /*3db0*/  @!P1 LOP3.LUT R19, RZ, UR10, RZ, 0x33, !PT ;  /* 0x0000000aff139c12 */ /* 0x000fe2000f8e33ff */
[----:B------:R-:W-:Y:S02]  /*3dc0*/  IMAD.MOV.U32 R22, RZ, RZ, RZ ;  /* 0x000000ffff167224 */ /* 0x000fe400078e00ff */
[----:B------:R-:W-:Y:S02]  /*3dd0*/  IMAD R14, R14, R15, RZ ;  /* 0x0000000f0e0e7224 */ /* 0x000fe400078e02ff */
[----:B------:R-:W-:Y:S02]  /*3de0*/  IMAD R18, R19, UR10, RZ ;  /* 0x0000000a13127c24 */ /* 0x000fe4000f8e02ff */
[----:B------:R-:W-:-:S04]  /*3df0*/  IMAD.HI.U32 R14, R23, R14, R22 ;  /* 0x0000000e170e7227 */ /* 0x000fc800078e0016 */
[----:B------:R-:W-:Y:S02]  /*3e00*/  IMAD.IADD R21, R17, 0x1, -R18 ;  /* 0x0000000111157824 */ /* 0x000fe400078e0a12 */
[----:B--2---:R-:W-:-:S03]  /*3e10*/  IMAD.WIDE.U32 R22, R19, UR4, RZ ;  /* 0x0000000413167c25 */ /* 0x004fc6000f8e00ff */
        /* <DEDUP_REMOVED lines=14> */
[----:B------:R-:W1:Y:S01]  /*3f00*/  LDCU.64 UR4, c[0x0][0x3f0] ;  /* 0x00007e00ff0477ac */ /* 0x000e620008000a00 */
[----:B------:R-:W-:Y:S02]  /*3f10*/  @P2 VIADD R20, R20, 0x1 ;  /* 0x0000000114142836 */ /* 0x000fe40000000000 */
[----:B------:R-:W-:-:S03]  /*3f20*/  IMAD.IADD R23, R23, 0x1, R12 ;  /* 0x0000000117177824 */ /* 0x000fc600078e020c */
[----:B------:R-:W-:Y:S02]  /*3f30*/  @!P1 IADD3 R20, PT, PT, -R20, RZ, RZ ;  /* 0x000000ff14149210 */ /* 0x000fe40007ffe1ff */
[----:B------:R-:W-:-:S04]  /*3f40*/  @!P0 LOP3.LUT R20, RZ, R16, RZ, 0x33, !PT ;  /* 0x00000010ff148212 */ /* 0x000fc800078e33ff */
[----:B------:R-:W-:Y:S01]  /*3f50*/  SHF.R.S32.HI R14, RZ, 0x1f, R20 ;  /* 0x0000001fff0e7819 */ /* 0x000fe20000011414 */
[C---:B------:R-:W-:Y:S02]  /*3f60*/  IMAD R16, R20.reuse, R16, R18 ;  /* 0x0000001014107224 */ /* 0x040fe400078e0212 */
[----:B----4-:R-:W-:-:S04]  /*3f70*/  IMAD.WIDE.U32 R22, R20, UR8, R22 ;  /* 0x0000000814167c25 */ /* 0x010fc8000f8e0016 */
[----:B------:R-:W-:Y:S01]  /*3f80*/  IMAD R15, R14, UR8, RZ ;  /* 0x000000080e0f7c24 */ /* 0x000fe2000f8e02ff */
[----:B------:R-:W2:Y:S01]  /*3f90*/  LDCU UR8, c[0x0][0x440] ;  /* 0x00008800ff0877ac */ /* 0x000ea20008000800 */
        /* <DEDUP_REMOVED lines=8> */
[----:B--2---:R-:W-:Y:S02]  /*4020*/  ISETP.GE.AND P2, PT, R30, UR8, PT ;  /* 0x000000081e007c0c */ /* 0x004fe4000bf46270 */
[----:B------:R-:W-:Y:S01]  /*4030*/  ISETP.GE.AND P1, PT, R29, UR8, PT ;  /* 0x000000081d007c0c */ /* 0x000fe2000bf26270 */
[----:B------:R-:W-:Y:S01]  /*4040*/  IMAD.X R15, R23, 0x1, R15, P0 ;  /* 0x00000001170f7824 */ /* 0x000fe200000e060f */
[----:B-1----:R-:W-:-:S04]  /*4050*/  LEA R14, P0, R12, UR4, 0x1 ;  /* 0x000000040c0e7c11 */ /* 0x002fc8000f8008ff */
[----:B------:R-:W-:Y:S02]  /*4060*/  LEA.HI.X R15, R12, UR5, R15, 0x1, P0 ;  /* 0x000000050c0f7c11 */ /* 0x000fe400080f0c0f */
[----:B------:R-:W-:-:S03]  /*4070*/  ISETP.GE.AND P0, PT, R28, UR8, PT ;  /* 0x000000081c007c0c */ /* 0x000fc6000bf06270 */
[----:B------:R1:W-:Y:S04]  /*4080*/  @!P2 STG.E.64 desc[UR12][R14.64], R10 ;  /* 0x0000000a0e00a986 */ /* 0x0003e8000c101b0c */
[----:B------:R1:W-:Y:S06]  /*4090*/  @!P1 STG.E.64 desc[UR12][R14.64+0x40], R6 ;  /* 0x000040060e009986 */ /* 0x0003ec000c101b0c */
[----:B------:R-:W-:Y:S05]  /*40a0*/  @P0 EXIT ;  /* 0x000000000000094d */ /* 0x000fea0003800000 */
[----:B------:R-:W-:Y:S01]  /*40b0*/  STG.E.64 desc[UR12][R14.64+0x80], R2 ;  /* 0x000080020e007986 */ /* 0x000fe2000c101b0c */
[----:B------:R-:W-:Y:S05]  /*40c0*/  EXIT ;  /* 0x000000000000794d */ /* 0x000fea0003800000 */
        .weak           $__internal_4_$__cuda_sm20_div_s64
        .type           $__internal_4_$__cuda_sm20_div_s64,@function
        .size           $__internal_4_$__cuda_sm20_div_s64,(.L_x_11614 - $__internal_4_$__cuda_sm20_div_s64)
$__internal_4_$__cuda_sm20_div_s64:
[----:B------:R-:W-:Y:S01]  /*40d0*/  IADD3 R29, P0, PT, RZ, -R18, RZ ;  /* 0x80000012ff1d7210 */ /* 0x000fe20007f1e0ff */
[----:B------:R-:W-:Y:S01]  /*40e0*/  IMAD.MOV.U32 R37, RZ, RZ, RZ ;  /* 0x000000ffff257224 */ /* 0x000fe200078e00ff */
        /* <DEDUP_REMOVED lines=31> */
[----:B------:R-:W-:-:S03]  /*42e0*/  SEL R13, R13, R36, !P1 ;  /* 0x000000240d0d7207 */ /* 0x000fc60004800000 */
[----:B------:R-:W-:-:S04]  /*42f0*/  IMAD.HI.U32 R11, P3, R21, R14, R38 ;  /* 0x0000000e150b7227 */ /* 0x000fc80007860026 */
[----:B------:R-:W-:-:S05]  /*4300*/  IMAD R14, R21, R22, RZ ;  /* 0x00000016150e7224 */ /* 0x000fca00078e02ff */
[----:B------:R-:W-:Y:S01]  /*4310*/  IADD3 R14, P2, PT, R14, R11, RZ ;  /* 0x0000000b0e0e7210 */ /* 0x000fe20007f5e0ff */
[----:B------:R-:W-:Y:S01]  /*4320*/  IMAD.HI.U32 R11, R21, R22, RZ ;  /* 0x00000016150b7227 */ /* 0x000fe200078e00ff */
[----:B------:R-:W-:-:S03]  /*4330*/  IADD3.X R22, PT, PT, RZ, ~R19, RZ, P0, !PT ;  /* 0x80000013ff167210 */ /* 0x000fc600007fe4ff */
[----:B------:R-:W-:Y:S01]  /*4340*/  IMAD.X R21, R11, 0x1, R21, P4 ;  /* 0x000000010b157824 */ /* 0x000fe200020e0615 */
[----:B------:R-:W-:Y:S01]  /*4350*/  SEL R11, R22, R19, !P1 ;  /* 0x00000013160b7207 */ /* 0x000fe20004800000 */
[----:B------:R-:W-:-:S04]  /*4360*/  IMAD.HI.U32 R36, R14, R13, RZ ;  /* 0x0000000d0e247227 */ /* 0x000fc800078e00ff */
[----:B------:R-:W-:Y:S01]  /*4370*/  IMAD.WIDE.U32 R36, R14, R11, R36 ;  /* 0x0000000b0e247225 */ /* 0x000fe200078e0024 */
[----:B------:R-:W-:-:S05]  /*4380*/  IADD3.X R14, PT, PT, RZ, RZ, R21, P2, P3 ;  /* 0x000000ffff0e7210 */ /* 0x000fca00017e6415 */
[----:B------:R-:W-:-:S04]  /*4390*/  IMAD.HI.U32 R21, P0, R14, R13, R36 ;  /* 0x0000000d0e157227 */ /* 0x000fc80007800024 */
[----:B------:R-:W-:-:S05]  /*43a0*/  IMAD R22, R14, R11, RZ ;  /* 0x0000000b0e167224 */ /* 0x000fca00078e02ff */
[----:B------:R-:W-:Y:S01]  /*43b0*/  IADD3 R22, P1, PT, R22, R21, RZ ;  /* 0x0000001516167210 */ /* 0x000fe20007f3e0ff */
[----:B------:R-:W-:-:S04]  /*43c0*/  IMAD.HI.U32 R21, R14, R11, RZ ;  /* 0x0000000b0e157227 */ /* 0x000fc800078e00ff */
[----:B------:R-:W-:-:S04]  /*43d0*/  IMAD.WIDE.U32 R36, R22, R28, RZ ;  /* 0x0000001c16247225 */ /* 0x000fc800078e00ff */
[----:B------:R-:W-:Y:S01]  /*43e0*/  IMAD.X R21, RZ, RZ, R21, P0 ;  /* 0x000000ffff157224 */ /* 0x000fe200000e0615 */
[----:B------:R-:W-:Y:S01]  /*43f0*/  IADD3 R13, P0, PT, -R36, R13, RZ ;  /* 0x0000000d240d7210 */ /* 0x000fe20007f1e1ff */
[----:B------:R-:W-:Y:S02]  /*4400*/  IMAD R14, R22, R29, R37 ;  /* 0x0000001d160e7224 */ /* 0x000fe400078e0225 */
[----:B------:R-:W-:Y:S01]  /*4410*/  IMAD.X R21, RZ, RZ, R21, P1 ;  /* 0x000000ffff157224 */ /* 0x000fe200008e0615 */
[----:B------:R-:W-:-:S03]  /*4420*/  ISETP.GE.U32.AND P3, PT, R13, R28, PT ;  /* 0x0000001c0d00720c */ /* 0x000fc60003f66070 */
[----:B------:R-:W-:-:S05]  /*4430*/  IMAD R14, R21, R28, R14 ;  /* 0x0000001c150e7224 */ /* 0x000fca00078e020e */
[----:B------:R-:W-:Y:S02]  /*4440*/  IADD3.X R11, PT, PT, ~R14, R11, RZ, P0, !PT ;  /* 0x0000000b0e0b7210 */ /* 0x000fe400007fe5ff */
[----:B------:R-:W-:Y:S02]  /*4450*/  IADD3 R14, P2, PT, R13, -R28, RZ ;  /* 0x8000001c0d0e7210 */ /* 0x000fe40007f5e0ff */
[----:B------:R-:W-:-:S04]  /*4460*/  ISETP.GE.U32.AND.EX P3, PT, R11, R29, PT, P3 ;  /* 0x0000001d0b00720c */ /* 0x000fc80003f66130 */
[----:B------:R-:W-:Y:S01]  /*4470*/  SEL R27, R14, R13, P3 ;  /* 0x0000000d0e1b7207 */ /* 0x000fe20001800000 */
[----:B------:R-:W-:Y:S01]  /*4480*/  IMAD.X R14, R11, 0x1, ~R29, P2 ;  /* 0x000000010b0e7824 */ /* 0x000fe200010e0e1d */
[----:B------:R-:W-:Y:S02]  /*4490*/  IADD3 R13, P1, PT, R22, 0x1, RZ ;  /* 0x00000001160d7810 */ /* 0x000fe40007f3e0ff */
[----:B------:R-:W-:Y:S01]  /*44a0*/  ISETP.GE.U32.AND P0, PT, R27, R28, PT ;  /* 0x0000001c1b00720c */ /* 0x000fe20003f06070 */
[----:B------:R-:W-:Y:S01]  /*44b0*/  IMAD.MOV.U32 R28, RZ, RZ, R16 ;  /* 0x000000ffff1c7224 */ /* 0x000fe200078e0010 */
[----:B------:R-:W-:Y:S01]  /*44c0*/  SEL R13, R13, R22, P3 ;  /* 0x000000160d0d7207 */ /* 0x000fe20001800000 */
[----:B------:R-:W-:Y:S01]  /*44d0*/  IMAD.X R22, RZ, RZ, R21, P1 ;  /* 0x000000ffff167224 */ /* 0x000fe200008e0615 */
[----:B------:R-:W-:Y:S02]  /*44e0*/  SEL R11, R14, R11, P3 ;  /* 0x0000000b0e0b7207 */ /* 0x000fe40001800000 */
[----:B------:R-:W-:-:S02]  /*44f0*/  IADD3 R14, P1, PT, R13, 0x1, RZ ;  /* 0x000000010d0e7810 */ /* 0x000fc40007f3e0ff */
[----:B------:R-:W-:Y:S02]  /*4500*/  SEL R22, R22, R21, P3 ;  /* 0x0000001516167207 */ /* 0x000fe40001800000 */
[----:B------:R-:W-:Y:S01]  /*4510*/  ISETP.GE.U32.AND.EX P0, PT, R11, R29, PT, P0 ;  /* 0x0000001d0b00720c */ /* 0x000fe20003f06100 */
[----:B------:R-:W-:Y:S02]  /*4520*/  IMAD.MOV.U32 R29, RZ, RZ, 0x0 ;  /* 0x00000000ff1d7424 */ /* 0x000fe400078e00ff */
[----:B------:R-:W-:Y:S01]  /*4530*/  IMAD.X R11, RZ, RZ, R22, P1 ;  /* 0x000000ffff0b7224 */ /* 0x000fe200008e0616 */
[----:B------:R-:W-:Y:S02]  /*4540*/  SEL R14, R14, R13, P0 ;  /* 0x0000000d0e0e7207 */ /* 0x000fe40000000000 */
[----:B------:R-:W-:Y:S02]  /*4550*/  LOP3.LUT R13, R17, R19, RZ, 0x3c, !PT ;  /* 0x00000013110d7212 */ /* 0x000fe400078e3cff */
[----:B------:R-:W-:-:S02]  /*4560*/  SEL R22, R11, R22, P0 ;  /* 0x000000160b167207 */ /* 0x000fc40000000000 */
[----:B------:R-:W-:Y:S02]  /*4570*/  IADD3 R11, P1, PT, RZ, -R14, RZ ;  /* 0x8000000eff0b7210 */ /* 0x000fe40007f3e0ff */
[----:B------:R-:W-:Y:S02]  /*4580*/  ISETP.GE.AND P2, PT, R13, RZ, PT ;  /* 0x000000ff0d00720c */ /* 0x000fe40003f46270 */
[----:B------:R-:W-:Y:S02]  /*4590*/  ISETP.NE.U32.AND P0, PT, R18, RZ, PT ;  /* 0x000000ff1200720c */ /* 0x000fe40003f05070 */
[----:B------:R-:W-:Y:S02]  /*45a0*/  IADD3.X R13, PT, PT, RZ, ~R22, RZ, P1, !PT ;  /* 0x80000016ff0d7210 */ /* 0x000fe40000ffe4ff */
[----:B------:R-:W-:Y:S02]  /*45b0*/  ISETP.NE.AND.EX P0, PT, R17, RZ, PT, P0 ;  /* 0x000000ff1100720c */ /* 0x000fe40003f05300 */
[----:B------:R-:W-:-:S02]  /*45c0*/  SEL R11, R11, R14, !P2 ;  /* 0x0000000e0b0b7207 */ /* 0x000fc40005000000 */
[----:B------:R-:W-:Y:S02]  /*45d0*/  SEL R13, R13, R22, !P2 ;  /* 0x000000160d0d7207 */ /* 0x000fe40005000000 */
[----:B------:R-:W-:Y:S02]  /*45e0*/  SEL R14, R11, 0xffffffff, P0 ;  /* 0xffffffff0b0e7807 */ /* 0x000fe40000000000 */
[----:B------:R-:W-:Y:S01]  /*45f0*/  SEL R13, R13, 0xffffffff, P0 ;  /* 0xffffffff0d0d7807 */ /* 0x000fe20000000000 */
[----:B------:R-:W-:Y:S06]  /*4600*/  RET.REL.NODEC R28 `(_ZN5flash32flash_fwd_splitkv_combine_kernelI23Flash_fwd_kernel_traitsILi96ELi64ELi128ELi4ELb0ELb0EN7cutlass6half_tE19Flash_kernel_traitsILi96ELi64ELi128ELi4ES3_EELi16ELi3ELb0EEEvNS_16Flash_fwd_paramsE) ;  /* 0xffffffb81c7c7950 */ /* 0x000fec0003c3ffff */
.L_x_161:
        /* <DEDUP_REMOVED lines=15> */
.L_x_11614:


//--------------------- .text._ZN5flash32flash_fwd_splitkv_combine_kernelI23Flash_fwd_kernel_traitsILi96ELi64ELi128ELi4ELb0ELb0EN7cutlass6half_tE19Flash_kernel_traitsILi96ELi64ELi128ELi4ES3_EELi16ELi2ELb0EEEvNS_16Flash_fwd_paramsE --------------------------
	.section	.text._ZN5flash32flash_fwd_splitkv_combine_kernelI23Flash_fwd_kernel_traitsILi96ELi64ELi128ELi4ELb0ELb0EN7cutlass6half_tE19Flash_kernel_traitsILi96ELi64ELi128ELi4ES3_EELi16ELi2ELb0EEEvNS_16Flash_fwd_paramsE,"ax",@progbits
	.align	128
        .global         _ZN5flash32flash_fwd_splitkv_combine_kernelI23Flash_fwd_kernel_traitsILi96ELi64ELi128ELi4ELb0ELb0EN7cutlass6half_tE19Flash_kernel_traitsILi96ELi64ELi128ELi4ES3_EELi16ELi2ELb0EEEvNS_16Flash_fwd_paramsE
        .type           _ZN5flash32flash_fwd_splitkv_combine_kernelI23Flash_fwd_kernel_traitsILi96ELi64ELi128ELi4ELb0ELb0EN7cutlass6half_tE19Flash_kernel_traitsILi96ELi64ELi128ELi4ES3_EELi16ELi2ELb0EEEvNS_16Flash_fwd_paramsE,@function
        .size           _ZN5flash32flash_fwd_splitkv_combine_kernelI23Flash_fwd_kernel_traitsILi96ELi64ELi128ELi4ELb0ELb0EN7cutlass6half_tE19Flash_kernel_traitsILi96ELi64ELi128ELi4ES3_EELi16ELi2ELb0EEEvNS_16Flash_fwd_paramsE,(.L_x_11615 - _ZN5flash32flash_fwd_splitkv_combine_kernelI23Flash_fwd_kernel_traitsILi96ELi64ELi128ELi4ELb0ELb0EN7cutlass6half_tE19Flash_kernel_traitsILi96ELi64ELi128ELi4ES3_EELi16ELi2ELb0EEEvNS_16Flash_fwd_paramsE)
        .other          _ZN5flash32flash_fwd_splitkv_combine_kernelI23Flash_fwd_kernel_traitsILi96ELi64ELi128ELi4ELb0ELb0EN7cutlass6half_tE19Flash_kernel_traitsILi96ELi64ELi128ELi4ES3_EELi16ELi2ELb0EEEvNS_16Flash_fwd_paramsE,@"STO_CUDA_ENTRY STV_DEFAULT"
_ZN5flash32flash_fwd_splitkv_combine_kernelI23Flash_fwd_kernel_traitsILi96ELi64ELi128ELi4ELb0ELb0EN7cutlass6half_tE19Flash_kernel_traitsILi96ELi64ELi128ELi4ES3_EELi16ELi2ELb0EEEvNS_16Flash_fwd_paramsE:
.text._ZN5flash32flash_fwd_splitkv_combine_kernelI23Flash_fwd_kernel_traitsILi96ELi64ELi128ELi4ELb0ELb0EN7cutlass6half_tE19Flash_kernel_traitsILi96ELi64ELi128ELi4ES3_EELi16ELi2ELb0EEEvNS_16Flash_fwd_paramsE:
[----:B------:R-:W-:Y:S01]  /*0000*/  LDC R1, c[0x0][0x37c] ;  /* 0x0000df00ff017b82 */ /* 0x000fe20000000800 */
[----:B------:R-:W0:Y:S07]  /*0010*/  LDCU UR10, c[0x0][0x3e0] ;  /* 0x00007c00ff0a77ac */ /* 0x000e2e0008000800 */
[----:B------:R-:W1:Y:S01]  /*0020*/  S2UR UR6, SR_CTAID.X ;  /* 0x00000000000679c3 */ /* 0x000e620000002500 */
[----:B------:R-:W2:Y:S01]  /*0030*/  S2R R0, SR_TID.X ;  /* 0x0000000000007919 */ /* 0x000ea20000002100 */
        /* <DEDUP_REMOVED lines=10> */
[----:B--2---:R-:W-:Y:S05]  /*00e0*/  BRA.U UP0, `(.L_x_162) ;  /* 0x0000000100607547 */ /* 0x004fea000b800000 */
        /* <DEDUP_REMOVED lines=24> */
.L_x_162:
[----:B------:R-:W-:Y:S01]  /*0270*/  IMAD.U32 R27, RZ, RZ, UR7 ;  /* 0x00000007ff1b7e24 */ /* 0x000fe2000f8e00ff */
[----:B------:R-:W-:Y:S01]  /*0280*/  MOV R20, UR15 ;  /* 0x0000000f00147c02 */ /* 0x000fe20008000f00 */
[----:B------:R-:W-:Y:S01]  /*0290*/  IMAD.U32 R21, RZ, RZ, UR14 ;  /* 0x0000000eff157e24 */ /* 0x000fe2000f8e00ff */
[----:B------:R-:W-:Y:S02]  /*02a0*/  MOV R19, UR8 ;  /* 0x0000000800137c02 */ /* 0x000fe40008000f00 */
[----:B------:R-:W-:Y:S02]  /*02b0*/  MOV R18, 0x2d0 ;  /* 0x000002d000127802 */ /* 0x000fe40000000f00 */
[----:B------:R-:W-:Y:S05]  /*02c0*/  CALL.REL.NOINC `($__internal_5_$__cuda_sm20_div_s64) ;  /* 0x0000003c006c7944 */ /* 0x000fea0003c00000 */
.L_x_163:
        /* <DEDUP_REMOVED lines=15> */
[----:B------:R-:W0:Y:S02]  /*03c0*/  F2I.FTZ.U32.TRUNC.NTZ R3, R4 ;  /* 0x0000000400037305 */ /* 0x000e24000021f000 */
[----:B0-----:R-:W-:-:S04]  /*03d0*/  IMAD.MOV R2, RZ, RZ, -R3 ;  /* 0x000000ffff027224 */ /* 0x001fc800078e0a03 */
[----:B------:R-:W-:Y:S02]  /*03e0*/  IMAD R5, R2, R20, RZ ;  /* 0x0000001402057224 */ /* 0x000fe400078e02ff */
[----:B------:R-:W-:-:S05]  /*03f0*/  HFMA2 R2, -RZ, RZ, 0, 0 ;  /* 0x00000000ff027431 */ /* 0x000fca00000001ff */
        /* <DEDUP_REMOVED lines=11> */
.L_x_165:
[----:B------:R-:W-:Y:S01]  /*04b0*/  IMAD.MOV.U32 R27, RZ, RZ, R16 ;  /* 0x000000ffff1b7224 */ /* 0x000fe200078e0010 */
[----:B------:R-:W-:Y:S02]  /*04c0*/  MOV R21, R17 ;  /* 0x0000001100157202 */ /* 0x000fe40000000f00 */
[----:B------:R-:W-:Y:S02]  /*04d0*/  MOV R18, 0x4f0 ;  /* 0x000004f000127802 */ /* 0x000fe40000000f00 */
[----:B------:R-:W-:Y:S05]  /*04e0*/  CALL.REL.NOINC `($__internal_5_$__cuda_sm20_div_s64) ;  /* 0x0000003800e47944 */ /* 0x000fea0003c00000 */
[----:B------:R-:W-:Y:S02]  /*04f0*/  MOV R30, R16 ;  /* 0x00000010001e7202 */ /* 0x000fe40000000f00 */
[----:B------:R-:W-:Y:S02]  /*0500*/  MOV R31, R17 ;  /* 0x00000011001f7202 */ /* 0x000fe40000000f00 */
.L_x_166:
[----:B------:R-:W-:Y:S05]  /*0510*/  BSYNC.RECONVERGENT B0 ;  /* 0x0000000000007941 */ /* 0x000fea0003800200 */
.L_x_164:
        /* <DEDUP_REMOVED lines=12> */
[----:B------:R-:W-:-:S06]  /*05e0*/  IMAD.HI.U32 R8, R9, R5, R8 ;  /* 0x0000000509087227 */ /* 0x000fcc00078e0008 */
[----:B------:R-:W-:-:S04]  /*05f0*/  IMAD.HI.U32 R5, R8, R3, RZ ;  /* 0x0000000308057227 */ /* 0x000fc800078e00ff */
[----:B------:R-:W-:-:S04]  /*0600*/  IMAD.MOV R6, RZ, RZ, -R5 ;  /* 0x000000ffff067224 */ /* 0x000fc800078e0a05 */
[----:B------:R-:W-:Y:S01]  /*0610*/  IMAD R6, R7, R6, R3 ;  /* 0x0000000607067224 */ /* 0x000fe200078e0203 */
[----:B------:R-:W-:-:S04]  /*0620*/  LOP3.LUT R3, R2, R7, RZ, 0x3c, !PT ;  /* 0x0000000702037212 */ /* 0x000fc800078e3cff */
[----:B------:R-:W-:Y:S02]  /*0630*/  ISETP.GT.U32.AND P1, PT, R7, R6, PT ;  /* 0x000000060700720c */ /* 0x000fe40003f24070 */
[----:B------:R-:W-:-:S11]  /*0640*/  ISETP.GE.AND P0, PT, R3, RZ, PT ;  /* 0x000000ff0300720c */ /* 0x000fd60003f06270 */
[----:B------:R-:W-:Y:S02]  /*0650*/  @!P1 IMAD.IADD R6, R6, 0x1, -R7 ;  /* 0x0000000106069824 */ /* 0x000fe400078e0a07 */
[----:B------:R-:W-:Y:S01]  /*0660*/  @!P1 VIADD R5, R5, 0x1 ;  /* 0x0000000105059836 */ /* 0x000fe20000000000 */
[----:B------:R-:W-:Y:S02]  /*0670*/  ISETP.NE.AND P1, PT, R4, RZ, PT ;  /* 0x000000ff0400720c */ /* 0x000fe40003f25270 */
[----:B------:R-:W-:-:S13]  /*0680*/  ISETP.GE.U32.AND P2, PT, R6, R7, PT ;  /* 0x000000070600720c */ /* 0x000fda0003f46070 */
[----:B------:R-:W-:-:S04]  /*0690*/  @P2 VIADD R5, R5, 0x1 ;  /* 0x0000000105052836 */ /* 0x000fc80000000000 */
        /* <DEDUP_REMOVED lines=30> */
.L_x_168:
[----:B------:R-:W-:Y:S01]  /*0880*/  IMAD.MOV.U32 R27, RZ, RZ, R20 ;  /* 0x000000ffff1b7224 */ /* 0x000fe200078e0014 */
[----:B------:R-:W-:Y:S01]  /*0890*/  MOV R20, R14 ;  /* 0x0000000e00147202 */ /* 0x000fe20000000f00 */
[----:B------:R-:W-:Y:S01]  /*08a0*/  IMAD.MOV.U32 R21, RZ, RZ, R19 ;  /* 0x000000ffff157224 */ /* 0x000fe200078e0013 */
[----:B------:R-:W-:Y:S02]  /*08b0*/  MOV R19, R4 ;  /* 0x0000000400137202 */ /* 0x000fe40000000f00 */
[----:B------:R-:W-:Y:S02]  /*08c0*/  MOV R18, 0x8e0 ;  /* 0x000008e000127802 */ /* 0x000fe40000000f00 */
[----:B------:R-:W-:Y:S05]  /*08d0*/  CALL.REL.NOINC `($__internal_5_$__cuda_sm20_div_s64) ;  /* 0x0000003400e87944 */ /* 0x000fea0003c00000 */
.L_x_169:
[----:B------:R-:W-:Y:S05]  /*08e0*/  BSYNC.RECONVERGENT B0 ;  /* 0x0000000000007941 */ /* 0x000fea0003800200 */
.L_x_167:
        /* <DEDUP_REMOVED lines=25> */
[----:B------:R-:W-:-:S13]  /*0a80*/  ISETP.GE.U32.AND P0, PT, R3, R6, PT ;  /* 0x000000060300720c */ /* 0x000fda0003f06070 */
[----:B------:R-:W-:-:S04]  /*0a90*/  @P0 VIADD R5, R5, 0x1 ;  /* 0x0000000105050836 */ /* 0x000fc80000000000 */
[----:B------:R-:W-:Y:S02]  /*0aa0*/  IMAD.MOV.U32 R6, RZ, RZ, R5 ;  /* 0x000000ffff067224 */ /* 0x000fe400078e0005 */
[----:B------:R-:W0:Y:S02]  /*0ab0*/  LDC R5, c[0x0][0x3e0] ;  /* 0x0000f800ff057b82 */ /* 0x000e240000000800 */
[----:B------:R-:W-:Y:S01]  /*0ac0*/  @!P2 IMAD.MOV R6, RZ, RZ, -R6 ;  /* 0x000000ffff06a224 */ /* 0x000fe200078e0a06 */
[----:B------:R-:W-:-:S05]  /*0ad0*/  @!P1 LOP3.LUT R6, RZ, UR11, RZ, 0x33, !PT ;  /* 0x0000000bff069c12 */ /* 0x000fca000f8e33ff */
[----:B------:R-:W-:Y:S01]  /*0ae0*/  IMAD R12, R6, UR4, RZ ;  /* 0x00000004060c7c24 */ /* 0x000fe2000f8e02ff */
[----:B------:R-:W1:Y:S04]  /*0af0*/  LDCU.U8 UR4, c[0x0][0x549] ;  /* 0x0000a920ff0477ac */ /* 0x000e680008000000 */
[-C--:B------:R-:W-:Y:S02]  /*0b00*/  IABS R9, R12.reuse ;  /* 0x0000000c00097213 */ /* 0x080fe40000000000 */
[----:B------:R-:W-:Y:S02]  /*0b10*/  IABS R18, R12 ;  /* 0x0000000c00127213 */ /* 0x000fe40000000000 */
[----:B------:R-:W2:Y:S03]  /*0b20*/  I2F.RP R8, R9 ;  /* 0x0000000900087306 */ /* 0x000ea60000209400 */
[----:B------:R-:W-:Y:S01]  /*0b30*/  IMAD.MOV R18, RZ, RZ, -R18 ;  /* 0x000000ffff127224 */ /* 0x000fe200078e0a12 */
[----:B0-----:R-:W-:-:S02]  /*0b40*/  IABS R7, R5 ;  /* 0x0000000500077213 */ /* 0x001fc40000000000 */
[----:B------:R-:W-:Y:S01]  /*0b50*/  ISETP.NE.AND P4, PT, R5, RZ, PT ;  /* 0x000000ff0500720c */ /* 0x000fe20003f85270 */
[----:B-1----:R-:W-:Y:S01]  /*0b60*/  UISETP.NE.AND UP1, UPT, UR4, URZ, UPT ;  /* 0x000000ff0400728c */ /* 0x002fe2000bf25270 */
[----:B------:R-:W0:Y:S03]  /*0b70*/  I2F.RP R3, R7 ;  /* 0x0000000700037306 */ /* 0x000e260000209400 */
[----:B------:R-:W-:-:S05]  /*0b80*/  USEL UR11, UR11, 0x1, !UP1 ;  /* 0x000000010b0b7887 */ /* 0x000fca000c800000 */
[----:B--2---:R-:W1:Y:S08]  /*0b90*/  MUFU.RCP R2, R8 ;  /* 0x0000000800027308 */ /* 0x004e700000001000 */
[----:B0-----:R-:W0:Y:S01]  /*0ba0*/  MUFU.RCP R20, R3 ;  /* 0x0000000300147308 */ /* 0x001e220000001000 */
[----:B-1----:R-:W-:Y:S01]  /*0bb0*/  IADD3 R22, PT, PT, R2, 0xffffffe, RZ ;  /* 0x0ffffffe02167810 */ /* 0x002fe20007ffe0ff */
[----:B------:R-:W-:-:S06]  /*0bc0*/  VIADD R2, R5, 0xffffffff ;  /* 0xffffffff05027836 */ /* 0x000fcc0000000000 */
[----:B------:R1:W2:Y:S01]  /*0bd0*/  F2I.FTZ.U32.TRUNC.NTZ R23, R22 ;  /* 0x0000001600177305 */ /* 0x0002a2000021f000 */
[----:B------:R-:W-:Y:S02]  /*0be0*/  IMAD.IADD R8, R2, 0x1, R9 ;  /* 0x0000000102087824 */ /* 0x000fe400078e0209 */
[----:B0-----:R-:W-:-:S03]  /*0bf0*/  VIADD R20, R20, 0xffffffe ;  /* 0x0ffffffe14147836 */ /* 0x001fc60000000000 */
[----:B------:R-:W-:Y:S02]  /*0c00*/  LOP3.LUT R15, R8, R9, RZ, 0x3c, !PT ;  /* 0x00000009080f7212 */ /* 0x000fe400078e3cff */
[----:B------:R-:W0:Y:S02]  /*0c10*/  F2I.FTZ.U32.TRUNC.NTZ R21, R20 ;  /* 0x0000001400157305 */ /* 0x000e24000021f000 */
[----:B------:R-:W-:Y:S01]  /*0c20*/  ISETP.GE.AND P0, PT, R15, RZ, PT ;  /* 0x000000ff0f00720c */ /* 0x000fe20003f06270 */
[----:B-1----:R-:W-:Y:S02]  /*0c30*/  HFMA2 R22, -RZ, RZ, 0, 0 ;  /* 0x00000000ff167431 */ /* 0x002fe400000001ff */
[----:B--2---:R-:W-:-:S04]  /*0c40*/  IMAD.MOV R10, RZ, RZ, -R23 ;  /* 0x000000ffff0a7224 */ /* 0x004fc800078e0a17 */
[----:B------:R-:W-:Y:S01]  /*0c50*/  IMAD R11, R10, R9, RZ ;  /* 0x000000090a0b7224 */ /* 0x000fe200078e02ff */
[----:B------:R-:W-:Y:S01]  /*0c60*/  IABS R10, R8 ;  /* 0x00000008000a7213 */ /* 0x000fe20000000000 */
[----:B0-----:R-:W-:Y:S01]  /*0c70*/  IMAD.MOV R3, RZ, RZ, -R21 ;  /* 0x000000ffff037224 */ /* 0x001fe200078e0a15 */
[----:B------:R-:W-:Y:S01]  /*0c80*/  LOP3.LUT R8, R8, R5, RZ, 0x3c, !PT ;  /* 0x0000000508087212 */ /* 0x000fe200078e3cff */
[----:B------:R-:W-:-:S04]  /*0c90*/  IMAD.HI.U32 R11, R23, R11, R22 ;  /* 0x0000000b170b7227 */ /* 0x000fc800078e0016 */
[----:B------:R-:W-:Y:S02]  /*0ca0*/  IMAD R3, R3, R7, RZ ;  /* 0x0000000703037224 */ /* 0x000fe400078e02ff */
[----:B------:R-:W-:-:S04]  /*0cb0*/  IMAD.HI.U32 R11, R11, R10, RZ ;  /* 0x0000000a0b0b7227 */ /* 0x000fc800078e00ff */
[----:B------:R-:W-:Y:S02]  /*0cc0*/  IMAD R18, R11, R18, R10 ;  /* 0x000000120b127224 */ /* 0x000fe400078e020a */
[----:B------:R-:W-:-:S03]  /*0cd0*/  IMAD.MOV.U32 R20, RZ, RZ, RZ ;  /* 0x000000ffff147224 */ /* 0x000fc600078e00ff */
[----:B------:R-:W-:Y:S01]  /*0ce0*/  ISETP.GT.U32.AND P1, PT, R9, R18, PT ;  /* 0x000000120900720c */ /* 0x000fe20003f24070 */
[----:B------:R-:W-:-:S06]  /*0cf0*/  IMAD.HI.U32 R3, R21, R3, R20 ;  /* 0x0000000315037227 */ /* 0x000fcc00078e0014 */
[----:B------:R-:W-:-:S05]  /*0d00*/  IMAD.HI.U32 R13, R3, R10, RZ ;  /* 0x0000000a030d7227 */ /* 0x000fca00078e00ff */
[----:B------:R-:W-:Y:S01]  /*0d10*/  IADD3 R3, PT, PT, -R13, RZ, RZ ;  /* 0x000000ff0d037210 */ /* 0x000fe20007ffe1ff */
[----:B------:R-:W-:Y:S02]  /*0d20*/  @!P1 IMAD.IADD R18, R18, 0x1, -R9 ;  /* 0x0000000112129824 */ /* 0x000fe400078e0a09 */
[----:B------:R-:W-:Y:S01]  /*0d30*/  @!P1 VIADD R11, R11, 0x1 ;  /* 0x000000010b0b9836 */ /* 0x000fe20000000000 */
[----:B------:R-:W-:Y:S01]  /*0d40*/  ISETP.NE.AND P1, PT, R12, RZ, PT ;  /* 0x000000ff0c00720c */ /* 0x000fe20003f25270 */
[----:B------:R-:W-:Y:S01]  /*0d50*/  IMAD R10, R7, R3, R10 ;  /* 0x00000003070a7224 */ /* 0x000fe200078e020a */
[----:B------:R-:W-:-:S04]  /*0d60*/  ISETP.GE.U32.AND P2, PT, R18, R9, PT ;  /* 0x000000091200720c */ /* 0x000fc80003f46070 */
[----:B------:R-:W-:-:S09]  /*0d70*/  ISETP.GT.U32.AND P3, PT, R7, R10, PT ;  /* 0x0000000a0700720c */ /* 0x000fd20003f64070 */
[----:B------:R-:W-:Y:S01]  /*0d80*/  @P2 VIADD R11, R11, 0x1 ;  /* 0x000000010b0b2836 */ /* 0x000fe20000000000 */
[----:B------:R-:W-:-:S03]  /*0d90*/  ISETP.GE.AND P2, PT, R8, RZ, PT ;  /* 0x000000ff0800720c */ /* 0x000fc60003f46270 */
[----:B------:R-:W-:Y:S01]  /*0da0*/  @!P0 IMAD.MOV R11, RZ, RZ, -R11 ;  /* 0x000000ffff0b8224 */ /* 0x000fe200078e0a0b */
[----:B------:R-:W-:Y:S01]  /*0db0*/  @!P1 LOP3.LUT R11, RZ, R9, RZ, 0x33, !PT ;  /* 0x00000009ff0b9212 */ /* 0x000fe200078e33ff */
[----:B------:R-:W-:Y:S01]  /*0dc0*/  @!P3 IMAD.IADD R10, R10, 0x1, -R7 ;  /* 0x000000010a0ab824 */ /* 0x000fe200078e0a07 */
[----:B------:R-:W-:Y:S02]  /*0dd0*/  @!P3 IADD3 R13, PT, PT, R13, 0x1, RZ ;  /* 0x000000010d0db810 */ /* 0x000fe40007ffe0ff */
[----:B------:R-:W-:Y:S02]  /*0de0*/  ISETP.LT.U32.AND P0, PT, R16, R11, PT ;  /* 0x0000000b1000720c */ /* 0x000fe40003f01070 */
[----:B------:R-:W-:Y:S02]  /*0df0*/  SHF.R.S32.HI R3, RZ, 0x1f, R11 ;  /* 0x0000001fff037819 */ /* 0x000fe4000001140b */
[----:B------:R-:W-:Y:S02]  /*0e00*/  ISETP.GE.U32.AND P1, PT, R10, R7, PT ;  /* 0x000000070a00720c */ /* 0x000fe40003f26070 */
[----:B------:R-:W-:-:S02]  /*0e10*/  ISETP.LT.AND.EX P0, PT, R17, R3, PT, P0 ;  /* 0x000000031100720c */ /* 0x000fc40003f01300 */
[----:B------:R-:W-:Y:S02]  /*0e20*/  ISETP.NE.AND P3, PT, R6, RZ, PT ;  /* 0x000000ff0600720c */ /* 0x000fe40003f65270 */
[C---:B------:R-:W-:Y:S02]  /*0e30*/  SEL R3, R17.reuse, R3, P0 ;  /* 0x0000000311037207 */ /* 0x040fe40000000000 */
[----:B------:R-:W-:Y:S02]  /*0e40*/  SEL R10, RZ, 0x1, !P3 ;  /* 0x00000001ff0a7807 */ /* 0x000fe40005800000 */
[----:B------:R-:W-:Y:S02]  /*0e50*/  LOP3.LUT R7, R17, R3, RZ, 0xfc, !PT ;  /* 0x0000000311077212 */ /* 0x000fe400078efcff */
[----:B------:R-:W-:Y:S01]  /*0e60*/  SEL R11, R16, R11, P0 ;  /* 0x0000000b100b7207 */ /* 0x000fe20000000000 */
[----:B------:R-:W-:Y:S01]  /*0e70*/  @P1 VIADD R13, R13, 0x1 ;  /* 0x000000010d0d1836 */ /* 0x000fe20000000000 */
[----:B------:R-:W-:-:S02]  /*0e80*/  ISETP.NE.U32.AND P1, PT, R7, RZ, PT ;  /* 0x000000ff0700720c */ /* 0x000fc40003f25070 */
[----:B------:R-:W-:Y:S01]  /*0e90*/  SHF.R.S32.HI R7, RZ, 0x1f, R12 ;  /* 0x0000001fff077819 */ /* 0x000fe2000001140c */
[----:B------:R-:W-:-:S03]  /*0ea0*/  IMAD.MOV.U32 R6, RZ, RZ, R13 ;  /* 0x000000ffff067224 */ /* 0x000fc600078e000d */
[----:B------:R-:W-:Y:S01]  /*0eb0*/  LOP3.LUT R10, R7, R10, RZ, 0xfc, !PT ;  /* 0x0000000a070a7212 */ /* 0x000fe200078efcff */
[----:B------:R-:W-:Y:S01]  /*0ec0*/  @!P2 IMAD.MOV R6, RZ, RZ, -R6 ;  /* 0x000000ffff06a224 */ /* 0x000fe200078e0a06 */
[----:B------:R-:W-:-:S05]  /*0ed0*/  @!P4 LOP3.LUT R6, RZ, R5, RZ, 0x33, !PT ;  /* 0x00000005ff06c212 */ /* 0x000fca00078e33ff */
        /* <DEDUP_REMOVED lines=21> */
.L_x_171:
[----:B------:R-:W-:Y:S01]  /*1030*/  IMAD.MOV.U32 R27, RZ, RZ, R16 ;  /* 0x000000ffff1b7224 */ /* 0x000fe200078e0010 */
[----:B------:R-:W-:Y:S01]  /*1040*/  MOV R20, R11 ;  /* 0x0000000b00147202 */ /* 0x000fe20000000f00 */
[----:B------:R-:W-:Y:S01]  /*1050*/  IMAD.MOV.U32 R21, RZ, RZ, R17 ;  /* 0x000000ffff157224 */ /* 0x000fe200078e0011 */
[----:B------:R-:W-:Y:S02]  /*1060*/  MOV R19, R3 ;  /* 0x0000000300137202 */ /* 0x000fe40000000f00 */
[----:B------:R-:W-:Y:S02]  /*1070*/  MOV R18, 0x1090 ;  /* 0x0000109000127802 */ /* 0x000fe40000000f00 */
[----:B------:R-:W-:Y:S05]  /*1080*/  CALL.REL.NOINC `($__internal_5_$__cuda_sm20_div_s64) ;  /* 0x0000002c00fc7944 */ /* 0x000fea0003c00000 */
[----:B------:R-:W-:Y:S02]  /*1090*/  MOV R32, R16 ;  /* 0x0000001000207202 */ /* 0x000fe40000000f00 */
[----:B------:R-:W-:Y:S02]  /*10a0*/  MOV R33, R17 ;  /* 0x0000001100217202 */ /* 0x000fe40000000f00 */
.L_x_172:
[----:B------:R-:W-:Y:S05]  /*10b0*/  BSYNC.RECONVERGENT B0 ;  /* 0x0000000000007941 */ /* 0x000fea0003800200 */
.L_x_170:
[----:B------:R-:W-:Y:S01]  /*10c0*/  IABS R16, UR10 ;  /* 0x0000000a00107c13 */ /* 0x000fe20008000000 */
[----:B------:R-:W0:Y:S01]  /*10d0*/  LDC R5, c[0x0][0x434] ;  /* 0x00010d00ff057b82 */ /* 0x000e220000000800 */
[----:B------:R-:W-:Y:S01]  /*10e0*/  IABS R7, UR10 ;  /* 0x0000000a00077c13 */ /* 0x000fe20008000000 */
[----:B------:R-:W-:Y:S01]  /*10f0*/  BSSY.RECONVERGENT B0, `(.L_x_173) ;  /* 0x000003d000007945 */ /* 0x000fe20003800200 */
[----:B------:R-:W1:Y:S03]  /*1100*/  I2F.RP R13, R16 ;  /* 0x00000010000d7306 */ /* 0x000e660000209400 */
[----:B------:R-:W-:-:S05]  /*1110*/  IMAD.MOV R7, RZ, RZ, -R7 ;  /* 0x000000ffff077224 */ /* 0x000fca00078e0a07 */
        /* <DEDUP_REMOVED lines=27> */
[----:B------:R-:W-:Y:S01]  /*12d0*/  ISETP.NE.U32.AND P1, PT, R7, RZ, PT ;  /* 0x000000ff0700720c */ /* 0x000fe20003f25070 */
[----:B------:R-:W-:-:S04]  /*12e0*/  IMAD R7, R6, UR11, RZ ;  /* 0x0000000b06077c24 */ /* 0x000fc8000f8e02ff */
[----:B------:R-:W-:-:S08]  /*12f0*/  IMAD R10, R10, R7, RZ ;  /* 0x000000070a0a7224 */ /* 0x000fd000078e02ff */
        /* <DEDUP_REMOVED lines=21> */
.L_x_174:
[----:B------:R-:W-:Y:S01]  /*1450*/  IMAD.MOV.U32 R27, RZ, RZ, R30 ;  /* 0x000000ffff1b7224 */ /* 0x000fe200078e001e */
[----:B------:R-:W-:Y:S01]  /*1460*/  MOV R21, R31 ;  /* 0x0000001f00157202 */ /* 0x000fe20000000f00 */
[----:B------:R-:W-:Y:S01]  /*1470*/  IMAD.MOV.U32 R20, RZ, RZ, R9 ;  /* 0x000000ffff147224 */ /* 0x000fe200078e0009 */
[----:B------:R-:W-:Y:S02]  /*1480*/  MOV R18, 0x14a0 ;  /* 0x000014a000127802 */ /* 0x000fe40000000f00 */
[----:B------:R-:W-:Y:S05]  /*1490*/  CALL.REL.NOINC `($__internal_5_$__cuda_sm20_div_s64) ;  /* 0x0000002800f87944 */ /* 0x000fea0003c00000 */
[----:B------:R-:W-:Y:S02]  /*14a0*/  MOV R20, R16 ;  /* 0x0000001000147202 */ /* 0x000fe40000000f00 */
[----:B------:R-:W-:Y:S02]  /*14b0*/  MOV R21, R17 ;  /* 0x0000001100157202 */ /* 0x000fe40000000f00 */
.L_x_175:
[----:B------:R-:W-:Y:S05]  /*14c0*/  BSYNC.RECONVERGENT B0 ;  /* 0x0000000000007941 */ /* 0x000fea0003800200 */
.L_x_173:
[----:B------:R-:W0:Y:S01]  /*14d0*/  LDCU UR5, c[0x0][0x434] ;  /* 0x00008680ff0577ac */ /* 0x000e220008000800 */
[----:B------:R-:W-:Y:S01]  /*14e0*/  BSSY.RECONVERGENT B0, `(.L_x_176) ;  /* 0x0000035000007945 */ /* 0x000fe20003800200 */
[----:B------:R-:W-:Y:S01]  /*14f0*/  MOV R19, 0xff800000 ;  /* 0xff80000000137802 */ /* 0x000fe20000000f00 */
[----:B------:R-:W1:Y:S01]  /*1500*/  LDCU UR12, c[0x0][0x534] ;  /* 0x0000a680ff0c77ac */ /* 0x000e620008000800 */
[----:B------:R-:W2:Y:S01]  /*1510*/  LDCU UR9, c[0x0][0x430] ;  /* 0x00008600ff0977ac */ /* 0x000ea20008000800 */
[----:B------:R-:W-:-:S04]  /*1520*/  USHF.R.S32.HI UR4, URZ, 0x1f, UR10 ;  /* 0x0000001fff047899 */ /* 0x000fc8000801140a */
[----:B------:R-:W-:Y:S01]  /*1530*/  ULOP3.LUT UR4, UR4, 0x1, URZ, 0xfc, !UPT ;  /* 0x0000000104047892 */ /* 0x000fe2000f8efcff */
[----:B0-----:R-:W-:-:S05]  /*1540*/  IMAD.U32 R8, RZ, RZ, UR5 ;  /* 0x00000005ff087e24 */ /* 0x001fca000f8e00ff */
[----:B------:R-:W-:Y:S01]  /*1550*/  IABS R8, R8 ;  /* 0x0000000800087213 */ /* 0x000fe20000000000 */
[----:B--2---:R-:W-:-:S03]  /*1560*/  UIMAD UR9, UR5, UR9, URZ ;  /* 0x00000009050972a4 */ /* 0x004fc6000f8e02ff */
[----:B------:R-:W0:Y:S08]  /*1570*/  I2F.RP R15, R8 ;  /* 0x00000008000f7306 */ /* 0x000e300000209400 */
[----:B0-----:R-:W0:Y:S02]  /*1580*/  MUFU.RCP R16, R15 ;  /* 0x0000000f00107308 */ /* 0x001e240000001000 */
[----:B0-----:R-:W-:-:S06]  /*1590*/  VIADD R16, R16, 0xffffffe ;  /* 0x0ffffffe10107836 */ /* 0x001fcc0000000000 */
[----:B------:R-:W0:Y:S02]  /*15a0*/  F2I.FTZ.U32.TRUNC.NTZ R17, R16 ;  /* 0x0000001000117305 */ /* 0x000e24000021f000 */
[----:B0-----:R-:W-:Y:S01]  /*15b0*/  IADD3 R6, PT, PT, RZ, -R17, RZ ;  /* 0x80000011ff067210 */ /* 0x001fe20007ffe0ff */
[----:B------:R-:W-:-:S04]  /*15c0*/  IMAD.MOV.U32 R16, RZ, RZ, RZ ;  /* 0x000000ffff107224 */ /* 0x000fc800078e00ff */
[----:B------:R-:W-:Y:S01]  /*15d0*/  IMAD R7, R6, R8, RZ ;  /* 0x0000000806077224 */ /* 0x000fe200078e02ff */
[----:B------:R-:W-:Y:S02]  /*15e0*/  IABS R6, R5 ;  /* 0x0000000500067213 */ /* 0x000fe40000000000 */
[----:B------:R-:W-:Y:S01]  /*15f0*/  LOP3.LUT R5, R5, UR5, RZ, 0x3c, !PT ;  /* 0x0000000505057c12 */ /* 0x000fe2000f8e3cff */
[----:B------:R-:W-:-:S03]  /*1600*/  IMAD.HI.U32 R7, R17, R7, R16 ;  /* 0x0000000711077227 */ /* 0x000fc600078e0010 */
[----:B------:R-:W-:Y:S02]  /*1610*/  ISETP.GE.AND P1, PT, R5, RZ, PT ;  /* 0x000000ff0500720c */ /* 0x000fe40003f26270 */
[----:B------:R-:W-:Y:S01]  /*1620*/  SHF.R.U32.HI R5, RZ, 0x4, R0 ;  /* 0x00000004ff057819 */ /* 0x000fe20000011600 */
        /* <DEDUP_REMOVED lines=8> */
[----:B------:R-:W-:-:S05]  /*16b0*/  @P2 VIADD R13, R13, 0x1 ;  /* 0x000000010d0d2836 */ /* 0x000fca0000000000 */
[----:B------:R-:W-:Y:S02]  /*16c0*/  MOV R7, R13 ;  /* 0x0000000d00077202 */ /* 0x000fe40000000f00 */
[----:B------:R-:W-:-:S03]  /*16d0*/  LOP3.LUT R13, R0, 0xf, RZ, 0xc0, !PT ;  /* 0x0000000f000d7812 */ /* 0x000fc600078ec0ff */
[----:B------:R-:W-:Y:S01]  /*16e0*/  @!P1 IMAD.MOV R7, RZ, RZ, -R7 ;  /* 0x000000ffff079224 */ /* 0x000fe200078e0a07 */
[----:B-1----:R-:W-:Y:S01]  /*16f0*/  ISETP.GE.AND P1, PT, R5, UR12, PT ;  /* 0x0000000c05007c0c */ /* 0x002fe2000bf26270 */
[----:B------:R-:W0:Y:S01]  /*1700*/  LDCU.64 UR12, c[0x0][0x358] ;  /* 0x00006b00ff0c77ac */ /* 0x000e220008000a00 */
[----:B------:R-:W-:-:S05]  /*1710*/  @!P0 LOP3.LUT R7, RZ, UR5, RZ, 0x33, !PT ;  /* 0x00000005ff078c12 */ /* 0x000fca000f8e33ff */
        /* <DEDUP_REMOVED lines=8> */
[----:B------:R-:W1:Y:S01]  /*17a0*/  LDCU.64 UR4, c[0x0][0x428] ;  /* 0x00008500ff0477ac */ /* 0x000e620008000a00 */
[----:B------:R-:W-:Y:S01]  /*17b0*/  IADD3 R16, P0, PT, R13, UR6, RZ ;  /* 0x000000060d107c10 */ /* 0x000fe2000ff1e0ff */
[----:B------:R-:W-:-:S04]  /*17c0*/  IMAD R8, R5, UR14, RZ ;  /* 0x0000000e05087c24 */ /* 0x000fc8000f8e02ff */
[----:B------:R-:W-:Y:S02]  /*17d0*/  IMAD.X R17, RZ, RZ, RZ, P0 ;  /* 0x000000ffff117224 */ /* 0x000fe400000e06ff */
[----:B------:R-:W-:-:S05]  /*17e0*/  IMAD.WIDE.U32 R16, R5, UR7, R16 ;  /* 0x0000000705107c25 */ /* 0x000fca000f8e0010 */
[----:B------:R-:W-:Y:S02]  /*17f0*/  IADD3 R8, PT, PT, R17, R8, RZ ;  /* 0x0000000811087210 */ /* 0x000fe40007ffe0ff */
[----:B-1----:R-:W-:-:S04]  /*1800*/  LEA R18, P0, R16, UR4, 0x2 ;  /* 0x0000000410127c11 */ /* 0x002fc8000f8010ff */
[----:B------:R-:W-:-:S06]  /*1810*/  LEA.HI.X R19, R16, UR5, R8, 0x2, P0 ;  /* 0x0000000510137c11 */ /* 0x000fcc00080f1408 */
[----:B0-----:R1:W5:Y:S03]  /*1820*/  LDG.E R19, desc[UR12][R18.64] ;  /* 0x0000000c12137981 */ /* 0x001366000c1e1900 */
.L_x_177:
[----:B0-----:R-:W-:Y:S05]  /*1830*/  BSYNC.RECONVERGENT B0 ;  /* 0x0000000000007941 */ /* 0x001fea0003800200 */
.L_x_176:
[----:B------:R-:W0:Y:S01]  /*1840*/  S2UR UR14, SR_CgaCtaId ;  /* 0x00000000000e79c3 */ /* 0x000e220000008800 */
[C---:B------:R-:W-:Y:S01]  /*1850*/  ISETP.GT.U32.AND P0, PT, R0.reuse, 0x3f, PT ;  /* 0x0000003f0000780c */ /* 0x040fe20003f04070 */
[----:B------:R-:W-:Y:S01]  /*1860*/  UMOV UR4, 0x400 ;  /* 0x0000040000047882 */ /* 0x000fe20000000000 */
[----:B-1----:R-:W-:Y:S01]  /*1870*/  IMAD.MOV.U32 R18, RZ, RZ, 0x44 ;  /* 0x00000044ff127424 */ /* 0x002fe200078e00ff */
[----:B------:R-:W-:Y:S01]  /*1880*/  LOP3.LUT R25, R0, 0x3, RZ, 0xc0, !PT ;  /* 0x0000000300197812 */ /* 0x000fe200078ec0ff */
[----:B------:R-:W-:Y:S01]  /*1890*/  IMAD.MOV.U32 R8, RZ, RZ, 0x44 ;  /* 0x00000044ff087424 */ /* 0x000fe200078e00ff */
[-C--:B------:R-:W-:Y:S01]  /*18a0*/  IABS R17, R6.reuse ;  /* 0x0000000600117213 */ /* 0x080fe20000000000 */
[----:B------:R-:W-:Y:S01]  /*18b0*/  IMAD.MOV.U32 R26, RZ, RZ, -0x800000 ;  /* 0xff800000ff1a7424 */ /* 0x000fe200078e00ff */
[----:B------:R-:W-:Y:S01]  /*18c0*/  ISETP.NE.AND P5, PT, R6, RZ, PT ;  /* 0x000000ff0600720c */ /* 0x000fe20003fa5270 */
[----:B------:R-:W-:Y:S02]  /*18d0*/  BSSY.RECONVERGENT B1, `(.L_x_178) ;  /* 0x000017b000017945 */ /* 0x000fe40003800200 */
[----:B------:R-:W-:Y:S01]  /*18e0*/  IMAD.IADD R24, R2, 0x1, R17 ;  /* 0x0000000102187824 */ /* 0x000fe200078e0211 */
[----:B------:R-:W-:-:S04]  /*18f0*/  IABS R2, R6 ;  /* 0x0000000600027213 */ /* 0x000fc80000000000 */
[----:B------:R-:W-:Y:S01]  /*1900*/  IADD3 R2, PT, PT, RZ, -R2, RZ ;  /* 0x80000002ff027210 */ /* 0x000fe20007ffe0ff */
[----:B0-----:R-:W-:-:S06]  /*1910*/  ULEA UR14, UR14, UR4, 0x18 ;  /* 0x000000040e0e7291 */ /* 0x001fcc000f8ec0ff */
[----:B------:R-:W-:Y:S02]  /*1920*/  @!P0 IMAD R18, R5, R18, UR14 ;  /* 0x0000000e05128e24 */ /* 0x000fe4000f8e0212 */
[----:B------:R-:W-:Y:S01]  /*1930*/  IMAD R5, R25, R8, UR14 ;  /* 0x0000000e19057e24 */ /* 0x000fe2000f8e0208 */
[----:B------:R-:W-:Y:S01]  /*1940*/  LOP3.LUT R8, R0, 0x3fc, RZ, 0xc0, !PT ;  /* 0x000003fc00087812 */ /* 0x000fe200078ec0ff */
[----:B------:R-:W-:Y:S02]  /*1950*/  @!P0 IMAD R18, R13, 0x4, R18 ;  /* 0x000000040d128824 */ /* 0x000fe400078e0212 */
[----:B------:R-:W0:Y:S01]  /*1960*/  LDC R13, c[0x0][0x3e0] ;  /* 0x0000f800ff0d7b82 */ /* 0x000e220000000800 */
[----:B------:R-:W-:Y:S02]  /*1970*/  IADD3 R8, PT, PT, R5, R8, RZ ;  /* 0x0000000805087210 */ /* 0x000fe40007ffe0ff */
[----:B-----5:R1:W-:Y:S05]  /*1980*/  @!P0 STS [R18], R19 ;  /* 0x0000001312008388 */ /* 0x0203ea0000000800 */
[----:B------:R-:W-:Y:S01]  /*1990*/  BAR.SYNC.DEFER_BLOCKING 0x0 ;  /* 0x0000000000007b1d */ /* 0x000fe20000010000 */
[----:B0-----:R-:W-:-:S05]  /*19a0*/  IABS R5, R13 ;  /* 0x0000000d00057213 */ /* 0x001fca0000000000 */
[----:B-1----:R-:W0:Y:S01]  /*19b0*/  I2F.RP R18, R17 ;  /* 0x0000001100127306 */ /* 0x002e220000209400 */
[----:B------:R-:W1:Y:S07]  /*19c0*/  @!P0 LDS R26, [R8] ;  /* 0x00000000081a8984 */ /* 0x000e6e0000000800 */
[----:B------:R-:W2:Y:S08]  /*19d0*/  I2F.RP R22, R5 ;  /* 0x0000000500167306 */ /* 0x000eb00000209400 */
[----:B0-----:R-:W0:Y:S08]  /*19e0*/  MUFU.RCP R30, R18 ;  /* 0x00000012001e7308 */ /* 0x001e300000001000 */
[----:B--2---:R-:W2:Y:S01]  /*19f0*/  MUFU.RCP R28, R22 ;  /* 0x00000016001c7308 */ /* 0x004ea20000001000 */
[----:B0-----:R-:W-:-:S07]  /*1a00*/  VIADD R30, R30, 0xffffffe ;  /* 0x0ffffffe1e1e7836 */ /* 0x001fce0000000000 */
[----:B------:R-:W0:Y:S01]  /*1a10*/  F2I.FTZ.U32.TRUNC.NTZ R31, R30 ;  /* 0x0000001e001f7305 */ /* 0x000e22000021f000 */
[----:B--2---:R-:W-:Y:S01]  /*1a20*/  VIADD R28, R28, 0xffffffe ;  /* 0x0ffffffe1c1c7836 */ /* 0x004fe20000000000 */
[----:B-1----:R-:W1:Y:S06]  /*1a30*/  SHFL.BFLY PT, R15, R26, 0x2, 0x1f ;  /* 0x0c401f001a0f7f89 */ /* 0x002e6c00000e0000 */
[----:B------:R-:W2:Y:S01]  /*1a40*/  F2I.FTZ.U32.TRUNC.NTZ R29, R28 ;  /* 0x0000001c001d7305 */ /* 0x000ea2000021f000 */
[----:B0-----:R-:W-:Y:S02]  /*1a50*/  IMAD.MOV R18, RZ, RZ, -R31 ;  /* 0x000000ffff127224 */ /* 0x001fe400078e0a1f */
[----:B------:R-:W-:-:S02]  /*1a60*/  IMAD.MOV.U32 R30, RZ, RZ, RZ ;  /* 0x000000ffff1e7224 */ /* 0x000fc400078e00ff */
[----:B------:R-:W-:Y:S01]  /*1a70*/  IMAD R23, R18, R17, RZ ;  /* 0x0000001112177224 */ /* 0x000fe200078e02ff */
[----:B------:R-:W-:Y:S02]  /*1a80*/  IABS R18, R24 ;  /* 0x0000001800127213 */ /* 0x000fe40000000000 */
[----:B--2---:R-:W-:Y:S01]  /*1a90*/  IADD3 R22, PT, PT, RZ, -R29, RZ ;  /* 0x8000001dff167210 */ /* 0x004fe20007ffe0ff */
[----:B------:R-:W-:-:S04]  /*1aa0*/  IMAD.HI.U32 R23, R31, R23, R30 ;  /* 0x000000171f177227 */ /* 0x000fc800078e001e */
[----:B------:R-:W-:Y:S01]  /*1ab0*/  IMAD R22, R22, R5, RZ ;  /* 0x0000000516167224 */ /* 0x000fe200078e02ff */
[----:B-1----:R-:W-:Y:S01]  /*1ac0*/  FMNMX.FTZ R16, R15, R26, !PT ;  /* 0x0000001a0f107209 */ /* 0x002fe20007810000 */
[----:B------:R-:W-:Y:S02]  /*1ad0*/  IMAD.MOV.U32 R28, RZ, RZ, RZ ;  /* 0x000000ffff1c7224 */ /* 0x000fe400078e00ff */
[----:B------:R-:W-:Y:S02]  /*1ae0*/  IMAD.HI.U32 R23, R23, R18, RZ ;  /* 0x0000001217177227 */ /* 0x000fe400078e00ff */
[----:B------:R-:W0:Y:S02]  /*1af0*/  SHFL.BFLY PT, R15, R16, 0x1, 0x1f ;  /* 0x0c201f00100f7f89 */ /* 0x000e2400000e0000 */
[----:B------:R-:W-:-:S04]  /*1b00*/  IMAD.HI.U32 R22, R29, R22, R28 ;  /* 0x000000161d167227 */ /* 0x000fc800078e001c */
[----:B------:R-:W-:Y:S02]  /*1b10*/  IMAD R2, R23, R2, R18 ;  /* 0x0000000217027224 */ /* 0x000fe400078e0212 */
[----:B------:R-:W-:-:S03]  /*1b20*/  IMAD.HI.U32 R22, R22, R18, RZ ;  /* 0x0000001216167227 */ /* 0x000fc600078e00ff */
[----:B------:R-:W-:Y:S02]  /*1b30*/  ISETP.GT.U32.AND P2, PT, R17, R2, PT ;  /* 0x000000021100720c */ /* 0x000fe40003f44070 */
[----:B0-----:R-:W-:-:S11]  /*1b40*/  FMNMX.FTZ R15, R16, R15, !PT ;  /* 0x0000000f100f7209 */ /* 0x001fd60007810000 */
[----:B------:R-:W-:Y:S01]  /*1b50*/  @!P2 IMAD.IADD R2, R2, 0x1, -R17 ;  /* 0x000000010202a824 */ /* 0x000fe200078e0a11 */
[----:B------:R-:W-:Y:S02]  /*1b60*/  @!P2 IADD3 R23, PT, PT, R23, 0x1, RZ ;  /* 0x000000011717a810 */ /* 0x000fe40007ffe0ff */
[C---:B------:R-:W-:Y:S02]  /*1b70*/  FSETP.NEU.FTZ.AND P0, PT, R15.reuse, -INF , PT ;  /* 0xff8000000f00780b */ /* 0x040fe40003f1d000 */
[-C--:B------:R-:W-:Y:S02]  /*1b80*/  ISETP.GE.U32.AND P1, PT, R2, R17.reuse, PT ;  /* 0x000000110200720c */ /* 0x080fe40003f26070 */
[----:B------:R-:W-:Y:S02]  /*1b90*/  FSEL R15, R15, RZ, P0 ;  /* 0x000000ff0f0f7208 */ /* 0x000fe40000000000 */
[C---:B------:R-:W-:Y:S02]  /*1ba0*/  LOP3.LUT R2, R24.reuse, R17, RZ, 0x3c, !PT ;  /* 0x0000001118027212 */ /* 0x040fe400078e3cff */
[----:B------:R-:W-:Y:S01]  /*1bb0*/  LOP3.LUT R24, R24, R13, RZ, 0x3c, !PT ;  /* 0x0000000d18187212 */ /* 0x000fe200078e3cff */
[----:B------:R-:W-:Y:S01]  /*1bc0*/  FADD.FTZ R19, -R15, R26 ;  /* 0x0000001a0f137221 */ /* 0x000fe20000010100 */
[----:B------:R-:W-:-:S02]  /*1bd0*/  ISETP.GE.AND P3, PT, R2, RZ, PT ;  /* 0x000000ff0200720c */ /* 0x000fc40003f66270 */
[----:B------:R-:W-:Y:S01]  /*1be0*/  ISETP.GE.AND P2, PT, R24, RZ, PT ;  /* 0x000000ff1800720c */ /* 0x000fe20003f46270 */
[----:B------:R-:W-:Y:S02]  /*1bf0*/  FMUL.FTZ R19, R19, 1.4426950216293334961 ;  /* 0x3fb8aa3b13137820 */ /* 0x000fe40000410000 */
[----:B------:R-:W-:-:S04]  /*1c00*/  @P1 VIADD R23, R23, 0x1 ;  /* 0x0000000117171836 */ /* 0x000fc80000000000 */
[----:B------:R-:W0:Y:S02]  /*1c10*/  MUFU.EX2 R19, R19 ;  /* 0x0000001300137308 */ /* 0x000e240000000800 */
[----:B0-----:R-:W0:Y:S02]  /*1c20*/  SHFL.BFLY PT, R16, R19, 0x2, 0x1f ;  /* 0x0c401f0013107f89 */ /* 0x001e2400000e0000 */
[----:B0-----:R-:W-:Y:S01]  /*1c30*/  FADD.FTZ R28, R19, R16 ;  /* 0x00000010131c7221 */ /* 0x001fe20000010000 */
[----:B------:R-:W-:-:S04]  /*1c40*/  IMAD.MOV R16, RZ, RZ, -R22 ;  /* 0x000000ffff107224 */ /* 0x000fc800078e0a16 */
[----:B------:R-:W0:Y:S01]  /*1c50*/  SHFL.BFLY PT, R19, R28, 0x1, 0x1f ;  /* 0x0c201f001c137f89 */ /* 0x000e2200000e0000 */
[----:B------:R-:W-:-:S05]  /*1c60*/  IMAD R16, R5, R16, R18 ;  /* 0x0000001005107224 */ /* 0x000fca00078e0212 */
[----:B------:R-:W-:-:S13]  /*1c70*/  ISETP.GT.U32.AND P0, PT, R5, R16, PT ;  /* 0x000000100500720c */ /* 0x000fda0003f04070 */
[----:B------:R-:W-:Y:S01]  /*1c80*/  @!P0 IMAD.IADD R16, R16, 0x1, -R5 ;  /* 0x0000000110108824 */ /* 0x000fe200078e0a05 */
[----:B------:R-:W-:Y:S02]  /*1c90*/  @!P0 IADD3 R22, PT, PT, R22, 0x1, RZ ;  /* 0x0000000116168810 */ /* 0x000fe40007ffe0ff */
[----:B------:R-:W-:Y:S02]  /*1ca0*/  ISETP.NE.AND P0, PT, R13, RZ, PT ;  /* 0x000000ff0d00720c */ /* 0x000fe40003f05270 */
[----:B------:R-:W-:Y:S01]  /*1cb0*/  ISETP.GE.U32.AND P4, PT, R16, R5, PT ;  /* 0x000000051000720c */ /* 0x000fe20003f86070 */
[----:B0-----:R-:W-:Y:S01]  /*1cc0*/  FADD.FTZ R19, R28, R19 ;  /* 0x000000131c137221 */ /* 0x001fe20000010000 */
[----:B------:R-:W-:Y:S01]  /*1cd0*/  IMAD.MOV.U32 R5, RZ, RZ, R23 ;  /* 0x000000ffff057224 */ /* 0x000fe200078e0017 */
[----:B------:R-:W-:Y:S01]  /*1ce0*/  SHF.R.S32.HI R16, RZ, 0x1f, R6 ;  /* 0x0000001fff107819 */ /* 0x000fe20000011406 */
[----:B------:R-:W-:Y:S02]  /*1cf0*/  IMAD.MOV.U32 R23, RZ, RZ, 0x7f800000 ;  /* 0x7f800000ff177424 */ /* 0x000fe400078e00ff */
[----:B------:R-:W-:Y:S01]  /*1d00*/  FSETP.NE.FTZ.AND P1, PT, R19, RZ, PT ;  /* 0x000000ff1300720b */ /* 0x000fe20003f35000 */
[----:B------:R-:W-:Y:S01]  /*1d10*/  @!P3 IMAD.MOV R5, RZ, RZ, -R5 ;  /* 0x000000ffff05b224 */ /* 0x000fe200078e0a05 */
[----:B------:R-:W-:Y:S01]  /*1d20*/  ISETP.NE.AND P3, PT, R7, RZ, PT ;  /* 0x000000ff0700720c */ /* 0x000fe20003f65270 */
[----:B------:R-:W-:Y:S01]  /*1d30*/  IMAD R6, R6, UR9, RZ ;  /* 0x0000000906067c24 */ /* 0x000fe2000f8e02ff */
[----:B------:R-:W-:-:S02]  /*1d40*/  @!P5 LOP3.LUT R5, RZ, R17, RZ, 0x33, !PT ;  /* 0x00000011ff05d212 */ /* 0x000fc400078e33ff */
[----:B------:R-:W-:Y:S01]  /*1d50*/  SEL R17, RZ, 0x1, !P3 ;  /* 0x00000001ff117807 */ /* 0x000fe20005800000 */
[----:B------:R-:W-:Y:S01]  /*1d60*/  @P4 VIADD R22, R22, 0x1 ;  /* 0x0000000116164836 */ /* 0x000fe20000000000 */
[----:B------:R-:W-:Y:S02]  /*1d70*/  SHF.R.S32.HI R7, RZ, 0x1f, R5 ;  /* 0x0000001fff077819 */ /* 0x000fe40000011405 */
[----:B------:R-:W-:Y:S02]  /*1d80*/  LOP3.LUT R17, R16, R17, RZ, 0xfc, !PT ;  /* 0x0000001110117212 */ /* 0x000fe400078efcff */
[----:B------:R-:W-:Y:S01]  /*1d90*/  @!P2 IADD3 R22, PT, PT, -R22, RZ, RZ ;  /* 0x000000ff1616a210 */ /* 0x000fe20007ffe1ff */
[----:B------:R-:W0:Y:S01]  /*1da0*/  @P1 MUFU.LG2 R2, R19 ;  /* 0x0000001300021308 */ /* 0x000e220000000c00 */
[----:B------:R-:W-:Y:S02]  /*1db0*/  @!P0 LOP3.LUT R22, RZ, R13, RZ, 0x33, !PT ;  /* 0x0000000dff168212 */ /* 0x000fe400078e33ff */
[----:B------:R-:W-:-:S02]  /*1dc0*/  LOP3.LUT P0, RZ, R0, 0x3c3, RZ, 0xc0, !PT ;  /* 0x000003c300ff7812 */ /* 0x000fc4000780c0ff */
[----:B------:R-:W-:Y:S01]  /*1dd0*/  ISETP.LT.U32.AND P2, PT, R20, R5, PT ;  /* 0x000000051400720c */ /* 0x000fe20003f41070 */
[----:B------:R-:W-:-:S03]  /*1de0*/  IMAD R16, R22, UR11, RZ ;  /* 0x0000000b16107c24 */ /* 0x000fc6000f8e02ff */
[----:B------:R-:W-:-:S04]  /*1df0*/  ISETP.LT.AND.EX P2, PT, R21, R7, PT, P2 ;  /* 0x000000071500720c */ /* 0x000fc80003f41320 */
[----:B------:R-:W-:Y:S01]  /*1e00*/  SEL R7, R20, R5, P2 ;  /* 0x0000000514077207 */ /* 0x000fe20001000000 */
[----:B------:R-:W-:Y:S02]  /*1e10*/  IMAD R5, R17, R16, RZ ;  /* 0x0000001011057224 */ /* 0x000fe400078e02ff */
[----:B0-----:R-:W-:Y:S01]  /*1e20*/  @P1 FFMA.FTZ R23, R2, 0.69314718246459960938, R15 ;  /* 0x3f31721802171823 */ /* 0x001fe2000001000f */
[----:B------:R-:W-:Y:S06]  /*1e30*/  @P0 BRA `(.L_x_179) ;  /* 0x0000001000900947 */ /* 0x000fec0003800000 */
[----:B------:R-:W0:Y:S02]  /*1e40*/  LDCU.U8 UR4, c[0x0][0x548] ;  /* 0x0000a900ff0477ac */ /* 0x000e240008000000 */
[----:B0-----:R-:W-:-:S09]  /*1e50*/  UISETP.NE.AND UP0, UPT, UR4, URZ, UPT ;  /* 0x000000ff0400728c */ /* 0x001fd2000bf05270 */
[----:B------:R-:W-:Y:S05]  /*1e60*/  BRA.U !UP0, `(.L_x_180) ;  /* 0x0000001108747547 */ /* 0x000fea000b800000 */
[----:B------:R-:W-:Y:S02]  /*1e70*/  LEA.HI R27, R0, UR6, RZ, 0x1e ;  /* 0x00000006001b7c11 */ /* 0x000fe4000f8ff0ff */
[----:B------:R-:W-:Y:S02]  /*1e80*/  ISETP.LT.U32.AND P0, PT, R13, 0x1, PT ;  /* 0x000000010d00780c */ /* 0x000fe40003f01070 */
[----:B------:R-:W-:Y:S02]  /*1e90*/  ISETP.GE.AND P1, PT, R27, UR7, PT ;  /* 0x000000071b007c0c */ /* 0x000fe4000bf26270 */
[----:B------:R-:W-:-:S04]  /*1ea0*/  SHF.R.S32.HI R2, RZ, 0x1f, R13 ;  /* 0x0000001fff027819 */ /* 0x000fc8000001140d */
[----:B------:R-:W-:-:S04]  /*1eb0*/  ISETP.LT.AND.EX P0, PT, R2, RZ, PT, P0 ;  /* 0x000000ff0200720c */ /* 0x000fc80003f01300 */
[----:B------:R-:W-:Y:S02]  /*1ec0*/  SEL R30, R13, 0x1, P0 ;  /* 0x000000010d1e7807 */ /* 0x000fe40000000000 */
[----:B------:R-:W-:Y:S01]  /*1ed0*/  SEL R16, R2, RZ, P0 ;  /* 0x000000ff02107207 */ /* 0x000fe20000000000 */
[----:B------:R-:W-:Y:S06]  /*1ee0*/  @P1 BRA `(.L_x_179) ;  /* 0x0000001000641947 */ /* 0x000fec0003800000 */
        /* <DEDUP_REMOVED lines=39> */
.L_x_181:
[----:B------:R-:W-:Y:S01]  /*2160*/  IMAD.MOV.U32 R21, RZ, RZ, RZ ;  /* 0x000000ffff157224 */ /* 0x000fe200078e00ff */
[----:B------:R-:W-:Y:S02]  /*2170*/  MOV R20, R30 ;  /* 0x0000001e00147202 */ /* 0x000fe40000000f00 */
[----:B------:R-:W-:Y:S02]  /*2180*/  MOV R18, 0x21a0 ;  /* 0x000021a000127802 */ /* 0x000fe40000000f00 */
[----:B------:R-:W-:Y:S05]  /*2190*/  CALL.REL.NOINC `($__internal_5_$__cuda_sm20_div_s64) ;  /* 0x0000001c00b87944 */ /* 0x000fea0003c00000 */
[----:B------:R-:W-:Y:S02]  /*21a0*/  IADD3 R13, PT, PT, -R16, RZ, RZ ;  /* 0x000000ff100d7210 */ /* 0x000fe40007ffe1ff */
[----:B------:R-:W-:-:S03]  /*21b0*/  MOV R31, R17 ;  /* 0x00000011001f7202 */ /* 0x000fc60000000f00 */
[----:B------:R-:W-:Y:S01]  /*21c0*/  IMAD R27, R30, R13, R27 ;  /* 0x0000000d1e1b7224 */ /* 0x000fe200078e021b */
[----:B------:R-:W-:-:S07]  /*21d0*/  MOV R30, R16 ;  /* 0x00000010001e7202 */ /* 0x000fce0000000f00 */
.L_x_182:
[----:B------:R-:W-:Y:S01]  /*21e0*/  IABS R17, UR15 ;  /* 0x0000000f00117c13 */ /* 0x000fe20008000000 */
[----:B------:R-:W-:Y:S01]  /*21f0*/  IMAD R3, R3, R14, RZ ;  /* 0x0000000e03037224 */ /* 0x000fe200078e02ff */
[----:B------:R-:W-:Y:S01]  /*2200*/  IABS R15, R27 ;  /* 0x0000001b000f7213 */ /* 0x000fe20000000000 */
[----:B------:R-:W-:Y:S01]  /*2210*/  BSSY.RECONVERGENT B0, `(.L_x_183) ;  /* 0x0000040000007945 */ /* 0x000fe20003800200 */
[----:B------:R-:W0:Y:S01]  /*2220*/  I2F.U32.RP R20, R17 ;  /* 0x0000001100147306 */ /* 0x000e220000209000 */
[----:B------:R-:W-:Y:S01]  /*2230*/  IABS R13, UR15 ;  /* 0x0000000f000d7c13 */ /* 0x000fe20008000000 */
[----:B------:R-:W-:Y:S01]  /*2240*/  IMAD R3, R11, R4, R3 ;  /* 0x000000040b037224 */ /* 0x000fe200078e0203 */
[----:B------:R-:W-:-:S03]  /*2250*/  LOP3.LUT R4, R27, UR15, RZ, 0x3c, !PT ;  /* 0x0000000f1b047c12 */ /* 0x000fc6000f8e3cff */
[----:B------:R-:W-:Y:S01]  /*2260*/  IMAD.MOV R13, RZ, RZ, -R13 ;  /* 0x000000ffff0d7224 */ /* 0x000fe200078e0a0d */
[----:B------:R-:W-:Y:S01]  /*2270*/  ISETP.GE.AND P0, PT, R4, RZ, PT ;  /* 0x000000ff0400720c */ /* 0x000fe20003f06270 */
[----:B0-----:R-:W0:Y:S02]  /*2280*/  MUFU.RCP R18, R20 ;  /* 0x0000001400127308 */ /* 0x001e240000001000 */
[----:B0-----:R-:W-:Y:S02]  /*2290*/  VIADD R18, R18, 0xffffffe ;  /* 0x0ffffffe12127836 */ /* 0x001fe40000000000 */
[----:B------:R-:W-:-:S04]  /*22a0*/  IMAD.WIDE.U32 R20, R11, R14, RZ ;  /* 0x0000000e0b147225 */ /* 0x000fc800078e00ff */
[----:B------:R-:W0:Y:S01]  /*22b0*/  F2I.FTZ.U32.TRUNC.NTZ R19, R18 ;  /* 0x0000001200137305 */ /* 0x000e22000021f000 */
[----:B------:R-:W-:Y:S02]  /*22c0*/  IMAD.IADD R3, R21, 0x1, R3 ;  /* 0x0000000115037824 */ /* 0x000fe400078e0203 */
[----:B------:R-:W-:-:S04]  /*22d0*/  IMAD.WIDE.U32 R34, R20, R32, RZ ;  /* 0x0000002014227225 */ /* 0x000fc800078e00ff */
[----:B------:R-:W-:-:S04]  /*22e0*/  IMAD R3, R3, R32, RZ ;  /* 0x0000002003037224 */ /* 0x000fc800078e02ff */
[----:B------:R-:W-:Y:S02]  /*22f0*/  IMAD R3, R33, R20, R3 ;  /* 0x0000001421037224 */ /* 0x000fe400078e0203 */
[----:B0-----:R-:W-:Y:S01]  /*2300*/  IMAD.MOV R16, RZ, RZ, -R19 ;  /* 0x000000ffff107224 */ /* 0x001fe200078e0a13 */
[----:B------:R-:W-:-:S03]  /*2310*/  MOV R18, RZ ;  /* 0x000000ff00127202 */ /* 0x000fc60000000f00 */
[----:B------:R-:W-:-:S04]  /*2320*/  IMAD R16, R16, R17, RZ ;  /* 0x0000001110107224 */ /* 0x000fc800078e02ff */
[----:B------:R-:W-:-:S04]  /*2330*/  IMAD.HI.U32 R16, R19, R16, R18 ;  /* 0x0000001013107227 */ /* 0x000fc800078e0012 */
[----:B------:R-:W-:Y:S02]  /*2340*/  IMAD.IADD R19, R35, 0x1, R3 ;  /* 0x0000000123137824 */ /* 0x000fe400078e0203 */
[----:B------:R-:W-:-:S03]  /*2350*/  IMAD.HI.U32 R16, R16, R15, RZ ;  /* 0x0000000f10107227 */ /* 0x000fc600078e00ff */
[----:B------:R-:W-:Y:S01]  /*2360*/  LOP3.LUT R3, R31, R19, RZ, 0xfc, !PT ;  /* 0x000000131f037212 */ /* 0x000fe200078efcff */
[----:B------:R-:W-:-:S05]  /*2370*/  IMAD R18, R16, R13, R15 ;  /* 0x0000000d10127224 */ /* 0x000fca00078e020f */
[----:B------:R-:W-:-:S13]  /*2380*/  ISETP.GT.U32.AND P1, PT, R17, R18, PT ;  /* 0x000000121100720c */ /* 0x000fda0003f24070 */
[-C--:B------:R-:W-:Y:S02]  /*2390*/  @!P1 IADD3 R18, PT, PT, R18, -R17.reuse, RZ ;  /* 0x8000001112129210 */ /* 0x080fe40007ffe0ff */
[----:B------:R-:W-:Y:S02]  /*23a0*/  @!P1 IADD3 R16, PT, PT, R16, 0x1, RZ ;  /* 0x0000000110109810 */ /* 0x000fe40007ffe0ff */
[----:B------:R-:W-:Y:S02]  /*23b0*/  ISETP.GE.U32.AND P2, PT, R18, R17, PT ;  /* 0x000000111200720c */ /* 0x000fe40003f46070 */
[----:B------:R-:W-:-:S11]  /*23c0*/  ISETP.NE.AND P1, PT, RZ, UR15, PT ;  /* 0x0000000fff007c0c */ /* 0x000fd6000bf25270 */
        /* <DEDUP_REMOVED lines=29> */
.L_x_184:
[----:B------:R-:W-:Y:S01]  /*25a0*/  IMAD.MOV.U32 R27, RZ, RZ, R30 ;  /* 0x000000ffff1b7224 */ /* 0x000fe200078e001e */
[----:B------:R-:W-:Y:S01]  /*25b0*/  MOV R21, R31 ;  /* 0x0000001f00157202 */ /* 0x000fe20000000f00 */
[----:B------:R-:W-:Y:S01]  /*25c0*/  IMAD.MOV.U32 R20, RZ, RZ, R34 ;  /* 0x000000ffff147224 */ /* 0x000fe200078e0022 */
[----:B------:R-:W-:Y:S02]  /*25d0*/  MOV R18, 0x25f0 ;  /* 0x000025f000127802 */ /* 0x000fe40000000f00 */
[----:B------:R-:W-:Y:S05]  /*25e0*/  CALL.REL.NOINC `($__internal_5_$__cuda_sm20_div_s64) ;  /* 0x0000001800a47944 */ /* 0x000fea0003c00000 */
[----:B------:R-:W-:-:S05]  /*25f0*/  IADD3 R31, PT, PT, -R16, RZ, RZ ;  /* 0x000000ff101f7210 */ /* 0x000fca0007ffe1ff */
[----:B------:R-:W-:Y:S02]  /*2600*/  IMAD R31, R31, R34, R30 ;  /* 0x000000221f1f7224 */ /* 0x000fe400078e021e */
.L_x_185:
[----:B------:R-:W-:Y:S05]  /*2610*/  BSYNC.RECONVERGENT B0 ;  /* 0x0000000000007941 */ /* 0x000fea0003800200 */
.L_x_183:
[-C--:B------:R-:W-:Y:S01]  /*2620*/  IABS R17, R14.reuse ;  /* 0x0000000e00117213 */ /* 0x080fe20000000000 */
[----:B------:R-:W0:Y:S01]  /*2630*/  LDC R19, c[0x0][0x3e0] ;  /* 0x0000f800ff137b82 */ /* 0x000e220000000800 */
[----:B------:R-:W-:Y:S01]  /*2640*/  IABS R13, R9 ;  /* 0x00000009000d7213 */ /* 0x000fe20000000000 */
[----:B------:R-:W-:Y:S01]  /*2650*/  IMAD.MOV.U32 R36, RZ, RZ, RZ ;  /* 0x000000ffff247224 */ /* 0x000fe200078e00ff */
[----:B------:R-:W1:Y:S01]  /*2660*/  I2F.U32.RP R21, R17 ;  /* 0x0000001100157306 */ /* 0x000e620000209000 */
[----:B------:R-:W-:Y:S01]  /*2670*/  IABS R15, R11 ;  /* 0x0000000b000f7213 */ /* 0x000fe20000000000 */
[----:B------:R-:W2:Y:S01]  /*2680*/  LDCU UR16, c[0x0][0x430] ;  /* 0x00008600ff1077ac */ /* 0x000ea20008000800 */
[----:B------:R-:W-:Y:S02]  /*2690*/  IABS R28, R14 ;  /* 0x0000000e001c7213 */ /* 0x000fe40000000000 */
[----:B------:R-:W-:Y:S01]  /*26a0*/  ISETP.NE.AND P5, PT, R14, RZ, PT ;  /* 0x000000ff0e00720c */ /* 0x000fe20003fa5270 */
[----:B------:R-:W3:Y:S02]  /*26b0*/  LDCU UR4, c[0x0][0x434] ;  /* 0x00008680ff0477ac */ /* 0x000ee40008000800 */
[----:B------:R-:W4:Y:S01]  /*26c0*/  I2F.U32.RP R18, R13 ;  /* 0x0000000d00127306 */ /* 0x000f220000209000 */
[----:B------:R-:W-:-:S07]  /*26d0*/  IMAD.MOV R28, RZ, RZ, -R28 ;  /* 0x000000ffff1c7224 */ /* 0x000fce00078e0a1c */
[----:B------:R-:W5:Y:S01]  /*26e0*/  I2F.U32.RP R22, R15 ;  /* 0x0000000f00167306 */ /* 0x000f620000209000 */
[----:B--2---:R-:W-:Y:S01]  /*26f0*/  USEL UR16, UR16, 0x1, UP1 ;  /* 0x0000000110107887 */ /* 0x004fe20008800000 */
[----:B0-----:R-:W-:-:S06]  /*2700*/  ISETP.LT.U32.AND P0, PT, R19, 0x1, PT ;  /* 0x000000011300780c */ /* 0x001fcc0003f01070 */
[----:B-1----:R-:W0:Y:S01]  /*2710*/  MUFU.RCP R20, R21 ;  /* 0x0000001500147308 */ /* 0x002e220000001000 */
[----:B------:R-:W-:Y:S01]  /*2720*/  ISETP.LT.AND.EX P0, PT, R2, RZ, PT, P0 ;  /* 0x000000ff0200720c */ /* 0x000fe20003f01300 */
[----:B------:R-:W-:Y:S02]  /*2730*/  USHF.R.S32.HI UR5, URZ, 0x1f, UR16 ;  /* 0x0000001fff057899 */ /* 0x000fe40008011410 */
[----:B---3--:R-:W-:Y:S01]  /*2740*/  UIMAD UR4, UR16, UR4, URZ ;  /* 0x00000004100472a4 */ /* 0x008fe2000f8e02ff */
[----:B------:R-:W-:-:S03]  /*2750*/  SEL R19, R19, 0x1, P0 ;  /* 0x0000000113137807 */ /* 0x000fc60000000000 */
[----:B----4-:R-:W1:Y:S08]  /*2760*/  MUFU.RCP R18, R18 ;  /* 0x0000001200127308 */ /* 0x010e700000001000 */
[----:B-----5:R-:W2:Y:S01]  /*2770*/  MUFU.RCP R38, R22 ;  /* 0x0000001600267308 */ /* 0x020ea20000001000 */
[----:B0-----:R-:W-:Y:S01]  /*2780*/  VIADD R20, R20, 0xffffffe ;  /* 0x0ffffffe14147836 */ /* 0x001fe20000000000 */
[----:B------:R-:W-:-:S06]  /*2790*/  IABS R21, R19 ;  /* 0x0000001300157213 */ /* 0x000fcc0000000000 */
[----:B------:R-:W0:Y:S01]  /*27a0*/  F2I.FTZ.U32.TRUNC.NTZ R37, R20 ;  /* 0x0000001400257305 */ /* 0x000e22000021f000 */
[----:B-1----:R-:W-:Y:S01]  /*27b0*/  VIADD R34, R18, 0xffffffe ;  /* 0x0ffffffe12227836 */ /* 0x002fe20000000000 */
[----:B------:R-:W-:-:S06]  /*27c0*/  IABS R18, R7 ;  /* 0x0000000700127213 */ /* 0x000fcc0000000000 */
[----:B------:R-:W1:Y:S01]  /*27d0*/  F2I.FTZ.U32.TRUNC.NTZ R35, R34 ;  /* 0x0000002200237305 */ /* 0x000e62000021f000 */
[----:B--2---:R-:W-:Y:S01]  /*27e0*/  VIADD R38, R38, 0xffffffe ;  /* 0x0ffffffe26267836 */ /* 0x004fe20000000000 */
[----:B0-----:R-:W-:-:S06]  /*27f0*/  IADD3 R2, PT, PT, RZ, -R37, RZ ;  /* 0x80000025ff027210 */ /* 0x001fcc0007ffe0ff */
[----:B------:R-:W0:Y:S01]  /*2800*/  I2F.U32.RP R32, R21 ;  /* 0x0000001500207306 */ /* 0x000e220000209000 */
[----:B------:R-:W-:Y:S02]  /*2810*/  IMAD R29, R2, R17, RZ ;  /* 0x00000011021d7224 */ /* 0x000fe400078e02ff */
[----:B-1----:R-:W-:-:S05]  /*2820*/  IMAD.MOV R20, RZ, RZ, -R35 ;  /* 0x000000ffff147224 */ /* 0x002fca00078e0a23 */
[----:B------:R-:W1:Y:S01]  /*2830*/  F2I.FTZ.U32.TRUNC.NTZ R39, R38 ;  /* 0x0000002600277305 */ /* 0x000e62000021f000 */
[----:B------:R-:W-:-:S04]  /*2840*/  IMAD.HI.U32 R29, R37, R29, R36 ;  /* 0x0000001d251d7227 */ /* 0x000fc800078e0024 */
[----:B------:R-:W-:Y:S01]  /*2850*/  IMAD R37, R20, R13, RZ ;  /* 0x0000000d14257224 */ /* 0x000fe200078e02ff */
[----:B------:R-:W-:Y:S01]  /*2860*/  IABS R20, R31 ;  /* 0x0000001f00147213 */ /* 0x000fe20000000000 */
[----:B------:R-:W-:Y:S01]  /*2870*/  IMAD.MOV.U32 R34, RZ, RZ, RZ ;  /* 0x000000ffff227224 */ /* 0x000fe200078e00ff */
[----:B0-----:R-:W0:Y:S03]  /*2880*/  MUFU.RCP R32, R32 ;  /* 0x0000002000207308 */ /* 0x001e260000001000 */
[----:B------:R-:W-:Y:S01]  /*2890*/  IMAD.HI.U32 R37, R35, R37, R34 ;  /* 0x0000002523257227 */ /* 0x000fe200078e0022 */
[----:B------:R-:W-:-:S03]  /*28a0*/  IABS R35, R9 ;  /* 0x0000000900237213 */ /* 0x000fc60000000000 */
[----:B-1----:R-:W-:Y:S01]  /*28b0*/  IMAD.MOV R22, RZ, RZ, -R39 ;  /* 0x000000ffff167224 */ /* 0x002fe200078e0a27 */
[----:B------:R-:W1:Y:S01]  /*28c0*/  I2F.U32.RP R2, R18 ;  /* 0x0000001200027306 */ /* 0x000e620000209000 */
[----:B------:R-:W-:Y:S01]  /*28d0*/  IADD3 R35, PT, PT, RZ, -R35, RZ ;  /* 0x80000023ff237210 */ /* 0x000fe20007ffe0ff */
[----:B------:R-:W-:-:S04]  /*28e0*/  IMAD.HI.U32 R29, R29, R20, RZ ;  /* 0x000000141d1d7227 */ /* 0x000fc800078e00ff */
[----:B------:R-:W-:Y:S02]  /*28f0*/  HFMA2 R38, -RZ, RZ, 0, 0 ;  /* 0x00000000ff267431 */ /* 0x000fe400000001ff */
[----:B------:R-:W-:Y:S01]  /*2900*/  IMAD R27, R22, R15, RZ ;  /* 0x0000000f161b7224 */ /* 0x000fe200078e02ff */
[----:B------:R-:W-:Y:S01]  /*2910*/  IABS R22, R16 ;  /* 0x0000001000167213 */ /* 0x000fe20000000000 */
[----:B------:R-:W-:Y:S01]  /*2920*/  IMAD R28, R29, R28, R20 ;  /* 0x0000001c1d1c7224 */ /* 0x000fe200078e0214 */
[----:B------:R-:W-:Y:S01]  /*2930*/  LOP3.LUT R20, R31, R14, RZ, 0x3c, !PT ;  /* 0x0000000e1f147212 */ /* 0x000fe200078e3cff */
[----:B0-----:R-:W-:Y:S02]  /*2940*/  VIADD R32, R32, 0xffffffe ;  /* 0x0ffffffe20207836 */ /* 0x001fe40000000000 */
[----:B------:R-:W-:Y:S01]  /*2950*/  IMAD.HI.U32 R24, R37, R22, RZ ;  /* 0x0000001625187227 */ /* 0x000fe200078e00ff */
[----:B------:R-:W-:Y:S01]  /*2960*/  ISETP.GT.U32.AND P3, PT, R17, R28, PT ;  /* 0x0000001c1100720c */ /* 0x000fe20003f64070 */
[----:B------:R0:W-:Y:S01]  /*2970*/  F2I.FTZ.U32.TRUNC.NTZ R33, R32 ;  /* 0x0000002000217305 */ /* 0x0001e2000021f000 */
[----:B------:R-:W-:Y:S01]  /*2980*/  ISETP.GE.AND P2, PT, R20, RZ, PT ;  /* 0x000000ff1400720c */ /* 0x000fe20003f46270 */
[----:B------:R-:W-:Y:S01]  /*2990*/  IMAD R22, R24, R35, R22 ;  /* 0x0000002318167224 */ /* 0x000fe200078e0216 */
[----:B------:R-:W-:Y:S01]  /*29a0*/  LOP3.LUT R20, R16, R9, RZ, 0x3c, !PT ;  /* 0x0000000910147212 */ /* 0x000fe200078e3cff */
[----:B------:R-:W-:-:S03]  /*29b0*/  IMAD.HI.U32 R27, R39, R27, R38 ;  /* 0x0000001b271b7227 */ /* 0x000fc600078e0026 */
[----:B------:R-:W-:Y:S01]  /*29c0*/  ISETP.GT.U32.AND P1, PT, R13, R22, PT ;  /* 0x000000160d00720c */ /* 0x000fe20003f24070 */
[----:B-1----:R-:W1:Y:S01]  /*29d0*/  MUFU.RCP R2, R2 ;  /* 0x0000000200027308 */ /* 0x002e620000001000 */
[----:B------:R-:W-:-:S03]  /*29e0*/  ISETP.GE.AND P0, PT, R20, RZ, PT ;  /* 0x000000ff1400720c */ /* 0x000fc60003f06270 */
[----:B------:R-:W-:Y:S01]  /*29f0*/  @!P3 IMAD.IADD R28, R28, 0x1, -R17 ;  /* 0x000000011c1cb824 */ /* 0x000fe200078e0a11 */
[----:B------:R-:W-:Y:S02]  /*2a00*/  @!P3 IADD3 R29, PT, PT, R29, 0x1, RZ ;  /* 0x000000011d1db810 */ /* 0x000fe40007ffe0ff */
[----:B0-----:R-:W-:Y:S02]  /*2a10*/  MOV R32, RZ ;  /* 0x000000ff00207202 */ /* 0x001fe40000000f00 */
[----:B------:R-:W-:-:S03]  /*2a20*/  ISETP.GE.U32.AND P6, PT, R28, R17, PT ;  /* 0x000000111c00720c */ /* 0x000fc60003fc6070 */
[----:B------:R-:W-:Y:S02]  /*2a30*/  @!P1 IMAD.IADD R22, R22, 0x1, -R13 ;  /* 0x0000000116169824 */ /* 0x000fe400078e0a0d */
[----:B------:R-:W-:Y:S01]  /*2a40*/  @!P1 VIADD R24, R24, 0x1 ;  /* 0x0000000118189836 */ /* 0x000fe20000000000 */
[----:B------:R-:W-:Y:S01]  /*2a50*/  ISETP.NE.AND P1, PT, R9, RZ, PT ;  /* 0x000000ff0900720c */ /* 0x000fe20003f25270 */
[----:B-1----:R-:W-:Y:S01]  /*2a60*/  VIADD R34, R2, 0xffffffe ;  /* 0x0ffffffe02227836 */ /* 0x002fe20000000000 */
[----:B------:R-:W-:Y:S02]  /*2a70*/  IADD3 R2, PT, PT, RZ, -R33, RZ ;  /* 0x80000021ff027210 */ /* 0x000fe40007ffe0ff */
[----:B------:R-:W-:Y:S01]  /*2a80*/  ISETP.GE.U32.AND P4, PT, R22, R13, PT ;  /* 0x0000000d1600720c */ /* 0x000fe20003f86070 */
[----:B------:R-:W0:Y:S01]  /*2a90*/  F2I.FTZ.U32.TRUNC.NTZ R35, R34 ;  /* 0x0000002200237305 */ /* 0x000e22000021f000 */
[----:B------:R-:W-:Y:S01]  /*2aa0*/  IABS R13, R4 ;  /* 0x00000004000d7213 */ /* 0x000fe20000000000 */
[----:B------:R-:W-:Y:S01]  /*2ab0*/  IMAD R17, R2, R21, RZ ;  /* 0x0000001502117224 */ /* 0x000fe200078e02ff */
[----:B------:R-:W-:Y:S01]  /*2ac0*/  IABS R2, R19 ;  /* 0x0000001300027213 */ /* 0x000fe20000000000 */
[----:B------:R-:W-:Y:S01]  /*2ad0*/  @P6 VIADD R29, R29, 0x1 ;  /* 0x000000011d1d6836 */ /* 0x000fe20000000000 */
[----:B------:R-:W-:Y:S01]  /*2ae0*/  IABS R22, R11 ;  /* 0x0000000b00167213 */ /* 0x000fe20000000000 */
[----:B------:R-:W-:-:S04]  /*2af0*/  IMAD.HI.U32 R17, R33, R17, R32 ;  /* 0x0000001121117227 */ /* 0x000fc800078e0020 */
[----:B------:R-:W-:Y:S02]  /*2b00*/  IMAD.MOV R2, RZ, RZ, -R2 ;  /* 0x000000ffff027224 */ /* 0x000fe400078e0a02 */
[----:B------:R-:W-:Y:S01]  /*2b10*/  IMAD.HI.U32 R17, R17, R13, RZ ;  /* 0x0000000d11117227 */ /* 0x000fe200078e00ff */
[----:B------:R-:W-:-:S03]  /*2b20*/  @P4 IADD3 R24, PT, PT, R24, 0x1, RZ ;  /* 0x0000000118184810 */ /* 0x000fc60007ffe0ff */
[----:B0-----:R-:W-:Y:S01]  /*2b30*/  IMAD.MOV R20, RZ, RZ, -R35 ;  /* 0x000000ffff147224 */ /* 0x001fe200078e0a23 */
[----:B------:R-:W-:Y:S01]  /*2b40*/  @!P0 IADD3 R24, PT, PT, -R24, RZ, RZ ;  /* 0x000000ff18188210 */ /* 0x000fe20007ffe1ff */
[----:B------:R-:W-:Y:S01]  /*2b50*/  IMAD R2, R17, R2, R13 ;  /* 0x0000000211027224 */ /* 0x000fe200078e020d */
[----:B------:R-:W-:Y:S01]  /*2b60*/  @!P1 LOP3.LUT R24, RZ, R9, RZ, 0x33, !PT ;  /* 0x00000009ff189212 */ /* 0x000fe200078e33ff */
[----:B------:R-:W-:Y:S02]  /*2b70*/  IMAD R13, R20, R18, RZ ;  /* 0x00000012140d7224 */ /* 0x000fe400078e02ff */
[----:B------:R-:W-:Y:S01]  /*2b80*/  IMAD.MOV.U32 R34, RZ, RZ, RZ ;  /* 0x000000ffff227224 */ /* 0x000fe200078e00ff */
[----:B------:R-:W-:Y:S01]  /*2b90*/  ISETP.GT.U32.AND P4, PT, R21, R2, PT ;  /* 0x000000021500720c */ /* 0x000fe20003f84070 */
[----:B------:R-:W-:Y:S01]  /*2ba0*/  @!P2 IMAD.MOV R29, RZ, RZ, -R29 ;  /* 0x000000ffff1da224 */ /* 0x000fe200078e0a1d */
[----:B------:R-:W-:Y:S01]  /*2bb0*/  @!P5 LOP3.LUT R29, RZ, R14, RZ, 0x33, !PT ;  /* 0x0000000eff1dd212 */ /* 0x000fe200078e33ff */
[----:B------:R-:W-:Y:S01]  /*2bc0*/  IMAD.HI.U32 R34, R35, R13, R34 ;  /* 0x0000000d23227227 */ /* 0x000fe200078e0022 */
[----:B------:R-:W-:-:S02]  /*2bd0*/  IABS R13, R7 ;  /* 0x00000007000d7213 */ /* 0x000fc40000000000 */
[----:B------:R-:W-:Y:S01]  /*2be0*/  IABS R20, R24 ;  /* 0x0000001800147213 */ /* 0x000fe20000000000 */
[----:B------:R-:W-:Y:S01]  /*2bf0*/  IMAD.MOV R22, RZ, RZ, -R22 ;  /* 0x000000ffff167224 */ /* 0x000fe200078e0a16 */
[----:B------:R-:W-:Y:S01]  /*2c00*/  IABS R28, R29 ;  /* 0x0000001d001c7213 */ /* 0x000fe20000000000 */
[----:B------:R-:W-:Y:S02]  /*2c10*/  IMAD.MOV R13, RZ, RZ, -R13 ;  /* 0x000000ffff0d7224 */ /* 0x000fe400078e0a0d */
[----:B------:R-:W-:Y:S02]  /*2c20*/  IMAD.HI.U32 R34, R34, R20, RZ ;  /* 0x0000001422227227 */ /* 0x000fe400078e00ff */
[-C--:B------:R-:W-:Y:S02]  /*2c30*/  @!P4 IADD3 R2, PT, PT, R2, -R21.reuse, RZ ;  /* 0x800000150202c210 */ /* 0x080fe40007ffe0ff */
[----:B------:R-:W-:Y:S02]  /*2c40*/  IMAD.HI.U32 R27, R27, R28, RZ ;  /* 0x0000001c1b1b7227 */ /* 0x000fe400078e00ff */
[----:B------:R-:W-:-:S02]  /*2c50*/  ISETP.GE.U32.AND P2, PT, R2, R21, PT ;  /* 0x000000150200720c */ /* 0x000fc40003f46070 */
[----:B------:R-:W-:Y:S01]  /*2c60*/  IMAD R13, R34, R13, R20 ;  /* 0x0000000d220d7224 */ /* 0x000fe200078e0214 */
[----:B------:R-:W-:Y:S01]  /*2c70*/  LOP3.LUT R2, R4, R19, RZ, 0x3c, !PT ;  /* 0x0000001304027212 */ /* 0x000fe200078e3cff */
        /* <DEDUP_REMOVED lines=8> */
[----:B------:R-:W-:Y:S01]  /*2d00*/  @P2 IADD3 R17, PT, PT, R17, 0x1, RZ ;  /* 0x0000000111112810 */ /* 0x000fe20007ffe0ff */
[----:B------:R-:W-:Y:S01]  /*2d10*/  IMAD R2, R14, R2, R31 ;  /* 0x000000020e027224 */ /* 0x000fe200078e021f */
[----:B------:R-:W-:Y:S02]  /*2d20*/  LOP3.LUT R14, R24, R7, RZ, 0x3c, !PT ;  /* 0x00000007180e7212 */ /* 0x000fe400078e3cff */
[----:B------:R-:W-:Y:S01]  /*2d30*/  ISETP.GE.AND P2, PT, R20, RZ, PT ;  /* 0x000000ff1400720c */ /* 0x000fe20003f46270 */
[----:B------:R-:W-:Y:S02]  /*2d40*/  @!P1 IMAD.IADD R13, R13, 0x1, -R18 ;  /* 0x000000010d0d9824 */ /* 0x000fe400078e0a12 */
[----:B------:R-:W-:Y:S02]  /*2d50*/  @!P3 IMAD.IADD R22, R22, 0x1, -R15 ;  /* 0x000000011616b824 */ /* 0x000fe400078e0a0f */
[----:B------:R-:W-:Y:S01]  /*2d60*/  @!P0 IADD3 R17, PT, PT, -R17, RZ, RZ ;  /* 0x000000ff11118210 */ /* 0x000fe20007ffe1ff */
[----:B------:R-:W-:Y:S01]  /*2d70*/  @!P3 VIADD R27, R27, 0x1 ;  /* 0x000000011b1bb836 */ /* 0x000fe20000000000 */
[----:B------:R-:W-:Y:S01]  /*2d80*/  ISETP.GE.U32.AND P5, PT, R13, R18, PT ;  /* 0x000000120d00720c */ /* 0x000fe20003fa6070 */
[----:B------:R-:W-:Y:S01]  /*2d90*/  @!P1 VIADD R34, R34, 0x1 ;  /* 0x0000000122229836 */ /* 0x000fe20000000000 */
[----:B------:R-:W-:-:S02]  /*2da0*/  ISETP.GE.U32.AND P6, PT, R22, R15, PT ;  /* 0x0000000f1600720c */ /* 0x000fc40003fc6070 */
[----:B------:R-:W-:Y:S02]  /*2db0*/  ISETP.GE.AND P0, PT, R14, RZ, PT ;  /* 0x000000ff0e00720c */ /* 0x000fe40003f06270 */
[----:B------:R-:W-:Y:S02]  /*2dc0*/  @!P4 LOP3.LUT R17, RZ, R19, RZ, 0x33, !PT ;  /* 0x00000013ff11c212 */ /* 0x000fe400078e33ff */
[----:B------:R-:W-:Y:S02]  /*2dd0*/  ISETP.NE.AND P3, PT, R7, RZ, PT ;  /* 0x000000ff0700720c */ /* 0x000fe40003f65270 */
[----:B------:R-:W-:Y:S01]  /*2de0*/  ISETP.NE.AND P4, PT, R11, RZ, PT ;  /* 0x000000ff0b00720c */ /* 0x000fe20003f85270 */
[C---:B------:R-:W-:Y:S01]  /*2df0*/  IMAD.WIDE R14, R17.reuse, UR11, RZ ;  /* 0x0000000b110e7c25 */ /* 0x040fe2000f8e02ff */
[----:B------:R-:W-:Y:S02]  /*2e00*/  IADD3 R17, PT, PT, -R17, RZ, RZ ;  /* 0x000000ff11117210 */ /* 0x000fe40007ffe1ff */
[----:B------:R-:W-:Y:S01]  /*2e10*/  IADD3 R13, PT, PT, -R24, RZ, RZ ;  /* 0x000000ff180d7210 */ /* 0x000fe20007ffe1ff */
[----:B------:R-:W-:-:S02]  /*2e20*/  @P5 VIADD R34, R34, 0x1 ;  /* 0x0000000122225836 */ /* 0x000fc40000000000 */
[----:B------:R-:W-:Y:S02]  /*2e30*/  @P6 VIADD R27, R27, 0x1 ;  /* 0x000000011b1b6836 */ /* 0x000fe40000000000 */
[----:B------:R-:W-:Y:S02]  /*2e40*/  @!P0 IMAD.MOV R34, RZ, RZ, -R34 ;  /* 0x000000ffff228224 */ /* 0x000fe400078e0a22 */
[C---:B------:R-:W-:Y:S01]  /*2e50*/  IMAD.WIDE.U32 R14, R3.reuse, UR16, R14 ;  /* 0x00000010030e7c25 */ /* 0x040fe2000f8e000e */
[----:B------:R-:W-:Y:S01]  /*2e60*/  @!P3 LOP3.LUT R34, RZ, R7, RZ, 0x33, !PT ;  /* 0x00000007ff22b212 */ /* 0x000fe200078e33ff */
[----:B------:R-:W-:Y:S02]  /*2e70*/  UIMAD UR16, UR10, UR16, URZ ;  /* 0x000000100a1072a4 */ /* 0x000fe4000f8e02ff */
[----:B------:R-:W-:Y:S01]  /*2e80*/  @!P2 IMAD.MOV R27, RZ, RZ, -R27 ;  /* 0x000000ffff1ba224 */ /* 0x000fe200078e0a1b */
[----:B------:R-:W-:Y:S01]  /*2e90*/  @!P4 LOP3.LUT R27, RZ, R11, RZ, 0x33, !PT ;  /* 0x0000000bff1bc212 */ /* 0x000fe200078e33ff */
[----:B------:R-:W-:-:S02]  /*2ea0*/  IMAD R15, R3, UR5, R15 ;  /* 0x00000005030f7c24 */ /* 0x000fc4000f8e020f */
[----:B------:R-:W-:Y:S01]  /*2eb0*/  IMAD R17, R19, R17, R4 ;  /* 0x0000001113117224 */ /* 0x000fe200078e0204 */
[----:B------:R-:W-:Y:S01]  /*2ec0*/  IADD3 R4, PT, PT, -R27, RZ, RZ ;  /* 0x000000ff1b047210 */ /* 0x000fe20007ffe1ff */
[----:B------:R-:W-:Y:S02]  /*2ed0*/  IMAD.MOV R3, RZ, RZ, -R34 ;  /* 0x000000ffff037224 */ /* 0x000fe400078e0a22 */
[----:B------:R-:W-:Y:S02]  /*2ee0*/  IMAD R13, R9, R13, R16 ;  /* 0x0000000d090d7224 */ /* 0x000fe400078e0210 */
[----:B------:R-:W-:-:S04]  /*2ef0*/  IMAD.WIDE R14, R17, UR9, R14 ;  /* 0x00000009110e7c25 */ /* 0x000fc8000f8e020e */
[----:B------:R-:W-:Y:S01]  /*2f00*/  IMAD.WIDE R16, R2, UR4, RZ ;  /* 0x0000000402107c25 */ /* 0x000fe2000f8e02ff */
[----:B------:R-:W0:Y:S03]  /*2f10*/  LDCU.64 UR4, c[0x0][0x420] ;  /* 0x00008400ff0477ac */ /* 0x000e260008000a00 */
[----:B------:R-:W-:-:S04]  /*2f20*/  IMAD.WIDE R18, R27, R10, RZ ;  /* 0x0000000a1b127225 */ /* 0x000fc800078e02ff */
[----:B------:R-:W-:Y:S01]  /*2f30*/  IMAD R3, R7, R3, R24 ;  /* 0x0000000307037224 */ /* 0x000fe200078e0218 */
[----:B------:R-:W-:Y:S01]  /*2f40*/  IADD3 R2, P1, P0, R18, R14, R16 ;  /* 0x0000000e12027210 */ /* 0x000fe2000783e010 */
[----:B------:R-:W-:Y:S02]  /*2f50*/  IMAD R4, R11, R4, R29 ;  /* 0x000000040b047224 */ /* 0x000fe400078e021d */
[----:B------:R-:W-:Y:S01]  /*2f60*/  IMAD R7, R12, UR9, RZ ;  /* 0x000000090c077c24 */ /* 0x000fe2000f8e02ff */
[----:B------:R-:W-:Y:S01]  /*2f70*/  IADD3.X R15, PT, PT, R19, R15, R17, P1, P0 ;  /* 0x0000000f130f7210 */ /* 0x000fe20000fe0411 */
        /* <DEDUP_REMOVED lines=12> */
.L_x_180:
[----:B------:R-:W0:Y:S01]  /*3040*/  LDC.64 R4, c[0x0][0x420] ;  /* 0x00010800ff047b82 */ /* 0x000e220000000a00 */
[----:B------:R-:W-:-:S05]  /*3050*/  LEA.HI R2, R0, UR6, RZ, 0x1e ;  /* 0x0000000600027c11 */ /* 0x000fca000f8ff0ff */
[----:B0-----:R-:W-:-:S05]  /*3060*/  IMAD.WIDE.U32 R2, R2, 0x4, R4 ;  /* 0x0000000402027825 */ /* 0x001fca00078e0004 */
[----:B------:R1:W-:Y:S02]  /*3070*/  STG.E desc[UR12][R2.64], R23 ;  /* 0x0000001702007986 */ /* 0x0003e4000c10190c */
.L_x_179:
[----:B------:R-:W-:Y:S05]  /*3080*/  BSYNC.RECONVERGENT B1 ;  /* 0x0000000000017941 */ /* 0x000fea0003800200 */
.L_x_178:
[----:B------:R-:W2:Y:S01]  /*3090*/  LDCU UR8, c[0x0][0x534] ;  /* 0x0000a680ff0877ac */ /* 0x000ea20008000800 */
[----:B------:R-:W-:Y:S01]  /*30a0*/  IMAD.SHL.U32 R29, R0, 0x4, RZ ;  /* 0x00000004001d7824 */ /* 0x000fe200078e00ff */
[----:B------:R-:W-:Y:S02]  /*30b0*/  SHF.R.U32.HI R30, RZ, 0x3, R0 ;  /* 0x00000003ff1e7819 */ /* 0x000fe40000011600 */
[----:B01----:R-:W-:Y:S01]  /*30c0*/  CS2R R2, SRZ ;  /* 0x0000000000027805 */ /* 0x003fe2000001ff00 */
[----:B------:R-:W0:Y:S01]  /*30d0*/  LDCU UR9, c[0x0][0x44c] ;  /* 0x00008980ff0977ac */ /* 0x000e220008000800 */
[----:B------:R-:W-:Y:S02]  /*30e0*/  CS2R R4, SRZ ;  /* 0x0000000000047805 */ /* 0x000fe4000001ff00 */
[----:B------:R-:W-:Y:S02]  /*30f0*/  LOP3.LUT R29, R29, 0x1c, RZ, 0xc0, !PT ;  /* 0x0000001c1d1d7812 */ /* 0x000fe400078ec0ff */
[----:B------:R-:W-:-:S02]  /*3100*/  CS2R R6, SRZ ;  /* 0x0000000000067805 */ /* 0x000fc4000001ff00 */
[----:B------:R-:W-:Y:S01]  /*3110*/  CS2R R10, SRZ ;  /* 0x00000000000a7805 */ /* 0x000fe2000001ff00 */
[----:B------:R-:W-:Y:S01]  /*3120*/  IMAD.MOV.U32 R13, RZ, RZ, RZ ;  /* 0x000000ffff0d7224 */ /* 0x000fe200078e00ff */
[C---:B------:R-:W-:Y:S01]  /*3130*/  LOP3.LUT R28, R29.reuse, 0x20, RZ, 0xfc, !PT ;  /* 0x000000201d1c7812 */ /* 0x040fe200078efcff */
[----:B------:R-:W-:Y:S01]  /*3140*/  IMAD R32, R30, 0x60, R29 ;  /* 0x000000601e207824 */ /* 0x000fe200078e021d */
[----:B------:R-:W-:Y:S02]  /*3150*/  LOP3.LUT R15, R29, 0x40, RZ, 0xfc, !PT ;  /* 0x000000401d0f7812 */ /* 0x000fe400078efcff */
[----:B--2---:R-:W-:Y:S01]  /*3160*/  ISETP.GE.AND P0, PT, R25, UR8, PT ;  /* 0x0000000819007c0c */ /* 0x004fe2000bf06270 */
[----:B------:R-:W-:-:S03]  /*3170*/  UISETP.GE.AND UP0, UPT, UR8, 0x1, UPT ;  /* 0x000000010800788c */ /* 0x000fc6000bf06270 */
[----:B------:R-:W-:Y:S01]  /*3180*/  ISETP.GT.U32.OR P0, PT, R0, 0x3f, P0 ;  /* 0x0000003f0000780c */ /* 0x000fe20000704470 */
[----:B0-----:R-:W-:Y:S01]  /*3190*/  UIMAD UR4, UR6, UR9, URZ ;  /* 0x00000009060472a4 */ /* 0x001fe2000f8e02ff */
[----:B------:R-:W-:-:S05]  /*31a0*/  IMAD.MOV.U32 R0, RZ, RZ, RZ ;  /* 0x000000ffff007224 */ /* 0x000fca00078e00ff */
[----:B------:R-:W-:-:S06]  /*31b0*/  IMAD.U32 R12, RZ, RZ, UR4 ;  /* 0x00000004ff0c7e24 */ /* 0x000fcc000f8e00ff */
[----:B------:R-:W-:-:S04]  /*31c0*/  @!P0 FADD.FTZ R9, -R23, R26 ;  /* 0x0000001a17098221 */ /* 0x000fc80000010100 */
[----:B------:R-:W-:-:S06]  /*31d0*/  @!P0 FMUL.FTZ R9, R9, 1.4426950216293334961 ;  /* 0x3fb8aa3b09098820 */ /* 0x000fcc0000410000 */
[----:B------:R-:W0:Y:S02]  /*31e0*/  @!P0 MUFU.EX2 R9, R9 ;  /* 0x0000000900098308 */ /* 0x000e240000000800 */
[----:B0-----:R0:W-:Y:S01]  /*31f0*/  @!P0 STS [R8], R9 ;  /* 0x0000000908008388 */ /* 0x0011e20000000800 */
[----:B------:R-:W-:Y:S01]  /*3200*/  BAR.SYNC.DEFER_BLOCKING 0x0 ;  /* 0x0000000000007b1d */ /* 0x000fe20000010000 */
[----:B------:R-:W-:-:S04]  /*3210*/  IADD3 R32, P0, PT, R32, UR4, RZ ;  /* 0x0000000420207c10 */ /* 0x000fc8000ff1e0ff */
[----:B------:R-:W-:Y:S02]  /*3220*/  LEA.HI.X.SX32 R17, R12, RZ, 0x1, P0 ;  /* 0x000000ff0c117211 */ /* 0x000fe400000f0eff */
[----:B0-----:R-:W-:Y:S01]  /*3230*/  CS2R R8, SRZ ;  /* 0x0000000000087805 */ /* 0x001fe2000001ff00 */
[----:B------:R-:W-:Y:S06]  /*3240*/  BRA.U !UP0, `(.L_x_186) ;  /* 0x0000000908207547 */ /* 0x000fec000b800000 */
[----:B------:R-:W0:Y:S01]  /*3250*/  LDCU.64 UR4, c[0x0][0x3f8] ;  /* 0x00007f00ff0477ac */ /* 0x000e220008000a00 */
[----:B------:R-:W-:Y:S01]  /*3260*/  SHF.L.U64.HI R17, R32, 0x2, R17 ;  /* 0x0000000220117819 */ /* 0x000fe20000010211 */
[----:B------:R-:W-:Y:S01]  /*3270*/  IMAD.MOV.U32 R31, RZ, RZ, RZ ;  /* 0x000000ffff1f7224 */ /* 0x000fe200078e00ff */
[----:B------:R-:W-:Y:S01]  /*3280*/  LEA R14, R30, UR14, 0x2 ;  /* 0x0000000e1e0e7c11 */ /* 0x000fe2000f8e10ff */
[----:B------:R-:W-:Y:S01]  /*3290*/  UISETP.NE.AND UP0, UPT, UR8, 0x1, UPT ;  /* 0x000000010800788c */ /* 0x000fe2000bf05270 */
[----:B------:R-:W-:Y:S01]  /*32a0*/  IMAD.MOV.U32 R0, RZ, RZ, RZ ;  /* 0x000000ffff007224 */ /* 0x000fe200078e00ff */
[----:B------:R-:W-:Y:S02]  /*32b0*/  CS2R R26, SRZ ;  /* 0x00000000001a7805 */ /* 0x000fe4000001ff00 */
[----:B------:R-:W-:Y:S02]  /*32c0*/  CS2R R24, SRZ ;  /* 0x0000000000187805 */ /* 0x000fe4000001ff00 */
[----:B------:R-:W-:-:S02]  /*32d0*/  CS2R R22, SRZ ;  /* 0x0000000000167805 */ /* 0x000fc4000001ff00 */
[----:B------:R-:W-:Y:S02]  /*32e0*/  CS2R R20, SRZ ;  /* 0x0000000000147805 */ /* 0x000fe4000001ff00 */
[----:B------:R-:W-:Y:S02]  /*32f0*/  CS2R R18, SRZ ;  /* 0x0000000000127805 */ /* 0x000fe4000001ff00 */
[----:B0-----:R-:W-:Y:S01]  /*3300*/  LEA R32, P0, R32, UR4, 0x2 ;  /* 0x0000000420207c11 */ /* 0x001fe2000f8010ff */
[----:B------:R-:W-:-:S03]  /*3310*/  UIADD3 UR4, UPT, UPT, UR7, -UR6, URZ ;  /* 0x8000000607047290 */ /* 0x000fc6000fffe0ff */
[----:B------:R-:W-:Y:S02]  /*3320*/  IADD3.X R33, PT, PT, R17, UR5, RZ, P0, !PT ;  /* 0x0000000511217c10 */ /* 0x000fe400087fe4ff */
[----:B------:R-:W-:Y:S01]  /*3330*/  CS2R R16, SRZ ;  /* 0x0000000000107805 */ /* 0x000fe2000001ff00 */
        /* <DEDUP_REMOVED lines=15> */
.L_x_192:
        /* <DEDUP_REMOVED lines=14> */
.L_x_189:
[----:B0-----:R-:W-:Y:S05]  /*3510*/  BSYNC.RECONVERGENT B0 ;  /* 0x0000000000007941 */ /* 0x001fea0003800200 */
.L_x_188:
        /* <DEDUP_REMOVED lines=30> */
.L_x_191:
[----:B------:R-:W-:Y:S05]  /*3700*/  BSYNC.RECONVERGENT B0 ;  /* 0x0000000000007941 */ /* 0x000fea0003800200 */
.L_x_190:
        /* <DEDUP_REMOVED lines=21> */
.L_x_187:
        /* <DEDUP_REMOVED lines=20> */
.L_x_194:
[----:B------:R-:W-:Y:S05]  /*39a0*/  BSYNC.RECONVERGENT B0 ;  /* 0x0000000000007941 */ /* 0x000fea0003800200 */
.L_x_193:
        /* <DEDUP_REMOVED lines=18> */
.L_x_186:
        /* <DEDUP_REMOVED lines=55> */
[----:B--2---:R-:W-:-:S04]  /*3e40*/  IMAD R12, R12, UR4, RZ ;  /* 0x000000040c0c7c24 */ /* 0x004fc8000f8e02ff */
[----:B------:R-:W-:-:S08]  /*3e50*/  IMAD R12, R19, UR5, R12 ;  /* 0x00000005130c7c24 */ /* 0x000fd0000f8e020c */
[----:B------:R-:W-:Y:S02]  /*3e60*/  @!P0 IMAD.IADD R23, R23, 0x1, -R16 ;  /* 0x0000000117178824 */ /* 0x000fe400078e0a10 */
[----:B------:R-:W-:Y:S01]  /*3e70*/  @!P0 VIADD R14, R14, 0x1 ;  /* 0x000000010e0e8836 */ /* 0x000fe20000000000 */
[----:B------:R-:W-:Y:S02]  /*3e80*/  ISETP.NE.AND P0, PT, R17, RZ, PT ;  /* 0x000000ff1100720c */ /* 0x000fe40003f05270 */
[----:B------:R-:W-:Y:S01]  /*3e90*/  ISETP.GE.U32.AND P2, PT, R23, R16, PT ;  /* 0x000000101700720c */ /* 0x000fe20003f46070 */
[----:B------:R-:W-:Y:S01]  /*3ea0*/  IMAD.WIDE.U32 R22, R19, UR4, RZ ;  /* 0x0000000413167c25 */ /* 0x000fe2000f8e00ff */
[----:B------:R-:W1:Y:S03]  /*3eb0*/  LDCU.64 UR4, c[0x0][0x3f0] ;  /* 0x00007e00ff0477ac */ /* 0x000e660008000a00 */
[----:B------:R-:W-:-:S08]  /*3ec0*/  IMAD.IADD R23, R23, 0x1, R12 ;  /* 0x0000000117177824 */ /* 0x000fd000078e020c */
[----:B------:R-:W-:-:S05]  /*3ed0*/  @P2 VIADD R14, R14, 0x1 ;  /* 0x000000010e0e2836 */ /* 0x000fca0000000000 */
        /* <DEDUP_REMOVED lines=26> */
        .weak           $__internal_5_$__cuda_sm20_div_s64
        .type           $__internal_5_$__cuda_sm20_div_s64,@function
        .size           $__internal_5_$__cuda_sm20_div_s64,(.L_x_11615 - $__internal_5_$__cuda_sm20_div_s64)
$__internal_5_$__cuda_sm20_div_s64:
        /* <DEDUP_REMOVED lines=34> */
[----:B------:R-:W-:-:S04]  /*42a0*/  IMAD.HI.U32 R13, P3, R17, R22, R36 ;  /* 0x00000016110d7227 */ /* 0x000fc80007860024 */
[CC--:B------:R-:W-:Y:S02]  /*42b0*/  IMAD R22, R17.reuse, R16.reuse, RZ ;  /* 0x0000001011167224 */ /* 0x0c0fe400078e02ff */
[----:B------:R-:W-:-:S03]  /*42c0*/  IMAD.HI.U32 R16, R17, R16, RZ ;  /* 0x0000001011107227 */ /* 0x000fc600078e00ff */
[----:B------:R-:W-:Y:S01]  /*42d0*/  IADD3 R22, P2, PT, R22, R13, RZ ;  /* 0x0000000d16167210 */ /* 0x000fe20007f5e0ff */
[----:B------:R-:W-:Y:S01]  /*42e0*/  IMAD.X R16, R16, 0x1, R17, P4 ;  /* 0x0000000110107824 */ /* 0x000fe200020e0611 */
[----:B------:R-:W-:Y:S01]  /*42f0*/  SEL R13, R24, R21, !P1 ;  /* 0x00000015180d7207 */ /* 0x000fe20004800000 */
[----:B------:R-:W-:Y:S02]  /*4300*/  IMAD.MOV.U32 R37, RZ, RZ, RZ ;  /* 0x000000ffff257224 */ /* 0x000fe400078e00ff */
[----:B------:R-:W-:Y:S01]  /*4310*/  IMAD.HI.U32 R36, R22, R15, RZ ;  /* 0x0000000f16247227 */ /* 0x000fe200078e00ff */
[----:B------:R-:W-:-:S03]  /*4320*/  IADD3.X R16, PT, PT, RZ, RZ, R16, P2, P3 ;  /* 0x000000ffff107210 */ /* 0x000fc600017e6410 */
        /* <DEDUP_REMOVED lines=11> */
[----:B------:R-:W-:-:S05]  /*43e0*/  IMAD R16, R22, R28, R17 ;  /* 0x0000001c16107224 */ /* 0x000fca00078e0211 */
[----:B------:R-:W-:Y:S02]  /*43f0*/  IADD3.X R13, PT, PT, ~R16, R13, RZ, P0, !PT ;  /* 0x0000000d100d7210 */ /* 0x000fe400007fe5ff */
[----:B------:R-:W-:Y:S02]  /*4400*/  IADD3 R16, P1, PT, R15, -R28, RZ ;  /* 0x8000001c0f107210 */ /* 0x000fe40007f3e0ff */
[C---:B------:R-:W-:Y:S02]  /*4410*/  ISETP.GE.U32.AND.EX P2, PT, R13.reuse, R29, PT, P2 ;  /* 0x0000001d0d00720c */ /* 0x040fe40003f46120 */
[----:B------:R-:W-:Y:S02]  /*4420*/  IADD3 R17, P0, PT, R24, 0x1, RZ ;  /* 0x0000000118117810 */ /* 0x000fe40007f1e0ff */
[----:B------:R-:W-:Y:S01]  /*4430*/  SEL R15, R16, R15, P2 ;  /* 0x0000000f100f7207 */ /* 0x000fe20001000000 */
[----:B------:R-:W-:Y:S01]  /*4440*/  IMAD.X R16, R13, 0x1, ~R29, P1 ;  /* 0x000000010d107824 */ /* 0x000fe200008e0e1d */
[----:B------:R-:W-:Y:S01]  /*4450*/  SEL R24, R17, R24, P2 ;  /* 0x0000001811187207 */ /* 0x000fe20001000000 */
[----:B------:R-:W-:Y:S01]  /*4460*/  IMAD.X R17, RZ, RZ, R22, P0 ;  /* 0x000000ffff117224 */ /* 0x000fe200000e0616 */
[----:B------:R-:W-:Y:S01]  /*4470*/  ISETP.GE.U32.AND P0, PT, R15, R28, PT ;  /* 0x0000001c0f00720c */ /* 0x000fe20003f06070 */
[----:B------:R-:W-:Y:S01]  /*4480*/  IMAD.MOV.U32 R28, RZ, RZ, R18 ;  /* 0x000000ffff1c7224 */ /* 0x000fe200078e0012 */
[----:B------:R-:W-:-:S02]  /*4490*/  SEL R13, R16, R13, P2 ;  /* 0x0000000d100d7207 */ /* 0x000fc40001000000 */
[----:B------:R-:W-:Y:S02]  /*44a0*/  SEL R17, R17, R22, P2 ;  /* 0x0000001611117207 */ /* 0x000fe40001000000 */
[----:B------:R-:W-:Y:S02]  /*44b0*/  IADD3 R15, P1, PT, R24, 0x1, RZ ;  /* 0x00000001180f7810 */ /* 0x000fe40007f3e0ff */
[----:B------:R-:W-:Y:S01]  /*44c0*/  ISETP.GE.U32.AND.EX P0, PT, R13, R29, PT, P0 ;  /* 0x0000001d0d00720c */ /* 0x000fe20003f06100 */
[----:B------:R-:W-:Y:S01]  /*44d0*/  IMAD.MOV.U32 R29, RZ, RZ, 0x0 ;  /* 0x00000000ff1d7424 */ /* 0x000fe200078e00ff */
[----:B------:R-:W-:Y:S01]  /*44e0*/  LOP3.LUT R13, R19, R21, RZ, 0x3c, !PT ;  /* 0x00000015130d7212 */ /* 0x000fe200078e3cff */
[----:B------:R-:W-:Y:S01]  /*44f0*/  IMAD.X R16, RZ, RZ, R17, P1 ;  /* 0x000000ffff107224 */ /* 0x000fe200008e0611 */
[----:B------:R-:W-:Y:S02]  /*4500*/  SEL R15, R15, R24, P0 ;  /* 0x000000180f0f7207 */ /* 0x000fe40000000000 */
[----:B------:R-:W-:-:S02]  /*4510*/  ISETP.GE.AND P2, PT, R13, RZ, PT ;  /* 0x000000ff0d00720c */ /* 0x000fc40003f46270 */
[----:B------:R-:W-:Y:S02]  /*4520*/  SEL R17, R16, R17, P0 ;  /* 0x0000001110117207 */ /* 0x000fe40000000000 */
[----:B------:R-:W-:Y:S02]  /*4530*/  IADD3 R16, P1, PT, RZ, -R15, RZ ;  /* 0x8000000fff107210 */ /* 0x000fe40007f3e0ff */
[----:B------:R-:W-:Y:S02]  /*4540*/  ISETP.NE.U32.AND P0, PT, R20, RZ, PT ;  /* 0x000000ff1400720c */ /* 0x000fe40003f05070 */
[----:B------:R-:W-:Y:S02]  /*4550*/  IADD3.X R22, PT, PT, RZ, ~R17, RZ, P1, !PT ;  /* 0x80000011ff167210 */ /* 0x000fe40000ffe4ff */
[----:B------:R-:W-:Y:S02]  /*4560*/  ISETP.NE.AND.EX P0, PT, R19, RZ, PT, P0 ;  /* 0x000000ff1300720c */ /* 0x000fe40003f05300 */
[----:B------:R-:W-:-:S02]  /*4570*/  SEL R16, R16, R15, !P2 ;  /* 0x0000000f10107207 */ /* 0x000fc40005000000 */
[----:B------:R-:W-:Y:S02]  /*4580*/  SEL R22, R22, R17, !P2 ;  /* 0x0000001116167207 */ /* 0x000fe40005000000 */
[----:B------:R-:W-:Y:S02]  /*4590*/  SEL R16, R16, 0xffffffff, P0 ;  /* 0xffffffff10107807 */ /* 0x000fe40000000000 */
[----:B------:R-:W-:Y:S01]  /*45a0*/  SEL R17, R22, 0xffffffff, P0 ;  /* 0xffffffff16117807 */ /* 0x000fe20000000000 */
[----:B------:R-:W-:Y:S06]  /*45b0*/  RET.REL.NODEC R28 `(_ZN5flash32flash_fwd_splitkv_combine_kernelI23Flash_fwd_kernel_traitsILi96ELi64ELi128ELi4ELb0ELb0EN7cutlass6half_tE19Flash_kernel_traitsILi96ELi64ELi128ELi4ES3_EELi16ELi2ELb0EEEvNS_16Flash_fwd_paramsE) ;  /* 0xffffffb81c907950 */ /* 0x000fec0003c3ffff */
.L_x_195:
        /* <DEDUP_REMOVED lines=12> */
.L_x_11615:


//--------------------- .text._ZN5flash32flash_fwd_splitkv_combine_kernelI23Flash_fwd_kernel_traitsILi96ELi64ELi128ELi4ELb0ELb0EN7cutlass6half_tE19Flash_kernel_traitsILi96ELi64ELi128ELi4ES3_EELi16ELi1ELb0EEEvNS_16Flash_fwd_paramsE --------------------------
	.section	.text._ZN5flash32flash_fwd_splitkv_combine_kernelI23Flash_fwd_kernel_traitsILi96ELi64ELi128ELi4ELb0ELb0EN7cutlass6half_tE19Flash_kernel_traitsILi96ELi64ELi128ELi4ES3_EELi16ELi1ELb0EEEvNS_16Flash_fwd_paramsE,"ax",@progbits
	.align	128
        .global         _ZN5flash32flash_fwd_splitkv_combine_kernelI23Flash_fwd_kernel_traitsILi96ELi64ELi128ELi4ELb0ELb0EN7cutlass6half_tE19Flash_kernel_traitsILi96ELi64ELi128ELi4ES3_EELi16ELi1ELb0EEEvNS_16Flash_fwd_paramsE
        .type           _ZN5flash32flash_fwd_splitkv_combine_kernelI23Flash_fwd_kernel_traitsILi96ELi64ELi128ELi4ELb0ELb0EN7cutlass6half_tE19Flash_kernel_traitsILi96ELi64ELi128ELi4ES3_EELi16ELi1ELb0EEEvNS_16Flash_fwd_paramsE,@function
        .size           _ZN5flash32flash_fwd_splitkv_combine_kernelI23Flash_fwd_kernel_traitsILi96ELi64ELi128ELi4ELb0ELb0EN7cutlass6half_tE19Flash_kernel_traitsILi96ELi64ELi128ELi4ES3_EELi16ELi1ELb0EEEvNS_16Flash_fwd_paramsE,(.L_x_11616 - _ZN5flash32flash_fwd_splitkv_combine_kernelI23Flash_fwd_kernel_traitsILi96ELi64ELi128ELi4ELb0ELb0EN7cutlass6half_tE19Flash_kernel_traitsILi96ELi64ELi128ELi4ES3_EELi16ELi1ELb0EEEvNS_16Flash_fwd_paramsE)
        .other          _ZN5flash32flash_fwd_splitkv_combine_kernelI23Flash_fwd_kernel_traitsILi96ELi64ELi128ELi4ELb0ELb0EN7cutlass6half_tE19Flash_kernel_traitsILi96ELi64ELi128ELi4ES3_EELi16ELi1ELb0EEEvNS_16Flash_fwd_paramsE,@"STO_CUDA_ENTRY STV_DEFAULT"
_ZN5flash32flash_fwd_splitkv_combine_kernelI23Flash_fwd_kernel_traitsILi96ELi64ELi128ELi4ELb0ELb0EN7cutlass6half_tE19Flash_kernel_traitsILi96ELi64ELi128ELi4ES3_EELi16ELi1ELb0EEEvNS_16Flash_fwd_paramsE:
.text._ZN5flash32flash_fwd_splitkv_combine_kernelI23Flash_fwd_kernel_traitsILi96ELi64ELi128ELi4ELb0ELb0EN7cutlass6half_tE19Flash_kernel_traitsILi96ELi64ELi128ELi4ES3_EELi16ELi1ELb0EEEvNS_16Flash_fwd_paramsE:
        /* <DEDUP_REMOVED lines=38> */
.L_x_196:
[----:B------:R-:W-:Y:S01]  /*0260*/  IMAD.U32 R27, RZ, RZ, UR7 ;  /* 0x00000007ff1b7e24 */ /* 0x000fe2000f8e00ff */
[----:B------:R-:W-:Y:S01]  /*0270*/  MOV R20, UR15 ;  /* 0x0000000f00147c02 */ /* 0x000fe20008000f00 */
[----:B------:R-:W-:Y:S01]  /*0280*/  IMAD.U32 R21, RZ, RZ, UR14 ;  /* 0x0000000eff157e24 */ /* 0x000fe2000f8e00ff */
[----:B------:R-:W-:Y:S02]  /*0290*/  MOV R19, UR8 ;  /* 0x0000000800137c02 */ /* 0x000fe40008000f00 */
[----:B------:R-:W-:Y:S02]  /*02a0*/  MOV R18, 0x2c0 ;  /* 0x000002c000127802 */ /* 0x000fe40000000f00 */
[----:B------:R-:W-:Y:S05]  /*02b0*/  CALL.REL.NOINC `($__internal_6_$__cuda_sm20_div_s64) ;  /* 0x0000003c00647944 */ /* 0x000fea0003c00000 */
.L_x_197:
        /* <DEDUP_REMOVED lines=30> */
.L_x_199:
[----:B------:R-:W-:Y:S01]  /*04a0*/  IMAD.MOV.U32 R27, RZ, RZ, R16 ;  /* 0x000000ffff1b7224 */ /* 0x000fe200078e0010 */
[----:B------:R-:W-:Y:S02]  /*04b0*/  MOV R21, R17 ;  /* 0x0000001100157202 */ /* 0x000fe40000000f00 */
[----:B------:R-:W-:Y:S02]  /*04c0*/  MOV R18, 0x4e0 ;  /* 0x000004e000127802 */ /* 0x000fe40000000f00 */
[----:B------:R-:W-:Y:S05]  /*04d0*/  CALL.REL.NOINC `($__internal_6_$__cuda_sm20_div_s64) ;  /* 0x0000003800dc7944 */ /* 0x000fea0003c00000 */
[----:B------:R-:W-:Y:S02]  /*04e0*/  MOV R6, R16 ;  /* 0x0000001000067202 */ /* 0x000fe40000000f00 */
[----:B------:R-:W-:Y:S02]  /*04f0*/  MOV R7, R17 ;  /* 0x0000001100077202 */ /* 0x000fe40000000f00 */
.L_x_200:
[----:B------:R-:W-:Y:S05]  /*0500*/  BSYNC.RECONVERGENT B0 ;  /* 0x0000000000007941 */ /* 0x000fea0003800200 */
.L_x_198:
        /* <DEDUP_REMOVED lines=55> */
.L_x_202:
[----:B------:R-:W-:Y:S01]  /*0880*/  IMAD.MOV.U32 R27, RZ, RZ, R20 ;  /* 0x000000ffff1b7224 */ /* 0x000fe200078e0014 */
[----:B------:R-:W-:Y:S01]  /*0890*/  MOV R20, R14 ;  /* 0x0000000e00147202 */ /* 0x000fe20000000f00 */
[----:B------:R-:W-:Y:S01]  /*08a0*/  IMAD.MOV.U32 R21, RZ, RZ, R19 ;  /* 0x000000ffff157224 */ /* 0x000fe200078e0013 */
[----:B------:R-:W-:Y:S02]  /*08b0*/  MOV R19, R4 ;  /* 0x0000000400137202 */ /* 0x000fe40000000f00 */
[----:B------:R-:W-:Y:S02]  /*08c0*/  MOV R18, 0x8e0 ;  /* 0x000008e000127802 */ /* 0x000fe40000000f00 */
[----:B------:R-:W-:Y:S05]  /*08d0*/  CALL.REL.NOINC `($__internal_6_$__cuda_sm20_div_s64) ;  /* 0x0000003400dc7944 */ /* 0x000fea0003c00000 */
.L_x_203:
[----:B------:R-:W-:Y:S05]  /*08e0*/  BSYNC.RECONVERGENT B0 ;  /* 0x0000000000007941 */ /* 0x000fea0003800200 */
.L_x_201:
        /* <DEDUP_REMOVED lines=45> */
[----:B------:R-:W1:Y:S01]  /*0bc0*/  F2I.FTZ.U32.TRUNC.NTZ R21, R20 ;  /* 0x0000001400157305 */ /* 0x000e62000021f000 */
[----:B0-----:R-:W-:Y:S01]  /*0bd0*/  IADD3 R22, PT, PT, R2, 0xffffffe, RZ ;  /* 0x0ffffffe02167810 */ /* 0x001fe20007ffe0ff */
[----:B------:R-:W-:-:S06]  /*0be0*/  VIADD R2, R5, 0xffffffff ;  /* 0xffffffff05027836 */ /* 0x000fcc0000000000 */
[----:B------:R0:W2:Y:S01]  /*0bf0*/  F2I.FTZ.U32.TRUNC.NTZ R23, R22 ;  /* 0x0000001600177305 */ /* 0x0000a2000021f000 */
[----:B------:R-:W-:Y:S02]  /*0c00*/  IMAD.IADD R8, R2, 0x1, R11 ;  /* 0x0000000102087824 */ /* 0x000fe400078e020b */
[----:B-1----:R-:W-:Y:S02]  /*0c10*/  IMAD.MOV R3, RZ, RZ, -R21 ;  /* 0x000000ffff037224 */ /* 0x002fe400078e0a15 */
[----:B------:R-:W-:Y:S02]  /*0c20*/  IMAD.MOV.U32 R20, RZ, RZ, RZ ;  /* 0x000000ffff147224 */ /* 0x000fe400078e00ff */
[----:B------:R-:W-:Y:S02]  /*0c30*/  IMAD R3, R3, R9, RZ ;  /* 0x0000000903037224 */ /* 0x000fe400078e02ff */
[----:B0-----:R-:W-:Y:S02]  /*0c40*/  HFMA2 R22, -RZ, RZ, 0, 0 ;  /* 0x00000000ff167431 */ /* 0x001fe400000001ff */
[----:B--2---:R-:W-:-:S02]  /*0c50*/  IMAD.MOV R10, RZ, RZ, -R23 ;  /* 0x000000ffff0a7224 */ /* 0x004fc400078e0a17 */
[----:B------:R-:W-:-:S04]  /*0c60*/  IMAD.HI.U32 R3, R21, R3, R20 ;  /* 0x0000000315037227 */ /* 0x000fc800078e0014 */
[----:B------:R-:W-:Y:S01]  /*0c70*/  IMAD R13, R10, R11, RZ ;  /* 0x0000000b0a0d7224 */ /* 0x000fe200078e02ff */
[----:B------:R-:W-:-:S03]  /*0c80*/  IABS R10, R8 ;  /* 0x00000008000a7213 */ /* 0x000fc60000000000 */
[----:B------:R-:W-:-:S04]  /*0c90*/  IMAD.HI.U32 R13, R23, R13, R22 ;  /* 0x0000000d170d7227 */ /* 0x000fc800078e0016 */
[----:B------:R-:W-:-:S04]  /*0ca0*/  IMAD.HI.U32 R15, R3, R10, RZ ;  /* 0x0000000a030f7227 */ /* 0x000fc800078e00ff */
[----:B------:R-:W-:Y:S01]  /*0cb0*/  IMAD.HI.U32 R13, R13, R10, RZ ;  /* 0x0000000a0d0d7227 */ /* 0x000fe200078e00ff */
[----:B------:R-:W-:-:S03]  /*0cc0*/  IADD3 R3, PT, PT, -R15, RZ, RZ ;  /* 0x000000ff0f037210 */ /* 0x000fc60007ffe1ff */
[--C-:B------:R-:W-:Y:S02]  /*0cd0*/  IMAD R18, R13, R18, R10.reuse ;  /* 0x000000120d127224 */ /* 0x100fe400078e020a */
[----:B------:R-:W-:-:S03]  /*0ce0*/  IMAD R10, R9, R3, R10 ;  /* 0x00000003090a7224 */ /* 0x000fc600078e020a */
[----:B------:R-:W-:Y:S02]  /*0cf0*/  ISETP.GT.U32.AND P1, PT, R11, R18, PT ;  /* 0x000000120b00720c */ /* 0x000fe40003f24070 */
[----:B------:R-:W-:-:S11]  /*0d00*/  ISETP.GT.U32.AND P3, PT, R9, R10, PT ;  /* 0x0000000a0900720c */ /* 0x000fd60003f64070 */
[----:B------:R-:W-:Y:S02]  /*0d10*/  @!P1 IMAD.IADD R18, R18, 0x1, -R11 ;  /* 0x0000000112129824 */ /* 0x000fe400078e0a0b */
[----:B------:R-:W-:Y:S01]  /*0d20*/  @!P1 VIADD R13, R13, 0x1 ;  /* 0x000000010d0d9836 */ /* 0x000fe20000000000 */
[----:B------:R-:W-:Y:S01]  /*0d30*/  ISETP.NE.AND P1, PT, R12, RZ, PT ;  /* 0x000000ff0c00720c */ /* 0x000fe20003f25270 */
[----:B------:R-:W-:Y:S01]  /*0d40*/  @!P3 IMAD.IADD R10, R10, 0x1, -R9 ;  /* 0x000000010a0ab824 */ /* 0x000fe200078e0a09 */
[-C--:B------:R-:W-:Y:S02]  /*0d50*/  ISETP.GE.U32.AND P2, PT, R18, R11.reuse, PT ;  /* 0x0000000b1200720c */ /* 0x080fe40003f46070 */
[C---:B------:R-:W-:Y:S02]  /*0d60*/  LOP3.LUT R18, R8.reuse, R11, RZ, 0x3c, !PT ;  /* 0x0000000b08127212 */ /* 0x040fe400078e3cff */
[----:B------:R-:W-:Y:S02]  /*0d70*/  LOP3.LUT R8, R8, R5, RZ, 0x3c, !PT ;  /* 0x0000000508087212 */ /* 0x000fe400078e3cff */
[----:B------:R-:W-:-:S02]  /*0d80*/  ISETP.GE.AND P0, PT, R18, RZ, PT ;  /* 0x000000ff1200720c */ /* 0x000fc40003f06270 */
[----:B------:R-:W-:Y:S02]  /*0d90*/  @!P3 IADD3 R15, PT, PT, R15, 0x1, RZ ;  /* 0x000000010f0fb810 */ /* 0x000fe40007ffe0ff */
[----:B------:R-:W-:-:S03]  /*0da0*/  ISETP.NE.AND P3, PT, R0, RZ, PT ;  /* 0x000000ff0000720c */ /* 0x000fc60003f65270 */
[----:B------:R-:W-:Y:S01]  /*0db0*/  @P2 VIADD R13, R13, 0x1 ;  /* 0x000000010d0d2836 */ /* 0x000fe20000000000 */
[----:B------:R-:W-:-:S05]  /*0dc0*/  ISETP.GE.AND P2, PT, R8, RZ, PT ;  /* 0x000000ff0800720c */ /* 0x000fca0003f46270 */
[----:B------:R-:W-:Y:S01]  /*0dd0*/  @!P0 IMAD.MOV R13, RZ, RZ, -R13 ;  /* 0x000000ffff0d8224 */ /* 0x000fe200078e0a0d */
[----:B------:R-:W-:Y:S02]  /*0de0*/  @!P1 LOP3.LUT R13, RZ, R11, RZ, 0x33, !PT ;  /* 0x0000000bff0d9212 */ /* 0x000fe400078e33ff */
[----:B------:R-:W-:Y:S02]  /*0df0*/  ISETP.GE.U32.AND P1, PT, R10, R9, PT ;  /* 0x000000090a00720c */ /* 0x000fe40003f26070 */
[----:B------:R-:W-:Y:S02]  /*0e00*/  ISETP.LT.U32.AND P0, PT, R16, R13, PT ;  /* 0x0000000d1000720c */ /* 0x000fe40003f01070 */
[----:B------:R-:W-:Y:S02]  /*0e10*/  SHF.R.S32.HI R3, RZ, 0x1f, R13 ;  /* 0x0000001fff037819 */ /* 0x000fe4000001140d */
[----:B------:R-:W-:Y:S02]  /*0e20*/  SEL R10, RZ, 0x1, !P3 ;  /* 0x00000001ff0a7807 */ /* 0x000fe40005800000 */
[----:B------:R-:W-:-:S02]  /*0e30*/  ISETP.LT.AND.EX P0, PT, R17, R3, PT, P0 ;  /* 0x000000031100720c */ /* 0x000fc40003f01300 */
[----:B------:R-:W-:Y:S02]  /*0e40*/  SHF.R.S32.HI R9, RZ, 0x1f, R12 ;  /* 0x0000001fff097819 */ /* 0x000fe4000001140c */
[----:B------:R-:W-:Y:S01]  /*0e50*/  SEL R3, R17, R3, P0 ;  /* 0x0000000311037207 */ /* 0x000fe20000000000 */
[----:B------:R-:W-:Y:S01]  /*0e60*/  @P1 VIADD R15, R15, 0x1 ;  /* 0x000000010f0f1836 */ /* 0x000fe20000000000 */
[----:B------:R-:W-:Y:S02]  /*0e70*/  LOP3.LUT R10, R9, R10, RZ, 0xfc, !PT ;  /* 0x0000000a090a7212 */ /* 0x000fe400078efcff */
[----:B------:R-:W-:Y:S01]  /*0e80*/  LOP3.LUT R8, R17, R3, RZ, 0xfc, !PT ;  /* 0x0000000311087212 */ /* 0x000fe200078efcff */
[----:B------:R-:W-:Y:S01]  /*0e90*/  IMAD.MOV.U32 R0, RZ, RZ, R15 ;  /* 0x000000ffff007224 */ /* 0x000fe200078e000f */
[----:B------:R-:W-:Y:S02]  /*0ea0*/  SEL R11, R16, R13, P0 ;  /* 0x0000000d100b7207 */ /* 0x000fe40000000000 */
        /* <DEDUP_REMOVED lines=24> */
.L_x_205:
[----:B------:R-:W-:Y:S01]  /*1030*/  IMAD.MOV.U32 R27, RZ, RZ, R16 ;  /* 0x000000ffff1b7224 */ /* 0x000fe200078e0010 */
[----:B------:R-:W-:Y:S01]  /*1040*/  MOV R20, R11 ;  /* 0x0000000b00147202 */ /* 0x000fe20000000f00 */
[----:B------:R-:W-:Y:S01]  /*1050*/  IMAD.MOV.U32 R21, RZ, RZ, R17 ;  /* 0x000000ffff157224 */ /* 0x000fe200078e0011 */
[----:B------:R-:W-:Y:S02]  /*1060*/  MOV R19, R3 ;  /* 0x0000000300137202 */ /* 0x000fe40000000f00 */
[----:B------:R-:W-:Y:S02]  /*1070*/  MOV R18, 0x1090 ;  /* 0x0000109000127802 */ /* 0x000fe40000000f00 */
[----:B------:R-:W-:Y:S05]  /*1080*/  CALL.REL.NOINC `($__internal_6_$__cuda_sm20_div_s64) ;  /* 0x0000002c00f07944 */ /* 0x000fea0003c00000 */
[----:B------:R-:W-:Y:S02]  /*1090*/  MOV R32, R16 ;  /* 0x0000001000207202 */ /* 0x000fe40000000f00 */
[----:B------:R-:W-:Y:S02]  /*10a0*/  MOV R33, R17 ;  /* 0x0000001100217202 */ /* 0x000fe40000000f00 */
.L_x_206:
[----:B------:R-:W-:Y:S05]  /*10b0*/  BSYNC.RECONVERGENT B0 ;  /* 0x0000000000007941 */ /* 0x000fea0003800200 */
.L_x_204:
        /* <DEDUP_REMOVED lines=16> */
[----:B------:R-:W-:Y:S01]  /*11c0*/  IMAD R9, R13, R8, R9 ;  /* 0x000000080d097224 */ /* 0x000fe200078e0209 */
[----:B------:R-:W-:-:S04]  /*11d0*/  LOP3.LUT R8, R5, R16, RZ, 0x3c, !PT ;  /* 0x0000001005087212 */ /* 0x000fc800078e3cff */
[----:B------:R-:W-:Y:S02]  /*11e0*/  ISETP.GT.U32.AND P1, PT, R16, R9, PT ;  /* 0x000000091000720c */ /* 0x000fe40003f24070 */
[----:B------:R-:W-:-:S11]  /*11f0*/  ISETP.GE.AND P0, PT, R8, RZ, PT ;  /* 0x000000ff0800720c */ /* 0x000fd60003f06270 */
[----:B------:R-:W-:Y:S02]  /*1200*/  @!P1 IMAD.IADD R9, R9, 0x1, -R16 ;  /* 0x0000000109099824 */ /* 0x000fe400078e0a10 */
[----:B------:R-:W-:Y:S01]  /*1210*/  @!P1 VIADD R13, R13, 0x1 ;  /* 0x000000010d0d9836 */ /* 0x000fe20000000000 */
[----:B------:R-:W-:Y:S02]  /*1220*/  ISETP.NE.AND P1, PT, RZ, UR10, PT ;  /* 0x0000000aff007c0c */ /* 0x000fe4000bf25270 */
[----:B------:R-:W-:-:S13]  /*1230*/  ISETP.GE.U32.AND P2, PT, R9, R16, PT ;  /* 0x000000100900720c */ /* 0x000fda0003f46070 */
[----:B------:R-:W-:-:S04]  /*1240*/  @P2 VIADD R13, R13, 0x1 ;  /* 0x000000010d0d2836 */ /* 0x000fc80000000000 */
[----:B------:R-:W-:Y:S02]  /*1250*/  IMAD.MOV.U32 R9, RZ, RZ, R13 ;  /* 0x000000ffff097224 */ /* 0x000fe400078e000d */
[----:B------:R-:W-:Y:S02]  /*1260*/  IMAD R13, R0, UR11, RZ ;  /* 0x0000000b000d7c24 */ /* 0x000fe4000f8e02ff */
[----:B------:R-:W-:Y:S01]  /*1270*/  @!P0 IMAD.MOV R9, RZ, RZ, -R9 ;  /* 0x000000ffff098224 */ /* 0x000fe200078e0a09 */
[----:B------:R-:W-:Y:S01]  /*1280*/  @!P1 LOP3.LUT R9, RZ, R16, RZ, 0x33, !PT ;  /* 0x00000010ff099212 */ /* 0x000fe200078e33ff */
[----:B------:R-:W-:-:S03]  /*1290*/  IMAD R10, R10, R13, RZ ;  /* 0x0000000d0a0a7224 */ /* 0x000fc600078e02ff */
        /* <DEDUP_REMOVED lines=28> */
.L_x_208:
[----:B------:R-:W-:Y:S01]  /*1460*/  IMAD.MOV.U32 R27, RZ, RZ, R6 ;  /* 0x000000ffff1b7224 */ /* 0x000fe200078e0006 */
[----:B------:R-:W-:Y:S01]  /*1470*/  MOV R21, R7 ;  /* 0x0000000700157202 */ /* 0x000fe20000000f00 */
[----:B------:R-:W-:Y:S01]  /*1480*/  IMAD.MOV.U32 R20, RZ, RZ, R9 ;  /* 0x000000ffff147224 */ /* 0x000fe200078e0009 */
[----:B------:R-:W-:Y:S02]  /*1490*/  MOV R18, 0x14b0 ;  /* 0x000014b000127802 */ /* 0x000fe40000000f00 */
[----:B------:R-:W-:Y:S05]  /*14a0*/  CALL.REL.NOINC `($__internal_6_$__cuda_sm20_div_s64) ;  /* 0x0000002800e87944 */ /* 0x000fea0003c00000 */
[----:B------:R-:W-:Y:S02]  /*14b0*/  MOV R18, R16 ;  /* 0x0000001000127202 */ /* 0x000fe40000000f00 */
[----:B------:R-:W-:Y:S02]  /*14c0*/  MOV R19, R17 ;  /* 0x0000001100137202 */ /* 0x000fe40000000f00 */
.L_x_209:
[----:B------:R-:W-:Y:S05]  /*14d0*/  BSYNC.RECONVERGENT B0 ;  /* 0x0000000000007941 */ /* 0x000fea0003800200 */
.L_x_207:
        /* <DEDUP_REMOVED lines=13> */
[----:B------:R0:W2:Y:S02]  /*15b0*/  F2I.FTZ.U32.TRUNC.NTZ R17, R16 ;  /* 0x0000001000117305 */ /* 0x0000a4000021f000 */
[----:B0-----:R-:W-:Y:S02]  /*15c0*/  HFMA2 R16, -RZ, RZ, 0, 0 ;  /* 0x00000000ff107431 */ /* 0x001fe400000001ff */
[----:B--2---:R-:W-:-:S04]  /*15d0*/  IMAD.MOV R0, RZ, RZ, -R17 ;  /* 0x000000ffff007224 */ /* 0x004fc800078e0a11 */
[----:B------:R-:W-:Y:S01]  /*15e0*/  IMAD R7, R0, R6, RZ ;  /* 0x0000000600077224 */ /* 0x000fe200078e02ff */
[----:B------:R-:W-:Y:S02]  /*15f0*/  IABS R0, R5 ;  /* 0x0000000500007213 */ /* 0x000fe40000000000 */
[----:B------:R-:W-:Y:S01]  /*1600*/  LOP3.LUT R5, R5, UR5, RZ, 0x3c, !PT ;  /* 0x0000000505057c12 */ /* 0x000fe2000f8e3cff */
[----:B------:R-:W-:-:S03]  /*1610*/  IMAD.HI.U32 R7, R17, R7, R16 ;  /* 0x0000000711077227 */ /* 0x000fc600078e0010 */
[----:B------:R-:W-:-:S03]  /*1620*/  ISETP.GE.AND P1, PT, R5, RZ, PT ;  /* 0x000000ff0500720c */ /* 0x000fc60003f26270 */
[----:B------:R-:W-:-:S04]  /*1630*/  IMAD.HI.U32 R7, R7, R0, RZ ;  /* 0x0000000007077227 */ /* 0x000fc800078e00ff */
[----:B------:R-:W-:-:S04]  /*1640*/  IMAD.MOV R13, RZ, RZ, -R7 ;  /* 0x000000ffff0d7224 */ /* 0x000fc800078e0a07 */
[C---:B------:R-:W-:Y:S02]  /*1650*/  IMAD R13, R6.reuse, R13, R0 ;  /* 0x0000000d060d7224 */ /* 0x040fe400078e0200 */
[----:B------:R-:W0:Y:S03]  /*1660*/  S2R R0, SR_TID.X ;  /* 0x0000000000007919 */ /* 0x000e260000002100 */
[----:B------:R-:W-:-:S13]  /*1670*/  ISETP.GT.U32.AND P0, PT, R6, R13, PT ;  /* 0x0000000d0600720c */ /* 0x000fda0003f04070 */
[----:B------:R-:W-:Y:S01]  /*1680*/  @!P0 IMAD.IADD R13, R13, 0x1, -R6 ;  /* 0x000000010d0d8824 */ /* 0x000fe200078e0a06 */
[----:B------:R-:W-:Y:S02]  /*1690*/  @!P0 IADD3 R7, PT, PT, R7, 0x1, RZ ;  /* 0x0000000107078810 */ /* 0x000fe40007ffe0ff */
[----:B------:R-:W-:Y:S02]  /*16a0*/  ISETP.NE.AND P0, PT, RZ, UR5, PT ;  /* 0x00000005ff007c0c */ /* 0x000fe4000bf05270 */
[----:B------:R-:W-:Y:S02]  /*16b0*/  ISETP.GE.U32.AND P2, PT, R13, R6, PT ;  /* 0x000000060d00720c */ /* 0x000fe40003f46070 */
[----:B0-----:R-:W-:-:S11]  /*16c0*/  SHF.R.U32.HI R22, RZ, 0x4, R0 ;  /* 0x00000004ff167819 */ /* 0x001fd60000011600 */
[----:B------:R-:W-:Y:S01]  /*16d0*/  @P2 VIADD R7, R7, 0x1 ;  /* 0x0000000107072836 */ /* 0x000fe20000000000 */
        /* <DEDUP_REMOVED lines=20> */
[----:B------:R-:W-:-:S05]  /*1820*/  LEA.HI.X R25, R20, UR5, R5, 0x2, P0 ;  /* 0x0000000514197c11 */ /* 0x000fca00080f1405 */
[----:B0-----:R1:W5:Y:S04]  /*1830*/  LDG.E R20, desc[UR12][R24.64] ;  /* 0x0000000c18147981 */ /* 0x001368000c1e1900 */
.L_x_211:
[----:B0-----:R-:W-:Y:S05]  /*1840*/  BSYNC.RECONVERGENT B0 ;  /* 0x0000000000007941 */ /* 0x001fea0003800200 */
.L_x_210:
[----:B------:R-:W0:Y:S01]  /*1850*/  S2UR UR14, SR_CgaCtaId ;  /* 0x00000000000e79c3 */ /* 0x000e220000008800 */
[C---:B------:R-:W-:Y:S01]  /*1860*/  ISETP.GT.U32.AND P0, PT, R0.reuse, 0x1f, PT ;  /* 0x0000001f0000780c */ /* 0x040fe20003f04070 */
[----:B------:R-:W-:Y:S01]  /*1870*/  UMOV UR4, 0x400 ;  /* 0x0000040000047882 */ /* 0x000fe20000000000 */
[----:B------:R-:W-:Y:S01]  /*1880*/  IMAD.MOV.U32 R15, RZ, RZ, 0x44 ;  /* 0x00000044ff0f7424 */ /* 0x000fe200078e00ff */
[----:B-1----:R-:W-:Y:S01]  /*1890*/  LOP3.LUT R25, R0, 0x1, RZ, 0xc0, !PT ;  /* 0x0000000100197812 */ /* 0x002fe200078ec0ff */
[----:B------:R-:W-:Y:S01]  /*18a0*/  IMAD.MOV.U32 R8, RZ, RZ, 0x44 ;  /* 0x00000044ff087424 */ /* 0x000fe200078e00ff */
[----:B------:R-:W-:Y:S01]  /*18b0*/  SHF.R.U32.HI R27, RZ, 0x1, R0 ;  /* 0x00000001ff1b7819 */ /* 0x000fe20000011600 */
[----:B------:R-:W-:Y:S01]  /*18c0*/  IMAD.MOV.U32 R26, RZ, RZ, -0x800000 ;  /* 0xff800000ff1a7424 */ /* 0x000fe200078e00ff */
[----:B------:R-:W1:Y:S01]  /*18d0*/  LDC R13, c[0x0][0x3e0] ;  /* 0x0000f800ff0d7b82 */ /* 0x000e620000000800 */
[----:B------:R-:W-:Y:S01]  /*18e0*/  IABS R17, R6 ;  /* 0x0000000600117213 */ /* 0x000fe20000000000 */
[----:B------:R-:W-:Y:S01]  /*18f0*/  BSSY.RECONVERGENT B1, `(.L_x_212) ;  /* 0x0000176000017945 */ /* 0x000fe20003800200 */
[----:B------:R-:W-:-:S03]  /*1900*/  ISETP.NE.AND P5, PT, R6, RZ, PT ;  /* 0x000000ff0600720c */ /* 0x000fc60003fa5270 */
[----:B------:R-:W-:Y:S01]  /*1910*/  IMAD.IADD R2, R2, 0x1, R17 ;  /* 0x0000000102027824 */ /* 0x000fe200078e0211 */
[----:B0-----:R-:W-:-:S06]  /*1920*/  ULEA UR14, UR14, UR4, 0x18 ;  /* 0x000000040e0e7291 */ /* 0x001fcc000f8ec0ff */
[----:B------:R-:W-:Y:S02]  /*1930*/  @!P0 IMAD R15, R22, R15, UR14 ;  /* 0x0000000e160f8e24 */ /* 0x000fe4000f8e020f */
[----:B------:R-:W-:Y:S01]  /*1940*/  IMAD R8, R25, R8, UR14 ;  /* 0x0000000e19087e24 */ /* 0x000fe2000f8e0208 */
[----:B-1----:R-:W-:Y:S01]  /*1950*/  IABS R5, R13 ;  /* 0x0000000d00057213 */ /* 0x002fe20000000000 */
[----:B------:R-:W-:Y:S02]  /*1960*/  @!P0 IMAD R15, R16, 0x4, R15 ;  /* 0x00000004100f8824 */ /* 0x000fe400078e020f */
[----:B------:R-:W0:Y:S01]  /*1970*/  I2F.RP R16, R17 ;  /* 0x0000001100107306 */ /* 0x000e220000209400 */
[----:B------:R-:W-:Y:S02]  /*1980*/  LEA R8, R27, R8, 0x2 ;  /* 0x000000081b087211 */ /* 0x000fe400078e10ff */
[----:B-----5:R1:W-:Y:S01]  /*1990*/  @!P0 STS [R15], R20 ;  /* 0x000000140f008388 */ /* 0x0203e20000000800 */
[----:B------:R-:W-:Y:S06]  /*19a0*/  BAR.SYNC.DEFER_BLOCKING 0x0 ;  /* 0x0000000000007b1d */ /* 0x000fec0000010000 */
[----:B------:R-:W2:Y:S08]  /*19b0*/  I2F.RP R22, R5 ;  /* 0x0000000500167306 */ /* 0x000eb00000209400 */
[----:B0-----:R-:W0:Y:S08]  /*19c0*/  MUFU.RCP R21, R16 ;  /* 0x0000001000157308 */ /* 0x001e300000001000 */
[----:B--2---:R-:W2:Y:S01]  /*19d0*/  MUFU.RCP R30, R22 ;  /* 0x00000016001e7308 */ /* 0x004ea20000001000 */
[----:B------:R-:W3:Y:S01]  /*19e0*/  @!P0 LDS R26, [R8] ;  /* 0x00000000081a8984 */ /* 0x000ee20000000800 */
[----:B0-----:R-:W-:-:S06]  /*19f0*/  VIADD R21, R21, 0xffffffe ;  /* 0x0ffffffe15157836 */ /* 0x001fcc0000000000 */
[----:B------:R-:W1:Y:S01]  /*1a00*/  F2I.FTZ.U32.TRUNC.NTZ R21, R21 ;  /* 0x0000001500157305 */ /* 0x000e62000021f000 */
[----:B--2---:R-:W-:-:S07]  /*1a10*/  VIADD R30, R30, 0xffffffe ;  /* 0x0ffffffe1e1e7836 */ /* 0x004fce0000000000 */
[----:B------:R-:W0:Y:S01]  /*1a20*/  F2I.FTZ.U32.TRUNC.NTZ R31, R30 ;  /* 0x0000001e001f7305 */ /* 0x000e22000021f000 */
[----:B-1----:R-:W-:-:S04]  /*1a30*/  IMAD.MOV R20, RZ, RZ, -R21 ;  /* 0x000000ffff147224 */ /* 0x002fc800078e0a15 */
[----:B------:R-:W-:Y:S02]  /*1a40*/  IMAD R29, R20, R17, RZ ;  /* 0x00000011141d7224 */ /* 0x000fe400078e02ff */
[----:B------:R-:W-:Y:S01]  /*1a50*/  IMAD.MOV.U32 R20, RZ, RZ, RZ ;  /* 0x000000ffff147224 */ /* 0x000fe200078e00ff */
[----:B0-----:R-:W-:Y:S01]  /*1a60*/  IADD3 R16, PT, PT, RZ, -R31, RZ ;  /* 0x8000001fff107210 */ /* 0x001fe20007ffe0ff */
[----:B------:R-:W-:Y:S02]  /*1a70*/  IMAD.MOV.U32 R30, RZ, RZ, RZ ;  /* 0x000000ffff1e7224 */ /* 0x000fe400078e00ff */
[----:B------:R-:W-:Y:S01]  /*1a80*/  IMAD.HI.U32 R29, R21, R29, R20 ;  /* 0x0000001d151d7227 */ /* 0x000fe200078e0014 */
[----:B---3--:R-:W0:Y:S01]  /*1a90*/  SHFL.BFLY PT, R15, R26, 0x1, 0x1f ;  /* 0x0c201f001a0f7f89 */ /* 0x008e2200000e0000 */
[----:B------:R-:W-:Y:S02]  /*1aa0*/  IABS R20, R2 ;  /* 0x0000000200147213 */ /* 0x000fe40000000000 */
[----:B------:R-:W-:Y:S01]  /*1ab0*/  IMAD R23, R16, R5, RZ ;  /* 0x0000000510177224 */ /* 0x000fe200078e02ff */
[----:B------:R-:W-:-:S02]  /*1ac0*/  IABS R16, R6 ;  /* 0x0000000600107213 */ /* 0x000fc40000000000 */
[----:B------:R-:W-:Y:S02]  /*1ad0*/  IMAD.HI.U32 R29, R29, R20, RZ ;  /* 0x000000141d1d7227 */ /* 0x000fe400078e00ff */
[----:B------:R-:W-:Y:S02]  /*1ae0*/  IADD3 R24, PT, PT, RZ, -R16, RZ ;  /* 0x80000010ff187210 */ /* 0x000fe40007ffe0ff */
[----:B------:R-:W-:-:S04]  /*1af0*/  IMAD.HI.U32 R23, R31, R23, R30 ;  /* 0x000000171f177227 */ /* 0x000fc800078e001e */
[----:B------:R-:W-:Y:S02]  /*1b00*/  IMAD R24, R29, R24, R20 ;  /* 0x000000181d187224 */ /* 0x000fe400078e0214 */
[----:B------:R-:W-:-:S03]  /*1b10*/  IMAD.HI.U32 R23, R23, R20, RZ ;  /* 0x0000001417177227 */ /* 0x000fc600078e00ff */
[----:B------:R-:W-:Y:S01]  /*1b20*/  ISETP.GT.U32.AND P2, PT, R17, R24, PT ;  /* 0x000000181100720c */ /* 0x000fe20003f44070 */
[----:B------:R-:W-:Y:S01]  /*1b30*/  IMAD.MOV R16, RZ, RZ, -R23 ;  /* 0x000000ffff107224 */ /* 0x000fe200078e0a17 */
[----:B0-----:R-:W-:-:S03]  /*1b40*/  FMNMX.FTZ R15, R15, R26, !PT ;  /* 0x0000001a0f0f7209 */ /* 0x001fc60007810000 */
[----:B------:R-:W-:Y:S01]  /*1b50*/  IMAD R16, R5, R16, R20 ;  /* 0x0000001005107224 */ /* 0x000fe200078e0214 */
[C---:B------:R-:W-:Y:S02]  /*1b60*/  LOP3.LUT R20, R2.reuse, R17, RZ, 0x3c, !PT ;  /* 0x0000001102147212 */ /* 0x040fe400078e3cff */
[C---:B------:R-:W-:Y:S02]  /*1b70*/  FSETP.NEU.FTZ.AND P0, PT, R15.reuse, -INF , PT ;  /* 0xff8000000f00780b */ /* 0x040fe40003f1d000 */
[----:B------:R-:W-:Y:S02]  /*1b80*/  LOP3.LUT R2, R2, R13, RZ, 0x3c, !PT ;  /* 0x0000000d02027212 */ /* 0x000fe400078e3cff */
[----:B------:R-:W-:Y:S01]  /*1b90*/  FSEL R15, R15, RZ, P0 ;  /* 0x000000ff0f0f7208 */ /* 0x000fe20000000000 */
[----:B------:R-:W-:Y:S01]  /*1ba0*/  @!P2 IMAD.IADD R24, R24, 0x1, -R17 ;  /* 0x000000011818a824 */ /* 0x000fe200078e0a11 */
[----:B------:R-:W-:Y:S02]  /*1bb0*/  ISETP.GT.U32.AND P0, PT, R5, R16, PT ;  /* 0x000000100500720c */ /* 0x000fe40003f04070 */
[----:B------:R-:W-:Y:S01]  /*1bc0*/  @!P2 IADD3 R29, PT, PT, R29, 0x1, RZ ;  /* 0x000000011d1da810 */ /* 0x000fe20007ffe0ff */
[----:B------:R-:W-:Y:S01]  /*1bd0*/  FADD.FTZ R22, -R15, R26 ;  /* 0x0000001a0f167221 */ /* 0x000fe20000010100 */
[----:B------:R-:W-:-:S02]  /*1be0*/  ISETP.GE.U32.AND P1, PT, R24, R17, PT ;  /* 0x000000111800720c */ /* 0x000fc40003f26070 */
[----:B------:R-:W-:Y:S01]  /*1bf0*/  ISETP.GE.AND P2, PT, R2, RZ, PT ;  /* 0x000000ff0200720c */ /* 0x000fe20003f46270 */
[----:B------:R-:W-:Y:S01]  /*1c00*/  FMUL.FTZ R22, R22, 1.4426950216293334961 ;  /* 0x3fb8aa3b16167820 */ /* 0x000fe20000410000 */
[----:B------:R-:W-:-:S05]  /*1c10*/  ISETP.GE.AND P3, PT, R20, RZ, PT ;  /* 0x000000ff1400720c */ /* 0x000fca0003f66270 */
[----:B------:R-:W0:Y:S01]  /*1c20*/  MUFU.EX2 R22, R22 ;  /* 0x0000001600167308 */ /* 0x000e220000000800 */
[----:B------:R-:W-:Y:S02]  /*1c30*/  @!P0 IMAD.IADD R16, R16, 0x1, -R5 ;  /* 0x0000000110108824 */ /* 0x000fe400078e0a05 */
[----:B------:R-:W-:Y:S01]  /*1c40*/  @!P0 VIADD R23, R23, 0x1 ;  /* 0x0000000117178836 */ /* 0x000fe20000000000 */
[----:B------:R-:W-:Y:S01]  /*1c50*/  ISETP.NE.AND P0, PT, R13, RZ, PT ;  /* 0x000000ff0d00720c */ /* 0x000fe20003f05270 */
[----:B------:R-:W-:Y:S01]  /*1c60*/  @P1 VIADD R29, R29, 0x1 ;  /* 0x000000011d1d1836 */ /* 0x000fe20000000000 */
[----:B------:R-:W-:-:S04]  /*1c70*/  ISETP.GE.U32.AND P4, PT, R16, R5, PT ;  /* 0x000000051000720c */ /* 0x000fc80003f86070 */
[----:B------:R-:W-:Y:S02]  /*1c80*/  @!P3 IADD3 R29, PT, PT, -R29, RZ, RZ ;  /* 0x000000ff1d1db210 */ /* 0x000fe40007ffe1ff */
[----:B------:R-:W-:Y:S02]  /*1c90*/  ISETP.NE.AND P3, PT, R7, RZ, PT ;  /* 0x000000ff0700720c */ /* 0x000fe40003f65270 */
[----:B------:R-:W-:Y:S02]  /*1ca0*/  @!P5 LOP3.LUT R29, RZ, R17, RZ, 0x33, !PT ;  /* 0x00000011ff1dd212 */ /* 0x000fe400078e33ff */
[----:B------:R-:W-:Y:S01]  /*1cb0*/  SEL R16, RZ, 0x1, !P3 ;  /* 0x00000001ff107807 */ /* 0x000fe20005800000 */
[----:B0-----:R-:W0:Y:S01]  /*1cc0*/  SHFL.BFLY PT, R21, R22, 0x1, 0x1f ;  /* 0x0c201f0016157f89 */ /* 0x001e2200000e0000 */
[----:B------:R-:W-:Y:S01]  /*1cd0*/  SHF.R.S32.HI R17, RZ, 0x1f, R6 ;  /* 0x0000001fff117819 */ /* 0x000fe20000011406 */
[----:B------:R-:W-:Y:S01]  /*1ce0*/  @P4 VIADD R23, R23, 0x1 ;  /* 0x0000000117174836 */ /* 0x000fe20000000000 */
[----:B------:R-:W-:Y:S01]  /*1cf0*/  SHF.R.S32.HI R7, RZ, 0x1f, R29 ;  /* 0x0000001fff077819 */ /* 0x000fe2000001141d */
[----:B------:R-:W-:Y:S01]  /*1d00*/  IMAD R6, R6, UR9, RZ ;  /* 0x0000000906067c24 */ /* 0x000fe2000f8e02ff */
[----:B------:R-:W-:Y:S01]  /*1d10*/  LOP3.LUT R16, R17, R16, RZ, 0xfc, !PT ;  /* 0x0000001011107212 */ /* 0x000fe200078efcff */
[----:B------:R-:W-:-:S02]  /*1d20*/  IMAD.MOV.U32 R5, RZ, RZ, R23 ;  /* 0x000000ffff057224 */ /* 0x000fc400078e0017 */
[----:B------:R-:W-:-:S03]  /*1d30*/  IMAD.MOV.U32 R23, RZ, RZ, 0x7f800000 ;  /* 0x7f800000ff177424 */ /* 0x000fc600078e00ff */
[----:B------:R-:W-:Y:S02]  /*1d40*/  @!P2 IADD3 R5, PT, PT, -R5, RZ, RZ ;  /* 0x000000ff0505a210 */ /* 0x000fe40007ffe1ff */
[----:B------:R-:W-:Y:S02]  /*1d50*/  @!P0 LOP3.LUT R5, RZ, R13, RZ, 0x33, !PT ;  /* 0x0000000dff058212 */ /* 0x000fe400078e33ff */
[----:B------:R-:W-:Y:S02]  /*1d60*/  LOP3.LUT P0, RZ, R0, 0x3e1, RZ, 0xc0, !PT ;  /* 0x000003e100ff7812 */ /* 0x000fe4000780c0ff */
[----:B------:R-:W-:Y:S01]  /*1d70*/  ISETP.LT.U32.AND P2, PT, R18, R29, PT ;  /* 0x0000001d1200720c */ /* 0x000fe20003f41070 */
[----:B------:R-:W-:-:S03]  /*1d80*/  IMAD R5, R5, UR11, RZ ;  /* 0x0000000b05057c24 */ /* 0x000fc6000f8e02ff */
[----:B------:R-:W-:Y:S01]  /*1d90*/  ISETP.LT.AND.EX P2, PT, R19, R7, PT, P2 ;  /* 0x000000071300720c */ /* 0x000fe20003f41320 */
[----:B------:R-:W-:Y:S02]  /*1da0*/  IMAD R5, R16, R5, RZ ;  /* 0x0000000510057224 */ /* 0x000fe400078e02ff */
[----:B0-----:R-:W-:Y:S01]  /*1db0*/  FADD.FTZ R21, R22, R21 ;  /* 0x0000001516157221 */ /* 0x001fe20000010000 */
[----:B------:R-:W-:-:S04]  /*1dc0*/  SEL R7, R18, R29, P2 ;  /* 0x0000001d12077207 */ /* 0x000fc80001000000 */
[----:B------:R-:W-:-:S13]  /*1dd0*/  FSETP.NE.FTZ.AND P1, PT, R21, RZ, PT ;  /* 0x000000ff1500720b */ /* 0x000fda0003f35000 */
        /* <DEDUP_REMOVED lines=53> */
.L_x_215:
[----:B------:R-:W-:Y:S01]  /*2130*/  IMAD.MOV.U32 R21, RZ, RZ, RZ ;  /* 0x000000ffff157224 */ /* 0x000fe200078e00ff */
[----:B------:R-:W-:Y:S02]  /*2140*/  MOV R20, R30 ;  /* 0x0000001e00147202 */ /* 0x000fe40000000f00 */
[----:B------:R-:W-:Y:S02]  /*2150*/  MOV R18, 0x2170 ;  /* 0x0000217000127802 */ /* 0x000fe40000000f00 */
[----:B------:R-:W-:Y:S05]  /*2160*/  CALL.REL.NOINC `($__internal_6_$__cuda_sm20_div_s64) ;  /* 0x0000001c00b87944 */ /* 0x000fea0003c00000 */
[----:B------:R-:W-:Y:S02]  /*2170*/  IADD3 R13, PT, PT, -R16, RZ, RZ ;  /* 0x000000ff100d7210 */ /* 0x000fe40007ffe1ff */
[----:B------:R-:W-:-:S03]  /*2180*/  MOV R31, R17 ;  /* 0x00000011001f7202 */ /* 0x000fc60000000f00 */
[----:B------:R-:W-:Y:S01]  /*2190*/  IMAD R27, R30, R13, R27 ;  /* 0x0000000d1e1b7224 */ /* 0x000fe200078e021b */
[----:B------:R-:W-:-:S07]  /*21a0*/  MOV R30, R16 ;  /* 0x00000010001e7202 */ /* 0x000fce0000000f00 */
.L_x_216:
        /* <DEDUP_REMOVED lines=60> */
.L_x_218:
[----:B------:R-:W-:Y:S01]  /*2570*/  IMAD.MOV.U32 R27, RZ, RZ, R30 ;  /* 0x000000ffff1b7224 */ /* 0x000fe200078e001e */
[----:B------:R-:W-:Y:S01]  /*2580*/  MOV R21, R31 ;  /* 0x0000001f00157202 */ /* 0x000fe20000000f00 */
[----:B------:R-:W-:Y:S01]  /*2590*/  IMAD.MOV.U32 R20, RZ, RZ, R34 ;  /* 0x000000ffff147224 */ /* 0x000fe200078e0022 */
[----:B------:R-:W-:Y:S02]  /*25a0*/  MOV R18, 0x25c0 ;  /* 0x000025c000127802 */ /* 0x000fe40000000f00 */
[----:B------:R-:W-:Y:S05]  /*25b0*/  CALL.REL.NOINC `($__internal_6_$__cuda_sm20_div_s64) ;  /* 0x0000001800a47944 */ /* 0x000fea0003c00000 */
[----:B------:R-:W-:-:S05]  /*25c0*/  IADD3 R31, PT, PT, -R16, RZ, RZ ;  /* 0x000000ff101f7210 */ /* 0x000fca0007ffe1ff */
[----:B------:R-:W-:Y:S02]  /*25d0*/  IMAD R31, R31, R34, R30 ;  /* 0x000000221f1f7224 */ /* 0x000fe400078e021e */
.L_x_219:
[----:B------:R-:W-:Y:S05]  /*25e0*/  BSYNC.RECONVERGENT B0 ;  /* 0x0000000000007941 */ /* 0x000fea0003800200 */
.L_x_217:
        /* <DEDUP_REMOVED lines=162> */
.L_x_214:
[----:B------:R-:W0:Y:S01]  /*3010*/  LDC.64 R2, c[0x0][0x420] ;  /* 0x00010800ff027b82 */ /* 0x000e220000000a00 */
[----:B------:R-:W-:-:S05]  /*3020*/  IADD3 R27, PT, PT, R27, UR6, RZ ;  /* 0x000000061b1b7c10 */ /* 0x000fca000fffe0ff */
[----:B0-----:R-:W-:-:S05]  /*3030*/  IMAD.WIDE.U32 R2, R27, 0x4, R2 ;  /* 0x000000041b027825 */ /* 0x001fca00078e0002 */
[----:B------:R1:W-:Y:S02]  /*3040*/  STG.E desc[UR12][R2.64], R23 ;  /* 0x0000001702007986 */ /* 0x0003e4000c10190c */
.L_x_213:
[----:B------:R-:W-:Y:S05]  /*3050*/  BSYNC.RECONVERGENT B1 ;  /* 0x0000000000017941 */ /* 0x000fea0003800200 */
.L_x_212:
        /* <DEDUP_REMOVED lines=58> */
.L_x_226:
        /* <DEDUP_REMOVED lines=14> */
.L_x_223:
[----:B0-----:R-:W-:Y:S05]  /*34e0*/  BSYNC.RECONVERGENT B0 ;  /* 0x0000000000007941 */ /* 0x001fea0003800200 */
.L_x_222:
        /* <DEDUP_REMOVED lines=30> */
.L_x_225:
[----:B------:R-:W-:Y:S05]  /*36d0*/  BSYNC.RECONVERGENT B0 ;  /* 0x0000000000007941 */ /* 0x000fea0003800200 */
.L_x_224:
        /* <DEDUP_REMOVED lines=21> */
.L_x_221:
        /* <DEDUP_REMOVED lines=20> */
.L_x_228:
[----:B------:R-:W-:Y:S05]  /*3970*/  BSYNC.RECONVERGENT B0 ;  /* 0x0000000000007941 */ /* 0x000fea0003800200 */
.L_x_227:
        /* <DEDUP_REMOVED lines=18> */
.L_x_220:
        /* <DEDUP_REMOVED lines=91> */
        .weak           $__internal_6_$__cuda_sm20_div_s64
        .type           $__internal_6_$__cuda_sm20_div_s64,@function
        .size           $__internal_6_$__cuda_sm20_div_s64,(.L_x_11616 - $__internal_6_$__cuda_sm20_div_s64)
$__internal_6_$__cuda_sm20_div_s64:
        /* <DEDUP_REMOVED lines=83> */
[----:B------:R-:W-:Y:S06]  /*4580*/  RET.REL.NODEC R28 `(_ZN5flash32flash_fwd_splitkv_combine_kernelI23Flash_fwd_kernel_traitsILi96ELi64ELi128ELi4ELb0ELb0EN7cutlass6half_tE19Flash_kernel_traitsILi96ELi64ELi128ELi4ES3_EELi16ELi1ELb0EEEvNS_16Flash_fwd_paramsE) ;  /* 0xffffffb81c9c7950 */ /* 0x000fec0003c3ffff */
.L_x_229:
        /* <DEDUP_REMOVED lines=15> */
.L_x_11616:


//--------------------- .text._ZN5flash32flash_fwd_splitkv_combine_kernelI23Flash_fwd_kernel_traitsILi96ELi64ELi128ELi4ELb0ELb0EN7cutlass6half_tE19Flash_kernel_traitsILi96ELi64ELi128ELi4ES3_EELi16ELi7ELb1EEEvNS_16Flash_fwd_paramsE --------------------------
	.section	.text._ZN5flash32flash_fwd_splitkv_combine_kernelI23Flash_fwd_kernel_traitsILi96ELi64ELi128ELi4ELb0ELb0EN7cutlass6half_tE19Flash_kernel_traitsILi96ELi64ELi128ELi4ES3_EELi16ELi7ELb1EEEvNS_16Flash_fwd_paramsE,"ax",@progbits
	.align	128
        .global         _ZN5flash32flash_fwd_splitkv_combine_kernelI23Flash_fwd_kernel_traitsILi96ELi64ELi128ELi4ELb0ELb0EN7cutlass6half_tE19Flash_kernel_traitsILi96ELi64ELi128ELi4ES3_EELi16ELi7ELb1EEEvNS_16Flash_fwd_paramsE
        .type           _ZN5flash32flash_fwd_splitkv_combine_kernelI23Flash_fwd_kernel_traitsILi96ELi64ELi128ELi4ELb0ELb0EN7cutlass6half_tE19Flash_kernel_traitsILi96ELi64ELi128ELi4ES3_EELi16ELi7ELb1EEEvNS_16Flash_fwd_paramsE,@function
        .size           _ZN5flash32flash_fwd_splitkv_combine_kernelI23Flash_fwd_kernel_traitsILi96ELi64ELi128ELi4ELb0ELb0EN7cutlass6half_tE19Flash_kernel_traitsILi96ELi64ELi128ELi4ES3_EELi16ELi7ELb1EEEvNS_16Flash_fwd_paramsE,(.L_x_11617 - _ZN5flash32flash_fwd_splitkv_combine_kernelI23Flash_fwd_kernel_traitsILi96ELi64ELi128ELi4ELb0ELb0EN7cutlass6half_tE19Flash_kernel_traitsILi96ELi64ELi128ELi4ES3_EELi16ELi7ELb1EEEvNS_16Flash_fwd_paramsE)
        .other          _ZN5flash32flash_fwd_splitkv_combine_kernelI23Flash_fwd_kernel_traitsILi96ELi64ELi128ELi4ELb0ELb0EN7cutlass6half_tE19Flash_kernel_traitsILi96ELi64ELi128ELi4ES3_EELi16ELi7ELb1EEEvNS_16Flash_fwd_paramsE,@"STO_CUDA_ENTRY STV_DEFAULT"
_ZN5flash32flash_fwd_splitkv_combine_kernelI23Flash_fwd_kernel_traitsILi96ELi64ELi128ELi4ELb0ELb0EN7cutlass6half_tE19Flash_kernel_traitsILi96ELi64ELi128ELi4ES3_EELi16ELi7ELb1EEEvNS_16Flash_fwd_paramsE:
.text._ZN5flash32flash_fwd_splitkv_combine_kernelI23Flash_fwd_kernel_traitsILi96ELi64ELi128ELi4ELb0ELb0EN7cutlass6half_tE19Flash_kernel_traitsILi96ELi64ELi128ELi4ES3_EELi16ELi7ELb1EEEvNS_16Flash_fwd_paramsE:
        /* <DEDUP_REMOVED lines=38> */
.L_x_230:
[----:B------:R-:W-:Y:S01]  /*0260*/  IMAD.U32 R40, RZ, RZ, UR20 ;  /* 0x00000014ff287e24 */ /* 0x000fe2000f8e00ff */
[----:B------:R-:W-:Y:S01]  /*0270*/  MOV R32, UR18 ;  /* 0x0000001200207c02 */ /* 0x000fe20008000f00 */
[----:B------:R-:W-:Y:S01]  /*0280*/  IMAD.U32 R31, RZ, RZ, UR14 ;  /* 0x0000000eff1f7e24 */ /* 0x000fe2000f8e00ff */
[----:B------:R-:W-:Y:S02]  /*0290*/  MOV R29, UR5 ;  /* 0x00000005001d7c02 */ /* 0x000fe40008000f00 */
[----:B------:R-:W-:Y:S02]  /*02a0*/  MOV R30, 0x2c0 ;  /* 0x000002c0001e7802 */ /* 0x000fe40000000f00 */
[----:B------:R-:W-:Y:S05]  /*02b0*/  CALL.REL.NOINC `($__internal_7_$__cuda_sm20_div_s64) ;  /* 0x0000005400b47944 */ /* 0x000fea0003c00000 */
[----:B------:R-:W-:-:S07]  /*02c0*/  MOV R17, R27 ;  /* 0x0000001b00117202 */ /* 0x000fce0000000f00 */
.L_x_231:
        /* <DEDUP_REMOVED lines=30> */
.L_x_233:
[----:B------:R-:W-:Y:S01]  /*04b0*/  IMAD.MOV.U32 R40, RZ, RZ, R16 ;  /* 0x000000ffff287224 */ /* 0x000fe200078e0010 */
[----:B------:R-:W-:Y:S02]  /*04c0*/  MOV R31, R17 ;  /* 0x00000011001f7202 */ /* 0x000fe40000000f00 */
[----:B------:R-:W-:Y:S02]  /*04d0*/  MOV R30, 0x4f0 ;  /* 0x000004f0001e7802 */ /* 0x000fe40000000f00 */
[----:B------:R-:W-:Y:S05]  /*04e0*/  CALL.REL.NOINC `($__internal_7_$__cuda_sm20_div_s64) ;  /* 0x0000005400287944 */ /* 0x000fea0003c00000 */
[----:B------:R-:W-:Y:S02]  /*04f0*/  MOV R4, R16 ;  /* 0x0000001000047202 */ /* 0x000fe40000000f00 */
[----:B------:R-:W-:Y:S02]  /*0500*/  MOV R5, R27 ;  /* 0x0000001b00057202 */ /* 0x000fe40000000f00 */
.L_x_234:
[----:B------:R-:W-:Y:S05]  /*0510*/  BSYNC.RECONVERGENT B0 ;  /* 0x0000000000007941 */ /* 0x000fea0003800200 */
.L_x_232:
        /* <DEDUP_REMOVED lines=57> */
.L_x_236:
[----:B------:R-:W-:Y:S01]  /*08b0*/  IMAD.MOV.U32 R40, RZ, RZ, R32 ;  /* 0x000000ffff287224 */ /* 0x000fe200078e0020 */
[----:B------:R-:W-:Y:S01]  /*08c0*/  MOV R32, R25 ;  /* 0x0000001900207202 */ /* 0x000fe20000000f00 */
[----:B------:R-:W-:Y:S01]  /*08d0*/  IMAD.MOV.U32 R31, RZ, RZ, R29 ;  /* 0x000000ffff1f7224 */ /* 0x000fe200078e001d */
[----:B------:R-:W-:Y:S02]  /*08e0*/  MOV R29, R19 ;  /* 0x00000013001d7202 */ /* 0x000fe40000000f00 */
[----:B------:R-:W-:Y:S02]  /*08f0*/  MOV R30, 0x910 ;  /* 0x00000910001e7802 */ /* 0x000fe40000000f00 */
[----:B------:R-:W-:Y:S05]  /*0900*/  CALL.REL.NOINC `($__internal_7_$__cuda_sm20_div_s64) ;  /* 0x0000005000207944 */ /* 0x000fea0003c00000 */
[----:B------:R-:W-:Y:S02]  /*0910*/  MOV R17, R27 ;  /* 0x0000001b00117202 */ /* 0x000fe40000000f00 */
.L_x_237:
[----:B------:R-:W-:Y:S05]  /*0920*/  BSYNC.RECONVERGENT B0 ;  /* 0x0000000000007941 */ /* 0x000fea0003800200 */
.L_x_235:
        /* <DEDUP_REMOVED lines=125> */
.L_x_239:
[----:B------:R-:W-:Y:S01]  /*1100*/  IMAD.MOV.U32 R40, RZ, RZ, R16 ;  /* 0x000000ffff287224 */ /* 0x000fe200078e0010 */
[----:B------:R-:W-:Y:S01]  /*1110*/  MOV R32, R24 ;  /* 0x0000001800207202 */ /* 0x000fe20000000f00 */
[----:B------:R-:W-:Y:S01]  /*1120*/  IMAD.MOV.U32 R31, RZ, RZ, R17 ;  /* 0x000000ffff1f7224 */ /* 0x000fe200078e0011 */
[----:B------:R-:W-:Y:S02]  /*1130*/  MOV R29, R18 ;  /* 0x00000012001d7202 */ /* 0x000fe40000000f00 */
[----:B------:R-:W-:Y:S02]  /*1140*/  MOV R30, 0x1160 ;  /* 0x00001160001e7802 */ /* 0x000fe40000000f00 */
[----:B------:R-:W-:Y:S05]  /*1150*/  CALL.REL.NOINC `($__internal_7_$__cuda_sm20_div_s64) ;  /* 0x00000048000c7944 */ /* 0x000fea0003c00000 */
[----:B------:R-:W-:Y:S02]  /*1160*/  MOV R44, R16 ;  /* 0x00000010002c7202 */ /* 0x000fe40000000f00 */
[----:B------:R-:W-:Y:S02]  /*1170*/  MOV R45, R27 ;  /* 0x0000001b002d7202 */ /* 0x000fe40000000f00 */
.L_x_240:
[----:B------:R-:W-:Y:S05]  /*1180*/  BSYNC.RECONVERGENT B0 ;  /* 0x0000000000007941 */ /* 0x000fea0003800200 */
.L_x_238:
        /* <DEDUP_REMOVED lines=57> */
.L_x_242:
[----:B------:R-:W-:Y:S01]  /*1520*/  IMAD.MOV.U32 R40, RZ, RZ, R4 ;  /* 0x000000ffff287224 */ /* 0x000fe200078e0004 */
[----:B------:R-:W-:Y:S01]  /*1530*/  MOV R31, R5 ;  /* 0x00000005001f7202 */ /* 0x000fe20000000f00 */
[----:B------:R-:W-:Y:S01]  /*1540*/  IMAD.MOV.U32 R32, RZ, RZ, R23 ;  /* 0x000000ffff207224 */ /* 0x000fe200078e0017 */
[----:B------:R-:W-:Y:S02]  /*1550*/  MOV R30, 0x1570 ;  /* 0x00001570001e7802 */ /* 0x000fe40000000f00 */
[----:B------:R-:W-:Y:S05]  /*1560*/  CALL.REL.NOINC `($__internal_7_$__cuda_sm20_div_s64) ;  /* 0x0000004400087944 */ /* 0x000fea0003c00000 */
[----:B------:R-:W-:Y:S02]  /*1570*/  MOV R26, R16 ;  /* 0x00000010001a7202 */ /* 0x000fe40000000f00 */
.L_x_243:
[----:B------:R-:W-:Y:S05]  /*1580*/  BSYNC.RECONVERGENT B0 ;  /* 0x0000000000007941 */ /* 0x000fea0003800200 */
.L_x_241:
        /* <DEDUP_REMOVED lines=37> */
[----:B--2---:R0:W2:Y:S01]  /*17e0*/  @!P6 LDG.E R11, desc[UR10][R34.64] ;  /* 0x0000000a220be981 */ /* 0x0040a2000c1e1900 */
[----:B------:R-:W-:Y:S02]  /*17f0*/  VIADD R22, R13, 0x30 ;  /* 0x000000300d167836 */ /* 0x000fe40000000000 */
[----:B------:R-:W-:Y:S01]  /*1800*/  @!P5 LEA.HI.X R33, R20, R9, R10, 0x2, P4 ;  /* 0x000000091421d211 */ /* 0x000fe200020f140a */
[----:B------:R-:W-:-:S04]  /*1810*/  @!P2 IMAD.WIDE.U32 R30, R3, UR20, R30 ;  /* 0x00000014031eac25 */ /* 0x000fc8000f8e001e */
[----:B------:R-:W-:Y:S01]  /*1820*/  VIADD R20, R13, 0x28 ;  /* 0x000000280d147836 */ /* 0x000fe20000000000 */
[----:B------:R-:W1:Y:S01]  /*1830*/  @!P0 LDC.64 R8, c[0x0][0x428] ;  /* 0x00010a00ff088b82 */ /* 0x000e620000000a00 */
[----:B------:R-:W-:Y:S01]  /*1840*/  IMAD.MOV.U32 R10, RZ, RZ, -0x800000 ;  /* 0xff800000ff0a7424 */ /* 0x000fe200078e00ff */
[----:B---3--:R-:W-:Y:S01]  /*1850*/  @!P2 LEA R36, P4, R30, R6, 0x2 ;  /* 0x000000061e24a211 */ /* 0x008fe200078810ff */
[----:B------:R-:W-:Y:S01]  /*1860*/  @!P2 IMAD R28, R3, UR14, R31 ;  /* 0x0000000e031cac24 */ /* 0x000fe2000f8e021f */
[----:B------:R-:W-:Y:S01]  /*1870*/  ISETP.GE.OR P6, PT, R20, UR4, !P1 ;  /* 0x0000000414007c0c */ /* 0x000fe2000cfc6670 */
[----:B------:R-:W-:Y:S02]  /*1880*/  @!P3 IMAD.MOV.U32 R31, RZ, RZ, R15 ;  /* 0x000000ffff1fb224 */ /* 0x000fe400078e000f */
[----:B------:R3:W4:Y:S01]  /*1890*/  @!P5 LDG.E R10, desc[UR10][R32.64] ;  /* 0x0000000a200ad981 */ /* 0x000722000c1e1900 */
[----:B------:R-:W-:Y:S01]  /*18a0*/  @!P2 LEA.HI.X R37, R30, R7, R28, 0x2, P4 ;  /* 0x000000071e25a211 */ /* 0x000fe200020f141c */
[----:B------:R-:W-:Y:S01]  /*18b0*/  @!P3 IMAD.MOV.U32 R30, RZ, RZ, R14 ;  /* 0x000000ffff1eb224 */ /* 0x000fe200078e000e */
[----:B------:R-:W-:-:S02]  /*18c0*/  ISETP.GE.OR P5, PT, R22, UR4, !P1 ;  /* 0x0000000416007c0c */ /* 0x000fc4000cfa6670 */
[----:B------:R-:W-:Y:S01]  /*18d0*/  MOV R3, 0xff800000 ;  /* 0xff80000000037802 */ /* 0x000fe20000000f00 */
[----:B------:R-:W-:-:S04]  /*18e0*/  @!P3 IMAD.WIDE.U32 R30, R16, UR20, R30 ;  /* 0x00000014101ebc25 */ /* 0x000fc8000f8e001e */
[----:B------:R-:W-:Y:S01]  /*18f0*/  @!P3 IMAD R16, R16, UR14, R31 ;  /* 0x0000000e1010bc24 */ /* 0x000fe2000f8e021f */
[----:B------:R5:W4:Y:S01]  /*1900*/  @!P2 LDG.E R3, desc[UR10][R36.64] ;  /* 0x0000000a2403a981 */ /* 0x000b22000c1e1900 */
[----:B------:R-:W5:Y:S01]  /*1910*/  @!P6 LDC.64 R6, c[0x0][0x428] ;  /* 0x00010a00ff06eb82 */ /* 0x000f620000000a00 */
[C---:B0-----:R-:W-:Y:S01]  /*1920*/  @!P3 LEA R34, P2, R30.reuse, R4, 0x2 ;  /* 0x000000041e22b211 */ /* 0x041fe200078410ff */
[C---:B------:R-:W-:Y:S01]  /*1930*/  VIADD R29, R13.reuse, 0x40 ;  /* 0x000000400d1d7836 */ /* 0x040fe20000000000 */
[----:B------:R-:W-:Y:S02]  /*1940*/  IADD3 R28, PT, PT, R13, 0x38, RZ ;  /* 0x000000380d1c7810 */ /* 0x000fe40007ffe0ff */
[----:B------:R-:W-:Y:S02]  /*1950*/  @!P3 LEA.HI.X R35, R30, R5, R16, 0x2, P2 ;  /* 0x000000051e23b211 */ /* 0x000fe400010f1410 */
[----:B------:R-:W-:Y:S01]  /*1960*/  ISETP.GE.OR P4, PT, R28, UR4, !P1 ;  /* 0x000000041c007c0c */ /* 0x000fe2000cf86670 */
[----:B------:R-:W0:Y:S01]  /*1970*/  @!P5 LDC.64 R4, c[0x0][0x428] ;  /* 0x00010a00ff04db82 */ /* 0x000e220000000a00 */
[----:B------:R-:W-:Y:S01]  /*1980*/  MOV R16, 0xff800000 ;  /* 0xff80000000107802 */ /* 0x000fe20000000f00 */
[----:B---3--:R-:W-:-:S02]  /*1990*/  @!P0 IMAD.MOV.U32 R32, RZ, RZ, R14 ;  /* 0x000000ffff208224 */ /* 0x008fc400078e000e */
[----:B------:R-:W-:-:S03]  /*19a0*/  @!P0 IMAD.MOV.U32 R33, RZ, RZ, R15 ;  /* 0x000000ffff218224 */ /* 0x000fc600078e000f */
[----:B------:R0:W3:Y:S01]  /*19b0*/  @!P3 LDG.E R16, desc[UR10][R34.64] ;  /* 0x0000000a2210b981 */ /* 0x0000e2000c1e1900 */
[----:B------:R-:W-:-:S04]  /*19c0*/  @!P0 IMAD.WIDE.U32 R32, R17, UR20, R32 ;  /* 0x0000001411208c25 */ /* 0x000fc8000f8e0020 */
[----:B------:R-:W-:Y:S01]  /*19d0*/  @!P0 IMAD R30, R17, UR14, R33 ;  /* 0x0000000e111e8c24 */ /* 0x000fe2000f8e0221 */
[----:B-1----:R-:W-:Y:S01]  /*19e0*/  @!P0 LEA R38, P2, R32, R8, 0x2 ;  /* 0x0000000820268211 */ /* 0x002fe200078410ff */
[----:B------:R-:W-:-:S03]  /*19f0*/  @!P6 IMAD.MOV.U32 R33, RZ, RZ, R15 ;  /* 0x000000ffff21e224 */ /* 0x000fc600078e000f */
[----:B------:R-:W-:Y:S02]  /*1a00*/  @!P0 LEA.HI.X R39, R32, R9, R30, 0x2, P2 ;  /* 0x0000000920278211 */ /* 0x000fe400010f141e */
[-C--:B------:R-:W-:Y:S01]  /*1a10*/  @!P6 MOV R32, R14.reuse ;  /* 0x0000000e0020e202 */ /* 0x080fe20000000f00 */
[----:B------:R-:W-:Y:S01]  /*1a20*/  IMAD.MOV.U32 R17, RZ, RZ, -0x800000 ;  /* 0xff800000ff117424 */ /* 0x000fe200078e00ff */
[----:B------:R-:W-:Y:S01]  /*1a30*/  @!P5 MOV R30, R14 ;  /* 0x0000000e001ed202 */ /* 0x000fe20000000f00 */
[----:B------:R-:W1:Y:S01]  /*1a40*/  @!P4 LDC.64 R8, c[0x0][0x428] ;  /* 0x00010a00ff08cb82 */ /* 0x000e620000000a00 */
[----:B------:R-:W-:Y:S01]  /*1a50*/  ISETP.GE.OR P3, PT, R29, UR4, !P1 ;  /* 0x000000041d007c0c */ /* 0x000fe2000cf66670 */
[----:B------:R-:W-:Y:S02]  /*1a60*/  @!P6 IMAD.WIDE.U32 R32, R20, UR20, R32 ;  /* 0x000000141420ec25 */ /* 0x000fe4000f8e0020 */
[----:B------:R1:W3:Y:S02]  /*1a70*/  @!P0 LDG.E R17, desc[UR10][R38.64] ;  /* 0x0000000a26118981 */ /* 0x0002e4000c1e1900 */
[----:B------:R-:W-:Y:S01]  /*1a80*/  @!P5 IMAD.MOV.U32 R31, RZ, RZ, R15 ;  /* 0x000000ffff1fd224 */ /* 0x000fe200078e000f */
[----:B-----5:R-:W-:Y:S01]  /*1a90*/  @!P6 LEA R36, P0, R32, R6, 0x2 ;  /* 0x000000062024e211 */ /* 0x020fe200078010ff */
[----:B------:R-:W-:-:S02]  /*1aa0*/  @!P6 IMAD R20, R20, UR14, R33 ;  /* 0x0000000e1414ec24 */ /* 0x000fc4000f8e0221 */
[----:B------:R-:W-:-:S03]  /*1ab0*/  @!P5 IMAD.WIDE.U32 R30, R22, UR20, R30 ;  /* 0x00000014161edc25 */ /* 0x000fc6000f8e001e */
[----:B------:R-:W-:Y:S01]  /*1ac0*/  @!P6 LEA.HI.X R37, R32, R7, R20, 0x2, P0 ;  /* 0x000000072025e211 */ /* 0x000fe200000f1414 */
[----:B------:R-:W-:Y:S01]  /*1ad0*/  @!P5 IMAD R22, R22, UR14, R31 ;  /* 0x0000000e1616dc24 */ /* 0x000fe2000f8e021f */
[C---:B0-----:R-:W-:Y:S01]  /*1ae0*/  @!P5 LEA R34, P0, R30.reuse, R4, 0x2 ;  /* 0x000000041e22d211 */ /* 0x041fe200078010ff */
[----:B------:R-:W-:Y:S01]  /*1af0*/  VIADD R21, R13, 0x48 ;  /* 0x000000480d157836 */ /* 0x000fe20000000000 */
[----:B------:R-:W0:Y:S02]  /*1b00*/  @!P3 LDC.64 R6, c[0x0][0x428] ;  /* 0x00010a00ff06bb82 */ /* 0x000e240000000a00 */
[----:B------:R-:W-:Y:S01]  /*1b10*/  @!P5 LEA.HI.X R35, R30, R5, R22, 0x2, P0 ;  /* 0x000000051e23d211 */ /* 0x000fe200000f1416 */
[----:B------:R-:W-:Y:S01]  /*1b20*/  @!P4 IMAD.MOV.U32 R31, RZ, RZ, R15 ;  /* 0x000000ffff1fc224 */ /* 0x000fe200078e000f */
[----:B------:R-:W-:Y:S02]  /*1b30*/  @!P4 MOV R30, R14 ;  /* 0x0000000e001ec202 */ /* 0x000fe40000000f00 */
[----:B------:R-:W-:-:S02]  /*1b40*/  ISETP.GE.OR P2, PT, R21, UR4, !P1 ;  /* 0x0000000415007c0c */ /* 0x000fc4000cf46670 */
[----:B------:R-:W-:Y:S01]  /*1b50*/  MOV R20, 0xff800000 ;  /* 0xff80000000147802 */ /* 0x000fe20000000f00 */
[----:B------:R-:W-:Y:S01]  /*1b60*/  @!P4 IMAD.WIDE.U32 R30, R28, UR20, R30 ;  /* 0x000000141c1ecc25 */ /* 0x000fe2000f8e001e */
[----:B------:R-:W-:-:S03]  /*1b70*/  IADD3 R33, PT, PT, R13, 0x50, RZ ;  /* 0x000000500d217810 */ /* 0x000fc60007ffe0ff */
[----:B------:R-:W-:Y:S01]  /*1b80*/  @!P4 IMAD R28, R28, UR14, R31 ;  /* 0x0000000e1c1ccc24 */ /* 0x000fe2000f8e021f */
[C---:B-1----:R-:W-:Y:S01]  /*1b90*/  @!P4 LEA R38, P0, R30.reuse, R8, 0x2 ;  /* 0x000000081e26c211 */ /* 0x042fe200078010ff */
[----:B------:R-:W-:Y:S01]  /*1ba0*/  VIADD R32, R13, 0x58 ;  /* 0x000000580d207836 */ /* 0x000fe20000000000 */
[----:B------:R1:W5:Y:S01]  /*1bb0*/  @!P6 LDG.E R20, desc[UR10][R36.64] ;  /* 0x0000000a2414e981 */ /* 0x000362000c1e1900 */
[----:B------:R-:W-:Y:S02]  /*1bc0*/  ISETP.GE.OR P6, PT, R33, UR4, !P1 ;  /* 0x0000000421007c0c */ /* 0x000fe4000cfc6670 */
[----:B------:R-:W0:Y:S01]  /*1bd0*/  @!P2 LDC.64 R4, c[0x0][0x428] ;  /* 0x00010a00ff04ab82 */ /* 0x000e220000000a00 */
[----:B------:R-:W-:Y:S02]  /*1be0*/  @!P4 LEA.HI.X R39, R30, R9, R28, 0x2, P0 ;  /* 0x000000091e27c211 */ /* 0x000fe400000f141c */
[----:B------:R-:W-:Y:S02]  /*1bf0*/  ISETP.GE.OR P0, PT, R32, UR4, !P1 ;  /* 0x0000000420007c0c */ /* 0x000fe4000cf06670 */
[----:B------:R-:W-:Y:S01]  /*1c00*/  MOV R28, 0xff800000 ;  /* 0xff800000001c7802 */ /* 0x000fe20000000f00 */
[----:B------:R-:W-:-:S02]  /*1c10*/  IMAD.MOV.U32 R22, RZ, RZ, -0x800000 ;  /* 0xff800000ff167424 */ /* 0x000fc400078e00ff */
[----:B------:R-:W-:-:S03]  /*1c20*/  VIADD R31, R13, 0x60 ;  /* 0x000000600d1f7836 */ /* 0x000fc60000000000 */
[----:B------:R-:W5:Y:S01]  /*1c30*/  @!P4 LDG.E R28, desc[UR10][R38.64] ;  /* 0x0000000a261cc981 */ /* 0x000f62000c1e1900 */
[----:B------:R-:W0:Y:S03]  /*1c40*/  @!P6 LDC.64 R8, c[0x0][0x428] ;  /* 0x00010a00ff08eb82 */ /* 0x000e260000000a00 */
[----:B------:R0:W5:Y:S01]  /*1c50*/  @!P5 LDG.E R22, desc[UR10][R34.64] ;  /* 0x0000000a2216d981 */ /* 0x000162000c1e1900 */
[----:B-1----:R-:W-:Y:S01]  /*1c60*/  @!P3 MOV R37, R15 ;  /* 0x0000000f0025b202 */ /* 0x002fe20000000f00 */
[----:B------:R-:W-:-:S04]  /*1c70*/  @!P3 IMAD.MOV.U32 R36, RZ, RZ, R14 ;  /* 0x000000ffff24b224 */ /* 0x000fc800078e000e */
[----:B------:R-:W-:-:S04]  /*1c80*/  @!P3 IMAD.WIDE.U32 R36, R29, UR20, R36 ;  /* 0x000000141d24bc25 */ /* 0x000fc8000f8e0024 */
[----:B------:R-:W-:Y:S01]  /*1c90*/  @!P3 IMAD R30, R29, UR14, R37 ;  /* 0x0000000e1d1ebc24 */ /* 0x000fe2000f8e0225 */
[----:B0-----:R-:W-:-:S04]  /*1ca0*/  @!P3 LEA R40, P4, R36, R6, 0x2 ;  /* 0x000000062428b211 */ /* 0x001fc800078810ff */
[----:B------:R-:W-:Y:S02]  /*1cb0*/  @!P3 LEA.HI.X R41, R36, R7, R30, 0x2, P4 ;  /* 0x000000072429b211 */ /* 0x000fe400020f141e */
[----:B------:R-:W0:Y:S01]  /*1cc0*/  @!P0 LDC.64 R6, c[0x0][0x428] ;  /* 0x00010a00ff068b82 */ /* 0x000e220000000a00 */
[----:B------:R-:W-:Y:S01]  /*1cd0*/  @!P2 MOV R34, R14 ;  /* 0x0000000e0022a202 */ /* 0x000fe20000000f00 */
[----:B------:R-:W-:Y:S01]  /*1ce0*/  @!P2 IMAD.MOV.U32 R35, RZ, RZ, R15 ;  /* 0x000000ffff23a224 */ /* 0x000fe200078e000f */
[----:B------:R-:W-:-:S03]  /*1cf0*/  ISETP.GE.OR P5, PT, R31, UR4, !P1 ;  /* 0x000000041f007c0c */ /* 0x000fc6000cfa6670 */
[----:B------:R-:W-:Y:S01]  /*1d00*/  @!P2 IMAD.WIDE.U32 R34, R21, UR20, R34 ;  /* 0x000000141522ac25 */ /* 0x000fe2000f8e0022 */
[----:B------:R-:W-:-:S03]  /*1d10*/  @!P6 MOV R43, R15 ;  /* 0x0000000f002be202 */ /* 0x000fc60000000f00 */
[----:B------:R-:W-:Y:S01]  /*1d20*/  @!P2 IMAD R30, R21, UR14, R35 ;  /* 0x0000000e151eac24 */ /* 0x000fe2000f8e0223 */
[C---:B------:R-:W-:Y:S01]  /*1d30*/  @!P2 LEA R46, P4, R34.reuse, R4, 0x2 ;  /* 0x00000004222ea211 */ /* 0x040fe200078810ff */
[--C-:B------:R-:W-:Y:S01]  /*1d40*/  @!P6 IMAD.MOV.U32 R42, RZ, RZ, R14.reuse ;  /* 0x000000ffff2ae224 */ /* 0x100fe200078e000e */
[----:B------:R-:W-:Y:S01]  /*1d50*/  IADD3 R21, PT, PT, R13, 0x68, RZ ;  /* 0x000000680d157810 */ /* 0x000fe20007ffe0ff */
[----:B------:R-:W-:Y:S01]  /*1d60*/  @!P0 IMAD.MOV.U32 R38, RZ, RZ, R14 ;  /* 0x000000ffff268224 */ /* 0x000fe200078e000e */
[----:B------:R-:W-:Y:S02]  /*1d70*/  @!P2 LEA.HI.X R47, R34, R5, R30, 0x2, P4 ;  /* 0x00000005222fa211 */ /* 0x000fe400020f141e */
[----:B------:R-:W-:Y:S01]  /*1d80*/  @!P0 MOV R39, R15 ;  /* 0x0000000f00278202 */ /* 0x000fe20000000f00 */
[----:B------:R-:W1:Y:S01]  /*1d90*/  @!P5 LDC.64 R4, c[0x0][0x428] ;  /* 0x00010a00ff04db82 */ /* 0x000e620000000a00 */
[----:B------:R-:W-:Y:S01]  /*1da0*/  MOV R29, 0xff800000 ;  /* 0xff800000001d7802 */ /* 0x000fe20000000f00 */
[----:B------:R-:W-:Y:S01]  /*1db0*/  IMAD.MOV.U32 R30, RZ, RZ, -0x800000 ;  /* 0xff800000ff1e7424 */ /* 0x000fe200078e00ff */
[----:B------:R-:W-:Y:S01]  /*1dc0*/  ISETP.GE.OR P4, PT, R21, UR4, !P1 ;  /* 0x0000000415007c0c */ /* 0x000fe2000cf86670 */
[----:B------:R-:W-:-:S03]  /*1dd0*/  @!P6 IMAD.WIDE.U32 R42, R33, UR20, R42 ;  /* 0x00000014212aec25 */ /* 0x000fc6000f8e002a */
[----:B------:R0:W5:Y:S01]  /*1de0*/  @!P3 LDG.E R29, desc[UR10][R40.64] ;  /* 0x0000000a281db981 */ /* 0x000162000c1e1900 */
[----:B------:R-:W-:Y:S01]  /*1df0*/  @!P0 IMAD.WIDE.U32 R38, R32, UR20, R38 ;  /* 0x0000001420268c25 */ /* 0x000fe2000f8e0026 */
[----:B------:R-:W-:Y:S02]  /*1e00*/  @!P6 LEA R36, P3, R42, R8, 0x2 ;  /* 0x000000082a24e211 */ /* 0x000fe400078610ff */
[----:B------:R1:W5:Y:S01]  /*1e10*/  @!P2 LDG.E R30, desc[UR10][R46.64] ;  /* 0x0000000a2e1ea981 */ /* 0x000362000c1e1900 */
[----:B------:R-:W-:Y:S02]  /*1e20*/  @!P6 IMAD R34, R33, UR14, R43 ;  /* 0x0000000e2122ec24 */ /* 0x000fe4000f8e022b */
[----:B------:R-:W-:Y:S02]  /*1e30*/  @!P0 IMAD R32, R32, UR14, R39 ;  /* 0x0000000e20208c24 */ /* 0x000fe4000f8e0227 */
[----:B------:R-:W-:Y:S01]  /*1e40*/  VIADD R35, R13, 0x70 ;  /* 0x000000700d237836 */ /* 0x000fe20000000000 */
[----:B------:R-:W-:-:S02]  /*1e50*/  @!P6 LEA.HI.X R37, R42, R9, R34, 0x2, P3 ;  /* 0x000000092a25e211 */ /* 0x000fc400018f1422 */
[----:B------:R-:W-:Y:S01]  /*1e60*/  IADD3 R34, PT, PT, R13, 0x78, RZ ;  /* 0x000000780d227810 */ /* 0x000fe20007ffe0ff */
[----:B------:R-:W-:Y:S01]  /*1e70*/  @!P5 IMAD.MOV.U32 R39, RZ, RZ, R15 ;  /* 0x000000ffff27d224 */ /* 0x000fe200078e000f */
[----:B------:R-:W1:Y:S01]  /*1e80*/  @!P4 LDC.64 R8, c[0x0][0x428] ;  /* 0x00010a00ff08cb82 */ /* 0x000e620000000a00 */
[----:B0-----:R-:W-:-:S04]  /*1e90*/  @!P0 LEA R40, P2, R38, R6, 0x2 ;  /* 0x0000000626288211 */ /* 0x001fc800078410ff */
[----:B------:R-:W-:Y:S02]  /*1ea0*/  @!P0 LEA.HI.X R41, R38, R7, R32, 0x2, P2 ;  /* 0x0000000726298211 */ /* 0x000fe400010f1420 */
[----:B------:R-:W-:Y:S02]  /*1eb0*/  @!P5 MOV R38, R14 ;  /* 0x0000000e0026d202 */ /* 0x000fe40000000f00 */
[----:B------:R-:W-:Y:S02]  /*1ec0*/  ISETP.GE.OR P2, PT, R35, UR4, !P1 ;  /* 0x0000000423007c0c */ /* 0x000fe4000cf46670 */
[----:B------:R-:W-:Y:S01]  /*1ed0*/  ISETP.GE.OR P1, PT, R34, UR4, !P1 ;  /* 0x0000000422007c0c */ /* 0x000fe2000cf26670 */
[----:B------:R-:W-:-:S04]  /*1ee0*/  @!P5 IMAD.WIDE.U32 R38, R31, UR20, R38 ;  /* 0x000000141f26dc25 */ /* 0x000fc8000f8e0026 */
[----:B------:R-:W-:Y:S01]  /*1ef0*/  @!P5 IMAD R6, R31, UR14, R39 ;  /* 0x0000000e1f06dc24 */ /* 0x000fe2000f8e0227 */
[C---:B-1----:R-:W-:Y:S01]  /*1f00*/  @!P5 LEA R42, P3, R38.reuse, R4, 0x2 ;  /* 0x00000004262ad211 */ /* 0x042fe200078610ff */
[----:B------:R-:W-:Y:S01]  /*1f10*/  @!P4 IMAD.MOV.U32 R47, RZ, RZ, R15 ;  /* 0x000000ffff2fc224 */ /* 0x000fe200078e000f */
[----:B------:R-:W-:Y:S02]  /*1f20*/  @!P4 MOV R46, R14 ;  /* 0x0000000e002ec202 */ /* 0x000fe40000000f00 */
[----:B------:R-:W-:Y:S01]  /*1f30*/  @!P5 LEA.HI.X R43, R38, R5, R6, 0x2, P3 ;  /* 0x00000005262bd211 */ /* 0x000fe200018f1406 */
[----:B------:R-:W-:Y:S01]  /*1f40*/  IMAD.MOV.U32 R33, RZ, RZ, -0x800000 ;  /* 0xff800000ff217424 */ /* 0x000fe200078e00ff */
[----:B------:R-:W0:Y:S01]  /*1f50*/  @!P2 LDC.64 R6, c[0x0][0x428] ;  /* 0x00010a00ff06ab82 */ /* 0x000e220000000a00 */
[----:B------:R-:W-:Y:S01]  /*1f60*/  MOV R32, 0xff800000 ;  /* 0xff80000000207802 */ /* 0x000fe20000000f00 */
[----:B------:R-:W-:-:S03]  /*1f70*/  @!P4 IMAD.WIDE.U32 R46, R21, UR20, R46 ;  /* 0x00000014152ecc25 */ /* 0x000fc6000f8e002e */
[----:B------:R1:W5:Y:S03]  /*1f80*/  @!P6 LDG.E R33, desc[UR10][R36.64] ;  /* 0x0000000a2421e981 */ /* 0x000366000c1e1900 */
[----:B------:R-:W0:Y:S01]  /*1f90*/  @!P1 LDC.64 R4, c[0x0][0x428] ;  /* 0x00010a00ff049b82 */ /* 0x000e220000000a00 */
[----:B------:R1:W5:Y:S01]  /*1fa0*/  @!P0 LDG.E R32, desc[UR10][R40.64] ;  /* 0x0000000a28208981 */ /* 0x000362000c1e1900 */
[----:B------:R-:W-:Y:S01]  /*1fb0*/  @!P4 LEA R8, P0, R46, R8, 0x2 ;  /* 0x000000082e08c211 */ /* 0x000fe200078010ff */
[----:B------:R-:W-:-:S06]  /*1fc0*/  IMAD.MOV.U32 R38, RZ, RZ, -0x800000 ;  /* 0xff800000ff267424 */ /* 0x000fcc00078e00ff */
[----:B------:R0:W5:Y:S01]  /*1fd0*/  @!P5 LDG.E R38, desc[UR10][R42.64] ;  /* 0x0000000a2a26d981 */ /* 0x000162000c1e1900 */
[----:B-1----:R-:W-:Y:S02]  /*1fe0*/  @!P4 IMAD R36, R21, UR14, R47 ;  /* 0x0000000e1524cc24 */ /* 0x002fe4000f8e022f */
[--C-:B------:R-:W-:Y:S01]  /*1ff0*/  @!P2 IMAD.MOV.U32 R37, RZ, RZ, R15.reuse ;  /* 0x000000ffff25a224 */ /* 0x100fe200078e000f */
[----:B------:R-:W1:Y:S01]  /*2000*/  S2UR UR4, SR_CgaCtaId ;  /* 0x00000000000479c3 */ /* 0x000e620000008800 */
[-C--:B------:R-:W-:Y:S01]  /*2010*/  @!P1 MOV R40, R14.reuse ;  /* 0x0000000e00289202 */ /* 0x080fe20000000f00 */
[----:B------:R-:W-:Y:S01]  /*2020*/  @!P1 IMAD.MOV.U32 R41, RZ, RZ, R15 ;  /* 0x000000ffff299224 */ /* 0x000fe200078e000f */
[----:B------:R-:W-:Y:S02]  /*2030*/  @!P4 LEA.HI.X R9, R46, R9, R36, 0x2, P0 ;  /* 0x000000092e09c211 */ /* 0x000fe400000f1424 */
[----:B------:R-:W-:Y:S01]  /*2040*/  @!P2 MOV R36, R14 ;  /* 0x0000000e0024a202 */ /* 0x000fe20000000f00 */
[----:B------:R-:W-:Y:S01]  /*2050*/  @!P1 IMAD.WIDE.U32 R40, R34, UR20, R40 ;  /* 0x0000001422289c25 */ /* 0x000fe2000f8e0028 */
[----:B------:R-:W-:Y:S01]  /*2060*/  UMOV UR8, 0x400 ;  /* 0x0000040000087882 */ /* 0x000fe20000000000 */
[----:B------:R-:W5:Y:S02]  /*2070*/  LDC R21, c[0x0][0x434] ;  /* 0x00010d00ff157b82 */ /* 0x000f640000000800 */
[----:B------:R-:W-:Y:S01]  /*2080*/  @!P2 IMAD.WIDE.U32 R36, R35, UR20, R36 ;  /* 0x000000142324ac25 */ /* 0x000fe2000f8e0024 */
[----:B0-----:R-:W-:-:S03]  /*2090*/  @!P1 LEA R42, P0, R40, R4, 0x2 ;  /* 0x00000004282a9211 */ /* 0x001fc600078010ff */
[----:B------:R-:W-:Y:S01]  /*20a0*/  @!P1 IMAD R34, R34, UR14, R41 ;  /* 0x0000000e22229c24 */ /* 0x000fe2000f8e0229 */
[----:B------:R-:W-:Y:S01]  /*20b0*/  @!P2 LEA R6, P3, R36, R6, 0x2 ;  /* 0x000000062406a211 */ /* 0x000fe200078610ff */
[----:B------:R-:W-:Y:S01]  /*20c0*/  @!P2 IMAD R14, R35, UR14, R37 ;  /* 0x0000000e230eac24 */ /* 0x000fe2000f8e0225 */
[----:B------:R-:W-:Y:S02]  /*20d0*/  MOV R4, 0xff800000 ;  /* 0xff80000000047802 */ /* 0x000fe40000000f00 */
[----:B------:R-:W-:Y:S01]  /*20e0*/  @!P1 LEA.HI.X R43, R40, R5, R34, 0x2, P0 ;  /* 0x00000005282b9211 */ /* 0x000fe200000f1422 */
[----:B------:R-:W-:Y:S01]  /*20f0*/  IMAD.MOV.U32 R34, RZ, RZ, -0x800000 ;  /* 0xff800000ff227424 */ /* 0x000fe200078e00ff */
[----:B------:R-:W-:Y:S02]  /*2100*/  MOV R5, 0xff800000 ;  /* 0xff80000000057802 */ /* 0x000fe40000000f00 */
[----:B------:R-:W-:Y:S01]  /*2110*/  @!P2 LEA.HI.X R7, R36, R7, R14, 0x2, P3 ;  /* 0x000000072407a211 */ /* 0x000fe200018f140e */
[----:B------:R-:W5:Y:S04]  /*2120*/  @!P4 LDG.E R4, desc[UR10][R8.64] ;  /* 0x0000000a0804c981 */ /* 0x000f68000c1e1900 */
[----:B------:R0:W5:Y:S04]  /*2130*/  @!P2 LDG.E R34, desc[UR10][R6.64] ;  /* 0x0000000a0622a981 */ /* 0x000168000c1e1900 */
[----:B------:R-:W5:Y:S01]  /*2140*/  @!P1 LDG.E R5, desc[UR10][R42.64] ;  /* 0x0000000a2a059981 */ /* 0x000f62000c1e1900 */
[----:B-1----:R-:W-:Y:S01]  /*2150*/  ULEA UR4, UR4, UR8, 0x18 ;  /* 0x0000000804047291 */ /* 0x002fe2000f8ec0ff */
[----:B------:R-:W-:-:S02]  /*2160*/  ISETP.GT.U32.AND P3, PT, R0, 0x37f, PT ;  /* 0x0000037f0000780c */ /* 0x000fc40003f64070 */
[C---:B------:R-:W-:Y:S02]  /*2170*/  ISETP.GT.U32.AND P2, PT, R0.reuse, 0x2ff, PT ;  /* 0x000002ff0000780c */ /* 0x040fe40003f44070 */
[----:B------:R-:W-:Y:S02]  /*2180*/  ISETP.GT.U32.AND P1, PT, R0, 0x27f, PT ;  /* 0x0000027f0000780c */ /* 0x000fe40003f24070 */
[----:B------:R-:W-:Y:S02]  /*2190*/  LEA R12, R12, UR4, 0x2 ;  /* 0x000000040c0c7c11 */ /* 0x000fe4000f8e10ff */
[----:B------:R-:W-:-:S03]  /*21a0*/  ISETP.GT.U32.AND P4, PT, R0, 0x1ff, PT ;  /* 0x000001ff0000780c */ /* 0x000fc60003f84070 */
[----:B0-----:R-:W-:-:S05]  /*21b0*/  IMAD R7, R13, 0x44, R12 ;  /* 0x000000440d077824 */ /* 0x001fca00078e020c */
[----:B--2---:R-:W-:Y:S01]  /*21c0*/  STS [R7], R11 ;  /* 0x0000000b07007388 */ /* 0x004fe20000000800 */
[----:B------:R-:W-:Y:S02]  /*21d0*/  LOP3.LUT P5, R6, R0, 0x380, RZ, 0xc0, !PT ;  /* 0x0000038000067812 */ /* 0x000fe400078ac0ff */
[----:B------:R-:W-:Y:S01]  /*21e0*/  SHF.R.U32.HI R15, RZ, 0x3, R0 ;  /* 0x00000003ff0f7819 */ /* 0x000fe20000011600 */
[----:B----4-:R-:W-:Y:S04]  /*21f0*/  STS [R7+0x220], R10 ;  /* 0x0002200a07007388 */ /* 0x010fe80000000800 */
[----:B------:R-:W-:Y:S01]  /*2200*/  STS [R7+0x440], R3 ;  /* 0x0004400307007388 */ /* 0x000fe20000000800 */
[----:B------:R-:W-:-:S03]  /*2210*/  ISETP.NE.AND P0, PT, R6, RZ, PT ;  /* 0x000000ff0600720c */ /* 0x000fc60003f05270 */
[----:B---3--:R-:W-:Y:S01]  /*2220*/  STS [R7+0x660], R16 ;  /* 0x0006601007007388 */ /* 0x008fe20000000800 */
[----:B------:R-:W-:Y:S02]  /*2230*/  LOP3.LUT R8, R0, 0x7, RZ, 0xc0, !PT ;  /* 0x0000000700087812 */ /* 0x000fe400078ec0ff */
[----:B------:R-:W-:Y:S01]  /*2240*/  LEA R31, R15, UR4, 0x2 ;  /* 0x000000040f1f7c11 */ /* 0x000fe2000f8e10ff */
[----:B------:R0:W-:Y:S01]  /*2250*/  STS [R7+0x880], R17 ;  /* 0x0008801107007388 */ /* 0x0001e20000000800 */
[----:B------:R-:W-:Y:S01]  /*2260*/  IMAD.MOV.U32 R37, RZ, RZ, -0x800000 ;  /* 0xff800000ff257424 */ /* 0x000fe200078e00ff */
[----:B------:R-:W-:Y:S01]  /*2270*/  MOV R36, 0xff800000 ;  /* 0xff80000000247802 */ /* 0x000fe20000000f00 */
[----:B------:R-:W-:Y:S02]  /*2280*/  IMAD.MOV.U32 R35, RZ, RZ, -0x800000 ;  /* 0xff800000ff237424 */ /* 0x000fe400078e00ff */
[----:B------:R-:W-:Y:S01]  /*2290*/  IMAD R31, R8, 0x44, R31 ;  /* 0x00000044081f7824 */ /* 0x000fe200078e021f */
[----:B------:R-:W-:Y:S01]  /*22a0*/  MOV R14, 0xff800000 ;  /* 0xff800000000e7802 */ /* 0x000fe20000000f00 */
[----:B-----5:R1:W-:Y:S04]  /*22b0*/  STS [R7+0xaa0], R20 ;  /* 0x000aa01407007388 */ /* 0x0203e80000000800 */
[----:B------:R2:W-:Y:S04]  /*22c0*/  STS [R7+0xee0], R28 ;  /* 0x000ee01c07007388 */ /* 0x0005e80000000800 */
[----:B------:R-:W-:Y:S01]  /*22d0*/  STS [R7+0xcc0], R22 ;  /* 0x000cc01607007388 */ /* 0x000fe20000000800 */
[----:B0-----:R-:W-:Y:S01]  /*22e0*/  IMAD.MOV.U32 R17, RZ, RZ, -0x800000 ;  /* 0xff800000ff117424 */ /* 0x001fe200078e00ff */
[----:B------:R-:W-:Y:S01]  /*22f0*/  MOV R12, 0xff800000 ;  /* 0xff800000000c7802 */ /* 0x000fe20000000f00 */
[----:B------:R-:W-:Y:S01]  /*2300*/  IMAD.MOV.U32 R13, RZ, RZ, -0x800000 ;  /* 0xff800000ff0d7424 */ /* 0x000fe200078e00ff */
[----:B------:R-:W-:Y:S01]  /*2310*/  MOV R10, 0xff800000 ;  /* 0xff800000000a7802 */ /* 0x000fe20000000f00 */
[----:B------:R-:W-:Y:S01]  /*2320*/  IMAD.MOV.U32 R11, RZ, RZ, -0x800000 ;  /* 0xff800000ff0b7424 */ /* 0x000fe200078e00ff */
[----:B------:R-:W-:Y:S01]  /*2330*/  IABS R16, R21 ;  /* 0x0000001500107213 */ /* 0x000fe20000000000 */
[----:B------:R-:W-:Y:S01]  /*2340*/  @!P3 STS [R7+0x1320], R30 ;  /* 0x0013201e0700b388 */ /* 0x000fe20000000800 */
[----:B------:R-:W-:-:S03]  /*2350*/  ISETP.GT.U32.AND P3, PT, R0, 0x17f, PT ;  /* 0x0000017f0000780c */ /* 0x000fc60003f64070 */
[----:B------:R-:W-:Y:S04]  /*2360*/  STS [R7+0x1100], R29 ;  /* 0x0011001d07007388 */ /* 0x000fe80000000800 */
[----:B------:R-:W-:Y:S01]  /*2370*/  @!P2 STS [R7+0x1540], R33 ;  /* 0x001540210700a388 */ /* 0x000fe20000000800 */
[----:B------:R-:W-:-:S03]  /*2380*/  ISETP.GT.U32.AND P2, PT, R0, 0xff, PT ;  /* 0x000000ff0000780c */ /* 0x000fc60003f44070 */
[----:B------:R-:W-:Y:S01]  /*2390*/  @!P1 STS [R7+0x1760], R32 ;  /* 0x0017602007009388 */ /* 0x000fe20000000800 */
[----:B------:R-:W-:-:S03]  /*23a0*/  ISETP.GT.U32.AND P1, PT, R0, 0x7f, PT ;  /* 0x0000007f0000780c */ /* 0x000fc60003f24070 */
[----:B------:R-:W-:Y:S01]  /*23b0*/  @!P4 STS [R7+0x1980], R38 ;  /* 0x001980260700c388 */ /* 0x000fe20000000800 */
[----:B------:R-:W-:Y:S01]  /*23c0*/  MOV R8, 0xff800000 ;  /* 0xff80000000087802 */ /* 0x000fe20000000f00 */
[----:B------:R-:W-:Y:S01]  /*23d0*/  IMAD.MOV.U32 R9, RZ, RZ, -0x800000 ;  /* 0xff800000ff097424 */ /* 0x000fe200078e00ff */
[----:B-1----:R-:W0:Y:S01]  /*23e0*/  I2F.RP R20, R16 ;  /* 0x0000001000147306 */ /* 0x002e220000209400 */
[----:B------:R-:W-:Y:S01]  /*23f0*/  MOV R6, 0xff800000 ;  /* 0xff80000000067802 */ /* 0x000fe20000000f00 */
[----:B--2---:R-:W1:Y:S01]  /*2400*/  LDC R28, c[0x0][0x3e0] ;  /* 0x0000f800ff1c7b82 */ /* 0x004e620000000800 */
[----:B------:R-:W-:Y:S04]  /*2410*/  @!P3 STS [R7+0x1ba0], R4 ;  /* 0x001ba0040700b388 */ /* 0x000fe80000000800 */
[----:B------:R-:W-:Y:S04]  /*2420*/  @!P2 STS [R7+0x1dc0], R34 ;  /* 0x001dc0220700a388 */ /* 0x000fe80000000800 */
        /* <DEDUP_REMOVED lines=10> */
[----:B--2---:R-:W-:-:S03]  /*24d0*/  IMAD.MOV.U32 R7, RZ, RZ, -0x800000 ;  /* 0xff800000ff077424 */ /* 0x004fc600078e00ff */
[----:B------:R-:W-:Y:S04]  /*24e0*/  @!P0 LDS R10, [R31+0xee0] ;  /* 0x000ee0001f0a8984 */ /* 0x000fe80000000800 */
[----:B------:R-:W2:Y:S01]  /*24f0*/  @!P0 LDS R11, [R31+0x1100] ;  /* 0x001100001f0b8984 */ /* 0x000ea20000000800 */
[----:B------:R-:W-:Y:S01]  /*2500*/  MOV R4, 0xff800000 ;  /* 0xff80000000047802 */ /* 0x000fe20000000f00 */
[----:B------:R-:W-:Y:S02]  /*2510*/  IMAD.MOV.U32 R5, RZ, RZ, -0x800000 ;  /* 0xff800000ff057424 */ /* 0x000fe400078e00ff */
[----:B------:R-:W-:Y:S04]  /*2520*/  @!P0 LDS R8, [R31+0x1320] ;  /* 0x001320001f088984 */ /* 0x000fe80000000800 */
[----:B------:R-:W1:Y:S04]  /*2530*/  @!P0 LDS R9, [R31+0x1540] ;  /* 0x001540001f098984 */ /* 0x000e680000000800 */
[----:B------:R-:W-:Y:S04]  /*2540*/  @!P0 LDS R6, [R31+0x1760] ;  /* 0x001760001f068984 */ /* 0x000fe80000000800 */
[----:B------:R-:W1:Y:S01]  /*2550*/  @!P0 LDS R7, [R31+0x1980] ;  /* 0x001980001f078984 */ /* 0x000e620000000800 */
[----:B0-----:R-:W0:Y:S03]  /*2560*/  MUFU.RCP R32, R20 ;  /* 0x0000001400207308 */ /* 0x001e260000001000 */
[----:B------:R-:W-:Y:S04]  /*2570*/  @!P0 LDS R4, [R31+0x1ba0] ;  /* 0x001ba0001f048984 */ /* 0x000fe80000000800 */
[----:B------:R-:W1:Y:S04]  /*2580*/  @!P0 LDS R5, [R31+0x1dc0] ;  /* 0x001dc0001f058984 */ /* 0x000e680000000800 */
[----:B------:R-:W1:Y:S01]  /*2590*/  @!P0 LDS R3, [R31+0x1fe0] ;  /* 0x001fe0001f038984 */ /* 0x000e620000000800 */
[----:B---3--:R-:W-:-:S04]  /*25a0*/  FMNMX3.FTZ R22, R37, R36, R35, !PT ;  /* 0x0000002425167276 */ /* 0x008fc80007810023 */
[----:B----4-:R-:W-:Y:S01]  /*25b0*/  FMNMX3.FTZ R22, R22, R14, R17, !PT ;  /* 0x0000000e16167276 */ /* 0x010fe20007810011 */
[----:B0-----:R-:W-:-:S03]  /*25c0*/  VIADD R32, R32, 0xffffffe ;  /* 0x0ffffffe20207836 */ /* 0x001fc60000000000 */
[----:B-----5:R-:W-:Y:S01]  /*25d0*/  FMNMX3.FTZ R22, R22, R12, R13, !PT ;  /* 0x0000000c16167276 */ /* 0x020fe2000781000d */
[----:B------:R-:W0:Y:S03]  /*25e0*/  F2I.FTZ.U32.TRUNC.NTZ R33, R32 ;  /* 0x0000002000217305 */ /* 0x000e26000021f000 */
[----:B--2---:R-:W-:-:S04]  /*25f0*/  FMNMX3.FTZ R22, R22, R10, R11, !PT ;  /* 0x0000000a16167276 */ /* 0x004fc8000781000b */
[----:B-1----:R-:W-:Y:S02]  /*2600*/  FMNMX3.FTZ R22, R22, R8, R9, !PT ;  /* 0x0000000816167276 */ /* 0x002fe40007810009 */
        /* <DEDUP_REMOVED lines=12> */
[----:B0-----:R-:W-:-:S05]  /*26d0*/  FMNMX.FTZ R33, R22, R33, !PT ;  /* 0x0000002116217209 */ /* 0x001fca0007810000 */
[----:B------:R-:W0:Y:S01]  /*26e0*/  SHFL.BFLY PT, R20, R33, 0x2, 0x1f ;  /* 0x0c401f0021147f89 */ /* 0x000e2200000e0000 */
[----:B------:R-:W-:-:S13]  /*26f0*/  ISETP.GT.U32.AND P0, PT, R16, R31, PT ;  /* 0x0000001f1000720c */ /* 0x000fda0003f04070 */
[----:B------:R-:W-:-:S05]  /*2700*/  @!P0 IMAD.IADD R31, R31, 0x1, -R16 ;  /* 0x000000011f1f8824 */ /* 0x000fca00078e0a10 */
[----:B------:R-:W-:Y:S02]  /*2710*/  ISETP.GE.U32.AND P2, PT, R31, R16, PT ;  /* 0x000000101f00720c */ /* 0x000fe40003f46070 */
[----:B0-----:R-:W-:-:S05]  /*2720*/  FMNMX.FTZ R31, R33, R20, !PT ;  /* 0x00000014211f7209 */ /* 0x001fca0007810000 */
[----:B------:R-:W0:Y:S01]  /*2730*/  SHFL.BFLY PT, R16, R31, 0x1, 0x1f ;  /* 0x0c201f001f107f89 */ /* 0x000e2200000e0000 */
[----:B------:R-:W-:Y:S02]  /*2740*/  LOP3.LUT R2, R2, R21, RZ, 0x3c, !PT ;  /* 0x0000001502027212 */ /* 0x000fe400078e3cff */
[----:B------:R-:W-:Y:S02]  /*2750*/  @!P0 IADD3 R29, PT, PT, R29, 0x1, RZ ;  /* 0x000000011d1d8810 */ /* 0x000fe40007ffe0ff */
[----:B------:R-:W-:Y:S02]  /*2760*/  ISETP.GE.AND P1, PT, R2, RZ, PT ;  /* 0x000000ff0200720c */ /* 0x000fe40003f26270 */
[----:B------:R-:W-:Y:S01]  /*2770*/  ISETP.NE.AND P0, PT, R21, RZ, PT ;  /* 0x000000ff1500720c */ /* 0x000fe20003f05270 */
[----:B------:R-:W-:-:S10]  /*2780*/  @P2 VIADD R29, R29, 0x1 ;  /* 0x000000011d1d2836 */ /* 0x000fd40000000000 */
[----:B------:R-:W-:Y:S02]  /*2790*/  @!P1 IADD3 R29, PT, PT, -R29, RZ, RZ ;  /* 0x000000ff1d1d9210 */ /* 0x000fe40007ffe1ff */
[----:B------:R-:W-:Y:S02]  /*27a0*/  @!P0 LOP3.LUT R29, RZ, R21, RZ, 0x33, !PT ;  /* 0x00000015ff1d8212 */ /* 0x000fe400078e33ff */
[----:B0-----:R-:W-:-:S04]  /*27b0*/  FMNMX.FTZ R16, R31, R16, !PT ;  /* 0x000000101f107209 */ /* 0x001fc80007810000 */
        /* <DEDUP_REMOVED lines=12> */
[----:B------:R-:W0:Y:S01]  /*2880*/  MUFU.EX2 R32, R32 ;  /* 0x0000002000207308 */ /* 0x000e220000000800 */
[----:B------:R-:W-:Y:S01]  /*2890*/  FMUL.FTZ R39, R39, 1.4426950216293334961 ;  /* 0x3fb8aa3b27277820 */ /* 0x000fe20000410000 */
[----:B------:R-:W-:-:S06]  /*28a0*/  FADD.FTZ R34, -R16, R12 ;  /* 0x0000000c10227221 */ /* 0x000fcc0000010100 */
[----:B------:R-:W1:Y:S01]  /*28b0*/  MUFU.EX2 R31, R31 ;  /* 0x0000001f001f7308 */ /* 0x000e620000000800 */
[----:B------:R-:W-:-:S07]  /*28c0*/  FMUL.FTZ R34, R34, 1.4426950216293334961 ;  /* 0x3fb8aa3b22227820 */ /* 0x000fce0000410000 */
[----:B------:R-:W2:Y:S01]  /*28d0*/  MUFU.EX2 R38, R38 ;  /* 0x0000002600267308 */ /* 0x000ea20000000800 */
[----:B0-----:R-:W-:Y:S01]  /*28e0*/  FADD.FTZ R32, R33, R32 ;  /* 0x0000002021207221 */ /* 0x001fe20000010000 */
[----:B------:R-:W-:-:S06]  /*28f0*/  FADD.FTZ R33, -R16, R13 ;  /* 0x0000000d10217221 */ /* 0x000fcc0000010100 */
[----:B------:R-:W0:Y:S01]  /*2900*/  MUFU.EX2 R39, R39 ;  /* 0x0000002700277308 */ /* 0x000e220000000800 */
[----:B-1----:R-:W-:Y:S01]  /*2910*/  FADD.FTZ R31, R32, R31 ;  /* 0x0000001f201f7221 */ /* 0x002fe20000010000 */
[----:B------:R-:W-:Y:S01]  /*2920*/  FMUL.FTZ R33, R33, 1.4426950216293334961 ;  /* 0x3fb8aa3b21217820 */ /* 0x000fe20000410000 */
[----:B------:R-:W-:-:S05]  /*2930*/  FADD.FTZ R32, -R16, R10 ;  /* 0x0000000a10207221 */ /* 0x000fca0000010100 */
[----:B------:R-:W1:Y:S01]  /*2940*/  MUFU.EX2 R34, R34 ;  /* 0x0000002200227308 */ /* 0x000e620000000800 */
[----:B--2---:R-:W-:Y:S01]  /*2950*/  FADD.FTZ R38, R31, R38 ;  /* 0x000000261f267221 */ /* 0x004fe20000010000 */
[----:B------:R-:W-:Y:S01]  /*2960*/  FMUL.FTZ R32, R32, 1.4426950216293334961 ;  /* 0x3fb8aa3b20207820 */ /* 0x000fe20000410000 */
[C---:B------:R-:W-:Y:S01]  /*2970*/  FADD.FTZ R31, -R16.reuse, R11 ;  /* 0x0000000b101f7221 */ /* 0x040fe20000010100 */
[----:B------:R-:W-:-:S04]  /*2980*/  FADD.FTZ R42, -R16, R8 ;  /* 0x00000008102a7221 */ /* 0x000fc80000010100 */
[----:B------:R-:W2:Y:S01]  /*2990*/  MUFU.EX2 R33, R33 ;  /* 0x0000002100217308 */ /* 0x000ea20000000800 */
[----:B------:R-:W-:Y:S01]  /*29a0*/  FMUL.FTZ R31, R31, 1.4426950216293334961 ;  /* 0x3fb8aa3b1f1f7820 */ /* 0x000fe20000410000 */
[----:B0-----:R-:W-:Y:S01]  /*29b0*/  FADD.FTZ R39, R38, R39 ;  /* 0x0000002726277221 */ /* 0x001fe20000010000 */
[----:B------:R-:W-:-:S05]  /*29c0*/  FMUL.FTZ R42, R42, 1.4426950216293334961 ;  /* 0x3fb8aa3b2a2a7820 */ /* 0x000fca0000410000 */
[----:B------:R-:W0:Y:S01]  /*29d0*/  MUFU.EX2 R32, R32 ;  /* 0x0000002000207308 */ /* 0x000e220000000800 */
[----:B-1----:R-:W-:Y:S01]  /*29e0*/  FADD.FTZ R34, R39, R34 ;  /* 0x0000002227227221 */ /* 0x002fe20000010000 */
[----:B------:R-:W-:-:S06]  /*29f0*/  FADD.FTZ R39, -R16, R9 ;  /* 0x0000000910277221 */ /* 0x000fcc0000010100 */
[----:B------:R-:W1:Y:S01]  /*2a00*/  MUFU.EX2 R31, R31 ;  /* 0x0000001f001f7308 */ /* 0x000e620000000800 */
[----:B------:R-:W-:Y:S01]  /*2a10*/  FMUL.FTZ R39, R39, 1.4426950216293334961 ;  /* 0x3fb8aa3b27277820 */ /* 0x000fe20000410000 */
[----:B------:R-:W-:Y:S01]  /*2a20*/  FADD.FTZ R38, -R16, R6 ;  /* 0x0000000610267221 */ /* 0x000fe20000010100 */
[----:B--2---:R-:W-:-:S05]  /*2a30*/  FADD.FTZ R33, R34, R33 ;  /* 0x0000002122217221 */ /* 0x004fca0000010000 */
[----:B------:R-:W2:Y:S01]  /*2a40*/  MUFU.EX2 R42, R42 ;  /* 0x0000002a002a7308 */ /* 0x000ea20000000800 */
[----:B------:R-:W-:Y:S01]  /*2a50*/  USHF.R.S32.HI UR4, URZ, 0x1f, UR21 ;  /* 0x0000001fff047899 */ /* 0x000fe20008011415 */
[----:B------:R-:W-:Y:S01]  /*2a60*/  FMUL.FTZ R38, R38, 1.4426950216293334961 ;  /* 0x3fb8aa3b26267820 */ /* 0x000fe20000410000 */
[C---:B------:R-:W-:Y:S01]  /*2a70*/  FADD.FTZ R34, -R16.reuse, R7 ;  /* 0x0000000710227221 */ /* 0x040fe20000010100 */
[----:B0-----:R-:W-:Y:S01]  /*2a80*/  FADD.FTZ R32, R33, R32 ;  /* 0x0000002021207221 */ /* 0x001fe20000010000 */
[----:B------:R-:W-:Y:S01]  /*2a90*/  ULOP3.LUT UR4, UR4, 0x1, URZ, 0xfc, !UPT ;  /* 0x0000000104047892 */ /* 0x000fe2000f8efcff */
[----:B------:R-:W-:Y:S02]  /*2aa0*/  FADD.FTZ R33, -R16, R4 ;  /* 0x0000000410217221 */ /* 0x000fe40000010100 */
[----:B------:R-:W0:Y:S01]  /*2ab0*/  MUFU.EX2 R39, R39 ;  /* 0x0000002700277308 */ /* 0x000e220000000800 */
[----:B------:R-:W-:Y:S01]  /*2ac0*/  FMUL.FTZ R34, R34, 1.4426950216293334961 ;  /* 0x3fb8aa3b22227820 */ /* 0x000fe20000410000 */
[----:B-1----:R-:W-:Y:S01]  /*2ad0*/  FADD.FTZ R31, R32, R31 ;  /* 0x0000001f201f7221 */ /* 0x002fe20000010000 */
[----:B------:R-:W-:Y:S01]  /*2ae0*/  FMUL.FTZ R33, R33, 1.4426950216293334961 ;  /* 0x3fb8aa3b21217820 */ /* 0x000fe20000410000 */
[----:B------:R-:W-:-:S04]  /*2af0*/  FADD.FTZ R32, -R16, R5 ;  /* 0x0000000510207221 */ /* 0x000fc80000010100 */
[----:B------:R-:W1:Y:S01]  /*2b00*/  MUFU.EX2 R38, R38 ;  /* 0x0000002600267308 */ /* 0x000e620000000800 */
[----:B------:R-:W-:Y:S02]  /*2b10*/  IMAD R20, R29, UR4, RZ ;  /* 0x000000041d147c24 */ /* 0x000fe4000f8e02ff */
[----:B--2---:R-:W-:Y:S01]  /*2b20*/  FADD.FTZ R42, R31, R42 ;  /* 0x0000002a1f2a7221 */ /* 0x004fe20000010000 */
[----:B------:R-:W-:Y:S01]  /*2b30*/  FMUL.FTZ R32, R32, 1.4426950216293334961 ;  /* 0x3fb8aa3b20207820 */ /* 0x000fe20000410000 */
[----:B------:R-:W-:Y:S01]  /*2b40*/  FADD.FTZ R31, -R16, R3 ;  /* 0x00000003101f7221 */ /* 0x000fe20000010100 */
[----:B------:R-:W-:Y:S01]  /*2b50*/  IABS R22, R28 ;  /* 0x0000001c00167213 */ /* 0x000fe20000000000 */
[----:B------:R-:W2:Y:S01]  /*2b60*/  LDCU UR4, c[0x0][0x430] ;  /* 0x00008600ff0477ac */ /* 0x000ea20008000800 */
[----:B------:R-:W3:Y:S01]  /*2b70*/  MUFU.EX2 R34, R34 ;  /* 0x0000002200227308 */ /* 0x000ee20000000800 */
[----:B------:R-:W-:Y:S01]  /*2b80*/  IABS R30, R20 ;  /* 0x00000014001e7213 */ /* 0x000fe20000000000 */
[----:B------:R-:W-:Y:S01]  /*2b90*/  FMUL.FTZ R31, R31, 1.4426950216293334961 ;  /* 0x3fb8aa3b1f1f7820 */ /* 0x000fe20000410000 */
[----:B0-----:R-:W-:-:S05]  /*2ba0*/  FADD.FTZ R39, R42, R39 ;  /* 0x000000272a277221 */ /* 0x001fca0000010000 */
[----:B------:R-:W0:Y:S01]  /*2bb0*/  MUFU.EX2 R33, R33 ;  /* 0x0000002100217308 */ /* 0x000e220000000800 */
[----:B-1----:R-:W-:-:S07]  /*2bc0*/  FADD.FTZ R39, R39, R38 ;  /* 0x0000002627277221 */ /* 0x002fce0000010000 */
[----:B------:R-:W-:Y:S08]  /*2bd0*/  I2F.RP R2, R22 ;  /* 0x0000001600027306 */ /* 0x000ff00000209400 */
[----:B------:R-:W1:Y:S08]  /*2be0*/  MUFU.EX2 R32, R32 ;  /* 0x0000002000207308 */ /* 0x000e700000000800 */
[----:B------:R-:W4:Y:S01]  /*2bf0*/  I2F.RP R40, R30 ;  /* 0x0000001e00287306 */ /* 0x000f220000209400 */
[----:B---3--:R-:W-:-:S07]  /*2c00*/  FADD.FTZ R34, R39, R34 ;  /* 0x0000002227227221 */ /* 0x008fce0000010000 */
[----:B------:R-:W3:Y:S01]  /*2c10*/  MUFU.EX2 R31, R31 ;  /* 0x0000001f001f7308 */ /* 0x000ee20000000800 */
[----:B0-----:R-:W-:-:S04]  /*2c20*/  FADD.FTZ R33, R34, R33 ;  /* 0x0000002122217221 */ /* 0x001fc80000010000 */
[----:B-1----:R-:W-:-:S03]  /*2c30*/  FADD.FTZ R34, R33, R32 ;  /* 0x0000002021227221 */ /* 0x002fc60000010000 */
[----:B------:R-:W0:Y:S08]  /*2c40*/  MUFU.RCP R2, R2 ;  /* 0x0000000200027308 */ /* 0x000e300000001000 */
[----:B----4-:R-:W1:Y:S01]  /*2c50*/  MUFU.RCP R40, R40 ;  /* 0x0000002800287308 */ /* 0x010e620000001000 */
[----:B---3--:R-:W-:-:S05]  /*2c60*/  FADD.FTZ R32, R34, R31 ;  /* 0x0000001f22207221 */ /* 0x008fca0000010000 */
[----:B------:R-:W3:Y:S01]  /*2c70*/  SHFL.BFLY PT, R41, R32, 0x4, 0x1f ;  /* 0x0c801f0020297f89 */ /* 0x000ee200000e0000 */
[----:B0-----:R-:W-:-:S04]  /*2c80*/  VIADD R2, R2, 0xffffffe ;  /* 0x0ffffffe02027836 */ /* 0x001fc80000000000 */
[----:B------:R-:W0:Y:S01]  /*2c90*/  F2I.FTZ.U32.TRUNC.NTZ R39, R2 ;  /* 0x0000000200277305 */ /* 0x000e22000021f000 */
[----:B-1----:R-:W-:-:S07]  /*2ca0*/  IADD3 R40, PT, PT, R40, 0xffffffe, RZ ;  /* 0x0ffffffe28287810 */ /* 0x002fce0007ffe0ff */
[----:B------:R-:W1:Y:S01]  /*2cb0*/  F2I.FTZ.U32.TRUNC.NTZ R43, R40 ;  /* 0x00000028002b7305 */ /* 0x000e62000021f000 */
[----:B------:R-:W-:Y:S01]  /*2cc0*/  HFMA2 R38, -RZ, RZ, 0, 0 ;  /* 0x00000000ff267431 */ /* 0x000fe200000001ff */
[----:B------:R-:W-:Y:S01]  /*2cd0*/  MOV R42, RZ ;  /* 0x000000ff002a7202 */ /* 0x000fe20000000f00 */
[----:B0-----:R-:W-:Y:S02]  /*2ce0*/  IMAD.MOV R33, RZ, RZ, -R39 ;  /* 0x000000ffff217224 */ /* 0x001fe400078e0a27 */
[----:B---3--:R-:W-:Y:S02]  /*2cf0*/  FADD.FTZ R41, R32, R41 ;  /* 0x0000002920297221 */ /* 0x008fe40000010000 */
[----:B------:R-:W-:Y:S02]  /*2d00*/  IMAD R33, R33, R22, RZ ;  /* 0x0000001621217224 */ /* 0x000fe400078e02ff */
[----:B-1----:R-:W-:Y:S01]  /*2d10*/  IMAD.MOV R2, RZ, RZ, -R43 ;  /* 0x000000ffff027224 */ /* 0x002fe200078e0a2b */
[----:B------:R-:W0:Y:S03]  /*2d20*/  SHFL.BFLY PT, R32, R41, 0x2, 0x1f ;  /* 0x0c401f0029207f89 */ /* 0x000e2600000e0000 */
[----:B------:R-:W-:-:S02]  /*2d30*/  IMAD R31, R2, R30, RZ ;  /* 0x0000001e021f7224 */ /* 0x000fc400078e02ff */
[----:B------:R-:W-:-:S04]  /*2d40*/  IMAD.HI.U32 R34, R39, R33, R38 ;  /* 0x0000002127227227 */ /* 0x000fc800078e0026 */
[----:B------:R-:W-:-:S04]  /*2d50*/  IMAD.HI.U32 R38, R43, R31, R42 ;  /* 0x0000001f2b267227 */ /* 0x000fc800078e002a */
[----:B------:R-:W-:Y:S01]  /*2d60*/  VIADD R31, R30, UR17 ;  /* 0x000000111e1f7c36 */ /* 0x000fe20008000000 */
[----:B------:R-:W-:-:S04]  /*2d70*/  IABS R2, R20 ;  /* 0x0000001400027213 */ /* 0x000fc80000000000 */
[----:B------:R-:W-:Y:S02]  /*2d80*/  IABS R39, R31 ;  /* 0x0000001f00277213 */ /* 0x000fe40000000000 */
[----:B------:R-:W-:-:S03]  /*2d90*/  IADD3 R2, PT, PT, RZ, -R2, RZ ;  /* 0x80000002ff027210 */ /* 0x000fc60007ffe0ff */
[----:B------:R-:W-:-:S04]  /*2da0*/  IMAD.HI.U32 R34, R34, R39, RZ ;  /* 0x0000002722227227 */ /* 0x000fc800078e00ff */
[----:B------:R-:W-:-:S04]  /*2db0*/  IMAD.HI.U32 R38, R38, R39, RZ ;  /* 0x0000002726267227 */ /* 0x000fc800078e00ff */
[----:B------:R-:W-:Y:S02]  /*2dc0*/  IMAD.MOV R33, RZ, RZ, -R34 ;  /* 0x000000ffff217224 */ /* 0x000fe400078e0a22 */
[--C-:B------:R-:W-:Y:S02]  /*2dd0*/  IMAD R43, R38, R2, R39.reuse ;  /* 0x00000002262b7224 */ /* 0x100fe400078e0227 */
[----:B0-----:R-:W-:Y:S01]  /*2de0*/  FADD.FTZ R41, R41, R32 ;  /* 0x0000002029297221 */ /* 0x001fe20000010000 */
[----:B------:R-:W-:Y:S02]  /*2df0*/  IMAD R33, R22, R33, R39 ;  /* 0x0000002116217224 */ /* 0x000fe400078e0227 */
[----:B------:R-:W-:Y:S02]  /*2e00*/  ISETP.GT.U32.AND P2, PT, R30, R43, PT ;  /* 0x0000002b1e00720c */ /* 0x000fe40003f44070 */
[----:B------:R-:W0:Y:S01]  /*2e10*/  SHFL.BFLY PT, R2, R41, 0x1, 0x1f ;  /* 0x0c201f0029027f89 */ /* 0x000e2200000e0000 */
[----:B------:R-:W-:-:S10]  /*2e20*/  ISETP.GT.U32.AND P0, PT, R22, R33, PT ;  /* 0x000000211600720c */ /* 0x000fd40003f04070 */
[----:B------:R-:W-:-:S03]  /*2e30*/  @!P2 IADD3 R43, PT, PT, R43, -R30, RZ ;  /* 0x8000001e2b2ba210 */ /* 0x000fc60007ffe0ff */
[----:B------:R-:W-:Y:S01]  /*2e40*/  @!P0 IMAD.IADD R33, R33, 0x1, -R22 ;  /* 0x0000000121218824 */ /* 0x000fe200078e0a16 */
[----:B------:R-:W-:-:S04]  /*2e50*/  ISETP.GE.U32.AND P1, PT, R43, R30, PT ;  /* 0x0000001e2b00720c */ /* 0x000fc80003f26070 */
[----:B------:R-:W-:Y:S02]  /*2e60*/  ISETP.GE.U32.AND P4, PT, R33, R22, PT ;  /* 0x000000162100720c */ /* 0x000fe40003f86070 */
[----:B------:R-:W-:Y:S02]  /*2e70*/  LOP3.LUT R22, R31, R30, RZ, 0x3c, !PT ;  /* 0x0000001e1f167212 */ /* 0x000fe400078e3cff */
[----:B------:R-:W-:Y:S02]  /*2e80*/  @!P2 IADD3 R38, PT, PT, R38, 0x1, RZ ;  /* 0x000000012626a810 */ /* 0x000fe40007ffe0ff */
[----:B------:R-:W-:Y:S01]  /*2e90*/  ISETP.GE.AND P3, PT, R22, RZ, PT ;  /* 0x000000ff1600720c */ /* 0x000fe20003f66270 */
[----:B0-----:R-:W-:Y:S01]  /*2ea0*/  FADD.FTZ R22, R41, R2 ;  /* 0x0000000229167221 */ /* 0x001fe20000010000 */
[----:B------:R-:W-:Y:S01]  /*2eb0*/  LOP3.LUT R31, R31, R28, RZ, 0x3c, !PT ;  /* 0x0000001c1f1f7212 */ /* 0x000fe200078e3cff */
[----:B------:R-:W-:Y:S01]  /*2ec0*/  @P1 VIADD R38, R38, 0x1 ;  /* 0x0000000126261836 */ /* 0x000fe20000000000 */
[----:B------:R-:W-:-:S02]  /*2ed0*/  @!P0 IADD3 R34, PT, PT, R34, 0x1, RZ ;  /* 0x0000000122228810 */ /* 0x000fc40007ffe0ff */
[----:B------:R-:W-:Y:S02]  /*2ee0*/  FSETP.NE.FTZ.AND P1, PT, R22, RZ, PT ;  /* 0x000000ff1600720b */ /* 0x000fe40003f35000 */
[----:B------:R-:W-:Y:S02]  /*2ef0*/  ISETP.GE.AND P2, PT, R31, RZ, PT ;  /* 0x000000ff1f00720c */ /* 0x000fe40003f46270 */
[----:B------:R-:W-:Y:S02]  /*2f00*/  ISETP.NE.AND P0, PT, R28, RZ, PT ;  /* 0x000000ff1c00720c */ /* 0x000fe40003f05270 */
[----:B------:R-:W-:Y:S02]  /*2f10*/  ISETP.NE.AND P5, PT, R20, RZ, PT ;  /* 0x000000ff1400720c */ /* 0x000fe40003fa5270 */
[----:B------:R-:W-:Y:S01]  /*2f20*/  @P4 IADD3 R34, PT, PT, R34, 0x1, RZ ;  /* 0x0000000122224810 */ /* 0x000fe20007ffe0ff */
[----:B------:R-:W-:Y:S01]  /*2f30*/  @!P3 IMAD.MOV R38, RZ, RZ, -R38 ;  /* 0x000000ffff26b224 */ /* 0x000fe200078e0a26 */
[----:B------:R-:W-:-:S03]  /*2f40*/  ISETP.NE.AND P3, PT, R29, RZ, PT ;  /* 0x000000ff1d00720c */ /* 0x000fc60003f65270 */
[----:B------:R0:W1:Y:S02]  /*2f50*/  @P1 MUFU.LG2 R29, R22 ;  /* 0x00000016001d1308 */ /* 0x0000640000000c00 */
[----:B------:R-:W-:Y:S02]  /*2f60*/  @!P2 IMAD.MOV R34, RZ, RZ, -R34 ;  /* 0x000000ffff22a224 */ /* 0x000fe400078e0a22 */
[----:B------:R-:W-:Y:S02]  /*2f70*/  @!P0 LOP3.LUT R34, RZ, R28, RZ, 0x33, !PT ;  /* 0x0000001cff228212 */ /* 0x000fe400078e33ff */
[----:B------:R-:W-:Y:S02]  /*2f80*/  LOP3.LUT P0, RZ, R0, 0x387, RZ, 0xc0, !PT ;  /* 0x0000038700ff7812 */ /* 0x000fe4000780c0ff */
[----:B------:R-:W-:Y:S02]  /*2f90*/  @!P5 LOP3.LUT R38, RZ, R30, RZ, 0x33, !PT ;  /* 0x0000001eff26d212 */ /* 0x000fe400078e33ff */
[----:B------:R-:W-:-:S02]  /*2fa0*/  SEL R30, RZ, 0x1, !P3 ;  /* 0x00000001ff1e7807 */ /* 0x000fc40005800000 */
[----:B------:R-:W-:Y:S02]  /*2fb0*/  SHF.R.S32.HI R33, RZ, 0x1f, R20 ;  /* 0x0000001fff217819 */ /* 0x000fe40000011414 */
[----:B------:R-:W-:Y:S02]  /*2fc0*/  ISETP.LT.U32.AND P2, PT, R26, R38, PT ;  /* 0x000000261a00720c */ /* 0x000fe40003f41070 */
[----:B------:R-:W-:Y:S01]  /*2fd0*/  SHF.R.S32.HI R31, RZ, 0x1f, R38 ;  /* 0x0000001fff1f7819 */ /* 0x000fe20000011426 */
[----:B--2---:R-:W-:Y:S01]  /*2fe0*/  IMAD R21, R21, UR4, RZ ;  /* 0x0000000415157c24 */ /* 0x004fe2000f8e02ff */
[----:B------:R-:W-:Y:S02]  /*2ff0*/  LOP3.LUT R30, R33, R30, RZ, 0xfc, !PT ;  /* 0x0000001e211e7212 */ /* 0x000fe400078efcff */
[----:B------:R-:W-:Y:S01]  /*3000*/  ISETP.LT.AND.EX P2, PT, R27, R31, PT, P2 ;  /* 0x0000001f1b00720c */ /* 0x000fe20003f41320 */
[----:B------:R-:W-:Y:S01]  /*3010*/  IMAD R27, R34, UR5, RZ ;  /* 0x00000005221b7c24 */ /* 0x000fe2000f8e02ff */
[----:B------:R-:W-:Y:S01]  /*3020*/  BSSY.RECONVERGENT B1, `(.L_x_244) ;  /* 0x000012f000017945 */ /* 0x000fe20003800200 */
[----:B------:R-:W-:Y:S01]  /*3030*/  MOV R2, 0x7f800000 ;  /* 0x7f80000000027802 */ /* 0x000fe20000000f00 */
[----:B------:R-:W-:Y:S01]  /*3040*/  IMAD R21, R20, R21, RZ ;  /* 0x0000001514157224 */ /* 0x000fe200078e02ff */
[----:B0-----:R-:W-:Y:S01]  /*3050*/  SEL R22, R26, R38, P2 ;  /* 0x000000261a167207 */ /* 0x001fe20001000000 */
        /* <DEDUP_REMOVED lines=33> */
[----:B------:R-:W-:-:S04]  /*3270*/  IMAD R27, R27, R26, RZ ;  /* 0x0000001a1b1b7224 */ /* 0x000fc800078e02ff */
[----:B------:R-:W0:Y:S01]  /*3280*/  I2F.U32.RP R26, R27 ;  /* 0x0000001b001a7306 */ /* 0x000e220000209000 */
[----:B------:R-:W-:Y:S02]  /*3290*/  IADD3 R16, PT, PT, RZ, -R27, RZ ;  /* 0x8000001bff107210 */ /* 0x000fe40007ffe0ff */
[----:B------:R-:W-:-:S05]  /*32a0*/  ISETP.NE.U32.AND P0, PT, R27, RZ, PT ;  /* 0x000000ff1b00720c */ /* 0x000fca0003f05070 */
[----:B0-----:R-:W0:Y:S02]  /*32b0*/  MUFU.RCP R30, R26 ;  /* 0x0000001a001e7308 */ /* 0x001e240000001000 */
[----:B0-----:R-:W-:-:S06]  /*32c0*/  IADD3 R30, PT, PT, R30, 0xffffffe, RZ ;  /* 0x0ffffffe1e1e7810 */ /* 0x001fcc0007ffe0ff */
[----:B------:R-:W0:Y:S02]  /*32d0*/  F2I.FTZ.U32.TRUNC.NTZ R31, R30 ;  /* 0x0000001e001f7305 */ /* 0x000e24000021f000 */
[----:B0-----:R-:W-:Y:S02]  /*32e0*/  IMAD R29, R16, R31, RZ ;  /* 0x0000001f101d7224 */ /* 0x001fe400078e02ff */
[----:B------:R-:W-:-:S04]  /*32f0*/  IMAD.MOV.U32 R30, RZ, RZ, RZ ;  /* 0x000000ffff1e7224 */ /* 0x000fc800078e00ff */
        /* <DEDUP_REMOVED lines=13> */
.L_x_247:
[----:B------:R-:W0:Y:S01]  /*33d0*/  S2R R40, SR_CTAID.X ;  /* 0x0000000000287919 */ /* 0x000e220000002500 */
[----:B------:R-:W-:Y:S01]  /*33e0*/  MOV R31, RZ ;  /* 0x000000ff001f7202 */ /* 0x000fe20000000f00 */
[----:B------:R-:W-:Y:S01]  /*33f0*/  IMAD.MOV.U32 R32, RZ, RZ, R42 ;  /* 0x000000ffff207224 */ /* 0x000fe200078e002a */
[----:B------:R-:W-:Y:S01]  /*3400*/  MOV R30, 0x3430 ;  /* 0x00003430001e7802 */ /* 0x000fe20000000f00 */
[----:B0-----:R-:W-:Y:S02]  /*3410*/  IMAD R40, R40, 0x10, R15 ;  /* 0x0000001028287824 */ /* 0x001fe400078e020f */
[----:B------:R-:W-:Y:S05]  /*3420*/  CALL.REL.NOINC `($__internal_7_$__cuda_sm20_div_s64) ;  /* 0x0000002400587944 */ /* 0x000fea0003c00000 */
[----:B------:R-:W-:Y:S02]  /*3430*/  IADD3 R29, PT, PT, -R16, RZ, RZ ;  /* 0x000000ff101d7210 */ /* 0x000fe40007ffe1ff */
[----:B------:R-:W-:-:S03]  /*3440*/  MOV R43, R27 ;  /* 0x0000001b002b7202 */ /* 0x000fc60000000f00 */
[----:B------:R-:W-:Y:S01]  /*3450*/  IMAD R40, R42, R29, R40 ;  /* 0x0000001d2a287224 */ /* 0x000fe200078e0228 */
[----:B------:R-:W-:-:S07]  /*3460*/  MOV R42, R16 ;  /* 0x00000010002a7202 */ /* 0x000fce0000000f00 */
.L_x_248:
[----:B------:R-:W-:Y:S01]  /*3470*/  IABS R29, UR18 ;  /* 0x00000012001d7c13 */ /* 0x000fe20008000000 */
[----:B------:R-:W-:Y:S01]  /*3480*/  IMAD R18, R18, R25, RZ ;  /* 0x0000001912127224 */ /* 0x000fe200078e02ff */
[----:B------:R-:W-:Y:S01]  /*3490*/  IABS R26, R40 ;  /* 0x00000028001a7213 */ /* 0x000fe20000000000 */
[----:B------:R-:W-:Y:S01]  /*34a0*/  BSSY.RECONVERGENT B0, `(.L_x_249) ;  /* 0x0000040000007945 */ /* 0x000fe20003800200 */
[----:B------:R-:W0:Y:S01]  /*34b0*/  I2F.RP R30, R29 ;  /* 0x0000001d001e7306 */ /* 0x000e220000209400 */
[----:B------:R-:W-:Y:S01]  /*34c0*/  IABS R27, UR18 ;  /* 0x00000012001b7c13 */ /* 0x000fe20008000000 */
[----:B------:R-:W-:Y:S01]  /*34d0*/  IMAD R19, R24, R19, R18 ;  /* 0x0000001318137224 */ /* 0x000fe200078e0212 */
[----:B------:R-:W-:-:S03]  /*34e0*/  LOP3.LUT R18, R40, UR18, RZ, 0x3c, !PT ;  /* 0x0000001228127c12 */ /* 0x000fc6000f8e3cff */
[----:B------:R-:W-:Y:S01]  /*34f0*/  IMAD.MOV R27, RZ, RZ, -R27 ;  /* 0x000000ffff1b7224 */ /* 0x000fe200078e0a1b */
[----:B------:R-:W-:Y:S01]  /*3500*/  ISETP.GE.AND P0, PT, R18, RZ, PT ;  /* 0x000000ff1200720c */ /* 0x000fe20003f06270 */
        /* <DEDUP_REMOVED lines=19> */
[----:B------:R-:W-:-:S08]  /*3640*/  IMAD.IADD R29, R47, 0x1, R29 ;  /* 0x000000012f1d7824 */ /* 0x000fd000078e021d */
[----:B------:R-:W-:-:S05]  /*3650*/  @P2 VIADD R16, R16, 0x1 ;  /* 0x0000000110102836 */ /* 0x000fca0000000000 */
[----:B------:R-:W-:Y:S02]  /*3660*/  MOV R19, R16 ;  /* 0x0000001000137202 */ /* 0x000fe40000000f00 */
[----:B------:R-:W-:Y:S02]  /*3670*/  LOP3.LUT R16, R43, R29, RZ, 0xfc, !PT ;  /* 0x0000001d2b107212 */ /* 0x000fe400078efcff */
        /* <DEDUP_REMOVED lines=27> */
.L_x_250:
[----:B------:R-:W-:Y:S01]  /*3830*/  IMAD.MOV.U32 R40, RZ, RZ, R42 ;  /* 0x000000ffff287224 */ /* 0x000fe200078e002a */
[----:B------:R-:W-:Y:S01]  /*3840*/  MOV R31, R43 ;  /* 0x0000002b001f7202 */ /* 0x000fe20000000f00 */
[----:B------:R-:W-:Y:S01]  /*3850*/  IMAD.MOV.U32 R32, RZ, RZ, R46 ;  /* 0x000000ffff207224 */ /* 0x000fe200078e002e */
[----:B------:R-:W-:Y:S02]  /*3860*/  MOV R30, 0x3880 ;  /* 0x00003880001e7802 */ /* 0x000fe40000000f00 */
[----:B------:R-:W-:Y:S05]  /*3870*/  CALL.REL.NOINC `($__internal_7_$__cuda_sm20_div_s64) ;  /* 0x0000002000447944 */ /* 0x000fea0003c00000 */
[----:B------:R-:W-:-:S05]  /*3880*/  IADD3 R27, PT, PT, -R16, RZ, RZ ;  /* 0x000000ff101b7210 */ /* 0x000fca0007ffe1ff */
[----:B------:R-:W-:Y:S02]  /*3890*/  IMAD R42, R27, R46, R42 ;  /* 0x0000002e1b2a7224 */ /* 0x000fe400078e022a */
.L_x_251:
[----:B------:R-:W-:Y:S05]  /*38a0*/  BSYNC.RECONVERGENT B0 ;  /* 0x0000000000007941 */ /* 0x000fea0003800200 */
.L_x_249:
[----:B------:R-:W-:Y:S01]  /*38b0*/  IABS R38, R25 ;  /* 0x0000001900267213 */ /* 0x000fe20000000000 */
[----:B------:R-:W0:Y:S01]  /*38c0*/  LDCU.U8 UR8, c[0x0][0x549] ;  /* 0x0000a920ff0877ac */ /* 0x000e220008000000 */
[----:B------:R-:W-:Y:S02]  /*38d0*/  IABS R31, R24 ;  /* 0x00000018001f7213 */ /* 0x000fe40000000000 */
[----:B------:R-:W1:Y:S01]  /*38e0*/  I2F.U32.RP R26, R38 ;  /* 0x00000026001a7306 */ /* 0x000e620000209000 */
[----:B------:R-:W-:Y:S01]  /*38f0*/  IABS R27, R23 ;  /* 0x00000017001b7213 */ /* 0x000fe20000000000 */
[----:B------:R-:W2:Y:S01]  /*3900*/  LDCU.64 UR4, c[0x0][0x430] ;  /* 0x00008600ff0477ac */ /* 0x000ea20008000a00 */
[----:B------:R-:W-:-:S05]  /*3910*/  ISETP.NE.AND P5, PT, R24, RZ, PT ;  /* 0x000000ff1800720c */ /* 0x000fca0003fa5270 */
        /* <DEDUP_REMOVED lines=21> */
[----:B--2---:R-:W-:-:S03]  /*3a70*/  HFMA2 R32, -RZ, RZ, 0, 0 ;  /* 0x00000000ff207431 */ /* 0x004fc600000001ff */
[----:B------:R1:W2:Y:S01]  /*3a80*/  F2I.FTZ.U32.TRUNC.NTZ R41, R40 ;  /* 0x0000002800297305 */ /* 0x0002a2000021f000 */
[----:B---3--:R-:W-:Y:S02]  /*3a90*/  IMAD.MOV R26, RZ, RZ, -R33 ;  /* 0x000000ffff1a7224 */ /* 0x008fe400078e0a21 */
[----:B------:R-:W-:-:S04]  /*3aa0*/  IMAD.HI.U32 R29, R45, R29, R44 ;  /* 0x0000001d2d1d7227 */ /* 0x000fc800078e002c */
[----:B------:R-:W-:Y:S01]  /*3ab0*/  IMAD R26, R26, R31, RZ ;  /* 0x0000001f1a1a7224 */ /* 0x000fe200078e02ff */
[----:B0-----:R-:W0:Y:S01]  /*3ac0*/  MUFU.RCP R39, R39 ;  /* 0x0000002700277308 */ /* 0x001e220000001000 */
[----:B------:R-:W-:-:S04]  /*3ad0*/  IMAD.HI.U32 R29, R29, R34, RZ ;  /* 0x000000221d1d7227 */ /* 0x000fc800078e00ff */
[----:B------:R-:W-:Y:S01]  /*3ae0*/  IMAD.HI.U32 R33, R33, R26, R32 ;  /* 0x0000001a21217227 */ /* 0x000fe200078e0020 */
[----:B------:R-:W-:Y:S02]  /*3af0*/  IABS R32, R25 ;  /* 0x0000001900207213 */ /* 0x000fe40000000000 */
[----:B-1----:R-:W-:Y:S01]  /*3b00*/  MOV R40, RZ ;  /* 0x000000ff00287202 */ /* 0x002fe20000000f00 */
[----:B--2---:R-:W-:Y:S02]  /*3b10*/  IMAD.MOV R26, RZ, RZ, -R41 ;  /* 0x000000ffff1a7224 */ /* 0x004fe400078e0a29 */
[----:B------:R-:W-:Y:S02]  /*3b20*/  IMAD.MOV R32, RZ, RZ, -R32 ;  /* 0x000000ffff207224 */ /* 0x000fe400078e0a20 */
[----:B------:R-:W-:Y:S01]  /*3b30*/  IMAD R45, R26, R27, RZ ;  /* 0x0000001b1a2d7224 */ /* 0x000fe200078e02ff */
[----:B------:R-:W-:Y:S01]  /*3b40*/  IABS R26, R28 ;  /* 0x0000001c001a7213 */ /* 0x000fe20000000000 */
[----:B------:R-:W-:-:S02]  /*3b50*/  IMAD R43, R29, R32, R34 ;  /* 0x000000201d2b7224 */ /* 0x000fc400078e0222 */
[----:B------:R-:W-:Y:S01]  /*3b60*/  IMAD.HI.U32 R34, R41, R45, R40 ;  /* 0x0000002d29227227 */ /* 0x000fe200078e0028 */
[----:B------:R-:W-:Y:S02]  /*3b70*/  IABS R45, R16 ;  /* 0x00000010002d7213 */ /* 0x000fe40000000000 */
[----:B------:R-:W-:Y:S01]  /*3b80*/  ISETP.GT.U32.AND P4, PT, R38, R43, PT ;  /* 0x0000002b2600720c */ /* 0x000fe20003f84070 */
[----:B0-----:R-:W-:Y:S02]  /*3b90*/  VIADD R40, R39, 0xffffffe ;  /* 0x0ffffffe27287836 */ /* 0x001fe40000000000 */
[----:B------:R-:W-:Y:S02]  /*3ba0*/  IMAD.HI.U32 R34, R34, R45, RZ ;  /* 0x0000002d22227227 */ /* 0x000fe400078e00ff */
[----:B------:R-:W0:Y:S08]  /*3bb0*/  F2I.FTZ.U32.TRUNC.NTZ R41, R40 ;  /* 0x0000002800297305 */ /* 0x000e30000021f000 */
[----:B------:R-:W-:-:S02]  /*3bc0*/  @!P4 IMAD.IADD R43, R43, 0x1, -R38 ;  /* 0x000000012b2bc824 */ /* 0x000fc400078e0a26 */
[----:B------:R-:W-:Y:S01]  /*3bd0*/  @!P4 VIADD R29, R29, 0x1 ;  /* 0x000000011d1dc836 */ /* 0x000fe20000000000 */
[----:B------:R-:W-:Y:S02]  /*3be0*/  ISETP.NE.AND P4, PT, R25, RZ, PT ;  /* 0x000000ff1900720c */ /* 0x000fe40003f85270 */
[----:B------:R-:W-:Y:S01]  /*3bf0*/  ISETP.GE.U32.AND P0, PT, R43, R38, PT ;  /* 0x000000262b00720c */ /* 0x000fe20003f06070 */
[----:B0-----:R-:W-:Y:S01]  /*3c00*/  IMAD.MOV R39, RZ, RZ, -R41 ;  /* 0x000000ffff277224 */ /* 0x001fe200078e0a29 */
[----:B------:R-:W-:Y:S01]  /*3c10*/  IABS R43, R23 ;  /* 0x00000017002b7213 */ /* 0x000fe20000000000 */
[----:B------:R-:W-:Y:S02]  /*3c20*/  IMAD.MOV.U32 R40, RZ, RZ, RZ ;  /* 0x000000ffff287224 */ /* 0x000fe400078e00ff */
[----:B------:R-:W-:Y:S01]  /*3c30*/  IMAD R39, R39, R30, RZ ;  /* 0x0000001e27277224 */ /* 0x000fe200078e02ff */
[----:B------:R-:W-:-:S03]  /*3c40*/  IADD3 R43, PT, PT, RZ, -R43, RZ ;  /* 0x8000002bff2b7210 */ /* 0x000fc60007ffe0ff */
[----:B------:R-:W-:Y:S02]  /*3c50*/  IMAD.HI.U32 R32, R41, R39, R40 ;  /* 0x0000002729207227 */ /* 0x000fe400078e0028 */
[----:B------:R-:W0:Y:S02]  /*3c60*/  I2F.U32.RP R39, R26 ;  /* 0x0000001a00277306 */ /* 0x000e240000209000 */
[----:B------:R-:W-:Y:S02]  /*3c70*/  IMAD R38, R34, R43, R45 ;  /* 0x0000002b22267224 */ /* 0x000fe400078e022d */
[----:B------:R-:W-:-:S03]  /*3c80*/  @P0 VIADD R29, R29, 0x1 ;  /* 0x000000011d1d0836 */ /* 0x000fc60000000000 */
[----:B------:R-:W-:Y:S01]  /*3c90*/  ISETP.GT.U32.AND P1, PT, R27, R38, PT ;  /* 0x000000261b00720c */ /* 0x000fe20003f24070 */
[----:B0-----:R-:W0:-:S12]  /*3ca0*/  MUFU.RCP R39, R39 ;  /* 0x0000002700277308 */ /* 0x001e180000001000 */
[-C--:B------:R-:W-:Y:S02]  /*3cb0*/  @!P1 IADD3 R38, PT, PT, R38, -R27.reuse, RZ ;  /* 0x8000001b26269210 */ /* 0x080fe40007ffe0ff */
[----:B------:R-:W-:Y:S02]  /*3cc0*/  @!P1 IADD3 R34, PT, PT, R34, 0x1, RZ ;  /* 0x0000000122229810 */ /* 0x000fe40007ffe0ff */
[----:B------:R-:W-:Y:S02]  /*3cd0*/  ISETP.GE.U32.AND P3, PT, R38, R27, PT ;  /* 0x0000001b2600720c */ /* 0x000fe40003f66070 */
[----:B------:R-:W-:Y:S02]  /*3ce0*/  LOP3.LUT R27, R42, R25, RZ, 0x3c, !PT ;  /* 0x000000192a1b7212 */ /* 0x000fe400078e3cff */
[----:B------:R-:W-:Y:S02]  /*3cf0*/  ISETP.NE.AND P1, PT, R23, RZ, PT ;  /* 0x000000ff1700720c */ /* 0x000fe40003f25270 */
[----:B------:R-:W-:-:S02]  /*3d00*/  ISETP.GE.AND P2, PT, R27, RZ, PT ;  /* 0x000000ff1b00720c */ /* 0x000fc40003f46270 */
[----:B------:R-:W-:Y:S02]  /*3d10*/  LOP3.LUT R27, R16, R23, RZ, 0x3c, !PT ;  /* 0x00000017101b7212 */ /* 0x000fe400078e3cff */
[----:B0-----:R-:W-:Y:S02]  /*3d20*/  IADD3 R39, PT, PT, R39, 0xffffffe, RZ ;  /* 0x0ffffffe27277810 */ /* 0x001fe40007ffe0ff */
[----:B------:R-:W-:Y:S01]  /*3d30*/  ISETP.GE.AND P0, PT, R27, RZ, PT ;  /* 0x000000ff1b00720c */ /* 0x000fe20003f06270 */
[----:B------:R-:W-:Y:S01]  /*3d40*/  @P3 VIADD R34, R34, 0x1 ;  /* 0x0000000122223836 */ /* 0x000fe20000000000 */
[----:B------:R-:W-:Y:S02]  /*3d50*/  IABS R38, R24 ;  /* 0x0000001800267213 */ /* 0x000fe40000000000 */
[----:B------:R-:W0:Y:S01]  /*3d60*/  F2I.FTZ.U32.TRUNC.NTZ R39, R39 ;  /* 0x0000002700277305 */ /* 0x000e22000021f000 */
[----:B------:R-:W-:Y:S02]  /*3d70*/  IMAD.MOV.U32 R27, RZ, RZ, R34 ;  /* 0x000000ffff1b7224 */ /* 0x000fe400078e0022 */
[----:B------:R-:W-:Y:S01]  /*3d80*/  @!P2 IMAD.MOV R29, RZ, RZ, -R29 ;  /* 0x000000ffff1da224 */ /* 0x000fe200078e0a1d */
[----:B------:R-:W-:Y:S01]  /*3d90*/  @!P4 LOP3.LUT R29, RZ, R25, RZ, 0x33, !PT ;  /* 0x00000019ff1dc212 */ /* 0x000fe200078e33ff */
[----:B------:R-:W-:-:S03]  /*3da0*/  IMAD.MOV R38, RZ, RZ, -R38 ;  /* 0x000000ffff267224 */ /* 0x000fc600078e0a26 */
[----:B------:R-:W-:Y:S01]  /*3db0*/  IABS R40, R29 ;  /* 0x0000001d00287213 */ /* 0x000fe20000000000 */
[----:B------:R-:W-:Y:S01]  /*3dc0*/  IMAD.MOV R34, RZ, RZ, -R29 ;  /* 0x000000ffff227224 */ /* 0x000fe200078e0a1d */
[----:B------:R-:W-:Y:S02]  /*3dd0*/  @!P0 IADD3 R27, PT, PT, -R27, RZ, RZ ;  /* 0x000000ff1b1b8210 */ /* 0x000fe40007ffe1ff */
[----:B------:R-:W-:Y:S01]  /*3de0*/  @!P1 LOP3.LUT R27, RZ, R23, RZ, 0x33, !PT ;  /* 0x00000017ff1b9212 */ /* 0x000fe200078e33ff */
[----:B------:R-:W-:Y:S01]  /*3df0*/  IMAD R42, R25, R34, R42 ;  /* 0x00000022192a7224 */ /* 0x000fe200078e022a */
[----:B------:R-:W-:Y:S01]  /*3e00*/  IABS R34, R22 ;  /* 0x0000001600227213 */ /* 0x000fe20000000000 */
[----:B------:R-:W-:Y:S01]  /*3e10*/  IMAD.HI.U32 R33, R33, R40, RZ ;  /* 0x0000002821217227 */ /* 0x000fe200078e00ff */
[----:B------:R-:W-:Y:S02]  /*3e20*/  IABS R41, R27 ;  /* 0x0000001b00297213 */ /* 0x000fe40000000000 */
[----:B0-----:R-:W-:Y:S01]  /*3e30*/  IADD3 R25, PT, PT, RZ, -R39, RZ ;  /* 0x80000027ff197210 */ /* 0x001fe20007ffe0ff */
[----:B------:R-:W-:-:S02]  /*3e40*/  IMAD R40, R33, R38, R40 ;  /* 0x0000002621287224 */ /* 0x000fc400078e0228 */
[----:B------:R-:W-:Y:S02]  /*3e50*/  IMAD.MOV R34, RZ, RZ, -R34 ;  /* 0x000000ffff227224 */ /* 0x000fe400078e0a22 */
[----:B------:R-:W-:Y:S01]  /*3e60*/  IMAD.HI.U32 R32, R32, R41, RZ ;  /* 0x0000002920207227 */ /* 0x000fe200078e00ff */
[----:B------:R-:W-:-:S03]  /*3e70*/  ISETP.GT.U32.AND P3, PT, R31, R40, PT ;  /* 0x000000281f00720c */ /* 0x000fc60003f64070 */
[----:B------:R-:W-:Y:S02]  /*3e80*/  IMAD R25, R25, R26, RZ ;  /* 0x0000001a19197224 */ /* 0x000fe400078e02ff */
[----:B------:R-:W-:Y:S02]  /*3e90*/  IMAD.MOV.U32 R38, RZ, RZ, RZ ;  /* 0x000000ffff267224 */ /* 0x000fe400078e00ff */
[----:B------:R-:W-:Y:S01]  /*3ea0*/  IMAD R41, R32, R34, R41 ;  /* 0x0000002220297224 */ /* 0x000fe200078e0229 */
[----:B------:R-:W-:Y:S01]  /*3eb0*/  IABS R34, R19 ;  /* 0x0000001300227213 */ /* 0x000fe20000000000 */
[----:B------:R-:W-:Y:S01]  /*3ec0*/  IMAD.HI.U32 R39, R39, R25, R38 ;  /* 0x0000001927277227 */ /* 0x000fe200078e0026 */
[----:B------:R-:W-:Y:S02]  /*3ed0*/  IABS R25, R28 ;  /* 0x0000001c00197213 */ /* 0x000fe40000000000 */
[----:B------:R-:W-:Y:S01]  /*3ee0*/  ISETP.GT.U32.AND P1, PT, R30, R41, PT ;  /* 0x000000291e00720c */ /* 0x000fe20003f24070 */
[----:B------:R-:W-:Y:S01]  /*3ef0*/  @!P3 VIADD R33, R33, 0x1 ;  /* 0x000000012121b836 */ /* 0x000fe20000000000 */
[----:B------:R-:W-:Y:S01]  /*3f00*/  @!P3 IADD3 R40, PT, PT, R40, -R31, RZ ;  /* 0x8000001f2828b210 */ /* 0x000fe20007ffe0ff */
[----:B------:R-:W-:-:S02]  /*3f10*/  IMAD.MOV R25, RZ, RZ, -R25 ;  /* 0x000000ffff197224 */ /* 0x000fc400078e0a19 */
[----:B------:R-:W-:Y:S01]  /*3f20*/  IMAD.HI.U32 R39, R39, R34, RZ ;  /* 0x0000002227277227 */ /* 0x000fe200078e00ff */
[----:B------:R-:W-:-:S03]  /*3f30*/  ISETP.GE.U32.AND P6, PT, R40, R31, PT ;  /* 0x0000001f2800720c */ /* 0x000fc60003fc6070 */
[----:B------:R-:W-:Y:S02]  /*3f40*/  IMAD R25, R39, R25, R34 ;  /* 0x0000001927197224 */ /* 0x000fe400078e0222 */
[----:B------:R-:W-:-:S03]  /*3f50*/  IMAD.WIDE R42, R42, UR5, RZ ;  /* 0x000000052a2a7c25 */ /* 0x000fc6000f8e02ff */
[----:B------:R-:W-:Y:S01]  /*3f60*/  ISETP.GT.U32.AND P0, PT, R26, R25, PT ;  /* 0x000000191a00720c */ /* 0x000fe20003f04070 */
[----:B------:R-:W-:Y:S02]  /*3f70*/  @!P1 IMAD.IADD R41, R41, 0x1, -R30 ;  /* 0x0000000129299824 */ /* 0x000fe400078e0a1e */
[----:B------:R-:W-:Y:S01]  /*3f80*/  @!P1 VIADD R32, R32, 0x1 ;  /* 0x0000000120209836 */ /* 0x000fe20000000000 */
[----:B------:R-:W-:Y:S02]  /*3f90*/  ISETP.NE.AND P1, PT, R22, RZ, PT ;  /* 0x000000ff1600720c */ /* 0x000fe40003f25270 */
[----:B------:R-:W-:-:S07]  /*3fa0*/  @P6 IADD3 R33, PT, PT, R33, 0x1, RZ ;  /* 0x0000000121216810 */ /* 0x000fce0007ffe0ff */
[-C--:B------:R-:W-:Y:S01]  /*3fb0*/  @!P0 IADD3 R25, PT, PT, R25, -R26.reuse, RZ ;  /* 0x8000001a19198210 */ /* 0x080fe20007ffe0ff */
[----:B------:R-:W-:Y:S01]  /*3fc0*/  @!P0 VIADD R39, R39, 0x1 ;  /* 0x0000000127278836 */ /* 0x000fe20000000000 */
[----:B------:R-:W-:Y:S02]  /*3fd0*/  ISETP.NE.AND P0, PT, R28, RZ, PT ;  /* 0x000000ff1c00720c */ /* 0x000fe40003f05270 */
[----:B------:R-:W-:Y:S02]  /*3fe0*/  ISETP.GE.U32.AND P4, PT, R25, R26, PT ;  /* 0x0000001a1900720c */ /* 0x000fe40003f86070 */
[----:B------:R-:W-:Y:S02]  /*3ff0*/  LOP3.LUT R25, R19, R28, RZ, 0x3c, !PT ;  /* 0x0000001c13197212 */ /* 0x000fe400078e3cff */
[----:B------:R-:W-:Y:S02]  /*4000*/  LOP3.LUT R26, R29, R24, RZ, 0x3c, !PT ;  /* 0x000000181d1a7212 */ /* 0x000fe400078e3cff */
[----:B------:R-:W-:-:S02]  /*4010*/  ISETP.GE.AND P2, PT, R25, RZ, PT ;  /* 0x000000ff1900720c */ /* 0x000fc40003f46270 */
[----:B------:R-:W-:-:S05]  /*4020*/  LOP3.LUT R25, R27, R22, RZ, 0x3c, !PT ;  /* 0x000000161b197212 */ /* 0x000fca00078e3cff */
[----:B------:R-:W-:Y:S01]  /*4030*/  @P4 VIADD R39, R39, 0x1 ;  /* 0x0000000127274836 */ /* 0x000fe20000000000 */
[----:B------:R-:W-:-:S05]  /*4040*/  ISETP.GE.U32.AND P4, PT, R41, R30, PT ;  /* 0x0000001e2900720c */ /* 0x000fca0003f86070 */
[----:B------:R-:W-:Y:S01]  /*4050*/  @!P2 IMAD.MOV R39, RZ, RZ, -R39 ;  /* 0x000000ffff27a224 */ /* 0x000fe200078e0a27 */
[----:B------:R-:W-:Y:S02]  /*4060*/  ISETP.GE.AND P2, PT, R26, RZ, PT ;  /* 0x000000ff1a00720c */ /* 0x000fe40003f46270 */
[----:B------:R-:W-:Y:S02]  /*4070*/  @!P0 LOP3.LUT R39, RZ, R28, RZ, 0x33, !PT ;  /* 0x0000001cff278212 */ /* 0x000fe400078e33ff */
[----:B------:R-:W-:-:S03]  /*4080*/  ISETP.GE.AND P0, PT, R25, RZ, PT ;  /* 0x000000ff1900720c */ /* 0x000fc60003f06270 */
[C---:B------:R-:W-:Y:S01]  /*4090*/  IMAD.WIDE R30, R39.reuse, UR8, RZ ;  /* 0x00000008271e7c25 */ /* 0x040fe2000f8e02ff */
[----:B------:R-:W-:Y:S01]  /*40a0*/  USHF.R.S32.HI UR8, URZ, 0x1f, UR9 ;  /* 0x0000001fff087899 */ /* 0x000fe20008011409 */
[----:B------:R-:W-:Y:S02]  /*40b0*/  IADD3 R39, PT, PT, -R39, RZ, RZ ;  /* 0x000000ff27277210 */ /* 0x000fe40007ffe1ff */
        /* <DEDUP_REMOVED lines=11> */
[----:B------:R-:W-:Y:S01]  /*4170*/  IMAD.MOV R25, RZ, RZ, -R33 ;  /* 0x000000ffff197224 */ /* 0x000fe200078e0a21 */
[----:B------:R-:W-:Y:S01]  /*4180*/  IADD3 R18, PT, PT, -R32, RZ, RZ ;  /* 0x000000ff20127210 */ /* 0x000fe20007ffe1ff */
[----:B------:R-:W-:Y:S01]  /*4190*/  IMAD.WIDE R30, R39, UR4, R30 ;  /* 0x00000004271e7c25 */ /* 0x000fe2000f8e021e */
[----:B------:R-:W0:Y:S03]  /*41a0*/  LDCU.64 UR4, c[0x0][0x420] ;  /* 0x00008400ff0477ac */ /* 0x000e260008000a00 */
[----:B------:R-:W-:-:S04]  /*41b0*/  IMAD.WIDE R38, R33, UR6, RZ ;  /* 0x0000000621267c25 */ /* 0x000fc8000f8e02ff */
[----:B------:R-:W-:Y:S01]  /*41c0*/  IMAD R19, R23, R19, R16 ;  /* 0x0000001317137224 */ /* 0x000fe200078e0210 */
[----:B------:R-:W-:Y:S01]  /*41d0*/  IADD3 R16, P1, P0, R38, R30, R42 ;  /* 0x0000001e26107210 */ /* 0x000fe2000783e02a */
[----:B------:R-:W-:Y:S02]  /*41e0*/  IMAD R25, R24, R25, R29 ;  /* 0x0000001918197224 */ /* 0x000fe400078e021d */
[----:B------:R-:W-:Y:S01]  /*41f0*/  IMAD R18, R22, R18, R27 ;  /* 0x0000001216127224 */ /* 0x000fe200078e021b */
[----:B------:R-:W-:Y:S01]  /*4200*/  IADD3.X R31, PT, PT, R39, R31, R43, P1, P0 ;  /* 0x0000001f271f7210 */ /* 0x000fe20000fe042b */
[----:B------:R-:W-:-:S04]  /*4210*/  IMAD.WIDE R22, R19, UR9, RZ ;  /* 0x0000000913167c25 */ /* 0x000fc8000f8e02ff */
        /* <DEDUP_REMOVED lines=11> */
.L_x_246:
[----:B------:R-:W0:Y:S01]  /*42d0*/  LDC.64 R18, c[0x0][0x420] ;  /* 0x00010800ff127b82 */ /* 0x000e220000000a00 */
[----:B------:R-:W-:-:S05]  /*42e0*/  IADD3 R16, PT, PT, R15, UR19, RZ ;  /* 0x000000130f107c10 */ /* 0x000fca000fffe0ff */
[----:B0-----:R-:W-:-:S05]  /*42f0*/  IMAD.WIDE.U32 R18, R16, 0x4, R18 ;  /* 0x0000000410127825 */ /* 0x001fca00078e0012 */
[----:B------:R1:W-:Y:S02]  /*4300*/  STG.E desc[UR10][R18.64], R2 ;  /* 0x0000000212007986 */ /* 0x0003e4000c10190a */
.L_x_245:
[----:B------:R-:W-:Y:S05]  /*4310*/  BSYNC.RECONVERGENT B1 ;  /* 0x0000000000017941 */ /* 0x000fea0003800200 */
.L_x_244:
[----:B------:R-:W2:Y:S01]  /*4320*/  LDCU UR7, c[0x0][0x534] ;  /* 0x0000a680ff0777ac */ /* 0x000ea20008000800 */
[----:B------:R-:W-:Y:S01]  /*4330*/  LOP3.LUT R16, R0, 0x7, RZ, 0xc0, !PT ;  /* 0x0000000700107812 */ /* 0x000fe200078ec0ff */
[----:B------:R-:W3:Y:S01]  /*4340*/  S2UR UR8, SR_CgaCtaId ;  /* 0x00000000000879c3 */ /* 0x000ee20000008800 */
[----:B------:R-:W-:Y:S01]  /*4350*/  IMAD.SHL.U32 R31, R15, 0x4, RZ ;  /* 0x000000040f1f7824 */ /* 0x000fe200078e00ff */
[----:B------:R-:W-:Y:S01]  /*4360*/  UMOV UR4, 0x400 ;  /* 0x0000040000047882 */ /* 0x000fe20000000000 */
[C---:B01----:R-:W-:Y:S02]  /*4370*/  LOP3.LUT R18, R16.reuse, 0x8, RZ, 0xfc, !PT ;  /* 0x0000000810127812 */ /* 0x043fe400078efcff */
[C---:B------:R-:W-:Y:S02]  /*4380*/  LOP3.LUT R19, R16.reuse, 0x18, RZ, 0xfc, !PT ;  /* 0x0000001810137812 */ /* 0x040fe400078efcff */
[C---:B------:R-:W-:Y:S01]  /*4390*/  LOP3.LUT R20, R16.reuse, 0x28, RZ, 0xfc, !PT ;  /* 0x0000002810147812 */ /* 0x040fe200078efcff */
[----:B------:R-:W0:Y:S01]  /*43a0*/  S2UR UR6, SR_CTAID.X ;  /* 0x00000000000679c3 */ /* 0x000e220000002500 */
[----:B--2---:R-:W-:-:S07]  /*43b0*/  ISETP.GE.AND P1, PT, R16, UR7, PT ;  /* 0x0000000710007c0c */ /* 0x004fce000bf26270 */
[----:B------:R-:W1:Y:S01]  /*43c0*/  LDC R29, c[0x0][0x44c] ;  /* 0x00011300ff1d7b82 */ /* 0x000e620000000800 */
        /* <DEDUP_REMOVED lines=8> */
[----:B------:R-:W-:Y:S01]  /*4450*/  ISETP.GT.U32.OR P6, PT, R0, 0x7f, P6 ;  /* 0x0000007f0000780c */ /* 0x000fe200037c4470 */
[----:B------:R-:W-:Y:S01]  /*4460*/  VIADD R23, R31, UR8 ;  /* 0x000000081f177c36 */ /* 0x000fe20008000000 */
[----:B------:R-:W-:Y:S01]  /*4470*/  LOP3.LUT R19, R16, 0x20, RZ, 0xfc, !PT ;  /* 0x0000002010137812 */ /* 0x000fe200078efcff */
[----:B------:R-:W-:Y:S01]  /*4480*/  @!P1 FADD.FTZ R18, -R2, R37 ;  /* 0x0000002502129221 */ /* 0x000fe20000010100 */
[----:B------:R-:W-:Y:S01]  /*4490*/  ISETP.GT.U32.OR P5, PT, R0, 0x7f, P5 ;  /* 0x0000007f0000780c */ /* 0x000fe20002fa4470 */
[----:B0-----:R-:W-:Y:S01]  /*44a0*/  USHF.L.U32 UR6, UR6, 0x4, URZ ;  /* 0x0000000406067899 */ /* 0x001fe200080006ff */
[----:B------:R-:W-:Y:S01]  /*44b0*/  ISETP.GE.AND P4, PT, R19, UR7, PT ;  /* 0x0000000713007c0c */ /* 0x000fe2000bf86270 */
[----:B------:R-:W-:Y:S01]  /*44c0*/  @!P1 FMUL.FTZ R18, R18, 1.4426950216293334961 ;  /* 0x3fb8aa3b12129820 */ /* 0x000fe20000410000 */
[----:B------:R-:W-:Y:S01]  /*44d0*/  @!P0 FADD.FTZ R22, -R2, R36 ;  /* 0x0000002402168221 */ /* 0x000fe20000010100 */
[----:B------:R-:W-:Y:S02]  /*44e0*/  ISETP.GE.AND P3, PT, R20, UR7, PT ;  /* 0x0000000714007c0c */ /* 0x000fe4000bf66270 */
[----:B------:R-:W-:Y:S01]  /*44f0*/  ISETP.GT.U32.OR P4, PT, R0, 0x7f, P4 ;  /* 0x0000007f0000780c */ /* 0x000fe20002784470 */
[----:B------:R-:W-:Y:S01]  /*4500*/  @!P0 FMUL.FTZ R22, R22, 1.4426950216293334961 ;  /* 0x3fb8aa3b16168820 */ /* 0x000fe20000410000 */
[----:B------:R-:W0:Y:S01]  /*4510*/  @!P1 MUFU.EX2 R18, R18 ;  /* 0x0000001200129308 */ /* 0x000e220000000800 */
[----:B------:R-:W-:Y:S01]  /*4520*/  @!P6 FADD.FTZ R21, -R2, R35 ;  /* 0x000000230215e221 */ /* 0x000fe20000010100 */
[----:B------:R-:W-:-:S02]  /*4530*/  LOP3.LUT R19, R16, 0x30, RZ, 0xfc, !PT ;  /* 0x0000003010137812 */ /* 0x000fc400078efcff */
[----:B------:R-:W-:Y:S01]  /*4540*/  @!P5 FADD.FTZ R14, -R2, R14 ;  /* 0x0000000e020ed221 */ /* 0x000fe20000010100 */
[----:B------:R-:W-:Y:S01]  /*4550*/  @!P6 FMUL.FTZ R21, R21, 1.4426950216293334961 ;  /* 0x3fb8aa3b1515e820 */ /* 0x000fe20000410000 */
[----:B------:R-:W-:Y:S01]  /*4560*/  ISETP.GE.AND P2, PT, R19, UR7, PT ;  /* 0x0000000713007c0c */ /* 0x000fe2000bf46270 */
[----:B------:R-:W-:Y:S01]  /*4570*/  IMAD R19, R16, 0x44, R23 ;  /* 0x0000004410137824 */ /* 0x000fe200078e0217 */
[----:B------:R2:W3:Y:S01]  /*4580*/  @!P0 MUFU.EX2 R20, R22 ;  /* 0x0000001600148308 */ /* 0x0004e20000000800 */
[----:B------:R-:W-:Y:S01]  /*4590*/  @!P5 FMUL.FTZ R14, R14, 1.4426950216293334961 ;  /* 0x3fb8aa3b0e0ed820 */ /* 0x000fe20000410000 */
[----:B------:R-:W-:Y:S01]  /*45a0*/  ISETP.GT.U32.OR P3, PT, R0, 0x7f, P3 ;  /* 0x0000007f0000780c */ /* 0x000fe20001f64470 */
[----:B------:R-:W-:Y:S01]  /*45b0*/  @!P4 FADD.FTZ R17, -R2, R17 ;  /* 0x000000110211c221 */ /* 0x000fe20000010100 */
[----:B------:R-:W-:-:S03]  /*45c0*/  ISETP.GT.U32.OR P2, PT, R0, 0x7f, P2 ;  /* 0x0000007f0000780c */ /* 0x000fc60001744470 */
[----:B------:R-:W-:Y:S01]  /*45d0*/  @!P4 FMUL.FTZ R17, R17, 1.4426950216293334961 ;  /* 0x3fb8aa3b1111c820 */ /* 0x000fe20000410000 */
[----:B------:R-:W4:Y:S01]  /*45e0*/  @!P6 MUFU.EX2 R21, R21 ;  /* 0x000000150015e308 */ /* 0x000f220000000800 */
[----:B0-----:R0:W-:Y:S06]  /*45f0*/  @!P1 STS [R19], R18 ;  /* 0x0000001213009388 */ /* 0x0011ec0000000800 */
[----:B------:R-:W-:Y:S01]  /*4600*/  @!P3 FADD.FTZ R12, -R2, R12 ;  /* 0x0000000c020cb221 */ /* 0x000fe20000010100 */
[----:B------:R-:W5:Y:S01]  /*4610*/  @!P5 MUFU.EX2 R14, R14 ;  /* 0x0000000e000ed308 */ /* 0x000f620000000800 */
[----:B--2---:R-:W-:Y:S01]  /*4620*/  LOP3.LUT R22, R16, 0x38, RZ, 0xfc, !PT ;  /* 0x0000003810167812 */ /* 0x004fe200078efcff */
[----:B---3--:R-:W-:Y:S01]  /*4630*/  @!P0 STS [R19+0x220], R20 ;  /* 0x0002201413008388 */ /* 0x008fe20000000800 */
[----:B------:R-:W-:Y:S01]  /*4640*/  @!P3 FMUL.FTZ R12, R12, 1.4426950216293334961 ;  /* 0x3fb8aa3b0c0cb820 */ /* 0x000fe20000410000 */
[----:B------:R-:W-:Y:S01]  /*4650*/  @!P2 FADD.FTZ R13, -R2, R13 ;  /* 0x0000000d020da221 */ /* 0x000fe20000010100 */
[----:B------:R-:W-:-:S02]  /*4660*/  ISETP.GE.AND P1, PT, R22, UR7, PT ;  /* 0x0000000716007c0c */ /* 0x000fc4000bf26270 */
[----:B------:R-:W-:Y:S01]  /*4670*/  LOP3.LUT R22, R16, 0x40, RZ, 0xfc, !PT ;  /* 0x0000004010167812 */ /* 0x000fe200078efcff */
[----:B------:R2:W3:Y:S01]  /*4680*/  @!P4 MUFU.EX2 R24, R17 ;  /* 0x000000110018c308 */ /* 0x0004e20000000800 */
[----:B------:R-:W-:Y:S01]  /*4690*/  ISETP.GT.U32.OR P1, PT, R0, 0x7f, P1 ;  /* 0x0000007f0000780c */ /* 0x000fe20000f24470 */
[----:B----4-:R-:W-:Y:S01]  /*46a0*/  @!P6 STS [R19+0x440], R21 ;  /* 0x000440151300e388 */ /* 0x010fe20000000800 */
[----:B------:R-:W-:Y:S01]  /*46b0*/  ISETP.GE.AND P0, PT, R22, UR7, PT ;  /* 0x0000000716007c0c */ /* 0x000fe2000bf06270 */
[----:B------:R-:W-:-:S03]  /*46c0*/  @!P2 FMUL.FTZ R13, R13, 1.4426950216293334961 ;  /* 0x3fb8aa3b0d0da820 */ /* 0x000fc60000410000 */
[----:B------:R-:W-:Y:S01]  /*46d0*/  ISETP.GT.U32.OR P0, PT, R0, 0x7f, P0 ;  /* 0x0000007f0000780c */ /* 0x000fe20000704470 */
[----:B------:R-:W4:Y:S01]  /*46e0*/  @!P3 MUFU.EX2 R12, R12 ;  /* 0x0000000c000cb308 */ /* 0x000f220000000800 */
[----:B-----5:R5:W-:Y:S01]  /*46f0*/  @!P5 STS [R19+0x660], R14 ;  /* 0x0006600e1300d388 */ /* 0x020be20000000800 */
[----:B0-----:R-:W-:-:S04]  /*4700*/  LOP3.LUT R18, R16, 0x48, RZ, 0xfc, !PT ;  /* 0x0000004810127812 */ /* 0x001fc800078efcff */
[----:B------:R-:W-:Y:S01]  /*4710*/  ISETP.GE.AND P6, PT, R18, UR7, PT ;  /* 0x0000000712007c0c */ /* 0x000fe2000bfc6270 */
[----:B------:R-:W-:Y:S01]  /*4720*/  @!P1 FADD.FTZ R10, -R2, R10 ;  /* 0x0000000a020a9221 */ /* 0x000fe20000010100 */
[----:B------:R0:W1:Y:S01]  /*4730*/  @!P2 MUFU.EX2 R18, R13 ;  /* 0x0000000d0012a308 */ /* 0x0000620000000800 */
[----:B--2---:R-:W-:Y:S01]  /*4740*/  LOP3.LUT R17, R16, 0x50, RZ, 0xfc, !PT ;  /* 0x0000005010117812 */ /* 0x004fe200078efcff */
[----:B---3--:R-:W-:Y:S01]  /*4750*/  @!P4 STS [R19+0x880], R24 ;  /* 0x000880181300c388 */ /* 0x008fe20000000800 */
[----:B------:R-:W-:Y:S01]  /*4760*/  ISETP.GT.U32.OR P6, PT, R0, 0x7f, P6 ;  /* 0x0000007f0000780c */ /* 0x000fe200037c4470 */
[----:B------:R-:W-:Y:S01]  /*4770*/  @!P1 FMUL.FTZ R10, R10, 1.4426950216293334961 ;  /* 0x3fb8aa3b0a0a9820 */ /* 0x000fe20000410000 */
[----:B------:R-:W-:Y:S01]  /*4780*/  ISETP.GE.AND P5, PT, R17, UR7, PT ;  /* 0x0000000711007c0c */ /* 0x000fe2000bfa6270 */
[----:B------:R-:W-:Y:S01]  /*4790*/  @!P0 FADD.FTZ R11, -R2, R11 ;  /* 0x0000000b020b8221 */ /* 0x000fe20000010100 */
[C---:B------:R-:W-:Y:S01]  /*47a0*/  LOP3.LUT R17, R16.reuse, 0x58, RZ, 0xfc, !PT ;  /* 0x0000005810117812 */ /* 0x040fe200078efcff */
[----:B----4-:R2:W-:Y:S02]  /*47b0*/  @!P3 STS [R19+0xaa0], R12 ;  /* 0x000aa00c1300b388 */ /* 0x0105e40000000800 */
[----:B------:R-:W3:Y:S01]  /*47c0*/  @!P1 MUFU.EX2 R10, R10 ;  /* 0x0000000a000a9308 */ /* 0x000ee20000000800 */
[----:B------:R-:W-:Y:S01]  /*47d0*/  ISETP.GE.AND P4, PT, R17, UR7, PT ;  /* 0x0000000711007c0c */ /* 0x000fe2000bf86270 */
[----:B------:R-:W-:Y:S01]  /*47e0*/  @!P0 FMUL.FTZ R17, R11, 1.4426950216293334961 ;  /* 0x3fb8aa3b0b118820 */ /* 0x000fe20000410000 */
[----:B------:R-:W-:-:S02]  /*47f0*/  LOP3.LUT R11, R16, 0x60, RZ, 0xfc, !PT ;  /* 0x00000060100b7812 */ /* 0x000fc400078efcff */
[----:B------:R-:W-:Y:S02]  /*4800*/  ISETP.GT.U32.OR P4, PT, R0, 0x7f, P4 ;  /* 0x0000007f0000780c */ /* 0x000fe40002784470 */
[----:B------:R-:W-:Y:S01]  /*4810*/  ISETP.GE.AND P3, PT, R11, UR7, PT ;  /* 0x000000070b007c0c */ /* 0x000fe2000bf66270 */
[----:B-----5:R-:W-:Y:S01]  /*4820*/  @!P6 FADD.FTZ R14, -R2, R8 ;  /* 0x00000008020ee221 */ /* 0x020fe20000010100 */
[C---:B------:R-:W-:Y:S01]  /*4830*/  LOP3.LUT R11, R16.reuse, 0x70, RZ, 0xfc, !PT ;  /* 0x00000070100b7812 */ /* 0x040fe200078efcff */
[----:B------:R-:W4:Y:S01]  /*4840*/  @!P0 MUFU.EX2 R8, R17 ;  /* 0x0000001100088308 */ /* 0x000f220000000800 */
[----:B0-----:R-:W-:Y:S01]  /*4850*/  LOP3.LUT R13, R16, 0x68, RZ, 0xfc, !PT ;  /* 0x00000068100d7812 */ /* 0x001fe200078efcff */
[----:B-1----:R-:W-:Y:S01]  /*4860*/  @!P2 STS [R19+0xcc0], R18 ;  /* 0x000cc0121300a388 */ /* 0x002fe20000000800 */
[----:B------:R-:W-:Y:S01]  /*4870*/  ISETP.GT.U32.OR P5, PT, R0, 0x7f, P5 ;  /* 0x0000007f0000780c */ /* 0x000fe20002fa4470 */
[----:B------:R-:W-:Y:S01]  /*4880*/  @!P6 FMUL.FTZ R14, R14, 1.4426950216293334961 ;  /* 0x3fb8aa3b0e0ee820 */ /* 0x000fe20000410000 */
[----:B------:R-:W-:Y:S01]  /*4890*/  ISETP.GE.AND P2, PT, R13, UR7, PT ;  /* 0x000000070d007c0c */ /* 0x000fe2000bf46270 */
[----:B------:R-:W-:Y:S01]  /*48a0*/  IMAD.MOV.U32 R13, RZ, RZ, RZ ;  /* 0x000000ffff0d7224 */ /* 0x000fe200078e00ff */
[----:B---3--:R-:W-:Y:S01]  /*48b0*/  @!P1 STS [R19+0xee0], R10 ;  /* 0x000ee00a13009388 */ /* 0x008fe20000000800 */
[----:B------:R-:W-:Y:S01]  /*48c0*/  ISETP.GE.AND P1, PT, R11, UR7, PT ;  /* 0x000000070b007c0c */ /* 0x000fe2000bf26270 */
[----:B------:R-:W-:Y:S01]  /*48d0*/  @!P4 FADD.FTZ R6, -R2, R6 ;  /* 0x000000060206c221 */ /* 0x000fe20000010100 */
[----:B------:R-:W-:Y:S01]  /*48e0*/  LOP3.LUT R11, R16, 0x78, RZ, 0xfc, !PT ;  /* 0x00000078100b7812 */ /* 0x000fe200078efcff */
[----:B------:R-:W0:Y:S01]  /*48f0*/  @!P6 MUFU.EX2 R14, R14 ;  /* 0x0000000e000ee308 */ /* 0x000e220000000800 */
[----:B------:R-:W-:Y:S01]  /*4900*/  ISETP.GT.U32.OR P3, PT, R0, 0x7f, P3 ;  /* 0x0000007f0000780c */ /* 0x000fe20001f64470 */
[----:B------:R-:W-:Y:S01]  /*4910*/  @!P4 FMUL.FTZ R6, R6, 1.4426950216293334961 ;  /* 0x3fb8aa3b0606c820 */ /* 0x000fe20000410000 */
[----:B------:R-:W-:-:S02]  /*4920*/  ISETP.GT.U32.OR P2, PT, R0, 0x7f, P2 ;  /* 0x0000007f0000780c */ /* 0x000fc40001744470 */
[----:B------:R-:W-:Y:S01]  /*4930*/  ISETP.GT.U32.OR P1, PT, R0, 0x7f, P1 ;  /* 0x0000007f0000780c */ /* 0x000fe20000f24470 */
[----:B----4-:R1:W-:Y:S01]  /*4940*/  @!P0 STS [R19+0x1100], R8 ;  /* 0x0011000813008388 */ /* 0x0103e20000000800 */
[----:B------:R-:W-:Y:S01]  /*4950*/  ISETP.GE.AND P0, PT, R11, UR7, PT ;  /* 0x000000070b007c0c */ /* 0x000fe2000bf06270 */
[----:B------:R-:W-:Y:S01]  /*4960*/  @!P5 FADD.FTZ R9, -R2, R9 ;  /* 0x000000090209d221 */ /* 0x000fe20000010100 */
[----:B------:R-:W3:Y:S01]  /*4970*/  @!P4 MUFU.EX2 R6, R6 ;  /* 0x000000060006c308 */ /* 0x000ee20000000800 */
[----:B------:R-:W-:Y:S01]  /*4980*/  IMAD R17, R15, 0x18, R16 ;  /* 0x000000180f117824 */ /* 0x000fe200078e0210 */
[----:B------:R-:W-:Y:S01]  /*4990*/  ISETP.GT.U32.OR P0, PT, R0, 0x7f, P0 ;  /* 0x0000007f0000780c */ /* 0x000fe20000704470 */
[----:B------:R-:W-:Y:S02]  /*49a0*/  @!P5 FMUL.FTZ R9, R9, 1.4426950216293334961 ;  /* 0x3fb8aa3b0909d820 */ /* 0x000fe40000410000 */
[C---:B------:R-:W-:Y:S02]  /*49b0*/  @!P3 FADD.FTZ R7, -R2.reuse, R7 ;  /* 0x000000070207b221 */ /* 0x040fe40000010100 */
[C---:B------:R-:W-:Y:S01]  /*49c0*/  @!P2 FADD.FTZ R0, -R2.reuse, R4 ;  /* 0x000000040200a221 */ /* 0x040fe20000010100 */
[----:B--2---:R-:W2:Y:S01]  /*49d0*/  @!P5 MUFU.EX2 R12, R9 ;  /* 0x00000009000cd308 */ /* 0x004ea20000000800 */
[----:B------:R-:W-:Y:S01]  /*49e0*/  @!P1 FADD.FTZ R5, -R2, R5 ;  /* 0x0000000502059221 */ /* 0x000fe20000010100 */
[----:B------:R-:W-:Y:S01]  /*49f0*/  @!P3 FMUL.FTZ R7, R7, 1.4426950216293334961 ;  /* 0x3fb8aa3b0707b820 */ /* 0x000fe20000410000 */
[----:B------:R-:W-:Y:S01]  /*4a00*/  @!P2 FMUL.FTZ R0, R0, 1.4426950216293334961 ;  /* 0x3fb8aa3b0000a820 */ /* 0x000fe20000410000 */
[----:B0-----:R-:W-:Y:S01]  /*4a10*/  @!P6 STS [R19+0x1320], R14 ;  /* 0x0013200e1300e388 */ /* 0x001fe20000000800 */
[----:B------:R-:W-:-:S02]  /*4a20*/  @!P1 FMUL.FTZ R5, R5, 1.4426950216293334961 ;  /* 0x3fb8aa3b05059820 */ /* 0x000fc40000410000 */
[----:B------:R-:W-:Y:S01]  /*4a30*/  @!P0 FADD.FTZ R2, -R2, R3 ;  /* 0x0000000302028221 */ /* 0x000fe20000010100 */
[----:B------:R-:W0:Y:S01]  /*4a40*/  @!P3 MUFU.EX2 R4, R7 ;  /* 0x000000070004b308 */ /* 0x000e220000000800 */
[----:B---3--:R3:W-:Y:S02]  /*4a50*/  @!P4 STS [R19+0x1760], R6 ;  /* 0x001760061300c388 */ /* 0x0087e40000000800 */
[----:B------:R-:W-:-:S05]  /*4a60*/  @!P0 FMUL.FTZ R2, R2, 1.4426950216293334961 ;  /* 0x3fb8aa3b02028820 */ /* 0x000fca0000410000 */
[----:B-1----:R-:W1:Y:S01]  /*4a70*/  @!P2 MUFU.EX2 R8, R0 ;  /* 0x000000000008a308 */ /* 0x002e620000000800 */
[----:B--2---:R2:W-:Y:S07]  /*4a80*/  @!P5 STS [R19+0x1540], R12 ;  /* 0x0015400c1300d388 */ /* 0x0045ee0000000800 */
[----:B------:R-:W4:Y:S01]  /*4a90*/  @!P1 MUFU.EX2 R18, R5 ;  /* 0x0000000500129308 */ /* 0x000f220000000800 */
[----:B0-----:R0:W-:Y:S07]  /*4aa0*/  @!P3 STS [R19+0x1980], R4 ;  /* 0x001980041300b388 */ /* 0x0011ee0000000800 */
[----:B------:R-:W5:Y:S01]  /*4ab0*/  @!P0 MUFU.EX2 R10, R2 ;  /* 0x00000002000a8308 */ /* 0x000f620000000800 */
[----:B-1----:R1:W-:Y:S01]  /*4ac0*/  @!P2 STS [R19+0x1ba0], R8 ;  /* 0x001ba0081300a388 */ /* 0x0023e20000000800 */
[----:B------:R-:W-:Y:S01]  /*4ad0*/  IMAD.MOV.U32 R0, RZ, RZ, RZ ;  /* 0x000000ffff007224 */ /* 0x000fe200078e00ff */
[----:B---3--:R-:W-:-:S02]  /*4ae0*/  CS2R R6, SRZ ;  /* 0x0000000000067805 */ /* 0x008fc4000001ff00 */
[----:B----4-:R-:W-:Y:S01]  /*4af0*/  @!P1 STS [R19+0x1dc0], R18 ;  /* 0x001dc01213009388 */ /* 0x010fe20000000800 */
[----:B--2---:R-:W-:-:S03]  /*4b00*/  IMAD R12, R29, UR6, RZ ;  /* 0x000000061d0c7c24 */ /* 0x004fc6000f8e02ff */
[----:B-----5:R2:W-:Y:S01]  /*4b10*/  @!P0 STS [R19+0x1fe0], R10 ;  /* 0x001fe00a13008388 */ /* 0x0205e20000000800 */
[----:B------:R-:W-:Y:S01]  /*4b20*/  BAR.SYNC.DEFER_BLOCKING 0x0 ;  /* 0x0000000000007b1d */ /* 0x000fe20000010000 */
[----:B------:R-:W-:Y:S02]  /*4b30*/  LEA R17, P0, R17, R12, 0x2 ;  /* 0x0000000c11117211 */ /* 0x000fe400078010ff */
[----:B------:R-:W-:Y:S02]  /*4b40*/  CS2R R2, SRZ ;  /* 0x0000000000027805 */ /* 0x000fe4000001ff00 */
[----:B0-----:R-:W-:Y:S02]  /*4b50*/  CS2R R4, SRZ ;  /* 0x0000000000047805 */ /* 0x001fe4000001ff00 */
[----:B-1----:R-:W-:Y:S02]  /*4b60*/  CS2R R8, SRZ ;  /* 0x0000000000087805 */ /* 0x002fe4000001ff00 */
[----:B------:R-:W-:-:S02]  /*4b70*/  LEA.HI.X.SX32 R12, R12, RZ, 0x1, P0 ;  /* 0x000000ff0c0c7211 */ /* 0x000fc400000f0eff */
[----:B--2---:R-:W-:Y:S01]  /*4b80*/  CS2R R10, SRZ ;  /* 0x00000000000a7805 */ /* 0x004fe2000001ff00 */
[----:B------:R-:W-:Y:S06]  /*4b90*/  BRA.U !UP0, `(.L_x_252) ;  /* 0x0000000908187547 */ /* 0x000fec000b800000 */
[----:B------:R-:W0:Y:S01]  /*4ba0*/  LDCU.64 UR4, c[0x0][0x3f8] ;  /* 0x00007f00ff0477ac */ /* 0x000e220008000a00 */
[----:B------:R-:W-:Y:S01]  /*4bb0*/  SHF.L.U64.HI R12, R17, 0x2, R12 ;  /* 0x00000002110c7819 */ /* 0x000fe2000001020c */
[----:B------:R-:W-:Y:S01]  /*4bc0*/  IMAD R29, R29, UR20, RZ ;  /* 0x000000141d1d7c24 */ /* 0x000fe2000f8e02ff */
[----:B------:R-:W-:Y:S01]  /*4bd0*/  CS2R R26, SRZ ;  /* 0x00000000001a7805 */ /* 0x000fe2000001ff00 */
[----:B------:R-:W-:Y:S01]  /*4be0*/  UISETP.GE.U32.AND UP1, UPT, UR7, 0x4, UPT ;  /* 0x000000040700788c */ /* 0x000fe2000bf26070 */
[----:B------:R-:W-:Y:S01]  /*4bf0*/  IMAD.MOV.U32 R28, RZ, RZ, RZ ;  /* 0x000000ffff1c7224 */ /* 0x000fe200078e00ff */
[----:B------:R-:W-:Y:S01]  /*4c00*/  CS2R R24, SRZ ;  /* 0x0000000000187805 */ /* 0x000fe2000001ff00 */
[----:B------:R-:W-:Y:S01]  /*4c10*/  IMAD.MOV.U32 R0, RZ, RZ, RZ ;  /* 0x000000ffff007224 */ /* 0x000fe200078e00ff */
[----:B------:R-:W-:Y:S02]  /*4c20*/  CS2R R22, SRZ ;  /* 0x0000000000167805 */ /* 0x000fe4000001ff00 */
[----:B------:R-:W-:-:S02]  /*4c30*/  CS2R R20, SRZ ;  /* 0x0000000000147805 */ /* 0x000fc4000001ff00 */
[----:B------:R-:W-:Y:S01]  /*4c40*/  CS2R R18, SRZ ;  /* 0x0000000000127805 */ /* 0x000fe2000001ff00 */
[----:B------:R-:W-:Y:S01]  /*4c50*/  UIADD3 UR9, UPT, UPT, UR20, -UR6, URZ ;  /* 0x8000000614097290 */ /* 0x000fe2000fffe0ff */
[----:B0-----:R-:W-:Y:S01]  /*4c60*/  LEA R32, P0, R17, UR4, 0x2 ;  /* 0x0000000411207c11 */ /* 0x001fe2000f8010ff */
[----:B------:R-:W-:Y:S01]  /*4c70*/  ULOP3.LUT UR4, UR7, 0x3, URZ, 0xc0, !UPT ;  /* 0x0000000307047892 */ /* 0x000fe2000f8ec0ff */
[----:B------:R-:W-:Y:S02]  /*4c80*/  CS2R R16, SRZ ;  /* 0x0000000000107805 */ /* 0x000fe4000001ff00 */
[----:B------:R-:W-:Y:S01]  /*4c90*/  IADD3.X R33, PT, PT, R12, UR5, RZ, P0, !PT ;  /* 0x000000050c217c10 */ /* 0x000fe200087fe4ff */
[----:B------:R-:W-:Y:S01]  /*4ca0*/  UISETP.NE.AND UP0, UPT, UR4, URZ, UPT ;  /* 0x000000ff0400728c */ /* 0x000fe2000bf05270 */
[----:B------:R-:W-:Y:S10]  /*4cb0*/  BRA.U !UP1, `(.L_x_253) ;  /* 0x0000000509587547 */ /* 0x000ff4000b800000 */
[----:B------:R-:W-:Y:S01]  /*4cc0*/  ULOP3.LUT UR7, UR7, 0x7ffffffc, URZ, 0xc0, !UPT ;  /* 0x7ffffffc07077892 */ /* 0x000fe2000f8ec0ff */
[----:B------:R-:W-:Y:S01]  /*4cd0*/  IMAD.U32 R14, RZ, RZ, UR8 ;  /* 0x00000008ff0e7e24 */ /* 0x000fe2000f8e00ff */
[----:B------:R-:W-:Y:S01]  /*4ce0*/  ISETP.GE.AND P1, PT, R15, UR9, PT ;  /* 0x000000090f007c0c */ /* 0x000fe2000bf26270 */
[----:B------:R-:W-:Y:S01]  /*4cf0*/  IMAD.MOV.U32 R0, RZ, RZ, RZ ;  /* 0x000000ffff007224 */ /* 0x000fe200078e00ff */
[----:B------:R-:W-:Y:S02]  /*4d00*/  CS2R R2, SRZ ;  /* 0x0000000000027805 */ /* 0x000fe4000001ff00 */
[----:B------:R-:W-:Y:S02]  /*4d10*/  CS2R R4, SRZ ;  /* 0x0000000000047805 */ /* 0x000fe4000001ff00 */
[----:B------:R-:W-:Y:S02]  /*4d20*/  CS2R R6, SRZ ;  /* 0x0000000000067805 */ /* 0x000fe4000001ff00 */
[----:B------:R-:W-:-:S02]  /*4d30*/  CS2R R8, SRZ ;  /* 0x0000000000087805 */ /* 0x000fc4000001ff00 */
[----:B------:R-:W-:Y:S01]  /*4d40*/  CS2R R10, SRZ ;  /* 0x00000000000a7805 */ /* 0x000fe2000001ff00 */
[----:B------:R-:W-:Y:S01]  /*4d50*/  IMAD.MOV.U32 R13, RZ, RZ, RZ ;  /* 0x000000ffff0d7224 */ /* 0x000fe200078e00ff */
[----:B------:R-:W-:Y:S01]  /*4d60*/  IADD3 R14, PT, PT, R31, 0x88, R14 ;  /* 0x000000881f0e7810 */ /* 0x000fe20007ffe00e */
[----:B------:R-:W-:Y:S01]  /*4d70*/  IMAD.U32 R28, RZ, RZ, UR7 ;  /* 0x00000007ff1c7e24 */ /* 0x000fe2000f8e00ff */
[----:B------:R-:W-:-:S12]  /*4d80*/  UIADD3 UR5, UPT, UPT, -UR7, URZ, URZ ;  /* 0x000000ff07057290 */ /* 0x000fd8000fffe1ff */
.L_x_254:
[----:B------:R-:W2:Y:S01]  /*4d90*/  @!P1 LDG.E.128 R16, desc[UR10][R32.64] ;  /* 0x0000000a20109981 */ /* 0x000ea2000c1e1d00 */
[C-C-:B------:R-:W-:Y:S01]  /*4da0*/  @!P1 IMAD.WIDE R34, R29.reuse, 0x4, R32.reuse ;  /* 0x000000041d229825 */ /* 0x140fe200078e0220 */
[----:B------:R-:W-:Y:S02]  /*4db0*/  UIADD3 UR5, UPT, UPT, UR5, 0x4, URZ ;  /* 0x0000000405057890 */ /* 0x000fe4000fffe0ff */
[----:B------:R-:W2:Y:S01]  /*4dc0*/  LDS R12, [R14+-0x88] ;  /* 0xffff78000e0c7984 */ /* 0x000ea20000000800 */
[C---:B------:R-:W-:Y:S01]  /*4dd0*/  @!P1 IMAD.WIDE R36, R29.reuse, 0x8, R32 ;  /* 0x000000081d249825 */ /* 0x040fe200078e0220 */
[----:B------:R-:W-:Y:S02]  /*4de0*/  UISETP.NE.AND UP1, UPT, UR5, URZ, UPT ;  /* 0x000000ff0500728c */ /* 0x000fe4000bf25270 */
[----:B------:R-:W3:Y:S04]  /*4df0*/  @!P1 LDG.E.128 R20, desc[UR10][R32.64+0x80] ;  /* 0x0000800a20149981 */ /* 0x000ee8000c1e1d00 */
[----:B------:R-:W4:Y:S01]  /*4e00*/  @!P1 LDG.E.128 R24, desc[UR10][R32.64+0x100] ;  /* 0x0001000a20189981 */ /* 0x000f22000c1e1d00 */
[C---:B--2---:R-:W-:Y:S01]  /*4e10*/  FFMA.FTZ R13, R12.reuse, R16, R13 ;  /* 0x000000100c0d7223 */ /* 0x044fe2000001000d */
[C---:B------:R-:W-:Y:S01]  /*4e20*/  FFMA.FTZ R10, R12.reuse, R17, R10 ;  /* 0x000000110c0a7223 */ /* 0x040fe2000001000a */
[C---:B------:R-:W-:Y:S01]  /*4e30*/  FFMA.FTZ R11, R12.reuse, R18, R11 ;  /* 0x000000120c0b7223 */ /* 0x040fe2000001000b */
[C---:B------:R-:W-:Y:S02]  /*4e40*/  FFMA.FTZ R8, R12.reuse, R19, R8 ;  /* 0x000000130c087223 */ /* 0x040fe40000010008 */
[----:B------:R-:W2:Y:S01]  /*4e50*/  @!P1 LDG.E.128 R16, desc[UR10][R34.64] ;  /* 0x0000000a22109981 */ /* 0x000ea2000c1e1d00 */
[C---:B---3--:R-:W-:Y:S01]  /*4e60*/  FFMA.FTZ R9, R12.reuse, R20, R9 ;  /* 0x000000140c097223 */ /* 0x048fe20000010009 */
[C---:B------:R-:W-:Y:S01]  /*4e70*/  FFMA.FTZ R6, R12.reuse, R21, R6 ;  /* 0x000000150c067223 */ /* 0x040fe20000010006 */
[C---:B------:R-:W-:Y:S01]  /*4e80*/  FFMA.FTZ R7, R12.reuse, R22, R7 ;  /* 0x000000160c077223 */ /* 0x040fe20000010007 */
[C---:B------:R-:W-:Y:S01]  /*4e90*/  FFMA.FTZ R4, R12.reuse, R23, R4 ;  /* 0x000000170c047223 */ /* 0x040fe20000010004 */
[C---:B----4-:R-:W-:Y:S01]  /*4ea0*/  FFMA.FTZ R5, R12.reuse, R24, R5 ;  /* 0x000000180c057223 */ /* 0x050fe20000010005 */
[----:B------:R-:W3:Y:S01]  /*4eb0*/  @!P1 LDG.E.128 R20, desc[UR10][R34.64+0x80] ;  /* 0x0000800a22149981 */ /* 0x000ee2000c1e1d00 */
[C---:B------:R-:W-:Y:S01]  /*4ec0*/  FFMA.FTZ R2, R12.reuse, R25, R2 ;  /* 0x000000190c027223 */ /* 0x040fe20000010002 */
[C---:B------:R-:W-:Y:S01]  /*4ed0*/  FFMA.FTZ R3, R12.reuse, R26, R3 ;  /* 0x0000001a0c037223 */ /* 0x040fe20000010003 */
[----:B------:R-:W-:Y:S02]  /*4ee0*/  FFMA.FTZ R0, R12, R27, R0 ;  /* 0x0000001b0c007223 */ /* 0x000fe40000010000 */
[----:B------:R-:W2:Y:S04]  /*4ef0*/  LDS R12, [R14+-0x44] ;  /* 0xffffbc000e0c7984 */ /* 0x000ea80000000800 */
[----:B------:R0:W4:Y:S02]  /*4f00*/  @!P1 LDG.E.128 R24, desc[UR10][R34.64+0x100] ;  /* 0x0001000a22189981 */ /* 0x000124000c1e1d00 */
[C---:B0-----:R-:W-:Y:S01]  /*4f10*/  @!P1 IMAD.WIDE R34, R29.reuse, 0xc, R32 ;  /* 0x0000000c1d229825 */ /* 0x041fe200078e0220 */
[C---:B------:R-:W-:Y:S04]  /*4f20*/  LEA R32, P0, R29.reuse, R32, 0x4 ;  /* 0x000000201d207211 */ /* 0x040fe800078020ff */
[----:B------:R-:W-:Y:S01]  /*4f30*/  LEA.HI.X.SX32 R33, R29, R33, 0x4, P0 ;  /* 0x000000211d217211 */ /* 0x000fe200000f26ff */
        /* <DEDUP_REMOVED lines=8> */
[C---:B------:R-:W-:Y:S02]  /*4fc0*/  FFMA.FTZ R4, R12.reuse, R23, R4 ;  /* 0x000000170c047223 */ /* 0x040fe40000010004 */
[----:B------:R-:W3:Y:S01]  /*4fd0*/  @!P1 LDG.E.128 R20, desc[UR10][R36.64+0x80] ;  /* 0x0000800a24149981 */ /* 0x000ee2000c1e1d00 */
[C---:B----4-:R-:W-:Y:S01]  /*4fe0*/  FFMA.FTZ R5, R12.reuse, R24, R5 ;  /* 0x000000180c057223 */ /* 0x050fe20000010005 */
[C---:B------:R-:W-:Y:S01]  /*4ff0*/  FFMA.FTZ R2, R12.reuse, R25, R2 ;  /* 0x000000190c027223 */ /* 0x040fe20000010002 */
[C---:B------:R-:W-:Y:S01]  /*5000*/  FFMA.FTZ R3, R12.reuse, R26, R3 ;  /* 0x0000001a0c037223 */ /* 0x040fe20000010003 */
[----:B------:R-:W-:Y:S02]  /*5010*/  FFMA.FTZ R0, R12, R27, R0 ;  /* 0x0000001b0c007223 */ /* 0x000fe40000010000 */
[----:B------:R-:W4:Y:S04]  /*5020*/  @!P1 LDG.E.128 R24, desc[UR10][R36.64+0x100] ;  /* 0x0001000a24189981 */ /* 0x000f28000c1e1d00 */
[----:B------:R-:W2:Y:S02]  /*5030*/  LDS R12, [R14] ;  /* 0x000000000e0c7984 */ /* 0x000ea40000000800 */
        /* <DEDUP_REMOVED lines=15> */
[----:B------:R0:W2:Y:S02]  /*5130*/  LDS R12, [R14+0x44] ;  /* 0x000044000e0c7984 */ /* 0x0000a40000000800 */
[----:B0-----:R-:W-:Y:S01]  /*5140*/  IADD3 R14, PT, PT, R14, 0x110, RZ ;  /* 0x000001100e0e7810 */ /* 0x001fe20007ffe0ff */
[C---:B--2---:R-:W-:Y:S01]  /*5150*/  FFMA.FTZ R13, R12.reuse, R16, R13 ;  /* 0x000000100c0d7223 */ /* 0x044fe2000001000d */
[C---:B------:R-:W-:Y:S01]  /*5160*/  FFMA.FTZ R10, R12.reuse, R17, R10 ;  /* 0x000000110c0a7223 */ /* 0x040fe2000001000a */
[C---:B------:R-:W-:Y:S01]  /*5170*/  FFMA.FTZ R11, R12.reuse, R18, R11 ;  /* 0x000000120c0b7223 */ /* 0x040fe2000001000b */
[C---:B------:R-:W-:Y:S01]  /*5180*/  FFMA.FTZ R8, R12.reuse, R19, R8 ;  /* 0x000000130c087223 */ /* 0x040fe20000010008 */
[C---:B---3--:R-:W-:Y:S01]  /*5190*/  FFMA.FTZ R9, R12.reuse, R20, R9 ;  /* 0x000000140c097223 */ /* 0x048fe20000010009 */
[C---:B------:R-:W-:Y:S01]  /*51a0*/  FFMA.FTZ R6, R12.reuse, R21, R6 ;  /* 0x000000150c067223 */ /* 0x040fe20000010006 */
[C---:B------:R-:W-:Y:S01]  /*51b0*/  FFMA.FTZ R7, R12.reuse, R22, R7 ;  /* 0x000000160c077223 */ /* 0x040fe20000010007 */
[C---:B------:R-:W-:Y:S01]  /*51c0*/  FFMA.FTZ R4, R12.reuse, R23, R4 ;  /* 0x000000170c047223 */ /* 0x040fe20000010004 */
[C---:B----4-:R-:W-:Y:S01]  /*51d0*/  FFMA.FTZ R5, R12.reuse, R24, R5 ;  /* 0x000000180c057223 */ /* 0x050fe20000010005 */
[C---:B------:R-:W-:Y:S01]  /*51e0*/  FFMA.FTZ R2, R12.reuse, R25, R2 ;  /* 0x000000190c027223 */ /* 0x040fe20000010002 */
[C---:B------:R-:W-:Y:S01]  /*51f0*/  FFMA.FTZ R3, R12.reuse, R26, R3 ;  /* 0x0000001a0c037223 */ /* 0x040fe20000010003 */
[----:B------:R-:W-:Y:S01]  /*5200*/  FFMA.FTZ R0, R12, R27, R0 ;  /* 0x0000001b0c007223 */ /* 0x000fe20000010000 */
[----:B------:R-:W-:Y:S09]  /*5210*/  BRA.U UP1, `(.L_x_254) ;  /* 0xfffffff901dc7547 */ /* 0x000ff2000b83ffff */
.L_x_253:
[----:B------:R-:W-:Y:S05]  /*5220*/  BRA.U !UP0, `(.L_x_252) ;  /* 0x0000000108747547 */ /* 0x000fea000b800000 */
[----:B------:R-:W-:Y:S01]  /*5230*/  IMAD R28, R28, 0x44, R31 ;  /* 0x000000441c1c7824 */ /* 0x000fe200078e021f */
[----:B------:R-:W-:Y:S01]  /*5240*/  IADD3 R32, P1, PT, R32, 0x100, RZ ;  /* 0x0000010020207810 */ /* 0x000fe20007f3e0ff */
[----:B------:R-:W-:Y:S01]  /*5250*/  IMAD.WIDE R30, R29, 0x4, RZ ;  /* 0x000000041d1e7825 */ /* 0x000fe200078e02ff */
[----:B------:R-:W-:Y:S01]  /*5260*/  ISETP.GE.AND P0, PT, R15, UR9, PT ;  /* 0x000000090f007c0c */ /* 0x000fe2000bf06270 */
[----:B------:R-:W-:Y:S01]  /*5270*/  UIADD3 UR4, UPT, UPT, -UR4, URZ, URZ ;  /* 0x000000ff04047290 */ /* 0x000fe2000fffe1ff */
[----:B------:R-:W-:Y:S02]  /*5280*/  IADD3 R14, PT, PT, R28, UR8, RZ ;  /* 0x000000081c0e7c10 */ /* 0x000fe4000fffe0ff */
[----:B------:R-:W-:-:S09]  /*5290*/  IADD3.X R33, PT, PT, RZ, R33, RZ, P1, !PT ;  /* 0x00000021ff217210 */ /* 0x000fd20000ffe4ff */
.L_x_255:
[----:B------:R-:W2:Y:S01]  /*52a0*/  @!P0 LDG.E.128 R16, desc[UR10][R32.64+-0x100] ;  /* 0xffff000a20108981 */ /* 0x000ea2000c1e1d00 */
[----:B------:R-:W-:Y:S03]  /*52b0*/  UIADD3 UR4, UPT, UPT, UR4, 0x1, URZ ;  /* 0x0000000104047890 */ /* 0x000fe6000fffe0ff */
[----:B------:R-:W3:Y:S01]  /*52c0*/  @!P0 LDG.E.128 R20, desc[UR10][R32.64+-0x80] ;  /* 0xffff800a20148981 */ /* 0x000ee2000c1e1d00 */
[----:B------:R-:W-:Y:S03]  /*52d0*/  UISETP.NE.AND UP0, UPT, UR4, URZ, UPT ;  /* 0x000000ff0400728c */ /* 0x000fe6000bf05270 */
[----:B------:R0:W4:Y:S04]  /*52e0*/  @!P0 LDG.E.128 R24, desc[UR10][R32.64] ;  /* 0x0000000a20188981 */ /* 0x000128000c1e1d00 */
[----:B------:R1:W2:Y:S01]  /*52f0*/  LDS R12, [R14] ;  /* 0x000000000e0c7984 */ /* 0x0002a20000000800 */
[----:B0-----:R-:W-:Y:S02]  /*5300*/  IADD3 R32, P1, PT, R30, R32, RZ ;  /* 0x000000201e207210 */ /* 0x001fe40007f3e0ff */
[----:B-1----:R-:W-:Y:S02]  /*5310*/  IADD3 R14, PT, PT, R14, 0x44, RZ ;  /* 0x000000440e0e7810 */ /* 0x002fe40007ffe0ff */
[----:B------:R-:W-:Y:S01]  /*5320*/  IADD3.X R33, PT, PT, R31, R33, RZ, P1, !PT ;  /* 0x000000211f217210 */ /* 0x000fe20000ffe4ff */
        /* <DEDUP_REMOVED lines=13> */
.L_x_252:
[----:B------:R-:W-:-:S04]  /*5400*/  IADD3 R17, PT, PT, R15, UR6, RZ ;  /* 0x000000060f117c10 */ /* 0x000fc8000fffe0ff */
[----:B------:R-:W-:-:S13]  /*5410*/  ISETP.GE.AND P0, PT, R17, UR20, PT ;  /* 0x0000001411007c0c */ /* 0x000fda000bf06270 */
[----:B------:R-:W-:Y:S05]  /*5420*/  @P0 EXIT ;  /* 0x000000000000094d */ /* 0x000fea0003800000 */
[----:B------:R-:W-:Y:S01]  /*5430*/  IABS R18, UR21 ;  /* 0x0000001500127c13 */ /* 0x000fe20008000000 */
[----:B------:R-:W0:Y:S01]  /*5440*/  LDC R16, c[0x0][0x434] ;  /* 0x00010d00ff107b82 */ /* 0x000e220000000800 */
[----:B------:R-:W-:Y:S01]  /*5450*/  IABS R20, R17 ;  /* 0x0000001100147213 */ /* 0x000fe20000000000 */
[----:B------:R-:W1:Y:S01]  /*5460*/  LDCU.128 UR4, c[0x0][0x400] ;  /* 0x00008000ff0477ac */ /* 0x000e620008000c00 */
[----:B------:R-:W2:Y:S01]  /*5470*/  I2F.RP R15, R18 ;  /* 0x00000012000f7306 */ /* 0x000ea20000209400 */
[----:B------:R-:W-:Y:S01]  /*5480*/  IABS R14, UR21 ;  /* 0x00000015000e7c13 */ /* 0x000fe20008000000 */
[----:B------:R-:W3:Y:S01]  /*5490*/  LDCU.64 UR8, c[0x0][0x410] ;  /* 0x00008200ff0877ac */ /* 0x000ee20008000a00 */
[----:B------:R-:W-:Y:S02]  /*54a0*/  F2FP.F16.F32.PACK_AB R10, R10, R13 ;  /* 0x0000000d0a0a723e */ /* 0x000fe400000000ff */
[----:B------:R-:W-:Y:S02]  /*54b0*/  IADD3 R14, PT, PT, RZ, -R14, RZ ;  /* 0x8000000eff0e7210 */ /* 0x000fe40007ffe0ff */
[----:B------:R-:W-:-:S02]  /*54c0*/  F2FP.F16.F32.PACK_AB R11, R8, R11 ;  /* 0x0000000b080b723e */ /* 0x000fc400000000ff */
[----:B------:R-:W-:Y:S02]  /*54d0*/  F2FP.F16.F32.PACK_AB R6, R6, R9 ;  /* 0x000000090606723e */ /* 0x000fe400000000ff */
[----:B------:R-:W-:Y:S02]  /*54e0*/  F2FP.F16.F32.PACK_AB R7, R4, R7 ;  /* 0x000000070407723e */ /* 0x000fe400000000ff */
[----:B------:R-:W-:Y:S01]  /*54f0*/  F2FP.F16.F32.PACK_AB R2, R2, R5 ;  /* 0x000000050202723e */ /* 0x000fe200000000ff */
[----:B--2---:R-:W2:Y:S01]  /*5500*/  MUFU.RCP R22, R15 ;  /* 0x0000000f00167308 */ /* 0x004ea20000001000 */
[----:B------:R-:W-:Y:S01]  /*5510*/  F2FP.F16.F32.PACK_AB R3, R0, R3 ;  /* 0x000000030003723e */ /* 0x000fe200000000ff */
[----:B--2---:R-:W-:Y:S01]  /*5520*/  VIADD R22, R22, 0xffffffe ;  /* 0x0ffffffe16167836 */ /* 0x004fe20000000000 */
        /* <DEDUP_REMOVED lines=14> */
[----:B0-----:R-:W-:Y:S01]  /*5610*/  IADD3 R22, PT, PT, R12, 0xffffffe, RZ ;  /* 0x0ffffffe0c167810 */ /* 0x001fe20007ffe0ff */
[----:B------:R-:W-:Y:S01]  /*5620*/  @!P1 VIADD R19, R19, 0x1 ;  /* 0x0000000113139836 */ /* 0x000fe20000000000 */
[----:B------:R-:W-:Y:S02]  /*5630*/  ISETP.NE.AND P1, PT, RZ, UR21, PT ;  /* 0x00000015ff007c0c */ /* 0x000fe4000bf25270 */
[----:B------:R-:W-:Y:S01]  /*5640*/  ISETP.GE.U32.AND P2, PT, R21, R18, PT ;  /* 0x000000121500720c */ /* 0x000fe20003f46070 */
[----:B------:R-:W0:-:S12]  /*5650*/  F2I.FTZ.U32.TRUNC.NTZ R23, R22 ;  /* 0x0000001600177305 */ /* 0x000e18000021f000 */
[----:B------:R-:W-:Y:S01]  /*5660*/  @P2 VIADD R19, R19, 0x1 ;  /* 0x0000000113132836 */ /* 0x000fe20000000000 */
[----:B0-----:R-:W-:-:S03]  /*5670*/  IADD3 R14, PT, PT, RZ, -R23, RZ ;  /* 0x80000017ff0e7210 */ /* 0x001fc60007ffe0ff */
[----:B------:R-:W-:Y:S01]  /*5680*/  @!P0 IMAD.MOV R19, RZ, RZ, -R19 ;  /* 0x000000ffff138224 */ /* 0x000fe200078e0a13 */
[----:B------:R-:W-:Y:S01]  /*5690*/  @!P1 LOP3.LUT R19, RZ, UR21, RZ, 0x33, !PT ;  /* 0x00000015ff139c12 */ /* 0x000fe2000f8e33ff */
[----:B------:R-:W-:Y:S02]  /*56a0*/  IMAD.MOV.U32 R22, RZ, RZ, RZ ;  /* 0x000000ffff167224 */ /* 0x000fe400078e00ff */
[----:B------:R-:W-:Y:S02]  /*56b0*/  IMAD R14, R14, R15, RZ ;  /* 0x0000000f0e0e7224 */ /* 0x000fe400078e02ff */
[----:B------:R-:W-:Y:S02]  /*56c0*/  IMAD R18, R19, UR21, RZ ;  /* 0x0000001513127c24 */ /* 0x000fe4000f8e02ff */
[----:B------:R-:W-:-:S04]  /*56d0*/  IMAD.HI.U32 R14, R23, R14, R22 ;  /* 0x0000000e170e7227 */ /* 0x000fc800078e0016 */
[----:B------:R-:W-:Y:S02]  /*56e0*/  IMAD.IADD R21, R17, 0x1, -R18 ;  /* 0x0000000111157824 */ /* 0x000fe400078e0a12 */
[----:B-1----:R-:W-:-:S03]  /*56f0*/  IMAD.WIDE.U32 R22, R19, UR4, RZ ;  /* 0x0000000413167c25 */ /* 0x002fc6000f8e00ff */
        /* <DEDUP_REMOVED lines=22> */
[----:B---3--:R-:W-:-:S03]  /*5860*/  IMAD.WIDE.U32 R22, R20, UR8, R22 ;  /* 0x0000000814167c25 */ /* 0x008fc6000f8e0016 */
[----:B------:R-:W-:Y:S01]  /*5870*/  IADD3 R16, PT, PT, R17, -R16, RZ ;  /* 0x8000001011107210 */ /* 0x000fe20007ffe0ff */
[----:B------:R-:W-:-:S03]  /*5880*/  IMAD R15, R15, UR8, RZ ;  /* 0x000000080f0f7c24 */ /* 0x000fc6000f8e02ff */
[----:B------:R-:W-:Y:S01]  /*5890*/  SHF.R.S32.HI R14, RZ, 0x1f, R16 ;  /* 0x0000001fff0e7819 */ /* 0x000fe20000011410 */
[----:B------:R-:W-:Y:S02]  /*58a0*/  IMAD R15, R20, UR9, R15 ;  /* 0x00000009140f7c24 */ /* 0x000fe4000f8e020f */
[----:B-1----:R-:W-:Y:S02]  /*58b0*/  IMAD.SHL.U32 R12, R12, 0x4, RZ ;  /* 0x000000040c0c7824 */ /* 0x002fe400078e00ff */
[----:B------:R-:W-:Y:S02]  /*58c0*/  IMAD.IADD R23, R23, 0x1, R15 ;  /* 0x0000000117177824 */ /* 0x000fe400078e020f */
[----:B------:R-:W-:Y:S01]  /*58d0*/  IMAD R15, R14, UR6, RZ ;  /* 0x000000060e0f7c24 */ /* 0x000fe2000f8e02ff */
[----:B------:R-:W-:Y:S01]  /*58e0*/  LOP3.LUT R17, R12, 0x1c, RZ, 0xc0, !PT ;  /* 0x0000001c0c117812 */ /* 0x000fe200078ec0ff */
[----:B------:R-:W-:-:S04]  /*58f0*/  IMAD.WIDE.U32 R22, R16, UR6, R22 ;  /* 0x0000000610167c25 */ /* 0x000fc8000f8e0016 */
[----:B------:R-:W-:Y:S01]  /*5900*/  IMAD R19, R16, UR7, R15 ;  /* 0x0000000710137c24 */ /* 0x000fe2000f8e020f */
[----:B------:R-:W-:-:S04]  /*5910*/  IADD3 R15, P0, PT, R17, R22, RZ ;  /* 0x00000016110f7210 */ /* 0x000fc80007f1e0ff */
[----:B------:R-:W-:Y:S02]  /*5920*/  IADD3.X R14, PT, PT, R23, R19, RZ, P0, !PT ;  /* 0x00000013170e7210 */ /* 0x000fe400007fe4ff */
[----:B0-----:R-:W-:-:S04]  /*5930*/  LEA R12, P0, R15, UR4, 0x1 ;  /* 0x000000040f0c7c11 */ /* 0x001fc8000f8008ff */
[----:B------:R-:W-:-:S05]  /*5940*/  LEA.HI.X R13, R15, UR5, R14, 0x1, P0 ;  /* 0x000000050f0d7c11 */ /* 0x000fca00080f0c0e */
[----:B------:R-:W-:Y:S04]  /*5950*/  STG.E.64 desc[UR10][R12.64], R10 ;  /* 0x0000000a0c007986 */ /* 0x000fe8000c101b0a */
[----:B------:R-:W-:Y:S04]  /*5960*/  STG.E.64 desc[UR10][R12.64+0x40], R6 ;  /* 0x000040060c007986 */ /* 0x000fe8000c101b0a */
[----:B------:R-:W-:Y:S01]  /*5970*/  STG.E.64 desc[UR10][R12.64+0x80], R2 ;  /* 0x000080020c007986 */ /* 0x000fe2000c101b0a */
[----:B------:R-:W-:Y:S05]  /*5980*/  EXIT ;  /* 0x000000000000794d */ /* 0x000fea0003800000 */
        .weak           $__internal_7_$__cuda_sm20_div_s64
        .type           $__internal_7_$__cuda_sm20_div_s64,@function
        .size           $__internal_7_$__cuda_sm20_div_s64,(.L_x_11617 - $__internal_7_$__cuda_sm20_div_s64)
$__internal_7_$__cuda_sm20_div_s64:
        /* <DEDUP_REMOVED lines=17> */
[----:B------:R-:W-:-:S04]  /*5aa0*/  IMAD.HI.U32 R26, R49, R16, RZ ;  /* 0x00000010311a7227 */ /* 0x000fc800078e00ff */
[----:B------:R-:W-:-:S04]  /*5ab0*/  IMAD.HI.U32 R27, P1, R49, R27, R50 ;  /* 0x0000001b311b7227 */ /* 0x000fc80007820032 */
        /* <DEDUP_REMOVED lines=9> */
[----:B------:R-:W-:-:S03]  /*5b50*/  IMAD.HI.U32 R48, R49, R26, RZ ;  /* 0x0000001a31307227 */ /* 0x000fc600078e00ff */
[----:B------:R-:W-:-:S05]  /*5b60*/  IADD3.X R16, PT, PT, RZ, ~R16, RZ, P0, !PT ;  /* 0x80000010ff107210 */ /* 0x000fca00007fe4ff */
[----:B------:R-:W-:-:S04]  /*5b70*/  IMAD.WIDE.U32 R48, P0, R49, R16, R48 ;  /* 0x0000001031307225 */ /* 0x000fc80007800030 */
[----:B------:R-:W-:-:S04]  /*5b80*/  IMAD.HI.U32 R34, R27, R16, RZ ;  /* 0x000000101b227227 */ /* 0x000fc800078e00ff */
[----:B------:R-:W-:-:S04]  /*5b90*/  IMAD.HI.U32 R26, P3, R27, R26, R48 ;  /* 0x0000001a1b1a7227 */ /* 0x000fc80007860030 */
[----:B------:R-:W-:Y:S01]  /*5ba0*/  IMAD.X R41, R34, 0x1, R27, P0 ;  /* 0x0000000122297824 */ /* 0x000fe200000e061b */
[----:B------:R-:W-:Y:S01]  /*5bb0*/  IADD3 R33, P0, PT, RZ, -R40, RZ ;  /* 0x80000028ff217210 */ /* 0x000fe20007f1e0ff */
[----:B------:R-:W-:Y:S02]  /*5bc0*/  IMAD R27, R27, R16, RZ ;  /* 0x000000101b1b7224 */ /* 0x000fe400078e02ff */
[----:B------:R-:W-:Y:S01]  /*5bd0*/  IMAD.MOV.U32 R49, RZ, RZ, RZ ;  /* 0x000000ffff317224 */ /* 0x000fe200078e00ff */
[----:B------:R-:W-:Y:S02]  /*5be0*/  SEL R16, R33, R40, !P1 ;  /* 0x0000002821107207 */ /* 0x000fe40004800000 */
[----:B------:R-:W-:Y:S01]  /*5bf0*/  IADD3 R27, P2, PT, R27, R26, RZ ;  /* 0x0000001a1b1b7210 */ /* 0x000fe20007f5e0ff */
[----:B------:R-:W-:-:S03]  /*5c00*/  IMAD.X R26, RZ, RZ, ~R31, P0 ;  /* 0x000000ffff1a7224 */ /* 0x000fc600000e0e1f */
[----:B------:R-:W-:Y:S01]  /*5c10*/  IADD3.X R41, PT, PT, RZ, RZ, R41, P2, P3 ;  /* 0x000000ffff297210 */ /* 0x000fe200017e6429 */
[----:B------:R-:W-:Y:S01]  /*5c20*/  IMAD.HI.U32 R48, R27, R16, RZ ;  /* 0x000000101b307227 */ /* 0x000fe200078e00ff */
[----:B------:R-:W-:-:S05]  /*5c30*/  SEL R26, R26, R31, !P1 ;  /* 0x0000001f1a1a7207 */ /* 0x000fca0004800000 */
[----:B------:R-:W-:-:S04]  /*5c40*/  IMAD.WIDE.U32 R48, R27, R26, R48 ;  /* 0x0000001a1b307225 */ /* 0x000fc800078e0030 */
[C---:B------:R-:W-:Y:S02]  /*5c50*/  IMAD R34, R41.reuse, R26, RZ ;  /* 0x0000001a29227224 */ /* 0x040fe400078e02ff */
[----:B------:R-:W-:-:S05]  /*5c60*/  IMAD.HI.U32 R27, P2, R41, R16, R48 ;  /* 0x00000010291b7227 */ /* 0x000fca0007840030 */
[----:B------:R-:W-:-:S05]  /*5c70*/  IADD3 R34, P1, PT, R34, R27, RZ ;  /* 0x0000001b22227210 */ /* 0x000fca0007f3e0ff */
[----:B------:R-:W-:-:S04]  /*5c80*/  IMAD.WIDE.U32 R48, R34, R38, RZ ;  /* 0x0000002622307225 */ /* 0x000fc800078e00ff */
[----:B------:R-:W-:Y:S01]  /*5c90*/  IMAD R33, R34, R39, R49 ;  /* 0x0000002722217224 */ /* 0x000fe200078e0231 */
[----:B------:R-:W-:Y:S01]  /*5ca0*/  IADD3 R27, P0, PT, -R48, R16, RZ ;  /* 0x00000010301b7210 */ /* 0x000fe20007f1e1ff */
[----:B------:R-:W-:-:S04]  /*5cb0*/  IMAD.HI.U32 R16, R41, R26, RZ ;  /* 0x0000001a29107227 */ /* 0x000fc800078e00ff */
[----:B------:R-:W-:Y:S01]  /*5cc0*/  IMAD.X R16, RZ, RZ, R16, P2 ;  /* 0x000000ffff107224 */ /* 0x000fe200010e0610 */
[----:B------:R-:W-:-:S04]  /*5cd0*/  ISETP.GE.U32.AND P2, PT, R27, R38, PT ;  /* 0x000000261b00720c */ /* 0x000fc80003f46070 */
[----:B------:R-:W-:-:S05]  /*5ce0*/  IADD3.X R16, PT, PT, RZ, R16, RZ, P1, !PT ;  /* 0x00000010ff107210 */ /* 0x000fca0000ffe4ff */
[----:B------:R-:W-:-:S04]  /*5cf0*/  IMAD R33, R16, R38, R33 ;  /* 0x0000002610217224 */ /* 0x000fc800078e0221 */
[----:B------:R-:W-:Y:S01]  /*5d00*/  IMAD.X R33, R26, 0x1, ~R33, P0 ;  /* 0x000000011a217824 */ /* 0x000fe200000e0e21 */
[----:B------:R-:W-:-:S04]  /*5d10*/  IADD3 R26, P0, PT, R27, -R38, RZ ;  /* 0x800000261b1a7210 */ /* 0x000fc80007f1e0ff */
[----:B------:R-:W-:-:S04]  /*5d20*/  ISETP.GE.U32.AND.EX P2, PT, R33, R39, PT, P2 ;  /* 0x000000272100720c */ /* 0x000fc80003f46120 */
[----:B------:R-:W-:Y:S01]  /*5d30*/  SEL R27, R26, R27, P2 ;  /* 0x0000001b1a1b7207 */ /* 0x000fe20001000000 */
[----:B------:R-:W-:-:S03]  /*5d40*/  IMAD.X R26, R33, 0x1, ~R39, P0 ;  /* 0x00000001211a7824 */ /* 0x000fc600000e0e27 */
[----:B------:R-:W-:Y:S02]  /*5d50*/  ISETP.GE.U32.AND P1, PT, R27, R38, PT ;  /* 0x000000261b00720c */ /* 0x000fe40003f26070 */
[----:B------:R-:W-:Y:S02]  /*5d60*/  IADD3 R27, P0, PT, R34, 0x1, RZ ;  /* 0x00000001221b7810 */ /* 0x000fe40007f1e0ff */
[----:B------:R-:W-:Y:S02]  /*5d70*/  SEL R33, R26, R33, P2 ;  /* 0x000000211a217207 */ /* 0x000fe40001000000 */
[----:B------:R-:W-:Y:S01]  /*5d80*/  SEL R34, R27, R34, P2 ;  /* 0x000000221b227207 */ /* 0x000fe20001000000 */
[----:B------:R-:W-:Y:S01]  /*5d90*/  IMAD.X R27, RZ, RZ, R16, P0 ;  /* 0x000000ffff1b7224 */ /* 0x000fe200000e0610 */
[----:B------:R-:W-:Y:S02]  /*5da0*/  ISETP.GE.U32.AND.EX P1, PT, R33, R39, PT, P1 ;  /* 0x000000272100720c */ /* 0x000fe40003f26110 */
[----:B------:R-:W-:-:S02]  /*5db0*/  IADD3 R33, P0, PT, R34, 0x1, RZ ;  /* 0x0000000122217810 */ /* 0x000fc40007f1e0ff */
[----:B------:R-:W-:Y:S02]  /*5dc0*/  SEL R27, R27, R16, P2 ;  /* 0x000000101b1b7207 */ /* 0x000fe40001000000 */
[----:B------:R-:W-:Y:S02]  /*5dd0*/  SEL R33, R33, R34, P1 ;  /* 0x0000002221217207 */ /* 0x000fe40000800000 */
[----:B------:R-:W-:Y:S02]  /*5de0*/  IADD3.X R16, PT, PT, RZ, R27, RZ, P0, !PT ;  /* 0x0000001bff107210 */ /* 0x000fe400007fe4ff */
[----:B------:R-:W-:Y:S01]  /*5df0*/  LOP3.LUT R26, R29, R31, RZ, 0x3c, !PT ;  /* 0x0000001f1d1a7212 */ /* 0x000fe200078e3cff */
[----:B------:R-:W-:Y:S01]  /*5e00*/  IMAD.MOV.U32 R31, RZ, RZ, 0x0 ;  /* 0x00000000ff1f7424 */ /* 0x000fe200078e00ff */
[----:B------:R-:W-:Y:S02]  /*5e10*/  SEL R27, R16, R27, P1 ;  /* 0x0000001b101b7207 */ /* 0x000fe40000800000 */
[----:B------:R-:W-:-:S02]  /*5e20*/  IADD3 R16, P1, PT, RZ, -R33, RZ ;  /* 0x80000021ff107210 */ /* 0x000fc40007f3e0ff */
[----:B------:R-:W-:Y:S02]  /*5e30*/  ISETP.GE.AND P2, PT, R26, RZ, PT ;  /* 0x000000ff1a00720c */ /* 0x000fe40003f46270 */
[----:B------:R-:W-:Y:S01]  /*5e40*/  ISETP.NE.U32.AND P0, PT, R32, RZ, PT ;  /* 0x000000ff2000720c */ /* 0x000fe20003f05070 */
[----:B------:R-:W-:Y:S01]  /*5e50*/  IMAD.X R26, RZ, RZ, ~R27, P1 ;  /* 0x000000ffff1a7224 */ /* 0x000fe200008e0e1b */
[----:B------:R-:W-:Y:S02]  /*5e60*/  SEL R16, R16, R33, !P2 ;  /* 0x0000002110107207 */ /* 0x000fe40005000000 */
[----:B------:R-:W-:Y:S02]  /*5e70*/  ISETP.NE.AND.EX P0, PT, R29, RZ, PT, P0 ;  /* 0x000000ff1d00720c */ /* 0x000fe40003f05300 */
[----:B------:R-:W-:Y:S02]  /*5e80*/  SEL R26, R26, R27, !P2 ;  /* 0x0000001b1a1a7207 */ /* 0x000fe40005000000 */
[----:B------:R-:W-:-:S02]  /*5e90*/  SEL R16, R16, 0xffffffff, P0 ;  /* 0xffffffff10107807 */ /* 0x000fc40000000000 */
[----:B------:R-:W-:Y:S01]  /*5ea0*/  SEL R27, R26, 0xffffffff, P0 ;  /* 0xffffffff1a1b7807 */ /* 0x000fe20000000000 */
[----:B------:R-:W-:Y:S06]  /*5eb0*/  RET.REL.NODEC R30 `(_ZN5flash32flash_fwd_splitkv_combine_kernelI23Flash_fwd_kernel_traitsILi96ELi64ELi128ELi4ELb0ELb0EN7cutlass6half_tE19Flash_kernel_traitsILi96ELi64ELi128ELi4ES3_EELi16ELi7ELb1EEEvNS_16Flash_fwd_paramsE) ;  /* 0xffffffa01e507950 */ /* 0x000fec0003c3ffff */
.L_x_256:
        /* <DEDUP_REMOVED lines=12> */
.L_x_11617:


//--------------------- .text._ZN5flash32flash_fwd_splitkv_combine_kernelI23Flash_fwd_kernel_traitsILi96ELi64ELi128ELi4ELb0ELb0EN7cutlass6half_tE19Flash_kernel_traitsILi96ELi64ELi128ELi4ES3_EELi16ELi6ELb1EEEvNS_16Flash_fwd_paramsE --------------------------
	.section	.text._ZN5flash32flash_fwd_splitkv_combine_kernelI23Flash_fwd_kernel_traitsILi96ELi64ELi128ELi4ELb0ELb0EN7cutlass6half_tE19Flash_kernel_traitsILi96ELi64ELi128ELi4ES3_EELi16ELi6ELb1EEEvNS_16Flash_fwd_paramsE,"ax",@progbits
	.align	128
        .global         _ZN5flash32flash_fwd_splitkv_combine_kernelI23Flash_fwd_kernel_traitsILi96ELi64ELi128ELi4ELb0ELb0EN7cutlass6half_tE19Flash_kernel_traitsILi96ELi64ELi128ELi4ES3_EELi16ELi6ELb1EEEvNS_16Flash_fwd_paramsE
        .type           _ZN5flash32flash_fwd_splitkv_combine_kernelI23Flash_fwd_kernel_traitsILi96ELi64ELi128ELi4ELb0ELb0EN7cutlass6half_tE19Flash_kernel_traitsILi96ELi64ELi128ELi4ES3_EELi16ELi6ELb1EEEvNS_16Flash_fwd_paramsE,@function
        .size           _ZN5flash32flash_fwd_splitkv_combine_kernelI23Flash_fwd_kernel_traitsILi96ELi64ELi128ELi4ELb0ELb0EN7cutlass6half_tE19Flash_kernel_traitsILi96ELi64ELi128ELi4ES3_EELi16ELi6ELb1EEEvNS_16Flash_fwd_paramsE,(.L_x_11618 - _ZN5flash32flash_fwd_splitkv_combine_kernelI23Flash_fwd_kernel_traitsILi96ELi64ELi128ELi4ELb0ELb0EN7cutlass6half_tE19Flash_kernel_traitsILi96ELi64ELi128ELi4ES3_EELi16ELi6ELb1EEEvNS_16Flash_fwd_paramsE)
        .other          _ZN5flash32flash_fwd_splitkv_combine_kernelI23Flash_fwd_kernel_traitsILi96ELi64ELi128ELi4ELb0ELb0EN7cutlass6half_tE19Flash_kernel_traitsILi96ELi64ELi128ELi4ES3_EELi16ELi6ELb1EEEvNS_16Flash_fwd_paramsE,@"STO_CUDA_ENTRY STV_DEFAULT"
_ZN5flash32flash_fwd_splitkv_combine_kernelI23Flash_fwd_kernel_traitsILi96ELi64ELi128ELi4ELb0ELb0EN7cutlass6half_tE19Flash_kernel_traitsILi96ELi64ELi128ELi4ES3_EELi16ELi6ELb1EEEvNS_16Flash_fwd_paramsE:
.text._ZN5flash32flash_fwd_splitkv_combine_kernelI23Flash_fwd_kernel_traitsILi96ELi64ELi128ELi4ELb0ELb0EN7cutlass6half_tE19Flash_kernel_traitsILi96ELi64ELi128ELi4ES3_EELi16ELi6ELb1EEEvNS_16Flash_fwd_paramsE:
[----:B------:R-:W-:Y:S08]  /*0000*/  LDC R1, c[0x0][0x37c] ;  /* 0x0000df00ff017b82 */ /* 0x000ff00000000800 */
[----:B------:R-:W0:Y:S01]  /*0010*/  LDC.64 R38, c[0x0][0x430] ;  /* 0x00010c00ff267b82 */ /* 0x000e220000000a00 */
[----:B------:R-:W0:Y:S07]  /*0020*/  LDCU UR4, c[0x0][0x3e0] ;  /* 0x00007c00ff0477ac */ /* 0x000e2e0008000800 */
[----:B------:R-:W1:Y:S01]  /*0030*/  S2UR UR6, SR_CTAID.X ;  /* 0x00000000000679c3 */ /* 0x000e620000002500 */
[----:B0-----:R-:W-:-:S04]  /*0040*/  IMAD R29, R39, UR4, RZ ;  /* 0x00000004271d7c24 */ /* 0x001fc8000f8e02ff */
[----:B------:R-:W-:Y:S01]  /*0050*/  IMAD R28, R29, R38, RZ ;  /* 0x000000261d1c7224 */ /* 0x000fe200078e02ff */
[----:B-1----:R-:W-:-:S04]  /*0060*/  USHF.L.U32 UR6, UR6, 0x4, URZ ;  /* 0x0000000406067899 */ /* 0x002fc800080006ff */
[----:B------:R-:W-:Y:S02]  /*0070*/  VIMNMX R39, PT, PT, R28, R39, PT ;  /* 0x000000271c277248 */ /* 0x000fe40003fe0100 */
[----:B------:R-:W-:Y:S02]  /*0080*/  SHF.R.S32.HI R4, RZ, 0x1f, R28 ;  /* 0x0000001fff047819 */ /* 0x000fe4000001141c */
[----:B------:R-:W-:-:S04]  /*0090*/  SHF.R.S32.HI R17, RZ, 0x1f, R39 ;  /* 0x0000001fff117819 */ /* 0x000fc80000011427 */
[----:B------:R-:W-:-:S04]  /*00a0*/  LOP3.LUT R0, R4, R17, RZ, 0xfc, !PT ;  /* 0x0000001104007212 */ /* 0x000fc800078efcff */
[----:B------:R-:W-:-:S13]  /*00b0*/  ISETP.NE.U32.AND P0, PT, R0, RZ, PT ;  /* 0x000000ff0000720c */ /* 0x000fda0003f05070 */
[----:B------:R-:W-:Y:S05]  /*00c0*/  @P0 BRA `(.L_x_257) ;  /* 0x0000000000500947 */ /* 0x000fea0003800000 */
[----:B------:R-:W0:Y:S01]  /*00d0*/  I2F.U32.RP R6, R39 ;  /* 0x0000002700067306 */ /* 0x000e220000209000 */
[----:B------:R-:W-:Y:S01]  /*00e0*/  IMAD.MOV R0, RZ, RZ, -R39 ;  /* 0x000000ffff007224 */ /* 0x000fe200078e0a27 */
[----:B------:R-:W-:Y:S02]  /*00f0*/  ISETP.NE.U32.AND P0, PT, R39, RZ, PT ;  /* 0x000000ff2700720c */ /* 0x000fe40003f05070 */
[----:B------:R-:W-:-:S04]  /*0100*/  MOV R13, RZ ;  /* 0x000000ff000d7202 */ /* 0x000fc80000000f00 */
[----:B0-----:R-:W0:Y:S02]  /*0110*/  MUFU.RCP R2, R6 ;  /* 0x0000000600027308 */ /* 0x001e240000001000 */
[----:B0-----:R-:W-:-:S06]  /*0120*/  VIADD R2, R2, 0xffffffe ;  /* 0x0ffffffe02027836 */ /* 0x001fcc0000000000 */
[----:B------:R0:W1:Y:S02]  /*0130*/  F2I.FTZ.U32.TRUNC.NTZ R3, R2 ;  /* 0x0000000200037305 */ /* 0x000064000021f000 */
[----:B0-----:R-:W-:Y:S02]  /*0140*/  HFMA2 R2, -RZ, RZ, 0, 0 ;  /* 0x00000000ff027431 */ /* 0x001fe400000001ff */
[----:B-1----:R-:W-:-:S04]  /*0150*/  IMAD R5, R0, R3, RZ ;  /* 0x0000000300057224 */ /* 0x002fc800078e02ff */
[----:B------:R-:W-:-:S06]  /*0160*/  IMAD.HI.U32 R5, R3, R5, R2 ;  /* 0x0000000503057227 */ /* 0x000fcc00078e0002 */
[----:B------:R-:W-:-:S04]  /*0170*/  IMAD.HI.U32 R12, R5, R28, RZ ;  /* 0x0000001c050c7227 */ /* 0x000fc800078e00ff */
[----:B------:R-:W-:-:S04]  /*0180*/  IMAD.MOV R0, RZ, RZ, -R12 ;  /* 0x000000ffff007224 */ /* 0x000fc800078e0a0c */
[----:B------:R-:W-:-:S05]  /*0190*/  IMAD R0, R39, R0, R28 ;  /* 0x0000000027007224 */ /* 0x000fca00078e021c */
[----:B------:R-:W-:-:S13]  /*01a0*/  ISETP.GE.U32.AND P2, PT, R0, R39, PT ;  /* 0x000000270000720c */ /* 0x000fda0003f46070 */
[----:B------:R-:W-:Y:S01]  /*01b0*/  @P2 IADD3 R0, PT, PT, -R39, R0, RZ ;  /* 0x0000000027002210 */ /* 0x000fe20007ffe1ff */
[----:B------:R-:W-:-:S03]  /*01c0*/  @P2 VIADD R12, R12, 0x1 ;  /* 0x000000010c0c2836 */ /* 0x000fc60000000000 */
[----:B------:R-:W-:-:S13]  /*01d0*/  ISETP.GE.U32.AND P1, PT, R0, R39, PT ;  /* 0x000000270000720c */ /* 0x000fda0003f26070 */
[----:B------:R-:W-:Y:S02]  /*01e0*/  @P1 IADD3 R12, PT, PT, R12, 0x1, RZ ;  /* 0x000000010c0c1810 */ /* 0x000fe40007ffe0ff */
[----:B------:R-:W-:Y:S01]  /*01f0*/  @!P0 LOP3.LUT R12, RZ, R39, RZ, 0x33, !PT ;  /* 0x00000027ff0c8212 */ /* 0x000fe200078e33ff */
[----:B------:R-:W-:Y:S06]  /*0200*/  BRA `(.L_x_258) ;  /* 0x00000000001c7947 */ /* 0x000fec0003800000 */
.L_x_257:
[----:B------:R-:W-:Y:S01]  /*0210*/  IMAD.MOV.U32 R25, RZ, RZ, R28 ;  /* 0x000000ffff197224 */ /* 0x000fe200078e001c */
[----:B------:R-:W-:Y:S01]  /*0220*/  MOV R20, R39 ;  /* 0x0000002700147202 */ /* 0x000fe20000000f00 */
[----:B------:R-:W-:Y:S01]  /*0230*/  IMAD.MOV.U32 R19, RZ, RZ, R4 ;  /* 0x000000ffff137224 */ /* 0x000fe200078e0004 */
[----:B------:R-:W-:Y:S02]  /*0240*/  MOV R18, R17 ;  /* 0x0000001100127202 */ /* 0x000fe40000000f00 */
[----:B------:R-:W-:Y:S02]  /*0250*/  MOV R16, 0x270 ;  /* 0x0000027000107802 */ /* 0x000fe40000000f00 */
[----:B------:R-:W-:Y:S05]  /*0260*/  CALL.REL.NOINC `($__internal_8_$__cuda_sm20_div_s64) ;  /* 0x0000004800287944 */ /* 0x000fea0003c00000 */
[----:B------:R-:W-:-:S07]  /*0270*/  MOV R12, R0 ;  /* 0x00000000000c7202 */ /* 0x000fce0000000f00 */
.L_x_258:
        /* <DEDUP_REMOVED lines=30> */
.L_x_260:
[----:B------:R-:W-:Y:S01]  /*0460*/  IMAD.MOV.U32 R25, RZ, RZ, R12 ;  /* 0x000000ffff197224 */ /* 0x000fe200078e000c */
[----:B------:R-:W-:Y:S02]  /*0470*/  MOV R19, R13 ;  /* 0x0000000d00137202 */ /* 0x000fe40000000f00 */
[----:B------:R-:W-:Y:S02]  /*0480*/  MOV R16, 0x4a0 ;  /* 0x000004a000107802 */ /* 0x000fe40000000f00 */
[----:B------:R-:W-:Y:S05]  /*0490*/  CALL.REL.NOINC `($__internal_8_$__cuda_sm20_div_s64) ;  /* 0x00000044009c7944 */ /* 0x000fea0003c00000 */
[----:B------:R-:W-:Y:S02]  /*04a0*/  MOV R14, R0 ;  /* 0x00000000000e7202 */ /* 0x000fe40000000f00 */
[----:B------:R-:W-:Y:S02]  /*04b0*/  MOV R15, R13 ;  /* 0x0000000d000f7202 */ /* 0x000fe40000000f00 */
.L_x_261:
[----:B------:R-:W-:Y:S05]  /*04c0*/  BSYNC.RECONVERGENT B0 ;  /* 0x0000000000007941 */ /* 0x000fea0003800200 */
.L_x_259:
[----:B------:R-:W0:Y:S01]  /*04d0*/  LDC R3, c[0x0][0x434] ;  /* 0x00010d00ff037b82 */ /* 0x000e220000000800 */
        /* <DEDUP_REMOVED lines=8> */
[----:B0-----:R-:W-:Y:S02]  /*0560*/  IMAD.MOV R5, RZ, RZ, -R9 ;  /* 0x000000ffff057224 */ /* 0x001fe400078e0a09 */
[----:B------:R-:W-:Y:S02]  /*0570*/  IMAD.MOV.U32 R8, RZ, RZ, RZ ;  /* 0x000000ffff087224 */ /* 0x000fe400078e00ff */
        /* <DEDUP_REMOVED lines=18> */
[----:B------:R-:W-:Y:S02]  /*06a0*/  SEL R11, R18, R11, P0 ;  /* 0x0000000b120b7207 */ /* 0x000fe40000000000 */
        /* <DEDUP_REMOVED lines=24> */
.L_x_263:
[----:B------:R-:W-:Y:S01]  /*0830*/  IMAD.MOV.U32 R25, RZ, RZ, R20 ;  /* 0x000000ffff197224 */ /* 0x000fe200078e0014 */
[----:B------:R-:W-:Y:S01]  /*0840*/  MOV R20, R10 ;  /* 0x0000000a00147202 */ /* 0x000fe20000000f00 */
[----:B------:R-:W-:Y:S01]  /*0850*/  IMAD.MOV.U32 R19, RZ, RZ, R18 ;  /* 0x000000ffff137224 */ /* 0x000fe200078e0012 */
[----:B------:R-:W-:Y:S02]  /*0860*/  MOV R18, R11 ;  /* 0x0000000b00127202 */ /* 0x000fe40000000f00 */
[----:B------:R-:W-:Y:S02]  /*0870*/  MOV R16, 0x890 ;  /* 0x0000089000107802 */ /* 0x000fe40000000f00 */
[----:B------:R-:W-:Y:S05]  /*0880*/  CALL.REL.NOINC `($__internal_8_$__cuda_sm20_div_s64) ;  /* 0x0000004000a07944 */ /* 0x000fea0003c00000 */
[----:B------:R-:W-:Y:S02]  /*0890*/  MOV R12, R0 ;  /* 0x00000000000c7202 */ /* 0x000fe40000000f00 */
.L_x_264:
[----:B------:R-:W-:Y:S05]  /*08a0*/  BSYNC.RECONVERGENT B0 ;  /* 0x0000000000007941 */ /* 0x000fea0003800200 */
.L_x_262:
[----:B------:R-:W0:Y:S01]  /*08b0*/  LDC R19, c[0x0][0x434] ;  /* 0x00010d00ff137b82 */ /* 0x000e220000000800 */
[----:B------:R-:W-:Y:S01]  /*08c0*/  IMAD.MOV.U32 R6, RZ, RZ, RZ ;  /* 0x000000ffff067224 */ /* 0x000fe200078e00ff */
[----:B------:R-:W-:Y:S01]  /*08d0*/  BSSY.RECONVERGENT B0, `(.L_x_265) ;  /* 0x0000078000007945 */ /* 0x000fe20003800200 */
[----:B0-----:R-:W-:Y:S02]  /*08e0*/  IABS R5, R19 ;  /* 0x0000001300057213 */ /* 0x001fe40000000000 */
[----:B------:R-:W-:Y:S02]  /*08f0*/  SHF.R.S32.HI R9, RZ, 0x1f, R19 ;  /* 0x0000001fff097819 */ /* 0x000fe40000011413 */
[----:B------:R-:W0:Y:S02]  /*0900*/  I2F.RP R8, R5 ;  /* 0x0000000500087306 */ /* 0x000e240000209400 */
[----:B------:R-:W-:-:S06]  /*0910*/  LOP3.LUT R9, R9, 0x1, RZ, 0xfc, !PT ;  /* 0x0000000109097812 */ /* 0x000fcc00078efcff */
[----:B0-----:R-:W0:Y:S02]  /*0920*/  MUFU.RCP R7, R8 ;  /* 0x0000000800077308 */ /* 0x001e240000001000 */
[----:B0-----:R-:W-:-:S06]  /*0930*/  VIADD R7, R7, 0xffffffe ;  /* 0x0ffffffe07077836 */ /* 0x001fcc0000000000 */
[----:B------:R-:W0:Y:S02]  /*0940*/  F2I.FTZ.U32.TRUNC.NTZ R7, R7 ;  /* 0x0000000700077305 */ /* 0x000e24000021f000 */
[----:B0-----:R-:W-:-:S04]  /*0950*/  IMAD.MOV R0, RZ, RZ, -R7 ;  /* 0x000000ffff007224 */ /* 0x001fc800078e0a07 */
[----:B------:R-:W-:Y:S01]  /*0960*/  IMAD R3, R0, R5, RZ ;  /* 0x0000000500037224 */ /* 0x000fe200078e02ff */
[----:B------:R-:W-:Y:S02]  /*0970*/  IABS R0, R2 ;  /* 0x0000000200007213 */ /* 0x000fe40000000000 */
[----:B------:R-:W-:Y:S01]  /*0980*/  LOP3.LUT R2, R2, R19, RZ, 0x3c, !PT ;  /* 0x0000001302027212 */ /* 0x000fe200078e3cff */
[----:B------:R-:W-:-:S03]  /*0990*/  IMAD.HI.U32 R3, R7, R3, R6 ;  /* 0x0000000307037227 */ /* 0x000fc600078e0006 */
[----:B------:R-:W-:Y:S01]  /*09a0*/  ISETP.GE.AND P2, PT, R2, RZ, PT ;  /* 0x000000ff0200720c */ /* 0x000fe20003f46270 */
        /* <DEDUP_REMOVED lines=8> */
[----:B------:R-:W-:Y:S02]  /*0a30*/  ISETP.GE.U32.AND P0, PT, R0, R5, PT ;  /* 0x000000050000720c */ /* 0x000fe40003f06070 */
[----:B------:R-:W0:Y:S11]  /*0a40*/  LDC R0, c[0x0][0x3e0] ;  /* 0x0000f800ff007b82 */ /* 0x000e360000000800 */
[----:B------:R-:W-:-:S04]  /*0a50*/  @P0 VIADD R3, R3, 0x1 ;  /* 0x0000000103030836 */ /* 0x000fc80000000000 */
[----:B------:R-:W-:-:S04]  /*0a60*/  IMAD.MOV.U32 R2, RZ, RZ, R3 ;  /* 0x000000ffff027224 */ /* 0x000fc800078e0003 */
[----:B------:R-:W-:Y:S01]  /*0a70*/  @!P2 IMAD.MOV R2, RZ, RZ, -R2 ;  /* 0x000000ffff02a224 */ /* 0x000fe200078e0a02 */
[----:B------:R-:W-:Y:S02]  /*0a80*/  @!P1 LOP3.LUT R2, RZ, R19, RZ, 0x33, !PT ;  /* 0x00000013ff029212 */ /* 0x000fe400078e33ff */
[----:B0-----:R-:W-:-:S03]  /*0a90*/  IABS R6, R0 ;  /* 0x0000000000067213 */ /* 0x001fc60000000000 */
[----:B------:R-:W-:Y:S01]  /*0aa0*/  IMAD R9, R2, R9, RZ ;  /* 0x0000000902097224 */ /* 0x000fe200078e02ff */
[----:B------:R-:W-:Y:S01]  /*0ab0*/  ISETP.NE.AND P5, PT, R0, RZ, PT ;  /* 0x000000ff0000720c */ /* 0x000fe20003fa5270 */
[----:B------:R-:W0:Y:S01]  /*0ac0*/  I2F.RP R18, R6 ;  /* 0x0000000600127306 */ /* 0x000e220000209400 */
[----:B------:R-:W-:Y:S02]  /*0ad0*/  ISETP.NE.AND P4, PT, R2, RZ, PT ;  /* 0x000000ff0200720c */ /* 0x000fe40003f85270 */
[-C--:B------:R-:W-:Y:S02]  /*0ae0*/  IABS R8, R9.reuse ;  /* 0x0000000900087213 */ /* 0x080fe40000000000 */
[----:B------:R-:W-:-:S03]  /*0af0*/  IABS R23, R9 ;  /* 0x0000000900177213 */ /* 0x000fc60000000000 */
[----:B------:R-:W1:Y:S02]  /*0b00*/  I2F.RP R7, R8 ;  /* 0x0000000800077306 */ /* 0x000e640000209400 */
[----:B------:R-:W-:-:S06]  /*0b10*/  IMAD.MOV R23, RZ, RZ, -R23 ;  /* 0x000000ffff177224 */ /* 0x000fcc00078e0a17 */
[----:B0-----:R-:W0:Y:S08]  /*0b20*/  MUFU.RCP R24, R18 ;  /* 0x0000001200187308 */ /* 0x001e300000001000 */
[----:B-1----:R-:W1:Y:S01]  /*0b30*/  MUFU.RCP R3, R7 ;  /* 0x0000000700037308 */ /* 0x002e620000001000 */
[----:B0-----:R-:W-:-:S07]  /*0b40*/  VIADD R24, R24, 0xffffffe ;  /* 0x0ffffffe18187836 */ /* 0x001fce0000000000 */
[----:B------:R0:W-:Y:S01]  /*0b50*/  F2I.FTZ.U32.TRUNC.NTZ R25, R24 ;  /* 0x0000001800197305 */ /* 0x0001e2000021f000 */
[----:B-1----:R-:W-:Y:S02]  /*0b60*/  VIADD R26, R3, 0xffffffe ;  /* 0x0ffffffe031a7836 */ /* 0x002fe40000000000 */
[----:B------:R-:W-:-:S05]  /*0b70*/  VIADD R3, R0, 0xffffffff ;  /* 0xffffffff00037836 */ /* 0x000fca0000000000 */
[----:B------:R-:W1:Y:S01]  /*0b80*/  F2I.FTZ.U32.TRUNC.NTZ R27, R26 ;  /* 0x0000001a001b7305 */ /* 0x000e62000021f000 */
[----:B------:R-:W-:-:S04]  /*0b90*/  IADD3 R7, PT, PT, R3, R8, RZ ;  /* 0x0000000803077210 */ /* 0x000fc80007ffe0ff */
[----:B------:R-:W-:Y:S01]  /*0ba0*/  IABS R21, R7 ;  /* 0x0000000700157213 */ /* 0x000fe20000000000 */
[----:B0-----:R-:W-:Y:S01]  /*0bb0*/  IMAD.MOV.U32 R24, RZ, RZ, RZ ;  /* 0x000000ffff187224 */ /* 0x001fe200078e00ff */
[C---:B------:R-:W-:Y:S02]  /*0bc0*/  LOP3.LUT R18, R7.reuse, R8, RZ, 0x3c, !PT ;  /* 0x0000000807127212 */ /* 0x040fe400078e3cff */
[----:B------:R-:W-:Y:S02]  /*0bd0*/  LOP3.LUT R7, R7, R0, RZ, 0x3c, !PT ;  /* 0x0000000007077212 */ /* 0x000fe400078e3cff */
[----:B------:R-:W-:Y:S01]  /*0be0*/  ISETP.GE.AND P0, PT, R18, RZ, PT ;  /* 0x000000ff1200720c */ /* 0x000fe20003f06270 */
[----:B-1----:R-:W-:Y:S01]  /*0bf0*/  IMAD.MOV R5, RZ, RZ, -R27 ;  /* 0x000000ffff057224 */ /* 0x002fe200078e0a1b */
[----:B------:R-:W0:Y:S01]  /*0c00*/  LDC.U8 R18, c[0x0][0x549] ;  /* 0x00015240ff127b82 */ /* 0x000e220000000000 */
[----:B------:R-:W-:Y:S02]  /*0c10*/  IMAD.MOV.U32 R26, RZ, RZ, RZ ;  /* 0x000000ffff1a7224 */ /* 0x000fe400078e00ff */
[----:B------:R-:W-:-:S02]  /*0c20*/  IMAD R16, R5, R8, RZ ;  /* 0x0000000805107224 */ /* 0x000fc400078e02ff */
[----:B------:R-:W-:Y:S02]  /*0c30*/  IMAD.MOV R5, RZ, RZ, -R25 ;  /* 0x000000ffff057224 */ /* 0x000fe400078e0a19 */
[----:B------:R-:W-:-:S04]  /*0c40*/  IMAD.HI.U32 R16, R27, R16, R26 ;  /* 0x000000101b107227 */ /* 0x000fc800078e001a */
[----:B------:R-:W-:Y:S02]  /*0c50*/  IMAD R5, R5, R6, RZ ;  /* 0x0000000605057224 */ /* 0x000fe400078e02ff */
[----:B------:R-:W-:-:S04]  /*0c60*/  IMAD.HI.U32 R16, R16, R21, RZ ;  /* 0x0000001510107227 */ /* 0x000fc800078e00ff */
[----:B------:R-:W-:Y:S02]  /*0c70*/  IMAD R23, R16, R23, R21 ;  /* 0x0000001710177224 */ /* 0x000fe400078e0215 */
[----:B------:R-:W-:-:S03]  /*0c80*/  IMAD.HI.U32 R24, R25, R5, R24 ;  /* 0x0000000519187227 */ /* 0x000fc600078e0018 */
[----:B------:R-:W-:-:S03]  /*0c90*/  ISETP.GT.U32.AND P1, PT, R8, R23, PT ;  /* 0x000000170800720c */ /* 0x000fc60003f24070 */
[----:B------:R-:W-:-:S04]  /*0ca0*/  IMAD.HI.U32 R5, R24, R21, RZ ;  /* 0x0000001518057227 */ /* 0x000fc800078e00ff */
[----:B------:R-:W-:-:S04]  /*0cb0*/  IMAD.MOV R20, RZ, RZ, -R5 ;  /* 0x000000ffff147224 */ /* 0x000fc800078e0a05 */
[----:B------:R-:W-:Y:S02]  /*0cc0*/  IMAD R21, R6, R20, R21 ;  /* 0x0000001406157224 */ /* 0x000fe400078e0215 */
[----:B------:R-:W-:Y:S02]  /*0cd0*/  @!P1 IMAD.IADD R23, R23, 0x1, -R8 ;  /* 0x0000000117179824 */ /* 0x000fe400078e0a08 */
[----:B------:R-:W-:Y:S01]  /*0ce0*/  @!P1 VIADD R16, R16, 0x1 ;  /* 0x0000000110109836 */ /* 0x000fe20000000000 */
[----:B------:R-:W-:Y:S02]  /*0cf0*/  ISETP.GT.U32.AND P2, PT, R6, R21, PT ;  /* 0x000000150600720c */ /* 0x000fe40003f44070 */
[----:B------:R-:W-:Y:S02]  /*0d00*/  ISETP.GE.U32.AND P3, PT, R23, R8, PT ;  /* 0x000000081700720c */ /* 0x000fe40003f66070 */
[----:B------:R-:W-:-:S09]  /*0d10*/  ISETP.NE.AND P1, PT, R9, RZ, PT ;  /* 0x000000ff0900720c */ /* 0x000fd20003f25270 */
[----:B------:R-:W-:Y:S02]  /*0d20*/  @!P2 IMAD.IADD R21, R21, 0x1, -R6 ;  /* 0x000000011515a824 */ /* 0x000fe400078e0a06 */
[----:B------:R-:W-:Y:S01]  /*0d30*/  @P3 IADD3 R16, PT, PT, R16, 0x1, RZ ;  /* 0x0000000110103810 */ /* 0x000fe20007ffe0ff */
[----:B------:R-:W-:Y:S01]  /*0d40*/  @!P2 VIADD R5, R5, 0x1 ;  /* 0x000000010505a836 */ /* 0x000fe20000000000 */
[----:B------:R-:W-:Y:S02]  /*0d50*/  ISETP.GE.AND P3, PT, R7, RZ, PT ;  /* 0x000000ff0700720c */ /* 0x000fe40003f66270 */
[----:B0-----:R-:W-:Y:S01]  /*0d60*/  ISETP.NE.AND P2, PT, R18, RZ, PT ;  /* 0x000000ff1200720c */ /* 0x001fe20003f45270 */
[----:B------:R-:W-:Y:S01]  /*0d70*/  @!P0 IMAD.MOV R16, RZ, RZ, -R16 ;  /* 0x000000ffff108224 */ /* 0x000fe200078e0a10 */
[----:B------:R-:W-:Y:S02]  /*0d80*/  @!P1 LOP3.LUT R16, RZ, R8, RZ, 0x33, !PT ;  /* 0x00000008ff109212 */ /* 0x000fe400078e33ff */
[----:B------:R-:W-:-:S02]  /*0d90*/  ISETP.GE.U32.AND P1, PT, R21, R6, PT ;  /* 0x000000061500720c */ /* 0x000fc40003f26070 */
[----:B------:R-:W-:Y:S02]  /*0da0*/  ISETP.LT.U32.AND P0, PT, R12, R16, PT ;  /* 0x000000100c00720c */ /* 0x000fe40003f01070 */
[----:B------:R-:W-:Y:S02]  /*0db0*/  SHF.R.S32.HI R21, RZ, 0x1f, R16 ;  /* 0x0000001fff157819 */ /* 0x000fe40000011410 */
[----:B------:R-:W-:Y:S02]  /*0dc0*/  SEL R22, R19, 0x1, !P2 ;  /* 0x0000000113167807 */ /* 0x000fe40005000000 */
[----:B------:R-:W-:-:S04]  /*0dd0*/  ISETP.LT.AND.EX P0, PT, R13, R21, PT, P0 ;  /* 0x000000150d00720c */ /* 0x000fc80003f01300 */
[----:B------:R-:W-:Y:S01]  /*0de0*/  SEL R7, R13, R21, P0 ;  /* 0x000000150d077207 */ /* 0x000fe20000000000 */
[----:B------:R-:W-:Y:S01]  /*0df0*/  @P1 VIADD R5, R5, 0x1 ;  /* 0x0000000105051836 */ /* 0x000fe20000000000 */
[----:B------:R-:W-:Y:S02]  /*0e00*/  SHF.R.S32.HI R21, RZ, 0x1f, R9 ;  /* 0x0000001fff157819 */ /* 0x000fe40000011409 */
[----:B------:R-:W-:Y:S01]  /*0e10*/  LOP3.LUT R6, R13, R7, RZ, 0xfc, !PT ;  /* 0x000000070d067212 */ /* 0x000fe200078efcff */
[----:B------:R-:W-:Y:S01]  /*0e20*/  @!P3 IMAD.MOV R5, RZ, RZ, -R5 ;  /* 0x000000ffff05b224 */ /* 0x000fe200078e0a05 */
[----:B------:R-:W-:Y:S02]  /*0e30*/  @!P5 LOP3.LUT R5, RZ, R0, RZ, 0x33, !PT ;  /* 0x00000000ff05d212 */ /* 0x000fe400078e33ff */
[----:B------:R-:W-:Y:S02]  /*0e40*/  ISETP.NE.U32.AND P1, PT, R6, RZ, PT ;  /* 0x000000ff0600720c */ /* 0x000fe40003f25070 */
[----:B------:R-:W-:-:S02]  /*0e50*/  SEL R6, RZ, 0x1, !P4 ;  /* 0x00000001ff067807 */ /* 0x000fc40006000000 */
[----:B------:R-:W-:Y:S02]  /*0e60*/  SEL R8, R12, R16, P0 ;  /* 0x000000100c087207 */ /* 0x000fe40000000000 */
[----:B------:R-:W-:-:S07]  /*0e70*/  LOP3.LUT R6, R21, R6, RZ, 0xfc, !PT ;  /* 0x0000000615067212 */ /* 0x000fce00078efcff */
        /* <DEDUP_REMOVED lines=21> */
.L_x_266:
[----:B------:R-:W-:Y:S01]  /*0fd0*/  IMAD.MOV.U32 R25, RZ, RZ, R12 ;  /* 0x000000ffff197224 */ /* 0x000fe200078e000c */
[----:B------:R-:W-:Y:S01]  /*0fe0*/  MOV R20, R8 ;  /* 0x0000000800147202 */ /* 0x000fe20000000f00 */
[----:B------:R-:W-:Y:S01]  /*0ff0*/  IMAD.MOV.U32 R19, RZ, RZ, R13 ;  /* 0x000000ffff137224 */ /* 0x000fe200078e000d */
[----:B------:R-:W-:Y:S02]  /*1000*/  MOV R18, R7 ;  /* 0x0000000700127202 */ /* 0x000fe40000000f00 */
[----:B------:R-:W-:Y:S02]  /*1010*/  MOV R16, 0x1030 ;  /* 0x0000103000107802 */ /* 0x000fe40000000f00 */
[----:B------:R-:W-:Y:S05]  /*1020*/  CALL.REL.NOINC `($__internal_8_$__cuda_sm20_div_s64) ;  /* 0x0000003800b87944 */ /* 0x000fea0003c00000 */
[----:B------:R-:W-:Y:S02]  /*1030*/  MOV R44, R0 ;  /* 0x00000000002c7202 */ /* 0x000fe40000000f00 */
[----:B------:R-:W-:Y:S02]  /*1040*/  MOV R45, R13 ;  /* 0x0000000d002d7202 */ /* 0x000fe40000000f00 */
.L_x_267:
[----:B------:R-:W-:Y:S05]  /*1050*/  BSYNC.RECONVERGENT B0 ;  /* 0x0000000000007941 */ /* 0x000fea0003800200 */
.L_x_265:
[-C--:B------:R-:W-:Y:S01]  /*1060*/  IABS R19, R29.reuse ;  /* 0x0000001d00137213 */ /* 0x080fe20000000000 */
[----:B------:R-:W0:Y:S01]  /*1070*/  LDC R2, c[0x0][0x434] ;  /* 0x00010d00ff027b82 */ /* 0x000e220000000800 */
[----:B------:R-:W-:Y:S01]  /*1080*/  IABS R0, R29 ;  /* 0x0000001d00007213 */ /* 0x000fe20000000000 */
[----:B------:R-:W-:Y:S01]  /*1090*/  IMAD R5, R5, R22, RZ ;  /* 0x0000001605057224 */ /* 0x000fe200078e02ff */
[----:B------:R-:W1:Y:S01]  /*10a0*/  I2F.RP R16, R19 ;  /* 0x0000001300107306 */ /* 0x000e620000209400 */
[----:B------:R-:W-:Y:S02]  /*10b0*/  BSSY.RECONVERGENT B0, `(.L_x_268) ;  /* 0x000003b000007945 */ /* 0x000fe40003800200 */
[----:B------:R-:W-:Y:S02]  /*10c0*/  IMAD.MOV R0, RZ, RZ, -R0 ;  /* 0x000000ffff007224 */ /* 0x000fe400078e0a00 */
[----:B------:R-:W-:-:S03]  /*10d0*/  IMAD R6, R6, R5, RZ ;  /* 0x0000000506067224 */ /* 0x000fc600078e02ff */
[----:B-1----:R-:W1:Y:S01]  /*10e0*/  MUFU.RCP R20, R16 ;  /* 0x0000001000147308 */ /* 0x002e620000001000 */
[----:B0-----:R-:W-:Y:S01]  /*10f0*/  IADD3 R2, PT, PT, R2, -0x1, R19 ;  /* 0xffffffff02027810 */ /* 0x001fe20007ffe013 */
[----:B-1----:R-:W-:-:S06]  /*1100*/  VIADD R20, R20, 0xffffffe ;  /* 0x0ffffffe14147836 */ /* 0x002fcc0000000000 */
[----:B------:R-:W0:Y:S02]  /*1110*/  F2I.FTZ.U32.TRUNC.NTZ R21, R20 ;  /* 0x0000001400157305 */ /* 0x000e24000021f000 */
[----:B0-----:R-:W-:Y:S02]  /*1120*/  IMAD.MOV R12, RZ, RZ, -R21 ;  /* 0x000000ffff0c7224 */ /* 0x001fe400078e0a15 */
[----:B------:R-:W-:Y:S02]  /*1130*/  IMAD.MOV.U32 R20, RZ, RZ, RZ ;  /* 0x000000ffff147224 */ /* 0x000fe400078e00ff */
[----:B------:R-:W-:Y:S01]  /*1140*/  IMAD R13, R12, R19, RZ ;  /* 0x000000130c0d7224 */ /* 0x000fe200078e02ff */
[----:B------:R-:W-:-:S03]  /*1150*/  IABS R12, R2 ;  /* 0x00000002000c7213 */ /* 0x000fc60000000000 */
[----:B------:R-:W-:-:S06]  /*1160*/  IMAD.HI.U32 R13, R21, R13, R20 ;  /* 0x0000000d150d7227 */ /* 0x000fcc00078e0014 */
[----:B------:R-:W-:-:S04]  /*1170*/  IMAD.HI.U32 R13, R13, R12, RZ ;  /* 0x0000000c0d0d7227 */ /* 0x000fc800078e00ff */
        /* <DEDUP_REMOVED lines=39> */
.L_x_269:
[----:B------:R-:W-:Y:S01]  /*13f0*/  IMAD.MOV.U32 R25, RZ, RZ, R14 ;  /* 0x000000ffff197224 */ /* 0x000fe200078e000e */
[----:B------:R-:W-:Y:S01]  /*1400*/  MOV R19, R15 ;  /* 0x0000000f00137202 */ /* 0x000fe20000000f00 */
[----:B------:R-:W-:Y:S01]  /*1410*/  IMAD.MOV.U32 R20, RZ, RZ, R5 ;  /* 0x000000ffff147224 */ /* 0x000fe200078e0005 */
[----:B------:R-:W-:Y:S02]  /*1420*/  MOV R16, 0x1440 ;  /* 0x0000144000107802 */ /* 0x000fe40000000f00 */
[----:B------:R-:W-:Y:S05]  /*1430*/  CALL.REL.NOINC `($__internal_8_$__cuda_sm20_div_s64) ;  /* 0x0000003400b47944 */ /* 0x000fea0003c00000 */
[----:B------:R-:W-:Y:S02]  /*1440*/  MOV R24, R0 ;  /* 0x0000000000187202 */ /* 0x000fe40000000f00 */
[----:B------:R-:W-:Y:S02]  /*1450*/  MOV R25, R13 ;  /* 0x0000000d00197202 */ /* 0x000fe40000000f00 */
.L_x_270:
[----:B------:R-:W-:Y:S05]  /*1460*/  BSYNC.RECONVERGENT B0 ;  /* 0x0000000000007941 */ /* 0x000fea0003800200 */
.L_x_268:
[----:B------:R-:W0:Y:S01]  /*1470*/  S2R R21, SR_TID.X ;  /* 0x0000000000157919 */ /* 0x000e220000002100 */
[----:B------:R-:W1:Y:S01]  /*1480*/  LDCU UR4, c[0x0][0x534] ;  /* 0x0000a680ff0477ac */ /* 0x000e620008000800 */
[----:B------:R-:W-:Y:S01]  /*1490*/  IADD3 R13, P0, PT, R28, -UR6, RZ ;  /* 0x800000061c0d7c10 */ /* 0x000fe2000ff1e0ff */
[----:B------:R-:W2:Y:S03]  /*14a0*/  LDCU.64 UR10, c[0x0][0x358] ;  /* 0x00006b00ff0a77ac */ /* 0x000ea60008000a00 */
[----:B------:R-:W-:Y:S02]  /*14b0*/  IADD3.X R12, PT, PT, R4, -0x1, RZ, P0, !PT ;  /* 0xffffffff040c7810 */ /* 0x000fe400007fe4ff */
[----:B0-----:R-:W-:Y:S02]  /*14c0*/  LOP3.LUT R0, R21, 0xf, RZ, 0xc0, !PT ;  /* 0x0000000f15007812 */ /* 0x001fe400078ec0ff */
[----:B------:R-:W-:-:S02]  /*14d0*/  SHF.R.U32.HI R23, RZ, 0x4, R21 ;  /* 0x00000004ff177819 */ /* 0x000fc40000011615 */
[----:B------:R-:W-:Y:S02]  /*14e0*/  ISETP.GT.U32.AND P1, PT, R13, R0, PT ;  /* 0x000000000d00720c */ /* 0x000fe40003f24070 */
[----:B------:R-:W-:Y:S01]  /*14f0*/  IADD3 R26, P2, PT, R0, UR6, RZ ;  /* 0x00000006001a7c10 */ /* 0x000fe2000ff5e0ff */
[C---:B------:R-:W-:Y:S01]  /*1500*/  VIADD R37, R23.reuse, 0x8 ;  /* 0x0000000817257836 */ /* 0x040fe20000000000 */
[----:B------:R-:W-:Y:S01]  /*1510*/  ISETP.GT.AND.EX P1, PT, R12, RZ, PT, P1 ;  /* 0x000000ff0c00720c */ /* 0x000fe20003f24310 */
[C---:B------:R-:W-:Y:S01]  /*1520*/  VIADD R35, R23.reuse, 0x10 ;  /* 0x0000001017237836 */ /* 0x040fe20000000000 */
[----:B------:R-:W-:Y:S01]  /*1530*/  IADD3.X R27, PT, PT, RZ, RZ, RZ, P2, !PT ;  /* 0x000000ffff1b7210 */ /* 0x000fe200017fe4ff */
[C---:B------:R-:W-:Y:S01]  /*1540*/  VIADD R33, R23.reuse, 0x18 ;  /* 0x0000001817217836 */ /* 0x040fe20000000000 */
[----:B-1----:R-:W-:Y:S02]  /*1550*/  ISETP.GE.OR P0, PT, R23, UR4, !P1 ;  /* 0x0000000417007c0c */ /* 0x002fe4000cf06670 */
[----:B------:R-:W-:-:S02]  /*1560*/  ISETP.GE.OR P6, PT, R37, UR4, !P1 ;  /* 0x0000000425007c0c */ /* 0x000fc4000cfc6670 */
[----:B------:R-:W-:Y:S02]  /*1570*/  ISETP.GE.OR P5, PT, R35, UR4, !P1 ;  /* 0x0000000423007c0c */ /* 0x000fe4000cfa6670 */
[----:B------:R-:W-:-:S07]  /*1580*/  ISETP.GE.OR P4, PT, R33, UR4, !P1 ;  /* 0x0000000421007c0c */ /* 0x000fce000cf86670 */
[----:B------:R-:W0:Y:S01]  /*1590*/  @!P0 LDC.64 R14, c[0x0][0x428] ;  /* 0x00010a00ff0e8b82 */ /* 0x000e220000000a00 */
[----:B------:R-:W-:Y:S01]  /*15a0*/  @!P0 IMAD.WIDE.U32 R30, R28, R23, R26 ;  /* 0x000000171c1e8225 */ /* 0x000fe200078e001a */
[----:B------:R-:W-:-:S03]  /*15b0*/  @!P6 MOV R40, R26 ;  /* 0x0000001a0028e202 */ /* 0x000fc60000000f00 */
[C---:B------:R-:W-:Y:S02]  /*15c0*/  @!P0 IMAD R16, R23.reuse, R4, R31 ;  /* 0x0000000417108224 */ /* 0x040fe400078e021f */
[----:B------:R-:W-:Y:S01]  /*15d0*/  VIADD R31, R23, 0x20 ;  /* 0x00000020171f7836 */ /* 0x000fe20000000000 */
[----:B------:R-:W1:Y:S01]  /*15e0*/  @!P6 LDC.64 R12, c[0x0][0x428] ;  /* 0x00010a00ff0ceb82 */ /* 0x000e620000000a00 */
[----:B------:R-:W-:Y:S01]  /*15f0*/  @!P6 IMAD.MOV.U32 R41, RZ, RZ, R27 ;  /* 0x000000ffff29e224 */ /* 0x000fe200078e001b */
[----:B------:R-:W-:Y:S02]  /*1600*/  @!P5 MOV R43, R27 ;  /* 0x0000001b002bd202 */ /* 0x000fe40000000f00 */
[----:B------:R-:W-:Y:S01]  /*1610*/  ISETP.GE.OR P3, PT, R31, UR4, !P1 ;  /* 0x000000041f007c0c */ /* 0x000fe2000cf66670 */
[----:B------:R-:W-:-:S03]  /*1620*/  @!P6 IMAD.WIDE.U32 R40, R28, R37, R40 ;  /* 0x000000251c28e225 */ /* 0x000fc600078e0028 */
[----:B------:R-:W3:Y:S01]  /*1630*/  @!P5 LDC.64 R18, c[0x0][0x428] ;  /* 0x00010a00ff12db82 */ /* 0x000ee20000000a00 */
[----:B0-----:R-:W-:-:S04]  /*1640*/  @!P0 LEA R46, P2, R30, R14, 0x2 ;  /* 0x0000000e1e2e8211 */ /* 0x001fc800078410ff */
[----:B------:R-:W-:Y:S01]  /*1650*/  @!P0 LEA.HI.X R47, R30, R15, R16, 0x2, P2 ;  /* 0x0000000f1e2f8211 */ /* 0x000fe200010f1410 */
[----:B------:R-:W-:Y:S02]  /*1660*/  IMAD.MOV.U32 R16, RZ, RZ, -0x800000 ;  /* 0xff800000ff107424 */ /* 0x000fe400078e00ff */
[----:B------:R-:W0:Y:S01]  /*1670*/  @!P4 LDC.64 R14, c[0x0][0x428] ;  /* 0x00010a00ff0ecb82 */ /* 0x000e220000000a00 */
[----:B------:R-:W-:Y:S02]  /*1680*/  @!P5 IMAD.MOV.U32 R42, RZ, RZ, R26 ;  /* 0x000000ffff2ad224 */ /* 0x000fe400078e001a */
[----:B------:R-:W-:Y:S01]  /*1690*/  @!P6 IMAD R20, R37, R4, R41 ;  /* 0x000000042514e224 */ /* 0x000fe200078e0229 */
[----:B--2---:R2:W4:Y:S01]  /*16a0*/  @!P0 LDG.E R16, desc[UR10][R46.64] ;  /* 0x0000000a2e108981 */ /* 0x004522000c1e1900 */
[----:B-1----:R-:W-:Y:S01]  /*16b0*/  @!P6 LEA R36, P0, R40, R12, 0x2 ;  /* 0x0000000c2824e211 */ /* 0x002fe200078010ff */
[----:B------:R-:W-:-:S03]  /*16c0*/  @!P5 IMAD.WIDE.U32 R42, R28, R35, R42 ;  /* 0x000000231c2ad225 */ /* 0x000fc600078e002a */
[----:B------:R-:W-:Y:S01]  /*16d0*/  @!P6 LEA.HI.X R37, R40, R13, R20, 0x2, P0 ;  /* 0x0000000d2825e211 */ /* 0x000fe200000f1414 */
[----:B------:R-:W-:Y:S01]  /*16e0*/  @!P5 IMAD R20, R35, R4, R43 ;  /* 0x000000042314d224 */ /* 0x000fe200078e022b */
[C---:B---3--:R-:W-:Y:S01]  /*16f0*/  @!P5 LEA R40, P0, R42.reuse, R18, 0x2 ;  /* 0x000000122a28d211 */ /* 0x048fe200078010ff */
[----:B------:R-:W1:Y:S01]  /*1700*/  @!P3 LDC.64 R12, c[0x0][0x428] ;  /* 0x00010a00ff0cbb82 */ /* 0x000e620000000a00 */
[----:B------:R-:W-:Y:S01]  /*1710*/  VIADD R35, R23, 0x28 ;  /* 0x0000002817237836 */ /* 0x000fe20000000000 */
[----:B------:R-:W-:Y:S02]  /*1720*/  @!P4 MOV R43, R27 ;  /* 0x0000001b002bc202 */ /* 0x000fe40000000f00 */
[----:B------:R-:W-:Y:S01]  /*1730*/  @!P5 LEA.HI.X R41, R42, R19, R20, 0x2, P0 ;  /* 0x000000132a29d211 */ /* 0x000fe200000f1414 */
[----:B------:R-:W-:Y:S01]  /*1740*/  @!P4 IMAD.MOV.U32 R42, RZ, RZ, R26 ;  /* 0x000000ffff2ac224 */ /* 0x000fe200078e001a */
[----:B------:R-:W-:Y:S01]  /*1750*/  ISETP.GE.OR P2, PT, R35, UR4, !P1 ;  /* 0x0000000423007c0c */ /* 0x000fe2000cf46670 */
[----:B------:R-:W-:-:S02]  /*1760*/  VIADD R19, R23, 0x38 ;  /* 0x0000003817137836 */ /* 0x000fc40000000000 */
[----:B------:R-:W-:-:S04]  /*1770*/  @!P4 IMAD.WIDE.U32 R42, R28, R33, R42 ;  /* 0x000000211c2ac225 */ /* 0x000fc800078e002a */
[----:B------:R-:W-:Y:S01]  /*1780*/  @!P4 IMAD R18, R33, R4, R43 ;  /* 0x000000042112c224 */ /* 0x000fe200078e022b */
[----:B0-----:R-:W-:Y:S01]  /*1790*/  @!P4 LEA R32, P0, R42, R14, 0x2 ;  /* 0x0000000e2a20c211 */ /* 0x001fe200078010ff */
[----:B--2---:R-:W-:-:S03]  /*17a0*/  @!P3 IMAD.MOV.U32 R46, RZ, RZ, R26 ;  /* 0x000000ffff2eb224 */ /* 0x004fc600078e001a */
[----:B------:R-:W-:Y:S01]  /*17b0*/  @!P4 LEA.HI.X R33, R42, R15, R18, 0x2, P0 ;  /* 0x0000000f2a21c211 */ /* 0x000fe200000f1412 */
[----:B------:R-:W-:Y:S01]  /*17c0*/  @!P3 IMAD.MOV.U32 R47, RZ, RZ, R27 ;  /* 0x000000ffff2fb224 */ /* 0x000fe200078e001b */
[----:B------:R-:W0:Y:S01]  /*17d0*/  @!P2 LDC.64 R14, c[0x0][0x428] ;  /* 0x00010a00ff0eab82 */ /* 0x000e220000000a00 */
[----:B------:R-:W-:-:S04]  /*17e0*/  @!P3 IMAD.WIDE.U32 R46, R28, R31, R46 ;  /* 0x0000001f1c2eb225 */ /* 0x000fc800078e002e */
[----:B------:R-:W-:Y:S01]  /*17f0*/  @!P3 IMAD R18, R31, R4, R47 ;  /* 0x000000041f12b224 */ /* 0x000fe200078e022f */
[----:B-1----:R-:W-:Y:S01]  /*1800*/  @!P3 LEA R42, P0, R46, R12, 0x2 ;  /* 0x0000000c2e2ab211 */ /* 0x002fe200078010ff */
[----:B------:R-:W-:-:S03]  /*1810*/  VIADD R31, R23, 0x30 ;  /* 0x00000030171f7836 */ /* 0x000fc60000000000 */
[----:B------:R-:W-:Y:S02]  /*1820*/  @!P3 LEA.HI.X R43, R46, R13, R18, 0x2, P0 ;  /* 0x0000000d2e2bb211 */ /* 0x000fe400000f1412 */
[----:B------:R-:W-:Y:S01]  /*1830*/  MOV R18, 0xff800000 ;  /* 0xff80000000127802 */ /* 0x000fe20000000f00 */
[----:B------:R-:W-:Y:S01]  /*1840*/  @!P2 IMAD.MOV.U32 R49, RZ, RZ, R27 ;  /* 0x000000ffff31a224 */ /* 0x000fe200078e001b */
[----:B------:R-:W-:Y:S02]  /*1850*/  @!P2 MOV R48, R26 ;  /* 0x0000001a0030a202 */ /* 0x000fe40000000f00 */
[----:B------:R-:W-:Y:S02]  /*1860*/  ISETP.GE.OR P0, PT, R31, UR4, !P1 ;  /* 0x000000041f007c0c */ /* 0x000fe4000cf06670 */
[----:B------:R1:W2:Y:S01]  /*1870*/  @!P6 LDG.E R18, desc[UR10][R36.64] ;  /* 0x0000000a2412e981 */ /* 0x0002a2000c1e1900 */
[----:B------:R-:W-:Y:S01]  /*1880*/  ISETP.GE.OR P6, PT, R19, UR4, !P1 ;  /* 0x0000000413007c0c */ /* 0x000fe2000cfc6670 */
[----:B------:R-:W-:-:S04]  /*1890*/  @!P2 IMAD.WIDE.U32 R48, R28, R35, R48 ;  /* 0x000000231c30a225 */ /* 0x000fc800078e0030 */
[----:B------:R-:W-:Y:S01]  /*18a0*/  @!P2 IMAD R12, R35, R4, R49 ;  /* 0x00000004230ca224 */ /* 0x000fe200078e0231 */
[----:B0-----:R-:W-:Y:S01]  /*18b0*/  @!P2 LEA R46, P1, R48, R14, 0x2 ;  /* 0x0000000e302ea211 */ /* 0x001fe200078210ff */
[----:B------:R-:W-:-:S03]  /*18c0*/  IMAD.MOV.U32 R20, RZ, RZ, -0x800000 ;  /* 0xff800000ff147424 */ /* 0x000fc600078e00ff */
[----:B------:R-:W-:Y:S02]  /*18d0*/  @!P2 LEA.HI.X R47, R48, R15, R12, 0x2, P1 ;  /* 0x0000000f302fa211 */ /* 0x000fe400008f140c */
[----:B------:R-:W0:Y:S01]  /*18e0*/  @!P0 LDC.64 R14, c[0x0][0x428] ;  /* 0x00010a00ff0e8b82 */ /* 0x000e220000000a00 */
[----:B------:R-:W-:Y:S01]  /*18f0*/  IMAD.MOV.U32 R35, RZ, RZ, -0x800000 ;  /* 0xff800000ff237424 */ /* 0x000fe200078e00ff */
[----:B------:R3:W5:Y:S01]  /*1900*/  @!P5 LDG.E R20, desc[UR10][R40.64] ;  /* 0x0000000a2814d981 */ /* 0x000762000c1e1900 */
[--C-:B------:R-:W-:Y:S01]  /*1910*/  @!P6 IMAD.MOV.U32 R48, RZ, RZ, R26.reuse ;  /* 0x000000ffff30e224 */ /* 0x100fe200078e001a */
[----:B------:R-:W-:Y:S01]  /*1920*/  MOV R30, 0xff800000 ;  /* 0xff800000001e7802 */ /* 0x000fe20000000f00 */
[----:B------:R-:W-:Y:S02]  /*1930*/  @!P6 IMAD.MOV.U32 R49, RZ, RZ, R27 ;  /* 0x000000ffff31e224 */ /* 0x000fe400078e001b */
[----:B------:R-:W5:Y:S01]  /*1940*/  @!P3 LDG.E R35, desc[UR10][R42.64] ;  /* 0x0000000a2a23b981 */ /* 0x000f62000c1e1900 */
[----:B------:R-:W3:Y:S01]  /*1950*/  @!P6 LDC.64 R12, c[0x0][0x428] ;  /* 0x00010a00ff0ceb82 */ /* 0x000ee20000000a00 */
[----:B-1----:R-:W-:Y:S01]  /*1960*/  @!P0 MOV R37, R27 ;  /* 0x0000001b00258202 */ /* 0x002fe20000000f00 */
[----:B------:R-:W-:Y:S01]  /*1970*/  @!P0 IMAD.MOV.U32 R36, RZ, RZ, R26 ;  /* 0x000000ffff248224 */ /* 0x000fe200078e001a */
[----:B------:R-:W5:Y:S01]  /*1980*/  @!P4 LDG.E R30, desc[UR10][R32.64] ;  /* 0x0000000a201ec981 */ /* 0x000f62000c1e1900 */
[----:B------:R-:W-:-:S04]  /*1990*/  @!P6 IMAD.WIDE.U32 R48, R28, R19, R48 ;  /* 0x000000131c30e225 */ /* 0x000fc800078e0030 */
[----:B------:R-:W-:-:S04]  /*19a0*/  @!P0 IMAD.WIDE.U32 R36, R28, R31, R36 ;  /* 0x0000001f1c248225 */ /* 0x000fc800078e0024 */
[----:B------:R-:W-:Y:S01]  /*19b0*/  @!P0 IMAD R26, R31, R4, R37 ;  /* 0x000000041f1a8224 */ /* 0x000fe200078e0225 */
[C---:B0-----:R-:W-:Y:S01]  /*19c0*/  @!P0 LEA R14, P3, R36.reuse, R14, 0x2 ;  /* 0x0000000e240e8211 */ /* 0x041fe200078610ff */
[----:B------:R-:W-:Y:S02]  /*19d0*/  @!P6 IMAD R4, R19, R4, R49 ;  /* 0x000000041304e224 */ /* 0x000fe400078e0231 */
[----:B------:R-:W-:Y:S01]  /*19e0*/  IMAD.MOV.U32 R19, RZ, RZ, -0x800000 ;  /* 0xff800000ff137424 */ /* 0x000fe200078e00ff */
[----:B------:R-:W-:Y:S01]  /*19f0*/  @!P0 LEA.HI.X R15, R36, R15, R26, 0x2, P3 ;  /* 0x0000000f240f8211 */ /* 0x000fe200018f141a */
[----:B------:R-:W-:Y:S01]  /*1a00*/  IMAD.MOV.U32 R26, RZ, RZ, -0x800000 ;  /* 0xff800000ff1a7424 */ /* 0x000fe200078e00ff */
[----:B---3--:R-:W-:Y:S02]  /*1a10*/  @!P6 LEA R40, P1, R48, R12, 0x2 ;  /* 0x0000000c3028e211 */ /* 0x008fe400078210ff */
[----:B------:R-:W-:-:S03]  /*1a20*/  MOV R12, 0xff800000 ;  /* 0xff800000000c7802 */ /* 0x000fc60000000f00 */
[----:B------:R0:W3:Y:S01]  /*1a30*/  @!P0 LDG.E R26, desc[UR10][R14.64] ;  /* 0x0000000a0e1a8981 */ /* 0x0000e2000c1e1900 */
[----:B------:R-:W-:Y:S02]  /*1a40*/  @!P6 LEA.HI.X R41, R48, R13, R4, 0x2, P1 ;  /* 0x0000000d3029e211 */ /* 0x000fe400008f1404 */
[----:B------:R-:W1:Y:S01]  /*1a50*/  LDC R13, c[0x0][0x434] ;  /* 0x00010d00ff0d7b82 */ /* 0x000e620000000800 */
[----:B------:R-:W3:Y:S04]  /*1a60*/  @!P2 LDG.E R12, desc[UR10][R46.64] ;  /* 0x0000000a2e0ca981 */ /* 0x000ee8000c1e1900 */
[----:B------:R-:W3:Y:S03]  /*1a70*/  @!P6 LDG.E R19, desc[UR10][R40.64] ;  /* 0x0000000a2813e981 */ /* 0x000ee6000c1e1900 */
[----:B------:R-:W1:Y:S01]  /*1a80*/  S2UR UR4, SR_CgaCtaId ;  /* 0x00000000000479c3 */ /* 0x000e620000008800 */
[----:B------:R-:W-:Y:S01]  /*1a90*/  UMOV UR5, 0x400 ;  /* 0x0000040000057882 */ /* 0x000fe20000000000 */
[----:B------:R-:W-:-:S02]  /*1aa0*/  ISETP.GT.U32.AND P5, PT, R21, 0x2ff, PT ;  /* 0x000002ff1500780c */ /* 0x000fc40003fa4070 */
[C---:B------:R-:W-:Y:S02]  /*1ab0*/  ISETP.GT.U32.AND P4, PT, R21.reuse, 0x27f, PT ;  /* 0x0000027f1500780c */ /* 0x040fe40003f84070 */
[C---:B------:R-:W-:Y:S02]  /*1ac0*/  ISETP.GT.U32.AND P3, PT, R21.reuse, 0x1ff, PT ;  /* 0x000001ff1500780c */ /* 0x040fe40003f64070 */
[----:B------:R-:W-:Y:S01]  /*1ad0*/  LOP3.LUT R38, R21, 0x7, RZ, 0xc0, !PT ;  /* 0x0000000715267812 */ /* 0x000fe200078ec0ff */
[----:B------:R-:W-:Y:S01]  /*1ae0*/  IMAD.MOV.U32 R34, RZ, RZ, -0x800000 ;  /* 0xff800000ff227424 */ /* 0x000fe200078e00ff */
[----:B------:R-:W-:Y:S01]  /*1af0*/  MOV R37, 0xff800000 ;  /* 0xff80000000257802 */ /* 0x000fe20000000f00 */
[----:B0-----:R-:W0:Y:S01]  /*1b00*/  LDC R14, c[0x0][0x3e0] ;  /* 0x0000f800ff0e7b82 */ /* 0x001e220000000800 */
[----:B-1----:R-:W-:-:S04]  /*1b10*/  IABS R4, R13 ;  /* 0x0000000d00047213 */ /* 0x002fc80000000000 */
[----:B------:R-:W1:Y:S01]  /*1b20*/  I2F.RP R31, R4 ;  /* 0x00000004001f7306 */ /* 0x000e620000209400 */
[----:B------:R-:W-:Y:S01]  /*1b30*/  ISETP.GT.U32.AND P0, PT, R21, 0x37f, PT ;  /* 0x0000037f1500780c */ /* 0x000fe20003f04070 */
[----:B------:R-:W-:-:S06]  /*1b40*/  ULEA UR4, UR4, UR5, 0x18 ;  /* 0x0000000504047291 */ /* 0x000fcc000f8ec0ff */
[----:B-1----:R-:W1:Y:S01]  /*1b50*/  MUFU.RCP R32, R31 ;  /* 0x0000001f00207308 */ /* 0x002e620000001000 */
[----:B------:R-:W-:-:S05]  /*1b60*/  LEA R0, R0, UR4, 0x2 ;  /* 0x0000000400007c11 */ /* 0x000fca000f8e10ff */
[----:B------:R-:W-:Y:S01]  /*1b70*/  IMAD R27, R23, 0x44, R0 ;  /* 0x00000044171b7824 */ /* 0x000fe200078e0200 */
[C---:B------:R-:W-:Y:S02]  /*1b80*/  ISETP.GT.U32.AND P2, PT, R21.reuse, 0x17f, PT ;  /* 0x0000017f1500780c */ /* 0x040fe40003f44070 */
[----:B------:R-:W-:Y:S02]  /*1b90*/  ISETP.GT.U32.AND P1, PT, R21, 0xff, PT ;  /* 0x000000ff1500780c */ /* 0x000fe40003f24070 */
[----:B-1----:R-:W-:-:S04]  /*1ba0*/  IADD3 R32, PT, PT, R32, 0xffffffe, RZ ;  /* 0x0ffffffe20207810 */ /* 0x002fc80007ffe0ff */
[----:B------:R-:W1:Y:S02]  /*1bb0*/  F2I.FTZ.U32.TRUNC.NTZ R33, R32 ;  /* 0x0000002000217305 */ /* 0x000e64000021f000 */
[----:B-1----:R-:W-:Y:S02]  /*1bc0*/  IMAD.MOV R0, RZ, RZ, -R33 ;  /* 0x000000ffff007224 */ /* 0x002fe400078e0a21 */
[----:B------:R-:W-:Y:S02]  /*1bd0*/  IMAD.MOV.U32 R32, RZ, RZ, RZ ;  /* 0x000000ffff207224 */ /* 0x000fe400078e00ff */
[----:B------:R-:W-:-:S04]  /*1be0*/  IMAD R15, R0, R4, RZ ;  /* 0x00000004000f7224 */ /* 0x000fc800078e02ff */
[----:B------:R-:W-:Y:S01]  /*1bf0*/  IMAD.HI.U32 R0, R33, R15, R32 ;  /* 0x0000000f21007227 */ /* 0x000fe200078e0020 */
[----:B------:R-:W-:-:S04]  /*1c00*/  SHF.R.U32.HI R15, RZ, 0x3, R21 ;  /* 0x00000003ff0f7819 */ /* 0x000fc80000011615 */
[----:B------:R-:W-:Y:S01]  /*1c10*/  LEA R31, R15, UR4, 0x2 ;  /* 0x000000040f1f7c11 */ /* 0x000fe2000f8e10ff */
[----:B------:R-:W-:Y:S01]  /*1c20*/  IMAD.MOV.U32 R33, RZ, RZ, -0x800000 ;  /* 0xff800000ff217424 */ /* 0x000fe200078e00ff */
[----:B------:R-:W-:Y:S01]  /*1c30*/  MOV R32, 0xff800000 ;  /* 0xff80000000207802 */ /* 0x000fe20000000f00 */
[----:B------:R-:W1:Y:S02]  /*1c40*/  LDCU UR4, c[0x0][0x430] ;  /* 0x00008600ff0477ac */ /* 0x000e640008000800 */
[----:B------:R-:W-:Y:S02]  /*1c50*/  IMAD R36, R38, 0x44, R31 ;  /* 0x0000004426247824 */ /* 0x000fe400078e021f */
[----:B------:R-:W-:Y:S01]  /*1c60*/  IMAD.MOV.U32 R31, RZ, RZ, -0x800000 ;  /* 0xff800000ff1f7424 */ /* 0x000fe200078e00ff */
[----:B------:R-:W-:Y:S02]  /*1c70*/  IABS R23, R2 ;  /* 0x0000000200177213 */ /* 0x000fe40000000000 */
[----:B------:R-:W-:Y:S01]  /*1c80*/  LOP3.LUT R2, R2, R13, RZ, 0x3c, !PT ;  /* 0x0000000d02027212 */ /* 0x000fe200078e3cff */
[----:B----4-:R-:W-:Y:S04]  /*1c90*/  STS [R27], R16 ;  /* 0x000000101b007388 */ /* 0x010fe80000000800 */
[----:B--2---:R-:W-:Y:S01]  /*1ca0*/  @!P0 STS [R27+0x220], R18 ;  /* 0x000220121b008388 */ /* 0x004fe20000000800 */
[----:B------:R-:W-:-:S03]  /*1cb0*/  ISETP.GT.U32.AND P0, PT, R21, 0x7f, PT ;  /* 0x0000007f1500780c */ /* 0x000fc60003f04070 */
[----:B-----5:R-:W-:Y:S04]  /*1cc0*/  @!P5 STS [R27+0x440], R20 ;  /* 0x000440141b00d388 */ /* 0x020fe80000000800 */
[----:B------:R2:W-:Y:S04]  /*1cd0*/  @!P3 STS [R27+0x880], R35 ;  /* 0x000880231b00b388 */ /* 0x0005e80000000800 */
[----:B------:R4:W-:Y:S04]  /*1ce0*/  @!P4 STS [R27+0x660], R30 ;  /* 0x0006601e1b00c388 */ /* 0x0009e80000000800 */
[----:B---3--:R-:W-:Y:S04]  /*1cf0*/  @!P1 STS [R27+0xcc0], R26 ;  /* 0x000cc01a1b009388 */ /* 0x008fe80000000800 */
[----:B------:R-:W-:Y:S04]  /*1d00*/  @!P2 STS [R27+0xaa0], R12 ;  /* 0x000aa00c1b00a388 */ /* 0x000fe80000000800 */
[----:B------:R3:W-:Y:S01]  /*1d10*/  @!P0 STS [R27+0xee0], R19 ;  /* 0x000ee0131b008388 */ /* 0x0007e20000000800 */
[----:B------:R-:W-:Y:S01]  /*1d20*/  BAR.SYNC.DEFER_BLOCKING 0x0 ;  /* 0x0000000000007b1d */ /* 0x000fe20000010000 */
[----:B--2---:R-:W-:Y:S01]  /*1d30*/  IMAD.MOV.U32 R35, RZ, RZ, -0x800000 ;  /* 0xff800000ff237424 */ /* 0x004fe200078e00ff */
[----:B----4-:R-:W-:Y:S01]  /*1d40*/  MOV R30, 0xff800000 ;  /* 0xff800000001e7802 */ /* 0x010fe20000000f00 */
[----:B------:R-:W-:-:S03]  /*1d50*/  IMAD.HI.U32 R16, R0, R23, RZ ;  /* 0x0000001700107227 */ /* 0x000fc600078e00ff */
[----:B------:R-:W-:Y:S04]  /*1d60*/  @!P0 LDS R37, [R36] ;  /* 0x0000000024258984 */ /* 0x000fe80000000800 */
[----:B------:R-:W-:Y:S04]  /*1d70*/  @!P0 LDS R34, [R36+0x220] ;  /* 0x0002200024228984 */ /* 0x000fe80000000800 */
[----:B------:R-:W2:Y:S01]  /*1d80*/  @!P0 LDS R35, [R36+0x440] ;  /* 0x0004400024238984 */ /* 0x000ea20000000800 */
[----:B---3--:R-:W-:-:S03]  /*1d90*/  IMAD.MOV.U32 R27, RZ, RZ, -0x800000 ;  /* 0xff800000ff1b7424 */ /* 0x008fc600078e00ff */
[----:B------:R-:W-:Y:S04]  /*1da0*/  @!P0 LDS R32, [R36+0x660] ;  /* 0x0006600024208984 */ /* 0x000fe80000000800 */
[----:B------:R-:W3:Y:S04]  /*1db0*/  @!P0 LDS R33, [R36+0x880] ;  /* 0x0008800024218984 */ /* 0x000ee80000000800 */
[----:B------:R-:W-:Y:S04]  /*1dc0*/  @!P0 LDS R30, [R36+0xaa0] ;  /* 0x000aa000241e8984 */ /* 0x000fe80000000800 */
[----:B------:R-:W4:Y:S04]  /*1dd0*/  @!P0 LDS R31, [R36+0xcc0] ;  /* 0x000cc000241f8984 */ /* 0x000f280000000800 */
[----:B------:R-:W5:Y:S01]  /*1de0*/  @!P0 LDS R27, [R36+0xee0] ;  /* 0x000ee000241b8984 */ /* 0x000f620000000800 */
[----:B------:R-:W-:-:S04]  /*1df0*/  IMAD.MOV R19, RZ, RZ, -R16 ;  /* 0x000000ffff137224 */ /* 0x000fc800078e0a10 */
[----:B------:R-:W-:-:S05]  /*1e00*/  IMAD R19, R4, R19, R23 ;  /* 0x0000001304137224 */ /* 0x000fca00078e0217 */
[----:B------:R-:W-:Y:S02]  /*1e10*/  ISETP.GT.U32.AND P1, PT, R4, R19, PT ;  /* 0x000000130400720c */ /* 0x000fe40003f24070 */
[----:B--2---:R-:W-:-:S11]  /*1e20*/  FMNMX3.FTZ R0, R37, R34, R35, !PT ;  /* 0x0000002225007276 */ /* 0x004fd60007810023 */
[----:B------:R-:W-:Y:S02]  /*1e30*/  @!P1 IADD3 R19, PT, PT, R19, -R4, RZ ;  /* 0x8000000413139210 */ /* 0x000fe40007ffe0ff */
[----:B---3--:R-:W-:Y:S02]  /*1e40*/  FMNMX3.FTZ R0, R0, R32, R33, !PT ;  /* 0x0000002000007276 */ /* 0x008fe40007810021 */
[----:B------:R-:W-:Y:S02]  /*1e50*/  ISETP.GE.U32.AND P2, PT, R19, R4, PT ;  /* 0x000000041300720c */ /* 0x000fe40003f46070 */
[----:B----4-:R-:W-:-:S04]  /*1e60*/  FMNMX3.FTZ R0, R0, R30, R31, !PT ;  /* 0x0000001e00007276 */ /* 0x010fc8000781001f */
[----:B-----5:R-:W-:Y:S01]  /*1e70*/  FMNMX.FTZ R23, R0, R27, !PT ;  /* 0x0000001b00177209 */ /* 0x020fe20007810000 */
[----:B------:R-:W-:Y:S01]  /*1e80*/  @!P1 VIADD R16, R16, 0x1 ;  /* 0x0000000110109836 */ /* 0x000fe20000000000 */
[----:B------:R-:W-:-:S03]  /*1e90*/  ISETP.GE.AND P0, PT, R2, RZ, PT ;  /* 0x000000ff0200720c */ /* 0x000fc60003f06270 */
[----:B------:R-:W2:Y:S01]  /*1ea0*/  SHFL.BFLY PT, R18, R23, 0x4, 0x1f ;  /* 0x0c801f0017127f89 */ /* 0x000ea200000e0000 */
[----:B------:R-:W-:Y:S01]  /*1eb0*/  ISETP.NE.AND P1, PT, R13, RZ, PT ;  /* 0x000000ff0d00720c */ /* 0x000fe20003f25270 */
[----:B------:R-:W-:Y:S01]  /*1ec0*/  @P2 VIADD R16, R16, 0x1 ;  /* 0x0000000110102836 */ /* 0x000fe20000000000 */
[----:B------:R-:W-:-:S04]  /*1ed0*/  SHF.R.S32.HI R19, RZ, 0x1f, R29 ;  /* 0x0000001fff137819 */ /* 0x000fc8000001141d */
[----:B------:R-:W-:Y:S02]  /*1ee0*/  MOV R12, R16 ;  /* 0x00000010000c7202 */ /* 0x000fe40000000f00 */
[----:B------:R-:W-:-:S03]  /*1ef0*/  LOP3.LUT R19, R19, 0x1, RZ, 0xfc, !PT ;  /* 0x0000000113137812 */ /* 0x000fc600078efcff */
[----:B------:R-:W-:Y:S02]  /*1f00*/  @!P0 IMAD.MOV R12, RZ, RZ, -R12 ;  /* 0x000000ffff0c8224 */ /* 0x000fe400078e0a0c */
[----:B------:R-:W-:Y:S02]  /*1f10*/  @!P1 LOP3.LUT R12, RZ, R13, RZ, 0x33, !PT ;  /* 0x0000000dff0c9212 */ /* 0x000fe400078e33ff */
[----:B0-----:R-:W-:-:S03]  /*1f20*/  IABS R4, R14 ;  /* 0x0000000e00047213 */ /* 0x001fc60000000000 */
[----:B------:R-:W-:Y:S01]  /*1f30*/  IMAD R2, R12, R19, RZ ;  /* 0x000000130c027224 */ /* 0x000fe200078e02ff */
[----:B------:R-:W0:Y:S01]  /*1f40*/  I2F.RP R0, R4 ;  /* 0x0000000400007306 */ /* 0x000e220000209400 */
[----:B--2---:R-:W-:-:S03]  /*1f50*/  FMNMX.FTZ R18, R23, R18, !PT ;  /* 0x0000001217127209 */ /* 0x004fc60007810000 */
[----:B------:R-:W-:Y:S02]  /*1f60*/  IABS R16, R2 ;  /* 0x0000000200107213 */ /* 0x000fe40000000000 */
[----:B------:R-:W2:Y:S02]  /*1f70*/  SHFL.BFLY PT, R19, R18, 0x2, 0x1f ;  /* 0x0c401f0012137f89 */ /* 0x000ea400000e0000 */
[----:B------:R-:W3:Y:S08]  /*1f80*/  I2F.RP R20, R16 ;  /* 0x0000001000147306 */ /* 0x000ef00000209400 */
[----:B0-----:R-:W0:Y:S08]  /*1f90*/  MUFU.RCP R42, R0 ;  /* 0x00000000002a7308 */ /* 0x001e300000001000 */
[----:B---3--:R-:W3:Y:S01]  /*1fa0*/  MUFU.RCP R40, R20 ;  /* 0x0000001400287308 */ /* 0x008ee20000001000 */
[----:B--2---:R-:W-:Y:S01]  /*1fb0*/  FMNMX.FTZ R19, R18, R19, !PT ;  /* 0x0000001312137209 */ /* 0x004fe20007810000 */
[----:B0-----:R-:W-:-:S04]  /*1fc0*/  VIADD R42, R42, 0xffffffe ;  /* 0x0ffffffe2a2a7836 */ /* 0x001fc80000000000 */
[----:B------:R-:W0:Y:S02]  /*1fd0*/  SHFL.BFLY PT, R0, R19, 0x1, 0x1f ;  /* 0x0c201f0013007f89 */ /* 0x000e2400000e0000 */
[----:B------:R-:W2:Y:S01]  /*1fe0*/  F2I.FTZ.U32.TRUNC.NTZ R43, R42 ;  /* 0x0000002a002b7305 */ /* 0x000ea2000021f000 */
[----:B---3--:R-:W-:-:S07]  /*1ff0*/  IADD3 R40, PT, PT, R40, 0xffffffe, RZ ;  /* 0x0ffffffe28287810 */ /* 0x008fce0007ffe0ff */
[----:B------:R-:W3:Y:S01]  /*2000*/  F2I.FTZ.U32.TRUNC.NTZ R41, R40 ;  /* 0x0000002800297305 */ /* 0x000ee2000021f000 */
[--C-:B--2---:R-:W-:Y:S02]  /*2010*/  IMAD.MOV R23, RZ, RZ, -R43.reuse ;  /* 0x000000ffff177224 */ /* 0x104fe400078e0a2b */
[----:B------:R-:W-:Y:S02]  /*2020*/  IMAD.MOV.U32 R42, RZ, RZ, RZ ;  /* 0x000000ffff2a7224 */ /* 0x000fe400078e00ff */
[----:B------:R-:W-:Y:S01]  /*2030*/  IMAD R23, R23, R4, RZ ;  /* 0x0000000417177224 */ /* 0x000fe200078e02ff */
[----:B---3--:R-:W-:Y:S02]  /*2040*/  IADD3 R18, PT, PT, RZ, -R41, RZ ;  /* 0x80000029ff127210 */ /* 0x008fe40007ffe0ff */
[----:B0-----:R-:W-:Y:S01]  /*2050*/  FMNMX.FTZ R0, R19, R0, !PT ;  /* 0x0000000013007209 */ /* 0x001fe20007810000 */
[----:B------:R-:W-:-:S03]  /*2060*/  IMAD.HI.U32 R26, R43, R23, R42 ;  /* 0x000000172b1a7227 */ /* 0x000fc600078e002a */
[----:B------:R-:W-:Y:S01]  /*2070*/  FSETP.NEU.FTZ.AND P0, PT, R0, -INF , PT ;  /* 0xff8000000000780b */ /* 0x000fe20003f1d000 */
[----:B------:R-:W-:Y:S02]  /*2080*/  IMAD R23, R18, R16, RZ ;  /* 0x0000001012177224 */ /* 0x000fe400078e02ff */
[----:B------:R-:W-:Y:S02]  /*2090*/  IMAD.MOV.U32 R40, RZ, RZ, RZ ;  /* 0x000000ffff287224 */ /* 0x000fe400078e00ff */
[----:B------:R-:W-:Y:S01]  /*20a0*/  IMAD.IADD R3, R3, 0x1, R16 ;  /* 0x0000000103037824 */ /* 0x000fe200078e0210 */
[----:B------:R-:W-:Y:S01]  /*20b0*/  FSEL R0, R0, RZ, P0 ;  /* 0x000000ff00007208 */ /* 0x000fe20000000000 */
[----:B------:R-:W-:-:S03]  /*20c0*/  IMAD.HI.U32 R40, R41, R23, R40 ;  /* 0x0000001729287227 */ /* 0x000fc600078e0028 */
[----:B------:R-:W-:Y:S01]  /*20d0*/  IABS R23, R3 ;  /* 0x0000000300177213 */ /* 0x000fe20000000000 */
[C---:B------:R-:W-:Y:S01]  /*20e0*/  FADD.FTZ R20, -R0.reuse, R37 ;  /* 0x0000002500147221 */ /* 0x040fe20000010100 */
[----:B------:R-:W-:Y:S01]  /*20f0*/  IABS R18, R2 ;  /* 0x0000000200127213 */ /* 0x000fe20000000000 */
[----:B------:R-:W-:Y:S02]  /*2100*/  FADD.FTZ R46, -R0, R34 ;  /* 0x00000022002e7221 */ /* 0x000fe40000010100 */
[----:B------:R-:W-:Y:S01]  /*2110*/  IMAD.HI.U32 R26, R26, R23, RZ ;  /* 0x000000171a1a7227 */ /* 0x000fe200078e00ff */
[----:B------:R-:W-:-:S03]  /*2120*/  IADD3 R18, PT, PT, RZ, -R18, RZ ;  /* 0x80000012ff127210 */ /* 0x000fc60007ffe0ff */
[----:B------:R-:W-:Y:S01]  /*2130*/  FMUL.FTZ R20, R20, 1.4426950216293334961 ;  /* 0x3fb8aa3b14147820 */ /* 0x000fe20000410000 */
[----:B------:R-:W-:Y:S01]  /*2140*/  FMUL.FTZ R46, R46, 1.4426950216293334961 ;  /* 0x3fb8aa3b2e2e7820 */ /* 0x000fe20000410000 */
[----:B------:R-:W-:-:S04]  /*2150*/  IMAD.HI.U32 R40, R40, R23, RZ ;  /* 0x0000001728287227 */ /* 0x000fc800078e00ff */
[----:B------:R-:W-:Y:S01]  /*2160*/  FADD.FTZ R43, -R0, R35 ;  /* 0x00000023002b7221 */ /* 0x000fe20000010100 */
[----:B------:R-:W-:Y:S01]  /*2170*/  IMAD.MOV R19, RZ, RZ, -R26 ;  /* 0x000000ffff137224 */ /* 0x000fe200078e0a1a */
[----:B------:R-:W-:Y:S01]  /*2180*/  MUFU.EX2 R20, R20 ;  /* 0x0000001400147308 */ /* 0x000fe20000000800 */
[--C-:B------:R-:W-:Y:S02]  /*2190*/  IMAD R41, R40, R18, R23.reuse ;  /* 0x0000001228297224 */ /* 0x100fe400078e0217 */
[----:B------:R-:W-:Y:S02]  /*21a0*/  IMAD R19, R4, R19, R23 ;  /* 0x0000001304137224 */ /* 0x000fe400078e0217 */
[----:B------:R-:W-:-:S03]  /*21b0*/  FMUL.FTZ R43, R43, 1.4426950216293334961 ;  /* 0x3fb8aa3b2b2b7820 */ /* 0x000fc60000410000 */
[----:B------:R-:W0:Y:S08]  /*21c0*/  MUFU.EX2 R23, R46 ;  /* 0x0000002e00177308 */ /* 0x000e300000000800 */
[----:B------:R-:W2:Y:S01]  /*21d0*/  MUFU.EX2 R18, R43 ;  /* 0x0000002b00127308 */ /* 0x000ea20000000800 */
[----:B------:R-:W-:-:S04]  /*21e0*/  FADD.FTZ R42, -R0, R32 ;  /* 0x00000020002a7221 */ /* 0x000fc80000010100 */
[----:B------:R-:W-:Y:S01]  /*21f0*/  FMUL.FTZ R42, R42, 1.4426950216293334961 ;  /* 0x3fb8aa3b2a2a7820 */ /* 0x000fe20000410000 */
[----:B0-----:R-:W-:-:S04]  /*2200*/  FADD.FTZ R23, R20, R23 ;  /* 0x0000001714177221 */ /* 0x001fc80000010000 */
[----:B--2---:R-:W-:Y:S02]  /*2210*/  FADD.FTZ R18, R23, R18 ;  /* 0x0000001217127221 */ /* 0x004fe40000010000 */
[----:B------:R-:W0:Y:S01]  /*2220*/  MUFU.EX2 R23, R42 ;  /* 0x0000002a00177308 */ /* 0x000e220000000800 */
[----:B------:R-:W-:-:S04]  /*2230*/  FADD.FTZ R20, -R0, R33 ;  /* 0x0000002100147221 */ /* 0x000fc80000010100 */
[----:B------:R-:W-:Y:S01]  /*2240*/  FMUL.FTZ R20, R20, 1.4426950216293334961 ;  /* 0x3fb8aa3b14147820 */ /* 0x000fe20000410000 */
[----:B------:R-:W-:Y:S01]  /*2250*/  FADD.FTZ R47, -R0, R30 ;  /* 0x0000001e002f7221 */ /* 0x000fe20000010100 */
[----:B0-----:R-:W-:Y:S02]  /*2260*/  FADD.FTZ R23, R18, R23 ;  /* 0x0000001712177221 */ /* 0x001fe40000010000 */
[----:B------:R-:W0:Y:S01]  /*2270*/  MUFU.EX2 R18, R20 ;  /* 0x0000001400127308 */ /* 0x000e220000000800 */
[----:B------:R-:W-:Y:S01]  /*2280*/  FMUL.FTZ R47, R47, 1.4426950216293334961 ;  /* 0x3fb8aa3b2f2f7820 */ /* 0x000fe20000410000 */
[----:B------:R-:W-:Y:S01]  /*2290*/  FADD.FTZ R46, -R0, R31 ;  /* 0x0000001f002e7221 */ /* 0x000fe20000010100 */
[----:B0-----:R-:W-:-:S05]  /*22a0*/  FADD.FTZ R18, R23, R18 ;  /* 0x0000001217127221 */ /* 0x001fca0000010000 */
[----:B------:R-:W0:Y:S01]  /*22b0*/  MUFU.EX2 R23, R47 ;  /* 0x0000002f00177308 */ /* 0x000e220000000800 */
[----:B------:R-:W-:Y:S01]  /*22c0*/  FMUL.FTZ R46, R46, 1.4426950216293334961 ;  /* 0x3fb8aa3b2e2e7820 */ /* 0x000fe20000410000 */
[----:B------:R-:W-:-:S04]  /*22d0*/  FADD.FTZ R42, -R0, R27 ;  /* 0x0000001b002a7221 */ /* 0x000fc80000010100 */
[----:B------:R-:W-:-:S04]  /*22e0*/  FMUL.FTZ R42, R42, 1.4426950216293334961 ;  /* 0x3fb8aa3b2a2a7820 */ /* 0x000fc80000410000 */
[----:B------:R-:W-:Y:S01]  /*22f0*/  MUFU.EX2 R43, R42 ;  /* 0x0000002a002b7308 */ /* 0x000fe20000000800 */
[----:B0-----:R-:W-:-:S07]  /*2300*/  FADD.FTZ R23, R18, R23 ;  /* 0x0000001712177221 */ /* 0x001fce0000010000 */
[----:B------:R-:W0:Y:S02]  /*2310*/  MUFU.EX2 R18, R46 ;  /* 0x0000002e00127308 */ /* 0x000e240000000800 */
[----:B0-----:R-:W-:-:S04]  /*2320*/  FADD.FTZ R18, R23, R18 ;  /* 0x0000001217127221 */ /* 0x001fc80000010000 */
[----:B------:R-:W-:-:S05]  /*2330*/  FADD.FTZ R43, R18, R43 ;  /* 0x0000002b122b7221 */ /* 0x000fca0000010000 */
[----:B------:R-:W0:Y:S02]  /*2340*/  SHFL.BFLY PT, R20, R43, 0x4, 0x1f ;  /* 0x0c801f002b147f89 */ /* 0x000e2400000e0000 */
[----:B0-----:R-:W-:-:S05]  /*2350*/  FADD.FTZ R20, R43, R20 ;  /* 0x000000142b147221 */ /* 0x001fca0000010000 */
[----:B------:R-:W0:Y:S01]  /*2360*/  SHFL.BFLY PT, R23, R20, 0x2, 0x1f ;  /* 0x0c401f0014177f89 */ /* 0x000e2200000e0000 */
[----:B------:R-:W-:Y:S02]  /*2370*/  ISETP.GT.U32.AND P2, PT, R16, R41, PT ;  /* 0x000000291000720c */ /* 0x000fe40003f44070 */
[----:B------:R-:W-:Y:S01]  /*2380*/  ISETP.GT.U32.AND P0, PT, R4, R19, PT ;  /* 0x000000130400720c */ /* 0x000fe20003f04070 */
[----:B0-----:R-:W-:-:S05]  /*2390*/  FADD.FTZ R23, R20, R23 ;  /* 0x0000001714177221 */ /* 0x001fca0000010000 */
[----:B------:R-:W0:Y:S05]  /*23a0*/  SHFL.BFLY PT, R18, R23, 0x1, 0x1f ;  /* 0x0c201f0017127f89 */ /* 0x000e2a00000e0000 */
[----:B------:R-:W-:Y:S02]  /*23b0*/  @!P2 IMAD.IADD R41, R41, 0x1, -R16 ;  /* 0x000000012929a824 */ /* 0x000fe400078e0a10 */
[----:B------:R-:W-:-:S03]  /*23c0*/  @!P0 IADD3 R19, PT, PT, R19, -R4, RZ ;  /* 0x8000000413138210 */ /* 0x000fc60007ffe0ff */
[----:B------:R-:W-:Y:S02]  /*23d0*/  ISETP.GE.U32.AND P1, PT, R41, R16, PT ;  /* 0x000000102900720c */ /* 0x000fe40003f26070 */
[----:B------:R-:W-:Y:S01]  /*23e0*/  ISETP.GE.U32.AND P4, PT, R19, R4, PT ;  /* 0x000000041300720c */ /* 0x000fe20003f86070 */
[----:B------:R-:W-:Y:S01]  /*23f0*/  @!P2 VIADD R40, R40, 0x1 ;  /* 0x000000012828a836 */ /* 0x000fe20000000000 */
[C---:B------:R-:W-:Y:S02]  /*2400*/  LOP3.LUT R4, R3.reuse, R16, RZ, 0x3c, !PT ;  /* 0x0000001003047212 */ /* 0x040fe400078e3cff */
[----:B------:R-:W-:Y:S02]  /*2410*/  LOP3.LUT R3, R3, R14, RZ, 0x3c, !PT ;  /* 0x0000000e03037212 */ /* 0x000fe400078e3cff */
[----:B------:R-:W-:Y:S02]  /*2420*/  @!P0 IADD3 R26, PT, PT, R26, 0x1, RZ ;  /* 0x000000011a1a8810 */ /* 0x000fe40007ffe0ff */
[----:B------:R-:W-:-:S03]  /*2430*/  ISETP.GE.AND P2, PT, R3, RZ, PT ;  /* 0x000000ff0300720c */ /* 0x000fc60003f46270 */
[----:B------:R-:W-:Y:S02]  /*2440*/  @P1 VIADD R40, R40, 0x1 ;  /* 0x0000000128281836 */ /* 0x000fe40000000000 */
[----:B0-----:R-:W-:Y:S01]  /*2450*/  FADD.FTZ R18, R23, R18 ;  /* 0x0000001217127221 */ /* 0x001fe20000010000 */
[----:B------:R-:W-:Y:S01]  /*2460*/  ISETP.NE.AND P0, PT, R14, RZ, PT ;  /* 0x000000ff0e00720c */ /* 0x000fe20003f05270 */
[----:B------:R-:W-:Y:S01]  /*2470*/  @P4 VIADD R26, R26, 0x1 ;  /* 0x000000011a1a4836 */ /* 0x000fe20000000000 */
[----:B------:R-:W-:Y:S02]  /*2480*/  ISETP.GE.AND P3, PT, R4, RZ, PT ;  /* 0x000000ff0400720c */ /* 0x000fe40003f66270 */
[----:B------:R-:W-:Y:S02]  /*2490*/  FSETP.NE.FTZ.AND P1, PT, R18, RZ, PT ;  /* 0x000000ff1200720b */ /* 0x000fe40003f35000 */
[----:B------:R-:W-:Y:S02]  /*24a0*/  ISETP.NE.AND P5, PT, R2, RZ, PT ;  /* 0x000000ff0200720c */ /* 0x000fe40003fa5270 */
[----:B------:R-:W-:-:S05]  /*24b0*/  MOV R3, R26 ;  /* 0x0000001a00037202 */ /* 0x000fca0000000f00 */
[----:B------:R-:W-:Y:S01]  /*24c0*/  @!P2 IMAD.MOV R3, RZ, RZ, -R3 ;  /* 0x000000ffff03a224 */ /* 0x000fe200078e0a03 */
[----:B------:R-:W-:Y:S01]  /*24d0*/  @!P0 LOP3.LUT R3, RZ, R14, RZ, 0x33, !PT ;  /* 0x0000000eff038212 */ /* 0x000fe200078e33ff */
[----:B------:R-:W-:Y:S02]  /*24e0*/  @!P3 IMAD.MOV R40, RZ, RZ, -R40 ;  /* 0x000000ffff28b224 */ /* 0x000fe400078e0a28 */
[----:B------:R-:W0:Y:S01]  /*24f0*/  @P1 MUFU.LG2 R19, R18 ;  /* 0x0000001200131308 */ /* 0x000e220000000c00 */
[----:B------:R-:W-:Y:S02]  /*2500*/  LOP3.LUT P0, RZ, R21, 0x387, RZ, 0xc0, !PT ;  /* 0x0000038715ff7812 */ /* 0x000fe4000780c0ff */
[----:B------:R-:W-:Y:S02]  /*2510*/  @!P5 LOP3.LUT R40, RZ, R16, RZ, 0x33, !PT ;  /* 0x00000010ff28d212 */ /* 0x000fe400078e33ff */
[----:B------:R-:W-:Y:S02]  /*2520*/  ISETP.NE.AND P3, PT, R12, RZ, PT ;  /* 0x000000ff0c00720c */ /* 0x000fe40003f65270 */
[----:B------:R-:W-:-:S02]  /*2530*/  ISETP.LT.U32.AND P2, PT, R24, R40, PT ;  /* 0x000000281800720c */ /* 0x000fc40003f41070 */
[----:B------:R-:W-:Y:S02]  /*2540*/  SHF.R.S32.HI R23, RZ, 0x1f, R40 ;  /* 0x0000001fff177819 */ /* 0x000fe40000011428 */
[----:B------:R-:W-:Y:S02]  /*2550*/  SEL R12, RZ, 0x1, !P3 ;  /* 0x00000001ff0c7807 */ /* 0x000fe40005800000 */
[----:B------:R-:W-:Y:S02]  /*2560*/  SHF.R.S32.HI R41, RZ, 0x1f, R2 ;  /* 0x0000001fff297819 */ /* 0x000fe40000011402 */
[----:B------:R-:W-:Y:S01]  /*2570*/  ISETP.LT.AND.EX P2, PT, R25, R23, PT, P2 ;  /* 0x000000171900720c */ /* 0x000fe20003f41320 */
[----:B-1----:R-:W-:Y:S01]  /*2580*/  IMAD R23, R13, UR4, RZ ;  /* 0x000000040d177c24 */ /* 0x002fe2000f8e02ff */
[----:B------:R-:W-:Y:S01]  /*2590*/  LOP3.LUT R12, R41, R12, RZ, 0xfc, !PT ;  /* 0x0000000c290c7212 */ /* 0x000fe200078efcff */
[----:B------:R-:W-:Y:S01]  /*25a0*/  IMAD R13, R3, R22, RZ ;  /* 0x00000016030d7224 */ /* 0x000fe200078e02ff */
        /* <DEDUP_REMOVED lines=13> */
[----:B------:R-:W-:Y:S02]  /*2680*/  ISETP.GE.AND P1, PT, R25, R28, PT ;  /* 0x0000001c1900720c */ /* 0x000fe40003f26270 */
[----:B------:R-:W-:-:S04]  /*2690*/  ISETP.LT.AND.EX P0, PT, R0, RZ, PT, P0 ;  /* 0x000000ff0000720c */ /* 0x000fc80003f01300 */
[----:B------:R-:W-:Y:S02]  /*26a0*/  SEL R14, R14, 0x1, P0 ;  /* 0x000000010e0e7807 */ /* 0x000fe40000000000 */
[----:B------:R-:W-:-:S05]  /*26b0*/  SEL R0, R0, RZ, P0 ;  /* 0x000000ff00007207 */ /* 0x000fca0000000000 */
[----:B------:R-:W-:Y:S05]  /*26c0*/  @P1 BRA `(.L_x_272) ;  /* 0x00000010005c1947 */ /* 0x000fea0003800000 */
[----:B------:R-:W-:Y:S01]  /*26d0*/  IADD3 R13, P1, PT, R14, 0x1, RZ ;  /* 0x000000010e0d7810 */ /* 0x000fe20007f3e0ff */
[----:B------:R-:W-:-:S03]  /*26e0*/  IMAD R12, R0, R39, RZ ;  /* 0x00000027000c7224 */ /* 0x000fc600078e02ff */
[----:B------:R-:W-:Y:S01]  /*26f0*/  ISETP.GE.U32.AND P0, PT, R13, 0x3, PT ;  /* 0x000000030d00780c */ /* 0x000fe20003f06070 */
[----:B------:R-:W-:Y:S01]  /*2700*/  IMAD R17, R17, R14, R12 ;  /* 0x0000000e11117224 */ /* 0x000fe200078e020c */
[----:B------:R-:W-:Y:S01]  /*2710*/  IADD3.X R16, PT, PT, RZ, R0, RZ, P1, !PT ;  /* 0x00000000ff107210 */ /* 0x000fe20000ffe4ff */
[----:B------:R-:W-:-:S03]  /*2720*/  IMAD.WIDE.U32 R12, R14, R39, RZ ;  /* 0x000000270e0c7225 */ /* 0x000fc600078e00ff */
        /* <DEDUP_REMOVED lines=33> */
.L_x_274:
[----:B------:R-:W-:Y:S01]  /*2940*/  IMAD.MOV.U32 R19, RZ, RZ, RZ ;  /* 0x000000ffff137224 */ /* 0x000fe200078e00ff */
[----:B------:R-:W-:Y:S02]  /*2950*/  MOV R20, R46 ;  /* 0x0000002e00147202 */ /* 0x000fe40000000f00 */
[----:B------:R-:W-:Y:S02]  /*2960*/  MOV R16, 0x2980 ;  /* 0x0000298000107802 */ /* 0x000fe40000000f00 */
[----:B------:R-:W-:Y:S05]  /*2970*/  CALL.REL.NOINC `($__internal_8_$__cuda_sm20_div_s64) ;  /* 0x0000002000647944 */ /* 0x000fea0003c00000 */
[----:B------:R-:W-:Y:S02]  /*2980*/  IADD3 R12, PT, PT, -R0, RZ, RZ ;  /* 0x000000ff000c7210 */ /* 0x000fe40007ffe1ff */
[----:B------:R-:W-:-:S03]  /*2990*/  MOV R47, R13 ;  /* 0x0000000d002f7202 */ /* 0x000fc60000000f00 */
[----:B------:R-:W-:Y:S01]  /*29a0*/  IMAD R12, R46, R12, R25 ;  /* 0x0000000c2e0c7224 */ /* 0x000fe200078e0219 */
[----:B------:R-:W-:-:S07]  /*29b0*/  MOV R46, R0 ;  /* 0x00000000002e7202 */ /* 0x000fce0000000f00 */
.L_x_275:
[-C--:B------:R-:W-:Y:S01]  /*29c0*/  IABS R17, R39.reuse ;  /* 0x0000002700117213 */ /* 0x080fe20000000000 */
[----:B------:R-:W-:Y:S01]  /*29d0*/  IMAD R7, R7, R10, RZ ;  /* 0x0000000a07077224 */ /* 0x000fe200078e02ff */
[----:B------:R-:W-:Y:S01]  /*29e0*/  IABS R16, R12 ;  /* 0x0000000c00107213 */ /* 0x000fe20000000000 */
[----:B------:R-:W-:Y:S01]  /*29f0*/  BSSY.RECONVERGENT B0, `(.L_x_276) ;  /* 0x0000040000007945 */ /* 0x000fe20003800200 */
[----:B------:R-:W0:Y:S01]  /*2a00*/  I2F.U32.RP R18, R17 ;  /* 0x0000001100127306 */ /* 0x000e220000209000 */
[----:B------:R-:W-:Y:S01]  /*2a10*/  IABS R13, R39 ;  /* 0x00000027000d7213 */ /* 0x000fe20000000000 */
[----:B------:R-:W-:Y:S01]  /*2a20*/  IMAD R7, R8, R11, R7 ;  /* 0x0000000b08077224 */ /* 0x000fe200078e0207 */
[----:B------:R-:W-:-:S03]  /*2a30*/  LOP3.LUT R11, R12, R39, RZ, 0x3c, !PT ;  /* 0x000000270c0b7212 */ /* 0x000fc600078e3cff */
        /* <DEDUP_REMOVED lines=21> */
[----:B------:R-:W-:-:S11]  /*2b90*/  ISETP.NE.AND P1, PT, R39, RZ, PT ;  /* 0x000000ff2700720c */ /* 0x000fd60003f25270 */
[----:B------:R-:W-:-:S05]  /*2ba0*/  @P2 VIADD R0, R0, 0x1 ;  /* 0x0000000100002836 */ /* 0x000fca0000000000 */
[----:B------:R-:W-:Y:S02]  /*2bb0*/  MOV R7, R0 ;  /* 0x0000000000077202 */ /* 0x000fe40000000f00 */
[----:B------:R-:W-:Y:S02]  /*2bc0*/  LOP3.LUT R0, R47, R18, RZ, 0xfc, !PT ;  /* 0x000000122f007212 */ /* 0x000fe400078efcff */
[----:B------:R-:W-:Y:S02]  /*2bd0*/  @!P0 IADD3 R7, PT, PT, -R7, RZ, RZ ;  /* 0x000000ff07078210 */ /* 0x000fe40007ffe1ff */
[----:B------:R-:W-:Y:S02]  /*2be0*/  ISETP.NE.U32.AND P0, PT, R0, RZ, PT ;  /* 0x000000ff0000720c */ /* 0x000fe40003f05070 */
[----:B------:R-:W-:-:S04]  /*2bf0*/  @!P1 LOP3.LUT R7, RZ, R39, RZ, 0x33, !PT ;  /* 0x00000027ff079212 */ /* 0x000fc800078e33ff */
[----:B------:R-:W-:-:S05]  /*2c00*/  IADD3 R0, PT, PT, -R7, RZ, RZ ;  /* 0x000000ff07007210 */ /* 0x000fca0007ffe1ff */
[----:B------:R-:W-:Y:S02]  /*2c10*/  IMAD R39, R39, R0, R12 ;  /* 0x0000000027277224 */ /* 0x000fe400078e020c */
        /* <DEDUP_REMOVED lines=22> */
.L_x_277:
[----:B------:R-:W-:Y:S01]  /*2d80*/  IMAD.MOV.U32 R25, RZ, RZ, R46 ;  /* 0x000000ffff197224 */ /* 0x000fe200078e002e */
[----:B------:R-:W-:Y:S01]  /*2d90*/  MOV R19, R47 ;  /* 0x0000002f00137202 */ /* 0x000fe20000000f00 */
[----:B------:R-:W-:Y:S01]  /*2da0*/  IMAD.MOV.U32 R20, RZ, RZ, R48 ;  /* 0x000000ffff147224 */ /* 0x000fe200078e0030 */
[----:B------:R-:W-:Y:S02]  /*2db0*/  MOV R16, 0x2dd0 ;  /* 0x00002dd000107802 */ /* 0x000fe40000000f00 */
[----:B------:R-:W-:Y:S05]  /*2dc0*/  CALL.REL.NOINC `($__internal_8_$__cuda_sm20_div_s64) ;  /* 0x0000001c00507944 */ /* 0x000fea0003c00000 */
[----:B------:R-:W-:-:S05]  /*2dd0*/  IADD3 R47, PT, PT, -R0, RZ, RZ ;  /* 0x000000ff002f7210 */ /* 0x000fca0007ffe1ff */
[----:B------:R-:W-:Y:S02]  /*2de0*/  IMAD R47, R47, R48, R46 ;  /* 0x000000302f2f7224 */ /* 0x000fe400078e022e */
.L_x_278:
[----:B------:R-:W-:Y:S05]  /*2df0*/  BSYNC.RECONVERGENT B0 ;  /* 0x0000000000007941 */ /* 0x000fea0003800200 */
.L_x_276:
[----:B------:R-:W-:Y:S01]  /*2e00*/  IABS R17, R8 ;  /* 0x0000000800117213 */ /* 0x000fe20000000000 */
[----:B------:R-:W0:Y:S01]  /*2e10*/  LDCU.U8 UR7, c[0x0][0x549] ;  /* 0x0000a920ff0777ac */ /* 0x000e220008000000 */
[----:B------:R-:W-:Y:S02]  /*2e20*/  IABS R16, R5 ;  /* 0x0000000500107213 */ /* 0x000fe40000000000 */
[----:B------:R-:W1:Y:S01]  /*2e30*/  I2F.U32.RP R44, R17 ;  /* 0x00000011002c7306 */ /* 0x000e620000209000 */
[----:B------:R-:W-:Y:S01]  /*2e40*/  IABS R18, R10 ;  /* 0x0000000a00127213 */ /* 0x000fe20000000000 */
[----:B------:R-:W2:Y:S01]  /*2e50*/  LDCU.64 UR4, c[0x0][0x430] ;  /* 0x00008600ff0477ac */ /* 0x000ea20008000a00 */
[----:B------:R-:W-:Y:S02]  /*2e60*/  IABS R13, R4 ;  /* 0x00000004000d7213 */ /* 0x000fe40000000000 */
[----:B------:R-:W-:-:S03]  /*2e70*/  ISETP.NE.AND P2, PT, R10, RZ, PT ;  /* 0x000000ff0a00720c */ /* 0x000fc60003f45270 */
[----:B------:R-:W3:Y:S01]  /*2e80*/  I2F.U32.RP R23, R16 ;  /* 0x0000001000177306 */ /* 0x000ee20000209000 */
[----:B0-----:R-:W-:-:S07]  /*2e90*/  UISETP.NE.AND UP0, UPT, UR7, URZ, UPT ;  /* 0x000000ff0700728c */ /* 0x001fce000bf05270 */
[----:B------:R-:W-:Y:S01]  /*2ea0*/  I2F.U32.RP R11, R18 ;  /* 0x00000012000b7306 */ /* 0x000fe20000209000 */
[----:B--2---:R-:W-:Y:S02]  /*2eb0*/  USEL UR8, UR4, 0x1, UP0 ;  /* 0x0000000104087887 */ /* 0x004fe40008000000 */
[----:B------:R-:W-:-:S05]  /*2ec0*/  UIMAD UR7, UR5, UR4, URZ ;  /* 0x00000004050772a4 */ /* 0x000fca000f8e02ff */
[----:B-1----:R-:W0:Y:S01]  /*2ed0*/  MUFU.RCP R40, R44 ;  /* 0x0000002c00287308 */ /* 0x002e220000001000 */
[----:B------:R-:W-:Y:S02]  /*2ee0*/  USHF.R.S32.HI UR4, URZ, 0x1f, UR8 ;  /* 0x0000001fff047899 */ /* 0x000fe40008011408 */
[----:B------:R-:W-:-:S05]  /*2ef0*/  UIMAD UR5, UR8, UR5, URZ ;  /* 0x00000005080572a4 */ /* 0x000fca000f8e02ff */
[----:B------:R-:W1:Y:S08]  /*2f00*/  I2F.U32.RP R20, R13 ;  /* 0x0000000d00147306 */ /* 0x000e700000209000 */
[----:B---3--:R-:W2:Y:S01]  /*2f10*/  MUFU.RCP R24, R23 ;  /* 0x0000001700187308 */ /* 0x008ea20000001000 */
[----:B0-----:R-:W-:Y:S02]  /*2f20*/  VIADD R40, R40, 0xffffffe ;  /* 0x0ffffffe28287836 */ /* 0x001fe40000000000 */
[----:B------:R-:W-:-:S05]  /*2f30*/  HFMA2 R44, -RZ, RZ, 0, 0 ;  /* 0x00000000ff2c7431 */ /* 0x000fca00000001ff */
[----:B------:R-:W0:Y:S08]  /*2f40*/  MUFU.RCP R11, R11 ;  /* 0x0000000b000b7308 */ /* 0x000e300000001000 */
[----:B-1----:R-:W1:Y:S01]  /*2f50*/  MUFU.RCP R19, R20 ;  /* 0x0000001400137308 */ /* 0x002e620000001000 */
[----:B--2---:R-:W-:-:S07]  /*2f60*/  IADD3 R24, PT, PT, R24, 0xffffffe, RZ ;  /* 0x0ffffffe18187810 */ /* 0x004fce0007ffe0ff */
[----:B------:R-:W2:Y:S01]  /*2f70*/  F2I.FTZ.U32.TRUNC.NTZ R41, R40 ;  /* 0x0000002800297305 */ /* 0x000ea2000021f000 */
[----:B0-----:R-:W-:-:S07]  /*2f80*/  VIADD R42, R11, 0xffffffe ;  /* 0x0ffffffe0b2a7836 */ /* 0x001fce0000000000 */
[----:B------:R0:W3:Y:S01]  /*2f90*/  F2I.FTZ.U32.TRUNC.NTZ R25, R24 ;  /* 0x0000001800197305 */ /* 0x0000e2000021f000 */
[----:B-1----:R-:W-:Y:S01]  /*2fa0*/  VIADD R19, R19, 0xffffffe ;  /* 0x0ffffffe13137836 */ /* 0x002fe20000000000 */
[----:B------:R-:W-:Y:S02]  /*2fb0*/  IABS R20, R47 ;  /* 0x0000002f00147213 */ /* 0x000fe40000000000 */
[----:B--2---:R-:W-:-:S04]  /*2fc0*/  IADD3 R11, PT, PT, RZ, -R41, RZ ;  /* 0x80000029ff0b7210 */ /* 0x004fc80007ffe0ff */
[----:B------:R-:W1:Y:S01]  /*2fd0*/  F2I.FTZ.U32.TRUNC.NTZ R43, R42 ;  /* 0x0000002a002b7305 */ /* 0x000e62000021f000 */
[----:B------:R-:W-:Y:S02]  /*2fe0*/  IMAD.MOV.U32 R40, RZ, RZ, RZ ;  /* 0x000000ffff287224 */ /* 0x000fe400078e00ff */
[----:B------:R-:W-:Y:S02]  /*2ff0*/  IMAD R11, R11, R17, RZ ;  /* 0x000000110b0b7224 */ /* 0x000fe400078e02ff */
[----:B0-----:R-:W-:-:S03]  /*3000*/  IMAD.MOV.U32 R24, RZ, RZ, RZ ;  /* 0x000000ffff187224 */ /* 0x001fc600078e00ff */
[----:B------:R-:W0:Y:S01]  /*3010*/  F2I.FTZ.U32.TRUNC.NTZ R45, R19 ;  /* 0x00000013002d7305 */ /* 0x000e22000021f000 */
[----:B------:R-:W-:Y:S01]  /*3020*/  IMAD.HI.U32 R40, R41, R11, R40 ;  /* 0x0000000b29287227 */ /* 0x000fe200078e0028 */
[----:B---3--:R-:W-:Y:S02]  /*3030*/  IADD3 R11, PT, PT, RZ, -R25, RZ ;  /* 0x80000019ff0b7210 */ /* 0x008fe40007ffe0ff */
[----:B------:R-:W-:Y:S01]  /*3040*/  IABS R41, R0 ;  /* 0x0000000000297213 */ /* 0x000fe20000000000 */
[----:B-1----:R-:W-:Y:S02]  /*3050*/  IMAD.MOV R12, RZ, RZ, -R43 ;  /* 0x000000ffff0c7224 */ /* 0x002fe400078e0a2b */
[----:B------:R-:W-:Y:S02]  /*3060*/  IMAD R11, R11, R16, RZ ;  /* 0x000000100b0b7224 */ /* 0x000fe400078e02ff */
[----:B------:R-:W-:Y:S02]  /*3070*/  IMAD R23, R12, R18, RZ ;  /* 0x000000120c177224 */ /* 0x000fe400078e02ff */
[----:B------:R-:W-:-:S02]  /*3080*/  IMAD.MOV.U32 R42, RZ, RZ, RZ ;  /* 0x000000ffff2a7224 */ /* 0x000fc400078e00ff */
[----:B0-----:R-:W-:Y:S02]  /*3090*/  IMAD.MOV R12, RZ, RZ, -R45 ;  /* 0x000000ffff0c7224 */ /* 0x001fe400078e0a2d */
[----:B------:R-:W-:-:S04]  /*30a0*/  IMAD.HI.U32 R24, R25, R11, R24 ;  /* 0x0000000b19187227 */ /* 0x000fc800078e0018 */
[----:B------:R-:W-:-:S04]  /*30b0*/  IMAD.HI.U32 R23, R43, R23, R42 ;  /* 0x000000172b177227 */ /* 0x000fc800078e002a */
[----:B------:R-:W-:Y:S01]  /*30c0*/  IMAD R11, R12, R13, RZ ;  /* 0x0000000d0c0b7224 */ /* 0x000fe200078e02ff */
[----:B------:R-:W-:Y:S01]  /*30d0*/  IABS R12, R10 ;  /* 0x0000000a000c7213 */ /* 0x000fe20000000000 */
[----:B------:R-:W-:-:S04]  /*30e0*/  IMAD.HI.U32 R23, R23, R20, RZ ;  /* 0x0000001417177227 */ /* 0x000fc800078e00ff */
[----:B------:R-:W-:Y:S02]  /*30f0*/  IMAD.MOV R12, RZ, RZ, -R12 ;  /* 0x000000ffff0c7224 */ /* 0x000fe400078e0a0c */
[----:B------:R-:W-:Y:S01]  /*3100*/  IMAD.HI.U32 R44, R45, R11, R44 ;  /* 0x0000000b2d2c7227 */ /* 0x000fe200078e002c */
[----:B------:R-:W-:-:S03]  /*3110*/  IABS R11, R14 ;  /* 0x0000000e000b7213 */ /* 0x000fc60000000000 */
[----:B------:R-:W-:Y:S01]  /*3120*/  IMAD R25, R23, R12, R20 ;  /* 0x0000000c17197224 */ /* 0x000fe200078e0214 */
[----:B------:R-:W0:Y:S01]  /*3130*/  I2F.U32.RP R42, R11 ;  /* 0x0000000b002a7306 */ /* 0x000e220000209000 */
[----:B------:R-:W-:-:S03]  /*3140*/  IMAD.HI.U32 R24, R24, R41, RZ ;  /* 0x0000002918187227 */ /* 0x000fc600078e00ff */
[----:B------:R-:W-:-:S04]  /*3150*/  ISETP.GT.U32.AND P1, PT, R18, R25, PT ;  /* 0x000000191200720c */ /* 0x000fc80003f24070 */
[----:B0-----:R-:W0:Y:S09]  /*3160*/  MUFU.RCP R19, R42 ;  /* 0x0000002a00137308 */ /* 0x001e320000001000 */
[----:B------:R-:W-:Y:S02]  /*3170*/  @!P1 IMAD.IADD R25, R25, 0x1, -R18 ;  /* 0x0000000119199824 */ /* 0x000fe400078e0a12 */
[----:B------:R-:W-:-:S03]  /*3180*/  @!P1 VIADD R23, R23, 0x1 ;  /* 0x0000000117179836 */ /* 0x000fc60000000000 */
[----:B------:R-:W-:Y:S02]  /*3190*/  ISETP.GE.U32.AND P3, PT, R25, R18, PT ;  /* 0x000000121900720c */ /* 0x000fe40003f66070 */
[----:B------:R-:W-:Y:S02]  /*31a0*/  IABS R25, R5 ;  /* 0x0000000500197213 */ /* 0x000fe40000000000 */
[----:B------:R-:W-:-:S03]  /*31b0*/  LOP3.LUT R18, R47, R10, RZ, 0x3c, !PT ;  /* 0x0000000a2f127212 */ /* 0x000fc600078e3cff */
[----:B------:R-:W-:Y:S01]  /*31c0*/  IMAD.MOV R25, RZ, RZ, -R25 ;  /* 0x000000ffff197224 */ /* 0x000fe200078e0a19 */
[----:B------:R-:W-:Y:S02]  /*31d0*/  ISETP.GE.AND P0, PT, R18, RZ, PT ;  /* 0x000000ff1200720c */ /* 0x000fe40003f06270 */
[----:B0-----:R-:W-:Y:S01]  /*31e0*/  IADD3 R19, PT, PT, R19, 0xffffffe, RZ ;  /* 0x0ffffffe13137810 */ /* 0x001fe20007ffe0ff */
[----:B------:R-:W-:Y:S01]  /*31f0*/  IMAD R25, R24, R25, R41 ;  /* 0x0000001918197224 */ /* 0x000fe200078e0229 */
[----:B------:R-:W-:Y:S01]  /*3200*/  MOV R18, RZ ;  /* 0x000000ff00127202 */ /* 0x000fe20000000f00 */
[----:B------:R-:W-:-:S03]  /*3210*/  @P3 VIADD R23, R23, 0x1 ;  /* 0x0000000117173836 */ /* 0x000fc60000000000 */
[----:B------:R-:W-:Y:S01]  /*3220*/  ISETP.GT.U32.AND P1, PT, R16, R25, PT ;  /* 0x000000191000720c */ /* 0x000fe20003f24070 */
[----:B------:R-:W0:Y:S04]  /*3230*/  F2I.FTZ.U32.TRUNC.NTZ R19, R19 ;  /* 0x0000001300137305 */ /* 0x000e28000021f000 */
[----:B------:R-:W-:Y:S02]  /*3240*/  @!P0 IADD3 R23, PT, PT, -R23, RZ, RZ ;  /* 0x000000ff17178210 */ /* 0x000fe40007ffe1ff */
[----:B------:R-:W-:Y:S02]  /*3250*/  @!P2 LOP3.LUT R23, RZ, R10, RZ, 0x33, !PT ;  /* 0x0000000aff17a212 */ /* 0x000fe400078e33ff */
[----:B------:R-:W-:-:S04]  /*3260*/  ISETP.NE.AND P2, PT, R5, RZ, PT ;  /* 0x000000ff0500720c */ /* 0x000fc80003f45270 */
[----:B------:R-:W-:Y:S01]  /*3270*/  @!P1 IMAD.IADD R25, R25, 0x1, -R16 ;  /* 0x0000000119199824 */ /* 0x000fe200078e0a10 */
[----:B------:R-:W-:Y:S01]  /*3280*/  @!P1 IADD3 R24, PT, PT, R24, 0x1, RZ ;  /* 0x0000000118189810 */ /* 0x000fe20007ffe0ff */
[----:B0-----:R-:W-:-:S03]  /*3290*/  IMAD.MOV R12, RZ, RZ, -R19 ;  /* 0x000000ffff0c7224 */ /* 0x001fc600078e0a13 */
[----:B------:R-:W-:Y:S02]  /*32a0*/  ISETP.GE.U32.AND P3, PT, R25, R16, PT ;  /* 0x000000101900720c */ /* 0x000fe40003f66070 */
[----:B------:R-:W-:Y:S01]  /*32b0*/  LOP3.LUT R16, R0, R5, RZ, 0x3c, !PT ;  /* 0x0000000500107212 */ /* 0x000fe200078e3cff */
[----:B------:R-:W-:Y:S02]  /*32c0*/  IMAD R41, R12, R11, RZ ;  /* 0x0000000b0c297224 */ /* 0x000fe400078e02ff */
[----:B------:R-:W-:Y:S01]  /*32d0*/  IMAD.MOV R12, RZ, RZ, -R23 ;  /* 0x000000ffff0c7224 */ /* 0x000fe200078e0a17 */
[----:B------:R-:W-:Y:S01]  /*32e0*/  ISETP.GE.AND P0, PT, R16, RZ, PT ;  /* 0x000000ff1000720c */ /* 0x000fe20003f06270 */
[----:B------:R-:W-:Y:S01]  /*32f0*/  IMAD.HI.U32 R41, R19, R41, R18 ;  /* 0x0000002913297227 */ /* 0x000fe200078e0012 */
[----:B------:R-:W-:Y:S02]  /*3300*/  IABS R18, R7 ;  /* 0x0000000700127213 */ /* 0x000fe40000000000 */
[----:B------:R-:W-:Y:S01]  /*3310*/  IABS R16, R23 ;  /* 0x0000001700107213 */ /* 0x000fe20000000000 */
[----:B------:R-:W-:Y:S01]  /*3320*/  IMAD R47, R10, R12, R47 ;  /* 0x0000000c0a2f7224 */ /* 0x000fe200078e022f */
[----:B------:R-:W-:Y:S01]  /*3330*/  IABS R10, R14 ;  /* 0x0000000e000a7213 */ /* 0x000fe20000000000 */
[----:B------:R-:W-:Y:S01]  /*3340*/  IMAD.HI.U32 R41, R41, R18, RZ ;  /* 0x0000001229297227 */ /* 0x000fe200078e00ff */
[----:B------:R-:W-:-:S02]  /*3350*/  IABS R12, R8 ;  /* 0x00000008000c7213 */ /* 0x000fc40000000000 */
[----:B------:R-:W-:Y:S01]  /*3360*/  @P3 IADD3 R24, PT, PT, R24, 0x1, RZ ;  /* 0x0000000118183810 */ /* 0x000fe20007ffe0ff */
[----:B------:R-:W-:Y:S02]  /*3370*/  IMAD.MOV R10, RZ, RZ, -R10 ;  /* 0x000000ffff0a7224 */ /* 0x000fe400078e0a0a */
[----:B------:R-:W-:Y:S02]  /*3380*/  IMAD.MOV R12, RZ, RZ, -R12 ;  /* 0x000000ffff0c7224 */ /* 0x000fe400078e0a0c */
[----:B------:R-:W-:Y:S01]  /*3390*/  @!P0 IMAD.MOV R24, RZ, RZ, -R24 ;  /* 0x000000ffff188224 */ /* 0x000fe200078e0a18 */
[----:B------:R-:W-:Y:S01]  /*33a0*/  @!P2 LOP3.LUT R24, RZ, R5, RZ, 0x33, !PT ;  /* 0x00000005ff18a212 */ /* 0x000fe200078e33ff */
[----:B------:R-:W-:-:S04]  /*33b0*/  IMAD.HI.U32 R19, R40, R16, RZ ;  /* 0x0000001028137227 */ /* 0x000fc800078e00ff */
[----:B------:R-:W-:Y:S02]  /*33c0*/  IMAD R10, R41, R10, R18 ;  /* 0x0000000a290a7224 */ /* 0x000fe400078e0212 */
[----:B------:R-:W-:Y:S01]  /*33d0*/  IMAD R18, R19, R12, R16 ;  /* 0x0000000c13127224 */ /* 0x000fe200078e0210 */
[----:B------:R-:W-:Y:S02]  /*33e0*/  IABS R12, R4 ;  /* 0x00000004000c7213 */ /* 0x000fe40000000000 */
[----:B------:R-:W-:Y:S02]  /*33f0*/  IABS R16, R24 ;  /* 0x0000001800107213 */ /* 0x000fe40000000000 */
[----:B------:R-:W-:Y:S01]  /*3400*/  ISETP.GT.U32.AND P4, PT, R11, R10, PT ;  /* 0x0000000a0b00720c */ /* 0x000fe20003f84070 */
[----:B------:R-:W-:Y:S01]  /*3410*/  IMAD.MOV R12, RZ, RZ, -R12 ;  /* 0x000000ffff0c7224 */ /* 0x000fe200078e0a0c */
[----:B------:R-:W-:Y:S01]  /*3420*/  ISETP.GT.U32.AND P3, PT, R17, R18, PT ;  /* 0x000000121100720c */ /* 0x000fe20003f64070 */
[----:B------:R-:W-:-:S04]  /*3430*/  IMAD.HI.U32 R25, R44, R16, RZ ;  /* 0x000000102c197227 */ /* 0x000fc800078e00ff */
[----:B------:R-:W-:-:S05]  /*3440*/  IMAD R12, R25, R12, R16 ;  /* 0x0000000c190c7224 */ /* 0x000fca00078e0210 */
[----:B------:R-:W-:Y:S01]  /*3450*/  ISETP.GT.U32.AND P1, PT, R13, R12, PT ;  /* 0x0000000c0d00720c */ /* 0x000fe20003f24070 */
[----:B------:R-:W-:Y:S01]  /*3460*/  @!P4 VIADD R41, R41, 0x1 ;  /* 0x000000012929c836 */ /* 0x000fe20000000000 */
[-C--:B------:R-:W-:Y:S02]  /*3470*/  @!P4 IADD3 R10, PT, PT, R10, -R11.reuse, RZ ;  /* 0x8000000b0a0ac210 */ /* 0x080fe40007ffe0ff */
[----:B------:R-:W-:Y:S02]  /*3480*/  ISETP.NE.AND P4, PT, R14, RZ, PT ;  /* 0x000000ff0e00720c */ /* 0x000fe40003f85270 */
[----:B------:R-:W-:Y:S02]  /*3490*/  ISETP.GE.U32.AND P2, PT, R10, R11, PT ;  /* 0x0000000b0a00720c */ /* 0x000fe40003f46070 */
[----:B------:R-:W-:Y:S02]  /*34a0*/  LOP3.LUT R10, R7, R14, RZ, 0x3c, !PT ;  /* 0x0000000e070a7212 */ /* 0x000fe400078e3cff */
[----:B------:R-:W-:-:S02]  /*34b0*/  @!P3 IADD3 R18, PT, PT, R18, -R17, RZ ;  /* 0x800000111212b210 */ /* 0x000fc40007ffe0ff */
[----:B------:R-:W-:Y:S01]  /*34c0*/  ISETP.GE.AND P0, PT, R10, RZ, PT ;  /* 0x000000ff0a00720c */ /* 0x000fe20003f06270 */
[----:B------:R-:W-:Y:S01]  /*34d0*/  @!P1 IMAD.IADD R12, R12, 0x1, -R13 ;  /* 0x000000010c0c9824 */ /* 0x000fe200078e0a0d */
[----:B------:R-:W-:Y:S01]  /*34e0*/  LOP3.LUT R10, R23, R8, RZ, 0x3c, !PT ;  /* 0x00000008170a7212 */ /* 0x000fe200078e3cff */
[----:B------:R-:W-:Y:S01]  /*34f0*/  @!P1 VIADD R25, R25, 0x1 ;  /* 0x0000000119199836 */ /* 0x000fe20000000000 */
[----:B------:R-:W-:Y:S01]  /*3500*/  ISETP.GE.U32.AND P6, PT, R18, R17, PT ;  /* 0x000000111200720c */ /* 0x000fe20003fc6070 */
[----:B------:R-:W-:Y:S01]  /*3510*/  IMAD.WIDE R16, R47, UR5, RZ ;  /* 0x000000052f107c25 */ /* 0x000fe2000f8e02ff */
[----:B------:R-:W-:Y:S02]  /*3520*/  ISETP.GE.U32.AND P5, PT, R12, R13, PT ;  /* 0x0000000d0c00720c */ /* 0x000fe40003fa6070 */
[----:B------:R-:W-:Y:S01]  /*3530*/  @!P3 IADD3 R19, PT, PT, R19, 0x1, RZ ;  /* 0x000000011313b810 */ /* 0x000fe20007ffe0ff */
[----:B------:R-:W-:Y:S01]  /*3540*/  @P2 VIADD R41, R41, 0x1 ;  /* 0x0000000129292836 */ /* 0x000fe20000000000 */
[----:B------:R-:W-:-:S02]  /*3550*/  ISETP.GE.AND P2, PT, R10, RZ, PT ;  /* 0x000000ff0a00720c */ /* 0x000fc40003f46270 */
[----:B------:R-:W-:Y:S01]  /*3560*/  LOP3.LUT R10, R24, R4, RZ, 0x3c, !PT ;  /* 0x00000004180a7212 */ /* 0x000fe200078e3cff */
[----:B------:R-:W-:Y:S01]  /*3570*/  @!P0 IMAD.MOV R41, RZ, RZ, -R41 ;  /* 0x000000ffff298224 */ /* 0x000fe200078e0a29 */
[----:B------:R-:W-:Y:S02]  /*3580*/  ISETP.NE.AND P3, PT, R8, RZ, PT ;  /* 0x000000ff0800720c */ /* 0x000fe40003f65270 */
[----:B------:R-:W-:Y:S02]  /*3590*/  ISETP.GE.AND P0, PT, R10, RZ, PT ;  /* 0x000000ff0a00720c */ /* 0x000fe40003f06270 */
[----:B------:R-:W-:Y:S01]  /*35a0*/  @!P4 LOP3.LUT R41, RZ, R14, RZ, 0x33, !PT ;  /* 0x0000000eff29c212 */ /* 0x000fe200078e33ff */
[----:B------:R-:W-:Y:S01]  /*35b0*/  @P5 VIADD R25, R25, 0x1 ;  /* 0x0000000119195836 */ /* 0x000fe20000000000 */
[----:B------:R-:W-:Y:S02]  /*35c0*/  ISETP.NE.AND P4, PT, R4, RZ, PT ;  /* 0x000000ff0400720c */ /* 0x000fe40003f85270 */
[----:B------:R-:W-:Y:S01]  /*35d0*/  @P6 IADD3 R19, PT, PT, R19, 0x1, RZ ;  /* 0x0000000113136810 */ /* 0x000fe20007ffe0ff */
[----:B------:R-:W-:-:S03]  /*35e0*/  IMAD.WIDE R12, R41, R22, RZ ;  /* 0x00000016290c7225 */ /* 0x000fc600078e02ff */
[----:B------:R-:W-:Y:S01]  /*35f0*/  @!P2 IADD3 R19, PT, PT, -R19, RZ, RZ ;  /* 0x000000ff1313a210 */ /* 0x000fe20007ffe1ff */
[----:B------:R-:W-:Y:S01]  /*3600*/  IMAD.MOV R10, RZ, RZ, -R41 ;  /* 0x000000ffff0a7224 */ /* 0x000fe200078e0a29 */
[----:B------:R-:W-:Y:S01]  /*3610*/  @!P3 LOP3.LUT R19, RZ, R8, RZ, 0x33, !PT ;  /* 0x00000008ff13b212 */ /* 0x000fe200078e33ff */
[----:B------:R-:W-:Y:S01]  /*3620*/  IMAD.WIDE.U32 R12, R39, UR8, R12 ;  /* 0x00000008270c7c25 */ /* 0x000fe2000f8e000c */
[----:B------:R-:W-:-:S03]  /*3630*/  @!P0 IADD3 R25, PT, PT, -R25, RZ, RZ ;  /* 0x000000ff19198210 */ /* 0x000fc60007ffe1ff */
[----:B------:R-:W-:Y:S01]  /*3640*/  IMAD R10, R14, R10, R7 ;  /* 0x0000000a0e0a7224 */ /* 0x000fe200078e0207 */
[----:B------:R-:W-:Y:S01]  /*3650*/  @!P4 LOP3.LUT R25, RZ, R4, RZ, 0x33, !PT ;  /* 0x00000004ff19c212 */ /* 0x000fe200078e33ff */
[----:B------:R-:W-:Y:S02]  /*3660*/  IMAD.MOV R7, RZ, RZ, -R24 ;  /* 0x000000ffff077224 */ /* 0x000fe400078e0a18 */
[----:B------:R-:W-:Y:S01]  /*3670*/  IMAD R13, R39, UR4, R13 ;  /* 0x00000004270d7c24 */ /* 0x000fe2000f8e020d */
[----:B------:R-:W0:Y:S01]  /*3680*/  LDCU.64 UR4, c[0x0][0x420] ;  /* 0x00008400ff0477ac */ /* 0x000e220008000a00 */
[----:B------:R-:W-:Y:S02]  /*3690*/  IMAD.MOV R11, RZ, RZ, -R19 ;  /* 0x000000ffff0b7224 */ /* 0x000fe400078e0a13 */
[----:B------:R-:W-:Y:S01]  /*36a0*/  IMAD R7, R5, R7, R0 ;  /* 0x0000000705077224 */ /* 0x000fe200078e0200 */
[----:B------:R-:W-:Y:S01]  /*36b0*/  IADD3 R5, PT, PT, -R25, RZ, RZ ;  /* 0x000000ff19057210 */ /* 0x000fe20007ffe1ff */
[----:B------:R-:W-:-:S04]  /*36c0*/  IMAD.WIDE R12, R10, UR7, R12 ;  /* 0x000000070a0c7c25 */ /* 0x000fc8000f8e020c */
[----:B------:R-:W-:-:S04]  /*36d0*/  IMAD.WIDE R18, R19, R6, RZ ;  /* 0x0000000613127225 */ /* 0x000fc800078e02ff */
[----:B------:R-:W-:Y:S02]  /*36e0*/  IMAD R0, R29, UR8, RZ ;  /* 0x000000081d007c24 */ /* 0x000fe4000f8e02ff */
[----:B------:R-:W-:Y:S02]  /*36f0*/  IMAD R11, R8, R11, R23 ;  /* 0x0000000b080b7224 */ /* 0x000fe400078e0217 */
[----:B------:R-:W-:Y:S02]  /*3700*/  IMAD R6, R9, UR7, RZ ;  /* 0x0000000709067c24 */ /* 0x000fe4000f8e02ff */
[----:B------:R-:W-:Y:S01]  /*3710*/  IMAD R4, R4, R5, R24 ;  /* 0x0000000504047224 */ /* 0x000fe200078e0218 */
[----:B------:R-:W-:Y:S01]  /*3720*/  IADD3 R5, P1, P0, R18, R12, R16 ;  /* 0x0000000c12057210 */ /* 0x000fe2000783e010 */
[----:B------:R-:W-:-:S03]  /*3730*/  IMAD.WIDE R8, R7, R0, RZ ;  /* 0x0000000007087225 */ /* 0x000fc600078e02ff */
[----:B------:R-:W-:Y:S01]  /*3740*/  IADD3.X R13, PT, PT, R19, R13, R17, P1, P0 ;  /* 0x0000000d130d7210 */ /* 0x000fe20000fe0411 */
        /* <DEDUP_REMOVED lines=11> */
.L_x_273:
[----:B------:R-:W0:Y:S01]  /*3800*/  LDC.64 R2, c[0x0][0x420] ;  /* 0x00010800ff027b82 */ /* 0x000e220000000a00 */
[----:B------:R-:W-:-:S05]  /*3810*/  IADD3 R0, PT, PT, R15, UR6, RZ ;  /* 0x000000060f007c10 */ /* 0x000fca000fffe0ff */
[----:B0-----:R-:W-:-:S05]  /*3820*/  IMAD.WIDE.U32 R2, R0, 0x4, R2 ;  /* 0x0000000400027825 */ /* 0x001fca00078e0002 */
[----:B------:R1:W-:Y:S02]  /*3830*/  STG.E desc[UR10][R2.64], R26 ;  /* 0x0000001a02007986 */ /* 0x0003e4000c10190a */
.L_x_272:
[----:B------:R-:W-:Y:S05]  /*3840*/  BSYNC.RECONVERGENT B1 ;  /* 0x0000000000017941 */ /* 0x000fea0003800200 */
.L_x_271:
[----:B------:R-:W2:Y:S01]  /*3850*/  LDCU UR7, c[0x0][0x534] ;  /* 0x0000a680ff0777ac */ /* 0x000ea20008000800 */
[C---:B------:R-:W-:Y:S02]  /*3860*/  LOP3.LUT R0, R38.reuse, 0x8, RZ, 0xfc, !PT ;  /* 0x0000000826007812 */ /* 0x040fe400078efcff */
[C---:B-1----:R-:W-:Y:S02]  /*3870*/  LOP3.LUT R2, R38.reuse, 0x28, RZ, 0xfc, !PT ;  /* 0x0000002826027812 */ /* 0x042fe400078efcff */
[----:B--2---:R-:W-:Y:S01]  /*3880*/  ISETP.GE.AND P0, PT, R38, UR7, PT ;  /* 0x0000000726007c0c */ /* 0x004fe2000bf06270 */
[----:B------:R-:W-:Y:S01]  /*3890*/  UISETP.GE.AND UP0, UPT, UR7, 0x1, UPT ;  /* 0x000000010700788c */ /* 0x000fe2000bf06270 */
[----:B------:R-:W-:Y:S02]  /*38a0*/  ISETP.GE.AND P6, PT, R0, UR7, PT ;  /* 0x0000000700007c0c */ /* 0x000fe4000bfc6270 */
[----:B------:R-:W-:Y:S02]  /*38b0*/  ISETP.GT.U32.OR P0, PT, R21, 0x7f, P0 ;  /* 0x0000007f1500780c */ /* 0x000fe40000704470 */
[----:B------:R-:W-:-:S02]  /*38c0*/  LOP3.LUT R0, R38, 0x10, RZ, 0xfc, !PT ;  /* 0x0000001026007812 */ /* 0x000fc400078efcff */
[----:B------:R-:W-:Y:S02]  /*38d0*/  ISETP.GE.AND P2, PT, R2, UR7, PT ;  /* 0x0000000702007c0c */ /* 0x000fe4000bf46270 */
[----:B------:R-:W-:Y:S02]  /*38e0*/  ISETP.GE.AND P5, PT, R0, UR7, PT ;  /* 0x0000000700007c0c */ /* 0x000fe4000bfa6270 */
[----:B------:R-:W-:Y:S02]  /*38f0*/  LOP3.LUT R0, R38, 0x18, RZ, 0xfc, !PT ;  /* 0x0000001826007812 */ /* 0x000fe400078efcff */
[----:B------:R-:W-:Y:S02]  /*3900*/  ISETP.GT.U32.OR P5, PT, R21, 0x7f, P5 ;  /* 0x0000007f1500780c */ /* 0x000fe40002fa4470 */
[----:B------:R-:W-:Y:S01]  /*3910*/  ISETP.GE.AND P4, PT, R0, UR7, PT ;  /* 0x0000000700007c0c */ /* 0x000fe2000bf86270 */
[----:B0-----:R-:W-:Y:S01]  /*3920*/  @!P0 FADD.FTZ R5, -R26, R37 ;  /* 0x000000251a058221 */ /* 0x001fe20000010100 */
[----:B------:R-:W-:-:S02]  /*3930*/  LOP3.LUT R0, R38, 0x20, RZ, 0xfc, !PT ;  /* 0x0000002026007812 */ /* 0x000fc400078efcff */
[----:B------:R-:W-:Y:S01]  /*3940*/  ISETP.GT.U32.OR P2, PT, R21, 0x7f, P2 ;  /* 0x0000007f1500780c */ /* 0x000fe20001744470 */
[----:B------:R-:W-:Y:S01]  /*3950*/  @!P0 FMUL.FTZ R5, R5, 1.4426950216293334961 ;  /* 0x3fb8aa3b05058820 */ /* 0x000fe20000410000 */
[----:B------:R-:W-:Y:S02]  /*3960*/  ISETP.GE.AND P3, PT, R0, UR7, PT ;  /* 0x0000000700007c0c */ /* 0x000fe4000bf66270 */
[----:B------:R-:W-:Y:S02]  /*3970*/  LOP3.LUT R0, R38, 0x30, RZ, 0xfc, !PT ;  /* 0x0000003026007812 */ /* 0x000fe400078efcff */
[----:B------:R-:W-:Y:S01]  /*3980*/  ISETP.GT.U32.OR P3, PT, R21, 0x7f, P3 ;  /* 0x0000007f1500780c */ /* 0x000fe20001f64470 */
[----:B------:R-:W0:Y:S01]  /*3990*/  @!P0 MUFU.EX2 R5, R5 ;  /* 0x0000000500058308 */ /* 0x000e220000000800 */
[----:B------:R-:W-:Y:S01]  /*39a0*/  ISETP.GE.AND P1, PT, R0, UR7, PT ;  /* 0x0000000700007c0c */ /* 0x000fe2000bf26270 */
[----:B------:R-:W-:Y:S01]  /*39b0*/  @!P5 FADD.FTZ R35, -R26, R35 ;  /* 0x000000231a23d221 */ /* 0x000fe20000010100 */
[----:B------:R-:W-:-:S02]  /*39c0*/  LOP3.LUT R0, R38, 0x38, RZ, 0xfc, !PT ;  /* 0x0000003826007812 */ /* 0x000fc400078efcff */
[C---:B------:R-:W-:Y:S01]  /*39d0*/  ISETP.GT.U32.OR P1, PT, R21.reuse, 0x7f, P1 ;  /* 0x0000007f1500780c */ /* 0x040fe20000f24470 */
[C---:B------:R-:W-:Y:S01]  /*39e0*/  @!P2 FADD.FTZ R13, -R26.reuse, R30 ;  /* 0x0000001e1a0da221 */ /* 0x040fe20000010100 */
[----:B------:R-:W-:Y:S01]  /*39f0*/  ISETP.GT.U32.OR P6, PT, R21, 0x7f, P6 ;  /* 0x0000007f1500780c */ /* 0x000fe200037c4470 */
[----:B------:R-:W-:Y:S01]  /*3a00*/  @!P5 FMUL.FTZ R35, R35, 1.4426950216293334961 ;  /* 0x3fb8aa3b2323d820 */ /* 0x000fe20000410000 */
[----:B------:R-:W-:Y:S01]  /*3a10*/  ISETP.GT.U32.OR P4, PT, R21, 0x7f, P4 ;  /* 0x0000007f1500780c */ /* 0x000fe20002784470 */
[----:B------:R-:W-:Y:S02]  /*3a20*/  @!P2 FMUL.FTZ R13, R13, 1.4426950216293334961 ;  /* 0x3fb8aa3b0d0da820 */ /* 0x000fe40000410000 */
[----:B------:R-:W-:Y:S02]  /*3a30*/  @!P3 FADD.FTZ R33, -R26, R33 ;  /* 0x000000211a21b221 */ /* 0x000fe40000010100 */
[----:B------:R-:W1:Y:S02]  /*3a40*/  @!P5 MUFU.EX2 R35, R35 ;  /* 0x000000230023d308 */ /* 0x000e640000000800 */
[----:B------:R-:W-:Y:S01]  /*3a50*/  @!P3 FMUL.FTZ R11, R33, 1.4426950216293334961 ;  /* 0x3fb8aa3b210bb820 */ /* 0x000fe20000410000 */
[----:B0-----:R0:W-:Y:S01]  /*3a60*/  @!P0 STS [R36], R5 ;  /* 0x0000000524008388 */ /* 0x0011e20000000800 */
[----:B------:R-:W-:Y:S01]  /*3a70*/  ISETP.GE.AND P0, PT, R0, UR7, PT ;  /* 0x0000000700007c0c */ /* 0x000fe2000bf06270 */
[C---:B------:R-:W-:Y:S01]  /*3a80*/  @!P1 FADD.FTZ R31, -R26.reuse, R31 ;  /* 0x0000001f1a1f9221 */ /* 0x040fe20000010100 */
[C---:B------:R-:W-:Y:S01]  /*3a90*/  @!P6 FADD.FTZ R3, -R26.reuse, R34 ;  /* 0x000000221a03e221 */ /* 0x040fe20000010100 */
[----:B------:R-:W-:Y:S01]  /*3aa0*/  IMAD R34, R15, 0x18, R38 ;  /* 0x000000180f227824 */ /* 0x000fe200078e0226 */
[----:B------:R-:W-:Y:S01]  /*3ab0*/  ISETP.GT.U32.OR P0, PT, R21, 0x7f, P0 ;  /* 0x0000007f1500780c */ /* 0x000fe20000704470 */
[----:B------:R-:W-:Y:S01]  /*3ac0*/  @!P4 FADD.FTZ R32, -R26, R32 ;  /* 0x000000201a20c221 */ /* 0x000fe20000010100 */
[----:B------:R-:W-:Y:S01]  /*3ad0*/  @!P1 FMUL.FTZ R19, R31, 1.4426950216293334961 ;  /* 0x3fb8aa3b1f139820 */ /* 0x000fe20000410000 */
[----:B------:R-:W-:Y:S01]  /*3ae0*/  @!P6 FMUL.FTZ R3, R3, 1.4426950216293334961 ;  /* 0x3fb8aa3b0303e820 */ /* 0x000fe20000410000 */
[----:B------:R-:W2:Y:S01]  /*3af0*/  @!P3 MUFU.EX2 R11, R11 ;  /* 0x0000000b000bb308 */ /* 0x000ea20000000800 */
[----:B------:R-:W-:Y:S01]  /*3b00*/  @!P4 FMUL.FTZ R32, R32, 1.4426950216293334961 ;  /* 0x3fb8aa3b2020c820 */ /* 0x000fe20000410000 */
[----:B------:R-:W3:Y:S01]  /*3b10*/  LDC R31, c[0x0][0x44c] ;  /* 0x00011300ff1f7b82 */ /* 0x000ee20000000800 */
[----:B------:R-:W-:Y:S01]  /*3b20*/  IMAD.MOV.U32 R0, RZ, RZ, RZ ;  /* 0x000000ffff007224 */ /* 0x000fe200078e00ff */
[----:B-1----:R3:W-:Y:S04]  /*3b30*/  @!P5 STS [R36+0x440], R35 ;  /* 0x000440232400d388 */ /* 0x0027e80000000800 */
[----:B------:R-:W1:Y:S01]  /*3b40*/  @!P6 MUFU.EX2 R7, R3 ;  /* 0x000000030007e308 */ /* 0x000e620000000800 */
[----:B------:R-:W-:-:S04]  /*3b50*/  @!P0 FADD.FTZ R17, -R26, R27 ;  /* 0x0000001b1a118221 */ /* 0x000fc80000010100 */
[----:B------:R-:W-:-:S03]  /*3b60*/  @!P0 FMUL.FTZ R17, R17, 1.4426950216293334961 ;  /* 0x3fb8aa3b11118820 */ /* 0x000fc60000410000 */
[----:B------:R-:W4:Y:S01]  /*3b70*/  @!P4 MUFU.EX2 R9, R32 ;  /* 0x000000200009c308 */ /* 0x000f220000000800 */
[----:B--2---:R2:W-:Y:S01]  /*3b80*/  @!P3 STS [R36+0x880], R11 ;  /* 0x0008800b2400b388 */ /* 0x0045e20000000800 */
[----:B0-----:R-:W-:-:S06]  /*3b90*/  CS2R R4, SRZ ;  /* 0x0000000000047805 */ /* 0x001fcc000001ff00 */
[----:B------:R-:W0:Y:S01]  /*3ba0*/  @!P2 MUFU.EX2 R13, R13 ;  /* 0x0000000d000da308 */ /* 0x000e220000000800 */
[----:B-1----:R1:W-:Y:S01]  /*3bb0*/  @!P6 STS [R36+0x220], R7 ;  /* 0x000220072400e388 */ /* 0x0023e20000000800 */
[----:B------:R-:W-:Y:S01]  /*3bc0*/  CS2R R2, SRZ ;  /* 0x0000000000027805 */ /* 0x000fe2000001ff00 */
[----:B---3--:R-:W-:-:S05]  /*3bd0*/  IMAD R35, R31, UR6, RZ ;  /* 0x000000061f237c24 */ /* 0x008fca000f8e02ff */
[----:B------:R-:W3:Y:S01]  /*3be0*/  @!P1 MUFU.EX2 R19, R19 ;  /* 0x0000001300139308 */ /* 0x000ee20000000800 */
[----:B----4-:R4:W-:Y:S07]  /*3bf0*/  @!P4 STS [R36+0x660], R9 ;  /* 0x000660092400c388 */ /* 0x0109ee0000000800 */
[----:B------:R-:W5:Y:S01]  /*3c00*/  @!P0 MUFU.EX2 R17, R17 ;  /* 0x0000001100118308 */ /* 0x000f620000000800 */
[----:B0-----:R0:W-:Y:S01]  /*3c10*/  @!P2 STS [R36+0xaa0], R13 ;  /* 0x000aa00d2400a388 */ /* 0x0011e20000000800 */
[----:B--2---:R-:W-:-:S03]  /*3c20*/  CS2R R10, SRZ ;  /* 0x00000000000a7805 */ /* 0x004fc6000001ff00 */
[----:B---3--:R2:W-:Y:S01]  /*3c30*/  @!P1 STS [R36+0xcc0], R19 ;  /* 0x000cc01324009388 */ /* 0x0085e20000000800 */
[----:B-1----:R-:W-:-:S03]  /*3c40*/  CS2R R6, SRZ ;  /* 0x0000000000067805 */ /* 0x002fc6000001ff00 */
[----:B-----5:R2:W-:Y:S01]  /*3c50*/  @!P0 STS [R36+0xee0], R17 ;  /* 0x000ee01124008388 */ /* 0x0205e20000000800 */
[----:B------:R-:W-:Y:S01]  /*3c60*/  BAR.SYNC.DEFER_BLOCKING 0x0 ;  /* 0x0000000000007b1d */ /* 0x000fe20000010000 */
[----:B------:R-:W-:Y:S02]  /*3c70*/  LEA R34, P0, R34, R35, 0x2 ;  /* 0x0000002322227211 */ /* 0x000fe400078010ff */
[----:B----4-:R-:W-:Y:S01]  /*3c80*/  CS2R R8, SRZ ;  /* 0x0000000000087805 */ /* 0x010fe2000001ff00 */
[----:B0-----:R-:W-:Y:S01]  /*3c90*/  IMAD.MOV.U32 R13, RZ, RZ, RZ ;  /* 0x000000ffff0d7224 */ /* 0x001fe200078e00ff */
[----:B------:R-:W-:Y:S01]  /*3ca0*/  LEA.HI.X.SX32 R35, R35, RZ, 0x1, P0 ;  /* 0x000000ff23237211 */ /* 0x000fe200000f0eff */
[----:B------:R-:W-:Y:S08]  /*3cb0*/  BRA.U !UP0, `(.L_x_279) ;  /* 0x0000000908307547 */ /* 0x000ff0000b800000 */
[----:B------:R-:W0:Y:S01]  /*3cc0*/  LDCU.64 UR4, c[0x0][0x3f8] ;  /* 0x00007f00ff0477ac */ /* 0x000e220008000a00 */
[----:B------:R-:W-:Y:S01]  /*3cd0*/  SHF.L.U64.HI R35, R34, 0x2, R35 ;  /* 0x0000000222237819 */ /* 0x000fe20000010223 */
[C---:B------:R-:W-:Y:S01]  /*3ce0*/  IMAD R31, R28.reuse, R31, RZ ;  /* 0x0000001f1c1f7224 */ /* 0x040fe200078e02ff */
[----:B------:R-:W-:Y:S01]  /*3cf0*/  CS2R R26, SRZ ;  /* 0x00000000001a7805 */ /* 0x000fe2000001ff00 */
[----:B------:R-:W-:Y:S01]  /*3d00*/  UISETP.GE.U32.AND UP1, UPT, UR7, 0x4, UPT ;  /* 0x000000040700788c */ /* 0x000fe2000bf26070 */
[----:B------:R-:W-:Y:S01]  /*3d10*/  VIADD R32, R28, -UR6 ;  /* 0x800000061c207c36 */ /* 0x000fe20008000000 */
[----:B------:R-:W-:Y:S01]  /*3d20*/  CS2R R24, SRZ ;  /* 0x0000000000187805 */ /* 0x000fe2000001ff00 */
[----:B------:R-:W-:Y:S01]  /*3d30*/  IMAD.MOV.U32 R30, RZ, RZ, RZ ;  /* 0x000000ffff1e7224 */ /* 0x000fe200078e00ff */
[----:B------:R-:W-:Y:S01]  /*3d40*/  CS2R R22, SRZ ;  /* 0x0000000000167805 */ /* 0x000fe2000001ff00 */
[----:B------:R-:W-:Y:S01]  /*3d50*/  IMAD.MOV.U32 R0, RZ, RZ, RZ ;  /* 0x000000ffff007224 */ /* 0x000fe200078e00ff */
[----:B------:R-:W-:-:S02]  /*3d60*/  CS2R R20, SRZ ;  /* 0x0000000000147805 */ /* 0x000fc4000001ff00 */
[----:B--2---:R-:W-:Y:S02]  /*3d70*/  CS2R R18, SRZ ;  /* 0x0000000000127805 */ /* 0x004fe4000001ff00 */
[----:B------:R-:W-:Y:S02]  /*3d80*/  CS2R R16, SRZ ;  /* 0x0000000000107805 */ /* 0x000fe4000001ff00 */
[----:B0-----:R-:W-:Y:S01]  /*3d90*/  LEA R34, P0, R34, UR4, 0x2 ;  /* 0x0000000422227c11 */ /* 0x001fe2000f8010ff */
[----:B------:R-:W-:-:S03]  /*3da0*/  ULOP3.LUT UR4, UR7, 0x3, URZ, 0xc0, !UPT ;  /* 0x0000000307047892 */ /* 0x000fc6000f8ec0ff */
[----:B------:R-:W-:Y:S01]  /*3db0*/  IADD3.X R35, PT, PT, R35, UR5, RZ, P0, !PT ;  /* 0x0000000523237c10 */ /* 0x000fe200087fe4ff */
[----:B------:R-:W-:Y:S01]  /*3dc0*/  UISETP.NE.AND UP0, UPT, UR4, URZ, UPT ;  /* 0x000000ff0400728c */ /* 0x000fe2000bf05270 */
[----:B------:R-:W-:Y:S10]  /*3dd0*/  BRA.U !UP1, `(.L_x_280) ;  /* 0x0000000509647547 */ /* 0x000ff4000b800000 */
[----:B------:R-:W0:Y:S01]  /*3de0*/  S2UR UR5, SR_CgaCtaId ;  /* 0x00000000000579c3 */ /* 0x000e220000008800 */
[----:B------:R-:W-:Y:S01]  /*3df0*/  ULOP3.LUT UR8, UR7, 0x7ffffffc, URZ, 0xc0, !UPT ;  /* 0x7ffffffc07087892 */ /* 0x000fe2000f8ec0ff */
[----:B------:R-:W-:Y:S01]  /*3e00*/  ISETP.GE.AND P1, PT, R15, R32, PT ;  /* 0x000000200f00720c */ /* 0x000fe20003f26270 */
[----:B------:R-:W-:Y:S01]  /*3e10*/  IMAD.MOV.U32 R0, RZ, RZ, RZ ;  /* 0x000000ffff007224 */ /* 0x000fe200078e00ff */
[----:B------:R-:W-:Y:S01]  /*3e20*/  UMOV UR7, 0x400 ;  /* 0x0000040000077882 */ /* 0x000fe20000000000 */
[----:B------:R-:W-:Y:S02]  /*3e30*/  CS2R R2, SRZ ;  /* 0x0000000000027805 */ /* 0x000fe4000001ff00 */
[----:B------:R-:W-:Y:S02]  /*3e40*/  CS2R R4, SRZ ;  /* 0x0000000000047805 */ /* 0x000fe4000001ff00 */
[----:B------:R-:W-:Y:S02]  /*3e50*/  CS2R R6, SRZ ;  /* 0x0000000000067805 */ /* 0x000fe4000001ff00 */
[----:B------:R-:W-:-:S02]  /*3e60*/  CS2R R8, SRZ ;  /* 0x0000000000087805 */ /* 0x000fc4000001ff00 */
[----:B------:R-:W-:Y:S01]  /*3e70*/  CS2R R10, SRZ ;  /* 0x00000000000a7805 */ /* 0x000fe2000001ff00 */
[----:B------:R-:W-:Y:S02]  /*3e80*/  IMAD.MOV.U32 R13, RZ, RZ, RZ ;  /* 0x000000ffff0d7224 */ /* 0x000fe400078e00ff */
[----:B------:R-:W-:Y:S01]  /*3e90*/  IMAD.U32 R30, RZ, RZ, UR8 ;  /* 0x00000008ff1e7e24 */ /* 0x000fe2000f8e00ff */
[----:B0-----:R-:W-:Y:S02]  /*3ea0*/  ULEA UR5, UR5, UR7, 0x18 ;  /* 0x0000000705057291 */ /* 0x001fe4000f8ec0ff */
[----:B------:R-:W-:-:S04]  /*3eb0*/  UIADD3 UR7, UPT, UPT, -UR8, URZ, URZ ;  /* 0x000000ff08077290 */ /* 0x000fc8000fffe1ff */
[----:B------:R-:W-:-:S05]  /*3ec0*/  LEA R14, R15, UR5, 0x2 ;  /* 0x000000050f0e7c11 */ /* 0x000fca000f8e10ff */
[----:B------:R-:W-:-:S07]  /*3ed0*/  VIADD R14, R14, 0x88 ;  /* 0x000000880e0e7836 */ /* 0x000fce0000000000 */
.L_x_281:
        /* <DEDUP_REMOVED lines=73> */
.L_x_280:
[----:B------:R-:W-:Y:S05]  /*4370*/  BRA.U !UP0, `(.L_x_279) ;  /* 0x0000000108807547 */ /* 0x000fea000b800000 */
[----:B------:R-:W0:Y:S01]  /*4380*/  S2UR UR5, SR_CgaCtaId ;  /* 0x00000000000579c3 */ /* 0x000e220000008800 */
[----:B------:R-:W-:Y:S01]  /*4390*/  UMOV UR7, 0x400 ;  /* 0x0000040000077882 */ /* 0x000fe20000000000 */
[----:B------:R-:W-:Y:S01]  /*43a0*/  IMAD R30, R30, 0x11, R15 ;  /* 0x000000111e1e7824 */ /* 0x000fe200078e020f */
[----:B------:R-:W-:Y:S01]  /*43b0*/  IADD3 R34, P1, PT, R34, 0x100, RZ ;  /* 0x0000010022227810 */ /* 0x000fe20007f3e0ff */
[----:B------:R-:W-:Y:S01]  /*43c0*/  UIADD3 UR4, UPT, UPT, -UR4, URZ, URZ ;  /* 0x000000ff04047290 */ /* 0x000fe2000fffe1ff */
[----:B------:R-:W-:Y:S01]  /*43d0*/  ISETP.GE.AND P0, PT, R15, R32, PT ;  /* 0x000000200f00720c */ /* 0x000fe20003f06270 */
[----:B------:R-:W-:Y:S01]  /*43e0*/  IMAD.WIDE R32, R31, 0x4, RZ ;  /* 0x000000041f207825 */ /* 0x000fe200078e02ff */
[----:B------:R-:W-:Y:S01]  /*43f0*/  IADD3.X R35, PT, PT, RZ, R35, RZ, P1, !PT ;  /* 0x00000023ff237210 */ /* 0x000fe20000ffe4ff */
[----:B0-----:R-:W-:-:S06]  /*4400*/  ULEA UR5, UR5, UR7, 0x18 ;  /* 0x0000000705057291 */ /* 0x001fcc000f8ec0ff */
[----:B------:R-:W-:-:S07]  /*4410*/  LEA R14, R30, UR5, 0x2 ;  /* 0x000000051e0e7c11 */ /* 0x000fce000f8e10ff */
.L_x_282:
        /* <DEDUP_REMOVED lines=22> */
.L_x_279:
[----:B------:R-:W-:-:S04]  /*4580*/  IADD3 R15, PT, PT, R15, UR6, RZ ;  /* 0x000000060f0f7c10 */ /* 0x000fc8000fffe0ff */
[----:B------:R-:W-:-:S13]  /*4590*/  ISETP.GE.AND P0, PT, R15, R28, PT ;  /* 0x0000001c0f00720c */ /* 0x000fda0003f06270 */
[----:B------:R-:W-:Y:S05]  /*45a0*/  @P0 EXIT ;  /* 0x000000000000094d */ /* 0x000fea0003800000 */
[----:B------:R-:W-:Y:S01]  /*45b0*/  IABS R18, R29 ;  /* 0x0000001d00127213 */ /* 0x000fe20000000000 */
[----:B------:R-:W0:Y:S01]  /*45c0*/  LDC R14, c[0x0][0x434] ;  /* 0x00010d00ff0e7b82 */ /* 0x000e220000000800 */
[----:B------:R-:W-:Y:S01]  /*45d0*/  IABS R20, R15 ;  /* 0x0000000f00147213 */ /* 0x000fe20000000000 */
[----:B------:R-:W1:Y:S01]  /*45e0*/  LDCU.128 UR4, c[0x0][0x400] ;  /* 0x00008000ff0477ac */ /* 0x000e620008000c00 */
[----:B------:R-:W3:Y:S01]  /*45f0*/  I2F.RP R16, R18 ;  /* 0x0000001200107306 */ /* 0x000ee20000209400 */
[----:B--2---:R-:W-:Y:S01]  /*4600*/  IABS R19, R29 ;  /* 0x0000001d00137213 */ /* 0x004fe20000000000 */
[----:B------:R-:W2:Y:S01]  /*4610*/  LDCU.64 UR8, c[0x0][0x410] ;  /* 0x00008200ff0877ac */ /* 0x000ea20008000a00 */
[----:B------:R-:W-:Y:S02]  /*4620*/  F2FP.F16.F32.PACK_AB R10, R10, R13 ;  /* 0x0000000d0a0a723e */ /* 0x000fe400000000ff */
[----:B------:R-:W-:Y:S02]  /*4630*/  IADD3 R19, PT, PT, RZ, -R19, RZ ;  /* 0x80000013ff137210 */ /* 0x000fe40007ffe0ff */
[----:B------:R-:W-:-:S02]  /*4640*/  F2FP.F16.F32.PACK_AB R11, R8, R11 ;  /* 0x0000000b080b723e */ /* 0x000fc400000000ff */
[----:B------:R-:W-:Y:S02]  /*4650*/  F2FP.F16.F32.PACK_AB R6, R6, R9 ;  /* 0x000000090606723e */ /* 0x000fe400000000ff */
[----:B------:R-:W-:Y:S02]  /*4660*/  F2FP.F16.F32.PACK_AB R7, R4, R7 ;  /* 0x000000070407723e */ /* 0x000fe400000000ff */
[----:B------:R-:W-:Y:S01]  /*4670*/  F2FP.F16.F32.PACK_AB R2, R2, R5 ;  /* 0x000000050202723e */ /* 0x000fe200000000ff */
[----:B---3--:R-:W3:Y:S01]  /*4680*/  MUFU.RCP R22, R16 ;  /* 0x0000001000167308 */ /* 0x008ee20000001000 */
[----:B------:R-:W-:Y:S01]  /*4690*/  F2FP.F16.F32.PACK_AB R3, R0, R3 ;  /* 0x000000030003723e */ /* 0x000fe200000000ff */
[----:B---3--:R-:W-:-:S06]  /*46a0*/  VIADD R22, R22, 0xffffffe ;  /* 0x0ffffffe16167836 */ /* 0x008fcc0000000000 */
[----:B------:R-:W3:Y:S02]  /*46b0*/  F2I.FTZ.U32.TRUNC.NTZ R23, R22 ;  /* 0x0000001600177305 */ /* 0x000ee4000021f000 */
[----:B---3--:R-:W-:Y:S02]  /*46c0*/  IMAD.MOV R12, RZ, RZ, -R23 ;  /* 0x000000ffff0c7224 */ /* 0x008fe400078e0a17 */
[----:B------:R-:W-:Y:S02]  /*46d0*/  IMAD.MOV.U32 R22, RZ, RZ, RZ ;  /* 0x000000ffff167224 */ /* 0x000fe400078e00ff */
[----:B------:R-:W-:Y:S01]  /*46e0*/  IMAD R17, R12, R18, RZ ;  /* 0x000000120c117224 */ /* 0x000fe200078e02ff */
[----:B0-----:R-:W-:-:S03]  /*46f0*/  IABS R12, R14 ;  /* 0x0000000e000c7213 */ /* 0x001fc60000000000 */
[----:B------:R-:W-:-:S06]  /*4700*/  IMAD.HI.U32 R17, R23, R17, R22 ;  /* 0x0000001117117227 */ /* 0x000fcc00078e0016 */
[----:B------:R-:W-:Y:S02]  /*4710*/  IMAD.HI.U32 R16, R17, R20, RZ ;  /* 0x0000001411107227 */ /* 0x000fe400078e00ff */
[----:B------:R-:W0:Y:S02]  /*4720*/  I2F.RP R17, R12 ;  /* 0x0000000c00117306 */ /* 0x000e240000209400 */
[----:B------:R-:W-:-:S05]  /*4730*/  IMAD R19, R16, R19, R20 ;  /* 0x0000001310137224 */ /* 0x000fca00078e0214 */
[----:B------:R-:W-:Y:S01]  /*4740*/  ISETP.GT.U32.AND P1, PT, R18, R19, PT ;  /* 0x000000131200720c */ /* 0x000fe20003f24070 */
[----:B0-----:R-:W0:-:S12]  /*4750*/  MUFU.RCP R17, R17 ;  /* 0x0000001100117308 */ /* 0x001e180000001000 */
[----:B------:R-:W-:Y:S02]  /*4760*/  @!P1 IMAD.IADD R19, R19, 0x1, -R18 ;  /* 0x0000000113139824 */ /* 0x000fe400078e0a12 */
[----:B------:R-:W-:Y:S01]  /*4770*/  @!P1 VIADD R16, R16, 0x1 ;  /* 0x0000000110109836 */ /* 0x000fe20000000000 */
[----:B------:R-:W-:Y:S02]  /*4780*/  ISETP.NE.AND P1, PT, R29, RZ, PT ;  /* 0x000000ff1d00720c */ /* 0x000fe40003f25270 */
[----:B------:R-:W-:Y:S02]  /*4790*/  ISETP.GE.U32.AND P2, PT, R19, R18, PT ;  /* 0x000000121300720c */ /* 0x000fe40003f46070 */
[----:B------:R-:W-:-:S04]  /*47a0*/  LOP3.LUT R18, R15, R29, RZ, 0x3c, !PT ;  /* 0x0000001d0f127212 */ /* 0x000fc800078e3cff */
[----:B------:R-:W-:Y:S02]  /*47b0*/  ISETP.GE.AND P0, PT, R18, RZ, PT ;  /* 0x000000ff1200720c */ /* 0x000fe40003f06270 */
[----:B0-----:R-:W-:-:S04]  /*47c0*/  IADD3 R18, PT, PT, R17, 0xffffffe, RZ ;  /* 0x0ffffffe11127810 */ /* 0x001fc80007ffe0ff */
[----:B------:R-:W0:Y:S01]  /*47d0*/  F2I.FTZ.U32.TRUNC.NTZ R19, R18 ;  /* 0x0000001200137305 */ /* 0x000e22000021f000 */
[----:B------:R-:W-:-:S06]  /*47e0*/  @P2 VIADD R16, R16, 0x1 ;  /* 0x0000000110102836 */ /* 0x000fcc0000000000 */
[----:B------:R-:W-:Y:S01]  /*47f0*/  @!P0 IMAD.MOV R16, RZ, RZ, -R16 ;  /* 0x000000ffff108224 */ /* 0x000fe200078e0a10 */
[----:B------:R-:W-:-:S05]  /*4800*/  @!P1 LOP3.LUT R16, RZ, R29, RZ, 0x33, !PT ;  /* 0x0000001dff109212 */ /* 0x000fca00078e33ff */
[----:B------:R-:W-:Y:S01]  /*4810*/  IMAD R29, R29, R16, RZ ;  /* 0x000000101d1d7224 */ /* 0x000fe200078e02ff */
[----:B0-----:R-:W-:Y:S01]  /*4820*/  IADD3 R17, PT, PT, RZ, -R19, RZ ;  /* 0x80000013ff117210 */ /* 0x001fe20007ffe0ff */
[----:B------:R-:W-:Y:S02]  /*4830*/  IMAD.MOV.U32 R18, RZ, RZ, RZ ;  /* 0x000000ffff127224 */ /* 0x000fe400078e00ff */
[----:B------:R-:W-:Y:S02]  /*4840*/  IMAD.IADD R23, R15, 0x1, -R29 ;  /* 0x000000010f177824 */ /* 0x000fe400078e0a1d */
[----:B------:R-:W-:-:S03]  /*4850*/  IMAD R21, R17, R12, RZ ;  /* 0x0000000c11157224 */ /* 0x000fc600078e02ff */
[----:B------:R-:W-:Y:S01]  /*4860*/  IABS R17, R23 ;  /* 0x0000001700117213 */ /* 0x000fe20000000000 */
[----:B------:R-:W-:Y:S01]  /*4870*/  IMAD.HI.U32 R21, R19, R21, R18 ;  /* 0x0000001513157227 */ /* 0x000fe200078e0012 */
[----:B------:R-:W-:-:S04]  /*4880*/  LOP3.LUT R23, R23, R14, RZ, 0x3c, !PT ;  /* 0x0000000e17177212 */ /* 0x000fc800078e3cff */
[----:B------:R-:W-:Y:S01]  /*4890*/  ISETP.GE.AND P1, PT, R23, RZ, PT ;  /* 0x000000ff1700720c */ /* 0x000fe20003f26270 */
[----:B------:R-:W-:-:S05]  /*48a0*/  IMAD.HI.U32 R21, R21, R17, RZ ;  /* 0x0000001115157227 */ /* 0x000fca00078e00ff */
[----:B------:R-:W-:-:S05]  /*48b0*/  IADD3 R18, PT, PT, -R21, RZ, RZ ;  /* 0x000000ff15127210 */ /* 0x000fca0007ffe1ff */
[----:B------:R-:W-:Y:S02]  /*48c0*/  IMAD R17, R12, R18, R17 ;  /* 0x000000120c117224 */ /* 0x000fe400078e0211 */
[----:B-1----:R-:W-:-:S03]  /*48d0*/  IMAD.WIDE.U32 R18, R16, UR4, RZ ;  /* 0x0000000410127c25 */ /* 0x002fc6000f8e00ff */
[----:B------:R-:W-:-:S13]  /*48e0*/  ISETP.GT.U32.AND P0, PT, R12, R17, PT ;  /* 0x000000110c00720c */ /* 0x000fda0003f04070 */
[----:B------:R-:W-:Y:S02]  /*48f0*/  @!P0 IMAD.IADD R17, R17, 0x1, -R12 ;  /* 0x0000000111118824 */ /* 0x000fe400078e0a0c */
[----:B------:R-:W-:Y:S01]  /*4900*/  @!P0 VIADD R21, R21, 0x1 ;  /* 0x0000000115158836 */ /* 0x000fe20000000000 */
[----:B------:R-:W-:Y:S02]  /*4910*/  ISETP.NE.AND P0, PT, R14, RZ, PT ;  /* 0x000000ff0e00720c */ /* 0x000fe40003f05270 */
[----:B------:R-:W-:Y:S02]  /*4920*/  ISETP.GE.U32.AND P2, PT, R17, R12, PT ;  /* 0x0000000c1100720c */ /* 0x000fe40003f46070 */
[----:B------:R-:W0:Y:S01]  /*4930*/  S2R R12, SR_TID.X ;  /* 0x00000000000c7919 */ /* 0x000e220000002100 */
[----:B------:R-:W-:-:S05]  /*4940*/  SHF.R.S32.HI R17, RZ, 0x1f, R16 ;  /* 0x0000001fff117819 */ /* 0x000fca0000011410 */
[----:B------:R-:W-:-:S04]  /*4950*/  IMAD R17, R17, UR4, RZ ;  /* 0x0000000411117c24 */ /* 0x000fc8000f8e02ff */
[----:B------:R-:W-:Y:S01]  /*4960*/  IMAD R17, R16, UR5, R17 ;  /* 0x0000000510117c24 */ /* 0x000fe2000f8e0211 */
[----:B------:R-:W-:Y:S01]  /*4970*/  @P2 IADD3 R21, PT, PT, R21, 0x1, RZ ;  /* 0x0000000115152810 */ /* 0x000fe20007ffe0ff */
[----:B------:R-:W1:Y:S02]  /*4980*/  LDCU.64 UR4, c[0x0][0x3f0] ;  /* 0x00007e00ff0477ac */ /* 0x000e640008000a00 */
[----:B------:R-:W-:Y:S02]  /*4990*/  IMAD.IADD R19, R19, 0x1, R17 ;  /* 0x0000000113137824 */ /* 0x000fe400078e0211 */
[----:B------:R-:W-:Y:S01]  /*49a0*/  @!P1 IMAD.MOV R21, RZ, RZ, -R21 ;  /* 0x000000ffff159224 */ /* 0x000fe200078e0a15 */
[----:B------:R-:W-:-:S04]  /*49b0*/  @!P0 LOP3.LUT R21, RZ, R14, RZ, 0x33, !PT ;  /* 0x0000000eff158212 */ /* 0x000fc800078e33ff */
[----:B------:R-:W-:Y:S01]  /*49c0*/  SHF.R.S32.HI R16, RZ, 0x1f, R21 ;  /* 0x0000001fff107819 */ /* 0x000fe20000011415 */
[C---:B------:R-:W-:Y:S02]  /*49d0*/  IMAD R14, R21.reuse, R14, R29 ;  /* 0x0000000e150e7224 */ /* 0x040fe400078e021d */
[----:B--2---:R-:W-:-:S03]  /*49e0*/  IMAD.WIDE.U32 R18, R21, UR8, R18 ;  /* 0x0000000815127c25 */ /* 0x004fc6000f8e0012 */
[----:B------:R-:W-:Y:S01]  /*49f0*/  IADD3 R14, PT, PT, R15, -R14, RZ ;  /* 0x8000000e0f0e7210 */ /* 0x000fe20007ffe0ff */
[----:B------:R-:W-:-:S03]  /*4a00*/  IMAD R16, R16, UR8, RZ ;  /* 0x0000000810107c24 */ /* 0x000fc6000f8e02ff */
[----:B------:R-:W-:Y:S01]  /*4a10*/  SHF.R.S32.HI R15, RZ, 0x1f, R14 ;  /* 0x0000001fff0f7819 */ /* 0x000fe2000001140e */
[----:B------:R-:W-:Y:S02]  /*4a20*/  IMAD R21, R21, UR9, R16 ;  /* 0x0000000915157c24 */ /* 0x000fe4000f8e0210 */
[----:B0-----:R-:W-:Y:S02]  /*4a30*/  IMAD.SHL.U32 R12, R12, 0x4, RZ ;  /* 0x000000040c0c7824 */ /* 0x001fe400078e00ff */
[----:B------:R-:W-:Y:S02]  /*4a40*/  IMAD.IADD R19, R19, 0x1, R21 ;  /* 0x0000000113137824 */ /* 0x000fe400078e0215 */
[----:B------:R-:W-:Y:S01]  /*4a50*/  IMAD R15, R15, UR6, RZ ;  /* 0x000000060f0f7c24 */ /* 0x000fe2000f8e02ff */
[----:B------:R-:W-:Y:S01]  /*4a60*/  LOP3.LUT R17, R12, 0x1c, RZ, 0xc0, !PT ;  /* 0x0000001c0c117812 */ /* 0x000fe200078ec0ff */
[----:B------:R-:W-:-:S04]  /*4a70*/  IMAD.WIDE.U32 R18, R14, UR6, R18 ;  /* 0x000000060e127c25 */ /* 0x000fc8000f8e0012 */
[----:B------:R-:W-:Y:S01]  /*4a80*/  IMAD R21, R14, UR7, R15 ;  /* 0x000000070e157c24 */ /* 0x000fe2000f8e020f */
[----:B------:R-:W-:-:S04]  /*4a90*/  IADD3 R15, P0, PT, R17, R18, RZ ;  /* 0x00000012110f7210 */ /* 0x000fc80007f1e0ff */
[----:B------:R-:W-:Y:S02]  /*4aa0*/  IADD3.X R14, PT, PT, R19, R21, RZ, P0, !PT ;  /* 0x00000015130e7210 */ /* 0x000fe400007fe4ff */
[----:B-1----:R-:W-:-:S04]  /*4ab0*/  LEA R12, P0, R15, UR4, 0x1 ;  /* 0x000000040f0c7c11 */ /* 0x002fc8000f8008ff */
[----:B------:R-:W-:-:S05]  /*4ac0*/  LEA.HI.X R13, R15, UR5, R14, 0x1, P0 ;  /* 0x000000050f0d7c11 */ /* 0x000fca00080f0c0e */
[----:B------:R-:W-:Y:S04]  /*4ad0*/  STG.E.64 desc[UR10][R12.64], R10 ;  /* 0x0000000a0c007986 */ /* 0x000fe8000c101b0a */
[----:B------:R-:W-:Y:S04]  /*4ae0*/  STG.E.64 desc[UR10][R12.64+0x40], R6 ;  /* 0x000040060c007986 */ /* 0x000fe8000c101b0a */
[----:B------:R-:W-:Y:S01]  /*4af0*/  STG.E.64 desc[UR10][R12.64+0x80], R2 ;  /* 0x000080020c007986 */ /* 0x000fe2000c101b0a */
[----:B------:R-:W-:Y:S05]  /*4b00*/  EXIT ;  /* 0x000000000000794d */ /* 0x000fea0003800000 */
        .weak           $__internal_8_$__cuda_sm20_div_s64
        .type           $__internal_8_$__cuda_sm20_div_s64,@function
        .size           $__internal_8_$__cuda_sm20_div_s64,(.L_x_11618 - $__internal_8_$__cuda_sm20_div_s64)
$__internal_8_$__cuda_sm20_div_s64:
        /* <DEDUP_REMOVED lines=26> */
[----:B------:R-:W-:Y:S01]  /*4cb0*/  IADD3 R12, P0, PT, RZ, -R50, RZ ;  /* 0x80000032ff0c7210 */ /* 0x000fe20007f1e0ff */
[----:B------:R-:W-:Y:S02]  /*4cc0*/  IMAD.MOV.U32 R51, RZ, RZ, RZ ;  /* 0x000000ffff337224 */ /* 0x000fe400078e00ff */
[----:B------:R-:W-:Y:S02]  /*4cd0*/  IMAD R0, R13, R40, R0 ;  /* 0x000000280d007224 */ /* 0x000fe400078e0200 */
[----:B------:R-:W-:-:S04]  /*4ce0*/  IMAD.HI.U32 R42, R43, R12, RZ ;  /* 0x0000000c2b2a7227 */ /* 0x000fc800078e00ff */
[----:B------:R-:W-:-:S04]  /*4cf0*/  IMAD.X R0, RZ, RZ, ~R0, P0 ;  /* 0x000000ffff007224 */ /* 0x000fc800000e0e00 */
[----:B------:R-:W-:-:S04]  /*4d00*/  IMAD.WIDE.U32 R42, P0, R43, R0, R42 ;  /* 0x000000002b2a7225 */ /* 0x000fc8000780002a */
[----:B------:R-:W-:-:S04]  /*4d10*/  IMAD.HI.U32 R24, R13, R0, RZ ;  /* 0x000000000d187227 */ /* 0x000fc800078e00ff */
[----:B------:R-:W-:Y:S01]  /*4d20*/  IMAD.HI.U32 R12, P3, R13, R12, R42 ;  /* 0x0000000c0d0c7227 */ /* 0x000fe2000786002a */
[----:B------:R-:W-:-:S03]  /*4d30*/  IADD3.X R43, PT, PT, R24, R13, RZ, P0, !PT ;  /* 0x0000000d182b7210 */ /* 0x000fc600007fe4ff */
[----:B------:R-:W-:Y:S01]  /*4d40*/  IMAD R13, R13, R0, RZ ;  /* 0x000000000d0d7224 */ /* 0x000fe200078e02ff */
[----:B------:R-:W-:-:S04]  /*4d50*/  IADD3 R0, P0, PT, RZ, -R25, RZ ;  /* 0x80000019ff007210 */ /* 0x000fc80007f1e0ff */
[----:B------:R-:W-:Y:S01]  /*4d60*/  IADD3 R13, P2, PT, R13, R12, RZ ;  /* 0x0000000c0d0d7210 */ /* 0x000fe20007f5e0ff */
[----:B------:R-:W-:Y:S01]  /*4d70*/  IMAD.X R12, RZ, RZ, ~R19, P0 ;  /* 0x000000ffff0c7224 */ /* 0x000fe200000e0e13 */
[----:B------:R-:W-:Y:S02]  /*4d80*/  SEL R0, R0, R25, !P1 ;  /* 0x0000001900007207 */ /* 0x000fe40004800000 */
[----:B------:R-:W-:Y:S02]  /*4d90*/  IADD3.X R43, PT, PT, RZ, RZ, R43, P2, P3 ;  /* 0x000000ffff2b7210 */ /* 0x000fe400017e642b */
[----:B------:R-:W-:Y:S01]  /*4da0*/  SEL R12, R12, R19, !P1 ;  /* 0x000000130c0c7207 */ /* 0x000fe20004800000 */
[----:B------:R-:W-:-:S04]  /*4db0*/  IMAD.HI.U32 R50, R13, R0, RZ ;  /* 0x000000000d327227 */ /* 0x000fc800078e00ff */
[-C--:B------:R-:W-:Y:S02]  /*4dc0*/  IMAD R24, R43, R12.reuse, RZ ;  /* 0x0000000c2b187224 */ /* 0x080fe400078e02ff */
[----:B------:R-:W-:-:S04]  /*4dd0*/  IMAD.WIDE.U32 R50, R13, R12, R50 ;  /* 0x0000000c0d327225 */ /* 0x000fc800078e0032 */
[----:B------:R-:W-:-:S05]  /*4de0*/  IMAD.HI.U32 R13, P2, R43, R0, R50 ;  /* 0x000000002b0d7227 */ /* 0x000fca0007840032 */
[----:B------:R-:W-:-:S05]  /*4df0*/  IADD3 R24, P1, PT, R24, R13, RZ ;  /* 0x0000000d18187210 */ /* 0x000fca0007f3e0ff */
[----:B------:R-:W-:-:S04]  /*4e00*/  IMAD.WIDE.U32 R50, R24, R40, RZ ;  /* 0x0000002818327225 */ /* 0x000fc800078e00ff */
[----:B------:R-:W-:Y:S01]  /*4e10*/  IMAD R23, R24, R41, R51 ;  /* 0x0000002918177224 */ /* 0x000fe200078e0233 */
[----:B------:R-:W-:Y:S01]  /*4e20*/  IADD3 R13, P0, PT, -R50, R0, RZ ;  /* 0x00000000320d7210 */ /* 0x000fe20007f1e1ff */
[----:B------:R-:W-:-:S04]  /*4e30*/  IMAD.HI.U32 R0, R43, R12, RZ ;  /* 0x0000000c2b007227 */ /* 0x000fc800078e00ff */
[----:B------:R-:W-:Y:S01]  /*4e40*/  IMAD.X R0, RZ, RZ, R0, P2 ;  /* 0x000000ffff007224 */ /* 0x000fe200010e0600 */
[----:B------:R-:W-:-:S03]  /*4e50*/  ISETP.GE.U32.AND P2, PT, R13, R40, PT ;  /* 0x000000280d00720c */ /* 0x000fc60003f46070 */
[----:B------:R-:W-:-:S04]  /*4e60*/  IMAD.X R0, RZ, RZ, R0, P1 ;  /* 0x000000ffff007224 */ /* 0x000fc800008e0600 */
[----:B------:R-:W-:-:S05]  /*4e70*/  IMAD R23, R0, R40, R23 ;  /* 0x0000002800177224 */ /* 0x000fca00078e0217 */
[----:B------:R-:W-:Y:S02]  /*4e80*/  IADD3.X R23, PT, PT, ~R23, R12, RZ, P0, !PT ;  /* 0x0000000c17177210 */ /* 0x000fe400007fe5ff */
[----:B------:R-:W-:Y:S02]  /*4e90*/  IADD3 R12, P0, PT, R13, -R40, RZ ;  /* 0x800000280d0c7210 */ /* 0x000fe40007f1e0ff */
[----:B------:R-:W-:-:S04]  /*4ea0*/  ISETP.GE.U32.AND.EX P2, PT, R23, R41, PT, P2 ;  /* 0x000000291700720c */ /* 0x000fc80003f46120 */
[----:B------:R-:W-:Y:S01]  /*4eb0*/  SEL R13, R12, R13, P2 ;  /* 0x0000000d0c0d7207 */ /* 0x000fe20001000000 */
[----:B------:R-:W-:-:S03]  /*4ec0*/  IMAD.X R12, R23, 0x1, ~R41, P0 ;  /* 0x00000001170c7824 */ /* 0x000fc600000e0e29 */
[----:B------:R-:W-:Y:S01]  /*4ed0*/  ISETP.GE.U32.AND P1, PT, R13, R40, PT ;  /* 0x000000280d00720c */ /* 0x000fe20003f26070 */
[----:B------:R-:W-:Y:S01]  /*4ee0*/  IMAD.MOV.U32 R40, RZ, RZ, R16 ;  /* 0x000000ffff287224 */ /* 0x000fe200078e0010 */
[----:B------:R-:W-:Y:S02]  /*4ef0*/  IADD3 R13, P0, PT, R24, 0x1, RZ ;  /* 0x00000001180d7810 */ /* 0x000fe40007f1e0ff */
[----:B------:R-:W-:Y:S02]  /*4f00*/  SEL R23, R12, R23, P2 ;  /* 0x000000170c177207 */ /* 0x000fe40001000000 */
[----:B------:R-:W-:Y:S01]  /*4f10*/  SEL R24, R13, R24, P2 ;  /* 0x000000180d187207 */ /* 0x000fe20001000000 */
[----:B------:R-:W-:Y:S01]  /*4f20*/  IMAD.X R13, RZ, RZ, R0, P0 ;  /* 0x000000ffff0d7224 */ /* 0x000fe200000e0600 */
[----:B------:R-:W-:Y:S01]  /*4f30*/  ISETP.GE.U32.AND.EX P1, PT, R23, R41, PT, P1 ;  /* 0x000000291700720c */ /* 0x000fe20003f26110 */
[----:B------:R-:W-:Y:S01]  /*4f40*/  IMAD.MOV.U32 R41, RZ, RZ, 0x0 ;  /* 0x00000000ff297424 */ /* 0x000fe200078e00ff */
[----:B------:R-:W-:-:S02]  /*4f50*/  IADD3 R23, P0, PT, R24, 0x1, RZ ;  /* 0x0000000118177810 */ /* 0x000fc40007f1e0ff */
[----:B------:R-:W-:Y:S02]  /*4f60*/  SEL R13, R13, R0, P2 ;  /* 0x000000000d0d7207 */ /* 0x000fe40001000000 */
[----:B------:R-:W-:Y:S02]  /*4f70*/  SEL R23, R23, R24, P1 ;  /* 0x0000001817177207 */ /* 0x000fe40000800000 */
[----:B------:R-:W-:Y:S01]  /*4f80*/  LOP3.LUT R12, R18, R19, RZ, 0x3c, !PT ;  /* 0x00000013120c7212 */ /* 0x000fe200078e3cff */
[----:B------:R-:W-:Y:S01]  /*4f90*/  IMAD.X R0, RZ, RZ, R13, P0 ;  /* 0x000000ffff007224 */ /* 0x000fe200000e060d */
[----:B------:R-:W-:Y:S02]  /*4fa0*/  ISETP.NE.U32.AND P0, PT, R20, RZ, PT ;  /* 0x000000ff1400720c */ /* 0x000fe40003f05070 */
[----:B------:R-:W-:Y:S02]  /*4fb0*/  ISETP.GE.AND P2, PT, R12, RZ, PT ;  /* 0x000000ff0c00720c */ /* 0x000fe40003f46270 */
[----:B------:R-:W-:-:S02]  /*4fc0*/  SEL R13, R0, R13, P1 ;  /* 0x0000000d000d7207 */ /* 0x000fc40000800000 */
[----:B------:R-:W-:Y:S02]  /*4fd0*/  IADD3 R0, P1, PT, RZ, -R23, RZ ;  /* 0x80000017ff007210 */ /* 0x000fe40007f3e0ff */
[----:B------:R-:W-:Y:S02]  /*4fe0*/  ISETP.NE.AND.EX P0, PT, R18, RZ, PT, P0 ;  /* 0x000000ff1200720c */ /* 0x000fe40003f05300 */
[----:B------:R-:W-:Y:S02]  /*4ff0*/  IADD3.X R12, PT, PT, RZ, ~R13, RZ, P1, !PT ;  /* 0x8000000dff0c7210 */ /* 0x000fe40000ffe4ff */
[----:B------:R-:W-:Y:S02]  /*5000*/  SEL R0, R0, R23, !P2 ;  /* 0x0000001700007207 */ /* 0x000fe40005000000 */
[----:B------:R-:W-:Y:S02]  /*5010*/  SEL R12, R12, R13, !P2 ;  /* 0x0000000d0c0c7207 */ /* 0x000fe40005000000 */
[----:B------:R-:W-:-:S02]  /*5020*/  SEL R0, R0, 0xffffffff, P0 ;  /* 0xffffffff00007807 */ /* 0x000fc40000000000 */
[----:B------:R-:W-:Y:S01]  /*5030*/  SEL R13, R12, 0xffffffff, P0 ;  /* 0xffffffff0c0d7807 */ /* 0x000fe20000000000 */
[----:B------:R-:W-:Y:S06]  /*5040*/  RET.REL.NODEC R40 `(_ZN5flash32flash_fwd_splitkv_combine_kernelI23Flash_fwd_kernel_traitsILi96ELi64ELi128ELi4ELb0ELb0EN7cutlass6half_tE19Flash_kernel_traitsILi96ELi64ELi128ELi4ES3_EELi16ELi6ELb1EEEvNS_16Flash_fwd_paramsE) ;  /* 0xffffffac28ec7950 */ /* 0x000fec0003c3ffff */
.L_x_283:
        /* <DEDUP_REMOVED lines=11> */
.L_x_11618:


//--------------------- .text._ZN5flash32flash_fwd_splitkv_combine_kernelI23Flash_fwd_kernel_traitsILi96ELi64ELi128ELi4ELb0ELb0EN7cutlass6half_tE19Flash_kernel_traitsILi96ELi64ELi128ELi4ES3_EELi16ELi5ELb1EEEvNS_16Flash_fwd_paramsE --------------------------
	.section	.text._ZN5flash32flash_fwd_splitkv_combine_kernelI23Flash_fwd_kernel_traitsILi96ELi64ELi128ELi4ELb0ELb0EN7cutlass6half_tE19Flash_kernel_traitsILi96ELi64ELi128ELi4ES3_EELi16ELi5ELb1EEEvNS_16Flash_fwd_paramsE,"ax",@progbits
	.align	128
        .global         _ZN5flash32flash_fwd_splitkv_combine_kernelI23Flash_fwd_kernel_traitsILi96ELi64ELi128ELi4ELb0ELb0EN7cutlass6half_tE19Flash_kernel_traitsILi96ELi64ELi128ELi4ES3_EELi16ELi5ELb1EEEvNS_16Flash_fwd_paramsE
        .type           _ZN5flash32flash_fwd_splitkv_combine_kernelI23Flash_fwd_kernel_traitsILi96ELi64ELi128ELi4ELb0ELb0EN7cutlass6half_tE19Flash_kernel_traitsILi96ELi64ELi128ELi4ES3_EELi16ELi5ELb1EEEvNS_16Flash_fwd_paramsE,@function
        .size           _ZN5flash32flash_fwd_splitkv_combine_kernelI23Flash_fwd_kernel_traitsILi96ELi64ELi128ELi4ELb0ELb0EN7cutlass6half_tE19Flash_kernel_traitsILi96ELi64ELi128ELi4ES3_EELi16ELi5ELb1EEEvNS_16Flash_fwd_paramsE,(.L_x_11619 - _ZN5flash32flash_fwd_splitkv_combine_kernelI23Flash_fwd_kernel_traitsILi96ELi64ELi128ELi4ELb0ELb0EN7cutlass6half_tE19Flash_kernel_traitsILi96ELi64ELi128ELi4ES3_EELi16ELi5ELb1EEEvNS_16Flash_fwd_paramsE)
        .other          _ZN5flash32flash_fwd_splitkv_combine_kernelI23Flash_fwd_kernel_traitsILi96ELi64ELi128ELi4ELb0ELb0EN7cutlass6half_tE19Flash_kernel_traitsILi96ELi64ELi128ELi4ES3_EELi16ELi5ELb1EEEvNS_16Flash_fwd_paramsE,@"STO_CUDA_ENTRY STV_DEFAULT"
_ZN5flash32flash_fwd_splitkv_combine_kernelI23Flash_fwd_kernel_traitsILi96ELi64ELi128ELi4ELb0ELb0EN7cutlass6half_tE19Flash_kernel_traitsILi96ELi64ELi128ELi4ES3_EELi16ELi5ELb1EEEvNS_16Flash_fwd_paramsE:
.text._ZN5flash32flash_fwd_splitkv_combine_kernelI23Flash_fwd_kernel_traitsILi96ELi64ELi128ELi4ELb0ELb0EN7cutlass6half_tE19Flash_kernel_traitsILi96ELi64ELi128ELi4ES3_EELi16ELi5ELb1EEEvNS_16Flash_fwd_paramsE:
        /* <DEDUP_REMOVED lines=33> */
.L_x_284:
[----:B------:R-:W-:Y:S01]  /*0210*/  IMAD.MOV.U32 R25, RZ, RZ, R30 ;  /* 0x000000ffff197224 */ /* 0x000fe200078e001e */
[----:B------:R-:W-:Y:S01]  /*0220*/  MOV R18, R37 ;  /* 0x0000002500127202 */ /* 0x000fe20000000f00 */
[----:B------:R-:W-:Y:S01]  /*0230*/  IMAD.MOV.U32 R17, RZ, RZ, R4 ;  /* 0x000000ffff117224 */ /* 0x000fe200078e0004 */
[----:B------:R-:W-:Y:S02]  /*0240*/  MOV R15, R3 ;  /* 0x00000003000f7202 */ /* 0x000fe40000000f00 */
[----:B------:R-:W-:Y:S02]  /*0250*/  MOV R16, 0x270 ;  /* 0x0000027000107802 */ /* 0x000fe40000000f00 */
[----:B------:R-:W-:Y:S05]  /*0260*/  CALL.REL.NOINC `($__internal_9_$__cuda_sm20_div_s64) ;  /* 0x0000004000747944 */ /* 0x000fea0003c00000 */
.L_x_285:
        /* <DEDUP_REMOVED lines=30> */
.L_x_287:
[----:B------:R-:W-:Y:S01]  /*0450*/  IMAD.MOV.U32 R25, RZ, RZ, R12 ;  /* 0x000000ffff197224 */ /* 0x000fe200078e000c */
[----:B------:R-:W-:Y:S02]  /*0460*/  MOV R17, R13 ;  /* 0x0000000d00117202 */ /* 0x000fe40000000f00 */
[----:B------:R-:W-:Y:S02]  /*0470*/  MOV R16, 0x490 ;  /* 0x0000049000107802 */ /* 0x000fe40000000f00 */
[----:B------:R-:W-:Y:S05]  /*0480*/  CALL.REL.NOINC `($__internal_9_$__cuda_sm20_div_s64) ;  /* 0x0000003c00ec7944 */ /* 0x000fea0003c00000 */
[----:B------:R-:W-:Y:S02]  /*0490*/  MOV R26, R12 ;  /* 0x0000000c001a7202 */ /* 0x000fe40000000f00 */
[----:B------:R-:W-:Y:S02]  /*04a0*/  MOV R27, R13 ;  /* 0x0000000d001b7202 */ /* 0x000fe40000000f00 */
.L_x_288:
[----:B------:R-:W-:Y:S05]  /*04b0*/  BSYNC.RECONVERGENT B0 ;  /* 0x0000000000007941 */ /* 0x000fea0003800200 */
.L_x_286:
        /* <DEDUP_REMOVED lines=55> */
.L_x_290:
[----:B------:R-:W-:Y:S01]  /*0830*/  IMAD.MOV.U32 R25, RZ, RZ, R18 ;  /* 0x000000ffff197224 */ /* 0x000fe200078e0012 */
[----:B------:R-:W-:Y:S01]  /*0840*/  MOV R18, R10 ;  /* 0x0000000a00127202 */ /* 0x000fe20000000f00 */
[----:B------:R-:W-:Y:S01]  /*0850*/  IMAD.MOV.U32 R17, RZ, RZ, R15 ;  /* 0x000000ffff117224 */ /* 0x000fe200078e000f */
[----:B------:R-:W-:Y:S02]  /*0860*/  MOV R15, R11 ;  /* 0x0000000b000f7202 */ /* 0x000fe40000000f00 */
[----:B------:R-:W-:Y:S02]  /*0870*/  MOV R16, 0x890 ;  /* 0x0000089000107802 */ /* 0x000fe40000000f00 */
[----:B------:R-:W-:Y:S05]  /*0880*/  CALL.REL.NOINC `($__internal_9_$__cuda_sm20_div_s64) ;  /* 0x0000003800ec7944 */ /* 0x000fea0003c00000 */
.L_x_291:
[----:B------:R-:W-:Y:S05]  /*0890*/  BSYNC.RECONVERGENT B0 ;  /* 0x0000000000007941 */ /* 0x000fea0003800200 */
.L_x_289:
[----:B------:R-:W0:Y:S01]  /*08a0*/  LDC R21, c[0x0][0x434] ;  /* 0x00010d00ff157b82 */ /* 0x000e220000000800 */
[----:B------:R-:W-:Y:S01]  /*08b0*/  IMAD.MOV.U32 R8, RZ, RZ, RZ ;  /* 0x000000ffff087224 */ /* 0x000fe200078e00ff */
[----:B------:R-:W-:Y:S01]  /*08c0*/  BSSY.RECONVERGENT B0, `(.L_x_292) ;  /* 0x0000078000007945 */ /* 0x000fe20003800200 */
[----:B0-----:R-:W-:-:S04]  /*08d0*/  IABS R6, R21 ;  /* 0x0000001500067213 */ /* 0x001fc80000000000 */
[----:B------:R-:W0:Y:S08]  /*08e0*/  I2F.RP R14, R6 ;  /* 0x00000006000e7306 */ /* 0x000e300000209400 */
        /* <DEDUP_REMOVED lines=9> */
[----:B------:R-:W-:Y:S01]  /*0980*/  IMAD.MOV.U32 R7, RZ, RZ, R2 ;  /* 0x000000ffff077224 */ /* 0x000fe200078e0002 */
[----:B------:R-:W-:-:S03]  /*0990*/  SHF.R.S32.HI R0, RZ, 0x1f, R21 ;  /* 0x0000001fff007819 */ /* 0x000fc60000011415 */
[----:B------:R-:W-:Y:S01]  /*09a0*/  IMAD.HI.U32 R2, R8, R7, RZ ;  /* 0x0000000708027227 */ /* 0x000fe200078e00ff */
[----:B------:R-:W-:-:S03]  /*09b0*/  LOP3.LUT R0, R0, 0x1, RZ, 0xfc, !PT ;  /* 0x0000000100007812 */ /* 0x000fc600078efcff */
[----:B------:R-:W-:-:S04]  /*09c0*/  IMAD.MOV R5, RZ, RZ, -R2 ;  /* 0x000000ffff057224 */ /* 0x000fc800078e0a02 */
[----:B------:R-:W-:-:S05]  /*09d0*/  IMAD R5, R6, R5, R7 ;  /* 0x0000000506057224 */ /* 0x000fca00078e0207 */
[----:B------:R-:W-:-:S13]  /*09e0*/  ISETP.GT.U32.AND P1, PT, R6, R5, PT ;  /* 0x000000050600720c */ /* 0x000fda0003f24070 */
[----:B------:R-:W-:Y:S02]  /*09f0*/  @!P1 IMAD.IADD R5, R5, 0x1, -R6 ;  /* 0x0000000105059824 */ /* 0x000fe400078e0a06 */
[----:B------:R-:W-:Y:S01]  /*0a00*/  @!P1 VIADD R2, R2, 0x1 ;  /* 0x0000000102029836 */ /* 0x000fe20000000000 */
[----:B------:R-:W-:Y:S02]  /*0a10*/  ISETP.NE.AND P1, PT, R21, RZ, PT ;  /* 0x000000ff1500720c */ /* 0x000fe40003f25270 */
[----:B------:R-:W-:-:S13]  /*0a20*/  ISETP.GE.U32.AND P0, PT, R5, R6, PT ;  /* 0x000000060500720c */ /* 0x000fda0003f06070 */
[----:B------:R-:W-:-:S04]  /*0a30*/  @P0 VIADD R2, R2, 0x1 ;  /* 0x0000000102020836 */ /* 0x000fc80000000000 */
[----:B------:R-:W-:-:S04]  /*0a40*/  IMAD.MOV.U32 R5, RZ, RZ, R2 ;  /* 0x000000ffff057224 */ /* 0x000fc800078e0002 */
[----:B------:R-:W-:Y:S01]  /*0a50*/  @!P2 IMAD.MOV R5, RZ, RZ, -R5 ;  /* 0x000000ffff05a224 */ /* 0x000fe200078e0a05 */
[----:B------:R-:W-:-:S05]  /*0a60*/  @!P1 LOP3.LUT R5, RZ, R21, RZ, 0x33, !PT ;  /* 0x00000015ff059212 */ /* 0x000fca00078e33ff */
[----:B------:R-:W-:Y:S02]  /*0a70*/  IMAD R9, R5, R0, RZ ;  /* 0x0000000005097224 */ /* 0x000fe400078e02ff */
[----:B------:R-:W0:Y:S03]  /*0a80*/  LDC R0, c[0x0][0x3e0] ;  /* 0x0000f800ff007b82 */ /* 0x000e260000000800 */
[-C--:B------:R-:W-:Y:S02]  /*0a90*/  IABS R14, R9.reuse ;  /* 0x00000009000e7213 */ /* 0x080fe40000000000 */
[----:B------:R-:W-:Y:S02]  /*0aa0*/  IABS R17, R9 ;  /* 0x0000000900117213 */ /* 0x000fe40000000000 */
[----:B------:R-:W1:Y:S03]  /*0ab0*/  I2F.RP R7, R14 ;  /* 0x0000000e00077306 */ /* 0x000e660000209400 */
[----:B------:R-:W-:-:S05]  /*0ac0*/  IMAD.MOV R17, RZ, RZ, -R17 ;  /* 0x000000ffff117224 */ /* 0x000fca00078e0a11 */
[----:B-1----:R-:W1:Y:S01]  /*0ad0*/  MUFU.RCP R2, R7 ;  /* 0x0000000700027308 */ /* 0x002e620000001000 */
[----:B0-----:R-:W-:Y:S02]  /*0ae0*/  IABS R8, R0 ;  /* 0x0000000000087213 */ /* 0x001fe40000000000 */
[----:B------:R-:W-:-:S05]  /*0af0*/  ISETP.NE.AND P5, PT, R0, RZ, PT ;  /* 0x000000ff0000720c */ /* 0x000fca0003fa5270 */
[----:B------:R-:W0:Y:S01]  /*0b00*/  I2F.RP R6, R8 ;  /* 0x0000000800067306 */ /* 0x000e220000209400 */
[----:B-1----:R-:W-:Y:S02]  /*0b10*/  VIADD R22, R2, 0xffffffe ;  /* 0x0ffffffe02167836 */ /* 0x002fe40000000000 */
[----:B------:R-:W-:-:S05]  /*0b20*/  VIADD R2, R0, 0xffffffff ;  /* 0xffffffff00027836 */ /* 0x000fca0000000000 */
[----:B------:R-:W1:Y:S01]  /*0b30*/  F2I.FTZ.U32.TRUNC.NTZ R23, R22 ;  /* 0x0000001600177305 */ /* 0x000e62000021f000 */
[----:B------:R-:W-:-:S07]  /*0b40*/  IADD3 R7, PT, PT, R2, R14, RZ ;  /* 0x0000000e02077210 */ /* 0x000fce0007ffe0ff */
[----:B0-----:R-:W0:Y:S01]  /*0b50*/  MUFU.RCP R18, R6 ;  /* 0x0000000600127308 */ /* 0x001e220000001000 */
[----:B-1----:R-:W-:Y:S02]  /*0b60*/  IMAD.MOV R15, RZ, RZ, -R23 ;  /* 0x000000ffff0f7224 */ /* 0x002fe400078e0a17 */
[----:B------:R-:W-:Y:S02]  /*0b70*/  IMAD.MOV.U32 R22, RZ, RZ, RZ ;  /* 0x000000ffff167224 */ /* 0x000fe400078e00ff */
[----:B------:R-:W-:Y:S01]  /*0b80*/  IMAD R16, R15, R14, RZ ;  /* 0x0000000e0f107224 */ /* 0x000fe200078e02ff */
[----:B------:R-:W-:-:S03]  /*0b90*/  IABS R15, R7 ;  /* 0x00000007000f7213 */ /* 0x000fc60000000000 */
[----:B------:R-:W-:-:S04]  /*0ba0*/  IMAD.HI.U32 R16, R23, R16, R22 ;  /* 0x0000001017107227 */ /* 0x000fc800078e0016 */
[----:B0-----:R-:W-:Y:S02]  /*0bb0*/  VIADD R18, R18, 0xffffffe ;  /* 0x0ffffffe12127836 */ /* 0x001fe40000000000 */
[----:B------:R-:W-:Y:S02]  /*0bc0*/  IMAD.HI.U32 R16, R16, R15, RZ ;  /* 0x0000000f10107227 */ /* 0x000fe400078e00ff */
[----:B------:R-:W0:Y:S02]  /*0bd0*/  F2I.FTZ.U32.TRUNC.NTZ R19, R18 ;  /* 0x0000001200137305 */ /* 0x000e24000021f000 */
[----:B------:R-:W-:-:S05]  /*0be0*/  IMAD R17, R16, R17, R15 ;  /* 0x0000001110117224 */ /* 0x000fca00078e020f */
[----:B------:R-:W-:Y:S01]  /*0bf0*/  ISETP.GT.U32.AND P1, PT, R14, R17, PT ;  /* 0x000000110e00720c */ /* 0x000fe20003f24070 */
[----:B0-----:R-:W-:Y:S02]  /*0c00*/  IMAD.MOV R6, RZ, RZ, -R19 ;  /* 0x000000ffff067224 */ /* 0x001fe400078e0a13 */
[----:B------:R-:W-:Y:S02]  /*0c10*/  IMAD.MOV.U32 R18, RZ, RZ, RZ ;  /* 0x000000ffff127224 */ /* 0x000fe400078e00ff */
[----:B------:R-:W-:-:S08]  /*0c20*/  IMAD R6, R6, R8, RZ ;  /* 0x0000000806067224 */ /* 0x000fd000078e02ff */
[----:B------:R-:W-:Y:S02]  /*0c30*/  @!P1 IMAD.IADD R17, R17, 0x1, -R14 ;  /* 0x0000000111119824 */ /* 0x000fe400078e0a0e */
[----:B------:R-:W-:-:S03]  /*0c40*/  IMAD.HI.U32 R6, R19, R6, R18 ;  /* 0x0000000613067227 */ /* 0x000fc600078e0012 */
[-C--:B------:R-:W-:Y:S01]  /*0c50*/  ISETP.GE.U32.AND P2, PT, R17, R14.reuse, PT ;  /* 0x0000000e1100720c */ /* 0x080fe20003f46070 */
[----:B------:R-:W-:Y:S01]  /*0c60*/  @!P1 VIADD R16, R16, 0x1 ;  /* 0x0000000110109836 */ /* 0x000fe20000000000 */
[----:B------:R-:W-:Y:S01]  /*0c70*/  ISETP.NE.AND P1, PT, R9, RZ, PT ;  /* 0x000000ff0900720c */ /* 0x000fe20003f25270 */
[----:B------:R-:W-:Y:S01]  /*0c80*/  IMAD.HI.U32 R20, R6, R15, RZ ;  /* 0x0000000f06147227 */ /* 0x000fe200078e00ff */
[C---:B------:R-:W-:Y:S02]  /*0c90*/  LOP3.LUT R6, R7.reuse, R14, RZ, 0x3c, !PT ;  /* 0x0000000e07067212 */ /* 0x040fe400078e3cff */
[----:B------:R-:W-:Y:S01]  /*0ca0*/  LOP3.LUT R7, R7, R0, RZ, 0x3c, !PT ;  /* 0x0000000007077212 */ /* 0x000fe200078e3cff */
[----:B------:R-:W-:Y:S01]  /*0cb0*/  IMAD.MOV R17, RZ, RZ, -R20 ;  /* 0x000000ffff117224 */ /* 0x000fe200078e0a14 */
[----:B------:R-:W-:Y:S02]  /*0cc0*/  ISETP.GE.AND P0, PT, R6, RZ, PT ;  /* 0x000000ff0600720c */ /* 0x000fe40003f06270 */
[----:B------:R-:W0:Y:S01]  /*0cd0*/  LDC.U8 R6, c[0x0][0x549] ;  /* 0x00015240ff067b82 */ /* 0x000e220000000000 */
[----:B------:R-:W-:-:S02]  /*0ce0*/  IMAD R15, R8, R17, R15 ;  /* 0x00000011080f7224 */ /* 0x000fc400078e020f */
[----:B------:R-:W-:Y:S02]  /*0cf0*/  @P2 IADD3 R16, PT, PT, R16, 0x1, RZ ;  /* 0x0000000110102810 */ /* 0x000fe40007ffe0ff */
[----:B------:R-:W-:Y:S02]  /*0d00*/  ISETP.GE.AND P2, PT, R7, RZ, PT ;  /* 0x000000ff0700720c */ /* 0x000fe40003f46270 */
[----:B------:R-:W-:-:S04]  /*0d10*/  ISETP.GT.U32.AND P3, PT, R8, R15, PT ;  /* 0x0000000f0800720c */ /* 0x000fc80003f64070 */
[----:B------:R-:W-:Y:S01]  /*0d20*/  @!P0 IMAD.MOV R16, RZ, RZ, -R16 ;  /* 0x000000ffff108224 */ /* 0x000fe200078e0a10 */
[----:B------:R-:W-:-:S04]  /*0d30*/  @!P1 LOP3.LUT R16, RZ, R14, RZ, 0x33, !PT ;  /* 0x0000000eff109212 */ /* 0x000fc800078e33ff */
[----:B------:R-:W-:-:S04]  /*0d40*/  ISETP.LT.U32.AND P0, PT, R12, R16, PT ;  /* 0x000000100c00720c */ /* 0x000fc80003f01070 */
[----:B------:R-:W-:Y:S02]  /*0d50*/  @!P3 IMAD.IADD R15, R15, 0x1, -R8 ;  /* 0x000000010f0fb824 */ /* 0x000fe400078e0a08 */
[----:B------:R-:W-:Y:S01]  /*0d60*/  @!P3 VIADD R20, R20, 0x1 ;  /* 0x000000011414b836 */ /* 0x000fe20000000000 */
[----:B------:R-:W-:Y:S02]  /*0d70*/  ISETP.NE.AND P3, PT, R5, RZ, PT ;  /* 0x000000ff0500720c */ /* 0x000fe40003f65270 */
[----:B------:R-:W-:Y:S02]  /*0d80*/  ISETP.GE.U32.AND P1, PT, R15, R8, PT ;  /* 0x000000080f00720c */ /* 0x000fe40003f26070 */
[----:B------:R-:W-:Y:S02]  /*0d90*/  SHF.R.S32.HI R15, RZ, 0x1f, R16 ;  /* 0x0000001fff0f7819 */ /* 0x000fe40000011410 */
[----:B0-----:R-:W-:Y:S02]  /*0da0*/  ISETP.NE.AND P4, PT, R6, RZ, PT ;  /* 0x000000ff0600720c */ /* 0x001fe40003f85270 */
[----:B------:R-:W-:-:S02]  /*0db0*/  ISETP.LT.AND.EX P0, PT, R13, R15, PT, P0 ;  /* 0x0000000f0d00720c */ /* 0x000fc40003f01300 */
[----:B------:R-:W-:Y:S02]  /*0dc0*/  SEL R6, RZ, 0x1, !P3 ;  /* 0x00000001ff067807 */ /* 0x000fe40005800000 */
[C---:B------:R-:W-:Y:S02]  /*0dd0*/  SEL R7, R13.reuse, R15, P0 ;  /* 0x0000000f0d077207 */ /* 0x040fe40000000000 */
[----:B------:R-:W-:Y:S01]  /*0de0*/  SHF.R.S32.HI R5, RZ, 0x1f, R9 ;  /* 0x0000001fff057819 */ /* 0x000fe20000011409 */
[----:B------:R-:W-:Y:S01]  /*0df0*/  @P1 VIADD R20, R20, 0x1 ;  /* 0x0000000114141836 */ /* 0x000fe20000000000 */
[----:B------:R-:W-:Y:S02]  /*0e00*/  LOP3.LUT R8, R13, R7, RZ, 0xfc, !PT ;  /* 0x000000070d087212 */ /* 0x000fe400078efcff */
[----:B------:R-:W-:Y:S01]  /*0e10*/  LOP3.LUT R6, R5, R6, RZ, 0xfc, !PT ;  /* 0x0000000605067212 */ /* 0x000fe200078efcff */
[----:B------:R-:W-:Y:S01]  /*0e20*/  @!P2 IMAD.MOV R20, RZ, RZ, -R20 ;  /* 0x000000ffff14a224 */ /* 0x000fe200078e0a14 */
[----:B------:R-:W-:-:S02]  /*0e30*/  ISETP.NE.U32.AND P1, PT, R8, RZ, PT ;  /* 0x000000ff0800720c */ /* 0x000fc40003f25070 */
[----:B------:R-:W-:Y:S02]  /*0e40*/  @!P5 LOP3.LUT R20, RZ, R0, RZ, 0x33, !PT ;  /* 0x00000000ff14d212 */ /* 0x000fe400078e33ff */
[----:B------:R-:W-:Y:S02]  /*0e50*/  SEL R21, R21, 0x1, !P4 ;  /* 0x0000000115157807 */ /* 0x000fe40006000000 */
[----:B------:R-:W-:-:S07]  /*0e60*/  SEL R8, R12, R16, P0 ;  /* 0x000000100c087207 */ /* 0x000fce0000000000 */
        /* <DEDUP_REMOVED lines=21> */
.L_x_293:
[----:B------:R-:W-:Y:S01]  /*0fc0*/  IMAD.MOV.U32 R25, RZ, RZ, R12 ;  /* 0x000000ffff197224 */ /* 0x000fe200078e000c */
[----:B------:R-:W-:Y:S01]  /*0fd0*/  MOV R18, R8 ;  /* 0x0000000800127202 */ /* 0x000fe20000000f00 */
[----:B------:R-:W-:Y:S01]  /*0fe0*/  IMAD.MOV.U32 R17, RZ, RZ, R13 ;  /* 0x000000ffff117224 */ /* 0x000fe200078e000d */
[----:B------:R-:W-:Y:S02]  /*0ff0*/  MOV R15, R7 ;  /* 0x00000007000f7202 */ /* 0x000fe40000000f00 */
[----:B------:R-:W-:Y:S02]  /*1000*/  MOV R16, 0x1020 ;  /* 0x0000102000107802 */ /* 0x000fe40000000f00 */
[----:B------:R-:W-:Y:S05]  /*1010*/  CALL.REL.NOINC `($__internal_9_$__cuda_sm20_div_s64) ;  /* 0x0000003400087944 */ /* 0x000fea0003c00000 */
[----:B------:R-:W-:Y:S02]  /*1020*/  MOV R40, R12 ;  /* 0x0000000c00287202 */ /* 0x000fe40000000f00 */
[----:B------:R-:W-:Y:S02]  /*1030*/  MOV R41, R13 ;  /* 0x0000000d00297202 */ /* 0x000fe40000000f00 */
.L_x_294:
[----:B------:R-:W-:Y:S05]  /*1040*/  BSYNC.RECONVERGENT B0 ;  /* 0x0000000000007941 */ /* 0x000fea0003800200 */
.L_x_292:
[-C--:B------:R-:W-:Y:S01]  /*1050*/  IABS R15, R29.reuse ;  /* 0x0000001d000f7213 */ /* 0x080fe20000000000 */
[----:B------:R-:W0:Y:S01]  /*1060*/  LDC R0, c[0x0][0x434] ;  /* 0x00010d00ff007b82 */ /* 0x000e220000000800 */
[----:B------:R-:W-:Y:S01]  /*1070*/  IABS R5, R29 ;  /* 0x0000001d00057213 */ /* 0x000fe20000000000 */
[----:B------:R-:W-:Y:S01]  /*1080*/  BSSY.RECONVERGENT B0, `(.L_x_295) ;  /* 0x000003e000007945 */ /* 0x000fe20003800200 */
[----:B------:R-:W1:Y:S03]  /*1090*/  I2F.RP R14, R15 ;  /* 0x0000000f000e7306 */ /* 0x000e660000209400 */
[----:B------:R-:W-:-:S05]  /*10a0*/  IMAD.MOV R5, RZ, RZ, -R5 ;  /* 0x000000ffff057224 */ /* 0x000fca00078e0a05 */
        /* <DEDUP_REMOVED lines=19> */
[----:B------:R-:W-:Y:S02]  /*11e0*/  IMAD.MOV.U32 R5, RZ, RZ, R13 ;  /* 0x000000ffff057224 */ /* 0x000fe400078e000d */
[----:B------:R-:W-:Y:S02]  /*11f0*/  IMAD R13, R20, R21, RZ ;  /* 0x00000015140d7224 */ /* 0x000fe400078e02ff */
        /* <DEDUP_REMOVED lines=31> */
.L_x_296:
[----:B------:R-:W-:Y:S01]  /*13f0*/  IMAD.MOV.U32 R25, RZ, RZ, R26 ;  /* 0x000000ffff197224 */ /* 0x000fe200078e001a */
[----:B------:R-:W-:Y:S01]  /*1400*/  MOV R17, R27 ;  /* 0x0000001b00117202 */ /* 0x000fe20000000f00 */
[----:B------:R-:W-:Y:S01]  /*1410*/  IMAD.MOV.U32 R18, RZ, RZ, R5 ;  /* 0x000000ffff127224 */ /* 0x000fe200078e0005 */
[----:B------:R-:W-:Y:S02]  /*1420*/  MOV R16, 0x1440 ;  /* 0x0000144000107802 */ /* 0x000fe40000000f00 */
[----:B------:R-:W-:Y:S05]  /*1430*/  CALL.REL.NOINC `($__internal_9_$__cuda_sm20_div_s64) ;  /* 0x0000003000007944 */ /* 0x000fea0003c00000 */
[----:B------:R-:W-:Y:S02]  /*1440*/  MOV R38, R12 ;  /* 0x0000000c00267202 */ /* 0x000fe40000000f00 */
[----:B------:R-:W-:Y:S02]  /*1450*/  MOV R39, R13 ;  /* 0x0000000d00277202 */ /* 0x000fe40000000f00 */
.L_x_297:
[----:B------:R-:W-:Y:S05]  /*1460*/  BSYNC.RECONVERGENT B0 ;  /* 0x0000000000007941 */ /* 0x000fea0003800200 */
.L_x_295:
        /* <DEDUP_REMOVED lines=11> */
[C---:B------:R-:W-:Y:S02]  /*1520*/  VIADD R31, R25.reuse, 0x10 ;  /* 0x00000010191f7836 */ /* 0x040fe40000000000 */
[C---:B------:R-:W-:Y:S01]  /*1530*/  VIADD R27, R25.reuse, 0x18 ;  /* 0x00000018191b7836 */ /* 0x040fe20000000000 */
[----:B-1----:R-:W-:Y:S01]  /*1540*/  ISETP.GE.OR P0, PT, R25, UR4, !P3 ;  /* 0x0000000419007c0c */ /* 0x002fe2000df06670 */
[----:B------:R-:W-:Y:S01]  /*1550*/  IMAD.X R35, RZ, RZ, RZ, P1 ;  /* 0x000000ffff237224 */ /* 0x000fe200008e06ff */
[----:B------:R-:W-:-:S02]  /*1560*/  ISETP.GE.OR P6, PT, R33, UR4, !P3 ;  /* 0x0000000421007c0c */ /* 0x000fc4000dfc6670 */
[----:B------:R-:W-:Y:S02]  /*1570*/  ISETP.GE.OR P5, PT, R31, UR4, !P3 ;  /* 0x000000041f007c0c */ /* 0x000fe4000dfa6670 */
[----:B------:R-:W-:-:S07]  /*1580*/  ISETP.GE.OR P3, PT, R27, UR4, !P3 ;  /* 0x000000041b007c0c */ /* 0x000fce000df66670 */
[----:B------:R-:W0:Y:S01]  /*1590*/  @!P0 LDC.64 R22, c[0x0][0x428] ;  /* 0x00010a00ff168b82 */ /* 0x000e220000000a00 */
[----:B------:R-:W-:Y:S01]  /*15a0*/  @!P0 IMAD.WIDE.U32 R42, R30, R25, R34 ;  /* 0x000000191e2a8225 */ /* 0x000fe200078e0022 */
[----:B------:R-:W-:-:S03]  /*15b0*/  @!P6 MOV R45, R35 ;  /* 0x00000023002de202 */ /* 0x000fc60000000f00 */
[----:B------:R-:W-:Y:S02]  /*15c0*/  @!P0 IMAD R20, R25, R4, R43 ;  /* 0x0000000419148224 */ /* 0x000fe400078e022b */
[----:B------:R-:W-:Y:S01]  /*15d0*/  @!P6 IMAD.MOV.U32 R44, RZ, RZ, R34 ;  /* 0x000000ffff2ce224 */ /* 0x000fe200078e0022 */
[----:B------:R-:W1:Y:S01]  /*15e0*/  @!P3 LDC.64 R12, c[0x0][0x428] ;  /* 0x00010a00ff0cbb82 */ /* 0x000e620000000a00 */
[----:B------:R-:W-:Y:S02]  /*15f0*/  @!P5 IMAD.MOV.U32 R43, RZ, RZ, R35 ;  /* 0x000000ffff2bd224 */ /* 0x000fe400078e0023 */
[----:B------:R-:W-:-:S05]  /*1600*/  @!P6 IMAD.WIDE.U32 R44, R30, R33, R44 ;  /* 0x000000211e2ce225 */ /* 0x000fca00078e002c */
[----:B------:R-:W3:Y:S08]  /*1610*/  @!P6 LDC.64 R16, c[0x0][0x428] ;  /* 0x00010a00ff10eb82 */ /* 0x000ef00000000a00 */
[----:B------:R-:W4:Y:S01]  /*1620*/  @!P5 LDC.64 R14, c[0x0][0x428] ;  /* 0x00010a00ff0edb82 */ /* 0x000f220000000a00 */
[----:B0-----:R-:W-:-:S04]  /*1630*/  @!P0 LEA R22, P1, R42, R22, 0x2 ;  /* 0x000000162a168211 */ /* 0x001fc800078210ff */
[----:B------:R-:W-:Y:S01]  /*1640*/  @!P0 LEA.HI.X R23, R42, R23, R20, 0x2, P1 ;  /* 0x000000172a178211 */ /* 0x000fe200008f1414 */
[--C-:B------:R-:W-:Y:S02]  /*1650*/  @!P5 IMAD.MOV.U32 R42, RZ, RZ, R34.reuse ;  /* 0x000000ffff2ad224 */ /* 0x100fe400078e0022 */
[----:B------:R-:W-:-:S04]  /*1660*/  @!P3 IMAD.WIDE.U32 R34, R30, R27, R34 ;  /* 0x0000001b1e22b225 */ /* 0x000fc800078e0022 */
[----:B------:R-:W-:-:S04]  /*1670*/  @!P5 IMAD.WIDE.U32 R42, R30, R31, R42 ;  /* 0x0000001f1e2ad225 */ /* 0x000fc800078e002a */
[----:B------:R-:W-:Y:S01]  /*1680*/  @!P6 IMAD R20, R33, R4, R45 ;  /* 0x000000042114e224 */ /* 0x000fe200078e022d */
[----:B---3--:R-:W-:Y:S01]  /*1690*/  @!P6 LEA R16, P2, R44, R16, 0x2 ;  /* 0x000000102c10e211 */ /* 0x008fe200078410ff */
[-C--:B------:R-:W-:Y:S02]  /*16a0*/  @!P5 IMAD R24, R31, R4.reuse, R43 ;  /* 0x000000041f18d224 */ /* 0x080fe400078e022b */
[----:B------:R-:W-:Y:S02]  /*16b0*/  @!P3 IMAD R27, R27, R4, R35 ;  /* 0x000000041b1bb224 */ /* 0x000fe400078e0223 */
[----:B------:R-:W-:Y:S01]  /*16c0*/  IMAD.MOV.U32 R4, RZ, RZ, -0x800000 ;  /* 0xff800000ff047424 */ /* 0x000fe200078e00ff */
[----:B----4-:R-:W-:-:S05]  /*16d0*/  @!P5 LEA R32, P1, R42, R14, 0x2 ;  /* 0x0000000e2a20d211 */ /* 0x010fca00078210ff */
[----:B--2---:R-:W2:Y:S01]  /*16e0*/  @!P0 LDG.E R4, desc[UR10][R22.64] ;  /* 0x0000000a16048981 */ /* 0x004ea2000c1e1900 */
[C---:B-1----:R-:W-:Y:S01]  /*16f0*/  @!P3 LEA R26, P0, R34.reuse, R12, 0x2 ;  /* 0x0000000c221ab211 */ /* 0x042fe200078010ff */
[----:B------:R-:W-:Y:S01]  /*1700*/  IMAD.MOV.U32 R12, RZ, RZ, -0x800000 ;  /* 0xff800000ff0c7424 */ /* 0x000fe200078e00ff */
[----:B------:R-:W-:Y:S02]  /*1710*/  MOV R14, 0xff800000 ;  /* 0xff800000000e7802 */ /* 0x000fe40000000f00 */
[----:B------:R-:W-:Y:S01]  /*1720*/  @!P3 LEA.HI.X R27, R34, R13, R27, 0x2, P0 ;  /* 0x0000000d221bb211 */ /* 0x000fe200000f141b */
[----:B------:R-:W-:Y:S01]  /*1730*/  IMAD.MOV.U32 R13, RZ, RZ, -0x800000 ;  /* 0xff800000ff0d7424 */ /* 0x000fe200078e00ff */
[----:B------:R-:W-:Y:S02]  /*1740*/  @!P6 LEA.HI.X R17, R44, R17, R20, 0x2, P2 ;  /* 0x000000112c11e211 */ /* 0x000fe400010f1414 */
[----:B------:R-:W-:-:S03]  /*1750*/  @!P5 LEA.HI.X R33, R42, R15, R24, 0x2, P1 ;  /* 0x0000000f2a21d211 */ /* 0x000fc600008f1418 */
[----:B------:R-:W3:Y:S01]  /*1760*/  @!P3 LDG.E R13, desc[UR10][R26.64] ;  /* 0x0000000a1a0db981 */ /* 0x000ee2000c1e1900 */
[----:B------:R-:W0:Y:S03]  /*1770*/  S2UR UR4, SR_CgaCtaId ;  /* 0x00000000000479c3 */ /* 0x000e260000008800 */
[----:B------:R-:W4:Y:S04]  /*1780*/  @!P6 LDG.E R12, desc[UR10][R16.64] ;  /* 0x0000000a100ce981 */ /* 0x000f28000c1e1900 */
[----:B------:R1:W5:Y:S01]  /*1790*/  @!P5 LDG.E R14, desc[UR10][R32.64] ;  /* 0x0000000a200ed981 */ /* 0x000362000c1e1900 */
[----:B------:R-:W-:Y:S01]  /*17a0*/  UMOV UR5, 0x400 ;  /* 0x0000040000057882 */ /* 0x000fe20000000000 */
[C---:B------:R-:W-:Y:S01]  /*17b0*/  ISETP.GT.U32.AND P3, PT, R19.reuse, 0x1ff, PT ;  /* 0x000001ff1300780c */ /* 0x040fe20003f64070 */
[----:B------:R-:W1:Y:S01]  /*17c0*/  LDC R15, c[0x0][0x434] ;  /* 0x00010d00ff0f7b82 */ /* 0x000e620000000800 */
[----:B------:R-:W-:-:S02]  /*17d0*/  ISETP.GT.U32.AND P2, PT, R19, 0x17f, PT ;  /* 0x0000017f1300780c */ /* 0x000fc40003f44070 */
[C---:B------:R-:W-:Y:S02]  /*17e0*/  ISETP.GT.U32.AND P1, PT, R19.reuse, 0xff, PT ;  /* 0x000000ff1300780c */ /* 0x040fe40003f24070 */
[----:B------:R-:W-:Y:S01]  /*17f0*/  ISETP.GT.U32.AND P0, PT, R19, 0x7f, PT ;  /* 0x0000007f1300780c */ /* 0x000fe20003f04070 */
[----:B0-----:R-:W-:-:S06]  /*1800*/  ULEA UR4, UR4, UR5, 0x18 ;  /* 0x0000000504047291 */ /* 0x001fcc000f8ec0ff */
[----:B------:R-:W-:-:S05]  /*1810*/  LEA R18, R18, UR4, 0x2 ;  /* 0x0000000412127c11 */ /* 0x000fca000f8e10ff */
[----:B------:R-:W-:Y:S01]  /*1820*/  IMAD R25, R25, 0x44, R18 ;  /* 0x0000004419197824 */ /* 0x000fe200078e0212 */
[----:B------:R-:W-:Y:S02]  /*1830*/  SHF.R.U32.HI R28, RZ, 0x3, R19 ;  /* 0x00000003ff1c7819 */ /* 0x000fe40000011613 */
[----:B------:R-:W-:Y:S02]  /*1840*/  LOP3.LUT R35, R19, 0x7, RZ, 0xc0, !PT ;  /* 0x0000000713237812 */ /* 0x000fe400078ec0ff */
[----:B-1----:R-:W-:Y:S01]  /*1850*/  LEA R32, R28, UR4, 0x2 ;  /* 0x000000041c207c11 */ /* 0x002fe2000f8e10ff */
[----:B------:R-:W-:Y:S01]  /*1860*/  IMAD.MOV.U32 R33, RZ, RZ, -0x800000 ;  /* 0xff800000ff217424 */ /* 0x000fe200078e00ff */
[----:B------:R-:W-:Y:S01]  /*1870*/  IABS R16, R15 ;  /* 0x0000000f00107213 */ /* 0x000fe20000000000 */
[----:B------:R-:W-:Y:S02]  /*1880*/  IMAD.MOV.U32 R26, RZ, RZ, -0x800000 ;  /* 0xff800000ff1a7424 */ /* 0x000fe400078e00ff */
[----:B------:R-:W-:Y:S01]  /*1890*/  IMAD.MOV.U32 R31, RZ, RZ, -0x800000 ;  /* 0xff800000ff1f7424 */ /* 0x000fe200078e00ff */
[----:B------:R-:W-:Y:S01]  /*18a0*/  MOV R27, 0xff800000 ;  /* 0xff800000001b7802 */ /* 0x000fe20000000f00 */
[----:B------:R-:W-:Y:S01]  /*18b0*/  IMAD R32, R35, 0x44, R32 ;  /* 0x0000004423207824 */ /* 0x000fe200078e0220 */
[----:B------:R-:W0:Y:S01]  /*18c0*/  I2F.RP R17, R16 ;  /* 0x0000001000117306 */ /* 0x000e220000209400 */
[----:B------:R-:W-:Y:S01]  /*18d0*/  IMAD.MOV.U32 R44, RZ, RZ, RZ ;  /* 0x000000ffff2c7224 */ /* 0x000fe200078e00ff */
[----:B------:R-:W1:Y:S06]  /*18e0*/  LDCU UR4, c[0x0][0x430] ;  /* 0x00008600ff0477ac */ /* 0x000e6c0008000800 */
[----:B0-----:R-:W0:Y:S02]  /*18f0*/  MUFU.RCP R17, R17 ;  /* 0x0000001100117308 */ /* 0x001e240000001000 */
[----:B0-----:R-:W-:Y:S01]  /*1900*/  VIADD R24, R17, 0xffffffe ;  /* 0x0ffffffe11187836 */ /* 0x001fe20000000000 */
[----:B--2---:R-:W-:Y:S04]  /*1910*/  @!P3 STS [R25], R4 ;  /* 0x000000041900b388 */ /* 0x004fe80000000800 */
[----:B---3--:R-:W-:Y:S04]  /*1920*/  @!P0 STS [R25+0x660], R13 ;  /* 0x0006600d19008388 */ /* 0x008fe80000000800 */
[----:B----4-:R-:W-:Y:S04]  /*1930*/  @!P2 STS [R25+0x220], R12 ;  /* 0x0002200c1900a388 */ /* 0x010fe80000000800 */
[----:B-----5:R0:W-:Y:S01]  /*1940*/  @!P1 STS [R25+0x440], R14 ;  /* 0x0004400e19009388 */ /* 0x0201e20000000800 */
[----:B------:R-:W-:Y:S06]  /*1950*/  BAR.SYNC.DEFER_BLOCKING 0x0 ;  /* 0x0000000000007b1d */ /* 0x000fec0000010000 */
[----:B------:R-:W-:Y:S04]  /*1960*/  @!P0 LDS R33, [R32] ;  /* 0x0000000020218984 */ /* 0x000fe80000000800 */
[----:B------:R-:W-:Y:S04]  /*1970*/  @!P0 LDS R26, [R32+0x220] ;  /* 0x00022000201a8984 */ /* 0x000fe80000000800 */
[----:B------:R-:W2:Y:S04]  /*1980*/  @!P0 LDS R31, [R32+0x440] ;  /* 0x00044000201f8984 */ /* 0x000ea80000000800 */
[----:B------:R-:W3:Y:S01]  /*1990*/  @!P0 LDS R27, [R32+0x660] ;  /* 0x00066000201b8984 */ /* 0x000ee20000000800 */
[----:B0-----:R-:W0:Y:S02]  /*19a0*/  F2I.FTZ.U32.TRUNC.NTZ R25, R24 ;  /* 0x0000001800197305 */ /* 0x001e24000021f000 */
[----:B0-----:R-:W-:-:S02]  /*19b0*/  IMAD.MOV R13, RZ, RZ, -R25 ;  /* 0x000000ffff0d7224 */ /* 0x001fc400078e0a19 */
[----:B------:R-:W-:Y:S02]  /*19c0*/  IMAD.MOV.U32 R24, RZ, RZ, RZ ;  /* 0x000000ffff187224 */ /* 0x000fe400078e00ff */
[----:B------:R-:W-:Y:S01]  /*19d0*/  IMAD R4, R13, R16, RZ ;  /* 0x000000100d047224 */ /* 0x000fe200078e02ff */
[----:B--2---:R-:W-:-:S04]  /*19e0*/  FMNMX3.FTZ R12, R33, R26, R31, !PT ;  /* 0x0000001a210c7276 */ /* 0x004fc8000781001f */
[----:B---3--:R-:W-:-:S05]  /*19f0*/  FMNMX.FTZ R23, R12, R27, !PT ;  /* 0x0000001b0c177209 */ /* 0x008fca0007810000 */
[----:B------:R-:W0:Y:S01]  /*1a00*/  SHFL.BFLY PT, R12, R23, 0x4, 0x1f ;  /* 0x0c801f00170c7f89 */ /* 0x000e2200000e0000 */
[----:B------:R-:W-:Y:S01]  /*1a10*/  IMAD.HI.U32 R4, R25, R4, R24 ;  /* 0x0000000419047227 */ /* 0x000fe200078e0018 */
[----:B------:R-:W-:-:S05]  /*1a20*/  IABS R13, R0 ;  /* 0x00000000000d7213 */ /* 0x000fca0000000000 */
[----:B------:R-:W-:-:S04]  /*1a30*/  IMAD.HI.U32 R17, R4, R13, RZ ;  /* 0x0000000d04117227 */ /* 0x000fc800078e00ff */
[----:B------:R-:W-:-:S04]  /*1a40*/  IMAD.MOV R4, RZ, RZ, -R17 ;  /* 0x000000ffff047224 */ /* 0x000fc800078e0a11 */
[----:B------:R-:W-:Y:S01]  /*1a50*/  IMAD R13, R16, R4, R13 ;  /* 0x00000004100d7224 */ /* 0x000fe200078e020d */
[----:B0-----:R-:W-:-:S04]  /*1a60*/  FMNMX.FTZ R4, R23, R12, !PT ;  /* 0x0000000c17047209 */ /* 0x001fc80007810000 */
[----:B------:R-:W-:Y:S01]  /*1a70*/  ISETP.GT.U32.AND P0, PT, R16, R13, PT ;  /* 0x0000000d1000720c */ /* 0x000fe20003f04070 */
[----:B------:R-:W0:Y:S01]  /*1a80*/  LDC R12, c[0x0][0x3e0] ;  /* 0x0000f800ff0c7b82 */ /* 0x000e220000000800 */
[----:B------:R-:W2:Y:S01]  /*1a90*/  SHFL.BFLY PT, R25, R4, 0x2, 0x1f ;  /* 0x0c401f0004197f89 */ /* 0x000ea200000e0000 */
[----:B------:R-:W-:-:S04]  /*1aa0*/  LOP3.LUT R0, R0, R15, RZ, 0x3c, !PT ;  /* 0x0000000f00007212 */ /* 0x000fc800078e3cff */
[----:B------:R-:W-:-:S06]  /*1ab0*/  ISETP.GE.AND P1, PT, R0, RZ, PT ;  /* 0x000000ff0000720c */ /* 0x000fcc0003f26270 */
[----:B------:R-:W-:Y:S02]  /*1ac0*/  @!P0 IADD3 R13, PT, PT, R13, -R16, RZ ;  /* 0x800000100d0d8210 */ /* 0x000fe40007ffe0ff */
[----:B--2---:R-:W-:-:S05]  /*1ad0*/  FMNMX.FTZ R25, R4, R25, !PT ;  /* 0x0000001904197209 */ /* 0x004fca0007810000 */
[----:B------:R-:W2:Y:S01]  /*1ae0*/  SHFL.BFLY PT, R0, R25, 0x1, 0x1f ;  /* 0x0c201f0019007f89 */ /* 0x000ea200000e0000 */
[----:B------:R-:W-:Y:S01]  /*1af0*/  ISETP.GE.U32.AND P2, PT, R13, R16, PT ;  /* 0x000000100d00720c */ /* 0x000fe20003f46070 */
[----:B------:R-:W-:Y:S01]  /*1b00*/  @!P0 VIADD R17, R17, 0x1 ;  /* 0x0000000111118836 */ /* 0x000fe20000000000 */
[----:B------:R-:W-:-:S11]  /*1b10*/  ISETP.NE.AND P0, PT, R15, RZ, PT ;  /* 0x000000ff0f00720c */ /* 0x000fd60003f05270 */
[----:B------:R-:W-:-:S04]  /*1b20*/  @P2 VIADD R17, R17, 0x1 ;  /* 0x0000000111112836 */ /* 0x000fc80000000000 */
[----:B------:R-:W-:Y:S01]  /*1b30*/  @!P1 IMAD.MOV R17, RZ, RZ, -R17 ;  /* 0x000000ffff119224 */ /* 0x000fe200078e0a11 */
[----:B------:R-:W-:Y:S02]  /*1b40*/  @!P0 LOP3.LUT R17, RZ, R15, RZ, 0x33, !PT ;  /* 0x0000000fff118212 */ /* 0x000fe400078e33ff */
[----:B--2---:R-:W-:-:S04]  /*1b50*/  FMNMX.FTZ R0, R25, R0, !PT ;  /* 0x0000000019007209 */ /* 0x004fc80007810000 */
[----:B------:R-:W-:-:S04]  /*1b60*/  FSETP.NEU.FTZ.AND P0, PT, R0, -INF , PT ;  /* 0xff8000000000780b */ /* 0x000fc80003f1d000 */
[----:B------:R-:W-:Y:S02]  /*1b70*/  FSEL R0, R0, RZ, P0 ;  /* 0x000000ff00007208 */ /* 0x000fe40000000000 */
[----:B------:R-:W-:-:S03]  /*1b80*/  SHF.R.S32.HI R4, RZ, 0x1f, R29 ;  /* 0x0000001fff047819 */ /* 0x000fc6000001141d */
[----:B------:R-:W-:Y:S01]  /*1b90*/  FADD.FTZ R18, -R0, R26 ;  /* 0x0000001a00127221 */ /* 0x000fe20000010100 */
[----:B------:R-:W-:Y:S01]  /*1ba0*/  LOP3.LUT R4, R4, 0x1, RZ, 0xfc, !PT ;  /* 0x0000000104047812 */ /* 0x000fe200078efcff */
[C---:B------:R-:W-:Y:S01]  /*1bb0*/  FADD.FTZ R24, -R0.reuse, R33 ;  /* 0x0000002100187221 */ /* 0x040fe20000010100 */
[----:B------:R-:W-:Y:S01]  /*1bc0*/  FADD.FTZ R14, -R0, R31 ;  /* 0x0000001f000e7221 */ /* 0x000fe20000010100 */
[----:B------:R-:W-:Y:S02]  /*1bd0*/  FMUL.FTZ R18, R18, 1.4426950216293334961 ;  /* 0x3fb8aa3b12127820 */ /* 0x000fe40000410000 */
[----:B------:R-:W-:Y:S01]  /*1be0*/  FMUL.FTZ R24, R24, 1.4426950216293334961 ;  /* 0x3fb8aa3b18187820 */ /* 0x000fe20000410000 */
[----:B------:R-:W-:Y:S02]  /*1bf0*/  IMAD R13, R17, R4, RZ ;  /* 0x00000004110d7224 */ /* 0x000fe400078e02ff */
[----:B------:R-:W-:Y:S01]  /*1c00*/  FMUL.FTZ R14, R14, 1.4426950216293334961 ;  /* 0x3fb8aa3b0e0e7820 */ /* 0x000fe20000410000 */
[----:B------:R-:W-:Y:S01]  /*1c10*/  FADD.FTZ R22, -R0, R27 ;  /* 0x0000001b00167221 */ /* 0x000fe20000010100 */
[----:B------:R-:W-:Y:S01]  /*1c20*/  MUFU.EX2 R43, R24 ;  /* 0x00000018002b7308 */ /* 0x000fe20000000800 */
[----:B------:R-:W-:-:S02]  /*1c30*/  IABS R23, R13 ;  /* 0x0000000d00177213 */ /* 0x000fc40000000000 */
[----:B------:R-:W-:-:S05]  /*1c40*/  FMUL.FTZ R22, R22, 1.4426950216293334961 ;  /* 0x3fb8aa3b16167820 */ /* 0x000fca0000410000 */
[----:B------:R-:W2:Y:S01]  /*1c50*/  MUFU.EX2 R18, R18 ;  /* 0x0000001200127308 */ /* 0x000ea20000000800 */
[----:B0-----:R-:W-:-:S07]  /*1c60*/  IABS R16, R12 ;  /* 0x0000000c00107213 */ /* 0x001fce0000000000 */
[----:B------:R-:W0:Y:S08]  /*1c70*/  MUFU.EX2 R14, R14 ;  /* 0x0000000e000e7308 */ /* 0x000e300000000800 */
[----:B------:R-:W3:Y:S08]  /*1c80*/  I2F.RP R20, R23 ;  /* 0x0000001700147306 */ /* 0x000ef00000209400 */
[----:B------:R-:W4:Y:S01]  /*1c90*/  MUFU.EX2 R25, R22 ;  /* 0x0000001600197308 */ /* 0x000f220000000800 */
[----:B--2---:R-:W-:-:S07]  /*1ca0*/  FADD.FTZ R43, R43, R18 ;  /* 0x000000122b2b7221 */ /* 0x004fce0000010000 */
[----:B------:R-:W2:Y:S01]  /*1cb0*/  I2F.RP R4, R16 ;  /* 0x0000001000047306 */ /* 0x000ea20000209400 */
[----:B0-----:R-:W-:-:S07]  /*1cc0*/  FADD.FTZ R24, R43, R14 ;  /* 0x0000000e2b187221 */ /* 0x001fce0000010000 */
[----:B---3--:R-:W0:Y:S01]  /*1cd0*/  MUFU.RCP R20, R20 ;  /* 0x0000001400147308 */ /* 0x008e220000001000 */
[----:B----4-:R-:W-:-:S07]  /*1ce0*/  FADD.FTZ R25, R24, R25 ;  /* 0x0000001918197221 */ /* 0x010fce0000010000 */
[----:B--2---:R-:W2:Y:S01]  /*1cf0*/  MUFU.RCP R4, R4 ;  /* 0x0000000400047308 */ /* 0x004ea20000001000 */
[----:B------:R-:W3:Y:S01]  /*1d00*/  SHFL.BFLY PT, R18, R25, 0x4, 0x1f ;  /* 0x0c801f0019127f89 */ /* 0x000ee200000e0000 */
[----:B0-----:R-:W-:-:S06]  /*1d10*/  VIADD R20, R20, 0xffffffe ;  /* 0x0ffffffe14147836 */ /* 0x001fcc0000000000 */
[----:B------:R-:W0:Y:S01]  /*1d20*/  F2I.FTZ.U32.TRUNC.NTZ R45, R20 ;  /* 0x00000014002d7305 */ /* 0x000e22000021f000 */
[----:B--2---:R-:W-:-:S07]  /*1d30*/  IADD3 R42, PT, PT, R4, 0xffffffe, RZ ;  /* 0x0ffffffe042a7810 */ /* 0x004fce0007ffe0ff */
[----:B------:R2:W4:Y:S01]  /*1d40*/  F2I.FTZ.U32.TRUNC.NTZ R43, R42 ;  /* 0x0000002a002b7305 */ /* 0x000522000021f000 */
[----:B---3--:R-:W-:Y:S01]  /*1d50*/  FADD.FTZ R18, R25, R18 ;  /* 0x0000001219127221 */ /* 0x008fe20000010000 */
[----:B0-----:R-:W-:-:S04]  /*1d60*/  IMAD.MOV R14, RZ, RZ, -R45 ;  /* 0x000000ffff0e7224 */ /* 0x001fc800078e0a2d */
[----:B------:R-:W0:Y:S01]  /*1d70*/  SHFL.BFLY PT, R25, R18, 0x2, 0x1f ;  /* 0x0c401f0012197f89 */ /* 0x000e2200000e0000 */
[----:B------:R-:W-:Y:S02]  /*1d80*/  IMAD R14, R14, R23, RZ ;  /* 0x000000170e0e7224 */ /* 0x000fe400078e02ff */
[----:B--2---:R-:W-:Y:S02]  /*1d90*/  HFMA2 R42, -RZ, RZ, 0, 0 ;  /* 0x00000000ff2a7431 */ /* 0x004fe400000001ff */
[----:B----4-:R-:W-:Y:S02]  /*1da0*/  IMAD.MOV R4, RZ, RZ, -R43 ;  /* 0x000000ffff047224 */ /* 0x010fe400078e0a2b */
[----:B------:R-:W-:-:S04]  /*1db0*/  IMAD.HI.U32 R14, R45, R14, R44 ;  /* 0x0000000e2d0e7227 */ /* 0x000fc800078e002c */
[----:B------:R-:W-:Y:S02]  /*1dc0*/  IMAD R45, R4, R16, RZ ;  /* 0x00000010042d7224 */ /* 0x000fe400078e02ff */
[----:B------:R-:W-:Y:S01]  /*1dd0*/  IMAD.IADD R2, R2, 0x1, R23 ;  /* 0x0000000102027824 */ /* 0x000fe200078e0217 */
[----:B------:R-:W-:Y:S01]  /*1de0*/  IABS R4, R13 ;  /* 0x0000000d00047213 */ /* 0x000fe20000000000 */
[----:B------:R-:W-:-:S03]  /*1df0*/  IMAD.HI.U32 R45, R43, R45, R42 ;  /* 0x0000002d2b2d7227 */ /* 0x000fc600078e002a */
[----:B------:R-:W-:Y:S01]  /*1e00*/  IABS R43, R2 ;  /* 0x00000002002b7213 */ /* 0x000fe20000000000 */
[----:B------:R-:W-:-:S04]  /*1e10*/  IMAD.MOV R4, RZ, RZ, -R4 ;  /* 0x000000ffff047224 */ /* 0x000fc800078e0a04 */
[----:B------:R-:W-:-:S04]  /*1e20*/  IMAD.HI.U32 R14, R14, R43, RZ ;  /* 0x0000002b0e0e7227 */ /* 0x000fc800078e00ff */
[----:B------:R-:W-:-:S04]  /*1e30*/  IMAD.HI.U32 R45, R45, R43, RZ ;  /* 0x0000002b2d2d7227 */ /* 0x000fc800078e00ff */
[----:B0-----:R-:W-:Y:S01]  /*1e40*/  FADD.FTZ R25, R18, R25 ;  /* 0x0000001912197221 */ /* 0x001fe20000010000 */
[----:B------:R-:W-:Y:S02]  /*1e50*/  IMAD R20, R14, R4, R43 ;  /* 0x000000040e147224 */ /* 0x000fe400078e022b */
[----:B------:R-:W-:-:S03]  /*1e60*/  IMAD.MOV R4, RZ, RZ, -R45 ;  /* 0x000000ffff047224 */ /* 0x000fc600078e0a2d */
[----:B------:R-:W-:Y:S01]  /*1e70*/  ISETP.GT.U32.AND P1, PT, R23, R20, PT ;  /* 0x000000141700720c */ /* 0x000fe20003f24070 */
[C---:B------:R-:W-:Y:S02]  /*1e80*/  IMAD R43, R16.reuse, R4, R43 ;  /* 0x00000004102b7224 */ /* 0x040fe400078e022b */
[----:B------:R-:W0:Y:S03]  /*1e90*/  SHFL.BFLY PT, R4, R25, 0x1, 0x1f ;  /* 0x0c201f0019047f89 */ /* 0x000e2600000e0000 */
[----:B------:R-:W-:-:S07]  /*1ea0*/  ISETP.GT.U32.AND P2, PT, R16, R43, PT ;  /* 0x0000002b1000720c */ /* 0x000fce0003f44070 */
[----:B------:R-:W-:-:S05]  /*1eb0*/  @!P1 IMAD.IADD R20, R20, 0x1, -R23 ;  /* 0x0000000114149824 */ /* 0x000fca00078e0a17 */
[-C--:B------:R-:W-:Y:S01]  /*1ec0*/  ISETP.GE.U32.AND P0, PT, R20, R23.reuse, PT ;  /* 0x000000171400720c */ /* 0x080fe20003f06070 */
[----:B------:R-:W-:Y:S01]  /*1ed0*/  @!P2 IMAD.IADD R43, R43, 0x1, -R16 ;  /* 0x000000012b2ba824 */ /* 0x000fe200078e0a10 */
[----:B------:R-:W-:Y:S02]  /*1ee0*/  LOP3.LUT R18, R2, R23, RZ, 0x3c, !PT ;  /* 0x0000001702127212 */ /* 0x000fe400078e3cff */
[----:B------:R-:W-:Y:S02]  /*1ef0*/  @!P1 IADD3 R14, PT, PT, R14, 0x1, RZ ;  /* 0x000000010e0e9810 */ /* 0x000fe40007ffe0ff */
[----:B------:R-:W-:Y:S02]  /*1f00*/  ISETP.GE.U32.AND P5, PT, R43, R16, PT ;  /* 0x000000102b00720c */ /* 0x000fe40003fa6070 */
[----:B------:R-:W-:Y:S01]  /*1f10*/  LOP3.LUT R2, R2, R12, RZ, 0x3c, !PT ;  /* 0x0000000c02027212 */ /* 0x000fe200078e3cff */
[----:B0-----:R-:W-:Y:S01]  /*1f20*/  FADD.FTZ R4, R25, R4 ;  /* 0x0000000419047221 */ /* 0x001fe20000010000 */
[----:B------:R-:W-:Y:S01]  /*1f30*/  ISETP.GE.AND P3, PT, R18, RZ, PT ;  /* 0x000000ff1200720c */ /* 0x000fe20003f66270 */
[----:B------:R-:W-:Y:S01]  /*1f40*/  @!P2 VIADD R45, R45, 0x1 ;  /* 0x000000012d2da836 */ /* 0x000fe20000000000 */
[----:B------:R-:W-:Y:S01]  /*1f50*/  ISETP.GE.AND P1, PT, R2, RZ, PT ;  /* 0x000000ff0200720c */ /* 0x000fe20003f26270 */
[----:B------:R-:W-:Y:S01]  /*1f60*/  @P0 VIADD R14, R14, 0x1 ;  /* 0x000000010e0e0836 */ /* 0x000fe20000000000 */
[----:B------:R-:W-:-:S02]  /*1f70*/  FSETP.NE.FTZ.AND P0, PT, R4, RZ, PT ;  /* 0x000000ff0400720b */ /* 0x000fc40003f15000 */
[----:B------:R-:W-:Y:S02]  /*1f80*/  ISETP.NE.AND P2, PT, R12, RZ, PT ;  /* 0x000000ff0c00720c */ /* 0x000fe40003f45270 */
[----:B------:R-:W-:Y:S02]  /*1f90*/  ISETP.NE.AND P6, PT, R13, RZ, PT ;  /* 0x000000ff0d00720c */ /* 0x000fe40003fc5270 */
[----:B------:R-:W-:-:S03]  /*1fa0*/  @P5 IADD3 R45, PT, PT, R45, 0x1, RZ ;  /* 0x000000012d2d5810 */ /* 0x000fc60007ffe0ff */
[----:B------:R-:W-:Y:S01]  /*1fb0*/  @!P3 IMAD.MOV R14, RZ, RZ, -R14 ;  /* 0x000000ffff0eb224 */ /* 0x000fe200078e0a0e */
[----:B------:R-:W-:Y:S01]  /*1fc0*/  ISETP.NE.AND P3, PT, R17, RZ, PT ;  /* 0x000000ff1100720c */ /* 0x000fe20003f65270 */
[----:B------:R-:W-:Y:S02]  /*1fd0*/  @!P1 IMAD.MOV R45, RZ, RZ, -R45 ;  /* 0x000000ffff2d9224 */ /* 0x000fe400078e0a2d */
[----:B------:R0:W2:Y:S02]  /*1fe0*/  @P0 MUFU.LG2 R17, R4 ;  /* 0x0000000400110308 */ /* 0x0000a40000000c00 */
[----:B------:R-:W-:Y:S02]  /*1ff0*/  @!P2 LOP3.LUT R45, RZ, R12, RZ, 0x33, !PT ;  /* 0x0000000cff2da212 */ /* 0x000fe400078e33ff */
[----:B------:R-:W-:Y:S02]  /*2000*/  LOP3.LUT P2, RZ, R19, 0x387, RZ, 0xc0, !PT ;  /* 0x0000038713ff7812 */ /* 0x000fe4000784c0ff */
[----:B------:R-:W-:-:S02]  /*2010*/  @!P6 LOP3.LUT R14, RZ, R23, RZ, 0x33, !PT ;  /* 0x00000017ff0ee212 */ /* 0x000fc400078e33ff */
[----:B------:R-:W-:Y:S02]  /*2020*/  SEL R23, RZ, 0x1, !P3 ;  /* 0x00000001ff177807 */ /* 0x000fe40005800000 */
[----:B------:R-:W-:Y:S02]  /*2030*/  SHF.R.S32.HI R2, RZ, 0x1f, R13 ;  /* 0x0000001fff027819 */ /* 0x000fe4000001140d */
[-C--:B------:R-:W-:Y:S02]  /*2040*/  ISETP.LT.U32.AND P1, PT, R38, R14.reuse, PT ;  /* 0x0000000e2600720c */ /* 0x080fe40003f21070 */
[----:B------:R-:W-:Y:S02]  /*2050*/  SHF.R.S32.HI R25, RZ, 0x1f, R14 ;  /* 0x0000001fff197819 */ /* 0x000fe4000001140e */
[----:B------:R-:W-:Y:S01]  /*2060*/  LOP3.LUT R23, R2, R23, RZ, 0xfc, !PT ;  /* 0x0000001702177212 */ /* 0x000fe200078efcff */
[----:B------:R-:W-:Y:S01]  /*2070*/  IMAD R2, R45, R21, RZ ;  /* 0x000000152d027224 */ /* 0x000fe200078e02ff */
[----:B------:R-:W-:Y:S01]  /*2080*/  ISETP.LT.AND.EX P1, PT, R39, R25, PT, P1 ;  /* 0x000000192700720c */ /* 0x000fe20003f21310 */
[----:B-1----:R-:W-:Y:S01]  /*2090*/  IMAD R20, R15, UR4, RZ ;  /* 0x000000040f147c24 */ /* 0x002fe2000f8e02ff */
[----:B------:R-:W-:Y:S01]  /*20a0*/  BSSY.RECONVERGENT B1, `(.L_x_298) ;  /* 0x000012a000017945 */ /* 0x000fe20003800200 */
[----:B------:R-:W-:Y:S01]  /*20b0*/  IMAD.MOV.U32 R24, RZ, RZ, 0x7f800000 ;  /* 0x7f800000ff187424 */ /* 0x000fe200078e00ff */
[----:B0-----:R-:W-:Y:S01]  /*20c0*/  SEL R4, R38, R14, P1 ;  /* 0x0000000e26047207 */ /* 0x001fe20000800000 */
[----:B------:R-:W-:-:S02]  /*20d0*/  IMAD R2, R23, R2, RZ ;  /* 0x0000000217027224 */ /* 0x000fc400078e02ff */
[----:B--2---:R-:W-:Y:S01]  /*20e0*/  @P0 FFMA.FTZ R24, R17, 0.69314718246459960938, R0 ;  /* 0x3f31721811180823 */ /* 0x004fe20000010000 */
        /* <DEDUP_REMOVED lines=24> */
[----:B------:R-:W-:Y:S02]  /*2270*/  IMAD R15, R12, R14, R3 ;  /* 0x0000000e0c0f7224 */ /* 0x000fe400078e0203 */
[----:B------:R-:W-:-:S03]  /*2280*/  IMAD R3, R13, R20, RZ ;  /* 0x000000140d037224 */ /* 0x000fc600078e02ff */
        /* <DEDUP_REMOVED lines=26> */
.L_x_301:
[----:B------:R-:W-:Y:S01]  /*2430*/  IMAD.MOV.U32 R17, RZ, RZ, RZ ;  /* 0x000000ffff117224 */ /* 0x000fe200078e00ff */
[----:B------:R-:W-:Y:S02]  /*2440*/  MOV R18, R42 ;  /* 0x0000002a00127202 */ /* 0x000fe40000000f00 */
[----:B------:R-:W-:Y:S02]  /*2450*/  MOV R16, 0x2470 ;  /* 0x0000247000107802 */ /* 0x000fe40000000f00 */
[----:B------:R-:W-:Y:S05]  /*2460*/  CALL.REL.NOINC `($__internal_9_$__cuda_sm20_div_s64) ;  /* 0x0000001c00f47944 */ /* 0x000fea0003c00000 */
[----:B------:R-:W-:Y:S02]  /*2470*/  IADD3 R14, PT, PT, -R12, RZ, RZ ;  /* 0x000000ff0c0e7210 */ /* 0x000fe40007ffe1ff */
[----:B------:R-:W-:-:S03]  /*2480*/  MOV R43, R13 ;  /* 0x0000000d002b7202 */ /* 0x000fc60000000f00 */
[----:B------:R-:W-:Y:S01]  /*2490*/  IMAD R14, R42, R14, R25 ;  /* 0x0000000e2a0e7224 */ /* 0x000fe200078e0219 */
[----:B------:R-:W-:-:S07]  /*24a0*/  MOV R42, R12 ;  /* 0x0000000c002a7202 */ /* 0x000fce0000000f00 */
.L_x_302:
[-C--:B------:R-:W-:Y:S01]  /*24b0*/  IABS R16, R37.reuse ;  /* 0x0000002500107213 */ /* 0x080fe20000000000 */
[----:B------:R-:W-:Y:S01]  /*24c0*/  IMAD R7, R7, R10, RZ ;  /* 0x0000000a07077224 */ /* 0x000fe200078e02ff */
[----:B------:R-:W-:Y:S01]  /*24d0*/  MOV R22, RZ ;  /* 0x000000ff00167202 */ /* 0x000fe20000000f00 */
[----:B------:R-:W-:Y:S01]  /*24e0*/  BSSY.RECONVERGENT B0, `(.L_x_303) ;  /* 0x0000040000007945 */ /* 0x000fe20003800200 */
[----:B------:R-:W0:Y:S01]  /*24f0*/  I2F.U32.RP R17, R16 ;  /* 0x0000001000117306 */ /* 0x000e220000209000 */
[----:B------:R-:W-:Y:S01]  /*2500*/  IABS R12, R37 ;  /* 0x00000025000c7213 */ /* 0x000fe20000000000 */
[----:B------:R-:W-:Y:S01]  /*2510*/  IMAD R7, R8, R11, R7 ;  /* 0x0000000b08077224 */ /* 0x000fe200078e0207 */
[----:B------:R-:W-:Y:S02]  /*2520*/  IABS R13, R14 ;  /* 0x0000000e000d7213 */ /* 0x000fe40000000000 */
[----:B------:R-:W-:-:S04]  /*2530*/  LOP3.LUT R11, R14, R37, RZ, 0x3c, !PT ;  /* 0x000000250e0b7212 */ /* 0x000fc800078e3cff */
[----:B------:R-:W-:Y:S01]  /*2540*/  ISETP.GE.AND P0, PT, R11, RZ, PT ;  /* 0x000000ff0b00720c */ /* 0x000fe20003f06270 */
[----:B0-----:R-:W0:Y:S02]  /*2550*/  MUFU.RCP R23, R17 ;  /* 0x0000001100177308 */ /* 0x001e240000001000 */
[----:B0-----:R-:W-:-:S06]  /*2560*/  VIADD R23, R23, 0xffffffe ;  /* 0x0ffffffe17177836 */ /* 0x001fcc0000000000 */
[----:B------:R-:W0:Y:S02]  /*2570*/  F2I.FTZ.U32.TRUNC.NTZ R23, R23 ;  /* 0x0000001700177305 */ /* 0x000e24000021f000 */
[----:B0-----:R-:W-:-:S04]  /*2580*/  IMAD.MOV R15, RZ, RZ, -R23 ;  /* 0x000000ffff0f7224 */ /* 0x001fc800078e0a17 */
        /* <DEDUP_REMOVED lines=15> */
[----:B------:R-:W-:Y:S02]  /*2680*/  ISETP.NE.AND P1, PT, R37, RZ, PT ;  /* 0x000000ff2500720c */ /* 0x000fe40003f25270 */
[----:B------:R-:W-:-:S09]  /*2690*/  LOP3.LUT R11, R43, R15, RZ, 0xfc, !PT ;  /* 0x0000000f2b0b7212 */ /* 0x000fd200078efcff */
[----:B------:R-:W-:-:S05]  /*26a0*/  @P2 VIADD R12, R12, 0x1 ;  /* 0x000000010c0c2836 */ /* 0x000fca0000000000 */
[----:B------:R-:W-:-:S04]  /*26b0*/  MOV R7, R12 ;  /* 0x0000000c00077202 */ /* 0x000fc80000000f00 */
[----:B------:R-:W-:Y:S02]  /*26c0*/  @!P0 IADD3 R7, PT, PT, -R7, RZ, RZ ;  /* 0x000000ff07078210 */ /* 0x000fe40007ffe1ff */
[----:B------:R-:W-:Y:S02]  /*26d0*/  ISETP.NE.U32.AND P0, PT, R11, RZ, PT ;  /* 0x000000ff0b00720c */ /* 0x000fe40003f05070 */
[----:B------:R-:W-:-:S04]  /*26e0*/  @!P1 LOP3.LUT R7, RZ, R37, RZ, 0x33, !PT ;  /* 0x00000025ff079212 */ /* 0x000fc800078e33ff */
[----:B------:R-:W-:-:S05]  /*26f0*/  IADD3 R11, PT, PT, -R7, RZ, RZ ;  /* 0x000000ff070b7210 */ /* 0x000fca0007ffe1ff */
[----:B------:R-:W-:Y:S02]  /*2700*/  IMAD R37, R37, R11, R14 ;  /* 0x0000000b25257224 */ /* 0x000fe400078e020e */
        /* <DEDUP_REMOVED lines=22> */
.L_x_304:
[----:B------:R-:W-:Y:S01]  /*2870*/  IMAD.MOV.U32 R25, RZ, RZ, R42 ;  /* 0x000000ffff197224 */ /* 0x000fe200078e002a */
[----:B------:R-:W-:Y:S01]  /*2880*/  MOV R17, R43 ;  /* 0x0000002b00117202 */ /* 0x000fe20000000f00 */
[----:B------:R-:W-:Y:S01]  /*2890*/  IMAD.MOV.U32 R18, RZ, RZ, R46 ;  /* 0x000000ffff127224 */ /* 0x000fe200078e002e */
[----:B------:R-:W-:Y:S02]  /*28a0*/  MOV R16, 0x28c0 ;  /* 0x000028c000107802 */ /* 0x000fe40000000f00 */
[----:B------:R-:W-:Y:S05]  /*28b0*/  CALL.REL.NOINC `($__internal_9_$__cuda_sm20_div_s64) ;  /* 0x0000001800e07944 */ /* 0x000fea0003c00000 */
[----:B------:R-:W-:-:S05]  /*28c0*/  IADD3 R43, PT, PT, -R12, RZ, RZ ;  /* 0x000000ff0c2b7210 */ /* 0x000fca0007ffe1ff */
[----:B------:R-:W-:Y:S02]  /*28d0*/  IMAD R43, R43, R46, R42 ;  /* 0x0000002e2b2b7224 */ /* 0x000fe400078e022a */
.L_x_305:
[----:B------:R-:W-:Y:S05]  /*28e0*/  BSYNC.RECONVERGENT B0 ;  /* 0x0000000000007941 */ /* 0x000fea0003800200 */
.L_x_303:
[----:B------:R-:W-:Y:S01]  /*28f0*/  IABS R14, R10 ;  /* 0x0000000a000e7213 */ /* 0x000fe20000000000 */
[----:B------:R-:W0:Y:S01]  /*2900*/  LDC R16, c[0x0][0x3e0] ;  /* 0x0000f800ff107b82 */ /* 0x000e220000000800 */
[----:B------:R-:W-:Y:S01]  /*2910*/  IABS R11, R5 ;  /* 0x00000005000b7213 */ /* 0x000fe20000000000 */
[----:B------:R-:W1:Y:S01]  /*2920*/  LDCU UR4, c[0x0][0x434] ;  /* 0x00008680ff0477ac */ /* 0x000e620008000800 */
[----:B------:R-:W2:Y:S01]  /*2930*/  I2F.U32.RP R18, R14 ;  /* 0x0000000e00127306 */ /* 0x000ea20000209000 */
[----:B------:R-:W-:Y:S01]  /*2940*/  IABS R13, R8 ;  /* 0x00000008000d7213 */ /* 0x000fe20000000000 */
[----:B------:R-:W-:Y:S01]  /*2950*/  IMAD R9, R9, R20, RZ ;  /* 0x0000001409097224 */ /* 0x000fe200078e02ff */
[----:B------:R-:W-:-:S05]  /*2960*/  IABS R22, R12 ;  /* 0x0000000c00167213 */ /* 0x000fca0000000000 */
[----:B------:R-:W3:Y:S08]  /*2970*/  I2F.U32.RP R17, R11 ;  /* 0x0000000b00117306 */ /* 0x000ef00000209000 */
[----:B--2---:R-:W2:Y:S01]  /*2980*/  MUFU.RCP R40, R18 ;  /* 0x0000001200287308 */ /* 0x004ea20000001000 */
[----:B0-----:R-:W-:-:S07]  /*2990*/  ISETP.LT.U32.AND P0, PT, R16, 0x1, PT ;  /* 0x000000011000780c */ /* 0x001fce0003f01070 */
[----:B---3--:R-:W0:Y:S01]  /*29a0*/  MUFU.RCP R38, R17 ;  /* 0x0000001100267308 */ /* 0x008e220000001000 */
[----:B------:R-:W-:-:S04]  /*29b0*/  ISETP.LT.AND.EX P0, PT, R0, RZ, PT, P0 ;  /* 0x000000ff0000720c */ /* 0x000fc80003f01300 */
[----:B------:R-:W-:-:S03]  /*29c0*/  SEL R16, R16, 0x1, P0 ;  /* 0x0000000110107807 */ /* 0x000fc60000000000 */
[----:B------:R-:W-:Y:S01]  /*29d0*/  I2F.U32.RP R15, R13 ;  /* 0x0000000d000f7306 */ /* 0x000fe20000209000 */
[----:B--2---:R-:W-:Y:S01]  /*29e0*/  VIADD R40, R40, 0xffffffe ;  /* 0x0ffffffe28287836 */ /* 0x004fe20000000000 */
[----:B------:R-:W-:-:S06]  /*29f0*/  IABS R18, R4 ;  /* 0x0000000400127213 */ /* 0x000fcc0000000000 */
[----:B------:R-:W2:Y:S01]  /*2a00*/  F2I.FTZ.U32.TRUNC.NTZ R41, R40 ;  /* 0x0000002800297305 */ /* 0x000ea2000021f000 */
[----:B0-----:R-:W-:Y:S01]  /*2a10*/  VIADD R38, R38, 0xffffffe ;  /* 0x0ffffffe26267836 */ /* 0x001fe20000000000 */
[----:B------:R-:W-:-:S06]  /*2a20*/  IABS R17, R16 ;  /* 0x0000001000117213 */ /* 0x000fcc0000000000 */
[----:B------:R-:W0:Y:S01]  /*2a30*/  F2I.FTZ.U32.TRUNC.NTZ R39, R38 ;  /* 0x0000002600277305 */ /* 0x000e22000021f000 */
[----:B--2---:R-:W-:-:S07]  /*2a40*/  IMAD.MOV R23, RZ, RZ, -R41 ;  /* 0x000000ffff177224 */ /* 0x004fce00078e0a29 */
[----:B------:R-:W2:Y:S01]  /*2a50*/  MUFU.RCP R15, R15 ;  /* 0x0000000f000f7308 */ /* 0x000ea20000001000 */
[----:B------:R-:W-:Y:S02]  /*2a60*/  IMAD.MOV.U32 R40, RZ, RZ, RZ ;  /* 0x000000ffff287224 */ /* 0x000fe400078e00ff */
[----:B------:R-:W-:Y:S01]  /*2a70*/  IMAD R34, R23, R14, RZ ;  /* 0x0000000e17227224 */ /* 0x000fe200078e02ff */
[----:B0-----:R-:W-:-:S04]  /*2a80*/  IADD3 R0, PT, PT, RZ, -R39, RZ ;  /* 0x80000027ff007210 */ /* 0x001fc80007ffe0ff */
[----:B------:R-:W0:Y:S01]  /*2a90*/  I2F.U32.RP R23, R17 ;  /* 0x0000001100177306 */ /* 0x000e220000209000 */
[----:B------:R-:W-:Y:S02]  /*2aa0*/  IMAD.MOV.U32 R38, RZ, RZ, RZ ;  /* 0x000000ffff267224 */ /* 0x000fe400078e00ff */
[----:B------:R-:W-:-:S05]  /*2ab0*/  IMAD.HI.U32 R34, R41, R34, R40 ;  /* 0x0000002229227227 */ /* 0x000fca00078e0028 */
[----:B------:R-:W3:Y:S01]  /*2ac0*/  I2F.U32.RP R25, R18 ;  /* 0x0000001200197306 */ /* 0x000ee20000209000 */
[----:B--2---:R-:W-:Y:S02]  /*2ad0*/  VIADD R44, R15, 0xffffffe ;  /* 0x0ffffffe0f2c7836 */ /* 0x004fe40000000000 */
[----:B------:R-:W-:Y:S01]  /*2ae0*/  IMAD R15, R0, R11, RZ ;  /* 0x0000000b000f7224 */ /* 0x000fe200078e02ff */
[----:B------:R-:W-:-:S03]  /*2af0*/  IABS R0, R10 ;  /* 0x0000000a00007213 */ /* 0x000fc60000000000 */
[----:B------:R-:W-:Y:S01]  /*2b00*/  IMAD.HI.U32 R39, R39, R15, R38 ;  /* 0x0000000f27277227 */ /* 0x000fe200078e0026 */
[----:B0-----:R-:W0:Y:S01]  /*2b10*/  MUFU.RCP R23, R23 ;  /* 0x0000001700177308 */ /* 0x001e220000001000 */
[----:B------:R-:W-:Y:S02]  /*2b20*/  IABS R15, R43 ;  /* 0x0000002b000f7213 */ /* 0x000fe40000000000 */
[----:B------:R-:W-:Y:S02]  /*2b30*/  IADD3 R41, PT, PT, RZ, -R0, RZ ;  /* 0x80000000ff297210 */ /* 0x000fe40007ffe0ff */
[----:B------:R-:W-:Y:S01]  /*2b40*/  IABS R0, R5 ;  /* 0x0000000500007213 */ /* 0x000fe20000000000 */
[----:B------:R-:W-:Y:S02]  /*2b50*/  IMAD.HI.U32 R34, R34, R15, RZ ;  /* 0x0000000f22227227 */ /* 0x000fe400078e00ff */
[----:B------:R2:W4:Y:S02]  /*2b60*/  F2I.FTZ.U32.TRUNC.NTZ R45, R44 ;  /* 0x0000002c002d7305 */ /* 0x000524000021f000 */
[----:B------:R-:W-:-:S02]  /*2b70*/  IMAD.MOV R0, RZ, RZ, -R0 ;  /* 0x000000ffff007224 */ /* 0x000fc400078e0a00 */
[----:B------:R-:W-:-:S04]  /*2b80*/  IMAD.HI.U32 R39, R39, R22, RZ ;  /* 0x0000001627277227 */ /* 0x000fc800078e00ff */
[----:B------:R-:W-:Y:S01]  /*2b90*/  IMAD R41, R34, R41, R15 ;  /* 0x0000002922297224 */ /* 0x000fe200078e020f */
[----:B---3--:R-:W-:Y:S01]  /*2ba0*/  MUFU.RCP R25, R25 ;  /* 0x0000001900197308 */ /* 0x008fe20000001000 */
[----:B0-----:R-:W-:Y:S02]  /*2bb0*/  VIADD R23, R23, 0xffffffe ;  /* 0x0ffffffe17177836 */ /* 0x001fe40000000000 */
[----:B------:R-:W-:Y:S01]  /*2bc0*/  IMAD R0, R39, R0, R22 ;  /* 0x0000000027007224 */ /* 0x000fe200078e0216 */
[----:B------:R-:W-:Y:S01]  /*2bd0*/  ISETP.GT.U32.AND P2, PT, R14, R41, PT ;  /* 0x000000290e00720c */ /* 0x000fe20003f44070 */
[----:B--2---:R-:W-:Y:S02]  /*2be0*/  HFMA2 R44, -RZ, RZ, 0, 0 ;  /* 0x00000000ff2c7431 */ /* 0x004fe400000001ff */
[----:B----4-:R-:W-:Y:S01]  /*2bf0*/  IMAD.MOV R15, RZ, RZ, -R45 ;  /* 0x000000ffff0f7224 */ /* 0x010fe200078e0a2d */
[----:B------:R-:W0:Y:S01]  /*2c00*/  F2I.FTZ.U32.TRUNC.NTZ R23, R23 ;  /* 0x0000001700177305 */ /* 0x000e22000021f000 */
[----:B------:R-:W-:-:S02]  /*2c10*/  ISETP.GT.U32.AND P3, PT, R11, R0, PT ;  /* 0x000000000b00720c */ /* 0x000fc40003f64070 */
[----:B------:R-:W-:Y:S01]  /*2c20*/  IMAD R15, R15, R13, RZ ;  /* 0x0000000d0f0f7224 */ /* 0x000fe200078e02ff */
[----:B------:R-:W-:-:S03]  /*2c30*/  LOP3.LUT R22, R12, R5, RZ, 0x3c, !PT ;  /* 0x000000050c167212 */ /* 0x000fc600078e3cff */
[----:B------:R-:W-:Y:S01]  /*2c40*/  IMAD.HI.U32 R44, R45, R15, R44 ;  /* 0x0000000f2d2c7227 */ /* 0x000fe200078e002c */
[----:B------:R-:W-:-:S03]  /*2c50*/  ISETP.GE.AND P0, PT, R22, RZ, PT ;  /* 0x000000ff1600720c */ /* 0x000fc60003f06270 */
[----:B------:R-:W-:-:S03]  /*2c60*/  @!P2 IMAD.IADD R41, R41, 0x1, -R14 ;  /* 0x000000012929a824 */ /* 0x000fc600078e0a0e */
[----:B------:R-:W-:Y:S01]  /*2c70*/  @!P3 IADD3 R0, PT, PT, R0, -R11, RZ ;  /* 0x8000000b0000b210 */ /* 0x000fe20007ffe0ff */
[--C-:B0-----:R-:W-:Y:S01]  /*2c80*/  IMAD.MOV R15, RZ, RZ, -R23.reuse ;  /* 0x000000ffff0f7224 */ /* 0x101fe200078e0a17 */
[----:B------:R-:W-:Y:S01]  /*2c90*/  @!P3 IADD3 R39, PT, PT, R39, 0x1, RZ ;  /* 0x000000012727b810 */ /* 0x000fe20007ffe0ff */
[----:B------:R-:W-:Y:S01]  /*2ca0*/  IMAD.MOV.U32 R22, RZ, RZ, RZ ;  /* 0x000000ffff167224 */ /* 0x000fe200078e00ff */
[----:B------:R-:W-:Y:S01]  /*2cb0*/  ISETP.GE.U32.AND P1, PT, R41, R14, PT ;  /* 0x0000000e2900720c */ /* 0x000fe20003f26070 */
[----:B------:R-:W-:Y:S01]  /*2cc0*/  IMAD R15, R15, R17, RZ ;  /* 0x000000110f0f7224 */ /* 0x000fe200078e02ff */
[----:B------:R-:W-:Y:S01]  /*2cd0*/  LOP3.LUT R14, R43, R10, RZ, 0x3c, !PT ;  /* 0x0000000a2b0e7212 */ /* 0x000fe200078e3cff */
[----:B------:R-:W-:Y:S01]  /*2ce0*/  VIADD R25, R25, 0xffffffe ;  /* 0x0ffffffe19197836 */ /* 0x000fe20000000000 */
[----:B------:R-:W-:Y:S01]  /*2cf0*/  ISETP.GE.U32.AND P6, PT, R0, R11, PT ;  /* 0x0000000b0000720c */ /* 0x000fe20003fc6070 */
[----:B------:R-:W-:Y:S01]  /*2d00*/  IMAD.HI.U32 R11, R23, R15, R22 ;  /* 0x0000000f170b7227 */ /* 0x000fe200078e0016 */
[----:B------:R-:W-:Y:S01]  /*2d10*/  ISETP.GE.AND P5, PT, R14, RZ, PT ;  /* 0x000000ff0e00720c */ /* 0x000fe20003fa6270 */
[----:B------:R-:W0:Y:S01]  /*2d20*/  F2I.FTZ.U32.TRUNC.NTZ R41, R25 ;  /* 0x0000001900297305 */ /* 0x000e22000021f000 */
[----:B------:R-:W-:Y:S01]  /*2d30*/  IABS R14, R7 ;  /* 0x00000007000e7213 */ /* 0x000fe20000000000 */
[----:B------:R-:W-:Y:S01]  /*2d40*/  @!P2 VIADD R34, R34, 0x1 ;  /* 0x000000012222a836 */ /* 0x000fe20000000000 */
[----:B------:R-:W-:-:S02]  /*2d50*/  IABS R0, R16 ;  /* 0x0000001000007213 */ /* 0x000fc40000000000 */
[----:B------:R-:W-:Y:S01]  /*2d60*/  ISETP.NE.AND P2, PT, R10, RZ, PT ;  /* 0x000000ff0a00720c */ /* 0x000fe20003f45270 */
[----:B------:R-:W-:Y:S01]  /*2d70*/  IMAD.HI.U32 R11, R11, R14, RZ ;  /* 0x0000000e0b0b7227 */ /* 0x000fe200078e00ff */
[----:B------:R-:W-:Y:S02]  /*2d80*/  IADD3 R0, PT, PT, RZ, -R0, RZ ;  /* 0x80000000ff007210 */ /* 0x000fe40007ffe0ff */
[----:B------:R-:W-:Y:S01]  /*2d90*/  IABS R22, R8 ;  /* 0x0000000800167213 */ /* 0x000fe20000000000 */
[----:B------:R-:W-:Y:S01]  /*2da0*/  @P1 VIADD R34, R34, 0x1 ;  /* 0x0000000122221836 */ /* 0x000fe20000000000 */
[----:B------:R-:W-:Y:S01]  /*2db0*/  ISETP.NE.AND P1, PT, R5, RZ, PT ;  /* 0x000000ff0500720c */ /* 0x000fe20003f25270 */
[----:B------:R-:W-:Y:S02]  /*2dc0*/  @P6 VIADD R39, R39, 0x1 ;  /* 0x0000000127276836 */ /* 0x000fe40000000000 */
[----:B------:R-:W-:Y:S01]  /*2dd0*/  IMAD R0, R11, R0, R14 ;  /* 0x000000000b007224 */ /* 0x000fe200078e020e */
[----:B------:R-:W-:Y:S01]  /*2de0*/  IABS R14, R4 ;  /* 0x00000004000e7213 */ /* 0x000fe20000000000 */
[----:B0-----:R-:W-:Y:S01]  /*2df0*/  IMAD.MOV R15, RZ, RZ, -R41 ;  /* 0x000000ffff0f7224 */ /* 0x001fe200078e0a29 */
[----:B------:R-:W-:Y:S01]  /*2e00*/  @!P0 IADD3 R39, PT, PT, -R39, RZ, RZ ;  /* 0x000000ff27278210 */ /* 0x000fe20007ffe1ff */
[----:B------:R-:W-:Y:S01]  /*2e10*/  @!P5 IMAD.MOV R34, RZ, RZ, -R34 ;  /* 0x000000ffff22d224 */ /* 0x000fe200078e0a22 */
[----:B------:R-:W-:Y:S01]  /*2e20*/  ISETP.GT.U32.AND P0, PT, R17, R0, PT ;  /* 0x000000001100720c */ /* 0x000fe20003f04070 */
[----:B------:R-:W-:Y:S01]  /*2e30*/  IMAD R15, R15, R18, RZ ;  /* 0x000000120f0f7224 */ /* 0x000fe200078e02ff */
[----:B------:R-:W-:Y:S01]  /*2e40*/  @!P2 LOP3.LUT R34, RZ, R10, RZ, 0x33, !PT ;  /* 0x0000000aff22a212 */ /* 0x000fe200078e33ff */
[----:B------:R-:W-:-:S02]  /*2e50*/  IMAD.MOV R22, RZ, RZ, -R22 ;  /* 0x000000ffff167224 */ /* 0x000fc400078e0a16 */
[----:B------:R-:W-:Y:S01]  /*2e60*/  @!P1 LOP3.LUT R39, RZ, R5, RZ, 0x33, !PT ;  /* 0x00000005ff279212 */ /* 0x000fe200078e33ff */
[----:B------:R-:W-:Y:S01]  /*2e70*/  IMAD.HI.U32 R40, R41, R15, R40 ;  /* 0x0000000f29287227 */ /* 0x000fe200078e0028 */
[----:B------:R-:W-:Y:S02]  /*2e80*/  IABS R23, R34 ;  /* 0x0000002200177213 */ /* 0x000fe40000000000 */
[----:B------:R-:W-:Y:S01]  /*2e90*/  IABS R15, R39 ;  /* 0x00000027000f7213 */ /* 0x000fe20000000000 */
[----:B------:R-:W-:Y:S02]  /*2ea0*/  IMAD.MOV R14, RZ, RZ, -R14 ;  /* 0x000000ffff0e7224 */ /* 0x000fe400078e0a0e */
[----:B------:R-:W-:Y:S01]  /*2eb0*/  IMAD.HI.U32 R44, R44, R23, RZ ;  /* 0x000000172c2c7227 */ /* 0x000fe200078e00ff */
[----:B------:R-:W-:-:S03]  /*2ec0*/  @!P0 IADD3 R0, PT, PT, R0, -R17, RZ ;  /* 0x8000001100008210 */ /* 0x000fc60007ffe0ff */
[----:B------:R-:W-:Y:S01]  /*2ed0*/  IMAD.HI.U32 R40, R40, R15, RZ ;  /* 0x0000000f28287227 */ /* 0x000fe200078e00ff */
[----:B------:R-:W-:Y:S02]  /*2ee0*/  ISETP.GE.U32.AND P2, PT, R0, R17, PT ;  /* 0x000000110000720c */ /* 0x000fe40003f46070 */
[----:B------:R-:W0:Y:S01]  /*2ef0*/  LDC R0, c[0x0][0x430] ;  /* 0x00010c00ff007b82 */ /* 0x000e220000000800 */
[----:B------:R-:W-:Y:S01]  /*2f00*/  IMAD R22, R44, R22, R23 ;  /* 0x000000162c167224 */ /* 0x000fe200078e0217 */
[----:B------:R-:W-:Y:S01]  /*2f10*/  LOP3.LUT R17, R34, R8, RZ, 0x3c, !PT ;  /* 0x0000000822117212 */ /* 0x000fe200078e3cff */
[----:B------:R-:W-:Y:S01]  /*2f20*/  IMAD R15, R40, R14, R15 ;  /* 0x0000000e280f7224 */ /* 0x000fe200078e020f */
[----:B------:R-:W-:Y:S01]  /*2f30*/  LOP3.LUT R14, R7, R16, RZ, 0x3c, !PT ;  /* 0x00000010070e7212 */ /* 0x000fe200078e3cff */
[----:B------:R-:W-:Y:S01]  /*2f40*/  @!P0 VIADD R11, R11, 0x1 ;  /* 0x000000010b0b8836 */ /* 0x000fe20000000000 */
[----:B------:R-:W-:Y:S02]  /*2f50*/  ISETP.GT.U32.AND P3, PT, R13, R22, PT ;  /* 0x000000160d00720c */ /* 0x000fe40003f64070 */
[----:B------:R-:W-:-:S02]  /*2f60*/  ISETP.GT.U32.AND P1, PT, R18, R15, PT ;  /* 0x0000000f1200720c */ /* 0x000fc40003f24070 */
[----:B------:R-:W-:Y:S01]  /*2f70*/  ISETP.GE.AND P5, PT, R14, RZ, PT ;  /* 0x000000ff0e00720c */ /* 0x000fe20003fa6270 */
[----:B------:R-:W-:Y:S01]  /*2f80*/  IMAD.MOV R14, RZ, RZ, -R34 ;  /* 0x000000ffff0e7224 */ /* 0x000fe200078e0a22 */
[----:B------:R-:W-:Y:S02]  /*2f90*/  ISETP.NE.AND P0, PT, R16, RZ, PT ;  /* 0x000000ff1000720c */ /* 0x000fe40003f05270 */
[----:B------:R-:W-:Y:S01]  /*2fa0*/  @P2 IADD3 R11, PT, PT, R11, 0x1, RZ ;  /* 0x000000010b0b2810 */ /* 0x000fe20007ffe0ff */
[----:B------:R-:W-:Y:S01]  /*2fb0*/  IMAD R14, R10, R14, R43 ;  /* 0x0000000e0a0e7224 */ /* 0x000fe200078e022b */
[----:B------:R-:W-:Y:S02]  /*2fc0*/  ISETP.GE.AND P2, PT, R17, RZ, PT ;  /* 0x000000ff1100720c */ /* 0x000fe40003f46270 */
[----:B------:R-:W-:Y:S01]  /*2fd0*/  LOP3.LUT R10, R39, R4, RZ, 0x3c, !PT ;  /* 0x00000004270a7212 */ /* 0x000fe200078e3cff */
[----:B------:R-:W-:Y:S02]  /*2fe0*/  @!P3 IMAD.IADD R22, R22, 0x1, -R13 ;  /* 0x000000011616b824 */ /* 0x000fe400078e0a0d */
[----:B------:R-:W-:-:S02]  /*2ff0*/  @!P1 IMAD.IADD R15, R15, 0x1, -R18 ;  /* 0x000000010f0f9824 */ /* 0x000fc400078e0a12 */
[----:B------:R-:W-:Y:S01]  /*3000*/  @!P5 IADD3 R11, PT, PT, -R11, RZ, RZ ;  /* 0x000000ff0b0bd210 */ /* 0x000fe20007ffe1ff */
[----:B------:R-:W-:Y:S01]  /*3010*/  @!P3 VIADD R44, R44, 0x1 ;  /* 0x000000012c2cb836 */ /* 0x000fe20000000000 */
[----:B------:R-:W-:Y:S01]  /*3020*/  ISETP.GE.U32.AND P6, PT, R22, R13, PT ;  /* 0x0000000d1600720c */ /* 0x000fe20003fc6070 */
[----:B------:R-:W-:Y:S01]  /*3030*/  @!P1 VIADD R40, R40, 0x1 ;  /* 0x0000000128289836 */ /* 0x000fe20000000000 */
[----:B------:R-:W-:Y:S02]  /*3040*/  ISETP.GE.U32.AND P5, PT, R15, R18, PT ;  /* 0x000000120f00720c */ /* 0x000fe40003fa6070 */
[----:B0-----:R-:W-:Y:S02]  /*3050*/  SEL R0, R0, 0x1, P4 ;  /* 0x0000000100007807 */ /* 0x001fe40002000000 */
[----:B------:R-:W-:Y:S02]  /*3060*/  ISETP.NE.AND P4, PT, R8, RZ, PT ;  /* 0x000000ff0800720c */ /* 0x000fe40003f85270 */
[----:B------:R-:W-:-:S02]  /*3070*/  @!P0 LOP3.LUT R11, RZ, R16, RZ, 0x33, !PT ;  /* 0x00000010ff0b8212 */ /* 0x000fc400078e33ff */
[----:B------:R-:W-:Y:S02]  /*3080*/  ISETP.GE.AND P0, PT, R10, RZ, PT ;  /* 0x000000ff0a00720c */ /* 0x000fe40003f06270 */
[----:B------:R-:W-:Y:S01]  /*3090*/  ISETP.NE.AND P3, PT, R4, RZ, PT ;  /* 0x000000ff0400720c */ /* 0x000fe20003f65270 */
[----:B------:R-:W-:Y:S01]  /*30a0*/  IMAD.WIDE R22, R11, R21, RZ ;  /* 0x000000150b167225 */ /* 0x000fe200078e02ff */
[----:B------:R-:W-:Y:S02]  /*30b0*/  IADD3 R10, PT, PT, -R39, RZ, RZ ;  /* 0x000000ff270a7210 */ /* 0x000fe40007ffe1ff */
[----:B------:R-:W-:Y:S01]  /*30c0*/  IADD3 R11, PT, PT, -R11, RZ, RZ ;  /* 0x000000ff0b0b7210 */ /* 0x000fe20007ffe1ff */
[----:B------:R-:W-:Y:S01]  /*30d0*/  @P6 VIADD R44, R44, 0x1 ;  /* 0x000000012c2c6836 */ /* 0x000fe20000000000 */
[----:B------:R-:W-:Y:S01]  /*30e0*/  SHF.R.S32.HI R18, RZ, 0x1f, R0 ;  /* 0x0000001fff127819 */ /* 0x000fe20000011400 */
[----:B------:R-:W-:Y:S02]  /*30f0*/  @P5 VIADD R40, R40, 0x1 ;  /* 0x0000000128285836 */ /* 0x000fe40000000000 */
[----:B------:R-:W-:Y:S01]  /*3100*/  @!P2 IMAD.MOV R44, RZ, RZ, -R44 ;  /* 0x000000ffff2ca224 */ /* 0x000fe200078e0a2c */
[----:B------:R-:W-:Y:S01]  /*3110*/  @!P4 LOP3.LUT R44, RZ, R8, RZ, 0x33, !PT ;  /* 0x00000008ff2cc212 */ /* 0x000fe200078e33ff */
[----:B------:R-:W-:-:S04]  /*3120*/  IMAD.WIDE.U32 R22, R37, R0, R22 ;  /* 0x0000000025167225 */ /* 0x000fc800078e0016 */
[----:B------:R-:W-:Y:S01]  /*3130*/  IMAD R10, R5, R10, R12 ;  /* 0x0000000a050a7224 */ /* 0x000fe200078e020c */
[----:B------:R-:W-:Y:S01]  /*3140*/  IADD3 R5, PT, PT, -R44, RZ, RZ ;  /* 0x000000ff2c057210 */ /* 0x000fe20007ffe1ff */
[----:B------:R-:W-:Y:S02]  /*3150*/  IMAD R11, R16, R11, R7 ;  /* 0x0000000b100b7224 */ /* 0x000fe400078e0207 */
[----:B------:R-:W-:Y:S01]  /*3160*/  @!P0 IMAD.MOV R40, RZ, RZ, -R40 ;  /* 0x000000ffff288224 */ /* 0x000fe200078e0a28 */
[----:B------:R-:W-:Y:S01]  /*3170*/  @!P3 LOP3.LUT R40, RZ, R4, RZ, 0x33, !PT ;  /* 0x00000004ff28b212 */ /* 0x000fe200078e33ff */
[----:B------:R-:W-:Y:S02]  /*3180*/  IMAD R23, R37, R18, R23 ;  /* 0x0000001225177224 */ /* 0x000fe400078e0217 */
[----:B-1----:R-:W-:Y:S01]  /*3190*/  IMAD R7, R0, UR4, RZ ;  /* 0x0000000400077c24 */ /* 0x002fe2000f8e02ff */
[----:B------:R-:W0:Y:S01]  /*31a0*/  LDCU.64 UR4, c[0x0][0x420] ;  /* 0x00008400ff0477ac */ /* 0x000e220008000a00 */
[----:B------:R-:W-:-:S04]  /*31b0*/  IMAD.WIDE R20, R11, R20, R22 ;  /* 0x000000140b147225 */ /* 0x000fc800078e0216 */
[----:B------:R-:W-:-:S04]  /*31c0*/  IMAD.WIDE R14, R14, R7, RZ ;  /* 0x000000070e0e7225 */ /* 0x000fc800078e02ff */
[----:B------:R-:W-:Y:S02]  /*31d0*/  IMAD.MOV R11, RZ, RZ, -R40 ;  /* 0x000000ffff0b7224 */ /* 0x000fe400078e0a28 */
[----:B------:R-:W-:-:S04]  /*31e0*/  IMAD.WIDE R6, R44, R6, RZ ;  /* 0x000000062c067225 */ /* 0x000fc800078e02ff */
[----:B------:R-:W-:Y:S02]  /*31f0*/  IMAD R8, R8, R5, R34 ;  /* 0x0000000508087224 */ /* 0x000fe400078e0222 */
[----:B------:R-:W-:Y:S01]  /*3200*/  IMAD R5, R29, R0, RZ ;  /* 0x000000001d057224 */ /* 0x000fe200078e02ff */
[----:B------:R-:W-:Y:S01]  /*3210*/  IADD3 R0, P1, P0, R6, R20, R14 ;  /* 0x0000001406007210 */ /* 0x000fe2000783e00e */
[----:B------:R-:W-:Y:S02]  /*3220*/  IMAD R4, R4, R11, R39 ;  /* 0x0000000b04047224 */ /* 0x000fe400078e0227 */
[----:B------:R-:W-:Y:S01]  /*3230*/  IMAD.WIDE R10, R10, R5, RZ ;  /* 0x000000050a0a7225 */ /* 0x000fe200078e02ff */
        /* <DEDUP_REMOVED lines=12> */
.L_x_300:
[----:B------:R-:W0:Y:S01]  /*3300*/  LDC.64 R2, c[0x0][0x420] ;  /* 0x00010800ff027b82 */ /* 0x000e220000000a00 */
[----:B------:R-:W-:-:S05]  /*3310*/  IADD3 R0, PT, PT, R28, UR6, RZ ;  /* 0x000000061c007c10 */ /* 0x000fca000fffe0ff */
[----:B0-----:R-:W-:-:S05]  /*3320*/  IMAD.WIDE.U32 R2, R0, 0x4, R2 ;  /* 0x0000000400027825 */ /* 0x001fca00078e0002 */
[----:B------:R0:W-:Y:S02]  /*3330*/  STG.E desc[UR10][R2.64], R24 ;  /* 0x0000001802007986 */ /* 0x0001e4000c10190a */
.L_x_299:
[----:B------:R-:W-:Y:S05]  /*3340*/  BSYNC.RECONVERGENT B1 ;  /* 0x0000000000017941 */ /* 0x000fea0003800200 */
.L_x_298:
[----:B------:R-:W2:Y:S01]  /*3350*/  LDCU UR7, c[0x0][0x534] ;  /* 0x0000a680ff0777ac */ /* 0x000ea20008000800 */
[----:B------:R-:W-:Y:S01]  /*3360*/  LOP3.LUT R0, R35, 0x8, RZ, 0xfc, !PT ;  /* 0x0000000823007812 */ /* 0x000fe200078efcff */
[----:B------:R-:W3:Y:S01]  /*3370*/  LDC R17, c[0x0][0x44c] ;  /* 0x00011300ff117b82 */ /* 0x000ee20000000800 */
[----:B------:R-:W-:Y:S01]  /*3380*/  IMAD R34, R28, 0x18, R35 ;  /* 0x000000181c227824 */ /* 0x000fe200078e0223 */
[----:B01----:R-:W-:Y:S01]  /*3390*/  CS2R R2, SRZ ;  /* 0x0000000000027805 */ /* 0x003fe2000001ff00 */
[----:B------:R-:W-:Y:S01]  /*33a0*/  IMAD.SHL.U32 R15, R19, 0x4, RZ ;  /* 0x00000004130f7824 */ /* 0x000fe200078e00ff */
[----:B------:R-:W-:Y:S02]  /*33b0*/  CS2R R4, SRZ ;  /* 0x0000000000047805 */ /* 0x000fe4000001ff00 */
[----:B--2---:R-:W-:Y:S01]  /*33c0*/  ISETP.GE.AND P2, PT, R0, UR7, PT ;  /* 0x0000000700007c0c */ /* 0x004fe2000bf46270 */
[----:B------:R-:W-:Y:S01]  /*33d0*/  UISETP.GE.AND UP0, UPT, UR7, 0x1, UPT ;  /* 0x000000010700788c */ /* 0x000fe2000bf06270 */
[----:B------:R-:W-:-:S02]  /*33e0*/  LOP3.LUT R0, R35, 0x10, RZ, 0xfc, !PT ;  /* 0x0000001023007812 */ /* 0x000fc400078efcff */
[C---:B------:R-:W-:Y:S02]  /*33f0*/  ISETP.GE.AND P3, PT, R35.reuse, UR7, PT ;  /* 0x0000000723007c0c */ /* 0x040fe4000bf66270 */
[----:B------:R-:W-:Y:S02]  /*3400*/  ISETP.GE.AND P1, PT, R0, UR7, PT ;  /* 0x0000000700007c0c */ /* 0x000fe4000bf26270 */
[----:B------:R-:W-:Y:S01]  /*3410*/  LOP3.LUT R0, R35, 0x18, RZ, 0xfc, !PT ;  /* 0x0000001823007812 */ /* 0x000fe200078efcff */
[----:B---3--:R-:W-:Y:S01]  /*3420*/  IMAD R35, R17, UR6, RZ ;  /* 0x0000000611237c24 */ /* 0x008fe2000f8e02ff */
[C---:B------:R-:W-:Y:S02]  /*3430*/  ISETP.GT.U32.OR P3, PT, R19.reuse, 0x7f, P3 ;  /* 0x0000007f1300780c */ /* 0x040fe40001f64470 */
[----:B------:R-:W-:Y:S01]  /*3440*/  ISETP.GE.AND P0, PT, R0, UR7, PT ;  /* 0x0000000700007c0c */ /* 0x000fe2000bf06270 */
[----:B------:R-:W-:Y:S01]  /*3450*/  IMAD.MOV.U32 R0, RZ, RZ, RZ ;  /* 0x000000ffff007224 */ /* 0x000fe200078e00ff */
[----:B------:R-:W-:-:S02]  /*3460*/  ISETP.GT.U32.OR P2, PT, R19, 0x7f, P2 ;  /* 0x0000007f1300780c */ /* 0x000fc40001744470 */
[C---:B------:R-:W-:Y:S02]  /*3470*/  ISETP.GT.U32.OR P1, PT, R19.reuse, 0x7f, P1 ;  /* 0x0000007f1300780c */ /* 0x040fe40000f24470 */
[----:B------:R-:W-:-:S05]  /*3480*/  ISETP.GT.U32.OR P0, PT, R19, 0x7f, P0 ;  /* 0x0000007f1300780c */ /* 0x000fca0000704470 */
        /* <DEDUP_REMOVED lines=11> */
[----:B0-----:R0:W-:Y:S07]  /*3540*/  @!P3 STS [R32], R7 ;  /* 0x000000072000b388 */ /* 0x0011ee0000000800 */
[----:B------:R-:W3:Y:S01]  /*3550*/  @!P0 MUFU.EX2 R11, R11 ;  /* 0x0000000b000b8308 */ /* 0x000ee20000000800 */
[----:B-1----:R1:W-:Y:S04]  /*3560*/  @!P2 STS [R32+0x220], R9 ;  /* 0x000220092000a388 */ /* 0x0023e80000000800 */
[----:B--2---:R2:W-:Y:S04]  /*3570*/  @!P1 STS [R32+0x440], R13 ;  /* 0x0004400d20009388 */ /* 0x0045e80000000800 */
[----:B---3--:R3:W-:Y:S01]  /*3580*/  @!P0 STS [R32+0x660], R11 ;  /* 0x0006600b20008388 */ /* 0x0087e20000000800 */
[----:B------:R-:W-:Y:S01]  /*3590*/  BAR.SYNC.DEFER_BLOCKING 0x0 ;  /* 0x0000000000007b1d */ /* 0x000fe20000010000 */
[----:B------:R-:W-:-:S02]  /*35a0*/  LEA R34, P0, R34, R35, 0x2 ;  /* 0x0000002322227211 */ /* 0x000fc400078010ff */
[----:B0-----:R-:W-:Y:S02]  /*35b0*/  CS2R R6, SRZ ;  /* 0x0000000000067805 */ /* 0x001fe4000001ff00 */
[----:B-1----:R-:W-:Y:S02]  /*35c0*/  CS2R R8, SRZ ;  /* 0x0000000000087805 */ /* 0x002fe4000001ff00 */
[----:B------:R-:W-:Y:S01]  /*35d0*/  LEA.HI.X.SX32 R35, R35, RZ, 0x1, P0 ;  /* 0x000000ff23237211 */ /* 0x000fe200000f0eff */
[----:B--2---:R-:W-:Y:S01]  /*35e0*/  IMAD.MOV.U32 R13, RZ, RZ, RZ ;  /* 0x000000ffff0d7224 */ /* 0x004fe200078e00ff */
[----:B---3--:R-:W-:Y:S01]  /*35f0*/  CS2R R10, SRZ ;  /* 0x00000000000a7805 */ /* 0x008fe2000001ff00 */
[----:B------:R-:W-:Y:S06]  /*3600*/  BRA.U !UP0, `(.L_x_306) ;  /* 0x0000000908307547 */ /* 0x000fec000b800000 */
        /* <DEDUP_REMOVED lines=11> */
[----:B------:R-:W-:Y:S02]  /*36c0*/  CS2R R18, SRZ ;  /* 0x0000000000127805 */ /* 0x000fe4000001ff00 */
        /* <DEDUP_REMOVED lines=22> */
.L_x_308:
[----:B------:R-:W2:Y:S01]  /*3830*/  @!P1 LDG.E.128 R16, desc[UR10][R34.64] ;  /* 0x0000000a22109981 */ /* 0x000ea2000c1e1d00 */
[C-C-:B------:R-:W-:Y:S01]  /*3840*/  @!P1 IMAD.WIDE R36, R32.reuse, 0x4, R34.reuse ;  /* 0x0000000420249825 */ /* 0x140fe200078e0222 */
[----:B------:R-:W-:Y:S02]  /*3850*/  UIADD3 UR7, UPT, UPT, UR7, 0x4, URZ ;  /* 0x0000000407077890 */ /* 0x000fe4000fffe0ff */
[----:B------:R-:W2:Y:S01]  /*3860*/  LDS R12, [R14+-0x88] ;  /* 0xffff78000e0c7984 */ /* 0x000ea20000000800 */
[----:B------:R-:W-:Y:S01]  /*3870*/  @!P1 IMAD.WIDE R38, R32, 0x8, R34 ;  /* 0x0000000820269825 */ /* 0x000fe200078e0222 */
        /* <DEDUP_REMOVED lines=68> */
.L_x_307:
        /* <DEDUP_REMOVED lines=11> */
.L_x_309:
        /* <DEDUP_REMOVED lines=22> */
.L_x_306:
[----:B------:R-:W-:-:S04]  /*3ed0*/  IADD3 R28, PT, PT, R28, UR6, RZ ;  /* 0x000000061c1c7c10 */ /* 0x000fc8000fffe0ff */
[----:B------:R-:W-:-:S13]  /*3ee0*/  ISETP.GE.AND P0, PT, R28, R30, PT ;  /* 0x0000001e1c00720c */ /* 0x000fda0003f06270 */
[----:B------:R-:W-:Y:S05]  /*3ef0*/  @P0 EXIT ;  /* 0x000000000000094d */ /* 0x000fea0003800000 */
[-C--:B------:R-:W-:Y:S01]  /*3f00*/  IABS R18, R29.reuse ;  /* 0x0000001d00127213 */ /* 0x080fe20000000000 */
[----:B------:R-:W0:Y:S01]  /*3f10*/  LDC R14, c[0x0][0x434] ;  /* 0x00010d00ff0e7b82 */ /* 0x000e220000000800 */
[----:B------:R-:W-:Y:S01]  /*3f20*/  IABS R20, R28 ;  /* 0x0000001c00147213 */ /* 0x000fe20000000000 */
[----:B------:R-:W1:Y:S01]  /*3f30*/  LDCU.128 UR4, c[0x0][0x400] ;  /* 0x00008000ff0477ac */ /* 0x000e620008000c00 */
[----:B------:R-:W2:Y:S01]  /*3f40*/  I2F.RP R16, R18 ;  /* 0x0000001200107306 */ /* 0x000ea20000209400 */
[----:B------:R-:W-:Y:S01]  /*3f50*/  IABS R19, R29 ;  /* 0x0000001d00137213 */ /* 0x000fe20000000000 */
[----:B------:R-:W3:Y:S01]  /*3f60*/  LDCU.64 UR8, c[0x0][0x410] ;  /* 0x00008200ff0877ac */ /* 0x000ee20008000a00 */
[----:B------:R-:W-:Y:S02]  /*3f70*/  LOP3.LUT R15, R15, 0x1c, RZ, 0xc0, !PT ;  /* 0x0000001c0f0f7812 */ /* 0x000fe400078ec0ff */
[----:B------:R-:W-:Y:S02]  /*3f80*/  IADD3 R19, PT, PT, RZ, -R19, RZ ;  /* 0x80000013ff137210 */ /* 0x000fe40007ffe0ff */
[----:B------:R-:W-:-:S02]  /*3f90*/  F2FP.F16.F32.PACK_AB R10, R10, R13 ;  /* 0x0000000d0a0a723e */ /* 0x000fc400000000ff */
[----:B------:R-:W-:Y:S02]  /*3fa0*/  F2FP.F16.F32.PACK_AB R11, R8, R11 ;  /* 0x0000000b080b723e */ /* 0x000fe400000000ff */
[----:B------:R-:W-:Y:S02]  /*3fb0*/  F2FP.F16.F32.PACK_AB R6, R6, R9 ;  /* 0x000000090606723e */ /* 0x000fe400000000ff */
[----:B------:R-:W-:Y:S01]  /*3fc0*/  F2FP.F16.F32.PACK_AB R7, R4, R7 ;  /* 0x000000070407723e */ /* 0x000fe200000000ff */
[----:B--2---:R-:W2:Y:S01]  /*3fd0*/  MUFU.RCP R22, R16 ;  /* 0x0000001000167308 */ /* 0x004ea20000001000 */
[----:B------:R-:W-:Y:S02]  /*3fe0*/  F2FP.F16.F32.PACK_AB R2, R2, R5 ;  /* 0x000000050202723e */ /* 0x000fe400000000ff */
[----:B------:R-:W-:Y:S01]  /*3ff0*/  F2FP.F16.F32.PACK_AB R3, R0, R3 ;  /* 0x000000030003723e */ /* 0x000fe200000000ff */
[----:B--2---:R-:W-:-:S04]  /*4000*/  VIADD R22, R22, 0xffffffe ;  /* 0x0ffffffe16167836 */ /* 0x004fc80000000000 */
[----:B------:R-:W2:Y:S02]  /*4010*/  F2I.FTZ.U32.TRUNC.NTZ R23, R22 ;  /* 0x0000001600177305 */ /* 0x000ea4000021f000 */
[----:B--2---:R-:W-:Y:S02]  /*4020*/  IMAD.MOV R12, RZ, RZ, -R23 ;  /* 0x000000ffff0c7224 */ /* 0x004fe400078e0a17 */
        /* <DEDUP_REMOVED lines=14> */
[----:B------:R-:W-:Y:S01]  /*4110*/  ISETP.GE.AND P0, PT, R18, RZ, PT ;  /* 0x000000ff1200720c */ /* 0x000fe20003f06270 */
[----:B0-----:R-:W-:-:S04]  /*4120*/  VIADD R18, R17, 0xffffffe ;  /* 0x0ffffffe11127836 */ /* 0x001fc80000000000 */
[----:B------:R-:W0:Y:S02]  /*4130*/  F2I.FTZ.U32.TRUNC.NTZ R19, R18 ;  /* 0x0000001200137305 */ /* 0x000e24000021f000 */
[----:B------:R-:W-:-:S06]  /*4140*/  @P2 IADD3 R16, PT, PT, R16, 0x1, RZ ;  /* 0x0000000110102810 */ /* 0x000fcc0007ffe0ff */
[----:B------:R-:W-:Y:S01]  /*4150*/  @!P0 IMAD.MOV R16, RZ, RZ, -R16 ;  /* 0x000000ffff108224 */ /* 0x000fe200078e0a10 */
[----:B------:R-:W-:-:S05]  /*4160*/  @!P1 LOP3.LUT R16, RZ, R29, RZ, 0x33, !PT ;  /* 0x0000001dff109212 */ /* 0x000fca00078e33ff */
[----:B------:R-:W-:Y:S02]  /*4170*/  IMAD R29, R29, R16, RZ ;  /* 0x000000101d1d7224 */ /* 0x000fe400078e02ff */
[----:B0-----:R-:W-:Y:S02]  /*4180*/  IMAD.MOV R17, RZ, RZ, -R19 ;  /* 0x000000ffff117224 */ /* 0x001fe400078e0a13 */
[----:B------:R-:W-:Y:S01]  /*4190*/  IMAD.MOV.U32 R18, RZ, RZ, RZ ;  /* 0x000000ffff127224 */ /* 0x000fe200078e00ff */
[----:B------:R-:W-:Y:S01]  /*41a0*/  IADD3 R23, PT, PT, R28, -R29, RZ ;  /* 0x8000001d1c177210 */ /* 0x000fe20007ffe0ff */
[----:B------:R-:W-:-:S03]  /*41b0*/  IMAD R21, R17, R12, RZ ;  /* 0x0000000c11157224 */ /* 0x000fc600078e02ff */
[----:B------:R-:W-:Y:S01]  /*41c0*/  IABS R17, R23 ;  /* 0x0000001700117213 */ /* 0x000fe20000000000 */
[----:B------:R-:W-:Y:S01]  /*41d0*/  IMAD.HI.U32 R21, R19, R21, R18 ;  /* 0x0000001513157227 */ /* 0x000fe200078e0012 */
[----:B------:R-:W-:-:S04]  /*41e0*/  LOP3.LUT R23, R23, R14, RZ, 0x3c, !PT ;  /* 0x0000000e17177212 */ /* 0x000fc800078e3cff */
[----:B------:R-:W-:Y:S01]  /*41f0*/  ISETP.GE.AND P1, PT, R23, RZ, PT ;  /* 0x000000ff1700720c */ /* 0x000fe20003f26270 */
[----:B------:R-:W-:-:S04]  /*4200*/  IMAD.HI.U32 R21, R21, R17, RZ ;  /* 0x0000001115157227 */ /* 0x000fc800078e00ff */
[----:B------:R-:W-:-:S04]  /*4210*/  IMAD.MOV R18, RZ, RZ, -R21 ;  /* 0x000000ffff127224 */ /* 0x000fc800078e0a15 */
[----:B------:R-:W-:Y:S02]  /*4220*/  IMAD R17, R12, R18, R17 ;  /* 0x000000120c117224 */ /* 0x000fe400078e0211 */
[----:B-1----:R-:W-:-:S03]  /*4230*/  IMAD.WIDE.U32 R18, R16, UR4, RZ ;  /* 0x0000000410127c25 */ /* 0x002fc6000f8e00ff */
[----:B------:R-:W-:-:S13]  /*4240*/  ISETP.GT.U32.AND P0, PT, R12, R17, PT ;  /* 0x000000110c00720c */ /* 0x000fda0003f04070 */
[-C--:B------:R-:W-:Y:S01]  /*4250*/  @!P0 IADD3 R17, PT, PT, R17, -R12.reuse, RZ ;  /* 0x8000000c11118210 */ /* 0x080fe20007ffe0ff */
        /* <DEDUP_REMOVED lines=13> */
[----:B---3--:R-:W-:-:S04]  /*4330*/  IMAD.WIDE.U32 R18, R21, UR8, R18 ;  /* 0x0000000815127c25 */ /* 0x008fc8000f8e0012 */
[----:B------:R-:W-:Y:S02]  /*4340*/  IMAD R16, R16, UR8, RZ ;  /* 0x0000000810107c24 */ /* 0x000fe4000f8e02ff */
[----:B------:R-:W-:Y:S02]  /*4350*/  IMAD.IADD R29, R28, 0x1, -R29 ;  /* 0x000000011c1d7824 */ /* 0x000fe400078e0a1d */
[----:B------:R-:W-:-:S03]  /*4360*/  IMAD R21, R21, UR9, R16 ;  /* 0x0000000915157c24 */ /* 0x000fc6000f8e0210 */
[----:B------:R-:W-:Y:S02]  /*4370*/  SHF.R.S32.HI R12, RZ, 0x1f, R29 ;  /* 0x0000001fff0c7819 */ /* 0x000fe4000001141d */
[----:B------:R-:W-:-:S03]  /*4380*/  IADD3 R19, PT, PT, R19, R21, RZ ;  /* 0x0000001513137210 */ /* 0x000fc60007ffe0ff */
[----:B------:R-:W-:Y:S02]  /*4390*/  IMAD R12, R12, UR6, RZ ;  /* 0x000000060c0c7c24 */ /* 0x000fe4000f8e02ff */
[----:B------:R-:W-:-:S04]  /*43a0*/  IMAD.WIDE.U32 R18, R29, UR6, R18 ;  /* 0x000000061d127c25 */ /* 0x000fc8000f8e0012 */
[----:B------:R-:W-:Y:S01]  /*43b0*/  IMAD R29, R29, UR7, R12 ;  /* 0x000000071d1d7c24 */ /* 0x000fe2000f8e020c */
[----:B------:R-:W-:-:S05]  /*43c0*/  IADD3 R15, P0, PT, R15, R18, RZ ;  /* 0x000000120f0f7210 */ /* 0x000fca0007f1e0ff */
[----:B------:R-:W-:Y:S01]  /*43d0*/  IMAD.X R14, R19, 0x1, R29, P0 ;  /* 0x00000001130e7824 */ /* 0x000fe200000e061d */
[----:B0-----:R-:W-:-:S04]  /*43e0*/  LEA R12, P0, R15, UR4, 0x1 ;  /* 0x000000040f0c7c11 */ /* 0x001fc8000f8008ff */
[----:B------:R-:W-:-:S05]  /*43f0*/  LEA.HI.X R13, R15, UR5, R14, 0x1, P0 ;  /* 0x000000050f0d7c11 */ /* 0x000fca00080f0c0e */
[----:B------:R-:W-:Y:S04]  /*4400*/  STG.E.64 desc[UR10][R12.64], R10 ;  /* 0x0000000a0c007986 */ /* 0x000fe8000c101b0a */
[----:B------:R-:W-:Y:S04]  /*4410*/  STG.E.64 desc[UR10][R12.64+0x40], R6 ;  /* 0x000040060c007986 */ /* 0x000fe8000c101b0a */
[----:B------:R-:W-:Y:S01]  /*4420*/  STG.E.64 desc[UR10][R12.64+0x80], R2 ;  /* 0x000080020c007986 */ /* 0x000fe2000c101b0a */
[----:B------:R-:W-:Y:S05]  /*4430*/  EXIT ;  /* 0x000000000000794d */ /* 0x000fea0003800000 */
        .weak           $__internal_9_$__cuda_sm20_div_s64
        .type           $__internal_9_$__cuda_sm20_div_s64,@function
        .size           $__internal_9_$__cuda_sm20_div_s64,(.L_x_11619 - $__internal_9_$__cuda_sm20_div_s64)
$__internal_9_$__cuda_sm20_div_s64:
        /* <DEDUP_REMOVED lines=25> */
[----:B------:R-:W-:Y:S01]  /*45d0*/  IADD3 R14, P0, PT, RZ, -R48, RZ ;  /* 0x80000030ff0e7210 */ /* 0x000fe20007f1e0ff */
[----:B------:R-:W-:Y:S01]  /*45e0*/  IMAD.MOV.U32 R49, RZ, RZ, RZ ;  /* 0x000000ffff317224 */ /* 0x000fe200078e00ff */
[----:B------:R-:W-:Y:S01]  /*45f0*/  ISETP.GE.AND P1, PT, R17, RZ, PT ;  /* 0x000000ff1100720c */ /* 0x000fe20003f26270 */
[----:B------:R-:W-:Y:S02]  /*4600*/  IMAD R12, R23, R38, R12 ;  /* 0x00000026170c7224 */ /* 0x000fe400078e020c */
[----:B------:R-:W-:-:S03]  /*4610*/  IMAD.HI.U32 R44, R45, R14, RZ ;  /* 0x0000000e2d2c7227 */ /* 0x000fc600078e00ff */
[----:B------:R-:W-:-:S05]  /*4620*/  IADD3.X R12, PT, PT, RZ, ~R12, RZ, P0, !PT ;  /* 0x8000000cff0c7210 */ /* 0x000fca00007fe4ff */
[----:B------:R-:W-:-:S04]  /*4630*/  IMAD.WIDE.U32 R44, P5, R45, R12, R44 ;  /* 0x0000000c2d2c7225 */ /* 0x000fc800078a002c */
[----:B------:R-:W-:-:S04]  /*4640*/  IMAD.HI.U32 R13, P3, R23, R14, R44 ;  /* 0x0000000e170d7227 */ /* 0x000fc8000786002c */
[CC--:B------:R-:W-:Y:S02]  /*4650*/  IMAD R14, R23.reuse, R12.reuse, RZ ;  /* 0x0000000c170e7224 */ /* 0x0c0fe400078e02ff */
[----:B------:R-:W-:-:S03]  /*4660*/  IMAD.HI.U32 R12, R23, R12, RZ ;  /* 0x0000000c170c7227 */ /* 0x000fc600078e00ff */
[----:B------:R-:W-:Y:S01]  /*4670*/  IADD3 R14, P2, PT, R14, R13, RZ ;  /* 0x0000000d0e0e7210 */ /* 0x000fe20007f5e0ff */
[----:B------:R-:W-:Y:S01]  /*4680*/  IMAD.X R45, R12, 0x1, R23, P5 ;  /* 0x000000010c2d7824 */ /* 0x000fe200028e0617 */
[----:B------:R-:W-:-:S04]  /*4690*/  IADD3 R13, P0, PT, RZ, -R25, RZ ;  /* 0x80000019ff0d7210 */ /* 0x000fc80007f1e0ff */
[----:B------:R-:W-:Y:S01]  /*46a0*/  SEL R13, R13, R25, !P1 ;  /* 0x000000190d0d7207 */ /* 0x000fe20004800000 */
[----:B------:R-:W-:Y:S01]  /*46b0*/  IMAD.X R22, RZ, RZ, ~R17, P0 ;  /* 0x000000ffff167224 */ /* 0x000fe200000e0e11 */
[----:B------:R-:W-:-:S03]  /*46c0*/  IADD3.X R45, PT, PT, RZ, RZ, R45, P2, P3 ;  /* 0x000000ffff2d7210 */ /* 0x000fc600017e642d */
[----:B------:R-:W-:Y:S01]  /*46d0*/  IMAD.HI.U32 R48, R14, R13, RZ ;  /* 0x0000000d0e307227 */ /* 0x000fe200078e00ff */
[----:B------:R-:W-:-:S05]  /*46e0*/  SEL R12, R22, R17, !P1 ;  /* 0x00000011160c7207 */ /* 0x000fca0004800000 */
        /* <DEDUP_REMOVED lines=11> */
[CC--:B------:R-:W-:Y:S02]  /*47a0*/  ISETP.GE.U32.AND P3, PT, R13.reuse, R38.reuse, PT ;  /* 0x000000260d00720c */ /* 0x0c0fe40003f66070 */
[----:B------:R-:W-:Y:S01]  /*47b0*/  IADD3 R14, P2, PT, R13, -R38, RZ ;  /* 0x800000260d0e7210 */ /* 0x000fe20007f5e0ff */
[----:B------:R-:W-:-:S05]  /*47c0*/  IMAD.X R12, R12, 0x1, ~R45, P0 ;  /* 0x000000010c0c7824 */ /* 0x000fca00000e0e2d */
[----:B------:R-:W-:-:S04]  /*47d0*/  ISETP.GE.U32.AND.EX P3, PT, R12, R39, PT, P3 ;  /* 0x000000270c00720c */ /* 0x000fc80003f66130 */
[----:B------:R-:W-:Y:S02]  /*47e0*/  SEL R13, R14, R13, P3 ;  /* 0x0000000d0e0d7207 */ /* 0x000fe40001800000 */
[----:B------:R-:W-:Y:S02]  /*47f0*/  IADD3 R14, P1, PT, R23, 0x1, RZ ;  /* 0x00000001170e7810 */ /* 0x000fe40007f3e0ff */
[----:B------:R-:W-:Y:S01]  /*4800*/  ISETP.GE.U32.AND P0, PT, R13, R38, PT ;  /* 0x000000260d00720c */ /* 0x000fe20003f06070 */
[----:B------:R-:W-:Y:S01]  /*4810*/  IMAD.X R13, R12, 0x1, ~R39, P2 ;  /* 0x000000010c0d7824 */ /* 0x000fe200010e0e27 */
[----:B------:R-:W-:Y:S01]  /*4820*/  SEL R14, R14, R23, P3 ;  /* 0x000000170e0e7207 */ /* 0x000fe20001800000 */
[----:B------:R-:W-:-:S03]  /*4830*/  IMAD.X R23, RZ, RZ, R22, P1 ;  /* 0x000000ffff177224 */ /* 0x000fc600008e0616 */
[----:B------:R-:W-:Y:S02]  /*4840*/  SEL R13, R13, R12, P3 ;  /* 0x0000000c0d0d7207 */ /* 0x000fe40001800000 */
[----:B------:R-:W-:Y:S02]  /*4850*/  SEL R23, R23, R22, P3 ;  /* 0x0000001617177207 */ /* 0x000fe40001800000 */
[----:B------:R-:W-:Y:S02]  /*4860*/  IADD3 R45, P1, PT, R14, 0x1, RZ ;  /* 0x000000010e2d7810 */ /* 0x000fe40007f3e0ff */
[----:B------:R-:W-:Y:S02]  /*4870*/  ISETP.GE.U32.AND.EX P0, PT, R13, R39, PT, P0 ;  /* 0x000000270d00720c */ /* 0x000fe40003f06100 */
[----:B------:R-:W-:Y:S02]  /*4880*/  IADD3.X R12, PT, PT, RZ, R23, RZ, P1, !PT ;  /* 0x00000017ff0c7210 */ /* 0x000fe40000ffe4ff */
[----:B------:R-:W-:-:S02]  /*4890*/  SEL R45, R45, R14, P0 ;  /* 0x0000000e2d2d7207 */ /* 0x000fc40000000000 */
[----:B------:R-:W-:Y:S02]  /*48a0*/  SEL R23, R12, R23, P0 ;  /* 0x000000170c177207 */ /* 0x000fe40000000000 */
[----:B------:R-:W-:Y:S02]  /*48b0*/  IADD3 R12, P1, PT, RZ, -R45, RZ ;  /* 0x8000002dff0c7210 */ /* 0x000fe40007f3e0ff */
[----:B------:R-:W-:Y:S01]  /*48c0*/  LOP3.LUT R13, R15, R17, RZ, 0x3c, !PT ;  /* 0x000000110f0d7212 */ /* 0x000fe200078e3cff */
[----:B------:R-:W-:Y:S01]  /*48d0*/  IMAD.MOV.U32 R17, RZ, RZ, 0x0 ;  /* 0x00000000ff117424 */ /* 0x000fe200078e00ff */
[----:B------:R-:W-:Y:S01]  /*48e0*/  ISETP.NE.U32.AND P0, PT, R18, RZ, PT ;  /* 0x000000ff1200720c */ /* 0x000fe20003f05070 */
[----:B------:R-:W-:Y:S01]  /*48f0*/  IMAD.X R14, RZ, RZ, ~R23, P1 ;  /* 0x000000ffff0e7224 */ /* 0x000fe200008e0e17 */
[----:B------:R-:W-:Y:S02]  /*4900*/  ISETP.GE.AND P2, PT, R13, RZ, PT ;  /* 0x000000ff0d00720c */ /* 0x000fe40003f46270 */
[----:B------:R-:W-:-:S02]  /*4910*/  ISETP.NE.AND.EX P0, PT, R15, RZ, PT, P0 ;  /* 0x000000ff0f00720c */ /* 0x000fc40003f05300 */
[----:B------:R-:W-:Y:S02]  /*4920*/  SEL R12, R12, R45, !P2 ;  /* 0x0000002d0c0c7207 */ /* 0x000fe40005000000 */
[----:B------:R-:W-:Y:S02]  /*4930*/  SEL R14, R14, R23, !P2 ;  /* 0x000000170e0e7207 */ /* 0x000fe40005000000 */
[----:B------:R-:W-:Y:S02]  /*4940*/  SEL R12, R12, 0xffffffff, P0 ;  /* 0xffffffff0c0c7807 */ /* 0x000fe40000000000 */
[----:B------:R-:W-:Y:S01]  /*4950*/  SEL R13, R14, 0xffffffff, P0 ;  /* 0xffffffff0e0d7807 */ /* 0x000fe20000000000 */
[----:B------:R-:W-:Y:S06]  /*4960*/  RET.REL.NODEC R16 `(_ZN5flash32flash_fwd_splitkv_combine_kernelI23Flash_fwd_kernel_traitsILi96ELi64ELi128ELi4ELb0ELb0EN7cutlass6half_tE19Flash_kernel_traitsILi96ELi64ELi128ELi4ES3_EELi16ELi5ELb1EEEvNS_16Flash_fwd_paramsE) ;  /* 0xffffffb410a47950 */ /* 0x000fec0003c3ffff */
.L_x_310:
        /* <DEDUP_REMOVED lines=9> */
.L_x_11619:


//--------------------- .text._ZN5flash32flash_fwd_splitkv_combine_kernelI23Flash_fwd_kernel_traitsILi96ELi64ELi128ELi4ELb0ELb0EN7cutlass6half_tE19Flash_kernel_traitsILi96ELi64ELi128ELi4ES3_EELi16ELi4ELb1EEEvNS_16Flash_fwd_paramsE --------------------------
	.section	.text._ZN5flash32flash_fwd_splitkv_combine_kernelI23Flash_fwd_kernel_traitsILi96ELi64ELi128ELi4ELb0ELb0EN7cutlass6half_tE19Flash_kernel_traitsILi96ELi64ELi128ELi4ES3_EELi16ELi4ELb1EEEvNS_16Flash_fwd_paramsE,"ax",@progbits
	.align	128
        .global         _ZN5flash32flash_fwd_splitkv_combine_kernelI23Flash_fwd_kernel_traitsILi96ELi64ELi128ELi4ELb0ELb0EN7cutlass6half_tE19Flash_kernel_traitsILi96ELi64ELi128ELi4ES3_EELi16ELi4ELb1EEEvNS_16Flash_fwd_paramsE
        .type           _ZN5flash32flash_fwd_splitkv_combine_kernelI23Flash_fwd_kernel_traitsILi96ELi64ELi128ELi4ELb0ELb0EN7cutlass6half_tE19Flash_kernel_traitsILi96ELi64ELi128ELi4ES3_EELi16ELi4ELb1EEEvNS_16Flash_fwd_paramsE,@function
        .size           _ZN5flash32flash_fwd_splitkv_combine_kernelI23Flash_fwd_kernel_traitsILi96ELi64ELi128ELi4ELb0ELb0EN7cutlass6half_tE19Flash_kernel_traitsILi96ELi64ELi128ELi4ES3_EELi16ELi4ELb1EEEvNS_16Flash_fwd_paramsE,(.L_x_11620 - _ZN5flash32flash_fwd_splitkv_combine_kernelI23Flash_fwd_kernel_traitsILi96ELi64ELi128ELi4ELb0ELb0EN7cutlass6half_tE19Flash_kernel_traitsILi96ELi64ELi128ELi4ES3_EELi16ELi4ELb1EEEvNS_16Flash_fwd_paramsE)
        .other          _ZN5flash32flash_fwd_splitkv_combine_kernelI23Flash_fwd_kernel_traitsILi96ELi64ELi128ELi4ELb0ELb0EN7cutlass6half_tE19Flash_kernel_traitsILi96ELi64ELi128ELi4ES3_EELi16ELi4ELb1EEEvNS_16Flash_fwd_paramsE,@"STO_CUDA_ENTRY STV_DEFAULT"
_ZN5flash32flash_fwd_splitkv_combine_kernelI23Flash_fwd_kernel_traitsILi96ELi64ELi128ELi4ELb0ELb0EN7cutlass6half_tE19Flash_kernel_traitsILi96ELi64ELi128ELi4ES3_EELi16ELi4ELb1EEEvNS_16Flash_fwd_paramsE:
.text._ZN5flash32flash_fwd_splitkv_combine_kernelI23Flash_fwd_kernel_traitsILi96ELi64ELi128ELi4ELb0ELb0EN7cutlass6half_tE19Flash_kernel_traitsILi96ELi64ELi128ELi4ES3_EELi16ELi4ELb1EEEvNS_16Flash_fwd_paramsE:
        /* <DEDUP_REMOVED lines=39> */
.L_x_311:
[----:B------:R-:W-:Y:S01]  /*0270*/  IMAD.U32 R29, RZ, RZ, UR7 ;  /* 0x00000007ff1d7e24 */ /* 0x000fe2000f8e00ff */
[----:B------:R-:W-:Y:S01]  /*0280*/  MOV R18, UR14 ;  /* 0x0000000e00127c02 */ /* 0x000fe20008000f00 */
[----:B------:R-:W-:Y:S01]  /*0290*/  IMAD.U32 R17, RZ, RZ, UR4 ;  /* 0x00000004ff117e24 */ /* 0x000fe2000f8e00ff */
[----:B------:R-:W-:Y:S02]  /*02a0*/  MOV R15, UR8 ;  /* 0x00000008000f7c02 */ /* 0x000fe40008000f00 */
[----:B------:R-:W-:Y:S02]  /*02b0*/  MOV R16, 0x2d0 ;  /* 0x000002d000107802 */ /* 0x000fe40000000f00 */
[----:B------:R-:W-:Y:S05]  /*02c0*/  CALL.REL.NOINC `($__internal_10_$__cuda_sm20_div_s64) ;  /* 0x0000003c00e07944 */ /* 0x000fea0003c00000 */
[----:B------:R-:W-:-:S07]  /*02d0*/  MOV R10, R14 ;  /* 0x0000000e000a7202 */ /* 0x000fce0000000f00 */
.L_x_312:
        /* <DEDUP_REMOVED lines=30> */
.L_x_314:
[----:B------:R-:W-:Y:S01]  /*04c0*/  IMAD.MOV.U32 R29, RZ, RZ, R10 ;  /* 0x000000ffff1d7224 */ /* 0x000fe200078e000a */
[----:B------:R-:W-:Y:S02]  /*04d0*/  MOV R17, R11 ;  /* 0x0000000b00117202 */ /* 0x000fe40000000f00 */
[----:B------:R-:W-:Y:S02]  /*04e0*/  MOV R16, 0x500 ;  /* 0x0000050000107802 */ /* 0x000fe40000000f00 */
[----:B------:R-:W-:Y:S05]  /*04f0*/  CALL.REL.NOINC `($__internal_10_$__cuda_sm20_div_s64) ;  /* 0x0000003c00547944 */ /* 0x000fea0003c00000 */
[----:B------:R-:W-:Y:S02]  /*0500*/  MOV R22, R14 ;  /* 0x0000000e00167202 */ /* 0x000fe40000000f00 */
[----:B------:R-:W-:Y:S02]  /*0510*/  MOV R23, R11 ;  /* 0x0000000b00177202 */ /* 0x000fe40000000f00 */
.L_x_315:
[----:B------:R-:W-:Y:S05]  /*0520*/  BSYNC.RECONVERGENT B0 ;  /* 0x0000000000007941 */ /* 0x000fea0003800200 */
.L_x_313:
        /* <DEDUP_REMOVED lines=55> */
.L_x_317:
[----:B------:R-:W-:Y:S01]  /*08a0*/  IMAD.MOV.U32 R29, RZ, RZ, R18 ;  /* 0x000000ffff1d7224 */ /* 0x000fe200078e0012 */
[----:B------:R-:W-:Y:S01]  /*08b0*/  MOV R18, R12 ;  /* 0x0000000c00127202 */ /* 0x000fe20000000f00 */
[----:B------:R-:W-:Y:S01]  /*08c0*/  IMAD.MOV.U32 R17, RZ, RZ, R15 ;  /* 0x000000ffff117224 */ /* 0x000fe200078e000f */
[----:B------:R-:W-:Y:S02]  /*08d0*/  MOV R15, R2 ;  /* 0x00000002000f7202 */ /* 0x000fe40000000f00 */
[----:B------:R-:W-:Y:S02]  /*08e0*/  MOV R16, 0x900 ;  /* 0x0000090000107802 */ /* 0x000fe40000000f00 */
[----:B------:R-:W-:Y:S05]  /*08f0*/  CALL.REL.NOINC `($__internal_10_$__cuda_sm20_div_s64) ;  /* 0x0000003800547944 */ /* 0x000fea0003c00000 */
[----:B------:R-:W-:Y:S02]  /*0900*/  MOV R15, R11 ;  /* 0x0000000b000f7202 */ /* 0x000fe40000000f00 */
.L_x_318:
[----:B------:R-:W-:Y:S05]  /*0910*/  BSYNC.RECONVERGENT B0 ;  /* 0x0000000000007941 */ /* 0x000fea0003800200 */
.L_x_316:
        /* <DEDUP_REMOVED lines=116> */
.L_x_320:
[----:B------:R-:W-:Y:S01]  /*1060*/  IMAD.MOV.U32 R17, RZ, RZ, R15 ;  /* 0x000000ffff117224 */ /* 0x000fe200078e000f */
[----:B------:R-:W-:Y:S01]  /*1070*/  MOV R18, R9 ;  /* 0x0000000900127202 */ /* 0x000fe20000000f00 */
[----:B------:R-:W-:Y:S01]  /*1080*/  IMAD.MOV.U32 R29, RZ, RZ, R14 ;  /* 0x000000ffff1d7224 */ /* 0x000fe200078e000e */
[----:B------:R-:W-:Y:S02]  /*1090*/  MOV R15, R3 ;  /* 0x00000003000f7202 */ /* 0x000fe40000000f00 */
[----:B------:R-:W-:Y:S02]  /*10a0*/  MOV R16, 0x10c0 ;  /* 0x000010c000107802 */ /* 0x000fe40000000f00 */
[----:B------:R-:W-:Y:S05]  /*10b0*/  CALL.REL.NOINC `($__internal_10_$__cuda_sm20_div_s64) ;  /* 0x0000003000647944 */ /* 0x000fea0003c00000 */
[----:B------:R-:W-:Y:S02]  /*10c0*/  MOV R34, R14 ;  /* 0x0000000e00227202 */ /* 0x000fe40000000f00 */
[----:B------:R-:W-:Y:S02]  /*10d0*/  MOV R35, R11 ;  /* 0x0000000b00237202 */ /* 0x000fe40000000f00 */
.L_x_321:
[----:B------:R-:W-:Y:S05]  /*10e0*/  BSYNC.RECONVERGENT B0 ;  /* 0x0000000000007941 */ /* 0x000fea0003800200 */
.L_x_319:
        /* <DEDUP_REMOVED lines=58> */
.L_x_323:
[----:B------:R-:W-:Y:S01]  /*1490*/  IMAD.MOV.U32 R29, RZ, RZ, R22 ;  /* 0x000000ffff1d7224 */ /* 0x000fe200078e0016 */
[----:B------:R-:W-:Y:S01]  /*14a0*/  MOV R17, R23 ;  /* 0x0000001700117202 */ /* 0x000fe20000000f00 */
[----:B------:R-:W-:Y:S01]  /*14b0*/  IMAD.MOV.U32 R18, RZ, RZ, R7 ;  /* 0x000000ffff127224 */ /* 0x000fe200078e0007 */
[----:B------:R-:W-:Y:S02]  /*14c0*/  MOV R16, 0x14e0 ;  /* 0x000014e000107802 */ /* 0x000fe40000000f00 */
[----:B------:R-:W-:Y:S05]  /*14d0*/  CALL.REL.NOINC `($__internal_10_$__cuda_sm20_div_s64) ;  /* 0x0000002c005c7944 */ /* 0x000fea0003c00000 */
[----:B------:R-:W-:Y:S02]  /*14e0*/  MOV R20, R14 ;  /* 0x0000000e00147202 */ /* 0x000fe40000000f00 */
[----:B------:R-:W-:Y:S02]  /*14f0*/  MOV R21, R11 ;  /* 0x0000000b00157202 */ /* 0x000fe40000000f00 */
.L_x_324:
[----:B------:R-:W-:Y:S05]  /*1500*/  BSYNC.RECONVERGENT B0 ;  /* 0x0000000000007941 */ /* 0x000fea0003800200 */
.L_x_322:
        /* <DEDUP_REMOVED lines=27> */
[----:B0-----:R-:W3:Y:S01]  /*16c0*/  @!P3 LDG.E R6, desc[UR12][R24.64] ;  /* 0x0000000c1806b981 */ /* 0x001ee2000c1e1900 */
[----:B------:R-:W-:-:S05]  /*16d0*/  @!P2 LEA.HI.X R15, R22, R15, R16, 0x2, P0 ;  /* 0x0000000f160fa211 */ /* 0x000fca00000f1410 */
[----:B------:R0:W4:Y:S01]  /*16e0*/  @!P2 LDG.E R11, desc[UR12][R14.64] ;  /* 0x0000000c0e0ba981 */ /* 0x000122000c1e1900 */
[----:B------:R-:W1:Y:S01]  /*16f0*/  S2UR UR4, SR_CgaCtaId ;  /* 0x00000000000479c3 */ /* 0x000e620000008800 */
[----:B------:R-:W-:Y:S01]  /*1700*/  UMOV UR5, 0x400 ;  /* 0x0000040000057882 */ /* 0x000fe20000000000 */
[C---:B------:R-:W-:Y:S02]  /*1710*/  ISETP.GT.U32.AND P0, PT, R19.reuse, 0x7f, PT ;  /* 0x0000007f1300780c */ /* 0x040fe40003f04070 */
[----:B------:R-:W-:Y:S01]  /*1720*/  ISETP.GT.U32.AND P1, PT, R19, 0xff, PT ;  /* 0x000000ff1300780c */ /* 0x000fe20003f24070 */
[----:B-1----:R-:W-:-:S06]  /*1730*/  ULEA UR4, UR4, UR5, 0x18 ;  /* 0x0000000504047291 */ /* 0x002fcc000f8ec0ff */
[----:B------:R-:W-:-:S05]  /*1740*/  LEA R18, R13, UR4, 0x2 ;  /* 0x000000040d127c11 */ /* 0x000fca000f8e10ff */
[----:B------:R-:W-:Y:S01]  /*1750*/  IMAD R18, R5, 0x44, R18 ;  /* 0x0000004405127824 */ /* 0x000fe200078e0212 */
[----:B------:R-:W-:Y:S02]  /*1760*/  SHF.R.U32.HI R28, RZ, 0x3, R19 ;  /* 0x00000003ff1c7819 */ /* 0x000fe40000011613 */
[----:B0-----:R-:W-:Y:S02]  /*1770*/  @!P0 LOP3.LUT R14, R19, 0x7, RZ, 0xc0, !PT ;  /* 0x00000007130e8812 */ /* 0x001fe400078ec0ff */
[----:B------:R-:W-:Y:S01]  /*1780*/  LEA R25, R28, UR4, 0x2 ;  /* 0x000000041c197c11 */ /* 0x000fe2000f8e10ff */
[----:B------:R-:W-:Y:S01]  /*1790*/  IMAD.MOV.U32 R24, RZ, RZ, -0x800000 ;  /* 0xff800000ff187424 */ /* 0x000fe200078e00ff */
[----:B------:R-:W-:Y:S01]  /*17a0*/  MOV R23, 0xff800000 ;  /* 0xff80000000177802 */ /* 0x000fe20000000f00 */
[----:B--2---:R-:W-:Y:S02]  /*17b0*/  IMAD.U32 R13, RZ, RZ, UR9 ;  /* 0x00000009ff0d7e24 */ /* 0x004fe4000f8e00ff */
[----:B------:R-:W-:-:S03]  /*17c0*/  @!P0 IMAD R15, R14, 0x44, R25 ;  /* 0x000000440e0f8824 */ /* 0x000fc600078e0219 */
[----:B------:R-:W-:-:S04]  /*17d0*/  IABS R5, R13 ;  /* 0x0000000d00057213 */ /* 0x000fc80000000000 */
        /* <DEDUP_REMOVED lines=171> */
.L_x_328:
[----:B------:R-:W-:Y:S01]  /*2290*/  IMAD.MOV.U32 R17, RZ, RZ, RZ ;  /* 0x000000ffff117224 */ /* 0x000fe200078e00ff */
[----:B------:R-:W-:Y:S02]  /*22a0*/  MOV R18, R32 ;  /* 0x0000002000127202 */ /* 0x000fe40000000f00 */
[----:B------:R-:W-:Y:S02]  /*22b0*/  MOV R16, 0x22d0 ;  /* 0x000022d000107802 */ /* 0x000fe40000000f00 */
[----:B------:R-:W-:Y:S05]  /*22c0*/  CALL.REL.NOINC `($__internal_10_$__cuda_sm20_div_s64) ;  /* 0x0000001c00e07944 */ /* 0x000fea0003c00000 */
[----:B------:R-:W-:Y:S02]  /*22d0*/  IADD3 R13, PT, PT, -R14, RZ, RZ ;  /* 0x000000ff0e0d7210 */ /* 0x000fe40007ffe1ff */
[----:B------:R-:W-:-:S03]  /*22e0*/  MOV R33, R11 ;  /* 0x0000000b00217202 */ /* 0x000fc60000000f00 */
[----:B------:R-:W-:Y:S01]  /*22f0*/  IMAD R29, R32, R13, R29 ;  /* 0x0000000d201d7224 */ /* 0x000fe200078e021d */
[----:B------:R-:W-:-:S07]  /*2300*/  MOV R32, R14 ;  /* 0x0000000e00207202 */ /* 0x000fce0000000f00 */
.L_x_329:
        /* <DEDUP_REMOVED lines=60> */
.L_x_331:
[----:B------:R-:W-:Y:S01]  /*26d0*/  IMAD.MOV.U32 R29, RZ, RZ, R32 ;  /* 0x000000ffff1d7224 */ /* 0x000fe200078e0020 */
[----:B------:R-:W-:Y:S01]  /*26e0*/  MOV R17, R33 ;  /* 0x0000002100117202 */ /* 0x000fe20000000f00 */
[----:B------:R-:W-:Y:S01]  /*26f0*/  IMAD.MOV.U32 R18, RZ, RZ, R36 ;  /* 0x000000ffff127224 */ /* 0x000fe200078e0024 */
[----:B------:R-:W-:Y:S02]  /*2700*/  MOV R16, 0x2720 ;  /* 0x0000272000107802 */ /* 0x000fe40000000f00 */
[----:B------:R-:W-:Y:S05]  /*2710*/  CALL.REL.NOINC `($__internal_10_$__cuda_sm20_div_s64) ;  /* 0x0000001800cc7944 */ /* 0x000fea0003c00000 */
[----:B------:R-:W-:-:S05]  /*2720*/  IADD3 R33, PT, PT, -R14, RZ, RZ ;  /* 0x000000ff0e217210 */ /* 0x000fca0007ffe1ff */
[----:B------:R-:W-:Y:S02]  /*2730*/  IMAD R33, R33, R36, R32 ;  /* 0x0000002421217224 */ /* 0x000fe400078e0220 */
.L_x_332:
[----:B------:R-:W-:Y:S05]  /*2740*/  BSYNC.RECONVERGENT B0 ;  /* 0x0000000000007941 */ /* 0x000fea0003800200 */
.L_x_330:
[----:B------:R-:W-:Y:S01]  /*2750*/  IABS R15, R12 ;  /* 0x0000000c000f7213 */ /* 0x000fe20000000000 */
[----:B------:R-:W0:Y:S01]  /*2760*/  LDC R18, c[0x0][0x3e0] ;  /* 0x0000f800ff127b82 */ /* 0x000e220000000800 */
[----:B------:R-:W-:Y:S01]  /*2770*/  IABS R11, R7 ;  /* 0x00000007000b7213 */ /* 0x000fe20000000000 */
[----:B------:R-:W1:Y:S01]  /*2780*/  LDCU UR15, c[0x0][0x430] ;  /* 0x00008600ff0f77ac */ /* 0x000e620008000800 */
[----:B------:R-:W2:Y:S01]  /*2790*/  I2F.U32.RP R26, R15 ;  /* 0x0000000f001a7306 */ /* 0x000ea20000209000 */
[----:B------:R-:W-:Y:S02]  /*27a0*/  IABS R13, R9 ;  /* 0x00000009000d7213 */ /* 0x000fe40000000000 */
        /* <DEDUP_REMOVED lines=16> */
[----:B0-----:R-:W-:Y:S01]  /*28b0*/  VIADD R16, R16, 0xffffffe ;  /* 0x0ffffffe10107836 */ /* 0x001fe20000000000 */
[----:B------:R-:W-:-:S06]  /*28c0*/  IABS R21, R6 ;  /* 0x0000000600157213 */ /* 0x000fcc0000000000 */
[----:B------:R-:W0:Y:S01]  /*28d0*/  F2I.FTZ.U32.TRUNC.NTZ R17, R16 ;  /* 0x0000001000117305 */ /* 0x000e22000021f000 */
[----:B-1----:R-:W-:-:S07]  /*28e0*/  IMAD.MOV R0, RZ, RZ, -R37 ;  /* 0x000000ffff007224 */ /* 0x002fce00078e0a25 */
[----:B------:R-:W1:Y:S01]  /*28f0*/  I2F.U32.RP R27, R20 ;  /* 0x00000014001b7306 */ /* 0x000e620000209000 */
[----:B------:R-:W-:Y:S02]  /*2900*/  IMAD.MOV.U32 R36, RZ, RZ, RZ ;  /* 0x000000ffff247224 */ /* 0x000fe400078e00ff */
[----:B------:R-:W-:Y:S01]  /*2910*/  IMAD R31, R0, R15, RZ ;  /* 0x0000000f001f7224 */ /* 0x000fe200078e02ff */
[----:B------:R-:W-:Y:S01]  /*2920*/  IABS R0, R7 ;  /* 0x0000000700007213 */ /* 0x000fe20000000000 */
[----:B0-----:R-:W-:-:S03]  /*2930*/  IMAD.MOV R30, RZ, RZ, -R17 ;  /* 0x000000ffff1e7224 */ /* 0x001fc600078e0a11 */
[----:B------:R-:W0:Y:S01]  /*2940*/  MUFU.RCP R34, R34 ;  /* 0x0000002200227308 */ /* 0x000e220000001000 */
[----:B------:R-:W-:Y:S02]  /*2950*/  IMAD.MOV.U32 R16, RZ, RZ, RZ ;  /* 0x000000ffff107224 */ /* 0x000fe400078e00ff */
[----:B------:R-:W-:Y:S02]  /*2960*/  IMAD R30, R30, R11, RZ ;  /* 0x0000000b1e1e7224 */ /* 0x000fe400078e02ff */
[----:B------:R-:W-:-:S03]  /*2970*/  IMAD.HI.U32 R31, R37, R31, R36 ;  /* 0x0000001f251f7227 */ /* 0x000fc600078e0024 */
[----:B-1----:R-:W1:Y:S01]  /*2980*/  MUFU.RCP R27, R27 ;  /* 0x0000001b001b7308 */ /* 0x002e620000001000 */
[----:B------:R-:W-:Y:S01]  /*2990*/  IMAD.HI.U32 R30, R17, R30, R16 ;  /* 0x0000001e111e7227 */ /* 0x000fe200078e0010 */
[----:B------:R-:W-:Y:S02]  /*29a0*/  IABS R17, R12 ;  /* 0x0000000c00117213 */ /* 0x000fe40000000000 */
[----:B------:R-:W-:Y:S01]  /*29b0*/  IABS R16, R14 ;  /* 0x0000000e00107213 */ /* 0x000fe20000000000 */
[----:B------:R-:W-:Y:S01]  /*29c0*/  IMAD.HI.U32 R31, R31, R26, RZ ;  /* 0x0000001a1f1f7227 */ /* 0x000fe200078e00ff */
[----:B------:R-:W-:Y:S02]  /*29d0*/  IADD3 R17, PT, PT, RZ, -R17, RZ ;  /* 0x80000011ff117210 */ /* 0x000fe40007ffe0ff */
[----:B------:R-:W2:Y:S01]  /*29e0*/  I2F.U32.RP R29, R21 ;  /* 0x00000015001d7306 */ /* 0x000ea20000209000 */
[----:B0-----:R-:W-:Y:S01]  /*29f0*/  IADD3 R34, PT, PT, R34, 0xffffffe, RZ ;  /* 0x0ffffffe22227810 */ /* 0x001fe20007ffe0ff */
[----:B------:R-:W-:-:S02]  /*2a00*/  IMAD.MOV R0, RZ, RZ, -R0 ;  /* 0x000000ffff007224 */ /* 0x000fc400078e0a00 */
[----:B------:R-:W-:Y:S02]  /*2a10*/  IMAD R26, R31, R17, R26 ;  /* 0x000000111f1a7224 */ /* 0x000fe400078e021a */
[----:B------:R-:W-:Y:S02]  /*2a20*/  IMAD.HI.U32 R37, R30, R16, RZ ;  /* 0x000000101e257227 */ /* 0x000fe400078e00ff */
[----:B------:R0:W3:Y:S01]  /*2a30*/  F2I.FTZ.U32.TRUNC.NTZ R35, R34 ;  /* 0x0000002200237305 */ /* 0x0000e2000021f000 */
[----:B------:R-:W-:Y:S01]  /*2a40*/  ISETP.GT.U32.AND P3, PT, R15, R26, PT ;  /* 0x0000001a0f00720c */ /* 0x000fe20003f64070 */
[----:B-1----:R-:W-:Y:S02]  /*2a50*/  VIADD R27, R27, 0xffffffe ;  /* 0x0ffffffe1b1b7836 */ /* 0x002fe40000000000 */
[----:B------:R-:W-:-:S04]  /*2a60*/  IMAD R0, R37, R0, R16 ;  /* 0x0000000025007224 */ /* 0x000fc800078e0210 */
[----:B--2---:R-:W1:Y:S01]  /*2a70*/  MUFU.RCP R29, R29 ;  /* 0x0000001d001d7308 */ /* 0x004e620000001000 */
[----:B------:R-:W-:-:S05]  /*2a80*/  ISETP.GT.U32.AND P1, PT, R11, R0, PT ;  /* 0x000000000b00720c */ /* 0x000fca0003f24070 */
[----:B------:R-:W-:Y:S02]  /*2a90*/  @!P3 IMAD.IADD R26, R26, 0x1, -R15 ;  /* 0x000000011a1ab824 */ /* 0x000fe400078e0a0f */
[----:B0-----:R-:W-:Y:S01]  /*2aa0*/  HFMA2 R34, -RZ, RZ, 0, 0 ;  /* 0x00000000ff227431 */ /* 0x001fe200000001ff */
[----:B------:R-:W0:Y:S01]  /*2ab0*/  F2I.FTZ.U32.TRUNC.NTZ R27, R27 ;  /* 0x0000001b001b7305 */ /* 0x000e22000021f000 */
[--C-:B---3--:R-:W-:Y:S01]  /*2ac0*/  IMAD.MOV R16, RZ, RZ, -R35.reuse ;  /* 0x000000ffff107224 */ /* 0x108fe200078e0a23 */
[----:B------:R-:W-:Y:S01]  /*2ad0*/  ISETP.GE.U32.AND P6, PT, R26, R15, PT ;  /* 0x0000000f1a00720c */ /* 0x000fe20003fc6070 */
[----:B------:R-:W-:Y:S01]  /*2ae0*/  @!P3 VIADD R31, R31, 0x1 ;  /* 0x000000011f1fb836 */ /* 0x000fe20000000000 */
[----:B------:R-:W-:Y:S01]  /*2af0*/  LOP3.LUT R26, R33, R12, RZ, 0x3c, !PT ;  /* 0x0000000c211a7212 */ /* 0x000fe200078e3cff */
[----:B------:R-:W-:Y:S01]  /*2b00*/  IMAD R17, R16, R13, RZ ;  /* 0x0000000d10117224 */ /* 0x000fe200078e02ff */
[-C--:B------:R-:W-:Y:S01]  /*2b10*/  @!P1 IADD3 R0, PT, PT, R0, -R11.reuse, RZ ;  /* 0x8000000b00009210 */ /* 0x080fe20007ffe0ff */
[----:B------:R-:W-:Y:S01]  /*2b20*/  @!P1 VIADD R37, R37, 0x1 ;  /* 0x0000000125259836 */ /* 0x000fe20000000000 */
[----:B------:R-:W-:Y:S01]  /*2b30*/  ISETP.GE.AND P2, PT, R26, RZ, PT ;  /* 0x000000ff1a00720c */ /* 0x000fe20003f46270 */
[----:B-1----:R-:W-:Y:S01]  /*2b40*/  VIADD R29, R29, 0xffffffe ;  /* 0x0ffffffe1d1d7836 */ /* 0x002fe20000000000 */
[----:B------:R-:W-:Y:S01]  /*2b50*/  ISETP.GE.U32.AND P4, PT, R0, R11, PT ;  /* 0x0000000b0000720c */ /* 0x000fe20003f86070 */
[----:B------:R-:W-:Y:S01]  /*2b60*/  IMAD.HI.U32 R17, R35, R17, R34 ;  /* 0x0000001123117227 */ /* 0x000fe200078e0022 */
[----:B------:R-:W-:Y:S01]  /*2b70*/  LOP3.LUT R16, R14, R7, RZ, 0x3c, !PT ;  /* 0x000000070e107212 */ /* 0x000fe200078e3cff */
[----:B------:R-:W1:Y:S01]  /*2b80*/  F2I.FTZ.U32.TRUNC.NTZ R35, R29 ;  /* 0x0000001d00237305 */ /* 0x000e62000021f000 */
[----:B------:R-:W-:Y:S01]  /*2b90*/  IABS R0, R18 ;  /* 0x0000001200007213 */ /* 0x000fe20000000000 */
[--C-:B0-----:R-:W-:Y:S01]  /*2ba0*/  IMAD.MOV R15, RZ, RZ, -R27.reuse ;  /* 0x000000ffff0f7224 */ /* 0x101fe200078e0a1b */
[----:B------:R-:W-:Y:S01]  /*2bb0*/  ISETP.GE.AND P0, PT, R16, RZ, PT ;  /* 0x000000ff1000720c */ /* 0x000fe20003f06270 */
[----:B------:R-:W-:Y:S01]  /*2bc0*/  IMAD.MOV.U32 R26, RZ, RZ, RZ ;  /* 0x000000ffff1a7224 */ /* 0x000fe200078e00ff */
[----:B------:R-:W-:Y:S01]  /*2bd0*/  IABS R11, R3 ;  /* 0x00000003000b7213 */ /* 0x000fe20000000000 */
[----:B------:R-:W-:Y:S01]  /*2be0*/  IMAD R15, R15, R20, RZ ;  /* 0x000000140f0f7224 */ /* 0x000fe200078e02ff */
[----:B------:R-:W-:Y:S01]  /*2bf0*/  ISETP.NE.AND P1, PT, R7, RZ, PT ;  /* 0x000000ff0700720c */ /* 0x000fe20003f25270 */
[----:B------:R-:W-:Y:S01]  /*2c00*/  IMAD.MOV R0, RZ, RZ, -R0 ;  /* 0x000000ffff007224 */ /* 0x000fe200078e0a00 */
[----:B------:R-:W-:Y:S01]  /*2c10*/  @P6 IADD3 R31, PT, PT, R31, 0x1, RZ ;  /* 0x000000011f1f6810 */ /* 0x000fe20007ffe0ff */
[----:B------:R-:W-:Y:S01]  /*2c20*/  IMAD.HI.U32 R15, R27, R15, R26 ;  /* 0x0000000f1b0f7227 */ /* 0x000fe200078e001a */
[----:B------:R-:W-:-:S03]  /*2c30*/  IABS R26, R9 ;  /* 0x00000009001a7213 */ /* 0x000fc60000000000 */
[----:B------:R-:W-:Y:S01]  /*2c40*/  @P4 VIADD R37, R37, 0x1 ;  /* 0x0000000125254836 */ /* 0x000fe20000000000 */
[----:B-1----:R-:W-:Y:S01]  /*2c50*/  IADD3 R16, PT, PT, RZ, -R35, RZ ;  /* 0x80000023ff107210 */ /* 0x002fe20007ffe0ff */
[----:B------:R-:W-:-:S03]  /*2c60*/  IMAD.HI.U32 R15, R15, R11, RZ ;  /* 0x0000000b0f0f7227 */ /* 0x000fc600078e00ff */
[----:B------:R-:W-:Y:S01]  /*2c70*/  @!P0 IADD3 R37, PT, PT, -R37, RZ, RZ ;  /* 0x000000ff25258210 */ /* 0x000fe20007ffe1ff */
[----:B------:R-:W-:Y:S01]  /*2c80*/  IMAD R11, R15, R0, R11 ;  /* 0x000000000f0b7224 */ /* 0x000fe200078e020b */
[----:B------:R-:W-:Y:S01]  /*2c90*/  @!P1 LOP3.LUT R37, RZ, R7, RZ, 0x33, !PT ;  /* 0x00000007ff259212 */ /* 0x000fe200078e33ff */
[----:B------:R-:W-:Y:S01]  /*2ca0*/  IMAD R27, R16, R21, RZ ;  /* 0x00000015101b7224 */ /* 0x000fe200078e02ff */
[----:B------:R-:W-:Y:S01]  /*2cb0*/  IABS R0, R6 ;  /* 0x0000000600007213 */ /* 0x000fe20000000000 */
[----:B------:R-:W-:Y:S01]  /*2cc0*/  @!P2 IMAD.MOV R31, RZ, RZ, -R31 ;  /* 0x000000ffff1fa224 */ /* 0x000fe200078e0a1f */
[----:B------:R-:W-:Y:S01]  /*2cd0*/  @!P5 LOP3.LUT R31, RZ, R12, RZ, 0x33, !PT ;  /* 0x0000000cff1fd212 */ /* 0x000fe200078e33ff */
[----:B------:R-:W-:Y:S01]  /*2ce0*/  IMAD.HI.U32 R34, R35, R27, R34 ;  /* 0x0000001b23227227 */ /* 0x000fe200078e0022 */
[----:B------:R-:W-:Y:S02]  /*2cf0*/  ISETP.GT.U32.AND P4, PT, R20, R11, PT ;  /* 0x0000000b1400720c */ /* 0x000fe40003f84070 */
[----:B------:R-:W-:Y:S01]  /*2d00*/  IABS R27, R31 ;  /* 0x0000001f001b7213 */ /* 0x000fe20000000000 */
[----:B------:R-:W-:Y:S01]  /*2d10*/  IMAD.MOV R26, RZ, RZ, -R26 ;  /* 0x000000ffff1a7224 */ /* 0x000fe200078e0a1a */
[----:B------:R-:W-:Y:S01]  /*2d20*/  IABS R16, R37 ;  /* 0x0000002500107213 */ /* 0x000fe20000000000 */
[----:B------:R-:W-:-:S02]  /*2d30*/  IMAD.MOV R0, RZ, RZ, -R0 ;  /* 0x000000ffff007224 */ /* 0x000fc400078e0a00 */
[----:B------:R-:W-:-:S04]  /*2d40*/  IMAD.HI.U32 R17, R17, R27, RZ ;  /* 0x0000001b11117227 */ /* 0x000fc800078e00ff */
[----:B------:R-:W-:Y:S02]  /*2d50*/  IMAD.HI.U32 R29, R34, R16, RZ ;  /* 0x00000010221d7227 */ /* 0x000fe400078e00ff */
[----:B------:R-:W-:Y:S02]  /*2d60*/  @!P4 IADD3 R11, PT, PT, R11, -R20, RZ ;  /* 0x800000140b0bc210 */ /* 0x000fe40007ffe0ff */
[----:B------:R-:W-:Y:S02]  /*2d70*/  IMAD R26, R17, R26, R27 ;  /* 0x0000001a111a7224 */ /* 0x000fe400078e021b */
[----:B------:R-:W-:Y:S01]  /*2d80*/  IMAD R16, R29, R0, R16 ;  /* 0x000000001d107224 */ /* 0x000fe200078e0210 */
[----:B------:R-:W-:Y:S01]  /*2d90*/  ISETP.GE.U32.AND P2, PT, R11, R20, PT ;  /* 0x000000140b00720c */ /* 0x000fe20003f46070 */
[----:B------:R-:W-:Y:S01]  /*2da0*/  @!P4 VIADD R15, R15, 0x1 ;  /* 0x000000010f0fc836 */ /* 0x000fe20000000000 */
[----:B------:R-:W-:Y:S02]  /*2db0*/  ISETP.GT.U32.AND P3, PT, R13, R26, PT ;  /* 0x0000001a0d00720c */ /* 0x000fe40003f64070 */
[----:B------:R-:W-:-:S02]  /*2dc0*/  LOP3.LUT R0, R3, R18, RZ, 0x3c, !PT ;  /* 0x0000001203007212 */ /* 0x000fc400078e3cff */
[----:B------:R-:W-:Y:S02]  /*2dd0*/  ISETP.GT.U32.AND P1, PT, R21, R16, PT ;  /* 0x000000101500720c */ /* 0x000fe40003f24070 */
[----:B------:R-:W-:Y:S01]  /*2de0*/  ISETP.GE.AND P0, PT, R0, RZ, PT ;  /* 0x000000ff0000720c */ /* 0x000fe20003f06270 */
[----:B------:R-:W-:Y:S01]  /*2df0*/  IMAD.MOV R0, RZ, RZ, -R31 ;  /* 0x000000ffff007224 */ /* 0x000fe200078e0a1f */
[----:B------:R-:W-:Y:S02]  /*2e00*/  ISETP.NE.AND P4, PT, R18, RZ, PT ;  /* 0x000000ff1200720c */ /* 0x000fe40003f85270 */
[----:B------:R-:W-:Y:S01]  /*2e10*/  LOP3.LUT R11, R31, R9, RZ, 0x3c, !PT ;  /* 0x000000091f0b7212 */ /* 0x000fe200078e3cff */
[----:B------:R-:W-:Y:S01]  /*2e20*/  IMAD R0, R12, R0, R33 ;  /* 0x000000000c007224 */ /* 0x000fe200078e0221 */
[----:B------:R-:W-:Y:S01]  /*2e30*/  @P2 IADD3 R15, PT, PT, R15, 0x1, RZ ;  /* 0x000000010f0f2810 */ /* 0x000fe20007ffe0ff */
[----:B------:R-:W-:Y:S01]  /*2e40*/  @!P3 IMAD.IADD R26, R26, 0x1, -R13 ;  /* 0x000000011a1ab824 */ /* 0x000fe200078e0a0d */
[----:B------:R-:W-:Y:S01]  /*2e50*/  ISETP.GE.AND P2, PT, R11, RZ, PT ;  /* 0x000000ff0b00720c */ /* 0x000fe20003f46270 */
[----:B------:R-:W-:Y:S01]  /*2e60*/  @!P3 VIADD R17, R17, 0x1 ;  /* 0x000000011111b836 */ /* 0x000fe20000000000 */
[----:B------:R-:W-:Y:S01]  /*2e70*/  LOP3.LUT R11, R37, R6, RZ, 0x3c, !PT ;  /* 0x00000006250b7212 */ /* 0x000fe200078e3cff */
[----:B------:R-:W-:Y:S01]  /*2e80*/  @!P1 IMAD.IADD R16, R16, 0x1, -R21 ;  /* 0x0000000110109824 */ /* 0x000fe200078e0a15 */
[----:B------:R-:W-:Y:S01]  /*2e90*/  ISETP.GE.U32.AND P6, PT, R26, R13, PT ;  /* 0x0000000d1a00720c */ /* 0x000fe20003fc6070 */
[----:B------:R-:W-:Y:S01]  /*2ea0*/  @!P1 VIADD R29, R29, 0x1 ;  /* 0x000000011d1d9836 */ /* 0x000fe20000000000 */
[----:B------:R-:W-:-:S02]  /*2eb0*/  @!P0 IADD3 R15, PT, PT, -R15, RZ, RZ ;  /* 0x000000ff0f0f8210 */ /* 0x000fc40007ffe1ff */
[----:B------:R-:W-:Y:S02]  /*2ec0*/  @!P4 LOP3.LUT R15, RZ, R18, RZ, 0x33, !PT ;  /* 0x00000012ff0fc212 */ /* 0x000fe400078e33ff */
        /* <DEDUP_REMOVED lines=26> */
[----:B------:R-:W-:Y:S02]  /*3070*/  IMAD R3, R10, UR9, RZ ;  /* 0x000000090a037c24 */ /* 0x000fe4000f8e02ff */
[----:B------:R-:W-:Y:S01]  /*3080*/  IMAD R2, R6, R2, R37 ;  /* 0x0000000206027224 */ /* 0x000fe200078e0225 */
        /* <DEDUP_REMOVED lines=13> */
.L_x_327:
[----:B------:R-:W0:Y:S01]  /*3160*/  LDC.64 R2, c[0x0][0x420] ;  /* 0x00010800ff027b82 */ /* 0x000e220000000a00 */
[----:B------:R-:W-:-:S05]  /*3170*/  IADD3 R0, PT, PT, R28, UR6, RZ ;  /* 0x000000061c007c10 */ /* 0x000fca000fffe0ff */
[----:B0-----:R-:W-:-:S05]  /*3180*/  IMAD.WIDE.U32 R2, R0, 0x4, R2 ;  /* 0x0000000400027825 */ /* 0x001fca00078e0002 */
[----:B------:R1:W-:Y:S02]  /*3190*/  STG.E desc[UR12][R2.64], R22 ;  /* 0x0000001602007986 */ /* 0x0003e4000c10190c */
.L_x_326:
[----:B------:R-:W-:Y:S05]  /*31a0*/  BSYNC.RECONVERGENT B1 ;  /* 0x0000000000017941 */ /* 0x000fea0003800200 */
.L_x_325:
[----:B------:R-:W2:Y:S01]  /*31b0*/  LDCU UR14, c[0x0][0x534] ;  /* 0x0000a680ff0e77ac */ /* 0x000ea20008000800 */
[C---:B------:R-:W-:Y:S01]  /*31c0*/  LOP3.LUT R6, R19.reuse, 0x7, RZ, 0xc0, !PT ;  /* 0x0000000713067812 */ /* 0x040fe200078ec0ff */
[C---:B------:R-:W-:Y:S01]  /*31d0*/  IMAD.SHL.U32 R15, R19.reuse, 0x4, RZ ;  /* 0x00000004130f7824 */ /* 0x040fe200078e00ff */
[----:B01----:R-:W-:Y:S01]  /*31e0*/  CS2R R2, SRZ ;  /* 0x0000000000027805 */ /* 0x003fe2000001ff00 */
[----:B------:R-:W0:Y:S01]  /*31f0*/  LDCU UR9, c[0x0][0x44c] ;  /* 0x00008980ff0977ac */ /* 0x000e220008000800 */
[----:B------:R-:W-:Y:S01]  /*3200*/  LOP3.LUT R0, R6, 0x8, RZ, 0xfc, !PT ;  /* 0x0000000806007812 */ /* 0x000fe200078efcff */
[----:B------:R-:W-:Y:S01]  /*3210*/  IMAD R30, R28, 0x18, R6 ;  /* 0x000000181c1e7824 */ /* 0x000fe200078e0206 */
[----:B------:R-:W-:Y:S01]  /*3220*/  CS2R R4, SRZ ;  /* 0x0000000000047805 */ /* 0x000fe2000001ff00 */
[----:B------:R-:W-:Y:S01]  /*3230*/  IMAD.MOV.U32 R13, RZ, RZ, RZ ;  /* 0x000000ffff0d7224 */ /* 0x000fe200078e00ff */
[----:B--2---:R-:W-:Y:S01]  /*3240*/  ISETP.GE.AND P1, PT, R6, UR14, PT ;  /* 0x0000000e06007c0c */ /* 0x004fe2000bf26270 */
[----:B------:R-:W-:Y:S01]  /*3250*/  UISETP.GE.AND UP0, UPT, UR14, 0x1, UPT ;  /* 0x000000010e00788c */ /* 0x000fe2000bf06270 */
[----:B------:R-:W-:Y:S01]  /*3260*/  ISETP.GE.AND P0, PT, R0, UR14, PT ;  /* 0x0000000e00007c0c */ /* 0x000fe2000bf06270 */
[----:B------:R-:W-:Y:S01]  /*3270*/  IMAD.MOV.U32 R0, RZ, RZ, RZ ;  /* 0x000000ffff007224 */ /* 0x000fe200078e00ff */
[C---:B------:R-:W-:Y:S01]  /*3280*/  ISETP.GT.U32.OR P1, PT, R19.reuse, 0x7f, P1 ;  /* 0x0000007f1300780c */ /* 0x040fe20000f24470 */
[----:B0-----:R-:W-:Y:S01]  /*3290*/  UIMAD UR4, UR6, UR9, URZ ;  /* 0x00000009060472a4 */ /* 0x001fe2000f8e02ff */
[----:B------:R-:W-:-:S05]  /*32a0*/  ISETP.GT.U32.OR P0, PT, R19, 0x7f, P0 ;  /* 0x0000007f1300780c */ /* 0x000fca0000704470 */
[----:B------:R-:W-:-:S06]  /*32b0*/  IMAD.U32 R12, RZ, RZ, UR4 ;  /* 0x00000004ff0c7e24 */ /* 0x000fcc000f8e00ff */
[----:B------:R-:W-:Y:S01]  /*32c0*/  @!P1 FADD.FTZ R10, -R22, R24 ;  /* 0x00000018160a9221 */ /* 0x000fe20000010100 */
[----:B------:R-:W-:Y:S02]  /*32d0*/  @!P1 IMAD R7, R6, 0x44, R25 ;  /* 0x0000004406079824 */ /* 0x000fe400078e0219 */
[----:B------:R-:W-:Y:S01]  /*32e0*/  @!P0 FADD.FTZ R22, -R22, R23 ;  /* 0x0000001716168221 */ /* 0x000fe20000010100 */
[----:B------:R-:W-:Y:S02]  /*32f0*/  @!P0 IMAD R25, R6, 0x44, R25 ;  /* 0x0000004406198824 */ /* 0x000fe400078e0219 */
[----:B------:R-:W-:Y:S01]  /*3300*/  @!P1 FMUL.FTZ R10, R10, 1.4426950216293334961 ;  /* 0x3fb8aa3b0a0a9820 */ /* 0x000fe20000410000 */
[----:B------:R-:W-:-:S05]  /*3310*/  @!P0 FMUL.FTZ R8, R22, 1.4426950216293334961 ;  /* 0x3fb8aa3b16088820 */ /* 0x000fca0000410000 */
[----:B------:R-:W0:Y:S08]  /*3320*/  @!P1 MUFU.EX2 R10, R10 ;  /* 0x0000000a000a9308 */ /* 0x000e300000000800 */
[----:B------:R-:W1:Y:S01]  /*3330*/  @!P0 MUFU.EX2 R8, R8 ;  /* 0x0000000800088308 */ /* 0x000e620000000800 */
[----:B0-----:R0:W-:Y:S04]  /*3340*/  @!P1 STS [R7], R10 ;  /* 0x0000000a07009388 */ /* 0x0011e80000000800 */
[----:B-1----:R1:W-:Y:S01]  /*3350*/  @!P0 STS [R25+0x220], R8 ;  /* 0x0002200819008388 */ /* 0x0023e20000000800 */
[----:B------:R-:W-:Y:S01]  /*3360*/  BAR.SYNC.DEFER_BLOCKING 0x0 ;  /* 0x0000000000007b1d */ /* 0x000fe20000010000 */
[----:B------:R-:W-:-:S04]  /*3370*/  LEA R30, P0, R30, UR4, 0x2 ;  /* 0x000000041e1e7c11 */ /* 0x000fc8000f8010ff */
[----:B------:R-:W-:Y:S02]  /*3380*/  LEA.HI.X.SX32 R17, R12, RZ, 0x1, P0 ;  /* 0x000000ff0c117211 */ /* 0x000fe400000f0eff */
[----:B0-----:R-:W-:Y:S02]  /*3390*/  CS2R R6, SRZ ;  /* 0x0000000000067805 */ /* 0x001fe4000001ff00 */
[----:B------:R-:W-:Y:S02]  /*33a0*/  CS2R R10, SRZ ;  /* 0x00000000000a7805 */ /* 0x000fe4000001ff00 */
[----:B-1----:R-:W-:Y:S01]  /*33b0*/  CS2R R8, SRZ ;  /* 0x0000000000087805 */ /* 0x002fe2000001ff00 */
[----:B------:R-:W-:Y:S06]  /*33c0*/  BRA.U !UP0, `(.L_x_333) ;  /* 0x0000000908447547 */ /* 0x000fec000b800000 */
[----:B------:R-:W0:Y:S01]  /*33d0*/  LDCU.64 UR4, c[0x0][0x3f8] ;  /* 0x00007f00ff0477ac */ /* 0x000e220008000a00 */
[----:B------:R-:W-:Y:S01]  /*33e0*/  SHF.L.U64.HI R17, R30, 0x2, R17 ;  /* 0x000000021e117819 */ /* 0x000fe20000010211 */
[----:B------:R-:W-:Y:S01]  /*33f0*/  IMAD.MOV.U32 R29, RZ, RZ, RZ ;  /* 0x000000ffff1d7224 */ /* 0x000fe200078e00ff */
[----:B------:R-:W-:Y:S01]  /*3400*/  CS2R R26, SRZ ;  /* 0x00000000001a7805 */ /* 0x000fe2000001ff00 */
[----:B------:R-:W-:Y:S01]  /*3410*/  UISETP.GE.U32.AND UP1, UPT, UR14, 0x4, UPT ;  /* 0x000000040e00788c */ /* 0x000fe2000bf26070 */
[----:B------:R-:W-:Y:S01]  /*3420*/  IMAD.MOV.U32 R0, RZ, RZ, RZ ;  /* 0x000000ffff007224 */ /* 0x000fe200078e00ff */
[----:B------:R-:W-:Y:S02]  /*3430*/  CS2R R24, SRZ ;  /* 0x0000000000187805 */ /* 0x000fe4000001ff00 */
[----:B------:R-:W-:Y:S02]  /*3440*/  CS2R R22, SRZ ;  /* 0x0000000000167805 */ /* 0x000fe4000001ff00 */
[----:B------:R-:W-:-:S02]  /*3450*/  CS2R R20, SRZ ;  /* 0x0000000000147805 */ /* 0x000fc4000001ff00 */
[----:B------:R-:W-:Y:S01]  /*3460*/  CS2R R18, SRZ ;  /* 0x0000000000127805 */ /* 0x000fe2000001ff00 */
[----:B------:R-:W-:Y:S02]  /*3470*/  UIADD3 UR8, UPT, UPT, UR7, -UR6, URZ ;  /* 0x8000000607087290 */ /* 0x000fe4000fffe0ff */
[----:B------:R-:W-:Y:S01]  /*3480*/  UIMAD UR9, UR7, UR9, URZ ;  /* 0x00000009070972a4 */ /* 0x000fe2000f8e02ff */
[----:B0-----:R-:W-:Y:S01]  /*3490*/  LEA R30, P0, R30, UR4, 0x2 ;  /* 0x000000041e1e7c11 */ /* 0x001fe2000f8010ff */
[----:B------:R-:W-:-:S03]  /*34a0*/  ULOP3.LUT UR4, UR14, 0x3, URZ, 0xc0, !UPT ;  /* 0x000000030e047892 */ /* 0x000fc6000f8ec0ff */
[----:B------:R-:W-:Y:S02]  /*34b0*/  IADD3.X R31, PT, PT, R17, UR5, RZ, P0, !PT ;  /* 0x00000005111f7c10 */ /* 0x000fe400087fe4ff */
[----:B------:R-:W-:Y:S01]  /*34c0*/  CS2R R16, SRZ ;  /* 0x0000000000107805 */ /* 0x000fe2000001ff00 */
[----:B------:R-:W-:Y:S01]  /*34d0*/  UISETP.NE.AND UP0, UPT, UR4, URZ, UPT ;  /* 0x000000ff0400728c */ /* 0x000fe2000bf05270 */
[----:B------:R-:W-:Y:S10]  /*34e0*/  BRA.U !UP1, `(.L_x_334) ;  /* 0x0000000509787547 */ /* 0x000ff4000b800000 */
[----:B------:R-:W0:Y:S01]  /*34f0*/  S2UR UR5, SR_CgaCtaId ;  /* 0x00000000000579c3 */ /* 0x000e220000008800 */
[----:B------:R-:W-:Y:S01]  /*3500*/  UMOV UR11, 0x400 ;  /* 0x00000400000b7882 */ /* 0x000fe20000000000 */
[----:B------:R-:W-:Y:S01]  /*3510*/  ULOP3.LUT UR14, UR14, 0x7ffffffc, URZ, 0xc0, !UPT ;  /* 0x7ffffffc0e0e7892 */ /* 0x000fe2000f8ec0ff */
        /* <DEDUP_REMOVED lines=8> */
[----:B------:R-:W-:Y:S01]  /*35a0*/  UIMAD.WIDE UR16, UR9, 0xc, URZ ;  /* 0x0000000c091078a5 */ /* 0x000fe2000f8e02ff */
[----:B------:R-:W-:Y:S01]  /*35b0*/  IMAD.U32 R29, RZ, RZ, UR14 ;  /* 0x0000000eff1d7e24 */ /* 0x000fe2000f8e00ff */
[----:B0-----:R-:W-:Y:S02]  /*35c0*/  ULEA UR5, UR5, UR11, 0x18 ;  /* 0x0000000b05057291 */ /* 0x001fe4000f8ec0ff */
[----:B------:R-:W-:-:S04]  /*35d0*/  UIADD3 UR11, UPT, UPT, -UR14, URZ, URZ ;  /* 0x000000ff0e0b7290 */ /* 0x000fc8000fffe1ff */
[----:B------:R-:W-:-:S05]  /*35e0*/  LEA R14, R28, UR5, 0x2 ;  /* 0x000000051c0e7c11 */ /* 0x000fca000f8e10ff */
[----:B------:R-:W-:-:S07]  /*35f0*/  VIADD R14, R14, 0x88 ;  /* 0x000000880e0e7836 */ /* 0x000fce0000000000 */
.L_x_335:
[----:B------:R-:W2:Y:S01]  /*3600*/  @!P1 LDG.E.128 R16, desc[UR12][R30.64] ;  /* 0x0000000c1e109981 */ /* 0x000ea2000c1e1d00 */
[----:B------:R-:W-:Y:S01]  /*3610*/  MOV R35, UR9 ;  /* 0x0000000900237c02 */ /* 0x000fe20008000f00 */
[----:B------:R-:W-:Y:S01]  /*3620*/  UIADD3 UR11, UPT, UPT, UR11, 0x4, URZ ;  /* 0x000000040b0b7890 */ /* 0x000fe2000fffe0ff */
[----:B------:R-:W-:Y:S01]  /*3630*/  MOV R37, UR9 ;  /* 0x0000000900257c02 */ /* 0x000fe20008000f00 */
[----:B------:R-:W2:Y:S02]  /*3640*/  LDS R12, [R14+-0x88] ;  /* 0xffff78000e0c7984 */ /* 0x000ea40000000800 */
[--C-:B------:R-:W-:Y:S01]  /*3650*/  @!P1 IMAD.WIDE R32, R35, 0x4, R30.reuse ;  /* 0x0000000423209825 */ /* 0x100fe200078e021e */
[----:B------:R-:W-:Y:S01]  /*3660*/  UISETP.NE.AND UP1, UPT, UR11, URZ, UPT ;  /* 0x000000ff0b00728c */ /* 0x000fe2000bf25270 */
[----:B------:R-:W3:Y:S02]  /*3670*/  @!P1 LDG.E.128 R20, desc[UR12][R30.64+0x80] ;  /* 0x0000800c1e149981 */ /* 0x000ee4000c1e1d00 */
[----:B------:R-:W-:Y:S02]  /*3680*/  @!P1 IMAD.WIDE R34, R37, 0x8, R30 ;  /* 0x0000000825229825 */ /* 0x000fe400078e021e */
[----:B------:R-:W4:Y:S02]  /*3690*/  @!P1 LDG.E.128 R24, desc[UR12][R30.64+0x100] ;  /* 0x0001000c1e189981 */ /* 0x000f24000c1e1d00 */
        /* <DEDUP_REMOVED lines=16> */
[----:B0-----:R-:W-:Y:S04]  /*37a0*/  @!P1 IADD3 R32, P0, PT, R30, UR16, RZ ;  /* 0x000000101e209c10 */ /* 0x001fe8000ff1e0ff */
[----:B------:R-:W-:Y:S02]  /*37b0*/  @!P1 IADD3.X R33, PT, PT, R31, UR17, RZ, P0, !PT ;  /* 0x000000111f219c10 */ /* 0x000fe400087fe4ff */
[----:B------:R-:W-:Y:S01]  /*37c0*/  LEA R30, P0, R37, R30, 0x4 ;  /* 0x0000001e251e7211 */ /* 0x000fe200078020ff */
        /* <DEDUP_REMOVED lines=14> */
[----:B------:R0:W4:Y:S04]  /*38b0*/  @!P1 LDG.E.128 R24, desc[UR12][R34.64+0x100] ;  /* 0x0001000c22189981 */ /* 0x000128000c1e1d00 */
[----:B------:R-:W2:Y:S01]  /*38c0*/  LDS R12, [R14] ;  /* 0x000000000e0c7984 */ /* 0x000ea20000000800 */
[----:B0-----:R-:W-:Y:S04]  /*38d0*/  MOV R35, UR9 ;  /* 0x0000000900237c02 */ /* 0x001fe80008000f00 */
        /* <DEDUP_REMOVED lines=31> */
.L_x_334:
[----:B------:R-:W-:Y:S05]  /*3ad0*/  BRA.U !UP0, `(.L_x_333) ;  /* 0x0000000108807547 */ /* 0x000fea000b800000 */
[----:B------:R-:W0:Y:S01]  /*3ae0*/  S2UR UR5, SR_CgaCtaId ;  /* 0x00000000000579c3 */ /* 0x000e220000008800 */
[----:B------:R-:W-:Y:S01]  /*3af0*/  UMOV UR11, 0x400 ;  /* 0x00000400000b7882 */ /* 0x000fe20000000000 */
[----:B------:R-:W-:Y:S01]  /*3b00*/  IMAD R29, R29, 0x11, R28 ;  /* 0x000000111d1d7824 */ /* 0x000fe200078e021c */
[----:B------:R-:W-:Y:S01]  /*3b10*/  IADD3 R30, P1, PT, R30, 0x100, RZ ;  /* 0x000001001e1e7810 */ /* 0x000fe20007f3e0ff */
[----:B------:R-:W-:Y:S01]  /*3b20*/  UIMAD.WIDE UR14, UR9, 0x4, URZ ;  /* 0x00000004090e78a5 */ /* 0x000fe2000f8e02ff */
[----:B------:R-:W-:Y:S01]  /*3b30*/  ISETP.GE.AND P0, PT, R28, UR8, PT ;  /* 0x000000081c007c0c */ /* 0x000fe2000bf06270 */
[----:B------:R-:W-:Y:S02]  /*3b40*/  UIADD3 UR4, UPT, UPT, -UR4, URZ, URZ ;  /* 0x000000ff04047290 */ /* 0x000fe4000fffe1ff */
[----:B------:R-:W-:Y:S01]  /*3b50*/  IMAD.X R31, RZ, RZ, R31, P1 ;  /* 0x000000ffff1f7224 */ /* 0x000fe200008e061f */
[----:B0-----:R-:W-:-:S06]  /*3b60*/  ULEA UR5, UR5, UR11, 0x18 ;  /* 0x0000000b05057291 */ /* 0x001fcc000f8ec0ff */
[----:B------:R-:W-:-:S07]  /*3b70*/  LEA R14, R29, UR5, 0x2 ;  /* 0x000000051d0e7c11 */ /* 0x000fce000f8e10ff */
.L_x_336:
[----:B------:R-:W2:Y:S01]  /*3b80*/  @!P0 LDG.E.128 R16, desc[UR12][R30.64+-0x100] ;  /* 0xffff000c1e108981 */ /* 0x000ea2000c1e1d00 */
[----:B------:R-:W-:Y:S03]  /*3b90*/  UIADD3 UR4, UPT, UPT, UR4, 0x1, URZ ;  /* 0x0000000104047890 */ /* 0x000fe6000fffe0ff */
[----:B------:R-:W3:Y:S01]  /*3ba0*/  @!P0 LDG.E.128 R20, desc[UR12][R30.64+-0x80] ;  /* 0xffff800c1e148981 */ /* 0x000ee2000c1e1d00 */
[----:B------:R-:W-:Y:S03]  /*3bb0*/  UISETP.NE.AND UP0, UPT, UR4, URZ, UPT ;  /* 0x000000ff0400728c */ /* 0x000fe6000bf05270 */
[----:B------:R0:W4:Y:S04]  /*3bc0*/  @!P0 LDG.E.128 R24, desc[UR12][R30.64] ;  /* 0x0000000c1e188981 */ /* 0x000128000c1e1d00 */
[----:B------:R1:W2:Y:S01]  /*3bd0*/  LDS R12, [R14] ;  /* 0x000000000e0c7984 */ /* 0x0002a20000000800 */
[----:B0-----:R-:W-:Y:S02]  /*3be0*/  IADD3 R30, P1, PT, R30, UR14, RZ ;  /* 0x0000000e1e1e7c10 */ /* 0x001fe4000ff3e0ff */
[----:B-1----:R-:W-:Y:S02]  /*3bf0*/  IADD3 R14, PT, PT, R14, 0x44, RZ ;  /* 0x000000440e0e7810 */ /* 0x002fe40007ffe0ff */
[----:B------:R-:W-:Y:S01]  /*3c00*/  IADD3.X R31, PT, PT, R31, UR15, RZ, P1, !PT ;  /* 0x0000000f1f1f7c10 */ /* 0x000fe20008ffe4ff */
        /* <DEDUP_REMOVED lines=13> */
.L_x_333:
        /* <DEDUP_REMOVED lines=19> */
[----:B--2---:R-:W-:Y:S01]  /*3e10*/  VIADD R22, R22, 0xffffffe ;  /* 0x0ffffffe16167836 */ /* 0x004fe20000000000 */
[----:B0-----:R-:W-:-:S03]  /*3e20*/  IABS R16, R17 ;  /* 0x0000001100107213 */ /* 0x001fc60000000000 */
        /* <DEDUP_REMOVED lines=12> */
[----:B------:R-:W-:Y:S02]  /*3ef0*/  @!P1 IMAD.IADD R21, R21, 0x1, -R18 ;  /* 0x0000000115159824 */ /* 0x000fe400078e0a12 */
[----:B------:R-:W-:Y:S01]  /*3f00*/  @!P1 VIADD R19, R19, 0x1 ;  /* 0x0000000113139836 */ /* 0x000fe20000000000 */
[----:B------:R-:W-:Y:S01]  /*3f10*/  ISETP.NE.AND P1, PT, RZ, UR10, PT ;  /* 0x0000000aff007c0c */ /* 0x000fe2000bf25270 */
[----:B0-----:R-:W-:Y:S01]  /*3f20*/  VIADD R22, R12, 0xffffffe ;  /* 0x0ffffffe0c167836 */ /* 0x001fe20000000000 */
[----:B------:R-:W-:-:S03]  /*3f30*/  ISETP.GE.U32.AND P2, PT, R21, R18, PT ;  /* 0x000000121500720c */ /* 0x000fc60003f46070 */
[----:B------:R-:W0:Y:S10]  /*3f40*/  F2I.FTZ.U32.TRUNC.NTZ R23, R22 ;  /* 0x0000001600177305 */ /* 0x000e34000021f000 */
[----:B------:R-:W-:-:S05]  /*3f50*/  @P2 IADD3 R19, PT, PT, R19, 0x1, RZ ;  /* 0x0000000113132810 */ /* 0x000fca0007ffe0ff */
[----:B------:R-:W-:Y:S01]  /*3f60*/  @!P0 IMAD.MOV R19, RZ, RZ, -R19 ;  /* 0x000000ffff138224 */ /* 0x000fe200078e0a13 */
[----:B------:R-:W-:Y:S01]  /*3f70*/  @!P1 LOP3.LUT R19, RZ, UR10, RZ, 0x33, !PT ;  /* 0x0000000aff139c12 */ /* 0x000fe2000f8e33ff */
[----:B0-----:R-:W-:Y:S02]  /*3f80*/  IMAD.MOV R21, RZ, RZ, -R23 ;  /* 0x000000ffff157224 */ /* 0x001fe400078e0a17 */
[----:B------:R-:W-:Y:S02]  /*3f90*/  IMAD.MOV.U32 R22, RZ, RZ, RZ ;  /* 0x000000ffff167224 */ /* 0x000fe400078e00ff */
[----:B------:R-:W-:Y:S02]  /*3fa0*/  IMAD R18, R19, UR10, RZ ;  /* 0x0000000a13127c24 */ /* 0x000fe4000f8e02ff */
[----:B------:R-:W-:-:S03]  /*3fb0*/  IMAD R14, R21, R16, RZ ;  /* 0x00000010150e7224 */ /* 0x000fc600078e02ff */
[----:B------:R-:W-:Y:S01]  /*3fc0*/  IADD3 R20, PT, PT, R28, -R18, RZ ;  /* 0x800000121c147210 */ /* 0x000fe20007ffe0ff */
[----:B------:R-:W-:-:S03]  /*3fd0*/  IMAD.HI.U32 R14, R23, R14, R22 ;  /* 0x0000000e170e7227 */ /* 0x000fc600078e0016 */
        /* <DEDUP_REMOVED lines=8> */
[----:B-1----:R-:W-:-:S04]  /*4060*/  IMAD R12, R12, UR4, RZ ;  /* 0x000000040c0c7c24 */ /* 0x002fc8000f8e02ff */
[----:B------:R-:W-:-:S08]  /*4070*/  IMAD R12, R19, UR5, R12 ;  /* 0x00000005130c7c24 */ /* 0x000fd0000f8e020c */
[-C--:B------:R-:W-:Y:S01]  /*4080*/  @!P0 IADD3 R21, PT, PT, R21, -R16.reuse, RZ ;  /* 0x8000001015158210 */ /* 0x080fe20007ffe0ff */
        /* <DEDUP_REMOVED lines=28> */
        .weak           $__internal_10_$__cuda_sm20_div_s64
        .type           $__internal_10_$__cuda_sm20_div_s64,@function
        .size           $__internal_10_$__cuda_sm20_div_s64,(.L_x_11620 - $__internal_10_$__cuda_sm20_div_s64)
$__internal_10_$__cuda_sm20_div_s64:
        /* <DEDUP_REMOVED lines=82> */
[----:B------:R-:W-:Y:S06]  /*4770*/  RET.REL.NODEC R16 `(_ZN5flash32flash_fwd_splitkv_combine_kernelI23Flash_fwd_kernel_traitsILi96ELi64ELi128ELi4ELb0ELb0EN7cutlass6half_tE19Flash_kernel_traitsILi96ELi64ELi128ELi4ES3_EELi16ELi4ELb1EEEvNS_16Flash_fwd_paramsE) ;  /* 0xffffffb810207950 */ /* 0x000fec0003c3ffff */
.L_x_337:
        /* <DEDUP_REMOVED lines=16> */
.L_x_11620:


//--------------------- .text._ZN5flash32flash_fwd_splitkv_combine_kernelI23Flash_fwd_kernel_traitsILi96ELi64ELi128ELi4ELb0ELb0EN7cutlass6half_tE19Flash_kernel_traitsILi96ELi64ELi128ELi4ES3_EELi16ELi3ELb1EEEvNS_16Flash_fwd_paramsE --------------------------
	.section	.text._ZN5flash32flash_fwd_splitkv_combine_kernelI23Flash_fwd_kernel_traitsILi96ELi64ELi128ELi4ELb0ELb0EN7cutlass6half_tE19Flash_kernel_traitsILi96ELi64ELi128ELi4ES3_EELi16ELi3ELb1EEEvNS_16Flash_fwd_paramsE,"ax",@progbits
	.align	128
        .global         _ZN5flash32flash_fwd_splitkv_combine_kernelI23Flash_fwd_kernel_traitsILi96ELi64ELi128ELi4ELb0ELb0EN7cutlass6half_tE19Flash_kernel_traitsILi96ELi64ELi128ELi4ES3_EELi16ELi3ELb1EEEvNS_16Flash_fwd_paramsE
        .type           _ZN5flash32flash_fwd_splitkv_combine_kernelI23Flash_fwd_kernel_traitsILi96ELi64ELi128ELi4ELb0ELb0EN7cutlass6half_tE19Flash_kernel_traitsILi96ELi64ELi128ELi4ES3_EELi16ELi3ELb1EEEvNS_16Flash_fwd_paramsE,@function
        .size           _ZN5flash32flash_fwd_splitkv_combine_kernelI23Flash_fwd_kernel_traitsILi96ELi64ELi128ELi4ELb0ELb0EN7cutlass6half_tE19Flash_kernel_traitsILi96ELi64ELi128ELi4ES3_EELi16ELi3ELb1EEEvNS_16Flash_fwd_paramsE,(.L_x_11621 - _ZN5flash32flash_fwd_splitkv_combine_kernelI23Flash_fwd_kernel_traitsILi96ELi64ELi128ELi4ELb0ELb0EN7cutlass6half_tE19Flash_kernel_traitsILi96ELi64ELi128ELi4ES3_EELi16ELi3ELb1EEEvNS_16Flash_fwd_paramsE)
        .other          _ZN5flash32flash_fwd_splitkv_combine_kernelI23Flash_fwd_kernel_traitsILi96ELi64ELi128ELi4ELb0ELb0EN7cutlass6half_tE19Flash_kernel_traitsILi96ELi64ELi128ELi4ES3_EELi16ELi3ELb1EEEvNS_16Flash_fwd_paramsE,@"STO_CUDA_ENTRY STV_DEFAULT"
_ZN5flash32flash_fwd_splitkv_combine_kernelI23Flash_fwd_kernel_traitsILi96ELi64ELi128ELi4ELb0ELb0EN7cutlass6half_tE19Flash_kernel_traitsILi96ELi64ELi128ELi4ES3_EELi16ELi3ELb1EEEvNS_16Flash_fwd_paramsE:
.text._ZN5flash32flash_fwd_splitkv_combine_kernelI23Flash_fwd_kernel_traitsILi96ELi64ELi128ELi4ELb0ELb0EN7cutlass6half_tE19Flash_kernel_traitsILi96ELi64ELi128ELi4ES3_EELi16ELi3ELb1EEEvNS_16Flash_fwd_paramsE:
        /* <DEDUP_REMOVED lines=38> */
.L_x_338:
[----:B------:R-:W-:Y:S01]  /*0260*/  IMAD.U32 R29, RZ, RZ, UR7 ;  /* 0x00000007ff1d7e24 */ /* 0x000fe2000f8e00ff */
[----:B------:R-:W-:Y:S01]  /*0270*/  MOV R18, UR14 ;  /* 0x0000000e00127c02 */ /* 0x000fe20008000f00 */
[----:B------:R-:W-:Y:S01]  /*0280*/  IMAD.U32 R17, RZ, RZ, UR15 ;  /* 0x0000000fff117e24 */ /* 0x000fe2000f8e00ff */
[----:B------:R-:W-:Y:S02]  /*0290*/  MOV R15, UR8 ;  /* 0x00000008000f7c02 */ /* 0x000fe40008000f00 */
[----:B------:R-:W-:Y:S02]  /*02a0*/  MOV R16, 0x2c0 ;  /* 0x000002c000107802 */ /* 0x000fe40000000f00 */
[----:B------:R-:W-:Y:S05]  /*02b0*/  CALL.REL.NOINC `($__internal_11_$__cuda_sm20_div_s64) ;  /* 0x0000003c00807944 */ /* 0x000fea0003c00000 */
[----:B------:R-:W-:-:S07]  /*02c0*/  MOV R10, R14 ;  /* 0x0000000e000a7202 */ /* 0x000fce0000000f00 */
.L_x_339:
        /* <DEDUP_REMOVED lines=30> */
.L_x_341:
[----:B------:R-:W-:Y:S01]  /*04b0*/  IMAD.MOV.U32 R29, RZ, RZ, R10 ;  /* 0x000000ffff1d7224 */ /* 0x000fe200078e000a */
[----:B------:R-:W-:Y:S02]  /*04c0*/  MOV R17, R11 ;  /* 0x0000000b00117202 */ /* 0x000fe40000000f00 */
[----:B------:R-:W-:Y:S02]  /*04d0*/  MOV R16, 0x4f0 ;  /* 0x000004f000107802 */ /* 0x000fe40000000f00 */
[----:B------:R-:W-:Y:S05]  /*04e0*/  CALL.REL.NOINC `($__internal_11_$__cuda_sm20_div_s64) ;  /* 0x0000003800f47944 */ /* 0x000fea0003c00000 */
[----:B------:R-:W-:Y:S02]  /*04f0*/  MOV R22, R14 ;  /* 0x0000000e00167202 */ /* 0x000fe40000000f00 */
[----:B------:R-:W-:Y:S02]  /*0500*/  MOV R23, R11 ;  /* 0x0000000b00177202 */ /* 0x000fe40000000f00 */
.L_x_342:
[----:B------:R-:W-:Y:S05]  /*0510*/  BSYNC.RECONVERGENT B0 ;  /* 0x0000000000007941 */ /* 0x000fea0003800200 */
.L_x_340:
        /* <DEDUP_REMOVED lines=55> */
.L_x_344:
[----:B------:R-:W-:Y:S01]  /*0890*/  IMAD.MOV.U32 R29, RZ, RZ, R18 ;  /* 0x000000ffff1d7224 */ /* 0x000fe200078e0012 */
[----:B------:R-:W-:Y:S01]  /*08a0*/  MOV R18, R12 ;  /* 0x0000000c00127202 */ /* 0x000fe20000000f00 */
[----:B------:R-:W-:Y:S01]  /*08b0*/  IMAD.MOV.U32 R17, RZ, RZ, R15 ;  /* 0x000000ffff117224 */ /* 0x000fe200078e000f */
[----:B------:R-:W-:Y:S02]  /*08c0*/  MOV R15, R2 ;  /* 0x00000002000f7202 */ /* 0x000fe40000000f00 */
[----:B------:R-:W-:Y:S02]  /*08d0*/  MOV R16, 0x8f0 ;  /* 0x000008f000107802 */ /* 0x000fe40000000f00 */
[----:B------:R-:W-:Y:S05]  /*08e0*/  CALL.REL.NOINC `($__internal_11_$__cuda_sm20_div_s64) ;  /* 0x0000003400f47944 */ /* 0x000fea0003c00000 */
[----:B------:R-:W-:Y:S02]  /*08f0*/  MOV R15, R11 ;  /* 0x0000000b000f7202 */ /* 0x000fe40000000f00 */
.L_x_345:
[----:B------:R-:W-:Y:S05]  /*0900*/  BSYNC.RECONVERGENT B0 ;  /* 0x0000000000007941 */ /* 0x000fea0003800200 */
.L_x_343:
        /* <DEDUP_REMOVED lines=116> */
.L_x_347:
[----:B------:R-:W-:Y:S01]  /*1050*/  IMAD.MOV.U32 R17, RZ, RZ, R15 ;  /* 0x000000ffff117224 */ /* 0x000fe200078e000f */
[----:B------:R-:W-:Y:S01]  /*1060*/  MOV R18, R9 ;  /* 0x0000000900127202 */ /* 0x000fe20000000f00 */
[----:B------:R-:W-:Y:S01]  /*1070*/  IMAD.MOV.U32 R29, RZ, RZ, R14 ;  /* 0x000000ffff1d7224 */ /* 0x000fe200078e000e */
[----:B------:R-:W-:Y:S02]  /*1080*/  MOV R15, R3 ;  /* 0x00000003000f7202 */ /* 0x000fe40000000f00 */
[----:B------:R-:W-:Y:S02]  /*1090*/  MOV R16, 0x10b0 ;  /* 0x000010b000107802 */ /* 0x000fe40000000f00 */
[----:B------:R-:W-:Y:S05]  /*10a0*/  CALL.REL.NOINC `($__internal_11_$__cuda_sm20_div_s64) ;  /* 0x0000003000047944 */ /* 0x000fea0003c00000 */
[----:B------:R-:W-:Y:S02]  /*10b0*/  MOV R34, R14 ;  /* 0x0000000e00227202 */ /* 0x000fe40000000f00 */
[----:B------:R-:W-:Y:S02]  /*10c0*/  MOV R35, R11 ;  /* 0x0000000b00237202 */ /* 0x000fe40000000f00 */
.L_x_348:
[----:B------:R-:W-:Y:S05]  /*10d0*/  BSYNC.RECONVERGENT B0 ;  /* 0x0000000000007941 */ /* 0x000fea0003800200 */
.L_x_346:
        /* <DEDUP_REMOVED lines=58> */
.L_x_350:
[----:B------:R-:W-:Y:S01]  /*1480*/  IMAD.MOV.U32 R29, RZ, RZ, R22 ;  /* 0x000000ffff1d7224 */ /* 0x000fe200078e0016 */
[----:B------:R-:W-:Y:S01]  /*1490*/  MOV R17, R23 ;  /* 0x0000001700117202 */ /* 0x000fe20000000f00 */
[----:B------:R-:W-:Y:S01]  /*14a0*/  IMAD.MOV.U32 R18, RZ, RZ, R7 ;  /* 0x000000ffff127224 */ /* 0x000fe200078e0007 */
[----:B------:R-:W-:Y:S02]  /*14b0*/  MOV R16, 0x14d0 ;  /* 0x000014d000107802 */ /* 0x000fe40000000f00 */
[----:B------:R-:W-:Y:S05]  /*14c0*/  CALL.REL.NOINC `($__internal_11_$__cuda_sm20_div_s64) ;  /* 0x0000002800fc7944 */ /* 0x000fea0003c00000 */
[----:B------:R-:W-:Y:S02]  /*14d0*/  MOV R20, R14 ;  /* 0x0000000e00147202 */ /* 0x000fe40000000f00 */
[----:B------:R-:W-:Y:S02]  /*14e0*/  MOV R21, R11 ;  /* 0x0000000b00157202 */ /* 0x000fe40000000f00 */
.L_x_351:
[----:B------:R-:W-:Y:S05]  /*14f0*/  BSYNC.RECONVERGENT B0 ;  /* 0x0000000000007941 */ /* 0x000fea0003800200 */
.L_x_349:
[----:B------:R-:W0:Y:S01]  /*1500*/  LDCU UR5, c[0x0][0x434] ;  /* 0x00008680ff0577ac */ /* 0x000e220008000800 */
[----:B------:R-:W1:Y:S01]  /*1510*/  S2R R13, SR_CgaCtaId ;  /* 0x00000000000d7919 */ /* 0x000e620000008800 */
[----:B------:R-:W-:Y:S01]  /*1520*/  BSSY.RECONVERGENT B0, `(.L_x_352) ;  /* 0x000003f000007945 */ /* 0x000fe20003800200 */
[----:B------:R-:W-:Y:S01]  /*1530*/  IMAD.MOV.U32 R23, RZ, RZ, -0x800000 ;  /* 0xff800000ff177424 */ /* 0x000fe200078e00ff */
[----:B------:R-:W2:Y:S01]  /*1540*/  LDCU UR16, c[0x0][0x534] ;  /* 0x0000a680ff1077ac */ /* 0x000ea20008000800 */
[----:B------:R-:W3:Y:S01]  /*1550*/  S2R R19, SR_TID.X ;  /* 0x0000000000137919 */ /* 0x000ee20000002100 */
[----:B------:R-:W4:Y:S01]  /*1560*/  LDCU UR9, c[0x0][0x430] ;  /* 0x00008600ff0977ac */ /* 0x000f220008000800 */
[----:B------:R-:W-:Y:S01]  /*1570*/  USHF.R.S32.HI UR4, URZ, 0x1f, UR10 ;  /* 0x0000001fff047899 */ /* 0x000fe2000801140a */
[----:B------:R-:W1:Y:S01]  /*1580*/  LDCU.64 UR12, c[0x0][0x358] ;  /* 0x00006b00ff0c77ac */ /* 0x000e620008000a00 */
[----:B0-----:R-:W-:Y:S02]  /*1590*/  IMAD.U32 R14, RZ, RZ, UR5 ;  /* 0x00000005ff0e7e24 */ /* 0x001fe4000f8e00ff */
[----:B------:R-:W-:-:S03]  /*15a0*/  ULOP3.LUT UR4, UR4, 0x1, URZ, 0xfc, !UPT ;  /* 0x0000000104047892 */ /* 0x000fc6000f8efcff */
[----:B------:R-:W-:Y:S01]  /*15b0*/  IABS R14, R14 ;  /* 0x0000000e000e7213 */ /* 0x000fe20000000000 */
[----:B----4-:R-:W-:-:S03]  /*15c0*/  UIMAD UR9, UR5, UR9, URZ ;  /* 0x00000009050972a4 */ /* 0x010fc6000f8e02ff */
[----:B------:R-:W0:Y:S01]  /*15d0*/  I2F.RP R11, R14 ;  /* 0x0000000e000b7306 */ /* 0x000e220000209400 */
[C---:B---3--:R-:W-:Y:S02]  /*15e0*/  ISETP.GT.U32.AND P1, PT, R19.reuse, 0x7f, PT ;  /* 0x0000007f1300780c */ /* 0x048fe40003f24070 */
[----:B------:R-:W-:Y:S02]  /*15f0*/  LOP3.LUT R25, R19, 0x7, RZ, 0xc0, !PT ;  /* 0x0000000713197812 */ /* 0x000fe400078ec0ff */
[----:B------:R-:W-:-:S03]  /*1600*/  SHF.R.U32.HI R28, RZ, 0x3, R19 ;  /* 0x00000003ff1c7819 */ /* 0x000fc60000011613 */
[----:B0-----:R-:W0:Y:S02]  /*1610*/  MUFU.RCP R16, R11 ;  /* 0x0000000b00107308 */ /* 0x001e240000001000 */
[----:B0-----:R-:W-:-:S06]  /*1620*/  VIADD R16, R16, 0xffffffe ;  /* 0x0ffffffe10107836 */ /* 0x001fcc0000000000 */
[----:B------:R-:W0:Y:S02]  /*1630*/  F2I.FTZ.U32.TRUNC.NTZ R17, R16 ;  /* 0x0000001000117305 */ /* 0x000e24000021f000 */
[--C-:B0-----:R-:W-:Y:S02]  /*1640*/  IMAD.MOV R5, RZ, RZ, -R17.reuse ;  /* 0x000000ffff057224 */ /* 0x101fe400078e0a11 */
[----:B------:R-:W-:Y:S02]  /*1650*/  IMAD.MOV.U32 R16, RZ, RZ, RZ ;  /* 0x000000ffff107224 */ /* 0x000fe400078e00ff */
[----:B------:R-:W-:Y:S01]  /*1660*/  IMAD R6, R5, R14, RZ ;  /* 0x0000000e05067224 */ /* 0x000fe200078e02ff */
[----:B------:R-:W-:Y:S02]  /*1670*/  IABS R5, R4 ;  /* 0x0000000400057213 */ /* 0x000fe40000000000 */
[----:B------:R-:W-:Y:S01]  /*1680*/  LOP3.LUT R4, R4, UR5, RZ, 0x3c, !PT ;  /* 0x0000000504047c12 */ /* 0x000fe2000f8e3cff */
[----:B------:R-:W-:Y:S01]  /*1690*/  IMAD.HI.U32 R6, R17, R6, R16 ;  /* 0x0000000611067227 */ /* 0x000fe200078e0010 */
[----:B------:R-:W-:-:S02]  /*16a0*/  MOV R16, 0xff800000 ;  /* 0xff80000000107802 */ /* 0x000fc40000000f00 */
[----:B------:R-:W-:-:S03]  /*16b0*/  ISETP.GE.AND P2, PT, R4, RZ, PT ;  /* 0x000000ff0400720c */ /* 0x000fc60003f46270 */
[----:B------:R-:W-:-:S05]  /*16c0*/  IMAD.HI.U32 R6, R6, R5, RZ ;  /* 0x0000000506067227 */ /* 0x000fca00078e00ff */
[----:B------:R-:W-:-:S05]  /*16d0*/  IADD3 R11, PT, PT, -R6, RZ, RZ ;  /* 0x000000ff060b7210 */ /* 0x000fca0007ffe1ff */
[----:B------:R-:W-:Y:S01]  /*16e0*/  IMAD R5, R14, R11, R5 ;  /* 0x0000000b0e057224 */ /* 0x000fe200078e0205 */
[----:B------:R-:W-:-:S04]  /*16f0*/  LOP3.LUT R11, R19, 0xf, RZ, 0xc0, !PT ;  /* 0x0000000f130b7812 */ /* 0x000fc800078ec0ff */
[----:B------:R-:W-:-:S13]  /*1700*/  ISETP.GT.U32.AND P0, PT, R14, R5, PT ;  /* 0x000000050e00720c */ /* 0x000fda0003f04070 */
[----:B------:R-:W-:Y:S02]  /*1710*/  @!P0 IMAD.IADD R5, R5, 0x1, -R14 ;  /* 0x0000000105058824 */ /* 0x000fe400078e0a0e */
[----:B------:R-:W-:Y:S01]  /*1720*/  @!P0 VIADD R6, R6, 0x1 ;  /* 0x0000000106068836 */ /* 0x000fe20000000000 */
[----:B------:R-:W-:Y:S02]  /*1730*/  ISETP.NE.AND P0, PT, RZ, UR5, PT ;  /* 0x00000005ff007c0c */ /* 0x000fe4000bf05270 */
[----:B------:R-:W-:Y:S02]  /*1740*/  ISETP.GE.U32.AND P3, PT, R5, R14, PT ;  /* 0x0000000e0500720c */ /* 0x000fe40003f66070 */
[----:B------:R-:W-:-:S04]  /*1750*/  MOV R14, 0x400 ;  /* 0x00000400000e7802 */ /* 0x000fc80000000f00 */
[----:B-1----:R-:W-:Y:S02]  /*1760*/  LEA R14, R13, R14, 0x18 ;  /* 0x0000000e0d0e7211 */ /* 0x002fe400078ec0ff */
[----:B------:R-:W-:-:S03]  /*1770*/  SHF.R.U32.HI R13, RZ, 0x4, R19 ;  /* 0x00000004ff0d7819 */ /* 0x000fc60000011613 */
[--C-:B------:R-:W-:Y:S02]  /*1780*/  IMAD R5, R25, 0x44, R14.reuse ;  /* 0x0000004419057824 */ /* 0x100fe400078e020e */
[----:B------:R-:W-:Y:S02]  /*1790*/  @P3 VIADD R6, R6, 0x1 ;  /* 0x0000000106063836 */ /* 0x000fe40000000000 */
[C---:B------:R-:W-:Y:S02]  /*17a0*/  @!P1 IMAD R4, R13.reuse, 0x44, R14 ;  /* 0x000000440d049824 */ /* 0x040fe400078e020e */
        /* <DEDUP_REMOVED lines=20> */
[----:B------:R-:W-:-:S05]  /*18f0*/  LEA.HI.X R27, R16, UR5, R4, 0x2, P0 ;  /* 0x00000005101b7c11 */ /* 0x000fca00080f1404 */
[----:B------:R0:W5:Y:S04]  /*1900*/  LDG.E R16, desc[UR12][R26.64] ;  /* 0x0000000c1a107981 */ /* 0x000168000c1e1900 */
.L_x_353:
[----:B------:R-:W-:Y:S05]  /*1910*/  BSYNC.RECONVERGENT B0 ;  /* 0x0000000000007941 */ /* 0x000fea0003800200 */
.L_x_352:
[----:B-----5:R1:W-:Y:S01]  /*1920*/  @!P1 STS [R15], R16 ;  /* 0x000000100f009388 */ /* 0x0203e20000000800 */
[----:B------:R-:W2:Y:S01]  /*1930*/  LDC R11, c[0x0][0x3e0] ;  /* 0x0000f800ff0b7b82 */ /* 0x000ea20000000800 */
[----:B------:R-:W-:Y:S01]  /*1940*/  IABS R13, R5 ;  /* 0x00000005000d7213 */ /* 0x000fe20000000000 */
[----:B------:R-:W-:Y:S06]  /*1950*/  BSSY.RECONVERGENT B1, `(.L_x_354) ;  /* 0x0000176000017945 */ /* 0x000fec0003800200 */
[----:B------:R-:W-:Y:S01]  /*1960*/  BAR.SYNC.DEFER_BLOCKING 0x0 ;  /* 0x0000000000007b1d */ /* 0x000fe20000010000 */
[----:B------:R-:W-:-:S02]  /*1970*/  ISETP.NE.AND P5, PT, R5, RZ, PT ;  /* 0x000000ff0500720c */ /* 0x000fc40003fa5270 */
[----:B--2---:R-:W-:-:S03]  /*1980*/  IABS R4, R11 ;  /* 0x0000000b00047213 */ /* 0x004fc60000000000 */
[----:B-1----:R-:W1:Y:S01]  /*1990*/  I2F.RP R15, R13 ;  /* 0x0000000d000f7306 */ /* 0x002e620000209400 */
[----:B------:R-:W2:Y:S07]  /*19a0*/  @!P1 LDS R23, [R24] ;  /* 0x0000000018179984 */ /* 0x000eae0000000800 */
[----:B------:R-:W3:Y:S08]  /*19b0*/  I2F.RP R18, R4 ;  /* 0x0000000400127306 */ /* 0x000ef00000209400 */
[----:B-1----:R-:W1:Y:S08]  /*19c0*/  MUFU.RCP R32, R15 ;  /* 0x0000000f00207308 */ /* 0x002e700000001000 */
[----:B---3--:R-:W3:Y:S01]  /*19d0*/  MUFU.RCP R30, R18 ;  /* 0x00000012001e7308 */ /* 0x008ee20000001000 */
[----:B-1----:R-:W-:-:S07]  /*19e0*/  VIADD R32, R32, 0xffffffe ;  /* 0x0ffffffe20207836 */ /* 0x002fce0000000000 */
[----:B------:R-:W0:Y:S01]  /*19f0*/  F2I.FTZ.U32.TRUNC.NTZ R33, R32 ;  /* 0x0000002000217305 */ /* 0x000e22000021f000 */
[----:B---3--:R-:W-:Y:S01]  /*1a00*/  VIADD R30, R30, 0xffffffe ;  /* 0x0ffffffe1e1e7836 */ /* 0x008fe20000000000 */
[----:B--2---:R-:W1:Y:S06]  /*1a10*/  SHFL.BFLY PT, R22, R23, 0x4, 0x1f ;  /* 0x0c801f0017167f89 */ /* 0x004e6c00000e0000 */
[----:B------:R2:W3:Y:S01]  /*1a20*/  F2I.FTZ.U32.TRUNC.NTZ R31, R30 ;  /* 0x0000001e001f7305 */ /* 0x0004e2000021f000 */
[----:B0-----:R-:W-:Y:S02]  /*1a30*/  IMAD.MOV R26, RZ, RZ, -R33 ;  /* 0x000000ffff1a7224 */ /* 0x001fe400078e0a21 */
[----:B------:R-:W-:-:S02]  /*1a40*/  IMAD.MOV.U32 R32, RZ, RZ, RZ ;  /* 0x000000ffff207224 */ /* 0x000fc400078e00ff */
[----:B------:R-:W-:Y:S02]  /*1a50*/  IMAD R26, R26, R13, RZ ;  /* 0x0000000d1a1a7224 */ /* 0x000fe400078e02ff */
[----:B--2---:R-:W-:Y:S02]  /*1a60*/  HFMA2 R30, -RZ, RZ, 0, 0 ;  /* 0x00000000ff1e7431 */ /* 0x004fe400000001ff */
[----:B------:R-:W-:Y:S01]  /*1a70*/  IMAD.HI.U32 R26, R33, R26, R32 ;  /* 0x0000001a211a7227 */ /* 0x000fe200078e0020 */
[----:B-1----:R-:W-:-:S05]  /*1a80*/  FMNMX.FTZ R22, R22, R23, !PT ;  /* 0x0000001716167209 */ /* 0x002fca0007810000 */
[----:B------:R-:W0:Y:S02]  /*1a90*/  SHFL.BFLY PT, R17, R22, 0x2, 0x1f ;  /* 0x0c401f0016117f89 */ /* 0x000e2400000e0000 */
[----:B0-----:R-:W-:Y:S01]  /*1aa0*/  FMNMX.FTZ R17, R22, R17, !PT ;  /* 0x0000001116117209 */ /* 0x001fe20007810000 */
[----:B------:R-:W-:Y:S01]  /*1ab0*/  IMAD.IADD R22, R0, 0x1, R13 ;  /* 0x0000000100167824 */ /* 0x000fe200078e020d */
[----:B------:R-:W-:-:S03]  /*1ac0*/  IABS R0, R5 ;  /* 0x0000000500007213 */ /* 0x000fc60000000000 */
[----:B------:R-:W0:Y:S02]  /*1ad0*/  SHFL.BFLY PT, R14, R17, 0x1, 0x1f ;  /* 0x0c201f00110e7f89 */ /* 0x000e2400000e0000 */
[----:B------:R-:W-:Y:S01]  /*1ae0*/  IMAD.MOV R0, RZ, RZ, -R0 ;  /* 0x000000ffff007224 */ /* 0x000fe200078e0a00 */
[----:B0-----:R-:W-:Y:S01]  /*1af0*/  FMNMX.FTZ R14, R17, R14, !PT ;  /* 0x0000000e110e7209 */ /* 0x001fe20007810000 */
[----:B---3--:R-:W-:-:S03]  /*1b00*/  IMAD.MOV R17, RZ, RZ, -R31 ;  /* 0x000000ffff117224 */ /* 0x008fc600078e0a1f */
[C---:B------:R-:W-:Y:S01]  /*1b10*/  FSETP.NEU.FTZ.AND P0, PT, R14.reuse, -INF , PT ;  /* 0xff8000000e00780b */ /* 0x040fe20003f1d000 */
[----:B------:R-:W-:Y:S01]  /*1b20*/  IMAD R18, R17, R4, RZ ;  /* 0x0000000411127224 */ /* 0x000fe200078e02ff */
[----:B------:R-:W-:Y:S02]  /*1b30*/  IABS R17, R22 ;  /* 0x0000001600117213 */ /* 0x000fe40000000000 */
[----:B------:R-:W-:Y:S01]  /*1b40*/  FSEL R14, R14, RZ, P0 ;  /* 0x000000ff0e0e7208 */ /* 0x000fe20000000000 */
[----:B------:R-:W-:-:S04]  /*1b50*/  IMAD.HI.U32 R18, R31, R18, R30 ;  /* 0x000000121f127227 */ /* 0x000fc800078e001e */
[----:B------:R-:W-:Y:S01]  /*1b60*/  FADD.FTZ R27, -R14, R23 ;  /* 0x000000170e1b7221 */ /* 0x000fe20000010100 */
[----:B------:R-:W-:-:S04]  /*1b70*/  IMAD.HI.U32 R26, R26, R17, RZ ;  /* 0x000000111a1a7227 */ /* 0x000fc800078e00ff */
[----:B------:R-:W-:Y:S01]  /*1b80*/  FMUL.FTZ R27, R27, 1.4426950216293334961 ;  /* 0x3fb8aa3b1b1b7820 */ /* 0x000fe20000410000 */
[----:B------:R-:W-:Y:S02]  /*1b90*/  IMAD R0, R26, R0, R17 ;  /* 0x000000001a007224 */ /* 0x000fe400078e0211 */
[----:B------:R-:W-:-:S03]  /*1ba0*/  IMAD.HI.U32 R18, R18, R17, RZ ;  /* 0x0000001112127227 */ /* 0x000fc600078e00ff */
        /* <DEDUP_REMOVED lines=9> */
[----:B------:R-:W-:Y:S01]  /*1c40*/  ISETP.GE.AND P2, PT, R22, RZ, PT ;  /* 0x000000ff1600720c */ /* 0x000fe20003f46270 */
[----:B------:R-:W-:Y:S01]  /*1c50*/  IMAD.MOV.U32 R22, RZ, RZ, 0x7f800000 ;  /* 0x7f800000ff167424 */ /* 0x000fe200078e00ff */
[----:B------:R-:W-:Y:S01]  /*1c60*/  SHF.R.S32.HI R0, RZ, 0x1f, R5 ;  /* 0x0000001fff007819 */ /* 0x000fe20000011405 */
[----:B------:R-:W-:Y:S02]  /*1c70*/  IMAD R5, R5, UR9, RZ ;  /* 0x0000000905057c24 */ /* 0x000fe4000f8e02ff */
[----:B------:R-:W-:-:S06]  /*1c80*/  @P1 VIADD R26, R26, 0x1 ;  /* 0x000000011a1a1836 */ /* 0x000fcc0000000000 */
[----:B------:R-:W-:Y:S01]  /*1c90*/  @!P3 IMAD.MOV R26, RZ, RZ, -R26 ;  /* 0x000000ffff1ab224 */ /* 0x000fe200078e0a1a */
[----:B------:R-:W-:Y:S01]  /*1ca0*/  @!P5 LOP3.LUT R26, RZ, R13, RZ, 0x33, !PT ;  /* 0x0000000dff1ad212 */ /* 0x000fe200078e33ff */
[----:B0-----:R-:W-:Y:S01]  /*1cb0*/  FADD.FTZ R16, R27, R16 ;  /* 0x000000101b107221 */ /* 0x001fe20000010000 */
[----:B------:R-:W-:-:S04]  /*1cc0*/  ISETP.NE.AND P3, PT, R6, RZ, PT ;  /* 0x000000ff0600720c */ /* 0x000fc80003f65270 */
[----:B------:R-:W0:Y:S02]  /*1cd0*/  SHFL.BFLY PT, R15, R16, 0x2, 0x1f ;  /* 0x0c401f00100f7f89 */ /* 0x000e2400000e0000 */
[----:B0-----:R-:W-:Y:S01]  /*1ce0*/  FADD.FTZ R27, R16, R15 ;  /* 0x0000000f101b7221 */ /* 0x001fe20000010000 */
[----:B------:R-:W-:-:S04]  /*1cf0*/  IMAD.MOV R15, RZ, RZ, -R18 ;  /* 0x000000ffff0f7224 */ /* 0x000fc800078e0a12 */
[----:B------:R-:W0:Y:S01]  /*1d00*/  SHFL.BFLY PT, R16, R27, 0x1, 0x1f ;  /* 0x0c201f001b107f89 */ /* 0x000e2200000e0000 */
[----:B------:R-:W-:Y:S01]  /*1d10*/  IMAD R15, R4, R15, R17 ;  /* 0x0000000f040f7224 */ /* 0x000fe200078e0211 */
[----:B------:R-:W-:-:S04]  /*1d20*/  SHF.R.S32.HI R17, RZ, 0x1f, R26 ;  /* 0x0000001fff117819 */ /* 0x000fc8000001141a */
[----:B------:R-:W-:-:S13]  /*1d30*/  ISETP.GT.U32.AND P0, PT, R4, R15, PT ;  /* 0x0000000f0400720c */ /* 0x000fda0003f04070 */
[----:B------:R-:W-:Y:S02]  /*1d40*/  @!P0 IMAD.IADD R15, R15, 0x1, -R4 ;  /* 0x000000010f0f8824 */ /* 0x000fe400078e0a04 */
[----:B------:R-:W-:Y:S01]  /*1d50*/  @!P0 VIADD R18, R18, 0x1 ;  /* 0x0000000112128836 */ /* 0x000fe20000000000 */
[----:B------:R-:W-:Y:S02]  /*1d60*/  ISETP.NE.AND P0, PT, R11, RZ, PT ;  /* 0x000000ff0b00720c */ /* 0x000fe40003f05270 */
[----:B------:R-:W-:Y:S01]  /*1d70*/  ISETP.GE.U32.AND P4, PT, R15, R4, PT ;  /* 0x000000040f00720c */ /* 0x000fe20003f86070 */
[----:B0-----:R-:W-:Y:S01]  /*1d80*/  FADD.FTZ R16, R27, R16 ;  /* 0x000000101b107221 */ /* 0x001fe20000010000 */
[----:B------:R-:W-:-:S04]  /*1d90*/  SEL R15, RZ, 0x1, !P3 ;  /* 0x00000001ff0f7807 */ /* 0x000fc80005800000 */
[----:B------:R-:W-:Y:S02]  /*1da0*/  FSETP.NE.FTZ.AND P1, PT, R16, RZ, PT ;  /* 0x000000ff1000720b */ /* 0x000fe40003f35000 */
[----:B------:R-:W-:-:S05]  /*1db0*/  LOP3.LUT R15, R0, R15, RZ, 0xfc, !PT ;  /* 0x0000000f000f7212 */ /* 0x000fca00078efcff */
[----:B------:R-:W-:-:S05]  /*1dc0*/  @P4 IADD3 R18, PT, PT, R18, 0x1, RZ ;  /* 0x0000000112124810 */ /* 0x000fca0007ffe0ff */
[----:B------:R-:W-:Y:S01]  /*1dd0*/  @!P2 IMAD.MOV R18, RZ, RZ, -R18 ;  /* 0x000000ffff12a224 */ /* 0x000fe200078e0a12 */
[----:B------:R-:W0:Y:S01]  /*1de0*/  @P1 MUFU.LG2 R13, R16 ;  /* 0x00000010000d1308 */ /* 0x000e220000000c00 */
[----:B------:R-:W-:Y:S02]  /*1df0*/  @!P0 LOP3.LUT R18, RZ, R11, RZ, 0x33, !PT ;  /* 0x0000000bff128212 */ /* 0x000fe400078e33ff */
[----:B------:R-:W-:Y:S02]  /*1e00*/  LOP3.LUT P0, RZ, R19, 0x387, RZ, 0xc0, !PT ;  /* 0x0000038713ff7812 */ /* 0x000fe4000780c0ff */
[----:B------:R-:W-:Y:S01]  /*1e10*/  ISETP.LT.U32.AND P2, PT, R20, R26, PT ;  /* 0x0000001a1400720c */ /* 0x000fe20003f41070 */
[----:B------:R-:W-:-:S03]  /*1e20*/  IMAD R4, R18, UR11, RZ ;  /* 0x0000000b12047c24 */ /* 0x000fc6000f8e02ff */
[----:B------:R-:W-:Y:S01]  /*1e30*/  ISETP.LT.AND.EX P2, PT, R21, R17, PT, P2 ;  /* 0x000000111500720c */ /* 0x000fe20003f41320 */
[----:B------:R-:W-:-:S03]  /*1e40*/  IMAD R4, R15, R4, RZ ;  /* 0x000000040f047224 */ /* 0x000fc600078e02ff */
[----:B------:R-:W-:Y:S01]  /*1e50*/  SEL R6, R20, R26, P2 ;  /* 0x0000001a14067207 */ /* 0x000fe20001000000 */
[----:B0-----:R-:W-:Y:S02]  /*1e60*/  @P1 FFMA.FTZ R22, R13, 0.69314718246459960938, R14 ;  /* 0x3f3172180d161823 */ /* 0x001fe4000001000e */
        /* <DEDUP_REMOVED lines=29> */
[----:B------:R-:W-:Y:S01]  /*2040*/  MOV R14, RZ ;  /* 0x000000ff000e7202 */ /* 0x000fe20000000f00 */
[----:B------:R-:W-:Y:S01]  /*2050*/  HFMA2 R33, -RZ, RZ, 0, 0 ;  /* 0x00000000ff217431 */ /* 0x000fe200000001ff */
[----:B------:R-:W-:-:S05]  /*2060*/  ISETP.NE.U32.AND P0, PT, R32, RZ, PT ;  /* 0x000000ff2000720c */ /* 0x000fca0003f05070 */
        /* <DEDUP_REMOVED lines=19> */
.L_x_357:
[----:B------:R-:W-:Y:S01]  /*21a0*/  IMAD.MOV.U32 R17, RZ, RZ, RZ ;  /* 0x000000ffff117224 */ /* 0x000fe200078e00ff */
[----:B------:R-:W-:Y:S02]  /*21b0*/  MOV R18, R32 ;  /* 0x0000002000127202 */ /* 0x000fe40000000f00 */
[----:B------:R-:W-:Y:S02]  /*21c0*/  MOV R16, 0x21e0 ;  /* 0x000021e000107802 */ /* 0x000fe40000000f00 */
[----:B------:R-:W-:Y:S05]  /*21d0*/  CALL.REL.NOINC `($__internal_11_$__cuda_sm20_div_s64) ;  /* 0x0000001c00b87944 */ /* 0x000fea0003c00000 */
[----:B------:R-:W-:Y:S02]  /*21e0*/  IADD3 R13, PT, PT, -R14, RZ, RZ ;  /* 0x000000ff0e0d7210 */ /* 0x000fe40007ffe1ff */
[----:B------:R-:W-:-:S03]  /*21f0*/  MOV R33, R11 ;  /* 0x0000000b00217202 */ /* 0x000fc60000000f00 */
[----:B------:R-:W-:Y:S01]  /*2200*/  IMAD R29, R32, R13, R29 ;  /* 0x0000000d201d7224 */ /* 0x000fe200078e021d */
[----:B------:R-:W-:-:S07]  /*2210*/  MOV R32, R14 ;  /* 0x0000000e00207202 */ /* 0x000fce0000000f00 */
.L_x_358:
        /* <DEDUP_REMOVED lines=60> */
.L_x_360:
[----:B------:R-:W-:Y:S01]  /*25e0*/  IMAD.MOV.U32 R29, RZ, RZ, R32 ;  /* 0x000000ffff1d7224 */ /* 0x000fe200078e0020 */
[----:B------:R-:W-:Y:S01]  /*25f0*/  MOV R17, R33 ;  /* 0x0000002100117202 */ /* 0x000fe20000000f00 */
[----:B------:R-:W-:Y:S01]  /*2600*/  IMAD.MOV.U32 R18, RZ, RZ, R36 ;  /* 0x000000ffff127224 */ /* 0x000fe200078e0024 */
[----:B------:R-:W-:Y:S02]  /*2610*/  MOV R16, 0x2630 ;  /* 0x0000263000107802 */ /* 0x000fe40000000f00 */
[----:B------:R-:W-:Y:S05]  /*2620*/  CALL.REL.NOINC `($__internal_11_$__cuda_sm20_div_s64) ;  /* 0x0000001800a47944 */ /* 0x000fea0003c00000 */
[----:B------:R-:W-:-:S05]  /*2630*/  IADD3 R33, PT, PT, -R14, RZ, RZ ;  /* 0x000000ff0e217210 */ /* 0x000fca0007ffe1ff */
[----:B------:R-:W-:Y:S02]  /*2640*/  IMAD R33, R33, R36, R32 ;  /* 0x0000002421217224 */ /* 0x000fe400078e0220 */
.L_x_361:
[----:B------:R-:W-:Y:S05]  /*2650*/  BSYNC.RECONVERGENT B0 ;  /* 0x0000000000007941 */ /* 0x000fea0003800200 */
.L_x_359:
        /* <DEDUP_REMOVED lines=161> */
.L_x_356:
[----:B------:R-:W0:Y:S01]  /*3070*/  LDC.64 R2, c[0x0][0x420] ;  /* 0x00010800ff027b82 */ /* 0x000e220000000a00 */
[----:B------:R-:W-:-:S05]  /*3080*/  IADD3 R0, PT, PT, R28, UR6, RZ ;  /* 0x000000061c007c10 */ /* 0x000fca000fffe0ff */
[----:B0-----:R-:W-:-:S05]  /*3090*/  IMAD.WIDE.U32 R2, R0, 0x4, R2 ;  /* 0x0000000400027825 */ /* 0x001fca00078e0002 */
[----:B------:R1:W-:Y:S02]  /*30a0*/  STG.E desc[UR12][R2.64], R22 ;  /* 0x0000001602007986 */ /* 0x0003e4000c10190c */
.L_x_355:
[----:B------:R-:W-:Y:S05]  /*30b0*/  BSYNC.RECONVERGENT B1 ;  /* 0x0000000000017941 */ /* 0x000fea0003800200 */
.L_x_354:
        /* <DEDUP_REMOVED lines=8> */
[----:B------:R-:W-:Y:S01]  /*3140*/  CS2R R10, SRZ ;  /* 0x00000000000a7805 */ /* 0x000fe2000001ff00 */
[----:B------:R-:W-:Y:S01]  /*3150*/  IMAD.MOV.U32 R13, RZ, RZ, RZ ;  /* 0x000000ffff0d7224 */ /* 0x000fe200078e00ff */
        /* <DEDUP_REMOVED lines=49> */
.L_x_364:
        /* <DEDUP_REMOVED lines=77> */
.L_x_363:
        /* <DEDUP_REMOVED lines=11> */
.L_x_365:
        /* <DEDUP_REMOVED lines=22> */
.L_x_362:
        /* <DEDUP_REMOVED lines=87> */
        .weak           $__internal_11_$__cuda_sm20_div_s64
        .type           $__internal_11_$__cuda_sm20_div_s64,@function
        .size           $__internal_11_$__cuda_sm20_div_s64,(.L_x_11621 - $__internal_11_$__cuda_sm20_div_s64)
$__internal_11_$__cuda_sm20_div_s64:
        /* <DEDUP_REMOVED lines=82> */
[----:B------:R-:W-:Y:S06]  /*45e0*/  RET.REL.NODEC R16 `(_ZN5flash32flash_fwd_splitkv_combine_kernelI23Flash_fwd_kernel_traitsILi96ELi64ELi128ELi4ELb0ELb0EN7cutlass6half_tE19Flash_kernel_traitsILi96ELi64ELi128ELi4ES3_EELi16ELi3ELb1EEEvNS_16Flash_fwd_paramsE) ;  /* 0xffffffb810847950 */ /* 0x000fec0003c3ffff */
.L_x_366:
        /* <DEDUP_REMOVED lines=9> */
.L_x_11621:


//--------------------- .text._ZN5flash32flash_fwd_splitkv_combine_kernelI23Flash_fwd_kernel_traitsILi96ELi64ELi128ELi4ELb0ELb0EN7cutlass6half_tE19Flash_kernel_traitsILi96ELi64ELi128ELi4ES3_EELi16ELi2ELb1EEEvNS_16Flash_fwd_paramsE --------------------------
	.section	.text._ZN5flash32flash_fwd_splitkv_combine_kernelI23Flash_fwd_kernel_traitsILi96ELi64ELi128ELi4ELb0ELb0EN7cutlass6half_tE19Flash_kernel_traitsILi96ELi64ELi128ELi4ES3_EELi16ELi2ELb1EEEvNS_16Flash_fwd_paramsE,"ax",@progbits
	.align	128
        .global         _ZN5flash32flash_fwd_splitkv_combine_kernelI23Flash_fwd_kernel_traitsILi96ELi64ELi128ELi4ELb0ELb0EN7cutlass6half_tE19Flash_kernel_traitsILi96ELi64ELi128ELi4ES3_EELi16ELi2ELb1EEEvNS_16Flash_fwd_paramsE
        .type           _ZN5flash32flash_fwd_splitkv_combine_kernelI23Flash_fwd_kernel_traitsILi96ELi64ELi128ELi4ELb0ELb0EN7cutlass6half_tE19Flash_kernel_traitsILi96ELi64ELi128ELi4ES3_EELi16ELi2ELb1EEEvNS_16Flash_fwd_paramsE,@function
        .size           _ZN5flash32flash_fwd_splitkv_combine_kernelI23Flash_fwd_kernel_traitsILi96ELi64ELi128ELi4ELb0ELb0EN7cutlass6half_tE19Flash_kernel_traitsILi96ELi64ELi128ELi4ES3_EELi16ELi2ELb1EEEvNS_16Flash_fwd_paramsE,(.L_x_11622 - _ZN5flash32flash_fwd_splitkv_combine_kernelI23Flash_fwd_kernel_traitsILi96ELi64ELi128ELi4ELb0ELb0EN7cutlass6half_tE19Flash_kernel_traitsILi96ELi64ELi128ELi4ES3_EELi16ELi2ELb1EEEvNS_16Flash_fwd_paramsE)
        .other          _ZN5flash32flash_fwd_splitkv_combine_kernelI23Flash_fwd_kernel_traitsILi96ELi64ELi128ELi4ELb0ELb0EN7cutlass6half_tE19Flash_kernel_traitsILi96ELi64ELi128ELi4ES3_EELi16ELi2ELb1EEEvNS_16Flash_fwd_paramsE,@"STO_CUDA_ENTRY STV_DEFAULT"
_ZN5flash32flash_fwd_splitkv_combine_kernelI23Flash_fwd_kernel_traitsILi96ELi64ELi128ELi4ELb0ELb0EN7cutlass6half_tE19Flash_kernel_traitsILi96ELi64ELi128ELi4ES3_EELi16ELi2ELb1EEEvNS_16Flash_fwd_paramsE:
.text._ZN5flash32flash_fwd_splitkv_combine_kernelI23Flash_fwd_kernel_traitsILi96ELi64ELi128ELi4ELb0ELb0EN7cutlass6half_tE19Flash_kernel_traitsILi96ELi64ELi128ELi4ES3_EELi16ELi2ELb1EEEvNS_16Flash_fwd_paramsE:
        /* <DEDUP_REMOVED lines=39> */
.L_x_367:
[----:B------:R-:W-:Y:S01]  /*0270*/  IMAD.U32 R27, RZ, RZ, UR7 ;  /* 0x00000007ff1b7e24 */ /* 0x000fe2000f8e00ff */
[----:B------:R-:W-:Y:S01]  /*0280*/  MOV R20, UR14 ;  /* 0x0000000e00147c02 */ /* 0x000fe20008000f00 */
[----:B------:R-:W-:Y:S01]  /*0290*/  IMAD.U32 R21, RZ, RZ, UR15 ;  /* 0x0000000fff157e24 */ /* 0x000fe2000f8e00ff */
[----:B------:R-:W-:Y:S02]  /*02a0*/  MOV R19, UR8 ;  /* 0x0000000800137c02 */ /* 0x000fe40008000f00 */
[----:B------:R-:W-:Y:S02]  /*02b0*/  MOV R18, 0x2d0 ;  /* 0x000002d000127802 */ /* 0x000fe40000000f00 */
[----:B------:R-:W-:Y:S05]  /*02c0*/  CALL.REL.NOINC `($__internal_12_$__cuda_sm20_div_s64) ;  /* 0x0000003c00687944 */ /* 0x000fea0003c00000 */
.L_x_368:
        /* <DEDUP_REMOVED lines=30> */
.L_x_370:
[----:B------:R-:W-:Y:S01]  /*04b0*/  IMAD.MOV.U32 R27, RZ, RZ, R16 ;  /* 0x000000ffff1b7224 */ /* 0x000fe200078e0010 */
[----:B------:R-:W-:Y:S02]  /*04c0*/  MOV R21, R17 ;  /* 0x0000001100157202 */ /* 0x000fe40000000f00 */
[----:B------:R-:W-:Y:S02]  /*04d0*/  MOV R18, 0x4f0 ;  /* 0x000004f000127802 */ /* 0x000fe40000000f00 */
[----:B------:R-:W-:Y:S05]  /*04e0*/  CALL.REL.NOINC `($__internal_12_$__cuda_sm20_div_s64) ;  /* 0x0000003800e07944 */ /* 0x000fea0003c00000 */
[----:B------:R-:W-:Y:S02]  /*04f0*/  MOV R30, R16 ;  /* 0x00000010001e7202 */ /* 0x000fe40000000f00 */
[----:B------:R-:W-:Y:S02]  /*0500*/  MOV R31, R17 ;  /* 0x00000011001f7202 */ /* 0x000fe40000000f00 */
.L_x_371:
[----:B------:R-:W-:Y:S05]  /*0510*/  BSYNC.RECONVERGENT B0 ;  /* 0x0000000000007941 */ /* 0x000fea0003800200 */
.L_x_369:
        /* <DEDUP_REMOVED lines=54> */
.L_x_373:
[----:B------:R-:W-:Y:S01]  /*0880*/  IMAD.MOV.U32 R27, RZ, RZ, R20 ;  /* 0x000000ffff1b7224 */ /* 0x000fe200078e0014 */
[----:B------:R-:W-:Y:S01]  /*0890*/  MOV R20, R14 ;  /* 0x0000000e00147202 */ /* 0x000fe20000000f00 */
[----:B------:R-:W-:Y:S01]  /*08a0*/  IMAD.MOV.U32 R21, RZ, RZ, R19 ;  /* 0x000000ffff157224 */ /* 0x000fe200078e0013 */
[----:B------:R-:W-:Y:S02]  /*08b0*/  MOV R19, R4 ;  /* 0x0000000400137202 */ /* 0x000fe40000000f00 */
[----:B------:R-:W-:Y:S02]  /*08c0*/  MOV R18, 0x8e0 ;  /* 0x000008e000127802 */ /* 0x000fe40000000f00 */
[----:B------:R-:W-:Y:S05]  /*08d0*/  CALL.REL.NOINC `($__internal_12_$__cuda_sm20_div_s64) ;  /* 0x0000003400e47944 */ /* 0x000fea0003c00000 */
.L_x_374:
[----:B------:R-:W-:Y:S05]  /*08e0*/  BSYNC.RECONVERGENT B0 ;  /* 0x0000000000007941 */ /* 0x000fea0003800200 */
.L_x_372:
        /* <DEDUP_REMOVED lines=116> */
.L_x_376:
[----:B------:R-:W-:Y:S01]  /*1030*/  IMAD.MOV.U32 R27, RZ, RZ, R16 ;  /* 0x000000ffff1b7224 */ /* 0x000fe200078e0010 */
[----:B------:R-:W-:Y:S01]  /*1040*/  MOV R20, R11 ;  /* 0x0000000b00147202 */ /* 0x000fe20000000f00 */
[----:B------:R-:W-:Y:S01]  /*1050*/  IMAD.MOV.U32 R21, RZ, RZ, R17 ;  /* 0x000000ffff157224 */ /* 0x000fe200078e0011 */
[----:B------:R-:W-:Y:S02]  /*1060*/  MOV R19, R3 ;  /* 0x0000000300137202 */ /* 0x000fe40000000f00 */
[----:B------:R-:W-:Y:S02]  /*1070*/  MOV R18, 0x1090 ;  /* 0x0000109000127802 */ /* 0x000fe40000000f00 */
[----:B------:R-:W-:Y:S05]  /*1080*/  CALL.REL.NOINC `($__internal_12_$__cuda_sm20_div_s64) ;  /* 0x0000002c00f87944 */ /* 0x000fea0003c00000 */
[----:B------:R-:W-:Y:S02]  /*1090*/  MOV R32, R16 ;  /* 0x0000001000207202 */ /* 0x000fe40000000f00 */
[----:B------:R-:W-:Y:S02]  /*10a0*/  MOV R33, R17 ;  /* 0x0000001100217202 */ /* 0x000fe40000000f00 */
.L_x_377:
[----:B------:R-:W-:Y:S05]  /*10b0*/  BSYNC.RECONVERGENT B0 ;  /* 0x0000000000007941 */ /* 0x000fea0003800200 */
.L_x_375:
        /* <DEDUP_REMOVED lines=57> */
.L_x_379:
[----:B------:R-:W-:Y:S01]  /*1450*/  IMAD.MOV.U32 R27, RZ, RZ, R30 ;  /* 0x000000ffff1b7224 */ /* 0x000fe200078e001e */
[----:B------:R-:W-:Y:S01]  /*1460*/  MOV R21, R31 ;  /* 0x0000001f00157202 */ /* 0x000fe20000000f00 */
[----:B------:R-:W-:Y:S01]  /*1470*/  IMAD.MOV.U32 R20, RZ, RZ, R9 ;  /* 0x000000ffff147224 */ /* 0x000fe200078e0009 */
[----:B------:R-:W-:Y:S02]  /*1480*/  MOV R18, 0x14a0 ;  /* 0x000014a000127802 */ /* 0x000fe40000000f00 */
[----:B------:R-:W-:Y:S05]  /*1490*/  CALL.REL.NOINC `($__internal_12_$__cuda_sm20_div_s64) ;  /* 0x0000002800f47944 */ /* 0x000fea0003c00000 */
[----:B------:R-:W-:Y:S02]  /*14a0*/  MOV R20, R16 ;  /* 0x0000001000147202 */ /* 0x000fe40000000f00 */
[----:B------:R-:W-:Y:S02]  /*14b0*/  MOV R21, R17 ;  /* 0x0000001100157202 */ /* 0x000fe40000000f00 */
.L_x_380:
[----:B------:R-:W-:Y:S05]  /*14c0*/  BSYNC.RECONVERGENT B0 ;  /* 0x0000000000007941 */ /* 0x000fea0003800200 */
.L_x_378:
[----:B------:R-:W0:Y:S01]  /*14d0*/  LDCU UR5, c[0x0][0x434] ;  /* 0x00008680ff0577ac */ /* 0x000e220008000800 */
[----:B------:R-:W1:Y:S01]  /*14e0*/  S2R R18, SR_CgaCtaId ;  /* 0x0000000000127919 */ /* 0x000e620000008800 */
[C---:B------:R-:W-:Y:S01]  /*14f0*/  ISETP.GT.U32.AND P1, PT, R0.reuse, 0x3f, PT ;  /* 0x0000003f0000780c */ /* 0x040fe20003f24070 */
[----:B------:R-:W-:Y:S01]  /*1500*/  BSSY.RECONVERGENT B0, `(.L_x_381) ;  /* 0x000003d000007945 */ /* 0x000fe20003800200 */
[----:B------:R-:W2:Y:S01]  /*1510*/  LDCU UR4, c[0x0][0x534] ;  /* 0x0000a680ff0477ac */ /* 0x000ea20008000800 */
[----:B------:R-:W-:Y:S01]  /*1520*/  LOP3.LUT R25, R0, 0x3, RZ, 0xc0, !PT ;  /* 0x0000000300197812 */ /* 0x000fe200078ec0ff */
[----:B------:R-:W-:Y:S01]  /*1530*/  IMAD.MOV.U32 R19, RZ, RZ, -0x800000 ;  /* 0xff800000ff137424 */ /* 0x000fe200078e00ff */
[----:B------:R-:W-:Y:S01]  /*1540*/  MOV R26, 0xff800000 ;  /* 0xff800000001a7802 */ /* 0x000fe20000000f00 */
[----:B------:R-:W3:Y:S01]  /*1550*/  LDCU UR9, c[0x0][0x430] ;  /* 0x00008600ff0977ac */ /* 0x000ee20008000800 */
[----:B------:R-:W-:Y:S01]  /*1560*/  USHF.R.S32.HI UR16, URZ, 0x1f, UR10 ;  /* 0x0000001fff107899 */ /* 0x000fe2000801140a */
[----:B------:R-:W4:Y:S01]  /*1570*/  LDCU.64 UR12, c[0x0][0x358] ;  /* 0x00006b00ff0c77ac */ /* 0x000f220008000a00 */
[----:B0-----:R-:W-:-:S05]  /*1580*/  IMAD.U32 R7, RZ, RZ, UR5 ;  /* 0x00000005ff077e24 */ /* 0x001fca000f8e00ff */
[----:B------:R-:W-:Y:S01]  /*1590*/  IABS R7, R7 ;  /* 0x0000000700077213 */ /* 0x000fe20000000000 */
[----:B---3--:R-:W-:-:S03]  /*15a0*/  UIMAD UR9, UR5, UR9, URZ ;  /* 0x00000009050972a4 */ /* 0x008fc6000f8e02ff */
[----:B------:R-:W0:Y:S08]  /*15b0*/  I2F.RP R13, R7 ;  /* 0x00000007000d7306 */ /* 0x000e300000209400 */
        /* <DEDUP_REMOVED lines=8> */
[----:B------:R-:W-:-:S03]  /*1640*/  IMAD.HI.U32 R17, R17, R8, R16 ;  /* 0x0000000811117227 */ /* 0x000fc600078e0010 */
[----:B------:R-:W-:-:S03]  /*1650*/  ISETP.GE.AND P2, PT, R5, RZ, PT ;  /* 0x000000ff0500720c */ /* 0x000fc60003f46270 */
[----:B------:R-:W-:-:S05]  /*1660*/  IMAD.HI.U32 R8, R17, R6, RZ ;  /* 0x0000000611087227 */ /* 0x000fca00078e00ff */
[----:B------:R-:W-:-:S05]  /*1670*/  IADD3 R13, PT, PT, -R8, RZ, RZ ;  /* 0x000000ff080d7210 */ /* 0x000fca0007ffe1ff */
[----:B------:R-:W-:Y:S01]  /*1680*/  IMAD R6, R7, R13, R6 ;  /* 0x0000000d07067224 */ /* 0x000fe200078e0206 */
[----:B------:R-:W-:-:S04]  /*1690*/  MOV R13, 0x400 ;  /* 0x00000400000d7802 */ /* 0x000fc80000000f00 */
[----:B------:R-:W-:Y:S02]  /*16a0*/  ISETP.GT.U32.AND P0, PT, R7, R6, PT ;  /* 0x000000060700720c */ /* 0x000fe40003f04070 */
[----:B-1----:R-:W-:Y:S02]  /*16b0*/  LEA R18, R18, R13, 0x18 ;  /* 0x0000000d12127211 */ /* 0x002fe400078ec0ff */
[----:B------:R-:W-:-:S03]  /*16c0*/  SHF.R.U32.HI R13, RZ, 0x4, R0 ;  /* 0x00000004ff0d7819 */ /* 0x000fc60000011600 */
[--C-:B------:R-:W-:Y:S02]  /*16d0*/  IMAD R5, R25, 0x44, R18.reuse ;  /* 0x0000004419057824 */ /* 0x100fe400078e0212 */
[----:B------:R-:W-:-:S04]  /*16e0*/  @!P1 IMAD R18, R13, 0x44, R18 ;  /* 0x000000440d129824 */ /* 0x000fc800078e0212 */
[----:B------:R-:W-:Y:S02]  /*16f0*/  @!P0 IMAD.IADD R6, R6, 0x1, -R7 ;  /* 0x0000000106068824 */ /* 0x000fe400078e0a07 */
[----:B------:R-:W-:Y:S01]  /*1700*/  @!P0 VIADD R8, R8, 0x1 ;  /* 0x0000000108088836 */ /* 0x000fe20000000000 */
[----:B------:R-:W-:Y:S02]  /*1710*/  ISETP.NE.AND P0, PT, RZ, UR5, PT ;  /* 0x00000005ff007c0c */ /* 0x000fe4000bf05270 */
[----:B------:R-:W-:Y:S02]  /*1720*/  ISETP.GE.U32.AND P3, PT, R6, R7, PT ;  /* 0x000000070600720c */ /* 0x000fe40003f66070 */
[C---:B------:R-:W-:Y:S02]  /*1730*/  LOP3.LUT R7, R0.reuse, 0xf, RZ, 0xc0, !PT ;  /* 0x0000000f00077812 */ /* 0x040fe400078ec0ff */
[----:B------:R-:W-:-:S03]  /*1740*/  LOP3.LUT R6, R0, 0x3fc, RZ, 0xc0, !PT ;  /* 0x000003fc00067812 */ /* 0x000fc600078ec0ff */
[----:B------:R-:W-:Y:S01]  /*1750*/  @!P1 IMAD R18, R7, 0x4, R18 ;  /* 0x0000000407129824 */ /* 0x000fe200078e0212 */
[----:B------:R-:W-:-:S05]  /*1760*/  IADD3 R6, PT, PT, R5, R6, RZ ;  /* 0x0000000605067210 */ /* 0x000fca0007ffe0ff */
[----:B------:R-:W-:-:S04]  /*1770*/  @P3 VIADD R8, R8, 0x1 ;  /* 0x0000000108083836 */ /* 0x000fc80000000000 */
[----:B------:R-:W-:Y:S01]  /*1780*/  @!P2 IMAD.MOV R8, RZ, RZ, -R8 ;  /* 0x000000ffff08a224 */ /* 0x000fe200078e0a08 */
[----:B--2---:R-:W-:Y:S01]  /*1790*/  ISETP.GE.AND P2, PT, R13, UR4, PT ;  /* 0x000000040d007c0c */ /* 0x004fe2000bf46270 */
[----:B------:R-:W-:Y:S01]  /*17a0*/  ULOP3.LUT UR4, UR16, 0x1, URZ, 0xfc, !UPT ;  /* 0x0000000110047892 */ /* 0x000fe2000f8efcff */
[----:B------:R-:W-:-:S05]  /*17b0*/  @!P0 LOP3.LUT R8, RZ, UR5, RZ, 0x33, !PT ;  /* 0x00000005ff088c12 */ /* 0x000fca000f8e33ff */
[----:B------:R-:W-:-:S06]  /*17c0*/  IMAD R15, R8, UR4, RZ ;  /* 0x00000004080f7c24 */ /* 0x000fcc000f8e02ff */
[----:B----4-:R-:W-:Y:S05]  /*17d0*/  @P2 BRA `(.L_x_382) ;  /* 0x00000000003c2947 */ /* 0x010fea0003800000 */
        /* <DEDUP_REMOVED lines=15> */
.L_x_382:
[----:B------:R-:W-:Y:S05]  /*18d0*/  BSYNC.RECONVERGENT B0 ;  /* 0x0000000000007941 */ /* 0x000fea0003800200 */
.L_x_381:
[----:B-----5:R1:W-:Y:S01]  /*18e0*/  @!P1 STS [R18], R19 ;  /* 0x0000001312009388 */ /* 0x0203e20000000800 */
[----:B------:R-:W2:Y:S01]  /*18f0*/  LDC R13, c[0x0][0x3e0] ;  /* 0x0000f800ff0d7b82 */ /* 0x000ea20000000800 */
[----:B------:R-:W-:Y:S01]  /*1900*/  IABS R17, R15 ;  /* 0x0000000f00117213 */ /* 0x000fe20000000000 */
[----:B------:R-:W-:Y:S06]  /*1910*/  BSSY.RECONVERGENT B1, `(.L_x_383) ;  /* 0x0000174000017945 */ /* 0x000fec0003800200 */
[----:B------:R-:W-:Y:S01]  /*1920*/  BAR.SYNC.DEFER_BLOCKING 0x0 ;  /* 0x0000000000007b1d */ /* 0x000fe20000010000 */
[----:B------:R-:W-:-:S02]  /*1930*/  ISETP.NE.AND P5, PT, R15, RZ, PT ;  /* 0x000000ff0f00720c */ /* 0x000fc40003fa5270 */
[----:B------:R-:W-:Y:S02]  /*1940*/  IADD3 R24, PT, PT, R2, R17, RZ ;  /* 0x0000001102187210 */ /* 0x000fe40007ffe0ff */
[----:B------:R-:W-:-:S05]  /*1950*/  IABS R2, R15 ;  /* 0x0000000f00027213 */ /* 0x000fca0000000000 */
[----:B------:R-:W-:Y:S01]  /*1960*/  IMAD.MOV R2, RZ, RZ, -R2 ;  /* 0x000000ffff027224 */ /* 0x000fe200078e0a02 */
[----:B--2---:R-:W-:Y:S01]  /*1970*/  IABS R5, R13 ;  /* 0x0000000d00057213 */ /* 0x004fe20000000000 */
[----:B-1----:R-:W1:Y:S01]  /*1980*/  I2F.RP R18, R17 ;  /* 0x0000001100127306 */ /* 0x002e620000209400 */
[----:B------:R-:W2:Y:S07]  /*1990*/  @!P1 LDS R26, [R6] ;  /* 0x00000000061a9984 */ /* 0x000eae0000000800 */
[----:B0-----:R-:W0:Y:S08]  /*19a0*/  I2F.RP R22, R5 ;  /* 0x0000000500167306 */ /* 0x001e300000209400 */
[----:B-1----:R-:W1:Y:S08]  /*19b0*/  MUFU.RCP R30, R18 ;  /* 0x00000012001e7308 */ /* 0x002e700000001000 */
[----:B0-----:R-:W0:Y:S01]  /*19c0*/  MUFU.RCP R28, R22 ;  /* 0x00000016001c7308 */ /* 0x001e220000001000 */
[----:B-1----:R-:W-:-:S07]  /*19d0*/  VIADD R30, R30, 0xffffffe ;  /* 0x0ffffffe1e1e7836 */ /* 0x002fce0000000000 */
[----:B------:R-:W1:Y:S01]  /*19e0*/  F2I.FTZ.U32.TRUNC.NTZ R31, R30 ;  /* 0x0000001e001f7305 */ /* 0x000e62000021f000 */
[----:B0-----:R-:W-:Y:S01]  /*19f0*/  VIADD R28, R28, 0xffffffe ;  /* 0x0ffffffe1c1c7836 */ /* 0x001fe20000000000 */
[----:B--2---:R-:W0:Y:S06]  /*1a00*/  SHFL.BFLY PT, R7, R26, 0x2, 0x1f ;  /* 0x0c401f001a077f89 */ /* 0x004e2c00000e0000 */
[----:B------:R-:W2:Y:S01]  /*1a10*/  F2I.FTZ.U32.TRUNC.NTZ R29, R28 ;  /* 0x0000001c001d7305 */ /* 0x000ea2000021f000 */
[----:B-1----:R-:W-:Y:S02]  /*1a20*/  IMAD.MOV R18, RZ, RZ, -R31 ;  /* 0x000000ffff127224 */ /* 0x002fe400078e0a1f */
[----:B------:R-:W-:-:S02]  /*1a30*/  IMAD.MOV.U32 R30, RZ, RZ, RZ ;  /* 0x000000ffff1e7224 */ /* 0x000fc400078e00ff */
[----:B------:R-:W-:Y:S01]  /*1a40*/  IMAD R23, R18, R17, RZ ;  /* 0x0000001112177224 */ /* 0x000fe200078e02ff */
[----:B------:R-:W-:Y:S01]  /*1a50*/  IABS R18, R24 ;  /* 0x0000001800127213 */ /* 0x000fe20000000000 */
[----:B--2---:R-:W-:Y:S02]  /*1a60*/  IMAD.MOV R22, RZ, RZ, -R29 ;  /* 0x000000ffff167224 */ /* 0x004fe400078e0a1d */
[----:B------:R-:W-:Y:S01]  /*1a70*/  IMAD.HI.U32 R23, R31, R23, R30 ;  /* 0x000000171f177227 */ /* 0x000fe200078e001e */
[----:B0-----:R-:W-:-:S03]  /*1a80*/  FMNMX.FTZ R16, R7, R26, !PT ;  /* 0x0000001a07107209 */ /* 0x001fc60007810000 */
[----:B------:R-:W-:Y:S02]  /*1a90*/  IMAD R22, R22, R5, RZ ;  /* 0x0000000516167224 */ /* 0x000fe400078e02ff */
[----:B------:R-:W-:Y:S01]  /*1aa0*/  IMAD.MOV.U32 R28, RZ, RZ, RZ ;  /* 0x000000ffff1c7224 */ /* 0x000fe200078e00ff */
[----:B------:R-:W0:Y:S01]  /*1ab0*/  SHFL.BFLY PT, R7, R16, 0x1, 0x1f ;  /* 0x0c201f0010077f89 */ /* 0x000e2200000e0000 */
[----:B------:R-:W-:-:S04]  /*1ac0*/  IMAD.HI.U32 R23, R23, R18, RZ ;  /* 0x0000001217177227 */ /* 0x000fc800078e00ff */
[----:B------:R-:W-:-:S04]  /*1ad0*/  IMAD.HI.U32 R22, R29, R22, R28 ;  /* 0x000000161d167227 */ /* 0x000fc800078e001c */
[----:B------:R-:W-:Y:S02]  /*1ae0*/  IMAD R2, R23, R2, R18 ;  /* 0x0000000217027224 */ /* 0x000fe400078e0212 */
[----:B------:R-:W-:-:S03]  /*1af0*/  IMAD.HI.U32 R22, R22, R18, RZ ;  /* 0x0000001216167227 */ /* 0x000fc600078e00ff */
[----:B------:R-:W-:Y:S02]  /*1b00*/  ISETP.GT.U32.AND P2, PT, R17, R2, PT ;  /* 0x000000021100720c */ /* 0x000fe40003f44070 */
[----:B0-----:R-:W-:-:S11]  /*1b10*/  FMNMX.FTZ R7, R16, R7, !PT ;  /* 0x0000000710077209 */ /* 0x001fd60007810000 */
[----:B------:R-:W-:Y:S01]  /*1b20*/  @!P2 IMAD.IADD R2, R2, 0x1, -R17 ;  /* 0x000000010202a824 */ /* 0x000fe200078e0a11 */
[----:B------:R-:W-:Y:S01]  /*1b30*/  FSETP.NEU.FTZ.AND P0, PT, R7, -INF , PT ;  /* 0xff8000000700780b */ /* 0x000fe20003f1d000 */
[----:B------:R-:W-:-:S03]  /*1b40*/  @!P2 VIADD R23, R23, 0x1 ;  /* 0x000000011717a836 */ /* 0x000fc60000000000 */
[----:B------:R-:W-:Y:S02]  /*1b50*/  FSEL R7, R7, RZ, P0 ;  /* 0x000000ff07077208 */ /* 0x000fe40000000000 */
[-C--:B------:R-:W-:Y:S02]  /*1b60*/  ISETP.GE.U32.AND P1, PT, R2, R17.reuse, PT ;  /* 0x000000110200720c */ /* 0x080fe40003f26070 */
[C---:B------:R-:W-:Y:S01]  /*1b70*/  LOP3.LUT R2, R24.reuse, R17, RZ, 0x3c, !PT ;  /* 0x0000001118027212 */ /* 0x040fe200078e3cff */
[----:B------:R-:W-:Y:S01]  /*1b80*/  FADD.FTZ R19, -R7, R26 ;  /* 0x0000001a07137221 */ /* 0x000fe20000010100 */
[----:B------:R-:W-:Y:S02]  /*1b90*/  LOP3.LUT R24, R24, R13, RZ, 0x3c, !PT ;  /* 0x0000000d18187212 */ /* 0x000fe400078e3cff */
[----:B------:R-:W-:Y:S01]  /*1ba0*/  ISETP.GE.AND P3, PT, R2, RZ, PT ;  /* 0x000000ff0200720c */ /* 0x000fe20003f66270 */
[----:B------:R-:W-:Y:S01]  /*1bb0*/  FMUL.FTZ R19, R19, 1.4426950216293334961 ;  /* 0x3fb8aa3b13137820 */ /* 0x000fe20000410000 */
[----:B------:R-:W-:-:S05]  /*1bc0*/  ISETP.GE.AND P2, PT, R24, RZ, PT ;  /* 0x000000ff1800720c */ /* 0x000fca0003f46270 */
[----:B------:R-:W0:Y:S01]  /*1bd0*/  MUFU.EX2 R19, R19 ;  /* 0x0000001300137308 */ /* 0x000e220000000800 */
[----:B------:R-:W-:Y:S01]  /*1be0*/  @P1 IADD3 R23, PT, PT, R23, 0x1, RZ ;  /* 0x0000000117171810 */ /* 0x000fe20007ffe0ff */
[----:B0-----:R-:W0:Y:S02]  /*1bf0*/  SHFL.BFLY PT, R16, R19, 0x2, 0x1f ;  /* 0x0c401f0013107f89 */ /* 0x001e2400000e0000 */
[----:B0-----:R-:W-:Y:S01]  /*1c00*/  FADD.FTZ R28, R19, R16 ;  /* 0x00000010131c7221 */ /* 0x001fe20000010000 */
[----:B------:R-:W-:-:S04]  /*1c10*/  IADD3 R16, PT, PT, -R22, RZ, RZ ;  /* 0x000000ff16107210 */ /* 0x000fc80007ffe1ff */
[----:B------:R-:W0:Y:S01]  /*1c20*/  SHFL.BFLY PT, R19, R28, 0x1, 0x1f ;  /* 0x0c201f001c137f89 */ /* 0x000e2200000e0000 */
[----:B------:R-:W-:-:S05]  /*1c30*/  IMAD R16, R5, R16, R18 ;  /* 0x0000001005107224 */ /* 0x000fca00078e0212 */
[----:B------:R-:W-:-:S13]  /*1c40*/  ISETP.GT.U32.AND P0, PT, R5, R16, PT ;  /* 0x000000100500720c */ /* 0x000fda0003f04070 */
[----:B------:R-:W-:Y:S02]  /*1c50*/  @!P0 IMAD.IADD R16, R16, 0x1, -R5 ;  /* 0x0000000110108824 */ /* 0x000fe400078e0a05 */
[----:B------:R-:W-:Y:S01]  /*1c60*/  @!P0 VIADD R22, R22, 0x1 ;  /* 0x0000000116168836 */ /* 0x000fe20000000000 */
[----:B------:R-:W-:Y:S01]  /*1c70*/  ISETP.NE.AND P0, PT, R13, RZ, PT ;  /* 0x000000ff0d00720c */ /* 0x000fe20003f05270 */
[----:B0-----:R-:W-:Y:S01]  /*1c80*/  FADD.FTZ R19, R28, R19 ;  /* 0x000000131c137221 */ /* 0x001fe20000010000 */
[----:B------:R-:W-:Y:S01]  /*1c90*/  ISETP.GE.U32.AND P4, PT, R16, R5, PT ;  /* 0x000000051000720c */ /* 0x000fe20003f86070 */
[----:B------:R-:W-:-:S03]  /*1ca0*/  IMAD.MOV.U32 R5, RZ, RZ, R23 ;  /* 0x000000ffff057224 */ /* 0x000fc600078e0017 */
[----:B------:R-:W-:Y:S01]  /*1cb0*/  FSETP.NE.FTZ.AND P1, PT, R19, RZ, PT ;  /* 0x000000ff1300720b */ /* 0x000fe20003f35000 */
[----:B------:R-:W-:Y:S01]  /*1cc0*/  @!P3 IMAD.MOV R5, RZ, RZ, -R5 ;  /* 0x000000ffff05b224 */ /* 0x000fe200078e0a05 */
[----:B------:R-:W-:Y:S02]  /*1cd0*/  ISETP.NE.AND P3, PT, R8, RZ, PT ;  /* 0x000000ff0800720c */ /* 0x000fe40003f65270 */
[----:B------:R-:W-:Y:S02]  /*1ce0*/  @!P5 LOP3.LUT R5, RZ, R17, RZ, 0x33, !PT ;  /* 0x00000011ff05d212 */ /* 0x000fe400078e33ff */
[----:B------:R-:W-:Y:S02]  /*1cf0*/  SEL R17, RZ, 0x1, !P3 ;  /* 0x00000001ff117807 */ /* 0x000fe40005800000 */
[----:B------:R-:W-:Y:S02]  /*1d00*/  SHF.R.S32.HI R8, RZ, 0x1f, R15 ;  /* 0x0000001fff087819 */ /* 0x000fe4000001140f */
[----:B------:R-:W-:-:S02]  /*1d10*/  @P4 IADD3 R22, PT, PT, R22, 0x1, RZ ;  /* 0x0000000116164810 */ /* 0x000fc40007ffe0ff */
[----:B------:R-:W-:Y:S01]  /*1d20*/  SHF.R.S32.HI R23, RZ, 0x1f, R5 ;  /* 0x0000001fff177819 */ /* 0x000fe20000011405 */
[----:B------:R-:W0:Y:S01]  /*1d30*/  @P1 MUFU.LG2 R2, R19 ;  /* 0x0000001300021308 */ /* 0x000e220000000c00 */
[----:B------:R-:W-:Y:S01]  /*1d40*/  LOP3.LUT R17, R8, R17, RZ, 0xfc, !PT ;  /* 0x0000001108117212 */ /* 0x000fe200078efcff */
[----:B------:R-:W-:Y:S01]  /*1d50*/  @!P2 IMAD.MOV R22, RZ, RZ, -R22 ;  /* 0x000000ffff16a224 */ /* 0x000fe200078e0a16 */
[----:B------:R-:W-:Y:S02]  /*1d60*/  @!P0 LOP3.LUT R22, RZ, R13, RZ, 0x33, !PT ;  /* 0x0000000dff168212 */ /* 0x000fe400078e33ff */
[----:B------:R-:W-:Y:S02]  /*1d70*/  LOP3.LUT P0, RZ, R0, 0x3c3, RZ, 0xc0, !PT ;  /* 0x000003c300ff7812 */ /* 0x000fe4000780c0ff */
[----:B------:R-:W-:Y:S01]  /*1d80*/  ISETP.LT.U32.AND P2, PT, R20, R5, PT ;  /* 0x000000051400720c */ /* 0x000fe20003f41070 */
[----:B------:R-:W-:-:S03]  /*1d90*/  IMAD R16, R22, UR11, RZ ;  /* 0x0000000b16107c24 */ /* 0x000fc6000f8e02ff */
[----:B------:R-:W-:Y:S01]  /*1da0*/  ISETP.LT.AND.EX P2, PT, R21, R23, PT, P2 ;  /* 0x000000171500720c */ /* 0x000fe20003f41320 */
[----:B------:R-:W-:-:S03]  /*1db0*/  IMAD.MOV.U32 R23, RZ, RZ, 0x7f800000 ;  /* 0x7f800000ff177424 */ /* 0x000fc600078e00ff */
[----:B------:R-:W-:Y:S01]  /*1dc0*/  SEL R8, R20, R5, P2 ;  /* 0x0000000514087207 */ /* 0x000fe20001000000 */
[----:B------:R-:W-:Y:S02]  /*1dd0*/  IMAD R5, R17, R16, RZ ;  /* 0x0000001011057224 */ /* 0x000fe400078e02ff */
[----:B0-----:R-:W-:Y:S01]  /*1de0*/  @P1 FFMA.FTZ R23, R2, 0.69314718246459960938, R7 ;  /* 0x3f31721802171823 */ /* 0x001fe20000010007 */
[----:B------:R-:W-:Y:S01]  /*1df0*/  IMAD R7, R15, UR9, RZ ;  /* 0x000000090f077c24 */ /* 0x000fe2000f8e02ff */
[----:B------:R-:W-:Y:S05]  /*1e00*/  @P0 BRA `(.L_x_384) ;  /* 0x0000001000900947 */ /* 0x000fea0003800000 */
        /* <DEDUP_REMOVED lines=50> */
.L_x_386:
[----:B------:R-:W-:Y:S01]  /*2130*/  IMAD.MOV.U32 R21, RZ, RZ, RZ ;  /* 0x000000ffff157224 */ /* 0x000fe200078e00ff */
[----:B------:R-:W-:Y:S02]  /*2140*/  MOV R20, R30 ;  /* 0x0000001e00147202 */ /* 0x000fe40000000f00 */
[----:B------:R-:W-:Y:S02]  /*2150*/  MOV R18, 0x2170 ;  /* 0x0000217000127802 */ /* 0x000fe40000000f00 */
[----:B------:R-:W-:Y:S05]  /*2160*/  CALL.REL.NOINC `($__internal_12_$__cuda_sm20_div_s64) ;  /* 0x0000001c00c07944 */ /* 0x000fea0003c00000 */
[----:B------:R-:W-:Y:S02]  /*2170*/  IADD3 R13, PT, PT, -R16, RZ, RZ ;  /* 0x000000ff100d7210 */ /* 0x000fe40007ffe1ff */
[----:B------:R-:W-:-:S03]  /*2180*/  MOV R31, R17 ;  /* 0x00000011001f7202 */ /* 0x000fc60000000f00 */
[----:B------:R-:W-:Y:S01]  /*2190*/  IMAD R27, R30, R13, R27 ;  /* 0x0000000d1e1b7224 */ /* 0x000fe200078e021b */
[----:B------:R-:W-:-:S07]  /*21a0*/  MOV R30, R16 ;  /* 0x00000010001e7202 */ /* 0x000fce0000000f00 */
.L_x_387:
        /* <DEDUP_REMOVED lines=60> */
.L_x_389:
[----:B------:R-:W-:Y:S01]  /*2570*/  IMAD.MOV.U32 R27, RZ, RZ, R30 ;  /* 0x000000ffff1b7224 */ /* 0x000fe200078e001e */
[----:B------:R-:W-:Y:S01]  /*2580*/  MOV R21, R31 ;  /* 0x0000001f00157202 */ /* 0x000fe20000000f00 */
[----:B------:R-:W-:Y:S01]  /*2590*/  IMAD.MOV.U32 R20, RZ, RZ, R34 ;  /* 0x000000ffff147224 */ /* 0x000fe200078e0022 */
[----:B------:R-:W-:Y:S02]  /*25a0*/  MOV R18, 0x25c0 ;  /* 0x000025c000127802 */ /* 0x000fe40000000f00 */
[----:B------:R-:W-:Y:S05]  /*25b0*/  CALL.REL.NOINC `($__internal_12_$__cuda_sm20_div_s64) ;  /* 0x0000001800ac7944 */ /* 0x000fea0003c00000 */
[----:B------:R-:W-:-:S05]  /*25c0*/  IADD3 R31, PT, PT, -R16, RZ, RZ ;  /* 0x000000ff101f7210 */ /* 0x000fca0007ffe1ff */
[----:B------:R-:W-:Y:S02]  /*25d0*/  IMAD R31, R31, R34, R30 ;  /* 0x000000221f1f7224 */ /* 0x000fe400078e021e */
.L_x_390:
[----:B------:R-:W-:Y:S05]  /*25e0*/  BSYNC.RECONVERGENT B0 ;  /* 0x0000000000007941 */ /* 0x000fea0003800200 */
.L_x_388:
        /* <DEDUP_REMOVED lines=162> */
.L_x_385:
[----:B------:R-:W0:Y:S01]  /*3010*/  LDC.64 R4, c[0x0][0x420] ;  /* 0x00010800ff047b82 */ /* 0x000e220000000a00 */
[----:B------:R-:W-:-:S05]  /*3020*/  LEA.HI R2, R0, UR6, RZ, 0x1e ;  /* 0x0000000600027c11 */ /* 0x000fca000f8ff0ff */
[----:B0-----:R-:W-:-:S05]  /*3030*/  IMAD.WIDE.U32 R2, R2, 0x4, R4 ;  /* 0x0000000402027825 */ /* 0x001fca00078e0004 */
[----:B------:R1:W-:Y:S02]  /*3040*/  STG.E desc[UR12][R2.64], R23 ;  /* 0x0000001702007986 */ /* 0x0003e4000c10190c */
.L_x_384:
[----:B------:R-:W-:Y:S05]  /*3050*/  BSYNC.RECONVERGENT B1 ;  /* 0x0000000000017941 */ /* 0x000fea0003800200 */
.L_x_383:
        /* <DEDUP_REMOVED lines=9> */
[----:B------:R-:W-:Y:S02]  /*30f0*/  IMAD.MOV.U32 R13, RZ, RZ, RZ ;  /* 0x000000ffff0d7224 */ /* 0x000fe400078e00ff */
[----:B------:R-:W-:Y:S01]  /*3100*/  IMAD R30, R28, 0x60, R15 ;  /* 0x000000601c1e7824 */ /* 0x000fe200078e020f */
        /* <DEDUP_REMOVED lines=50> */
.L_x_393:
        /* <DEDUP_REMOVED lines=77> */
.L_x_392:
        /* <DEDUP_REMOVED lines=11> */
.L_x_394:
        /* <DEDUP_REMOVED lines=22> */
.L_x_391:
        /* <DEDUP_REMOVED lines=36> */
[----:B------:R-:W-:Y:S02]  /*3d50*/  ISETP.GE.U32.AND P2, PT, R23, R18, PT ;  /* 0x000000121700720c */ /* 0x000fe40003f46070 */
[----:B------:R0:W2:Y:S11]  /*3d60*/  F2I.FTZ.U32.TRUNC.NTZ R23, R22 ;  /* 0x0000001600177305 */ /* 0x0000b6000021f000 */
[----:B------:R-:W-:-:S04]  /*3d70*/  @P2 VIADD R19, R19, 0x1 ;  /* 0x0000000113132836 */ /* 0x000fc80000000000 */
[----:B------:R-:W-:Y:S01]  /*3d80*/  @!P0 IMAD.MOV R19, RZ, RZ, -R19 ;  /* 0x000000ffff138224 */ /* 0x000fe200078e0a13 */
[----:B------:R-:W-:Y:S01]  /*3d90*/  @!P1 LOP3.LUT R19, RZ, UR10, RZ, 0x33, !PT ;  /* 0x0000000aff139c12 */ /* 0x000fe2000f8e33ff */
[----:B0-----:R-:W-:Y:S01]  /*3da0*/  IMAD.MOV.U32 R22, RZ, RZ, RZ ;  /* 0x000000ffff167224 */ /* 0x001fe200078e00ff */
[----:B--2---:R-:W-:-:S03]  /*3db0*/  IADD3 R25, PT, PT, RZ, -R23, RZ ;  /* 0x80000017ff197210 */ /* 0x004fc60007ffe0ff */
[----:B------:R-:W-:Y:S02]  /*3dc0*/  IMAD R18, R19, UR10, RZ ;  /* 0x0000000a13127c24 */ /* 0x000fe4000f8e02ff */
[----:B------:R-:W-:Y:S02]  /*3dd0*/  IMAD R14, R25, R16, RZ ;  /* 0x00000010190e7224 */ /* 0x000fe400078e02ff */
[----:B------:R-:W-:Y:S02]  /*3de0*/  IMAD.IADD R20, R21, 0x1, -R18 ;  /* 0x0000000115147824 */ /* 0x000fe400078e0a12 */
[----:B------:R-:W-:-:S03]  /*3df0*/  IMAD.HI.U32 R14, R23, R14, R22 ;  /* 0x0000000e170e7227 */ /* 0x000fc600078e0016 */
        /* <DEDUP_REMOVED lines=8> */
[----:B-1----:R-:W-:-:S04]  /*3e80*/  IMAD R12, R12, UR4, RZ ;  /* 0x000000040c0c7c24 */ /* 0x002fc8000f8e02ff */
        /* <DEDUP_REMOVED lines=17> */
[----:B------:R-:W-:-:S04]  /*3fa0*/  IMAD R17, R14, UR9, R17 ;  /* 0x000000090e117c24 */ /* 0x000fc8000f8e0211 */
[----:B------:R-:W-:Y:S02]  /*3fb0*/  IMAD.IADD R23, R23, 0x1, R17 ;  /* 0x0000000117177824 */ /* 0x000fe400078e0211 */
[----:B------:R-:W-:Y:S02]  /*3fc0*/  IMAD R17, R12, UR6, RZ ;  /* 0x000000060c117c24 */ /* 0x000fe4000f8e02ff */
        /* <DEDUP_REMOVED lines=10> */
        .weak           $__internal_12_$__cuda_sm20_div_s64
        .type           $__internal_12_$__cuda_sm20_div_s64,@function
        .size           $__internal_12_$__cuda_sm20_div_s64,(.L_x_11622 - $__internal_12_$__cuda_sm20_div_s64)
$__internal_12_$__cuda_sm20_div_s64:
        /* <DEDUP_REMOVED lines=83> */
[----:B------:R-:W-:Y:S06]  /*45a0*/  RET.REL.NODEC R28 `(_ZN5flash32flash_fwd_splitkv_combine_kernelI23Flash_fwd_kernel_traitsILi96ELi64ELi128ELi4ELb0ELb0EN7cutlass6half_tE19Flash_kernel_traitsILi96ELi64ELi128ELi4ES3_EELi16ELi2ELb1EEEvNS_16Flash_fwd_paramsE) ;  /* 0xffffffb81c947950 */ /* 0x000fec0003c3ffff */
.L_x_395:
        /* <DEDUP_REMOVED lines=13> */
.L_x_11622:


//--------------------- .text._ZN5flash32flash_fwd_splitkv_combine_kernelI23Flash_fwd_kernel_traitsILi96ELi64ELi128ELi4ELb0ELb0EN7cutlass6half_tE19Flash_kernel_traitsILi96ELi64ELi128ELi4ES3_EELi16ELi1ELb1EEEvNS_16Flash_fwd_paramsE --------------------------
	.section	.text._ZN5flash32flash_fwd_splitkv_combine_kernelI23Flash_fwd_kernel_traitsILi96ELi64ELi128ELi4ELb0ELb0EN7cutlass6half_tE19Flash_kernel_traitsILi96ELi64ELi128ELi4ES3_EELi16ELi1ELb1EEEvNS_16Flash_fwd_paramsE,"ax",@progbits
	.align	128
        .global         _ZN5flash32flash_fwd_splitkv_combine_kernelI23Flash_fwd_kernel_traitsILi96ELi64ELi128ELi4ELb0ELb0EN7cutlass6half_tE19Flash_kernel_traitsILi96ELi64ELi128ELi4ES3_EELi16ELi1ELb1EEEvNS_16Flash_fwd_paramsE
        .type           _ZN5flash32flash_fwd_splitkv_combine_kernelI23Flash_fwd_kernel_traitsILi96ELi64ELi128ELi4ELb0ELb0EN7cutlass6half_tE19Flash_kernel_traitsILi96ELi64ELi128ELi4ES3_EELi16ELi1ELb1EEEvNS_16Flash_fwd_paramsE,@function
        .size           _ZN5flash32flash_fwd_splitkv_combine_kernelI23Flash_fwd_kernel_traitsILi96ELi64ELi128ELi4ELb0ELb0EN7cutlass6half_tE19Flash_kernel_traitsILi96ELi64ELi128ELi4ES3_EELi16ELi1ELb1EEEvNS_16Flash_fwd_paramsE,(.L_x_11623 - _ZN5flash32flash_fwd_splitkv_combine_kernelI23Flash_fwd_kernel_traitsILi96ELi64ELi128ELi4ELb0ELb0EN7cutlass6half_tE19Flash_kernel_traitsILi96ELi64ELi128ELi4ES3_EELi16ELi1ELb1EEEvNS_16Flash_fwd_paramsE)
        .other          _ZN5flash32flash_fwd_splitkv_combine_kernelI23Flash_fwd_kernel_traitsILi96ELi64ELi128ELi4ELb0ELb0EN7cutlass6half_tE19Flash_kernel_traitsILi96ELi64ELi128ELi4ES3_EELi16ELi1ELb1EEEvNS_16Flash_fwd_paramsE,@"STO_CUDA_ENTRY STV_DEFAULT"
_ZN5flash32flash_fwd_splitkv_combine_kernelI23Flash_fwd_kernel_traitsILi96ELi64ELi128ELi4ELb0ELb0EN7cutlass6half_tE19Flash_kernel_traitsILi96ELi64ELi128ELi4ES3_EELi16ELi1ELb1EEEvNS_16Flash_fwd_paramsE:
.text._ZN5flash32flash_fwd_splitkv_combine_kernelI23Flash_fwd_kernel_traitsILi96ELi64ELi128ELi4ELb0ELb0EN7cutlass6half_tE19Flash_kernel_traitsILi96ELi64ELi128ELi4ES3_EELi16ELi1ELb1EEEvNS_16Flash_fwd_paramsE:
        /* <DEDUP_REMOVED lines=38> */
.L_x_396:
[----:B------:R-:W-:Y:S01]  /*0260*/  IMAD.U32 R27, RZ, RZ, UR7 ;  /* 0x00000007ff1b7e24 */ /* 0x000fe2000f8e00ff */
[----:B------:R-:W-:Y:S01]  /*0270*/  MOV R20, UR14 ;  /* 0x0000000e00147c02 */ /* 0x000fe20008000f00 */
[----:B------:R-:W-:Y:S01]  /*0280*/  IMAD.U32 R21, RZ, RZ, UR15 ;  /* 0x0000000fff157e24 */ /* 0x000fe2000f8e00ff */
[----:B------:R-:W-:Y:S02]  /*0290*/  MOV R19, UR8 ;  /* 0x0000000800137c02 */ /* 0x000fe40008000f00 */
[----:B------:R-:W-:Y:S02]  /*02a0*/  MOV R18, 0x2c0 ;  /* 0x000002c000127802 */ /* 0x000fe40000000f00 */
[----:B------:R-:W-:Y:S05]  /*02b0*/  CALL.REL.NOINC `($__internal_13_$__cuda_sm20_div_s64) ;  /* 0x0000003c00647944 */ /* 0x000fea0003c00000 */
.L_x_397:
        /* <DEDUP_REMOVED lines=30> */
.L_x_399:
[----:B------:R-:W-:Y:S01]  /*04a0*/  IMAD.MOV.U32 R27, RZ, RZ, R16 ;  /* 0x000000ffff1b7224 */ /* 0x000fe200078e0010 */
[----:B------:R-:W-:Y:S02]  /*04b0*/  MOV R21, R17 ;  /* 0x0000001100157202 */ /* 0x000fe40000000f00 */
[----:B------:R-:W-:Y:S02]  /*04c0*/  MOV R18, 0x4e0 ;  /* 0x000004e000127802 */ /* 0x000fe40000000f00 */
[----:B------:R-:W-:Y:S05]  /*04d0*/  CALL.REL.NOINC `($__internal_13_$__cuda_sm20_div_s64) ;  /* 0x0000003800dc7944 */ /* 0x000fea0003c00000 */
[----:B------:R-:W-:Y:S02]  /*04e0*/  MOV R6, R16 ;  /* 0x0000001000067202 */ /* 0x000fe40000000f00 */
[----:B------:R-:W-:Y:S02]  /*04f0*/  MOV R7, R17 ;  /* 0x0000001100077202 */ /* 0x000fe40000000f00 */
.L_x_400:
[----:B------:R-:W-:Y:S05]  /*0500*/  BSYNC.RECONVERGENT B0 ;  /* 0x0000000000007941 */ /* 0x000fea0003800200 */
.L_x_398:
        /* <DEDUP_REMOVED lines=55> */
.L_x_402:
[----:B------:R-:W-:Y:S01]  /*0880*/  IMAD.MOV.U32 R27, RZ, RZ, R20 ;  /* 0x000000ffff1b7224 */ /* 0x000fe200078e0014 */
[----:B------:R-:W-:Y:S01]  /*0890*/  MOV R20, R14 ;  /* 0x0000000e00147202 */ /* 0x000fe20000000f00 */
[----:B------:R-:W-:Y:S01]  /*08a0*/  IMAD.MOV.U32 R21, RZ, RZ, R19 ;  /* 0x000000ffff157224 */ /* 0x000fe200078e0013 */
[----:B------:R-:W-:Y:S02]  /*08b0*/  MOV R19, R4 ;  /* 0x0000000400137202 */ /* 0x000fe40000000f00 */
[----:B------:R-:W-:Y:S02]  /*08c0*/  MOV R18, 0x8e0 ;  /* 0x000008e000127802 */ /* 0x000fe40000000f00 */
[----:B------:R-:W-:Y:S05]  /*08d0*/  CALL.REL.NOINC `($__internal_13_$__cuda_sm20_div_s64) ;  /* 0x0000003400dc7944 */ /* 0x000fea0003c00000 */
.L_x_403:
[----:B------:R-:W-:Y:S05]  /*08e0*/  BSYNC.RECONVERGENT B0 ;  /* 0x0000000000007941 */ /* 0x000fea0003800200 */
.L_x_401:
        /* <DEDUP_REMOVED lines=116> */
.L_x_405:
[----:B------:R-:W-:Y:S01]  /*1030*/  IMAD.MOV.U32 R27, RZ, RZ, R16 ;  /* 0x000000ffff1b7224 */ /* 0x000fe200078e0010 */
[----:B------:R-:W-:Y:S01]  /*1040*/  MOV R20, R11 ;  /* 0x0000000b00147202 */ /* 0x000fe20000000f00 */
[----:B------:R-:W-:Y:S01]  /*1050*/  IMAD.MOV.U32 R21, RZ, RZ, R17 ;  /* 0x000000ffff157224 */ /* 0x000fe200078e0011 */
[----:B------:R-:W-:Y:S02]  /*1060*/  MOV R19, R3 ;  /* 0x0000000300137202 */ /* 0x000fe40000000f00 */
[----:B------:R-:W-:Y:S02]  /*1070*/  MOV R18, 0x1090 ;  /* 0x0000109000127802 */ /* 0x000fe40000000f00 */
[----:B------:R-:W-:Y:S05]  /*1080*/  CALL.REL.NOINC `($__internal_13_$__cuda_sm20_div_s64) ;  /* 0x0000002c00f07944 */ /* 0x000fea0003c00000 */
[----:B------:R-:W-:Y:S02]  /*1090*/  MOV R32, R16 ;  /* 0x0000001000207202 */ /* 0x000fe40000000f00 */
[----:B------:R-:W-:Y:S02]  /*10a0*/  MOV R33, R17 ;  /* 0x0000001100217202 */ /* 0x000fe40000000f00 */
.L_x_406:
[----:B------:R-:W-:Y:S05]  /*10b0*/  BSYNC.RECONVERGENT B0 ;  /* 0x0000000000007941 */ /* 0x000fea0003800200 */
.L_x_404:
        /* <DEDUP_REMOVED lines=58> */
.L_x_408:
[----:B------:R-:W-:Y:S01]  /*1460*/  IMAD.MOV.U32 R27, RZ, RZ, R6 ;  /* 0x000000ffff1b7224 */ /* 0x000fe200078e0006 */
[----:B------:R-:W-:Y:S01]  /*1470*/  MOV R21, R7 ;  /* 0x0000000700157202 */ /* 0x000fe20000000f00 */
[----:B------:R-:W-:Y:S01]  /*1480*/  IMAD.MOV.U32 R20, RZ, RZ, R9 ;  /* 0x000000ffff147224 */ /* 0x000fe200078e0009 */
[----:B------:R-:W-:Y:S02]  /*1490*/  MOV R18, 0x14b0 ;  /* 0x000014b000127802 */ /* 0x000fe40000000f00 */
[----:B------:R-:W-:Y:S05]  /*14a0*/  CALL.REL.NOINC `($__internal_13_$__cuda_sm20_div_s64) ;  /* 0x0000002800e87944 */ /* 0x000fea0003c00000 */
[----:B------:R-:W-:Y:S02]  /*14b0*/  MOV R18, R16 ;  /* 0x0000001000127202 */ /* 0x000fe40000000f00 */
[----:B------:R-:W-:Y:S02]  /*14c0*/  MOV R19, R17 ;  /* 0x0000001100137202 */ /* 0x000fe40000000f00 */
.L_x_409:
[----:B------:R-:W-:Y:S05]  /*14d0*/  BSYNC.RECONVERGENT B0 ;  /* 0x0000000000007941 */ /* 0x000fea0003800200 */
.L_x_407:
[----:B------:R-:W0:Y:S01]  /*14e0*/  LDCU UR5, c[0x0][0x434] ;  /* 0x00008680ff0577ac */ /* 0x000e220008000800 */
[----:B------:R-:W-:Y:S01]  /*14f0*/  IABS R6, R5 ;  /* 0x0000000500067213 */ /* 0x000fe20000000000 */
[----:B------:R-:W1:Y:S01]  /*1500*/  S2R R15, SR_CgaCtaId ;  /* 0x00000000000f7919 */ /* 0x000e620000008800 */
[----:B------:R-:W-:Y:S01]  /*1510*/  BSSY.RECONVERGENT B0, `(.L_x_410) ;  /* 0x000003f000007945 */ /* 0x000fe20003800200 */
[----:B------:R-:W2:Y:S01]  /*1520*/  LDCU UR16, c[0x0][0x534] ;  /* 0x0000a680ff1077ac */ /* 0x000ea20008000800 */
[----:B------:R-:W-:Y:S01]  /*1530*/  IMAD.MOV.U32 R26, RZ, RZ, -0x800000 ;  /* 0xff800000ff1a7424 */ /* 0x000fe200078e00ff */
[----:B------:R-:W3:Y:S01]  /*1540*/  LDCU UR9, c[0x0][0x430] ;  /* 0x00008600ff0977ac */ /* 0x000ee20008000800 */
[----:B------:R-:W-:Y:S01]  /*1550*/  USHF.R.S32.HI UR4, URZ, 0x1f, UR10 ;  /* 0x0000001fff047899 */ /* 0x000fe2000801140a */
[----:B------:R-:W4:Y:S01]  /*1560*/  LDCU.64 UR12, c[0x0][0x358] ;  /* 0x00006b00ff0c77ac */ /* 0x000f220008000a00 */
[----:B0-----:R-:W-:Y:S01]  /*1570*/  IMAD.U32 R7, RZ, RZ, UR5 ;  /* 0x00000005ff077e24 */ /* 0x001fe2000f8e00ff */
[----:B------:R-:W-:Y:S01]  /*1580*/  LOP3.LUT R5, R5, UR5, RZ, 0x3c, !PT ;  /* 0x0000000505057c12 */ /* 0x000fe2000f8e3cff */
[----:B------:R-:W-:-:S03]  /*1590*/  ULOP3.LUT UR4, UR4, 0x1, URZ, 0xfc, !UPT ;  /* 0x0000000104047892 */ /* 0x000fc6000f8efcff */
[----:B------:R-:W-:Y:S02]  /*15a0*/  IABS R7, R7 ;  /* 0x0000000700077213 */ /* 0x000fe40000000000 */
[----:B------:R-:W-:Y:S01]  /*15b0*/  ISETP.GE.AND P2, PT, R5, RZ, PT ;  /* 0x000000ff0500720c */ /* 0x000fe20003f46270 */
[----:B---3--:R-:W-:Y:S01]  /*15c0*/  UIMAD UR9, UR5, UR9, URZ ;  /* 0x00000009050972a4 */ /* 0x008fe2000f8e02ff */
[----:B------:R-:W0:Y:S08]  /*15d0*/  I2F.RP R13, R7 ;  /* 0x00000007000d7306 */ /* 0x000e300000209400 */
[----:B0-----:R-:W0:Y:S02]  /*15e0*/  MUFU.RCP R16, R13 ;  /* 0x0000000d00107308 */ /* 0x001e240000001000 */
[----:B0-----:R-:W-:-:S06]  /*15f0*/  VIADD R16, R16, 0xffffffe ;  /* 0x0ffffffe10107836 */ /* 0x001fcc0000000000 */
[----:B------:R-:W0:Y:S02]  /*1600*/  F2I.FTZ.U32.TRUNC.NTZ R17, R16 ;  /* 0x0000001000117305 */ /* 0x000e24000021f000 */
[----:B0-----:R-:W-:Y:S02]  /*1610*/  IMAD.MOV R0, RZ, RZ, -R17 ;  /* 0x000000ffff007224 */ /* 0x001fe400078e0a11 */
[----:B------:R-:W-:Y:S02]  /*1620*/  IMAD.MOV.U32 R16, RZ, RZ, RZ ;  /* 0x000000ffff107224 */ /* 0x000fe400078e00ff */
[----:B------:R-:W-:-:S04]  /*1630*/  IMAD R0, R0, R7, RZ ;  /* 0x0000000700007224 */ /* 0x000fc800078e02ff */
[----:B------:R-:W-:Y:S01]  /*1640*/  IMAD.HI.U32 R17, R17, R0, R16 ;  /* 0x0000000011117227 */ /* 0x000fe200078e0010 */
[----:B------:R-:W-:Y:S01]  /*1650*/  MOV R16, 0xff800000 ;  /* 0xff80000000107802 */ /* 0x000fe20000000f00 */
[----:B------:R-:W0:Y:S04]  /*1660*/  S2R R0, SR_TID.X ;  /* 0x0000000000007919 */ /* 0x000e280000002100 */
[----:B------:R-:W-:-:S05]  /*1670*/  IMAD.HI.U32 R8, R17, R6, RZ ;  /* 0x0000000611087227 */ /* 0x000fca00078e00ff */
[----:B------:R-:W-:-:S05]  /*1680*/  IADD3 R13, PT, PT, -R8, RZ, RZ ;  /* 0x000000ff080d7210 */ /* 0x000fca0007ffe1ff */
[C---:B------:R-:W-:Y:S02]  /*1690*/  IMAD R6, R7.reuse, R13, R6 ;  /* 0x0000000d07067224 */ /* 0x040fe400078e0206 */
[----:B------:R-:W3:Y:S03]  /*16a0*/  LDC R13, c[0x0][0x3e0] ;  /* 0x0000f800ff0d7b82 */ /* 0x000ee60000000800 */
[----:B------:R-:W-:-:S13]  /*16b0*/  ISETP.GT.U32.AND P0, PT, R7, R6, PT ;  /* 0x000000060700720c */ /* 0x000fda0003f04070 */
[----:B------:R-:W-:Y:S01]  /*16c0*/  @!P0 IMAD.IADD R6, R6, 0x1, -R7 ;  /* 0x0000000106068824 */ /* 0x000fe200078e0a07 */
[----:B0-----:R-:W-:Y:S01]  /*16d0*/  SHF.R.U32.HI R20, RZ, 0x4, R0 ;  /* 0x00000004ff147819 */ /* 0x001fe20000011600 */
[----:B------:R-:W-:Y:S01]  /*16e0*/  @!P0 VIADD R8, R8, 0x1 ;  /* 0x0000000108088836 */ /* 0x000fe20000000000 */
[----:B------:R-:W-:Y:S02]  /*16f0*/  ISETP.NE.AND P0, PT, RZ, UR5, PT ;  /* 0x00000005ff007c0c */ /* 0x000fe4000bf05270 */
[----:B------:R-:W-:Y:S02]  /*1700*/  ISETP.GE.U32.AND P3, PT, R6, R7, PT ;  /* 0x000000070600720c */ /* 0x000fe40003f66070 */
[C---:B------:R-:W-:Y:S02]  /*1710*/  ISETP.GT.U32.AND P1, PT, R0.reuse, 0x1f, PT ;  /* 0x0000001f0000780c */ /* 0x040fe40003f24070 */
[----:B------:R-:W-:Y:S02]  /*1720*/  MOV R6, 0x400 ;  /* 0x0000040000067802 */ /* 0x000fe40000000f00 */
[----:B------:R-:W-:-:S02]  /*1730*/  LOP3.LUT R25, R0, 0x1, RZ, 0xc0, !PT ;  /* 0x0000000100197812 */ /* 0x000fc400078ec0ff */
[----:B-1----:R-:W-:Y:S02]  /*1740*/  LEA R6, R15, R6, 0x18 ;  /* 0x000000060f067211 */ /* 0x002fe400078ec0ff */
[----:B------:R-:W-:Y:S02]  /*1750*/  SHF.R.U32.HI R27, RZ, 0x1, R0 ;  /* 0x00000001ff1b7819 */ /* 0x000fe40000011600 */
[----:B------:R-:W-:Y:S01]  /*1760*/  LOP3.LUT R17, R0, 0xf, RZ, 0xc0, !PT ;  /* 0x0000000f00117812 */ /* 0x000fe200078ec0ff */
[----:B------:R-:W-:Y:S02]  /*1770*/  @P3 VIADD R8, R8, 0x1 ;  /* 0x0000000108083836 */ /* 0x000fe40000000000 */
[C---:B------:R-:W-:Y:S02]  /*1780*/  @!P1 IMAD R22, R20.reuse, 0x44, R6 ;  /* 0x0000004414169824 */ /* 0x040fe400078e0206 */
[----:B------:R-:W-:Y:S01]  /*1790*/  @!P2 IMAD.MOV R8, RZ, RZ, -R8 ;  /* 0x000000ffff08a224 */ /* 0x000fe200078e0a08 */
[----:B--2---:R-:W-:Y:S01]  /*17a0*/  ISETP.GE.AND P2, PT, R20, UR16, PT ;  /* 0x0000001014007c0c */ /* 0x004fe2000bf46270 */
[----:B------:R-:W-:Y:S01]  /*17b0*/  IMAD R6, R25, 0x44, R6 ;  /* 0x0000004419067824 */ /* 0x000fe200078e0206 */
[----:B------:R-:W-:-:S02]  /*17c0*/  @!P0 LOP3.LUT R8, RZ, UR5, RZ, 0x33, !PT ;  /* 0x00000005ff088c12 */ /* 0x000fc4000f8e33ff */
[----:B------:R-:W-:Y:S01]  /*17d0*/  @!P1 LEA R7, R17, R22, 0x2 ;  /* 0x0000001611079211 */ /* 0x000fe200078e10ff */
[----:B------:R-:W-:Y:S02]  /*17e0*/  IMAD R6, R27, 0x4, R6 ;  /* 0x000000041b067824 */ /* 0x000fe400078e0206 */
[----:B------:R-:W-:-:S06]  /*17f0*/  IMAD R15, R8, UR4, RZ ;  /* 0x00000004080f7c24 */ /* 0x000fcc000f8e02ff */
[----:B---34-:R-:W-:Y:S05]  /*1800*/  @P2 BRA `(.L_x_411) ;  /* 0x00000000003c2947 */ /* 0x018fea0003800000 */
        /* <DEDUP_REMOVED lines=15> */
.L_x_411:
[----:B------:R-:W-:Y:S05]  /*1900*/  BSYNC.RECONVERGENT B0 ;  /* 0x0000000000007941 */ /* 0x000fea0003800200 */
.L_x_410:
[----:B-----5:R-:W-:Y:S01]  /*1910*/  @!P1 STS [R7], R16 ;  /* 0x0000001007009388 */ /* 0x020fe20000000800 */
[----:B0-----:R-:W-:Y:S01]  /*1920*/  IABS R17, R15 ;  /* 0x0000000f00117213 */ /* 0x001fe20000000000 */
[----:B------:R-:W-:Y:S01]  /*1930*/  BSSY.RECONVERGENT B1, `(.L_x_412) ;  /* 0x0000170000017945 */ /* 0x000fe20003800200 */
[----:B------:R-:W-:Y:S01]  /*1940*/  IABS R5, R13 ;  /* 0x0000000d00057213 */ /* 0x000fe20000000000 */
[----:B------:R-:W-:Y:S01]  /*1950*/  BAR.SYNC.DEFER_BLOCKING 0x0 ;  /* 0x0000000000007b1d */ /* 0x000fe20000010000 */
[----:B------:R-:W-:Y:S01]  /*1960*/  ISETP.NE.AND P5, PT, R15, RZ, PT ;  /* 0x000000ff0f00720c */ /* 0x000fe20003fa5270 */
[----:B------:R-:W-:-:S04]  /*1970*/  IMAD.IADD R2, R2, 0x1, R17 ;  /* 0x0000000102027824 */ /* 0x000fc800078e0211 */
[----:B------:R-:W0:Y:S08]  /*1980*/  I2F.RP R23, R17 ;  /* 0x0000001100177306 */ /* 0x000e300000209400 */
[----:B------:R-:W1:Y:S08]  /*1990*/  I2F.RP R22, R5 ;  /* 0x0000000500167306 */ /* 0x000e700000209400 */
[----:B0-----:R-:W0:Y:S01]  /*19a0*/  MUFU.RCP R21, R23 ;  /* 0x0000001700157308 */ /* 0x001e220000001000 */
[----:B------:R-:W2:Y:S07]  /*19b0*/  @!P1 LDS R26, [R6] ;  /* 0x00000000061a9984 */ /* 0x000eae0000000800 */
[----:B-1----:R-:W1:Y:S01]  /*19c0*/  MUFU.RCP R30, R22 ;  /* 0x00000016001e7308 */ /* 0x002e620000001000 */
[----:B0-----:R-:W-:-:S07]  /*19d0*/  VIADD R21, R21, 0xffffffe ;  /* 0x0ffffffe15157836 */ /* 0x001fce0000000000 */
[----:B------:R-:W0:Y:S01]  /*19e0*/  F2I.FTZ.U32.TRUNC.NTZ R21, R21 ;  /* 0x0000001500157305 */ /* 0x000e22000021f000 */
[----:B-1----:R-:W-:-:S07]  /*19f0*/  VIADD R30, R30, 0xffffffe ;  /* 0x0ffffffe1e1e7836 */ /* 0x002fce0000000000 */
[----:B------:R-:W1:Y:S01]  /*1a00*/  F2I.FTZ.U32.TRUNC.NTZ R31, R30 ;  /* 0x0000001e001f7305 */ /* 0x000e62000021f000 */
[----:B0-----:R-:W-:Y:S01]  /*1a10*/  IMAD.MOV R20, RZ, RZ, -R21 ;  /* 0x000000ffff147224 */ /* 0x001fe200078e0a15 */
[----:B--2---:R-:W0:Y:S03]  /*1a20*/  SHFL.BFLY PT, R7, R26, 0x1, 0x1f ;  /* 0x0c201f001a077f89 */ /* 0x004e2600000e0000 */
[----:B------:R-:W-:Y:S02]  /*1a30*/  IMAD R29, R20, R17, RZ ;  /* 0x00000011141d7224 */ /* 0x000fe400078e02ff */
[----:B------:R-:W-:Y:S02]  /*1a40*/  HFMA2 R20, -RZ, RZ, 0, 0 ;  /* 0x00000000ff147431 */ /* 0x000fe400000001ff */
[----:B-1----:R-:W-:Y:S02]  /*1a50*/  IMAD.MOV R16, RZ, RZ, -R31 ;  /* 0x000000ffff107224 */ /* 0x002fe400078e0a1f */
[----:B------:R-:W-:-:S02]  /*1a60*/  IMAD.MOV.U32 R30, RZ, RZ, RZ ;  /* 0x000000ffff1e7224 */ /* 0x000fc400078e00ff */
[----:B------:R-:W-:Y:S01]  /*1a70*/  IMAD R23, R16, R5, RZ ;  /* 0x0000000510177224 */ /* 0x000fe200078e02ff */
[----:B------:R-:W-:Y:S01]  /*1a80*/  IABS R16, R15 ;  /* 0x0000000f00107213 */ /* 0x000fe20000000000 */
[----:B------:R-:W-:Y:S01]  /*1a90*/  IMAD.HI.U32 R29, R21, R29, R20 ;  /* 0x0000001d151d7227 */ /* 0x000fe200078e0014 */
[----:B------:R-:W-:-:S03]  /*1aa0*/  IABS R20, R2 ;  /* 0x0000000200147213 */ /* 0x000fc60000000000 */
[----:B------:R-:W-:-:S04]  /*1ab0*/  IMAD.HI.U32 R23, R31, R23, R30 ;  /* 0x000000171f177227 */ /* 0x000fc800078e001e */
[----:B------:R-:W-:Y:S02]  /*1ac0*/  IMAD.MOV R24, RZ, RZ, -R16 ;  /* 0x000000ffff187224 */ /* 0x000fe400078e0a10 */
[----:B------:R-:W-:Y:S01]  /*1ad0*/  IMAD.HI.U32 R23, R23, R20, RZ ;  /* 0x0000001417177227 */ /* 0x000fe200078e00ff */
[----:B0-----:R-:W-:-:S03]  /*1ae0*/  FMNMX.FTZ R7, R7, R26, !PT ;  /* 0x0000001a07077209 */ /* 0x001fc60007810000 */
[----:B------:R-:W-:Y:S01]  /*1af0*/  IMAD.HI.U32 R29, R29, R20, RZ ;  /* 0x000000141d1d7227 */ /* 0x000fe200078e00ff */
[----:B------:R-:W-:Y:S02]  /*1b00*/  IADD3 R16, PT, PT, -R23, RZ, RZ ;  /* 0x000000ff17107210 */ /* 0x000fe40007ffe1ff */
[----:B------:R-:W-:Y:S01]  /*1b10*/  FSETP.NEU.FTZ.AND P0, PT, R7, -INF , PT ;  /* 0xff8000000700780b */ /* 0x000fe20003f1d000 */
[--C-:B------:R-:W-:Y:S02]  /*1b20*/  IMAD R24, R29, R24, R20.reuse ;  /* 0x000000181d187224 */ /* 0x100fe400078e0214 */
[----:B------:R-:W-:Y:S01]  /*1b30*/  IMAD R16, R5, R16, R20 ;  /* 0x0000001005107224 */ /* 0x000fe200078e0214 */
[----:B------:R-:W-:Y:S02]  /*1b40*/  FSEL R7, R7, RZ, P0 ;  /* 0x000000ff07077208 */ /* 0x000fe40000000000 */
[----:B------:R-:W-:Y:S02]  /*1b50*/  ISETP.GT.U32.AND P2, PT, R17, R24, PT ;  /* 0x000000181100720c */ /* 0x000fe40003f44070 */
[----:B------:R-:W-:Y:S01]  /*1b60*/  ISETP.GT.U32.AND P0, PT, R5, R16, PT ;  /* 0x000000100500720c */ /* 0x000fe20003f04070 */
[----:B------:R-:W-:Y:S01]  /*1b70*/  FADD.FTZ R22, -R7, R26 ;  /* 0x0000001a07167221 */ /* 0x000fe20000010100 */
[----:B------:R-:W-:-:S02]  /*1b80*/  LOP3.LUT R20, R2, R17, RZ, 0x3c, !PT ;  /* 0x0000001102147212 */ /* 0x000fc400078e3cff */
[----:B------:R-:W-:Y:S01]  /*1b90*/  LOP3.LUT R2, R2, R13, RZ, 0x3c, !PT ;  /* 0x0000000d02027212 */ /* 0x000fe200078e3cff */
[----:B------:R-:W-:Y:S01]  /*1ba0*/  FMUL.FTZ R22, R22, 1.4426950216293334961 ;  /* 0x3fb8aa3b16167820 */ /* 0x000fe20000410000 */
[----:B------:R-:W-:-:S05]  /*1bb0*/  ISETP.GE.AND P3, PT, R20, RZ, PT ;  /* 0x000000ff1400720c */ /* 0x000fca0003f66270 */
[----:B------:R-:W0:Y:S01]  /*1bc0*/  MUFU.EX2 R22, R22 ;  /* 0x0000001600167308 */ /* 0x000e220000000800 */
[----:B------:R-:W-:Y:S02]  /*1bd0*/  @!P2 IMAD.IADD R24, R24, 0x1, -R17 ;  /* 0x000000011818a824 */ /* 0x000fe400078e0a11 */
[----:B------:R-:W-:Y:S02]  /*1be0*/  @!P0 IMAD.IADD R16, R16, 0x1, -R5 ;  /* 0x0000000110108824 */ /* 0x000fe400078e0a05 */
[----:B------:R-:W-:Y:S01]  /*1bf0*/  @!P2 VIADD R29, R29, 0x1 ;  /* 0x000000011d1da836 */ /* 0x000fe20000000000 */
[----:B------:R-:W-:Y:S01]  /*1c00*/  ISETP.GE.U32.AND P1, PT, R24, R17, PT ;  /* 0x000000111800720c */ /* 0x000fe20003f26070 */
[----:B------:R-:W-:Y:S01]  /*1c10*/  @!P0 VIADD R23, R23, 0x1 ;  /* 0x0000000117178836 */ /* 0x000fe20000000000 */
[----:B------:R-:W-:Y:S02]  /*1c20*/  ISETP.GE.U32.AND P4, PT, R16, R5, PT ;  /* 0x000000051000720c */ /* 0x000fe40003f86070 */
[----:B------:R-:W-:-:S02]  /*1c30*/  ISETP.GE.AND P2, PT, R2, RZ, PT ;  /* 0x000000ff0200720c */ /* 0x000fc40003f46270 */
[----:B------:R-:W-:Y:S01]  /*1c40*/  ISETP.NE.AND P0, PT, R13, RZ, PT ;  /* 0x000000ff0d00720c */ /* 0x000fe20003f05270 */
[----:B0-----:R-:W0:Y:S06]  /*1c50*/  SHFL.BFLY PT, R21, R22, 0x1, 0x1f ;  /* 0x0c201f0016157f89 */ /* 0x001e2c00000e0000 */
[----:B------:R-:W-:Y:S02]  /*1c60*/  @P1 IADD3 R29, PT, PT, R29, 0x1, RZ ;  /* 0x000000011d1d1810 */ /* 0x000fe40007ffe0ff */
[----:B------:R-:W-:-:S03]  /*1c70*/  @P4 VIADD R23, R23, 0x1 ;  /* 0x0000000117174836 */ /* 0x000fc60000000000 */
[----:B------:R-:W-:Y:S01]  /*1c80*/  @!P3 IMAD.MOV R29, RZ, RZ, -R29 ;  /* 0x000000ffff1db224 */ /* 0x000fe200078e0a1d */
[----:B------:R-:W-:Y:S02]  /*1c90*/  ISETP.NE.AND P3, PT, R8, RZ, PT ;  /* 0x000000ff0800720c */ /* 0x000fe40003f65270 */
[----:B------:R-:W-:Y:S02]  /*1ca0*/  MOV R5, R23 ;  /* 0x0000001700057202 */ /* 0x000fe40000000f00 */
[----:B------:R-:W-:Y:S02]  /*1cb0*/  @!P5 LOP3.LUT R29, RZ, R17, RZ, 0x33, !PT ;  /* 0x00000011ff1dd212 */ /* 0x000fe400078e33ff */
[----:B------:R-:W-:Y:S01]  /*1cc0*/  SEL R16, RZ, 0x1, !P3 ;  /* 0x00000001ff107807 */ /* 0x000fe20005800000 */
[----:B------:R-:W-:Y:S01]  /*1cd0*/  @!P2 IMAD.MOV R5, RZ, RZ, -R5 ;  /* 0x000000ffff05a224 */ /* 0x000fe200078e0a05 */
[----:B------:R-:W-:Y:S02]  /*1ce0*/  @!P0 LOP3.LUT R5, RZ, R13, RZ, 0x33, !PT ;  /* 0x0000000dff058212 */ /* 0x000fe400078e33ff */
[----:B------:R-:W-:-:S02]  /*1cf0*/  LOP3.LUT P0, RZ, R0, 0x3e1, RZ, 0xc0, !PT ;  /* 0x000003e100ff7812 */ /* 0x000fc4000780c0ff */
[----:B------:R-:W-:Y:S01]  /*1d00*/  SHF.R.S32.HI R23, RZ, 0x1f, R15 ;  /* 0x0000001fff177819 */ /* 0x000fe2000001140f */
[----:B------:R-:W-:Y:S01]  /*1d10*/  IMAD R5, R5, UR11, RZ ;  /* 0x0000000b05057c24 */ /* 0x000fe2000f8e02ff */
[----:B------:R-:W-:Y:S01]  /*1d20*/  ISETP.LT.U32.AND P2, PT, R18, R29, PT ;  /* 0x0000001d1200720c */ /* 0x000fe20003f41070 */
[----:B0-----:R-:W-:Y:S01]  /*1d30*/  FADD.FTZ R21, R22, R21 ;  /* 0x0000001516157221 */ /* 0x001fe20000010000 */
[----:B------:R-:W-:Y:S02]  /*1d40*/  SHF.R.S32.HI R17, RZ, 0x1f, R29 ;  /* 0x0000001fff117819 */ /* 0x000fe4000001141d */
[----:B------:R-:W-:Y:S01]  /*1d50*/  LOP3.LUT R16, R23, R16, RZ, 0xfc, !PT ;  /* 0x0000001017107212 */ /* 0x000fe200078efcff */
[----:B------:R-:W-:Y:S01]  /*1d60*/  IMAD.MOV.U32 R23, RZ, RZ, 0x7f800000 ;  /* 0x7f800000ff177424 */ /* 0x000fe200078e00ff */
[----:B------:R-:W-:Y:S02]  /*1d70*/  FSETP.NE.FTZ.AND P1, PT, R21, RZ, PT ;  /* 0x000000ff1500720b */ /* 0x000fe40003f35000 */
[----:B------:R-:W-:Y:S01]  /*1d80*/  ISETP.LT.AND.EX P2, PT, R19, R17, PT, P2 ;  /* 0x000000111300720c */ /* 0x000fe20003f41320 */
[----:B------:R-:W-:-:S03]  /*1d90*/  IMAD R5, R16, R5, RZ ;  /* 0x0000000510057224 */ /* 0x000fc600078e02ff */
[----:B------:R-:W-:-:S07]  /*1da0*/  SEL R8, R18, R29, P2 ;  /* 0x0000001d12087207 */ /* 0x000fce0001000000 */
[----:B------:R-:W0:Y:S02]  /*1db0*/  @P1 MUFU.LG2 R2, R21 ;  /* 0x0000001500021308 */ /* 0x000e240000000c00 */
        /* <DEDUP_REMOVED lines=53> */
.L_x_415:
[----:B------:R-:W-:Y:S01]  /*2110*/  IMAD.MOV.U32 R21, RZ, RZ, RZ ;  /* 0x000000ffff157224 */ /* 0x000fe200078e00ff */
[----:B------:R-:W-:Y:S02]  /*2120*/  MOV R20, R30 ;  /* 0x0000001e00147202 */ /* 0x000fe40000000f00 */
[----:B------:R-:W-:Y:S02]  /*2130*/  MOV R18, 0x2150 ;  /* 0x0000215000127802 */ /* 0x000fe40000000f00 */
[----:B------:R-:W-:Y:S05]  /*2140*/  CALL.REL.NOINC `($__internal_13_$__cuda_sm20_div_s64) ;  /* 0x0000001c00c07944 */ /* 0x000fea0003c00000 */
[----:B------:R-:W-:Y:S02]  /*2150*/  IADD3 R13, PT, PT, -R16, RZ, RZ ;  /* 0x000000ff100d7210 */ /* 0x000fe40007ffe1ff */
[----:B------:R-:W-:-:S03]  /*2160*/  MOV R31, R17 ;  /* 0x00000011001f7202 */ /* 0x000fc60000000f00 */
[----:B------:R-:W-:Y:S01]  /*2170*/  IMAD R27, R30, R13, R27 ;  /* 0x0000000d1e1b7224 */ /* 0x000fe200078e021b */
[----:B------:R-:W-:-:S07]  /*2180*/  MOV R30, R16 ;  /* 0x00000010001e7202 */ /* 0x000fce0000000f00 */
.L_x_416:
        /* <DEDUP_REMOVED lines=60> */
.L_x_418:
[----:B------:R-:W-:Y:S01]  /*2550*/  IMAD.MOV.U32 R27, RZ, RZ, R30 ;  /* 0x000000ffff1b7224 */ /* 0x000fe200078e001e */
[----:B------:R-:W-:Y:S01]  /*2560*/  MOV R21, R31 ;  /* 0x0000001f00157202 */ /* 0x000fe20000000f00 */
[----:B------:R-:W-:Y:S01]  /*2570*/  IMAD.MOV.U32 R20, RZ, RZ, R34 ;  /* 0x000000ffff147224 */ /* 0x000fe200078e0022 */
[----:B------:R-:W-:Y:S02]  /*2580*/  MOV R18, 0x25a0 ;  /* 0x000025a000127802 */ /* 0x000fe40000000f00 */
[----:B------:R-:W-:Y:S05]  /*2590*/  CALL.REL.NOINC `($__internal_13_$__cuda_sm20_div_s64) ;  /* 0x0000001800ac7944 */ /* 0x000fea0003c00000 */
[----:B------:R-:W-:-:S05]  /*25a0*/  IADD3 R31, PT, PT, -R16, RZ, RZ ;  /* 0x000000ff101f7210 */ /* 0x000fca0007ffe1ff */
[----:B------:R-:W-:Y:S02]  /*25b0*/  IMAD R31, R31, R34, R30 ;  /* 0x000000221f1f7224 */ /* 0x000fe400078e021e */
.L_x_419:
[----:B------:R-:W-:Y:S05]  /*25c0*/  BSYNC.RECONVERGENT B0 ;  /* 0x0000000000007941 */ /* 0x000fea0003800200 */
.L_x_417:
        /* <DEDUP_REMOVED lines=162> */
.L_x_414:
[----:B------:R-:W0:Y:S01]  /*2ff0*/  LDC.64 R2, c[0x0][0x420] ;  /* 0x00010800ff027b82 */ /* 0x000e220000000a00 */
[----:B------:R-:W-:-:S05]  /*3000*/  IADD3 R27, PT, PT, R27, UR6, RZ ;  /* 0x000000061b1b7c10 */ /* 0x000fca000fffe0ff */
[----:B0-----:R-:W-:-:S05]  /*3010*/  IMAD.WIDE.U32 R2, R27, 0x4, R2 ;  /* 0x000000041b027825 */ /* 0x001fca00078e0002 */
[----:B------:R1:W-:Y:S02]  /*3020*/  STG.E desc[UR12][R2.64], R23 ;  /* 0x0000001702007986 */ /* 0x0003e4000c10190c */
.L_x_413:
[----:B------:R-:W-:Y:S05]  /*3030*/  BSYNC.RECONVERGENT B1 ;  /* 0x0000000000017941 */ /* 0x000fea0003800200 */
.L_x_412:
        /* <DEDUP_REMOVED lines=61> */
.L_x_422:
        /* <DEDUP_REMOVED lines=77> */
.L_x_421:
        /* <DEDUP_REMOVED lines=11> */
.L_x_423:
        /* <DEDUP_REMOVED lines=22> */
.L_x_420:
        /* <DEDUP_REMOVED lines=86> */
        .weak           $__internal_13_$__cuda_sm20_div_s64
        .type           $__internal_13_$__cuda_sm20_div_s64,@function
        .size           $__internal_13_$__cuda_sm20_div_s64,(.L_x_11623 - $__internal_13_$__cuda_sm20_div_s64)
$__internal_13_$__cuda_sm20_div_s64:
        /* <DEDUP_REMOVED lines=83> */
[----:B------:R-:W-:Y:S06]  /*4580*/  RET.REL.NODEC R28 `(_ZN5flash32flash_fwd_splitkv_combine_kernelI23Flash_fwd_kernel_traitsILi96ELi64ELi128ELi4ELb0ELb0EN7cutlass6half_tE19Flash_kernel_traitsILi96ELi64ELi128ELi4ES3_EELi16ELi1ELb1EEEvNS_16Flash_fwd_paramsE) ;  /* 0xffffffb81c9c7950 */ /* 0x000fec0003c3ffff */
.L_x_424:
        /* <DEDUP_REMOVED lines=15> */
.L_x_11623:


//--------------------- .text._ZN5flash24flash_fwd_splitkv_kernelI23Flash_fwd_kernel_traitsILi96ELi64ELi128ELi4ELb0ELb0EN7cutlass6half_tE19Flash_kernel_traitsILi96ELi64ELi128ELi4ES3_EELb0ELb0ELb0ELb0ELb1ELb0ELb0ELb0EEEvNS_16Flash_fwd_paramsE --------------------------
	.section	.text._ZN5flash24flash_fwd_splitkv_kernelI23Flash_fwd_kernel_traitsILi96ELi64ELi128ELi4ELb0ELb0EN7cutlass6half_tE19Flash_kernel_traitsILi96ELi64ELi128ELi4ES3_EELb0ELb0ELb0ELb0ELb1ELb0ELb0ELb0EEEvNS_16Flash_fwd_paramsE,"ax",@progbits
	.align	128
        .global         _ZN5flash24flash_fwd_splitkv_kernelI23Flash_fwd_kernel_traitsILi96ELi64ELi128ELi4ELb0ELb0EN7cutlass6half_tE19Flash_kernel_traitsILi96ELi64ELi128ELi4ES3_EELb0ELb0ELb0ELb0ELb1ELb0ELb0ELb0EEEvNS_16Flash_fwd_paramsE
        .type           _ZN5flash24flash_fwd_splitkv_kernelI23Flash_fwd_kernel_traitsILi96ELi64ELi128ELi4ELb0ELb0EN7cutlass6half_tE19Flash_kernel_traitsILi96ELi64ELi128ELi4ES3_EELb0ELb0ELb0ELb0ELb1ELb0ELb0ELb0EEEvNS_16Flash_fwd_paramsE,@function
        .size           _ZN5flash24flash_fwd_splitkv_kernelI23Flash_fwd_kernel_traitsILi96ELi64ELi128ELi4ELb0ELb0EN7cutlass6half_tE19Flash_kernel_traitsILi96ELi64ELi128ELi4ES3_EELb0ELb0ELb0ELb0ELb1ELb0ELb0ELb0EEEvNS_16Flash_fwd_paramsE,(.L_x_11624 - _ZN5flash24flash_fwd_splitkv_kernelI23Flash_fwd_kernel_traitsILi96ELi64ELi128ELi4ELb0ELb0EN7cutlass6half_tE19Flash_kernel_traitsILi96ELi64ELi128ELi4ES3_EELb0ELb0ELb0ELb0ELb1ELb0ELb0ELb0EEEvNS_16Flash_fwd_paramsE)
        .other          _ZN5flash24flash_fwd_splitkv_kernelI23Flash_fwd_kernel_traitsILi96ELi64ELi128ELi4ELb0ELb0EN7cutlass6half_tE19Flash_kernel_traitsILi96ELi64ELi128ELi4ES3_EELb0ELb0ELb0ELb0ELb1ELb0ELb0ELb0EEEvNS_16Flash_fwd_paramsE,@"STO_CUDA_ENTRY STV_DEFAULT"
_ZN5flash24flash_fwd_splitkv_kernelI23Flash_fwd_kernel_traitsILi96ELi64ELi128ELi4ELb0ELb0EN7cutlass6half_tE19Flash_kernel_traitsILi96ELi64ELi128ELi4ES3_EELb0ELb0ELb0ELb0ELb1ELb0ELb0ELb0EEEvNS_16Flash_fwd_paramsE:
.text._ZN5flash24flash_fwd_splitkv_kernelI23Flash_fwd_kernel_traitsILi96ELi64ELi128ELi4ELb0ELb0EN7cutlass6half_tE19Flash_kernel_traitsILi96ELi64ELi128ELi4ES3_EELb0ELb0ELb0ELb0ELb1ELb0ELb0ELb0EEEvNS_16Flash_fwd_paramsE:
[----:B------:R-:W-:Y:S01]  /*0000*/  LDC R1, c[0x0][0x37c] ;  /* 0x0000df00ff017b82 */ /* 0x000fe20000000800 */
[----:B------:R-:W1:Y:S07]  /*0010*/  S2R R25, SR_CTAID.X ;  /* 0x0000000000197919 */ /* 0x000e6e0000002500 */
[----:B------:R-:W2:Y:S01]  /*0020*/  LDC.64 R2, c[0x0][0x348] ;  /* 0x0000d200ff027b82 */ /* 0x000ea20000000a00 */
[----:B------:R-:W-:Y:S01]  /*0030*/  BSSY.RECONVERGENT B2, `(.L_x_425) ;  /* 0x0000005000027945 */ /* 0x000fe20003800200 */
[----:B------:R-:W-:Y:S01]  /*0040*/  MOV R186, 0x80 ;  /* 0x0000008000ba7802 */ /* 0x000fe20000000f00 */
[----:B------:R-:W3:Y:S01]  /*0050*/  S2R R188, SR_CTAID.Y ;  /* 0x0000000000bc7919 */ /* 0x000ee20000002600 */
[----:B------:R-:W4:Y:S05]  /*0060*/  S2R R187, SR_CTAID.Z ;  /* 0x0000000000bb7919 */ /* 0x000f2a0000002700 */
[----:B-1234-:R-:W-:Y:S05]  /*0070*/  CALL.REL.NOINC `($_ZN5flash24flash_fwd_splitkv_kernelI23Flash_fwd_kernel_traitsILi96ELi64ELi128ELi4ELb0ELb0EN7cutlass6half_tE19Flash_kernel_traitsILi96ELi64ELi128ELi4ES3_EELb0ELb0ELb0ELb0ELb1ELb0ELb0ELb0EEEvNS_16Flash_fwd_paramsE$_ZN5flash30compute_attn_1rowblock_splitkvI23Flash_fwd_kernel_traitsILi96ELi64ELi128ELi4ELb0ELb0EN7cutlass6half_tE19Flash_kernel_traitsILi96ELi64ELi128ELi4ES3_EELb0ELb0ELb0ELb0ELb1ELb0ELb0ELb0ENS_16Flash_fwd_paramsEEEvRKT8_iiiii) ;  /* 0x0000000000087944 */ /* 0x01efea0003c00000 */
[----:B------:R-:W-:Y:S05]  /*0080*/  BSYNC.RECONVERGENT B2 ;  /* 0x0000000000027941 */ /* 0x000fea0003800200 */
.L_x_425:
[----:B------:R-:W-:Y:S05]  /*0090*/  EXIT ;  /* 0x000000000000794d */ /* 0x000fea0003800000 */
        .type           $_ZN5flash24flash_fwd_splitkv_kernelI23Flash_fwd_kernel_traitsILi96ELi64ELi128ELi4ELb0ELb0EN7cutlass6half_tE19Flash_kernel_traitsILi96ELi64ELi128ELi4ES3_EELb0ELb0ELb0ELb0ELb1ELb0ELb0ELb0EEEvNS_16Flash_fwd_paramsE$_ZN5flash30compute_attn_1rowblock_splitkvI23Flash_fwd_kernel_traitsILi96ELi64ELi128ELi4ELb0ELb0EN7cutlass6half_tE19Flash_kernel_traitsILi96ELi64ELi128ELi4ES3_EELb0ELb0ELb0ELb0ELb1ELb0ELb0ELb0ENS_16Flash_fwd_paramsEEEvRKT8_iiiii,@function
        .size           $_ZN5flash24flash_fwd_splitkv_kernelI23Flash_fwd_kernel_traitsILi96ELi64ELi128ELi4ELb0ELb0EN7cutlass6half_tE19Flash_kernel_traitsILi96ELi64ELi128ELi4ES3_EELb0ELb0ELb0ELb0ELb1ELb0ELb0ELb0EEEvNS_16Flash_fwd_paramsE$_ZN5flash30compute_attn_1rowblock_splitkvI23Flash_fwd_kernel_traitsILi96ELi64ELi128ELi4ELb0ELb0EN7cutlass6half_tE19Flash_kernel_traitsILi96ELi64ELi128ELi4ES3_EELb0ELb0ELb0ELb0ELb1ELb0ELb0ELb0ENS_16Flash_fwd_paramsEEEvRKT8_iiiii,(.L_x_11624 - $_ZN5flash24flash_fwd_splitkv_kernelI23Flash_fwd_kernel_traitsILi96ELi64ELi128ELi4ELb0ELb0EN7cutlass6half_tE19Flash_kernel_traitsILi96ELi64ELi128ELi4ES3_EELb0ELb0ELb0ELb0ELb1ELb0ELb0ELb0EEEvNS_16Flash_fwd_paramsE$_ZN5flash30compute_attn_1rowblock_splitkvI23Flash_fwd_kernel_traitsILi96ELi64ELi128ELi4ELb0ELb0EN7cutlass6half_tE19Flash_kernel_traitsILi96ELi64ELi128ELi4ES3_EELb0ELb0ELb0ELb0ELb1ELb0ELb0ELb0ENS_16Flash_fwd_paramsEEEvRKT8_iiiii)
$_ZN5flash24flash_fwd_splitkv_kernelI23Flash_fwd_kernel_traitsILi96ELi64ELi128ELi4ELb0ELb0EN7cutlass6half_tE19Flash_kernel_traitsILi96ELi64ELi128ELi4ES3_EELb0ELb0ELb0ELb0ELb1ELb0ELb0ELb0EEEvNS_16Flash_fwd_paramsE$_ZN5flash30compute_attn_1rowblock_splitkvI23Flash_fwd_kernel_traitsILi96ELi64ELi128ELi4ELb0ELb0EN7cutlass6half_tE19Flash_kernel_traitsILi96ELi64ELi128ELi4ES3_EELb0ELb0ELb0ELb0ELb1ELb0ELb0ELb0ENS_16Flash_fwd_paramsEEEvRKT8_iiiii:
[----:B------:R-:W1:Y:S02]  /*00a0*/  LDCU.64 UR4, c[0x0][0x358] ;  /* 0x00006b00ff0477ac */ /* 0x000e640008000a00 */
[----:B-1----:R-:W2:Y:S04]  /*00b0*/  LD.E.64 R20, desc[UR4][R2.64+0xe0] ;  /* 0x0000e00402147980 */ /* 0x002ea8000c101b00 */
[----:B------:R-:W3:Y:S04]  /*00c0*/  LD.E.64 R12, desc[UR4][R2.64+0xe8] ;  /* 0x0000e804020c7980 */ /* 0x000ee8000c101b00 */
[----:B------:R-:W4:Y:S04]  /*00d0*/  LD.E.64 R6, desc[UR4][R2.64+0xf0] ;  /* 0x0000f00402067980 */ /* 0x000f28000c101b00 */
[----:B------:R-:W4:Y:S01]  /*00e0*/  LD.E.64 R10, desc[UR4][R2.64+0xf8] ;  /* 0x0000f804020a7980 */ /* 0x000f22000c101b00 */
[----:B------:R-:W-:Y:S01]  /*00f0*/  IMAD.SHL.U32 R4, R188, 0x4, RZ ;  /* 0x00000004bc047824 */ /* 0x000fe200078e00ff */
[----:B--2---:R-:W-:-:S02]  /*0100*/  ISETP.NE.U32.AND P4, PT, R20, RZ, PT ;  /* 0x000000ff1400720c */ /* 0x004fc40003f85070 */
[----:B---3--:R-:W-:Y:S02]  /*0110*/  ISETP.NE.U32.AND P3, PT, R12, RZ, PT ;  /* 0x000000ff0c00720c */ /* 0x008fe40003f65070 */
[----:B------:R-:W-:Y:S02]  /*0120*/  ISETP.NE.AND.EX P4, PT, R21, RZ, PT, P4 ;  /* 0x000000ff1500720c */ /* 0x000fe40003f85340 */
[----:B------:R-:W-:Y:S02]  /*0130*/  ISETP.NE.AND.EX P3, PT, R13, RZ, PT, P3 ;  /* 0x000000ff0d00720c */ /* 0x000fe40003f65330 */
[----:B------:R-:W-:-:S04]  /*0140*/  ISETP.NE.U32.AND P2, PT, R20, RZ, PT ;  /* 0x000000ff1400720c */ /* 0x000fc80003f45070 */
[----:B------:R-:W-:Y:S01]  /*0150*/  ISETP.NE.AND.EX P2, PT, R21, RZ, PT, P2 ;  /* 0x000000ff1500720c */ /* 0x000fe20003f45320 */
[----:B------:R-:W-:-:S04]  /*0160*/  IMAD.WIDE.U32 R20, R188, 0x4, R20 ;  /* 0x00000004bc147825 */ /* 0x000fc800078e0014 */
[----:B------:R1:W5:Y:S04]  /*0170*/  @!P4 LD.E R19, desc[UR4][R2.64+0xb4] ;  /* 0x0000b4040213c980 */ /* 0x000368000c101900 */
[----:B------:R1:W5:Y:S04]  /*0180*/  @P4 LD.E R9, desc[UR4][R20.64+0x4] ;  /* 0x0000040414094980 */ /* 0x000368000c101900 */
[----:B------:R1:W5:Y:S01]  /*0190*/  @!P3 LD.E R5, desc[UR4][R2.64+0xb8] ;  /* 0x0000b8040205b980 */ /* 0x000362000c101900 */
[----:B----4-:R-:W-:-:S04]  /*01a0*/  ISETP.NE.U32.AND P1, PT, R6, RZ, PT ;  /* 0x000000ff0600720c */ /* 0x010fc80003f25070 */
[----:B------:R-:W-:Y:S01]  /*01b0*/  ISETP.NE.AND.EX P1, PT, R7, RZ, PT, P1 ;  /* 0x000000ff0700720c */ /* 0x000fe20003f25310 */
[----:B------:R-:W-:Y:S01]  /*01c0*/  IMAD.MOV.U32 R192, RZ, RZ, -0x1 ;  /* 0xffffffffffc07424 */ /* 0x000fe200078e00ff */
[----:B------:R-:W-:-:S05]  /*01d0*/  SHF.R.U32.HI R0, RZ, 0x1e, R188 ;  /* 0x0000001eff007819 */ /* 0x000fca00000116bc */
[----:B------:R1:W5:Y:S06]  /*01e0*/  @P2 LD.E R192, desc[UR4][R20.64] ;  /* 0x0000000414c02980 */ /* 0x00036c000c101900 */
[----:B------:R-:W-:Y:S02]  /*01f0*/  @P1 IADD3 R16, P0, PT, R6, R4, RZ ;  /* 0x0000000406101210 */ /* 0x000fe40007f1e0ff */
[----:B------:R-:W-:-:S03]  /*0200*/  ISETP.NE.U32.AND P2, PT, R12, RZ, PT ;  /* 0x000000ff0c00720c */ /* 0x000fc60003f45070 */
[----:B------:R-:W-:Y:S02]  /*0210*/  @P1 IMAD.X R17, R7, 0x1, R0, P0 ;  /* 0x0000000107111824 */ /* 0x000fe400000e0600 */
[----:B------:R-:W2:Y:S01]  /*0220*/  S2R R7, SR_TID.X ;  /* 0x0000000000077919 */ /* 0x000ea20000002100 */
[----:B------:R-:W-:Y:S01]  /*0230*/  ISETP.NE.AND.EX P2, PT, R13, RZ, PT, P2 ;  /* 0x000000ff0d00720c */ /* 0x000fe20003f45320 */
[----:B------:R-:W-:Y:S01]  /*0240*/  IMAD.MOV.U32 R14, RZ, RZ, RZ ;  /* 0x000000ffff0e7224 */ /* 0x000fe200078e00ff */
[----:B------:R-:W-:Y:S01]  /*0250*/  ISETP.NE.U32.AND P0, PT, R10, RZ, PT ;  /* 0x000000ff0a00720c */ /* 0x000fe20003f05070 */
[----:B------:R-:W-:Y:S04]  /*0260*/  BSSY.RECONVERGENT B0, `(.L_x_426) ;  /* 0x000000b000007945 */ /* 0x000fe80003800200 */
[----:B------:R1:W5:Y:S01]  /*0270*/  @P1 LD.E R14, desc[UR4][R16.64] ;  /* 0x00000004100e1980 */ /* 0x000362000c101900 */
[----:B------:R-:W-:Y:S01]  /*0280*/  IADD3 R12, P1, PT, R12, R4, RZ ;  /* 0x000000040c0c7210 */ /* 0x000fe20007f3e0ff */
[----:B------:R-:W-:Y:S01]  /*0290*/  IMAD.MOV.U32 R15, RZ, RZ, -0x1 ;  /* 0xffffffffff0f7424 */ /* 0x000fe200078e00ff */
[----:B------:R-:W-:-:S03]  /*02a0*/  ISETP.NE.AND.EX P0, PT, R11, RZ, PT, P0 ;  /* 0x000000ff0b00720c */ /* 0x000fc60003f05300 */
[----:B------:R-:W-:Y:S01]  /*02b0*/  IMAD.X R13, R13, 0x1, R0, P1 ;  /* 0x000000010d0d7824 */ /* 0x000fe200008e0600 */
[----:B------:R-:W-:Y:S09]  /*02c0*/  @!P2 BRA `(.L_x_427) ;  /* 0x000000000010a947 */ /* 0x000ff20003800000 */
[----:B------:R-:W3:Y:S02]  /*02d0*/  LD.E.U8 R6, desc[UR4][R2.64+0x1b2] ;  /* 0x0001b20402067980 */ /* 0x000ee4000c101100 */
[----:B---3--:R-:W-:-:S13]  /*02e0*/  ISETP.NE.AND P1, PT, R6, RZ, PT ;  /* 0x000000ff0600720c */ /* 0x008fda0003f25270 */
[----:B------:R-:W-:Y:S05]  /*02f0*/  @!P1 BRA `(.L_x_427) ;  /* 0x0000000000049947 */ /* 0x000fea0003800000 */
[----:B------:R3:W5:Y:S02]  /*0300*/  LD.E R15, desc[UR4][R12.64] ;  /* 0x000000040c0f7980 */ /* 0x000764000c101900 */
.L_x_427:
[----:B------:R-:W-:Y:S05]  /*0310*/  BSYNC.RECONVERGENT B0 ;  /* 0x0000000000007941 */ /* 0x000fea0003800200 */
.L_x_426:
[----:B------:R-:W-:Y:S04]  /*0320*/  BSSY.RECONVERGENT B0, `(.L_x_428) ;  /* 0x0000007000007945 */ /* 0x000fe80003800200 */
[----:B------:R-:W-:Y:S05]  /*0330*/  @!P3 BRA `(.L_x_429) ;  /* 0x000000000014b947 */ /* 0x000fea0003800000 */
[----:B-----5:R-:W4:Y:S02]  /*0340*/  LD.E.U8 R5, desc[UR4][R2.64+0x1b2] ;  /* 0x0001b20402057980 */ /* 0x020f24000c101100 */
[----:B----4-:R-:W-:-:S13]  /*0350*/  ISETP.NE.AND P1, PT, R5, RZ, PT ;  /* 0x000000ff0500720c */ /* 0x010fda0003f25270 */
[----:B------:R-:W4:Y:S02]  /*0360*/  @P1 LD.E R6, desc[UR4][R12.64+0x4] ;  /* 0x000004040c061980 */ /* 0x000f24000c101900 */
[----:B----4-:R-:W-:-:S06]  /*0370*/  @P1 IADD3 R5, PT, PT, R6, -R15, RZ ;  /* 0x8000000f06051210 */ /* 0x010fcc0007ffe0ff */
[----:B------:R4:W5:Y:S02]  /*0380*/  @!P1 LD.E R5, desc[UR4][R12.64] ;  /* 0x000000040c059980 */ /* 0x000964000c101900 */
.L_x_429:
[----:B------:R-:W-:Y:S05]  /*0390*/  BSYNC.RECONVERGENT B0 ;  /* 0x0000000000007941 */ /* 0x000fea0003800200 */
.L_x_428:
[----:B------:R-:W-:Y:S01]  /*03a0*/  BSSY.RECONVERGENT B1, `(.L_x_430) ;  /* 0x0000011000017945 */ /* 0x000fe20003800200 */
[----:B-----5:R-:W-:-:S03]  /*03b0*/  @P4 IADD3 R19, PT, PT, -R192, R9, RZ ;  /* 0x00000009c0134210 */ /* 0x020fc60007ffe1ff */
[----:B------:R-:W-:Y:S05]  /*03c0*/  @!P0 BRA `(.L_x_431) ;  /* 0x0000000000148947 */ /* 0x000fea0003800000 */
[----:B------:R-:W-:-:S05]  /*03d0*/  IADD3 R8, P0, PT, R10, R4, RZ ;  /* 0x000000040a087210 */ /* 0x000fca0007f1e0ff */
[----:B------:R-:W-:-:S05]  /*03e0*/  IMAD.X R9, R11, 0x1, R0, P0 ;  /* 0x000000010b097824 */ /* 0x000fca00000e0600 */
[----:B------:R-:W5:Y:S02]  /*03f0*/  LD.E R5, desc[UR4][R8.64] ;  /* 0x0000000408057980 */ /* 0x000f64000c101900 */
[----:B-----5:R-:W-:Y:S01]  /*0400*/  IADD3 R130, PT, PT, R5, -R14, RZ ;  /* 0x8000000e05827210 */ /* 0x020fe20007ffe0ff */
[----:B------:R-:W-:Y:S05]  /*0410*/  BRA `(.L_x_432) ;  /* 0x0000000000247947 */ /* 0x000fea0003800000 */
.L_x_431:
[----:B------:R-:W5:Y:S01]  /*0420*/  LD.E.64 R8, desc[UR4][R2.64+0x108] ;  /* 0x0001080402087980 */ /* 0x000f62000c101b00 */
[----:B------:R-:W-:Y:S01]  /*0430*/  BSSY.RECONVERGENT B0, `(.L_x_433) ;  /* 0x0000006000007945 */ /* 0x000fe20003800200 */
[----:B------:R-:W-:Y:S01]  /*0440*/  IMAD.MOV.U32 R130, RZ, RZ, RZ ;  /* 0x000000ffff827224 */ /* 0x000fe200078e00ff */
[----:B-----5:R-:W-:-:S04]  /*0450*/  ISETP.NE.U32.AND P0, PT, R8, RZ, PT ;  /* 0x000000ff0800720c */ /* 0x020fc80003f05070 */
[----:B------:R-:W-:-:S13]  /*0460*/  ISETP.NE.AND.EX P0, PT, R9, RZ, PT, P0 ;  /* 0x000000ff0900720c */ /* 0x000fda0003f05300 */
[----:B------:R-:W-:Y:S05]  /*0470*/  @!P0 BRA `(.L_x_434) ;  /* 0x0000000000048947 */ /* 0x000fea0003800000 */
[----:B------:R1:W5:Y:S02]  /*0480*/  LD.E R130, desc[UR4][R2.64+0xbc] ;  /* 0x0000bc0402827980 */ /* 0x000364000c101900 */
.L_x_434:
[----:B------:R-:W-:Y:S05]  /*0490*/  BSYNC.RECONVERGENT B0 ;  /* 0x0000000000007941 */ /* 0x000fea0003800200 */
.L_x_433:
[----:B-----5:R-:W-:Y:S02]  /*04a0*/  IADD3 R130, PT, PT, R130, R5, -R14 ;  /* 0x0000000582827210 */ /* 0x020fe40007ffe80e */
.L_x_432:
[----:B------:R-:W-:Y:S05]  /*04b0*/  BSYNC.RECONVERGENT B1 ;  /* 0x0000000000017941 */ /* 0x000fea0003800200 */
.L_x_430:
[----:B------:R-:W-:Y:S01]  /*04c0*/  IMAD.SHL.U32 R190, R25, 0x40, RZ ;  /* 0x0000004019be7824 */ /* 0x000fe200078e00ff */
[----:B------:R-:W-:Y:S01]  /*04d0*/  MOV R8, R186 ;  /* 0x000000ba00087202 */ /* 0x000fe20000000f00 */
[----:B------:R-:W-:-:S03]  /*04e0*/  IMAD.MOV.U32 R9, RZ, RZ, 0x0 ;  /* 0x00000000ff097424 */ /* 0x000fc600078e00ff */
[----:B------:R-:W-:-:S13]  /*04f0*/  ISETP.GT.AND P0, PT, R19, R190, PT ;  /* 0x000000be1300720c */ /* 0x000fda0003f04270 */
[----:B-1234-:R-:W-:Y:S05]  /*0500*/  @!P0 RET.REL.NODEC R8 `(_ZN5flash24flash_fwd_splitkv_kernelI23Flash_fwd_kernel_traitsILi96ELi64ELi128ELi4ELb0ELb0EN7cutlass6half_tE19Flash_kernel_traitsILi96ELi64ELi128ELi4ES3_EELb0ELb0ELb0ELb0ELb1ELb0ELb0ELb0EEEvNS_16Flash_fwd_paramsE) ;  /* 0xfffffff808bc8950 */ /* 0x01efea0003c3ffff */
[----:B------:R-:W2:Y:S01]  /*0510*/  LD.E R9, desc[UR4][R2.64+0xb8] ;  /* 0x0000b80402097980 */ /* 0x000ea2000c101900 */
[----:B------:R-:W-:-:S05]  /*0520*/  VIADD R6, R130, 0x7f ;  /* 0x0000007f82067836 */ /* 0x000fca0000000000 */
[----:B------:R-:W-:-:S04]  /*0530*/  SHF.R.S32.HI R5, RZ, 0x1f, R6 ;  /* 0x0000001fff057819 */ /* 0x000fc80000011406 */
[----:B------:R-:W-:-:S04]  /*0540*/  LEA.HI R5, R5, R6, RZ, 0x7 ;  /* 0x0000000605057211 */ /* 0x000fc800078f38ff */
[----:B------:R-:W-:Y:S01]  /*0550*/  SHF.R.S32.HI R5, RZ, 0x7, R5 ;  /* 0x00000007ff057819 */ /* 0x000fe20000011405 */
[----:B--2---:R-:W-:-:S05]  /*0560*/  VIADD R9, R9, 0x7f ;  /* 0x0000007f09097836 */ /* 0x004fca0000000000 */
[----:B------:R-:W-:-:S04]  /*0570*/  SHF.R.S32.HI R8, RZ, 0x1f, R9 ;  /* 0x0000001fff087819 */ /* 0x000fc80000011409 */
[----:B------:R-:W-:-:S04]  /*0580*/  LEA.HI R8, R8, R9, RZ, 0x7 ;  /* 0x0000000908087211 */ /* 0x000fc800078f38ff */
[----:B------:R-:W-:-:S04]  /*0590*/  SHF.R.S32.HI R6, RZ, 0x7, R8 ;  /* 0x00000007ff067819 */ /* 0x000fc80000011408 */
[----:B------:R-:W-:-:S04]  /*05a0*/  VIMNMX R6, PT, PT, R6, R5, PT ;  /* 0x0000000506067248 */ /* 0x000fc80003fe0100 */
[----:B------:R-:W-:-:S13]  /*05b0*/  ISETP.GT.AND P0, PT, R6, RZ, PT ;  /* 0x000000ff0600720c */ /* 0x000fda0003f04270 */
[----:B------:R-:W-:Y:S05]  /*05c0*/  @P0 BRA `(.L_x_435) ;  /* 0x00000004002c0947 */ /* 0x000fea0003800000 */
[----:B------:R-:W-:Y:S01]  /*05d0*/  ISETP.NE.AND P0, PT, R192, -0x1, PT ;  /* 0xffffffffc000780c */ /* 0x000fe20003f05270 */
[----:B------:R-:W2:Y:S04]  /*05e0*/  LD.E.64 R16, desc[UR4][R2.64+0x88] ;  /* 0x0000880402107980 */ /* 0x000ea8000c101b00 */
[----:B------:R-:W3:Y:S04]  /*05f0*/  LD.E R0, desc[UR4][R2.64+0x60] ;  /* 0x0000600402007980 */ /* 0x000ee8000c101900 */
[----:B------:R-:W4:Y:S04]  /*0600*/  LD.E R5, desc[UR4][R2.64+0xb4] ;  /* 0x0000b40402057980 */ /* 0x000f28000c101900 */
[----:B------:R-:W4:Y:S04]  /*0610*/  @!P0 LD.E.64 R22, desc[UR4][R2.64+0x80] ;  /* 0x0000800402168980 */ /* 0x000f28000c101b00 */
[----:B------:R-:W4:Y:S04]  /*0620*/  LD.E.64 R14, desc[UR4][R2.64+0x90] ;  /* 0x00009004020e7980 */ /* 0x000f28000c101b00 */
[----:B------:R-:W4:Y:S01]  /*0630*/  LD.E.64 R8, desc[UR4][R2.64+0xa0] ;  /* 0x0000a00402087980 */ /* 0x000f22000c101b00 */
[----:B------:R-:W-:-:S02]  /*0640*/  IMAD.SHL.U32 R11, R7, 0x8, RZ ;  /* 0x00000008070b7824 */ /* 0x000fc400078e00ff */
[----:B------:R-:W-:Y:S01]  /*0650*/  IMAD.MOV.U32 R25, RZ, RZ, RZ ;  /* 0x000000ffff197224 */ /* 0x000fe200078e00ff */
[----:B------:R1:W5:Y:S02]  /*0660*/  LD.E.64 R20, desc[UR4][R2.64+0x70] ;  /* 0x0000700402147980 */ /* 0x000364000c101b00 */
[----:B------:R-:W-:Y:S01]  /*0670*/  LOP3.LUT R24, R11, 0x18, RZ, 0xc0, !PT ;  /* 0x000000180b187812 */ /* 0x000fe200078ec0ff */
[----:B------:R-:W-:Y:S01]  /*0680*/  IMAD.IADD R19, R19, 0x1, -R190 ;  /* 0x0000000113137824 */ /* 0x000fe200078e0abe */
[----:B------:R-:W-:Y:S02]  /*0690*/  SHF.R.U32.HI R12, RZ, 0x2, R7 ;  /* 0x00000002ff0c7819 */ /* 0x000fe40000011607 */
[----:B------:R-:W-:Y:S02]  /*06a0*/  LOP3.LUT P4, R7, R7, 0x3, RZ, 0xc0, !PT ;  /* 0x0000000307077812 */ /* 0x000fe4000788c0ff */
[CC--:B------:R-:W-:Y:S02]  /*06b0*/  ISETP.GE.AND P2, PT, R12.reuse, R19.reuse, PT ;  /* 0x000000130c00720c */ /* 0x0c0fe40003f46270 */
[----:B------:R-:W-:-:S02]  /*06c0*/  ISETP.GE.OR P4, PT, R12, R19, P4 ;  /* 0x000000130c00720c */ /* 0x000fc40002786670 */
[----:B------:R-:W-:Y:S01]  /*06d0*/  IADD3 R10, PT, PT, R12, 0x20, RZ ;  /* 0x000000200c0a7810 */ /* 0x000fe20007ffe0ff */
[----:B------:R-:W-:Y:S03]  /*06e0*/  BSSY.RECONVERGENT B0, `(.L_x_436) ;  /* 0x0000023000007945 */ /* 0x000fe60003800200 */
[----:B------:R-:W-:Y:S01]  /*06f0*/  ISETP.GE.AND P1, PT, R10, R19, PT ;  /* 0x000000130a00720c */ /* 0x000fe20003f26270 */
[-C--:B--2---:R-:W-:Y:S02]  /*0700*/  @P0 IMAD R4, R17, R192.reuse, RZ ;  /* 0x000000c011040224 */ /* 0x084fe400078e02ff */
[----:B------:R-:W-:-:S04]  /*0710*/  @P0 IMAD.WIDE.U32 R192, R16, R192, RZ ;  /* 0x000000c010c00225 */ /* 0x000fc800078e00ff */
[----:B---3--:R-:W-:Y:S02]  /*0720*/  IMAD R0, R188, R0, R187 ;  /* 0x00000000bc007224 */ /* 0x008fe400078e02bb */
[-C--:B----4-:R-:W-:Y:S02]  /*0730*/  @!P0 IMAD R6, R23, R188.reuse, RZ ;  /* 0x000000bc17068224 */ /* 0x090fe400078e02ff */
[----:B------:R-:W-:-:S04]  /*0740*/  @!P0 IMAD.WIDE.U32 R22, R22, R188, RZ ;  /* 0x000000bc16168225 */ /* 0x000fc800078e00ff */
[----:B-1----:R-:W-:Y:S01]  /*0750*/  @!P0 IMAD.MOV.U32 R2, RZ, RZ, R22 ;  /* 0x000000ffff028224 */ /* 0x002fe200078e0016 */
[----:B------:R-:W-:Y:S01]  /*0760*/  @P0 MOV R2, R192 ;  /* 0x000000c000020202 */ /* 0x000fe20000000f00 */
[----:B------:R-:W-:-:S04]  /*0770*/  IMAD.WIDE.U32 R24, R190, R16, R24 ;  /* 0x00000010be187225 */ /* 0x000fc800078e0018 */
[----:B------:R-:W-:Y:S01]  /*0780*/  @!P0 IMAD.IADD R6, R23, 0x1, R6 ;  /* 0x0000000117068824 */ /* 0x000fe200078e0206 */
[----:B------:R-:W-:Y:S01]  /*0790*/  @P0 IADD3 R6, PT, PT, R193, R4, RZ ;  /* 0x00000004c1060210 */ /* 0x000fe20007ffe0ff */
[----:B------:R-:W-:Y:S01]  /*07a0*/  IMAD R5, R5, R0, R190 ;  /* 0x0000000005057224 */ /* 0x000fe200078e02be */
[----:B------:R-:W-:Y:S01]  /*07b0*/  IADD3 R2, P3, PT, R2, R24, RZ ;  /* 0x0000001802027210 */ /* 0x000fe20007f7e0ff */
[----:B------:R-:W-:-:S03]  /*07c0*/  IMAD R3, R17, R190, RZ ;  /* 0x000000be11037224 */ /* 0x000fc600078e02ff */
[----:B------:R-:W-:Y:S02]  /*07d0*/  IADD3 R11, P0, PT, R5, R12, RZ ;  /* 0x0000000c050b7210 */ /* 0x000fe40007f1e0ff */
[----:B------:R-:W-:Y:S01]  /*07e0*/  IADD3.X R3, PT, PT, R6, R25, R3, P3, !PT ;  /* 0x0000001906037210 */ /* 0x000fe20001ffe403 */
[----:B------:R-:W-:Y:S01]  /*07f0*/  IMAD R0, R15, R187, RZ ;  /* 0x000000bb0f007224 */ /* 0x000fe200078e02ff */
[----:B------:R-:W-:Y:S02]  /*0800*/  LEA.HI.X.SX32 R5, R5, RZ, 0x1, P0 ;  /* 0x000000ff05057211 */ /* 0x000fe400000f0eff */
[----:B------:R-:W-:Y:S01]  /*0810*/  LEA R4, P0, R11, R8, 0x2 ;  /* 0x000000080b047211 */ /* 0x000fe200078010ff */
[----:B------:R-:W-:Y:S01]  /*0820*/  IMAD.WIDE.U32 R14, R187, R14, R2 ;  /* 0x0000000ebb0e7225 */ /* 0x000fe200078e0002 */
[----:B------:R-:W-:Y:S02]  /*0830*/  ISETP.NE.OR P3, PT, R7, RZ, P1 ;  /* 0x000000ff0700720c */ /* 0x000fe40000f65670 */
[----:B------:R-:W-:Y:S01]  /*0840*/  LEA.HI.X R5, R11, R9, R5, 0x2, P0 ;  /* 0x000000090b057211 */ /* 0x000fe200000f1405 */
[----:B------:R-:W-:Y:S01]  /*0850*/  @!P4 IMAD.MOV.U32 R3, RZ, RZ, 0x7f800000 ;  /* 0x7f800000ff03c424 */ /* 0x000fe200078e00ff */
[----:B------:R-:W-:Y:S01]  /*0860*/  IADD3 R11, PT, PT, R15, R0, RZ ;  /* 0x000000000f0b7210 */ /* 0x000fe20007ffe0ff */
[----:B------:R-:W-:Y:S08]  /*0870*/  @P2 BRA `(.L_x_437) ;  /* 0x0000000000242947 */ /* 0x000ff00003800000 */
[----:B------:R-:W-:Y:S01]  /*0880*/  MOV R10, R14 ;  /* 0x0000000e000a7202 */ /* 0x000fe20000000f00 */
[----:B------:R-:W-:-:S04]  /*0890*/  IMAD R0, R17, R12, RZ ;  /* 0x0000000c11007224 */ /* 0x000fc800078e02ff */
[----:B------:R-:W-:-:S05]  /*08a0*/  IMAD.WIDE.U32 R6, R16, R12, R10 ;  /* 0x0000000c10067225 */ /* 0x000fca00078e000a */
[----:B------:R-:W-:Y:S02]  /*08b0*/  IADD3 R7, PT, PT, R7, R0, RZ ;  /* 0x0000000007077210 */ /* 0x000fe40007ffe0ff */
[----:B-----5:R-:W-:-:S04]  /*08c0*/  LEA R8, P0, R6, R20, 0x1 ;  /* 0x0000001406087211 */ /* 0x020fc800078008ff */
[----:B------:R-:W-:-:S05]  /*08d0*/  LEA.HI.X R9, R6, R21, R7, 0x1, P0 ;  /* 0x0000001506097211 */ /* 0x000fca00000f0c07 */
[----:B------:R1:W-:Y:S04]  /*08e0*/  ST.E.128 desc[UR4][R8.64], RZ ;  /* 0x000000ff08007985 */ /* 0x0003e8000c101d04 */
[----:B------:R1:W-:Y:S04]  /*08f0*/  ST.E.128 desc[UR4][R8.64+0x40], RZ ;  /* 0x000040ff08007985 */ /* 0x0003e8000c101d04 */
[----:B------:R1:W-:Y:S02]  /*0900*/  ST.E.128 desc[UR4][R8.64+0x80], RZ ;  /* 0x000080ff08007985 */ /* 0x0003e4000c101d04 */
.L_x_437:
[----:B------:R-:W-:Y:S05]  /*0910*/  BSYNC.RECONVERGENT B0 ;  /* 0x0000000000007941 */ /* 0x000fea0003800200 */
.L_x_436:
[----:B------:R-:W-:Y:S04]  /*0920*/  BSSY.RECONVERGENT B0, `(.L_x_438) ;  /* 0x000000e000007945 */ /* 0x000fe80003800200 */
[----:B------:R-:W-:Y:S05]  /*0930*/  @P1 BRA `(.L_x_439) ;  /* 0x0000000000301947 */ /* 0x000fea0003800000 */
[----:B-1----:R-:W-:Y:S02]  /*0940*/  IADD3 R9, P0, PT, R12, 0x20, RZ ;  /* 0x000000200c097810 */ /* 0x002fe40007f1e0ff */
[----:B------:R-:W-:Y:S02]  /*0950*/  MOV R10, R14 ;  /* 0x0000000e000a7202 */ /* 0x000fe40000000f00 */
[----:B------:R-:W-:-:S03]  /*0960*/  IADD3.X R7, PT, PT, RZ, RZ, RZ, P0, !PT ;  /* 0x000000ffff077210 */ /* 0x000fc600007fe4ff */
[----:B------:R-:W-:-:S04]  /*0970*/  IMAD.WIDE.U32 R10, R16, R9, R10 ;  /* 0x00000009100a7225 */ /* 0x000fc800078e000a */
[----:B------:R-:W-:Y:S01]  /*0980*/  IMAD R7, R7, R16, RZ ;  /* 0x0000001007077224 */ /* 0x000fe200078e02ff */
[----:B-----5:R-:W-:-:S03]  /*0990*/  LEA R6, P0, R10, R20, 0x1 ;  /* 0x000000140a067211 */ /* 0x020fc600078008ff */
[----:B------:R-:W-:-:S05]  /*09a0*/  IMAD R7, R17, R9, R7 ;  /* 0x0000000911077224 */ /* 0x000fca00078e0207 */
[----:B------:R-:W-:-:S04]  /*09b0*/  IADD3 R7, PT, PT, R11, R7, RZ ;  /* 0x000000070b077210 */ /* 0x000fc80007ffe0ff */
[----:B------:R-:W-:-:S05]  /*09c0*/  LEA.HI.X R7, R10, R21, R7, 0x1, P0 ;  /* 0x000000150a077211 */ /* 0x000fca00000f0c07 */
[----:B------:R2:W-:Y:S04]  /*09d0*/  ST.E.128 desc[UR4][R6.64], RZ ;  /* 0x000000ff06007985 */ /* 0x0005e8000c101d04 */
[----:B------:R2:W-:Y:S04]  /*09e0*/  ST.E.128 desc[UR4][R6.64+0x40], RZ ;  /* 0x000040ff06007985 */ /* 0x0005e8000c101d04 */
[----:B------:R2:W-:Y:S02]  /*09f0*/  ST.E.128 desc[UR4][R6.64+0x80], RZ ;  /* 0x000080ff06007985 */ /* 0x0005e4000c101d04 */
.L_x_439:
[----:B------:R-:W-:Y:S05]  /*0a00*/  BSYNC.RECONVERGENT B0 ;  /* 0x0000000000007941 */ /* 0x000fea0003800200 */
.L_x_438:
[----:B------:R-:W-:Y:S01]  /*0a10*/  MOV R187, 0x0 ;  /* 0x0000000000bb7802 */ /* 0x000fe20000000f00 */
[----:B------:R1:W-:Y:S03]  /*0a20*/  @!P4 ST.E desc[UR4][R4.64], R3 ;  /* 0x000000030400c985 */ /* 0x0003e6000c101904 */
[----:B-12--5:R-:W-:Y:S05]  /*0a30*/  @P3 RET.REL.NODEC R186 `(_ZN5flash24flash_fwd_splitkv_kernelI23Flash_fwd_kernel_traitsILi96ELi64ELi128ELi4ELb0ELb0EN7cutlass6half_tE19Flash_kernel_traitsILi96ELi64ELi128ELi4ES3_EELb0ELb0ELb0ELb0ELb1ELb0ELb0ELb0EEEvNS_16Flash_fwd_paramsE) ;  /* 0xfffffff4ba703950 */ /* 0x026fea0003c3ffff */
[----:B------:R-:W-:Y:S02]  /*0a40*/  MOV R3, 0x7f800000 ;  /* 0x7f80000000037802 */ /* 0x000fe40000000f00 */
[----:B------:R-:W-:-:S03]  /*0a50*/  MOV R187, 0x0 ;  /* 0x0000000000bb7802 */ /* 0x000fc60000000f00 */
[----:B------:R1:W-:Y:S02]  /*0a60*/  ST.E desc[UR4][R4.64+0x80], R3 ;  /* 0x0000800304007985 */ /* 0x0003e4000c101904 */
[----:B-1----:R-:W-:Y:S05]  /*0a70*/  RET.REL.NODEC R186 `(_ZN5flash24flash_fwd_splitkv_kernelI23Flash_fwd_kernel_traitsILi96ELi64ELi128ELi4ELb0ELb0EN7cutlass6half_tE19Flash_kernel_traitsILi96ELi64ELi128ELi4ES3_EELb0ELb0ELb0ELb0ELb1ELb0ELb0ELb0EEEvNS_16Flash_fwd_paramsE) ;  /* 0xfffffff4ba607950 */ /* 0x002fea0003c3ffff */
.L_x_435:
[----:B------:R-:W2:Y:S04]  /*0a80*/  LD.E.64 R8, desc[UR4][R2.64+0x158] ;  /* 0x0001580402087980 */ /* 0x000ea8000c101b00 */
[----:B------:R-:W3:Y:S01]  /*0a90*/  LD.E.64 R194, desc[UR4][R2.64+0x160] ;  /* 0x0001600402c27980 */ /* 0x000ee2000c101b00 */
[----:B------:R-:W-:Y:S01]  /*0aa0*/  IMAD.MOV.U32 R10, RZ, RZ, R188 ;  /* 0x000000ffff0a7224 */ /* 0x000fe200078e00bc */
[----:B--2---:R-:W-:-:S04]  /*0ab0*/  ISETP.NE.U32.AND P1, PT, R8, RZ, PT ;  /* 0x000000ff0800720c */ /* 0x004fc80003f25070 */
[----:B------:R-:W-:-:S13]  /*0ac0*/  ISETP.NE.AND.EX P1, PT, R9, RZ, PT, P1 ;  /* 0x000000ff0900720c */ /* 0x000fda0003f25310 */
[----:B------:R-:W-:-:S05]  /*0ad0*/  @P1 IADD3 R4, P0, PT, R8, R4, RZ ;  /* 0x0000000408041210 */ /* 0x000fca0007f1e0ff */
[----:B------:R-:W-:-:S05]  /*0ae0*/  @P1 IMAD.X R5, R9, 0x1, R0, P0 ;  /* 0x0000000109051824 */ /* 0x000fca00000e0600 */
[----:B------:R1:W5:Y:S01]  /*0af0*/  @P1 LD.E R10, desc[UR4][R4.64] ;  /* 0x00000004040a1980 */ /* 0x000362000c101900 */
[----:B---3--:R-:W-:-:S04]  /*0b00*/  ISETP.NE.U32.AND P0, PT, R194, RZ, PT ;  /* 0x000000ffc200720c */ /* 0x008fc80003f05070 */
[----:B------:R-:W-:Y:S01]  /*0b10*/  ISETP.NE.AND.EX P0, PT, R195, RZ, PT, P0 ;  /* 0x000000ffc300720c */ /* 0x000fe20003f05300 */
[----:B------:R-:W-:-:S12]  /*0b20*/  BSSY.RECONVERGENT B0, `(.L_x_440) ;  /* 0x00000a7000007945 */ /* 0x000fd80003800200 */
[----:B------:R-:W-:Y:S05]  /*0b30*/  @!P0 BRA `(.L_x_441) ;  /* 0x0000000400608947 */ /* 0x000fea0003800000 */
[----:B------:R-:W2:Y:S04]  /*0b40*/  LD.E R14, desc[UR4][R2.64+0x170] ;  /* 0x00017004020e7980 */ /* 0x000ea8000c101900 */
[----:B-----5:R-:W3:Y:S04]  /*0b50*/  LD.E.64 R10, desc[UR4][R2.64+0x168] ;  /* 0x00016804020a7980 */ /* 0x020ee8000c101b00 */
[----:B------:R-:W4:Y:S01]  /*0b60*/  LD.E R16, desc[UR4][R2.64+0x68] ;  /* 0x0000680402107980 */ /* 0x000f22000c101900 */
[----:B-1----:R-:W-:-:S03]  /*0b70*/  LEA R5, R6, 0xffffff80, 0x7 ;  /* 0xffffff8006057811 */ /* 0x002fc600078e38ff */
[----:B------:R-:W4:Y:S01]  /*0b80*/  LD.E.64 R26, desc[UR4][R2.64+0x20] ;  /* 0x00002004021a7980 */ /* 0x000f22000c101b00 */
[----:B------:R-:W-:-:S03]  /*0b90*/  IABS R4, R5 ;  /* 0x0000000500047213 */ /* 0x000fc60000000000 */
[----:B------:R-:W4:Y:S04]  /*0ba0*/  LD.E.64 R178, desc[UR4][R2.64+0x38] ;  /* 0x0000380402b27980 */ /* 0x000f28000c101b00 */
[----:B------:R-:W4:Y:S04]  /*0bb0*/  LD.E.64 R22, desc[UR4][R2.64+0x50] ;  /* 0x0000500402167980 */ /* 0x000f28000c101b00 */
[----:B------:R-:W4:Y:S04]  /*0bc0*/  LD.E.64 R20, desc[UR4][R2.64+0x28] ;  /* 0x0000280402147980 */ /* 0x000f28000c101b00 */
[----:B------:R1:W5:Y:S04]  /*0bd0*/  LD.E.64 R34, desc[UR4][R2.64+0x58] ;  /* 0x0000580402227980 */ /* 0x000368000c101b00 */
[----:B------:R1:W5:Y:S01]  /*0be0*/  LD.E.64 R128, desc[UR4][R2.64+0x40] ;  /* 0x0000400402807980 */ /* 0x000362000c101b00 */
[----:B--2---:R-:W-:-:S04]  /*0bf0*/  IABS R8, R14 ;  /* 0x0000000e00087213 */ /* 0x004fc80000000000 */
[----:B------:R-:W2:Y:S08]  /*0c00*/  I2F.RP R15, R8 ;  /* 0x00000008000f7306 */ /* 0x000eb00000209400 */
[----:B--2---:R-:W2:Y:S02]  /*0c10*/  MUFU.RCP R12, R15 ;  /* 0x0000000f000c7308 */ /* 0x004ea40000001000 */
[----:B--2---:R-:W-:-:S06]  /*0c20*/  IADD3 R12, PT, PT, R12, 0xffffffe, RZ ;  /* 0x0ffffffe0c0c7810 */ /* 0x004fcc0007ffe0ff */
[----:B------:R-:W2:Y:S01]  /*0c30*/  F2I.FTZ.U32.TRUNC.NTZ R13, R12 ;  /* 0x0000000c000d7305 */ /* 0x000ea2000021f000 */
[----:B------:R-:W-:Y:S02]  /*0c40*/  IABS R0, R14 ;  /* 0x0000000e00007213 */ /* 0x000fe40000000000 */
[----:B--2---:R-:W-:Y:S01]  /*0c50*/  IADD3 R9, PT, PT, RZ, -R13, RZ ;  /* 0x8000000dff097210 */ /* 0x004fe20007ffe0ff */
[----:B------:R-:W-:-:S04]  /*0c60*/  IMAD.MOV.U32 R12, RZ, RZ, RZ ;  /* 0x000000ffff0c7224 */ /* 0x000fc800078e00ff */
[----:B------:R-:W-:-:S04]  /*0c70*/  IMAD R9, R9, R8, RZ ;  /* 0x0000000809097224 */ /* 0x000fc800078e02ff */
[----:B------:R-:W-:Y:S01]  /*0c80*/  IMAD.HI.U32 R9, R13, R9, R12 ;  /* 0x000000090d097227 */ /* 0x000fe200078e000c */
[----:B------:R-:W-:-:S05]  /*0c90*/  IADD3 R0, PT, PT, RZ, -R0, RZ ;  /* 0x80000000ff007210 */ /* 0x000fca0007ffe0ff */
[----:B------:R-:W-:-:S04]  /*0ca0*/  IMAD.HI.U32 R12, R9, R4, RZ ;  /* 0x00000004090c7227 */ /* 0x000fc800078e00ff */
[----:B------:R-:W-:-:S05]  /*0cb0*/  IMAD R9, R12, R0, R4 ;  /* 0x000000000c097224 */ /* 0x000fca00078e0204 */
[----:B------:R-:W-:Y:S02]  /*0cc0*/  ISETP.GT.U32.AND P2, PT, R8, R9, PT ;  /* 0x000000090800720c */ /* 0x000fe40003f44070 */
[----:B------:R-:W-:-:S11]  /*0cd0*/  LOP3.LUT R0, R5, R14, RZ, 0x3c, !PT ;  /* 0x0000000e05007212 */ /* 0x000fd600078e3cff */
[----:B------:R-:W-:Y:S01]  /*0ce0*/  @!P2 IMAD.IADD R9, R9, 0x1, -R8 ;  /* 0x000000010909a824 */ /* 0x000fe200078e0a08 */
[----:B------:R-:W-:-:S04]  /*0cf0*/  ISETP.GE.AND P1, PT, R0, RZ, PT ;  /* 0x000000ff0000720c */ /* 0x000fc80003f26270 */
[----:B------:R-:W-:Y:S02]  /*0d00*/  ISETP.GE.U32.AND P0, PT, R9, R8, PT ;  /* 0x000000080900720c */ /* 0x000fe40003f06070 */
[----:B------:R-:W-:Y:S02]  /*0d10*/  @!P2 IADD3 R12, PT, PT, R12, 0x1, RZ ;  /* 0x000000010c0ca810 */ /* 0x000fe40007ffe0ff */
[----:B------:R-:W-:Y:S01]  /*0d20*/  ISETP.NE.AND P2, PT, R14, RZ, PT ;  /* 0x000000ff0e00720c */ /* 0x000fe20003f45270 */
[-C--:B---3--:R-:W-:Y:S02]  /*0d30*/  IMAD R0, R11, R188.reuse, RZ ;  /* 0x000000bc0b007224 */ /* 0x088fe400078e02ff */
[----:B------:R-:W-:-:S05]  /*0d40*/  IMAD.WIDE.U32 R10, R10, R188, RZ ;  /* 0x000000bc0a0a7225 */ /* 0x000fca00078e00ff */
[----:B------:R-:W-:Y:S01]  /*0d50*/  IADD3 R197, PT, PT, R11, R0, RZ ;  /* 0x000000000bc57210 */ /* 0x000fe20007ffe0ff */
[----:B------:R-:W-:Y:S01]  /*0d60*/  @P0 VIADD R12, R12, 0x1 ;  /* 0x000000010c0c0836 */ /* 0x000fe20000000000 */
[----:B------:R-:W-:-:S03]  /*0d70*/  LEA R196, P0, R10, R194, 0x2 ;  /* 0x000000c20ac47211 */ /* 0x000fc600078010ff */
[----:B------:R-:W-:Y:S01]  /*0d80*/  @!P1 IMAD.MOV R12, RZ, RZ, -R12 ;  /* 0x000000ffff0c9224 */ /* 0x000fe200078e0a0c */
[----:B------:R-:W-:Y:S02]  /*0d90*/  LEA.HI.X R197, R10, R195, R197, 0x2, P0 ;  /* 0x000000c30ac57211 */ /* 0x000fe400000f14c5 */
[----:B------:R-:W-:-:S05]  /*0da0*/  @!P2 LOP3.LUT R12, RZ, R14, RZ, 0x33, !PT ;  /* 0x0000000eff0ca212 */ /* 0x000fca00078e33ff */
[----:B------:R-:W-:-:S05]  /*0db0*/  IMAD.WIDE R30, R12, 0x4, R196 ;  /* 0x000000040c1e7825 */ /* 0x000fca00078e02c4 */
[----:B------:R-:W2:Y:S01]  /*0dc0*/  LD.E R4, desc[UR4][R30.64] ;  /* 0x000000041e047980 */ /* 0x000ea2000c101900 */
[----:B----4-:R-:W-:-:S04]  /*0dd0*/  IABS R9, R16 ;  /* 0x0000001000097213 */ /* 0x010fc80000000000 */
[----:B------:R-:W3:Y:S08]  /*0de0*/  I2F.RP R10, R9 ;  /* 0x00000009000a7306 */ /* 0x000ef00000209400 */
[----:B---3--:R-:W3:Y:S02]  /*0df0*/  MUFU.RCP R28, R10 ;  /* 0x0000000a001c7308 */ /* 0x008ee40000001000 */
[----:B---3--:R-:W-:-:S06]  /*0e00*/  IADD3 R28, PT, PT, R28, 0xffffffe, RZ ;  /* 0x0ffffffe1c1c7810 */ /* 0x008fcc0007ffe0ff */
[----:B------:R-:W3:Y:S01]  /*0e10*/  F2I.FTZ.U32.TRUNC.NTZ R29, R28 ;  /* 0x0000001c001d7305 */ /* 0x000ee2000021f000 */
[----:B------:R-:W-:Y:S01]  /*0e20*/  IABS R8, R187 ;  /* 0x000000bb00087213 */ /* 0x000fe20000000000 */
[----:B---3--:R-:W-:Y:S01]  /*0e30*/  IMAD.MOV R0, RZ, RZ, -R29 ;  /* 0x000000ffff007224 */ /* 0x008fe200078e0a1d */
[----:B------:R-:W-:-:S03]  /*0e40*/  MOV R28, RZ ;  /* 0x000000ff001c7202 */ /* 0x000fc60000000f00 */
[----:B------:R-:W-:Y:S01]  /*0e50*/  IMAD R11, R0, R9, RZ ;  /* 0x00000009000b7224 */ /* 0x000fe200078e02ff */
[----:B------:R-:W-:-:S03]  /*0e60*/  IABS R0, R16 ;  /* 0x0000001000007213 */ /* 0x000fc60000000000 */
[----:B------:R-:W-:-:S04]  /*0e70*/  IMAD.HI.U32 R11, R29, R11, R28 ;  /* 0x0000000b1d0b7227 */ /* 0x000fc800078e001c */
[----:B------:R-:W-:Y:S02]  /*0e80*/  IMAD.MOV R0, RZ, RZ, -R0 ;  /* 0x000000ffff007224 */ /* 0x000fe400078e0a00 */
[----:B------:R-:W-:-:S04]  /*0e90*/  IMAD.HI.U32 R11, R11, R8, RZ ;  /* 0x000000080b0b7227 */ /* 0x000fc800078e00ff */
[----:B------:R-:W-:-:S05]  /*0ea0*/  IMAD R0, R11, R0, R8 ;  /* 0x000000000b007224 */ /* 0x000fca00078e0208 */
[----:B------:R-:W-:Y:S02]  /*0eb0*/  ISETP.GT.U32.AND P1, PT, R9, R0, PT ;  /* 0x000000000900720c */ /* 0x000fe40003f24070 */
[----:B------:R-:W-:-:S11]  /*0ec0*/  LOP3.LUT R10, R187, R16, RZ, 0x3c, !PT ;  /* 0x00000010bb0a7212 */ /* 0x000fd600078e3cff */
[----:B------:R-:W-:-:S04]  /*0ed0*/  @!P1 IADD3 R0, PT, PT, R0, -R9, RZ ;  /* 0x8000000900009210 */ /* 0x000fc80007ffe0ff */
[----:B------:R-:W-:Y:S02]  /*0ee0*/  ISETP.GE.U32.AND P2, PT, R0, R9, PT ;  /* 0x000000090000720c */ /* 0x000fe40003f46070 */
[----:B------:R-:W-:Y:S02]  /*0ef0*/  @!P1 IADD3 R11, PT, PT, R11, 0x1, RZ ;  /* 0x000000010b0b9810 */ /* 0x000fe40007ffe0ff */
[----:B------:R-:W-:Y:S02]  /*0f00*/  ISETP.GE.AND P0, PT, R10, RZ, PT ;  /* 0x000000ff0a00720c */ /* 0x000fe40003f06270 */
[----:B------:R-:W-:Y:S01]  /*0f10*/  ISETP.NE.AND P1, PT, R16, RZ, PT ;  /* 0x000000ff1000720c */ /* 0x000fe20003f25270 */
[----:B------:R-:W-:-:S06]  /*0f20*/  IMAD.MOV R12, RZ, RZ, -R12 ;  /* 0x000000ffff0c7224 */ /* 0x000fcc00078e0a0c */
[----:B------:R-:W-:Y:S02]  /*0f30*/  @P2 VIADD R11, R11, 0x1 ;  /* 0x000000010b0b2836 */ /* 0x000fe40000000000 */
[----:B------:R-:W-:Y:S02]  /*0f40*/  IMAD R5, R14, R12, R5 ;  /* 0x0000000c0e057224 */ /* 0x000fe400078e0205 */
[----:B------:R-:W-:Y:S02]  /*0f50*/  IMAD.MOV.U32 R13, RZ, RZ, R11 ;  /* 0x000000ffff0d7224 */ /* 0x000fe400078e000b */
[----:B------:R-:W-:-:S03]  /*0f60*/  IMAD R10, R179, R5, RZ ;  /* 0x00000005b30a7224 */ /* 0x000fc600078e02ff */
[----:B------:R-:W-:Y:S02]  /*0f70*/  @!P0 IADD3 R13, PT, PT, -R13, RZ, RZ ;  /* 0x000000ff0d0d8210 */ /* 0x000fe40007ffe1ff */
[----:B------:R-:W-:-:S04]  /*0f80*/  @!P1 LOP3.LUT R13, RZ, R16, RZ, 0x33, !PT ;  /* 0x00000010ff0d9212 */ /* 0x000fc800078e33ff */
[----:B------:R-:W-:Y:S01]  /*0f90*/  SHF.R.S32.HI R12, RZ, 0x1f, R13 ;  /* 0x0000001fff0c7819 */ /* 0x000fe2000001140d */
[----:B------:R-:W-:-:S04]  /*0fa0*/  IMAD R11, R23, R13, RZ ;  /* 0x0000000d170b7224 */ /* 0x000fc800078e02ff */
[----:B------:R-:W-:Y:S01]  /*0fb0*/  IMAD R12, R22, R12, R11 ;  /* 0x0000000c160c7224 */ /* 0x000fe200078e020b */
[----:B--2---:R-:W-:Y:S01]  /*0fc0*/  SHF.R.S32.HI R0, RZ, 0x1f, R4 ;  /* 0x0000001fff007819 */ /* 0x004fe20000011404 */
[-C--:B------:R-:W-:Y:S02]  /*0fd0*/  IMAD R9, R27, R4.reuse, RZ ;  /* 0x000000041b097224 */ /* 0x080fe400078e02ff */
[----:B------:R-:W-:-:S04]  /*0fe0*/  IMAD.WIDE.U32 R14, R26, R4, RZ ;  /* 0x000000041a0e7225 */ /* 0x000fc800078e00ff */
[----:B------:R-:W-:-:S05]  /*0ff0*/  IMAD R9, R26, R0, R9 ;  /* 0x000000001a097224 */ /* 0x000fca00078e0209 */
[----:B------:R-:W-:Y:S02]  /*1000*/  IADD3 R15, PT, PT, R15, R9, RZ ;  /* 0x000000090f0f7210 */ /* 0x000fe40007ffe0ff */
[----:B------:R-:W-:Y:S01]  /*1010*/  SHF.R.S32.HI R9, RZ, 0x1f, R5 ;  /* 0x0000001fff097819 */ /* 0x000fe20000011405 */
[----:B------:R-:W-:-:S04]  /*1020*/  IMAD.WIDE.U32 R14, R5, R178, R14 ;  /* 0x000000b2050e7225 */ /* 0x000fc800078e000e */
[----:B------:R-:W-:Y:S02]  /*1030*/  IMAD R10, R178, R9, R10 ;  /* 0x00000009b20a7224 */ /* 0x000fe400078e020a */
[----:B------:R-:W-:Y:S02]  /*1040*/  IMAD R11, R21, R4, RZ ;  /* 0x00000004150b7224 */ /* 0x000fe400078e02ff */
[----:B------:R-:W-:Y:S02]  /*1050*/  IMAD.IADD R15, R15, 0x1, R10 ;  /* 0x000000010f0f7824 */ /* 0x000fe400078e020a */
[----:B------:R-:W-:Y:S02]  /*1060*/  IMAD R11, R20, R0, R11 ;  /* 0x00000000140b7224 */ /* 0x000fe400078e020b */
[----:B------:R-:W-:-:S04]  /*1070*/  IMAD.WIDE.U32 R14, R13, R22, R14 ;  /* 0x000000160d0e7225 */ /* 0x000fc800078e000e */
[----:B------:R-:W-:Y:S01]  /*1080*/  IMAD.WIDE.U32 R22, R20, R4, RZ ;  /* 0x0000000414167225 */ /* 0x000fe200078e00ff */
[----:B------:R-:W-:-:S03]  /*1090*/  IADD3 R12, PT, PT, R15, R12, RZ ;  /* 0x0000000c0f0c7210 */ /* 0x000fc60007ffe0ff */
[----:B------:R-:W-:Y:S01]  /*10a0*/  IMAD.IADD R23, R23, 0x1, R11 ;  /* 0x0000000117177824 */ /* 0x000fe200078e020b */
[----:B-1----:R-:W-:Y:S05]  /*10b0*/  BRA `(.L_x_442) ;  /* 0x0000000400347947 */ /* 0x002fea0003800000 */
.L_x_441:
[----:B------:R-:W1:Y:S01]  /*10c0*/  LD.E R16, desc[UR4][R2.64+0x68] ;  /* 0x0000680402107980 */ /* 0x000e62000c101900 */
[----:B------:R-:W-:-:S03]  /*10d0*/  ISETP.NE.AND P3, PT, R15, -0x1, PT ;  /* 0xffffffff0f00780c */ /* 0x000fc60003f65270 */
[----:B------:R-:W2:Y:S04]  /*10e0*/  LD.E.64 R178, desc[UR4][R2.64+0x38] ;  /* 0x0000380402b27980 */ /* 0x000ea8000c101b00 */
[----:B------:R-:W3:Y:S04]  /*10f0*/  LD.E.64 R128, desc[UR4][R2.64+0x40] ;  /* 0x0000400402807980 */ /* 0x000ee8000c101b00 */
[----:B------:R-:W4:Y:S04]  /*1100*/  LD.E.64 R22, desc[UR4][R2.64+0x50] ;  /* 0x0000500402167980 */ /* 0x000f28000c101b00 */
[----:B------:R-:W3:Y:S04]  /*1110*/  @!P3 LD.E.64 R26, desc[UR4][R2.64+0x20] ;  /* 0x00002004021ab980 */ /* 0x000ee8000c101b00 */
[----:B------:R-:W4:Y:S04]  /*1120*/  @!P3 LD.E.64 R20, desc[UR4][R2.64+0x28] ;  /* 0x000028040214b980 */ /* 0x000f28000c101b00 */
[----:B------:R1:W5:Y:S01]  /*1130*/  LD.E.64 R34, desc[UR4][R2.64+0x58] ;  /* 0x0000580402227980 */ /* 0x000362000c101b00 */
[----:B------:R-:W-:-:S02]  /*1140*/  IABS R8, R187 ;  /* 0x000000bb00087213 */ /* 0x000fc40000000000 */
[----:B------:R-:W-:Y:S02]  /*1150*/  CS2R R196, SRZ ;  /* 0x0000000000c47805 */ /* 0x000fe4000001ff00 */
[----:B-1----:R-:W-:-:S04]  /*1160*/  IABS R5, R16 ;  /* 0x0000001000057213 */ /* 0x002fc80000000000 */
[----:B------:R-:W1:Y:S08]  /*1170*/  I2F.RP R9, R5 ;  /* 0x0000000500097306 */ /* 0x000e700000209400 */
[----:B-1----:R-:W1:Y:S02]  /*1180*/  MUFU.RCP R12, R9 ;  /* 0x00000009000c7308 */ /* 0x002e640000001000 */
[----:B-1----:R-:W-:-:S06]  /*1190*/  IADD3 R12, PT, PT, R12, 0xffffffe, RZ ;  /* 0x0ffffffe0c0c7810 */ /* 0x002fcc0007ffe0ff */
[----:B------:R-:W1:Y:S01]  /*11a0*/  F2I.FTZ.U32.TRUNC.NTZ R13, R12 ;  /* 0x0000000c000d7305 */ /* 0x000e62000021f000 */
[----:B------:R-:W-:Y:S02]  /*11b0*/  IABS R4, R16 ;  /* 0x0000001000047213 */ /* 0x000fe40000000000 */
[----:B-1----:R-:W-:Y:S01]  /*11c0*/  IADD3 R0, PT, PT, RZ, -R13, RZ ;  /* 0x8000000dff007210 */ /* 0x002fe20007ffe0ff */
[----:B------:R-:W-:-:S04]  /*11d0*/  IMAD.MOV.U32 R12, RZ, RZ, RZ ;  /* 0x000000ffff0c7224 */ /* 0x000fc800078e00ff */
[----:B------:R-:W-:-:S04]  /*11e0*/  IMAD R11, R0, R5, RZ ;  /* 0x00000005000b7224 */ /* 0x000fc800078e02ff */
[----:B------:R-:W-:Y:S01]  /*11f0*/  IMAD.HI.U32 R11, R13, R11, R12 ;  /* 0x0000000b0d0b7227 */ /* 0x000fe200078e000c */
[----:B------:R-:W-:-:S05]  /*1200*/  IADD3 R4, PT, PT, RZ, -R4, RZ ;  /* 0x80000004ff047210 */ /* 0x000fca0007ffe0ff */
[----:B------:R-:W-:-:S04]  /*1210*/  IMAD.HI.U32 R11, R11, R8, RZ ;  /* 0x000000080b0b7227 */ /* 0x000fc800078e00ff */
[----:B------:R-:W-:Y:S01]  /*1220*/  IMAD R4, R11, R4, R8 ;  /* 0x000000040b047224 */ /* 0x000fe200078e0208 */
[----:B------:R-:W-:-:S04]  /*1230*/  @!P3 SHF.R.S32.HI R0, RZ, 0x1f, R14 ;  /* 0x0000001fff00b819 */ /* 0x000fc8000001140e */
[----:B------:R-:W-:Y:S01]  /*1240*/  ISETP.GT.U32.AND P0, PT, R5, R4, PT ;  /* 0x000000040500720c */ /* 0x000fe20003f04070 */
[-C--:B--2---:R-:W-:Y:S02]  /*1250*/  @!P3 IMAD R9, R179, R14.reuse, RZ ;  /* 0x0000000eb309b224 */ /* 0x084fe400078e02ff */
[----:B------:R-:W-:-:S04]  /*1260*/  @!P3 IMAD.WIDE.U32 R28, R178, R14, RZ ;  /* 0x0000000eb21cb225 */ /* 0x000fc800078e00ff */
[----:B------:R-:W-:Y:S01]  /*1270*/  @!P3 IMAD R0, R0, R178, R9 ;  /* 0x000000b20000b224 */ /* 0x000fe200078e0209 */
[----:B-----5:R-:W-:Y:S01]  /*1280*/  @!P3 SHF.R.S32.HI R12, RZ, 0x1f, R10 ;  /* 0x0000001fff0cb819 */ /* 0x020fe2000001140a */
[----:B---3--:R-:W-:Y:S02]  /*1290*/  @!P3 IMAD R13, R27, R10, RZ ;  /* 0x0000000a1b0db224 */ /* 0x008fe400078e02ff */
[----:B------:R-:W-:Y:S01]  /*12a0*/  @!P3 IMAD.IADD R29, R29, 0x1, R0 ;  /* 0x000000011d1db824 */ /* 0x000fe200078e0200 */
[----:B------:R-:W-:Y:S02]  /*12b0*/  @P3 IADD3 R0, PT, PT, R14, R15, RZ ;  /* 0x0000000f0e003210 */ /* 0x000fe40007ffe0ff */
[-C--:B------:R-:W-:Y:S01]  /*12c0*/  @!P0 IADD3 R4, PT, PT, R4, -R5.reuse, RZ ;  /* 0x8000000504048210 */ /* 0x080fe20007ffe0ff */
[C---:B------:R-:W-:Y:S02]  /*12d0*/  @!P3 IMAD R13, R26.reuse, R12, R13 ;  /* 0x0000000c1a0db224 */ /* 0x040fe400078e020d */
[----:B------:R-:W-:Y:S01]  /*12e0*/  @!P3 IMAD.WIDE.U32 R28, R26, R10, R28 ;  /* 0x0000000a1a1cb225 */ /* 0x000fe200078e001c */
[----:B------:R-:W-:-:S03]  /*12f0*/  ISETP.GE.U32.AND P2, PT, R4, R5, PT ;  /* 0x000000050400720c */ /* 0x000fc60003f46070 */
[-C--:B------:R-:W-:Y:S02]  /*1300*/  @P3 IMAD R4, R179, R0.reuse, RZ ;  /* 0x00000000b3043224 */ /* 0x080fe400078e02ff */
[----:B------:R-:W-:Y:S01]  /*1310*/  @P3 IMAD.WIDE.U32 R26, R178, R0, RZ ;  /* 0x00000000b21a3225 */ /* 0x000fe200078e00ff */
[----:B------:R-:W-:Y:S02]  /*1320*/  LOP3.LUT R0, R187, R16, RZ, 0x3c, !PT ;  /* 0x00000010bb007212 */ /* 0x000fe400078e3cff */
[----:B------:R-:W-:Y:S02]  /*1330*/  @!P0 IADD3 R11, PT, PT, R11, 0x1, RZ ;  /* 0x000000010b0b8810 */ /* 0x000fe40007ffe0ff */
[----:B------:R-:W-:Y:S02]  /*1340*/  ISETP.GE.AND P1, PT, R0, RZ, PT ;  /* 0x000000ff0000720c */ /* 0x000fe40003f26270 */
[----:B------:R-:W-:Y:S01]  /*1350*/  ISETP.NE.AND P0, PT, R16, RZ, PT ;  /* 0x000000ff1000720c */ /* 0x000fe20003f05270 */
[----:B------:R-:W-:Y:S01]  /*1360*/  @!P3 IMAD.IADD R13, R29, 0x1, R13 ;  /* 0x000000011d0db824 */ /* 0x000fe200078e020d */
[----:B------:R-:W-:Y:S01]  /*1370*/  @!P3 MOV R12, R28 ;  /* 0x0000001c000cb202 */ /* 0x000fe20000000f00 */
[----:B------:R-:W-:Y:S01]  /*1380*/  @P3 IMAD.MOV.U32 R12, RZ, RZ, R26 ;  /* 0x000000ffff0c3224 */ /* 0x000fe200078e001a */
[----:B------:R-:W-:-:S02]  /*1390*/  LEA R5, R6, 0xffffff80, 0x7 ;  /* 0xffffff8006057811 */ /* 0x000fc400078e38ff */
[----:B------:R-:W-:Y:S01]  /*13a0*/  @P3 IADD3 R13, PT, PT, R27, R4, RZ ;  /* 0x000000041b0d3210 */ /* 0x000fe20007ffe0ff */
[----:B------:R-:W-:Y:S01]  /*13b0*/  @!P3 IMAD R0, R129, R14, RZ ;  /* 0x0000000e8100b224 */ /* 0x000fe200078e02ff */
[----:B------:R-:W-:Y:S02]  /*13c0*/  @!P3 SHF.R.S32.HI R9, RZ, 0x1f, R14 ;  /* 0x0000001fff09b819 */ /* 0x000fe4000001140e */
[----:B------:R-:W-:Y:S01]  /*13d0*/  @P2 IADD3 R11, PT, PT, R11, 0x1, RZ ;  /* 0x000000010b0b2810 */ /* 0x000fe20007ffe0ff */
[----:B------:R-:W-:-:S03]  /*13e0*/  IMAD.WIDE.U32 R26, R178, R5, R12 ;  /* 0x00000005b21a7225 */ /* 0x000fc600078e000c */
[----:B------:R-:W-:Y:S01]  /*13f0*/  @!P1 IADD3 R11, PT, PT, -R11, RZ, RZ ;  /* 0x000000ff0b0b9210 */ /* 0x000fe20007ffe1ff */
[----:B------:R-:W-:Y:S02]  /*1400*/  @!P3 IMAD R0, R9, R128, R0 ;  /* 0x000000800900b224 */ /* 0x000fe400078e0200 */
[----:B------:R-:W-:Y:S01]  /*1410*/  @!P3 IMAD.WIDE.U32 R12, R128, R14, RZ ;  /* 0x0000000e800cb225 */ /* 0x000fe200078e00ff */
[----:B------:R-:W-:-:S03]  /*1420*/  @!P0 LOP3.LUT R11, RZ, R16, RZ, 0x33, !PT ;  /* 0x00000010ff0b8212 */ /* 0x000fc600078e33ff */
[----:B------:R-:W-:Y:S01]  /*1430*/  IMAD R4, R179, R5, RZ ;  /* 0x00000005b3047224 */ /* 0x000fe200078e02ff */
[----:B------:R-:W-:Y:S01]  /*1440*/  @!P3 SHF.R.S32.HI R9, RZ, 0x1f, R10 ;  /* 0x0000001fff09b819 */ /* 0x000fe2000001140a */
[----:B------:R-:W-:Y:S01]  /*1450*/  @!P3 IMAD.IADD R29, R13, 0x1, R0 ;  /* 0x000000010d1db824 */ /* 0x000fe200078e0200 */
[----:B------:R-:W-:Y:S01]  /*1460*/  @!P3 MOV R28, R12 ;  /* 0x0000000c001cb202 */ /* 0x000fe20000000f00 */
[----:B------:R-:W-:Y:S01]  /*1470*/  IMAD.IADD R27, R27, 0x1, R4 ;  /* 0x000000011b1b7824 */ /* 0x000fe200078e0204 */
[----:B------:R-:W-:Y:S01]  /*1480*/  @P3 IADD3 R14, PT, PT, R14, R15, RZ ;  /* 0x0000000f0e0e3210 */ /* 0x000fe20007ffe0ff */
[----:B----4-:R-:W-:Y:S01]  /*1490*/  @!P3 IMAD R0, R21, R10, RZ ;  /* 0x0000000a1500b224 */ /* 0x010fe200078e02ff */
[----:B------:R-:W-:Y:S01]  /*14a0*/  SHF.R.S32.HI R4, RZ, 0x1f, R11 ;  /* 0x0000001fff047819 */ /* 0x000fe2000001140b */
[----:B------:R-:W-:Y:S02]  /*14b0*/  IMAD R13, R23, R11, RZ ;  /* 0x0000000b170d7224 */ /* 0x000fe400078e02ff */
[----:B------:R-:W-:-:S02]  /*14c0*/  @!P3 IMAD R0, R20, R9, R0 ;  /* 0x000000091400b224 */ /* 0x000fc400078e0200 */
[----:B------:R-:W-:-:S04]  /*14d0*/  @!P3 IMAD.WIDE.U32 R20, R20, R10, R28 ;  /* 0x0000000a1414b225 */ /* 0x000fc800078e001c */
[----:B------:R-:W-:-:S04]  /*14e0*/  IMAD.WIDE.U32 R26, R22, R11, R26 ;  /* 0x0000000b161a7225 */ /* 0x000fc800078e001a */
[----:B------:R-:W-:Y:S02]  /*14f0*/  IMAD R13, R22, R4, R13 ;  /* 0x00000004160d7224 */ /* 0x000fe400078e020d */
[----:B------:R-:W-:Y:S01]  /*1500*/  @P3 IMAD.WIDE.U32 R10, R128, R14, RZ ;  /* 0x0000000e800a3225 */ /* 0x000fe200078e00ff */
[----:B------:R-:W-:-:S03]  /*1510*/  @!P3 IADD3 R23, PT, PT, R21, R0, RZ ;  /* 0x000000001517b210 */ /* 0x000fc60007ffe0ff */
[----:B------:R-:W-:Y:S01]  /*1520*/  @P3 IMAD R4, R129, R14, RZ ;  /* 0x0000000e81043224 */ /* 0x000fe200078e02ff */
[----:B------:R-:W-:Y:S01]  /*1530*/  MOV R14, R26 ;  /* 0x0000001a000e7202 */ /* 0x000fe20000000f00 */
[----:B------:R-:W-:Y:S01]  /*1540*/  @!P3 IMAD.MOV.U32 R22, RZ, RZ, R20 ;  /* 0x000000ffff16b224 */ /* 0x000fe200078e0014 */
[----:B------:R-:W-:Y:S01]  /*1550*/  IADD3 R12, PT, PT, R27, R13, RZ ;  /* 0x0000000d1b0c7210 */ /* 0x000fe20007ffe0ff */
[----:B------:R-:W-:Y:S01]  /*1560*/  @P3 IMAD.IADD R23, R11, 0x1, R4 ;  /* 0x000000010b173824 */ /* 0x000fe200078e0204 */
[----:B------:R-:W-:Y:S02]  /*1570*/  @P3 MOV R22, R10 ;  /* 0x0000000a00163202 */ /* 0x000fe40000000f00 */
[----:B------:R-:W-:Y:S02]  /*1580*/  MOV R9, RZ ;  /* 0x000000ff00097202 */ /* 0x000fe40000000f00 */
.L_x_442:
[----:B------:R-:W-:Y:S05]  /*1590*/  BSYNC.RECONVERGENT B0 ;  /* 0x0000000000007941 */ /* 0x000fea0003800200 */
.L_x_440:
[----:B------:R-:W-:Y:S01]  /*15a0*/  ISETP.NE.AND P2, PT, R192, -0x1, PT ;  /* 0xffffffffc000780c */ /* 0x000fe20003f45270 */
[----:B------:R-:W2:Y:S04]  /*15b0*/  LD.E.64 R30, desc[UR4][R2.64+0x30] ;  /* 0x00003004021e7980 */ /* 0x000ea8000c101b00 */
[----:B------:R-:W3:Y:S04]  /*15c0*/  LD.E.64 R28, desc[UR4][R2.64+0x48] ;  /* 0x00004804021c7980 */ /* 0x000ee8000c101b00 */
[----:B------:R-:W4:Y:S04]  /*15d0*/  LD.E.64 R26, desc[UR4][R2.64+0x8] ;  /* 0x00000804021a7980 */ /* 0x000f28000c101b00 */
[----:B------:R-:W3:Y:S04]  /*15e0*/  @!P2 LD.E.64 R32, desc[UR4][R2.64+0x18] ;  /* 0x000018040220a980 */ /* 0x000ee8000c101b00 */
[----:B------:R-:W4:Y:S04]  /*15f0*/  LD.E.64 R10, desc[UR4][R2.64] ;  /* 0x00000004020a7980 */ /* 0x000f28000c101b00 */
[----:B------:R-:W4:Y:S01]  /*1600*/  LD.E.64 R20, desc[UR4][R2.64+0x10] ;  /* 0x0000100402147980 */ /* 0x000f22000c101b00 */
[----:B------:R-:W-:-:S04]  /*1610*/  IABS R4, R16 ;  /* 0x0000001000047213 */ /* 0x000fc80000000000 */
[----:B------:R-:W1:Y:S08]  /*1620*/  I2F.RP R13, R4 ;  /* 0x00000004000d7306 */ /* 0x000e700000209400 */
[----:B-1----:R-:W1:Y:S02]  /*1630*/  MUFU.RCP R15, R13 ;  /* 0x0000000d000f7308 */ /* 0x002e640000001000 */
[----:B-1----:R-:W-:-:S06]  /*1640*/  VIADD R15, R15, 0xffffffe ;  /* 0x0ffffffe0f0f7836 */ /* 0x002fcc0000000000 */
[----:B------:R-:W1:Y:S01]  /*1650*/  F2I.FTZ.U32.TRUNC.NTZ R37, R15 ;  /* 0x0000000f00257305 */ /* 0x000e62000021f000 */
[----:B------:R-:W-:Y:S02]  /*1660*/  IMAD.MOV.U32 R36, RZ, RZ, RZ ;  /* 0x000000ffff247224 */ /* 0x000fe400078e00ff */
[----:B-1----:R-:W-:-:S04]  /*1670*/  IMAD.MOV R0, RZ, RZ, -R37 ;  /* 0x000000ffff007224 */ /* 0x002fc800078e0a25 */
[----:B------:R-:W-:Y:S01]  /*1680*/  IMAD R17, R0, R4, RZ ;  /* 0x0000000400117224 */ /* 0x000fe200078e02ff */
[----:B------:R-:W-:-:S03]  /*1690*/  IABS R0, R16 ;  /* 0x0000001000007213 */ /* 0x000fc60000000000 */
[----:B------:R-:W-:-:S04]  /*16a0*/  IMAD.HI.U32 R17, R37, R17, R36 ;  /* 0x0000001125117227 */ /* 0x000fc800078e0024 */
[----:B------:R-:W-:Y:S02]  /*16b0*/  IMAD.MOV R0, RZ, RZ, -R0 ;  /* 0x000000ffff007224 */ /* 0x000fe400078e0a00 */
[----:B------:R-:W-:-:S04]  /*16c0*/  IMAD.HI.U32 R17, R17, R8, RZ ;  /* 0x0000000811117227 */ /* 0x000fc800078e00ff */
[----:B------:R-:W-:Y:S02]  /*16d0*/  IMAD R13, R17, R0, R8 ;  /* 0x00000000110d7224 */ /* 0x000fe400078e0208 */
[----:B------:R-:W1:Y:S03]  /*16e0*/  S2R R8, SR_CgaCtaId ;  /* 0x0000000000087919 */ /* 0x000e660000008800 */
[----:B------:R-:W-:Y:S02]  /*16f0*/  ISETP.GT.U32.AND P3, PT, R4, R13, PT ;  /* 0x0000000d0400720c */ /* 0x000fe40003f64070 */
[----:B------:R-:W-:-:S11]  /*1700*/  LOP3.LUT R0, R187, R16, RZ, 0x3c, !PT ;  /* 0x00000010bb007212 */ /* 0x000fd600078e3cff */
[----:B------:R-:W-:Y:S01]  /*1710*/  @!P3 IMAD.IADD R13, R13, 0x1, -R4 ;  /* 0x000000010d0db824 */ /* 0x000fe200078e0a04 */
[----:B------:R-:W-:-:S04]  /*1720*/  ISETP.GE.AND P0, PT, R0, RZ, PT ;  /* 0x000000ff0000720c */ /* 0x000fc80003f06270 */
[----:B------:R-:W-:Y:S01]  /*1730*/  ISETP.GE.U32.AND P1, PT, R13, R4, PT ;  /* 0x000000040d00720c */ /* 0x000fe20003f26070 */
[----:B------:R-:W-:Y:S01]  /*1740*/  @!P3 VIADD R17, R17, 0x1 ;  /* 0x000000011111b836 */ /* 0x000fe20000000000 */
[----:B------:R-:W-:Y:S02]  /*1750*/  ISETP.NE.AND P3, PT, R16, RZ, PT ;  /* 0x000000ff1000720c */ /* 0x000fe40003f65270 */
[----:B------:R-:W-:Y:S01]  /*1760*/  MOV R13, 0x400 ;  /* 0x00000400000d7802 */ /* 0x000fe20000000f00 */
[----:B-----5:R-:W-:-:S03]  /*1770*/  IMAD R0, R9, R128, RZ ;  /* 0x0000008009007224 */ /* 0x020fc600078e02ff */
[----:B-1----:R-:W-:Y:S01]  /*1780*/  LEA R4, R8, R13, 0x18 ;  /* 0x0000000d08047211 */ /* 0x002fe200078ec0ff */
[----:B------:R-:W-:-:S04]  /*1790*/  IMAD.SHL.U32 R13, R7, 0x8, RZ ;  /* 0x00000008070d7824 */ /* 0x000fc800078e00ff */
[----:B------:R-:W-:Y:S01]  /*17a0*/  @P1 VIADD R17, R17, 0x1 ;  /* 0x0000000111111836 */ /* 0x000fe20000000000 */
[----:B------:R-:W-:Y:S01]  /*17b0*/  SHF.R.U32.HI R8, RZ, 0x2, R7 ;  /* 0x00000002ff087819 */ /* 0x000fe20000011607 */
[----:B------:R-:W-:Y:S01]  /*17c0*/  IMAD R0, R5, R129, R0 ;  /* 0x0000008105007224 */ /* 0x000fe200078e0200 */
[----:B------:R-:W-:Y:S01]  /*17d0*/  LOP3.LUT R18, R13, 0xc0, RZ, 0xc0, !PT ;  /* 0x000000c00d127812 */ /* 0x000fe200078ec0ff */
[----:B------:R-:W-:Y:S01]  /*17e0*/  IMAD.WIDE.U32 R36, R5, R128, RZ ;  /* 0x0000008005247225 */ /* 0x000fe200078e00ff */
[----:B------:R-:W-:-:S03]  /*17f0*/  LOP3.LUT R5, R13, 0x18, RZ, 0xc0, !PT ;  /* 0x000000180d057812 */ /* 0x000fc600078ec0ff */
[----:B------:R-:W-:Y:S01]  /*1800*/  @!P0 IMAD.MOV R17, RZ, RZ, -R17 ;  /* 0x000000ffff118224 */ /* 0x000fe200078e0a11 */
[----:B------:R-:W-:Y:S01]  /*1810*/  @!P3 LOP3.LUT R17, RZ, R16, RZ, 0x33, !PT ;  /* 0x00000010ff11b212 */ /* 0x000fe200078e33ff */
[----:B------:R-:W-:Y:S01]  /*1820*/  IMAD.MOV.U32 R9, RZ, RZ, RZ ;  /* 0x000000ffff097224 */ /* 0x000fe200078e00ff */
[----:B------:R-:W-:Y:S01]  /*1830*/  IADD3 R15, P1, P0, R36, R22, R5 ;  /* 0x00000016240f7210 */ /* 0x000fe2000783e005 */
[----:B------:R-:W-:Y:S01]  /*1840*/  IMAD.IADD R0, R37, 0x1, R0 ;  /* 0x0000000125007824 */ /* 0x000fe200078e0200 */
[----:B------:R-:W-:Y:S01]  /*1850*/  LOP3.LUT R18, R18, 0x18, R7, 0xf8, !PT ;  /* 0x0000001812127812 */ /* 0x000fe200078ef807 */
[----:B------:R-:W-:Y:S01]  /*1860*/  IMAD.WIDE.U32 R24, R25, 0x40, R8 ;  /* 0x0000004019187825 */ /* 0x000fe200078e0008 */
[----:B------:R-:W-:-:S03]  /*1870*/  SHF.R.S32.HI R16, RZ, 0x1f, R17 ;  /* 0x0000001fff107819 */ /* 0x000fc60000011411 */
[----:B------:R-:W-:Y:S01]  /*1880*/  IMAD R9, R35, R17, RZ ;  /* 0x0000001123097224 */ /* 0x000fe200078e02ff */
[--C-:B------:R-:W-:Y:S02]  /*1890*/  LOP3.LUT R18, R18, 0x18, R13.reuse, 0x78, !PT ;  /* 0x0000001812127812 */ /* 0x100fe400078e780d */
[----:B------:R-:W-:Y:S01]  /*18a0*/  IADD3.X R0, PT, PT, R0, R23, RZ, P1, P0 ;  /* 0x0000001700007210 */ /* 0x000fe20000fe04ff */
[----:B------:R-:W-:Y:S01]  /*18b0*/  IMAD.WIDE.U32 R22, R34, R17, RZ ;  /* 0x0000001122167225 */ /* 0x000fe200078e00ff */
[----:B------:R-:W-:-:S03]  /*18c0*/  LOP3.LUT R191, R18, 0x1f20, R13, 0xf8, !PT ;  /* 0x00001f2012bf7812 */ /* 0x000fc600078ef80d */
[----:B------:R-:W-:Y:S02]  /*18d0*/  IMAD R9, R16, R34, R9 ;  /* 0x0000002210097224 */ /* 0x000fe400078e0209 */
[----:B------:R-:W-:Y:S02]  /*18e0*/  IMAD.IADD R180, R19, 0x1, -R190 ;  /* 0x0000000113b47824 */ /* 0x000fe400078e0abe */
[----:B------:R-:W-:Y:S02]  /*18f0*/  IMAD.IADD R13, R23, 0x1, R9 ;  /* 0x00000001170d7824 */ /* 0x000fe400078e0209 */
[----:B------:R-:W-:Y:S01]  /*1900*/  VIADD R9, R8, 0x20 ;  /* 0x0000002008097836 */ /* 0x000fe20000000000 */
[----:B------:R-:W-:Y:S02]  /*1910*/  IADD3 R22, P4, PT, R15, R22, RZ ;  /* 0x000000160f167210 */ /* 0x000fe40007f9e0ff */
[----:B------:R-:W-:Y:S02]  /*1920*/  IADD3 R14, P0, PT, R5, R14, RZ ;  /* 0x0000000e050e7210 */ /* 0x000fe40007f1e0ff */
[----:B------:R-:W-:Y:S01]  /*1930*/  ISETP.GE.AND P1, PT, R9, R180, PT ;  /* 0x000000b40900720c */ /* 0x000fe20003f26270 */
[----:B------:R-:W-:Y:S01]  /*1940*/  IMAD.X R23, R0, 0x1, R13, P4 ;  /* 0x0000000100177824 */ /* 0x000fe200020e060d */
[----:B------:R-:W-:Y:S01]  /*1950*/  LEA R189, R6, 0xffffff80, 0x7 ;  /* 0xffffff8006bd7811 */ /* 0x000fe200078e38ff */
[----:B------:R-:W-:-:S04]  /*1960*/  IMAD.WIDE.U32 R22, R8, R128, R22 ;  /* 0x0000008008167225 */ /* 0x000fc800078e0016 */
[----:B------:R-:W-:Y:S02]  /*1970*/  IMAD R191, R191, 0x2, R4 ;  /* 0x00000002bfbf7824 */ /* 0x000fe400078e0204 */
[----:B------:R-:W-:Y:S02]  /*1980*/  IMAD.SHL.U32 R131, R7, 0x20, RZ ;  /* 0x0000002007837824 */ /* 0x000fe400078e00ff */
[----:B--2---:R-:W-:Y:S02]  /*1990*/  @P2 IMAD R15, R31, R192, RZ ;  /* 0x000000c01f0f2224 */ /* 0x004fe400078e02ff */
[----:B---3--:R-:W-:-:S04]  /*19a0*/  @!P2 IMAD.WIDE.U32 R34, R32, R188, RZ ;  /* 0x000000bc2022a225 */ /* 0x008fc800078e00ff */
[----:B------:R-:W-:Y:S02]  /*19b0*/  @!P2 IMAD R16, R33, R188, RZ ;  /* 0x000000bc2110a224 */ /* 0x000fe400078e02ff */
[----:B------:R-:W-:-:S04]  /*19c0*/  @P2 IMAD.WIDE.U32 R32, R30, R192, RZ ;  /* 0x000000c01e202225 */ /* 0x000fc800078e00ff */
[----:B------:R-:W-:Y:S02]  /*19d0*/  @!P2 IMAD.MOV.U32 R18, RZ, RZ, R34 ;  /* 0x000000ffff12a224 */ /* 0x000fe400078e0022 */
[----:B------:R-:W-:Y:S02]  /*19e0*/  @P2 IMAD.MOV.U32 R18, RZ, RZ, R32 ;  /* 0x000000ffff122224 */ /* 0x000fe400078e0020 */
[----:B------:R-:W-:Y:S02]  /*19f0*/  @!P2 IMAD.IADD R16, R35, 0x1, R16 ;  /* 0x000000012310a824 */ /* 0x000fe400078e0210 */
[----:B------:R-:W-:Y:S01]  /*1a00*/  @P2 IMAD.IADD R16, R33, 0x1, R15 ;  /* 0x0000000121102824 */ /* 0x000fe200078e020f */
[----:B------:R-:W-:Y:S01]  /*1a10*/  IADD3 R18, P3, PT, R5, R18, RZ ;  /* 0x0000001205127210 */ /* 0x000fe20007f7e0ff */
[----:B------:R-:W-:Y:S01]  /*1a20*/  IMAD.X R15, RZ, RZ, R12, P0 ;  /* 0x000000ffff0f7224 */ /* 0x000fe200000e060c */
[----:B------:R-:W-:Y:S01]  /*1a30*/  ISETP.GE.AND P0, PT, R8, R180, PT ;  /* 0x000000b40800720c */ /* 0x000fe20003f06270 */
[----:B------:R-:W-:-:S02]  /*1a40*/  IMAD R12, R179, R8, RZ ;  /* 0x00000008b30c7224 */ /* 0x000fc400078e02ff */
[----:B------:R-:W-:-:S04]  /*1a50*/  IMAD.WIDE.U32 R14, R8, R178, R14 ;  /* 0x000000b2080e7225 */ /* 0x000fc800078e000e */
[----:B------:R-:W-:Y:S02]  /*1a60*/  IMAD.X R19, RZ, RZ, R16, P3 ;  /* 0x000000ffff137224 */ /* 0x000fe400018e0610 */
[----:B------:R-:W-:Y:S02]  /*1a70*/  IMAD R5, R29, R187, RZ ;  /* 0x000000bb1d057224 */ /* 0x000fe400078e02ff */
[----:B------:R-:W-:Y:S01]  /*1a80*/  IMAD.IADD R181, R15, 0x1, R12 ;  /* 0x000000010fb57824 */ /* 0x000fe200078e020c */
[----:B------:R-:W-:Y:S01]  /*1a90*/  @!P1 IADD3 R12, P2, PT, R24, 0x20, RZ ;  /* 0x00000020180c9810 */ /* 0x000fe20007f5e0ff */
[----:B------:R-:W-:Y:S01]  /*1aa0*/  IMAD.WIDE.U32 R28, R187, R28, R18 ;  /* 0x0000001cbb1c7225 */ /* 0x000fe200078e0012 */
[----:B----4-:R-:W-:-:S03]  /*1ab0*/  LEA R182, P3, R14, R26, 0x1 ;  /* 0x0000001a0eb67211 */ /* 0x010fc600078608ff */
[----:B------:R-:W-:Y:S02]  /*1ac0*/  IMAD.IADD R15, R29, 0x1, R5 ;  /* 0x000000011d0f7824 */ /* 0x000fe400078e0205 */
[----:B------:R-:W-:Y:S02]  /*1ad0*/  @!P0 IMAD R13, R25, R30, RZ ;  /* 0x0000001e190d8224 */ /* 0x000fe400078e02ff */
[----:B------:R-:W-:Y:S01]  /*1ae0*/  @!P1 IMAD.X R5, RZ, RZ, R25, P2 ;  /* 0x000000ffff059224 */ /* 0x000fe200010e0619 */
[----:B------:R-:W-:Y:S01]  /*1af0*/  LEA.HI.X R181, R14, R27, R181, 0x1, P3 ;  /* 0x0000001b0eb57211 */ /* 0x000fe200018f0cb5 */
[----:B------:R-:W-:Y:S02]  /*1b00*/  @!P0 IMAD.MOV.U32 R14, RZ, RZ, R28 ;  /* 0x000000ffff0e8224 */ /* 0x000fe400078e001c */
[----:B------:R-:W-:Y:S02]  /*1b10*/  @!P0 IMAD R0, R24, R31, R13 ;  /* 0x0000001f18008224 */ /* 0x000fe400078e020d */
[----:B------:R-:W-:-:S02]  /*1b20*/  @!P1 IMAD.MOV.U32 R29, RZ, RZ, R15 ;  /* 0x000000ffff1d9224 */ /* 0x000fc400078e000f */
[-C--:B------:R-:W-:Y:S02]  /*1b30*/  @!P1 IMAD R13, R5, R30.reuse, RZ ;  /* 0x0000001e050d9224 */ /* 0x080fe400078e02ff */
[----:B------:R-:W-:-:S04]  /*1b40*/  @!P0 IMAD.WIDE.U32 R24, R24, R30, R14 ;  /* 0x0000001e18188225 */ /* 0x000fc800078e000e */
[-C--:B------:R-:W-:Y:S02]  /*1b50*/  @!P1 IMAD R13, R31, R12.reuse, R13 ;  /* 0x0000000c1f0d9224 */ /* 0x080fe400078e020d */
[----:B------:R-:W-:Y:S01]  /*1b60*/  @!P1 IMAD.WIDE.U32 R28, R30, R12, R28 ;  /* 0x0000000c1e1c9225 */ /* 0x000fe200078e001c */
[----:B------:R-:W-:-:S03]  /*1b70*/  @!P0 LEA R14, P3, R24, R10, 0x1 ;  /* 0x0000000a180e8211 */ /* 0x000fc600078608ff */
[----:B------:R-:W-:Y:S02]  /*1b80*/  IMAD R5, R129, R8, RZ ;  /* 0x0000000881057224 */ /* 0x000fe400078e02ff */
[----:B------:R-:W-:Y:S01]  /*1b90*/  @!P0 IMAD.IADD R15, R25, 0x1, R0 ;  /* 0x00000001190f8824 */ /* 0x000fe200078e0200 */
[----:B------:R-:W-:Y:S01]  /*1ba0*/  @!P1 LEA R10, P2, R28, R10, 0x1 ;  /* 0x0000000a1c0a9211 */ /* 0x000fe200078408ff */
[----:B------:R-:W-:Y:S02]  /*1bb0*/  @!P1 IMAD.IADD R13, R29, 0x1, R13 ;  /* 0x000000011d0d9824 */ /* 0x000fe400078e020d */
[----:B------:R-:W-:Y:S01]  /*1bc0*/  IMAD.IADD R0, R130, 0x1, -R189 ;  /* 0x0000000182007824 */ /* 0x000fe200078e0abd */
[----:B------:R-:W-:Y:S01]  /*1bd0*/  LEA R184, P4, R22, R20, 0x1 ;  /* 0x0000001416b87211 */ /* 0x000fe200078808ff */
[----:B------:R-:W-:Y:S01]  /*1be0*/  IMAD.IADD R5, R23, 0x1, R5 ;  /* 0x0000000117057824 */ /* 0x000fe200078e0205 */
[-C--:B------:R-:W-:Y:S02]  /*1bf0*/  @!P0 LEA.HI.X R15, R24, R11.reuse, R15, 0x1, P3 ;  /* 0x0000000b180f8211 */ /* 0x080fe400018f0c0f */
[----:B------:R-:W-:Y:S01]  /*1c00*/  @!P1 LEA.HI.X R11, R28, R11, R13, 0x1, P2 ;  /* 0x0000000b1c0b9211 */ /* 0x000fe200010f0c0d */
[----:B------:R-:W-:Y:S01]  /*1c10*/  VIADD R13, R8, 0x60 ;  /* 0x00000060080d7836 */ /* 0x000fe20000000000 */
[-C--:B------:R-:W-:Y:S01]  /*1c20*/  ISETP.GE.AND P5, PT, R9, R0.reuse, PT ;  /* 0x000000000900720c */ /* 0x080fe20003fa6270 */
[----:B------:R-:W-:Y:S01]  /*1c30*/  @!PT LDS RZ, [RZ] ;  /* 0x00000000fffff984 */ /* 0x000fe20000000800 */
[----:B------:R-:W-:Y:S01]  /*1c40*/  @!PT LDS RZ, [RZ] ;  /* 0x00000000fffff984 */ /* 0x000fe20000000800 */
[----:B------:R-:W-:Y:S01]  /*1c50*/  @!PT LDS RZ, [RZ] ;  /* 0x00000000fffff984 */ /* 0x000fe20000000800 */
[----:B------:R-:W-:Y:S01]  /*1c60*/  @!P0 LDGSTS.E.BYPASS.LTC128B.128 [R191], desc[UR4][R14.64] ;  /* 0x000000000ebf8fae */ /* 0x000fe2000b981a04 */
[----:B------:R-:W-:Y:S01]  /*1c70*/  LEA.HI.X R185, R22, R21, R5, 0x1, P4 ;  /* 0x0000001516b97211 */ /* 0x000fe200020f0c05 */
[C---:B------:R-:W-:Y:S01]  /*1c80*/  VIADD R5, R8.reuse, 0x40 ;  /* 0x0000004008057836 */ /* 0x040fe20000000000 */
[----:B------:R-:W-:-:S02]  /*1c90*/  ISETP.GE.AND P6, PT, R8, R0, PT ;  /* 0x000000000800720c */ /* 0x000fc40003fc6270 */
[-C--:B------:R-:W-:Y:S01]  /*1ca0*/  ISETP.GE.AND P3, PT, R13, R0.reuse, PT ;  /* 0x000000000d00720c */ /* 0x080fe20003f66270 */
[C---:B------:R-:W-:Y:S01]  /*1cb0*/  IMAD.SHL.U32 R8, R178.reuse, 0x20, RZ ;  /* 0x00000020b2087824 */ /* 0x040fe200078e00ff */
[-C--:B------:R-:W-:Y:S01]  /*1cc0*/  ISETP.GE.AND P4, PT, R5, R0.reuse, PT ;  /* 0x000000000500720c */ /* 0x080fe20003f86270 */
[----:B------:R-:W-:Y:S01]  /*1cd0*/  @!P0 LDGSTS.E.BYPASS.LTC128B.128 [R191+0x1000], desc[UR4][R14.64+0x40] ;  /* 0x010000400ebf8fae */ /* 0x000fe2000b981a04 */
[----:B------:R-:W-:Y:S02]  /*1ce0*/  ISETP.GE.AND P2, PT, R9, R0, PT ;  /* 0x000000000900720c */ /* 0x000fe40003f46270 */
[----:B------:R-:W-:Y:S01]  /*1cf0*/  SHF.L.U64.HI R9, R178, 0x5, R179 ;  /* 0x00000005b2097819 */ /* 0x000fe200000102b3 */
[----:B------:R1:W-:Y:S01]  /*1d00*/  @!P0 LDGSTS.E.BYPASS.LTC128B.128 [R191+0x2000], desc[UR4][R14.64+0x80] ;  /* 0x020000800ebf8fae */ /* 0x0003e2000b981a04 */
[----:B------:R-:W-:-:S03]  /*1d10*/  @!P5 LEA R16, P0, R8, R182, 0x1 ;  /* 0x000000b60810d211 */ /* 0x000fc600078008ff */
[----:B------:R-:W-:Y:S01]  /*1d20*/  @!P1 LDGSTS.E.BYPASS.LTC128B.128 [R191+0x800], desc[UR4][R10.64] ;  /* 0x008000000abf9fae */ /* 0x000fe2000b981a04 */
[-C--:B------:R-:W-:Y:S01]  /*1d30*/  @!P5 LEA.HI.X R17, R8, R181.reuse, R9, 0x1, P0 ;  /* 0x000000b50811d211 */ /* 0x080fe200000f0c09 */
[--C-:B------:R-:W-:Y:S02]  /*1d40*/  @!P6 IMAD.MOV.U32 R8, RZ, RZ, R182.reuse ;  /* 0x000000ffff08e224 */ /* 0x100fe400078e00b6 */
[--C-:B------:R-:W-:Y:S01]  /*1d50*/  @!P6 IMAD.MOV.U32 R9, RZ, RZ, R181.reuse ;  /* 0x000000ffff09e224 */ /* 0x100fe200078e00b5 */
[----:B------:R-:W-:Y:S01]  /*1d60*/  @!P1 LDGSTS.E.BYPASS.LTC128B.128 [R191+0x1800], desc[UR4][R10.64+0x40] ;  /* 0x018000400abf9fae */ /* 0x000fe2000b981a04 */
[----:B------:R-:W-:Y:S01]  /*1d70*/  @!P3 IMAD.MOV.U32 R183, RZ, RZ, R181 ;  /* 0x000000ffffb7b224 */ /* 0x000fe200078e00b5 */
[C---:B------:R-:W-:Y:S02]  /*1d80*/  @!P4 LEA R18, P0, R178.reuse, R182, 0x7 ;  /* 0x000000b6b212c211 */ /* 0x040fe400078038ff */
[----:B------:R2:W-:Y:S01]  /*1d90*/  @!P1 LDGSTS.E.BYPASS.LTC128B.128 [R191+0x2800], desc[UR4][R10.64+0x80] ;  /* 0x028000800abf9fae */ /* 0x0005e2000b981a04 */
[----:B------:R-:W-:Y:S01]  /*1da0*/  ISETP.GE.AND P1, PT, R5, R0, PT ;  /* 0x000000000500720c */ /* 0x000fe20003f26270 */
[----:B------:R-:W-:Y:S01]  /*1db0*/  @!P3 IMAD R5, R179, 0xc0, RZ ;  /* 0x000000c0b305b824 */ /* 0x000fe200078e02ff */
[C---:B------:R-:W-:Y:S01]  /*1dc0*/  @!P4 LEA.HI.X R19, R178.reuse, R181, R179, 0x7, P0 ;  /* 0x000000b5b213c211 */ /* 0x040fe200000f3cb3 */
[----:B------:R3:W-:Y:S04]  /*1dd0*/  @!P6 LDGSTS.E.BYPASS.LTC128B.128 [R191+0x3000], desc[UR4][R8.64] ;  /* 0x0300000008bfefae */ /* 0x0007e8000b981a04 */
[----:B------:R3:W-:Y:S04]  /*1de0*/  @!P6 LDGSTS.E.BYPASS.LTC128B.128 [R191+0x5000], desc[UR4][R8.64+0x40] ;  /* 0x0500004008bfefae */ /* 0x0007e8000b981a04 */
[----:B------:R3:W-:Y:S01]  /*1df0*/  @!P6 LDGSTS.E.BYPASS.LTC128B.128 [R191+0x7000], desc[UR4][R8.64+0x80] ;  /* 0x0700008008bfefae */ /* 0x0007e2000b981a04 */
[----:B-1----:R-:W-:-:S03]  /*1e00*/  @!P3 IMAD.WIDE.U32 R14, R178, 0xc0, R182 ;  /* 0x000000c0b20eb825 */ /* 0x002fc600078e00b6 */
[----:B------:R3:W-:Y:S01]  /*1e10*/  @!P5 LDGSTS.E.BYPASS.LTC128B.128 [R191+0x3800], desc[UR4][R16.64] ;  /* 0x0380000010bfdfae */ /* 0x0007e2000b981a04 */
[----:B------:R-:W-:-:S03]  /*1e20*/  @!P3 IMAD.IADD R21, R15, 0x1, R5 ;  /* 0x000000010f15b824 */ /* 0x000fc600078e0205 */
[----:B------:R3:W-:Y:S01]  /*1e30*/  @!P5 LDGSTS.E.BYPASS.LTC128B.128 [R191+0x5800], desc[UR4][R16.64+0x40] ;  /* 0x0580004010bfdfae */ /* 0x0007e2000b981a04 */
[----:B------:R-:W-:-:S03]  /*1e40*/  @!P3 IMAD.MOV.U32 R20, RZ, RZ, R14 ;  /* 0x000000ffff14b224 */ /* 0x000fc600078e000e */
[----:B------:R3:W-:Y:S04]  /*1e50*/  @!P5 LDGSTS.E.BYPASS.LTC128B.128 [R191+0x7800], desc[UR4][R16.64+0x80] ;  /* 0x0780008010bfdfae */ /* 0x0007e8000b981a04 */
[----:B------:R3:W-:Y:S04]  /*1e60*/  @!P4 LDGSTS.E.BYPASS.LTC128B.128 [R191+0x4000], desc[UR4][R18.64] ;  /* 0x0400000012bfcfae */ /* 0x0007e8000b981a04 */
[----:B------:R3:W-:Y:S04]  /*1e70*/  @!P4 LDGSTS.E.BYPASS.LTC128B.128 [R191+0x6000], desc[UR4][R18.64+0x40] ;  /* 0x0600004012bfcfae */ /* 0x0007e8000b981a04 */
[----:B------:R3:W-:Y:S04]  /*1e80*/  @!P4 LDGSTS.E.BYPASS.LTC128B.128 [R191+0x8000], desc[UR4][R18.64+0x80] ;  /* 0x0800008012bfcfae */ /* 0x0007e8000b981a04 */
[----:B------:R3:W-:Y:S04]  /*1e90*/  @!P3 LDGSTS.E.BYPASS.LTC128B.128 [R191+0x4800], desc[UR4][R20.64] ;  /* 0x0480000014bfbfae */ /* 0x0007e8000b981a04 */
[----:B------:R3:W-:Y:S04]  /*1ea0*/  @!P3 LDGSTS.E.BYPASS.LTC128B.128 [R191+0x6800], desc[UR4][R20.64+0x40] ;  /* 0x0680004014bfbfae */ /* 0x0007e8000b981a04 */
[----:B------:R3:W-:Y:S04]  /*1eb0*/  @!P3 LDGSTS.E.BYPASS.LTC128B.128 [R191+0x8800], desc[UR4][R20.64+0x80] ;  /* 0x0880008014bfbfae */ /* 0x0007e8000b981a04 */
[----:B------:R-:W0:Y:S01]  /*1ec0*/  LDGDEPBAR ;  /* 0x00000000000079af */ /* 0x000e220000000000 */
[----:B--2---:R-:W-:Y:S01]  /*1ed0*/  IMAD.SHL.U32 R10, R7, 0x10, RZ ;  /* 0x00000010070a7824 */ /* 0x004fe200078e00ff */
[----:B------:R-:W-:Y:S01]  /*1ee0*/  ISETP.GE.AND P0, PT, R13, R0, PT ;  /* 0x000000000d00720c */ /* 0x000fe20003f06270 */
[----:B------:R-:W-:Y:S01]  /*1ef0*/  IMAD.SHL.U32 R0, R7, 0x4, RZ ;  /* 0x0000000407007824 */ /* 0x000fe200078e00ff */
[----:B------:R-:W-:-:S02]  /*1f00*/  SHF.R.U32.HI R13, RZ, 0x1, R7 ;  /* 0x00000001ff0d7819 */ /* 0x000fc40000011607 */
[----:B------:R-:W-:Y:S02]  /*1f10*/  LOP3.LUT R12, R131, 0xc0, RZ, 0xc0, !PT ;  /* 0x000000c0830c7812 */ /* 0x000fe400078ec0ff */
[----:B------:R-:W-:Y:S02]  /*1f20*/  LOP3.LUT R14, R10, 0x100, RZ, 0xc0, !PT ;  /* 0x000001000a0e7812 */ /* 0x000fe400078ec0ff */
[----:B------:R-:W-:Y:S01]  /*1f30*/  LOP3.LUT R13, R12, 0x8, R13, 0xf8, !PT ;  /* 0x000000080c0d7812 */ /* 0x000fe200078ef80d */
[----:B------:R-:W-:-:S06]  /*1f40*/  DEPBAR.LE SB0, 0x0 ;  /* 0x000080000000791a */ /* 0x000fcc0000000000 */
[----:B------:R-:W-:Y:S05]  /*1f50*/  WARPSYNC.ALL ;  /* 0x0000000000007948 */ /* 0x000fea0003800000 */
[----:B------:R-:W-:Y:S01]  /*1f60*/  BAR.SYNC.DEFER_BLOCKING 0x0 ;  /* 0x0000000000007b1d */ /* 0x000fe20000010000 */
[----:B------:R-:W-:Y:S01]  /*1f70*/  LOP3.LUT R0, R0, 0x18, RZ, 0xc0, !PT ;  /* 0x0000001800007812 */ /* 0x000fe200078ec0ff */
[----:B---3--:R-:W-:Y:S01]  /*1f80*/  IMAD.SHL.U32 R8, R128, 0x20, RZ ;  /* 0x0000002080087824 */ /* 0x008fe200078e00ff */
[----:B------:R-:W-:Y:S02]  /*1f90*/  LOP3.LUT R12, R12, 0x8, R7, 0xf8, !PT ;  /* 0x000000080c0c7812 */ /* 0x000fe400078ef807 */
[----:B------:R-:W-:-:S02]  /*1fa0*/  LOP3.LUT R5, R14, 0x20, R131, 0xf8, !PT ;  /* 0x000000200e057812 */ /* 0x000fc400078ef883 */
[----:B------:R-:W-:Y:S02]  /*1fb0*/  SHF.L.U64.HI R9, R128, 0x5, R129 ;  /* 0x0000000580097819 */ /* 0x000fe40000010281 */
[----:B------:R-:W-:Y:S02]  /*1fc0*/  LOP3.LUT R5, R5, R12, R0, 0xf6, !PT ;  /* 0x0000000c05057212 */ /* 0x000fe400078ef600 */
[----:B------:R-:W-:Y:S02]  /*1fd0*/  LOP3.LUT R12, R10, 0x3e00, RZ, 0xc0, !PT ;  /* 0x00003e000a0c7812 */ /* 0x000fe400078ec0ff */
[----:B------:R-:W-:Y:S02]  /*1fe0*/  @!P2 LEA R14, P3, R8, R184, 0x1 ;  /* 0x000000b8080ea211 */ /* 0x000fe400078608ff */
[----:B------:R-:W-:Y:S02]  /*1ff0*/  LOP3.LUT R12, R12, 0x20, R131, 0xf8, !PT ;  /* 0x000000200c0c7812 */ /* 0x000fe400078ef883 */
[----:B------:R-:W-:-:S02]  /*2000*/  @!P2 LEA.HI.X R15, R8, R185, R9, 0x1, P3 ;  /* 0x000000b9080fa211 */ /* 0x000fc400018f0c09 */
[----:B------:R-:W-:Y:S02]  /*2010*/  @!P1 LEA R8, P3, R128, R184, 0x7 ;  /* 0x000000b880089211 */ /* 0x000fe400078638ff */
[----:B------:R-:W-:Y:S02]  /*2020*/  LOP3.LUT R0, R13, R0, RZ, 0x3c, !PT ;  /* 0x000000000d007212 */ /* 0x000fe400078e3cff */
[----:B------:R-:W-:Y:S01]  /*2030*/  LOP3.LUT R177, R12, 0x100, R131, 0xf8, !PT ;  /* 0x000001000cb17812 */ /* 0x000fe200078ef883 */
[----:B------:R-:W-:Y:S01]  /*2040*/  @!PT LDS RZ, [RZ] ;  /* 0x00000000fffff984 */ /* 0x000fe20000000800 */
[----:B------:R-:W-:Y:S01]  /*2050*/  @!PT LDS RZ, [RZ] ;  /* 0x00000000fffff984 */ /* 0x000fe20000000800 */
[----:B------:R-:W-:Y:S01]  /*2060*/  @!PT LDS RZ, [RZ] ;  /* 0x00000000fffff984 */ /* 0x000fe20000000800 */
[----:B------:R-:W-:Y:S01]  /*2070*/  @!P6 LDGSTS.E.BYPASS.LTC128B.128 [R191+0x9000], desc[UR4][R184.64] ;  /* 0x09000000b8bfefae */ /* 0x000fe2000b981a04 */
[----:B------:R-:W-:Y:S01]  /*2080*/  @!P0 IMAD R11, R129, 0xc0, RZ ;  /* 0x000000c0810b8824 */ /* 0x000fe200078e02ff */
[C---:B------:R-:W-:Y:S02]  /*2090*/  @!P1 LEA.HI.X R9, R128.reuse, R185, R129, 0x7, P3 ;  /* 0x000000b980099211 */ /* 0x040fe400018f3c81 */
[----:B------:R-:W-:Y:S01]  /*20a0*/  @!P6 LDGSTS.E.BYPASS.LTC128B.128 [R191+0xb000], desc[UR4][R184.64+0x40] ;  /* 0x0b000040b8bfefae */ /* 0x000fe2000b981a04 */
[----:B------:R-:W-:-:S03]  /*20b0*/  @!P0 IMAD.WIDE.U32 R16, R128, 0xc0, R184 ;  /* 0x000000c080108825 */ /* 0x000fc600078e00b8 */
[----:B------:R-:W-:Y:S01]  /*20c0*/  @!P6 LDGSTS.E.BYPASS.LTC128B.128 [R191+0xd000], desc[UR4][R184.64+0x80] ;  /* 0x0d000080b8bfefae */ /* 0x000fe2000b981a04 */
[----:B------:R-:W-:-:S03]  /*20d0*/  LOP3.LUT R177, R177, R0, RZ, 0xfc, !PT ;  /* 0x00000000b1b17212 */ /* 0x000fc600078efcff */
[----:B------:R-:W-:Y:S04]  /*20e0*/  @P6 STS.128 [R191+0x9000], RZ ;  /* 0x009000ffbf006388 */ /* 0x000fe80000000c00 */
[----:B------:R-:W-:Y:S04]  /*20f0*/  @P6 STS.128 [R191+0xb000], RZ ;  /* 0x00b000ffbf006388 */ /* 0x000fe80000000c00 */
[----:B------:R-:W-:Y:S04]  /*2100*/  @P6 STS.128 [R191+0xd000], RZ ;  /* 0x00d000ffbf006388 */ /* 0x000fe80000000c00 */
[----:B------:R-:W-:Y:S04]  /*2110*/  @P2 STS.128 [R191+0x9800], RZ ;  /* 0x009800ffbf002388 */ /* 0x000fe80000000c00 */
[----:B------:R-:W-:Y:S04]  /*2120*/  @P2 STS.128 [R191+0xb800], RZ ;  /* 0x00b800ffbf002388 */ /* 0x000fe80000000c00 */
[----:B------:R-:W-:Y:S01]  /*2130*/  @P2 STS.128 [R191+0xd800], RZ ;  /* 0x00d800ffbf002388 */ /* 0x000fe20000000c00 */
[----:B------:R-:W-:-:S03]  /*2140*/  @!P0 IMAD.IADD R11, R17, 0x1, R11 ;  /* 0x00000001110b8824 */ /* 0x000fc600078e020b */
[----:B------:R-:W-:Y:S01]  /*2150*/  @!PT LDS RZ, [RZ] ;  /* 0x00000000fffff984 */ /* 0x000fe20000000800 */
[----:B------:R-:W-:Y:S01]  /*2160*/  @!PT LDS RZ, [RZ] ;  /* 0x00000000fffff984 */ /* 0x000fe20000000800 */
[----:B------:R-:W-:Y:S01]  /*2170*/  @!PT LDS RZ, [RZ] ;  /* 0x00000000fffff984 */ /* 0x000fe20000000800 */
[----:B------:R-:W-:Y:S01]  /*2180*/  @!P2 LDGSTS.E.BYPASS.LTC128B.128 [R191+0x9800], desc[UR4][R14.64] ;  /* 0x098000000ebfafae */ /* 0x000fe2000b981a04 */
[----:B------:R-:W-:-:S03]  /*2190*/  @!P0 IMAD.MOV.U32 R10, RZ, RZ, R16 ;  /* 0x000000ffff0a8224 */ /* 0x000fc600078e0010 */
[----:B------:R-:W-:Y:S04]  /*21a0*/  @!P2 LDGSTS.E.BYPASS.LTC128B.128 [R191+0xb800], desc[UR4][R14.64+0x40] ;  /* 0x0b8000400ebfafae */ /* 0x000fe8000b981a04 */
[----:B------:R1:W-:Y:S01]  /*21b0*/  @!P2 LDGSTS.E.BYPASS.LTC128B.128 [R191+0xd800], desc[UR4][R14.64+0x80] ;  /* 0x0d8000800ebfafae */ /* 0x0003e2000b981a04 */
[----:B------:R-:W-:-:S03]  /*21c0*/  IMAD R176, R5, 0x2, R4 ;  /* 0x0000000205b07824 */ /* 0x000fc600078e0204 */
[----:B------:R-:W-:Y:S01]  /*21d0*/  @P1 STS.128 [R191+0xa000], RZ ;  /* 0x00a000ffbf001388 */ /* 0x000fe20000000c00 */
[----:B------:R-:W-:-:S03]  /*21e0*/  IMAD R177, R177, 0x2, R4 ;  /* 0x00000002b1b17824 */ /* 0x000fc600078e0204 */
[----:B------:R-:W-:Y:S04]  /*21f0*/  @P1 STS.128 [R191+0xc000], RZ ;  /* 0x00c000ffbf001388 */ /* 0x000fe80000000c00 */
[----:B------:R-:W-:Y:S04]  /*2200*/  @P1 STS.128 [R191+0xe000], RZ ;  /* 0x00e000ffbf001388 */ /* 0x000fe80000000c00 */
[----:B------:R-:W-:Y:S01]  /*2210*/  @!PT LDS RZ, [RZ] ;  /* 0x00000000fffff984 */ /* 0x000fe20000000800 */
[----:B------:R-:W-:Y:S01]  /*2220*/  @!PT LDS RZ, [RZ] ;  /* 0x00000000fffff984 */ /* 0x000fe20000000800 */
[----:B------:R-:W-:Y:S01]  /*2230*/  @!PT LDS RZ, [RZ] ;  /* 0x00000000fffff984 */ /* 0x000fe20000000800 */
[----:B------:R-:W-:Y:S04]  /*2240*/  @!P1 LDGSTS.E.BYPASS.LTC128B.128 [R191+0xa000], desc[UR4][R8.64] ;  /* 0x0a00000008bf9fae */ /* 0x000fe8000b981a04 */
[----:B------:R-:W-:Y:S04]  /*2250*/  @!P1 LDGSTS.E.BYPASS.LTC128B.128 [R191+0xc000], desc[UR4][R8.64+0x40] ;  /* 0x0c00004008bf9fae */ /* 0x000fe8000b981a04 */
[----:B------:R-:W-:Y:S04]  /*2260*/  @!P1 LDGSTS.E.BYPASS.LTC128B.128 [R191+0xe000], desc[UR4][R8.64+0x80] ;  /* 0x0e00008008bf9fae */ /* 0x000fe8000b981a04 */
[----:B------:R-:W-:Y:S04]  /*2270*/  @P0 STS.128 [R191+0xa800], RZ ;  /* 0x00a800ffbf000388 */ /* 0x000fe80000000c00 */
[----:B------:R-:W-:Y:S04]  /*2280*/  @P0 STS.128 [R191+0xc800], RZ ;  /* 0x00c800ffbf000388 */ /* 0x000fe80000000c00 */
[----:B------:R-:W-:Y:S04]  /*2290*/  @P0 STS.128 [R191+0xe800], RZ ;  /* 0x00e800ffbf000388 */ /* 0x000fe80000000c00 */
[----:B------:R-:W-:Y:S01]  /*22a0*/  @!PT LDS RZ, [RZ] ;  /* 0x00000000fffff984 */ /* 0x000fe20000000800 */
[----:B------:R-:W-:Y:S01]  /*22b0*/  @!PT LDS RZ, [RZ] ;  /* 0x00000000fffff984 */ /* 0x000fe20000000800 */
[----:B------:R-:W-:Y:S01]  /*22c0*/  @!PT LDS RZ, [RZ] ;  /* 0x00000000fffff984 */ /* 0x000fe20000000800 */
[----:B------:R-:W-:Y:S04]  /*22d0*/  @!P0 LDGSTS.E.BYPASS.LTC128B.128 [R191+0xa800], desc[UR4][R10.64] ;  /* 0x0a8000000abf8fae */ /* 0x000fe8000b981a04 */
[----:B------:R-:W-:Y:S04]  /*22e0*/  @!P0 LDGSTS.E.BYPASS.LTC128B.128 [R191+0xc800], desc[UR4][R10.64+0x40] ;  /* 0x0c8000400abf8fae */ /* 0x000fe8000b981a04 */
[----:B------:R2:W-:Y:S04]  /*22f0*/  @!P0 LDGSTS.E.BYPASS.LTC128B.128 [R191+0xe800], desc[UR4][R10.64+0x80] ;  /* 0x0e8000800abf8fae */ /* 0x0005e8000b981a04 */
[----:B------:R-:W-:Y:S04]  /*2300*/  LDSM.16.M88.4 R108, [R177] ;  /* 0x00000000b16c783b */ /* 0x000fe80000000200 */
[----:B------:R-:W3:Y:S01]  /*2310*/  LDSM.16.M88.4 R56, [R176+0x3400] ;  /* 0x00340000b038783b */ /* 0x000ee20000000200 */
[----:B------:R-:W-:Y:S01]  /*2320*/  IMAD.MOV.U32 R5, RZ, RZ, 0x10 ;  /* 0x00000010ff057424 */ /* 0x000fe200078e00ff */
[----:B------:R-:W-:-:S02]  /*2330*/  LOP3.LUT P0, RZ, R7, 0x4, RZ, 0xc0, !PT ;  /* 0x0000000407ff7812 */ /* 0x000fc4000780c0ff */
[----:B------:R-:W4:Y:S02]  /*2340*/  LDSM.16.M88.4 R64, [R176+0x3000] ;  /* 0x00300000b040783b */ /* 0x000f240000000200 */
[----:B------:R-:W-:Y:S02]  /*2350*/  SEL R5, R5, 0xfffffff0, !P0 ;  /* 0xfffffff005057807 */ /* 0x000fe40004000000 */
[----:B------:R-:W5:Y:S03]  /*2360*/  LDSM.16.M88.4 R48, [R176+0x3800] ;  /* 0x00380000b030783b */ /* 0x000f660000000200 */
[C---:B------:R-:W-:Y:S01]  /*2370*/  IMAD R175, R5.reuse, 0x2, R177 ;  /* 0x0000000205af7824 */ /* 0x040fe200078e02b1 */
[----:B------:R-:W5:Y:S01]  /*2380*/  LDSM.16.M88.4 R40, [R176+0x3c00] ;  /* 0x003c0000b028783b */ /* 0x000f620000000200 */
[----:B------:R-:W-:-:S03]  /*2390*/  IMAD R173, R5, 0x2, R176 ;  /* 0x0000000205ad7824 */ /* 0x000fc600078e02b0 */
[----:B------:R-:W5:Y:S04]  /*23a0*/  LDSM.16.M88.4 R32, [R176+0x4000] ;  /* 0x00400000b020783b */ /* 0x000f680000000200 */
[----:B------:R-:W5:Y:S04]  /*23b0*/  LDSM.16.M88.4 R24, [R176+0x4400] ;  /* 0x00440000b018783b */ /* 0x000f680000000200 */
[----:B------:R-:W5:Y:S04]  /*23c0*/  LDSM.16.M88.4 R16, [R176+0x4800] ;  /* 0x00480000b010783b */ /* 0x000f680000000200 */
[----:B-1----:R-:W1:Y:S04]  /*23d0*/  LDSM.16.M88.4 R12, [R176+0x4c00] ;  /* 0x004c0000b00c783b */ /* 0x002e680000000200 */
[----:B------:R-:W-:Y:S04]  /*23e0*/  LDSM.16.M88.4 R72, [R175] ;  /* 0x00000000af48783b */ /* 0x000fe80000000200 */
[----:B--2---:R-:W2:Y:S01]  /*23f0*/  LDSM.16.M88.4 R8, [R173+0x3400] ;  /* 0x00340000ad08783b */ /* 0x004ea20000000200 */
[C---:B---3--:R-:W-:Y:S03]  /*2400*/  HMMA.16816.F32 R60, R108.reuse, R56, RZ ;  /* 0x000000386c3c723c */ /* 0x048fe600000018ff */
[----:B------:R-:W3:Y:S04]  /*2410*/  LDSM.16.M88.4 R84, [R173+0x3000] ;  /* 0x00300000ad54783b */ /* 0x000ee80000000200 */
[----:B------:R-:W-:Y:S01]  /*2420*/  LDSM.16.M88.4 R76, [R173+0x3800] ;  /* 0x00380000ad4c783b */ /* 0x000fe20000000200 */
[C---:B------:R-:W-:Y:S03]  /*2430*/  HMMA.16816.F32 R56, R108.reuse, R58, RZ ;  /* 0x0000003a6c38723c */ /* 0x040fe600000018ff */
[----:B------:R-:W-:Y:S04]  /*2440*/  LDSM.16.M88.4 R88, [R177+0x1000] ;  /* 0x00100000b158783b */ /* 0x000fe80000000200 */
[----:B------:R-:W-:Y:S01]  /*2450*/  LDSM.16.M88.4 R80, [R173+0x3c00] ;  /* 0x003c0000ad50783b */ /* 0x000fe20000000200 */
[C---:B----4-:R-:W-:Y:S03]  /*2460*/  HMMA.16816.F32 R68, R108.reuse, R64, RZ ;  /* 0x000000406c44723c */ /* 0x050fe600000018ff */
[----:B------:R-:W-:Y:S04]  /*2470*/  LDSM.16.M88.4 R120, [R175+0x1000] ;  /* 0x00100000af78783b */ /* 0x000fe80000000200 */
[----:B------:R-:W-:Y:S01]  /*2480*/  LDSM.16.M88.4 R92, [R176+0x6c00] ;  /* 0x006c0000b05c783b */ /* 0x000fe20000000200 */
[C---:B-----5:R-:W-:Y:S03]  /*2490*/  HMMA.16816.F32 R52, R108.reuse, R48, RZ ;  /* 0x000000306c34723c */ /* 0x060fe600000018ff */
[----:B------:R-:W-:Y:S04]  /*24a0*/  LDSM.16.M88.4 R104, [R177+0x2000] ;  /* 0x00200000b168783b */ /* 0x000fe80000000200 */
[----:B------:R-:W-:Y:S01]  /*24b0*/  LDSM.16.M88.4 R100, [R176+0x7000] ;  /* 0x00700000b064783b */ /* 0x000fe20000000200 */
[C---:B------:R-:W-:Y:S03]  /*24c0*/  HMMA.16816.F32 R44, R108.reuse, R40, RZ ;  /* 0x000000286c2c723c */ /* 0x040fe600000018ff */
[----:B------:R-:W-:Y:S04]  /*24d0*/  LDSM.16.M88.4 R116, [R173+0x6c00] ;  /* 0x006c0000ad74783b */ /* 0x000fe80000000200 */
[----:B------:R-:W-:Y:S01]  /*24e0*/  LDSM.16.M88.4 R96, [R176+0x7400] ;  /* 0x00740000b060783b */ /* 0x000fe20000000200 */
[C---:B------:R-:W-:Y:S03]  /*24f0*/  HMMA.16816.F32 R36, R108.reuse, R32, RZ ;  /* 0x000000206c24723c */ /* 0x040fe600000018ff */
[----:B------:R-:W-:Y:S04]  /*2500*/  LDSM.16.M88.4 R124, [R173+0x6800] ;  /* 0x00680000ad7c783b */ /* 0x000fe80000000200 */
[----:B------:R-:W0:Y:S01]  /*2510*/  LDGDEPBAR ;  /* 0x00000000000079af */ /* 0x000e220000000000 */
[C---:B------:R-:W-:Y:S08]  /*2520*/  HMMA.16816.F32 R28, R108.reuse, R24, RZ ;  /* 0x000000186c1c723c */ /* 0x040ff000000018ff */
[C---:B------:R-:W-:Y:S08]  /*2530*/  HMMA.16816.F32 R20, R108.reuse, R16, RZ ;  /* 0x000000106c14723c */ /* 0x040ff000000018ff */
[C---:B------:R-:W-:Y:S08]  /*2540*/  HMMA.16816.F32 R64, R108.reuse, R66, RZ ;  /* 0x000000426c40723c */ /* 0x040ff000000018ff */
[C---:B------:R-:W-:Y:S08]  /*2550*/  HMMA.16816.F32 R48, R108.reuse, R50, RZ ;  /* 0x000000326c30723c */ /* 0x040ff000000018ff */
[C---:B------:R-:W-:Y:S08]  /*2560*/  HMMA.16816.F32 R40, R108.reuse, R42, RZ ;  /* 0x0000002a6c28723c */ /* 0x040ff000000018ff */
[C---:B------:R-:W-:Y:S08]  /*2570*/  HMMA.16816.F32 R32, R108.reuse, R34, RZ ;  /* 0x000000226c20723c */ /* 0x040ff000000018ff */
[C---:B------:R-:W-:Y:S08]  /*2580*/  HMMA.16816.F32 R24, R108.reuse, R26, RZ ;  /* 0x0000001a6c18723c */ /* 0x040ff000000018ff */
[C---:B------:R-:W-:Y:S08]  /*2590*/  HMMA.16816.F32 R16, R108.reuse, R18, RZ ;  /* 0x000000126c10723c */ /* 0x040ff000000018ff */
[C---:B-1----:R-:W-:Y:S08]  /*25a0*/  HMMA.16816.F32 R112, R108.reuse, R12, RZ ;  /* 0x0000000c6c70723c */ /* 0x042ff000000018ff */
[----:B------:R-:W-:Y:S01]  /*25b0*/  HMMA.16816.F32 R108, R108, R14, RZ ;  /* 0x0000000e6c6c723c */ /* 0x000fe200000018ff */
[----:B------:R-:W1:Y:S07]  /*25c0*/  LDSM.16.M88.4 R12, [R173+0x4000] ;  /* 0x00400000ad0c783b */ /* 0x000e6e0000000200 */
[C---:B--2---:R-:W-:Y:S08]  /*25d0*/  HMMA.16816.F32 R60, R72.reuse, R8, R60 ;  /* 0x00000008483c723c */ /* 0x044ff0000000183c */
[C---:B------:R-:W-:Y:S01]  /*25e0*/  HMMA.16816.F32 R56, R72.reuse, R10, R56 ;  /* 0x0000000a4838723c */ /* 0x040fe20000001838 */
[----:B------:R-:W2:Y:S07]  /*25f0*/  LDSM.16.M88.4 R8, [R173+0x4400] ;  /* 0x00440000ad08783b */ /* 0x000eae0000000200 */
[C---:B---3--:R-:W-:Y:S08]  /*2600*/  HMMA.16816.F32 R68, R72.reuse, R84, R68 ;  /* 0x000000544844723c */ /* 0x048ff00000001844 */
[C---:B------:R-:W-:Y:S01]  /*2610*/  HMMA.16816.F32 R64, R72.reuse, R86, R64 ;  /* 0x000000564840723c */ /* 0x040fe20000001840 */
[----:B------:R-:W-:Y:S07]  /*2620*/  LDSM.16.M88.4 R84, [R173+0x4c00] ;  /* 0x004c0000ad54783b */ /* 0x000fee0000000200 */
[C---:B-1----:R-:W-:Y:S08]  /*2630*/  HMMA.16816.F32 R36, R72.reuse, R12, R36 ;  /* 0x0000000c4824723c */ /* 0x042ff00000001824 */
[C---:B------:R-:W-:Y:S01]  /*2640*/  HMMA.16816.F32 R32, R72.reuse, R14, R32 ;  /* 0x0000000e4820723c */ /* 0x040fe20000001820 */
[----:B------:R-:W1:Y:S07]  /*2650*/  LDSM.16.M88.4 R12, [R176+0x5400] ;  /* 0x00540000b00c783b */ /* 0x000e6e0000000200 */
[C---:B--2---:R-:W-:Y:S08]  /*2660*/  HMMA.16816.F32 R28, R72.reuse, R8, R28 ;  /* 0x00000008481c723c */ /* 0x044ff0000000181c */
[C---:B------:R-:W-:Y:S01]  /*2670*/  HMMA.16816.F32 R24, R72.reuse, R10, R24 ;  /* 0x0000000a4818723c */ /* 0x040fe20000001818 */
[----:B------:R-:W2:Y:S07]  /*2680*/  LDSM.16.M88.4 R8, [R176+0x5800] ;  /* 0x00580000b008783b */ /* 0x000eae0000000200 */
[C---:B------:R-:W-:Y:S08]  /*2690*/  HMMA.16816.F32 R52, R72.reuse, R76, R52 ;  /* 0x0000004c4834723c */ /* 0x040ff00000001834 */
[----:B------:R-:W-:Y:S01]  /*26a0*/  HMMA.16816.F32 R48, R72, R78, R48 ;  /* 0x0000004e4830723c */ /* 0x000fe20000001830 */
[----:B------:R-:W3:Y:S07]  /*26b0*/  LDSM.16.M88.4 R76, [R173+0x4800] ;  /* 0x00480000ad4c783b */ /* 0x000eee0000000200 */
[C---:B-1----:R-:W-:Y:S08]  /*26c0*/  HMMA.16816.F32 R60, R88.reuse, R12, R60 ;  /* 0x0000000c583c723c */ /* 0x042ff0000000183c */
[C---:B------:R-:W-:Y:S01]  /*26d0*/  HMMA.16816.F32 R56, R88.reuse, R14, R56 ;  /* 0x0000000e5838723c */ /* 0x040fe20000001838 */
[----:B------:R-:W1:Y:S07]  /*26e0*/  LDSM.16.M88.4 R12, [R176+0x6400] ;  /* 0x00640000b00c783b */ /* 0x000e6e0000000200 */
[C---:B--2---:R-:W-:Y:S08]  /*26f0*/  HMMA.16816.F32 R52, R88.reuse, R8, R52 ;  /* 0x000000085834723c */ /* 0x044ff00000001834 */
[----:B------:R-:W-:Y:S01]  /*2700*/  HMMA.16816.F32 R48, R88, R10, R48 ;  /* 0x0000000a5830723c */ /* 0x000fe20000001830 */
[----:B------:R-:W2:Y:S07]  /*2710*/  LDSM.16.M88.4 R8, [R176+0x6800] ;  /* 0x00680000b008783b */ /* 0x000eae0000000200 */
[C---:B------:R-:W-:Y:S08]  /*2720*/  HMMA.16816.F32 R44, R72.reuse, R80, R44 ;  /* 0x00000050482c723c */ /* 0x040ff0000000182c */
[C---:B------:R-:W-:Y:S01]  /*2730*/  HMMA.16816.F32 R40, R72.reuse, R82, R40 ;  /* 0x000000524828723c */ /* 0x040fe20000001828 */
[----:B------:R-:W-:Y:S07]  /*2740*/  LDSM.16.M88.4 R80, [R176+0x5000] ;  /* 0x00500000b050783b */ /* 0x000fee0000000200 */
[C---:B---3--:R-:W-:Y:S08]  /*2750*/  HMMA.16816.F32 R20, R72.reuse, R76, R20 ;  /* 0x0000004c4814723c */ /* 0x048ff00000001814 */
[C---:B------:R-:W-:Y:S01]  /*2760*/  HMMA.16816.F32 R16, R72.reuse, R78, R16 ;  /* 0x0000004e4810723c */ /* 0x040fe20000001810 */
[----:B------:R-:W-:Y:S07]  /*2770*/  LDSM.16.M88.4 R76, [R176+0x5c00] ;  /* 0x005c0000b04c783b */ /* 0x000fee0000000200 */
[C---:B------:R-:W-:Y:S08]  /*2780*/  HMMA.16816.F32 R112, R72.reuse, R84, R112 ;  /* 0x000000544870723c */ /* 0x040ff00000001870 */
[----:B------:R-:W-:Y:S01]  /*2790*/  HMMA.16816.F32 R108, R72, R86, R108 ;  /* 0x00000056486c723c */ /* 0x000fe2000000186c */
[----:B------:R-:W3:Y:S04]  /*27a0*/  LDSM.16.M88.4 R72, [R176+0x6000] ;  /* 0x00600000b048783b */ /* 0x000ee80000000200 */
[----:B------:R-:W-:Y:S03]  /*27b0*/  LDSM.16.M88.4 R84, [R173+0x5000] ;  /* 0x00500000ad54783b */ /* 0x000fe60000000200 */
[C---:B-1----:R-:W-:Y:S08]  /*27c0*/  HMMA.16816.F32 R28, R88.reuse, R12, R28 ;  /* 0x0000000c581c723c */ /* 0x042ff0000000181c */
[C---:B------:R-:W-:Y:S01]  /*27d0*/  HMMA.16816.F32 R24, R88.reuse, R14, R24 ;  /* 0x0000000e5818723c */ /* 0x040fe20000001818 */
[----:B------:R-:W1:Y:S07]  /*27e0*/  LDSM.16.M88.4 R12, [R173+0x6000] ;  /* 0x00600000ad0c783b */ /* 0x000e6e0000000200 */
[C---:B--2---:R-:W-:Y:S08]  /*27f0*/  HMMA.16816.F32 R20, R88.reuse, R8, R20 ;  /* 0x000000085814723c */ /* 0x044ff00000001814 */
[C---:B------:R-:W-:Y:S01]  /*2800*/  HMMA.16816.F32 R16, R88.reuse, R10, R16 ;  /* 0x0000000a5810723c */ /* 0x040fe20000001810 */
[----:B------:R-:W2:Y:S07]  /*2810*/  LDSM.16.M88.4 R8, [R173+0x6400] ;  /* 0x00640000ad08783b */ /* 0x000eae0000000200 */
[C---:B---3--:R-:W-:Y:S08]  /*2820*/  HMMA.16816.F32 R36, R88.reuse, R72, R36 ;  /* 0x000000485824723c */ /* 0x048ff00000001824 */
[C---:B------:R-:W-:Y:S01]  /*2830*/  HMMA.16816.F32 R32, R88.reuse, R74, R32 ;  /* 0x0000004a5820723c */ /* 0x040fe20000001820 */
[----:B------:R-:W3:Y:S07]  /*2840*/  LDSM.16.M88.4 R72, [R173+0x5c00] ;  /* 0x005c0000ad48783b */ /* 0x000eee0000000200 */
[C---:B------:R-:W-:Y:S08]  /*2850*/  HMMA.16816.F32 R68, R88.reuse, R80, R68 ;  /* 0x000000505844723c */ /* 0x040ff00000001844 */
[C---:B------:R-:W-:Y:S01]  /*2860*/  HMMA.16816.F32 R64, R88.reuse, R82, R64 ;  /* 0x000000525840723c */ /* 0x040fe20000001840 */
[----:B------:R-:W4:Y:S07]  /*2870*/  LDSM.16.M88.4 R80, [R173+0x5400] ;  /* 0x00540000ad50783b */ /* 0x000f2e0000000200 */
[C---:B------:R-:W-:Y:S08]  /*2880*/  HMMA.16816.F32 R44, R88.reuse, R76, R44 ;  /* 0x0000004c582c723c */ /* 0x040ff0000000182c */
[----:B------:R-:W-:Y:S01]  /*2890*/  HMMA.16816.F32 R40, R88, R78, R40 ;  /* 0x0000004e5828723c */ /* 0x000fe20000001828 */
[----:B------:R-:W5:Y:S07]  /*28a0*/  LDSM.16.M88.4 R76, [R173+0x5800] ;  /* 0x00580000ad4c783b */ /* 0x000f6e0000000200 */
[C---:B-1----:R-:W-:Y:S08]  /*28b0*/  HMMA.16816.F32 R36, R120.reuse, R12, R36 ;  /* 0x0000000c7824723c */ /* 0x042ff00000001824 */
[C---:B------:R-:W-:Y:S01]  /*28c0*/  HMMA.16816.F32 R32, R120.reuse, R14, R32 ;  /* 0x0000000e7820723c */ /* 0x040fe20000001820 */
[----:B------:R-:W-:Y:S07]  /*28d0*/  LDSM.16.M88.4 R12, [R175+0x2000] ;  /* 0x00200000af0c783b */ /* 0x000fee0000000200 */
[C---:B--2---:R-:W-:Y:S08]  /*28e0*/  HMMA.16816.F32 R28, R120.reuse, R8, R28 ;  /* 0x00000008781c723c */ /* 0x044ff0000000181c */
[C---:B------:R-:W-:Y:S01]  /*28f0*/  HMMA.16816.F32 R24, R120.reuse, R10, R24 ;  /* 0x0000000a7818723c */ /* 0x040fe20000001818 */
[----:B------:R-:W1:Y:S07]  /*2900*/  LDSM.16.M88.4 R8, [R173+0x7000] ;  /* 0x00700000ad08783b */ /* 0x000e6e0000000200 */
[C---:B------:R-:W-:Y:S08]  /*2910*/  HMMA.16816.F32 R68, R120.reuse, R84, R68 ;  /* 0x000000547844723c */ /* 0x040ff00000001844 */
[C---:B---3--:R-:W-:Y:S08]  /*2920*/  HMMA.16816.F32 R44, R120.reuse, R72, R44 ;  /* 0x00000048782c723c */ /* 0x048ff0000000182c */
[----:B------:R-:W-:Y:S01]  /*2930*/  HMMA.16816.F32 R40, R120, R74, R40 ;  /* 0x0000004a7828723c */ /* 0x000fe20000001828 */
[----:B------:R-:W2:Y:S07]  /*2940*/  LDSM.16.M88.4 R72, [R176+0x8c00] ;  /* 0x008c0000b048783b */ /* 0x000eae0000000200 */
[C---:B------:R-:W-:Y:S08]  /*2950*/  HMMA.16816.F32 R112, R88.reuse, R92, R112 ;  /* 0x0000005c5870723c */ /* 0x040ff00000001870 */
[----:B------:R-:W-:Y:S01]  /*2960*/  HMMA.16816.F32 R108, R88, R94, R108 ;  /* 0x0000005e586c723c */ /* 0x000fe2000000186c */
[----:B------:R-:W3:Y:S01]  /*2970*/  LDSM.16.M88.4 R92, [R176+0x7800] ;  /* 0x00780000b05c783b */ /* 0x000ee20000000200 */
[----:B------:R-:W-:-:S03]  /*2980*/  IMAD.SHL.U32 R7, R7, 0x2, RZ ;  /* 0x0000000207077824 */ /* 0x000fc600078e00ff */
[----:B------:R-:W-:Y:S03]  /*2990*/  LDSM.16.M88.4 R88, [R176+0x7c00] ;  /* 0x007c0000b058783b */ /* 0x000fe60000000200 */
[----:B------:R-:W-:Y:S01]  /*29a0*/  HMMA.16816.F32 R64, R120, R86, R64 ;  /* 0x000000567840723c */ /* 0x000fe20000001840 */
[----:B------:R-:W-:Y:S07]  /*29b0*/  LDSM.16.M88.4 R84, [R176+0x8000] ;  /* 0x00800000b054783b */ /* 0x000fee0000000200 */
[----:B------:R-:W-:Y:S08]  /*29c0*/  HMMA.16816.F32 R68, R104, R100, R68 ;  /* 0x000000646844723c */ /* 0x000ff00000001844 */
[C---:B----4-:R-:W-:Y:S08]  /*29d0*/  HMMA.16816.F32 R60, R120.reuse, R80, R60 ;  /* 0x00000050783c723c */ /* 0x050ff0000000183c */
[C---:B------:R-:W-:Y:S01]  /*29e0*/  HMMA.16816.F32 R56, R120.reuse, R82, R56 ;  /* 0x000000527838723c */ /* 0x040fe20000001838 */
[----:B------:R-:W-:Y:S07]  /*29f0*/  LDSM.16.M88.4 R80, [R176+0x8400] ;  /* 0x00840000b050783b */ /* 0x000fee0000000200 */
[C---:B-----5:R-:W-:Y:S08]  /*2a00*/  HMMA.16816.F32 R52, R120.reuse, R76, R52 ;  /* 0x0000004c7834723c */ /* 0x060ff00000001834 */
[C---:B------:R-:W-:Y:S01]  /*2a10*/  HMMA.16816.F32 R48, R120.reuse, R78, R48 ;  /* 0x0000004e7830723c */ /* 0x040fe20000001830 */
[----:B------:R-:W4:Y:S07]  /*2a20*/  LDSM.16.M88.4 R76, [R176+0x8800] ;  /* 0x00880000b04c783b */ /* 0x000f2e0000000200 */
[C---:B------:R-:W-:Y:S08]  /*2a30*/  HMMA.16816.F32 R112, R120.reuse, R116, R112 ;  /* 0x000000747870723c */ /* 0x040ff00000001870 */
[----:B------:R-:W-:Y:S08]  /*2a40*/  HMMA.16816.F32 R108, R120, R118, R108 ;  /* 0x00000076786c723c */ /* 0x000ff0000000186c */
[----:B------:R-:W-:Y:S08]  /*2a50*/  HMMA.16816.F32 R64, R104, R102, R64 ;  /* 0x000000666840723c */ /* 0x000ff00000001840 */
[----:B-1----:R-:W-:Y:S01]  /*2a60*/  HMMA.16816.F32 R68, R12, R8, R68 ;  /* 0x000000080c44723c */ /* 0x002fe20000001844 */
[----:B------:R-:W-:-:S07]  /*2a70*/  LOP3.LUT R8, R7, 0x6, RZ, 0xc0, !PT ;  /* 0x0000000607087812 */ /* 0x000fce00078ec0ff */
[----:B------:R-:W-:Y:S01]  /*2a80*/  HMMA.16816.F32 R60, R104, R96, R60 ;  /* 0x00000060683c723c */ /* 0x000fe2000000183c */
[----:B------:R-:W-:-:S07]  /*2a90*/  IMAD.IADD R7, R189, 0x1, R8 ;  /* 0x00000001bd077824 */ /* 0x000fce00078e0208 */
[----:B------:R-:W-:Y:S01]  /*2aa0*/  HMMA.16816.F32 R56, R104, R98, R56 ;  /* 0x000000626838723c */ /* 0x000fe20000001838 */
[----:B------:R-:W1:Y:S07]  /*2ab0*/  LDSM.16.M88.4 R96, [R173+0x7400] ;  /* 0x00740000ad60783b */ /* 0x000e6e0000000200 */
[----:B------:R-:W-:Y:S01]  /*2ac0*/  HMMA.16816.F32 R20, R120, R124, R20 ;  /* 0x0000007c7814723c */ /* 0x000fe20000001814 */
[----:B------:R-:W-:Y:S01]  /*2ad0*/  LOP3.LUT R8, R131, 0x100, RZ, 0xc0, !PT ;  /* 0x0000010083087812 */ /* 0x000fe200078ec0ff */
[----:B------:R-:W-:-:S06]  /*2ae0*/  VIADD R9, R7, 0x8 ;  /* 0x0000000807097836 */ /* 0x000fcc0000000000 */
[C---:B--2---:R-:W-:Y:S08]  /*2af0*/  HMMA.16816.F32 R112, R104.reuse, R72, R112 ;  /* 0x000000486870723c */ /* 0x044ff00000001870 */
[----:B------:R-:W-:Y:S01]  /*2b00*/  HMMA.16816.F32 R108, R104, R74, R108 ;  /* 0x0000004a686c723c */ /* 0x000fe2000000186c */
[----:B------:R-:W2:Y:S01]  /*2b10*/  LDSM.16.M88.4 R72, [R173+0x7800] ;  /* 0x00780000ad48783b */ /* 0x000ea20000000200 */
[----:B------:R-:W-:-:S06]  /*2b20*/  ISETP.GE.AND P1, PT, R9, R130, PT ;  /* 0x000000820900720c */ /* 0x000fcc0003f26270 */
[----:B------:R-:W-:Y:S01]  /*2b30*/  HMMA.16816.F32 R64, R12, R10, R64 ;  /* 0x0000000a0c40723c */ /* 0x000fe20000001840 */
[----:B------:R-:W-:-:S05]  /*2b40*/  VIADD R11, R7, 0x1 ;  /* 0x00000001070b7836 */ /* 0x000fca0000000000 */
[----:B------:R-:W-:Y:S02]  /*2b50*/  ISETP.GE.AND P2, PT, R11, R130, PT ;  /* 0x000000820b00720c */ /* 0x000fe40003f46270 */
[----:B------:R-:W-:Y:S08]  /*2b60*/  HMMA.16816.F32 R16, R120, R126, R16 ;  /* 0x0000007e7810723c */ /* 0x000ff00000001810 */
[----:B---3--:R-:W-:Y:S01]  /*2b70*/  HMMA.16816.F32 R52, R104, R92, R52 ;  /* 0x0000005c6834723c */ /* 0x008fe20000001834 */
[----:B------:R-:W-:-:S02]  /*2b80*/  LOP3.LUT R93, R8, 0x20, R131, 0xf8, !PT ;  /* 0x00000020085d7812 */ /* 0x000fc400078ef883 */
[----:B------:R-:W3:Y:S05]  /*2b90*/  LDSM.16.M88.4 R8, [R173+0x7c00] ;  /* 0x007c0000ad08783b */ /* 0x000eea0000000200 */
[----:B----4-:R-:W-:Y:S01]  /*2ba0*/  HMMA.16816.F32 R20, R104, R76, R20 ;  /* 0x0000004c6814723c */ /* 0x010fe20000001814 */
[----:B------:R-:W-:-:S05]  /*2bb0*/  VIADD R77, R7, 0x9 ;  /* 0x00000009074d7836 */ /* 0x000fca0000000000 */
[-C--:B------:R-:W-:Y:S01]  /*2bc0*/  ISETP.GE.AND P0, PT, R77, R130.reuse, PT ;  /* 0x000000824d00720c */ /* 0x080fe20003f06270 */
[C---:B------:R-:W-:Y:S01]  /*2bd0*/  VIADD R77, R7.reuse, 0x18 ;  /* 0x00000018074d7836 */ /* 0x040fe20000000000 */
[----:B------:R-:W-:Y:S01]  /*2be0*/  HMMA.16816.F32 R16, R104, R78, R16 ;  /* 0x0000004e6810723c */ /* 0x000fe20000001810 */
[C---:B------:R-:W-:Y:S01]  /*2bf0*/  VIADD R79, R7.reuse, 0x11 ;  /* 0x00000011074f7836 */ /* 0x040fe20000000000 */
[-C--:B------:R-:W-:Y:S02]  /*2c00*/  ISETP.GE.AND P3, PT, R7, R130.reuse, PT ;  /* 0x000000820700720c */ /* 0x080fe40003f66270 */
[----:B------:R-:W-:Y:S01]  /*2c10*/  ISETP.GE.AND P4, PT, R77, R130, PT ;  /* 0x000000824d00720c */ /* 0x000fe20003f86270 */
[----:B------:R-:W-:-:S03]  /*2c20*/  VIADD R77, R7, 0x19 ;  /* 0x00000019074d7836 */ /* 0x000fc60000000000 */
[----:B------:R-:W-:Y:S01]  /*2c30*/  HMMA.16816.F32 R44, R104, R88, R44 ;  /* 0x00000058682c723c */ /* 0x000fe2000000182c */
[----:B------:R-:W-:Y:S02]  /*2c40*/  ISETP.GE.AND P5, PT, R79, R130, PT ;  /* 0x000000824f00720c */ /* 0x000fe40003fa6270 */
[----:B------:R-:W-:Y:S02]  /*2c50*/  FSEL R79, R68, -INF , !P3 ;  /* 0xff800000444f7808 */ /* 0x000fe40005800000 */
[----:B------:R-:W-:-:S03]  /*2c60*/  FSEL R89, R71, -INF , !P2 ;  /* 0xff80000047597808 */ /* 0x000fc60005000000 */
[C---:B------:R-:W-:Y:S01]  /*2c70*/  HMMA.16816.F32 R24, R104.reuse, R82, R24 ;  /* 0x000000526818723c */ /* 0x040fe20000001818 */
[----:B------:R-:W-:Y:S02]  /*2c80*/  FSEL R83, R70, -INF , !P3 ;  /* 0xff80000046537808 */ /* 0x000fe40005800000 */
[----:B------:R-:W-:Y:S02]  /*2c90*/  ISETP.GE.AND P3, PT, R77, R130, PT ;  /* 0x000000824d00720c */ /* 0x000fe40003f66270 */
[----:B------:R-:W-:Y:S02]  /*2ca0*/  FSEL R77, R69, -INF , !P2 ;  /* 0xff800000454d7808 */ /* 0x000fe40005000000 */
[----:B------:R-:W4:Y:S01]  /*2cb0*/  LDSM.16.M88.4 R68, [R173+0x8000] ;  /* 0x00800000ad44783b */ /* 0x000f220000000200 */
[----:B------:R-:W-:Y:S08]  /*2cc0*/  HMMA.16816.F32 R48, R104, R94, R48 ;  /* 0x0000005e6830723c */ /* 0x000ff00000001830 */
[----:B-1----:R-:W-:Y:S08]  /*2cd0*/  HMMA.16816.F32 R56, R12, R98, R56 ;  /* 0x000000620c38723c */ /* 0x002ff00000001838 */
[----:B------:R-:W-:Y:S01]  /*2ce0*/  HMMA.16816.F32 R28, R104, R80, R28 ;  /* 0x00000050681c723c */ /* 0x000fe2000000181c */
[----:B------:R-:W-:-:S07]  /*2cf0*/  VIADD R81, R7, 0x10 ;  /* 0x0000001007517836 */ /* 0x000fce0000000000 */
[----:B------:R-:W-:Y:S01]  /*2d00*/  HMMA.16816.F32 R60, R12, R96, R60 ;  /* 0x000000600c3c723c */ /* 0x000fe2000000183c */
[----:B------:R-:W-:Y:S01]  /*2d10*/  ISETP.GE.AND P6, PT, R81, R130, PT ;  /* 0x000000825100720c */ /* 0x000fe20003fc6270 */
[----:B------:R-:W-:-:S06]  /*2d20*/  VIADD R81, R7, 0x20 ;  /* 0x0000002007517836 */ /* 0x000fcc0000000000 */
[----:B------:R-:W-:Y:S08]  /*2d30*/  HMMA.16816.F32 R40, R104, R90, R40 ;  /* 0x0000005a6828723c */ /* 0x000ff00000001828 */
[----:B--2---:R-:W-:Y:S01]  /*2d40*/  HMMA.16816.F32 R52, R12, R72, R52 ;  /* 0x000000480c34723c */ /* 0x004fe20000001834 */
[----:B------:R-:W-:Y:S01]  /*2d50*/  VIADD R73, R7, 0x21 ;  /* 0x0000002107497836 */ /* 0x000fe20000000000 */
[----:B------:R-:W-:Y:S01]  /*2d60*/  ISETP.GE.AND P2, PT, R81, R130, PT ;  /* 0x000000825100720c */ /* 0x000fe20003f46270 */
[----:B------:R-:W-:Y:S01]  /*2d70*/  VIADD R81, R7, 0x28 ;  /* 0x0000002807517836 */ /* 0x000fe20000000000 */
[----:B------:R-:W-:-:S04]  /*2d80*/  FSEL R72, R66, -INF , !P1 ;  /* 0xff80000042487808 */ /* 0x000fc80004800000 */
[----:B---3--:R-:W-:Y:S01]  /*2d90*/  HMMA.16816.F32 R44, R12, R8, R44 ;  /* 0x000000080c2c723c */ /* 0x008fe2000000182c */
[----:B------:R-:W-:Y:S01]  /*2da0*/  VIADD R9, R7, 0x38 ;  /* 0x0000003807097836 */ /* 0x000fe20000000000 */
[----:B------:R-:W-:Y:S02]  /*2db0*/  FSEL R66, R64, -INF , !P1 ;  /* 0xff80000040427808 */ /* 0x000fe40004800000 */
[----:B------:R-:W-:Y:S02]  /*2dc0*/  ISETP.GE.AND P1, PT, R73, R130, PT ;  /* 0x000000824900720c */ /* 0x000fe40003f26270 */
[----:B------:R-:W-:Y:S02]  /*2dd0*/  FSEL R95, R67, -INF , !P0 ;  /* 0xff800000435f7808 */ /* 0x000fe40004000000 */
[----:B------:R-:W-:Y:S01]  /*2de0*/  HMMA.16816.F32 R36, R104, R84, R36 ;  /* 0x000000546824723c */ /* 0x000fe20000001824 */
[----:B------:R-:W-:Y:S02]  /*2df0*/  FSEL R73, R65, -INF , !P0 ;  /* 0xff80000041497808 */ /* 0x000fe40004000000 */
[----:B------:R-:W-:-:S02]  /*2e00*/  FSEL R85, R59, -INF , !P3 ;  /* 0xff8000003b557808 */ /* 0x000fc40005800000 */
[----:B------:R-:W-:-:S03]  /*2e10*/  ISETP.GE.AND P0, PT, R81, R130, PT ;  /* 0x000000825100720c */ /* 0x000fc60003f06270 */
[----:B------:R-:W-:Y:S01]  /*2e20*/  HMMA.16816.F32 R32, R104, R86, R32 ;  /* 0x000000566820723c */ /* 0x000fe20000001820 */
[----:B------:R-:W-:Y:S02]  /*2e30*/  FSEL R87, R57, -INF , !P3 ;  /* 0xff80000039577808 */ /* 0x000fe40005800000 */
[----:B------:R-:W-:Y:S01]  /*2e40*/  ISETP.GE.AND P3, PT, R9, R130, PT ;  /* 0x000000820900720c */ /* 0x000fe20003f66270 */
[----:B------:R-:W-:Y:S01]  /*2e50*/  VIADD R9, R7, 0x39 ;  /* 0x0000003907097836 */ /* 0x000fe20000000000 */
[----:B------:R-:W-:Y:S02]  /*2e60*/  FSEL R97, R62, -INF , !P6 ;  /* 0xff8000003e617808 */ /* 0x000fe40007000000 */
[----:B------:R-:W-:Y:S01]  /*2e70*/  FSEL R99, R63, -INF , !P5 ;  /* 0xff8000003f637808 */ /* 0x000fe20006800000 */
[----:B------:R-:W-:Y:S01]  /*2e80*/  HMMA.16816.F32 R48, R12, R74, R48 ;  /* 0x0000004a0c30723c */ /* 0x000fe20000001830 */
[----:B------:R-:W-:Y:S02]  /*2e90*/  FSEL R75, R60, -INF , !P6 ;  /* 0xff8000003c4b7808 */ /* 0x000fe40007000000 */
[----:B------:R-:W-:-:S02]  /*2ea0*/  FSEL R81, R61, -INF , !P5 ;  /* 0xff8000003d517808 */ /* 0x000fc40006800000 */
[----:B------:R-:W1:Y:S01]  /*2eb0*/  LDSM.16.M88.4 R60, [R173+0x8400] ;  /* 0x00840000ad3c783b */ /* 0x000e620000000200 */
[----:B------:R-:W-:Y:S02]  /*2ec0*/  FSEL R193, R54, -INF , !P2 ;  /* 0xff80000036c17808 */ /* 0x000fe40005000000 */
[----:B------:R-:W-:Y:S01]  /*2ed0*/  FSEL R171, R52, -INF , !P2 ;  /* 0xff80000034ab7808 */ /* 0x000fe20005000000 */
[C---:B------:R-:W-:Y:S01]  /*2ee0*/  HMMA.16816.F32 R40, R12.reuse, R10, R40 ;  /* 0x0000000a0c28723c */ /* 0x040fe20000001828 */
[----:B------:R-:W-:Y:S02]  /*2ef0*/  ISETP.GE.AND P2, PT, R9, R130, PT ;  /* 0x000000820900720c */ /* 0x000fe40003f46270 */
[----:B------:R-:W2:Y:S05]  /*2f00*/  LDSM.16.M88.4 R8, [R173+0x8800] ;  /* 0x00880000ad08783b */ /* 0x000eaa0000000200 */
[C---:B----4-:R-:W-:Y:S08]  /*2f10*/  HMMA.16816.F32 R36, R12.reuse, R68, R36 ;  /* 0x000000440c24723c */ /* 0x050ff00000001824 */
[----:B------:R-:W-:Y:S01]  /*2f20*/  HMMA.16816.F32 R68, R12, R70, R32 ;  /* 0x000000460c44723c */ /* 0x000fe20000001820 */
[----:B------:R-:W3:Y:S01]  /*2f30*/  LDSM.16.M88.4 R32, [R173+0x8c00] ;  /* 0x008c0000ad20783b */ /* 0x000ee20000000200 */
[----:B------:R-:W-:Y:S01]  /*2f40*/  VIADD R65, R7, 0x29 ;  /* 0x0000002907417836 */ /* 0x000fe20000000000 */
[----:B------:R-:W-:-:S02]  /*2f50*/  FSEL R101, R58, -INF , !P4 ;  /* 0xff8000003a657808 */ /* 0x000fc40006000000 */
[----:B------:R-:W-:Y:S02]  /*2f60*/  FSEL R91, R56, -INF , !P4 ;  /* 0xff800000385b7808 */ /* 0x000fe40006000000 */
[----:B------:R-:W-:Y:S01]  /*2f70*/  FSEL R199, R55, -INF , !P1 ;  /* 0xff80000037c77808 */ /* 0x000fe20004800000 */
[----:B------:R-:W-:Y:S01]  /*2f80*/  VIADD R57, R7, 0x40 ;  /* 0x0000004007397836 */ /* 0x000fe20000000000 */
[-C--:B------:R-:W-:Y:S01]  /*2f90*/  ISETP.GE.AND P6, PT, R65, R130.reuse, PT ;  /* 0x000000824100720c */ /* 0x080fe20003fc6270 */
[----:B------:R-:W-:Y:S01]  /*2fa0*/  VIADD R65, R7, 0x30 ;  /* 0x0000003007417836 */ /* 0x000fe20000000000 */
[----:B-1----:R-:W-:Y:S02]  /*2fb0*/  HMMA.16816.F32 R28, R12, R60, R28 ;  /* 0x0000003c0c1c723c */ /* 0x002fe4000000181c */
[----:B------:R-:W-:Y:S01]  /*2fc0*/  FSEL R203, R49, -INF , !P6 ;  /* 0xff80000031cb7808 */ /* 0x000fe20007000000 */
[----:B------:R-:W-:Y:S01]  /*2fd0*/  VIADD R49, R7, 0x49 ;  /* 0x0000004907317836 */ /* 0x000fe20000000000 */
[----:B------:R-:W-:Y:S01]  /*2fe0*/  ISETP.GE.AND P5, PT, R65, R130, PT ;  /* 0x000000824100720c */ /* 0x000fe20003fa6270 */
[----:B------:R-:W-:-:S03]  /*2ff0*/  VIADD R65, R7, 0x31 ;  /* 0x0000003107417836 */ /* 0x000fc60000000000 */
[----:B------:R-:W-:Y:S01]  /*3000*/  HMMA.16816.F32 R24, R12, R62, R24 ;  /* 0x0000003e0c18723c */ /* 0x000fe20000001818 */
[----:B------:R-:W-:Y:S01]  /*3010*/  FSEL R117, R46, -INF , !P5 ;  /* 0xff8000002e757808 */ /* 0x000fe20006800000 */
[----:B------:R-:W-:-:S06]  /*3020*/  DEPBAR.LE SB0, 0x0 ;  /* 0x000080000000791a */ /* 0x000fcc0000000000 */
[----:B--2---:R-:W-:Y:S01]  /*3030*/  HMMA.16816.F32 R16, R12, R10, R16 ;  /* 0x0000000a0c10723c */ /* 0x004fe20000001810 */
[----:B------:R-:W-:Y:S02]  /*3040*/  FSEL R119, R44, -INF , !P5 ;  /* 0xff8000002c777808 */ /* 0x000fe40006800000 */
[-C--:B------:R-:W-:Y:S01]  /*3050*/  ISETP.GE.AND P5, PT, R49, R130.reuse, PT ;  /* 0x000000823100720c */ /* 0x080fe20003fa6270 */
[----:B------:R-:W-:Y:S01]  /*3060*/  VIADD R49, R7, 0x50 ;  /* 0x0000005007317836 */ /* 0x000fe20000000000 */
[----:B------:R-:W-:Y:S01]  /*3070*/  ISETP.GE.AND P4, PT, R65, R130, PT ;  /* 0x000000824100720c */ /* 0x000fe20003f86270 */
[----:B------:R-:W-:-:S03]  /*3080*/  VIADD R11, R7, 0x69 ;  /* 0x00000069070b7836 */ /* 0x000fc60000000000 */
[----:B------:R-:W-:Y:S02]  /*3090*/  FSEL R123, R47, -INF , !P4 ;  /* 0xff8000002f7b7808 */ /* 0x000fe40006000000 */
[----:B------:R-:W-:Y:S01]  /*30a0*/  FSEL R163, R45, -INF , !P4 ;  /* 0xff8000002da37808 */ /* 0x000fe20006000000 */
[C---:B------:R-:W-:Y:S01]  /*30b0*/  HMMA.16816.F32 R20, R12.reuse, R8, R20 ;  /* 0x000000080c14723c */ /* 0x040fe20000001814 */
[-C--:B------:R-:W-:Y:S01]  /*30c0*/  ISETP.GE.AND P4, PT, R49, R130.reuse, PT ;  /* 0x000000823100720c */ /* 0x080fe20003f86270 */
[C---:B------:R-:W-:Y:S02]  /*30d0*/  VIADD R55, R7.reuse, 0x41 ;  /* 0x0000004107377836 */ /* 0x040fe40000000000 */
[C---:B------:R-:W-:Y:S01]  /*30e0*/  VIADD R45, R7.reuse, 0x58 ;  /* 0x00000058072d7836 */ /* 0x040fe20000000000 */
[----:B------:R-:W-:Y:S01]  /*30f0*/  FSEL R143, R30, -INF , !P4 ;  /* 0xff8000001e8f7808 */ /* 0x000fe20006000000 */
[C---:B------:R-:W-:Y:S01]  /*3100*/  VIADD R9, R7.reuse, 0x68 ;  /* 0x0000006807097836 */ /* 0x040fe20000000000 */
[----:B------:R-:W-:Y:S01]  /*3110*/  FSEL R141, R28, -INF , !P4 ;  /* 0xff8000001c8d7808 */ /* 0x000fe20006000000 */
[----:B------:R-:W-:Y:S01]  /*3120*/  VIADD R47, R7, 0x51 ;  /* 0x00000051072f7836 */ /* 0x000fe20000000000 */
[----:B------:R-:W-:Y:S01]  /*3130*/  ISETP.GE.AND P4, PT, R11, R130, PT ;  /* 0x000000820b00720c */ /* 0x000fe20003f86270 */
[----:B---3--:R-:W-:Y:S01]  /*3140*/  HMMA.16816.F32 R112, R12, R32, R112 ;  /* 0x000000200c70723c */ /* 0x008fe20000001870 */
[----:B------:R-:W-:-:S02]  /*3150*/  FSEL R205, R50, -INF , !P0 ;  /* 0xff80000032cd7808 */ /* 0x000fc40004000000 */
[----:B------:R-:W-:Y:S02]  /*3160*/  FSEL R201, R48, -INF , !P0 ;  /* 0xff80000030c97808 */ /* 0x000fe40004000000 */
[----:B------:R-:W-:Y:S02]  /*3170*/  FSEL R161, R43, -INF , !P2 ;  /* 0xff8000002ba17808 */ /* 0x000fe40005000000 */
[----:B------:R-:W-:Y:S01]  /*3180*/  FSEL R167, R41, -INF , !P2 ;  /* 0xff80000029a77808 */ /* 0x000fe20005000000 */
[----:B------:R-:W-:Y:S01]  /*3190*/  HMMA.16816.F32 R108, R12, R34, R108 ;  /* 0x000000220c6c723c */ /* 0x000fe2000000186c */
[----:B------:R-:W-:Y:S02]  /*31a0*/  FSEL R153, R71, -INF , !P5 ;  /* 0xff80000047997808 */ /* 0x000fe40006800000 */
[----:B------:R-:W-:Y:S02]  /*31b0*/  FSEL R155, R69, -INF , !P5 ;  /* 0xff800000459b7808 */ /* 0x000fe40006800000 */
[----:B------:R-:W-:-:S02]  /*31c0*/  ISETP.GE.AND P0, PT, R55, R130, PT ;  /* 0x000000823700720c */ /* 0x000fc40003f06270 */
[----:B------:R-:W-:Y:S02]  /*31d0*/  FSEL R169, R42, -INF , !P3 ;  /* 0xff8000002aa97808 */ /* 0x000fe40005800000 */
[----:B------:R-:W-:Y:S02]  /*31e0*/  FSEL R165, R40, -INF , !P3 ;  /* 0xff80000028a57808 */ /* 0x000fe40005800000 */
[-C--:B------:R-:W-:Y:S02]  /*31f0*/  ISETP.GE.AND P2, PT, R45, R130.reuse, PT ;  /* 0x000000822d00720c */ /* 0x080fe40003f46270 */
[-C--:B------:R-:W-:Y:S01]  /*3200*/  ISETP.GE.AND P5, PT, R9, R130.reuse, PT ;  /* 0x000000820900720c */ /* 0x080fe20003fa6270 */
[----:B------:R-:W-:Y:S01]  /*3210*/  VIADD R9, R7, 0x70 ;  /* 0x0000007007097836 */ /* 0x000fe20000000000 */
[----:B------:R-:W-:Y:S02]  /*3220*/  ISETP.GE.AND P3, PT, R47, R130, PT ;  /* 0x000000822f00720c */ /* 0x000fe40003f66270 */
[----:B------:R-:W-:-:S02]  /*3230*/  FSEL R45, R19, -INF , !P4 ;  /* 0xff800000132d7808 */ /* 0x000fc40006000000 */
[----:B------:R-:W-:Y:S01]  /*3240*/  FSEL R55, R17, -INF , !P4 ;  /* 0xff80000011377808 */ /* 0x000fe20006000000 */
[----:B------:R-:W-:Y:S01]  /*3250*/  VIADD R43, R7, 0x59 ;  /* 0x00000059072b7836 */ /* 0x000fe20000000000 */
[----:B------:R-:W-:Y:S01]  /*3260*/  FSEL R183, R53, -INF , !P1 ;  /* 0xff80000035b77808 */ /* 0x000fe20004800000 */
[C---:B------:R-:W-:Y:S01]  /*3270*/  VIADD R53, R7.reuse, 0x48 ;  /* 0x0000004807357836 */ /* 0x040fe20000000000 */
[----:B------:R-:W-:Y:S01]  /*3280*/  ISETP.NE.AND P4, PT, R6, 0x1, PT ;  /* 0x000000010600780c */ /* 0x000fe20003f85270 */
[----:B------:R-:W-:Y:S01]  /*3290*/  VIADD R41, R7, 0x60 ;  /* 0x0000006007297836 */ /* 0x000fe20000000000 */
[-C--:B------:R-:W-:Y:S02]  /*32a0*/  ISETP.GE.AND P1, PT, R57, R130.reuse, PT ;  /* 0x000000823900720c */ /* 0x080fe40003f26270 */
[----:B------:R-:W-:Y:S02]  /*32b0*/  FSEL R139, R31, -INF , !P3 ;  /* 0xff8000001f8b7808 */ /* 0x000fe40005800000 */
[----:B------:R-:W-:Y:S01]  /*32c0*/  FSEL R137, R29, -INF , !P3 ;  /* 0xff8000001d897808 */ /* 0x000fe20005800000 */
[----:B------:R-:W-:Y:S01]  /*32d0*/  VIADD R11, R7, 0x71 ;  /* 0x00000071070b7836 */ /* 0x000fe20000000000 */
[----:B------:R-:W-:Y:S01]  /*32e0*/  FSEL R147, R37, -INF , !P0 ;  /* 0xff80000025937808 */ /* 0x000fe20004000000 */
[----:B------:R-:W-:Y:S01]  /*32f0*/  VIADD R37, R7, 0x61 ;  /* 0x0000006107257836 */ /* 0x000fe20000000000 */
[----:B------:R-:W-:Y:S01]  /*3300*/  ISETP.GE.AND P3, PT, R9, R130, PT ;  /* 0x000000820900720c */ /* 0x000fe20003f66270 */
[----:B------:R-:W-:Y:S01]  /*3310*/  VIADD R9, R7, 0x78 ;  /* 0x0000007807097836 */ /* 0x000fe20000000000 */
[----:B------:R-:W-:Y:S01]  /*3320*/  FSEL R121, R51, -INF , !P6 ;  /* 0xff80000033797808 */ /* 0x000fe20007000000 */
[----:B------:R-:W-:Y:S01]  /*3330*/  VIADD R7, R7, 0x79 ;  /* 0x0000007907077836 */ /* 0x000fe20000000000 */
[----:B------:R-:W-:-:S02]  /*3340*/  FSEL R149, R38, -INF , !P1 ;  /* 0xff80000026957808 */ /* 0x000fc40004800000 */
[----:B------:R-:W-:Y:S02]  /*3350*/  FSEL R151, R36, -INF , !P1 ;  /* 0xff80000024977808 */ /* 0x000fe40004800000 */
[----:B------:R-:W-:Y:S02]  /*3360*/  FSEL R145, R39, -INF , !P0 ;  /* 0xff80000027917808 */ /* 0x000fe40004000000 */
[-C--:B------:R-:W-:Y:S02]  /*3370*/  ISETP.GE.AND P6, PT, R53, R130.reuse, PT ;  /* 0x000000823500720c */ /* 0x080fe40003fc6270 */
[-C--:B------:R-:W-:Y:S02]  /*3380*/  ISETP.GE.AND P1, PT, R43, R130.reuse, PT ;  /* 0x000000822b00720c */ /* 0x080fe40003f26270 */
[----:B------:R-:W-:Y:S02]  /*3390*/  ISETP.GE.AND P0, PT, R41, R130, PT ;  /* 0x000000822900720c */ /* 0x000fe40003f06270 */
[----:B------:R-:W-:-:S02]  /*33a0*/  FSEL R159, R70, -INF , !P6 ;  /* 0xff800000469f7808 */ /* 0x000fc40007000000 */
[----:B------:R-:W-:Y:S02]  /*33b0*/  FSEL R157, R68, -INF , !P6 ;  /* 0xff800000449d7808 */ /* 0x000fe40007000000 */
[----:B------:R-:W-:Y:S02]  /*33c0*/  FSEL R135, R26, -INF , !P2 ;  /* 0xff8000001a877808 */ /* 0x000fe40005000000 */
[----:B------:R-:W-:Y:S02]  /*33d0*/  FSEL R133, R24, -INF , !P2 ;  /* 0xff80000018857808 */ /* 0x000fe40005000000 */
[----:B------:R-:W-:Y:S02]  /*33e0*/  FSEL R125, R27, -INF , !P1 ;  /* 0xff8000001b7d7808 */ /* 0x000fe40004800000 */
[----:B------:R-:W-:Y:S02]  /*33f0*/  FSEL R131, R25, -INF , !P1 ;  /* 0xff80000019837808 */ /* 0x000fe40004800000 */
[----:B------:R-:W-:-:S02]  /*3400*/  FSEL R67, R22, -INF , !P0 ;  /* 0xff80000016437808 */ /* 0x000fc40004000000 */
[----:B------:R-:W-:Y:S01]  /*3410*/  FSEL R65, R20, -INF , !P0 ;  /* 0xff80000014417808 */ /* 0x000fe20004000000 */
[----:B------:R-:W-:Y:S01]  /*3420*/  BSSY.RECONVERGENT B1, `(.L_x_443) ;  /* 0x0000078000017945 */ /* 0x000fe20003800200 */
[-C--:B------:R-:W-:Y:S02]  /*3430*/  ISETP.GE.AND P6, PT, R37, R130.reuse, PT ;  /* 0x000000822500720c */ /* 0x080fe40003fc6270 */
[-C--:B------:R-:W-:Y:S02]  /*3440*/  ISETP.GE.AND P2, PT, R11, R130.reuse, PT ;  /* 0x000000820b00720c */ /* 0x080fe40003f46270 */
[-C--:B------:R-:W-:Y:S02]  /*3450*/  ISETP.GE.AND P1, PT, R9, R130.reuse, PT ;  /* 0x000000820900720c */ /* 0x080fe40003f26270 */
[----:B------:R-:W-:Y:S02]  /*3460*/  ISETP.GE.AND P0, PT, R7, R130, PT ;  /* 0x000000820700720c */ /* 0x000fe40003f06270 */
[----:B------:R-:W-:-:S02]  /*3470*/  LOP3.LUT R7, R93, R0, RZ, 0xfc, !PT ;  /* 0x000000005d077212 */ /* 0x000fc400078efcff */
[----:B------:R-:W-:Y:S02]  /*3480*/  FSEL R63, R23, -INF , !P6 ;  /* 0xff800000173f7808 */ /* 0x000fe40007000000 */
[----:B------:R-:W-:Y:S02]  /*3490*/  FSEL R61, R21, -INF , !P6 ;  /* 0xff800000153d7808 */ /* 0x000fe40007000000 */
[----:B------:R-:W-:Y:S02]  /*34a0*/  FSEL R59, R18, -INF , !P5 ;  /* 0xff800000123b7808 */ /* 0x000fe40006800000 */
[----:B------:R-:W-:Y:S02]  /*34b0*/  FSEL R57, R16, -INF , !P5 ;  /* 0xff80000010397808 */ /* 0x000fe40006800000 */
[----:B------:R-:W-:Y:S02]  /*34c0*/  FSEL R44, R114, -INF , !P3 ;  /* 0xff800000722c7808 */ /* 0x000fe40005800000 */
[----:B------:R-:W-:-:S02]  /*34d0*/  FSEL R43, R112, -INF , !P3 ;  /* 0xff800000702b7808 */ /* 0x000fc40005800000 */
[----:B------:R-:W-:Y:S02]  /*34e0*/  FSEL R42, R115, -INF , !P2 ;  /* 0xff800000732a7808 */ /* 0x000fe40005000000 */
[----:B------:R-:W-:Y:S02]  /*34f0*/  FSEL R41, R113, -INF , !P2 ;  /* 0xff80000071297808 */ /* 0x000fe40005000000 */
[----:B------:R-:W-:Y:S02]  /*3500*/  FSEL R27, R110, -INF , !P1 ;  /* 0xff8000006e1b7808 */ /* 0x000fe40004800000 */
[----:B------:R-:W-:Y:S02]  /*3510*/  FSEL R26, R108, -INF , !P1 ;  /* 0xff8000006c1a7808 */ /* 0x000fe40004800000 */
[----:B------:R-:W-:Y:S02]  /*3520*/  FSEL R25, R111, -INF , !P0 ;  /* 0xff8000006f197808 */ /* 0x000fe40004000000 */
[----:B------:R-:W-:Y:S01]  /*3530*/  FSEL R24, R109, -INF , !P0 ;  /* 0xff8000006d187808 */ /* 0x000fe20004000000 */
[----:B------:R-:W-:Y:S06]  /*3540*/  BAR.SYNC.DEFER_BLOCKING 0x0 ;  /* 0x0000000000007b1d */ /* 0x000fec0000010000 */
[----:B------:R-:W-:Y:S05]  /*3550*/  @!P4 BRA `(.L_x_444) ;  /* 0x000000040090c947 */ /* 0x000fea0003800000 */
[----:B------:R-:W-:Y:S01]  /*3560*/  ISETP.NE.U32.AND P0, PT, R194, RZ, PT ;  /* 0x000000ffc200720c */ /* 0x000fe20003f05070 */
[----:B------:R-:W-:Y:S03]  /*3570*/  BSSY.RECONVERGENT B0, `(.L_x_445) ;  /* 0x0000048000007945 */ /* 0x000fe60003800200 */
[----:B------:R-:W-:-:S13]  /*3580*/  ISETP.NE.AND.EX P0, PT, R195, RZ, PT, P0 ;  /* 0x000000ffc300720c */ /* 0x000fda0003f05300 */
[----:B------:R-:W-:Y:S05]  /*3590*/  @P0 BRA `(.L_x_446) ;  /* 0x0000000000240947 */ /* 0x000fea0003800000 */
[----:B------:R-:W2:Y:S01]  /*35a0*/  LD.E R0, desc[UR4][R2.64+0x38] ;  /* 0x0000380402007980 */ /* 0x000ea2000c101900 */
[----:B------:R-:W-:Y:S02]  /*35b0*/  UMOV UR6, URZ ;  /* 0x000000ff00067c82 */ /* 0x000fe40008000000 */
[----:B------:R-:W-:Y:S01]  /*35c0*/  IADD3 R9, P0, PT, RZ, -UR6, RZ ;  /* 0x80000006ff097c10 */ /* 0x000fe2000ff1e0ff */
[----:B--2---:R-:W-:-:S04]  /*35d0*/  IMAD.SHL.U32 R0, R0, 0x80, RZ ;  /* 0x0000008000007824 */ /* 0x004fc800078e00ff */
[----:B------:R-:W-:-:S05]  /*35e0*/  IMAD.X R0, RZ, RZ, ~R0, P0 ;  /* 0x000000ffff007224 */ /* 0x000fca00000e0e00 */
[----:B------:R-:W-:-:S04]  /*35f0*/  SHF.R.S64 R9, R9, 0x1f, R0 ;  /* 0x0000001f09097819 */ /* 0x000fc80000001000 */
[----:B------:R-:W-:-:S04]  /*3600*/  IADD3 R182, P0, PT, R9, R182, RZ ;  /* 0x000000b609b67210 */ /* 0x000fc80007f1e0ff */
[----:B------:R-:W-:Y:S01]  /*3610*/  LEA.HI.X.SX32 R181, R0, R181, 0x1, P0 ;  /* 0x000000b500b57211 */ /* 0x000fe200000f0eff */
[----:B------:R-:W-:Y:S05]  /*3620*/  BRA `(.L_x_447) ;  /* 0x0000000000f07947 */ /* 0x000fea0003800000 */
.L_x_446:
[----:B------:R-:W2:Y:S01]  /*3630*/  LD.E R8, desc[UR4][R2.64+0x170] ;  /* 0x0001700402087980 */ /* 0x000ea2000c101900 */
[----:B------:R-:W-:Y:S02]  /*3640*/  LEA R13, R6, 0xffffff00, 0x7 ;  /* 0xffffff00060d7811 */ /* 0x000fe400078e38ff */
[----:B------:R-:W-:Y:S02]  /*3650*/  IABS R10, R189 ;  /* 0x000000bd000a7213 */ /* 0x000fe40000000000 */
[-C--:B--2---:R-:W-:Y:S02]  /*3660*/  IABS R11, R8.reuse ;  /* 0x00000008000b7213 */ /* 0x084fe40000000000 */
[----:B------:R-:W-:Y:S02]  /*3670*/  IABS R9, R8 ;  /* 0x0000000800097213 */ /* 0x000fe40000000000 */
[----:B------:R-:W1:Y:S03]  /*3680*/  I2F.RP R12, R11 ;  /* 0x0000000b000c7306 */ /* 0x000e660000209400 */
[----:B------:R-:W-:-:S05]  /*3690*/  IMAD.MOV R9, RZ, RZ, -R9 ;  /* 0x000000ffff097224 */ /* 0x000fca00078e0a09 */
[----:B-1----:R-:W1:Y:S02]  /*36a0*/  MUFU.RCP R16, R12 ;  /* 0x0000000c00107308 */ /* 0x002e640000001000 */
[----:B-1----:R-:W-:-:S06]  /*36b0*/  VIADD R16, R16, 0xffffffe ;  /* 0x0ffffffe10107836 */ /* 0x002fcc0000000000 */
[----:B------:R-:W1:Y:S02]  /*36c0*/  F2I.FTZ.U32.TRUNC.NTZ R17, R16 ;  /* 0x0000001000117305 */ /* 0x000e64000021f000 */
[----:B-1----:R-:W-:Y:S01]  /*36d0*/  IMAD.MOV R0, RZ, RZ, -R17 ;  /* 0x000000ffff007224 */ /* 0x002fe200078e0a11 */
[----:B------:R-:W-:-:S03]  /*36e0*/  MOV R16, RZ ;  /* 0x000000ff00107202 */ /* 0x000fc60000000f00 */
[----:B------:R-:W-:Y:S01]  /*36f0*/  IMAD R15, R0, R11, RZ ;  /* 0x0000000b000f7224 */ /* 0x000fe200078e02ff */
[----:B------:R-:W-:Y:S02]  /*3700*/  IABS R0, R13 ;  /* 0x0000000d00007213 */ /* 0x000fe40000000000 */
[----:B------:R-:W-:Y:S01]  /*3710*/  LOP3.LUT R13, R13, R8, RZ, 0x3c, !PT ;  /* 0x000000080d0d7212 */ /* 0x000fe200078e3cff */
[----:B------:R-:W-:-:S03]  /*3720*/  IMAD.HI.U32 R15, R17, R15, R16 ;  /* 0x0000000f110f7227 */ /* 0x000fc600078e0010 */
[----:B------:R-:W-:-:S03]  /*3730*/  ISETP.GE.AND P0, PT, R13, RZ, PT ;  /* 0x000000ff0d00720c */ /* 0x000fc60003f06270 */
[----:B------:R-:W-:-:S04]  /*3740*/  IMAD.HI.U32 R12, R15, R0, RZ ;  /* 0x000000000f0c7227 */ /* 0x000fc800078e00ff */
[----:B------:R-:W-:-:S04]  /*3750*/  IMAD.HI.U32 R14, R15, R10, RZ ;  /* 0x0000000a0f0e7227 */ /* 0x000fc800078e00ff */
[-C--:B------:R-:W-:Y:S02]  /*3760*/  IMAD R0, R12, R9.reuse, R0 ;  /* 0x000000090c007224 */ /* 0x080fe400078e0200 */
[----:B------:R-:W-:Y:S01]  /*3770*/  IMAD R10, R14, R9, R10 ;  /* 0x000000090e0a7224 */ /* 0x000fe200078e020a */
[----:B------:R-:W-:Y:S02]  /*3780*/  LOP3.LUT R9, RZ, R8, RZ, 0x33, !PT ;  /* 0x00000008ff097212 */ /* 0x000fe400078e33ff */
[C---:B------:R-:W-:Y:S02]  /*3790*/  ISETP.GT.U32.AND P1, PT, R11.reuse, R0, PT ;  /* 0x000000000b00720c */ /* 0x040fe40003f24070 */
[----:B------:R-:W-:-:S11]  /*37a0*/  ISETP.GT.U32.AND P3, PT, R11, R10, PT ;  /* 0x0000000a0b00720c */ /* 0x000fd60003f64070 */
[----:B------:R-:W-:Y:S02]  /*37b0*/  @!P1 IMAD.IADD R0, R0, 0x1, -R11 ;  /* 0x0000000100009824 */ /* 0x000fe400078e0a0b */
[-C--:B------:R-:W-:Y:S01]  /*37c0*/  @!P3 IADD3 R10, PT, PT, R10, -R11.reuse, RZ ;  /* 0x8000000b0a0ab210 */ /* 0x080fe20007ffe0ff */
[----:B------:R-:W-:Y:S01]  /*37d0*/  @!P1 VIADD R12, R12, 0x1 ;  /* 0x000000010c0c9836 */ /* 0x000fe20000000000 */
[----:B------:R-:W-:Y:S01]  /*37e0*/  ISETP.NE.AND P1, PT, R8, RZ, PT ;  /* 0x000000ff0800720c */ /* 0x000fe20003f25270 */
[----:B------:R-:W-:Y:S01]  /*37f0*/  @!P3 VIADD R14, R14, 0x1 ;  /* 0x000000010e0eb836 */ /* 0x000fe20000000000 */
[-C--:B------:R-:W-:Y:S02]  /*3800*/  ISETP.GE.U32.AND P5, PT, R0, R11.reuse, PT ;  /* 0x0000000b0000720c */ /* 0x080fe40003fa6070 */
[----:B------:R-:W-:Y:S02]  /*3810*/  ISETP.GE.U32.AND P6, PT, R10, R11, PT ;  /* 0x0000000b0a00720c */ /* 0x000fe40003fc6070 */
[----:B------:R-:W-:-:S04]  /*3820*/  LOP3.LUT R0, R189, R8, RZ, 0x3c, !PT ;  /* 0x00000008bd007212 */ /* 0x000fc800078e3cff */
[----:B------:R-:W-:-:S05]  /*3830*/  ISETP.GE.AND P2, PT, R0, RZ, PT ;  /* 0x000000ff0000720c */ /* 0x000fca0003f46270 */
[----:B------:R-:W-:Y:S02]  /*3840*/  @P5 IADD3 R12, PT, PT, R12, 0x1, RZ ;  /* 0x000000010c0c5810 */ /* 0x000fe40007ffe0ff */
[----:B------:R-:W-:-:S03]  /*3850*/  @P6 VIADD R14, R14, 0x1 ;  /* 0x000000010e0e6836 */ /* 0x000fc60000000000 */
[----:B------:R-:W-:-:S03]  /*3860*/  @!P0 IMAD.MOV R12, RZ, RZ, -R12 ;  /* 0x000000ffff0c8224 */ /* 0x000fc600078e0a0c */
[----:B------:R-:W-:Y:S02]  /*3870*/  @!P2 IADD3 R14, PT, PT, -R14, RZ, RZ ;  /* 0x000000ff0e0ea210 */ /* 0x000fe40007ffe1ff */
[C---:B------:R-:W-:Y:S02]  /*3880*/  SEL R0, R9.reuse, R12, !P1 ;  /* 0x0000000c09007207 */ /* 0x040fe40004800000 */
[----:B------:R-:W-:Y:S01]  /*3890*/  SEL R9, R9, R14, !P1 ;  /* 0x0000000e09097207 */ /* 0x000fe20004800000 */
[----:B------:R-:W2:Y:S02]  /*38a0*/  LD.E.64 R12, desc[UR4][R2.64+0x38] ;  /* 0x00003804020c7980 */ /* 0x000ea4000c101b00 */
[--C-:B------:R-:W-:Y:S02]  /*38b0*/  IMAD.WIDE R20, R0, 0x4, R196.reuse ;  /* 0x0000000400147825 */ /* 0x100fe400078e02c4 */
[----:B------:R-:W3:Y:S02]  /*38c0*/  LD.E.64 R14, desc[UR4][R2.64+0x20] ;  /* 0x00002004020e7980 */ /* 0x000ee4000c101b00 */
[----:B------:R-:W-:-:S02]  /*38d0*/  IMAD.WIDE R18, R9, 0x4, R196 ;  /* 0x0000000409127825 */ /* 0x000fc400078e02c4 */
[----:B------:R-:W4:Y:S04]  /*38e0*/  LD.E R11, desc[UR4][R20.64] ;  /* 0x00000004140b7980 */ /* 0x000f28000c101900 */
[----:B------:R-:W4:Y:S01]  /*38f0*/  LD.E R10, desc[UR4][R18.64] ;  /* 0x00000004120a7980 */ /* 0x000f22000c101900 */
[----:B------:R-:W-:-:S04]  /*3900*/  IMAD.IADD R9, R9, 0x1, -R0 ;  /* 0x0000000109097824 */ /* 0x000fc800078e0a00 */
[----:B------:R-:W-:-:S05]  /*3910*/  IMAD R8, R8, R9, -0x80 ;  /* 0xffffff8008087424 */ /* 0x000fca00078e0209 */
[----:B------:R-:W-:Y:S01]  /*3920*/  SHF.R.S32.HI R9, RZ, 0x1f, R8 ;  /* 0x0000001fff097819 */ /* 0x000fe20000011408 */
[-C--:B--2---:R-:W-:Y:S02]  /*3930*/  IMAD R0, R13, R8.reuse, RZ ;  /* 0x000000080d007224 */ /* 0x084fe400078e02ff */
[----:B------:R-:W-:-:S04]  /*3940*/  IMAD.WIDE.U32 R16, R12, R8, RZ ;  /* 0x000000080c107225 */ /* 0x000fc800078e00ff */
[----:B------:R-:W-:Y:S01]  /*3950*/  IMAD R0, R12, R9, R0 ;  /* 0x000000090c007224 */ /* 0x000fe200078e0200 */
[----:B----4-:R-:W-:-:S03]  /*3960*/  IADD3 R11, PT, PT, R11, -R10, RZ ;  /* 0x8000000a0b0b7210 */ /* 0x010fc60007ffe0ff */
[----:B------:R-:W-:Y:S01]  /*3970*/  IMAD.IADD R17, R17, 0x1, R0 ;  /* 0x0000000111117824 */ /* 0x000fe200078e0200 */
[----:B------:R-:W-:Y:S01]  /*3980*/  SHF.R.S32.HI R0, RZ, 0x1f, R11 ;  /* 0x0000001fff007819 */ /* 0x000fe2000001140b */
[----:B---3--:R-:W-:Y:S02]  /*3990*/  IMAD R9, R15, R11, RZ ;  /* 0x0000000b0f097224 */ /* 0x008fe400078e02ff */
[----:B------:R-:W-:-:S04]  /*39a0*/  IMAD.WIDE.U32 R10, R11, R14, R16 ;  /* 0x0000000e0b0a7225 */ /* 0x000fc800078e0010 */
[----:B------:R-:W-:Y:S01]  /*39b0*/  IMAD R0, R14, R0, R9 ;  /* 0x000000000e007224 */ /* 0x000fe200078e0209 */
[----:B------:R-:W-:-:S04]  /*39c0*/  LEA R182, P0, R10, R182, 0x1 ;  /* 0x000000b60ab67211 */ /* 0x000fc800078008ff */
[----:B------:R-:W-:-:S04]  /*39d0*/  IADD3 R0, PT, PT, R11, R0, RZ ;  /* 0x000000000b007210 */ /* 0x000fc80007ffe0ff */
[----:B------:R-:W-:Y:S02]  /*39e0*/  LEA.HI.X R181, R10, R181, R0, 0x1, P0 ;  /* 0x000000b50ab57211 */ /* 0x000fe400000f0c00 */
.L_x_447:
[----:B------:R-:W-:Y:S05]  /*39f0*/  BSYNC.RECONVERGENT B0 ;  /* 0x0000000000007941 */ /* 0x000fea0003800200 */
.L_x_445:
[C---:B------:R-:W-:Y:S01]  /*3a00*/  IMAD.SHL.U32 R9, R178.reuse, 0x40, RZ ;  /* 0x00000040b2097824 */ /* 0x040fe200078e00ff */
[----:B------:R-:W-:Y:S01]  /*3a10*/  SHF.L.U64.HI R0, R178, 0x6, R179 ;  /* 0x00000006b2007819 */ /* 0x000fe200000102b3 */
[----:B------:R-:W-:Y:S01]  /*3a20*/  IMAD.MOV.U32 R10, RZ, RZ, R182 ;  /* 0x000000ffff0a7224 */ /* 0x000fe200078e00b6 */
[----:B------:R-:W-:Y:S02]  /*3a30*/  MOV R11, R181 ;  /* 0x000000b5000b7202 */ /* 0x000fe40000000f00 */
[----:B------:R-:W-:-:S03]  /*3a40*/  IADD3 R12, P0, PT, R9, R182, RZ ;  /* 0x000000b6090c7210 */ /* 0x000fc60007f1e0ff */
[----:B------:R-:W-:Y:S01]  /*3a50*/  @!PT LDS RZ, [RZ] ;  /* 0x00000000fffff984 */ /* 0x000fe20000000800 */
[----:B------:R-:W-:Y:S01]  /*3a60*/  @!PT LDS RZ, [RZ] ;  /* 0x00000000fffff984 */ /* 0x000fe20000000800 */
[----:B------:R-:W-:Y:S01]  /*3a70*/  @!PT LDS RZ, [RZ] ;  /* 0x00000000fffff984 */ /* 0x000fe20000000800 */
[----:B------:R1:W-:Y:S01]  /*3a80*/  LDGSTS.E.BYPASS.LTC128B.128 [R191+0x3000], desc[UR4][R10.64] ;  /* 0x030000000abf7fae */ /* 0x0003e2000b981a04 */
[C---:B------:R-:W-:Y:S01]  /*3a90*/  IADD3 R8, P1, PT, R9.reuse, R12, RZ ;  /* 0x0000000c09087210 */ /* 0x040fe20007f3e0ff */
[C---:B------:R-:W-:Y:S02]  /*3aa0*/  IMAD.X R13, R0.reuse, 0x1, R181, P0 ;  /* 0x00000001000d7824 */ /* 0x040fe400000e06b5 */
[----:B------:R1:W-:Y:S01]  /*3ab0*/  LDGSTS.E.BYPASS.LTC128B.128 [R191+0x5000], desc[UR4][R10.64+0x40] ;  /* 0x050000400abf7fae */ /* 0x0003e2000b981a04 */
[----:B------:R-:W-:Y:S01]  /*3ac0*/  IADD3 R14, P0, PT, R9, R8, RZ ;  /* 0x00000008090e7210 */ /* 0x000fe20007f1e0ff */
[C---:B------:R-:W-:Y:S02]  /*3ad0*/  IMAD.X R9, R0.reuse, 0x1, R13, P1 ;  /* 0x0000000100097824 */ /* 0x040fe400008e060d */
[----:B------:R1:W-:Y:S03]  /*3ae0*/  LDGSTS.E.BYPASS.LTC128B.128 [R191+0x7000], desc[UR4][R10.64+0x80] ;  /* 0x070000800abf7fae */ /* 0x0003e6000b981a04 */
[----:B------:R-:W-:Y:S01]  /*3af0*/  IADD3.X R15, PT, PT, R0, R9, RZ, P0, !PT ;  /* 0x00000009000f7210 */ /* 0x000fe200007fe4ff */
[----:B------:R1:W-:Y:S04]  /*3b00*/  LDGSTS.E.BYPASS.LTC128B.128 [R191+0x3800], desc[UR4][R12.64] ;  /* 0x038000000cbf7fae */ /* 0x0003e8000b981a04 */
        /* <DEDUP_REMOVED lines=8> */
[----:B------:R-:W0:Y:S02]  /*3b90*/  LDGDEPBAR ;  /* 0x00000000000079af */ /* 0x000e240000000000 */
.L_x_444:
[----:B------:R-:W-:Y:S05]  /*3ba0*/  BSYNC.RECONVERGENT B1 ;  /* 0x0000000000017941 */ /* 0x000fea0003800200 */
.L_x_443:
[----:B------:R-:W2:Y:S01]  /*3bb0*/  LD.E R51, desc[UR4][R2.64+0xdc] ;  /* 0x0000dc0402337980 */ /* 0x000ea2000c101900 */
[----:B-1----:R-:W-:Y:S02]  /*3bc0*/  FMNMX3.FTZ R10, R83, R89, R72, !PT ;  /* 0x00000059530a7276 */ /* 0x002fe40007810048 */
[----:B------:R-:W-:Y:S02]  /*3bd0*/  FMNMX3.FTZ R0, R79, R77, R66, !PT ;  /* 0x0000004d4f007276 */ /* 0x000fe40007810042 */
[----:B------:R-:W-:Y:S02]  /*3be0*/  FMNMX3.FTZ R10, R10, R95, R97, !PT ;  /* 0x0000005f0a0a7276 */ /* 0x000fe40007810061 */
[----:B------:R-:W-:Y:S02]  /*3bf0*/  FMNMX3.FTZ R0, R0, R73, R75, !PT ;  /* 0x0000004900007276 */ /* 0x000fe4000781004b */
[----:B------:R-:W-:Y:S02]  /*3c00*/  FMNMX3.FTZ R10, R10, R99, R101, !PT ;  /* 0x000000630a0a7276 */ /* 0x000fe40007810065 */
[----:B------:R-:W-:-:S02]  /*3c10*/  FMNMX3.FTZ R0, R0, R81, R91, !PT ;  /* 0x0000005100007276 */ /* 0x000fc4000781005b */
[----:B------:R-:W-:Y:S02]  /*3c20*/  FMNMX3.FTZ R10, R10, R85, R193, !PT ;  /* 0x000000550a0a7276 */ /* 0x000fe400078100c1 */
        /* <DEDUP_REMOVED lines=23> */
[----:B------:R-:W-:Y:S02]  /*3da0*/  FMNMX.FTZ R10, R25, R10, !PT ;  /* 0x0000000a190a7209 */ /* 0x000fe40007810000 */
[----:B------:R-:W-:Y:S02]  /*3db0*/  FMNMX.FTZ R8, R24, R9, !PT ;  /* 0x0000000918087209 */ /* 0x000fe40007810000 */
[----:B------:R-:W-:Y:S01]  /*3dc0*/  LEA R174, R7, R4, 0x1 ;  /* 0x0000000407ae7211 */ /* 0x000fe200078e08ff */
[----:B------:R-:W1:Y:S03]  /*3dd0*/  SHFL.BFLY PT, R11, R10, 0x2, 0x1f ;  /* 0x0c401f000a0b7f89 */ /* 0x000e6600000e0000 */
[----:B------:R-:W-:Y:S01]  /*3de0*/  LEA R172, R5, R174, 0x1 ;  /* 0x000000ae05ac7211 */ /* 0x000fe200078e08ff */
[----:B------:R-:W3:Y:S04]  /*3df0*/  SHFL.BFLY PT, R9, R8, 0x2, 0x1f ;  /* 0x0c401f0008097f89 */ /* 0x000ee800000e0000 */
[----:B------:R-:W-:Y:S04]  /*3e00*/  LDSM.16.MT88.4 R108, [R174+0x9000] ;  /* 0x00900000ae6c783b */ /* 0x000fe80000004200 */
[----:B------:R-:W-:Y:S04]  /*3e10*/  LDSM.16.MT88.4 R12, [R174+0xb400] ;  /* 0x00b40000ae0c783b */ /* 0x000fe80000004200 */
[----:B------:R-:W-:Y:S04]  /*3e20*/  LDSM.16.MT88.4 R20, [R172+0xd000] ;  /* 0x00d00000ac14783b */ /* 0x000fe80000004200 */
[----:B------:R-:W-:Y:S01]  /*3e30*/  LDSM.16.MT88.4 R28, [R172+0x9400] ;  /* 0x00940000ac1c783b */ /* 0x000fe20000004200 */
[----:B-1----:R-:W-:-:S03]  /*3e40*/  FMNMX.FTZ R11, R10, R11, !PT ;  /* 0x0000000b0a0b7209 */ /* 0x002fc60007810000 */
[----:B------:R-:W-:Y:S01]  /*3e50*/  LDSM.16.MT88.4 R16, [R172+0xb400] ;  /* 0x00b40000ac10783b */ /* 0x000fe20000004200 */
[----:B---3--:R-:W-:-:S03]  /*3e60*/  FMNMX.FTZ R9, R8, R9, !PT ;  /* 0x0000000908097209 */ /* 0x008fc60007810000 */
[----:B------:R-:W1:Y:S04]  /*3e70*/  SHFL.BFLY PT, R0, R11, 0x1, 0x1f ;  /* 0x0c201f000b007f89 */ /* 0x000e6800000e0000 */
[----:B------:R-:W3:Y:S01]  /*3e80*/  SHFL.BFLY PT, R116, R9, 0x1, 0x1f ;  /* 0x0c201f0009747f89 */ /* 0x000ee200000e0000 */
[----:B-1----:R-:W-:Y:S02]  /*3e90*/  FMNMX.FTZ R0, R11, R0, !PT ;  /* 0x000000000b007209 */ /* 0x002fe40007810000 */
[----:B---3--:R-:W-:Y:S02]  /*3ea0*/  FMNMX.FTZ R116, R9, R116, !PT ;  /* 0x0000007409747209 */ /* 0x008fe40007810000 */
[----:B------:R-:W-:Y:S01]  /*3eb0*/  FSETP.NEU.FTZ.AND P0, PT, R0, -INF , PT ;  /* 0xff8000000000780b */ /* 0x000fe20003f1d000 */
[----:B--2---:R-:W-:-:S02]  /*3ec0*/  FMUL.FTZ R48, R51, R0 ;  /* 0x0000000033307220 */ /* 0x004fc40000410000 */
[----:B------:R-:W-:-:S03]  /*3ed0*/  FMUL.FTZ R50, R51, R116 ;  /* 0x0000007433327220 */ /* 0x000fc60000410000 */
[----:B------:R-:W-:Y:S02]  /*3ee0*/  FSEL R48, R48, RZ, P0 ;  /* 0x000000ff30307208 */ /* 0x000fe40000000000 */
[----:B------:R-:W-:-:S03]  /*3ef0*/  FSETP.NEU.FTZ.AND P0, PT, R116, -INF , PT ;  /* 0xff8000007400780b */ /* 0x000fc60003f1d000 */
[-CC-:B------:R-:W-:Y:S01]  /*3f00*/  FFMA.FTZ R127, R83, R51.reuse, -R48.reuse ;  /* 0x00000033537f7223 */ /* 0x180fe20000010830 */
[----:B------:R-:W-:Y:S01]  /*3f10*/  FSEL R50, R50, RZ, P0 ;  /* 0x000000ff32327208 */ /* 0x000fe20000000000 */
[-CC-:B------:R-:W-:Y:S01]  /*3f20*/  FFMA.FTZ R64, R89, R51.reuse, -R48.reuse ;  /* 0x0000003359407223 */ /* 0x180fe20000010830 */
[-CC-:B------:R-:W-:Y:S01]  /*3f30*/  FFMA.FTZ R47, R72, R51.reuse, -R48.reuse ;  /* 0x00000033482f7223 */ /* 0x180fe20000010830 */
[-CC-:B------:R-:W-:Y:S01]  /*3f40*/  FFMA.FTZ R46, R95, R51.reuse, -R48.reuse ;  /* 0x000000335f2e7223 */ /* 0x180fe20000010830 */
[-C--:B------:R-:W-:Y:S01]  /*3f50*/  FFMA.FTZ R40, R97, R51.reuse, -R48 ;  /* 0x0000003361287223 */ /* 0x080fe20000010830 */
[-CC-:B------:R-:W-:Y:S01]  /*3f60*/  FFMA.FTZ R49, R79, R51.reuse, -R50.reuse ;  /* 0x000000334f317223 */ /* 0x180fe20000010832 */
[-CC-:B------:R-:W-:Y:S01]  /*3f70*/  FFMA.FTZ R54, R77, R51.reuse, -R50.reuse ;  /* 0x000000334d367223 */ /* 0x180fe20000010832 */
[-CC-:B------:R-:W-:Y:S01]  /*3f80*/  FFMA.FTZ R52, R66, R51.reuse, -R50.reuse ;  /* 0x0000003342347223 */ /* 0x180fe20000010832 */
[-CC-:B------:R-:W-:Y:S01]  /*3f90*/  FFMA.FTZ R53, R73, R51.reuse, -R50.reuse ;  /* 0x0000003349357223 */ /* 0x180fe20000010832 */
[----:B------:R-:W-:Y:S01]  /*3fa0*/  MUFU.EX2 R127, R127 ;  /* 0x0000007f007f7308 */ /* 0x000fe20000000800 */
[-CC-:B------:R-:W-:Y:S01]  /*3fb0*/  FFMA.FTZ R39, R75, R51.reuse, -R50.reuse ;  /* 0x000000334b277223 */ /* 0x180fe20000010832 */
[----:B------:R-:W1:Y:S01]  /*3fc0*/  LDSM.16.MT88.4 R76, [R172+0x9000] ;  /* 0x00900000ac4c783b */ /* 0x000e620000004200 */
[-C--:B------:R-:W-:Y:S01]  /*3fd0*/  FFMA.FTZ R38, R81, R51.reuse, -R50 ;  /* 0x0000003351267223 */ /* 0x080fe20000010832 */
[-CC-:B------:R-:W-:Y:S01]  /*3fe0*/  FFMA.FTZ R37, R99, R51.reuse, -R48.reuse ;  /* 0x0000003363257223 */ /* 0x180fe20000010830 */
[-C--:B------:R-:W-:Y:S01]  /*3ff0*/  FFMA.FTZ R36, R101, R51.reuse, -R48 ;  /* 0x0000003365247223 */ /* 0x080fe20000010830 */
[----:B------:R-:W-:Y:S01]  /*4000*/  LDSM.16.MT88.4 R72, [R174+0x9400] ;  /* 0x00940000ae48783b */ /* 0x000fe20000004200 */
[-CC-:B------:R-:W-:Y:S01]  /*4010*/  FFMA.FTZ R35, R91, R51.reuse, -R50.reuse ;  /* 0x000000335b237223 */ /* 0x180fe20000010832 */
[----:B------:R-:W2:Y:S01]  /*4020*/  MUFU.EX2 R64, R64 ;  /* 0x0000004000407308 */ /* 0x000ea20000000800 */
[-C--:B------:R-:W-:Y:S01]  /*4030*/  FFMA.FTZ R34, R87, R51.reuse, -R50 ;  /* 0x0000003357227223 */ /* 0x080fe20000010832 */
[----:B------:R-:W-:Y:S01]  /*4040*/  LDSM.16.MT88.4 R80, [R174+0xb000] ;  /* 0x00b00000ae50783b */ /* 0x000fe20000004200 */
[-CC-:B------:R-:W-:Y:S01]  /*4050*/  FFMA.FTZ R33, R85, R51.reuse, -R48.reuse ;  /* 0x0000003355217223 */ /* 0x180fe20000010830 */
[-C--:B------:R-:W-:Y:S01]  /*4060*/  FFMA.FTZ R5, R205, R51.reuse, -R48 ;  /* 0x00000033cd057223 */ /* 0x080fe20000010830 */
[-CC-:B------:R-:W-:Y:S01]  /*4070*/  FFMA.FTZ R32, R171, R51.reuse, -R50.reuse ;  /* 0x00000033ab207223 */ /* 0x180fe20000010832 */
[----:B------:R-:W3:Y:S01]  /*4080*/  LDSM.16.MT88.4 R96, [R174+0xd000] ;  /* 0x00d00000ae60783b */ /* 0x000ee20000004200 */
[-C--:B------:R-:W-:Y:S01]  /*4090*/  FFMA.FTZ R7, R203, R51.reuse, -R50 ;  /* 0x00000033cb077223 */ /* 0x080fe20000010832 */
[----:B------:R-:W-:Y:S01]  /*40a0*/  MUFU.EX2 R47, R47 ;  /* 0x0000002f002f7308 */ /* 0x000fe20000000800 */
[-CC-:B------:R-:W-:Y:S01]  /*40b0*/  FFMA.FTZ R4, R121, R51.reuse, -R48.reuse ;  /* 0x0000003379047223 */ /* 0x180fe20000010830 */
[----:B------:R-:W4:Y:S01]  /*40c0*/  LDSM.16.MT88.4 R88, [R172+0xb000] ;  /* 0x00b00000ac58783b */ /* 0x000f220000004200 */
[-CC-:B------:R-:W-:Y:S01]  /*40d0*/  FFMA.FTZ R60, R123, R51.reuse, -R48.reuse ;  /* 0x000000337b3c7223 */ /* 0x180fe20000010830 */
[-C--:B------:R-:W-:Y:S01]  /*40e0*/  FFMA.FTZ R121, R117, R51.reuse, -R48 ;  /* 0x0000003375797223 */ /* 0x080fe20000010830 */
[-C--:B------:R-:W-:Y:S01]  /*40f0*/  FFMA.FTZ R123, R119, R51.reuse, -R50 ;  /* 0x00000033777b7223 */ /* 0x080fe20000010832 */
[-C--:B------:R-:W-:Y:S01]  /*4100*/  FFMA.FTZ R117, R169, R51.reuse, -R48 ;  /* 0x00000033a9757223 */ /* 0x080fe20000010830 */
[--C-:B------:R-:W-:Y:S01]  /*4110*/  FFMA.FTZ R62, R163, R51, -R50.reuse ;  /* 0x00000033a33e7223 */ /* 0x100fe20000010832 */
[----:B------:R-:W5:Y:S01]  /*4120*/  MUFU.EX2 R46, R46 ;  /* 0x0000002e002e7308 */ /* 0x000f620000000800 */
[----:B--2---:R-:W-:Y:S01]  /*4130*/  F2FP.F16.F32.PACK_AB R101, R64, R127 ;  /* 0x0000007f4065723e */ /* 0x004fe200000000ff */
[-CC-:B------:R-:W-:Y:S01]  /*4140*/  FFMA.FTZ R119, R165, R51.reuse, -R50.reuse ;  /* 0x00000033a5777223 */ /* 0x180fe20000010832 */
[-C--:B------:R-:W-:Y:S01]  /*4150*/  FFMA.FTZ R58, R167, R51.reuse, -R50 ;  /* 0x00000033a73a7223 */ /* 0x080fe20000010832 */
[-CC-:B------:R-:W-:Y:S01]  /*4160*/  FFMA.FTZ R56, R161, R51.reuse, -R48.reuse ;  /* 0x00000033a1387223 */ /* 0x180fe20000010830 */
[-C--:B------:R-:W-:Y:S01]  /*4170*/  FFMA.FTZ R120, R145, R51.reuse, -R48 ;  /* 0x0000003391787223 */ /* 0x080fe20000010830 */
[-C--:B------:R-:W-:Y:S01]  /*4180*/  FFMA.FTZ R122, R147, R51.reuse, -R50 ;  /* 0x00000033937a7223 */ /* 0x080fe20000010832 */
[-CC-:B------:R-:W-:Y:S01]  /*4190*/  FFMA.FTZ R149, R149, R51.reuse, -R48.reuse ;  /* 0x0000003395957223 */ /* 0x180fe20000010830 */
[----:B------:R-:W-:Y:S01]  /*41a0*/  MUFU.EX2 R49, R49 ;  /* 0x0000003100317308 */ /* 0x000fe20000000800 */
[-C--:B------:R-:W-:Y:S01]  /*41b0*/  FFMA.FTZ R145, R159, R51.reuse, -R48 ;  /* 0x000000339f917223 */ /* 0x080fe20000010830 */
[-CC-:B------:R-:W-:Y:S01]  /*41c0*/  FFMA.FTZ R151, R151, R51.reuse, -R50.reuse ;  /* 0x0000003397977223 */ /* 0x180fe20000010832 */
[-CC-:B------:R-:W-:Y:S01]  /*41d0*/  FFMA.FTZ R147, R157, R51.reuse, -R50.reuse ;  /* 0x000000339d937223 */ /* 0x180fe20000010832 */
[-C--:B------:R-:W-:Y:S01]  /*41e0*/  FFMA.FTZ R118, R155, R51.reuse, -R50 ;  /* 0x000000339b767223 */ /* 0x080fe20000010832 */
[-CC-:B------:R-:W-:Y:S01]  /*41f0*/  FFMA.FTZ R66, R153, R51.reuse, -R48.reuse ;  /* 0x0000003399427223 */ /* 0x180fe20000010830 */
[-CC-:B------:R-:W-:Y:S01]  /*4200*/  FFMA.FTZ R124, R135, R51.reuse, -R48.reuse ;  /* 0x00000033877c7223 */ /* 0x180fe20000010830 */
[--C-:B------:R-:W-:Y:S01]  /*4210*/  FFMA.FTZ R126, R143, R51, -R48.reuse ;  /* 0x000000338f7e7223 */ /* 0x100fe20000010830 */
[----:B------:R-:W2:Y:S01]  /*4220*/  MUFU.EX2 R54, R54 ;  /* 0x0000003600367308 */ /* 0x000ea20000000800 */
[----:B-----5:R-:W-:Y:S01]  /*4230*/  F2FP.F16.F32.PACK_AB R103, R46, R47 ;  /* 0x0000002f2e67723e */ /* 0x020fe200000000ff */
[-C--:B------:R-:W-:Y:S01]  /*4240*/  FFMA.FTZ R139, R139, R51.reuse, -R48 ;  /* 0x000000338b8b7223 */ /* 0x080fe20000010830 */
[-CC-:B------:R-:W-:Y:S01]  /*4250*/  FFMA.FTZ R132, R141, R51.reuse, -R50.reuse ;  /* 0x000000338d847223 */ /* 0x180fe20000010832 */
[-CC-:B------:R-:W-:Y:S01]  /*4260*/  FFMA.FTZ R135, R137, R51.reuse, -R50.reuse ;  /* 0x0000003389877223 */ /* 0x180fe20000010832 */
[-CC-:B------:R-:W-:Y:S01]  /*4270*/  FFMA.FTZ R130, R133, R51.reuse, -R50.reuse ;  /* 0x0000003385827223 */ /* 0x180fe20000010832 */
[-C--:B------:R-:W-:Y:S01]  /*4280*/  FFMA.FTZ R131, R131, R51.reuse, -R50 ;  /* 0x0000003383837223 */ /* 0x080fe20000010832 */
[-C--:B------:R-:W-:Y:S01]  /*4290*/  FFMA.FTZ R125, R125, R51.reuse, -R48 ;  /* 0x000000337d7d7223 */ /* 0x080fe20000010830 */
[----:B------:R-:W-:Y:S01]  /*42a0*/  MUFU.EX2 R52, R52 ;  /* 0x0000003400347308 */ /* 0x000fe20000000800 */
[----:B------:R-:W-:Y:S01]  /*42b0*/  FADD.FTZ R138, R127, R64 ;  /* 0x000000407f8a7221 */ /* 0x000fe20000010000 */
[-CC-:B------:R-:W-:Y:S01]  /*42c0*/  FFMA.FTZ R136, R61, R51.reuse, -R50.reuse ;  /* 0x000000333d887223 */ /* 0x180fe20000010832 */
[-C--:B------:R-:W-:Y:S01]  /*42d0*/  FFMA.FTZ R134, R57, R51.reuse, -R50 ;  /* 0x0000003339867223 */ /* 0x080fe20000010832 */
[-CC-:B------:R-:W-:Y:S01]  /*42e0*/  FFMA.FTZ R64, R67, R51.reuse, -R48.reuse ;  /* 0x0000003343407223 */ /* 0x180fe20000010830 */
[-CC-:B------:R-:W-:Y:S01]  /*42f0*/  FFMA.FTZ R63, R63, R51.reuse, -R48.reuse ;  /* 0x000000333f3f7223 */ /* 0x180fe20000010830 */
[-CC-:B------:R-:W-:Y:S01]  /*4300*/  FFMA.FTZ R59, R59, R51.reuse, -R48.reuse ;  /* 0x000000333b3b7223 */ /* 0x180fe20000010830 */
[----:B------:R-:W-:Y:S01]  /*4310*/  FFMA.FTZ R61, R44, R51, -R48 ;  /* 0x000000332c3d7223 */ /* 0x000fe20000010830 */
[----:B------:R-:W5:Y:S01]  /*4320*/  MUFU.EX2 R53, R53 ;  /* 0x0000003500357308 */ /* 0x000f620000000800 */
[----:B--2---:R-:W-:Y:S01]  /*4330*/  F2FP.F16.F32.PACK_AB R100, R54, R49 ;  /* 0x000000313664723e */ /* 0x004fe200000000ff */
[----:B------:R-:W-:Y:S01]  /*4340*/  FADD.FTZ R49, R49, R54 ;  /* 0x0000003631317221 */ /* 0x000fe20000010000 */
[-CC-:B------:R-:W-:Y:S01]  /*4350*/  FFMA.FTZ R42, R42, R51.reuse, -R48.reuse ;  /* 0x000000332a2a7223 */ /* 0x180fe20000010830 */
[-C--:B------:R-:W-:Y:S01]  /*4360*/  FFMA.FTZ R57, R27, R51.reuse, -R48 ;  /* 0x000000331b397223 */ /* 0x080fe20000010830 */
[-CC-:B------:R-:W-:Y:S01]  /*4370*/  FFMA.FTZ R65, R65, R51.reuse, -R50.reuse ;  /* 0x0000003341417223 */ /* 0x180fe20000010832 */
[-C--:B------:R-:W-:Y:S01]  /*4380*/  FFMA.FTZ R55, R55, R51.reuse, -R50 ;  /* 0x0000003337377223 */ /* 0x080fe20000010832 */
[----:B------:R-:W-:Y:S01]  /*4390*/  FADD.FTZ R47, R47, R138 ;  /* 0x0000008a2f2f7221 */ /* 0x000fe20000010000 */
[----:B------:R-:W-:Y:S01]  /*43a0*/  MUFU.EX2 R40, R40 ;  /* 0x0000002800287308 */ /* 0x000fe20000000800 */
[----:B------:R-:W-:-:S02]  /*43b0*/  FFMA.FTZ R44, R41, R51, -R50 ;  /* 0x00000033292c7223 */ /* 0x000fc40000010832 */
[----:B------:R-:W-:-:S05]  /*43c0*/  FADD.FTZ R47, R46, R47 ;  /* 0x0000002f2e2f7221 */ /* 0x000fca0000010000 */
[----:B------:R-:W2:Y:S01]  /*43d0*/  MUFU.EX2 R37, R37 ;  /* 0x0000002500257308 */ /* 0x000ea20000000800 */
[----:B-----5:R-:W-:Y:S01]  /*43e0*/  F2FP.F16.F32.PACK_AB R102, R53, R52 ;  /* 0x000000343566723e */ /* 0x020fe200000000ff */
[----:B------:R-:W-:Y:S01]  /*43f0*/  FADD.FTZ R52, R52, R49 ;  /* 0x0000003134347221 */ /* 0x000fe20000010000 */
[----:B------:R-:W-:-:S05]  /*4400*/  FFMA.FTZ R49, R26, R51, -R50 ;  /* 0x000000331a317223 */ /* 0x000fca0000010832 */
[----:B------:R-:W-:Y:S01]  /*4410*/  MUFU.EX2 R36, R36 ;  /* 0x0000002400247308 */ /* 0x000fe20000000800 */
[C---:B------:R-:W-:Y:S07]  /*4420*/  HMMA.16816.F32 R112, R100.reuse, R108, RZ ;  /* 0x0000006c6470723c */ /* 0x040fee00000018ff */
[----:B------:R-:W-:Y:S01]  /*4430*/  MUFU.EX2 R39, R39 ;  /* 0x0000002700277308 */ /* 0x000fe20000000800 */
[----:B------:R-:W-:Y:S01]  /*4440*/  HMMA.16816.F32 R108, R100, R110, RZ ;  /* 0x0000006e646c723c */ /* 0x000fe200000018ff */
[----:B--2---:R-:W-:Y:S01]  /*4450*/  F2FP.F16.F32.PACK_AB R9, R37, R40 ;  /* 0x000000282509723e */ /* 0x004fe200000000ff */
[----:B------:R-:W-:-:S04]  /*4460*/  FADD.FTZ R40, R40, R47 ;  /* 0x0000002f28287221 */ /* 0x000fc80000010000 */
[----:B------:R-:W-:Y:S01]  /*4470*/  FADD.FTZ R37, R37, R40 ;  /* 0x0000002825257221 */ /* 0x000fe20000010000 */
[----:B------:R-:W2:Y:S01]  /*4480*/  MUFU.EX2 R38, R38 ;  /* 0x0000002600267308 */ /* 0x000ea20000000800 */
[C---:B-1----:R-:W-:Y:S07]  /*4490*/  HMMA.16816.F32 R68, R100.reuse, R76, RZ ;  /* 0x0000004c6444723c */ /* 0x042fee00000018ff */
[----:B------:R-:W-:Y:S01]  /*44a0*/  MUFU.EX2 R35, R35 ;  /* 0x0000002300237308 */ /* 0x000fe20000000800 */
[C---:B---3--:R-:W-:Y:S07]  /*44b0*/  HMMA.16816.F32 R92, R100.reuse, R96, RZ ;  /* 0x00000060645c723c */ /* 0x048fee00000018ff */
[----:B------:R-:W1:Y:S01]  /*44c0*/  MUFU.EX2 R34, R34 ;  /* 0x0000002200227308 */ /* 0x000e620000000800 */
[----:B--2---:R-:W-:Y:S01]  /*44d0*/  F2FP.F16.F32.PACK_AB R8, R38, R39 ;  /* 0x000000272608723e */ /* 0x004fe200000000ff */
[C---:B------:R-:W-:Y:S06]  /*44e0*/  HMMA.16816.F32 R96, R100.reuse, R98, RZ ;  /* 0x000000626460723c */ /* 0x040fec00000018ff */
[----:B------:R-:W2:Y:S02]  /*44f0*/  MUFU.EX2 R33, R33 ;  /* 0x0000002100217308 */ /* 0x000ea40000000800 */
[C---:B----4-:R-:W-:Y:S06]  /*4500*/  HMMA.16816.F32 R84, R100.reuse, R88, RZ ;  /* 0x000000586454723c */ /* 0x050fec00000018ff */
[----:B------:R-:W-:Y:S01]  /*4510*/  MUFU.EX2 R5, R5 ;  /* 0x0000000500057308 */ /* 0x000fe20000000800 */
[----:B-1----:R-:W-:Y:S01]  /*4520*/  F2FP.F16.F32.PACK_AB R10, R34, R35 ;  /* 0x00000023220a723e */ /* 0x002fe200000000ff */
[C---:B------:R-:W-:Y:S06]  /*4530*/  HMMA.16816.F32 R88, R100.reuse, R90, RZ ;  /* 0x0000005a6458723c */ /* 0x040fec00000018ff */
[----:B------:R-:W-:Y:S01]  /*4540*/  MUFU.EX2 R32, R32 ;  /* 0x0000002000207308 */ /* 0x000fe20000000800 */
[----:B--2---:R-:W-:Y:S01]  /*4550*/  F2FP.F16.F32.PACK_AB R11, R33, R36 ;  /* 0x00000024210b723e */ /* 0x004fe200000000ff */
[----:B------:R-:W-:Y:S01]  /*4560*/  HMMA.16816.F32 R104, R100, R20, RZ ;  /* 0x000000146468723c */ /* 0x000fe200000018ff */
[----:B------:R-:W-:-:S04]  /*4570*/  FADD.FTZ R36, R36, R37 ;  /* 0x0000002524247221 */ /* 0x000fc80000010000 */
[----:B------:R-:W-:Y:S01]  /*4580*/  FADD.FTZ R33, R33, R36 ;  /* 0x0000002421217221 */ /* 0x000fe20000010000 */
[----:B------:R-:W-:Y:S02]  /*4590*/  MUFU.EX2 R7, R7 ;  /* 0x0000000700077308 */ /* 0x000fe40000000800 */
[C---:B------:R-:W-:Y:S06]  /*45a0*/  HMMA.16816.F32 R112, R8.reuse, R72, R112 ;  /* 0x000000480870723c */ /* 0x040fec0000001870 */
[----:B------:R-:W-:Y:S02]  /*45b0*/  MUFU.EX2 R4, R4 ;  /* 0x0000000400047308 */ /* 0x000fe40000000800 */
[----:B------:R-:W-:Y:S06]  /*45c0*/  HMMA.16816.F32 R108, R8, R74, R108 ;  /* 0x0000004a086c723c */ /* 0x000fec000000186c */
[----:B------:R-:W-:Y:S02]  /*45d0*/  MUFU.EX2 R121, R121 ;  /* 0x0000007900797308 */ /* 0x000fe40000000800 */
[C---:B------:R-:W-:Y:S06]  /*45e0*/  HMMA.16816.F32 R72, R100.reuse, R78, RZ ;  /* 0x0000004e6448723c */ /* 0x040fec00000018ff */
[----:B------:R-:W-:Y:S02]  /*45f0*/  MUFU.EX2 R60, R60 ;  /* 0x0000003c003c7308 */ /* 0x000fe40000000800 */
[C---:B------:R-:W-:Y:S06]  /*4600*/  HMMA.16816.F32 R76, R100.reuse, R80, RZ ;  /* 0x00000050644c723c */ /* 0x040fec00000018ff */
[----:B------:R-:W-:Y:S02]  /*4610*/  MUFU.EX2 R117, R117 ;  /* 0x0000007500757308 */ /* 0x000fe40000000800 */
[C---:B------:R-:W-:Y:S06]  /*4620*/  HMMA.16816.F32 R80, R100.reuse, R82, RZ ;  /* 0x000000526450723c */ /* 0x040fec00000018ff */
[----:B------:R-:W-:Y:S02]  /*4630*/  MUFU.EX2 R123, R123 ;  /* 0x0000007b007b7308 */ /* 0x000fe40000000800 */
[----:B------:R-:W-:Y:S01]  /*4640*/  HMMA.16816.F32 R100, R100, R22, RZ ;  /* 0x000000166464723c */ /* 0x000fe200000018ff */
[----:B------:R-:W1:Y:S05]  /*4650*/  LDSM.16.MT88.4 R20, [R172+0xd400] ;  /* 0x00d40000ac14783b */ /* 0x000e6a0000004200 */
[----:B------:R-:W-:Y:S02]  /*4660*/  MUFU.EX2 R62, R62 ;  /* 0x0000003e003e7308 */ /* 0x000fe40000000800 */
[C---:B------:R-:W-:Y:S06]  /*4670*/  HMMA.16816.F32 R76, R8.reuse, R12, R76 ;  /* 0x0000000c084c723c */ /* 0x040fec000000184c */
[----:B------:R-:W-:Y:S02]  /*4680*/  MUFU.EX2 R119, R119 ;  /* 0x0000007700777308 */ /* 0x000fe40000000800 */
[C---:B------:R-:W-:Y:S01]  /*4690*/  HMMA.16816.F32 R80, R8.reuse, R14, R80 ;  /* 0x0000000e0850723c */ /* 0x040fe20000001850 */
[----:B------:R-:W2:Y:S05]  /*46a0*/  LDSM.16.MT88.4 R12, [R174+0xd400] ;  /* 0x00d40000ae0c783b */ /* 0x000eaa0000004200 */
[----:B------:R-:W-:Y:S02]  /*46b0*/  MUFU.EX2 R58, R58 ;  /* 0x0000003a003a7308 */ /* 0x000fe40000000800 */
[----:B------:R-:W-:Y:S01]  /*46c0*/  HMMA.16816.F32 R68, R8, R28, R68 ;  /* 0x0000001c0844723c */ /* 0x000fe20000001844 */
[-C--:B------:R-:W-:Y:S01]  /*46d0*/  FFMA.FTZ R29, R199, R51.reuse, -R48 ;  /* 0x00000033c71d7223 */ /* 0x080fe20000010830 */
[-CC-:B------:R-:W-:Y:S01]  /*46e0*/  FFMA.FTZ R28, R201, R51.reuse, -R50.reuse ;  /* 0x00000033c91c7223 */ /* 0x180fe20000010832 */
[----:B------:R-:W-:-:S03]  /*46f0*/  FFMA.FTZ R201, R24, R51, -R50 ;  /* 0x0000003318c97223 */ /* 0x000fc60000010832 */
[----:B------:R-:W-:Y:S02]  /*4700*/  MUFU.EX2 R56, R56 ;  /* 0x0000003800387308 */ /* 0x000fe40000000800 */
[----:B------:R-:W-:Y:S01]  /*4710*/  HMMA.16816.F32 R72, R8, R30, R72 ;  /* 0x0000001e0848723c */ /* 0x000fe20000001848 */
[-C--:B------:R-:W-:Y:S01]  /*4720*/  FFMA.FTZ R30, R193, R51.reuse, -R48 ;  /* 0x00000033c11e7223 */ /* 0x080fe20000010830 */
[----:B------:R-:W-:-:S04]  /*4730*/  FFMA.FTZ R31, R183, R51, -R50 ;  /* 0x00000033b71f7223 */ /* 0x000fc80000010832 */
[----:B------:R-:W-:Y:S02]  /*4740*/  MUFU.EX2 R29, R29 ;  /* 0x0000001d001d7308 */ /* 0x000fe40000000800 */
[C---:B------:R-:W-:Y:S06]  /*4750*/  HMMA.16816.F32 R84, R8.reuse, R16, R84 ;  /* 0x000000100854723c */ /* 0x040fec0000001854 */
[----:B------:R-:W-:Y:S02]  /*4760*/  MUFU.EX2 R30, R30 ;  /* 0x0000001e001e7308 */ /* 0x000fe40000000800 */
[C---:B------:R-:W-:Y:S01]  /*4770*/  HMMA.16816.F32 R88, R8.reuse, R18, R88 ;  /* 0x000000120858723c */ /* 0x040fe20000001858 */
[----:B------:R-:W3:Y:S05]  /*4780*/  LDSM.16.MT88.4 R16, [R172+0x9800] ;  /* 0x00980000ac10783b */ /* 0x000eea0000004200 */
[----:B------:R-:W4:Y:S02]  /*4790*/  MUFU.EX2 R31, R31 ;  /* 0x0000001f001f7308 */ /* 0x000f240000000800 */
[C---:B-1----:R-:W-:Y:S06]  /*47a0*/  HMMA.16816.F32 R104, R8.reuse, R20, R104 ;  /* 0x000000140868723c */ /* 0x042fec0000001868 */
[----:B------:R-:W1:Y:S02]  /*47b0*/  MUFU.EX2 R28, R28 ;  /* 0x0000001c001c7308 */ /* 0x000e640000000800 */
[C---:B--2---:R-:W-:Y:S06]  /*47c0*/  HMMA.16816.F32 R92, R8.reuse, R12, R92 ;  /* 0x0000000c085c723c */ /* 0x044fec000000185c */
[----:B------:R-:W-:Y:S02]  /*47d0*/  MUFU.EX2 R149, R149 ;  /* 0x0000009500957308 */ /* 0x000fe40000000800 */
[C---:B------:R-:W-:Y:S01]  /*47e0*/  HMMA.16816.F32 R96, R8.reuse, R14, R96 ;  /* 0x0000000e0860723c */ /* 0x040fe20000001860 */
[----:B------:R-:W2:Y:S05]  /*47f0*/  LDSM.16.MT88.4 R12, [R174+0x9800] ;  /* 0x00980000ae0c783b */ /* 0x000eaa0000004200 */
[----:B------:R-:W-:Y:S02]  /*4800*/  MUFU.EX2 R120, R120 ;  /* 0x0000007800787308 */ /* 0x000fe40000000800 */
[----:B------:R-:W-:Y:S01]  /*4810*/  HMMA.16816.F32 R100, R8, R22, R100 ;  /* 0x000000160864723c */ /* 0x000fe20000001864 */
[----:B----4-:R-:W-:Y:S01]  /*4820*/  F2FP.F16.F32.PACK_AB R8, R31, R32 ;  /* 0x000000201f08723e */ /* 0x010fe200000000ff */
[----:B------:R-:W4:Y:S01]  /*4830*/  LDSM.16.MT88.4 R20, [R172+0xb800] ;  /* 0x00b80000ac14783b */ /* 0x000f220000004200 */
[----:B------:R-:W-:-:S02]  /*4840*/  F2FP.F16.F32.PACK_AB R9, R29, R30 ;  /* 0x0000001e1d09723e */ /* 0x000fc400000000ff */
[----:B-1----:R-:W-:Y:S01]  /*4850*/  F2FP.F16.F32.PACK_AB R10, R7, R28 ;  /* 0x0000001c070a723e */ /* 0x002fe200000000ff */
[----:B------:R-:W-:Y:S01]  /*4860*/  MUFU.EX2 R145, R145 ;  /* 0x0000009100917308 */ /* 0x000fe20000000800 */
[----:B------:R-:W-:-:S07]  /*4870*/  F2FP.F16.F32.PACK_AB R11, R4, R5 ;  /* 0x00000005040b723e */ /* 0x000fce00000000ff */
[C---:B---3--:R-:W-:Y:S01]  /*4880*/  HMMA.16816.F32 R68, R8.reuse, R16, R68 ;  /* 0x000000100844723c */ /* 0x048fe20000001844 */
[----:B------:R-:W-:Y:S07]  /*4890*/  MUFU.EX2 R151, R151 ;  /* 0x0000009700977308 */ /* 0x000fee0000000800 */
[C---:B------:R-:W-:Y:S01]  /*48a0*/  HMMA.16816.F32 R72, R8.reuse, R18, R72 ;  /* 0x000000120848723c */ /* 0x040fe20000001848 */
[----:B------:R-:W1:Y:S01]  /*48b0*/  LDSM.16.MT88.4 R16, [R172+0xd800] ;  /* 0x00d80000ac10783b */ /* 0x000e620000004200 */
[----:B------:R-:W3:Y:S08]  /*48c0*/  MUFU.EX2 R122, R122 ;  /* 0x0000007a007a7308 */ /* 0x000ef00000000800 */
[----:B------:R-:W-:Y:S01]  /*48d0*/  MUFU.EX2 R147, R147 ;  /* 0x0000009300937308 */ /* 0x000fe20000000800 */
[C---:B--2---:R-:W-:Y:S07]  /*48e0*/  HMMA.16816.F32 R112, R8.reuse, R12, R112 ;  /* 0x0000000c0870723c */ /* 0x044fee0000001870 */
[----:B------:R-:W2:Y:S01]  /*48f0*/  MUFU.EX2 R118, R118 ;  /* 0x0000007600767308 */ /* 0x000ea20000000800 */
[C---:B------:R-:W-:Y:S01]  /*4900*/  HMMA.16816.F32 R108, R8.reuse, R14, R108 ;  /* 0x0000000e086c723c */ /* 0x040fe2000000186c */
[----:B------:R-:W5:Y:S06]  /*4910*/  LDSM.16.MT88.4 R12, [R174+0xb800] ;  /* 0x00b80000ae0c783b */ /* 0x000f6c0000004200 */
[----:B------:R-:W2:Y:S01]  /*4920*/  MUFU.EX2 R66, R66 ;  /* 0x0000004200427308 */ /* 0x000ea20000000800 */
[C---:B----4-:R-:W-:Y:S07]  /*4930*/  HMMA.16816.F32 R84, R8.reuse, R20, R84 ;  /* 0x000000140854723c */ /* 0x050fee0000001854 */
[----:B------:R-:W-:Y:S01]  /*4940*/  MUFU.EX2 R126, R126 ;  /* 0x0000007e007e7308 */ /* 0x000fe20000000800 */
[C---:B------:R-:W-:Y:S01]  /*4950*/  HMMA.16816.F32 R88, R8.reuse, R22, R88 ;  /* 0x000000160858723c */ /* 0x040fe20000001858 */
[----:B------:R-:W-:Y:S06]  /*4960*/  LDSM.16.MT88.4 R20, [R172+0x9c00] ;  /* 0x009c0000ac14783b */ /* 0x000fec0000004200 */
[----:B------:R-:W-:Y:S01]  /*4970*/  MUFU.EX2 R139, R139 ;  /* 0x0000008b008b7308 */ /* 0x000fe20000000800 */
[C---:B-1----:R-:W-:Y:S07]  /*4980*/  HMMA.16816.F32 R104, R8.reuse, R16, R104 ;  /* 0x000000100868723c */ /* 0x042fee0000001868 */
[----:B------:R-:W-:Y:S01]  /*4990*/  MUFU.EX2 R124, R124 ;  /* 0x0000007c007c7308 */ /* 0x000fe20000000800 */
[C---:B------:R-:W-:Y:S01]  /*49a0*/  HMMA.16816.F32 R100, R8.reuse, R18, R100 ;  /* 0x000000120864723c */ /* 0x040fe20000001864 */
[----:B------:R-:W-:Y:S06]  /*49b0*/  LDSM.16.MT88.4 R16, [R172+0xbc00] ;  /* 0x00bc0000ac10783b */ /* 0x000fec0000004200 */
[----:B------:R-:W-:Y:S01]  /*49c0*/  MUFU.EX2 R132, R132 ;  /* 0x0000008400847308 */ /* 0x000fe20000000800 */
[C---:B-----5:R-:W-:Y:S07]  /*49d0*/  HMMA.16816.F32 R76, R8.reuse, R12, R76 ;  /* 0x0000000c084c723c */ /* 0x060fee000000184c */
[----:B------:R-:W1:Y:S01]  /*49e0*/  MUFU.EX2 R135, R135 ;  /* 0x0000008700877308 */ /* 0x000e620000000800 */
[C---:B------:R-:W-:Y:S01]  /*49f0*/  HMMA.16816.F32 R80, R8.reuse, R14, R80 ;  /* 0x0000000e0850723c */ /* 0x040fe20000001850 */
[----:B------:R-:W4:Y:S06]  /*4a00*/  LDSM.16.MT88.4 R12, [R174+0xd800] ;  /* 0x00d80000ae0c783b */ /* 0x000f2c0000004200 */
[----:B------:R-:W-:Y:S08]  /*4a10*/  MUFU.EX2 R130, R130 ;  /* 0x0000008200827308 */ /* 0x000ff00000000800 */
[----:B------:R-:W5:Y:S08]  /*4a20*/  MUFU.EX2 R131, R131 ;  /* 0x0000008300837308 */ /* 0x000f700000000800 */
[----:B------:R-:W5:Y:S08]  /*4a30*/  MUFU.EX2 R125, R125 ;  /* 0x0000007d007d7308 */ /* 0x000f700000000800 */
[----:B------:R-:W-:Y:S08]  /*4a40*/  MUFU.EX2 R64, R64 ;  /* 0x0000004000407308 */ /* 0x000ff00000000800 */
[----:B------:R-:W-:Y:S01]  /*4a50*/  MUFU.EX2 R63, R63 ;  /* 0x0000003f003f7308 */ /* 0x000fe20000000800 */
[C---:B----4-:R-:W-:Y:S07]  /*4a60*/  HMMA.16816.F32 R92, R8.reuse, R12, R92 ;  /* 0x0000000c085c723c */ /* 0x050fee000000185c */
[----:B------:R-:W-:Y:S01]  /*4a70*/  MUFU.EX2 R59, R59 ;  /* 0x0000003b003b7308 */ /* 0x000fe20000000800 */
[----:B------:R-:W-:Y:S01]  /*4a80*/  HMMA.16816.F32 R96, R8, R14, R96 ;  /* 0x0000000e0860723c */ /* 0x000fe20000001860 */
[----:B------:R-:W4:Y:S01]  /*4a90*/  LDSM.16.MT88.4 R12, [R174+0x9c00] ;  /* 0x009c0000ae0c783b */ /* 0x000f220000004200 */
[----:B------:R-:W-:-:S02]  /*4aa0*/  F2FP.F16.F32.PACK_AB R8, R62, R123 ;  /* 0x0000007b3e08723e */ /* 0x000fc400000000ff */
[----:B------:R-:W-:-:S03]  /*4ab0*/  F2FP.F16.F32.PACK_AB R9, R60, R121 ;  /* 0x000000793c09723e */ /* 0x000fc600000000ff */
[----:B------:R-:W-:Y:S01]  /*4ac0*/  MUFU.EX2 R65, R65 ;  /* 0x0000004100417308 */ /* 0x000fe20000000800 */
[----:B------:R-:W-:Y:S02]  /*4ad0*/  F2FP.F16.F32.PACK_AB R10, R58, R119 ;  /* 0x000000773a0a723e */ /* 0x000fe400000000ff */
[----:B------:R-:W-:-:S05]  /*4ae0*/  F2FP.F16.F32.PACK_AB R11, R56, R117 ;  /* 0x00000075380b723e */ /* 0x000fca00000000ff */
[----:B------:R-:W5:Y:S02]  /*4af0*/  MUFU.EX2 R136, R136 ;  /* 0x0000008800887308 */ /* 0x000f640000000800 */
[C---:B------:R-:W-:Y:S06]  /*4b00*/  HMMA.16816.F32 R68, R8.reuse, R20, R68 ;  /* 0x000000140844723c */ /* 0x040fec0000001844 */
[----:B------:R-:W-:Y:S02]  /*4b10*/  MUFU.EX2 R134, R134 ;  /* 0x0000008600867308 */ /* 0x000fe40000000800 */
[C---:B------:R-:W-:Y:S01]  /*4b20*/  HMMA.16816.F32 R72, R8.reuse, R22, R72 ;  /* 0x000000160848723c */ /* 0x040fe20000001848 */
[----:B------:R-:W3:Y:S05]  /*4b30*/  LDSM.16.MT88.4 R20, [R172+0xdc00] ;  /* 0x00dc0000ac14783b */ /* 0x000eea0000004200 */
[----:B------:R-:W5:Y:S02]  /*4b40*/  MUFU.EX2 R55, R55 ;  /* 0x0000003700377308 */ /* 0x000f640000000800 */
[C---:B------:R-:W-:Y:S06]  /*4b50*/  HMMA.16816.F32 R84, R8.reuse, R16, R84 ;  /* 0x000000100854723c */ /* 0x040fec0000001854 */
[----:B------:R-:W-:Y:S02]  /*4b60*/  MUFU.EX2 R42, R42 ;  /* 0x0000002a002a7308 */ /* 0x000fe40000000800 */
[C---:B------:R-:W-:Y:S01]  /*4b70*/  HMMA.16816.F32 R88, R8.reuse, R18, R88 ;  /* 0x000000120858723c */ /* 0x040fe20000001858 */
[----:B------:R-:W-:Y:S05]  /*4b80*/  LDSM.16.MT88.4 R16, [R172+0xa000] ;  /* 0x00a00000ac10783b */ /* 0x000fea0000004200 */
[----:B------:R-:W-:Y:S02]  /*4b90*/  MUFU.EX2 R41, R57 ;  /* 0x0000003900297308 */ /* 0x000fe40000000800 */
[C---:B----4-:R-:W-:Y:S06]  /*4ba0*/  HMMA.16816.F32 R112, R8.reuse, R12, R112 ;  /* 0x0000000c0870723c */ /* 0x050fec0000001870 */
[----:B------:R-:W-:Y:S02]  /*4bb0*/  MUFU.EX2 R44, R44 ;  /* 0x0000002c002c7308 */ /* 0x000fe40000000800 */
[C---:B------:R-:W-:Y:S01]  /*4bc0*/  HMMA.16816.F32 R108, R8.reuse, R14, R108 ;  /* 0x0000000e086c723c */ /* 0x040fe2000000186c */
[----:B------:R-:W4:Y:S05]  /*4bd0*/  LDSM.16.MT88.4 R12, [R174+0xbc00] ;  /* 0x00bc0000ae0c783b */ /* 0x000f2a0000004200 */
[----:B------:R-:W-:Y:S02]  /*4be0*/  MUFU.EX2 R46, R49 ;  /* 0x00000031002e7308 */ /* 0x000fe40000000800 */
[C---:B---3--:R-:W-:Y:S06]  /*4bf0*/  HMMA.16816.F32 R104, R8.reuse, R20, R104 ;  /* 0x000000140868723c */ /* 0x048fec0000001868 */
[----:B------:R-:W-:Y:S02]  /*4c00*/  MUFU.EX2 R201, R201 ;  /* 0x000000c900c97308 */ /* 0x000fe40000000800 */
[C---:B------:R-:W-:Y:S01]  /*4c10*/  HMMA.16816.F32 R100, R8.reuse, R22, R100 ;  /* 0x000000160864723c */ /* 0x040fe20000001864 */
[----:B------:R-:W-:Y:S07]  /*4c20*/  LDSM.16.MT88.4 R20, [R172+0xc000] ;  /* 0x00c00000ac14783b */ /* 0x000fee0000004200 */
[C---:B----4-:R-:W-:Y:S08]  /*4c30*/  HMMA.16816.F32 R76, R8.reuse, R12, R76 ;  /* 0x0000000c084c723c */ /* 0x050ff0000000184c */
[C---:B------:R-:W-:Y:S01]  /*4c40*/  HMMA.16816.F32 R80, R8.reuse, R14, R80 ;  /* 0x0000000e0850723c */ /* 0x040fe20000001850 */
[----:B------:R-:W3:Y:S07]  /*4c50*/  LDSM.16.MT88.4 R12, [R174+0xdc00] ;  /* 0x00dc0000ae0c783b */ /* 0x000eee0000004200 */
[C---:B---3--:R-:W-:Y:S08]  /*4c60*/  HMMA.16816.F32 R92, R8.reuse, R12, R92 ;  /* 0x0000000c085c723c */ /* 0x048ff0000000185c */
[----:B------:R-:W-:Y:S01]  /*4c70*/  HMMA.16816.F32 R96, R8, R14, R96 ;  /* 0x0000000e0860723c */ /* 0x000fe20000001860 */
[----:B------:R-:W3:Y:S01]  /*4c80*/  LDSM.16.MT88.4 R12, [R174+0xa000] ;  /* 0x00a00000ae0c783b */ /* 0x000ee20000004200 */
[----:B------:R-:W-:-:S02]  /*4c90*/  F2FP.F16.F32.PACK_AB R8, R122, R151 ;  /* 0x000000977a08723e */ /* 0x000fc400000000ff */
[----:B------:R-:W-:Y:S02]  /*4ca0*/  F2FP.F16.F32.PACK_AB R9, R120, R149 ;  /* 0x000000957809723e */ /* 0x000fe400000000ff */
[----:B--2---:R-:W-:Y:S02]  /*4cb0*/  F2FP.F16.F32.PACK_AB R10, R118, R147 ;  /* 0x00000093760a723e */ /* 0x004fe400000000ff */
[----:B------:R-:W-:-:S07]  /*4cc0*/  F2FP.F16.F32.PACK_AB R11, R66, R145 ;  /* 0x00000091420b723e */ /* 0x000fce00000000ff */
[C---:B------:R-:W-:Y:S08]  /*4cd0*/  HMMA.16816.F32 R68, R8.reuse, R16, R68 ;  /* 0x000000100844723c */ /* 0x040ff00000001844 */
[C---:B------:R-:W-:Y:S01]  /*4ce0*/  HMMA.16816.F32 R72, R8.reuse, R18, R72 ;  /* 0x000000120848723c */ /* 0x040fe20000001848 */
[----:B------:R-:W2:Y:S07]  /*4cf0*/  LDSM.16.MT88.4 R16, [R174+0xe000] ;  /* 0x00e00000ae10783b */ /* 0x000eae0000004200 */
[C---:B------:R-:W-:Y:S08]  /*4d00*/  HMMA.16816.F32 R84, R8.reuse, R20, R84 ;  /* 0x000000140854723c */ /* 0x040ff00000001854 */
[C---:B------:R-:W-:Y:S01]  /*4d10*/  HMMA.16816.F32 R88, R8.reuse, R22, R88 ;  /* 0x000000160858723c */ /* 0x040fe20000001858 */
[----:B------:R-:W-:Y:S07]  /*4d20*/  LDSM.16.MT88.4 R20, [R174+0xa400] ;  /* 0x00a40000ae14783b */ /* 0x000fee0000004200 */
[C---:B---3--:R-:W-:Y:S08]  /*4d30*/  HMMA.16816.F32 R112, R8.reuse, R12, R112 ;  /* 0x0000000c0870723c */ /* 0x048ff00000001870 */
[C---:B------:R-:W-:Y:S01]  /*4d40*/  HMMA.16816.F32 R108, R8.reuse, R14, R108 ;  /* 0x0000000e086c723c */ /* 0x040fe2000000186c */
[----:B------:R-:W3:Y:S07]  /*4d50*/  LDSM.16.MT88.4 R12, [R174+0xc000] ;  /* 0x00c00000ae0c783b */ /* 0x000eee0000004200 */
[C---:B--2---:R-:W-:Y:S08]  /*4d60*/  HMMA.16816.F32 R92, R8.reuse, R16, R92 ;  /* 0x00000010085c723c */ /* 0x044ff0000000185c */
[C---:B------:R-:W-:Y:S01]  /*4d70*/  HMMA.16816.F32 R96, R8.reuse, R18, R96 ;  /* 0x000000120860723c */ /* 0x040fe20000001860 */
[----:B------:R-:W-:Y:S07]  /*4d80*/  LDSM.16.MT88.4 R16, [R172+0xa400] ;  /* 0x00a40000ac10783b */ /* 0x000fee0000004200 */
[C---:B---3--:R-:W-:Y:S08]  /*4d90*/  HMMA.16816.F32 R76, R8.reuse, R12, R76 ;  /* 0x0000000c084c723c */ /* 0x048ff0000000184c */
[C---:B------:R-:W-:Y:S01]  /*4da0*/  HMMA.16816.F32 R80, R8.reuse, R14, R80 ;  /* 0x0000000e0850723c */ /* 0x040fe20000001850 */
[----:B------:R-:W2:Y:S07]  /*4db0*/  LDSM.16.MT88.4 R12, [R172+0xe000] ;  /* 0x00e00000ac0c783b */ /* 0x000eae0000004200 */
[C---:B--2---:R-:W-:Y:S08]  /*4dc0*/  HMMA.16816.F32 R104, R8.reuse, R12, R104 ;  /* 0x0000000c0868723c */ /* 0x044ff00000001868 */
[----:B------:R-:W-:Y:S01]  /*4dd0*/  HMMA.16816.F32 R100, R8, R14, R100 ;  /* 0x0000000e0864723c */ /* 0x000fe20000001864 */
[----:B------:R-:W2:Y:S01]  /*4de0*/  LDSM.16.MT88.4 R12, [R174+0xc400] ;  /* 0x00c40000ae0c783b */ /* 0x000ea20000004200 */
[----:B-1----:R-:W-:-:S02]  /*4df0*/  F2FP.F16.F32.PACK_AB R8, R135, R132 ;  /* 0x000000848708723e */ /* 0x002fc400000000ff */
[----:B------:R-:W-:Y:S02]  /*4e00*/  F2FP.F16.F32.PACK_AB R9, R139, R126 ;  /* 0x0000007e8b09723e */ /* 0x000fe400000000ff */
[----:B-----5:R-:W-:Y:S02]  /*4e10*/  F2FP.F16.F32.PACK_AB R10, R131, R130 ;  /* 0x00000082830a723e */ /* 0x020fe400000000ff */
[----:B------:R-:W-:-:S07]  /*4e20*/  F2FP.F16.F32.PACK_AB R11, R125, R124 ;  /* 0x0000007c7d0b723e */ /* 0x000fce00000000ff */
[C---:B------:R-:W-:Y:S08]  /*4e30*/  HMMA.16816.F32 R68, R8.reuse, R16, R68 ;  /* 0x000000100844723c */ /* 0x040ff00000001844 */
[C---:B------:R-:W-:Y:S01]  /*4e40*/  HMMA.16816.F32 R72, R8.reuse, R18, R72 ;  /* 0x000000120848723c */ /* 0x040fe20000001848 */
[----:B------:R-:W1:Y:S07]  /*4e50*/  LDSM.16.MT88.4 R16, [R172+0xe400] ;  /* 0x00e40000ac10783b */ /* 0x000e6e0000004200 */
[C---:B------:R-:W-:Y:S08]  /*4e60*/  HMMA.16816.F32 R112, R8.reuse, R20, R112 ;  /* 0x000000140870723c */ /* 0x040ff00000001870 */
[C---:B------:R-:W-:Y:S01]  /*4e70*/  HMMA.16816.F32 R108, R8.reuse, R22, R108 ;  /* 0x00000016086c723c */ /* 0x040fe2000000186c */
[----:B------:R-:W3:Y:S07]  /*4e80*/  LDSM.16.MT88.4 R20, [R172+0xc400] ;  /* 0x00c40000ac14783b */ /* 0x000eee0000004200 */
[C---:B--2---:R-:W-:Y:S08]  /*4e90*/  HMMA.16816.F32 R76, R8.reuse, R12, R76 ;  /* 0x0000000c084c723c */ /* 0x044ff0000000184c */
[C---:B------:R-:W-:Y:S01]  /*4ea0*/  HMMA.16816.F32 R80, R8.reuse, R14, R80 ;  /* 0x0000000e0850723c */ /* 0x040fe20000001850 */
[----:B------:R-:W2:Y:S07]  /*4eb0*/  LDSM.16.MT88.4 R12, [R174+0xe400] ;  /* 0x00e40000ae0c783b */ /* 0x000eae0000004200 */
[----:B-1----:R-:W-:Y:S01]  /*4ec0*/  HMMA.16816.F32 R104, R8, R16, R104 ;  /* 0x000000100868723c */ /* 0x002fe20000001868 */
[-CC-:B------:R-:W-:Y:S01]  /*4ed0*/  FFMA.FTZ R16, R45, R51.reuse, -R48.reuse ;  /* 0x000000332d107223 */ /* 0x180fe20000010830 */
[-C--:B------:R-:W-:Y:S01]  /*4ee0*/  FFMA.FTZ R48, R25, R51.reuse, -R48 ;  /* 0x0000003319307223 */ /* 0x080fe20000010830 */
[----:B------:R-:W-:Y:S01]  /*4ef0*/  FFMA.FTZ R45, R43, R51, -R50 ;  /* 0x000000332b2d7223 */ /* 0x000fe20000010832 */
[----:B------:R-:W1:Y:S01]  /*4f00*/  LDSM.16.MT88.4 R24, [R172+0xa800] ;  /* 0x00a80000ac18783b */ /* 0x000e620000004200 */
[----:B------:R4:W5:Y:S01]  /*4f10*/  MUFU.EX2 R54, R16 ;  /* 0x0000001000367308 */ /* 0x0009620000000800 */
[----:B------:R-:W-:-:S02]  /*4f20*/  FADD.FTZ R50, R53, R52 ;  /* 0x0000003435327221 */ /* 0x000fc40000010000 */
[----:B------:R-:W-:Y:S02]  /*4f30*/  HMMA.16816.F32 R100, R8, R18, R100 ;  /* 0x000000120864723c */ /* 0x000fe40000001864 */
[----:B------:R-:W-:-:S03]  /*4f40*/  FADD.FTZ R39, R39, R50 ;  /* 0x0000003227277221 */ /* 0x000fc60000010000 */
[----:B------:R-:W-:Y:S01]  /*4f50*/  MUFU.EX2 R43, R61 ;  /* 0x0000003d002b7308 */ /* 0x000fe20000000800 */
[----:B------:R-:W-:Y:S02]  /*4f60*/  FADD.FTZ R38, R38, R39 ;  /* 0x0000002726267221 */ /* 0x000fe40000010000 */
[C---:B---3--:R-:W-:Y:S05]  /*4f70*/  HMMA.16816.F32 R84, R8.reuse, R20, R84 ;  /* 0x000000140854723c */ /* 0x048fea0000001854 */
[----:B------:R-:W3:Y:S01]  /*4f80*/  MUFU.EX2 R45, R45 ;  /* 0x0000002d002d7308 */ /* 0x000ee20000000800 */
[----:B----4-:R-:W-:Y:S02]  /*4f90*/  LDSM.16.MT88.4 R16, [R172+0xc800] ;  /* 0x00c80000ac10783b */ /* 0x010fe40000004200 */
[C---:B------:R-:W-:Y:S02]  /*4fa0*/  HMMA.16816.F32 R88, R8.reuse, R22, R88 ;  /* 0x000000160858723c */ /* 0x040fe40000001858 */
[----:B------:R-:W4:Y:S03]  /*4fb0*/  LDSM.16.MT88.4 R20, [R174+0xc800] ;  /* 0x00c80000ae14783b */ /* 0x000f260000004200 */
[----:B------:R-:W3:Y:S03]  /*4fc0*/  MUFU.EX2 R48, R48 ;  /* 0x0000003000307308 */ /* 0x000ee60000000800 */
[C---:B--2---:R-:W-:Y:S08]  /*4fd0*/  HMMA.16816.F32 R92, R8.reuse, R12, R92 ;  /* 0x0000000c085c723c */ /* 0x044ff0000000185c */
[----:B------:R-:W-:Y:S01]  /*4fe0*/  HMMA.16816.F32 R96, R8, R14, R96 ;  /* 0x0000000e0860723c */ /* 0x000fe20000001860 */
[----:B------:R-:W2:Y:S01]  /*4ff0*/  LDSM.16.MT88.4 R12, [R174+0xa800] ;  /* 0x00a80000ae0c783b */ /* 0x000ea20000004200 */
[----:B------:R-:W-:-:S02]  /*5000*/  F2FP.F16.F32.PACK_AB R8, R136, R65 ;  /* 0x000000418808723e */ /* 0x000fc400000000ff */
[----:B------:R-:W-:Y:S02]  /*5010*/  F2FP.F16.F32.PACK_AB R9, R63, R64 ;  /* 0x000000403f09723e */ /* 0x000fe400000000ff */
[----:B------:R-:W-:Y:S02]  /*5020*/  F2FP.F16.F32.PACK_AB R10, R55, R134 ;  /* 0x00000086370a723e */ /* 0x000fe400000000ff */
[----:B-----5:R-:W-:-:S07]  /*5030*/  F2FP.F16.F32.PACK_AB R11, R54, R59 ;  /* 0x0000003b360b723e */ /* 0x020fce00000000ff */
[C---:B-1----:R-:W-:Y:S08]  /*5040*/  HMMA.16816.F32 R68, R8.reuse, R24, R68 ;  /* 0x000000180844723c */ /* 0x042ff00000001844 */
[C---:B------:R-:W-:Y:S01]  /*5050*/  HMMA.16816.F32 R72, R8.reuse, R26, R72 ;  /* 0x0000001a0848723c */ /* 0x040fe20000001848 */
[----:B------:R-:W1:Y:S07]  /*5060*/  LDSM.16.MT88.4 R24, [R172+0xe800] ;  /* 0x00e80000ac18783b */ /* 0x000e6e0000004200 */
[C---:B----4-:R-:W-:Y:S08]  /*5070*/  HMMA.16816.F32 R76, R8.reuse, R20, R76 ;  /* 0x00000014084c723c */ /* 0x050ff0000000184c */
[C---:B------:R-:W-:Y:S01]  /*5080*/  HMMA.16816.F32 R80, R8.reuse, R22, R80 ;  /* 0x000000160850723c */ /* 0x040fe20000001850 */
[----:B------:R-:W-:Y:S07]  /*5090*/  LDSM.16.MT88.4 R20, [R174+0xac00] ;  /* 0x00ac0000ae14783b */ /* 0x000fee0000004200 */
[C---:B--2---:R-:W-:Y:S08]  /*50a0*/  HMMA.16816.F32 R112, R8.reuse, R12, R112 ;  /* 0x0000000c0870723c */ /* 0x044ff00000001870 */
[C---:B------:R-:W-:Y:S01]  /*50b0*/  HMMA.16816.F32 R108, R8.reuse, R14, R108 ;  /* 0x0000000e086c723c */ /* 0x040fe2000000186c */
[----:B------:R-:W2:Y:S07]  /*50c0*/  LDSM.16.MT88.4 R12, [R174+0xe800] ;  /* 0x00e80000ae0c783b */ /* 0x000eae0000004200 */
[C---:B------:R-:W-:Y:S08]  /*50d0*/  HMMA.16816.F32 R84, R8.reuse, R16, R84 ;  /* 0x000000100854723c */ /* 0x040ff00000001854 */
[----:B-1----:R-:W-:Y:S01]  /*50e0*/  HMMA.16816.F32 R104, R8, R24, R104 ;  /* 0x000000180868723c */ /* 0x002fe20000001868 */
[----:B------:R-:W-:Y:S01]  /*50f0*/  FADD.FTZ R25, R35, R38 ;  /* 0x0000002623197221 */ /* 0x000fe20000010000 */
[----:B------:R-:W-:-:S03]  /*5100*/  FADD.FTZ R24, R30, R33 ;  /* 0x000000211e187221 */ /* 0x000fc60000010000 */
[----:B------:R-:W-:Y:S01]  /*5110*/  FADD.FTZ R25, R34, R25 ;  /* 0x0000001922197221 */ /* 0x000fe20000010000 */
[----:B------:R-:W-:Y:S02]  /*5120*/  FADD.FTZ R24, R29, R24 ;  /* 0x000000181d187221 */ /* 0x000fe40000010000 */
[C---:B------:R-:W-:Y:S01]  /*5130*/  HMMA.16816.F32 R88, R8.reuse, R18, R88 ;  /* 0x000000120858723c */ /* 0x040fe20000001858 */
[----:B------:R-:W-:Y:S01]  /*5140*/  FADD.FTZ R32, R32, R25 ;  /* 0x0000001920207221 */ /* 0x000fe20000010000 */
[----:B------:R-:W-:Y:S01]  /*5150*/  FADD.FTZ R5, R5, R24 ;  /* 0x0000001805057221 */ /* 0x000fe20000010000 */
[----:B------:R-:W1:Y:S02]  /*5160*/  LDSM.16.MT88.4 R16, [R172+0xac00] ;  /* 0x00ac0000ac10783b */ /* 0x000e640000004200 */
[----:B------:R-:W-:Y:S01]  /*5170*/  FADD.FTZ R31, R31, R32 ;  /* 0x000000201f1f7221 */ /* 0x000fe20000010000 */
[----:B------:R-:W-:Y:S02]  /*5180*/  FADD.FTZ R4, R4, R5 ;  /* 0x0000000504047221 */ /* 0x000fe40000010000 */
[----:B------:R-:W-:Y:S01]  /*5190*/  HMMA.16816.F32 R100, R8, R26, R100 ;  /* 0x0000001a0864723c */ /* 0x000fe20000001864 */
[----:B------:R-:W-:Y:S01]  /*51a0*/  FADD.FTZ R24, R28, R31 ;  /* 0x0000001f1c187221 */ /* 0x000fe20000010000 */
[----:B------:R-:W-:-:S03]  /*51b0*/  FADD.FTZ R121, R121, R4 ;  /* 0x0000000479797221 */ /* 0x000fc60000010000 */
[----:B------:R-:W-:Y:S01]  /*51c0*/  FADD.FTZ R24, R7, R24 ;  /* 0x0000001807187221 */ /* 0x000fe20000010000 */
[----:B------:R-:W-:Y:S02]  /*51d0*/  FADD.FTZ R60, R60, R121 ;  /* 0x000000793c3c7221 */ /* 0x000fe40000010000 */
[----:B--2---:R-:W-:Y:S01]  /*51e0*/  HMMA.16816.F32 R92, R8, R12, R92 ;  /* 0x0000000c085c723c */ /* 0x004fe2000000185c */
[----:B------:R-:W-:Y:S01]  /*51f0*/  FADD.FTZ R123, R123, R24 ;  /* 0x000000187b7b7221 */ /* 0x000fe20000010000 */
[----:B------:R-:W-:-:S03]  /*5200*/  FADD.FTZ R117, R117, R60 ;  /* 0x0000003c75757221 */ /* 0x000fc60000010000 */
[----:B------:R-:W-:Y:S01]  /*5210*/  FADD.FTZ R62, R62, R123 ;  /* 0x0000007b3e3e7221 */ /* 0x000fe20000010000 */
[----:B------:R-:W-:Y:S02]  /*5220*/  FADD.FTZ R56, R56, R117 ;  /* 0x0000007538387221 */ /* 0x000fe40000010000 */
[----:B------:R-:W-:Y:S01]  /*5230*/  HMMA.16816.F32 R96, R8, R14, R96 ;  /* 0x0000000e0860723c */ /* 0x000fe20000001860 */
[----:B------:R-:W2:Y:S01]  /*5240*/  LDSM.16.MT88.4 R12, [R174+0xcc00] ;  /* 0x00cc0000ae0c783b */ /* 0x000ea20000004200 */
[----:B------:R-:W-:Y:S01]  /*5250*/  FADD.FTZ R119, R119, R62 ;  /* 0x0000003e77777221 */ /* 0x000fe20000010000 */
[----:B------:R-:W-:Y:S01]  /*5260*/  FADD.FTZ R149, R149, R56 ;  /* 0x0000003895957221 */ /* 0x000fe20000010000 */
[----:B---3--:R-:W-:Y:S02]  /*5270*/  F2FP.F16.F32.PACK_AB R8, R44, R45 ;  /* 0x0000002d2c08723e */ /* 0x008fe400000000ff */
[----:B------:R-:W-:Y:S01]  /*5280*/  FADD.FTZ R58, R58, R119 ;  /* 0x000000773a3a7221 */ /* 0x000fe20000010000 */
[----:B------:R-:W-:Y:S01]  /*5290*/  FADD.FTZ R120, R120, R149 ;  /* 0x0000009578787221 */ /* 0x000fe20000010000 */
[----:B------:R-:W-:-:S02]  /*52a0*/  F2FP.F16.F32.PACK_AB R9, R42, R43 ;  /* 0x0000002b2a09723e */ /* 0x000fc400000000ff */
[----:B------:R-:W-:Y:S01]  /*52b0*/  FADD.FTZ R151, R151, R58 ;  /* 0x0000003a97977221 */ /* 0x000fe20000010000 */
[----:B------:R-:W-:Y:S01]  /*52c0*/  FADD.FTZ R5, R145, R120 ;  /* 0x0000007891057221 */ /* 0x000fe20000010000 */
[----:B------:R-:W-:Y:S02]  /*52d0*/  F2FP.F16.F32.PACK_AB R10, R201, R46 ;  /* 0x0000002ec90a723e */ /* 0x000fe400000000ff */
[----:B------:R-:W-:Y:S01]  /*52e0*/  FADD.FTZ R122, R122, R151 ;  /* 0x000000977a7a7221 */ /* 0x000fe20000010000 */
[----:B------:R-:W-:Y:S01]  /*52f0*/  F2FP.F16.F32.PACK_AB R11, R48, R41 ;  /* 0x00000029300b723e */ /* 0x000fe200000000ff */
[----:B------:R-:W-:Y:S02]  /*5300*/  FADD.FTZ R5, R66, R5 ;  /* 0x0000000542057221 */ /* 0x000fe40000010000 */
[----:B------:R-:W-:Y:S02]  /*5310*/  FADD.FTZ R7, R147, R122 ;  /* 0x0000007a93077221 */ /* 0x000fe40000010000 */
[----:B------:R-:W-:-:S02]  /*5320*/  FADD.FTZ R126, R126, R5 ;  /* 0x000000057e7e7221 */ /* 0x000fc40000010000 */
[----:B------:R-:W-:Y:S01]  /*5330*/  FADD.FTZ R7, R118, R7 ;  /* 0x0000000776077221 */ /* 0x000fe20000010000 */
[C---:B------:R-:W-:Y:S01]  /*5340*/  HMMA.16816.F32 R112, R8.reuse, R20, R112 ;  /* 0x000000140870723c */ /* 0x040fe20000001870 */
[----:B------:R-:W-:Y:S02]  /*5350*/  FADD.FTZ R139, R139, R126 ;  /* 0x0000007e8b8b7221 */ /* 0x000fe40000010000 */
[----:B------:R-:W-:Y:S02]  /*5360*/  FADD.FTZ R132, R132, R7 ;  /* 0x0000000784847221 */ /* 0x000fe40000010000 */
[----:B------:R-:W-:Y:S02]  /*5370*/  FADD.FTZ R124, R124, R139 ;  /* 0x0000008b7c7c7221 */ /* 0x000fe40000010000 */
[----:B------:R-:W-:Y:S01]  /*5380*/  FADD.FTZ R135, R135, R132 ;  /* 0x0000008487877221 */ /* 0x000fe20000010000 */
[----:B------:R-:W-:Y:S01]  /*5390*/  HMMA.16816.F32 R108, R8, R22, R108 ;  /* 0x00000016086c723c */ /* 0x000fe2000000186c */
[----:B------:R-:W3:Y:S01]  /*53a0*/  LDSM.16.MT88.4 R20, [R172+0xcc00] ;  /* 0x00cc0000ac14783b */ /* 0x000ee20000004200 */
[----:B------:R-:W-:Y:S01]  /*53b0*/  FADD.FTZ R125, R125, R124 ;  /* 0x0000007c7d7d7221 */ /* 0x000fe20000010000 */
[----:B------:R-:W-:-:S03]  /*53c0*/  FADD.FTZ R4, R130, R135 ;  /* 0x0000008782047221 */ /* 0x000fc60000010000 */
[----:B------:R-:W-:Y:S01]  /*53d0*/  FADD.FTZ R64, R64, R125 ;  /* 0x0000007d40407221 */ /* 0x000fe20000010000 */
[----:B------:R-:W-:Y:S01]  /*53e0*/  FADD.FTZ R4, R131, R4 ;  /* 0x0000000483047221 */ /* 0x000fe20000010000 */
[----:B-1----:R-:W-:Y:S03]  /*53f0*/  HMMA.16816.F32 R68, R8, R16, R68 ;  /* 0x000000100844723c */ /* 0x002fe60000001844 */
[----:B------:R-:W-:Y:S01]  /*5400*/  FADD.FTZ R5, R65, R4 ;  /* 0x0000000441057221 */ /* 0x000fe20000010000 */
[----:B------:R-:W-:-:S03]  /*5410*/  FADD.FTZ R4, R63, R64 ;  /* 0x000000403f047221 */ /* 0x000fc60000010000 */
[----:B------:R-:W-:Y:S01]  /*5420*/  FADD.FTZ R5, R136, R5 ;  /* 0x0000000588057221 */ /* 0x000fe20000010000 */
[----:B------:R-:W-:Y:S01]  /*5430*/  HMMA.16816.F32 R72, R8, R18, R72 ;  /* 0x000000120848723c */ /* 0x000fe20000001848 */
[----:B------:R-:W1:Y:S01]  /*5440*/  LDSM.16.MT88.4 R16, [R174+0xec00] ;  /* 0x00ec0000ae10783b */ /* 0x000e620000004200 */
[----:B------:R-:W-:Y:S01]  /*5450*/  FADD.FTZ R59, R59, R4 ;  /* 0x000000043b3b7221 */ /* 0x000fe20000010000 */
[----:B------:R-:W-:-:S03]  /*5460*/  FADD.FTZ R4, R134, R5 ;  /* 0x0000000586047221 */ /* 0x000fc60000010000 */
[----:B------:R-:W-:Y:S01]  /*5470*/  FADD.FTZ R54, R54, R59 ;  /* 0x0000003b36367221 */ /* 0x000fe20000010000 */
[----:B------:R-:W-:Y:S01]  /*5480*/  FADD.FTZ R4, R55, R4 ;  /* 0x0000000437047221 */ /* 0x000fe20000010000 */
[----:B--2---:R-:W-:Y:S02]  /*5490*/  HMMA.16816.F32 R76, R8, R12, R76 ;  /* 0x0000000c084c723c */ /* 0x004fe4000000184c */
[----:B------:R-:W-:Y:S01]  /*54a0*/  FADD.FTZ R43, R43, R54 ;  /* 0x000000362b2b7221 */ /* 0x000fe20000010000 */
[----:B------:R-:W-:-:S03]  /*54b0*/  FADD.FTZ R45, R45, R4 ;  /* 0x000000042d2d7221 */ /* 0x000fc60000010000 */
[----:B------:R-:W-:Y:S01]  /*54c0*/  FADD.FTZ R42, R42, R43 ;  /* 0x0000002b2a2a7221 */ /* 0x000fe20000010000 */
[----:B------:R-:W-:Y:S01]  /*54d0*/  FADD.FTZ R45, R44, R45 ;  /* 0x0000002d2c2d7221 */ /* 0x000fe20000010000 */
[----:B------:R-:W-:Y:S01]  /*54e0*/  HMMA.16816.F32 R80, R8, R14, R80 ;  /* 0x0000000e0850723c */ /* 0x000fe20000001850 */
[----:B------:R-:W2:Y:S01]  /*54f0*/  LDSM.16.MT88.4 R12, [R172+0xec00] ;  /* 0x00ec0000ac0c783b */ /* 0x000ea20000004200 */
[----:B------:R-:W-:Y:S01]  /*5500*/  FADD.FTZ R41, R41, R42 ;  /* 0x0000002a29297221 */ /* 0x000fe20000010000 */
[----:B------:R-:W-:-:S03]  /*5510*/  FADD.FTZ R46, R46, R45 ;  /* 0x0000002d2e2e7221 */ /* 0x000fc60000010000 */
[----:B------:R-:W-:Y:S01]  /*5520*/  FADD.FTZ R202, R48, R41 ;  /* 0x0000002930ca7221 */ /* 0x000fe20000010000 */
[----:B------:R-:W-:Y:S01]  /*5530*/  FADD.FTZ R201, R201, R46 ;  /* 0x0000002ec9c97221 */ /* 0x000fe20000010000 */
[C---:B---3--:R-:W-:Y:S08]  /*5540*/  HMMA.16816.F32 R84, R8.reuse, R20, R84 ;  /* 0x000000140854723c */ /* 0x048ff00000001854 */
[C---:B------:R-:W-:Y:S08]  /*5550*/  HMMA.16816.F32 R88, R8.reuse, R22, R88 ;  /* 0x000000160858723c */ /* 0x040ff00000001858 */
[C---:B-1----:R-:W-:Y:S08]  /*5560*/  HMMA.16816.F32 R92, R8.reuse, R16, R92 ;  /* 0x00000010085c723c */ /* 0x042ff0000000185c */
[C---:B------:R-:W-:Y:S08]  /*5570*/  HMMA.16816.F32 R96, R8.reuse, R18, R96 ;  /* 0x000000120860723c */ /* 0x040ff00000001860 */
[C---:B--2---:R-:W-:Y:S08]  /*5580*/  HMMA.16816.F32 R104, R8.reuse, R12, R104 ;  /* 0x0000000c0868723c */ /* 0x044ff00000001868 */
[----:B------:R-:W-:Y:S01]  /*5590*/  HMMA.16816.F32 R100, R8, R14, R100 ;  /* 0x0000000e0864723c */ /* 0x000fe20000001864 */
[----:B------:R-:W-:-:S04]  /*55a0*/  NOP ;  /* 0x0000000000007918 */ /* 0x000fc80000000000 */
[----:B------:R-:W-:-:S15]  /*55b0*/  @!P4 BRA `(.L_x_448) ;  /* 0x00000034002cc947 */ /* 0x000fde0003800000 */
[----:B------:R-:W-:Y:S01]  /*55c0*/  ISETP.NE.U32.AND P0, PT, R194, RZ, PT ;  /* 0x000000ffc200720c */ /* 0x000fe20003f05070 */
[C---:B------:R-:W-:Y:S01]  /*55d0*/  IMAD.SHL.U32 R193, R128.reuse, 0x40, RZ ;  /* 0x0000004080c17824 */ /* 0x040fe200078e00ff */
[----:B------:R-:W-:Y:S01]  /*55e0*/  SHF.L.U64.HI R198, R128, 0x6, R129 ;  /* 0x0000000680c67819 */ /* 0x000fe20000010281 */
[----:B------:R-:W-:Y:S01]  /*55f0*/  IMAD.MOV.U32 R121, RZ, RZ, R0 ;  /* 0x000000ffff797224 */ /* 0x000fe200078e0000 */
[----:B------:R-:W-:Y:S01]  /*5600*/  ISETP.NE.AND.EX P0, PT, R195, RZ, PT, P0 ;  /* 0x000000ffc300720c */ /* 0x000fe20003f05300 */
[----:B------:R-:W-:Y:S01]  /*5610*/  IMAD.MOV.U32 R119, RZ, RZ, R116 ;  /* 0x000000ffff777224 */ /* 0x000fe200078e0074 */
[C---:B------:R-:W-:Y:S01]  /*5620*/  IADD3 R199, PT, PT, -R6.reuse, 0x1, RZ ;  /* 0x0000000106c77810 */ /* 0x040fe20007ffe1ff */
[----:B------:R-:W-:-:S10]  /*5630*/  VIADD R200, R6, 0xfffffffe ;  /* 0xfffffffe06c87836 */ /* 0x000fd40000000000 */
.L_x_455:
[----:B------:R-:W-:Y:S01]  /*5640*/  MOV R0, R185 ;  /* 0x000000b900007202 */ /* 0x000fe20000000f00 */
[----:B------:R-:W-:Y:S04]  /*5650*/  DEPBAR.LE SB0, 0x0 ;  /* 0x000080000000791a */ /* 0x000fe80000000000 */
[----:B------:R-:W-:Y:S05]  /*5660*/  WARPSYNC.ALL ;  /* 0x0000000000007948 */ /* 0x000fea0003800000 */
[----:B------:R-:W-:Y:S01]  /*5670*/  BAR.SYNC.DEFER_BLOCKING 0x0 ;  /* 0x0000000000007b1d */ /* 0x000fe20000010000 */
[----:B------:R-:W-:Y:S02]  /*5680*/  @!P0 IMAD.MOV.U32 R5, RZ, RZ, RZ ;  /* 0x000000ffff058224 */ /* 0x000fe400078e00ff */
[----:B------:R-:W-:Y:S03]  /*5690*/  IMAD.MOV.U32 R4, RZ, RZ, R184 ;  /* 0x000000ffff047224 */ /* 0x000fe600078e00b8 */
[----:B------:R-:W-:Y:S01]  /*56a0*/  @!P0 IADD3 R5, P1, PT, RZ, -R5, RZ ;  /* 0x80000005ff058210 */ /* 0x000fe20007f3e0ff */
[----:B------:R-:W2:Y:S01]  /*56b0*/  @!P0 LD.E R6, desc[UR4][R2.64+0x40] ;  /* 0x0000400402068980 */ /* 0x000ea2000c101900 */
[----:B------:R-:W-:Y:S01]  /*56c0*/  BSSY.RECONVERGENT B0, `(.L_x_449) ;  /* 0x0000045000007945 */ /* 0x000fe20003800200 */
[----:B--2---:R-:W-:Y:S05]  /*56d0*/  @!P0 IMAD.SHL.U32 R6, R6, 0x80, RZ ;  /* 0x0000008006068824 */ /* 0x004fea00078e00ff */
[----:B------:R-:W-:Y:S04]  /*56e0*/  @!P0 IADD3.X R6, PT, PT, RZ, ~R6, RZ, P1, !PT ;  /* 0x80000006ff068210 */ /* 0x000fe80000ffe4ff */
[----:B------:R-:W-:Y:S04]  /*56f0*/  @!P0 SHF.R.S64 R5, R5, 0x1f, R6 ;  /* 0x0000001f05058819 */ /* 0x000fe80000001006 */
[----:B------:R-:W-:Y:S04]  /*5700*/  @!P0 IADD3 R184, P1, PT, R184, R5, RZ ;  /* 0x00000005b8b88210 */ /* 0x000fe80007f3e0ff */
[----:B------:R-:W-:Y:S01]  /*5710*/  @!P0 LEA.HI.X.SX32 R185, R6, R185, 0x1, P1 ;  /* 0x000000b906b98211 */ /* 0x000fe200008f0eff */
[----:B------:R-:W-:Y:S08]  /*5720*/  @!P0 BRA `(.L_x_450) ;  /* 0x0000000000f88947 */ /* 0x000ff00003800000 */
[----:B------:R-:W2:Y:S01]  /*5730*/  LD.E R6, desc[UR4][R2.64+0x170] ;  /* 0x0001700402067980 */ /* 0x000ea2000c101900 */
[----:B------:R-:W-:Y:S02]  /*5740*/  IABS R9, R189 ;  /* 0x000000bd00097213 */ /* 0x000fe40000000000 */
[-C--:B--2---:R-:W-:Y:S02]  /*5750*/  IABS R10, R6.reuse ;  /* 0x00000006000a7213 */ /* 0x084fe40000000000 */
[----:B------:R-:W-:Y:S02]  /*5760*/  IABS R8, R6 ;  /* 0x0000000600087213 */ /* 0x000fe40000000000 */
[----:B------:R-:W1:Y:S02]  /*5770*/  I2F.RP R11, R10 ;  /* 0x0000000a000b7306 */ /* 0x000e640000209400 */
[----:B------:R-:W-:Y:S08]  /*5780*/  IADD3 R8, PT, PT, RZ, -R8, RZ ;  /* 0x80000008ff087210 */ /* 0x000ff00007ffe0ff */
[----:B-1----:R-:W1:Y:S02]  /*5790*/  MUFU.RCP R5, R11 ;  /* 0x0000000b00057308 */ /* 0x002e640000001000 */
[----:B-1----:R-:W-:Y:S02]  /*57a0*/  VIADD R14, R5, 0xffffffe ;  /* 0x0ffffffe050e7836 */ /* 0x002fe40000000000 */
[----:B------:R-:W-:Y:S06]  /*57b0*/  VIADD R5, R189, 0xffffff80 ;  /* 0xffffff80bd057836 */ /* 0x000fec0000000000 */
[----:B------:R-:W1:Y:S02]  /*57c0*/  F2I.FTZ.U32.TRUNC.NTZ R15, R14 ;  /* 0x0000000e000f7305 */ /* 0x000e64000021f000 */
[--C-:B-1----:R-:W-:Y:S02]  /*57d0*/  IMAD.MOV R7, RZ, RZ, -R15.reuse ;  /* 0x000000ffff077224 */ /* 0x102fe400078e0a0f */
[----:B------:R-:W-:Y:S02]  /*57e0*/  IMAD.MOV.U32 R14, RZ, RZ, RZ ;  /* 0x000000ffff0e7224 */ /* 0x000fe400078e00ff */
[----:B------:R-:W-:Y:S01]  /*57f0*/  IMAD R12, R7, R10, RZ ;  /* 0x0000000a070c7224 */ /* 0x000fe200078e02ff */
[----:B------:R-:W-:Y:S02]  /*5800*/  IABS R7, R5 ;  /* 0x0000000500077213 */ /* 0x000fe40000000000 */
[----:B------:R-:W-:Y:S01]  /*5810*/  LOP3.LUT R5, R5, R6, RZ, 0x3c, !PT ;  /* 0x0000000605057212 */ /* 0x000fe200078e3cff */
[----:B------:R-:W-:Y:S03]  /*5820*/  IMAD.HI.U32 R12, R15, R12, R14 ;  /* 0x0000000c0f0c7227 */ /* 0x000fe600078e000e */
[----:B------:R-:W-:Y:S02]  /*5830*/  ISETP.GE.AND P1, PT, R5, RZ, PT ;  /* 0x000000ff0500720c */ /* 0x000fe40003f26270 */
[----:B------:R-:W-:Y:S01]  /*5840*/  LOP3.LUT R5, RZ, R6, RZ, 0x33, !PT ;  /* 0x00000006ff057212 */ /* 0x000fe200078e33ff */
[C---:B------:R-:W-:Y:S04]  /*5850*/  IMAD.HI.U32 R11, R12.reuse, R7, RZ ;  /* 0x000000070c0b7227 */ /* 0x040fe800078e00ff */
[----:B------:R-:W-:Y:S04]  /*5860*/  IMAD.HI.U32 R12, R12, R9, RZ ;  /* 0x000000090c0c7227 */ /* 0x000fe800078e00ff */
[-C--:B------:R-:W-:Y:S02]  /*5870*/  IMAD R7, R11, R8.reuse, R7 ;  /* 0x000000080b077224 */ /* 0x080fe400078e0207 */
[----:B------:R-:W-:Y:S03]  /*5880*/  IMAD R9, R12, R8, R9 ;  /* 0x000000080c097224 */ /* 0x000fe600078e0209 */
[C---:B------:R-:W-:Y:S02]  /*5890*/  ISETP.GT.U32.AND P2, PT, R10.reuse, R7, PT ;  /* 0x000000070a00720c */ /* 0x040fe40003f44070 */
[----:B------:R-:W-:Y:S11]  /*58a0*/  ISETP.GT.U32.AND P4, PT, R10, R9, PT ;  /* 0x000000090a00720c */ /* 0x000ff60003f84070 */
[--C-:B------:R-:W-:Y:S02]  /*58b0*/  @!P2 IMAD.IADD R7, R7, 0x1, -R10.reuse ;  /* 0x000000010707a824 */ /* 0x100fe400078e0a0a */
[----:B------:R-:W-:Y:S01]  /*58c0*/  @!P4 IADD3 R12, PT, PT, R12, 0x1, RZ ;  /* 0x000000010c0cc810 */ /* 0x000fe20007ffe0ff */
[----:B------:R-:W-:Y:S02]  /*58d0*/  @!P4 IMAD.IADD R9, R9, 0x1, -R10 ;  /* 0x000000010909c824 */ /* 0x000fe400078e0a0a */
[----:B------:R-:W-:Y:S01]  /*58e0*/  ISETP.GE.U32.AND P5, PT, R7, R10, PT ;  /* 0x0000000a0700720c */ /* 0x000fe20003fa6070 */
[----:B------:R-:W-:Y:S01]  /*58f0*/  @!P2 VIADD R11, R11, 0x1 ;  /* 0x000000010b0ba836 */ /* 0x000fe20000000000 */
[----:B------:R-:W-:Y:S02]  /*5900*/  LOP3.LUT R7, R189, R6, RZ, 0x3c, !PT ;  /* 0x00000006bd077212 */ /* 0x000fe400078e3cff */
[----:B------:R-:W-:Y:S02]  /*5910*/  ISETP.GE.U32.AND P6, PT, R9, R10, PT ;  /* 0x0000000a0900720c */ /* 0x000fe40003fc6070 */
[----:B------:R-:W-:Y:S02]  /*5920*/  ISETP.GE.AND P3, PT, R7, RZ, PT ;  /* 0x000000ff0700720c */ /* 0x000fe40003f66270 */
[----:B------:R-:W-:Y:S05]  /*5930*/  ISETP.NE.AND P2, PT, R6, RZ, PT ;  /* 0x000000ff0600720c */ /* 0x000fea0003f45270 */
[----:B------:R-:W-:Y:S04]  /*5940*/  @P5 VIADD R11, R11, 0x1 ;  /* 0x000000010b0b5836 */ /* 0x000fe80000000000 */
[----:B------:R-:W-:Y:S02]  /*5950*/  @P6 VIADD R12, R12, 0x1 ;  /* 0x000000010c0c6836 */ /* 0x000fe40000000000 */
[----:B------:R-:W-:Y:S03]  /*5960*/  @!P1 IMAD.MOV R11, RZ, RZ, -R11 ;  /* 0x000000ffff0b9224 */ /* 0x000fe600078e0a0b */
[----:B------:R-:W-:Y:S02]  /*5970*/  @!P3 IADD3 R12, PT, PT, -R12, RZ, RZ ;  /* 0x000000ff0c0cb210 */ /* 0x000fe40007ffe1ff */
[C---:B------:R-:W-:Y:S02]  /*5980*/  SEL R7, R5.reuse, R11, !P2 ;  /* 0x0000000b05077207 */ /* 0x040fe40005000000 */
[----:B------:R-:W-:Y:S01]  /*5990*/  SEL R5, R5, R12, !P2 ;  /* 0x0000000c05057207 */ /* 0x000fe20005000000 */
[----:B------:R-:W2:Y:S01]  /*59a0*/  LD.E.64 R10, desc[UR4][R2.64+0x40] ;  /* 0x00004004020a7980 */ /* 0x000ea2000c101b00 */
[-C--:B------:R-:W-:Y:S02]  /*59b0*/  LEA R18, P2, R7, R196.reuse, 0x2 ;  /* 0x000000c407127211 */ /* 0x080fe400078410ff */
[----:B------:R-:W-:Y:S02]  /*59c0*/  LEA R16, P1, R5, R196, 0x2 ;  /* 0x000000c405107211 */ /* 0x000fe400078210ff */
[-C--:B------:R-:W-:Y:S01]  /*59d0*/  LEA.HI.X.SX32 R19, R7, R197.reuse, 0x2, P2 ;  /* 0x000000c507137211 */ /* 0x080fe200010f16ff */
[C---:B------:R-:W-:Y:S01]  /*59e0*/  IMAD.IADD R7, R5.reuse, 0x1, -R7 ;  /* 0x0000000105077824 */ /* 0x040fe200078e0a07 */
[----:B------:R-:W-:Y:S01]  /*59f0*/  LEA.HI.X.SX32 R17, R5, R197, 0x2, P1 ;  /* 0x000000c505117211 */ /* 0x000fe200008f16ff */
[----:B------:R-:W3:Y:S02]  /*5a00*/  LD.E.64 R12, desc[UR4][R2.64+0x28] ;  /* 0x00002804020c7980 */ /* 0x000ee4000c101b00 */
[----:B------:R-:W-:Y:S04]  /*5a10*/  IMAD R7, R6, R7, -0x80 ;  /* 0xffffff8006077424 */ /* 0x000fe800078e0207 */
[----:B------:R-:W4:Y:S01]  /*5a20*/  LD.E R9, desc[UR4][R18.64] ;  /* 0x0000000412097980 */ /* 0x000f22000c101900 */
[----:B------:R-:W-:Y:S03]  /*5a30*/  SHF.R.S32.HI R6, RZ, 0x1f, R7 ;  /* 0x0000001fff067819 */ /* 0x000fe60000011407 */
[----:B------:R-:W4:Y:S01]  /*5a40*/  LD.E R8, desc[UR4][R16.64] ;  /* 0x0000000410087980 */ /* 0x000f22000c101900 */
[-C--:B--2---:R-:W-:Y:S02]  /*5a50*/  IMAD R5, R11, R7.reuse, RZ ;  /* 0x000000070b057224 */ /* 0x084fe400078e02ff */
[C---:B------:R-:W-:Y:S04]  /*5a60*/  IMAD.WIDE.U32 R14, R10.reuse, R7, RZ ;  /* 0x000000070a0e7225 */ /* 0x040fe800078e00ff */
[----:B------:R-:W-:Y:S05]  /*5a70*/  IMAD R5, R10, R6, R5 ;  /* 0x000000060a057224 */ /* 0x000fea00078e0205 */
[----:B------:R-:W-:Y:S01]  /*5a80*/  IADD3 R15, PT, PT, R15, R5, RZ ;  /* 0x000000050f0f7210 */ /* 0x000fe20007ffe0ff */
[----:B----4-:R-:W-:Y:S04]  /*5a90*/  IMAD.IADD R9, R9, 0x1, -R8 ;  /* 0x0000000109097824 */ /* 0x010fe800078e0a08 */
[----:B---3--:R-:W-:Y:S01]  /*5aa0*/  IMAD R5, R13, R9, RZ ;  /* 0x000000090d057224 */ /* 0x008fe200078e02ff */
[----:B------:R-:W-:Y:S01]  /*5ab0*/  SHF.R.S32.HI R6, RZ, 0x1f, R9 ;  /* 0x0000001fff067819 */ /* 0x000fe20000011409 */
[----:B------:R-:W-:Y:S04]  /*5ac0*/  IMAD.WIDE.U32 R14, R9, R12, R14 ;  /* 0x0000000c090e7225 */ /* 0x000fe800078e000e */
[----:B------:R-:W-:Y:S01]  /*5ad0*/  IMAD R5, R12, R6, R5 ;  /* 0x000000060c057224 */ /* 0x000fe200078e0205 */
[C---:B------:R-:W-:Y:S03]  /*5ae0*/  LEA R184, P1, R14.reuse, R4, 0x1 ;  /* 0x000000040eb87211 */ /* 0x040fe600078208ff */
[----:B------:R-:W-:Y:S05]  /*5af0*/  IMAD.IADD R5, R15, 0x1, R5 ;  /* 0x000000010f057824 */ /* 0x000fea00078e0205 */
[----:B------:R-:W-:Y:S02]  /*5b00*/  LEA.HI.X R185, R14, R0, R5, 0x1, P1 ;  /* 0x000000000eb97211 */ /* 0x000fe400008f0c05 */
.L_x_450:
[----:B------:R-:W-:Y:S05]  /*5b10*/  BSYNC.RECONVERGENT B0 ;  /* 0x0000000000007941 */ /* 0x000fea0003800200 */
.L_x_449:
[----:B------:R-:W-:Y:S01]  /*5b20*/  @!PT LDS RZ, [RZ] ;  /* 0x00000000fffff984 */ /* 0x000fe20000000800 */
[----:B------:R-:W-:Y:S01]  /*5b30*/  @!PT LDS RZ, [RZ] ;  /* 0x00000000fffff984 */ /* 0x000fe20000000800 */
[----:B------:R-:W-:Y:S01]  /*5b40*/  @!PT LDS RZ, [RZ] ;  /* 0x00000000fffff984 */ /* 0x000fe20000000800 */
[----:B------:R1:W-:Y:S01]  /*5b50*/  LDGSTS.E.BYPASS.LTC128B.128 [R191+0x9000], desc[UR4][R184.64] ;  /* 0x09000000b8bf7fae */ /* 0x0003e2000b981a04 */
[----:B------:R-:W-:Y:S01]  /*5b60*/  IADD3 R204, P1, PT, R193, R184, RZ ;  /* 0x000000b8c1cc7210 */ /* 0x000fe20007f3e0ff */
[----:B------:R-:W-:Y:S01]  /*5b70*/  VIADD R199, R199, 0x1 ;  /* 0x00000001c7c77836 */ /* 0x000fe20000000000 */
[----:B------:R-:W-:Y:S02]  /*5b80*/  BSSY.RECONVERGENT B1, `(.L_x_451) ;  /* 0x0000113000017945 */ /* 0x000fe40003800200 */
[----:B------:R1:W-:Y:S01]  /*5b90*/  LDGSTS.E.BYPASS.LTC128B.128 [R191+0xb000], desc[UR4][R184.64+0x40] ;  /* 0x0b000040b8bf7fae */ /* 0x0003e2000b981a04 */
[C---:B------:R-:W-:Y:S01]  /*5ba0*/  IMAD.X R205, R198.reuse, 0x1, R185, P1 ;  /* 0x00000001c6cd7824 */ /* 0x040fe200008e06b9 */
[C---:B------:R-:W-:Y:S03]  /*5bb0*/  IADD3 R122, P1, PT, R193.reuse, R204, RZ ;  /* 0x000000ccc17a7210 */ /* 0x040fe60007f3e0ff */
[----:B------:R1:W-:Y:S05]  /*5bc0*/  LDGSTS.E.BYPASS.LTC128B.128 [R191+0xd000], desc[UR4][R184.64+0x80] ;  /* 0x0d000080b8bf7fae */ /* 0x0003ea000b981a04 */
[----:B------:R1:W-:Y:S01]  /*5bd0*/  LDGSTS.E.BYPASS.LTC128B.128 [R191+0x9800], desc[UR4][R204.64] ;  /* 0x09800000ccbf7fae */ /* 0x0003e2000b981a04 */
[C---:B------:R-:W-:Y:S01]  /*5be0*/  IMAD.X R123, R198.reuse, 0x1, R205, P1 ;  /* 0x00000001c67b7824 */ /* 0x040fe200008e06cd */
[----:B------:R-:W-:Y:S03]  /*5bf0*/  IADD3 R116, P1, PT, R193, R122, RZ ;  /* 0x0000007ac1747210 */ /* 0x000fe60007f3e0ff */
[----:B------:R1:W-:Y:S02]  /*5c00*/  LDGSTS.E.BYPASS.LTC128B.128 [R191+0xb800], desc[UR4][R204.64+0x40] ;  /* 0x0b800040ccbf7fae */ /* 0x0003e4000b981a04 */
[----:B------:R-:W-:Y:S03]  /*5c10*/  IMAD.X R117, R198, 0x1, R123, P1 ;  /* 0x00000001c6757824 */ /* 0x000fe600008e067b */
[----:B------:R1:W-:Y:S01]  /*5c20*/  LDGSTS.E.BYPASS.LTC128B.128 [R191+0xd800], desc[UR4][R204.64+0x80] ;  /* 0x0d800080ccbf7fae */ /* 0x0003e2000b981a04 */
[----:B------:R-:W-:Y:S04]  /*5c30*/  ISETP.NE.AND P1, PT, R199, RZ, PT ;  /* 0x000000ffc700720c */ /* 0x000fe80003f25270 */
[----:B------:R1:W-:Y:S05]  /*5c40*/  LDGSTS.E.BYPASS.LTC128B.128 [R191+0xa000], desc[UR4][R122.64] ;  /* 0x0a0000007abf7fae */ /* 0x0003ea000b981a04 */
[----:B------:R1:W-:Y:S05]  /*5c50*/  LDGSTS.E.BYPASS.LTC128B.128 [R191+0xc000], desc[UR4][R122.64+0x40] ;  /* 0x0c0000407abf7fae */ /* 0x0003ea000b981a04 */
[----:B------:R1:W-:Y:S05]  /*5c60*/  LDGSTS.E.BYPASS.LTC128B.128 [R191+0xe000], desc[UR4][R122.64+0x80] ;  /* 0x0e0000807abf7fae */ /* 0x0003ea000b981a04 */
[----:B------:R1:W-:Y:S05]  /*5c70*/  LDGSTS.E.BYPASS.LTC128B.128 [R191+0xa800], desc[UR4][R116.64] ;  /* 0x0a80000074bf7fae */ /* 0x0003ea000b981a04 */
[----:B------:R1:W-:Y:S05]  /*5c80*/  LDGSTS.E.BYPASS.LTC128B.128 [R191+0xc800], desc[UR4][R116.64+0x40] ;  /* 0x0c80004074bf7fae */ /* 0x0003ea000b981a04 */
[----:B------:R1:W-:Y:S05]  /*5c90*/  LDGSTS.E.BYPASS.LTC128B.128 [R191+0xe800], desc[UR4][R116.64+0x80] ;  /* 0x0e80008074bf7fae */ /* 0x0003ea000b981a04 */
[----:B------:R-:W-:Y:S05]  /*5ca0*/  LDSM.16.M88.4 R124, [R177] ;  /* 0x00000000b17c783b */ /* 0x000fea0000000200 */
[----:B------:R-:W2:Y:S05]  /*5cb0*/  LDSM.16.M88.4 R128, [R176+0x3000] ;  /* 0x00300000b080783b */ /* 0x000eaa0000000200 */
[----:B------:R-:W3:Y:S05]  /*5cc0*/  LDSM.16.M88.4 R132, [R176+0x3400] ;  /* 0x00340000b084783b */ /* 0x000eea0000000200 */
[----:B------:R-:W4:Y:S05]  /*5cd0*/  LDSM.16.M88.4 R136, [R176+0x3800] ;  /* 0x00380000b088783b */ /* 0x000f2a0000000200 */
[----:B------:R-:W0:Y:S05]  /*5ce0*/  LDGDEPBAR ;  /* 0x00000000000079af */ /* 0x000e2a0000000000 */
[----:B------:R-:W5:Y:S05]  /*5cf0*/  LDSM.16.M88.4 R140, [R176+0x3c00] ;  /* 0x003c0000b08c783b */ /* 0x000f6a0000000200 */
[----:B------:R-:W1:Y:S05]  /*5d00*/  LDSM.16.M88.4 R144, [R176+0x4000] ;  /* 0x00400000b090783b */ /* 0x000e6a0000000200 */
[----:B------:R-:W1:Y:S05]  /*5d10*/  LDSM.16.M88.4 R148, [R176+0x4400] ;  /* 0x00440000b094783b */ /* 0x000e6a0000000200 */
[----:B------:R-:W1:Y:S05]  /*5d20*/  LDSM.16.M88.4 R152, [R176+0x4800] ;  /* 0x00480000b098783b */ /* 0x000e6a0000000200 */
[----:B------:R-:W1:Y:S01]  /*5d30*/  LDSM.16.M88.4 R156, [R176+0x4c00] ;  /* 0x004c0000b09c783b */ /* 0x000e620000000200 */
[C---:B--2---:R-:W-:Y:S04]  /*5d40*/  HMMA.16816.F32 R4, R124.reuse, R128, RZ ;  /* 0x000000807c04723c */ /* 0x044fe800000018ff */
[----:B------:R-:W-:Y:S04]  /*5d50*/  LDSM.16.M88.4 R160, [R175] ;  /* 0x00000000afa0783b */ /* 0x000fe80000000200 */
[C---:B------:R-:W-:Y:S01]  /*5d60*/  HMMA.16816.F32 R8, R124.reuse, R130, RZ ;  /* 0x000000827c08723c */ /* 0x040fe200000018ff */
[----:B------:R-:W2:Y:S05]  /*5d70*/  LDSM.16.M88.4 R164, [R173+0x3000] ;  /* 0x00300000ada4783b */ /* 0x000eaa0000000200 */
[----:B------:R-:W2:Y:S02]  /*5d80*/  LDSM.16.M88.4 R168, [R173+0x3400] ;  /* 0x00340000ada8783b */ /* 0x000ea40000000200 */
[C---:B---3--:R-:W-:Y:S03]  /*5d90*/  HMMA.16816.F32 R12, R124.reuse, R132, RZ ;  /* 0x000000847c0c723c */ /* 0x048fe600000018ff */
[----:B------:R-:W-:Y:S05]  /*5da0*/  LDSM.16.M88.4 R128, [R173+0x3c00] ;  /* 0x003c0000ad80783b */ /* 0x000fea0000000200 */
[C---:B------:R-:W-:Y:S01]  /*5db0*/  HMMA.16816.F32 R16, R124.reuse, R134, RZ ;  /* 0x000000867c10723c */ /* 0x040fe200000018ff */
[----:B------:R-:W-:Y:S07]  /*5dc0*/  LDSM.16.M88.4 R132, [R173+0x4400] ;  /* 0x00440000ad84783b */ /* 0x000fee0000000200 */
[C---:B----4-:R-:W-:Y:S08]  /*5dd0*/  HMMA.16816.F32 R20, R124.reuse, R136, RZ ;  /* 0x000000887c14723c */ /* 0x050ff000000018ff */
[C---:B------:R-:W-:Y:S01]  /*5de0*/  HMMA.16816.F32 R24, R124.reuse, R138, RZ ;  /* 0x0000008a7c18723c */ /* 0x040fe200000018ff */
[----:B------:R-:W-:Y:S07]  /*5df0*/  LDSM.16.M88.4 R136, [R176+0x5c00] ;  /* 0x005c0000b088783b */ /* 0x000fee0000000200 */
[C---:B-----5:R-:W-:Y:S08]  /*5e00*/  HMMA.16816.F32 R28, R124.reuse, R140, RZ ;  /* 0x0000008c7c1c723c */ /* 0x060ff000000018ff */
[C---:B------:R-:W-:Y:S08]  /*5e10*/  HMMA.16816.F32 R32, R124.reuse, R142, RZ ;  /* 0x0000008e7c20723c */ /* 0x040ff000000018ff */
[C---:B-1----:R-:W-:Y:S08]  /*5e20*/  HMMA.16816.F32 R36, R124.reuse, R144, RZ ;  /* 0x000000907c24723c */ /* 0x042ff000000018ff */
[C---:B------:R-:W-:Y:S08]  /*5e30*/  HMMA.16816.F32 R40, R124.reuse, R146, RZ ;  /* 0x000000927c28723c */ /* 0x040ff000000018ff */
[C---:B------:R-:W-:Y:S08]  /*5e40*/  HMMA.16816.F32 R44, R124.reuse, R148, RZ ;  /* 0x000000947c2c723c */ /* 0x040ff000000018ff */
[C---:B------:R-:W-:Y:S08]  /*5e50*/  HMMA.16816.F32 R48, R124.reuse, R150, RZ ;  /* 0x000000967c30723c */ /* 0x040ff000000018ff */
[C---:B------:R-:W-:Y:S08]  /*5e60*/  HMMA.16816.F32 R52, R124.reuse, R152, RZ ;  /* 0x000000987c34723c */ /* 0x040ff000000018ff */
[C---:B------:R-:W-:Y:S08]  /*5e70*/  HMMA.16816.F32 R56, R124.reuse, R154, RZ ;  /* 0x0000009a7c38723c */ /* 0x040ff000000018ff */
[C---:B------:R-:W-:Y:S08]  /*5e80*/  HMMA.16816.F32 R60, R124.reuse, R156, RZ ;  /* 0x0000009c7c3c723c */ /* 0x040ff000000018ff */
[----:B------:R-:W-:Y:S01]  /*5e90*/  HMMA.16816.F32 R64, R124, R158, RZ ;  /* 0x0000009e7c40723c */ /* 0x000fe200000018ff */
[----:B------:R-:W1:Y:S07]  /*5ea0*/  LDSM.16.M88.4 R124, [R173+0x3800] ;  /* 0x00380000ad7c783b */ /* 0x000e6e0000000200 */
[C---:B--2---:R-:W-:Y:S08]  /*5eb0*/  HMMA.16816.F32 R4, R160.reuse, R164, R4 ;  /* 0x000000a4a004723c */ /* 0x044ff00000001804 */
[C---:B------:R-:W-:Y:S08]  /*5ec0*/  HMMA.16816.F32 R8, R160.reuse, R166, R8 ;  /* 0x000000a6a008723c */ /* 0x040ff00000001808 */
[C---:B------:R-:W-:Y:S08]  /*5ed0*/  HMMA.16816.F32 R12, R160.reuse, R168, R12 ;  /* 0x000000a8a00c723c */ /* 0x040ff0000000180c */
[C---:B------:R-:W-:Y:S08]  /*5ee0*/  HMMA.16816.F32 R16, R160.reuse, R170, R16 ;  /* 0x000000aaa010723c */ /* 0x040ff00000001810 */
[C---:B-1----:R-:W-:Y:S08]  /*5ef0*/  HMMA.16816.F32 R20, R160.reuse, R124, R20 ;  /* 0x0000007ca014723c */ /* 0x042ff00000001814 */
[C---:B------:R-:W-:Y:S01]  /*5f00*/  HMMA.16816.F32 R24, R160.reuse, R126, R24 ;  /* 0x0000007ea018723c */ /* 0x040fe20000001818 */
[----:B------:R-:W1:Y:S07]  /*5f10*/  LDSM.16.M88.4 R124, [R173+0x4000] ;  /* 0x00400000ad7c783b */ /* 0x000e6e0000000200 */
[C---:B------:R-:W-:Y:S08]  /*5f20*/  HMMA.16816.F32 R28, R160.reuse, R128, R28 ;  /* 0x00000080a01c723c */ /* 0x040ff0000000181c */
[C---:B------:R-:W-:Y:S01]  /*5f30*/  HMMA.16816.F32 R32, R160.reuse, R130, R32 ;  /* 0x00000082a020723c */ /* 0x040fe20000001820 */
[----:B------:R-:W-:Y:S07]  /*5f40*/  LDSM.16.M88.4 R128, [R173+0x4c00] ;  /* 0x004c0000ad80783b */ /* 0x000fee0000000200 */
        /* <DEDUP_REMOVED lines=10> */
[----:B------:R-:W-:Y:S01]  /*5ff0*/  HMMA.16816.F32 R64, R160, R130, R64 ;  /* 0x00000082a040723c */ /* 0x000fe20000001840 */
[----:B------:R-:W2:Y:S07]  /*6000*/  LDSM.16.M88.4 R128, [R176+0x5400] ;  /* 0x00540000b080783b */ /* 0x000eae0000000200 */
[C---:B-1----:R-:W-:Y:S08]  /*6010*/  HMMA.16816.F32 R4, R124.reuse, R132, R4 ;  /* 0x000000847c04723c */ /* 0x042ff00000001804 */
[C---:B------:R-:W-:Y:S01]  /*6020*/  HMMA.16816.F32 R8, R124.reuse, R134, R8 ;  /* 0x000000867c08723c */ /* 0x040fe20000001808 */
[----:B------:R-:W1:Y:S07]  /*6030*/  LDSM.16.M88.4 R132, [R176+0x5800] ;  /* 0x00580000b084783b */ /* 0x000e6e0000000200 */
[C---:B--2---:R-:W-:Y:S08]  /*6040*/  HMMA.16816.F32 R12, R124.reuse, R128, R12 ;  /* 0x000000807c0c723c */ /* 0x044ff0000000180c */
[C---:B------:R-:W-:Y:S01]  /*6050*/  HMMA.16816.F32 R16, R124.reuse, R130, R16 ;  /* 0x000000827c10723c */ /* 0x040fe20000001810 */
[----:B------:R-:W2:Y:S07]  /*6060*/  LDSM.16.M88.4 R128, [R176+0x6000] ;  /* 0x00600000b080783b */ /* 0x000eae0000000200 */
[C---:B-1----:R-:W-:Y:S08]  /*6070*/  HMMA.16816.F32 R20, R124.reuse, R132, R20 ;  /* 0x000000847c14723c */ /* 0x042ff00000001814 */
[C---:B------:R-:W-:Y:S01]  /*6080*/  HMMA.16816.F32 R24, R124.reuse, R134, R24 ;  /* 0x000000867c18723c */ /* 0x040fe20000001818 */
[----:B------:R-:W1:Y:S07]  /*6090*/  LDSM.16.M88.4 R132, [R176+0x6400] ;  /* 0x00640000b084783b */ /* 0x000e6e0000000200 */
[C---:B------:R-:W-:Y:S08]  /*60a0*/  HMMA.16816.F32 R28, R124.reuse, R136, R28 ;  /* 0x000000887c1c723c */ /* 0x040ff0000000181c */
[C---:B------:R-:W-:Y:S01]  /*60b0*/  HMMA.16816.F32 R32, R124.reuse, R138, R32 ;  /* 0x0000008a7c20723c */ /* 0x040fe20000001820 */
[----:B------:R-:W-:Y:S07]  /*60c0*/  LDSM.16.M88.4 R136, [R176+0x6c00] ;  /* 0x006c0000b088783b */ /* 0x000fee0000000200 */
[C---:B--2---:R-:W-:Y:S08]  /*60d0*/  HMMA.16816.F32 R36, R124.reuse, R128, R36 ;  /* 0x000000807c24723c */ /* 0x044ff00000001824 */
[C---:B------:R-:W-:Y:S01]  /*60e0*/  HMMA.16816.F32 R40, R124.reuse, R130, R40 ;  /* 0x000000827c28723c */ /* 0x040fe20000001828 */
[----:B------:R-:W2:Y:S07]  /*60f0*/  LDSM.16.M88.4 R128, [R176+0x6800] ;  /* 0x00680000b080783b */ /* 0x000eae0000000200 */
[C---:B-1----:R-:W-:Y:S08]  /*6100*/  HMMA.16816.F32 R44, R124.reuse, R132, R44 ;  /* 0x000000847c2c723c */ /* 0x042ff0000000182c */
[C---:B------:R-:W-:Y:S01]  /*6110*/  HMMA.16816.F32 R48, R124.reuse, R134, R48 ;  /* 0x000000867c30723c */ /* 0x040fe20000001830 */
[----:B------:R-:W-:Y:S07]  /*6120*/  LDSM.16.M88.4 R132, [R173+0x5000] ;  /* 0x00500000ad84783b */ /* 0x000fee0000000200 */
[C---:B--2---:R-:W-:Y:S08]  /*6130*/  HMMA.16816.F32 R52, R124.reuse, R128, R52 ;  /* 0x000000807c34723c */ /* 0x044ff00000001834 */
[C---:B------:R-:W-:Y:S01]  /*6140*/  HMMA.16816.F32 R56, R124.reuse, R130, R56 ;  /* 0x000000827c38723c */ /* 0x040fe20000001838 */
[----:B------:R-:W1:Y:S07]  /*6150*/  LDSM.16.M88.4 R128, [R175+0x1000] ;  /* 0x00100000af80783b */ /* 0x000e6e0000000200 */
[C---:B------:R-:W-:Y:S08]  /*6160*/  HMMA.16816.F32 R60, R124.reuse, R136, R60 ;  /* 0x000000887c3c723c */ /* 0x040ff0000000183c */
[----:B------:R-:W-:Y:S01]  /*6170*/  HMMA.16816.F32 R64, R124, R138, R64 ;  /* 0x0000008a7c40723c */ /* 0x000fe20000001840 */
[----:B------:R-:W2:Y:S05]  /*6180*/  LDSM.16.M88.4 R124, [R173+0x5400] ;  /* 0x00540000ad7c783b */ /* 0x000eaa0000000200 */
[----:B------:R-:W-:Y:S02]  /*6190*/  LDSM.16.M88.4 R136, [R173+0x5c00] ;  /* 0x005c0000ad88783b */ /* 0x000fe40000000200 */
        /* <DEDUP_REMOVED lines=64> */
[----:B------:R-:W2:Y:S01]  /*65a0*/  LDSM.16.M88.4 R124, [R173+0x8800] ;  /* 0x00880000ad7c783b */ /* 0x000ea20000000200 */
[----:B------:R-:W-:Y:S04]  /*65b0*/  DEPBAR.LE SB0, 0x0 ;  /* 0x000080000000791a */ /* 0x000fe80000000000 */
[----:B------:R-:W-:Y:S02]  /*65c0*/  BAR.SYNC.DEFER_BLOCKING 0x0 ;  /* 0x0000000000007b1d */ /* 0x000fe40000010000 */
[C---:B-1----:R-:W-:Y:S08]  /*65d0*/  HMMA.16816.F32 R44, R128.reuse, R132, R44 ;  /* 0x00000084802c723c */ /* 0x042ff0000000182c */
[C---:B------:R-:W-:Y:S08]  /*65e0*/  HMMA.16816.F32 R48, R128.reuse, R134, R48 ;  /* 0x000000868030723c */ /* 0x040ff00000001830 */
[C---:B--2---:R-:W-:Y:S08]  /*65f0*/  HMMA.16816.F32 R52, R128.reuse, R124, R52 ;  /* 0x0000007c8034723c */ /* 0x044ff00000001834 */
[C---:B------:R-:W-:Y:S08]  /*6600*/  HMMA.16816.F32 R56, R128.reuse, R126, R56 ;  /* 0x0000007e8038723c */ /* 0x040ff00000001838 */
[C---:B------:R-:W-:Y:S08]  /*6610*/  HMMA.16816.F32 R60, R128.reuse, R136, R60 ;  /* 0x00000088803c723c */ /* 0x040ff0000000183c */
[----:B------:R-:W-:Y:S01]  /*6620*/  HMMA.16816.F32 R64, R128, R138, R64 ;  /* 0x0000008a8040723c */ /* 0x000fe20000001840 */
[----:B------:R-:W-:Y:S08]  /*6630*/  @!UPT UIADD3 URZ, UPT, UPT, URZ, URZ, URZ ;  /* 0x000000fffffff290 */ /* 0x000ff0000fffe0ff */
[----:B------:R-:W-:Y:S11]  /*6640*/  @!P1 BRA `(.L_x_452) ;  /* 0x0000000400989947 */ /* 0x000ff60003800000 */
[----:B------:R-:W-:Y:S01]  /*6650*/  ISETP.NE.U32.AND P0, PT, R194, RZ, PT ;  /* 0x000000ffc200720c */ /* 0x000fe20003f05070 */
[----:B------:R-:W-:Y:S03]  /*6660*/  BSSY.RECONVERGENT B0, `(.L_x_453) ;  /* 0x000004c000007945 */ /* 0x000fe60003800200 */
[----:B------:R-:W-:Y:S11]  /*6670*/  ISETP.NE.AND.EX P0, PT, R195, RZ, PT, P0 ;  /* 0x000000ffc300720c */ /* 0x000ff60003f05300 */
[----:B------:R-:W-:Y:S02]  /*6680*/  @!UPT UIADD3 URZ, UPT, UPT, URZ, URZ, URZ ;  /* 0x000000fffffff290 */ /* 0x000fe4000fffe0ff */
[----:B------:R-:W2:Y:S01]  /*6690*/  @!P0 LD.E R0, desc[UR4][R2.64+0x38] ;  /* 0x0000380402008980 */ /* 0x000ea2000c101900 */
[----:B------:R-:W-:Y:S05]  /*66a0*/  @!P0 IMAD.MOV.U32 R117, RZ, RZ, RZ ;  /* 0x000000ffff758224 */ /* 0x000fea00078e00ff */
[----:B------:R-:W-:Y:S01]  /*66b0*/  @!P0 IADD3 R117, P1, PT, RZ, -R117, RZ ;  /* 0x80000075ff758210 */ /* 0x000fe20007f3e0ff */
[----:B--2---:R-:W-:Y:S04]  /*66c0*/  @!P0 IMAD.SHL.U32 R0, R0, 0x80, RZ ;  /* 0x0000008000008824 */ /* 0x004fe800078e00ff */
[----:B------:R-:W-:Y:S05]  /*66d0*/  @!P0 IMAD.X R0, RZ, RZ, ~R0, P1 ;  /* 0x000000ffff008224 */ /* 0x000fea00008e0e00 */
[----:B------:R-:W-:Y:S04]  /*66e0*/  @!P0 SHF.R.S64 R117, R117, 0x1f, R0 ;  /* 0x0000001f75758819 */ /* 0x000fe80000001000 */
[----:B------:R-:W-:Y:S01]  /*66f0*/  @!P0 IADD3 R182, P1, PT, R117, R182, RZ ;  /* 0x000000b675b68210 */ /* 0x000fe20007f3e0ff */
[----:B------:R-:W-:Y:S03]  /*6700*/  IMAD.SHL.U32 R117, R178, 0x40, RZ ;  /* 0x00000040b2757824 */ /* 0x000fe600078e00ff */
[----:B------:R-:W-:Y:S01]  /*6710*/  @!P0 LEA.HI.X.SX32 R181, R0, R181, 0x1, P1 ;  /* 0x000000b500b58211 */ /* 0x000fe200008f0eff */
[----:B------:R-:W-:Y:S08]  /*6720*/  @!P0 BRA `(.L_x_454) ;  /* 0x0000000000fc8947 */ /* 0x000ff00003800000 */
[C---:B------:R-:W-:Y:S01]  /*6730*/  VIADD R122, R189.reuse, 0xffffff00 ;  /* 0xffffff00bd7a7836 */ /* 0x040fe20000000000 */
[----:B------:R-:W2:Y:S04]  /*6740*/  LD.E R127, desc[UR4][R2.64+0x170] ;  /* 0x00017004027f7980 */ /* 0x000ea8000c101900 */
[----:B------:R-:W-:Y:S01]  /*6750*/  IABS R116, R122 ;  /* 0x0000007a00747213 */ /* 0x000fe20000000000 */
[----:B------:R-:W3:Y:S01]  /*6760*/  LD.E.64 R132, desc[UR4][R2.64+0x20] ;  /* 0x0000200402847980 */ /* 0x000ee2000c101b00 */
[-C--:B--2---:R-:W-:Y:S02]  /*6770*/  IABS R125, R127.reuse ;  /* 0x0000007f007d7213 */ /* 0x084fe40000000000 */
[-C--:B------:R-:W-:Y:S02]  /*6780*/  IABS R123, R127.reuse ;  /* 0x0000007f007b7213 */ /* 0x080fe40000000000 */
[----:B------:R-:W1:Y:S01]  /*6790*/  I2F.RP R120, R125 ;  /* 0x0000007d00787306 */ /* 0x000e620000209400 */
[----:B------:R-:W-:Y:S02]  /*67a0*/  LOP3.LUT R122, R122, R127, RZ, 0x3c, !PT ;  /* 0x0000007f7a7a7212 */ /* 0x000fe400078e3cff */
[----:B------:R-:W-:Y:S02]  /*67b0*/  IMAD.MOV R123, RZ, RZ, -R123 ;  /* 0x000000ffff7b7224 */ /* 0x000fe400078e0a7b */
[----:B------:R-:W-:Y:S05]  /*67c0*/  ISETP.GE.AND P1, PT, R122, RZ, PT ;  /* 0x000000ff7a00720c */ /* 0x000fea0003f26270 */
[----:B-1----:R-:W1:Y:S02]  /*67d0*/  MUFU.RCP R0, R120 ;  /* 0x0000007800007308 */ /* 0x002e640000001000 */
[----:B-1----:R-:W-:Y:S01]  /*67e0*/  VIADD R128, R0, 0xffffffe ;  /* 0x0ffffffe00807836 */ /* 0x002fe20000000000 */
[----:B------:R-:W-:Y:S07]  /*67f0*/  IADD3 R0, PT, PT, R189, -0x80, RZ ;  /* 0xffffff80bd007810 */ /* 0x000fee0007ffe0ff */
[----:B------:R-:W1:Y:S02]  /*6800*/  F2I.FTZ.U32.TRUNC.NTZ R129, R128 ;  /* 0x0000008000817305 */ /* 0x000e64000021f000 */
[--C-:B-1----:R-:W-:Y:S02]  /*6810*/  IMAD.MOV R118, RZ, RZ, -R129.reuse ;  /* 0x000000ffff767224 */ /* 0x102fe400078e0a81 */
[----:B------:R-:W-:Y:S02]  /*6820*/  IMAD.MOV.U32 R128, RZ, RZ, RZ ;  /* 0x000000ffff807224 */ /* 0x000fe400078e00ff */
[----:B------:R-:W-:Y:S01]  /*6830*/  IMAD R131, R118, R125, RZ ;  /* 0x0000007d76837224 */ /* 0x000fe200078e02ff */
[----:B------:R-:W-:Y:S02]  /*6840*/  IABS R118, R0 ;  /* 0x0000000000767213 */ /* 0x000fe40000000000 */
[----:B------:R-:W-:Y:S01]  /*6850*/  LOP3.LUT R0, R0, R127, RZ, 0x3c, !PT ;  /* 0x0000007f00007212 */ /* 0x000fe200078e3cff */
[----:B------:R-:W-:Y:S02]  /*6860*/  IMAD.HI.U32 R129, R129, R131, R128 ;  /* 0x0000008381817227 */ /* 0x000fe400078e0080 */
[----:B------:R-:W2:Y:S01]  /*6870*/  LD.E.64 R130, desc[UR4][R2.64+0x38] ;  /* 0x0000380402827980 */ /* 0x000ea2000c101b00 */
[----:B------:R-:W-:Y:S03]  /*6880*/  ISETP.GE.AND P3, PT, R0, RZ, PT ;  /* 0x000000ff0000720c */ /* 0x000fe60003f66270 */
[C---:B------:R-:W-:Y:S04]  /*6890*/  IMAD.HI.U32 R120, R129.reuse, R116, RZ ;  /* 0x0000007481787227 */ /* 0x040fe800078e00ff */
[----:B------:R-:W-:Y:S04]  /*68a0*/  IMAD.HI.U32 R124, R129, R118, RZ ;  /* 0x00000076817c7227 */ /* 0x000fe800078e00ff */
[-C--:B------:R-:W-:Y:S02]  /*68b0*/  IMAD R116, R120, R123.reuse, R116 ;  /* 0x0000007b78747224 */ /* 0x080fe400078e0274 */
[----:B------:R-:W-:Y:S03]  /*68c0*/  IMAD R118, R124, R123, R118 ;  /* 0x0000007b7c767224 */ /* 0x000fe600078e0276 */
[C---:B------:R-:W-:Y:S02]  /*68d0*/  ISETP.GT.U32.AND P2, PT, R125.reuse, R116, PT ;  /* 0x000000747d00720c */ /* 0x040fe40003f44070 */
[----:B------:R-:W-:Y:S11]  /*68e0*/  ISETP.GT.U32.AND P4, PT, R125, R118, PT ;  /* 0x000000767d00720c */ /* 0x000ff60003f84070 */
[----:B------:R-:W-:Y:S02]  /*68f0*/  @!P2 IMAD.IADD R116, R116, 0x1, -R125 ;  /* 0x000000017474a824 */ /* 0x000fe400078e0a7d */
[-C--:B------:R-:W-:Y:S01]  /*6900*/  @!P4 IADD3 R118, PT, PT, R118, -R125.reuse, RZ ;  /* 0x8000007d7676c210 */ /* 0x080fe20007ffe0ff */
[----:B------:R-:W-:Y:S01]  /*6910*/  @!P2 VIADD R120, R120, 0x1 ;  /* 0x000000017878a836 */ /* 0x000fe20000000000 */
[----:B------:R-:W-:Y:S01]  /*6920*/  ISETP.NE.AND P2, PT, R127, RZ, PT ;  /* 0x000000ff7f00720c */ /* 0x000fe20003f45270 */
[----:B------:R-:W-:Y:S01]  /*6930*/  @!P4 VIADD R124, R124, 0x1 ;  /* 0x000000017c7cc836 */ /* 0x000fe20000000000 */
[-C--:B------:R-:W-:Y:S02]  /*6940*/  ISETP.GE.U32.AND P5, PT, R116, R125.reuse, PT ;  /* 0x0000007d7400720c */ /* 0x080fe40003fa6070 */
[----:B------:R-:W-:Y:S02]  /*6950*/  ISETP.GE.U32.AND P6, PT, R118, R125, PT ;  /* 0x0000007d7600720c */ /* 0x000fe40003fc6070 */
[----:B------:R-:W-:Y:S09]  /*6960*/  LOP3.LUT R125, RZ, R127, RZ, 0x33, !PT ;  /* 0x0000007fff7d7212 */ /* 0x000ff200078e33ff */
[----:B------:R-:W-:Y:S02]  /*6970*/  @P5 IADD3 R120, PT, PT, R120, 0x1, RZ ;  /* 0x0000000178785810 */ /* 0x000fe40007ffe0ff */
[----:B------:R-:W-:Y:S03]  /*6980*/  @P6 VIADD R124, R124, 0x1 ;  /* 0x000000017c7c6836 */ /* 0x000fe60000000000 */
[----:B------:R-:W-:Y:S02]  /*6990*/  @!P1 IMAD.MOV R120, RZ, RZ, -R120 ;  /* 0x000000ffff789224 */ /* 0x000fe400078e0a78 */
[----:B------:R-:W-:Y:S03]  /*69a0*/  @!P3 IADD3 R124, PT, PT, -R124, RZ, RZ ;  /* 0x000000ff7c7cb210 */ /* 0x000fe60007ffe1ff */
[C---:B------:R-:W-:Y:S02]  /*69b0*/  SEL R129, R125.reuse, R120, !P2 ;  /* 0x000000787d817207 */ /* 0x040fe40005000000 */
[----:B------:R-:W-:Y:S02]  /*69c0*/  SEL R125, R125, R124, !P2 ;  /* 0x0000007c7d7d7207 */ /* 0x000fe40005000000 */
[-C--:B------:R-:W-:Y:S02]  /*69d0*/  LEA R136, P2, R129, R196.reuse, 0x2 ;  /* 0x000000c481887211 */ /* 0x080fe400078410ff */
[C---:B------:R-:W-:Y:S01]  /*69e0*/  LEA R134, P1, R125.reuse, R196, 0x2 ;  /* 0x000000c47d867211 */ /* 0x040fe200078210ff */
[----:B------:R-:W-:Y:S01]  /*69f0*/  IMAD.IADD R116, R125, 0x1, -R129 ;  /* 0x000000017d747824 */ /* 0x000fe200078e0a81 */
[-C--:B------:R-:W-:Y:S02]  /*6a00*/  LEA.HI.X.SX32 R137, R129, R197.reuse, 0x2, P2 ;  /* 0x000000c581897211 */ /* 0x080fe400010f16ff */
[----:B------:R-:W-:Y:S01]  /*6a10*/  LEA.HI.X.SX32 R135, R125, R197, 0x2, P1 ;  /* 0x000000c57d877211 */ /* 0x000fe200008f16ff */
[----:B------:R-:W-:Y:S02]  /*6a20*/  IMAD R127, R127, R116, -0x80 ;  /* 0xffffff807f7f7424 */ /* 0x000fe400078e0274 */
[----:B------:R-:W4:Y:S03]  /*6a30*/  LD.E R123, desc[UR4][R136.64] ;  /* 0x00000004887b7980 */ /* 0x000f26000c101900 */
[----:B------:R-:W-:Y:S01]  /*6a40*/  SHF.R.S32.HI R125, RZ, 0x1f, R127 ;  /* 0x0000001fff7d7819 */ /* 0x000fe2000001147f */
        /* <DEDUP_REMOVED lines=13> */
.L_x_454:
[----:B------:R-:W-:Y:S05]  /*6b20*/  BSYNC.RECONVERGENT B0 ;  /* 0x0000000000007941 */ /* 0x000fea0003800200 */
.L_x_453:
[----:B------:R-:W-:Y:S01]  /*6b30*/  IMAD.MOV.U32 R183, RZ, RZ, R181 ;  /* 0x000000ffffb77224 */ /* 0x000fe200078e00b5 */
[C---:B------:R-:W-:Y:S02]  /*6b40*/  IADD3 R122, P1, PT, R117.reuse, R182, RZ ;  /* 0x000000b6757a7210 */ /* 0x040fe40007f3e0ff */
[----:B------:R-:W-:Y:S02]  /*6b50*/  SHF.L.U64.HI R0, R178, 0x6, R179 ;  /* 0x00000006b2007819 */ /* 0x000fe400000102b3 */
[----:B------:R-:W-:Y:S01]  /*6b60*/  @!PT LDS RZ, [RZ] ;  /* 0x00000000fffff984 */ /* 0x000fe20000000800 */
[----:B------:R-:W-:Y:S01]  /*6b70*/  @!PT LDS RZ, [RZ] ;  /* 0x00000000fffff984 */ /* 0x000fe20000000800 */
[----:B------:R-:W-:Y:S01]  /*6b80*/  @!PT LDS RZ, [RZ] ;  /* 0x00000000fffff984 */ /* 0x000fe20000000800 */
[----:B------:R1:W-:Y:S01]  /*6b90*/  LDGSTS.E.BYPASS.LTC128B.128 [R191+0x3000], desc[UR4][R182.64] ;  /* 0x03000000b6bf7fae */ /* 0x0003e2000b981a04 */
[C---:B------:R-:W-:Y:S02]  /*6ba0*/  IADD3 R116, P2, PT, R117.reuse, R122, RZ ;  /* 0x0000007a75747210 */ /* 0x040fe40007f5e0ff */
[C---:B------:R-:W-:Y:S01]  /*6bb0*/  IMAD.X R123, R0.reuse, 0x1, R181, P1 ;  /* 0x00000001007b7824 */ /* 0x040fe200008e06b5 */
[----:B------:R1:W-:Y:S01]  /*6bc0*/  LDGSTS.E.BYPASS.LTC128B.128 [R191+0x5000], desc[UR4][R182.64+0x40] ;  /* 0x05000040b6bf7fae */ /* 0x0003e2000b981a04 */
[----:B------:R-:W-:Y:S02]  /*6bd0*/  IADD3 R124, P1, PT, R117, R116, RZ ;  /* 0x00000074757c7210 */ /* 0x000fe40007f3e0ff */
[C---:B------:R-:W-:Y:S01]  /*6be0*/  IMAD.X R117, R0.reuse, 0x1, R123, P2 ;  /* 0x0000000100757824 */ /* 0x040fe200010e067b */
[----:B------:R1:W-:Y:S03]  /*6bf0*/  LDGSTS.E.BYPASS.LTC128B.128 [R191+0x7000], desc[UR4][R182.64+0x80] ;  /* 0x07000080b6bf7fae */ /* 0x0003e6000b981a04 */
[----:B------:R-:W-:Y:S01]  /*6c00*/  IMAD.X R125, R0, 0x1, R117, P1 ;  /* 0x00000001007d7824 */ /* 0x000fe200008e0675 */
        /* <DEDUP_REMOVED lines=10> */
.L_x_452:
[----:B------:R-:W-:Y:S05]  /*6cb0*/  BSYNC.RECONVERGENT B1 ;  /* 0x0000000000017941 */ /* 0x000fea0003800200 */
.L_x_451:
[----:B-1----:R-:W2:Y:S01]  /*6cc0*/  LD.E R117, desc[UR4][R2.64+0xdc] ;  /* 0x0000dc0402757980 */ /* 0x002ea2000c101900 */
[----:B------:R-:W-:Y:S02]  /*6cd0*/  FMNMX3.FTZ R0, R121, R6, R7, !PT ;  /* 0x0000000679007276 */ /* 0x000fe40007810007 */
        /* <DEDUP_REMOVED lines=31> */
[----:B------:R-:W-:Y:S01]  /*6ed0*/  IADD3 R200, PT, PT, R200, -0x1, RZ ;  /* 0xffffffffc8c87810 */ /* 0x000fe20007ffe0ff */
[----:B------:R-:W1:Y:S01]  /*6ee0*/  SHFL.BFLY PT, R0, R125, 0x2, 0x1f ;  /* 0x0c401f007d007f89 */ /* 0x000e6200000e0000 */
[----:B------:R-:W-:Y:S07]  /*6ef0*/  IADD3 R189, PT, PT, R189, -0x80, RZ ;  /* 0xffffff80bdbd7810 */ /* 0x000fee0007ffe0ff */
[----:B------:R-:W3:Y:S01]  /*6f00*/  SHFL.BFLY PT, R116, R129, 0x2, 0x1f ;  /* 0x0c401f0081747f89 */ /* 0x000ee200000e0000 */
[----:B-1----:R-:W-:Y:S02]  /*6f10*/  FMNMX.FTZ R123, R125, R0, !PT ;  /* 0x000000007d7b7209 */ /* 0x002fe40007810000 */
[----:B---3--:R-:W-:Y:S05]  /*6f20*/  FMNMX.FTZ R127, R129, R116, !PT ;  /* 0x00000074817f7209 */ /* 0x008fea0007810000 */
[----:B------:R-:W1:Y:S08]  /*6f30*/  SHFL.BFLY PT, R0, R123, 0x1, 0x1f ;  /* 0x0c201f007b007f89 */ /* 0x000e7000000e0000 */
[----:B------:R-:W3:Y:S01]  /*6f40*/  SHFL.BFLY PT, R116, R127, 0x1, 0x1f ;  /* 0x0c201f007f747f89 */ /* 0x000ee200000e0000 */
[----:B-1----:R-:W-:Y:S02]  /*6f50*/  FMNMX.FTZ R0, R123, R0, !PT ;  /* 0x000000007b007209 */ /* 0x002fe40007810000 */
[----:B---3--:R-:W-:Y:S03]  /*6f60*/  FMNMX.FTZ R116, R127, R116, !PT ;  /* 0x000000747f747209 */ /* 0x008fe60007810000 */
[----:B------:R-:W-:Y:S02]  /*6f70*/  FADD.FTZ R118, -R0, R121 ;  /* 0x0000007900767221 */ /* 0x000fe40000010100 */
[----:B------:R-:W-:Y:S01]  /*6f80*/  LDSM.16.MT88.4 R124, [R172+0x9000] ;  /* 0x00900000ac7c783b */ /* 0x000fe20000004200 */
[C---:B------:R-:W-:Y:S01]  /*6f90*/  FSETP.NEU.FTZ.AND P1, PT, R116.reuse, -INF , PT ;  /* 0xff8000007400780b */ /* 0x040fe20003f3d000 */
[C---:B--2---:R-:W-:Y:S01]  /*6fa0*/  FMUL.FTZ R120, R117.reuse, R118 ;  /* 0x0000007675787220 */ /* 0x044fe20000410000 */
[----:B------:R-:W-:Y:S01]  /*6fb0*/  FADD.FTZ R118, -R116, R119 ;  /* 0x0000007774767221 */ /* 0x000fe20000010100 */
[C---:B------:R-:W-:Y:S01]  /*6fc0*/  FMUL.FTZ R130, R117.reuse, R116 ;  /* 0x0000007475827220 */ /* 0x040fe20000410000 */
[C---:B------:R-:W-:Y:S01]  /*6fd0*/  FMUL.FTZ R128, R117.reuse, R0 ;  /* 0x0000000075807220 */ /* 0x040fe20000410000 */
[----:B------:R-:W1:Y:S01]  /*6fe0*/  MUFU.EX2 R119, R120 ;  /* 0x0000007800777308 */ /* 0x000e620000000800 */
[----:B------:R-:W-:Y:S02]  /*6ff0*/  FMUL.FTZ R121, R117, R118 ;  /* 0x0000007675797220 */ /* 0x000fe40000410000 */
[----:B------:R-:W-:Y:S02]  /*7000*/  FSEL R130, R130, RZ, P1 ;  /* 0x000000ff82827208 */ /* 0x000fe40000800000 */
[----:B------:R-:W-:Y:S05]  /*7010*/  FSETP.NEU.FTZ.AND P1, PT, R0, -INF , PT ;  /* 0xff8000000000780b */ /* 0x000fea0003f3d000 */
[----:B------:R2:W3:Y:S01]  /*7020*/  MUFU.EX2 R118, R121 ;  /* 0x0000007900767308 */ /* 0x0004e20000000800 */
        /* <DEDUP_REMOVED lines=8> */
[----:B------:R-:W-:Y:S01]  /*70b0*/  FFMA.FTZ R141, R7, R117, -R128 ;  /* 0x00000075078d7223 */ /* 0x000fe20000010880 */
[----:B------:R-:W-:Y:S01]  /*70c0*/  MUFU.EX2 R134, R134 ;  /* 0x0000008600867308 */ /* 0x000fe20000000800 */
[C---:B-1----:R-:W-:Y:S01]  /*70d0*/  FMUL.FTZ R10, R119.reuse, R110 ;  /* 0x0000006e770a7220 */ /* 0x042fe20000410000 */
[C---:B------:R-:W-:Y:S01]  /*70e0*/  FMUL.FTZ R11, R119.reuse, R111 ;  /* 0x0000006f770b7220 */ /* 0x040fe20000410000 */
[C---:B------:R-:W-:Y:S01]  /*70f0*/  FMUL.FTZ R6, R119.reuse, R114 ;  /* 0x0000007277067220 */ /* 0x040fe20000410000 */
[C---:B------:R-:W-:Y:S01]  /*7100*/  FMUL.FTZ R7, R119.reuse, R115 ;  /* 0x0000007377077220 */ /* 0x040fe20000410000 */
[C---:B------:R-:W-:Y:S01]  /*7110*/  FMUL.FTZ R70, R119.reuse, R70 ;  /* 0x0000004677467220 */ /* 0x040fe20000410000 */
[C---:B------:R-:W-:Y:S01]  /*7120*/  FMUL.FTZ R71, R119.reuse, R71 ;  /* 0x0000004777477220 */ /* 0x040fe20000410000 */
[----:B--2---:R-:W1:Y:S03]  /*7130*/  LDSM.16.MT88.4 R120, [R174+0x9000] ;  /* 0x00900000ae78783b */ /* 0x004e660000004200 */
[----:B------:R-:W-:Y:S01]  /*7140*/  MUFU.EX2 R139, R139 ;  /* 0x0000008b008b7308 */ /* 0x000fe20000000800 */
[C---:B---3--:R-:W-:Y:S01]  /*7150*/  FMUL.FTZ R8, R118.reuse, R108 ;  /* 0x0000006c76087220 */ /* 0x048fe20000410000 */
[C---:B------:R-:W-:Y:S01]  /*7160*/  FMUL.FTZ R9, R118.reuse, R109 ;  /* 0x0000006d76097220 */ /* 0x040fe20000410000 */
[C---:B------:R-:W-:Y:S01]  /*7170*/  FMUL.FTZ R4, R118.reuse, R112 ;  /* 0x0000007076047220 */ /* 0x040fe20000410000 */
[C---:B------:R-:W-:Y:S01]  /*7180*/  FMUL.FTZ R5, R118.reuse, R113 ;  /* 0x0000007176057220 */ /* 0x040fe20000410000 */
[C---:B------:R-:W-:Y:S01]  /*7190*/  FMUL.FTZ R68, R118.reuse, R68 ;  /* 0x0000004476447220 */ /* 0x040fe20000410000 */
[C---:B------:R-:W-:Y:S01]  /*71a0*/  FMUL.FTZ R69, R118.reuse, R69 ;  /* 0x0000004576457220 */ /* 0x040fe20000410000 */
[----:B------:R-:W2:Y:S03]  /*71b0*/  LDSM.16.MT88.4 R108, [R174+0xb000] ;  /* 0x00b00000ae6c783b */ /* 0x000ea60000004200 */
[----:B------:R-:W-:Y:S01]  /*71c0*/  MUFU.EX2 R138, R138 ;  /* 0x0000008a008a7308 */ /* 0x000fe20000000800 */
[C---:B------:R-:W-:Y:S01]  /*71d0*/  FMUL.FTZ R74, R119.reuse, R74 ;  /* 0x0000004a774a7220 */ /* 0x040fe20000410000 */
[C---:B------:R-:W-:Y:S01]  /*71e0*/  FMUL.FTZ R75, R119.reuse, R75 ;  /* 0x0000004b774b7220 */ /* 0x040fe20000410000 */
[C---:B------:R-:W-:Y:S01]  /*71f0*/  FMUL.FTZ R72, R118.reuse, R72 ;  /* 0x0000004876487220 */ /* 0x040fe20000410000 */
[C---:B------:R-:W-:Y:S01]  /*7200*/  FMUL.FTZ R73, R118.reuse, R73 ;  /* 0x0000004976497220 */ /* 0x040fe20000410000 */
[C---:B------:R-:W-:Y:S01]  /*7210*/  FMUL.FTZ R78, R119.reuse, R78 ;  /* 0x0000004e774e7220 */ /* 0x040fe20000410000 */
[C---:B------:R-:W-:Y:S01]  /*7220*/  FMUL.FTZ R79, R119.reuse, R79 ;  /* 0x0000004f774f7220 */ /* 0x040fe20000410000 */
[C---:B------:R-:W-:Y:S03]  /*7230*/  FMUL.FTZ R76, R118.reuse, R76 ;  /* 0x0000004c764c7220 */ /* 0x040fe60000410000 */
[----:B------:R-:W3:Y:S01]  /*7240*/  MUFU.EX2 R141, R141 ;  /* 0x0000008d008d7308 */ /* 0x000ee20000000800 */
[C---:B------:R-:W-:Y:S01]  /*7250*/  FMUL.FTZ R77, R118.reuse, R77 ;  /* 0x0000004d764d7220 */ /* 0x040fe20000410000 */
[C---:B------:R-:W-:Y:S01]  /*7260*/  FMUL.FTZ R82, R119.reuse, R82 ;  /* 0x0000005277527220 */ /* 0x040fe20000410000 */
[C---:B------:R-:W-:Y:S01]  /*7270*/  FMUL.FTZ R83, R119.reuse, R83 ;  /* 0x0000005377537220 */ /* 0x040fe20000410000 */
[C---:B------:R-:W-:Y:S01]  /*7280*/  FMUL.FTZ R80, R118.reuse, R80 ;  /* 0x0000005076507220 */ /* 0x040fe20000410000 */
[C---:B------:R-:W-:Y:S01]  /*7290*/  FMUL.FTZ R81, R118.reuse, R81 ;  /* 0x0000005176517220 */ /* 0x040fe20000410000 */
[C---:B------:R-:W-:Y:S01]  /*72a0*/  FMUL.FTZ R86, R119.reuse, R86 ;  /* 0x0000005677567220 */ /* 0x040fe20000410000 */
[C---:B------:R-:W-:Y:S03]  /*72b0*/  FMUL.FTZ R87, R119.reuse, R87 ;  /* 0x0000005777577220 */ /* 0x040fe60000410000 */
[----:B------:R-:W4:Y:S01]  /*72c0*/  MUFU.EX2 R143, R143 ;  /* 0x0000008f008f7308 */ /* 0x000f220000000800 */
[C---:B------:R-:W-:Y:S01]  /*72d0*/  FMUL.FTZ R84, R118.reuse, R84 ;  /* 0x0000005476547220 */ /* 0x040fe20000410000 */
[C---:B------:R-:W-:Y:S01]  /*72e0*/  FMUL.FTZ R85, R118.reuse, R85 ;  /* 0x0000005576557220 */ /* 0x040fe20000410000 */
[C---:B------:R-:W-:Y:S01]  /*72f0*/  FMUL.FTZ R90, R119.reuse, R90 ;  /* 0x0000005a775a7220 */ /* 0x040fe20000410000 */
[C---:B------:R-:W-:Y:S01]  /*7300*/  FMUL.FTZ R91, R119.reuse, R91 ;  /* 0x0000005b775b7220 */ /* 0x040fe20000410000 */
[C---:B------:R-:W-:Y:S01]  /*7310*/  FMUL.FTZ R88, R118.reuse, R88 ;  /* 0x0000005876587220 */ /* 0x040fe20000410000 */
[C---:B------:R-:W-:Y:S01]  /*7320*/  FMUL.FTZ R89, R118.reuse, R89 ;  /* 0x0000005976597220 */ /* 0x040fe20000410000 */
[----:B------:R-:W-:Y:S03]  /*7330*/  FMUL.FTZ R94, R119, R94 ;  /* 0x0000005e775e7220 */ /* 0x000fe60000410000 */
[----:B------:R-:W5:Y:S01]  /*7340*/  MUFU.EX2 R129, R129 ;  /* 0x0000008100817308 */ /* 0x000f620000000800 */
[----:B---3--:R-:W-:Y:S01]  /*7350*/  F2FP.F16.F32.PACK_AB R113, R141, R138 ;  /* 0x0000008a8d71723e */ /* 0x008fe200000000ff */
[C---:B------:R-:W-:Y:S01]  /*7360*/  FMUL.FTZ R95, R119.reuse, R95 ;  /* 0x0000005f775f7220 */ /* 0x040fe20000410000 */
[C---:B------:R-:W-:Y:S01]  /*7370*/  FMUL.FTZ R92, R118.reuse, R92 ;  /* 0x0000005c765c7220 */ /* 0x040fe20000410000 */
[C---:B------:R-:W-:Y:S01]  /*7380*/  FMUL.FTZ R93, R118.reuse, R93 ;  /* 0x0000005d765d7220 */ /* 0x040fe20000410000 */
[C---:B------:R-:W-:Y:S01]  /*7390*/  FMUL.FTZ R98, R119.reuse, R98 ;  /* 0x0000006277627220 */ /* 0x040fe20000410000 */
[----:B------:R-:W-:Y:S01]  /*73a0*/  FMUL.FTZ R99, R119, R99 ;  /* 0x0000006377637220 */ /* 0x000fe20000410000 */
[C---:B------:R-:W-:Y:S03]  /*73b0*/  FMUL.FTZ R96, R118.reuse, R96 ;  /* 0x0000006076607220 */ /* 0x040fe60000410000 */
[----:B------:R-:W-:Y:S01]  /*73c0*/  MUFU.EX2 R133, R133 ;  /* 0x0000008500857308 */ /* 0x000fe20000000800 */
[----:B----4-:R-:W-:Y:S01]  /*73d0*/  F2FP.F16.F32.PACK_AB R112, R139, R143 ;  /* 0x0000008f8b70723e */ /* 0x010fe200000000ff */
[----:B------:R-:W-:Y:S01]  /*73e0*/  FMUL.FTZ R97, R118, R97 ;  /* 0x0000006176617220 */ /* 0x000fe20000410000 */
[-C--:B------:R-:W-:Y:S01]  /*73f0*/  FFMA.FTZ R136, R12, R117.reuse, -R130 ;  /* 0x000000750c887223 */ /* 0x080fe20000010882 */
[-CC-:B------:R-:W-:Y:S01]  /*7400*/  FFMA.FTZ R137, R14, R117.reuse, -R128.reuse ;  /* 0x000000750e897223 */ /* 0x180fe20000010880 */
[--C-:B------:R-:W-:Y:S01]  /*7410*/  FFMA.FTZ R140, R15, R117, -R128.reuse ;  /* 0x000000750f8c7223 */ /* 0x100fe20000010880 */
[C---:B------:R-:W-:Y:S01]  /*7420*/  FMUL.FTZ R14, R119.reuse, R106 ;  /* 0x0000006a770e7220 */ /* 0x040fe20000410000 */
[----:B------:R-:W-:Y:S03]  /*7430*/  FMUL.FTZ R15, R119, R107 ;  /* 0x0000006b770f7220 */ /* 0x000fe60000410000 */
[----:B------:R-:W3:Y:S01]  /*7440*/  MUFU.EX2 R132, R132 ;  /* 0x0000008400847308 */ /* 0x000ee20000000800 */
[----:B-----5:R-:W-:Y:S01]  /*7450*/  F2FP.F16.F32.PACK_AB R114, R129, R134 ;  /* 0x000000868172723e */ /* 0x020fe200000000ff */
[----:B------:R-:W-:Y:S01]  /*7460*/  FMUL.FTZ R12, R118, R104 ;  /* 0x00000068760c7220 */ /* 0x000fe20000410000 */
[-CC-:B------:R-:W-:Y:S01]  /*7470*/  FFMA.FTZ R131, R26, R117.reuse, -R128.reuse ;  /* 0x000000751a837223 */ /* 0x180fe20000010880 */
[-CC-:B------:R-:W-:Y:S01]  /*7480*/  FFMA.FTZ R135, R34, R117.reuse, -R128.reuse ;  /* 0x0000007522877223 */ /* 0x180fe20000010880 */
[-C--:B------:R-:W-:Y:S01]  /*7490*/  FFMA.FTZ R144, R39, R117.reuse, -R128 ;  /* 0x0000007527907223 */ /* 0x080fe20000010880 */
[----:B------:R-:W-:Y:S01]  /*74a0*/  FFMA.FTZ R202, R119, R202, R138 ;  /* 0x000000ca77ca7223 */ /* 0x000fe2000001008a */
[----:B------:R-:W-:Y:S03]  /*74b0*/  FFMA.FTZ R138, R33, R117, -R130 ;  /* 0x00000075218a7223 */ /* 0x000fe60000010882 */
[----:B------:R-:W-:Y:S01]  /*74c0*/  MUFU.EX2 R136, R136 ;  /* 0x0000008800887308 */ /* 0x000fe20000000800 */
[----:B------:R-:W-:Y:S01]  /*74d0*/  FFMA.FTZ R143, R118, R201, R143 ;  /* 0x000000c9768f7223 */ /* 0x000fe2000001008f */
[----:B------:R-:W-:Y:S01]  /*74e0*/  FADD.FTZ R202, R141, R202 ;  /* 0x000000ca8dca7221 */ /* 0x000fe20000010000 */
[-C--:B------:R-:W-:Y:S01]  /*74f0*/  FFMA.FTZ R141, R38, R117.reuse, -R128 ;  /* 0x00000075268d7223 */ /* 0x080fe20000010880 */
[-C--:B------:R-:W-:Y:S01]  /*7500*/  FFMA.FTZ R142, R36, R117.reuse, -R130 ;  /* 0x00000075248e7223 */ /* 0x080fe20000010882 */
[-C--:B------:R-:W-:Y:S01]  /*7510*/  FFMA.FTZ R36, R43, R117.reuse, -R128 ;  /* 0x000000752b247223 */ /* 0x080fe20000010880 */
[-CC-:B------:R-:W-:Y:S01]  /*7520*/  FFMA.FTZ R43, R44, R117.reuse, -R130.reuse ;  /* 0x000000752c2b7223 */ /* 0x180fe20000010882 */
[--C-:B------:R-:W-:Y:S03]  /*7530*/  FFMA.FTZ R146, R41, R117, -R130.reuse ;  /* 0x0000007529927223 */ /* 0x100fe60000010882 */
[----:B------:R-:W-:Y:S01]  /*7540*/  MUFU.EX2 R137, R137 ;  /* 0x0000008900897308 */ /* 0x000fe20000000800 */
[----:B---3--:R-:W-:Y:S01]  /*7550*/  F2FP.F16.F32.PACK_AB R115, R132, R133 ;  /* 0x000000858473723e */ /* 0x008fe200000000ff */
[-C--:B------:R-:W-:Y:S01]  /*7560*/  FFMA.FTZ R41, R48, R117.reuse, -R130 ;  /* 0x0000007530297223 */ /* 0x080fe20000010882 */
[-C--:B------:R-:W-:Y:S01]  /*7570*/  FFMA.FTZ R145, R42, R117.reuse, -R128 ;  /* 0x000000752a917223 */ /* 0x080fe20000010880 */
[-C--:B------:R-:W-:Y:S01]  /*7580*/  FFMA.FTZ R42, R45, R117.reuse, -R130 ;  /* 0x000000752d2a7223 */ /* 0x080fe20000010882 */
[-CC-:B------:R-:W-:Y:S01]  /*7590*/  FFMA.FTZ R54, R54, R117.reuse, -R128.reuse ;  /* 0x0000007536367223 */ /* 0x180fe20000010880 */
[-CC-:B------:R-:W-:Y:S01]  /*75a0*/  FFMA.FTZ R55, R55, R117.reuse, -R128.reuse ;  /* 0x0000007537377223 */ /* 0x180fe20000010880 */
[-CC-:B------:R-:W-:Y:S01]  /*75b0*/  FFMA.FTZ R58, R58, R117.reuse, -R128.reuse ;  /* 0x000000753a3a7223 */ /* 0x180fe20000010880 */
[C---:B-1----:R-:W-:Y:S02]  /*75c0*/  HMMA.16816.F32 R4, R112.reuse, R120, R4 ;  /* 0x000000787004723c */ /* 0x042fe40000001804 */
[----:B------:R-:W-:Y:S03]  /*75d0*/  MUFU.EX2 R44, R36 ;  /* 0x00000024002c7308 */ /* 0x000fe60000000800 */
[-CC-:B------:R-:W-:Y:S01]  /*75e0*/  FFMA.FTZ R59, R59, R117.reuse, -R128.reuse ;  /* 0x000000753b3b7223 */ /* 0x180fe20000010880 */
[-CC-:B------:R-:W-:Y:S01]  /*75f0*/  FFMA.FTZ R46, R46, R117.reuse, -R128.reuse ;  /* 0x000000752e2e7223 */ /* 0x180fe20000010880 */
[-CC-:B------:R-:W-:Y:S01]  /*7600*/  FFMA.FTZ R47, R47, R117.reuse, -R128.reuse ;  /* 0x000000752f2f7223 */ /* 0x180fe20000010880 */
[C---:B------:R-:W-:Y:S01]  /*7610*/  HMMA.16816.F32 R8, R112.reuse, R122, R8 ;  /* 0x0000007a7008723c */ /* 0x040fe20000001808 */
[----:B------:R-:W1:Y:S03]  /*7620*/  LDSM.16.MT88.4 R120, [R172+0xb000] ;  /* 0x00b00000ac78783b */ /* 0x000e660000004200 */
[----:B------:R-:W-:Y:S01]  /*7630*/  MUFU.EX2 R45, R43 ;  /* 0x0000002b002d7308 */ /* 0x000fe20000000800 */
[-CC-:B------:R-:W-:Y:S01]  /*7640*/  FFMA.FTZ R50, R50, R117.reuse, -R128.reuse ;  /* 0x0000007532327223 */ /* 0x180fe20000010880 */
[-C--:B------:R-:W-:Y:S01]  /*7650*/  FFMA.FTZ R51, R51, R117.reuse, -R128 ;  /* 0x0000007533337223 */ /* 0x080fe20000010880 */
[----:B------:R-:W-:Y:S01]  /*7660*/  FADD.FTZ R133, R133, R202 ;  /* 0x000000ca85857221 */ /* 0x000fe20000010000 */
[-CC-:B------:R-:W-:Y:S01]  /*7670*/  FFMA.FTZ R60, R60, R117.reuse, -R130.reuse ;  /* 0x000000753c3c7223 */ /* 0x180fe20000010882 */
[-CC-:B------:R-:W-:Y:S01]  /*7680*/  FFMA.FTZ R61, R61, R117.reuse, -R130.reuse ;  /* 0x000000753d3d7223 */ /* 0x180fe20000010882 */
[C---:B------:R-:W-:Y:S04]  /*7690*/  HMMA.16816.F32 R68, R112.reuse, R124, R68 ;  /* 0x0000007c7044723c */ /* 0x040fe80000001844 */
[----:B------:R-:W-:Y:S01]  /*76a0*/  MUFU.EX2 R48, R42 ;  /* 0x0000002a00307308 */ /* 0x000fe20000000800 */
[--C-:B------:R-:W-:Y:S01]  /*76b0*/  FFMA.FTZ R125, R13, R117, -R130.reuse ;  /* 0x000000750d7d7223 */ /* 0x100fe20000010882 */
[----:B------:R-:W-:Y:S01]  /*76c0*/  FMUL.FTZ R13, R118, R105 ;  /* 0x00000069760d7220 */ /* 0x000fe20000410000 */
[-C--:B------:R-:W-:Y:S01]  /*76d0*/  FFMA.FTZ R124, R16, R117.reuse, -R130 ;  /* 0x00000075107c7223 */ /* 0x080fe20000010882 */
[----:B------:R-:W-:Y:S01]  /*76e0*/  LDSM.16.MT88.4 R104, [R174+0x9400] ;  /* 0x00940000ae68783b */ /* 0x000fe20000004200 */
[----:B------:R-:W-:Y:S01]  /*76f0*/  FMUL.FTZ R16, R118, R100 ;  /* 0x0000006476107220 */ /* 0x000fe20000410000 */
[C---:B------:R-:W-:Y:S04]  /*7700*/  HMMA.16816.F32 R72, R112.reuse, R126, R72 ;  /* 0x0000007e7048723c */ /* 0x040fe80000001848 */
[----:B------:R-:W3:Y:S01]  /*7710*/  MUFU.EX2 R125, R125 ;  /* 0x0000007d007d7308 */ /* 0x000ee20000000800 */
[-CC-:B------:R-:W-:Y:S01]  /*7720*/  FFMA.FTZ R126, R27, R117.reuse, -R128.reuse ;  /* 0x000000751b7e7223 */ /* 0x180fe20000010880 */
[-C--:B------:R-:W-:Y:S01]  /*7730*/  FFMA.FTZ R127, R18, R117.reuse, -R128 ;  /* 0x00000075127f7223 */ /* 0x080fe20000010880 */
[----:B------:R-:W-:Y:S01]  /*7740*/  FMUL.FTZ R18, R119, R102 ;  /* 0x0000006677127220 */ /* 0x000fe20000410000 */
[----:B------:R-:W-:Y:S01]  /*7750*/  FADD.FTZ R132, R132, R133 ;  /* 0x0000008584847221 */ /* 0x000fe20000010000 */
[-C--:B------:R-:W-:Y:S01]  /*7760*/  FFMA.FTZ R64, R64, R117.reuse, -R130 ;  /* 0x0000007540407223 */ /* 0x080fe20000010882 */
[C---:B--2---:R-:W-:Y:S04]  /*7770*/  HMMA.16816.F32 R76, R112.reuse, R108, R76 ;  /* 0x0000006c704c723c */ /* 0x044fe8000000184c */
[----:B------:R-:W2:Y:S01]  /*7780*/  MUFU.EX2 R140, R140 ;  /* 0x0000008c008c7308 */ /* 0x000ea20000000800 */
[-CC-:B------:R-:W-:Y:S01]  /*7790*/  FFMA.FTZ R62, R62, R117.reuse, -R128.reuse ;  /* 0x000000753e3e7223 */ /* 0x180fe20000010880 */
[-CC-:B------:R-:W-:Y:S01]  /*77a0*/  FFMA.FTZ R63, R63, R117.reuse, -R128.reuse ;  /* 0x000000753f3f7223 */ /* 0x180fe20000010880 */
[-C--:B------:R-:W-:Y:S01]  /*77b0*/  FFMA.FTZ R66, R66, R117.reuse, -R128 ;  /* 0x0000007542427223 */ /* 0x080fe20000010880 */
[----:B------:R-:W-:Y:S01]  /*77c0*/  ISETP.NE.AND P1, PT, R200, -0x1, PT ;  /* 0xffffffffc800780c */ /* 0x000fe20003f25270 */
[C---:B------:R-:W-:Y:S01]  /*77d0*/  HMMA.16816.F32 R80, R112.reuse, R110, R80 ;  /* 0x0000006e7050723c */ /* 0x040fe20000001850 */
[----:B------:R-:W4:Y:S04]  /*77e0*/  LDSM.16.MT88.4 R108, [R174+0xd000] ;  /* 0x00d00000ae6c783b */ /* 0x000f280000004200 */
[----:B------:R-:W-:Y:S01]  /*77f0*/  MUFU.EX2 R124, R124 ;  /* 0x0000007c007c7308 */ /* 0x000fe20000000800 */
[----:B---3--:R-:W-:Y:S02]  /*7800*/  F2FP.F16.F32.PACK_AB R100, R125, R136 ;  /* 0x000000887d64723e */ /* 0x008fe400000000ff */
[C---:B-1----:R-:W-:Y:S07]  /*7810*/  HMMA.16816.F32 R84, R112.reuse, R120, R84 ;  /* 0x000000787054723c */ /* 0x042fee0000001854 */
[----:B------:R-:W-:Y:S01]  /*7820*/  MUFU.EX2 R127, R127 ;  /* 0x0000007f007f7308 */ /* 0x000fe20000000800 */
[C---:B------:R-:W-:Y:S01]  /*7830*/  HMMA.16816.F32 R88, R112.reuse, R122, R88 ;  /* 0x0000007a7058723c */ /* 0x040fe20000001858 */
[----:B------:R-:W1:Y:S08]  /*7840*/  LDSM.16.MT88.4 R120, [R172+0xd000] ;  /* 0x00d00000ac78783b */ /* 0x000e700000004200 */
[----:B------:R-:W-:Y:S10]  /*7850*/  MUFU.EX2 R135, R135 ;  /* 0x0000008700877308 */ /* 0x000ff40000000800 */
[----:B------:R-:W-:Y:S10]  /*7860*/  MUFU.EX2 R54, R54 ;  /* 0x0000003600367308 */ /* 0x000ff40000000800 */
[----:B------:R-:W-:Y:S01]  /*7870*/  MUFU.EX2 R55, R55 ;  /* 0x0000003700377308 */ /* 0x000fe20000000800 */
[C---:B----4-:R-:W-:Y:S09]  /*7880*/  HMMA.16816.F32 R92, R112.reuse, R108, R92 ;  /* 0x0000006c705c723c */ /* 0x050ff2000000185c */
[----:B------:R-:W-:Y:S01]  /*7890*/  MUFU.EX2 R58, R58 ;  /* 0x0000003a003a7308 */ /* 0x000fe20000000800 */
[C---:B------:R-:W-:Y:S01]  /*78a0*/  HMMA.16816.F32 R96, R112.reuse, R110, R96 ;  /* 0x0000006e7060723c */ /* 0x040fe20000001860 */
[----:B------:R-:W3:Y:S08]  /*78b0*/  LDSM.16.MT88.4 R108, [R172+0x9400] ;  /* 0x00940000ac6c783b */ /* 0x000ef00000004200 */
[----:B------:R-:W-:Y:S01]  /*78c0*/  MUFU.EX2 R59, R59 ;  /* 0x0000003b003b7308 */ /* 0x000fe20000000800 */
[C---:B-1----:R-:W-:Y:S09]  /*78d0*/  HMMA.16816.F32 R12, R112.reuse, R120, R12 ;  /* 0x00000078700c723c */ /* 0x042ff2000000180c */
[----:B------:R-:W-:Y:S01]  /*78e0*/  MUFU.EX2 R131, R131 ;  /* 0x0000008300837308 */ /* 0x000fe20000000800 */
[-C--:B------:R-:W-:Y:S01]  /*78f0*/  FFMA.FTZ R121, R17, R117.reuse, -R130 ;  /* 0x0000007511797223 */ /* 0x080fe20000010882 */
[--C-:B------:R-:W-:Y:S01]  /*7900*/  FFMA.FTZ R120, R19, R117, -R128.reuse ;  /* 0x0000007513787223 */ /* 0x100fe20000010880 */
[----:B------:R-:W-:Y:S01]  /*7910*/  FMUL.FTZ R19, R119, R103 ;  /* 0x0000006777137220 */ /* 0x000fe20000410000 */
[----:B------:R-:W-:Y:S01]  /*7920*/  FMUL.FTZ R17, R118, R101 ;  /* 0x0000006576117220 */ /* 0x000fe20000410000 */
[----:B--2---:R-:W-:Y:S01]  /*7930*/  F2FP.F16.F32.PACK_AB R101, R140, R137 ;  /* 0x000000898c65723e */ /* 0x004fe200000000ff */
[-C--:B------:R-:W-:Y:S04]  /*7940*/  FFMA.FTZ R119, R31, R117.reuse, -R128 ;  /* 0x000000751f777223 */ /* 0x080fe80000010880 */
[----:B------:R-:W1:Y:S01]  /*7950*/  MUFU.EX2 R121, R121 ;  /* 0x0000007900797308 */ /* 0x000e620000000800 */
[----:B------:R-:W-:Y:S01]  /*7960*/  FADD.FTZ R137, R137, R132 ;  /* 0x0000008489897221 */ /* 0x000fe20000010000 */
[----:B------:R-:W-:Y:S03]  /*7970*/  HMMA.16816.F32 R16, R112, R122, R16 ;  /* 0x0000007a7010723c */ /* 0x000fe60000001810 */
[-CC-:B------:R-:W-:Y:S05]  /*7980*/  FFMA.FTZ R122, R24, R117.reuse, -R130.reuse ;  /* 0x00000075187a7223 */ /* 0x180fea0000010882 */
[----:B------:R-:W2:Y:S01]  /*7990*/  MUFU.EX2 R120, R120 ;  /* 0x0000007800787308 */ /* 0x000ea20000000800 */
[-CC-:B------:R-:W-:Y:S01]  /*79a0*/  FFMA.FTZ R123, R25, R117.reuse, -R130.reuse ;  /* 0x00000075197b7223 */ /* 0x180fe20000010882 */
[-CC-:B------:R-:W-:Y:S01]  /*79b0*/  FFMA.FTZ R113, R20, R117.reuse, -R130.reuse ;  /* 0x0000007514717223 */ /* 0x180fe20000010882 */
[----:B------:R-:W-:Y:S01]  /*79c0*/  LDSM.16.MT88.4 R24, [R172+0x9800] ;  /* 0x00980000ac18783b */ /* 0x000fe20000004200 */
[-C--:B------:R-:W-:Y:S01]  /*79d0*/  FFMA.FTZ R112, R21, R117.reuse, -R130 ;  /* 0x0000007515707223 */ /* 0x080fe20000010882 */
[-CC-:B------:R-:W-:Y:S01]  /*79e0*/  FFMA.FTZ R115, R22, R117.reuse, -R128.reuse ;  /* 0x0000007516737223 */ /* 0x180fe20000010880 */
[----:B------:R-:W-:Y:S01]  /*79f0*/  FFMA.FTZ R114, R23, R117, -R128 ;  /* 0x0000007517727223 */ /* 0x000fe20000010880 */
[----:B------:R-:W-:Y:S03]  /*7a00*/  FADD.FTZ R140, R140, R137 ;  /* 0x000000898c8c7221 */ /* 0x000fe60000010000 */
[----:B------:R-:W-:Y:S01]  /*7a10*/  MUFU.EX2 R113, R113 ;  /* 0x0000007100717308 */ /* 0x000fe20000000800 */
[----:B-1----:R-:W-:Y:S09]  /*7a20*/  F2FP.F16.F32.PACK_AB R102, R121, R124 ;  /* 0x0000007c7966723e */ /* 0x002ff200000000ff */
[----:B------:R-:W1:Y:S01]  /*7a30*/  MUFU.EX2 R112, R112 ;  /* 0x0000007000707308 */ /* 0x000e620000000800 */
[C---:B--2---:R-:W-:Y:S01]  /*7a40*/  F2FP.F16.F32.PACK_AB R103, R120.reuse, R127 ;  /* 0x0000007f7867723e */ /* 0x044fe200000000ff */
[----:B------:R-:W-:Y:S04]  /*7a50*/  FADD.FTZ R127, R127, R140 ;  /* 0x0000008c7f7f7221 */ /* 0x000fe80000010000 */
[----:B------:R-:W-:Y:S02]  /*7a60*/  FADD.FTZ R120, R120, R127 ;  /* 0x0000007f78787221 */ /* 0x000fe40000010000 */
[C---:B------:R-:W-:Y:S02]  /*7a70*/  HMMA.16816.F32 R4, R100.reuse, R104, R4 ;  /* 0x000000686404723c */ /* 0x040fe40000001804 */
[----:B------:R-:W-:Y:S06]  /*7a80*/  MUFU.EX2 R119, R119 ;  /* 0x0000007700777308 */ /* 0x000fec0000000800 */
[C---:B------:R-:W-:Y:S01]  /*7a90*/  HMMA.16816.F32 R8, R100.reuse, R106, R8 ;  /* 0x0000006a6408723c */ /* 0x040fe20000001808 */
[----:B------:R-:W2:Y:S03]  /*7aa0*/  LDSM.16.MT88.4 R104, [R174+0xb400] ;  /* 0x00b40000ae68783b */ /* 0x000ea60000004200 */
[----:B------:R-:W-:Y:S01]  /*7ab0*/  MUFU.EX2 R115, R115 ;  /* 0x0000007300737308 */ /* 0x000fe20000000800 */
[----:B-1----:R-:W-:Y:S03]  /*7ac0*/  F2FP.F16.F32.PACK_AB R20, R112, R113 ;  /* 0x000000717014723e */ /* 0x002fe600000000ff */
[C---:B---3--:R-:W-:Y:S06]  /*7ad0*/  HMMA.16816.F32 R68, R100.reuse, R108, R68 ;  /* 0x0000006c6444723c */ /* 0x048fec0000001844 */
[----:B------:R-:W1:Y:S02]  /*7ae0*/  MUFU.EX2 R114, R114 ;  /* 0x0000007200727308 */ /* 0x000e640000000800 */
[C---:B------:R-:W-:Y:S01]  /*7af0*/  HMMA.16816.F32 R72, R100.reuse, R110, R72 ;  /* 0x0000006e6448723c */ /* 0x040fe20000001848 */
[----:B------:R-:W3:Y:S07]  /*7b00*/  LDSM.16.MT88.4 R108, [R172+0xb400] ;  /* 0x00b40000ac6c783b */ /* 0x000eee0000004200 */
[----:B------:R-:W-:Y:S10]  /*7b10*/  MUFU.EX2 R122, R122 ;  /* 0x0000007a007a7308 */ /* 0x000ff40000000800 */
[----:B------:R-:W4:Y:S01]  /*7b20*/  MUFU.EX2 R123, R123 ;  /* 0x0000007b007b7308 */ /* 0x000f220000000800 */
[C---:B-1----:R-:W-:Y:S01]  /*7b30*/  F2FP.F16.F32.PACK_AB R21, R114.reuse, R115 ;  /* 0x000000737215723e */ /* 0x042fe200000000ff */
[----:B------:R-:W-:Y:S04]  /*7b40*/  FADD.FTZ R115, R115, R120 ;  /* 0x0000007873737221 */ /* 0x000fe80000010000 */
[----:B------:R-:W-:Y:S04]  /*7b50*/  FADD.FTZ R114, R114, R115 ;  /* 0x0000007372727221 */ /* 0x000fe80000010000 */
[----:B------:R-:W1:Y:S01]  /*7b60*/  MUFU.EX2 R126, R126 ;  /* 0x0000007e007e7308 */ /* 0x000e620000000800 */
[C---:B--2---:R-:W-:Y:S09]  /*7b70*/  HMMA.16816.F32 R76, R100.reuse, R104, R76 ;  /* 0x00000068644c723c */ /* 0x044ff2000000184c */
[----:B------:R-:W-:Y:S01]  /*7b80*/  MUFU.EX2 R138, R138 ;  /* 0x0000008a008a7308 */ /* 0x000fe20000000800 */
[----:B----4-:R-:W-:Y:S01]  /*7b90*/  F2FP.F16.F32.PACK_AB R22, R123, R122 ;  /* 0x0000007a7b16723e */ /* 0x010fe200000000ff */
[C---:B------:R-:W-:Y:S01]  /*7ba0*/  HMMA.16816.F32 R80, R100.reuse, R106, R80 ;  /* 0x0000006a6450723c */ /* 0x040fe20000001850 */
[----:B------:R-:W2:Y:S07]  /*7bb0*/  LDSM.16.MT88.4 R104, [R174+0xd400] ;  /* 0x00d40000ae68783b */ /* 0x000eae0000004200 */
[----:B------:R-:W-:Y:S01]  /*7bc0*/  MUFU.EX2 R142, R142 ;  /* 0x0000008e008e7308 */ /* 0x000fe20000000800 */
[C---:B-1----:R-:W-:Y:S01]  /*7bd0*/  F2FP.F16.F32.PACK_AB R23, R126.reuse, R131 ;  /* 0x000000837e17723e */ /* 0x042fe200000000ff */
[----:B------:R-:W-:Y:S01]  /*7be0*/  FADD.FTZ R131, R131, R114 ;  /* 0x0000007283837221 */ /* 0x000fe20000010000 */
[C---:B---3--:R-:W-:Y:S07]  /*7bf0*/  HMMA.16816.F32 R84, R100.reuse, R108, R84 ;  /* 0x0000006c6454723c */ /* 0x048fee0000001854 */
[----:B------:R-:W-:Y:S01]  /*7c00*/  MUFU.EX2 R141, R141 ;  /* 0x0000008d008d7308 */ /* 0x000fe20000000800 */
[----:B------:R-:W-:Y:S01]  /*7c10*/  FADD.FTZ R131, R126, R131 ;  /* 0x000000837e837221 */ /* 0x000fe20000010000 */
[C---:B------:R-:W-:Y:S01]  /*7c20*/  HMMA.16816.F32 R88, R100.reuse, R110, R88 ;  /* 0x0000006e6458723c */ /* 0x040fe20000001858 */
[----:B------:R-:W1:Y:S07]  /*7c30*/  LDSM.16.MT88.4 R108, [R172+0xd400] ;  /* 0x00d40000ac6c783b */ /* 0x000e6e0000004200 */
[----:B------:R-:W-:Y:S10]  /*7c40*/  MUFU.EX2 R144, R144 ;  /* 0x0000009000907308 */ /* 0x000ff40000000800 */
[----:B------:R-:W-:Y:S10]  /*7c50*/  MUFU.EX2 R146, R146 ;  /* 0x0000009200927308 */ /* 0x000ff40000000800 */
[----:B------:R-:W-:Y:S01]  /*7c60*/  MUFU.EX2 R145, R145 ;  /* 0x0000009100917308 */ /* 0x000fe20000000800 */
[C---:B--2---:R-:W-:Y:S09]  /*7c70*/  HMMA.16816.F32 R92, R100.reuse, R104, R92 ;  /* 0x00000068645c723c */ /* 0x044ff2000000185c */
[----:B------:R-:W-:Y:S01]  /*7c80*/  MUFU.EX2 R46, R46 ;  /* 0x0000002e002e7308 */ /* 0x000fe20000000800 */
[C---:B------:R-:W-:Y:S01]  /*7c90*/  HMMA.16816.F32 R96, R100.reuse, R106, R96 ;  /* 0x0000006a6460723c */ /* 0x040fe20000001860 */
[----:B------:R-:W2:Y:S08]  /*7ca0*/  LDSM.16.MT88.4 R104, [R174+0x9800] ;  /* 0x00980000ae68783b */ /* 0x000eb00000004200 */
[----:B------:R-:W-:Y:S01]  /*7cb0*/  MUFU.EX2 R47, R47 ;  /* 0x0000002f002f7308 */ /* 0x000fe20000000800 */
[C---:B-1----:R-:W-:Y:S09]  /*7cc0*/  HMMA.16816.F32 R12, R100.reuse, R108, R12 ;  /* 0x0000006c640c723c */ /* 0x042ff2000000180c */
[----:B------:R-:W-:Y:S01]  /*7cd0*/  MUFU.EX2 R50, R50 ;  /* 0x0000003200327308 */ /* 0x000fe20000000800 */
[----:B------:R-:W-:Y:S01]  /*7ce0*/  FADD.FTZ R109, R139, R143 ;  /* 0x0000008f8b6d7221 */ /* 0x000fe20000010000 */
[-CC-:B------:R-:W-:Y:S01]  /*7cf0*/  FFMA.FTZ R139, R37, R117.reuse, -R130.reuse ;  /* 0x00000075258b7223 */ /* 0x180fe20000010882 */
[-CC-:B------:R-:W-:Y:S01]  /*7d00*/  FFMA.FTZ R143, R40, R117.reuse, -R130.reuse ;  /* 0x00000075288f7223 */ /* 0x180fe20000010882 */
[----:B------:R-:W-:Y:S01]  /*7d10*/  LDSM.16.MT88.4 R36, [R172+0xc000] ;  /* 0x00c00000ac24783b */ /* 0x000fe20000004200 */
[-C--:B------:R-:W-:Y:S01]  /*7d20*/  FFMA.FTZ R40, R49, R117.reuse, -R130 ;  /* 0x0000007531287223 */ /* 0x080fe20000010882 */
[----:B------:R-:W-:Y:S04]  /*7d30*/  HMMA.16816.F32 R16, R100, R110, R16 ;  /* 0x0000006e6410723c */ /* 0x000fe80000001810 */
[----:B------:R-:W-:Y:S01]  /*7d40*/  MUFU.EX2 R49, R41 ;  /* 0x0000002900317308 */ /* 0x000fe20000000800 */
[----:B------:R-:W-:Y:S01]  /*7d50*/  FADD.FTZ R134, R134, R109 ;  /* 0x0000006d86867221 */ /* 0x000fe20000010000 */
[----:B------:R-:W1:Y:S03]  /*7d60*/  LDSM.16.MT88.4 R100, [R174+0xb800] ;  /* 0x00b80000ae64783b */ /* 0x000e660000004200 */
[----:B------:R-:W-:Y:S05]  /*7d70*/  FADD.FTZ R129, R129, R134 ;  /* 0x0000008681817221 */ /* 0x000fea0000010000 */
[----:B------:R-:W-:Y:S01]  /*7d80*/  MUFU.EX2 R139, R139 ;  /* 0x0000008b008b7308 */ /* 0x000fe20000000800 */
[----:B------:R-:W-:Y:S01]  /*7d90*/  FADD.FTZ R136, R136, R129 ;  /* 0x0000008188887221 */ /* 0x000fe20000010000 */
[----:B------:R-:W-:Y:S03]  /*7da0*/  LDSM.16.MT88.4 R108, [R174+0xac00] ;  /* 0x00ac0000ae6c783b */ /* 0x000fe60000004200 */
[----:B------:R-:W-:Y:S05]  /*7db0*/  FADD.FTZ R125, R125, R136 ;  /* 0x000000887d7d7221 */ /* 0x000fea0000010000 */
[----:B------:R-:W-:Y:S01]  /*7dc0*/  MUFU.EX2 R143, R143 ;  /* 0x0000008f008f7308 */ /* 0x000fe20000000800 */
[----:B------:R-:W-:Y:S04]  /*7dd0*/  FADD.FTZ R124, R124, R125 ;  /* 0x0000007d7c7c7221 */ /* 0x000fe80000010000 */
[----:B------:R-:W-:Y:S01]  /*7de0*/  FADD.FTZ R124, R121, R124 ;  /* 0x0000007c797c7221 */ /* 0x000fe20000010000 */
[----:B------:R-:W-:Y:S01]  /*7df0*/  MOV R121, R0 ;  /* 0x0000000000797202 */ /* 0x000fe20000000f00 */
[C---:B--2---:R-:W-:Y:S03]  /*7e00*/  HMMA.16816.F32 R4, R20.reuse, R104, R4 ;  /* 0x000000681404723c */ /* 0x044fe60000001804 */
[----:B------:R-:W-:Y:S02]  /*7e10*/  MUFU.EX2 R51, R51 ;  /* 0x0000003300337308 */ /* 0x000fe40000000800 */
[-CC-:B------:R-:W-:Y:S01]  /*7e20*/  FFMA.FTZ R105, R28, R117.reuse, -R130.reuse ;  /* 0x000000751c697223 */ /* 0x180fe20000010882 */
[-C--:B------:R-:W-:Y:S02]  /*7e30*/  FFMA.FTZ R104, R29, R117.reuse, -R130 ;  /* 0x000000751d687223 */ /* 0x080fe40000010882 */
[C---:B------:R-:W-:Y:S05]  /*7e40*/  HMMA.16816.F32 R8, R20.reuse, R106, R8 ;  /* 0x0000006a1408723c */ /* 0x040fea0000001808 */
[----:B------:R-:W-:Y:S01]  /*7e50*/  MUFU.EX2 R60, R60 ;  /* 0x0000003c003c7308 */ /* 0x000fe20000000800 */
[-C--:B------:R-:W-:Y:S01]  /*7e60*/  FFMA.FTZ R106, R30, R117.reuse, -R128 ;  /* 0x000000751e6a7223 */ /* 0x080fe20000010880 */
[-C--:B------:R-:W-:Y:S01]  /*7e70*/  FFMA.FTZ R107, R32, R117.reuse, -R130 ;  /* 0x00000075206b7223 */ /* 0x080fe20000010882 */
[----:B------:R-:W-:Y:S01]  /*7e80*/  LDSM.16.MT88.4 R28, [R174+0x9c00] ;  /* 0x009c0000ae1c783b */ /* 0x000fe20000004200 */
[C---:B------:R-:W-:Y:S06]  /*7e90*/  HMMA.16816.F32 R68, R20.reuse, R24, R68 ;  /* 0x000000181444723c */ /* 0x040fec0000001844 */
[----:B------:R-:W-:Y:S02]  /*7ea0*/  MUFU.EX2 R105, R105 ;  /* 0x0000006900697308 */ /* 0x000fe40000000800 */
[C---:B------:R-:W-:Y:S01]  /*7eb0*/  HMMA.16816.F32 R72, R20.reuse, R26, R72 ;  /* 0x0000001a1448723c */ /* 0x040fe20000001848 */
[----:B------:R-:W2:Y:S07]  /*7ec0*/  LDSM.16.MT88.4 R24, [R172+0xb800] ;  /* 0x00b80000ac18783b */ /* 0x000eae0000004200 */
[----:B------:R-:W3:Y:S01]  /*7ed0*/  MUFU.EX2 R104, R104 ;  /* 0x0000006800687308 */ /* 0x000ee20000000800 */
[C---:B-1----:R-:W-:Y:S09]  /*7ee0*/  HMMA.16816.F32 R76, R20.reuse, R100, R76 ;  /* 0x00000064144c723c */ /* 0x042ff2000000184c */
[----:B------:R-:W1:Y:S01]  /*7ef0*/  MUFU.EX2 R106, R106 ;  /* 0x0000006a006a7308 */ /* 0x000e620000000800 */
[C---:B------:R-:W-:Y:S01]  /*7f00*/  HMMA.16816.F32 R80, R20.reuse, R102, R80 ;  /* 0x000000661450723c */ /* 0x040fe20000001850 */
[----:B------:R-:W4:Y:S08]  /*7f10*/  LDSM.16.MT88.4 R100, [R174+0xd800] ;  /* 0x00d80000ae64783b */ /* 0x000f300000004200 */
[----:B------:R-:W5:Y:S10]  /*7f20*/  MUFU.EX2 R107, R107 ;  /* 0x0000006b006b7308 */ /* 0x000f740000000800 */
[----:B------:R-:W-:Y:S01]  /*7f30*/  MUFU.EX2 R61, R61 ;  /* 0x0000003d003d7308 */ /* 0x000fe20000000800 */
[C---:B--2---:R-:W-:Y:S08]  /*7f40*/  HMMA.16816.F32 R84, R20.reuse, R24, R84 ;  /* 0x000000181454723c */ /* 0x044ff00000001854 */
[C---:B------:R-:W-:Y:S01]  /*7f50*/  HMMA.16816.F32 R88, R20.reuse, R26, R88 ;  /* 0x0000001a1458723c */ /* 0x040fe20000001858 */
[----:B------:R-:W2:Y:S07]  /*7f60*/  LDSM.16.MT88.4 R24, [R172+0xd800] ;  /* 0x00d80000ac18783b */ /* 0x000eae0000004200 */
[C---:B----4-:R-:W-:Y:S03]  /*7f70*/  HMMA.16816.F32 R92, R20.reuse, R100, R92 ;  /* 0x00000064145c723c */ /* 0x050fe6000000185c */
[-C--:B------:R-:W-:Y:S01]  /*7f80*/  FFMA.FTZ R100, R35, R117.reuse, -R128 ;  /* 0x0000007523647223 */ /* 0x080fe20000010880 */
[-C--:B------:R-:W-:Y:S01]  /*7f90*/  FFMA.FTZ R101, R56, R117.reuse, -R130 ;  /* 0x0000007538657223 */ /* 0x080fe20000010882 */
[----:B------:R-:W4:Y:S01]  /*7fa0*/  LDSM.16.MT88.4 R32, [R172+0x9c00] ;  /* 0x009c0000ac20783b */ /* 0x000f220000004200 */
[-C--:B------:R-:W-:Y:S01]  /*7fb0*/  FFMA.FTZ R128, R67, R117.reuse, -R128 ;  /* 0x0000007543807223 */ /* 0x080fe20000010880 */
[----:B------:R3:W5:Y:S01]  /*7fc0*/  MUFU.EX2 R118, R100 ;  /* 0x0000006400767308 */ /* 0x0007620000000800 */
[C---:B------:R-:W-:Y:S03]  /*7fd0*/  HMMA.16816.F32 R96, R20.reuse, R102, R96 ;  /* 0x000000661460723c */ /* 0x040fe60000001860 */
[-CC-:B------:R-:W-:Y:S01]  /*7fe0*/  FFMA.FTZ R103, R52, R117.reuse, -R130.reuse ;  /* 0x0000007534677223 */ /* 0x180fe20000010882 */
[-CC-:B------:R-:W-:Y:S05]  /*7ff0*/  FFMA.FTZ R102, R53, R117.reuse, -R130.reuse ;  /* 0x0000007535667223 */ /* 0x180fea0000010882 */
[----:B------:R1:W4:Y:S10]  /*8000*/  MUFU.EX2 R52, R40 ;  /* 0x0000002800347308 */ /* 0x0003340000000800 */
[----:B------:R-:W-:Y:S01]  /*8010*/  MUFU.EX2 R53, R103 ;  /* 0x0000006700357308 */ /* 0x000fe20000000800 */
[-CC-:B---3--:R-:W-:Y:S01]  /*8020*/  FFMA.FTZ R100, R57, R117.reuse, -R130.reuse ;  /* 0x0000007539647223 */ /* 0x188fe20000010882 */
[----:B------:R-:W-:Y:S08]  /*8030*/  FFMA.FTZ R130, R65, R117, -R130 ;  /* 0x0000007541827223 */ /* 0x000ff00000010882 */
[----:B------:R-:W-:Y:S01]  /*8040*/  MUFU.EX2 R57, R101 ;  /* 0x0000006500397308 */ /* 0x000fe20000000800 */
[----:B-1----:R-:W-:Y:S01]  /*8050*/  LDSM.16.MT88.4 R40, [R172+0xc400] ;  /* 0x00c40000ac28783b */ /* 0x002fe20000004200 */
[C---:B--2---:R-:W-:Y:S08]  /*8060*/  HMMA.16816.F32 R12, R20.reuse, R24, R12 ;  /* 0x00000018140c723c */ /* 0x044ff0000000180c */
[----:B------:R1:W2:Y:S01]  /*8070*/  MUFU.EX2 R132, R100 ;  /* 0x0000006400847308 */ /* 0x0002a20000000800 */
[----:B------:R-:W-:Y:S01]  /*8080*/  HMMA.16816.F32 R16, R20, R26, R16 ;  /* 0x0000001a1410723c */ /* 0x000fe20000001810 */
[----:B------:R-:W3:Y:S02]  /*8090*/  LDSM.16.MT88.4 R24, [R174+0xbc00] ;  /* 0x00bc0000ae18783b */ /* 0x000ee40000004200 */
[----:B------:R-:W-:Y:S02]  /*80a0*/  F2FP.F16.F32.PACK_AB R20, R104, R105 ;  /* 0x000000696814723e */ /* 0x000fe400000000ff */
[----:B------:R-:W-:Y:S04]  /*80b0*/  F2FP.F16.F32.PACK_AB R21, R119, R106 ;  /* 0x0000006a7715723e */ /* 0x000fe800000000ff */
[----:B------:R-:W2:Y:S01]  /*80c0*/  MUFU.EX2 R56, R102 ;  /* 0x0000006600387308 */ /* 0x000ea20000000800 */
[----:B-----5:R-:W-:Y:S02]  /*80d0*/  F2FP.F16.F32.PACK_AB R22, R138, R107 ;  /* 0x0000006b8a16723e */ /* 0x020fe400000000ff */
[----:B------:R-:W-:Y:S07]  /*80e0*/  F2FP.F16.F32.PACK_AB R23, R118, R135 ;  /* 0x000000877617723e */ /* 0x000fee00000000ff */
[----:B------:R-:W-:Y:S01]  /*80f0*/  MUFU.EX2 R130, R130 ;  /* 0x0000008200827308 */ /* 0x000fe20000000800 */
[----:B-1----:R-:W-:Y:S01]  /*8100*/  F2FP.F16.F32.PACK_AB R100, R61, R60 ;  /* 0x0000003c3d64723e */ /* 0x002fe200000000ff */
[C---:B------:R-:W-:Y:S08]  /*8110*/  HMMA.16816.F32 R4, R20.reuse, R28, R4 ;  /* 0x0000001c1404723c */ /* 0x040ff00000001804 */
[C---:B------:R-:W-:Y:S01]  /*8120*/  HMMA.16816.F32 R8, R20.reuse, R30, R8 ;  /* 0x0000001e1408723c */ /* 0x040fe20000001808 */
[----:B------:R-:W1:Y:S07]  /*8130*/  LDSM.16.MT88.4 R28, [R172+0xbc00] ;  /* 0x00bc0000ac1c783b */ /* 0x000e6e0000004200 */
[C---:B----4-:R-:W-:Y:S08]  /*8140*/  HMMA.16816.F32 R68, R20.reuse, R32, R68 ;  /* 0x000000201444723c */ /* 0x050ff00000001844 */
[C---:B------:R-:W-:Y:S01]  /*8150*/  HMMA.16816.F32 R72, R20.reuse, R34, R72 ;  /* 0x000000221448723c */ /* 0x040fe20000001848 */
[----:B------:R-:W4:Y:S07]  /*8160*/  LDSM.16.MT88.4 R32, [R174+0xdc00] ;  /* 0x00dc0000ae20783b */ /* 0x000f2e0000004200 */
[C---:B---3--:R-:W-:Y:S08]  /*8170*/  HMMA.16816.F32 R76, R20.reuse, R24, R76 ;  /* 0x00000018144c723c */ /* 0x048ff0000000184c */
[C---:B------:R-:W-:Y:S01]  /*8180*/  HMMA.16816.F32 R80, R20.reuse, R26, R80 ;  /* 0x0000001a1450723c */ /* 0x040fe20000001850 */
[----:B------:R-:W3:Y:S07]  /*8190*/  LDSM.16.MT88.4 R24, [R172+0xdc00] ;  /* 0x00dc0000ac18783b */ /* 0x000eee0000004200 */
[C---:B-1----:R-:W-:Y:S08]  /*81a0*/  HMMA.16816.F32 R84, R20.reuse, R28, R84 ;  /* 0x0000001c1454723c */ /* 0x042ff00000001854 */
[C---:B------:R-:W-:Y:S01]  /*81b0*/  HMMA.16816.F32 R88, R20.reuse, R30, R88 ;  /* 0x0000001e1458723c */ /* 0x040fe20000001858 */
[----:B------:R-:W1:Y:S07]  /*81c0*/  LDSM.16.MT88.4 R28, [R174+0xa000] ;  /* 0x00a00000ae1c783b */ /* 0x000e6e0000004200 */
[C---:B----4-:R-:W-:Y:S08]  /*81d0*/  HMMA.16816.F32 R92, R20.reuse, R32, R92 ;  /* 0x00000020145c723c */ /* 0x050ff0000000185c */
[C---:B------:R-:W-:Y:S01]  /*81e0*/  HMMA.16816.F32 R96, R20.reuse, R34, R96 ;  /* 0x000000221460723c */ /* 0x040fe20000001860 */
[----:B------:R-:W4:Y:S07]  /*81f0*/  LDSM.16.MT88.4 R32, [R172+0xa000] ;  /* 0x00a00000ac20783b */ /* 0x000f2e0000004200 */
[C---:B---3--:R-:W-:Y:S08]  /*8200*/  HMMA.16816.F32 R12, R20.reuse, R24, R12 ;  /* 0x00000018140c723c */ /* 0x048ff0000000180c */
[----:B------:R-:W-:Y:S01]  /*8210*/  HMMA.16816.F32 R16, R20, R26, R16 ;  /* 0x0000001a1410723c */ /* 0x000fe20000001810 */
[----:B------:R-:W3:Y:S02]  /*8220*/  LDSM.16.MT88.4 R24, [R174+0xc000] ;  /* 0x00c00000ae18783b */ /* 0x000ee40000004200 */
[----:B------:R-:W-:Y:S02]  /*8230*/  F2FP.F16.F32.PACK_AB R20, R139, R142 ;  /* 0x0000008e8b14723e */ /* 0x000fe400000000ff */
[----:B------:R-:W-:Y:S02]  /*8240*/  F2FP.F16.F32.PACK_AB R21, R144, R141 ;  /* 0x0000008d9015723e */ /* 0x000fe400000000ff */
[----:B------:R-:W-:Y:S02]  /*8250*/  F2FP.F16.F32.PACK_AB R22, R146, R143 ;  /* 0x0000008f9216723e */ /* 0x000fe400000000ff */
[----:B------:R-:W-:Y:S07]  /*8260*/  F2FP.F16.F32.PACK_AB R23, R44, R145 ;  /* 0x000000912c17723e */ /* 0x000fee00000000ff */
[C---:B-1----:R-:W-:Y:S08]  /*8270*/  HMMA.16816.F32 R4, R20.reuse, R28, R4 ;  /* 0x0000001c1404723c */ /* 0x042ff00000001804 */
        /* <DEDUP_REMOVED lines=8> */
[C---:B------:R-:W-:Y:S08]  /*8300*/  HMMA.16816.F32 R84, R20.reuse, R36, R84 ;  /* 0x000000241454723c */ /* 0x040ff00000001854 */
[C---:B------:R-:W-:Y:S01]  /*8310*/  HMMA.16816.F32 R88, R20.reuse, R38, R88 ;  /* 0x000000261458723c */ /* 0x040fe20000001858 */
[----:B------:R-:W5:Y:S07]  /*8320*/  LDSM.16.MT88.4 R36, [R172+0xa400] ;  /* 0x00a40000ac24783b */ /* 0x000f6e0000004200 */
[C---:B-1----:R-:W-:Y:S08]  /*8330*/  HMMA.16816.F32 R92, R20.reuse, R28, R92 ;  /* 0x0000001c145c723c */ /* 0x042ff0000000185c */
[C---:B------:R-:W-:Y:S01]  /*8340*/  HMMA.16816.F32 R96, R20.reuse, R30, R96 ;  /* 0x0000001e1460723c */ /* 0x040fe20000001860 */
[----:B------:R-:W1:Y:S07]  /*8350*/  LDSM.16.MT88.4 R28, [R174+0xc400] ;  /* 0x00c40000ae1c783b */ /* 0x000e6e0000004200 */
[C---:B----4-:R-:W-:Y:S08]  /*8360*/  HMMA.16816.F32 R12, R20.reuse, R32, R12 ;  /* 0x00000020140c723c */ /* 0x050ff0000000180c */
[----:B------:R-:W-:Y:S01]  /*8370*/  HMMA.16816.F32 R16, R20, R34, R16 ;  /* 0x000000221410723c */ /* 0x000fe20000001810 */
[----:B------:R-:W4:Y:S02]  /*8380*/  LDSM.16.MT88.4 R32, [R174+0xe400] ;  /* 0x00e40000ae20783b */ /* 0x000f240000004200 */
[----:B------:R-:W-:Y:S02]  /*8390*/  F2FP.F16.F32.PACK_AB R20, R48, R45 ;  /* 0x0000002d3014723e */ /* 0x000fe400000000ff */
[----:B------:R-:W-:Y:S02]  /*83a0*/  F2FP.F16.F32.PACK_AB R21, R47, R46 ;  /* 0x0000002e2f15723e */ /* 0x000fe400000000ff */
[----:B------:R-:W-:Y:S02]  /*83b0*/  F2FP.F16.F32.PACK_AB R22, R52, R49 ;  /* 0x000000313416723e */ /* 0x000fe400000000ff */
[----:B------:R-:W-:Y:S07]  /*83c0*/  F2FP.F16.F32.PACK_AB R23, R51, R50 ;  /* 0x000000323317723e */ /* 0x000fee00000000ff */
[C---:B---3--:R-:W-:Y:S08]  /*83d0*/  HMMA.16816.F32 R4, R20.reuse, R24, R4 ;  /* 0x000000181404723c */ /* 0x048ff00000001804 */
[C---:B------:R-:W-:Y:S01]  /*83e0*/  HMMA.16816.F32 R8, R20.reuse, R26, R8 ;  /* 0x0000001a1408723c */ /* 0x040fe20000001808 */
[----:B------:R-:W3:Y:S07]  /*83f0*/  LDSM.16.MT88.4 R24, [R172+0xe400] ;  /* 0x00e40000ac18783b */ /* 0x000eee0000004200 */
[C---:B-----5:R-:W-:Y:S08]  /*8400*/  HMMA.16816.F32 R68, R20.reuse, R36, R68 ;  /* 0x000000241444723c */ /* 0x060ff00000001844 */
[C---:B------:R-:W-:Y:S01]  /*8410*/  HMMA.16816.F32 R72, R20.reuse, R38, R72 ;  /* 0x000000261448723c */ /* 0x040fe20000001848 */
[----:B------:R-:W-:Y:S07]  /*8420*/  LDSM.16.MT88.4 R36, [R172+0xa800] ;  /* 0x00a80000ac24783b */ /* 0x000fee0000004200 */
[C---:B-1----:R-:W-:Y:S08]  /*8430*/  HMMA.16816.F32 R76, R20.reuse, R28, R76 ;  /* 0x0000001c144c723c */ /* 0x042ff0000000184c */
[C---:B------:R-:W-:Y:S01]  /*8440*/  HMMA.16816.F32 R80, R20.reuse, R30, R80 ;  /* 0x0000001e1450723c */ /* 0x040fe20000001850 */
[----:B------:R-:W1:Y:S07]  /*8450*/  LDSM.16.MT88.4 R28, [R174+0xa800] ;  /* 0x00a80000ae1c783b */ /* 0x000e6e0000004200 */
[C---:B------:R-:W-:Y:S08]  /*8460*/  HMMA.16816.F32 R84, R20.reuse, R40, R84 ;  /* 0x000000281454723c */ /* 0x040ff00000001854 */
[C---:B------:R-:W-:Y:S01]  /*8470*/  HMMA.16816.F32 R88, R20.reuse, R42, R88 ;  /* 0x0000002a1458723c */ /* 0x040fe20000001858 */
[----:B------:R-:W-:Y:S07]  /*8480*/  LDSM.16.MT88.4 R40, [R172+0xc800] ;  /* 0x00c80000ac28783b */ /* 0x000fee0000004200 */
[C---:B----4-:R-:W-:Y:S08]  /*8490*/  HMMA.16816.F32 R92, R20.reuse, R32, R92 ;  /* 0x00000020145c723c */ /* 0x050ff0000000185c */
[C---:B------:R-:W-:Y:S01]  /*84a0*/  HMMA.16816.F32 R96, R20.reuse, R34, R96 ;  /* 0x000000221460723c */ /* 0x040fe20000001860 */
[----:B------:R-:W4:Y:S07]  /*84b0*/  LDSM.16.MT88.4 R32, [R174+0xc800] ;  /* 0x00c80000ae20783b */ /* 0x000f2e0000004200 */
[C---:B---3--:R-:W-:Y:S08]  /*84c0*/  HMMA.16816.F32 R12, R20.reuse, R24, R12 ;  /* 0x00000018140c723c */ /* 0x048ff0000000180c */
[----:B------:R-:W-:Y:S01]  /*84d0*/  HMMA.16816.F32 R16, R20, R26, R16 ;  /* 0x0000001a1410723c */ /* 0x000fe20000001810 */
[----:B------:R-:W3:Y:S02]  /*84e0*/  LDSM.16.MT88.4 R24, [R174+0xe800] ;  /* 0x00e80000ae18783b */ /* 0x000ee40000004200 */
[----:B------:R-:W-:Y:S02]  /*84f0*/  F2FP.F16.F32.PACK_AB R21, R55, R54 ;  /* 0x000000363715723e */ /* 0x000fe400000000ff */
[----:B--2---:R-:W-:Y:S02]  /*8500*/  F2FP.F16.F32.PACK_AB R22, R132, R57 ;  /* 0x000000398416723e */ /* 0x004fe400000000ff */
[----:B------:R-:W-:Y:S02]  /*8510*/  F2FP.F16.F32.PACK_AB R23, R59, R58 ;  /* 0x0000003a3b17723e */ /* 0x000fe400000000ff */
[----:B------:R-:W-:Y:S07]  /*8520*/  F2FP.F16.F32.PACK_AB R20, R56, R53 ;  /* 0x000000353814723e */ /* 0x000fee00000000ff */
[C---:B-1----:R-:W-:Y:S08]  /*8530*/  HMMA.16816.F32 R4, R20.reuse, R28, R4 ;  /* 0x0000001c1404723c */ /* 0x042ff00000001804 */
[C---:B------:R-:W-:Y:S01]  /*8540*/  HMMA.16816.F32 R8, R20.reuse, R30, R8 ;  /* 0x0000001e1408723c */ /* 0x040fe20000001808 */
[----:B------:R-:W1:Y:S07]  /*8550*/  LDSM.16.MT88.4 R28, [R172+0xe800] ;  /* 0x00e80000ac1c783b */ /* 0x000e6e0000004200 */
[C---:B------:R-:W-:Y:S01]  /*8560*/  HMMA.16816.F32 R68, R20.reuse, R36, R68 ;  /* 0x000000241444723c */ /* 0x040fe20000001844 */
[----:B------:R-:W-:Y:S07]  /*8570*/  MUFU.EX2 R36, R62 ;  /* 0x0000003e00247308 */ /* 0x000fee0000000800 */
[C---:B------:R-:W-:Y:S03]  /*8580*/  HMMA.16816.F32 R72, R20.reuse, R38, R72 ;  /* 0x000000261448723c */ /* 0x040fe60000001848 */
[----:B------:R-:W2:Y:S05]  /*8590*/  MUFU.EX2 R37, R63 ;  /* 0x0000003f00257308 */ /* 0x000eaa0000000800 */
[C---:B----4-:R-:W-:Y:S05]  /*85a0*/  HMMA.16816.F32 R76, R20.reuse, R32, R76 ;  /* 0x00000020144c723c */ /* 0x050fea000000184c */
[----:B------:R-:W4:Y:S03]  /*85b0*/  MUFU.EX2 R39, R64 ;  /* 0x0000004000277308 */ /* 0x000f260000000800 */
[C---:B------:R-:W-:Y:S01]  /*85c0*/  HMMA.16816.F32 R80, R20.reuse, R34, R80 ;  /* 0x000000221450723c */ /* 0x040fe20000001850 */
[----:B------:R-:W5:Y:S06]  /*85d0*/  LDSM.16.MT88.4 R32, [R172+0xac00] ;  /* 0x00ac0000ac20783b */ /* 0x000f6c0000004200 */
[----:B------:R-:W-:Y:S01]  /*85e0*/  MUFU.EX2 R38, R66 ;  /* 0x0000004200267308 */ /* 0x000fe20000000800 */
[----:B--2---:R-:W-:Y:S01]  /*85f0*/  F2FP.F16.F32.PACK_AB R101, R37, R36 ;  /* 0x000000242565723e */ /* 0x004fe200000000ff */
[C---:B------:R-:W-:Y:S08]  /*8600*/  HMMA.16816.F32 R84, R20.reuse, R40, R84 ;  /* 0x000000281454723c */ /* 0x040ff00000001854 */
[----:B------:R-:W2:Y:S01]  /*8610*/  MUFU.EX2 R41, R128 ;  /* 0x0000008000297308 */ /* 0x000ea20000000800 */
[----:B----4-:R-:W-:Y:S01]  /*8620*/  F2FP.F16.F32.PACK_AB R102, R130, R39 ;  /* 0x000000278266723e */ /* 0x010fe200000000ff */
[C---:B------:R-:W-:Y:S08]  /*8630*/  HMMA.16816.F32 R88, R20.reuse, R42, R88 ;  /* 0x0000002a1458723c */ /* 0x040ff00000001858 */
[C---:B---3--:R-:W-:Y:S03]  /*8640*/  HMMA.16816.F32 R92, R20.reuse, R24, R92 ;  /* 0x00000018145c723c */ /* 0x048fe6000000185c */
[----:B--2---:R-:W-:Y:S05]  /*8650*/  F2FP.F16.F32.PACK_AB R103, R41, R38 ;  /* 0x000000262967723e */ /* 0x004fea00000000ff */
[C---:B------:R-:W-:Y:S01]  /*8660*/  HMMA.16816.F32 R96, R20.reuse, R26, R96 ;  /* 0x0000001a1460723c */ /* 0x040fe20000001860 */
[----:B------:R-:W2:Y:S07]  /*8670*/  LDSM.16.MT88.4 R24, [R174+0xcc00] ;  /* 0x00cc0000ae18783b */ /* 0x000eae0000004200 */
[C---:B-1----:R-:W-:Y:S03]  /*8680*/  HMMA.16816.F32 R12, R20.reuse, R28, R12 ;  /* 0x0000001c140c723c */ /* 0x042fe6000000180c */
[----:B------:R-:W-:Y:S04]  /*8690*/  FADD.FTZ R29, R113, R124 ;  /* 0x0000007c711d7221 */ /* 0x000fe80000010000 */
[----:B------:R-:W-:Y:S01]  /*86a0*/  FADD.FTZ R29, R112, R29 ;  /* 0x0000001d701d7221 */ /* 0x000fe20000010000 */
[----:B------:R-:W-:Y:S03]  /*86b0*/  HMMA.16816.F32 R16, R20, R30, R16 ;  /* 0x0000001e1410723c */ /* 0x000fe60000001810 */
[----:B------:R-:W-:Y:S01]  /*86c0*/  FADD.FTZ R20, R106, R131 ;  /* 0x000000836a147221 */ /* 0x000fe20000010000 */
[----:B------:R-:W-:Y:S03]  /*86d0*/  FADD.FTZ R122, R122, R29 ;  /* 0x0000001d7a7a7221 */ /* 0x000fe60000010000 */
[----:B------:R-:W-:Y:S01]  /*86e0*/  FADD.FTZ R20, R119, R20 ;  /* 0x0000001477147221 */ /* 0x000fe20000010000 */
[C---:B------:R-:W-:Y:S01]  /*86f0*/  HMMA.16816.F32 R112, R100.reuse, R108, R4 ;  /* 0x0000006c6470723c */ /* 0x040fe20000001804 */
[----:B------:R-:W1:Y:S04]  /*8700*/  LDSM.16.MT88.4 R4, [R172+0xcc00] ;  /* 0x00cc0000ac04783b */ /* 0x000e680000004200 */
[----:B------:R-:W-:Y:S01]  /*8710*/  FADD.FTZ R135, R135, R20 ;  /* 0x0000001487877221 */ /* 0x000fe20000010000 */
[----:B------:R-:W-:Y:S01]  /*8720*/  FADD.FTZ R122, R123, R122 ;  /* 0x0000007a7b7a7221 */ /* 0x000fe20000010000 */
[----:B------:R-:W-:Y:S01]  /*8730*/  MOV R119, R116 ;  /* 0x0000007400777202 */ /* 0x000fe20000000f00 */
[C---:B------:R-:W-:Y:S01]  /*8740*/  HMMA.16816.F32 R108, R100.reuse, R110, R8 ;  /* 0x0000006e646c723c */ /* 0x040fe20000001808 */
[----:B------:R-:W3:Y:S02]  /*8750*/  LDSM.16.MT88.4 R8, [R174+0xec00] ;  /* 0x00ec0000ae08783b */ /* 0x000ee40000004200 */
[----:B------:R-:W-:Y:S01]  /*8760*/  FADD.FTZ R105, R105, R122 ;  /* 0x0000007a69697221 */ /* 0x000fe20000010000 */
[----:B------:R-:W-:Y:S03]  /*8770*/  FADD.FTZ R118, R118, R135 ;  /* 0x0000008776767221 */ /* 0x000fe60000010000 */
[----:B------:R-:W-:Y:S01]  /*8780*/  FADD.FTZ R104, R104, R105 ;  /* 0x0000006968687221 */ /* 0x000fe20000010000 */
[C---:B-----5:R-:W-:Y:S01]  /*8790*/  HMMA.16816.F32 R68, R100.reuse, R32, R68 ;  /* 0x000000206444723c */ /* 0x060fe20000001844 */
[----:B------:R-:W4:Y:S02]  /*87a0*/  LDSM.16.MT88.4 R20, [R172+0xec00] ;  /* 0x00ec0000ac14783b */ /* 0x000f240000004200 */
[----:B------:R-:W-:Y:S01]  /*87b0*/  FADD.FTZ R107, R107, R104 ;  /* 0x000000686b6b7221 */ /* 0x000fe20000010000 */
[----:B------:R-:W-:Y:S03]  /*87c0*/  FADD.FTZ R141, R141, R118 ;  /* 0x000000768d8d7221 */ /* 0x000fe60000010000 */
[----:B------:R-:W-:Y:S01]  /*87d0*/  FADD.FTZ R107, R138, R107 ;  /* 0x0000006b8a6b7221 */ /* 0x000fe20000010000 */
[C---:B------:R-:W-:Y:S03]  /*87e0*/  HMMA.16816.F32 R72, R100.reuse, R34, R72 ;  /* 0x000000226448723c */ /* 0x040fe60000001848 */
[----:B------:R-:W-:Y:S01]  /*87f0*/  FADD.FTZ R142, R142, R107 ;  /* 0x0000006b8e8e7221 */ /* 0x000fe20000010000 */
[----:B------:R-:W-:Y:S03]  /*8800*/  FADD.FTZ R144, R144, R141 ;  /* 0x0000008d90907221 */ /* 0x000fe60000010000 */
[----:B------:R-:W-:Y:S01]  /*8810*/  FADD.FTZ R142, R139, R142 ;  /* 0x0000008e8b8e7221 */ /* 0x000fe20000010000 */
[C---:B--2---:R-:W-:Y:S03]  /*8820*/  HMMA.16816.F32 R76, R100.reuse, R24, R76 ;  /* 0x00000018644c723c */ /* 0x044fe6000000184c */
[----:B------:R-:W-:Y:S01]  /*8830*/  FADD.FTZ R25, R145, R144 ;  /* 0x0000009091197221 */ /* 0x000fe20000010000 */
[----:B------:R-:W-:Y:S03]  /*8840*/  FADD.FTZ R143, R143, R142 ;  /* 0x0000008e8f8f7221 */ /* 0x000fe60000010000 */
[----:B------:R-:W-:Y:S01]  /*8850*/  FADD.FTZ R25, R44, R25 ;  /* 0x000000192c197221 */ /* 0x000fe20000010000 */
[C---:B------:R-:W-:Y:S03]  /*8860*/  HMMA.16816.F32 R80, R100.reuse, R26, R80 ;  /* 0x0000001a6450723c */ /* 0x040fe60000001850 */
[----:B------:R-:W-:Y:S01]  /*8870*/  FADD.FTZ R146, R146, R143 ;  /* 0x0000008f92927221 */ /* 0x000fe20000010000 */
[----:B------:R-:W-:Y:S03]  /*8880*/  FADD.FTZ R46, R46, R25 ;  /* 0x000000192e2e7221 */ /* 0x000fe60000010000 */
[----:B------:R-:W-:Y:S01]  /*8890*/  FADD.FTZ R45, R45, R146 ;  /* 0x000000922d2d7221 */ /* 0x000fe20000010000 */
[C---:B-1----:R-:W-:Y:S03]  /*88a0*/  HMMA.16816.F32 R84, R100.reuse, R4, R84 ;  /* 0x000000046454723c */ /* 0x042fe60000001854 */
[----:B------:R-:W-:Y:S01]  /*88b0*/  FADD.FTZ R47, R47, R46 ;  /* 0x0000002e2f2f7221 */ /* 0x000fe20000010000 */
[----:B------:R-:W-:Y:S03]  /*88c0*/  FADD.FTZ R48, R48, R45 ;  /* 0x0000002d30307221 */ /* 0x000fe60000010000 */
[----:B------:R-:W-:Y:S01]  /*88d0*/  FADD.FTZ R50, R50, R47 ;  /* 0x0000002f32327221 */ /* 0x000fe20000010000 */
[C---:B------:R-:W-:Y:S03]  /*88e0*/  HMMA.16816.F32 R88, R100.reuse, R6, R88 ;  /* 0x000000066458723c */ /* 0x040fe60000001858 */
[----:B------:R-:W-:Y:S01]  /*88f0*/  FADD.FTZ R49, R49, R48 ;  /* 0x0000003031317221 */ /* 0x000fe20000010000 */
[----:B------:R-:W-:Y:S03]  /*8900*/  FADD.FTZ R51, R51, R50 ;  /* 0x0000003233337221 */ /* 0x000fe60000010000 */
[----:B------:R-:W-:Y:S01]  /*8910*/  FADD.FTZ R52, R52, R49 ;  /* 0x0000003134347221 */ /* 0x000fe20000010000 */
[C---:B---3--:R-:W-:Y:S03]  /*8920*/  HMMA.16816.F32 R92, R100.reuse, R8, R92 ;  /* 0x00000008645c723c */ /* 0x048fe6000000185c */
[----:B------:R-:W-:Y:S01]  /*8930*/  FADD.FTZ R54, R54, R51 ;  /* 0x0000003336367221 */ /* 0x000fe20000010000 */
[----:B------:R-:W-:Y:S03]  /*8940*/  FADD.FTZ R53, R53, R52 ;  /* 0x0000003435357221 */ /* 0x000fe60000010000 */
[----:B------:R-:W-:Y:S01]  /*8950*/  FADD.FTZ R55, R55, R54 ;  /* 0x0000003637377221 */ /* 0x000fe20000010000 */
[C---:B------:R-:W-:Y:S03]  /*8960*/  HMMA.16816.F32 R96, R100.reuse, R10, R96 ;  /* 0x0000000a6460723c */ /* 0x040fe60000001860 */
[----:B------:R-:W-:Y:S01]  /*8970*/  FADD.FTZ R56, R56, R53 ;  /* 0x0000003538387221 */ /* 0x000fe20000010000 */
[----:B------:R-:W-:Y:S03]  /*8980*/  FADD.FTZ R58, R58, R55 ;  /* 0x000000373a3a7221 */ /* 0x000fe60000010000 */
[----:B------:R-:W-:Y:S01]  /*8990*/  FADD.FTZ R57, R57, R56 ;  /* 0x0000003839397221 */ /* 0x000fe20000010000 */
[C---:B----4-:R-:W-:Y:S03]  /*89a0*/  HMMA.16816.F32 R104, R100.reuse, R20, R12 ;  /* 0x000000146468723c */ /* 0x050fe6000000180c */
[----:B------:R-:W-:Y:S01]  /*89b0*/  FADD.FTZ R59, R59, R58 ;  /* 0x0000003a3b3b7221 */ /* 0x000fe20000010000 */
[----:B------:R-:W-:Y:S03]  /*89c0*/  FADD.FTZ R57, R132, R57 ;  /* 0x0000003984397221 */ /* 0x000fe60000010000 */
[----:B------:R-:W-:Y:S01]  /*89d0*/  FADD.FTZ R36, R36, R59 ;  /* 0x0000003b24247221 */ /* 0x000fe20000010000 */
[----:B------:R-:W-:Y:S03]  /*89e0*/  HMMA.16816.F32 R100, R100, R22, R16 ;  /* 0x000000166464723c */ /* 0x000fe60000001810 */
[----:B------:R-:W-:Y:S01]  /*89f0*/  FADD.FTZ R60, R60, R57 ;  /* 0x000000393c3c7221 */ /* 0x000fe20000010000 */
[----:B------:R-:W-:Y:S03]  /*8a00*/  FADD.FTZ R37, R37, R36 ;  /* 0x0000002425257221 */ /* 0x000fe60000010000 */
[----:B------:R-:W-:Y:S01]  /*8a10*/  FADD.FTZ R60, R61, R60 ;  /* 0x0000003c3d3c7221 */ /* 0x000fe20000010000 */
[----:B------:R-:W-:Y:S03]  /*8a20*/  FADD.FTZ R38, R38, R37 ;  /* 0x0000002526267221 */ /* 0x000fe60000010000 */
[----:B------:R-:W-:Y:S01]  /*8a30*/  FADD.FTZ R39, R39, R60 ;  /* 0x0000003c27277221 */ /* 0x000fe20000010000 */
[----:B------:R-:W-:Y:S03]  /*8a40*/  FADD.FTZ R202, R41, R38 ;  /* 0x0000002629ca7221 */ /* 0x000fe60000010000 */
[----:B------:R-:W-:Y:S01]  /*8a50*/  FADD.FTZ R201, R130, R39 ;  /* 0x0000002782c97221 */ /* 0x000fe20000010000 */
[----:B------:R-:W-:Y:S06]  /*8a60*/  @P1 BRA `(.L_x_455) ;  /* 0xffffffc800f41947 */ /* 0x000fec000383ffff */
.L_x_448:
[----:B------:R1:W5:Y:S01]  /*8a70*/  LD.E R11, desc[UR4][R2.64+0xd8] ;  /* 0x0000d804020b7980 */ /* 0x000362000c101900 */
[----:B------:R-:W-:Y:S01]  /*8a80*/  UMOV UR6, 0xffffffff ;  /* 0xffffffff00067882 */ /* 0x000fe20000000000 */
[----:B------:R-:W2:Y:S02]  /*8a90*/  S2R R9, SR_TID.X ;  /* 0x0000000000097919 */ /* 0x000ea40000002100 */
[----:B--2---:R-:W-:-:S05]  /*8aa0*/  IMAD.SHL.U32 R8, R9, 0x8, RZ ;  /* 0x0000000809087824 */ /* 0x004fca00078e00ff */
[----:B------:R-:W-:-:S04]  /*8ab0*/  LOP3.LUT R4, R8, 0xc0, RZ, 0xc0, !PT ;  /* 0x000000c008047812 */ /* 0x000fc800078ec0ff */
[----:B------:R-:W-:Y:S01]  /*8ac0*/  LOP3.LUT R7, R4, 0x18, R9, 0xf8, !PT ;  /* 0x0000001804077812 */ /* 0x000fe200078ef809 */
[----:B-1----:R-:W-:Y:S06]  /*8ad0*/  BRA.DIV UR6, `(.L_x_456) ;  /* 0x0000000e068c7947 */ /* 0x002fec000b800000 */
[----:B------:R-:W1:Y:S04]  /*8ae0*/  SHFL.BFLY PT, R10, R201, 0x2, 0x1f ;  /* 0x0c401f00c90a7f89 */ /* 0x000e6800000e0000 */
[----:B------:R-:W2:Y:S01]  /*8af0*/  SHFL.BFLY PT, R14, R202, 0x2, 0x1f ;  /* 0x0c401f00ca0e7f89 */ /* 0x000ea200000e0000 */
[----:B-1----:R-:W-:Y:S01]  /*8b00*/  FADD.FTZ R13, R10, R201 ;  /* 0x000000c90a0d7221 */ /* 0x002fe20000010000 */
[----:B--2---:R-:W-:-:S04]  /*8b10*/  FADD.FTZ R12, R14, R202 ;  /* 0x000000ca0e0c7221 */ /* 0x004fc80000010000 */
[----:B------:R-:W1:Y:S04]  /*8b20*/  SHFL.BFLY PT, R10, R13, 0x1, 0x1f ;  /* 0x0c201f000d0a7f89 */ /* 0x000e6800000e0000 */
[----:B------:R2:W3:Y:S01]  /*8b30*/  SHFL.BFLY PT, R14, R12, 0x1, 0x1f ;  /* 0x0c201f000c0e7f89 */ /* 0x0004e200000e0000 */
[----:B-1----:R-:W-:-:S07]  /*8b40*/  FADD.FTZ R10, R13, R10 ;  /* 0x0000000a0d0a7221 */ /* 0x002fce0000010000 */
.L_x_466:
[----:B------:R-:W1:Y:S01]  /*8b50*/  S2UR UR6, SR_CgaCtaId ;  /* 0x00000000000679c3 */ /* 0x000e620000008800 */
[----:B---3--:R-:W-:Y:S01]  /*8b60*/  FADD.FTZ R14, R12, R14 ;  /* 0x0000000e0c0e7221 */ /* 0x008fe20000010000 */
[----:B------:R-:W3:Y:S01]  /*8b70*/  MUFU.RCP R5, R10 ;  /* 0x0000000a00057308 */ /* 0x000ee20000001000 */
[C---:B------:R-:W-:Y:S01]  /*8b80*/  SHF.L.U32 R4, R9.reuse, 0x1, RZ ;  /* 0x0000000109047819 */ /* 0x040fe200000006ff */
[----:B------:R-:W-:Y:S01]  /*8b90*/  UMOV UR7, 0x400 ;  /* 0x0000040000077882 */ /* 0x000fe20000000000 */
[C---:B------:R-:W-:Y:S02]  /*8ba0*/  SHF.L.U32 R6, R9.reuse, 0x4, RZ ;  /* 0x0000000409067819 */ /* 0x040fe400000006ff */
[----:B------:R-:W-:Y:S02]  /*8bb0*/  LOP3.LUT R13, R4, 0x6, RZ, 0xc0, !PT ;  /* 0x00000006040d7812 */ /* 0x000fe400078ec0ff */
[----:B------:R-:W-:Y:S01]  /*8bc0*/  SHF.L.U32 R4, R9, 0x3, RZ ;  /* 0x0000000309047819 */ /* 0x000fe200000006ff */
[----:B--2---:R-:W2:Y:S01]  /*8bd0*/  MUFU.RCP R12, R14 ;  /* 0x0000000e000c7308 */ /* 0x004ea20000001000 */
[----:B------:R-:W-:-:S02]  /*8be0*/  FSETP.NE.FTZ.AND P6, PT, R10, RZ, PT ;  /* 0x000000ff0a00720b */ /* 0x000fc40003fd5000 */
[----:B------:R-:W-:Y:S02]  /*8bf0*/  LOP3.LUT R6, R13, 0x3e00, R6, 0xf8, !PT ;  /* 0x00003e000d067812 */ /* 0x000fe400078ef806 */
[----:B------:R-:W-:Y:S02]  /*8c00*/  FSETP.NE.FTZ.AND P5, PT, R14, RZ, PT ;  /* 0x000000ff0e00720b */ /* 0x000fe40003fb5000 */
[----:B------:R-:W-:Y:S02]  /*8c10*/  LOP3.LUT R4, R4, 0x20, RZ, 0xc0, !PT ;  /* 0x0000002004047812 */ /* 0x000fe400078ec0ff */
[----:B---3--:R-:W-:Y:S02]  /*8c20*/  FSEL R5, R5, 1, P6 ;  /* 0x3f80000005057808 */ /* 0x008fe40003000000 */
[----:B------:R-:W-:Y:S02]  /*8c30*/  IADD3 R4, PT, PT, R7, R6, R4 ;  /* 0x0000000607047210 */ /* 0x000fe40007ffe004 */
[----:B------:R-:W-:Y:S01]  /*8c40*/  SHF.L.U32 R6, R9, 0x2, RZ ;  /* 0x0000000209067819 */ /* 0x000fe200000006ff */
[----:B-1----:R-:W-:Y:S01]  /*8c50*/  ULEA UR6, UR6, UR7, 0x18 ;  /* 0x0000000706067291 */ /* 0x002fe2000f8ec0ff */
[C---:B------:R-:W-:Y:S01]  /*8c60*/  FMUL.FTZ R112, R5.reuse, R112 ;  /* 0x0000007005707220 */ /* 0x040fe20000410000 */
[C---:B------:R-:W-:Y:S01]  /*8c70*/  FMUL.FTZ R113, R5.reuse, R113 ;  /* 0x0000007105717220 */ /* 0x040fe20000410000 */
[----:B--2---:R-:W-:Y:S01]  /*8c80*/  FSEL R12, R12, 1, P5 ;  /* 0x3f8000000c0c7808 */ /* 0x004fe20002800000 */
[C---:B------:R-:W-:Y:S01]  /*8c90*/  FMUL.FTZ R108, R5.reuse, R108 ;  /* 0x0000006c056c7220 */ /* 0x040fe20000410000 */
[----:B------:R-:W-:Y:S01]  /*8ca0*/  LOP3.LUT R7, R6, 0x20, RZ, 0xc0, !PT ;  /* 0x0000002006077812 */ /* 0x000fe200078ec0ff */
[C---:B------:R-:W-:Y:S01]  /*8cb0*/  FMUL.FTZ R109, R5.reuse, R109 ;  /* 0x0000006d056d7220 */ /* 0x040fe20000410000 */
[----:B------:R-:W-:Y:S01]  /*8cc0*/  LEA R13, R4, UR6, 0x1 ;  /* 0x00000006040d7c11 */ /* 0x000fe2000f8e08ff */
[C---:B------:R-:W-:Y:S01]  /*8cd0*/  FMUL.FTZ R114, R12.reuse, R114 ;  /* 0x000000720c727220 */ /* 0x040fe20000410000 */
        /* <DEDUP_REMOVED lines=10> */
[----:B------:R-:W-:Y:S01]  /*8d80*/  FMUL.FTZ R75, R12, R75 ;  /* 0x0000004b0c4b7220 */ /* 0x000fe20000410000 */
[----:B------:R-:W-:Y:S01]  /*8d90*/  LOP3.LUT R6, R6, 0x40, RZ, 0xc0, !PT ;  /* 0x0000004006067812 */ /* 0x000fe200078ec0ff */
[C---:B------:R-:W-:Y:S01]  /*8da0*/  FMUL.FTZ R76, R5.reuse, R76 ;  /* 0x0000004c054c7220 */ /* 0x040fe20000410000 */
[----:B------:R-:W-:Y:S01]  /*8db0*/  FMUL.FTZ R77, R5, R77 ;  /* 0x0000004d054d7220 */ /* 0x000fe20000410000 */
[C---:B------:R-:W-:Y:S01]  /*8dc0*/  FMUL.FTZ R78, R12.reuse, R78 ;  /* 0x0000004e0c4e7220 */ /* 0x040fe20000410000 */
[C---:B------:R-:W-:Y:S01]  /*8dd0*/  FMUL.FTZ R79, R12.reuse, R79 ;  /* 0x0000004f0c4f7220 */ /* 0x040fe20000410000 */
[----:B------:R-:W-:Y:S01]  /*8de0*/  IADD3 R7, PT, PT, R13, -R7, RZ ;  /* 0x800000070d077210 */ /* 0x000fe20007ffe0ff */
[C---:B------:R-:W-:Y:S01]  /*8df0*/  FMUL.FTZ R80, R5.reuse, R80 ;  /* 0x0000005005507220 */ /* 0x040fe20000410000 */
[----:B------:R-:W-:Y:S01]  /*8e00*/  FMUL.FTZ R81, R5, R81 ;  /* 0x0000005105517220 */ /* 0x000fe20000410000 */
[C---:B------:R-:W-:Y:S01]  /*8e10*/  FMUL.FTZ R82, R12.reuse, R82 ;  /* 0x000000520c527220 */ /* 0x040fe20000410000 */
[C---:B------:R-:W-:Y:S01]  /*8e20*/  FMUL.FTZ R83, R12.reuse, R83 ;  /* 0x000000530c537220 */ /* 0x040fe20000410000 */
[----:B------:R-:W-:Y:S01]  /*8e30*/  F2FP.F16.F32.PACK_AB R112, R113, R112 ;  /* 0x000000707170723e */ /* 0x000fe200000000ff */
[----:B------:R-:W-:Y:S01]  /*8e40*/  FMUL.FTZ R84, R5, R84 ;  /* 0x0000005405547220 */ /* 0x000fe20000410000 */
[----:B------:R-:W-:Y:S01]  /*8e50*/  F2FP.F16.F32.PACK_AB R114, R115, R114 ;  /* 0x000000727372723e */ /* 0x000fe200000000ff */
        /* <DEDUP_REMOVED lines=13> */
[----:B------:R-:W-:Y:S01]  /*8f30*/  IADD3 R15, PT, PT, R13, -R6, RZ ;  /* 0x800000060d0f7210 */ /* 0x000fe20007ffe0ff */
        /* <DEDUP_REMOVED lines=12> */
[C---:B------:R-:W-:Y:S01]  /*9000*/  FMUL.FTZ R105, R5.reuse, R105 ;  /* 0x0000006905697220 */ /* 0x040fe20000410000 */
[----:B------:R-:W-:Y:S01]  /*9010*/  FMUL.FTZ R100, R5, R100 ;  /* 0x0000006405647220 */ /* 0x000fe20000410000 */
[C---:B------:R-:W-:Y:S01]  /*9020*/  FMUL.FTZ R106, R12.reuse, R106 ;  /* 0x0000006a0c6a7220 */ /* 0x040fe20000410000 */
[C---:B------:R-:W-:Y:S01]  /*9030*/  FMUL.FTZ R107, R12.reuse, R107 ;  /* 0x0000006b0c6b7220 */ /* 0x040fe20000410000 */
[----:B------:R-:W-:Y:S01]  /*9040*/  F2FP.F16.F32.PACK_AB R80, R81, R80 ;  /* 0x000000505150723e */ /* 0x000fe200000000ff */
[----:B------:R-:W-:Y:S01]  /*9050*/  STS [R13], R112 ;  /* 0x000000700d007388 */ /* 0x000fe20000000800 */
[----:B------:R-:W-:Y:S01]  /*9060*/  F2FP.F16.F32.PACK_AB R82, R83, R82 ;  /* 0x000000525352723e */ /* 0x000fe200000000ff */
[----:B------:R-:W-:Y:S01]  /*9070*/  FMUL.FTZ R5, R5, R101 ;  /* 0x0000006505057220 */ /* 0x000fe20000410000 */
[C---:B------:R-:W-:Y:S01]  /*9080*/  FMUL.FTZ R102, R12.reuse, R102 ;  /* 0x000000660c667220 */ /* 0x040fe20000410000 */
[----:B------:R-:W-:Y:S01]  /*9090*/  STS [R13+0x200], R114 ;  /* 0x000200720d007388 */ /* 0x000fe20000000800 */
[----:B------:R-:W-:Y:S01]  /*90a0*/  FMUL.FTZ R103, R12, R103 ;  /* 0x000000670c677220 */ /* 0x000fe20000410000 */
[----:B------:R-:W-:-:S02]  /*90b0*/  F2FP.F16.F32.PACK_AB R84, R85, R84 ;  /* 0x000000545554723e */ /* 0x000fc400000000ff */
[----:B------:R-:W-:Y:S01]  /*90c0*/  F2FP.F16.F32.PACK_AB R86, R87, R86 ;  /* 0x000000565756723e */ /* 0x000fe200000000ff */
[----:B------:R-:W-:Y:S01]  /*90d0*/  STS [R7+0x10], R108 ;  /* 0x0000106c07007388 */ /* 0x000fe20000000800 */
[----:B------:R-:W-:Y:S02]  /*90e0*/  F2FP.F16.F32.PACK_AB R88, R89, R88 ;  /* 0x000000585958723e */ /* 0x000fe400000000ff */
[----:B------:R-:W-:Y:S01]  /*90f0*/  F2FP.F16.F32.PACK_AB R90, R91, R90 ;  /* 0x0000005a5b5a723e */ /* 0x000fe200000000ff */
[----:B------:R-:W-:Y:S01]  /*9100*/  STS [R7+0x210], R110 ;  /* 0x0002106e07007388 */ /* 0x000fe20000000800 */
[----:B------:R-:W-:Y:S02]  /*9110*/  F2FP.F16.F32.PACK_AB R92, R93, R92 ;  /* 0x0000005c5d5c723e */ /* 0x000fe400000000ff */
[----:B------:R-:W-:Y:S01]  /*9120*/  F2FP.F16.F32.PACK_AB R94, R95, R94 ;  /* 0x0000005e5f5e723e */ /* 0x000fe200000000ff */
[----:B------:R-:W-:Y:S01]  /*9130*/  STS [R15+0x20], R68 ;  /* 0x000020440f007388 */ /* 0x000fe20000000800 */
        /* <DEDUP_REMOVED lines=8> */
[----:B------:R-:W-:Y:S04]  /*91c0*/  STS [R17+0x230], R74 ;  /* 0x0002304a11007388 */ /* 0x000fe80000000800 */
        /* <DEDUP_REMOVED lines=11> */
[----:B------:R1:W-:Y:S04]  /*9280*/  STS [R7+0x2210], R98 ;  /* 0x0022106207007388 */ /* 0x0003e80000000800 */
[----:B------:R-:W-:Y:S04]  /*9290*/  STS [R15+0x2020], R104 ;  /* 0x002020680f007388 */ /* 0x000fe80000000800 */
[----:B------:R2:W-:Y:S04]  /*92a0*/  STS [R15+0x2220], R106 ;  /* 0x0022206a0f007388 */ /* 0x0005e80000000800 */
[----:B------:R3:W-:Y:S04]  /*92b0*/  STS [R17+0x2030], R5 ;  /* 0x0020300511007388 */ /* 0x0007e80000000800 */
[----:B------:R4:W-:Y:S04]  /*92c0*/  STS [R17+0x2230], R102 ;  /* 0x0022306611007388 */ /* 0x0009e80000000800 */
[----:B------:R-:W2:Y:S01]  /*92d0*/  LD.E.U8 R4, desc[UR4][R2.64+0x1c8] ;  /* 0x0001c80402047980 */ /* 0x000ea2000c101100 */
[----:B------:R-:W-:-:S03]  /*92e0*/  ISETP.NE.AND P1, PT, R192, -0x1, PT ;  /* 0xffffffffc000780c */ /* 0x000fc60003f25270 */
[----:B------:R-:W3:Y:S04]  /*92f0*/  LD.E.64 R40, desc[UR4][R2.64+0x88] ;  /* 0x0000880402287980 */ /* 0x000ee8000c101b00 */
[----:B------:R-:W4:Y:S04]  /*9300*/  LD.E.64 R22, desc[UR4][R2.64+0x90] ;  /* 0x0000900402167980 */ /* 0x000f28000c101b00 */
[----:B------:R1:W5:Y:S04]  /*9310*/  LD.E.64 R36, desc[UR4][R2.64+0xa0] ;  /* 0x0000a00402247980 */ /* 0x000368000c101b00 */
[----:B------:R-:W3:Y:S04]  /*9320*/  @!P1 LD.E.64 R18, desc[UR4][R2.64+0x80] ;  /* 0x0000800402129980 */ /* 0x000ee8000c101b00 */
[----:B------:R1:W5:Y:S01]  /*9330*/  LD.E.64 R38, desc[UR4][R2.64+0x70] ;  /* 0x0000700402267980 */ /* 0x000362000c101b00 */
[----:B--2---:R-:W-:-:S13]  /*9340*/  ISETP.NE.AND P4, PT, R4, RZ, PT ;  /* 0x000000ff0400720c */ /* 0x004fda0003f85270 */
[----:B------:R-:W2:Y:S04]  /*9350*/  @!P4 LD.E R12, desc[UR4][R2.64+0x60] ;  /* 0x00006004020cc980 */ /* 0x000ea8000c101900 */
[----:B-1----:R-:W2:Y:S01]  /*9360*/  @!P4 LD.E R7, desc[UR4][R2.64+0xb4] ;  /* 0x0000b4040207c980 */ /* 0x002ea2000c101900 */
[----:B------:R-:W1:Y:S01]  /*9370*/  @P6 MUFU.LG2 R16, R10 ;  /* 0x0000000a00106308 */ /* 0x000e620000000c00 */
[----:B---3--:R-:W-:-:S07]  /*9380*/  @!P1 IMAD R13, R19, R188, RZ ;  /* 0x000000bc130d9224 */ /* 0x008fce00078e02ff */
[----:B------:R3:W1:Y:S01]  /*9390*/  @P5 MUFU.LG2 R15, R14 ;  /* 0x0000000e000f5308 */ /* 0x0006620000000c00 */
[----:B------:R-:W-:Y:S01]  /*93a0*/  @!P1 IMAD.WIDE.U32 R18, R18, R188, RZ ;  /* 0x000000bc12129225 */ /* 0x000fe200078e00ff */
[----:B------:R-:W-:Y:S02]  /*93b0*/  LOP3.LUT R24, R8, 0x18, RZ, 0xc0, !PT ;  /* 0x0000001808187812 */ /* 0x000fe400078ec0ff */
[----:B------:R-:W-:Y:S01]  /*93c0*/  MOV R25, RZ ;  /* 0x000000ff00197202 */ /* 0x000fe20000000f00 */
[-C--:B------:R-:W-:Y:S02]  /*93d0*/  @P1 IMAD R4, R41, R192.reuse, RZ ;  /* 0x000000c029041224 */ /* 0x080fe400078e02ff */
[----:B------:R-:W-:Y:S01]  /*93e0*/  @P1 IMAD.WIDE.U32 R20, R40, R192, RZ ;  /* 0x000000c028141225 */ /* 0x000fe200078e00ff */
[----:B------:R-:W-:-:S03]  /*93f0*/  @!P1 IADD3 R13, PT, PT, R19, R13, RZ ;  /* 0x0000000d130d9210 */ /* 0x000fc60007ffe0ff */
[-C--:B----4-:R-:W-:Y:S01]  /*9400*/  IMAD R8, R23, R187.reuse, RZ ;  /* 0x000000bb17087224 */ /* 0x090fe200078e02ff */
[----:B------:R-:W-:Y:S01]  /*9410*/  @P1 IADD3 R13, PT, PT, R21, R4, RZ ;  /* 0x00000004150d1210 */ /* 0x000fe20007ffe0ff */
[----:B------:R-:W-:Y:S01]  /*9420*/  IMAD.WIDE.U32 R22, R22, R187, RZ ;  /* 0x000000bb16167225 */ /* 0x000fe200078e00ff */
[----:B------:R-:W-:Y:S02]  /*9430*/  @P1 MOV R18, R20 ;  /* 0x0000001400121202 */ /* 0x000fe40000000f00 */
[----:B------:R-:W-:Y:S01]  /*9440*/  SHF.R.U32.HI R5, RZ, 0x2, R9 ;  /* 0x00000002ff057819 */ /* 0x000fe20000011609 */
[----:B------:R-:W-:-:S04]  /*9450*/  IMAD.WIDE.U32 R20, R190, R40, R24 ;  /* 0x00000028be147225 */ /* 0x000fc800078e0018 */
[----:B---3--:R-:W-:Y:S02]  /*9460*/  IMAD R14, R41, R190, RZ ;  /* 0x000000be290e7224 */ /* 0x008fe400078e02ff */
[----:B-1----:R-:W-:Y:S01]  /*9470*/  @P6 FMUL.FTZ R16, R16, 0.69314718246459960938 ;  /* 0x3f31721810106820 */ /* 0x002fe20000410000 */
[----:B------:R-:W-:Y:S01]  /*9480*/  @P5 FMUL.FTZ R15, R15, 0.69314718246459960938 ;  /* 0x3f3172180f0f5820 */ /* 0x000fe20000410000 */
[----:B------:R-:W-:Y:S02]  /*9490*/  IADD3 R17, PT, PT, R5, 0x20, RZ ;  /* 0x0000002005117810 */ /* 0x000fe40007ffe0ff */
[----:B------:R-:W-:Y:S02]  /*94a0*/  IADD3 R14, PT, PT, R21, R14, RZ ;  /* 0x0000000e150e7210 */ /* 0x000fe40007ffe0ff */
[----:B------:R-:W-:Y:S02]  /*94b0*/  IADD3 R8, PT, PT, R23, R8, RZ ;  /* 0x0000000817087210 */ /* 0x000fe40007ffe0ff */
[----:B------:R-:W-:-:S02]  /*94c0*/  IADD3 R10, P3, P2, R22, R20, R18 ;  /* 0x00000014160a7210 */ /* 0x000fc40007a7e012 */
[----:B------:R-:W-:Y:S01]  /*94d0*/  MOV R6, 0x7f800000 ;  /* 0x7f80000000067802 */ /* 0x000fe20000000f00 */
[C---:B-----5:R-:W-:Y:S01]  /*94e0*/  @P6 FFMA.FTZ R6, R11.reuse, R116, R16 ;  /* 0x000000740b066223 */ /* 0x060fe20000010010 */
[----:B------:R-:W-:Y:S01]  /*94f0*/  MOV R4, 0x7f800000 ;  /* 0x7f80000000047802 */ /* 0x000fe20000000f00 */
[----:B------:R-:W-:Y:S01]  /*9500*/  @P5 FFMA.FTZ R4, R11, R0, R15 ;  /* 0x000000000b045223 */ /* 0x000fe2000001000f */
[----:B------:R-:W-:Y:S02]  /*9510*/  ISETP.GE.AND P0, PT, R17, R180, PT ;  /* 0x000000b41100720c */ /* 0x000fe40003f06270 */
[----:B------:R-:W-:Y:S01]  /*9520*/  IADD3.X R11, PT, PT, R8, R14, R13, P3, P2 ;  /* 0x0000000e080b7210 */ /* 0x000fe20001fe440d */
[----:B--2---:R-:W-:-:S04]  /*9530*/  @!P4 IMAD R12, R188, R12, R187 ;  /* 0x0000000cbc0cc224 */ /* 0x004fc800078e02bb */
[----:B------:R-:W-:Y:S01]  /*9540*/  @!P4 IMAD R7, R12, R7, RZ ;  /* 0x000000070c07c224 */ /* 0x000fe200078e02ff */
[----:B------:R-:W-:Y:S06]  /*9550*/  @!P4 BRA `(.L_x_457) ;  /* 0x000000000014c947 */ /* 0x000fec0003800000 */
[----:B------:R-:W2:Y:S04]  /*9560*/  @!P1 LD.E R7, desc[UR4][R2.64+0xb4] ;  /* 0x0000b40402079980 */ /* 0x000ea8000c101900 */
[----:B------:R-:W3:Y:S01]  /*9570*/  LD.E R0, desc[UR4][R2.64+0xd4] ;  /* 0x0000d40402007980 */ /* 0x000ee2000c101900 */
[----:B--2---:R-:W-:Y:S02]  /*9580*/  @!P1 IMAD R192, R188, R7, RZ ;  /* 0x00000007bcc09224 */ /* 0x004fe400078e02ff */
[----:B---3--:R-:W-:-:S05]  /*9590*/  IMAD R7, R187, R0, RZ ;  /* 0x00000000bb077224 */ /* 0x008fca00078e02ff */
[----:B------:R-:W-:-:S07]  /*95a0*/  IADD3 R7, PT, PT, R7, R192, RZ ;  /* 0x000000c007077210 */ /* 0x000fce0007ffe0ff */
.L_x_457:
[----:B------:R-:W-:Y:S05]  /*95b0*/  WARPSYNC.ALL ;  /* 0x0000000000007948 */ /* 0x000fea0003800000 */
[----:B------:R-:W-:Y:S01]  /*95c0*/  BAR.SYNC.DEFER_BLOCKING 0x0 ;  /* 0x0000000000007b1d */ /* 0x000fe20000010000 */
[----:B------:R-:W-:Y:S02]  /*95d0*/  LOP3.LUT P2, RZ, R9, 0x3, RZ, 0xc0, !PT ;  /* 0x0000000309ff7812 */ /* 0x000fe4000784c0ff */
[----:B------:R-:W-:-:S03]  /*95e0*/  ISETP.GE.AND P1, PT, R5, R180, PT ;  /* 0x000000b40500720c */ /* 0x000fc60003f26270 */
[----:B------:R-:W-:Y:S01]  /*95f0*/  BSSY.RECONVERGENT B0, `(.L_x_458) ;  /* 0x0000015000007945 */ /* 0x000fe20003800200 */
[----:B------:R1:W2:Y:S04]  /*9600*/  LDS.128 R28, [R191] ;  /* 0x00000000bf1c7984 */ /* 0x0002a80000000c00 */
[----:B------:R1:W3:Y:S04]  /*9610*/  LDS.128 R24, [R191+0x800] ;  /* 0x00080000bf187984 */ /* 0x0002e80000000c00 */
[----:B------:R1:W4:Y:S04]  /*9620*/  LDS.128 R20, [R191+0x1000] ;  /* 0x00100000bf147984 */ /* 0x0003280000000c00 */
[----:B------:R1:W1:Y:S04]  /*9630*/  LDS.128 R16, [R191+0x1800] ;  /* 0x00180000bf107984 */ /* 0x0002680000000c00 */
[----:B------:R1:W1:Y:S04]  /*9640*/  LDS.128 R12, [R191+0x2000] ;  /* 0x00200000bf0c7984 */ /* 0x0002680000000c00 */
[----:B------:R1:W1:Y:S01]  /*9650*/  LDS.128 R32, [R191+0x2800] ;  /* 0x00280000bf207984 */ /* 0x0002620000000c00 */
[----:B------:R-:W-:Y:S05]  /*9660*/  @P2 BRA `(.L_x_459) ;  /* 0x0000000000342947 */ /* 0x000fea0003800000 */
[----:B------:R-:W-:Y:S01]  /*9670*/  SHF.R.U32.HI R9, RZ, 0x1, R9 ;  /* 0x00000001ff097819 */ /* 0x000fe20000011609 */
[----:B------:R-:W-:-:S03]  /*9680*/  IMAD.IADD R190, R190, 0x1, R7 ;  /* 0x00000001bebe7824 */ /* 0x000fc600078e0207 */
[----:B------:R-:W-:-:S04]  /*9690*/  LOP3.LUT R0, R9, 0x30, RZ, 0xc0, !PT ;  /* 0x0000003009007812 */ /* 0x000fc800078ec0ff */
[----:B------:R-:W-:-:S04]  /*96a0*/  LOP3.LUT R3, R0, 0x7, R5, 0xf8, !PT ;  /* 0x0000000700037812 */ /* 0x000fc800078ef805 */
[C---:B------:R-:W-:Y:S01]  /*96b0*/  IADD3 R7, P2, PT, R190.reuse, R3, RZ ;  /* 0x00000003be077210 */ /* 0x040fe20007f5e0ff */
[C---:B------:R-:W-:Y:S01]  /*96c0*/  VIADD R9, R3.reuse, 0x8 ;  /* 0x0000000803097836 */ /* 0x040fe20000000000 */
[-C--:B------:R-:W-:Y:S02]  /*96d0*/  ISETP.GE.AND P4, PT, R3, R180.reuse, PT ;  /* 0x000000b40300720c */ /* 0x080fe40003f86270 */
[----:B------:R-:W-:Y:S02]  /*96e0*/  LEA.HI.X.SX32 R190, R190, RZ, 0x1, P2 ;  /* 0x000000ffbebe7211 */ /* 0x000fe400010f0eff */
[----:B------:R-:W-:Y:S02]  /*96f0*/  ISETP.GE.AND P3, PT, R9, R180, PT ;  /* 0x000000b40900720c */ /* 0x000fe40003f66270 */
[----:B------:R-:W-:-:S04]  /*9700*/  LEA R2, P2, R7, R36, 0x2 ;  /* 0x0000002407027211 */ /* 0x000fc800078410ff */
[----:B------:R-:W-:-:S05]  /*9710*/  LEA.HI.X R3, R7, R37, R190, 0x2, P2 ;  /* 0x0000002507037211 */ /* 0x000fca00010f14be */
[----:B------:R1:W-:Y:S04]  /*9720*/  @!P4 ST.E desc[UR4][R2.64], R6 ;  /* 0x000000060200c985 */ /* 0x0003e8000c101904 */
[----:B------:R1:W-:Y:S02]  /*9730*/  @!P3 ST.E desc[UR4][R2.64+0x20], R4 ;  /* 0x000020040200b985 */ /* 0x0003e4000c101904 */
.L_x_459:
[----:B------:R-:W-:Y:S05]  /*9740*/  BSYNC.RECONVERGENT B0 ;  /* 0x0000000000007941 */ /* 0x000fea0003800200 */
.L_x_458:
[----:B------:R-:W-:Y:S04]  /*9750*/  BSSY.RECONVERGENT B0, `(.L_x_460) ;  /* 0x000000a000007945 */ /* 0x000fe80003800200 */
[----:B------:R-:W-:Y:S05]  /*9760*/  @P1 BRA `(.L_x_461) ;  /* 0x0000000000201947 */ /* 0x000fea0003800000 */
[----:B------:R-:W-:Y:S02]  /*9770*/  IMAD R0, R41, R5, RZ ;  /* 0x0000000529007224 */ /* 0x000fe400078e02ff */
[----:B-1----:R-:W-:-:S05]  /*9780*/  IMAD.WIDE.U32 R2, R5, R40, R10 ;  /* 0x0000002805027225 */ /* 0x002fca00078e000a */
[----:B------:R-:W-:Y:S02]  /*9790*/  IADD3 R3, PT, PT, R3, R0, RZ ;  /* 0x0000000003037210 */ /* 0x000fe40007ffe0ff */
[----:B------:R-:W-:-:S04]  /*97a0*/  LEA R6, P1, R2, R38, 0x1 ;  /* 0x0000002602067211 */ /* 0x000fc800078208ff */
[----:B------:R-:W-:-:S05]  /*97b0*/  LEA.HI.X R7, R2, R39, R3, 0x1, P1 ;  /* 0x0000002702077211 */ /* 0x000fca00008f0c03 */
[----:B--2---:R1:W-:Y:S04]  /*97c0*/  ST.E.128 desc[UR4][R6.64], R28 ;  /* 0x0000001c06007985 */ /* 0x0043e8000c101d04 */
[----:B----4-:R1:W-:Y:S04]  /*97d0*/  ST.E.128 desc[UR4][R6.64+0x40], R20 ;  /* 0x0000401406007985 */ /* 0x0103e8000c101d04 */
[----:B------:R1:W-:Y:S02]  /*97e0*/  ST.E.128 desc[UR4][R6.64+0x80], R12 ;  /* 0x0000800c06007985 */ /* 0x0003e4000c101d04 */
.L_x_461:
[----:B------:R-:W-:Y:S05]  /*97f0*/  BSYNC.RECONVERGENT B0 ;  /* 0x0000000000007941 */ /* 0x000fea0003800200 */
.L_x_460:
[----:B------:R-:W-:-:S04]  /*9800*/  MOV R187, 0x0 ;  /* 0x0000000000bb7802 */ /* 0x000fc80000000f00 */
[----:B-1234-:R-:W-:Y:S05]  /*9810*/  @P0 RET.REL.NODEC R186 `(_ZN5flash24flash_fwd_splitkv_kernelI23Flash_fwd_kernel_traitsILi96ELi64ELi128ELi4ELb0ELb0EN7cutlass6half_tE19Flash_kernel_traitsILi96ELi64ELi128ELi4ES3_EELb0ELb0ELb0ELb0ELb1ELb0ELb0ELb0EEEvNS_16Flash_fwd_paramsE) ;  /* 0xffffff64baf80950 */ /* 0x01efea0003c3ffff */
[----:B------:R-:W-:Y:S01]  /*9820*/  IADD3 R5, P0, PT, R5, 0x20, RZ ;  /* 0x0000002005057810 */ /* 0x000fe20007f1e0ff */
[----:B------:R-:W-:Y:S01]  /*9830*/  IMAD.MOV.U32 R7, RZ, RZ, R11 ;  /* 0x000000ffff077224 */ /* 0x000fe200078e000b */
[----:B------:R-:W-:Y:S01]  /*9840*/  MOV R6, R10 ;  /* 0x0000000a00067202 */ /* 0x000fe20000000f00 */
[----:B------:R-:W-:Y:S01]  /*9850*/  IMAD.MOV.U32 R187, RZ, RZ, 0x0 ;  /* 0x00000000ffbb7424 */ /* 0x000fe200078e00ff */
[----:B------:R-:W-:-:S03]  /*9860*/  IADD3.X R3, PT, PT, RZ, RZ, RZ, P0, !PT ;  /* 0x000000ffff037210 */ /* 0x000fc600007fe4ff */
[----:B------:R-:W-:-:S04]  /*9870*/  IMAD.WIDE.U32 R6, R40, R5, R6 ;  /* 0x0000000528067225 */ /* 0x000fc800078e0006 */
[----:B------:R-:W-:Y:S01]  /*9880*/  IMAD R3, R3, R40, RZ ;  /* 0x0000002803037224 */ /* 0x000fe200078e02ff */
[----:B------:R-:W-:-:S03]  /*9890*/  LEA R2, P0, R6, R38, 0x1 ;  /* 0x0000002606027211 */ /* 0x000fc600078008ff */
[----:B------:R-:W-:-:S05]  /*98a0*/  IMAD R3, R41, R5, R3 ;  /* 0x0000000529037224 */ /* 0x000fca00078e0203 */
[----:B------:R-:W-:-:S04]  /*98b0*/  IADD3 R3, PT, PT, R7, R3, RZ ;  /* 0x0000000307037210 */ /* 0x000fc80007ffe0ff */
[----:B------:R-:W-:-:S05]  /*98c0*/  LEA.HI.X R3, R6, R39, R3, 0x1, P0 ;  /* 0x0000002706037211 */ /* 0x000fca00000f0c03 */
[----:B------:R-:W-:Y:S04]  /*98d0*/  ST.E.128 desc[UR4][R2.64], R24 ;  /* 0x0000001802007985 */ /* 0x000fe8000c101d04 */
[----:B------:R-:W-:Y:S04]  /*98e0*/  ST.E.128 desc[UR4][R2.64+0x40], R16 ;  /* 0x0000401002007985 */ /* 0x000fe8000c101d04 */
[----:B------:R1:W-:Y:S02]  /*98f0*/  ST.E.128 desc[UR4][R2.64+0x80], R32 ;  /* 0x0000802002007985 */ /* 0x0003e4000c101d04 */
[----:B-1----:R-:W-:Y:S05]  /*9900*/  RET.REL.NODEC R186 `(_ZN5flash24flash_fwd_splitkv_kernelI23Flash_fwd_kernel_traitsILi96ELi64ELi128ELi4ELb0ELb0EN7cutlass6half_tE19Flash_kernel_traitsILi96ELi64ELi128ELi4ES3_EELb0ELb0ELb0ELb0ELb1ELb0ELb0ELb0EEEvNS_16Flash_fwd_paramsE) ;  /* 0xffffff64babc7950 */ /* 0x002fea0003c3ffff */
.L_x_456:
[----:B------:R-:W-:Y:S01]  /*9910*/  MOV R5, 0x2 ;  /* 0x0000000200057802 */ /* 0x000fe20000000f00 */
[----:B------:R-:W-:Y:S01]  /*9920*/  IMAD.MOV.U32 R4, RZ, RZ, 0x1f ;  /* 0x0000001fff047424 */ /* 0x000fe200078e00ff */
[----:B------:R-:W-:-:S07]  /*9930*/  MOV R6, 0xffffffff ;  /* 0xffffffff00067802 */ /* 0x000fce0000000f00 */
[----:B-----5:R-:W-:Y:S05]  /*9940*/  WARPSYNC.COLLECTIVE R6, `(.L_x_462) ;  /* 0x0000000006087348 */ /* 0x020fea0003c00000 */
[----:B------:R1:W2:Y:S02]  /*9950*/  SHFL.BFLY P0, R14, R201, R5, R4 ;  /* 0x0c000005c90e7389 */ /* 0x0002a40000000004 */
[----:B-12--5:R-:W-:Y:S05]  /*9960*/  ENDCOLLECTIVE ;  /* 0x000000000000791b */ /* 0x026fea0003800000 */
.L_x_462:
[----:B------:R-:W-:Y:S02]  /*9970*/  IMAD.MOV.U32 R10, RZ, RZ, R14 ;  /* 0x000000ffff0a7224 */ /* 0x000fe400078e000e */
[----:B------:R-:W-:Y:S02]  /*9980*/  IMAD.MOV.U32 R5, RZ, RZ, 0x1 ;  /* 0x00000001ff057424 */ /* 0x000fe400078e00ff */
[----:B------:R-:W-:-:S05]  /*9990*/  FADD.FTZ R13, R10, R201 ;  /* 0x000000c90a0d7221 */ /* 0x000fca0000010000 */
[----:B------:R-:W-:-:S07]  /*99a0*/  MOV R201, R13 ;  /* 0x0000000d00c97202 */ /* 0x000fce0000000f00 */
[----:B------:R-:W-:Y:S05]  /*99b0*/  WARPSYNC.COLLECTIVE R6, `(.L_x_463) ;  /* 0x0000000006087348 */ /* 0x000fea0003c00000 */
[----:B------:R1:W2:Y:S02]  /*99c0*/  SHFL.BFLY P0, R14, R201, R5, R4 ;  /* 0x0c000005c90e7389 */ /* 0x0002a40000000004 */
[----:B-12---:R-:W-:Y:S05]  /*99d0*/  ENDCOLLECTIVE ;  /* 0x000000000000791b */ /* 0x006fea0003800000 */
.L_x_463:
[----:B------:R-:W-:Y:S01]  /*99e0*/  MOV R201, R202 ;  /* 0x000000ca00c97202 */ /* 0x000fe20000000f00 */
[----:B------:R-:W-:Y:S01]  /*99f0*/  IMAD.MOV.U32 R5, RZ, RZ, 0x2 ;  /* 0x00000002ff057424 */ /* 0x000fe200078e00ff */
[----:B------:R-:W-:-:S07]  /*9a00*/  MOV R10, R14 ;  /* 0x0000000e000a7202 */ /* 0x000fce0000000f00 */
[----:B------:R-:W-:Y:S05]  /*9a10*/  WARPSYNC.COLLECTIVE R6, `(.L_x_464) ;  /* 0x0000000006087348 */ /* 0x000fea0003c00000 */
[----:B------:R1:W2:Y:S02]  /*9a20*/  SHFL.BFLY P0, R14, R201, R5, R4 ;  /* 0x0c000005c90e7389 */ /* 0x0002a40000000004 */
[----:B-12---:R-:W-:Y:S05]  /*9a30*/  ENDCOLLECTIVE ;  /* 0x000000000000791b */ /* 0x006fea0003800000 */
.L_x_464:
[----:B------:R-:W-:Y:S01]  /*9a40*/  FADD.FTZ R10, R13, R10 ;  /* 0x0000000a0d0a7221 */ /* 0x000fe20000010000 */
[----:B------:R-:W-:Y:S01]  /*9a50*/  FADD.FTZ R12, R14, R202 ;  /* 0x000000ca0e0c7221 */ /* 0x000fe20000010000 */
[----:B------:R-:W-:-:S04]  /*9a60*/  MOV R5, 0x1 ;  /* 0x0000000100057802 */ /* 0x000fc80000000f00 */
[----:B------:R-:W-:-:S07]  /*9a70*/  MOV R201, R12 ;  /* 0x0000000c00c97202 */ /* 0x000fce0000000f00 */
[----:B------:R-:W-:Y:S05]  /*9a80*/  WARPSYNC.COLLECTIVE R6, `(.L_x_465) ;  /* 0x0000000006087348 */ /* 0x000fea0003c00000 */
[----:B------:R1:W2:Y:S02]  /*9a90*/  SHFL.BFLY P0, R14, R201, R5, R4 ;  /* 0x0c000005c90e7389 */ /* 0x0002a40000000004 */
[----:B-12---:R-:W-:Y:S05]  /*9aa0*/  ENDCOLLECTIVE ;  /* 0x000000000000791b */ /* 0x006fea0003800000 */
.L_x_465:
[----:B------:R-:W-:Y:S05]  /*9ab0*/  BRA `(.L_x_466) ;  /* 0xfffffff000247947 */ /* 0x000fea000383ffff */
.L_x_467:
        /* <DEDUP_REMOVED lines=12> */
.L_x_11624:


//--------------------- .text._ZN5flash24flash_fwd_splitkv_kernelI23Flash_fwd_kernel_traitsILi96ELi64ELi128ELi4ELb0ELb0EN7cutlass6half_tE19Flash_kernel_traitsILi96ELi64ELi128ELi4ES3_EELb0ELb0ELb0ELb0ELb1ELb1ELb0ELb0EEEvNS_16Flash_fwd_paramsE --------------------------
	.section	.text._ZN5flash24flash_fwd_splitkv_kernelI23Flash_fwd_kernel_traitsILi96ELi64ELi128ELi4ELb0ELb0EN7cutlass6half_tE19Flash_kernel_traitsILi96ELi64ELi128ELi4ES3_EELb0ELb0ELb0ELb0ELb1ELb1ELb0ELb0EEEvNS_16Flash_fwd_paramsE,"ax",@progbits
	.align	128
        .global         _ZN5flash24flash_fwd_splitkv_kernelI23Flash_fwd_kernel_traitsILi96ELi64ELi128ELi4ELb0ELb0EN7cutlass6half_tE19Flash_kernel_traitsILi96ELi64ELi128ELi4ES3_EELb0ELb0ELb0ELb0ELb1ELb1ELb0ELb0EEEvNS_16Flash_fwd_paramsE
        .type           _ZN5flash24flash_fwd_splitkv_kernelI23Flash_fwd_kernel_traitsILi96ELi64ELi128ELi4ELb0ELb0EN7cutlass6half_tE19Flash_kernel_traitsILi96ELi64ELi128ELi4ES3_EELb0ELb0ELb0ELb0ELb1ELb1ELb0ELb0EEEvNS_16Flash_fwd_paramsE,@function
        .size           _ZN5flash24flash_fwd_splitkv_kernelI23Flash_fwd_kernel_traitsILi96ELi64ELi128ELi4ELb0ELb0EN7cutlass6half_tE19Flash_kernel_traitsILi96ELi64ELi128ELi4ES3_EELb0ELb0ELb0ELb0ELb1ELb1ELb0ELb0EEEvNS_16Flash_fwd_paramsE,(.L_x_11625 - _ZN5flash24flash_fwd_splitkv_kernelI23Flash_fwd_kernel_traitsILi96ELi64ELi128ELi4ELb0ELb0EN7cutlass6half_tE19Flash_kernel_traitsILi96ELi64ELi128ELi4ES3_EELb0ELb0ELb0ELb0ELb1ELb1ELb0ELb0EEEvNS_16Flash_fwd_paramsE)
        .other          _ZN5flash24flash_fwd_splitkv_kernelI23Flash_fwd_kernel_traitsILi96ELi64ELi128ELi4ELb0ELb0EN7cutlass6half_tE19Flash_kernel_traitsILi96ELi64ELi128ELi4ES3_EELb0ELb0ELb0ELb0ELb1ELb1ELb0ELb0EEEvNS_16Flash_fwd_paramsE,@"STO_CUDA_ENTRY STV_DEFAULT"
_ZN5flash24flash_fwd_splitkv_kernelI23Flash_fwd_kernel_traitsILi96ELi64ELi128ELi4ELb0ELb0EN7cutlass6half_tE19Flash_kernel_traitsILi96ELi64ELi128ELi4ES3_EELb0ELb0ELb0ELb0ELb1ELb1ELb0ELb0EEEvNS_16Flash_fwd_paramsE:
.text._ZN5flash24flash_fwd_splitkv_kernelI23Flash_fwd_kernel_traitsILi96ELi64ELi128ELi4ELb0ELb0EN7cutlass6half_tE19Flash_kernel_traitsILi96ELi64ELi128ELi4ES3_EELb0ELb0ELb0ELb0ELb1ELb1ELb0ELb0EEEvNS_16Flash_fwd_paramsE:
[----:B------:R-:W-:Y:S01]  /*0000*/  LDC R1, c[0x0][0x37c] ;  /* 0x0000df00ff017b82 */ /* 0x000fe20000000800 */
[----:B------:R-:W1:Y:S07]  /*0010*/  S2R R5, SR_CTAID.X ;  /* 0x0000000000057919 */ /* 0x000e6e0000002500 */
[----:B------:R-:W2:Y:S01]  /*0020*/  LDC.64 R2, c[0x0][0x348] ;  /* 0x0000d200ff027b82 */ /* 0x000ea20000000a00 */
[----:B------:R-:W-:Y:S01]  /*0030*/  BSSY.RECONVERGENT B2, `(.L_x_468) ;  /* 0x0000005000027945 */ /* 0x000fe20003800200 */
[----:B------:R-:W-:Y:S01]  /*0040*/  MOV R180, 0x80 ;  /* 0x0000008000b47802 */ /* 0x000fe20000000f00 */
[----:B------:R-:W3:Y:S01]  /*0050*/  S2R R182, SR_CTAID.Y ;  /* 0x0000000000b67919 */ /* 0x000ee20000002600 */
[----:B------:R-:W4:Y:S05]  /*0060*/  S2R R181, SR_CTAID.Z ;  /* 0x0000000000b57919 */ /* 0x000f2a0000002700 */
[----:B-1234-:R-:W-:Y:S05]  /*0070*/  CALL.REL.NOINC `($_ZN5flash24flash_fwd_splitkv_kernelI23Flash_fwd_kernel_traitsILi96ELi64ELi128ELi4ELb0ELb0EN7cutlass6half_tE19Flash_kernel_traitsILi96ELi64ELi128ELi4ES3_EELb0ELb0ELb0ELb0ELb1ELb1ELb0ELb0EEEvNS_16Flash_fwd_paramsE$_ZN5flash30compute_attn_1rowblock_splitkvI23Flash_fwd_kernel_traitsILi96ELi64ELi128ELi4ELb0ELb0EN7cutlass6half_tE19Flash_kernel_traitsILi96ELi64ELi128ELi4ES3_EELb0ELb0ELb0ELb0ELb1ELb1ELb0ELb0ENS_16Flash_fwd_paramsEEEvRKT8_iiiii) ;  /* 0x0000000000087944 */ /* 0x01efea0003c00000 */
[----:B------:R-:W-:Y:S05]  /*0080*/  BSYNC.RECONVERGENT B2 ;  /* 0x0000000000027941 */ /* 0x000fea0003800200 */
.L_x_468:
[----:B------:R-:W-:Y:S05]  /*0090*/  EXIT ;  /* 0x000000000000794d */ /* 0x000fea0003800000 */
        .type           $_ZN5flash24flash_fwd_splitkv_kernelI23Flash_fwd_kernel_traitsILi96ELi64ELi128ELi4ELb0ELb0EN7cutlass6half_tE19Flash_kernel_traitsILi96ELi64ELi128ELi4ES3_EELb0ELb0ELb0ELb0ELb1ELb1ELb0ELb0EEEvNS_16Flash_fwd_paramsE$_ZN5flash30compute_attn_1rowblock_splitkvI23Flash_fwd_kernel_traitsILi96ELi64ELi128ELi4ELb0ELb0EN7cutlass6half_tE19Flash_kernel_traitsILi96ELi64ELi128ELi4ES3_EELb0ELb0ELb0ELb0ELb1ELb1ELb0ELb0ENS_16Flash_fwd_paramsEEEvRKT8_iiiii,@function
        .size           $_ZN5flash24flash_fwd_splitkv_kernelI23Flash_fwd_kernel_traitsILi96ELi64ELi128ELi4ELb0ELb0EN7cutlass6half_tE19Flash_kernel_traitsILi96ELi64ELi128ELi4ES3_EELb0ELb0ELb0ELb0ELb1ELb1ELb0ELb0EEEvNS_16Flash_fwd_paramsE$_ZN5flash30compute_attn_1rowblock_splitkvI23Flash_fwd_kernel_traitsILi96ELi64ELi128ELi4ELb0ELb0EN7cutlass6half_tE19Flash_kernel_traitsILi96ELi64ELi128ELi4ES3_EELb0ELb0ELb0ELb0ELb1ELb1ELb0ELb0ENS_16Flash_fwd_paramsEEEvRKT8_iiiii,(.L_x_11625 - $_ZN5flash24flash_fwd_splitkv_kernelI23Flash_fwd_kernel_traitsILi96ELi64ELi128ELi4ELb0ELb0EN7cutlass6half_tE19Flash_kernel_traitsILi96ELi64ELi128ELi4ES3_EELb0ELb0ELb0ELb0ELb1ELb1ELb0ELb0EEEvNS_16Flash_fwd_paramsE$_ZN5flash30compute_attn_1rowblock_splitkvI23Flash_fwd_kernel_traitsILi96ELi64ELi128ELi4ELb0ELb0EN7cutlass6half_tE19Flash_kernel_traitsILi96ELi64ELi128ELi4ES3_EELb0ELb0ELb0ELb0ELb1ELb1ELb0ELb0ENS_16Flash_fwd_paramsEEEvRKT8_iiiii)
$_ZN5flash24flash_fwd_splitkv_kernelI23Flash_fwd_kernel_traitsILi96ELi64ELi128ELi4ELb0ELb0EN7cutlass6half_tE19Flash_kernel_traitsILi96ELi64ELi128ELi4ES3_EELb0ELb0ELb0ELb0ELb1ELb1ELb0ELb0EEEvNS_16Flash_fwd_paramsE$_ZN5flash30compute_attn_1rowblock_splitkvI23Flash_fwd_kernel_traitsILi96ELi64ELi128ELi4ELb0ELb0EN7cutlass6half_tE19Flash_kernel_traitsILi96ELi64ELi128ELi4ES3_EELb0ELb0ELb0ELb0ELb1ELb1ELb0ELb0ENS_16Flash_fwd_paramsEEEvRKT8_iiiii:
[----:B------:R-:W1:Y:S02]  /*00a0*/  LDCU.64 UR4, c[0x0][0x358] ;  /* 0x00006b00ff0477ac */ /* 0x000e640008000a00 */
[----:B-1----:R-:W2:Y:S04]  /*00b0*/  LD.E.64 R6, desc[UR4][R2.64+0xf0] ;  /* 0x0000f00402067980 */ /* 0x002ea8000c101b00 */
[----:B------:R-:W3:Y:S04]  /*00c0*/  LD.E.64 R20, desc[UR4][R2.64+0xe0] ;  /* 0x0000e00402147980 */ /* 0x000ee8000c101b00 */
[----:B------:R-:W4:Y:S01]  /*00d0*/  LD.E.64 R14, desc[UR4][R2.64+0xe8] ;  /* 0x0000e804020e7980 */ /* 0x000f22000c101b00 */
[----:B------:R-:W-:Y:S01]  /*00e0*/  IMAD.SHL.U32 R4, R182, 0x4, RZ ;  /* 0x00000004b6047824 */ /* 0x000fe200078e00ff */
[----:B------:R-:W-:-:S02]  /*00f0*/  SHF.R.U32.HI R0, RZ, 0x1e, R182 ;  /* 0x0000001eff007819 */ /* 0x000fc400000116b6 */
[----:B------:R-:W4:Y:S01]  /*0100*/  LD.E.64 R10, desc[UR4][R2.64+0xf8] ;  /* 0x0000f804020a7980 */ /* 0x000f22000c101b00 */
[----:B--2---:R-:W-:-:S04]  /*0110*/  ISETP.NE.U32.AND P1, PT, R6, RZ, PT ;  /* 0x000000ff0600720c */ /* 0x004fc80003f25070 */
[----:B------:R-:W-:Y:S02]  /*0120*/  ISETP.NE.AND.EX P1, PT, R7, RZ, PT, P1 ;  /* 0x000000ff0700720c */ /* 0x000fe40003f25310 */
[----:B---3--:R-:W-:Y:S02]  /*0130*/  ISETP.NE.U32.AND P4, PT, R20, RZ, PT ;  /* 0x000000ff1400720c */ /* 0x008fe40003f85070 */
[----:B----4-:R-:W-:Y:S02]  /*0140*/  ISETP.NE.U32.AND P3, PT, R14, RZ, PT ;  /* 0x000000ff0e00720c */ /* 0x010fe40003f65070 */
[----:B------:R-:W-:Y:S02]  /*0150*/  ISETP.NE.AND.EX P4, PT, R21, RZ, PT, P4 ;  /* 0x000000ff1500720c */ /* 0x000fe40003f85340 */
[----:B------:R-:W-:Y:S02]  /*0160*/  ISETP.NE.AND.EX P3, PT, R15, RZ, PT, P3 ;  /* 0x000000ff0f00720c */ /* 0x000fe40003f65330 */
[----:B------:R-:W-:-:S03]  /*0170*/  ISETP.NE.U32.AND P2, PT, R20, RZ, PT ;  /* 0x000000ff1400720c */ /* 0x000fc60003f45070 */
[----:B------:R-:W-:Y:S02]  /*0180*/  @P1 IADD3 R18, P0, PT, R6, R4, RZ ;  /* 0x0000000406121210 */ /* 0x000fe40007f1e0ff */
[----:B------:R-:W-:Y:S01]  /*0190*/  ISETP.NE.AND.EX P2, PT, R21, RZ, PT, P2 ;  /* 0x000000ff1500720c */ /* 0x000fe20003f45320 */
[----:B------:R-:W-:-:S03]  /*01a0*/  IMAD.WIDE.U32 R20, R182, 0x4, R20 ;  /* 0x00000004b6147825 */ /* 0x000fc600078e0014 */
[----:B------:R1:W5:Y:S01]  /*01b0*/  @!P4 LD.E R13, desc[UR4][R2.64+0xb4] ;  /* 0x0000b404020dc980 */ /* 0x000362000c101900 */
[----:B------:R-:W-:-:S03]  /*01c0*/  @P1 IMAD.X R19, R7, 0x1, R0, P0 ;  /* 0x0000000107131824 */ /* 0x000fc600000e0600 */
[----:B------:R1:W5:Y:S04]  /*01d0*/  @P4 LD.E R9, desc[UR4][R20.64+0x4] ;  /* 0x0000040414094980 */ /* 0x000368000c101900 */
[----:B------:R1:W5:Y:S01]  /*01e0*/  @!P3 LD.E R7, desc[UR4][R2.64+0xb8] ;  /* 0x0000b8040207b980 */ /* 0x000362000c101900 */
[----:B------:R-:W-:Y:S01]  /*01f0*/  IMAD.MOV.U32 R186, RZ, RZ, -0x1 ;  /* 0xffffffffffba7424 */ /* 0x000fe200078e00ff */
[----:B------:R-:W2:Y:S05]  /*0200*/  S2R R112, SR_TID.X ;  /* 0x0000000000707919 */ /* 0x000eaa0000002100 */
[----:B------:R1:W5:Y:S01]  /*0210*/  @P2 LD.E R186, desc[UR4][R20.64] ;  /* 0x0000000414ba2980 */ /* 0x000362000c101900 */
[----:B------:R-:W-:Y:S01]  /*0220*/  ISETP.NE.U32.AND P2, PT, R14, RZ, PT ;  /* 0x000000ff0e00720c */ /* 0x000fe20003f45070 */
[----:B------:R-:W-:-:S03]  /*0230*/  IMAD.MOV.U32 R12, RZ, RZ, RZ ;  /* 0x000000ffff0c7224 */ /* 0x000fc600078e00ff */
[----:B------:R-:W-:-:S03]  /*0240*/  ISETP.NE.AND.EX P2, PT, R15, RZ, PT, P2 ;  /* 0x000000ff0f00720c */ /* 0x000fc60003f45320 */
[----:B------:R1:W5:Y:S01]  /*0250*/  @P1 LD.E R12, desc[UR4][R18.64] ;  /* 0x00000004120c1980 */ /* 0x000362000c101900 */
[----:B------:R-:W-:Y:S01]  /*0260*/  IADD3 R16, P1, PT, R14, R4, RZ ;  /* 0x000000040e107210 */ /* 0x000fe20007f3e0ff */
[----:B------:R-:W-:Y:S01]  /*0270*/  BSSY.RECONVERGENT B0, `(.L_x_469) ;  /* 0x000000a000007945 */ /* 0x000fe20003800200 */
[----:B------:R-:W-:-:S03]  /*0280*/  ISETP.NE.U32.AND P0, PT, R10, RZ, PT ;  /* 0x000000ff0a00720c */ /* 0x000fc60003f05070 */
[----:B------:R-:W-:Y:S01]  /*0290*/  IMAD.X R17, R15, 0x1, R0, P1 ;  /* 0x000000010f117824 */ /* 0x000fe200008e0600 */
[----:B------:R-:W-:Y:S01]  /*02a0*/  ISETP.NE.AND.EX P0, PT, R11, RZ, PT, P0 ;  /* 0x000000ff0b00720c */ /* 0x000fe20003f05300 */
[----:B------:R-:W-:Y:S02]  /*02b0*/  IMAD.MOV.U32 R15, RZ, RZ, -0x1 ;  /* 0xffffffffff0f7424 */ /* 0x000fe400078e00ff */
[----:B------:R-:W-:Y:S10]  /*02c0*/  @!P2 BRA `(.L_x_470) ;  /* 0x000000000010a947 */ /* 0x000ff40003800000 */
[----:B------:R-:W3:Y:S02]  /*02d0*/  LD.E.U8 R6, desc[UR4][R2.64+0x1b2] ;  /* 0x0001b20402067980 */ /* 0x000ee4000c101100 */
[----:B---3--:R-:W-:-:S13]  /*02e0*/  ISETP.NE.AND P1, PT, R6, RZ, PT ;  /* 0x000000ff0600720c */ /* 0x008fda0003f25270 */
[----:B------:R-:W-:Y:S05]  /*02f0*/  @!P1 BRA `(.L_x_470) ;  /* 0x0000000000049947 */ /* 0x000fea0003800000 */
[----:B------:R3:W5:Y:S02]  /*0300*/  LD.E R15, desc[UR4][R16.64] ;  /* 0x00000004100f7980 */ /* 0x000764000c101900 */
.L_x_470:
[----:B------:R-:W-:Y:S05]  /*0310*/  BSYNC.RECONVERGENT B0 ;  /* 0x0000000000007941 */ /* 0x000fea0003800200 */
.L_x_469:
[----:B------:R-:W-:Y:S04]  /*0320*/  BSSY.RECONVERGENT B0, `(.L_x_471) ;  /* 0x0000007000007945 */ /* 0x000fe80003800200 */
[----:B------:R-:W-:Y:S05]  /*0330*/  @!P3 BRA `(.L_x_472) ;  /* 0x000000000014b947 */ /* 0x000fea0003800000 */
[----:B------:R-:W4:Y:S02]  /*0340*/  LD.E.U8 R6, desc[UR4][R2.64+0x1b2] ;  /* 0x0001b20402067980 */ /* 0x000f24000c101100 */
[----:B----4-:R-:W-:-:S13]  /*0350*/  ISETP.NE.AND P1, PT, R6, RZ, PT ;  /* 0x000000ff0600720c */ /* 0x010fda0003f25270 */
[----:B------:R-:W4:Y:S02]  /*0360*/  @P1 LD.E R6, desc[UR4][R16.64+0x4] ;  /* 0x0000040410061980 */ /* 0x000f24000c101900 */
[----:B----45:R-:W-:-:S06]  /*0370*/  @P1 IADD3 R7, PT, PT, R6, -R15, RZ ;  /* 0x8000000f06071210 */ /* 0x030fcc0007ffe0ff */
[----:B------:R4:W5:Y:S02]  /*0380*/  @!P1 LD.E R7, desc[UR4][R16.64] ;  /* 0x0000000410079980 */ /* 0x000964000c101900 */
.L_x_472:
[----:B------:R-:W-:Y:S05]  /*0390*/  BSYNC.RECONVERGENT B0 ;  /* 0x0000000000007941 */ /* 0x000fea0003800200 */
.L_x_471:
        /* <DEDUP_REMOVED lines=8> */
.L_x_474:
[----:B------:R-:W5:Y:S01]  /*0420*/  LD.E.64 R8, desc[UR4][R2.64+0x108] ;  /* 0x0001080402087980 */ /* 0x000f62000c101b00 */
[----:B------:R-:W-:Y:S01]  /*0430*/  BSSY.RECONVERGENT B0, `(.L_x_476) ;  /* 0x0000006000007945 */ /* 0x000fe20003800200 */
[----:B------:R-:W-:Y:S01]  /*0440*/  IMAD.MOV.U32 R6, RZ, RZ, RZ ;  /* 0x000000ffff067224 */ /* 0x000fe200078e00ff */
[----:B-----5:R-:W-:-:S04]  /*0450*/  ISETP.NE.U32.AND P0, PT, R8, RZ, PT ;  /* 0x000000ff0800720c */ /* 0x020fc80003f05070 */
[----:B------:R-:W-:-:S13]  /*0460*/  ISETP.NE.AND.EX P0, PT, R9, RZ, PT, P0 ;  /* 0x000000ff0900720c */ /* 0x000fda0003f05300 */
[----:B------:R-:W-:Y:S05]  /*0470*/  @!P0 BRA `(.L_x_477) ;  /* 0x0000000000048947 */ /* 0x000fea0003800000 */
[----:B------:R1:W5:Y:S02]  /*0480*/  LD.E R6, desc[UR4][R2.64+0xbc] ;  /* 0x0000bc0402067980 */ /* 0x000364000c101900 */
.L_x_477:
[----:B------:R-:W-:Y:S05]  /*0490*/  BSYNC.RECONVERGENT B0 ;  /* 0x0000000000007941 */ /* 0x000fea0003800200 */
.L_x_476:
[----:B-----5:R-:W-:Y:S02]  /*04a0*/  IADD3 R6, PT, PT, R6, R7, -R12 ;  /* 0x0000000706067210 */ /* 0x020fe40007ffe80c */
.L_x_475:
[----:B------:R-:W-:Y:S05]  /*04b0*/  BSYNC.RECONVERGENT B1 ;  /* 0x0000000000017941 */ /* 0x000fea0003800200 */
.L_x_473:
[----:B------:R-:W-:Y:S01]  /*04c0*/  IMAD.SHL.U32 R184, R5, 0x40, RZ ;  /* 0x0000004005b87824 */ /* 0x000fe200078e00ff */
[----:B------:R-:W-:Y:S01]  /*04d0*/  MOV R8, R180 ;  /* 0x000000b400087202 */ /* 0x000fe20000000f00 */
[----:B------:R-:W-:-:S03]  /*04e0*/  IMAD.MOV.U32 R9, RZ, RZ, 0x0 ;  /* 0x00000000ff097424 */ /* 0x000fc600078e00ff */
[----:B------:R-:W-:-:S13]  /*04f0*/  ISETP.GT.AND P0, PT, R13, R184, PT ;  /* 0x000000b80d00720c */ /* 0x000fda0003f04270 */
[----:B-1234-:R-:W-:Y:S05]  /*0500*/  @!P0 RET.REL.NODEC R8 `(_ZN5flash24flash_fwd_splitkv_kernelI23Flash_fwd_kernel_traitsILi96ELi64ELi128ELi4ELb0ELb0EN7cutlass6half_tE19Flash_kernel_traitsILi96ELi64ELi128ELi4ES3_EELb0ELb0ELb0ELb0ELb1ELb1ELb0ELb0EEEvNS_16Flash_fwd_paramsE) ;  /* 0xfffffff808bc8950 */ /* 0x01efea0003c3ffff */
        /* <DEDUP_REMOVED lines=16> */
[----:B------:R-:W3:Y:S04]  /*0610*/  @!P0 LD.E.64 R20, desc[UR4][R2.64+0x80] ;  /* 0x0000800402148980 */ /* 0x000ee8000c101b00 */
        /* <DEDUP_REMOVED lines=16> */
[----:B------:R-:W-:-:S04]  /*0720*/  IMAD.WIDE.U32 R22, R184, R16, R22 ;  /* 0x00000010b8167225 */ /* 0x000fc800078e0016 */
[-C--:B---3--:R-:W-:Y:S02]  /*0730*/  @!P0 IMAD R8, R21, R182.reuse, RZ ;  /* 0x000000b615088224 */ /* 0x088fe400078e02ff */
[----:B------:R-:W-:-:S04]  /*0740*/  @!P0 IMAD.WIDE.U32 R20, R20, R182, RZ ;  /* 0x000000b614148225 */ /* 0x000fc800078e00ff */
[----:B-1----:R-:W-:Y:S01]  /*0750*/  @!P0 IMAD.MOV.U32 R2, RZ, RZ, R20 ;  /* 0x000000ffff028224 */ /* 0x002fe200078e0014 */
[----:B------:R-:W-:Y:S01]  /*0760*/  @P0 MOV R2, R186 ;  /* 0x000000ba00020202 */ /* 0x000fe20000000f00 */
[----:B------:R-:W-:Y:S02]  /*0770*/  IMAD R0, R182, R0, R181 ;  /* 0x00000000b6007224 */ /* 0x000fe400078e02b5 */
[----:B------:R-:W-:Y:S01]  /*0780*/  @!P0 IMAD.IADD R8, R21, 0x1, R8 ;  /* 0x0000000115088824 */ /* 0x000fe200078e0208 */
[----:B------:R-:W-:Y:S01]  /*0790*/  @P0 IADD3 R8, PT, PT, R187, R4, RZ ;  /* 0x00000004bb080210 */ /* 0x000fe20007ffe0ff */
[----:B------:R-:W-:Y:S01]  /*07a0*/  IMAD R3, R17, R184, RZ ;  /* 0x000000b811037224 */ /* 0x000fe200078e02ff */
[----:B------:R-:W-:Y:S01]  /*07b0*/  IADD3 R2, P3, PT, R2, R22, RZ ;  /* 0x0000001602027210 */ /* 0x000fe20007f7e0ff */
[----:B----4-:R-:W-:-:S03]  /*07c0*/  IMAD R5, R5, R0, R184 ;  /* 0x0000000005057224 */ /* 0x010fc600078e02b8 */
[----:B------:R-:W-:Y:S02]  /*07d0*/  IADD3.X R3, PT, PT, R8, R23, R3, P3, !PT ;  /* 0x0000001708037210 */ /* 0x000fe40001ffe403 */
[----:B------:R-:W-:Y:S01]  /*07e0*/  IADD3 R9, P0, PT, R5, R12, RZ ;  /* 0x0000000c05097210 */ /* 0x000fe20007f1e0ff */
[----:B------:R-:W-:Y:S02]  /*07f0*/  IMAD R0, R15, R181, RZ ;  /* 0x000000b50f007224 */ /* 0x000fe400078e02ff */
[----:B------:R-:W-:Y:S01]  /*0800*/  IMAD.WIDE.U32 R14, R181, R14, R2 ;  /* 0x0000000eb50e7225 */ /* 0x000fe200078e0002 */
[----:B------:R-:W-:Y:S02]  /*0810*/  LEA.HI.X.SX32 R5, R5, RZ, 0x1, P0 ;  /* 0x000000ff05057211 */ /* 0x000fe400000f0eff */
[----:B------:R-:W-:Y:S01]  /*0820*/  LEA R4, P0, R9, R6, 0x2 ;  /* 0x0000000609047211 */ /* 0x000fe200078010ff */
[----:B------:R-:W-:Y:S01]  /*0830*/  @!P4 IMAD.MOV.U32 R3, RZ, RZ, 0x7f800000 ;  /* 0x7f800000ff03c424 */ /* 0x000fe200078e00ff */
[----:B------:R-:W-:-:S02]  /*0840*/  ISETP.NE.OR P3, PT, R112, RZ, P1 ;  /* 0x000000ff7000720c */ /* 0x000fc40000f65670 */
[----:B------:R-:W-:Y:S02]  /*0850*/  LEA.HI.X R5, R9, R7, R5, 0x2, P0 ;  /* 0x0000000709057211 */ /* 0x000fe400000f1405 */
        /* <DEDUP_REMOVED lines=11> */
.L_x_480:
[----:B------:R-:W-:Y:S05]  /*0910*/  BSYNC.RECONVERGENT B0 ;  /* 0x0000000000007941 */ /* 0x000fea0003800200 */
.L_x_479:
        /* <DEDUP_REMOVED lines=14> */
.L_x_482:
[----:B------:R-:W-:Y:S05]  /*0a00*/  BSYNC.RECONVERGENT B0 ;  /* 0x0000000000007941 */ /* 0x000fea0003800200 */
.L_x_481:
[----:B------:R-:W-:Y:S01]  /*0a10*/  MOV R181, 0x0 ;  /* 0x0000000000b57802 */ /* 0x000fe20000000f00 */
[----:B------:R1:W-:Y:S03]  /*0a20*/  @!P4 ST.E desc[UR4][R4.64], R3 ;  /* 0x000000030400c985 */ /* 0x0003e6000c101904 */
[----:B-12--5:R-:W-:Y:S05]  /*0a30*/  @P3 RET.REL.NODEC R180 `(_ZN5flash24flash_fwd_splitkv_kernelI23Flash_fwd_kernel_traitsILi96ELi64ELi128ELi4ELb0ELb0EN7cutlass6half_tE19Flash_kernel_traitsILi96ELi64ELi128ELi4ES3_EELb0ELb0ELb0ELb0ELb1ELb1ELb0ELb0EEEvNS_16Flash_fwd_paramsE) ;  /* 0xfffffff4b4703950 */ /* 0x026fea0003c3ffff */
[----:B------:R-:W-:Y:S02]  /*0a40*/  MOV R3, 0x7f800000 ;  /* 0x7f80000000037802 */ /* 0x000fe40000000f00 */
[----:B------:R-:W-:-:S03]  /*0a50*/  MOV R181, 0x0 ;  /* 0x0000000000b57802 */ /* 0x000fc60000000f00 */
[----:B------:R1:W-:Y:S02]  /*0a60*/  ST.E desc[UR4][R4.64+0x80], R3 ;  /* 0x0000800304007985 */ /* 0x0003e4000c101904 */
[----:B-1----:R-:W-:Y:S05]  /*0a70*/  RET.REL.NODEC R180 `(_ZN5flash24flash_fwd_splitkv_kernelI23Flash_fwd_kernel_traitsILi96ELi64ELi128ELi4ELb0ELb0EN7cutlass6half_tE19Flash_kernel_traitsILi96ELi64ELi128ELi4ES3_EELb0ELb0ELb0ELb0ELb1ELb1ELb0ELb0EEEvNS_16Flash_fwd_paramsE) ;  /* 0xfffffff4b4607950 */ /* 0x002fea0003c3ffff */
.L_x_478:
        /* <DEDUP_REMOVED lines=12> */
[----:B-----5:R-:W2:Y:S04]  /*0b40*/  LD.E R11, desc[UR4][R2.64+0x170] ;  /* 0x00017004020b7980 */ /* 0x020ea8000c101900 */
[----:B------:R-:W3:Y:S04]  /*0b50*/  LD.E.64 R14, desc[UR4][R2.64+0x168] ;  /* 0x00016804020e7980 */ /* 0x000ee8000c101b00 */
[----:B------:R-:W4:Y:S01]  /*0b60*/  LD.E R16, desc[UR4][R2.64+0x68] ;  /* 0x0000680402107980 */ /* 0x000f22000c101900 */
[----:B------:R-:W-:-:S03]  /*0b70*/  LEA R18, R122, 0xffffff80, 0x7 ;  /* 0xffffff807a127811 */ /* 0x000fc600078e38ff */
[----:B------:R-:W4:Y:S01]  /*0b80*/  LD.E.64 R22, desc[UR4][R2.64+0x20] ;  /* 0x0000200402167980 */ /* 0x000f22000c101b00 */
[----:B------:R-:W-:-:S03]  /*0b90*/  IABS R4, R18 ;  /* 0x0000001200047213 */ /* 0x000fc60000000000 */
[----:B------:R-:W4:Y:S04]  /*0ba0*/  LD.E.64 R172, desc[UR4][R2.64+0x38] ;  /* 0x0000380402ac7980 */ /* 0x000f28000c101b00 */
[----:B------:R1:W5:Y:S04]  /*0bb0*/  LD.E.64 R30, desc[UR4][R2.64+0x58] ;  /* 0x00005804021e7980 */ /* 0x000368000c101b00 */
[----:B------:R1:W5:Y:S01]  /*0bc0*/  LD.E.64 R120, desc[UR4][R2.64+0x40] ;  /* 0x0000400402787980 */ /* 0x000362000c101b00 */
[----:B--2---:R-:W-:-:S04]  /*0bd0*/  IABS R7, R11 ;  /* 0x0000000b00077213 */ /* 0x004fc80000000000 */
[----:B-1----:R-:W1:Y:S08]  /*0be0*/  I2F.RP R8, R7 ;  /* 0x0000000700087306 */ /* 0x002e700000209400 */
[----:B-1----:R-:W1:Y:S02]  /*0bf0*/  MUFU.RCP R20, R8 ;  /* 0x0000000800147308 */ /* 0x002e640000001000 */
[----:B-1----:R-:W-:-:S06]  /*0c00*/  VIADD R20, R20, 0xffffffe ;  /* 0x0ffffffe14147836 */ /* 0x002fcc0000000000 */
[----:B------:R-:W1:Y:S02]  /*0c10*/  F2I.FTZ.U32.TRUNC.NTZ R21, R20 ;  /* 0x0000001400157305 */ /* 0x000e64000021f000 */
[----:B-1----:R-:W-:Y:S01]  /*0c20*/  IMAD.MOV R0, RZ, RZ, -R21 ;  /* 0x000000ffff007224 */ /* 0x002fe200078e0a15 */
[----:B------:R-:W-:-:S03]  /*0c30*/  MOV R20, RZ ;  /* 0x000000ff00147202 */ /* 0x000fc60000000f00 */
[----:B------:R-:W-:Y:S01]  /*0c40*/  IMAD R9, R0, R7, RZ ;  /* 0x0000000700097224 */ /* 0x000fe200078e02ff */
[----:B------:R-:W-:-:S03]  /*0c50*/  IABS R0, R11 ;  /* 0x0000000b00007213 */ /* 0x000fc60000000000 */
[----:B------:R-:W-:Y:S02]  /*0c60*/  IMAD.HI.U32 R9, R21, R9, R20 ;  /* 0x0000000915097227 */ /* 0x000fe400078e0014 */
[----:B------:R-:W2:Y:S02]  /*0c70*/  LD.E.64 R20, desc[UR4][R2.64+0x50] ;  /* 0x0000500402147980 */ /* 0x000ea4000c101b00 */
[----:B------:R-:W-:Y:S02]  /*0c80*/  IMAD.MOV R0, RZ, RZ, -R0 ;  /* 0x000000ffff007224 */ /* 0x000fe400078e0a00 */
[----:B------:R-:W-:-:S04]  /*0c90*/  IMAD.HI.U32 R9, R9, R4, RZ ;  /* 0x0000000409097227 */ /* 0x000fc800078e00ff */
[----:B------:R-:W-:-:S05]  /*0ca0*/  IMAD R0, R9, R0, R4 ;  /* 0x0000000009007224 */ /* 0x000fca00078e0204 */
[----:B------:R-:W-:-:S13]  /*0cb0*/  ISETP.GT.U32.AND P2, PT, R7, R0, PT ;  /* 0x000000000700720c */ /* 0x000fda0003f44070 */
[----:B------:R-:W-:-:S04]  /*0cc0*/  @!P2 IADD3 R0, PT, PT, R0, -R7, RZ ;  /* 0x800000070000a210 */ /* 0x000fc80007ffe0ff */
[----:B------:R-:W-:Y:S02]  /*0cd0*/  ISETP.GE.U32.AND P0, PT, R0, R7, PT ;  /* 0x000000070000720c */ /* 0x000fe40003f06070 */
[----:B------:R-:W-:Y:S01]  /*0ce0*/  LOP3.LUT R0, R18, R11, RZ, 0x3c, !PT ;  /* 0x0000000b12007212 */ /* 0x000fe200078e3cff */
[----:B------:R-:W-:Y:S01]  /*0cf0*/  @!P2 VIADD R9, R9, 0x1 ;  /* 0x000000010909a836 */ /* 0x000fe20000000000 */
[----:B------:R-:W-:Y:S02]  /*0d00*/  ISETP.NE.AND P2, PT, R11, RZ, PT ;  /* 0x000000ff0b00720c */ /* 0x000fe40003f45270 */
[----:B------:R-:W-:Y:S01]  /*0d10*/  ISETP.GE.AND P1, PT, R0, RZ, PT ;  /* 0x000000ff0000720c */ /* 0x000fe20003f26270 */
[-C--:B---3--:R-:W-:Y:S02]  /*0d20*/  IMAD R0, R15, R182.reuse, RZ ;  /* 0x000000b60f007224 */ /* 0x088fe400078e02ff */
[----:B------:R-:W-:-:S04]  /*0d30*/  IMAD.WIDE.U32 R14, R14, R182, RZ ;  /* 0x000000b60e0e7225 */ /* 0x000fc800078e00ff */
[----:B------:R-:W-:Y:S01]  /*0d40*/  @P0 IADD3 R9, PT, PT, R9, 0x1, RZ ;  /* 0x0000000109090810 */ /* 0x000fe20007ffe0ff */
[----:B------:R-:W-:Y:S01]  /*0d50*/  IMAD.IADD R191, R15, 0x1, R0 ;  /* 0x000000010fbf7824 */ /* 0x000fe200078e0200 */
[----:B------:R-:W-:-:S04]  /*0d60*/  LEA R190, P0, R14, R188, 0x2 ;  /* 0x000000bc0ebe7211 */ /* 0x000fc800078010ff */
[----:B------:R-:W-:Y:S02]  /*0d70*/  @!P1 IADD3 R9, PT, PT, -R9, RZ, RZ ;  /* 0x000000ff09099210 */ /* 0x000fe40007ffe1ff */
[----:B------:R-:W-:Y:S02]  /*0d80*/  LEA.HI.X R191, R14, R189, R191, 0x2, P0 ;  /* 0x000000bd0ebf7211 */ /* 0x000fe400000f14bf */
[----:B------:R-:W-:Y:S01]  /*0d90*/  @!P2 LOP3.LUT R9, RZ, R11, RZ, 0x33, !PT ;  /* 0x0000000bff09a212 */ /* 0x000fe200078e33ff */
[----:B------:R-:W3:Y:S04]  /*0da0*/  LD.E.64 R14, desc[UR4][R2.64+0x28] ;  /* 0x00002804020e7980 */ /* 0x000ee8000c101b00 */
[----:B------:R-:W-:-:S05]  /*0db0*/  IMAD.WIDE R26, R9, 0x4, R190 ;  /* 0x00000004091a7825 */ /* 0x000fca00078e02be */
[----:B------:R-:W2:Y:S01]  /*0dc0*/  LD.E R4, desc[UR4][R26.64] ;  /* 0x000000041a047980 */ /* 0x000ea2000c101900 */
[----:B----4-:R-:W-:-:S04]  /*0dd0*/  IABS R7, R16 ;  /* 0x0000001000077213 */ /* 0x010fc80000000000 */
[----:B------:R-:W1:Y:S08]  /*0de0*/  I2F.RP R8, R7 ;  /* 0x0000000700087306 */ /* 0x000e700000209400 */
[----:B-1----:R-:W1:Y:S02]  /*0df0*/  MUFU.RCP R24, R8 ;  /* 0x0000000800187308 */ /* 0x002e640000001000 */
[----:B-1----:R-:W-:-:S06]  /*0e00*/  VIADD R24, R24, 0xffffffe ;  /* 0x0ffffffe18187836 */ /* 0x002fcc0000000000 */
[----:B------:R-:W1:Y:S01]  /*0e10*/  F2I.FTZ.U32.TRUNC.NTZ R25, R24 ;  /* 0x0000001800197305 */ /* 0x000e62000021f000 */
[----:B------:R-:W-:Y:S02]  /*0e20*/  IABS R17, R181 ;  /* 0x000000b500117213 */ /* 0x000fe40000000000 */
[----:B------:R-:W-:Y:S02]  /*0e30*/  IABS R0, R16 ;  /* 0x0000001000007213 */ /* 0x000fe40000000000 */
[----:B-1----:R-:W-:Y:S01]  /*0e40*/  IADD3 R10, PT, PT, RZ, -R25, RZ ;  /* 0x80000019ff0a7210 */ /* 0x002fe20007ffe0ff */
[----:B------:R-:W-:-:S04]  /*0e50*/  IMAD.MOV.U32 R24, RZ, RZ, RZ ;  /* 0x000000ffff187224 */ /* 0x000fc800078e00ff */
[----:B------:R-:W-:-:S04]  /*0e60*/  IMAD R10, R10, R7, RZ ;  /* 0x000000070a0a7224 */ /* 0x000fc800078e02ff */
[----:B------:R-:W-:Y:S01]  /*0e70*/  IMAD.HI.U32 R10, R25, R10, R24 ;  /* 0x0000000a190a7227 */ /* 0x000fe200078e0018 */
[----:B------:R-:W-:-:S05]  /*0e80*/  IADD3 R0, PT, PT, RZ, -R0, RZ ;  /* 0x80000000ff007210 */ /* 0x000fca0007ffe0ff */
[----:B------:R-:W-:-:S04]  /*0e90*/  IMAD.HI.U32 R10, R10, R17, RZ ;  /* 0x000000110a0a7227 */ /* 0x000fc800078e00ff */
[----:B------:R-:W-:-:S05]  /*0ea0*/  IMAD R0, R10, R0, R17 ;  /* 0x000000000a007224 */ /* 0x000fca00078e0211 */
[----:B------:R-:W-:Y:S02]  /*0eb0*/  ISETP.GT.U32.AND P1, PT, R7, R0, PT ;  /* 0x000000000700720c */ /* 0x000fe40003f24070 */
[----:B------:R-:W-:Y:S02]  /*0ec0*/  LOP3.LUT R8, R181, R16, RZ, 0x3c, !PT ;  /* 0x00000010b5087212 */ /* 0x000fe400078e3cff */
[----:B------:R-:W-:-:S09]  /*0ed0*/  IADD3 R9, PT, PT, -R9, RZ, RZ ;  /* 0x000000ff09097210 */ /* 0x000fd20007ffe1ff */
[----:B------:R-:W-:Y:S01]  /*0ee0*/  @!P1 IMAD.IADD R0, R0, 0x1, -R7 ;  /* 0x0000000100009824 */ /* 0x000fe200078e0a07 */
[----:B------:R-:W-:-:S04]  /*0ef0*/  ISETP.GE.AND P0, PT, R8, RZ, PT ;  /* 0x000000ff0800720c */ /* 0x000fc80003f06270 */
[----:B------:R-:W-:Y:S01]  /*0f00*/  ISETP.GE.U32.AND P2, PT, R0, R7, PT ;  /* 0x000000070000720c */ /* 0x000fe20003f46070 */
[----:B------:R-:W-:Y:S01]  /*0f10*/  @!P1 VIADD R10, R10, 0x1 ;  /* 0x000000010a0a9836 */ /* 0x000fe20000000000 */
[----:B------:R-:W-:Y:S01]  /*0f20*/  ISETP.NE.AND P1, PT, R16, RZ, PT ;  /* 0x000000ff1000720c */ /* 0x000fe20003f25270 */
[----:B------:R-:W-:-:S05]  /*0f30*/  IMAD R18, R11, R9, R18 ;  /* 0x000000090b127224 */ /* 0x000fca00078e0212 */
[----:B------:R-:W-:-:S05]  /*0f40*/  SHF.R.S32.HI R19, RZ, 0x1f, R18 ;  /* 0x0000001fff137819 */ /* 0x000fca0000011412 */
[----:B------:R-:W-:-:S04]  /*0f50*/  @P2 IADD3 R10, PT, PT, R10, 0x1, RZ ;  /* 0x000000010a0a2810 */ /* 0x000fc80007ffe0ff */
[----:B------:R-:W-:Y:S02]  /*0f60*/  @!P0 IADD3 R10, PT, PT, -R10, RZ, RZ ;  /* 0x000000ff0a0a8210 */ /* 0x000fe40007ffe1ff */
[----:B------:R-:W-:-:S04]  /*0f70*/  @!P1 LOP3.LUT R10, RZ, R16, RZ, 0x33, !PT ;  /* 0x00000010ff0a9212 */ /* 0x000fc800078e33ff */
[----:B------:R-:W-:Y:S02]  /*0f80*/  SHF.R.S32.HI R8, RZ, 0x1f, R10 ;  /* 0x0000001fff087819 */ /* 0x000fe4000001140a */
[----:B--2---:R-:W-:Y:S01]  /*0f90*/  SHF.R.S32.HI R0, RZ, 0x1f, R4 ;  /* 0x0000001fff007819 */ /* 0x004fe20000011404 */
[----:B------:R-:W-:-:S04]  /*0fa0*/  IMAD R7, R23, R4, RZ ;  /* 0x0000000417077224 */ /* 0x000fc800078e02ff */
[C---:B------:R-:W-:Y:S02]  /*0fb0*/  IMAD R7, R22.reuse, R0, R7 ;  /* 0x0000000016077224 */ /* 0x040fe400078e0207 */
[----:B------:R-:W-:-:S04]  /*0fc0*/  IMAD.WIDE.U32 R22, R22, R4, RZ ;  /* 0x0000000416167225 */ /* 0x000fc800078e00ff */
[----:B------:R-:W-:Y:S02]  /*0fd0*/  IMAD.IADD R23, R23, 0x1, R7 ;  /* 0x0000000117177824 */ /* 0x000fe400078e0207 */
[----:B------:R-:W-:Y:S02]  /*0fe0*/  IMAD R7, R173, R18, RZ ;  /* 0x00000012ad077224 */ /* 0x000fe400078e02ff */
[----:B------:R-:W-:-:S04]  /*0ff0*/  IMAD.WIDE.U32 R22, R18, R172, R22 ;  /* 0x000000ac12167225 */ /* 0x000fc800078e0016 */
[----:B------:R-:W-:-:S04]  /*1000*/  IMAD R7, R172, R19, R7 ;  /* 0x00000013ac077224 */ /* 0x000fc800078e0207 */
[----:B------:R-:W-:Y:S02]  /*1010*/  IMAD.IADD R23, R23, 0x1, R7 ;  /* 0x0000000117177824 */ /* 0x000fe400078e0207 */
[----:B------:R-:W-:-:S04]  /*1020*/  IMAD R7, R21, R10, RZ ;  /* 0x0000000a15077224 */ /* 0x000fc800078e02ff */
[----:B------:R-:W-:Y:S02]  /*1030*/  IMAD R8, R20, R8, R7 ;  /* 0x0000000814087224 */ /* 0x000fe400078e0207 */
[----:B---3--:R-:W-:Y:S02]  /*1040*/  IMAD R7, R15, R4, RZ ;  /* 0x000000040f077224 */ /* 0x008fe400078e02ff */
[----:B------:R-:W-:-:S04]  /*1050*/  IMAD.WIDE.U32 R20, R10, R20, R22 ;  /* 0x000000140a147225 */ /* 0x000fc800078e0016 */
[----:B------:R-:W-:-:S04]  /*1060*/  IMAD.WIDE.U32 R10, R14, R4, RZ ;  /* 0x000000040e0a7225 */ /* 0x000fc800078e00ff */
[----:B------:R-:W-:Y:S01]  /*1070*/  IMAD R7, R14, R0, R7 ;  /* 0x000000000e077224 */ /* 0x000fe200078e0207 */
[----:B------:R-:W-:Y:S01]  /*1080*/  IADD3 R0, PT, PT, R21, R8, RZ ;  /* 0x0000000815007210 */ /* 0x000fe20007ffe0ff */
[----:B------:R-:W-:Y:S01]  /*1090*/  IMAD.MOV.U32 R12, RZ, RZ, R20 ;  /* 0x000000ffff0c7224 */ /* 0x000fe200078e0014 */
[----:B------:R-:W-:Y:S02]  /*10a0*/  MOV R14, R10 ;  /* 0x0000000a000e7202 */ /* 0x000fe40000000f00 */
[----:B------:R-:W-:Y:S01]  /*10b0*/  IADD3 R7, PT, PT, R11, R7, RZ ;  /* 0x000000070b077210 */ /* 0x000fe20007ffe0ff */
[----:B------:R-:W-:Y:S05]  /*10c0*/  BRA `(.L_x_485) ;  /* 0x0000000400347947 */ /* 0x000fea0003800000 */
.L_x_484:
        /* <DEDUP_REMOVED lines=9> */
[----:B-----5:R-:W-:Y:S02]  /*1160*/  @!P3 SHF.R.S32.HI R10, RZ, 0x1f, R11 ;  /* 0x0000001fff0ab819 */ /* 0x020fe4000001140b */
[----:B------:R-:W-:Y:S02]  /*1170*/  CS2R R190, SRZ ;  /* 0x0000000000be7805 */ /* 0x000fe4000001ff00 */
[----:B-1----:R-:W-:-:S04]  /*1180*/  IABS R8, R16 ;  /* 0x0000001000087213 */ /* 0x002fc80000000000 */
[----:B------:R-:W1:Y:S08]  /*1190*/  I2F.RP R4, R8 ;  /* 0x0000000800047306 */ /* 0x000e700000209400 */
[----:B-1----:R-:W1:Y:S02]  /*11a0*/  MUFU.RCP R24, R4 ;  /* 0x0000000400187308 */ /* 0x002e640000001000 */
[----:B-1----:R-:W-:-:S06]  /*11b0*/  IADD3 R24, PT, PT, R24, 0xffffffe, RZ ;  /* 0x0ffffffe18187810 */ /* 0x002fcc0007ffe0ff */
[----:B------:R-:W1:Y:S02]  /*11c0*/  F2I.FTZ.U32.TRUNC.NTZ R25, R24 ;  /* 0x0000001800197305 */ /* 0x000e64000021f000 */
[----:B-1----:R-:W-:Y:S01]  /*11d0*/  IADD3 R7, PT, PT, RZ, -R25, RZ ;  /* 0x80000019ff077210 */ /* 0x002fe20007ffe0ff */
[----:B------:R-:W-:-:S04]  /*11e0*/  IMAD.MOV.U32 R24, RZ, RZ, RZ ;  /* 0x000000ffff187224 */ /* 0x000fc800078e00ff */
[----:B------:R-:W-:Y:S01]  /*11f0*/  IMAD R0, R7, R8, RZ ;  /* 0x0000000807007224 */ /* 0x000fe200078e02ff */
[----:B------:R-:W-:-:S03]  /*1200*/  IABS R7, R16 ;  /* 0x0000001000077213 */ /* 0x000fc60000000000 */
        /* <DEDUP_REMOVED lines=8> */
[----:B------:R-:W-:Y:S02]  /*1290*/  @!P3 IMAD R4, R4, R172, R9 ;  /* 0x000000ac0404b224 */ /* 0x000fe400078e0209 */
[----:B---3--:R-:W-:Y:S02]  /*12a0*/  @!P3 IMAD R9, R19, R11, RZ ;  /* 0x0000000b1309b224 */ /* 0x008fe400078e02ff */
[----:B------:R-:W-:Y:S01]  /*12b0*/  @!P3 IMAD.IADD R25, R25, 0x1, R4 ;  /* 0x000000011919b824 */ /* 0x000fe200078e0204 */
[----:B------:R-:W-:Y:S02]  /*12c0*/  @P3 IADD3 R4, PT, PT, R12, R15, RZ ;  /* 0x0000000f0c043210 */ /* 0x000fe40007ffe0ff */
[----:B------:R-:W-:Y:S01]  /*12d0*/  @!P0 IADD3 R7, PT, PT, R7, -R8, RZ ;  /* 0x8000000807078210 */ /* 0x000fe20007ffe0ff */
[C---:B------:R-:W-:Y:S02]  /*12e0*/  @!P3 IMAD R9, R18.reuse, R10, R9 ;  /* 0x0000000a1209b224 */ /* 0x040fe400078e0209 */
[----:B------:R-:W-:Y:S01]  /*12f0*/  @!P3 IMAD.WIDE.U32 R18, R18, R11, R24 ;  /* 0x0000000b1212b225 */ /* 0x000fe200078e0018 */
[----:B------:R-:W-:-:S03]  /*1300*/  ISETP.GE.U32.AND P2, PT, R7, R8, PT ;  /* 0x000000080700720c */ /* 0x000fc60003f46070 */
[-C--:B------:R-:W-:Y:S02]  /*1310*/  @P3 IMAD R7, R173, R4.reuse, RZ ;  /* 0x00000004ad073224 */ /* 0x080fe400078e02ff */
[----:B------:R-:W-:Y:S01]  /*1320*/  @P3 IMAD.WIDE.U32 R24, R172, R4, RZ ;  /* 0x00000004ac183225 */ /* 0x000fe200078e00ff */
[----:B------:R-:W-:Y:S02]  /*1330*/  LOP3.LUT R4, R181, R16, RZ, 0x3c, !PT ;  /* 0x00000010b5047212 */ /* 0x000fe400078e3cff */
[----:B------:R-:W-:Y:S02]  /*1340*/  @!P0 IADD3 R0, PT, PT, R0, 0x1, RZ ;  /* 0x0000000100008810 */ /* 0x000fe40007ffe0ff */
[----:B------:R-:W-:Y:S01]  /*1350*/  ISETP.GE.AND P1, PT, R4, RZ, PT ;  /* 0x000000ff0400720c */ /* 0x000fe20003f26270 */
[----:B------:R-:W-:Y:S01]  /*1360*/  @!P3 IMAD.IADD R9, R19, 0x1, R9 ;  /* 0x000000011309b824 */ /* 0x000fe200078e0209 */
[----:B------:R-:W-:Y:S01]  /*1370*/  @!P3 MOV R10, R18 ;  /* 0x00000012000ab202 */ /* 0x000fe20000000f00 */
[----:B------:R-:W-:Y:S01]  /*1380*/  @P3 IMAD.MOV.U32 R10, RZ, RZ, R24 ;  /* 0x000000ffff0a3224 */ /* 0x000fe200078e0018 */
[----:B------:R-:W-:-:S02]  /*1390*/  ISETP.NE.AND P0, PT, R16, RZ, PT ;  /* 0x000000ff1000720c */ /* 0x000fc40003f05270 */
[----:B------:R-:W-:Y:S01]  /*13a0*/  @P3 IADD3 R9, PT, PT, R25, R7, RZ ;  /* 0x0000000719093210 */ /* 0x000fe20007ffe0ff */
[----:B------:R-:W-:Y:S01]  /*13b0*/  @!P3 IMAD R4, R121, R12, RZ ;  /* 0x0000000c7904b224 */ /* 0x000fe200078e02ff */
[----:B------:R-:W-:Y:S02]  /*13c0*/  LEA R18, R122, 0xffffff80, 0x7 ;  /* 0xffffff807a127811 */ /* 0x000fe400078e38ff */
[----:B------:R-:W-:Y:S01]  /*13d0*/  @!P3 SHF.R.S32.HI R7, RZ, 0x1f, R12 ;  /* 0x0000001fff07b819 */ /* 0x000fe2000001140c */
[----:B------:R-:W-:Y:S01]  /*13e0*/  IMAD.MOV.U32 R25, RZ, RZ, R9 ;  /* 0x000000ffff197224 */ /* 0x000fe200078e0009 */
[----:B------:R-:W-:Y:S02]  /*13f0*/  MOV R24, R10 ;  /* 0x0000000a00187202 */ /* 0x000fe40000000f00 */
[----:B------:R-:W-:Y:S01]  /*1400*/  @P2 IADD3 R0, PT, PT, R0, 0x1, RZ ;  /* 0x0000000100002810 */ /* 0x000fe20007ffe0ff */
[-C--:B------:R-:W-:Y:S02]  /*1410*/  IMAD R8, R173, R18.reuse, RZ ;  /* 0x00000012ad087224 */ /* 0x080fe400078e02ff */
[----:B------:R-:W-:-:S04]  /*1420*/  IMAD.WIDE.U32 R24, R172, R18, R24 ;  /* 0x00000012ac187225 */ /* 0x000fc800078e0018 */
[----:B------:R-:W-:Y:S02]  /*1430*/  @!P3 IMAD R4, R7, R120, R4 ;  /* 0x000000780704b224 */ /* 0x000fe400078e0204 */
[----:B------:R-:W-:-:S04]  /*1440*/  @!P3 IMAD.WIDE.U32 R26, R120, R12, RZ ;  /* 0x0000000c781ab225 */ /* 0x000fc800078e00ff */
[----:B------:R-:W-:Y:S01]  /*1450*/  @!P1 IMAD.MOV R0, RZ, RZ, -R0 ;  /* 0x000000ffff009224 */ /* 0x000fe200078e0a00 */
[----:B------:R-:W-:Y:S02]  /*1460*/  @!P0 LOP3.LUT R0, RZ, R16, RZ, 0x33, !PT ;  /* 0x00000010ff008212 */ /* 0x000fe400078e33ff */
[----:B------:R-:W-:Y:S02]  /*1470*/  IADD3 R25, PT, PT, R25, R8, RZ ;  /* 0x0000000819197210 */ /* 0x000fe40007ffe0ff */
[----:B------:R-:W-:Y:S01]  /*1480*/  @!P3 IADD3 R27, PT, PT, R27, R4, RZ ;  /* 0x000000041b1bb210 */ /* 0x000fe20007ffe0ff */
[----:B----4-:R-:W-:Y:S01]  /*1490*/  @!P3 IMAD R4, R21, R11, RZ ;  /* 0x0000000b1504b224 */ /* 0x010fe200078e02ff */
[----:B------:R-:W-:Y:S01]  /*14a0*/  @P3 IADD3 R12, PT, PT, R12, R15, RZ ;  /* 0x0000000f0c0c3210 */ /* 0x000fe20007ffe0ff */
[----:B------:R-:W-:Y:S01]  /*14b0*/  IMAD R9, R23, R0, RZ ;  /* 0x0000000017097224 */ /* 0x000fe200078e02ff */
[----:B------:R-:W-:Y:S02]  /*14c0*/  @!P3 SHF.R.S32.HI R7, RZ, 0x1f, R11 ;  /* 0x0000001fff07b819 */ /* 0x000fe4000001140b */
[----:B------:R-:W-:Y:S01]  /*14d0*/  SHF.R.S32.HI R8, RZ, 0x1f, R0 ;  /* 0x0000001fff087819 */ /* 0x000fe20000011400 */
[----:B------:R-:W-:-:S04]  /*14e0*/  @!P3 IMAD.WIDE.U32 R14, R20, R11, R26 ;  /* 0x0000000b140eb225 */ /* 0x000fc800078e001a */
[----:B------:R-:W-:Y:S02]  /*14f0*/  @!P3 IMAD R7, R20, R7, R4 ;  /* 0x000000071407b224 */ /* 0x000fe400078e0204 */
[----:B------:R-:W-:-:S04]  /*1500*/  IMAD.WIDE.U32 R24, R22, R0, R24 ;  /* 0x0000000016187225 */ /* 0x000fc800078e0018 */
[----:B------:R-:W-:Y:S02]  /*1510*/  IMAD R8, R22, R8, R9 ;  /* 0x0000000816087224 */ /* 0x000fe400078e0209 */
[----:B------:R-:W-:-:S04]  /*1520*/  @P3 IMAD.WIDE.U32 R10, R120, R12, RZ ;  /* 0x0000000c780a3225 */ /* 0x000fc800078e00ff */
[----:B------:R-:W-:Y:S01]  /*1530*/  @P3 IMAD R4, R121, R12, RZ ;  /* 0x0000000c79043224 */ /* 0x000fe200078e02ff */
[----:B------:R-:W-:Y:S01]  /*1540*/  MOV R12, R24 ;  /* 0x00000018000c7202 */ /* 0x000fe20000000f00 */
[----:B------:R-:W-:Y:S01]  /*1550*/  @!P3 IMAD.IADD R7, R15, 0x1, R7 ;  /* 0x000000010f07b824 */ /* 0x000fe200078e0207 */
[----:B------:R-:W-:Y:S01]  /*1560*/  IADD3 R0, PT, PT, R25, R8, RZ ;  /* 0x0000000819007210 */ /* 0x000fe20007ffe0ff */
[----:B------:R-:W-:Y:S01]  /*1570*/  @P3 IMAD.IADD R7, R11, 0x1, R4 ;  /* 0x000000010b073824 */ /* 0x000fe200078e0204 */
[----:B------:R-:W-:Y:S02]  /*1580*/  @P3 MOV R14, R10 ;  /* 0x0000000a000e3202 */ /* 0x000fe40000000f00 */
[----:B------:R-:W-:Y:S02]  /*1590*/  MOV R19, RZ ;  /* 0x000000ff00137202 */ /* 0x000fe40000000f00 */
.L_x_485:
[----:B------:R-:W-:Y:S05]  /*15a0*/  BSYNC.RECONVERGENT B0 ;  /* 0x0000000000007941 */ /* 0x000fea0003800200 */
.L_x_483:
[----:B------:R-:W-:Y:S01]  /*15b0*/  ISETP.NE.AND P2, PT, R186, -0x1, PT ;  /* 0xffffffffba00780c */ /* 0x000fe20003f45270 */
[----:B------:R-:W2:Y:S04]  /*15c0*/  LD.E.64 R26, desc[UR4][R2.64+0x30] ;  /* 0x00003004021a7980 */ /* 0x000ea8000c101b00 */
[----:B------:R-:W3:Y:S04]  /*15d0*/  LD.E.64 R24, desc[UR4][R2.64+0x48] ;  /* 0x0000480402187980 */ /* 0x000ee8000c101b00 */
[----:B------:R-:W4:Y:S04]  /*15e0*/  LD.E.64 R22, desc[UR4][R2.64+0x8] ;  /* 0x0000080402167980 */ /* 0x000f28000c101b00 */
[----:B------:R-:W3:Y:S04]  /*15f0*/  @!P2 LD.E.64 R28, desc[UR4][R2.64+0x18] ;  /* 0x00001804021ca980 */ /* 0x000ee8000c101b00 */
[----:B------:R-:W4:Y:S04]  /*1600*/  LD.E.64 R10, desc[UR4][R2.64] ;  /* 0x00000004020a7980 */ /* 0x000f28000c101b00 */
[----:B------:R1:W5:Y:S01]  /*1610*/  LD.E.64 R8, desc[UR4][R2.64+0x10] ;  /* 0x0000100402087980 */ /* 0x000362000c101b00 */
        /* <DEDUP_REMOVED lines=14> */
[----:B------:R-:W-:Y:S01]  /*1700*/  ISETP.GT.U32.AND P1, PT, R15, R32, PT ;  /* 0x000000200f00720c */ /* 0x000fe20003f24070 */
[----:B-----5:R-:W-:Y:S01]  /*1710*/  IMAD R17, R19, R120, RZ ;  /* 0x0000007813117224 */ /* 0x020fe200078e02ff */
[----:B------:R-:W-:-:S11]  /*1720*/  ISETP.NE.AND P4, PT, R16, RZ, PT ;  /* 0x000000ff1000720c */ /* 0x000fd60003f85270 */
[----:B------:R-:W-:-:S05]  /*1730*/  @!P1 IMAD.IADD R32, R32, 0x1, -R15 ;  /* 0x0000000120209824 */ /* 0x000fca00078e0a0f */
[----:B------:R-:W-:Y:S02]  /*1740*/  ISETP.GE.U32.AND P0, PT, R32, R15, PT ;  /* 0x0000000f2000720c */ /* 0x000fe40003f06070 */
[----:B------:R-:W-:Y:S02]  /*1750*/  LOP3.LUT R15, R181, R16, RZ, 0x3c, !PT ;  /* 0x00000010b50f7212 */ /* 0x000fe400078e3cff */
[----:B------:R-:W-:Y:S02]  /*1760*/  MOV R19, 0x400 ;  /* 0x0000040000137802 */ /* 0x000fe40000000f00 */
[----:B------:R-:W-:Y:S01]  /*1770*/  ISETP.GE.AND P3, PT, R15, RZ, PT ;  /* 0x000000ff0f00720c */ /* 0x000fe20003f66270 */
[----:B------:R-:W-:Y:S02]  /*1780*/  IMAD.SHL.U32 R15, R112, 0x8, RZ ;  /* 0x00000008700f7824 */ /* 0x000fe400078e00ff */
[----:B------:R-:W-:Y:S02]  /*1790*/  @!P1 VIADD R20, R20, 0x1 ;  /* 0x0000000114149836 */ /* 0x000fe40000000000 */
[----:B------:R-:W-:Y:S01]  /*17a0*/  IMAD.WIDE.U32 R32, R18, R120, RZ ;  /* 0x0000007812207225 */ /* 0x000fe200078e00ff */
[----:B-1----:R-:W-:-:S02]  /*17b0*/  LEA R4, R4, R19, 0x18 ;  /* 0x0000001304047211 */ /* 0x002fc400078ec0ff */
[----:B------:R-:W-:Y:S01]  /*17c0*/  LOP3.LUT R19, R15, 0x18, RZ, 0xc0, !PT ;  /* 0x000000180f137812 */ /* 0x000fe200078ec0ff */
[----:B------:R-:W-:Y:S02]  /*17d0*/  IMAD R17, R18, R121, R17 ;  /* 0x0000007912117224 */ /* 0x000fe400078e0211 */
[----:B------:R-:W-:Y:S01]  /*17e0*/  @P0 VIADD R20, R20, 0x1 ;  /* 0x0000000114140836 */ /* 0x000fe20000000000 */
[----:B------:R-:W-:Y:S01]  /*17f0*/  IADD3 R14, P1, P0, R32, R14, R19 ;  /* 0x0000000e200e7210 */ /* 0x000fe2000783e013 */
[----:B------:R-:W-:Y:S02]  /*1800*/  IMAD.IADD R18, R33, 0x1, R17 ;  /* 0x0000000121127824 */ /* 0x000fe400078e0211 */
[----:B------:R-:W-:Y:S01]  /*1810*/  @!P3 IMAD.MOV R20, RZ, RZ, -R20 ;  /* 0x000000ffff14b224 */ /* 0x000fe200078e0a14 */
[----:B------:R-:W-:Y:S02]  /*1820*/  @!P4 LOP3.LUT R20, RZ, R16, RZ, 0x33, !PT ;  /* 0x00000010ff14c212 */ /* 0x000fe400078e33ff */
[----:B------:R-:W-:-:S02]  /*1830*/  IADD3.X R7, PT, PT, R18, R7, RZ, P1, P0 ;  /* 0x0000000712077210 */ /* 0x000fc40000fe04ff */
[----:B------:R-:W-:Y:S01]  /*1840*/  SHF.R.S32.HI R16, RZ, 0x1f, R20 ;  /* 0x0000001fff107819 */ /* 0x000fe20000011414 */
[----:B------:R-:W-:Y:S01]  /*1850*/  IMAD.IADD R174, R13, 0x1, -R184 ;  /* 0x000000010dae7824 */ /* 0x000fe200078e0ab8 */
[----:B------:R-:W-:Y:S02]  /*1860*/  IADD3 R18, P4, PT, R19, R12, RZ ;  /* 0x0000000c13127210 */ /* 0x000fe40007f9e0ff */
[----:B------:R-:W-:Y:S01]  /*1870*/  LEA R183, R122, 0xffffff80, 0x7 ;  /* 0xffffff807ab77811 */ /* 0x000fe200078e38ff */
[----:B--2---:R-:W-:-:S04]  /*1880*/  @P2 IMAD.WIDE.U32 R32, R26, R186, RZ ;  /* 0x000000ba1a202225 */ /* 0x004fc800078e00ff */
[----:B------:R-:W-:Y:S02]  /*1890*/  @P2 IMAD R21, R27, R186, RZ ;  /* 0x000000ba1b152224 */ /* 0x000fe400078e02ff */
[-C--:B---3--:R-:W-:Y:S02]  /*18a0*/  @!P2 IMAD R17, R29, R182.reuse, RZ ;  /* 0x000000b61d11a224 */ /* 0x088fe400078e02ff */
[----:B------:R-:W-:-:S04]  /*18b0*/  @!P2 IMAD.WIDE.U32 R28, R28, R182, RZ ;  /* 0x000000b61c1ca225 */ /* 0x000fc800078e00ff */
[----:B------:R-:W-:Y:S02]  /*18c0*/  @P2 IMAD.MOV.U32 R28, RZ, RZ, R32 ;  /* 0x000000ffff1c2224 */ /* 0x000fe400078e0020 */
[----:B------:R-:W-:Y:S02]  /*18d0*/  @!P2 IMAD.IADD R17, R29, 0x1, R17 ;  /* 0x000000011d11a824 */ /* 0x000fe400078e0211 */
[----:B------:R-:W-:Y:S02]  /*18e0*/  @P2 IMAD.IADD R17, R33, 0x1, R21 ;  /* 0x0000000121112824 */ /* 0x000fe400078e0215 */
[-C--:B------:R-:W-:Y:S02]  /*18f0*/  IMAD R21, R31, R20.reuse, RZ ;  /* 0x000000141f157224 */ /* 0x080fe400078e02ff */
[----:B------:R-:W-:Y:S01]  /*1900*/  IMAD.WIDE.U32 R32, R30, R20, RZ ;  /* 0x000000141e207225 */ /* 0x000fe200078e00ff */
[----:B------:R-:W-:Y:S02]  /*1910*/  SHF.R.U32.HI R20, RZ, 0x2, R112 ;  /* 0x00000002ff147819 */ /* 0x000fe40000011670 */
[----:B------:R-:W-:-:S03]  /*1920*/  IADD3 R28, P0, PT, R19, R28, RZ ;  /* 0x0000001c131c7210 */ /* 0x000fc60007f1e0ff */
[C---:B------:R-:W-:Y:S02]  /*1930*/  VIADD R13, R20.reuse, 0x20 ;  /* 0x00000020140d7836 */ /* 0x040fe40000000000 */
[----:B------:R-:W-:Y:S01]  /*1940*/  IMAD.X R29, RZ, RZ, R17, P0 ;  /* 0x000000ffff1d7224 */ /* 0x000fe200000e0611 */
[----:B------:R-:W-:Y:S02]  /*1950*/  LOP3.LUT R17, R15, 0xc0, RZ, 0xc0, !PT ;  /* 0x000000c00f117812 */ /* 0x000fe400078ec0ff */
[----:B------:R-:W-:Y:S01]  /*1960*/  ISETP.GE.AND P0, PT, R20, R174, PT ;  /* 0x000000ae1400720c */ /* 0x000fe20003f06270 */
[----:B------:R-:W-:Y:S01]  /*1970*/  IMAD R16, R16, R30, R21 ;  /* 0x0000001e10107224 */ /* 0x000fe200078e0215 */
[----:B------:R-:W-:Y:S01]  /*1980*/  ISETP.GE.AND P1, PT, R13, R174, PT ;  /* 0x000000ae0d00720c */ /* 0x000fe20003f26270 */
[----:B------:R-:W-:Y:S01]  /*1990*/  IMAD.WIDE.U32 R30, R181, R24, R28 ;  /* 0x00000018b51e7225 */ /* 0x000fe200078e001c */
[----:B------:R-:W-:-:S03]  /*19a0*/  LOP3.LUT R28, R17, 0x18, R112, 0xf8, !PT ;  /* 0x00000018111c7812 */ /* 0x000fc600078ef870 */
[----:B------:R-:W-:Y:S01]  /*19b0*/  IMAD.MOV.U32 R21, RZ, RZ, RZ ;  /* 0x000000ffff157224 */ /* 0x000fe200078e00ff */
[----:B------:R-:W-:Y:S01]  /*19c0*/  IADD3 R24, P3, PT, R14, R32, RZ ;  /* 0x000000200e187210 */ /* 0x000fe20007f7e0ff */
[----:B------:R-:W-:Y:S01]  /*19d0*/  IMAD R12, R25, R181, RZ ;  /* 0x000000b5190c7224 */ /* 0x000fe200078e02ff */
[----:B------:R-:W-:Y:S02]  /*19e0*/  IADD3 R16, PT, PT, R33, R16, RZ ;  /* 0x0000001021107210 */ /* 0x000fe40007ffe0ff */
[----:B------:R-:W-:Y:S01]  /*19f0*/  LOP3.LUT R14, R28, 0x18, R15, 0x78, !PT ;  /* 0x000000181c0e7812 */ /* 0x000fe200078e780f */
[----:B------:R-:W-:-:S04]  /*1a00*/  IMAD.WIDE.U32 R28, R5, 0x40, R20 ;  /* 0x00000040051c7825 */ /* 0x000fc800078e0014 */
[----:B------:R-:W-:Y:S02]  /*1a10*/  IMAD.IADD R17, R31, 0x1, R12 ;  /* 0x000000011f117824 */ /* 0x000fe400078e020c */
[----:B------:R-:W-:Y:S02]  /*1a20*/  IMAD.X R25, R7, 0x1, R16, P3 ;  /* 0x0000000107197824 */ /* 0x000fe400018e0610 */
[----:B------:R-:W-:Y:S02]  /*1a30*/  IMAD.X R19, RZ, RZ, R0, P4 ;  /* 0x000000ffff137224 */ /* 0x000fe400020e0600 */
[----:B------:R-:W-:Y:S02]  /*1a40*/  @!P0 IMAD.MOV.U32 R16, RZ, RZ, R30 ;  /* 0x000000ffff108224 */ /* 0x000fe400078e001e */
[----:B------:R-:W-:Y:S01]  /*1a50*/  @!P0 IMAD R7, R29, R26, RZ ;  /* 0x0000001a1d078224 */ /* 0x000fe200078e02ff */
[----:B------:R-:W-:Y:S01]  /*1a60*/  LOP3.LUT R185, R14, 0x1f20, R15, 0xf8, !PT ;  /* 0x00001f200eb97812 */ /* 0x000fe200078ef80f */
[----:B------:R-:W-:Y:S01]  /*1a70*/  @!P1 IMAD.MOV.U32 R31, RZ, RZ, R17 ;  /* 0x000000ffff1f9224 */ /* 0x000fe200078e0011 */
[----:B------:R-:W-:Y:S01]  /*1a80*/  @!P1 IADD3 R14, P2, PT, R28, 0x20, RZ ;  /* 0x000000201c0e9810 */ /* 0x000fe20007f5e0ff */
[----:B------:R-:W-:-:S02]  /*1a90*/  IMAD R12, R173, R20, RZ ;  /* 0x00000014ad0c7224 */ /* 0x000fc400078e02ff */
[----:B------:R-:W-:-:S04]  /*1aa0*/  IMAD.WIDE.U32 R18, R20, R172, R18 ;  /* 0x000000ac14127225 */ /* 0x000fc800078e0012 */
[C---:B------:R-:W-:Y:S02]  /*1ab0*/  @!P0 IMAD R7, R28.reuse, R27, R7 ;  /* 0x0000001b1c078224 */ /* 0x040fe400078e0207 */
[----:B------:R-:W-:Y:S01]  /*1ac0*/  @!P0 IMAD.WIDE.U32 R16, R28, R26, R16 ;  /* 0x0000001a1c108225 */ /* 0x000fe200078e0010 */
[----:B----4-:R-:W-:-:S03]  /*1ad0*/  LEA R176, P5, R18, R22, 0x1 ;  /* 0x0000001612b07211 */ /* 0x010fc600078a08ff */
[----:B------:R-:W-:Y:S02]  /*1ae0*/  IMAD.IADD R0, R6, 0x1, -R183 ;  /* 0x0000000106007824 */ /* 0x000fe400078e0ab7 */
[----:B------:R-:W-:Y:S02]  /*1af0*/  VIADD R5, R20, 0x60 ;  /* 0x0000006014057836 */ /* 0x000fe40000000000 */
[----:B------:R-:W-:Y:S01]  /*1b00*/  IMAD.IADD R175, R19, 0x1, R12 ;  /* 0x0000000113af7824 */ /* 0x000fe200078e020c */
[----:B------:R-:W-:Y:S01]  /*1b10*/  @!P0 LEA R22, P4, R16, R10, 0x1 ;  /* 0x0000000a10168211 */ /* 0x000fe200078808ff */
[----:B------:R-:W-:Y:S02]  /*1b20*/  @!P1 IMAD.X R15, RZ, RZ, R29, P2 ;  /* 0x000000ffff0f9224 */ /* 0x000fe400010e061d */
[----:B------:R-:W-:Y:S01]  /*1b30*/  @!P0 IMAD.IADD R7, R17, 0x1, R7 ;  /* 0x0000000111078824 */ /* 0x000fe200078e0207 */
[----:B------:R-:W-:Y:S01]  /*1b40*/  ISETP.GE.AND P3, PT, R5, R0, PT ;  /* 0x000000000500720c */ /* 0x000fe20003f66270 */
[----:B------:R-:W-:Y:S01]  /*1b50*/  @!P1 IMAD R15, R15, R26, RZ ;  /* 0x0000001a0f0f9224 */ /* 0x000fe200078e02ff */
[----:B------:R-:W-:-:S02]  /*1b60*/  LEA.HI.X R175, R18, R23, R175, 0x1, P5 ;  /* 0x0000001712af7211 */ /* 0x000fc400028f0caf */
[-C--:B------:R-:W-:Y:S01]  /*1b70*/  @!P0 LEA.HI.X R23, R16, R11.reuse, R7, 0x1, P4 ;  /* 0x0000000b10178211 */ /* 0x080fe200020f0c07 */
[C---:B------:R-:W-:Y:S01]  /*1b80*/  VIADD R7, R20.reuse, 0x40 ;  /* 0x0000004014077836 */ /* 0x040fe20000000000 */
[----:B------:R-:W-:Y:S01]  /*1b90*/  ISETP.GE.AND P5, PT, R13, R0, PT ;  /* 0x000000000d00720c */ /* 0x000fe20003fa6270 */
[----:B------:R-:W-:Y:S01]  /*1ba0*/  @!P1 IMAD R15, R27, R14, R15 ;  /* 0x0000000e1b0f9224 */ /* 0x000fe200078e020f */
[----:B------:R-:W-:Y:S01]  /*1bb0*/  ISETP.GE.AND P6, PT, R20, R0, PT ;  /* 0x000000001400720c */ /* 0x000fe20003fc6270 */
[----:B------:R-:W-:Y:S01]  /*1bc0*/  @!P1 IMAD.WIDE.U32 R30, R26, R14, R30 ;  /* 0x0000000e1a1e9225 */ /* 0x000fe200078e001e */
[----:B------:R-:W-:Y:S02]  /*1bd0*/  LEA R185, R185, R4, 0x1 ;  /* 0x00000004b9b97211 */ /* 0x000fe400078e08ff */
[----:B------:R-:W-:Y:S01]  /*1be0*/  ISETP.GE.AND P4, PT, R7, R0, PT ;  /* 0x000000000700720c */ /* 0x000fe20003f86270 */
[----:B------:R-:W-:Y:S01]  /*1bf0*/  @!P1 IMAD.IADD R15, R31, 0x1, R15 ;  /* 0x000000011f0f9824 */ /* 0x000fe200078e020f */
[----:B------:R-:W-:Y:S01]  /*1c00*/  @!P1 LEA R10, P2, R30, R10, 0x1 ;  /* 0x0000000a1e0a9211 */ /* 0x000fe200078408ff */
[----:B------:R-:W-:Y:S01]  /*1c10*/  IMAD.SHL.U32 R12, R172, 0x20, RZ ;  /* 0x00000020ac0c7824 */ /* 0x000fe200078e00ff */
[----:B------:R-:W-:Y:S01]  /*1c20*/  @!PT LDS RZ, [RZ] ;  /* 0x00000000fffff984 */ /* 0x000fe20000000800 */
[----:B------:R-:W-:Y:S01]  /*1c30*/  @!PT LDS RZ, [RZ] ;  /* 0x00000000fffff984 */ /* 0x000fe20000000800 */
[----:B------:R-:W-:Y:S01]  /*1c40*/  @!PT LDS RZ, [RZ] ;  /* 0x00000000fffff984 */ /* 0x000fe20000000800 */
[----:B------:R1:W-:Y:S01]  /*1c50*/  @!P0 LDGSTS.E.BYPASS.LTC128B.128 [R185], desc[UR4][R22.64] ;  /* 0x0000000016b98fae */ /* 0x0003e2000b981a04 */
[----:B------:R-:W-:Y:S01]  /*1c60*/  @!P3 IMAD.MOV.U32 R177, RZ, RZ, R175 ;  /* 0x000000ffffb1b224 */ /* 0x000fe200078e00af */
[----:B------:R-:W-:-:S02]  /*1c70*/  @!P1 LEA.HI.X R11, R30, R11, R15, 0x1, P2 ;  /* 0x0000000b1e0b9211 */ /* 0x000fc400010f0c0f */
[----:B------:R1:W-:Y:S01]  /*1c80*/  @!P0 LDGSTS.E.BYPASS.LTC128B.128 [R185+0x1000], desc[UR4][R22.64+0x40] ;  /* 0x0100004016b98fae */ /* 0x0003e2000b981a04 */
[----:B------:R-:W-:Y:S02]  /*1c90*/  ISETP.GE.AND P2, PT, R13, R0, PT ;  /* 0x000000000d00720c */ /* 0x000fe40003f46270 */
[----:B------:R-:W-:Y:S01]  /*1ca0*/  SHF.L.U64.HI R13, R172, 0x5, R173 ;  /* 0x00000005ac0d7819 */ /* 0x000fe200000102ad */
[----:B------:R1:W-:Y:S01]  /*1cb0*/  @!P0 LDGSTS.E.BYPASS.LTC128B.128 [R185+0x2000], desc[UR4][R22.64+0x80] ;  /* 0x0200008016b98fae */ /* 0x0003e2000b981a04 */
[-C--:B------:R-:W-:Y:S01]  /*1cc0*/  @!P5 LEA R18, P0, R12, R176.reuse, 0x1 ;  /* 0x000000b00c12d211 */ /* 0x080fe200078008ff */
[----:B------:R-:W-:Y:S02]  /*1cd0*/  @!P3 IMAD.WIDE.U32 R16, R172, 0xc0, R176 ;  /* 0x000000c0ac10b825 */ /* 0x000fe400078e00b0 */
[----:B------:R1:W-:Y:S01]  /*1ce0*/  @!P1 LDGSTS.E.BYPASS.LTC128B.128 [R185+0x800], desc[UR4][R10.64] ;  /* 0x008000000ab99fae */ /* 0x0003e2000b981a04 */
[----:B------:R-:W-:Y:S01]  /*1cf0*/  @!P5 LEA.HI.X R19, R12, R175, R13, 0x1, P0 ;  /* 0x000000af0c13d211 */ /* 0x000fe200000f0c0d */
[----:B------:R-:W-:Y:S01]  /*1d00*/  @!P6 IMAD.MOV.U32 R177, RZ, RZ, R175 ;  /* 0x000000ffffb1e224 */ /* 0x000fe200078e00af */
[----:B------:R-:W-:Y:S01]  /*1d10*/  @!P4 LEA R12, P0, R172, R176, 0x7 ;  /* 0x000000b0ac0cc211 */ /* 0x000fe200078038ff */
[----:B------:R1:W-:Y:S01]  /*1d20*/  @!P1 LDGSTS.E.BYPASS.LTC128B.128 [R185+0x1800], desc[UR4][R10.64+0x40] ;  /* 0x018000400ab99fae */ /* 0x0003e2000b981a04 */
[----:B------:R-:W-:-:S03]  /*1d30*/  @!P3 IMAD R14, R173, 0xc0, RZ ;  /* 0x000000c0ad0eb824 */ /* 0x000fc600078e02ff */
[----:B------:R1:W-:Y:S01]  /*1d40*/  @!P1 LDGSTS.E.BYPASS.LTC128B.128 [R185+0x2800], desc[UR4][R10.64+0x80] ;  /* 0x028000800ab99fae */ /* 0x0003e2000b981a04 */
[----:B------:R-:W-:-:S03]  /*1d50*/  @!P4 LEA.HI.X R13, R172, R175, R173, 0x7, P0 ;  /* 0x000000afac0dc211 */ /* 0x000fc600000f3cad */
[----:B------:R1:W-:Y:S01]  /*1d60*/  @!P6 LDGSTS.E.BYPASS.LTC128B.128 [R185+0x3000], desc[UR4][R176.64] ;  /* 0x03000000b0b9efae */ /* 0x0003e2000b981a04 */
[----:B------:R-:W-:-:S03]  /*1d70*/  @!P3 IMAD.IADD R17, R17, 0x1, R14 ;  /* 0x000000011111b824 */ /* 0x000fc600078e020e */
[----:B------:R1:W-:Y:S04]  /*1d80*/  @!P6 LDGSTS.E.BYPASS.LTC128B.128 [R185+0x5000], desc[UR4][R176.64+0x40] ;  /* 0x05000040b0b9efae */ /* 0x0003e8000b981a04 */
        /* <DEDUP_REMOVED lines=11> */
[----:B------:R-:W-:Y:S01]  /*1e40*/  IMAD.WIDE.U32 R24, R20, R120, R24 ;  /* 0x0000007814187225 */ /* 0x000fe200078e0018 */
[----:B------:R-:W-:-:S03]  /*1e50*/  ISETP.GE.AND P4, PT, R7, R0, PT ;  /* 0x000000000700720c */ /* 0x000fc60003f86270 */
[----:B------:R-:W-:Y:S01]  /*1e60*/  IMAD R179, R121, R20, RZ ;  /* 0x0000001479b37224 */ /* 0x000fe200078e02ff */
[----:B------:R-:W-:Y:S01]  /*1e70*/  ISETP.GE.AND P1, PT, R5, R0, PT ;  /* 0x000000000500720c */ /* 0x000fe20003f26270 */
[----:B------:R-:W-:Y:S01]  /*1e80*/  IMAD.SHL.U32 R0, R120, 0x20, RZ ;  /* 0x0000002078007824 */ /* 0x000fe200078e00ff */
[----:B------:R-:W-:-:S11]  /*1e90*/  DEPBAR.LE SB0, 0x0 ;  /* 0x000080000000791a */ /* 0x000fd60000000000 */
[----:B------:R-:W-:Y:S05]  /*1ea0*/  WARPSYNC.ALL ;  /* 0x0000000000007948 */ /* 0x000fea0003800000 */
[----:B------:R-:W-:Y:S01]  /*1eb0*/  IMAD.IADD R179, R25, 0x1, R179 ;  /* 0x0000000119b37824 */ /* 0x000fe200078e02b3 */
[----:B------:R-:W-:Y:S01]  /*1ec0*/  BAR.SYNC.DEFER_BLOCKING 0x0 ;  /* 0x0000000000007b1d */ /* 0x000fe20000010000 */
[----:B------:R-:W-:Y:S02]  /*1ed0*/  LEA R178, P0, R24, R8, 0x1 ;  /* 0x0000000818b27211 */ /* 0x000fe400078008ff */
[----:B------:R-:W-:Y:S02]  /*1ee0*/  SHF.L.U64.HI R5, R120, 0x5, R121 ;  /* 0x0000000578057819 */ /* 0x000fe40000010279 */
[----:B------:R-:W-:-:S02]  /*1ef0*/  LEA.HI.X R179, R24, R9, R179, 0x1, P0 ;  /* 0x0000000918b37211 */ /* 0x000fc400000f0cb3 */
[-C--:B-1----:R-:W-:Y:S02]  /*1f00*/  @!P2 LEA R10, P3, R0, R178.reuse, 0x1 ;  /* 0x000000b2000aa211 */ /* 0x082fe400078608ff */
[----:B------:R-:W-:Y:S02]  /*1f10*/  @!P4 LEA R12, P0, R120, R178, 0x7 ;  /* 0x000000b2780cc211 */ /* 0x000fe400078038ff */
[-C--:B------:R-:W-:Y:S01]  /*1f20*/  @!P2 LEA.HI.X R11, R0, R179.reuse, R5, 0x1, P3 ;  /* 0x000000b3000ba211 */ /* 0x080fe200018f0c05 */
[----:B------:R-:W-:Y:S01]  /*1f30*/  @!P1 IMAD R7, R121, 0xc0, RZ ;  /* 0x000000c079079824 */ /* 0x000fe200078e02ff */
[C---:B------:R-:W-:Y:S01]  /*1f40*/  @!P4 LEA.HI.X R13, R120.reuse, R179, R121, 0x7, P0 ;  /* 0x000000b3780dc211 */ /* 0x040fe200000f3c79 */
[----:B------:R-:W-:Y:S01]  /*1f50*/  @!P1 IMAD.WIDE.U32 R8, R120, 0xc0, R178 ;  /* 0x000000c078089825 */ /* 0x000fe200078e00b2 */
        /* <DEDUP_REMOVED lines=19> */
[----:B------:R1:W-:Y:S04]  /*2090*/  @!P2 LDGSTS.E.BYPASS.LTC128B.128 [R185+0xd800], desc[UR4][R10.64+0x80] ;  /* 0x0d8000800ab9afae */ /* 0x0003e8000b981a04 */
        /* <DEDUP_REMOVED lines=18> */
[----:B------:R-:W4:Y:S01]  /*21c0*/  LD.E R7, desc[UR4][R2.64+0x18c] ;  /* 0x00018c0402077980 */ /* 0x000f22000c101900 */
[----:B------:R-:W-:-:S02]  /*21d0*/  IMAD.SHL.U32 R113, R112, 0x20, RZ ;  /* 0x0000002070717824 */ /* 0x000fc400078e00ff */
[C---:B-1----:R-:W-:Y:S01]  /*21e0*/  IMAD.SHL.U32 R10, R112.reuse, 0x10, RZ ;  /* 0x00000010700a7824 */ /* 0x042fe200078e00ff */
[----:B------:R-:W-:Y:S01]  /*21f0*/  SHF.R.U32.HI R0, RZ, 0x1, R112 ;  /* 0x00000001ff007819 */ /* 0x000fe20000011670 */
[----:B------:R-:W-:Y:S01]  /*2200*/  IMAD.SHL.U32 R9, R112, 0x4, RZ ;  /* 0x0000000470097824 */ /* 0x000fe200078e00ff */
[----:B------:R-:W-:Y:S01]  /*2210*/  LOP3.LUT R5, R113, 0xc0, RZ, 0xc0, !PT ;  /* 0x000000c071057812 */ /* 0x000fe200078ec0ff */
[----:B------:R-:W0:Y:S01]  /*2220*/  LDGDEPBAR ;  /* 0x00000000000079af */ /* 0x000e220000000000 */
[C---:B--2---:R-:W-:Y:S02]  /*2230*/  LOP3.LUT R12, R10.reuse, 0x3e00, RZ, 0xc0, !PT ;  /* 0x00003e000a0c7812 */ /* 0x044fe400078ec0ff */
[----:B------:R-:W-:Y:S02]  /*2240*/  LOP3.LUT R10, R10, 0x100, RZ, 0xc0, !PT ;  /* 0x000001000a0a7812 */ /* 0x000fe400078ec0ff */
[----:B------:R-:W-:Y:S02]  /*2250*/  LOP3.LUT R9, R9, 0x18, RZ, 0xc0, !PT ;  /* 0x0000001809097812 */ /* 0x000fe400078ec0ff */
[----:B------:R-:W-:-:S02]  /*2260*/  LOP3.LUT R0, R5, 0x8, R0, 0xf8, !PT ;  /* 0x0000000805007812 */ /* 0x000fc400078ef800 */
[--C-:B------:R-:W-:Y:S02]  /*2270*/  LOP3.LUT R12, R12, 0x20, R113.reuse, 0xf8, !PT ;  /* 0x000000200c0c7812 */ /* 0x100fe400078ef871 */
[----:B------:R-:W-:Y:S02]  /*2280*/  LOP3.LUT R8, R5, 0x8, R112, 0xf8, !PT ;  /* 0x0000000805087812 */ /* 0x000fe400078ef870 */
[--C-:B------:R-:W-:Y:S02]  /*2290*/  LOP3.LUT R5, R10, 0x20, R113.reuse, 0xf8, !PT ;  /* 0x000000200a057812 */ /* 0x100fe400078ef871 */
[----:B------:R-:W-:Y:S02]  /*22a0*/  LOP3.LUT R0, R0, R9, RZ, 0x3c, !PT ;  /* 0x0000000900007212 */ /* 0x000fe400078e3cff */
[----:B------:R-:W-:Y:S02]  /*22b0*/  LOP3.LUT R171, R12, 0x100, R113, 0xf8, !PT ;  /* 0x000001000cab7812 */ /* 0x000fe400078ef871 */
[----:B------:R-:W-:-:S02]  /*22c0*/  LOP3.LUT R5, R5, R8, R9, 0xf6, !PT ;  /* 0x0000000805057212 */ /* 0x000fc400078ef609 */
[----:B------:R-:W-:-:S03]  /*22d0*/  LOP3.LUT R171, R171, R0, RZ, 0xfc, !PT ;  /* 0x00000000abab7212 */ /* 0x000fc600078efcff */
[----:B------:R-:W-:Y:S01]  /*22e0*/  IMAD R170, R5, 0x2, R4 ;  /* 0x0000000205aa7824 */ /* 0x000fe200078e0204 */
[----:B------:R-:W-:-:S04]  /*22f0*/  LEA R171, R171, R4, 0x1 ;  /* 0x00000004abab7211 */ /* 0x000fc800078e08ff */
[----:B------:R-:W-:Y:S04]  /*2300*/  LDSM.16.M88.4 R32, [R170+0x3000] ;  /* 0x00300000aa20783b */ /* 0x000fe80000000200 */
[----:B------:R-:W1:Y:S04]  /*2310*/  LDSM.16.M88.4 R44, [R171] ;  /* 0x00000000ab2c783b */ /* 0x000e680000000200 */
[----:B------:R-:W2:Y:S01]  /*2320*/  LDSM.16.M88.4 R92, [R170+0x3400] ;  /* 0x00340000aa5c783b */ /* 0x000ea20000000200 */
[----:B------:R-:W-:Y:S01]  /*2330*/  IMAD.MOV.U32 R5, RZ, RZ, 0x10 ;  /* 0x00000010ff057424 */ /* 0x000fe200078e00ff */
[----:B------:R-:W-:-:S02]  /*2340*/  LOP3.LUT P0, RZ, R112, 0x4, RZ, 0xc0, !PT ;  /* 0x0000000470ff7812 */ /* 0x000fc4000780c0ff */
[----:B------:R-:W5:Y:S02]  /*2350*/  LDSM.16.M88.4 R84, [R170+0x3800] ;  /* 0x00380000aa54783b */ /* 0x000f640000000200 */
        /* <DEDUP_REMOVED lines=8> */
[----:B------:R-:W-:Y:S04]  /*23e0*/  LDSM.16.M88.4 R8, [R169] ;  /* 0x00000000a908783b */ /* 0x000fe80000000200 */
[----:B------:R-:W5:Y:S04]  /*23f0*/  LDSM.16.M88.4 R20, [R118+0x3000] ;  /* 0x003000007614783b */ /* 0x000f680000000200 */
[----:B------:R-:W5:Y:S01]  /*2400*/  LDSM.16.M88.4 R36, [R118+0x3400] ;  /* 0x003400007624783b */ /* 0x000f620000000200 */
[C---:B-1----:R-:W-:Y:S03]  /*2410*/  HMMA.16816.F32 R16, R44.reuse, R32, RZ ;  /* 0x000000202c10723c */ /* 0x042fe600000018ff */
[----:B---3--:R-:W1:Y:S04]  /*2420*/  LDSM.16.M88.4 R12, [R118+0x3c00] ;  /* 0x003c0000760c783b */ /* 0x008e680000000200 */
[----:B------:R-:W3:Y:S01]  /*2430*/  LDSM.16.M88.4 R40, [R118+0x3800] ;  /* 0x003800007628783b */ /* 0x000ee20000000200 */
[C---:B------:R-:W-:Y:S03]  /*2440*/  HMMA.16816.F32 R32, R44.reuse, R34, RZ ;  /* 0x000000222c20723c */ /* 0x040fe600000018ff */
[----:B------:R-:W-:Y:S04]  /*2450*/  LDSM.16.M88.4 R100, [R171+0x1000] ;  /* 0x00100000ab64783b */ /* 0x000fe80000000200 */
[----:B------:R-:W-:Y:S01]  /*2460*/  LDSM.16.M88.4 R96, [R118+0x4800] ;  /* 0x004800007660783b */ /* 0x000fe20000000200 */
[C---:B--2---:R-:W-:Y:S03]  /*2470*/  HMMA.16816.F32 R28, R44.reuse, R92, RZ ;  /* 0x0000005c2c1c723c */ /* 0x044fe600000018ff */
[----:B------:R-:W-:Y:S04]  /*2480*/  LDSM.16.M88.4 R108, [R118+0x5000] ;  /* 0x00500000766c783b */ /* 0x000fe80000000200 */
[----:B------:R-:W-:Y:S01]  /*2490*/  LDSM.16.M88.4 R104, [R170+0x5400] ;  /* 0x00540000aa68783b */ /* 0x000fe20000000200 */
[C---:B------:R-:W-:Y:S08]  /*24a0*/  HMMA.16816.F32 R92, R44.reuse, R94, RZ ;  /* 0x0000005e2c5c723c */ /* 0x040ff000000018ff */
[C---:B-----5:R-:W-:Y:S08]  /*24b0*/  HMMA.16816.F32 R88, R44.reuse, R84, RZ ;  /* 0x000000542c58723c */ /* 0x060ff000000018ff */
        /* <DEDUP_REMOVED lines=10> */
[----:B------:R-:W-:Y:S01]  /*2560*/  HMMA.16816.F32 R44, R44, R26, RZ ;  /* 0x0000001a2c2c723c */ /* 0x000fe200000018ff */
[----:B------:R-:W2:Y:S07]  /*2570*/  LDSM.16.M88.4 R24, [R118+0x4000] ;  /* 0x004000007618783b */ /* 0x000eae0000000200 */
[C---:B------:R-:W-:Y:S08]  /*2580*/  HMMA.16816.F32 R16, R8.reuse, R20, R16 ;  /* 0x000000140810723c */ /* 0x040ff00000001810 */
[C---:B------:R-:W-:Y:S01]  /*2590*/  HMMA.16816.F32 R32, R8.reuse, R22, R32 ;  /* 0x000000160820723c */ /* 0x040fe20000001820 */
[----:B------:R-:W5:Y:S07]  /*25a0*/  LDSM.16.M88.4 R20, [R118+0x4400] ;  /* 0x004400007614783b */ /* 0x000f6e0000000200 */
[C---:B------:R-:W-:Y:S08]  /*25b0*/  HMMA.16816.F32 R28, R8.reuse, R36, R28 ;  /* 0x00000024081c723c */ /* 0x040ff0000000181c */
[C---:B------:R-:W-:Y:S01]  /*25c0*/  HMMA.16816.F32 R92, R8.reuse, R38, R92 ;  /* 0x00000026085c723c */ /* 0x040fe2000000185c */
[----:B------:R-:W5:Y:S07]  /*25d0*/  LDSM.16.M88.4 R36, [R170+0x5000] ;  /* 0x00500000aa24783b */ /* 0x000f6e0000000200 */
[C---:B-1----:R-:W-:Y:S08]  /*25e0*/  HMMA.16816.F32 R80, R8.reuse, R12, R80 ;  /* 0x0000000c0850723c */ /* 0x042ff00000001850 */
[C---:B------:R-:W-:Y:S01]  /*25f0*/  HMMA.16816.F32 R76, R8.reuse, R14, R76 ;  /* 0x0000000e084c723c */ /* 0x040fe2000000184c */
[----:B------:R-:W1:Y:S07]  /*2600*/  LDSM.16.M88.4 R12, [R118+0x4c00] ;  /* 0x004c0000760c783b */ /* 0x000e6e0000000200 */
[C---:B---3--:R-:W-:Y:S08]  /*2610*/  HMMA.16816.F32 R88, R8.reuse, R40, R88 ;  /* 0x000000280858723c */ /* 0x048ff00000001858 */
[C---:B------:R-:W-:Y:S01]  /*2620*/  HMMA.16816.F32 R84, R8.reuse, R42, R84 ;  /* 0x0000002a0854723c */ /* 0x040fe20000001854 */
[----:B------:R-:W3:Y:S07]  /*2630*/  LDSM.16.M88.4 R40, [R169+0x1000] ;  /* 0x00100000a928783b */ /* 0x000eee0000000200 */
[C---:B--2---:R-:W-:Y:S08]  /*2640*/  HMMA.16816.F32 R72, R8.reuse, R24, R72 ;  /* 0x000000180848723c */ /* 0x044ff00000001848 */
[C---:B------:R-:W-:Y:S01]  /*2650*/  HMMA.16816.F32 R68, R8.reuse, R26, R68 ;  /* 0x0000001a0844723c */ /* 0x040fe20000001844 */
[----:B------:R-:W-:Y:S07]  /*2660*/  LDSM.16.M88.4 R24, [R171+0x2000] ;  /* 0x00200000ab18783b */ /* 0x000fee0000000200 */
[C---:B-----5:R-:W-:Y:S08]  /*2670*/  HMMA.16816.F32 R64, R8.reuse, R20, R64 ;  /* 0x000000140840723c */ /* 0x060ff00000001840 */
[----:B------:R-:W-:Y:S01]  /*2680*/  HMMA.16816.F32 R60, R8, R22, R60 ;  /* 0x00000016083c723c */ /* 0x000fe2000000183c */
[----:B------:R-:W2:Y:S07]  /*2690*/  LDSM.16.M88.4 R20, [R170+0x7000] ;  /* 0x00700000aa14783b */ /* 0x000eae0000000200 */
[C---:B------:R-:W-:Y:S08]  /*26a0*/  HMMA.16816.F32 R16, R100.reuse, R36, R16 ;  /* 0x000000246410723c */ /* 0x040ff00000001810 */
[----:B------:R-:W-:Y:S01]  /*26b0*/  HMMA.16816.F32 R32, R100, R38, R32 ;  /* 0x000000266420723c */ /* 0x000fe20000001820 */
[----:B------:R-:W-:Y:S07]  /*26c0*/  LDSM.16.M88.4 R36, [R118+0x5400] ;  /* 0x005400007624783b */ /* 0x000fee0000000200 */
[C---:B------:R-:W-:Y:S08]  /*26d0*/  HMMA.16816.F32 R56, R8.reuse, R96, R56 ;  /* 0x000000600838723c */ /* 0x040ff00000001838 */
[C---:B------:R-:W-:Y:S01]  /*26e0*/  HMMA.16816.F32 R52, R8.reuse, R98, R52 ;  /* 0x000000620834723c */ /* 0x040fe20000001834 */
[----:B------:R-:W-:Y:S07]  /*26f0*/  LDSM.16.M88.4 R96, [R170+0x5800] ;  /* 0x00580000aa60783b */ /* 0x000fee0000000200 */
[C---:B-1----:R-:W-:Y:S08]  /*2700*/  HMMA.16816.F32 R48, R8.reuse, R12, R48 ;  /* 0x0000000c0830723c */ /* 0x042ff00000001830 */
[----:B------:R-:W-:Y:S01]  /*2710*/  HMMA.16816.F32 R44, R8, R14, R44 ;  /* 0x0000000e082c723c */ /* 0x000fe2000000182c */
[----:B------:R-:W-:Y:S04]  /*2720*/  LDSM.16.M88.4 R12, [R169+0x2000] ;  /* 0x00200000a90c783b */ /* 0x000fe80000000200 */
[----:B------:R-:W1:Y:S03]  /*2730*/  LDSM.16.M88.4 R8, [R118+0x7000] ;  /* 0x007000007608783b */ /* 0x000e660000000200 */
[C---:B---3--:R-:W-:Y:S08]  /*2740*/  HMMA.16816.F32 R16, R40.reuse, R108, R16 ;  /* 0x0000006c2810723c */ /* 0x048ff00000001810 */
[----:B------:R-:W-:-:S12]  /*2750*/  HMMA.16816.F32 R32, R40, R110, R32 ;  /* 0x0000006e2820723c */ /* 0x000fd80000001820 */
[C---:B--2---:R-:W-:Y:S08]  /*2760*/  HMMA.16816.F32 R16, R24.reuse, R20, R16 ;  /* 0x000000141810723c */ /* 0x044ff00000001810 */
[----:B------:R-:W-:Y:S01]  /*2770*/  HMMA.16816.F32 R32, R24, R22, R32 ;  /* 0x000000161820723c */ /* 0x000fe20000001820 */
[----:B------:R-:W2:Y:S11]  /*2780*/  LDSM.16.M88.4 R20, [R170+0x5c00] ;  /* 0x005c0000aa14783b */ /* 0x000eb60000000200 */
[C---:B-1----:R-:W-:Y:S08]  /*2790*/  HMMA.16816.F32 R16, R12.reuse, R8, R16 ;  /* 0x000000080c10723c */ /* 0x042ff00000001810 */
[----:B------:R-:W-:Y:S01]  /*27a0*/  HMMA.16816.F32 R32, R12, R10, R32 ;  /* 0x0000000a0c20723c */ /* 0x000fe20000001820 */
[----:B------:R-:W1:Y:S07]  /*27b0*/  LDSM.16.M88.4 R8, [R118+0x5800] ;  /* 0x005800007608783b */ /* 0x000e6e0000000200 */
[C---:B------:R-:W-:Y:S08]  /*27c0*/  HMMA.16816.F32 R28, R100.reuse, R104, R28 ;  /* 0x00000068641c723c */ /* 0x040ff0000000181c */
[C---:B------:R-:W-:Y:S08]  /*27d0*/  HMMA.16816.F32 R92, R100.reuse, R106, R92 ;  /* 0x0000006a645c723c */ /* 0x040ff0000000185c */
[----:B------:R-:W-:Y:S01]  /*27e0*/  HMMA.16816.F32 R104, R100, R96, R88 ;  /* 0x000000606468723c */ /* 0x000fe20000001858 */
[----:B------:R-:W3:Y:S01]  /*27f0*/  LDSM.16.M88.4 R88, [R170+0x7400] ;  /* 0x00740000aa58783b */ /* 0x000ee20000000200 */
[-C--:B----4-:R-:W-:Y:S01]  /*2800*/  FMUL.FTZ R16, R16, R7.reuse ;  /* 0x0000000710107220 */ /* 0x090fe20000410000 */
[----:B------:R-:W-:-:S03]  /*2810*/  FMUL.FTZ R97, R17, R7 ;  /* 0x0000000711617220 */ /* 0x000fc60000410000 */
[----:B------:R4:W-:Y:S02]  /*2820*/  MUFU.TANH R96, R16 ;  /* 0x0000001000607308 */ /* 0x0009e40000002400 */
[----:B------:R-:W-:Y:S01]  /*2830*/  HMMA.16816.F32 R84, R100, R98, R84 ;  /* 0x000000626454723c */ /* 0x000fe20000001854 */
[-C--:B------:R-:W-:Y:S01]  /*2840*/  FMUL.FTZ R98, R18, R7.reuse ;  /* 0x0000000712627220 */ /* 0x080fe20000410000 */
[----:B------:R-:W-:-:S06]  /*2850*/  FMUL.FTZ R99, R19, R7 ;  /* 0x0000000713637220 */ /* 0x000fcc0000410000 */
[C---:B------:R-:W-:Y:S01]  /*2860*/  HMMA.16816.F32 R108, R40.reuse, R36, R28 ;  /* 0x00000024286c723c */ /* 0x040fe2000000181c */
[----:B------:R-:W-:Y:S04]  /*2870*/  LDSM.16.M88.4 R28, [R118+0x7400] ;  /* 0x00740000761c783b */ /* 0x000fe80000000200 */
[----:B----4-:R-:W4:Y:S03]  /*2880*/  LDSM.16.M88.4 R16, [R170+0x7800] ;  /* 0x00780000aa10783b */ /* 0x010f260000000200 */
[----:B------:R-:W-:Y:S01]  /*2890*/  HMMA.16816.F32 R92, R40, R38, R92 ;  /* 0x00000026285c723c */ /* 0x000fe2000000185c */
[----:B------:R-:W-:Y:S07]  /*28a0*/  LDSM.16.M88.4 R36, [R170+0x6000] ;  /* 0x00600000aa24783b */ /* 0x000fee0000000200 */
[C---:B--2---:R-:W-:Y:S08]  /*28b0*/  HMMA.16816.F32 R80, R100.reuse, R20, R80 ;  /* 0x000000146450723c */ /* 0x044ff00000001850 */
[----:B------:R-:W-:Y:S01]  /*28c0*/  HMMA.16816.F32 R76, R100, R22, R76 ;  /* 0x00000016644c723c */ /* 0x000fe2000000184c */
[----:B------:R-:W2:Y:S07]  /*28d0*/  LDSM.16.M88.4 R20, [R118+0x5c00] ;  /* 0x005c00007614783b */ /* 0x000eae0000000200 */
[C---:B-1----:R-:W-:Y:S08]  /*28e0*/  HMMA.16816.F32 R104, R40.reuse, R8, R104 ;  /* 0x000000082868723c */ /* 0x042ff00000001868 */
[----:B------:R-:W-:Y:S01]  /*28f0*/  HMMA.16816.F32 R84, R40, R10, R84 ;  /* 0x0000000a2854723c */ /* 0x000fe20000001854 */
[----:B------:R-:W1:Y:S07]  /*2900*/  LDSM.16.M88.4 R8, [R170+0x7c00] ;  /* 0x007c0000aa08783b */ /* 0x000e6e0000000200 */
[C---:B---3--:R-:W-:Y:S08]  /*2910*/  HMMA.16816.F32 R108, R24.reuse, R88, R108 ;  /* 0x00000058186c723c */ /* 0x048ff0000000186c */
[C---:B------:R-:W-:Y:S01]  /*2920*/  HMMA.16816.F32 R92, R24.reuse, R90, R92 ;  /* 0x0000005a185c723c */ /* 0x040fe2000000185c */
[-C--:B------:R-:W-:Y:S01]  /*2930*/  FMUL.FTZ R32, R32, R7.reuse ;  /* 0x0000000720207220 */ /* 0x080fe20000410000 */
[-C--:B------:R-:W-:Y:S01]  /*2940*/  FMUL.FTZ R33, R33, R7.reuse ;  /* 0x0000000721217220 */ /* 0x080fe20000410000 */
[-C--:B------:R-:W-:Y:S01]  /*2950*/  FMUL.FTZ R34, R34, R7.reuse ;  /* 0x0000000722227220 */ /* 0x080fe20000410000 */
[----:B------:R-:W-:Y:S01]  /*2960*/  FMUL.FTZ R35, R35, R7 ;  /* 0x0000000723237220 */ /* 0x000fe20000410000 */
[----:B------:R-:W-:Y:S01]  /*2970*/  MUFU.TANH R114, R32 ;  /* 0x0000002000727308 */ /* 0x000fe20000002400 */
[----:B------:R-:W-:Y:S02]  /*2980*/  LDSM.16.M88.4 R88, [R118+0x7800] ;  /* 0x007800007658783b */ /* 0x000fe40000000200 */
[C---:B----4-:R-:W-:Y:S05]  /*2990*/  HMMA.16816.F32 R104, R24.reuse, R16, R104 ;  /* 0x000000101868723c */ /* 0x050fea0000001868 */
[----:B------:R-:W-:Y:S03]  /*29a0*/  MUFU.TANH R115, R33 ;  /* 0x0000002100737308 */ /* 0x000fe60000002400 */
[----:B------:R-:W-:Y:S01]  /*29b0*/  HMMA.16816.F32 R84, R24, R18, R84 ;  /* 0x000000121854723c */ /* 0x000fe20000001854 */
[----:B------:R-:W3:Y:S04]  /*29c0*/  LDSM.16.M88.4 R16, [R170+0x6400] ;  /* 0x00640000aa10783b */ /* 0x000ee80000000200 */
[----:B------:R-:W-:Y:S03]  /*29d0*/  MUFU.TANH R116, R34 ;  /* 0x0000002200747308 */ /* 0x000fe60000002400 */
[C---:B------:R-:W-:Y:S05]  /*29e0*/  HMMA.16816.F32 R108, R12.reuse, R28, R108 ;  /* 0x0000001c0c6c723c */ /* 0x040fea000000186c */
[----:B------:R4:W-:Y:S03]  /*29f0*/  MUFU.TANH R117, R35 ;  /* 0x0000002300757308 */ /* 0x0009e60000002400 */
[----:B------:R-:W-:Y:S01]  /*2a00*/  HMMA.16816.F32 R92, R12, R30, R92 ;  /* 0x0000001e0c5c723c */ /* 0x000fe2000000185c */
[----:B------:R-:W5:Y:S07]  /*2a10*/  LDSM.16.M88.4 R28, [R118+0x7c00] ;  /* 0x007c0000761c783b */ /* 0x000f6e0000000200 */
[C---:B--2---:R-:W-:Y:S01]  /*2a20*/  HMMA.16816.F32 R80, R40.reuse, R20, R80 ;  /* 0x000000142850723c */ /* 0x044fe20000001850 */
[----:B----4-:R-:W2:Y:S07]  /*2a30*/  LDSM.16.M88.4 R32, [R118+0x6000] ;  /* 0x006000007620783b */ /* 0x010eae0000000200 */
[----:B------:R-:W-:Y:S01]  /*2a40*/  HMMA.16816.F32 R76, R40, R22, R76 ;  /* 0x00000016284c723c */ /* 0x000fe2000000184c */
[----:B------:R-:W4:Y:S07]  /*2a50*/  LDSM.16.M88.4 R20, [R170+0x8000] ;  /* 0x00800000aa14783b */ /* 0x000f2e0000000200 */
[C---:B------:R-:W-:Y:S08]  /*2a60*/  HMMA.16816.F32 R72, R100.reuse, R36, R72 ;  /* 0x000000246448723c */ /* 0x040ff00000001848 */
[----:B------:R-:W-:Y:S01]  /*2a70*/  HMMA.16816.F32 R68, R100, R38, R68 ;  /* 0x000000266444723c */ /* 0x000fe20000001844 */
[----:B------:R-:W-:Y:S07]  /*2a80*/  LDSM.16.M88.4 R36, [R118+0x8000] ;  /* 0x008000007624783b */ /* 0x000fee0000000200 */
[C---:B-1----:R-:W-:Y:S08]  /*2a90*/  HMMA.16816.F32 R80, R24.reuse, R8, R80 ;  /* 0x000000081850723c */ /* 0x042ff00000001850 */
[----:B------:R-:W-:Y:S01]  /*2aa0*/  HMMA.16816.F32 R76, R24, R10, R76 ;  /* 0x0000000a184c723c */ /* 0x000fe2000000184c */
[----:B------:R-:W1:Y:S07]  /*2ab0*/  LDSM.16.M88.4 R8, [R118+0x6400] ;  /* 0x006400007608783b */ /* 0x000e6e0000000200 */
[C---:B---3--:R-:W-:Y:S08]  /*2ac0*/  HMMA.16816.F32 R64, R100.reuse, R16, R64 ;  /* 0x000000106440723c */ /* 0x048ff00000001840 */
[----:B------:R-:W-:Y:S01]  /*2ad0*/  HMMA.16816.F32 R60, R100, R18, R60 ;  /* 0x00000012643c723c */ /* 0x000fe2000000183c */
[----:B------:R-:W3:Y:S07]  /*2ae0*/  LDSM.16.M88.4 R16, [R170+0x6800] ;  /* 0x00680000aa10783b */ /* 0x000eee0000000200 */
[----:B-----5:R-:W-:Y:S08]  /*2af0*/  HMMA.16816.F32 R80, R12, R28, R80 ;  /* 0x0000001c0c50723c */ /* 0x020ff00000001850 */
[----:B--2---:R-:W-:Y:S08]  /*2b00*/  HMMA.16816.F32 R72, R40, R32, R72 ;  /* 0x000000202848723c */ /* 0x004ff00000001848 */
[----:B------:R-:W-:Y:S01]  /*2b10*/  HMMA.16816.F32 R76, R12, R30, R76 ;  /* 0x0000001e0c4c723c */ /* 0x000fe2000000184c */
[----:B------:R-:W2:Y:S07]  /*2b20*/  LDSM.16.M88.4 R28, [R170+0x8400] ;  /* 0x00840000aa1c783b */ /* 0x000eae0000000200 */
[----:B------:R-:W-:Y:S01]  /*2b30*/  HMMA.16816.F32 R68, R40, R34, R68 ;  /* 0x000000222844723c */ /* 0x000fe20000001844 */
[----:B------:R-:W5:Y:S07]  /*2b40*/  LDSM.16.M88.4 R32, [R118+0x6800] ;  /* 0x006800007620783b */ /* 0x000f6e0000000200 */
[----:B----4-:R-:W-:Y:S08]  /*2b50*/  HMMA.16816.F32 R72, R24, R20, R72 ;  /* 0x000000141848723c */ /* 0x010ff00000001848 */
[----:B-1----:R-:W-:Y:S08]  /*2b60*/  HMMA.16816.F32 R64, R40, R8, R64 ;  /* 0x000000082840723c */ /* 0x002ff00000001840 */
[----:B------:R-:W-:Y:S01]  /*2b70*/  HMMA.16816.F32 R68, R24, R22, R68 ;  /* 0x000000161844723c */ /* 0x000fe20000001844 */
[----:B------:R-:W1:Y:S07]  /*2b80*/  LDSM.16.M88.4 R20, [R118+0x8400] ;  /* 0x008400007614783b */ /* 0x000e6e0000000200 */
[----:B------:R-:W-:Y:S01]  /*2b90*/  HMMA.16816.F32 R60, R40, R10, R60 ;  /* 0x0000000a283c723c */ /* 0x000fe2000000183c */
[----:B------:R-:W4:Y:S07]  /*2ba0*/  LDSM.16.M88.4 R8, [R170+0x8800] ;  /* 0x00880000aa08783b */ /* 0x000f2e0000000200 */
[----:B---3--:R-:W-:Y:S08]  /*2bb0*/  HMMA.16816.F32 R56, R100, R16, R56 ;  /* 0x000000106438723c */ /* 0x008ff00000001838 */
[----:B------:R-:W-:Y:S08]  /*2bc0*/  HMMA.16816.F32 R72, R12, R36, R72 ;  /* 0x000000240c48723c */ /* 0x000ff00000001848 */
[----:B--2---:R-:W-:Y:S08]  /*2bd0*/  HMMA.16816.F32 R64, R24, R28, R64 ;  /* 0x0000001c1840723c */ /* 0x004ff00000001840 */
[----:B------:R-:W-:Y:S01]  /*2be0*/  HMMA.16816.F32 R68, R12, R38, R68 ;  /* 0x000000260c44723c */ /* 0x000fe20000001844 */
[----:B------:R-:W2:Y:S07]  /*2bf0*/  LDSM.16.M88.4 R36, [R170+0x6c00] ;  /* 0x006c0000aa24783b */ /* 0x000eae0000000200 */
[----:B------:R-:W-:Y:S01]  /*2c00*/  HMMA.16816.F32 R60, R24, R30, R60 ;  /* 0x0000001e183c723c */ /* 0x000fe2000000183c */
[----:B------:R-:W-:-:S07]  /*2c10*/  IMAD.SHL.U32 R112, R112, 0x2, RZ ;  /* 0x0000000270707824 */ /* 0x000fce00078e00ff */
[----:B------:R-:W-:Y:S01]  /*2c20*/  HMMA.16816.F32 R52, R100, R18, R52 ;  /* 0x000000126434723c */ /* 0x000fe20000001834 */
[----:B------:R-:W3:Y:S07]  /*2c30*/  LDSM.16.M88.4 R16, [R118+0x8800] ;  /* 0x008800007610783b */ /* 0x000eee0000000200 */
[----:B-----5:R-:W-:Y:S01]  /*2c40*/  HMMA.16816.F32 R56, R40, R32, R56 ;  /* 0x000000202838723c */ /* 0x020fe20000001838 */
[----:B------:R-:W-:-:S07]  /*2c50*/  LOP3.LUT R112, R112, 0x6, RZ, 0xc0, !PT ;  /* 0x0000000670707812 */ /* 0x000fce00078ec0ff */
[C---:B-1----:R-:W-:Y:S08]  /*2c60*/  HMMA.16816.F32 R64, R12.reuse, R20, R64 ;  /* 0x000000140c40723c */ /* 0x042ff00000001840 */
[----:B------:R-:W-:Y:S01]  /*2c70*/  HMMA.16816.F32 R60, R12, R22, R60 ;  /* 0x000000160c3c723c */ /* 0x000fe2000000183c */
[----:B------:R-:W1:Y:S01]  /*2c80*/  LDSM.16.M88.4 R20, [R118+0x6c00] ;  /* 0x006c00007614783b */ /* 0x000e620000000200 */
[----:B------:R-:W-:Y:S01]  /*2c90*/  IMAD.IADD R33, R183, 0x1, R112 ;  /* 0x00000001b7217824 */ /* 0x000fe200078e0270 */
[----:B------:R-:W5:Y:S03]  /*2ca0*/  MUFU.TANH R98, R98 ;  /* 0x0000006200627308 */ /* 0x000f660000002400 */
[----:B------:R-:W-:-:S02]  /*2cb0*/  VIADD R31, R33, 0x1 ;  /* 0x00000001211f7836 */ /* 0x000fc40000000000 */
[----:B------:R-:W-:Y:S01]  /*2cc0*/  HMMA.16816.F32 R52, R40, R34, R52 ;  /* 0x000000222834723c */ /* 0x000fe20000001834 */
[----:B------:R-:W-:Y:S02]  /*2cd0*/  VIADD R29, R33, 0x8 ;  /* 0x00000008211d7836 */ /* 0x000fe40000000000 */
[----:B------:R-:W-:-:S05]  /*2ce0*/  ISETP.GE.AND P3, PT, R31, R6, PT ;  /* 0x000000061f00720c */ /* 0x000fca0003f66270 */
[----:B----4-:R-:W-:Y:S01]  /*2cf0*/  HMMA.16816.F32 R56, R24, R8, R56 ;  /* 0x000000081838723c */ /* 0x010fe20000001838 */
[----:B------:R-:W-:Y:S01]  /*2d00*/  VIADD R9, R33, 0x9 ;  /* 0x0000000921097836 */ /* 0x000fe20000000000 */
[-C--:B------:R-:W-:Y:S01]  /*2d10*/  ISETP.GE.AND P2, PT, R29, R6.reuse, PT ;  /* 0x000000061d00720c */ /* 0x080fe20003f46270 */
[----:B------:R-:W-:Y:S01]  /*2d20*/  MUFU.TANH R97, R97 ;  /* 0x0000006100617308 */ /* 0x000fe20000002400 */
[----:B------:R-:W4:Y:S02]  /*2d30*/  LDSM.16.M88.4 R28, [R170+0x8c00] ;  /* 0x008c0000aa1c783b */ /* 0x000f240000000200 */
[-C--:B------:R-:W-:Y:S02]  /*2d40*/  ISETP.GE.AND P1, PT, R9, R6.reuse, PT ;  /* 0x000000060900720c */ /* 0x080fe40003f26270 */
[C---:B--2---:R-:W-:Y:S01]  /*2d50*/  HMMA.16816.F32 R44, R100.reuse, R38, R44 ;  /* 0x00000026642c723c */ /* 0x044fe2000000182c */
[C---:B------:R-:W-:Y:S02]  /*2d60*/  VIADD R9, R33.reuse, 0x18 ;  /* 0x0000001821097836 */ /* 0x040fe40000000000 */
[----:B------:R-:W2:Y:S05]  /*2d70*/  MUFU.TANH R99, R99 ;  /* 0x0000006300637308 */ /* 0x000eaa0000002400 */
[----:B------:R-:W-:Y:S01]  /*2d80*/  HMMA.16816.F32 R48, R100, R36, R48 ;  /* 0x000000246430723c */ /* 0x000fe20000001830 */
[----:B------:R-:W-:Y:S01]  /*2d90*/  VIADD R35, R33, 0x10 ;  /* 0x0000001021237836 */ /* 0x000fe20000000000 */
[----:B------:R-:W-:-:S02]  /*2da0*/  ISETP.GE.AND P5, PT, R9, R6, PT ;  /* 0x000000060900720c */ /* 0x000fc40003fa6270 */
[CC--:B------:R-:W-:Y:S02]  /*2db0*/  ISETP.GE.AND P4, PT, R33.reuse, R6.reuse, PT ;  /* 0x000000062100720c */ /* 0x0c0fe40003f86270 */
[----:B------:R-:W-:Y:S02]  /*2dc0*/  IADD3 R9, PT, PT, R33, 0x19, RZ ;  /* 0x0000001921097810 */ /* 0x000fe40007ffe0ff */
[-C--:B------:R-:W-:Y:S01]  /*2dd0*/  ISETP.GE.AND P0, PT, R35, R6.reuse, PT ;  /* 0x000000062300720c */ /* 0x080fe20003f06270 */
[----:B------:R-:W-:Y:S01]  /*2de0*/  HMMA.16816.F32 R52, R24, R10, R52 ;  /* 0x0000000a1834723c */ /* 0x000fe20000001834 */
[----:B-----5:R-:W-:Y:S02]  /*2df0*/  FSEL R35, R98, -INF , !P4 ;  /* 0xff80000062237808 */ /* 0x020fe40006000000 */
[----:B------:R-:W-:Y:S02]  /*2e00*/  FSEL R96, R96, -INF , !P4 ;  /* 0xff80000060607808 */ /* 0x000fe40006000000 */
[----:B------:R-:W-:Y:S01]  /*2e10*/  ISETP.GE.AND P4, PT, R9, R6, PT ;  /* 0x000000060900720c */ /* 0x000fe20003f86270 */
[----:B------:R-:W-:Y:S01]  /*2e20*/  VIADD R9, R33, 0x20 ;  /* 0x0000002021097836 */ /* 0x000fe20000000000 */
[----:B------:R-:W-:Y:S01]  /*2e30*/  LOP3.LUT R8, R113, 0x100, RZ, 0xc0, !PT ;  /* 0x0000010071087812 */ /* 0x000fe200078ec0ff */
[-C--:B------:R-:W-:Y:S01]  /*2e40*/  FMUL.FTZ R108, R108, R7.reuse ;  /* 0x000000076c6c7220 */ /* 0x080fe20000410000 */
[----:B------:R-:W-:Y:S01]  /*2e50*/  FMUL.FTZ R110, R110, R7 ;  /* 0x000000076e6e7220 */ /* 0x000fe20000410000 */
[----:B---3--:R-:W-:Y:S01]  /*2e60*/  HMMA.16816.F32 R56, R12, R16, R56 ;  /* 0x000000100c38723c */ /* 0x008fe20000001838 */
[----:B------:R-:W-:Y:S01]  /*2e70*/  VIADD R17, R33, 0x11 ;  /* 0x0000001121117836 */ /* 0x000fe20000000000 */
[----:B--2---:R-:W-:-:S02]  /*2e80*/  FSEL R99, R99, -INF , !P3 ;  /* 0xff80000063637808 */ /* 0x004fc40005800000 */
[----:B------:R-:W-:Y:S02]  /*2e90*/  FSEL R16, R97, -INF , !P3 ;  /* 0xff80000061107808 */ /* 0x000fe40005800000 */
[----:B------:R-:W-:Y:S02]  /*2ea0*/  LOP3.LUT R113, R8, 0x20, R113, 0xf8, !PT ;  /* 0x0000002008717812 */ /* 0x000fe400078ef871 */
[----:B------:R-:W-:Y:S01]  /*2eb0*/  HMMA.16816.F32 R104, R12, R88, R104 ;  /* 0x000000580c68723c */ /* 0x000fe20000001868 */
[----:B------:R-:W-:Y:S02]  /*2ec0*/  ISETP.GE.AND P3, PT, R9, R6, PT ;  /* 0x000000060900720c */ /* 0x000fe40003f66270 */
[----:B------:R-:W2:Y:S01]  /*2ed0*/  LDSM.16.M88.4 R8, [R118+0x8c00] ;  /* 0x008c00007608783b */ /* 0x000ea20000000200 */
[----:B------:R-:W-:Y:S01]  /*2ee0*/  MUFU.TANH R108, R108 ;  /* 0x0000006c006c7308 */ /* 0x000fe20000002400 */
[----:B------:R-:W-:-:S03]  /*2ef0*/  FMUL.FTZ R109, R109, R7 ;  /* 0x000000076d6d7220 */ /* 0x000fc60000410000 */
[C---:B-1----:R-:W-:Y:S01]  /*2f00*/  HMMA.16816.F32 R44, R40.reuse, R22, R44 ;  /* 0x00000016282c723c */ /* 0x042fe2000000182c */
[-C--:B------:R-:W-:Y:S01]  /*2f10*/  FMUL.FTZ R111, R111, R7.reuse ;  /* 0x000000076f6f7220 */ /* 0x080fe20000410000 */
[-C--:B------:R-:W-:Y:S01]  /*2f20*/  ISETP.GE.AND P6, PT, R17, R6.reuse, PT ;  /* 0x000000061100720c */ /* 0x080fe20003fc6270 */
[----:B------:R-:W-:Y:S01]  /*2f30*/  VIADD R17, R33, 0x21 ;  /* 0x0000002121117836 */ /* 0x000fe20000000000 */
[----:B------:R-:W1:Y:S04]  /*2f40*/  MUFU.TANH R110, R110 ;  /* 0x0000006e006e7308 */ /* 0x000e680000002400 */
[----:B------:R-:W-:Y:S01]  /*2f50*/  HMMA.16816.F32 R48, R40, R20, R48 ;  /* 0x000000142830723c */ /* 0x000fe20000001830 */
[----:B------:R-:W-:Y:S01]  /*2f60*/  FSEL R116, R116, -INF , !P2 ;  /* 0xff80000074747808 */ /* 0x000fe20005000000 */
[-C--:B------:R-:W-:Y:S01]  /*2f70*/  FMUL.FTZ R92, R92, R7.reuse ;  /* 0x000000075c5c7220 */ /* 0x080fe20000410000 */
[----:B------:R-:W-:Y:S01]  /*2f80*/  FSEL R114, R114, -INF , !P2 ;  /* 0xff80000072727808 */ /* 0x000fe20005000000 */
[----:B------:R-:W-:Y:S01]  /*2f90*/  MUFU.TANH R109, R109 ;  /* 0x0000006d006d7308 */ /* 0x000fe20000002400 */
[-C--:B------:R-:W-:Y:S01]  /*2fa0*/  FMUL.FTZ R89, R94, R7.reuse ;  /* 0x000000075e597220 */ /* 0x080fe20000410000 */
[----:B------:R-:W-:Y:S01]  /*2fb0*/  ISETP.GE.AND P2, PT, R17, R6, PT ;  /* 0x000000061100720c */ /* 0x000fe20003f46270 */
[----:B------:R-:W-:Y:S01]  /*2fc0*/  FMUL.FTZ R88, R93, R7 ;  /* 0x000000075d587220 */ /* 0x000fe20000410000 */
[----:B------:R-:W-:Y:S01]  /*2fd0*/  HMMA.16816.F32 R84, R12, R90, R84 ;  /* 0x0000005a0c54723c */ /* 0x000fe20000001854 */
[----:B------:R-:W-:-:S02]  /*2fe0*/  VIADD R17, R33, 0x28 ;  /* 0x0000002821117836 */ /* 0x000fc40000000000 */
[-C--:B------:R-:W-:Y:S01]  /*2ff0*/  FMUL.FTZ R93, R95, R7.reuse ;  /* 0x000000075f5d7220 */ /* 0x080fe20000410000 */
[----:B------:R-:W-:Y:S01]  /*3000*/  FSEL R32, R115, -INF , !P1 ;  /* 0xff80000073207808 */ /* 0x000fe20004800000 */
[----:B------:R-:W3:Y:S03]  /*3010*/  MUFU.TANH R111, R111 ;  /* 0x0000006f006f7308 */ /* 0x000ee60000002400 */
[----:B------:R-:W-:Y:S01]  /*3020*/  HMMA.16816.F32 R52, R12, R18, R52 ;  /* 0x000000120c34723c */ /* 0x000fe20000001834 */
[----:B------:R-:W-:Y:S01]  /*3030*/  FSEL R19, R117, -INF , !P1 ;  /* 0xff80000075137808 */ /* 0x000fe20004800000 */
[----:B------:R-:W-:Y:S01]  /*3040*/  FMUL.FTZ R77, R77, R7 ;  /* 0x000000074d4d7220 */ /* 0x000fe20000410000 */
[----:B------:R-:W-:Y:S02]  /*3050*/  ISETP.GE.AND P1, PT, R17, R6, PT ;  /* 0x000000061100720c */ /* 0x000fe40003f26270 */
[----:B------:R-:W-:Y:S01]  /*3060*/  MUFU.TANH R92, R92 ;  /* 0x0000005c005c7308 */ /* 0x000fe20000002400 */
[----:B------:R-:W-:-:S02]  /*3070*/  VIADD R17, R33, 0x29 ;  /* 0x0000002921117836 */ /* 0x000fc40000000000 */
[-C--:B------:R-:W-:Y:S01]  /*3080*/  FMUL.FTZ R94, R104, R7.reuse ;  /* 0x00000007685e7220 */ /* 0x080fe20000410000 */
[-C--:B------:R-:W-:Y:S01]  /*3090*/  FMUL.FTZ R91, R106, R7.reuse ;  /* 0x000000076a5b7220 */ /* 0x080fe20000410000 */
[-C--:B------:R-:W-:Y:S01]  /*30a0*/  FMUL.FTZ R79, R79, R7.reuse ;  /* 0x000000074f4f7220 */ /* 0x080fe20000410000 */
[-C--:B------:R-:W-:Y:S01]  /*30b0*/  FMUL.FTZ R72, R72, R7.reuse ;  /* 0x0000000748487220 */ /* 0x080fe20000410000 */
[-C--:B------:R-:W-:Y:S01]  /*30c0*/  FMUL.FTZ R74, R74, R7.reuse ;  /* 0x000000074a4a7220 */ /* 0x080fe20000410000 */
[-C--:B------:R-:W-:Y:S01]  /*30d0*/  FMUL.FTZ R64, R64, R7.reuse ;  /* 0x0000000740407220 */ /* 0x080fe20000410000 */
[----:B------:R-:W5:Y:S01]  /*30e0*/  MUFU.TANH R89, R89 ;  /* 0x0000005900597308 */ /* 0x000f620000002400 */
[----:B-1----:R-:W-:Y:S01]  /*30f0*/  FSEL R37, R110, -INF , !P0 ;  /* 0xff8000006e257808 */ /* 0x002fe20004000000 */
[C---:B----4-:R-:W-:Y:S01]  /*3100*/  HMMA.16816.F32 R44, R24.reuse, R30, R44 ;  /* 0x0000001e182c723c */ /* 0x050fe2000000182c */
[----:B------:R-:W-:Y:S01]  /*3110*/  FSEL R18, R108, -INF , !P0 ;  /* 0xff8000006c127808 */ /* 0x000fe20004000000 */
[-C--:B------:R-:W-:Y:S01]  /*3120*/  FMUL.FTZ R73, R73, R7.reuse ;  /* 0x0000000749497220 */ /* 0x080fe20000410000 */
[-C--:B------:R-:W-:Y:S01]  /*3130*/  FMUL.FTZ R75, R75, R7.reuse ;  /* 0x000000074b4b7220 */ /* 0x080fe20000410000 */
[-C--:B------:R-:W-:Y:S01]  /*3140*/  FMUL.FTZ R80, R80, R7.reuse ;  /* 0x0000000750507220 */ /* 0x080fe20000410000 */
[----:B------:R-:W-:Y:S01]  /*3150*/  FMUL.FTZ R82, R82, R7 ;  /* 0x0000000752527220 */ /* 0x000fe20000410000 */
[----:B------:R-:W-:Y:S01]  /*3160*/  MUFU.TANH R88, R88 ;  /* 0x0000005800587308 */ /* 0x000fe20000002400 */
[----:B------:R-:W-:Y:S01]  /*3170*/  ISETP.GE.AND P0, PT, R17, R6, PT ;  /* 0x000000061100720c */ /* 0x000fe20003f06270 */
[----:B------:R-:W-:Y:S01]  /*3180*/  HMMA.16816.F32 R48, R24, R28, R48 ;  /* 0x0000001c1830723c */ /* 0x000fe20000001830 */
[----:B------:R-:W-:-:S02]  /*3190*/  VIADD R17, R33, 0x30 ;  /* 0x0000003021117836 */ /* 0x000fc40000000000 */
[-C--:B------:R-:W-:Y:S01]  /*31a0*/  FMUL.FTZ R61, R61, R7.reuse ;  /* 0x000000073d3d7220 */ /* 0x080fe20000410000 */
[-C--:B------:R-:W-:Y:S01]  /*31b0*/  FMUL.FTZ R68, R68, R7.reuse ;  /* 0x0000000744447220 */ /* 0x080fe20000410000 */
[-C--:B------:R-:W-:Y:S01]  /*31c0*/  FMUL.FTZ R70, R70, R7.reuse ;  /* 0x0000000746467220 */ /* 0x080fe20000410000 */
[-C--:B------:R-:W-:Y:S01]  /*31d0*/  FMUL.FTZ R81, R81, R7.reuse ;  /* 0x0000000751517220 */ /* 0x080fe20000410000 */
[----:B------:R-:W1:Y:S01]  /*31e0*/  MUFU.TANH R93, R93 ;  /* 0x0000005d005d7308 */ /* 0x000e620000002400 */
[-C--:B------:R-:W-:Y:S01]  /*31f0*/  FMUL.FTZ R90, R105, R7.reuse ;  /* 0x00000007695a7220 */ /* 0x080fe20000410000 */
[-C--:B------:R-:W-:Y:S01]  /*3200*/  FMUL.FTZ R95, R107, R7.reuse ;  /* 0x000000076b5f7220 */ /* 0x080fe20000410000 */
[----:B---3--:R-:W-:Y:S01]  /*3210*/  FSEL R111, R111, -INF , !P6 ;  /* 0xff8000006f6f7808 */ /* 0x008fe20007000000 */
[-C--:B------:R-:W-:Y:S01]  /*3220*/  FMUL.FTZ R83, R83, R7.reuse ;  /* 0x0000000753537220 */ /* 0x080fe20000410000 */
[----:B------:R-:W-:Y:S01]  /*3230*/  FSEL R28, R109, -INF , !P6 ;  /* 0xff8000006d1c7808 */ /* 0x000fe20007000000 */
[-C--:B------:R-:W-:Y:S01]  /*3240*/  FMUL.FTZ R69, R69, R7.reuse ;  /* 0x0000000745457220 */ /* 0x080fe20000410000 */
[----:B------:R-:W-:Y:S01]  /*3250*/  FMUL.FTZ R71, R71, R7 ;  /* 0x0000000747477220 */ /* 0x000fe20000410000 */
[----:B------:R-:W-:Y:S01]  /*3260*/  MUFU.TANH R94, R94 ;  /* 0x0000005e005e7308 */ /* 0x000fe20000002400 */
[----:B------:R-:W-:Y:S01]  /*3270*/  ISETP.GE.AND P6, PT, R17, R6, PT ;  /* 0x000000061100720c */ /* 0x000fe20003fc6270 */
[----:B------:R-:W-:-:S02]  /*3280*/  VIADD R17, R33, 0x31 ;  /* 0x0000003121117836 */ /* 0x000fc40000000000 */
[-C--:B------:R-:W-:Y:S01]  /*3290*/  FMUL.FTZ R76, R76, R7.reuse ;  /* 0x000000074c4c7220 */ /* 0x080fe20000410000 */
[-C--:B------:R-:W-:Y:S01]  /*32a0*/  FMUL.FTZ R78, R78, R7.reuse ;  /* 0x000000074e4e7220 */ /* 0x080fe20000410000 */
[-C--:B------:R-:W-:Y:S01]  /*32b0*/  FMUL.FTZ R60, R60, R7.reuse ;  /* 0x000000073c3c7220 */ /* 0x080fe20000410000 */
[-C--:B------:R-:W-:Y:S01]  /*32c0*/  FMUL.FTZ R66, R66, R7.reuse ;  /* 0x0000000742427220 */ /* 0x080fe20000410000 */
[-C--:B------:R-:W-:Y:S01]  /*32d0*/  FMUL.FTZ R57, R57, R7.reuse ;  /* 0x0000000739397220 */ /* 0x080fe20000410000 */
[----:B------:R-:W3:Y:S01]  /*32e0*/  MUFU.TANH R91, R91 ;  /* 0x0000005b005b7308 */ /* 0x000ee20000002400 */
[-C--:B------:R-:W-:Y:S01]  /*32f0*/  FMUL.FTZ R84, R84, R7.reuse ;  /* 0x0000000754547220 */ /* 0x080fe20000410000 */
[-C--:B------:R-:W-:Y:S01]  /*3300*/  FMUL.FTZ R86, R86, R7.reuse ;  /* 0x0000000756567220 */ /* 0x080fe20000410000 */
[----:B------:R-:W-:Y:S01]  /*3310*/  VIADD R21, R33, 0x38 ;  /* 0x0000003821157836 */ /* 0x000fe20000000000 */
[----:B-----5:R-:W-:Y:S01]  /*3320*/  FSEL R89, R89, -INF , !P5 ;  /* 0xff80000059597808 */ /* 0x020fe20006800000 */
[-C--:B------:R-:W-:Y:S01]  /*3330*/  FMUL.FTZ R67, R67, R7.reuse ;  /* 0x0000000743437220 */ /* 0x080fe20000410000 */
[-C--:B------:R-:W-:Y:S01]  /*3340*/  FMUL.FTZ R65, R65, R7.reuse ;  /* 0x0000000741417220 */ /* 0x080fe20000410000 */
[-C--:B------:R-:W-:Y:S01]  /*3350*/  FMUL.FTZ R62, R62, R7.reuse ;  /* 0x000000073e3e7220 */ /* 0x080fe20000410000 */
[----:B------:R-:W-:Y:S01]  /*3360*/  MUFU.TANH R77, R77 ;  /* 0x0000004d004d7308 */ /* 0x000fe20000002400 */
[----:B------:R-:W-:Y:S01]  /*3370*/  FSEL R92, R92, -INF , !P5 ;  /* 0xff8000005c5c7808 */ /* 0x000fe20006800000 */
[-C--:B------:R-:W-:Y:S01]  /*3380*/  FMUL.FTZ R34, R63, R7.reuse ;  /* 0x000000073f227220 */ /* 0x080fe20000410000 */
[----:B------:R-:W-:Y:S01]  /*3390*/  ISETP.GE.AND P5, PT, R17, R6, PT ;  /* 0x000000061100720c */ /* 0x000fe20003fa6270 */
[----:B------:R-:W-:Y:S01]  /*33a0*/  FMUL.FTZ R56, R56, R7 ;  /* 0x0000000738387220 */ /* 0x000fe20000410000 */
[----:B------:R-:W-:-:S04]  /*33b0*/  DEPBAR.LE SB0, 0x0 ;  /* 0x000080000000791a */ /* 0x000fc80000000000 */
[----:B------:R-:W-:Y:S01]  /*33c0*/  MUFU.TANH R79, R79 ;  /* 0x0000004f004f7308 */ /* 0x000fe20000002400 */
[----:B-1----:R-:W-:Y:S01]  /*33d0*/  FSEL R17, R93, -INF , !P4 ;  /* 0xff8000005d117808 */ /* 0x002fe20006000000 */
[----:B------:R-:W-:Y:S01]  /*33e0*/  FMUL.FTZ R85, R85, R7 ;  /* 0x0000000755557220 */ /* 0x000fe20000410000 */
[----:B------:R-:W-:-:S05]  /*33f0*/  FSEL R88, R88, -INF , !P4 ;  /* 0xff80000058587808 */ /* 0x000fca0006000000 */
[----:B------:R-:W-:Y:S01]  /*3400*/  MUFU.TANH R90, R90 ;  /* 0x0000005a005a7308 */ /* 0x000fe20000002400 */
[----:B------:R-:W-:Y:S01]  /*3410*/  FMUL.FTZ R87, R87, R7 ;  /* 0x0000000757577220 */ /* 0x000fe20000410000 */
[----:B------:R-:W-:-:S06]  /*3420*/  ISETP.GE.AND P4, PT, R21, R6, PT ;  /* 0x000000061500720c */ /* 0x000fcc0003f86270 */
[----:B------:R-:W1:Y:S01]  /*3430*/  MUFU.TANH R95, R95 ;  /* 0x0000005f005f7308 */ /* 0x000e620000002400 */
[----:B------:R-:W-:Y:S01]  /*3440*/  VIADD R21, R33, 0x39 ;  /* 0x0000003921157836 */ /* 0x000fe20000000000 */
[----:B---3--:R-:W-:-:S06]  /*3450*/  FSEL R137, R91, -INF , !P3 ;  /* 0xff8000005b897808 */ /* 0x008fcc0005800000 */
[----:B------:R-:W-:Y:S01]  /*3460*/  MUFU.TANH R144, R72 ;  /* 0x0000004800907308 */ /* 0x000fe20000002400 */
[C---:B--2---:R-:W-:Y:S07]  /*3470*/  HMMA.16816.F32 R44, R12.reuse, R10, R44 ;  /* 0x0000000a0c2c723c */ /* 0x044fee000000182c */
[----:B------:R-:W2:Y:S01]  /*3480*/  MUFU.TANH R135, R74 ;  /* 0x0000004a00877308 */ /* 0x000ea20000002400 */
[----:B------:R-:W-:Y:S01]  /*3490*/  HMMA.16816.F32 R48, R12, R8, R48 ;  /* 0x000000080c30723c */ /* 0x000fe20000001830 */
[----:B------:R-:W-:-:S06]  /*34a0*/  VIADD R11, R33, 0x58 ;  /* 0x00000058210b7836 */ /* 0x000fcc0000000000 */
[----:B------:R-:W-:Y:S01]  /*34b0*/  MUFU.TANH R84, R84 ;  /* 0x0000005400547308 */ /* 0x000fe20000002400 */
[----:B------:R-:W-:-:S07]  /*34c0*/  VIADD R9, R33, 0x40 ;  /* 0x0000004021097836 */ /* 0x000fce0000000000 */
[----:B------:R-:W3:Y:S01]  /*34d0*/  MUFU.TANH R86, R86 ;  /* 0x0000005600567308 */ /* 0x000ee20000002400 */
[----:B-1----:R-:W-:-:S07]  /*34e0*/  FSEL R139, R95, -INF , !P2 ;  /* 0xff8000005f8b7808 */ /* 0x002fce0005000000 */
[----:B------:R1:W-:Y:S01]  /*34f0*/  MUFU.TANH R136, R64 ;  /* 0x0000004000887308 */ /* 0x0003e20000002400 */
[----:B------:R-:W-:-:S07]  /*3500*/  FSEL R124, R90, -INF , !P2 ;  /* 0xff8000005a7c7808 */ /* 0x000fce0005000000 */
[----:B------:R-:W-:Y:S01]  /*3510*/  MUFU.TANH R148, R73 ;  /* 0x0000004900947308 */ /* 0x000fe20000002400 */
[----:B------:R-:W-:-:S07]  /*3520*/  ISETP.GE.AND P2, PT, R9, R6, PT ;  /* 0x000000060900720c */ /* 0x000fce0003f46270 */
[----:B------:R-:W4:Y:S01]  /*3530*/  MUFU.TANH R133, R75 ;  /* 0x0000004b00857308 */ /* 0x000f220000002400 */
[----:B-1----:R-:W-:Y:S02]  /*3540*/  FSEL R64, R94, -INF , !P3 ;  /* 0xff8000005e407808 */ /* 0x002fe40005800000 */
[----:B------:R-:W-:-:S05]  /*3550*/  ISETP.GE.AND P3, PT, R21, R6, PT ;  /* 0x000000061500720c */ /* 0x000fca0003f66270 */
[----:B------:R-:W-:Y:S01]  /*3560*/  MUFU.TANH R85, R85 ;  /* 0x0000005500557308 */ /* 0x000fe20000002400 */
[----:B------:R-:W-:-:S07]  /*3570*/  FSEL R142, R77, -INF , !P3 ;  /* 0xff8000004d8e7808 */ /* 0x000fce0005800000 */
[----:B------:R-:W1:Y:S01]  /*3580*/  MUFU.TANH R87, R87 ;  /* 0x0000005700577308 */ /* 0x000e620000002400 */
[----:B------:R-:W-:-:S07]  /*3590*/  VIADD R9, R33, 0x41 ;  /* 0x0000004121097836 */ /* 0x000fce0000000000 */
[----:B------:R5:W-:Y:S01]  /*35a0*/  MUFU.TANH R130, R61 ;  /* 0x0000003d00827308 */ /* 0x000be20000002400 */
[----:B--2---:R-:W-:Y:S02]  /*35b0*/  FSEL R135, R135, -INF , !P2 ;  /* 0xff80000087877808 */ /* 0x004fe40005000000 */
[----:B------:R-:W-:-:S05]  /*35c0*/  FSEL R144, R144, -INF , !P2 ;  /* 0xff80000090907808 */ /* 0x000fca0005000000 */
[----:B------:R-:W2:Y:S01]  /*35d0*/  MUFU.TANH R80, R80 ;  /* 0x0000005000507308 */ /* 0x000ea20000002400 */
[----:B---3--:R-:W-:-:S07]  /*35e0*/  FSEL R143, R86, -INF , !P1 ;  /* 0xff800000568f7808 */ /* 0x008fce0004800000 */
[----:B------:R-:W-:Y:S01]  /*35f0*/  MUFU.TANH R82, R82 ;  /* 0x0000005200527308 */ /* 0x000fe20000002400 */
[----:B-----5:R-:W-:Y:S02]  /*3600*/  FSEL R61, R79, -INF , !P3 ;  /* 0xff8000004f3d7808 */ /* 0x020fe40005800000 */
[----:B------:R-:W-:Y:S01]  /*3610*/  ISETP.GE.AND P3, PT, R11, R6, PT ;  /* 0x000000060b00720c */ /* 0x000fe20003f66270 */
[----:B------:R-:W-:-:S04]  /*3620*/  VIADD R11, R33, 0x59 ;  /* 0x00000059210b7836 */ /* 0x000fc80000000000 */
[----:B------:R-:W-:Y:S01]  /*3630*/  MUFU.TANH R140, R68 ;  /* 0x00000044008c7308 */ /* 0x000fe20000002400 */
[----:B------:R-:W-:-:S07]  /*3640*/  FSEL R150, R84, -INF , !P1 ;  /* 0xff80000054967808 */ /* 0x000fce0004800000 */
[----:B------:R-:W3:Y:S01]  /*3650*/  MUFU.TANH R131, R70 ;  /* 0x0000004600837308 */ /* 0x000ee20000002400 */
[-C--:B------:R-:W-:Y:S01]  /*3660*/  ISETP.GE.AND P2, PT, R11, R6.reuse, PT ;  /* 0x000000060b00720c */ /* 0x080fe20003f46270 */
[----:B------:R-:W-:Y:S01]  /*3670*/  VIADD R11, R33, 0x60 ;  /* 0x00000060210b7836 */ /* 0x000fe20000000000 */
[----:B------:R-:W-:Y:S01]  /*3680*/  ISETP.GE.AND P1, PT, R9, R6, PT ;  /* 0x000000060900720c */ /* 0x000fe20003f26270 */
[----:B------:R-:W-:-:S04]  /*3690*/  VIADD R9, R33, 0x48 ;  /* 0x0000004821097836 */ /* 0x000fc80000000000 */
[----:B------:R-:W5:Y:S01]  /*36a0*/  MUFU.TANH R81, R81 ;  /* 0x0000005100517308 */ /* 0x000f620000002400 */
[----:B----4-:R-:W-:-:S07]  /*36b0*/  FSEL R133, R133, -INF , !P1 ;  /* 0xff80000085857808 */ /* 0x010fce0004800000 */
[----:B------:R-:W-:Y:S01]  /*36c0*/  MUFU.TANH R83, R83 ;  /* 0x0000005300537308 */ /* 0x000fe20000002400 */
[----:B------:R-:W-:-:S07]  /*36d0*/  FSEL R148, R148, -INF , !P1 ;  /* 0xff80000094947808 */ /* 0x000fce0004800000 */
[----:B------:R-:W-:Y:S01]  /*36e0*/  MUFU.TANH R146, R69 ;  /* 0x0000004500927308 */ /* 0x000fe20000002400 */
[----:B-1----:R-:W-:-:S07]  /*36f0*/  FSEL R141, R87, -INF , !P0 ;  /* 0xff800000578d7808 */ /* 0x002fce0004000000 */
[----:B------:R-:W1:Y:S01]  /*3700*/  MUFU.TANH R129, R71 ;  /* 0x0000004700817308 */ /* 0x000e620000002400 */
[----:B------:R-:W-:Y:S01]  /*3710*/  FSEL R152, R85, -INF , !P0 ;  /* 0xff80000055987808 */ /* 0x000fe20004000000 */
[----:B------:R-:W-:Y:S01]  /*3720*/  VIADD R21, R33, 0x49 ;  /* 0x0000004921157836 */ /* 0x000fe20000000000 */
[-C--:B------:R-:W-:Y:S01]  /*3730*/  ISETP.GE.AND P1, PT, R11, R6.reuse, PT ;  /* 0x000000060b00720c */ /* 0x080fe20003f26270 */
[----:B------:R-:W-:Y:S01]  /*3740*/  VIADD R11, R33, 0x61 ;  /* 0x00000061210b7836 */ /* 0x000fe20000000000 */
[----:B------:R-:W-:-:S03]  /*3750*/  ISETP.GE.AND P0, PT, R9, R6, PT ;  /* 0x000000060900720c */ /* 0x000fc60003f06270 */
[----:B------:R-:W-:Y:S01]  /*3760*/  MUFU.TANH R76, R76 ;  /* 0x0000004c004c7308 */ /* 0x000fe20000002400 */
[----:B--2---:R-:W-:-:S07]  /*3770*/  FSEL R126, R80, -INF , !P6 ;  /* 0xff800000507e7808 */ /* 0x004fce0007000000 */
[----:B------:R-:W2:Y:S01]  /*3780*/  MUFU.TANH R78, R78 ;  /* 0x0000004e004e7308 */ /* 0x000ea20000002400 */
[----:B---3--:R-:W-:Y:S02]  /*3790*/  FSEL R131, R131, -INF , !P0 ;  /* 0xff80000083837808 */ /* 0x008fe40004000000 */
[----:B------:R-:W-:-:S05]  /*37a0*/  FSEL R140, R140, -INF , !P0 ;  /* 0xff8000008c8c7808 */ /* 0x000fca0004000000 */
[----:B------:R-:W3:Y:S01]  /*37b0*/  MUFU.TANH R127, R66 ;  /* 0x00000042007f7308 */ /* 0x000ee20000002400 */
[----:B------:R-:W-:-:S07]  /*37c0*/  ISETP.GE.AND P0, PT, R11, R6, PT ;  /* 0x000000060b00720c */ /* 0x000fce0003f06270 */
[----:B------:R-:W-:Y:S01]  /*37d0*/  MUFU.TANH R132, R60 ;  /* 0x0000003c00847308 */ /* 0x000fe20000002400 */
[----:B------:R-:W-:-:S07]  /*37e0*/  VIADD R11, R33, 0x68 ;  /* 0x00000068210b7836 */ /* 0x000fce0000000000 */
[----:B------:R4:W-:Y:S01]  /*37f0*/  MUFU.TANH R60, R57 ;  /* 0x00000039003c7308 */ /* 0x0009e20000002400 */
[----:B-----5:R-:W-:-:S07]  /*3800*/  FSEL R138, R81, -INF , !P5 ;  /* 0xff800000518a7808 */ /* 0x020fce0006800000 */
[----:B------:R5:W3:Y:S01]  /*3810*/  MUFU.TANH R125, R67 ;  /* 0x00000043007d7308 */ /* 0x000ae20000002400 */
[----:B----4-:R-:W-:-:S07]  /*3820*/  FMUL.FTZ R57, R59, R7 ;  /* 0x000000073b397220 */ /* 0x010fce0000410000 */
[----:B------:R4:W3:Y:S01]  /*3830*/  MUFU.TANH R134, R65 ;  /* 0x0000004100867308 */ /* 0x0008e20000002400 */
[----:B-----5:R-:W-:Y:S02]  /*3840*/  FSEL R67, R82, -INF , !P6 ;  /* 0xff80000052437808 */ /* 0x020fe40007000000 */
[----:B------:R-:W-:-:S05]  /*3850*/  ISETP.GE.AND P6, PT, R21, R6, PT ;  /* 0x000000061500720c */ /* 0x000fca0003fc6270 */
[----:B------:R-:W5:Y:S01]  /*3860*/  MUFU.TANH R57, R57 ;  /* 0x0000003900397308 */ /* 0x000f620000002400 */
[----:B------:R-:W-:Y:S02]  /*3870*/  IADD3 R21, PT, PT, R33, 0x50, RZ ;  /* 0x0000005021157810 */ /* 0x000fe40007ffe0ff */
[----:B-1----:R-:W-:Y:S02]  /*3880*/  FSEL R129, R129, -INF , !P6 ;  /* 0xff80000081817808 */ /* 0x002fe40007000000 */
[----:B------:R-:W-:Y:S02]  /*3890*/  FSEL R146, R146, -INF , !P6 ;  /* 0xff80000092927808 */ /* 0x000fe40007000000 */
[----:B----4-:R-:W-:Y:S01]  /*38a0*/  FSEL R65, R83, -INF , !P5 ;  /* 0xff80000053417808 */ /* 0x010fe20006800000 */
[----:B------:R-:W1:Y:S01]  /*38b0*/  MUFU.TANH R123, R62 ;  /* 0x0000003e007b7308 */ /* 0x000e620000002400 */
[-C--:B------:R-:W-:Y:S01]  /*38c0*/  ISETP.GE.AND P5, PT, R21, R6.reuse, PT ;  /* 0x000000061500720c */ /* 0x080fe20003fa6270 */
[----:B------:R-:W-:Y:S01]  /*38d0*/  VIADD R21, R33, 0x51 ;  /* 0x0000005121157836 */ /* 0x000fe20000000000 */
[----:B------:R-:W-:Y:S01]  /*38e0*/  ISETP.GE.AND P6, PT, R11, R6, PT ;  /* 0x000000060b00720c */ /* 0x000fe20003fc6270 */
[----:B------:R-:W-:Y:S01]  /*38f0*/  FMUL.FTZ R20, R58, R7 ;  /* 0x000000073a147220 */ /* 0x000fe20000410000 */
[----:B------:R-:W-:Y:S01]  /*3900*/  VIADD R11, R33, 0x69 ;  /* 0x00000069210b7836 */ /* 0x000fe20000000000 */
[----:B--2---:R-:W-:-:S02]  /*3910*/  FSEL R63, R78, -INF , !P4 ;  /* 0xff8000004e3f7808 */ /* 0x004fc40006000000 */
[----:B------:R-:W-:Y:S01]  /*3920*/  FSEL R66, R76, -INF , !P4 ;  /* 0xff8000004c427808 */ /* 0x000fe20006000000 */
[-C--:B------:R-:W-:Y:S01]  /*3930*/  FMUL.FTZ R8, R54, R7.reuse ;  /* 0x0000000736087220 */ /* 0x080fe20000410000 */
[-C--:B------:R-:W-:Y:S01]  /*3940*/  ISETP.GE.AND P4, PT, R21, R6.reuse, PT ;  /* 0x000000061500720c */ /* 0x080fe20003f86270 */
[-C--:B------:R-:W-:Y:S01]  /*3950*/  FMUL.FTZ R42, R48, R7.reuse ;  /* 0x00000007302a7220 */ /* 0x080fe20000410000 */
[----:B---3--:R-:W-:Y:S01]  /*3960*/  FSEL R127, R127, -INF , !P5 ;  /* 0xff8000007f7f7808 */ /* 0x008fe20006800000 */
[-C--:B------:R-:W-:Y:S01]  /*3970*/  FMUL.FTZ R43, R50, R7.reuse ;  /* 0x00000007322b7220 */ /* 0x080fe20000410000 */
[----:B------:R-:W-:Y:S01]  /*3980*/  FSEL R136, R136, -INF , !P5 ;  /* 0xff80000088887808 */ /* 0x000fe20006800000 */
[-C--:B------:R-:W-:Y:S01]  /*3990*/  FMUL.FTZ R41, R49, R7.reuse ;  /* 0x0000000731297220 */ /* 0x080fe20000410000 */
[-C--:B------:R-:W-:Y:S01]  /*39a0*/  FMUL.FTZ R40, R51, R7.reuse ;  /* 0x0000000733287220 */ /* 0x080fe20000410000 */
[-C--:B------:R-:W-:Y:S01]  /*39b0*/  FMUL.FTZ R22, R44, R7.reuse ;  /* 0x000000072c167220 */ /* 0x080fe20000410000 */
[----:B------:R-:W-:Y:S01]  /*39c0*/  ISETP.GE.AND P5, PT, R11, R6, PT ;  /* 0x000000060b00720c */ /* 0x000fe20003fa6270 */
[-C--:B------:R-:W-:Y:S01]  /*39d0*/  FMUL.FTZ R23, R46, R7.reuse ;  /* 0x000000072e177220 */ /* 0x080fe20000410000 */
[-C--:B------:R-:W-:Y:S01]  /*39e0*/  FMUL.FTZ R10, R45, R7.reuse ;  /* 0x000000072d0a7220 */ /* 0x080fe20000410000 */
[----:B------:R-:W-:Y:S01]  /*39f0*/  FMUL.FTZ R21, R47, R7 ;  /* 0x000000072f157220 */ /* 0x000fe20000410000 */
[----:B------:R-:W2:Y:S01]  /*3a00*/  MUFU.TANH R34, R34 ;  /* 0x0000002200227308 */ /* 0x000ea20000002400 */
[----:B------:R-:W-:-:S02]  /*3a10*/  VIADD R11, R33, 0x70 ;  /* 0x00000070210b7836 */ /* 0x000fc40000000000 */
[-C--:B------:R-:W-:Y:S01]  /*3a20*/  FMUL.FTZ R52, R52, R7.reuse ;  /* 0x0000000734347220 */ /* 0x080fe20000410000 */
[-C--:B------:R-:W-:Y:S01]  /*3a30*/  FMUL.FTZ R53, R53, R7.reuse ;  /* 0x0000000735357220 */ /* 0x080fe20000410000 */
[----:B------:R-:W-:-:S03]  /*3a40*/  FMUL.FTZ R55, R55, R7 ;  /* 0x0000000737377220 */ /* 0x000fc60000410000 */
[----:B------:R-:W-:Y:S01]  /*3a50*/  MUFU.TANH R62, R56 ;  /* 0x00000038003e7308 */ /* 0x000fe20000002400 */
[----:B------:R-:W-:Y:S02]  /*3a60*/  FSEL R125, R125, -INF , !P4 ;  /* 0xff8000007d7d7808 */ /* 0x000fe40006000000 */
[----:B------:R-:W-:-:S05]  /*3a70*/  FSEL R134, R134, -INF , !P4 ;  /* 0xff80000086867808 */ /* 0x000fca0006000000 */
[----:B------:R-:W3:Y:S01]  /*3a80*/  MUFU.TANH R20, R20 ;  /* 0x0000001400147308 */ /* 0x000ee20000002400 */
[----:B------:R-:W-:Y:S01]  /*3a90*/  ISETP.GE.AND P4, PT, R11, R6, PT ;  /* 0x000000060b00720c */ /* 0x000fe20003f86270 */
[----:B------:R-:W-:Y:S01]  /*3aa0*/  VIADD R11, R33, 0x71 ;  /* 0x00000071210b7836 */ /* 0x000fe20000000000 */
[----:B-----5:R-:W-:Y:S02]  /*3ab0*/  FSEL R57, R57, -INF , !P0 ;  /* 0xff80000039397808 */ /* 0x020fe40004000000 */
[----:B------:R-:W-:-:S03]  /*3ac0*/  FSEL R60, R60, -INF , !P0 ;  /* 0xff8000003c3c7808 */ /* 0x000fc60004000000 */
[----:B------:R-:W-:Y:S01]  /*3ad0*/  MUFU.TANH R58, R52 ;  /* 0x00000034003a7308 */ /* 0x000fe20000002400 */
[----:B------:R-:W-:Y:S02]  /*3ae0*/  ISETP.NE.AND P0, PT, R122, 0x1, PT ;  /* 0x000000017a00780c */ /* 0x000fe40003f05270 */
[----:B-1----:R-:W-:-:S05]  /*3af0*/  FSEL R123, R123, -INF , !P3 ;  /* 0xff8000007b7b7808 */ /* 0x002fca0005800000 */
[----:B------:R-:W-:Y:S01]  /*3b00*/  MUFU.TANH R56, R53 ;  /* 0x0000003500387308 */ /* 0x000fe20000002400 */
[----:B------:R-:W-:-:S07]  /*3b10*/  FSEL R132, R132, -INF , !P3 ;  /* 0xff80000084847808 */ /* 0x000fce0005800000 */
[----:B------:R-:W1:Y:S01]  /*3b20*/  MUFU.TANH R8, R8 ;  /* 0x0000000800087308 */ /* 0x000e620000002400 */
[----:B------:R-:W-:-:S07]  /*3b30*/  ISETP.GE.AND P3, PT, R11, R6, PT ;  /* 0x000000060b00720c */ /* 0x000fce0003f66270 */
[----:B------:R1:W4:Y:S01]  /*3b40*/  MUFU.TANH R9, R55 ;  /* 0x0000003700097308 */ /* 0x0003220000002400 */
[----:B------:R-:W-:-:S07]  /*3b50*/  VIADD R11, R33, 0x78 ;  /* 0x00000078210b7836 */ /* 0x000fce0000000000 */
[----:B------:R-:W-:Y:S08]  /*3b60*/  MUFU.TANH R42, R42 ;  /* 0x0000002a002a7308 */ /* 0x000ff00000002400 */
[----:B------:R-:W5:Y:S08]  /*3b70*/  MUFU.TANH R43, R43 ;  /* 0x0000002b002b7308 */ /* 0x000f700000002400 */
[----:B------:R-:W-:Y:S08]  /*3b80*/  MUFU.TANH R41, R41 ;  /* 0x0000002900297308 */ /* 0x000ff00000002400 */
[----:B------:R-:W5:Y:S08]  /*3b90*/  MUFU.TANH R40, R40 ;  /* 0x0000002800287308 */ /* 0x000f700000002400 */
[----:B------:R-:W-:Y:S08]  /*3ba0*/  MUFU.TANH R22, R22 ;  /* 0x0000001600167308 */ /* 0x000ff00000002400 */
[----:B------:R-:W5:Y:S08]  /*3bb0*/  MUFU.TANH R23, R23 ;  /* 0x0000001700177308 */ /* 0x000f700000002400 */
[----:B------:R-:W-:Y:S08]  /*3bc0*/  MUFU.TANH R10, R10 ;  /* 0x0000000a000a7308 */ /* 0x000ff00000002400 */
[----:B------:R-:W5:Y:S01]  /*3bd0*/  MUFU.TANH R21, R21 ;  /* 0x0000001500157308 */ /* 0x000f620000002400 */
[----:B------:R-:W-:Y:S01]  /*3be0*/  VIADD R33, R33, 0x79 ;  /* 0x0000007921217836 */ /* 0x000fe20000000000 */
[----:B--2---:R-:W-:-:S02]  /*3bf0*/  FSEL R117, R34, -INF , !P2 ;  /* 0xff80000022757808 */ /* 0x004fc40005000000 */
[----:B------:R-:W-:Y:S02]  /*3c00*/  FSEL R130, R130, -INF , !P2 ;  /* 0xff80000082827808 */ /* 0x000fe40005000000 */
[----:B---3--:R-:W-:Y:S02]  /*3c10*/  FSEL R59, R20, -INF , !P1 ;  /* 0xff800000143b7808 */ /* 0x008fe40004800000 */
[----:B------:R-:W-:Y:S01]  /*3c20*/  FSEL R62, R62, -INF , !P1 ;  /* 0xff8000003e3e7808 */ /* 0x000fe20004800000 */
[----:B------:R-:W-:Y:S01]  /*3c30*/  BSSY.RECONVERGENT B1, `(.L_x_486) ;  /* 0x0000075000017945 */ /* 0x000fe20003800200 */
[-C--:B------:R-:W-:Y:S02]  /*3c40*/  ISETP.GE.AND P2, PT, R11, R6.reuse, PT ;  /* 0x000000060b00720c */ /* 0x080fe40003f46270 */
[----:B------:R-:W-:Y:S02]  /*3c50*/  ISETP.GE.AND P1, PT, R33, R6, PT ;  /* 0x000000062100720c */ /* 0x000fe40003f26270 */
[----:B------:R-:W-:-:S02]  /*3c60*/  LOP3.LUT R7, R113, R0, RZ, 0xfc, !PT ;  /* 0x0000000071077212 */ /* 0x000fc400078efcff */
[----:B-1----:R-:W-:Y:S02]  /*3c70*/  FSEL R55, R8, -INF , !P6 ;  /* 0xff80000008377808 */ /* 0x002fe40007000000 */
[----:B------:R-:W-:Y:S02]  /*3c80*/  FSEL R58, R58, -INF , !P6 ;  /* 0xff8000003a3a7808 */ /* 0x000fe40007000000 */
[----:B----4-:R-:W-:Y:S02]  /*3c90*/  FSEL R44, R9, -INF , !P5 ;  /* 0xff800000092c7808 */ /* 0x010fe40006800000 */
[----:B------:R-:W-:Y:S02]  /*3ca0*/  FSEL R56, R56, -INF , !P5 ;  /* 0xff80000038387808 */ /* 0x000fe40006800000 */
[----:B-----5:R-:W-:Y:S02]  /*3cb0*/  FSEL R43, R43, -INF , !P4 ;  /* 0xff8000002b2b7808 */ /* 0x020fe40006000000 */
        /* <DEDUP_REMOVED lines=22> */
.L_x_489:
[----:B------:R-:W2:Y:S01]  /*3e20*/  LD.E R6, desc[UR4][R2.64+0x170] ;  /* 0x0001700402067980 */ /* 0x000ea2000c101900 */
[----:B------:R-:W-:Y:S02]  /*3e30*/  LEA R13, R122, 0xffffff00, 0x7 ;  /* 0xffffff007a0d7811 */ /* 0x000fe400078e38ff */
[----:B------:R-:W-:Y:S02]  /*3e40*/  IABS R8, R183 ;  /* 0x000000b700087213 */ /* 0x000fe40000000000 */
[----:B------:R-:W-:Y:S02]  /*3e50*/  IABS R0, R13 ;  /* 0x0000000d00007213 */ /* 0x000fe40000000000 */
[-C--:B--2---:R-:W-:Y:S02]  /*3e60*/  IABS R10, R6.reuse ;  /* 0x00000006000a7213 */ /* 0x084fe40000000000 */
[-C--:B------:R-:W-:Y:S02]  /*3e70*/  IABS R9, R6.reuse ;  /* 0x0000000600097213 */ /* 0x080fe40000000000 */
[----:B------:R-:W1:Y:S01]  /*3e80*/  I2F.RP R11, R10 ;  /* 0x0000000a000b7306 */ /* 0x000e620000209400 */
[----:B------:R-:W-:-:S02]  /*3e90*/  LOP3.LUT R13, R13, R6, RZ, 0x3c, !PT ;  /* 0x000000060d0d7212 */ /* 0x000fc400078e3cff */
[----:B------:R-:W-:Y:S02]  /*3ea0*/  IMAD.MOV R9, RZ, RZ, -R9 ;  /* 0x000000ffff097224 */ /* 0x000fe400078e0a09 */
[----:B------:R-:W-:-:S03]  /*3eb0*/  ISETP.GE.AND P1, PT, R13, RZ, PT ;  /* 0x000000ff0d00720c */ /* 0x000fc60003f26270 */
[----:B-1----:R-:W1:Y:S02]  /*3ec0*/  MUFU.RCP R24, R11 ;  /* 0x0000000b00187308 */ /* 0x002e640000001000 */
[----:B-1----:R-:W-:-:S06]  /*3ed0*/  VIADD R24, R24, 0xffffffe ;  /* 0x0ffffffe18187836 */ /* 0x002fcc0000000000 */
[----:B------:R-:W1:Y:S02]  /*3ee0*/  F2I.FTZ.U32.TRUNC.NTZ R25, R24 ;  /* 0x0000001800197305 */ /* 0x000e64000021f000 */
[----:B-1----:R-:W-:Y:S01]  /*3ef0*/  IMAD.MOV R15, RZ, RZ, -R25 ;  /* 0x000000ffff0f7224 */ /* 0x002fe200078e0a19 */
[----:B------:R-:W-:-:S03]  /*3f00*/  MOV R24, RZ ;  /* 0x000000ff00187202 */ /* 0x000fc60000000f00 */
[----:B------:R-:W-:-:S04]  /*3f10*/  IMAD R15, R15, R10, RZ ;  /* 0x0000000a0f0f7224 */ /* 0x000fc800078e02ff */
[----:B------:R-:W-:-:S06]  /*3f20*/  IMAD.HI.U32 R15, R25, R15, R24 ;  /* 0x0000000f190f7227 */ /* 0x000fcc00078e0018 */
[----:B------:R-:W-:-:S04]  /*3f30*/  IMAD.HI.U32 R11, R15, R0, RZ ;  /* 0x000000000f0b7227 */ /* 0x000fc800078e00ff */
[----:B------:R-:W-:-:S04]  /*3f40*/  IMAD.HI.U32 R12, R15, R8, RZ ;  /* 0x000000080f0c7227 */ /* 0x000fc800078e00ff */
[-C--:B------:R-:W-:Y:S01]  /*3f50*/  IMAD R15, R11, R9.reuse, R0 ;  /* 0x000000090b0f7224 */ /* 0x080fe200078e0200 */
[-C--:B------:R-:W-:Y:S01]  /*3f60*/  LOP3.LUT R0, R183, R6.reuse, RZ, 0x3c, !PT ;  /* 0x00000006b7007212 */ /* 0x080fe200078e3cff */
[----:B------:R-:W-:Y:S01]  /*3f70*/  IMAD R9, R12, R9, R8 ;  /* 0x000000090c097224 */ /* 0x000fe200078e0208 */
[----:B------:R-:W-:Y:S02]  /*3f80*/  LOP3.LUT R8, RZ, R6, RZ, 0x33, !PT ;  /* 0x00000006ff087212 */ /* 0x000fe400078e33ff */
[C---:B------:R-:W-:Y:S02]  /*3f90*/  ISETP.GT.U32.AND P2, PT, R10.reuse, R15, PT ;  /* 0x0000000f0a00720c */ /* 0x040fe40003f44070 */
[----:B------:R-:W-:Y:S02]  /*3fa0*/  ISETP.GT.U32.AND P4, PT, R10, R9, PT ;  /* 0x000000090a00720c */ /* 0x000fe40003f84070 */
[----:B------:R-:W-:-:S09]  /*3fb0*/  ISETP.GE.AND P3, PT, R0, RZ, PT ;  /* 0x000000ff0000720c */ /* 0x000fd20003f66270 */
[----:B------:R-:W-:Y:S02]  /*3fc0*/  @!P2 IMAD.IADD R15, R15, 0x1, -R10 ;  /* 0x000000010f0fa824 */ /* 0x000fe400078e0a0a */
[-C--:B------:R-:W-:Y:S01]  /*3fd0*/  @!P4 IADD3 R9, PT, PT, R9, -R10.reuse, RZ ;  /* 0x8000000a0909c210 */ /* 0x080fe20007ffe0ff */
[----:B------:R-:W-:Y:S01]  /*3fe0*/  @!P2 VIADD R11, R11, 0x1 ;  /* 0x000000010b0ba836 */ /* 0x000fe20000000000 */
[----:B------:R-:W-:Y:S01]  /*3ff0*/  ISETP.NE.AND P2, PT, R6, RZ, PT ;  /* 0x000000ff0600720c */ /* 0x000fe20003f45270 */
[----:B------:R-:W-:Y:S01]  /*4000*/  @!P4 VIADD R12, R12, 0x1 ;  /* 0x000000010c0cc836 */ /* 0x000fe20000000000 */
[-C--:B------:R-:W-:Y:S02]  /*4010*/  ISETP.GE.U32.AND P5, PT, R15, R10.reuse, PT ;  /* 0x0000000a0f00720c */ /* 0x080fe40003fa6070 */
[----:B------:R-:W-:Y:S01]  /*4020*/  ISETP.GE.U32.AND P6, PT, R9, R10, PT ;  /* 0x0000000a0900720c */ /* 0x000fe20003fc6070 */
[----:B------:R-:W2:Y:S10]  /*4030*/  LD.E.64 R14, desc[UR4][R2.64+0x20] ;  /* 0x00002004020e7980 */ /* 0x000eb4000c101b00 */
[----:B------:R-:W-:-:S02]  /*4040*/  @P5 IADD3 R11, PT, PT, R11, 0x1, RZ ;  /* 0x000000010b0b5810 */ /* 0x000fc40007ffe0ff */
[----:B------:R-:W-:-:S03]  /*4050*/  @P6 VIADD R12, R12, 0x1 ;  /* 0x000000010c0c6836 */ /* 0x000fc60000000000 */
[----:B------:R-:W-:Y:S02]  /*4060*/  @!P1 IMAD.MOV R11, RZ, RZ, -R11 ;  /* 0x000000ffff0b9224 */ /* 0x000fe400078e0a0b */
[----:B------:R-:W-:-:S03]  /*4070*/  @!P3 IADD3 R12, PT, PT, -R12, RZ, RZ ;  /* 0x000000ff0c0cb210 */ /* 0x000fc60007ffe1ff */
[C---:B------:R-:W-:Y:S02]  /*4080*/  SEL R0, R8.reuse, R11, !P2 ;  /* 0x0000000b08007207 */ /* 0x040fe40005000000 */
[----:B------:R-:W-:Y:S02]  /*4090*/  SEL R9, R8, R12, !P2 ;  /* 0x0000000c08097207 */ /* 0x000fe40005000000 */
[----:B------:R-:W3:Y:S01]  /*40a0*/  LD.E.64 R12, desc[UR4][R2.64+0x38] ;  /* 0x00003804020c7980 */ /* 0x000ee2000c101b00 */
[----:B------:R-:W-:-:S04]  /*40b0*/  IMAD.WIDE R30, R0, 0x4, R190 ;  /* 0x00000004001e7825 */ /* 0x000fc800078e02be */
[C---:B------:R-:W-:Y:S01]  /*40c0*/  IMAD.WIDE R26, R9.reuse, 0x4, R190 ;  /* 0x00000004091a7825 */ /* 0x040fe200078e02be */
[----:B------:R-:W4:Y:S04]  /*40d0*/  LD.E R11, desc[UR4][R30.64] ;  /* 0x000000041e0b7980 */ /* 0x000f28000c101900 */
[----:B------:R-:W4:Y:S01]  /*40e0*/  LD.E R8, desc[UR4][R26.64] ;  /* 0x000000041a087980 */ /* 0x000f22000c101900 */
[----:B------:R-:W-:-:S04]  /*40f0*/  IMAD.IADD R9, R9, 0x1, -R0 ;  /* 0x0000000109097824 */ /* 0x000fc800078e0a00 */
[----:B------:R-:W-:-:S05]  /*4100*/  IMAD R6, R6, R9, -0x80 ;  /* 0xffffff8006067424 */ /* 0x000fca00078e0209 */
[----:B------:R-:W-:Y:S01]  /*4110*/  SHF.R.S32.HI R9, RZ, 0x1f, R6 ;  /* 0x0000001fff097819 */ /* 0x000fe20000011406 */
[-C--:B---3--:R-:W-:Y:S02]  /*4120*/  IMAD R0, R13, R6.reuse, RZ ;  /* 0x000000060d007224 */ /* 0x088fe400078e02ff */
[----:B------:R-:W-:-:S04]  /*4130*/  IMAD.WIDE.U32 R24, R12, R6, RZ ;  /* 0x000000060c187225 */ /* 0x000fc800078e00ff */
[----:B------:R-:W-:Y:S01]  /*4140*/  IMAD R0, R12, R9, R0 ;  /* 0x000000090c007224 */ /* 0x000fe200078e0200 */
[----:B----4-:R-:W-:-:S03]  /*4150*/  IADD3 R11, PT, PT, R11, -R8, RZ ;  /* 0x800000080b0b7210 */ /* 0x010fc60007ffe0ff */
[----:B------:R-:W-:Y:S01]  /*4160*/  IMAD.IADD R25, R25, 0x1, R0 ;  /* 0x0000000119197824 */ /* 0x000fe200078e0200 */
[----:B------:R-:W-:Y:S01]  /*4170*/  SHF.R.S32.HI R0, RZ, 0x1f, R11 ;  /* 0x0000001fff007819 */ /* 0x000fe2000001140b */
[----:B--2---:R-:W-:Y:S02]  /*4180*/  IMAD R9, R15, R11, RZ ;  /* 0x0000000b0f097224 */ /* 0x004fe400078e02ff */
[----:B------:R-:W-:-:S04]  /*4190*/  IMAD.WIDE.U32 R10, R11, R14, R24 ;  /* 0x0000000e0b0a7225 */ /* 0x000fc800078e0018 */
[----:B------:R-:W-:Y:S01]  /*41a0*/  IMAD R0, R14, R0, R9 ;  /* 0x000000000e007224 */ /* 0x000fe200078e0209 */
[----:B------:R-:W-:-:S04]  /*41b0*/  LEA R176, P1, R10, R176, 0x1 ;  /* 0x000000b00ab07211 */ /* 0x000fc800078208ff */
[----:B------:R-:W-:-:S04]  /*41c0*/  IADD3 R0, PT, PT, R11, R0, RZ ;  /* 0x000000000b007210 */ /* 0x000fc80007ffe0ff */
[----:B------:R-:W-:Y:S02]  /*41d0*/  LEA.HI.X R175, R10, R175, R0, 0x1, P1 ;  /* 0x000000af0aaf7211 */ /* 0x000fe400008f0c00 */
.L_x_490:
[----:B------:R-:W-:Y:S05]  /*41e0*/  BSYNC.RECONVERGENT B0 ;  /* 0x0000000000007941 */ /* 0x000fea0003800200 */
.L_x_488:
[C---:B------:R-:W-:Y:S01]  /*41f0*/  IMAD.SHL.U32 R9, R172.reuse, 0x40, RZ ;  /* 0x00000040ac097824 */ /* 0x040fe200078e00ff */
[----:B------:R-:W-:Y:S02]  /*4200*/  SHF.L.U64.HI R0, R172, 0x6, R173 ;  /* 0x00000006ac007819 */ /* 0x000fe400000102ad */
        /* <DEDUP_REMOVED lines=23> */
.L_x_487:
[----:B------:R-:W-:Y:S05]  /*4380*/  BSYNC.RECONVERGENT B1 ;  /* 0x0000000000017941 */ /* 0x000fea0003800200 */
.L_x_486:
        /* <DEDUP_REMOVED lines=34> */
[----:B------:R-:W1:Y:S04]  /*45b0*/  SHFL.BFLY PT, R11, R8, 0x2, 0x1f ;  /* 0x0c401f00080b7f89 */ /* 0x000e6800000e0000 */
[----:B------:R-:W3:Y:S04]  /*45c0*/  SHFL.BFLY PT, R9, R6, 0x2, 0x1f ;  /* 0x0c401f0006097f89 */ /* 0x000ee800000e0000 */
[----:B------:R-:W-:Y:S01]  /*45d0*/  LDSM.16.MT88.4 R76, [R168+0xd000] ;  /* 0x00d00000a84c783b */ /* 0x000fe20000004200 */
[----:B-1----:R-:W-:-:S02]  /*45e0*/  FMNMX.FTZ R11, R8, R11, !PT ;  /* 0x0000000b080b7209 */ /* 0x002fc40007810000 */
[----:B---3--:R-:W-:-:S03]  /*45f0*/  FMNMX.FTZ R9, R6, R9, !PT ;  /* 0x0000000906097209 */ /* 0x008fc60007810000 */
[----:B------:R-:W1:Y:S04]  /*4600*/  SHFL.BFLY PT, R0, R11, 0x1, 0x1f ;  /* 0x0c201f000b007f89 */ /* 0x000e6800000e0000 */
[----:B------:R-:W3:Y:S01]  /*4610*/  SHFL.BFLY PT, R52, R9, 0x1, 0x1f ;  /* 0x0c201f0009347f89 */ /* 0x000ee200000e0000 */
[----:B-1----:R-:W-:Y:S02]  /*4620*/  FMNMX.FTZ R0, R11, R0, !PT ;  /* 0x000000000b007209 */ /* 0x002fe40007810000 */
[----:B---3--:R-:W-:Y:S02]  /*4630*/  FMNMX.FTZ R52, R9, R52, !PT ;  /* 0x0000003409347209 */ /* 0x008fe40007810000 */
[----:B------:R-:W-:Y:S01]  /*4640*/  FSETP.NEU.FTZ.AND P1, PT, R0, -INF , PT ;  /* 0xff8000000000780b */ /* 0x000fe20003f3d000 */
[----:B------:R-:W-:Y:S01]  /*4650*/  LDSM.16.MT88.4 R8, [R168+0xb400] ;  /* 0x00b40000a808783b */ /* 0x000fe20000004200 */
[C---:B--2---:R-:W-:Y:S01]  /*4660*/  FMUL.FTZ R48, R51.reuse, R0 ;  /* 0x0000000033307220 */ /* 0x044fe20000410000 */
[----:B------:R-:W-:-:S04]  /*4670*/  FMUL.FTZ R49, R51, R52 ;  /* 0x0000003433317220 */ /* 0x000fc80000410000 */
[----:B------:R-:W-:Y:S02]  /*4680*/  FSEL R48, R48, RZ, P1 ;  /* 0x000000ff30307208 */ /* 0x000fe40000800000 */
[----:B------:R-:W-:-:S03]  /*4690*/  FSETP.NEU.FTZ.AND P1, PT, R52, -INF , PT ;  /* 0xff8000003400780b */ /* 0x000fc60003f3d000 */
[-CC-:B------:R-:W-:Y:S01]  /*46a0*/  FFMA.FTZ R128, R35, R51.reuse, -R48.reuse ;  /* 0x0000003323807223 */ /* 0x180fe20000010830 */
[----:B------:R-:W-:Y:S01]  /*46b0*/  FSEL R49, R49, RZ, P1 ;  /* 0x000000ff31317208 */ /* 0x000fe20000800000 */
[-CC-:B------:R-:W-:Y:S01]  /*46c0*/  FFMA.FTZ R119, R99, R51.reuse, -R48.reuse ;  /* 0x0000003363777223 */ /* 0x180fe20000010830 */
[-CC-:B------:R-:W-:Y:S01]  /*46d0*/  FFMA.FTZ R46, R116, R51.reuse, -R48.reuse ;  /* 0x00000033742e7223 */ /* 0x180fe20000010830 */
[-CC-:B------:R-:W-:Y:S01]  /*46e0*/  FFMA.FTZ R45, R19, R51.reuse, -R48.reuse ;  /* 0x00000033132d7223 */ /* 0x180fe20000010830 */
[-CC-:B------:R-:W-:Y:S01]  /*46f0*/  FFMA.FTZ R39, R37, R51.reuse, -R48.reuse ;  /* 0x0000003325277223 */ /* 0x180fe20000010830 */
[-CC-:B------:R-:W-:Y:S01]  /*4700*/  FFMA.FTZ R34, R92, R51.reuse, -R49.reuse ;  /* 0x000000335c227223 */ /* 0x180fe20000010831 */
[-CC-:B------:R-:W-:Y:S01]  /*4710*/  FFMA.FTZ R47, R96, R51.reuse, -R49.reuse ;  /* 0x00000033602f7223 */ /* 0x180fe20000010831 */
[----:B------:R-:W1:Y:S01]  /*4720*/  LDSM.16.MT88.4 R92, [R168+0xb000] ;  /* 0x00b00000a85c783b */ /* 0x000e620000004200 */
[-CC-:B------:R-:W-:Y:S01]  /*4730*/  FFMA.FTZ R54, R16, R51.reuse, -R49.reuse ;  /* 0x0000003310367223 */ /* 0x180fe20000010831 */
[-CC-:B------:R-:W-:Y:S01]  /*4740*/  FFMA.FTZ R50, R114, R51.reuse, -R49.reuse ;  /* 0x0000003372327223 */ /* 0x180fe20000010831 */
[-CC-:B------:R-:W-:Y:S01]  /*4750*/  FFMA.FTZ R53, R32, R51.reuse, -R49.reuse ;  /* 0x0000003320357223 */ /* 0x180fe20000010831 */
[----:B------:R-:W-:Y:S01]  /*4760*/  MUFU.EX2 R128, R128 ;  /* 0x0000008000807308 */ /* 0x000fe20000000800 */
[-CC-:B------:R-:W-:Y:S01]  /*4770*/  FFMA.FTZ R36, R111, R51.reuse, -R48.reuse ;  /* 0x000000336f247223 */ /* 0x180fe20000010830 */
[-CC-:B------:R-:W-:Y:S01]  /*4780*/  FFMA.FTZ R35, R89, R51.reuse, -R48.reuse ;  /* 0x0000003359237223 */ /* 0x180fe20000010830 */
[-CC-:B------:R-:W-:Y:S01]  /*4790*/  FFMA.FTZ R38, R18, R51.reuse, -R49.reuse ;  /* 0x0000003312267223 */ /* 0x180fe20000010831 */
[-CC-:B------:R-:W-:Y:S01]  /*47a0*/  FFMA.FTZ R37, R28, R51.reuse, -R49.reuse ;  /* 0x000000331c257223 */ /* 0x180fe20000010831 */
[-CC-:B------:R-:W-:Y:S01]  /*47b0*/  FFMA.FTZ R33, R88, R51.reuse, -R49.reuse ;  /* 0x0000003358217223 */ /* 0x180fe20000010831 */
[-CC-:B------:R-:W-:Y:S01]  /*47c0*/  FFMA.FTZ R32, R17, R51.reuse, -R48.reuse ;  /* 0x0000003311207223 */ /* 0x180fe20000010830 */
[----:B------:R-:W-:Y:S01]  /*47d0*/  LEA R116, R5, R168, 0x1 ;  /* 0x000000a805747211 */ /* 0x000fe200078e08ff */
[----:B------:R-:W2:Y:S01]  /*47e0*/  MUFU.EX2 R119, R119 ;  /* 0x0000007700777308 */ /* 0x000ea20000000800 */
[----:B------:R-:W3:Y:S01]  /*47f0*/  LDSM.16.MT88.4 R108, [R168+0x9000] ;  /* 0x00900000a86c783b */ /* 0x000ee20000004200 */
[-CC-:B------:R-:W-:Y:S01]  /*4800*/  FFMA.FTZ R65, R65, R51.reuse, -R48.reuse ;  /* 0x0000003341417223 */ /* 0x180fe20000010830 */
[-CC-:B------:R-:W-:Y:S01]  /*4810*/  FFMA.FTZ R126, R126, R51.reuse, -R49.reuse ;  /* 0x000000337e7e7223 */ /* 0x180fe20000010831 */
[-CC-:B------:R-:W-:Y:S01]  /*4820*/  FFMA.FTZ R66, R66, R51.reuse, -R49.reuse ;  /* 0x0000003342427223 */ /* 0x180fe20000010831 */
[----:B------:R-:W4:Y:S01]  /*4830*/  LDSM.16.MT88.4 R100, [R116+0x9000] ;  /* 0x009000007464783b */ /* 0x000f220000004200 */
[-CC-:B------:R-:W-:Y:S01]  /*4840*/  FFMA.FTZ R61, R61, R51.reuse, -R48.reuse ;  /* 0x000000333d3d7223 */ /* 0x180fe20000010830 */
[-CC-:B------:R-:W-:Y:S01]  /*4850*/  FFMA.FTZ R133, R133, R51.reuse, -R48.reuse ;  /* 0x0000003385857223 */ /* 0x180fe20000010830 */
[----:B------:R-:W-:Y:S01]  /*4860*/  MUFU.EX2 R46, R46 ;  /* 0x0000002e002e7308 */ /* 0x000fe20000000800 */
[----:B------:R-:W5:Y:S01]  /*4870*/  LDSM.16.MT88.4 R84, [R116+0xb000] ;  /* 0x00b000007454783b */ /* 0x000f620000004200 */
[-CC-:B------:R-:W-:Y:S01]  /*4880*/  FFMA.FTZ R144, R144, R51.reuse, -R49.reuse ;  /* 0x0000003390907223 */ /* 0x180fe20000010831 */
[-CC-:B------:R-:W-:Y:S01]  /*4890*/  FFMA.FTZ R140, R140, R51.reuse, -R49.reuse ;  /* 0x000000338c8c7223 */ /* 0x180fe20000010831 */
[-CC-:B------:R-:W-:Y:S01]  /*48a0*/  FFMA.FTZ R129, R129, R51.reuse, -R48.reuse ;  /* 0x0000003381817223 */ /* 0x180fe20000010830 */
[----:B------:R-:W5:Y:S01]  /*48b0*/  LDSM.16.MT88.4 R16, [R116+0xd000] ;  /* 0x00d000007410783b */ /* 0x000f620000004200 */
[-CC-:B------:R-:W-:Y:S01]  /*48c0*/  FFMA.FTZ R127, R127, R51.reuse, -R48.reuse ;  /* 0x000000337f7f7223 */ /* 0x180fe20000010830 */
[-CC-:B------:R-:W-:Y:S01]  /*48d0*/  FFMA.FTZ R123, R123, R51.reuse, -R48.reuse ;  /* 0x000000337b7b7223 */ /* 0x180fe20000010830 */
[----:B------:R-:W1:Y:S01]  /*48e0*/  MUFU.EX2 R45, R45 ;  /* 0x0000002d002d7308 */ /* 0x000e620000000800 */
[----:B--2---:R-:W-:Y:S01]  /*48f0*/  F2FP.F16.F32.PACK_AB R69, R119, R128 ;  /* 0x000000807745723e */ /* 0x004fe200000000ff */
[----:B------:R-:W2:Y:S01]  /*4900*/  LDSM.16.MT88.4 R28, [R168+0x9400] ;  /* 0x00940000a81c783b */ /* 0x000ea20000004200 */
[-CC-:B------:R-:W-:Y:S01]  /*4910*/  FFMA.FTZ R136, R136, R51.reuse, -R49.reuse ;  /* 0x0000003388887223 */ /* 0x180fe20000010831 */
[-C--:B------:R-:W-:Y:S01]  /*4920*/  FFMA.FTZ R130, R130, R51.reuse, -R49 ;  /* 0x0000003382827223 */ /* 0x080fe20000010831 */
[----:B------:R-:W-:Y:S01]  /*4930*/  FADD.FTZ R119, R128, R119 ;  /* 0x0000007780777221 */ /* 0x000fe20000010000 */
[----:B------:R-:W-:Y:S01]  /*4940*/  LDSM.16.MT88.4 R24, [R116+0x9400] ;  /* 0x009400007418783b */ /* 0x000fe20000004200 */
[-CC-:B------:R-:W-:Y:S01]  /*4950*/  FFMA.FTZ R128, R57, R51.reuse, -R48.reuse ;  /* 0x0000003339807223 */ /* 0x180fe20000010830 */
[----:B------:R-:W-:Y:S01]  /*4960*/  MUFU.EX2 R47, R47 ;  /* 0x0000002f002f7308 */ /* 0x000fe20000000800 */
[-CC-:B------:R-:W-:Y:S01]  /*4970*/  FFMA.FTZ R57, R58, R51.reuse, -R49.reuse ;  /* 0x000000333a397223 */ /* 0x180fe20000010831 */
[----:B------:R-:W-:Y:S01]  /*4980*/  LDSM.16.MT88.4 R12, [R116+0xb400] ;  /* 0x00b40000740c783b */ /* 0x000fe20000004200 */
[-CC-:B------:R-:W-:Y:S01]  /*4990*/  FFMA.FTZ R59, R59, R51.reuse, -R48.reuse ;  /* 0x000000333b3b7223 */ /* 0x180fe20000010830 */
[-CC-:B------:R-:W-:Y:S01]  /*49a0*/  FFMA.FTZ R55, R55, R51.reuse, -R48.reuse ;  /* 0x0000003337377223 */ /* 0x180fe20000010830 */
[-CC-:B------:R-:W-:Y:S01]  /*49b0*/  FFMA.FTZ R44, R44, R51.reuse, -R48.reuse ;  /* 0x000000332c2c7223 */ /* 0x180fe20000010830 */
[-C--:B------:R-:W-:Y:S01]  /*49c0*/  FFMA.FTZ R58, R43, R51.reuse, -R48 ;  /* 0x000000332b3a7223 */ /* 0x080fe20000010830 */
[-CC-:B------:R-:W-:Y:S01]  /*49d0*/  FFMA.FTZ R195, R20, R51.reuse, -R49.reuse ;  /* 0x0000003314c37223 */ /* 0x180fe20000010831 */
[----:B------:R-:W3:Y:S01]  /*49e0*/  MUFU.EX2 R54, R54 ;  /* 0x0000003600367308 */ /* 0x000ee20000000800 */
[----:B-1----:R-:W-:Y:S01]  /*49f0*/  F2FP.F16.F32.PACK_AB R71, R45, R46 ;  /* 0x0000002e2d47723e */ /* 0x002fe200000000ff */
[-CC-:B------:R-:W-:Y:S01]  /*4a00*/  FFMA.FTZ R62, R62, R51.reuse, -R49.reuse ;  /* 0x000000333e3e7223 */ /* 0x180fe20000010831 */
[-CC-:B------:R-:W-:Y:S01]  /*4a10*/  FFMA.FTZ R56, R56, R51.reuse, -R49.reuse ;  /* 0x0000003338387223 */ /* 0x180fe20000010831 */
[----:B------:R-:W-:-:S04]  /*4a20*/  FFMA.FTZ R43, R41, R51, -R49 ;  /* 0x00000033292b7223 */ /* 0x000fc80000010831 */
[----:B------:R-:W-:Y:S08]  /*4a30*/  MUFU.EX2 R50, R50 ;  /* 0x0000003200327308 */ /* 0x000ff00000000800 */
[----:B------:R-:W1:Y:S01]  /*4a40*/  MUFU.EX2 R53, R53 ;  /* 0x0000003500357308 */ /* 0x000e620000000800 */
[----:B---3--:R-:W-:-:S07]  /*4a50*/  F2FP.F16.F32.PACK_AB R68, R54, R47 ;  /* 0x0000002f3644723e */ /* 0x008fce00000000ff */
[----:B------:R-:W-:Y:S08]  /*4a60*/  MUFU.EX2 R39, R39 ;  /* 0x0000002700277308 */ /* 0x000ff00000000800 */
[----:B------:R-:W3:Y:S01]  /*4a70*/  MUFU.EX2 R36, R36 ;  /* 0x0000002400247308 */ /* 0x000ee20000000800 */
[----:B-1----:R-:W-:-:S07]  /*4a80*/  F2FP.F16.F32.PACK_AB R70, R53, R50 ;  /* 0x000000323546723e */ /* 0x002fce00000000ff */
[----:B------:R-:W-:Y:S01]  /*4a90*/  MUFU.EX2 R35, R35 ;  /* 0x0000002300237308 */ /* 0x000fe20000000800 */
[C---:B------:R-:W-:Y:S07]  /*4aa0*/  HMMA.16816.F32 R96, R68.reuse, R92, RZ ;  /* 0x0000005c4460723c */ /* 0x040fee00000018ff */
[----:B------:R-:W-:Y:S01]  /*4ab0*/  MUFU.EX2 R38, R38 ;  /* 0x0000002600267308 */ /* 0x000fe20000000800 */
[----:B------:R-:W-:Y:S01]  /*4ac0*/  HMMA.16816.F32 R92, R68, R94, RZ ;  /* 0x0000005e445c723c */ /* 0x000fe200000018ff */
[----:B---3--:R-:W-:-:S06]  /*4ad0*/  F2FP.F16.F32.PACK_AB R5, R36, R39 ;  /* 0x000000272405723e */ /* 0x008fcc00000000ff */
[----:B------:R-:W1:Y:S01]  /*4ae0*/  MUFU.EX2 R37, R37 ;  /* 0x0000002500257308 */ /* 0x000e620000000800 */
[C---:B------:R-:W-:Y:S07]  /*4af0*/  HMMA.16816.F32 R80, R68.reuse, R76, RZ ;  /* 0x0000004c4450723c */ /* 0x040fee00000018ff */
[----:B------:R-:W-:Y:S01]  /*4b00*/  MUFU.EX2 R34, R34 ;  /* 0x0000002200227308 */ /* 0x000fe20000000800 */
[C---:B------:R-:W-:Y:S07]  /*4b10*/  HMMA.16816.F32 R76, R68.reuse, R78, RZ ;  /* 0x0000004e444c723c */ /* 0x040fee00000018ff */
[----:B------:R-:W3:Y:S01]  /*4b20*/  MUFU.EX2 R33, R33 ;  /* 0x0000002100217308 */ /* 0x000ee20000000800 */
[----:B-1----:R-:W-:Y:S01]  /*4b30*/  F2FP.F16.F32.PACK_AB R4, R37, R38 ;  /* 0x000000262504723e */ /* 0x002fe200000000ff */
[C---:B------:R-:W-:Y:S06]  /*4b40*/  HMMA.16816.F32 R112, R68.reuse, R108, RZ ;  /* 0x0000006c4470723c */ /* 0x040fec00000018ff */
[----:B------:R-:W1:Y:S02]  /*4b50*/  MUFU.EX2 R32, R32 ;  /* 0x0000002000207308 */ /* 0x000e640000000800 */
[C---:B----4-:R-:W-:Y:S06]  /*4b60*/  HMMA.16816.F32 R104, R68.reuse, R100, RZ ;  /* 0x000000644468723c */ /* 0x050fec00000018ff */
[----:B------:R-:W-:Y:S01]  /*4b70*/  MUFU.EX2 R65, R65 ;  /* 0x0000004100417308 */ /* 0x000fe20000000800 */
[----:B---3--:R-:W-:Y:S01]  /*4b80*/  F2FP.F16.F32.PACK_AB R6, R33, R34 ;  /* 0x000000222106723e */ /* 0x008fe200000000ff */
[C---:B------:R-:W-:Y:S06]  /*4b90*/  HMMA.16816.F32 R108, R68.reuse, R110, RZ ;  /* 0x0000006e446c723c */ /* 0x040fec00000018ff */
[----:B------:R-:W-:Y:S01]  /*4ba0*/  MUFU.EX2 R126, R126 ;  /* 0x0000007e007e7308 */ /* 0x000fe20000000800 */
[----:B-1----:R-:W-:Y:S01]  /*4bb0*/  F2FP.F16.F32.PACK_AB R7, R32, R35 ;  /* 0x000000232007723e */ /* 0x002fe200000000ff */
[----:B------:R-:W-:Y:S06]  /*4bc0*/  HMMA.16816.F32 R100, R68, R102, RZ ;  /* 0x000000664464723c */ /* 0x000fec00000018ff */
[----:B------:R-:W-:Y:S02]  /*4bd0*/  MUFU.EX2 R66, R66 ;  /* 0x0000004200427308 */ /* 0x000fe40000000800 */
[C---:B------:R-:W-:Y:S06]  /*4be0*/  HMMA.16816.F32 R96, R4.reuse, R8, R96 ;  /* 0x000000080460723c */ /* 0x040fec0000001860 */
[----:B------:R-:W-:Y:S02]  /*4bf0*/  MUFU.EX2 R61, R61 ;  /* 0x0000003d003d7308 */ /* 0x000fe40000000800 */
[----:B------:R-:W-:Y:S01]  /*4c00*/  HMMA.16816.F32 R92, R4, R10, R92 ;  /* 0x0000000a045c723c */ /* 0x000fe2000000185c */
[----:B------:R-:W1:Y:S05]  /*4c10*/  LDSM.16.MT88.4 R8, [R168+0xd400] ;  /* 0x00d40000a808783b */ /* 0x000e6a0000004200 */
[----:B------:R-:W-:Y:S02]  /*4c20*/  MUFU.EX2 R133, R133 ;  /* 0x0000008500857308 */ /* 0x000fe40000000800 */
[C---:B-----5:R-:W-:Y:S06]  /*4c30*/  HMMA.16816.F32 R88, R68.reuse, R84, RZ ;  /* 0x000000544458723c */ /* 0x060fec00000018ff */
[----:B------:R-:W-:Y:S02]  /*4c40*/  MUFU.EX2 R144, R144 ;  /* 0x0000009000907308 */ /* 0x000fe40000000800 */
[C---:B------:R-:W-:Y:S06]  /*4c50*/  HMMA.16816.F32 R84, R68.reuse, R86, RZ ;  /* 0x000000564454723c */ /* 0x040fec00000018ff */
[----:B------:R-:W-:Y:S02]  /*4c60*/  MUFU.EX2 R140, R140 ;  /* 0x0000008c008c7308 */ /* 0x000fe40000000800 */
[C---:B------:R-:W-:Y:S06]  /*4c70*/  HMMA.16816.F32 R72, R68.reuse, R16, RZ ;  /* 0x000000104448723c */ /* 0x040fec00000018ff */
[----:B------:R-:W-:Y:S02]  /*4c80*/  MUFU.EX2 R129, R129 ;  /* 0x0000008100817308 */ /* 0x000fe40000000800 */
[----:B------:R-:W-:Y:S01]  /*4c90*/  HMMA.16816.F32 R68, R68, R18, RZ ;  /* 0x000000124444723c */ /* 0x000fe200000018ff */
[----:B------:R-:W3:Y:S05]  /*4ca0*/  LDSM.16.MT88.4 R16, [R116+0xd400] ;  /* 0x00d400007410783b */ /* 0x000eea0000004200 */
[----:B------:R-:W-:Y:S02]  /*4cb0*/  MUFU.EX2 R127, R127 ;  /* 0x0000007f007f7308 */ /* 0x000fe40000000800 */
[----:B--2---:R-:W-:Y:S01]  /*4cc0*/  HMMA.16816.F32 R112, R4, R28, R112 ;  /* 0x0000001c0470723c */ /* 0x004fe20000001870 */
[-CC-:B------:R-:W-:Y:S01]  /*4cd0*/  FFMA.FTZ R29, R137, R51.reuse, -R48.reuse ;  /* 0x00000033891d7223 */ /* 0x180fe20000010830 */
[-C--:B------:R-:W-:Y:S01]  /*4ce0*/  FFMA.FTZ R28, R139, R51.reuse, -R48 ;  /* 0x000000338b1c7223 */ /* 0x080fe20000010830 */
[----:B------:R-:W-:-:S03]  /*4cf0*/  FFMA.FTZ R137, R134, R51, -R49 ;  /* 0x0000003386897223 */ /* 0x000fc60000010831 */
[----:B------:R-:W-:Y:S02]  /*4d00*/  MUFU.EX2 R123, R123 ;  /* 0x0000007b007b7308 */ /* 0x000fe40000000800 */
[C---:B-1----:R-:W-:Y:S06]  /*4d10*/  HMMA.16816.F32 R80, R4.reuse, R8, R80 ;  /* 0x000000080450723c */ /* 0x042fec0000001850 */
[----:B------:R-:W-:Y:S02]  /*4d20*/  MUFU.EX2 R29, R29 ;  /* 0x0000001d001d7308 */ /* 0x000fe40000000800 */
[C---:B------:R-:W-:Y:S01]  /*4d30*/  HMMA.16816.F32 R76, R4.reuse, R10, R76 ;  /* 0x0000000a044c723c */ /* 0x040fe2000000184c */
[----:B------:R-:W1:Y:S05]  /*4d40*/  LDSM.16.MT88.4 R8, [R168+0x9800] ;  /* 0x00980000a808783b */ /* 0x000e6a0000004200 */
[----:B------:R-:W-:Y:S02]  /*4d50*/  MUFU.EX2 R28, R28 ;  /* 0x0000001c001c7308 */ /* 0x000fe40000000800 */
[C---:B------:R-:W-:Y:S01]  /*4d60*/  HMMA.16816.F32 R108, R4.reuse, R30, R108 ;  /* 0x0000001e046c723c */ /* 0x040fe2000000186c */
[-CC-:B------:R-:W-:Y:S01]  /*4d70*/  FFMA.FTZ R31, R64, R51.reuse, -R49.reuse ;  /* 0x00000033401f7223 */ /* 0x180fe20000010831 */
[-CC-:B------:R-:W-:Y:S01]  /*4d80*/  FFMA.FTZ R30, R124, R51.reuse, -R49.reuse ;  /* 0x000000337c1e7223 */ /* 0x180fe20000010831 */
[-CC-:B------:R-:W-:Y:S01]  /*4d90*/  FFMA.FTZ R124, R67, R51.reuse, -R48.reuse ;  /* 0x00000033437c7223 */ /* 0x180fe20000010830 */
[-CC-:B------:R-:W-:Y:S01]  /*4da0*/  FFMA.FTZ R64, R63, R51.reuse, -R48.reuse ;  /* 0x000000333f407223 */ /* 0x180fe20000010830 */
[-CC-:B------:R-:W-:Y:S01]  /*4db0*/  FFMA.FTZ R67, R138, R51.reuse, -R49.reuse ;  /* 0x000000338a437223 */ /* 0x180fe20000010831 */
[-CC-:B------:R-:W-:Y:S01]  /*4dc0*/  FFMA.FTZ R63, R142, R51.reuse, -R49.reuse ;  /* 0x000000338e3f7223 */ /* 0x180fe20000010831 */
[----:B------:R-:W-:Y:S01]  /*4dd0*/  MUFU.EX2 R31, R31 ;  /* 0x0000001f001f7308 */ /* 0x000fe20000000800 */
        /* <DEDUP_REMOVED lines=13> */
[-C--:B------:R-:W-:Y:S01]  /*4eb0*/  FFMA.FTZ R132, R117, R51.reuse, -R48 ;  /* 0x0000003375847223 */ /* 0x080fe20000010830 */
[----:B------:R-:W-:Y:S01]  /*4ec0*/  FFMA.FTZ R117, R60, R51, -R49 ;  /* 0x000000333c757223 */ /* 0x000fe20000010831 */
[----:B------:R-:W2:Y:S01]  /*4ed0*/  MUFU.EX2 R30, R30 ;  /* 0x0000001e001e7308 */ /* 0x000ea20000000800 */
[C---:B------:R-:W-:Y:S07]  /*4ee0*/  HMMA.16816.F32 R88, R4.reuse, R12, R88 ;  /* 0x0000000c0458723c */ /* 0x040fee0000001858 */
[----:B------:R-:W-:Y:S01]  /*4ef0*/  MUFU.EX2 R27, R27 ;  /* 0x0000001b001b7308 */ /* 0x000fe20000000800 */
[C---:B------:R-:W-:Y:S01]  /*4f00*/  HMMA.16816.F32 R84, R4.reuse, R14, R84 ;  /* 0x0000000e0454723c */ /* 0x040fe20000001854 */
[----:B------:R-:W4:Y:S06]  /*4f10*/  LDSM.16.MT88.4 R12, [R116+0x9800] ;  /* 0x00980000740c783b */ /* 0x000f2c0000004200 */
[----:B------:R-:W5:Y:S01]  /*4f20*/  MUFU.EX2 R26, R26 ;  /* 0x0000001a001a7308 */ /* 0x000f620000000800 */
[C---:B---3--:R-:W-:Y:S07]  /*4f30*/  HMMA.16816.F32 R72, R4.reuse, R16, R72 ;  /* 0x000000100448723c */ /* 0x048fee0000001848 */
[----:B------:R-:W3:Y:S01]  /*4f40*/  MUFU.EX2 R24, R24 ;  /* 0x0000001800187308 */ /* 0x000ee20000000800 */
[----:B------:R-:W-:Y:S01]  /*4f50*/  HMMA.16816.F32 R68, R4, R18, R68 ;  /* 0x000000120444723c */ /* 0x000fe20000001844 */
[----:B--2---:R-:W-:Y:S01]  /*4f60*/  F2FP.F16.F32.PACK_AB R4, R30, R31 ;  /* 0x0000001f1e04723e */ /* 0x004fe200000000ff */
[----:B------:R-:W2:Y:S01]  /*4f70*/  LDSM.16.MT88.4 R16, [R116+0xb800] ;  /* 0x00b800007410783b */ /* 0x000ea20000004200 */
[----:B------:R-:W-:-:S04]  /*4f80*/  F2FP.F16.F32.PACK_AB R5, R28, R29 ;  /* 0x0000001d1c05723e */ /* 0x000fc800000000ff */
[----:B------:R-:W-:Y:S01]  /*4f90*/  MUFU.EX2 R124, R124 ;  /* 0x0000007c007c7308 */ /* 0x000fe20000000800 */
[----:B-----5:R-:W-:-:S07]  /*4fa0*/  F2FP.F16.F32.PACK_AB R6, R26, R27 ;  /* 0x0000001b1a06723e */ /* 0x020fce00000000ff */
[----:B------:R-:W-:Y:S01]  /*4fb0*/  MUFU.EX2 R64, R64 ;  /* 0x0000004000407308 */ /* 0x000fe20000000800 */
[----:B---3--:R-:W-:-:S07]  /*4fc0*/  F2FP.F16.F32.PACK_AB R7, R24, R25 ;  /* 0x000000191807723e */ /* 0x008fce00000000ff */
[C---:B-1----:R-:W-:Y:S01]  /*4fd0*/  HMMA.16816.F32 R112, R4.reuse, R8, R112 ;  /* 0x000000080470723c */ /* 0x042fe20000001870 */
[----:B------:R-:W1:Y:S07]  /*4fe0*/  MUFU.EX2 R67, R67 ;  /* 0x0000004300437308 */ /* 0x000e6e0000000800 */
[C---:B------:R-:W-:Y:S01]  /*4ff0*/  HMMA.16816.F32 R108, R4.reuse, R10, R108 ;  /* 0x0000000a046c723c */ /* 0x040fe2000000186c */
[----:B------:R-:W3:Y:S01]  /*5000*/  LDSM.16.MT88.4 R8, [R168+0xb800] ;  /* 0x00b80000a808783b */ /* 0x000ee20000004200 */
[----:B------:R-:W5:Y:S06]  /*5010*/  MUFU.EX2 R63, R63 ;  /* 0x0000003f003f7308 */ /* 0x000f6c0000000800 */
[C---:B----4-:R-:W-:Y:S02]  /*5020*/  HMMA.16816.F32 R104, R4.reuse, R12, R104 ;  /* 0x0000000c0468723c */ /* 0x050fe40000001868 */
[----:B------:R-:W-:Y:S06]  /*5030*/  MUFU.EX2 R142, R142 ;  /* 0x0000008e008e7308 */ /* 0x000fec0000000800 */
[C---:B------:R-:W-:Y:S01]  /*5040*/  HMMA.16816.F32 R100, R4.reuse, R14, R100 ;  /* 0x0000000e0464723c */ /* 0x040fe20000001864 */
[----:B------:R-:W4:Y:S01]  /*5050*/  LDSM.16.MT88.4 R12, [R116+0xd800] ;  /* 0x00d80000740c783b */ /* 0x000f220000004200 */
[----:B------:R-:W-:Y:S06]  /*5060*/  MUFU.EX2 R138, R138 ;  /* 0x0000008a008a7308 */ /* 0x000fec0000000800 */
[C---:B--2---:R-:W-:Y:S02]  /*5070*/  HMMA.16816.F32 R88, R4.reuse, R16, R88 ;  /* 0x000000100458723c */ /* 0x044fe40000001858 */
[----:B------:R-:W2:Y:S06]  /*5080*/  MUFU.EX2 R135, R135 ;  /* 0x0000008700877308 */ /* 0x000eac0000000800 */
[C---:B------:R-:W-:Y:S01]  /*5090*/  HMMA.16816.F32 R84, R4.reuse, R18, R84 ;  /* 0x000000120454723c */ /* 0x040fe20000001854 */
[----:B------:R-:W-:Y:S01]  /*50a0*/  LDSM.16.MT88.4 R16, [R116+0x9c00] ;  /* 0x009c00007410783b */ /* 0x000fe20000004200 */
[----:B------:R-:W2:Y:S06]  /*50b0*/  MUFU.EX2 R131, R131 ;  /* 0x0000008300837308 */ /* 0x000eac0000000800 */
[C---:B---3--:R-:W-:Y:S02]  /*50c0*/  HMMA.16816.F32 R96, R4.reuse, R8, R96 ;  /* 0x000000080460723c */ /* 0x048fe40000001860 */
[----:B------:R-:W-:Y:S06]  /*50d0*/  MUFU.EX2 R146, R146 ;  /* 0x0000009200927308 */ /* 0x000fec0000000800 */
[C---:B------:R-:W-:Y:S01]  /*50e0*/  HMMA.16816.F32 R92, R4.reuse, R10, R92 ;  /* 0x0000000a045c723c */ /* 0x040fe2000000185c */
[----:B------:R-:W3:Y:S01]  /*50f0*/  LDSM.16.MT88.4 R8, [R168+0xd800] ;  /* 0x00d80000a808783b */ /* 0x000ee20000004200 */
[----:B------:R-:W-:Y:S06]  /*5100*/  MUFU.EX2 R136, R136 ;  /* 0x0000008800887308 */ /* 0x000fec0000000800 */
[C---:B----4-:R-:W-:Y:S02]  /*5110*/  HMMA.16816.F32 R72, R4.reuse, R12, R72 ;  /* 0x0000000c0448723c */ /* 0x050fe40000001848 */
[----:B------:R-:W4:Y:S06]  /*5120*/  MUFU.EX2 R137, R137 ;  /* 0x0000008900897308 */ /* 0x000f2c0000000800 */
[C---:B------:R-:W-:Y:S01]  /*5130*/  HMMA.16816.F32 R68, R4.reuse, R14, R68 ;  /* 0x0000000e0444723c */ /* 0x040fe20000001844 */
[----:B------:R-:W2:Y:S01]  /*5140*/  LDSM.16.MT88.4 R12, [R116+0xbc00] ;  /* 0x00bc0000740c783b */ /* 0x000ea20000004200 */
[----:B------:R-:W-:Y:S08]  /*5150*/  MUFU.EX2 R125, R125 ;  /* 0x0000007d007d7308 */ /* 0x000ff00000000800 */
[----:B------:R-:W4:Y:S08]  /*5160*/  MUFU.EX2 R130, R130 ;  /* 0x0000008200827308 */ /* 0x000f300000000800 */
[----:B------:R-:W4:Y:S01]  /*5170*/  MUFU.EX2 R132, R132 ;  /* 0x0000008400847308 */ /* 0x000f220000000800 */
[C---:B---3--:R-:W-:Y:S07]  /*5180*/  HMMA.16816.F32 R80, R4.reuse, R8, R80 ;  /* 0x000000080450723c */ /* 0x048fee0000001850 */
[----:B------:R-:W-:Y:S01]  /*5190*/  MUFU.EX2 R59, R59 ;  /* 0x0000003b003b7308 */ /* 0x000fe20000000800 */
[----:B------:R-:W-:Y:S01]  /*51a0*/  HMMA.16816.F32 R76, R4, R10, R76 ;  /* 0x0000000a044c723c */ /* 0x000fe2000000184c */
[----:B------:R-:W3:Y:S01]  /*51b0*/  LDSM.16.MT88.4 R8, [R168+0x9c00] ;  /* 0x009c0000a808783b */ /* 0x000ee20000004200 */
[----:B-1----:R-:W-:-:S05]  /*51c0*/  F2FP.F16.F32.PACK_AB R4, R67, R126 ;  /* 0x0000007e4304723e */ /* 0x002fca00000000ff */
[----:B------:R-:W-:Y:S01]  /*51d0*/  MUFU.EX2 R128, R128 ;  /* 0x0000008000807308 */ /* 0x000fe20000000800 */
[----:B------:R-:W-:Y:S02]  /*51e0*/  F2FP.F16.F32.PACK_AB R5, R65, R124 ;  /* 0x0000007c4105723e */ /* 0x000fe400000000ff */
[----:B-----5:R-:W-:Y:S02]  /*51f0*/  F2FP.F16.F32.PACK_AB R6, R63, R66 ;  /* 0x000000423f06723e */ /* 0x020fe400000000ff */
[----:B------:R-:W-:-:S03]  /*5200*/  F2FP.F16.F32.PACK_AB R7, R61, R64 ;  /* 0x000000403d07723e */ /* 0x000fc600000000ff */
[----:B------:R-:W-:Y:S04]  /*5210*/  MUFU.EX2 R55, R55 ;  /* 0x0000003700377308 */ /* 0x000fe80000000800 */
[C---:B------:R-:W-:Y:S04]  /*5220*/  HMMA.16816.F32 R104, R4.reuse, R16, R104 ;  /* 0x000000100468723c */ /* 0x040fe80000001868 */
[----:B------:R-:W-:Y:S04]  /*5230*/  MUFU.EX2 R62, R62 ;  /* 0x0000003e003e7308 */ /* 0x000fe80000000800 */
[C---:B------:R-:W-:Y:S01]  /*5240*/  HMMA.16816.F32 R100, R4.reuse, R18, R100 ;  /* 0x000000120464723c */ /* 0x040fe20000001864 */
[----:B------:R-:W1:Y:S03]  /*5250*/  LDSM.16.MT88.4 R16, [R116+0xdc00] ;  /* 0x00dc00007410783b */ /* 0x000e660000004200 */
[----:B------:R-:W5:Y:S04]  /*5260*/  MUFU.EX2 R117, R117 ;  /* 0x0000007500757308 */ /* 0x000f680000000800 */
[C---:B--2---:R-:W-:Y:S04]  /*5270*/  HMMA.16816.F32 R88, R4.reuse, R12, R88 ;  /* 0x0000000c0458723c */ /* 0x044fe80000001858 */
[----:B------:R-:W-:Y:S04]  /*5280*/  MUFU.EX2 R57, R57 ;  /* 0x0000003900397308 */ /* 0x000fe80000000800 */
[C---:B------:R-:W-:Y:S01]  /*5290*/  HMMA.16816.F32 R84, R4.reuse, R14, R84 ;  /* 0x0000000e0454723c */ /* 0x040fe20000001854 */
[----:B------:R-:W-:Y:S03]  /*52a0*/  LDSM.16.MT88.4 R12, [R116+0xa000] ;  /* 0x00a00000740c783b */ /* 0x000fe60000004200 */
[----:B------:R-:W2:Y:S04]  /*52b0*/  MUFU.EX2 R56, R56 ;  /* 0x0000003800387308 */ /* 0x000ea80000000800 */
[C---:B---3--:R-:W-:Y:S04]  /*52c0*/  HMMA.16816.F32 R112, R4.reuse, R8, R112 ;  /* 0x000000080470723c */ /* 0x048fe80000001870 */
[----:B------:R-:W3:Y:S04]  /*52d0*/  MUFU.EX2 R44, R44 ;  /* 0x0000002c002c7308 */ /* 0x000ee80000000800 */
[C---:B------:R-:W-:Y:S01]  /*52e0*/  HMMA.16816.F32 R108, R4.reuse, R10, R108 ;  /* 0x0000000a046c723c */ /* 0x040fe2000000186c */
[----:B------:R-:W4:Y:S03]  /*52f0*/  LDSM.16.MT88.4 R8, [R168+0xbc00] ;  /* 0x00bc0000a808783b */ /* 0x000f260000004200 */
[----:B------:R-:W-:Y:S04]  /*5300*/  MUFU.EX2 R43, R43 ;  /* 0x0000002b002b7308 */ /* 0x000fe80000000800 */
[C---:B-1----:R-:W-:Y:S04]  /*5310*/  HMMA.16816.F32 R72, R4.reuse, R16, R72 ;  /* 0x000000100448723c */ /* 0x042fe80000001848 */
[----:B------:R-:W-:Y:S04]  /*5320*/  MUFU.EX2 R195, R195 ;  /* 0x000000c300c37308 */ /* 0x000fe80000000800 */
[C---:B------:R-:W-:Y:S01]  /*5330*/  HMMA.16816.F32 R68, R4.reuse, R18, R68 ;  /* 0x000000120444723c */ /* 0x040fe20000001844 */
[----:B------:R-:W-:Y:S07]  /*5340*/  LDSM.16.MT88.4 R16, [R116+0xc000] ;  /* 0x00c000007410783b */ /* 0x000fee0000004200 */
[C---:B----4-:R-:W-:Y:S08]  /*5350*/  HMMA.16816.F32 R96, R4.reuse, R8, R96 ;  /* 0x000000080460723c */ /* 0x050ff00000001860 */
[C---:B------:R-:W-:Y:S01]  /*5360*/  HMMA.16816.F32 R92, R4.reuse, R10, R92 ;  /* 0x0000000a045c723c */ /* 0x040fe2000000185c */
[----:B------:R-:W1:Y:S07]  /*5370*/  LDSM.16.MT88.4 R8, [R168+0xdc00] ;  /* 0x00dc0000a808783b */ /* 0x000e6e0000004200 */
[C---:B-1----:R-:W-:Y:S08]  /*5380*/  HMMA.16816.F32 R80, R4.reuse, R8, R80 ;  /* 0x000000080450723c */ /* 0x042ff00000001850 */
[----:B------:R-:W-:Y:S01]  /*5390*/  HMMA.16816.F32 R76, R4, R10, R76 ;  /* 0x0000000a044c723c */ /* 0x000fe2000000184c */
[----:B------:R-:W1:Y:S01]  /*53a0*/  LDSM.16.MT88.4 R8, [R168+0xa000] ;  /* 0x00a00000a808783b */ /* 0x000e620000004200 */
[----:B------:R-:W-:-:S02]  /*53b0*/  F2FP.F16.F32.PACK_AB R4, R135, R144 ;  /* 0x000000908704723e */ /* 0x000fc400000000ff */
[----:B------:R-:W-:Y:S02]  /*53c0*/  F2FP.F16.F32.PACK_AB R5, R133, R142 ;  /* 0x0000008e8505723e */ /* 0x000fe400000000ff */
[----:B------:R-:W-:Y:S02]  /*53d0*/  F2FP.F16.F32.PACK_AB R6, R131, R140 ;  /* 0x0000008c8306723e */ /* 0x000fe400000000ff */
[----:B------:R-:W-:-:S07]  /*53e0*/  F2FP.F16.F32.PACK_AB R7, R129, R138 ;  /* 0x0000008a8107723e */ /* 0x000fce00000000ff */
[C---:B------:R-:W-:Y:S08]  /*53f0*/  HMMA.16816.F32 R104, R4.reuse, R12, R104 ;  /* 0x0000000c0468723c */ /* 0x040ff00000001868 */
[C---:B------:R-:W-:Y:S01]  /*5400*/  HMMA.16816.F32 R100, R4.reuse, R14, R100 ;  /* 0x0000000e0464723c */ /* 0x040fe20000001864 */
[----:B------:R-:W4:Y:S07]  /*5410*/  LDSM.16.MT88.4 R12, [R168+0xe000] ;  /* 0x00e00000a80c783b */ /* 0x000f2e0000004200 */
[C---:B------:R-:W-:Y:S08]  /*5420*/  HMMA.16816.F32 R88, R4.reuse, R16, R88 ;  /* 0x000000100458723c */ /* 0x040ff00000001858 */
[C---:B------:R-:W-:Y:S01]  /*5430*/  HMMA.16816.F32 R84, R4.reuse, R18, R84 ;  /* 0x000000120454723c */ /* 0x040fe20000001854 */
[----:B------:R-:W-:Y:S07]  /*5440*/  LDSM.16.MT88.4 R16, [R168+0xa400] ;  /* 0x00a40000a810783b */ /* 0x000fee0000004200 */
[C---:B-1----:R-:W-:Y:S08]  /*5450*/  HMMA.16816.F32 R112, R4.reuse, R8, R112 ;  /* 0x000000080470723c */ /* 0x042ff00000001870 */
[C---:B------:R-:W-:Y:S01]  /*5460*/  HMMA.16816.F32 R108, R4.reuse, R10, R108 ;  /* 0x0000000a046c723c */ /* 0x040fe2000000186c */
[----:B------:R-:W1:Y:S07]  /*5470*/  LDSM.16.MT88.4 R8, [R168+0xc000] ;  /* 0x00c00000a808783b */ /* 0x000e6e0000004200 */
[C---:B----4-:R-:W-:Y:S08]  /*5480*/  HMMA.16816.F32 R80, R4.reuse, R12, R80 ;  /* 0x0000000c0450723c */ /* 0x050ff00000001850 */
[C---:B------:R-:W-:Y:S01]  /*5490*/  HMMA.16816.F32 R76, R4.reuse, R14, R76 ;  /* 0x0000000e044c723c */ /* 0x040fe2000000184c */
[----:B------:R-:W-:Y:S07]  /*54a0*/  LDSM.16.MT88.4 R12, [R116+0xa400] ;  /* 0x00a40000740c783b */ /* 0x000fee0000004200 */
[C---:B-1----:R-:W-:Y:S08]  /*54b0*/  HMMA.16816.F32 R96, R4.reuse, R8, R96 ;  /* 0x000000080460723c */ /* 0x042ff00000001860 */
        /* <DEDUP_REMOVED lines=14> */
[----:B------:R-:W5:Y:S07]  /*55a0*/  LDSM.16.MT88.4 R16, [R116+0xc400] ;  /* 0x00c400007410783b */ /* 0x000f6e0000004200 */
[C---:B-1----:R-:W-:Y:S08]  /*55b0*/  HMMA.16816.F32 R96, R4.reuse, R8, R96 ;  /* 0x000000080460723c */ /* 0x042ff00000001860 */
[C---:B------:R-:W-:Y:S01]  /*55c0*/  HMMA.16816.F32 R92, R4.reuse, R10, R92 ;  /* 0x0000000a045c723c */ /* 0x040fe2000000185c */
[----:B------:R-:W1:Y:S07]  /*55d0*/  LDSM.16.MT88.4 R8, [R168+0xe400] ;  /* 0x00e40000a808783b */ /* 0x000e6e0000004200 */
[C---:B----4-:R-:W-:Y:S01]  /*55e0*/  HMMA.16816.F32 R72, R4.reuse, R12, R72 ;  /* 0x0000000c0448723c */ /* 0x050fe20000001848 */
[----:B------:R-:W-:Y:S01]  /*55f0*/  FADD.FTZ R13, R47, R54 ;  /* 0x000000362f0d7221 */ /* 0x000fe20000010000 */
[-CC-:B------:R-:W-:Y:S01]  /*5600*/  FFMA.FTZ R54, R40, R51.reuse, -R48.reuse ;  /* 0x0000003328367223 */ /* 0x180fe20000010830 */
[-CC-:B------:R-:W-:Y:S01]  /*5610*/  FFMA.FTZ R40, R23, R51.reuse, -R48.reuse ;  /* 0x0000003317287223 */ /* 0x180fe20000010830 */
[-C--:B------:R-:W-:Y:S01]  /*5620*/  FFMA.FTZ R47, R21, R51.reuse, -R48 ;  /* 0x00000033152f7223 */ /* 0x080fe20000010830 */
[-C--:B------:R-:W-:Y:S01]  /*5630*/  FFMA.FTZ R48, R22, R51.reuse, -R49 ;  /* 0x0000003316307223 */ /* 0x080fe20000010831 */
[----:B------:R-:W-:Y:S01]  /*5640*/  FADD.FTZ R12, R46, R119 ;  /* 0x000000772e0c7221 */ /* 0x000fe20000010000 */
[----:B------:R-:W4:Y:S01]  /*5650*/  LDSM.16.MT88.4 R20, [R116+0xa800] ;  /* 0x00a800007414783b */ /* 0x000f220000004200 */
[C---:B------:R-:W-:Y:S01]  /*5660*/  HMMA.16816.F32 R68, R4.reuse, R14, R68 ;  /* 0x0000000e0444723c */ /* 0x040fe20000001844 */
[----:B------:R-:W-:Y:S01]  /*5670*/  FFMA.FTZ R46, R42, R51, -R49 ;  /* 0x000000332a2e7223 */ /* 0x000fe20000010831 */
[----:B------:R-:W-:Y:S06]  /*5680*/  MUFU.EX2 R41, R54 ;  /* 0x0000003600297308 */ /* 0x000fec0000000800 */
[----:B-----5:R-:W-:Y:S01]  /*5690*/  HMMA.16816.F32 R88, R4, R16, R88 ;  /* 0x000000100458723c */ /* 0x020fe20000001858 */
[----:B------:R-:W-:Y:S01]  /*56a0*/  FADD.FTZ R16, R50, R13 ;  /* 0x0000000d32107221 */ /* 0x000fe20000010000 */
[----:B------:R-:W-:Y:S01]  /*56b0*/  FADD.FTZ R50, R45, R12 ;  /* 0x0000000c2d327221 */ /* 0x000fe20000010000 */
[----:B------:R-:W-:Y:S01]  /*56c0*/  MUFU.EX2 R42, R58 ;  /* 0x0000003a002a7308 */ /* 0x000fe20000000800 */
[----:B------:R-:W-:Y:S01]  /*56d0*/  LDSM.16.MT88.4 R12, [R116+0xc800] ;  /* 0x00c80000740c783b */ /* 0x000fe20000004200 */
[----:B------:R-:W-:Y:S01]  /*56e0*/  FADD.FTZ R53, R53, R16 ;  /* 0x0000001035357221 */ /* 0x000fe20000010000 */
[----:B------:R-:W-:-:S02]  /*56f0*/  FADD.FTZ R39, R39, R50 ;  /* 0x0000003227277221 */ /* 0x000fc40000010000 */
[C---:B------:R-:W-:Y:S01]  /*5700*/  HMMA.16816.F32 R84, R4.reuse, R18, R84 ;  /* 0x000000120454723c */ /* 0x040fe20000001854 */
[----:B------:R-:W5:Y:S01]  /*5710*/  LDSM.16.MT88.4 R16, [R168+0xc800] ;  /* 0x00c80000a810783b */ /* 0x000f620000004200 */
[----:B------:R-:W-:Y:S01]  /*5720*/  FADD.FTZ R38, R38, R53 ;  /* 0x0000003526267221 */ /* 0x000fe20000010000 */
[----:B------:R-:W-:Y:S01]  /*5730*/  MUFU.EX2 R40, R40 ;  /* 0x0000002800287308 */ /* 0x000fe20000000800 */
[----:B------:R-:W-:Y:S02]  /*5740*/  FADD.FTZ R36, R36, R39 ;  /* 0x0000002724247221 */ /* 0x000fe40000010000 */
[----:B------:R-:W-:Y:S02]  /*5750*/  FADD.FTZ R37, R37, R38 ;  /* 0x0000002625257221 */ /* 0x000fe40000010000 */
[----:B-1----:R-:W-:Y:S01]  /*5760*/  HMMA.16816.F32 R80, R4, R8, R80 ;  /* 0x000000080450723c */ /* 0x002fe20000001850 */
[----:B------:R-:W-:Y:S02]  /*5770*/  FADD.FTZ R35, R35, R36 ;  /* 0x0000002423237221 */ /* 0x000fe40000010000 */
[----:B------:R-:W1:Y:S02]  /*5780*/  MUFU.EX2 R46, R46 ;  /* 0x0000002e002e7308 */ /* 0x000e640000000800 */
[----:B------:R-:W-:-:S03]  /*5790*/  FADD.FTZ R32, R32, R35 ;  /* 0x0000002320207221 */ /* 0x000fc60000010000 */
[----:B------:R-:W-:Y:S01]  /*57a0*/  HMMA.16816.F32 R76, R4, R10, R76 ;  /* 0x0000000a044c723c */ /* 0x000fe2000000184c */
[----:B------:R-:W1:Y:S01]  /*57b0*/  LDSM.16.MT88.4 R8, [R168+0xa800] ;  /* 0x00a80000a808783b */ /* 0x000e620000004200 */
[----:B------:R-:W-:Y:S01]  /*57c0*/  F2FP.F16.F32.PACK_AB R4, R117, R62 ;  /* 0x0000003e7504723e */ /* 0x000fe200000000ff */
[----:B------:R-:W1:Y:S01]  /*57d0*/  MUFU.EX2 R48, R48 ;  /* 0x0000003000307308 */ /* 0x000e620000000800 */
[----:B------:R-:W-:Y:S01]  /*57e0*/  F2FP.F16.F32.PACK_AB R5, R128, R59 ;  /* 0x0000003b8005723e */ /* 0x000fe200000000ff */
[----:B------:R-:W-:Y:S01]  /*57f0*/  FADD.FTZ R29, R29, R32 ;  /* 0x000000201d1d7221 */ /* 0x000fe20000010000 */
[----:B--2---:R-:W-:Y:S02]  /*5800*/  F2FP.F16.F32.PACK_AB R6, R56, R57 ;  /* 0x000000393806723e */ /* 0x004fe400000000ff */
[----:B---3--:R-:W-:Y:S01]  /*5810*/  F2FP.F16.F32.PACK_AB R7, R44, R55 ;  /* 0x000000372c07723e */ /* 0x008fe200000000ff */
[----:B------:R-:W-:Y:S02]  /*5820*/  FADD.FTZ R28, R28, R29 ;  /* 0x0000001d1c1c7221 */ /* 0x000fe40000010000 */
[----:B------:R-:W2:Y:S04]  /*5830*/  MUFU.EX2 R47, R47 ;  /* 0x0000002f002f7308 */ /* 0x000ea80000000800 */
[C---:B----4-:R-:W-:Y:S08]  /*5840*/  HMMA.16816.F32 R104, R4.reuse, R20, R104 ;  /* 0x000000140468723c */ /* 0x050ff00000001868 */
        /* <DEDUP_REMOVED lines=10> */
[----:B------:R-:W4:Y:S07]  /*58f0*/  LDSM.16.MT88.4 R12, [R116+0xac00] ;  /* 0x00ac0000740c783b */ /* 0x000f2e0000004200 */
[----:B---3--:R-:W-:Y:S01]  /*5900*/  HMMA.16816.F32 R72, R4, R20, R72 ;  /* 0x000000140448723c */ /* 0x008fe20000001848 */
[----:B------:R-:W-:Y:S01]  /*5910*/  FADD.FTZ R20, R34, R37 ;  /* 0x0000002522147221 */ /* 0x000fe20000010000 */
[----:B------:R-:W-:-:S03]  /*5920*/  FADD.FTZ R21, R25, R28 ;  /* 0x0000001c19157221 */ /* 0x000fc60000010000 */
[----:B------:R-:W-:Y:S01]  /*5930*/  FADD.FTZ R20, R33, R20 ;  /* 0x0000001421147221 */ /* 0x000fe20000010000 */
[----:B------:R-:W-:Y:S02]  /*5940*/  FADD.FTZ R21, R24, R21 ;  /* 0x0000001518157221 */ /* 0x000fe40000010000 */
[----:B------:R-:W-:Y:S01]  /*5950*/  HMMA.16816.F32 R68, R4, R22, R68 ;  /* 0x000000160444723c */ /* 0x000fe20000001844 */
[----:B------:R-:W-:Y:S01]  /*5960*/  FADD.FTZ R31, R31, R20 ;  /* 0x000000141f1f7221 */ /* 0x000fe20000010000 */
[----:B------:R-:W-:-:S03]  /*5970*/  FADD.FTZ R124, R124, R21 ;  /* 0x000000157c7c7221 */ /* 0x000fc60000010000 */
[----:B------:R-:W-:Y:S01]  /*5980*/  FADD.FTZ R30, R30, R31 ;  /* 0x0000001f1e1e7221 */ /* 0x000fe20000010000 */
[----:B------:R-:W-:Y:S02]  /*5990*/  FADD.FTZ R65, R65, R124 ;  /* 0x0000007c41417221 */ /* 0x000fe40000010000 */
[----:B-1----:R-:W-:Y:S01]  /*59a0*/  HMMA.16816.F32 R80, R4, R8, R80 ;  /* 0x000000080450723c */ /* 0x002fe20000001850 */
[----:B------:R-:W-:Y:S01]  /*59b0*/  FADD.FTZ R23, R27, R30 ;  /* 0x0000001e1b177221 */ /* 0x000fe20000010000 */
[----:B------:R-:W-:-:S03]  /*59c0*/  FADD.FTZ R64, R64, R65 ;  /* 0x0000004140407221 */ /* 0x000fc60000010000 */
[----:B------:R-:W-:Y:S01]  /*59d0*/  FADD.FTZ R23, R26, R23 ;  /* 0x000000171a177221 */ /* 0x000fe20000010000 */
[----:B------:R-:W-:Y:S02]  /*59e0*/  FADD.FTZ R61, R61, R64 ;  /* 0x000000403d3d7221 */ /* 0x000fe40000010000 */
[----:B------:R-:W-:Y:S01]  /*59f0*/  HMMA.16816.F32 R76, R4, R10, R76 ;  /* 0x0000000a044c723c */ /* 0x000fe2000000184c */
[----:B------:R-:W1:Y:S01]  /*5a00*/  LDSM.16.MT88.4 R8, [R168+0xcc00] ;  /* 0x00cc0000a808783b */ /* 0x000e620000004200 */
[----:B------:R-:W-:Y:S01]  /*5a10*/  F2FP.F16.F32.PACK_AB R4, R43, R46 ;  /* 0x0000002e2b04723e */ /* 0x000fe200000000ff */
[----:B------:R-:W-:Y:S01]  /*5a20*/  FADD.FTZ R126, R126, R23 ;  /* 0x000000177e7e7221 */ /* 0x000fe20000010000 */
[----:B------:R-:W-:Y:S01]  /*5a30*/  F2FP.F16.F32.PACK_AB R5, R41, R42 ;  /* 0x0000002a2905723e */ /* 0x000fe200000000ff */
[----:B------:R-:W-:Y:S01]  /*5a40*/  FADD.FTZ R142, R142, R61 ;  /* 0x0000003d8e8e7221 */ /* 0x000fe20000010000 */
[----:B------:R-:W-:Y:S01]  /*5a50*/  F2FP.F16.F32.PACK_AB R6, R195, R48 ;  /* 0x00000030c306723e */ /* 0x000fe200000000ff */
[----:B------:R-:W-:Y:S01]  /*5a60*/  FADD.FTZ R67, R67, R126 ;  /* 0x0000007e43437221 */ /* 0x000fe20000010000 */
[----:B--2---:R-:W-:Y:S01]  /*5a70*/  F2FP.F16.F32.PACK_AB R7, R47, R40 ;  /* 0x000000282f07723e */ /* 0x004fe200000000ff */
[----:B------:R-:W-:-:S02]  /*5a80*/  FADD.FTZ R133, R133, R142 ;  /* 0x0000008e85857221 */ /* 0x000fc40000010000 */
[----:B------:R-:W-:-:S04]  /*5a90*/  FADD.FTZ R66, R66, R67 ;  /* 0x0000004342427221 */ /* 0x000fc80000010000 */
[----:B------:R-:W-:Y:S01]  /*5aa0*/  HMMA.16816.F32 R112, R4, R16, R112 ;  /* 0x000000100470723c */ /* 0x000fe20000001870 */
[----:B------:R-:W-:-:S04]  /*5ab0*/  FADD.FTZ R63, R63, R66 ;  /* 0x000000423f3f7221 */ /* 0x000fc80000010000 */
[----:B------:R-:W-:-:S03]  /*5ac0*/  FADD.FTZ R144, R144, R63 ;  /* 0x0000003f90907221 */ /* 0x000fc60000010000 */
[----:B------:R-:W-:Y:S01]  /*5ad0*/  HMMA.16816.F32 R108, R4, R18, R108 ;  /* 0x00000012046c723c */ /* 0x000fe2000000186c */
[----:B------:R-:W2:Y:S01]  /*5ae0*/  LDSM.16.MT88.4 R16, [R116+0xcc00] ;  /* 0x00cc00007410783b */ /* 0x000ea20000004200 */
[----:B------:R-:W-:-:S04]  /*5af0*/  FADD.FTZ R135, R135, R144 ;  /* 0x0000009087877221 */ /* 0x000fc80000010000 */
[----:B------:R-:W-:Y:S02]  /*5b00*/  FADD.FTZ R140, R140, R135 ;  /* 0x000000878c8c7221 */ /* 0x000fe40000010000 */
[----:B----4-:R-:W-:Y:S02]  /*5b10*/  HMMA.16816.F32 R104, R4, R12, R104 ;  /* 0x0000000c0468723c */ /* 0x010fe40000001868 */
[----:B------:R-:W-:-:S06]  /*5b20*/  FADD.FTZ R131, R131, R140 ;  /* 0x0000008c83837221 */ /* 0x000fcc0000010000 */
[C---:B------:R-:W-:Y:S01]  /*5b30*/  HMMA.16816.F32 R100, R4.reuse, R14, R100 ;  /* 0x0000000e0464723c */ /* 0x040fe20000001864 */
[----:B------:R-:W3:Y:S07]  /*5b40*/  LDSM.16.MT88.4 R12, [R168+0xec00] ;  /* 0x00ec0000a80c783b */ /* 0x000eee0000004200 */
[C---:B-1----:R-:W-:Y:S08]  /*5b50*/  HMMA.16816.F32 R96, R4.reuse, R8, R96 ;  /* 0x000000080460723c */ /* 0x042ff00000001860 */
[C---:B------:R-:W-:Y:S01]  /*5b60*/  HMMA.16816.F32 R92, R4.reuse, R10, R92 ;  /* 0x0000000a045c723c */ /* 0x040fe2000000185c */
[----:B------:R-:W1:Y:S07]  /*5b70*/  LDSM.16.MT88.4 R8, [R116+0xec00] ;  /* 0x00ec00007408783b */ /* 0x000e6e0000004200 */
[----:B--2---:R-:W-:Y:S01]  /*5b80*/  HMMA.16816.F32 R88, R4, R16, R88 ;  /* 0x000000100458723c */ /* 0x004fe20000001858 */
[----:B------:R-:W-:-:S04]  /*5b90*/  FADD.FTZ R16, R138, R133 ;  /* 0x000000858a107221 */ /* 0x000fc80000010000 */
[----:B------:R-:W-:-:S03]  /*5ba0*/  FADD.FTZ R16, R129, R16 ;  /* 0x0000001081107221 */ /* 0x000fc60000010000 */
[----:B------:R-:W-:Y:S01]  /*5bb0*/  HMMA.16816.F32 R84, R4, R18, R84 ;  /* 0x000000120454723c */ /* 0x000fe20000001854 */
[----:B------:R-:W-:Y:S01]  /*5bc0*/  FADD.FTZ R127, R127, R16 ;  /* 0x000000107f7f7221 */ /* 0x000fe20000010000 */
[----:B------:R-:W-:-:S03]  /*5bd0*/  FADD.FTZ R16, R136, R131 ;  /* 0x0000008388107221 */ /* 0x000fc60000010000 */
[----:B------:R-:W-:Y:S01]  /*5be0*/  FADD.FTZ R146, R146, R127 ;  /* 0x0000007f92927221 */ /* 0x000fe20000010000 */
[----:B------:R-:W-:Y:S02]  /*5bf0*/  FADD.FTZ R16, R137, R16 ;  /* 0x0000001089107221 */ /* 0x000fe40000010000 */
        /* <DEDUP_REMOVED lines=19> */
[----:B------:R-:W-:-:S03]  /*5d30*/  FADD.FTZ R43, R43, R46 ;  /* 0x0000002e2b2b7221 */ /* 0x000fc60000010000 */
[----:B------:R-:W-:Y:S01]  /*5d40*/  FADD.FTZ R40, R40, R41 ;  /* 0x0000002928287221 */ /* 0x000fe20000010000 */
[----:B------:R-:W-:-:S03]  /*5d50*/  FADD.FTZ R48, R48, R43 ;  /* 0x0000002b30307221 */ /* 0x000fc60000010000 */
[----:B------:R-:W-:Y:S01]  /*5d60*/  FADD.FTZ R196, R47, R40 ;  /* 0x000000282fc47221 */ /* 0x000fe20000010000 */
[----:B------:R-:W-:Y:S01]  /*5d70*/  FADD.FTZ R195, R195, R48 ;  /* 0x00000030c3c37221 */ /* 0x000fe20000010000 */
[----:B------:R-:W-:Y:S06]  /*5d80*/  @!P0 BRA `(.L_x_491) ;  /* 0x0000003c00308947 */ /* 0x000fec0003800000 */
        /* <DEDUP_REMOVED lines=8> */
.L_x_498:
        /* <DEDUP_REMOVED lines=77> */
.L_x_493:
[----:B------:R-:W-:Y:S05]  /*62e0*/  BSYNC.RECONVERGENT B0 ;  /* 0x0000000000007941 */ /* 0x000fea0003800200 */
.L_x_492:
[----:B------:R-:W-:Y:S01]  /*62f0*/  @!PT LDS RZ, [RZ] ;  /* 0x00000000fffff984 */ /* 0x000fe20000000800 */
[----:B------:R-:W-:Y:S01]  /*6300*/  @!PT LDS RZ, [RZ] ;  /* 0x00000000fffff984 */ /* 0x000fe20000000800 */
[----:B------:R-:W-:Y:S01]  /*6310*/  @!PT LDS RZ, [RZ] ;  /* 0x00000000fffff984 */ /* 0x000fe20000000800 */
[----:B------:R-:W-:Y:S01]  /*6320*/  LDGSTS.E.BYPASS.LTC128B.128 [R185+0x9000], desc[UR4][R178.64] ;  /* 0x09000000b2b97fae */ /* 0x000fe2000b981a04 */
[----:B------:R-:W-:Y:S01]  /*6330*/  IADD3 R202, P1, PT, R187, R178, RZ ;  /* 0x000000b2bbca7210 */ /* 0x000fe20007f3e0ff */
[----:B------:R-:W-:Y:S01]  /*6340*/  BSSY.RECONVERGENT B1, `(.L_x_494) ;  /* 0x0000194000017945 */ /* 0x000fe20003800200 */
[----:B------:R-:W-:Y:S02]  /*6350*/  IADD3 R193, PT, PT, R193, 0x1, RZ ;  /* 0x00000001c1c17810 */ /* 0x000fe40007ffe0ff */
[C---:B------:R-:W-:Y:S02]  /*6360*/  IADD3.X R203, PT, PT, R192.reuse, R179, RZ, P1, !PT ;  /* 0x000000b3c0cb7210 */ /* 0x040fe40000ffe4ff */
[C---:B------:R-:W-:Y:S01]  /*6370*/  IADD3 R200, P1, PT, R187.reuse, R202, RZ ;  /* 0x000000cabbc87210 */ /* 0x040fe20007f3e0ff */
[----:B------:R-:W-:Y:S03]  /*6380*/  LDGSTS.E.BYPASS.LTC128B.128 [R185+0xb000], desc[UR4][R178.64+0x40] ;  /* 0x0b000040b2b97fae */ /* 0x000fe6000b981a04 */
[C---:B------:R-:W-:Y:S02]  /*6390*/  IADD3.X R201, PT, PT, R192.reuse, R203, RZ, P1, !PT ;  /* 0x000000cbc0c97210 */ /* 0x040fe40000ffe4ff */
[----:B------:R-:W-:Y:S03]  /*63a0*/  IADD3 R198, P1, PT, R187, R200, RZ ;  /* 0x000000c8bbc67210 */ /* 0x000fe60007f3e0ff */
[----:B------:R-:W-:Y:S01]  /*63b0*/  LDGSTS.E.BYPASS.LTC128B.128 [R185+0xd000], desc[UR4][R178.64+0x80] ;  /* 0x0d000080b2b97fae */ /* 0x000fe2000b981a04 */
[----:B------:R-:W-:Y:S02]  /*63c0*/  IADD3.X R199, PT, PT, R192, R201, RZ, P1, !PT ;  /* 0x000000c9c0c77210 */ /* 0x000fe40000ffe4ff */
[----:B------:R-:W-:Y:S05]  /*63d0*/  ISETP.NE.AND P1, PT, R193, RZ, PT ;  /* 0x000000ffc100720c */ /* 0x000fea0003f25270 */
[----:B------:R-:W-:Y:S08]  /*63e0*/  LDGSTS.E.BYPASS.LTC128B.128 [R185+0x9800], desc[UR4][R202.64] ;  /* 0x09800000cab97fae */ /* 0x000ff0000b981a04 */
[----:B------:R-:W-:Y:S08]  /*63f0*/  LDGSTS.E.BYPASS.LTC128B.128 [R185+0xb800], desc[UR4][R202.64+0x40] ;  /* 0x0b800040cab97fae */ /* 0x000ff0000b981a04 */
[----:B------:R-:W-:Y:S08]  /*6400*/  LDGSTS.E.BYPASS.LTC128B.128 [R185+0xd800], desc[UR4][R202.64+0x80] ;  /* 0x0d800080cab97fae */ /* 0x000ff0000b981a04 */
[----:B------:R-:W-:Y:S08]  /*6410*/  LDGSTS.E.BYPASS.LTC128B.128 [R185+0xa000], desc[UR4][R200.64] ;  /* 0x0a000000c8b97fae */ /* 0x000ff0000b981a04 */
[----:B------:R-:W-:Y:S08]  /*6420*/  LDGSTS.E.BYPASS.LTC128B.128 [R185+0xc000], desc[UR4][R200.64+0x40] ;  /* 0x0c000040c8b97fae */ /* 0x000ff0000b981a04 */
[----:B------:R-:W-:Y:S08]  /*6430*/  LDGSTS.E.BYPASS.LTC128B.128 [R185+0xe000], desc[UR4][R200.64+0x80] ;  /* 0x0e000080c8b97fae */ /* 0x000ff0000b981a04 */
[----:B------:R-:W-:Y:S08]  /*6440*/  LDGSTS.E.BYPASS.LTC128B.128 [R185+0xa800], desc[UR4][R198.64] ;  /* 0x0a800000c6b97fae */ /* 0x000ff0000b981a04 */
[----:B------:R-:W-:Y:S08]  /*6450*/  LDGSTS.E.BYPASS.LTC128B.128 [R185+0xc800], desc[UR4][R198.64+0x40] ;  /* 0x0c800040c6b97fae */ /* 0x000ff0000b981a04 */
[----:B------:R1:W-:Y:S08]  /*6460*/  LDGSTS.E.BYPASS.LTC128B.128 [R185+0xe800], desc[UR4][R198.64+0x80] ;  /* 0x0e800080c6b97fae */ /* 0x0003f0000b981a04 */
[----:B------:R-:W-:Y:S08]  /*6470*/  LDSM.16.M88.4 R120, [R171] ;  /* 0x00000000ab78783b */ /* 0x000ff00000000200 */
[----:B------:R-:W2:Y:S08]  /*6480*/  LDSM.16.M88.4 R124, [R170+0x3000] ;  /* 0x00300000aa7c783b */ /* 0x000eb00000000200 */
[----:B------:R-:W3:Y:S08]  /*6490*/  LDSM.16.M88.4 R128, [R170+0x3400] ;  /* 0x00340000aa80783b */ /* 0x000ef00000000200 */
[----:B------:R-:W4:Y:S08]  /*64a0*/  LDSM.16.M88.4 R132, [R170+0x3800] ;  /* 0x00380000aa84783b */ /* 0x000f300000000200 */
[----:B------:R-:W5:Y:S04]  /*64b0*/  LD.E R0, desc[UR4][R2.64+0x18c] ;  /* 0x00018c0402007980 */ /* 0x000f68000c101900 */
[----:B------:R-:W1:Y:S08]  /*64c0*/  LDSM.16.M88.4 R136, [R170+0x3c00] ;  /* 0x003c0000aa88783b */ /* 0x000e700000000200 */
[----:B------:R-:W0:Y:S01]  /*64d0*/  LDGDEPBAR ;  /* 0x00000000000079af */ /* 0x000e220000000000 */
[C---:B--2---:R-:W-:Y:S07]  /*64e0*/  HMMA.16816.F32 R4, R120.reuse, R124, RZ ;  /* 0x0000007c7804723c */ /* 0x044fee00000018ff */
[----:B------:R-:W2:Y:S01]  /*64f0*/  LDSM.16.M88.4 R140, [R170+0x4000] ;  /* 0x00400000aa8c783b */ /* 0x000ea20000000200 */
[C---:B------:R-:W-:Y:S07]  /*6500*/  HMMA.16816.F32 R8, R120.reuse, R126, RZ ;  /* 0x0000007e7808723c */ /* 0x040fee00000018ff */
[----:B------:R-:W2:Y:S01]  /*6510*/  LDSM.16.M88.4 R144, [R170+0x4400] ;  /* 0x00440000aa90783b */ /* 0x000ea20000000200 */
[C---:B---3--:R-:W-:Y:S07]  /*6520*/  HMMA.16816.F32 R12, R120.reuse, R128, RZ ;  /* 0x00000080780c723c */ /* 0x048fee00000018ff */
[----:B------:R-:W3:Y:S01]  /*6530*/  LDSM.16.M88.4 R148, [R170+0x4800] ;  /* 0x00480000aa94783b */ /* 0x000ee20000000200 */
[C---:B------:R-:W-:Y:S07]  /*6540*/  HMMA.16816.F32 R16, R120.reuse, R130, RZ ;  /* 0x000000827810723c */ /* 0x040fee00000018ff */
[----:B------:R-:W3:Y:S01]  /*6550*/  LDSM.16.M88.4 R152, [R170+0x4c00] ;  /* 0x004c0000aa98783b */ /* 0x000ee20000000200 */
[C---:B----4-:R-:W-:Y:S07]  /*6560*/  HMMA.16816.F32 R20, R120.reuse, R132, RZ ;  /* 0x000000847814723c */ /* 0x050fee00000018ff */
[----:B------:R-:W-:Y:S01]  /*6570*/  LDSM.16.M88.4 R156, [R169] ;  /* 0x00000000a99c783b */ /* 0x000fe20000000200 */
[C---:B------:R-:W-:Y:S07]  /*6580*/  HMMA.16816.F32 R24, R120.reuse, R134, RZ ;  /* 0x000000867818723c */ /* 0x040fee00000018ff */
[----:B------:R-:W4:Y:S01]  /*6590*/  LDSM.16.M88.4 R160, [R118+0x3000] ;  /* 0x0030000076a0783b */ /* 0x000f220000000200 */
[C---:B-1----:R-:W-:Y:S07]  /*65a0*/  HMMA.16816.F32 R28, R120.reuse, R136, RZ ;  /* 0x00000088781c723c */ /* 0x042fee00000018ff */
[----:B------:R-:W1:Y:S01]  /*65b0*/  LDSM.16.M88.4 R164, [R118+0x3400] ;  /* 0x0034000076a4783b */ /* 0x000e620000000200 */
[C---:B------:R-:W-:Y:S07]  /*65c0*/  HMMA.16816.F32 R32, R120.reuse, R138, RZ ;  /* 0x0000008a7820723c */ /* 0x040fee00000018ff */
[----:B------:R-:W-:Y:S01]  /*65d0*/  LDSM.16.M88.4 R124, [R118+0x3c00] ;  /* 0x003c0000767c783b */ /* 0x000fe20000000200 */
[C---:B--2---:R-:W-:Y:S07]  /*65e0*/  HMMA.16816.F32 R36, R120.reuse, R140, RZ ;  /* 0x0000008c7824723c */ /* 0x044fee00000018ff */
[----:B------:R-:W-:Y:S01]  /*65f0*/  LDSM.16.M88.4 R128, [R118+0x4400] ;  /* 0x004400007680783b */ /* 0x000fe20000000200 */
[C---:B------:R-:W-:Y:S07]  /*6600*/  HMMA.16816.F32 R40, R120.reuse, R142, RZ ;  /* 0x0000008e7828723c */ /* 0x040fee00000018ff */
[----:B------:R-:W-:Y:S01]  /*6610*/  LDSM.16.M88.4 R132, [R170+0x5c00] ;  /* 0x005c0000aa84783b */ /* 0x000fe20000000200 */
[C---:B------:R-:W-:Y:S08]  /*6620*/  HMMA.16816.F32 R44, R120.reuse, R144, RZ ;  /* 0x00000090782c723c */ /* 0x040ff000000018ff */
[C---:B------:R-:W-:Y:S08]  /*6630*/  HMMA.16816.F32 R48, R120.reuse, R146, RZ ;  /* 0x000000927830723c */ /* 0x040ff000000018ff */
[C---:B---3--:R-:W-:Y:S08]  /*6640*/  HMMA.16816.F32 R52, R120.reuse, R148, RZ ;  /* 0x000000947834723c */ /* 0x048ff000000018ff */
[C---:B------:R-:W-:Y:S08]  /*6650*/  HMMA.16816.F32 R56, R120.reuse, R150, RZ ;  /* 0x000000967838723c */ /* 0x040ff000000018ff */
[C---:B------:R-:W-:Y:S08]  /*6660*/  HMMA.16816.F32 R60, R120.reuse, R152, RZ ;  /* 0x00000098783c723c */ /* 0x040ff000000018ff */
[----:B------:R-:W-:Y:S01]  /*6670*/  HMMA.16816.F32 R64, R120, R154, RZ ;  /* 0x0000009a7840723c */ /* 0x000fe200000018ff */
[----:B------:R-:W2:Y:S07]  /*6680*/  LDSM.16.M88.4 R120, [R118+0x3800] ;  /* 0x003800007678783b */ /* 0x000eae0000000200 */
[C---:B----4-:R-:W-:Y:S08]  /*6690*/  HMMA.16816.F32 R4, R156.reuse, R160, R4 ;  /* 0x000000a09c04723c */ /* 0x050ff00000001804 */
[C---:B------:R-:W-:Y:S08]  /*66a0*/  HMMA.16816.F32 R8, R156.reuse, R162, R8 ;  /* 0x000000a29c08723c */ /* 0x040ff00000001808 */
[C---:B-1----:R-:W-:Y:S08]  /*66b0*/  HMMA.16816.F32 R12, R156.reuse, R164, R12 ;  /* 0x000000a49c0c723c */ /* 0x042ff0000000180c */
[C---:B------:R-:W-:Y:S08]  /*66c0*/  HMMA.16816.F32 R16, R156.reuse, R166, R16 ;  /* 0x000000a69c10723c */ /* 0x040ff00000001810 */
[C---:B--2---:R-:W-:Y:S08]  /*66d0*/  HMMA.16816.F32 R20, R156.reuse, R120, R20 ;  /* 0x000000789c14723c */ /* 0x044ff00000001814 */
        /* <DEDUP_REMOVED lines=40> */
[----:B------:R-:W2:Y:S08]  /*6960*/  LDSM.16.M88.4 R120, [R118+0x5400] ;  /* 0x005400007678783b */ /* 0x000eb00000000200 */
[----:B------:R-:W-:Y:S01]  /*6970*/  LDSM.16.M88.4 R132, [R118+0x5c00] ;  /* 0x005c00007684783b */ /* 0x000fe20000000200 */
        /* <DEDUP_REMOVED lines=52> */
[C---:B--2---:R-:W-:Y:S03]  /*6cc0*/  HMMA.16816.F32 R12, R124.reuse, R120, R12 ;  /* 0x000000787c0c723c */ /* 0x044fe6000000180c */
[-C--:B-----5:R-:W-:Y:S01]  /*6cd0*/  FMUL.FTZ R177, R4, R0.reuse ;  /* 0x0000000004b17220 */ /* 0x0a0fe20000410000 */
[-C--:B------:R-:W-:Y:S01]  /*6ce0*/  FMUL.FTZ R250, R6, R0.reuse ;  /* 0x0000000006fa7220 */ /* 0x080fe20000410000 */
[-C--:B------:R-:W-:Y:S01]  /*6cf0*/  FMUL.FTZ R252, R5, R0.reuse ;  /* 0x0000000005fc7220 */ /* 0x080fe20000410000 */
[-C--:B------:R-:W-:Y:S01]  /*6d00*/  FMUL.FTZ R249, R7, R0.reuse ;  /* 0x0000000007f97220 */ /* 0x080fe20000410000 */
[----:B------:R2:W3:Y:S01]  /*6d10*/  MUFU.TANH R158, R177 ;  /* 0x000000b1009e7308 */ /* 0x0004e20000002400 */
[C---:B------:R-:W-:Y:S01]  /*6d20*/  HMMA.16816.F32 R16, R124.reuse, R122, R16 ;  /* 0x0000007a7c10723c */ /* 0x040fe20000001810 */
[----:B------:R-:W4:Y:S02]  /*6d30*/  LDSM.16.M88.4 R120, [R118+0x7c00] ;  /* 0x007c00007678783b */ /* 0x000f240000000200 */
[-C--:B------:R-:W-:Y:S01]  /*6d40*/  FMUL.FTZ R197, R8, R0.reuse ;  /* 0x0000000008c57220 */ /* 0x080fe20000410000 */
[-C--:B------:R-:W-:Y:S01]  /*6d50*/  FMUL.FTZ R198, R9, R0.reuse ;  /* 0x0000000009c67220 */ /* 0x080fe20000410000 */
[-C--:B------:R-:W-:Y:S04]  /*6d60*/  FMUL.FTZ R251, R11, R0.reuse ;  /* 0x000000000bfb7220 */ /* 0x080fe80000410000 */
[----:B------:R5:W1:Y:S02]  /*6d70*/  MUFU.TANH R162, R197 ;  /* 0x000000c500a27308 */ /* 0x000a640000002400 */
[-C--:B------:R-:W-:Y:S01]  /*6d80*/  FMUL.FTZ R248, R12, R0.reuse ;  /* 0x000000000cf87220 */ /* 0x080fe20000410000 */
[-C--:B------:R-:W-:Y:S01]  /*6d90*/  FMUL.FTZ R246, R13, R0.reuse ;  /* 0x000000000df67220 */ /* 0x080fe20000410000 */
[-C--:B------:R-:W-:Y:S01]  /*6da0*/  FMUL.FTZ R247, R14, R0.reuse ;  /* 0x000000000ef77220 */ /* 0x080fe20000410000 */
[-C--:B------:R-:W-:Y:S05]  /*6db0*/  FMUL.FTZ R245, R15, R0.reuse ;  /* 0x000000000ff57220 */ /* 0x080fea0000410000 */
[----:B------:R3:W3:Y:S01]  /*6dc0*/  MUFU.TANH R6, R198 ;  /* 0x000000c600067308 */ /* 0x0006e20000002400 */
[-C--:B--2---:R-:W-:Y:S01]  /*6dd0*/  FMUL.FTZ R177, R10, R0.reuse ;  /* 0x000000000ab17220 */ /* 0x084fe20000410000 */
[-C--:B------:R-:W-:Y:S01]  /*6de0*/  FMUL.FTZ R244, R16, R0.reuse ;  /* 0x0000000010f47220 */ /* 0x080fe20000410000 */
[-C--:B------:R-:W-:Y:S01]  /*6df0*/  FMUL.FTZ R242, R17, R0.reuse ;  /* 0x0000000011f27220 */ /* 0x080fe20000410000 */
[-C--:B------:R-:W-:Y:S01]  /*6e00*/  FMUL.FTZ R243, R18, R0.reuse ;  /* 0x0000000012f37220 */ /* 0x080fe20000410000 */
[-C--:B------:R-:W-:Y:S05]  /*6e10*/  FMUL.FTZ R241, R19, R0.reuse ;  /* 0x0000000013f17220 */ /* 0x080fea0000410000 */
[----:B------:R2:W2:Y:S01]  /*6e20*/  MUFU.TANH R9, R177 ;  /* 0x000000b100097308 */ /* 0x0004a20000002400 */
[C---:B-1----:R-:W-:Y:S09]  /*6e30*/  HMMA.16816.F32 R20, R124.reuse, R128, R20 ;  /* 0x000000807c14723c */ /* 0x042ff20000001814 */
[----:B------:R-:W1:Y:S01]  /*6e40*/  MUFU.TANH R252, R252 ;  /* 0x000000fc00fc7308 */ /* 0x000e620000002400 */
[C---:B------:R-:W-:Y:S01]  /*6e50*/  HMMA.16816.F32 R24, R124.reuse, R130, R24 ;  /* 0x000000827c18723c */ /* 0x040fe20000001818 */
[----:B------:R-:W5:Y:S08]  /*6e60*/  LDSM.16.M88.4 R128, [R118+0x8000] ;  /* 0x008000007680783b */ /* 0x000f700000000200 */
[----:B------:R-:W1:Y:S01]  /*6e70*/  MUFU.TANH R250, R250 ;  /* 0x000000fa00fa7308 */ /* 0x000e620000002400 */
[C---:B----4-:R-:W-:Y:S03]  /*6e80*/  HMMA.16816.F32 R28, R124.reuse, R120, R28 ;  /* 0x000000787c1c723c */ /* 0x050fe6000000181c */
[-C--:B------:R-:W-:Y:S01]  /*6e90*/  FMUL.FTZ R238, R20, R0.reuse ;  /* 0x0000000014ee7220 */ /* 0x080fe20000410000 */
[-C--:B------:R-:W-:Y:S01]  /*6ea0*/  FMUL.FTZ R236, R21, R0.reuse ;  /* 0x0000000015ec7220 */ /* 0x080fe20000410000 */
[-C--:B------:R-:W-:Y:S04]  /*6eb0*/  FMUL.FTZ R239, R22, R0.reuse ;  /* 0x0000000016ef7220 */ /* 0x080fe80000410000 */
[----:B------:R-:W4:Y:S01]  /*6ec0*/  MUFU.TANH R249, R249 ;  /* 0x000000f900f97308 */ /* 0x000f220000002400 */
[-C--:B------:R-:W-:Y:S01]  /*6ed0*/  FMUL.FTZ R237, R23, R0.reuse ;  /* 0x0000000017ed7220 */ /* 0x080fe20000410000 */
[C---:B------:R-:W-:Y:S01]  /*6ee0*/  HMMA.16816.F32 R32, R124.reuse, R122, R32 ;  /* 0x0000007a7c20723c */ /* 0x040fe20000001820 */
[----:B------:R-:W3:Y:S02]  /*6ef0*/  LDSM.16.M88.4 R120, [R118+0x8400] ;  /* 0x008400007678783b */ /* 0x000ee40000000200 */
[-C--:B------:R-:W-:Y:S01]  /*6f00*/  FMUL.FTZ R240, R24, R0.reuse ;  /* 0x0000000018f07220 */ /* 0x080fe20000410000 */
[-C--:B------:R-:W-:Y:S01]  /*6f10*/  FMUL.FTZ R234, R25, R0.reuse ;  /* 0x0000000019ea7220 */ /* 0x080fe20000410000 */
[-C--:B------:R-:W-:Y:S03]  /*6f20*/  FMUL.FTZ R235, R26, R0.reuse ;  /* 0x000000001aeb7220 */ /* 0x080fe60000410000 */
[----:B------:R-:W1:Y:S01]  /*6f30*/  MUFU.TANH R251, R251 ;  /* 0x000000fb00fb7308 */ /* 0x000e620000002400 */
[-C--:B------:R-:W-:Y:S01]  /*6f40*/  FMUL.FTZ R233, R27, R0.reuse ;  /* 0x000000001be97220 */ /* 0x080fe20000410000 */
[-C--:B------:R-:W-:Y:S01]  /*6f50*/  FMUL.FTZ R228, R28, R0.reuse ;  /* 0x000000001ce47220 */ /* 0x080fe20000410000 */
[-C--:B------:R-:W-:Y:S01]  /*6f60*/  FMUL.FTZ R229, R29, R0.reuse ;  /* 0x000000001de57220 */ /* 0x080fe20000410000 */
[-C--:B------:R-:W-:Y:S06]  /*6f70*/  FMUL.FTZ R227, R30, R0.reuse ;  /* 0x000000001ee37220 */ /* 0x080fec0000410000 */
[----:B------:R-:W1:Y:S01]  /*6f80*/  MUFU.TANH R248, R248 ;  /* 0x000000f800f87308 */ /* 0x000e620000002400 */
[-C--:B------:R-:W-:Y:S01]  /*6f90*/  FMUL.FTZ R231, R31, R0.reuse ;  /* 0x000000001fe77220 */ /* 0x080fe20000410000 */
[-C--:B------:R-:W-:Y:S01]  /*6fa0*/  FMUL.FTZ R232, R32, R0.reuse ;  /* 0x0000000020e87220 */ /* 0x080fe20000410000 */
[-C--:B------:R-:W-:Y:S01]  /*6fb0*/  FMUL.FTZ R230, R33, R0.reuse ;  /* 0x0000000021e67220 */ /* 0x080fe20000410000 */
[-C--:B------:R-:W-:Y:S06]  /*6fc0*/  FMUL.FTZ R225, R34, R0.reuse ;  /* 0x0000000022e17220 */ /* 0x080fec0000410000 */
[----:B------:R-:W1:Y:S01]  /*6fd0*/  MUFU.TANH R246, R246 ;  /* 0x000000f600f67308 */ /* 0x000e620000002400 */
[-C--:B------:R-:W-:Y:S01]  /*6fe0*/  FMUL.FTZ R221, R35, R0.reuse ;  /* 0x0000000023dd7220 */ /* 0x080fe20000410000 */
[C---:B-----5:R-:W-:Y:S08]  /*6ff0*/  HMMA.16816.F32 R36, R124.reuse, R128, R36 ;  /* 0x000000807c24723c */ /* 0x060ff00000001824 */
[----:B------:R-:W1:Y:S01]  /*7000*/  MUFU.TANH R247, R247 ;  /* 0x000000f700f77308 */ /* 0x000e620000002400 */
[C---:B------:R-:W-:Y:S01]  /*7010*/  HMMA.16816.F32 R40, R124.reuse, R130, R40 ;  /* 0x000000827c28723c */ /* 0x040fe20000001828 */
[----:B------:R-:W5:Y:S08]  /*7020*/  LDSM.16.M88.4 R128, [R118+0x8800] ;  /* 0x008800007680783b */ /* 0x000f700000000200 */
[----:B------:R-:W1:Y:S01]  /*7030*/  MUFU.TANH R245, R245 ;  /* 0x000000f500f57308 */ /* 0x000e620000002400 */
[C---:B---3--:R-:W-:Y:S03]  /*7040*/  HMMA.16816.F32 R44, R124.reuse, R120, R44 ;  /* 0x000000787c2c723c */ /* 0x048fe6000000182c */
[-C--:B------:R-:W-:Y:S01]  /*7050*/  FMUL.FTZ R208, R36, R0.reuse ;  /* 0x0000000024d07220 */ /* 0x080fe20000410000 */
[-C--:B------:R-:W-:Y:S05]  /*7060*/  FMUL.FTZ R210, R37, R0.reuse ;  /* 0x0000000025d27220 */ /* 0x080fea0000410000 */
[----:B------:R-:W3:Y:S01]  /*7070*/  MUFU.TANH R244, R244 ;  /* 0x000000f400f47308 */ /* 0x000ee20000002400 */
[-C--:B------:R-:W-:Y:S01]  /*7080*/  FMUL.FTZ R215, R38, R0.reuse ;  /* 0x0000000026d77220 */ /* 0x080fe20000410000 */
[-C--:B------:R-:W-:Y:S01]  /*7090*/  FMUL.FTZ R213, R39, R0.reuse ;  /* 0x0000000027d57220 */ /* 0x080fe20000410000 */
[C---:B------:R-:W-:Y:S01]  /*70a0*/  HMMA.16816.F32 R48, R124.reuse, R122, R48 ;  /* 0x0000007a7c30723c */ /* 0x040fe20000001830 */
[----:B------:R-:W2:Y:S01]  /*70b0*/  LDSM.16.M88.4 R120, [R118+0x8c00] ;  /* 0x008c00007678783b */ /* 0x000ea20000000200 */
[----:B------:R-:W-:Y:S05]  /*70c0*/  DEPBAR.LE SB0, 0x0 ;  /* 0x000080000000791a */ /* 0x000fea0000000000 */
[----:B------:R-:W1:Y:S01]  /*70d0*/  MUFU.TANH R242, R242 ;  /* 0x000000f200f27308 */ /* 0x000e620000002400 */
[-C--:B------:R-:W-:Y:S01]  /*70e0*/  FMUL.FTZ R212, R40, R0.reuse ;  /* 0x0000000028d47220 */ /* 0x080fe20000410000 */
[-C--:B------:R-:W-:Y:S01]  /*70f0*/  FMUL.FTZ R206, R41, R0.reuse ;  /* 0x0000000029ce7220 */ /* 0x080fe20000410000 */
[-C--:B------:R-:W-:Y:S01]  /*7100*/  FMUL.FTZ R211, R42, R0.reuse ;  /* 0x000000002ad37220 */ /* 0x080fe20000410000 */
[-C--:B------:R-:W-:Y:S01]  /*7110*/  FMUL.FTZ R209, R43, R0.reuse ;  /* 0x000000002bd17220 */ /* 0x080fe20000410000 */
[-C--:B------:R-:W-:Y:S01]  /*7120*/  FMUL.FTZ R202, R44, R0.reuse ;  /* 0x000000002cca7220 */ /* 0x080fe20000410000 */
[-C--:B------:R-:W-:Y:S01]  /*7130*/  FMUL.FTZ R204, R45, R0.reuse ;  /* 0x000000002dcc7220 */ /* 0x080fe20000410000 */
[-C--:B------:R-:W-:Y:S03]  /*7140*/  FMUL.FTZ R207, R46, R0.reuse ;  /* 0x000000002ecf7220 */ /* 0x080fe60000410000 */
[----:B------:R-:W1:Y:S01]  /*7150*/  MUFU.TANH R243, R243 ;  /* 0x000000f300f37308 */ /* 0x000e620000002400 */
[----:B------:R-:W-:Y:S01]  /*7160*/  BAR.SYNC.DEFER_BLOCKING 0x0 ;  /* 0x0000000000007b1d */ /* 0x000fe20000010000 */
[-C--:B------:R-:W-:Y:S01]  /*7170*/  FMUL.FTZ R205, R47, R0.reuse ;  /* 0x000000002fcd7220 */ /* 0x080fe20000410000 */
[-C--:B------:R-:W-:Y:S01]  /*7180*/  FMUL.FTZ R214, R48, R0.reuse ;  /* 0x0000000030d67220 */ /* 0x080fe20000410000 */
[-C--:B------:R-:W-:Y:S01]  /*7190*/  FMUL.FTZ R216, R49, R0.reuse ;  /* 0x0000000031d87220 */ /* 0x080fe20000410000 */
[-C--:B------:R-:W-:Y:S05]  /*71a0*/  FMUL.FTZ R203, R50, R0.reuse ;  /* 0x0000000032cb7220 */ /* 0x080fea0000410000 */
[----:B------:R-:W1:Y:S01]  /*71b0*/  MUFU.TANH R241, R241 ;  /* 0x000000f100f17308 */ /* 0x000e620000002400 */
[-C--:B------:R-:W-:Y:S01]  /*71c0*/  FMUL.FTZ R201, R51, R0.reuse ;  /* 0x0000000033c97220 */ /* 0x080fe20000410000 */
[C---:B-----5:R-:W-:Y:S08]  /*71d0*/  HMMA.16816.F32 R52, R124.reuse, R128, R52 ;  /* 0x000000807c34723c */ /* 0x060ff00000001834 */
[----:B------:R-:W1:Y:S01]  /*71e0*/  MUFU.TANH R238, R238 ;  /* 0x000000ee00ee7308 */ /* 0x000e620000002400 */
[C---:B------:R-:W-:Y:S09]  /*71f0*/  HMMA.16816.F32 R56, R124.reuse, R130, R56 ;  /* 0x000000827c38723c */ /* 0x040ff20000001838 */
[----:B------:R-:W1:Y:S01]  /*7200*/  MUFU.TANH R236, R236 ;  /* 0x000000ec00ec7308 */ /* 0x000e620000002400 */
[C---:B--2---:R-:W-:Y:S03]  /*7210*/  HMMA.16816.F32 R60, R124.reuse, R120, R60 ;  /* 0x000000787c3c723c */ /* 0x044fe6000000183c */
[-C--:B------:R-:W-:Y:S01]  /*7220*/  FMUL.FTZ R199, R54, R0.reuse ;  /* 0x0000000036c77220 */ /* 0x080fe20000410000 */
[-C--:B------:R-:W-:Y:S05]  /*7230*/  FMUL.FTZ R200, R55, R0.reuse ;  /* 0x0000000037c87220 */ /* 0x080fea0000410000 */
[----:B------:R-:W2:Y:S01]  /*7240*/  MUFU.TANH R239, R239 ;  /* 0x000000ef00ef7308 */ /* 0x000ea20000002400 */
[-C--:B------:R-:W-:Y:S01]  /*7250*/  FMUL.FTZ R218, R52, R0.reuse ;  /* 0x0000000034da7220 */ /* 0x080fe20000410000 */
[-C--:B------:R-:W-:Y:S01]  /*7260*/  FMUL.FTZ R217, R53, R0.reuse ;  /* 0x0000000035d97220 */ /* 0x080fe20000410000 */
[----:B------:R-:W-:Y:S03]  /*7270*/  HMMA.16816.F32 R64, R124, R122, R64 ;  /* 0x0000007a7c40723c */ /* 0x000fe60000001840 */
        /* <DEDUP_REMOVED lines=14> */
[----:B------:R-:W-:Y:S08]  /*7360*/  FMUL.FTZ R54, R67, R0 ;  /* 0x0000000043367220 */ /* 0x000ff00000410000 */
[----:B------:R-:W1:Y:S10]  /*7370*/  MUFU.TANH R235, R235 ;  /* 0x000000eb00eb7308 */ /* 0x000e740000002400 */
        /* <DEDUP_REMOVED lines=36> */
[----:B------:R1:W1:Y:S10]  /*75c0*/  MUFU.TANH R56, R177 ;  /* 0x000000b100387308 */ /* 0x0002740000002400 */
[----:B------:R-:W1:Y:S10]  /*75d0*/  MUFU.TANH R224, R224 ;  /* 0x000000e000e07308 */ /* 0x000e740000002400 */
[----:B------:R-:W1:Y:S10]  /*75e0*/  MUFU.TANH R226, R226 ;  /* 0x000000e200e27308 */ /* 0x000e740000002400 */
[----:B------:R-:W1:Y:S10]  /*75f0*/  MUFU.TANH R55, R55 ;  /* 0x0000003700377308 */ /* 0x000e740000002400 */
[----:B------:R-:W1:Y:S01]  /*7600*/  MUFU.TANH R54, R54 ;  /* 0x0000003600367308 */ /* 0x000e620000002400 */
[----:B--234-:R-:W-:Y:S05]  /*7610*/  @!P1 BRA `(.L_x_495) ;  /* 0x0000000400989947 */ /* 0x01cfea0003800000 */
        /* <DEDUP_REMOVED lines=20> */
[----:B------:R-:W2:Y:S01]  /*7760*/  I2F.RP R10, R11 ;  /* 0x0000000b000a7306 */ /* 0x000ea20000209400 */
[----:B------:R-:W-:Y:S02]  /*7770*/  LOP3.LUT R12, R12, R15, RZ, 0x3c, !PT ;  /* 0x0000000f0c0c7212 */ /* 0x000fe400078e3cff */
[----:B------:R-:W-:Y:S02]  /*7780*/  IMAD.MOV R7, RZ, RZ, -R7 ;  /* 0x000000ffff077224 */ /* 0x000fe400078e0a07 */
[----:B------:R-:W-:Y:S05]  /*7790*/  ISETP.GE.AND P1, PT, R12, RZ, PT ;  /* 0x000000ff0c00720c */ /* 0x000fea0003f26270 */
[----:B--2---:R-:W2:Y:S02]  /*77a0*/  MUFU.RCP R0, R10 ;  /* 0x0000000a00007308 */ /* 0x004ea40000001000 */
[----:B--2---:R-:W-:Y:S01]  /*77b0*/  VIADD R16, R0, 0xffffffe ;  /* 0x0ffffffe00107836 */ /* 0x004fe20000000000 */
[----:B------:R-:W-:Y:S07]  /*77c0*/  IADD3 R0, PT, PT, R183, -0x80, RZ ;  /* 0xffffff80b7007810 */ /* 0x000fee0007ffe0ff */
[----:B------:R-:W2:Y:S02]  /*77d0*/  F2I.FTZ.U32.TRUNC.NTZ R17, R16 ;  /* 0x0000001000117305 */ /* 0x000ea4000021f000 */
[--C-:B--2---:R-:W-:Y:S02]  /*77e0*/  IMAD.MOV R8, RZ, RZ, -R17.reuse ;  /* 0x000000ffff087224 */ /* 0x104fe400078e0a11 */
[----:B------:R-:W-:Y:S02]  /*77f0*/  IMAD.MOV.U32 R16, RZ, RZ, RZ ;  /* 0x000000ffff107224 */ /* 0x000fe400078e00ff */
[----:B------:R-:W-:Y:S01]  /*7800*/  IMAD R13, R8, R11, RZ ;  /* 0x0000000b080d7224 */ /* 0x000fe200078e02ff */
[----:B------:R-:W-:Y:S02]  /*7810*/  IABS R8, R0 ;  /* 0x0000000000087213 */ /* 0x000fe40000000000 */
[----:B------:R-:W-:Y:S01]  /*7820*/  LOP3.LUT R0, R0, R15, RZ, 0x3c, !PT ;  /* 0x0000000f00007212 */ /* 0x000fe200078e3cff */
[----:B------:R-:W-:Y:S02]  /*7830*/  IMAD.HI.U32 R13, R17, R13, R16 ;  /* 0x0000000d110d7227 */ /* 0x000fe400078e0010 */
[----:B------:R-:W2:Y:S01]  /*7840*/  LD.E.64 R16, desc[UR4][R2.64+0x38] ;  /* 0x0000380402107980 */ /* 0x000ea2000c101b00 */
        /* <DEDUP_REMOVED lines=14> */
[----:B------:R-:W-:Y:S11]  /*7930*/  ISETP.GE.U32.AND P6, PT, R8, R11, PT ;  /* 0x0000000b0800720c */ /* 0x000ff60003fc6070 */
        /* <DEDUP_REMOVED lines=27> */
.L_x_497:
[----:B------:R-:W-:Y:S05]  /*7af0*/  BSYNC.RECONVERGENT B0 ;  /* 0x0000000000007941 */ /* 0x000fea0003800200 */
.L_x_496:
[----:B-1----:R-:W-:Y:S01]  /*7b00*/  IMAD.MOV.U32 R177, RZ, RZ, R175 ;  /* 0x000000ffffb17224 */ /* 0x002fe200078e00af */
        /* <DEDUP_REMOVED lines=23> */
.L_x_495:
[----:B------:R-:W-:Y:S05]  /*7c80*/  BSYNC.RECONVERGENT B1 ;  /* 0x0000000000017941 */ /* 0x000fea0003800200 */
.L_x_494:
[----:B------:R-:W3:Y:S01]  /*7c90*/  LD.E R53, desc[UR4][R2.64+0xdc] ;  /* 0x0000dc0402357980 */ /* 0x000ee2000c101900 */
[----:B-1----:R-:W-:Y:S02]  /*7ca0*/  FMNMX3.FTZ R15, R117, R158, R252, !PT ;  /* 0x0000009e750f7276 */ /* 0x002fe400078100fc */
[----:B------:R-:W-:Y:S01]  /*7cb0*/  FMNMX3.FTZ R0, R119, R250, R249, !PT ;  /* 0x000000fa77007276 */ /* 0x000fe200078100f9 */
[----:B------:R-:W-:Y:S01]  /*7cc0*/  LDSM.16.MT88.4 R16, [R168+0x9000] ;  /* 0x00900000a810783b */ /* 0x000fe20000004200 */
[----:B------:R-:W-:Y:S02]  /*7cd0*/  FMNMX3.FTZ R15, R15, R162, R6, !PT ;  /* 0x000000a20f0f7276 */ /* 0x000fe40007810006 */
[----:B------:R-:W-:Y:S02]  /*7ce0*/  FMNMX3.FTZ R0, R0, R9, R251, !PT ;  /* 0x0000000900007276 */ /* 0x000fe400078100fb */
[----:B------:R-:W-:Y:S02]  /*7cf0*/  FMNMX3.FTZ R15, R15, R248, R246, !PT ;  /* 0x000000f80f0f7276 */ /* 0x000fe400078100f6 */
        /* <DEDUP_REMOVED lines=30> */
[----:B--2---:R-:W-:Y:S02]  /*7ee0*/  FMNMX3.FTZ R13, R15, R224, R226, !PT ;  /* 0x000000e00f0d7276 */ /* 0x004fe400078100e2 */
[----:B------:R-:W-:Y:S02]  /*7ef0*/  FMNMX3.FTZ R7, R0, R55, R54, !PT ;  /* 0x0000003700077276 */ /* 0x000fe40007810036 */
[----:B------:R-:W-:Y:S01]  /*7f00*/  IADD3 R194, PT, PT, R194, -0x1, RZ ;  /* 0xffffffffc2c27810 */ /* 0x000fe20007ffe0ff */
[----:B------:R-:W1:Y:S01]  /*7f10*/  SHFL.BFLY PT, R4, R13, 0x2, 0x1f ;  /* 0x0c401f000d047f89 */ /* 0x000e6200000e0000 */
[----:B------:R-:W-:Y:S07]  /*7f20*/  IADD3 R183, PT, PT, R183, -0x80, RZ ;  /* 0xffffff80b7b77810 */ /* 0x000fee0007ffe0ff */
[----:B------:R-:W2:Y:S01]  /*7f30*/  SHFL.BFLY PT, R0, R7, 0x2, 0x1f ;  /* 0x0c401f0007007f89 */ /* 0x000ea200000e0000 */
[----:B-1----:R-:W-:Y:S02]  /*7f40*/  FMNMX.FTZ R11, R13, R4, !PT ;  /* 0x000000040d0b7209 */ /* 0x002fe40007810000 */
[----:B--2---:R-:W-:Y:S05]  /*7f50*/  FMNMX.FTZ R5, R7, R0, !PT ;  /* 0x0000000007057209 */ /* 0x004fea0007810000 */
[----:B------:R-:W1:Y:S08]  /*7f60*/  SHFL.BFLY PT, R52, R11, 0x1, 0x1f ;  /* 0x0c201f000b347f89 */ /* 0x000e7000000e0000 */
[----:B------:R-:W2:Y:S01]  /*7f70*/  SHFL.BFLY PT, R0, R5, 0x1, 0x1f ;  /* 0x0c201f0005007f89 */ /* 0x000ea200000e0000 */
[----:B-1----:R-:W-:Y:S02]  /*7f80*/  FMNMX.FTZ R52, R11, R52, !PT ;  /* 0x000000340b347209 */ /* 0x002fe40007810000 */
[----:B--2---:R-:W-:Y:S02]  /*7f90*/  FMNMX.FTZ R0, R5, R0, !PT ;  /* 0x0000000005007209 */ /* 0x004fe40007810000 */
[----:B------:R-:W-:Y:S03]  /*7fa0*/  FSETP.NEU.FTZ.AND P1, PT, R52, -INF , PT ;  /* 0xff8000003400780b */ /* 0x000fe60003f3d000 */
[----:B------:R-:W-:Y:S01]  /*7fb0*/  FADD.FTZ R4, -R0, R119 ;  /* 0x0000007700047221 */ /* 0x000fe20000010100 */
[C---:B---3--:R-:W-:Y:S01]  /*7fc0*/  FMUL.FTZ R123, R53.reuse, R52 ;  /* 0x00000034357b7220 */ /* 0x048fe20000410000 */
[C---:B------:R-:W-:Y:S02]  /*7fd0*/  FMUL.FTZ R120, R53.reuse, R0 ;  /* 0x0000000035787220 */ /* 0x040fe40000410000 */
[----:B------:R-:W-:Y:S01]  /*7fe0*/  FMUL.FTZ R59, R53, R4 ;  /* 0x00000004353b7220 */ /* 0x000fe20000410000 */
[----:B------:R-:W-:Y:S01]  /*7ff0*/  FADD.FTZ R4, -R52, R117 ;  /* 0x0000007534047221 */ /* 0x000fe20000010100 */
[----:B------:R-:W-:Y:S02]  /*8000*/  FSEL R123, R123, RZ, P1 ;  /* 0x000000ff7b7b7208 */ /* 0x000fe40000800000 */
[----:B------:R-:W-:Y:S01]  /*8010*/  FSETP.NEU.FTZ.AND P1, PT, R0, -INF , PT ;  /* 0xff8000000000780b */ /* 0x000fe20003f3d000 */
[----:B------:R-:W-:Y:S01]  /*8020*/  FMUL.FTZ R58, R53, R4 ;  /* 0x00000004353a7220 */ /* 0x000fe20000410000 */
[----:B------:R-:W1:Y:S01]  /*8030*/  MUFU.EX2 R59, R59 ;  /* 0x0000003b003b7308 */ /* 0x000e620000000800 */
        /* <DEDUP_REMOVED lines=8> */
[-CC-:B------:R-:W-:Y:S01]  /*80c0*/  FFMA.FTZ R121, R251, R53.reuse, -R120.reuse ;  /* 0x00000035fb797223 */ /* 0x180fe20000010878 */
[-CC-:B------:R-:W-:Y:S01]  /*80d0*/  FFMA.FTZ R122, R250, R53.reuse, -R120.reuse ;  /* 0x00000035fa7a7223 */ /* 0x180fe20000010878 */
[----:B------:R-:W2:Y:S01]  /*80e0*/  MUFU.EX2 R58, R58 ;  /* 0x0000003a003a7308 */ /* 0x000ea20000000800 */
[-CC-:B------:R-:W-:Y:S01]  /*80f0*/  FFMA.FTZ R132, R208, R53.reuse, -R123.reuse ;  /* 0x00000035d0847223 */ /* 0x180fe2000001087b */
[-CC-:B------:R-:W-:Y:S01]  /*8100*/  FFMA.FTZ R137, R214, R53.reuse, -R123.reuse ;  /* 0x00000035d6897223 */ /* 0x180fe2000001087b */
[-CC-:B------:R-:W-:Y:S01]  /*8110*/  FFMA.FTZ R140, R216, R53.reuse, -R123.reuse ;  /* 0x00000035d88c7223 */ /* 0x180fe2000001087b */
[-CC-:B------:R-:W-:Y:S01]  /*8120*/  FFMA.FTZ R135, R207, R53.reuse, -R120.reuse ;  /* 0x00000035cf877223 */ /* 0x180fe20000010878 */
[--C-:B------:R-:W-:Y:S01]  /*8130*/  FFMA.FTZ R138, R205, R53, -R120.reuse ;  /* 0x00000035cd8a7223 */ /* 0x100fe20000010878 */
[C---:B-1----:R-:W-:Y:S01]  /*8140*/  FMUL.FTZ R6, R59.reuse, R114 ;  /* 0x000000723b067220 */ /* 0x042fe20000410000 */
[C---:B------:R-:W-:Y:S03]  /*8150*/  FMUL.FTZ R7, R59.reuse, R115 ;  /* 0x000000733b077220 */ /* 0x040fe60000410000 */
        /* <DEDUP_REMOVED lines=8> */
[----:B------:R-:W-:Y:S01]  /*81e0*/  MUFU.EX2 R128, R128 ;  /* 0x0000008000807308 */ /* 0x000fe20000000800 */
[C---:B--2---:R-:W-:Y:S01]  /*81f0*/  FMUL.FTZ R4, R58.reuse, R112 ;  /* 0x000000703a047220 */ /* 0x044fe20000410000 */
[C---:B------:R-:W-:Y:S01]  /*8200*/  FMUL.FTZ R5, R58.reuse, R113 ;  /* 0x000000713a057220 */ /* 0x040fe20000410000 */
[C---:B------:R-:W-:Y:S01]  /*8210*/  FMUL.FTZ R8, R58.reuse, R108 ;  /* 0x0000006c3a087220 */ /* 0x040fe20000410000 */
[C---:B------:R-:W-:Y:S01]  /*8220*/  FMUL.FTZ R9, R58.reuse, R109 ;  /* 0x0000006d3a097220 */ /* 0x040fe20000410000 */
[C---:B------:R-:W-:Y:S01]  /*8230*/  FMUL.FTZ R12, R58.reuse, R104 ;  /* 0x000000683a0c7220 */ /* 0x040fe20000410000 */
[C---:B------:R-:W-:Y:S01]  /*8240*/  FMUL.FTZ R13, R58.reuse, R105 ;  /* 0x000000693a0d7220 */ /* 0x040fe20000410000 */
[C---:B------:R-:W-:Y:S03]  /*8250*/  FMUL.FTZ R20, R58.reuse, R96 ;  /* 0x000000603a147220 */ /* 0x040fe60000410000 */
[----:B------:R-:W1:Y:S01]  /*8260*/  MUFU.EX2 R121, R121 ;  /* 0x0000007900797308 */ /* 0x000e620000000800 */
        /* <DEDUP_REMOVED lines=8> */
[C---:B------:R-:W-:Y:S01]  /*82f0*/  FMUL.FTZ R37, R58.reuse, R81 ;  /* 0x000000513a257220 */ /* 0x040fe20000410000 */
[C---:B------:R-:W-:Y:S01]  /*8300*/  FMUL.FTZ R50, R59.reuse, R70 ;  /* 0x000000463b327220 */ /* 0x040fe20000410000 */
[----:B------:R-:W-:Y:S01]  /*8310*/  FMUL.FTZ R51, R59, R71 ;  /* 0x000000473b337220 */ /* 0x000fe20000410000 */
[C---:B------:R-:W-:Y:S01]  /*8320*/  FMUL.FTZ R48, R58.reuse, R68 ;  /* 0x000000443a307220 */ /* 0x040fe20000410000 */
[----:B------:R-:W-:Y:S01]  /*8330*/  FMUL.FTZ R49, R58, R69 ;  /* 0x000000453a317220 */ /* 0x000fe20000410000 */
[-CC-:B------:R-:W-:Y:S01]  /*8340*/  FFMA.FTZ R81, R247, R53.reuse, -R120.reuse ;  /* 0x00000035f7517223 */ /* 0x180fe20000010878 */
[----:B------:R-:W-:Y:S03]  /*8350*/  LDSM.16.MT88.4 R68, [R168+0xb400] ;  /* 0x00b40000a844783b */ /* 0x000fe60000004200 */
[----:B------:R-:W2:Y:S01]  /*8360*/  MUFU.EX2 R129, R129 ;  /* 0x0000008100817308 */ /* 0x000ea20000000800 */
[----:B-1----:R-:W-:Y:S01]  /*8370*/  F2FP.F16.F32.PACK_AB R63, R121, R128 ;  /* 0x00000080793f723e */ /* 0x002fe200000000ff */
[-CC-:B------:R-:W-:Y:S01]  /*8380*/  FFMA.FTZ R90, R236, R53.reuse, -R123.reuse ;  /* 0x00000035ec5a7223 */ /* 0x180fe2000001087b */
[-CC-:B------:R-:W-:Y:S01]  /*8390*/  FFMA.FTZ R139, R203, R53.reuse, -R120.reuse ;  /* 0x00000035cb8b7223 */ /* 0x180fe20000010878 */
[-CC-:B------:R-:W-:Y:S01]  /*83a0*/  FFMA.FTZ R142, R201, R53.reuse, -R120.reuse ;  /* 0x00000035c98e7223 */ /* 0x180fe20000010878 */
[-CC-:B------:R-:W-:Y:S01]  /*83b0*/  FFMA.FTZ R202, R202, R53.reuse, -R123.reuse ;  /* 0x00000035caca7223 */ /* 0x180fe2000001087b */
[-CC-:B------:R-:W-:Y:S01]  /*83c0*/  FFMA.FTZ R204, R204, R53.reuse, -R123.reuse ;  /* 0x00000035cccc7223 */ /* 0x180fe2000001087b */
[----:B------:R-:W-:Y:S03]  /*83d0*/  LDSM.16.MT88.4 R108, [R168+0xac00] ;  /* 0x00ac0000a86c783b */ /* 0x000fe60000004200 */
[----:B------:R-:W1:Y:S01]  /*83e0*/  MUFU.EX2 R122, R122 ;  /* 0x0000007a007a7308 */ /* 0x000e620000000800 */
[-CC-:B------:R-:W-:Y:S01]  /*83f0*/  FFMA.FTZ R105, R57, R53.reuse, -R120.reuse ;  /* 0x0000003539697223 */ /* 0x180fe20000010878 */
[-CC-:B------:R-:W-:Y:S01]  /*8400*/  FFMA.FTZ R104, R56, R53.reuse, -R120.reuse ;  /* 0x0000003538687223 */ /* 0x180fe20000010878 */
[-CC-:B------:R-:W-:Y:S01]  /*8410*/  FFMA.FTZ R88, R240, R53.reuse, -R123.reuse ;  /* 0x00000035f0587223 */ /* 0x180fe2000001087b */
[-CC-:B------:R-:W-:Y:S01]  /*8420*/  FFMA.FTZ R89, R234, R53.reuse, -R123.reuse ;  /* 0x00000035ea597223 */ /* 0x180fe2000001087b */
[-CC-:B------:R-:W-:Y:S01]  /*8430*/  FFMA.FTZ R96, R235, R53.reuse, -R120.reuse ;  /* 0x00000035eb607223 */ /* 0x180fe20000010878 */
[-CC-:B------:R-:W-:Y:S01]  /*8440*/  FFMA.FTZ R91, R233, R53.reuse, -R120.reuse ;  /* 0x00000035e95b7223 */ /* 0x180fe20000010878 */
[----:B------:R-:W-:Y:S03]  /*8450*/  FFMA.FTZ R98, R228, R53, -R123 ;  /* 0x00000035e4627223 */ /* 0x000fe6000001087b */
[----:B------:R-:W-:Y:S01]  /*8460*/  MUFU.EX2 R126, R126 ;  /* 0x0000007e007e7308 */ /* 0x000fe20000000800 */
[----:B--2---:R-:W-:Y:S01]  /*8470*/  F2FP.F16.F32.PACK_AB R60, R129, R131 ;  /* 0x00000083813c723e */ /* 0x004fe200000000ff */
[----:B------:R-:W-:Y:S01]  /*8480*/  FFMA.FTZ R131, R58, R195, R131 ;  /* 0x000000c33a837223 */ /* 0x000fe20000010083 */
[-CC-:B------:R-:W-:Y:S01]  /*8490*/  FFMA.FTZ R97, R229, R53.reuse, -R123.reuse ;  /* 0x00000035e5617223 */ /* 0x180fe2000001087b */
[-CC-:B------:R-:W-:Y:S01]  /*84a0*/  FFMA.FTZ R119, R227, R53.reuse, -R120.reuse ;  /* 0x00000035e3777223 */ /* 0x180fe20000010878 */
[-CC-:B------:R-:W-:Y:S01]  /*84b0*/  FFMA.FTZ R99, R232, R53.reuse, -R123.reuse ;  /* 0x00000035e8637223 */ /* 0x180fe2000001087b */
[-CC-:B------:R-:W-:Y:S01]  /*84c0*/  FFMA.FTZ R125, R225, R53.reuse, -R120.reuse ;  /* 0x00000035e17d7223 */ /* 0x180fe20000010878 */
[-C--:B------:R-:W-:Y:S03]  /*84d0*/  FFMA.FTZ R130, R221, R53.reuse, -R120 ;  /* 0x00000035dd827223 */ /* 0x080fe60000010878 */
[----:B------:R-:W2:Y:S01]  /*84e0*/  MUFU.EX2 R117, R117 ;  /* 0x0000007500757308 */ /* 0x000ea20000000800 */
[----:B-1----:R-:W-:Y:S01]  /*84f0*/  F2FP.F16.F32.PACK_AB R61, R127, R122 ;  /* 0x0000007a7f3d723e */ /* 0x002fe200000000ff */
[----:B------:R-:W-:Y:S01]  /*8500*/  FFMA.FTZ R196, R59, R196, R122 ;  /* 0x000000c43bc47223 */ /* 0x000fe2000001007a */
[-CC-:B------:R-:W-:Y:S01]  /*8510*/  FFMA.FTZ R122, R231, R53.reuse, -R120.reuse ;  /* 0x00000035e77a7223 */ /* 0x180fe20000010878 */
[-CC-:B------:R-:W-:Y:S01]  /*8520*/  FFMA.FTZ R134, R213, R53.reuse, -R120.reuse ;  /* 0x00000035d5867223 */ /* 0x180fe20000010878 */
[-CC-:B------:R-:W-:Y:S01]  /*8530*/  FFMA.FTZ R136, R206, R53.reuse, -R123.reuse ;  /* 0x00000035ce887223 */ /* 0x180fe2000001087b */
[-CC-:B------:R-:W-:Y:S01]  /*8540*/  FFMA.FTZ R133, R211, R53.reuse, -R120.reuse ;  /* 0x00000035d3857223 */ /* 0x180fe20000010878 */
[-CC-:B------:R-:W-:Y:S03]  /*8550*/  FFMA.FTZ R144, R217, R53.reuse, -R123.reuse ;  /* 0x00000035d9907223 */ /* 0x180fe6000001087b */
[----:B------:R-:W1:Y:S01]  /*8560*/  MUFU.EX2 R81, R81 ;  /* 0x0000005100517308 */ /* 0x000e620000000800 */
[-CC-:B------:R-:W-:Y:S01]  /*8570*/  FFMA.FTZ R143, R220, R53.reuse, -R123.reuse ;  /* 0x00000035dc8f7223 */ /* 0x180fe2000001087b */
[-CC-:B------:R-:W-:Y:S01]  /*8580*/  FFMA.FTZ R148, R219, R53.reuse, -R123.reuse ;  /* 0x00000035db947223 */ /* 0x180fe2000001087b */
[-CC-:B------:R-:W-:Y:S01]  /*8590*/  FFMA.FTZ R141, R199, R53.reuse, -R120.reuse ;  /* 0x00000035c78d7223 */ /* 0x180fe20000010878 */
[-CC-:B------:R-:W-:Y:S01]  /*85a0*/  FFMA.FTZ R146, R200, R53.reuse, -R120.reuse ;  /* 0x00000035c8927223 */ /* 0x180fe20000010878 */
[-CC-:B------:R-:W-:Y:S01]  /*85b0*/  FFMA.FTZ R145, R197, R53.reuse, -R120.reuse ;  /* 0x00000035c5917223 */ /* 0x180fe20000010878 */
[-CC-:B------:R-:W-:Y:S01]  /*85c0*/  FFMA.FTZ R150, R198, R53.reuse, -R120.reuse ;  /* 0x00000035c6967223 */ /* 0x180fe20000010878 */
[-CC-:B------:R-:W-:Y:S03]  /*85d0*/  FFMA.FTZ R218, R218, R53.reuse, -R123.reuse ;  /* 0x00000035dada7223 */ /* 0x180fe6000001087b */
[----:B------:R-:W-:Y:S01]  /*85e0*/  MUFU.EX2 R90, R90 ;  /* 0x0000005a005a7308 */ /* 0x000fe20000000800 */
[----:B--2---:R-:W-:Y:S01]  /*85f0*/  F2FP.F16.F32.PACK_AB R62, R117, R126 ;  /* 0x0000007e753e723e */ /* 0x004fe200000000ff */
[-CC-:B------:R-:W-:Y:S01]  /*8600*/  FFMA.FTZ R222, R222, R53.reuse, -R123.reuse ;  /* 0x00000035dede7223 */ /* 0x180fe2000001087b */
[-CC-:B------:R-:W-:Y:S01]  /*8610*/  FFMA.FTZ R223, R223, R53.reuse, -R123.reuse ;  /* 0x00000035dfdf7223 */ /* 0x180fe2000001087b */
[-CC-:B------:R-:W-:Y:S01]  /*8620*/  FFMA.FTZ R224, R224, R53.reuse, -R123.reuse ;  /* 0x00000035e0e07223 */ /* 0x180fe2000001087b */
[----:B------:R-:W-:Y:S03]  /*8630*/  ISETP.NE.AND P1, PT, R194, -0x1, PT ;  /* 0xffffffffc200780c */ /* 0x000fe60003f25270 */
[C---:B------:R-:W-:Y:S02]  /*8640*/  HMMA.16816.F32 R4, R60.reuse, R16, R4 ;  /* 0x000000103c04723c */ /* 0x040fe40000001804 */
[----:B------:R-:W-:Y:S03]  /*8650*/  MUFU.EX2 R124, R124 ;  /* 0x0000007c007c7308 */ /* 0x000fe60000000800 */
[C---:B------:R-:W-:Y:S01]  /*8660*/  FMUL.FTZ R16, R58.reuse, R100 ;  /* 0x000000643a107220 */ /* 0x040fe20000410000 */
[--C-:B------:R-:W-:Y:S01]  /*8670*/  FFMA.FTZ R100, R245, R53, -R120.reuse ;  /* 0x00000035f5647223 */ /* 0x100fe20000010878 */
[----:B------:R-:W-:Y:S01]  /*8680*/  FMUL.FTZ R17, R58, R101 ;  /* 0x000000653a117220 */ /* 0x000fe20000410000 */
[C---:B------:R-:W-:Y:S04]  /*8690*/  HMMA.16816.F32 R8, R60.reuse, R18, R8 ;  /* 0x000000123c08723c */ /* 0x040fe80000001808 */
[----:B------:R-:W-:Y:S01]  /*86a0*/  MUFU.EX2 R132, R132 ;  /* 0x0000008400847308 */ /* 0x000fe20000000800 */
[C---:B------:R-:W-:Y:S01]  /*86b0*/  FMUL.FTZ R18, R59.reuse, R102 ;  /* 0x000000663b127220 */ /* 0x040fe20000410000 */
[----:B------:R-:W-:Y:S01]  /*86c0*/  FMUL.FTZ R19, R59, R103 ;  /* 0x000000673b137220 */ /* 0x000fe20000410000 */
[-CC-:B------:R-:W-:Y:S01]  /*86d0*/  FFMA.FTZ R101, R248, R53.reuse, -R123.reuse ;  /* 0x00000035f8657223 */ /* 0x180fe2000001087b */
[C---:B------:R-:W-:Y:S06]  /*86e0*/  HMMA.16816.F32 R12, R60.reuse, R24, R12 ;  /* 0x000000183c0c723c */ /* 0x040fec000000180c */
[----:B------:R-:W2:Y:S01]  /*86f0*/  MUFU.EX2 R100, R100 ;  /* 0x0000006400647308 */ /* 0x000ea20000000800 */
[C---:B------:R-:W-:Y:S01]  /*8700*/  FMUL.FTZ R24, R58.reuse, R92 ;  /* 0x0000005c3a187220 */ /* 0x040fe20000410000 */
[--C-:B------:R-:W-:Y:S01]  /*8710*/  FFMA.FTZ R92, R237, R53, -R120.reuse ;  /* 0x00000035ed5c7223 */ /* 0x100fe20000010878 */
[----:B------:R-:W-:Y:S01]  /*8720*/  FMUL.FTZ R25, R58, R93 ;  /* 0x0000005d3a197220 */ /* 0x000fe20000410000 */
[--C-:B------:R-:W-:Y:S01]  /*8730*/  FFMA.FTZ R93, R238, R53, -R123.reuse ;  /* 0x00000035ee5d7223 */ /* 0x100fe2000001087b */
[C---:B------:R-:W-:Y:S05]  /*8740*/  HMMA.16816.F32 R16, R60.reuse, R26, R16 ;  /* 0x0000001a3c10723c */ /* 0x040fea0000001810 */
[----:B------:R-:W-:Y:S01]  /*8750*/  MUFU.EX2 R101, R101 ;  /* 0x0000006500657308 */ /* 0x000fe20000000800 */
[C---:B------:R-:W-:Y:S01]  /*8760*/  FMUL.FTZ R26, R59.reuse, R94 ;  /* 0x0000005e3b1a7220 */ /* 0x040fe20000410000 */
[----:B------:R-:W-:Y:S01]  /*8770*/  FMUL.FTZ R27, R59, R95 ;  /* 0x0000005f3b1b7220 */ /* 0x000fe20000410000 */
[-CC-:B------:R-:W-:Y:S01]  /*8780*/  FFMA.FTZ R94, R243, R53.reuse, -R120.reuse ;  /* 0x00000035f35e7223 */ /* 0x180fe20000010878 */
[--C-:B------:R-:W-:Y:S01]  /*8790*/  FFMA.FTZ R95, R239, R53, -R120.reuse ;  /* 0x00000035ef5f7223 */ /* 0x100fe20000010878 */
[C---:B------:R-:W-:Y:S05]  /*87a0*/  HMMA.16816.F32 R20, R60.reuse, R32, R20 ;  /* 0x000000203c14723c */ /* 0x040fea0000001814 */
[----:B------:R-:W-:Y:S01]  /*87b0*/  MUFU.EX2 R93, R93 ;  /* 0x0000005d005d7308 */ /* 0x000fe20000000800 */
[C---:B------:R-:W-:Y:S01]  /*87c0*/  FMUL.FTZ R32, R58.reuse, R84 ;  /* 0x000000543a207220 */ /* 0x040fe20000410000 */
[----:B------:R-:W-:Y:S01]  /*87d0*/  FMUL.FTZ R33, R58, R85 ;  /* 0x000000553a217220 */ /* 0x000fe20000410000 */
[-C--:B------:R-:W-:Y:S01]  /*87e0*/  FFMA.FTZ R85, R241, R53.reuse, -R120 ;  /* 0x00000035f1557223 */ /* 0x080fe20000010878 */
[-CC-:B------:R-:W-:Y:S01]  /*87f0*/  FFMA.FTZ R84, R244, R53.reuse, -R123.reuse ;  /* 0x00000035f4547223 */ /* 0x180fe2000001087b */
[C---:B------:R-:W-:Y:S05]  /*8800*/  HMMA.16816.F32 R24, R60.reuse, R34, R24 ;  /* 0x000000223c18723c */ /* 0x040fea0000001818 */
[----:B------:R-:W-:Y:S01]  /*8810*/  MUFU.EX2 R92, R92 ;  /* 0x0000005c005c7308 */ /* 0x000fe20000000800 */
        /* <DEDUP_REMOVED lines=8> */
[----:B------:R-:W-:Y:S01]  /*88a0*/  FADD.FTZ R77, R127, R196 ;  /* 0x000000c47f4d7221 */ /* 0x000fe20000010000 */
[----:B------:R-:W-:Y:S01]  /*88b0*/  FFMA.FTZ R127, R210, R53, -R123 ;  /* 0x00000035d27f7223 */ /* 0x000fe2000001087b */
[C---:B------:R-:W-:Y:S05]  /*88c0*/  HMMA.16816.F32 R32, R60.reuse, R42, R32 ;  /* 0x0000002a3c20723c */ /* 0x040fea0000001820 */
[----:B------:R-:W3:Y:S01]  /*88d0*/  MUFU.EX2 R86, R86 ;  /* 0x0000005600567308 */ /* 0x000ee20000000800 */
[C---:B------:R-:W-:Y:S01]  /*88e0*/  FMUL.FTZ R42, R59.reuse, R78 ;  /* 0x0000004e3b2a7220 */ /* 0x040fe20000410000 */
[----:B------:R-:W-:Y:S01]  /*88f0*/  FMUL.FTZ R43, R59, R79 ;  /* 0x0000004f3b2b7220 */ /* 0x000fe20000410000 */
[----:B------:R-:W-:Y:S01]  /*8900*/  FADD.FTZ R80, R128, R77 ;  /* 0x0000004d80507221 */ /* 0x000fe20000010000 */
[----:B------:R-:W-:Y:S01]  /*8910*/  FFMA.FTZ R128, R209, R53, -R120 ;  /* 0x00000035d1807223 */ /* 0x000fe20000010878 */
[----:B------:R-:W-:Y:S01]  /*8920*/  LDSM.16.MT88.4 R76, [R116+0xc000] ;  /* 0x00c00000744c783b */ /* 0x000fe20000004200 */
[C---:B------:R-:W-:Y:S04]  /*8930*/  HMMA.16816.F32 R36, R60.reuse, R44, R36 ;  /* 0x0000002c3c24723c */ /* 0x040fe80000001824 */
[----:B------:R-:W-:Y:S01]  /*8940*/  MUFU.EX2 R87, R87 ;  /* 0x0000005700577308 */ /* 0x000fe20000000800 */
[C---:B------:R-:W-:Y:S01]  /*8950*/  FMUL.FTZ R44, R58.reuse, R72 ;  /* 0x000000483a2c7220 */ /* 0x040fe20000410000 */
[----:B------:R-:W-:Y:S01]  /*8960*/  FMUL.FTZ R45, R58, R73 ;  /* 0x000000493a2d7220 */ /* 0x000fe20000410000 */
[----:B------:R-:W-:Y:S01]  /*8970*/  FADD.FTZ R80, R121, R80 ;  /* 0x0000005079507221 */ /* 0x000fe20000010000 */
[C---:B------:R-:W-:Y:S06]  /*8980*/  HMMA.16816.F32 R40, R60.reuse, R46, R40 ;  /* 0x0000002e3c28723c */ /* 0x040fec0000001828 */
[----:B------:R-:W4:Y:S01]  /*8990*/  MUFU.EX2 R84, R84 ;  /* 0x0000005400547308 */ /* 0x000f220000000800 */
[C---:B------:R-:W-:Y:S01]  /*89a0*/  FMUL.FTZ R46, R59.reuse, R74 ;  /* 0x0000004a3b2e7220 */ /* 0x040fe20000410000 */
[----:B------:R-:W-:Y:S01]  /*89b0*/  FMUL.FTZ R47, R59, R75 ;  /* 0x0000004b3b2f7220 */ /* 0x000fe20000410000 */
[----:B------:R-:W-:Y:S01]  /*89c0*/  FADD.FTZ R59, R129, R131 ;  /* 0x00000083813b7221 */ /* 0x000fe20000010000 */
[----:B------:R-:W5:Y:S01]  /*89d0*/  LDSM.16.MT88.4 R72, [R168+0x9400] ;  /* 0x00940000a848783b */ /* 0x000f620000004200 */
[-C--:B------:R-:W-:Y:S01]  /*89e0*/  FFMA.FTZ R129, R215, R53.reuse, -R120 ;  /* 0x00000035d7817223 */ /* 0x080fe20000010878 */
[-C--:B------:R-:W-:Y:S04]  /*89f0*/  FFMA.FTZ R131, R212, R53.reuse, -R123 ;  /* 0x00000035d4837223 */ /* 0x080fe8000001087b */
[----:B------:R-:W4:Y:S01]  /*8a00*/  MUFU.EX2 R94, R94 ;  /* 0x0000005e005e7308 */ /* 0x000f220000000800 */
[----:B------:R-:W-:Y:S01]  /*8a10*/  FADD.FTZ R58, R126, R59 ;  /* 0x0000003b7e3a7221 */ /* 0x000fe20000010000 */
[C---:B------:R-:W-:Y:S03]  /*8a20*/  HMMA.16816.F32 R44, R60.reuse, R64, R44 ;  /* 0x000000403c2c723c */ /* 0x040fe6000000182c */
[----:B-1----:R-:W-:Y:S01]  /*8a30*/  FADD.FTZ R59, R81, R80 ;  /* 0x00000050513b7221 */ /* 0x002fe20000010000 */
[----:B------:R-:W-:Y:S01]  /*8a40*/  FADD.FTZ R58, R117, R58 ;  /* 0x0000003a753a7221 */ /* 0x000fe20000010000 */
[----:B------:R-:W-:Y:S03]  /*8a50*/  FFMA.FTZ R123, R226, R53, -R123 ;  /* 0x00000035e27b7223 */ /* 0x000fe6000001087b */
[----:B------:R-:W1:Y:S01]  /*8a60*/  MUFU.EX2 R95, R95 ;  /* 0x0000005f005f7308 */ /* 0x000e620000000800 */
[----:B--2---:R-:W-:Y:S01]  /*8a70*/  FADD.FTZ R59, R100, R59 ;  /* 0x0000003b643b7221 */ /* 0x004fe20000010000 */
[----:B------:R-:W-:Y:S01]  /*8a80*/  HMMA.16816.F32 R48, R60, R66, R48 ;  /* 0x000000423c30723c */ /* 0x000fe20000001830 */
[----:B------:R-:W2:Y:S02]  /*8a90*/  LDSM.16.MT88.4 R64, [R116+0x9400] ;  /* 0x009400007440783b */ /* 0x000ea40000004200 */
[----:B---3--:R-:W-:Y:S01]  /*8aa0*/  F2FP.F16.F32.PACK_AB R60, R86, R101 ;  /* 0x00000065563c723e */ /* 0x008fe200000000ff */
[----:B------:R-:W-:Y:S01]  /*8ab0*/  FADD.FTZ R101, R101, R58 ;  /* 0x0000003a65657221 */ /* 0x000fe20000010000 */
[----:B------:R-:W-:Y:S03]  /*8ac0*/  F2FP.F16.F32.PACK_AB R61, R100, R81 ;  /* 0x00000051643d723e */ /* 0x000fe600000000ff */
[----:B------:R-:W-:Y:S01]  /*8ad0*/  MUFU.EX2 R121, R202 ;  /* 0x000000ca00797308 */ /* 0x000fe20000000800 */
[----:B----4-:R-:W-:Y:S02]  /*8ae0*/  F2FP.F16.F32.PACK_AB R62, R87, R84 ;  /* 0x00000054573e723e */ /* 0x010fe400000000ff */
[C---:B------:R-:W-:Y:S01]  /*8af0*/  F2FP.F16.F32.PACK_AB R63, R85.reuse, R94 ;  /* 0x0000005e553f723e */ /* 0x040fe200000000ff */
[----:B------:R-:W-:Y:S01]  /*8b00*/  LDSM.16.MT88.4 R80, [R116+0xc400] ;  /* 0x00c400007450783b */ /* 0x000fe20000004200 */
[----:B------:R-:W-:Y:S05]  /*8b10*/  FADD.FTZ R94, R94, R59 ;  /* 0x0000003b5e5e7221 */ /* 0x000fea0000010000 */
[----:B------:R-:W-:Y:S01]  /*8b20*/  MUFU.EX2 R126, R204 ;  /* 0x000000cc007e7308 */ /* 0x000fe20000000800 */
[----:B------:R-:W-:Y:S09]  /*8b30*/  FADD.FTZ R94, R85, R94 ;  /* 0x0000005e555e7221 */ /* 0x000ff20000010000 */
[----:B------:R-:W-:Y:S01]  /*8b40*/  MUFU.EX2 R135, R135 ;  /* 0x0000008700877308 */ /* 0x000fe20000000800 */
[C---:B-----5:R-:W-:Y:S09]  /*8b50*/  HMMA.16816.F32 R4, R60.reuse, R72, R4 ;  /* 0x000000483c04723c */ /* 0x060ff20000001804 */
[----:B------:R-:W-:Y:S01]  /*8b60*/  MUFU.EX2 R138, R138 ;  /* 0x0000008a008a7308 */ /* 0x000fe20000000800 */
[C---:B------:R-:W-:Y:S01]  /*8b70*/  HMMA.16816.F32 R8, R60.reuse, R74, R8 ;  /* 0x0000004a3c08723c */ /* 0x040fe20000001808 */
[----:B------:R-:W-:Y:S08]  /*8b80*/  LDSM.16.MT88.4 R72, [R168+0xbc00] ;  /* 0x00bc0000a848783b */ /* 0x000ff00000004200 */
[----:B------:R-:W-:Y:S01]  /*8b90*/  MUFU.EX2 R137, R137 ;  /* 0x0000008900897308 */ /* 0x000fe20000000800 */
[C---:B--2---:R-:W-:Y:S09]  /*8ba0*/  HMMA.16816.F32 R12, R60.reuse, R64, R12 ;  /* 0x000000403c0c723c */ /* 0x044ff2000000180c */
[----:B------:R-:W-:Y:S01]  /*8bb0*/  MUFU.EX2 R140, R140 ;  /* 0x0000008c008c7308 */ /* 0x000fe20000000800 */
[C---:B------:R-:W-:Y:S01]  /*8bc0*/  HMMA.16816.F32 R16, R60.reuse, R66, R16 ;  /* 0x000000423c10723c */ /* 0x040fe20000001810 */
[----:B------:R-:W2:Y:S08]  /*8bd0*/  LDSM.16.MT88.4 R64, [R116+0xb400] ;  /* 0x00b400007440783b */ /* 0x000eb00000004200 */
[----:B------:R-:W-:Y:S01]  /*8be0*/  MUFU.EX2 R139, R139 ;  /* 0x0000008b008b7308 */ /* 0x000fe20000000800 */
[C---:B------:R-:W-:Y:S09]  /*8bf0*/  HMMA.16816.F32 R20, R60.reuse, R68, R20 ;  /* 0x000000443c14723c */ /* 0x040ff20000001814 */
[----:B------:R-:W-:Y:S01]  /*8c00*/  MUFU.EX2 R142, R142 ;  /* 0x0000008e008e7308 */ /* 0x000fe20000000800 */
[C---:B------:R-:W-:Y:S01]  /*8c10*/  HMMA.16816.F32 R24, R60.reuse, R70, R24 ;  /* 0x000000463c18723c */ /* 0x040fe20000001818 */
[----:B------:R-:W3:Y:S08]  /*8c20*/  LDSM.16.MT88.4 R68, [R168+0xd400] ;  /* 0x00d40000a844783b */ /* 0x000ef00000004200 */
[----:B------:R-:W-:Y:S10]  /*8c30*/  MUFU.EX2 R88, R88 ;  /* 0x0000005800587308 */ /* 0x000ff40000000800 */
[----:B------:R-:W4:Y:S10]  /*8c40*/  MUFU.EX2 R89, R89 ;  /* 0x0000005900597308 */ /* 0x000f340000000800 */
[----:B------:R-:W-:Y:S01]  /*8c50*/  MUFU.EX2 R96, R96 ;  /* 0x0000006000607308 */ /* 0x000fe20000000800 */
[C---:B--2---:R-:W-:Y:S09]  /*8c60*/  HMMA.16816.F32 R28, R60.reuse, R64, R28 ;  /* 0x000000403c1c723c */ /* 0x044ff2000000181c */
[----:B------:R-:W2:Y:S01]  /*8c70*/  MUFU.EX2 R91, R91 ;  /* 0x0000005b005b7308 */ /* 0x000ea20000000800 */
[C---:B------:R-:W-:Y:S01]  /*8c80*/  HMMA.16816.F32 R32, R60.reuse, R66, R32 ;  /* 0x000000423c20723c */ /* 0x040fe20000001820 */
[----:B------:R-:W5:Y:S08]  /*8c90*/  LDSM.16.MT88.4 R64, [R116+0xd400] ;  /* 0x00d400007440783b */ /* 0x000f700000004200 */
[----:B------:R-:W-:Y:S01]  /*8ca0*/  MUFU.EX2 R98, R98 ;  /* 0x0000006200627308 */ /* 0x000fe20000000800 */
[C---:B---3--:R-:W-:Y:S09]  /*8cb0*/  HMMA.16816.F32 R36, R60.reuse, R68, R36 ;  /* 0x000000443c24723c */ /* 0x048ff20000001824 */
[----:B------:R-:W-:Y:S01]  /*8cc0*/  MUFU.EX2 R97, R97 ;  /* 0x0000006100617308 */ /* 0x000fe20000000800 */
[C---:B------:R-:W-:Y:S01]  /*8cd0*/  HMMA.16816.F32 R40, R60.reuse, R70, R40 ;  /* 0x000000463c28723c */ /* 0x040fe20000001828 */
[----:B------:R-:W3:Y:S08]  /*8ce0*/  LDSM.16.MT88.4 R68, [R168+0x9800] ;  /* 0x00980000a844783b */ /* 0x000ef00000004200 */
[----:B------:R-:W-:Y:S10]  /*8cf0*/  MUFU.EX2 R119, R119 ;  /* 0x0000007700777308 */ /* 0x000ff40000000800 */
[----:B------:R-:W-:Y:S10]  /*8d00*/  MUFU.EX2 R122, R122 ;  /* 0x0000007a007a7308 */ /* 0x000ff40000000800 */
[----:B------:R-:W-:Y:S01]  /*8d10*/  MUFU.EX2 R99, R99 ;  /* 0x0000006300637308 */ /* 0x000fe20000000800 */
[C---:B-----5:R-:W-:Y:S09]  /*8d20*/  HMMA.16816.F32 R44, R60.reuse, R64, R44 ;  /* 0x000000403c2c723c */ /* 0x060ff2000000182c */
[----:B------:R-:W-:Y:S01]  /*8d30*/  MUFU.EX2 R125, R125 ;  /* 0x0000007d007d7308 */ /* 0x000fe20000000800 */
[----:B------:R-:W-:Y:S01]  /*8d40*/  HMMA.16816.F32 R48, R60, R66, R48 ;  /* 0x000000423c30723c */ /* 0x000fe20000001830 */
[----:B------:R-:W5:Y:S08]  /*8d50*/  LDSM.16.MT88.4 R64, [R116+0x9800] ;  /* 0x009800007440783b */ /* 0x000f700000004200 */
[----:B------:R-:W-:Y:S01]  /*8d60*/  MUFU.EX2 R130, R130 ;  /* 0x0000008200827308 */ /* 0x000fe20000000800 */
[----:B------:R-:W-:Y:S02]  /*8d70*/  F2FP.F16.F32.PACK_AB R60, R90, R93 ;  /* 0x0000005d5a3c723e */ /* 0x000fe400000000ff */
[----:B-1----:R-:W-:Y:S01]  /*8d80*/  F2FP.F16.F32.PACK_AB R61, R92, R95 ;  /* 0x0000005f5c3d723e */ /* 0x002fe200000000ff */
[----:B------:R-:W-:Y:S01]  /*8d90*/  FADD.FTZ R95, R95, R94 ;  /* 0x0000005e5f5f7221 */ /* 0x000fe20000010000 */
[----:B----4-:R-:W-:Y:S02]  /*8da0*/  F2FP.F16.F32.PACK_AB R62, R89, R88 ;  /* 0x00000058593e723e */ /* 0x010fe400000000ff */
[----:B--2---:R-:W-:Y:S03]  /*8db0*/  F2FP.F16.F32.PACK_AB R63, R91, R96 ;  /* 0x000000605b3f723e */ /* 0x004fe600000000ff */
[----:B------:R-:W-:Y:S04]  /*8dc0*/  MUFU.EX2 R127, R127 ;  /* 0x0000007f007f7308 */ /* 0x000fe80000000800 */
[C---:B---3--:R-:W-:Y:S06]  /*8dd0*/  HMMA.16816.F32 R4, R60.reuse, R68, R4 ;  /* 0x000000443c04723c */ /* 0x048fec0000001804 */
[----:B------:R-:W-:Y:S02]  /*8de0*/  MUFU.EX2 R129, R129 ;  /* 0x0000008100817308 */ /* 0x000fe40000000800 */
[C---:B------:R-:W-:Y:S01]  /*8df0*/  HMMA.16816.F32 R8, R60.reuse, R70, R8 ;  /* 0x000000463c08723c */ /* 0x040fe20000001808 */
[----:B------:R-:W1:Y:S07]  /*8e00*/  LDSM.16.MT88.4 R68, [R168+0xb800] ;  /* 0x00b80000a844783b */ /* 0x000e6e0000004200 */
[----:B------:R-:W-:Y:S10]  /*8e10*/  MUFU.EX2 R134, R134 ;  /* 0x0000008600867308 */ /* 0x000ff40000000800 */
[----:B------:R-:W-:Y:S01]  /*8e20*/  MUFU.EX2 R131, R131 ;  /* 0x0000008300837308 */ /* 0x000fe20000000800 */
[C---:B-----5:R-:W-:Y:S09]  /*8e30*/  HMMA.16816.F32 R12, R60.reuse, R64, R12 ;  /* 0x000000403c0c723c */ /* 0x060ff2000000180c */
[----:B------:R-:W-:Y:S01]  /*8e40*/  MUFU.EX2 R136, R136 ;  /* 0x0000008800887308 */ /* 0x000fe20000000800 */
[C---:B------:R-:W-:Y:S01]  /*8e50*/  HMMA.16816.F32 R16, R60.reuse, R66, R16 ;  /* 0x000000423c10723c */ /* 0x040fe20000001810 */
[----:B------:R-:W2:Y:S08]  /*8e60*/  LDSM.16.MT88.4 R64, [R116+0xb800] ;  /* 0x00b800007440783b */ /* 0x000eb00000004200 */
[----:B------:R-:W-:Y:S10]  /*8e70*/  MUFU.EX2 R133, R133 ;  /* 0x0000008500857308 */ /* 0x000ff40000000800 */
[----:B------:R-:W-:Y:S01]  /*8e80*/  MUFU.EX2 R128, R128 ;  /* 0x0000008000807308 */ /* 0x000fe20000000800 */
[C---:B-1----:R-:W-:Y:S09]  /*8e90*/  HMMA.16816.F32 R20, R60.reuse, R68, R20 ;  /* 0x000000443c14723c */ /* 0x042ff20000001814 */
[----:B------:R-:W-:Y:S01]  /*8ea0*/  MUFU.EX2 R117, R218 ;  /* 0x000000da00757308 */ /* 0x000fe20000000800 */
[C---:B------:R-:W-:Y:S01]  /*8eb0*/  HMMA.16816.F32 R24, R60.reuse, R70, R24 ;  /* 0x000000463c18723c */ /* 0x040fe20000001818 */
[----:B------:R-:W1:Y:S08]  /*8ec0*/  LDSM.16.MT88.4 R68, [R168+0xd800] ;  /* 0x00d80000a844783b */ /* 0x000e700000004200 */
[----:B------:R-:W3:Y:S10]  /*8ed0*/  MUFU.EX2 R144, R144 ;  /* 0x0000009000907308 */ /* 0x000ef40000000800 */
[----:B------:R-:W-:Y:S01]  /*8ee0*/  MUFU.EX2 R141, R141 ;  /* 0x0000008d008d7308 */ /* 0x000fe20000000800 */
[C---:B--2---:R-:W-:Y:S09]  /*8ef0*/  HMMA.16816.F32 R28, R60.reuse, R64, R28 ;  /* 0x000000403c1c723c */ /* 0x044ff2000000181c */
[----:B------:R-:W2:Y:S01]  /*8f00*/  MUFU.EX2 R146, R146 ;  /* 0x0000009200927308 */ /* 0x000ea20000000800 */
[----:B---3--:R-:W-:Y:S01]  /*8f10*/  F2FP.F16.F32.PACK_AB R56, R144, R117 ;  /* 0x000000759038723e */ /* 0x008fe200000000ff */
[C---:B------:R-:W-:Y:S01]  /*8f20*/  HMMA.16816.F32 R32, R60.reuse, R66, R32 ;  /* 0x000000423c20723c */ /* 0x040fe20000001820 */
[----:B------:R-:W3:Y:S07]  /*8f30*/  LDSM.16.MT88.4 R64, [R116+0xd800] ;  /* 0x00d800007440783b */ /* 0x000eee0000004200 */
[----:B------:R-:W-:Y:S01]  /*8f40*/  MUFU.EX2 R143, R143 ;  /* 0x0000008f008f7308 */ /* 0x000fe20000000800 */
[----:B--2---:R-:W-:Y:S09]  /*8f50*/  F2FP.F16.F32.PACK_AB R57, R146, R141 ;  /* 0x0000008d9239723e */ /* 0x004ff200000000ff */
[----:B------:R-:W2:Y:S01]  /*8f60*/  MUFU.EX2 R148, R148 ;  /* 0x0000009400947308 */ /* 0x000ea20000000800 */
[C---:B-1----:R-:W-:Y:S09]  /*8f70*/  HMMA.16816.F32 R36, R60.reuse, R68, R36 ;  /* 0x000000443c24723c */ /* 0x042ff20000001824 */
[----:B------:R-:W-:Y:S01]  /*8f80*/  MUFU.EX2 R145, R145 ;  /* 0x0000009100917308 */ /* 0x000fe20000000800 */
[C---:B------:R-:W-:Y:S01]  /*8f90*/  HMMA.16816.F32 R40, R60.reuse, R70, R40 ;  /* 0x000000463c28723c */ /* 0x040fe20000001828 */
[----:B------:R-:W1:Y:S08]  /*8fa0*/  LDSM.16.MT88.4 R68, [R168+0x9c00] ;  /* 0x009c0000a844783b */ /* 0x000e700000004200 */
[----:B------:R-:W4:Y:S01]  /*8fb0*/  MUFU.EX2 R150, R150 ;  /* 0x0000009600967308 */ /* 0x000f220000000800 */
[----:B--2---:R-:W-:Y:S09]  /*8fc0*/  F2FP.F16.F32.PACK_AB R58, R148, R143 ;  /* 0x0000008f943a723e */ /* 0x004ff200000000ff */
[----:B------:R-:W-:Y:S01]  /*8fd0*/  MUFU.EX2 R222, R222 ;  /* 0x000000de00de7308 */ /* 0x000fe20000000800 */
[C---:B---3--:R-:W-:Y:S09]  /*8fe0*/  HMMA.16816.F32 R44, R60.reuse, R64, R44 ;  /* 0x000000403c2c723c */ /* 0x048ff2000000182c */
[----:B------:R-:W2:Y:S01]  /*8ff0*/  MUFU.EX2 R223, R223 ;  /* 0x000000df00df7308 */ /* 0x000ea20000000800 */
[----:B----4-:R-:W-:Y:S01]  /*9000*/  F2FP.F16.F32.PACK_AB R59, R150, R145 ;  /* 0x00000091963b723e */ /* 0x010fe200000000ff */
[----:B------:R-:W-:Y:S01]  /*9010*/  HMMA.16816.F32 R48, R60, R66, R48 ;  /* 0x000000423c30723c */ /* 0x000fe20000001830 */
[----:B------:R-:W3:Y:S07]  /*9020*/  LDSM.16.MT88.4 R64, [R116+0x9c00] ;  /* 0x009c00007440783b */ /* 0x000eee0000004200 */
[----:B------:R-:W-:Y:S01]  /*9030*/  MUFU.EX2 R224, R224 ;  /* 0x000000e000e07308 */ /* 0x000fe20000000800 */
[----:B------:R-:W-:Y:S02]  /*9040*/  F2FP.F16.F32.PACK_AB R60, R97, R98 ;  /* 0x00000062613c723e */ /* 0x000fe400000000ff */
[----:B------:R-:W-:Y:S02]  /*9050*/  F2FP.F16.F32.PACK_AB R61, R122, R119 ;  /* 0x000000777a3d723e */ /* 0x000fe400000000ff */
[----:B------:R-:W-:Y:S02]  /*9060*/  F2FP.F16.F32.PACK_AB R62, R124, R99 ;  /* 0x000000637c3e723e */ /* 0x000fe400000000ff */
[----:B------:R-:W-:Y:S03]  /*9070*/  F2FP.F16.F32.PACK_AB R63, R130, R125 ;  /* 0x0000007d823f723e */ /* 0x000fe600000000ff */
[----:B------:R-:W-:Y:S04]  /*9080*/  MUFU.EX2 R123, R123 ;  /* 0x0000007b007b7308 */ /* 0x000fe80000000800 */
[C---:B-1----:R-:W-:Y:S08]  /*9090*/  HMMA.16816.F32 R4, R60.reuse, R68, R4 ;  /* 0x000000443c04723c */ /* 0x042ff00000001804 */
[C---:B------:R-:W-:Y:S01]  /*90a0*/  HMMA.16816.F32 R8, R60.reuse, R70, R8 ;  /* 0x000000463c08723c */ /* 0x040fe20000001808 */
[----:B------:R-:W1:Y:S07]  /*90b0*/  LDSM.16.MT88.4 R68, [R116+0xbc00] ;  /* 0x00bc00007444783b */ /* 0x000e6e0000004200 */
[C---:B---3--:R-:W-:Y:S08]  /*90c0*/  HMMA.16816.F32 R12, R60.reuse, R64, R12 ;  /* 0x000000403c0c723c */ /* 0x048ff0000000180c */
[C---:B------:R-:W-:Y:S01]  /*90d0*/  HMMA.16816.F32 R16, R60.reuse, R66, R16 ;  /* 0x000000423c10723c */ /* 0x040fe20000001810 */
[----:B------:R-:W3:Y:S07]  /*90e0*/  LDSM.16.MT88.4 R64, [R168+0xdc00] ;  /* 0x00dc0000a840783b */ /* 0x000eee0000004200 */
[C---:B------:R-:W-:Y:S08]  /*90f0*/  HMMA.16816.F32 R20, R60.reuse, R72, R20 ;  /* 0x000000483c14723c */ /* 0x040ff00000001814 */
[C---:B------:R-:W-:Y:S01]  /*9100*/  HMMA.16816.F32 R24, R60.reuse, R74, R24 ;  /* 0x0000004a3c18723c */ /* 0x040fe20000001818 */
[----:B------:R-:W4:Y:S07]  /*9110*/  LDSM.16.MT88.4 R72, [R116+0xdc00] ;  /* 0x00dc00007448783b */ /* 0x000f2e0000004200 */
[C---:B-1----:R-:W-:Y:S08]  /*9120*/  HMMA.16816.F32 R28, R60.reuse, R68, R28 ;  /* 0x000000443c1c723c */ /* 0x042ff0000000181c */
[C---:B------:R-:W-:Y:S01]  /*9130*/  HMMA.16816.F32 R32, R60.reuse, R70, R32 ;  /* 0x000000463c20723c */ /* 0x040fe20000001820 */
[----:B------:R-:W1:Y:S07]  /*9140*/  LDSM.16.MT88.4 R68, [R168+0xa000] ;  /* 0x00a00000a844783b */ /* 0x000e6e0000004200 */
[C---:B---3--:R-:W-:Y:S08]  /*9150*/  HMMA.16816.F32 R36, R60.reuse, R64, R36 ;  /* 0x000000403c24723c */ /* 0x048ff00000001824 */
[C---:B------:R-:W-:Y:S01]  /*9160*/  HMMA.16816.F32 R40, R60.reuse, R66, R40 ;  /* 0x000000423c28723c */ /* 0x040fe20000001828 */
[----:B------:R-:W3:Y:S07]  /*9170*/  LDSM.16.MT88.4 R64, [R116+0xa000] ;  /* 0x00a000007440783b */ /* 0x000eee0000004200 */
[C---:B----4-:R-:W-:Y:S08]  /*9180*/  HMMA.16816.F32 R44, R60.reuse, R72, R44 ;  /* 0x000000483c2c723c */ /* 0x050ff0000000182c */
[----:B------:R-:W-:Y:S01]  /*9190*/  HMMA.16816.F32 R48, R60, R74, R48 ;  /* 0x0000004a3c30723c */ /* 0x000fe20000001830 */
[----:B------:R-:W4:Y:S02]  /*91a0*/  LDSM.16.MT88.4 R72, [R168+0xc000] ;  /* 0x00c00000a848783b */ /* 0x000f240000004200 */
[----:B------:R-:W-:Y:S02]  /*91b0*/  F2FP.F16.F32.PACK_AB R60, R127, R132 ;  /* 0x000000847f3c723e */ /* 0x000fe400000000ff */
[----:B------:R-:W-:Y:S02]  /*91c0*/  F2FP.F16.F32.PACK_AB R61, R134, R129 ;  /* 0x00000081863d723e */ /* 0x000fe400000000ff */
[----:B------:R-:W-:Y:S02]  /*91d0*/  F2FP.F16.F32.PACK_AB R62, R136, R131 ;  /* 0x00000083883e723e */ /* 0x000fe400000000ff */
[----:B------:R-:W-:Y:S07]  /*91e0*/  F2FP.F16.F32.PACK_AB R63, R128, R133 ;  /* 0x00000085803f723e */ /* 0x000fee00000000ff */
[C---:B-1----:R-:W-:Y:S08]  /*91f0*/  HMMA.16816.F32 R4, R60.reuse, R68, R4 ;  /* 0x000000443c04723c */ /* 0x042ff00000001804 */
[C---:B------:R-:W-:Y:S01]  /*9200*/  HMMA.16816.F32 R8, R60.reuse, R70, R8 ;  /* 0x000000463c08723c */ /* 0x040fe20000001808 */
[----:B------:R-:W1:Y:S07]  /*9210*/  LDSM.16.MT88.4 R68, [R168+0xe000] ;  /* 0x00e00000a844783b */ /* 0x000e6e0000004200 */
[C---:B---3--:R-:W-:Y:S08]  /*9220*/  HMMA.16816.F32 R12, R60.reuse, R64, R12 ;  /* 0x000000403c0c723c */ /* 0x048ff0000000180c */
[C---:B------:R-:W-:Y:S01]  /*9230*/  HMMA.16816.F32 R16, R60.reuse, R66, R16 ;  /* 0x000000423c10723c */ /* 0x040fe20000001810 */
[----:B------:R-:W3:Y:S07]  /*9240*/  LDSM.16.MT88.4 R64, [R116+0xe000] ;  /* 0x00e000007440783b */ /* 0x000eee0000004200 */
[C---:B----4-:R-:W-:Y:S08]  /*9250*/  HMMA.16816.F32 R20, R60.reuse, R72, R20 ;  /* 0x000000483c14723c */ /* 0x050ff00000001814 */
        /* <DEDUP_REMOVED lines=8> */
[C---:B---3--:R-:W-:Y:S08]  /*92e0*/  HMMA.16816.F32 R44, R60.reuse, R64, R44 ;  /* 0x000000403c2c723c */ /* 0x048ff0000000182c */
[----:B------:R-:W-:Y:S01]  /*92f0*/  HMMA.16816.F32 R48, R60, R66, R48 ;  /* 0x000000423c30723c */ /* 0x000fe20000001830 */
[----:B------:R-:W3:Y:S02]  /*9300*/  LDSM.16.MT88.4 R64, [R168+0xe400] ;  /* 0x00e40000a840783b */ /* 0x000ee40000004200 */
[----:B------:R-:W-:Y:S02]  /*9310*/  F2FP.F16.F32.PACK_AB R60, R126, R121 ;  /* 0x000000797e3c723e */ /* 0x000fe400000000ff */
[----:B------:R-:W-:Y:S02]  /*9320*/  F2FP.F16.F32.PACK_AB R61, R138, R135 ;  /* 0x000000878a3d723e */ /* 0x000fe400000000ff */
[----:B------:R-:W-:Y:S02]  /*9330*/  F2FP.F16.F32.PACK_AB R62, R140, R137 ;  /* 0x000000898c3e723e */ /* 0x000fe400000000ff */
[----:B------:R-:W-:Y:S07]  /*9340*/  F2FP.F16.F32.PACK_AB R63, R142, R139 ;  /* 0x0000008b8e3f723e */ /* 0x000fee00000000ff */
[C---:B----4-:R-:W-:Y:S08]  /*9350*/  HMMA.16816.F32 R4, R60.reuse, R72, R4 ;  /* 0x000000483c04723c */ /* 0x050ff00000001804 */
[C---:B------:R-:W-:Y:S01]  /*9360*/  HMMA.16816.F32 R8, R60.reuse, R74, R8 ;  /* 0x0000004a3c08723c */ /* 0x040fe20000001808 */
[----:B------:R-:W4:Y:S07]  /*9370*/  LDSM.16.MT88.4 R72, [R116+0xe400] ;  /* 0x00e400007448783b */ /* 0x000f2e0000004200 */
        /* <DEDUP_REMOVED lines=9> */
[C---:B---3--:R-:W-:Y:S08]  /*9410*/  HMMA.16816.F32 R36, R60.reuse, R64, R36 ;  /* 0x000000403c24723c */ /* 0x048ff00000001824 */
[C---:B------:R-:W-:Y:S01]  /*9420*/  HMMA.16816.F32 R40, R60.reuse, R66, R40 ;  /* 0x000000423c28723c */ /* 0x040fe20000001828 */
[----:B------:R-:W3:Y:S07]  /*9430*/  LDSM.16.MT88.4 R64, [R168+0xc800] ;  /* 0x00c80000a840783b */ /* 0x000eee0000004200 */
[C---:B----4-:R-:W-:Y:S03]  /*9440*/  HMMA.16816.F32 R44, R60.reuse, R72, R44 ;  /* 0x000000483c2c723c */ /* 0x050fe6000000182c */
[----:B------:R-:W-:Y:S01]  /*9450*/  FADD.FTZ R73, R86, R101 ;  /* 0x0000006556497221 */ /* 0x000fe20000010000 */
[-C--:B------:R-:W-:Y:S01]  /*9460*/  FFMA.FTZ R72, R55, R53.reuse, -R120 ;  /* 0x0000003537487223 */ /* 0x080fe20000010878 */
[----:B------:R-:W-:Y:S01]  /*9470*/  LDSM.16.MT88.4 R100, [R116+0xac00] ;  /* 0x00ac00007464783b */ /* 0x000fe20000004200 */
[----:B------:R-:W-:Y:S01]  /*9480*/  MUFU.EX2 R55, R104 ;  /* 0x0000006800377308 */ /* 0x000fe20000000800 */
[----:B------:R-:W-:Y:S01]  /*9490*/  FADD.FTZ R84, R84, R73 ;  /* 0x0000004954547221 */ /* 0x000fe20000010000 */
[----:B------:R-:W-:Y:S03]  /*94a0*/  HMMA.16816.F32 R48, R60, R74, R48 ;  /* 0x0000004a3c30723c */ /* 0x000fe60000001830 */
[----:B------:R-:W-:Y:S01]  /*94b0*/  FADD.FTZ R84, R87, R84 ;  /* 0x0000005457547221 */ /* 0x000fe20000010000 */
[----:B------:R-:W-:Y:S01]  /*94c0*/  FFMA.FTZ R120, R54, R53, -R120 ;  /* 0x0000003536787223 */ /* 0x000fe20000010878 */
[----:B------:R-:W4:Y:S03]  /*94d0*/  LDSM.16.MT88.4 R60, [R168+0xe800] ;  /* 0x00e80000a83c783b */ /* 0x000f260000004200 */
[----:B------:R-:W5:Y:S01]  /*94e0*/  MUFU.EX2 R54, R105 ;  /* 0x0000006900367308 */ /* 0x000f620000000800 */
[C---:B-1----:R-:W-:Y:S08]  /*94f0*/  HMMA.16816.F32 R4, R56.reuse, R68, R4 ;  /* 0x000000443804723c */ /* 0x042ff00000001804 */
[C---:B------:R-:W-:Y:S01]  /*9500*/  HMMA.16816.F32 R8, R56.reuse, R70, R8 ;  /* 0x000000463808723c */ /* 0x040fe20000001808 */
[----:B------:R-:W1:Y:S07]  /*9510*/  LDSM.16.MT88.4 R68, [R116+0xe800] ;  /* 0x00e800007444783b */ /* 0x000e6e0000004200 */
[C---:B------:R-:W-:Y:S08]  /*9520*/  HMMA.16816.F32 R12, R56.reuse, R76, R12 ;  /* 0x0000004c380c723c */ /* 0x040ff0000000180c */
[C---:B------:R-:W-:Y:S01]  /*9530*/  HMMA.16816.F32 R16, R56.reuse, R78, R16 ;  /* 0x0000004e3810723c */ /* 0x040fe20000001810 */
[----:B------:R-:W-:Y:S07]  /*9540*/  LDSM.16.MT88.4 R76, [R168+0xec00] ;  /* 0x00ec0000a84c783b */ /* 0x000fee0000004200 */
[C---:B---3--:R-:W-:Y:S03]  /*9550*/  HMMA.16816.F32 R20, R56.reuse, R64, R20 ;  /* 0x000000403814723c */ /* 0x048fe60000001814 */
[----:B------:R-:W-:Y:S04]  /*9560*/  FADD.FTZ R65, R92, R95 ;  /* 0x0000005f5c417221 */ /* 0x000fe80000010000 */
[----:B------:R-:W-:Y:S01]  /*9570*/  FADD.FTZ R96, R96, R65 ;  /* 0x0000004160607221 */ /* 0x000fe20000010000 */
[C---:B------:R-:W-:Y:S03]  /*9580*/  HMMA.16816.F32 R24, R56.reuse, R66, R24 ;  /* 0x000000423818723c */ /* 0x040fe60000001818 */
[----:B------:R-:W-:Y:S04]  /*9590*/  FADD.FTZ R96, R91, R96 ;  /* 0x000000605b607221 */ /* 0x000fe80000010000 */
[----:B------:R-:W-:Y:S01]  /*95a0*/  FADD.FTZ R119, R119, R96 ;  /* 0x0000006077777221 */ /* 0x000fe20000010000 */
[C---:B------:R-:W-:Y:S03]  /*95b0*/  HMMA.16816.F32 R28, R56.reuse, R80, R28 ;  /* 0x00000050381c723c */ /* 0x040fe6000000181c */
[----:B------:R-:W-:Y:S01]  /*95c0*/  FADD.FTZ R122, R122, R119 ;  /* 0x000000777a7a7221 */ /* 0x000fe20000010000 */
[----:B------:R-:W-:Y:S03]  /*95d0*/  MOV R119, R0 ;  /* 0x0000000000777202 */ /* 0x000fe60000000f00 */
[----:B------:R-:W-:Y:S01]  /*95e0*/  FADD.FTZ R125, R125, R122 ;  /* 0x0000007a7d7d7221 */ /* 0x000fe20000010000 */
[C---:B------:R-:W-:Y:S03]  /*95f0*/  HMMA.16816.F32 R32, R56.reuse, R82, R32 ;  /* 0x000000523820723c */ /* 0x040fe60000001820 */
[----:B------:R-:W-:Y:S04]  /*9600*/  FADD.FTZ R130, R130, R125 ;  /* 0x0000007d82827221 */ /* 0x000fe80000010000 */
[----:B------:R-:W-:Y:S01]  /*9610*/  FADD.FTZ R129, R129, R130 ;  /* 0x0000008281817221 */ /* 0x000fe20000010000 */
[C---:B----4-:R-:W-:Y:S01]  /*9620*/  HMMA.16816.F32 R36, R56.reuse, R60, R36 ;  /* 0x0000003c3824723c */ /* 0x050fe20000001824 */
[----:B------:R-:W-:Y:S02]  /*9630*/  MUFU.EX2 R60, R72 ;  /* 0x00000048003c7308 */ /* 0x000fe40000000800 */
[----:B------:R-:W-:Y:S04]  /*9640*/  FADD.FTZ R134, R134, R129 ;  /* 0x0000008186867221 */ /* 0x000fe80000010000 */
[----:B------:R-:W-:Y:S01]  /*9650*/  FADD.FTZ R133, R133, R134 ;  /* 0x0000008685857221 */ /* 0x000fe20000010000 */
[C---:B------:R-:W-:Y:S03]  /*9660*/  HMMA.16816.F32 R40, R56.reuse, R62, R40 ;  /* 0x0000003e3828723c */ /* 0x040fe60000001828 */
[----:B------:R-:W3:Y:S01]  /*9670*/  MUFU.EX2 R61, R120 ;  /* 0x00000078003d7308 */ /* 0x000ee20000000800 */
[----:B------:R-:W-:Y:S01]  /*9680*/  FADD.FTZ R63, R93, R84 ;  /* 0x000000545d3f7221 */ /* 0x000fe20000010000 */
[----:B------:R-:W-:Y:S01]  /*9690*/  FADD.FTZ R128, R128, R133 ;  /* 0x0000008580807221 */ /* 0x000fe20000010000 */
[----:B------:R-:W4:Y:S02]  /*96a0*/  LDSM.16.MT88.4 R92, [R168+0xcc00] ;  /* 0x00cc0000a85c783b */ /* 0x000f240000004200 */
[----:B------:R-:W-:Y:S01]  /*96b0*/  FADD.FTZ R63, R90, R63 ;  /* 0x0000003f5a3f7221 */ /* 0x000fe20000010000 */
[C---:B-1----:R-:W-:Y:S03]  /*96c0*/  HMMA.16816.F32 R44, R56.reuse, R68, R44 ;  /* 0x00000044382c723c */ /* 0x042fe6000000182c */
[----:B--2---:R-:W-:Y:S01]  /*96d0*/  F2FP.F16.F32.PACK_AB R68, R223, R222 ;  /* 0x000000dedf44723e */ /* 0x004fe200000000ff */
[----:B------:R-:W-:Y:S01]  /*96e0*/  FADD.FTZ R88, R88, R63 ;  /* 0x0000003f58587221 */ /* 0x000fe20000010000 */
[----:B------:R-:W1:Y:S01]  /*96f0*/  LDSM.16.MT88.4 R84, [R116+0xcc00] ;  /* 0x00cc00007454783b */ /* 0x000e620000004200 */
[----:B-----5:R-:W-:Y:S01]  /*9700*/  F2FP.F16.F32.PACK_AB R69, R55, R54 ;  /* 0x000000363745723e */ /* 0x020fe200000000ff */
[----:B------:R-:W-:Y:S01]  /*9710*/  FADD.FTZ R135, R135, R128 ;  /* 0x0000008087877221 */ /* 0x000fe20000010000 */
[----:B------:R-:W-:Y:S03]  /*9720*/  HMMA.16816.F32 R48, R56, R70, R48 ;  /* 0x000000463830723c */ /* 0x000fe60000001830 */
[----:B------:R-:W-:Y:S01]  /*9730*/  F2FP.F16.F32.PACK_AB R70, R123, R224 ;  /* 0x000000e07b46723e */ /* 0x000fe200000000ff */
[----:B------:R-:W-:Y:S01]  /*9740*/  FADD.FTZ R89, R89, R88 ;  /* 0x0000005859597221 */ /* 0x000fe20000010000 */
[----:B---3--:R-:W-:Y:S01]  /*9750*/  F2FP.F16.F32.PACK_AB R71, R61, R60 ;  /* 0x0000003c3d47723e */ /* 0x008fe200000000ff */
[----:B------:R-:W-:Y:S02]  /*9760*/  FADD.FTZ R138, R138, R135 ;  /* 0x000000878a8a7221 */ /* 0x000fe40000010000 */
[----:B------:R-:W-:Y:S02]  /*9770*/  FADD.FTZ R98, R98, R89 ;  /* 0x0000005962627221 */ /* 0x000fe40000010000 */
[----:B------:R-:W-:Y:S02]  /*9780*/  FADD.FTZ R139, R139, R138 ;  /* 0x0000008a8b8b7221 */ /* 0x000fe40000010000 */
[C---:B------:R-:W-:Y:S05]  /*9790*/  HMMA.16816.F32 R112, R68.reuse, R108, R4 ;  /* 0x0000006c4470723c */ /* 0x040fea0000001804 */
[----:B------:R-:W-:Y:S01]  /*97a0*/  FADD.FTZ R98, R97, R98 ;  /* 0x0000006261627221 */ /* 0x000fe20000010000 */
[----:B------:R-:W-:Y:S02]  /*97b0*/  FADD.FTZ R142, R142, R139 ;  /* 0x0000008b8e8e7221 */ /* 0x000fe40000010000 */
[C---:B------:R-:W-:Y:S03]  /*97c0*/  HMMA.16816.F32 R108, R68.reuse, R110, R8 ;  /* 0x0000006e446c723c */ /* 0x040fe60000001808 */
[----:B------:R-:W-:Y:S01]  /*97d0*/  FADD.FTZ R5, R99, R98 ;  /* 0x0000006263057221 */ /* 0x000fe20000010000 */
[----:B------:R-:W-:Y:S03]  /*97e0*/  FADD.FTZ R141, R141, R142 ;  /* 0x0000008e8d8d7221 */ /* 0x000fe60000010000 */
[----:B------:R-:W-:Y:S01]  /*97f0*/  FADD.FTZ R5, R124, R5 ;  /* 0x000000057c057221 */ /* 0x000fe20000010000 */
[C---:B------:R-:W-:Y:S03]  /*9800*/  HMMA.16816.F32 R104, R68.reuse, R100, R12 ;  /* 0x000000644468723c */ /* 0x040fe6000000180c */
[----:B------:R-:W-:Y:S01]  /*9810*/  FADD.FTZ R132, R132, R5 ;  /* 0x0000000584847221 */ /* 0x000fe20000010000 */
[----:B------:R-:W-:Y:S01]  /*9820*/  FADD.FTZ R146, R146, R141 ;  /* 0x0000008d92927221 */ /* 0x000fe20000010000 */
[----:B------:R-:W2:Y:S02]  /*9830*/  LDSM.16.MT88.4 R4, [R116+0xec00] ;  /* 0x00ec00007404783b */ /* 0x000ea40000004200 */
        /* <DEDUP_REMOVED lines=18> */
[----:B------:R-:W-:Y:S01]  /*9960*/  MOV R117, R52 ;  /* 0x0000003400757202 */ /* 0x000fe20000000f00 */
[----:B------:R-:W-:Y:S01]  /*9970*/  FADD.FTZ R143, R143, R144 ;  /* 0x000000908f8f7221 */ /* 0x000fe20000010000 */
[----:B------:R-:W-:Y:S03]  /*9980*/  FADD.FTZ R60, R60, R55 ;  /* 0x000000373c3c7221 */ /* 0x000fe60000010000 */
[C---:B------:R-:W-:Y:S03]  /*9990*/  HMMA.16816.F32 R80, R68.reuse, R76, R36 ;  /* 0x0000004c4450723c */ /* 0x040fe60000001824 */
[----:B------:R-:W-:Y:S01]  /*99a0*/  FADD.FTZ R143, R148, R143 ;  /* 0x0000008f948f7221 */ /* 0x000fe20000010000 */
[----:B------:R-:W-:Y:S03]  /*99b0*/  FADD.FTZ R196, R61, R60 ;  /* 0x0000003c3dc47221 */ /* 0x000fe60000010000 */
[----:B------:R-:W-:Y:S01]  /*99c0*/  FADD.FTZ R222, R222, R143 ;  /* 0x0000008fdede7221 */ /* 0x000fe20000010000 */
[C---:B------:R-:W-:Y:S03]  /*99d0*/  HMMA.16816.F32 R76, R68.reuse, R78, R40 ;  /* 0x0000004e444c723c */ /* 0x040fe60000001828 */
[----:B------:R-:W-:Y:S04]  /*99e0*/  FADD.FTZ R223, R223, R222 ;  /* 0x000000dedfdf7221 */ /* 0x000fe80000010000 */
[----:B------:R-:W-:Y:S01]  /*99f0*/  FADD.FTZ R224, R224, R223 ;  /* 0x000000dfe0e07221 */ /* 0x000fe20000010000 */
[C---:B--2---:R-:W-:Y:S03]  /*9a00*/  HMMA.16816.F32 R72, R68.reuse, R4, R44 ;  /* 0x000000044448723c */ /* 0x044fe6000000182c */
[----:B------:R-:W-:Y:S05]  /*9a10*/  FADD.FTZ R195, R123, R224 ;  /* 0x000000e07bc37221 */ /* 0x000fea0000010000 */
[----:B------:R-:W-:Y:S01]  /*9a20*/  HMMA.16816.F32 R68, R68, R6, R48 ;  /* 0x000000064444723c */ /* 0x000fe20000001830 */
[----:B------:R-:W-:Y:S08]  /*9a30*/  @!UPT UIADD3 URZ, UPT, UPT, URZ, URZ, URZ ;  /* 0x000000fffffff290 */ /* 0x000ff0000fffe0ff */
[----:B------:R-:W-:Y:S11]  /*9a40*/  @P1 BRA `(.L_x_498) ;  /* 0xffffffc000f01947 */ /* 0x000ff6000383ffff */
.L_x_491:
        /* <DEDUP_REMOVED lines=14> */
.L_x_509:
        /* <DEDUP_REMOVED lines=166> */
.L_x_500:
        /* <DEDUP_REMOVED lines=25> */
.L_x_502:
[----:B------:R-:W-:Y:S05]  /*a720*/  BSYNC.RECONVERGENT B0 ;  /* 0x0000000000007941 */ /* 0x000fea0003800200 */
.L_x_501:
        /* <DEDUP_REMOVED lines=10> */
.L_x_504:
[----:B------:R-:W-:Y:S05]  /*a7d0*/  BSYNC.RECONVERGENT B0 ;  /* 0x0000000000007941 */ /* 0x000fea0003800200 */
.L_x_503:
[----:B------:R-:W-:-:S04]  /*a7e0*/  MOV R181, 0x0 ;  /* 0x0000000000b57802 */ /* 0x000fc80000000f00 */
[----:B-1234-:R-:W-:Y:S05]  /*a7f0*/  @P0 RET.REL.NODEC R180 `(_ZN5flash24flash_fwd_splitkv_kernelI23Flash_fwd_kernel_traitsILi96ELi64ELi128ELi4ELb0ELb0EN7cutlass6half_tE19Flash_kernel_traitsILi96ELi64ELi128ELi4ES3_EELb0ELb0ELb0ELb0ELb1ELb1ELb0ELb0EEEvNS_16Flash_fwd_paramsE) ;  /* 0xffffff58b4000950 */ /* 0x01efea0003c3ffff */
        /* <DEDUP_REMOVED lines=14> */
[----:B-1----:R-:W-:Y:S05]  /*a8e0*/  RET.REL.NODEC R180 `(_ZN5flash24flash_fwd_splitkv_kernelI23Flash_fwd_kernel_traitsILi96ELi64ELi128ELi4ELb0ELb0EN7cutlass6half_tE19Flash_kernel_traitsILi96ELi64ELi128ELi4ES3_EELb0ELb0ELb0ELb0ELb1ELb1ELb0ELb0EEEvNS_16Flash_fwd_paramsE) ;  /* 0xffffff54b4c47950 */ /* 0x002fea0003c3ffff */
.L_x_499:
[----:B------:R-:W-:Y:S01]  /*a8f0*/  MOV R5, 0x2 ;  /* 0x0000000200057802 */ /* 0x000fe20000000f00 */
[----:B------:R-:W-:Y:S01]  /*a900*/  IMAD.MOV.U32 R4, RZ, RZ, 0x1f ;  /* 0x0000001fff047424 */ /* 0x000fe200078e00ff */
[----:B------:R-:W-:-:S07]  /*a910*/  MOV R6, 0xffffffff ;  /* 0xffffffff00067802 */ /* 0x000fce0000000f00 */
[----:B-----5:R-:W-:Y:S05]  /*a920*/  WARPSYNC.COLLECTIVE R6, `(.L_x_505) ;  /* 0x0000000006087348 */ /* 0x020fea0003c00000 */
[----:B------:R1:W2:Y:S02]  /*a930*/  SHFL.BFLY P0, R14, R195, R5, R4 ;  /* 0x0c000005c30e7389 */ /* 0x0002a40000000004 */
[----:B-12--5:R-:W-:Y:S05]  /*a940*/  ENDCOLLECTIVE ;  /* 0x000000000000791b */ /* 0x026fea0003800000 */
.L_x_505:
[----:B------:R-:W-:Y:S02]  /*a950*/  IMAD.MOV.U32 R10, RZ, RZ, R14 ;  /* 0x000000ffff0a7224 */ /* 0x000fe400078e000e */
[----:B------:R-:W-:Y:S02]  /*a960*/  IMAD.MOV.U32 R5, RZ, RZ, 0x1 ;  /* 0x00000001ff057424 */ /* 0x000fe400078e00ff */
[----:B------:R-:W-:-:S05]  /*a970*/  FADD.FTZ R13, R10, R195 ;  /* 0x000000c30a0d7221 */ /* 0x000fca0000010000 */
[----:B------:R-:W-:-:S07]  /*a980*/  MOV R195, R13 ;  /* 0x0000000d00c37202 */ /* 0x000fce0000000f00 */
[----:B------:R-:W-:Y:S05]  /*a990*/  WARPSYNC.COLLECTIVE R6, `(.L_x_506) ;  /* 0x0000000006087348 */ /* 0x000fea0003c00000 */
[----:B------:R1:W2:Y:S02]  /*a9a0*/  SHFL.BFLY P0, R14, R195, R5, R4 ;  /* 0x0c000005c30e7389 */ /* 0x0002a40000000004 */
[----:B-12---:R-:W-:Y:S05]  /*a9b0*/  ENDCOLLECTIVE ;  /* 0x000000000000791b */ /* 0x006fea0003800000 */
.L_x_506:
[----:B------:R-:W-:Y:S01]  /*a9c0*/  MOV R195, R196 ;  /* 0x000000c400c37202 */ /* 0x000fe20000000f00 */
[----:B------:R-:W-:Y:S01]  /*a9d0*/  IMAD.MOV.U32 R5, RZ, RZ, 0x2 ;  /* 0x00000002ff057424 */ /* 0x000fe200078e00ff */
[----:B------:R-:W-:-:S07]  /*a9e0*/  MOV R10, R14 ;  /* 0x0000000e000a7202 */ /* 0x000fce0000000f00 */
[----:B------:R-:W-:Y:S05]  /*a9f0*/  WARPSYNC.COLLECTIVE R6, `(.L_x_507) ;  /* 0x0000000006087348 */ /* 0x000fea0003c00000 */
[----:B------:R1:W2:Y:S02]  /*aa00*/  SHFL.BFLY P0, R14, R195, R5, R4 ;  /* 0x0c000005c30e7389 */ /* 0x0002a40000000004 */
[----:B-12---:R-:W-:Y:S05]  /*aa10*/  ENDCOLLECTIVE ;  /* 0x000000000000791b */ /* 0x006fea0003800000 */
.L_x_507:
[----:B------:R-:W-:Y:S01]  /*aa20*/  FADD.FTZ R10, R13, R10 ;  /* 0x0000000a0d0a7221 */ /* 0x000fe20000010000 */
[----:B------:R-:W-:Y:S01]  /*aa30*/  FADD.FTZ R12, R14, R196 ;  /* 0x000000c40e0c7221 */ /* 0x000fe20000010000 */
[----:B------:R-:W-:-:S04]  /*aa40*/  MOV R5, 0x1 ;  /* 0x0000000100057802 */ /* 0x000fc80000000f00 */
[----:B------:R-:W-:-:S07]  /*aa50*/  MOV R195, R12 ;  /* 0x0000000c00c37202 */ /* 0x000fce0000000f00 */
[----:B------:R-:W-:Y:S05]  /*aa60*/  WARPSYNC.COLLECTIVE R6, `(.L_x_508) ;  /* 0x0000000006087348 */ /* 0x000fea0003c00000 */
[----:B------:R1:W2:Y:S02]  /*aa70*/  SHFL.BFLY P0, R14, R195, R5, R4 ;  /* 0x0c000005c30e7389 */ /* 0x0002a40000000004 */
[----:B-12---:R-:W-:Y:S05]  /*aa80*/  ENDCOLLECTIVE ;  /* 0x000000000000791b */ /* 0x006fea0003800000 */
.L_x_508:
[----:B------:R-:W-:Y:S05]  /*aa90*/  BRA `(.L_x_509) ;  /* 0xfffffff000247947 */ /* 0x000fea000383ffff */
.L_x_510:
        /* <DEDUP_REMOVED lines=14> */
.L_x_11625:


//--------------------- .text._ZN5flash24flash_fwd_splitkv_kernelI23Flash_fwd_kernel_traitsILi96ELi64ELi128ELi4ELb0ELb0EN7cutlass6half_tE19Flash_kernel_traitsILi96ELi64ELi128ELi4ES3_EELb0ELb0ELb0ELb0ELb1ELb0ELb1ELb0EEEvNS_16Flash_fwd_paramsE --------------------------
	.section	.text._ZN5flash24flash_fwd_splitkv_kernelI23Flash_fwd_kernel_traitsILi96ELi64ELi128ELi4ELb0ELb0EN7cutlass6half_tE19Flash_kernel_traitsILi96ELi64ELi128ELi4ES3_EELb0ELb0ELb0ELb0ELb1ELb0ELb1ELb0EEEvNS_16Flash_fwd_paramsE,"ax",@progbits
	.align	128
        .global         _ZN5flash24flash_fwd_splitkv_kernelI23Flash_fwd_kernel_traitsILi96ELi64ELi128ELi4ELb0ELb0EN7cutlass6half_tE19Flash_kernel_traitsILi96ELi64ELi128ELi4ES3_EELb0ELb0ELb0ELb0ELb1ELb0ELb1ELb0EEEvNS_16Flash_fwd_paramsE
        .type           _ZN5flash24flash_fwd_splitkv_kernelI23Flash_fwd_kernel_traitsILi96ELi64ELi128ELi4ELb0ELb0EN7cutlass6half_tE19Flash_kernel_traitsILi96ELi64ELi128ELi4ES3_EELb0ELb0ELb0ELb0ELb1ELb0ELb1ELb0EEEvNS_16Flash_fwd_paramsE,@function
        .size           _ZN5flash24flash_fwd_splitkv_kernelI23Flash_fwd_kernel_traitsILi96ELi64ELi128ELi4ELb0ELb0EN7cutlass6half_tE19Flash_kernel_traitsILi96ELi64ELi128ELi4ES3_EELb0ELb0ELb0ELb0ELb1ELb0ELb1ELb0EEEvNS_16Flash_fwd_paramsE,(.L_x_11626 - _ZN5flash24flash_fwd_splitkv_kernelI23Flash_fwd_kernel_traitsILi96ELi64ELi128ELi4ELb0ELb0EN7cutlass6half_tE19Flash_kernel_traitsILi96ELi64ELi128ELi4ES3_EELb0ELb0ELb0ELb0ELb1ELb0ELb1ELb0EEEvNS_16Flash_fwd_paramsE)
        .other          _ZN5flash24flash_fwd_splitkv_kernelI23Flash_fwd_kernel_traitsILi96ELi64ELi128ELi4ELb0ELb0EN7cutlass6half_tE19Flash_kernel_traitsILi96ELi64ELi128ELi4ES3_EELb0ELb0ELb0ELb0ELb1ELb0ELb1ELb0EEEvNS_16Flash_fwd_paramsE,@"STO_CUDA_ENTRY STV_DEFAULT"
_ZN5flash24flash_fwd_splitkv_kernelI23Flash_fwd_kernel_traitsILi96ELi64ELi128ELi4ELb0ELb0EN7cutlass6half_tE19Flash_kernel_traitsILi96ELi64ELi128ELi4ES3_EELb0ELb0ELb0ELb0ELb1ELb0ELb1ELb0EEEvNS_16Flash_fwd_paramsE:
.text._ZN5flash24flash_fwd_splitkv_kernelI23Flash_fwd_kernel_traitsILi96ELi64ELi128ELi4ELb0ELb0EN7cutlass6half_tE19Flash_kernel_traitsILi96ELi64ELi128ELi4ES3_EELb0ELb0ELb0ELb0ELb1ELb0ELb1ELb0EEEvNS_16Flash_fwd_paramsE:
[----:B------:R-:W-:Y:S08]  /*0000*/  LDC R1, c[0x0][0x37c] ;  /* 0x0000df00ff017b82 */ /* 0x000ff00000000800 */
[----:B------:R-:W1:Y:S01]  /*0010*/  LDC R0, c[0x0][0x3e0] ;  /* 0x0000f800ff007b82 */ /* 0x000e620000000800 */
[----:B------:R-:W2:Y:S01]  /*0020*/  S2R R9, SR_CTAID.X ;  /* 0x0000000000097919 */ /* 0x000ea20000002500 */
[----:B------:R-:W-:Y:S01]  /*0030*/  BSSY.RECONVERGENT B2, `(.L_x_511) ;  /* 0x000001b000027945 */ /* 0x000fe20003800200 */
[----:B------:R-:W-:-:S05]  /*0040*/  MOV R176, 0x1e0 ;  /* 0x000001e000b07802 */ /* 0x000fca0000000f00 */
[----:B------:R-:W3:Y:S08]  /*0050*/  S2UR UR4, SR_CTAID.Z ;  /* 0x00000000000479c3 */ /* 0x000ef00000002700 */
[----:B------:R-:W4:Y:S01]  /*0060*/  S2UR UR8, SR_CTAID.Y ;  /* 0x00000000000879c3 */ /* 0x000f220000002600 */
[----:B-1----:R-:W1:Y:S01]  /*0070*/  I2F.U32.RP R6, R0 ;  /* 0x0000000000067306 */ /* 0x002e620000209000 */
[----:B------:R-:W-:-:S06]  /*0080*/  ISETP.NE.U32.AND P0, PT, R0, RZ, PT ;  /* 0x000000ff0000720c */ /* 0x000fcc0003f05070 */
[----:B------:R-:W2:Y:S01]  /*0090*/  LDC R10, c[0x0][0x374] ;  /* 0x0000dd00ff0a7b82 */ /* 0x000ea20000000800 */
[----:B-1----:R-:W1:Y:S02]  /*00a0*/  MUFU.RCP R4, R6 ;  /* 0x0000000600047308 */ /* 0x002e640000001000 */
[----:B-1----:R-:W-:-:S06]  /*00b0*/  VIADD R4, R4, 0xffffffe ;  /* 0x0ffffffe04047836 */ /* 0x002fcc0000000000 */
[----:B------:R-:W1:Y:S02]  /*00c0*/  F2I.FTZ.U32.TRUNC.NTZ R3, R4 ;  /* 0x0000000400037305 */ /* 0x000e64000021f000 */
[----:B-1----:R-:W-:-:S04]  /*00d0*/  IMAD.MOV R2, RZ, RZ, -R3 ;  /* 0x000000ffff027224 */ /* 0x002fc800078e0a03 */
[----:B------:R-:W-:Y:S01]  /*00e0*/  IMAD R5, R2, R0, RZ ;  /* 0x0000000002057224 */ /* 0x000fe200078e02ff */
[----:B------:R-:W-:-:S05]  /*00f0*/  MOV R2, RZ ;  /* 0x000000ff00027202 */ /* 0x000fca0000000f00 */
[----:B------:R-:W-:-:S06]  /*0100*/  IMAD.HI.U32 R5, R3, R5, R2 ;  /* 0x0000000503057227 */ /* 0x000fcc00078e0002 */
[----:B---3--:R-:W-:-:S04]  /*0110*/  IMAD.HI.U32 R183, R5, UR4, RZ ;  /* 0x0000000405b77c27 */ /* 0x008fc8000f8e00ff */
[----:B------:R-:W-:-:S04]  /*0120*/  IMAD.MOV R3, RZ, RZ, -R183 ;  /* 0x000000ffff037224 */ /* 0x000fc800078e0ab7 */
[----:B------:R-:W-:-:S05]  /*0130*/  IMAD R3, R0, R3, UR4 ;  /* 0x0000000400037e24 */ /* 0x000fca000f8e0203 */
[----:B------:R-:W-:-:S13]  /*0140*/  ISETP.GE.U32.AND P2, PT, R3, R0, PT ;  /* 0x000000000300720c */ /* 0x000fda0003f46070 */
[----:B------:R-:W-:Y:S01]  /*0150*/  @P2 IADD3 R3, PT, PT, R3, -R0, RZ ;  /* 0x8000000003032210 */ /* 0x000fe20007ffe0ff */
[----:B------:R-:W-:-:S03]  /*0160*/  @P2 VIADD R183, R183, 0x1 ;  /* 0x00000001b7b72836 */ /* 0x000fc60000000000 */
[----:B------:R-:W-:Y:S02]  /*0170*/  ISETP.GE.U32.AND P1, PT, R3, R0, PT ;  /* 0x000000000300720c */ /* 0x000fe40003f26070 */
[----:B------:R-:W1:Y:S11]  /*0180*/  LDC.64 R2, c[0x0][0x348] ;  /* 0x0000d200ff027b82 */ /* 0x000e760000000a00 */
[----:B------:R-:W-:-:S02]  /*0190*/  @P1 IADD3 R183, PT, PT, R183, 0x1, RZ ;  /* 0x00000001b7b71810 */ /* 0x000fc40007ffe0ff */
[----:B------:R-:W-:-:S04]  /*01a0*/  @!P0 LOP3.LUT R183, RZ, R0, RZ, 0x33, !PT ;  /* 0x00000000ffb78212 */ /* 0x000fc800078e33ff */
[----:B------:R-:W-:-:S05]  /*01b0*/  IADD3 R181, PT, PT, -R183, RZ, RZ ;  /* 0x000000ffb7b57210 */ /* 0x000fca0007ffe1ff */
[----:B--2-4-:R-:W-:Y:S02]  /*01c0*/  IMAD R181, R0, R181, UR4 ;  /* 0x0000000400b57e24 */ /* 0x014fe4000f8e02b5 */
[----:B-1----:R-:W-:Y:S05]  /*01d0*/  CALL.REL.NOINC `($_ZN5flash24flash_fwd_splitkv_kernelI23Flash_fwd_kernel_traitsILi96ELi64ELi128ELi4ELb0ELb0EN7cutlass6half_tE19Flash_kernel_traitsILi96ELi64ELi128ELi4ES3_EELb0ELb0ELb0ELb0ELb1ELb0ELb1ELb0EEEvNS_16Flash_fwd_paramsE$_ZN5flash30compute_attn_1rowblock_splitkvI23Flash_fwd_kernel_traitsILi96ELi64ELi128ELi4ELb0ELb0EN7cutlass6half_tE19Flash_kernel_traitsILi96ELi64ELi128ELi4ES3_EELb0ELb0ELb0ELb0ELb1ELb0ELb1ELb0ENS_16Flash_fwd_paramsEEEvRKT8_iiiii) ;  /* 0x0000000000087944 */ /* 0x002fea0003c00000 */
[----:B------:R-:W-:Y:S05]  /*01e0*/  BSYNC.RECONVERGENT B2 ;  /* 0x0000000000027941 */ /* 0x000fea0003800200 */
.L_x_511:
[----:B------:R-:W-:Y:S05]  /*01f0*/  EXIT ;  /* 0x000000000000794d */ /* 0x000fea0003800000 */
        .type           $_ZN5flash24flash_fwd_splitkv_kernelI23Flash_fwd_kernel_traitsILi96ELi64ELi128ELi4ELb0ELb0EN7cutlass6half_tE19Flash_kernel_traitsILi96ELi64ELi128ELi4ES3_EELb0ELb0ELb0ELb0ELb1ELb0ELb1ELb0EEEvNS_16Flash_fwd_paramsE$_ZN5flash30compute_attn_1rowblock_splitkvI23Flash_fwd_kernel_traitsILi96ELi64ELi128ELi4ELb0ELb0EN7cutlass6half_tE19Flash_kernel_traitsILi96ELi64ELi128ELi4ES3_EELb0ELb0ELb0ELb0ELb1ELb0ELb1ELb0ENS_16Flash_fwd_paramsEEEvRKT8_iiiii,@function
        .size           $_ZN5flash24flash_fwd_splitkv_kernelI23Flash_fwd_kernel_traitsILi96ELi64ELi128ELi4ELb0ELb0EN7cutlass6half_tE19Flash_kernel_traitsILi96ELi64ELi128ELi4ES3_EELb0ELb0ELb0ELb0ELb1ELb0ELb1ELb0EEEvNS_16Flash_fwd_paramsE$_ZN5flash30compute_attn_1rowblock_splitkvI23Flash_fwd_kernel_traitsILi96ELi64ELi128ELi4ELb0ELb0EN7cutlass6half_tE19Flash_kernel_traitsILi96ELi64ELi128ELi4ES3_EELb0ELb0ELb0ELb0ELb1ELb0ELb1ELb0ENS_16Flash_fwd_paramsEEEvRKT8_iiiii,(.L_x_11626 - $_ZN5flash24flash_fwd_splitkv_kernelI23Flash_fwd_kernel_traitsILi96ELi64ELi128ELi4ELb0ELb0EN7cutlass6half_tE19Flash_kernel_traitsILi96ELi64ELi128ELi4ES3_EELb0ELb0ELb0ELb0ELb1ELb0ELb1ELb0EEEvNS_16Flash_fwd_paramsE$_ZN5flash30compute_attn_1rowblock_splitkvI23Flash_fwd_kernel_traitsILi96ELi64ELi128ELi4ELb0ELb0EN7cutlass6half_tE19Flash_kernel_traitsILi96ELi64ELi128ELi4ES3_EELb0ELb0ELb0ELb0ELb1ELb0ELb1ELb0ENS_16Flash_fwd_paramsEEEvRKT8_iiiii)
$_ZN5flash24flash_fwd_splitkv_kernelI23Flash_fwd_kernel_traitsILi96ELi64ELi128ELi4ELb0ELb0EN7cutlass6half_tE19Flash_kernel_traitsILi96ELi64ELi128ELi4ES3_EELb0ELb0ELb0ELb0ELb1ELb0ELb1ELb0EEEvNS_16Flash_fwd_paramsE$_ZN5flash30compute_attn_1rowblock_splitkvI23Flash_fwd_kernel_traitsILi96ELi64ELi128ELi4ELb0ELb0EN7cutlass6half_tE19Flash_kernel_traitsILi96ELi64ELi128ELi4ES3_EELb0ELb0ELb0ELb0ELb1ELb0ELb1ELb0ENS_16Flash_fwd_paramsEEEvRKT8_iiiii:
        /* <DEDUP_REMOVED lines=39> */
.L_x_513:
[----:B------:R-:W-:Y:S05]  /*0470*/  BSYNC.RECONVERGENT B0 ;  /* 0x0000000000007941 */ /* 0x000fea0003800200 */
.L_x_512:
[----:B------:R-:W-:Y:S04]  /*0480*/  BSSY.RECONVERGENT B0, `(.L_x_514) ;  /* 0x0000007000007945 */ /* 0x000fe80003800200 */
[----:B------:R-:W-:Y:S05]  /*0490*/  @!P3 BRA `(.L_x_515) ;  /* 0x000000000014b947 */ /* 0x000fea0003800000 */
[----:B------:R-:W4:Y:S02]  /*04a0*/  LD.E.U8 R6, desc[UR4][R2.64+0x1b2] ;  /* 0x0001b20402067980 */ /* 0x000f24000c101100 */
[----:B----4-:R-:W-:-:S13]  /*04b0*/  ISETP.NE.AND P1, PT, R6, RZ, PT ;  /* 0x000000ff0600720c */ /* 0x010fda0003f25270 */
[----:B------:R-:W4:Y:S02]  /*04c0*/  @P1 LD.E R6, desc[UR4][R18.64+0x4] ;  /* 0x0000040412061980 */ /* 0x000f24000c101900 */
[----:B----45:R-:W-:-:S06]  /*04d0*/  @P1 IADD3 R7, PT, PT, R6, -R17, RZ ;  /* 0x8000001106071210 */ /* 0x030fcc0007ffe0ff */
[----:B------:R4:W5:Y:S02]  /*04e0*/  @!P1 LD.E R7, desc[UR4][R18.64] ;  /* 0x0000000412079980 */ /* 0x000964000c101900 */
.L_x_515:
[----:B------:R-:W-:Y:S05]  /*04f0*/  BSYNC.RECONVERGENT B0 ;  /* 0x0000000000007941 */ /* 0x000fea0003800200 */
.L_x_514:
[----:B------:R-:W-:Y:S01]  /*0500*/  BSSY.RECONVERGENT B1, `(.L_x_516) ;  /* 0x0000011000017945 */ /* 0x000fe20003800200 */
[----:B-----5:R-:W-:-:S03]  /*0510*/  @P4 IADD3 R167, PT, PT, R4, -R13, RZ ;  /* 0x8000000d04a74210 */ /* 0x020fc60007ffe0ff */
[----:B------:R-:W-:Y:S05]  /*0520*/  @!P0 BRA `(.L_x_517) ;  /* 0x0000000000148947 */ /* 0x000fea0003800000 */
[----:B------:R-:W-:-:S05]  /*0530*/  IADD3 R6, P0, PT, R14, R5, RZ ;  /* 0x000000050e067210 */ /* 0x000fca0007f1e0ff */
[----:B------:R-:W-:-:S06]  /*0540*/  IMAD.X R7, R15, 0x1, R0, P0 ;  /* 0x000000010f077824 */ /* 0x000fcc00000e0600 */
[----:B------:R-:W5:Y:S02]  /*0550*/  LD.E R7, desc[UR4][R6.64] ;  /* 0x0000000406077980 */ /* 0x000f64000c101900 */
[----:B-----5:R-:W-:Y:S01]  /*0560*/  IADD3 R124, PT, PT, R7, -R12, RZ ;  /* 0x8000000c077c7210 */ /* 0x020fe20007ffe0ff */
[----:B------:R-:W-:Y:S05]  /*0570*/  BRA `(.L_x_518) ;  /* 0x0000000000247947 */ /* 0x000fea0003800000 */
.L_x_517:
[----:B------:R-:W5:Y:S01]  /*0580*/  LD.E.64 R14, desc[UR4][R2.64+0x108] ;  /* 0x00010804020e7980 */ /* 0x000f62000c101b00 */
[----:B------:R-:W-:Y:S01]  /*0590*/  BSSY.RECONVERGENT B0, `(.L_x_519) ;  /* 0x0000006000007945 */ /* 0x000fe20003800200 */
[----:B------:R-:W-:Y:S01]  /*05a0*/  IMAD.MOV.U32 R124, RZ, RZ, RZ ;  /* 0x000000ffff7c7224 */ /* 0x000fe200078e00ff */
[----:B-----5:R-:W-:-:S04]  /*05b0*/  ISETP.NE.U32.AND P0, PT, R14, RZ, PT ;  /* 0x000000ff0e00720c */ /* 0x020fc80003f05070 */
[----:B------:R-:W-:-:S13]  /*05c0*/  ISETP.NE.AND.EX P0, PT, R15, RZ, PT, P0 ;  /* 0x000000ff0f00720c */ /* 0x000fda0003f05300 */
[----:B------:R-:W-:Y:S05]  /*05d0*/  @!P0 BRA `(.L_x_520) ;  /* 0x0000000000048947 */ /* 0x000fea0003800000 */
[----:B------:R1:W5:Y:S02]  /*05e0*/  LD.E R124, desc[UR4][R2.64+0xbc] ;  /* 0x0000bc04027c7980 */ /* 0x000364000c101900 */
.L_x_520:
[----:B------:R-:W-:Y:S05]  /*05f0*/  BSYNC.RECONVERGENT B0 ;  /* 0x0000000000007941 */ /* 0x000fea0003800200 */
.L_x_519:
[----:B-----5:R-:W-:Y:S02]  /*0600*/  IADD3 R124, PT, PT, R124, R7, -R12 ;  /* 0x000000077c7c7210 */ /* 0x020fe40007ffe80c */
.L_x_518:
[----:B------:R-:W-:Y:S05]  /*0610*/  BSYNC.RECONVERGENT B1 ;  /* 0x0000000000017941 */ /* 0x000fea0003800200 */
.L_x_516:
[----:B------:R-:W-:Y:S01]  /*0620*/  IMAD.SHL.U32 R182, R9, 0x40, RZ ;  /* 0x0000004009b67824 */ /* 0x000fe200078e00ff */
[----:B------:R-:W-:Y:S01]  /*0630*/  MOV R6, R176 ;  /* 0x000000b000067202 */ /* 0x000fe20000000f00 */
[----:B------:R-:W-:-:S03]  /*0640*/  IMAD.MOV.U32 R7, RZ, RZ, 0x0 ;  /* 0x00000000ff077424 */ /* 0x000fc600078e00ff */
[----:B------:R-:W-:-:S13]  /*0650*/  ISETP.GT.AND P0, PT, R167, R182, PT ;  /* 0x000000b6a700720c */ /* 0x000fda0003f04270 */
[----:B-1234-:R-:W-:Y:S05]  /*0660*/  @!P0 RET.REL.NODEC R6 `(_ZN5flash24flash_fwd_splitkv_kernelI23Flash_fwd_kernel_traitsILi96ELi64ELi128ELi4ELb0ELb0EN7cutlass6half_tE19Flash_kernel_traitsILi96ELi64ELi128ELi4ES3_EELb0ELb0ELb0ELb0ELb1ELb0ELb1ELb0EEEvNS_16Flash_fwd_paramsE) ;  /* 0xfffffff806648950 */ /* 0x01efea0003c3ffff */
[----:B------:R-:W2:Y:S01]  /*0670*/  LD.E R4, desc[UR4][R2.64+0xb8] ;  /* 0x0000b80402047980 */ /* 0x000ea2000c101900 */
[----:B------:R-:W-:-:S04]  /*0680*/  IABS R8, R10 ;  /* 0x0000000a00087213 */ /* 0x000fc80000000000 */
[----:B------:R-:W1:Y:S08]  /*0690*/  I2F.RP R6, R8 ;  /* 0x0000000800067306 */ /* 0x000e700000209400 */
[----:B-1----:R-:W1:Y:S02]  /*06a0*/  MUFU.RCP R14, R6 ;  /* 0x00000006000e7308 */ /* 0x002e640000001000 */
[----:B-1----:R-:W-:-:S06]  /*06b0*/  VIADD R14, R14, 0xffffffe ;  /* 0x0ffffffe0e0e7836 */ /* 0x002fcc0000000000 */
[----:B------:R-:W1:Y:S02]  /*06c0*/  F2I.FTZ.U32.TRUNC.NTZ R15, R14 ;  /* 0x0000000e000f7305 */ /* 0x000e64000021f000 */
[----:B-1----:R-:W-:Y:S02]  /*06d0*/  IMAD.MOV R7, RZ, RZ, -R15 ;  /* 0x000000ffff077224 */ /* 0x002fe400078e0a0f */
[----:B------:R-:W-:Y:S02]  /*06e0*/  IMAD.MOV.U32 R14, RZ, RZ, RZ ;  /* 0x000000ffff0e7224 */ /* 0x000fe400078e00ff */
[----:B------:R-:W-:-:S04]  /*06f0*/  IMAD R7, R7, R8, RZ ;  /* 0x0000000807077224 */ /* 0x000fc800078e02ff */
[----:B------:R-:W-:-:S04]  /*0700*/  IMAD.HI.U32 R7, R15, R7, R14 ;  /* 0x000000070f077227 */ /* 0x000fc800078e000e */
[----:B--2---:R-:W-:-:S05]  /*0710*/  VIADD R4, R4, 0x7f ;  /* 0x0000007f04047836 */ /* 0x004fca0000000000 */
[----:B------:R-:W-:-:S04]  /*0720*/  SHF.R.S32.HI R11, RZ, 0x1f, R4 ;  /* 0x0000001fff0b7819 */ /* 0x000fc80000011404 */
[----:B------:R-:W-:Y:S02]  /*0730*/  LEA.HI R11, R11, R4, RZ, 0x7 ;  /* 0x000000040b0b7211 */ /* 0x000fe400078f38ff */
[-C--:B------:R-:W-:Y:S02]  /*0740*/  IABS R4, R10.reuse ;  /* 0x0000000a00047213 */ /* 0x080fe40000000000 */
[----:B------:R-:W-:-:S03]  /*0750*/  LEA.HI.SX32 R11, R11, R10, 0x19 ;  /* 0x0000000a0b0b7211 */ /* 0x000fc600078fcaff */
[----:B------:R-:W-:Y:S02]  /*0760*/  IMAD.MOV R4, RZ, RZ, -R4 ;  /* 0x000000ffff047224 */ /* 0x000fe400078e0a04 */
[----:B------:R-:W-:-:S05]  /*0770*/  VIADD R11, R11, 0xffffffff ;  /* 0xffffffff0b0b7836 */ /* 0x000fca0000000000 */
[----:B------:R-:W-:Y:S02]  /*0780*/  IABS R6, R11 ;  /* 0x0000000b00067213 */ /* 0x000fe40000000000 */
[----:B------:R-:W-:-:S03]  /*0790*/  LOP3.LUT R11, R11, R10, RZ, 0x3c, !PT ;  /* 0x0000000a0b0b7212 */ /* 0x000fc600078e3cff */
[----:B------:R-:W-:Y:S01]  /*07a0*/  IMAD.HI.U32 R7, R7, R6, RZ ;  /* 0x0000000607077227 */ /* 0x000fe200078e00ff */
[----:B------:R-:W-:-:S03]  /*07b0*/  ISETP.GE.AND P0, PT, R11, RZ, PT ;  /* 0x000000ff0b00720c */ /* 0x000fc60003f06270 */
[----:B------:R-:W-:Y:S02]  /*07c0*/  IMAD R15, R7, R4, R6 ;  /* 0x00000004070f7224 */ /* 0x000fe400078e0206 */
[----:B------:R-:W-:-:S03]  /*07d0*/  VIADD R11, R124, 0x7f ;  /* 0x0000007f7c0b7836 */ /* 0x000fc60000000000 */
[----:B------:R-:W-:Y:S02]  /*07e0*/  ISETP.GT.U32.AND P1, PT, R8, R15, PT ;  /* 0x0000000f0800720c */ /* 0x000fe40003f24070 */
[----:B------:R-:W-:-:S04]  /*07f0*/  SHF.R.S32.HI R4, RZ, 0x1f, R11 ;  /* 0x0000001fff047819 */ /* 0x000fc8000001140b */
[----:B------:R-:W-:-:S04]  /*0800*/  LEA.HI R4, R4, R11, RZ, 0x7 ;  /* 0x0000000b04047211 */ /* 0x000fc800078f38ff */
[----:B------:R-:W-:-:S03]  /*0810*/  SHF.R.S32.HI R4, RZ, 0x7, R4 ;  /* 0x00000007ff047819 */ /* 0x000fc60000011404 */
[----:B------:R-:W-:Y:S02]  /*0820*/  @!P1 IMAD.IADD R15, R15, 0x1, -R8 ;  /* 0x000000010f0f9824 */ /* 0x000fe400078e0a08 */
[----:B------:R-:W-:Y:S01]  /*0830*/  @!P1 VIADD R7, R7, 0x1 ;  /* 0x0000000107079836 */ /* 0x000fe20000000000 */
[----:B------:R-:W-:Y:S02]  /*0840*/  ISETP.NE.AND P1, PT, R10, RZ, PT ;  /* 0x000000ff0a00720c */ /* 0x000fe40003f25270 */
[----:B------:R-:W-:-:S13]  /*0850*/  ISETP.GE.U32.AND P2, PT, R15, R8, PT ;  /* 0x000000080f00720c */ /* 0x000fda0003f46070 */
[----:B------:R-:W-:-:S04]  /*0860*/  @P2 VIADD R7, R7, 0x1 ;  /* 0x0000000107072836 */ /* 0x000fc80000000000 */
[----:B------:R-:W-:Y:S01]  /*0870*/  @!P0 IMAD.MOV R7, RZ, RZ, -R7 ;  /* 0x000000ffff078224 */ /* 0x000fe200078e0a07 */
[----:B------:R-:W-:-:S05]  /*0880*/  @!P1 LOP3.LUT R7, RZ, R10, RZ, 0x33, !PT ;  /* 0x0000000aff079212 */ /* 0x000fca00078e33ff */
[----:B------:R-:W-:-:S05]  /*0890*/  IMAD R171, R7, UR8, RZ ;  /* 0x0000000807ab7c24 */ /* 0x000fca000f8e02ff */
[----:B------:R-:W-:-:S04]  /*08a0*/  VIADDMNMX R4, R171, R7, R4, PT ;  /* 0x00000007ab047246 */ /* 0x000fc80003800104 */
[----:B------:R-:W-:-:S13]  /*08b0*/  ISETP.GE.AND P0, PT, R171, R4, PT ;  /* 0x00000004ab00720c */ /* 0x000fda0003f06270 */
[----:B------:R-:W-:Y:S05]  /*08c0*/  @!P0 BRA `(.L_x_521) ;  /* 0x0000000000e88947 */ /* 0x000fea0003800000 */
[----:B------:R-:W2:Y:S04]  /*08d0*/  LD.E.64 R4, desc[UR4][R2.64+0xb0] ;  /* 0x0000b00402047980 */ /* 0x000ea8000c101b00 */
[----:B------:R-:W3:Y:S04]  /*08e0*/  LD.E R6, desc[UR4][R2.64+0x60] ;  /* 0x0000600402067980 */ /* 0x000ee8000c101900 */
[----:B------:R-:W4:Y:S04]  /*08f0*/  LD.E R0, desc[UR4][R2.64+0xcc] ;  /* 0x0000cc0402007980 */ /* 0x000f28000c101900 */
[----:B------:R-:W5:Y:S04]  /*0900*/  LD.E.64 R8, desc[UR4][R2.64+0x78] ;  /* 0x0000780402087980 */ /* 0x000f68000c101b00 */
[----:B------:R1:W5:Y:S01]  /*0910*/  LD.E.64 R10, desc[UR4][R2.64+0xa8] ;  /* 0x0000a804020a7980 */ /* 0x000362000c101b00 */
[----:B------:R-:W-:-:S02]  /*0920*/  IMAD.IADD R167, R167, 0x1, -R182 ;  /* 0x00000001a7a77824 */ /* 0x000fc400078e0ab6 */
[----:B--2---:R-:W-:Y:S02]  /*0930*/  IMAD R183, R4, UR8, R183 ;  /* 0x0000000804b77c24 */ /* 0x004fe4000f8e02b7 */
[----:B------:R-:W-:Y:S02]  /*0940*/  IMAD.SHL.U32 R4, R177, 0x4, RZ ;  /* 0x00000004b1047824 */ /* 0x000fe400078e00ff */
[----:B---3--:R-:W-:Y:S01]  /*0950*/  IMAD R183, R183, R6, R181 ;  /* 0x00000006b7b77224 */ /* 0x008fe200078e02b5 */
[----:B------:R-:W-:Y:S02]  /*0960*/  SHF.R.U32.HI R6, RZ, 0x3, R177 ;  /* 0x00000003ff067819 */ /* 0x000fe400000116b1 */
[----:B------:R-:W-:Y:S01]  /*0970*/  LOP3.LUT R7, R4, 0x1c, RZ, 0xc0, !PT ;  /* 0x0000001c04077812 */ /* 0x000fe200078ec0ff */
[----:B------:R-:W-:Y:S01]  /*0980*/  IMAD R5, R5, R183, R182 ;  /* 0x000000b705057224 */ /* 0x000fe200078e02b6 */
[C---:B------:R-:W-:Y:S01]  /*0990*/  ISETP.GE.AND P1, PT, R6.reuse, R167, PT ;  /* 0x000000a70600720c */ /* 0x040fe20003f26270 */
[C---:B------:R-:W-:Y:S01]  /*09a0*/  VIADD R4, R6.reuse, 0x10 ;  /* 0x0000001006047836 */ /* 0x040fe20000000000 */
[----:B------:R-:W-:Y:S01]  /*09b0*/  LOP3.LUT P6, R177, R177, 0x7, RZ, 0xc0, !PT ;  /* 0x00000007b1b17812 */ /* 0x000fe200078cc0ff */
[----:B------:R-:W-:-:S02]  /*09c0*/  IMAD R7, R6, 0x60, R7 ;  /* 0x0000006006077824 */ /* 0x000fc400078e0207 */
[----:B----4-:R-:W-:Y:S01]  /*09d0*/  IMAD R0, R5, R0, RZ ;  /* 0x0000000005007224 */ /* 0x010fe200078e02ff */
[CC--:B------:R-:W-:Y:S01]  /*09e0*/  ISETP.GE.OR P6, PT, R6.reuse, R167.reuse, P6 ;  /* 0x000000a70600720c */ /* 0x0c0fe200037c6670 */
[----:B-1----:R-:W-:Y:S01]  /*09f0*/  VIADD R2, R6, 0x20 ;  /* 0x0000002006027836 */ /* 0x002fe20000000000 */
[----:B------:R-:W-:Y:S02]  /*0a00*/  ISETP.GE.AND P3, PT, R4, R167, PT ;  /* 0x000000a70400720c */ /* 0x000fe40003f66270 */
[----:B------:R-:W-:Y:S02]  /*0a10*/  IADD3 R7, P0, PT, R0, R7, RZ ;  /* 0x0000000700077210 */ /* 0x000fe40007f1e0ff */
[----:B------:R-:W-:Y:S02]  /*0a20*/  ISETP.GE.AND P2, PT, R2, R167, PT ;  /* 0x000000a70200720c */ /* 0x000fe40003f46270 */
[----:B------:R-:W-:Y:S02]  /*0a30*/  LEA.HI.X.SX32 R0, R0, RZ, 0x1, P0 ;  /* 0x000000ff00007211 */ /* 0x000fe400000f0eff */
[----:B-----5:R-:W-:-:S02]  /*0a40*/  LEA R8, P0, R7, R8, 0x2 ;  /* 0x0000000807087211 */ /* 0x020fc400078010ff */
[----:B------:R-:W-:Y:S02]  /*0a50*/  ISETP.NE.OR P5, PT, R177, RZ, P3 ;  /* 0x000000ffb100720c */ /* 0x000fe40001fa5670 */
[----:B------:R-:W-:Y:S02]  /*0a60*/  LEA.HI.X R9, R7, R9, R0, 0x2, P0 ;  /* 0x0000000907097211 */ /* 0x000fe400000f1400 */
[----:B------:R-:W-:Y:S01]  /*0a70*/  IADD3 R3, P0, PT, R5, R6, RZ ;  /* 0x0000000605037210 */ /* 0x000fe20007f1e0ff */
[----:B------:R-:W-:Y:S01]  /*0a80*/  VIADD R6, R6, 0x30 ;  /* 0x0000003006067836 */ /* 0x000fe20000000000 */
[----:B------:R-:W-:Y:S01]  /*0a90*/  ISETP.NE.OR P4, PT, R177, RZ, P2 ;  /* 0x000000ffb100720c */ /* 0x000fe20001785670 */
[----:B------:R-:W-:Y:S01]  /*0aa0*/  @!P1 ST.E.128 desc[UR4][R8.64], RZ ;  /* 0x000000ff08009985 */ /* 0x000fe2000c101d04 */
[----:B------:R-:W-:Y:S02]  /*0ab0*/  LEA.HI.X.SX32 R5, R5, RZ, 0x1, P0 ;  /* 0x000000ff05057211 */ /* 0x000fe400000f0eff */
[C---:B------:R-:W-:Y:S01]  /*0ac0*/  LEA R2, P0, R3.reuse, R10, 0x2 ;  /* 0x0000000a03027211 */ /* 0x040fe200078010ff */
[----:B------:R-:W-:Y:S02]  /*0ad0*/  @!P1 ST.E.128 desc[UR4][R8.64+0x80], RZ ;  /* 0x000080ff08009985 */ /* 0x000fe4000c101d04 */
[----:B------:R-:W-:Y:S01]  /*0ae0*/  @!P5 IMAD.MOV.U32 R7, RZ, RZ, -0x800000 ;  /* 0xff800000ff07d424 */ /* 0x000fe200078e00ff */
[----:B------:R-:W-:Y:S01]  /*0af0*/  LEA.HI.X R3, R3, R11, R5, 0x2, P0 ;  /* 0x0000000b03037211 */ /* 0x000fe200000f1405 */
[----:B------:R-:W-:Y:S01]  /*0b00*/  @!P1 ST.E.128 desc[UR4][R8.64+0x100], RZ ;  /* 0x000100ff08009985 */ /* 0x000fe2000c101d04 */
[----:B------:R-:W-:Y:S01]  /*0b10*/  ISETP.GE.AND P1, PT, R6, R167, PT ;  /* 0x000000a70600720c */ /* 0x000fe20003f26270 */
[----:B------:R-:W-:-:S02]  /*0b20*/  @!P6 IMAD.MOV.U32 R11, RZ, RZ, -0x800000 ;  /* 0xff800000ff0be424 */ /* 0x000fc400078e00ff */
[----:B------:R-:W-:Y:S01]  /*0b30*/  @!P4 IMAD.MOV.U32 R5, RZ, RZ, -0x800000 ;  /* 0xff800000ff05c424 */ /* 0x000fe200078e00ff */
[----:B------:R-:W-:Y:S04]  /*0b40*/  @!P3 ST.E.128 desc[UR4][R8.64+0x1800], RZ ;  /* 0x001800ff0800b985 */ /* 0x000fe8000c101d04 */
[----:B------:R-:W-:Y:S04]  /*0b50*/  @!P3 ST.E.128 desc[UR4][R8.64+0x1880], RZ ;  /* 0x001880ff0800b985 */ /* 0x000fe8000c101d04 */
[----:B------:R-:W-:Y:S04]  /*0b60*/  @!P3 ST.E.128 desc[UR4][R8.64+0x1900], RZ ;  /* 0x001900ff0800b985 */ /* 0x000fe8000c101d04 */
[----:B------:R-:W-:Y:S04]  /*0b70*/  @!P1 ST.E.128 desc[UR4][R8.64+0x4800], RZ ;  /* 0x004800ff08009985 */ /* 0x000fe8000c101d04 */
[----:B------:R-:W-:Y:S04]  /*0b80*/  @!P1 ST.E.128 desc[UR4][R8.64+0x4880], RZ ;  /* 0x004880ff08009985 */ /* 0x000fe8000c101d04 */
[----:B------:R-:W-:Y:S01]  /*0b90*/  @!P1 ST.E.128 desc[UR4][R8.64+0x4900], RZ ;  /* 0x004900ff08009985 */ /* 0x000fe2000c101d04 */
[----:B------:R-:W-:Y:S01]  /*0ba0*/  ISETP.NE.OR P1, PT, R177, RZ, P1 ;  /* 0x000000ffb100720c */ /* 0x000fe20000f25670 */
[----:B------:R-:W-:-:S02]  /*0bb0*/  IMAD.MOV.U32 R177, RZ, RZ, 0x0 ;  /* 0x00000000ffb17424 */ /* 0x000fc400078e00ff */
[----:B------:R-:W-:Y:S04]  /*0bc0*/  @!P2 ST.E.128 desc[UR4][R8.64+0x3000], RZ ;  /* 0x003000ff0800a985 */ /* 0x000fe8000c101d04 */
[----:B------:R-:W-:Y:S04]  /*0bd0*/  @!P2 ST.E.128 desc[UR4][R8.64+0x3080], RZ ;  /* 0x003080ff0800a985 */ /* 0x000fe8000c101d04 */
[----:B------:R-:W-:Y:S04]  /*0be0*/  @!P2 ST.E.128 desc[UR4][R8.64+0x3100], RZ ;  /* 0x003100ff0800a985 */ /* 0x000fe8000c101d04 */
[----:B------:R-:W-:Y:S04]  /*0bf0*/  @!P6 ST.E desc[UR4][R2.64], R11 ;  /* 0x0000000b0200e985 */ /* 0x000fe8000c101904 */
[----:B------:R-:W-:Y:S04]  /*0c00*/  @!P5 ST.E desc[UR4][R2.64+0x40], R7 ;  /* 0x000040070200d985 */ /* 0x000fe8000c101904 */
[----:B------:R1:W-:Y:S02]  /*0c10*/  @!P4 ST.E desc[UR4][R2.64+0x80], R5 ;  /* 0x000080050200c985 */ /* 0x0003e4000c101904 */
[----:B-1----:R-:W-:Y:S05]  /*0c20*/  @P1 RET.REL.NODEC R176 `(_ZN5flash24flash_fwd_splitkv_kernelI23Flash_fwd_kernel_traitsILi96ELi64ELi128ELi4ELb0ELb0EN7cutlass6half_tE19Flash_kernel_traitsILi96ELi64ELi128ELi4ES3_EELb0ELb0ELb0ELb0ELb1ELb0ELb1ELb0EEEvNS_16Flash_fwd_paramsE) ;  /* 0xfffffff0b0f41950 */ /* 0x002fea0003c3ffff */
[----:B------:R-:W-:Y:S02]  /*0c30*/  MOV R5, 0xff800000 ;  /* 0xff80000000057802 */ /* 0x000fe40000000f00 */
[----:B------:R-:W-:-:S03]  /*0c40*/  MOV R177, 0x0 ;  /* 0x0000000000b17802 */ /* 0x000fc60000000f00 */
[----:B------:R1:W-:Y:S02]  /*0c50*/  ST.E desc[UR4][R2.64+0xc0], R5 ;  /* 0x0000c00502007985 */ /* 0x0003e4000c101904 */
[----:B-1----:R-:W-:Y:S05]  /*0c60*/  RET.REL.NODEC R176 `(_ZN5flash24flash_fwd_splitkv_kernelI23Flash_fwd_kernel_traitsILi96ELi64ELi128ELi4ELb0ELb0EN7cutlass6half_tE19Flash_kernel_traitsILi96ELi64ELi128ELi4ES3_EELb0ELb0ELb0ELb0ELb1ELb0ELb1ELb0EEEvNS_16Flash_fwd_paramsE) ;  /* 0xfffffff0b0e47950 */ /* 0x002fea0003c3ffff */
.L_x_521:
        /* <DEDUP_REMOVED lines=12> */
[----:B------:R-:W1:Y:S04]  /*0d30*/  LD.E R10, desc[UR4][R2.64+0x170] ;  /* 0x00017004020a7980 */ /* 0x000e68000c101900 */
[----:B------:R-:W2:Y:S04]  /*0d40*/  LD.E.64 R16, desc[UR4][R2.64+0x168] ;  /* 0x0001680402107980 */ /* 0x000ea8000c101b00 */
[----:B------:R-:W3:Y:S01]  /*0d50*/  LD.E R14, desc[UR4][R2.64+0x68] ;  /* 0x00006804020e7980 */ /* 0x000ee2000c101900 */
[----:B------:R-:W-:-:S03]  /*0d60*/  LEA R15, R4, 0xffffff80, 0x7 ;  /* 0xffffff80040f7811 */ /* 0x000fc600078e38ff */
[----:B------:R-:W4:Y:S04]  /*0d70*/  LD.E.64 R22, desc[UR4][R2.64+0x20] ;  /* 0x0000200402167980 */ /* 0x000f28000c101b00 */
[----:B------:R-:W4:Y:S04]  /*0d80*/  LD.E.64 R168, desc[UR4][R2.64+0x38] ;  /* 0x0000380402a87980 */ /* 0x000f28000c101b00 */
[----:B------:R-:W4:Y:S04]  /*0d90*/  LD.E.64 R20, desc[UR4][R2.64+0x50] ;  /* 0x0000500402147980 */ /* 0x000f28000c101b00 */
[----:B------:R-:W5:Y:S04]  /*0da0*/  LD.E.64 R30, desc[UR4][R2.64+0x58] ;  /* 0x00005804021e7980 */ /* 0x000f68000c101b00 */
[----:B------:R-:W5:Y:S01]  /*0db0*/  LD.E.64 R120, desc[UR4][R2.64+0x40] ;  /* 0x0000400402787980 */ /* 0x000f62000c101b00 */
[----:B-1----:R-:W-:-:S04]  /*0dc0*/  IABS R6, R10 ;  /* 0x0000000a00067213 */ /* 0x002fc80000000000 */
[----:B------:R-:W1:Y:S08]  /*0dd0*/  I2F.RP R7, R6 ;  /* 0x0000000600077306 */ /* 0x000e700000209400 */
[----:B-1----:R-:W1:Y:S02]  /*0de0*/  MUFU.RCP R18, R7 ;  /* 0x0000000700127308 */ /* 0x002e640000001000 */
[----:B-1----:R-:W-:-:S06]  /*0df0*/  VIADD R18, R18, 0xffffffe ;  /* 0x0ffffffe12127836 */ /* 0x002fcc0000000000 */
[----:B------:R-:W1:Y:S01]  /*0e00*/  F2I.FTZ.U32.TRUNC.NTZ R19, R18 ;  /* 0x0000001200137305 */ /* 0x000e62000021f000 */
[----:B------:R-:W-:Y:S01]  /*0e10*/  IABS R0, R10 ;  /* 0x0000000a00007213 */ /* 0x000fe20000000000 */
[----:B-1----:R-:W-:Y:S01]  /*0e20*/  IMAD.MOV R5, RZ, RZ, -R19 ;  /* 0x000000ffff057224 */ /* 0x002fe200078e0a13 */
[----:B------:R-:W-:-:S03]  /*0e30*/  MOV R18, RZ ;  /* 0x000000ff00127202 */ /* 0x000fc60000000f00 */
[----:B-----5:R-:W-:Y:S01]  /*0e40*/  IMAD R8, R5, R6, RZ ;  /* 0x0000000605087224 */ /* 0x020fe200078e02ff */
        /* <DEDUP_REMOVED lines=8> */
[----:B------:R-:W-:Y:S01]  /*0ed0*/  ISETP.GE.U32.AND P0, PT, R5, R6, PT ;  /* 0x000000060500720c */ /* 0x000fe20003f06070 */
[----:B------:R-:W-:Y:S01]  /*0ee0*/  @!P2 VIADD R8, R8, 0x1 ;  /* 0x000000010808a836 */ /* 0x000fe20000000000 */
[----:B------:R-:W-:Y:S02]  /*0ef0*/  ISETP.GE.AND P1, PT, R0, RZ, PT ;  /* 0x000000ff0000720c */ /* 0x000fe40003f26270 */
[----:B------:R-:W-:Y:S01]  /*0f00*/  ISETP.NE.AND P2, PT, R10, RZ, PT ;  /* 0x000000ff0a00720c */ /* 0x000fe20003f45270 */
[-C--:B--2---:R-:W-:Y:S02]  /*0f10*/  IMAD R0, R17, R183.reuse, RZ ;  /* 0x000000b711007224 */ /* 0x084fe400078e02ff */
[----:B------:R-:W-:-:S04]  /*0f20*/  IMAD.WIDE.U32 R16, R16, R183, RZ ;  /* 0x000000b710107225 */ /* 0x000fc800078e00ff */
[----:B------:R-:W-:Y:S02]  /*0f30*/  IMAD.IADD R193, R17, 0x1, R0 ;  /* 0x0000000111c17824 */ /* 0x000fe400078e0200 */
[----:B------:R-:W-:Y:S02]  /*0f40*/  @P0 IADD3 R8, PT, PT, R8, 0x1, RZ ;  /* 0x0000000108080810 */ /* 0x000fe40007ffe0ff */
[----:B------:R-:W-:Y:S02]  /*0f50*/  LEA R192, P0, R16, R188, 0x2 ;  /* 0x000000bc10c07211 */ /* 0x000fe400078010ff */
[----:B------:R-:W-:Y:S02]  /*0f60*/  @!P1 IADD3 R8, PT, PT, -R8, RZ, RZ ;  /* 0x000000ff08089210 */ /* 0x000fe40007ffe1ff */
[----:B------:R-:W-:Y:S02]  /*0f70*/  LEA.HI.X R193, R16, R189, R193, 0x2, P0 ;  /* 0x000000bd10c17211 */ /* 0x000fe400000f14c1 */
[----:B------:R-:W-:Y:S01]  /*0f80*/  @!P2 LOP3.LUT R8, RZ, R10, RZ, 0x33, !PT ;  /* 0x0000000aff08a212 */ /* 0x000fe200078e33ff */
[----:B------:R-:W2:Y:S04]  /*0f90*/  LD.E.64 R16, desc[UR4][R2.64+0x28] ;  /* 0x0000280402107980 */ /* 0x000ea8000c101b00 */
[----:B------:R-:W-:-:S05]  /*0fa0*/  IMAD.WIDE R18, R8, 0x4, R192 ;  /* 0x0000000408127825 */ /* 0x000fca00078e02c0 */
[----:B------:R1:W2:Y:S01]  /*0fb0*/  LD.E R5, desc[UR4][R18.64] ;  /* 0x0000000412057980 */ /* 0x0002a2000c101900 */
[----:B---3--:R-:W-:-:S04]  /*0fc0*/  IABS R6, R14 ;  /* 0x0000000e00067213 */ /* 0x008fc80000000000 */
[----:B------:R-:W3:Y:S08]  /*0fd0*/  I2F.RP R7, R6 ;  /* 0x0000000600077306 */ /* 0x000ef00000209400 */
[----:B---3--:R-:W3:Y:S02]  /*0fe0*/  MUFU.RCP R24, R7 ;  /* 0x0000000700187308 */ /* 0x008ee40000001000 */
[----:B---3--:R-:W-:-:S06]  /*0ff0*/  VIADD R24, R24, 0xffffffe ;  /* 0x0ffffffe18187836 */ /* 0x008fcc0000000000 */
[----:B------:R-:W3:Y:S01]  /*1000*/  F2I.FTZ.U32.TRUNC.NTZ R25, R24 ;  /* 0x0000001800197305 */ /* 0x000ee2000021f000 */
[----:B-1----:R-:W-:Y:S02]  /*1010*/  IABS R18, R181 ;  /* 0x000000b500127213 */ /* 0x002fe40000000000 */
[----:B------:R-:W-:Y:S02]  /*1020*/  IABS R0, R14 ;  /* 0x0000000e00007213 */ /* 0x000fe40000000000 */
[----:B---3--:R-:W-:Y:S01]  /*1030*/  IADD3 R11, PT, PT, RZ, -R25, RZ ;  /* 0x80000019ff0b7210 */ /* 0x008fe20007ffe0ff */
[----:B------:R-:W-:-:S04]  /*1040*/  IMAD.MOV.U32 R24, RZ, RZ, RZ ;  /* 0x000000ffff187224 */ /* 0x000fc800078e00ff */
[----:B------:R-:W-:-:S04]  /*1050*/  IMAD R11, R11, R6, RZ ;  /* 0x000000060b0b7224 */ /* 0x000fc800078e02ff */
[----:B------:R-:W-:Y:S01]  /*1060*/  IMAD.HI.U32 R11, R25, R11, R24 ;  /* 0x0000000b190b7227 */ /* 0x000fe200078e0018 */
[----:B------:R-:W-:-:S05]  /*1070*/  IADD3 R0, PT, PT, RZ, -R0, RZ ;  /* 0x80000000ff007210 */ /* 0x000fca0007ffe0ff */
[----:B------:R-:W-:-:S04]  /*1080*/  IMAD.HI.U32 R11, R11, R18, RZ ;  /* 0x000000120b0b7227 */ /* 0x000fc800078e00ff */
[----:B------:R-:W-:-:S05]  /*1090*/  IMAD R7, R11, R0, R18 ;  /* 0x000000000b077224 */ /* 0x000fca00078e0212 */
[----:B------:R-:W-:Y:S02]  /*10a0*/  ISETP.GT.U32.AND P1, PT, R6, R7, PT ;  /* 0x000000070600720c */ /* 0x000fe40003f24070 */
[----:B------:R-:W-:-:S11]  /*10b0*/  IADD3 R8, PT, PT, -R8, RZ, RZ ;  /* 0x000000ff08087210 */ /* 0x000fd60007ffe1ff */
[----:B------:R-:W-:-:S05]  /*10c0*/  @!P1 IMAD.IADD R7, R7, 0x1, -R6 ;  /* 0x0000000107079824 */ /* 0x000fca00078e0a06 */
[----:B------:R-:W-:Y:S02]  /*10d0*/  ISETP.GE.U32.AND P2, PT, R7, R6, PT ;  /* 0x000000060700720c */ /* 0x000fe40003f46070 */
[----:B------:R-:W-:Y:S01]  /*10e0*/  LOP3.LUT R6, R181, R14, RZ, 0x3c, !PT ;  /* 0x0000000eb5067212 */ /* 0x000fe200078e3cff */
[----:B------:R-:W-:Y:S01]  /*10f0*/  @!P1 VIADD R11, R11, 0x1 ;  /* 0x000000010b0b9836 */ /* 0x000fe20000000000 */
[----:B------:R-:W-:Y:S02]  /*1100*/  ISETP.NE.AND P1, PT, R14, RZ, PT ;  /* 0x000000ff0e00720c */ /* 0x000fe40003f25270 */
[----:B------:R-:W-:Y:S01]  /*1110*/  ISETP.GE.AND P0, PT, R6, RZ, PT ;  /* 0x000000ff0600720c */ /* 0x000fe20003f06270 */
[----:B------:R-:W-:-:S04]  /*1120*/  IMAD R15, R10, R8, R15 ;  /* 0x000000080a0f7224 */ /* 0x000fc800078e020f */
[----:B----4-:R-:W-:Y:S01]  /*1130*/  IMAD R6, R169, R15, RZ ;  /* 0x0000000fa9067224 */ /* 0x010fe200078e02ff */
[----:B------:R-:W-:Y:S02]  /*1140*/  SHF.R.S32.HI R19, RZ, 0x1f, R15 ;  /* 0x0000001fff137819 */ /* 0x000fe4000001140f */
[----:B------:R-:W-:-:S03]  /*1150*/  @P2 IADD3 R11, PT, PT, R11, 0x1, RZ ;  /* 0x000000010b0b2810 */ /* 0x000fc60007ffe0ff */
[----:B------:R-:W-:Y:S02]  /*1160*/  IMAD R6, R168, R19, R6 ;  /* 0x00000013a8067224 */ /* 0x000fe400078e0206 */
[----:B------:R-:W-:Y:S02]  /*1170*/  @!P0 IADD3 R11, PT, PT, -R11, RZ, RZ ;  /* 0x000000ff0b0b8210 */ /* 0x000fe40007ffe1ff */
[----:B------:R-:W-:Y:S02]  /*1180*/  @!P1 LOP3.LUT R11, RZ, R14, RZ, 0x33, !PT ;  /* 0x0000000eff0b9212 */ /* 0x000fe400078e33ff */
[----:B--2---:R-:W-:Y:S01]  /*1190*/  SHF.R.S32.HI R0, RZ, 0x1f, R5 ;  /* 0x0000001fff007819 */ /* 0x004fe20000011405 */
[----:B------:R-:W-:-:S04]  /*11a0*/  IMAD R7, R23, R5, RZ ;  /* 0x0000000517077224 */ /* 0x000fc800078e02ff */
[C---:B------:R-:W-:Y:S02]  /*11b0*/  IMAD R7, R22.reuse, R0, R7 ;  /* 0x0000000016077224 */ /* 0x040fe400078e0207 */
[----:B------:R-:W-:-:S04]  /*11c0*/  IMAD.WIDE.U32 R22, R22, R5, RZ ;  /* 0x0000000516167225 */ /* 0x000fc800078e00ff */
[----:B------:R-:W-:Y:S02]  /*11d0*/  IMAD.IADD R23, R23, 0x1, R7 ;  /* 0x0000000117177824 */ /* 0x000fe400078e0207 */
[----:B------:R-:W-:-:S04]  /*11e0*/  IMAD.WIDE.U32 R22, R15, R168, R22 ;  /* 0x000000a80f167225 */ /* 0x000fc800078e0016 */
[----:B------:R-:W-:Y:S01]  /*11f0*/  IMAD.IADD R23, R23, 0x1, R6 ;  /* 0x0000000117177824 */ /* 0x000fe200078e0206 */
[----:B------:R-:W-:Y:S01]  /*1200*/  SHF.R.S32.HI R6, RZ, 0x1f, R11 ;  /* 0x0000001fff067819 */ /* 0x000fe2000001140b */
[----:B------:R-:W-:-:S04]  /*1210*/  IMAD R7, R21, R11, RZ ;  /* 0x0000000b15077224 */ /* 0x000fc800078e02ff */
[----:B------:R-:W-:Y:S02]  /*1220*/  IMAD R6, R20, R6, R7 ;  /* 0x0000000614067224 */ /* 0x000fe400078e0207 */
[----:B------:R-:W-:Y:S02]  /*1230*/  IMAD R7, R17, R5, RZ ;  /* 0x0000000511077224 */ /* 0x000fe400078e02ff */
        /* <DEDUP_REMOVED lines=8> */
.L_x_523:
[----:B------:R-:W2:Y:S01]  /*12c0*/  LD.E R14, desc[UR4][R2.64+0x68] ;  /* 0x00006804020e7980 */ /* 0x000ea2000c101900 */
[----:B------:R-:W-:-:S03]  /*12d0*/  ISETP.NE.AND P4, PT, R17, -0x1, PT ;  /* 0xffffffff1100780c */ /* 0x000fc60003f85270 */
[----:B------:R-:W3:Y:S04]  /*12e0*/  LD.E.64 R168, desc[UR4][R2.64+0x38] ;  /* 0x0000380402a87980 */ /* 0x000ee8000c101b00 */
[----:B------:R-:W4:Y:S04]  /*12f0*/  LD.E.64 R120, desc[UR4][R2.64+0x40] ;  /* 0x0000400402787980 */ /* 0x000f28000c101b00 */
[----:B------:R-:W4:Y:S04]  /*1300*/  LD.E.64 R22, desc[UR4][R2.64+0x50] ;  /* 0x0000500402167980 */ /* 0x000f28000c101b00 */
[----:B------:R-:W4:Y:S04]  /*1310*/  @!P4 LD.E.64 R24, desc[UR4][R2.64+0x20] ;  /* 0x000020040218c980 */ /* 0x000f28000c101b00 */
[----:B------:R-:W4:Y:S04]  /*1320*/  @!P4 LD.E.64 R20, desc[UR4][R2.64+0x28] ;  /* 0x000028040214c980 */ /* 0x000f28000c101b00 */
[----:B------:R2:W5:Y:S01]  /*1330*/  LD.E.64 R30, desc[UR4][R2.64+0x58] ;  /* 0x00005804021e7980 */ /* 0x000562000c101b00 */
[----:B------:R-:W-:-:S02]  /*1340*/  IABS R18, R181 ;  /* 0x000000b500127213 */ /* 0x000fc40000000000 */
[----:B-1----:R-:W-:Y:S02]  /*1350*/  @!P4 SHF.R.S32.HI R6, RZ, 0x1f, R12 ;  /* 0x0000001fff06c819 */ /* 0x002fe4000001140c */
[----:B------:R-:W-:Y:S02]  /*1360*/  CS2R R192, SRZ ;  /* 0x0000000000c07805 */ /* 0x000fe4000001ff00 */
[----:B--2---:R-:W-:-:S04]  /*1370*/  IABS R15, R14 ;  /* 0x0000000e000f7213 */ /* 0x004fc80000000000 */
        /* <DEDUP_REMOVED lines=11> */
[----:B------:R-:W-:-:S05]  /*1430*/  IMAD R0, R7, R0, R18 ;  /* 0x0000000007007224 */ /* 0x000fca00078e0212 */
[----:B------:R-:W-:Y:S01]  /*1440*/  ISETP.GT.U32.AND P3, PT, R15, R0, PT ;  /* 0x000000000f00720c */ /* 0x000fe20003f64070 */
[-C--:B---3--:R-:W-:Y:S02]  /*1450*/  @!P4 IMAD R5, R169, R12.reuse, RZ ;  /* 0x0000000ca905c224 */ /* 0x088fe400078e02ff */
[----:B------:R-:W-:Y:S01]  /*1460*/  @!P4 IMAD.WIDE.U32 R26, R168, R12, RZ ;  /* 0x0000000ca81ac225 */ /* 0x000fe200078e00ff */
[----:B-----5:R-:W-:-:S03]  /*1470*/  @!P4 SHF.R.S32.HI R10, RZ, 0x1f, R8 ;  /* 0x0000001fff0ac819 */ /* 0x020fc60000011408 */
[----:B------:R-:W-:-:S06]  /*1480*/  @!P4 IMAD R5, R6, R168, R5 ;  /* 0x000000a80605c224 */ /* 0x000fcc00078e0205 */
[----:B------:R-:W-:Y:S01]  /*1490*/  @!P3 IMAD.IADD R0, R0, 0x1, -R15 ;  /* 0x000000010000b824 */ /* 0x000fe200078e0a0f */
[----:B------:R-:W-:Y:S01]  /*14a0*/  @P4 IADD3 R6, PT, PT, R12, R17, RZ ;  /* 0x000000110c064210 */ /* 0x000fe20007ffe0ff */
[----:B------:R-:W-:-:S03]  /*14b0*/  @!P4 IMAD.IADD R27, R27, 0x1, R5 ;  /* 0x000000011b1bc824 */ /* 0x000fc600078e0205 */
[----:B------:R-:W-:Y:S01]  /*14c0*/  ISETP.GE.U32.AND P2, PT, R0, R15, PT ;  /* 0x0000000f0000720c */ /* 0x000fe20003f46070 */
[----:B----4-:R-:W-:Y:S01]  /*14d0*/  @!P4 IMAD R11, R25, R8, RZ ;  /* 0x00000008190bc224 */ /* 0x010fe200078e02ff */
[----:B------:R-:W-:Y:S01]  /*14e0*/  LOP3.LUT R0, R181, R14, RZ, 0x3c, !PT ;  /* 0x0000000eb5007212 */ /* 0x000fe200078e3cff */
[----:B------:R-:W-:Y:S01]  /*14f0*/  @!P4 IMAD.WIDE.U32 R26, R24, R8, R26 ;  /* 0x00000008181ac225 */ /* 0x000fe200078e001a */
[----:B------:R-:W-:Y:S02]  /*1500*/  ISETP.NE.AND P0, PT, R14, RZ, PT ;  /* 0x000000ff0e00720c */ /* 0x000fe40003f05270 */
[----:B------:R-:W-:Y:S01]  /*1510*/  ISETP.GE.AND P1, PT, R0, RZ, PT ;  /* 0x000000ff0000720c */ /* 0x000fe20003f26270 */
[----:B------:R-:W-:Y:S01]  /*1520*/  @!P4 IMAD R11, R24, R10, R11 ;  /* 0x0000000a180bc224 */ /* 0x000fe200078e020b */
[----:B------:R-:W-:Y:S01]  /*1530*/  LEA R15, R4, 0xffffff80, 0x7 ;  /* 0xffffff80040f7811 */ /* 0x000fe200078e38ff */
[----:B------:R-:W-:Y:S01]  /*1540*/  @P4 IMAD.WIDE.U32 R24, R168, R6, RZ ;  /* 0x00000006a8184225 */ /* 0x000fe200078e00ff */
[----:B------:R-:W-:-:S03]  /*1550*/  @!P3 IADD3 R7, PT, PT, R7, 0x1, RZ ;  /* 0x000000010707b810 */ /* 0x000fc60007ffe0ff */
[----:B------:R-:W-:Y:S01]  /*1560*/  @P4 IMAD R5, R169, R6, RZ ;  /* 0x00000006a9054224 */ /* 0x000fe200078e02ff */
[----:B------:R-:W-:Y:S02]  /*1570*/  @!P4 IADD3 R11, PT, PT, R27, R11, RZ ;  /* 0x0000000b1b0bc210 */ /* 0x000fe40007ffe0ff */
[----:B------:R-:W-:Y:S01]  /*1580*/  @!P4 MOV R10, R26 ;  /* 0x0000001a000ac202 */ /* 0x000fe20000000f00 */
[----:B------:R-:W-:Y:S01]  /*1590*/  @P4 IMAD.IADD R11, R25, 0x1, R5 ;  /* 0x00000001190b4824 */ /* 0x000fe200078e0205 */
[----:B------:R-:W-:Y:S01]  /*15a0*/  @P4 MOV R10, R24 ;  /* 0x00000018000a4202 */ /* 0x000fe20000000f00 */
[----:B------:R-:W-:Y:S01]  /*15b0*/  IMAD R6, R169, R15, RZ ;  /* 0x0000000fa9067224 */ /* 0x000fe200078e02ff */
[----:B------:R-:W-:Y:S01]  /*15c0*/  SHF.R.S32.HI R19, RZ, 0x1f, R15 ;  /* 0x0000001fff137819 */ /* 0x000fe2000001140f */
[----:B------:R-:W-:Y:S01]  /*15d0*/  @P2 VIADD R7, R7, 0x1 ;  /* 0x0000000107072836 */ /* 0x000fe20000000000 */
[----:B------:R-:W-:Y:S01]  /*15e0*/  @!P4 SHF.R.S32.HI R5, RZ, 0x1f, R12 ;  /* 0x0000001fff05c819 */ /* 0x000fe2000001140c */
[----:B------:R-:W-:-:S02]  /*15f0*/  @!P4 IMAD R0, R121, R12, RZ ;  /* 0x0000000c7900c224 */ /* 0x000fc400078e02ff */
[----:B------:R-:W-:Y:S01]  /*1600*/  IMAD R6, R19, R168, R6 ;  /* 0x000000a813067224 */ /* 0x000fe200078e0206 */
[----:B------:R-:W-:Y:S01]  /*1610*/  @!P1 IADD3 R7, PT, PT, -R7, RZ, RZ ;  /* 0x000000ff07079210 */ /* 0x000fe20007ffe1ff */
[----:B------:R-:W-:Y:S01]  /*1620*/  IMAD.WIDE.U32 R24, R168, R15, R10 ;  /* 0x0000000fa8187225 */ /* 0x000fe200078e000a */
[----:B------:R-:W-:-:S03]  /*1630*/  @!P0 LOP3.LUT R7, RZ, R14, RZ, 0x33, !PT ;  /* 0x0000000eff078212 */ /* 0x000fc600078e33ff */
[----:B------:R-:W-:Y:S02]  /*1640*/  @!P4 IMAD R0, R5, R120, R0 ;  /* 0x000000780500c224 */ /* 0x000fe400078e0200 */
[----:B------:R-:W-:Y:S01]  /*1650*/  @!P4 IMAD.WIDE.U32 R10, R120, R12, RZ ;  /* 0x0000000c780ac225 */ /* 0x000fe200078e00ff */
[----:B------:R-:W-:Y:S02]  /*1660*/  IADD3 R25, PT, PT, R25, R6, RZ ;  /* 0x0000000619197210 */ /* 0x000fe40007ffe0ff */
[----:B------:R-:W-:Y:S01]  /*1670*/  @!P4 SHF.R.S32.HI R5, RZ, 0x1f, R8 ;  /* 0x0000001fff05c819 */ /* 0x000fe20000011408 */
[----:B------:R-:W-:Y:S01]  /*1680*/  @P4 IMAD.IADD R12, R12, 0x1, R17 ;  /* 0x000000010c0c4824 */ /* 0x000fe200078e0211 */
[----:B------:R-:W-:Y:S01]  /*1690*/  @!P4 IADD3 R17, PT, PT, R11, R0, RZ ;  /* 0x000000000b11c210 */ /* 0x000fe20007ffe0ff */
[----:B------:R-:W-:Y:S01]  /*16a0*/  @!P4 IMAD R0, R21, R8, RZ ;  /* 0x000000081500c224 */ /* 0x000fe200078e02ff */
[----:B------:R-:W-:Y:S01]  /*16b0*/  @!P4 MOV R16, R10 ;  /* 0x0000000a0010c202 */ /* 0x000fe20000000f00 */
[----:B------:R-:W-:Y:S01]  /*16c0*/  IMAD R11, R23, R7, RZ ;  /* 0x00000007170b7224 */ /* 0x000fe200078e02ff */
[----:B------:R-:W-:Y:S01]  /*16d0*/  SHF.R.S32.HI R6, RZ, 0x1f, R7 ;  /* 0x0000001fff067819 */ /* 0x000fe20000011407 */
[----:B------:R-:W-:-:S02]  /*16e0*/  @!P4 IMAD R5, R20, R5, R0 ;  /* 0x000000051405c224 */ /* 0x000fc400078e0200 */
[----:B------:R-:W-:-:S04]  /*16f0*/  @!P4 IMAD.WIDE.U32 R16, R20, R8, R16 ;  /* 0x000000081410c225 */ /* 0x000fc800078e0010 */
[C---:B------:R-:W-:Y:S02]  /*1700*/  IMAD R11, R22.reuse, R6, R11 ;  /* 0x00000006160b7224 */ /* 0x040fe400078e020b */
[----:B------:R-:W-:-:S04]  /*1710*/  IMAD.WIDE.U32 R24, R22, R7, R24 ;  /* 0x0000000716187225 */ /* 0x000fc800078e0018 */
[-C--:B------:R-:W-:Y:S02]  /*1720*/  @P4 IMAD R6, R121, R12.reuse, RZ ;  /* 0x0000000c79064224 */ /* 0x080fe400078e02ff */
[----:B------:R-:W-:Y:S01]  /*1730*/  @P4 IMAD.WIDE.U32 R20, R120, R12, RZ ;  /* 0x0000000c78144225 */ /* 0x000fe200078e00ff */
[----:B------:R-:W-:Y:S02]  /*1740*/  @!P4 MOV R12, R16 ;  /* 0x00000010000cc202 */ /* 0x000fe40000000f00 */
[----:B------:R-:W-:Y:S01]  /*1750*/  MOV R8, R24 ;  /* 0x0000001800087202 */ /* 0x000fe20000000f00 */
[----:B------:R-:W-:Y:S01]  /*1760*/  @!P4 IMAD.IADD R5, R17, 0x1, R5 ;  /* 0x000000011105c824 */ /* 0x000fe200078e0205 */
[----:B------:R-:W-:Y:S01]  /*1770*/  @P4 IADD3 R5, PT, PT, R21, R6, RZ ;  /* 0x0000000615054210 */ /* 0x000fe20007ffe0ff */
[----:B------:R-:W-:Y:S01]  /*1780*/  IMAD.IADD R0, R25, 0x1, R11 ;  /* 0x0000000119007824 */ /* 0x000fe200078e020b */
[----:B------:R-:W-:Y:S02]  /*1790*/  @P4 MOV R12, R20 ;  /* 0x00000014000c4202 */ /* 0x000fe40000000f00 */
.L_x_524:
[----:B------:R-:W-:Y:S05]  /*17a0*/  BSYNC.RECONVERGENT B0 ;  /* 0x0000000000007941 */ /* 0x000fea0003800200 */
.L_x_522:
[----:B------:R-:W-:Y:S01]  /*17b0*/  ISETP.NE.AND P4, PT, R13, -0x1, PT ;  /* 0xffffffff0d00780c */ /* 0x000fe20003f85270 */
[----:B------:R-:W2:Y:S04]  /*17c0*/  LD.E.64 R26, desc[UR4][R2.64+0x30] ;  /* 0x00003004021a7980 */ /* 0x000ea8000c101b00 */
[----:B------:R-:W3:Y:S04]  /*17d0*/  LD.E.64 R24, desc[UR4][R2.64+0x48] ;  /* 0x0000480402187980 */ /* 0x000ee8000c101b00 */
[----:B------:R-:W4:Y:S04]  /*17e0*/  LD.E.64 R20, desc[UR4][R2.64+0x8] ;  /* 0x0000080402147980 */ /* 0x000f28000c101b00 */
[----:B------:R-:W5:Y:S04]  /*17f0*/  @!P4 LD.E.64 R28, desc[UR4][R2.64+0x18] ;  /* 0x00001804021cc980 */ /* 0x000f68000c101b00 */
[----:B------:R-:W4:Y:S04]  /*1800*/  LD.E.64 R10, desc[UR4][R2.64+0x10] ;  /* 0x00001004020a7980 */ /* 0x000f28000c101b00 */
[----:B------:R-:W4:Y:S01]  /*1810*/  LD.E.64 R6, desc[UR4][R2.64] ;  /* 0x0000000402067980 */ /* 0x000f22000c101b00 */
[----:B------:R-:W-:-:S04]  /*1820*/  IABS R17, R14 ;  /* 0x0000000e00117213 */ /* 0x000fc80000000000 */
[----:B------:R-:W1:Y:S08]  /*1830*/  I2F.RP R23, R17 ;  /* 0x0000001100177306 */ /* 0x000e700000209400 */
[----:B-1----:R-:W1:Y:S02]  /*1840*/  MUFU.RCP R32, R23 ;  /* 0x0000001700207308 */ /* 0x002e640000001000 */
[----:B-1----:R-:W-:-:S06]  /*1850*/  VIADD R32, R32, 0xffffffe ;  /* 0x0ffffffe20207836 */ /* 0x002fcc0000000000 */
[----:B------:R-:W1:Y:S02]  /*1860*/  F2I.FTZ.U32.TRUNC.NTZ R33, R32 ;  /* 0x0000002000217305 */ /* 0x000e64000021f000 */
[----:B-1----:R-:W-:Y:S02]  /*1870*/  IMAD.MOV R16, RZ, RZ, -R33 ;  /* 0x000000ffff107224 */ /* 0x002fe400078e0a21 */
[----:B------:R-:W-:Y:S02]  /*1880*/  IMAD.MOV.U32 R32, RZ, RZ, RZ ;  /* 0x000000ffff207224 */ /* 0x000fe400078e00ff */
[----:B------:R-:W-:Y:S01]  /*1890*/  IMAD R22, R16, R17, RZ ;  /* 0x0000001110167224 */ /* 0x000fe200078e02ff */
[----:B------:R-:W-:-:S03]  /*18a0*/  IABS R16, R14 ;  /* 0x0000000e00107213 */ /* 0x000fc60000000000 */
[----:B------:R-:W-:-:S04]  /*18b0*/  IMAD.HI.U32 R22, R33, R22, R32 ;  /* 0x0000001621167227 */ /* 0x000fc800078e0020 */
[----:B------:R-:W-:Y:S02]  /*18c0*/  IMAD.MOV R16, RZ, RZ, -R16 ;  /* 0x000000ffff107224 */ /* 0x000fe400078e0a10 */
[----:B------:R-:W-:-:S04]  /*18d0*/  IMAD.HI.U32 R23, R22, R18, RZ ;  /* 0x0000001216177227 */ /* 0x000fc800078e00ff */
[----:B------:R-:W-:-:S05]  /*18e0*/  IMAD R16, R23, R16, R18 ;  /* 0x0000001017107224 */ /* 0x000fca00078e0212 */
[----:B------:R-:W-:-:S13]  /*18f0*/  ISETP.GT.U32.AND P2, PT, R17, R16, PT ;  /* 0x000000101100720c */ /* 0x000fda0003f44070 */
[----:B------:R-:W-:-:S05]  /*1900*/  @!P2 IMAD.IADD R16, R16, 0x1, -R17 ;  /* 0x000000011010a824 */ /* 0x000fca00078e0a11 */
[----:B------:R-:W-:Y:S02]  /*1910*/  ISETP.GE.U32.AND P1, PT, R16, R17, PT ;  /* 0x000000111000720c */ /* 0x000fe40003f26070 */
[----:B------:R-:W-:Y:S01]  /*1920*/  LOP3.LUT R16, R181, R14, RZ, 0x3c, !PT ;  /* 0x0000000eb5107212 */ /* 0x000fe200078e3cff */
[----:B------:R-:W-:Y:S01]  /*1930*/  @!P2 VIADD R23, R23, 0x1 ;  /* 0x000000011717a836 */ /* 0x000fe20000000000 */
[----:B------:R-:W-:Y:S02]  /*1940*/  ISETP.NE.AND P2, PT, R14, RZ, PT ;  /* 0x000000ff0e00720c */ /* 0x000fe40003f45270 */
[----:B------:R-:W-:Y:S01]  /*1950*/  ISETP.GE.AND P0, PT, R16, RZ, PT ;  /* 0x000000ff1000720c */ /* 0x000fe20003f06270 */
[----:B------:R-:W-:Y:S02]  /*1960*/  IMAD R16, R19, R120, RZ ;  /* 0x0000007813107224 */ /* 0x000fe400078e02ff */
[----:B------:R-:W-:-:S04]  /*1970*/  IMAD.SHL.U32 R180, R177, 0x8, RZ ;  /* 0x00000008b1b47824 */ /* 0x000fc800078e00ff */
[----:B------:R-:W-:Y:S02]  /*1980*/  @P1 VIADD R23, R23, 0x1 ;  /* 0x0000000117171836 */ /* 0x000fe40000000000 */
[----:B------:R-:W-:-:S04]  /*1990*/  IMAD R16, R15, R121, R16 ;  /* 0x000000790f107224 */ /* 0x000fc800078e0210 */
[----:B------:R-:W-:Y:S01]  /*19a0*/  @!P0 IMAD.MOV R23, RZ, RZ, -R23 ;  /* 0x000000ffff178224 */ /* 0x000fe200078e0a17 */
[----:B------:R-:W-:Y:S01]  /*19b0*/  @!P2 LOP3.LUT R23, RZ, R14, RZ, 0x33, !PT ;  /* 0x0000000eff17a212 */ /* 0x000fe200078e33ff */
[----:B------:R-:W-:Y:S01]  /*19c0*/  IMAD.WIDE.U32 R18, R15, R120, RZ ;  /* 0x000000780f127225 */ /* 0x000fe200078e00ff */
[----:B------:R-:W-:Y:S02]  /*19d0*/  LOP3.LUT R15, R180, 0x18, RZ, 0xc0, !PT ;  /* 0x00000018b40f7812 */ /* 0x000fe400078ec0ff */
[----:B------:R-:W-:Y:S01]  /*19e0*/  SHF.R.U32.HI R186, RZ, 0x2, R177 ;  /* 0x00000002ffba7819 */ /* 0x000fe200000116b1 */
[----:B------:R-:W-:Y:S01]  /*19f0*/  IMAD.MOV.U32 R187, RZ, RZ, RZ ;  /* 0x000000ffffbb7224 */ /* 0x000fe200078e00ff */
[----:B------:R-:W-:Y:S01]  /*1a00*/  SHF.R.S32.HI R14, RZ, 0x1f, R23 ;  /* 0x0000001fff0e7819 */ /* 0x000fe20000011417 */
[-C--:B------:R-:W-:Y:S01]  /*1a10*/  IMAD R17, R31, R23.reuse, RZ ;  /* 0x000000171f117224 */ /* 0x080fe200078e02ff */
[----:B------:R-:W-:Y:S01]  /*1a20*/  IADD3 R12, P1, P0, R18, R12, R15 ;  /* 0x0000000c120c7210 */ /* 0x000fe2000783e00f */
[----:B------:R-:W-:-:S04]  /*1a30*/  IMAD.WIDE.U32 R22, R30, R23, RZ ;  /* 0x000000171e167225 */ /* 0x000fc800078e00ff */
[----:B------:R-:W-:Y:S02]  /*1a40*/  IMAD.IADD R16, R19, 0x1, R16 ;  /* 0x0000000113107824 */ /* 0x000fe400078e0210 */
[----:B------:R-:W-:-:S04]  /*1a50*/  IMAD.WIDE.U32 R18, R9, 0x40, R186 ;  /* 0x0000004009127825 */ /* 0x000fc800078e00ba */
[----:B------:R-:W-:Y:S01]  /*1a60*/  IMAD R14, R14, R30, R17 ;  /* 0x0000001e0e0e7224 */ /* 0x000fe200078e0211 */
[----:B------:R-:W-:Y:S02]  /*1a70*/  IADD3 R30, P3, PT, R12, R22, RZ ;  /* 0x000000160c1e7210 */ /* 0x000fe40007f7e0ff */
[----:B------:R-:W-:Y:S02]  /*1a80*/  LOP3.LUT R12, R180, 0xc0, RZ, 0xc0, !PT ;  /* 0x000000c0b40c7812 */ /* 0x000fe400078ec0ff */
[----:B------:R-:W-:Y:S01]  /*1a90*/  IADD3.X R5, PT, PT, R16, R5, RZ, P1, P0 ;  /* 0x0000000510057210 */ /* 0x000fe20000fe04ff */
[----:B------:R-:W-:Y:S01]  /*1aa0*/  IMAD.IADD R167, R167, 0x1, -R182 ;  /* 0x00000001a7a77824 */ /* 0x000fe200078e0ab6 */
[----:B------:R-:W-:Y:S01]  /*1ab0*/  LOP3.LUT R179, R12, 0x18, R177, 0xf8, !PT ;  /* 0x000000180cb37812 */ /* 0x000fe200078ef8b1 */
[----:B------:R-:W-:-:S05]  /*1ac0*/  VIADD R12, R186, 0x20 ;  /* 0x00000020ba0c7836 */ /* 0x000fca0000000000 */
[----:B------:R-:W-:Y:S01]  /*1ad0*/  ISETP.GE.AND P1, PT, R12, R167, PT ;  /* 0x000000a70c00720c */ /* 0x000fe20003f26270 */
[----:B------:R-:W1:Y:S01]  /*1ae0*/  S2UR UR6, SR_CgaCtaId ;  /* 0x00000000000679c3 */ /* 0x000e620000008800 */
[----:B------:R-:W-:Y:S01]  /*1af0*/  SHF.R.S32.HI R22, RZ, 0x1f, R181 ;  /* 0x0000001fff167819 */ /* 0x000fe200000114b5 */
[----:B------:R-:W-:-:S04]  /*1b00*/  IMAD.IADD R14, R23, 0x1, R14 ;  /* 0x00000001170e7824 */ /* 0x000fc800078e020e */
[----:B------:R-:W-:Y:S02]  /*1b10*/  IMAD.X R31, R5, 0x1, R14, P3 ;  /* 0x00000001051f7824 */ /* 0x000fe400018e060e */
[----:B------:R-:W-:-:S04]  /*1b20*/  IMAD.WIDE.U32 R30, R186, R120, R30 ;  /* 0x00000078ba1e7225 */ /* 0x000fc800078e001e */
[----:B------:R-:W-:Y:S01]  /*1b30*/  VIADD R178, R4, 0xffffffff ;  /* 0xffffffff04b27836 */ /* 0x000fe20000000000 */
[----:B------:R-:W-:-:S03]  /*1b40*/  UMOV UR7, 0x400 ;  /* 0x0000040000077882 */ /* 0x000fc60000000000 */
[----:B------:R-:W-:Y:S01]  /*1b50*/  IMAD.SHL.U32 R191, R178, 0x80, RZ ;  /* 0x00000080b2bf7824 */ /* 0x000fe200078e00ff */
[----:B-1----:R-:W-:-:S06]  /*1b60*/  ULEA UR6, UR6, UR7, 0x18 ;  /* 0x0000000706067291 */ /* 0x002fcc000f8ec0ff */
[----:B------:R-:W-:Y:S02]  /*1b70*/  IMAD.U32 R166, RZ, RZ, UR6 ;  /* 0x00000006ffa67e24 */ /* 0x000fe4000f8e00ff */
[----:B--2---:R-:W-:-:S04]  /*1b80*/  @P4 IMAD.WIDE.U32 R32, R26, R13, RZ ;  /* 0x0000000d1a204225 */ /* 0x004fc800078e00ff */
[----:B------:R-:W-:Y:S02]  /*1b90*/  @P4 IMAD R17, R27, R13, RZ ;  /* 0x0000000d1b114224 */ /* 0x000fe400078e02ff */
[-C--:B-----5:R-:W-:Y:S02]  /*1ba0*/  @!P4 IMAD R9, R29, R183.reuse, RZ ;  /* 0x000000b71d09c224 */ /* 0x0a0fe400078e02ff */
[----:B------:R-:W-:-:S04]  /*1bb0*/  @!P4 IMAD.WIDE.U32 R28, R28, R183, RZ ;  /* 0x000000b71c1cc225 */ /* 0x000fc800078e00ff */
[----:B------:R-:W-:Y:S02]  /*1bc0*/  @!P4 IMAD.MOV.U32 R16, RZ, RZ, R28 ;  /* 0x000000ffff10c224 */ /* 0x000fe400078e001c */
[----:B------:R-:W-:Y:S01]  /*1bd0*/  @P4 IMAD.MOV.U32 R16, RZ, RZ, R32 ;  /* 0x000000ffff104224 */ /* 0x000fe200078e0020 */
[----:B------:R-:W-:Y:S01]  /*1be0*/  IADD3 R32, P0, PT, R15, R8, RZ ;  /* 0x000000080f207210 */ /* 0x000fe20007f1e0ff */
[----:B------:R-:W-:Y:S01]  /*1bf0*/  @!P4 IMAD.IADD R13, R29, 0x1, R9 ;  /* 0x000000011d0dc824 */ /* 0x000fe200078e0209 */
[----:B------:R-:W-:Y:S01]  /*1c00*/  LOP3.LUT R28, R180, 0x1f20, RZ, 0xc0, !PT ;  /* 0x00001f20b41c7812 */ /* 0x000fe200078ec0ff */
[----:B------:R-:W-:Y:S02]  /*1c10*/  @P4 IMAD.IADD R13, R33, 0x1, R17 ;  /* 0x00000001210d4824 */ /* 0x000fe400078e0211 */
[----:B------:R-:W-:Y:S01]  /*1c20*/  IMAD.X R33, RZ, RZ, R0, P0 ;  /* 0x000000ffff217224 */ /* 0x000fe200000e0600 */
[----:B------:R-:W-:Y:S02]  /*1c30*/  LOP3.LUT R9, R28, R179, R15, 0xf6, !PT ;  /* 0x000000b31c097212 */ /* 0x000fe400078ef60f */
[----:B------:R-:W-:-:S02]  /*1c40*/  ISETP.GE.AND P0, PT, R186, R167, PT ;  /* 0x000000a7ba00720c */ /* 0x000fc40003f06270 */
[----:B------:R-:W-:Y:S01]  /*1c50*/  IADD3 R28, P2, PT, R15, R16, RZ ;  /* 0x000000100f1c7210 */ /* 0x000fe20007f5e0ff */
[----:B---3--:R-:W-:Y:S02]  /*1c60*/  IMAD R17, R25, R181, RZ ;  /* 0x000000b519117224 */ /* 0x008fe400078e02ff */
[----:B------:R-:W-:Y:S02]  /*1c70*/  IMAD R0, R169, R186, RZ ;  /* 0x000000baa9007224 */ /* 0x000fe400078e02ff */
[----:B------:R-:W-:Y:S02]  /*1c80*/  IMAD.X R29, RZ, RZ, R13, P2 ;  /* 0x000000ffff1d7224 */ /* 0x000fe400010e060d */
[----:B------:R-:W-:-:S04]  /*1c90*/  IMAD.WIDE.U32 R32, R186, R168, R32 ;  /* 0x000000a8ba207225 */ /* 0x000fc800078e0020 */
[----:B------:R-:W-:Y:S02]  /*1ca0*/  IMAD R17, R24, R22, R17 ;  /* 0x0000001618117224 */ /* 0x000fe400078e0211 */
[----:B------:R-:W-:-:S04]  /*1cb0*/  IMAD.WIDE.U32 R24, R181, R24, R28 ;  /* 0x00000018b5187225 */ /* 0x000fc800078e001c */
[----:B------:R-:W-:Y:S01]  /*1cc0*/  IMAD.IADD R173, R33, 0x1, R0 ;  /* 0x0000000121ad7824 */ /* 0x000fe200078e0200 */
[----:B------:R-:W-:Y:S01]  /*1cd0*/  @!P1 IADD3 R0, P2, PT, R18, 0x20, RZ ;  /* 0x0000002012009810 */ /* 0x000fe20007f5e0ff */
[----:B------:R-:W-:Y:S02]  /*1ce0*/  @!P0 IMAD R5, R19, R26, RZ ;  /* 0x0000001a13058224 */ /* 0x000fe400078e02ff */
[----:B------:R-:W-:Y:S01]  /*1cf0*/  IMAD.IADD R25, R25, 0x1, R17 ;  /* 0x0000000119197824 */ /* 0x000fe200078e0211 */
[----:B----4-:R-:W-:Y:S01]  /*1d00*/  LEA R172, P4, R32, R20, 0x1 ;  /* 0x0000001420ac7211 */ /* 0x010fe200078808ff */
[----:B------:R-:W-:Y:S02]  /*1d10*/  @!P1 IMAD.X R15, RZ, RZ, R19, P2 ;  /* 0x000000ffff0f9224 */ /* 0x000fe400010e0613 */
[----:B------:R-:W-:Y:S02]  /*1d20*/  @!P0 IMAD R5, R18, R27, R5 ;  /* 0x0000001b12058224 */ /* 0x000fe400078e0205 */
[----:B------:R-:W-:-:S02]  /*1d30*/  IMAD R13, R121, R186, RZ ;  /* 0x000000ba790d7224 */ /* 0x000fc400078e02ff */
[----:B------:R-:W-:Y:S01]  /*1d40*/  @!P0 IMAD.WIDE.U32 R18, R18, R26, R24 ;  /* 0x0000001a12128225 */ /* 0x000fe200078e0018 */
[----:B------:R-:W-:Y:S02]  /*1d50*/  LEA.HI.X R173, R32, R21, R173, 0x1, P4 ;  /* 0x0000001520ad7211 */ /* 0x000fe400020f0cad */
[----:B------:R-:W-:Y:S01]  /*1d60*/  LEA R174, P4, R30, R10, 0x1 ;  /* 0x0000000a1eae7211 */ /* 0x000fe200078808ff */
[----:B------:R-:W-:Y:S01]  /*1d70*/  IMAD.IADD R13, R31, 0x1, R13 ;  /* 0x000000011f0d7824 */ /* 0x000fe200078e020d */
[----:B------:R-:W-:Y:S01]  /*1d80*/  @!P0 LEA R10, P3, R18, R6, 0x1 ;  /* 0x00000006120a8211 */ /* 0x000fe200078608ff */
[----:B------:R-:W-:Y:S02]  /*1d90*/  @!P0 IMAD.IADD R5, R19, 0x1, R5 ;  /* 0x0000000113058824 */ /* 0x000fe400078e0205 */
[----:B------:R-:W-:Y:S01]  /*1da0*/  @!P1 IMAD R15, R15, R26, RZ ;  /* 0x0000001a0f0f9224 */ /* 0x000fe200078e02ff */
[----:B------:R-:W-:Y:S01]  /*1db0*/  LEA.HI.X R175, R30, R11, R13, 0x1, P4 ;  /* 0x0000000b1eaf7211 */ /* 0x000fe200020f0c0d */
[----:B------:R-:W-:Y:S01]  /*1dc0*/  @!P1 IMAD.MOV.U32 R16, RZ, RZ, R24 ;  /* 0x000000ffff109224 */ /* 0x000fe200078e0018 */
[----:B------:R-:W-:Y:S01]  /*1dd0*/  @!P0 LEA.HI.X R11, R18, R7, R5, 0x1, P3 ;  /* 0x00000007120b8211 */ /* 0x000fe200018f0c05 */
[----:B------:R-:W-:-:S02]  /*1de0*/  @!P1 IMAD.MOV.U32 R17, RZ, RZ, R25 ;  /* 0x000000ffff119224 */ /* 0x000fc400078e0019 */
[----:B------:R-:W-:Y:S02]  /*1df0*/  IMAD.IADD R5, R124, 0x1, -R191 ;  /* 0x000000017c057824 */ /* 0x000fe400078e0abf */
[-C--:B------:R-:W-:Y:S02]  /*1e00*/  @!P1 IMAD R8, R27, R0.reuse, R15 ;  /* 0x000000001b089224 */ /* 0x080fe400078e020f */
[----:B------:R-:W-:Y:S01]  /*1e10*/  @!P1 IMAD.WIDE.U32 R26, R26, R0, R16 ;  /* 0x000000001a1a9225 */ /* 0x000fe200078e0010 */
[----:B------:R-:W-:-:S03]  /*1e20*/  ISETP.GE.AND P5, PT, R12, R5, PT ;  /* 0x000000050c00720c */ /* 0x000fc60003fa6270 */
[C---:B------:R-:W-:Y:S01]  /*1e30*/  VIADD R16, R186.reuse, 0x40 ;  /* 0x00000040ba107836 */ /* 0x040fe20000000000 */
[CC--:B------:R-:W-:Y:S01]  /*1e40*/  ISETP.GE.AND P6, PT, R186.reuse, R5.reuse, PT ;  /* 0x00000005ba00720c */ /* 0x0c0fe20003fc6270 */
[----:B------:R-:W-:Y:S02]  /*1e50*/  @!P1 IMAD.IADD R15, R27, 0x1, R8 ;  /* 0x000000011b0f9824 */ /* 0x000fe400078e0208 */
[----:B------:R-:W-:Y:S01]  /*1e60*/  VIADD R8, R186, 0x60 ;  /* 0x00000060ba087836 */ /* 0x000fe20000000000 */
[----:B------:R-:W-:Y:S01]  /*1e70*/  @!P1 LEA R14, P2, R26, R6, 0x1 ;  /* 0x000000061a0e9211 */ /* 0x000fe200078408ff */
[----:B------:R-:W-:Y:S01]  /*1e80*/  IMAD R122, R9, 0x2, R166 ;  /* 0x00000002097a7824 */ /* 0x000fe200078e02a6 */
[-C--:B------:R-:W-:Y:S01]  /*1e90*/  ISETP.GE.AND P4, PT, R16, R5.reuse, PT ;  /* 0x000000051000720c */ /* 0x080fe20003f86270 */
[----:B------:R-:W-:Y:S01]  /*1ea0*/  IMAD.SHL.U32 R0, R168, 0x20, RZ ;  /* 0x00000020a8007824 */ /* 0x000fe200078e00ff */
[----:B------:R-:W-:Y:S02]  /*1eb0*/  ISETP.GE.AND P3, PT, R8, R5, PT ;  /* 0x000000050800720c */ /* 0x000fe40003f66270 */
[----:B------:R-:W-:Y:S01]  /*1ec0*/  @!P1 LEA.HI.X R15, R26, R7, R15, 0x1, P2 ;  /* 0x000000071a0f9211 */ /* 0x000fe200010f0c0f */
[----:B------:R-:W-:Y:S01]  /*1ed0*/  @!PT LDS RZ, [RZ] ;  /* 0x00000000fffff984 */ /* 0x000fe20000000800 */
[----:B------:R-:W-:Y:S01]  /*1ee0*/  @!PT LDS RZ, [RZ] ;  /* 0x00000000fffff984 */ /* 0x000fe20000000800 */
[----:B------:R-:W-:Y:S01]  /*1ef0*/  @!PT LDS RZ, [RZ] ;  /* 0x00000000fffff984 */ /* 0x000fe20000000800 */
[----:B------:R-:W-:Y:S01]  /*1f00*/  @!P0 LDGSTS.E.BYPASS.LTC128B.128 [R122], desc[UR4][R10.64] ;  /* 0x000000000a7a8fae */ /* 0x000fe2000b981a04 */
[----:B------:R-:W-:-:S03]  /*1f10*/  ISETP.GE.AND P2, PT, R12, R5, PT ;  /* 0x000000050c00720c */ /* 0x000fc60003f46270 */
[----:B------:R-:W-:Y:S01]  /*1f20*/  @!P0 LDGSTS.E.BYPASS.LTC128B.128 [R122+0x1000], desc[UR4][R10.64+0x40] ;  /* 0x010000400a7a8fae */ /* 0x000fe2000b981a04 */
[----:B------:R-:W-:-:S03]  /*1f30*/  SHF.L.U64.HI R6, R168, 0x5, R169 ;  /* 0x00000005a8067819 */ /* 0x000fc600000102a9 */
[----:B------:R1:W-:Y:S01]  /*1f40*/  @!P0 LDGSTS.E.BYPASS.LTC128B.128 [R122+0x2000], desc[UR4][R10.64+0x80] ;  /* 0x020000800a7a8fae */ /* 0x0003e2000b981a04 */
[----:B------:R-:W-:-:S03]  /*1f50*/  @!P5 LEA R12, P0, R0, R172, 0x1 ;  /* 0x000000ac000cd211 */ /* 0x000fc600078008ff */
[----:B------:R-:W-:Y:S01]  /*1f60*/  @!P1 LDGSTS.E.BYPASS.LTC128B.128 [R122+0x800], desc[UR4][R14.64] ;  /* 0x008000000e7a9fae */ /* 0x000fe2000b981a04 */
[----:B------:R-:W-:-:S03]  /*1f70*/  @!P5 LEA.HI.X R13, R0, R173, R6, 0x1, P0 ;  /* 0x000000ad000dd211 */ /* 0x000fc600000f0c06 */
[----:B------:R-:W-:Y:S04]  /*1f80*/  @!P1 LDGSTS.E.BYPASS.LTC128B.128 [R122+0x1800], desc[UR4][R14.64+0x40] ;  /* 0x018000400e7a9fae */ /* 0x000fe8000b981a04 */
[----:B------:R-:W-:Y:S01]  /*1f90*/  @!P1 LDGSTS.E.BYPASS.LTC128B.128 [R122+0x2800], desc[UR4][R14.64+0x80] ;  /* 0x028000800e7a9fae */ /* 0x000fe2000b981a04 */
[----:B------:R-:W-:Y:S02]  /*1fa0*/  ISETP.GE.AND P1, PT, R16, R5, PT ;  /* 0x000000051000720c */ /* 0x000fe40003f26270 */
[C---:B------:R-:W-:Y:S01]  /*1fb0*/  @!P4 LEA R16, P0, R168.reuse, R172, 0x7 ;  /* 0x000000aca810c211 */ /* 0x040fe200078038ff */
[----:B------:R-:W-:Y:S02]  /*1fc0*/  @!P3 IMAD R7, R169, 0xc0, RZ ;  /* 0x000000c0a907b824 */ /* 0x000fe400078e02ff */
[C---:B------:R-:W-:Y:S01]  /*1fd0*/  @!P3 IMAD.WIDE.U32 R18, R168.reuse, 0xc0, R172 ;  /* 0x000000c0a812b825 */ /* 0x040fe200078e00ac */
[----:B------:R-:W-:-:S03]  /*1fe0*/  @!P4 LEA.HI.X R17, R168, R173, R169, 0x7, P0 ;  /* 0x000000ada811c211 */ /* 0x000fc600000f3ca9 */
[----:B-1----:R-:W-:Y:S02]  /*1ff0*/  @!P6 IMAD.MOV.U32 R10, RZ, RZ, R172 ;  /* 0x000000ffff0ae224 */ /* 0x002fe400078e00ac */
[----:B------:R-:W-:-:S05]  /*2000*/  @!P6 IMAD.MOV.U32 R11, RZ, RZ, R173 ;  /* 0x000000ffff0be224 */ /* 0x000fca00078e00ad */
[----:B------:R-:W-:Y:S01]  /*2010*/  @!P6 LDGSTS.E.BYPASS.LTC128B.128 [R122+0x3000], desc[UR4][R10.64] ;  /* 0x030000000a7aefae */ /* 0x000fe2000b981a04 */
[----:B------:R-:W-:-:S03]  /*2020*/  @!P3 IMAD.IADD R19, R19, 0x1, R7 ;  /* 0x000000011313b824 */ /* 0x000fc600078e0207 */
[----:B------:R-:W-:Y:S04]  /*2030*/  @!P6 LDGSTS.E.BYPASS.LTC128B.128 [R122+0x5000], desc[UR4][R10.64+0x40] ;  /* 0x050000400a7aefae */ /* 0x000fe8000b981a04 */
[----:B------:R1:W-:Y:S04]  /*2040*/  @!P6 LDGSTS.E.BYPASS.LTC128B.128 [R122+0x7000], desc[UR4][R10.64+0x80] ;  /* 0x070000800a7aefae */ /* 0x0003e8000b981a04 */
[----:B------:R-:W-:Y:S04]  /*2050*/  @!P5 LDGSTS.E.BYPASS.LTC128B.128 [R122+0x3800], desc[UR4][R12.64] ;  /* 0x038000000c7adfae */ /* 0x000fe8000b981a04 */
[----:B------:R-:W-:Y:S04]  /*2060*/  @!P5 LDGSTS.E.BYPASS.LTC128B.128 [R122+0x5800], desc[UR4][R12.64+0x40] ;  /* 0x058000400c7adfae */ /* 0x000fe8000b981a04 */
        /* <DEDUP_REMOVED lines=8> */
[----:B-1----:R-:W-:-:S02]  /*20f0*/  IMAD.SHL.U32 R10, R177, 0x10, RZ ;  /* 0x00000010b10a7824 */ /* 0x002fc400078e00ff */
[----:B------:R-:W-:Y:S01]  /*2100*/  IMAD.SHL.U32 R123, R177, 0x20, RZ ;  /* 0x00000020b17b7824 */ /* 0x000fe200078e00ff */
[----:B------:R-:W-:Y:S01]  /*2110*/  ISETP.GE.AND P0, PT, R8, R5, PT ;  /* 0x000000050800720c */ /* 0x000fe20003f06270 */
[----:B------:R-:W-:Y:S01]  /*2120*/  IMAD.SHL.U32 R7, R120, 0x20, RZ ;  /* 0x0000002078077824 */ /* 0x000fe200078e00ff */
[----:B--2---:R-:W-:Y:S01]  /*2130*/  LOP3.LUT R12, R10, 0x100, RZ, 0xc0, !PT ;  /* 0x000001000a0c7812 */ /* 0x004fe200078ec0ff */
[----:B------:R-:W-:-:S10]  /*2140*/  DEPBAR.LE SB0, 0x0 ;  /* 0x000080000000791a */ /* 0x000fd40000000000 */
[----:B------:R-:W-:Y:S05]  /*2150*/  WARPSYNC.ALL ;  /* 0x0000000000007948 */ /* 0x000fea0003800000 */
[----:B------:R-:W-:Y:S01]  /*2160*/  BAR.SYNC.DEFER_BLOCKING 0x0 ;  /* 0x0000000000007b1d */ /* 0x000fe20000010000 */
[----:B------:R-:W-:Y:S02]  /*2170*/  LOP3.LUT R14, R123, 0xc0, RZ, 0xc0, !PT ;  /* 0x000000c07b0e7812 */ /* 0x000fe400078ec0ff */
[----:B------:R-:W-:Y:S02]  /*2180*/  SHF.R.U32.HI R9, RZ, 0x1, R177 ;  /* 0x00000001ff097819 */ /* 0x000fe400000116b1 */
[----:B------:R-:W-:-:S02]  /*2190*/  LOP3.LUT R10, R10, 0x3e00, RZ, 0xc0, !PT ;  /* 0x00003e000a0a7812 */ /* 0x000fc400078ec0ff */
[----:B------:R-:W-:Y:S02]  /*21a0*/  SHF.L.U64.HI R8, R120, 0x5, R121 ;  /* 0x0000000578087819 */ /* 0x000fe40000010279 */
[----:B---3--:R-:W-:Y:S01]  /*21b0*/  @!P2 LEA R16, P3, R7, R174, 0x1 ;  /* 0x000000ae0710a211 */ /* 0x008fe200078608ff */
[----:B------:R-:W-:Y:S01]  /*21c0*/  IMAD.SHL.U32 R170, R177, 0x4, RZ ;  /* 0x00000004b1aa7824 */ /* 0x000fe200078e00ff */
[C---:B------:R-:W-:Y:S02]  /*21d0*/  LOP3.LUT R5, R14.reuse, 0x8, R177, 0xf8, !PT ;  /* 0x000000080e057812 */ /* 0x040fe400078ef8b1 */
[----:B------:R-:W-:Y:S02]  /*21e0*/  LOP3.LUT R9, R14, 0x8, R9, 0xf8, !PT ;  /* 0x000000080e097812 */ /* 0x000fe400078ef809 */
[----:B------:R-:W-:Y:S02]  /*21f0*/  LOP3.LUT R10, R10, 0x20, R123, 0xf8, !PT ;  /* 0x000000200a0a7812 */ /* 0x000fe400078ef87b */
[----:B------:R-:W-:-:S02]  /*2200*/  @!P2 LEA.HI.X R17, R7, R175, R8, 0x1, P3 ;  /* 0x000000af0711a211 */ /* 0x000fc400018f0c08 */
[----:B------:R-:W-:Y:S02]  /*2210*/  @!P1 LEA R8, P3, R120, R174, 0x7 ;  /* 0x000000ae78089211 */ /* 0x000fe400078638ff */
[--C-:B------:R-:W-:Y:S02]  /*2220*/  LOP3.LUT R12, R12, 0x20, R123.reuse, 0xf8, !PT ;  /* 0x000000200c0c7812 */ /* 0x100fe400078ef87b */
[--C-:B------:R-:W-:Y:S01]  /*2230*/  LOP3.LUT R5, R5, 0x18, R170.reuse, 0x78, !PT ;  /* 0x0000001805057812 */ /* 0x100fe200078e78aa */
[----:B------:R-:W-:Y:S01]  /*2240*/  @!PT LDS RZ, [RZ] ;  /* 0x00000000fffff984 */ /* 0x000fe20000000800 */
[----:B------:R-:W-:Y:S01]  /*2250*/  @!PT LDS RZ, [RZ] ;  /* 0x00000000fffff984 */ /* 0x000fe20000000800 */
[----:B------:R-:W-:Y:S01]  /*2260*/  @!PT LDS RZ, [RZ] ;  /* 0x00000000fffff984 */ /* 0x000fe20000000800 */
[----:B------:R-:W-:Y:S01]  /*2270*/  @!P6 LDGSTS.E.BYPASS.LTC128B.128 [R122+0x9000], desc[UR4][R174.64] ;  /* 0x09000000ae7aefae */ /* 0x000fe2000b981a04 */
[----:B------:R-:W-:Y:S02]  /*2280*/  LOP3.LUT R7, R9, 0x18, R170, 0x78, !PT ;  /* 0x0000001809077812 */ /* 0x000fe400078e78aa */
[----:B------:R-:W-:Y:S01]  /*2290*/  LOP3.LUT R10, R10, 0x100, R123, 0xf8, !PT ;  /* 0x000001000a0a7812 */ /* 0x000fe200078ef87b */
[----:B------:R-:W-:Y:S01]  /*22a0*/  @!P6 LDGSTS.E.BYPASS.LTC128B.128 [R122+0xb000], desc[UR4][R174.64+0x40] ;  /* 0x0b000040ae7aefae */ /* 0x000fe2000b981a04 */
[----:B------:R-:W-:Y:S01]  /*22b0*/  @!P0 IMAD R13, R121, 0xc0, RZ ;  /* 0x000000c0790d8824 */ /* 0x000fe200078e02ff */
[C---:B------:R-:W-:Y:S01]  /*22c0*/  @!P1 LEA.HI.X R9, R120.reuse, R175, R121, 0x7, P3 ;  /* 0x000000af78099211 */ /* 0x040fe200018f3c79 */
[----:B------:R-:W-:Y:S01]  /*22d0*/  @!P0 IMAD.WIDE.U32 R18, R120, 0xc0, R174 ;  /* 0x000000c078128825 */ /* 0x000fe200078e00ae */
[----:B------:R-:W-:Y:S01]  /*22e0*/  @!P6 LDGSTS.E.BYPASS.LTC128B.128 [R122+0xd000], desc[UR4][R174.64+0x80] ;  /* 0x0d000080ae7aefae */ /* 0x000fe2000b981a04 */
[----:B------:R-:W-:-:S03]  /*22f0*/  LOP3.LUT R5, R12, R5, RZ, 0xfc, !PT ;  /* 0x000000050c057212 */ /* 0x000fc600078efcff */
[----:B------:R-:W-:Y:S01]  /*2300*/  @P6 STS.128 [R122+0x9000], RZ ;  /* 0x009000ff7a006388 */ /* 0x000fe20000000c00 */
[----:B------:R-:W-:-:S03]  /*2310*/  LOP3.LUT R165, R10, R7, RZ, 0xfc, !PT ;  /* 0x000000070aa57212 */ /* 0x000fc600078efcff */
        /* <DEDUP_REMOVED lines=34> */
[----:B-1----:R-:W1:Y:S01]  /*2540*/  LDSM.16.M88.4 R16, [R164+0x3800] ;  /* 0x00380000a410783b */ /* 0x002e620000000200 */
[----:B------:R-:W-:Y:S01]  /*2550*/  IMAD.MOV.U32 R5, RZ, RZ, 0x10 ;  /* 0x00000010ff057424 */ /* 0x000fe200078e00ff */
[----:B------:R-:W-:-:S02]  /*2560*/  LOP3.LUT P0, RZ, R177, 0x4, RZ, 0xc0, !PT ;  /* 0x00000004b1ff7812 */ /* 0x000fc4000780c0ff */
[----:B------:R-:W4:Y:S02]  /*2570*/  LDSM.16.M88.4 R24, [R164+0x3400] ;  /* 0x00340000a418783b */ /* 0x000f240000000200 */
[----:B------:R-:W-:Y:S02]  /*2580*/  SEL R5, R5, 0xfffffff0, !P0 ;  /* 0xfffffff005057807 */ /* 0x000fe40004000000 */
[----:B--2---:R-:W3:Y:S03]  /*2590*/  LDSM.16.M88.4 R8, [R164+0x3c00] ;  /* 0x003c0000a408783b */ /* 0x004ee60000000200 */
[C---:B------:R-:W-:Y:S01]  /*25a0*/  IMAD R163, R5.reuse, 0x2, R165 ;  /* 0x0000000205a37824 */ /* 0x040fe200078e02a5 */
[----:B------:R-:W2:Y:S01]  /*25b0*/  LDSM.16.M88.4 R32, [R164+0x3000] ;  /* 0x00300000a420783b */ /* 0x000ea20000000200 */
[----:B------:R-:W-:-:S03]  /*25c0*/  IMAD R161, R5, 0x2, R164 ;  /* 0x0000000205a17824 */ /* 0x000fc600078e02a4 */
[----:B------:R-:W5:Y:S04]  /*25d0*/  LDSM.16.M88.4 R92, [R164+0x4000] ;  /* 0x00400000a45c783b */ /* 0x000f680000000200 */
[----:B------:R-:W5:Y:S04]  /*25e0*/  LDSM.16.M88.4 R84, [R164+0x4400] ;  /* 0x00440000a454783b */ /* 0x000f680000000200 */
[----:B------:R-:W5:Y:S04]  /*25f0*/  LDSM.16.M88.4 R76, [R164+0x4800] ;  /* 0x00480000a44c783b */ /* 0x000f680000000200 */
[----:B------:R-:W5:Y:S04]  /*2600*/  LDSM.16.M88.4 R48, [R164+0x4c00] ;  /* 0x004c0000a430783b */ /* 0x000f680000000200 */
[----:B------:R-:W-:Y:S04]  /*2610*/  LDSM.16.M88.4 R56, [R163] ;  /* 0x00000000a338783b */ /* 0x000fe80000000200 */
[----:B------:R-:W5:Y:S04]  /*2620*/  LDSM.16.M88.4 R44, [R161+0x3800] ;  /* 0x00380000a12c783b */ /* 0x000f680000000200 */
[----:B------:R-:W5:Y:S04]  /*2630*/  LDSM.16.M88.4 R108, [R161+0x3400] ;  /* 0x00340000a16c783b */ /* 0x000f680000000200 */
[----:B------:R-:W5:Y:S01]  /*2640*/  LDSM.16.M88.4 R40, [R161+0x3c00] ;  /* 0x003c0000a128783b */ /* 0x000f620000000200 */
[C---:B-1----:R-:W-:Y:S03]  /*2650*/  HMMA.16816.F32 R20, R68.reuse, R16, RZ ;  /* 0x000000104414723c */ /* 0x042fe600000018ff */
[----:B------:R-:W1:Y:S04]  /*2660*/  LDSM.16.M88.4 R112, [R161+0x3000] ;  /* 0x00300000a170783b */ /* 0x000e680000000200 */
[----:B------:R-:W1:Y:S01]  /*2670*/  LDSM.16.M88.4 R104, [R161+0x4000] ;  /* 0x00400000a168783b */ /* 0x000e620000000200 */
[C---:B------:R-:W-:Y:S03]  /*2680*/  HMMA.16816.F32 R16, R68.reuse, R18, RZ ;  /* 0x000000124410723c */ /* 0x040fe600000018ff */
[----:B------:R-:W1:Y:S04]  /*2690*/  LDSM.16.M88.4 R100, [R161+0x4400] ;  /* 0x00440000a164783b */ /* 0x000e680000000200 */
[----:B------:R-:W1:Y:S01]  /*26a0*/  LDSM.16.M88.4 R64, [R161+0x4800] ;  /* 0x00480000a140783b */ /* 0x000e620000000200 */
[C---:B----4-:R-:W-:Y:S03]  /*26b0*/  HMMA.16816.F32 R28, R68.reuse, R24, RZ ;  /* 0x00000018441c723c */ /* 0x050fe600000018ff */
[----:B------:R-:W-:Y:S04]  /*26c0*/  LDSM.16.M88.4 R116, [R165+0x1000] ;  /* 0x00100000a574783b */ /* 0x000fe80000000200 */
[----:B------:R-:W4:Y:S01]  /*26d0*/  LDSM.16.M88.4 R52, [R164+0x5000] ;  /* 0x00500000a434783b */ /* 0x000f220000000200 */
[C---:B---3--:R-:W-:Y:S03]  /*26e0*/  HMMA.16816.F32 R12, R68.reuse, R8, RZ ;  /* 0x00000008440c723c */ /* 0x048fe600000018ff */
[----:B------:R-:W-:Y:S04]  /*26f0*/  LDSM.16.M88.4 R60, [R161+0x4c00] ;  /* 0x004c0000a13c783b */ /* 0x000fe80000000200 */
[----:B------:R-:W0:Y:S01]  /*2700*/  LDGDEPBAR ;  /* 0x00000000000079af */ /* 0x000e220000000000 */
[C---:B------:R-:W-:Y:S08]  /*2710*/  HMMA.16816.F32 R24, R68.reuse, R26, RZ ;  /* 0x0000001a4418723c */ /* 0x040ff000000018ff */
[C---:B------:R-:W-:Y:S08]  /*2720*/  HMMA.16816.F32 R8, R68.reuse, R10, RZ ;  /* 0x0000000a4408723c */ /* 0x040ff000000018ff */
[C---:B--2---:R-:W-:Y:S08]  /*2730*/  HMMA.16816.F32 R36, R68.reuse, R32, RZ ;  /* 0x000000204424723c */ /* 0x044ff000000018ff */
        /* <DEDUP_REMOVED lines=12> */
[----:B------:R-:W3:Y:S07]  /*2800*/  LDSM.16.M88.4 R44, [R164+0x5800] ;  /* 0x00580000a42c783b */ /* 0x000eee0000000200 */
[C---:B------:R-:W-:Y:S08]  /*2810*/  HMMA.16816.F32 R28, R56.reuse, R108, R28 ;  /* 0x0000006c381c723c */ /* 0x040ff0000000181c */
[C---:B------:R-:W-:Y:S01]  /*2820*/  HMMA.16816.F32 R24, R56.reuse, R110, R24 ;  /* 0x0000006e3818723c */ /* 0x040fe20000001818 */
[----:B------:R-:W-:Y:S07]  /*2830*/  LDSM.16.M88.4 R108, [R164+0x6400] ;  /* 0x00640000a46c783b */ /* 0x000fee0000000200 */
[C---:B------:R-:W-:Y:S08]  /*2840*/  HMMA.16816.F32 R12, R56.reuse, R40, R12 ;  /* 0x00000028380c723c */ /* 0x040ff0000000180c */
[C---:B------:R-:W-:Y:S01]  /*2850*/  HMMA.16816.F32 R8, R56.reuse, R42, R8 ;  /* 0x0000002a3808723c */ /* 0x040fe20000001808 */
[----:B------:R-:W5:Y:S07]  /*2860*/  LDSM.16.M88.4 R40, [R164+0x5c00] ;  /* 0x005c0000a428783b */ /* 0x000f6e0000000200 */
[C---:B-1----:R-:W-:Y:S08]  /*2870*/  HMMA.16816.F32 R36, R56.reuse, R112, R36 ;  /* 0x000000703824723c */ /* 0x042ff00000001824 */
[C---:B------:R-:W-:Y:S01]  /*2880*/  HMMA.16816.F32 R32, R56.reuse, R114, R32 ;  /* 0x000000723820723c */ /* 0x040fe20000001820 */
[----:B------:R-:W1:Y:S07]  /*2890*/  LDSM.16.M88.4 R112, [R164+0x6000] ;  /* 0x00600000a470783b */ /* 0x000e6e0000000200 */
[C---:B------:R-:W-:Y:S08]  /*28a0*/  HMMA.16816.F32 R96, R56.reuse, R104, R96 ;  /* 0x000000683860723c */ /* 0x040ff00000001860 */
[C---:B------:R-:W-:Y:S01]  /*28b0*/  HMMA.16816.F32 R92, R56.reuse, R106, R92 ;  /* 0x0000006a385c723c */ /* 0x040fe2000000185c */
[----:B------:R-:W1:Y:S07]  /*28c0*/  LDSM.16.M88.4 R104, [R164+0x6800] ;  /* 0x00680000a468783b */ /* 0x000e6e0000000200 */
[C---:B------:R-:W-:Y:S08]  /*28d0*/  HMMA.16816.F32 R88, R56.reuse, R100, R88 ;  /* 0x000000643858723c */ /* 0x040ff00000001858 */
[C---:B------:R-:W-:Y:S01]  /*28e0*/  HMMA.16816.F32 R84, R56.reuse, R102, R84 ;  /* 0x000000663854723c */ /* 0x040fe20000001854 */
[----:B------:R-:W-:Y:S07]  /*28f0*/  LDSM.16.M88.4 R100, [R164+0x6c00] ;  /* 0x006c0000a464783b */ /* 0x000fee0000000200 */
[C---:B------:R-:W-:Y:S08]  /*2900*/  HMMA.16816.F32 R80, R56.reuse, R64, R80 ;  /* 0x000000403850723c */ /* 0x040ff00000001850 */
[----:B------:R-:W-:Y:S01]  /*2910*/  HMMA.16816.F32 R76, R56, R66, R76 ;  /* 0x00000042384c723c */ /* 0x000fe2000000184c */
[----:B------:R-:W-:Y:S07]  /*2920*/  LDSM.16.M88.4 R64, [R163+0x1000] ;  /* 0x00100000a340783b */ /* 0x000fee0000000200 */
[C---:B----4-:R-:W-:Y:S08]  /*2930*/  HMMA.16816.F32 R36, R116.reuse, R52, R36 ;  /* 0x000000347424723c */ /* 0x050ff00000001824 */
[C---:B------:R-:W-:Y:S01]  /*2940*/  HMMA.16816.F32 R32, R116.reuse, R54, R32 ;  /* 0x000000367420723c */ /* 0x040fe20000001820 */
[----:B------:R-:W4:Y:S07]  /*2950*/  LDSM.16.M88.4 R52, [R161+0x5800] ;  /* 0x00580000a134783b */ /* 0x000f2e0000000200 */
[C---:B--2---:R-:W-:Y:S08]  /*2960*/  HMMA.16816.F32 R28, R116.reuse, R48, R28 ;  /* 0x00000030741c723c */ /* 0x044ff0000000181c */
[C---:B------:R-:W-:Y:S01]  /*2970*/  HMMA.16816.F32 R24, R116.reuse, R50, R24 ;  /* 0x000000327418723c */ /* 0x040fe20000001818 */
[----:B------:R-:W2:Y:S07]  /*2980*/  LDSM.16.M88.4 R48, [R161+0x5c00] ;  /* 0x005c0000a130783b */ /* 0x000eae0000000200 */
[C---:B---3--:R-:W-:Y:S08]  /*2990*/  HMMA.16816.F32 R20, R116.reuse, R44, R20 ;  /* 0x0000002c7414723c */ /* 0x048ff00000001814 */
[----:B------:R-:W-:Y:S01]  /*29a0*/  HMMA.16816.F32 R16, R116, R46, R16 ;  /* 0x0000002e7410723c */ /* 0x000fe20000001810 */
[----:B------:R-:W3:Y:S07]  /*29b0*/  LDSM.16.M88.4 R44, [R161+0x6000] ;  /* 0x00600000a12c783b */ /* 0x000eee0000000200 */
[C---:B------:R-:W-:Y:S08]  /*29c0*/  HMMA.16816.F32 R72, R56.reuse, R60, R72 ;  /* 0x0000003c3848723c */ /* 0x040ff00000001848 */
[----:B------:R-:W-:Y:S01]  /*29d0*/  HMMA.16816.F32 R68, R56, R62, R68 ;  /* 0x0000003e3844723c */ /* 0x000fe20000001844 */
[----:B------:R-:W3:Y:S04]  /*29e0*/  LDSM.16.M88.4 R60, [R161+0x5000] ;  /* 0x00500000a13c783b */ /* 0x000ee80000000200 */
[----:B------:R-:W3:Y:S03]  /*29f0*/  LDSM.16.M88.4 R56, [R161+0x5400] ;  /* 0x00540000a138783b */ /* 0x000ee60000000200 */
[C---:B-----5:R-:W-:Y:S08]  /*2a00*/  HMMA.16816.F32 R12, R116.reuse, R40, R12 ;  /* 0x00000028740c723c */ /* 0x060ff0000000180c */
        /* <DEDUP_REMOVED lines=8> */
[C---:B------:R-:W-:Y:S08]  /*2a90*/  HMMA.16816.F32 R80, R116.reuse, R104, R80 ;  /* 0x000000687450723c */ /* 0x040ff00000001850 */
[----:B------:R-:W-:Y:S01]  /*2aa0*/  HMMA.16816.F32 R76, R116, R106, R76 ;  /* 0x0000006a744c723c */ /* 0x000fe2000000184c */
[----:B------:R-:W-:Y:S07]  /*2ab0*/  LDSM.16.M88.4 R104, [R164+0x8800] ;  /* 0x00880000a468783b */ /* 0x000fee0000000200 */
[C---:B----4-:R-:W-:Y:S08]  /*2ac0*/  HMMA.16816.F32 R20, R64.reuse, R52, R20 ;  /* 0x000000344014723c */ /* 0x050ff00000001814 */
[C---:B------:R-:W-:Y:S01]  /*2ad0*/  HMMA.16816.F32 R16, R64.reuse, R54, R16 ;  /* 0x000000364010723c */ /* 0x040fe20000001810 */
[----:B------:R-:W-:Y:S07]  /*2ae0*/  LDSM.16.M88.4 R52, [R165+0x2000] ;  /* 0x00200000a534783b */ /* 0x000fee0000000200 */
        /* <DEDUP_REMOVED lines=8> */
[----:B------:R-:W-:Y:S07]  /*2b70*/  LDSM.16.M88.4 R100, [R164+0x8c00] ;  /* 0x008c0000a464783b */ /* 0x000fee0000000200 */
[C---:B------:R-:W-:Y:S08]  /*2b80*/  HMMA.16816.F32 R36, R64.reuse, R60, R36 ;  /* 0x0000003c4024723c */ /* 0x040ff00000001824 */
[C---:B------:R-:W-:Y:S01]  /*2b90*/  HMMA.16816.F32 R32, R64.reuse, R62, R32 ;  /* 0x0000003e4020723c */ /* 0x040fe20000001820 */
[----:B------:R-:W-:Y:S07]  /*2ba0*/  LDSM.16.M88.4 R60, [R164+0x7c00] ;  /* 0x007c0000a43c783b */ /* 0x000fee0000000200 */
[C---:B------:R-:W-:Y:S08]  /*2bb0*/  HMMA.16816.F32 R28, R64.reuse, R56, R28 ;  /* 0x00000038401c723c */ /* 0x040ff0000000181c */
[C---:B------:R-:W-:Y:S01]  /*2bc0*/  HMMA.16816.F32 R24, R64.reuse, R58, R24 ;  /* 0x0000003a4018723c */ /* 0x040fe20000001818 */
[----:B------:R-:W-:Y:S07]  /*2bd0*/  LDSM.16.M88.4 R56, [R164+0x8000] ;  /* 0x00800000a438783b */ /* 0x000fee0000000200 */
[C---:B-----5:R-:W-:Y:S08]  /*2be0*/  HMMA.16816.F32 R88, R64.reuse, R40, R88 ;  /* 0x000000284058723c */ /* 0x060ff00000001858 */
[C---:B------:R-:W-:Y:S01]  /*2bf0*/  HMMA.16816.F32 R84, R64.reuse, R42, R84 ;  /* 0x0000002a4054723c */ /* 0x040fe20000001854 */
[----:B------:R-:W4:Y:S07]  /*2c00*/  LDSM.16.M88.4 R40, [R164+0x7800] ;  /* 0x00780000a428783b */ /* 0x000f2e0000000200 */
[C---:B------:R-:W-:Y:S08]  /*2c10*/  HMMA.16816.F32 R80, R64.reuse, R108, R80 ;  /* 0x0000006c4050723c */ /* 0x040ff00000001850 */
[C---:B------:R-:W-:Y:S01]  /*2c20*/  HMMA.16816.F32 R76, R64.reuse, R110, R76 ;  /* 0x0000006e404c723c */ /* 0x040fe2000000184c */
[----:B------:R-:W5:Y:S07]  /*2c30*/  LDSM.16.M88.4 R108, [R164+0x8400] ;  /* 0x00840000a46c783b */ /* 0x000f6e0000000200 */
[C---:B-1----:R-:W-:Y:S08]  /*2c40*/  HMMA.16816.F32 R72, R64.reuse, R112, R72 ;  /* 0x000000704048723c */ /* 0x042ff00000001848 */
[----:B------:R-:W-:Y:S01]  /*2c50*/  HMMA.16816.F32 R112, R64, R114, R68 ;  /* 0x000000724070723c */ /* 0x000fe20000001844 */
[----:B------:R-:W-:Y:S04]  /*2c60*/  LDSM.16.M88.4 R68, [R163+0x2000] ;  /* 0x00200000a344783b */ /* 0x000fe80000000200 */
[----:B------:R-:W1:Y:S03]  /*2c70*/  LDSM.16.M88.4 R64, [R161+0x7000] ;  /* 0x00700000a140783b */ /* 0x000e660000000200 */
[----:B--2---:R-:W-:Y:S01]  /*2c80*/  HMMA.16816.F32 R36, R52, R48, R36 ;  /* 0x000000303424723c */ /* 0x004fe20000001824 */
[----:B------:R-:W-:-:S07]  /*2c90*/  IMAD.SHL.U32 R48, R177, 0x2, RZ ;  /* 0x00000002b1307824 */ /* 0x000fce00078e00ff */
[----:B---3--:R-:W-:Y:S01]  /*2ca0*/  HMMA.16816.F32 R28, R52, R44, R28 ;  /* 0x0000002c341c723c */ /* 0x008fe2000000181c */
[----:B------:R-:W-:-:S07]  /*2cb0*/  LOP3.LUT R48, R48, 0x6, RZ, 0xc0, !PT ;  /* 0x0000000630307812 */ /* 0x000fce00078ec0ff */
[C---:B------:R-:W-:Y:S01]  /*2cc0*/  HMMA.16816.F32 R24, R52.reuse, R46, R24 ;  /* 0x0000002e3418723c */ /* 0x040fe20000001818 */
[----:B------:R-:W2:Y:S07]  /*2cd0*/  LDSM.16.M88.4 R44, [R161+0x7400] ;  /* 0x00740000a12c783b */ /* 0x000eae0000000200 */
[C---:B------:R-:W-:Y:S08]  /*2ce0*/  HMMA.16816.F32 R32, R52.reuse, R50, R32 ;  /* 0x000000323420723c */ /* 0x040ff00000001820 */
[C---:B----4-:R-:W-:Y:S08]  /*2cf0*/  HMMA.16816.F32 R20, R52.reuse, R40, R20 ;  /* 0x000000283414723c */ /* 0x050ff00000001814 */
[C---:B------:R-:W-:Y:S01]  /*2d00*/  HMMA.16816.F32 R16, R52.reuse, R42, R16 ;  /* 0x0000002a3410723c */ /* 0x040fe20000001810 */
[----:B------:R-:W3:Y:S07]  /*2d10*/  LDSM.16.M88.4 R40, [R161+0x7800] ;  /* 0x00780000a128783b */ /* 0x000eee0000000200 */
[C---:B------:R-:W-:Y:S08]  /*2d20*/  HMMA.16816.F32 R12, R52.reuse, R60, R12 ;  /* 0x0000003c340c723c */ /* 0x040ff0000000180c */
[C---:B------:R-:W-:Y:S08]  /*2d30*/  HMMA.16816.F32 R8, R52.reuse, R62, R8 ;  /* 0x0000003e3408723c */ /* 0x040ff00000001808 */
[C---:B------:R-:W-:Y:S08]  /*2d40*/  HMMA.16816.F32 R96, R52.reuse, R56, R96 ;  /* 0x000000383460723c */ /* 0x040ff00000001860 */
[C---:B------:R-:W-:Y:S08]  /*2d50*/  HMMA.16816.F32 R92, R52.reuse, R58, R92 ;  /* 0x0000003a345c723c */ /* 0x040ff0000000185c */
[C---:B-----5:R-:W-:Y:S08]  /*2d60*/  HMMA.16816.F32 R88, R52.reuse, R108, R88 ;  /* 0x0000006c3458723c */ /* 0x060ff00000001858 */
[C---:B------:R-:W-:Y:S08]  /*2d70*/  HMMA.16816.F32 R84, R52.reuse, R110, R84 ;  /* 0x0000006e3454723c */ /* 0x040ff00000001854 */
[C---:B------:R-:W-:Y:S08]  /*2d80*/  HMMA.16816.F32 R80, R52.reuse, R104, R80 ;  /* 0x000000683450723c */ /* 0x040ff00000001850 */
[C---:B------:R-:W-:Y:S08]  /*2d90*/  HMMA.16816.F32 R76, R52.reuse, R106, R76 ;  /* 0x0000006a344c723c */ /* 0x040ff0000000184c */
[C---:B------:R-:W-:Y:S08]  /*2da0*/  HMMA.16816.F32 R72, R52.reuse, R100, R72 ;  /* 0x000000643448723c */ /* 0x040ff00000001848 */
[----:B------:R-:W-:Y:S01]  /*2db0*/  HMMA.16816.F32 R112, R52, R102, R112 ;  /* 0x000000663470723c */ /* 0x000fe20000001870 */
[----:B------:R-:W-:-:S04]  /*2dc0*/  IMAD.IADD R53, R191, 0x1, R48 ;  /* 0x00000001bf357824 */ /* 0x000fc800078e0230 */
[C---:B------:R-:W-:Y:S02]  /*2dd0*/  VIADD R51, R53.reuse, 0x1 ;  /* 0x0000000135337836 */ /* 0x040fe40000000000 */
[----:B------:R-:W-:-:S03]  /*2de0*/  VIADD R49, R53, 0x8 ;  /* 0x0000000835317836 */ /* 0x000fc60000000000 */
[-C--:B------:R-:W-:Y:S02]  /*2df0*/  ISETP.GE.AND P2, PT, R51, R124.reuse, PT ;  /* 0x0000007c3300720c */ /* 0x080fe40003f46270 */
[----:B------:R-:W-:Y:S02]  /*2e00*/  ISETP.GE.AND P1, PT, R49, R124, PT ;  /* 0x0000007c3100720c */ /* 0x000fe40003f26270 */
[----:B------:R-:W4:Y:S01]  /*2e10*/  LDSM.16.M88.4 R48, [R161+0x7c00] ;  /* 0x007c0000a130783b */ /* 0x000f220000000200 */
[C---:B-1----:R-:W-:Y:S08]  /*2e20*/  HMMA.16816.F32 R36, R68.reuse, R64, R36 ;  /* 0x000000404424723c */ /* 0x042ff00000001824 */
[----:B--2---:R-:W-:Y:S01]  /*2e30*/  HMMA.16816.F32 R28, R68, R44, R28 ;  /* 0x0000002c441c723c */ /* 0x004fe2000000181c */
[----:B------:R-:W-:-:S07]  /*2e40*/  VIADD R57, R53, 0x10 ;  /* 0x0000001035397836 */ /* 0x000fce0000000000 */
[C---:B------:R-:W-:Y:S01]  /*2e50*/  HMMA.16816.F32 R32, R68.reuse, R66, R32 ;  /* 0x000000424420723c */ /* 0x040fe20000001820 */
[C---:B------:R-:W-:Y:S01]  /*2e60*/  VIADD R45, R53.reuse, 0x11 ;  /* 0x00000011352d7836 */ /* 0x040fe20000000000 */
[CC--:B------:R-:W-:Y:S01]  /*2e70*/  ISETP.GE.AND P3, PT, R53.reuse, R124.reuse, PT ;  /* 0x0000007c3500720c */ /* 0x0c0fe20003f66270 */
[----:B------:R-:W-:Y:S01]  /*2e80*/  VIADD R55, R53, 0x9 ;  /* 0x0000000935377836 */ /* 0x000fe20000000000 */
[-C--:B------:R-:W-:Y:S02]  /*2e90*/  ISETP.GE.AND P6, PT, R57, R124.reuse, PT ;  /* 0x0000007c3900720c */ /* 0x080fe40003fc6270 */
[----:B------:R-:W-:Y:S02]  /*2ea0*/  ISETP.GE.AND P5, PT, R45, R124, PT ;  /* 0x0000007c2d00720c */ /* 0x000fe40003fa6270 */
[----:B---3--:R-:W-:Y:S01]  /*2eb0*/  HMMA.16816.F32 R16, R68, R42, R16 ;  /* 0x0000002a4410723c */ /* 0x008fe20000001810 */
[----:B------:R-:W-:Y:S02]  /*2ec0*/  FSEL R45, R38, -INF , !P3 ;  /* 0xff800000262d7808 */ /* 0x000fe40005800000 */
[----:B------:R-:W-:-:S02]  /*2ed0*/  FSEL R100, R36, -INF , !P3 ;  /* 0xff80000024647808 */ /* 0x000fc40005800000 */
[----:B------:R-:W-:Y:S02]  /*2ee0*/  FSEL R103, R39, -INF , !P2 ;  /* 0xff80000027677808 */ /* 0x000fe40005000000 */
[----:B------:R-:W-:Y:S02]  /*2ef0*/  FSEL R102, R37, -INF , !P2 ;  /* 0xff80000025667808 */ /* 0x000fe40005000000 */
[----:B------:R-:W1:Y:S01]  /*2f00*/  LDSM.16.M88.4 R36, [R161+0x8000] ;  /* 0x00800000a124783b */ /* 0x000e620000000200 */
[----:B------:R-:W-:Y:S02]  /*2f10*/  ISETP.GE.AND P0, PT, R55, R124, PT ;  /* 0x0000007c3700720c */ /* 0x000fe40003f06270 */
[----:B------:R-:W-:Y:S02]  /*2f20*/  FSEL R107, R30, -INF , !P6 ;  /* 0xff8000001e6b7808 */ /* 0x000fe40007000000 */
[----:B------:R-:W-:Y:S01]  /*2f30*/  FSEL R150, R28, -INF , !P6 ;  /* 0xff8000001c967808 */ /* 0x000fe20007000000 */
[----:B----4-:R-:W-:Y:S01]  /*2f40*/  HMMA.16816.F32 R12, R68, R48, R12 ;  /* 0x00000030440c723c */ /* 0x010fe2000000180c */
[----:B------:R-:W-:-:S02]  /*2f50*/  FSEL R109, R31, -INF , !P5 ;  /* 0xff8000001f6d7808 */ /* 0x000fc40006800000 */
[----:B------:R-:W-:Y:S02]  /*2f60*/  FSEL R152, R29, -INF , !P5 ;  /* 0xff8000001d987808 */ /* 0x000fe40006800000 */
[----:B------:R-:W2:Y:S01]  /*2f70*/  LDSM.16.M88.4 R28, [R161+0x8400] ;  /* 0x00840000a11c783b */ /* 0x000ea20000000200 */
[----:B------:R-:W-:Y:S01]  /*2f80*/  FSEL R104, R33, -INF , !P0 ;  /* 0xff80000021687808 */ /* 0x000fe20004000000 */
[----:B------:R-:W-:Y:S01]  /*2f90*/  VIADD R33, R53, 0x29 ;  /* 0x0000002935217836 */ /* 0x000fe20000000000 */
[----:B------:R-:W-:Y:S01]  /*2fa0*/  HMMA.16816.F32 R48, R68, R50, R8 ;  /* 0x000000324430723c */ /* 0x000fe20000001808 */
[----:B------:R-:W3:Y:S03]  /*2fb0*/  LDSM.16.M88.4 R8, [R161+0x8800] ;  /* 0x00880000a108783b */ /* 0x000ee60000000200 */
[----:B------:R-:W-:Y:S01]  /*2fc0*/  ISETP.GE.AND P6, PT, R33, R124, PT ;  /* 0x0000007c2100720c */ /* 0x000fe20003fc6270 */
[----:B------:R-:W-:-:S03]  /*2fd0*/  VIADD R33, R53, 0x30 ;  /* 0x0000003035217836 */ /* 0x000fc60000000000 */
[----:B------:R-:W-:Y:S01]  /*2fe0*/  HMMA.16816.F32 R20, R68, R40, R20 ;  /* 0x000000284414723c */ /* 0x000fe20000001814 */
[----:B------:R-:W-:Y:S01]  /*2ff0*/  VIADD R41, R53, 0x28 ;  /* 0x0000002835297836 */ /* 0x000fe20000000000 */
[----:B------:R-:W-:Y:S01]  /*3000*/  FSEL R146, R17, -INF , !P6 ;  /* 0xff80000011927808 */ /* 0x000fe20007000000 */
[----:B------:R-:W-:Y:S01]  /*3010*/  VIADD R17, R53, 0x49 ;  /* 0x0000004935117836 */ /* 0x000fe20000000000 */
[----:B------:R-:W-:Y:S02]  /*3020*/  FSEL R105, R35, -INF , !P0 ;  /* 0xff80000023697808 */ /* 0x000fe40004000000 */
[-C--:B------:R-:W-:Y:S02]  /*3030*/  ISETP.GE.AND P5, PT, R33, R124.reuse, PT ;  /* 0x0000007c2100720c */ /* 0x080fe40003fa6270 */
[----:B------:R-:W-:Y:S02]  /*3040*/  ISETP.GE.AND P0, PT, R41, R124, PT ;  /* 0x0000007c2900720c */ /* 0x000fe40003f06270 */
[----:B------:R-:W-:-:S02]  /*3050*/  FSEL R59, R14, -INF , !P5 ;  /* 0xff8000000e3b7808 */ /* 0x000fc40006800000 */
[----:B------:R-:W-:Y:S02]  /*3060*/  FSEL R60, R12, -INF , !P5 ;  /* 0xff8000000c3c7808 */ /* 0x000fe40006800000 */
[----:B------:R-:W-:Y:S02]  /*3070*/  FSEL R145, R18, -INF , !P0 ;  /* 0xff80000012917808 */ /* 0x000fe40004000000 */
[----:B------:R-:W-:Y:S02]  /*3080*/  FSEL R58, R16, -INF , !P0 ;  /* 0xff800000103a7808 */ /* 0x000fe40004000000 */
[----:B------:R-:W-:Y:S02]  /*3090*/  FSEL R143, R19, -INF , !P6 ;  /* 0xff800000138f7808 */ /* 0x000fe40007000000 */
[----:B------:R-:W-:Y:S02]  /*30a0*/  ISETP.GE.AND P5, PT, R17, R124, PT ;  /* 0x0000007c1100720c */ /* 0x000fe40003fa6270 */
[----:B------:R-:W4:Y:S01]  /*30b0*/  LDSM.16.M88.4 R16, [R161+0x8c00] ;  /* 0x008c0000a110783b */ /* 0x000f220000000200 */
[----:B------:R-:W-:Y:S01]  /*30c0*/  HMMA.16816.F32 R24, R68, R46, R24 ;  /* 0x0000002e4418723c */ /* 0x000fe20000001818 */
[C---:B------:R-:W-:Y:S01]  /*30d0*/  VIADD R47, R53.reuse, 0x20 ;  /* 0x00000020352f7836 */ /* 0x040fe20000000000 */
[----:B------:R-:W-:Y:S01]  /*30e0*/  FSEL R44, R34, -INF , !P1 ;  /* 0xff800000222c7808 */ /* 0x000fe20004800000 */
[----:B------:R-:W-:Y:S01]  /*30f0*/  VIADD R55, R53, 0x18 ;  /* 0x0000001835377836 */ /* 0x000fe20000000000 */
[----:B------:R-:W-:-:S04]  /*3100*/  FSEL R106, R32, -INF , !P1 ;  /* 0xff800000206a7808 */ /* 0x000fc80004800000 */
[----:B-1----:R-:W-:Y:S01]  /*3110*/  HMMA.16816.F32 R92, R68, R38, R92 ;  /* 0x00000026445c723c */ /* 0x002fe2000000185c */
[-C--:B------:R-:W-:Y:S01]  /*3120*/  ISETP.GE.AND P2, PT, R47, R124.reuse, PT ;  /* 0x0000007c2f00720c */ /* 0x080fe20003f46270 */
[----:B------:R-:W-:Y:S01]  /*3130*/  VIADD R47, R53, 0x21 ;  /* 0x00000021352f7836 */ /* 0x000fe20000000000 */
[----:B------:R-:W-:Y:S01]  /*3140*/  ISETP.GE.AND P4, PT, R55, R124, PT ;  /* 0x0000007c3700720c */ /* 0x000fe20003f86270 */
[----:B------:R-:W-:Y:S01]  /*3150*/  VIADD R55, R53, 0x19 ;  /* 0x0000001935377836 */ /* 0x000fe20000000000 */
[----:B------:R-:W-:-:S03]  /*3160*/  LOP3.LUT R52, R123, 0x100, RZ, 0xc0, !PT ;  /* 0x000001007b347812 */ /* 0x000fc600078ec0ff */
[C---:B--2---:R-:W-:Y:S01]  /*3170*/  HMMA.16816.F32 R88, R68.reuse, R28, R88 ;  /* 0x0000001c4458723c */ /* 0x044fe20000001858 */
[-C--:B------:R-:W-:Y:S01]  /*3180*/  ISETP.GE.AND P1, PT, R47, R124.reuse, PT ;  /* 0x0000007c2f00720c */ /* 0x080fe20003f26270 */
[----:B------:R-:W-:Y:S01]  /*3190*/  VIADD R35, R53, 0x31 ;  /* 0x0000003135237836 */ /* 0x000fe20000000000 */
[----:B------:R-:W-:Y:S01]  /*31a0*/  ISETP.GE.AND P3, PT, R55, R124, PT ;  /* 0x0000007c3700720c */ /* 0x000fe20003f66270 */
[----:B------:R-:W-:Y:S01]  /*31b0*/  VIADD R33, R53, 0x38 ;  /* 0x0000003835217836 */ /* 0x000fe20000000000 */
[----:B------:R-:W-:Y:S01]  /*31c0*/  FSEL R34, R21, -INF , !P1 ;  /* 0xff80000015227808 */ /* 0x000fe20004800000 */
[----:B------:R-:W-:Y:S02]  /*31d0*/  VIADD R21, R53, 0x48 ;  /* 0x0000004835157836 */ /* 0x000fe40000000000 */
[----:B------:R-:W-:Y:S01]  /*31e0*/  HMMA.16816.F32 R96, R68, R36, R96 ;  /* 0x000000244460723c */ /* 0x000fe20000001860 */
[----:B------:R-:W-:Y:S01]  /*31f0*/  FSEL R111, R26, -INF , !P4 ;  /* 0xff8000001a6f7808 */ /* 0x000fe20006000000 */
[----:B------:R-:W-:-:S06]  /*3200*/  DEPBAR.LE SB0, 0x0 ;  /* 0x000080000000791a */ /* 0x000fcc0000000000 */
[C---:B---3--:R-:W-:Y:S01]  /*3210*/  HMMA.16816.F32 R76, R68.reuse, R10, R76 ;  /* 0x0000000a444c723c */ /* 0x048fe2000000184c */
[----:B------:R-:W-:Y:S02]  /*3220*/  FSEL R154, R24, -INF , !P4 ;  /* 0xff800000189a7808 */ /* 0x000fe40006000000 */
[----:B------:R-:W-:Y:S01]  /*3230*/  FSEL R148, R25, -INF , !P3 ;  /* 0xff80000019947808 */ /* 0x000fe20005800000 */
[----:B------:R-:W-:Y:S01]  /*3240*/  VIADD R25, R53, 0x39 ;  /* 0x0000003935197836 */ /* 0x000fe20000000000 */
[-C--:B------:R-:W-:Y:S02]  /*3250*/  ISETP.GE.AND P4, PT, R35, R124.reuse, PT ;  /* 0x0000007c2300720c */ /* 0x080fe40003f86270 */
[----:B------:R-:W-:Y:S01]  /*3260*/  ISETP.GE.AND P6, PT, R21, R124, PT ;  /* 0x0000007c1500720c */ /* 0x000fe20003fc6270 */
[----:B------:R-:W-:Y:S01]  /*3270*/  VIADD R21, R53, 0x50 ;  /* 0x0000005035157836 */ /* 0x000fe20000000000 */
[----:B------:R-:W-:Y:S01]  /*3280*/  HMMA.16816.F32 R84, R68, R30, R84 ;  /* 0x0000001e4454723c */ /* 0x000fe20000001854 */
[----:B------:R-:W-:-:S02]  /*3290*/  FSEL R101, R27, -INF , !P3 ;  /* 0xff8000001b657808 */ /* 0x000fc40005800000 */
[-C--:B------:R-:W-:Y:S02]  /*32a0*/  ISETP.GE.AND P3, PT, R33, R124.reuse, PT ;  /* 0x0000007c2100720c */ /* 0x080fe40003f66270 */
[----:B------:R-:W-:Y:S02]  /*32b0*/  FSEL R33, R22, -INF , !P2 ;  /* 0xff80000016217808 */ /* 0x000fe40005000000 */
[----:B------:R-:W-:Y:S01]  /*32c0*/  FSEL R32, R20, -INF , !P2 ;  /* 0xff80000014207808 */ /* 0x000fe20005000000 */
[----:B------:R-:W-:Y:S01]  /*32d0*/  HMMA.16816.F32 R80, R68, R8, R80 ;  /* 0x000000084450723c */ /* 0x000fe20000001850 */
[----:B------:R-:W-:Y:S01]  /*32e0*/  FSEL R61, R15, -INF , !P4 ;  /* 0xff8000000f3d7808 */ /* 0x000fe20006000000 */
[----:B------:R-:W-:Y:S01]  /*32f0*/  VIADD R9, R53, 0x68 ;  /* 0x0000006835097836 */ /* 0x000fe20000000000 */
[-C--:B------:R-:W-:Y:S01]  /*3300*/  ISETP.GE.AND P2, PT, R25, R124.reuse, PT ;  /* 0x0000007c1900720c */ /* 0x080fe20003f46270 */
[----:B------:R-:W-:Y:S01]  /*3310*/  VIADD R15, R53, 0x51 ;  /* 0x00000051350f7836 */ /* 0x000fe20000000000 */
[----:B------:R-:W-:Y:S01]  /*3320*/  FSEL R140, R13, -INF , !P4 ;  /* 0xff8000000d8c7808 */ /* 0x000fe20006000000 */
[----:B------:R-:W-:Y:S01]  /*3330*/  VIADD R25, R53, 0x40 ;  /* 0x0000004035197836 */ /* 0x000fe20000000000 */
[----:B------:R-:W-:Y:S01]  /*3340*/  ISETP.GE.AND P4, PT, R21, R124, PT ;  /* 0x0000007c1500720c */ /* 0x000fe20003f86270 */
[----:B------:R-:W-:Y:S01]  /*3350*/  VIADD R11, R53, 0x69 ;  /* 0x00000069350b7836 */ /* 0x000fe20000000000 */
[----:B------:R-:W-:-:S02]  /*3360*/  FSEL R131, R95, -INF , !P5 ;  /* 0xff8000005f837808 */ /* 0x000fc40006800000 */
[----:B------:R-:W-:Y:S01]  /*3370*/  FSEL R136, R93, -INF , !P5 ;  /* 0xff8000005d887808 */ /* 0x000fe20006800000 */
[----:B------:R-:W-:Y:S01]  /*3380*/  VIADD R13, R53, 0x58 ;  /* 0x00000058350d7836 */ /* 0x000fe20000000000 */
[----:B------:R-:W-:Y:S02]  /*3390*/  FSEL R141, R50, -INF , !P3 ;  /* 0xff800000328d7808 */ /* 0x000fe40005800000 */
[----:B------:R-:W-:Y:S02]  /*33a0*/  FSEL R142, R48, -INF , !P3 ;  /* 0xff800000308e7808 */ /* 0x000fe40005800000 */
        /* <DEDUP_REMOVED lines=8> */
[----:B----4-:R-:W-:Y:S01]  /*3430*/  HMMA.16816.F32 R72, R68, R16, R72 ;  /* 0x000000104448723c */ /* 0x010fe20000001848 */
[-C--:B------:R-:W-:Y:S02]  /*3440*/  ISETP.GE.AND P1, PT, R25, R124.reuse, PT ;  /* 0x0000007c1900720c */ /* 0x080fe40003f26270 */
[----:B------:R-:W-:Y:S02]  /*3450*/  ISETP.GE.AND P4, PT, R11, R124, PT ;  /* 0x0000007c0b00720c */ /* 0x000fe40003f86270 */
[----:B------:R-:W-:-:S03]  /*3460*/  FSEL R139, R51, -INF , !P2 ;  /* 0xff800000338b7808 */ /* 0x000fc60005000000 */
[----:B------:R-:W-:Y:S01]  /*3470*/  HMMA.16816.F32 R112, R68, R18, R112 ;  /* 0x000000124470723c */ /* 0x000fe20000001870 */
[----:B------:R-:W-:Y:S02]  /*3480*/  FSEL R144, R49, -INF , !P2 ;  /* 0xff80000031907808 */ /* 0x000fe40005000000 */
[----:B------:R-:W-:Y:S02]  /*3490*/  FSEL R65, R91, -INF , !P3 ;  /* 0xff8000005b417808 */ /* 0x000fe40005800000 */
[----:B------:R-:W-:Y:S02]  /*34a0*/  FSEL R62, R89, -INF , !P3 ;  /* 0xff800000593e7808 */ /* 0x000fe40005800000 */
[----:B------:R-:W-:Y:S01]  /*34b0*/  ISETP.GE.AND P2, PT, R13, R124, PT ;  /* 0x0000007c0d00720c */ /* 0x000fe20003f46270 */
[----:B------:R-:W-:Y:S01]  /*34c0*/  VIADD R13, R53, 0x60 ;  /* 0x00000060350d7836 */ /* 0x000fe20000000000 */
[----:B------:R-:W-:Y:S02]  /*34d0*/  FSEL R135, R98, -INF , !P1 ;  /* 0xff80000062877808 */ /* 0x000fe40004800000 */
[----:B------:R-:W-:-:S02]  /*34e0*/  FSEL R134, R96, -INF , !P1 ;  /* 0xff80000060867808 */ /* 0x000fc40004800000 */
[-C--:B------:R-:W-:Y:S01]  /*34f0*/  ISETP.GE.AND P3, PT, R9, R124.reuse, PT ;  /* 0x0000007c0900720c */ /* 0x080fe20003f66270 */
[----:B------:R-:W-:Y:S01]  /*3500*/  VIADD R9, R53, 0x78 ;  /* 0x0000007835097836 */ /* 0x000fe20000000000 */
[----:B------:R-:W-:Y:S02]  /*3510*/  FSEL R42, R79, -INF , !P4 ;  /* 0xff8000004f2a7808 */ /* 0x000fe40006000000 */
[----:B------:R-:W-:Y:S02]  /*3520*/  FSEL R43, R77, -INF , !P4 ;  /* 0xff8000004d2b7808 */ /* 0x000fe40006000000 */
[-C--:B------:R-:W-:Y:S02]  /*3530*/  ISETP.GE.AND P0, PT, R23, R124.reuse, PT ;  /* 0x0000007c1700720c */ /* 0x080fe40003f06270 */
[----:B------:R-:W-:Y:S02]  /*3540*/  ISETP.GE.AND P1, PT, R15, R124, PT ;  /* 0x0000007c0f00720c */ /* 0x000fe40003f26270 */
[----:B------:R-:W-:-:S02]  /*3550*/  ISETP.GT.AND P4, PT, R178, R171, PT ;  /* 0x000000abb200720c */ /* 0x000fc40003f84270 */
[----:B------:R-:W-:Y:S02]  /*3560*/  FSEL R133, R99, -INF , !P0 ;  /* 0xff80000063857808 */ /* 0x000fe40004000000 */
[----:B------:R-:W-:Y:S02]  /*3570*/  FSEL R132, R97, -INF , !P0 ;  /* 0xff80000061847808 */ /* 0x000fe40004000000 */
[----:B------:R-:W-:Y:S02]  /*3580*/  FSEL R63, R87, -INF , !P1 ;  /* 0xff800000573f7808 */ /* 0x000fe40004800000 */
[----:B------:R-:W-:Y:S01]  /*3590*/  FSEL R66, R85, -INF , !P1 ;  /* 0xff80000055427808 */ /* 0x000fe20004800000 */
[----:B------:R-:W-:Y:S01]  /*35a0*/  VIADD R11, R53, 0x71 ;  /* 0x00000071350b7836 */ /* 0x000fe20000000000 */
[-C--:B------:R-:W-:Y:S01]  /*35b0*/  ISETP.GE.AND P0, PT, R13, R124.reuse, PT ;  /* 0x0000007c0d00720c */ /* 0x080fe20003f06270 */
[----:B------:R-:W-:Y:S01]  /*35c0*/  VIADD R13, R53, 0x61 ;  /* 0x00000061350d7836 */ /* 0x000fe20000000000 */
[----:B------:R-:W-:Y:S01]  /*35d0*/  ISETP.GE.AND P1, PT, R9, R124, PT ;  /* 0x0000007c0900720c */ /* 0x000fe20003f26270 */
[----:B------:R-:W-:Y:S01]  /*35e0*/  VIADD R9, R53, 0x79 ;  /* 0x0000007935097836 */ /* 0x000fe20000000000 */
[----:B------:R-:W-:-:S02]  /*35f0*/  LOP3.LUT R52, R52, 0x20, R123, 0xf8, !PT ;  /* 0x0000002034347812 */ /* 0x000fc400078ef87b */
[----:B------:R-:W-:Y:S02]  /*3600*/  FSEL R137, R94, -INF , !P6 ;  /* 0xff8000005e897808 */ /* 0x000fe40007000000 */
[----:B------:R-:W-:Y:S02]  /*3610*/  FSEL R138, R92, -INF , !P6 ;  /* 0xff8000005c8a7808 */ /* 0x000fe40007000000 */
[----:B------:R-:W-:Y:S02]  /*3620*/  FSEL R117, R86, -INF , !P2 ;  /* 0xff80000056757808 */ /* 0x000fe40005000000 */
[----:B------:R-:W-:Y:S02]  /*3630*/  FSEL R118, R84, -INF , !P2 ;  /* 0xff80000054767808 */ /* 0x000fe40005000000 */
[----:B------:R-:W-:Y:S02]  /*3640*/  FSEL R53, R82, -INF , !P0 ;  /* 0xff80000052357808 */ /* 0x000fe40004000000 */
[----:B------:R-:W-:Y:S01]  /*3650*/  FSEL R54, R80, -INF , !P0 ;  /* 0xff80000050367808 */ /* 0x000fe20004000000 */
[----:B------:R-:W-:Y:S01]  /*3660*/  BSSY.RECONVERGENT B1, `(.L_x_525) ;  /* 0x0000076000017945 */ /* 0x000fe20003800200 */
[----:B------:R-:W-:-:S02]  /*3670*/  ISETP.GE.AND P6, PT, R13, R124, PT ;  /* 0x0000007c0d00720c */ /* 0x000fc40003fc6270 */
[-C--:B------:R-:W-:Y:S02]  /*3680*/  ISETP.GE.AND P2, PT, R11, R124.reuse, PT ;  /* 0x0000007c0b00720c */ /* 0x080fe40003f46270 */
[----:B------:R-:W-:Y:S02]  /*3690*/  ISETP.GE.AND P0, PT, R9, R124, PT ;  /* 0x0000007c0900720c */ /* 0x000fe40003f06270 */
[----:B------:R-:W-:Y:S02]  /*36a0*/  LOP3.LUT R7, R52, R7, RZ, 0xfc, !PT ;  /* 0x0000000734077212 */ /* 0x000fe400078efcff */
        /* <DEDUP_REMOVED lines=12> */
[----:B------:R-:W-:Y:S01]  /*3770*/  SHF.R.U32.HI R184, RZ, 0x3, R177 ;  /* 0x00000003ffb87819 */ /* 0x000fe200000116b1 */
        /* <DEDUP_REMOVED lines=15> */
.L_x_528:
[----:B------:R-:W2:Y:S01]  /*3870*/  LD.E R16, desc[UR4][R2.64+0x170] ;  /* 0x0001700402107980 */ /* 0x000ea2000c101900 */
[----:B------:R-:W-:Y:S02]  /*3880*/  IADD3 R13, PT, PT, R191, -0x80, RZ ;  /* 0xffffff80bf0d7810 */ /* 0x000fe40007ffe0ff */
        /* <DEDUP_REMOVED lines=8> */
[--C-:B-1----:R-:W-:Y:S02]  /*3910*/  IMAD.MOV R8, RZ, RZ, -R19.reuse ;  /* 0x000000ffff087224 */ /* 0x102fe400078e0a13 */
[----:B------:R-:W-:Y:S02]  /*3920*/  IMAD.MOV.U32 R18, RZ, RZ, RZ ;  /* 0x000000ffff127224 */ /* 0x000fe400078e00ff */
        /* <DEDUP_REMOVED lines=8> */
[----:B------:R-:W-:-:S03]  /*39b0*/  IMAD R10, R14, R9, R10 ;  /* 0x000000090e0a7224 */ /* 0x000fc600078e020a */
[C---:B------:R-:W-:Y:S02]  /*39c0*/  ISETP.GT.U32.AND P1, PT, R11.reuse, R8, PT ;  /* 0x000000080b00720c */ /* 0x040fe40003f24070 */
[----:B------:R-:W-:-:S11]  /*39d0*/  ISETP.GT.U32.AND P3, PT, R11, R10, PT ;  /* 0x0000000a0b00720c */ /* 0x000fd60003f64070 */
[-C--:B------:R-:W-:Y:S01]  /*39e0*/  @!P1 IADD3 R8, PT, PT, R8, -R11.reuse, RZ ;  /* 0x8000000b08089210 */ /* 0x080fe20007ffe0ff */
[----:B------:R-:W-:Y:S01]  /*39f0*/  @!P1 VIADD R12, R12, 0x1 ;  /* 0x000000010c0c9836 */ /* 0x000fe20000000000 */
[----:B------:R-:W-:Y:S01]  /*3a00*/  @!P3 IADD3 R14, PT, PT, R14, 0x1, RZ ;  /* 0x000000010e0eb810 */ /* 0x000fe20007ffe0ff */
[----:B------:R-:W-:Y:S01]  /*3a10*/  @!P3 IMAD.IADD R10, R10, 0x1, -R11 ;  /* 0x000000010a0ab824 */ /* 0x000fe200078e0a0b */
[-C--:B------:R-:W-:Y:S02]  /*3a20*/  ISETP.GE.U32.AND P4, PT, R8, R11.reuse, PT ;  /* 0x0000000b0800720c */ /* 0x080fe40003f86070 */
[----:B------:R-:W-:Y:S02]  /*3a30*/  LOP3.LUT R8, R191, R16, RZ, 0x3c, !PT ;  /* 0x00000010bf087212 */ /* 0x000fe400078e3cff */
[----:B------:R-:W-:Y:S02]  /*3a40*/  ISETP.GE.U32.AND P5, PT, R10, R11, PT ;  /* 0x0000000b0a00720c */ /* 0x000fe40003fa6070 */
[----:B------:R-:W-:-:S02]  /*3a50*/  ISETP.GE.AND P2, PT, R8, RZ, PT ;  /* 0x000000ff0800720c */ /* 0x000fc40003f46270 */
[----:B------:R-:W-:Y:S02]  /*3a60*/  ISETP.NE.AND P1, PT, R16, RZ, PT ;  /* 0x000000ff1000720c */ /* 0x000fe40003f25270 */
[----:B------:R-:W-:-:S03]  /*3a70*/  LOP3.LUT R11, RZ, R16, RZ, 0x33, !PT ;  /* 0x00000010ff0b7212 */ /* 0x000fc600078e33ff */
[----:B------:R-:W-:-:S04]  /*3a80*/  @P4 VIADD R12, R12, 0x1 ;  /* 0x000000010c0c4836 */ /* 0x000fc80000000000 */
[----:B------:R-:W-:Y:S01]  /*3a90*/  @P5 IADD3 R14, PT, PT, R14, 0x1, RZ ;  /* 0x000000010e0e5810 */ /* 0x000fe20007ffe0ff */
        /* <DEDUP_REMOVED lines=25> */
.L_x_529:
[----:B------:R-:W-:Y:S05]  /*3c30*/  BSYNC.RECONVERGENT B0 ;  /* 0x0000000000007941 */ /* 0x000fea0003800200 */
.L_x_527:
[----:B------:R-:W-:Y:S01]  /*3c40*/  IMAD.SHL.U32 R9, R168, 0x40, RZ ;  /* 0x00000040a8097824 */ /* 0x000fe200078e00ff */
[----:B------:R-:W-:Y:S01]  /*3c50*/  LEA R10, P0, R0, R172, 0x1 ;  /* 0x000000ac000a7211 */ /* 0x000fe200078008ff */
[----:B------:R-:W-:Y:S01]  /*3c60*/  @!PT LDS RZ, [RZ] ;  /* 0x00000000fffff984 */ /* 0x000fe20000000800 */
[----:B------:R-:W-:Y:S01]  /*3c70*/  @!PT LDS RZ, [RZ] ;  /* 0x00000000fffff984 */ /* 0x000fe20000000800 */
[----:B------:R-:W-:Y:S01]  /*3c80*/  @!PT LDS RZ, [RZ] ;  /* 0x00000000fffff984 */ /* 0x000fe20000000800 */
[----:B------:R1:W-:Y:S01]  /*3c90*/  LDGSTS.E.BYPASS.LTC128B.128 [R122+0x3000], desc[UR4][R172.64] ;  /* 0x03000000ac7a7fae */ /* 0x0003e2000b981a04 */
[----:B------:R-:W-:Y:S02]  /*3ca0*/  SHF.L.U64.HI R8, R168, 0x6, R169 ;  /* 0x00000006a8087819 */ /* 0x000fe400000102a9 */
[C---:B------:R-:W-:Y:S01]  /*3cb0*/  IADD3 R12, P1, PT, R9.reuse, R10, RZ ;  /* 0x0000000a090c7210 */ /* 0x040fe20007f3e0ff */
[----:B------:R1:W-:Y:S01]  /*3cc0*/  LDGSTS.E.BYPASS.LTC128B.128 [R122+0x5000], desc[UR4][R172.64+0x40] ;  /* 0x05000040ac7a7fae */ /* 0x0003e2000b981a04 */
[----:B------:R-:W-:Y:S02]  /*3cd0*/  LEA.HI.X R11, R0, R173, R6, 0x1, P0 ;  /* 0x000000ad000b7211 */ /* 0x000fe400000f0c06 */
[----:B------:R-:W-:Y:S01]  /*3ce0*/  IADD3 R14, P0, PT, R9, R12, RZ ;  /* 0x0000000c090e7210 */ /* 0x000fe20007f1e0ff */
[----:B------:R1:W-:Y:S02]  /*3cf0*/  LDGSTS.E.BYPASS.LTC128B.128 [R122+0x7000], desc[UR4][R172.64+0x80] ;  /* 0x07000080ac7a7fae */ /* 0x0003e4000b981a04 */
[----:B------:R-:W-:-:S02]  /*3d00*/  IMAD.X R13, R8, 0x1, R11, P1 ;  /* 0x00000001080d7824 */ /* 0x000fc400008e060b */
[----:B------:R1:W-:Y:S02]  /*3d10*/  LDGSTS.E.BYPASS.LTC128B.128 [R122+0x3800], desc[UR4][R10.64] ;  /* 0x038000000a7a7fae */ /* 0x0003e4000b981a04 */
[----:B------:R-:W-:Y:S02]  /*3d20*/  IMAD.X R15, R8, 0x1, R13, P0 ;  /* 0x00000001080f7824 */ /* 0x000fe400000e060d */
        /* <DEDUP_REMOVED lines=9> */
.L_x_526:
[----:B------:R-:W-:Y:S05]  /*3dc0*/  BSYNC.RECONVERGENT B1 ;  /* 0x0000000000017941 */ /* 0x000fea0003800200 */
.L_x_525:
[----:B------:R-:W2:Y:S01]  /*3dd0*/  LD.E R47, desc[UR4][R2.64+0xdc] ;  /* 0x0000dc04022f7980 */ /* 0x000ea2000c101900 */
        /* <DEDUP_REMOVED lines=33> */
[----:B-1----:R-:W1:Y:S01]  /*3ff0*/  SHFL.BFLY PT, R11, R8, 0x2, 0x1f ;  /* 0x0c401f00080b7f89 */ /* 0x002e6200000e0000 */
[----:B------:R-:W-:Y:S02]  /*4000*/  IADD3 R4, PT, PT, R4, -0x2, RZ ;  /* 0xfffffffe04047810 */ /* 0x000fe40007ffe0ff */
        /* <DEDUP_REMOVED lines=10> */
[----:B------:R-:W3:Y:S04]  /*40b0*/  SHFL.BFLY PT, R116, R9, 0x1, 0x1f ;  /* 0x0c201f0009747f89 */ /* 0x000ee800000e0000 */
[----:B------:R-:W-:Y:S04]  /*40c0*/  LDSM.16.MT88.4 R88, [R160+0xb000] ;  /* 0x00b00000a058783b */ /* 0x000fe80000004200 */
[----:B------:R-:W-:Y:S04]  /*40d0*/  LDSM.16.MT88.4 R28, [R162+0x9400] ;  /* 0x00940000a21c783b */ /* 0x000fe80000004200 */
[----:B------:R-:W-:Y:S01]  /*40e0*/  LDSM.16.MT88.4 R20, [R160+0xb400] ;  /* 0x00b40000a014783b */ /* 0x000fe20000004200 */
[----:B-1----:R-:W-:-:S04]  /*40f0*/  FMNMX.FTZ R0, R11, R0, !PT ;  /* 0x000000000b007209 */ /* 0x002fc80007810000 */
[----:B------:R-:W-:Y:S02]  /*4100*/  FSETP.NEU.FTZ.AND P0, PT, R0, -INF , PT ;  /* 0xff8000000000780b */ /* 0x000fe40003f1d000 */
[----:B---3--:R-:W-:Y:S01]  /*4110*/  FMNMX.FTZ R116, R9, R116, !PT ;  /* 0x0000007409747209 */ /* 0x008fe20007810000 */
[----:B--2---:R-:W-:-:S05]  /*4120*/  FMUL.FTZ R46, R47, R0 ;  /* 0x000000002f2e7220 */ /* 0x004fca0000410000 */
[----:B------:R-:W-:Y:S02]  /*4130*/  FSEL R46, R46, RZ, P0 ;  /* 0x000000ff2e2e7208 */ /* 0x000fe40000000000 */
[----:B------:R-:W-:-:S03]  /*4140*/  FSETP.NEU.FTZ.AND P0, PT, R116, -INF , PT ;  /* 0xff8000007400780b */ /* 0x000fc60003f1d000 */
[-CC-:B------:R-:W-:Y:S01]  /*4150*/  FFMA.FTZ R128, R45, R47.reuse, -R46.reuse ;  /* 0x0000002f2d807223 */ /* 0x180fe2000001082e */
[----:B------:R-:W-:Y:S01]  /*4160*/  FMUL.FTZ R45, R47, R116 ;  /* 0x000000742f2d7220 */ /* 0x000fe20000410000 */
[-CC-:B------:R-:W-:Y:S01]  /*4170*/  FFMA.FTZ R125, R103, R47.reuse, -R46.reuse ;  /* 0x0000002f677d7223 */ /* 0x180fe2000001082e */
[-CC-:B------:R-:W-:Y:S01]  /*4180*/  FFMA.FTZ R126, R44, R47.reuse, -R46.reuse ;  /* 0x0000002f2c7e7223 */ /* 0x180fe2000001082e */
[-CC-:B------:R-:W-:Y:S01]  /*4190*/  FFMA.FTZ R119, R105, R47.reuse, -R46.reuse ;  /* 0x0000002f69777223 */ /* 0x180fe2000001082e */
[-CC-:B------:R-:W-:Y:S01]  /*41a0*/  FFMA.FTZ R122, R107, R47.reuse, -R46.reuse ;  /* 0x0000002f6b7a7223 */ /* 0x180fe2000001082e */
[----:B------:R-:W-:Y:S01]  /*41b0*/  FSEL R45, R45, RZ, P0 ;  /* 0x000000ff2d2d7208 */ /* 0x000fe20000000000 */
[----:B------:R-:W-:Y:S01]  /*41c0*/  MUFU.EX2 R128, R128 ;  /* 0x0000008000807308 */ /* 0x000fe20000000800 */
[-CC-:B------:R-:W-:Y:S01]  /*41d0*/  FFMA.FTZ R51, R109, R47.reuse, -R46.reuse ;  /* 0x0000002f6d337223 */ /* 0x180fe2000001082e */
[-CC-:B------:R-:W-:Y:S01]  /*41e0*/  FFMA.FTZ R44, R111, R47.reuse, -R46.reuse ;  /* 0x0000002f6f2c7223 */ /* 0x180fe2000001082e */
[-CC-:B------:R-:W-:Y:S01]  /*41f0*/  FFMA.FTZ R49, R101, R47.reuse, -R46.reuse ;  /* 0x0000002f65317223 */ /* 0x180fe2000001082e */
[-CC-:B------:R-:W-:Y:S01]  /*4200*/  FFMA.FTZ R130, R100, R47.reuse, -R45.reuse ;  /* 0x0000002f64827223 */ /* 0x180fe2000001082d */
[-CC-:B------:R-:W-:Y:S01]  /*4210*/  FFMA.FTZ R127, R102, R47.reuse, -R45.reuse ;  /* 0x0000002f667f7223 */ /* 0x180fe2000001082d */
[-CC-:B------:R-:W-:Y:S01]  /*4220*/  FFMA.FTZ R129, R106, R47.reuse, -R45.reuse ;  /* 0x0000002f6a817223 */ /* 0x180fe2000001082d */
[-CC-:B------:R-:W-:Y:S01]  /*4230*/  FFMA.FTZ R124, R104, R47.reuse, -R45.reuse ;  /* 0x0000002f687c7223 */ /* 0x180fe2000001082d */
[----:B------:R-:W1:Y:S01]  /*4240*/  MUFU.EX2 R125, R125 ;  /* 0x0000007d007d7308 */ /* 0x000e620000000800 */
[-CC-:B------:R-:W-:Y:S01]  /*4250*/  FFMA.FTZ R123, R150, R47.reuse, -R45.reuse ;  /* 0x0000002f967b7223 */ /* 0x180fe2000001082d */
[-CC-:B------:R-:W-:Y:S01]  /*4260*/  FFMA.FTZ R48, R152, R47.reuse, -R45.reuse ;  /* 0x0000002f98307223 */ /* 0x180fe2000001082d */
[-CC-:B------:R-:W-:Y:S01]  /*4270*/  FFMA.FTZ R50, R154, R47.reuse, -R45.reuse ;  /* 0x0000002f9a327223 */ /* 0x180fe2000001082d */
[-CC-:B------:R-:W-:Y:S01]  /*4280*/  FFMA.FTZ R37, R148, R47.reuse, -R45.reuse ;  /* 0x0000002f94257223 */ /* 0x180fe2000001082d */
[----:B------:R-:W2:Y:S01]  /*4290*/  LDSM.16.MT88.4 R108, [R162+0x9000] ;  /* 0x00900000a26c783b */ /* 0x000ea20000004200 */
        /* <DEDUP_REMOVED lines=10> */
[----:B------:R-:W3:Y:S01]  /*4340*/  MUFU.EX2 R119, R119 ;  /* 0x0000007700777308 */ /* 0x000ee20000000800 */
[----:B-1----:R-:W-:Y:S01]  /*4350*/  F2FP.F16.F32.PACK_AB R105, R125, R128 ;  /* 0x000000807d69723e */ /* 0x002fe200000000ff */
[-CC-:B------:R-:W-:Y:S01]  /*4360*/  FFMA.FTZ R60, R140, R47.reuse, -R45.reuse ;  /* 0x0000002f8c3c7223 */ /* 0x180fe2000001082d */
[-CC-:B------:R-:W-:Y:S01]  /*4370*/  FFMA.FTZ R7, R144, R47.reuse, -R45.reuse ;  /* 0x0000002f90077223 */ /* 0x180fe2000001082d */
[-CC-:B------:R-:W-:Y:S01]  /*4380*/  FFMA.FTZ R5, R139, R47.reuse, -R46.reuse ;  /* 0x0000002f8b057223 */ /* 0x180fe2000001082e */
        /* <DEDUP_REMOVED lines=8> */
[-C--:B------:R-:W-:Y:S01]  /*4410*/  FFMA.FTZ R64, R64, R47.reuse, -R45 ;  /* 0x0000002f40407223 */ /* 0x080fe2000001082d */
[----:B------:R-:W-:Y:S01]  /*4420*/  FADD.FTZ R125, R128, R125 ;  /* 0x0000007d807d7221 */ /* 0x000fe20000010000 */
[-C--:B------:R-:W-:Y:S01]  /*4430*/  FFMA.FTZ R54, R54, R47.reuse, -R45 ;  /* 0x0000002f36367223 */ /* 0x080fe2000001082d */
[----:B------:R-:W1:Y:S01]  /*4440*/  MUFU.EX2 R127, R127 ;  /* 0x0000007f007f7308 */ /* 0x000e620000000800 */
[----:B---3--:R-:W-:Y:S01]  /*4450*/  F2FP.F16.F32.PACK_AB R107, R119, R126 ;  /* 0x0000007e776b723e */ /* 0x008fe200000000ff */
[----:B------:R-:W-:Y:S01]  /*4460*/  FADD.FTZ R126, R126, R125 ;  /* 0x0000007d7e7e7221 */ /* 0x000fe20000010000 */
[-CC-:B------:R-:W-:Y:S01]  /*4470*/  FFMA.FTZ R52, R52, R47.reuse, -R45.reuse ;  /* 0x0000002f34347223 */ /* 0x180fe2000001082d */
[-CC-:B------:R-:W-:Y:S01]  /*4480*/  FFMA.FTZ R43, R43, R47.reuse, -R45.reuse ;  /* 0x0000002f2b2b7223 */ /* 0x180fe2000001082d */
[-C--:B------:R-:W-:Y:S01]  /*4490*/  FFMA.FTZ R42, R42, R47.reuse, -R46 ;  /* 0x0000002f2a2a7223 */ /* 0x080fe2000001082e */
[----:B------:R-:W-:Y:S01]  /*44a0*/  FADD.FTZ R119, R119, R126 ;  /* 0x0000007e77777221 */ /* 0x000fe20000010000 */
[-C--:B------:R-:W-:Y:S01]  /*44b0*/  FFMA.FTZ R195, R25, R47.reuse, -R46 ;  /* 0x0000002f19c37223 */ /* 0x080fe2000001082e */
[----:B------:R-:W-:Y:S01]  /*44c0*/  MUFU.EX2 R129, R129 ;  /* 0x0000008100817308 */ /* 0x000fe20000000800 */
[----:B------:R-:W-:Y:S01]  /*44d0*/  FFMA.FTZ R194, R24, R47, -R45 ;  /* 0x0000002f18c27223 */ /* 0x000fe2000001082d */
[----:B------:R-:W-:-:S06]  /*44e0*/  ISETP.GE.AND P0, PT, R4, R171, PT ;  /* 0x000000ab0400720c */ /* 0x000fcc0003f06270 */
[----:B------:R-:W3:Y:S01]  /*44f0*/  MUFU.EX2 R124, R124 ;  /* 0x0000007c007c7308 */ /* 0x000ee20000000800 */
[----:B-1----:R-:W-:Y:S01]  /*4500*/  F2FP.F16.F32.PACK_AB R104, R127, R130 ;  /* 0x000000827f68723e */ /* 0x002fe200000000ff */
[----:B------:R-:W-:-:S06]  /*4510*/  FADD.FTZ R130, R130, R127 ;  /* 0x0000007f82827221 */ /* 0x000fcc0000010000 */
[----:B------:R-:W-:Y:S08]  /*4520*/  MUFU.EX2 R122, R122 ;  /* 0x0000007a007a7308 */ /* 0x000ff00000000800 */
[----:B------:R-:W1:Y:S01]  /*4530*/  MUFU.EX2 R51, R51 ;  /* 0x0000003300337308 */ /* 0x000e620000000800 */
[----:B---3--:R-:W-:Y:S01]  /*4540*/  F2FP.F16.F32.PACK_AB R106, R124, R129 ;  /* 0x000000817c6a723e */ /* 0x008fe200000000ff */
[----:B------:R-:W-:-:S04]  /*4550*/  FADD.FTZ R129, R129, R130 ;  /* 0x0000008281817221 */ /* 0x000fc80000010000 */
[----:B------:R-:W-:Y:S02]  /*4560*/  FADD.FTZ R124, R124, R129 ;  /* 0x000000817c7c7221 */ /* 0x000fe40000010000 */
[----:B------:R-:W-:Y:S01]  /*4570*/  MUFU.EX2 R44, R44 ;  /* 0x0000002c002c7308 */ /* 0x000fe20000000800 */
[C---:B------:R-:W-:Y:S07]  /*4580*/  HMMA.16816.F32 R76, R104.reuse, R80, RZ ;  /* 0x00000050684c723c */ /* 0x040fee00000018ff */
[----:B------:R-:W-:Y:S01]  /*4590*/  MUFU.EX2 R123, R123 ;  /* 0x0000007b007b7308 */ /* 0x000fe20000000800 */
[----:B------:R-:W-:Y:S01]  /*45a0*/  HMMA.16816.F32 R80, R104, R82, RZ ;  /* 0x000000526850723c */ /* 0x000fe200000018ff */
[----:B-1----:R-:W-:Y:S01]  /*45b0*/  F2FP.F16.F32.PACK_AB R9, R51, R122 ;  /* 0x0000007a3309723e */ /* 0x002fe200000000ff */
[----:B------:R-:W-:-:S05]  /*45c0*/  FADD.FTZ R122, R122, R119 ;  /* 0x000000777a7a7221 */ /* 0x000fca0000010000 */
[----:B------:R-:W1:Y:S01]  /*45d0*/  MUFU.EX2 R48, R48 ;  /* 0x0000003000307308 */ /* 0x000e620000000800 */
[C---:B------:R-:W-:Y:S07]  /*45e0*/  HMMA.16816.F32 R68, R104.reuse, R72, RZ ;  /* 0x000000486844723c */ /* 0x040fee00000018ff */
[----:B------:R-:W-:Y:S01]  /*45f0*/  MUFU.EX2 R50, R50 ;  /* 0x0000003200327308 */ /* 0x000fe20000000800 */
[C---:B------:R-:W-:Y:S07]  /*4600*/  HMMA.16816.F32 R72, R104.reuse, R74, RZ ;  /* 0x0000004a6848723c */ /* 0x040fee00000018ff */
[----:B------:R-:W3:Y:S01]  /*4610*/  MUFU.EX2 R37, R37 ;  /* 0x0000002500257308 */ /* 0x000ee20000000800 */
[----:B-1----:R-:W-:Y:S01]  /*4620*/  F2FP.F16.F32.PACK_AB R8, R48, R123 ;  /* 0x0000007b3008723e */ /* 0x002fe200000000ff */
[----:B------:R-:W-:Y:S01]  /*4630*/  HMMA.16816.F32 R92, R104, R96, RZ ;  /* 0x00000060685c723c */ /* 0x000fe200000018ff */
[----:B------:R-:W-:-:S04]  /*4640*/  FADD.FTZ R123, R123, R124 ;  /* 0x0000007c7b7b7221 */ /* 0x000fc80000010000 */
[----:B------:R-:W-:Y:S01]  /*4650*/  FADD.FTZ R123, R48, R123 ;  /* 0x0000007b307b7221 */ /* 0x000fe20000010000 */
[----:B------:R-:W1:Y:S02]  /*4660*/  MUFU.EX2 R49, R49 ;  /* 0x0000003100317308 */ /* 0x000e640000000800 */
[C---:B------:R-:W-:Y:S06]  /*4670*/  HMMA.16816.F32 R96, R104.reuse, R98, RZ ;  /* 0x000000626860723c */ /* 0x040fec00000018ff */
[----:B------:R-:W-:Y:S01]  /*4680*/  MUFU.EX2 R36, R36 ;  /* 0x0000002400247308 */ /* 0x000fe20000000800 */
[----:B---3--:R-:W-:Y:S01]  /*4690*/  F2FP.F16.F32.PACK_AB R10, R37, R50 ;  /* 0x00000032250a723e */ /* 0x008fe200000000ff */
[----:B--2---:R-:W-:Y:S01]  /*46a0*/  HMMA.16816.F32 R112, R104, R108, RZ ;  /* 0x0000006c6870723c */ /* 0x004fe200000018ff */
[----:B------:R-:W-:-:S04]  /*46b0*/  FADD.FTZ R50, R50, R123 ;  /* 0x0000007b32327221 */ /* 0x000fc80000010000 */
[----:B------:R-:W-:Y:S01]  /*46c0*/  FADD.FTZ R50, R37, R50 ;  /* 0x0000003225327221 */ /* 0x000fe20000010000 */
[----:B------:R-:W-:Y:S01]  /*46d0*/  MUFU.EX2 R33, R33 ;  /* 0x0000002100217308 */ /* 0x000fe20000000800 */
[----:B-1----:R-:W-:Y:S01]  /*46e0*/  F2FP.F16.F32.PACK_AB R11, R49, R44 ;  /* 0x0000002c310b723e */ /* 0x002fe200000000ff */
[----:B------:R-:W-:Y:S06]  /*46f0*/  HMMA.16816.F32 R84, R104, R88, RZ ;  /* 0x000000586854723c */ /* 0x000fec00000018ff */
[----:B------:R-:W-:Y:S02]  /*4700*/  MUFU.EX2 R35, R35 ;  /* 0x0000002300237308 */ /* 0x000fe40000000800 */
[C---:B------:R-:W-:Y:S06]  /*4710*/  HMMA.16816.F32 R76, R8.reuse, R12, R76 ;  /* 0x0000000c084c723c */ /* 0x040fec000000184c */
[----:B------:R-:W1:Y:S02]  /*4720*/  MUFU.EX2 R34, R34 ;  /* 0x0000002200227308 */ /* 0x000e640000000800 */
[C---:B------:R-:W-:Y:S01]  /*4730*/  HMMA.16816.F32 R80, R8.reuse, R14, R80 ;  /* 0x0000000e0850723c */ /* 0x040fe20000001850 */
[----:B------:R-:W2:Y:S05]  /*4740*/  LDSM.16.MT88.4 R12, [R162+0xd400] ;  /* 0x00d40000a20c783b */ /* 0x000eaa0000004200 */
[----:B------:R-:W-:Y:S02]  /*4750*/  MUFU.EX2 R32, R32 ;  /* 0x0000002000207308 */ /* 0x000fe40000000800 */
[C---:B------:R-:W-:Y:S06]  /*4760*/  HMMA.16816.F32 R68, R8.reuse, R16, R68 ;  /* 0x000000100844723c */ /* 0x040fec0000001844 */
[----:B------:R-:W-:Y:S02]  /*4770*/  MUFU.EX2 R59, R59 ;  /* 0x0000003b003b7308 */ /* 0x000fe40000000800 */
[----:B------:R-:W-:Y:S01]  /*4780*/  HMMA.16816.F32 R72, R8, R18, R72 ;  /* 0x000000120848723c */ /* 0x000fe20000001848 */
[----:B------:R-:W3:Y:S05]  /*4790*/  LDSM.16.MT88.4 R16, [R160+0xd000] ;  /* 0x00d00000a010783b */ /* 0x000eea0000004200 */
[----:B------:R-:W-:Y:S02]  /*47a0*/  MUFU.EX2 R58, R58 ;  /* 0x0000003a003a7308 */ /* 0x000fe40000000800 */
[C---:B------:R-:W-:Y:S06]  /*47b0*/  HMMA.16816.F32 R108, R104.reuse, R110, RZ ;  /* 0x0000006e686c723c */ /* 0x040fec00000018ff */
[----:B------:R-:W-:Y:S02]  /*47c0*/  MUFU.EX2 R6, R6 ;  /* 0x0000000600067308 */ /* 0x000fe40000000800 */
[----:B------:R-:W-:Y:S06]  /*47d0*/  HMMA.16816.F32 R88, R104, R90, RZ ;  /* 0x0000005a6858723c */ /* 0x000fec00000018ff */
[----:B------:R-:W-:Y:S02]  /*47e0*/  MUFU.EX2 R61, R61 ;  /* 0x0000003d003d7308 */ /* 0x000fe40000000800 */
[C---:B------:R-:W-:Y:S01]  /*47f0*/  HMMA.16816.F32 R112, R8.reuse, R28, R112 ;  /* 0x0000001c0870723c */ /* 0x040fe20000001870 */
[-CC-:B------:R-:W-:Y:S01]  /*4800*/  FFMA.FTZ R29, R146, R47.reuse, -R45.reuse ;  /* 0x0000002f921d7223 */ /* 0x180fe2000001082d */
[-CC-:B------:R-:W-:Y:S01]  /*4810*/  FFMA.FTZ R28, R142, R47.reuse, -R45.reuse ;  /* 0x0000002f8e1c7223 */ /* 0x180fe2000001082d */
[-CC-:B------:R-:W-:Y:S01]  /*4820*/  FFMA.FTZ R142, R132, R47.reuse, -R45.reuse ;  /* 0x0000002f848e7223 */ /* 0x180fe2000001082d */
[-CC-:B------:R-:W-:Y:S01]  /*4830*/  FFMA.FTZ R132, R136, R47.reuse, -R45.reuse ;  /* 0x0000002f88847223 */ /* 0x180fe2000001082d */
[-CC-:B------:R-:W-:Y:S01]  /*4840*/  FFMA.FTZ R136, R65, R47.reuse, -R46.reuse ;  /* 0x0000002f41887223 */ /* 0x180fe2000001082e */
[----:B------:R-:W-:Y:S01]  /*4850*/  MUFU.EX2 R60, R60 ;  /* 0x0000003c003c7308 */ /* 0x000fe20000000800 */
[-CC-:B------:R-:W-:Y:S01]  /*4860*/  FFMA.FTZ R65, R117, R47.reuse, -R46.reuse ;  /* 0x0000002f75417223 */ /* 0x180fe2000001082e */
[----:B--2---:R-:W-:Y:S01]  /*4870*/  HMMA.16816.F32 R92, R8, R12, R92 ;  /* 0x0000000c085c723c */ /* 0x004fe2000000185c */
[-CC-:B------:R-:W-:Y:S01]  /*4880*/  FFMA.FTZ R117, R62, R47.reuse, -R45.reuse ;  /* 0x0000002f3e757223 */ /* 0x180fe2000001082d */
[-C--:B------:R-:W-:Y:S01]  /*4890*/  FFMA.FTZ R62, R118, R47.reuse, -R45 ;  /* 0x0000002f763e7223 */ /* 0x080fe2000001082d */
[----:B------:R-:W-:-:S03]  /*48a0*/  FFMA.FTZ R118, R57, R47, -R46 ;  /* 0x0000002f39767223 */ /* 0x000fc6000001082e */
[----:B------:R-:W2:Y:S02]  /*48b0*/  MUFU.EX2 R29, R29 ;  /* 0x0000001d001d7308 */ /* 0x000ea40000000800 */
[----:B------:R-:W-:Y:S01]  /*48c0*/  HMMA.16816.F32 R96, R8, R14, R96 ;  /* 0x0000000e0860723c */ /* 0x000fe20000001860 */
[----:B------:R-:W4:Y:S05]  /*48d0*/  LDSM.16.MT88.4 R12, [R160+0xd400] ;  /* 0x00d40000a00c783b */ /* 0x000f2a0000004200 */
[----:B------:R-:W-:Y:S02]  /*48e0*/  MUFU.EX2 R28, R28 ;  /* 0x0000001c001c7308 */ /* 0x000fe40000000800 */
[C---:B---3--:R-:W-:Y:S06]  /*48f0*/  HMMA.16816.F32 R100, R104.reuse, R16, RZ ;  /* 0x000000106864723c */ /* 0x048fec00000018ff */
[----:B------:R-:W-:Y:S02]  /*4900*/  MUFU.EX2 R7, R7 ;  /* 0x0000000700077308 */ /* 0x000fe40000000800 */
[----:B------:R-:W-:Y:S01]  /*4910*/  HMMA.16816.F32 R104, R104, R18, RZ ;  /* 0x000000126868723c */ /* 0x000fe200000018ff */
[----:B------:R-:W-:Y:S05]  /*4920*/  LDSM.16.MT88.4 R16, [R160+0xa400] ;  /* 0x00a40000a010783b */ /* 0x000fea0000004200 */
[----:B------:R-:W-:Y:S02]  /*4930*/  MUFU.EX2 R5, R5 ;  /* 0x0000000500057308 */ /* 0x000fe40000000800 */
[----:B------:R-:W-:Y:S01]  /*4940*/  HMMA.16816.F32 R108, R8, R30, R108 ;  /* 0x0000001e086c723c */ /* 0x000fe2000000186c */
[-CC-:B------:R-:W-:Y:S01]  /*4950*/  FFMA.FTZ R31, R145, R47.reuse, -R46.reuse ;  /* 0x0000002f911f7223 */ /* 0x180fe2000001082e */
[----:B------:R-:W-:-:S04]  /*4960*/  FFMA.FTZ R30, R143, R47, -R46 ;  /* 0x0000002f8f1e7223 */ /* 0x000fc8000001082e */
[----:B------:R-:W-:Y:S02]  /*4970*/  MUFU.EX2 R135, R135 ;  /* 0x0000008700877308 */ /* 0x000fe40000000800 */
[C---:B------:R-:W-:Y:S06]  /*4980*/  HMMA.16816.F32 R84, R8.reuse, R20, R84 ;  /* 0x000000140854723c */ /* 0x040fec0000001854 */
[----:B------:R-:W-:Y:S02]  /*4990*/  MUFU.EX2 R31, R31 ;  /* 0x0000001f001f7308 */ /* 0x000fe40000000800 */
[C---:B------:R-:W-:Y:S01]  /*49a0*/  HMMA.16816.F32 R88, R8.reuse, R22, R88 ;  /* 0x000000160858723c */ /* 0x040fe20000001858 */
[----:B------:R-:W-:Y:S05]  /*49b0*/  LDSM.16.MT88.4 R20, [R162+0xa400] ;  /* 0x00a40000a214783b */ /* 0x000fea0000004200 */
[----:B------:R-:W3:Y:S02]  /*49c0*/  MUFU.EX2 R30, R30 ;  /* 0x0000001e001e7308 */ /* 0x000ee40000000800 */
[C---:B----4-:R-:W-:Y:S06]  /*49d0*/  HMMA.16816.F32 R100, R8.reuse, R12, R100 ;  /* 0x0000000c0864723c */ /* 0x050fec0000001864 */
[----:B------:R-:W-:Y:S02]  /*49e0*/  MUFU.EX2 R140, R140 ;  /* 0x0000008c008c7308 */ /* 0x000fe40000000800 */
[----:B------:R-:W-:Y:S01]  /*49f0*/  HMMA.16816.F32 R104, R8, R14, R104 ;  /* 0x0000000e0868723c */ /* 0x000fe20000001868 */
[----:B------:R-:W4:Y:S01]  /*4a00*/  LDSM.16.MT88.4 R12, [R162+0x9800] ;  /* 0x00980000a20c783b */ /* 0x000f220000004200 */
[----:B-1----:R-:W-:-:S02]  /*4a10*/  F2FP.F16.F32.PACK_AB R8, R34, R35 ;  /* 0x000000232208723e */ /* 0x002fc400000000ff */
[----:B------:R-:W-:Y:S02]  /*4a20*/  F2FP.F16.F32.PACK_AB R9, R33, R36 ;  /* 0x000000242109723e */ /* 0x000fe400000000ff */
[----:B--2---:R-:W-:Y:S01]  /*4a30*/  F2FP.F16.F32.PACK_AB R10, R29, R32 ;  /* 0x000000201d0a723e */ /* 0x004fe200000000ff */
[----:B------:R-:W-:Y:S01]  /*4a40*/  MUFU.EX2 R133, R133 ;  /* 0x0000008500857308 */ /* 0x000fe20000000800 */
[----:B---3--:R-:W-:-:S07]  /*4a50*/  F2FP.F16.F32.PACK_AB R11, R30, R31 ;  /* 0x0000001f1e0b723e */ /* 0x008fce00000000ff */
[----:B------:R-:W-:Y:S08]  /*4a60*/  MUFU.EX2 R139, R139 ;  /* 0x0000008b008b7308 */ /* 0x000ff00000000800 */
[----:B------:R-:W1:Y:S08]  /*4a70*/  MUFU.EX2 R142, R142 ;  /* 0x0000008e008e7308 */ /* 0x000e700000000800 */
[----:B------:R-:W-:Y:S08]  /*4a80*/  MUFU.EX2 R137, R137 ;  /* 0x0000008900897308 */ /* 0x000ff00000000800 */
[----:B------:R-:W2:Y:S01]  /*4a90*/  MUFU.EX2 R132, R132 ;  /* 0x0000008400847308 */ /* 0x000ea20000000800 */
[C---:B----4-:R-:W-:Y:S07]  /*4aa0*/  HMMA.16816.F32 R112, R8.reuse, R12, R112 ;  /* 0x0000000c0870723c */ /* 0x050fee0000001870 */
[----:B------:R-:W3:Y:S01]  /*4ab0*/  MUFU.EX2 R134, R134 ;  /* 0x0000008600867308 */ /* 0x000ee20000000800 */
[C---:B------:R-:W-:Y:S01]  /*4ac0*/  HMMA.16816.F32 R108, R8.reuse, R14, R108 ;  /* 0x0000000e086c723c */ /* 0x040fe2000000186c */
[----:B------:R-:W4:Y:S06]  /*4ad0*/  LDSM.16.MT88.4 R12, [R160+0x9800] ;  /* 0x00980000a00c783b */ /* 0x000f2c0000004200 */
[----:B------:R-:W-:Y:S08]  /*4ae0*/  MUFU.EX2 R67, R67 ;  /* 0x0000004300437308 */ /* 0x000ff00000000800 */
[----:B------:R-:W-:Y:S08]  /*4af0*/  MUFU.EX2 R136, R136 ;  /* 0x0000008800887308 */ /* 0x000ff00000000800 */
[----:B------:R-:W-:Y:S08]  /*4b00*/  MUFU.EX2 R65, R65 ;  /* 0x0000004100417308 */ /* 0x000ff00000000800 */
[----:B------:R-:W-:Y:S08]  /*4b10*/  MUFU.EX2 R64, R64 ;  /* 0x0000004000407308 */ /* 0x000ff00000000800 */
[----:B------:R-:W5:Y:S01]  /*4b20*/  MUFU.EX2 R117, R117 ;  /* 0x0000007500757308 */ /* 0x000f620000000800 */
[C---:B----4-:R-:W-:Y:S07]  /*4b30*/  HMMA.16816.F32 R68, R8.reuse, R12, R68 ;  /* 0x0000000c0844723c */ /* 0x050fee0000001844 */
[----:B------:R-:W-:Y:S01]  /*4b40*/  MUFU.EX2 R62, R62 ;  /* 0x0000003e003e7308 */ /* 0x000fe20000000800 */
[C---:B------:R-:W-:Y:S01]  /*4b50*/  HMMA.16816.F32 R72, R8.reuse, R14, R72 ;  /* 0x0000000e0848723c */ /* 0x040fe20000001848 */
[----:B------:R-:W4:Y:S06]  /*4b60*/  LDSM.16.MT88.4 R12, [R162+0xb800] ;  /* 0x00b80000a20c783b */ /* 0x000f2c0000004200 */
[----:B------:R-:W-:Y:S08]  /*4b70*/  MUFU.EX2 R118, R118 ;  /* 0x0000007600767308 */ /* 0x000ff00000000800 */
[----:B------:R-:W-:Y:S08]  /*4b80*/  MUFU.EX2 R54, R54 ;  /* 0x0000003600367308 */ /* 0x000ff00000000800 */
[----:B------:R-:W-:Y:S08]  /*4b90*/  MUFU.EX2 R52, R52 ;  /* 0x0000003400347308 */ /* 0x000ff00000000800 */
[----:B------:R-:W-:Y:S08]  /*4ba0*/  MUFU.EX2 R43, R43 ;  /* 0x0000002b002b7308 */ /* 0x000ff00000000800 */
[----:B------:R-:W-:Y:S01]  /*4bb0*/  MUFU.EX2 R42, R42 ;  /* 0x0000002a002a7308 */ /* 0x000fe20000000800 */
[C---:B----4-:R-:W-:Y:S07]  /*4bc0*/  HMMA.16816.F32 R76, R8.reuse, R12, R76 ;  /* 0x0000000c084c723c */ /* 0x050fee000000184c */
[----:B------:R-:W-:Y:S01]  /*4bd0*/  MUFU.EX2 R195, R195 ;  /* 0x000000c300c37308 */ /* 0x000fe20000000800 */
[C---:B------:R-:W-:Y:S01]  /*4be0*/  HMMA.16816.F32 R80, R8.reuse, R14, R80 ;  /* 0x0000000e0850723c */ /* 0x040fe20000001850 */
[----:B------:R-:W4:Y:S06]  /*4bf0*/  LDSM.16.MT88.4 R12, [R160+0xb800] ;  /* 0x00b80000a00c783b */ /* 0x000f2c0000004200 */
[----:B------:R-:W-:Y:S01]  /*4c00*/  MUFU.EX2 R194, R194 ;  /* 0x000000c200c27308 */ /* 0x000fe20000000800 */
[C---:B----4-:R-:W-:Y:S08]  /*4c10*/  HMMA.16816.F32 R84, R8.reuse, R12, R84 ;  /* 0x0000000c0854723c */ /* 0x050ff00000001854 */
[C---:B------:R-:W-:Y:S01]  /*4c20*/  HMMA.16816.F32 R88, R8.reuse, R14, R88 ;  /* 0x0000000e0858723c */ /* 0x040fe20000001858 */
[----:B------:R-:W4:Y:S07]  /*4c30*/  LDSM.16.MT88.4 R12, [R162+0xd800] ;  /* 0x00d80000a20c783b */ /* 0x000f2e0000004200 */
[C---:B----4-:R-:W-:Y:S08]  /*4c40*/  HMMA.16816.F32 R92, R8.reuse, R12, R92 ;  /* 0x0000000c085c723c */ /* 0x050ff0000000185c */
[C---:B------:R-:W-:Y:S01]  /*4c50*/  HMMA.16816.F32 R96, R8.reuse, R14, R96 ;  /* 0x0000000e0860723c */ /* 0x040fe20000001860 */
[----:B------:R-:W4:Y:S07]  /*4c60*/  LDSM.16.MT88.4 R12, [R160+0xd800] ;  /* 0x00d80000a00c783b */ /* 0x000f2e0000004200 */
[C---:B----4-:R-:W-:Y:S08]  /*4c70*/  HMMA.16816.F32 R100, R8.reuse, R12, R100 ;  /* 0x0000000c0864723c */ /* 0x050ff00000001864 */
[----:B------:R-:W-:Y:S01]  /*4c80*/  HMMA.16816.F32 R104, R8, R14, R104 ;  /* 0x0000000e0868723c */ /* 0x000fe20000001868 */
[----:B------:R-:W4:Y:S01]  /*4c90*/  LDSM.16.MT88.4 R12, [R162+0x9c00] ;  /* 0x009c0000a20c783b */ /* 0x000f220000004200 */
[----:B------:R-:W-:-:S02]  /*4ca0*/  F2FP.F16.F32.PACK_AB R8, R60, R61 ;  /* 0x0000003d3c08723e */ /* 0x000fc400000000ff */
[----:B------:R-:W-:Y:S02]  /*4cb0*/  F2FP.F16.F32.PACK_AB R9, R58, R59 ;  /* 0x0000003b3a09723e */ /* 0x000fe400000000ff */
[----:B------:R-:W-:Y:S02]  /*4cc0*/  F2FP.F16.F32.PACK_AB R10, R7, R28 ;  /* 0x0000001c070a723e */ /* 0x000fe400000000ff */
[----:B------:R-:W-:-:S07]  /*4cd0*/  F2FP.F16.F32.PACK_AB R11, R5, R6 ;  /* 0x00000006050b723e */ /* 0x000fce00000000ff */
[C---:B----4-:R-:W-:Y:S08]  /*4ce0*/  HMMA.16816.F32 R112, R8.reuse, R12, R112 ;  /* 0x0000000c0870723c */ /* 0x050ff00000001870 */
[C---:B------:R-:W-:Y:S01]  /*4cf0*/  HMMA.16816.F32 R108, R8.reuse, R14, R108 ;  /* 0x0000000e086c723c */ /* 0x040fe2000000186c */
[----:B------:R-:W4:Y:S07]  /*4d00*/  LDSM.16.MT88.4 R12, [R160+0x9c00] ;  /* 0x009c0000a00c783b */ /* 0x000f2e0000004200 */
        /* <DEDUP_REMOVED lines=15> */
[----:B-1----:R-:W-:-:S02]  /*4e00*/  F2FP.F16.F32.PACK_AB R8, R142, R139 ;  /* 0x0000008b8e08723e */ /* 0x002fc400000000ff */
[----:B------:R-:W-:Y:S02]  /*4e10*/  F2FP.F16.F32.PACK_AB R9, R140, R135 ;  /* 0x000000878c09723e */ /* 0x000fe400000000ff */
[----:B--2---:R-:W-:Y:S02]  /*4e20*/  F2FP.F16.F32.PACK_AB R10, R132, R137 ;  /* 0x00000089840a723e */ /* 0x004fe400000000ff */
[----:B---3--:R-:W-:-:S07]  /*4e30*/  F2FP.F16.F32.PACK_AB R11, R134, R133 ;  /* 0x00000085860b723e */ /* 0x008fce00000000ff */
[C---:B----4-:R-:W-:Y:S08]  /*4e40*/  HMMA.16816.F32 R112, R8.reuse, R12, R112 ;  /* 0x0000000c0870723c */ /* 0x050ff00000001870 */
[C---:B------:R-:W-:Y:S01]  /*4e50*/  HMMA.16816.F32 R108, R8.reuse, R14, R108 ;  /* 0x0000000e086c723c */ /* 0x040fe2000000186c */
[----:B------:R-:W1:Y:S07]  /*4e60*/  LDSM.16.MT88.4 R12, [R160+0xa000] ;  /* 0x00a00000a00c783b */ /* 0x000e6e0000004200 */
[C---:B-1----:R-:W-:Y:S08]  /*4e70*/  HMMA.16816.F32 R68, R8.reuse, R12, R68 ;  /* 0x0000000c0844723c */ /* 0x042ff00000001844 */
        /* <DEDUP_REMOVED lines=12> */
[----:B------:R-:W-:Y:S01]  /*4f40*/  HMMA.16816.F32 R104, R8, R14, R104 ;  /* 0x0000000e0868723c */ /* 0x000fe20000001868 */
[----:B------:R-:W1:Y:S01]  /*4f50*/  LDSM.16.MT88.4 R12, [R162+0xc400] ;  /* 0x00c40000a20c783b */ /* 0x000e620000004200 */
[-CC-:B------:R-:W-:Y:S01]  /*4f60*/  FFMA.FTZ R9, R66, R47.reuse, -R45.reuse ;  /* 0x0000002f42097223 */ /* 0x180fe2000001082d */
[-CC-:B------:R-:W-:Y:S01]  /*4f70*/  FFMA.FTZ R66, R63, R47.reuse, -R46.reuse ;  /* 0x0000002f3f427223 */ /* 0x180fe2000001082e */
[----:B-----5:R-:W-:Y:S01]  /*4f80*/  F2FP.F16.F32.PACK_AB R8, R117, R64 ;  /* 0x000000407508723e */ /* 0x020fe200000000ff */
[-CC-:B------:R-:W-:Y:S01]  /*4f90*/  FFMA.FTZ R63, R53, R47.reuse, -R46.reuse ;  /* 0x0000002f353f7223 */ /* 0x180fe2000001082e */
[----:B------:R2:W3:Y:S01]  /*4fa0*/  MUFU.EX2 R125, R9 ;  /* 0x00000009007d7308 */ /* 0x0004e20000000800 */
[-CC-:B------:R-:W-:Y:S01]  /*4fb0*/  FFMA.FTZ R53, R55, R47.reuse, -R46.reuse ;  /* 0x0000002f37357223 */ /* 0x180fe2000001082e */
[-CC-:B------:R-:W-:Y:S01]  /*4fc0*/  FFMA.FTZ R55, R56, R47.reuse, -R45.reuse ;  /* 0x0000002f38377223 */ /* 0x180fe2000001082d */
[-C--:B------:R-:W-:Y:S01]  /*4fd0*/  FFMA.FTZ R56, R41, R47.reuse, -R46 ;  /* 0x0000002f29387223 */ /* 0x080fe2000001082e */
[----:B------:R-:W-:-:S04]  /*4fe0*/  FFMA.FTZ R41, R40, R47, -R45 ;  /* 0x0000002f28297223 */ /* 0x000fc8000001082d */
[----:B------:R-:W4:Y:S08]  /*4ff0*/  MUFU.EX2 R66, R66 ;  /* 0x0000004200427308 */ /* 0x000f300000000800 */
[----:B------:R-:W5:Y:S01]  /*5000*/  MUFU.EX2 R63, R63 ;  /* 0x0000003f003f7308 */ /* 0x000f620000000800 */
[----:B--2---:R-:W-:Y:S02]  /*5010*/  F2FP.F16.F32.PACK_AB R9, R136, R67 ;  /* 0x000000438809723e */ /* 0x004fe400000000ff */
[----:B---3--:R-:W-:-:S05]  /*5020*/  F2FP.F16.F32.PACK_AB R10, R125, R62 ;  /* 0x0000003e7d0a723e */ /* 0x008fca00000000ff */
[----:B------:R-:W-:Y:S01]  /*5030*/  MUFU.EX2 R53, R53 ;  /* 0x0000003500357308 */ /* 0x000fe20000000800 */
[----:B----4-:R-:W-:-:S07]  /*5040*/  F2FP.F16.F32.PACK_AB R11, R66, R65 ;  /* 0x00000041420b723e */ /* 0x010fce00000000ff */
[C---:B------:R-:W-:Y:S01]  /*5050*/  HMMA.16816.F32 R112, R8.reuse, R20, R112 ;  /* 0x000000140870723c */ /* 0x040fe20000001870 */
[----:B------:R-:W2:Y:S07]  /*5060*/  MUFU.EX2 R55, R55 ;  /* 0x0000003700377308 */ /* 0x000eae0000000800 */
[C---:B------:R-:W-:Y:S01]  /*5070*/  HMMA.16816.F32 R108, R8.reuse, R22, R108 ;  /* 0x00000016086c723c */ /* 0x040fe2000000186c */
[----:B------:R-:W3:Y:S01]  /*5080*/  LDSM.16.MT88.4 R20, [R160+0xc400] ;  /* 0x00c40000a014783b */ /* 0x000ee20000004200 */
[----:B------:R-:W-:Y:S06]  /*5090*/  MUFU.EX2 R40, R56 ;  /* 0x0000003800287308 */ /* 0x000fec0000000800 */
[C---:B-1----:R-:W-:Y:S02]  /*50a0*/  HMMA.16816.F32 R76, R8.reuse, R12, R76 ;  /* 0x0000000c084c723c */ /* 0x042fe4000000184c */
[----:B------:R-:W-:Y:S06]  /*50b0*/  MUFU.EX2 R41, R41 ;  /* 0x0000002900297308 */ /* 0x000fec0000000800 */
[C---:B------:R-:W-:Y:S01]  /*50c0*/  HMMA.16816.F32 R80, R8.reuse, R14, R80 ;  /* 0x0000000e0850723c */ /* 0x040fe20000001850 */
[----:B------:R-:W1:Y:S07]  /*50d0*/  LDSM.16.MT88.4 R12, [R160+0xe400] ;  /* 0x00e40000a00c783b */ /* 0x000e6e0000004200 */
[C---:B------:R-:W-:Y:S08]  /*50e0*/  HMMA.16816.F32 R68, R8.reuse, R16, R68 ;  /* 0x000000100844723c */ /* 0x040ff00000001844 */
        /* <DEDUP_REMOVED lines=9> */
[----:B------:R-:W-:Y:S01]  /*5180*/  HMMA.16816.F32 R96, R8, R18, R96 ;  /* 0x000000120860723c */ /* 0x000fe20000001860 */
[----:B------:R-:W-:Y:S01]  /*5190*/  FADD.FTZ R9, R51, R122 ;  /* 0x0000007a33097221 */ /* 0x000fe20000010000 */
[-CC-:B------:R-:W-:Y:S01]  /*51a0*/  FFMA.FTZ R51, R38, R47.reuse, -R46.reuse ;  /* 0x0000002f26337223 */ /* 0x180fe2000001082e */
[-C--:B------:R-:W-:Y:S01]  /*51b0*/  FFMA.FTZ R38, R27, R47.reuse, -R46 ;  /* 0x0000002f1b267223 */ /* 0x080fe2000001082e */
[----:B------:R-:W-:Y:S01]  /*51c0*/  FFMA.FTZ R46, R26, R47, -R45 ;  /* 0x0000002f1a2e7223 */ /* 0x000fe2000001082d */
[----:B------:R-:W-:Y:S01]  /*51d0*/  FADD.FTZ R8, R44, R9 ;  /* 0x000000092c087221 */ /* 0x000fe20000010000 */
[----:B------:R-:W4:Y:S01]  /*51e0*/  LDSM.16.MT88.4 R24, [R162+0xc800] ;  /* 0x00c80000a218783b */ /* 0x000f220000004200 */
[----:B-----5:R-:W-:Y:S01]  /*51f0*/  F2FP.F16.F32.PACK_AB R9, R118, R63 ;  /* 0x0000003f7609723e */ /* 0x020fe200000000ff */
[----:B------:R-:W-:Y:S01]  /*5200*/  FFMA.FTZ R44, R39, R47, -R45 ;  /* 0x0000002f272c7223 */ /* 0x000fe2000001082d */
[----:B------:R-:W-:Y:S01]  /*5210*/  FADD.FTZ R49, R49, R8 ;  /* 0x0000000831317221 */ /* 0x000fe20000010000 */
[----:B--2---:R-:W-:Y:S01]  /*5220*/  F2FP.F16.F32.PACK_AB R8, R55, R54 ;  /* 0x000000363708723e */ /* 0x004fe200000000ff */
[----:B------:R-:W2:Y:S01]  /*5230*/  LDSM.16.MT88.4 R16, [R160+0xc800] ;  /* 0x00c80000a010783b */ /* 0x000ea20000004200 */
[----:B------:R-:W-:Y:S01]  /*5240*/  F2FP.F16.F32.PACK_AB R10, R43, R52 ;  /* 0x000000342b0a723e */ /* 0x000fe200000000ff */
[----:B------:R-:W-:Y:S01]  /*5250*/  MUFU.EX2 R39, R51 ;  /* 0x0000003300277308 */ /* 0x000fe20000000800 */
[----:B------:R-:W-:Y:S01]  /*5260*/  F2FP.F16.F32.PACK_AB R11, R42, R53 ;  /* 0x000000352a0b723e */ /* 0x000fe200000000ff */
[----:B------:R-:W-:-:S04]  /*5270*/  FADD.FTZ R36, R36, R49 ;  /* 0x0000003124247221 */ /* 0x000fc80000010000 */
[----:B------:R-:W-:Y:S02]  /*5280*/  FADD.FTZ R36, R33, R36 ;  /* 0x0000002421247221 */ /* 0x000fe40000010000 */
[----:B---3--:R-:W-:Y:S01]  /*5290*/  HMMA.16816.F32 R68, R8, R20, R68 ;  /* 0x000000140844723c */ /* 0x008fe20000001844 */
[----:B------:R-:W-:Y:S01]  /*52a0*/  MUFU.EX2 R38, R38 ;  /* 0x0000002600267308 */ /* 0x000fe20000000800 */
[----:B------:R-:W-:-:S04]  /*52b0*/  FADD.FTZ R31, R31, R36 ;  /* 0x000000241f1f7221 */ /* 0x000fc80000010000 */
[----:B------:R-:W-:Y:S02]  /*52c0*/  FADD.FTZ R30, R30, R31 ;  /* 0x0000001f1e1e7221 */ /* 0x000fe40000010000 */
[C---:B------:R-:W-:Y:S01]  /*52d0*/  HMMA.16816.F32 R72, R8.reuse, R22, R72 ;  /* 0x000000160848723c */ /* 0x040fe20000001848 */
[----:B------:R-:W3:Y:S01]  /*52e0*/  LDSM.16.MT88.4 R20, [R160+0xe800] ;  /* 0x00e80000a014783b */ /* 0x000ee20000004200 */
[----:B------:R-:W5:Y:S06]  /*52f0*/  MUFU.EX2 R44, R44 ;  /* 0x0000002c002c7308 */ /* 0x000f6c0000000800 */
[C---:B-1----:R-:W-:Y:S02]  /*5300*/  HMMA.16816.F32 R112, R8.reuse, R12, R112 ;  /* 0x0000000c0870723c */ /* 0x042fe40000001870 */
[----:B------:R-:W1:Y:S06]  /*5310*/  MUFU.EX2 R45, R46 ;  /* 0x0000002e002d7308 */ /* 0x000e6c0000000800 */
[C---:B------:R-:W-:Y:S01]  /*5320*/  HMMA.16816.F32 R108, R8.reuse, R14, R108 ;  /* 0x0000000e086c723c */ /* 0x040fe2000000186c */
[----:B------:R-:W5:Y:S07]  /*5330*/  LDSM.16.MT88.4 R12, [R162+0xe800] ;  /* 0x00e80000a20c783b */ /* 0x000f6e0000004200 */
[C---:B----4-:R-:W-:Y:S08]  /*5340*/  HMMA.16816.F32 R76, R8.reuse, R24, R76 ;  /* 0x00000018084c723c */ /* 0x050ff0000000184c */
[C---:B------:R-:W-:Y:S01]  /*5350*/  HMMA.16816.F32 R80, R8.reuse, R26, R80 ;  /* 0x0000001a0850723c */ /* 0x040fe20000001850 */
[----:B------:R-:W4:Y:S07]  /*5360*/  LDSM.16.MT88.4 R24, [R162+0xac00] ;  /* 0x00ac0000a218783b */ /* 0x000f2e0000004200 */
[C---:B--2---:R-:W-:Y:S08]  /*5370*/  HMMA.16816.F32 R84, R8.reuse, R16, R84 ;  /* 0x000000100854723c */ /* 0x044ff00000001854 */
[----:B---3--:R-:W-:Y:S01]  /*5380*/  HMMA.16816.F32 R100, R8, R20, R100 ;  /* 0x000000140864723c */ /* 0x008fe20000001864 */
[----:B------:R-:W-:-:S04]  /*5390*/  FADD.FTZ R21, R35, R50 ;  /* 0x0000003223157221 */ /* 0x000fc80000010000 */
[----:B------:R-:W-:-:S03]  /*53a0*/  FADD.FTZ R21, R34, R21 ;  /* 0x0000001522157221 */ /* 0x000fc60000010000 */
[----:B------:R-:W-:Y:S01]  /*53b0*/  HMMA.16816.F32 R88, R8, R18, R88 ;  /* 0x000000120858723c */ /* 0x000fe20000001858 */
[----:B------:R-:W2:Y:S01]  /*53c0*/  LDSM.16.MT88.4 R16, [R160+0xac00] ;  /* 0x00ac0000a010783b */ /* 0x000ea20000004200 */
[----:B------:R-:W-:-:S04]  /*53d0*/  FADD.FTZ R32, R32, R21 ;  /* 0x0000001520207221 */ /* 0x000fc80000010000 */
[----:B------:R-:W-:Y:S02]  /*53e0*/  FADD.FTZ R32, R29, R32 ;  /* 0x000000201d207221 */ /* 0x000fe40000010000 */
[C---:B-----5:R-:W-:Y:S08]  /*53f0*/  HMMA.16816.F32 R92, R8.reuse, R12, R92 ;  /* 0x0000000c085c723c */ /* 0x060ff0000000185c */
[C---:B------:R-:W-:Y:S01]  /*5400*/  HMMA.16816.F32 R96, R8.reuse, R14, R96 ;  /* 0x0000000e0860723c */ /* 0x040fe20000001860 */
[----:B------:R-:W3:Y:S07]  /*5410*/  LDSM.16.MT88.4 R12, [R162+0xcc00] ;  /* 0x00cc0000a20c783b */ /* 0x000eee0000004200 */
[----:B------:R-:W-:Y:S01]  /*5420*/  HMMA.16816.F32 R104, R8, R22, R104 ;  /* 0x000000160868723c */ /* 0x000fe20000001868 */
[----:B------:R-:W-:Y:S01]  /*5430*/  F2FP.F16.F32.PACK_AB R8, R44, R41 ;  /* 0x000000292c08723e */ /* 0x000fe200000000ff */
[----:B------:R-:W5:Y:S01]  /*5440*/  LDSM.16.MT88.4 R20, [R160+0xcc00] ;  /* 0x00cc0000a014783b */ /* 0x000f620000004200 */
[----:B------:R-:W-:-:S02]  /*5450*/  F2FP.F16.F32.PACK_AB R9, R39, R40 ;  /* 0x000000282709723e */ /* 0x000fc400000000ff */
[----:B-1----:R-:W-:Y:S02]  /*5460*/  F2FP.F16.F32.PACK_AB R10, R194, R45 ;  /* 0x0000002dc20a723e */ /* 0x002fe400000000ff */
[----:B------:R-:W-:-:S07]  /*5470*/  F2FP.F16.F32.PACK_AB R11, R195, R38 ;  /* 0x00000026c30b723e */ /* 0x000fce00000000ff */
[----:B----4-:R-:W-:Y:S01]  /*5480*/  HMMA.16816.F32 R112, R8, R24, R112 ;  /* 0x000000180870723c */ /* 0x010fe20000001870 */
[----:B------:R-:W-:-:S04]  /*5490*/  FADD.FTZ R25, R59, R30 ;  /* 0x0000001e3b197221 */ /* 0x000fc80000010000 */
[----:B------:R-:W-:-:S03]  /*54a0*/  FADD.FTZ R25, R58, R25 ;  /* 0x000000193a197221 */ /* 0x000fc60000010000 */
        /* <DEDUP_REMOVED lines=16> */
[----:B---3--:R-:W-:Y:S01]  /*55b0*/  HMMA.16816.F32 R76, R8, R12, R76 ;  /* 0x0000000c084c723c */ /* 0x008fe2000000184c */
[----:B------:R-:W-:Y:S01]  /*55c0*/  FADD.FTZ R5, R137, R142 ;  /* 0x0000008e89057221 */ /* 0x000fe20000010000 */
[----:B------:R-:W-:-:S03]  /*55d0*/  FADD.FTZ R67, R67, R134 ;  /* 0x0000008643437221 */ /* 0x000fc60000010000 */
[----:B------:R-:W-:Y:S01]  /*55e0*/  FADD.FTZ R5, R132, R5 ;  /* 0x0000000584057221 */ /* 0x000fe20000010000 */
[----:B------:R-:W-:Y:S02]  /*55f0*/  FADD.FTZ R136, R136, R67 ;  /* 0x0000004388887221 */ /* 0x000fe40000010000 */
[C---:B------:R-:W-:Y:S01]  /*5600*/  HMMA.16816.F32 R80, R8.reuse, R14, R80 ;  /* 0x0000000e0850723c */ /* 0x040fe20000001850 */
[----:B------:R-:W-:Y:S01]  /*5610*/  FADD.FTZ R64, R64, R5 ;  /* 0x0000000540407221 */ /* 0x000fe20000010000 */
[----:B------:R-:W2:Y:S01]  /*5620*/  LDSM.16.MT88.4 R12, [R160+0xec00] ;  /* 0x00ec0000a00c783b */ /* 0x000ea20000004200 */
[----:B------:R-:W-:Y:S02]  /*5630*/  FADD.FTZ R65, R65, R136 ;  /* 0x0000008841417221 */ /* 0x000fe40000010000 */
[----:B------:R-:W-:Y:S02]  /*5640*/  FADD.FTZ R117, R117, R64 ;  /* 0x0000004075757221 */ /* 0x000fe40000010000 */
[----:B------:R-:W-:Y:S01]  /*5650*/  FADD.FTZ R66, R66, R65 ;  /* 0x0000004142427221 */ /* 0x000fe20000010000 */
[----:B-----5:R-:W-:Y:S01]  /*5660*/  HMMA.16816.F32 R84, R8, R20, R84 ;  /* 0x000000140854723c */ /* 0x020fe20000001854 */
[----:B------:R-:W-:-:S02]  /*5670*/  FADD.FTZ R62, R62, R117 ;  /* 0x000000753e3e7221 */ /* 0x000fc40000010000 */
[----:B------:R-:W-:Y:S02]  /*5680*/  FADD.FTZ R63, R63, R66 ;  /* 0x000000423f3f7221 */ /* 0x000fe40000010000 */
[----:B------:R-:W-:Y:S02]  /*5690*/  FADD.FTZ R125, R125, R62 ;  /* 0x0000003e7d7d7221 */ /* 0x000fe40000010000 */
[----:B------:R-:W-:Y:S01]  /*56a0*/  FADD.FTZ R118, R118, R63 ;  /* 0x0000003f76767221 */ /* 0x000fe20000010000 */
[----:B------:R-:W-:Y:S01]  /*56b0*/  HMMA.16816.F32 R88, R8, R22, R88 ;  /* 0x000000160858723c */ /* 0x000fe20000001858 */
[----:B------:R-:W-:Y:S02]  /*56c0*/  FADD.FTZ R54, R54, R125 ;  /* 0x0000007d36367221 */ /* 0x000fe40000010000 */
[----:B------:R-:W-:Y:S02]  /*56d0*/  FADD.FTZ R5, R53, R118 ;  /* 0x0000007635057221 */ /* 0x000fe40000010000 */
[----:B------:R-:W-:-:S02]  /*56e0*/  FADD.FTZ R55, R55, R54 ;  /* 0x0000003637377221 */ /* 0x000fc40000010000 */
[----:B------:R-:W-:Y:S02]  /*56f0*/  FADD.FTZ R5, R42, R5 ;  /* 0x000000052a057221 */ /* 0x000fe40000010000 */
[----:B------:R-:W-:Y:S02]  /*5700*/  FADD.FTZ R6, R52, R55 ;  /* 0x0000003734067221 */ /* 0x000fe40000010000 */
[----:B------:R-:W-:Y:S01]  /*5710*/  FADD.FTZ R40, R40, R5 ;  /* 0x0000000528287221 */ /* 0x000fe20000010000 */
[----:B-1----:R-:W-:Y:S01]  /*5720*/  HMMA.16816.F32 R92, R8, R16, R92 ;  /* 0x00000010085c723c */ /* 0x002fe2000000185c */
[----:B------:R-:W-:Y:S02]  /*5730*/  FADD.FTZ R6, R43, R6 ;  /* 0x000000062b067221 */ /* 0x000fe40000010000 */
[----:B------:R-:W-:Y:S02]  /*5740*/  FADD.FTZ R39, R39, R40 ;  /* 0x0000002827277221 */ /* 0x000fe40000010000 */
[----:B------:R-:W-:-:S02]  /*5750*/  FADD.FTZ R41, R41, R6 ;  /* 0x0000000629297221 */ /* 0x000fc40000010000 */
[----:B------:R-:W-:Y:S01]  /*5760*/  FADD.FTZ R38, R38, R39 ;  /* 0x0000002726267221 */ /* 0x000fe20000010000 */
[----:B------:R-:W-:Y:S01]  /*5770*/  HMMA.16816.F32 R96, R8, R18, R96 ;  /* 0x000000120860723c */ /* 0x000fe20000001860 */
[----:B------:R-:W-:Y:S02]  /*5780*/  FADD.FTZ R44, R44, R41 ;  /* 0x000000292c2c7221 */ /* 0x000fe40000010000 */
[----:B------:R-:W-:Y:S02]  /*5790*/  FADD.FTZ R195, R195, R38 ;  /* 0x00000026c3c37221 */ /* 0x000fe40000010000 */
[----:B------:R-:W-:-:S03]  /*57a0*/  FADD.FTZ R45, R45, R44 ;  /* 0x0000002c2d2d7221 */ /* 0x000fc60000010000 */
[----:B--2---:R-:W-:Y:S01]  /*57b0*/  HMMA.16816.F32 R100, R8, R12, R100 ;  /* 0x0000000c0864723c */ /* 0x004fe20000001864 */
[----:B------:R-:W-:-:S07]  /*57c0*/  FADD.FTZ R194, R194, R45 ;  /* 0x0000002dc2c27221 */ /* 0x000fce0000010000 */
        /* <DEDUP_REMOVED lines=8> */
[----:B------:R-:W-:-:S12]  /*5850*/  IMAD.MOV.U32 R119, RZ, RZ, R116 ;  /* 0x000000ffff777224 */ /* 0x000fd800078e0074 */
.L_x_537:
[----:B------:R-:W1:Y:S01]  /*5860*/  S2R R177, SR_TID.X ;  /* 0x0000000000b17919 */ /* 0x000e620000002100 */
[----:B------:R-:W-:Y:S04]  /*5870*/  DEPBAR.LE SB0, 0x0 ;  /* 0x000080000000791a */ /* 0x000fe80000000000 */
[----:B------:R-:W-:Y:S05]  /*5880*/  WARPSYNC.ALL ;  /* 0x0000000000007948 */ /* 0x000fea0003800000 */
[----:B------:R-:W-:Y:S01]  /*5890*/  BAR.SYNC.DEFER_BLOCKING 0x0 ;  /* 0x0000000000007b1d */ /* 0x000fe20000010000 */
[----:B------:R-:W-:Y:S01]  /*58a0*/  MOV R0, R175 ;  /* 0x000000af00007202 */ /* 0x000fe20000000f00 */
        /* <DEDUP_REMOVED lines=10> */
[----:B-1----:R-:W-:Y:S08]  /*5950*/  @!P0 BRA `(.L_x_532) ;  /* 0x0000000000f88947 */ /* 0x002ff00003800000 */
[----:B------:R-:W2:Y:S01]  /*5960*/  LD.E R12, desc[UR4][R2.64+0x170] ;  /* 0x00017004020c7980 */ /* 0x000ea2000c101900 */
[----:B------:R-:W-:Y:S03]  /*5970*/  IABS R8, R191 ;  /* 0x000000bf00087213 */ /* 0x000fe60000000000 */
[----:B------:R-:W3:Y:S01]  /*5980*/  LD.E.64 R16, desc[UR4][R2.64+0x28] ;  /* 0x0000280402107980 */ /* 0x000ee2000c101b00 */
[-C--:B--2---:R-:W-:Y:S02]  /*5990*/  IABS R9, R12.reuse ;  /* 0x0000000c00097213 */ /* 0x084fe40000000000 */
[-C--:B------:R-:W-:Y:S02]  /*59a0*/  IABS R7, R12.reuse ;  /* 0x0000000c00077213 */ /* 0x080fe40000000000 */
[----:B------:R-:W1:Y:S02]  /*59b0*/  I2F.RP R14, R9 ;  /* 0x00000009000e7306 */ /* 0x000e640000209400 */
[----:B------:R-:W-:Y:S08]  /*59c0*/  IADD3 R7, PT, PT, RZ, -R7, RZ ;  /* 0x80000007ff077210 */ /* 0x000ff00007ffe0ff */
[----:B-1----:R-:W1:Y:S02]  /*59d0*/  MUFU.RCP R5, R14 ;  /* 0x0000000e00057308 */ /* 0x002e640000001000 */
[----:B-1----:R-:W-:Y:S01]  /*59e0*/  VIADD R10, R5, 0xffffffe ;  /* 0x0ffffffe050a7836 */ /* 0x002fe20000000000 */
[----:B------:R-:W2:Y:S01]  /*59f0*/  LD.E.64 R14, desc[UR4][R2.64+0x40] ;  /* 0x00004004020e7980 */ /* 0x000ea2000c101b00 */
[----:B------:R-:W-:Y:S06]  /*5a00*/  VIADD R5, R191, 0xffffff80 ;  /* 0xffffff80bf057836 */ /* 0x000fec0000000000 */
[----:B------:R-:W1:Y:S02]  /*5a10*/  F2I.FTZ.U32.TRUNC.NTZ R11, R10 ;  /* 0x0000000a000b7305 */ /* 0x000e64000021f000 */
[--C-:B-1----:R-:W-:Y:S02]  /*5a20*/  IMAD.MOV R6, RZ, RZ, -R11.reuse ;  /* 0x000000ffff067224 */ /* 0x102fe400078e0a0b */
[----:B------:R-:W-:Y:S02]  /*5a30*/  IMAD.MOV.U32 R10, RZ, RZ, RZ ;  /* 0x000000ffff0a7224 */ /* 0x000fe400078e00ff */
[----:B------:R-:W-:Y:S01]  /*5a40*/  IMAD R13, R6, R9, RZ ;  /* 0x00000009060d7224 */ /* 0x000fe200078e02ff */
[----:B------:R-:W-:Y:S02]  /*5a50*/  IABS R6, R5 ;  /* 0x0000000500067213 */ /* 0x000fe40000000000 */
[-C--:B------:R-:W-:Y:S01]  /*5a60*/  LOP3.LUT R5, R5, R12.reuse, RZ, 0x3c, !PT ;  /* 0x0000000c05057212 */ /* 0x080fe200078e3cff */
        /* <DEDUP_REMOVED lines=12> */
[-C--:B------:R-:W-:Y:S01]  /*5b30*/  ISETP.GE.U32.AND P5, PT, R6, R9.reuse, PT ;  /* 0x000000090600720c */ /* 0x080fe20003fa6070 */
        /* <DEDUP_REMOVED lines=10> */
[----:B------:R-:W-:Y:S02]  /*5be0*/  SEL R11, R5, R11, !P2 ;  /* 0x0000000b050b7207 */ /* 0x000fe40005000000 */
[-C--:B------:R-:W-:Y:S02]  /*5bf0*/  LEA R20, P2, R7, R192.reuse, 0x2 ;  /* 0x000000c007147211 */ /* 0x080fe400078410ff */
[----:B------:R-:W-:Y:S02]  /*5c00*/  LEA R18, P1, R11, R192, 0x2 ;  /* 0x000000c00b127211 */ /* 0x000fe400078210ff */
[-C--:B------:R-:W-:Y:S01]  /*5c10*/  LEA.HI.X.SX32 R21, R7, R193.reuse, 0x2, P2 ;  /* 0x000000c107157211 */ /* 0x080fe200010f16ff */
[C---:B------:R-:W-:Y:S01]  /*5c20*/  IMAD.IADD R7, R11.reuse, 0x1, -R7 ;  /* 0x000000010b077824 */ /* 0x040fe200078e0a07 */
[----:B------:R-:W-:Y:S03]  /*5c30*/  LEA.HI.X.SX32 R19, R11, R193, 0x2, P1 ;  /* 0x000000c10b137211 */ /* 0x000fe600008f16ff */
[----:B------:R-:W-:Y:S01]  /*5c40*/  IMAD R12, R12, R7, -0x80 ;  /* 0xffffff800c0c7424 */ /* 0x000fe200078e0207 */
[----:B------:R-:W4:Y:S04]  /*5c50*/  LD.E R6, desc[UR4][R20.64] ;  /* 0x0000000414067980 */ /* 0x000f28000c101900 */
[----:B------:R-:W4:Y:S01]  /*5c60*/  LD.E R5, desc[UR4][R18.64] ;  /* 0x0000000412057980 */ /* 0x000f22000c101900 */
[----:B------:R-:W-:Y:S01]  /*5c70*/  SHF.R.S32.HI R8, RZ, 0x1f, R12 ;  /* 0x0000001fff087819 */ /* 0x000fe2000001140c */
        /* <DEDUP_REMOVED lines=12> */
.L_x_532:
[----:B------:R-:W-:Y:S05]  /*5d40*/  BSYNC.RECONVERGENT B0 ;  /* 0x0000000000007941 */ /* 0x000fea0003800200 */
.L_x_531:
[----:B------:R-:W1:Y:S01]  /*5d50*/  S2UR UR6, SR_CgaCtaId ;  /* 0x00000000000679c3 */ /* 0x000e620000008800 */
[----:B------:R-:W-:Y:S01]  /*5d60*/  IMAD.SHL.U32 R180, R177, 0x8, RZ ;  /* 0x00000008b1b47824 */ /* 0x000fe200078e00ff */
[----:B------:R-:W-:Y:S01]  /*5d70*/  UMOV UR7, 0x400 ;  /* 0x0000040000077882 */ /* 0x000fe20000000000 */
[----:B------:R-:W-:Y:S01]  /*5d80*/  IMAD.SHL.U32 R117, R186, 0x20, RZ ;  /* 0x00000020ba757824 */ /* 0x000fe200078e00ff */
[----:B------:R-:W-:Y:S01]  /*5d90*/  IADD3 R196, P1, PT, R185, R174, RZ ;  /* 0x000000aeb9c47210 */ /* 0x000fe20007f3e0ff */
[----:B------:R-:W-:Y:S01]  /*5da0*/  VIADD R178, R178, 0xffffffff ;  /* 0xffffffffb2b27836 */ /* 0x000fe20000000000 */
[C---:B------:R-:W-:Y:S01]  /*5db0*/  LOP3.LUT R116, R180.reuse, 0x1f00, RZ, 0xc0, !PT ;  /* 0x00001f00b4747812 */ /* 0x040fe200078ec0ff */
[----:B------:R-:W-:Y:S01]  /*5dc0*/  BSSY.RECONVERGENT B1, `(.L_x_533) ;  /* 0x000011d000017945 */ /* 0x000fe20003800200 */
[----:B------:R-:W-:Y:S01]  /*5dd0*/  LOP3.LUT R0, R180, 0x18, RZ, 0xc0, !PT ;  /* 0x00000018b4007812 */ /* 0x000fe200078ec0ff */
[----:B------:R-:W-:Y:S01]  /*5de0*/  IMAD.X R197, R190, 0x1, R175, P1 ;  /* 0x00000001bec57824 */ /* 0x000fe200008e06af */
[----:B------:R-:W-:Y:S02]  /*5df0*/  LOP3.LUT R117, R116, 0x20, R117, 0xf8, !PT ;  /* 0x0000002074757812 */ /* 0x000fe400078ef875 */
[----:B------:R-:W-:Y:S02]  /*5e00*/  LOP3.LUT R0, R179, R0, RZ, 0x3c, !PT ;  /* 0x00000000b3007212 */ /* 0x000fe400078e3cff */
[C---:B------:R-:W-:Y:S03]  /*5e10*/  IADD3 R198, P1, PT, R185.reuse, R196, RZ ;  /* 0x000000c4b9c67210 */ /* 0x040fe60007f3e0ff */
[----:B------:R-:W-:Y:S02]  /*5e20*/  IMAD.IADD R123, R0, 0x1, R117 ;  /* 0x00000001007b7824 */ /* 0x000fe400078e0275 */
[C---:B------:R-:W-:Y:S01]  /*5e30*/  IMAD.X R199, R190.reuse, 0x1, R197, P1 ;  /* 0x00000001bec77824 */ /* 0x040fe200008e06c5 */
[----:B------:R-:W-:Y:S01]  /*5e40*/  IADD3 R122, P1, PT, R185, R198, RZ ;  /* 0x000000c6b97a7210 */ /* 0x000fe20007f3e0ff */
[----:B-1----:R-:W-:Y:S06]  /*5e50*/  ULEA UR6, UR6, UR7, 0x18 ;  /* 0x0000000706067291 */ /* 0x002fec000f8ec0ff */
[----:B------:R-:W-:Y:S05]  /*5e60*/  MOV R166, UR6 ;  /* 0x0000000600a67c02 */ /* 0x000fea0008000f00 */
[----:B------:R-:W-:Y:S01]  /*5e70*/  IMAD R117, R123, 0x2, R166 ;  /* 0x000000027b757824 */ /* 0x000fe200078e02a6 */
[----:B------:R-:W-:Y:S02]  /*5e80*/  IADD3.X R123, PT, PT, R190, R199, RZ, P1, !PT ;  /* 0x000000c7be7b7210 */ /* 0x000fe40000ffe4ff */
[----:B------:R-:W-:Y:S02]  /*5e90*/  ISETP.GT.AND P1, PT, R178, R171, PT ;  /* 0x000000abb200720c */ /* 0x000fe40003f24270 */
[----:B------:R-:W-:Y:S01]  /*5ea0*/  @!PT LDS RZ, [RZ] ;  /* 0x00000000fffff984 */ /* 0x000fe20000000800 */
[----:B------:R-:W-:Y:S01]  /*5eb0*/  @!PT LDS RZ, [RZ] ;  /* 0x00000000fffff984 */ /* 0x000fe20000000800 */
[----:B------:R-:W-:Y:S01]  /*5ec0*/  @!PT LDS RZ, [RZ] ;  /* 0x00000000fffff984 */ /* 0x000fe20000000800 */
[----:B------:R1:W-:Y:S05]  /*5ed0*/  LDGSTS.E.BYPASS.LTC128B.128 [R117+0x9000], desc[UR4][R174.64] ;  /* 0x09000000ae757fae */ /* 0x0003ea000b981a04 */
        /* <DEDUP_REMOVED lines=21> */
[C---:B--2---:R-:W-:Y:S08]  /*6030*/  HMMA.16816.F32 R4, R124.reuse, R128, RZ ;  /* 0x000000807c04723c */ /* 0x044ff000000018ff */
[C---:B------:R-:W-:Y:S01]  /*6040*/  HMMA.16816.F32 R8, R124.reuse, R130, RZ ;  /* 0x000000827c08723c */ /* 0x040fe200000018ff */
[----:B------:R-:W-:Y:S07]  /*6050*/  LDSM.16.M88.4 R128, [R163] ;  /* 0x00000000a380783b */ /* 0x000fee0000000200 */
[C---:B---3--:R-:W-:Y:S08]  /*6060*/  HMMA.16816.F32 R12, R124.reuse, R132, RZ ;  /* 0x000000847c0c723c */ /* 0x048ff000000018ff */
[C---:B------:R-:W-:Y:S08]  /*6070*/  HMMA.16816.F32 R16, R124.reuse, R134, RZ ;  /* 0x000000867c10723c */ /* 0x040ff000000018ff */
[C---:B----4-:R-:W-:Y:S08]  /*6080*/  HMMA.16816.F32 R20, R124.reuse, R136, RZ ;  /* 0x000000887c14723c */ /* 0x050ff000000018ff */
[C---:B------:R-:W-:Y:S08]  /*6090*/  HMMA.16816.F32 R24, R124.reuse, R138, RZ ;  /* 0x0000008a7c18723c */ /* 0x040ff000000018ff */
        /* <DEDUP_REMOVED lines=11> */
[C---:B-1----:R-:W-:Y:S08]  /*6150*/  HMMA.16816.F32 R4, R128.reuse, R124, R4 ;  /* 0x0000007c8004723c */ /* 0x042ff00000001804 */
[C---:B------:R-:W-:Y:S01]  /*6160*/  HMMA.16816.F32 R8, R128.reuse, R126, R8 ;  /* 0x0000007e8008723c */ /* 0x040fe20000001808 */
        /* <DEDUP_REMOVED lines=20> */
[----:B------:R-:W-:Y:S01]  /*62b0*/  HMMA.16816.F32 R64, R128, R126, R64 ;  /* 0x0000007e8040723c */ /* 0x000fe20000001840 */
[----:B------:R-:W-:Y:S05]  /*62c0*/  LDSM.16.M88.4 R124, [R165+0x1000] ;  /* 0x00100000a57c783b */ /* 0x000fea0000000200 */
[----:B------:R-:W1:Y:S02]  /*62d0*/  LDSM.16.M88.4 R128, [R164+0x5000] ;  /* 0x00500000a480783b */ /* 0x000e640000000200 */
        /* <DEDUP_REMOVED lines=95> */
[----:B------:R-:W1:Y:S01]  /*68d0*/  LDSM.16.M88.4 R128, [R161+0x8c00] ;  /* 0x008c0000a180783b */ /* 0x000e620000000200 */
[----:B------:R-:W-:Y:S04]  /*68e0*/  DEPBAR.LE SB0, 0x0 ;  /* 0x000080000000791a */ /* 0x000fe80000000000 */
[----:B------:R-:W-:Y:S02]  /*68f0*/  BAR.SYNC.DEFER_BLOCKING 0x0 ;  /* 0x0000000000007b1d */ /* 0x000fe40000010000 */
[C---:B-1----:R-:W-:Y:S08]  /*6900*/  HMMA.16816.F32 R60, R124.reuse, R128, R60 ;  /* 0x000000807c3c723c */ /* 0x042ff0000000183c */
        /* <DEDUP_REMOVED lines=13> */
[----:B------:R-:W-:Y:S04]  /*69e0*/  @!P0 IADD3 R172, P1, PT, R123, R172, RZ ;  /* 0x000000ac7bac8210 */ /* 0x000fe80007f3e0ff */
[----:B------:R-:W-:Y:S01]  /*69f0*/  @!P0 LEA.HI.X.SX32 R173, R0, R173, 0x1, P1 ;  /* 0x000000ad00ad8211 */ /* 0x000fe200008f0eff */
[----:B------:R-:W-:Y:S08]  /*6a00*/  @!P0 BRA `(.L_x_536) ;  /* 0x0000000000fc8947 */ /* 0x000ff00003800000 */
[C---:B------:R-:W-:Y:S01]  /*6a10*/  VIADD R122, R191.reuse, 0xffffff00 ;  /* 0xffffff00bf7a7836 */ /* 0x040fe20000000000 */
[----:B------:R-:W2:Y:S04]  /*6a20*/  LD.E R127, desc[UR4][R2.64+0x170] ;  /* 0x00017004027f7980 */ /* 0x000ea8000c101900 */
[----:B------:R-:W-:Y:S01]  /*6a30*/  IABS R116, R122 ;  /* 0x0000007a00747213 */ /* 0x000fe20000000000 */
[----:B------:R-:W3:Y:S06]  /*6a40*/  LD.E.64 R130, desc[UR4][R2.64+0x38] ;  /* 0x0000380402827980 */ /* 0x000eec000c101b00 */
[----:B------:R-:W4:Y:S01]  /*6a50*/  LD.E.64 R132, desc[UR4][R2.64+0x20] ;  /* 0x0000200402847980 */ /* 0x000f22000c101b00 */
[-C--:B--2---:R-:W-:Y:S02]  /*6a60*/  IABS R125, R127.reuse ;  /* 0x0000007f007d7213 */ /* 0x084fe40000000000 */
[----:B------:R-:W-:Y:S02]  /*6a70*/  LOP3.LUT R122, R122, R127, RZ, 0x3c, !PT ;  /* 0x0000007f7a7a7212 */ /* 0x000fe400078e3cff */
[----:B------:R-:W1:Y:S02]  /*6a80*/  I2F.RP R118, R125 ;  /* 0x0000007d00767306 */ /* 0x000e640000209400 */
[----:B------:R-:W-:Y:S08]  /*6a90*/  ISETP.GE.AND P1, PT, R122, RZ, PT ;  /* 0x000000ff7a00720c */ /* 0x000ff00003f26270 */
[----:B-1----:R-:W1:Y:S02]  /*6aa0*/  MUFU.RCP R0, R118 ;  /* 0x0000007600007308 */ /* 0x002e640000001000 */
[----:B-1----:R-:W-:Y:S08]  /*6ab0*/  VIADD R128, R0, 0xffffffe ;  /* 0x0ffffffe00807836 */ /* 0x002ff00000000000 */
[----:B------:R-:W1:Y:S02]  /*6ac0*/  F2I.FTZ.U32.TRUNC.NTZ R129, R128 ;  /* 0x0000008000817305 */ /* 0x000e64000021f000 */
[--C-:B-1----:R-:W-:Y:S02]  /*6ad0*/  IMAD.MOV R0, RZ, RZ, -R129.reuse ;  /* 0x000000ffff007224 */ /* 0x102fe400078e0a81 */
[----:B------:R-:W-:Y:S02]  /*6ae0*/  IMAD.MOV.U32 R128, RZ, RZ, RZ ;  /* 0x000000ffff807224 */ /* 0x000fe400078e00ff */
[----:B------:R-:W-:Y:S01]  /*6af0*/  IMAD R123, R0, R125, RZ ;  /* 0x0000007d007b7224 */ /* 0x000fe200078e02ff */
[----:B------:R-:W-:Y:S03]  /*6b00*/  IADD3 R0, PT, PT, R191, -0x80, RZ ;  /* 0xffffff80bf007810 */ /* 0x000fe60007ffe0ff */
[----:B------:R-:W-:Y:S01]  /*6b10*/  IMAD.HI.U32 R129, R129, R123, R128 ;  /* 0x0000007b81817227 */ /* 0x000fe200078e0080 */
[-C--:B------:R-:W-:Y:S02]  /*6b20*/  IABS R123, R127.reuse ;  /* 0x0000007f007b7213 */ /* 0x080fe40000000000 */
[----:B------:R-:W-:Y:S02]  /*6b30*/  IABS R118, R0 ;  /* 0x0000000000767213 */ /* 0x000fe40000000000 */
[----:B------:R-:W-:Y:S01]  /*6b40*/  LOP3.LUT R0, R0, R127, RZ, 0x3c, !PT ;  /* 0x0000007f00007212 */ /* 0x000fe200078e3cff */
[----:B------:R-:W-:Y:S02]  /*6b50*/  IMAD.MOV R123, RZ, RZ, -R123 ;  /* 0x000000ffff7b7224 */ /* 0x000fe400078e0a7b */
[C---:B------:R-:W-:Y:S01]  /*6b60*/  IMAD.HI.U32 R120, R129.reuse, R116, RZ ;  /* 0x0000007481787227 */ /* 0x040fe200078e00ff */
[----:B------:R-:W-:Y:S03]  /*6b70*/  ISETP.GE.AND P3, PT, R0, RZ, PT ;  /* 0x000000ff0000720c */ /* 0x000fe60003f66270 */
        /* <DEDUP_REMOVED lines=25> */
[----:B------:R-:W2:Y:S02]  /*6d10*/  LD.E R123, desc[UR4][R136.64] ;  /* 0x00000004887b7980 */ /* 0x000ea4000c101900 */
[----:B---3--:R-:W-:Y:S01]  /*6d20*/  IMAD R116, R131, R127, RZ ;  /* 0x0000007f83747224 */ /* 0x008fe200078e02ff */
[----:B------:R-:W-:Y:S01]  /*6d30*/  SHF.R.S32.HI R125, RZ, 0x1f, R127 ;  /* 0x0000001fff7d7819 */ /* 0x000fe2000001147f */
[----:B------:R-:W2:Y:S04]  /*6d40*/  LD.E R0, desc[UR4][R134.64] ;  /* 0x0000000486007980 */ /* 0x000ea8000c101900 */
[C---:B------:R-:W-:Y:S02]  /*6d50*/  IMAD R116, R130.reuse, R125, R116 ;  /* 0x0000007d82747224 */ /* 0x040fe400078e0274 */
[----:B------:R-:W-:Y:S05]  /*6d60*/  IMAD.WIDE.U32 R130, R130, R127, RZ ;  /* 0x0000007f82827225 */ /* 0x000fea00078e00ff */
[----:B------:R-:W-:Y:S01]  /*6d70*/  IADD3 R131, PT, PT, R131, R116, RZ ;  /* 0x0000007483837210 */ /* 0x000fe20007ffe0ff */
[----:B--2---:R-:W-:Y:S04]  /*6d80*/  IMAD.IADD R123, R123, 0x1, -R0 ;  /* 0x000000017b7b7824 */ /* 0x004fe800078e0a00 */
[----:B----4-:R-:W-:Y:S01]  /*6d90*/  IMAD R125, R133, R123, RZ ;  /* 0x0000007b857d7224 */ /* 0x010fe200078e02ff */
[----:B------:R-:W-:Y:S01]  /*6da0*/  SHF.R.S32.HI R0, RZ, 0x1f, R123 ;  /* 0x0000001fff007819 */ /* 0x000fe2000001147b */
[----:B------:R-:W-:Y:S04]  /*6db0*/  IMAD.WIDE.U32 R130, R123, R132, R130 ;  /* 0x000000847b827225 */ /* 0x000fe800078e0082 */
[----:B------:R-:W-:Y:S01]  /*6dc0*/  IMAD R125, R132, R0, R125 ;  /* 0x00000000847d7224 */ /* 0x000fe200078e027d */
[C---:B------:R-:W-:Y:S03]  /*6dd0*/  LEA R172, P1, R130.reuse, R172, 0x1 ;  /* 0x000000ac82ac7211 */ /* 0x040fe600078208ff */
[----:B------:R-:W-:Y:S05]  /*6de0*/  IMAD.IADD R125, R131, 0x1, R125 ;  /* 0x00000001837d7824 */ /* 0x000fea00078e027d */
[----:B------:R-:W-:Y:S02]  /*6df0*/  LEA.HI.X R173, R130, R173, R125, 0x1, P1 ;  /* 0x000000ad82ad7211 */ /* 0x000fe400008f0c7d */
.L_x_536:
[----:B------:R-:W-:Y:S05]  /*6e00*/  BSYNC.RECONVERGENT B0 ;  /* 0x0000000000007941 */ /* 0x000fea0003800200 */
.L_x_535:
[----:B------:R-:W-:Y:S01]  /*6e10*/  @!PT LDS RZ, [RZ] ;  /* 0x00000000fffff984 */ /* 0x000fe20000000800 */
[----:B------:R-:W-:Y:S01]  /*6e20*/  @!PT LDS RZ, [RZ] ;  /* 0x00000000fffff984 */ /* 0x000fe20000000800 */
[----:B------:R-:W-:Y:S01]  /*6e30*/  @!PT LDS RZ, [RZ] ;  /* 0x00000000fffff984 */ /* 0x000fe20000000800 */
[----:B------:R1:W-:Y:S01]  /*6e40*/  LDGSTS.E.BYPASS.LTC128B.128 [R117+0x3000], desc[UR4][R172.64] ;  /* 0x03000000ac757fae */ /* 0x0003e2000b981a04 */
[C---:B------:R-:W-:Y:S01]  /*6e50*/  IMAD.SHL.U32 R123, R168.reuse, 0x40, RZ ;  /* 0x00000040a87b7824 */ /* 0x040fe200078e00ff */
[----:B------:R-:W-:Y:S02]  /*6e60*/  SHF.L.U64.HI R0, R168, 0x6, R169 ;  /* 0x00000006a8007819 */ /* 0x000fe400000102a9 */
[----:B------:R1:W-:Y:S02]  /*6e70*/  LDGSTS.E.BYPASS.LTC128B.128 [R117+0x5000], desc[UR4][R172.64+0x40] ;  /* 0x05000040ac757fae */ /* 0x0003e4000b981a04 */
[C---:B------:R-:W-:Y:S02]  /*6e80*/  IADD3 R124, P1, PT, R123.reuse, R172, RZ ;  /* 0x000000ac7b7c7210 */ /* 0x040fe40007f3e0ff */
[----:B------:R1:W-:Y:S02]  /*6e90*/  LDGSTS.E.BYPASS.LTC128B.128 [R117+0x7000], desc[UR4][R172.64+0x80] ;  /* 0x07000080ac757fae */ /* 0x0003e4000b981a04 */
[C---:B------:R-:W-:Y:S01]  /*6ea0*/  IADD3 R122, P2, PT, R123.reuse, R124, RZ ;  /* 0x0000007c7b7a7210 */ /* 0x040fe20007f5e0ff */
[C---:B------:R-:W-:Y:S03]  /*6eb0*/  IMAD.X R125, R0.reuse, 0x1, R173, P1 ;  /* 0x00000001007d7824 */ /* 0x040fe600008e06ad */
[----:B------:R-:W-:Y:S01]  /*6ec0*/  IADD3 R126, P1, PT, R123, R122, RZ ;  /* 0x0000007a7b7e7210 */ /* 0x000fe20007f3e0ff */
        /* <DEDUP_REMOVED lines=12> */
.L_x_534:
[----:B------:R-:W-:Y:S05]  /*6f90*/  BSYNC.RECONVERGENT B1 ;  /* 0x0000000000017941 */ /* 0x000fea0003800200 */
.L_x_533:
        /* <DEDUP_REMOVED lines=34> */
[----:B------:R-:W1:Y:S08]  /*71c0*/  SHFL.BFLY PT, R0, R125, 0x2, 0x1f ;  /* 0x0c401f007d007f89 */ /* 0x000e7000000e0000 */
[----:B------:R-:W3:Y:S01]  /*71d0*/  SHFL.BFLY PT, R116, R129, 0x2, 0x1f ;  /* 0x0c401f0081747f89 */ /* 0x000ee200000e0000 */
[----:B-1----:R-:W-:Y:S02]  /*71e0*/  FMNMX.FTZ R123, R125, R0, !PT ;  /* 0x000000007d7b7209 */ /* 0x002fe40007810000 */
[----:B---3--:R-:W-:Y:S05]  /*71f0*/  FMNMX.FTZ R127, R129, R116, !PT ;  /* 0x00000074817f7209 */ /* 0x008fea0007810000 */
[----:B------:R-:W1:Y:S08]  /*7200*/  SHFL.BFLY PT, R0, R123, 0x1, 0x1f ;  /* 0x0c201f007b007f89 */ /* 0x000e7000000e0000 */
[----:B------:R-:W3:Y:S01]  /*7210*/  SHFL.BFLY PT, R116, R127, 0x1, 0x1f ;  /* 0x0c201f007f747f89 */ /* 0x000ee200000e0000 */
[----:B-1----:R-:W-:Y:S02]  /*7220*/  FMNMX.FTZ R0, R123, R0, !PT ;  /* 0x000000007b007209 */ /* 0x002fe40007810000 */
[----:B---3--:R-:W-:Y:S03]  /*7230*/  FMNMX.FTZ R116, R127, R116, !PT ;  /* 0x000000747f747209 */ /* 0x008fe60007810000 */
[----:B------:R-:W-:Y:S01]  /*7240*/  FADD.FTZ R120, -R0, R121 ;  /* 0x0000007900787221 */ /* 0x000fe20000010100 */
[C---:B------:R-:W-:Y:S03]  /*7250*/  FSETP.NEU.FTZ.AND P1, PT, R116.reuse, -INF , PT ;  /* 0xff8000007400780b */ /* 0x040fe60003f3d000 */
[C---:B--2---:R-:W-:Y:S01]  /*7260*/  FMUL.FTZ R118, R117.reuse, R120 ;  /* 0x0000007875767220 */ /* 0x044fe20000410000 */
[----:B------:R-:W-:Y:S01]  /*7270*/  FADD.FTZ R120, -R116, R119 ;  /* 0x0000007774787221 */ /* 0x000fe20000010100 */
[C---:B------:R-:W-:Y:S01]  /*7280*/  FMUL.FTZ R126, R117.reuse, R116 ;  /* 0x00000074757e7220 */ /* 0x040fe20000410000 */
[C---:B------:R-:W-:Y:S02]  /*7290*/  FMUL.FTZ R124, R117.reuse, R0 ;  /* 0x00000000757c7220 */ /* 0x040fe40000410000 */
[----:B------:R-:W-:Y:S01]  /*72a0*/  FMUL.FTZ R119, R117, R120 ;  /* 0x0000007875777220 */ /* 0x000fe20000410000 */
[----:B------:R-:W1:Y:S01]  /*72b0*/  MUFU.EX2 R118, R118 ;  /* 0x0000007600767308 */ /* 0x000e620000000800 */
[----:B------:R-:W2:Y:S01]  /*72c0*/  LDSM.16.MT88.4 R120, [R162+0x9000] ;  /* 0x00900000a278783b */ /* 0x000ea20000004200 */
[----:B------:R-:W-:Y:S02]  /*72d0*/  FSEL R126, R126, RZ, P1 ;  /* 0x000000ff7e7e7208 */ /* 0x000fe40000800000 */
[----:B------:R-:W-:Y:S03]  /*72e0*/  FSETP.NEU.FTZ.AND P1, PT, R0, -INF , PT ;  /* 0xff8000000000780b */ /* 0x000fe60003f3d000 */
[-CC-:B------:R-:W-:Y:S03]  /*72f0*/  FFMA.FTZ R128, R8, R117.reuse, -R126.reuse ;  /* 0x0000007508807223 */ /* 0x180fe6000001087e */
[----:B------:R-:W3:Y:S01]  /*7300*/  MUFU.EX2 R119, R119 ;  /* 0x0000007700777308 */ /* 0x000ee20000000800 */
        /* <DEDUP_REMOVED lines=9> */
[C---:B-1----:R-:W-:Y:S01]  /*73a0*/  FMUL.FTZ R10, R118.reuse, R110 ;  /* 0x0000006e760a7220 */ /* 0x042fe20000410000 */
[C---:B------:R-:W-:Y:S01]  /*73b0*/  FMUL.FTZ R11, R118.reuse, R111 ;  /* 0x0000006f760b7220 */ /* 0x040fe20000410000 */
[----:B------:R-:W-:Y:S01]  /*73c0*/  MUFU.EX2 R128, R128 ;  /* 0x0000008000807308 */ /* 0x000fe20000000800 */
[C---:B------:R-:W-:Y:S01]  /*73d0*/  FMUL.FTZ R6, R118.reuse, R114 ;  /* 0x0000007276067220 */ /* 0x040fe20000410000 */
[C---:B------:R-:W-:Y:S01]  /*73e0*/  FMUL.FTZ R7, R118.reuse, R115 ;  /* 0x0000007376077220 */ /* 0x040fe20000410000 */
[C---:B------:R-:W-:Y:S01]  /*73f0*/  FMUL.FTZ R70, R118.reuse, R70 ;  /* 0x0000004676467220 */ /* 0x040fe20000410000 */
[C---:B------:R-:W-:Y:S01]  /*7400*/  FMUL.FTZ R71, R118.reuse, R71 ;  /* 0x0000004776477220 */ /* 0x040fe20000410000 */
[C---:B---3--:R-:W-:Y:S01]  /*7410*/  FMUL.FTZ R8, R119.reuse, R108 ;  /* 0x0000006c77087220 */ /* 0x048fe20000410000 */
[C---:B------:R-:W-:Y:S01]  /*7420*/  FMUL.FTZ R9, R119.reuse, R109 ;  /* 0x0000006d77097220 */ /* 0x040fe20000410000 */
[C---:B------:R-:W-:Y:S01]  /*7430*/  FMUL.FTZ R4, R119.reuse, R112 ;  /* 0x0000007077047220 */ /* 0x040fe20000410000 */
[----:B------:R-:W1:Y:S02]  /*7440*/  LDSM.16.MT88.4 R108, [R160+0x9000] ;  /* 0x00900000a06c783b */ /* 0x000e640000004200 */
        /* <DEDUP_REMOVED lines=15> */
[----:B------:R-:W-:Y:S03]  /*7540*/  FMUL.FTZ R80, R119, R80 ;  /* 0x0000005077507220 */ /* 0x000fe60000410000 */
[----:B------:R-:W4:Y:S01]  /*7550*/  MUFU.EX2 R130, R130 ;  /* 0x0000008200827308 */ /* 0x000f220000000800 */
[----:B---3--:R-:W-:Y:S01]  /*7560*/  F2FP.F16.F32.PACK_AB R114, R127, R128 ;  /* 0x000000807f72723e */ /* 0x008fe200000000ff */
        /* <DEDUP_REMOVED lines=11> */
[----:B------:R-:W-:Y:S01]  /*7620*/  FMUL.FTZ R95, R118, R95 ;  /* 0x0000005f765f7220 */ /* 0x000fe20000410000 */
[C---:B------:R-:W-:Y:S01]  /*7630*/  FMUL.FTZ R92, R119.reuse, R92 ;  /* 0x0000005c775c7220 */ /* 0x040fe20000410000 */
[C---:B------:R-:W-:Y:S03]  /*7640*/  FMUL.FTZ R93, R119.reuse, R93 ;  /* 0x0000005d775d7220 */ /* 0x040fe60000410000 */
[----:B------:R-:W3:Y:S01]  /*7650*/  MUFU.EX2 R131, R131 ;  /* 0x0000008300837308 */ /* 0x000ee20000000800 */
[----:B----4-:R-:W-:Y:S01]  /*7660*/  F2FP.F16.F32.PACK_AB R112, R130, R138 ;  /* 0x0000008a8270723e */ /* 0x010fe200000000ff */
[C---:B------:R-:W-:Y:S01]  /*7670*/  FMUL.FTZ R98, R118.reuse, R98 ;  /* 0x0000006276627220 */ /* 0x040fe20000410000 */
[C---:B------:R-:W-:Y:S01]  /*7680*/  FMUL.FTZ R99, R118.reuse, R99 ;  /* 0x0000006376637220 */ /* 0x040fe20000410000 */
[C---:B------:R-:W-:Y:S01]  /*7690*/  FMUL.FTZ R96, R119.reuse, R96 ;  /* 0x0000006077607220 */ /* 0x040fe20000410000 */
[C---:B------:R-:W-:Y:S01]  /*76a0*/  FMUL.FTZ R97, R119.reuse, R97 ;  /* 0x0000006177617220 */ /* 0x040fe20000410000 */
[C---:B------:R-:W-:Y:S01]  /*76b0*/  FMUL.FTZ R102, R118.reuse, R102 ;  /* 0x0000006676667220 */ /* 0x040fe20000410000 */
[----:B------:R-:W-:Y:S03]  /*76c0*/  FMUL.FTZ R103, R118, R103 ;  /* 0x0000006776677220 */ /* 0x000fe60000410000 */
[----:B------:R-:W-:Y:S01]  /*76d0*/  MUFU.EX2 R132, R132 ;  /* 0x0000008400847308 */ /* 0x000fe20000000800 */
[C---:B------:R-:W-:Y:S01]  /*76e0*/  FMUL.FTZ R100, R119.reuse, R100 ;  /* 0x0000006477647220 */ /* 0x040fe20000410000 */
[----:B------:R-:W-:Y:S01]  /*76f0*/  FMUL.FTZ R101, R119, R101 ;  /* 0x0000006577657220 */ /* 0x000fe20000410000 */
[-C--:B------:R-:W-:Y:S01]  /*7700*/  FFMA.FTZ R135, R13, R117.reuse, -R126 ;  /* 0x000000750d877223 */ /* 0x080fe2000001087e */
[-CC-:B------:R-:W-:Y:S01]  /*7710*/  FFMA.FTZ R134, R14, R117.reuse, -R124.reuse ;  /* 0x000000750e867223 */ /* 0x180fe2000001087c */
[----:B------:R-:W-:Y:S01]  /*7720*/  FFMA.FTZ R137, R15, R117, -R124 ;  /* 0x000000750f897223 */ /* 0x000fe2000001087c */
[C---:B------:R-:W-:Y:S01]  /*7730*/  FMUL.FTZ R14, R118.reuse, R106 ;  /* 0x0000006a760e7220 */ /* 0x040fe20000410000 */
[----:B------:R-:W-:Y:S03]  /*7740*/  FMUL.FTZ R15, R118, R107 ;  /* 0x0000006b760f7220 */ /* 0x000fe60000410000 */
[----:B------:R-:W4:Y:S01]  /*7750*/  MUFU.EX2 R129, R129 ;  /* 0x0000008100817308 */ /* 0x000f220000000800 */
[----:B---3--:R-:W-:Y:S01]  /*7760*/  F2FP.F16.F32.PACK_AB R113, R131, R133 ;  /* 0x000000858371723e */ /* 0x008fe200000000ff */
[C---:B------:R-:W-:Y:S01]  /*7770*/  FMUL.FTZ R12, R119.reuse, R104 ;  /* 0x00000068770c7220 */ /* 0x040fe20000410000 */
[----:B------:R-:W-:Y:S01]  /*7780*/  FMUL.FTZ R13, R119, R105 ;  /* 0x00000069770d7220 */ /* 0x000fe20000410000 */
[-C--:B------:R-:W-:Y:S01]  /*7790*/  FFMA.FTZ R125, R16, R117.reuse, -R126 ;  /* 0x00000075107d7223 */ /* 0x080fe2000001087e */
[----:B------:R-:W-:Y:S01]  /*77a0*/  LDSM.16.MT88.4 R104, [R162+0x9400] ;  /* 0x00940000a268783b */ /* 0x000fe20000004200 */
[----:B------:R-:W-:Y:S01]  /*77b0*/  FFMA.FTZ R35, R35, R117, -R124 ;  /* 0x0000007523237223 */ /* 0x000fe2000001087c */
[----:B------:R-:W-:Y:S03]  /*77c0*/  FFMA.FTZ R133, R118, R195, R133 ;  /* 0x000000c376857223 */ /* 0x000fe60000010085 */
[----:B------:R-:W-:Y:S01]  /*77d0*/  MUFU.EX2 R136, R136 ;  /* 0x0000008800887308 */ /* 0x000fe20000000800 */
[-C--:B------:R-:W-:Y:S01]  /*77e0*/  FFMA.FTZ R118, R29, R117.reuse, -R126 ;  /* 0x000000751d767223 */ /* 0x080fe2000001087e */
[-CC-:B------:R-:W-:Y:S01]  /*77f0*/  FFMA.FTZ R54, R54, R117.reuse, -R124.reuse ;  /* 0x0000007536367223 */ /* 0x180fe2000001087c */
[----:B------:R-:W-:Y:S01]  /*7800*/  FADD.FTZ R133, R131, R133 ;  /* 0x0000008583857221 */ /* 0x000fe20000010000 */
[-CC-:B------:R-:W-:Y:S01]  /*7810*/  FFMA.FTZ R55, R55, R117.reuse, -R124.reuse ;  /* 0x0000007537377223 */ /* 0x180fe2000001087c */
[-CC-:B------:R-:W-:Y:S01]  /*7820*/  FFMA.FTZ R58, R58, R117.reuse, -R124.reuse ;  /* 0x000000753a3a7223 */ /* 0x180fe2000001087c */
[-C--:B------:R-:W-:Y:S01]  /*7830*/  FFMA.FTZ R59, R59, R117.reuse, -R124 ;  /* 0x000000753b3b7223 */ /* 0x080fe2000001087c */
[----:B------:R-:W-:Y:S03]  /*7840*/  FFMA.FTZ R138, R119, R194, R138 ;  /* 0x000000c2778a7223 */ /* 0x000fe6000001008a */
[----:B------:R-:W3:Y:S01]  /*7850*/  MUFU.EX2 R135, R135 ;  /* 0x0000008700877308 */ /* 0x000ee20000000800 */
[----:B----4-:R-:W-:Y:S01]  /*7860*/  F2FP.F16.F32.PACK_AB R115, R129, R132 ;  /* 0x000000848173723e */ /* 0x010fe200000000ff */
[-C--:B------:R-:W-:Y:S01]  /*7870*/  FFMA.FTZ R119, R32, R117.reuse, -R126 ;  /* 0x0000007520777223 */ /* 0x080fe2000001087e */
[----:B------:R-:W-:Y:S01]  /*7880*/  FADD.FTZ R131, R130, R138 ;  /* 0x0000008a82837221 */ /* 0x000fe20000010000 */
[-C--:B------:R-:W-:Y:S01]  /*7890*/  FFMA.FTZ R130, R36, R117.reuse, -R126 ;  /* 0x0000007524827223 */ /* 0x080fe2000001087e */
[----:B------:R-:W-:Y:S01]  /*78a0*/  FADD.FTZ R132, R132, R133 ;  /* 0x0000008584847221 */ /* 0x000fe20000010000 */
[-C--:B------:R-:W-:Y:S01]  /*78b0*/  FFMA.FTZ R133, R42, R117.reuse, -R124 ;  /* 0x000000752a857223 */ /* 0x080fe2000001087c */
[-C--:B------:R-:W-:Y:S01]  /*78c0*/  FFMA.FTZ R42, R52, R117.reuse, -R126 ;  /* 0x00000075342a7223 */ /* 0x080fe2000001087e */
[C---:B--2---:R-:W-:Y:S02]  /*78d0*/  HMMA.16816.F32 R4, R112.reuse, R120, R4 ;  /* 0x000000787004723c */ /* 0x044fe40000001804 */
[----:B------:R-:W2:Y:S03]  /*78e0*/  MUFU.EX2 R134, R134 ;  /* 0x0000008600867308 */ /* 0x000ea60000000800 */
[-CC-:B------:R-:W-:Y:S01]  /*78f0*/  FFMA.FTZ R120, R31, R117.reuse, -R124.reuse ;  /* 0x000000751f787223 */ /* 0x180fe2000001087c */
[-CC-:B------:R-:W-:Y:S01]  /*7900*/  FFMA.FTZ R121, R34, R117.reuse, -R124.reuse ;  /* 0x0000007522797223 */ /* 0x180fe2000001087c */
[-CC-:B------:R-:W-:Y:S01]  /*7910*/  FFMA.FTZ R34, R43, R117.reuse, -R124.reuse ;  /* 0x000000752b227223 */ /* 0x180fe2000001087c */
[C---:B------:R-:W-:Y:S04]  /*7920*/  HMMA.16816.F32 R8, R112.reuse, R122, R8 ;  /* 0x0000007a7008723c */ /* 0x040fe80000001808 */
[----:B------:R-:W4:Y:S01]  /*7930*/  MUFU.EX2 R137, R137 ;  /* 0x0000008900897308 */ /* 0x000f220000000800 */
[-C--:B------:R-:W-:Y:S01]  /*7940*/  FFMA.FTZ R123, R30, R117.reuse, -R124 ;  /* 0x000000751e7b7223 */ /* 0x080fe2000001087c */
[-CC-:B------:R-:W-:Y:S01]  /*7950*/  FFMA.FTZ R43, R44, R117.reuse, -R126.reuse ;  /* 0x000000752c2b7223 */ /* 0x180fe2000001087e */
[----:B---3--:R-:W-:Y:S01]  /*7960*/  F2FP.F16.F32.PACK_AB R16, R135, R136 ;  /* 0x000000888710723e */ /* 0x008fe200000000ff */
[-C--:B------:R-:W-:Y:S01]  /*7970*/  FFMA.FTZ R122, R33, R117.reuse, -R126 ;  /* 0x00000075217a7223 */ /* 0x080fe2000001087e */
[----:B------:R-:W-:Y:S01]  /*7980*/  FADD.FTZ R32, R128, R131 ;  /* 0x0000008380207221 */ /* 0x000fe20000010000 */
[C---:B-1----:R-:W-:Y:S04]  /*7990*/  HMMA.16816.F32 R68, R112.reuse, R108, R68 ;  /* 0x0000006c7044723c */ /* 0x042fe80000001844 */
[----:B------:R-:W-:Y:S01]  /*79a0*/  MUFU.EX2 R128, R35 ;  /* 0x0000002300807308 */ /* 0x000fe20000000800 */
[----:B------:R-:W-:Y:S01]  /*79b0*/  FADD.FTZ R33, R127, R32 ;  /* 0x000000207f217221 */ /* 0x000fe20000010000 */
[----:B------:R-:W-:Y:S01]  /*79c0*/  FADD.FTZ R129, R129, R132 ;  /* 0x0000008481817221 */ /* 0x000fe20000010000 */
[-CC-:B------:R-:W-:Y:S01]  /*79d0*/  FFMA.FTZ R127, R37, R117.reuse, -R126.reuse ;  /* 0x00000075257f7223 */ /* 0x180fe2000001087e */
[-C--:B------:R-:W-:Y:S01]  /*79e0*/  FFMA.FTZ R37, R49, R117.reuse, -R126 ;  /* 0x0000007531257223 */ /* 0x080fe2000001087e */
[----:B------:R-:W-:Y:S01]  /*79f0*/  FADD.FTZ R36, R136, R33 ;  /* 0x0000002188247221 */ /* 0x000fe20000010000 */
[C---:B------:R-:W-:Y:S01]  /*7a00*/  HMMA.16816.F32 R72, R112.reuse, R110, R72 ;  /* 0x0000006e7048723c */ /* 0x040fe20000001848 */
[----:B------:R-:W1:Y:S03]  /*7a10*/  LDSM.16.MT88.4 R108, [R162+0xb000] ;  /* 0x00b00000a26c783b */ /* 0x000e660000004200 */
[----:B------:R3:W-:Y:S01]  /*7a20*/  MUFU.EX2 R44, R34 ;  /* 0x00000022002c7308 */ /* 0x0007e20000000800 */
[----:B--2---:R-:W-:Y:S01]  /*7a30*/  FADD.FTZ R32, R134, R129 ;  /* 0x0000008186207221 */ /* 0x004fe20000010000 */
[----:B------:R-:W-:Y:S01]  /*7a40*/  FADD.FTZ R36, R135, R36 ;  /* 0x0000002487247221 */ /* 0x000fe20000010000 */
[-C--:B------:R-:W-:Y:S01]  /*7a50*/  FFMA.FTZ R129, R38, R117.reuse, -R124 ;  /* 0x0000007526817223 */ /* 0x080fe2000001087c */
[-C--:B------:R-:W-:Y:S01]  /*7a60*/  FFMA.FTZ R38, R48, R117.reuse, -R126 ;  /* 0x0000007530267223 */ /* 0x080fe2000001087e */
[-C--:B------:R-:W-:Y:S01]  /*7a70*/  FFMA.FTZ R132, R39, R117.reuse, -R124 ;  /* 0x0000007527847223 */ /* 0x080fe2000001087c */
[-CC-:B------:R-:W-:Y:S01]  /*7a80*/  FFMA.FTZ R39, R45, R117.reuse, -R126.reuse ;  /* 0x000000752d277223 */ /* 0x180fe2000001087e */
[-CC-:B------:R-:W-:Y:S03]  /*7a90*/  FFMA.FTZ R131, R40, R117.reuse, -R126.reuse ;  /* 0x0000007528837223 */ /* 0x180fe6000001087e */
[----:B------:R-:W-:Y:S01]  /*7aa0*/  MUFU.EX2 R45, R43 ;  /* 0x0000002b002d7308 */ /* 0x000fe20000000800 */
[-CC-:B------:R-:W-:Y:S01]  /*7ab0*/  FFMA.FTZ R40, R56, R117.reuse, -R126.reuse ;  /* 0x0000007538287223 */ /* 0x180fe2000001087e */
[-C--:B------:R-:W-:Y:S01]  /*7ac0*/  FFMA.FTZ R136, R57, R117.reuse, -R126 ;  /* 0x0000007539887223 */ /* 0x080fe2000001087e */
[-CC-:B------:R-:W-:Y:S01]  /*7ad0*/  FFMA.FTZ R46, R46, R117.reuse, -R124.reuse ;  /* 0x000000752e2e7223 */ /* 0x180fe2000001087c */
[-CC-:B------:R-:W-:Y:S01]  /*7ae0*/  FFMA.FTZ R47, R47, R117.reuse, -R124.reuse ;  /* 0x000000752f2f7223 */ /* 0x180fe2000001087c */
[-CC-:B------:R-:W-:Y:S01]  /*7af0*/  FFMA.FTZ R50, R50, R117.reuse, -R124.reuse ;  /* 0x0000007532327223 */ /* 0x180fe2000001087c */
[-C--:B------:R-:W-:Y:S01]  /*7b00*/  FFMA.FTZ R51, R51, R117.reuse, -R124 ;  /* 0x0000007533337223 */ /* 0x080fe2000001087c */
[-CC-:B------:R-:W-:Y:S03]  /*7b10*/  FFMA.FTZ R60, R60, R117.reuse, -R126.reuse ;  /* 0x000000753c3c7223 */ /* 0x180fe6000001087e */
[----:B------:R-:W-:Y:S01]  /*7b20*/  MUFU.EX2 R48, R39 ;  /* 0x0000002700307308 */ /* 0x000fe20000000800 */
[-CC-:B------:R-:W-:Y:S01]  /*7b30*/  FFMA.FTZ R61, R61, R117.reuse, -R126.reuse ;  /* 0x000000753d3d7223 */ /* 0x180fe2000001087e */
[-C--:B------:R-:W-:Y:S01]  /*7b40*/  FFMA.FTZ R64, R64, R117.reuse, -R126 ;  /* 0x0000007540407223 */ /* 0x080fe2000001087e */
[----:B------:R-:W-:Y:S01]  /*7b50*/  FFMA.FTZ R66, R66, R117, -R124 ;  /* 0x0000007542427223 */ /* 0x000fe2000001087c */
[----:B------:R-:W-:Y:S06]  /*7b60*/  ISETP.GT.AND P1, PT, R178, R171, PT ;  /* 0x000000abb200720c */ /* 0x000fec0003f24270 */
[----:B------:R-:W-:Y:S10]  /*7b70*/  MUFU.EX2 R49, R38 ;  /* 0x0000002600317308 */ /* 0x000ff40000000800 */
[----:B------:R-:W-:Y:S01]  /*7b80*/  MUFU.EX2 R52, R37 ;  /* 0x0000002500347308 */ /* 0x000fe20000000800 */
[C---:B-1----:R-:W-:Y:S09]  /*7b90*/  HMMA.16816.F32 R76, R112.reuse, R108, R76 ;  /* 0x0000006c704c723c */ /* 0x042ff2000000184c */
[----:B------:R-:W-:Y:S01]  /*7ba0*/  MUFU.EX2 R57, R40 ;  /* 0x0000002800397308 */ /* 0x000fe20000000800 */
[C---:B------:R-:W-:Y:S01]  /*7bb0*/  HMMA.16816.F32 R80, R112.reuse, R110, R80 ;  /* 0x0000006e7050723c */ /* 0x040fe20000001850 */
[----:B------:R-:W1:Y:S08]  /*7bc0*/  LDSM.16.MT88.4 R108, [R160+0xb000] ;  /* 0x00b00000a06c783b */ /* 0x000e700000004200 */
[----:B------:R-:W-:Y:S10]  /*7bd0*/  MUFU.EX2 R125, R125 ;  /* 0x0000007d007d7308 */ /* 0x000ff40000000800 */
[----:B------:R-:W-:Y:S10]  /*7be0*/  MUFU.EX2 R54, R54 ;  /* 0x0000003600367308 */ /* 0x000ff40000000800 */
[----:B------:R-:W-:Y:S10]  /*7bf0*/  MUFU.EX2 R55, R55 ;  /* 0x0000003700377308 */ /* 0x000ff40000000800 */
        /* <DEDUP_REMOVED lines=22> */
[-CC-:B------:R-:W-:Y:S01]  /*7d60*/  FFMA.FTZ R109, R20, R117.reuse, -R126.reuse ;  /* 0x00000075146d7223 */ /* 0x180fe2000001087e */
[-C--:B------:R-:W-:Y:S01]  /*7d70*/  FFMA.FTZ R108, R17, R117.reuse, -R126 ;  /* 0x00000075116c7223 */ /* 0x080fe2000001087e */
[C---:B----4-:R-:W-:Y:S01]  /*7d80*/  F2FP.F16.F32.PACK_AB R17, R137.reuse, R134 ;  /* 0x000000868911723e */ /* 0x050fe200000000ff */
[----:B------:R-:W-:Y:S01]  /*7d90*/  FADD.FTZ R137, R137, R32 ;  /* 0x0000002089897221 */ /* 0x000fe20000010000 */
[-C--:B------:R-:W-:Y:S01]  /*7da0*/  FFMA.FTZ R134, R41, R117.reuse, -R126 ;  /* 0x0000007529867223 */ /* 0x080fe2000001087e */
[----:B------:R-:W-:Y:S01]  /*7db0*/  HMMA.16816.F32 R12, R112, R110, R12 ;  /* 0x0000006e700c723c */ /* 0x000fe2000000180c */
[----:B---3--:R-:W-:Y:S03]  /*7dc0*/  LDSM.16.MT88.4 R32, [R162+0xc000] ;  /* 0x00c00000a220783b */ /* 0x008fe60000004200 */
[----:B------:R-:W1:Y:S01]  /*7dd0*/  MUFU.EX2 R108, R108 ;  /* 0x0000006c006c7308 */ /* 0x000e620000000800 */
[-CC-:B------:R-:W-:Y:S01]  /*7de0*/  FFMA.FTZ R114, R18, R117.reuse, -R124.reuse ;  /* 0x0000007512727223 */ /* 0x180fe2000001087c */
[-C--:B------:R-:W-:Y:S01]  /*7df0*/  FFMA.FTZ R111, R19, R117.reuse, -R124 ;  /* 0x00000075136f7223 */ /* 0x080fe2000001087c */
[-C--:B------:R-:W-:Y:S01]  /*7e00*/  FFMA.FTZ R112, R21, R117.reuse, -R126 ;  /* 0x0000007515707223 */ /* 0x080fe2000001087e */
[-CC-:B------:R-:W-:Y:S01]  /*7e10*/  FFMA.FTZ R110, R22, R117.reuse, -R124.reuse ;  /* 0x00000075166e7223 */ /* 0x180fe2000001087c */
[-C--:B------:R-:W-:Y:S01]  /*7e20*/  FFMA.FTZ R113, R23, R117.reuse, -R124 ;  /* 0x0000007517717223 */ /* 0x080fe2000001087c */
[-CC-:B------:R-:W-:Y:S01]  /*7e30*/  FFMA.FTZ R115, R28, R117.reuse, -R126.reuse ;  /* 0x000000751c737223 */ /* 0x180fe2000001087e */
[----:B------:R-:W-:Y:S03]  /*7e40*/  LDSM.16.MT88.4 R20, [R162+0x9800] ;  /* 0x00980000a214783b */ /* 0x000fe60000004200 */
[----:B------:R-:W-:Y:S01]  /*7e50*/  MUFU.EX2 R111, R111 ;  /* 0x0000006f006f7308 */ /* 0x000fe20000000800 */
[----:B------:R-:W-:Y:S04]  /*7e60*/  FFMA.FTZ R41, R53, R117, -R126 ;  /* 0x0000007535297223 */ /* 0x000fe8000001087e */
[----:B------:R-:W-:Y:S05]  /*7e70*/  LDSM.16.MT88.4 R28, [R160+0x9c00] ;  /* 0x009c0000a01c783b */ /* 0x000fea0000004200 */
[----:B------:R-:W2:Y:S01]  /*7e80*/  MUFU.EX2 R114, R114 ;  /* 0x0000007200727308 */ /* 0x000ea20000000800 */
[C---:B-1----:R-:W-:Y:S01]  /*7e90*/  F2FP.F16.F32.PACK_AB R18, R108.reuse, R125 ;  /* 0x0000007d6c12723e */ /* 0x042fe200000000ff */
[----:B------:R-:W-:Y:S04]  /*7ea0*/  FADD.FTZ R125, R125, R36 ;  /* 0x000000247d7d7221 */ /* 0x000fe80000010000 */
[----:B------:R-:W-:Y:S01]  /*7eb0*/  FADD.FTZ R108, R108, R125 ;  /* 0x0000007d6c6c7221 */ /* 0x000fe20000010000 */
[----:B------:R-:W-:Y:S03]  /*7ec0*/  LDSM.16.MT88.4 R36, [R160+0xc400] ;  /* 0x00c40000a024783b */ /* 0x000fe60000004200 */
[----:B------:R-:W-:Y:S10]  /*7ed0*/  MUFU.EX2 R109, R109 ;  /* 0x0000006d006d7308 */ /* 0x000ff40000000800 */
[----:B------:R-:W1:Y:S01]  /*7ee0*/  MUFU.EX2 R110, R110 ;  /* 0x0000006e006e7308 */ /* 0x000e620000000800 */
[C---:B--2---:R-:W-:Y:S01]  /*7ef0*/  F2FP.F16.F32.PACK_AB R19, R111.reuse, R114 ;  /* 0x000000726f13723e */ /* 0x044fe200000000ff */
[----:B------:R-:W-:Y:S04]  /*7f00*/  FADD.FTZ R114, R114, R137 ;  /* 0x0000008972727221 */ /* 0x000fe80000010000 */
[----:B------:R-:W-:Y:S01]  /*7f10*/  FADD.FTZ R111, R111, R114 ;  /* 0x000000726f6f7221 */ /* 0x000fe20000010000 */
[-C--:B------:R-:W-:Y:S01]  /*7f20*/  FFMA.FTZ R114, R62, R117.reuse, -R124 ;  /* 0x000000753e727223 */ /* 0x080fe2000001087c */
[C---:B------:R-:W-:Y:S02]  /*7f30*/  HMMA.16816.F32 R4, R16.reuse, R104, R4 ;  /* 0x000000681004723c */ /* 0x040fe40000001804 */
[----:B------:R-:W-:Y:S06]  /*7f40*/  MUFU.EX2 R53, R42 ;  /* 0x0000002a00357308 */ /* 0x000fec0000000800 */
[C---:B------:R-:W-:Y:S01]  /*7f50*/  HMMA.16816.F32 R8, R16.reuse, R106, R8 ;  /* 0x0000006a1008723c */ /* 0x040fe20000001808 */
[----:B------:R-:W2:Y:S03]  /*7f60*/  LDSM.16.MT88.4 R104, [R160+0x9400] ;  /* 0x00940000a068783b */ /* 0x000ea60000004200 */
[----:B------:R3:W-:Y:S01]  /*7f70*/  MUFU.EX2 R56, R41 ;  /* 0x0000002900387308 */ /* 0x0007e20000000800 */
[----:B-1----:R-:W-:Y:S09]  /*7f80*/  FADD.FTZ R62, R110, R111 ;  /* 0x0000006f6e3e7221 */ /* 0x002ff20000010000 */
[----:B------:R-:W-:Y:S10]  /*7f90*/  MUFU.EX2 R112, R112 ;  /* 0x0000007000707308 */ /* 0x000ff40000000800 */
[----:B------:R-:W1:Y:S01]  /*7fa0*/  MUFU.EX2 R113, R113 ;  /* 0x0000007100717308 */ /* 0x000e620000000800 */
[----:B---3--:R-:W-:Y:S09]  /*7fb0*/  LDSM.16.MT88.4 R40, [R160+0xe800] ;  /* 0x00e80000a028783b */ /* 0x008ff20000004200 */
[----:B------:R-:W-:Y:S10]  /*7fc0*/  MUFU.EX2 R115, R115 ;  /* 0x0000007300737308 */ /* 0x000ff40000000800 */
[----:B------:R-:W-:Y:S01]  /*7fd0*/  MUFU.EX2 R134, R134 ;  /* 0x0000008600867308 */ /* 0x000fe20000000800 */
[----:B-1----:R-:W-:Y:S01]  /*7fe0*/  FADD.FTZ R62, R113, R62 ;  /* 0x0000003e713e7221 */ /* 0x002fe20000010000 */
[C---:B--2---:R-:W-:Y:S08]  /*7ff0*/  HMMA.16816.F32 R68, R16.reuse, R104, R68 ;  /* 0x000000681044723c */ /* 0x044ff00000001844 */
        /* <DEDUP_REMOVED lines=17> */
[C---:B-1----:R-:W-:Y:S03]  /*8110*/  HMMA.16816.F32 R100, R16.reuse, R104, R100 ;  /* 0x000000681064723c */ /* 0x042fe60000001864 */
[-CC-:B------:R-:W-:Y:S01]  /*8120*/  FFMA.FTZ R104, R24, R117.reuse, -R126.reuse ;  /* 0x0000007518687223 */ /* 0x180fe2000001087e */
[-CC-:B------:R-:W-:Y:S01]  /*8130*/  FFMA.FTZ R105, R25, R117.reuse, -R126.reuse ;  /* 0x0000007519697223 */ /* 0x180fe2000001087e */
[-C--:B------:R-:W-:Y:S01]  /*8140*/  FFMA.FTZ R126, R65, R117.reuse, -R126 ;  /* 0x00000075417e7223 */ /* 0x080fe2000001087e */
[-C--:B------:R-:W-:Y:S01]  /*8150*/  FFMA.FTZ R65, R63, R117.reuse, -R124 ;  /* 0x000000753f417223 */ /* 0x080fe2000001087c */
[----:B------:R-:W-:Y:S01]  /*8160*/  FADD.FTZ R63, R109, R108 ;  /* 0x0000006c6d3f7221 */ /* 0x000fe20000010000 */
[----:B------:R-:W-:Y:S01]  /*8170*/  HMMA.16816.F32 R12, R16, R106, R12 ;  /* 0x0000006a100c723c */ /* 0x000fe2000000180c */
[----:B------:R-:W-:Y:S02]  /*8180*/  MUFU.EX2 R104, R104 ;  /* 0x0000006800687308 */ /* 0x000fe40000000800 */
[-CC-:B------:R-:W-:Y:S01]  /*8190*/  FFMA.FTZ R107, R26, R117.reuse, -R124.reuse ;  /* 0x000000751a6b7223 */ /* 0x180fe2000001087c */
[--C-:B------:R-:W-:Y:S01]  /*81a0*/  FFMA.FTZ R106, R27, R117, -R124.reuse ;  /* 0x000000751b6a7223 */ /* 0x100fe2000001087c */
[C---:B------:R-:W-:Y:S01]  /*81b0*/  F2FP.F16.F32.PACK_AB R16, R112.reuse, R109 ;  /* 0x0000006d7010723e */ /* 0x040fe200000000ff */
[----:B------:R-:W1:Y:S01]  /*81c0*/  LDSM.16.MT88.4 R24, [R160+0x9800] ;  /* 0x00980000a018783b */ /* 0x000e620000004200 */
[----:B------:R-:W-:Y:S01]  /*81d0*/  F2FP.F16.F32.PACK_AB R17, R113, R110 ;  /* 0x0000006e7111723e */ /* 0x000fe200000000ff */
[----:B------:R-:W-:Y:S03]  /*81e0*/  FADD.FTZ R63, R112, R63 ;  /* 0x0000003f703f7221 */ /* 0x000fe60000010000 */
[----:B------:R-:W2:Y:S01]  /*81f0*/  MUFU.EX2 R105, R105 ;  /* 0x0000006900697308 */ /* 0x000ea20000000800 */
[----:B------:R-:W-:Y:S02]  /*8200*/  FFMA.FTZ R124, R67, R117, -R124 ;  /* 0x00000075437c7223 */ /* 0x000fe4000001087c */
[----:B------:R-:W-:Y:S07]  /*8210*/  LDSM.16.MT88.4 R108, [R162+0xac00] ;  /* 0x00ac0000a26c783b */ /* 0x000fee0000004200 */
[----:B------:R-:W-:Y:S10]  /*8220*/  MUFU.EX2 R107, R107 ;  /* 0x0000006b006b7308 */ /* 0x000ff40000000800 */
[----:B------:R-:W3:Y:S01]  /*8230*/  MUFU.EX2 R106, R106 ;  /* 0x0000006a006a7308 */ /* 0x000ee20000000800 */
[C---:B--2---:R-:W-:Y:S01]  /*8240*/  F2FP.F16.F32.PACK_AB R18, R105.reuse, R104 ;  /* 0x000000686912723e */ /* 0x044fe200000000ff */
[----:B------:R-:W-:Y:S04]  /*8250*/  FADD.FTZ R104, R104, R63 ;  /* 0x0000003f68687221 */ /* 0x000fe80000010000 */
[----:B------:R-:W-:Y:S04]  /*8260*/  FADD.FTZ R104, R105, R104 ;  /* 0x0000006869687221 */ /* 0x000fe80000010000 */
[----:B------:R-:W-:Y:S10]  /*8270*/  MUFU.EX2 R126, R126 ;  /* 0x0000007e007e7308 */ /* 0x000ff40000000800 */
[----:B------:R-:W-:Y:S01]  /*8280*/  MUFU.EX2 R195, R124 ;  /* 0x0000007c00c37308 */ /* 0x000fe20000000800 */
[C---:B---3--:R-:W-:Y:S01]  /*8290*/  F2FP.F16.F32.PACK_AB R19, R106.reuse, R107 ;  /* 0x0000006b6a13723e */ /* 0x048fe200000000ff */
[----:B------:R-:W-:Y:S04]  /*82a0*/  FADD.FTZ R107, R107, R62 ;  /* 0x0000003e6b6b7221 */ /* 0x000fe80000010000 */
[----:B------:R-:W-:Y:S02]  /*82b0*/  FADD.FTZ R106, R106, R107 ;  /* 0x0000006b6a6a7221 */ /* 0x000fe40000010000 */
[C---:B------:R-:W-:Y:S08]  /*82c0*/  HMMA.16816.F32 R4, R16.reuse, R20, R4 ;  /* 0x000000141004723c */ /* 0x040ff00000001804 */
[C---:B------:R-:W-:Y:S01]  /*82d0*/  HMMA.16816.F32 R8, R16.reuse, R22, R8 ;  /* 0x000000161008723c */ /* 0x040fe20000001808 */
[----:B------:R-:W2:Y:S07]  /*82e0*/  LDSM.16.MT88.4 R20, [R162+0xb800] ;  /* 0x00b80000a214783b */ /* 0x000eae0000004200 */
[C---:B-1----:R-:W-:Y:S08]  /*82f0*/  HMMA.16816.F32 R68, R16.reuse, R24, R68 ;  /* 0x000000181044723c */ /* 0x042ff00000001844 */
[C---:B------:R-:W-:Y:S01]  /*8300*/  HMMA.16816.F32 R72, R16.reuse, R26, R72 ;  /* 0x0000001a1048723c */ /* 0x040fe20000001848 */
[----:B------:R-:W1:Y:S07]  /*8310*/  LDSM.16.MT88.4 R24, [R160+0xb800] ;  /* 0x00b80000a018783b */ /* 0x000e6e0000004200 */
[C---:B--2---:R-:W-:Y:S08]  /*8320*/  HMMA.16816.F32 R76, R16.reuse, R20, R76 ;  /* 0x00000014104c723c */ /* 0x044ff0000000184c */
        /* <DEDUP_REMOVED lines=9> */
[----:B------:R-:W-:Y:S01]  /*83c0*/  HMMA.16816.F32 R12, R16, R26, R12 ;  /* 0x0000001a100c723c */ /* 0x000fe2000000180c */
[----:B------:R-:W1:Y:S02]  /*83d0*/  LDSM.16.MT88.4 R24, [R162+0xbc00] ;  /* 0x00bc0000a218783b */ /* 0x000e640000004200 */
[----:B------:R-:W-:Y:S02]  /*83e0*/  F2FP.F16.F32.PACK_AB R16, R118, R115 ;  /* 0x000000737610723e */ /* 0x000fe400000000ff */
[----:B------:R-:W-:Y:S01]  /*83f0*/  F2FP.F16.F32.PACK_AB R17, R120, R123 ;  /* 0x0000007b7811723e */ /* 0x000fe200000000ff */
[----:B------:R-:W-:Y:S01]  /*8400*/  FADD.FTZ R123, R123, R106 ;  /* 0x0000006a7b7b7221 */ /* 0x000fe20000010000 */
[----:B------:R-:W-:Y:S02]  /*8410*/  F2FP.F16.F32.PACK_AB R18, R122, R119 ;  /* 0x000000777a12723e */ /* 0x000fe400000000ff */
[----:B------:R-:W-:Y:S01]  /*8420*/  F2FP.F16.F32.PACK_AB R19, R128, R121 ;  /* 0x000000798013723e */ /* 0x000fe200000000ff */
[----:B------:R-:W-:Y:S04]  /*8430*/  FADD.FTZ R120, R120, R123 ;  /* 0x0000007b78787221 */ /* 0x000fe80000010000 */
[----:B------:R-:W-:Y:S04]  /*8440*/  FADD.FTZ R121, R121, R120 ;  /* 0x0000007879797221 */ /* 0x000fe80000010000 */
[----:B------:R-:W-:Y:S01]  /*8450*/  FADD.FTZ R128, R128, R121 ;  /* 0x0000007980807221 */ /* 0x000fe20000010000 */
[----:B------:R-:W-:Y:S01]  /*8460*/  MOV R121, R0 ;  /* 0x0000000000797202 */ /* 0x000fe20000000f00 */
[C---:B--2---:R-:W-:Y:S08]  /*8470*/  HMMA.16816.F32 R4, R16.reuse, R20, R4 ;  /* 0x000000141004723c */ /* 0x044ff00000001804 */
[C---:B------:R-:W-:Y:S01]  /*8480*/  HMMA.16816.F32 R8, R16.reuse, R22, R8 ;  /* 0x000000161008723c */ /* 0x040fe20000001808 */
[----:B------:R-:W2:Y:S07]  /*8490*/  LDSM.16.MT88.4 R20, [R160+0xbc00] ;  /* 0x00bc0000a014783b */ /* 0x000eae0000004200 */
[C---:B------:R-:W-:Y:S08]  /*84a0*/  HMMA.16816.F32 R68, R16.reuse, R28, R68 ;  /* 0x0000001c1044723c */ /* 0x040ff00000001844 */
[C---:B------:R-:W-:Y:S01]  /*84b0*/  HMMA.16816.F32 R72, R16.reuse, R30, R72 ;  /* 0x0000001e1048723c */ /* 0x040fe20000001848 */
[----:B------:R-:W3:Y:S07]  /*84c0*/  LDSM.16.MT88.4 R28, [R162+0xdc00] ;  /* 0x00dc0000a21c783b */ /* 0x000eee0000004200 */
[C---:B-1----:R-:W-:Y:S08]  /*84d0*/  HMMA.16816.F32 R76, R16.reuse, R24, R76 ;  /* 0x00000018104c723c */ /* 0x042ff0000000184c */
[C---:B------:R-:W-:Y:S01]  /*84e0*/  HMMA.16816.F32 R80, R16.reuse, R26, R80 ;  /* 0x0000001a1050723c */ /* 0x040fe20000001850 */
[----:B------:R-:W1:Y:S07]  /*84f0*/  LDSM.16.MT88.4 R24, [R160+0xdc00] ;  /* 0x00dc0000a018783b */ /* 0x000e6e0000004200 */
[C---:B--2---:R-:W-:Y:S08]  /*8500*/  HMMA.16816.F32 R84, R16.reuse, R20, R84 ;  /* 0x000000141054723c */ /* 0x044ff00000001854 */
[C---:B------:R-:W-:Y:S01]  /*8510*/  HMMA.16816.F32 R88, R16.reuse, R22, R88 ;  /* 0x000000161058723c */ /* 0x040fe20000001858 */
[----:B------:R-:W2:Y:S07]  /*8520*/  LDSM.16.MT88.4 R20, [R162+0xa000] ;  /* 0x00a00000a214783b */ /* 0x000eae0000004200 */
[C---:B---3--:R-:W-:Y:S08]  /*8530*/  HMMA.16816.F32 R92, R16.reuse, R28, R92 ;  /* 0x0000001c105c723c */ /* 0x048ff0000000185c */
[C---:B------:R-:W-:Y:S01]  /*8540*/  HMMA.16816.F32 R96, R16.reuse, R30, R96 ;  /* 0x0000001e1060723c */ /* 0x040fe20000001860 */
[----:B------:R-:W3:Y:S07]  /*8550*/  LDSM.16.MT88.4 R28, [R160+0xa000] ;  /* 0x00a00000a01c783b */ /* 0x000eee0000004200 */
        /* <DEDUP_REMOVED lines=8> */
[----:B------:R-:W-:Y:S06]  /*85e0*/  FADD.FTZ R132, R132, R129 ;  /* 0x0000008184847221 */ /* 0x000fec0000010000 */
[C---:B--2---:R-:W-:Y:S08]  /*85f0*/  HMMA.16816.F32 R4, R16.reuse, R20, R4 ;  /* 0x000000141004723c */ /* 0x044ff00000001804 */
[C---:B------:R-:W-:Y:S01]  /*8600*/  HMMA.16816.F32 R8, R16.reuse, R22, R8 ;  /* 0x000000161008723c */ /* 0x040fe20000001808 */
[----:B------:R-:W2:Y:S07]  /*8610*/  LDSM.16.MT88.4 R20, [R162+0xe000] ;  /* 0x00e00000a214783b */ /* 0x000eae0000004200 */
[C---:B---3--:R-:W-:Y:S08]  /*8620*/  HMMA.16816.F32 R68, R16.reuse, R28, R68 ;  /* 0x0000001c1044723c */ /* 0x048ff00000001844 */
[C---:B------:R-:W-:Y:S01]  /*8630*/  HMMA.16816.F32 R72, R16.reuse, R30, R72 ;  /* 0x0000001e1048723c */ /* 0x040fe20000001848 */
[----:B------:R-:W3:Y:S07]  /*8640*/  LDSM.16.MT88.4 R28, [R160+0xe000] ;  /* 0x00e00000a01c783b */ /* 0x000eee0000004200 */
[C---:B------:R-:W-:Y:S08]  /*8650*/  HMMA.16816.F32 R76, R16.reuse, R32, R76 ;  /* 0x00000020104c723c */ /* 0x040ff0000000184c */
[C---:B------:R-:W-:Y:S01]  /*8660*/  HMMA.16816.F32 R80, R16.reuse, R34, R80 ;  /* 0x000000221050723c */ /* 0x040fe20000001850 */
[----:B------:R-:W-:Y:S07]  /*8670*/  LDSM.16.MT88.4 R32, [R160+0xa400] ;  /* 0x00a40000a020783b */ /* 0x000fee0000004200 */
[C---:B-1----:R-:W-:Y:S08]  /*8680*/  HMMA.16816.F32 R84, R16.reuse, R24, R84 ;  /* 0x000000181054723c */ /* 0x042ff00000001854 */
[C---:B------:R-:W-:Y:S01]  /*8690*/  HMMA.16816.F32 R88, R16.reuse, R26, R88 ;  /* 0x0000001a1058723c */ /* 0x040fe20000001858 */
[----:B------:R-:W1:Y:S07]  /*86a0*/  LDSM.16.MT88.4 R24, [R162+0xa400] ;  /* 0x00a40000a218783b */ /* 0x000e6e0000004200 */
[C---:B--2---:R-:W-:Y:S08]  /*86b0*/  HMMA.16816.F32 R92, R16.reuse, R20, R92 ;  /* 0x00000014105c723c */ /* 0x044ff0000000185c */
[C---:B------:R-:W-:Y:S01]  /*86c0*/  HMMA.16816.F32 R96, R16.reuse, R22, R96 ;  /* 0x000000161060723c */ /* 0x040fe20000001860 */
[----:B------:R-:W2:Y:S07]  /*86d0*/  LDSM.16.MT88.4 R20, [R162+0xc400] ;  /* 0x00c40000a214783b */ /* 0x000eae0000004200 */
        /* <DEDUP_REMOVED lines=10> */
[C---:B------:R-:W-:Y:S08]  /*8780*/  HMMA.16816.F32 R68, R16.reuse, R32, R68 ;  /* 0x000000201044723c */ /* 0x040ff00000001844 */
[C---:B------:R-:W-:Y:S01]  /*8790*/  HMMA.16816.F32 R72, R16.reuse, R34, R72 ;  /* 0x000000221048723c */ /* 0x040fe20000001848 */
[----:B------:R-:W-:Y:S07]  /*87a0*/  LDSM.16.MT88.4 R32, [R160+0xa800] ;  /* 0x00a80000a020783b */ /* 0x000fee0000004200 */
[C---:B--2---:R-:W-:Y:S08]  /*87b0*/  HMMA.16816.F32 R76, R16.reuse, R20, R76 ;  /* 0x00000014104c723c */ /* 0x044ff0000000184c */
        /* <DEDUP_REMOVED lines=8> */
[C---:B-1----:R-:W-:Y:S08]  /*8840*/  HMMA.16816.F32 R100, R16.reuse, R24, R100 ;  /* 0x000000181064723c */ /* 0x042ff00000001864 */
[----:B------:R-:W-:Y:S01]  /*8850*/  HMMA.16816.F32 R12, R16, R26, R12 ;  /* 0x0000001a100c723c */ /* 0x000fe2000000180c */
[----:B------:R-:W1:Y:S02]  /*8860*/  LDSM.16.MT88.4 R24, [R162+0xe800] ;  /* 0x00e80000a218783b */ /* 0x000e640000004200 */
[----:B------:R-:W-:Y:S02]  /*8870*/  F2FP.F16.F32.PACK_AB R16, R56, R53 ;  /* 0x000000353810723e */ /* 0x000fe400000000ff */
[----:B------:R-:W-:Y:S02]  /*8880*/  F2FP.F16.F32.PACK_AB R17, R55, R54 ;  /* 0x000000363711723e */ /* 0x000fe400000000ff */
[----:B------:R-:W-:Y:S02]  /*8890*/  F2FP.F16.F32.PACK_AB R18, R136, R57 ;  /* 0x000000398812723e */ /* 0x000fe400000000ff */
[----:B------:R-:W-:Y:S07]  /*88a0*/  F2FP.F16.F32.PACK_AB R19, R59, R58 ;  /* 0x0000003a3b13723e */ /* 0x000fee00000000ff */
[C---:B--2---:R-:W-:Y:S08]  /*88b0*/  HMMA.16816.F32 R4, R16.reuse, R20, R4 ;  /* 0x000000141004723c */ /* 0x044ff00000001804 */
[C---:B------:R-:W-:Y:S01]  /*88c0*/  HMMA.16816.F32 R8, R16.reuse, R22, R8 ;  /* 0x000000161008723c */ /* 0x040fe20000001808 */
[----:B------:R-:W2:Y:S07]  /*88d0*/  LDSM.16.MT88.4 R20, [R160+0xac00] ;  /* 0x00ac0000a014783b */ /* 0x000eae0000004200 */
[C---:B------:R-:W-:Y:S03]  /*88e0*/  HMMA.16816.F32 R68, R16.reuse, R32, R68 ;  /* 0x000000201044723c */ /* 0x040fe60000001844 */
[----:B------:R-:W-:Y:S01]  /*88f0*/  FADD.FTZ R33, R115, R104 ;  /* 0x0000006873217221 */ /* 0x000fe20000010000 */
[----:B------:R-:W-:Y:S03]  /*8900*/  F2FP.F16.F32.PACK_AB R104, R61, R60 ;  /* 0x0000003c3d68723e */ /* 0x000fe600000000ff */
[----:B------:R-:W-:Y:S01]  /*8910*/  FADD.FTZ R118, R118, R33 ;  /* 0x0000002176767221 */ /* 0x000fe20000010000 */
[C---:B------:R-:W-:Y:S03]  /*8920*/  HMMA.16816.F32 R72, R16.reuse, R34, R72 ;  /* 0x000000221048723c */ /* 0x040fe60000001848 */
[----:B------:R-:W-:Y:S04]  /*8930*/  FADD.FTZ R119, R119, R118 ;  /* 0x0000007677777221 */ /* 0x000fe80000010000 */
[----:B------:R-:W-:Y:S01]  /*8940*/  FADD.FTZ R119, R122, R119 ;  /* 0x000000777a777221 */ /* 0x000fe20000010000 */
[C---:B---3--:R-:W-:Y:S01]  /*8950*/  HMMA.16816.F32 R76, R16.reuse, R28, R76 ;  /* 0x0000001c104c723c */ /* 0x048fe2000000184c */
[----:B------:R-:W-:Y:S02]  /*8960*/  MUFU.EX2 R28, R114 ;  /* 0x00000072001c7308 */ /* 0x000fe40000000800 */
[----:B------:R-:W-:Y:S01]  /*8970*/  FADD.FTZ R130, R130, R119 ;  /* 0x0000007782827221 */ /* 0x000fe20000010000 */
[----:B------:R-:W-:Y:S03]  /*8980*/  MOV R119, R116 ;  /* 0x0000007400777202 */ /* 0x000fe60000000f00 */
[----:B------:R-:W-:Y:S01]  /*8990*/  FADD.FTZ R130, R127, R130 ;  /* 0x000000827f827221 */ /* 0x000fe20000010000 */
[C---:B------:R-:W-:Y:S03]  /*89a0*/  HMMA.16816.F32 R80, R16.reuse, R30, R80 ;  /* 0x0000001e1050723c */ /* 0x040fe60000001850 */
[----:B------:R-:W3:Y:S01]  /*89b0*/  MUFU.EX2 R29, R65 ;  /* 0x00000041001d7308 */ /* 0x000ee20000000800 */
[----:B------:R-:W-:Y:S04]  /*89c0*/  FADD.FTZ R131, R131, R130 ;  /* 0x0000008283837221 */ /* 0x000fe80000010000 */
[----:B------:R-:W-:Y:S01]  /*89d0*/  FADD.FTZ R134, R134, R131 ;  /* 0x0000008386867221 */ /* 0x000fe20000010000 */
[C---:B------:R-:W-:Y:S04]  /*89e0*/  HMMA.16816.F32 R84, R16.reuse, R36, R84 ;  /* 0x000000241054723c */ /* 0x040fe80000001854 */
[----:B------:R-:W4:Y:S01]  /*89f0*/  MUFU.EX2 R31, R64 ;  /* 0x00000040001f7308 */ /* 0x000f220000000800 */
[----:B------:R-:W-:Y:S04]  /*8a00*/  FADD.FTZ R45, R45, R134 ;  /* 0x000000862d2d7221 */ /* 0x000fe80000010000 */
[----:B------:R-:W-:Y:S01]  /*8a10*/  FADD.FTZ R48, R48, R45 ;  /* 0x0000002d30307221 */ /* 0x000fe20000010000 */
[C---:B------:R-:W-:Y:S04]  /*8a20*/  HMMA.16816.F32 R88, R16.reuse, R38, R88 ;  /* 0x000000261058723c */ /* 0x040fe80000001858 */
[----:B------:R-:W5:Y:S01]  /*8a30*/  MUFU.EX2 R30, R66 ;  /* 0x00000042001e7308 */ /* 0x000f620000000800 */
[----:B---3--:R-:W-:Y:S01]  /*8a40*/  F2FP.F16.F32.PACK_AB R105, R29, R28 ;  /* 0x0000001c1d69723e */ /* 0x008fe200000000ff */
[----:B------:R-:W-:Y:S02]  /*8a50*/  FADD.FTZ R49, R49, R48 ;  /* 0x0000003031317221 */ /* 0x000fe40000010000 */
[C---:B-1----:R-:W-:Y:S03]  /*8a60*/  HMMA.16816.F32 R92, R16.reuse, R24, R92 ;  /* 0x00000018105c723c */ /* 0x042fe6000000185c */
[----:B----4-:R-:W-:Y:S01]  /*8a70*/  F2FP.F16.F32.PACK_AB R106, R126, R31 ;  /* 0x0000001f7e6a723e */ /* 0x010fe200000000ff */
[----:B------:R-:W-:Y:S04]  /*8a80*/  FADD.FTZ R52, R52, R49 ;  /* 0x0000003134347221 */ /* 0x000fe80000010000 */
[C---:B------:R-:W-:Y:S01]  /*8a90*/  HMMA.16816.F32 R96, R16.reuse, R26, R96 ;  /* 0x0000001a1060723c */ /* 0x040fe20000001860 */
[----:B------:R-:W1:Y:S02]  /*8aa0*/  LDSM.16.MT88.4 R24, [R162+0xcc00] ;  /* 0x00cc0000a218783b */ /* 0x000e640000004200 */
[----:B-----5:R-:W-:Y:S01]  /*8ab0*/  F2FP.F16.F32.PACK_AB R107, R195, R30 ;  /* 0x0000001ec36b723e */ /* 0x020fe200000000ff */
[----:B------:R-:W-:Y:S04]  /*8ac0*/  FADD.FTZ R53, R53, R52 ;  /* 0x0000003435357221 */ /* 0x000fe80000010000 */
[C---:B------:R-:W-:Y:S03]  /*8ad0*/  HMMA.16816.F32 R100, R16.reuse, R40, R100 ;  /* 0x000000281064723c */ /* 0x040fe60000001864 */
[----:B------:R-:W-:Y:S04]  /*8ae0*/  FADD.FTZ R56, R56, R53 ;  /* 0x0000003538387221 */ /* 0x000fe80000010000 */
[----:B------:R-:W-:Y:S01]  /*8af0*/  FADD.FTZ R57, R57, R56 ;  /* 0x0000003839397221 */ /* 0x000fe20000010000 */
[----:B------:R-:W-:Y:S01]  /*8b00*/  HMMA.16816.F32 R12, R16, R42, R12 ;  /* 0x0000002a100c723c */ /* 0x000fe2000000180c */
[----:B------:R-:W3:Y:S02]  /*8b10*/  LDSM.16.MT88.4 R16, [R160+0xcc00] ;  /* 0x00cc0000a010783b */ /* 0x000ee40000004200 */
[----:B------:R-:W-:Y:S04]  /*8b20*/  FADD.FTZ R57, R136, R57 ;  /* 0x0000003988397221 */ /* 0x000fe80000010000 */
[----:B------:R-:W-:Y:S01]  /*8b30*/  FADD.FTZ R60, R60, R57 ;  /* 0x000000393c3c7221 */ /* 0x000fe20000010000 */
[C---:B------:R-:W-:Y:S01]  /*8b40*/  HMMA.16816.F32 R112, R104.reuse, R108, R4 ;  /* 0x0000006c6870723c */ /* 0x040fe20000001804 */
[----:B------:R-:W4:Y:S04]  /*8b50*/  LDSM.16.MT88.4 R4, [R162+0xec00] ;  /* 0x00ec0000a204783b */ /* 0x000f280000004200 */
[----:B------:R-:W-:Y:S03]  /*8b60*/  FADD.FTZ R60, R61, R60 ;  /* 0x0000003c3d3c7221 */ /* 0x000fe60000010000 */
[C---:B------:R-:W-:Y:S01]  /*8b70*/  HMMA.16816.F32 R108, R104.reuse, R110, R8 ;  /* 0x0000006e686c723c */ /* 0x040fe20000001808 */
[----:B------:R-:W5:Y:S02]  /*8b80*/  LDSM.16.MT88.4 R8, [R160+0xec00] ;  /* 0x00ec0000a008783b */ /* 0x000f640000004200 */
[----:B------:R-:W-:Y:S04]  /*8b90*/  FADD.FTZ R31, R31, R60 ;  /* 0x0000003c1f1f7221 */ /* 0x000fe80000010000 */
[----:B------:R-:W-:Y:S01]  /*8ba0*/  FADD.FTZ R194, R126, R31 ;  /* 0x0000001f7ec27221 */ /* 0x000fe20000010000 */
[C---:B--2---:R-:W-:Y:S03]  /*8bb0*/  HMMA.16816.F32 R68, R104.reuse, R20, R68 ;  /* 0x000000146844723c */ /* 0x044fe60000001844 */
[----:B------:R-:W-:Y:S04]  /*8bc0*/  FADD.FTZ R21, R133, R132 ;  /* 0x0000008485157221 */ /* 0x000fe80000010000 */
[----:B------:R-:W-:Y:S01]  /*8bd0*/  FADD.FTZ R21, R44, R21 ;  /* 0x000000152c157221 */ /* 0x000fe20000010000 */
[C---:B------:R-:W-:Y:S03]  /*8be0*/  HMMA.16816.F32 R72, R104.reuse, R22, R72 ;  /* 0x000000166848723c */ /* 0x040fe60000001848 */
[----:B------:R-:W-:Y:S04]  /*8bf0*/  FADD.FTZ R46, R46, R21 ;  /* 0x000000152e2e7221 */ /* 0x000fe80000010000 */
[----:B------:R-:W-:Y:S01]  /*8c00*/  FADD.FTZ R47, R47, R46 ;  /* 0x0000002e2f2f7221 */ /* 0x000fe20000010000 */
[C---:B-1----:R-:W-:Y:S03]  /*8c10*/  HMMA.16816.F32 R76, R104.reuse, R24, R76 ;  /* 0x00000018684c723c */ /* 0x042fe6000000184c */
[----:B------:R-:W-:Y:S04]  /*8c20*/  FADD.FTZ R50, R50, R47 ;  /* 0x0000002f32327221 */ /* 0x000fe80000010000 */
[----:B------:R-:W-:Y:S01]  /*8c30*/  FADD.FTZ R51, R51, R50 ;  /* 0x0000003233337221 */ /* 0x000fe20000010000 */
[C---:B------:R-:W-:Y:S03]  /*8c40*/  HMMA.16816.F32 R80, R104.reuse, R26, R80 ;  /* 0x0000001a6850723c */ /* 0x040fe60000001850 */
[----:B------:R-:W-:Y:S04]  /*8c50*/  FADD.FTZ R54, R54, R51 ;  /* 0x0000003336367221 */ /* 0x000fe80000010000 */
[----:B------:R-:W-:Y:S01]  /*8c60*/  FADD.FTZ R55, R55, R54 ;  /* 0x0000003637377221 */ /* 0x000fe20000010000 */
[C---:B---3--:R-:W-:Y:S03]  /*8c70*/  HMMA.16816.F32 R84, R104.reuse, R16, R84 ;  /* 0x000000106854723c */ /* 0x048fe60000001854 */
[----:B------:R-:W-:Y:S04]  /*8c80*/  FADD.FTZ R58, R58, R55 ;  /* 0x000000373a3a7221 */ /* 0x000fe80000010000 */
[----:B------:R-:W-:Y:S01]  /*8c90*/  FADD.FTZ R59, R59, R58 ;  /* 0x0000003a3b3b7221 */ /* 0x000fe20000010000 */
[C---:B------:R-:W-:Y:S03]  /*8ca0*/  HMMA.16816.F32 R88, R104.reuse, R18, R88 ;  /* 0x000000126858723c */ /* 0x040fe60000001858 */
[----:B------:R-:W-:Y:S04]  /*8cb0*/  FADD.FTZ R28, R28, R59 ;  /* 0x0000003b1c1c7221 */ /* 0x000fe80000010000 */
[----:B------:R-:W-:Y:S01]  /*8cc0*/  FADD.FTZ R29, R29, R28 ;  /* 0x0000001c1d1d7221 */ /* 0x000fe20000010000 */
[C---:B----4-:R-:W-:Y:S03]  /*8cd0*/  HMMA.16816.F32 R92, R104.reuse, R4, R92 ;  /* 0x00000004685c723c */ /* 0x050fe6000000185c */
[----:B------:R-:W-:Y:S04]  /*8ce0*/  FADD.FTZ R30, R30, R29 ;  /* 0x0000001d1e1e7221 */ /* 0x000fe80000010000 */
[----:B------:R-:W-:Y:S01]  /*8cf0*/  FADD.FTZ R195, R195, R30 ;  /* 0x0000001ec3c37221 */ /* 0x000fe20000010000 */
[C---:B------:R-:W-:Y:S08]  /*8d00*/  HMMA.16816.F32 R96, R104.reuse, R6, R96 ;  /* 0x000000066860723c */ /* 0x040ff00000001860 */
[C---:B-----5:R-:W-:Y:S08]  /*8d10*/  HMMA.16816.F32 R100, R104.reuse, R8, R100 ;  /* 0x000000086864723c */ /* 0x060ff00000001864 */
[----:B------:R-:W-:Y:S01]  /*8d20*/  HMMA.16816.F32 R104, R104, R10, R12 ;  /* 0x0000000a6868723c */ /* 0x000fe2000000180c */
[----:B------:R-:W-:Y:S08]  /*8d30*/  @!UPT UIADD3 URZ, UPT, UPT, URZ, URZ, URZ ;  /* 0x000000fffffff290 */ /* 0x000ff0000fffe0ff */
[----:B------:R-:W-:Y:S11]  /*8d40*/  @P1 BRA `(.L_x_537) ;  /* 0xffffffc800c41947 */ /* 0x000ff6000383ffff */
.L_x_530:
[----:B------:R-:W-:Y:S01]  /*8d50*/  @!UPT UIADD3 URZ, UPT, UPT, URZ, URZ, URZ ;  /* 0x000000fffffff290 */ /* 0x000fe2000fffe0ff */
[----:B------:R1:W5:Y:S01]  /*8d60*/  LD.E R53, desc[UR4][R2.64+0xd8] ;  /* 0x0000d80402357980 */ /* 0x000362000c101900 */
[----:B------:R-:W-:-:S03]  /*8d70*/  UMOV UR6, 0xffffffff ;  /* 0xffffffff00067882 */ /* 0x000fc60000000000 */
[----:B------:R-:W-:Y:S05]  /*8d80*/  BRA.DIV UR6, `(.L_x_538) ;  /* 0x0000000a06e07947 */ /* 0x000fea000b800000 */
[----:B------:R-:W2:Y:S04]  /*8d90*/  SHFL.BFLY PT, R9, R194, 0x2, 0x1f ;  /* 0x0c401f00c2097f89 */ /* 0x000ea800000e0000 */
[----:B------:R-:W3:Y:S01]  /*8da0*/  SHFL.BFLY PT, R8, R195, 0x2, 0x1f ;  /* 0x0c401f00c3087f89 */ /* 0x000ee200000e0000 */
[----:B--2---:R-:W-:Y:S01]  /*8db0*/  FADD.FTZ R9, R9, R194 ;  /* 0x000000c209097221 */ /* 0x004fe20000010000 */
[----:B---3--:R-:W-:-:S04]  /*8dc0*/  FADD.FTZ R52, R8, R195 ;  /* 0x000000c308347221 */ /* 0x008fc80000010000 */
[----:B------:R-:W2:Y:S04]  /*8dd0*/  SHFL.BFLY PT, R4, R9, 0x1, 0x1f ;  /* 0x0c201f0009047f89 */ /* 0x000ea800000e0000 */
[----:B------:R3:W4:Y:S01]  /*8de0*/  SHFL.BFLY PT, R8, R52, 0x1, 0x1f ;  /* 0x0c201f0034087f89 */ /* 0x00072200000e0000 */
[----:B--2---:R-:W-:-:S07]  /*8df0*/  FADD.FTZ R4, R9, R4 ;  /* 0x0000000409047221 */ /* 0x004fce0000010000 */
.L_x_545:
[----:B---34-:R-:W-:Y:S01]  /*8e00*/  FADD.FTZ R52, R52, R8 ;  /* 0x0000000834347221 */ /* 0x018fe20000010000 */
[----:B------:R-:W2:Y:S01]  /*8e10*/  MUFU.RCP R6, R4 ;  /* 0x0000000400067308 */ /* 0x000ea20000001000 */
[C---:B------:R-:W-:Y:S01]  /*8e20*/  SHF.L.U32 R8, R177.reuse, 0x1, RZ ;  /* 0x00000001b1087819 */ /* 0x040fe200000006ff */
[----:B------:R-:W-:Y:S05]  /*8e30*/  WARPSYNC.ALL ;  /* 0x0000000000007948 */ /* 0x000fea0003800000 */
[----:B------:R-:W-:Y:S01]  /*8e40*/  SHF.L.U32 R7, R177, 0x4, RZ ;  /* 0x00000004b1077819 */ /* 0x000fe200000006ff */
[----:B------:R-:W3:Y:S01]  /*8e50*/  MUFU.RCP R5, R52 ;  /* 0x0000003400057308 */ /* 0x000ee20000001000 */
[----:B------:R-:W-:Y:S01]  /*8e60*/  LOP3.LUT R8, R8, 0x6, RZ, 0xc0, !PT ;  /* 0x0000000608087812 */ /* 0x000fe200078ec0ff */
[----:B------:R-:W-:Y:S01]  /*8e70*/  BAR.SYNC.DEFER_BLOCKING 0x0 ;  /* 0x0000000000007b1d */ /* 0x000fe20000010000 */
[----:B------:R-:W-:-:S02]  /*8e80*/  FSETP.NE.FTZ.AND P0, PT, R4, RZ, PT ;  /* 0x000000ff0400720b */ /* 0x000fc40003f15000 */
[----:B------:R-:W-:Y:S02]  /*8e90*/  LOP3.LUT R7, R8, 0x3e00, R7, 0xf8, !PT ;  /* 0x00003e0008077812 */ /* 0x000fe400078ef807 */
[----:B------:R-:W-:Y:S02]  /*8ea0*/  SHF.L.U32 R8, R186, 0x5, RZ ;  /* 0x00000005ba087819 */ /* 0x000fe400000006ff */
[----:B------:R-:W-:Y:S02]  /*8eb0*/  FSETP.NE.FTZ.AND P5, PT, R52, RZ, PT ;  /* 0x000000ff3400720b */ /* 0x000fe40003fb5000 */
[----:B------:R-:W-:Y:S02]  /*8ec0*/  LOP3.LUT R8, R7, 0x20, R8, 0xf8, !PT ;  /* 0x0000002007087812 */ /* 0x000fe400078ef808 */
[----:B--2---:R-:W-:Y:S02]  /*8ed0*/  FSEL R6, R6, 1, P0 ;  /* 0x3f80000006067808 */ /* 0x004fe40000000000 */
[----:B------:R-:W-:-:S02]  /*8ee0*/  IADD3 R179, PT, PT, R179, R8, RZ ;  /* 0x00000008b3b37210 */ /* 0x000fc40007ffe0ff */
[----:B---3--:R-:W-:Y:S01]  /*8ef0*/  FSEL R5, R5, 1, P5 ;  /* 0x3f80000005057808 */ /* 0x008fe20002800000 */
        /* <DEDUP_REMOVED lines=46> */
[C---:B------:R-:W-:Y:S01]  /*91e0*/  FMUL.FTZ R106, R5.reuse, R106 ;  /* 0x0000006a056a7220 */ /* 0x040fe20000410000 */
[----:B------:R-:W-:Y:S01]  /*91f0*/  FMUL.FTZ R107, R5, R107 ;  /* 0x0000006b056b7220 */ /* 0x000fe20000410000 */
[----:B------:R-:W-:-:S02]  /*9200*/  LOP3.LUT R5, R180, 0x40, RZ, 0xc0, !PT ;  /* 0x00000040b4057812 */ /* 0x000fc400078ec0ff */
[----:B------:R-:W-:Y:S02]  /*9210*/  LEA R6, R179, R166, 0x2 ;  /* 0x000000a6b3067211 */ /* 0x000fe400078e10ff */
[----:B------:R-:W-:Y:S02]  /*9220*/  LOP3.LUT R7, R180, 0x80, RZ, 0xc0, !PT ;  /* 0x00000080b4077812 */ /* 0x000fe400078ec0ff */
[C---:B------:R-:W-:Y:S01]  /*9230*/  IADD3 R8, PT, PT, R6.reuse, -R5, RZ ;  /* 0x8000000506087210 */ /* 0x040fe20007ffe0ff */
[----:B------:R-:W-:Y:S01]  /*9240*/  STS.64 [R6], R112 ;  /* 0x0000007006007388 */ /* 0x000fe20000000a00 */
[-C--:B------:R-:W-:Y:S02]  /*9250*/  IADD3 R9, PT, PT, R6, -R7.reuse, RZ ;  /* 0x8000000706097210 */ /* 0x080fe40007ffe0ff */
[----:B------:R-:W-:Y:S01]  /*9260*/  IADD3 R7, PT, PT, R8, -R7, RZ ;  /* 0x8000000708077210 */ /* 0x000fe20007ffe0ff */
[----:B------:R-:W-:Y:S04]  /*9270*/  STS.64 [R6+0x400], R114 ;  /* 0x0004007206007388 */ /* 0x000fe80000000a00 */
        /* <DEDUP_REMOVED lines=15> */
[----:B------:R2:W-:Y:S04]  /*9370*/  STS.64 [R6+0x4400], R94 ;  /* 0x0044005e06007388 */ /* 0x0005e80000000a00 */
[----:B------:R-:W-:Y:S04]  /*9380*/  STS.64 [R8+0x4020], R96 ;  /* 0x0040206008007388 */ /* 0x000fe80000000a00 */
[----:B------:R3:W-:Y:S04]  /*9390*/  STS.64 [R8+0x4420], R98 ;  /* 0x0044206208007388 */ /* 0x0007e80000000a00 */
[----:B------:R4:W-:Y:S04]  /*93a0*/  STS.64 [R9+0x4040], R100 ;  /* 0x0040406409007388 */ /* 0x0009e80000000a00 */
[----:B------:R4:W-:Y:S04]  /*93b0*/  STS.64 [R9+0x4440], R102 ;  /* 0x0044406609007388 */ /* 0x0009e80000000a00 */
[----:B------:R4:W-:Y:S04]  /*93c0*/  STS.64 [R7+0x4060], R104 ;  /* 0x0040606807007388 */ /* 0x0009e80000000a00 */
[----:B------:R4:W-:Y:S04]  /*93d0*/  STS.64 [R7+0x4460], R106 ;  /* 0x0044606a07007388 */ /* 0x0009e80000000a00 */
[----:B------:R-:W4:Y:S04]  /*93e0*/  LD.E.64 R10, desc[UR4][R2.64+0xb0] ;  /* 0x0000b004020a7980 */ /* 0x000f28000c101b00 */
[----:B------:R-:W4:Y:S04]  /*93f0*/  LD.E R12, desc[UR4][R2.64+0x60] ;  /* 0x00006004020c7980 */ /* 0x000f28000c101900 */
[----:B------:R-:W4:Y:S04]  /*9400*/  LD.E R5, desc[UR4][R2.64+0xcc] ;  /* 0x0000cc0402057980 */ /* 0x000f28000c101900 */
[----:B------:R-:W4:Y:S04]  /*9410*/  LD.E.64 R56, desc[UR4][R2.64+0x78] ;  /* 0x0000780402387980 */ /* 0x000f28000c101b00 */
[----:B------:R1:W5:Y:S01]  /*9420*/  LD.E.64 R58, desc[UR4][R2.64+0xa8] ;  /* 0x0000a804023a7980 */ /* 0x000362000c101b00 */
[----:B--2---:R-:W-:Y:S01]  /*9430*/  SHF.L.U32 R6, R177, 0x2, RZ ;  /* 0x00000002b1067819 */ /* 0x004fe200000006ff */
[----:B------:R-:W2:Y:S01]  /*9440*/  @P0 MUFU.LG2 R62, R4 ;  /* 0x00000004003e0308 */ /* 0x000ea20000000c00 */
[----:B------:R-:W-:Y:S01]  /*9450*/  LOP3.LUT R15, R170, 0xd8, RZ, 0xc0, !PT ;  /* 0x000000d8aa0f7812 */ /* 0x000fe200078ec0ff */
[----:B------:R-:W-:Y:S01]  /*9460*/  BSSY.RECONVERGENT B0, `(.L_x_539) ;  /* 0x000003a000007945 */ /* 0x000fe20003800200 */
[----:B------:R-:W-:-:S02]  /*9470*/  SHF.L.U32 R13, R184, 0x5, RZ ;  /* 0x00000005b80d7819 */ /* 0x000fc400000006ff */
[----:B---3--:R-:W-:Y:S02]  /*9480*/  LOP3.LUT R8, R6, 0xf04, RZ, 0xc0, !PT ;  /* 0x00000f0406087812 */ /* 0x008fe400078ec0ff */
[----:B------:R-:W-:Y:S01]  /*9490*/  SHF.R.U32.HI R54, RZ, 0x1, R177 ;  /* 0x00000001ff367819 */ /* 0x000fe200000116b1 */
[----:B------:R-:W3:Y:S01]  /*94a0*/  @P5 MUFU.LG2 R52, R52 ;  /* 0x0000003400345308 */ /* 0x000ee20000000c00 */
[----:B------:R-:W-:Y:S02]  /*94b0*/  LOP3.LUT R8, R8, 0x20, R13, 0xf8, !PT ;  /* 0x0000002008087812 */ /* 0x000fe400078ef80d */
[----:B------:R-:W-:Y:S02]  /*94c0*/  LOP3.LUT R15, R15, 0x18, R54, 0x78, !PT ;  /* 0x000000180f0f7812 */ /* 0x000fe400078e7836 */
[----:B------:R-:W-:Y:S02]  /*94d0*/  LOP3.LUT P6, RZ, R177, 0x3, RZ, 0xc0, !PT ;  /* 0x00000003b1ff7812 */ /* 0x000fe400078cc0ff */
[----:B------:R-:W-:Y:S01]  /*94e0*/  LOP3.LUT R15, R8, R15, RZ, 0xfc, !PT ;  /* 0x0000000f080f7212 */ /* 0x000fe200078efcff */
[----:B--2---:R-:W-:Y:S01]  /*94f0*/  @P0 FMUL.FTZ R62, R62, 0.69314718246459960938 ;  /* 0x3f3172183e3e0820 */ /* 0x004fe20000410000 */
[----:B------:R-:W-:-:S02]  /*9500*/  ISETP.GE.AND P4, PT, R184, R167, PT ;  /* 0x000000a7b800720c */ /* 0x000fc40003f86270 */
[----:B------:R-:W-:Y:S01]  /*9510*/  LEA R166, R15, R166, 0x2 ;  /* 0x000000a60fa67211 */ /* 0x000fe200078e10ff */
[----:B------:R-:W-:Y:S01]  /*9520*/  BAR.SYNC.DEFER_BLOCKING 0x0 ;  /* 0x0000000000007b1d */ /* 0x000fe20000010000 */
[----:B------:R-:W-:Y:S02]  /*9530*/  IADD3 R60, PT, PT, R184, 0x20, RZ ;  /* 0x00000020b83c7810 */ /* 0x000fe40007ffe0ff */
[----:B-1----:R-:W-:Y:S01]  /*9540*/  LOP3.LUT R3, R6, 0x1c, RZ, 0xc0, !PT ;  /* 0x0000001c06037812 */ /* 0x002fe200078ec0ff */
[----:B---3--:R-:W-:Y:S01]  /*9550*/  @P5 FMUL.FTZ R52, R52, 0.69314718246459960938 ;  /* 0x3f31721834345820 */ /* 0x008fe20000410000 */
[----:B------:R-:W-:Y:S01]  /*9560*/  MOV R2, 0xff800000 ;  /* 0xff80000000027802 */ /* 0x000fe20000000f00 */
[C---:B-----5:R-:W-:Y:S01]  /*9570*/  @P0 FFMA.FTZ R2, R53.reuse, R116, R62 ;  /* 0x0000007435020223 */ /* 0x060fe2000001003e */
[----:B------:R-:W-:Y:S01]  /*9580*/  LOP3.LUT R61, R54, 0x30, RZ, 0xc0, !PT ;  /* 0x00000030363d7812 */ /* 0x000fe200078ec0ff */
[----:B------:R-:W-:Y:S01]  /*9590*/  IMAD R3, R184, 0x60, R3 ;  /* 0x00000060b8037824 */ /* 0x000fe200078e0203 */
[----:B------:R-:W-:Y:S01]  /*95a0*/  MOV R55, 0xff800000 ;  /* 0xff80000000377802 */ /* 0x000fe20000000f00 */
[----:B------:R-:W-:Y:S01]  /*95b0*/  @P5 FFMA.FTZ R55, R53, R0, R52 ;  /* 0x0000000035375223 */ /* 0x000fe20000010034 */
[----:B------:R-:W-:-:S02]  /*95c0*/  ISETP.GE.AND P2, PT, R60, R167, PT ;  /* 0x000000a73c00720c */ /* 0x000fc40003f46270 */
[----:B------:R-:W-:Y:S01]  /*95d0*/  LOP3.LUT R61, R61, 0x7, R186, 0xf8, !PT ;  /* 0x000000073d3d7812 */ /* 0x000fe200078ef8ba */
[----:B------:R1:W2:Y:S04]  /*95e0*/  LDS.128 R48, [R166] ;  /* 0x00000000a6307984 */ /* 0x0002a80000000c00 */
[----:B------:R1:W3:Y:S04]  /*95f0*/  LDS.128 R32, [R166+0x2000] ;  /* 0x00200000a6207984 */ /* 0x0002e80000000c00 */
[----:B------:R1:W1:Y:S04]  /*9600*/  LDS.128 R16, [R166+0x4000] ;  /* 0x00400000a6107984 */ /* 0x0002680000000c00 */
[----:B------:R1:W1:Y:S04]  /*9610*/  LDS.128 R44, [R166+0x800] ;  /* 0x00080000a62c7984 */ /* 0x0002680000000c00 */
[----:B------:R1:W1:Y:S04]  /*9620*/  LDS.128 R28, [R166+0x2800] ;  /* 0x00280000a61c7984 */ /* 0x0002680000000c00 */
[----:B------:R1:W1:Y:S04]  /*9630*/  LDS.128 R40, [R166+0x1000] ;  /* 0x00100000a6287984 */ /* 0x0002680000000c00 */
[----:B------:R1:W1:Y:S04]  /*9640*/  LDS.128 R24, [R166+0x3000] ;  /* 0x00300000a6187984 */ /* 0x0002680000000c00 */
[----:B------:R1:W1:Y:S04]  /*9650*/  LDS.128 R36, [R166+0x1800] ;  /* 0x00180000a6247984 */ /* 0x0002680000000c00 */
[----:B------:R1:W1:Y:S01]  /*9660*/  LDS.128 R20, [R166+0x3800] ;  /* 0x00380000a6147984 */ /* 0x0002620000000c00 */
[----:B----4-:R-:W-:Y:S01]  /*9670*/  IMAD R183, R10, UR8, R183 ;  /* 0x000000080ab77c24 */ /* 0x010fe2000f8e02b7 */
[----:B------:R-:W-:-:S02]  /*9680*/  IADD3 R10, PT, PT, R184, 0x10, RZ ;  /* 0x00000010b80a7810 */ /* 0x000fc40007ffe0ff */
[----:B------:R-:W-:Y:S01]  /*9690*/  IADD3 R184, PT, PT, R184, 0x30, RZ ;  /* 0x00000030b8b87810 */ /* 0x000fe20007ffe0ff */
[----:B------:R-:W-:Y:S01]  /*96a0*/  IMAD R12, R183, R12, R181 ;  /* 0x0000000cb70c7224 */ /* 0x000fe200078e02b5 */
[-C--:B------:R-:W-:Y:S02]  /*96b0*/  ISETP.GE.AND P3, PT, R10, R167.reuse, PT ;  /* 0x000000a70a00720c */ /* 0x080fe40003f66270 */
[----:B------:R-:W-:Y:S01]  /*96c0*/  ISETP.GE.AND P1, PT, R184, R167, PT ;  /* 0x000000a7b800720c */ /* 0x000fe20003f26270 */
[----:B------:R-:W-:Y:S02]  /*96d0*/  IMAD R182, R11, R12, R182 ;  /* 0x0000000c0bb67224 */ /* 0x000fe400078e02b6 */
[----:B------:R4:W1:Y:S02]  /*96e0*/  LDS.128 R12, [R166+0x4800] ;  /* 0x00480000a60c7984 */ /* 0x0008640000000c00 */
[----:B------:R-:W-:Y:S02]  /*96f0*/  IMAD R64, R182, R5, RZ ;  /* 0x00000005b6407224 */ /* 0x000fe400078e02ff */
[----:B------:R4:W1:Y:S03]  /*9700*/  LDS.128 R8, [R166+0x5000] ;  /* 0x00500000a6087984 */ /* 0x0008660000000c00 */
[----:B------:R-:W-:Y:S01]  /*9710*/  IADD3 R3, P0, PT, R3, R64, RZ ;  /* 0x0000004003037210 */ /* 0x000fe20007f1e0ff */
[----:B------:R4:W1:Y:S03]  /*9720*/  LDS.128 R4, [R166+0x5800] ;  /* 0x00580000a6047984 */ /* 0x0008660000000c00 */
[----:B------:R-:W-:-:S02]  /*9730*/  LEA.HI.X.SX32 R64, R64, RZ, 0x1, P0 ;  /* 0x000000ff40407211 */ /* 0x000fc400000f0eff */
[----:B------:R-:W-:-:S04]  /*9740*/  LEA R56, P0, R3, R56, 0x2 ;  /* 0x0000003803387211 */ /* 0x000fc800078010ff */
[----:B------:R-:W-:Y:S01]  /*9750*/  LEA.HI.X R57, R3, R57, R64, 0x2, P0 ;  /* 0x0000003903397211 */ /* 0x000fe200000f1440 */
[----:B--23--:R-:W-:Y:S08]  /*9760*/  @P6 BRA `(.L_x_540) ;  /* 0x0000000000246947 */ /* 0x00cff00003800000 */
[C---:B------:R-:W-:Y:S01]  /*9770*/  VIADD R0, R61.reuse, 0x8 ;  /* 0x000000083d007836 */ /* 0x040fe20000000000 */
[----:B------:R-:W-:Y:S02]  /*9780*/  IADD3 R3, P0, PT, R182, R61, RZ ;  /* 0x0000003db6037210 */ /* 0x000fe40007f1e0ff */
[-C--:B------:R-:W-:Y:S02]  /*9790*/  ISETP.GE.AND P6, PT, R61, R167.reuse, PT ;  /* 0x000000a73d00720c */ /* 0x080fe40003fc6270 */
[----:B------:R-:W-:Y:S02]  /*97a0*/  ISETP.GE.AND P5, PT, R0, R167, PT ;  /* 0x000000a70000720c */ /* 0x000fe40003fa6270 */
[----:B------:R-:W-:Y:S02]  /*97b0*/  LEA.HI.X.SX32 R182, R182, RZ, 0x1, P0 ;  /* 0x000000ffb6b67211 */ /* 0x000fe400000f0eff */
[----:B------:R-:W-:-:S04]  /*97c0*/  LEA R52, P0, R3, R58, 0x2 ;  /* 0x0000003a03347211 */ /* 0x000fc800078010ff */
[----:B------:R-:W-:-:S05]  /*97d0*/  LEA.HI.X R53, R3, R59, R182, 0x2, P0 ;  /* 0x0000003b03357211 */ /* 0x000fca00000f14b6 */
[----:B------:R2:W-:Y:S04]  /*97e0*/  @!P6 ST.E desc[UR4][R52.64], R2 ;  /* 0x000000023400e985 */ /* 0x0005e8000c101904 */
[----:B------:R2:W-:Y:S02]  /*97f0*/  @!P5 ST.E desc[UR4][R52.64+0x20], R55 ;  /* 0x000020373400d985 */ /* 0x0005e4000c101904 */
.L_x_540:
[----:B------:R-:W-:Y:S05]  /*9800*/  BSYNC.RECONVERGENT B0 ;  /* 0x0000000000007941 */ /* 0x000fea0003800200 */
.L_x_539:
[----:B------:R-:W-:Y:S01]  /*9810*/  MOV R177, 0x0 ;  /* 0x0000000000b17802 */ /* 0x000fe20000000f00 */
[----:B------:R-:W-:Y:S04]  /*9820*/  @!P4 ST.E.128 desc[UR4][R56.64], R48 ;  /* 0x000000303800c985 */ /* 0x000fe8000c101d04 */
[----:B------:R-:W-:Y:S04]  /*9830*/  @!P4 ST.E.128 desc[UR4][R56.64+0x80], R32 ;  /* 0x000080203800c985 */ /* 0x000fe8000c101d04 */
[----:B-1----:R-:W-:Y:S04]  /*9840*/  @!P4 ST.E.128 desc[UR4][R56.64+0x100], R16 ;  /* 0x000100103800c985 */ /* 0x002fe8000c101d04 */
[----:B------:R-:W-:Y:S04]  /*9850*/  @!P3 ST.E.128 desc[UR4][R56.64+0x1800], R44 ;  /* 0x0018002c3800b985 */ /* 0x000fe8000c101d04 */
[----:B------:R-:W-:Y:S04]  /*9860*/  @!P3 ST.E.128 desc[UR4][R56.64+0x1880], R28 ;  /* 0x0018801c3800b985 */ /* 0x000fe8000c101d04 */
[----:B------:R-:W-:Y:S04]  /*9870*/  @!P3 ST.E.128 desc[UR4][R56.64+0x1900], R12 ;  /* 0x0019000c3800b985 */ /* 0x000fe8000c101d04 */
[----:B------:R-:W-:Y:S04]  /*9880*/  @!P2 ST.E.128 desc[UR4][R56.64+0x3000], R40 ;  /* 0x003000283800a985 */ /* 0x000fe8000c101d04 */
[----:B------:R-:W-:Y:S04]  /*9890*/  @!P2 ST.E.128 desc[UR4][R56.64+0x3080], R24 ;  /* 0x003080183800a985 */ /* 0x000fe8000c101d04 */
[----:B------:R2:W-:Y:S02]  /*98a0*/  @!P2 ST.E.128 desc[UR4][R56.64+0x3100], R8 ;  /* 0x003100083800a985 */ /* 0x0005e4000c101d04 */
[----:B--2-4-:R-:W-:Y:S05]  /*98b0*/  @P1 RET.REL.NODEC R176 `(_ZN5flash24flash_fwd_splitkv_kernelI23Flash_fwd_kernel_traitsILi96ELi64ELi128ELi4ELb0ELb0EN7cutlass6half_tE19Flash_kernel_traitsILi96ELi64ELi128ELi4ES3_EELb0ELb0ELb0ELb0ELb1ELb0ELb1ELb0EEEvNS_16Flash_fwd_paramsE) ;  /* 0xffffff64b0d01950 */ /* 0x014fea0003c3ffff */
[----:B------:R-:W-:Y:S01]  /*98c0*/  MOV R177, 0x0 ;  /* 0x0000000000b17802 */ /* 0x000fe20000000f00 */
[----:B------:R-:W-:Y:S04]  /*98d0*/  ST.E.128 desc[UR4][R56.64+0x4800], R36 ;  /* 0x0048002438007985 */ /* 0x000fe8000c101d04 */
[----:B------:R-:W-:Y:S04]  /*98e0*/  ST.E.128 desc[UR4][R56.64+0x4880], R20 ;  /* 0x0048801438007985 */ /* 0x000fe8000c101d04 */
[----:B------:R1:W-:Y:S02]  /*98f0*/  ST.E.128 desc[UR4][R56.64+0x4900], R4 ;  /* 0x0049000438007985 */ /* 0x0003e4000c101d04 */
[----:B-1----:R-:W-:Y:S05]  /*9900*/  RET.REL.NODEC R176 `(_ZN5flash24flash_fwd_splitkv_kernelI23Flash_fwd_kernel_traitsILi96ELi64ELi128ELi4ELb0ELb0EN7cutlass6half_tE19Flash_kernel_traitsILi96ELi64ELi128ELi4ES3_EELb0ELb0ELb0ELb0ELb1ELb0ELb1ELb0EEEvNS_16Flash_fwd_paramsE) ;  /* 0xffffff64b0bc7950 */ /* 0x002fea0003c3ffff */
.L_x_538:
[----:B------:R-:W-:Y:S01]  /*9910*/  MOV R6, 0x2 ;  /* 0x0000000200067802 */ /* 0x000fe20000000f00 */
[----:B------:R-:W-:Y:S01]  /*9920*/  IMAD.MOV.U32 R5, RZ, RZ, 0x1f ;  /* 0x0000001fff057424 */ /* 0x000fe200078e00ff */
[----:B------:R-:W-:-:S07]  /*9930*/  MOV R7, 0xffffffff ;  /* 0xffffffff00077802 */ /* 0x000fce0000000f00 */
[----:B-1---5:R-:W-:Y:S05]  /*9940*/  WARPSYNC.COLLECTIVE R7, `(.L_x_541) ;  /* 0x0000000007087348 */ /* 0x022fea0003c00000 */
[----:B------:R2:W3:Y:S02]  /*9950*/  SHFL.BFLY P0, R8, R194, R6, R5 ;  /* 0x0c000006c2087389 */ /* 0x0004e40000000005 */
[----:B-123-5:R-:W-:Y:S05]  /*9960*/  ENDCOLLECTIVE ;  /* 0x000000000000791b */ /* 0x02efea0003800000 */
.L_x_541:
[----:B------:R-:W-:Y:S02]  /*9970*/  IMAD.MOV.U32 R9, RZ, RZ, R8 ;  /* 0x000000ffff097224 */ /* 0x000fe400078e0008 */
[----:B------:R-:W-:Y:S02]  /*9980*/  IMAD.MOV.U32 R6, RZ, RZ, 0x1 ;  /* 0x00000001ff067424 */ /* 0x000fe400078e00ff */
[----:B------:R-:W-:-:S05]  /*9990*/  FADD.FTZ R9, R9, R194 ;  /* 0x000000c209097221 */ /* 0x000fca0000010000 */
[----:B------:R-:W-:-:S07]  /*99a0*/  MOV R194, R9 ;  /* 0x0000000900c27202 */ /* 0x000fce0000000f00 */
[----:B------:R-:W-:Y:S05]  /*99b0*/  WARPSYNC.COLLECTIVE R7, `(.L_x_542) ;  /* 0x0000000007087348 */ /* 0x000fea0003c00000 */
[----:B------:R1:W2:Y:S02]  /*99c0*/  SHFL.BFLY P0, R8, R194, R6, R5 ;  /* 0x0c000006c2087389 */ /* 0x0002a40000000005 */
[----:B-12---:R-:W-:Y:S05]  /*99d0*/  ENDCOLLECTIVE ;  /* 0x000000000000791b */ /* 0x006fea0003800000 */
.L_x_542:
[----:B------:R-:W-:Y:S01]  /*99e0*/  MOV R194, R195 ;  /* 0x000000c300c27202 */ /* 0x000fe20000000f00 */
[----:B------:R-:W-:Y:S01]  /*99f0*/  IMAD.MOV.U32 R6, RZ, RZ, 0x2 ;  /* 0x00000002ff067424 */ /* 0x000fe200078e00ff */
[----:B------:R-:W-:-:S07]  /*9a00*/  MOV R4, R8 ;  /* 0x0000000800047202 */ /* 0x000fce0000000f00 */
[----:B------:R-:W-:Y:S05]  /*9a10*/  WARPSYNC.COLLECTIVE R7, `(.L_x_543) ;  /* 0x0000000007087348 */ /* 0x000fea0003c00000 */
[----:B------:R1:W2:Y:S02]  /*9a20*/  SHFL.BFLY P0, R8, R194, R6, R5 ;  /* 0x0c000006c2087389 */ /* 0x0002a40000000005 */
[----:B-12---:R-:W-:Y:S05]  /*9a30*/  ENDCOLLECTIVE ;  /* 0x000000000000791b */ /* 0x006fea0003800000 */
.L_x_543:
[----:B------:R-:W-:Y:S01]  /*9a40*/  FADD.FTZ R4, R9, R4 ;  /* 0x0000000409047221 */ /* 0x000fe20000010000 */
[----:B------:R-:W-:Y:S01]  /*9a50*/  FADD.FTZ R52, R8, R195 ;  /* 0x000000c308347221 */ /* 0x000fe20000010000 */
[----:B------:R-:W-:-:S04]  /*9a60*/  MOV R6, 0x1 ;  /* 0x0000000100067802 */ /* 0x000fc80000000f00 */
[----:B------:R-:W-:-:S07]  /*9a70*/  MOV R194, R52 ;  /* 0x0000003400c27202 */ /* 0x000fce0000000f00 */
[----:B------:R-:W-:Y:S05]  /*9a80*/  WARPSYNC.COLLECTIVE R7, `(.L_x_544) ;  /* 0x0000000007087348 */ /* 0x000fea0003c00000 */
[----:B------:R1:W2:Y:S02]  /*9a90*/  SHFL.BFLY P0, R8, R194, R6, R5 ;  /* 0x0c000006c2087389 */ /* 0x0002a40000000005 */
[----:B-12---:R-:W-:Y:S05]  /*9aa0*/  ENDCOLLECTIVE ;  /* 0x000000000000791b */ /* 0x006fea0003800000 */
.L_x_544:
[----:B------:R-:W-:Y:S05]  /*9ab0*/  BRA `(.L_x_545) ;  /* 0xfffffff000d07947 */ /* 0x000fea000383ffff */
.L_x_546:
        /* <DEDUP_REMOVED lines=12> */
.L_x_11626:


//--------------------- .text._ZN5flash24flash_fwd_splitkv_kernelI23Flash_fwd_kernel_traitsILi96ELi64ELi128ELi4ELb0ELb0EN7cutlass6half_tE19Flash_kernel_traitsILi96ELi64ELi128ELi4ES3_EELb0ELb0ELb0ELb0ELb1ELb1ELb1ELb0EEEvNS_16Flash_fwd_paramsE --------------------------
	.section	.text._ZN5flash24flash_fwd_splitkv_kernelI23Flash_fwd_kernel_traitsILi96ELi64ELi128ELi4ELb0ELb0EN7cutlass6half_tE19Flash_kernel_traitsILi96ELi64ELi128ELi4ES3_EELb0ELb0ELb0ELb0ELb1ELb1ELb1ELb0EEEvNS_16Flash_fwd_paramsE,"ax",@progbits
	.align	128
        .global         _ZN5flash24flash_fwd_splitkv_kernelI23Flash_fwd_kernel_traitsILi96ELi64ELi128ELi4ELb0ELb0EN7cutlass6half_tE19Flash_kernel_traitsILi96ELi64ELi128ELi4ES3_EELb0ELb0ELb0ELb0ELb1ELb1ELb1ELb0EEEvNS_16Flash_fwd_paramsE
        .type           _ZN5flash24flash_fwd_splitkv_kernelI23Flash_fwd_kernel_traitsILi96ELi64ELi128ELi4ELb0ELb0EN7cutlass6half_tE19Flash_kernel_traitsILi96ELi64ELi128ELi4ES3_EELb0ELb0ELb0ELb0ELb1ELb1ELb1ELb0EEEvNS_16Flash_fwd_paramsE,@function
        .size           _ZN5flash24flash_fwd_splitkv_kernelI23Flash_fwd_kernel_traitsILi96ELi64ELi128ELi4ELb0ELb0EN7cutlass6half_tE19Flash_kernel_traitsILi96ELi64ELi128ELi4ES3_EELb0ELb0ELb0ELb0ELb1ELb1ELb1ELb0EEEvNS_16Flash_fwd_paramsE,(.L_x_11627 - _ZN5flash24flash_fwd_splitkv_kernelI23Flash_fwd_kernel_traitsILi96ELi64ELi128ELi4ELb0ELb0EN7cutlass6half_tE19Flash_kernel_traitsILi96ELi64ELi128ELi4ES3_EELb0ELb0ELb0ELb0ELb1ELb1ELb1ELb0EEEvNS_16Flash_fwd_paramsE)
        .other          _ZN5flash24flash_fwd_splitkv_kernelI23Flash_fwd_kernel_traitsILi96ELi64ELi128ELi4ELb0ELb0EN7cutlass6half_tE19Flash_kernel_traitsILi96ELi64ELi128ELi4ES3_EELb0ELb0ELb0ELb0ELb1ELb1ELb1ELb0EEEvNS_16Flash_fwd_paramsE,@"STO_CUDA_ENTRY STV_DEFAULT"
_ZN5flash24flash_fwd_splitkv_kernelI23Flash_fwd_kernel_traitsILi96ELi64ELi128ELi4ELb0ELb0EN7cutlass6half_tE19Flash_kernel_traitsILi96ELi64ELi128ELi4ES3_EELb0ELb0ELb0ELb0ELb1ELb1ELb1ELb0EEEvNS_16Flash_fwd_paramsE:
.text._ZN5flash24flash_fwd_splitkv_kernelI23Flash_fwd_kernel_traitsILi96ELi64ELi128ELi4ELb0ELb0EN7cutlass6half_tE19Flash_kernel_traitsILi96ELi64ELi128ELi4ES3_EELb0ELb0ELb0ELb0ELb1ELb1ELb1ELb0EEEvNS_16Flash_fwd_paramsE:
        /* <DEDUP_REMOVED lines=29> */
[----:B-1----:R-:W-:Y:S05]  /*01d0*/  CALL.REL.NOINC `($_ZN5flash24flash_fwd_splitkv_kernelI23Flash_fwd_kernel_traitsILi96ELi64ELi128ELi4ELb0ELb0EN7cutlass6half_tE19Flash_kernel_traitsILi96ELi64ELi128ELi4ES3_EELb0ELb0ELb0ELb0ELb1ELb1ELb1ELb0EEEvNS_16Flash_fwd_paramsE$_ZN5flash30compute_attn_1rowblock_splitkvI23Flash_fwd_kernel_traitsILi96ELi64ELi128ELi4ELb0ELb0EN7cutlass6half_tE19Flash_kernel_traitsILi96ELi64ELi128ELi4ES3_EELb0ELb0ELb0ELb0ELb1ELb1ELb1ELb0ENS_16Flash_fwd_paramsEEEvRKT8_iiiii) ;  /* 0x0000000000087944 */ /* 0x002fea0003c00000 */
[----:B------:R-:W-:Y:S05]  /*01e0*/  BSYNC.RECONVERGENT B2 ;  /* 0x0000000000027941 */ /* 0x000fea0003800200 */
.L_x_547:
[----:B------:R-:W-:Y:S05]  /*01f0*/  EXIT ;  /* 0x000000000000794d */ /* 0x000fea0003800000 */
        .type           $_ZN5flash24flash_fwd_splitkv_kernelI23Flash_fwd_kernel_traitsILi96ELi64ELi128ELi4ELb0ELb0EN7cutlass6half_tE19Flash_kernel_traitsILi96ELi64ELi128ELi4ES3_EELb0ELb0ELb0ELb0ELb1ELb1ELb1ELb0EEEvNS_16Flash_fwd_paramsE$_ZN5flash30compute_attn_1rowblock_splitkvI23Flash_fwd_kernel_traitsILi96ELi64ELi128ELi4ELb0ELb0EN7cutlass6half_tE19Flash_kernel_traitsILi96ELi64ELi128ELi4ES3_EELb0ELb0ELb0ELb0ELb1ELb1ELb1ELb0ENS_16Flash_fwd_paramsEEEvRKT8_iiiii,@function
        .size           $_ZN5flash24flash_fwd_splitkv_kernelI23Flash_fwd_kernel_traitsILi96ELi64ELi128ELi4ELb0ELb0EN7cutlass6half_tE19Flash_kernel_traitsILi96ELi64ELi128ELi4ES3_EELb0ELb0ELb0ELb0ELb1ELb1ELb1ELb0EEEvNS_16Flash_fwd_paramsE$_ZN5flash30compute_attn_1rowblock_splitkvI23Flash_fwd_kernel_traitsILi96ELi64ELi128ELi4ELb0ELb0EN7cutlass6half_tE19Flash_kernel_traitsILi96ELi64ELi128ELi4ES3_EELb0ELb0ELb0ELb0ELb1ELb1ELb1ELb0ENS_16Flash_fwd_paramsEEEvRKT8_iiiii,(.L_x_11627 - $_ZN5flash24flash_fwd_splitkv_kernelI23Flash_fwd_kernel_traitsILi96ELi64ELi128ELi4ELb0ELb0EN7cutlass6half_tE19Flash_kernel_traitsILi96ELi64ELi128ELi4ES3_EELb0ELb0ELb0ELb0ELb1ELb1ELb1ELb0EEEvNS_16Flash_fwd_paramsE$_ZN5flash30compute_attn_1rowblock_splitkvI23Flash_fwd_kernel_traitsILi96ELi64ELi128ELi4ELb0ELb0EN7cutlass6half_tE19Flash_kernel_traitsILi96ELi64ELi128ELi4ES3_EELb0ELb0ELb0ELb0ELb1ELb1ELb1ELb0ENS_16Flash_fwd_paramsEEEvRKT8_iiiii)
$_ZN5flash24flash_fwd_splitkv_kernelI23Flash_fwd_kernel_traitsILi96ELi64ELi128ELi4ELb0ELb0EN7cutlass6half_tE19Flash_kernel_traitsILi96ELi64ELi128ELi4ES3_EELb0ELb0ELb0ELb0ELb1ELb1ELb1ELb0EEEvNS_16Flash_fwd_paramsE$_ZN5flash30compute_attn_1rowblock_splitkvI23Flash_fwd_kernel_traitsILi96ELi64ELi128ELi4ELb0ELb0EN7cutlass6half_tE19Flash_kernel_traitsILi96ELi64ELi128ELi4ES3_EELb0ELb0ELb0ELb0ELb1ELb1ELb1ELb0ENS_16Flash_fwd_paramsEEEvRKT8_iiiii:
        /* <DEDUP_REMOVED lines=30> */
[----:B------:R-:W-:Y:S01]  /*03e0*/  ISETP.NE.U32.AND P0, PT, R14, RZ, PT ;  /* 0x000000ff0e00720c */ /* 0x000fe20003f05070 */
[----:B------:R-:W-:Y:S02]  /*03f0*/  IMAD.MOV.U32 R13, RZ, RZ, -0x1 ;  /* 0xffffffffff0d7424 */ /* 0x000fe400078e00ff */
[----:B------:R-:W-:Y:S01]  /*0400*/  IMAD.X R19, R19, 0x1, R0, P1 ;  /* 0x0000000113137824 */ /* 0x000fe200008e0600 */
[----:B------:R-:W-:-:S03]  /*0410*/  ISETP.NE.AND.EX P0, PT, R15, RZ, PT, P0 ;  /* 0x000000ff0f00720c */ /* 0x000fc60003f05300 */
[----:B------:R-:W-:Y:S10]  /*0420*/  @!P2 BRA `(.L_x_549) ;  /* 0x000000000010a947 */ /* 0x000ff40003800000 */
[----:B------:R-:W3:Y:S02]  /*0430*/  LD.E.U8 R6, desc[UR4][R2.64+0x1b2] ;  /* 0x0001b20402067980 */ /* 0x000ee4000c101100 */
[----:B---3--:R-:W-:-:S13]  /*0440*/  ISETP.NE.AND P1, PT, R6, RZ, PT ;  /* 0x000000ff0600720c */ /* 0x008fda0003f25270 */
[----:B------:R-:W-:Y:S05]  /*0450*/  @!P1 BRA `(.L_x_549) ;  /* 0x0000000000049947 */ /* 0x000fea0003800000 */
[----:B------:R3:W5:Y:S02]  /*0460*/  LD.E R13, desc[UR4][R18.64] ;  /* 0x00000004120d7980 */ /* 0x000764000c101900 */
.L_x_549:
[----:B------:R-:W-:Y:S05]  /*0470*/  BSYNC.RECONVERGENT B0 ;  /* 0x0000000000007941 */ /* 0x000fea0003800200 */
.L_x_548:
[----:B------:R-:W-:Y:S04]  /*0480*/  BSSY.RECONVERGENT B0, `(.L_x_550) ;  /* 0x0000007000007945 */ /* 0x000fe80003800200 */
[----:B------:R-:W-:Y:S05]  /*0490*/  @!P3 BRA `(.L_x_551) ;  /* 0x000000000014b947 */ /* 0x000fea0003800000 */
[----:B------:R-:W4:Y:S02]  /*04a0*/  LD.E.U8 R6, desc[UR4][R2.64+0x1b2] ;  /* 0x0001b20402067980 */ /* 0x000f24000c101100 */
[----:B----4-:R-:W-:-:S13]  /*04b0*/  ISETP.NE.AND P1, PT, R6, RZ, PT ;  /* 0x000000ff0600720c */ /* 0x010fda0003f25270 */
[----:B------:R-:W4:Y:S02]  /*04c0*/  @P1 LD.E R6, desc[UR4][R18.64+0x4] ;  /* 0x0000040412061980 */ /* 0x000f24000c101900 */
[----:B----45:R-:W-:-:S06]  /*04d0*/  @P1 IADD3 R7, PT, PT, R6, -R13, RZ ;  /* 0x8000000d06071210 */ /* 0x030fcc0007ffe0ff */
[----:B------:R4:W5:Y:S02]  /*04e0*/  @!P1 LD.E R7, desc[UR4][R18.64] ;  /* 0x0000000412079980 */ /* 0x000964000c101900 */
.L_x_551:
[----:B------:R-:W-:Y:S05]  /*04f0*/  BSYNC.RECONVERGENT B0 ;  /* 0x0000000000007941 */ /* 0x000fea0003800200 */
.L_x_550:
        /* <DEDUP_REMOVED lines=8> */
.L_x_553:
[----:B------:R-:W5:Y:S01]  /*0580*/  LD.E.64 R14, desc[UR4][R2.64+0x108] ;  /* 0x00010804020e7980 */ /* 0x000f62000c101b00 */
[----:B------:R-:W-:Y:S01]  /*0590*/  BSSY.RECONVERGENT B0, `(.L_x_555) ;  /* 0x0000006000007945 */ /* 0x000fe20003800200 */
[----:B------:R-:W-:Y:S01]  /*05a0*/  IMAD.MOV.U32 R130, RZ, RZ, RZ ;  /* 0x000000ffff827224 */ /* 0x000fe200078e00ff */
[----:B-----5:R-:W-:-:S04]  /*05b0*/  ISETP.NE.U32.AND P0, PT, R14, RZ, PT ;  /* 0x000000ff0e00720c */ /* 0x020fc80003f05070 */
[----:B------:R-:W-:-:S13]  /*05c0*/  ISETP.NE.AND.EX P0, PT, R15, RZ, PT, P0 ;  /* 0x000000ff0f00720c */ /* 0x000fda0003f05300 */
[----:B------:R-:W-:Y:S05]  /*05d0*/  @!P0 BRA `(.L_x_556) ;  /* 0x0000000000048947 */ /* 0x000fea0003800000 */
[----:B------:R1:W5:Y:S02]  /*05e0*/  LD.E R130, desc[UR4][R2.64+0xbc] ;  /* 0x0000bc0402827980 */ /* 0x000364000c101900 */
.L_x_556:
[----:B------:R-:W-:Y:S05]  /*05f0*/  BSYNC.RECONVERGENT B0 ;  /* 0x0000000000007941 */ /* 0x000fea0003800200 */
.L_x_555:
[----:B-----5:R-:W-:Y:S02]  /*0600*/  IADD3 R130, PT, PT, R130, R7, -R12 ;  /* 0x0000000782827210 */ /* 0x020fe40007ffe80c */
.L_x_554:
[----:B------:R-:W-:Y:S05]  /*0610*/  BSYNC.RECONVERGENT B1 ;  /* 0x0000000000017941 */ /* 0x000fea0003800200 */
.L_x_552:
[----:B------:R-:W-:Y:S01]  /*0620*/  IMAD.SHL.U32 R176, R11, 0x40, RZ ;  /* 0x000000400bb07824 */ /* 0x000fe200078e00ff */
[----:B------:R-:W-:Y:S01]  /*0630*/  MOV R6, R170 ;  /* 0x000000aa00067202 */ /* 0x000fe20000000f00 */
[----:B------:R-:W-:-:S03]  /*0640*/  IMAD.MOV.U32 R7, RZ, RZ, 0x0 ;  /* 0x00000000ff077424 */ /* 0x000fc600078e00ff */
[----:B------:R-:W-:-:S13]  /*0650*/  ISETP.GT.AND P0, PT, R161, R176, PT ;  /* 0x000000b0a100720c */ /* 0x000fda0003f04270 */
[----:B-1234-:R-:W-:Y:S05]  /*0660*/  @!P0 RET.REL.NODEC R6 `(_ZN5flash24flash_fwd_splitkv_kernelI23Flash_fwd_kernel_traitsILi96ELi64ELi128ELi4ELb0ELb0EN7cutlass6half_tE19Flash_kernel_traitsILi96ELi64ELi128ELi4ES3_EELb0ELb0ELb0ELb0ELb1ELb1ELb1ELb0EEEvNS_16Flash_fwd_paramsE) ;  /* 0xfffffff806648950 */ /* 0x01efea0003c3ffff */
[----:B------:R-:W2:Y:S01]  /*0670*/  LD.E R7, desc[UR4][R2.64+0xb8] ;  /* 0x0000b80402077980 */ /* 0x000ea2000c101900 */
[-C--:B------:R-:W-:Y:S02]  /*0680*/  IABS R8, R9.reuse ;  /* 0x0000000900087213 */ /* 0x080fe40000000000 */
[----:B------:R-:W-:Y:S02]  /*0690*/  IABS R4, R9 ;  /* 0x0000000900047213 */ /* 0x000fe40000000000 */
[----:B------:R-:W1:Y:S03]  /*06a0*/  I2F.RP R6, R8 ;  /* 0x0000000800067306 */ /* 0x000e660000209400 */
[----:B------:R-:W-:-:S05]  /*06b0*/  IMAD.MOV R4, RZ, RZ, -R4 ;  /* 0x000000ffff047224 */ /* 0x000fca00078e0a04 */
[----:B-1----:R-:W1:Y:S02]  /*06c0*/  MUFU.RCP R14, R6 ;  /* 0x00000006000e7308 */ /* 0x002e640000001000 */
[----:B-1----:R-:W-:-:S06]  /*06d0*/  VIADD R14, R14, 0xffffffe ;  /* 0x0ffffffe0e0e7836 */ /* 0x002fcc0000000000 */
[----:B------:R1:W3:Y:S02]  /*06e0*/  F2I.FTZ.U32.TRUNC.NTZ R15, R14 ;  /* 0x0000000e000f7305 */ /* 0x0002e4000021f000 */
[----:B-1----:R-:W-:Y:S02]  /*06f0*/  IMAD.MOV.U32 R14, RZ, RZ, RZ ;  /* 0x000000ffff0e7224 */ /* 0x002fe400078e00ff */
[----:B--2---:R-:W-:-:S05]  /*0700*/  VIADD R7, R7, 0x7f ;  /* 0x0000007f07077836 */ /* 0x004fca0000000000 */
[----:B------:R-:W-:-:S04]  /*0710*/  SHF.R.S32.HI R10, RZ, 0x1f, R7 ;  /* 0x0000001fff0a7819 */ /* 0x000fc80000011407 */
[----:B------:R-:W-:Y:S01]  /*0720*/  LEA.HI R10, R10, R7, RZ, 0x7 ;  /* 0x000000070a0a7211 */ /* 0x000fe200078f38ff */
[----:B---3--:R-:W-:-:S03]  /*0730*/  IMAD.MOV R7, RZ, RZ, -R15 ;  /* 0x000000ffff077224 */ /* 0x008fc600078e0a0f */
[----:B------:R-:W-:Y:S01]  /*0740*/  LEA.HI.SX32 R10, R10, R9, 0x19 ;  /* 0x000000090a0a7211 */ /* 0x000fe200078fcaff */
[----:B------:R-:W-:-:S04]  /*0750*/  IMAD R7, R7, R8, RZ ;  /* 0x0000000807077224 */ /* 0x000fc800078e02ff */
[----:B------:R-:W-:Y:S02]  /*0760*/  VIADD R10, R10, 0xffffffff ;  /* 0xffffffff0a0a7836 */ /* 0x000fe40000000000 */
[----:B------:R-:W-:-:S03]  /*0770*/  IMAD.HI.U32 R7, R15, R7, R14 ;  /* 0x000000070f077227 */ /* 0x000fc600078e000e */
[----:B------:R-:W-:Y:S02]  /*0780*/  IABS R6, R10 ;  /* 0x0000000a00067213 */ /* 0x000fe40000000000 */
[----:B------:R-:W-:-:S03]  /*0790*/  LOP3.LUT R10, R10, R9, RZ, 0x3c, !PT ;  /* 0x000000090a0a7212 */ /* 0x000fc600078e3cff */
[----:B------:R-:W-:Y:S01]  /*07a0*/  IMAD.HI.U32 R7, R7, R6, RZ ;  /* 0x0000000607077227 */ /* 0x000fe200078e00ff */
[----:B------:R-:W-:-:S03]  /*07b0*/  ISETP.GE.AND P0, PT, R10, RZ, PT ;  /* 0x000000ff0a00720c */ /* 0x000fc60003f06270 */
[----:B------:R-:W-:-:S05]  /*07c0*/  IMAD R15, R7, R4, R6 ;  /* 0x00000004070f7224 */ /* 0x000fca00078e0206 */
[----:B------:R-:W-:-:S13]  /*07d0*/  ISETP.GT.U32.AND P1, PT, R8, R15, PT ;  /* 0x0000000f0800720c */ /* 0x000fda0003f24070 */
[----:B------:R-:W-:Y:S02]  /*07e0*/  @!P1 IMAD.IADD R15, R15, 0x1, -R8 ;  /* 0x000000010f0f9824 */ /* 0x000fe400078e0a08 */
[----:B------:R-:W-:Y:S01]  /*07f0*/  @!P1 VIADD R7, R7, 0x1 ;  /* 0x0000000107079836 */ /* 0x000fe20000000000 */
[----:B------:R-:W-:Y:S02]  /*0800*/  ISETP.NE.AND P1, PT, R9, RZ, PT ;  /* 0x000000ff0900720c */ /* 0x000fe40003f25270 */
[----:B------:R-:W-:Y:S01]  /*0810*/  ISETP.GE.U32.AND P2, PT, R15, R8, PT ;  /* 0x000000080f00720c */ /* 0x000fe20003f46070 */
[----:B------:R-:W-:-:S05]  /*0820*/  VIADD R15, R130, 0x7f ;  /* 0x0000007f820f7836 */ /* 0x000fca0000000000 */
[----:B------:R-:W-:-:S04]  /*0830*/  SHF.R.S32.HI R4, RZ, 0x1f, R15 ;  /* 0x0000001fff047819 */ /* 0x000fc8000001140f */
[----:B------:R-:W-:-:S03]  /*0840*/  LEA.HI R4, R4, R15, RZ, 0x7 ;  /* 0x0000000f04047211 */ /* 0x000fc600078f38ff */
[----:B------:R-:W-:Y:S01]  /*0850*/  @P2 VIADD R7, R7, 0x1 ;  /* 0x0000000107072836 */ /* 0x000fe20000000000 */
[----:B------:R-:W-:-:S03]  /*0860*/  SHF.R.S32.HI R4, RZ, 0x7, R4 ;  /* 0x00000007ff047819 */ /* 0x000fc60000011404 */
        /* <DEDUP_REMOVED lines=59> */
[----:B-1----:R-:W-:Y:S05]  /*0c20*/  @P1 RET.REL.NODEC R170 `(_ZN5flash24flash_fwd_splitkv_kernelI23Flash_fwd_kernel_traitsILi96ELi64ELi128ELi4ELb0ELb0EN7cutlass6half_tE19Flash_kernel_traitsILi96ELi64ELi128ELi4ES3_EELb0ELb0ELb0ELb0ELb1ELb1ELb1ELb0EEEvNS_16Flash_fwd_paramsE) ;  /* 0xfffffff0aaf41950 */ /* 0x002fea0003c3ffff */
[----:B------:R-:W-:Y:S02]  /*0c30*/  MOV R5, 0xff800000 ;  /* 0xff80000000057802 */ /* 0x000fe40000000f00 */
[----:B------:R-:W-:-:S03]  /*0c40*/  MOV R171, 0x0 ;  /* 0x0000000000ab7802 */ /* 0x000fc60000000f00 */
[----:B------:R1:W-:Y:S02]  /*0c50*/  ST.E desc[UR4][R2.64+0xc0], R5 ;  /* 0x0000c00502007985 */ /* 0x0003e4000c101904 */
[----:B-1----:R-:W-:Y:S05]  /*0c60*/  RET.REL.NODEC R170 `(_ZN5flash24flash_fwd_splitkv_kernelI23Flash_fwd_kernel_traitsILi96ELi64ELi128ELi4ELb0ELb0EN7cutlass6half_tE19Flash_kernel_traitsILi96ELi64ELi128ELi4ES3_EELb0ELb0ELb0ELb0ELb1ELb1ELb1ELb0EEEvNS_16Flash_fwd_paramsE) ;  /* 0xfffffff0aae47950 */ /* 0x002fea0003c3ffff */
.L_x_557:
        /* <DEDUP_REMOVED lines=42> */
[-C--:B--2---:R-:W-:Y:S02]  /*0f10*/  IMAD R0, R15, R177.reuse, RZ ;  /* 0x000000b10f007224 */ /* 0x084fe400078e02ff */
[----:B------:R-:W-:-:S05]  /*0f20*/  IMAD.WIDE.U32 R14, R14, R177, RZ ;  /* 0x000000b10e0e7225 */ /* 0x000fca00078e00ff */
[----:B------:R-:W-:Y:S01]  /*0f30*/  IADD3 R187, PT, PT, R15, R0, RZ ;  /* 0x000000000fbb7210 */ /* 0x000fe20007ffe0ff */
[----:B------:R-:W-:Y:S01]  /*0f40*/  @P0 VIADD R9, R9, 0x1 ;  /* 0x0000000109090836 */ /* 0x000fe20000000000 */
[----:B------:R-:W-:-:S03]  /*0f50*/  LEA R186, P0, R14, R182, 0x2 ;  /* 0x000000b60eba7211 */ /* 0x000fc600078010ff */
[----:B------:R-:W-:Y:S01]  /*0f60*/  @!P1 IMAD.MOV R9, RZ, RZ, -R9 ;  /* 0x000000ffff099224 */ /* 0x000fe200078e0a09 */
[----:B------:R-:W-:Y:S02]  /*0f70*/  LEA.HI.X R187, R14, R183, R187, 0x2, P0 ;  /* 0x000000b70ebb7211 */ /* 0x000fe400000f14bb */
[----:B------:R-:W-:Y:S01]  /*0f80*/  @!P2 LOP3.LUT R9, RZ, R13, RZ, 0x33, !PT ;  /* 0x0000000dff09a212 */ /* 0x000fe200078e33ff */
[----:B------:R-:W2:Y:S04]  /*0f90*/  LD.E.64 R14, desc[UR4][R2.64+0x28] ;  /* 0x00002804020e7980 */ /* 0x000ea8000c101b00 */
[----:B------:R-:W-:-:S05]  /*0fa0*/  IMAD.WIDE R20, R9, 0x4, R186 ;  /* 0x0000000409147825 */ /* 0x000fca00078e02ba */
[----:B------:R1:W2:Y:S01]  /*0fb0*/  LD.E R5, desc[UR4][R20.64] ;  /* 0x0000000414057980 */ /* 0x0002a2000c101900 */
[----:B---3--:R-:W-:-:S04]  /*0fc0*/  IABS R6, R16 ;  /* 0x0000001000067213 */ /* 0x008fc80000000000 */
[----:B-----5:R-:W3:Y:S08]  /*0fd0*/  I2F.RP R10, R6 ;  /* 0x00000006000a7306 */ /* 0x020ef00000209400 */
[----:B---3--:R-:W3:Y:S02]  /*0fe0*/  MUFU.RCP R26, R10 ;  /* 0x0000000a001a7308 */ /* 0x008ee40000001000 */
[----:B---3--:R-:W-:-:S06]  /*0ff0*/  IADD3 R26, PT, PT, R26, 0xffffffe, RZ ;  /* 0x0ffffffe1a1a7810 */ /* 0x008fcc0007ffe0ff */
[----:B------:R-:W3:Y:S01]  /*1000*/  F2I.FTZ.U32.TRUNC.NTZ R27, R26 ;  /* 0x0000001a001b7305 */ /* 0x000ee2000021f000 */
[----:B-1----:R-:W-:Y:S02]  /*1010*/  IABS R21, R175 ;  /* 0x000000af00157213 */ /* 0x002fe40000000000 */
[----:B------:R-:W-:Y:S01]  /*1020*/  IABS R0, R16 ;  /* 0x0000001000007213 */ /* 0x000fe20000000000 */
[----:B---3--:R-:W-:Y:S01]  /*1030*/  IMAD.MOV R7, RZ, RZ, -R27 ;  /* 0x000000ffff077224 */ /* 0x008fe200078e0a1b */
[----:B------:R-:W-:-:S03]  /*1040*/  MOV R26, RZ ;  /* 0x000000ff001a7202 */ /* 0x000fc60000000f00 */
[----:B------:R-:W-:-:S04]  /*1050*/  IMAD R8, R7, R6, RZ ;  /* 0x0000000607087224 */ /* 0x000fc800078e02ff */
[----:B------:R-:W-:-:S04]  /*1060*/  IMAD.HI.U32 R8, R27, R8, R26 ;  /* 0x000000081b087227 */ /* 0x000fc800078e001a */
[----:B------:R-:W-:Y:S02]  /*1070*/  IMAD.MOV R0, RZ, RZ, -R0 ;  /* 0x000000ffff007224 */ /* 0x000fe400078e0a00 */
[----:B------:R-:W-:-:S04]  /*1080*/  IMAD.HI.U32 R8, R8, R21, RZ ;  /* 0x0000001508087227 */ /* 0x000fc800078e00ff */
[----:B------:R-:W-:-:S05]  /*1090*/  IMAD R7, R8, R0, R21 ;  /* 0x0000000008077224 */ /* 0x000fca00078e0215 */
[----:B------:R-:W-:Y:S01]  /*10a0*/  ISETP.GT.U32.AND P1, PT, R6, R7, PT ;  /* 0x000000070600720c */ /* 0x000fe20003f24070 */
[----:B------:R-:W-:-:S12]  /*10b0*/  IMAD.MOV R9, RZ, RZ, -R9 ;  /* 0x000000ffff097224 */ /* 0x000fd800078e0a09 */
[----:B------:R-:W-:-:S04]  /*10c0*/  @!P1 IADD3 R7, PT, PT, R7, -R6, RZ ;  /* 0x8000000607079210 */ /* 0x000fc80007ffe0ff */
[----:B------:R-:W-:Y:S02]  /*10d0*/  ISETP.GE.U32.AND P2, PT, R7, R6, PT ;  /* 0x000000060700720c */ /* 0x000fe40003f46070 */
[----:B------:R-:W-:Y:S01]  /*10e0*/  LOP3.LUT R6, R175, R16, RZ, 0x3c, !PT ;  /* 0x00000010af067212 */ /* 0x000fe200078e3cff */
[----:B------:R-:W-:Y:S01]  /*10f0*/  IMAD R18, R13, R9, R18 ;  /* 0x000000090d127224 */ /* 0x000fe200078e0212 */
[----:B------:R-:W-:Y:S02]  /*1100*/  @!P1 IADD3 R8, PT, PT, R8, 0x1, RZ ;  /* 0x0000000108089810 */ /* 0x000fe40007ffe0ff */
[----:B------:R-:W-:Y:S02]  /*1110*/  ISETP.GE.AND P0, PT, R6, RZ, PT ;  /* 0x000000ff0600720c */ /* 0x000fe40003f06270 */
[----:B------:R-:W-:Y:S01]  /*1120*/  ISETP.NE.AND P1, PT, R16, RZ, PT ;  /* 0x000000ff1000720c */ /* 0x000fe20003f25270 */
[----:B----4-:R-:W-:-:S04]  /*1130*/  IMAD R6, R163, R18, RZ ;  /* 0x00000012a3067224 */ /* 0x010fc800078e02ff */
[----:B------:R-:W-:-:S06]  /*1140*/  @P2 VIADD R8, R8, 0x1 ;  /* 0x0000000108082836 */ /* 0x000fcc0000000000 */
[----:B------:R-:W-:Y:S02]  /*1150*/  @!P0 IMAD.MOV R8, RZ, RZ, -R8 ;  /* 0x000000ffff088224 */ /* 0x000fe400078e0a08 */
[----:B------:R-:W-:Y:S02]  /*1160*/  @!P1 LOP3.LUT R8, RZ, R16, RZ, 0x33, !PT ;  /* 0x00000010ff089212 */ /* 0x000fe400078e33ff */
[----:B--2---:R-:W-:Y:S01]  /*1170*/  SHF.R.S32.HI R0, RZ, 0x1f, R5 ;  /* 0x0000001fff007819 */ /* 0x004fe20000011405 */
[-C--:B------:R-:W-:Y:S02]  /*1180*/  IMAD R7, R23, R5.reuse, RZ ;  /* 0x0000000517077224 */ /* 0x080fe400078e02ff */
[----:B------:R-:W-:-:S04]  /*1190*/  IMAD.WIDE.U32 R12, R22, R5, RZ ;  /* 0x00000005160c7225 */ /* 0x000fc800078e00ff */
[----:B------:R-:W-:Y:S01]  /*11a0*/  IMAD R7, R22, R0, R7 ;  /* 0x0000000016077224 */ /* 0x000fe200078e0207 */
[----:B------:R-:W-:-:S04]  /*11b0*/  SHF.R.S32.HI R23, RZ, 0x1f, R18 ;  /* 0x0000001fff177819 */ /* 0x000fc80000011412 */
[----:B------:R-:W-:Y:S01]  /*11c0*/  IADD3 R13, PT, PT, R13, R7, RZ ;  /* 0x000000070d0d7210 */ /* 0x000fe20007ffe0ff */
[----:B------:R-:W-:Y:S02]  /*11d0*/  IMAD R6, R162, R23, R6 ;  /* 0x00000017a2067224 */ /* 0x000fe400078e0206 */
[----:B------:R-:W-:-:S05]  /*11e0*/  IMAD.WIDE.U32 R12, R18, R162, R12 ;  /* 0x000000a2120c7225 */ /* 0x000fca00078e000c */
[----:B------:R-:W-:Y:S01]  /*11f0*/  IADD3 R13, PT, PT, R13, R6, RZ ;  /* 0x000000060d0d7210 */ /* 0x000fe20007ffe0ff */
[----:B------:R-:W-:Y:S01]  /*1200*/  IMAD R7, R25, R8, RZ ;  /* 0x0000000819077224 */ /* 0x000fe200078e02ff */
[----:B------:R-:W-:-:S05]  /*1210*/  SHF.R.S32.HI R6, RZ, 0x1f, R8 ;  /* 0x0000001fff067819 */ /* 0x000fca0000011408 */
[----:B------:R-:W-:Y:S02]  /*1220*/  IMAD R6, R24, R6, R7 ;  /* 0x0000000618067224 */ /* 0x000fe400078e0207 */
[----:B------:R-:W-:Y:S02]  /*1230*/  IMAD R7, R15, R5, RZ ;  /* 0x000000050f077224 */ /* 0x000fe400078e02ff */
[----:B------:R-:W-:-:S04]  /*1240*/  IMAD.WIDE.U32 R8, R8, R24, R12 ;  /* 0x0000001808087225 */ /* 0x000fc800078e000c */
[----:B------:R-:W-:-:S04]  /*1250*/  IMAD.WIDE.U32 R12, R14, R5, RZ ;  /* 0x000000050e0c7225 */ /* 0x000fc800078e00ff */
[----:B------:R-:W-:Y:S01]  /*1260*/  IMAD R7, R14, R0, R7 ;  /* 0x000000000e077224 */ /* 0x000fe200078e0207 */
[----:B------:R-:W-:Y:S01]  /*1270*/  MOV R10, R8 ;  /* 0x00000008000a7202 */ /* 0x000fe20000000f00 */
[----:B------:R-:W-:Y:S02]  /*1280*/  IMAD.IADD R0, R9, 0x1, R6 ;  /* 0x0000000109007824 */ /* 0x000fe400078e0206 */
[----:B------:R-:W-:Y:S01]  /*1290*/  IMAD.IADD R5, R13, 0x1, R7 ;  /* 0x000000010d057824 */ /* 0x000fe200078e0207 */
[----:B------:R-:W-:Y:S05]  /*12a0*/  BRA `(.L_x_560) ;  /* 0x0000000400387947 */ /* 0x000fea0003800000 */
.L_x_559:
        /* <DEDUP_REMOVED lines=24> */
[-C--:B---3--:R-:W-:Y:S01]  /*1430*/  @!P4 IMAD R7, R163, R12.reuse, RZ ;  /* 0x0000000ca307c224 */ /* 0x088fe200078e02ff */
[----:B------:R-:W-:Y:S01]  /*1440*/  @!P4 SHF.R.S32.HI R6, RZ, 0x1f, R12 ;  /* 0x0000001fff06c819 */ /* 0x000fe2000001140c */
[----:B------:R-:W-:-:S04]  /*1450*/  @!P4 IMAD.WIDE.U32 R22, R162, R12, RZ ;  /* 0x0000000ca216c225 */ /* 0x000fc800078e00ff */
[----:B------:R-:W-:Y:S01]  /*1460*/  @!P4 IMAD R6, R6, R162, R7 ;  /* 0x000000a20606c224 */ /* 0x000fe200078e0207 */
[----:B------:R-:W-:-:S05]  /*1470*/  @P4 IADD3 R7, PT, PT, R12, R13, RZ ;  /* 0x0000000d0c074210 */ /* 0x000fca0007ffe0ff */
[----:B------:R-:W-:Y:S02]  /*1480*/  @!P3 IMAD.IADD R5, R5, 0x1, -R18 ;  /* 0x000000010505b824 */ /* 0x000fe400078e0a12 */
[----:B------:R-:W-:Y:S01]  /*1490*/  @!P4 IMAD.IADD R23, R23, 0x1, R6 ;  /* 0x000000011717c824 */ /* 0x000fe200078e0206 */
[----:B-----5:R-:W-:Y:S01]  /*14a0*/  @!P4 SHF.R.S32.HI R6, RZ, 0x1f, R10 ;  /* 0x0000001fff06c819 */ /* 0x020fe2000001140a */
[----:B----4-:R-:W-:Y:S01]  /*14b0*/  @!P4 IMAD R9, R9, R10, RZ ;  /* 0x0000000a0909c224 */ /* 0x010fe200078e02ff */
[----:B------:R-:W-:Y:S02]  /*14c0*/  ISETP.GE.U32.AND P2, PT, R5, R18, PT ;  /* 0x000000120500720c */ /* 0x000fe40003f46070 */
[----:B------:R-:W-:Y:S01]  /*14d0*/  LOP3.LUT R5, R175, R16, RZ, 0x3c, !PT ;  /* 0x00000010af057212 */ /* 0x000fe200078e3cff */
[----:B------:R-:W-:Y:S01]  /*14e0*/  @!P4 IMAD.WIDE.U32 R26, R8, R10, R22 ;  /* 0x0000000a081ac225 */ /* 0x000fe200078e0016 */
[----:B------:R-:W-:Y:S02]  /*14f0*/  ISETP.NE.AND P0, PT, R16, RZ, PT ;  /* 0x000000ff1000720c */ /* 0x000fe40003f05270 */
[----:B------:R-:W-:Y:S01]  /*1500*/  ISETP.GE.AND P1, PT, R5, RZ, PT ;  /* 0x000000ff0500720c */ /* 0x000fe20003f26270 */
[----:B------:R-:W-:-:S02]  /*1510*/  @!P4 IMAD R9, R8, R6, R9 ;  /* 0x000000060809c224 */ /* 0x000fc400078e0209 */
[----:B------:R-:W-:Y:S01]  /*1520*/  @P4 IMAD.WIDE.U32 R22, R162, R7, RZ ;  /* 0x00000007a2164225 */ /* 0x000fe200078e00ff */
[----:B------:R-:W-:-:S03]  /*1530*/  @!P3 IADD3 R0, PT, PT, R0, 0x1, RZ ;  /* 0x000000010000b810 */ /* 0x000fc60007ffe0ff */
[----:B------:R-:W-:Y:S01]  /*1540*/  @P4 IMAD R6, R163, R7, RZ ;  /* 0x00000007a3064224 */ /* 0x000fe200078e02ff */
[----:B------:R-:W-:Y:S02]  /*1550*/  @!P4 MOV R8, R26 ;  /* 0x0000001a0008c202 */ /* 0x000fe40000000f00 */
[----:B------:R-:W-:Y:S02]  /*1560*/  LEA R18, R4, 0xffffff80, 0x7 ;  /* 0xffffff8004127811 */ /* 0x000fe400078e38ff */
[----:B------:R-:W-:Y:S01]  /*1570*/  @!P4 IADD3 R9, PT, PT, R27, R9, RZ ;  /* 0x000000091b09c210 */ /* 0x000fe20007ffe0ff */
[----:B------:R-:W-:Y:S01]  /*1580*/  @P4 IMAD.IADD R9, R23, 0x1, R6 ;  /* 0x0000000117094824 */ /* 0x000fe200078e0206 */
[----:B------:R-:W-:Y:S01]  /*1590*/  @P4 MOV R8, R22 ;  /* 0x0000001600084202 */ /* 0x000fe20000000f00 */
[----:B------:R-:W-:Y:S01]  /*15a0*/  @!P4 IMAD R6, R121, R12, RZ ;  /* 0x0000000c7906c224 */ /* 0x000fe200078e02ff */
[----:B------:R-:W-:Y:S01]  /*15b0*/  @!P4 SHF.R.S32.HI R5, RZ, 0x1f, R12 ;  /* 0x0000001fff05c819 */ /* 0x000fe2000001140c */
[----:B------:R-:W-:Y:S01]  /*15c0*/  @P2 VIADD R0, R0, 0x1 ;  /* 0x0000000100002836 */ /* 0x000fe20000000000 */
[----:B------:R-:W-:Y:S01]  /*15d0*/  SHF.R.S32.HI R23, RZ, 0x1f, R18 ;  /* 0x0000001fff177819 */ /* 0x000fe20000011412 */
[----:B------:R-:W-:-:S02]  /*15e0*/  IMAD R7, R163, R18, RZ ;  /* 0x00000012a3077224 */ /* 0x000fc400078e02ff */
[----:B------:R-:W-:Y:S01]  /*15f0*/  IMAD.WIDE.U32 R26, R162, R18, R8 ;  /* 0x00000012a21a7225 */ /* 0x000fe200078e0008 */
[----:B------:R-:W-:-:S03]  /*1600*/  @!P1 IADD3 R0, PT, PT, -R0, RZ, RZ ;  /* 0x000000ff00009210 */ /* 0x000fc60007ffe1ff */
[----:B------:R-:W-:Y:S02]  /*1610*/  @!P4 IMAD R5, R5, R120, R6 ;  /* 0x000000780505c224 */ /* 0x000fe400078e0206 */
[----:B------:R-:W-:Y:S01]  /*1620*/  @!P4 IMAD.WIDE.U32 R8, R120, R12, RZ ;  /* 0x0000000c7808c225 */ /* 0x000fe200078e00ff */
[----:B------:R-:W-:-:S03]  /*1630*/  @!P0 LOP3.LUT R0, RZ, R16, RZ, 0x33, !PT ;  /* 0x00000010ff008212 */ /* 0x000fc600078e33ff */
[----:B------:R-:W-:Y:S01]  /*1640*/  IMAD R7, R23, R162, R7 ;  /* 0x000000a217077224 */ /* 0x000fe200078e0207 */
[----:B------:R-:W-:Y:S01]  /*1650*/  @!P4 IADD3 R29, PT, PT, R9, R5, RZ ;  /* 0x00000005091dc210 */ /* 0x000fe20007ffe0ff */
[----:B------:R-:W-:Y:S01]  /*1660*/  @!P4 IMAD R6, R15, R10, RZ ;  /* 0x0000000a0f06c224 */ /* 0x000fe200078e02ff */
[----:B------:R-:W-:Y:S02]  /*1670*/  @!P4 SHF.R.S32.HI R5, RZ, 0x1f, R10 ;  /* 0x0000001fff05c819 */ /* 0x000fe4000001140a */
[----:B------:R-:W-:Y:S02]  /*1680*/  @!P4 MOV R28, R8 ;  /* 0x00000008001cc202 */ /* 0x000fe40000000f00 */
[----:B------:R-:W-:Y:S01]  /*1690*/  IADD3 R27, PT, PT, R27, R7, RZ ;  /* 0x000000071b1b7210 */ /* 0x000fe20007ffe0ff */
[----:B------:R-:W-:Y:S01]  /*16a0*/  IMAD R7, R25, R0, RZ ;  /* 0x0000000019077224 */ /* 0x000fe200078e02ff */
[----:B------:R-:W-:Y:S01]  /*16b0*/  SHF.R.S32.HI R8, RZ, 0x1f, R0 ;  /* 0x0000001fff087819 */ /* 0x000fe20000011400 */
[----:B------:R-:W-:-:S02]  /*16c0*/  @P4 IMAD.IADD R12, R12, 0x1, R13 ;  /* 0x000000010c0c4824 */ /* 0x000fc400078e020d */
[C---:B------:R-:W-:Y:S02]  /*16d0*/  @!P4 IMAD R5, R14.reuse, R5, R6 ;  /* 0x000000050e05c224 */ /* 0x040fe400078e0206 */
        /* <DEDUP_REMOVED lines=11> */
.L_x_560:
[----:B------:R-:W-:Y:S05]  /*1790*/  BSYNC.RECONVERGENT B0 ;  /* 0x0000000000007941 */ /* 0x000fea0003800200 */
.L_x_558:
[----:B------:R-:W-:Y:S01]  /*17a0*/  ISETP.NE.AND P2, PT, R17, -0x1, PT ;  /* 0xffffffff1100780c */ /* 0x000fe20003f45270 */
[----:B------:R-:W2:Y:S04]  /*17b0*/  LD.E.64 R24, desc[UR4][R2.64+0x30] ;  /* 0x0000300402187980 */ /* 0x000ea8000c101b00 */
[----:B------:R-:W3:Y:S04]  /*17c0*/  LD.E.64 R26, desc[UR4][R2.64+0x48] ;  /* 0x00004804021a7980 */ /* 0x000ee8000c101b00 */
[----:B------:R-:W4:Y:S04]  /*17d0*/  LD.E.64 R14, desc[UR4][R2.64+0x8] ;  /* 0x00000804020e7980 */ /* 0x000f28000c101b00 */
[----:B------:R-:W3:Y:S04]  /*17e0*/  @!P2 LD.E.64 R28, desc[UR4][R2.64+0x18] ;  /* 0x00001804021ca980 */ /* 0x000ee8000c101b00 */
[----:B------:R-:W4:Y:S04]  /*17f0*/  LD.E.64 R6, desc[UR4][R2.64] ;  /* 0x0000000402067980 */ /* 0x000f28000c101b00 */
[----:B------:R-:W5:Y:S01]  /*1800*/  LD.E.64 R8, desc[UR4][R2.64+0x10] ;  /* 0x0000100402087980 */ /* 0x000f62000c101b00 */
[----:B------:R-:W-:-:S04]  /*1810*/  IABS R19, R16 ;  /* 0x0000001000137213 */ /* 0x000fc80000000000 */
[----:B------:R-:W1:Y:S08]  /*1820*/  I2F.RP R32, R19 ;  /* 0x0000001300207306 */ /* 0x000e700000209400 */
[----:B-1----:R-:W1:Y:S02]  /*1830*/  MUFU.RCP R22, R32 ;  /* 0x0000002000167308 */ /* 0x002e640000001000 */
[----:B-1----:R-:W-:-:S06]  /*1840*/  VIADD R22, R22, 0xffffffe ;  /* 0x0ffffffe16167836 */ /* 0x002fcc0000000000 */
[----:B------:R-:W1:Y:S01]  /*1850*/  F2I.FTZ.U32.TRUNC.NTZ R35, R22 ;  /* 0x0000001600237305 */ /* 0x000e62000021f000 */
[----:B------:R-:W-:Y:S01]  /*1860*/  IMAD.MOV.U32 R34, RZ, RZ, RZ ;  /* 0x000000ffff227224 */ /* 0x000fe200078e00ff */
[----:B------:R-:W-:Y:S01]  /*1870*/  IABS R20, R16 ;  /* 0x0000001000147213 */ /* 0x000fe20000000000 */
[----:B-1----:R-:W-:-:S04]  /*1880*/  IMAD.MOV R13, RZ, RZ, -R35 ;  /* 0x000000ffff0d7224 */ /* 0x002fc800078e0a23 */
[----:B------:R-:W-:-:S04]  /*1890*/  IMAD R13, R13, R19, RZ ;  /* 0x000000130d0d7224 */ /* 0x000fc800078e02ff */
[----:B------:R-:W-:-:S04]  /*18a0*/  IMAD.HI.U32 R13, R35, R13, R34 ;  /* 0x0000000d230d7227 */ /* 0x000fc800078e0022 */
[----:B------:R-:W-:Y:S02]  /*18b0*/  IMAD.MOV R20, RZ, RZ, -R20 ;  /* 0x000000ffff147224 */ /* 0x000fe400078e0a14 */
[----:B------:R-:W-:-:S04]  /*18c0*/  IMAD.HI.U32 R13, R13, R21, RZ ;  /* 0x000000150d0d7227 */ /* 0x000fc800078e00ff */
[----:B------:R-:W-:-:S05]  /*18d0*/  IMAD R20, R13, R20, R21 ;  /* 0x000000140d147224 */ /* 0x000fca00078e0215 */
[----:B------:R-:W-:Y:S01]  /*18e0*/  ISETP.GT.U32.AND P0, PT, R19, R20, PT ;  /* 0x000000141300720c */ /* 0x000fe20003f04070 */
[----:B------:R-:W-:Y:S01]  /*18f0*/  IMAD.SHL.U32 R174, R171, 0x8, RZ ;  /* 0x00000008abae7824 */ /* 0x000fe200078e00ff */
[----:B------:R-:W-:-:S11]  /*1900*/  ISETP.NE.AND P4, PT, R16, RZ, PT ;  /* 0x000000ff1000720c */ /* 0x000fd60003f85270 */
[----:B------:R-:W-:-:S05]  /*1910*/  @!P0 IMAD.IADD R20, R20, 0x1, -R19 ;  /* 0x0000000114148824 */ /* 0x000fca00078e0a13 */
[----:B------:R-:W-:Y:S02]  /*1920*/  ISETP.GE.U32.AND P5, PT, R20, R19, PT ;  /* 0x000000131400720c */ /* 0x000fe40003fa6070 */
[----:B------:R-:W-:Y:S01]  /*1930*/  LOP3.LUT R19, R175, R16, RZ, 0x3c, !PT ;  /* 0x00000010af137212 */ /* 0x000fe200078e3cff */
[----:B------:R-:W-:-:S03]  /*1940*/  IMAD R20, R23, R120, RZ ;  /* 0x0000007817147224 */ /* 0x000fc600078e02ff */
[----:B------:R-:W-:Y:S01]  /*1950*/  ISETP.GE.AND P3, PT, R19, RZ, PT ;  /* 0x000000ff1300720c */ /* 0x000fe20003f66270 */
[----:B------:R-:W-:Y:S01]  /*1960*/  @!P0 VIADD R13, R13, 0x1 ;  /* 0x000000010d0d8836 */ /* 0x000fe20000000000 */
[----:B------:R-:W-:Y:S01]  /*1970*/  LOP3.LUT R19, R174, 0x18, RZ, 0xc0, !PT ;  /* 0x00000018ae137812 */ /* 0x000fe200078ec0ff */
[C---:B------:R-:W-:Y:S01]  /*1980*/  IMAD.WIDE.U32 R22, R18.reuse, R120, RZ ;  /* 0x0000007812167225 */ /* 0x040fe200078e00ff */
[----:B------:R-:W-:Y:S02]  /*1990*/  SHF.R.U32.HI R180, RZ, 0x2, R171 ;  /* 0x00000002ffb47819 */ /* 0x000fe400000116ab */
[----:B------:R-:W-:Y:S01]  /*19a0*/  MOV R181, RZ ;  /* 0x000000ff00b57202 */ /* 0x000fe20000000f00 */
[----:B------:R-:W-:Y:S02]  /*19b0*/  IMAD R20, R18, R121, R20 ;  /* 0x0000007912147224 */ /* 0x000fe400078e0214 */
[----:B------:R-:W-:Y:S01]  /*19c0*/  @P5 VIADD R13, R13, 0x1 ;  /* 0x000000010d0d5836 */ /* 0x000fe20000000000 */
[----:B------:R-:W-:Y:S01]  /*19d0*/  IADD3 R12, P1, P0, R22, R12, R19 ;  /* 0x0000000c160c7210 */ /* 0x000fe2000783e013 */
[----:B------:R-:W-:-:S02]  /*19e0*/  IMAD.IADD R18, R23, 0x1, R20 ;  /* 0x0000000117127824 */ /* 0x000fc400078e0214 */
[----:B------:R-:W-:Y:S01]  /*19f0*/  @!P3 IMAD.MOV R13, RZ, RZ, -R13 ;  /* 0x000000ffff0db224 */ /* 0x000fe200078e0a0d */
[----:B------:R-:W-:-:S04]  /*1a00*/  @!P4 LOP3.LUT R13, RZ, R16, RZ, 0x33, !PT ;  /* 0x00000010ff0dc212 */ /* 0x000fc800078e33ff */
[----:B------:R-:W-:Y:S01]  /*1a10*/  SHF.R.S32.HI R16, RZ, 0x1f, R13 ;  /* 0x0000001fff107819 */ /* 0x000fe2000001140d */
[----:B------:R-:W-:Y:S01]  /*1a20*/  IMAD.IADD R161, R161, 0x1, -R176 ;  /* 0x00000001a1a17824 */ /* 0x000fe200078e0ab0 */
[----:B------:R-:W-:Y:S01]  /*1a30*/  IADD3.X R5, PT, PT, R18, R5, RZ, P1, P0 ;  /* 0x0000000512057210 */ /* 0x000fe20000fe04ff */
[----:B------:R-:W1:Y:S01]  /*1a40*/  S2UR UR6, SR_CgaCtaId ;  /* 0x00000000000679c3 */ /* 0x000e620000008800 */
[----:B------:R-:W-:Y:S01]  /*1a50*/  VIADD R172, R4, 0xffffffff ;  /* 0xffffffff04ac7836 */ /* 0x000fe20000000000 */
[----:B------:R-:W-:-:S03]  /*1a60*/  UMOV UR7, 0x400 ;  /* 0x0000040000077882 */ /* 0x000fc60000000000 */
[----:B------:R-:W-:Y:S01]  /*1a70*/  IMAD.SHL.U32 R185, R172, 0x80, RZ ;  /* 0x00000080acb97824 */ /* 0x000fe200078e00ff */
[----:B-1----:R-:W-:-:S06]  /*1a80*/  ULEA UR6, UR6, UR7, 0x18 ;  /* 0x0000000706067291 */ /* 0x002fcc000f8ec0ff */
[----:B------:R-:W-:Y:S01]  /*1a90*/  IMAD.U32 R160, RZ, RZ, UR6 ;  /* 0x00000006ffa07e24 */ /* 0x000fe2000f8e00ff */
[----:B------:R-:W-:Y:S01]  /*1aa0*/  SHF.L.U64.HI R125, R162, 0x5, R163 ;  /* 0x00000005a27d7819 */ /* 0x000fe200000102a3 */
[----:B--2---:R-:W-:-:S04]  /*1ab0*/  @P2 IMAD.WIDE.U32 R32, R24, R17, RZ ;  /* 0x0000001118202225 */ /* 0x004fc800078e00ff */
[-C--:B---3--:R-:W-:Y:S02]  /*1ac0*/  @!P2 IMAD R20, R29, R177.reuse, RZ ;  /* 0x000000b11d14a224 */ /* 0x088fe400078e02ff */
[----:B------:R-:W-:-:S04]  /*1ad0*/  @!P2 IMAD.WIDE.U32 R22, R28, R177, RZ ;  /* 0x000000b11c16a225 */ /* 0x000fc800078e00ff */
[----:B------:R-:W-:-:S04]  /*1ae0*/  IMAD.WIDE.U32 R28, R11, 0x40, R180 ;  /* 0x000000400b1c7825 */ /* 0x000fc800078e00b4 */
[----:B------:R-:W-:Y:S02]  /*1af0*/  @P2 IMAD R11, R25, R17, RZ ;  /* 0x00000011190b2224 */ /* 0x000fe400078e02ff */
[----:B------:R-:W-:Y:S02]  /*1b00*/  @!P2 IMAD.IADD R20, R23, 0x1, R20 ;  /* 0x000000011714a824 */ /* 0x000fe400078e0214 */
[----:B------:R-:W-:Y:S02]  /*1b10*/  @P2 IMAD.IADD R20, R33, 0x1, R11 ;  /* 0x0000000121142824 */ /* 0x000fe400078e020b */
[----:B------:R-:W-:Y:S02]  /*1b20*/  IMAD R11, R31, R13, RZ ;  /* 0x0000000d1f0b7224 */ /* 0x000fe400078e02ff */
[----:B------:R-:W-:Y:S02]  /*1b30*/  @P2 IMAD.MOV.U32 R22, RZ, RZ, R32 ;  /* 0x000000ffff162224 */ /* 0x000fe400078e0020 */
[----:B------:R-:W-:-:S02]  /*1b40*/  IMAD R11, R16, R30, R11 ;  /* 0x0000001e100b7224 */ /* 0x000fc400078e020b */
[----:B------:R-:W-:Y:S01]  /*1b50*/  VIADD R16, R180, 0x20 ;  /* 0x00000020b4107836 */ /* 0x000fe20000000000 */
[----:B------:R-:W-:Y:S01]  /*1b60*/  IADD3 R22, P0, PT, R19, R22, RZ ;  /* 0x0000001613167210 */ /* 0x000fe20007f1e0ff */
[----:B------:R-:W-:Y:S01]  /*1b70*/  IMAD R18, R27, R175, RZ ;  /* 0x000000af1b127224 */ /* 0x000fe200078e02ff */
[----:B------:R-:W-:Y:S02]  /*1b80*/  SHF.R.S32.HI R17, RZ, 0x1f, R175 ;  /* 0x0000001fff117819 */ /* 0x000fe400000114af */
[----:B------:R-:W-:Y:S01]  /*1b90*/  ISETP.GE.AND P1, PT, R16, R161, PT ;  /* 0x000000a11000720c */ /* 0x000fe20003f26270 */
[----:B------:R-:W-:Y:S02]  /*1ba0*/  IMAD.X R23, RZ, RZ, R20, P0 ;  /* 0x000000ffff177224 */ /* 0x000fe400000e0614 */
[----:B------:R-:W-:Y:S01]  /*1bb0*/  IMAD R17, R26, R17, R18 ;  /* 0x000000111a117224 */ /* 0x000fe200078e0212 */
[----:B------:R-:W-:Y:S01]  /*1bc0*/  ISETP.GE.AND P0, PT, R180, R161, PT ;  /* 0x000000a1b400720c */ /* 0x000fe20003f06270 */
[----:B------:R-:W-:-:S04]  /*1bd0*/  IMAD.WIDE.U32 R32, R30, R13, RZ ;  /* 0x0000000d1e207225 */ /* 0x000fc800078e00ff */
[----:B------:R-:W-:Y:S01]  /*1be0*/  IMAD.WIDE.U32 R26, R175, R26, R22 ;  /* 0x0000001aaf1a7225 */ /* 0x000fe200078e0016 */
[----:B------:R-:W-:Y:S02]  /*1bf0*/  LOP3.LUT R22, R174, 0xc0, RZ, 0xc0, !PT ;  /* 0x000000c0ae167812 */ /* 0x000fe400078ec0ff */
[----:B------:R-:W-:Y:S01]  /*1c00*/  IADD3 R12, P3, PT, R12, R32, RZ ;  /* 0x000000200c0c7210 */ /* 0x000fe20007f7e0ff */
[----:B------:R-:W-:Y:S01]  /*1c10*/  IMAD.IADD R18, R33, 0x1, R11 ;  /* 0x0000000121127824 */ /* 0x000fe200078e020b */
[----:B------:R-:W-:Y:S02]  /*1c20*/  IADD3 R27, PT, PT, R27, R17, RZ ;  /* 0x000000111b1b7210 */ /* 0x000fe40007ffe0ff */
[----:B------:R-:W-:Y:S02]  /*1c30*/  @!P1 IADD3 R17, P2, PT, R28, 0x20, RZ ;  /* 0x000000201c119810 */ /* 0x000fe40007f5e0ff */
[----:B------:R-:W-:Y:S02]  /*1c40*/  LOP3.LUT R173, R22, 0x18, R171, 0xf8, !PT ;  /* 0x0000001816ad7812 */ /* 0x000fe400078ef8ab */
[----:B------:R-:W-:Y:S01]  /*1c50*/  IADD3 R22, P4, PT, R19, R10, RZ ;  /* 0x0000000a13167210 */ /* 0x000fe20007f9e0ff */
[----:B------:R-:W-:Y:S01]  /*1c60*/  IMAD.X R13, R5, 0x1, R18, P3 ;  /* 0x00000001050d7824 */ /* 0x000fe200018e0612 */
[----:B------:R-:W-:Y:S01]  /*1c70*/  LOP3.LUT R20, R174, 0x1f20, RZ, 0xc0, !PT ;  /* 0x00001f20ae147812 */ /* 0x000fe200078ec0ff */
[----:B------:R-:W-:-:S02]  /*1c80*/  @!P1 IMAD.X R5, RZ, RZ, R29, P2 ;  /* 0x000000ffff059224 */ /* 0x000fc400010e061d */
[----:B------:R-:W-:Y:S01]  /*1c90*/  IMAD.X R23, RZ, RZ, R0, P4 ;  /* 0x000000ffff177224 */ /* 0x000fe200020e0600 */
[----:B------:R-:W-:Y:S01]  /*1ca0*/  LOP3.LUT R19, R20, R173, R19, 0xf6, !PT ;  /* 0x000000ad14137212 */ /* 0x000fe200078ef613 */
[-C--:B------:R-:W-:Y:S02]  /*1cb0*/  @!P0 IMAD R11, R29, R24.reuse, RZ ;  /* 0x000000181d0b8224 */ /* 0x080fe400078e02ff */
[----:B------:R-:W-:Y:S02]  /*1cc0*/  @!P1 IMAD R0, R5, R24, RZ ;  /* 0x0000001805009224 */ /* 0x000fe400078e02ff */
[----:B------:R-:W-:Y:S02]  /*1cd0*/  @!P1 IMAD.MOV.U32 R20, RZ, RZ, R26 ;  /* 0x000000ffff149224 */ /* 0x000fe400078e001a */
[----:B------:R-:W-:Y:S02]  /*1ce0*/  @!P1 IMAD.MOV.U32 R21, RZ, RZ, R27 ;  /* 0x000000ffff159224 */ /* 0x000fe400078e001b */
[----:B------:R-:W-:-:S02]  /*1cf0*/  IMAD R18, R163, R180, RZ ;  /* 0x000000b4a3127224 */ /* 0x000fc400078e02ff */
[----:B------:R-:W-:-:S04]  /*1d00*/  IMAD.WIDE.U32 R22, R180, R162, R22 ;  /* 0x000000a2b4167225 */ /* 0x000fc800078e0016 */
[C---:B------:R-:W-:Y:S02]  /*1d10*/  @!P0 IMAD R11, R28.reuse, R25, R11 ;  /* 0x000000191c0b8224 */ /* 0x040fe400078e020b */
[----:B------:R-:W-:Y:S01]  /*1d20*/  @!P0 IMAD.WIDE.U32 R28, R28, R24, R26 ;  /* 0x000000181c1c8225 */ /* 0x000fe200078e001a */
[----:B------:R-:W-:-:S03]  /*1d30*/  IADD3 R5, PT, PT, -R185, R130, RZ ;  /* 0x00000082b9057210 */ /* 0x000fc60007ffe1ff */
[-C--:B------:R-:W-:Y:S02]  /*1d40*/  @!P1 IMAD R0, R25, R17.reuse, R0 ;  /* 0x0000001119009224 */ /* 0x080fe400078e0200 */
[----:B------:R-:W-:Y:S01]  /*1d50*/  @!P1 IMAD.WIDE.U32 R24, R24, R17, R20 ;  /* 0x0000001118189225 */ /* 0x000fe200078e0014 */
[----:B----4-:R-:W-:-:S03]  /*1d60*/  LEA R167, P5, R22, R14, 0x1 ;  /* 0x0000000e16a77211 */ /* 0x010fc600078a08ff */
[----:B------:R-:W-:Y:S02]  /*1d70*/  VIADD R10, R180, 0x60 ;  /* 0x00000060b40a7836 */ /* 0x000fe40000000000 */
[----:B------:R-:W-:Y:S01]  /*1d80*/  IMAD.IADD R17, R23, 0x1, R18 ;  /* 0x0000000117117824 */ /* 0x000fe200078e0212 */
[-C--:B------:R-:W-:Y:S01]  /*1d90*/  @!P0 LEA R20, P4, R28, R6.reuse, 0x1 ;  /* 0x000000061c148211 */ /* 0x080fe200078808ff */
[----:B------:R-:W-:Y:S01]  /*1da0*/  @!P0 IMAD.IADD R21, R29, 0x1, R11 ;  /* 0x000000011d158824 */ /* 0x000fe200078e020b */
[----:B------:R-:W-:Y:S01]  /*1db0*/  ISETP.GE.AND P3, PT, R10, R5, PT ;  /* 0x000000050a00720c */ /* 0x000fe20003f66270 */
[----:B------:R-:W-:Y:S01]  /*1dc0*/  VIADD R14, R180, 0x40 ;  /* 0x00000040b40e7836 */ /* 0x000fe20000000000 */
[----:B------:R-:W-:Y:S02]  /*1dd0*/  LEA.HI.X R166, R22, R15, R17, 0x1, P5 ;  /* 0x0000000f16a67211 */ /* 0x000fe400028f0c11 */
[-C--:B------:R-:W-:Y:S01]  /*1de0*/  ISETP.GE.AND P5, PT, R16, R5.reuse, PT ;  /* 0x000000051000720c */ /* 0x080fe20003fa6270 */
[----:B------:R-:W-:Y:S01]  /*1df0*/  @!P1 IMAD.IADD R11, R25, 0x1, R0 ;  /* 0x00000001190b9824 */ /* 0x000fe200078e0200 */
[----:B------:R-:W-:Y:S01]  /*1e00*/  @!P1 LEA R18, P2, R24, R6, 0x1 ;  /* 0x0000000618129211 */ /* 0x000fe200078408ff */
[----:B------:R-:W-:Y:S01]  /*1e10*/  IMAD R6, R19, 0x2, R160 ;  /* 0x0000000213067824 */ /* 0x000fe200078e02a0 */
[----:B------:R-:W-:-:S02]  /*1e20*/  ISETP.GE.AND P6, PT, R180, R5, PT ;  /* 0x00000005b400720c */ /* 0x000fc40003fc6270 */
[----:B------:R-:W-:Y:S02]  /*1e30*/  @!P0 LEA.HI.X R21, R28, R7, R21, 0x1, P4 ;  /* 0x000000071c158211 */ /* 0x000fe400020f0c15 */
[----:B------:R-:W-:Y:S01]  /*1e40*/  ISETP.GE.AND P4, PT, R14, R5, PT ;  /* 0x000000050e00720c */ /* 0x000fe20003f86270 */
[----:B------:R-:W-:Y:S01]  /*1e50*/  IMAD.SHL.U32 R0, R162, 0x20, RZ ;  /* 0x00000020a2007824 */ /* 0x000fe200078e00ff */
[----:B------:R-:W-:Y:S01]  /*1e60*/  @!P1 LEA.HI.X R19, R24, R7, R11, 0x1, P2 ;  /* 0x0000000718139211 */ /* 0x000fe200010f0c0b */
[----:B------:R-:W-:Y:S01]  /*1e70*/  @!PT LDS RZ, [RZ] ;  /* 0x00000000fffff984 */ /* 0x000fe20000000800 */
[----:B------:R-:W-:Y:S01]  /*1e80*/  @!PT LDS RZ, [RZ] ;  /* 0x00000000fffff984 */ /* 0x000fe20000000800 */
[----:B------:R-:W-:Y:S01]  /*1e90*/  @!PT LDS RZ, [RZ] ;  /* 0x00000000fffff984 */ /* 0x000fe20000000800 */
[----:B------:R-:W-:Y:S01]  /*1ea0*/  @!P0 LDGSTS.E.BYPASS.LTC128B.128 [R6], desc[UR4][R20.64] ;  /* 0x0000000014068fae */ /* 0x000fe2000b981a04 */
[----:B------:R-:W-:-:S03]  /*1eb0*/  ISETP.GE.AND P2, PT, R16, R5, PT ;  /* 0x000000051000720c */ /* 0x000fc60003f46270 */
[----:B------:R-:W-:Y:S04]  /*1ec0*/  @!P0 LDGSTS.E.BYPASS.LTC128B.128 [R6+0x1000], desc[UR4][R20.64+0x40] ;  /* 0x0100004014068fae */ /* 0x000fe8000b981a04 */
[----:B------:R1:W-:Y:S01]  /*1ed0*/  @!P0 LDGSTS.E.BYPASS.LTC128B.128 [R6+0x2000], desc[UR4][R20.64+0x80] ;  /* 0x0200008014068fae */ /* 0x0003e2000b981a04 */
[----:B------:R-:W-:-:S03]  /*1ee0*/  @!P5 LEA R16, P0, R0, R167, 0x1 ;  /* 0x000000a70010d211 */ /* 0x000fc600078008ff */
[----:B------:R-:W-:Y:S01]  /*1ef0*/  @!P1 LDGSTS.E.BYPASS.LTC128B.128 [R6+0x800], desc[UR4][R18.64] ;  /* 0x0080000012069fae */ /* 0x000fe2000b981a04 */
[----:B------:R-:W-:-:S03]  /*1f00*/  @!P5 LEA.HI.X R17, R0, R166, R125, 0x1, P0 ;  /* 0x000000a60011d211 */ /* 0x000fc600000f0c7d */
[----:B------:R-:W-:Y:S04]  /*1f10*/  @!P1 LDGSTS.E.BYPASS.LTC128B.128 [R6+0x1800], desc[UR4][R18.64+0x40] ;  /* 0x0180004012069fae */ /* 0x000fe8000b981a04 */
[----:B------:R2:W-:Y:S01]  /*1f20*/  @!P1 LDGSTS.E.BYPASS.LTC128B.128 [R6+0x2800], desc[UR4][R18.64+0x80] ;  /* 0x0280008012069fae */ /* 0x0005e2000b981a04 */
[----:B------:R-:W-:Y:S01]  /*1f30*/  @!P3 IMAD R7, R163, 0xc0, RZ ;  /* 0x000000c0a307b824 */ /* 0x000fe200078e02ff */
[----:B------:R-:W-:Y:S02]  /*1f40*/  ISETP.GE.AND P1, PT, R10, R5, PT ;  /* 0x000000050a00720c */ /* 0x000fe40003f26270 */
[----:B-1----:R-:W-:Y:S01]  /*1f50*/  @!P3 MOV R21, R166 ;  /* 0x000000a60015b202 */ /* 0x002fe20000000f00 */
[----:B------:R-:W-:-:S04]  /*1f60*/  @!P3 IMAD.MOV.U32 R20, RZ, RZ, R167 ;  /* 0x000000ffff14b224 */ /* 0x000fc800078e00a7 */
[C---:B------:R-:W-:Y:S01]  /*1f70*/  @!P3 IMAD.WIDE.U32 R22, R162.reuse, 0xc0, R20 ;  /* 0x000000c0a216b825 */ /* 0x040fe200078e0014 */
[----:B------:R-:W-:-:S03]  /*1f80*/  @!P4 LEA R20, P0, R162, R167, 0x7 ;  /* 0x000000a7a214c211 */ /* 0x000fc600078038ff */
[----:B--2---:R-:W-:Y:S02]  /*1f90*/  @!P6 IMAD.MOV.U32 R18, RZ, RZ, R167 ;  /* 0x000000ffff12e224 */ /* 0x004fe400078e00a7 */
[----:B------:R-:W-:Y:S01]  /*1fa0*/  @!P6 IMAD.MOV.U32 R19, RZ, RZ, R166 ;  /* 0x000000ffff13e224 */ /* 0x000fe200078e00a6 */
[----:B------:R-:W-:-:S04]  /*1fb0*/  @!P4 LEA.HI.X R21, R162, R166, R163, 0x7, P0 ;  /* 0x000000a6a215c211 */ /* 0x000fc800000f3ca3 */
        /* <DEDUP_REMOVED lines=15> */
[----:B------:R-:W-:Y:S01]  /*20b0*/  IMAD R7, R121, R180, RZ ;  /* 0x000000b479077224 */ /* 0x000fe200078e02ff */
[----:B------:R-:W-:Y:S01]  /*20c0*/  ISETP.GE.AND P4, PT, R14, R5, PT ;  /* 0x000000050e00720c */ /* 0x000fe20003f86270 */
[----:B------:R-:W-:-:S04]  /*20d0*/  IMAD.WIDE.U32 R12, R180, R120, R12 ;  /* 0x00000078b40c7225 */ /* 0x000fc800078e000c */
[----:B------:R-:W-:Y:S01]  /*20e0*/  IMAD.IADD R7, R13, 0x1, R7 ;  /* 0x000000010d077824 */ /* 0x000fe200078e0207 */
[----:B------:R-:W-:-:S07]  /*20f0*/  DEPBAR.LE SB0, 0x0 ;  /* 0x000080000000791a */ /* 0x000fce0000000000 */
[----:B------:R-:W-:Y:S05]  /*2100*/  WARPSYNC.ALL ;  /* 0x0000000000007948 */ /* 0x000fea0003800000 */
[----:B------:R-:W-:Y:S01]  /*2110*/  IMAD.SHL.U32 R5, R120, 0x20, RZ ;  /* 0x0000002078057824 */ /* 0x000fe200078e00ff */
[----:B------:R-:W-:Y:S01]  /*2120*/  BAR.SYNC.DEFER_BLOCKING 0x0 ;  /* 0x0000000000007b1d */ /* 0x000fe20000010000 */
[----:B-----5:R-:W-:Y:S02]  /*2130*/  LEA R168, P0, R12, R8, 0x1 ;  /* 0x000000080ca87211 */ /* 0x020fe400078008ff */
[----:B------:R-:W-:Y:S02]  /*2140*/  SHF.L.U64.HI R8, R120, 0x5, R121 ;  /* 0x0000000578087819 */ /* 0x000fe40000010279 */
[----:B------:R-:W-:-:S02]  /*2150*/  LEA.HI.X R169, R12, R9, R7, 0x1, P0 ;  /* 0x000000090ca97211 */ /* 0x000fc400000f0c07 */
[CC--:B------:R-:W-:Y:S02]  /*2160*/  @!P2 LEA R14, P3, R5.reuse, R168.reuse, 0x1 ;  /* 0x000000a8050ea211 */ /* 0x0c0fe400078608ff */
[C---:B-1----:R-:W-:Y:S02]  /*2170*/  @!P4 LEA R10, P0, R120.reuse, R168, 0x7 ;  /* 0x000000a8780ac211 */ /* 0x042fe400078038ff */
        /* <DEDUP_REMOVED lines=42> */
[----:B------:R-:W3:Y:S01]  /*2420*/  LD.E R7, desc[UR4][R2.64+0x18c] ;  /* 0x00018c0402077980 */ /* 0x000ee2000c101900 */
[C---:B------:R-:W-:Y:S01]  /*2430*/  IMAD.SHL.U32 R8, R171.reuse, 0x10, RZ ;  /* 0x00000010ab087824 */ /* 0x040fe200078e00ff */
[----:B------:R-:W-:-:S02]  /*2440*/  SHF.L.U32 R117, R171, 0x5, RZ ;  /* 0x00000005ab757819 */ /* 0x000fc400000006ff */
[----:B------:R-:W-:Y:S01]  /*2450*/  SHF.R.U32.HI R9, RZ, 0x1, R171 ;  /* 0x00000001ff097819 */ /* 0x000fe200000116ab */
[----:B------:R-:W-:Y:S01]  /*2460*/  IMAD.SHL.U32 R164, R171, 0x4, RZ ;  /* 0x00000004aba47824 */ /* 0x000fe200078e00ff */
[----:B------:R-:W-:Y:S01]  /*2470*/  LOP3.LUT R12, R117, 0xc0, RZ, 0xc0, !PT ;  /* 0x000000c0750c7812 */ /* 0x000fe200078ec0ff */
[----:B------:R-:W0:Y:S01]  /*2480*/  LDGDEPBAR ;  /* 0x00000000000079af */ /* 0x000e220000000000 */
[C---:B-1----:R-:W-:Y:S02]  /*2490*/  LOP3.LUT R10, R8.reuse, 0x3e00, RZ, 0xc0, !PT ;  /* 0x00003e00080a7812 */ /* 0x042fe400078ec0ff */
[----:B------:R-:W-:Y:S02]  /*24a0*/  LOP3.LUT R8, R8, 0x100, RZ, 0xc0, !PT ;  /* 0x0000010008087812 */ /* 0x000fe400078ec0ff */
[----:B------:R-:W-:Y:S02]  /*24b0*/  LOP3.LUT R9, R12, 0x8, R9, 0xf8, !PT ;  /* 0x000000080c097812 */ /* 0x000fe400078ef809 */
[----:B------:R-:W-:-:S02]  /*24c0*/  LOP3.LUT R10, R10, 0x20, R117, 0xf8, !PT ;  /* 0x000000200a0a7812 */ /* 0x000fc400078ef875 */
[----:B------:R-:W-:Y:S02]  /*24d0*/  LOP3.LUT R5, R12, 0x8, R171, 0xf8, !PT ;  /* 0x000000080c057812 */ /* 0x000fe400078ef8ab */
[--C-:B------:R-:W-:Y:S02]  /*24e0*/  LOP3.LUT R8, R8, 0x20, R117.reuse, 0xf8, !PT ;  /* 0x0000002008087812 */ /* 0x100fe400078ef875 */
[--C-:B------:R-:W-:Y:S02]  /*24f0*/  LOP3.LUT R116, R9, 0x18, R164.reuse, 0x78, !PT ;  /* 0x0000001809747812 */ /* 0x100fe400078e78a4 */
[----:B------:R-:W-:Y:S02]  /*2500*/  LOP3.LUT R159, R10, 0x100, R117, 0xf8, !PT ;  /* 0x000001000a9f7812 */ /* 0x000fe400078ef875 */
[----:B------:R-:W-:Y:S02]  /*2510*/  LOP3.LUT R5, R5, 0x18, R164, 0x78, !PT ;  /* 0x0000001805057812 */ /* 0x000fe400078e78a4 */
[----:B------:R-:W-:-:S02]  /*2520*/  LOP3.LUT R159, R159, R116, RZ, 0xfc, !PT ;  /* 0x000000749f9f7212 */ /* 0x000fc400078efcff */
[----:B------:R-:W-:-:S03]  /*2530*/  LOP3.LUT R5, R8, R5, RZ, 0xfc, !PT ;  /* 0x0000000508057212 */ /* 0x000fc600078efcff */
[--C-:B------:R-:W-:Y:S02]  /*2540*/  IMAD R159, R159, 0x2, R160.reuse ;  /* 0x000000029f9f7824 */ /* 0x100fe400078e02a0 */
[----:B------:R-:W-:-:S03]  /*2550*/  IMAD R158, R5, 0x2, R160 ;  /* 0x00000002059e7824 */ /* 0x000fc600078e02a0 */
[----:B------:R-:W-:Y:S04]  /*2560*/  LDSM.16.M88.4 R100, [R159] ;  /* 0x000000009f64783b */ /* 0x000fe80000000200 */
[----:B------:R-:W2:Y:S04]  /*2570*/  LDSM.16.M88.4 R28, [R158+0x3000] ;  /* 0x003000009e1c783b */ /* 0x000ea80000000200 */
[----:B------:R-:W1:Y:S04]  /*2580*/  LDSM.16.M88.4 R84, [R158+0x3400] ;  /* 0x003400009e54783b */ /* 0x000e680000000200 */
[----:B------:R-:W4:Y:S04]  /*2590*/  LDSM.16.M88.4 R76, [R158+0x3800] ;  /* 0x003800009e4c783b */ /* 0x000f280000000200 */
[----:B------:R-:W4:Y:S04]  /*25a0*/  LDSM.16.M88.4 R68, [R158+0x3c00] ;  /* 0x003c00009e44783b */ /* 0x000f280000000200 */
[----:B------:R-:W4:Y:S04]  /*25b0*/  LDSM.16.M88.4 R60, [R158+0x4000] ;  /* 0x004000009e3c783b */ /* 0x000f280000000200 */
[----:B------:R-:W4:Y:S04]  /*25c0*/  LDSM.16.M88.4 R52, [R158+0x4400] ;  /* 0x004400009e34783b */ /* 0x000f280000000200 */
[----:B------:R-:W4:Y:S04]  /*25d0*/  LDSM.16.M88.4 R44, [R158+0x4800] ;  /* 0x004800009e2c783b */ /* 0x000f280000000200 */
[----:B------:R-:W4:Y:S01]  /*25e0*/  LDSM.16.M88.4 R20, [R158+0x4c00] ;  /* 0x004c00009e14783b */ /* 0x000f220000000200 */
[----:B------:R-:W-:Y:S01]  /*25f0*/  IMAD.MOV.U32 R5, RZ, RZ, 0x10 ;  /* 0x00000010ff057424 */ /* 0x000fe200078e00ff */
[----:B------:R-:W-:-:S02]  /*2600*/  LOP3.LUT P0, RZ, R171, 0x4, RZ, 0xc0, !PT ;  /* 0x00000004abff7812 */ /* 0x000fc4000780c0ff */
[----:B------:R-:W-:Y:S02]  /*2610*/  LDSM.16.M88.4 R96, [R159+0x1000] ;  /* 0x001000009f60783b */ /* 0x000fe40000000200 */
[----:B------:R-:W-:Y:S02]  /*2620*/  SEL R5, R5, 0xfffffff0, !P0 ;  /* 0xfffffff005057807 */ /* 0x000fe40004000000 */
[----:B------:R-:W-:Y:S03]  /*2630*/  LDSM.16.M88.4 R32, [R158+0x5000] ;  /* 0x005000009e20783b */ /* 0x000fe60000000200 */
[C---:B------:R-:W-:Y:S01]  /*2640*/  IMAD R157, R5.reuse, 0x2, R159 ;  /* 0x00000002059d7824 */ /* 0x040fe200078e029f */
[----:B------:R-:W-:Y:S01]  /*2650*/  LDSM.16.M88.4 R92, [R158+0x5400] ;  /* 0x005400009e5c783b */ /* 0x000fe20000000200 */
[----:B------:R-:W-:-:S03]  /*2660*/  IMAD R118, R5, 0x2, R158 ;  /* 0x0000000205767824 */ /* 0x000fc600078e029e */
[----:B------:R-:W-:Y:S04]  /*2670*/  LDSM.16.M88.4 R104, [R157] ;  /* 0x000000009d68783b */ /* 0x000fe80000000200 */
[----:B------:R-:W4:Y:S04]  /*2680*/  LDSM.16.M88.4 R12, [R118+0x3000] ;  /* 0x00300000760c783b */ /* 0x000f280000000200 */
[----:B------:R-:W4:Y:S04]  /*2690*/  LDSM.16.M88.4 R8, [R118+0x3800] ;  /* 0x003800007608783b */ /* 0x000f280000000200 */
[----:B------:R-:W4:Y:S01]  /*26a0*/  LDSM.16.M88.4 R36, [R118+0x3400] ;  /* 0x003400007624783b */ /* 0x000f220000000200 */
[C---:B--2---:R-:W-:Y:S03]  /*26b0*/  HMMA.16816.F32 R16, R100.reuse, R28, RZ ;  /* 0x0000001c6410723c */ /* 0x044fe600000018ff */
[----:B------:R-:W2:Y:S04]  /*26c0*/  LDSM.16.M88.4 R24, [R118+0x3c00] ;  /* 0x003c00007618783b */ /* 0x000ea80000000200 */
[----:B------:R-:W-:Y:S01]  /*26d0*/  LDSM.16.M88.4 R112, [R118+0x5000] ;  /* 0x005000007670783b */ /* 0x000fe20000000200 */
[C---:B-1----:R-:W-:Y:S03]  /*26e0*/  HMMA.16816.F32 R88, R100.reuse, R84, RZ ;  /* 0x000000546458723c */ /* 0x042fe600000018ff */
[----:B------:R-:W-:Y:S05]  /*26f0*/  LDSM.16.M88.4 R108, [R118+0x4c00] ;  /* 0x004c0000766c783b */ /* 0x000fea0000000200 */
[C---:B----4-:R-:W-:Y:S08]  /*2700*/  HMMA.16816.F32 R80, R100.reuse, R76, RZ ;  /* 0x0000004c6450723c */ /* 0x050ff000000018ff */
        /* <DEDUP_REMOVED lines=14> */
[C---:B------:R-:W-:Y:S08]  /*27f0*/  HMMA.16816.F32 R16, R104.reuse, R12, R16 ;  /* 0x0000000c6810723c */ /* 0x040ff00000001810 */
[C---:B------:R-:W-:Y:S01]  /*2800*/  HMMA.16816.F32 R28, R104.reuse, R14, R28 ;  /* 0x0000000e681c723c */ /* 0x040fe2000000181c */
[----:B------:R-:W4:Y:S07]  /*2810*/  LDSM.16.M88.4 R12, [R118+0x4400] ;  /* 0x00440000760c783b */ /* 0x000f2e0000000200 */
[C---:B------:R-:W-:Y:S08]  /*2820*/  HMMA.16816.F32 R80, R104.reuse, R8, R80 ;  /* 0x000000086850723c */ /* 0x040ff00000001850 */
[C---:B------:R-:W-:Y:S01]  /*2830*/  HMMA.16816.F32 R76, R104.reuse, R10, R76 ;  /* 0x0000000a684c723c */ /* 0x040fe2000000184c */
[----:B------:R-:W3:Y:S07]  /*2840*/  LDSM.16.M88.4 R8, [R118+0x4800] ;  /* 0x004800007608783b */ /* 0x000eee0000000200 */
[C---:B------:R-:W-:Y:S08]  /*2850*/  HMMA.16816.F32 R88, R104.reuse, R36, R88 ;  /* 0x000000246858723c */ /* 0x040ff00000001858 */
[C---:B------:R-:W-:Y:S01]  /*2860*/  HMMA.16816.F32 R84, R104.reuse, R38, R84 ;  /* 0x000000266854723c */ /* 0x040fe20000001854 */
[----:B------:R-:W3:Y:S07]  /*2870*/  LDSM.16.M88.4 R36, [R157+0x1000] ;  /* 0x001000009d24783b */ /* 0x000eee0000000200 */
[C---:B--2---:R-:W-:Y:S08]  /*2880*/  HMMA.16816.F32 R72, R104.reuse, R24, R72 ;  /* 0x000000186848723c */ /* 0x044ff00000001848 */
[C---:B------:R-:W-:Y:S01]  /*2890*/  HMMA.16816.F32 R68, R104.reuse, R26, R68 ;  /* 0x0000001a6844723c */ /* 0x040fe20000001844 */
[----:B------:R-:W-:Y:S07]  /*28a0*/  LDSM.16.M88.4 R24, [R159+0x2000] ;  /* 0x002000009f18783b */ /* 0x000fee0000000200 */
[C---:B-1----:R-:W-:Y:S08]  /*28b0*/  HMMA.16816.F32 R64, R104.reuse, R20, R64 ;  /* 0x000000146840723c */ /* 0x042ff00000001840 */
[----:B------:R-:W-:Y:S01]  /*28c0*/  HMMA.16816.F32 R60, R104, R22, R60 ;  /* 0x00000016683c723c */ /* 0x000fe2000000183c */
[----:B------:R-:W1:Y:S07]  /*28d0*/  LDSM.16.M88.4 R20, [R158+0x7000] ;  /* 0x007000009e14783b */ /* 0x000e6e0000000200 */
[C---:B------:R-:W-:Y:S08]  /*28e0*/  HMMA.16816.F32 R16, R96.reuse, R32, R16 ;  /* 0x000000206010723c */ /* 0x040ff00000001810 */
[----:B------:R-:W-:Y:S01]  /*28f0*/  HMMA.16816.F32 R28, R96, R34, R28 ;  /* 0x00000022601c723c */ /* 0x000fe2000000181c */
[----:B------:R-:W-:Y:S07]  /*2900*/  LDSM.16.M88.4 R32, [R118+0x5400] ;  /* 0x005400007620783b */ /* 0x000fee0000000200 */
[C---:B----4-:R-:W-:Y:S08]  /*2910*/  HMMA.16816.F32 R56, R104.reuse, R12, R56 ;  /* 0x0000000c6838723c */ /* 0x050ff00000001838 */
[C---:B------:R-:W-:Y:S01]  /*2920*/  HMMA.16816.F32 R52, R104.reuse, R14, R52 ;  /* 0x0000000e6834723c */ /* 0x040fe20000001834 */
[----:B------:R-:W-:Y:S07]  /*2930*/  LDSM.16.M88.4 R12, [R157+0x2000] ;  /* 0x002000009d0c783b */ /* 0x000fee0000000200 */
[C---:B---3--:R-:W-:Y:S08]  /*2940*/  HMMA.16816.F32 R48, R104.reuse, R8, R48 ;  /* 0x000000086830723c */ /* 0x048ff00000001830 */
[----:B------:R-:W-:Y:S01]  /*2950*/  HMMA.16816.F32 R44, R104, R10, R44 ;  /* 0x0000000a682c723c */ /* 0x000fe2000000182c */
[----:B------:R-:W2:Y:S07]  /*2960*/  LDSM.16.M88.4 R8, [R118+0x7000] ;  /* 0x007000007608783b */ /* 0x000eae0000000200 */
[C---:B------:R-:W-:Y:S08]  /*2970*/  HMMA.16816.F32 R16, R36.reuse, R112, R16 ;  /* 0x000000702410723c */ /* 0x040ff00000001810 */
[----:B------:R-:W-:-:S12]  /*2980*/  HMMA.16816.F32 R28, R36, R114, R28 ;  /* 0x00000072241c723c */ /* 0x000fd8000000181c */
[C---:B-1----:R-:W-:Y:S08]  /*2990*/  HMMA.16816.F32 R16, R24.reuse, R20, R16 ;  /* 0x000000141810723c */ /* 0x042ff00000001810 */
[----:B------:R-:W-:Y:S01]  /*29a0*/  HMMA.16816.F32 R28, R24, R22, R28 ;  /* 0x00000016181c723c */ /* 0x000fe2000000181c */
[----:B------:R-:W1:Y:S07]  /*29b0*/  LDSM.16.M88.4 R20, [R158+0x5800] ;  /* 0x005800009e14783b */ /* 0x000e6e0000000200 */
[C---:B------:R-:W-:Y:S08]  /*29c0*/  HMMA.16816.F32 R40, R104.reuse, R108, R40 ;  /* 0x0000006c6828723c */ /* 0x040ff00000001828 */
[----:B------:R-:W-:Y:S08]  /*29d0*/  HMMA.16816.F32 R100, R104, R110, R100 ;  /* 0x0000006e6864723c */ /* 0x000ff00000001864 */
[C---:B------:R-:W-:Y:S01]  /*29e0*/  HMMA.16816.F32 R104, R96.reuse, R92, R88 ;  /* 0x0000005c6068723c */ /* 0x040fe20000001858 */
[----:B------:R-:W3:Y:S07]  /*29f0*/  LDSM.16.M88.4 R88, [R158+0x7400] ;  /* 0x007400009e58783b */ /* 0x000eee0000000200 */
[----:B------:R-:W-:Y:S08]  /*2a00*/  HMMA.16816.F32 R84, R96, R94, R84 ;  /* 0x0000005e6054723c */ /* 0x000ff00000001854 */
[C---:B--2---:R-:W-:Y:S08]  /*2a10*/  HMMA.16816.F32 R16, R12.reuse, R8, R16 ;  /* 0x000000080c10723c */ /* 0x044ff00000001810 */
[----:B------:R-:W-:Y:S01]  /*2a20*/  HMMA.16816.F32 R28, R12, R10, R28 ;  /* 0x0000000a0c1c723c */ /* 0x000fe2000000181c */
[----:B------:R-:W2:Y:S07]  /*2a30*/  LDSM.16.M88.4 R8, [R118+0x5800] ;  /* 0x005800007608783b */ /* 0x000eae0000000200 */
[----:B------:R-:W-:Y:S01]  /*2a40*/  HMMA.16816.F32 R108, R36, R32, R104 ;  /* 0x00000020246c723c */ /* 0x000fe20000001868 */
[----:B------:R-:W-:Y:S02]  /*2a50*/  LDSM.16.M88.4 R104, [R118+0x7400] ;  /* 0x007400007668783b */ /* 0x000fe40000000200 */
[----:B------:R-:W-:-:S05]  /*2a60*/  FMUL.FTZ R16, R16, R7 ;  /* 0x0000000710107220 */ /* 0x000fca0000410000 */
[----:B------:R-:W-:Y:S01]  /*2a70*/  HMMA.16816.F32 R84, R36, R34, R84 ;  /* 0x000000222454723c */ /* 0x000fe20000001854 */
[----:B------:R-:W4:Y:S01]  /*2a80*/  LDSM.16.M88.4 R32, [R158+0x5c00] ;  /* 0x005c00009e20783b */ /* 0x000f220000000200 */
[----:B------:R3:W4:Y:S01]  /*2a90*/  MUFU.TANH R92, R16 ;  /* 0x00000010005c7308 */ /* 0x0007220000002400 */
[-C--:B------:R-:W-:Y:S01]  /*2aa0*/  FMUL.FTZ R93, R17, R7.reuse ;  /* 0x00000007115d7220 */ /* 0x080fe20000410000 */
[-C--:B------:R-:W-:Y:S01]  /*2ab0*/  FMUL.FTZ R94, R18, R7.reuse ;  /* 0x00000007125e7220 */ /* 0x080fe20000410000 */
[----:B------:R-:W-:-:S03]  /*2ac0*/  FMUL.FTZ R95, R19, R7 ;  /* 0x00000007135f7220 */ /* 0x000fc60000410000 */
[C---:B-1----:R-:W-:Y:S08]  /*2ad0*/  HMMA.16816.F32 R80, R96.reuse, R20, R80 ;  /* 0x000000146050723c */ /* 0x042ff00000001850 */
[----:B------:R-:W-:Y:S01]  /*2ae0*/  HMMA.16816.F32 R76, R96, R22, R76 ;  /* 0x00000016604c723c */ /* 0x000fe2000000184c */
[----:B------:R-:W-:Y:S04]  /*2af0*/  LDSM.16.M88.4 R20, [R118+0x5c00] ;  /* 0x005c00007614783b */ /* 0x000fe80000000200 */
[----:B---3--:R-:W1:Y:S03]  /*2b00*/  LDSM.16.M88.4 R16, [R158+0x7800] ;  /* 0x007800009e10783b */ /* 0x008e660000000200 */
[C---:B------:R-:W-:Y:S08]  /*2b10*/  HMMA.16816.F32 R108, R24.reuse, R88, R108 ;  /* 0x00000058186c723c */ /* 0x040ff0000000186c */
[----:B------:R-:W-:Y:S08]  /*2b20*/  HMMA.16816.F32 R84, R24, R90, R84 ;  /* 0x0000005a1854723c */ /* 0x000ff00000001854 */
[C---:B--2---:R-:W-:Y:S01]  /*2b30*/  HMMA.16816.F32 R88, R36.reuse, R8, R80 ;  /* 0x000000082458723c */ /* 0x044fe20000001850 */
[----:B------:R-:W-:Y:S07]  /*2b40*/  LDSM.16.M88.4 R80, [R118+0x7800] ;  /* 0x007800007650783b */ /* 0x000fee0000000200 */
[----:B------:R-:W-:Y:S01]  /*2b50*/  HMMA.16816.F32 R76, R36, R10, R76 ;  /* 0x0000000a244c723c */ /* 0x000fe2000000184c */
[----:B------:R-:W2:Y:S07]  /*2b60*/  LDSM.16.M88.4 R8, [R158+0x7c00] ;  /* 0x007c00009e08783b */ /* 0x000eae0000000200 */
[C---:B----4-:R-:W-:Y:S08]  /*2b70*/  HMMA.16816.F32 R72, R96.reuse, R32, R72 ;  /* 0x000000206048723c */ /* 0x050ff00000001848 */
[----:B------:R-:W-:Y:S01]  /*2b80*/  HMMA.16816.F32 R68, R96, R34, R68 ;  /* 0x000000226044723c */ /* 0x000fe20000001844 */
[----:B------:R-:W-:Y:S07]  /*2b90*/  LDSM.16.M88.4 R32, [R118+0x6000] ;  /* 0x006000007620783b */ /* 0x000fee0000000200 */
[C---:B-1----:R-:W-:Y:S08]  /*2ba0*/  HMMA.16816.F32 R88, R24.reuse, R16, R88 ;  /* 0x000000101858723c */ /* 0x042ff00000001858 */
[----:B------:R-:W-:Y:S01]  /*2bb0*/  HMMA.16816.F32 R76, R24, R18, R76 ;  /* 0x00000012184c723c */ /* 0x000fe2000000184c */
[----:B------:R-:W1:Y:S07]  /*2bc0*/  LDSM.16.M88.4 R16, [R158+0x6000] ;  /* 0x006000009e10783b */ /* 0x000e6e0000000200 */
[C---:B------:R-:W-:Y:S08]  /*2bd0*/  HMMA.16816.F32 R72, R36.reuse, R20, R72 ;  /* 0x000000142448723c */ /* 0x040ff00000001848 */
[----:B------:R-:W-:Y:S01]  /*2be0*/  HMMA.16816.F32 R68, R36, R22, R68 ;  /* 0x000000162444723c */ /* 0x000fe20000001844 */
[-C--:B------:R-:W-:Y:S01]  /*2bf0*/  FMUL.FTZ R28, R28, R7.reuse ;  /* 0x000000071c1c7220 */ /* 0x080fe20000410000 */
[-C--:B------:R-:W-:Y:S01]  /*2c00*/  FMUL.FTZ R29, R29, R7.reuse ;  /* 0x000000071d1d7220 */ /* 0x080fe20000410000 */
[-C--:B------:R-:W-:Y:S01]  /*2c10*/  FMUL.FTZ R30, R30, R7.reuse ;  /* 0x000000071e1e7220 */ /* 0x080fe20000410000 */
[----:B------:R-:W-:Y:S01]  /*2c20*/  FMUL.FTZ R31, R31, R7 ;  /* 0x000000071f1f7220 */ /* 0x000fe20000410000 */
[----:B------:R-:W-:Y:S01]  /*2c30*/  MUFU.TANH R112, R28 ;  /* 0x0000001c00707308 */ /* 0x000fe20000002400 */
[----:B------:R-:W-:Y:S02]  /*2c40*/  LDSM.16.M88.4 R20, [R158+0x8000] ;  /* 0x008000009e14783b */ /* 0x000fe40000000200 */
[----:B------:R-:W-:Y:S05]  /*2c50*/  HMMA.16816.F32 R108, R12, R104, R108 ;  /* 0x000000680c6c723c */ /* 0x000fea000000186c */
[----:B------:R-:W-:Y:S03]  /*2c60*/  MUFU.TANH R104, R29 ;  /* 0x0000001d00687308 */ /* 0x000fe60000002400 */
[C---:B--2---:R-:W-:Y:S05]  /*2c70*/  HMMA.16816.F32 R72, R24.reuse, R8, R72 ;  /* 0x000000081848723c */ /* 0x044fea0000001848 */
[----:B------:R-:W-:Y:S03]  /*2c80*/  MUFU.TANH R105, R30 ;  /* 0x0000001e00697308 */ /* 0x000fe60000002400 */
[----:B------:R-:W-:Y:S01]  /*2c90*/  HMMA.16816.F32 R68, R24, R10, R68 ;  /* 0x0000000a1844723c */ /* 0x000fe20000001844 */
[----:B------:R-:W-:Y:S04]  /*2ca0*/  LDSM.16.M88.4 R8, [R158+0x6400] ;  /* 0x006400009e08783b */ /* 0x000fe80000000200 */
[----:B------:R2:W-:Y:S03]  /*2cb0*/  MUFU.TANH R113, R31 ;  /* 0x0000001f00717308 */ /* 0x0005e60000002400 */
[C---:B-1----:R-:W-:Y:S01]  /*2cc0*/  HMMA.16816.F32 R64, R96.reuse, R16, R64 ;  /* 0x000000106040723c */ /* 0x042fe20000001840 */
[----:B--2---:R-:W1:Y:S07]  /*2cd0*/  LDSM.16.M88.4 R28, [R118+0x7c00] ;  /* 0x007c0000761c783b */ /* 0x004e6e0000000200 */
[----:B------:R-:W-:Y:S01]  /*2ce0*/  HMMA.16816.F32 R60, R96, R18, R60 ;  /* 0x00000012603c723c */ /* 0x000fe2000000183c */
[----:B------:R-:W2:Y:S07]  /*2cf0*/  LDSM.16.M88.4 R16, [R118+0x6400] ;  /* 0x006400007610783b */ /* 0x000eae0000000200 */
[C---:B------:R-:W-:Y:S08]  /*2d00*/  HMMA.16816.F32 R88, R12.reuse, R80, R88 ;  /* 0x000000500c58723c */ /* 0x040ff00000001858 */
[----:B------:R-:W-:Y:S08]  /*2d10*/  HMMA.16816.F32 R76, R12, R82, R76 ;  /* 0x000000520c4c723c */ /* 0x000ff0000000184c */
[C---:B------:R-:W-:Y:S01]  /*2d20*/  HMMA.16816.F32 R80, R36.reuse, R32, R64 ;  /* 0x000000202450723c */ /* 0x040fe20000001840 */
[----:B------:R-:W-:Y:S07]  /*2d30*/  LDSM.16.M88.4 R64, [R118+0x8000] ;  /* 0x008000007640783b */ /* 0x000fee0000000200 */
[----:B------:R-:W-:Y:S01]  /*2d40*/  HMMA.16816.F32 R60, R36, R34, R60 ;  /* 0x00000022243c723c */ /* 0x000fe2000000183c */
[----:B------:R-:W-:Y:S07]  /*2d50*/  LDSM.16.M88.4 R32, [R118+0x8400] ;  /* 0x008400007620783b */ /* 0x000fee0000000200 */
[C---:B-1----:R-:W-:Y:S08]  /*2d60*/  HMMA.16816.F32 R72, R12.reuse, R28, R72 ;  /* 0x0000001c0c48723c */ /* 0x042ff00000001848 */
[----:B------:R-:W-:Y:S01]  /*2d70*/  HMMA.16816.F32 R68, R12, R30, R68 ;  /* 0x0000001e0c44723c */ /* 0x000fe20000001844 */
[----:B------:R-:W1:Y:S07]  /*2d80*/  LDSM.16.M88.4 R28, [R158+0x8400] ;  /* 0x008400009e1c783b */ /* 0x000e6e0000000200 */
[----:B------:R-:W-:Y:S08]  /*2d90*/  HMMA.16816.F32 R56, R96, R8, R56 ;  /* 0x000000086038723c */ /* 0x000ff00000001838 */
[C---:B------:R-:W-:Y:S08]  /*2da0*/  HMMA.16816.F32 R80, R24.reuse, R20, R80 ;  /* 0x000000141850723c */ /* 0x040ff00000001850 */
[----:B------:R-:W-:Y:S01]  /*2db0*/  HMMA.16816.F32 R60, R24, R22, R60 ;  /* 0x00000016183c723c */ /* 0x000fe2000000183c */
[----:B------:R-:W3:Y:S07]  /*2dc0*/  LDSM.16.M88.4 R20, [R158+0x6800] ;  /* 0x006800009e14783b */ /* 0x000eee0000000200 */
[----:B--2---:R-:W-:Y:S08]  /*2dd0*/  HMMA.16816.F32 R56, R36, R16, R56 ;  /* 0x000000102438723c */ /* 0x004ff00000001838 */
[----:B------:R-:W-:Y:S01]  /*2de0*/  HMMA.16816.F32 R52, R96, R10, R52 ;  /* 0x0000000a6034723c */ /* 0x000fe20000001834 */
[----:B------:R-:W2:Y:S11]  /*2df0*/  LDSM.16.M88.4 R8, [R118+0x6800] ;  /* 0x006800007608783b */ /* 0x000eb60000000200 */
[----:B-1----:R-:W-:Y:S08]  /*2e00*/  HMMA.16816.F32 R56, R24, R28, R56 ;  /* 0x0000001c1838723c */ /* 0x002ff00000001838 */
[----:B------:R-:W-:Y:S01]  /*2e10*/  HMMA.16816.F32 R52, R36, R18, R52 ;  /* 0x000000122434723c */ /* 0x000fe20000001834 */
[----:B------:R-:W1:Y:S07]  /*2e20*/  LDSM.16.M88.4 R16, [R158+0x8800] ;  /* 0x008800009e10783b */ /* 0x000e6e0000000200 */
[----:B---3--:R-:W-:Y:S08]  /*2e30*/  HMMA.16816.F32 R48, R96, R20, R48 ;  /* 0x000000146030723c */ /* 0x008ff00000001830 */
[C---:B------:R-:W-:Y:S08]  /*2e40*/  HMMA.16816.F32 R56, R12.reuse, R32, R56 ;  /* 0x000000200c38723c */ /* 0x040ff00000001838 */
[C---:B------:R-:W-:Y:S08]  /*2e50*/  HMMA.16816.F32 R80, R12.reuse, R64, R80 ;  /* 0x000000400c50723c */ /* 0x040ff00000001850 */
[----:B------:R-:W-:Y:S01]  /*2e60*/  HMMA.16816.F32 R60, R12, R66, R60 ;  /* 0x000000420c3c723c */ /* 0x000fe2000000183c */
[----:B------:R-:W3:Y:S07]  /*2e70*/  LDSM.16.M88.4 R64, [R158+0x6c00] ;  /* 0x006c00009e40783b */ /* 0x000eee0000000200 */
[----:B--2---:R-:W-:Y:S01]  /*2e80*/  HMMA.16816.F32 R48, R36, R8, R48 ;  /* 0x000000082430723c */ /* 0x004fe20000001830 */
[----:B------:R-:W-:-:S07]  /*2e90*/  IMAD.SHL.U32 R8, R171, 0x2, RZ ;  /* 0x00000002ab087824 */ /* 0x000fce00078e00ff */
[----:B------:R-:W-:Y:S01]  /*2ea0*/  HMMA.16816.F32 R52, R24, R30, R52 ;  /* 0x0000001e1834723c */ /* 0x000fe20000001834 */
[----:B------:R-:W2:Y:S01]  /*2eb0*/  LDSM.16.M88.4 R28, [R118+0x8800] ;  /* 0x00880000761c783b */ /* 0x000ea20000000200 */
[----:B------:R-:W-:Y:S01]  /*2ec0*/  LOP3.LUT R8, R8, 0x6, RZ, 0xc0, !PT ;  /* 0x0000000608087812 */ /* 0x000fe200078ec0ff */
[----:B------:R-:W-:-:S05]  /*2ed0*/  FMUL.FTZ R126, R57, R7 ;  /* 0x00000007397e7220 */ /* 0x000fca0000410000 */
[----:B------:R-:W-:Y:S01]  /*2ee0*/  HMMA.16816.F32 R44, R96, R22, R44 ;  /* 0x00000016602c723c */ /* 0x000fe2000000182c */
[----:B------:R-:W-:Y:S01]  /*2ef0*/  IADD3 R57, PT, PT, R185, R8, RZ ;  /* 0x00000008b9397210 */ /* 0x000fe20007ffe0ff */
[----:B------:R-:W4:Y:S04]  /*2f00*/  LDSM.16.M88.4 R20, [R118+0x6c00] ;  /* 0x006c00007614783b */ /* 0x000f280000000200 */
[----:B------:R-:W-:Y:S02]  /*2f10*/  VIADD R9, R57, 0x1 ;  /* 0x0000000139097836 */ /* 0x000fe40000000000 */
[----:B-1----:R-:W-:Y:S03]  /*2f20*/  HMMA.16816.F32 R48, R24, R16, R48 ;  /* 0x000000101830723c */ /* 0x002fe60000001830 */
[----:B------:R-:W-:Y:S01]  /*2f30*/  ISETP.GE.AND P3, PT, R9, R130, PT ;  /* 0x000000820900720c */ /* 0x000fe20003f66270 */
[----:B------:R-:W-:Y:S01]  /*2f40*/  VIADD R9, R57, 0x10 ;  /* 0x0000001039097836 */ /* 0x000fe20000000000 */
[----:B------:R-:W1:Y:S01]  /*2f50*/  MUFU.TANH R94, R94 ;  /* 0x0000005e005e7308 */ /* 0x000e620000002400 */
[----:B------:R-:W-:Y:S01]  /*2f60*/  LOP3.LUT R8, R117, 0x100, RZ, 0xc0, !PT ;  /* 0x0000010075087812 */ /* 0x000fe200078ec0ff */
[----:B------:R-:W-:-:S02]  /*2f70*/  VIADD R17, R57, 0x8 ;  /* 0x0000000839117836 */ /* 0x000fc40000000000 */
[-C--:B------:R-:W-:Y:S01]  /*2f80*/  ISETP.GE.AND P0, PT, R9, R130.reuse, PT ;  /* 0x000000820900720c */ /* 0x080fe20003f06270 */
[C---:B------:R-:W-:Y:S02]  /*2f90*/  VIADD R9, R57.reuse, 0x11 ;  /* 0x0000001139097836 */ /* 0x040fe40000000000 */
[----:B------:R-:W-:Y:S01]  /*2fa0*/  HMMA.16816.F32 R44, R36, R10, R44 ;  /* 0x0000000a242c723c */ /* 0x000fe2000000182c */
[----:B------:R-:W-:Y:S02]  /*2fb0*/  VIADD R11, R57, 0x9 ;  /* 0x00000009390b7836 */ /* 0x000fe40000000000 */
[----:B------:R-:W-:Y:S01]  /*2fc0*/  FMUL.FTZ R119, R59, R7 ;  /* 0x000000073b777220 */ /* 0x000fe20000410000 */
[----:B------:R-:W-:Y:S01]  /*2fd0*/  LOP3.LUT R59, R8, 0x20, R117, 0xf8, !PT ;  /* 0x00000020083b7812 */ /* 0x000fe200078ef875 */
[----:B------:R-:W-:Y:S01]  /*2fe0*/  MUFU.TANH R93, R93 ;  /* 0x0000005d005d7308 */ /* 0x000fe20000002400 */
[-C--:B------:R-:W-:Y:S02]  /*2ff0*/  ISETP.GE.AND P6, PT, R9, R130.reuse, PT ;  /* 0x000000820900720c */ /* 0x080fe40003fc6270 */
[-C--:B------:R-:W-:Y:S01]  /*3000*/  ISETP.GE.AND P1, PT, R11, R130.reuse, PT ;  /* 0x000000820b00720c */ /* 0x080fe20003f26270 */
[----:B---3--:R-:W-:Y:S01]  /*3010*/  HMMA.16816.F32 R100, R96, R66, R100 ;  /* 0x000000426064723c */ /* 0x008fe20000001864 */
[-C--:B------:R-:W-:Y:S01]  /*3020*/  ISETP.GE.AND P2, PT, R17, R130.reuse, PT ;  /* 0x000000821100720c */ /* 0x080fe20003f46270 */
[----:B------:R-:W3:Y:S01]  /*3030*/  LDSM.16.M88.4 R8, [R158+0x8c00] ;  /* 0x008c00009e08783b */ /* 0x000ee20000000200 */
[C---:B------:R-:W-:Y:S01]  /*3040*/  VIADD R17, R57.reuse, 0x18 ;  /* 0x0000001839117836 */ /* 0x040fe20000000000 */
[----:B------:R-:W4:Y:S01]  /*3050*/  MUFU.TANH R95, R95 ;  /* 0x0000005f005f7308 */ /* 0x000f220000002400 */
[----:B------:R-:W-:-:S03]  /*3060*/  ISETP.GE.AND P4, PT, R57, R130, PT ;  /* 0x000000823900720c */ /* 0x000fc60003f86270 */
[----:B------:R-:W-:Y:S01]  /*3070*/  HMMA.16816.F32 R84, R12, R106, R84 ;  /* 0x0000006a0c54723c */ /* 0x000fe20000001854 */
[----:B------:R-:W-:Y:S01]  /*3080*/  ISETP.GE.AND P5, PT, R17, R130, PT ;  /* 0x000000821100720c */ /* 0x000fe20003fa6270 */
[----:B------:R-:W-:-:S06]  /*3090*/  VIADD R17, R57, 0x19 ;  /* 0x0000001939117836 */ /* 0x000fcc0000000000 */
[----:B------:R-:W-:Y:S01]  /*30a0*/  HMMA.16816.F32 R40, R96, R64, R40 ;  /* 0x000000406028723c */ /* 0x000fe20000001828 */
[----:B------:R-:W-:Y:S01]  /*30b0*/  FSEL R92, R92, -INF , !P4 ;  /* 0xff8000005c5c7808 */ /* 0x000fe20006000000 */
[----:B------:R-:W-:-:S06]  /*30c0*/  FMUL.FTZ R106, R109, R7 ;  /* 0x000000076d6a7220 */ /* 0x000fcc0000410000 */
[----:B--2---:R-:W-:Y:S01]  /*30d0*/  HMMA.16816.F32 R48, R12, R28, R48 ;  /* 0x0000001c0c30723c */ /* 0x004fe20000001830 */
[----:B-1----:R-:W-:Y:S02]  /*30e0*/  FSEL R29, R94, -INF , !P4 ;  /* 0xff8000005e1d7808 */ /* 0x002fe40006000000 */
[-C--:B------:R-:W-:Y:S01]  /*30f0*/  ISETP.GE.AND P4, PT, R17, R130.reuse, PT ;  /* 0x000000821100720c */ /* 0x080fe20003f86270 */
[----:B------:R-:W-:Y:S02]  /*3100*/  VIADD R17, R57, 0x20 ;  /* 0x0000002039117836 */ /* 0x000fe40000000000 */
[----:B------:R-:W-:Y:S01]  /*3110*/  FMUL.FTZ R109, R111, R7 ;  /* 0x000000076f6d7220 */ /* 0x000fe20000410000 */
[----:B----4-:R-:W-:Y:S01]  /*3120*/  FSEL R95, R95, -INF , !P3 ;  /* 0xff8000005f5f7808 */ /* 0x010fe20005800000 */
[----:B------:R-:W-:Y:S01]  /*3130*/  HMMA.16816.F32 R44, R24, R18, R44 ;  /* 0x00000012182c723c */ /* 0x000fe2000000182c */
[----:B------:R-:W-:Y:S02]  /*3140*/  FSEL R28, R93, -INF , !P3 ;  /* 0xff8000005d1c7808 */ /* 0x000fe40005800000 */
[----:B------:R-:W-:-:S02]  /*3150*/  ISETP.GE.AND P3, PT, R17, R130, PT ;  /* 0x000000821100720c */ /* 0x000fc40003f66270 */
[----:B------:R-:W-:Y:S01]  /*3160*/  IADD3 R17, PT, PT, R57, 0x21, RZ ;  /* 0x0000002139117810 */ /* 0x000fe20007ffe0ff */
[-C--:B------:R-:W-:Y:S02]  /*3170*/  FMUL.FTZ R72, R72, R7.reuse ;  /* 0x0000000748487220 */ /* 0x080fe40000410000 */
[C---:B------:R-:W-:Y:S01]  /*3180*/  HMMA.16816.F32 R100, R36.reuse, R22, R100 ;  /* 0x000000162464723c */ /* 0x040fe20000001864 */
[----:B------:R-:W-:Y:S01]  /*3190*/  MUFU.TANH R106, R106 ;  /* 0x0000006a006a7308 */ /* 0x000fe20000002400 */
[-C--:B------:R-:W-:Y:S01]  /*31a0*/  FMUL.FTZ R84, R84, R7.reuse ;  /* 0x0000000754547220 */ /* 0x080fe20000410000 */
[-C--:B------:R-:W-:Y:S01]  /*31b0*/  FMUL.FTZ R86, R86, R7.reuse ;  /* 0x0000000756567220 */ /* 0x080fe20000410000 */
[----:B------:R-:W-:Y:S01]  /*31c0*/  FSEL R105, R105, -INF , !P2 ;  /* 0xff80000069697808 */ /* 0x000fe20005000000 */
[-C--:B------:R-:W-:Y:S01]  /*31d0*/  FMUL.FTZ R74, R74, R7.reuse ;  /* 0x000000074a4a7220 */ /* 0x080fe20000410000 */
[----:B------:R-:W-:Y:S02]  /*31e0*/  FSEL R112, R112, -INF , !P2 ;  /* 0xff80000070707808 */ /* 0x000fe40005000000 */
[----:B------:R-:W-:Y:S01]  /*31f0*/  ISETP.GE.AND P2, PT, R17, R130, PT ;  /* 0x000000821100720c */ /* 0x000fe20003f46270 */
[----:B------:R-:W1:Y:S01]  /*3200*/  MUFU.TANH R109, R109 ;  /* 0x0000006d006d7308 */ /* 0x000e620000002400 */
[----:B------:R-:W-:Y:S01]  /*3210*/  HMMA.16816.F32 R40, R36, R20, R40 ;  /* 0x000000142428723c */ /* 0x000fe20000001828 */
[----:B------:R-:W2:Y:S01]  /*3220*/  LDSM.16.M88.4 R16, [R118+0x8c00] ;  /* 0x008c00007610783b */ /* 0x000ea20000000200 */
[-C--:B------:R-:W-:Y:S01]  /*3230*/  FMUL.FTZ R73, R73, R7.reuse ;  /* 0x0000000749497220 */ /* 0x080fe20000410000 */
[-C--:B------:R-:W-:Y:S01]  /*3240*/  FMUL.FTZ R85, R85, R7.reuse ;  /* 0x0000000755557220 */ /* 0x080fe20000410000 */
[-C--:B------:R-:W-:Y:S01]  /*3250*/  FMUL.FTZ R87, R87, R7.reuse ;  /* 0x0000000757577220 */ /* 0x080fe20000410000 */
[----:B------:R-:W-:-:S02]  /*3260*/  FMUL.FTZ R75, R75, R7 ;  /* 0x000000074b4b7220 */ /* 0x000fc40000410000 */
[----:B------:R-:W-:Y:S01]  /*3270*/  MUFU.TANH R72, R72 ;  /* 0x0000004800487308 */ /* 0x000fe20000002400 */
[----:B------:R-:W-:-:S07]  /*3280*/  FMUL.FTZ R88, R88, R7 ;  /* 0x0000000758587220 */ /* 0x000fce0000410000 */
[----:B------:R-:W4:Y:S01]  /*3290*/  MUFU.TANH R145, R74 ;  /* 0x0000004a00917308 */ /* 0x000f220000002400 */
[-C--:B------:R-:W-:Y:S01]  /*32a0*/  FMUL.FTZ R90, R90, R7.reuse ;  /* 0x000000075a5a7220 */ /* 0x080fe20000410000 */
[----:B------:R-:W-:Y:S06]  /*32b0*/  HMMA.16816.F32 R44, R12, R30, R44 ;  /* 0x0000001e0c2c723c */ /* 0x000fec000000182c */
[----:B------:R-:W-:Y:S01]  /*32c0*/  MUFU.TANH R84, R84 ;  /* 0x0000005400547308 */ /* 0x000fe20000002400 */
[----:B------:R-:W-:-:S07]  /*32d0*/  FMUL.FTZ R68, R68, R7 ;  /* 0x0000000744447220 */ /* 0x000fce0000410000 */
[----:B------:R-:W2:Y:S01]  /*32e0*/  MUFU.TANH R86, R86 ;  /* 0x0000005600567308 */ /* 0x000ea20000002400 */
[-C--:B------:R-:W-:Y:S01]  /*32f0*/  FMUL.FTZ R70, R70, R7.reuse ;  /* 0x0000000746467220 */ /* 0x080fe20000410000 */
[----:B------:R-:W-:Y:S01]  /*3300*/  VIADD R31, R57, 0x30 ;  /* 0x00000030391f7836 */ /* 0x000fe20000000000 */
[----:B-1----:R-:W-:Y:S01]  /*3310*/  FSEL R109, R109, -INF , !P6 ;  /* 0xff8000006d6d7808 */ /* 0x002fe20007000000 */
[C---:B---3--:R-:W-:Y:S01]  /*3320*/  HMMA.16816.F32 R100, R24.reuse, R10, R100 ;  /* 0x0000000a1864723c */ /* 0x048fe20000001864 */
[----:B------:R-:W-:Y:S01]  /*3330*/  FSEL R106, R106, -INF , !P6 ;  /* 0xff8000006a6a7808 */ /* 0x000fe20007000000 */
[-C--:B------:R-:W-:Y:S01]  /*3340*/  FMUL.FTZ R89, R89, R7.reuse ;  /* 0x0000000759597220 */ /* 0x080fe20000410000 */
[-C--:B------:R-:W-:Y:S01]  /*3350*/  FMUL.FTZ R91, R91, R7.reuse ;  /* 0x000000075b5b7220 */ /* 0x080fe20000410000 */
[----:B------:R-:W-:Y:S01]  /*3360*/  MUFU.TANH R73, R73 ;  /* 0x0000004900497308 */ /* 0x000fe20000002400 */
[----:B------:R-:W-:Y:S01]  /*3370*/  ISETP.GE.AND P6, PT, R31, R130, PT ;  /* 0x000000821f00720c */ /* 0x000fe20003fc6270 */
[-C--:B------:R-:W-:Y:S01]  /*3380*/  FMUL.FTZ R69, R69, R7.reuse ;  /* 0x0000000745457220 */ /* 0x080fe20000410000 */
[-C--:B------:R-:W-:Y:S01]  /*3390*/  FMUL.FTZ R71, R71, R7.reuse ;  /* 0x0000000747477220 */ /* 0x080fe20000410000 */
[----:B------:R-:W-:Y:S01]  /*33a0*/  HMMA.16816.F32 R40, R24, R8, R40 ;  /* 0x000000081828723c */ /* 0x000fe20000001828 */
[-C--:B------:R-:W-:Y:S01]  /*33b0*/  FMUL.FTZ R76, R76, R7.reuse ;  /* 0x000000074c4c7220 */ /* 0x080fe20000410000 */
[-C--:B------:R-:W-:Y:S01]  /*33c0*/  FMUL.FTZ R78, R78, R7.reuse ;  /* 0x000000074e4e7220 */ /* 0x080fe20000410000 */
[----:B------:R-:W-:Y:S01]  /*33d0*/  FMUL.FTZ R108, R108, R7 ;  /* 0x000000076c6c7220 */ /* 0x000fe20000410000 */
[----:B------:R-:W1:Y:S01]  /*33e0*/  MUFU.TANH R143, R75 ;  /* 0x0000004b008f7308 */ /* 0x000e620000002400 */
[----:B------:R-:W-:-:S02]  /*33f0*/  VIADD R11, R57, 0x49 ;  /* 0x00000049390b7836 */ /* 0x000fc40000000000 */
[-C--:B------:R-:W-:Y:S01]  /*3400*/  FMUL.FTZ R107, R110, R7.reuse ;  /* 0x000000076e6b7220 */ /* 0x080fe20000410000 */
[-C--:B------:R-:W-:Y:S01]  /*3410*/  FMUL.FTZ R80, R80, R7.reuse ;  /* 0x0000000750507220 */ /* 0x080fe20000410000 */
[-C--:B------:R-:W-:Y:S01]  /*3420*/  FMUL.FTZ R82, R82, R7.reuse ;  /* 0x0000000752527220 */ /* 0x080fe20000410000 */
[-C--:B------:R-:W-:Y:S01]  /*3430*/  FMUL.FTZ R77, R77, R7.reuse ;  /* 0x000000074d4d7220 */ /* 0x080fe20000410000 */
[-C--:B------:R-:W-:Y:S01]  /*3440*/  FMUL.FTZ R79, R79, R7.reuse ;  /* 0x000000074f4f7220 */ /* 0x080fe20000410000 */
[-C--:B------:R-:W-:Y:S01]  /*3450*/  FMUL.FTZ R81, R81, R7.reuse ;  /* 0x0000000751517220 */ /* 0x080fe20000410000 */
[----:B------:R-:W-:Y:S01]  /*3460*/  MUFU.TANH R85, R85 ;  /* 0x0000005500557308 */ /* 0x000fe20000002400 */
[----:B------:R-:W-:Y:S02]  /*3470*/  VIADD R31, R57, 0x31 ;  /* 0x00000031391f7836 */ /* 0x000fe40000000000 */
[-C--:B------:R-:W-:Y:S01]  /*3480*/  FMUL.FTZ R83, R83, R7.reuse ;  /* 0x0000000753537220 */ /* 0x080fe20000410000 */
[C---:B------:R-:W-:Y:S01]  /*3490*/  VIADD R23, R57.reuse, 0x39 ;  /* 0x0000003939177836 */ /* 0x040fe20000000000 */
[----:B------:R-:W-:Y:S01]  /*34a0*/  HMMA.16816.F32 R52, R12, R34, R52 ;  /* 0x000000220c34723c */ /* 0x000fe20000001834 */
[-C--:B------:R-:W-:Y:S01]  /*34b0*/  FMUL.FTZ R60, R60, R7.reuse ;  /* 0x000000073c3c7220 */ /* 0x080fe20000410000 */
[-C--:B------:R-:W-:Y:S01]  /*34c0*/  FMUL.FTZ R62, R62, R7.reuse ;  /* 0x000000073e3e7220 */ /* 0x080fe20000410000 */
[----:B------:R-:W-:Y:S01]  /*34d0*/  VIADD R21, R57, 0x28 ;  /* 0x0000002839157836 */ /* 0x000fe20000000000 */
[----:B------:R-:W3:Y:S01]  /*34e0*/  MUFU.TANH R87, R87 ;  /* 0x0000005700577308 */ /* 0x000ee20000002400 */
[----:B----4-:R-:W-:Y:S01]  /*34f0*/  FSEL R145, R145, -INF , !P6 ;  /* 0xff80000091917808 */ /* 0x010fe20007000000 */
[-C--:B------:R-:W-:Y:S01]  /*3500*/  FMUL.FTZ R61, R61, R7.reuse ;  /* 0x000000073d3d7220 */ /* 0x080fe20000410000 */
[----:B------:R-:W-:Y:S01]  /*3510*/  FSEL R32, R72, -INF , !P6 ;  /* 0xff80000048207808 */ /* 0x000fe20007000000 */
[----:B------:R-:W-:Y:S01]  /*3520*/  FMUL.FTZ R63, R63, R7 ;  /* 0x000000073f3f7220 */ /* 0x000fe20000410000 */
[----:B------:R-:W-:-:S02]  /*3530*/  FSEL R113, R113, -INF , !P1 ;  /* 0xff80000071717808 */ /* 0x000fc40004800000 */
[----:B------:R-:W-:Y:S01]  /*3540*/  FSEL R104, R104, -INF , !P1 ;  /* 0xff80000068687808 */ /* 0x000fe20004800000 */
[----:B------:R-:W-:Y:S01]  /*3550*/  MUFU.TANH R140, R68 ;  /* 0x00000044008c7308 */ /* 0x000fe20000002400 */
[----:B--2---:R-:W-:Y:S01]  /*3560*/  FSEL R9, R86, -INF , !P5 ;  /* 0xff80000056097808 */ /* 0x004fe20006800000 */
[-C--:B------:R-:W-:Y:S01]  /*3570*/  FMUL.FTZ R56, R56, R7.reuse ;  /* 0x0000000738387220 */ /* 0x080fe20000410000 */
[-C--:B------:R-:W-:Y:S01]  /*3580*/  FMUL.FTZ R58, R58, R7.reuse ;  /* 0x000000073a3a7220 */ /* 0x080fe20000410000 */
[----:B------:R-:W-:-:S04]  /*3590*/  FMUL.FTZ R49, R49, R7 ;  /* 0x0000000731317220 */ /* 0x000fc80000410000 */
[----:B------:R-:W-:Y:S01]  /*35a0*/  MUFU.TANH R126, R126 ;  /* 0x0000007e007e7308 */ /* 0x000fe20000002400 */
[----:B------:R-:W-:-:S07]  /*35b0*/  FSEL R84, R84, -INF , !P5 ;  /* 0xff80000054547808 */ /* 0x000fce0006800000 */
[----:B------:R-:W-:Y:S01]  /*35c0*/  MUFU.TANH R119, R119 ;  /* 0x0000007700777308 */ /* 0x000fe20000002400 */
[----:B------:R-:W-:Y:S01]  /*35d0*/  ISETP.GE.AND P6, PT, R11, R130, PT ;  /* 0x000000820b00720c */ /* 0x000fe20003fc6270 */
[-C--:B------:R-:W-:Y:S01]  /*35e0*/  FMUL.FTZ R48, R48, R7.reuse ;  /* 0x0000000730307220 */ /* 0x080fe20000410000 */
[----:B------:R-:W-:Y:S01]  /*35f0*/  FMUL.FTZ R50, R50, R7 ;  /* 0x0000000732327220 */ /* 0x000fe20000410000 */
[----:B------:R-:W-:-:S04]  /*3600*/  DEPBAR.LE SB0, 0x0 ;  /* 0x000080000000791a */ /* 0x000fc80000000000 */
[----:B------:R-:W2:Y:S01]  /*3610*/  MUFU.TANH R141, R70 ;  /* 0x00000046008d7308 */ /* 0x000ea20000002400 */
[----:B------:R-:W-:Y:S01]  /*3620*/  ISETP.GE.AND P5, PT, R31, R130, PT ;  /* 0x000000821f00720c */ /* 0x000fe20003fa6270 */
[----:B------:R-:W-:-:S06]  /*3630*/  VIADD R11, R57, 0x50 ;  /* 0x00000050390b7836 */ /* 0x000fcc0000000000 */
[----:B------:R-:W-:Y:S01]  /*3640*/  MUFU.TANH R88, R88 ;  /* 0x0000005800587308 */ /* 0x000fe20000002400 */
[----:B------:R-:W-:-:S07]  /*3650*/  VIADD R31, R57, 0x38 ;  /* 0x00000038391f7836 */ /* 0x000fce0000000000 */
[----:B------:R-:W4:Y:S01]  /*3660*/  MUFU.TANH R90, R90 ;  /* 0x0000005a005a7308 */ /* 0x000f220000002400 */
[----:B-1----:R-:W-:Y:S02]  /*3670*/  FSEL R143, R143, -INF , !P5 ;  /* 0xff8000008f8f7808 */ /* 0x002fe40006800000 */
[----:B------:R-:W-:-:S05]  /*3680*/  FSEL R148, R73, -INF , !P5 ;  /* 0xff80000049947808 */ /* 0x000fca0006800000 */
[----:B------:R-:W-:Y:S01]  /*3690*/  MUFU.TANH R136, R69 ;  /* 0x0000004500887308 */ /* 0x000fe20000002400 */
[----:B---3--:R-:W-:-:S07]  /*36a0*/  FSEL R87, R87, -INF , !P4 ;  /* 0xff80000057577808 */ /* 0x008fce0006000000 */
[----:B------:R-:W1:Y:S01]  /*36b0*/  MUFU.TANH R139, R71 ;  /* 0x00000047008b7308 */ /* 0x000e620000002400 */
[----:B------:R-:W-:Y:S02]  /*36c0*/  FSEL R8, R85, -INF , !P4 ;  /* 0xff80000055087808 */ /* 0x000fe40006000000 */
[----:B------:R-:W-:-:S05]  /*36d0*/  ISETP.GE.AND P5, PT, R11, R130, PT ;  /* 0x000000820b00720c */ /* 0x000fca0003fa6270 */
[----:B------:R-:W-:Y:S01]  /*36e0*/  MUFU.TANH R89, R89 ;  /* 0x0000005900597308 */ /* 0x000fe20000002400 */
[----:B------:R-:W-:Y:S01]  /*36f0*/  ISETP.GE.AND P4, PT, R31, R130, PT ;  /* 0x000000821f00720c */ /* 0x000fe20003f86270 */
[----:B------:R-:W-:-:S06]  /*3700*/  VIADD R11, R57, 0x51 ;  /* 0x00000051390b7836 */ /* 0x000fcc0000000000 */
[----:B------:R-:W3:Y:S01]  /*3710*/  MUFU.TANH R91, R91 ;  /* 0x0000005b005b7308 */ /* 0x000ee20000002400 */
[----:B--2---:R-:W-:Y:S02]  /*3720*/  FSEL R141, R141, -INF , !P4 ;  /* 0xff8000008d8d7808 */ /* 0x004fe40006000000 */
[----:B------:R-:W-:-:S05]  /*3730*/  FSEL R140, R140, -INF , !P4 ;  /* 0xff8000008c8c7808 */ /* 0x000fca0006000000 */
[----:B------:R-:W-:Y:S01]  /*3740*/  MUFU.TANH R76, R76 ;  /* 0x0000004c004c7308 */ /* 0x000fe20000002400 */
[----:B----4-:R-:W-:-:S07]  /*3750*/  FSEL R33, R90, -INF , !P3 ;  /* 0xff8000005a217808 */ /* 0x010fce0005800000 */
[----:B------:R-:W2:Y:S01]  /*3760*/  MUFU.TANH R78, R78 ;  /* 0x0000004e004e7308 */ /* 0x000ea20000002400 */
[----:B------:R-:W-:-:S07]  /*3770*/  FSEL R34, R88, -INF , !P3 ;  /* 0xff80000058227808 */ /* 0x000fce0005800000 */
[----:B------:R-:W-:Y:S01]  /*3780*/  MUFU.TANH R142, R80 ;  /* 0x00000050008e7308 */ /* 0x000fe20000002400 */
[----:B------:R-:W-:-:S07]  /*3790*/  ISETP.GE.AND P4, PT, R11, R130, PT ;  /* 0x000000820b00720c */ /* 0x000fce0003f86270 */
[----:B------:R-:W4:Y:S01]  /*37a0*/  MUFU.TANH R137, R82 ;  /* 0x0000005200897308 */ /* 0x000f220000002400 */
        /* <DEDUP_REMOVED lines=9> */
[----:B------:R-:W-:Y:S01]  /*3840*/  MUFU.TANH R79, R79 ;  /* 0x0000004f004f7308 */ /* 0x000fe20000002400 */
[----:B------:R-:W-:-:S07]  /*3850*/  FSEL R36, R89, -INF , !P2 ;  /* 0xff80000059247808 */ /* 0x000fce0005000000 */
[----:B------:R-:W-:Y:S01]  /*3860*/  MUFU.TANH R146, R81 ;  /* 0x0000005100927308 */ /* 0x000fe20000002400 */
[----:B------:R-:W-:-:S07]  /*3870*/  ISETP.GE.AND P3, PT, R11, R130, PT ;  /* 0x000000820b00720c */ /* 0x000fce0003f66270 */
[----:B------:R-:W1:Y:S01]  /*3880*/  MUFU.TANH R135, R83 ;  /* 0x0000005300877308 */ /* 0x000e620000002400 */
[-C--:B------:R-:W-:Y:S01]  /*3890*/  ISETP.GE.AND P1, PT, R21, R130.reuse, PT ;  /* 0x000000821500720c */ /* 0x080fe20003f26270 */
[----:B------:R-:W-:Y:S01]  /*38a0*/  HMMA.16816.F32 R40, R12, R16, R40 ;  /* 0x000000100c28723c */ /* 0x000fe20000001828 */
[----:B------:R-:W-:Y:S01]  /*38b0*/  ISETP.GE.AND P2, PT, R23, R130, PT ;  /* 0x000000821700720c */ /* 0x000fe20003f46270 */
[C---:B------:R-:W-:Y:S01]  /*38c0*/  VIADD R11, R57.reuse, 0x59 ;  /* 0x00000059390b7836 */ /* 0x040fe20000000000 */
[----:B------:R-:W-:-:S03]  /*38d0*/  IADD3 R17, PT, PT, R57, 0x41, RZ ;  /* 0x0000004139117810 */ /* 0x000fc60007ffe0ff */
[----:B------:R-:W-:Y:S01]  /*38e0*/  MUFU.TANH R144, R60 ;  /* 0x0000003c00907308 */ /* 0x000fe20000002400 */
[----:B------:R-:W-:Y:S01]  /*38f0*/  VIADD R21, R57, 0x29 ;  /* 0x0000002939157836 */ /* 0x000fe20000000000 */
[----:B--2---:R-:W-:-:S06]  /*3900*/  FSEL R39, R78, -INF , !P1 ;  /* 0xff8000004e277808 */ /* 0x004fcc0004800000 */
[----:B------:R-:W2:Y:S01]  /*3910*/  MUFU.TANH R133, R62 ;  /* 0x0000003e00857308 */ /* 0x000ea20000002400 */
[----:B------:R-:W-:Y:S02]  /*3920*/  FSEL R150, R76, -INF , !P1 ;  /* 0xff8000004c967808 */ /* 0x000fe40004800000 */
[----:B----4-:R-:W-:Y:S02]  /*3930*/  FSEL R137, R137, -INF , !P2 ;  /* 0xff80000089897808 */ /* 0x010fe40005000000 */
[----:B------:R-:W-:Y:S02]  /*3940*/  FSEL R142, R142, -INF , !P2 ;  /* 0xff8000008e8e7808 */ /* 0x000fe40005000000 */
[----:B------:R-:W-:Y:S01]  /*3950*/  FSEL R107, R107, -INF , !P0 ;  /* 0xff8000006b6b7808 */ /* 0x000fe20004000000 */
[----:B------:R-:W-:Y:S01]  /*3960*/  MUFU.TANH R138, R61 ;  /* 0x0000003d008a7308 */ /* 0x000fe20000002400 */
[----:B------:R-:W-:Y:S02]  /*3970*/  FSEL R20, R108, -INF , !P0 ;  /* 0xff8000006c147808 */ /* 0x000fe40004000000 */
[-C--:B------:R-:W-:Y:S01]  /*3980*/  ISETP.GE.AND P1, PT, R17, R130.reuse, PT ;  /* 0x000000821100720c */ /* 0x080fe20003f26270 */
[----:B------:R-:W-:Y:S01]  /*3990*/  VIADD R17, R57, 0x48 ;  /* 0x0000004839117836 */ /* 0x000fe20000000000 */
[----:B------:R-:W-:Y:S01]  /*39a0*/  ISETP.GE.AND P2, PT, R11, R130, PT ;  /* 0x000000820b00720c */ /* 0x000fe20003f46270 */
[----:B------:R-:W-:-:S02]  /*39b0*/  VIADD R11, R57, 0x60 ;  /* 0x00000060390b7836 */ /* 0x000fc40000000000 */
[----:B------:R-:W3:Y:S01]  /*39c0*/  MUFU.TANH R131, R63 ;  /* 0x0000003f00837308 */ /* 0x000ee20000002400 */
[-C--:B------:R-:W-:Y:S01]  /*39d0*/  ISETP.GE.AND P0, PT, R21, R130.reuse, PT ;  /* 0x000000821500720c */ /* 0x080fe20003f06270 */
[----:B------:R-:W-:Y:S01]  /*39e0*/  HMMA.16816.F32 R12, R12, R18, R100 ;  /* 0x000000120c0c723c */ /* 0x000fe20000001864 */
[----:B-1----:R-:W-:Y:S02]  /*39f0*/  FSEL R135, R135, -INF , !P1 ;  /* 0xff80000087877808 */ /* 0x002fe40004800000 */
[----:B------:R-:W-:Y:S02]  /*3a00*/  FSEL R147, R79, -INF , !P0 ;  /* 0xff8000004f937808 */ /* 0x000fe40004000000 */
[----:B------:R-:W-:Y:S01]  /*3a10*/  FSEL R152, R77, -INF , !P0 ;  /* 0xff8000004d987808 */ /* 0x000fe20004000000 */
[----:B------:R-:W-:Y:S01]  /*3a20*/  MUFU.TANH R128, R56 ;  /* 0x0000003800807308 */ /* 0x000fe20000002400 */
[----:B------:R-:W-:Y:S01]  /*3a30*/  FSEL R146, R146, -INF , !P1 ;  /* 0xff80000092927808 */ /* 0x000fe20004800000 */
[----:B------:R-:W-:Y:S01]  /*3a40*/  FMUL.FTZ R21, R51, R7 ;  /* 0x0000000733157220 */ /* 0x000fe20000410000 */
[----:B------:R-:W-:-:S02]  /*3a50*/  ISETP.GE.AND P0, PT, R17, R130, PT ;  /* 0x000000821100720c */ /* 0x000fc40003f06270 */
[----:B------:R-:W-:-:S03]  /*3a60*/  ISETP.GE.AND P1, PT, R11, R130, PT ;  /* 0x000000820b00720c */ /* 0x000fc60003f26270 */
[----:B------:R-:W1:Y:S01]  /*3a70*/  MUFU.TANH R123, R58 ;  /* 0x0000003a007b7308 */ /* 0x000e620000002400 */
[----:B------:R-:W-:Y:S02]  /*3a80*/  IADD3 R11, PT, PT, R57, 0x61, RZ ;  /* 0x00000061390b7810 */ /* 0x000fe40007ffe0ff */
[----:B--2---:R-:W-:Y:S02]  /*3a90*/  FSEL R133, R133, -INF , !P0 ;  /* 0xff80000085857808 */ /* 0x004fe40004000000 */
[----:B------:R-:W-:Y:S02]  /*3aa0*/  FSEL R144, R144, -INF , !P0 ;  /* 0xff80000090907808 */ /* 0x000fe40004000000 */
[----:B------:R-:W-:Y:S01]  /*3ab0*/  ISETP.GE.AND P0, PT, R11, R130, PT ;  /* 0x000000820b00720c */ /* 0x000fe20003f06270 */
[----:B------:R-:W-:Y:S02]  /*3ac0*/  VIADD R11, R57, 0x68 ;  /* 0x00000068390b7836 */ /* 0x000fe40000000000 */
[-C--:B------:R-:W-:Y:S01]  /*3ad0*/  FMUL.FTZ R52, R52, R7.reuse ;  /* 0x0000000734347220 */ /* 0x080fe20000410000 */
[-C--:B------:R-:W-:Y:S01]  /*3ae0*/  FMUL.FTZ R54, R54, R7.reuse ;  /* 0x0000000736367220 */ /* 0x080fe20000410000 */
[----:B------:R-:W-:Y:S01]  /*3af0*/  MUFU.TANH R60, R49 ;  /* 0x00000031003c7308 */ /* 0x000fe20000002400 */
[----:B------:R-:W-:Y:S01]  /*3b00*/  FMUL.FTZ R45, R45, R7 ;  /* 0x000000072d2d7220 */ /* 0x000fe20000410000 */
[----:B---3--:R-:W-:-:S02]  /*3b10*/  FSEL R131, R131, -INF , !P6 ;  /* 0xff80000083837808 */ /* 0x008fc40007000000 */
[----:B------:R-:W-:-:S04]  /*3b20*/  FSEL R138, R138, -INF , !P6 ;  /* 0xff8000008a8a7808 */ /* 0x000fc80007000000 */
[----:B------:R-:W2:Y:S01]  /*3b30*/  MUFU.TANH R21, R21 ;  /* 0x0000001500157308 */ /* 0x000ea20000002400 */
[----:B------:R-:W-:Y:S01]  /*3b40*/  ISETP.GE.AND P6, PT, R11, R130, PT ;  /* 0x000000820b00720c */ /* 0x000fe20003fc6270 */
[-C--:B------:R-:W-:Y:S01]  /*3b50*/  FMUL.FTZ R42, R42, R7.reuse ;  /* 0x000000072a2a7220 */ /* 0x080fe20000410000 */
[----:B------:R-:W-:Y:S02]  /*3b60*/  VIADD R11, R57, 0x69 ;  /* 0x00000069390b7836 */ /* 0x000fe40000000000 */
[-C--:B------:R-:W-:Y:S01]  /*3b70*/  FMUL.FTZ R53, R53, R7.reuse ;  /* 0x0000000735357220 */ /* 0x080fe20000410000 */
[-C--:B------:R-:W-:Y:S02]  /*3b80*/  FMUL.FTZ R55, R55, R7.reuse ;  /* 0x0000000737377220 */ /* 0x080fe40000410000 */
[----:B------:R-:W-:Y:S01]  /*3b90*/  MUFU.TANH R124, R52 ;  /* 0x00000034007c7308 */ /* 0x000fe20000002400 */
[----:B-1----:R-:W-:Y:S01]  /*3ba0*/  FSEL R123, R123, -INF , !P5 ;  /* 0xff8000007b7b7808 */ /* 0x002fe20006800000 */
[----:B------:R-:W-:Y:S01]  /*3bb0*/  FMUL.FTZ R44, R44, R7 ;  /* 0x000000072c2c7220 */ /* 0x000fe20000410000 */
[----:B------:R-:W-:-:S05]  /*3bc0*/  FSEL R128, R128, -INF , !P5 ;  /* 0xff80000080807808 */ /* 0x000fca0006800000 */
[----:B------:R-:W1:Y:S01]  /*3bd0*/  MUFU.TANH R117, R54 ;  /* 0x0000003600757308 */ /* 0x000e620000002400 */
[-C--:B------:R-:W-:Y:S01]  /*3be0*/  FMUL.FTZ R16, R46, R7.reuse ;  /* 0x000000072e107220 */ /* 0x080fe20000410000 */
[----:B------:R-:W-:Y:S01]  /*3bf0*/  FMUL.FTZ R10, R41, R7 ;  /* 0x00000007290a7220 */ /* 0x000fe20000410000 */
[----:B------:R-:W-:Y:S01]  /*3c00*/  ISETP.GE.AND P5, PT, R11, R130, PT ;  /* 0x000000820b00720c */ /* 0x000fe20003fa6270 */
[----:B------:R-:W-:-:S04]  /*3c10*/  VIADD R11, R57, 0x70 ;  /* 0x00000070390b7836 */ /* 0x000fc80000000000 */
[----:B------:R-:W-:Y:S01]  /*3c20*/  MUFU.TANH R56, R45 ;  /* 0x0000002d00387308 */ /* 0x000fe20000002400 */
[-C--:B------:R-:W-:Y:S01]  /*3c30*/  FMUL.FTZ R47, R47, R7.reuse ;  /* 0x000000072f2f7220 */ /* 0x080fe20000410000 */
[-C--:B------:R-:W-:Y:S01]  /*3c40*/  FMUL.FTZ R40, R40, R7.reuse ;  /* 0x0000000728287220 */ /* 0x080fe20000410000 */
[-C--:B------:R-:W-:Y:S01]  /*3c50*/  FMUL.FTZ R12, R12, R7.reuse ;  /* 0x000000070c0c7220 */ /* 0x080fe20000410000 */
[-C--:B------:R-:W-:Y:S01]  /*3c60*/  FMUL.FTZ R14, R14, R7.reuse ;  /* 0x000000070e0e7220 */ /* 0x080fe20000410000 */
[----:B------:R-:W-:-:S03]  /*3c70*/  FMUL.FTZ R15, R15, R7 ;  /* 0x000000070f0f7220 */ /* 0x000fc60000410000 */
[----:B------:R3:W-:Y:S01]  /*3c80*/  MUFU.TANH R45, R42 ;  /* 0x0000002a002d7308 */ /* 0x0007e20000002400 */
[----:B------:R-:W-:Y:S01]  /*3c90*/  FMUL.FTZ R13, R13, R7 ;  /* 0x000000070d0d7220 */ /* 0x000fe20000410000 */
[----:B------:R-:W-:Y:S02]  /*3ca0*/  FSEL R119, R119, -INF , !P4 ;  /* 0xff80000077777808 */ /* 0x000fe40006000000 */
[----:B------:R-:W-:-:S04]  /*3cb0*/  FSEL R126, R126, -INF , !P4 ;  /* 0xff8000007e7e7808 */ /* 0x000fc80006000000 */
[----:B------:R-:W-:Y:S01]  /*3cc0*/  MUFU.TANH R122, R53 ;  /* 0x00000035007a7308 */ /* 0x000fe20000002400 */
[----:B------:R-:W-:Y:S01]  /*3cd0*/  ISETP.GE.AND P4, PT, R11, R130, PT ;  /* 0x000000820b00720c */ /* 0x000fe20003f86270 */
[----:B------:R-:W-:-:S06]  /*3ce0*/  VIADD R11, R57, 0x71 ;  /* 0x00000071390b7836 */ /* 0x000fcc0000000000 */
[----:B------:R-:W4:Y:S01]  /*3cf0*/  MUFU.TANH R63, R55 ;  /* 0x00000037003f7308 */ /* 0x000f220000002400 */
[----:B---3--:R-:W-:Y:S01]  /*3d00*/  FMUL.FTZ R42, R43, R7 ;  /* 0x000000072b2a7220 */ /* 0x008fe20000410000 */
[----:B------:R-:W-:-:S06]  /*3d10*/  LOP3.LUT R7, R59, R116, RZ, 0xfc, !PT ;  /* 0x000000743b077212 */ /* 0x000fcc00078efcff */
[----:B------:R-:W-:Y:S01]  /*3d20*/  MUFU.TANH R62, R48 ;  /* 0x00000030003e7308 */ /* 0x000fe20000002400 */
[----:B--2---:R-:W-:-:S07]  /*3d30*/  FSEL R59, R21, -INF , !P0 ;  /* 0xff800000153b7808 */ /* 0x004fce0004000000 */
[----:B------:R-:W2:Y:S01]  /*3d40*/  MUFU.TANH R61, R50 ;  /* 0x00000032003d7308 */ /* 0x000ea20000002400 */
[----:B------:R-:W-:Y:S02]  /*3d50*/  FSEL R60, R60, -INF , !P0 ;  /* 0xff8000003c3c7808 */ /* 0x000fe40004000000 */
[----:B------:R-:W-:-:S05]  /*3d60*/  ISETP.GT.AND P0, PT, R172, R165, PT ;  /* 0x000000a5ac00720c */ /* 0x000fca0003f04270 */
[----:B------:R-:W-:Y:S01]  /*3d70*/  MUFU.TANH R58, R44 ;  /* 0x0000002c003a7308 */ /* 0x000fe20000002400 */
[----:B-1----:R-:W-:Y:S02]  /*3d80*/  FSEL R117, R117, -INF , !P3 ;  /* 0xff80000075757808 */ /* 0x002fe40005800000 */
[----:B------:R-:W-:-:S05]  /*3d90*/  FSEL R124, R124, -INF , !P3 ;  /* 0xff8000007c7c7808 */ /* 0x000fca0005800000 */
[----:B------:R-:W1:Y:S01]  /*3da0*/  MUFU.TANH R16, R16 ;  /* 0x0000001000107308 */ /* 0x000e620000002400 */
[----:B------:R-:W-:-:S07]  /*3db0*/  ISETP.GE.AND P3, PT, R11, R130, PT ;  /* 0x000000820b00720c */ /* 0x000fce0003f66270 */
[----:B------:R-:W3:Y:S01]  /*3dc0*/  MUFU.TANH R53, R47 ;  /* 0x0000002f00357308 */ /* 0x000ee20000002400 */
[----:B------:R-:W-:-:S07]  /*3dd0*/  VIADD R11, R57, 0x78 ;  /* 0x00000078390b7836 */ /* 0x000fce0000000000 */
[----:B------:R-:W3:Y:S08]  /*3de0*/  MUFU.TANH R44, R40 ;  /* 0x00000028002c7308 */ /* 0x000ef00000002400 */
[----:B------:R-:W-:Y:S08]  /*3df0*/  MUFU.TANH R10, R10 ;  /* 0x0000000a000a7308 */ /* 0x000ff00000002400 */
[----:B------:R-:W3:Y:S08]  /*3e00*/  MUFU.TANH R42, R42 ;  /* 0x0000002a002a7308 */ /* 0x000ef00000002400 */
[----:B------:R-:W-:Y:S08]  /*3e10*/  MUFU.TANH R26, R12 ;  /* 0x0000000c001a7308 */ /* 0x000ff00000002400 */
[----:B------:R-:W3:Y:S08]  /*3e20*/  MUFU.TANH R27, R14 ;  /* 0x0000000e001b7308 */ /* 0x000ef00000002400 */
[----:B------:R-:W3:Y:S08]  /*3e30*/  MUFU.TANH R25, R15 ;  /* 0x0000000f00197308 */ /* 0x000ef00000002400 */
[----:B------:R-:W3:Y:S01]  /*3e40*/  MUFU.TANH R24, R13 ;  /* 0x0000000d00187308 */ /* 0x000ee20000002400 */
[----:B------:R-:W-:Y:S01]  /*3e50*/  VIADD R57, R57, 0x79 ;  /* 0x0000007939397836 */ /* 0x000fe20000000000 */
[----:B----4-:R-:W-:-:S02]  /*3e60*/  FSEL R63, R63, -INF , !P2 ;  /* 0xff8000003f3f7808 */ /* 0x010fc40005000000 */
[----:B------:R-:W-:Y:S02]  /*3e70*/  FSEL R122, R122, -INF , !P2 ;  /* 0xff8000007a7a7808 */ /* 0x000fe40005000000 */
[----:B--2---:R-:W-:Y:S02]  /*3e80*/  FSEL R61, R61, -INF , !P1 ;  /* 0xff8000003d3d7808 */ /* 0x004fe40004800000 */
[----:B------:R-:W-:Y:S01]  /*3e90*/  FSEL R62, R62, -INF , !P1 ;  /* 0xff8000003e3e7808 */ /* 0x000fe20004800000 */
[----:B------:R-:W-:Y:S01]  /*3ea0*/  BSSY.RECONVERGENT B1, `(.L_x_561) ;  /* 0x0000076000017945 */ /* 0x000fe20003800200 */
[-C--:B------:R-:W-:Y:S02]  /*3eb0*/  ISETP.GE.AND P2, PT, R11, R130.reuse, PT ;  /* 0x000000820b00720c */ /* 0x080fe40003f46270 */
[----:B------:R-:W-:Y:S02]  /*3ec0*/  ISETP.GE.AND P1, PT, R57, R130, PT ;  /* 0x000000823900720c */ /* 0x000fe40003f26270 */
[----:B------:R-:W-:-:S02]  /*3ed0*/  SHF.R.U32.HI R178, RZ, 0x3, R171 ;  /* 0x00000003ffb27819 */ /* 0x000fc400000116ab */
[----:B-1----:R-:W-:Y:S02]  /*3ee0*/  FSEL R57, R16, -INF , !P6 ;  /* 0xff80000010397808 */ /* 0x002fe40007000000 */
[----:B------:R-:W-:Y:S02]  /*3ef0*/  FSEL R58, R58, -INF , !P6 ;  /* 0xff8000003a3a7808 */ /* 0x000fe40007000000 */
[----:B---3--:R-:W-:Y:S02]  /*3f00*/  FSEL R53, R53, -INF , !P5 ;  /* 0xff80000035357808 */ /* 0x008fe40006800000 */
        /* <DEDUP_REMOVED lines=24> */
.L_x_564:
        /* <DEDUP_REMOVED lines=60> */
.L_x_565:
[----:B------:R-:W-:Y:S05]  /*4450*/  BSYNC.RECONVERGENT B0 ;  /* 0x0000000000007941 */ /* 0x000fea0003800200 */
.L_x_563:
[----:B------:R-:W-:Y:S01]  /*4460*/  IMAD.SHL.U32 R11, R162, 0x40, RZ ;  /* 0x00000040a20b7824 */ /* 0x000fe200078e00ff */
[----:B------:R-:W-:Y:S01]  /*4470*/  LEA R12, P0, R0, R167, 0x1 ;  /* 0x000000a7000c7211 */ /* 0x000fe200078008ff */
[----:B------:R-:W-:Y:S01]  /*4480*/  IMAD.MOV.U32 R16, RZ, RZ, R167 ;  /* 0x000000ffff107224 */ /* 0x000fe200078e00a7 */
[----:B------:R-:W-:Y:S01]  /*4490*/  SHF.L.U64.HI R10, R162, 0x6, R163 ;  /* 0x00000006a20a7819 */ /* 0x000fe200000102a3 */
[----:B------:R-:W-:Y:S01]  /*44a0*/  IMAD.MOV.U32 R17, RZ, RZ, R166 ;  /* 0x000000ffff117224 */ /* 0x000fe200078e00a6 */
[C---:B------:R-:W-:Y:S02]  /*44b0*/  IADD3 R14, P1, PT, R11.reuse, R12, RZ ;  /* 0x0000000c0b0e7210 */ /* 0x040fe40007f3e0ff */
[----:B------:R-:W-:Y:S02]  /*44c0*/  LEA.HI.X R13, R0, R166, R125, 0x1, P0 ;  /* 0x000000a6000d7211 */ /* 0x000fe400000f0c7d */
[----:B------:R-:W-:Y:S01]  /*44d0*/  IADD3 R18, P0, PT, R11, R14, RZ ;  /* 0x0000000e0b127210 */ /* 0x000fe20007f1e0ff */
[----:B------:R-:W-:Y:S01]  /*44e0*/  @!PT LDS RZ, [RZ] ;  /* 0x00000000fffff984 */ /* 0x000fe20000000800 */
[----:B------:R-:W-:Y:S01]  /*44f0*/  @!PT LDS RZ, [RZ] ;  /* 0x00000000fffff984 */ /* 0x000fe20000000800 */
[----:B------:R-:W-:Y:S01]  /*4500*/  @!PT LDS RZ, [RZ] ;  /* 0x00000000fffff984 */ /* 0x000fe20000000800 */
        /* <DEDUP_REMOVED lines=15> */
.L_x_562:
[----:B------:R-:W-:Y:S05]  /*4600*/  BSYNC.RECONVERGENT B1 ;  /* 0x0000000000017941 */ /* 0x000fea0003800200 */
.L_x_561:
        /* <DEDUP_REMOVED lines=32> */
[----:B-1----:R-:W-:Y:S02]  /*4810*/  FMNMX.FTZ R6, R24, R11, !PT ;  /* 0x0000000b18067209 */ /* 0x002fe40007810000 */
[----:B------:R-:W-:Y:S01]  /*4820*/  LEA R156, R7, R160, 0x1 ;  /* 0x000000a0079c7211 */ /* 0x000fe200078e08ff */
[----:B------:R-:W1:Y:S01]  /*4830*/  SHFL.BFLY PT, R13, R10, 0x2, 0x1f ;  /* 0x0c401f000a0d7f89 */ /* 0x000e6200000e0000 */
[----:B------:R-:W-:Y:S02]  /*4840*/  IADD3 R4, PT, PT, R4, -0x2, RZ ;  /* 0xfffffffe04047810 */ /* 0x000fe40007ffe0ff */
[----:B------:R-:W-:Y:S01]  /*4850*/  LEA R116, R5, R156, 0x1 ;  /* 0x0000009c05747211 */ /* 0x000fe200078e08ff */
[----:B------:R-:W3:Y:S04]  /*4860*/  SHFL.BFLY PT, R11, R6, 0x2, 0x1f ;  /* 0x0c401f00060b7f89 */ /* 0x000ee800000e0000 */
[----:B------:R-:W-:Y:S04]  /*4870*/  LDSM.16.MT88.4 R100, [R116+0x9000] ;  /* 0x009000007464783b */ /* 0x000fe80000004200 */
[----:B------:R-:W-:Y:S04]  /*4880*/  LDSM.16.MT88.4 R16, [R116+0x9400] ;  /* 0x009400007410783b */ /* 0x000fe80000004200 */
[----:B------:R-:W-:Y:S01]  /*4890*/  LDSM.16.MT88.4 R76, [R156+0xd000] ;  /* 0x00d000009c4c783b */ /* 0x000fe20000004200 */
[----:B-1----:R-:W-:-:S02]  /*48a0*/  FMNMX.FTZ R13, R10, R13, !PT ;  /* 0x0000000d0a0d7209 */ /* 0x002fc40007810000 */
[----:B---3--:R-:W-:-:S03]  /*48b0*/  FMNMX.FTZ R11, R6, R11, !PT ;  /* 0x0000000b060b7209 */ /* 0x008fc60007810000 */
[----:B------:R-:W1:Y:S04]  /*48c0*/  SHFL.BFLY PT, R0, R13, 0x1, 0x1f ;  /* 0x0c201f000d007f89 */ /* 0x000e6800000e0000 */
[----:B------:R-:W3:Y:S01]  /*48d0*/  SHFL.BFLY PT, R52, R11, 0x1, 0x1f ;  /* 0x0c201f000b347f89 */ /* 0x000ee200000e0000 */
[----:B-1----:R-:W-:-:S03]  /*48e0*/  FMNMX.FTZ R0, R13, R0, !PT ;  /* 0x000000000d007209 */ /* 0x002fc60007810000 */
[----:B------:R-:W-:Y:S01]  /*48f0*/  LDSM.16.MT88.4 R12, [R156+0xb400] ;  /* 0x00b400009c0c783b */ /* 0x000fe20000004200 */
[----:B---3--:R-:W-:Y:S02]  /*4900*/  FMNMX.FTZ R52, R11, R52, !PT ;  /* 0x000000340b347209 */ /* 0x008fe40007810000 */
[----:B------:R-:W-:Y:S01]  /*4910*/  FSETP.NEU.FTZ.AND P0, PT, R0, -INF , PT ;  /* 0xff8000000000780b */ /* 0x000fe20003f1d000 */
[C---:B--2---:R-:W-:Y:S02]  /*4920*/  FMUL.FTZ R48, R49.reuse, R0 ;  /* 0x0000000031307220 */ /* 0x044fe40000410000 */
        /* <DEDUP_REMOVED lines=35> */
[----:B------:R-:W-:Y:S01]  /*4b60*/  LDSM.16.MT88.4 R20, [R116+0xb400] ;  /* 0x00b400007414783b */ /* 0x000fe20000004200 */
[-CC-:B------:R-:W-:Y:S01]  /*4b70*/  FFMA.FTZ R6, R141, R49.reuse, -R48.reuse ;  /* 0x000000318d067223 */ /* 0x180fe20000010830 */
[-CC-:B------:R-:W-:Y:S01]  /*4b80*/  FFMA.FTZ R32, R32, R49.reuse, -R47.reuse ;  /* 0x0000003120207223 */ /* 0x180fe2000001082f */
[----:B------:R-:W1:Y:S01]  /*4b90*/  MUFU.EX2 R65, R65 ;  /* 0x0000004100417308 */ /* 0x000e620000000800 */
[----:B--2---:R-:W-:Y:S01]  /*4ba0*/  F2FP.F16.F32.PACK_AB R69, R125, R132 ;  /* 0x000000847d45723e */ /* 0x004fe200000000ff */
        /* <DEDUP_REMOVED lines=13> */
[-C--:B------:R-:W-:Y:S01]  /*4c80*/  FFMA.FTZ R122, R122, R49.reuse, -R47 ;  /* 0x000000317a7a7223 */ /* 0x080fe2000001082f */
[----:B------:R-:W2:Y:S01]  /*4c90*/  MUFU.EX2 R127, R127 ;  /* 0x0000007f007f7308 */ /* 0x000ea20000000800 */
[----:B-1----:R-:W-:Y:S01]  /*4ca0*/  F2FP.F16.F32.PACK_AB R71, R65, R130 ;  /* 0x000000824147723e */ /* 0x002fe200000000ff */
[----:B------:R-:W-:Y:S01]  /*4cb0*/  FADD.FTZ R125, R132, R125 ;  /* 0x0000007d847d7221 */ /* 0x000fe20000010000 */
[-CC-:B------:R-:W-:Y:S01]  /*4cc0*/  FFMA.FTZ R61, R61, R49.reuse, -R48.reuse ;  /* 0x000000313d3d7223 */ /* 0x180fe20000010830 */
[-CC-:B------:R-:W-:Y:S01]  /*4cd0*/  FFMA.FTZ R57, R57, R49.reuse, -R48.reuse ;  /* 0x0000003139397223 */ /* 0x180fe20000010830 */
[-C--:B------:R-:W-:Y:S01]  /*4ce0*/  FFMA.FTZ R60, R60, R49.reuse, -R47 ;  /* 0x000000313c3c7223 */ /* 0x080fe2000001082f */
[----:B------:R-:W-:Y:S01]  /*4cf0*/  FADD.FTZ R130, R130, R125 ;  /* 0x0000007d82827221 */ /* 0x000fe20000010000 */
[-CC-:B------:R-:W-:Y:S01]  /*4d00*/  FFMA.FTZ R58, R58, R49.reuse, -R47.reuse ;  /* 0x000000313a3a7223 */ /* 0x180fe2000001082f */
[----:B------:R-:W-:Y:S01]  /*4d10*/  MUFU.EX2 R129, R129 ;  /* 0x0000008100817308 */ /* 0x000fe20000000800 */
[-C--:B------:R-:W-:Y:S01]  /*4d20*/  FFMA.FTZ R189, R25, R49.reuse, -R48 ;  /* 0x0000003119bd7223 */ /* 0x080fe20000010830 */
[----:B------:R-:W-:Y:S01]  /*4d30*/  FADD.FTZ R65, R65, R130 ;  /* 0x0000008241417221 */ /* 0x000fe20000010000 */
[----:B------:R-:W-:Y:S01]  /*4d40*/  FFMA.FTZ R188, R24, R49, -R47 ;  /* 0x0000003118bc7223 */ /* 0x000fe2000001082f */
[----:B------:R-:W-:-:S04]  /*4d50*/  ISETP.GE.AND P0, PT, R4, R165, PT ;  /* 0x000000a50400720c */ /* 0x000fc80003f06270 */
[----:B------:R-:W1:Y:S01]  /*4d60*/  MUFU.EX2 R66, R66 ;  /* 0x0000004200427308 */ /* 0x000e620000000800 */
[----:B--2---:R-:W-:Y:S01]  /*4d70*/  F2FP.F16.F32.PACK_AB R68, R127, R134 ;  /* 0x000000867f44723e */ /* 0x004fe200000000ff */
[----:B------:R-:W-:-:S06]  /*4d80*/  FADD.FTZ R134, R134, R127 ;  /* 0x0000007f86867221 */ /* 0x000fcc0000010000 */
[----:B------:R-:W-:Y:S08]  /*4d90*/  MUFU.EX2 R64, R64 ;  /* 0x0000004000407308 */ /* 0x000ff00000000800 */
[----:B------:R-:W2:Y:S01]  /*4da0*/  MUFU.EX2 R55, R55 ;  /* 0x0000003700377308 */ /* 0x000ea20000000800 */
[----:B-1----:R-:W-:Y:S01]  /*4db0*/  F2FP.F16.F32.PACK_AB R70, R66, R129 ;  /* 0x000000814246723e */ /* 0x002fe200000000ff */
[----:B------:R-:W-:-:S06]  /*4dc0*/  FADD.FTZ R129, R129, R134 ;  /* 0x0000008681817221 */ /* 0x000fcc0000010000 */
[----:B------:R-:W-:Y:S01]  /*4dd0*/  MUFU.EX2 R46, R46 ;  /* 0x0000002e002e7308 */ /* 0x000fe20000000800 */
[C---:B------:R-:W-:Y:S07]  /*4de0*/  HMMA.16816.F32 R96, R68.reuse, R92, RZ ;  /* 0x0000005c4460723c */ /* 0x040fee00000018ff */
[----:B------:R-:W-:Y:S01]  /*4df0*/  MUFU.EX2 R67, R67 ;  /* 0x0000004300437308 */ /* 0x000fe20000000800 */
[----:B------:R-:W-:Y:S01]  /*4e00*/  HMMA.16816.F32 R92, R68, R94, RZ ;  /* 0x0000005e445c723c */ /* 0x000fe200000018ff */
[----:B--2---:R-:W-:-:S06]  /*4e10*/  F2FP.F16.F32.PACK_AB R9, R55, R64 ;  /* 0x000000403709723e */ /* 0x004fcc00000000ff */
[----:B------:R-:W1:Y:S01]  /*4e20*/  MUFU.EX2 R50, R50 ;  /* 0x0000003200327308 */ /* 0x000e620000000800 */
[C---:B------:R-:W-:Y:S07]  /*4e30*/  HMMA.16816.F32 R104, R68.reuse, R100, RZ ;  /* 0x000000644468723c */ /* 0x040fee00000018ff */
[----:B------:R-:W-:Y:S01]  /*4e40*/  MUFU.EX2 R54, R54 ;  /* 0x0000003600367308 */ /* 0x000fe20000000800 */
[C---:B------:R-:W-:Y:S07]  /*4e50*/  HMMA.16816.F32 R100, R68.reuse, R102, RZ ;  /* 0x000000664464723c */ /* 0x040fee00000018ff */
[----:B------:R-:W2:Y:S01]  /*4e60*/  MUFU.EX2 R41, R41 ;  /* 0x0000002900297308 */ /* 0x000ea20000000800 */
[----:B-1----:R-:W-:Y:S01]  /*4e70*/  F2FP.F16.F32.PACK_AB R8, R50, R67 ;  /* 0x000000433208723e */ /* 0x002fe200000000ff */
[C---:B------:R-:W-:Y:S06]  /*4e80*/  HMMA.16816.F32 R80, R68.reuse, R76, RZ ;  /* 0x0000004c4450723c */ /* 0x040fec00000018ff */
[----:B------:R-:W1:Y:S02]  /*4e90*/  MUFU.EX2 R51, R51 ;  /* 0x0000003300337308 */ /* 0x000e640000000800 */
[C---:B------:R-:W-:Y:S06]  /*4ea0*/  HMMA.16816.F32 R76, R68.reuse, R78, RZ ;  /* 0x0000004e444c723c */ /* 0x040fec00000018ff */
[----:B------:R-:W-:Y:S01]  /*4eb0*/  MUFU.EX2 R40, R40 ;  /* 0x0000002800287308 */ /* 0x000fe20000000800 */
[----:B--2---:R-:W-:Y:S01]  /*4ec0*/  F2FP.F16.F32.PACK_AB R10, R41, R54 ;  /* 0x00000036290a723e */ /* 0x004fe200000000ff */
[C---:B---3--:R-:W-:Y:S06]  /*4ed0*/  HMMA.16816.F32 R112, R68.reuse, R108, RZ ;  /* 0x0000006c4470723c */ /* 0x048fec00000018ff */
[----:B------:R-:W-:Y:S01]  /*4ee0*/  MUFU.EX2 R37, R37 ;  /* 0x0000002500257308 */ /* 0x000fe20000000800 */
[----:B-1----:R-:W-:Y:S01]  /*4ef0*/  F2FP.F16.F32.PACK_AB R11, R51, R46 ;  /* 0x0000002e330b723e */ /* 0x002fe200000000ff */
[----:B----4-:R-:W-:Y:S06]  /*4f00*/  HMMA.16816.F32 R88, R68, R84, RZ ;  /* 0x000000544458723c */ /* 0x010fec00000018ff */
[----:B------:R-:W-:Y:S02]  /*4f10*/  MUFU.EX2 R35, R35 ;  /* 0x0000002300237308 */ /* 0x000fe40000000800 */
[C---:B------:R-:W-:Y:S06]  /*4f20*/  HMMA.16816.F32 R96, R8.reuse, R12, R96 ;  /* 0x0000000c0860723c */ /* 0x040fec0000001860 */
[----:B------:R-:W-:Y:S02]  /*4f30*/  MUFU.EX2 R39, R39 ;  /* 0x0000002700277308 */ /* 0x000fe40000000800 */
[C---:B------:R-:W-:Y:S01]  /*4f40*/  HMMA.16816.F32 R92, R8.reuse, R14, R92 ;  /* 0x0000000e085c723c */ /* 0x040fe2000000185c */
[----:B------:R-:W1:Y:S05]  /*4f50*/  LDSM.16.MT88.4 R12, [R156+0xd400] ;  /* 0x00d400009c0c783b */ /* 0x000e6a0000004200 */
[----:B------:R-:W2:Y:S02]  /*4f60*/  MUFU.EX2 R38, R38 ;  /* 0x0000002600267308 */ /* 0x000ea40000000800 */
[C---:B------:R-:W-:Y:S06]  /*4f70*/  HMMA.16816.F32 R104, R8.reuse, R16, R104 ;  /* 0x000000100868723c */ /* 0x040fec0000001868 */
[----:B------:R-:W-:Y:S02]  /*4f80*/  MUFU.EX2 R36, R36 ;  /* 0x0000002400247308 */ /* 0x000fe40000000800 */
[----:B------:R-:W-:Y:S01]  /*4f90*/  HMMA.16816.F32 R100, R8, R18, R100 ;  /* 0x000000120864723c */ /* 0x000fe20000001864 */
[----:B------:R-:W3:Y:S05]  /*4fa0*/  LDSM.16.MT88.4 R16, [R116+0xd000] ;  /* 0x00d000007410783b */ /* 0x000eea0000004200 */
[----:B------:R-:W4:Y:S02]  /*4fb0*/  MUFU.EX2 R33, R33 ;  /* 0x0000002100217308 */ /* 0x000f240000000800 */
[C---:B------:R-:W-:Y:S06]  /*4fc0*/  HMMA.16816.F32 R108, R68.reuse, R110, RZ ;  /* 0x0000006e446c723c */ /* 0x040fec00000018ff */
[----:B------:R-:W4:Y:S02]  /*4fd0*/  MUFU.EX2 R34, R34 ;  /* 0x0000002200227308 */ /* 0x000f240000000800 */
[----:B------:R-:W-:Y:S06]  /*4fe0*/  HMMA.16816.F32 R84, R68, R86, RZ ;  /* 0x000000564454723c */ /* 0x000fec00000018ff */
[----:B------:R-:W-:Y:S02]  /*4ff0*/  MUFU.EX2 R6, R6 ;  /* 0x0000000600067308 */ /* 0x000fe40000000800 */
[----:B-----5:R-:W-:Y:S01]  /*5000*/  HMMA.16816.F32 R112, R8, R28, R112 ;  /* 0x0000001c0870723c */ /* 0x020fe20000001870 */
[-CC-:B------:R-:W-:Y:S01]  /*5010*/  FFMA.FTZ R29, R143, R49.reuse, -R48.reuse ;  /* 0x000000318f1d7223 */ /* 0x180fe20000010830 */
[-CC-:B------:R-:W-:Y:S01]  /*5020*/  FFMA.FTZ R28, R140, R49.reuse, -R47.reuse ;  /* 0x000000318c1c7223 */ /* 0x180fe2000001082f */
[-C--:B------:R-:W-:Y:S01]  /*5030*/  FFMA.FTZ R140, R137, R49.reuse, -R48 ;  /* 0x00000031898c7223 */ /* 0x080fe20000010830 */
[----:B------:R-:W-:-:S02]  /*5040*/  FFMA.FTZ R137, R146, R49, -R47 ;  /* 0x0000003192897223 */ /* 0x000fc4000001082f */
[----:B------:R-:W-:Y:S02]  /*5050*/  MUFU.EX2 R32, R32 ;  /* 0x0000002000207308 */ /* 0x000fe40000000800 */
[C---:B-1----:R-:W-:Y:S06]  /*5060*/  HMMA.16816.F32 R80, R8.reuse, R12, R80 ;  /* 0x0000000c0850723c */ /* 0x042fec0000001850 */
[----:B------:R-:W-:Y:S02]  /*5070*/  MUFU.EX2 R29, R29 ;  /* 0x0000001d001d7308 */ /* 0x000fe40000000800 */
[----:B------:R-:W-:Y:S01]  /*5080*/  HMMA.16816.F32 R76, R8, R14, R76 ;  /* 0x0000000e084c723c */ /* 0x000fe2000000184c */
[----:B------:R-:W1:Y:S05]  /*5090*/  LDSM.16.MT88.4 R12, [R116+0xd400] ;  /* 0x00d40000740c783b */ /* 0x000e6a0000004200 */
[----:B------:R-:W-:Y:S02]  /*50a0*/  MUFU.EX2 R28, R28 ;  /* 0x0000001c001c7308 */ /* 0x000fe40000000800 */
[C---:B---3--:R-:W-:Y:S06]  /*50b0*/  HMMA.16816.F32 R72, R68.reuse, R16, RZ ;  /* 0x000000104448723c */ /* 0x048fec00000018ff */
[----:B------:R-:W-:Y:S02]  /*50c0*/  MUFU.EX2 R7, R7 ;  /* 0x0000000700077308 */ /* 0x000fe40000000800 */
[----:B------:R-:W-:Y:S01]  /*50d0*/  HMMA.16816.F32 R68, R68, R18, RZ ;  /* 0x000000124444723c */ /* 0x000fe200000018ff */
[----:B------:R-:W-:Y:S05]  /*50e0*/  LDSM.16.MT88.4 R16, [R116+0xa400] ;  /* 0x00a400007410783b */ /* 0x000fea0000004200 */
        /* <DEDUP_REMOVED lines=8> */
[----:B------:R-:W-:Y:S05]  /*5170*/  LDSM.16.MT88.4 R20, [R156+0xa400] ;  /* 0x00a400009c14783b */ /* 0x000fea0000004200 */
[----:B------:R-:W3:Y:S02]  /*5180*/  MUFU.EX2 R31, R31 ;  /* 0x0000001f001f7308 */ /* 0x000ee40000000800 */
[C---:B-1----:R-:W-:Y:S06]  /*5190*/  HMMA.16816.F32 R72, R8.reuse, R12, R72 ;  /* 0x0000000c0848723c */ /* 0x042fec0000001848 */
[----:B------:R-:W-:Y:S02]  /*51a0*/  MUFU.EX2 R135, R135 ;  /* 0x0000008700877308 */ /* 0x000fe40000000800 */
[----:B------:R-:W-:Y:S01]  /*51b0*/  HMMA.16816.F32 R68, R8, R14, R68 ;  /* 0x0000000e0844723c */ /* 0x000fe20000001844 */
[----:B------:R-:W1:Y:S01]  /*51c0*/  LDSM.16.MT88.4 R12, [R156+0x9800] ;  /* 0x009800009c0c783b */ /* 0x000e620000004200 */
[----:B--2---:R-:W-:-:S02]  /*51d0*/  F2FP.F16.F32.PACK_AB R8, R38, R39 ;  /* 0x000000272608723e */ /* 0x004fc400000000ff */
[----:B------:R-:W-:Y:S02]  /*51e0*/  F2FP.F16.F32.PACK_AB R9, R37, R40 ;  /* 0x000000282509723e */ /* 0x000fe400000000ff */
[----:B----4-:R-:W-:Y:S01]  /*51f0*/  F2FP.F16.F32.PACK_AB R10, R33, R36 ;  /* 0x00000024210a723e */ /* 0x010fe200000000ff */
[----:B------:R-:W-:Y:S01]  /*5200*/  MUFU.EX2 R136, R136 ;  /* 0x0000008800887308 */ /* 0x000fe20000000800 */
[----:B------:R-:W-:-:S07]  /*5210*/  F2FP.F16.F32.PACK_AB R11, R34, R35 ;  /* 0x00000023220b723e */ /* 0x000fce00000000ff */
[----:B------:R-:W-:Y:S08]  /*5220*/  MUFU.EX2 R142, R142 ;  /* 0x0000008e008e7308 */ /* 0x000ff00000000800 */
[----:B------:R-:W2:Y:S08]  /*5230*/  MUFU.EX2 R137, R137 ;  /* 0x0000008900897308 */ /* 0x000eb00000000800 */
[----:B------:R4:W-:Y:S08]  /*5240*/  MUFU.EX2 R138, R144 ;  /* 0x00000090008a7308 */ /* 0x0009f00000000800 */
[----:B------:R-:W5:Y:S01]  /*5250*/  MUFU.EX2 R133, R133 ;  /* 0x0000008500857308 */ /* 0x000f620000000800 */
[C---:B-1----:R-:W-:Y:S07]  /*5260*/  HMMA.16816.F32 R112, R8.reuse, R12, R112 ;  /* 0x0000000c0870723c */ /* 0x042fee0000001870 */
[----:B------:R-:W1:Y:S01]  /*5270*/  MUFU.EX2 R131, R131 ;  /* 0x0000008300837308 */ /* 0x000e620000000800 */
[-CC-:B----4-:R-:W-:Y:S01]  /*5280*/  FFMA.FTZ R144, R119, R49.reuse, -R48.reuse ;  /* 0x0000003177907223 */ /* 0x190fe20000010830 */
[----:B------:R-:W-:Y:S01]  /*5290*/  HMMA.16816.F32 R108, R8, R14, R108 ;  /* 0x0000000e086c723c */ /* 0x000fe2000000186c */
[----:B------:R-:W4:Y:S01]  /*52a0*/  LDSM.16.MT88.4 R12, [R116+0x9800] ;  /* 0x00980000740c783b */ /* 0x000f220000004200 */
[-C--:B------:R-:W-:Y:S01]  /*52b0*/  FFMA.FTZ R119, R124, R49.reuse, -R47 ;  /* 0x000000317c777223 */ /* 0x080fe2000001082f */
[----:B------:R-:W-:-:S03]  /*52c0*/  FFMA.FTZ R124, R63, R49, -R48 ;  /* 0x000000313f7c7223 */ /* 0x000fc60000010830 */
[----:B------:R-:W-:Y:S08]  /*52d0*/  MUFU.EX2 R123, R123 ;  /* 0x0000007b007b7308 */ /* 0x000ff00000000800 */
[----:B------:R-:W1:Y:S08]  /*52e0*/  MUFU.EX2 R144, R144 ;  /* 0x0000009000907308 */ /* 0x000e700000000800 */
[----:B------:R-:W-:Y:S08]  /*52f0*/  MUFU.EX2 R117, R117 ;  /* 0x0000007500757308 */ /* 0x000ff00000000800 */
[----:B------:R-:W-:Y:S08]  /*5300*/  MUFU.EX2 R128, R128 ;  /* 0x0000008000807308 */ /* 0x000ff00000000800 */
[----:B------:R-:W-:Y:S01]  /*5310*/  MUFU.EX2 R139, R139 ;  /* 0x0000008b008b7308 */ /* 0x000fe20000000800 */
[C---:B----4-:R-:W-:Y:S07]  /*5320*/  HMMA.16816.F32 R104, R8.reuse, R12, R104 ;  /* 0x0000000c0868723c */ /* 0x050fee0000001868 */
[----:B------:R-:W-:Y:S01]  /*5330*/  MUFU.EX2 R119, R119 ;  /* 0x0000007700777308 */ /* 0x000fe20000000800 */
[C---:B------:R-:W-:Y:S01]  /*5340*/  HMMA.16816.F32 R100, R8.reuse, R14, R100 ;  /* 0x0000000e0864723c */ /* 0x040fe20000001864 */
[----:B------:R-:W4:Y:S06]  /*5350*/  LDSM.16.MT88.4 R12, [R156+0xb800] ;  /* 0x00b800009c0c783b */ /* 0x000f2c0000004200 */
[----:B------:R-:W1:Y:S08]  /*5360*/  MUFU.EX2 R122, R122 ;  /* 0x0000007a007a7308 */ /* 0x000e700000000800 */
        /* <DEDUP_REMOVED lines=8> */
[----:B------:R-:W-:Y:S08]  /*53f0*/  MUFU.EX2 R189, R189 ;  /* 0x000000bd00bd7308 */ /* 0x000ff00000000800 */
        /* <DEDUP_REMOVED lines=10> */
[----:B---3--:R-:W-:-:S02]  /*54a0*/  F2FP.F16.F32.PACK_AB R8, R31, R32 ;  /* 0x000000201f08723e */ /* 0x008fc400000000ff */
[----:B------:R-:W-:Y:S02]  /*54b0*/  F2FP.F16.F32.PACK_AB R9, R29, R30 ;  /* 0x0000001e1d09723e */ /* 0x000fe400000000ff */
[----:B------:R-:W-:Y:S02]  /*54c0*/  F2FP.F16.F32.PACK_AB R10, R7, R28 ;  /* 0x0000001c070a723e */ /* 0x000fe400000000ff */
[----:B------:R-:W-:-:S07]  /*54d0*/  F2FP.F16.F32.PACK_AB R11, R5, R6 ;  /* 0x00000006050b723e */ /* 0x000fce00000000ff */
[C---:B----4-:R-:W-:Y:S08]  /*54e0*/  HMMA.16816.F32 R112, R8.reuse, R12, R112 ;  /* 0x0000000c0870723c */ /* 0x050ff00000001870 */
[C---:B------:R-:W-:Y:S01]  /*54f0*/  HMMA.16816.F32 R108, R8.reuse, R14, R108 ;  /* 0x0000000e086c723c */ /* 0x040fe2000000186c */
[----:B------:R-:W3:Y:S07]  /*5500*/  LDSM.16.MT88.4 R12, [R116+0x9c00] ;  /* 0x009c0000740c783b */ /* 0x000eee0000004200 */
[C---:B---3--:R-:W-:Y:S08]  /*5510*/  HMMA.16816.F32 R104, R8.reuse, R12, R104 ;  /* 0x0000000c0868723c */ /* 0x048ff00000001868 */
        /* <DEDUP_REMOVED lines=12> */
[----:B------:R-:W-:Y:S01]  /*55e0*/  HMMA.16816.F32 R68, R8, R14, R68 ;  /* 0x0000000e0844723c */ /* 0x000fe20000001844 */
[----:B------:R-:W3:Y:S01]  /*55f0*/  LDSM.16.MT88.4 R12, [R156+0xa000] ;  /* 0x00a000009c0c783b */ /* 0x000ee20000004200 */
[----:B--2---:R-:W-:-:S02]  /*5600*/  F2FP.F16.F32.PACK_AB R8, R137, R142 ;  /* 0x0000008e8908723e */ /* 0x004fc400000000ff */
[----:B------:R-:W-:Y:S02]  /*5610*/  F2FP.F16.F32.PACK_AB R9, R135, R140 ;  /* 0x0000008c8709723e */ /* 0x000fe400000000ff */
[----:B-----5:R-:W-:Y:S02]  /*5620*/  F2FP.F16.F32.PACK_AB R10, R133, R138 ;  /* 0x0000008a850a723e */ /* 0x020fe400000000ff */
[----:B-1----:R-:W-:-:S07]  /*5630*/  F2FP.F16.F32.PACK_AB R11, R131, R136 ;  /* 0x00000088830b723e */ /* 0x002fce00000000ff */
[C---:B---3--:R-:W-:Y:S08]  /*5640*/  HMMA.16816.F32 R112, R8.reuse, R12, R112 ;  /* 0x0000000c0870723c */ /* 0x048ff00000001870 */
        /* <DEDUP_REMOVED lines=17> */
[----:B------:R-:W-:Y:S01]  /*5760*/  FADD.FTZ R8, R66, R129 ;  /* 0x0000008142087221 */ /* 0x000fe20000010000 */
[----:B------:R-:W-:Y:S01]  /*5770*/  F2FP.F16.F32.PACK_AB R9, R144, R123 ;  /* 0x0000007b9009723e */ /* 0x000fe200000000ff */
[----:B------:R-:W-:Y:S01]  /*5780*/  FADD.FTZ R66, R64, R65 ;  /* 0x0000004140427221 */ /* 0x000fe20000010000 */
[----:B------:R-:W-:Y:S01]  /*5790*/  F2FP.F16.F32.PACK_AB R10, R122, R119 ;  /* 0x000000777a0a723e */ /* 0x000fe200000000ff */
[----:B------:R-:W-:Y:S01]  /*57a0*/  FADD.FTZ R67, R67, R8 ;  /* 0x0000000843437221 */ /* 0x000fe20000010000 */
[----:B------:R-:W-:Y:S01]  /*57b0*/  F2FP.F16.F32.PACK_AB R8, R139, R128 ;  /* 0x000000808b08723e */ /* 0x000fe200000000ff */
[--C-:B------:R-:W-:Y:S01]  /*57c0*/  FFMA.FTZ R64, R59, R49, -R48.reuse ;  /* 0x000000313b407223 */ /* 0x100fe20000010830 */
[----:B------:R-:W-:Y:S01]  /*57d0*/  F2FP.F16.F32.PACK_AB R11, R124, R117 ;  /* 0x000000757c0b723e */ /* 0x000fe200000000ff */
[-C--:B------:R-:W-:Y:S01]  /*57e0*/  FFMA.FTZ R59, R62, R49.reuse, -R47 ;  /* 0x000000313e3b7223 */ /* 0x080fe2000001082f */
[-C--:B------:R-:W-:Y:S01]  /*57f0*/  FFMA.FTZ R62, R45, R49.reuse, -R48 ;  /* 0x000000312d3e7223 */ /* 0x080fe20000010830 */
[----:B------:R-:W-:Y:S01]  /*5800*/  FADD.FTZ R67, R50, R67 ;  /* 0x0000004332437221 */ /* 0x000fe20000010000 */
[----:B------:R-:W-:Y:S01]  /*5810*/  FFMA.FTZ R45, R44, R49, -R47 ;  /* 0x000000312c2d7223 */ /* 0x000fe2000001082f */
[----:B------:R-:W2:Y:S02]  /*5820*/  MUFU.EX2 R64, R64 ;  /* 0x0000004000407308 */ /* 0x000ea40000000800 */
[----:B------:R-:W-:Y:S01]  /*5830*/  HMMA.16816.F32 R112, R8, R20, R112 ;  /* 0x000000140870723c */ /* 0x000fe20000001870 */
[----:B------:R-:W-:-:S04]  /*5840*/  FADD.FTZ R54, R54, R67 ;  /* 0x0000004336367221 */ /* 0x000fc80000010000 */
[----:B------:R-:W-:Y:S01]  /*5850*/  FADD.FTZ R54, R41, R54 ;  /* 0x0000003629367221 */ /* 0x000fe20000010000 */
[----:B------:R-:W3:Y:S02]  /*5860*/  MUFU.EX2 R59, R59 ;  /* 0x0000003b003b7308 */ /* 0x000ee40000000800 */
[C---:B------:R-:W-:Y:S01]  /*5870*/  HMMA.16816.F32 R108, R8.reuse, R22, R108 ;  /* 0x00000016086c723c */ /* 0x040fe2000000186c */
[----:B------:R-:W4:Y:S05]  /*5880*/  LDSM.16.MT88.4 R20, [R116+0xc400] ;  /* 0x00c400007414783b */ /* 0x000f2a0000004200 */
[----:B------:R-:W-:Y:S02]  /*5890*/  MUFU.EX2 R44, R62 ;  /* 0x0000003e002c7308 */ /* 0x000fe40000000800 */
[C---:B------:R-:W-:Y:S06]  /*58a0*/  HMMA.16816.F32 R104, R8.reuse, R16, R104 ;  /* 0x000000100868723c */ /* 0x040fec0000001868 */
[----:B------:R-:W-:Y:S02]  /*58b0*/  MUFU.EX2 R45, R45 ;  /* 0x0000002d002d7308 */ /* 0x000fe40000000800 */
[C---:B------:R-:W-:Y:S01]  /*58c0*/  HMMA.16816.F32 R100, R8.reuse, R18, R100 ;  /* 0x000000120864723c */ /* 0x040fe20000001864 */
[----:B------:R-:W5:Y:S07]  /*58d0*/  LDSM.16.MT88.4 R16, [R156+0xe400] ;  /* 0x00e400009c10783b */ /* 0x000f6e0000004200 */
[C---:B-1----:R-:W-:Y:S08]  /*58e0*/  HMMA.16816.F32 R96, R8.reuse, R12, R96 ;  /* 0x0000000c0860723c */ /* 0x042ff00000001860 */
[C---:B------:R-:W-:Y:S01]  /*58f0*/  HMMA.16816.F32 R92, R8.reuse, R14, R92 ;  /* 0x0000000e085c723c */ /* 0x040fe2000000185c */
[----:B------:R-:W1:Y:S07]  /*5900*/  LDSM.16.MT88.4 R12, [R116+0xe400] ;  /* 0x00e40000740c783b */ /* 0x000e6e0000004200 */
[C---:B----4-:R-:W-:Y:S08]  /*5910*/  HMMA.16816.F32 R88, R8.reuse, R20, R88 ;  /* 0x000000140858723c */ /* 0x050ff00000001858 */
[C---:B------:R-:W-:Y:S01]  /*5920*/  HMMA.16816.F32 R84, R8.reuse, R22, R84 ;  /* 0x000000160854723c */ /* 0x040fe20000001854 */
[----:B------:R-:W4:Y:S07]  /*5930*/  LDSM.16.MT88.4 R20, [R116+0xa800] ;  /* 0x00a800007414783b */ /* 0x000f2e0000004200 */
[C---:B-----5:R-:W-:Y:S08]  /*5940*/  HMMA.16816.F32 R80, R8.reuse, R16, R80 ;  /* 0x000000100850723c */ /* 0x060ff00000001850 */
[C---:B------:R-:W-:Y:S01]  /*5950*/  HMMA.16816.F32 R76, R8.reuse, R18, R76 ;  /* 0x00000012084c723c */ /* 0x040fe2000000184c */
[----:B------:R-:W-:Y:S07]  /*5960*/  LDSM.16.MT88.4 R16, [R116+0xc800] ;  /* 0x00c800007410783b */ /* 0x000fee0000004200 */
[C---:B-1----:R-:W-:Y:S08]  /*5970*/  HMMA.16816.F32 R72, R8.reuse, R12, R72 ;  /* 0x0000000c0848723c */ /* 0x042ff00000001848 */
[----:B------:R-:W-:Y:S01]  /*5980*/  HMMA.16816.F32 R68, R8, R14, R68 ;  /* 0x0000000e0844723c */ /* 0x000fe20000001844 */
[----:B------:R-:W1:Y:S01]  /*5990*/  LDSM.16.MT88.4 R12, [R156+0xa800] ;  /* 0x00a800009c0c783b */ /* 0x000e620000004200 */
[-C--:B------:R-:W-:Y:S01]  /*59a0*/  FFMA.FTZ R10, R56, R49.reuse, -R47 ;  /* 0x00000031380a7223 */ /* 0x080fe2000001082f */
[-C--:B------:R-:W-:Y:S01]  /*59b0*/  FFMA.FTZ R56, R53, R49.reuse, -R48 ;  /* 0x0000003135387223 */ /* 0x080fe20000010830 */
[----:B------:R-:W-:Y:S01]  /*59c0*/  FADD.FTZ R9, R55, R66 ;  /* 0x0000004237097221 */ /* 0x000fe20000010000 */
[-CC-:B------:R-:W-:Y:S01]  /*59d0*/  FFMA.FTZ R53, R42, R49.reuse, -R48.reuse ;  /* 0x000000312a357223 */ /* 0x180fe20000010830 */
[----:B------:R-:W5:Y:S01]  /*59e0*/  MUFU.EX2 R55, R10 ;  /* 0x0000000a00377308 */ /* 0x000f620000000800 */
[----:B------:R-:W-:Y:S01]  /*59f0*/  FFMA.FTZ R42, R27, R49, -R48 ;  /* 0x000000311b2a7223 */ /* 0x000fe20000010830 */
[----:B------:R-:W-:Y:S01]  /*5a00*/  FADD.FTZ R8, R46, R9 ;  /* 0x000000092e087221 */ /* 0x000fe20000010000 */
[----:B--2---:R-:W-:Y:S01]  /*5a10*/  F2FP.F16.F32.PACK_AB R9, R64, R61 ;  /* 0x0000003d4009723e */ /* 0x004fe200000000ff */
[-CC-:B------:R-:W-:Y:S01]  /*5a20*/  FFMA.FTZ R48, R26, R49.reuse, -R47.reuse ;  /* 0x000000311a307223 */ /* 0x180fe2000001082f */
[----:B------:R-:W-:Y:S01]  /*5a30*/  FFMA.FTZ R46, R43, R49, -R47 ;  /* 0x000000312b2e7223 */ /* 0x000fe2000001082f */
[----:B------:R-:W-:Y:S01]  /*5a40*/  FADD.FTZ R51, R51, R8 ;  /* 0x0000000833337221 */ /* 0x000fe20000010000 */
[----:B---3--:R-:W-:Y:S01]  /*5a50*/  F2FP.F16.F32.PACK_AB R8, R60, R59 ;  /* 0x0000003b3c08723e */ /* 0x008fe200000000ff */
[----:B------:R-:W2:Y:S01]  /*5a60*/  MUFU.EX2 R56, R56 ;  /* 0x0000003800387308 */ /* 0x000ea20000000800 */
[----:B------:R-:W3:Y:S01]  /*5a70*/  LDSM.16.MT88.4 R24, [R156+0xc800] ;  /* 0x00c800009c18783b */ /* 0x000ee20000004200 */
[----:B------:R-:W-:-:S04]  /*5a80*/  FADD.FTZ R40, R40, R51 ;  /* 0x0000003328287221 */ /* 0x000fc80000010000 */
[----:B------:R-:W-:Y:S02]  /*5a90*/  FADD.FTZ R40, R37, R40 ;  /* 0x0000002825287221 */ /* 0x000fe40000010000 */
[----:B------:R-:W-:Y:S01]  /*5aa0*/  MUFU.EX2 R43, R53 ;  /* 0x00000035002b7308 */ /* 0x000fe20000000800 */
[----:B-----5:R-:W-:Y:S01]  /*5ab0*/  F2FP.F16.F32.PACK_AB R10, R55, R58 ;  /* 0x0000003a370a723e */ /* 0x020fe200000000ff */
[----:B------:R-:W-:-:S04]  /*5ac0*/  FADD.FTZ R35, R35, R40 ;  /* 0x0000002823237221 */ /* 0x000fc80000010000 */
[----:B------:R-:W-:Y:S02]  /*5ad0*/  FADD.FTZ R35, R34, R35 ;  /* 0x0000002322237221 */ /* 0x000fe40000010000 */
[----:B------:R-:W-:Y:S01]  /*5ae0*/  MUFU.EX2 R42, R42 ;  /* 0x0000002a002a7308 */ /* 0x000fe20000000800 */
[----:B--2---:R-:W-:Y:S01]  /*5af0*/  F2FP.F16.F32.PACK_AB R11, R56, R57 ;  /* 0x00000039380b723e */ /* 0x004fe200000000ff */
[----:B------:R-:W-:-:S04]  /*5b00*/  FADD.FTZ R30, R30, R35 ;  /* 0x000000231e1e7221 */ /* 0x000fc80000010000 */
[----:B------:R-:W-:Y:S02]  /*5b10*/  FADD.FTZ R29, R29, R30 ;  /* 0x0000001e1d1d7221 */ /* 0x000fe40000010000 */
[----:B----4-:R-:W-:Y:S01]  /*5b20*/  HMMA.16816.F32 R104, R8, R20, R104 ;  /* 0x000000140868723c */ /* 0x010fe20000001868 */
[----:B------:R-:W2:Y:S01]  /*5b30*/  MUFU.EX2 R46, R46 ;  /* 0x0000002e002e7308 */ /* 0x000ea20000000800 */
[----:B------:R-:W-:-:S04]  /*5b40*/  FADD.FTZ R6, R6, R29 ;  /* 0x0000001d06067221 */ /* 0x000fc80000010000 */
[----:B------:R-:W-:Y:S02]  /*5b50*/  FADD.FTZ R5, R5, R6 ;  /* 0x0000000605057221 */ /* 0x000fe40000010000 */
[----:B------:R-:W-:Y:S01]  /*5b60*/  HMMA.16816.F32 R100, R8, R22, R100 ;  /* 0x000000160864723c */ /* 0x000fe20000001864 */
[----:B------:R-:W4:Y:S01]  /*5b70*/  LDSM.16.MT88.4 R20, [R116+0xe800] ;  /* 0x00e800007414783b */ /* 0x000f220000004200 */
[----:B------:R-:W5:Y:S01]  /*5b80*/  MUFU.EX2 R47, R48 ;  /* 0x00000030002f7308 */ /* 0x000f620000000800 */
[----:B------:R-:W-:-:S04]  /*5b90*/  FADD.FTZ R140, R140, R5 ;  /* 0x000000058c8c7221 */ /* 0x000fc80000010000 */
[----:B------:R-:W-:Y:S01]  /*5ba0*/  FADD.FTZ R135, R135, R140 ;  /* 0x0000008c87877221 */ /* 0x000fe20000010000 */
[----:B-1----:R-:W-:Y:S03]  /*5bb0*/  HMMA.16816.F32 R112, R8, R12, R112 ;  /* 0x0000000c0870723c */ /* 0x002fe60000001870 */
[----:B------:R-:W-:-:S04]  /*5bc0*/  FADD.FTZ R6, R136, R135 ;  /* 0x0000008788067221 */ /* 0x000fc80000010000 */
[----:B------:R-:W-:Y:S01]  /*5bd0*/  FADD.FTZ R6, R131, R6 ;  /* 0x0000000683067221 */ /* 0x000fe20000010000 */
[----:B------:R-:W-:Y:S01]  /*5be0*/  HMMA.16816.F32 R108, R8, R14, R108 ;  /* 0x0000000e086c723c */ /* 0x000fe2000000186c */
[----:B------:R-:W1:Y:S02]  /*5bf0*/  LDSM.16.MT88.4 R12, [R156+0xe800] ;  /* 0x00e800009c0c783b */ /* 0x000e640000004200 */
[----:B------:R-:W-:-:S04]  /*5c00*/  FADD.FTZ R123, R123, R6 ;  /* 0x000000067b7b7221 */ /* 0x000fc80000010000 */
[----:B------:R-:W-:Y:S01]  /*5c10*/  FADD.FTZ R144, R144, R123 ;  /* 0x0000007b90907221 */ /* 0x000fe20000010000 */
[----:B------:R-:W-:Y:S03]  /*5c20*/  HMMA.16816.F32 R88, R8, R16, R88 ;  /* 0x000000100858723c */ /* 0x000fe60000001858 */
[----:B------:R-:W-:-:S04]  /*5c30*/  FADD.FTZ R117, R117, R144 ;  /* 0x0000009075757221 */ /* 0x000fc80000010000 */
[----:B------:R-:W-:Y:S01]  /*5c40*/  FADD.FTZ R124, R124, R117 ;  /* 0x000000757c7c7221 */ /* 0x000fe20000010000 */
[----:B------:R-:W-:Y:S01]  /*5c50*/  HMMA.16816.F32 R84, R8, R18, R84 ;  /* 0x000000120854723c */ /* 0x000fe20000001854 */
[----:B------:R-:W5:Y:S02]  /*5c60*/  LDSM.16.MT88.4 R16, [R116+0xac00] ;  /* 0x00ac00007410783b */ /* 0x000f640000004200 */
[----:B------:R-:W-:-:S04]  /*5c70*/  FADD.FTZ R61, R61, R124 ;  /* 0x0000007c3d3d7221 */ /* 0x000fc80000010000 */
[----:B------:R-:W-:Y:S01]  /*5c80*/  FADD.FTZ R64, R64, R61 ;  /* 0x0000003d40407221 */ /* 0x000fe20000010000 */
[----:B---3--:R-:W-:Y:S03]  /*5c90*/  HMMA.16816.F32 R96, R8, R24, R96 ;  /* 0x000000180860723c */ /* 0x008fe60000001860 */
[----:B------:R-:W-:-:S05]  /*5ca0*/  FADD.FTZ R57, R57, R64 ;  /* 0x0000004039397221 */ /* 0x000fca0000010000 */
[----:B----4-:R-:W-:Y:S01]  /*5cb0*/  HMMA.16816.F32 R72, R8, R20, R72 ;  /* 0x000000140848723c */ /* 0x010fe20000001848 */
[----:B------:R-:W-:-:S04]  /*5cc0*/  FADD.FTZ R21, R39, R54 ;  /* 0x0000003627157221 */ /* 0x000fc80000010000 */
[----:B------:R-:W-:-:S03]  /*5cd0*/  FADD.FTZ R21, R38, R21 ;  /* 0x0000001526157221 */ /* 0x000fc60000010000 */
[----:B------:R-:W-:Y:S01]  /*5ce0*/  HMMA.16816.F32 R92, R8, R26, R92 ;  /* 0x0000001a085c723c */ /* 0x000fe2000000185c */
[----:B------:R-:W-:Y:S01]  /*5cf0*/  FADD.FTZ R36, R36, R21 ;  /* 0x0000001524247221 */ /* 0x000fe20000010000 */
[----:B------:R-:W3:Y:S03]  /*5d00*/  LDSM.16.MT88.4 R24, [R156+0xac00] ;  /* 0x00ac00009c18783b */ /* 0x000ee60000004200 */
[----:B------:R-:W-:-:S03]  /*5d10*/  FADD.FTZ R33, R33, R36 ;  /* 0x0000002421217221 */ /* 0x000fc60000010000 */
[----:B-1----:R-:W-:Y:S01]  /*5d20*/  HMMA.16816.F32 R80, R8, R12, R80 ;  /* 0x0000000c0850723c */ /* 0x002fe20000001850 */
[----:B------:R-:W-:-:S04]  /*5d30*/  FADD.FTZ R32, R32, R33 ;  /* 0x0000002120207221 */ /* 0x000fc80000010000 */
[----:B------:R-:W-:-:S03]  /*5d40*/  FADD.FTZ R31, R31, R32 ;  /* 0x000000201f1f7221 */ /* 0x000fc60000010000 */
[----:B------:R-:W-:Y:S01]  /*5d50*/  HMMA.16816.F32 R76, R8, R14, R76 ;  /* 0x0000000e084c723c */ /* 0x000fe2000000184c */
[----:B------:R-:W1:Y:S01]  /*5d60*/  LDSM.16.MT88.4 R12, [R156+0xcc00] ;  /* 0x00cc00009c0c783b */ /* 0x000e620000004200 */
[----:B------:R-:W-:-:S04]  /*5d70*/  FADD.FTZ R28, R28, R31 ;  /* 0x0000001f1c1c7221 */ /* 0x000fc80000010000 */
[----:B------:R-:W-:Y:S02]  /*5d80*/  FADD.FTZ R7, R7, R28 ;  /* 0x0000001c07077221 */ /* 0x000fe40000010000 */
[----:B------:R-:W-:Y:S01]  /*5d90*/  HMMA.16816.F32 R68, R8, R22, R68 ;  /* 0x000000160844723c */ /* 0x000fe20000001844 */
[----:B--2---:R-:W-:Y:S01]  /*5da0*/  F2FP.F16.F32.PACK_AB R8, R46, R45 ;  /* 0x0000002d2e08723e */ /* 0x004fe200000000ff */
[----:B------:R-:W-:Y:S01]  /*5db0*/  FADD.FTZ R142, R142, R7 ;  /* 0x000000078e8e7221 */ /* 0x000fe20000010000 */
[----:B------:R-:W-:Y:S01]  /*5dc0*/  F2FP.F16.F32.PACK_AB R9, R43, R44 ;  /* 0x0000002c2b09723e */ /* 0x000fe200000000ff */
[----:B------:R-:W2:Y:S01]  /*5dd0*/  LDSM.16.MT88.4 R20, [R116+0xcc00] ;  /* 0x00cc00007414783b */ /* 0x000ea20000004200 */
[----:B-----5:R-:W-:Y:S01]  /*5de0*/  F2FP.F16.F32.PACK_AB R10, R188, R47 ;  /* 0x0000002fbc0a723e */ /* 0x020fe200000000ff */
[----:B------:R-:W-:Y:S01]  /*5df0*/  FADD.FTZ R137, R137, R142 ;  /* 0x0000008e89897221 */ /* 0x000fe20000010000 */
[----:B------:R-:W-:-:S03]  /*5e00*/  F2FP.F16.F32.PACK_AB R11, R189, R42 ;  /* 0x0000002abd0b723e */ /* 0x000fc600000000ff */
[----:B------:R-:W-:-:S04]  /*5e10*/  FADD.FTZ R138, R138, R137 ;  /* 0x000000898a8a7221 */ /* 0x000fc80000010000 */
[----:B------:R-:W-:Y:S01]  /*5e20*/  FADD.FTZ R133, R133, R138 ;  /* 0x0000008a85857221 */ /* 0x000fe20000010000 */
[----:B------:R-:W-:Y:S03]  /*5e30*/  HMMA.16816.F32 R104, R8, R16, R104 ;  /* 0x000000100868723c */ /* 0x000fe60000001868 */
[----:B------:R-:W-:-:S04]  /*5e40*/  FADD.FTZ R6, R128, R133 ;  /* 0x0000008580067221 */ /* 0x000fc80000010000 */
[----:B------:R-:W-:Y:S01]  /*5e50*/  FADD.FTZ R6, R139, R6 ;  /* 0x000000068b067221 */ /* 0x000fe20000010000 */
[----:B------:R-:W-:Y:S01]  /*5e60*/  HMMA.16816.F32 R100, R8, R18, R100 ;  /* 0x000000120864723c */ /* 0x000fe20000001864 */
[----:B------:R-:W4:Y:S02]  /*5e70*/  LDSM.16.MT88.4 R16, [R156+0xec00] ;  /* 0x00ec00009c10783b */ /* 0x000f240000004200 */
[----:B------:R-:W-:-:S04]  /*5e80*/  FADD.FTZ R119, R119, R6 ;  /* 0x0000000677777221 */ /* 0x000fc80000010000 */
[----:B------:R-:W-:Y:S01]  /*5e90*/  FADD.FTZ R122, R122, R119 ;  /* 0x000000777a7a7221 */ /* 0x000fe20000010000 */
[----:B---3--:R-:W-:Y:S03]  /*5ea0*/  HMMA.16816.F32 R112, R8, R24, R112 ;  /* 0x000000180870723c */ /* 0x008fe60000001870 */
[----:B------:R-:W-:-:S04]  /*5eb0*/  FADD.FTZ R5, R59, R122 ;  /* 0x0000007a3b057221 */ /* 0x000fc80000010000 */
        /* <DEDUP_REMOVED lines=11> */
[----:B------:R-:W-:Y:S02]  /*5f70*/  HMMA.16816.F32 R108, R8, R26, R108 ;  /* 0x0000001a086c723c */ /* 0x000fe4000000186c */
[----:B------:R-:W-:Y:S01]  /*5f80*/  FADD.FTZ R42, R42, R43 ;  /* 0x0000002b2a2a7221 */ /* 0x000fe20000010000 */
[----:B------:R-:W-:-:S03]  /*5f90*/  FADD.FTZ R47, R47, R46 ;  /* 0x0000002e2f2f7221 */ /* 0x000fc60000010000 */
[----:B------:R-:W-:Y:S01]  /*5fa0*/  FADD.FTZ R189, R189, R42 ;  /* 0x0000002abdbd7221 */ /* 0x000fe20000010000 */
[----:B------:R-:W-:Y:S01]  /*5fb0*/  FADD.FTZ R188, R188, R47 ;  /* 0x0000002fbcbc7221 */ /* 0x000fe20000010000 */
[C---:B--2---:R-:W-:Y:S08]  /*5fc0*/  HMMA.16816.F32 R88, R8.reuse, R20, R88 ;  /* 0x000000140858723c */ /* 0x044ff00000001858 */
[C---:B------:R-:W-:Y:S08]  /*5fd0*/  HMMA.16816.F32 R84, R8.reuse, R22, R84 ;  /* 0x000000160854723c */ /* 0x040ff00000001854 */
[C---:B----4-:R-:W-:Y:S08]  /*5fe0*/  HMMA.16816.F32 R80, R8.reuse, R16, R80 ;  /* 0x000000100850723c */ /* 0x050ff00000001850 */
[C---:B------:R-:W-:Y:S08]  /*5ff0*/  HMMA.16816.F32 R76, R8.reuse, R18, R76 ;  /* 0x00000012084c723c */ /* 0x040ff0000000184c */
[C---:B-1----:R-:W-:Y:S08]  /*6000*/  HMMA.16816.F32 R72, R8.reuse, R12, R72 ;  /* 0x0000000c0848723c */ /* 0x042ff00000001848 */
        /* <DEDUP_REMOVED lines=9> */
.L_x_573:
        /* <DEDUP_REMOVED lines=78> */
.L_x_568:
[----:B------:R-:W-:Y:S05]  /*6580*/  BSYNC.RECONVERGENT B0 ;  /* 0x0000000000007941 */ /* 0x000fea0003800200 */
.L_x_567:
[----:B------:R-:W1:Y:S01]  /*6590*/  S2UR UR6, SR_CgaCtaId ;  /* 0x00000000000679c3 */ /* 0x000e620000008800 */
[----:B------:R-:W-:Y:S01]  /*65a0*/  SHF.L.U32 R174, R171, 0x3, RZ ;  /* 0x00000003abae7819 */ /* 0x000fe200000006ff */
[----:B------:R-:W-:Y:S01]  /*65b0*/  UMOV UR7, 0x400 ;  /* 0x0000040000077882 */ /* 0x000fe20000000000 */
[----:B------:R-:W-:Y:S01]  /*65c0*/  SHF.L.U32 R191, R180, 0x5, RZ ;  /* 0x00000005b4bf7819 */ /* 0x000fe200000006ff */
[----:B------:R-:W-:Y:S01]  /*65d0*/  BSSY.RECONVERGENT B1, `(.L_x_569) ;  /* 0x00001a2000017945 */ /* 0x000fe20003800200 */
[C---:B------:R-:W-:Y:S02]  /*65e0*/  LOP3.LUT R0, R174.reuse, 0x18, RZ, 0xc0, !PT ;  /* 0x00000018ae007812 */ /* 0x040fe400078ec0ff */
[----:B------:R-:W-:Y:S02]  /*65f0*/  LOP3.LUT R190, R174, 0x1f00, RZ, 0xc0, !PT ;  /* 0x00001f00aebe7812 */ /* 0x000fe400078ec0ff */
[----:B------:R-:W-:Y:S02]  /*6600*/  LOP3.LUT R0, R173, R0, RZ, 0x3c, !PT ;  /* 0x00000000ad007212 */ /* 0x000fe400078e3cff */
[----:B------:R-:W-:Y:S02]  /*6610*/  LOP3.LUT R191, R190, 0x20, R191, 0xf8, !PT ;  /* 0x00000020bebf7812 */ /* 0x000fe400078ef8bf */
[C---:B------:R-:W-:Y:S02]  /*6620*/  IADD3 R194, P1, PT, R179.reuse, R168, RZ ;  /* 0x000000a8b3c27210 */ /* 0x040fe40007f3e0ff */
[----:B------:R-:W-:Y:S02]  /*6630*/  IADD3 R193, PT, PT, R0, R191, RZ ;  /* 0x000000bf00c17210 */ /* 0x000fe40007ffe0ff */
[----:B------:R-:W-:Y:S02]  /*6640*/  IADD3.X R195, PT, PT, R184, R169, RZ, P1, !PT ;  /* 0x000000a9b8c37210 */ /* 0x000fe40000ffe4ff */
[C---:B------:R-:W-:Y:S02]  /*6650*/  IADD3 R196, P1, PT, R179.reuse, R194, RZ ;  /* 0x000000c2b3c47210 */ /* 0x040fe40007f3e0ff */
[----:B------:R-:W-:Y:S02]  /*6660*/  IADD3 R172, PT, PT, R172, -0x1, RZ ;  /* 0xffffffffacac7810 */ /* 0x000fe40007ffe0ff */
[C---:B------:R-:W-:Y:S01]  /*6670*/  IADD3.X R197, PT, PT, R184.reuse, R195, RZ, P1, !PT ;  /* 0x000000c3b8c57210 */ /* 0x040fe20000ffe4ff */
[----:B-1----:R-:W-:Y:S01]  /*6680*/  ULEA UR6, UR6, UR7, 0x18 ;  /* 0x0000000706067291 */ /* 0x002fe2000f8ec0ff */
[----:B------:R-:W-:Y:S05]  /*6690*/  IADD3 R192, P1, PT, R179, R196, RZ ;  /* 0x000000c4b3c07210 */ /* 0x000fea0007f3e0ff */
[----:B------:R-:W-:Y:S04]  /*66a0*/  MOV R160, UR6 ;  /* 0x0000000600a07c02 */ /* 0x000fe80008000f00 */
[----:B------:R-:W-:Y:S02]  /*66b0*/  LEA R191, R193, R160, 0x1 ;  /* 0x000000a0c1bf7211 */ /* 0x000fe400078e08ff */
[----:B------:R-:W-:Y:S02]  /*66c0*/  IADD3.X R193, PT, PT, R184, R197, RZ, P1, !PT ;  /* 0x000000c5b8c17210 */ /* 0x000fe40000ffe4ff */
[----:B------:R-:W-:Y:S01]  /*66d0*/  ISETP.GT.AND P1, PT, R172, R165, PT ;  /* 0x000000a5ac00720c */ /* 0x000fe20003f24270 */
[----:B------:R-:W-:Y:S01]  /*66e0*/  @!PT LDS RZ, [RZ] ;  /* 0x00000000fffff984 */ /* 0x000fe20000000800 */
[----:B------:R-:W-:Y:S01]  /*66f0*/  @!PT LDS RZ, [RZ] ;  /* 0x00000000fffff984 */ /* 0x000fe20000000800 */
[----:B------:R-:W-:Y:S01]  /*6700*/  @!PT LDS RZ, [RZ] ;  /* 0x00000000fffff984 */ /* 0x000fe20000000800 */
        /* <DEDUP_REMOVED lines=9> */
[----:B------:R-:W-:Y:S08]  /*67a0*/  LDGSTS.E.BYPASS.LTC128B.128 [R191+0xa800], desc[UR4][R192.64] ;  /* 0x0a800000c0bf7fae */ /* 0x000ff0000b981a04 */
[----:B------:R-:W-:Y:S08]  /*67b0*/  LDGSTS.E.BYPASS.LTC128B.128 [R191+0xc800], desc[UR4][R192.64+0x40] ;  /* 0x0c800040c0bf7fae */ /* 0x000ff0000b981a04 */
[----:B------:R2:W-:Y:S08]  /*67c0*/  LDGSTS.E.BYPASS.LTC128B.128 [R191+0xe800], desc[UR4][R192.64+0x80] ;  /* 0x0e800080c0bf7fae */ /* 0x0005f0000b981a04 */
[----:B------:R-:W-:Y:S08]  /*67d0*/  LDSM.16.M88.4 R120, [R159] ;  /* 0x000000009f78783b */ /* 0x000ff00000000200 */
[----:B------:R-:W3:Y:S08]  /*67e0*/  LDSM.16.M88.4 R124, [R158+0x3000] ;  /* 0x003000009e7c783b */ /* 0x000ef00000000200 */
[----:B------:R-:W4:Y:S08]  /*67f0*/  LDSM.16.M88.4 R128, [R158+0x3400] ;  /* 0x003400009e80783b */ /* 0x000f300000000200 */
[----:B------:R-:W5:Y:S08]  /*6800*/  LDSM.16.M88.4 R132, [R158+0x3800] ;  /* 0x003800009e84783b */ /* 0x000f700000000200 */
[----:B------:R-:W2:Y:S04]  /*6810*/  LD.E R0, desc[UR4][R2.64+0x18c] ;  /* 0x00018c0402007980 */ /* 0x000ea8000c101900 */
[----:B------:R-:W1:Y:S08]  /*6820*/  LDSM.16.M88.4 R136, [R158+0x3c00] ;  /* 0x003c00009e88783b */ /* 0x000e700000000200 */
[----:B------:R-:W0:Y:S01]  /*6830*/  LDGDEPBAR ;  /* 0x00000000000079af */ /* 0x000e220000000000 */
[C---:B---3--:R-:W-:Y:S07]  /*6840*/  HMMA.16816.F32 R4, R120.reuse, R124, RZ ;  /* 0x0000007c7804723c */ /* 0x048fee00000018ff */
[----:B------:R-:W3:Y:S01]  /*6850*/  LDSM.16.M88.4 R140, [R158+0x4000] ;  /* 0x004000009e8c783b */ /* 0x000ee20000000200 */
[C---:B------:R-:W-:Y:S07]  /*6860*/  HMMA.16816.F32 R8, R120.reuse, R126, RZ ;  /* 0x0000007e7808723c */ /* 0x040fee00000018ff */
[----:B------:R-:W3:Y:S01]  /*6870*/  LDSM.16.M88.4 R144, [R158+0x4400] ;  /* 0x004400009e90783b */ /* 0x000ee20000000200 */
[C---:B----4-:R-:W-:Y:S07]  /*6880*/  HMMA.16816.F32 R12, R120.reuse, R128, RZ ;  /* 0x00000080780c723c */ /* 0x050fee00000018ff */
[----:B------:R-:W4:Y:S01]  /*6890*/  LDSM.16.M88.4 R148, [R158+0x4800] ;  /* 0x004800009e94783b */ /* 0x000f220000000200 */
[C---:B------:R-:W-:Y:S07]  /*68a0*/  HMMA.16816.F32 R16, R120.reuse, R130, RZ ;  /* 0x000000827810723c */ /* 0x040fee00000018ff */
[----:B------:R-:W4:Y:S01]  /*68b0*/  LDSM.16.M88.4 R152, [R158+0x4c00] ;  /* 0x004c00009e98783b */ /* 0x000f220000000200 */
[C---:B-----5:R-:W-:Y:S07]  /*68c0*/  HMMA.16816.F32 R20, R120.reuse, R132, RZ ;  /* 0x000000847814723c */ /* 0x060fee00000018ff */
[----:B------:R-:W-:Y:S01]  /*68d0*/  LDSM.16.M88.4 R124, [R157] ;  /* 0x000000009d7c783b */ /* 0x000fe20000000200 */
[C---:B------:R-:W-:Y:S08]  /*68e0*/  HMMA.16816.F32 R24, R120.reuse, R134, RZ ;  /* 0x000000867818723c */ /* 0x040ff000000018ff */
[C---:B-1----:R-:W-:Y:S08]  /*68f0*/  HMMA.16816.F32 R28, R120.reuse, R136, RZ ;  /* 0x00000088781c723c */ /* 0x042ff000000018ff */
[C---:B------:R-:W-:Y:S08]  /*6900*/  HMMA.16816.F32 R32, R120.reuse, R138, RZ ;  /* 0x0000008a7820723c */ /* 0x040ff000000018ff */
[C---:B---3--:R-:W-:Y:S08]  /*6910*/  HMMA.16816.F32 R36, R120.reuse, R140, RZ ;  /* 0x0000008c7824723c */ /* 0x048ff000000018ff */
[C---:B------:R-:W-:Y:S08]  /*6920*/  HMMA.16816.F32 R40, R120.reuse, R142, RZ ;  /* 0x0000008e7828723c */ /* 0x040ff000000018ff */
[C---:B------:R-:W-:Y:S08]  /*6930*/  HMMA.16816.F32 R44, R120.reuse, R144, RZ ;  /* 0x00000090782c723c */ /* 0x040ff000000018ff */
[C---:B------:R-:W-:Y:S08]  /*6940*/  HMMA.16816.F32 R48, R120.reuse, R146, RZ ;  /* 0x000000927830723c */ /* 0x040ff000000018ff */
[C---:B----4-:R-:W-:Y:S08]  /*6950*/  HMMA.16816.F32 R52, R120.reuse, R148, RZ ;  /* 0x000000947834723c */ /* 0x050ff000000018ff */
        /* <DEDUP_REMOVED lines=27> */
[----:B------:R-:W-:Y:S08]  /*6b10*/  LDSM.16.M88.4 R120, [R159+0x1000] ;  /* 0x001000009f78783b */ /* 0x000ff00000000200 */
        /* <DEDUP_REMOVED lines=78> */
[----:B------:R-:W1:Y:S10]  /*7000*/  LDSM.16.M88.4 R124, [R118+0x7400] ;  /* 0x00740000767c783b */ /* 0x000e740000000200 */
[-C--:B--2---:R-:W-:Y:S01]  /*7010*/  FMUL.FTZ R240, R4, R0.reuse ;  /* 0x0000000004f07220 */ /* 0x084fe20000410000 */
[-C--:B------:R-:W-:Y:S01]  /*7020*/  FMUL.FTZ R238, R5, R0.reuse ;  /* 0x0000000005ee7220 */ /* 0x080fe20000410000 */
[-C--:B------:R-:W-:Y:S01]  /*7030*/  FMUL.FTZ R236, R6, R0.reuse ;  /* 0x0000000006ec7220 */ /* 0x080fe20000410000 */
[-C--:B------:R-:W-:Y:S03]  /*7040*/  FMUL.FTZ R244, R7, R0.reuse ;  /* 0x0000000007f47220 */ /* 0x080fe60000410000 */
[----:B------:R-:W2:Y:S02]  /*7050*/  MUFU.TANH R240, R240 ;  /* 0x000000f000f07308 */ /* 0x000ea40000002400 */
[-C--:B------:R-:W-:Y:S01]  /*7060*/  FMUL.FTZ R190, R10, R0.reuse ;  /* 0x000000000abe7220 */ /* 0x080fe20000410000 */
[-C--:B------:R-:W-:Y:S01]  /*7070*/  FMUL.FTZ R234, R9, R0.reuse ;  /* 0x0000000009ea7220 */ /* 0x080fe20000410000 */
[-C--:B------:R-:W-:Y:S01]  /*7080*/  FMUL.FTZ R242, R8, R0.reuse ;  /* 0x0000000008f27220 */ /* 0x080fe20000410000 */
[-C--:B------:R-:W-:Y:S05]  /*7090*/  FMUL.FTZ R246, R11, R0.reuse ;  /* 0x000000000bf67220 */ /* 0x080fea0000410000 */
[----:B------:R3:W4:Y:S10]  /*70a0*/  MUFU.TANH R9, R190 ;  /* 0x000000be00097308 */ /* 0x0007340000002400 */
[----:B------:R-:W2:Y:S10]  /*70b0*/  MUFU.TANH R238, R238 ;  /* 0x000000ee00ee7308 */ /* 0x000eb40000002400 */
[----:B------:R-:W2:Y:S01]  /*70c0*/  MUFU.TANH R236, R236 ;  /* 0x000000ec00ec7308 */ /* 0x000ea20000002400 */
[C---:B-1----:R-:W-:Y:S09]  /*70d0*/  HMMA.16816.F32 R12, R120.reuse, R124, R12 ;  /* 0x0000007c780c723c */ /* 0x042ff2000000180c */
[----:B------:R-:W1:Y:S01]  /*70e0*/  MUFU.TANH R244, R244 ;  /* 0x000000f400f47308 */ /* 0x000e620000002400 */
[C---:B------:R-:W-:Y:S01]  /*70f0*/  HMMA.16816.F32 R16, R120.reuse, R126, R16 ;  /* 0x0000007e7810723c */ /* 0x040fe20000001810 */
[----:B------:R-:W5:Y:S08]  /*7100*/  LDSM.16.M88.4 R124, [R118+0x7800] ;  /* 0x00780000767c783b */ /* 0x000f700000000200 */
        /* <DEDUP_REMOVED lines=10> */
[----:B------:R-:W1:Y:S10]  /*71b0*/  MUFU.TANH R246, R246 ;  /* 0x000000f600f67308 */ /* 0x000e740000002400 */
[----:B------:R-:W1:Y:S10]  /*71c0*/  MUFU.TANH R232, R232 ;  /* 0x000000e800e87308 */ /* 0x000e740000002400 */
[----:B------:R-:W1:Y:S01]  /*71d0*/  MUFU.TANH R230, R230 ;  /* 0x000000e600e67308 */ /* 0x000e620000002400 */
[C---:B-----5:R-:W-:Y:S09]  /*71e0*/  HMMA.16816.F32 R20, R120.reuse, R124, R20 ;  /* 0x0000007c7814723c */ /* 0x060ff20000001814 */
[----:B------:R-:W1:Y:S01]  /*71f0*/  MUFU.TANH R226, R226 ;  /* 0x000000e200e27308 */ /* 0x000e620000002400 */
[C---:B------:R-:W-:Y:S01]  /*7200*/  HMMA.16816.F32 R24, R120.reuse, R126, R24 ;  /* 0x0000007e7818723c */ /* 0x040fe20000001818 */
[----:B------:R-:W5:Y:S08]  /*7210*/  LDSM.16.M88.4 R124, [R118+0x7c00] ;  /* 0x007c0000767c783b */ /* 0x000f700000000200 */
[----:B------:R-:W1:Y:S01]  /*7220*/  MUFU.TANH R228, R228 ;  /* 0x000000e400e47308 */ /* 0x000e620000002400 */
[-C--:B------:R-:W-:Y:S01]  /*7230*/  FMUL.FTZ R237, R20, R0.reuse ;  /* 0x0000000014ed7220 */ /* 0x080fe20000410000 */
[-C--:B------:R-:W-:Y:S01]  /*7240*/  FMUL.FTZ R245, R21, R0.reuse ;  /* 0x0000000015f57220 */ /* 0x080fe20000410000 */
[-C--:B------:R-:W-:Y:S07]  /*7250*/  FMUL.FTZ R243, R22, R0.reuse ;  /* 0x0000000016f37220 */ /* 0x080fee0000410000 */
[----:B------:R-:W1:Y:S01]  /*7260*/  MUFU.TANH R224, R224 ;  /* 0x000000e000e07308 */ /* 0x000e620000002400 */
[-C--:B------:R-:W-:Y:S01]  /*7270*/  FMUL.FTZ R241, R23, R0.reuse ;  /* 0x0000000017f17220 */ /* 0x080fe20000410000 */
[-C--:B------:R-:W-:Y:S01]  /*7280*/  FMUL.FTZ R239, R24, R0.reuse ;  /* 0x0000000018ef7220 */ /* 0x080fe20000410000 */
[-C--:B------:R-:W-:Y:S01]  /*7290*/  FMUL.FTZ R235, R25, R0.reuse ;  /* 0x0000000019eb7220 */ /* 0x080fe20000410000 */
[-C--:B------:R-:W-:Y:S06]  /*72a0*/  FMUL.FTZ R233, R26, R0.reuse ;  /* 0x000000001ae97220 */ /* 0x080fec0000410000 */
[----:B------:R-:W1:Y:S01]  /*72b0*/  MUFU.TANH R251, R251 ;  /* 0x000000fb00fb7308 */ /* 0x000e620000002400 */
[-C--:B------:R-:W-:Y:S09]  /*72c0*/  FMUL.FTZ R231, R27, R0.reuse ;  /* 0x000000001be77220 */ /* 0x080ff20000410000 */
        /* <DEDUP_REMOVED lines=8> */
[-C--:B------:R-:W-:Y:S08]  /*7350*/  FMUL.FTZ R223, R29, R0.reuse ;  /* 0x000000001ddf7220 */ /* 0x080ff00000410000 */
[----:B------:R-:W1:Y:S01]  /*7360*/  MUFU.TANH R243, R243 ;  /* 0x000000f300f37308 */ /* 0x000e620000002400 */
[-C--:B------:R-:W-:Y:S01]  /*7370*/  FMUL.FTZ R227, R30, R0.reuse ;  /* 0x000000001ee37220 */ /* 0x080fe20000410000 */
[-C--:B------:R-:W-:Y:S01]  /*7380*/  FMUL.FTZ R229, R31, R0.reuse ;  /* 0x000000001fe57220 */ /* 0x080fe20000410000 */
[-C--:B------:R-:W-:Y:S01]  /*7390*/  FMUL.FTZ R225, R32, R0.reuse ;  /* 0x0000000020e17220 */ /* 0x080fe20000410000 */
[-C--:B------:R-:W-:Y:S06]  /*73a0*/  FMUL.FTZ R222, R33, R0.reuse ;  /* 0x0000000021de7220 */ /* 0x080fec0000410000 */
[----:B------:R-:W1:Y:S01]  /*73b0*/  MUFU.TANH R241, R241 ;  /* 0x000000f100f17308 */ /* 0x000e620000002400 */
[-C--:B------:R-:W-:Y:S01]  /*73c0*/  FMUL.FTZ R221, R34, R0.reuse ;  /* 0x0000000022dd7220 */ /* 0x080fe20000410000 */
[-C--:B------:R-:W-:Y:S08]  /*73d0*/  FMUL.FTZ R217, R35, R0.reuse ;  /* 0x0000000023d97220 */ /* 0x080ff00000410000 */
[----:B------:R-:W1:Y:S10]  /*73e0*/  MUFU.TANH R239, R239 ;  /* 0x000000ef00ef7308 */ /* 0x000e740000002400 */
[----:B------:R-:W1:Y:S01]  /*73f0*/  MUFU.TANH R235, R235 ;  /* 0x000000eb00eb7308 */ /* 0x000e620000002400 */
[C---:B-----5:R-:W-:Y:S09]  /*7400*/  HMMA.16816.F32 R36, R120.reuse, R124, R36 ;  /* 0x0000007c7824723c */ /* 0x060ff20000001824 */
[----:B------:R-:W1:Y:S01]  /*7410*/  MUFU.TANH R233, R233 ;  /* 0x000000e900e97308 */ /* 0x000e620000002400 */
[C---:B------:R-:W-:Y:S01]  /*7420*/  HMMA.16816.F32 R40, R120.reuse, R126, R40 ;  /* 0x0000007e7828723c */ /* 0x040fe20000001828 */
[----:B------:R-:W5:Y:S08]  /*7430*/  LDSM.16.M88.4 R124, [R118+0x8400] ;  /* 0x00840000767c783b */ /* 0x000f700000000200 */
[----:B------:R-:W1:Y:S01]  /*7440*/  MUFU.TANH R231, R231 ;  /* 0x000000e700e77308 */ /* 0x000e620000002400 */
[-C--:B------:R-:W-:Y:S09]  /*7450*/  FMUL.FTZ R200, R36, R0.reuse ;  /* 0x0000000024c87220 */ /* 0x080ff20000410000 */
        /* <DEDUP_REMOVED lines=8> */
[-C--:B------:R-:W-:Y:S07]  /*74e0*/  FMUL.FTZ R203, R43, R0.reuse ;  /* 0x000000002bcb7220 */ /* 0x080fee0000410000 */
[----:B------:R-:W1:Y:S10]  /*74f0*/  MUFU.TANH R227, R227 ;  /* 0x000000e300e37308 */ /* 0x000e740000002400 */
[----:B------:R-:W1:Y:S01]  /*7500*/  MUFU.TANH R229, R229 ;  /* 0x000000e500e57308 */ /* 0x000e620000002400 */
[C---:B-----5:R-:W-:Y:S09]  /*7510*/  HMMA.16816.F32 R44, R120.reuse, R124, R44 ;  /* 0x0000007c782c723c */ /* 0x060ff2000000182c */
[----:B------:R-:W1:Y:S01]  /*7520*/  MUFU.TANH R225, R225 ;  /* 0x000000e100e17308 */ /* 0x000e620000002400 */
[C---:B------:R-:W-:Y:S01]  /*7530*/  HMMA.16816.F32 R48, R120.reuse, R126, R48 ;  /* 0x0000007e7830723c */ /* 0x040fe20000001830 */
[----:B------:R-:W5:Y:S08]  /*7540*/  LDSM.16.M88.4 R124, [R118+0x8800] ;  /* 0x00880000767c783b */ /* 0x000f700000000200 */
[----:B------:R-:W1:Y:S10]  /*7550*/  MUFU.TANH R222, R222 ;  /* 0x000000de00de7308 */ /* 0x000e740000002400 */
        /* <DEDUP_REMOVED lines=11> */
[----:B------:R-:W1:Y:S01]  /*7610*/  MUFU.TANH R202, R202 ;  /* 0x000000ca00ca7308 */ /* 0x000e620000002400 */
[C---:B-----5:R-:W-:Y:S09]  /*7620*/  HMMA.16816.F32 R52, R120.reuse, R124, R52 ;  /* 0x0000007c7834723c */ /* 0x060ff20000001834 */
[----:B------:R-:W1:Y:S01]  /*7630*/  MUFU.TANH R207, R207 ;  /* 0x000000cf00cf7308 */ /* 0x000e620000002400 */
[C---:B------:R-:W-:Y:S01]  /*7640*/  HMMA.16816.F32 R56, R120.reuse, R126, R56 ;  /* 0x0000007e7838723c */ /* 0x040fe20000001838 */
[----:B------:R-:W5:Y:S08]  /*7650*/  LDSM.16.M88.4 R124, [R118+0x8c00] ;  /* 0x008c0000767c783b */ /* 0x000f700000000200 */
[----:B------:R-:W1:Y:S01]  /*7660*/  MUFU.TANH R209, R209 ;  /* 0x000000d100d17308 */ /* 0x000e620000002400 */
[----:B------:R-:W-:Y:S09]  /*7670*/  DEPBAR.LE SB0, 0x0 ;  /* 0x000080000000791a */ /* 0x000ff20000000000 */
        /* <DEDUP_REMOVED lines=8> */
[-C--:B------:R-:W-:Y:S01]  /*7700*/  FMUL.FTZ R213, R57, R0.reuse ;  /* 0x0000000039d57220 */ /* 0x080fe20000410000 */
[-C--:B------:R-:W-:Y:S01]  /*7710*/  FMUL.FTZ R192, R58, R0.reuse ;  /* 0x000000003ac07220 */ /* 0x080fe20000410000 */
[-C--:B---3--:R-:W-:Y:S06]  /*7720*/  FMUL.FTZ R190, R59, R0.reuse ;  /* 0x000000003bbe7220 */ /* 0x088fec0000410000 */
[----:B------:R-:W3:Y:S10]  /*7730*/  MUFU.TANH R205, R205 ;  /* 0x000000cd00cd7308 */ /* 0x000ef40000002400 */
[----:B------:R-:W1:Y:S01]  /*7740*/  MUFU.TANH R203, R203 ;  /* 0x000000cb00cb7308 */ /* 0x000e620000002400 */
[C---:B-----5:R-:W-:Y:S09]  /*7750*/  HMMA.16816.F32 R60, R120.reuse, R124, R60 ;  /* 0x0000007c783c723c */ /* 0x060ff2000000183c */
[----:B------:R-:W1:Y:S01]  /*7760*/  MUFU.TANH R196, R196 ;  /* 0x000000c400c47308 */ /* 0x000e620000002400 */
[----:B------:R-:W-:Y:S09]  /*7770*/  HMMA.16816.F32 R64, R120, R126, R64 ;  /* 0x0000007e7840723c */ /* 0x000ff20000001840 */
        /* <DEDUP_REMOVED lines=10> */
[----:B------:R-:W-:Y:S06]  /*7820*/  FMUL.FTZ R54, R67, R0 ;  /* 0x0000000043367220 */ /* 0x000fec0000410000 */
        /* <DEDUP_REMOVED lines=37> */
[----:B------:R-:W3:Y:S01]  /*7a80*/  LD.E.64 R16, desc[UR4][R2.64+0x20] ;  /* 0x0000200402107980 */ /* 0x000ee2000c101b00 */
[-C--:B--2---:R-:W-:Y:S02]  /*7a90*/  IABS R7, R13.reuse ;  /* 0x0000000d00077213 */ /* 0x084fe40000000000 */
[-C--:B------:R-:W-:Y:S02]  /*7aa0*/  LOP3.LUT R10, R10, R13.reuse, RZ, 0x3c, !PT ;  /* 0x0000000d0a0a7212 */ /* 0x080fe400078e3cff */
[----:B------:R-:W2:Y:S02]  /*7ab0*/  I2F.RP R5, R7 ;  /* 0x0000000700057306 */ /* 0x000ea40000209400 */
[----:B------:R-:W-:Y:S08]  /*7ac0*/  ISETP.GE.AND P1, PT, R10, RZ, PT ;  /* 0x000000ff0a00720c */ /* 0x000ff00003f26270 */
[----:B--2---:R-:W2:Y:S02]  /*7ad0*/  MUFU.RCP R0, R5 ;  /* 0x0000000500007308 */ /* 0x004ea40000001000 */
[----:B--2---:R-:W-:Y:S01]  /*7ae0*/  VIADD R14, R0, 0xffffffe ;  /* 0x0ffffffe000e7836 */ /* 0x004fe20000000000 */
[----:B------:R-:W-:Y:S07]  /*7af0*/  IABS R5, R13 ;  /* 0x0000000d00057213 */ /* 0x000fee0000000000 */
[----:B------:R-:W2:Y:S01]  /*7b00*/  F2I.FTZ.U32.TRUNC.NTZ R15, R14 ;  /* 0x0000000e000f7305 */ /* 0x000ea2000021f000 */
[----:B------:R-:W-:Y:S02]  /*7b10*/  IMAD.MOV R5, RZ, RZ, -R5 ;  /* 0x000000ffff057224 */ /* 0x000fe400078e0a05 */
[--C-:B--2---:R-:W-:Y:S02]  /*7b20*/  IMAD.MOV R0, RZ, RZ, -R15.reuse ;  /* 0x000000ffff007224 */ /* 0x104fe400078e0a0f */
[----:B------:R-:W-:Y:S02]  /*7b30*/  IMAD.MOV.U32 R14, RZ, RZ, RZ ;  /* 0x000000ffff0e7224 */ /* 0x000fe400078e00ff */
[----:B------:R-:W-:Y:S01]  /*7b40*/  IMAD R11, R0, R7, RZ ;  /* 0x00000007000b7224 */ /* 0x000fe200078e02ff */
[----:B------:R-:W-:Y:S03]  /*7b50*/  IADD3 R0, PT, PT, R185, -0x80, RZ ;  /* 0xffffff80b9007810 */ /* 0x000fe60007ffe0ff */
[----:B------:R-:W-:Y:S01]  /*7b60*/  IMAD.HI.U32 R11, R15, R11, R14 ;  /* 0x0000000b0f0b7227 */ /* 0x000fe200078e000e */
[----:B------:R-:W-:Y:S01]  /*7b70*/  IABS R6, R0 ;  /* 0x0000000000067213 */ /* 0x000fe20000000000 */
[----:B------:R-:W2:Y:S01]  /*7b80*/  LD.E.64 R14, desc[UR4][R2.64+0x38] ;  /* 0x00003804020e7980 */ /* 0x000ea2000c101b00 */
[-C--:B------:R-:W-:Y:S03]  /*7b90*/  LOP3.LUT R0, R0, R13.reuse, RZ, 0x3c, !PT ;  /* 0x0000000d00007212 */ /* 0x080fe600078e3cff */
[C---:B------:R-:W-:Y:S01]  /*7ba0*/  IMAD.HI.U32 R8, R11.reuse, R4, RZ ;  /* 0x000000040b087227 */ /* 0x040fe200078e00ff */
[----:B------:R-:W-:Y:S02]  /*7bb0*/  ISETP.GE.AND P3, PT, R0, RZ, PT ;  /* 0x000000ff0000720c */ /* 0x000fe40003f66270 */
[----:B------:R-:W-:Y:S01]  /*7bc0*/  LOP3.LUT R0, RZ, R13, RZ, 0x33, !PT ;  /* 0x0000000dff007212 */ /* 0x000fe200078e33ff */
        /* <DEDUP_REMOVED lines=27> */
[----:B--2---:R-:W-:Y:S04]  /*7d80*/  IMAD R4, R15, R13, RZ ;  /* 0x0000000d0f047224 */ /* 0x004fe800078e02ff */
[C---:B------:R-:W-:Y:S02]  /*7d90*/  IMAD R4, R14.reuse, R7, R4 ;  /* 0x000000070e047224 */ /* 0x040fe400078e0204 */
[----:B------:R-:W-:Y:S05]  /*7da0*/  IMAD.WIDE.U32 R14, R14, R13, RZ ;  /* 0x0000000d0e0e7225 */ /* 0x000fea00078e00ff */
        /* <DEDUP_REMOVED lines=9> */
.L_x_572:
[----:B------:R-:W-:Y:S05]  /*7e40*/  BSYNC.RECONVERGENT B0 ;  /* 0x0000000000007941 */ /* 0x000fea0003800200 */
.L_x_571:
[-C--:B------:R-:W-:Y:S01]  /*7e50*/  MOV R12, R167.reuse ;  /* 0x000000a7000c7202 */ /* 0x080fe20000000f00 */
[--C-:B------:R-:W-:Y:S01]  /*7e60*/  IMAD.MOV.U32 R13, RZ, RZ, R166.reuse ;  /* 0x000000ffff0d7224 */ /* 0x100fe200078e00a6 */
[C---:B------:R-:W-:Y:S01]  /*7e70*/  SHF.L.U64.HI R5, R162.reuse, 0x6, R163 ;  /* 0x00000006a2057819 */ /* 0x040fe200000102a3 */
[----:B------:R-:W-:Y:S03]  /*7e80*/  IMAD.SHL.U32 R0, R162, 0x40, RZ ;  /* 0x00000040a2007824 */ /* 0x000fe600078e00ff */
[----:B------:R-:W-:Y:S01]  /*7e90*/  @!PT LDS RZ, [RZ] ;  /* 0x00000000fffff984 */ /* 0x000fe20000000800 */
[----:B------:R-:W-:Y:S01]  /*7ea0*/  @!PT LDS RZ, [RZ] ;  /* 0x00000000fffff984 */ /* 0x000fe20000000800 */
[----:B------:R-:W-:Y:S01]  /*7eb0*/  @!PT LDS RZ, [RZ] ;  /* 0x00000000fffff984 */ /* 0x000fe20000000800 */
[----:B------:R2:W-:Y:S02]  /*7ec0*/  LDGSTS.E.BYPASS.LTC128B.128 [R191+0x3000], desc[UR4][R12.64] ;  /* 0x030000000cbf7fae */ /* 0x0005e4000b981a04 */
[C---:B------:R-:W-:Y:S02]  /*7ed0*/  IADD3 R10, P1, PT, R0.reuse, R167, RZ ;  /* 0x000000a7000a7210 */ /* 0x040fe40007f3e0ff */
[----:B------:R2:W-:Y:S02]  /*7ee0*/  LDGSTS.E.BYPASS.LTC128B.128 [R191+0x5000], desc[UR4][R12.64+0x40] ;  /* 0x050000400cbf7fae */ /* 0x0005e4000b981a04 */
[C---:B------:R-:W-:Y:S01]  /*7ef0*/  IADD3 R6, P2, PT, R0.reuse, R10, RZ ;  /* 0x0000000a00067210 */ /* 0x040fe20007f5e0ff */
[C---:B------:R-:W-:Y:S01]  /*7f00*/  IMAD.X R11, R5.reuse, 0x1, R166, P1 ;  /* 0x00000001050b7824 */ /* 0x040fe200008e06a6 */
[----:B------:R2:W-:Y:S02]  /*7f10*/  LDGSTS.E.BYPASS.LTC128B.128 [R191+0x7000], desc[UR4][R12.64+0x80] ;  /* 0x070000800cbf7fae */ /* 0x0005e4000b981a04 */
[----:B------:R-:W-:Y:S01]  /*7f20*/  IADD3 R4, P1, PT, R0, R6, RZ ;  /* 0x0000000600047210 */ /* 0x000fe20007f3e0ff */
[C---:B------:R-:W-:Y:S01]  /*7f30*/  IMAD.X R7, R5.reuse, 0x1, R11, P2 ;  /* 0x0000000105077824 */ /* 0x040fe200010e060b */
[----:B------:R2:W-:Y:S04]  /*7f40*/  LDGSTS.E.BYPASS.LTC128B.128 [R191+0x3800], desc[UR4][R10.64] ;  /* 0x038000000abf7fae */ /* 0x0005e8000b981a04 */
[----:B------:R2:W-:Y:S01]  /*7f50*/  LDGSTS.E.BYPASS.LTC128B.128 [R191+0x5800], desc[UR4][R10.64+0x40] ;  /* 0x058000400abf7fae */ /* 0x0005e2000b981a04 */
[----:B------:R-:W-:Y:S03]  /*7f60*/  IADD3.X R5, PT, PT, R5, R7, RZ, P1, !PT ;  /* 0x0000000705057210 */ /* 0x000fe60000ffe4ff */
        /* <DEDUP_REMOVED lines=8> */
.L_x_570:
[----:B------:R-:W-:Y:S05]  /*7ff0*/  BSYNC.RECONVERGENT B1 ;  /* 0x0000000000017941 */ /* 0x000fea0003800200 */
.L_x_569:
[----:B------:R-:W3:Y:S01]  /*8000*/  LD.E R53, desc[UR4][R2.64+0xdc] ;  /* 0x0000dc0402357980 */ /* 0x000ee2000c101900 */
[----:B--2---:R-:W-:Y:S02]  /*8010*/  FMNMX3.FTZ R5, R117, R240, R238, !PT ;  /* 0x000000f075057276 */ /* 0x004fe400078100ee */
[----:B-1----:R-:W-:Y:S01]  /*8020*/  FMNMX3.FTZ R7, R119, R236, R244, !PT ;  /* 0x000000ec77077276 */ /* 0x002fe200078100f4 */
        /* <DEDUP_REMOVED lines=37> */
[----:B------:R-:W2:Y:S01]  /*8280*/  SHFL.BFLY PT, R0, R7, 0x2, 0x1f ;  /* 0x0c401f0007007f89 */ /* 0x000ea200000e0000 */
[----:B-1----:R-:W-:Y:S07]  /*8290*/  FMNMX.FTZ R11, R13, R4, !PT ;  /* 0x000000040d0b7209 */ /* 0x002fee0007810000 */
[----:B------:R-:W-:Y:S01]  /*82a0*/  LDSM.16.MT88.4 R12, [R156+0x9000] ;  /* 0x009000009c0c783b */ /* 0x000fe20000004200 */
[----:B--2---:R-:W-:Y:S07]  /*82b0*/  FMNMX.FTZ R5, R7, R0, !PT ;  /* 0x0000000007057209 */ /* 0x004fee0007810000 */
        /* <DEDUP_REMOVED lines=8> */
[C---:B------:R-:W-:Y:S01]  /*8340*/  FMUL.FTZ R58, R53.reuse, R4 ;  /* 0x00000004353a7220 */ /* 0x040fe20000410000 */
        /* <DEDUP_REMOVED lines=15> */
[----:B------:R-:W2:Y:S01]  /*8440*/  MUFU.EX2 R59, R59 ;  /* 0x0000003b003b7308 */ /* 0x000ea20000000800 */
[-C--:B------:R-:W-:Y:S01]  /*8450*/  FFMA.FTZ R132, R203, R53.reuse, -R120 ;  /* 0x00000035cb847223 */ /* 0x080fe20000010878 */
[-CC-:B------:R-:W-:Y:S01]  /*8460*/  FFMA.FTZ R129, R208, R53.reuse, -R124.reuse ;  /* 0x00000035d0817223 */ /* 0x180fe2000001087c */
[-C--:B------:R-:W-:Y:S01]  /*8470*/  FFMA.FTZ R138, R210, R53.reuse, -R124 ;  /* 0x00000035d28a7223 */ /* 0x080fe2000001087c */
[-CC-:B------:R-:W-:Y:S01]  /*8480*/  FFMA.FTZ R127, R199, R53.reuse, -R120.reuse ;  /* 0x00000035c77f7223 */ /* 0x180fe20000010878 */
[----:B------:R-:W-:Y:S01]  /*8490*/  FFMA.FTZ R136, R201, R53, -R120 ;  /* 0x00000035c9887223 */ /* 0x000fe20000010878 */
        /* <DEDUP_REMOVED lines=10> */
[----:B------:R-:W1:Y:S01]  /*8540*/  MUFU.EX2 R123, R123 ;  /* 0x0000007b007b7308 */ /* 0x000e620000000800 */
[C---:B--2---:R-:W-:Y:S01]  /*8550*/  FMUL.FTZ R5, R59.reuse, R113 ;  /* 0x000000713b057220 */ /* 0x044fe20000410000 */
        /* <DEDUP_REMOVED lines=14> */
[----:B------:R-:W2:Y:S01]  /*8640*/  MUFU.EX2 R121, R121 ;  /* 0x0000007900797308 */ /* 0x000ea20000000800 */
[----:B-1----:R-:W-:Y:S01]  /*8650*/  F2FP.F16.F32.PACK_AB R60, R123, R128 ;  /* 0x000000807b3c723e */ /* 0x002fe200000000ff */
[C---:B------:R-:W-:Y:S01]  /*8660*/  FMUL.FTZ R41, R59.reuse, R77 ;  /* 0x0000004d3b297220 */ /* 0x040fe20000410000 */
[C---:B------:R-:W-:Y:S01]  /*8670*/  FMUL.FTZ R50, R58.reuse, R70 ;  /* 0x000000463a327220 */ /* 0x040fe20000410000 */
[----:B------:R-:W-:Y:S01]  /*8680*/  FMUL.FTZ R51, R58, R71 ;  /* 0x000000473a337220 */ /* 0x000fe20000410000 */
[C---:B------:R-:W-:Y:S01]  /*8690*/  FMUL.FTZ R48, R59.reuse, R68 ;  /* 0x000000443b307220 */ /* 0x040fe20000410000 */
[----:B------:R-:W-:Y:S01]  /*86a0*/  FMUL.FTZ R49, R59, R69 ;  /* 0x000000453b317220 */ /* 0x000fe20000410000 */
[-C--:B------:R-:W-:Y:S03]  /*86b0*/  FFMA.FTZ R76, R230, R53.reuse, -R124 ;  /* 0x00000035e64c7223 */ /* 0x080fe6000001087c */
[----:B------:R-:W-:Y:S01]  /*86c0*/  MUFU.EX2 R126, R126 ;  /* 0x0000007e007e7308 */ /* 0x000fe20000000800 */
[-C--:B------:R-:W-:Y:S01]  /*86d0*/  FFMA.FTZ R78, R228, R53.reuse, -R120 ;  /* 0x00000035e44e7223 */ /* 0x080fe20000010878 */
[-C--:B------:R-:W-:Y:S01]  /*86e0*/  FFMA.FTZ R77, R232, R53.reuse, -R124 ;  /* 0x00000035e84d7223 */ /* 0x080fe2000001087c */
[-C--:B------:R-:W-:Y:S01]  /*86f0*/  FFMA.FTZ R79, R226, R53.reuse, -R120 ;  /* 0x00000035e24f7223 */ /* 0x080fe20000010878 */
[-C--:B------:R-:W-:Y:S01]  /*8700*/  FFMA.FTZ R92, R251, R53.reuse, -R124 ;  /* 0x00000035fb5c7223 */ /* 0x080fe2000001087c */
[-CC-:B------:R-:W-:Y:S01]  /*8710*/  FFMA.FTZ R93, R247, R53.reuse, -R120.reuse ;  /* 0x00000035f75d7223 */ /* 0x180fe20000010878 */
[----:B------:R-:W-:Y:S01]  /*8720*/  LDSM.16.MT88.4 R68, [R116+0x9800] ;  /* 0x009800007444783b */ /* 0x000fe20000004200 */
[--C-:B------:R-:W-:Y:S03]  /*8730*/  FFMA.FTZ R84, R241, R53, -R120.reuse ;  /* 0x00000035f1547223 */ /* 0x100fe60000010878 */
[----:B------:R-:W1:Y:S01]  /*8740*/  MUFU.EX2 R119, R119 ;  /* 0x0000007700777308 */ /* 0x000e620000000800 */
[----:B--2---:R-:W-:Y:S01]  /*8750*/  F2FP.F16.F32.PACK_AB R61, R121, R125 ;  /* 0x0000007d793d723e */ /* 0x004fe200000000ff */
[-CC-:B------:R-:W-:Y:S01]  /*8760*/  FFMA.FTZ R87, R231, R53.reuse, -R120.reuse ;  /* 0x00000035e7577223 */ /* 0x180fe20000010878 */
[-C--:B------:R-:W-:Y:S01]  /*8770*/  FFMA.FTZ R112, R56, R53.reuse, -R120 ;  /* 0x0000003538707223 */ /* 0x080fe20000010878 */
[-CC-:B------:R-:W-:Y:S01]  /*8780*/  FFMA.FTZ R85, R245, R53.reuse, -R124.reuse ;  /* 0x00000035f5557223 */ /* 0x180fe2000001087c */
[-C--:B------:R-:W-:Y:S01]  /*8790*/  FFMA.FTZ R86, R239, R53.reuse, -R124 ;  /* 0x00000035ef567223 */ /* 0x080fe2000001087c */
[----:B------:R-:W-:Y:S01]  /*87a0*/  LDSM.16.MT88.4 R108, [R156+0xac00] ;  /* 0x00ac00009c6c783b */ /* 0x000fe20000004200 */
[-CC-:B------:R-:W-:Y:S03]  /*87b0*/  FFMA.FTZ R131, R197, R53.reuse, -R120.reuse ;  /* 0x00000035c5837223 */ /* 0x180fe60000010878 */
[----:B------:R-:W-:Y:S01]  /*87c0*/  MUFU.EX2 R122, R122 ;  /* 0x0000007a007a7308 */ /* 0x000fe20000000800 */
[-CC-:B------:R-:W-:Y:S01]  /*87d0*/  FFMA.FTZ R140, R195, R53.reuse, -R120.reuse ;  /* 0x00000035c38c7223 */ /* 0x180fe20000010878 */
[-CC-:B------:R-:W-:Y:S01]  /*87e0*/  FFMA.FTZ R135, R193, R53.reuse, -R120.reuse ;  /* 0x00000035c1877223 */ /* 0x180fe20000010878 */
[-CC-:B------:R-:W-:Y:S01]  /*87f0*/  FFMA.FTZ R144, R194, R53.reuse, -R120.reuse ;  /* 0x00000035c2907223 */ /* 0x180fe20000010878 */
[-CC-:B------:R-:W-:Y:S01]  /*8800*/  FFMA.FTZ R139, R192, R53.reuse, -R120.reuse ;  /* 0x00000035c08b7223 */ /* 0x180fe20000010878 */
[----:B------:R-:W-:Y:S01]  /*8810*/  FFMA.FTZ R148, R190, R53, -R120 ;  /* 0x00000035be947223 */ /* 0x000fe20000010878 */
[----:B------:R-:W-:Y:S01]  /*8820*/  LDSM.16.MT88.4 R100, [R116+0xac00] ;  /* 0x00ac00007464783b */ /* 0x000fe20000004200 */
[----:B------:R-:W-:Y:S03]  /*8830*/  FFMA.FTZ R125, R58, R189, R125 ;  /* 0x000000bd3a7d7223 */ /* 0x000fe6000001007d */
[----:B------:R-:W2:Y:S01]  /*8840*/  MUFU.EX2 R117, R117 ;  /* 0x0000007500757308 */ /* 0x000ea20000000800 */
[----:B-1----:R-:W-:Y:S01]  /*8850*/  F2FP.F16.F32.PACK_AB R62, R119, R126 ;  /* 0x0000007e773e723e */ /* 0x002fe200000000ff */
[----:B------:R-:W-:Y:S01]  /*8860*/  FFMA.FTZ R128, R59, R188, R128 ;  /* 0x000000bc3b807223 */ /* 0x000fe20000010080 */
[----:B------:R-:W-:Y:S01]  /*8870*/  FADD.FTZ R125, R121, R125 ;  /* 0x0000007d797d7221 */ /* 0x000fe20000010000 */
[-CC-:B------:R-:W-:Y:S01]  /*8880*/  FFMA.FTZ R121, R206, R53.reuse, -R124.reuse ;  /* 0x00000035ce797223 */ /* 0x180fe2000001087c */
[-C--:B------:R-:W-:Y:S01]  /*8890*/  FFMA.FTZ R130, R204, R53.reuse, -R124 ;  /* 0x00000035cc827223 */ /* 0x080fe2000001087c */
[----:B------:R-:W-:Y:S01]  /*88a0*/  FADD.FTZ R123, R123, R128 ;  /* 0x000000807b7b7221 */ /* 0x000fe20000010000 */
[-C--:B------:R-:W-:Y:S03]  /*88b0*/  FFMA.FTZ R128, R209, R53.reuse, -R120 ;  /* 0x00000035d1807223 */ /* 0x080fe60000010878 */
[----:B------:R-:W-:Y:S01]  /*88c0*/  MUFU.EX2 R76, R76 ;  /* 0x0000004c004c7308 */ /* 0x000fe20000000800 */
[-C--:B------:R-:W-:Y:S01]  /*88d0*/  FFMA.FTZ R133, R212, R53.reuse, -R124 ;  /* 0x00000035d4857223 */ /* 0x080fe2000001087c */
[----:B------:R-:W-:Y:S01]  /*88e0*/  FADD.FTZ R126, R126, R123 ;  /* 0x0000007b7e7e7221 */ /* 0x000fe20000010000 */
[-C--:B------:R-:W-:Y:S01]  /*88f0*/  FFMA.FTZ R123, R205, R53.reuse, -R120 ;  /* 0x00000035cd7b7223 */ /* 0x080fe20000010878 */
[-CC-:B------:R-:W-:Y:S01]  /*8900*/  FFMA.FTZ R142, R211, R53.reuse, -R124.reuse ;  /* 0x00000035d38e7223 */ /* 0x180fe2000001087c */
[-CC-:B------:R-:W-:Y:S01]  /*8910*/  FFMA.FTZ R137, R214, R53.reuse, -R124.reuse ;  /* 0x00000035d6897223 */ /* 0x180fe2000001087c */
[-CC-:B------:R-:W-:Y:S01]  /*8920*/  FFMA.FTZ R146, R213, R53.reuse, -R124.reuse ;  /* 0x00000035d5927223 */ /* 0x180fe2000001087c */
[-CC-:B------:R-:W-:Y:S03]  /*8930*/  FFMA.FTZ R216, R216, R53.reuse, -R124.reuse ;  /* 0x00000035d8d87223 */ /* 0x180fe6000001087c */
[----:B------:R-:W-:Y:S01]  /*8940*/  MUFU.EX2 R78, R78 ;  /* 0x0000004e004e7308 */ /* 0x000fe20000000800 */
[----:B--2---:R-:W-:Y:S01]  /*8950*/  F2FP.F16.F32.PACK_AB R63, R117, R122 ;  /* 0x0000007a753f723e */ /* 0x004fe200000000ff */
[-CC-:B------:R-:W-:Y:S01]  /*8960*/  FFMA.FTZ R215, R215, R53.reuse, -R124.reuse ;  /* 0x00000035d7d77223 */ /* 0x180fe2000001087c */
[----:B------:R-:W-:Y:S01]  /*8970*/  FFMA.FTZ R218, R218, R53, -R124 ;  /* 0x00000035dada7223 */ /* 0x000fe2000001087c */
[----:B------:R-:W-:Y:S04]  /*8980*/  ISETP.GT.AND P1, PT, R172, R165, PT ;  /* 0x000000a5ac00720c */ /* 0x000fe80003f24270 */
[C---:B------:R-:W-:Y:S02]  /*8990*/  HMMA.16816.F32 R4, R60.reuse, R12, R4 ;  /* 0x0000000c3c04723c */ /* 0x040fe40000001804 */
[----:B------:R-:W-:Y:S03]  /*89a0*/  MUFU.EX2 R84, R84 ;  /* 0x0000005400547308 */ /* 0x000fe60000000800 */
[C---:B------:R-:W-:Y:S01]  /*89b0*/  FMUL.FTZ R12, R59.reuse, R104 ;  /* 0x000000683b0c7220 */ /* 0x040fe20000410000 */
[----:B------:R-:W-:Y:S01]  /*89c0*/  FMUL.FTZ R13, R59, R105 ;  /* 0x000000693b0d7220 */ /* 0x000fe20000410000 */
[--C-:B------:R-:W-:Y:S01]  /*89d0*/  FFMA.FTZ R105, R227, R53, -R120.reuse ;  /* 0x00000035e3697223 */ /* 0x100fe20000010878 */
[C---:B------:R-:W-:Y:S04]  /*89e0*/  HMMA.16816.F32 R8, R60.reuse, R14, R8 ;  /* 0x0000000e3c08723c */ /* 0x040fe80000001808 */
[----:B------:R-:W1:Y:S01]  /*89f0*/  MUFU.EX2 R77, R77 ;  /* 0x0000004d004d7308 */ /* 0x000e620000000800 */
[C---:B------:R-:W-:Y:S01]  /*8a00*/  FMUL.FTZ R15, R58.reuse, R107 ;  /* 0x0000006b3a0f7220 */ /* 0x040fe20000410000 */
[C---:B------:R-:W-:Y:S01]  /*8a10*/  FMUL.FTZ R14, R58.reuse, R106 ;  /* 0x0000006a3a0e7220 */ /* 0x040fe20000410000 */
[--C-:B------:R-:W-:Y:S07]  /*8a20*/  FFMA.FTZ R106, R55, R53, -R120.reuse ;  /* 0x00000035376a7223 */ /* 0x100fee0000010878 */
[----:B------:R-:W-:Y:S01]  /*8a30*/  MUFU.EX2 R87, R87 ;  /* 0x0000005700577308 */ /* 0x000fe20000000800 */
[C---:B------:R-:W-:Y:S03]  /*8a40*/  HMMA.16816.F32 R12, R60.reuse, R20, R12 ;  /* 0x000000143c0c723c */ /* 0x040fe6000000180c */
[C---:B------:R-:W-:Y:S01]  /*8a50*/  FMUL.FTZ R20, R59.reuse, R96 ;  /* 0x000000603b147220 */ /* 0x040fe20000410000 */
[----:B------:R-:W-:Y:S01]  /*8a60*/  FMUL.FTZ R21, R59, R97 ;  /* 0x000000613b157220 */ /* 0x000fe20000410000 */
[-CC-:B------:R-:W-:Y:S04]  /*8a70*/  FFMA.FTZ R96, R229, R53.reuse, -R120.reuse ;  /* 0x00000035e5607223 */ /* 0x180fe80000010878 */
[----:B------:R-:W2:Y:S01]  /*8a80*/  MUFU.EX2 R79, R79 ;  /* 0x0000004f004f7308 */ /* 0x000ea20000000800 */
[----:B------:R-:W-:Y:S01]  /*8a90*/  FFMA.FTZ R97, R221, R53, -R120 ;  /* 0x00000035dd617223 */ /* 0x000fe20000010878 */
[C---:B------:R-:W-:Y:S03]  /*8aa0*/  HMMA.16816.F32 R16, R60.reuse, R22, R16 ;  /* 0x000000163c10723c */ /* 0x040fe60000001810 */
[C---:B------:R-:W-:Y:S01]  /*8ab0*/  FMUL.FTZ R22, R58.reuse, R98 ;  /* 0x000000623a167220 */ /* 0x040fe20000410000 */
[----:B------:R-:W-:Y:S01]  /*8ac0*/  FMUL.FTZ R23, R58, R99 ;  /* 0x000000633a177220 */ /* 0x000fe20000410000 */
[-C--:B------:R-:W-:Y:S03]  /*8ad0*/  FFMA.FTZ R99, R220, R53.reuse, -R124 ;  /* 0x00000035dc637223 */ /* 0x080fe6000001087c */
[----:B------:R-:W-:Y:S01]  /*8ae0*/  MUFU.EX2 R92, R92 ;  /* 0x0000005c005c7308 */ /* 0x000fe20000000800 */
[----:B------:R-:W-:Y:S02]  /*8af0*/  FFMA.FTZ R98, R217, R53, -R120 ;  /* 0x00000035d9627223 */ /* 0x000fe40000010878 */
[C---:B------:R-:W-:Y:S07]  /*8b00*/  HMMA.16816.F32 R20, R60.reuse, R28, R20 ;  /* 0x0000001c3c14723c */ /* 0x040fee0000001814 */
[----:B------:R-:W-:Y:S01]  /*8b10*/  MUFU.EX2 R93, R93 ;  /* 0x0000005d005d7308 */ /* 0x000fe20000000800 */
[C---:B------:R-:W-:Y:S01]  /*8b20*/  FMUL.FTZ R28, R59.reuse, R88 ;  /* 0x000000583b1c7220 */ /* 0x040fe20000410000 */
[----:B------:R-:W-:Y:S01]  /*8b30*/  FMUL.FTZ R29, R59, R89 ;  /* 0x000000593b1d7220 */ /* 0x000fe20000410000 */
[-C--:B------:R-:W-:Y:S01]  /*8b40*/  FFMA.FTZ R89, R235, R53.reuse, -R124 ;  /* 0x00000035eb597223 */ /* 0x080fe2000001087c */
[----:B------:R-:W-:Y:S01]  /*8b50*/  FFMA.FTZ R88, R233, R53, -R120 ;  /* 0x00000035e9587223 */ /* 0x000fe20000010878 */
[C---:B------:R-:W-:Y:S03]  /*8b60*/  HMMA.16816.F32 R24, R60.reuse, R30, R24 ;  /* 0x0000001e3c18723c */ /* 0x040fe60000001818 */
[C---:B------:R-:W-:Y:S01]  /*8b70*/  FMUL.FTZ R30, R58.reuse, R90 ;  /* 0x0000005a3a1e7220 */ /* 0x040fe20000410000 */
[----:B------:R-:W-:Y:S01]  /*8b80*/  FMUL.FTZ R31, R58, R91 ;  /* 0x0000005b3a1f7220 */ /* 0x000fe20000410000 */
[----:B------:R-:W-:Y:S01]  /*8b90*/  MUFU.EX2 R85, R85 ;  /* 0x0000005500557308 */ /* 0x000fe20000000800 */
[-CC-:B------:R-:W-:Y:S01]  /*8ba0*/  FFMA.FTZ R90, R223, R53.reuse, -R124.reuse ;  /* 0x00000035df5a7223 */ /* 0x180fe2000001087c */
[-C--:B------:R-:W-:Y:S04]  /*8bb0*/  FFMA.FTZ R91, R225, R53.reuse, -R124 ;  /* 0x00000035e15b7223 */ /* 0x080fe8000001087c */
[C---:B------:R-:W-:Y:S04]  /*8bc0*/  HMMA.16816.F32 R28, R60.reuse, R36, R28 ;  /* 0x000000243c1c723c */ /* 0x040fe8000000181c */
[----:B------:R-:W-:Y:S01]  /*8bd0*/  MUFU.EX2 R86, R86 ;  /* 0x0000005600567308 */ /* 0x000fe20000000800 */
[----:B------:R-:W-:Y:S01]  /*8be0*/  FMUL.FTZ R36, R59, R80 ;  /* 0x000000503b247220 */ /* 0x000fe20000410000 */
[----:B------:R-:W-:Y:S01]  /*8bf0*/  FFMA.FTZ R80, R249, R53, -R120 ;  /* 0x00000035f9507223 */ /* 0x000fe20000010878 */
[C---:B------:R-:W-:Y:S01]  /*8c00*/  FMUL.FTZ R37, R59.reuse, R81 ;  /* 0x000000513b257220 */ /* 0x040fe20000410000 */
[--C-:B------:R-:W-:Y:S01]  /*8c10*/  FFMA.FTZ R81, R224, R53, -R124.reuse ;  /* 0x00000035e0517223 */ /* 0x100fe2000001087c */
[C---:B------:R-:W-:Y:S05]  /*8c20*/  HMMA.16816.F32 R32, R60.reuse, R38, R32 ;  /* 0x000000263c20723c */ /* 0x040fea0000001820 */
[----:B------:R-:W-:Y:S01]  /*8c30*/  MUFU.EX2 R80, R80 ;  /* 0x0000005000507308 */ /* 0x000fe20000000800 */
[C---:B------:R-:W-:Y:S01]  /*8c40*/  FMUL.FTZ R39, R58.reuse, R83 ;  /* 0x000000533a277220 */ /* 0x040fe20000410000 */
[----:B------:R-:W-:Y:S01]  /*8c50*/  FMUL.FTZ R38, R58, R82 ;  /* 0x000000523a267220 */ /* 0x000fe20000410000 */
[----:B------:R-:W-:Y:S01]  /*8c60*/  FADD.FTZ R82, R122, R125 ;  /* 0x0000007d7a527221 */ /* 0x000fe20000010000 */
[-CC-:B------:R-:W-:Y:S01]  /*8c70*/  FFMA.FTZ R125, R196, R53.reuse, -R124.reuse ;  /* 0x00000035c47d7223 */ /* 0x180fe2000001087c */
[----:B------:R-:W-:Y:S05]  /*8c80*/  FFMA.FTZ R122, R222, R53, -R124 ;  /* 0x00000035de7a7223 */ /* 0x000fea000001087c */
[----:B------:R-:W3:Y:S01]  /*8c90*/  MUFU.EX2 R81, R81 ;  /* 0x0000005100517308 */ /* 0x000ee20000000800 */
[C---:B------:R-:W-:Y:S03]  /*8ca0*/  HMMA.16816.F32 R36, R60.reuse, R44, R36 ;  /* 0x0000002c3c24723c */ /* 0x040fe60000001824 */
[C---:B------:R-:W-:Y:S01]  /*8cb0*/  FMUL.FTZ R44, R59.reuse, R72 ;  /* 0x000000483b2c7220 */ /* 0x040fe20000410000 */
[----:B------:R-:W-:Y:S01]  /*8cc0*/  FMUL.FTZ R45, R59, R73 ;  /* 0x000000493b2d7220 */ /* 0x000fe20000410000 */
[----:B------:R-:W-:Y:S04]  /*8cd0*/  FFMA.FTZ R59, R243, R53, -R120 ;  /* 0x00000035f33b7223 */ /* 0x000fe80000010878 */
[----:B------:R-:W-:Y:S01]  /*8ce0*/  MUFU.EX2 R89, R89 ;  /* 0x0000005900597308 */ /* 0x000fe20000000800 */
[C---:B------:R-:W-:Y:S03]  /*8cf0*/  HMMA.16816.F32 R40, R60.reuse, R46, R40 ;  /* 0x0000002e3c28723c */ /* 0x040fe60000001828 */
[C---:B------:R-:W-:Y:S01]  /*8d00*/  FMUL.FTZ R46, R58.reuse, R74 ;  /* 0x0000004a3a2e7220 */ /* 0x040fe20000410000 */
[----:B------:R-:W-:Y:S01]  /*8d10*/  FMUL.FTZ R47, R58, R75 ;  /* 0x0000004b3a2f7220 */ /* 0x000fe20000410000 */
[----:B------:R-:W-:Y:S01]  /*8d20*/  FFMA.FTZ R58, R237, R53, -R124 ;  /* 0x00000035ed3a7223 */ /* 0x000fe2000001087c */
[----:B------:R-:W-:Y:S03]  /*8d30*/  LDSM.16.MT88.4 R72, [R156+0xbc00] ;  /* 0x00bc00009c48783b */ /* 0x000fe60000004200 */
[----:B------:R-:W-:Y:S02]  /*8d40*/  MUFU.EX2 R59, R59 ;  /* 0x0000003b003b7308 */ /* 0x000fe40000000800 */
[C---:B------:R-:W-:Y:S08]  /*8d50*/  HMMA.16816.F32 R44, R60.reuse, R64, R44 ;  /* 0x000000403c2c723c */ /* 0x040ff0000000182c */
[----:B------:R-:W-:Y:S01]  /*8d60*/  MUFU.EX2 R58, R58 ;  /* 0x0000003a003a7308 */ /* 0x000fe20000000800 */
[----:B------:R-:W-:Y:S01]  /*8d70*/  HMMA.16816.F32 R48, R60, R66, R48 ;  /* 0x000000423c30723c */ /* 0x000fe20000001830 */
[----:B------:R-:W4:Y:S02]  /*8d80*/  LDSM.16.MT88.4 R64, [R156+0x9400] ;  /* 0x009400009c40783b */ /* 0x000f240000004200 */
[----:B-1----:R-:W-:Y:S06]  /*8d90*/  F2FP.F16.F32.PACK_AB R60, R76, R77 ;  /* 0x0000004d4c3c723e */ /* 0x002fec00000000ff */
[----:B------:R-:W-:Y:S01]  /*8da0*/  MUFU.EX2 R88, R88 ;  /* 0x0000005800587308 */ /* 0x000fe20000000800 */
[----:B--2---:R-:W-:Y:S02]  /*8db0*/  F2FP.F16.F32.PACK_AB R61, R78, R79 ;  /* 0x0000004f4e3d723e */ /* 0x004fe400000000ff */
[----:B---3--:R-:W-:Y:S02]  /*8dc0*/  F2FP.F16.F32.PACK_AB R62, R92, R81 ;  /* 0x000000515c3e723e */ /* 0x008fe400000000ff */
[----:B------:R-:W-:Y:S05]  /*8dd0*/  F2FP.F16.F32.PACK_AB R63, R93, R80 ;  /* 0x000000505d3f723e */ /* 0x000fea00000000ff */
[----:B------:R-:W-:Y:S10]  /*8de0*/  MUFU.EX2 R99, R99 ;  /* 0x0000006300637308 */ /* 0x000ff40000000800 */
[----:B------:R-:W-:Y:S10]  /*8df0*/  MUFU.EX2 R98, R98 ;  /* 0x0000006200627308 */ /* 0x000ff40000000800 */
[----:B------:R-:W-:Y:S10]  /*8e00*/  MUFU.EX2 R125, R125 ;  /* 0x0000007d007d7308 */ /* 0x000ff40000000800 */
[----:B------:R-:W-:Y:S01]  /*8e10*/  MUFU.EX2 R134, R134 ;  /* 0x0000008600867308 */ /* 0x000fe20000000800 */
[C---:B----4-:R-:W-:Y:S09]  /*8e20*/  HMMA.16816.F32 R4, R60.reuse, R64, R4 ;  /* 0x000000403c04723c */ /* 0x050ff20000001804 */
        /* <DEDUP_REMOVED lines=30> */
[----:B------:R-:W2:Y:S10]  /*9010*/  MUFU.EX2 R142, R142 ;  /* 0x0000008e008e7308 */ /* 0x000eb40000000800 */
[----:B------:R-:W-:Y:S10]  /*9020*/  MUFU.EX2 R135, R135 ;  /* 0x0000008700877308 */ /* 0x000ff40000000800 */
[----:B------:R-:W3:Y:S01]  /*9030*/  MUFU.EX2 R144, R144 ;  /* 0x0000009000907308 */ /* 0x000ee20000000800 */
[----:B--2---:R-:W-:Y:S09]  /*9040*/  F2FP.F16.F32.PACK_AB R56, R142, R133 ;  /* 0x000000858e38723e */ /* 0x004ff200000000ff */
[----:B------:R-:W-:Y:S10]  /*9050*/  MUFU.EX2 R137, R137 ;  /* 0x0000008900897308 */ /* 0x000ff40000000800 */
[----:B------:R-:W2:Y:S01]  /*9060*/  MUFU.EX2 R146, R146 ;  /* 0x0000009200927308 */ /* 0x000ea20000000800 */
[C---:B-1----:R-:W-:Y:S09]  /*9070*/  HMMA.16816.F32 R36, R60.reuse, R64, R36 ;  /* 0x000000403c24723c */ /* 0x042ff20000001824 */
[----:B------:R-:W-:Y:S01]  /*9080*/  MUFU.EX2 R139, R139 ;  /* 0x0000008b008b7308 */ /* 0x000fe20000000800 */
[C---:B------:R-:W-:Y:S01]  /*9090*/  HMMA.16816.F32 R40, R60.reuse, R66, R40 ;  /* 0x000000423c28723c */ /* 0x040fe20000001828 */
[----:B------:R-:W1:Y:S08]  /*90a0*/  LDSM.16.MT88.4 R64, [R116+0xd400] ;  /* 0x00d400007440783b */ /* 0x000e700000004200 */
[----:B------:R-:W4:Y:S10]  /*90b0*/  MUFU.EX2 R148, R148 ;  /* 0x0000009400947308 */ /* 0x000f340000000800 */
[----:B------:R-:W-:Y:S10]  /*90c0*/  MUFU.EX2 R216, R216 ;  /* 0x000000d800d87308 */ /* 0x000ff40000000800 */
[----:B------:R-:W-:Y:S01]  /*90d0*/  MUFU.EX2 R215, R215 ;  /* 0x000000d700d77308 */ /* 0x000fe20000000800 */
[C---:B-1----:R-:W-:Y:S08]  /*90e0*/  HMMA.16816.F32 R44, R60.reuse, R64, R44 ;  /* 0x000000403c2c723c */ /* 0x042ff0000000182c */
[----:B------:R-:W-:Y:S01]  /*90f0*/  HMMA.16816.F32 R48, R60, R66, R48 ;  /* 0x000000423c30723c */ /* 0x000fe20000001830 */
[----:B------:R-:W1:Y:S02]  /*9100*/  LDSM.16.MT88.4 R64, [R156+0x9800] ;  /* 0x009800009c40783b */ /* 0x000e640000004200 */
        /* <DEDUP_REMOVED lines=9> */
[----:B------:R-:W5:Y:S07]  /*91a0*/  LDSM.16.MT88.4 R68, [R116+0xb800] ;  /* 0x00b800007444783b */ /* 0x000f6e0000004200 */
[C---:B-1----:R-:W-:Y:S08]  /*91b0*/  HMMA.16816.F32 R20, R60.reuse, R64, R20 ;  /* 0x000000403c14723c */ /* 0x042ff00000001814 */
[C---:B------:R-:W-:Y:S01]  /*91c0*/  HMMA.16816.F32 R24, R60.reuse, R66, R24 ;  /* 0x000000423c18723c */ /* 0x040fe20000001818 */
[----:B------:R-:W1:Y:S07]  /*91d0*/  LDSM.16.MT88.4 R64, [R156+0xd800] ;  /* 0x00d800009c40783b */ /* 0x000e6e0000004200 */
[C---:B-----5:R-:W-:Y:S08]  /*91e0*/  HMMA.16816.F32 R28, R60.reuse, R68, R28 ;  /* 0x000000443c1c723c */ /* 0x060ff0000000181c */
[C---:B------:R-:W-:Y:S01]  /*91f0*/  HMMA.16816.F32 R32, R60.reuse, R70, R32 ;  /* 0x000000463c20723c */ /* 0x040fe20000001820 */
[----:B------:R-:W5:Y:S07]  /*9200*/  LDSM.16.MT88.4 R68, [R116+0xd800] ;  /* 0x00d800007444783b */ /* 0x000f6e0000004200 */
[C---:B-1----:R-:W-:Y:S08]  /*9210*/  HMMA.16816.F32 R36, R60.reuse, R64, R36 ;  /* 0x000000403c24723c */ /* 0x042ff00000001824 */
[C---:B------:R-:W-:Y:S01]  /*9220*/  HMMA.16816.F32 R40, R60.reuse, R66, R40 ;  /* 0x000000423c28723c */ /* 0x040fe20000001828 */
[----:B------:R-:W1:Y:S07]  /*9230*/  LDSM.16.MT88.4 R64, [R156+0x9c00] ;  /* 0x009c00009c40783b */ /* 0x000e6e0000004200 */
[C---:B-----5:R-:W-:Y:S08]  /*9240*/  HMMA.16816.F32 R44, R60.reuse, R68, R44 ;  /* 0x000000443c2c723c */ /* 0x060ff0000000182c */
[----:B------:R-:W-:Y:S01]  /*9250*/  HMMA.16816.F32 R48, R60, R70, R48 ;  /* 0x000000463c30723c */ /* 0x000fe20000001830 */
[----:B------:R-:W5:Y:S02]  /*9260*/  LDSM.16.MT88.4 R68, [R116+0x9c00] ;  /* 0x009c00007444783b */ /* 0x000f640000004200 */
[----:B------:R-:W-:Y:S01]  /*9270*/  FADD.FTZ R60, R117, R82 ;  /* 0x00000052753c7221 */ /* 0x000fe20000010000 */
[----:B------:R-:W-:Y:S01]  /*9280*/  F2FP.F16.F32.PACK_AB R61, R96, R105 ;  /* 0x00000069603d723e */ /* 0x000fe200000000ff */
[----:B------:R-:W-:Y:S01]  /*9290*/  FADD.FTZ R82, R119, R126 ;  /* 0x0000007e77527221 */ /* 0x000fe20000010000 */
[----:B------:R-:W-:Y:S01]  /*92a0*/  F2FP.F16.F32.PACK_AB R62, R122, R91 ;  /* 0x0000005b7a3e723e */ /* 0x000fe200000000ff */
[----:B------:R-:W-:Y:S01]  /*92b0*/  FADD.FTZ R79, R79, R60 ;  /* 0x0000003c4f4f7221 */ /* 0x000fe20000010000 */
[----:B------:R-:W-:Y:S01]  /*92c0*/  F2FP.F16.F32.PACK_AB R60, R90, R99 ;  /* 0x000000635a3c723e */ /* 0x000fe200000000ff */
[----:B------:R-:W-:Y:S01]  /*92d0*/  FADD.FTZ R77, R77, R82 ;  /* 0x000000524d4d7221 */ /* 0x000fe20000010000 */
[----:B------:R-:W-:Y:S01]  /*92e0*/  F2FP.F16.F32.PACK_AB R63, R98, R97 ;  /* 0x00000061623f723e */ /* 0x000fe200000000ff */
[----:B------:R-:W-:Y:S01]  /*92f0*/  FADD.FTZ R83, R78, R79 ;  /* 0x0000004f4e537221 */ /* 0x000fe20000010000 */
[-C--:B------:R-:W-:Y:S01]  /*9300*/  FFMA.FTZ R119, R207, R53.reuse, -R120 ;  /* 0x00000035cf777223 */ /* 0x080fe20000010878 */
[----:B------:R-:W-:Y:S01]  /*9310*/  FADD.FTZ R82, R76, R77 ;  /* 0x0000004d4c527221 */ /* 0x000fe20000010000 */
[-C--:B------:R-:W-:Y:S01]  /*9320*/  FFMA.FTZ R126, R200, R53.reuse, -R124 ;  /* 0x00000035c87e7223 */ /* 0x080fe2000001087c */
[----:B------:R-:W-:Y:S01]  /*9330*/  LDSM.16.MT88.4 R76, [R156+0xc000] ;  /* 0x00c000009c4c783b */ /* 0x000fe20000004200 */
[----:B------:R-:W-:Y:S01]  /*9340*/  FADD.FTZ R94, R80, R83 ;  /* 0x00000053505e7221 */ /* 0x000fe20000010000 */
[----:B------:R-:W-:Y:S01]  /*9350*/  FADD.FTZ R95, R81, R82 ;  /* 0x00000052515f7221 */ /* 0x000fe20000010000 */
[----:B------:R-:W-:Y:S01]  /*9360*/  MUFU.EX2 R119, R119 ;  /* 0x0000007700777308 */ /* 0x000fe20000000800 */
[-C--:B------:R-:W-:Y:S01]  /*9370*/  FFMA.FTZ R117, R202, R53.reuse, -R124 ;  /* 0x00000035ca757223 */ /* 0x080fe2000001087c */
[----:B------:R-:W-:Y:S01]  /*9380*/  FADD.FTZ R94, R93, R94 ;  /* 0x0000005e5d5e7221 */ /* 0x000fe20000010000 */
[----:B------:R-:W-:Y:S01]  /*9390*/  FADD.FTZ R93, R92, R95 ;  /* 0x0000005f5c5d7221 */ /* 0x000fe20000010000 */
[----:B------:R-:W-:Y:S01]  /*93a0*/  FFMA.FTZ R92, R57, R53, -R120 ;  /* 0x00000035395c7223 */ /* 0x000fe20000010878 */
[----:B------:R-:W-:Y:S01]  /*93b0*/  LDSM.16.MT88.4 R80, [R116+0xc400] ;  /* 0x00c400007450783b */ /* 0x000fe20000004200 */
[----:B------:R-:W-:Y:S01]  /*93c0*/  FADD.FTZ R107, R59, R94 ;  /* 0x0000005e3b6b7221 */ /* 0x000fe20000010000 */
[C---:B-1----:R-:W-:Y:S03]  /*93d0*/  HMMA.16816.F32 R4, R60.reuse, R64, R4 ;  /* 0x000000403c04723c */ /* 0x042fe60000001804 */
[----:B------:R-:W-:Y:S01]  /*93e0*/  MUFU.EX2 R126, R126 ;  /* 0x0000007e007e7308 */ /* 0x000fe20000000800 */
[----:B------:R-:W-:Y:S01]  /*93f0*/  FADD.FTZ R104, R58, R93 ;  /* 0x0000005d3a687221 */ /* 0x000fe20000010000 */
[----:B------:R-:W-:Y:S01]  /*9400*/  FADD.FTZ R107, R84, R107 ;  /* 0x0000006b546b7221 */ /* 0x000fe20000010000 */
[----:B---3--:R-:W-:Y:S01]  /*9410*/  F2FP.F16.F32.PACK_AB R57, R144, R135 ;  /* 0x000000879039723e */ /* 0x008fe200000000ff */
[----:B------:R-:W-:Y:S01]  /*9420*/  FFMA.FTZ R120, R54, R53, -R120 ;  /* 0x0000003536787223 */ /* 0x000fe20000010878 */
[----:B------:R-:W-:Y:S01]  /*9430*/  FADD.FTZ R85, R85, R104 ;  /* 0x0000006855557221 */ /* 0x000fe20000010000 */
[C---:B------:R-:W-:Y:S01]  /*9440*/  HMMA.16816.F32 R8, R60.reuse, R66, R8 ;  /* 0x000000423c08723c */ /* 0x040fe20000001808 */
[----:B------:R-:W1:Y:S03]  /*9450*/  LDSM.16.MT88.4 R64, [R116+0xbc00] ;  /* 0x00bc00007440783b */ /* 0x000e660000004200 */
[----:B------:R3:W-:Y:S01]  /*9460*/  MUFU.EX2 R54, R92 ;  /* 0x0000005c00367308 */ /* 0x0007e20000000800 */
[----:B------:R-:W-:Y:S01]  /*9470*/  FADD.FTZ R86, R86, R85 ;  /* 0x0000005556567221 */ /* 0x000fe20000010000 */
[----:B--2---:R-:W-:Y:S01]  /*9480*/  F2FP.F16.F32.PACK_AB R58, R146, R137 ;  /* 0x00000089923a723e */ /* 0x004fe200000000ff */
[----:B------:R-:W-:Y:S01]  /*9490*/  FADD.FTZ R88, R88, R107 ;  /* 0x0000006b58587221 */ /* 0x000fe20000010000 */
[----:B----4-:R-:W-:Y:S01]  /*94a0*/  F2FP.F16.F32.PACK_AB R59, R148, R139 ;  /* 0x0000008b943b723e */ /* 0x010fe200000000ff */
[----:B------:R-:W-:Y:S01]  /*94b0*/  FADD.FTZ R86, R89, R86 ;  /* 0x0000005659567221 */ /* 0x000fe20000010000 */
[C---:B-----5:R-:W-:Y:S04]  /*94c0*/  HMMA.16816.F32 R12, R60.reuse, R68, R12 ;  /* 0x000000443c0c723c */ /* 0x060fe8000000180c */
[----:B------:R-:W2:Y:S01]  /*94d0*/  MUFU.EX2 R117, R117 ;  /* 0x0000007500757308 */ /* 0x000ea20000000800 */
[----:B------:R-:W-:Y:S01]  /*94e0*/  FADD.FTZ R88, R87, R88 ;  /* 0x0000005857587221 */ /* 0x000fe20000010000 */
[----:B------:R-:W-:Y:S01]  /*94f0*/  FADD.FTZ R99, R99, R86 ;  /* 0x0000005663637221 */ /* 0x000fe20000010000 */
[----:B------:R-:W-:Y:S01]  /*9500*/  FFMA.FTZ R124, R219, R53, -R124 ;  /* 0x00000035db7c7223 */ /* 0x000fe2000001087c */
[----:B------:R-:W-:Y:S01]  /*9510*/  LDSM.16.MT88.4 R84, [R116+0xcc00] ;  /* 0x00cc00007454783b */ /* 0x000fe20000004200 */
[C---:B------:R-:W-:Y:S05]  /*9520*/  HMMA.16816.F32 R16, R60.reuse, R70, R16 ;  /* 0x000000463c10723c */ /* 0x040fea0000001810 */
[----:B------:R-:W-:Y:S01]  /*9530*/  MUFU.EX2 R189, R120 ;  /* 0x0000007800bd7308 */ /* 0x000fe20000000800 */
[----:B------:R-:W-:Y:S01]  /*9540*/  FADD.FTZ R90, R90, R99 ;  /* 0x000000635a5a7221 */ /* 0x000fe20000010000 */
[----:B------:R-:W4:Y:S03]  /*9550*/  LDSM.16.MT88.4 R68, [R156+0xdc00] ;  /* 0x00dc00009c44783b */ /* 0x000f260000004200 */
[----:B------:R-:W-:Y:S01]  /*9560*/  FADD.FTZ R91, R91, R90 ;  /* 0x0000005a5b5b7221 */ /* 0x000fe20000010000 */
[C---:B------:R-:W-:Y:S04]  /*9570*/  HMMA.16816.F32 R20, R60.reuse, R72, R20 ;  /* 0x000000483c14723c */ /* 0x040fe80000001814 */
[----:B------:R-:W-:Y:S01]  /*9580*/  MUFU.EX2 R124, R124 ;  /* 0x0000007c007c7308 */ /* 0x000fe20000000800 */
[----:B------:R-:W-:Y:S01]  /*9590*/  FADD.FTZ R91, R122, R91 ;  /* 0x0000005b7a5b7221 */ /* 0x000fe20000010000 */
[----:B---3--:R-:W-:Y:S02]  /*95a0*/  LDSM.16.MT88.4 R92, [R156+0xcc00] ;  /* 0x00cc00009c5c783b */ /* 0x008fe40000004200 */
[C---:B------:R-:W-:Y:S06]  /*95b0*/  HMMA.16816.F32 R24, R60.reuse, R74, R24 ;  /* 0x0000004a3c18723c */ /* 0x040fec0000001818 */
[----:B------:R-:W3:Y:S02]  /*95c0*/  LDSM.16.MT88.4 R72, [R116+0xdc00] ;  /* 0x00dc00007448783b */ /* 0x000ee40000004200 */
        /* <DEDUP_REMOVED lines=9> */
[C---:B--2---:R-:W-:Y:S01]  /*9660*/  F2FP.F16.F32.PACK_AB R60, R117.reuse, R126 ;  /* 0x0000007e753c723e */ /* 0x044fe200000000ff */
[----:B------:R-:W-:Y:S01]  /*9670*/  FADD.FTZ R126, R126, R91 ;  /* 0x0000005b7e7e7221 */ /* 0x000fe20000010000 */
[----:B------:R-:W-:Y:S02]  /*9680*/  F2FP.F16.F32.PACK_AB R61, R128, R119 ;  /* 0x00000077803d723e */ /* 0x000fe400000000ff */
[----:B------:R-:W-:Y:S01]  /*9690*/  F2FP.F16.F32.PACK_AB R62, R130, R121 ;  /* 0x00000079823e723e */ /* 0x000fe200000000ff */
[----:B------:R-:W-:Y:S01]  /*96a0*/  FADD.FTZ R126, R117, R126 ;  /* 0x0000007e757e7221 */ /* 0x000fe20000010000 */
[----:B------:R-:W-:Y:S02]  /*96b0*/  F2FP.F16.F32.PACK_AB R63, R132, R123 ;  /* 0x0000007b843f723e */ /* 0x000fe400000000ff */
[----:B------:R-:W-:Y:S01]  /*96c0*/  MOV R117, R52 ;  /* 0x0000003400757202 */ /* 0x000fe20000000f00 */
[----:B------:R-:W-:Y:S04]  /*96d0*/  FADD.FTZ R121, R121, R126 ;  /* 0x0000007e79797221 */ /* 0x000fe80000010000 */
[C---:B-1----:R-:W-:Y:S03]  /*96e0*/  HMMA.16816.F32 R4, R60.reuse, R64, R4 ;  /* 0x000000403c04723c */ /* 0x042fe60000001804 */
[----:B------:R-:W-:Y:S05]  /*96f0*/  FADD.FTZ R130, R130, R121 ;  /* 0x0000007982827221 */ /* 0x000fea0000010000 */
[C---:B------:R-:W-:Y:S01]  /*9700*/  HMMA.16816.F32 R8, R60.reuse, R66, R8 ;  /* 0x000000423c08723c */ /* 0x040fe20000001808 */
[----:B------:R-:W1:Y:S07]  /*9710*/  LDSM.16.MT88.4 R64, [R156+0xe000] ;  /* 0x00e000009c40783b */ /* 0x000e6e0000004200 */
[C---:B----4-:R-:W-:Y:S08]  /*9720*/  HMMA.16816.F32 R12, R60.reuse, R68, R12 ;  /* 0x000000443c0c723c */ /* 0x050ff0000000180c */
        /* <DEDUP_REMOVED lines=9> */
[C---:B------:R-:W-:Y:S01]  /*97c0*/  HMMA.16816.F32 R40, R60.reuse, R66, R40 ;  /* 0x000000423c28723c */ /* 0x040fe20000001828 */
[----:B------:R-:W1:Y:S07]  /*97d0*/  LDSM.16.MT88.4 R64, [R156+0xc400] ;  /* 0x00c400009c40783b */ /* 0x000e6e0000004200 */
[C---:B--2---:R-:W-:Y:S08]  /*97e0*/  HMMA.16816.F32 R44, R60.reuse, R68, R44 ;  /* 0x000000443c2c723c */ /* 0x044ff0000000182c */
[----:B------:R-:W-:Y:S01]  /*97f0*/  HMMA.16816.F32 R48, R60, R70, R48 ;  /* 0x000000463c30723c */ /* 0x000fe20000001830 */
[----:B------:R-:W2:Y:S02]  /*9800*/  LDSM.16.MT88.4 R68, [R156+0xe400] ;  /* 0x00e400009c44783b */ /* 0x000ea40000004200 */
[----:B------:R-:W-:Y:S01]  /*9810*/  F2FP.F16.F32.PACK_AB R60, R134, R125 ;  /* 0x0000007d863c723e */ /* 0x000fe200000000ff */
[----:B------:R-:W-:Y:S01]  /*9820*/  FADD.FTZ R125, R125, R130 ;  /* 0x000000827d7d7221 */ /* 0x000fe20000010000 */
[----:B------:R-:W-:Y:S02]  /*9830*/  F2FP.F16.F32.PACK_AB R61, R136, R127 ;  /* 0x0000007f883d723e */ /* 0x000fe400000000ff */
[----:B------:R-:W-:Y:S01]  /*9840*/  F2FP.F16.F32.PACK_AB R62, R138, R129 ;  /* 0x000000818a3e723e */ /* 0x000fe200000000ff */
[----:B------:R-:W-:Y:S01]  /*9850*/  FADD.FTZ R134, R134, R125 ;  /* 0x0000007d86867221 */ /* 0x000fe20000010000 */
[----:B------:R-:W-:Y:S03]  /*9860*/  F2FP.F16.F32.PACK_AB R63, R140, R131 ;  /* 0x000000838c3f723e */ /* 0x000fe600000000ff */
[----:B------:R-:W-:Y:S04]  /*9870*/  FADD.FTZ R129, R129, R134 ;  /* 0x0000008681817221 */ /* 0x000fe80000010000 */
[C---:B---3--:R-:W-:Y:S03]  /*9880*/  HMMA.16816.F32 R4, R60.reuse, R72, R4 ;  /* 0x000000483c04723c */ /* 0x048fe60000001804 */
[----:B------:R-:W-:Y:S04]  /*9890*/  FADD.FTZ R138, R138, R129 ;  /* 0x000000818a8a7221 */ /* 0x000fe80000010000 */
[----:B------:R-:W-:Y:S01]  /*98a0*/  FADD.FTZ R133, R133, R138 ;  /* 0x0000008a85857221 */ /* 0x000fe20000010000 */
[C---:B------:R-:W-:Y:S01]  /*98b0*/  HMMA.16816.F32 R8, R60.reuse, R74, R8 ;  /* 0x0000004a3c08723c */ /* 0x040fe20000001808 */
[----:B------:R-:W3:Y:S02]  /*98c0*/  LDSM.16.MT88.4 R72, [R116+0xe400] ;  /* 0x00e400007448783b */ /* 0x000ee40000004200 */
[----:B------:R-:W-:Y:S04]  /*98d0*/  FADD.FTZ R142, R142, R133 ;  /* 0x000000858e8e7221 */ /* 0x000fe80000010000 */
[----:B------:R-:W-:Y:S01]  /*98e0*/  FADD.FTZ R137, R137, R142 ;  /* 0x0000008e89897221 */ /* 0x000fe20000010000 */
[C---:B------:R-:W-:Y:S03]  /*98f0*/  HMMA.16816.F32 R12, R60.reuse, R76, R12 ;  /* 0x0000004c3c0c723c */ /* 0x040fe6000000180c */
[----:B------:R-:W-:Y:S05]  /*9900*/  FADD.FTZ R137, R146, R137 ;  /* 0x0000008992897221 */ /* 0x000fea0000010000 */
        /* <DEDUP_REMOVED lines=11> */
[C---:B---3--:R-:W-:Y:S08]  /*99c0*/  HMMA.16816.F32 R44, R60.reuse, R72, R44 ;  /* 0x000000483c2c723c */ /* 0x048ff0000000182c */
[----:B------:R-:W-:Y:S01]  /*99d0*/  HMMA.16816.F32 R48, R60, R74, R48 ;  /* 0x0000004a3c30723c */ /* 0x000fe20000001830 */
[----:B------:R-:W3:Y:S07]  /*99e0*/  LDSM.16.MT88.4 R60, [R156+0xe800] ;  /* 0x00e800009c3c783b */ /* 0x000eee0000004200 */
[C---:B-1----:R-:W-:Y:S01]  /*99f0*/  HMMA.16816.F32 R4, R56.reuse, R64, R4 ;  /* 0x000000403804723c */ /* 0x042fe20000001804 */
[----:B------:R-:W1:Y:S01]  /*9a00*/  LDSM.16.MT88.4 R72, [R116+0xe800] ;  /* 0x00e800007448783b */ /* 0x000e620000004200 */
[----:B------:R-:W4:Y:S06]  /*9a10*/  MUFU.EX2 R65, R218 ;  /* 0x000000da00417308 */ /* 0x000f2c0000000800 */
[C---:B------:R-:W-:Y:S08]  /*9a20*/  HMMA.16816.F32 R8, R56.reuse, R66, R8 ;  /* 0x000000423808723c */ /* 0x040ff00000001808 */
[C---:B------:R-:W-:Y:S08]  /*9a30*/  HMMA.16816.F32 R12, R56.reuse, R76, R12 ;  /* 0x0000004c380c723c */ /* 0x040ff0000000180c */
[C---:B------:R-:W-:Y:S01]  /*9a40*/  HMMA.16816.F32 R16, R56.reuse, R78, R16 ;  /* 0x0000004e3810723c */ /* 0x040fe20000001810 */
[----:B------:R-:W5:Y:S07]  /*9a50*/  LDSM.16.MT88.4 R76, [R156+0xec00] ;  /* 0x00ec00009c4c783b */ /* 0x000f6e0000004200 */
[C---:B--2---:R-:W-:Y:S03]  /*9a60*/  HMMA.16816.F32 R20, R56.reuse, R68, R20 ;  /* 0x000000443814723c */ /* 0x044fe60000001814 */
[----:B------:R-:W-:Y:S01]  /*9a70*/  F2FP.F16.F32.PACK_AB R68, R215, R216 ;  /* 0x000000d8d744723e */ /* 0x000fe200000000ff */
[----:B------:R-:W-:Y:S01]  /*9a80*/  FADD.FTZ R216, R216, R137 ;  /* 0x00000089d8d87221 */ /* 0x000fe20000010000 */
[----:B------:R-:W-:Y:S03]  /*9a90*/  F2FP.F16.F32.PACK_AB R69, R55, R54 ;  /* 0x000000363745723e */ /* 0x000fe600000000ff */
[C---:B------:R-:W-:Y:S03]  /*9aa0*/  HMMA.16816.F32 R24, R56.reuse, R70, R24 ;  /* 0x000000463818723c */ /* 0x040fe60000001818 */
[C---:B----4-:R-:W-:Y:S01]  /*9ab0*/  F2FP.F16.F32.PACK_AB R70, R124.reuse, R65 ;  /* 0x000000417c46723e */ /* 0x050fe200000000ff */
[----:B------:R-:W-:Y:S04]  /*9ac0*/  FADD.FTZ R216, R215, R216 ;  /* 0x000000d8d7d87221 */ /* 0x000fe80000010000 */
[C---:B------:R-:W-:Y:S03]  /*9ad0*/  HMMA.16816.F32 R28, R56.reuse, R80, R28 ;  /* 0x00000050381c723c */ /* 0x040fe6000000181c */
[----:B------:R-:W-:Y:S04]  /*9ae0*/  FADD.FTZ R65, R65, R216 ;  /* 0x000000d841417221 */ /* 0x000fe80000010000 */
[----:B------:R-:W-:Y:S01]  /*9af0*/  FADD.FTZ R188, R124, R65 ;  /* 0x000000417cbc7221 */ /* 0x000fe20000010000 */
[C---:B------:R-:W-:Y:S08]  /*9b00*/  HMMA.16816.F32 R32, R56.reuse, R82, R32 ;  /* 0x000000523820723c */ /* 0x040ff00000001820 */
[C---:B---3--:R-:W-:Y:S01]  /*9b10*/  HMMA.16816.F32 R36, R56.reuse, R60, R36 ;  /* 0x0000003c3824723c */ /* 0x048fe20000001824 */
[----:B------:R-:W2:Y:S02]  /*9b20*/  MUFU.EX2 R60, R106 ;  /* 0x0000006a003c7308 */ /* 0x000ea40000000800 */
[----:B------:R-:W-:Y:S04]  /*9b30*/  FADD.FTZ R61, R105, R88 ;  /* 0x00000058693d7221 */ /* 0x000fe80000010000 */
[----:B------:R-:W-:Y:S01]  /*9b40*/  FADD.FTZ R96, R96, R61 ;  /* 0x0000003d60607221 */ /* 0x000fe20000010000 */
[C---:B------:R-:W-:Y:S03]  /*9b50*/  HMMA.16816.F32 R40, R56.reuse, R62, R40 ;  /* 0x0000003e3828723c */ /* 0x040fe60000001828 */
[----:B------:R-:W-:Y:S05]  /*9b60*/  FADD.FTZ R97, R97, R96 ;  /* 0x0000006061617221 */ /* 0x000fea0000010000 */
[C---:B-1----:R-:W-:Y:S03]  /*9b70*/  HMMA.16816.F32 R44, R56.reuse, R72, R44 ;  /* 0x00000048382c723c */ /* 0x042fe6000000182c */
[----:B--2---:R-:W-:Y:S05]  /*9b80*/  F2FP.F16.F32.PACK_AB R71, R189, R60 ;  /* 0x0000003cbd47723e */ /* 0x004fea00000000ff */
[----:B------:R-:W-:Y:S08]  /*9b90*/  HMMA.16816.F32 R48, R56, R74, R48 ;  /* 0x0000004a3830723c */ /* 0x000ff00000001830 */
[C---:B------:R-:W-:Y:S05]  /*9ba0*/  HMMA.16816.F32 R112, R68.reuse, R108, R4 ;  /* 0x0000006c4470723c */ /* 0x040fea0000001804 */
[----:B------:R-:W-:Y:S03]  /*9bb0*/  FADD.FTZ R4, R98, R97 ;  /* 0x0000006162047221 */ /* 0x000fe60000010000 */
[C---:B------:R-:W-:Y:S03]  /*9bc0*/  HMMA.16816.F32 R108, R68.reuse, R110, R8 ;  /* 0x0000006e446c723c */ /* 0x040fe60000001808 */
[----:B------:R-:W-:Y:S02]  /*9bd0*/  FADD.FTZ R119, R119, R4 ;  /* 0x0000000477777221 */ /* 0x000fe40000010000 */
[----:B------:R-:W1:Y:S02]  /*9be0*/  LDSM.16.MT88.4 R4, [R116+0xec00] ;  /* 0x00ec00007404783b */ /* 0x000e640000004200 */
[----:B------:R-:W-:Y:S01]  /*9bf0*/  FADD.FTZ R128, R128, R119 ;  /* 0x0000007780807221 */ /* 0x000fe20000010000 */
[C---:B------:R-:W-:Y:S03]  /*9c00*/  HMMA.16816.F32 R104, R68.reuse, R100, R12 ;  /* 0x000000644468723c */ /* 0x040fe6000000180c */
[----:B------:R-:W-:Y:S01]  /*9c10*/  MOV R119, R0 ;  /* 0x0000000000777202 */ /* 0x000fe20000000f00 */
[----:B------:R-:W-:Y:S04]  /*9c20*/  FADD.FTZ R123, R123, R128 ;  /* 0x000000807b7b7221 */ /* 0x000fe80000010000 */
[C---:B------:R-:W-:Y:S03]  /*9c30*/  HMMA.16816.F32 R100, R68.reuse, R102, R16 ;  /* 0x000000664464723c */ /* 0x040fe60000001810 */
[----:B------:R-:W-:Y:S04]  /*9c40*/  FADD.FTZ R132, R132, R123 ;  /* 0x0000007b84847221 */ /* 0x000fe80000010000 */
[----:B------:R-:W-:Y:S01]  /*9c50*/  FADD.FTZ R127, R127, R132 ;  /* 0x000000847f7f7221 */ /* 0x000fe20000010000 */
        /* <DEDUP_REMOVED lines=12> */
[C---:B-----5:R-:W-:Y:S03]  /*9d20*/  HMMA.16816.F32 R80, R68.reuse, R76, R36 ;  /* 0x0000004c4450723c */ /* 0x060fe60000001824 */
[----:B------:R-:W-:Y:S04]  /*9d30*/  FADD.FTZ R55, R55, R54 ;  /* 0x0000003637377221 */ /* 0x000fe80000010000 */
[----:B------:R-:W-:Y:S01]  /*9d40*/  FADD.FTZ R60, R60, R55 ;  /* 0x000000373c3c7221 */ /* 0x000fe20000010000 */
[C---:B------:R-:W-:Y:S03]  /*9d50*/  HMMA.16816.F32 R76, R68.reuse, R78, R40 ;  /* 0x0000004e444c723c */ /* 0x040fe60000001828 */
[----:B------:R-:W-:Y:S05]  /*9d60*/  FADD.FTZ R189, R189, R60 ;  /* 0x0000003cbdbd7221 */ /* 0x000fea0000010000 */
[C---:B-1----:R-:W-:Y:S08]  /*9d70*/  HMMA.16816.F32 R72, R68.reuse, R4, R44 ;  /* 0x000000044448723c */ /* 0x042ff0000000182c */
[----:B------:R-:W-:Y:S01]  /*9d80*/  HMMA.16816.F32 R68, R68, R6, R48 ;  /* 0x000000064444723c */ /* 0x000fe20000001830 */
[----:B------:R-:W-:Y:S08]  /*9d90*/  @!UPT UIADD3 URZ, UPT, UPT, URZ, URZ, URZ ;  /* 0x000000fffffff290 */ /* 0x000ff0000fffe0ff */
[----:B------:R-:W-:Y:S11]  /*9da0*/  @P1 BRA `(.L_x_573) ;  /* 0xffffffc000bc1947 */ /* 0x000ff6000383ffff */
.L_x_566:
        /* <DEDUP_REMOVED lines=11> */
.L_x_581:
        /* <DEDUP_REMOVED lines=90> */
[----:B------:R-:W-:Y:S04]  /*a400*/  STS.64 [R9+0x4040], R72 ;  /* 0x0040404809007388 */ /* 0x000fe80000000a00 */
[----:B------:R-:W-:Y:S04]  /*a410*/  STS.64 [R9+0x4440], R74 ;  /* 0x0044404a09007388 */ /* 0x000fe80000000a00 */
[----:B------:R-:W-:Y:S04]  /*a420*/  STS.64 [R7+0x4060], R68 ;  /* 0x0040604407007388 */ /* 0x000fe80000000a00 */
        /* <DEDUP_REMOVED lines=15> */
[----:B----4-:R-:W-:Y:S02]  /*a520*/  LOP3.LUT R7, R164, 0x18, R55, 0x78, !PT ;  /* 0x00000018a4077812 */ /* 0x010fe400078e7837 */
        /* <DEDUP_REMOVED lines=10> */
[----:B-----5:R-:W-:Y:S01]  /*a5d0*/  @P0 FFMA.FTZ R2, R53, R52, R62 ;  /* 0x0000003435020223 */ /* 0x020fe2000001003e */
        /* <DEDUP_REMOVED lines=8> */
[----:B------:R1:W4:Y:S04]  /*a660*/  LDS.128 R16, [R160+0x4000] ;  /* 0x00400000a0107984 */ /* 0x0003280000000c00 */
[----:B------:R1:W1:Y:S04]  /*a670*/  LDS.128 R44, [R160+0x800] ;  /* 0x00080000a02c7984 */ /* 0x0002680000000c00 */
[----:B------:R1:W1:Y:S04]  /*a680*/  LDS.128 R28, [R160+0x2800] ;  /* 0x00280000a01c7984 */ /* 0x0002680000000c00 */
[----:B------:R1:W1:Y:S04]  /*a690*/  LDS.128 R40, [R160+0x1000] ;  /* 0x00100000a0287984 */ /* 0x0002680000000c00 */
[----:B------:R1:W1:Y:S04]  /*a6a0*/  LDS.128 R24, [R160+0x3000] ;  /* 0x00300000a0187984 */ /* 0x0002680000000c00 */
[----:B------:R1:W1:Y:S04]  /*a6b0*/  LDS.128 R36, [R160+0x1800] ;  /* 0x00180000a0247984 */ /* 0x0002680000000c00 */
[----:B------:R1:W1:Y:S01]  /*a6c0*/  LDS.128 R20, [R160+0x3800] ;  /* 0x00380000a0147984 */ /* 0x0002620000000c00 */
[----:B------:R-:W-:Y:S01]  /*a6d0*/  IMAD R177, R10, UR8, R177 ;  /* 0x000000080ab17c24 */ /* 0x000fe2000f8e02b1 */
        /* <DEDUP_REMOVED lines=14> */
[----:B--234-:R-:W-:Y:S08]  /*a7c0*/  @P6 BRA `(.L_x_576) ;  /* 0x0000000000246947 */ /* 0x01cff00003800000 */
        /* <DEDUP_REMOVED lines=9> */
.L_x_576:
[----:B------:R-:W-:Y:S05]  /*a860*/  BSYNC.RECONVERGENT B0 ;  /* 0x0000000000007941 */ /* 0x000fea0003800200 */
.L_x_575:
[----:B------:R-:W-:Y:S01]  /*a870*/  MOV R171, 0x0 ;  /* 0x0000000000ab7802 */ /* 0x000fe20000000f00 */
[----:B------:R-:W-:Y:S04]  /*a880*/  @!P4 ST.E.128 desc[UR4][R56.64], R48 ;  /* 0x000000303800c985 */ /* 0x000fe8000c101d04 */
[----:B------:R-:W-:Y:S04]  /*a890*/  @!P4 ST.E.128 desc[UR4][R56.64+0x80], R32 ;  /* 0x000080203800c985 */ /* 0x000fe8000c101d04 */
[----:B------:R-:W-:Y:S04]  /*a8a0*/  @!P4 ST.E.128 desc[UR4][R56.64+0x100], R16 ;  /* 0x000100103800c985 */ /* 0x000fe8000c101d04 */
[----:B-1----:R-:W-:Y:S04]  /*a8b0*/  @!P3 ST.E.128 desc[UR4][R56.64+0x1800], R44 ;  /* 0x0018002c3800b985 */ /* 0x002fe8000c101d04 */
[----:B------:R-:W-:Y:S04]  /*a8c0*/  @!P3 ST.E.128 desc[UR4][R56.64+0x1880], R28 ;  /* 0x0018801c3800b985 */ /* 0x000fe8000c101d04 */
[----:B------:R-:W-:Y:S04]  /*a8d0*/  @!P3 ST.E.128 desc[UR4][R56.64+0x1900], R12 ;  /* 0x0019000c3800b985 */ /* 0x000fe8000c101d04 */
[----:B------:R-:W-:Y:S04]  /*a8e0*/  @!P2 ST.E.128 desc[UR4][R56.64+0x3000], R40 ;  /* 0x003000283800a985 */ /* 0x000fe8000c101d04 */
[----:B------:R-:W-:Y:S04]  /*a8f0*/  @!P2 ST.E.128 desc[UR4][R56.64+0x3080], R24 ;  /* 0x003080183800a985 */ /* 0x000fe8000c101d04 */
[----:B------:R2:W-:Y:S02]  /*a900*/  @!P2 ST.E.128 desc[UR4][R56.64+0x3100], R8 ;  /* 0x003100083800a985 */ /* 0x0005e4000c101d04 */
[----:B--2---:R-:W-:Y:S05]  /*a910*/  @P1 RET.REL.NODEC R170 `(_ZN5flash24flash_fwd_splitkv_kernelI23Flash_fwd_kernel_traitsILi96ELi64ELi128ELi4ELb0ELb0EN7cutlass6half_tE19Flash_kernel_traitsILi96ELi64ELi128ELi4ES3_EELb0ELb0ELb0ELb0ELb1ELb1ELb1ELb0EEEvNS_16Flash_fwd_paramsE) ;  /* 0xffffff54aab81950 */ /* 0x004fea0003c3ffff */
[----:B------:R-:W-:Y:S01]  /*a920*/  MOV R171, 0x0 ;  /* 0x0000000000ab7802 */ /* 0x000fe20000000f00 */
[----:B------:R-:W-:Y:S04]  /*a930*/  ST.E.128 desc[UR4][R56.64+0x4800], R36 ;  /* 0x0048002438007985 */ /* 0x000fe8000c101d04 */
[----:B------:R-:W-:Y:S04]  /*a940*/  ST.E.128 desc[UR4][R56.64+0x4880], R20 ;  /* 0x0048801438007985 */ /* 0x000fe8000c101d04 */
[----:B------:R1:W-:Y:S02]  /*a950*/  ST.E.128 desc[UR4][R56.64+0x4900], R4 ;  /* 0x0049000438007985 */ /* 0x0003e4000c101d04 */
[----:B-1----:R-:W-:Y:S05]  /*a960*/  RET.REL.NODEC R170 `(_ZN5flash24flash_fwd_splitkv_kernelI23Flash_fwd_kernel_traitsILi96ELi64ELi128ELi4ELb0ELb0EN7cutlass6half_tE19Flash_kernel_traitsILi96ELi64ELi128ELi4ES3_EELb0ELb0ELb0ELb0ELb1ELb1ELb1ELb0EEEvNS_16Flash_fwd_paramsE) ;  /* 0xffffff54aaa47950 */ /* 0x002fea0003c3ffff */
.L_x_574:
[----:B------:R-:W-:Y:S01]  /*a970*/  MOV R6, 0x2 ;  /* 0x0000000200067802 */ /* 0x000fe20000000f00 */
[----:B------:R-:W-:Y:S01]  /*a980*/  IMAD.MOV.U32 R5, RZ, RZ, 0x1f ;  /* 0x0000001fff057424 */ /* 0x000fe200078e00ff */
[----:B------:R-:W-:-:S07]  /*a990*/  MOV R7, 0xffffffff ;  /* 0xffffffff00077802 */ /* 0x000fce0000000f00 */
[----:B-1---5:R-:W-:Y:S05]  /*a9a0*/  WARPSYNC.COLLECTIVE R7, `(.L_x_577) ;  /* 0x0000000007087348 */ /* 0x022fea0003c00000 */
[----:B------:R2:W3:Y:S02]  /*a9b0*/  SHFL.BFLY P0, R8, R188, R6, R5 ;  /* 0x0c000006bc087389 */ /* 0x0004e40000000005 */
[----:B-123-5:R-:W-:Y:S05]  /*a9c0*/  ENDCOLLECTIVE ;  /* 0x000000000000791b */ /* 0x02efea0003800000 */
.L_x_577:
[----:B------:R-:W-:Y:S02]  /*a9d0*/  IMAD.MOV.U32 R9, RZ, RZ, R8 ;  /* 0x000000ffff097224 */ /* 0x000fe400078e0008 */
[----:B------:R-:W-:Y:S02]  /*a9e0*/  IMAD.MOV.U32 R6, RZ, RZ, 0x1 ;  /* 0x00000001ff067424 */ /* 0x000fe400078e00ff */
[----:B------:R-:W-:-:S05]  /*a9f0*/  FADD.FTZ R9, R9, R188 ;  /* 0x000000bc09097221 */ /* 0x000fca0000010000 */
[----:B------:R-:W-:-:S07]  /*aa00*/  MOV R188, R9 ;  /* 0x0000000900bc7202 */ /* 0x000fce0000000f00 */
[----:B------:R-:W-:Y:S05]  /*aa10*/  WARPSYNC.COLLECTIVE R7, `(.L_x_578) ;  /* 0x0000000007087348 */ /* 0x000fea0003c00000 */
[----:B------:R1:W2:Y:S02]  /*aa20*/  SHFL.BFLY P0, R8, R188, R6, R5 ;  /* 0x0c000006bc087389 */ /* 0x0002a40000000005 */
[----:B-12---:R-:W-:Y:S05]  /*aa30*/  ENDCOLLECTIVE ;  /* 0x000000000000791b */ /* 0x006fea0003800000 */
.L_x_578:
[----:B------:R-:W-:Y:S01]  /*aa40*/  MOV R188, R189 ;  /* 0x000000bd00bc7202 */ /* 0x000fe20000000f00 */
[----:B------:R-:W-:Y:S01]  /*aa50*/  IMAD.MOV.U32 R6, RZ, RZ, 0x2 ;  /* 0x00000002ff067424 */ /* 0x000fe200078e00ff */
[----:B------:R-:W-:-:S07]  /*aa60*/  MOV R4, R8 ;  /* 0x0000000800047202 */ /* 0x000fce0000000f00 */
[----:B------:R-:W-:Y:S05]  /*aa70*/  WARPSYNC.COLLECTIVE R7, `(.L_x_579) ;  /* 0x0000000007087348 */ /* 0x000fea0003c00000 */
[----:B------:R1:W2:Y:S02]  /*aa80*/  SHFL.BFLY P0, R8, R188, R6, R5 ;  /* 0x0c000006bc087389 */ /* 0x0002a40000000005 */
[----:B-12---:R-:W-:Y:S05]  /*aa90*/  ENDCOLLECTIVE ;  /* 0x000000000000791b */ /* 0x006fea0003800000 */
.L_x_579:
[----:B------:R-:W-:Y:S01]  /*aaa0*/  FADD.FTZ R4, R9, R4 ;  /* 0x0000000409047221 */ /* 0x000fe20000010000 */
[----:B------:R-:W-:Y:S01]  /*aab0*/  FADD.FTZ R54, R8, R189 ;  /* 0x000000bd08367221 */ /* 0x000fe20000010000 */
[----:B------:R-:W-:-:S04]  /*aac0*/  MOV R6, 0x1 ;  /* 0x0000000100067802 */ /* 0x000fc80000000f00 */
[----:B------:R-:W-:-:S07]  /*aad0*/  MOV R188, R54 ;  /* 0x0000003600bc7202 */ /* 0x000fce0000000f00 */
[----:B------:R-:W-:Y:S05]  /*aae0*/  WARPSYNC.COLLECTIVE R7, `(.L_x_580) ;  /* 0x0000000007087348 */ /* 0x000fea0003c00000 */
[----:B------:R1:W2:Y:S02]  /*aaf0*/  SHFL.BFLY P0, R8, R188, R6, R5 ;  /* 0x0c000006bc087389 */ /* 0x0002a40000000005 */
[----:B-12---:R-:W-:Y:S05]  /*ab00*/  ENDCOLLECTIVE ;  /* 0x000000000000791b */ /* 0x006fea0003800000 */
.L_x_580:
[----:B------:R-:W-:Y:S05]  /*ab10*/  BRA `(.L_x_581) ;  /* 0xfffffff000d07947 */ /* 0x000fea000383ffff */
.L_x_582:
        /* <DEDUP_REMOVED lines=14> */
.L_x_11627:


//--------------------- .text._ZN5flash24flash_fwd_splitkv_kernelI23Flash_fwd_kernel_traitsILi96ELi64ELi128ELi4ELb0ELb0EN7cutlass6half_tE19Flash_kernel_traitsILi96ELi64ELi128ELi4ES3_EELb0ELb0ELb0ELb0ELb0ELb0ELb0ELb0EEEvNS_16Flash_fwd_paramsE --------------------------
	.section	.text._ZN5flash24flash_fwd_splitkv_kernelI23Flash_fwd_kernel_traitsILi96ELi64ELi128ELi4ELb0ELb0EN7cutlass6half_tE19Flash_kernel_traitsILi96ELi64ELi128ELi4ES3_EELb0ELb0ELb0ELb0ELb0ELb0ELb0ELb0EEEvNS_16Flash_fwd_paramsE,"ax",@progbits
	.align	128
        .global         _ZN5flash24flash_fwd_splitkv_kernelI23Flash_fwd_kernel_traitsILi96ELi64ELi128ELi4ELb0ELb0EN7cutlass6half_tE19Flash_kernel_traitsILi96ELi64ELi128ELi4ES3_EELb0ELb0ELb0ELb0ELb0ELb0ELb0ELb0EEEvNS_16Flash_fwd_paramsE
        .type           _ZN5flash24flash_fwd_splitkv_kernelI23Flash_fwd_kernel_traitsILi96ELi64ELi128ELi4ELb0ELb0EN7cutlass6half_tE19Flash_kernel_traitsILi96ELi64ELi128ELi4ES3_EELb0ELb0ELb0ELb0ELb0ELb0ELb0ELb0EEEvNS_16Flash_fwd_paramsE,@function
        .size           _ZN5flash24flash_fwd_splitkv_kernelI23Flash_fwd_kernel_traitsILi96ELi64ELi128ELi4ELb0ELb0EN7cutlass6half_tE19Flash_kernel_traitsILi96ELi64ELi128ELi4ES3_EELb0ELb0ELb0ELb0ELb0ELb0ELb0ELb0EEEvNS_16Flash_fwd_paramsE,(.L_x_11628 - _ZN5flash24flash_fwd_splitkv_kernelI23Flash_fwd_kernel_traitsILi96ELi64ELi128ELi4ELb0ELb0EN7cutlass6half_tE19Flash_kernel_traitsILi96ELi64ELi128ELi4ES3_EELb0ELb0ELb0ELb0ELb0ELb0ELb0ELb0EEEvNS_16Flash_fwd_paramsE)
        .other          _ZN5flash24flash_fwd_splitkv_kernelI23Flash_fwd_kernel_traitsILi96ELi64ELi128ELi4ELb0ELb0EN7cutlass6half_tE19Flash_kernel_traitsILi96ELi64ELi128ELi4ES3_EELb0ELb0ELb0ELb0ELb0ELb0ELb0ELb0EEEvNS_16Flash_fwd_paramsE,@"STO_CUDA_ENTRY STV_DEFAULT"
_ZN5flash24flash_fwd_splitkv_kernelI23Flash_fwd_kernel_traitsILi96ELi64ELi128ELi4ELb0ELb0EN7cutlass6half_tE19Flash_kernel_traitsILi96ELi64ELi128ELi4ES3_EELb0ELb0ELb0ELb0ELb0ELb0ELb0ELb0EEEvNS_16Flash_fwd_paramsE:
.text._ZN5flash24flash_fwd_splitkv_kernelI23Flash_fwd_kernel_traitsILi96ELi64ELi128ELi4ELb0ELb0EN7cutlass6half_tE19Flash_kernel_traitsILi96ELi64ELi128ELi4ES3_EELb0ELb0ELb0ELb0ELb0ELb0ELb0ELb0EEEvNS_16Flash_fwd_paramsE:
[----:B------:R-:W-:Y:S01]  /*0000*/  LDC R1, c[0x0][0x37c] ;  /* 0x0000df00ff017b82 */ /* 0x000fe20000000800 */
[----:B------:R-:W1:Y:S07]  /*0010*/  S2R R11, SR_CTAID.X ;  /* 0x00000000000b7919 */ /* 0x000e6e0000002500 */
[----:B------:R-:W2:Y:S01]  /*0020*/  LDC.64 R2, c[0x0][0x348] ;  /* 0x0000d200ff027b82 */ /* 0x000ea20000000a00 */
[----:B------:R-:W-:Y:S01]  /*0030*/  BSSY.RECONVERGENT B2, `(.L_x_583) ;  /* 0x0000005000027945 */ /* 0x000fe20003800200 */
[----:B------:R-:W-:Y:S01]  /*0040*/  MOV R186, 0x80 ;  /* 0x0000008000ba7802 */ /* 0x000fe20000000f00 */
[----:B------:R-:W3:Y:S01]  /*0050*/  S2R R188, SR_CTAID.Y ;  /* 0x0000000000bc7919 */ /* 0x000ee20000002600 */
[----:B------:R-:W4:Y:S05]  /*0060*/  S2R R187, SR_CTAID.Z ;  /* 0x0000000000bb7919 */ /* 0x000f2a0000002700 */
[----:B-1234-:R-:W-:Y:S05]  /*0070*/  CALL.REL.NOINC `($_ZN5flash24flash_fwd_splitkv_kernelI23Flash_fwd_kernel_traitsILi96ELi64ELi128ELi4ELb0ELb0EN7cutlass6half_tE19Flash_kernel_traitsILi96ELi64ELi128ELi4ES3_EELb0ELb0ELb0ELb0ELb0ELb0ELb0ELb0EEEvNS_16Flash_fwd_paramsE$_ZN5flash30compute_attn_1rowblock_splitkvI23Flash_fwd_kernel_traitsILi96ELi64ELi128ELi4ELb0ELb0EN7cutlass6half_tE19Flash_kernel_traitsILi96ELi64ELi128ELi4ES3_EELb0ELb0ELb0ELb0ELb0ELb0ELb0ELb0ENS_16Flash_fwd_paramsEEEvRKT8_iiiii) ;  /* 0x0000000000087944 */ /* 0x01efea0003c00000 */
[----:B------:R-:W-:Y:S05]  /*0080*/  BSYNC.RECONVERGENT B2 ;  /* 0x0000000000027941 */ /* 0x000fea0003800200 */
.L_x_583:
[----:B------:R-:W-:Y:S05]  /*0090*/  EXIT ;  /* 0x000000000000794d */ /* 0x000fea0003800000 */
        .type           $_ZN5flash24flash_fwd_splitkv_kernelI23Flash_fwd_kernel_traitsILi96ELi64ELi128ELi4ELb0ELb0EN7cutlass6half_tE19Flash_kernel_traitsILi96ELi64ELi128ELi4ES3_EELb0ELb0ELb0ELb0ELb0ELb0ELb0ELb0EEEvNS_16Flash_fwd_paramsE$_ZN5flash30compute_attn_1rowblock_splitkvI23Flash_fwd_kernel_traitsILi96ELi64ELi128ELi4ELb0ELb0EN7cutlass6half_tE19Flash_kernel_traitsILi96ELi64ELi128ELi4ES3_EELb0ELb0ELb0ELb0ELb0ELb0ELb0ELb0ENS_16Flash_fwd_paramsEEEvRKT8_iiiii,@function
        .size           $_ZN5flash24flash_fwd_splitkv_kernelI23Flash_fwd_kernel_traitsILi96ELi64ELi128ELi4ELb0ELb0EN7cutlass6half_tE19Flash_kernel_traitsILi96ELi64ELi128ELi4ES3_EELb0ELb0ELb0ELb0ELb0ELb0ELb0ELb0EEEvNS_16Flash_fwd_paramsE$_ZN5flash30compute_attn_1rowblock_splitkvI23Flash_fwd_kernel_traitsILi96ELi64ELi128ELi4ELb0ELb0EN7cutlass6half_tE19Flash_kernel_traitsILi96ELi64ELi128ELi4ES3_EELb0ELb0ELb0ELb0ELb0ELb0ELb0ELb0ENS_16Flash_fwd_paramsEEEvRKT8_iiiii,(.L_x_11628 - $_ZN5flash24flash_fwd_splitkv_kernelI23Flash_fwd_kernel_traitsILi96ELi64ELi128ELi4ELb0ELb0EN7cutlass6half_tE19Flash_kernel_traitsILi96ELi64ELi128ELi4ES3_EELb0ELb0ELb0ELb0ELb0ELb0ELb0ELb0EEEvNS_16Flash_fwd_paramsE$_ZN5flash30compute_attn_1rowblock_splitkvI23Flash_fwd_kernel_traitsILi96ELi64ELi128ELi4ELb0ELb0EN7cutlass6half_tE19Flash_kernel_traitsILi96ELi64ELi128ELi4ES3_EELb0ELb0ELb0ELb0ELb0ELb0ELb0ELb0ENS_16Flash_fwd_paramsEEEvRKT8_iiiii)
$_ZN5flash24flash_fwd_splitkv_kernelI23Flash_fwd_kernel_traitsILi96ELi64ELi128ELi4ELb0ELb0EN7cutlass6half_tE19Flash_kernel_traitsILi96ELi64ELi128ELi4ES3_EELb0ELb0ELb0ELb0ELb0ELb0ELb0ELb0EEEvNS_16Flash_fwd_paramsE$_ZN5flash30compute_attn_1rowblock_splitkvI23Flash_fwd_kernel_traitsILi96ELi64ELi128ELi4ELb0ELb0EN7cutlass6half_tE19Flash_kernel_traitsILi96ELi64ELi128ELi4ES3_EELb0ELb0ELb0ELb0ELb0ELb0ELb0ELb0ENS_16Flash_fwd_paramsEEEvRKT8_iiiii:
[----:B------:R-:W1:Y:S02]  /*00a0*/  LDCU.64 UR4, c[0x0][0x358] ;  /* 0x00006b00ff0477ac */ /* 0x000e640008000a00 */
[----:B-1----:R-:W2:Y:S04]  /*00b0*/  LD.E.64 R16, desc[UR4][R2.64+0xe0] ;  /* 0x0000e00402107980 */ /* 0x002ea8000c101b00 */
[----:B------:R-:W3:Y:S04]  /*00c0*/  LD.E.64 R12, desc[UR4][R2.64+0xe8] ;  /* 0x0000e804020c7980 */ /* 0x000ee8000c101b00 */
[----:B------:R-:W4:Y:S04]  /*00d0*/  LD.E.64 R6, desc[UR4][R2.64+0xf0] ;  /* 0x0000f00402067980 */ /* 0x000f28000c101b00 */
[----:B------:R-:W4:Y:S01]  /*00e0*/  LD.E.64 R8, desc[UR4][R2.64+0xf8] ;  /* 0x0000f80402087980 */ /* 0x000f22000c101b00 */
[----:B------:R-:W-:Y:S01]  /*00f0*/  IMAD.MOV.U32 R193, RZ, RZ, -0x1 ;  /* 0xffffffffffc17424 */ /* 0x000fe200078e00ff */
[----:B--2---:R-:W-:-:S02]  /*0100*/  ISETP.NE.U32.AND P4, PT, R16, RZ, PT ;  /* 0x000000ff1000720c */ /* 0x004fc40003f85070 */
[----:B---3--:R-:W-:Y:S02]  /*0110*/  ISETP.NE.U32.AND P3, PT, R12, RZ, PT ;  /* 0x000000ff0c00720c */ /* 0x008fe40003f65070 */
[----:B------:R-:W-:Y:S02]  /*0120*/  ISETP.NE.AND.EX P4, PT, R17, RZ, PT, P4 ;  /* 0x000000ff1100720c */ /* 0x000fe40003f85340 */
[----:B------:R-:W-:-:S11]  /*0130*/  ISETP.NE.AND.EX P3, PT, R13, RZ, PT, P3 ;  /* 0x000000ff0d00720c */ /* 0x000fd60003f65330 */
[----:B------:R-:W5:Y:S04]  /*0140*/  @!P4 LD.E R5, desc[UR4][R2.64+0xb4] ;  /* 0x0000b4040205c980 */ /* 0x000f68000c101900 */
[----:B------:R-:W5:Y:S01]  /*0150*/  @!P3 LD.E R126, desc[UR4][R2.64+0xb8] ;  /* 0x0000b804027eb980 */ /* 0x000f62000c101900 */
[----:B------:R-:W-:Y:S02]  /*0160*/  ISETP.NE.U32.AND P2, PT, R16, RZ, PT ;  /* 0x000000ff1000720c */ /* 0x000fe40003f45070 */
[----:B----4-:R-:W-:Y:S02]  /*0170*/  ISETP.NE.U32.AND P1, PT, R6, RZ, PT ;  /* 0x000000ff0600720c */ /* 0x010fe40003f25070 */
[----:B------:R-:W-:Y:S02]  /*0180*/  ISETP.NE.AND.EX P2, PT, R17, RZ, PT, P2 ;  /* 0x000000ff1100720c */ /* 0x000fe40003f45320 */
[----:B------:R-:W-:Y:S01]  /*0190*/  ISETP.NE.AND.EX P1, PT, R7, RZ, PT, P1 ;  /* 0x000000ff0700720c */ /* 0x000fe20003f25310 */
[C---:B------:R-:W-:Y:S01]  /*01a0*/  IMAD.WIDE.U32 R16, R188.reuse, 0x4, R16 ;  /* 0x00000004bc107825 */ /* 0x040fe200078e0010 */
[----:B------:R-:W1:Y:S03]  /*01b0*/  S2R R124, SR_TID.X ;  /* 0x00000000007c7919 */ /* 0x000e660000002100 */
[----:B------:R-:W-:Y:S01]  /*01c0*/  IMAD.SHL.U32 R4, R188, 0x4, RZ ;  /* 0x00000004bc047824 */ /* 0x000fe200078e00ff */
[----:B------:R-:W-:-:S05]  /*01d0*/  SHF.R.U32.HI R0, RZ, 0x1e, R188 ;  /* 0x0000001eff007819 */ /* 0x000fca00000116bc */
[----:B------:R-:W5:Y:S01]  /*01e0*/  @P2 LD.E R193, desc[UR4][R16.64] ;  /* 0x0000000410c12980 */ /* 0x000f62000c101900 */
[----:B------:R-:W-:Y:S02]  /*01f0*/  ISETP.NE.U32.AND P2, PT, R12, RZ, PT ;  /* 0x000000ff0c00720c */ /* 0x000fe40003f45070 */
[-C--:B------:R-:W-:Y:S02]  /*0200*/  @P1 IADD3 R18, P0, PT, R6, R4.reuse, RZ ;  /* 0x0000000406121210 */ /* 0x080fe40007f1e0ff */
[----:B------:R-:W-:Y:S01]  /*0210*/  ISETP.NE.AND.EX P2, PT, R13, RZ, PT, P2 ;  /* 0x000000ff0d00720c */ /* 0x000fe20003f45320 */
[----:B------:R-:W-:Y:S01]  /*0220*/  IMAD.MOV.U32 R15, RZ, RZ, RZ ;  /* 0x000000ffff0f7224 */ /* 0x000fe200078e00ff */
[----:B------:R-:W-:Y:S01]  /*0230*/  BSSY.RECONVERGENT B0, `(.L_x_584) ;  /* 0x000000e000007945 */ /* 0x000fe20003800200 */
[----:B------:R-:W-:Y:S01]  /*0240*/  @P1 IMAD.X R19, R7, 0x1, R0, P0 ;  /* 0x0000000107131824 */ /* 0x000fe200000e0600 */
[----:B------:R-:W-:Y:S01]  /*0250*/  ISETP.NE.U32.AND P0, PT, R8, RZ, PT ;  /* 0x000000ff0800720c */ /* 0x000fe20003f05070 */
[----:B------:R2:W5:Y:S04]  /*0260*/  @P4 LD.E R6, desc[UR4][R16.64+0x4] ;  /* 0x0000040410064980 */ /* 0x000568000c101900 */
[----:B------:R3:W5:Y:S01]  /*0270*/  @P1 LD.E R15, desc[UR4][R18.64] ;  /* 0x00000004120f1980 */ /* 0x000762000c101900 */
[----:B------:R-:W-:-:S02]  /*0280*/  IADD3 R12, P1, PT, R12, R4, RZ ;  /* 0x000000040c0c7210 */ /* 0x000fc40007f3e0ff */
[----:B------:R-:W-:-:S03]  /*0290*/  ISETP.NE.AND.EX P0, PT, R9, RZ, PT, P0 ;  /* 0x000000ff0900720c */ /* 0x000fc60003f05300 */
[----:B------:R-:W-:Y:S02]  /*02a0*/  IMAD.X R13, R13, 0x1, R0, P1 ;  /* 0x000000010d0d7824 */ /* 0x000fe400008e0600 */
[----:B--2---:R-:W-:Y:S01]  /*02b0*/  IMAD.MOV.U32 R16, RZ, RZ, -0x1 ;  /* 0xffffffffff107424 */ /* 0x004fe200078e00ff */
[----:B-1----:R-:W-:Y:S07]  /*02c0*/  @!P2 BRA `(.L_x_585) ;  /* 0x000000000010a947 */ /* 0x002fee0003800000 */
[----:B------:R-:W2:Y:S02]  /*02d0*/  LD.E.U8 R7, desc[UR4][R2.64+0x1b2] ;  /* 0x0001b20402077980 */ /* 0x000ea4000c101100 */
[----:B--2---:R-:W-:-:S13]  /*02e0*/  ISETP.NE.AND P1, PT, R7, RZ, PT ;  /* 0x000000ff0700720c */ /* 0x004fda0003f25270 */
[----:B------:R-:W-:Y:S05]  /*02f0*/  @!P1 BRA `(.L_x_585) ;  /* 0x0000000000049947 */ /* 0x000fea0003800000 */
[----:B------:R1:W5:Y:S02]  /*0300*/  LD.E R16, desc[UR4][R12.64] ;  /* 0x000000040c107980 */ /* 0x000364000c101900 */
.L_x_585:
[----:B------:R-:W-:Y:S05]  /*0310*/  BSYNC.RECONVERGENT B0 ;  /* 0x0000000000007941 */ /* 0x000fea0003800200 */
.L_x_584:
[----:B------:R-:W-:Y:S04]  /*0320*/  BSSY.RECONVERGENT B0, `(.L_x_586) ;  /* 0x0000007000007945 */ /* 0x000fe80003800200 */
[----:B------:R-:W-:Y:S05]  /*0330*/  @!P3 BRA `(.L_x_587) ;  /* 0x000000000014b947 */ /* 0x000fea0003800000 */
[----:B------:R-:W2:Y:S02]  /*0340*/  LD.E.U8 R7, desc[UR4][R2.64+0x1b2] ;  /* 0x0001b20402077980 */ /* 0x000ea4000c101100 */
[----:B--2---:R-:W-:-:S13]  /*0350*/  ISETP.NE.AND P1, PT, R7, RZ, PT ;  /* 0x000000ff0700720c */ /* 0x004fda0003f25270 */
[----:B------:R-:W2:Y:S02]  /*0360*/  @P1 LD.E R7, desc[UR4][R12.64+0x4] ;  /* 0x000004040c071980 */ /* 0x000ea4000c101900 */
[----:B--2--5:R-:W-:-:S06]  /*0370*/  @P1 IADD3 R126, PT, PT, R7, -R16, RZ ;  /* 0x80000010077e1210 */ /* 0x024fcc0007ffe0ff */
[----:B------:R2:W5:Y:S02]  /*0380*/  @!P1 LD.E R126, desc[UR4][R12.64] ;  /* 0x000000040c7e9980 */ /* 0x000564000c101900 */
.L_x_587:
[----:B------:R-:W-:Y:S05]  /*0390*/  BSYNC.RECONVERGENT B0 ;  /* 0x0000000000007941 */ /* 0x000fea0003800200 */
.L_x_586:
[----:B------:R-:W-:Y:S01]  /*03a0*/  BSSY.RECONVERGENT B1, `(.L_x_588) ;  /* 0x0000011000017945 */ /* 0x000fe20003800200 */
[----:B-----5:R-:W-:-:S03]  /*03b0*/  @P4 IADD3 R5, PT, PT, -R193, R6, RZ ;  /* 0x00000006c1054210 */ /* 0x020fc60007ffe1ff */
[----:B------:R-:W-:Y:S05]  /*03c0*/  @!P0 BRA `(.L_x_589) ;  /* 0x0000000000148947 */ /* 0x000fea0003800000 */
[----:B------:R-:W-:-:S05]  /*03d0*/  IADD3 R6, P0, PT, R8, R4, RZ ;  /* 0x0000000408067210 */ /* 0x000fca0007f1e0ff */
[----:B------:R-:W-:-:S05]  /*03e0*/  IMAD.X R7, R9, 0x1, R0, P0 ;  /* 0x0000000109077824 */ /* 0x000fca00000e0600 */
[----:B------:R-:W4:Y:S02]  /*03f0*/  LD.E R126, desc[UR4][R6.64] ;  /* 0x00000004067e7980 */ /* 0x000f24000c101900 */
[----:B----4-:R-:W-:Y:S01]  /*0400*/  IADD3 R126, PT, PT, R126, -R15, RZ ;  /* 0x8000000f7e7e7210 */ /* 0x010fe20007ffe0ff */
[----:B------:R-:W-:Y:S05]  /*0410*/  BRA `(.L_x_590) ;  /* 0x0000000000247947 */ /* 0x000fea0003800000 */
.L_x_589:
[----:B------:R-:W4:Y:S01]  /*0420*/  LD.E.64 R6, desc[UR4][R2.64+0x108] ;  /* 0x0001080402067980 */ /* 0x000f22000c101b00 */
[----:B------:R-:W-:Y:S01]  /*0430*/  BSSY.RECONVERGENT B0, `(.L_x_591) ;  /* 0x0000006000007945 */ /* 0x000fe20003800200 */
[----:B----4-:R-:W-:Y:S01]  /*0440*/  ISETP.NE.U32.AND P0, PT, R6, RZ, PT ;  /* 0x000000ff0600720c */ /* 0x010fe20003f05070 */
[----:B------:R-:W-:-:S03]  /*0450*/  IMAD.MOV.U32 R6, RZ, RZ, RZ ;  /* 0x000000ffff067224 */ /* 0x000fc600078e00ff */
[----:B------:R-:W-:-:S13]  /*0460*/  ISETP.NE.AND.EX P0, PT, R7, RZ, PT, P0 ;  /* 0x000000ff0700720c */ /* 0x000fda0003f05300 */
[----:B------:R-:W-:Y:S05]  /*0470*/  @!P0 BRA `(.L_x_592) ;  /* 0x0000000000048947 */ /* 0x000fea0003800000 */
[----:B------:R4:W5:Y:S02]  /*0480*/  LD.E R6, desc[UR4][R2.64+0xbc] ;  /* 0x0000bc0402067980 */ /* 0x000964000c101900 */
.L_x_592:
[----:B------:R-:W-:Y:S05]  /*0490*/  BSYNC.RECONVERGENT B0 ;  /* 0x0000000000007941 */ /* 0x000fea0003800200 */
.L_x_591:
[----:B-----5:R-:W-:Y:S02]  /*04a0*/  IADD3 R126, PT, PT, R6, R126, -R15 ;  /* 0x0000007e067e7210 */ /* 0x020fe40007ffe80f */
.L_x_590:
[----:B------:R-:W-:Y:S05]  /*04b0*/  BSYNC.RECONVERGENT B1 ;  /* 0x0000000000017941 */ /* 0x000fea0003800200 */
.L_x_588:
[----:B------:R-:W-:Y:S01]  /*04c0*/  IMAD.SHL.U32 R192, R11, 0x40, RZ ;  /* 0x000000400bc07824 */ /* 0x000fe200078e00ff */
[----:B------:R-:W-:Y:S01]  /*04d0*/  MOV R6, R186 ;  /* 0x000000ba00067202 */ /* 0x000fe20000000f00 */
[----:B------:R-:W-:-:S03]  /*04e0*/  IMAD.MOV.U32 R7, RZ, RZ, 0x0 ;  /* 0x00000000ff077424 */ /* 0x000fc600078e00ff */
[----:B------:R-:W-:-:S13]  /*04f0*/  ISETP.GT.AND P0, PT, R5, R192, PT ;  /* 0x000000c00500720c */ /* 0x000fda0003f04270 */
[----:B-1234-:R-:W-:Y:S05]  /*0500*/  @!P0 RET.REL.NODEC R6 `(_ZN5flash24flash_fwd_splitkv_kernelI23Flash_fwd_kernel_traitsILi96ELi64ELi128ELi4ELb0ELb0EN7cutlass6half_tE19Flash_kernel_traitsILi96ELi64ELi128ELi4ES3_EELb0ELb0ELb0ELb0ELb0ELb0ELb0ELb0EEEvNS_16Flash_fwd_paramsE) ;  /* 0xfffffff806bc8950 */ /* 0x01efea0003c3ffff */
        /* <DEDUP_REMOVED lines=19> */
[----:B------:R-:W-:Y:S01]  /*0640*/  IMAD.SHL.U32 R9, R124, 0x8, RZ ;  /* 0x000000087c097824 */ /* 0x000fe200078e00ff */
[----:B------:R-:W-:-:S02]  /*0650*/  MOV R23, RZ ;  /* 0x000000ff00177202 */ /* 0x000fc40000000f00 */
[----:B------:R-:W5:Y:S02]  /*0660*/  LD.E R0, desc[UR4][R2.64+0xc0] ;  /* 0x0000c00402007980 */ /* 0x000f64000c101900 */
[----:B------:R-:W-:Y:S01]  /*0670*/  LOP3.LUT R22, R9, 0x18, RZ, 0xc0, !PT ;  /* 0x0000001809167812 */ /* 0x000fe200078ec0ff */
[----:B------:R-:W-:Y:S01]  /*0680*/  IMAD.IADD R5, R5, 0x1, -R192 ;  /* 0x0000000105057824 */ /* 0x000fe200078e0ac0 */
[----:B------:R1:W5:Y:S02]  /*0690*/  LD.E.64 R18, desc[UR4][R2.64+0x70] ;  /* 0x0000700402127980 */ /* 0x000364000c101b00 */
[----:B------:R-:W-:Y:S01]  /*06a0*/  ISETP.NE.AND P5, PT, R22, RZ, PT ;  /* 0x000000ff1600720c */ /* 0x000fe20003fa5270 */
[----:B------:R-:W-:Y:S01]  /*06b0*/  BSSY.RECONVERGENT B0, `(.L_x_594) ;  /* 0x000002b000007945 */ /* 0x000fe20003800200 */
[----:B--2---:R-:W-:-:S04]  /*06c0*/  @P0 IMAD.WIDE.U32 R20, R14, R193, RZ ;  /* 0x000000c10e140225 */ /* 0x004fc800078e00ff */
[----:B---3--:R-:W-:Y:S02]  /*06d0*/  IMAD R4, R188, R4, R187 ;  /* 0x00000004bc047224 */ /* 0x008fe400078e02bb */
[----:B------:R-:W-:Y:S02]  /*06e0*/  @P0 IMAD R6, R15, R193, RZ ;  /* 0x000000c10f060224 */ /* 0x000fe400078e02ff */
[----:B------:R-:W-:-:S04]  /*06f0*/  IMAD.WIDE.U32 R24, R192, R14, R22 ;  /* 0x0000000ec0187225 */ /* 0x000fc800078e0016 */
[-C--:B----4-:R-:W-:Y:S02]  /*0700*/  @!P0 IMAD R8, R17, R188.reuse, RZ ;  /* 0x000000bc11088224 */ /* 0x090fe400078e02ff */
[----:B------:R-:W-:-:S04]  /*0710*/  @!P0 IMAD.WIDE.U32 R16, R16, R188, RZ ;  /* 0x000000bc10108225 */ /* 0x000fc800078e00ff */
[----:B------:R-:W-:Y:S02]  /*0720*/  @P0 IMAD.MOV.U32 R16, RZ, RZ, R20 ;  /* 0x000000ffff100224 */ /* 0x000fe400078e0014 */
[----:B------:R-:W-:Y:S01]  /*0730*/  IMAD R4, R7, R4, R192 ;  /* 0x0000000407047224 */ /* 0x000fe200078e02c0 */
[----:B------:R-:W-:Y:S01]  /*0740*/  SHF.R.U32.HI R7, RZ, 0x2, R124 ;  /* 0x00000002ff077819 */ /* 0x000fe2000001167c */
[----:B------:R-:W-:Y:S02]  /*0750*/  @!P0 IMAD.IADD R8, R17, 0x1, R8 ;  /* 0x0000000111088824 */ /* 0x000fe400078e0208 */
[----:B------:R-:W-:Y:S01]  /*0760*/  @P0 IMAD.IADD R8, R21, 0x1, R6 ;  /* 0x0000000115080824 */ /* 0x000fe200078e0206 */
[----:B------:R-:W-:Y:S01]  /*0770*/  IADD3 R16, P0, PT, R16, R24, RZ ;  /* 0x0000001810107210 */ /* 0x000fe20007f1e0ff */
[----:B-1----:R-:W-:Y:S01]  /*0780*/  IMAD R3, R15, R192, RZ ;  /* 0x000000c00f037224 */ /* 0x002fe200078e02ff */
[CC--:B------:R-:W-:Y:S02]  /*0790*/  ISETP.GE.AND P2, PT, R7.reuse, R5.reuse, PT ;  /* 0x000000050700720c */ /* 0x0c0fe40003f46270 */
[----:B------:R-:W-:-:S02]  /*07a0*/  ISETP.GE.OR P6, PT, R7, R5, P5 ;  /* 0x000000050700720c */ /* 0x000fc40002fc6670 */
[----:B------:R-:W-:Y:S02]  /*07b0*/  IADD3.X R17, PT, PT, R8, R25, R3, P0, !PT ;  /* 0x0000001908117210 */ /* 0x000fe400007fe403 */
[----:B------:R-:W-:Y:S02]  /*07c0*/  IADD3 R2, PT, PT, R7, 0x20, RZ ;  /* 0x0000002007027810 */ /* 0x000fe40007ffe0ff */
[----:B------:R-:W-:Y:S01]  /*07d0*/  IADD3 R3, P0, PT, R4, R7, RZ ;  /* 0x0000000704037210 */ /* 0x000fe20007f1e0ff */
[----:B------:R-:W-:Y:S01]  /*07e0*/  IMAD.WIDE.U32 R16, R187, R12, R16 ;  /* 0x0000000cbb107225 */ /* 0x000fe200078e0010 */
[CC--:B------:R-:W-:Y:S02]  /*07f0*/  ISETP.GE.AND P1, PT, R2.reuse, R5.reuse, PT ;  /* 0x000000050200720c */ /* 0x0c0fe40003f26270 */
[----:B------:R-:W-:Y:S01]  /*0800*/  ISETP.GE.OR P5, PT, R2, R5, P5 ;  /* 0x000000050200720c */ /* 0x000fe20002fa6670 */
[----:B------:R-:W-:Y:S01]  /*0810*/  IMAD R2, R13, R187, RZ ;  /* 0x000000bb0d027224 */ /* 0x000fe200078e02ff */
[----:B------:R-:W-:-:S02]  /*0820*/  LEA.HI.X.SX32 R4, R4, RZ, 0x1, P0 ;  /* 0x000000ff04047211 */ /* 0x000fc400000f0eff */
[C---:B------:R-:W-:Y:S02]  /*0830*/  LEA R8, P0, R3.reuse, R10, 0x2 ;  /* 0x0000000a03087211 */ /* 0x040fe400078010ff */
[C---:B------:R-:W-:Y:S02]  /*0840*/  LOP3.LUT R5, R22.reuse, 0x40, RZ, 0xfc, !PT ;  /* 0x0000004016057812 */ /* 0x040fe400078efcff */
[----:B------:R-:W-:Y:S01]  /*0850*/  LEA.HI.X R9, R3, R11, R4, 0x2, P0 ;  /* 0x0000000b03097211 */ /* 0x000fe200000f1404 */
[----:B------:R-:W-:Y:S01]  /*0860*/  @!P6 IMAD.MOV.U32 R3, RZ, RZ, 0x7f800000 ;  /* 0x7f800000ff03e424 */ /* 0x000fe200078e00ff */
[----:B------:R-:W-:Y:S02]  /*0870*/  LOP3.LUT R11, R22, 0x20, RZ, 0xfc, !PT ;  /* 0x00000020160b7812 */ /* 0x000fe400078efcff */
[----:B------:R-:W-:Y:S01]  /*0880*/  IADD3 R21, PT, PT, R17, R2, RZ ;  /* 0x0000000211157210 */ /* 0x000fe20007ffe0ff */
[----:B------:R-:W-:Y:S06]  /*0890*/  @P2 BRA `(.L_x_595) ;  /* 0x0000000000302947 */ /* 0x000fec0003800000 */
[----:B------:R-:W-:Y:S01]  /*08a0*/  IMAD.MOV.U32 R20, RZ, RZ, R16 ;  /* 0x000000ffff147224 */ /* 0x000fe200078e0010 */
[-C--:B-----5:R-:W-:Y:S01]  /*08b0*/  ISETP.GE.AND P4, PT, R22, R0.reuse, PT ;  /* 0x000000001600720c */ /* 0x0a0fe20003f86270 */
[-C--:B------:R-:W-:Y:S01]  /*08c0*/  IMAD R2, R15, R7.reuse, RZ ;  /* 0x000000070f027224 */ /* 0x080fe200078e02ff */
[-C--:B------:R-:W-:Y:S01]  /*08d0*/  ISETP.GE.AND P3, PT, R11, R0.reuse, PT ;  /* 0x000000000b00720c */ /* 0x080fe20003f66270 */
[----:B------:R-:W-:Y:S01]  /*08e0*/  IMAD.WIDE.U32 R12, R14, R7, R20 ;  /* 0x000000070e0c7225 */ /* 0x000fe200078e0014 */
[----:B------:R-:W-:-:S03]  /*08f0*/  ISETP.GE.AND P2, PT, R5, R0, PT ;  /* 0x000000000500720c */ /* 0x000fc60003f46270 */
[----:B------:R-:W-:Y:S01]  /*0900*/  IMAD.IADD R13, R13, 0x1, R2 ;  /* 0x000000010d0d7824 */ /* 0x000fe200078e0202 */
[----:B------:R-:W-:-:S04]  /*0910*/  LEA R24, P0, R12, R18, 0x1 ;  /* 0x000000120c187211 */ /* 0x000fc800078008ff */
[----:B------:R-:W-:-:S05]  /*0920*/  LEA.HI.X R25, R12, R19, R13, 0x1, P0 ;  /* 0x000000130c197211 */ /* 0x000fca00000f0c0d */
[----:B------:R1:W-:Y:S04]  /*0930*/  @!P4 ST.E.128 desc[UR4][R24.64], RZ ;  /* 0x000000ff1800c985 */ /* 0x0003e8000c101d04 */
[----:B------:R1:W-:Y:S04]  /*0940*/  @!P3 ST.E.128 desc[UR4][R24.64+0x40], RZ ;  /* 0x000040ff1800b985 */ /* 0x0003e8000c101d04 */
[----:B------:R1:W-:Y:S02]  /*0950*/  @!P2 ST.E.128 desc[UR4][R24.64+0x80], RZ ;  /* 0x000080ff1800a985 */ /* 0x0003e4000c101d04 */
.L_x_595:
[----:B------:R-:W-:Y:S05]  /*0960*/  BSYNC.RECONVERGENT B0 ;  /* 0x0000000000007941 */ /* 0x000fea0003800200 */
.L_x_594:
[----:B------:R-:W-:Y:S04]  /*0970*/  BSSY.RECONVERGENT B0, `(.L_x_596) ;  /* 0x0000011000007945 */ /* 0x000fe80003800200 */
[----:B------:R-:W-:Y:S05]  /*0980*/  @P1 BRA `(.L_x_597) ;  /* 0x00000000003c1947 */ /* 0x000fea0003800000 */
[----:B------:R-:W-:Y:S01]  /*0990*/  IADD3 R13, P0, PT, R7, 0x20, RZ ;  /* 0x00000020070d7810 */ /* 0x000fe20007f1e0ff */
[----:B------:R-:W-:Y:S01]  /*09a0*/  IMAD.MOV.U32 R17, RZ, RZ, R21 ;  /* 0x000000ffff117224 */ /* 0x000fe200078e0015 */
[-C--:B-----5:R-:W-:Y:S02]  /*09b0*/  ISETP.GE.AND P2, PT, R22, R0.reuse, PT ;  /* 0x000000001600720c */ /* 0x0a0fe40003f46270 */
[-C--:B------:R-:W-:Y:S01]  /*09c0*/  ISETP.GE.AND P1, PT, R11, R0.reuse, PT ;  /* 0x000000000b00720c */ /* 0x080fe20003f26270 */
[----:B------:R-:W-:Y:S01]  /*09d0*/  IMAD.X R7, RZ, RZ, RZ, P0 ;  /* 0x000000ffff077224 */ /* 0x000fe200000e06ff */
[----:B------:R-:W-:Y:S01]  /*09e0*/  ISETP.GE.AND P0, PT, R5, R0, PT ;  /* 0x000000000500720c */ /* 0x000fe20003f06270 */
[----:B------:R-:W-:-:S04]  /*09f0*/  IMAD.WIDE.U32 R16, R14, R13, R16 ;  /* 0x0000000d0e107225 */ /* 0x000fc800078e0010 */
[----:B------:R-:W-:Y:S01]  /*0a00*/  IMAD R7, R7, R14, RZ ;  /* 0x0000000e07077224 */ /* 0x000fe200078e02ff */
[----:B------:R-:W-:-:S03]  /*0a10*/  LEA R4, P3, R16, R18, 0x1 ;  /* 0x0000001210047211 */ /* 0x000fc600078608ff */
[----:B------:R-:W-:-:S04]  /*0a20*/  IMAD R7, R15, R13, R7 ;  /* 0x0000000d0f077224 */ /* 0x000fc800078e0207 */
[----:B------:R-:W-:-:S05]  /*0a30*/  IMAD.IADD R7, R17, 0x1, R7 ;  /* 0x0000000111077824 */ /* 0x000fca00078e0207 */
[----:B------:R-:W-:-:S05]  /*0a40*/  LEA.HI.X R5, R16, R19, R7, 0x1, P3 ;  /* 0x0000001310057211 */ /* 0x000fca00018f0c07 */
[----:B------:R2:W-:Y:S04]  /*0a50*/  @!P2 ST.E.128 desc[UR4][R4.64], RZ ;  /* 0x000000ff0400a985 */ /* 0x0005e8000c101d04 */
[----:B------:R2:W-:Y:S04]  /*0a60*/  @!P1 ST.E.128 desc[UR4][R4.64+0x40], RZ ;  /* 0x000040ff04009985 */ /* 0x0005e8000c101d04 */
[----:B------:R2:W-:Y:S02]  /*0a70*/  @!P0 ST.E.128 desc[UR4][R4.64+0x80], RZ ;  /* 0x000080ff04008985 */ /* 0x0005e4000c101d04 */
.L_x_597:
[----:B------:R-:W-:Y:S05]  /*0a80*/  BSYNC.RECONVERGENT B0 ;  /* 0x0000000000007941 */ /* 0x000fea0003800200 */
.L_x_596:
[----:B------:R-:W-:Y:S01]  /*0a90*/  MOV R187, 0x0 ;  /* 0x0000000000bb7802 */ /* 0x000fe20000000f00 */
[----:B------:R1:W-:Y:S03]  /*0aa0*/  @!P6 ST.E desc[UR4][R8.64], R3 ;  /* 0x000000030800e985 */ /* 0x0003e6000c101904 */
[----:B-12--5:R-:W-:Y:S05]  /*0ab0*/  @P5 RET.REL.NODEC R186 `(_ZN5flash24flash_fwd_splitkv_kernelI23Flash_fwd_kernel_traitsILi96ELi64ELi128ELi4ELb0ELb0EN7cutlass6half_tE19Flash_kernel_traitsILi96ELi64ELi128ELi4ES3_EELb0ELb0ELb0ELb0ELb0ELb0ELb0ELb0EEEvNS_16Flash_fwd_paramsE) ;  /* 0xfffffff4ba505950 */ /* 0x026fea0003c3ffff */
[----:B------:R-:W-:Y:S02]  /*0ac0*/  MOV R3, 0x7f800000 ;  /* 0x7f80000000037802 */ /* 0x000fe40000000f00 */
[----:B------:R-:W-:-:S03]  /*0ad0*/  MOV R187, 0x0 ;  /* 0x0000000000bb7802 */ /* 0x000fc60000000f00 */
[----:B------:R1:W-:Y:S02]  /*0ae0*/  ST.E desc[UR4][R8.64+0x80], R3 ;  /* 0x0000800308007985 */ /* 0x0003e4000c101904 */
[----:B-1----:R-:W-:Y:S05]  /*0af0*/  RET.REL.NODEC R186 `(_ZN5flash24flash_fwd_splitkv_kernelI23Flash_fwd_kernel_traitsILi96ELi64ELi128ELi4ELb0ELb0EN7cutlass6half_tE19Flash_kernel_traitsILi96ELi64ELi128ELi4ES3_EELb0ELb0ELb0ELb0ELb0ELb0ELb0ELb0EEEvNS_16Flash_fwd_paramsE) ;  /* 0xfffffff4ba407950 */ /* 0x002fea0003c3ffff */
.L_x_593:
        /* <DEDUP_REMOVED lines=19> */
[----:B------:R-:W4:Y:S04]  /*0c30*/  LD.E.64 R18, desc[UR4][R2.64+0x28] ;  /* 0x0000280402127980 */ /* 0x000f28000c101b00 */
[----:B------:R-:W5:Y:S04]  /*0c40*/  LD.E.64 R34, desc[UR4][R2.64+0x58] ;  /* 0x0000580402227980 */ /* 0x000f68000c101b00 */
[----:B------:R-:W5:Y:S01]  /*0c50*/  LD.E.64 R176, desc[UR4][R2.64+0x40] ;  /* 0x0000400402b07980 */ /* 0x000f62000c101b00 */
[----:B-1----:R-:W-:-:S04]  /*0c60*/  IABS R8, R17 ;  /* 0x0000001100087213 */ /* 0x002fc80000000000 */
[----:B------:R-:W1:Y:S08]  /*0c70*/  I2F.RP R9, R8 ;  /* 0x0000000800097306 */ /* 0x000e700000209400 */
[----:B-1---5:R-:W1:Y:S02]  /*0c80*/  MUFU.RCP R14, R9 ;  /* 0x00000009000e7308 */ /* 0x022e640000001000 */
[----:B-1----:R-:W-:-:S06]  /*0c90*/  VIADD R14, R14, 0xffffffe ;  /* 0x0ffffffe0e0e7836 */ /* 0x002fcc0000000000 */
[----:B------:R-:W1:Y:S01]  /*0ca0*/  F2I.FTZ.U32.TRUNC.NTZ R15, R14 ;  /* 0x0000000e000f7305 */ /* 0x000e62000021f000 */
[----:B------:R-:W-:Y:S01]  /*0cb0*/  IABS R0, R17 ;  /* 0x0000001100007213 */ /* 0x000fe20000000000 */
[----:B-1----:R-:W-:Y:S01]  /*0cc0*/  IMAD.MOV R7, RZ, RZ, -R15 ;  /* 0x000000ffff077224 */ /* 0x002fe200078e0a0f */
        /* <DEDUP_REMOVED lines=18> */
[C---:B------:R-:W-:Y:S02]  /*0df0*/  LEA R196, P0, R12.reuse, R198, 0x2 ;  /* 0x000000c60cc47211 */ /* 0x040fe400078010ff */
[----:B------:R-:W-:Y:S02]  /*0e00*/  @!P1 IADD3 R15, PT, PT, -R15, RZ, RZ ;  /* 0x000000ff0f0f9210 */ /* 0x000fe40007ffe1ff */
[----:B------:R-:W-:Y:S02]  /*0e10*/  LEA.HI.X R197, R12, R199, R197, 0x2, P0 ;  /* 0x000000c70cc57211 */ /* 0x000fe400000f14c5 */
[----:B------:R-:W-:-:S05]  /*0e20*/  @!P2 LOP3.LUT R15, RZ, R17, RZ, 0x33, !PT ;  /* 0x00000011ff0fa212 */ /* 0x000fca00078e33ff */
[----:B------:R-:W-:-:S05]  /*0e30*/  IMAD.WIDE R12, R15, 0x4, R196 ;  /* 0x000000040f0c7825 */ /* 0x000fca00078e02c4 */
[----:B------:R1:W2:Y:S01]  /*0e40*/  LD.E R7, desc[UR4][R12.64] ;  /* 0x000000040c077980 */ /* 0x0002a2000c101900 */
[----:B---3--:R-:W-:-:S04]  /*0e50*/  IABS R9, R24 ;  /* 0x0000001800097213 */ /* 0x008fc80000000000 */
[----:B------:R-:W3:Y:S08]  /*0e60*/  I2F.RP R10, R9 ;  /* 0x00000009000a7306 */ /* 0x000ef00000209400 */
[----:B---3--:R-:W3:Y:S02]  /*0e70*/  MUFU.RCP R26, R10 ;  /* 0x0000000a001a7308 */ /* 0x008ee40000001000 */
[----:B---3--:R-:W-:-:S06]  /*0e80*/  VIADD R26, R26, 0xffffffe ;  /* 0x0ffffffe1a1a7836 */ /* 0x008fcc0000000000 */
[----:B------:R-:W3:Y:S01]  /*0e90*/  F2I.FTZ.U32.TRUNC.NTZ R27, R26 ;  /* 0x0000001a001b7305 */ /* 0x000ee2000021f000 */
[----:B------:R-:W-:Y:S02]  /*0ea0*/  IABS R8, R187 ;  /* 0x000000bb00087213 */ /* 0x000fe40000000000 */
[----:B---3--:R-:W-:Y:S01]  /*0eb0*/  IADD3 R0, PT, PT, RZ, -R27, RZ ;  /* 0x8000001bff007210 */ /* 0x008fe20007ffe0ff */
[----:B------:R-:W-:-:S04]  /*0ec0*/  IMAD.MOV.U32 R26, RZ, RZ, RZ ;  /* 0x000000ffff1a7224 */ /* 0x000fc800078e00ff */
[----:B-1----:R-:W-:Y:S01]  /*0ed0*/  IMAD R13, R0, R9, RZ ;  /* 0x00000009000d7224 */ /* 0x002fe200078e02ff */
[----:B------:R-:W-:-:S03]  /*0ee0*/  IABS R0, R24 ;  /* 0x0000001800007213 */ /* 0x000fc60000000000 */
        /* <DEDUP_REMOVED lines=16> */
[----:B------:R-:W-:-:S05]  /*0ff0*/  @!P1 LOP3.LUT R13, RZ, R24, RZ, 0x33, !PT ;  /* 0x00000018ff0d9212 */ /* 0x000fca00078e33ff */
[----:B----4-:R-:W-:Y:S01]  /*1000*/  IMAD R15, R21, R13, RZ ;  /* 0x0000000d150f7224 */ /* 0x010fe200078e02ff */
        /* <DEDUP_REMOVED lines=8> */
[----:B------:R-:W-:Y:S01]  /*1090*/  IMAD.IADD R23, R23, 0x1, R9 ;  /* 0x0000000117177824 */ /* 0x000fe200078e0209 */
[----:B------:R-:W-:-:S05]  /*10a0*/  SHF.R.S32.HI R9, RZ, 0x1f, R13 ;  /* 0x0000001fff097819 */ /* 0x000fca000001140d */
        /* <DEDUP_REMOVED lines=10> */
.L_x_599:
        /* <DEDUP_REMOVED lines=8> */
[----:B-1----:R-:W-:-:S02]  /*11d0*/  IABS R8, R187 ;  /* 0x000000bb00087213 */ /* 0x002fc40000000000 */
[----:B------:R-:W-:Y:S02]  /*11e0*/  CS2R R196, SRZ ;  /* 0x0000000000c47805 */ /* 0x000fe4000001ff00 */
[----:B--2---:R-:W-:-:S04]  /*11f0*/  IABS R7, R24 ;  /* 0x0000001800077213 */ /* 0x004fc80000000000 */
        /* <DEDUP_REMOVED lines=14> */
[-C--:B---3--:R-:W-:Y:S02]  /*12e0*/  @!P3 IMAD R13, R175, R15.reuse, RZ ;  /* 0x0000000faf0db224 */ /* 0x088fe400078e02ff */
[----:B------:R-:W-:-:S04]  /*12f0*/  @!P3 IMAD.WIDE.U32 R26, R174, R15, RZ ;  /* 0x0000000fae1ab225 */ /* 0x000fc800078e00ff */
[----:B------:R-:W-:Y:S01]  /*1300*/  @!P3 IMAD R0, R0, R174, R13 ;  /* 0x000000ae0000b224 */ /* 0x000fe200078e020d */
[----:B-----5:R-:W-:Y:S01]  /*1310*/  @!P3 SHF.R.S32.HI R10, RZ, 0x1f, R14 ;  /* 0x0000001fff0ab819 */ /* 0x020fe2000001140e */
[----:B----4-:R-:W-:Y:S02]  /*1320*/  @!P3 IMAD R13, R23, R14, RZ ;  /* 0x0000000e170db224 */ /* 0x010fe400078e02ff */
[----:B------:R-:W-:Y:S01]  /*1330*/  @!P3 IMAD.IADD R27, R27, 0x1, R0 ;  /* 0x000000011b1bb824 */ /* 0x000fe200078e0200 */
[----:B------:R-:W-:Y:S01]  /*1340*/  @P3 IADD3 R0, PT, PT, R15, R16, RZ ;  /* 0x000000100f003210 */ /* 0x000fe20007ffe0ff */
[----:B------:R-:W-:Y:S02]  /*1350*/  @!P0 IMAD.IADD R4, R4, 0x1, -R7 ;  /* 0x0000000104048824 */ /* 0x000fe400078e0a07 */
        /* <DEDUP_REMOVED lines=8> */
[----:B------:R-:W-:Y:S02]  /*13e0*/  ISETP.NE.AND P0, PT, R24, RZ, PT ;  /* 0x000000ff1800720c */ /* 0x000fe40003f05270 */
[----:B------:R-:W-:Y:S01]  /*13f0*/  @!P3 IADD3 R13, PT, PT, R27, R13, RZ ;  /* 0x0000000d1b0db210 */ /* 0x000fe20007ffe0ff */
[----:B------:R-:W-:Y:S01]  /*1400*/  @P3 IMAD.IADD R13, R23, 0x1, R7 ;  /* 0x00000001170d3824 */ /* 0x000fe200078e0207 */
[----:B------:R-:W-:Y:S01]  /*1410*/  @!P3 MOV R12, R26 ;  /* 0x0000001a000cb202 */ /* 0x000fe20000000f00 */
[----:B------:R-:W-:Y:S01]  /*1420*/  @!P3 IMAD R0, R177, R15, RZ ;  /* 0x0000000fb100b224 */ /* 0x000fe200078e02ff */
[----:B------:R-:W-:Y:S01]  /*1430*/  LEA R4, R6, 0xffffff80, 0x7 ;  /* 0xffffff8006047811 */ /* 0x000fe200078e38ff */
[----:B------:R-:W-:Y:S01]  /*1440*/  @P2 VIADD R9, R9, 0x1 ;  /* 0x0000000109092836 */ /* 0x000fe20000000000 */
[----:B------:R-:W-:-:S02]  /*1450*/  @P3 MOV R12, R22 ;  /* 0x00000016000c3202 */ /* 0x000fc40000000f00 */
[----:B------:R-:W-:Y:S01]  /*1460*/  @!P3 SHF.R.S32.HI R7, RZ, 0x1f, R15 ;  /* 0x0000001fff07b819 */ /* 0x000fe2000001140f */
[-C--:B------:R-:W-:Y:S01]  /*1470*/  IMAD R10, R175, R4.reuse, RZ ;  /* 0x00000004af0a7224 */ /* 0x080fe200078e02ff */
        /* <DEDUP_REMOVED lines=10> */
[----:B------:R-:W-:Y:S01]  /*1520*/  MOV R16, R12 ;  /* 0x0000000c00107202 */ /* 0x000fe20000000f00 */
[----:B------:R-:W-:Y:S01]  /*1530*/  IMAD R13, R21, R9, RZ ;  /* 0x00000009150d7224 */ /* 0x000fe200078e02ff */
[----:B------:R-:W-:Y:S01]  /*1540*/  SHF.R.S32.HI R10, RZ, 0x1f, R9 ;  /* 0x0000001fff0a7819 */ /* 0x000fe20000011409 */
[----:B------:R-:W-:-:S02]  /*1550*/  @!P3 IMAD R0, R18, R7, R0 ;  /* 0x000000071200b224 */ /* 0x000fc400078e0200 */
[----:B------:R-:W-:-:S04]  /*1560*/  @!P3 IMAD.WIDE.U32 R18, R18, R14, R22 ;  /* 0x0000000e1212b225 */ /* 0x000fc800078e0016 */
[----:B------:R-:W-:-:S04]  /*1570*/  IMAD.WIDE.U32 R16, R20, R9, R16 ;  /* 0x0000000914107225 */ /* 0x000fc800078e0010 */
[----:B------:R-:W-:Y:S02]  /*1580*/  IMAD R10, R20, R10, R13 ;  /* 0x0000000a140a7224 */ /* 0x000fe400078e020d */
[----:B------:R-:W-:-:S04]  /*1590*/  @P3 IMAD.WIDE.U32 R12, R176, R15, RZ ;  /* 0x0000000fb00c3225 */ /* 0x000fc800078e00ff */
[----:B------:R-:W-:Y:S01]  /*15a0*/  @P3 IMAD R7, R177, R15, RZ ;  /* 0x0000000fb1073224 */ /* 0x000fe200078e02ff */
[----:B------:R-:W-:Y:S01]  /*15b0*/  IADD3 R15, PT, PT, R17, R10, RZ ;  /* 0x0000000a110f7210 */ /* 0x000fe20007ffe0ff */
[----:B------:R-:W-:Y:S01]  /*15c0*/  @!P3 IMAD.IADD R28, R19, 0x1, R0 ;  /* 0x00000001131cb824 */ /* 0x000fe200078e0200 */
[----:B------:R-:W-:Y:S01]  /*15d0*/  @!P3 MOV R0, R18 ;  /* 0x000000120000b202 */ /* 0x000fe20000000f00 */
[----:B------:R-:W-:Y:S01]  /*15e0*/  @P3 IMAD.IADD R28, R13, 0x1, R7 ;  /* 0x000000010d1c3824 */ /* 0x000fe200078e0207 */
[----:B------:R-:W-:Y:S02]  /*15f0*/  @P3 MOV R0, R12 ;  /* 0x0000000c00003202 */ /* 0x000fe40000000f00 */
[----:B------:R-:W-:Y:S02]  /*1600*/  MOV R17, RZ ;  /* 0x000000ff00117202 */ /* 0x000fe40000000f00 */
.L_x_600:
[----:B------:R-:W-:Y:S05]  /*1610*/  BSYNC.RECONVERGENT B0 ;  /* 0x0000000000007941 */ /* 0x000fea0003800200 */
.L_x_598:
[----:B------:R-:W-:Y:S01]  /*1620*/  ISETP.NE.AND P0, PT, R193, -0x1, PT ;  /* 0xffffffffc100780c */ /* 0x000fe20003f05270 */
[----:B------:R-:W2:Y:S04]  /*1630*/  LD.E.64 R26, desc[UR4][R2.64+0x30] ;  /* 0x00003004021a7980 */ /* 0x000ea8000c101b00 */
[----:B------:R-:W3:Y:S04]  /*1640*/  LD.E.64 R22, desc[UR4][R2.64+0x48] ;  /* 0x0000480402167980 */ /* 0x000ee8000c101b00 */
[----:B------:R-:W4:Y:S04]  /*1650*/  LD.E.64 R32, desc[UR4][R2.64+0x10] ;  /* 0x0000100402207980 */ /* 0x000f28000c101b00 */
[----:B------:R-:W3:Y:S04]  /*1660*/  @!P0 LD.E.64 R36, desc[UR4][R2.64+0x18] ;  /* 0x0000180402248980 */ /* 0x000ee8000c101b00 */
[----:B------:R-:W4:Y:S04]  /*1670*/  LD.E.64 R30, desc[UR4][R2.64+0x8] ;  /* 0x00000804021e7980 */ /* 0x000f28000c101b00 */
[----:B------:R1:W5:Y:S04]  /*1680*/  LD.E R190, desc[UR4][R2.64+0xc0] ;  /* 0x0000c00402be7980 */ /* 0x000368000c101900 */
[----:B------:R1:W5:Y:S01]  /*1690*/  LD.E.64 R12, desc[UR4][R2.64] ;  /* 0x00000004020c7980 */ /* 0x000362000c101b00 */
        /* <DEDUP_REMOVED lines=11> */
[----:B------:R-:W-:Y:S01]  /*1750*/  IMAD.HI.U32 R21, R21, R8, RZ ;  /* 0x0000000815157227 */ /* 0x000fe200078e00ff */
[----:B------:R-:W1:Y:S03]  /*1760*/  S2R R7, SR_CgaCtaId ;  /* 0x0000000000077919 */ /* 0x000e660000008800 */
[----:B------:R-:W-:-:S05]  /*1770*/  IMAD R10, R21, R10, R8 ;  /* 0x0000000a150a7224 */ /* 0x000fca00078e0208 */
[----:B------:R-:W-:Y:S01]  /*1780*/  ISETP.GT.U32.AND P4, PT, R9, R10, PT ;  /* 0x0000000a0900720c */ /* 0x000fe20003f84070 */
[----:B------:R-:W-:Y:S01]  /*1790*/  IMAD.SHL.U32 R14, R124, 0x8, RZ ;  /* 0x000000087c0e7824 */ /* 0x000fe200078e00ff */
[----:B------:R-:W-:Y:S01]  /*17a0*/  LOP3.LUT R8, R187, R24, RZ, 0x3c, !PT ;  /* 0x00000018bb087212 */ /* 0x000fe200078e3cff */
[-C--:B------:R-:W-:Y:S02]  /*17b0*/  IMAD R17, R17, R176.reuse, RZ ;  /* 0x000000b011117224 */ /* 0x080fe400078e02ff */
[----:B------:R-:W-:-:S08]  /*17c0*/  IMAD.WIDE.U32 R18, R4, R176, RZ ;  /* 0x000000b004127225 */ /* 0x000fd000078e00ff */
[----:B------:R-:W-:Y:S01]  /*17d0*/  @!P4 IMAD.IADD R10, R10, 0x1, -R9 ;  /* 0x000000010a0ac824 */ /* 0x000fe200078e0a09 */
[----:B------:R-:W-:-:S04]  /*17e0*/  LOP3.LUT R194, R14, 0x18, RZ, 0xc0, !PT ;  /* 0x000000180ec27812 */ /* 0x000fc800078ec0ff */
[----:B------:R-:W-:Y:S02]  /*17f0*/  ISETP.GE.U32.AND P6, PT, R10, R9, PT ;  /* 0x000000090a00720c */ /* 0x000fe40003fc6070 */
[----:B------:R-:W-:Y:S01]  /*1800*/  ISETP.GE.AND P3, PT, R8, RZ, PT ;  /* 0x000000ff0800720c */ /* 0x000fe20003f66270 */
[----:B------:R-:W-:Y:S01]  /*1810*/  IMAD R17, R4, R177, R17 ;  /* 0x000000b104117224 */ /* 0x000fe200078e0211 */
[----:B------:R-:W-:Y:S01]  /*1820*/  ISETP.NE.AND P5, PT, R24, RZ, PT ;  /* 0x000000ff1800720c */ /* 0x000fe20003fa5270 */
[----:B------:R-:W-:Y:S01]  /*1830*/  IMAD.SHL.U32 R20, R124, 0x20, RZ ;  /* 0x000000207c147824 */ /* 0x000fe200078e00ff */
[----:B------:R-:W-:Y:S01]  /*1840*/  MOV R4, 0x400 ;  /* 0x0000040000047802 */ /* 0x000fe20000000f00 */
[----:B------:R-:W-:Y:S01]  /*1850*/  @!P4 VIADD R21, R21, 0x1 ;  /* 0x000000011515c836 */ /* 0x000fe20000000000 */
[----:B------:R-:W-:Y:S01]  /*1860*/  IADD3 R0, P2, P1, R18, R0, R194 ;  /* 0x0000000012007210 */ /* 0x000fe2000795e0c2 */
[C---:B------:R-:W-:Y:S01]  /*1870*/  IMAD.SHL.U32 R18, R124.reuse, 0x10, RZ ;  /* 0x000000107c127824 */ /* 0x040fe200078e00ff */
[----:B-1----:R-:W-:Y:S01]  /*1880*/  LEA R7, R7, R4, 0x18 ;  /* 0x0000000407077211 */ /* 0x002fe200078ec0ff */
[----:B------:R-:W-:Y:S01]  /*1890*/  IMAD.SHL.U32 R4, R124, 0x4, RZ ;  /* 0x000000047c047824 */ /* 0x000fe200078e00ff */
[----:B------:R-:W-:Y:S01]  /*18a0*/  LOP3.LUT R29, R20, 0xc0, RZ, 0xc0, !PT ;  /* 0x000000c0141d7812 */ /* 0x000fe200078ec0ff */
[----:B------:R-:W-:Y:S01]  /*18b0*/  @P6 VIADD R21, R21, 0x1 ;  /* 0x0000000115156836 */ /* 0x000fe20000000000 */
[----:B------:R-:W-:-:S02]  /*18c0*/  LOP3.LUT R25, R18, 0x100, RZ, 0xc0, !PT ;  /* 0x0000010012197812 */ /* 0x000fc400078ec0ff */
[--C-:B------:R-:W-:Y:S01]  /*18d0*/  SHF.R.U32.HI R10, RZ, 0x1, R124.reuse ;  /* 0x00000001ff0a7819 */ /* 0x100fe2000001167c */
[----:B------:R-:W-:Y:S01]  /*18e0*/  IMAD.IADD R17, R19, 0x1, R17 ;  /* 0x0000000113117824 */ /* 0x000fe200078e0211 */
[----:B------:R-:W-:Y:S02]  /*18f0*/  LOP3.LUT R4, R4, 0x18, RZ, 0xc0, !PT ;  /* 0x0000001804047812 */ /* 0x000fe400078ec0ff */
[----:B------:R-:W-:Y:S02]  /*1900*/  LOP3.LUT R172, R29, 0x8, R124, 0xf8, !PT ;  /* 0x000000081dac7812 */ /* 0x000fe400078ef87c */
[----:B------:R-:W-:Y:S02]  /*1910*/  LOP3.LUT R25, R25, 0x20, R20, 0xf8, !PT ;  /* 0x0000002019197812 */ /* 0x000fe400078ef814 */
[----:B------:R-:W-:Y:S02]  /*1920*/  @!P3 IADD3 R21, PT, PT, -R21, RZ, RZ ;  /* 0x000000ff1515b210 */ /* 0x000fe40007ffe1ff */
[----:B------:R-:W-:-:S02]  /*1930*/  @!P5 LOP3.LUT R21, RZ, R24, RZ, 0x33, !PT ;  /* 0x00000018ff15d212 */ /* 0x000fc400078e33ff */
[----:B------:R-:W-:Y:S02]  /*1940*/  LOP3.LUT R19, R29, 0x8, R10, 0xf8, !PT ;  /* 0x000000081d137812 */ /* 0x000fe400078ef80a */
[----:B------:R-:W-:Y:S02]  /*1950*/  LOP3.LUT R172, R25, R172, R4, 0xf6, !PT ;  /* 0x000000ac19ac7212 */ /* 0x000fe400078ef604 */
[----:B------:R-:W-:Y:S01]  /*1960*/  LOP3.LUT R25, R18, 0x3e00, RZ, 0xc0, !PT ;  /* 0x00003e0012197812 */ /* 0x000fe200078ec0ff */
[-C--:B------:R-:W-:Y:S01]  /*1970*/  IMAD R18, R35, R21.reuse, RZ ;  /* 0x0000001523127224 */ /* 0x080fe200078e02ff */
[----:B------:R-:W-:Y:S02]  /*1980*/  LOP3.LUT R4, R19, R4, RZ, 0x3c, !PT ;  /* 0x0000000413047212 */ /* 0x000fe400078e3cff */
[----:B------:R-:W-:Y:S02]  /*1990*/  SHF.R.S32.HI R19, RZ, 0x1f, R21 ;  /* 0x0000001fff137819 */ /* 0x000fe40000011415 */
[----:B------:R-:W-:Y:S01]  /*19a0*/  LOP3.LUT R35, R14, 0xc0, RZ, 0xc0, !PT ;  /* 0x000000c00e237812 */ /* 0x000fe200078ec0ff */
[----:B------:R-:W-:Y:S01]  /*19b0*/  IMAD.WIDE.U32 R38, R34, R21, RZ ;  /* 0x0000001522267225 */ /* 0x000fe200078e00ff */
[----:B------:R-:W-:-:S02]  /*19c0*/  LOP3.LUT R29, R20, 0x100, RZ, 0xc0, !PT ;  /* 0x00000100141d7812 */ /* 0x000fc400078ec0ff */
[----:B------:R-:W-:Y:S01]  /*19d0*/  LOP3.LUT R25, R25, 0x20, R20, 0xf8, !PT ;  /* 0x0000002019197812 */ /* 0x000fe200078ef814 */
[----:B------:R-:W-:Y:S01]  /*19e0*/  IMAD R18, R19, R34, R18 ;  /* 0x0000002213127224 */ /* 0x000fe200078e0212 */
[----:B------:R-:W-:Y:S02]  /*19f0*/  LOP3.LUT R21, R35, 0x18, R124, 0xf8, !PT ;  /* 0x0000001823157812 */ /* 0x000fe400078ef87c */
[----:B------:R-:W-:Y:S02]  /*1a00*/  IADD3.X R17, PT, PT, R17, R28, RZ, P2, P1 ;  /* 0x0000001c11117210 */ /* 0x000fe400017e24ff */
[--C-:B------:R-:W-:Y:S02]  /*1a10*/  LOP3.LUT R29, R29, 0x20, R20.reuse, 0xf8, !PT ;  /* 0x000000201d1d7812 */ /* 0x100fe400078ef814 */
[----:B------:R-:W-:Y:S01]  /*1a20*/  LOP3.LUT R25, R25, 0x100, R20, 0xf8, !PT ;  /* 0x0000010019197812 */ /* 0x000fe200078ef814 */
[----:B------:R-:W-:Y:S01]  /*1a30*/  IMAD.IADD R18, R39, 0x1, R18 ;  /* 0x0000000127127824 */ /* 0x000fe200078e0212 */
[----:B------:R-:W-:-:S02]  /*1a40*/  IADD3 R20, P1, PT, R0, R38, RZ ;  /* 0x0000002600147210 */ /* 0x000fc40007f3e0ff */
[----:B------:R-:W-:-:S04]  /*1a50*/  LOP3.LUT R21, R21, 0x18, R14, 0x78, !PT ;  /* 0x0000001815157812 */ /* 0x000fc800078e780e */
[----:B------:R-:W-:Y:S01]  /*1a60*/  LOP3.LUT R14, R21, 0x1f20, R14, 0xf8, !PT ;  /* 0x00001f20150e7812 */ /* 0x000fe200078ef80e */
[----:B------:R-:W-:Y:S01]  /*1a70*/  IMAD.X R21, R17, 0x1, R18, P1 ;  /* 0x0000000111157824 */ /* 0x000fe200008e0612 */
[----:B------:R-:W-:Y:S02]  /*1a80*/  IADD3 R24, P1, PT, R194, R16, RZ ;  /* 0x00000010c2187210 */ /* 0x000fe40007f3e0ff */
[----:B------:R-:W-:Y:S02]  /*1a90*/  SHF.R.U32.HI R8, RZ, 0x2, R124 ;  /* 0x00000002ff087819 */ /* 0x000fe4000001167c */
[-C--:B------:R-:W-:Y:S01]  /*1aa0*/  LOP3.LUT R0, R25, R4.reuse, RZ, 0xfc, !PT ;  /* 0x0000000419007212 */ /* 0x080fe200078efcff */
[----:B------:R-:W-:Y:S01]  /*1ab0*/  IMAD.X R25, RZ, RZ, R15, P1 ;  /* 0x000000ffff197224 */ /* 0x000fe200008e060f */
[----:B------:R-:W-:Y:S01]  /*1ac0*/  LOP3.LUT R4, R29, R4, RZ, 0xfc, !PT ;  /* 0x000000041d047212 */ /* 0x000fe200078efcff */
[----:B------:R-:W-:-:S04]  /*1ad0*/  IMAD.WIDE.U32 R28, R8, R176, R20 ;  /* 0x000000b0081c7225 */ /* 0x000fc800078e0014 */
[----:B------:R-:W-:Y:S02]  /*1ae0*/  IMAD.IADD R178, R5, 0x1, -R192 ;  /* 0x0000000105b27824 */ /* 0x000fe400078e0ac0 */
[-C--:B------:R-:W-:Y:S02]  /*1af0*/  IMAD R18, R177, R8.reuse, RZ ;  /* 0x00000008b1127224 */ /* 0x080fe400078e02ff */
[----:B------:R-:W-:Y:S02]  /*1b00*/  IMAD R16, R175, R8, RZ ;  /* 0x00000008af107224 */ /* 0x000fe400078e02ff */
[----:B------:R-:W-:Y:S01]  /*1b10*/  IMAD.WIDE.U32 R24, R8, R174, R24 ;  /* 0x000000ae08187225 */ /* 0x000fe200078e0018 */
[----:B------:R-:W-:Y:S01]  /*1b20*/  IADD3 R185, PT, PT, R29, R18, RZ ;  /* 0x000000121db97210 */ /* 0x000fe20007ffe0ff */
[----:B------:R-:W-:Y:S02]  /*1b30*/  BSSY.RECONVERGENT B0, `(.L_x_601) ;  /* 0x0000035000007945 */ /* 0x000fe40003800200 */
[----:B------:R-:W-:-:S02]  /*1b40*/  IMAD.IADD R181, R25, 0x1, R16 ;  /* 0x0000000119b57824 */ /* 0x000fc400078e0210 */
[----:B------:R-:W-:Y:S01]  /*1b50*/  IMAD.MOV.U32 R9, RZ, RZ, RZ ;  /* 0x000000ffff097224 */ /* 0x000fe200078e00ff */
[----:B------:R-:W-:Y:S01]  /*1b60*/  LOP3.LUT R180, R194, 0x20, RZ, 0xfc, !PT ;  /* 0x00000020c2b47812 */ /* 0x000fe200078efcff */
[----:B------:R-:W-:Y:S01]  /*1b70*/  IMAD R191, R14, 0x2, R7 ;  /* 0x000000020ebf7824 */ /* 0x000fe200078e0207 */
[----:B------:R-:W-:Y:S01]  /*1b80*/  LOP3.LUT R179, R194, 0x40, RZ, 0xfc, !PT ;  /* 0x00000040c2b37812 */ /* 0x000fe200078efcff */
[----:B------:R-:W-:-:S04]  /*1b90*/  IMAD.WIDE.U32 R10, R11, 0x40, R8 ;  /* 0x000000400b0a7825 */ /* 0x000fc800078e0008 */
[----:B--2---:R-:W-:-:S04]  /*1ba0*/  @P0 IMAD.WIDE.U32 R34, R26, R193, RZ ;  /* 0x000000c11a220225 */ /* 0x004fc800078e00ff */
[----:B------:R-:W-:Y:S02]  /*1bb0*/  @P0 IMAD R15, R27, R193, RZ ;  /* 0x000000c11b0f0224 */ /* 0x000fe400078e02ff */
[-C--:B---3--:R-:W-:Y:S02]  /*1bc0*/  @!P0 IMAD R19, R37, R188.reuse, RZ ;  /* 0x000000bc25138224 */ /* 0x088fe400078e02ff */
[----:B------:R-:W-:-:S04]  /*1bd0*/  @!P0 IMAD.WIDE.U32 R36, R36, R188, RZ ;  /* 0x000000bc24248225 */ /* 0x000fc800078e00ff */
[----:B------:R-:W-:Y:S02]  /*1be0*/  @!P0 IMAD.MOV.U32 R17, RZ, RZ, R36 ;  /* 0x000000ffff118224 */ /* 0x000fe400078e0024 */
[----:B------:R-:W-:Y:S02]  /*1bf0*/  @P0 IMAD.MOV.U32 R17, RZ, RZ, R34 ;  /* 0x000000ffff110224 */ /* 0x000fe400078e0022 */
[----:B------:R-:W-:Y:S02]  /*1c00*/  @!P0 IMAD.IADD R19, R37, 0x1, R19 ;  /* 0x0000000125138824 */ /* 0x000fe400078e0213 */
[----:B------:R-:W-:Y:S01]  /*1c10*/  @P0 IMAD.IADD R19, R35, 0x1, R15 ;  /* 0x0000000123130824 */ /* 0x000fe200078e020f */
[----:B------:R-:W-:-:S05]  /*1c20*/  IADD3 R20, P1, PT, R194, R17, RZ ;  /* 0x00000011c2147210 */ /* 0x000fca0007f3e0ff */
[----:B------:R-:W-:Y:S01]  /*1c30*/  IMAD.X R21, RZ, RZ, R19, P1 ;  /* 0x000000ffff157224 */ /* 0x000fe200008e0613 */
[----:B------:R-:W-:Y:S01]  /*1c40*/  ISETP.GE.AND P1, PT, R8, R178, PT ;  /* 0x000000b20800720c */ /* 0x000fe20003f26270 */
[----:B------:R-:W-:Y:S01]  /*1c50*/  IMAD R5, R23, R187, RZ ;  /* 0x000000bb17057224 */ /* 0x000fe200078e02ff */
[----:B----4-:R-:W-:Y:S01]  /*1c60*/  LEA R184, P2, R28, R32, 0x1 ;  /* 0x000000201cb87211 */ /* 0x010fe200078408ff */
[----:B------:R-:W-:Y:S01]  /*1c70*/  IMAD.WIDE.U32 R22, R187, R22, R20 ;  /* 0x00000016bb167225 */ /* 0x000fe200078e0014 */
[----:B------:R-:W-:Y:S02]  /*1c80*/  LEA R182, P3, R24, R30, 0x1 ;  /* 0x0000001e18b67211 */ /* 0x000fe400078608ff */
[----:B------:R-:W-:Y:S01]  /*1c90*/  LEA.HI.X R185, R28, R33, R185, 0x1, P2 ;  /* 0x000000211cb97211 */ /* 0x000fe200010f0cb9 */
[----:B------:R-:W-:Y:S01]  /*1ca0*/  IMAD.IADD R15, R23, 0x1, R5 ;  /* 0x00000001170f7824 */ /* 0x000fe200078e0205 */
[----:B------:R-:W-:-:S05]  /*1cb0*/  LEA.HI.X R181, R24, R31, R181, 0x1, P3 ;  /* 0x0000001f18b57211 */ /* 0x000fca00018f0cb5 */
[----:B------:R-:W-:Y:S05]  /*1cc0*/  @P1 BRA `(.L_x_602) ;  /* 0x00000000006c1947 */ /* 0x000fea0003800000 */
[----:B------:R-:W-:Y:S01]  /*1cd0*/  IMAD R5, R11, R26, RZ ;  /* 0x0000001a0b057224 */ /* 0x000fe200078e02ff */
[-C--:B-----5:R-:W-:Y:S01]  /*1ce0*/  ISETP.GE.AND P2, PT, R194, R190.reuse, PT ;  /* 0x000000bec200720c */ /* 0x0a0fe20003f46270 */
[----:B------:R-:W-:Y:S01]  /*1cf0*/  IMAD.MOV.U32 R14, RZ, RZ, R22 ;  /* 0x000000ffff0e7224 */ /* 0x000fe200078e0016 */
[----:B------:R-:W-:Y:S01]  /*1d00*/  ISETP.GE.AND P1, PT, R180, R190, PT ;  /* 0x000000beb400720c */ /* 0x000fe20003f26270 */
[C---:B------:R-:W-:Y:S02]  /*1d10*/  IMAD R5, R10.reuse, R27, R5 ;  /* 0x0000001b0a057224 */ /* 0x040fe400078e0205 */
[----:B------:R-:W-:-:S04]  /*1d20*/  IMAD.WIDE.U32 R16, R10, R26, R14 ;  /* 0x0000001a0a107225 */ /* 0x000fc800078e000e */
[----:B------:R-:W-:Y:S01]  /*1d30*/  IMAD.IADD R5, R17, 0x1, R5 ;  /* 0x0000000111057824 */ /* 0x000fe200078e0205 */
[----:B------:R-:W-:-:S04]  /*1d40*/  LEA R18, P0, R16, R12, 0x1 ;  /* 0x0000000c10127211 */ /* 0x000fc800078008ff */
[----:B------:R-:W-:Y:S02]  /*1d50*/  LEA.HI.X R19, R16, R13, R5, 0x1, P0 ;  /* 0x0000000d10137211 */ /* 0x000fe400000f0c05 */
[----:B------:R-:W-:-:S03]  /*1d60*/  ISETP.GE.AND P0, PT, R179, R190, PT ;  /* 0x000000beb300720c */ /* 0x000fc60003f06270 */
[----:B------:R-:W-:Y:S01]  /*1d70*/  @!PT LDS RZ, [RZ] ;  /* 0x00000000fffff984 */ /* 0x000fe20000000800 */
[----:B------:R-:W-:Y:S01]  /*1d80*/  @!PT LDS RZ, [RZ] ;  /* 0x00000000fffff984 */ /* 0x000fe20000000800 */
[----:B------:R-:W-:Y:S01]  /*1d90*/  @!PT LDS RZ, [RZ] ;  /* 0x00000000fffff984 */ /* 0x000fe20000000800 */
[----:B------:R1:W-:Y:S04]  /*1da0*/  @!P2 LDGSTS.E.BYPASS.LTC128B.128 [R191], desc[UR4][R18.64] ;  /* 0x0000000012bfafae */ /* 0x0003e8000b981a04 */
[----:B------:R1:W-:Y:S04]  /*1db0*/  @P2 STS.128 [R191], RZ ;  /* 0x000000ffbf002388 */ /* 0x0003e80000000c00 */
[----:B------:R-:W-:Y:S01]  /*1dc0*/  @!PT LDS RZ, [RZ] ;  /* 0x00000000fffff984 */ /* 0x000fe20000000800 */
[----:B------:R-:W-:Y:S01]  /*1dd0*/  @!PT LDS RZ, [RZ] ;  /* 0x00000000fffff984 */ /* 0x000fe20000000800 */
[----:B------:R-:W-:Y:S01]  /*1de0*/  @!PT LDS RZ, [RZ] ;  /* 0x00000000fffff984 */ /* 0x000fe20000000800 */
[----:B------:R1:W-:Y:S04]  /*1df0*/  @!P1 LDGSTS.E.BYPASS.LTC128B.128 [R191+0x1000], desc[UR4][R18.64+0x40] ;  /* 0x0100004012bf9fae */ /* 0x0003e8000b981a04 */
[----:B------:R1:W-:Y:S01]  /*1e00*/  @P1 STS.128 [R191+0x1000], RZ ;  /* 0x001000ffbf001388 */ /* 0x0003e20000000c00 */
[----:B------:R-:W-:Y:S05]  /*1e10*/  @P0 BRA `(.L_x_603) ;  /* 0x0000000000140947 */ /* 0x000fea0003800000 */
[----:B------:R-:W-:Y:S01]  /*1e20*/  @!PT LDS RZ, [RZ] ;  /* 0x00000000fffff984 */ /* 0x000fe20000000800 */
[----:B------:R-:W-:Y:S01]  /*1e30*/  @!PT LDS RZ, [RZ] ;  /* 0x00000000fffff984 */ /* 0x000fe20000000800 */
[----:B------:R-:W-:Y:S01]  /*1e40*/  @!PT LDS RZ, [RZ] ;  /* 0x00000000fffff984 */ /* 0x000fe20000000800 */
[----:B------:R2:W-:Y:S01]  /*1e50*/  LDGSTS.E.BYPASS.LTC128B.128 [R191+0x2000], desc[UR4][R18.64+0x80] ;  /* 0x0200008012bf7fae */ /* 0x0005e2000b981a04 */
[----:B------:R-:W-:Y:S05]  /*1e60*/  BRA `(.L_x_602) ;  /* 0x0000000000047947 */ /* 0x000fea0003800000 */
.L_x_603:
[----:B------:R3:W-:Y:S02]  /*1e70*/  STS.128 [R191+0x2000], RZ ;  /* 0x002000ffbf007388 */ /* 0x0007e40000000c00 */
.L_x_602:
[----:B------:R-:W-:Y:S05]  /*1e80*/  BSYNC.RECONVERGENT B0 ;  /* 0x0000000000007941 */ /* 0x000fea0003800200 */
.L_x_601:
[----:B------:R-:W-:Y:S01]  /*1e90*/  IADD3 R5, PT, PT, R8, 0x20, RZ ;  /* 0x0000002008057810 */ /* 0x000fe20007ffe0ff */
[----:B------:R-:W-:Y:S03]  /*1ea0*/  BSSY.RECONVERGENT B0, `(.L_x_604) ;  /* 0x0000020000007945 */ /* 0x000fe60003800200 */
[----:B------:R-:W-:-:S13]  /*1eb0*/  ISETP.GE.AND P0, PT, R5, R178, PT ;  /* 0x000000b20500720c */ /* 0x000fda0003f06270 */
[----:B------:R-:W-:Y:S05]  /*1ec0*/  @P0 BRA `(.L_x_605) ;  /* 0x0000000000740947 */ /* 0x000fea0003800000 */
[----:B------:R-:W-:Y:S01]  /*1ed0*/  IADD3 R10, P0, PT, R10, 0x20, RZ ;  /* 0x000000200a0a7810 */ /* 0x000fe20007f1e0ff */
[----:B------:R-:W-:Y:S01]  /*1ee0*/  IMAD.MOV.U32 R14, RZ, RZ, R22 ;  /* 0x000000ffff0e7224 */ /* 0x000fe200078e0016 */
[----:B-----5:R-:W-:-:S03]  /*1ef0*/  ISETP.GE.AND P1, PT, R194, R190, PT ;  /* 0x000000bec200720c */ /* 0x020fc60003f26270 */
[----:B------:R-:W-:Y:S01]  /*1f00*/  IMAD.X R11, RZ, RZ, R11, P0 ;  /* 0x000000ffff0b7224 */ /* 0x000fe200000e060b */
[----:B------:R-:W-:Y:S01]  /*1f10*/  ISETP.GE.AND P0, PT, R180, R190, PT ;  /* 0x000000beb400720c */ /* 0x000fe20003f06270 */
[----:B------:R-:W-:-:S04]  /*1f20*/  IMAD.WIDE.U32 R14, R26, R10, R14 ;  /* 0x0000000a1a0e7225 */ /* 0x000fc800078e000e */
[----:B------:R-:W-:-:S04]  /*1f30*/  IMAD R11, R11, R26, RZ ;  /* 0x0000001a0b0b7224 */ /* 0x000fc800078e02ff */
[----:B------:R-:W-:Y:S01]  /*1f40*/  IMAD R11, R27, R10, R11 ;  /* 0x0000000a1b0b7224 */ /* 0x000fe200078e020b */
[----:B------:R-:W-:-:S03]  /*1f50*/  LEA R10, P2, R14, R12, 0x1 ;  /* 0x0000000c0e0a7211 */ /* 0x000fc600078408ff */
[----:B------:R-:W-:-:S05]  /*1f60*/  IMAD.IADD R11, R15, 0x1, R11 ;  /* 0x000000010f0b7824 */ /* 0x000fca00078e020b */
[----:B------:R-:W-:-:S05]  /*1f70*/  LEA.HI.X R11, R14, R13, R11, 0x1, P2 ;  /* 0x0000000d0e0b7211 */ /* 0x000fca00010f0c0b */
[----:B------:R-:W-:Y:S01]  /*1f80*/  @!PT LDS RZ, [RZ] ;  /* 0x00000000fffff984 */ /* 0x000fe20000000800 */
[----:B------:R-:W-:Y:S01]  /*1f90*/  @!PT LDS RZ, [RZ] ;  /* 0x00000000fffff984 */ /* 0x000fe20000000800 */
[----:B------:R-:W-:Y:S01]  /*1fa0*/  @!PT LDS RZ, [RZ] ;  /* 0x00000000fffff984 */ /* 0x000fe20000000800 */
[----:B------:R4:W-:Y:S04]  /*1fb0*/  @!P1 LDGSTS.E.BYPASS.LTC128B.128 [R191+0x800], desc[UR4][R10.64] ;  /* 0x008000000abf9fae */ /* 0x0009e8000b981a04 */
[----:B------:R4:W-:Y:S04]  /*1fc0*/  @P1 STS.128 [R191+0x800], RZ ;  /* 0x000800ffbf001388 */ /* 0x0009e80000000c00 */
[----:B------:R-:W-:Y:S01]  /*1fd0*/  @!PT LDS RZ, [RZ] ;  /* 0x00000000fffff984 */ /* 0x000fe20000000800 */
[----:B------:R-:W-:Y:S01]  /*1fe0*/  @!PT LDS RZ, [RZ] ;  /* 0x00000000fffff984 */ /* 0x000fe20000000800 */
[----:B------:R-:W-:Y:S01]  /*1ff0*/  @!PT LDS RZ, [RZ] ;  /* 0x00000000fffff984 */ /* 0x000fe20000000800 */
[----:B------:R4:W-:Y:S04]  /*2000*/  @!P0 LDGSTS.E.BYPASS.LTC128B.128 [R191+0x1800], desc[UR4][R10.64+0x40] ;  /* 0x018000400abf8fae */ /* 0x0009e8000b981a04 */
[----:B------:R4:W-:Y:S01]  /*2010*/  @P0 STS.128 [R191+0x1800], RZ ;  /* 0x001800ffbf000388 */ /* 0x0009e20000000c00 */
[----:B------:R-:W-:-:S13]  /*2020*/  ISETP.GE.AND P0, PT, R179, R190, PT ;  /* 0x000000beb300720c */ /* 0x000fda0003f06270 */
[----:B------:R-:W-:Y:S05]  /*2030*/  @P0 BRA `(.L_x_606) ;  /* 0x0000000000140947 */ /* 0x000fea0003800000 */
[----:B------:R-:W-:Y:S01]  /*2040*/  @!PT LDS RZ, [RZ] ;  /* 0x00000000fffff984 */ /* 0x000fe20000000800 */
[----:B------:R-:W-:Y:S01]  /*2050*/  @!PT LDS RZ, [RZ] ;  /* 0x00000000fffff984 */ /* 0x000fe20000000800 */
[----:B------:R-:W-:Y:S01]  /*2060*/  @!PT LDS RZ, [RZ] ;  /* 0x00000000fffff984 */ /* 0x000fe20000000800 */
[----:B------:R1:W-:Y:S01]  /*2070*/  LDGSTS.E.BYPASS.LTC128B.128 [R191+0x2800], desc[UR4][R10.64+0x80] ;  /* 0x028000800abf7fae */ /* 0x0003e2000b981a04 */
[----:B------:R-:W-:Y:S05]  /*2080*/  BRA `(.L_x_605) ;  /* 0x0000000000047947 */ /* 0x000fea0003800000 */
.L_x_606:
[----:B------:R1:W-:Y:S02]  /*2090*/  STS.128 [R191+0x2800], RZ ;  /* 0x002800ffbf007388 */ /* 0x0003e40000000c00 */
.L_x_605:
[----:B------:R-:W-:Y:S05]  /*20a0*/  BSYNC.RECONVERGENT B0 ;  /* 0x0000000000007941 */ /* 0x000fea0003800200 */
.L_x_604:
[----:B------:R-:W-:Y:S01]  /*20b0*/  LEA R189, R6, 0xffffff80, 0x7 ;  /* 0xffffff8006bd7811 */ /* 0x000fe200078e38ff */
[----:B------:R-:W-:Y:S04]  /*20c0*/  BSSY.RECONVERGENT B0, `(.L_x_607) ;  /* 0x000001c000007945 */ /* 0x000fe80003800200 */
[----:B-----5:R-:W-:-:S05]  /*20d0*/  IMAD.IADD R12, R126, 0x1, -R189 ;  /* 0x000000017e0c7824 */ /* 0x020fca00078e0abd */
[----:B------:R-:W-:-:S13]  /*20e0*/  ISETP.GE.AND P3, PT, R8, R12, PT ;  /* 0x0000000c0800720c */ /* 0x000fda0003f66270 */
[----:B------:R-:W-:Y:S05]  /*20f0*/  @P3 BRA `(.L_x_608) ;  /* 0x0000000000603947 */ /* 0x000fea0003800000 */
[-C--:B------:R-:W-:Y:S02]  /*2100*/  ISETP.GE.AND P1, PT, R194, R190.reuse, PT ;  /* 0x000000bec200720c */ /* 0x080fe40003f26270 */
[----:B------:R-:W-:-:S11]  /*2110*/  ISETP.GE.AND P0, PT, R180, R190, PT ;  /* 0x000000beb400720c */ /* 0x000fd60003f06270 */
[----:B-1--4-:R-:W-:Y:S02]  /*2120*/  @!P1 IMAD.MOV.U32 R10, RZ, RZ, R182 ;  /* 0x000000ffff0a9224 */ /* 0x012fe400078e00b6 */
[--C-:B------:R-:W-:Y:S02]  /*2130*/  @!P1 IMAD.MOV.U32 R11, RZ, RZ, R181.reuse ;  /* 0x000000ffff0b9224 */ /* 0x100fe400078e00b5 */
[----:B------:R-:W-:-:S03]  /*2140*/  @!P0 IMAD.MOV.U32 R183, RZ, RZ, R181 ;  /* 0x000000ffffb78224 */ /* 0x000fc600078e00b5 */
        /* <DEDUP_REMOVED lines=12> */
[----:B-1----:R-:W-:-:S05]  /*2210*/  MOV R183, R181 ;  /* 0x000000b500b77202 */ /* 0x002fca0000000f00 */
[----:B------:R-:W-:Y:S01]  /*2220*/  @!PT LDS RZ, [RZ] ;  /* 0x00000000fffff984 */ /* 0x000fe20000000800 */
[----:B------:R-:W-:Y:S01]  /*2230*/  @!PT LDS RZ, [RZ] ;  /* 0x00000000fffff984 */ /* 0x000fe20000000800 */
[----:B------:R-:W-:Y:S01]  /*2240*/  @!PT LDS RZ, [RZ] ;  /* 0x00000000fffff984 */ /* 0x000fe20000000800 */
[----:B------:R1:W-:Y:S01]  /*2250*/  LDGSTS.E.BYPASS.LTC128B.128 [R191+0x7000], desc[UR4][R182.64+0x80] ;  /* 0x07000080b6bf7fae */ /* 0x0003e2000b981a04 */
[----:B------:R-:W-:Y:S05]  /*2260*/  BRA `(.L_x_608) ;  /* 0x0000000000047947 */ /* 0x000fea0003800000 */
.L_x_609:
[----:B------:R4:W-:Y:S02]  /*2270*/  STS.128 [R191+0x7000], RZ ;  /* 0x007000ffbf007388 */ /* 0x0009e40000000c00 */
.L_x_608:
[----:B------:R-:W-:Y:S05]  /*2280*/  BSYNC.RECONVERGENT B0 ;  /* 0x0000000000007941 */ /* 0x000fea0003800200 */
.L_x_607:
[----:B------:R-:W-:Y:S01]  /*2290*/  ISETP.GE.AND P0, PT, R5, R12, PT ;  /* 0x0000000c0500720c */ /* 0x000fe20003f06270 */
[----:B------:R-:W-:-:S12]  /*22a0*/  BSSY.RECONVERGENT B0, `(.L_x_610) ;  /* 0x000001a000007945 */ /* 0x000fd80003800200 */
[----:B------:R-:W-:Y:S05]  /*22b0*/  @P0 BRA `(.L_x_611) ;  /* 0x0000000000600947 */ /* 0x000fea0003800000 */
[----:B-1--4-:R-:W-:Y:S01]  /*22c0*/  IMAD.SHL.U32 R10, R174, 0x20, RZ ;  /* 0x00000020ae0a7824 */ /* 0x012fe200078e00ff */
[-C--:B------:R-:W-:Y:S02]  /*22d0*/  ISETP.GE.AND P1, PT, R194, R190.reuse, PT ;  /* 0x000000bec200720c */ /* 0x080fe40003f26270 */
[----:B------:R-:W-:Y:S02]  /*22e0*/  ISETP.GE.AND P0, PT, R180, R190, PT ;  /* 0x000000beb400720c */ /* 0x000fe40003f06270 */
[----:B------:R-:W-:Y:S02]  /*22f0*/  SHF.L.U64.HI R11, R174, 0x5, R175 ;  /* 0x00000005ae0b7819 */ /* 0x000fe400000102af */
[----:B------:R-:W-:-:S04]  /*2300*/  LEA R14, P2, R10, R182, 0x1 ;  /* 0x000000b60a0e7211 */ /* 0x000fc800078408ff */
        /* <DEDUP_REMOVED lines=18> */
.L_x_612:
[----:B------:R4:W-:Y:S02]  /*2430*/  STS.128 [R191+0x7800], RZ ;  /* 0x007800ffbf007388 */ /* 0x0009e40000000c00 */
.L_x_611:
[----:B------:R-:W-:Y:S05]  /*2440*/  BSYNC.RECONVERGENT B0 ;  /* 0x0000000000007941 */ /* 0x000fea0003800200 */
.L_x_610:
[----:B-1--4-:R-:W-:Y:S01]  /*2450*/  IADD3 R11, PT, PT, R8, 0x40, RZ ;  /* 0x00000040080b7810 */ /* 0x012fe20007ffe0ff */
[----:B------:R-:W-:Y:S03]  /*2460*/  BSSY.RECONVERGENT B0, `(.L_x_613) ;  /* 0x0000019000007945 */ /* 0x000fe60003800200 */
[----:B------:R-:W-:-:S13]  /*2470*/  ISETP.GE.AND P0, PT, R11, R12, PT ;  /* 0x0000000c0b00720c */ /* 0x000fda0003f06270 */
[----:B------:R-:W-:Y:S05]  /*2480*/  @P0 BRA `(.L_x_614) ;  /* 0x0000000000580947 */ /* 0x000fea0003800000 */
[-C--:B------:R-:W-:Y:S02]  /*2490*/  ISETP.GE.AND P1, PT, R194, R190.reuse, PT ;  /* 0x000000bec200720c */ /* 0x080fe40003f26270 */
[----:B------:R-:W-:Y:S02]  /*24a0*/  ISETP.GE.AND P0, PT, R180, R190, PT ;  /* 0x000000beb400720c */ /* 0x000fe40003f06270 */
        /* <DEDUP_REMOVED lines=19> */
.L_x_615:
[----:B------:R4:W-:Y:S02]  /*25e0*/  STS.128 [R191+0x8000], RZ ;  /* 0x008000ffbf007388 */ /* 0x0009e40000000c00 */
.L_x_614:
[----:B------:R-:W-:Y:S05]  /*25f0*/  BSYNC.RECONVERGENT B0 ;  /* 0x0000000000007941 */ /* 0x000fea0003800200 */
.L_x_613:
[----:B------:R-:W-:Y:S01]  /*2600*/  IADD3 R9, PT, PT, R8, 0x60, RZ ;  /* 0x0000006008097810 */ /* 0x000fe20007ffe0ff */
[----:B------:R-:W-:Y:S03]  /*2610*/  BSSY.RECONVERGENT B0, `(.L_x_616) ;  /* 0x000001b000007945 */ /* 0x000fe60003800200 */
[----:B------:R-:W-:-:S13]  /*2620*/  ISETP.GE.AND P0, PT, R9, R12, PT ;  /* 0x0000000c0900720c */ /* 0x000fda0003f06270 */
[----:B------:R-:W-:Y:S05]  /*2630*/  @P0 BRA `(.L_x_617) ;  /* 0x0000000000600947 */ /* 0x000fea0003800000 */
[----:B------:R-:W-:Y:S01]  /*2640*/  IMAD.MOV.U32 R183, RZ, RZ, R181 ;  /* 0x000000ffffb77224 */ /* 0x000fe200078e00b5 */
[-C--:B------:R-:W-:Y:S01]  /*2650*/  ISETP.GE.AND P1, PT, R194, R190.reuse, PT ;  /* 0x000000bec200720c */ /* 0x080fe20003f26270 */
[----:B------:R-:W-:Y:S01]  /*2660*/  IMAD R8, R175, 0xc0, RZ ;  /* 0x000000c0af087824 */ /* 0x000fe200078e02ff */
[----:B------:R-:W-:Y:S01]  /*2670*/  ISETP.GE.AND P0, PT, R180, R190, PT ;  /* 0x000000beb400720c */ /* 0x000fe20003f06270 */
[----:B-1--4-:R-:W-:-:S05]  /*2680*/  IMAD.WIDE.U32 R14, R174, 0xc0, R182 ;  /* 0x000000c0ae0e7825 */ /* 0x012fca00078e00b6 */
[----:B------:R-:W-:-:S05]  /*2690*/  IADD3 R15, PT, PT, R15, R8, RZ ;  /* 0x000000080f0f7210 */ /* 0x000fca0007ffe0ff */
        /* <DEDUP_REMOVED lines=17> */
.L_x_618:
[----:B------:R4:W-:Y:S02]  /*27b0*/  STS.128 [R191+0x8800], RZ ;  /* 0x008800ffbf007388 */ /* 0x0009e40000000c00 */
.L_x_617:
[----:B------:R-:W-:Y:S05]  /*27c0*/  BSYNC.RECONVERGENT B0 ;  /* 0x0000000000007941 */ /* 0x000fea0003800200 */
.L_x_616:
[----:B------:R-:W0:Y:S01]  /*27d0*/  LDGDEPBAR ;  /* 0x00000000000079af */ /* 0x000e220000000000 */
[----:B------:R-:W-:-:S04]  /*27e0*/  DEPBAR.LE SB0, 0x0 ;  /* 0x000080000000791a */ /* 0x000fc80000000000 */
[----:B------:R-:W-:Y:S05]  /*27f0*/  WARPSYNC.ALL ;  /* 0x0000000000007948 */ /* 0x000fea0003800000 */
[----:B------:R-:W-:Y:S01]  /*2800*/  BSSY.RECONVERGENT B0, `(.L_x_619) ;  /* 0x000001d000007945 */ /* 0x000fe20003800200 */
[----:B------:R-:W-:Y:S06]  /*2810*/  BAR.SYNC.DEFER_BLOCKING 0x0 ;  /* 0x0000000000007b1d */ /* 0x000fec0000010000 */
[----:B------:R-:W-:Y:S05]  /*2820*/  @P3 BRA `(.L_x_620) ;  /* 0x00000000005c3947 */ /* 0x000fea0003800000 */
[-C--:B------:R-:W-:Y:S02]  /*2830*/  ISETP.GE.AND P1, PT, R194, R190.reuse, PT ;  /* 0x000000bec200720c */ /* 0x080fe40003f26270 */
[----:B------:R-:W-:-:S11]  /*2840*/  ISETP.GE.AND P0, PT, R180, R190, PT ;  /* 0x000000beb400720c */ /* 0x000fd60003f06270 */
[----:B-1--4-:R-:W-:Y:S02]  /*2850*/  @!P1 IMAD.MOV.U32 R14, RZ, RZ, R184 ;  /* 0x000000ffff0e9224 */ /* 0x012fe400078e00b8 */
[----:B------:R-:W-:-:S05]  /*2860*/  @!P1 IMAD.MOV.U32 R15, RZ, RZ, R185 ;  /* 0x000000ffff0f9224 */ /* 0x000fca00078e00b9 */
        /* <DEDUP_REMOVED lines=17> */
.L_x_621:
[----:B------:R4:W-:Y:S01]  /*2980*/  STS.128 [R191+0xd000], RZ ;  /* 0x00d000ffbf007388 */ /* 0x0009e20000000c00 */
[----:B------:R-:W-:Y:S05]  /*2990*/  BRA `(.L_x_622) ;  /* 0x00000000000c7947 */ /* 0x000fea0003800000 */
.L_x_620:
[----:B------:R1:W-:Y:S04]  /*29a0*/  STS.128 [R191+0x9000], RZ ;  /* 0x009000ffbf007388 */ /* 0x0003e80000000c00 */
[----:B------:R1:W-:Y:S04]  /*29b0*/  STS.128 [R191+0xb000], RZ ;  /* 0x00b000ffbf007388 */ /* 0x0003e80000000c00 */
[----:B------:R1:W-:Y:S02]  /*29c0*/  STS.128 [R191+0xd000], RZ ;  /* 0x00d000ffbf007388 */ /* 0x0003e40000000c00 */
.L_x_622:
[----:B------:R-:W-:Y:S05]  /*29d0*/  BSYNC.RECONVERGENT B0 ;  /* 0x0000000000007941 */ /* 0x000fea0003800200 */
.L_x_619:
[----:B------:R-:W-:Y:S01]  /*29e0*/  ISETP.GE.AND P0, PT, R5, R12, PT ;  /* 0x0000000c0500720c */ /* 0x000fe20003f06270 */
[----:B------:R-:W-:-:S12]  /*29f0*/  BSSY.RECONVERGENT B0, `(.L_x_623) ;  /* 0x000001d000007945 */ /* 0x000fd80003800200 */
[----:B------:R1:W-:Y:S04]  /*2a00*/  @P0 STS.128 [R191+0x9800], RZ ;  /* 0x009800ffbf000388 */ /* 0x0003e80000000c00 */
[----:B------:R1:W-:Y:S04]  /*2a10*/  @P0 STS.128 [R191+0xb800], RZ ;  /* 0x00b800ffbf000388 */ /* 0x0003e80000000c00 */
[----:B------:R1:W-:Y:S01]  /*2a20*/  @P0 STS.128 [R191+0xd800], RZ ;  /* 0x00d800ffbf000388 */ /* 0x0003e20000000c00 */
[----:B------:R-:W-:Y:S05]  /*2a30*/  @P0 BRA `(.L_x_624) ;  /* 0x0000000000600947 */ /* 0x000fea0003800000 */
[----:B------:R-:W-:Y:S01]  /*2a40*/  IMAD.SHL.U32 R5, R176, 0x20, RZ ;  /* 0x00000020b0057824 */ /* 0x000fe200078e00ff */
[-C--:B------:R-:W-:Y:S02]  /*2a50*/  ISETP.GE.AND P1, PT, R194, R190.reuse, PT ;  /* 0x000000bec200720c */ /* 0x080fe40003f26270 */
[----:B------:R-:W-:Y:S02]  /*2a60*/  ISETP.GE.AND P0, PT, R180, R190, PT ;  /* 0x000000beb400720c */ /* 0x000fe40003f06270 */
[----:B------:R-:W-:Y:S02]  /*2a70*/  SHF.L.U64.HI R8, R176, 0x5, R177 ;  /* 0x00000005b0087819 */ /* 0x000fe400000102b1 */
[----:B-1--4-:R-:W-:-:S04]  /*2a80*/  LEA R14, P2, R5, R184, 0x1 ;  /* 0x000000b8050e7211 */ /* 0x012fc800078408ff */
        /* <DEDUP_REMOVED lines=18> */
.L_x_625:
[----:B------:R4:W-:Y:S02]  /*2bb0*/  STS.128 [R191+0xd800], RZ ;  /* 0x00d800ffbf007388 */ /* 0x0009e40000000c00 */
.L_x_624:
[----:B------:R-:W-:Y:S05]  /*2bc0*/  BSYNC.RECONVERGENT B0 ;  /* 0x0000000000007941 */ /* 0x000fea0003800200 */
.L_x_623:
[----:B------:R-:W-:Y:S01]  /*2bd0*/  ISETP.GE.AND P0, PT, R11, R12, PT ;  /* 0x0000000c0b00720c */ /* 0x000fe20003f06270 */
[----:B------:R-:W-:-:S12]  /*2be0*/  BSSY.RECONVERGENT B0, `(.L_x_626) ;  /* 0x000001b000007945 */ /* 0x000fd80003800200 */
[----:B------:R1:W-:Y:S04]  /*2bf0*/  @P0 STS.128 [R191+0xa000], RZ ;  /* 0x00a000ffbf000388 */ /* 0x0003e80000000c00 */
[----:B------:R1:W-:Y:S04]  /*2c00*/  @P0 STS.128 [R191+0xc000], RZ ;  /* 0x00c000ffbf000388 */ /* 0x0003e80000000c00 */
[----:B------:R1:W-:Y:S01]  /*2c10*/  @P0 STS.128 [R191+0xe000], RZ ;  /* 0x00e000ffbf000388 */ /* 0x0003e20000000c00 */
        /* <DEDUP_REMOVED lines=22> */
.L_x_628:
[----:B------:R1:W-:Y:S02]  /*2d80*/  STS.128 [R191+0xe000], RZ ;  /* 0x00e000ffbf007388 */ /* 0x0003e40000000c00 */
.L_x_627:
[----:B------:R-:W-:Y:S05]  /*2d90*/  BSYNC.RECONVERGENT B0 ;  /* 0x0000000000007941 */ /* 0x000fea0003800200 */
.L_x_626:
[----:B------:R-:W-:Y:S01]  /*2da0*/  ISETP.GE.AND P0, PT, R9, R12, PT ;  /* 0x0000000c0900720c */ /* 0x000fe20003f06270 */
[----:B------:R-:W-:Y:S01]  /*2db0*/  IMAD.MOV.U32 R5, RZ, RZ, 0x10 ;  /* 0x00000010ff057424 */ /* 0x000fe200078e00ff */
[----:B------:R-:W-:Y:S01]  /*2dc0*/  LOP3.LUT P1, RZ, R124, 0x4, RZ, 0xc0, !PT ;  /* 0x000000047cff7812 */ /* 0x000fe2000782c0ff */
[----:B------:R-:W-:Y:S03]  /*2dd0*/  BSSY.RECONVERGENT B0, `(.L_x_629) ;  /* 0x000001d000007945 */ /* 0x000fe60003800200 */
[----:B------:R-:W-:-:S07]  /*2de0*/  SEL R5, R5, 0xfffffff0, !P1 ;  /* 0xfffffff005057807 */ /* 0x000fce0004800000 */
[----:B------:R1:W-:Y:S04]  /*2df0*/  @P0 STS.128 [R191+0xa800], RZ ;  /* 0x00a800ffbf000388 */ /* 0x0003e80000000c00 */
[----:B------:R1:W-:Y:S04]  /*2e00*/  @P0 STS.128 [R191+0xc800], RZ ;  /* 0x00c800ffbf000388 */ /* 0x0003e80000000c00 */
[----:B------:R1:W-:Y:S01]  /*2e10*/  @P0 STS.128 [R191+0xe800], RZ ;  /* 0x00e800ffbf000388 */ /* 0x0003e20000000c00 */
[----:B------:R-:W-:Y:S05]  /*2e20*/  @P0 BRA `(.L_x_630) ;  /* 0x00000000005c0947 */ /* 0x000fea0003800000 */
[-C--:B------:R-:W-:Y:S01]  /*2e30*/  ISETP.GE.AND P1, PT, R194, R190.reuse, PT ;  /* 0x000000bec200720c */ /* 0x080fe20003f26270 */
[----:B------:R-:W-:Y:S01]  /*2e40*/  IMAD R8, R177, 0xc0, RZ ;  /* 0x000000c0b1087824 */ /* 0x000fe200078e02ff */
[----:B------:R-:W-:Y:S01]  /*2e50*/  ISETP.GE.AND P0, PT, R180, R190, PT ;  /* 0x000000beb400720c */ /* 0x000fe20003f06270 */
[----:B-1----:R-:W-:-:S05]  /*2e60*/  IMAD.WIDE.U32 R10, R176, 0xc0, R184 ;  /* 0x000000c0b00a7825 */ /* 0x002fca00078e00b8 */
        /* <DEDUP_REMOVED lines=18> */
.L_x_631:
[----:B------:R1:W-:Y:S02]  /*2f90*/  STS.128 [R191+0xe800], RZ ;  /* 0x00e800ffbf007388 */ /* 0x0003e40000000c00 */
.L_x_630:
[----:B------:R-:W-:Y:S05]  /*2fa0*/  BSYNC.RECONVERGENT B0 ;  /* 0x0000000000007941 */ /* 0x000fea0003800200 */
.L_x_629:
[--C-:B------:R-:W-:Y:S01]  /*2fb0*/  IMAD R173, R0, 0x2, R7.reuse ;  /* 0x0000000200ad7824 */ /* 0x100fe200078e0207 */
[----:B------:R-:W0:Y:S01]  /*2fc0*/  LDGDEPBAR ;  /* 0x00000000000079af */ /* 0x000e220000000000 */
[----:B------:R-:W-:Y:S01]  /*2fd0*/  IMAD R172, R172, 0x2, R7 ;  /* 0x00000002acac7824 */ /* 0x000fe200078e0207 */
[----:B------:R-:W-:Y:S01]  /*2fe0*/  BSSY.RECONVERGENT B1, `(.L_x_632) ;  /* 0x00001b8000017945 */ /* 0x000fe20003800200 */
[C---:B------:R-:W-:Y:S01]  /*2ff0*/  IMAD R171, R5.reuse, 0x2, R173 ;  /* 0x0000000205ab7824 */ /* 0x040fe200078e02ad */
[----:B------:R-:W-:Y:S01]  /*3000*/  LDSM.16.M88.4 R108, [R173] ;  /* 0x00000000ad6c783b */ /* 0x000fe20000000200 */
[----:B------:R-:W-:Y:S02]  /*3010*/  IMAD R169, R5, 0x2, R172 ;  /* 0x0000000205a97824 */ /* 0x000fe400078e02ac */
[----:B------:R-:W-:Y:S01]  /*3020*/  IMAD.SHL.U32 R124, R124, 0x2, RZ ;  /* 0x000000027c7c7824 */ /* 0x000fe200078e00ff */
[----:B------:R-:W5:Y:S04]  /*3030*/  LDSM.16.M88.4 R64, [R172+0x3000] ;  /* 0x00300000ac40783b */ /* 0x000f680000000200 */
[----:B------:R-:W3:Y:S01]  /*3040*/  LDSM.16.M88.4 R56, [R172+0x3400] ;  /* 0x00340000ac38783b */ /* 0x000ee20000000200 */
[----:B------:R-:W-:-:S03]  /*3050*/  LOP3.LUT R124, R124, 0x6, RZ, 0xc0, !PT ;  /* 0x000000067c7c7812 */ /* 0x000fc600078ec0ff */
[----:B------:R-:W3:Y:S04]  /*3060*/  LDSM.16.M88.4 R48, [R172+0x3800] ;  /* 0x00380000ac30783b */ /* 0x000ee80000000200 */
[----:B------:R-:W3:Y:S04]  /*3070*/  LDSM.16.M88.4 R40, [R172+0x3c00] ;  /* 0x003c0000ac28783b */ /* 0x000ee80000000200 */
[----:B------:R-:W3:Y:S04]  /*3080*/  LDSM.16.M88.4 R32, [R172+0x4000] ;  /* 0x00400000ac20783b */ /* 0x000ee80000000200 */
[----:B------:R-:W3:Y:S04]  /*3090*/  LDSM.16.M88.4 R24, [R172+0x4400] ;  /* 0x00440000ac18783b */ /* 0x000ee80000000200 */
[----:B--2---:R-:W2:Y:S04]  /*30a0*/  LDSM.16.M88.4 R16, [R172+0x4800] ;  /* 0x00480000ac10783b */ /* 0x004ea80000000200 */
[----:B-1----:R-:W1:Y:S04]  /*30b0*/  LDSM.16.M88.4 R8, [R172+0x4c00] ;  /* 0x004c0000ac08783b */ /* 0x002e680000000200 */
[----:B------:R-:W-:Y:S04]  /*30c0*/  LDSM.16.M88.4 R80, [R171] ;  /* 0x00000000ab50783b */ /* 0x000fe80000000200 */
[----:B------:R-:W1:Y:S01]  /*30d0*/  LDSM.16.M88.4 R72, [R169+0x3400] ;  /* 0x00340000a948783b */ /* 0x000e620000000200 */
[C---:B-----5:R-:W-:Y:S03]  /*30e0*/  HMMA.16816.F32 R68, R108.reuse, R64, RZ ;  /* 0x000000406c44723c */ /* 0x060fe600000018ff */
[----:B----4-:R-:W4:Y:S04]  /*30f0*/  LDSM.16.M88.4 R12, [R169+0x4000] ;  /* 0x00400000a90c783b */ /* 0x010f280000000200 */
[----:B------:R-:W5:Y:S01]  /*3100*/  LDSM.16.M88.4 R76, [R169+0x3000] ;  /* 0x00300000a94c783b */ /* 0x000f620000000200 */
[C---:B---3--:R-:W-:Y:S03]  /*3110*/  HMMA.16816.F32 R60, R108.reuse, R56, RZ ;  /* 0x000000386c3c723c */ /* 0x048fe600000018ff */
[----:B------:R-:W-:Y:S04]  /*3120*/  LDSM.16.M88.4 R100, [R169+0x3800] ;  /* 0x00380000a964783b */ /* 0x000fe80000000200 */
[----:B------:R-:W-:Y:S01]  /*3130*/  LDSM.16.M88.4 R96, [R169+0x3c00] ;  /* 0x003c0000a960783b */ /* 0x000fe20000000200 */
[C---:B------:R-:W-:Y:S03]  /*3140*/  HMMA.16816.F32 R52, R108.reuse, R48, RZ ;  /* 0x000000306c34723c */ /* 0x040fe600000018ff */
        /* <DEDUP_REMOVED lines=8> */
[C---:B------:R-:W-:Y:S08]  /*31d0*/  HMMA.16816.F32 R28, R108.reuse, R24, RZ ;  /* 0x000000186c1c723c */ /* 0x040ff000000018ff */
[C---:B--2---:R-:W-:Y:S08]  /*31e0*/  HMMA.16816.F32 R20, R108.reuse, R16, RZ ;  /* 0x000000106c14723c */ /* 0x044ff000000018ff */
        /* <DEDUP_REMOVED lines=10> */
[C---:B------:R-:W-:Y:S08]  /*3290*/  HMMA.16816.F32 R60, R80.reuse, R72, R60 ;  /* 0x00000048503c723c */ /* 0x040ff0000000183c */
[C---:B------:R-:W-:Y:S01]  /*32a0*/  HMMA.16816.F32 R56, R80.reuse, R74, R56 ;  /* 0x0000004a5038723c */ /* 0x040fe20000001838 */
[----:B------:R-:W2:Y:S07]  /*32b0*/  LDSM.16.M88.4 R72, [R172+0x5400] ;  /* 0x00540000ac48783b */ /* 0x000eae0000000200 */
[C---:B----4-:R-:W-:Y:S08]  /*32c0*/  HMMA.16816.F32 R36, R80.reuse, R12, R36 ;  /* 0x0000000c5024723c */ /* 0x050ff00000001824 */
[C---:B------:R-:W-:Y:S01]  /*32d0*/  HMMA.16816.F32 R32, R80.reuse, R14, R32 ;  /* 0x0000000e5020723c */ /* 0x040fe20000001820 */
[----:B------:R-:W3:Y:S07]  /*32e0*/  LDSM.16.M88.4 R12, [R172+0x6000] ;  /* 0x00600000ac0c783b */ /* 0x000eee0000000200 */
[C---:B-----5:R-:W-:Y:S08]  /*32f0*/  HMMA.16816.F32 R68, R80.reuse, R76, R68 ;  /* 0x0000004c5044723c */ /* 0x060ff00000001844 */
[C---:B-1----:R-:W-:Y:S08]  /*3300*/  HMMA.16816.F32 R28, R80.reuse, R8, R28 ;  /* 0x00000008501c723c */ /* 0x042ff0000000181c */
[C---:B------:R-:W-:Y:S01]  /*3310*/  HMMA.16816.F32 R24, R80.reuse, R10, R24 ;  /* 0x0000000a5018723c */ /* 0x040fe20000001818 */
[----:B------:R-:W1:Y:S07]  /*3320*/  LDSM.16.M88.4 R8, [R172+0x6400] ;  /* 0x00640000ac08783b */ /* 0x000e6e0000000200 */
[C---:B------:R-:W-:Y:S01]  /*3330*/  HMMA.16816.F32 R64, R80.reuse, R78, R64 ;  /* 0x0000004e5040723c */ /* 0x040fe20000001840 */
[----:B------:R-:W4:Y:S07]  /*3340*/  LDSM.16.M88.4 R76, [R172+0x5000] ;  /* 0x00500000ac4c783b */ /* 0x000f2e0000000200 */
[C---:B------:R-:W-:Y:S08]  /*3350*/  HMMA.16816.F32 R52, R80.reuse, R100, R52 ;  /* 0x000000645034723c */ /* 0x040ff00000001834 */
[C---:B------:R-:W-:Y:S01]  /*3360*/  HMMA.16816.F32 R48, R80.reuse, R102, R48 ;  /* 0x000000665030723c */ /* 0x040fe20000001830 */
[----:B------:R-:W5:Y:S07]  /*3370*/  LDSM.16.M88.4 R100, [R172+0x6800] ;  /* 0x00680000ac64783b */ /* 0x000f6e0000000200 */
[C---:B------:R-:W-:Y:S08]  /*3380*/  HMMA.16816.F32 R44, R80.reuse, R96, R44 ;  /* 0x00000060502c723c */ /* 0x040ff0000000182c */
[C---:B------:R-:W-:Y:S01]  /*3390*/  HMMA.16816.F32 R40, R80.reuse, R98, R40 ;  /* 0x000000625028723c */ /* 0x040fe20000001828 */
[----:B------:R-:W5:Y:S07]  /*33a0*/  LDSM.16.M88.4 R96, [R172+0x6c00] ;  /* 0x006c0000ac60783b */ /* 0x000f6e0000000200 */
[C---:B------:R-:W-:Y:S08]  /*33b0*/  HMMA.16816.F32 R20, R80.reuse, R88, R20 ;  /* 0x000000585014723c */ /* 0x040ff00000001814 */
[C---:B------:R-:W-:Y:S01]  /*33c0*/  HMMA.16816.F32 R16, R80.reuse, R90, R16 ;  /* 0x0000005a5010723c */ /* 0x040fe20000001810 */
[----:B------:R-:W-:Y:S07]  /*33d0*/  LDSM.16.M88.4 R88, [R169+0x5000] ;  /* 0x00500000a958783b */ /* 0x000fee0000000200 */
[C---:B------:R-:W-:Y:S08]  /*33e0*/  HMMA.16816.F32 R112, R80.reuse, R84, R112 ;  /* 0x000000545070723c */ /* 0x040ff00000001870 */
[----:B------:R-:W-:Y:S01]  /*33f0*/  HMMA.16816.F32 R108, R80, R86, R108 ;  /* 0x00000056506c723c */ /* 0x000fe2000000186c */
[----:B------:R-:W5:Y:S04]  /*3400*/  LDSM.16.M88.4 R80, [R169+0x5800] ;  /* 0x00580000a950783b */ /* 0x000f680000000200 */
[----:B------:R-:W-:Y:S03]  /*3410*/  LDSM.16.M88.4 R84, [R169+0x5400] ;  /* 0x00540000a954783b */ /* 0x000fe60000000200 */
[C---:B--2---:R-:W-:Y:S08]  /*3420*/  HMMA.16816.F32 R60, R92.reuse, R72, R60 ;  /* 0x000000485c3c723c */ /* 0x044ff0000000183c */
[C---:B------:R-:W-:Y:S01]  /*3430*/  HMMA.16816.F32 R56, R92.reuse, R74, R56 ;  /* 0x0000004a5c38723c */ /* 0x040fe20000001838 */
[----:B------:R-:W2:Y:S07]  /*3440*/  LDSM.16.M88.4 R72, [R169+0x6000] ;  /* 0x00600000a948783b */ /* 0x000eae0000000200 */
[C---:B---3--:R-:W-:Y:S08]  /*3450*/  HMMA.16816.F32 R36, R92.reuse, R12, R36 ;  /* 0x0000000c5c24723c */ /* 0x048ff00000001824 */
[C---:B------:R-:W-:Y:S01]  /*3460*/  HMMA.16816.F32 R32, R92.reuse, R14, R32 ;  /* 0x0000000e5c20723c */ /* 0x040fe20000001820 */
[----:B------:R-:W3:Y:S07]  /*3470*/  LDSM.16.M88.4 R12, [R169+0x6400] ;  /* 0x00640000a90c783b */ /* 0x000eee0000000200 */
[C---:B-1----:R-:W-:Y:S08]  /*3480*/  HMMA.16816.F32 R28, R92.reuse, R8, R28 ;  /* 0x000000085c1c723c */ /* 0x042ff0000000181c */
[C---:B------:R-:W-:Y:S01]  /*3490*/  HMMA.16816.F32 R24, R92.reuse, R10, R24 ;  /* 0x0000000a5c18723c */ /* 0x040fe20000001818 */
[----:B------:R-:W1:Y:S07]  /*34a0*/  LDSM.16.M88.4 R8, [R169+0x6800] ;  /* 0x00680000a908783b */ /* 0x000e6e0000000200 */
[C---:B------:R-:W-:Y:S08]  /*34b0*/  HMMA.16816.F32 R52, R92.reuse, R116, R52 ;  /* 0x000000745c34723c */ /* 0x040ff00000001834 */
[C---:B------:R-:W-:Y:S01]  /*34c0*/  HMMA.16816.F32 R48, R92.reuse, R118, R48 ;  /* 0x000000765c30723c */ /* 0x040fe20000001830 */
[----:B------:R-:W1:Y:S07]  /*34d0*/  LDSM.16.M88.4 R116, [R169+0x6c00] ;  /* 0x006c0000a974783b */ /* 0x000e6e0000000200 */
[C---:B----4-:R-:W-:Y:S08]  /*34e0*/  HMMA.16816.F32 R68, R92.reuse, R76, R68 ;  /* 0x0000004c5c44723c */ /* 0x050ff00000001844 */
[C---:B------:R-:W-:Y:S01]  /*34f0*/  HMMA.16816.F32 R64, R92.reuse, R78, R64 ;  /* 0x0000004e5c40723c */ /* 0x040fe20000001840 */
[----:B------:R-:W4:Y:S07]  /*3500*/  LDSM.16.M88.4 R76, [R169+0x5c00] ;  /* 0x005c0000a94c783b */ /* 0x000f2e0000000200 */
[C---:B------:R-:W-:Y:S08]  /*3510*/  HMMA.16816.F32 R44, R92.reuse, R104, R44 ;  /* 0x000000685c2c723c */ /* 0x040ff0000000182c */
[C---:B------:R-:W-:Y:S01]  /*3520*/  HMMA.16816.F32 R40, R92.reuse, R106, R40 ;  /* 0x0000006a5c28723c */ /* 0x040fe20000001828 */
[----:B------:R-:W-:Y:S07]  /*3530*/  LDSM.16.M88.4 R104, [R173+0x2000] ;  /* 0x00200000ad68783b */ /* 0x000fee0000000200 */
[C---:B-----5:R-:W-:Y:S08]  /*3540*/  HMMA.16816.F32 R20, R92.reuse, R100, R20 ;  /* 0x000000645c14723c */ /* 0x060ff00000001814 */
[C---:B------:R-:W-:Y:S01]  /*3550*/  HMMA.16816.F32 R16, R92.reuse, R102, R16 ;  /* 0x000000665c10723c */ /* 0x040fe20000001810 */
[----:B------:R-:W5:Y:S07]  /*3560*/  LDSM.16.M88.4 R100, [R172+0x7000] ;  /* 0x00700000ac64783b */ /* 0x000f6e0000000200 */
[C---:B------:R-:W-:Y:S08]  /*3570*/  HMMA.16816.F32 R112, R92.reuse, R96, R112 ;  /* 0x000000605c70723c */ /* 0x040ff00000001870 */
[----:B------:R-:W-:Y:S01]  /*3580*/  HMMA.16816.F32 R108, R92, R98, R108 ;  /* 0x000000625c6c723c */ /* 0x000fe2000000186c */
[----:B------:R-:W5:Y:S04]  /*3590*/  LDSM.16.M88.4 R96, [R172+0x7400] ;  /* 0x00740000ac60783b */ /* 0x000f680000000200 */
[----:B------:R-:W-:Y:S03]  /*35a0*/  LDSM.16.M88.4 R92, [R172+0x7800] ;  /* 0x00780000ac5c783b */ /* 0x000fe60000000200 */
[C---:B------:R-:W-:Y:S08]  /*35b0*/  HMMA.16816.F32 R52, R120.reuse, R80, R52 ;  /* 0x000000507834723c */ /* 0x040ff00000001834 */
[C---:B------:R-:W-:Y:S01]  /*35c0*/  HMMA.16816.F32 R48, R120.reuse, R82, R48 ;  /* 0x000000527830723c */ /* 0x040fe20000001830 */
[----:B------:R-:W5:Y:S07]  /*35d0*/  LDSM.16.M88.4 R80, [R172+0x8400] ;  /* 0x00840000ac50783b */ /* 0x000f6e0000000200 */
        /* <DEDUP_REMOVED lines=12> */
[C---:B------:R-:W-:Y:S08]  /*36a0*/  HMMA.16816.F32 R60, R120.reuse, R84, R60 ;  /* 0x00000054783c723c */ /* 0x040ff0000000183c */
[C---:B------:R-:W-:Y:S01]  /*36b0*/  HMMA.16816.F32 R56, R120.reuse, R86, R56 ;  /* 0x000000567838723c */ /* 0x040fe20000001838 */
[----:B------:R-:W-:Y:S07]  /*36c0*/  LDSM.16.M88.4 R84, [R172+0x8000] ;  /* 0x00800000ac54783b */ /* 0x000fee0000000200 */
[C---:B------:R-:W-:Y:S08]  /*36d0*/  HMMA.16816.F32 R112, R120.reuse, R116, R112 ;  /* 0x000000747870723c */ /* 0x040ff00000001870 */
[C---:B------:R-:W-:Y:S08]  /*36e0*/  HMMA.16816.F32 R108, R120.reuse, R118, R108 ;  /* 0x00000076786c723c */ /* 0x040ff0000000186c */
[C---:B----4-:R-:W-:Y:S08]  /*36f0*/  HMMA.16816.F32 R44, R120.reuse, R76, R44 ;  /* 0x0000004c782c723c */ /* 0x050ff0000000182c */
[----:B------:R-:W-:Y:S01]  /*3700*/  HMMA.16816.F32 R40, R120, R78, R40 ;  /* 0x0000004e7828723c */ /* 0x000fe20000001828 */
[----:B------:R-:W3:Y:S07]  /*3710*/  LDSM.16.M88.4 R76, [R172+0x8800] ;  /* 0x00880000ac4c783b */ /* 0x000eee0000000200 */
[C---:B-----5:R-:W-:Y:S08]  /*3720*/  HMMA.16816.F32 R68, R104.reuse, R100, R68 ;  /* 0x000000646844723c */ /* 0x060ff00000001844 */
[C---:B------:R-:W-:Y:S08]  /*3730*/  HMMA.16816.F32 R64, R104.reuse, R102, R64 ;  /* 0x000000666840723c */ /* 0x040ff00000001840 */
[C---:B------:R-:W-:Y:S08]  /*3740*/  HMMA.16816.F32 R60, R104.reuse, R96, R60 ;  /* 0x00000060683c723c */ /* 0x040ff0000000183c */
[C---:B------:R-:W-:Y:S01]  /*3750*/  HMMA.16816.F32 R56, R104.reuse, R98, R56 ;  /* 0x000000626838723c */ /* 0x040fe20000001838 */
[----:B------:R-:W4:Y:S07]  /*3760*/  LDSM.16.M88.4 R96, [R169+0x7400] ;  /* 0x00740000a960783b */ /* 0x000f2e0000000200 */
[----:B------:R-:W-:Y:S01]  /*3770*/  HMMA.16816.F32 R28, R104, R80, R28 ;  /* 0x00000050681c723c */ /* 0x000fe2000000181c */
[----:B------:R-:W-:-:S05]  /*3780*/  IMAD.IADD R81, R189, 0x1, R124 ;  /* 0x00000001bd517824 */ /* 0x000fca00078e027c */
[C---:B------:R-:W-:Y:S02]  /*3790*/  ISETP.GE.AND P3, PT, R81.reuse, R126, PT ;  /* 0x0000007e5100720c */ /* 0x040fe40003f66270 */
[C---:B--2---:R-:W-:Y:S08]  /*37a0*/  HMMA.16816.F32 R112, R104.reuse, R72, R112 ;  /* 0x000000486870723c */ /* 0x044ff00000001870 */
[----:B------:R-:W-:Y:S01]  /*37b0*/  HMMA.16816.F32 R108, R104, R74, R108 ;  /* 0x0000004a686c723c */ /* 0x000fe2000000186c */
[----:B------:R-:W2:Y:S07]  /*37c0*/  LDSM.16.M88.4 R72, [R169+0x7800] ;  /* 0x00780000a948783b */ /* 0x000eae0000000200 */
[----:B-1----:R-:W-:Y:S01]  /*37d0*/  HMMA.16816.F32 R68, R12, R8, R68 ;  /* 0x000000080c44723c */ /* 0x002fe20000001844 */
[----:B------:R-:W-:-:S05]  /*37e0*/  VIADD R9, R81, 0x8 ;  /* 0x0000000851097836 */ /* 0x000fca0000000000 */
[----:B------:R-:W-:Y:S02]  /*37f0*/  ISETP.GE.AND P1, PT, R9, R126, PT ;  /* 0x0000007e0900720c */ /* 0x000fe40003f26270 */
[----:B------:R-:W-:Y:S01]  /*3800*/  HMMA.16816.F32 R64, R12, R10, R64 ;  /* 0x0000000a0c40723c */ /* 0x000fe20000001840 */
[----:B------:R-:W-:-:S05]  /*3810*/  VIADD R11, R81, 0x1 ;  /* 0x00000001510b7836 */ /* 0x000fca0000000000 */
[----:B------:R-:W-:Y:S02]  /*3820*/  ISETP.GE.AND P2, PT, R11, R126, PT ;  /* 0x0000007e0b00720c */ /* 0x000fe40003f46270 */
[----:B------:R-:W1:Y:S01]  /*3830*/  LDSM.16.M88.4 R8, [R169+0x7c00] ;  /* 0x007c0000a908783b */ /* 0x000e620000000200 */
[C---:B------:R-:W-:Y:S08]  /*3840*/  HMMA.16816.F32 R52, R104.reuse, R92, R52 ;  /* 0x0000005c6834723c */ /* 0x040ff00000001834 */
[----:B---3--:R-:W-:Y:S01]  /*3850*/  HMMA.16816.F32 R20, R104, R76, R20 ;  /* 0x0000004c6814723c */ /* 0x008fe20000001814 */
[----:B------:R-:W-:Y:S01]  /*3860*/  VIADD R77, R81, 0x9 ;  /* 0x00000009514d7836 */ /* 0x000fe20000000000 */
[----:B------:R-:W-:-:S02]  /*3870*/  FSEL R76, R68, -INF , !P3 ;  /* 0xff800000444c7808 */ /* 0x000fc40005800000 */
[----:B------:R-:W-:Y:S02]  /*3880*/  FSEL R66, R66, -INF , !P1 ;  /* 0xff80000042427808 */ /* 0x000fe40004800000 */
[-C--:B------:R-:W-:Y:S01]  /*3890*/  ISETP.GE.AND P0, PT, R77, R126.reuse, PT ;  /* 0x0000007e4d00720c */ /* 0x080fe20003f06270 */
[C---:B------:R-:W-:Y:S01]  /*38a0*/  VIADD R77, R81.reuse, 0x18 ;  /* 0x00000018514d7836 */ /* 0x040fe20000000000 */
[----:B------:R-:W-:Y:S01]  /*38b0*/  HMMA.16816.F32 R24, R104, R82, R24 ;  /* 0x000000526818723c */ /* 0x000fe20000001818 */
[----:B------:R-:W-:Y:S01]  /*38c0*/  VIADD R83, R81, 0x10 ;  /* 0x0000001051537836 */ /* 0x000fe20000000000 */
[----:B------:R-:W-:Y:S02]  /*38d0*/  FSEL R80, R64, -INF , !P1 ;  /* 0xff80000040507808 */ /* 0x000fe40004800000 */
[-C--:B------:R-:W-:Y:S01]  /*38e0*/  ISETP.GE.AND P4, PT, R77, R126.reuse, PT ;  /* 0x0000007e4d00720c */ /* 0x080fe20003f86270 */
[----:B------:R-:W-:Y:S01]  /*38f0*/  VIADD R77, R81, 0x19 ;  /* 0x00000019514d7836 */ /* 0x000fe20000000000 */
[----:B------:R-:W-:-:S02]  /*3900*/  ISETP.GE.AND P6, PT, R83, R126, PT ;  /* 0x0000007e5300720c */ /* 0x000fc40003fc6270 */
[C---:B------:R-:W-:Y:S01]  /*3910*/  HMMA.16816.F32 R16, R104.reuse, R78, R16 ;  /* 0x0000004e6810723c */ /* 0x040fe20000001810 */
[----:B------:R-:W-:Y:S01]  /*3920*/  VIADD R79, R81, 0x11 ;  /* 0x00000011514f7836 */ /* 0x000fe20000000000 */
[----:B------:R-:W-:Y:S02]  /*3930*/  FSEL R83, R71, -INF , !P2 ;  /* 0xff80000047537808 */ /* 0x000fe40005000000 */
[----:B------:R-:W-:Y:S02]  /*3940*/  FSEL R78, R69, -INF , !P2 ;  /* 0xff800000454e7808 */ /* 0x000fe40005000000 */
[-C--:B------:R-:W-:Y:S02]  /*3950*/  ISETP.GE.AND P5, PT, R79, R126.reuse, PT ;  /* 0x0000007e4f00720c */ /* 0x080fe40003fa6270 */
[----:B------:R-:W-:Y:S01]  /*3960*/  HMMA.16816.F32 R44, R104, R88, R44 ;  /* 0x00000058682c723c */ /* 0x000fe2000000182c */
[----:B------:R-:W-:Y:S02]  /*3970*/  FSEL R79, R70, -INF , !P3 ;  /* 0xff800000464f7808 */ /* 0x000fe40005800000 */
[----:B------:R-:W3:Y:S01]  /*3980*/  LDSM.16.M88.4 R68, [R169+0x8000] ;  /* 0x00800000a944783b */ /* 0x000ee20000000200 */
[----:B------:R-:W-:Y:S01]  /*3990*/  ISETP.GE.AND P3, PT, R77, R126, PT ;  /* 0x0000007e4d00720c */ /* 0x000fe20003f66270 */
[----:B------:R-:W-:-:S03]  /*39a0*/  VIADD R77, R81, 0x20 ;  /* 0x00000020514d7836 */ /* 0x000fc60000000000 */
[----:B------:R-:W-:Y:S02]  /*39b0*/  HMMA.16816.F32 R48, R104, R94, R48 ;  /* 0x0000005e6830723c */ /* 0x000fe40000001830 */
[----:B------:R-:W-:Y:S01]  /*39c0*/  ISETP.GE.AND P2, PT, R77, R126, PT ;  /* 0x0000007e4d00720c */ /* 0x000fe20003f46270 */
[----:B------:R-:W-:-:S05]  /*39d0*/  VIADD R77, R81, 0x28 ;  /* 0x00000028514d7836 */ /* 0x000fca0000000000 */
[C---:B----4-:R-:W-:Y:S08]  /*39e0*/  HMMA.16816.F32 R56, R12.reuse, R98, R56 ;  /* 0x000000620c38723c */ /* 0x050ff00000001838 */
[----:B------:R-:W-:Y:S08]  /*39f0*/  HMMA.16816.F32 R60, R12, R96, R60 ;  /* 0x000000600c3c723c */ /* 0x000ff0000000183c */
[----:B------:R-:W-:Y:S03]  /*3a00*/  HMMA.16816.F32 R40, R104, R90, R40 ;  /* 0x0000005a6828723c */ /* 0x000fe60000001828 */
[----:B------:R-:W-:Y:S01]  /*3a10*/  FSEL R88, R57, -INF , !P3 ;  /* 0xff80000039587808 */ /* 0x000fe20005800000 */
[----:B------:R-:W-:Y:S01]  /*3a20*/  VIADD R57, R81, 0x40 ;  /* 0x0000004051397836 */ /* 0x000fe20000000000 */
[----:B------:R-:W-:-:S03]  /*3a30*/  FSEL R90, R56, -INF , !P4 ;  /* 0xff800000385a7808 */ /* 0x000fc60006000000 */
[----:B--2---:R-:W-:Y:S01]  /*3a40*/  HMMA.16816.F32 R52, R12, R72, R52 ;  /* 0x000000480c34723c */ /* 0x004fe20000001834 */
[----:B------:R-:W-:Y:S01]  /*3a50*/  VIADD R73, R81, 0x21 ;  /* 0x0000002151497836 */ /* 0x000fe20000000000 */
[----:B------:R-:W-:Y:S01]  /*3a60*/  FSEL R72, R65, -INF , !P0 ;  /* 0xff80000041487808 */ /* 0x000fe20004000000 */
[----:B------:R-:W-:-:S03]  /*3a70*/  VIADD R65, R81, 0x29 ;  /* 0x0000002951417836 */ /* 0x000fc60000000000 */
[-C--:B------:R-:W-:Y:S02]  /*3a80*/  ISETP.GE.AND P1, PT, R73, R126.reuse, PT ;  /* 0x0000007e4900720c */ /* 0x080fe40003f26270 */
[----:B-1----:R-:W-:Y:S01]  /*3a90*/  HMMA.16816.F32 R44, R12, R8, R44 ;  /* 0x000000080c2c723c */ /* 0x002fe2000000182c */
[----:B------:R-:W-:Y:S01]  /*3aa0*/  VIADD R9, R81, 0x38 ;  /* 0x0000003851097836 */ /* 0x000fe20000000000 */
[----:B------:R-:W-:Y:S02]  /*3ab0*/  FSEL R73, R67, -INF , !P0 ;  /* 0xff80000043497808 */ /* 0x000fe40004000000 */
[-C--:B------:R-:W-:Y:S02]  /*3ac0*/  ISETP.GE.AND P0, PT, R77, R126.reuse, PT ;  /* 0x0000007e4d00720c */ /* 0x080fe40003f06270 */
[----:B------:R-:W-:Y:S02]  /*3ad0*/  FSEL R77, R59, -INF , !P3 ;  /* 0xff8000003b4d7808 */ /* 0x000fe40005800000 */
[----:B------:R-:W-:Y:S01]  /*3ae0*/  HMMA.16816.F32 R36, R104, R84, R36 ;  /* 0x000000546824723c */ /* 0x000fe20000001824 */
[----:B------:R-:W-:Y:S01]  /*3af0*/  ISETP.GE.AND P3, PT, R9, R126, PT ;  /* 0x0000007e0900720c */ /* 0x000fe20003f66270 */
[----:B------:R-:W-:Y:S01]  /*3b00*/  VIADD R9, R81, 0x39 ;  /* 0x0000003951097836 */ /* 0x000fe20000000000 */
[----:B------:R-:W-:-:S02]  /*3b10*/  FSEL R84, R60, -INF , !P6 ;  /* 0xff8000003c547808 */ /* 0x000fc40007000000 */
[----:B------:R-:W-:Y:S02]  /*3b20*/  FSEL R85, R63, -INF , !P5 ;  /* 0xff8000003f557808 */ /* 0x000fe40006800000 */
[----:B------:R-:W-:Y:S01]  /*3b30*/  FSEL R145, R54, -INF , !P2 ;  /* 0xff80000036917808 */ /* 0x000fe20005000000 */
[----:B------:R-:W-:Y:S01]  /*3b40*/  HMMA.16816.F32 R32, R104, R86, R32 ;  /* 0x000000566820723c */ /* 0x000fe20000001820 */
[----:B------:R-:W-:Y:S02]  /*3b50*/  FSEL R86, R61, -INF , !P5 ;  /* 0xff8000003d567808 */ /* 0x000fe40006800000 */
[----:B------:R-:W-:Y:S02]  /*3b60*/  FSEL R144, R52, -INF , !P2 ;  /* 0xff80000034907808 */ /* 0x000fe40005000000 */
[----:B------:R-:W-:Y:S02]  /*3b70*/  ISETP.GE.AND P2, PT, R9, R126, PT ;  /* 0x0000007e0900720c */ /* 0x000fe40003f46270 */
[----:B------:R-:W-:Y:S01]  /*3b80*/  FSEL R87, R58, -INF , !P4 ;  /* 0xff8000003a577808 */ /* 0x000fe20006000000 */
[----:B------:R-:W-:Y:S01]  /*3b90*/  HMMA.16816.F32 R48, R12, R74, R48 ;  /* 0x0000004a0c30723c */ /* 0x000fe20000001830 */
[----:B------:R-:W-:-:S02]  /*3ba0*/  FSEL R75, R62, -INF , !P6 ;  /* 0xff8000003e4b7808 */ /* 0x000fc40007000000 */
[----:B------:R-:W1:Y:S01]  /*3bb0*/  LDSM.16.M88.4 R60, [R169+0x8400] ;  /* 0x00840000a93c783b */ /* 0x000e620000000200 */
[-C--:B------:R-:W-:Y:S01]  /*3bc0*/  ISETP.GE.AND P6, PT, R65, R126.reuse, PT ;  /* 0x0000007e4100720c */ /* 0x080fe20003fc6270 */
[----:B------:R-:W-:Y:S01]  /*3bd0*/  VIADD R65, R81, 0x30 ;  /* 0x0000003051417836 */ /* 0x000fe20000000000 */
[----:B------:R-:W-:Y:S01]  /*3be0*/  FSEL R149, R55, -INF , !P1 ;  /* 0xff80000037957808 */ /* 0x000fe20004800000 */
[----:B------:R-:W-:Y:S01]  /*3bf0*/  VIADD R55, R81, 0x41 ;  /* 0x0000004151377836 */ /* 0x000fe20000000000 */
[----:B------:R-:W-:Y:S01]  /*3c00*/  HMMA.16816.F32 R40, R12, R10, R40 ;  /* 0x0000000a0c28723c */ /* 0x000fe20000001828 */
[----:B------:R-:W2:Y:S01]  /*3c10*/  LDSM.16.M88.4 R8, [R169+0x8800] ;  /* 0x00880000a908783b */ /* 0x000ea20000000200 */
[----:B------:R-:W-:Y:S01]  /*3c20*/  ISETP.GE.AND P5, PT, R65, R126, PT ;  /* 0x0000007e4100720c */ /* 0x000fe20003fa6270 */
[----:B------:R-:W-:Y:S01]  /*3c30*/  VIADD R65, R81, 0x31 ;  /* 0x0000003151417836 */ /* 0x000fe20000000000 */
[----:B------:R-:W-:Y:S01]  /*3c40*/  FSEL R146, R53, -INF , !P1 ;  /* 0xff80000035927808 */ /* 0x000fe20004800000 */
[----:B------:R-:W-:Y:S01]  /*3c50*/  VIADD R53, R81, 0x48 ;  /* 0x0000004851357836 */ /* 0x000fe20000000000 */
[----:B------:R-:W-:-:S02]  /*3c60*/  FSEL R137, R46, -INF , !P5 ;  /* 0xff8000002e897808 */ /* 0x000fc40006800000 */
[C---:B---3--:R-:W-:Y:S01]  /*3c70*/  HMMA.16816.F32 R36, R12.reuse, R68, R36 ;  /* 0x000000440c24723c */ /* 0x048fe20000001824 */
[----:B------:R-:W-:Y:S02]  /*3c80*/  FSEL R64, R44, -INF , !P5 ;  /* 0xff8000002c407808 */ /* 0x000fe40006800000 */
[----:B------:R-:W-:Y:S01]  /*3c90*/  FSEL R150, R49, -INF , !P6 ;  /* 0xff80000031967808 */ /* 0x000fe20007000000 */
[----:B------:R-:W-:Y:S01]  /*3ca0*/  VIADD R49, R81, 0x49 ;  /* 0x0000004951317836 */ /* 0x000fe20000000000 */
[-C--:B------:R-:W-:Y:S02]  /*3cb0*/  ISETP.GE.AND P4, PT, R65, R126.reuse, PT ;  /* 0x0000007e4100720c */ /* 0x080fe40003f86270 */
[-C--:B------:R-:W-:Y:S01]  /*3cc0*/  ISETP.GE.AND P1, PT, R57, R126.reuse, PT ;  /* 0x0000007e3900720c */ /* 0x080fe20003f26270 */
[----:B------:R-:W-:Y:S01]  /*3cd0*/  HMMA.16816.F32 R68, R12, R70, R32 ;  /* 0x000000460c44723c */ /* 0x000fe20000001820 */
[----:B------:R-:W3:Y:S01]  /*3ce0*/  LDSM.16.M88.4 R32, [R169+0x8c00] ;  /* 0x008c0000a920783b */ /* 0x000ee20000000200 */
[-C--:B------:R-:W-:Y:S01]  /*3cf0*/  ISETP.GE.AND P5, PT, R49, R126.reuse, PT ;  /* 0x0000007e3100720c */ /* 0x080fe20003fa6270 */
[----:B------:R-:W-:Y:S01]  /*3d00*/  VIADD R49, R81, 0x50 ;  /* 0x0000005051317836 */ /* 0x000fe20000000000 */
[----:B------:R-:W-:Y:S01]  /*3d10*/  FSEL R130, R45, -INF , !P4 ;  /* 0xff8000002d827808 */ /* 0x000fe20006000000 */
[----:B------:R-:W-:Y:S01]  /*3d20*/  VIADD R45, R81, 0x58 ;  /* 0x00000058512d7836 */ /* 0x000fe20000000000 */
[----:B------:R-:W-:Y:S01]  /*3d30*/  FSEL R139, R43, -INF , !P2 ;  /* 0xff8000002b8b7808 */ /* 0x000fe20005000000 */
[----:B------:R-:W-:Y:S01]  /*3d40*/  VIADD R43, R81, 0x59 ;  /* 0x00000059512b7836 */ /* 0x000fe20000000000 */
[----:B------:R-:W-:Y:S01]  /*3d50*/  FSEL R141, R47, -INF , !P4 ;  /* 0xff8000002f8d7808 */ /* 0x000fe20006000000 */
[----:B------:R-:W-:Y:S01]  /*3d60*/  VIADD R47, R81, 0x51 ;  /* 0x00000051512f7836 */ /* 0x000fe20000000000 */
[----:B------:R-:W-:Y:S01]  /*3d70*/  ISETP.GE.AND P4, PT, R49, R126, PT ;  /* 0x0000007e3100720c */ /* 0x000fe20003f86270 */
[----:B------:R-:W-:-:S04]  /*3d80*/  DEPBAR.LE SB0, 0x0 ;  /* 0x000080000000791a */ /* 0x000fc80000000000 */
[----:B------:R-:W-:Y:S01]  /*3d90*/  FSEL R142, R41, -INF , !P2 ;  /* 0xff800000298e7808 */ /* 0x000fe20005000000 */
[----:B------:R-:W-:Y:S01]  /*3da0*/  VIADD R41, R81, 0x60 ;  /* 0x0000006051297836 */ /* 0x000fe20000000000 */
[----:B------:R-:W-:Y:S01]  /*3db0*/  FSEL R133, R38, -INF , !P1 ;  /* 0xff80000026857808 */ /* 0x000fe20004800000 */
[C---:B-1----:R-:W-:Y:S01]  /*3dc0*/  HMMA.16816.F32 R28, R12.reuse, R60, R28 ;  /* 0x0000003c0c1c723c */ /* 0x042fe2000000181c */
[----:B------:R-:W-:Y:S02]  /*3dd0*/  FSEL R136, R36, -INF , !P1 ;  /* 0xff80000024887808 */ /* 0x000fe40004800000 */
[-C--:B------:R-:W-:Y:S02]  /*3de0*/  ISETP.GE.AND P2, PT, R45, R126.reuse, PT ;  /* 0x0000007e2d00720c */ /* 0x080fe40003f46270 */
[----:B------:R-:W-:Y:S02]  /*3df0*/  ISETP.GE.AND P1, PT, R43, R126, PT ;  /* 0x0000007e2b00720c */ /* 0x000fe40003f26270 */
[----:B------:R-:W-:Y:S01]  /*3e00*/  FSEL R129, R71, -INF , !P5 ;  /* 0xff80000047817808 */ /* 0x000fe20006800000 */
[----:B------:R-:W-:Y:S01]  /*3e10*/  HMMA.16816.F32 R24, R12, R62, R24 ;  /* 0x0000003e0c18723c */ /* 0x000fe20000001818 */
[----:B------:R-:W-:-:S02]  /*3e20*/  FSEL R138, R69, -INF , !P5 ;  /* 0xff800000458a7808 */ /* 0x000fc40006800000 */
[----:B------:R-:W-:Y:S02]  /*3e30*/  FSEL R143, R42, -INF , !P3 ;  /* 0xff8000002a8f7808 */ /* 0x000fe40005800000 */
[----:B------:R-:W-:Y:S02]  /*3e40*/  FSEL R134, R40, -INF , !P3 ;  /* 0xff80000028867808 */ /* 0x000fe40005800000 */
[----:B------:R-:W-:Y:S01]  /*3e50*/  FSEL R151, R50, -INF , !P0 ;  /* 0xff80000032977808 */ /* 0x000fe20004000000 */
[----:B--2---:R-:W-:Y:S01]  /*3e60*/  HMMA.16816.F32 R16, R12, R10, R16 ;  /* 0x0000000a0c10723c */ /* 0x004fe20000001810 */
[----:B------:R-:W-:Y:S01]  /*3e70*/  VIADD R11, R81, 0x69 ;  /* 0x00000069510b7836 */ /* 0x000fe20000000000 */
[----:B------:R-:W-:Y:S02]  /*3e80*/  FSEL R148, R48, -INF , !P0 ;  /* 0xff80000030947808 */ /* 0x000fe40004000000 */
[----:B------:R-:W-:Y:S02]  /*3e90*/  FSEL R121, R30, -INF , !P4 ;  /* 0xff8000001e797808 */ /* 0x000fe40006000000 */
[----:B------:R-:W-:-:S02]  /*3ea0*/  FSEL R122, R28, -INF , !P4 ;  /* 0xff8000001c7a7808 */ /* 0x000fc40006000000 */
[C---:B------:R-:W-:Y:S01]  /*3eb0*/  HMMA.16816.F32 R20, R12.reuse, R8, R20 ;  /* 0x000000080c14723c */ /* 0x040fe20000001814 */
[----:B------:R-:W-:Y:S01]  /*3ec0*/  VIADD R9, R81, 0x68 ;  /* 0x0000006851097836 */ /* 0x000fe20000000000 */
[-C--:B------:R-:W-:Y:S01]  /*3ed0*/  ISETP.GE.AND P4, PT, R11, R126.reuse, PT ;  /* 0x0000007e0b00720c */ /* 0x080fe20003f86270 */
[----:B------:R-:W-:Y:S01]  /*3ee0*/  VIADD R11, R81, 0x71 ;  /* 0x00000071510b7836 */ /* 0x000fe20000000000 */
[----:B------:R-:W-:Y:S02]  /*3ef0*/  FSEL R128, R24, -INF , !P2 ;  /* 0xff80000018807808 */ /* 0x000fe40005000000 */
[-C--:B------:R-:W-:Y:S01]  /*3f00*/  ISETP.GE.AND P5, PT, R9, R126.reuse, PT ;  /* 0x0000007e0900720c */ /* 0x080fe20003fa6270 */
[----:B------:R-:W-:Y:S01]  /*3f10*/  VIADD R9, R81, 0x70 ;  /* 0x0000007051097836 */ /* 0x000fe20000000000 */
[----:B---3--:R-:W-:Y:S01]  /*3f20*/  HMMA.16816.F32 R112, R12, R32, R112 ;  /* 0x000000200c70723c */ /* 0x008fe20000001870 */
[----:B------:R-:W-:Y:S02]  /*3f30*/  FSEL R124, R25, -INF , !P1 ;  /* 0xff800000197c7808 */ /* 0x000fe40004800000 */
[----:B------:R-:W-:-:S02]  /*3f40*/  ISETP.GE.AND P3, PT, R47, R126, PT ;  /* 0x0000007e2f00720c */ /* 0x000fc40003f66270 */
[----:B------:R-:W-:Y:S02]  /*3f50*/  FSEL R25, R19, -INF , !P4 ;  /* 0xff80000013197808 */ /* 0x000fe40006000000 */
[----:B------:R-:W-:Y:S01]  /*3f60*/  FSEL R24, R17, -INF , !P4 ;  /* 0xff80000011187808 */ /* 0x000fe20006000000 */
[----:B------:R-:W-:Y:S01]  /*3f70*/  HMMA.16816.F32 R108, R12, R34, R108 ;  /* 0x000000220c6c723c */ /* 0x000fe2000000186c */
[----:B------:R-:W-:Y:S02]  /*3f80*/  ISETP.GE.AND P0, PT, R55, R126, PT ;  /* 0x0000007e3700720c */ /* 0x000fe40003f06270 */
[----:B------:R-:W-:Y:S02]  /*3f90*/  ISETP.NE.AND P4, PT, R6, 0x1, PT ;  /* 0x000000010600780c */ /* 0x000fe40003f85270 */
[----:B------:R-:W-:Y:S02]  /*3fa0*/  FSEL R119, R31, -INF , !P3 ;  /* 0xff8000001f777808 */ /* 0x000fe40005800000 */
[----:B------:R-:W-:-:S02]  /*3fb0*/  FSEL R120, R29, -INF , !P3 ;  /* 0xff8000001d787808 */ /* 0x000fc40005800000 */
[----:B------:R-:W-:Y:S01]  /*3fc0*/  FSEL R132, R37, -INF , !P0 ;  /* 0xff80000025847808 */ /* 0x000fe20004000000 */
[----:B------:R-:W-:Y:S01]  /*3fd0*/  VIADD R37, R81, 0x61 ;  /* 0x0000006151257836 */ /* 0x000fe20000000000 */
[----:B------:R-:W-:Y:S01]  /*3fe0*/  BAR.SYNC.DEFER_BLOCKING 0x0 ;  /* 0x0000000000007b1d */ /* 0x000fe20000010000 */
[-C--:B------:R-:W-:Y:S01]  /*3ff0*/  ISETP.GE.AND P3, PT, R9, R126.reuse, PT ;  /* 0x0000007e0900720c */ /* 0x080fe20003f66270 */
[----:B------:R-:W-:Y:S01]  /*4000*/  VIADD R9, R81, 0x78 ;  /* 0x0000007851097836 */ /* 0x000fe20000000000 */
[----:B------:R-:W-:Y:S01]  /*4010*/  FSEL R147, R51, -INF , !P6 ;  /* 0xff80000033937808 */ /* 0x000fe20007000000 */
[----:B------:R-:W-:Y:S01]  /*4020*/  VIADD R81, R81, 0x79 ;  /* 0x0000007951517836 */ /* 0x000fe20000000000 */
[----:B------:R-:W-:Y:S02]  /*4030*/  FSEL R131, R39, -INF , !P0 ;  /* 0xff80000027837808 */ /* 0x000fe40004000000 */
[-C--:B------:R-:W-:Y:S02]  /*4040*/  ISETP.GE.AND P6, PT, R53, R126.reuse, PT ;  /* 0x0000007e3500720c */ /* 0x080fe40003fc6270 */
[----:B------:R-:W-:-:S02]  /*4050*/  ISETP.GE.AND P0, PT, R41, R126, PT ;  /* 0x0000007e2900720c */ /* 0x000fc40003f06270 */
[----:B------:R-:W-:Y:S02]  /*4060*/  FSEL R125, R26, -INF , !P2 ;  /* 0xff8000001a7d7808 */ /* 0x000fe40005000000 */
[----:B------:R-:W-:Y:S02]  /*4070*/  FSEL R65, R27, -INF , !P1 ;  /* 0xff8000001b417808 */ /* 0x000fe40004800000 */
[----:B------:R-:W-:Y:S02]  /*4080*/  FSEL R135, R70, -INF , !P6 ;  /* 0xff80000046877808 */ /* 0x000fe40007000000 */
[----:B------:R-:W-:Y:S02]  /*4090*/  FSEL R140, R68, -INF , !P6 ;  /* 0xff800000448c7808 */ /* 0x000fe40007000000 */
[----:B------:R-:W-:Y:S02]  /*40a0*/  FSEL R27, R22, -INF , !P0 ;  /* 0xff800000161b7808 */ /* 0x000fe40004000000 */
[----:B------:R-:W-:-:S02]  /*40b0*/  FSEL R26, R20, -INF , !P0 ;  /* 0xff800000141a7808 */ /* 0x000fc40004000000 */
[-C--:B------:R-:W-:Y:S02]  /*40c0*/  ISETP.GE.AND P6, PT, R37, R126.reuse, PT ;  /* 0x0000007e2500720c */ /* 0x080fe40003fc6270 */
[-C--:B------:R-:W-:Y:S02]  /*40d0*/  ISETP.GE.AND P2, PT, R11, R126.reuse, PT ;  /* 0x0000007e0b00720c */ /* 0x080fe40003f46270 */
[-C--:B------:R-:W-:Y:S02]  /*40e0*/  ISETP.GE.AND P1, PT, R9, R126.reuse, PT ;  /* 0x0000007e0900720c */ /* 0x080fe40003f26270 */
[----:B------:R-:W-:Y:S02]  /*40f0*/  ISETP.GE.AND P0, PT, R81, R126, PT ;  /* 0x0000007e5100720c */ /* 0x000fe40003f06270 */
        /* <DEDUP_REMOVED lines=11> */
[----:B------:R-:W-:Y:S01]  /*41b0*/  FSEL R42, R109, -INF , !P0 ;  /* 0xff8000006d2a7808 */ /* 0x000fe20004000000 */
[----:B------:R-:W-:Y:S06]  /*41c0*/  @!P4 BRA `(.L_x_633) ;  /* 0x000000080064c947 */ /* 0x000fec0003800000 */
        /* <DEDUP_REMOVED lines=13> */
.L_x_635:
        /* <DEDUP_REMOVED lines=16> */
[----:B------:R-:W-:Y:S02]  /*43a0*/  IMAD.HI.U32 R13, R17, R13, R16 ;  /* 0x0000000d110d7227 */ /* 0x000fe400078e0010 */
[----:B------:R-:W2:Y:S04]  /*43b0*/  LD.E.64 R16, desc[UR4][R2.64+0x20] ;  /* 0x0000200402107980 */ /* 0x000ea8000c101b00 */
[----:B------:R-:W-:-:S04]  /*43c0*/  IMAD.HI.U32 R11, R13, R0, RZ ;  /* 0x000000000d0b7227 */ /* 0x000fc800078e00ff */
[----:B------:R-:W-:-:S04]  /*43d0*/  IMAD.HI.U32 R13, R13, R8, RZ ;  /* 0x000000080d0d7227 */ /* 0x000fc800078e00ff */
[-C--:B------:R-:W-:Y:S01]  /*43e0*/  IMAD R15, R11, R9.reuse, R0 ;  /* 0x000000090b0f7224 */ /* 0x080fe200078e0200 */
[----:B------:R-:W-:Y:S01]  /*43f0*/  LOP3.LUT R0, R189, R14, RZ, 0x3c, !PT ;  /* 0x0000000ebd007212 */ /* 0x000fe200078e3cff */
[----:B------:R-:W-:-:S03]  /*4400*/  IMAD R9, R13, R9, R8 ;  /* 0x000000090d097224 */ /* 0x000fc600078e0208 */
[C---:B------:R-:W-:Y:S02]  /*4410*/  ISETP.GT.U32.AND P1, PT, R10.reuse, R15, PT ;  /* 0x0000000f0a00720c */ /* 0x040fe40003f24070 */
[----:B------:R-:W-:Y:S02]  /*4420*/  ISETP.GT.U32.AND P3, PT, R10, R9, PT ;  /* 0x000000090a00720c */ /* 0x000fe40003f64070 */
[----:B------:R-:W-:Y:S02]  /*4430*/  ISETP.GE.AND P2, PT, R0, RZ, PT ;  /* 0x000000ff0000720c */ /* 0x000fe40003f46270 */
[----:B------:R-:W-:-:S07]  /*4440*/  LOP3.LUT R0, RZ, R14, RZ, 0x33, !PT ;  /* 0x0000000eff007212 */ /* 0x000fce00078e33ff */
[----:B------:R-:W-:Y:S02]  /*4450*/  @!P1 IMAD.IADD R15, R15, 0x1, -R10 ;  /* 0x000000010f0f9824 */ /* 0x000fe400078e0a0a */
[-C--:B------:R-:W-:Y:S01]  /*4460*/  @!P3 IADD3 R9, PT, PT, R9, -R10.reuse, RZ ;  /* 0x8000000a0909b210 */ /* 0x080fe20007ffe0ff */
[----:B------:R-:W-:Y:S01]  /*4470*/  @!P1 VIADD R11, R11, 0x1 ;  /* 0x000000010b0b9836 */ /* 0x000fe20000000000 */
[----:B------:R-:W-:Y:S01]  /*4480*/  ISETP.NE.AND P1, PT, R14, RZ, PT ;  /* 0x000000ff0e00720c */ /* 0x000fe20003f25270 */
[----:B------:R-:W-:Y:S01]  /*4490*/  @!P3 VIADD R13, R13, 0x1 ;  /* 0x000000010d0db836 */ /* 0x000fe20000000000 */
[-C--:B------:R-:W-:Y:S02]  /*44a0*/  ISETP.GE.U32.AND P5, PT, R15, R10.reuse, PT ;  /* 0x0000000a0f00720c */ /* 0x080fe40003fa6070 */
[----:B------:R-:W-:-:S11]  /*44b0*/  ISETP.GE.U32.AND P6, PT, R9, R10, PT ;  /* 0x0000000a0900720c */ /* 0x000fd60003fc6070 */
[----:B------:R-:W-:Y:S02]  /*44c0*/  @P5 IADD3 R11, PT, PT, R11, 0x1, RZ ;  /* 0x000000010b0b5810 */ /* 0x000fe40007ffe0ff */
        /* <DEDUP_REMOVED lines=25> */
.L_x_636:
[----:B------:R-:W-:Y:S05]  /*4660*/  BSYNC.RECONVERGENT B0 ;  /* 0x0000000000007941 */ /* 0x000fea0003800200 */
.L_x_634:
[-C--:B------:R-:W-:Y:S01]  /*4670*/  ISETP.GE.AND P2, PT, R194, R190.reuse, PT ;  /* 0x000000bec200720c */ /* 0x080fe20003f46270 */
[----:B------:R-:W-:Y:S01]  /*4680*/  IMAD.SHL.U32 R9, R174, 0x40, RZ ;  /* 0x00000040ae097824 */ /* 0x000fe200078e00ff */
[-C--:B------:R-:W-:Y:S01]  /*4690*/  ISETP.GE.AND P1, PT, R180, R190.reuse, PT ;  /* 0x000000beb400720c */ /* 0x080fe20003f26270 */
[----:B------:R-:W-:Y:S01]  /*46a0*/  BSSY.RECONVERGENT B0, `(.L_x_637) ;  /* 0x000004a000007945 */ /* 0x000fe20003800200 */
[----:B------:R-:W-:Y:S02]  /*46b0*/  ISETP.GE.AND P0, PT, R179, R190, PT ;  /* 0x000000beb300720c */ /* 0x000fe40003f06270 */
[C---:B------:R-:W-:Y:S02]  /*46c0*/  IADD3 R10, P3, PT, R9.reuse, R182, RZ ;  /* 0x000000b6090a7210 */ /* 0x040fe40007f7e0ff */
[----:B------:R-:W-:Y:S02]  /*46d0*/  SHF.L.U64.HI R0, R174, 0x6, R175 ;  /* 0x00000006ae007819 */ /* 0x000fe400000102af */
[----:B------:R-:W-:-:S03]  /*46e0*/  IADD3 R8, P5, PT, R9, R10, RZ ;  /* 0x0000000a09087210 */ /* 0x000fc60007fbe0ff */
[--C-:B------:R-:W-:Y:S02]  /*46f0*/  @!P2 IMAD.MOV.U32 R183, RZ, RZ, R181.reuse ;  /* 0x000000ffffb7a224 */ /* 0x100fe400078e00b5 */
[C---:B------:R-:W-:Y:S01]  /*4700*/  IMAD.X R11, R0.reuse, 0x1, R181, P3 ;  /* 0x00000001000b7824 */ /* 0x040fe200018e06b5 */
[----:B------:R-:W-:Y:S02]  /*4710*/  IADD3 R12, P3, PT, R9, R8, RZ ;  /* 0x00000008090c7210 */ /* 0x000fe40007f7e0ff */
[----:B------:R-:W-:Y:S01]  /*4720*/  @!PT LDS RZ, [RZ] ;  /* 0x00000000fffff984 */ /* 0x000fe20000000800 */
[----:B------:R-:W-:Y:S01]  /*4730*/  @!PT LDS RZ, [RZ] ;  /* 0x00000000fffff984 */ /* 0x000fe20000000800 */
[----:B------:R-:W-:Y:S01]  /*4740*/  @!PT LDS RZ, [RZ] ;  /* 0x00000000fffff984 */ /* 0x000fe20000000800 */
[----:B------:R1:W-:Y:S01]  /*4750*/  @!P2 LDGSTS.E.BYPASS.LTC128B.128 [R191+0x3000], desc[UR4][R182.64] ;  /* 0x03000000b6bfafae */ /* 0x0003e2000b981a04 */
[----:B------:R-:W-:-:S03]  /*4760*/  IMAD.X R9, R0, 0x1, R11, P5 ;  /* 0x0000000100097824 */ /* 0x000fc600028e060b */
[----:B------:R2:W-:Y:S01]  /*4770*/  @P2 STS.128 [R191+0x3000], RZ ;  /* 0x003000ffbf002388 */ /* 0x0005e20000000c00 */
[----:B------:R-:W-:Y:S02]  /*4780*/  IMAD.X R13, R0, 0x1, R9, P3 ;  /* 0x00000001000d7824 */ /* 0x000fe400018e0609 */
[----:B-1----:R-:W-:-:S05]  /*4790*/  @!P1 IMAD.MOV.U32 R183, RZ, RZ, R181 ;  /* 0x000000ffffb79224 */ /* 0x002fca00078e00b5 */
[----:B------:R-:W-:Y:S01]  /*47a0*/  @!PT LDS RZ, [RZ] ;  /* 0x00000000fffff984 */ /* 0x000fe20000000800 */
[----:B------:R-:W-:Y:S01]  /*47b0*/  @!PT LDS RZ, [RZ] ;  /* 0x00000000fffff984 */ /* 0x000fe20000000800 */
[----:B------:R-:W-:Y:S01]  /*47c0*/  @!PT LDS RZ, [RZ] ;  /* 0x00000000fffff984 */ /* 0x000fe20000000800 */
[----:B------:R1:W-:Y:S04]  /*47d0*/  @!P1 LDGSTS.E.BYPASS.LTC128B.128 [R191+0x5000], desc[UR4][R182.64+0x40] ;  /* 0x05000040b6bf9fae */ /* 0x0003e8000b981a04 */
[----:B------:R2:W-:Y:S01]  /*47e0*/  @P1 STS.128 [R191+0x5000], RZ ;  /* 0x005000ffbf001388 */ /* 0x0005e20000000c00 */
[----:B-1----:R-:W-:-:S05]  /*47f0*/  @!P0 IMAD.MOV.U32 R183, RZ, RZ, R181 ;  /* 0x000000ffffb78224 */ /* 0x002fca00078e00b5 */
        /* <DEDUP_REMOVED lines=51> */
.L_x_638:
[----:B------:R3:W-:Y:S02]  /*4b30*/  STS.128 [R191+0x8800], RZ ;  /* 0x008800ffbf007388 */ /* 0x0007e40000000c00 */
.L_x_639:
[----:B------:R-:W-:Y:S05]  /*4b40*/  BSYNC.RECONVERGENT B0 ;  /* 0x0000000000007941 */ /* 0x000fea0003800200 */
.L_x_637:
[----:B------:R-:W0:Y:S02]  /*4b50*/  LDGDEPBAR ;  /* 0x00000000000079af */ /* 0x000e240000000000 */
.L_x_633:
[----:B------:R-:W-:Y:S05]  /*4b60*/  BSYNC.RECONVERGENT B1 ;  /* 0x0000000000017941 */ /* 0x000fea0003800200 */
.L_x_632:
[----:B------:R-:W4:Y:S01]  /*4b70*/  LD.E R55, desc[UR4][R2.64+0xdc] ;  /* 0x0000dc0402377980 */ /* 0x000f22000c101900 */
[----:B--2---:R-:W-:Y:S02]  /*4b80*/  FMNMX3.FTZ R10, R79, R83, R66, !PT ;  /* 0x000000534f0a7276 */ /* 0x004fe40007810042 */
        /* <DEDUP_REMOVED lines=32> */
[----:B------:R-:W2:Y:S03]  /*4d90*/  SHFL.BFLY PT, R11, R10, 0x2, 0x1f ;  /* 0x0c401f000a0b7f89 */ /* 0x000ea600000e0000 */
[----:B------:R-:W-:Y:S01]  /*4da0*/  LEA R168, R5, R170, 0x1 ;  /* 0x000000aa05a87211 */ /* 0x000fe200078e08ff */
[----:B------:R-:W5:Y:S04]  /*4db0*/  SHFL.BFLY PT, R9, R8, 0x2, 0x1f ;  /* 0x0c401f0008097f89 */ /* 0x000f6800000e0000 */
[----:B-1----:R-:W-:Y:S04]  /*4dc0*/  LDSM.16.MT88.4 R12, [R170+0xb400] ;  /* 0x00b40000aa0c783b */ /* 0x002fe80000004200 */
[----:B------:R-:W-:Y:S04]  /*4dd0*/  LDSM.16.MT88.4 R108, [R170+0x9000] ;  /* 0x00900000aa6c783b */ /* 0x000fe80000004200 */
[----:B------:R-:W-:Y:S04]  /*4de0*/  LDSM.16.MT88.4 R96, [R170+0xd000] ;  /* 0x00d00000aa60783b */ /* 0x000fe80000004200 */
[----:B------:R-:W-:Y:S01]  /*4df0*/  LDSM.16.MT88.4 R16, [R168+0x9400] ;  /* 0x00940000a810783b */ /* 0x000fe20000004200 */
[----:B--2---:R-:W-:-:S03]  /*4e00*/  FMNMX.FTZ R11, R10, R11, !PT ;  /* 0x0000000b0a0b7209 */ /* 0x004fc60007810000 */
[----:B------:R-:W-:Y:S01]  /*4e10*/  LDSM.16.MT88.4 R20, [R170+0x9400] ;  /* 0x00940000aa14783b */ /* 0x000fe20000004200 */
[----:B-----5:R-:W-:-:S03]  /*4e20*/  FMNMX.FTZ R9, R8, R9, !PT ;  /* 0x0000000908097209 */ /* 0x020fc60007810000 */
[----:B------:R-:W1:Y:S04]  /*4e30*/  SHFL.BFLY PT, R0, R11, 0x1, 0x1f ;  /* 0x0c201f000b007f89 */ /* 0x000e6800000e0000 */
[----:B------:R-:W2:Y:S01]  /*4e40*/  SHFL.BFLY PT, R116, R9, 0x1, 0x1f ;  /* 0x0c201f0009747f89 */ /* 0x000ea200000e0000 */
[----:B-1----:R-:W-:Y:S02]  /*4e50*/  FMNMX.FTZ R0, R11, R0, !PT ;  /* 0x000000000b007209 */ /* 0x002fe40007810000 */
[----:B--2---:R-:W-:Y:S02]  /*4e60*/  FMNMX.FTZ R116, R9, R116, !PT ;  /* 0x0000007409747209 */ /* 0x004fe40007810000 */
[----:B------:R-:W-:Y:S01]  /*4e70*/  FSETP.NEU.FTZ.AND P0, PT, R0, -INF , PT ;  /* 0xff8000000000780b */ /* 0x000fe20003f1d000 */
[----:B----4-:R-:W-:-:S02]  /*4e80*/  FMUL.FTZ R52, R55, R0 ;  /* 0x0000000037347220 */ /* 0x010fc40000410000 */
        /* <DEDUP_REMOVED lines=23> */
[----:B------:R-:W4:Y:S01]  /*5000*/  LDSM.16.MT88.4 R72, [R168+0x9000] ;  /* 0x00900000a848783b */ /* 0x000f220000004200 */
[-CC-:B------:R-:W-:Y:S01]  /*5010*/  FFMA.FTZ R36, R145, R55.reuse, -R52.reuse ;  /* 0x0000003791247223 */ /* 0x180fe20000010834 */
[-CC-:B------:R-:W-:Y:S01]  /*5020*/  FFMA.FTZ R33, R149, R55.reuse, -R52.reuse ;  /* 0x0000003795217223 */ /* 0x180fe20000010834 */
[-CC-:B------:R-:W-:Y:S01]  /*5030*/  FFMA.FTZ R30, R151, R55.reuse, -R52.reuse ;  /* 0x00000037971e7223 */ /* 0x180fe20000010834 */
[----:B------:R-:W5:Y:S01]  /*5040*/  LDSM.16.MT88.4 R88, [R168+0xb000] ;  /* 0x00b00000a858783b */ /* 0x000f620000004200 */
        /* <DEDUP_REMOVED lines=9> */
[--C-:B------:R-:W-:Y:S01]  /*50e0*/  FFMA.FTZ R64, R64, R55, -R53.reuse ;  /* 0x0000003740407223 */ /* 0x100fe20000010835 */
[----:B------:R-:W3:Y:S01]  /*50f0*/  MUFU.EX2 R66, R66 ;  /* 0x0000004200427308 */ /* 0x000ee20000000800 */
        /* <DEDUP_REMOVED lines=15> */
[----:B------:R-:W2:Y:S01]  /*51f0*/  MUFU.EX2 R117, R117 ;  /* 0x0000007500757308 */ /* 0x000ea20000000800 */
[----:B---3--:R-:W-:Y:S01]  /*5200*/  F2FP.F16.F32.PACK_AB R107, R66, R67 ;  /* 0x00000043426b723e */ /* 0x008fe200000000ff */
[-CC-:B------:R-:W-:Y:S01]  /*5210*/  FFMA.FTZ R119, R125, R55.reuse, -R52.reuse ;  /* 0x000000377d777223 */ /* 0x180fe20000010834 */
[-CC-:B------:R-:W-:Y:S01]  /*5220*/  FFMA.FTZ R137, R120, R55.reuse, -R53.reuse ;  /* 0x0000003778897223 */ /* 0x180fe20000010835 */
[-CC-:B------:R-:W-:Y:S01]  /*5230*/  FFMA.FTZ R125, R124, R55.reuse, -R53.reuse ;  /* 0x000000377c7d7223 */ /* 0x180fe20000010835 */
[-CC-:B------:R-:W-:Y:S01]  /*5240*/  FFMA.FTZ R121, R121, R55.reuse, -R52.reuse ;  /* 0x0000003779797223 */ /* 0x180fe20000010834 */
[-CC-:B------:R-:W-:Y:S01]  /*5250*/  FFMA.FTZ R122, R122, R55.reuse, -R53.reuse ;  /* 0x000000377a7a7223 */ /* 0x180fe20000010835 */
[-CC-:B------:R-:W-:Y:S01]  /*5260*/  FFMA.FTZ R120, R128, R55.reuse, -R53.reuse ;  /* 0x0000003780787223 */ /* 0x180fe20000010835 */
[----:B------:R-:W-:Y:S01]  /*5270*/  MUFU.EX2 R123, R123 ;  /* 0x0000007b007b7308 */ /* 0x000fe20000000800 */
[-C--:B------:R-:W-:Y:S01]  /*5280*/  FFMA.FTZ R124, R65, R55.reuse, -R52 ;  /* 0x00000037417c7223 */ /* 0x080fe20000010834 */
[----:B------:R-:W-:Y:S01]  /*5290*/  FADD.FTZ R126, R127, R126 ;  /* 0x0000007e7f7e7221 */ /* 0x000fe20000010000 */
[-CC-:B------:R-:W-:Y:S01]  /*52a0*/  FFMA.FTZ R65, R27, R55.reuse, -R52.reuse ;  /* 0x000000371b417223 */ /* 0x180fe20000010834 */
[-C--:B------:R-:W-:Y:S01]  /*52b0*/  FFMA.FTZ R57, R57, R55.reuse, -R52 ;  /* 0x0000003739397223 */ /* 0x080fe20000010834 */
[-CC-:B------:R-:W-:Y:S01]  /*52c0*/  FFMA.FTZ R60, R60, R55.reuse, -R53.reuse ;  /* 0x000000373c3c7223 */ /* 0x180fe20000010835 */
[----:B------:R-:W-:Y:S01]  /*52d0*/  FADD.FTZ R67, R67, R126 ;  /* 0x0000007e43437221 */ /* 0x000fe20000010000 */
[-C--:B------:R-:W-:Y:S01]  /*52e0*/  FFMA.FTZ R58, R58, R55.reuse, -R53 ;  /* 0x000000373a3a7223 */ /* 0x080fe20000010835 */
[----:B------:R-:W3:Y:S01]  /*52f0*/  MUFU.EX2 R56, R56 ;  /* 0x0000003800387308 */ /* 0x000ee20000000800 */
[----:B--2---:R-:W-:Y:S01]  /*5300*/  F2FP.F16.F32.PACK_AB R104, R117, R118 ;  /* 0x000000767568723e */ /* 0x004fe200000000ff */
[----:B------:R-:W-:Y:S01]  /*5310*/  FADD.FTZ R118, R118, R117 ;  /* 0x0000007576767221 */ /* 0x000fe20000010000 */
[-CC-:B------:R-:W-:Y:S01]  /*5320*/  FFMA.FTZ R117, R46, R55.reuse, -R52.reuse ;  /* 0x000000372e757223 */ /* 0x180fe20000010834 */
[-C--:B------:R-:W-:Y:S01]  /*5330*/  FFMA.FTZ R202, R43, R55.reuse, -R52 ;  /* 0x000000372bca7223 */ /* 0x080fe20000010834 */
[-CC-:B------:R-:W-:Y:S01]  /*5340*/  FFMA.FTZ R46, R44, R55.reuse, -R53.reuse ;  /* 0x000000372c2e7223 */ /* 0x180fe20000010835 */
[----:B------:R-:W-:-:S02]  /*5350*/  FFMA.FTZ R203, R42, R55, -R53 ;  /* 0x000000372acb7223 */ /* 0x000fc40000010835 */
[----:B------:R-:W-:Y:S08]  /*5360*/  MUFU.EX2 R51, R51 ;  /* 0x0000003300337308 */ /* 0x000ff00000000800 */
[----:B------:R-:W2:Y:S01]  /*5370*/  MUFU.EX2 R50, R50 ;  /* 0x0000003200327308 */ /* 0x000ea20000000800 */
[----:B---3--:R-:W-:Y:S01]  /*5380*/  F2FP.F16.F32.PACK_AB R106, R56, R123 ;  /* 0x0000007b386a723e */ /* 0x008fe200000000ff */
[----:B------:R-:W-:Y:S01]  /*5390*/  FADD.FTZ R123, R123, R118 ;  /* 0x000000767b7b7221 */ /* 0x000fe20000010000 */
[----:B------:R-:W-:Y:S01]  /*53a0*/  FADD.FTZ R118, R66, R67 ;  /* 0x0000004342767221 */ /* 0x000fe20000010000 */
[-C--:B------:R-:W-:Y:S01]  /*53b0*/  FFMA.FTZ R66, R59, R55.reuse, -R52 ;  /* 0x000000373b427223 */ /* 0x080fe20000010834 */
[-CC-:B------:R-:W-:Y:S01]  /*53c0*/  FFMA.FTZ R59, R26, R55.reuse, -R53.reuse ;  /* 0x000000371a3b7223 */ /* 0x180fe20000010835 */
[----:B------:R-:W-:-:S02]  /*53d0*/  FFMA.FTZ R67, R24, R55, -R53 ;  /* 0x0000003718437223 */ /* 0x000fc40000010835 */
[----:B------:R-:W-:Y:S01]  /*53e0*/  MUFU.EX2 R40, R40 ;  /* 0x0000002800287308 */ /* 0x000fe20000000800 */
[C---:B-1----:R-:W-:Y:S07]  /*53f0*/  HMMA.16816.F32 R76, R104.reuse, R80, RZ ;  /* 0x00000050684c723c */ /* 0x042fee00000018ff */
[----:B------:R-:W-:Y:S01]  /*5400*/  MUFU.EX2 R54, R54 ;  /* 0x0000003600367308 */ /* 0x000fe20000000800 */
[----:B------:R-:W-:Y:S01]  /*5410*/  HMMA.16816.F32 R80, R104, R82, RZ ;  /* 0x000000526850723c */ /* 0x000fe200000018ff */
[----:B--2---:R-:W-:-:S06]  /*5420*/  F2FP.F16.F32.PACK_AB R9, R50, R51 ;  /* 0x000000333209723e */ /* 0x004fcc00000000ff */
[----:B------:R-:W1:Y:S01]  /*5430*/  MUFU.EX2 R41, R41 ;  /* 0x0000002900297308 */ /* 0x000e620000000800 */
[C---:B----4-:R-:W-:Y:S07]  /*5440*/  HMMA.16816.F32 R68, R104.reuse, R72, RZ ;  /* 0x000000486844723c */ /* 0x050fee00000018ff */
[----:B------:R-:W-:Y:S01]  /*5450*/  MUFU.EX2 R39, R39 ;  /* 0x0000002700277308 */ /* 0x000fe20000000800 */
[C---:B------:R-:W-:Y:S07]  /*5460*/  HMMA.16816.F32 R72, R104.reuse, R74, RZ ;  /* 0x0000004a6848723c */ /* 0x040fee00000018ff */
[----:B------:R-:W2:Y:S01]  /*5470*/  MUFU.EX2 R38, R38 ;  /* 0x0000002600267308 */ /* 0x000ea20000000800 */
[----:B-1----:R-:W-:Y:S01]  /*5480*/  F2FP.F16.F32.PACK_AB R8, R41, R54 ;  /* 0x000000362908723e */ /* 0x002fe200000000ff */
[C---:B------:R-:W-:Y:S06]  /*5490*/  HMMA.16816.F32 R112, R104.reuse, R108, RZ ;  /* 0x0000006c6870723c */ /* 0x040fec00000018ff */
[----:B------:R-:W1:Y:S02]  /*54a0*/  MUFU.EX2 R35, R35 ;  /* 0x0000002300237308 */ /* 0x000e640000000800 */
[C---:B-----5:R-:W-:Y:S06]  /*54b0*/  HMMA.16816.F32 R84, R104.reuse, R88, RZ ;  /* 0x000000586854723c */ /* 0x060fec00000018ff */
[----:B------:R-:W-:Y:S01]  /*54c0*/  MUFU.EX2 R36, R36 ;  /* 0x0000002400247308 */ /* 0x000fe20000000800 */
[----:B--2---:R-:W-:Y:S01]  /*54d0*/  F2FP.F16.F32.PACK_AB R10, R38, R39 ;  /* 0x00000027260a723e */ /* 0x004fe200000000ff */
        /* <DEDUP_REMOVED lines=9> */
[----:B------:R-:W2:Y:S02]  /*5570*/  MUFU.EX2 R34, R34 ;  /* 0x0000002200227308 */ /* 0x000ea40000000800 */
[C---:B------:R-:W-:Y:S06]  /*5580*/  HMMA.16816.F32 R88, R104.reuse, R90, RZ ;  /* 0x0000005a6858723c */ /* 0x040fec00000018ff */
[----:B------:R-:W-:Y:S02]  /*5590*/  MUFU.EX2 R32, R32 ;  /* 0x0000002000207308 */ /* 0x000fe40000000800 */
[----:B------:R-:W-:Y:S06]  /*55a0*/  HMMA.16816.F32 R96, R104, R98, RZ ;  /* 0x000000626860723c */ /* 0x000fec00000018ff */
[----:B------:R-:W3:Y:S02]  /*55b0*/  MUFU.EX2 R31, R31 ;  /* 0x0000001f001f7308 */ /* 0x000ee40000000800 */
[C---:B------:R-:W-:Y:S06]  /*55c0*/  HMMA.16816.F32 R68, R8.reuse, R16, R68 ;  /* 0x000000100844723c */ /* 0x040fec0000001844 */
[----:B------:R-:W4:Y:S02]  /*55d0*/  MUFU.EX2 R29, R29 ;  /* 0x0000001d001d7308 */ /* 0x000f240000000800 */
[C---:B------:R-:W-:Y:S01]  /*55e0*/  HMMA.16816.F32 R72, R8.reuse, R18, R72 ;  /* 0x000000120848723c */ /* 0x040fe20000001848 */
[----:B------:R-:W5:Y:S05]  /*55f0*/  LDSM.16.MT88.4 R16, [R170+0xd400] ;  /* 0x00d40000aa10783b */ /* 0x000f6a0000004200 */
[----:B------:R-:W-:Y:S02]  /*5600*/  MUFU.EX2 R62, R62 ;  /* 0x0000003e003e7308 */ /* 0x000fe40000000800 */
[----:B------:R-:W-:Y:S06]  /*5610*/  HMMA.16816.F32 R112, R8, R20, R112 ;  /* 0x000000140870723c */ /* 0x000fec0000001870 */
[----:B------:R-:W-:Y:S02]  /*5620*/  MUFU.EX2 R61, R61 ;  /* 0x0000003d003d7308 */ /* 0x000fe40000000800 */
[C---:B-1----:R-:W-:Y:S06]  /*5630*/  HMMA.16816.F32 R100, R104.reuse, R12, RZ ;  /* 0x0000000c6864723c */ /* 0x042fec00000018ff */
[----:B------:R-:W-:Y:S02]  /*5640*/  MUFU.EX2 R5, R5 ;  /* 0x0000000500057308 */ /* 0x000fe40000000800 */
[----:B------:R-:W-:Y:S01]  /*5650*/  HMMA.16816.F32 R104, R104, R14, RZ ;  /* 0x0000000e6868723c */ /* 0x000fe200000018ff */
[----:B------:R-:W1:Y:S05]  /*5660*/  LDSM.16.MT88.4 R12, [R168+0xd400] ;  /* 0x00d40000a80c783b */ /* 0x000e6a0000004200 */
[----:B------:R-:W-:Y:S02]  /*5670*/  MUFU.EX2 R64, R64 ;  /* 0x0000004000407308 */ /* 0x000fe40000000800 */
[C---:B------:R-:W-:Y:S01]  /*5680*/  HMMA.16816.F32 R108, R8.reuse, R22, R108 ;  /* 0x00000016086c723c */ /* 0x040fe2000000186c */
[----:B------:R-:W2:Y:S05]  /*5690*/  LDSM.16.MT88.4 R20, [R168+0xb400] ;  /* 0x00b40000a814783b */ /* 0x000eaa0000004200 */
[----:B------:R-:W4:Y:S02]  /*56a0*/  MUFU.EX2 R63, R63 ;  /* 0x0000003f003f7308 */ /* 0x000f240000000800 */
[C---:B-----5:R-:W-:Y:S06]  /*56b0*/  HMMA.16816.F32 R92, R8.reuse, R16, R92 ;  /* 0x00000010085c723c */ /* 0x060fec000000185c */
[----:B------:R-:W-:Y:S02]  /*56c0*/  MUFU.EX2 R28, R28 ;  /* 0x0000001c001c7308 */ /* 0x000fe40000000800 */
[C---:B------:R-:W-:Y:S01]  /*56d0*/  HMMA.16816.F32 R96, R8.reuse, R18, R96 ;  /* 0x000000120860723c */ /* 0x040fe20000001860 */
[----:B------:R-:W5:Y:S05]  /*56e0*/  LDSM.16.MT88.4 R16, [R170+0x9800] ;  /* 0x00980000aa10783b */ /* 0x000f6a0000004200 */
[----:B------:R-:W5:Y:S08]  /*56f0*/  MUFU.EX2 R7, R7 ;  /* 0x0000000700077308 */ /* 0x000f700000000800 */
[----:B------:R-:W5:Y:S01]  /*5700*/  MUFU.EX2 R4, R4 ;  /* 0x0000000400047308 */ /* 0x000f620000000800 */
[C---:B-1----:R-:W-:Y:S07]  /*5710*/  HMMA.16816.F32 R100, R8.reuse, R12, R100 ;  /* 0x0000000c0864723c */ /* 0x042fee0000001864 */
[----:B------:R-:W-:Y:S01]  /*5720*/  MUFU.EX2 R134, R134 ;  /* 0x0000008600867308 */ /* 0x000fe20000000800 */
[C---:B------:R-:W-:Y:S01]  /*5730*/  HMMA.16816.F32 R104, R8.reuse, R14, R104 ;  /* 0x0000000e0868723c */ /* 0x040fe20000001868 */
[----:B------:R-:W1:Y:S06]  /*5740*/  LDSM.16.MT88.4 R12, [R168+0x9800] ;  /* 0x00980000a80c783b */ /* 0x000e6c0000004200 */
[----:B------:R-:W-:Y:S01]  /*5750*/  MUFU.EX2 R133, R133 ;  /* 0x0000008500857308 */ /* 0x000fe20000000800 */
[C---:B--2---:R-:W-:Y:S07]  /*5760*/  HMMA.16816.F32 R84, R8.reuse, R20, R84 ;  /* 0x000000140854723c */ /* 0x044fee0000001854 */
[----:B------:R-:W-:Y:S01]  /*5770*/  MUFU.EX2 R130, R130 ;  /* 0x0000008200827308 */ /* 0x000fe20000000800 */
[----:B------:R-:W-:Y:S01]  /*5780*/  HMMA.16816.F32 R88, R8, R22, R88 ;  /* 0x000000160858723c */ /* 0x000fe20000001858 */
[----:B------:R-:W-:Y:S01]  /*5790*/  F2FP.F16.F32.PACK_AB R8, R34, R37 ;  /* 0x000000252208723e */ /* 0x000fe200000000ff */
[----:B------:R-:W-:Y:S01]  /*57a0*/  LDSM.16.MT88.4 R20, [R170+0xa400] ;  /* 0x00a40000aa14783b */ /* 0x000fe20000004200 */
[----:B------:R-:W-:-:S02]  /*57b0*/  F2FP.F16.F32.PACK_AB R9, R33, R36 ;  /* 0x000000242109723e */ /* 0x000fc400000000ff */
[----:B---3--:R-:W-:Y:S02]  /*57c0*/  F2FP.F16.F32.PACK_AB R10, R31, R32 ;  /* 0x000000201f0a723e */ /* 0x008fe400000000ff */
[----:B------:R-:W-:Y:S01]  /*57d0*/  MUFU.EX2 R136, R136 ;  /* 0x0000008800887308 */ /* 0x000fe20000000800 */
[----:B----4-:R-:W-:-:S07]  /*57e0*/  F2FP.F16.F32.PACK_AB R11, R29, R30 ;  /* 0x0000001e1d0b723e */ /* 0x010fce00000000ff */
[C---:B-----5:R-:W-:Y:S01]  /*57f0*/  HMMA.16816.F32 R112, R8.reuse, R16, R112 ;  /* 0x000000100870723c */ /* 0x060fe20000001870 */
[----:B------:R-:W2:Y:S07]  /*5800*/  MUFU.EX2 R135, R135 ;  /* 0x0000008700877308 */ /* 0x000eae0000000800 */
[C---:B------:R-:W-:Y:S01]  /*5810*/  HMMA.16816.F32 R108, R8.reuse, R18, R108 ;  /* 0x00000012086c723c */ /* 0x040fe2000000186c */
[----:B------:R-:W3:Y:S01]  /*5820*/  LDSM.16.MT88.4 R16, [R170+0xb800] ;  /* 0x00b80000aa10783b */ /* 0x000ee20000004200 */
[----:B------:R-:W-:Y:S06]  /*5830*/  MUFU.EX2 R132, R132 ;  /* 0x0000008400847308 */ /* 0x000fec0000000800 */
[C---:B-1----:R-:W-:Y:S02]  /*5840*/  HMMA.16816.F32 R68, R8.reuse, R12, R68 ;  /* 0x0000000c0844723c */ /* 0x042fe40000001844 */
[----:B------:R-:W1:Y:S06]  /*5850*/  MUFU.EX2 R131, R131 ;  /* 0x0000008300837308 */ /* 0x000e6c0000000800 */
[C---:B------:R-:W-:Y:S01]  /*5860*/  HMMA.16816.F32 R72, R8.reuse, R14, R72 ;  /* 0x0000000e0848723c */ /* 0x040fe20000001848 */
[----:B------:R-:W4:Y:S01]  /*5870*/  LDSM.16.MT88.4 R12, [R168+0xb800] ;  /* 0x00b80000a80c783b */ /* 0x000f220000004200 */
[----:B------:R-:W5:Y:S08]  /*5880*/  MUFU.EX2 R129, R129 ;  /* 0x0000008100817308 */ /* 0x000f700000000800 */
[----:B------:R-:W-:Y:S08]  /*5890*/  MUFU.EX2 R121, R121 ;  /* 0x0000007900797308 */ /* 0x000ff00000000800 */
[----:B------:R-:W-:Y:S01]  /*58a0*/  MUFU.EX2 R138, R138 ;  /* 0x0000008a008a7308 */ /* 0x000fe20000000800 */
[C---:B---3--:R-:W-:Y:S07]  /*58b0*/  HMMA.16816.F32 R76, R8.reuse, R16, R76 ;  /* 0x00000010084c723c */ /* 0x048fee000000184c */
[----:B------:R-:W-:Y:S01]  /*58c0*/  MUFU.EX2 R119, R119 ;  /* 0x0000007700777308 */ /* 0x000fe20000000800 */
[C---:B------:R-:W-:Y:S01]  /*58d0*/  HMMA.16816.F32 R80, R8.reuse, R18, R80 ;  /* 0x000000120850723c */ /* 0x040fe20000001850 */
[----:B------:R-:W3:Y:S06]  /*58e0*/  LDSM.16.MT88.4 R16, [R170+0xd800] ;  /* 0x00d80000aa10783b */ /* 0x000eec0000004200 */
[----:B------:R-:W-:Y:S01]  /*58f0*/  MUFU.EX2 R122, R122 ;  /* 0x0000007a007a7308 */ /* 0x000fe20000000800 */
[C---:B----4-:R-:W-:Y:S07]  /*5900*/  HMMA.16816.F32 R84, R8.reuse, R12, R84 ;  /* 0x0000000c0854723c */ /* 0x050fee0000001854 */
[----:B------:R-:W4:Y:S01]  /*5910*/  MUFU.EX2 R137, R137 ;  /* 0x0000008900897308 */ /* 0x000f220000000800 */
[C---:B------:R-:W-:Y:S01]  /*5920*/  HMMA.16816.F32 R88, R8.reuse, R14, R88 ;  /* 0x0000000e0858723c */ /* 0x040fe20000001858 */
[----:B------:R-:W2:Y:S06]  /*5930*/  LDSM.16.MT88.4 R12, [R168+0xd800] ;  /* 0x00d80000a80c783b */ /* 0x000eac0000004200 */
[----:B------:R-:W-:Y:S08]  /*5940*/  MUFU.EX2 R120, R120 ;  /* 0x0000007800787308 */ /* 0x000ff00000000800 */
[----:B------:R-:W4:Y:S08]  /*5950*/  MUFU.EX2 R125, R125 ;  /* 0x0000007d007d7308 */ /* 0x000f300000000800 */
[----:B------:R-:W4:Y:S01]  /*5960*/  MUFU.EX2 R124, R124 ;  /* 0x0000007c007c7308 */ /* 0x000f220000000800 */
[C---:B---3--:R-:W-:Y:S07]  /*5970*/  HMMA.16816.F32 R92, R8.reuse, R16, R92 ;  /* 0x00000010085c723c */ /* 0x048fee000000185c */
[----:B------:R-:W-:Y:S01]  /*5980*/  MUFU.EX2 R65, R65 ;  /* 0x0000004100417308 */ /* 0x000fe20000000800 */
[C---:B------:R-:W-:Y:S01]  /*5990*/  HMMA.16816.F32 R96, R8.reuse, R18, R96 ;  /* 0x000000120860723c */ /* 0x040fe20000001860 */
[----:B------:R-:W3:Y:S06]  /*59a0*/  LDSM.16.MT88.4 R16, [R170+0x9c00] ;  /* 0x009c0000aa10783b */ /* 0x000eec0000004200 */
[----:B------:R-:W4:Y:S01]  /*59b0*/  MUFU.EX2 R66, R66 ;  /* 0x0000004200427308 */ /* 0x000f220000000800 */
[C---:B--2---:R-:W-:Y:S07]  /*59c0*/  HMMA.16816.F32 R100, R8.reuse, R12, R100 ;  /* 0x0000000c0864723c */ /* 0x044fee0000001864 */
[----:B------:R-:W-:Y:S01]  /*59d0*/  MUFU.EX2 R57, R57 ;  /* 0x0000003900397308 */ /* 0x000fe20000000800 */
[----:B------:R-:W-:Y:S01]  /*59e0*/  HMMA.16816.F32 R104, R8, R14, R104 ;  /* 0x0000000e0868723c */ /* 0x000fe20000001868 */
[----:B------:R-:W2:Y:S01]  /*59f0*/  LDSM.16.MT88.4 R12, [R168+0x9c00] ;  /* 0x009c0000a80c783b */ /* 0x000ea20000004200 */
[----:B------:R-:W-:-:S05]  /*5a00*/  F2FP.F16.F32.PACK_AB R8, R63, R64 ;  /* 0x000000403f08723e */ /* 0x000fca00000000ff */
[----:B------:R-:W-:Y:S01]  /*5a10*/  MUFU.EX2 R59, R59 ;  /* 0x0000003b003b7308 */ /* 0x000fe20000000800 */
[----:B------:R-:W-:Y:S02]  /*5a20*/  F2FP.F16.F32.PACK_AB R9, R61, R62 ;  /* 0x0000003e3d09723e */ /* 0x000fe400000000ff */
[----:B------:R-:W-:Y:S02]  /*5a30*/  F2FP.F16.F32.PACK_AB R10, R7, R28 ;  /* 0x0000001c070a723e */ /* 0x000fe400000000ff */
[----:B------:R-:W-:-:S03]  /*5a40*/  F2FP.F16.F32.PACK_AB R11, R4, R5 ;  /* 0x00000005040b723e */ /* 0x000fc600000000ff */
[----:B------:R-:W-:Y:S08]  /*5a50*/  MUFU.EX2 R60, R60 ;  /* 0x0000003c003c7308 */ /* 0x000ff00000000800 */
[----:B------:R-:W-:Y:S01]  /*5a60*/  MUFU.EX2 R58, R58 ;  /* 0x0000003a003a7308 */ /* 0x000fe20000000800 */
[C---:B---3--:R-:W-:Y:S07]  /*5a70*/  HMMA.16816.F32 R112, R8.reuse, R16, R112 ;  /* 0x000000100870723c */ /* 0x048fee0000001870 */
[----:B------:R-:W3:Y:S01]  /*5a80*/  MUFU.EX2 R67, R67 ;  /* 0x0000004300437308 */ /* 0x000ee20000000800 */
[C---:B------:R-:W-:Y:S01]  /*5a90*/  HMMA.16816.F32 R108, R8.reuse, R18, R108 ;  /* 0x00000012086c723c */ /* 0x040fe2000000186c */
[----:B------:R-:W1:Y:S06]  /*5aa0*/  LDSM.16.MT88.4 R16, [R170+0xbc00] ;  /* 0x00bc0000aa10783b */ /* 0x000e6c0000004200 */
[----:B------:R-:W-:Y:S01]  /*5ab0*/  MUFU.EX2 R42, R117 ;  /* 0x00000075002a7308 */ /* 0x000fe20000000800 */
[C---:B--2---:R-:W-:Y:S07]  /*5ac0*/  HMMA.16816.F32 R68, R8.reuse, R12, R68 ;  /* 0x0000000c0844723c */ /* 0x044fee0000001844 */
[----:B------:R-:W-:Y:S01]  /*5ad0*/  MUFU.EX2 R46, R46 ;  /* 0x0000002e002e7308 */ /* 0x000fe20000000800 */
[C---:B------:R-:W-:Y:S01]  /*5ae0*/  HMMA.16816.F32 R72, R8.reuse, R14, R72 ;  /* 0x0000000e0848723c */ /* 0x040fe20000001848 */
[----:B------:R-:W2:Y:S06]  /*5af0*/  LDSM.16.MT88.4 R12, [R168+0xbc00] ;  /* 0x00bc0000a80c783b */ /* 0x000eac0000004200 */
[----:B------:R-:W-:Y:S08]  /*5b00*/  MUFU.EX2 R203, R203 ;  /* 0x000000cb00cb7308 */ /* 0x000ff00000000800 */
[----:B------:R-:W-:Y:S01]  /*5b10*/  MUFU.EX2 R202, R202 ;  /* 0x000000ca00ca7308 */ /* 0x000fe20000000800 */
        /* <DEDUP_REMOVED lines=34> */
[----:B----4-:R-:W-:-:S02]  /*5d40*/  F2FP.F16.F32.PACK_AB R8, R137, R122 ;  /* 0x0000007a8908723e */ /* 0x010fc400000000ff */
[----:B------:R-:W-:Y:S02]  /*5d50*/  F2FP.F16.F32.PACK_AB R9, R138, R121 ;  /* 0x000000798a09723e */ /* 0x000fe400000000ff */
[----:B------:R-:W-:Y:S02]  /*5d60*/  F2FP.F16.F32.PACK_AB R10, R125, R120 ;  /* 0x000000787d0a723e */ /* 0x000fe400000000ff */
[----:B------:R-:W-:-:S07]  /*5d70*/  F2FP.F16.F32.PACK_AB R11, R124, R119 ;  /* 0x000000777c0b723e */ /* 0x000fce00000000ff */
[C---:B------:R-:W-:Y:S08]  /*5d80*/  HMMA.16816.F32 R112, R8.reuse, R20, R112 ;  /* 0x000000140870723c */ /* 0x040ff00000001870 */
[C---:B------:R-:W-:Y:S01]  /*5d90*/  HMMA.16816.F32 R108, R8.reuse, R22, R108 ;  /* 0x00000016086c723c */ /* 0x040fe2000000186c */
[----:B------:R-:W4:Y:S07]  /*5da0*/  LDSM.16.MT88.4 R20, [R168+0xc400] ;  /* 0x00c40000a814783b */ /* 0x000f2e0000004200 */
[C---:B-1----:R-:W-:Y:S08]  /*5db0*/  HMMA.16816.F32 R68, R8.reuse, R16, R68 ;  /* 0x000000100844723c */ /* 0x042ff00000001844 */
[C---:B------:R-:W-:Y:S01]  /*5dc0*/  HMMA.16816.F32 R72, R8.reuse, R18, R72 ;  /* 0x000000120848723c */ /* 0x040fe20000001848 */
[----:B------:R-:W1:Y:S07]  /*5dd0*/  LDSM.16.MT88.4 R16, [R170+0xe400] ;  /* 0x00e40000aa10783b */ /* 0x000e6e0000004200 */
[C---:B--2---:R-:W-:Y:S08]  /*5de0*/  HMMA.16816.F32 R76, R8.reuse, R12, R76 ;  /* 0x0000000c084c723c */ /* 0x044ff0000000184c */
[C---:B------:R-:W-:Y:S01]  /*5df0*/  HMMA.16816.F32 R80, R8.reuse, R14, R80 ;  /* 0x0000000e0850723c */ /* 0x040fe20000001850 */
[----:B------:R-:W2:Y:S07]  /*5e00*/  LDSM.16.MT88.4 R12, [R168+0xe400] ;  /* 0x00e40000a80c783b */ /* 0x000eae0000004200 */
[C---:B----4-:R-:W-:Y:S08]  /*5e10*/  HMMA.16816.F32 R84, R8.reuse, R20, R84 ;  /* 0x000000140854723c */ /* 0x050ff00000001854 */
[C---:B------:R-:W-:Y:S01]  /*5e20*/  HMMA.16816.F32 R88, R8.reuse, R22, R88 ;  /* 0x000000160858723c */ /* 0x040fe20000001858 */
[----:B------:R-:W4:Y:S07]  /*5e30*/  LDSM.16.MT88.4 R20, [R170+0xc800] ;  /* 0x00c80000aa14783b */ /* 0x000f2e0000004200 */
[C---:B-1----:R-:W-:Y:S08]  /*5e40*/  HMMA.16816.F32 R92, R8.reuse, R16, R92 ;  /* 0x00000010085c723c */ /* 0x042ff0000000185c */
[C---:B------:R-:W-:Y:S01]  /*5e50*/  HMMA.16816.F32 R96, R8.reuse, R18, R96 ;  /* 0x000000120860723c */ /* 0x040fe20000001860 */
[----:B------:R-:W-:Y:S07]  /*5e60*/  LDSM.16.MT88.4 R16, [R168+0xc800] ;  /* 0x00c80000a810783b */ /* 0x000fee0000004200 */
[C---:B--2---:R-:W-:Y:S08]  /*5e70*/  HMMA.16816.F32 R100, R8.reuse, R12, R100 ;  /* 0x0000000c0864723c */ /* 0x044ff00000001864 */
[----:B------:R-:W-:Y:S01]  /*5e80*/  HMMA.16816.F32 R104, R8, R14, R104 ;  /* 0x0000000e0868723c */ /* 0x000fe20000001868 */
[-C--:B------:R-:W-:Y:S01]  /*5e90*/  FFMA.FTZ R8, R25, R55.reuse, -R52 ;  /* 0x0000003719087223 */ /* 0x080fe20000010834 */
[----:B------:R-:W-:Y:S01]  /*5ea0*/  LDSM.16.MT88.4 R12, [R170+0xa800] ;  /* 0x00a80000aa0c783b */ /* 0x000fe20000004200 */
[----:B------:R-:W-:Y:S01]  /*5eb0*/  FADD.FTZ R9, R56, R123 ;  /* 0x0000007b38097221 */ /* 0x000fe20000010000 */
[----:B------:R-:W-:Y:S01]  /*5ec0*/  FADD.FTZ R11, R51, R118 ;  /* 0x00000076330b7221 */ /* 0x000fe20000010000 */
[----:B------:R1:W2:Y:S01]  /*5ed0*/  MUFU.EX2 R56, R8 ;  /* 0x0000000800387308 */ /* 0x0002a20000000800 */
[----:B------:R-:W5:Y:S01]  /*5ee0*/  LDSM.16.MT88.4 R24, [R168+0xa800] ;  /* 0x00a80000a818783b */ /* 0x000f620000004200 */
[----:B------:R-:W-:Y:S01]  /*5ef0*/  FFMA.FTZ R51, R47, R55, -R53 ;  /* 0x000000372f337223 */ /* 0x000fe20000010835 */
[----:B------:R-:W-:Y:S01]  /*5f00*/  FADD.FTZ R54, R54, R9 ;  /* 0x0000000936367221 */ /* 0x000fe20000010000 */
[----:B------:R-:W-:Y:S01]  /*5f10*/  FADD.FTZ R47, R50, R11 ;  /* 0x0000000b322f7221 */ /* 0x000fe20000010000 */
[----:B------:R-:W-:Y:S01]  /*5f20*/  F2FP.F16.F32.PACK_AB R9, R66, R65 ;  /* 0x000000414209723e */ /* 0x000fe200000000ff */
[-CC-:B------:R-:W-:Y:S01]  /*5f30*/  FFMA.FTZ R123, R49, R55.reuse, -R52.reuse ;  /* 0x00000037317b7223 */ /* 0x180fe20000010834 */
[----:B---3--:R-:W-:Y:S01]  /*5f40*/  F2FP.F16.F32.PACK_AB R10, R67, R58 ;  /* 0x0000003a430a723e */ /* 0x008fe200000000ff */
[-C--:B------:R-:W-:Y:S01]  /*5f50*/  FFMA.FTZ R49, R45, R55.reuse, -R52 ;  /* 0x000000372d317223 */ /* 0x080fe20000010834 */
[----:B------:R-:W-:Y:S01]  /*5f60*/  FFMA.FTZ R45, R48, R55, -R53 ;  /* 0x00000037302d7223 */ /* 0x000fe20000010835 */
[----:B------:R-:W-:Y:S01]  /*5f70*/  FADD.FTZ R48, R41, R54 ;  /* 0x0000003629307221 */ /* 0x000fe20000010000 */
[----:B------:R-:W-:Y:S01]  /*5f80*/  FADD.FTZ R40, R40, R47 ;  /* 0x0000002f28287221 */ /* 0x000fe20000010000 */
[----:B------:R-:W-:Y:S02]  /*5f90*/  MUFU.EX2 R43, R123 ;  /* 0x0000007b002b7308 */ /* 0x000fe40000000800 */
[----:B------:R-:W-:Y:S01]  /*5fa0*/  FADD.FTZ R39, R39, R48 ;  /* 0x0000003027277221 */ /* 0x000fe20000010000 */
[----:B------:R-:W-:Y:S01]  /*5fb0*/  FADD.FTZ R35, R35, R40 ;  /* 0x0000002823237221 */ /* 0x000fe20000010000 */
[----:B-1----:R-:W-:-:S02]  /*5fc0*/  F2FP.F16.F32.PACK_AB R8, R60, R59 ;  /* 0x0000003b3c08723e */ /* 0x002fc400000000ff */
[----:B------:R-:W-:Y:S01]  /*5fd0*/  FADD.FTZ R38, R38, R39 ;  /* 0x0000002726267221 */ /* 0x000fe20000010000 */
[----:B--2---:R-:W-:Y:S01]  /*5fe0*/  F2FP.F16.F32.PACK_AB R11, R56, R57 ;  /* 0x00000039380b723e */ /* 0x004fe200000000ff */
[----:B------:R-:W-:Y:S01]  /*5ff0*/  FADD.FTZ R36, R36, R35 ;  /* 0x0000002324247221 */ /* 0x000fe20000010000 */
[----:B------:R-:W-:Y:S03]  /*6000*/  MUFU.EX2 R41, R49 ;  /* 0x0000003100297308 */ /* 0x000fe60000000800 */
[----:B------:R-:W-:Y:S02]  /*6010*/  FADD.FTZ R33, R33, R36 ;  /* 0x0000002421217221 */ /* 0x000fe40000010000 */
[----:B----4-:R-:W-:Y:S02]  /*6020*/  HMMA.16816.F32 R76, R8, R20, R76 ;  /* 0x00000014084c723c */ /* 0x010fe4000000184c */
[----:B------:R-:W-:Y:S01]  /*6030*/  FADD.FTZ R30, R30, R33 ;  /* 0x000000211e1e7221 */ /* 0x000fe20000010000 */
[----:B------:R-:W-:Y:S03]  /*6040*/  MUFU.EX2 R45, R45 ;  /* 0x0000002d002d7308 */ /* 0x000fe60000000800 */
[----:B------:R-:W-:-:S02]  /*6050*/  FADD.FTZ R29, R29, R30 ;  /* 0x0000001e1d1d7221 */ /* 0x000fc40000010000 */
[C---:B------:R-:W-:Y:S01]  /*6060*/  HMMA.16816.F32 R80, R8.reuse, R22, R80 ;  /* 0x000000160850723c */ /* 0x040fe20000001850 */
[----:B------:R-:W-:Y:S02]  /*6070*/  LDSM.16.MT88.4 R20, [R170+0xcc00] ;  /* 0x00cc0000aa14783b */ /* 0x000fe40000004200 */
[----:B------:R-:W1:Y:S05]  /*6080*/  MUFU.EX2 R44, R51 ;  /* 0x00000033002c7308 */ /* 0x000e6a0000000800 */
[C---:B-----5:R-:W-:Y:S08]  /*6090*/  HMMA.16816.F32 R68, R8.reuse, R24, R68 ;  /* 0x000000180844723c */ /* 0x060ff00000001844 */
[C---:B------:R-:W-:Y:S01]  /*60a0*/  HMMA.16816.F32 R72, R8.reuse, R26, R72 ;  /* 0x0000001a0848723c */ /* 0x040fe20000001848 */
[----:B------:R-:W2:Y:S07]  /*60b0*/  LDSM.16.MT88.4 R24, [R168+0xe800] ;  /* 0x00e80000a818783b */ /* 0x000eae0000004200 */
[C---:B------:R-:W-:Y:S08]  /*60c0*/  HMMA.16816.F32 R112, R8.reuse, R12, R112 ;  /* 0x0000000c0870723c */ /* 0x040ff00000001870 */
[C---:B------:R-:W-:Y:S01]  /*60d0*/  HMMA.16816.F32 R108, R8.reuse, R14, R108 ;  /* 0x0000000e086c723c */ /* 0x040fe2000000186c */
[----:B------:R-:W3:Y:S07]  /*60e0*/  LDSM.16.MT88.4 R12, [R170+0xe800] ;  /* 0x00e80000aa0c783b */ /* 0x000eee0000004200 */
[C---:B------:R-:W-:Y:S08]  /*60f0*/  HMMA.16816.F32 R84, R8.reuse, R16, R84 ;  /* 0x000000100854723c */ /* 0x040ff00000001854 */
[C---:B------:R-:W-:Y:S01]  /*6100*/  HMMA.16816.F32 R88, R8.reuse, R18, R88 ;  /* 0x000000120858723c */ /* 0x040fe20000001858 */
[----:B------:R-:W4:Y:S07]  /*6110*/  LDSM.16.MT88.4 R16, [R170+0xac00] ;  /* 0x00ac0000aa10783b */ /* 0x000f2e0000004200 */
[----:B--2---:R-:W-:Y:S01]  /*6120*/  HMMA.16816.F32 R100, R8, R24, R100 ;  /* 0x000000180864723c */ /* 0x004fe20000001864 */
        /* <DEDUP_REMOVED lines=18> */
[----:B-1----:R-:W-:Y:S02]  /*6250*/  F2FP.F16.F32.PACK_AB R8, R44, R45 ;  /* 0x0000002d2c08723e */ /* 0x002fe400000000ff */
[----:B------:R-:W-:Y:S01]  /*6260*/  FADD.FTZ R7, R7, R28 ;  /* 0x0000001c07077221 */ /* 0x000fe20000010000 */
[----:B------:R-:W-:Y:S01]  /*6270*/  F2FP.F16.F32.PACK_AB R9, R42, R43 ;  /* 0x0000002b2a09723e */ /* 0x000fe200000000ff */
[----:B------:R-:W-:Y:S01]  /*6280*/  FADD.FTZ R4, R129, R4 ;  /* 0x0000000481047221 */ /* 0x000fe20000010000 */
[----:B------:R-:W-:Y:S01]  /*6290*/  F2FP.F16.F32.PACK_AB R10, R203, R46 ;  /* 0x0000002ecb0a723e */ /* 0x000fe200000000ff */
[----:B------:R-:W-:Y:S01]  /*62a0*/  FADD.FTZ R136, R136, R7 ;  /* 0x0000000788887221 */ /* 0x000fe20000010000 */
[----:B------:R-:W-:Y:S01]  /*62b0*/  F2FP.F16.F32.PACK_AB R11, R202, R41 ;  /* 0x00000029ca0b723e */ /* 0x000fe200000000ff */
[----:B------:R-:W-:-:S02]  /*62c0*/  FADD.FTZ R121, R121, R4 ;  /* 0x0000000479797221 */ /* 0x000fc40000010000 */
[----:B------:R-:W-:Y:S02]  /*62d0*/  FADD.FTZ R135, R135, R136 ;  /* 0x0000008887877221 */ /* 0x000fe40000010000 */
[----:B------:R-:W-:Y:S02]  /*62e0*/  FADD.FTZ R138, R138, R121 ;  /* 0x000000798a8a7221 */ /* 0x000fe40000010000 */
[----:B------:R-:W-:Y:S01]  /*62f0*/  FADD.FTZ R132, R132, R135 ;  /* 0x0000008784847221 */ /* 0x000fe20000010000 */
[----:B----4-:R-:W-:Y:S01]  /*6300*/  HMMA.16816.F32 R112, R8, R16, R112 ;  /* 0x000000100870723c */ /* 0x010fe20000001870 */
[----:B------:R-:W-:Y:S02]  /*6310*/  FADD.FTZ R119, R119, R138 ;  /* 0x0000008a77777221 */ /* 0x000fe40000010000 */
[----:B------:R-:W-:Y:S02]  /*6320*/  FADD.FTZ R131, R131, R132 ;  /* 0x0000008483837221 */ /* 0x000fe40000010000 */
[----:B------:R-:W-:-:S02]  /*6330*/  FADD.FTZ R124, R124, R119 ;  /* 0x000000777c7c7221 */ /* 0x000fc40000010000 */
        /* <DEDUP_REMOVED lines=23> */
[----:B------:R-:W-:Y:S01]  /*64b0*/  HMMA.16816.F32 R80, R8, R22, R80 ;  /* 0x000000160850723c */ /* 0x000fe20000001850 */
[----:B------:R-:W3:Y:S02]  /*64c0*/  LDSM.16.MT88.4 R20, [R168+0xec00] ;  /* 0x00ec0000a814783b */ /* 0x000ee40000004200 */
[----:B------:R-:W-:-:S04]  /*64d0*/  FADD.FTZ R45, R44, R45 ;  /* 0x0000002d2c2d7221 */ /* 0x000fc80000010000 */
[----:B------:R-:W-:Y:S01]  /*64e0*/  FADD.FTZ R46, R46, R45 ;  /* 0x0000002d2e2e7221 */ /* 0x000fe20000010000 */
[----:B-1----:R-:W-:Y:S03]  /*64f0*/  HMMA.16816.F32 R84, R8, R16, R84 ;  /* 0x000000100854723c */ /* 0x002fe60000001854 */
[----:B------:R-:W-:-:S05]  /*6500*/  FADD.FTZ R203, R203, R46 ;  /* 0x0000002ecbcb7221 */ /* 0x000fca0000010000 */
[C---:B------:R-:W-:Y:S08]  /*6510*/  HMMA.16816.F32 R88, R8.reuse, R18, R88 ;  /* 0x000000120858723c */ /* 0x040ff00000001858 */
[C---:B--2---:R-:W-:Y:S08]  /*6520*/  HMMA.16816.F32 R92, R8.reuse, R12, R92 ;  /* 0x0000000c085c723c */ /* 0x044ff0000000185c */
[C---:B------:R-:W-:Y:S08]  /*6530*/  HMMA.16816.F32 R96, R8.reuse, R14, R96 ;  /* 0x0000000e0860723c */ /* 0x040ff00000001860 */
[C---:B---3--:R-:W-:Y:S08]  /*6540*/  HMMA.16816.F32 R100, R8.reuse, R20, R100 ;  /* 0x000000140864723c */ /* 0x048ff00000001864 */
[----:B------:R-:W-:Y:S01]  /*6550*/  HMMA.16816.F32 R104, R8, R22, R104 ;  /* 0x000000160868723c */ /* 0x000fe20000001868 */
[----:B------:R-:W-:-:S04]  /*6560*/  NOP ;  /* 0x0000000000007918 */ /* 0x000fc80000000000 */
[----:B------:R-:W-:-:S15]  /*6570*/  @!P4 BRA `(.L_x_640) ;  /* 0x0000003800acc947 */ /* 0x000fde0003800000 */
[----:B------:R-:W-:Y:S01]  /*6580*/  ISETP.NE.U32.AND P3, PT, R198, RZ, PT ;  /* 0x000000ffc600720c */ /* 0x000fe20003f65070 */
[----:B------:R-:W-:Y:S01]  /*6590*/  IMAD.MOV.U32 R121, RZ, RZ, R0 ;  /* 0x000000ffff797224 */ /* 0x000fe200078e0000 */
[C---:B------:R-:W-:Y:S01]  /*65a0*/  IADD3 R200, PT, PT, -R6.reuse, 0x1, RZ ;  /* 0x0000000106c87810 */ /* 0x040fe20007ffe1ff */
[----:B------:R-:W-:Y:S01]  /*65b0*/  IMAD.MOV.U32 R119, RZ, RZ, R116 ;  /* 0x000000ffff777224 */ /* 0x000fe200078e0074 */
[----:B------:R-:W-:Y:S01]  /*65c0*/  ISETP.NE.AND.EX P3, PT, R199, RZ, PT, P3 ;  /* 0x000000ffc700720c */ /* 0x000fe20003f65330 */
[----:B------:R-:W-:-:S12]  /*65d0*/  VIADD R201, R6, 0xfffffffe ;  /* 0xfffffffe06c97836 */ /* 0x000fd80000000000 */
.L_x_647:
[-C--:B------:R-:W-:Y:S01]  /*65e0*/  ISETP.GE.AND P2, PT, R194, R190.reuse, PT ;  /* 0x000000bec200720c */ /* 0x080fe20003f46270 */
[----:B------:R-:W-:Y:S04]  /*65f0*/  DEPBAR.LE SB0, 0x0 ;  /* 0x000080000000791a */ /* 0x000fe80000000000 */
[----:B------:R-:W-:Y:S05]  /*6600*/  WARPSYNC.ALL ;  /* 0x0000000000007948 */ /* 0x000fea0003800000 */
[----:B------:R-:W-:Y:S01]  /*6610*/  BAR.SYNC.DEFER_BLOCKING 0x0 ;  /* 0x0000000000007b1d */ /* 0x000fe20000010000 */
[----:B------:R-:W-:Y:S01]  /*6620*/  @!P3 IMAD.MOV.U32 R5, RZ, RZ, RZ ;  /* 0x000000ffff05b224 */ /* 0x000fe200078e00ff */
[----:B------:R-:W-:Y:S01]  /*6630*/  ISETP.GE.AND P1, PT, R180, R190, PT ;  /* 0x000000beb400720c */ /* 0x000fe20003f26270 */
[----:B------:R-:W-:Y:S02]  /*6640*/  IMAD.MOV.U32 R4, RZ, RZ, R184 ;  /* 0x000000ffff047224 */ /* 0x000fe400078e00b8 */
[----:B------:R-:W-:Y:S01]  /*6650*/  IMAD.MOV.U32 R0, RZ, RZ, R185 ;  /* 0x000000ffff007224 */ /* 0x000fe200078e00b9 */
[----:B------:R-:W-:Y:S01]  /*6660*/  @!P3 IADD3 R5, P0, PT, RZ, -R5, RZ ;  /* 0x80000005ff05b210 */ /* 0x000fe20007f1e0ff */
[----:B------:R-:W-:Y:S01]  /*6670*/  IMAD.SHL.U32 R117, R176, 0x40, RZ ;  /* 0x00000040b0757824 */ /* 0x000fe200078e00ff */
[----:B------:R-:W2:Y:S01]  /*6680*/  @!P3 LD.E R6, desc[UR4][R2.64+0x40] ;  /* 0x000040040206b980 */ /* 0x000ea2000c101900 */
[----:B------:R-:W-:Y:S01]  /*6690*/  BSSY.RECONVERGENT B0, `(.L_x_641) ;  /* 0x0000045000007945 */ /* 0x000fe20003800200 */
[----:B--2---:R-:W-:Y:S04]  /*66a0*/  @!P3 IMAD.SHL.U32 R6, R6, 0x80, RZ ;  /* 0x000000800606b824 */ /* 0x004fe800078e00ff */
[----:B------:R-:W-:Y:S05]  /*66b0*/  @!P3 IMAD.X R6, RZ, RZ, ~R6, P0 ;  /* 0x000000ffff06b224 */ /* 0x000fea00000e0e06 */
[----:B------:R-:W-:Y:S04]  /*66c0*/  @!P3 SHF.R.S64 R5, R5, 0x1f, R6 ;  /* 0x0000001f0505b819 */ /* 0x000fe80000001006 */
[----:B------:R-:W-:Y:S04]  /*66d0*/  @!P3 IADD3 R184, P0, PT, R184, R5, RZ ;  /* 0x00000005b8b8b210 */ /* 0x000fe80007f1e0ff */
[----:B------:R-:W-:Y:S01]  /*66e0*/  @!P3 LEA.HI.X.SX32 R185, R6, R185, 0x1, P0 ;  /* 0x000000b906b9b211 */ /* 0x000fe200000f0eff */
[----:B------:R-:W-:Y:S08]  /*66f0*/  @!P3 BRA `(.L_x_642) ;  /* 0x0000000000f8b947 */ /* 0x000ff00003800000 */
        /* <DEDUP_REMOVED lines=16> */
[----:B------:R-:W-:Y:S01]  /*6800*/  LOP3.LUT R5, R5, R12, RZ, 0x3c, !PT ;  /* 0x0000000c05057212 */ /* 0x000fe200078e3cff */
[----:B------:R-:W-:Y:S06]  /*6810*/  IMAD.HI.U32 R11, R11, R13, R10 ;  /* 0x0000000d0b0b7227 */ /* 0x000fec00078e000a */
        /* <DEDUP_REMOVED lines=11> */
[-C--:B------:R-:W-:Y:S02]  /*68d0*/  LOP3.LUT R6, R189, R12.reuse, RZ, 0x3c, !PT ;  /* 0x0000000cbd067212 */ /* 0x080fe400078e3cff */
[----:B------:R-:W-:Y:S02]  /*68e0*/  ISETP.GE.U32.AND P6, PT, R8, R9, PT ;  /* 0x000000090800720c */ /* 0x000fe40003fc6070 */
[----:B------:R-:W-:Y:S02]  /*68f0*/  ISETP.GE.AND P0, PT, R5, RZ, PT ;  /* 0x000000ff0500720c */ /* 0x000fe40003f06270 */
[----:B------:R-:W-:Y:S02]  /*6900*/  ISETP.GE.AND P4, PT, R6, RZ, PT ;  /* 0x000000ff0600720c */ /* 0x000fe40003f86270 */
[----:B------:R-:W-:Y:S03]  /*6910*/  LOP3.LUT R5, RZ, R12, RZ, 0x33, !PT ;  /* 0x0000000cff057212 */ /* 0x000fe600078e33ff */
[----:B------:R-:W-:Y:S01]  /*6920*/  @P5 VIADD R10, R10, 0x1 ;  /* 0x000000010a0a5836 */ /* 0x000fe20000000000 */
[C---:B------:R-:W-:Y:S03]  /*6930*/  ISETP.NE.AND P5, PT, R12.reuse, RZ, PT ;  /* 0x000000ff0c00720c */ /* 0x040fe60003fa5270 */
        /* <DEDUP_REMOVED lines=26> */
.L_x_642:
[----:B------:R-:W-:Y:S05]  /*6ae0*/  BSYNC.RECONVERGENT B0 ;  /* 0x0000000000007941 */ /* 0x000fea0003800200 */
.L_x_641:
[----:B------:R-:W-:Y:S01]  /*6af0*/  @!PT LDS RZ, [RZ] ;  /* 0x00000000fffff984 */ /* 0x000fe20000000800 */
[----:B------:R-:W-:Y:S01]  /*6b00*/  @!PT LDS RZ, [RZ] ;  /* 0x00000000fffff984 */ /* 0x000fe20000000800 */
[----:B------:R-:W-:Y:S01]  /*6b10*/  @!PT LDS RZ, [RZ] ;  /* 0x00000000fffff984 */ /* 0x000fe20000000800 */
[----:B------:R1:W-:Y:S01]  /*6b20*/  @!P2 LDGSTS.E.BYPASS.LTC128B.128 [R191+0x9000], desc[UR4][R184.64] ;  /* 0x09000000b8bfafae */ /* 0x0003e2000b981a04 */
[----:B------:R-:W-:Y:S01]  /*6b30*/  ISETP.GE.AND P0, PT, R179, R190, PT ;  /* 0x000000beb300720c */ /* 0x000fe20003f06270 */
[----:B------:R-:W-:Y:S01]  /*6b40*/  VIADD R200, R200, 0x1 ;  /* 0x00000001c8c87836 */ /* 0x000fe20000000000 */
[C---:B------:R-:W-:Y:S01]  /*6b50*/  IADD3 R122, P4, PT, R117.reuse, R184, RZ ;  /* 0x000000b8757a7210 */ /* 0x040fe20007f9e0ff */
[----:B------:R-:W-:Y:S01]  /*6b60*/  @P2 STS.128 [R191+0x9000], RZ ;  /* 0x009000ffbf002388 */ /* 0x000fe20000000c00 */
[----:B------:R-:W-:Y:S01]  /*6b70*/  SHF.L.U64.HI R0, R176, 0x6, R177 ;  /* 0x00000006b0007819 */ /* 0x000fe200000102b1 */
[----:B------:R-:W-:Y:S01]  /*6b80*/  BSSY.RECONVERGENT B1, `(.L_x_643) ;  /* 0x000016e000017945 */ /* 0x000fe20003800200 */
[C---:B------:R-:W-:Y:S01]  /*6b90*/  IADD3 R116, P5, PT, R117.reuse, R122, RZ ;  /* 0x0000007a75747210 */ /* 0x040fe20007fbe0ff */
[----:B------:R-:W-:Y:S01]  /*6ba0*/  @!PT LDS RZ, [RZ] ;  /* 0x00000000fffff984 */ /* 0x000fe20000000800 */
[----:B------:R-:W-:Y:S01]  /*6bb0*/  @!PT LDS RZ, [RZ] ;  /* 0x00000000fffff984 */ /* 0x000fe20000000800 */
[----:B------:R-:W-:Y:S01]  /*6bc0*/  @!PT LDS RZ, [RZ] ;  /* 0x00000000fffff984 */ /* 0x000fe20000000800 */
[----:B------:R1:W-:Y:S02]  /*6bd0*/  @!P1 LDGSTS.E.BYPASS.LTC128B.128 [R191+0xb000], desc[UR4][R184.64+0x40] ;  /* 0x0b000040b8bf9fae */ /* 0x0003e4000b981a04 */
[C---:B------:R-:W-:Y:S01]  /*6be0*/  IMAD.X R123, R0.reuse, 0x1, R185, P4 ;  /* 0x00000001007b7824 */ /* 0x040fe200020e06b9 */
[----:B------:R-:W-:Y:S01]  /*6bf0*/  IADD3 R204, P4, PT, R117, R116, RZ ;  /* 0x0000007475cc7210 */ /* 0x000fe20007f9e0ff */
[----:B------:R-:W-:Y:S02]  /*6c00*/  @P1 STS.128 [R191+0xb000], RZ ;  /* 0x00b000ffbf001388 */ /* 0x000fe40000000c00 */
[C---:B------:R-:W-:Y:S02]  /*6c10*/  IMAD.X R117, R0.reuse, 0x1, R123, P5 ;  /* 0x0000000100757824 */ /* 0x040fe400028e067b */
[----:B------:R-:W-:Y:S01]  /*6c20*/  @!PT LDS RZ, [RZ] ;  /* 0x00000000fffff984 */ /* 0x000fe20000000800 */
[----:B------:R-:W-:Y:S01]  /*6c30*/  @!PT LDS RZ, [RZ] ;  /* 0x00000000fffff984 */ /* 0x000fe20000000800 */
[----:B------:R-:W-:Y:S01]  /*6c40*/  @!PT LDS RZ, [RZ] ;  /* 0x00000000fffff984 */ /* 0x000fe20000000800 */
[----:B------:R1:W-:Y:S02]  /*6c50*/  @!P0 LDGSTS.E.BYPASS.LTC128B.128 [R191+0xd000], desc[UR4][R184.64+0x80] ;  /* 0x0d000080b8bf8fae */ /* 0x0003e4000b981a04 */
[----:B------:R-:W-:Y:S01]  /*6c60*/  IMAD.X R205, R0, 0x1, R117, P4 ;  /* 0x0000000100cd7824 */ /* 0x000fe200020e0675 */
[----:B------:R-:W-:Y:S01]  /*6c70*/  ISETP.NE.AND P4, PT, R200, RZ, PT ;  /* 0x000000ffc800720c */ /* 0x000fe20003f85270 */
[----:B------:R-:W-:Y:S04]  /*6c80*/  @P0 STS.128 [R191+0xd000], RZ ;  /* 0x00d000ffbf000388 */ /* 0x000fe80000000c00 */
[----:B------:R-:W-:Y:S01]  /*6c90*/  @!PT LDS RZ, [RZ] ;  /* 0x00000000fffff984 */ /* 0x000fe20000000800 */
[----:B------:R-:W-:Y:S01]  /*6ca0*/  @!PT LDS RZ, [RZ] ;  /* 0x00000000fffff984 */ /* 0x000fe20000000800 */
[----:B------:R-:W-:Y:S01]  /*6cb0*/  @!PT LDS RZ, [RZ] ;  /* 0x00000000fffff984 */ /* 0x000fe20000000800 */
[----:B------:R1:W-:Y:S04]  /*6cc0*/  @!P2 LDGSTS.E.BYPASS.LTC128B.128 [R191+0x9800], desc[UR4][R122.64] ;  /* 0x098000007abfafae */ /* 0x0003e8000b981a04 */
        /* <DEDUP_REMOVED lines=41> */
[----:B------:R-:W-:Y:S04]  /*6f60*/  LDSM.16.M88.4 R124, [R173] ;  /* 0x00000000ad7c783b */ /* 0x000fe80000000200 */
[----:B------:R-:W2:Y:S04]  /*6f70*/  LDSM.16.M88.4 R128, [R172+0x3000] ;  /* 0x00300000ac80783b */ /* 0x000ea80000000200 */
[----:B------:R-:W3:Y:S04]  /*6f80*/  LDSM.16.M88.4 R132, [R172+0x3400] ;  /* 0x00340000ac84783b */ /* 0x000ee80000000200 */
[----:B------:R-:W4:Y:S04]  /*6f90*/  LDSM.16.M88.4 R136, [R172+0x3800] ;  /* 0x00380000ac88783b */ /* 0x000f280000000200 */
[----:B------:R-:W0:Y:S04]  /*6fa0*/  LDGDEPBAR ;  /* 0x00000000000079af */ /* 0x000e280000000000 */
[----:B------:R-:W5:Y:S04]  /*6fb0*/  LDSM.16.M88.4 R140, [R172+0x3c00] ;  /* 0x003c0000ac8c783b */ /* 0x000f680000000200 */
[----:B------:R-:W1:Y:S04]  /*6fc0*/  LDSM.16.M88.4 R144, [R172+0x4000] ;  /* 0x00400000ac90783b */ /* 0x000e680000000200 */
[----:B------:R-:W1:Y:S04]  /*6fd0*/  LDSM.16.M88.4 R148, [R172+0x4400] ;  /* 0x00440000ac94783b */ /* 0x000e680000000200 */
[----:B------:R-:W1:Y:S04]  /*6fe0*/  LDSM.16.M88.4 R152, [R172+0x4800] ;  /* 0x00480000ac98783b */ /* 0x000e680000000200 */
[----:B------:R-:W1:Y:S04]  /*6ff0*/  LDSM.16.M88.4 R156, [R172+0x4c00] ;  /* 0x004c0000ac9c783b */ /* 0x000e680000000200 */
[----:B------:R-:W-:Y:S01]  /*7000*/  LDSM.16.M88.4 R160, [R171] ;  /* 0x00000000aba0783b */ /* 0x000fe20000000200 */
[C---:B--2---:R-:W-:Y:S03]  /*7010*/  HMMA.16816.F32 R4, R124.reuse, R128, RZ ;  /* 0x000000807c04723c */ /* 0x044fe600000018ff */
[----:B------:R-:W2:Y:S05]  /*7020*/  LDSM.16.M88.4 R164, [R169+0x3000] ;  /* 0x00300000a9a4783b */ /* 0x000eaa0000000200 */
[C---:B------:R-:W-:Y:S01]  /*7030*/  HMMA.16816.F32 R8, R124.reuse, R130, RZ ;  /* 0x000000827c08723c */ /* 0x040fe200000018ff */
[----:B------:R-:W-:Y:S07]  /*7040*/  LDSM.16.M88.4 R128, [R169+0x3800] ;  /* 0x00380000a980783b */ /* 0x000fee0000000200 */
[C---:B---3--:R-:W-:Y:S08]  /*7050*/  HMMA.16816.F32 R12, R124.reuse, R132, RZ ;  /* 0x000000847c0c723c */ /* 0x048ff000000018ff */
[C---:B------:R-:W-:Y:S01]  /*7060*/  HMMA.16816.F32 R16, R124.reuse, R134, RZ ;  /* 0x000000867c10723c */ /* 0x040fe200000018ff */
[----:B------:R-:W-:Y:S07]  /*7070*/  LDSM.16.M88.4 R132, [R172+0x5400] ;  /* 0x00540000ac84783b */ /* 0x000fee0000000200 */
        /* <DEDUP_REMOVED lines=15> */
[C---:B-1----:R-:W-:Y:S08]  /*7170*/  HMMA.16816.F32 R12, R160.reuse, R124, R12 ;  /* 0x0000007ca00c723c */ /* 0x042ff0000000180c */
[C---:B------:R-:W-:Y:S01]  /*7180*/  HMMA.16816.F32 R16, R160.reuse, R126, R16 ;  /* 0x0000007ea010723c */ /* 0x040fe20000001810 */
[----:B------:R-:W1:Y:S07]  /*7190*/  LDSM.16.M88.4 R124, [R169+0x3c00] ;  /* 0x003c0000a97c783b */ /* 0x000e6e0000000200 */
[C---:B------:R-:W-:Y:S08]  /*71a0*/  HMMA.16816.F32 R20, R160.reuse, R128, R20 ;  /* 0x00000080a014723c */ /* 0x040ff00000001814 */
[C---:B------:R-:W-:Y:S01]  /*71b0*/  HMMA.16816.F32 R24, R160.reuse, R130, R24 ;  /* 0x00000082a018723c */ /* 0x040fe20000001818 */
        /* <DEDUP_REMOVED lines=10> */
[C---:B--2---:R-:W-:Y:S08]  /*7260*/  HMMA.16816.F32 R52, R160.reuse, R128, R52 ;  /* 0x00000080a034723c */ /* 0x044ff00000001834 */
[C---:B------:R-:W-:Y:S01]  /*7270*/  HMMA.16816.F32 R56, R160.reuse, R130, R56 ;  /* 0x00000082a038723c */ /* 0x040fe20000001838 */
[----:B------:R-:W-:Y:S07]  /*7280*/  LDSM.16.M88.4 R128, [R173+0x1000] ;  /* 0x00100000ad80783b */ /* 0x000fee0000000200 */
[C---:B-1----:R-:W-:Y:S08]  /*7290*/  HMMA.16816.F32 R60, R160.reuse, R124, R60 ;  /* 0x0000007ca03c723c */ /* 0x042ff0000000183c */
[----:B------:R-:W-:Y:S01]  /*72a0*/  HMMA.16816.F32 R64, R160, R126, R64 ;  /* 0x0000007ea040723c */ /* 0x000fe20000001840 */
[----:B------:R-:W1:Y:S07]  /*72b0*/  LDSM.16.M88.4 R124, [R172+0x5000] ;  /* 0x00500000ac7c783b */ /* 0x000e6e0000000200 */
        /* <DEDUP_REMOVED lines=20> */
[----:B------:R-:W-:Y:S07]  /*7400*/  LDSM.16.M88.4 R124, [R171+0x1000] ;  /* 0x00100000ab7c783b */ /* 0x000fee0000000200 */
[C---:B--2---:R-:W-:Y:S08]  /*7410*/  HMMA.16816.F32 R60, R128.reuse, R132, R60 ;  /* 0x00000084803c723c */ /* 0x044ff0000000183c */
[----:B------:R-:W-:Y:S01]  /*7420*/  HMMA.16816.F32 R64, R128, R134, R64 ;  /* 0x000000868040723c */ /* 0x000fe20000001840 */
[----:B------:R-:W1:Y:S04]  /*7430*/  LDSM.16.M88.4 R128, [R169+0x5000] ;  /* 0x00500000a980783b */ /* 0x000e680000000200 */
[----:B------:R-:W2:Y:S03]  /*7440*/  LDSM.16.M88.4 R132, [R169+0x5400] ;  /* 0x00540000a984783b */ /* 0x000ea60000000200 */
        /* <DEDUP_REMOVED lines=90> */
[----:B------:R-:W2:Y:S01]  /*79f0*/  LD.E R125, desc[UR4][R2.64+0x170] ;  /* 0x00017004027d7980 */ /* 0x000ea2000c101900 */
[----:B------:R-:W-:Y:S03]  /*7a00*/  VIADD R116, R189, 0xffffff80 ;  /* 0xffffff80bd747836 */ /* 0x000fe60000000000 */
[----:B------:R-:W3:Y:S06]  /*7a10*/  LD.E.64 R128, desc[UR4][R2.64+0x38] ;  /* 0x0000380402807980 */ /* 0x000eec000c101b00 */
[----:B------:R-:W4:Y:S01]  /*7a20*/  LD.E.64 R130, desc[UR4][R2.64+0x20] ;  /* 0x0000200402827980 */ /* 0x000f22000c101b00 */
[-C--:B--2---:R-:W-:Y:S02]  /*7a30*/  IABS R120, R125.reuse ;  /* 0x0000007d00787213 */ /* 0x084fe40000000000 */
[-C--:B------:R-:W-:Y:S02]  /*7a40*/  IABS R118, R125.reuse ;  /* 0x0000007d00767213 */ /* 0x080fe40000000000 */
[----:B------:R-:W1:Y:S03]  /*7a50*/  I2F.RP R0, R120 ;  /* 0x0000007800007306 */ /* 0x000e660000209400 */
[----:B------:R-:W-:Y:S07]  /*7a60*/  IMAD.MOV R118, RZ, RZ, -R118 ;  /* 0x000000ffff767224 */ /* 0x000fee00078e0a76 */
[----:B-1----:R-:W1:Y:S02]  /*7a70*/  MUFU.RCP R0, R0 ;  /* 0x0000000000007308 */ /* 0x002e640000001000 */
[----:B-1----:R-:W-:Y:S01]  /*7a80*/  VIADD R126, R0, 0xffffffe ;  /* 0x0ffffffe007e7836 */ /* 0x002fe20000000000 */
[----:B------:R-:W-:Y:S02]  /*7a90*/  IABS R0, R116 ;  /* 0x0000007400007213 */ /* 0x000fe40000000000 */
[----:B------:R-:W-:Y:S05]  /*7aa0*/  LOP3.LUT R116, R116, R125, RZ, 0x3c, !PT ;  /* 0x0000007d74747212 */ /* 0x000fea00078e3cff */
[----:B------:R-:W1:Y:S02]  /*7ab0*/  F2I.FTZ.U32.TRUNC.NTZ R127, R126 ;  /* 0x0000007e007f7305 */ /* 0x000e64000021f000 */
[--C-:B-1----:R-:W-:Y:S01]  /*7ac0*/  IMAD.MOV R117, RZ, RZ, -R127.reuse ;  /* 0x000000ffff757224 */ /* 0x102fe200078e0a7f */
[----:B------:R-:W-:Y:S03]  /*7ad0*/  MOV R126, RZ ;  /* 0x000000ff007e7202 */ /* 0x000fe60000000f00 */
[----:B------:R-:W-:Y:S01]  /*7ae0*/  IMAD R124, R117, R120, RZ ;  /* 0x00000078757c7224 */ /* 0x000fe200078e02ff */
[----:B------:R-:W-:Y:S02]  /*7af0*/  IABS R117, R123 ;  /* 0x0000007b00757213 */ /* 0x000fe40000000000 */
[----:B------:R-:W-:Y:S01]  /*7b00*/  LOP3.LUT R123, R123, R125, RZ, 0x3c, !PT ;  /* 0x0000007d7b7b7212 */ /* 0x000fe200078e3cff */
[----:B------:R-:W-:Y:S06]  /*7b10*/  IMAD.HI.U32 R124, R127, R124, R126 ;  /* 0x0000007c7f7c7227 */ /* 0x000fec00078e007e */
[----:B------:R-:W-:Y:S04]  /*7b20*/  IMAD.HI.U32 R122, R124, R117, RZ ;  /* 0x000000757c7a7227 */ /* 0x000fe800078e00ff */
[----:B------:R-:W-:Y:S02]  /*7b30*/  IMAD R117, R122, R118, R117 ;  /* 0x000000767a757224 */ /* 0x000fe400078e0275 */
[----:B------:R-:W-:Y:S03]  /*7b40*/  IMAD.HI.U32 R127, R124, R0, RZ ;  /* 0x000000007c7f7227 */ /* 0x000fe600078e00ff */
[C---:B------:R-:W-:Y:S01]  /*7b50*/  ISETP.GT.U32.AND P6, PT, R120.reuse, R117, PT ;  /* 0x000000757800720c */ /* 0x040fe20003fc4070 */
[----:B------:R-:W-:Y:S05]  /*7b60*/  IMAD R0, R127, R118, R0 ;  /* 0x000000767f007224 */ /* 0x000fea00078e0200 */
[----:B------:R-:W-:Y:S07]  /*7b70*/  ISETP.GT.U32.AND P4, PT, R120, R0, PT ;  /* 0x000000007800720c */ /* 0x000fee0003f84070 */
[----:B------:R-:W-:Y:S02]  /*7b80*/  @!P6 IMAD.IADD R117, R117, 0x1, -R120 ;  /* 0x000000017575e824 */ /* 0x000fe400078e0a78 */
[----:B------:R-:W-:Y:S03]  /*7b90*/  @!P6 VIADD R122, R122, 0x1 ;  /* 0x000000017a7ae836 */ /* 0x000fe60000000000 */
[-C--:B------:R-:W-:Y:S01]  /*7ba0*/  ISETP.GE.U32.AND P5, PT, R117, R120.reuse, PT ;  /* 0x000000787500720c */ /* 0x080fe20003fa6070 */
[----:B------:R-:W-:Y:S01]  /*7bb0*/  @!P4 VIADD R127, R127, 0x1 ;  /* 0x000000017f7fc836 */ /* 0x000fe20000000000 */
[-C--:B------:R-:W-:Y:S02]  /*7bc0*/  @!P4 IADD3 R0, PT, PT, R0, -R120.reuse, RZ ;  /* 0x800000780000c210 */ /* 0x080fe40007ffe0ff */
[----:B------:R-:W-:Y:S02]  /*7bd0*/  ISETP.GE.AND P4, PT, R123, RZ, PT ;  /* 0x000000ff7b00720c */ /* 0x000fe40003f86270 */
[----:B------:R-:W-:Y:S02]  /*7be0*/  ISETP.GE.U32.AND P6, PT, R0, R120, PT ;  /* 0x000000780000720c */ /* 0x000fe40003fc6070 */
[----:B------:R-:W-:Y:S05]  /*7bf0*/  LOP3.LUT R0, RZ, R125, RZ, 0x33, !PT ;  /* 0x0000007dff007212 */ /* 0x000fea00078e33ff */
[----:B------:R-:W-:Y:S02]  /*7c00*/  @P5 IADD3 R122, PT, PT, R122, 0x1, RZ ;  /* 0x000000017a7a5810 */ /* 0x000fe40007ffe0ff */
[----:B------:R-:W-:Y:S03]  /*7c10*/  ISETP.GE.AND P5, PT, R116, RZ, PT ;  /* 0x000000ff7400720c */ /* 0x000fe60003fa6270 */
[----:B------:R-:W-:Y:S02]  /*7c20*/  @!P4 IMAD.MOV R122, RZ, RZ, -R122 ;  /* 0x000000ffff7ac224 */ /* 0x000fe400078e0a7a */
[----:B------:R-:W-:Y:S01]  /*7c30*/  @P6 VIADD R127, R127, 0x1 ;  /* 0x000000017f7f6836 */ /* 0x000fe20000000000 */
[----:B------:R-:W-:Y:S04]  /*7c40*/  ISETP.NE.AND P6, PT, R125, RZ, PT ;  /* 0x000000ff7d00720c */ /* 0x000fe80003fc5270 */
[C---:B------:R-:W-:Y:S03]  /*7c50*/  SEL R123, R0.reuse, R122, !P6 ;  /* 0x0000007a007b7207 */ /* 0x040fe60007000000 */
[----:B------:R-:W-:Y:S02]  /*7c60*/  @!P5 IADD3 R127, PT, PT, -R127, RZ, RZ ;  /* 0x000000ff7f7fd210 */ /* 0x000fe40007ffe1ff */
[CC--:B------:R-:W-:Y:S02]  /*7c70*/  LEA R134, P5, R123.reuse, R196.reuse, 0x2 ;  /* 0x000000c47b867211 */ /* 0x0c0fe400078a10ff */
[----:B------:R-:W-:Y:S02]  /*7c80*/  SEL R127, R0, R127, !P6 ;  /* 0x0000007f007f7207 */ /* 0x000fe40007000000 */
[-C--:B------:R-:W-:Y:S02]  /*7c90*/  LEA.HI.X.SX32 R135, R123, R197.reuse, 0x2, P5 ;  /* 0x000000c57b877211 */ /* 0x080fe400028f16ff */
[C---:B------:R-:W-:Y:S01]  /*7ca0*/  LEA R132, P4, R127.reuse, R196, 0x2 ;  /* 0x000000c47f847211 */ /* 0x040fe200078810ff */
[C---:B------:R-:W-:Y:S02]  /*7cb0*/  IMAD.IADD R116, R127.reuse, 0x1, -R123 ;  /* 0x000000017f747824 */ /* 0x040fe400078e0a7b */
[----:B------:R-:W2:Y:S01]  /*7cc0*/  LD.E R117, desc[UR4][R134.64] ;  /* 0x0000000486757980 */ /* 0x000ea2000c101900 */
[----:B------:R-:W-:Y:S01]  /*7cd0*/  LEA.HI.X.SX32 R133, R127, R197, 0x2, P4 ;  /* 0x000000c57f857211 */ /* 0x000fe200020f16ff */
[----:B------:R-:W-:Y:S04]  /*7ce0*/  IMAD R125, R125, R116, -0x80 ;  /* 0xffffff807d7d7424 */ /* 0x000fe800078e0274 */
[-C--:B---3--:R-:W-:Y:S01]  /*7cf0*/  IMAD R116, R129, R125.reuse, RZ ;  /* 0x0000007d81747224 */ /* 0x088fe200078e02ff */
[----:B------:R-:W2:Y:S01]  /*7d00*/  LD.E R0, desc[UR4][R132.64] ;  /* 0x0000000484007980 */ /* 0x000ea2000c101900 */
[----:B------:R-:W-:Y:S01]  /*7d10*/  SHF.R.S32.HI R123, RZ, 0x1f, R125 ;  /* 0x0000001fff7b7819 */ /* 0x000fe2000001147d */
[C---:B------:R-:W-:Y:S04]  /*7d20*/  IMAD.WIDE.U32 R124, R128.reuse, R125, RZ ;  /* 0x0000007d807c7225 */ /* 0x040fe800078e00ff */
[----:B------:R-:W-:Y:S05]  /*7d30*/  IMAD R116, R128, R123, R116 ;  /* 0x0000007b80747224 */ /* 0x000fea00078e0274 */
        /* <DEDUP_REMOVED lines=9> */
.L_x_646:
[----:B------:R-:W-:Y:S05]  /*7dd0*/  BSYNC.RECONVERGENT B0 ;  /* 0x0000000000007941 */ /* 0x000fea0003800200 */
.L_x_645:
[----:B------:R-:W-:Y:S01]  /*7de0*/  @!P2 IMAD.MOV.U32 R183, RZ, RZ, R181 ;  /* 0x000000ffffb7a224 */ /* 0x000fe200078e00b5 */
[C---:B------:R-:W-:Y:S01]  /*7df0*/  LEA R124, P4, R174.reuse, R182, 0x6 ;  /* 0x000000b6ae7c7211 */ /* 0x040fe200078830ff */
[C---:B------:R-:W-:Y:S01]  /*7e00*/  IMAD.SHL.U32 R0, R174.reuse, 0x40, RZ ;  /* 0x00000040ae007824 */ /* 0x040fe200078e00ff */
[C-C-:B------:R-:W-:Y:S02]  /*7e10*/  SHF.L.U64.HI R116, R174.reuse, 0x6, R175.reuse ;  /* 0x00000006ae747819 */ /* 0x140fe400000102af */
[----:B------:R-:W-:Y:S01]  /*7e20*/  @!PT LDS RZ, [RZ] ;  /* 0x00000000fffff984 */ /* 0x000fe20000000800 */
[----:B------:R-:W-:Y:S01]  /*7e30*/  @!PT LDS RZ, [RZ] ;  /* 0x00000000fffff984 */ /* 0x000fe20000000800 */
[----:B------:R-:W-:Y:S01]  /*7e40*/  @!PT LDS RZ, [RZ] ;  /* 0x00000000fffff984 */ /* 0x000fe20000000800 */
[----:B------:R1:W-:Y:S01]  /*7e50*/  @!P2 LDGSTS.E.BYPASS.LTC128B.128 [R191+0x3000], desc[UR4][R182.64] ;  /* 0x03000000b6bfafae */ /* 0x0003e2000b981a04 */
[----:B------:R-:W-:Y:S02]  /*7e60*/  LEA.HI.X R125, R174, R181, R175, 0x6, P4 ;  /* 0x000000b5ae7d7211 */ /* 0x000fe400020f34af */
[----:B------:R-:W-:Y:S01]  /*7e70*/  IADD3 R122, P5, PT, R0, R124, RZ ;  /* 0x0000007c007a7210 */ /* 0x000fe20007fbe0ff */
[----:B------:R2:W-:Y:S03]  /*7e80*/  @P2 STS.128 [R191+0x3000], RZ ;  /* 0x003000ffbf002388 */ /* 0x0005e60000000c00 */
[----:B------:R-:W-:Y:S02]  /*7e90*/  IADD3.X R123, PT, PT, R116, R125, RZ, P5, !PT ;  /* 0x0000007d747b7210 */ /* 0x000fe40002ffe4ff */
[----:B------:R-:W-:Y:S04]  /*7ea0*/  IADD3 R126, P4, PT, R0, R122, RZ ;  /* 0x0000007a007e7210 */ /* 0x000fe80007f9e0ff */
[----:B------:R-:W-:Y:S01]  /*7eb0*/  IADD3.X R127, PT, PT, R116, R123, RZ, P4, !PT ;  /* 0x0000007b747f7210 */ /* 0x000fe200027fe4ff */
[--C-:B-1----:R-:W-:Y:S05]  /*7ec0*/  @!P1 IMAD.MOV.U32 R183, RZ, RZ, R181.reuse ;  /* 0x000000ffffb79224 */ /* 0x102fea00078e00b5 */
[----:B------:R-:W-:Y:S01]  /*7ed0*/  @!PT LDS RZ, [RZ] ;  /* 0x00000000fffff984 */ /* 0x000fe20000000800 */
[----:B------:R-:W-:Y:S01]  /*7ee0*/  @!PT LDS RZ, [RZ] ;  /* 0x00000000fffff984 */ /* 0x000fe20000000800 */
[----:B------:R-:W-:Y:S01]  /*7ef0*/  @!PT LDS RZ, [RZ] ;  /* 0x00000000fffff984 */ /* 0x000fe20000000800 */
[----:B------:R1:W-:Y:S04]  /*7f00*/  @!P1 LDGSTS.E.BYPASS.LTC128B.128 [R191+0x5000], desc[UR4][R182.64+0x40] ;  /* 0x05000040b6bf9fae */ /* 0x0003e8000b981a04 */
[----:B------:R2:W-:Y:S01]  /*7f10*/  @P1 STS.128 [R191+0x5000], RZ ;  /* 0x005000ffbf001388 */ /* 0x0005e20000000c00 */
[----:B-1----:R-:W-:Y:S05]  /*7f20*/  @!P0 IMAD.MOV.U32 R183, RZ, RZ, R181 ;  /* 0x000000ffffb78224 */ /* 0x002fea00078e00b5 */
        /* <DEDUP_REMOVED lines=50> */
[----:B------:R-:W0:Y:S02]  /*8250*/  LDGDEPBAR ;  /* 0x00000000000079af */ /* 0x000e240000000000 */
.L_x_644:
[----:B------:R-:W-:Y:S05]  /*8260*/  BSYNC.RECONVERGENT B1 ;  /* 0x0000000000017941 */ /* 0x000fea0003800200 */
.L_x_643:
[----:B------:R-:W3:Y:S01]  /*8270*/  LD.E R117, desc[UR4][R2.64+0xdc] ;  /* 0x0000dc0402757980 */ /* 0x000ee2000c101900 */
        /* <DEDUP_REMOVED lines=41> */
[----:B--2---:R-:W-:Y:S03]  /*8510*/  FMNMX.FTZ R116, R127, R116, !PT ;  /* 0x000000747f747209 */ /* 0x004fe60007810000 */
[----:B------:R-:W-:Y:S01]  /*8520*/  FADD.FTZ R118, -R0, R121 ;  /* 0x0000007900767221 */ /* 0x000fe20000010100 */
[C---:B------:R-:W-:Y:S03]  /*8530*/  FSETP.NEU.FTZ.AND P0, PT, R116.reuse, -INF , PT ;  /* 0xff8000007400780b */ /* 0x040fe60003f1d000 */
[C---:B---3--:R-:W-:Y:S01]  /*8540*/  FMUL.FTZ R120, R117.reuse, R118 ;  /* 0x0000007675787220 */ /* 0x048fe20000410000 */
        /* <DEDUP_REMOVED lines=24> */
[----:B--2---:R-:W1:Y:S01]  /*86d0*/  LDSM.16.MT88.4 R120, [R170+0x9000] ;  /* 0x00900000aa78783b */ /* 0x004e620000004200 */
[C---:B---3--:R-:W-:Y:S01]  /*86e0*/  FMUL.FTZ R8, R118.reuse, R108 ;  /* 0x0000006c76087220 */ /* 0x048fe20000410000 */
[C---:B------:R-:W-:Y:S03]  /*86f0*/  FMUL.FTZ R9, R118.reuse, R109 ;  /* 0x0000006d76097220 */ /* 0x040fe60000410000 */
[----:B------:R-:W-:Y:S01]  /*8700*/  MUFU.EX2 R130, R130 ;  /* 0x0000008200827308 */ /* 0x000fe20000000800 */
[C---:B------:R-:W-:Y:S01]  /*8710*/  FMUL.FTZ R4, R118.reuse, R112 ;  /* 0x0000007076047220 */ /* 0x040fe20000410000 */
[C---:B------:R-:W-:Y:S01]  /*8720*/  FMUL.FTZ R5, R118.reuse, R113 ;  /* 0x0000007176057220 */ /* 0x040fe20000410000 */
[C---:B------:R-:W-:Y:S01]  /*8730*/  FMUL.FTZ R68, R118.reuse, R68 ;  /* 0x0000004476447220 */ /* 0x040fe20000410000 */
[C---:B------:R-:W-:Y:S01]  /*8740*/  FMUL.FTZ R69, R118.reuse, R69 ;  /* 0x0000004576457220 */ /* 0x040fe20000410000 */
[----:B------:R-:W2:Y:S01]  /*8750*/  LDSM.16.MT88.4 R108, [R168+0x9000] ;  /* 0x00900000a86c783b */ /* 0x000ea20000004200 */
        /* <DEDUP_REMOVED lines=34> */
[----:B------:R-:W3:Y:S01]  /*8980*/  MUFU.EX2 R132, R132 ;  /* 0x0000008400847308 */ /* 0x000ee20000000800 */
[----:B------:R-:W-:Y:S01]  /*8990*/  FMUL.FTZ R103, R119, R103 ;  /* 0x0000006777677220 */ /* 0x000fe20000410000 */
[C---:B------:R-:W-:Y:S01]  /*89a0*/  FMUL.FTZ R100, R118.reuse, R100 ;  /* 0x0000006476647220 */ /* 0x040fe20000410000 */
[----:B------:R-:W-:Y:S01]  /*89b0*/  FMUL.FTZ R101, R118, R101 ;  /* 0x0000006576657220 */ /* 0x000fe20000410000 */
[-CC-:B------:R-:W-:Y:S01]  /*89c0*/  FFMA.FTZ R136, R12, R117.reuse, -R126.reuse ;  /* 0x000000750c887223 */ /* 0x180fe2000001087e */
[-C--:B------:R-:W-:Y:S01]  /*89d0*/  FFMA.FTZ R125, R13, R117.reuse, -R126 ;  /* 0x000000750d7d7223 */ /* 0x080fe2000001087e */
[-CC-:B------:R-:W-:Y:S01]  /*89e0*/  FFMA.FTZ R138, R14, R117.reuse, -R124.reuse ;  /* 0x000000750e8a7223 */ /* 0x180fe2000001087c */
[--C-:B------:R-:W-:Y:S03]  /*89f0*/  FFMA.FTZ R137, R15, R117, -R124.reuse ;  /* 0x000000750f897223 */ /* 0x100fe6000001087c */
[----:B------:R-:W5:Y:S01]  /*8a00*/  MUFU.EX2 R127, R127 ;  /* 0x0000007f007f7308 */ /* 0x000f620000000800 */
[----:B----4-:R-:W-:Y:S01]  /*8a10*/  F2FP.F16.F32.PACK_AB R113, R133, R140 ;  /* 0x0000008c8571723e */ /* 0x010fe200000000ff */
[C---:B------:R-:W-:Y:S01]  /*8a20*/  FMUL.FTZ R14, R119.reuse, R106 ;  /* 0x0000006a770e7220 */ /* 0x040fe20000410000 */
[----:B------:R-:W-:Y:S01]  /*8a30*/  FMUL.FTZ R15, R119, R107 ;  /* 0x0000006b770f7220 */ /* 0x000fe20000410000 */
[C---:B------:R-:W-:Y:S01]  /*8a40*/  FMUL.FTZ R12, R118.reuse, R104 ;  /* 0x00000068760c7220 */ /* 0x040fe20000410000 */
[----:B------:R-:W-:Y:S01]  /*8a50*/  FMUL.FTZ R13, R118, R105 ;  /* 0x00000069760d7220 */ /* 0x000fe20000410000 */
[-C--:B------:R-:W-:Y:S01]  /*8a60*/  FFMA.FTZ R128, R18, R117.reuse, -R124 ;  /* 0x0000007512807223 */ /* 0x080fe2000001087c */
[----:B------:R-:W-:Y:S03]  /*8a70*/  LDSM.16.MT88.4 R104, [R170+0x9400] ;  /* 0x00940000aa68783b */ /* 0x000fe60000004200 */
[----:B------:R-:W-:Y:S01]  /*8a80*/  MUFU.EX2 R136, R136 ;  /* 0x0000008800887308 */ /* 0x000fe20000000800 */
[----:B---3--:R-:W-:Y:S01]  /*8a90*/  F2FP.F16.F32.PACK_AB R114, R129, R132 ;  /* 0x000000848172723e */ /* 0x008fe200000000ff */
[----:B------:R-:W-:Y:S01]  /*8aa0*/  FFMA.FTZ R140, R119, R202, R140 ;  /* 0x000000ca778c7223 */ /* 0x000fe2000001008c */
[--C-:B------:R-:W-:Y:S01]  /*8ab0*/  FFMA.FTZ R119, R28, R117, -R126.reuse ;  /* 0x000000751c777223 */ /* 0x100fe2000001087e */
[----:B------:R-:W-:Y:S01]  /*8ac0*/  FFMA.FTZ R131, R118, R203, R131 ;  /* 0x000000cb76837223 */ /* 0x000fe20000010083 */
[-C--:B------:R-:W-:Y:S01]  /*8ad0*/  FFMA.FTZ R118, R29, R117.reuse, -R126 ;  /* 0x000000751d767223 */ /* 0x080fe2000001087e */
[-C--:B------:R-:W-:Y:S01]  /*8ae0*/  FFMA.FTZ R135, R42, R117.reuse, -R124 ;  /* 0x000000752a877223 */ /* 0x080fe2000001087c */
[----:B------:R-:W-:Y:S03]  /*8af0*/  FFMA.FTZ R42, R53, R117, -R126 ;  /* 0x00000075352a7223 */ /* 0x000fe6000001087e */
[----:B------:R-:W-:Y:S01]  /*8b00*/  MUFU.EX2 R138, R138 ;  /* 0x0000008a008a7308 */ /* 0x000fe20000000800 */
[----:B-----5:R-:W-:Y:S01]  /*8b10*/  F2FP.F16.F32.PACK_AB R115, R130, R127 ;  /* 0x0000007f8273723e */ /* 0x020fe200000000ff */
[----:B------:R-:W-:Y:S01]  /*8b20*/  FADD.FTZ R140, R133, R140 ;  /* 0x0000008c858c7221 */ /* 0x000fe20000010000 */
[-CC-:B------:R-:W-:Y:S01]  /*8b30*/  FFMA.FTZ R133, R41, R117.reuse, -R126.reuse ;  /* 0x0000007529857223 */ /* 0x180fe2000001087e */
[-C--:B------:R-:W-:Y:S01]  /*8b40*/  FFMA.FTZ R41, R56, R117.reuse, -R126 ;  /* 0x0000007538297223 */ /* 0x080fe2000001087e */
[----:B------:R-:W-:Y:S01]  /*8b50*/  FADD.FTZ R131, R134, R131 ;  /* 0x0000008386837221 */ /* 0x000fe20000010000 */
[-C--:B------:R-:W-:Y:S01]  /*8b60*/  FFMA.FTZ R134, R39, R117.reuse, -R124 ;  /* 0x0000007527867223 */ /* 0x080fe2000001087c */
[-C--:B------:R-:W-:Y:S01]  /*8b70*/  FFMA.FTZ R39, R44, R117.reuse, -R126 ;  /* 0x000000752c277223 */ /* 0x080fe2000001087e */
[C---:B-1----:R-:W-:Y:S02]  /*8b80*/  HMMA.16816.F32 R4, R112.reuse, R120, R4 ;  /* 0x000000787004723c */ /* 0x042fe40000001804 */
[----:B------:R-:W-:Y:S03]  /*8b90*/  MUFU.EX2 R56, R42 ;  /* 0x0000002a00387308 */ /* 0x000fe60000000800 */
[-CC-:B------:R-:W-:Y:S01]  /*8ba0*/  FFMA.FTZ R121, R31, R117.reuse, -R124.reuse ;  /* 0x000000751f797223 */ /* 0x180fe2000001087c */
[----:B------:R-:W-:Y:S01]  /*8bb0*/  FADD.FTZ R132, R132, R131 ;  /* 0x0000008384847221 */ /* 0x000fe20000010000 */
[-CC-:B------:R-:W-:Y:S01]  /*8bc0*/  FFMA.FTZ R131, R38, R117.reuse, -R124.reuse ;  /* 0x0000007526837223 */ /* 0x180fe2000001087c */
[C---:B------:R-:W-:Y:S04]  /*8bd0*/  HMMA.16816.F32 R8, R112.reuse, R122, R8 ;  /* 0x0000007a7008723c */ /* 0x040fe80000001808 */
[----:B------:R-:W-:Y:S01]  /*8be0*/  MUFU.EX2 R125, R125 ;  /* 0x0000007d007d7308 */ /* 0x000fe20000000800 */
[-C--:B------:R-:W-:Y:S01]  /*8bf0*/  FFMA.FTZ R122, R34, R117.reuse, -R124 ;  /* 0x00000075227a7223 */ /* 0x080fe2000001087c */
[-CC-:B------:R-:W-:Y:S01]  /*8c00*/  FFMA.FTZ R38, R45, R117.reuse, -R126.reuse ;  /* 0x000000752d267223 */ /* 0x180fe2000001087e */
[-C--:B------:R-:W-:Y:S01]  /*8c10*/  FFMA.FTZ R123, R33, R117.reuse, -R126 ;  /* 0x00000075217b7223 */ /* 0x080fe2000001087e */
[----:B------:R-:W-:Y:S01]  /*8c20*/  FADD.FTZ R33, R129, R132 ;  /* 0x0000008481217221 */ /* 0x000fe20000010000 */
[-CC-:B------:R-:W-:Y:S01]  /*8c30*/  FFMA.FTZ R129, R37, R117.reuse, -R126.reuse ;  /* 0x0000007525817223 */ /* 0x180fe2000001087e */
[C---:B--2---:R-:W-:Y:S04]  /*8c40*/  HMMA.16816.F32 R68, R112.reuse, R108, R68 ;  /* 0x0000006c7044723c */ /* 0x044fe80000001844 */
[----:B------:R-:W-:Y:S01]  /*8c50*/  MUFU.EX2 R45, R39 ;  /* 0x00000027002d7308 */ /* 0x000fe20000000800 */
[-CC-:B------:R-:W-:Y:S01]  /*8c60*/  FFMA.FTZ R37, R48, R117.reuse, -R126.reuse ;  /* 0x0000007530257223 */ /* 0x180fe2000001087e */
[-CC-:B------:R-:W-:Y:S01]  /*8c70*/  FFMA.FTZ R132, R40, R117.reuse, -R126.reuse ;  /* 0x0000007528847223 */ /* 0x180fe2000001087e */
[-CC-:B------:R-:W-:Y:S01]  /*8c80*/  FFMA.FTZ R40, R57, R117.reuse, -R126.reuse ;  /* 0x0000007539287223 */ /* 0x180fe2000001087e */
[-C--:B------:R-:W-:Y:S01]  /*8c90*/  FFMA.FTZ R120, R32, R117.reuse, -R126 ;  /* 0x0000007520787223 */ /* 0x080fe2000001087e */
[-C--:B------:R-:W-:Y:S01]  /*8ca0*/  FFMA.FTZ R32, R35, R117.reuse, -R124 ;  /* 0x0000007523207223 */ /* 0x080fe2000001087c */
[C---:B------:R-:W-:Y:S01]  /*8cb0*/  HMMA.16816.F32 R72, R112.reuse, R110, R72 ;  /* 0x0000006e7048723c */ /* 0x040fe20000001848 */
[----:B------:R-:W1:Y:S03]  /*8cc0*/  LDSM.16.MT88.4 R108, [R170+0xb000] ;  /* 0x00b00000aa6c783b */ /* 0x000e660000004200 */
[----:B------:R-:W-:Y:S01]  /*8cd0*/  MUFU.EX2 R48, R38 ;  /* 0x0000002600307308 */ /* 0x000fe20000000800 */
[----:B------:R-:W-:Y:S01]  /*8ce0*/  FADD.FTZ R35, R127, R140 ;  /* 0x0000008c7f237221 */ /* 0x000fe20000010000 */
[-CC-:B------:R-:W-:Y:S01]  /*8cf0*/  FFMA.FTZ R54, R54, R117.reuse, -R124.reuse ;  /* 0x0000007536367223 */ /* 0x180fe2000001087c */
[-CC-:B------:R-:W-:Y:S01]  /*8d00*/  FFMA.FTZ R55, R55, R117.reuse, -R124.reuse ;  /* 0x0000007537377223 */ /* 0x180fe2000001087c */
[-C--:B------:R-:W-:Y:S01]  /*8d10*/  FFMA.FTZ R58, R58, R117.reuse, -R124 ;  /* 0x000000753a3a7223 */ /* 0x080fe2000001087c */
[----:B------:R-:W-:Y:S01]  /*8d20*/  FADD.FTZ R35, R130, R35 ;  /* 0x0000002382237221 */ /* 0x000fe20000010000 */
[-CC-:B------:R-:W-:Y:S01]  /*8d30*/  FFMA.FTZ R130, R36, R117.reuse, -R126.reuse ;  /* 0x0000007524827223 */ /* 0x180fe2000001087e */
[-C--:B------:R-:W-:Y:S03]  /*8d40*/  FFMA.FTZ R36, R49, R117.reuse, -R126 ;  /* 0x0000007531247223 */ /* 0x080fe6000001087e */
[----:B------:R-:W-:Y:S01]  /*8d50*/  MUFU.EX2 R57, R41 ;  /* 0x0000002900397308 */ /* 0x000fe20000000800 */
[-CC-:B------:R-:W-:Y:S01]  /*8d60*/  FFMA.FTZ R59, R59, R117.reuse, -R124.reuse ;  /* 0x000000753b3b7223 */ /* 0x180fe2000001087c */
[-CC-:B------:R-:W-:Y:S01]  /*8d70*/  FFMA.FTZ R46, R46, R117.reuse, -R124.reuse ;  /* 0x000000752e2e7223 */ /* 0x180fe2000001087c */
[-CC-:B------:R-:W-:Y:S01]  /*8d80*/  FFMA.FTZ R47, R47, R117.reuse, -R124.reuse ;  /* 0x000000752f2f7223 */ /* 0x180fe2000001087c */
[-CC-:B------:R-:W-:Y:S01]  /*8d90*/  FFMA.FTZ R50, R50, R117.reuse, -R124.reuse ;  /* 0x0000007532327223 */ /* 0x180fe2000001087c */
[-C--:B------:R-:W-:Y:S01]  /*8da0*/  FFMA.FTZ R51, R51, R117.reuse, -R124 ;  /* 0x0000007533337223 */ /* 0x080fe2000001087c */
[-CC-:B------:R-:W-:Y:S01]  /*8db0*/  FFMA.FTZ R60, R60, R117.reuse, -R126.reuse ;  /* 0x000000753c3c7223 */ /* 0x180fe2000001087e */
[-CC-:B------:R-:W-:Y:S03]  /*8dc0*/  FFMA.FTZ R61, R61, R117.reuse, -R126.reuse ;  /* 0x000000753d3d7223 */ /* 0x180fe6000001087e */
[----:B------:R-:W-:Y:S01]  /*8dd0*/  MUFU.EX2 R49, R37 ;  /* 0x0000002500317308 */ /* 0x000fe20000000800 */
[-C--:B------:R-:W-:Y:S01]  /*8de0*/  FFMA.FTZ R64, R64, R117.reuse, -R126 ;  /* 0x0000007540407223 */ /* 0x080fe2000001087e */
[-CC-:B------:R-:W-:Y:S01]  /*8df0*/  FFMA.FTZ R63, R63, R117.reuse, -R124.reuse ;  /* 0x000000753f3f7223 */ /* 0x180fe2000001087c */
[-CC-:B------:R-:W-:Y:S01]  /*8e00*/  FFMA.FTZ R66, R66, R117.reuse, -R124.reuse ;  /* 0x0000007542427223 */ /* 0x180fe2000001087c */
[----:B------:R-:W-:Y:S06]  /*8e10*/  ISETP.NE.AND P0, PT, R201, -0x1, PT ;  /* 0xffffffffc900780c */ /* 0x000fec0003f05270 */
[----:B------:R2:W-:Y:S10]  /*8e20*/  MUFU.EX2 R127, R32 ;  /* 0x00000020007f7308 */ /* 0x0005f40000000800 */
[----:B------:R-:W-:Y:S01]  /*8e30*/  MUFU.EX2 R131, R131 ;  /* 0x0000008300837308 */ /* 0x000fe20000000800 */
[C---:B-1----:R-:W-:Y:S09]  /*8e40*/  HMMA.16816.F32 R76, R112.reuse, R108, R76 ;  /* 0x0000006c704c723c */ /* 0x042ff2000000184c */
[----:B------:R-:W-:Y:S01]  /*8e50*/  MUFU.EX2 R54, R54 ;  /* 0x0000003600367308 */ /* 0x000fe20000000800 */
[-C--:B--2---:R-:W-:Y:S01]  /*8e60*/  FFMA.FTZ R32, R43, R117.reuse, -R124 ;  /* 0x000000752b207223 */ /* 0x084fe2000001087c */
[-CC-:B------:R-:W-:Y:S01]  /*8e70*/  FFMA.FTZ R43, R52, R117.reuse, -R126.reuse ;  /* 0x00000075342b7223 */ /* 0x180fe2000001087e */
[C---:B------:R-:W-:Y:S01]  /*8e80*/  HMMA.16816.F32 R80, R112.reuse, R110, R80 ;  /* 0x0000006e7050723c */ /* 0x040fe20000001850 */
[----:B------:R-:W1:Y:S06]  /*8e90*/  LDSM.16.MT88.4 R108, [R168+0xb000] ;  /* 0x00b00000a86c783b */ /* 0x000e6c0000004200 */
[----:B------:R-:W-:Y:S10]  /*8ea0*/  MUFU.EX2 R44, R32 ;  /* 0x00000020002c7308 */ /* 0x000ff40000000800 */
[----:B------:R2:W-:Y:S10]  /*8eb0*/  MUFU.EX2 R52, R36 ;  /* 0x0000002400347308 */ /* 0x0005f40000000800 */
[----:B------:R-:W-:Y:S10]  /*8ec0*/  MUFU.EX2 R53, R43 ;  /* 0x0000002b00357308 */ /* 0x000ff40000000800 */
[----:B------:R-:W-:Y:S01]  /*8ed0*/  MUFU.EX2 R55, R55 ;  /* 0x0000003700377308 */ /* 0x000fe20000000800 */
[----:B--2---:R-:W-:Y:S09]  /*8ee0*/  LDSM.16.MT88.4 R36, [R168+0xc400] ;  /* 0x00c40000a824783b */ /* 0x004ff20000004200 */
[----:B------:R-:W-:Y:S01]  /*8ef0*/  MUFU.EX2 R58, R58 ;  /* 0x0000003a003a7308 */ /* 0x000fe20000000800 */
[C---:B-1----:R-:W-:Y:S09]  /*8f00*/  HMMA.16816.F32 R84, R112.reuse, R108, R84 ;  /* 0x0000006c7054723c */ /* 0x042ff20000001854 */
[----:B------:R-:W-:Y:S01]  /*8f10*/  MUFU.EX2 R59, R59 ;  /* 0x0000003b003b7308 */ /* 0x000fe20000000800 */
[C---:B------:R-:W-:Y:S01]  /*8f20*/  HMMA.16816.F32 R88, R112.reuse, R110, R88 ;  /* 0x0000006e7058723c */ /* 0x040fe20000001858 */
[----:B------:R-:W1:Y:S08]  /*8f30*/  LDSM.16.MT88.4 R108, [R170+0xd000] ;  /* 0x00d00000aa6c783b */ /* 0x000e700000004200 */
[----:B------:R-:W2:Y:S10]  /*8f40*/  MUFU.EX2 R137, R137 ;  /* 0x0000008900897308 */ /* 0x000eb40000000800 */
        /* <DEDUP_REMOVED lines=16> */
[----:B--2---:R-:W-:Y:S01]  /*9050*/  F2FP.F16.F32.PACK_AB R17, R137, R138 ;  /* 0x0000008a8911723e */ /* 0x004fe200000000ff */
[----:B------:R-:W-:Y:S01]  /*9060*/  FADD.FTZ R138, R138, R35 ;  /* 0x000000238a8a7221 */ /* 0x000fe20000010000 */
[-C--:B------:R-:W-:Y:S01]  /*9070*/  FFMA.FTZ R109, R16, R117.reuse, -R126 ;  /* 0x00000075106d7223 */ /* 0x080fe2000001087e */
[----:B------:R-:W-:Y:S01]  /*9080*/  F2FP.F16.F32.PACK_AB R16, R125, R136 ;  /* 0x000000887d10723e */ /* 0x000fe200000000ff */
[----:B------:R-:W-:Y:S04]  /*9090*/  HMMA.16816.F32 R12, R112, R110, R12 ;  /* 0x0000006e700c723c */ /* 0x000fe8000000180c */
[----:B------:R-:W-:Y:S01]  /*90a0*/  MUFU.EX2 R108, R108 ;  /* 0x0000006c006c7308 */ /* 0x000fe20000000800 */
[-C--:B------:R-:W-:Y:S01]  /*90b0*/  FFMA.FTZ R111, R19, R117.reuse, -R124 ;  /* 0x00000075136f7223 */ /* 0x080fe2000001087c */
[-CC-:B------:R-:W-:Y:S01]  /*90c0*/  FFMA.FTZ R115, R20, R117.reuse, -R126.reuse ;  /* 0x0000007514737223 */ /* 0x180fe2000001087e */
[-C--:B------:R-:W-:Y:S01]  /*90d0*/  FFMA.FTZ R112, R21, R117.reuse, -R126 ;  /* 0x0000007515707223 */ /* 0x080fe2000001087e */
[-CC-:B------:R-:W-:Y:S01]  /*90e0*/  FFMA.FTZ R110, R22, R117.reuse, -R124.reuse ;  /* 0x00000075166e7223 */ /* 0x180fe2000001087c */
[-CC-:B------:R-:W-:Y:S01]  /*90f0*/  FFMA.FTZ R113, R23, R117.reuse, -R124.reuse ;  /* 0x0000007517717223 */ /* 0x180fe2000001087c */
[----:B------:R-:W-:Y:S04]  /*9100*/  FFMA.FTZ R114, R30, R117, -R124 ;  /* 0x000000751e727223 */ /* 0x000fe8000001087c */
[----:B------:R-:W1:Y:S01]  /*9110*/  MUFU.EX2 R109, R109 ;  /* 0x0000006d006d7308 */ /* 0x000e620000000800 */
[----:B------:R-:W-:Y:S01]  /*9120*/  LDSM.16.MT88.4 R20, [R170+0x9800] ;  /* 0x00980000aa14783b */ /* 0x000fe20000004200 */
[----:B------:R-:W-:Y:S01]  /*9130*/  FADD.FTZ R136, R136, R33 ;  /* 0x0000002188887221 */ /* 0x000fe20000010000 */
[----:B------:R-:W-:Y:S03]  /*9140*/  FADD.FTZ R137, R137, R138 ;  /* 0x0000008a89897221 */ /* 0x000fe60000010000 */
[----:B------:R-:W-:Y:S04]  /*9150*/  FADD.FTZ R136, R125, R136 ;  /* 0x000000887d887221 */ /* 0x000fe80000010000 */
[----:B------:R-:W2:Y:S01]  /*9160*/  MUFU.EX2 R111, R111 ;  /* 0x0000006f006f7308 */ /* 0x000ea20000000800 */
[----:B------:R-:W-:Y:S09]  /*9170*/  LDSM.16.MT88.4 R28, [R168+0x9c00] ;  /* 0x009c0000a81c783b */ /* 0x000ff20000004200 */
[----:B------:R-:W3:Y:S01]  /*9180*/  MUFU.EX2 R110, R110 ;  /* 0x0000006e006e7308 */ /* 0x000ee20000000800 */
[C---:B-1----:R-:W-:Y:S01]  /*9190*/  F2FP.F16.F32.PACK_AB R18, R108.reuse, R109 ;  /* 0x0000006d6c12723e */ /* 0x042fe200000000ff */
[----:B------:R-:W-:Y:S01]  /*91a0*/  LDSM.16.MT88.4 R32, [R170+0xc000] ;  /* 0x00c00000aa20783b */ /* 0x000fe20000004200 */
[----:B------:R-:W-:Y:S04]  /*91b0*/  FADD.FTZ R109, R109, R136 ;  /* 0x000000886d6d7221 */ /* 0x000fe80000010000 */
[----:B------:R-:W-:Y:S03]  /*91c0*/  FADD.FTZ R136, R108, R109 ;  /* 0x0000006d6c887221 */ /* 0x000fe60000010000 */
[----:B------:R-:W-:Y:S01]  /*91d0*/  MUFU.EX2 R112, R112 ;  /* 0x0000007000707308 */ /* 0x000fe20000000800 */
[C---:B--2---:R-:W-:Y:S01]  /*91e0*/  F2FP.F16.F32.PACK_AB R19, R111.reuse, R128 ;  /* 0x000000806f13723e */ /* 0x044fe200000000ff */
[----:B------:R-:W-:Y:S04]  /*91f0*/  FADD.FTZ R128, R128, R137 ;  /* 0x0000008980807221 */ /* 0x000fe80000010000 */
[----:B------:R-:W-:Y:S02]  /*9200*/  FADD.FTZ R111, R111, R128 ;  /* 0x000000806f6f7221 */ /* 0x000fe40000010000 */
[C---:B------:R-:W-:Y:S02]  /*9210*/  HMMA.16816.F32 R4, R16.reuse, R104, R4 ;  /* 0x000000681004723c */ /* 0x040fe40000001804 */
[----:B------:R1:W-:Y:S06]  /*9220*/  MUFU.EX2 R128, R40 ;  /* 0x0000002800807308 */ /* 0x0003ec0000000800 */
[C---:B------:R-:W-:Y:S01]  /*9230*/  HMMA.16816.F32 R8, R16.reuse, R106, R8 ;  /* 0x0000006a1008723c */ /* 0x040fe20000001808 */
[----:B------:R-:W2:Y:S03]  /*9240*/  LDSM.16.MT88.4 R104, [R168+0x9400] ;  /* 0x00940000a868783b */ /* 0x000ea60000004200 */
[----:B------:R-:W4:Y:S05]  /*9250*/  MUFU.EX2 R113, R113 ;  /* 0x0000007100717308 */ /* 0x000f2a0000000800 */
[----:B-1----:R-:W-:Y:S05]  /*9260*/  LDSM.16.MT88.4 R40, [R168+0xe800] ;  /* 0x00e80000a828783b */ /* 0x002fea0000004200 */
[----:B------:R-:W-:Y:S10]  /*9270*/  MUFU.EX2 R114, R114 ;  /* 0x0000007200727308 */ /* 0x000ff40000000800 */
[----:B------:R-:W1:Y:S10]  /*9280*/  MUFU.EX2 R115, R115 ;  /* 0x0000007300737308 */ /* 0x000e740000000800 */
[----:B------:R-:W-:Y:S10]  /*9290*/  MUFU.EX2 R133, R133 ;  /* 0x0000008500857308 */ /* 0x000ff40000000800 */
[----:B------:R-:W-:Y:S01]  /*92a0*/  MUFU.EX2 R135, R135 ;  /* 0x0000008700877308 */ /* 0x000fe20000000800 */
[C---:B--2---:R-:W-:Y:S09]  /*92b0*/  HMMA.16816.F32 R68, R16.reuse, R104, R68 ;  /* 0x000000681044723c */ /* 0x044ff20000001844 */
[----:B------:R-:W-:Y:S01]  /*92c0*/  MUFU.EX2 R46, R46 ;  /* 0x0000002e002e7308 */ /* 0x000fe20000000800 */
[C---:B------:R-:W-:Y:S01]  /*92d0*/  HMMA.16816.F32 R72, R16.reuse, R106, R72 ;  /* 0x0000006a1048723c */ /* 0x040fe20000001848 */
[----:B------:R-:W2:Y:S08]  /*92e0*/  LDSM.16.MT88.4 R104, [R170+0xb400] ;  /* 0x00b40000aa68783b */ /* 0x000eb00000004200 */
[----:B------:R-:W-:Y:S10]  /*92f0*/  MUFU.EX2 R47, R47 ;  /* 0x0000002f002f7308 */ /* 0x000ff40000000800 */
[----:B------:R-:W-:Y:S10]  /*9300*/  MUFU.EX2 R50, R50 ;  /* 0x0000003200327308 */ /* 0x000ff40000000800 */
[----:B------:R-:W-:Y:S10]  /*9310*/  MUFU.EX2 R51, R51 ;  /* 0x0000003300337308 */ /* 0x000ff40000000800 */
[----:B------:R-:W-:Y:S10]  /*9320*/  MUFU.EX2 R60, R60 ;  /* 0x0000003c003c7308 */ /* 0x000ff40000000800 */
[----:B------:R-:W-:Y:S01]  /*9330*/  MUFU.EX2 R61, R61 ;  /* 0x0000003d003d7308 */ /* 0x000fe20000000800 */
[C---:B--2---:R-:W-:Y:S08]  /*9340*/  HMMA.16816.F32 R76, R16.reuse, R104, R76 ;  /* 0x00000068104c723c */ /* 0x044ff0000000184c */
[C---:B------:R-:W-:Y:S01]  /*9350*/  HMMA.16816.F32 R80, R16.reuse, R106, R80 ;  /* 0x0000006a1050723c */ /* 0x040fe20000001850 */
[----:B------:R-:W2:Y:S07]  /*9360*/  LDSM.16.MT88.4 R104, [R168+0xb400] ;  /* 0x00b40000a868783b */ /* 0x000eae0000004200 */
[C---:B--2---:R-:W-:Y:S08]  /*9370*/  HMMA.16816.F32 R84, R16.reuse, R104, R84 ;  /* 0x000000681054723c */ /* 0x044ff00000001854 */
[C---:B------:R-:W-:Y:S01]  /*9380*/  HMMA.16816.F32 R88, R16.reuse, R106, R88 ;  /* 0x0000006a1058723c */ /* 0x040fe20000001858 */
[----:B------:R-:W2:Y:S07]  /*9390*/  LDSM.16.MT88.4 R104, [R170+0xd400] ;  /* 0x00d40000aa68783b */ /* 0x000eae0000004200 */
[C---:B--2---:R-:W-:Y:S08]  /*93a0*/  HMMA.16816.F32 R92, R16.reuse, R104, R92 ;  /* 0x00000068105c723c */ /* 0x044ff0000000185c */
[C---:B------:R-:W-:Y:S01]  /*93b0*/  HMMA.16816.F32 R96, R16.reuse, R106, R96 ;  /* 0x0000006a1060723c */ /* 0x040fe20000001860 */
[----:B------:R-:W2:Y:S07]  /*93c0*/  LDSM.16.MT88.4 R104, [R168+0xd400] ;  /* 0x00d40000a868783b */ /* 0x000eae0000004200 */
[C---:B--2---:R-:W-:Y:S03]  /*93d0*/  HMMA.16816.F32 R100, R16.reuse, R104, R100 ;  /* 0x000000681064723c */ /* 0x044fe60000001864 */
[-CC-:B------:R-:W-:Y:S01]  /*93e0*/  FFMA.FTZ R104, R24, R117.reuse, -R126.reuse ;  /* 0x0000007518687223 */ /* 0x180fe2000001087e */
[-CC-:B------:R-:W-:Y:S01]  /*93f0*/  FFMA.FTZ R105, R25, R117.reuse, -R126.reuse ;  /* 0x0000007519697223 */ /* 0x180fe2000001087e */
[-C--:B------:R-:W-:Y:S01]  /*9400*/  FFMA.FTZ R126, R65, R117.reuse, -R126 ;  /* 0x00000075417e7223 */ /* 0x080fe2000001087e */
[-CC-:B------:R-:W-:Y:S01]  /*9410*/  FFMA.FTZ R65, R62, R117.reuse, -R124.reuse ;  /* 0x000000753e417223 */ /* 0x180fe2000001087c */
[----:B---3--:R-:W-:Y:S01]  /*9420*/  FADD.FTZ R62, R110, R111 ;  /* 0x0000006f6e3e7221 */ /* 0x008fe20000010000 */
[----:B------:R-:W-:Y:S01]  /*9430*/  HMMA.16816.F32 R12, R16, R106, R12 ;  /* 0x0000006a100c723c */ /* 0x000fe2000000180c */
[----:B------:R-:W-:Y:S02]  /*9440*/  MUFU.EX2 R104, R104 ;  /* 0x0000006800687308 */ /* 0x000fe40000000800 */
[-CC-:B------:R-:W-:Y:S01]  /*9450*/  FFMA.FTZ R107, R26, R117.reuse, -R124.reuse ;  /* 0x000000751a6b7223 */ /* 0x180fe2000001087c */
[----:B------:R-:W-:Y:S01]  /*9460*/  FFMA.FTZ R106, R27, R117, -R124 ;  /* 0x000000751b6a7223 */ /* 0x000fe2000001087c */
[C---:B----4-:R-:W-:Y:S01]  /*9470*/  F2FP.F16.F32.PACK_AB R17, R113.reuse, R110 ;  /* 0x0000006e7111723e */ /* 0x050fe200000000ff */
[----:B------:R-:W2:Y:S01]  /*9480*/  LDSM.16.MT88.4 R24, [R168+0x9800] ;  /* 0x00980000a818783b */ /* 0x000ea20000004200 */
[C---:B-1----:R-:W-:Y:S01]  /*9490*/  F2FP.F16.F32.PACK_AB R16, R112.reuse, R115 ;  /* 0x000000737010723e */ /* 0x042fe200000000ff */
[----:B------:R-:W-:Y:S03]  /*94a0*/  FADD.FTZ R62, R113, R62 ;  /* 0x0000003e713e7221 */ /* 0x000fe60000010000 */
[----:B------:R-:W1:Y:S01]  /*94b0*/  MUFU.EX2 R105, R105 ;  /* 0x0000006900697308 */ /* 0x000e620000000800 */
[----:B------:R-:W-:Y:S01]  /*94c0*/  FADD.FTZ R115, R115, R136 ;  /* 0x0000008873737221 */ /* 0x000fe20000010000 */
[----:B------:R-:W-:Y:S01]  /*94d0*/  FFMA.FTZ R124, R67, R117, -R124 ;  /* 0x00000075437c7223 */ /* 0x000fe2000001087c */
[----:B------:R-:W-:Y:S02]  /*94e0*/  LDSM.16.MT88.4 R108, [R170+0xac00] ;  /* 0x00ac0000aa6c783b */ /* 0x000fe40000004200 */
[----:B------:R-:W-:Y:S05]  /*94f0*/  FADD.FTZ R115, R112, R115 ;  /* 0x0000007370737221 */ /* 0x000fea0000010000 */
[----:B------:R-:W-:Y:S10]  /*9500*/  MUFU.EX2 R107, R107 ;  /* 0x0000006b006b7308 */ /* 0x000ff40000000800 */
[----:B------:R-:W3:Y:S01]  /*9510*/  MUFU.EX2 R106, R106 ;  /* 0x0000006a006a7308 */ /* 0x000ee20000000800 */
[----:B-1----:R-:W-:Y:S09]  /*9520*/  F2FP.F16.F32.PACK_AB R18, R105, R104 ;  /* 0x000000686912723e */ /* 0x002ff200000000ff */
[----:B------:R-:W-:Y:S01]  /*9530*/  MUFU.EX2 R126, R126 ;  /* 0x0000007e007e7308 */ /* 0x000fe20000000800 */
[C---:B---3--:R-:W-:Y:S01]  /*9540*/  F2FP.F16.F32.PACK_AB R19, R106.reuse, R107 ;  /* 0x0000006b6a13723e */ /* 0x048fe200000000ff */
[----:B------:R-:W-:Y:S04]  /*9550*/  FADD.FTZ R107, R107, R62 ;  /* 0x0000003e6b6b7221 */ /* 0x000fe80000010000 */
[----:B------:R-:W-:Y:S02]  /*9560*/  FADD.FTZ R107, R106, R107 ;  /* 0x0000006b6a6b7221 */ /* 0x000fe40000010000 */
[C---:B------:R-:W-:Y:S08]  /*9570*/  HMMA.16816.F32 R4, R16.reuse, R20, R4 ;  /* 0x000000141004723c */ /* 0x040ff00000001804 */
        /* <DEDUP_REMOVED lines=16> */
[----:B------:R-:W2:Y:S02]  /*9680*/  LDSM.16.MT88.4 R24, [R170+0xbc00] ;  /* 0x00bc0000aa18783b */ /* 0x000ea40000004200 */
        /* <DEDUP_REMOVED lines=13> */
[C---:B-1----:R-:W-:Y:S08]  /*9760*/  HMMA.16816.F32 R84, R16.reuse, R20, R84 ;  /* 0x000000141054723c */ /* 0x042ff00000001854 */
[C---:B------:R-:W-:Y:S01]  /*9770*/  HMMA.16816.F32 R88, R16.reuse, R22, R88 ;  /* 0x000000161058723c */ /* 0x040fe20000001858 */
[----:B------:R-:W1:Y:S07]  /*9780*/  LDSM.16.MT88.4 R20, [R170+0xa000] ;  /* 0x00a00000aa14783b */ /* 0x000e6e0000004200 */
[C---:B---3--:R-:W-:Y:S08]  /*9790*/  HMMA.16816.F32 R92, R16.reuse, R28, R92 ;  /* 0x0000001c105c723c */ /* 0x048ff0000000185c */
[C---:B------:R-:W-:Y:S01]  /*97a0*/  HMMA.16816.F32 R96, R16.reuse, R30, R96 ;  /* 0x0000001e1060723c */ /* 0x040fe20000001860 */
[----:B------:R-:W3:Y:S07]  /*97b0*/  LDSM.16.MT88.4 R28, [R168+0xa000] ;  /* 0x00a00000a81c783b */ /* 0x000eee0000004200 */
        /* <DEDUP_REMOVED lines=15> */
[----:B------:R-:W-:Y:S07]  /*98b0*/  LDSM.16.MT88.4 R32, [R168+0xa400] ;  /* 0x00a40000a820783b */ /* 0x000fee0000004200 */
[C---:B--2---:R-:W-:Y:S08]  /*98c0*/  HMMA.16816.F32 R84, R16.reuse, R24, R84 ;  /* 0x000000181054723c */ /* 0x044ff00000001854 */
[C---:B------:R-:W-:Y:S01]  /*98d0*/  HMMA.16816.F32 R88, R16.reuse, R26, R88 ;  /* 0x0000001a1058723c */ /* 0x040fe20000001858 */
[----:B------:R-:W2:Y:S07]  /*98e0*/  LDSM.16.MT88.4 R24, [R170+0xa400] ;  /* 0x00a40000aa18783b */ /* 0x000eae0000004200 */
        /* <DEDUP_REMOVED lines=10> */
[C---:B--2---:R-:W-:Y:S08]  /*9990*/  HMMA.16816.F32 R4, R16.reuse, R24, R4 ;  /* 0x000000181004723c */ /* 0x044ff00000001804 */
[C---:B------:R-:W-:Y:S01]  /*99a0*/  HMMA.16816.F32 R8, R16.reuse, R26, R8 ;  /* 0x0000001a1008723c */ /* 0x040fe20000001808 */
[----:B------:R-:W2:Y:S07]  /*99b0*/  LDSM.16.MT88.4 R24, [R168+0xe400] ;  /* 0x00e40000a818783b */ /* 0x000eae0000004200 */
[C---:B------:R-:W-:Y:S08]  /*99c0*/  HMMA.16816.F32 R68, R16.reuse, R32, R68 ;  /* 0x000000201044723c */ /* 0x040ff00000001844 */
        /* <DEDUP_REMOVED lines=21> */
[C---:B------:R-:W-:Y:S01]  /*9b20*/  HMMA.16816.F32 R68, R16.reuse, R32, R68 ;  /* 0x000000201044723c */ /* 0x040fe20000001844 */
[----:B------:R-:W-:Y:S02]  /*9b30*/  MUFU.EX2 R33, R124 ;  /* 0x0000007c00217308 */ /* 0x000fe40000000800 */
[----:B------:R-:W-:Y:S01]  /*9b40*/  FADD.FTZ R32, R104, R115 ;  /* 0x0000007368207221 */ /* 0x000fe20000010000 */
[----:B------:R-:W-:Y:S03]  /*9b50*/  F2FP.F16.F32.PACK_AB R104, R61, R60 ;  /* 0x0000003c3d68723e */ /* 0x000fe600000000ff */
[----:B------:R-:W-:Y:S01]  /*9b60*/  FADD.FTZ R32, R105, R32 ;  /* 0x0000002069207221 */ /* 0x000fe20000010000 */
[C---:B------:R-:W-:Y:S03]  /*9b70*/  HMMA.16816.F32 R72, R16.reuse, R34, R72 ;  /* 0x000000221048723c */ /* 0x040fe60000001848 */
[----:B------:R-:W-:Y:S01]  /*9b80*/  FADD.FTZ R34, R114, R107 ;  /* 0x0000006b72227221 */ /* 0x000fe20000010000 */
[----:B------:R-:W-:Y:S03]  /*9b90*/  FADD.FTZ R119, R119, R32 ;  /* 0x0000002077777221 */ /* 0x000fe60000010000 */
[----:B------:R-:W-:Y:S01]  /*9ba0*/  FADD.FTZ R121, R121, R34 ;  /* 0x0000002279797221 */ /* 0x000fe20000010000 */
[C---:B---3--:R-:W-:Y:S01]  /*9bb0*/  HMMA.16816.F32 R76, R16.reuse, R28, R76 ;  /* 0x0000001c104c723c */ /* 0x048fe2000000184c */
[----:B------:R-:W-:Y:S02]  /*9bc0*/  MUFU.EX2 R28, R65 ;  /* 0x00000041001c7308 */ /* 0x000fe40000000800 */
[----:B------:R-:W-:Y:S04]  /*9bd0*/  FADD.FTZ R119, R118, R119 ;  /* 0x0000007776777221 */ /* 0x000fe80000010000 */
[----:B------:R-:W-:Y:S01]  /*9be0*/  FADD.FTZ R120, R120, R119 ;  /* 0x0000007778787221 */ /* 0x000fe20000010000 */
[C---:B------:R-:W-:Y:S03]  /*9bf0*/  HMMA.16816.F32 R80, R16.reuse, R30, R80 ;  /* 0x0000001e1050723c */ /* 0x040fe60000001850 */
[----:B------:R-:W3:Y:S01]  /*9c00*/  MUFU.EX2 R29, R63 ;  /* 0x0000003f001d7308 */ /* 0x000ee20000000800 */
[----:B------:R-:W-:Y:S01]  /*9c10*/  MOV R119, R116 ;  /* 0x0000007400777202 */ /* 0x000fe20000000f00 */
[----:B------:R-:W-:Y:S03]  /*9c20*/  FADD.FTZ R123, R123, R120 ;  /* 0x000000787b7b7221 */ /* 0x000fe60000010000 */
[C---:B------:R-:W-:Y:S05]  /*9c30*/  HMMA.16816.F32 R84, R16.reuse, R36, R84 ;  /* 0x000000241054723c */ /* 0x040fea0000001854 */
[----:B------:R-:W4:Y:S01]  /*9c40*/  MUFU.EX2 R31, R64 ;  /* 0x00000040001f7308 */ /* 0x000f220000000800 */
[----:B------:R-:W-:Y:S04]  /*9c50*/  FADD.FTZ R130, R130, R123 ;  /* 0x0000007b82827221 */ /* 0x000fe80000010000 */
[----:B------:R-:W-:Y:S01]  /*9c60*/  FADD.FTZ R129, R129, R130 ;  /* 0x0000008281817221 */ /* 0x000fe20000010000 */
[C---:B------:R-:W-:Y:S04]  /*9c70*/  HMMA.16816.F32 R88, R16.reuse, R38, R88 ;  /* 0x000000261058723c */ /* 0x040fe80000001858 */
[----:B------:R-:W5:Y:S01]  /*9c80*/  MUFU.EX2 R30, R66 ;  /* 0x00000042001e7308 */ /* 0x000f620000000800 */
[----:B---3--:R-:W-:Y:S01]  /*9c90*/  F2FP.F16.F32.PACK_AB R105, R29, R28 ;  /* 0x0000001c1d69723e */ /* 0x008fe200000000ff */
[----:B------:R-:W-:Y:S02]  /*9ca0*/  FADD.FTZ R132, R132, R129 ;  /* 0x0000008184847221 */ /* 0x000fe40000010000 */
[C---:B--2---:R-:W-:Y:S03]  /*9cb0*/  HMMA.16816.F32 R92, R16.reuse, R24, R92 ;  /* 0x00000018105c723c */ /* 0x044fe6000000185c */
[----:B----4-:R-:W-:Y:S01]  /*9cc0*/  F2FP.F16.F32.PACK_AB R106, R126, R31 ;  /* 0x0000001f7e6a723e */ /* 0x010fe200000000ff */
[----:B------:R-:W-:Y:S04]  /*9cd0*/  FADD.FTZ R132, R133, R132 ;  /* 0x0000008485847221 */ /* 0x000fe80000010000 */
[C---:B------:R-:W-:Y:S01]  /*9ce0*/  HMMA.16816.F32 R96, R16.reuse, R26, R96 ;  /* 0x0000001a1060723c */ /* 0x040fe20000001860 */
[----:B------:R-:W2:Y:S02]  /*9cf0*/  LDSM.16.MT88.4 R24, [R170+0xcc00] ;  /* 0x00cc0000aa18783b */ /* 0x000ea40000004200 */
        /* <DEDUP_REMOVED lines=12> */
[C---:B------:R-:W-:Y:S03]  /*9dc0*/  HMMA.16816.F32 R108, R104.reuse, R110, R8 ;  /* 0x0000006e686c723c */ /* 0x040fe60000001808 */
[----:B------:R-:W-:Y:S01]  /*9dd0*/  FADD.FTZ R8, R122, R121 ;  /* 0x000000797a087221 */ /* 0x000fe20000010000 */
[----:B------:R-:W-:Y:S01]  /*9de0*/  FADD.FTZ R57, R57, R56 ;  /* 0x0000003839397221 */ /* 0x000fe20000010000 */
[----:B------:R-:W-:Y:S02]  /*9df0*/  MOV R121, R0 ;  /* 0x0000000000797202 */ /* 0x000fe40000000f00 */
[----:B------:R-:W-:Y:S01]  /*9e00*/  FADD.FTZ R8, R127, R8 ;  /* 0x000000087f087221 */ /* 0x000fe20000010000 */
[C---:B-1----:R-:W-:Y:S03]  /*9e10*/  HMMA.16816.F32 R68, R104.reuse, R20, R68 ;  /* 0x000000146844723c */ /* 0x042fe60000001844 */
[----:B------:R-:W-:Y:S01]  /*9e20*/  FADD.FTZ R131, R131, R8 ;  /* 0x0000000883837221 */ /* 0x000fe20000010000 */
[----:B------:R-:W-:Y:S01]  /*9e30*/  FADD.FTZ R57, R128, R57 ;  /* 0x0000003980397221 */ /* 0x000fe20000010000 */
[----:B------:R-:W1:Y:S02]  /*9e40*/  LDSM.16.MT88.4 R8, [R168+0xec00] ;  /* 0x00ec0000a808783b */ /* 0x000e640000004200 */
        /* <DEDUP_REMOVED lines=18> */
[----:B------:R-:W-:Y:S04]  /*9f70*/  FADD.FTZ R58, R58, R55 ;  /* 0x000000373a3a7221 */ /* 0x000fe80000010000 */
[----:B------:R-:W-:Y:S01]  /*9f80*/  FADD.FTZ R59, R59, R58 ;  /* 0x0000003a3b3b7221 */ /* 0x000fe20000010000 */
[C---:B----4-:R-:W-:Y:S03]  /*9f90*/  HMMA.16816.F32 R92, R104.reuse, R4, R92 ;  /* 0x00000004685c723c */ /* 0x050fe6000000185c */
[----:B------:R-:W-:Y:S04]  /*9fa0*/  FADD.FTZ R28, R28, R59 ;  /* 0x0000003b1c1c7221 */ /* 0x000fe80000010000 */
[----:B------:R-:W-:Y:S01]  /*9fb0*/  FADD.FTZ R29, R29, R28 ;  /* 0x0000001c1d1d7221 */ /* 0x000fe20000010000 */
[C---:B------:R-:W-:Y:S03]  /*9fc0*/  HMMA.16816.F32 R96, R104.reuse, R6, R96 ;  /* 0x000000066860723c */ /* 0x040fe60000001860 */
[----:B------:R-:W-:Y:S04]  /*9fd0*/  FADD.FTZ R30, R30, R29 ;  /* 0x0000001d1e1e7221 */ /* 0x000fe80000010000 */
[----:B------:R-:W-:Y:S01]  /*9fe0*/  FADD.FTZ R202, R33, R30 ;  /* 0x0000001e21ca7221 */ /* 0x000fe20000010000 */
[C---:B-1----:R-:W-:Y:S08]  /*9ff0*/  HMMA.16816.F32 R100, R104.reuse, R8, R100 ;  /* 0x000000086864723c */ /* 0x042ff00000001864 */
[----:B------:R-:W-:Y:S01]  /*a000*/  HMMA.16816.F32 R104, R104, R10, R12 ;  /* 0x0000000a6868723c */ /* 0x000fe2000000180c */
[----:B------:R-:W-:Y:S08]  /*a010*/  @!UPT UIADD3 URZ, UPT, UPT, URZ, URZ, URZ ;  /* 0x000000fffffff290 */ /* 0x000ff0000fffe0ff */
[----:B------:R-:W-:Y:S11]  /*a020*/  @P0 BRA `(.L_x_647) ;  /* 0xffffffc4006c0947 */ /* 0x000ff6000383ffff */
.L_x_640:
[----:B------:R-:W-:Y:S01]  /*a030*/  @!UPT UIADD3 URZ, UPT, UPT, URZ, URZ, URZ ;  /* 0x000000fffffff290 */ /* 0x000fe2000fffe0ff */
[----:B------:R1:W5:Y:S01]  /*a040*/  LD.E R9, desc[UR4][R2.64+0xd8] ;  /* 0x0000d80402097980 */ /* 0x000362000c101900 */
[----:B------:R-:W-:Y:S01]  /*a050*/  UMOV UR6, 0xffffffff ;  /* 0xffffffff00067882 */ /* 0x000fe20000000000 */
[----:B------:R-:W2:Y:S02]  /*a060*/  S2R R7, SR_TID.X ;  /* 0x0000000000077919 */ /* 0x000ea40000002100 */
[----:B------:R-:W-:Y:S05]  /*a070*/  BRA.DIV UR6, `(.L_x_648) ;  /* 0x0000000e06b47947 */ /* 0x000fea000b800000 */
[----:B------:R-:W3:Y:S04]  /*a080*/  SHFL.BFLY PT, R8, R203, 0x2, 0x1f ;  /* 0x0c401f00cb087f89 */ /* 0x000ee800000e0000 */
[----:B------:R-:W4:Y:S01]  /*a090*/  SHFL.BFLY PT, R12, R202, 0x2, 0x1f ;  /* 0x0c401f00ca0c7f89 */ /* 0x000f2200000e0000 */
[----:B---3--:R-:W-:Y:S01]  /*a0a0*/  FADD.FTZ R11, R8, R203 ;  /* 0x000000cb080b7221 */ /* 0x008fe20000010000 */
[----:B----4-:R-:W-:-:S04]  /*a0b0*/  FADD.FTZ R10, R12, R202 ;  /* 0x000000ca0c0a7221 */ /* 0x010fc80000010000 */
[----:B------:R-:W3:Y:S04]  /*a0c0*/  SHFL.BFLY PT, R8, R11, 0x1, 0x1f ;  /* 0x0c201f000b087f89 */ /* 0x000ee800000e0000 */
[----:B------:R4:W1:Y:S01]  /*a0d0*/  SHFL.BFLY PT, R12, R10, 0x1, 0x1f ;  /* 0x0c201f000a0c7f89 */ /* 0x00086200000e0000 */
[----:B---3--:R-:W-:-:S07]  /*a0e0*/  FADD.FTZ R8, R11, R8 ;  /* 0x000000080b087221 */ /* 0x008fce0000010000 */
.L_x_659:
[----:B------:R-:W3:Y:S01]  /*a0f0*/  MUFU.RCP R6, R8 ;  /* 0x0000000800067308 */ /* 0x000ee20000001000 */
[----:B------:R-:W3:Y:S01]  /*a100*/  S2UR UR6, SR_CgaCtaId ;  /* 0x00000000000679c3 */ /* 0x000ee20000008800 */
[----:B-1--4-:R-:W-:Y:S01]  /*a110*/  FADD.FTZ R10, R10, R12 ;  /* 0x0000000c0a0a7221 */ /* 0x012fe20000010000 */
[C---:B--2---:R-:W-:Y:S01]  /*a120*/  SHF.L.U32 R5, R7.reuse, 0x1, RZ ;  /* 0x0000000107057819 */ /* 0x044fe200000006ff */
[----:B------:R-:W-:Y:S01]  /*a130*/  UMOV UR7, 0x400 ;  /* 0x0000040000077882 */ /* 0x000fe20000000000 */
[----:B------:R-:W-:Y:S02]  /*a140*/  FSETP.NE.FTZ.AND P3, PT, R8, RZ, PT ;  /* 0x000000ff0800720b */ /* 0x000fe40003f75000 */
[----:B------:R-:W-:Y:S01]  /*a150*/  SHF.L.U32 R4, R7, 0x4, RZ ;  /* 0x0000000407047819 */ /* 0x000fe200000006ff */
[----:B------:R-:W1:Y:S01]  /*a160*/  MUFU.RCP R11, R10 ;  /* 0x0000000a000b7308 */ /* 0x000e620000001000 */
[----:B------:R-:W-:Y:S02]  /*a170*/  LOP3.LUT R5, R5, 0x6, RZ, 0xc0, !PT ;  /* 0x0000000605057812 */ /* 0x000fe400078ec0ff */
[----:B------:R-:W-:-:S02]  /*a180*/  FSETP.NE.FTZ.AND P1, PT, R10, RZ, PT ;  /* 0x000000ff0a00720b */ /* 0x000fc40003f35000 */
[----:B------:R-:W-:Y:S02]  /*a190*/  LOP3.LUT R4, R5, 0x3e00, R4, 0xf8, !PT ;  /* 0x00003e0005047812 */ /* 0x000fe400078ef804 */
[----:B------:R-:W-:Y:S02]  /*a1a0*/  SHF.L.U32 R5, R7, 0x3, RZ ;  /* 0x0000000307057819 */ /* 0x000fe400000006ff */
[----:B---3--:R-:W-:Y:S02]  /*a1b0*/  FSEL R6, R6, 1, P3 ;  /* 0x3f80000006067808 */ /* 0x008fe40001800000 */
[----:B------:R-:W-:-:S03]  /*a1c0*/  LOP3.LUT R4, R4, 0x20, R5, 0xf8, !PT ;  /* 0x0000002004047812 */ /* 0x000fc600078ef805 */
        /* <DEDUP_REMOVED lines=25> */
[----:B------:R-:W-:Y:S01]  /*a360*/  ULEA UR6, UR6, UR7, 0x18 ;  /* 0x0000000706067291 */ /* 0x000fe2000f8ec0ff */
[----:B-1----:R-:W-:-:S02]  /*a370*/  FSEL R11, R11, 1, P1 ;  /* 0x3f8000000b0b7808 */ /* 0x002fc40000800000 */
[----:B------:R-:W-:Y:S02]  /*a380*/  LOP3.LUT R5, R6, 0x18, R7, 0xf8, !PT ;  /* 0x0000001806057812 */ /* 0x000fe400078ef807 */
[----:B------:R-:W-:Y:S01]  /*a390*/  SHF.L.U32 R6, R7, 0x2, RZ ;  /* 0x0000000207067819 */ /* 0x000fe200000006ff */
[C---:B------:R-:W-:Y:S01]  /*a3a0*/  FMUL.FTZ R114, R11.reuse, R114 ;  /* 0x000000720b727220 */ /* 0x040fe20000410000 */
[----:B------:R-:W-:Y:S01]  /*a3b0*/  LOP3.LUT R4, R4, R5, RZ, 0xfc, !PT ;  /* 0x0000000504047212 */ /* 0x000fe200078efcff */
        /* <DEDUP_REMOVED lines=9> */
[----:B------:R-:W-:Y:S01]  /*a450*/  LOP3.LUT R6, R6, 0x40, RZ, 0xc0, !PT ;  /* 0x0000004006067812 */ /* 0x000fe200078ec0ff */
[C---:B------:R-:W-:Y:S01]  /*a460*/  FMUL.FTZ R78, R11.reuse, R78 ;  /* 0x0000004e0b4e7220 */ /* 0x040fe20000410000 */
[----:B------:R-:W-:Y:S01]  /*a470*/  FMUL.FTZ R79, R11, R79 ;  /* 0x0000004f0b4f7220 */ /* 0x000fe20000410000 */
[----:B------:R-:W-:Y:S01]  /*a480*/  IADD3 R5, PT, PT, R13, -R5, RZ ;  /* 0x800000050d057210 */ /* 0x000fe20007ffe0ff */
[C---:B------:R-:W-:Y:S01]  /*a490*/  FMUL.FTZ R82, R11.reuse, R82 ;  /* 0x000000520b527220 */ /* 0x040fe20000410000 */
[----:B------:R-:W-:Y:S01]  /*a4a0*/  FMUL.FTZ R83, R11, R83 ;  /* 0x000000530b537220 */ /* 0x000fe20000410000 */
[----:B------:R-:W-:Y:S01]  /*a4b0*/  F2FP.F16.F32.PACK_AB R112, R113, R112 ;  /* 0x000000707170723e */ /* 0x000fe200000000ff */
        /* <DEDUP_REMOVED lines=11> */
[----:B------:R-:W-:Y:S01]  /*a570*/  IADD3 R15, PT, PT, R13, -R6, RZ ;  /* 0x800000060d0f7210 */ /* 0x000fe20007ffe0ff */
        /* <DEDUP_REMOVED lines=10> */
[----:B------:R-:W-:Y:S01]  /*a620*/  STS [R13], R112 ;  /* 0x000000700d007388 */ /* 0x000fe20000000800 */
[----:B------:R-:W-:Y:S01]  /*a630*/  F2FP.F16.F32.PACK_AB R80, R81, R80 ;  /* 0x000000505150723e */ /* 0x000fe200000000ff */
[----:B------:R-:W-:Y:S01]  /*a640*/  FMUL.FTZ R11, R11, R107 ;  /* 0x0000006b0b0b7220 */ /* 0x000fe20000410000 */
        /* <DEDUP_REMOVED lines=33> */
[----:B------:R-:W-:Y:S04]  /*a860*/  STS [R15+0x2220], R102 ;  /* 0x002220660f007388 */ /* 0x000fe80000000800 */
[----:B------:R-:W-:Y:S04]  /*a870*/  STS [R17+0x2030], R104 ;  /* 0x0020306811007388 */ /* 0x000fe80000000800 */
[----:B------:R2:W-:Y:S04]  /*a880*/  STS [R17+0x2230], R11 ;  /* 0x0022300b11007388 */ /* 0x0005e80000000800 */
[----:B------:R-:W3:Y:S01]  /*a890*/  LD.E.U8 R4, desc[UR4][R2.64+0x1c8] ;  /* 0x0001c80402047980 */ /* 0x000ee2000c101100 */
[----:B------:R-:W-:-:S03]  /*a8a0*/  ISETP.NE.AND P2, PT, R193, -0x1, PT ;  /* 0xffffffffc100780c */ /* 0x000fc60003f45270 */
[----:B------:R-:W4:Y:S04]  /*a8b0*/  LD.E.64 R40, desc[UR4][R2.64+0x88] ;  /* 0x0000880402287980 */ /* 0x000f28000c101b00 */
[----:B------:R1:W5:Y:S06]  /*a8c0*/  LD.E.64 R36, desc[UR4][R2.64+0x90] ;  /* 0x0000900402247980 */ /* 0x00036c000c101b00 */
[----:B------:R1:W5:Y:S01]  /*a8d0*/  @!P2 LD.E.64 R38, desc[UR4][R2.64+0x80] ;  /* 0x000080040226a980 */ /* 0x000362000c101b00 */
[----:B---3--:R-:W-:-:S13]  /*a8e0*/  ISETP.NE.AND P0, PT, R4, RZ, PT ;  /* 0x000000ff0400720c */ /* 0x008fda0003f05270 */
[----:B------:R-:W3:Y:S04]  /*a8f0*/  @!P0 LD.E R6, desc[UR4][R2.64+0x60] ;  /* 0x0000600402068980 */ /* 0x000ee8000c101900 */
[----:B------:R-:W3:Y:S01]  /*a900*/  @!P0 LD.E R33, desc[UR4][R2.64+0xb4] ;  /* 0x0000b40402218980 */ /* 0x000ee2000c101900 */
[----:B------:R-:W2:Y:S08]  /*a910*/  @P1 MUFU.LG2 R10, R10 ;  /* 0x0000000a000a1308 */ /* 0x000eb00000000c00 */
[----:B------:R-:W2:Y:S01]  /*a920*/  @P3 MUFU.LG2 R8, R8 ;  /* 0x0000000800083308 */ /* 0x000ea20000000c00 */
[----:B------:R-:W-:Y:S01]  /*a930*/  BSSY.RECONVERGENT B0, `(.L_x_649) ;  /* 0x0000011000007945 */ /* 0x000fe20003800200 */
[----:B------:R-:W-:Y:S01]  /*a940*/  MOV R4, 0x7f800000 ;  /* 0x7f80000000047802 */ /* 0x000fe20000000f00 */
[----:B----4-:R-:W-:Y:S01]  /*a950*/  @P2 IMAD.WIDE.U32 R42, R40, R193, RZ ;  /* 0x000000c1282a2225 */ /* 0x010fe200078e00ff */
[----:B-1----:R-:W-:-:S03]  /*a960*/  MOV R5, 0x7f800000 ;  /* 0x7f80000000057802 */ /* 0x002fc60000000f00 */
[----:B--2---:R-:W-:-:S04]  /*a970*/  @P1 FMUL.FTZ R11, R10, 0.69314718246459960938 ;  /* 0x3f3172180a0b1820 */ /* 0x004fc80000410000 */
[----:B-----5:R-:W-:Y:S01]  /*a980*/  @P1 FFMA.FTZ R4, R9, R0, R11 ;  /* 0x0000000009041223 */ /* 0x020fe2000001000b */
[----:B------:R-:W-:Y:S01]  /*a990*/  @P3 FMUL.FTZ R12, R8, 0.69314718246459960938 ;  /* 0x3f317218080c3820 */ /* 0x000fe20000410000 */
[----:B------:R-:W-:-:S03]  /*a9a0*/  @P2 IMAD R0, R41, R193, RZ ;  /* 0x000000c129002224 */ /* 0x000fc600078e02ff */
[----:B------:R-:W-:Y:S01]  /*a9b0*/  @P3 FFMA.FTZ R5, R9, R116, R12 ;  /* 0x0000007409053223 */ /* 0x000fe2000001000c */
[----:B---3--:R-:W-:-:S04]  /*a9c0*/  @!P0 IMAD R6, R188, R6, R187 ;  /* 0x00000006bc068224 */ /* 0x008fc800078e02bb */
[----:B------:R-:W-:Y:S01]  /*a9d0*/  @!P0 IMAD R33, R6, R33, RZ ;  /* 0x0000002106218224 */ /* 0x000fe200078e02ff */
[----:B------:R-:W-:Y:S06]  /*a9e0*/  @!P0 BRA `(.L_x_650) ;  /* 0x0000000000148947 */ /* 0x000fec0003800000 */
[----:B------:R-:W2:Y:S04]  /*a9f0*/  @!P2 LD.E R9, desc[UR4][R2.64+0xb4] ;  /* 0x0000b4040209a980 */ /* 0x000ea8000c101900 */
[----:B------:R-:W3:Y:S01]  /*aa00*/  LD.E R6, desc[UR4][R2.64+0xd4] ;  /* 0x0000d40402067980 */ /* 0x000ee2000c101900 */
[----:B--2---:R-:W-:Y:S02]  /*aa10*/  @!P2 IMAD R193, R188, R9, RZ ;  /* 0x00000009bcc1a224 */ /* 0x004fe400078e02ff */
[----:B---3--:R-:W-:-:S05]  /*aa20*/  IMAD R6, R187, R6, RZ ;  /* 0x00000006bb067224 */ /* 0x008fca00078e02ff */
[----:B------:R-:W-:Y:S02]  /*aa30*/  IADD3 R33, PT, PT, R6, R193, RZ ;  /* 0x000000c106217210 */ /* 0x000fe40007ffe0ff */
.L_x_650:
[----:B------:R-:W-:Y:S05]  /*aa40*/  BSYNC.RECONVERGENT B0 ;  /* 0x0000000000007941 */ /* 0x000fea0003800200 */
.L_x_649:
[----:B------:R1:W5:Y:S01]  /*aa50*/  LD.E.64 R44, desc[UR4][R2.64+0x70] ;  /* 0x00007004022c7980 */ /* 0x000362000c101b00 */
[----:B------:R-:W-:Y:S05]  /*aa60*/  WARPSYNC.ALL ;  /* 0x0000000000007948 */ /* 0x000fea0003800000 */
[----:B------:R1:W5:Y:S01]  /*aa70*/  LD.E.64 R46, desc[UR4][R2.64+0xa0] ;  /* 0x0000a004022e7980 */ /* 0x000362000c101b00 */
[----:B------:R-:W-:Y:S01]  /*aa80*/  BAR.SYNC.DEFER_BLOCKING 0x0 ;  /* 0x0000000000007b1d */ /* 0x000fe20000010000 */
[----:B------:R-:W-:Y:S02]  /*aa90*/  LOP3.LUT P0, RZ, R7, 0x3, RZ, 0xc0, !PT ;  /* 0x0000000307ff7812 */ /* 0x000fe4000780c0ff */
[----:B------:R-:W-:-:S03]  /*aaa0*/  SHF.R.U32.HI R35, RZ, 0x2, R7 ;  /* 0x00000002ff237819 */ /* 0x000fc60000011607 */
[----:B------:R1:W2:Y:S04]  /*aab0*/  LDS.128 R24, [R191] ;  /* 0x00000000bf187984 */ /* 0x0002a80000000c00 */
[----:B------:R1:W3:Y:S04]  /*aac0*/  LDS.128 R20, [R191+0x800] ;  /* 0x00080000bf147984 */ /* 0x0002e80000000c00 */
[----:B------:R1:W4:Y:S04]  /*aad0*/  LDS.128 R16, [R191+0x1000] ;  /* 0x00100000bf107984 */ /* 0x0003280000000c00 */
[----:B------:R1:W1:Y:S04]  /*aae0*/  LDS.128 R12, [R191+0x1800] ;  /* 0x00180000bf0c7984 */ /* 0x0002680000000c00 */
[----:B------:R1:W1:Y:S04]  /*aaf0*/  LDS.128 R8, [R191+0x2000] ;  /* 0x00200000bf087984 */ /* 0x0002680000000c00 */
[----:B------:R1:W1:Y:S01]  /*ab00*/  LDS.128 R28, [R191+0x2800] ;  /* 0x00280000bf1c7984 */ /* 0x0002620000000c00 */
[----:B------:R-:W-:Y:S04]  /*ab10*/  BSSY.RECONVERGENT B0, `(.L_x_651) ;  /* 0x000000f000007945 */ /* 0x000fe80003800200 */
[----:B------:R-:W-:Y:S05]  /*ab20*/  @P0 BRA `(.L_x_652) ;  /* 0x0000000000340947 */ /* 0x000fea0003800000 */
[----:B------:R-:W-:-:S04]  /*ab30*/  SHF.R.U32.HI R7, RZ, 0x1, R7 ;  /* 0x00000001ff077819 */ /* 0x000fc80000011607 */
[----:B------:R-:W-:-:S04]  /*ab40*/  LOP3.LUT R6, R7, 0x30, RZ, 0xc0, !PT ;  /* 0x0000003007067812 */ /* 0x000fc800078ec0ff */
[----:B------:R-:W-:Y:S01]  /*ab50*/  LOP3.LUT R7, R6, 0x7, R35, 0xf8, !PT ;  /* 0x0000000706077812 */ /* 0x000fe200078ef823 */
[----:B------:R-:W-:-:S03]  /*ab60*/  IMAD.IADD R6, R192, 0x1, R33 ;  /* 0x00000001c0067824 */ /* 0x000fc600078e0221 */
[C---:B------:R-:W-:Y:S01]  /*ab70*/  ISETP.GE.AND P3, PT, R7.reuse, R178, PT ;  /* 0x000000b20700720c */ /* 0x040fe20003f66270 */
[----:B------:R-:W-:Y:S01]  /*ab80*/  VIADD R33, R7, 0x8 ;  /* 0x0000000807217836 */ /* 0x000fe20000000000 */
[----:B------:R-:W-:-:S04]  /*ab90*/  IADD3 R32, P0, PT, R6, R7, RZ ;  /* 0x0000000706207210 */ /* 0x000fc80007f1e0ff */
[----:B------:R-:W-:Y:S02]  /*aba0*/  ISETP.GE.AND P1, PT, R33, R178, PT ;  /* 0x000000b22100720c */ /* 0x000fe40003f26270 */
[----:B------:R-:W-:Y:S02]  /*abb0*/  LEA.HI.X.SX32 R7, R6, RZ, 0x1, P0 ;  /* 0x000000ff06077211 */ /* 0x000fe400000f0eff */
[----:B-----5:R-:W-:-:S04]  /*abc0*/  LEA R6, P0, R32, R46, 0x2 ;  /* 0x0000002e20067211 */ /* 0x020fc800078010ff */
[----:B------:R-:W-:-:S05]  /*abd0*/  LEA.HI.X R7, R32, R47, R7, 0x2, P0 ;  /* 0x0000002f20077211 */ /* 0x000fca00000f1407 */
[----:B------:R1:W-:Y:S04]  /*abe0*/  @!P3 ST.E desc[UR4][R6.64], R5 ;  /* 0x000000050600b985 */ /* 0x0003e8000c101904 */
[----:B------:R1:W-:Y:S02]  /*abf0*/  @!P1 ST.E desc[UR4][R6.64+0x20], R4 ;  /* 0x0000200406009985 */ /* 0x0003e4000c101904 */
.L_x_652:
[----:B------:R-:W-:Y:S05]  /*ac00*/  BSYNC.RECONVERGENT B0 ;  /* 0x0000000000007941 */ /* 0x000fea0003800200 */
.L_x_651:
[----:B-1----:R1:W5:Y:S01]  /*ac10*/  LD.E R3, desc[UR4][R2.64+0xc0] ;  /* 0x0000c00402037980 */ /* 0x002362000c101900 */
[-C--:B------:R-:W-:Y:S01]  /*ac20*/  @!P2 IMAD R4, R39, R188.reuse, RZ ;  /* 0x000000bc2704a224 */ /* 0x080fe200078e02ff */
[----:B------:R-:W-:Y:S01]  /*ac30*/  MOV R195, RZ ;  /* 0x000000ff00c37202 */ /* 0x000fe20000000f00 */
[----:B------:R-:W-:Y:S01]  /*ac40*/  @!P2 IMAD.WIDE.U32 R6, R38, R188, RZ ;  /* 0x000000bc2606a225 */ /* 0x000fe200078e00ff */
[----:B------:R-:W-:Y:S01]  /*ac50*/  ISETP.GE.AND P1, PT, R35, R178, PT ;  /* 0x000000b22300720c */ /* 0x000fe20003f26270 */
[----:B------:R-:W-:Y:S01]  /*ac60*/  BSSY.RECONVERGENT B0, `(.L_x_653) ;  /* 0x000001a000007945 */ /* 0x000fe20003800200 */
[----:B------:R-:W-:Y:S01]  /*ac70*/  @P2 MOV R6, R42 ;  /* 0x0000002a00062202 */ /* 0x000fe20000000f00 */
[----:B------:R-:W-:Y:S01]  /*ac80*/  IMAD.WIDE.U32 R32, R192, R40, R194 ;  /* 0x00000028c0207225 */ /* 0x000fe200078e00c2 */
[----:B------:R-:W-:-:S03]  /*ac90*/  @!P2 IADD3 R5, PT, PT, R7, R4, RZ ;  /* 0x000000040705a210 */ /* 0x000fc60007ffe0ff */
[-C--:B------:R-:W-:Y:S02]  /*aca0*/  IMAD R4, R37, R187.reuse, RZ ;  /* 0x000000bb25047224 */ /* 0x080fe400078e02ff */
[----:B------:R-:W-:-:S04]  /*acb0*/  IMAD.WIDE.U32 R36, R36, R187, RZ ;  /* 0x000000bb24247225 */ /* 0x000fc800078e00ff */
[----:B------:R-:W-:Y:S01]  /*acc0*/  IMAD R192, R41, R192, RZ ;  /* 0x000000c029c07224 */ /* 0x000fe200078e02ff */
[----:B------:R-:W-:Y:S01]  /*acd0*/  IADD3 R4, PT, PT, R37, R4, RZ ;  /* 0x0000000425047210 */ /* 0x000fe20007ffe0ff */
[----:B------:R-:W-:Y:S02]  /*ace0*/  VIADD R7, R35, 0x20 ;  /* 0x0000002023077836 */ /* 0x000fe40000000000 */
[----:B------:R-:W-:Y:S01]  /*acf0*/  @P2 IMAD.IADD R5, R43, 0x1, R0 ;  /* 0x000000012b052824 */ /* 0x000fe200078e0200 */
[----:B------:R-:W-:Y:S02]  /*ad00*/  IADD3 R192, PT, PT, R33, R192, RZ ;  /* 0x000000c021c07210 */ /* 0x000fe40007ffe0ff */
[----:B------:R-:W-:Y:S02]  /*ad10*/  IADD3 R6, P3, P2, R36, R32, R6 ;  /* 0x0000002024067210 */ /* 0x000fe40007a7e006 */
[----:B------:R-:W-:Y:S02]  /*ad20*/  ISETP.GE.AND P0, PT, R7, R178, PT ;  /* 0x000000b20700720c */ /* 0x000fe40003f06270 */
[----:B------:R-:W-:Y:S01]  /*ad30*/  IADD3.X R7, PT, PT, R4, R192, R5, P3, P2 ;  /* 0x000000c004077210 */ /* 0x000fe20001fe4405 */
[----:B-1----:R-:W-:Y:S10]  /*ad40*/  @P1 BRA `(.L_x_654) ;  /* 0x00000000002c1947 */ /* 0x002ff40003800000 */
[----:B------:R-:W-:Y:S01]  /*ad50*/  IMAD R0, R41, R35, RZ ;  /* 0x0000002329007224 */ /* 0x000fe200078e02ff */
[-C--:B-----5:R-:W-:Y:S01]  /*ad60*/  ISETP.GE.AND P4, PT, R194, R3.reuse, PT ;  /* 0x00000003c200720c */ /* 0x0a0fe20003f86270 */
[----:B------:R-:W-:Y:S01]  /*ad70*/  IMAD.WIDE.U32 R4, R35, R40, R6 ;  /* 0x0000002823047225 */ /* 0x000fe200078e0006 */
[-C--:B------:R-:W-:Y:S02]  /*ad80*/  ISETP.GE.AND P3, PT, R180, R3.reuse, PT ;  /* 0x00000003b400720c */ /* 0x080fe40003f66270 */
[----:B------:R-:W-:Y:S01]  /*ad90*/  ISETP.GE.AND P2, PT, R179, R3, PT ;  /* 0x00000003b300720c */ /* 0x000fe20003f46270 */
[----:B------:R-:W-:Y:S01]  /*ada0*/  IMAD.IADD R5, R5, 0x1, R0 ;  /* 0x0000000105057824 */ /* 0x000fe200078e0200 */
[----:B------:R-:W-:-:S04]  /*adb0*/  LEA R32, P1, R4, R44, 0x1 ;  /* 0x0000002c04207211 */ /* 0x000fc800078208ff */
[----:B------:R-:W-:-:S05]  /*adc0*/  LEA.HI.X R33, R4, R45, R5, 0x1, P1 ;  /* 0x0000002d04217211 */ /* 0x000fca00008f0c05 */
[----:B--2---:R1:W-:Y:S04]  /*add0*/  @!P4 ST.E.128 desc[UR4][R32.64], R24 ;  /* 0x000000182000c985 */ /* 0x0043e8000c101d04 */
[----:B----4-:R1:W-:Y:S04]  /*ade0*/  @!P3 ST.E.128 desc[UR4][R32.64+0x40], R16 ;  /* 0x000040102000b985 */ /* 0x0103e8000c101d04 */
[----:B------:R1:W-:Y:S02]  /*adf0*/  @!P2 ST.E.128 desc[UR4][R32.64+0x80], R8 ;  /* 0x000080082000a985 */ /* 0x0003e4000c101d04 */
.L_x_654:
[----:B------:R-:W-:Y:S05]  /*ae00*/  BSYNC.RECONVERGENT B0 ;  /* 0x0000000000007941 */ /* 0x000fea0003800200 */
.L_x_653:
[----:B------:R-:W-:-:S04]  /*ae10*/  MOV R187, 0x0 ;  /* 0x0000000000bb7802 */ /* 0x000fc80000000f00 */
[----:B-12345:R-:W-:Y:S05]  /*ae20*/  @P0 RET.REL.NODEC R186 `(_ZN5flash24flash_fwd_splitkv_kernelI23Flash_fwd_kernel_traitsILi96ELi64ELi128ELi4ELb0ELb0EN7cutlass6half_tE19Flash_kernel_traitsILi96ELi64ELi128ELi4ES3_EELb0ELb0ELb0ELb0ELb0ELb0ELb0ELb0EEEvNS_16Flash_fwd_paramsE) ;  /* 0xffffff50ba740950 */ /* 0x03efea0003c3ffff */
[----:B------:R-:W-:Y:S01]  /*ae30*/  IADD3 R35, P0, PT, R35, 0x20, RZ ;  /* 0x0000002023237810 */ /* 0x000fe20007f1e0ff */
[----:B------:R-:W-:Y:S01]  /*ae40*/  IMAD.MOV.U32 R187, RZ, RZ, 0x0 ;  /* 0x00000000ffbb7424 */ /* 0x000fe200078e00ff */
[-C--:B------:R-:W-:Y:S02]  /*ae50*/  ISETP.GE.AND P2, PT, R194, R3.reuse, PT ;  /* 0x00000003c200720c */ /* 0x080fe40003f46270 */
        /* <DEDUP_REMOVED lines=9> */
[----:B------:R-:W-:Y:S04]  /*aef0*/  @!P2 ST.E.128 desc[UR4][R2.64], R20 ;  /* 0x000000140200a985 */ /* 0x000fe8000c101d04 */
[----:B------:R1:W-:Y:S02]  /*af00*/  @!P1 ST.E.128 desc[UR4][R2.64+0x40], R12 ;  /* 0x0000400c02009985 */ /* 0x0003e4000c101d04 */
[----:B-1----:R-:W-:Y:S05]  /*af10*/  @P0 RET.REL.NODEC R186 `(_ZN5flash24flash_fwd_splitkv_kernelI23Flash_fwd_kernel_traitsILi96ELi64ELi128ELi4ELb0ELb0EN7cutlass6half_tE19Flash_kernel_traitsILi96ELi64ELi128ELi4ES3_EELb0ELb0ELb0ELb0ELb0ELb0ELb0ELb0EEEvNS_16Flash_fwd_paramsE) ;  /* 0xffffff50ba380950 */ /* 0x002fea0003c3ffff */
[----:B------:R-:W-:Y:S01]  /*af20*/  MOV R187, 0x0 ;  /* 0x0000000000bb7802 */ /* 0x000fe20000000f00 */
[----:B------:R1:W-:Y:S03]  /*af30*/  ST.E.128 desc[UR4][R2.64+0x80], R28 ;  /* 0x0000801c02007985 */ /* 0x0003e6000c101d04 */
[----:B-1----:R-:W-:Y:S05]  /*af40*/  RET.REL.NODEC R186 `(_ZN5flash24flash_fwd_splitkv_kernelI23Flash_fwd_kernel_traitsILi96ELi64ELi128ELi4ELb0ELb0EN7cutlass6half_tE19Flash_kernel_traitsILi96ELi64ELi128ELi4ES3_EELb0ELb0ELb0ELb0ELb0ELb0ELb0ELb0EEEvNS_16Flash_fwd_paramsE) ;  /* 0xffffff50ba2c7950 */ /* 0x002fea0003c3ffff */
.L_x_648:
[----:B------:R-:W-:Y:S01]  /*af50*/  MOV R5, 0x2 ;  /* 0x0000000200057802 */ /* 0x000fe20000000f00 */
[----:B------:R-:W-:Y:S01]  /*af60*/  IMAD.MOV.U32 R4, RZ, RZ, 0x1f ;  /* 0x0000001fff047424 */ /* 0x000fe200078e00ff */
[----:B------:R-:W-:-:S07]  /*af70*/  MOV R6, 0xffffffff ;  /* 0xffffffff00067802 */ /* 0x000fce0000000f00 */
[----:B-12--5:R-:W-:Y:S05]  /*af80*/  WARPSYNC.COLLECTIVE R6, `(.L_x_655) ;  /* 0x0000000006087348 */ /* 0x026fea0003c00000 */
[----:B------:R3:W4:Y:S02]  /*af90*/  SHFL.BFLY P0, R12, R203, R5, R4 ;  /* 0x0c000005cb0c7389 */ /* 0x0007240000000004 */
[----:B-12345:R-:W-:Y:S05]  /*afa0*/  ENDCOLLECTIVE ;  /* 0x000000000000791b */ /* 0x03efea0003800000 */
.L_x_655:
[----:B------:R-:W-:Y:S02]  /*afb0*/  IMAD.MOV.U32 R8, RZ, RZ, R12 ;  /* 0x000000ffff087224 */ /* 0x000fe400078e000c */
[----:B------:R-:W-:Y:S02]  /*afc0*/  IMAD.MOV.U32 R5, RZ, RZ, 0x1 ;  /* 0x00000001ff057424 */ /* 0x000fe400078e00ff */
[----:B------:R-:W-:-:S05]  /*afd0*/  FADD.FTZ R11, R8, R203 ;  /* 0x000000cb080b7221 */ /* 0x000fca0000010000 */
[----:B------:R-:W-:-:S07]  /*afe0*/  MOV R203, R11 ;  /* 0x0000000b00cb7202 */ /* 0x000fce0000000f00 */
[----:B------:R-:W-:Y:S05]  /*aff0*/  WARPSYNC.COLLECTIVE R6, `(.L_x_656) ;  /* 0x0000000006087348 */ /* 0x000fea0003c00000 */
[----:B------:R1:W2:Y:S02]  /*b000*/  SHFL.BFLY P0, R12, R203, R5, R4 ;  /* 0x0c000005cb0c7389 */ /* 0x0002a40000000004 */
[----:B-12---:R-:W-:Y:S05]  /*b010*/  ENDCOLLECTIVE ;  /* 0x000000000000791b */ /* 0x006fea0003800000 */
.L_x_656:
[----:B------:R-:W-:Y:S01]  /*b020*/  MOV R203, R202 ;  /* 0x000000ca00cb7202 */ /* 0x000fe20000000f00 */
[----:B------:R-:W-:Y:S01]  /*b030*/  IMAD.MOV.U32 R5, RZ, RZ, 0x2 ;  /* 0x00000002ff057424 */ /* 0x000fe200078e00ff */
[----:B------:R-:W-:-:S07]  /*b040*/  MOV R8, R12 ;  /* 0x0000000c00087202 */ /* 0x000fce0000000f00 */
[----:B------:R-:W-:Y:S05]  /*b050*/  WARPSYNC.COLLECTIVE R6, `(.L_x_657) ;  /* 0x0000000006087348 */ /* 0x000fea0003c00000 */
[----:B------:R1:W2:Y:S02]  /*b060*/  SHFL.BFLY P0, R12, R203, R5, R4 ;  /* 0x0c000005cb0c7389 */ /* 0x0002a40000000004 */
[----:B-12---:R-:W-:Y:S05]  /*b070*/  ENDCOLLECTIVE ;  /* 0x000000000000791b */ /* 0x006fea0003800000 */
.L_x_657:
[----:B------:R-:W-:Y:S01]  /*b080*/  FADD.FTZ R8, R11, R8 ;  /* 0x000000080b087221 */ /* 0x000fe20000010000 */
[----:B------:R-:W-:Y:S01]  /*b090*/  FADD.FTZ R10, R12, R202 ;  /* 0x000000ca0c0a7221 */ /* 0x000fe20000010000 */
[----:B------:R-:W-:-:S04]  /*b0a0*/  MOV R5, 0x1 ;  /* 0x0000000100057802 */ /* 0x000fc80000000f00 */
[----:B------:R-:W-:-:S07]  /*b0b0*/  MOV R203, R10 ;  /* 0x0000000a00cb7202 */ /* 0x000fce0000000f00 */
[----:B------:R-:W-:Y:S05]  /*b0c0*/  WARPSYNC.COLLECTIVE R6, `(.L_x_658) ;  /* 0x0000000006087348 */ /* 0x000fea0003c00000 */
[----:B------:R1:W2:Y:S02]  /*b0d0*/  SHFL.BFLY P0, R12, R203, R5, R4 ;  /* 0x0c000005cb0c7389 */ /* 0x0002a40000000004 */
[----:B-12---:R-:W-:Y:S05]  /*b0e0*/  ENDCOLLECTIVE ;  /* 0x000000000000791b */ /* 0x006fea0003800000 */
.L_x_658:
[----:B------:R-:W-:Y:S05]  /*b0f0*/  BRA `(.L_x_659) ;  /* 0xffffffec00fc7947 */ /* 0x000fea000383ffff */
.L_x_660:
        /* <DEDUP_REMOVED lines=16> */
.L_x_11628:


//--------------------- .text._ZN5flash24flash_fwd_splitkv_kernelI23Flash_fwd_kernel_traitsILi96ELi64ELi128ELi4ELb0ELb0EN7cutlass6half_tE19Flash_kernel_traitsILi96ELi64ELi128ELi4ES3_EELb0ELb0ELb0ELb0ELb0ELb1ELb0ELb0EEEvNS_16Flash_fwd_paramsE --------------------------
	.section	.text._ZN5flash24flash_fwd_splitkv_kernelI23Flash_fwd_kernel_traitsILi96ELi64ELi128ELi4ELb0ELb0EN7cutlass6half_tE19Flash_kernel_traitsILi96ELi64ELi128ELi4ES3_EELb0ELb0ELb0ELb0ELb0ELb1ELb0ELb0EEEvNS_16Flash_fwd_paramsE,"ax",@progbits
	.align	128
        .global         _ZN5flash24flash_fwd_splitkv_kernelI23Flash_fwd_kernel_traitsILi96ELi64ELi128ELi4ELb0ELb0EN7cutlass6half_tE19Flash_kernel_traitsILi96ELi64ELi128ELi4ES3_EELb0ELb0ELb0ELb0ELb0ELb1ELb0ELb0EEEvNS_16Flash_fwd_paramsE
        .type           _ZN5flash24flash_fwd_splitkv_kernelI23Flash_fwd_kernel_traitsILi96ELi64ELi128ELi4ELb0ELb0EN7cutlass6half_tE19Flash_kernel_traitsILi96ELi64ELi128ELi4ES3_EELb0ELb0ELb0ELb0ELb0ELb1ELb0ELb0EEEvNS_16Flash_fwd_paramsE,@function
        .size           _ZN5flash24flash_fwd_splitkv_kernelI23Flash_fwd_kernel_traitsILi96ELi64ELi128ELi4ELb0ELb0EN7cutlass6half_tE19Flash_kernel_traitsILi96ELi64ELi128ELi4ES3_EELb0ELb0ELb0ELb0ELb0ELb1ELb0ELb0EEEvNS_16Flash_fwd_paramsE,(.L_x_11629 - _ZN5flash24flash_fwd_splitkv_kernelI23Flash_fwd_kernel_traitsILi96ELi64ELi128ELi4ELb0ELb0EN7cutlass6half_tE19Flash_kernel_traitsILi96ELi64ELi128ELi4ES3_EELb0ELb0ELb0ELb0ELb0ELb1ELb0ELb0EEEvNS_16Flash_fwd_paramsE)
        .other          _ZN5flash24flash_fwd_splitkv_kernelI23Flash_fwd_kernel_traitsILi96ELi64ELi128ELi4ELb0ELb0EN7cutlass6half_tE19Flash_kernel_traitsILi96ELi64ELi128ELi4ES3_EELb0ELb0ELb0ELb0ELb0ELb1ELb0ELb0EEEvNS_16Flash_fwd_paramsE,@"STO_CUDA_ENTRY STV_DEFAULT"
_ZN5flash24flash_fwd_splitkv_kernelI23Flash_fwd_kernel_traitsILi96ELi64ELi128ELi4ELb0ELb0EN7cutlass6half_tE19Flash_kernel_traitsILi96ELi64ELi128ELi4ES3_EELb0ELb0ELb0ELb0ELb0ELb1ELb0ELb0EEEvNS_16Flash_fwd_paramsE:
.text._ZN5flash24flash_fwd_splitkv_kernelI23Flash_fwd_kernel_traitsILi96ELi64ELi128ELi4ELb0ELb0EN7cutlass6half_tE19Flash_kernel_traitsILi96ELi64ELi128ELi4ES3_EELb0ELb0ELb0ELb0ELb0ELb1ELb0ELb0EEEvNS_16Flash_fwd_paramsE:
[----:B------:R-:W-:Y:S01]  /*0000*/  LDC R1, c[0x0][0x37c] ;  /* 0x0000df00ff017b82 */ /* 0x000fe20000000800 */
[----:B------:R-:W1:Y:S07]  /*0010*/  S2R R11, SR_CTAID.X ;  /* 0x00000000000b7919 */ /* 0x000e6e0000002500 */
[----:B------:R-:W2:Y:S01]  /*0020*/  LDC.64 R2, c[0x0][0x348] ;  /* 0x0000d200ff027b82 */ /* 0x000ea20000000a00 */
[----:B------:R-:W-:Y:S01]  /*0030*/  BSSY.RECONVERGENT B2, `(.L_x_661) ;  /* 0x0000005000027945 */ /* 0x000fe20003800200 */
[----:B------:R-:W-:Y:S01]  /*0040*/  MOV R180, 0x80 ;  /* 0x0000008000b47802 */ /* 0x000fe20000000f00 */
[----:B------:R-:W3:Y:S01]  /*0050*/  S2R R182, SR_CTAID.Y ;  /* 0x0000000000b67919 */ /* 0x000ee20000002600 */
[----:B------:R-:W4:Y:S05]  /*0060*/  S2R R181, SR_CTAID.Z ;  /* 0x0000000000b57919 */ /* 0x000f2a0000002700 */
[----:B-1234-:R-:W-:Y:S05]  /*0070*/  CALL.REL.NOINC `($_ZN5flash24flash_fwd_splitkv_kernelI23Flash_fwd_kernel_traitsILi96ELi64ELi128ELi4ELb0ELb0EN7cutlass6half_tE19Flash_kernel_traitsILi96ELi64ELi128ELi4ES3_EELb0ELb0ELb0ELb0ELb0ELb1ELb0ELb0EEEvNS_16Flash_fwd_paramsE$_ZN5flash30compute_attn_1rowblock_splitkvI23Flash_fwd_kernel_traitsILi96ELi64ELi128ELi4ELb0ELb0EN7cutlass6half_tE19Flash_kernel_traitsILi96ELi64ELi128ELi4ES3_EELb0ELb0ELb0ELb0ELb0ELb1ELb0ELb0ENS_16Flash_fwd_paramsEEEvRKT8_iiiii) ;  /* 0x0000000000087944 */ /* 0x01efea0003c00000 */
[----:B------:R-:W-:Y:S05]  /*0080*/  BSYNC.RECONVERGENT B2 ;  /* 0x0000000000027941 */ /* 0x000fea0003800200 */
.L_x_661:
[----:B------:R-:W-:Y:S05]  /*0090*/  EXIT ;  /* 0x000000000000794d */ /* 0x000fea0003800000 */
        .type           $_ZN5flash24flash_fwd_splitkv_kernelI23Flash_fwd_kernel_traitsILi96ELi64ELi128ELi4ELb0ELb0EN7cutlass6half_tE19Flash_kernel_traitsILi96ELi64ELi128ELi4ES3_EELb0ELb0ELb0ELb0ELb0ELb1ELb0ELb0EEEvNS_16Flash_fwd_paramsE$_ZN5flash30compute_attn_1rowblock_splitkvI23Flash_fwd_kernel_traitsILi96ELi64ELi128ELi4ELb0ELb0EN7cutlass6half_tE19Flash_kernel_traitsILi96ELi64ELi128ELi4ES3_EELb0ELb0ELb0ELb0ELb0ELb1ELb0ELb0ENS_16Flash_fwd_paramsEEEvRKT8_iiiii,@function
        .size           $_ZN5flash24flash_fwd_splitkv_kernelI23Flash_fwd_kernel_traitsILi96ELi64ELi128ELi4ELb0ELb0EN7cutlass6half_tE19Flash_kernel_traitsILi96ELi64ELi128ELi4ES3_EELb0ELb0ELb0ELb0ELb0ELb1ELb0ELb0EEEvNS_16Flash_fwd_paramsE$_ZN5flash30compute_attn_1rowblock_splitkvI23Flash_fwd_kernel_traitsILi96ELi64ELi128ELi4ELb0ELb0EN7cutlass6half_tE19Flash_kernel_traitsILi96ELi64ELi128ELi4ES3_EELb0ELb0ELb0ELb0ELb0ELb1ELb0ELb0ENS_16Flash_fwd_paramsEEEvRKT8_iiiii,(.L_x_11629 - $_ZN5flash24flash_fwd_splitkv_kernelI23Flash_fwd_kernel_traitsILi96ELi64ELi128ELi4ELb0ELb0EN7cutlass6half_tE19Flash_kernel_traitsILi96ELi64ELi128ELi4ES3_EELb0ELb0ELb0ELb0ELb0ELb1ELb0ELb0EEEvNS_16Flash_fwd_paramsE$_ZN5flash30compute_attn_1rowblock_splitkvI23Flash_fwd_kernel_traitsILi96ELi64ELi128ELi4ELb0ELb0EN7cutlass6half_tE19Flash_kernel_traitsILi96ELi64ELi128ELi4ES3_EELb0ELb0ELb0ELb0ELb0ELb1ELb0ELb0ENS_16Flash_fwd_paramsEEEvRKT8_iiiii)
$_ZN5flash24flash_fwd_splitkv_kernelI23Flash_fwd_kernel_traitsILi96ELi64ELi128ELi4ELb0ELb0EN7cutlass6half_tE19Flash_kernel_traitsILi96ELi64ELi128ELi4ES3_EELb0ELb0ELb0ELb0ELb0ELb1ELb0ELb0EEEvNS_16Flash_fwd_paramsE$_ZN5flash30compute_attn_1rowblock_splitkvI23Flash_fwd_kernel_traitsILi96ELi64ELi128ELi4ELb0ELb0EN7cutlass6half_tE19Flash_kernel_traitsILi96ELi64ELi128ELi4ES3_EELb0ELb0ELb0ELb0ELb0ELb1ELb0ELb0ENS_16Flash_fwd_paramsEEEvRKT8_iiiii:
        /* <DEDUP_REMOVED lines=39> */
.L_x_663:
[----:B------:R-:W-:Y:S05]  /*0310*/  BSYNC.RECONVERGENT B0 ;  /* 0x0000000000007941 */ /* 0x000fea0003800200 */
.L_x_662:
[----:B------:R-:W-:Y:S04]  /*0320*/  BSSY.RECONVERGENT B0, `(.L_x_664) ;  /* 0x0000007000007945 */ /* 0x000fe80003800200 */
[----:B------:R-:W-:Y:S05]  /*0330*/  @!P3 BRA `(.L_x_665) ;  /* 0x000000000014b947 */ /* 0x000fea0003800000 */
[----:B------:R-:W2:Y:S02]  /*0340*/  LD.E.U8 R7, desc[UR4][R2.64+0x1b2] ;  /* 0x0001b20402077980 */ /* 0x000ea4000c101100 */
[----:B--2---:R-:W-:-:S13]  /*0350*/  ISETP.NE.AND P1, PT, R7, RZ, PT ;  /* 0x000000ff0700720c */ /* 0x004fda0003f25270 */
[----:B------:R-:W2:Y:S02]  /*0360*/  @P1 LD.E R7, desc[UR4][R12.64+0x4] ;  /* 0x000004040c071980 */ /* 0x000ea4000c101900 */
[----:B--2--5:R-:W-:-:S06]  /*0370*/  @P1 IADD3 R112, PT, PT, R7, -R16, RZ ;  /* 0x8000001007701210 */ /* 0x024fcc0007ffe0ff */
[----:B------:R2:W5:Y:S02]  /*0380*/  @!P1 LD.E R112, desc[UR4][R12.64] ;  /* 0x000000040c709980 */ /* 0x000564000c101900 */
.L_x_665:
[----:B------:R-:W-:Y:S05]  /*0390*/  BSYNC.RECONVERGENT B0 ;  /* 0x0000000000007941 */ /* 0x000fea0003800200 */
.L_x_664:
        /* <DEDUP_REMOVED lines=8> */
.L_x_667:
[----:B------:R-:W4:Y:S01]  /*0420*/  LD.E.64 R6, desc[UR4][R2.64+0x108] ;  /* 0x0001080402067980 */ /* 0x000f22000c101b00 */
[----:B------:R-:W-:Y:S01]  /*0430*/  BSSY.RECONVERGENT B0, `(.L_x_669) ;  /* 0x0000006000007945 */ /* 0x000fe20003800200 */
[----:B----4-:R-:W-:Y:S01]  /*0440*/  ISETP.NE.U32.AND P0, PT, R6, RZ, PT ;  /* 0x000000ff0600720c */ /* 0x010fe20003f05070 */
[----:B------:R-:W-:-:S03]  /*0450*/  IMAD.MOV.U32 R6, RZ, RZ, RZ ;  /* 0x000000ffff067224 */ /* 0x000fc600078e00ff */
[----:B------:R-:W-:-:S13]  /*0460*/  ISETP.NE.AND.EX P0, PT, R7, RZ, PT, P0 ;  /* 0x000000ff0700720c */ /* 0x000fda0003f05300 */
[----:B------:R-:W-:Y:S05]  /*0470*/  @!P0 BRA `(.L_x_670) ;  /* 0x0000000000048947 */ /* 0x000fea0003800000 */
[----:B------:R4:W5:Y:S02]  /*0480*/  LD.E R6, desc[UR4][R2.64+0xbc] ;  /* 0x0000bc0402067980 */ /* 0x000964000c101900 */
.L_x_670:
[----:B------:R-:W-:Y:S05]  /*0490*/  BSYNC.RECONVERGENT B0 ;  /* 0x0000000000007941 */ /* 0x000fea0003800200 */
.L_x_669:
[----:B-----5:R-:W-:Y:S02]  /*04a0*/  IADD3 R112, PT, PT, R6, R112, -R15 ;  /* 0x0000007006707210 */ /* 0x020fe40007ffe80f */
.L_x_668:
[----:B------:R-:W-:Y:S05]  /*04b0*/  BSYNC.RECONVERGENT B1 ;  /* 0x0000000000017941 */ /* 0x000fea0003800200 */
.L_x_666:
[----:B------:R-:W-:Y:S01]  /*04c0*/  IMAD.SHL.U32 R186, R11, 0x40, RZ ;  /* 0x000000400bba7824 */ /* 0x000fe200078e00ff */
[----:B------:R-:W-:Y:S01]  /*04d0*/  MOV R6, R180 ;  /* 0x000000b400067202 */ /* 0x000fe20000000f00 */
[----:B------:R-:W-:-:S03]  /*04e0*/  IMAD.MOV.U32 R7, RZ, RZ, 0x0 ;  /* 0x00000000ff077424 */ /* 0x000fc600078e00ff */
[----:B------:R-:W-:-:S13]  /*04f0*/  ISETP.GT.AND P0, PT, R5, R186, PT ;  /* 0x000000ba0500720c */ /* 0x000fda0003f04270 */
[----:B-1234-:R-:W-:Y:S05]  /*0500*/  @!P0 RET.REL.NODEC R6 `(_ZN5flash24flash_fwd_splitkv_kernelI23Flash_fwd_kernel_traitsILi96ELi64ELi128ELi4ELb0ELb0EN7cutlass6half_tE19Flash_kernel_traitsILi96ELi64ELi128ELi4ES3_EELb0ELb0ELb0ELb0ELb0ELb1ELb0ELb0EEEvNS_16Flash_fwd_paramsE) ;  /* 0xfffffff806bc8950 */ /* 0x01efea0003c3ffff */
        /* <DEDUP_REMOVED lines=69> */
.L_x_673:
[----:B------:R-:W-:Y:S05]  /*0960*/  BSYNC.RECONVERGENT B0 ;  /* 0x0000000000007941 */ /* 0x000fea0003800200 */
.L_x_672:
        /* <DEDUP_REMOVED lines=17> */
.L_x_675:
[----:B------:R-:W-:Y:S05]  /*0a80*/  BSYNC.RECONVERGENT B0 ;  /* 0x0000000000007941 */ /* 0x000fea0003800200 */
.L_x_674:
[----:B------:R-:W-:Y:S01]  /*0a90*/  MOV R181, 0x0 ;  /* 0x0000000000b57802 */ /* 0x000fe20000000f00 */
[----:B------:R1:W-:Y:S03]  /*0aa0*/  @!P6 ST.E desc[UR4][R8.64], R3 ;  /* 0x000000030800e985 */ /* 0x0003e6000c101904 */
[----:B-12--5:R-:W-:Y:S05]  /*0ab0*/  @P5 RET.REL.NODEC R180 `(_ZN5flash24flash_fwd_splitkv_kernelI23Flash_fwd_kernel_traitsILi96ELi64ELi128ELi4ELb0ELb0EN7cutlass6half_tE19Flash_kernel_traitsILi96ELi64ELi128ELi4ES3_EELb0ELb0ELb0ELb0ELb0ELb1ELb0ELb0EEEvNS_16Flash_fwd_paramsE) ;  /* 0xfffffff4b4505950 */ /* 0x026fea0003c3ffff */
[----:B------:R-:W-:Y:S02]  /*0ac0*/  MOV R3, 0x7f800000 ;  /* 0x7f80000000037802 */ /* 0x000fe40000000f00 */
[----:B------:R-:W-:-:S03]  /*0ad0*/  MOV R181, 0x0 ;  /* 0x0000000000b57802 */ /* 0x000fc60000000f00 */
[----:B------:R1:W-:Y:S02]  /*0ae0*/  ST.E desc[UR4][R8.64+0x80], R3 ;  /* 0x0000800308007985 */ /* 0x0003e4000c101904 */
[----:B-1----:R-:W-:Y:S05]  /*0af0*/  RET.REL.NODEC R180 `(_ZN5flash24flash_fwd_splitkv_kernelI23Flash_fwd_kernel_traitsILi96ELi64ELi128ELi4ELb0ELb0EN7cutlass6half_tE19Flash_kernel_traitsILi96ELi64ELi128ELi4ES3_EELb0ELb0ELb0ELb0ELb0ELb1ELb0ELb0EEEvNS_16Flash_fwd_paramsE) ;  /* 0xfffffff4b4407950 */ /* 0x002fea0003c3ffff */
.L_x_671:
        /* <DEDUP_REMOVED lines=101> */
.L_x_677:
        /* <DEDUP_REMOVED lines=76> */
.L_x_678:
[----:B------:R-:W-:Y:S05]  /*1610*/  BSYNC.RECONVERGENT B0 ;  /* 0x0000000000007941 */ /* 0x000fea0003800200 */
.L_x_676:
        /* <DEDUP_REMOVED lines=133> */
.L_x_681:
[----:B------:R3:W-:Y:S02]  /*1e70*/  STS.128 [R185+0x2000], RZ ;  /* 0x002000ffb9007388 */ /* 0x0007e40000000c00 */
.L_x_680:
[----:B------:R-:W-:Y:S05]  /*1e80*/  BSYNC.RECONVERGENT B0 ;  /* 0x0000000000007941 */ /* 0x000fea0003800200 */
.L_x_679:
        /* <DEDUP_REMOVED lines=32> */
.L_x_684:
[----:B------:R1:W-:Y:S02]  /*2090*/  STS.128 [R185+0x2800], RZ ;  /* 0x002800ffb9007388 */ /* 0x0003e40000000c00 */
.L_x_683:
[----:B------:R-:W-:Y:S05]  /*20a0*/  BSYNC.RECONVERGENT B0 ;  /* 0x0000000000007941 */ /* 0x000fea0003800200 */
.L_x_682:
        /* <DEDUP_REMOVED lines=28> */
.L_x_687:
[----:B------:R4:W-:Y:S02]  /*2270*/  STS.128 [R185+0x7000], RZ ;  /* 0x007000ffb9007388 */ /* 0x0009e40000000c00 */
.L_x_686:
[----:B------:R-:W-:Y:S05]  /*2280*/  BSYNC.RECONVERGENT B0 ;  /* 0x0000000000007941 */ /* 0x000fea0003800200 */
.L_x_685:
        /* <DEDUP_REMOVED lines=26> */
.L_x_690:
[----:B------:R4:W-:Y:S02]  /*2430*/  STS.128 [R185+0x7800], RZ ;  /* 0x007800ffb9007388 */ /* 0x0009e40000000c00 */
.L_x_689:
[----:B------:R-:W-:Y:S05]  /*2440*/  BSYNC.RECONVERGENT B0 ;  /* 0x0000000000007941 */ /* 0x000fea0003800200 */
.L_x_688:
        /* <DEDUP_REMOVED lines=25> */
.L_x_693:
[----:B------:R4:W-:Y:S02]  /*25e0*/  STS.128 [R185+0x8000], RZ ;  /* 0x008000ffb9007388 */ /* 0x0009e40000000c00 */
.L_x_692:
[----:B------:R-:W-:Y:S05]  /*25f0*/  BSYNC.RECONVERGENT B0 ;  /* 0x0000000000007941 */ /* 0x000fea0003800200 */
.L_x_691:
        /* <DEDUP_REMOVED lines=27> */
.L_x_696:
[----:B------:R4:W-:Y:S02]  /*27b0*/  STS.128 [R185+0x8800], RZ ;  /* 0x008800ffb9007388 */ /* 0x0009e40000000c00 */
.L_x_695:
[----:B------:R-:W-:Y:S05]  /*27c0*/  BSYNC.RECONVERGENT B0 ;  /* 0x0000000000007941 */ /* 0x000fea0003800200 */
.L_x_694:
        /* <DEDUP_REMOVED lines=27> */
.L_x_699:
[----:B------:R4:W-:Y:S01]  /*2980*/  STS.128 [R185+0xd000], RZ ;  /* 0x00d000ffb9007388 */ /* 0x0009e20000000c00 */
[----:B------:R-:W-:Y:S05]  /*2990*/  BRA `(.L_x_700) ;  /* 0x00000000000c7947 */ /* 0x000fea0003800000 */
.L_x_698:
[----:B------:R1:W-:Y:S04]  /*29a0*/  STS.128 [R185+0x9000], RZ ;  /* 0x009000ffb9007388 */ /* 0x0003e80000000c00 */
[----:B------:R1:W-:Y:S04]  /*29b0*/  STS.128 [R185+0xb000], RZ ;  /* 0x00b000ffb9007388 */ /* 0x0003e80000000c00 */
[----:B------:R1:W-:Y:S02]  /*29c0*/  STS.128 [R185+0xd000], RZ ;  /* 0x00d000ffb9007388 */ /* 0x0003e40000000c00 */
.L_x_700:
[----:B------:R-:W-:Y:S05]  /*29d0*/  BSYNC.RECONVERGENT B0 ;  /* 0x0000000000007941 */ /* 0x000fea0003800200 */
.L_x_697:
        /* <DEDUP_REMOVED lines=29> */
.L_x_703:
[----:B------:R4:W-:Y:S02]  /*2bb0*/  STS.128 [R185+0xd800], RZ ;  /* 0x00d800ffb9007388 */ /* 0x0009e40000000c00 */
.L_x_702:
[----:B------:R-:W-:Y:S05]  /*2bc0*/  BSYNC.RECONVERGENT B0 ;  /* 0x0000000000007941 */ /* 0x000fea0003800200 */
.L_x_701:
        /* <DEDUP_REMOVED lines=27> */
.L_x_706:
[----:B------:R1:W-:Y:S02]  /*2d80*/  STS.128 [R185+0xe000], RZ ;  /* 0x00e000ffb9007388 */ /* 0x0003e40000000c00 */
.L_x_705:
[----:B------:R-:W-:Y:S05]  /*2d90*/  BSYNC.RECONVERGENT B0 ;  /* 0x0000000000007941 */ /* 0x000fea0003800200 */
.L_x_704:
        /* <DEDUP_REMOVED lines=31> */
.L_x_709:
[----:B------:R1:W-:Y:S02]  /*2f90*/  STS.128 [R185+0xe800], RZ ;  /* 0x00e800ffb9007388 */ /* 0x0003e40000000c00 */
.L_x_708:
[----:B------:R-:W-:Y:S05]  /*2fa0*/  BSYNC.RECONVERGENT B0 ;  /* 0x0000000000007941 */ /* 0x000fea0003800200 */
.L_x_707:
[----:B------:R-:W5:Y:S01]  /*2fb0*/  LD.E R113, desc[UR4][R2.64+0x18c] ;  /* 0x00018c0402717980 */ /* 0x000f62000c101900 */
[--C-:B------:R-:W-:Y:S01]  /*2fc0*/  IMAD R167, R0, 0x2, R7.reuse ;  /* 0x0000000200a77824 */ /* 0x100fe200078e0207 */
[----:B------:R-:W-:Y:S01]  /*2fd0*/  BSSY.RECONVERGENT B1, `(.L_x_710) ;  /* 0x000023a000017945 */ /* 0x000fe20003800200 */
[----:B------:R-:W-:Y:S01]  /*2fe0*/  IMAD R166, R166, 0x2, R7 ;  /* 0x00000002a6a67824 */ /* 0x000fe200078e0207 */
[----:B------:R-:W0:Y:S01]  /*2ff0*/  LDGDEPBAR ;  /* 0x00000000000079af */ /* 0x000e220000000000 */
[C---:B------:R-:W-:Y:S02]  /*3000*/  IMAD R165, R5.reuse, 0x2, R167 ;  /* 0x0000000205a57824 */ /* 0x040fe400078e02a7 */
[----:B------:R-:W-:Y:S01]  /*3010*/  IMAD R118, R5, 0x2, R166 ;  /* 0x0000000205767824 */ /* 0x000fe200078e02a6 */
[----:B------:R-:W-:Y:S01]  /*3020*/  LDSM.16.M88.4 R44, [R167] ;  /* 0x00000000a72c783b */ /* 0x000fe20000000200 */
[----:B------:R-:W-:-:S03]  /*3030*/  IMAD.SHL.U32 R114, R114, 0x2, RZ ;  /* 0x0000000272727824 */ /* 0x000fc600078e00ff */
[----:B------:R-:W2:Y:S02]  /*3040*/  LDSM.16.M88.4 R32, [R166+0x3000] ;  /* 0x00300000a620783b */ /* 0x000ea40000000200 */
[----:B------:R-:W-:Y:S02]  /*3050*/  LOP3.LUT R114, R114, 0x6, RZ, 0xc0, !PT ;  /* 0x0000000672727812 */ /* 0x000fe400078ec0ff */
[----:B------:R-:W3:Y:S04]  /*3060*/  LDSM.16.M88.4 R92, [R166+0x3400] ;  /* 0x00340000a65c783b */ /* 0x000ee80000000200 */
[----:B------:R-:W3:Y:S04]  /*3070*/  LDSM.16.M88.4 R84, [R166+0x3800] ;  /* 0x00380000a654783b */ /* 0x000ee80000000200 */
[----:B------:R-:W3:Y:S04]  /*3080*/  LDSM.16.M88.4 R76, [R166+0x3c00] ;  /* 0x003c0000a64c783b */ /* 0x000ee80000000200 */
[----:B------:R-:W3:Y:S04]  /*3090*/  LDSM.16.M88.4 R68, [R166+0x4000] ;  /* 0x00400000a644783b */ /* 0x000ee80000000200 */
[----:B------:R-:W3:Y:S04]  /*30a0*/  LDSM.16.M88.4 R60, [R166+0x4400] ;  /* 0x00440000a63c783b */ /* 0x000ee80000000200 */
[----:B------:R-:W3:Y:S04]  /*30b0*/  LDSM.16.M88.4 R52, [R166+0x4800] ;  /* 0x00480000a634783b */ /* 0x000ee80000000200 */
[----:B------:R-:W3:Y:S04]  /*30c0*/  LDSM.16.M88.4 R24, [R166+0x4c00] ;  /* 0x004c0000a618783b */ /* 0x000ee80000000200 */
[----:B-1----:R-:W-:Y:S04]  /*30d0*/  LDSM.16.M88.4 R8, [R165] ;  /* 0x00000000a508783b */ /* 0x002fe80000000200 */
[----:B------:R-:W1:Y:S04]  /*30e0*/  LDSM.16.M88.4 R20, [R118+0x3000] ;  /* 0x003000007614783b */ /* 0x000e680000000200 */
[----:B------:R-:W1:Y:S01]  /*30f0*/  LDSM.16.M88.4 R36, [R118+0x3400] ;  /* 0x003400007624783b */ /* 0x000e620000000200 */
[C---:B--2---:R-:W-:Y:S03]  /*3100*/  HMMA.16816.F32 R16, R44.reuse, R32, RZ ;  /* 0x000000202c10723c */ /* 0x044fe600000018ff */
[----:B----4-:R-:W2:Y:S04]  /*3110*/  LDSM.16.M88.4 R12, [R118+0x3c00] ;  /* 0x003c0000760c783b */ /* 0x010ea80000000200 */
[----:B------:R-:W4:Y:S01]  /*3120*/  LDSM.16.M88.4 R40, [R118+0x3800] ;  /* 0x003800007628783b */ /* 0x000f220000000200 */
[C---:B------:R-:W-:Y:S03]  /*3130*/  HMMA.16816.F32 R32, R44.reuse, R34, RZ ;  /* 0x000000222c20723c */ /* 0x040fe600000018ff */
[----:B------:R-:W-:Y:S04]  /*3140*/  LDSM.16.M88.4 R100, [R167+0x1000] ;  /* 0x00100000a764783b */ /* 0x000fe80000000200 */
[----:B------:R-:W-:Y:S01]  /*3150*/  LDSM.16.M88.4 R96, [R118+0x4800] ;  /* 0x004800007660783b */ /* 0x000fe20000000200 */
[C---:B---3--:R-:W-:Y:S03]  /*3160*/  HMMA.16816.F32 R28, R44.reuse, R92, RZ ;  /* 0x0000005c2c1c723c */ /* 0x048fe600000018ff */
[----:B------:R-:W-:Y:S04]  /*3170*/  LDSM.16.M88.4 R108, [R118+0x5000] ;  /* 0x00500000766c783b */ /* 0x000fe80000000200 */
[----:B------:R-:W-:Y:S01]  /*3180*/  LDSM.16.M88.4 R104, [R166+0x5400] ;  /* 0x00540000a668783b */ /* 0x000fe20000000200 */
        /* <DEDUP_REMOVED lines=13> */
[----:B------:R-:W3:Y:S07]  /*3260*/  LDSM.16.M88.4 R24, [R118+0x4000] ;  /* 0x004000007618783b */ /* 0x000eee0000000200 */
[C---:B-1----:R-:W-:Y:S08]  /*3270*/  HMMA.16816.F32 R16, R8.reuse, R20, R16 ;  /* 0x000000140810723c */ /* 0x042ff00000001810 */
[C---:B------:R-:W-:Y:S01]  /*3280*/  HMMA.16816.F32 R32, R8.reuse, R22, R32 ;  /* 0x000000160820723c */ /* 0x040fe20000001820 */
[----:B------:R-:W1:Y:S07]  /*3290*/  LDSM.16.M88.4 R20, [R118+0x4400] ;  /* 0x004400007614783b */ /* 0x000e6e0000000200 */
[C---:B------:R-:W-:Y:S08]  /*32a0*/  HMMA.16816.F32 R28, R8.reuse, R36, R28 ;  /* 0x00000024081c723c */ /* 0x040ff0000000181c */
[C---:B------:R-:W-:Y:S01]  /*32b0*/  HMMA.16816.F32 R92, R8.reuse, R38, R92 ;  /* 0x00000026085c723c */ /* 0x040fe2000000185c */
[----:B------:R-:W1:Y:S07]  /*32c0*/  LDSM.16.M88.4 R36, [R166+0x5000] ;  /* 0x00500000a624783b */ /* 0x000e6e0000000200 */
[C---:B--2---:R-:W-:Y:S08]  /*32d0*/  HMMA.16816.F32 R80, R8.reuse, R12, R80 ;  /* 0x0000000c0850723c */ /* 0x044ff00000001850 */
[C---:B------:R-:W-:Y:S01]  /*32e0*/  HMMA.16816.F32 R76, R8.reuse, R14, R76 ;  /* 0x0000000e084c723c */ /* 0x040fe2000000184c */
[----:B------:R-:W2:Y:S07]  /*32f0*/  LDSM.16.M88.4 R12, [R118+0x4c00] ;  /* 0x004c0000760c783b */ /* 0x000eae0000000200 */
[C---:B----4-:R-:W-:Y:S08]  /*3300*/  HMMA.16816.F32 R88, R8.reuse, R40, R88 ;  /* 0x000000280858723c */ /* 0x050ff00000001858 */
[C---:B------:R-:W-:Y:S01]  /*3310*/  HMMA.16816.F32 R84, R8.reuse, R42, R84 ;  /* 0x0000002a0854723c */ /* 0x040fe20000001854 */
[----:B------:R-:W4:Y:S07]  /*3320*/  LDSM.16.M88.4 R40, [R165+0x1000] ;  /* 0x00100000a528783b */ /* 0x000f2e0000000200 */
[C---:B---3--:R-:W-:Y:S08]  /*3330*/  HMMA.16816.F32 R72, R8.reuse, R24, R72 ;  /* 0x000000180848723c */ /* 0x048ff00000001848 */
        /* <DEDUP_REMOVED lines=8> */
[C---:B------:R-:W-:Y:S08]  /*33c0*/  HMMA.16816.F32 R56, R8.reuse, R96, R56 ;  /* 0x000000600838723c */ /* 0x040ff00000001838 */
[C---:B------:R-:W-:Y:S01]  /*33d0*/  HMMA.16816.F32 R52, R8.reuse, R98, R52 ;  /* 0x000000620834723c */ /* 0x040fe20000001834 */
[----:B------:R-:W-:Y:S07]  /*33e0*/  LDSM.16.M88.4 R96, [R166+0x5800] ;  /* 0x00580000a660783b */ /* 0x000fee0000000200 */
[C---:B--2---:R-:W-:Y:S08]  /*33f0*/  HMMA.16816.F32 R48, R8.reuse, R12, R48 ;  /* 0x0000000c0830723c */ /* 0x044ff00000001830 */
[----:B------:R-:W-:Y:S01]  /*3400*/  HMMA.16816.F32 R44, R8, R14, R44 ;  /* 0x0000000e082c723c */ /* 0x000fe2000000182c */
[----:B------:R-:W-:Y:S04]  /*3410*/  LDSM.16.M88.4 R12, [R165+0x2000] ;  /* 0x00200000a50c783b */ /* 0x000fe80000000200 */
[----:B------:R-:W2:Y:S03]  /*3420*/  LDSM.16.M88.4 R8, [R118+0x7000] ;  /* 0x007000007608783b */ /* 0x000ea60000000200 */
[C---:B----4-:R-:W-:Y:S08]  /*3430*/  HMMA.16816.F32 R16, R40.reuse, R108, R16 ;  /* 0x0000006c2810723c */ /* 0x050ff00000001810 */
[----:B------:R-:W-:Y:S08]  /*3440*/  HMMA.16816.F32 R32, R40, R110, R32 ;  /* 0x0000006e2820723c */ /* 0x000ff00000001820 */
[----:B------:R-:W-:Y:S08]  /*3450*/  HMMA.16816.F32 R28, R100, R104, R28 ;  /* 0x00000068641c723c */ /* 0x000ff0000000181c */
[C---:B-1----:R-:W-:Y:S08]  /*3460*/  HMMA.16816.F32 R16, R24.reuse, R20, R16 ;  /* 0x000000141810723c */ /* 0x042ff00000001810 */
[----:B------:R-:W-:Y:S01]  /*3470*/  HMMA.16816.F32 R32, R24, R22, R32 ;  /* 0x000000161820723c */ /* 0x000fe20000001820 */
[----:B------:R-:W1:Y:S07]  /*3480*/  LDSM.16.M88.4 R20, [R166+0x5c00] ;  /* 0x005c0000a614783b */ /* 0x000e6e0000000200 */
[----:B------:R-:W-:Y:S08]  /*3490*/  HMMA.16816.F32 R92, R100, R106, R92 ;  /* 0x0000006a645c723c */ /* 0x000ff0000000185c */
[C---:B--2---:R-:W-:Y:S08]  /*34a0*/  HMMA.16816.F32 R16, R12.reuse, R8, R16 ;  /* 0x000000080c10723c */ /* 0x044ff00000001810 */
[----:B------:R-:W-:Y:S01]  /*34b0*/  HMMA.16816.F32 R32, R12, R10, R32 ;  /* 0x0000000a0c20723c */ /* 0x000fe20000001820 */
[----:B------:R-:W2:Y:S07]  /*34c0*/  LDSM.16.M88.4 R8, [R118+0x5800] ;  /* 0x005800007608783b */ /* 0x000eae0000000200 */
[----:B------:R-:W-:Y:S01]  /*34d0*/  HMMA.16816.F32 R104, R100, R96, R88 ;  /* 0x000000606468723c */ /* 0x000fe20000001858 */
[----:B------:R-:W3:Y:S02]  /*34e0*/  LDSM.16.M88.4 R88, [R166+0x7400] ;  /* 0x00740000a658783b */ /* 0x000ee40000000200 */
[-C--:B-----5:R-:W-:Y:S01]  /*34f0*/  FMUL.FTZ R0, R16, R113.reuse ;  /* 0x0000007110007220 */ /* 0x0a0fe20000410000 */
[-C--:B------:R-:W-:Y:S01]  /*3500*/  FMUL.FTZ R96, R17, R113.reuse ;  /* 0x0000007111607220 */ /* 0x080fe20000410000 */
[----:B------:R-:W-:-:S03]  /*3510*/  FMUL.FTZ R97, R18, R113 ;  /* 0x0000007112617220 */ /* 0x000fc60000410000 */
[----:B------:R-:W-:Y:S01]  /*3520*/  HMMA.16816.F32 R84, R100, R98, R84 ;  /* 0x000000626454723c */ /* 0x000fe20000001854 */
[-C--:B------:R-:W-:Y:S01]  /*3530*/  FMUL.FTZ R98, R19, R113.reuse ;  /* 0x0000007113627220 */ /* 0x080fe20000410000 */
[----:B------:R-:W-:Y:S01]  /*3540*/  MUFU.TANH R0, R0 ;  /* 0x0000000000007308 */ /* 0x000fe20000002400 */
[----:B------:R-:W4:Y:S01]  /*3550*/  LDSM.16.M88.4 R16, [R166+0x7800] ;  /* 0x00780000a610783b */ /* 0x000f220000000200 */
[-C--:B------:R-:W-:Y:S01]  /*3560*/  FMUL.FTZ R32, R32, R113.reuse ;  /* 0x0000007120207220 */ /* 0x080fe20000410000 */
[-C--:B------:R-:W-:Y:S01]  /*3570*/  FMUL.FTZ R33, R33, R113.reuse ;  /* 0x0000007121217220 */ /* 0x080fe20000410000 */
[-C--:B------:R-:W-:Y:S01]  /*3580*/  FMUL.FTZ R34, R34, R113.reuse ;  /* 0x0000007122227220 */ /* 0x080fe20000410000 */
[-C--:B------:R-:W-:Y:S01]  /*3590*/  FMUL.FTZ R35, R35, R113.reuse ;  /* 0x0000007123237220 */ /* 0x080fe20000410000 */
[C---:B------:R-:W-:Y:S01]  /*35a0*/  HMMA.16816.F32 R108, R40.reuse, R36, R28 ;  /* 0x00000024286c723c */ /* 0x040fe2000000181c */
[----:B------:R-:W5:Y:S01]  /*35b0*/  LDSM.16.M88.4 R28, [R118+0x7400] ;  /* 0x00740000761c783b */ /* 0x000f620000000200 */
[----:B------:R-:W-:Y:S06]  /*35c0*/  MUFU.TANH R99, R32 ;  /* 0x0000002000637308 */ /* 0x000fec0000002400 */
[----:B------:R-:W-:Y:S01]  /*35d0*/  HMMA.16816.F32 R92, R40, R38, R92 ;  /* 0x00000026285c723c */ /* 0x000fe2000000185c */
[----:B------:R-:W-:Y:S01]  /*35e0*/  LDSM.16.M88.4 R36, [R166+0x6000] ;  /* 0x00600000a624783b */ /* 0x000fe20000000200 */
[----:B------:R-:W-:Y:S06]  /*35f0*/  MUFU.TANH R115, R33 ;  /* 0x0000002100737308 */ /* 0x000fec0000002400 */
[C---:B-1----:R-:W-:Y:S02]  /*3600*/  HMMA.16816.F32 R80, R100.reuse, R20, R80 ;  /* 0x000000146450723c */ /* 0x042fe40000001850 */
[----:B------:R-:W-:Y:S06]  /*3610*/  MUFU.TANH R116, R34 ;  /* 0x0000002200747308 */ /* 0x000fec0000002400 */
[----:B------:R-:W-:Y:S01]  /*3620*/  HMMA.16816.F32 R76, R100, R22, R76 ;  /* 0x00000016644c723c */ /* 0x000fe2000000184c */
[----:B------:R-:W1:Y:S01]  /*3630*/  LDSM.16.M88.4 R20, [R118+0x5c00] ;  /* 0x005c00007614783b */ /* 0x000e620000000200 */
[----:B------:R3:W-:Y:S06]  /*3640*/  MUFU.TANH R117, R35 ;  /* 0x0000002300757308 */ /* 0x0007ec0000002400 */
[C---:B--2---:R-:W-:Y:S02]  /*3650*/  HMMA.16816.F32 R104, R40.reuse, R8, R104 ;  /* 0x000000082868723c */ /* 0x044fe40000001868 */
[----:B------:R-:W2:Y:S06]  /*3660*/  MUFU.TANH R97, R97 ;  /* 0x0000006100617308 */ /* 0x000eac0000002400 */
[----:B------:R-:W-:Y:S01]  /*3670*/  HMMA.16816.F32 R84, R40, R10, R84 ;  /* 0x0000000a2854723c */ /* 0x000fe20000001854 */
[----:B------:R-:W2:Y:S01]  /*3680*/  LDSM.16.M88.4 R8, [R166+0x7c00] ;  /* 0x007c0000a608783b */ /* 0x000ea20000000200 */
[----:B------:R-:W2:Y:S03]  /*3690*/  MUFU.TANH R96, R96 ;  /* 0x0000006000607308 */ /* 0x000ea60000002400 */
[----:B---3--:R-:W3:Y:S03]  /*36a0*/  LDSM.16.M88.4 R32, [R118+0x6000] ;  /* 0x006000007620783b */ /* 0x008ee60000000200 */
[C---:B------:R-:W-:Y:S02]  /*36b0*/  HMMA.16816.F32 R108, R24.reuse, R88, R108 ;  /* 0x00000058186c723c */ /* 0x040fe4000000186c */
[----:B------:R-:W3:Y:S06]  /*36c0*/  MUFU.TANH R98, R98 ;  /* 0x0000006200627308 */ /* 0x000eec0000002400 */
[C---:B------:R-:W-:Y:S01]  /*36d0*/  HMMA.16816.F32 R92, R24.reuse, R90, R92 ;  /* 0x0000005a185c723c */ /* 0x040fe2000000185c */
[----:B------:R-:W-:Y:S07]  /*36e0*/  LDSM.16.M88.4 R88, [R118+0x7800] ;  /* 0x007800007658783b */ /* 0x000fee0000000200 */
[C---:B----4-:R-:W-:Y:S08]  /*36f0*/  HMMA.16816.F32 R104, R24.reuse, R16, R104 ;  /* 0x000000101868723c */ /* 0x050ff00000001868 */
[----:B------:R-:W-:Y:S01]  /*3700*/  HMMA.16816.F32 R84, R24, R18, R84 ;  /* 0x000000121854723c */ /* 0x000fe20000001854 */
[----:B------:R-:W4:Y:S07]  /*3710*/  LDSM.16.M88.4 R16, [R166+0x6400] ;  /* 0x00640000a610783b */ /* 0x000f2e0000000200 */
[C---:B-----5:R-:W-:Y:S08]  /*3720*/  HMMA.16816.F32 R108, R12.reuse, R28, R108 ;  /* 0x0000001c0c6c723c */ /* 0x060ff0000000186c */
[----:B------:R-:W-:Y:S01]  /*3730*/  HMMA.16816.F32 R92, R12, R30, R92 ;  /* 0x0000001e0c5c723c */ /* 0x000fe2000000185c */
[----:B------:R-:W5:Y:S07]  /*3740*/  LDSM.16.M88.4 R28, [R118+0x7c00] ;  /* 0x007c0000761c783b */ /* 0x000f6e0000000200 */
[----:B-1----:R-:W-:Y:S03]  /*3750*/  HMMA.16816.F32 R80, R40, R20, R80 ;  /* 0x000000142850723c */ /* 0x002fe60000001850 */
[-C--:B------:R-:W-:Y:S01]  /*3760*/  FMUL.FTZ R109, R109, R113.reuse ;  /* 0x000000716d6d7220 */ /* 0x080fe20000410000 */
[-C--:B------:R-:W-:Y:S01]  /*3770*/  FMUL.FTZ R111, R111, R113.reuse ;  /* 0x000000716f6f7220 */ /* 0x080fe20000410000 */
[-C--:B------:R-:W-:Y:S01]  /*3780*/  FMUL.FTZ R108, R108, R113.reuse ;  /* 0x000000716c6c7220 */ /* 0x080fe20000410000 */
[----:B------:R-:W-:-:S02]  /*3790*/  FMUL.FTZ R110, R110, R113 ;  /* 0x000000716e6e7220 */ /* 0x000fc40000410000 */
[----:B------:R-:W-:Y:S01]  /*37a0*/  HMMA.16816.F32 R76, R40, R22, R76 ;  /* 0x00000016284c723c */ /* 0x000fe2000000184c */
[----:B------:R-:W1:Y:S01]  /*37b0*/  LDSM.16.M88.4 R20, [R166+0x8000] ;  /* 0x00800000a614783b */ /* 0x000e620000000200 */
[----:B------:R-:W-:Y:S01]  /*37c0*/  MUFU.TANH R109, R109 ;  /* 0x0000006d006d7308 */ /* 0x000fe20000002400 */
[----:B------:R-:W-:-:S05]  /*37d0*/  FMUL.FTZ R92, R92, R113 ;  /* 0x000000715c5c7220 */ /* 0x000fca0000410000 */
[C---:B------:R-:W-:Y:S02]  /*37e0*/  HMMA.16816.F32 R72, R100.reuse, R36, R72 ;  /* 0x000000246448723c */ /* 0x040fe40000001848 */
[----:B------:R-:W1:Y:S06]  /*37f0*/  MUFU.TANH R111, R111 ;  /* 0x0000006f006f7308 */ /* 0x000e6c0000002400 */
[----:B------:R-:W-:Y:S01]  /*3800*/  HMMA.16816.F32 R68, R100, R38, R68 ;  /* 0x000000266444723c */ /* 0x000fe20000001844 */
[----:B------:R-:W-:Y:S01]  /*3810*/  LDSM.16.M88.4 R36, [R118+0x8000] ;  /* 0x008000007624783b */ /* 0x000fe20000000200 */
[----:B------:R-:W-:Y:S06]  /*3820*/  MUFU.TANH R108, R108 ;  /* 0x0000006c006c7308 */ /* 0x000fec0000002400 */
[C---:B--2---:R-:W-:Y:S02]  /*3830*/  HMMA.16816.F32 R80, R24.reuse, R8, R80 ;  /* 0x000000081850723c */ /* 0x044fe40000001850 */
[----:B------:R-:W-:Y:S06]  /*3840*/  MUFU.TANH R110, R110 ;  /* 0x0000006e006e7308 */ /* 0x000fec0000002400 */
[----:B------:R-:W-:Y:S01]  /*3850*/  HMMA.16816.F32 R76, R24, R10, R76 ;  /* 0x0000000a184c723c */ /* 0x000fe2000000184c */
[----:B------:R-:W2:Y:S01]  /*3860*/  LDSM.16.M88.4 R8, [R118+0x6400] ;  /* 0x006400007608783b */ /* 0x000ea20000000200 */
[----:B------:R-:W2:Y:S06]  /*3870*/  MUFU.TANH R92, R92 ;  /* 0x0000005c005c7308 */ /* 0x000eac0000002400 */
[C---:B---3--:R-:W-:Y:S08]  /*3880*/  HMMA.16816.F32 R72, R40.reuse, R32, R72 ;  /* 0x000000202848723c */ /* 0x048ff00000001848 */
[----:B------:R-:W-:Y:S01]  /*3890*/  HMMA.16816.F32 R68, R40, R34, R68 ;  /* 0x000000222844723c */ /* 0x000fe20000001844 */
[----:B------:R-:W-:Y:S07]  /*38a0*/  LDSM.16.M88.4 R32, [R118+0x6800] ;  /* 0x006800007620783b */ /* 0x000fee0000000200 */
[C---:B----4-:R-:W-:Y:S08]  /*38b0*/  HMMA.16816.F32 R64, R100.reuse, R16, R64 ;  /* 0x000000106440723c */ /* 0x050ff00000001840 */
[----:B------:R-:W-:Y:S01]  /*38c0*/  HMMA.16816.F32 R60, R100, R18, R60 ;  /* 0x00000012643c723c */ /* 0x000fe2000000183c */
[----:B------:R-:W3:Y:S07]  /*38d0*/  LDSM.16.M88.4 R16, [R166+0x6800] ;  /* 0x00680000a610783b */ /* 0x000eee0000000200 */
[C---:B-----5:R-:W-:Y:S08]  /*38e0*/  HMMA.16816.F32 R80, R12.reuse, R28, R80 ;  /* 0x0000001c0c50723c */ /* 0x060ff00000001850 */
[----:B------:R-:W-:Y:S01]  /*38f0*/  HMMA.16816.F32 R76, R12, R30, R76 ;  /* 0x0000001e0c4c723c */ /* 0x000fe2000000184c */
[----:B------:R-:W4:Y:S07]  /*3900*/  LDSM.16.M88.4 R28, [R166+0x8400] ;  /* 0x00840000a61c783b */ /* 0x000f2e0000000200 */
        /* <DEDUP_REMOVED lines=8> */
[-C--:B------:R-:W-:Y:S01]  /*3990*/  FMUL.FTZ R138, R77, R113.reuse ;  /* 0x000000714d8a7220 */ /* 0x080fe20000410000 */
[-C--:B------:R-:W-:Y:S01]  /*39a0*/  FMUL.FTZ R76, R76, R113.reuse ;  /* 0x000000714c4c7220 */ /* 0x080fe20000410000 */
[-C--:B------:R-:W-:Y:S01]  /*39b0*/  FMUL.FTZ R77, R78, R113.reuse ;  /* 0x000000714e4d7220 */ /* 0x080fe20000410000 */
[-C--:B------:R-:W-:Y:S02]  /*39c0*/  FMUL.FTZ R79, R79, R113.reuse ;  /* 0x000000714f4f7220 */ /* 0x080fe40000410000 */
[C---:B--2---:R-:W-:Y:S02]  /*39d0*/  HMMA.16816.F32 R64, R40.reuse, R8, R64 ;  /* 0x000000082840723c */ /* 0x044fe40000001840 */
[----:B------:R-:W-:Y:S06]  /*39e0*/  MUFU.TANH R82, R82 ;  /* 0x0000005200527308 */ /* 0x000fec0000002400 */
[----:B------:R-:W-:Y:S01]  /*39f0*/  HMMA.16816.F32 R60, R40, R10, R60 ;  /* 0x0000000a283c723c */ /* 0x000fe2000000183c */
[----:B------:R-:W-:Y:S01]  /*3a00*/  LDSM.16.M88.4 R8, [R166+0x8800] ;  /* 0x00880000a608783b */ /* 0x000fe20000000200 */
[----:B------:R-:W-:Y:S06]  /*3a10*/  MUFU.TANH R81, R81 ;  /* 0x0000005100517308 */ /* 0x000fec0000002400 */
[C---:B------:R-:W-:Y:S02]  /*3a20*/  HMMA.16816.F32 R72, R12.reuse, R36, R72 ;  /* 0x000000240c48723c */ /* 0x040fe40000001848 */
[----:B------:R-:W-:Y:S06]  /*3a30*/  MUFU.TANH R139, R83 ;  /* 0x00000053008b7308 */ /* 0x000fec0000002400 */
[----:B------:R-:W-:Y:S01]  /*3a40*/  HMMA.16816.F32 R68, R12, R38, R68 ;  /* 0x000000260c44723c */ /* 0x000fe20000001844 */
[----:B------:R-:W2:Y:S01]  /*3a50*/  LDSM.16.M88.4 R36, [R166+0x6c00] ;  /* 0x006c0000a624783b */ /* 0x000ea20000000200 */
[----:B------:R-:W-:Y:S06]  /*3a60*/  MUFU.TANH R76, R76 ;  /* 0x0000004c004c7308 */ /* 0x000fec0000002400 */
[----:B---3--:R-:W-:Y:S02]  /*3a70*/  HMMA.16816.F32 R56, R100, R16, R56 ;  /* 0x000000106438723c */ /* 0x008fe40000001838 */
[----:B------:R-:W-:Y:S01]  /*3a80*/  MUFU.TANH R77, R77 ;  /* 0x0000004d004d7308 */ /* 0x000fe20000002400 */
[-C--:B------:R-:W-:Y:S01]  /*3a90*/  FMUL.FTZ R72, R72, R113.reuse ;  /* 0x0000007148487220 */ /* 0x080fe20000410000 */
[-C--:B------:R-:W-:Y:S01]  /*3aa0*/  FMUL.FTZ R74, R74, R113.reuse ;  /* 0x000000714a4a7220 */ /* 0x080fe20000410000 */
[-C--:B------:R-:W-:Y:S01]  /*3ab0*/  FMUL.FTZ R73, R73, R113.reuse ;  /* 0x0000007149497220 */ /* 0x080fe20000410000 */
[----:B------:R-:W-:-:S02]  /*3ac0*/  FMUL.FTZ R75, R75, R113 ;  /* 0x000000714b4b7220 */ /* 0x000fc40000410000 */
[C---:B----4-:R-:W-:Y:S02]  /*3ad0*/  HMMA.16816.F32 R64, R24.reuse, R28, R64 ;  /* 0x0000001c1840723c */ /* 0x050fe40000001840 */
[----:B------:R-:W-:Y:S01]  /*3ae0*/  MUFU.TANH R138, R138 ;  /* 0x0000008a008a7308 */ /* 0x000fe20000002400 */
[-C--:B------:R-:W-:Y:S01]  /*3af0*/  FMUL.FTZ R68, R68, R113.reuse ;  /* 0x0000007144447220 */ /* 0x080fe20000410000 */
[-C--:B------:R-:W-:Y:S01]  /*3b00*/  FMUL.FTZ R70, R70, R113.reuse ;  /* 0x0000007146467220 */ /* 0x080fe20000410000 */
[-C--:B------:R-:W-:Y:S01]  /*3b10*/  FMUL.FTZ R69, R69, R113.reuse ;  /* 0x0000007145457220 */ /* 0x080fe20000410000 */
[-C--:B------:R-:W-:Y:S02]  /*3b20*/  FMUL.FTZ R71, R71, R113.reuse ;  /* 0x0000007147477220 */ /* 0x080fe40000410000 */
[----:B------:R-:W-:Y:S02]  /*3b30*/  HMMA.16816.F32 R60, R24, R30, R60 ;  /* 0x0000001e183c723c */ /* 0x000fe4000000183c */
[----:B------:R3:W-:Y:S06]  /*3b40*/  MUFU.TANH R142, R68 ;  /* 0x00000044008e7308 */ /* 0x0007ec0000002400 */
[----:B------:R-:W-:Y:S01]  /*3b50*/  HMMA.16816.F32 R52, R100, R18, R52 ;  /* 0x000000126434723c */ /* 0x000fe20000001834 */
[----:B------:R-:W4:Y:S01]  /*3b60*/  LDSM.16.M88.4 R16, [R118+0x8800] ;  /* 0x008800007610783b */ /* 0x000f220000000200 */
[----:B------:R-:W-:Y:S06]  /*3b70*/  MUFU.TANH R137, R79 ;  /* 0x0000004f00897308 */ /* 0x000fec0000002400 */
[----:B------:R-:W-:Y:S02]  /*3b80*/  HMMA.16816.F32 R56, R40, R32, R56 ;  /* 0x000000202838723c */ /* 0x000fe40000001838 */
[----:B------:R-:W-:Y:S06]  /*3b90*/  MUFU.TANH R140, R72 ;  /* 0x00000048008c7308 */ /* 0x000fec0000002400 */
[C---:B-1----:R-:W-:Y:S02]  /*3ba0*/  HMMA.16816.F32 R64, R12.reuse, R20, R64 ;  /* 0x000000140c40723c */ /* 0x042fe40000001840 */
[----:B------:R-:W-:Y:S06]  /*3bb0*/  MUFU.TANH R135, R74 ;  /* 0x0000004a00877308 */ /* 0x000fec0000002400 */
[----:B------:R-:W-:Y:S01]  /*3bc0*/  HMMA.16816.F32 R60, R12, R22, R60 ;  /* 0x000000160c3c723c */ /* 0x000fe2000000183c */
[----:B------:R-:W1:Y:S01]  /*3bd0*/  LDSM.16.M88.4 R20, [R118+0x6c00] ;  /* 0x006c00007614783b */ /* 0x000e620000000200 */
[----:B------:R-:W-:Y:S06]  /*3be0*/  MUFU.TANH R144, R73 ;  /* 0x0000004900907308 */ /* 0x000fec0000002400 */
[----:B--2---:R-:W-:Y:S01]  /*3bf0*/  HMMA.16816.F32 R44, R100, R38, R44 ;  /* 0x00000026642c723c */ /* 0x004fe2000000182c */
[----:B------:R-:W-:Y:S01]  /*3c00*/  IMAD.IADD R39, R183, 0x1, R114 ;  /* 0x00000001b7277824 */ /* 0x000fe200078e0272 */
[----:B------:R-:W-:Y:S01]  /*3c10*/  MUFU.TANH R133, R75 ;  /* 0x0000004b00857308 */ /* 0x000fe20000002400 */
[-C--:B------:R-:W-:Y:S01]  /*3c20*/  FMUL.FTZ R67, R67, R113.reuse ;  /* 0x0000007143437220 */ /* 0x080fe20000410000 */
[-C--:B------:R-:W-:Y:S01]  /*3c30*/  FMUL.FTZ R64, R64, R113.reuse ;  /* 0x0000007140407220 */ /* 0x080fe20000410000 */
[C---:B------:R-:W-:Y:S01]  /*3c40*/  VIADD R31, R39.reuse, 0x1 ;  /* 0x00000001271f7836 */ /* 0x040fe20000000000 */
[CC--:B------:R-:W-:Y:S01]  /*3c50*/  ISETP.GE.AND P4, PT, R39.reuse, R112.reuse, PT ;  /* 0x000000702700720c */ /* 0x0c0fe20003f86270 */
[C---:B------:R-:W-:Y:S01]  /*3c60*/  VIADD R29, R39.reuse, 0x8 ;  /* 0x00000008271d7836 */ /* 0x040fe20000000000 */
[----:B------:R-:W-:Y:S01]  /*3c70*/  HMMA.16816.F32 R56, R24, R8, R56 ;  /* 0x000000081838723c */ /* 0x000fe20000001838 */
[----:B------:R-:W-:Y:S01]  /*3c80*/  VIADD R9, R39, 0x9 ;  /* 0x0000000927097836 */ /* 0x000fe20000000000 */
[-C--:B------:R-:W-:Y:S01]  /*3c90*/  ISETP.GE.AND P3, PT, R31, R112.reuse, PT ;  /* 0x000000701f00720c */ /* 0x080fe20003f66270 */
[----:B------:R-:W-:Y:S01]  /*3ca0*/  VIADD R33, R39, 0x10 ;  /* 0x0000001027217836 */ /* 0x000fe20000000000 */
[-C--:B------:R-:W-:Y:S01]  /*3cb0*/  ISETP.GE.AND P2, PT, R29, R112.reuse, PT ;  /* 0x000000701d00720c */ /* 0x080fe20003f46270 */
[-C--:B------:R-:W-:Y:S01]  /*3cc0*/  FMUL.FTZ R62, R62, R113.reuse ;  /* 0x000000713e3e7220 */ /* 0x080fe20000410000 */
[----:B------:R-:W2:Y:S01]  /*3cd0*/  LDSM.16.M88.4 R28, [R166+0x8c00] ;  /* 0x008c0000a61c783b */ /* 0x000ea20000000200 */
[-C--:B------:R-:W-:Y:S01]  /*3ce0*/  ISETP.GE.AND P1, PT, R9, R112.reuse, PT ;  /* 0x000000700900720c */ /* 0x080fe20003f26270 */
[----:B------:R-:W-:Y:S01]  /*3cf0*/  HMMA.16816.F32 R52, R40, R34, R52 ;  /* 0x000000222834723c */ /* 0x000fe20000001834 */
[----:B------:R-:W-:Y:S01]  /*3d00*/  VIADD R9, R39, 0x18 ;  /* 0x0000001827097836 */ /* 0x000fe20000000000 */
[----:B------:R-:W-:Y:S01]  /*3d10*/  FSEL R97, R97, -INF , !P4 ;  /* 0xff80000061617808 */ /* 0x000fe20006000000 */
[----:B------:R-:W-:Y:S01]  /*3d20*/  MUFU.TANH R121, R62 ;  /* 0x0000003e00797308 */ /* 0x000fe20000002400 */
[----:B------:R-:W-:Y:S01]  /*3d30*/  FSEL R96, R96, -INF , !P3 ;  /* 0xff80000060607808 */ /* 0x000fe20005800000 */
[-C--:B------:R-:W-:Y:S01]  /*3d40*/  FMUL.FTZ R63, R63, R113.reuse ;  /* 0x000000713f3f7220 */ /* 0x080fe20000410000 */
[-C--:B------:R-:W-:Y:S01]  /*3d50*/  ISETP.GE.AND P5, PT, R9, R112.reuse, PT ;  /* 0x000000700900720c */ /* 0x080fe20003fa6270 */
[-C--:B------:R-:W-:Y:S01]  /*3d60*/  FMUL.FTZ R65, R65, R113.reuse ;  /* 0x0000007141417220 */ /* 0x080fe20000410000 */
[----:B------:R-:W-:Y:S01]  /*3d70*/  HMMA.16816.F32 R48, R100, R36, R48 ;  /* 0x000000246430723c */ /* 0x000fe20000001830 */
[----:B------:R-:W-:Y:S01]  /*3d80*/  IADD3 R9, PT, PT, R39, 0x19, RZ ;  /* 0x0000001927097810 */ /* 0x000fe20007ffe0ff */
[-C--:B------:R-:W-:Y:S01]  /*3d90*/  FMUL.FTZ R66, R66, R113.reuse ;  /* 0x0000007142427220 */ /* 0x080fe20000410000 */
[----:B------:R-:W-:Y:S01]  /*3da0*/  FSEL R116, R116, -INF , !P2 ;  /* 0xff80000074747808 */ /* 0x000fe20005000000 */
[----:B------:R-:W-:Y:S01]  /*3db0*/  MUFU.TANH R123, R67 ;  /* 0x00000043007b7308 */ /* 0x000fe20000002400 */
[-C--:B------:R-:W-:Y:S01]  /*3dc0*/  ISETP.GE.AND P0, PT, R33, R112.reuse, PT ;  /* 0x000000702100720c */ /* 0x080fe20003f06270 */
[----:B------:R-:W-:Y:S01]  /*3dd0*/  VIADD R33, R39, 0x29 ;  /* 0x0000002927217836 */ /* 0x000fe20000000000 */
[----:B------:R-:W-:Y:S01]  /*3de0*/  FSEL R36, R115, -INF , !P1 ;  /* 0xff80000073247808 */ /* 0x000fe20004800000 */
[----:B----4-:R-:W-:Y:S01]  /*3df0*/  HMMA.16816.F32 R56, R12, R16, R56 ;  /* 0x000000100c38723c */ /* 0x010fe20000001838 */
[----:B------:R-:W-:Y:S01]  /*3e00*/  VIADD R17, R39, 0x11 ;  /* 0x0000001127117836 */ /* 0x000fe20000000000 */
[----:B------:R-:W-:Y:S01]  /*3e10*/  FSEL R16, R0, -INF , !P4 ;  /* 0xff80000000107808 */ /* 0x000fe20006000000 */
[-C--:B------:R-:W-:Y:S01]  /*3e20*/  FMUL.FTZ R60, R60, R113.reuse ;  /* 0x000000713c3c7220 */ /* 0x080fe20000410000 */
[-C--:B------:R-:W-:Y:S01]  /*3e30*/  ISETP.GE.AND P4, PT, R9, R112.reuse, PT ;  /* 0x000000700900720c */ /* 0x080fe20003f86270 */
[----:B------:R-:W-:Y:S01]  /*3e40*/  VIADD R9, R39, 0x20 ;  /* 0x0000002027097836 */ /* 0x000fe20000000000 */
[-C--:B------:R-:W-:Y:S01]  /*3e50*/  ISETP.GE.AND P6, PT, R17, R112.reuse, PT ;  /* 0x000000701100720c */ /* 0x080fe20003fc6270 */
[----:B------:R-:W-:Y:S01]  /*3e60*/  MUFU.TANH R67, R63 ;  /* 0x0000003f00437308 */ /* 0x000fe20000002400 */
[----:B------:R-:W-:Y:S01]  /*3e70*/  FSEL R17, R98, -INF , !P3 ;  /* 0xff80000062117808 */ /* 0x000fe20005800000 */
[----:B------:R-:W-:Y:S01]  /*3e80*/  HMMA.16816.F32 R52, R24, R10, R52 ;  /* 0x0000000a1834723c */ /* 0x000fe20000001834 */
[----:B------:R-:W-:Y:S01]  /*3e90*/  ISETP.GE.AND P3, PT, R9, R112, PT ;  /* 0x000000700900720c */ /* 0x000fe20003f66270 */
[----:B------:R-:W-:Y:S01]  /*3ea0*/  FMUL.FTZ R61, R61, R113 ;  /* 0x000000713d3d7220 */ /* 0x000fe20000410000 */
[----:B------:R-:W4:Y:S01]  /*3eb0*/  LDSM.16.M88.4 R8, [R118+0x8c00] ;  /* 0x008c00007608783b */ /* 0x000f220000000200 */
[----:B------:R-:W-:Y:S01]  /*3ec0*/  FSEL R111, R111, -INF , !P6 ;  /* 0xff8000006f6f7808 */ /* 0x000fe20007000000 */
[----:B------:R-:W-:-:S04]  /*3ed0*/  DEPBAR.LE SB0, 0x0 ;  /* 0x000080000000791a */ /* 0x000fc80000000000 */
[----:B------:R-:W-:Y:S01]  /*3ee0*/  HMMA.16816.F32 R104, R12, R88, R104 ;  /* 0x000000580c68723c */ /* 0x000fe20000001868 */
[-C--:B------:R-:W-:Y:S01]  /*3ef0*/  FMUL.FTZ R89, R94, R113.reuse ;  /* 0x000000715e597220 */ /* 0x080fe20000410000 */
[-C--:B------:R-:W-:Y:S01]  /*3f00*/  FMUL.FTZ R88, R93, R113.reuse ;  /* 0x000000715d587220 */ /* 0x080fe20000410000 */
[-C--:B------:R-:W-:Y:S01]  /*3f10*/  FMUL.FTZ R93, R95, R113.reuse ;  /* 0x000000715f5d7220 */ /* 0x080fe20000410000 */
[----:B------:R-:W-:Y:S01]  /*3f20*/  FSEL R38, R109, -INF , !P6 ;  /* 0xff8000006d267808 */ /* 0x000fe20007000000 */
[----:B------:R-:W-:Y:S01]  /*3f30*/  MUFU.TANH R130, R64 ;  /* 0x0000004000827308 */ /* 0x000fe20000002400 */
[----:B---3--:R-:W-:Y:S01]  /*3f40*/  FSEL R68, R92, -INF , !P5 ;  /* 0xff8000005c447808 */ /* 0x008fe20006800000 */
[-C--:B------:R-:W-:Y:S01]  /*3f50*/  FMUL.FTZ R0, R57, R113.reuse ;  /* 0x0000007139007220 */ /* 0x080fe20000410000 */
[----:B-1----:R-:W-:Y:S01]  /*3f60*/  HMMA.16816.F32 R48, R40, R20, R48 ;  /* 0x000000142830723c */ /* 0x002fe20000001830 */
[----:B------:R-:W-:Y:S01]  /*3f70*/  VIADD R21, R39, 0x21 ;  /* 0x0000002127157836 */ /* 0x000fe20000000000 */
[----:B------:R-:W-:Y:S01]  /*3f80*/  FSEL R20, R99, -INF , !P2 ;  /* 0xff80000063147808 */ /* 0x000fe20005000000 */
[-C--:B------:R-:W-:Y:S01]  /*3f90*/  FMUL.FTZ R59, R59, R113.reuse ;  /* 0x000000713b3b7220 */ /* 0x080fe20000410000 */
[-C--:B------:R-:W-:Y:S01]  /*3fa0*/  FMUL.FTZ R56, R56, R113.reuse ;  /* 0x0000007138387220 */ /* 0x080fe20000410000 */
[----:B------:R-:W1:Y:S01]  /*3fb0*/  MUFU.TANH R89, R89 ;  /* 0x0000005900597308 */ /* 0x000e620000002400 */
[----:B------:R-:W-:Y:S01]  /*3fc0*/  ISETP.GE.AND P2, PT, R21, R112, PT ;  /* 0x000000701500720c */ /* 0x000fe20003f46270 */
[----:B------:R-:W-:Y:S01]  /*3fd0*/  VIADD R21, R39, 0x28 ;  /* 0x0000002827157836 */ /* 0x000fe20000000000 */
[----:B------:R-:W-:Y:S01]  /*3fe0*/  HMMA.16816.F32 R84, R12, R90, R84 ;  /* 0x0000005a0c54723c */ /* 0x000fe20000001854 */
[----:B------:R-:W-:-:S02]  /*3ff0*/  FMUL.FTZ R58, R58, R113 ;  /* 0x000000713a3a7220 */ /* 0x000fc40000410000 */
[-C--:B------:R-:W-:Y:S01]  /*4000*/  FMUL.FTZ R94, R104, R113.reuse ;  /* 0x00000071685e7220 */ /* 0x080fe20000410000 */
[-C--:B------:R-:W-:Y:S01]  /*4010*/  FMUL.FTZ R91, R106, R113.reuse ;  /* 0x000000716a5b7220 */ /* 0x080fe20000410000 */
[-C--:B------:R-:W-:Y:S01]  /*4020*/  FMUL.FTZ R90, R105, R113.reuse ;  /* 0x00000071695a7220 */ /* 0x080fe20000410000 */
[----:B------:R-:W-:Y:S01]  /*4030*/  FMUL.FTZ R95, R107, R113 ;  /* 0x000000716b5f7220 */ /* 0x000fe20000410000 */
[----:B------:R-:W-:Y:S01]  /*4040*/  MUFU.TANH R88, R88 ;  /* 0x0000005800587308 */ /* 0x000fe20000002400 */
[----:B------:R-:W-:Y:S01]  /*4050*/  HMMA.16816.F32 R52, R12, R18, R52 ;  /* 0x000000120c34723c */ /* 0x000fe20000001834 */
[----:B------:R-:W-:Y:S02]  /*4060*/  FSEL R19, R117, -INF , !P1 ;  /* 0xff80000075137808 */ /* 0x000fe40004800000 */
[----:B------:R-:W-:Y:S02]  /*4070*/  ISETP.GE.AND P1, PT, R21, R112, PT ;  /* 0x000000701500720c */ /* 0x000fe40003f26270 */
[----:B------:R-:W-:-:S02]  /*4080*/  FSEL R21, R110, -INF , !P0 ;  /* 0xff8000006e157808 */ /* 0x000fc40004000000 */
[----:B------:R-:W3:Y:S01]  /*4090*/  MUFU.TANH R94, R94 ;  /* 0x0000005e005e7308 */ /* 0x000ee20000002400 */
[----:B--2---:R-:W-:Y:S01]  /*40a0*/  HMMA.16816.F32 R48, R24, R28, R48 ;  /* 0x0000001c1830723c */ /* 0x004fe20000001830 */
[----:B------:R-:W-:Y:S01]  /*40b0*/  VIADD R29, R39, 0x30 ;  /* 0x00000030271d7836 */ /* 0x000fe20000000000 */
[----:B------:R-:W-:Y:S01]  /*40c0*/  FSEL R18, R108, -INF , !P0 ;  /* 0xff8000006c127808 */ /* 0x000fe20004000000 */
[-C--:B------:R-:W-:Y:S01]  /*40d0*/  FMUL.FTZ R84, R84, R113.reuse ;  /* 0x0000007154547220 */ /* 0x080fe20000410000 */
[-C--:B------:R-:W-:Y:S01]  /*40e0*/  FMUL.FTZ R86, R86, R113.reuse ;  /* 0x0000007156567220 */ /* 0x080fe20000410000 */
[-C--:B------:R-:W-:Y:S01]  /*40f0*/  FMUL.FTZ R85, R85, R113.reuse ;  /* 0x0000007155557220 */ /* 0x080fe20000410000 */
[-C--:B------:R-:W-:Y:S01]  /*4100*/  FMUL.FTZ R87, R87, R113.reuse ;  /* 0x0000007157577220 */ /* 0x080fe20000410000 */
[----:B------:R-:W2:Y:S01]  /*4110*/  MUFU.TANH R91, R91 ;  /* 0x0000005b005b7308 */ /* 0x000ea20000002400 */
[-C--:B------:R-:W-:Y:S01]  /*4120*/  ISETP.GE.AND P6, PT, R29, R112.reuse, PT ;  /* 0x000000701d00720c */ /* 0x080fe20003fc6270 */
[----:B------:R-:W-:Y:S01]  /*4130*/  VIADD R29, R39, 0x31 ;  /* 0x00000031271d7836 */ /* 0x000fe20000000000 */
[----:B------:R-:W-:Y:S01]  /*4140*/  HMMA.16816.F32 R44, R40, R22, R44 ;  /* 0x00000016282c723c */ /* 0x000fe2000000182c */
[-C--:B------:R-:W-:Y:S01]  /*4150*/  ISETP.GE.AND P0, PT, R33, R112.reuse, PT ;  /* 0x000000702100720c */ /* 0x080fe20003f06270 */
[----:B------:R-:W-:Y:S01]  /*4160*/  VIADD R33, R39, 0x39 ;  /* 0x0000003927217836 */ /* 0x000fe20000000000 */
[----:B-1----:R-:W-:Y:S01]  /*4170*/  FSEL R89, R89, -INF , !P5 ;  /* 0xff80000059597808 */ /* 0x002fe20006800000 */
[----:B------:R-:W-:Y:S01]  /*4180*/  VIADD R23, R39, 0x38 ;  /* 0x0000003827177836 */ /* 0x000fe20000000000 */
[----:B------:R-:W1:Y:S01]  /*4190*/  MUFU.TANH R90, R90 ;  /* 0x0000005a005a7308 */ /* 0x000e620000002400 */
[----:B------:R-:W-:Y:S01]  /*41a0*/  ISETP.GE.AND P5, PT, R29, R112, PT ;  /* 0x000000701d00720c */ /* 0x000fe20003fa6270 */
[-C--:B------:R-:W-:Y:S01]  /*41b0*/  FMUL.FTZ R22, R52, R113.reuse ;  /* 0x0000007134167220 */ /* 0x080fe20000410000 */
[----:B---3--:R-:W-:Y:S01]  /*41c0*/  FSEL R32, R94, -INF , !P3 ;  /* 0xff8000005e207808 */ /* 0x008fe20005800000 */
[----:B------:R-:W-:Y:S01]  /*41d0*/  FMUL.FTZ R40, R54, R113 ;  /* 0x0000007136287220 */ /* 0x000fe20000410000 */
[----:B----4-:R-:W-:Y:S01]  /*41e0*/  HMMA.16816.F32 R48, R12, R8, R48 ;  /* 0x000000080c30723c */ /* 0x010fe20000001830 */
[----:B------:R-:W-:-:S02]  /*41f0*/  IADD3 R9, PT, PT, R39, 0x40, RZ ;  /* 0x0000004027097810 */ /* 0x000fc40007ffe0ff */
[----:B------:R-:W3:Y:S01]  /*4200*/  MUFU.TANH R95, R95 ;  /* 0x0000005f005f7308 */ /* 0x000ee20000002400 */
[----:B--2---:R-:W-:Y:S02]  /*4210*/  FSEL R29, R91, -INF , !P3 ;  /* 0xff8000005b1d7808 */ /* 0x004fe40005800000 */
[----:B------:R-:W-:Y:S02]  /*4220*/  ISETP.GE.AND P3, PT, R33, R112, PT ;  /* 0x000000702100720c */ /* 0x000fe40003f66270 */
[----:B------:R-:W-:Y:S02]  /*4230*/  FSEL R63, R82, -INF , !P6 ;  /* 0xff800000523f7808 */ /* 0x000fe40007000000 */
[----:B------:R-:W-:Y:S01]  /*4240*/  HMMA.16816.F32 R44, R24, R30, R44 ;  /* 0x0000001e182c723c */ /* 0x000fe2000000182c */
[----:B------:R-:W2:Y:S01]  /*4250*/  MUFU.TANH R84, R84 ;  /* 0x0000005400547308 */ /* 0x000ea20000002400 */
[----:B-1----:R-:W-:Y:S01]  /*4260*/  FSEL R34, R90, -INF , !P2 ;  /* 0xff8000005a227808 */ /* 0x002fe20005000000 */
[----:B------:R-:W-:Y:S01]  /*4270*/  FMUL.FTZ R25, R55, R113 ;  /* 0x0000007137197220 */ /* 0x000fe20000410000 */
[----:B------:R-:W-:-:S02]  /*4280*/  FSEL R134, R80, -INF , !P6 ;  /* 0xff80000050867808 */ /* 0x000fc40007000000 */
[----:B------:R-:W-:Y:S02]  /*4290*/  FSEL R139, R139, -INF , !P5 ;  /* 0xff8000008b8b7808 */ /* 0x000fe40006800000 */
[----:B------:R-:W-:Y:S01]  /*42a0*/  FSEL R64, R81, -INF , !P5 ;  /* 0xff80000051407808 */ /* 0x000fe20006800000 */
[----:B------:R-:W1:Y:S01]  /*42b0*/  MUFU.TANH R86, R86 ;  /* 0x0000005600567308 */ /* 0x000e620000002400 */
[----:B---3--:R-:W-:Y:S01]  /*42c0*/  FSEL R33, R95, -INF , !P2 ;  /* 0xff8000005f217808 */ /* 0x008fe20005000000 */
[-C--:B------:R-:W-:Y:S01]  /*42d0*/  FMUL.FTZ R24, R49, R113.reuse ;  /* 0x0000007131187220 */ /* 0x080fe20000410000 */
[----:B------:R-:W-:Y:S01]  /*42e0*/  ISETP.GE.AND P2, PT, R9, R112, PT ;  /* 0x000000700900720c */ /* 0x000fe20003f46270 */
[----:B------:R-:W-:Y:S01]  /*42f0*/  VIADD R9, R39, 0x41 ;  /* 0x0000004127097836 */ /* 0x000fe20000000000 */
[----:B------:R-:W-:Y:S01]  /*4300*/  FSEL R88, R88, -INF , !P4 ;  /* 0xff80000058587808 */ /* 0x000fe20006000000 */
[-C--:B------:R-:W-:Y:S01]  /*4310*/  FMUL.FTZ R48, R48, R113.reuse ;  /* 0x0000007130307220 */ /* 0x080fe20000410000 */
[----:B------:R-:W-:Y:S01]  /*4320*/  FSEL R137, R137, -INF , !P3 ;  /* 0xff80000089897808 */ /* 0x000fe20005800000 */
[----:B------:R-:W3:Y:S01]  /*4330*/  MUFU.TANH R85, R85 ;  /* 0x0000005500557308 */ /* 0x000ee20000002400 */
[----:B--2---:R-:W-:Y:S01]  /*4340*/  FSEL R62, R84, -INF , !P1 ;  /* 0xff800000543e7808 */ /* 0x004fe20004800000 */
[----:B------:R-:W-:Y:S01]  /*4350*/  FMUL.FTZ R49, R50, R113 ;  /* 0x0000007132317220 */ /* 0x000fe20000410000 */
[----:B------:R-:W-:-:S02]  /*4360*/  FSEL R138, R138, -INF , !P3 ;  /* 0xff8000008a8a7808 */ /* 0x000fc40005800000 */
[----:B------:R-:W-:Y:S02]  /*4370*/  FSEL R135, R135, -INF , !P2 ;  /* 0xff80000087877808 */ /* 0x000fe40005000000 */
[----:B------:R-:W-:Y:S01]  /*4380*/  FSEL R140, R140, -INF , !P2 ;  /* 0xff8000008c8c7808 */ /* 0x000fe20005000000 */
[----:B------:R-:W2:Y:S01]  /*4390*/  MUFU.TANH R87, R87 ;  /* 0x0000005700577308 */ /* 0x000ea20000002400 */
[----:B-1----:R-:W-:Y:S02]  /*43a0*/  FSEL R37, R86, -INF , !P1 ;  /* 0xff80000056257808 */ /* 0x002fe40004800000 */
[----:B------:R-:W-:Y:S01]  /*43b0*/  ISETP.GE.AND P1, PT, R9, R112, PT ;  /* 0x000000700900720c */ /* 0x000fe20003f26270 */
[----:B------:R-:W-:-:S03]  /*43c0*/  VIADD R9, R39, 0x48 ;  /* 0x0000004827097836 */ /* 0x000fc60000000000 */
[----:B------:R-:W-:Y:S01]  /*43d0*/  FSEL R133, R133, -INF , !P1 ;  /* 0xff80000085857808 */ /* 0x000fe20004800000 */
[----:B------:R-:W1:Y:S01]  /*43e0*/  MUFU.TANH R93, R93 ;  /* 0x0000005d005d7308 */ /* 0x000e620000002400 */
[----:B---3--:R-:W-:Y:S02]  /*43f0*/  FSEL R146, R85, -INF , !P0 ;  /* 0xff80000055927808 */ /* 0x008fe40004000000 */
[----:B------:R-:W-:-:S05]  /*4400*/  FSEL R144, R144, -INF , !P1 ;  /* 0xff80000090907808 */ /* 0x000fca0004800000 */
[----:B------:R3:W-:Y:S01]  /*4410*/  MUFU.TANH R128, R65 ;  /* 0x0000004100807308 */ /* 0x0007e20000002400 */
[----:B--2---:R-:W-:Y:S02]  /*4420*/  FSEL R141, R87, -INF , !P0 ;  /* 0xff800000578d7808 */ /* 0x004fe40004000000 */
[----:B------:R-:W-:Y:S01]  /*4430*/  ISETP.GE.AND P0, PT, R9, R112, PT ;  /* 0x000000700900720c */ /* 0x000fe20003f06270 */
[----:B------:R-:W-:-:S03]  /*4440*/  VIADD R9, R39, 0x49 ;  /* 0x0000004927097836 */ /* 0x000fc60000000000 */
[----:B------:R-:W-:Y:S01]  /*4450*/  FSEL R142, R142, -INF , !P0 ;  /* 0xff8000008e8e7808 */ /* 0x000fe20004000000 */
[----:B------:R-:W2:Y:S01]  /*4460*/  MUFU.TANH R131, R70 ;  /* 0x0000004600837308 */ /* 0x000ea20000002400 */
[-C--:B------:R-:W-:Y:S01]  /*4470*/  ISETP.GE.AND P6, PT, R9, R112.reuse, PT ;  /* 0x000000700900720c */ /* 0x080fe20003fc6270 */
[----:B------:R-:W-:Y:S01]  /*4480*/  VIADD R9, R39, 0x50 ;  /* 0x0000005027097836 */ /* 0x000fe20000000000 */
[----:B-1----:R-:W-:Y:S02]  /*4490*/  FSEL R35, R93, -INF , !P4 ;  /* 0xff8000005d237808 */ /* 0x002fe40006000000 */
[-C--:B------:R-:W-:Y:S01]  /*44a0*/  ISETP.GE.AND P4, PT, R23, R112.reuse, PT ;  /* 0x000000701700720c */ /* 0x080fe20003f86270 */
[----:B------:R-:W-:Y:S01]  /*44b0*/  FMUL.FTZ R23, R53, R113 ;  /* 0x0000007135177220 */ /* 0x000fe20000410000 */
[----:B------:R-:W-:Y:S01]  /*44c0*/  ISETP.GE.AND P5, PT, R9, R112, PT ;  /* 0x000000700900720c */ /* 0x000fe20003fa6270 */
[----:B------:R-:W-:Y:S01]  /*44d0*/  VIADD R9, R39, 0x51 ;  /* 0x0000005127097836 */ /* 0x000fe20000000000 */
[----:B---3--:R-:W-:Y:S01]  /*44e0*/  FSEL R65, R77, -INF , !P4 ;  /* 0xff8000004d417808 */ /* 0x008fe20006000000 */
[----:B------:R-:W1:Y:S01]  /*44f0*/  MUFU.TANH R136, R69 ;  /* 0x0000004500887308 */ /* 0x000e620000002400 */
[----:B------:R-:W-:-:S02]  /*4500*/  FSEL R28, R76, -INF , !P4 ;  /* 0xff8000004c1c7808 */ /* 0x000fc40006000000 */
[-C--:B------:R-:W-:Y:S02]  /*4510*/  ISETP.GE.AND P4, PT, R9, R112.reuse, PT ;  /* 0x000000700900720c */ /* 0x080fe40003f86270 */
[----:B------:R-:W-:Y:S01]  /*4520*/  HMMA.16816.F32 R8, R12, R10, R44 ;  /* 0x0000000a0c08723c */ /* 0x000fe2000000182c */
[----:B------:R-:W-:Y:S01]  /*4530*/  VIADD R13, R39, 0x58 ;  /* 0x00000058270d7836 */ /* 0x000fe20000000000 */
[----:B--2---:R-:W-:Y:S01]  /*4540*/  FSEL R131, R131, -INF , !P0 ;  /* 0xff80000083837808 */ /* 0x004fe20004000000 */
[----:B------:R-:W2:Y:S01]  /*4550*/  MUFU.TANH R129, R71 ;  /* 0x0000004700817308 */ /* 0x000ea20000002400 */
[----:B------:R-:W-:Y:S01]  /*4560*/  FMUL.FTZ R46, R51, R113 ;  /* 0x00000071332e7220 */ /* 0x000fe20000410000 */
[----:B------:R-:W-:Y:S02]  /*4570*/  FSEL R130, R130, -INF , !P5 ;  /* 0xff80000082827808 */ /* 0x000fe40006800000 */
[----:B------:R-:W-:Y:S01]  /*4580*/  ISETP.GE.AND P3, PT, R13, R112, PT ;  /* 0x000000700d00720c */ /* 0x000fe20003f66270 */
[----:B------:R-:W-:Y:S01]  /*4590*/  VIADD R13, R39, 0x59 ;  /* 0x00000059270d7836 */ /* 0x000fe20000000000 */
[----:B------:R-:W-:-:S02]  /*45a0*/  FSEL R123, R123, -INF , !P4 ;  /* 0xff8000007b7b7808 */ /* 0x000fc40006000000 */
[----:B------:R-:W-:Y:S01]  /*45b0*/  MUFU.TANH R0, R0 ;  /* 0x0000000000007308 */ /* 0x000fe20000002400 */
[----:B-1----:R-:W-:Y:S02]  /*45c0*/  FSEL R136, R136, -INF , !P6 ;  /* 0xff80000088887808 */ /* 0x002fe40007000000 */
[-C--:B------:R-:W-:Y:S01]  /*45d0*/  ISETP.GE.AND P2, PT, R13, R112.reuse, PT ;  /* 0x000000700d00720c */ /* 0x080fe20003f46270 */
[----:B------:R-:W-:Y:S01]  /*45e0*/  VIADD R13, R39, 0x60 ;  /* 0x00000060270d7836 */ /* 0x000fe20000000000 */
[----:B------:R-:W-:Y:S02]  /*45f0*/  FSEL R121, R121, -INF , !P3 ;  /* 0xff80000079797808 */ /* 0x000fe40005800000 */
[----:B------:R-:W-:Y:S01]  /*4600*/  FSEL R128, R128, -INF , !P4 ;  /* 0xff80000080807808 */ /* 0x000fe20006000000 */
[----:B------:R-:W1:Y:S01]  /*4610*/  MUFU.TANH R59, R59 ;  /* 0x0000003b003b7308 */ /* 0x000e620000002400 */
[-C--:B------:R-:W-:Y:S01]  /*4620*/  ISETP.GE.AND P1, PT, R13, R112.reuse, PT ;  /* 0x000000700d00720c */ /* 0x080fe20003f26270 */
[-C--:B------:R-:W-:Y:S01]  /*4630*/  FMUL.FTZ R42, R9, R113.reuse ;  /* 0x00000071092a7220 */ /* 0x080fe20000410000 */
[----:B------:R-:W-:Y:S01]  /*4640*/  IADD3 R13, PT, PT, R39, 0x61, RZ ;  /* 0x00000061270d7810 */ /* 0x000fe20007ffe0ff */
[-C--:B------:R-:W-:Y:S01]  /*4650*/  FMUL.FTZ R8, R8, R113.reuse ;  /* 0x0000007108087220 */ /* 0x080fe20000410000 */
[-C--:B------:R-:W-:Y:S01]  /*4660*/  FMUL.FTZ R10, R10, R113.reuse ;  /* 0x000000710a0a7220 */ /* 0x080fe20000410000 */
[----:B------:R-:W-:Y:S01]  /*4670*/  FMUL.FTZ R11, R11, R113 ;  /* 0x000000710b0b7220 */ /* 0x000fe20000410000 */
[----:B------:R-:W-:Y:S01]  /*4680*/  ISETP.GE.AND P0, PT, R13, R112, PT ;  /* 0x000000700d00720c */ /* 0x000fe20003f06270 */
[----:B------:R-:W3:Y:S01]  /*4690*/  MUFU.TANH R125, R66 ;  /* 0x00000042007d7308 */ /* 0x000ee20000002400 */
[----:B------:R-:W-:Y:S01]  /*46a0*/  VIADD R13, R39, 0x68 ;  /* 0x00000068270d7836 */ /* 0x000fe20000000000 */
[----:B--2---:R-:W-:Y:S01]  /*46b0*/  FSEL R129, R129, -INF , !P6 ;  /* 0xff80000081817808 */ /* 0x004fe20007000000 */
[----:B------:R-:W-:Y:S01]  /*46c0*/  VIADD R9, R39, 0x71 ;  /* 0x0000007127097836 */ /* 0x000fe20000000000 */
[----:B------:R-:W-:-:S02]  /*46d0*/  FSEL R67, R67, -INF , !P2 ;  /* 0xff80000043437808 */ /* 0x000fc40005000000 */
[----:B------:R-:W-:Y:S01]  /*46e0*/  ISETP.GE.AND P6, PT, R13, R112, PT ;  /* 0x000000700d00720c */ /* 0x000fe20003fc6270 */
[----:B------:R-:W-:Y:S01]  /*46f0*/  VIADD R13, R39, 0x69 ;  /* 0x00000069270d7836 */ /* 0x000fe20000000000 */
[----:B------:R-:W2:Y:S01]  /*4700*/  MUFU.TANH R126, R60 ;  /* 0x0000003c007e7308 */ /* 0x000ea20000002400 */
[----:B-1----:R-:W-:-:S07]  /*4710*/  FSEL R59, R59, -INF , !P0 ;  /* 0xff8000003b3b7808 */ /* 0x002fce0004000000 */
[----:B------:R-:W1:Y:S01]  /*4720*/  MUFU.TANH R124, R61 ;  /* 0x0000003d007c7308 */ /* 0x000e620000002400 */
[----:B---3--:R-:W-:Y:S02]  /*4730*/  FSEL R125, R125, -INF , !P5 ;  /* 0xff8000007d7d7808 */ /* 0x008fe40006800000 */
[----:B------:R-:W-:Y:S01]  /*4740*/  ISETP.GE.AND P5, PT, R13, R112, PT ;  /* 0x000000700d00720c */ /* 0x000fe20003fa6270 */
[----:B------:R-:W-:-:S04]  /*4750*/  VIADD R13, R39, 0x70 ;  /* 0x00000070270d7836 */ /* 0x000fc80000000000 */
[----:B------:R-:W3:Y:S01]  /*4760*/  MUFU.TANH R60, R56 ;  /* 0x00000038003c7308 */ /* 0x000ee20000002400 */
[----:B--2---:R-:W-:Y:S02]  /*4770*/  FSEL R126, R126, -INF , !P3 ;  /* 0xff8000007e7e7808 */ /* 0x004fe40005800000 */
[-C--:B------:R-:W-:Y:S01]  /*4780*/  ISETP.GE.AND P3, PT, R9, R112.reuse, PT ;  /* 0x000000700900720c */ /* 0x080fe20003f66270 */
[----:B------:R-:W-:Y:S01]  /*4790*/  VIADD R9, R39, 0x78 ;  /* 0x0000007827097836 */ /* 0x000fe20000000000 */
[-C--:B------:R-:W-:Y:S01]  /*47a0*/  ISETP.GE.AND P4, PT, R13, R112.reuse, PT ;  /* 0x000000700d00720c */ /* 0x080fe20003f86270 */
[----:B------:R-:W-:Y:S02]  /*47b0*/  VIADD R39, R39, 0x79 ;  /* 0x0000007927277836 */ /* 0x000fe40000000000 */
[----:B------:R2:W4:Y:S01]  /*47c0*/  MUFU.TANH R61, R58 ;  /* 0x0000003a003d7308 */ /* 0x0005220000002400 */
[----:B-1----:R-:W-:Y:S02]  /*47d0*/  FSEL R124, R124, -INF , !P2 ;  /* 0xff8000007c7c7808 */ /* 0x002fe40005000000 */
[----:B------:R-:W-:-:S05]  /*47e0*/  ISETP.GE.AND P2, PT, R9, R112, PT ;  /* 0x000000700900720c */ /* 0x000fca0003f46270 */
[----:B------:R-:W1:Y:S01]  /*47f0*/  MUFU.TANH R22, R22 ;  /* 0x0000001600167308 */ /* 0x000e620000002400 */
[----:B---3--:R-:W-:-:S07]  /*4800*/  FSEL R60, R60, -INF , !P1 ;  /* 0xff8000003c3c7808 */ /* 0x008fce0004800000 */
[----:B------:R-:W-:Y:S01]  /*4810*/  MUFU.TANH R23, R23 ;  /* 0x0000001700177308 */ /* 0x000fe20000002400 */
[----:B--2---:R-:W-:Y:S02]  /*4820*/  FSEL R58, R0, -INF , !P0 ;  /* 0xff800000003a7808 */ /* 0x004fe40004000000 */
[----:B------:R-:W-:Y:S02]  /*4830*/  ISETP.NE.AND P0, PT, R6, 0x1, PT ;  /* 0x000000010600780c */ /* 0x000fe40003f05270 */
[----:B----4-:R-:W-:Y:S02]  /*4840*/  FSEL R61, R61, -INF , !P1 ;  /* 0xff8000003d3d7808 */ /* 0x010fe40004800000 */
[----:B------:R-:W-:Y:S01]  /*4850*/  ISETP.GE.AND P1, PT, R39, R112, PT ;  /* 0x000000702700720c */ /* 0x000fe20003f26270 */
[----:B------:R-:W2:Y:S01]  /*4860*/  MUFU.TANH R40, R40 ;  /* 0x0000002800287308 */ /* 0x000ea20000002400 */
[----:B-1----:R-:W-:-:S07]  /*4870*/  FSEL R26, R22, -INF , !P6 ;  /* 0xff800000161a7808 */ /* 0x002fce0007000000 */
[----:B------:R-:W1:Y:S08]  /*4880*/  MUFU.TANH R25, R25 ;  /* 0x0000001900197308 */ /* 0x000e700000002400 */
[----:B------:R-:W3:Y:S01]  /*4890*/  MUFU.TANH R48, R48 ;  /* 0x0000003000307308 */ /* 0x000ee20000002400 */
[----:B--2---:R-:W-:-:S07]  /*48a0*/  FSEL R27, R40, -INF , !P6 ;  /* 0xff800000281b7808 */ /* 0x004fce0007000000 */
[----:B------:R2:W4:Y:S01]  /*48b0*/  MUFU.TANH R47, R24 ;  /* 0x00000018002f7308 */ /* 0x0005220000002400 */
[----:B-1----:R-:W-:-:S07]  /*48c0*/  FSEL R25, R25, -INF , !P5 ;  /* 0xff80000019197808 */ /* 0x002fce0006800000 */
[----:B------:R-:W1:Y:S01]  /*48d0*/  MUFU.TANH R49, R49 ;  /* 0x0000003100317308 */ /* 0x000e620000002400 */
[----:B---3--:R-:W-:-:S07]  /*48e0*/  FSEL R48, R48, -INF , !P4 ;  /* 0xff80000030307808 */ /* 0x008fce0006000000 */
[----:B------:R-:W3:Y:S01]  /*48f0*/  MUFU.TANH R46, R46 ;  /* 0x0000002e002e7308 */ /* 0x000ee20000002400 */
[----:B--2---:R-:W-:Y:S02]  /*4900*/  FSEL R24, R23, -INF , !P5 ;  /* 0xff80000017187808 */ /* 0x004fe40006800000 */
[----:B----4-:R-:W-:-:S05]  /*4910*/  FSEL R47, R47, -INF , !P3 ;  /* 0xff8000002f2f7808 */ /* 0x010fca0005800000 */
[----:B------:R-:W2:Y:S01]  /*4920*/  MUFU.TANH R44, R8 ;  /* 0x00000008002c7308 */ /* 0x000ea20000002400 */
[----:B-1----:R-:W-:-:S07]  /*4930*/  FSEL R49, R49, -INF , !P4 ;  /* 0xff80000031317808 */ /* 0x002fce0006000000 */
[----:B------:R-:W1:Y:S01]  /*4940*/  MUFU.TANH R42, R42 ;  /* 0x0000002a002a7308 */ /* 0x000e620000002400 */
[----:B---3--:R-:W-:-:S07]  /*4950*/  FSEL R46, R46, -INF , !P3 ;  /* 0xff8000002e2e7808 */ /* 0x008fce0005800000 */
[----:B------:R-:W3:Y:S01]  /*4960*/  MUFU.TANH R45, R10 ;  /* 0x0000000a002d7308 */ /* 0x000ee20000002400 */
[----:B--2---:R-:W-:-:S07]  /*4970*/  FSEL R44, R44, -INF , !P2 ;  /* 0xff8000002c2c7808 */ /* 0x004fce0005000000 */
[----:B------:R-:W2:Y:S01]  /*4980*/  MUFU.TANH R43, R11 ;  /* 0x0000000b002b7308 */ /* 0x000ea20000002400 */
[----:B-1----:R-:W-:Y:S02]  /*4990*/  FSEL R42, R42, -INF , !P1 ;  /* 0xff8000002a2a7808 */ /* 0x002fe40004800000 */
[----:B---3--:R-:W-:Y:S02]  /*49a0*/  FSEL R45, R45, -INF , !P2 ;  /* 0xff8000002d2d7808 */ /* 0x008fe40005000000 */
[----:B--2---:R-:W-:Y:S01]  /*49b0*/  FSEL R43, R43, -INF , !P1 ;  /* 0xff8000002b2b7808 */ /* 0x004fe20004800000 */
        /* <DEDUP_REMOVED lines=15> */
.L_x_713:
        /* <DEDUP_REMOVED lines=60> */
.L_x_714:
[----:B------:R-:W-:Y:S05]  /*4e70*/  BSYNC.RECONVERGENT B0 ;  /* 0x0000000000007941 */ /* 0x000fea0003800200 */
.L_x_712:
        /* <DEDUP_REMOVED lines=76> */
.L_x_716:
[----:B------:R3:W-:Y:S02]  /*5340*/  STS.128 [R185+0x8800], RZ ;  /* 0x008800ffb9007388 */ /* 0x0007e40000000c00 */
.L_x_717:
[----:B------:R-:W-:Y:S05]  /*5350*/  BSYNC.RECONVERGENT B0 ;  /* 0x0000000000007941 */ /* 0x000fea0003800200 */
.L_x_715:
[----:B------:R-:W0:Y:S02]  /*5360*/  LDGDEPBAR ;  /* 0x00000000000079af */ /* 0x000e240000000000 */
.L_x_711:
[----:B------:R-:W-:Y:S05]  /*5370*/  BSYNC.RECONVERGENT B1 ;  /* 0x0000000000017941 */ /* 0x000fea0003800200 */
.L_x_710:
        /* <DEDUP_REMOVED lines=34> */
[----:B------:R-:W2:Y:S04]  /*55a0*/  SHFL.BFLY PT, R11, R10, 0x2, 0x1f ;  /* 0x0c401f000a0b7f89 */ /* 0x000ea800000e0000 */
[----:B------:R-:W5:Y:S04]  /*55b0*/  SHFL.BFLY PT, R9, R8, 0x2, 0x1f ;  /* 0x0c401f0008097f89 */ /* 0x000f6800000e0000 */
[----:B------:R-:W-:Y:S04]  /*55c0*/  LDSM.16.MT88.4 R92, [R164+0xb000] ;  /* 0x00b00000a45c783b */ /* 0x000fe80000004200 */
[----:B-1----:R-:W-:Y:S04]  /*55d0*/  LDSM.16.MT88.4 R12, [R164+0xb400] ;  /* 0x00b40000a40c783b */ /* 0x002fe80000004200 */
[----:B------:R-:W-:Y:S01]  /*55e0*/  LDSM.16.MT88.4 R76, [R164+0xd000] ;  /* 0x00d00000a44c783b */ /* 0x000fe20000004200 */
[----:B--2---:R-:W-:-:S02]  /*55f0*/  FMNMX.FTZ R11, R10, R11, !PT ;  /* 0x0000000b0a0b7209 */ /* 0x004fc40007810000 */
        /* <DEDUP_REMOVED lines=29> */
[----:B------:R-:W-:Y:S01]  /*57d0*/  LEA R116, R5, R164, 0x1 ;  /* 0x000000a405747211 */ /* 0x000fe200078e08ff */
[----:B------:R-:W-:Y:S01]  /*57e0*/  LDSM.16.MT88.4 R108, [R164+0x9000] ;  /* 0x00900000a46c783b */ /* 0x000fe20000004200 */
[-CC-:B------:R-:W-:Y:S01]  /*57f0*/  FFMA.FTZ R30, R37, R55.reuse, -R54.reuse ;  /* 0x00000037251e7223 */ /* 0x180fe20000010836 */
[-CC-:B------:R-:W-:Y:S01]  /*5800*/  FFMA.FTZ R36, R29, R55.reuse, -R54.reuse ;  /* 0x000000371d247223 */ /* 0x180fe20000010836 */
[-CC-:B------:R-:W-:Y:S01]  /*5810*/  FFMA.FTZ R37, R32, R55.reuse, -R53.reuse ;  /* 0x0000003720257223 */ /* 0x180fe20000010835 */
[----:B------:R-:W2:Y:S01]  /*5820*/  LDSM.16.MT88.4 R100, [R116+0x9000] ;  /* 0x009000007464783b */ /* 0x000ea20000004200 */
[-CC-:B------:R-:W-:Y:S01]  /*5830*/  FFMA.FTZ R33, R33, R55.reuse, -R54.reuse ;  /* 0x0000003721217223 */ /* 0x180fe20000010836 */
[----:B------:R-:W-:Y:S01]  /*5840*/  MUFU.EX2 R117, R117 ;  /* 0x0000007500757308 */ /* 0x000fe20000000800 */
[-CC-:B------:R-:W-:Y:S01]  /*5850*/  FFMA.FTZ R34, R34, R55.reuse, -R53.reuse ;  /* 0x0000003722227223 */ /* 0x180fe20000010835 */
[----:B------:R-:W4:Y:S01]  /*5860*/  LDSM.16.MT88.4 R84, [R116+0xb000] ;  /* 0x00b000007454783b */ /* 0x000f220000004200 */
[-CC-:B------:R-:W-:Y:S01]  /*5870*/  FFMA.FTZ R32, R62, R55.reuse, -R53.reuse ;  /* 0x000000373e207223 */ /* 0x180fe20000010835 */
[-CC-:B------:R-:W-:Y:S01]  /*5880*/  FFMA.FTZ R31, R146, R55.reuse, -R53.reuse ;  /* 0x00000037921f7223 */ /* 0x180fe20000010835 */
[-CC-:B------:R-:W-:Y:S01]  /*5890*/  FFMA.FTZ R29, R141, R55.reuse, -R54.reuse ;  /* 0x000000378d1d7223 */ /* 0x180fe20000010836 */
[----:B------:R-:W5:Y:S01]  /*58a0*/  LDSM.16.MT88.4 R16, [R116+0x9400] ;  /* 0x009400007410783b */ /* 0x000f620000004200 */
[-CC-:B------:R-:W-:Y:S01]  /*58b0*/  FFMA.FTZ R5, R65, R55.reuse, -R54.reuse ;  /* 0x0000003741057223 */ /* 0x180fe20000010836 */
[----:B------:R-:W3:Y:S01]  /*58c0*/  MUFU.EX2 R66, R66 ;  /* 0x0000004200427308 */ /* 0x000ee20000000800 */
[----:B-1----:R-:W-:Y:S01]  /*58d0*/  F2FP.F16.F32.PACK_AB R69, R127, R132 ;  /* 0x000000847f45723e */ /* 0x002fe200000000ff */
[----:B------:R-:W1:Y:S01]  /*58e0*/  LDSM.16.MT88.4 R20, [R164+0x9400] ;  /* 0x00940000a414783b */ /* 0x000e620000004200 */
        /* <DEDUP_REMOVED lines=21> */
[----:B------:R-:W3:Y:S01]  /*5a40*/  MUFU.EX2 R122, R122 ;  /* 0x0000007a007a7308 */ /* 0x000ee20000000800 */
[-CC-:B------:R-:W-:Y:S01]  /*5a50*/  FFMA.FTZ R137, R128, R55.reuse, -R53.reuse ;  /* 0x0000003780897223 */ /* 0x180fe20000010835 */
[-C--:B------:R-:W-:Y:S01]  /*5a60*/  FFMA.FTZ R124, R124, R55.reuse, -R53 ;  /* 0x000000377c7c7223 */ /* 0x080fe20000010835 */
[----:B------:R-:W-:Y:S01]  /*5a70*/  FADD.FTZ R132, R132, R127 ;  /* 0x0000007f84847221 */ /* 0x000fe20000010000 */
[-CC-:B------:R-:W-:Y:S01]  /*5a80*/  FFMA.FTZ R61, R61, R55.reuse, -R54.reuse ;  /* 0x000000373d3d7223 */ /* 0x180fe20000010836 */
[-C--:B------:R-:W-:Y:S01]  /*5a90*/  FFMA.FTZ R60, R60, R55.reuse, -R53 ;  /* 0x000000373c3c7223 */ /* 0x080fe20000010835 */
[-C--:B------:R-:W-:Y:S01]  /*5aa0*/  FFMA.FTZ R196, R43, R55.reuse, -R54 ;  /* 0x000000372bc47223 */ /* 0x080fe20000010836 */
[----:B------:R-:W-:Y:S01]  /*5ab0*/  FADD.FTZ R117, R117, R132 ;  /* 0x0000008475757221 */ /* 0x000fe20000010000 */
[----:B------:R-:W4:Y:S01]  /*5ac0*/  MUFU.EX2 R57, R57 ;  /* 0x0000003900397308 */ /* 0x000f220000000800 */
[----:B--2---:R-:W-:Y:S01]  /*5ad0*/  F2FP.F16.F32.PACK_AB R68, R119, R120 ;  /* 0x000000787744723e */ /* 0x004fe200000000ff */
[----:B------:R-:W-:Y:S01]  /*5ae0*/  FADD.FTZ R119, R120, R119 ;  /* 0x0000007778777221 */ /* 0x000fe20000010000 */
[----:B------:R-:W-:-:S05]  /*5af0*/  FFMA.FTZ R197, R42, R55, -R53 ;  /* 0x000000372ac57223 */ /* 0x000fca0000010835 */
[----:B------:R-:W-:Y:S01]  /*5b00*/  MUFU.EX2 R51, R51 ;  /* 0x0000003300337308 */ /* 0x000fe20000000800 */
[----:B---3--:R-:W-:Y:S01]  /*5b10*/  FADD.FTZ R120, R122, R119 ;  /* 0x000000777a787221 */ /* 0x008fe20000010000 */
[-CC-:B------:R-:W-:Y:S01]  /*5b20*/  FFMA.FTZ R119, R49, R55.reuse, -R54.reuse ;  /* 0x0000003731777223 */ /* 0x180fe20000010836 */
[-C--:B------:R-:W-:Y:S01]  /*5b30*/  FFMA.FTZ R49, R45, R55.reuse, -R54 ;  /* 0x000000372d317223 */ /* 0x080fe20000010836 */
[----:B------:R-:W-:-:S04]  /*5b40*/  FFMA.FTZ R45, R48, R55, -R53 ;  /* 0x00000037302d7223 */ /* 0x000fc80000010835 */
[----:B------:R-:W2:Y:S01]  /*5b50*/  MUFU.EX2 R50, R50 ;  /* 0x0000003200327308 */ /* 0x000ea20000000800 */
[----:B----4-:R-:W-:Y:S01]  /*5b60*/  F2FP.F16.F32.PACK_AB R70, R57, R122 ;  /* 0x0000007a3946723e */ /* 0x010fe200000000ff */
[----:B------:R-:W-:Y:S01]  /*5b70*/  FADD.FTZ R122, R66, R117 ;  /* 0x00000075427a7221 */ /* 0x000fe20000010000 */
[-CC-:B------:R-:W-:Y:S01]  /*5b80*/  FFMA.FTZ R66, R59, R55.reuse, -R54.reuse ;  /* 0x000000373b427223 */ /* 0x180fe20000010836 */
[-C--:B------:R-:W-:Y:S01]  /*5b90*/  FFMA.FTZ R59, R27, R55.reuse, -R54 ;  /* 0x000000371b3b7223 */ /* 0x080fe20000010836 */
[----:B------:R-:W-:-:S03]  /*5ba0*/  FFMA.FTZ R117, R24, R55, -R53 ;  /* 0x0000003718757223 */ /* 0x000fc60000010835 */
[----:B------:R-:W-:Y:S01]  /*5bb0*/  MUFU.EX2 R40, R40 ;  /* 0x0000002800287308 */ /* 0x000fe20000000800 */
[C---:B------:R-:W-:Y:S07]  /*5bc0*/  HMMA.16816.F32 R96, R68.reuse, R92, RZ ;  /* 0x0000005c4460723c */ /* 0x040fee00000018ff */
[----:B------:R-:W-:Y:S01]  /*5bd0*/  MUFU.EX2 R56, R56 ;  /* 0x0000003800387308 */ /* 0x000fe20000000800 */
[----:B------:R-:W-:Y:S01]  /*5be0*/  HMMA.16816.F32 R92, R68, R94, RZ ;  /* 0x0000005e445c723c */ /* 0x000fe200000018ff */
[----:B--2---:R-:W-:-:S06]  /*5bf0*/  F2FP.F16.F32.PACK_AB R9, R50, R51 ;  /* 0x000000333209723e */ /* 0x004fcc00000000ff */
[----:B------:R-:W2:Y:S01]  /*5c00*/  MUFU.EX2 R41, R41 ;  /* 0x0000002900297308 */ /* 0x000ea20000000800 */
[C---:B------:R-:W-:Y:S07]  /*5c10*/  HMMA.16816.F32 R104, R68.reuse, R100, RZ ;  /* 0x000000644468723c */ /* 0x040fee00000018ff */
[----:B------:R-:W-:Y:S01]  /*5c20*/  MUFU.EX2 R39, R39 ;  /* 0x0000002700277308 */ /* 0x000fe20000000800 */
[C---:B------:R-:W-:Y:S07]  /*5c30*/  HMMA.16816.F32 R100, R68.reuse, R102, RZ ;  /* 0x000000664464723c */ /* 0x040fee00000018ff */
[----:B------:R-:W3:Y:S01]  /*5c40*/  MUFU.EX2 R38, R38 ;  /* 0x0000002600267308 */ /* 0x000ee20000000800 */
[----:B--2---:R-:W-:Y:S01]  /*5c50*/  F2FP.F16.F32.PACK_AB R8, R41, R56 ;  /* 0x000000382908723e */ /* 0x004fe200000000ff */
[C---:B------:R-:W-:Y:S06]  /*5c60*/  HMMA.16816.F32 R112, R68.reuse, R108, RZ ;  /* 0x0000006c4470723c */ /* 0x040fec00000018ff */
[----:B------:R-:W2:Y:S02]  /*5c70*/  MUFU.EX2 R35, R35 ;  /* 0x0000002300237308 */ /* 0x000ea40000000800 */
[C---:B------:R-:W-:Y:S06]  /*5c80*/  HMMA.16816.F32 R88, R68.reuse, R84, RZ ;  /* 0x000000544458723c */ /* 0x040fec00000018ff */
[----:B------:R-:W-:Y:S01]  /*5c90*/  MUFU.EX2 R36, R36 ;  /* 0x0000002400247308 */ /* 0x000fe20000000800 */
[----:B---3--:R-:W-:Y:S01]  /*5ca0*/  F2FP.F16.F32.PACK_AB R10, R38, R39 ;  /* 0x00000027260a723e */ /* 0x008fe200000000ff */
[C---:B------:R-:W-:Y:S06]  /*5cb0*/  HMMA.16816.F32 R80, R68.reuse, R76, RZ ;  /* 0x0000004c4450723c */ /* 0x040fec00000018ff */
[----:B------:R-:W-:Y:S01]  /*5cc0*/  MUFU.EX2 R33, R33 ;  /* 0x0000002100217308 */ /* 0x000fe20000000800 */
[----:B--2---:R-:W-:Y:S01]  /*5cd0*/  F2FP.F16.F32.PACK_AB R11, R35, R40 ;  /* 0x00000028230b723e */ /* 0x004fe200000000ff */
[----:B------:R-:W-:Y:S06]  /*5ce0*/  HMMA.16816.F32 R108, R68, R110, RZ ;  /* 0x0000006e446c723c */ /* 0x000fec00000018ff */
[----:B------:R-:W-:Y:S02]  /*5cf0*/  MUFU.EX2 R30, R30 ;  /* 0x0000001e001e7308 */ /* 0x000fe40000000800 */
[C---:B------:R-:W-:Y:S06]  /*5d00*/  HMMA.16816.F32 R96, R8.reuse, R12, R96 ;  /* 0x0000000c0860723c */ /* 0x040fec0000001860 */
[----:B------:R-:W-:Y:S02]  /*5d10*/  MUFU.EX2 R37, R37 ;  /* 0x0000002500257308 */ /* 0x000fe40000000800 */
[----:B------:R-:W-:Y:S01]  /*5d20*/  HMMA.16816.F32 R92, R8, R14, R92 ;  /* 0x0000000e085c723c */ /* 0x000fe2000000185c */
[----:B------:R-:W2:Y:S05]  /*5d30*/  LDSM.16.MT88.4 R12, [R116+0xd000] ;  /* 0x00d00000740c783b */ /* 0x000eaa0000004200 */
[----:B------:R-:W3:Y:S02]  /*5d40*/  MUFU.EX2 R34, R34 ;  /* 0x0000002200227308 */ /* 0x000ee40000000800 */
[C---:B------:R-:W-:Y:S06]  /*5d50*/  HMMA.16816.F32 R84, R68.reuse, R86, RZ ;  /* 0x000000564454723c */ /* 0x040fec00000018ff */
[----:B------:R-:W-:Y:S02]  /*5d60*/  MUFU.EX2 R32, R32 ;  /* 0x0000002000207308 */ /* 0x000fe40000000800 */
[----:B------:R-:W-:Y:S06]  /*5d70*/  HMMA.16816.F32 R76, R68, R78, RZ ;  /* 0x0000004e444c723c */ /* 0x000fec00000018ff */
[----:B------:R-:W4:Y:S02]  /*5d80*/  MUFU.EX2 R31, R31 ;  /* 0x0000001f001f7308 */ /* 0x000f240000000800 */
[C---:B-----5:R-:W-:Y:S06]  /*5d90*/  HMMA.16816.F32 R104, R8.reuse, R16, R104 ;  /* 0x000000100868723c */ /* 0x060fec0000001868 */
[----:B------:R-:W5:Y:S02]  /*5da0*/  MUFU.EX2 R29, R29 ;  /* 0x0000001d001d7308 */ /* 0x000f640000000800 */
[C---:B------:R-:W-:Y:S01]  /*5db0*/  HMMA.16816.F32 R100, R8.reuse, R18, R100 ;  /* 0x000000120864723c */ /* 0x040fe20000001864 */
[----:B------:R-:W3:Y:S05]  /*5dc0*/  LDSM.16.MT88.4 R16, [R164+0xd400] ;  /* 0x00d40000a410783b */ /* 0x000eea0000004200 */
[----:B------:R-:W-:Y:S02]  /*5dd0*/  MUFU.EX2 R63, R63 ;  /* 0x0000003f003f7308 */ /* 0x000fe40000000800 */
[----:B-1----:R-:W-:Y:S06]  /*5de0*/  HMMA.16816.F32 R112, R8, R20, R112 ;  /* 0x000000140870723c */ /* 0x002fec0000001870 */
[----:B------:R-:W-:Y:S02]  /*5df0*/  MUFU.EX2 R62, R62 ;  /* 0x0000003e003e7308 */ /* 0x000fe40000000800 */
[C---:B--2---:R-:W-:Y:S06]  /*5e00*/  HMMA.16816.F32 R72, R68.reuse, R12, RZ ;  /* 0x0000000c4448723c */ /* 0x044fec00000018ff */
[----:B------:R-:W-:Y:S02]  /*5e10*/  MUFU.EX2 R5, R5 ;  /* 0x0000000500057308 */ /* 0x000fe40000000800 */
[----:B------:R-:W-:Y:S01]  /*5e20*/  HMMA.16816.F32 R68, R68, R14, RZ ;  /* 0x0000000e4444723c */ /* 0x000fe200000018ff */
[----:B------:R-:W1:Y:S05]  /*5e30*/  LDSM.16.MT88.4 R12, [R116+0xd400] ;  /* 0x00d40000740c783b */ /* 0x000e6a0000004200 */
[----:B------:R-:W-:Y:S02]  /*5e40*/  MUFU.EX2 R65, R65 ;  /* 0x0000004100417308 */ /* 0x000fe40000000800 */
[C---:B------:R-:W-:Y:S01]  /*5e50*/  HMMA.16816.F32 R108, R8.reuse, R22, R108 ;  /* 0x00000016086c723c */ /* 0x040fe2000000186c */
[----:B------:R-:W2:Y:S05]  /*5e60*/  LDSM.16.MT88.4 R20, [R116+0xb400] ;  /* 0x00b400007414783b */ /* 0x000eaa0000004200 */
[----:B------:R-:W5:Y:S02]  /*5e70*/  MUFU.EX2 R64, R64 ;  /* 0x0000004000407308 */ /* 0x000f640000000800 */
[C---:B---3--:R-:W-:Y:S06]  /*5e80*/  HMMA.16816.F32 R80, R8.reuse, R16, R80 ;  /* 0x000000100850723c */ /* 0x048fec0000001850 */
[----:B------:R-:W-:Y:S02]  /*5e90*/  MUFU.EX2 R28, R28 ;  /* 0x0000001c001c7308 */ /* 0x000fe40000000800 */
[C---:B------:R-:W-:Y:S01]  /*5ea0*/  HMMA.16816.F32 R76, R8.reuse, R18, R76 ;  /* 0x00000012084c723c */ /* 0x040fe2000000184c */
[----:B------:R-:W3:Y:S05]  /*5eb0*/  LDSM.16.MT88.4 R16, [R164+0x9800] ;  /* 0x00980000a410783b */ /* 0x000eea0000004200 */
[----:B------:R-:W3:Y:S08]  /*5ec0*/  MUFU.EX2 R7, R7 ;  /* 0x0000000700077308 */ /* 0x000ef00000000800 */
[----:B------:R-:W3:Y:S01]  /*5ed0*/  MUFU.EX2 R4, R4 ;  /* 0x0000000400047308 */ /* 0x000ee20000000800 */
        /* <DEDUP_REMOVED lines=11> */
[----:B----4-:R-:W-:Y:S02]  /*5f90*/  F2FP.F16.F32.PACK_AB R10, R31, R32 ;  /* 0x000000201f0a723e */ /* 0x010fe400000000ff */
[----:B------:R-:W-:Y:S01]  /*5fa0*/  MUFU.EX2 R140, R140 ;  /* 0x0000008c008c7308 */ /* 0x000fe20000000800 */
[----:B-----5:R-:W-:-:S07]  /*5fb0*/  F2FP.F16.F32.PACK_AB R11, R29, R30 ;  /* 0x0000001e1d0b723e */ /* 0x020fce00000000ff */
[C---:B---3--:R-:W-:Y:S01]  /*5fc0*/  HMMA.16816.F32 R112, R8.reuse, R16, R112 ;  /* 0x000000100870723c */ /* 0x048fe20000001870 */
[----:B------:R-:W2:Y:S07]  /*5fd0*/  MUFU.EX2 R135, R135 ;  /* 0x0000008700877308 */ /* 0x000eae0000000800 */
[C---:B------:R-:W-:Y:S01]  /*5fe0*/  HMMA.16816.F32 R108, R8.reuse, R18, R108 ;  /* 0x00000012086c723c */ /* 0x040fe2000000186c */
[----:B------:R-:W3:Y:S01]  /*5ff0*/  LDSM.16.MT88.4 R16, [R164+0xb800] ;  /* 0x00b80000a410783b */ /* 0x000ee20000004200 */
[----:B------:R4:W-:Y:S06]  /*6000*/  MUFU.EX2 R136, R142 ;  /* 0x0000008e00887308 */ /* 0x0009ec0000000800 */
[C---:B-1----:R-:W-:Y:S02]  /*6010*/  HMMA.16816.F32 R104, R8.reuse, R12, R104 ;  /* 0x0000000c0868723c */ /* 0x042fe40000001868 */
[----:B------:R-:W1:Y:S06]  /*6020*/  MUFU.EX2 R131, R131 ;  /* 0x0000008300837308 */ /* 0x000e6c0000000800 */
[----:B------:R-:W-:Y:S01]  /*6030*/  HMMA.16816.F32 R100, R8, R14, R100 ;  /* 0x0000000e0864723c */ /* 0x000fe20000001864 */
[----:B------:R-:W5:Y:S01]  /*6040*/  LDSM.16.MT88.4 R12, [R116+0xb800] ;  /* 0x00b80000740c783b */ /* 0x000f620000004200 */
[----:B------:R-:W1:Y:S01]  /*6050*/  MUFU.EX2 R129, R129 ;  /* 0x0000008100817308 */ /* 0x000e620000000800 */
[-CC-:B----4-:R-:W-:Y:S01]  /*6060*/  FFMA.FTZ R142, R123, R55.reuse, -R54.reuse ;  /* 0x000000377b8e7223 */ /* 0x190fe20000010836 */
[-CC-:B------:R-:W-:Y:S01]  /*6070*/  FFMA.FTZ R123, R126, R55.reuse, -R53.reuse ;  /* 0x000000377e7b7223 */ /* 0x180fe20000010835 */
[-C--:B------:R-:W-:Y:S01]  /*6080*/  FFMA.FTZ R126, R67, R55.reuse, -R54 ;  /* 0x00000037437e7223 */ /* 0x080fe20000010836 */
[-CC-:B------:R-:W-:Y:S01]  /*6090*/  FFMA.FTZ R67, R58, R55.reuse, -R53.reuse ;  /* 0x000000373a437223 */ /* 0x180fe20000010835 */
[----:B------:R-:W-:-:S03]  /*60a0*/  FFMA.FTZ R58, R26, R55, -R53 ;  /* 0x000000371a3a7223 */ /* 0x000fc60000010835 */
[----:B------:R-:W-:Y:S08]  /*60b0*/  MUFU.EX2 R125, R125 ;  /* 0x0000007d007d7308 */ /* 0x000ff00000000800 */
[----:B------:R-:W-:Y:S01]  /*60c0*/  MUFU.EX2 R142, R142 ;  /* 0x0000008e008e7308 */ /* 0x000fe20000000800 */
[C---:B---3--:R-:W-:Y:S07]  /*60d0*/  HMMA.16816.F32 R96, R8.reuse, R16, R96 ;  /* 0x000000100860723c */ /* 0x048fee0000001860 */
[----:B------:R-:W-:Y:S01]  /*60e0*/  MUFU.EX2 R121, R121 ;  /* 0x0000007900797308 */ /* 0x000fe20000000800 */
[C---:B------:R-:W-:Y:S01]  /*60f0*/  HMMA.16816.F32 R92, R8.reuse, R18, R92 ;  /* 0x00000012085c723c */ /* 0x040fe2000000185c */
[----:B------:R-:W3:Y:S06]  /*6100*/  LDSM.16.MT88.4 R16, [R164+0xd800] ;  /* 0x00d80000a410783b */ /* 0x000eec0000004200 */
[----:B------:R-:W-:Y:S01]  /*6110*/  MUFU.EX2 R130, R130 ;  /* 0x0000008200827308 */ /* 0x000fe20000000800 */
[C---:B-----5:R-:W-:Y:S07]  /*6120*/  HMMA.16816.F32 R88, R8.reuse, R12, R88 ;  /* 0x0000000c0858723c */ /* 0x060fee0000001858 */
[----:B------:R-:W4:Y:S01]  /*6130*/  MUFU.EX2 R137, R137 ;  /* 0x0000008900897308 */ /* 0x000f220000000800 */
[C---:B------:R-:W-:Y:S01]  /*6140*/  HMMA.16816.F32 R84, R8.reuse, R14, R84 ;  /* 0x0000000e0854723c */ /* 0x040fe20000001854 */
[----:B------:R-:W5:Y:S06]  /*6150*/  LDSM.16.MT88.4 R12, [R116+0xd800] ;  /* 0x00d80000740c783b */ /* 0x000f6c0000004200 */
        /* <DEDUP_REMOVED lines=8> */
[C---:B-----5:R-:W-:Y:S07]  /*61e0*/  HMMA.16816.F32 R72, R8.reuse, R12, R72 ;  /* 0x0000000c0848723c */ /* 0x060fee0000001848 */
[----:B------:R-:W-:Y:S01]  /*61f0*/  MUFU.EX2 R59, R59 ;  /* 0x0000003b003b7308 */ /* 0x000fe20000000800 */
[----:B------:R-:W-:Y:S01]  /*6200*/  HMMA.16816.F32 R68, R8, R14, R68 ;  /* 0x0000000e0844723c */ /* 0x000fe20000001844 */
[----:B------:R-:W5:Y:S01]  /*6210*/  LDSM.16.MT88.4 R12, [R116+0x9c00] ;  /* 0x009c0000740c783b */ /* 0x000f620000004200 */
        /* <DEDUP_REMOVED lines=10> */
[----:B------:R-:W2:Y:S06]  /*62c0*/  LDSM.16.MT88.4 R16, [R164+0xbc00] ;  /* 0x00bc0000a410783b */ /* 0x000eac0000004200 */
[----:B------:R-:W-:Y:S01]  /*62d0*/  MUFU.EX2 R43, R119 ;  /* 0x00000077002b7308 */ /* 0x000fe20000000800 */
[C---:B-----5:R-:W-:Y:S07]  /*62e0*/  HMMA.16816.F32 R104, R8.reuse, R12, R104 ;  /* 0x0000000c0868723c */ /* 0x060fee0000001868 */
[----:B------:R-:W-:Y:S01]  /*62f0*/  MUFU.EX2 R45, R45 ;  /* 0x0000002d002d7308 */ /* 0x000fe20000000800 */
[C---:B------:R-:W-:Y:S01]  /*6300*/  HMMA.16816.F32 R100, R8.reuse, R14, R100 ;  /* 0x0000000e0864723c */ /* 0x040fe20000001864 */
[----:B------:R-:W5:Y:S06]  /*6310*/  LDSM.16.MT88.4 R12, [R116+0xbc00] ;  /* 0x00bc0000740c783b */ /* 0x000f6c0000004200 */
[----:B------:R-:W-:Y:S08]  /*6320*/  MUFU.EX2 R197, R197 ;  /* 0x000000c500c57308 */ /* 0x000ff00000000800 */
[----:B------:R-:W-:Y:S01]  /*6330*/  MUFU.EX2 R196, R196 ;  /* 0x000000c400c47308 */ /* 0x000fe20000000800 */
[C---:B--2---:R-:W-:Y:S08]  /*6340*/  HMMA.16816.F32 R96, R8.reuse, R16, R96 ;  /* 0x000000100860723c */ /* 0x044ff00000001860 */
[C---:B------:R-:W-:Y:S01]  /*6350*/  HMMA.16816.F32 R92, R8.reuse, R18, R92 ;  /* 0x00000012085c723c */ /* 0x040fe2000000185c */
[----:B------:R-:W2:Y:S07]  /*6360*/  LDSM.16.MT88.4 R16, [R164+0xdc00] ;  /* 0x00dc0000a410783b */ /* 0x000eae0000004200 */
[C---:B-----5:R-:W-:Y:S08]  /*6370*/  HMMA.16816.F32 R88, R8.reuse, R12, R88 ;  /* 0x0000000c0858723c */ /* 0x060ff00000001858 */
[C---:B------:R-:W-:Y:S01]  /*6380*/  HMMA.16816.F32 R84, R8.reuse, R14, R84 ;  /* 0x0000000e0854723c */ /* 0x040fe20000001854 */
[----:B------:R-:W5:Y:S07]  /*6390*/  LDSM.16.MT88.4 R12, [R116+0xdc00] ;  /* 0x00dc0000740c783b */ /* 0x000f6e0000004200 */
[C---:B--2---:R-:W-:Y:S08]  /*63a0*/  HMMA.16816.F32 R80, R8.reuse, R16, R80 ;  /* 0x000000100850723c */ /* 0x044ff00000001850 */
[C---:B------:R-:W-:Y:S01]  /*63b0*/  HMMA.16816.F32 R76, R8.reuse, R18, R76 ;  /* 0x00000012084c723c */ /* 0x040fe2000000184c */
[----:B------:R-:W2:Y:S07]  /*63c0*/  LDSM.16.MT88.4 R16, [R164+0xa000] ;  /* 0x00a00000a410783b */ /* 0x000eae0000004200 */
[C---:B-----5:R-:W-:Y:S08]  /*63d0*/  HMMA.16816.F32 R72, R8.reuse, R12, R72 ;  /* 0x0000000c0848723c */ /* 0x060ff00000001848 */
[----:B------:R-:W-:Y:S01]  /*63e0*/  HMMA.16816.F32 R68, R8, R14, R68 ;  /* 0x0000000e0844723c */ /* 0x000fe20000001844 */
[----:B------:R-:W5:Y:S01]  /*63f0*/  LDSM.16.MT88.4 R12, [R116+0xa000] ;  /* 0x00a00000740c783b */ /* 0x000f620000004200 */
[----:B------:R-:W-:-:S02]  /*6400*/  F2FP.F16.F32.PACK_AB R8, R135, R140 ;  /* 0x0000008c8708723e */ /* 0x000fc400000000ff */
[----:B------:R-:W-:Y:S02]  /*6410*/  F2FP.F16.F32.PACK_AB R9, R133, R138 ;  /* 0x0000008a8509723e */ /* 0x000fe400000000ff */
[----:B-1----:R-:W-:Y:S02]  /*6420*/  F2FP.F16.F32.PACK_AB R10, R131, R136 ;  /* 0x00000088830a723e */ /* 0x002fe400000000ff */
[----:B------:R-:W-:-:S07]  /*6430*/  F2FP.F16.F32.PACK_AB R11, R129, R134 ;  /* 0x00000086810b723e */ /* 0x000fce00000000ff */
[C---:B--2---:R-:W-:Y:S08]  /*6440*/  HMMA.16816.F32 R112, R8.reuse, R16, R112 ;  /* 0x000000100870723c */ /* 0x044ff00000001870 */
[C---:B------:R-:W-:Y:S01]  /*6450*/  HMMA.16816.F32 R108, R8.reuse, R18, R108 ;  /* 0x00000012086c723c */ /* 0x040fe2000000186c */
[----:B------:R-:W1:Y:S07]  /*6460*/  LDSM.16.MT88.4 R16, [R164+0xc000] ;  /* 0x00c00000a410783b */ /* 0x000e6e0000004200 */
[C---:B-----5:R-:W-:Y:S08]  /*6470*/  HMMA.16816.F32 R104, R8.reuse, R12, R104 ;  /* 0x0000000c0868723c */ /* 0x060ff00000001868 */
        /* <DEDUP_REMOVED lines=45> */
[-C--:B------:R-:W-:Y:S01]  /*6750*/  FFMA.FTZ R57, R46, R55.reuse, -R54 ;  /* 0x000000372e397223 */ /* 0x080fe20000010836 */
[----:B---3--:R-:W-:Y:S01]  /*6760*/  F2FP.F16.F32.PACK_AB R10, R117, R58 ;  /* 0x0000003a750a723e */ /* 0x008fe200000000ff */
[----:B------:R-:W-:Y:S01]  /*6770*/  FADD.FTZ R48, R41, R56 ;  /* 0x0000003829307221 */ /* 0x000fe20000010000 */
[----:B------:R-:W-:Y:S01]  /*6780*/  FADD.FTZ R40, R40, R47 ;  /* 0x0000002f28287221 */ /* 0x000fe20000010000 */
[----:B------:R-:W-:Y:S01]  /*6790*/  FFMA.FTZ R46, R44, R55, -R53 ;  /* 0x000000372c2e7223 */ /* 0x000fe20000010835 */
[----:B------:R-:W-:Y:S01]  /*67a0*/  MUFU.EX2 R42, R57 ;  /* 0x00000039002a7308 */ /* 0x000fe20000000800 */
[----:B------:R-:W-:Y:S01]  /*67b0*/  FADD.FTZ R39, R39, R48 ;  /* 0x0000003027277221 */ /* 0x000fe20000010000 */
[----:B------:R-:W-:-:S03]  /*67c0*/  FADD.FTZ R35, R35, R40 ;  /* 0x0000002823237221 */ /* 0x000fc60000010000 */
[----:B------:R-:W-:Y:S01]  /*67d0*/  FADD.FTZ R38, R38, R39 ;  /* 0x0000002726267221 */ /* 0x000fe20000010000 */
[----:B-1----:R-:W-:Y:S01]  /*67e0*/  F2FP.F16.F32.PACK_AB R8, R67, R60 ;  /* 0x0000003c4308723e */ /* 0x002fe200000000ff */
[----:B------:R-:W-:Y:S01]  /*67f0*/  FADD.FTZ R36, R36, R35 ;  /* 0x0000002324247221 */ /* 0x000fe20000010000 */
[----:B--2---:R-:W-:Y:S01]  /*6800*/  F2FP.F16.F32.PACK_AB R11, R120, R59 ;  /* 0x0000003b780b723e */ /* 0x004fe200000000ff */
[----:B------:R-:W-:Y:S02]  /*6810*/  MUFU.EX2 R41, R49 ;  /* 0x0000003100297308 */ /* 0x000fe40000000800 */
[----:B------:R-:W-:-:S04]  /*6820*/  FADD.FTZ R33, R33, R36 ;  /* 0x0000002421217221 */ /* 0x000fc80000010000 */
[C---:B----4-:R-:W-:Y:S02]  /*6830*/  HMMA.16816.F32 R96, R8.reuse, R20, R96 ;  /* 0x000000140860723c */ /* 0x050fe40000001860 */
[----:B------:R-:W1:Y:S06]  /*6840*/  MUFU.EX2 R44, R51 ;  /* 0x00000033002c7308 */ /* 0x000e6c0000000800 */
[C---:B------:R-:W-:Y:S01]  /*6850*/  HMMA.16816.F32 R92, R8.reuse, R22, R92 ;  /* 0x00000016085c723c */ /* 0x040fe2000000185c */
[----:B------:R-:W-:Y:S01]  /*6860*/  LDSM.16.MT88.4 R20, [R164+0xcc00] ;  /* 0x00cc0000a414783b */ /* 0x000fe20000004200 */
[----:B------:R-:W2:Y:S06]  /*6870*/  MUFU.EX2 R46, R46 ;  /* 0x0000002e002e7308 */ /* 0x000eac0000000800 */
[C---:B-----5:R-:W-:Y:S08]  /*6880*/  HMMA.16816.F32 R104, R8.reuse, R24, R104 ;  /* 0x000000180868723c */ /* 0x060ff00000001868 */
[C---:B------:R-:W-:Y:S01]  /*6890*/  HMMA.16816.F32 R100, R8.reuse, R26, R100 ;  /* 0x0000001a0864723c */ /* 0x040fe20000001864 */
[----:B------:R-:W3:Y:S07]  /*68a0*/  LDSM.16.MT88.4 R24, [R116+0xe800] ;  /* 0x00e800007418783b */ /* 0x000eee0000004200 */
[C---:B------:R-:W-:Y:S08]  /*68b0*/  HMMA.16816.F32 R112, R8.reuse, R12, R112 ;  /* 0x0000000c0870723c */ /* 0x040ff00000001870 */
[C---:B------:R-:W-:Y:S01]  /*68c0*/  HMMA.16816.F32 R108, R8.reuse, R14, R108 ;  /* 0x0000000e086c723c */ /* 0x040fe2000000186c */
[----:B------:R-:W4:Y:S07]  /*68d0*/  LDSM.16.MT88.4 R12, [R164+0xe800] ;  /* 0x00e80000a40c783b */ /* 0x000f2e0000004200 */
[C---:B------:R-:W-:Y:S08]  /*68e0*/  HMMA.16816.F32 R88, R8.reuse, R16, R88 ;  /* 0x000000100858723c */ /* 0x040ff00000001858 */
[C---:B------:R-:W-:Y:S01]  /*68f0*/  HMMA.16816.F32 R84, R8.reuse, R18, R84 ;  /* 0x000000120854723c */ /* 0x040fe20000001854 */
[----:B------:R-:W5:Y:S07]  /*6900*/  LDSM.16.MT88.4 R16, [R164+0xac00] ;  /* 0x00ac0000a410783b */ /* 0x000f6e0000004200 */
        /* <DEDUP_REMOVED lines=10> */
[----:B----4-:R-:W-:Y:S01]  /*69b0*/  HMMA.16816.F32 R80, R8, R12, R80 ;  /* 0x0000000c0850723c */ /* 0x010fe20000001850 */
[----:B------:R-:W-:Y:S01]  /*69c0*/  FADD.FTZ R25, R65, R26 ;  /* 0x0000001a41197221 */ /* 0x000fe20000010000 */
[----:B------:R-:W-:-:S03]  /*69d0*/  FADD.FTZ R5, R5, R62 ;  /* 0x0000003e05057221 */ /* 0x000fc60000010000 */
[----:B------:R-:W-:Y:S01]  /*69e0*/  FADD.FTZ R25, R64, R25 ;  /* 0x0000001940197221 */ /* 0x000fe20000010000 */
[----:B------:R-:W-:Y:S02]  /*69f0*/  FADD.FTZ R5, R4, R5 ;  /* 0x0000000504057221 */ /* 0x000fe40000010000 */
[----:B------:R-:W-:Y:S01]  /*6a00*/  HMMA.16816.F32 R76, R8, R14, R76 ;  /* 0x0000000e084c723c */ /* 0x000fe2000000184c */
[----:B------:R-:W3:Y:S01]  /*6a10*/  LDSM.16.MT88.4 R12, [R116+0xac00] ;  /* 0x00ac0000740c783b */ /* 0x000ee20000004200 */
[----:B------:R-:W-:Y:S01]  /*6a20*/  FADD.FTZ R28, R28, R25 ;  /* 0x000000191c1c7221 */ /* 0x000fe20000010000 */
[----:B------:R-:W-:Y:S01]  /*6a30*/  FADD.FTZ R138, R138, R5 ;  /* 0x000000058a8a7221 */ /* 0x000fe20000010000 */
[----:B-1----:R-:W-:Y:S02]  /*6a40*/  F2FP.F16.F32.PACK_AB R8, R44, R45 ;  /* 0x0000002d2c08723e */ /* 0x002fe400000000ff */
[----:B------:R-:W-:Y:S01]  /*6a50*/  FADD.FTZ R7, R7, R28 ;  /* 0x0000001c07077221 */ /* 0x000fe20000010000 */
[----:B------:R-:W-:Y:S01]  /*6a60*/  FADD.FTZ R133, R133, R138 ;  /* 0x0000008a85857221 */ /* 0x000fe20000010000 */
[----:B------:R-:W-:-:S02]  /*6a70*/  F2FP.F16.F32.PACK_AB R9, R42, R43 ;  /* 0x0000002b2a09723e */ /* 0x000fc400000000ff */
[----:B------:R-:W-:Y:S01]  /*6a80*/  FADD.FTZ R140, R140, R7 ;  /* 0x000000078c8c7221 */ /* 0x000fe20000010000 */
[----:B------:R-:W-:Y:S01]  /*6a90*/  FADD.FTZ R4, R134, R133 ;  /* 0x0000008586047221 */ /* 0x000fe20000010000 */
[----:B--2---:R-:W-:Y:S02]  /*6aa0*/  F2FP.F16.F32.PACK_AB R10, R197, R46 ;  /* 0x0000002ec50a723e */ /* 0x004fe400000000ff */
[----:B------:R-:W-:Y:S01]  /*6ab0*/  FADD.FTZ R135, R135, R140 ;  /* 0x0000008c87877221 */ /* 0x000fe20000010000 */
[----:B------:R-:W-:Y:S01]  /*6ac0*/  F2FP.F16.F32.PACK_AB R11, R196, R41 ;  /* 0x00000029c40b723e */ /* 0x000fe200000000ff */
[----:B------:R-:W-:Y:S02]  /*6ad0*/  FADD.FTZ R4, R129, R4 ;  /* 0x0000000481047221 */ /* 0x000fe40000010000 */
[----:B------:R-:W-:Y:S02]  /*6ae0*/  FADD.FTZ R136, R136, R135 ;  /* 0x0000008788887221 */ /* 0x000fe40000010000 */
[----:B------:R-:W-:-:S02]  /*6af0*/  FADD.FTZ R125, R125, R4 ;  /* 0x000000047d7d7221 */ /* 0x000fc40000010000 */
[----:B------:R-:W-:Y:S01]  /*6b00*/  FADD.FTZ R131, R131, R136 ;  /* 0x0000008883837221 */ /* 0x000fe20000010000 */
[C---:B-----5:R-:W-:Y:S01]  /*6b10*/  HMMA.16816.F32 R112, R8.reuse, R16, R112 ;  /* 0x000000100870723c */ /* 0x060fe20000001870 */
[----:B------:R-:W-:Y:S02]  /*6b20*/  FADD.FTZ R142, R142, R125 ;  /* 0x0000007d8e8e7221 */ /* 0x000fe40000010000 */
[----:B------:R-:W-:Y:S02]  /*6b30*/  FADD.FTZ R4, R130, R131 ;  /* 0x0000008382047221 */ /* 0x000fe40000010000 */
[----:B------:R-:W-:Y:S02]  /*6b40*/  FADD.FTZ R121, R121, R142 ;  /* 0x0000008e79797221 */ /* 0x000fe40000010000 */
        /* <DEDUP_REMOVED lines=12> */
[----:B---3--:R-:W-:Y:S02]  /*6c10*/  HMMA.16816.F32 R104, R8, R12, R104 ;  /* 0x0000000c0868723c */ /* 0x008fe40000001868 */
        /* <DEDUP_REMOVED lines=11> */
[----:B------:R-:W3:Y:S01]  /*6cd0*/  LDSM.16.MT88.4 R20, [R116+0xec00] ;  /* 0x00ec00007414783b */ /* 0x000ee20000004200 */
[----:B------:R-:W-:Y:S01]  /*6ce0*/  FADD.FTZ R196, R196, R41 ;  /* 0x00000029c4c47221 */ /* 0x000fe20000010000 */
[----:B------:R-:W-:-:S04]  /*6cf0*/  FADD.FTZ R46, R46, R45 ;  /* 0x0000002d2e2e7221 */ /* 0x000fc80000010000 */
[----:B------:R-:W-:Y:S01]  /*6d00*/  FADD.FTZ R197, R197, R46 ;  /* 0x0000002ec5c57221 */ /* 0x000fe20000010000 */
[C---:B-1----:R-:W-:Y:S08]  /*6d10*/  HMMA.16816.F32 R88, R8.reuse, R16, R88 ;  /* 0x000000100858723c */ /* 0x042ff00000001858 */
        /* <DEDUP_REMOVED lines=13> */
.L_x_725:
        /* <DEDUP_REMOVED lines=80> */
.L_x_720:
[----:B------:R-:W-:Y:S05]  /*72f0*/  BSYNC.RECONVERGENT B0 ;  /* 0x0000000000007941 */ /* 0x000fea0003800200 */
.L_x_719:
[----:B------:R-:W-:Y:S01]  /*7300*/  @!PT LDS RZ, [RZ] ;  /* 0x00000000fffff984 */ /* 0x000fe20000000800 */
[----:B------:R-:W-:Y:S01]  /*7310*/  @!PT LDS RZ, [RZ] ;  /* 0x00000000fffff984 */ /* 0x000fe20000000800 */
[----:B------:R-:W-:Y:S01]  /*7320*/  @!PT LDS RZ, [RZ] ;  /* 0x00000000fffff984 */ /* 0x000fe20000000800 */
[----:B------:R-:W-:Y:S01]  /*7330*/  @!P2 LDGSTS.E.BYPASS.LTC128B.128 [R185+0x9000], desc[UR4][R178.64] ;  /* 0x09000000b2b9afae */ /* 0x000fe2000b981a04 */
[----:B------:R-:W-:Y:S01]  /*7340*/  ISETP.GE.AND P0, PT, R173, R184, PT ;  /* 0x000000b8ad00720c */ /* 0x000fe20003f06270 */
[----:B------:R-:W-:Y:S01]  /*7350*/  BSSY.RECONVERGENT B1, `(.L_x_721) ;  /* 0x00001f2000017945 */ /* 0x000fe20003800200 */
[C---:B------:R-:W-:Y:S03]  /*7360*/  IADD3 R200, P4, PT, R177.reuse, R178, RZ ;  /* 0x000000b2b1c87210 */ /* 0x040fe60007f9e0ff */
[----:B------:R-:W-:Y:S01]  /*7370*/  @P2 STS.128 [R185+0x9000], RZ ;  /* 0x009000ffb9002388 */ /* 0x000fe20000000c00 */
[----:B------:R-:W-:Y:S02]  /*7380*/  SHF.L.U64.HI R0, R170, 0x6, R171 ;  /* 0x00000006aa007819 */ /* 0x000fe400000102ab */
[C---:B------:R-:W-:Y:S03]  /*7390*/  IADD3 R198, P5, PT, R177.reuse, R200, RZ ;  /* 0x000000c8b1c67210 */ /* 0x040fe60007fbe0ff */
[----:B------:R-:W-:Y:S01]  /*73a0*/  @!PT LDS RZ, [RZ] ;  /* 0x00000000fffff984 */ /* 0x000fe20000000800 */
[----:B------:R-:W-:Y:S01]  /*73b0*/  @!PT LDS RZ, [RZ] ;  /* 0x00000000fffff984 */ /* 0x000fe20000000800 */
[----:B------:R-:W-:Y:S01]  /*73c0*/  @!PT LDS RZ, [RZ] ;  /* 0x00000000fffff984 */ /* 0x000fe20000000800 */
[----:B------:R-:W-:Y:S01]  /*73d0*/  @!P1 LDGSTS.E.BYPASS.LTC128B.128 [R185+0xb000], desc[UR4][R178.64+0x40] ;  /* 0x0b000040b2b99fae */ /* 0x000fe2000b981a04 */
[C---:B------:R-:W-:Y:S02]  /*73e0*/  IADD3.X R201, PT, PT, R0.reuse, R179, RZ, P4, !PT ;  /* 0x000000b300c97210 */ /* 0x040fe400027fe4ff */
[----:B------:R-:W-:Y:S03]  /*73f0*/  IADD3 R202, P4, PT, R177, R198, RZ ;  /* 0x000000c6b1ca7210 */ /* 0x000fe60007f9e0ff */
[----:B------:R-:W-:Y:S01]  /*7400*/  @P1 STS.128 [R185+0xb000], RZ ;  /* 0x00b000ffb9001388 */ /* 0x000fe20000000c00 */
[----:B------:R-:W-:Y:S02]  /*7410*/  IADD3.X R199, PT, PT, R0, R201, RZ, P5, !PT ;  /* 0x000000c900c77210 */ /* 0x000fe40002ffe4ff */
[----:B------:R-:W-:Y:S03]  /*7420*/  IADD3 R194, PT, PT, R194, 0x1, RZ ;  /* 0x00000001c2c27810 */ /* 0x000fe60007ffe0ff */
[----:B------:R-:W-:Y:S01]  /*7430*/  @!PT LDS RZ, [RZ] ;  /* 0x00000000fffff984 */ /* 0x000fe20000000800 */
[----:B------:R-:W-:Y:S01]  /*7440*/  @!PT LDS RZ, [RZ] ;  /* 0x00000000fffff984 */ /* 0x000fe20000000800 */
[----:B------:R-:W-:Y:S01]  /*7450*/  @!PT LDS RZ, [RZ] ;  /* 0x00000000fffff984 */ /* 0x000fe20000000800 */
[----:B------:R-:W-:Y:S01]  /*7460*/  @!P0 LDGSTS.E.BYPASS.LTC128B.128 [R185+0xd000], desc[UR4][R178.64+0x80] ;  /* 0x0d000080b2b98fae */ /* 0x000fe2000b981a04 */
[----:B------:R-:W-:Y:S02]  /*7470*/  IADD3.X R203, PT, PT, R0, R199, RZ, P4, !PT ;  /* 0x000000c700cb7210 */ /* 0x000fe400027fe4ff */
[----:B------:R-:W-:Y:S03]  /*7480*/  ISETP.NE.AND P4, PT, R194, RZ, PT ;  /* 0x000000ffc200720c */ /* 0x000fe60003f85270 */
[----:B------:R-:W-:Y:S06]  /*7490*/  @P0 STS.128 [R185+0xd000], RZ ;  /* 0x00d000ffb9000388 */ /* 0x000fec0000000c00 */
[----:B------:R-:W-:Y:S01]  /*74a0*/  @!PT LDS RZ, [RZ] ;  /* 0x00000000fffff984 */ /* 0x000fe20000000800 */
[----:B------:R-:W-:Y:S01]  /*74b0*/  @!PT LDS RZ, [RZ] ;  /* 0x00000000fffff984 */ /* 0x000fe20000000800 */
[----:B------:R-:W-:Y:S01]  /*74c0*/  @!PT LDS RZ, [RZ] ;  /* 0x00000000fffff984 */ /* 0x000fe20000000800 */
[----:B------:R-:W-:Y:S06]  /*74d0*/  @!P2 LDGSTS.E.BYPASS.LTC128B.128 [R185+0x9800], desc[UR4][R200.64] ;  /* 0x09800000c8b9afae */ /* 0x000fec000b981a04 */
        /* <DEDUP_REMOVED lines=9> */
[----:B------:R1:W-:Y:S06]  /*7570*/  @!P0 LDGSTS.E.BYPASS.LTC128B.128 [R185+0xd800], desc[UR4][R200.64+0x80] ;  /* 0x0d800080c8b98fae */ /* 0x0003ec000b981a04 */
        /* <DEDUP_REMOVED lines=31> */
[----:B------:R-:W-:Y:S06]  /*7770*/  LDSM.16.M88.4 R120, [R167] ;  /* 0x00000000a778783b */ /* 0x000fec0000000200 */
[----:B------:R-:W4:Y:S06]  /*7780*/  LDSM.16.M88.4 R124, [R166+0x3000] ;  /* 0x00300000a67c783b */ /* 0x000f2c0000000200 */
[----:B------:R-:W5:Y:S06]  /*7790*/  LDSM.16.M88.4 R128, [R166+0x3400] ;  /* 0x00340000a680783b */ /* 0x000f6c0000000200 */
[----:B------:R-:W1:Y:S06]  /*77a0*/  LDSM.16.M88.4 R132, [R166+0x3800] ;  /* 0x00380000a684783b */ /* 0x000e6c0000000200 */
[----:B------:R-:W2:Y:S06]  /*77b0*/  LD.E R0, desc[UR4][R2.64+0x18c] ;  /* 0x00018c0402007980 */ /* 0x000eac000c101900 */
[----:B------:R-:W3:Y:S06]  /*77c0*/  LDSM.16.M88.4 R136, [R166+0x3c00] ;  /* 0x003c0000a688783b */ /* 0x000eec0000000200 */
[----:B------:R-:W0:Y:S06]  /*77d0*/  LDGDEPBAR ;  /* 0x00000000000079af */ /* 0x000e2c0000000000 */
[----:B------:R-:W3:Y:S06]  /*77e0*/  LDSM.16.M88.4 R140, [R166+0x4000] ;  /* 0x00400000a68c783b */ /* 0x000eec0000000200 */
[----:B------:R-:W3:Y:S01]  /*77f0*/  LDSM.16.M88.4 R144, [R166+0x4400] ;  /* 0x00440000a690783b */ /* 0x000ee20000000200 */
[C---:B----4-:R-:W-:Y:S05]  /*7800*/  HMMA.16816.F32 R4, R120.reuse, R124, RZ ;  /* 0x0000007c7804723c */ /* 0x050fea00000018ff */
[----:B------:R-:W4:Y:S03]  /*7810*/  LDSM.16.M88.4 R148, [R166+0x4800] ;  /* 0x00480000a694783b */ /* 0x000f260000000200 */
[C---:B------:R-:W-:Y:S03]  /*7820*/  HMMA.16816.F32 R8, R120.reuse, R126, RZ ;  /* 0x0000007e7808723c */ /* 0x040fe600000018ff */
[----:B------:R-:W4:Y:S05]  /*7830*/  LDSM.16.M88.4 R152, [R166+0x4c00] ;  /* 0x004c0000a698783b */ /* 0x000f2a0000000200 */
[C---:B-----5:R-:W-:Y:S01]  /*7840*/  HMMA.16816.F32 R12, R120.reuse, R128, RZ ;  /* 0x00000080780c723c */ /* 0x060fe200000018ff */
[----:B------:R-:W-:Y:S06]  /*7850*/  LDSM.16.M88.4 R156, [R165] ;  /* 0x00000000a59c783b */ /* 0x000fec0000000200 */
[----:B------:R-:W5:Y:S01]  /*7860*/  LDSM.16.M88.4 R160, [R118+0x3000] ;  /* 0x0030000076a0783b */ /* 0x000f620000000200 */
[C---:B------:R-:W-:Y:S05]  /*7870*/  HMMA.16816.F32 R16, R120.reuse, R130, RZ ;  /* 0x000000827810723c */ /* 0x040fea00000018ff */
[----:B------:R-:W-:Y:S03]  /*7880*/  LDSM.16.M88.4 R124, [R118+0x3800] ;  /* 0x00380000767c783b */ /* 0x000fe60000000200 */
[C---:B-1----:R-:W-:Y:S03]  /*7890*/  HMMA.16816.F32 R20, R120.reuse, R132, RZ ;  /* 0x000000847814723c */ /* 0x042fe600000018ff */
[----:B------:R-:W-:Y:S05]  /*78a0*/  LDSM.16.M88.4 R128, [R166+0x5400] ;  /* 0x00540000a680783b */ /* 0x000fea0000000200 */
[C---:B------:R-:W-:Y:S08]  /*78b0*/  HMMA.16816.F32 R24, R120.reuse, R134, RZ ;  /* 0x000000867818723c */ /* 0x040ff000000018ff */
[C---:B---3--:R-:W-:Y:S08]  /*78c0*/  HMMA.16816.F32 R28, R120.reuse, R136, RZ ;  /* 0x00000088781c723c */ /* 0x048ff000000018ff */
[C---:B------:R-:W-:Y:S08]  /*78d0*/  HMMA.16816.F32 R32, R120.reuse, R138, RZ ;  /* 0x0000008a7820723c */ /* 0x040ff000000018ff */
[C---:B------:R-:W-:Y:S08]  /*78e0*/  HMMA.16816.F32 R36, R120.reuse, R140, RZ ;  /* 0x0000008c7824723c */ /* 0x040ff000000018ff */
        /* <DEDUP_REMOVED lines=8> */
[C---:B-----5:R-:W-:Y:S08]  /*7970*/  HMMA.16816.F32 R4, R156.reuse, R160, R4 ;  /* 0x000000a09c04723c */ /* 0x060ff00000001804 */
[C---:B------:R-:W-:Y:S08]  /*7980*/  HMMA.16816.F32 R8, R156.reuse, R162, R8 ;  /* 0x000000a29c08723c */ /* 0x040ff00000001808 */
[C---:B-1----:R-:W-:Y:S08]  /*7990*/  HMMA.16816.F32 R12, R156.reuse, R120, R12 ;  /* 0x000000789c0c723c */ /* 0x042ff0000000180c */
[C---:B------:R-:W-:Y:S01]  /*79a0*/  HMMA.16816.F32 R16, R156.reuse, R122, R16 ;  /* 0x0000007a9c10723c */ /* 0x040fe20000001810 */
[----:B------:R-:W1:Y:S07]  /*79b0*/  LDSM.16.M88.4 R120, [R118+0x3c00] ;  /* 0x003c00007678783b */ /* 0x000e6e0000000200 */
[C---:B------:R-:W-:Y:S08]  /*79c0*/  HMMA.16816.F32 R20, R156.reuse, R124, R20 ;  /* 0x0000007c9c14723c */ /* 0x040ff00000001814 */
[C---:B------:R-:W-:Y:S01]  /*79d0*/  HMMA.16816.F32 R24, R156.reuse, R126, R24 ;  /* 0x0000007e9c18723c */ /* 0x040fe20000001818 */
[----:B------:R-:W3:Y:S07]  /*79e0*/  LDSM.16.M88.4 R124, [R118+0x4000] ;  /* 0x00400000767c783b */ /* 0x000eee0000000200 */
[C---:B-1----:R-:W-:Y:S08]  /*79f0*/  HMMA.16816.F32 R28, R156.reuse, R120, R28 ;  /* 0x000000789c1c723c */ /* 0x042ff0000000181c */
[C---:B------:R-:W-:Y:S01]  /*7a00*/  HMMA.16816.F32 R32, R156.reuse, R122, R32 ;  /* 0x0000007a9c20723c */ /* 0x040fe20000001820 */
[----:B------:R-:W1:Y:S07]  /*7a10*/  LDSM.16.M88.4 R120, [R118+0x4400] ;  /* 0x004400007678783b */ /* 0x000e6e0000000200 */
[C---:B---3--:R-:W-:Y:S08]  /*7a20*/  HMMA.16816.F32 R36, R156.reuse, R124, R36 ;  /* 0x0000007c9c24723c */ /* 0x048ff00000001824 */
[C---:B------:R-:W-:Y:S01]  /*7a30*/  HMMA.16816.F32 R40, R156.reuse, R126, R40 ;  /* 0x0000007e9c28723c */ /* 0x040fe20000001828 */
[----:B------:R-:W3:Y:S07]  /*7a40*/  LDSM.16.M88.4 R124, [R118+0x4800] ;  /* 0x00480000767c783b */ /* 0x000eee0000000200 */
[C---:B-1----:R-:W-:Y:S08]  /*7a50*/  HMMA.16816.F32 R44, R156.reuse, R120, R44 ;  /* 0x000000789c2c723c */ /* 0x042ff0000000182c */
[C---:B------:R-:W-:Y:S01]  /*7a60*/  HMMA.16816.F32 R48, R156.reuse, R122, R48 ;  /* 0x0000007a9c30723c */ /* 0x040fe20000001830 */
[----:B------:R-:W1:Y:S07]  /*7a70*/  LDSM.16.M88.4 R120, [R118+0x4c00] ;  /* 0x004c00007678783b */ /* 0x000e6e0000000200 */
[C---:B---3--:R-:W-:Y:S08]  /*7a80*/  HMMA.16816.F32 R52, R156.reuse, R124, R52 ;  /* 0x0000007c9c34723c */ /* 0x048ff00000001834 */
        /* <DEDUP_REMOVED lines=25> */
[----:B------:R-:W-:Y:S07]  /*7c20*/  LDSM.16.M88.4 R120, [R165+0x1000] ;  /* 0x00100000a578783b */ /* 0x000fee0000000200 */
[C---:B---3--:R-:W-:Y:S08]  /*7c30*/  HMMA.16816.F32 R60, R124.reuse, R128, R60 ;  /* 0x000000807c3c723c */ /* 0x048ff0000000183c */
[----:B------:R-:W-:Y:S01]  /*7c40*/  HMMA.16816.F32 R64, R124, R130, R64 ;  /* 0x000000827c40723c */ /* 0x000fe20000001840 */
[----:B------:R-:W1:Y:S06]  /*7c50*/  LDSM.16.M88.4 R124, [R118+0x5000] ;  /* 0x00500000767c783b */ /* 0x000e6c0000000200 */
[----:B------:R-:W3:Y:S01]  /*7c60*/  LDSM.16.M88.4 R128, [R118+0x5400] ;  /* 0x005400007680783b */ /* 0x000ee20000000200 */
        /* <DEDUP_REMOVED lines=53> */
[C---:B---3--:R-:W-:Y:S03]  /*7fc0*/  HMMA.16816.F32 R12, R120.reuse, R128, R12 ;  /* 0x00000080780c723c */ /* 0x048fe6000000180c */
[-C--:B--2---:R-:W-:Y:S01]  /*7fd0*/  FMUL.FTZ R177, R4, R0.reuse ;  /* 0x0000000004b17220 */ /* 0x084fe20000410000 */
        /* <DEDUP_REMOVED lines=14> */
[----:B------:R-:W3:Y:S01]  /*80c0*/  MUFU.TANH R138, R198 ;  /* 0x000000c6008a7308 */ /* 0x000ee20000002400 */
[-C--:B--2---:R-:W-:Y:S01]  /*80d0*/  FMUL.FTZ R177, R11, R0.reuse ;  /* 0x000000000bb17220 */ /* 0x084fe20000410000 */
[-C--:B------:R-:W-:Y:S01]  /*80e0*/  FMUL.FTZ R244, R16, R0.reuse ;  /* 0x0000000010f47220 */ /* 0x080fe20000410000 */
[-C--:B------:R-:W-:Y:S01]  /*80f0*/  FMUL.FTZ R242, R17, R0.reuse ;  /* 0x0000000011f27220 */ /* 0x080fe20000410000 */
[-C--:B------:R-:W-:Y:S01]  /*8100*/  FMUL.FTZ R245, R18, R0.reuse ;  /* 0x0000000012f57220 */ /* 0x080fe20000410000 */
[-C--:B------:R-:W-:Y:S05]  /*8110*/  FMUL.FTZ R243, R19, R0.reuse ;  /* 0x0000000013f37220 */ /* 0x080fea0000410000 */
[----:B------:R2:W2:Y:S01]  /*8120*/  MUFU.TANH R163, R199 ;  /* 0x000000c700a37308 */ /* 0x0004a20000002400 */
[C---:B-1----:R-:W-:Y:S09]  /*8130*/  HMMA.16816.F32 R20, R120.reuse, R124, R20 ;  /* 0x0000007c7814723c */ /* 0x042ff20000001814 */
[----:B------:R1:W1:Y:S01]  /*8140*/  MUFU.TANH R9, R177 ;  /* 0x000000b100097308 */ /* 0x0002620000002400 */
        /* <DEDUP_REMOVED lines=41> */
[----:B------:R-:W-:Y:S01]  /*83e0*/  BAR.SYNC.DEFER_BLOCKING 0x0 ;  /* 0x0000000000007b1d */ /* 0x000fe20000010000 */
[-C--:B------:R-:W-:Y:S01]  /*83f0*/  FMUL.FTZ R212, R40, R0.reuse ;  /* 0x0000000028d47220 */ /* 0x080fe20000410000 */
[-C--:B------:R-:W-:Y:S01]  /*8400*/  FMUL.FTZ R206, R41, R0.reuse ;  /* 0x0000000029ce7220 */ /* 0x080fe20000410000 */
[-C--:B------:R-:W-:Y:S01]  /*8410*/  FMUL.FTZ R213, R42, R0.reuse ;  /* 0x000000002ad57220 */ /* 0x080fe20000410000 */
[-C--:B------:R-:W-:Y:S01]  /*8420*/  FMUL.FTZ R211, R43, R0.reuse ;  /* 0x000000002bd37220 */ /* 0x080fe20000410000 */
[-C--:B------:R-:W-:Y:S01]  /*8430*/  FMUL.FTZ R202, R44, R0.reuse ;  /* 0x000000002cca7220 */ /* 0x080fe20000410000 */
[-C--:B------:R-:W-:Y:S03]  /*8440*/  FMUL.FTZ R204, R45, R0.reuse ;  /* 0x000000002dcc7220 */ /* 0x080fe60000410000 */
[----:B------:R-:W1:Y:S01]  /*8450*/  MUFU.TANH R245, R245 ;  /* 0x000000f500f57308 */ /* 0x000e620000002400 */
[-C--:B------:R-:W-:Y:S01]  /*8460*/  FMUL.FTZ R209, R46, R0.reuse ;  /* 0x000000002ed17220 */ /* 0x080fe20000410000 */
        /* <DEDUP_REMOVED lines=19> */
[----:B------:R-:W2:Y:S01]  /*85a0*/  MUFU.TANH R239, R239 ;  /* 0x000000ef00ef7308 */ /* 0x000ea20000002400 */
[-C--:B------:R-:W-:Y:S01]  /*85b0*/  FMUL.FTZ R199, R58, R0.reuse ;  /* 0x000000003ac77220 */ /* 0x080fe20000410000 */
[-C--:B------:R-:W-:Y:S01]  /*85c0*/  FMUL.FTZ R198, R59, R0.reuse ;  /* 0x000000003bc67220 */ /* 0x080fe20000410000 */
[-C--:B------:R-:W-:Y:S01]  /*85d0*/  FMUL.FTZ R222, R60, R0.reuse ;  /* 0x000000003cde7220 */ /* 0x080fe20000410000 */
[-C--:B------:R-:W-:Y:S06]  /*85e0*/  FMUL.FTZ R224, R61, R0.reuse ;  /* 0x000000003de07220 */ /* 0x080fec0000410000 */
[----:B------:R-:W2:Y:S01]  /*85f0*/  MUFU.TANH R240, R240 ;  /* 0x000000f000f07308 */ /* 0x000ea20000002400 */
[-C--:B------:R-:W-:Y:S01]  /*8600*/  FMUL.FTZ R57, R62, R0.reuse ;  /* 0x000000003e397220 */ /* 0x080fe20000410000 */
[-C--:B-1----:R-:W-:Y:S01]  /*8610*/  FMUL.FTZ R177, R63, R0.reuse ;  /* 0x000000003fb17220 */ /* 0x082fe20000410000 */
        /* <DEDUP_REMOVED lines=69> */
[----:B------:R-:W-:Y:S07]  /*8a70*/  IMAD.MOV R6, RZ, RZ, -R6 ;  /* 0x000000ffff067224 */ /* 0x000fee00078e0a06 */
[----:B--2---:R-:W2:Y:S02]  /*8a80*/  MUFU.RCP R0, R4 ;  /* 0x0000000400007308 */ /* 0x004ea40000001000 */
[----:B--2---:R-:W-:Y:S02]  /*8a90*/  VIADD R14, R0, 0xffffffe ;  /* 0x0ffffffe000e7836 */ /* 0x004fe40000000000 */
[----:B------:R-:W-:Y:S06]  /*8aa0*/  VIADD R4, R183, 0xffffff80 ;  /* 0xffffff80b7047836 */ /* 0x000fec0000000000 */
[----:B------:R-:W2:Y:S02]  /*8ab0*/  F2I.FTZ.U32.TRUNC.NTZ R15, R14 ;  /* 0x0000000e000f7305 */ /* 0x000ea4000021f000 */
[--C-:B--2---:R-:W-:Y:S01]  /*8ac0*/  IMAD.MOV R0, RZ, RZ, -R15.reuse ;  /* 0x000000ffff007224 */ /* 0x104fe200078e0a0f */
[----:B------:R-:W-:Y:S03]  /*8ad0*/  MOV R14, RZ ;  /* 0x000000ff000e7202 */ /* 0x000fe60000000f00 */
[----:B------:R-:W-:Y:S01]  /*8ae0*/  IMAD R11, R0, R7, RZ ;  /* 0x00000007000b7224 */ /* 0x000fe200078e02ff */
[----:B------:R-:W-:Y:S02]  /*8af0*/  IABS R0, R4 ;  /* 0x0000000400007213 */ /* 0x000fe40000000000 */
[----:B------:R-:W-:Y:S01]  /*8b00*/  LOP3.LUT R4, R4, R13, RZ, 0x3c, !PT ;  /* 0x0000000d04047212 */ /* 0x000fe200078e3cff */
[----:B------:R-:W-:Y:S02]  /*8b10*/  IMAD.HI.U32 R11, R15, R11, R14 ;  /* 0x0000000b0f0b7227 */ /* 0x000fe400078e000e */
[----:B------:R-:W2:Y:S04]  /*8b20*/  LD.E.64 R14, desc[UR4][R2.64+0x38] ;  /* 0x00003804020e7980 */ /* 0x000ea8000c101b00 */
[C---:B------:R-:W-:Y:S04]  /*8b30*/  IMAD.HI.U32 R8, R11.reuse, R5, RZ ;  /* 0x000000050b087227 */ /* 0x040fe800078e00ff */
[C---:B------:R-:W-:Y:S02]  /*8b40*/  IMAD R5, R8.reuse, R6, R5 ;  /* 0x0000000608057224 */ /* 0x040fe400078e0205 */
[----:B------:R-:W-:Y:S03]  /*8b50*/  IMAD.HI.U32 R11, R11, R0, RZ ;  /* 0x000000000b0b7227 */ /* 0x000fe600078e00ff */
[----:B------:R-:W-:Y:S01]  /*8b60*/  ISETP.GT.U32.AND P6, PT, R7, R5, PT ;  /* 0x000000050700720c */ /* 0x000fe20003fc4070 */
        /* <DEDUP_REMOVED lines=22> */
[----:B------:R-:W4:Y:S01]  /*8cd0*/  LD.E R5, desc[UR4][R20.64] ;  /* 0x0000000414057980 */ /* 0x000f22000c101900 */
[----:B------:R-:W-:Y:S01]  /*8ce0*/  LEA.HI.X.SX32 R19, R11, R191, 0x2, P4 ;  /* 0x000000bf0b137211 */ /* 0x000fe200020f16ff */
[----:B------:R-:W-:Y:S04]  /*8cf0*/  IMAD R13, R13, R4, -0x80 ;  /* 0xffffff800d0d7424 */ /* 0x000fe800078e0204 */
        /* <DEDUP_REMOVED lines=14> */
.L_x_724:
[----:B------:R-:W-:Y:S05]  /*8de0*/  BSYNC.RECONVERGENT B0 ;  /* 0x0000000000007941 */ /* 0x000fea0003800200 */
.L_x_723:
[----:B-1----:R-:W-:Y:S01]  /*8df0*/  @!P2 IMAD.MOV.U32 R177, RZ, RZ, R175 ;  /* 0x000000ffffb1a224 */ /* 0x002fe200078e00af */
        /* <DEDUP_REMOVED lines=71> */
.L_x_722:
[----:B------:R-:W-:Y:S05]  /*9270*/  BSYNC.RECONVERGENT B1 ;  /* 0x0000000000017941 */ /* 0x000fea0003800200 */
.L_x_721:
[----:B------:R-:W3:Y:S01]  /*9280*/  LD.E R53, desc[UR4][R2.64+0xdc] ;  /* 0x0000dc0402357980 */ /* 0x000ee2000c101900 */
        /* <DEDUP_REMOVED lines=13> */
[----:B-1----:R-:W-:Y:S02]  /*9360*/  FMNMX3.FTZ R0, R0, R237, R235, !PT ;  /* 0x000000ed00007276 */ /* 0x002fe400078100eb */
        /* <DEDUP_REMOVED lines=30> */
[----:B------:R-:W2:Y:S08]  /*9550*/  SHFL.BFLY PT, R52, R11, 0x1, 0x1f ;  /* 0x0c201f000b347f89 */ /* 0x000eb000000e0000 */
[----:B------:R-:W4:Y:S01]  /*9560*/  LDSM.16.MT88.4 R12, [R164+0x9000] ;  /* 0x00900000a40c783b */ /* 0x000f220000004200 */
[----:B-1----:R-:W-:Y:S02]  /*9570*/  FMNMX.FTZ R0, R5, R0, !PT ;  /* 0x0000000005007209 */ /* 0x002fe40007810000 */
[----:B--2---:R-:W-:Y:S03]  /*9580*/  FMNMX.FTZ R52, R11, R52, !PT ;  /* 0x000000340b347209 */ /* 0x004fe60007810000 */
[----:B------:R-:W-:Y:S01]  /*9590*/  FADD.FTZ R4, -R0, R119 ;  /* 0x0000007700047221 */ /* 0x000fe20000010100 */
[C---:B------:R-:W-:Y:S01]  /*95a0*/  FSETP.NEU.FTZ.AND P0, PT, R52.reuse, -INF , PT ;  /* 0xff8000003400780b */ /* 0x040fe20003f1d000 */
[C---:B---3--:R-:W-:Y:S01]  /*95b0*/  FMUL.FTZ R119, R53.reuse, R52 ;  /* 0x0000003435777220 */ /* 0x048fe20000410000 */
[C---:B------:R-:W-:Y:S01]  /*95c0*/  FMUL.FTZ R120, R53.reuse, R0 ;  /* 0x0000000035787220 */ /* 0x040fe20000410000 */
[----:B------:R-:W-:Y:S01]  /*95d0*/  FMUL.FTZ R59, R53, R4 ;  /* 0x00000004353b7220 */ /* 0x000fe20000410000 */
[----:B------:R-:W-:Y:S02]  /*95e0*/  FADD.FTZ R4, -R52, R117 ;  /* 0x0000007534047221 */ /* 0x000fe40000010100 */
        /* <DEDUP_REMOVED lines=53> */
[-CC-:B------:R-:W-:Y:S03]  /*9940*/  FFMA.FTZ R79, R249, R53.reuse, -R120.reuse ;  /* 0x00000035f94f7223 */ /* 0x180fe60000010878 */
[----:B------:R-:W2:Y:S01]  /*9950*/  MUFU.EX2 R121, R121 ;  /* 0x0000007900797308 */ /* 0x000ea20000000800 */
[----:B-1----:R-:W-:Y:S01]  /*9960*/  F2FP.F16.F32.PACK_AB R63, R123, R126 ;  /* 0x0000007e7b3f723e */ /* 0x002fe200000000ff */
[-CC-:B------:R-:W-:Y:S01]  /*9970*/  FFMA.FTZ R76, R247, R53.reuse, -R120.reuse ;  /* 0x00000035f74c7223 */ /* 0x180fe20000010878 */
[-CC-:B------:R-:W-:Y:S01]  /*9980*/  FFMA.FTZ R92, R244, R53.reuse, -R119.reuse ;  /* 0x00000035f45c7223 */ /* 0x180fe20000010877 */
[-CC-:B------:R-:W-:Y:S01]  /*9990*/  FFMA.FTZ R87, R242, R53.reuse, -R119.reuse ;  /* 0x00000035f2577223 */ /* 0x180fe20000010877 */
[-CC-:B------:R-:W-:Y:S01]  /*99a0*/  FFMA.FTZ R93, R243, R53.reuse, -R120.reuse ;  /* 0x00000035f35d7223 */ /* 0x180fe20000010878 */
[----:B------:R-:W-:Y:S01]  /*99b0*/  LDSM.16.MT88.4 R68, [R116+0x9800] ;  /* 0x009800007444783b */ /* 0x000fe20000004200 */
[-CC-:B------:R-:W-:Y:S03]  /*99c0*/  FFMA.FTZ R94, R57, R53.reuse, -R120.reuse ;  /* 0x00000035395e7223 */ /* 0x180fe60000010878 */
[----:B------:R-:W1:Y:S01]  /*99d0*/  MUFU.EX2 R122, R122 ;  /* 0x0000007a007a7308 */ /* 0x000e620000000800 */
[-CC-:B------:R-:W-:Y:S01]  /*99e0*/  FFMA.FTZ R84, R239, R53.reuse, -R120.reuse ;  /* 0x00000035ef547223 */ /* 0x180fe20000010878 */
[-CC-:B------:R-:W-:Y:S01]  /*99f0*/  FFMA.FTZ R86, R240, R53.reuse, -R119.reuse ;  /* 0x00000035f0567223 */ /* 0x180fe20000010877 */
[-CC-:B------:R-:W-:Y:S01]  /*9a00*/  FFMA.FTZ R85, R236, R53.reuse, -R119.reuse ;  /* 0x00000035ec557223 */ /* 0x180fe20000010877 */
[-C--:B------:R-:W-:Y:S01]  /*9a10*/  FFMA.FTZ R136, R216, R53.reuse, -R119 ;  /* 0x00000035d8887223 */ /* 0x080fe20000010877 */
[-CC-:B------:R-:W-:Y:S01]  /*9a20*/  FFMA.FTZ R133, R209, R53.reuse, -R120.reuse ;  /* 0x00000035d1857223 */ /* 0x180fe20000010878 */
[----:B------:R-:W-:Y:S01]  /*9a30*/  LDSM.16.MT88.4 R108, [R164+0xac00] ;  /* 0x00ac0000a46c783b */ /* 0x000fe20000004200 */
[--C-:B------:R-:W-:Y:S03]  /*9a40*/  FFMA.FTZ R134, R207, R53, -R120.reuse ;  /* 0x00000035cf867223 */ /* 0x100fe60000010878 */
[----:B------:R-:W-:Y:S01]  /*9a50*/  MUFU.EX2 R125, R125 ;  /* 0x0000007d007d7308 */ /* 0x000fe20000000800 */
[----:B--2---:R-:W-:Y:S01]  /*9a60*/  F2FP.F16.F32.PACK_AB R60, R121, R127 ;  /* 0x0000007f793c723e */ /* 0x004fe200000000ff */
[-CC-:B------:R-:W-:Y:S01]  /*9a70*/  FFMA.FTZ R137, R205, R53.reuse, -R120.reuse ;  /* 0x00000035cd897223 */ /* 0x180fe20000010878 */
[-CC-:B------:R-:W-:Y:S01]  /*9a80*/  FFMA.FTZ R138, R203, R53.reuse, -R120.reuse ;  /* 0x00000035cb8a7223 */ /* 0x180fe20000010878 */
[-CC-:B------:R-:W-:Y:S01]  /*9a90*/  FFMA.FTZ R141, R201, R53.reuse, -R120.reuse ;  /* 0x00000035c98d7223 */ /* 0x180fe20000010878 */
[-CC-:B------:R-:W-:Y:S01]  /*9aa0*/  FFMA.FTZ R142, R200, R53.reuse, -R120.reuse ;  /* 0x00000035c88e7223 */ /* 0x180fe20000010878 */
[----:B------:R-:W-:Y:S01]  /*9ab0*/  LDSM.16.MT88.4 R100, [R116+0xac00] ;  /* 0x00ac00007464783b */ /* 0x000fe20000004200 */
[-C--:B------:R-:W-:Y:S03]  /*9ac0*/  FFMA.FTZ R145, R199, R53.reuse, -R120 ;  /* 0x00000035c7917223 */ /* 0x080fe60000010878 */
[----:B------:R-:W2:Y:S01]  /*9ad0*/  MUFU.EX2 R124, R124 ;  /* 0x0000007c007c7308 */ /* 0x000ea20000000800 */
[----:B-1----:R-:W-:Y:S01]  /*9ae0*/  F2FP.F16.F32.PACK_AB R61, R117, R122 ;  /* 0x0000007a753d723e */ /* 0x002fe200000000ff */
[----:B------:R-:W-:Y:S01]  /*9af0*/  FFMA.FTZ R122, R59, R196, R122 ;  /* 0x000000c43b7a7223 */ /* 0x000fe2000001007a */
[--C-:B------:R-:W-:Y:S01]  /*9b00*/  FFMA.FTZ R146, R198, R53, -R120.reuse ;  /* 0x00000035c6927223 */ /* 0x100fe20000010878 */
[----:B------:R-:W-:Y:S01]  /*9b10*/  FFMA.FTZ R127, R58, R197, R127 ;  /* 0x000000c53a7f7223 */ /* 0x000fe2000001007f */
[-CC-:B------:R-:W-:Y:S01]  /*9b20*/  FFMA.FTZ R139, R218, R53.reuse, -R119.reuse ;  /* 0x00000035da8b7223 */ /* 0x180fe20000010877 */
[-CC-:B------:R-:W-:Y:S01]  /*9b30*/  FFMA.FTZ R140, R219, R53.reuse, -R119.reuse ;  /* 0x00000035db8c7223 */ /* 0x180fe20000010877 */
[-CC-:B------:R-:W-:Y:S03]  /*9b40*/  FFMA.FTZ R143, R220, R53.reuse, -R119.reuse ;  /* 0x00000035dc8f7223 */ /* 0x180fe60000010877 */
[----:B------:R-:W-:Y:S01]  /*9b50*/  MUFU.EX2 R77, R77 ;  /* 0x0000004d004d7308 */ /* 0x000fe20000000800 */
[-CC-:B------:R-:W-:Y:S01]  /*9b60*/  FFMA.FTZ R144, R221, R53.reuse, -R119.reuse ;  /* 0x00000035dd907223 */ /* 0x180fe20000010877 */
[-CC-:B------:R-:W-:Y:S01]  /*9b70*/  FFMA.FTZ R222, R222, R53.reuse, -R119.reuse ;  /* 0x00000035dede7223 */ /* 0x180fe20000010877 */
[-CC-:B------:R-:W-:Y:S01]  /*9b80*/  FFMA.FTZ R224, R224, R53.reuse, -R119.reuse ;  /* 0x00000035e0e07223 */ /* 0x180fe20000010877 */
[--C-:B------:R-:W-:Y:S01]  /*9b90*/  FFMA.FTZ R226, R226, R53, -R119.reuse ;  /* 0x00000035e2e27223 */ /* 0x100fe20000010877 */
[----:B------:R-:W-:Y:S05]  /*9ba0*/  ISETP.NE.AND P0, PT, R195, -0x1, PT ;  /* 0xffffffffc300780c */ /* 0x000fea0003f05270 */
[----:B------:R-:W1:Y:S01]  /*9bb0*/  MUFU.EX2 R79, R79 ;  /* 0x0000004f004f7308 */ /* 0x000e620000000800 */
[----:B--2---:R-:W-:Y:S07]  /*9bc0*/  F2FP.F16.F32.PACK_AB R62, R124, R125 ;  /* 0x0000007d7c3e723e */ /* 0x004fee00000000ff */
[C---:B----4-:R-:W-:Y:S02]  /*9bd0*/  HMMA.16816.F32 R4, R60.reuse, R12, R4 ;  /* 0x0000000c3c04723c */ /* 0x050fe40000001804 */
[----:B------:R-:W2:Y:S03]  /*9be0*/  MUFU.EX2 R76, R76 ;  /* 0x0000004c004c7308 */ /* 0x000ea60000000800 */
[C---:B------:R-:W-:Y:S01]  /*9bf0*/  FMUL.FTZ R12, R58.reuse, R104 ;  /* 0x000000683a0c7220 */ /* 0x040fe20000410000 */
[----:B------:R-:W-:Y:S01]  /*9c00*/  FMUL.FTZ R13, R58, R105 ;  /* 0x000000693a0d7220 */ /* 0x000fe20000410000 */
[--C-:B------:R-:W-:Y:S01]  /*9c10*/  FFMA.FTZ R104, R229, R53, -R120.reuse ;  /* 0x00000035e5687223 */ /* 0x100fe20000010878 */
[C---:B------:R-:W-:Y:S04]  /*9c20*/  HMMA.16816.F32 R8, R60.reuse, R14, R8 ;  /* 0x0000000e3c08723c */ /* 0x040fe80000001808 */
[----:B------:R-:W-:Y:S01]  /*9c30*/  MUFU.EX2 R92, R92 ;  /* 0x0000005c005c7308 */ /* 0x000fe20000000800 */
[C---:B------:R-:W-:Y:S01]  /*9c40*/  FMUL.FTZ R14, R59.reuse, R106 ;  /* 0x0000006a3b0e7220 */ /* 0x040fe20000410000 */
[----:B------:R-:W-:Y:S01]  /*9c50*/  FMUL.FTZ R15, R59, R107 ;  /* 0x0000006b3b0f7220 */ /* 0x000fe20000410000 */
[-CC-:B------:R-:W-:Y:S01]  /*9c60*/  FFMA.FTZ R106, R56, R53.reuse, -R120.reuse ;  /* 0x00000035386a7223 */ /* 0x180fe20000010878 */
[--C-:B------:R-:W-:Y:S06]  /*9c70*/  FFMA.FTZ R105, R55, R53, -R120.reuse ;  /* 0x0000003537697223 */ /* 0x100fec0000010878 */
[----:B------:R-:W-:Y:S01]  /*9c80*/  MUFU.EX2 R84, R84 ;  /* 0x0000005400547308 */ /* 0x000fe20000000800 */
[C---:B------:R-:W-:Y:S03]  /*9c90*/  HMMA.16816.F32 R12, R60.reuse, R20, R12 ;  /* 0x000000143c0c723c */ /* 0x040fe6000000180c */
[C---:B------:R-:W-:Y:S01]  /*9ca0*/  FMUL.FTZ R20, R58.reuse, R96 ;  /* 0x000000603a147220 */ /* 0x040fe20000410000 */
[----:B------:R-:W-:Y:S01]  /*9cb0*/  FMUL.FTZ R21, R58, R97 ;  /* 0x000000613a157220 */ /* 0x000fe20000410000 */
[-CC-:B------:R-:W-:Y:S04]  /*9cc0*/  FFMA.FTZ R97, R228, R53.reuse, -R119.reuse ;  /* 0x00000035e4617223 */ /* 0x180fe80000010877 */
[----:B------:R-:W-:Y:S01]  /*9cd0*/  MUFU.EX2 R86, R86 ;  /* 0x0000005600567308 */ /* 0x000fe20000000800 */
[--C-:B------:R-:W-:Y:S01]  /*9ce0*/  FFMA.FTZ R96, R230, R53, -R119.reuse ;  /* 0x00000035e6607223 */ /* 0x100fe20000010877 */
[C---:B------:R-:W-:Y:S03]  /*9cf0*/  HMMA.16816.F32 R16, R60.reuse, R22, R16 ;  /* 0x000000163c10723c */ /* 0x040fe60000001810 */
[C---:B------:R-:W-:Y:S01]  /*9d00*/  FMUL.FTZ R22, R59.reuse, R98 ;  /* 0x000000623b167220 */ /* 0x040fe20000410000 */
[----:B------:R-:W-:Y:S01]  /*9d10*/  FMUL.FTZ R23, R59, R99 ;  /* 0x000000633b177220 */ /* 0x000fe20000410000 */
[-CC-:B------:R-:W-:Y:S03]  /*9d20*/  FFMA.FTZ R99, R231, R53.reuse, -R120.reuse ;  /* 0x00000035e7637223 */ /* 0x180fe60000010878 */
[----:B------:R-:W-:Y:S01]  /*9d30*/  MUFU.EX2 R87, R87 ;  /* 0x0000005700577308 */ /* 0x000fe20000000800 */
[--C-:B------:R-:W-:Y:S02]  /*9d40*/  FFMA.FTZ R98, R233, R53, -R119.reuse ;  /* 0x00000035e9627223 */ /* 0x100fe40000010877 */
[C---:B------:R-:W-:Y:S07]  /*9d50*/  HMMA.16816.F32 R20, R60.reuse, R28, R20 ;  /* 0x0000001c3c14723c */ /* 0x040fee0000001814 */
[----:B------:R-:W-:Y:S01]  /*9d60*/  MUFU.EX2 R93, R93 ;  /* 0x0000005d005d7308 */ /* 0x000fe20000000800 */
[C---:B------:R-:W-:Y:S01]  /*9d70*/  FMUL.FTZ R28, R58.reuse, R88 ;  /* 0x000000583a1c7220 */ /* 0x040fe20000410000 */
[----:B------:R-:W-:Y:S01]  /*9d80*/  FMUL.FTZ R29, R58, R89 ;  /* 0x000000593a1d7220 */ /* 0x000fe20000410000 */
[-CC-:B------:R-:W-:Y:S01]  /*9d90*/  FFMA.FTZ R88, R238, R53.reuse, -R119.reuse ;  /* 0x00000035ee587223 */ /* 0x180fe20000010877 */
[--C-:B------:R-:W-:Y:S01]  /*9da0*/  FFMA.FTZ R89, R235, R53, -R120.reuse ;  /* 0x00000035eb597223 */ /* 0x100fe20000010878 */
[C---:B------:R-:W-:Y:S03]  /*9db0*/  HMMA.16816.F32 R24, R60.reuse, R30, R24 ;  /* 0x0000001e3c18723c */ /* 0x040fe60000001818 */
[C---:B------:R-:W-:Y:S01]  /*9dc0*/  FMUL.FTZ R30, R59.reuse, R90 ;  /* 0x0000005a3b1e7220 */ /* 0x040fe20000410000 */
[----:B------:R-:W-:Y:S01]  /*9dd0*/  FMUL.FTZ R31, R59, R91 ;  /* 0x0000005b3b1f7220 */ /* 0x000fe20000410000 */
[----:B------:R-:W-:Y:S01]  /*9de0*/  MUFU.EX2 R88, R88 ;  /* 0x0000005800587308 */ /* 0x000fe20000000800 */
[-CC-:B------:R-:W-:Y:S01]  /*9df0*/  FFMA.FTZ R91, R234, R53.reuse, -R119.reuse ;  /* 0x00000035ea5b7223 */ /* 0x180fe20000010877 */
[--C-:B------:R-:W-:Y:S04]  /*9e00*/  FFMA.FTZ R90, R237, R53, -R120.reuse ;  /* 0x00000035ed5a7223 */ /* 0x100fe80000010878 */
[C---:B------:R-:W-:Y:S04]  /*9e10*/  HMMA.16816.F32 R28, R60.reuse, R36, R28 ;  /* 0x000000243c1c723c */ /* 0x040fe8000000181c */
[----:B------:R-:W-:Y:S01]  /*9e20*/  MUFU.EX2 R85, R85 ;  /* 0x0000005500557308 */ /* 0x000fe20000000800 */
[C---:B------:R-:W-:Y:S01]  /*9e30*/  FMUL.FTZ R37, R58.reuse, R81 ;  /* 0x000000513a257220 */ /* 0x040fe20000410000 */
[----:B------:R-:W-:Y:S01]  /*9e40*/  FMUL.FTZ R36, R58, R80 ;  /* 0x000000503a247220 */ /* 0x000fe20000410000 */
[----:B------:R-:W-:Y:S01]  /*9e50*/  FFMA.FTZ R80, R246, R53, -R119 ;  /* 0x00000035f6507223 */ /* 0x000fe20000010877 */
[C---:B------:R-:W-:Y:S06]  /*9e60*/  HMMA.16816.F32 R32, R60.reuse, R38, R32 ;  /* 0x000000263c20723c */ /* 0x040fec0000001820 */
[----:B------:R-:W-:Y:S01]  /*9e70*/  MUFU.EX2 R91, R91 ;  /* 0x0000005b005b7308 */ /* 0x000fe20000000800 */
[C---:B------:R-:W-:Y:S01]  /*9e80*/  FMUL.FTZ R39, R59.reuse, R83 ;  /* 0x000000533b277220 */ /* 0x040fe20000410000 */
[----:B------:R-:W-:Y:S01]  /*9e90*/  FMUL.FTZ R38, R59, R82 ;  /* 0x000000523b267220 */ /* 0x000fe20000410000 */
[----:B------:R-:W-:Y:S07]  /*9ea0*/  FFMA.FTZ R82, R245, R53, -R120 ;  /* 0x00000035f5527223 */ /* 0x000fee0000010878 */
[----:B------:R-:W3:Y:S01]  /*9eb0*/  MUFU.EX2 R80, R80 ;  /* 0x0000005000507308 */ /* 0x000ee20000000800 */
[C---:B------:R-:W-:Y:S03]  /*9ec0*/  HMMA.16816.F32 R36, R60.reuse, R44, R36 ;  /* 0x0000002c3c24723c */ /* 0x040fe60000001824 */
[C---:B------:R-:W-:Y:S01]  /*9ed0*/  FMUL.FTZ R44, R58.reuse, R72 ;  /* 0x000000483a2c7220 */ /* 0x040fe20000410000 */
[----:B------:R-:W-:Y:S01]  /*9ee0*/  FMUL.FTZ R45, R58, R73 ;  /* 0x000000493a2d7220 */ /* 0x000fe20000410000 */
[----:B------:R-:W-:Y:S01]  /*9ef0*/  FADD.FTZ R73, R117, R122 ;  /* 0x0000007a75497221 */ /* 0x000fe20000010000 */
[----:B------:R-:W-:Y:S03]  /*9f00*/  FADD.FTZ R58, R121, R127 ;  /* 0x0000007f793a7221 */ /* 0x000fe60000010000 */
[----:B------:R-:W4:Y:S01]  /*9f10*/  MUFU.EX2 R82, R82 ;  /* 0x0000005200527308 */ /* 0x000f220000000800 */
[C---:B------:R-:W-:Y:S03]  /*9f20*/  HMMA.16816.F32 R40, R60.reuse, R46, R40 ;  /* 0x0000002e3c28723c */ /* 0x040fe60000001828 */
[C---:B------:R-:W-:Y:S01]  /*9f30*/  FMUL.FTZ R46, R59.reuse, R74 ;  /* 0x0000004a3b2e7220 */ /* 0x040fe20000410000 */
[----:B------:R-:W-:Y:S01]  /*9f40*/  FMUL.FTZ R47, R59, R75 ;  /* 0x0000004b3b2f7220 */ /* 0x000fe20000410000 */
[----:B------:R-:W-:Y:S01]  /*9f50*/  FADD.FTZ R78, R126, R73 ;  /* 0x000000497e4e7221 */ /* 0x000fe20000010000 */
[-C--:B------:R-:W-:Y:S01]  /*9f60*/  FFMA.FTZ R59, R241, R53.reuse, -R120 ;  /* 0x00000035f13b7223 */ /* 0x080fe20000010878 */
[----:B------:R-:W-:Y:S02]  /*9f70*/  LDSM.16.MT88.4 R72, [R164+0xbc00] ;  /* 0x00bc0000a448783b */ /* 0x000fe40000004200 */
[----:B------:R-:W-:Y:S01]  /*9f80*/  MUFU.EX2 R90, R90 ;  /* 0x0000005a005a7308 */ /* 0x000fe20000000800 */
[----:B------:R-:W-:Y:S01]  /*9f90*/  FADD.FTZ R78, R123, R78 ;  /* 0x0000004e7b4e7221 */ /* 0x000fe20000010000 */
[-C--:B------:R-:W-:Y:S01]  /*9fa0*/  FFMA.FTZ R117, R232, R53.reuse, -R119 ;  /* 0x00000035e8757223 */ /* 0x080fe20000010877 */
[C---:B------:R-:W-:Y:S03]  /*9fb0*/  HMMA.16816.F32 R44, R60.reuse, R64, R44 ;  /* 0x000000403c2c723c */ /* 0x040fe6000000182c */
[----:B-1----:R-:W-:Y:S01]  /*9fc0*/  FADD.FTZ R81, R79, R78 ;  /* 0x0000004e4f517221 */ /* 0x002fe20000010000 */
[-CC-:B------:R-:W-:Y:S03]  /*9fd0*/  FFMA.FTZ R121, R225, R53.reuse, -R120.reuse ;  /* 0x00000035e1797223 */ /* 0x180fe60000010878 */
[----:B------:R-:W1:Y:S01]  /*9fe0*/  MUFU.EX2 R59, R59 ;  /* 0x0000003b003b7308 */ /* 0x000e620000000800 */
[----:B------:R-:W-:Y:S01]  /*9ff0*/  FFMA.FTZ R122, R223, R53, -R120 ;  /* 0x00000035df7a7223 */ /* 0x000fe20000010878 */
[----:B--2---:R-:W-:Y:S01]  /*a000*/  FADD.FTZ R81, R76, R81 ;  /* 0x000000514c517221 */ /* 0x004fe20000010000 */
[----:B------:R-:W-:Y:S01]  /*a010*/  HMMA.16816.F32 R48, R60, R66, R48 ;  /* 0x000000423c30723c */ /* 0x000fe20000001830 */
[----:B------:R-:W2:Y:S02]  /*a020*/  LDSM.16.MT88.4 R64, [R164+0x9400] ;  /* 0x00940000a440783b */ /* 0x000ea40000004200 */
[----:B---3--:R-:W-:Y:S01]  /*a030*/  F2FP.F16.F32.PACK_AB R60, R80, R77 ;  /* 0x0000004d503c723e */ /* 0x008fe200000000ff */
[----:B------:R-:W-:Y:S01]  /*a040*/  FADD.FTZ R125, R125, R58 ;  /* 0x0000003a7d7d7221 */ /* 0x000fe20000010000 */
[----:B------:R-:W-:Y:S02]  /*a050*/  F2FP.F16.F32.PACK_AB R61, R76, R79 ;  /* 0x0000004f4c3d723e */ /* 0x000fe400000000ff */
[----:B------:R-:W-:Y:S01]  /*a060*/  MUFU.EX2 R98, R98 ;  /* 0x0000006200627308 */ /* 0x000fe20000000800 */
[----:B----4-:R-:W-:Y:S01]  /*a070*/  F2FP.F16.F32.PACK_AB R63, R93, R82 ;  /* 0x000000525d3f723e */ /* 0x010fe200000000ff */
[----:B------:R-:W-:Y:S01]  /*a080*/  FADD.FTZ R58, R124, R125 ;  /* 0x0000007d7c3a7221 */ /* 0x000fe20000010000 */
[----:B------:R-:W-:Y:S01]  /*a090*/  F2FP.F16.F32.PACK_AB R62, R87, R92 ;  /* 0x0000005c573e723e */ /* 0x000fe200000000ff */
[-CC-:B------:R-:W-:Y:S01]  /*a0a0*/  FFMA.FTZ R125, R217, R53.reuse, -R120.reuse ;  /* 0x00000035d97d7223 */ /* 0x180fe20000010878 */
[-C--:B------:R-:W-:Y:S01]  /*a0b0*/  FFMA.FTZ R120, R54, R53.reuse, -R120 ;  /* 0x0000003536787223 */ /* 0x080fe20000010878 */
[----:B------:R-:W-:Y:S01]  /*a0c0*/  FADD.FTZ R83, R77, R58 ;  /* 0x0000003a4d537221 */ /* 0x000fe20000010000 */
[----:B------:R-:W-:Y:S01]  /*a0d0*/  FADD.FTZ R58, R82, R81 ;  /* 0x00000051523a7221 */ /* 0x000fe20000010000 */
[----:B------:R-:W-:Y:S02]  /*a0e0*/  LDSM.16.MT88.4 R76, [R164+0xc000] ;  /* 0x00c00000a44c783b */ /* 0x000fe40000004200 */
[----:B------:R-:W-:Y:S01]  /*a0f0*/  MUFU.EX2 R54, R94 ;  /* 0x0000005e00367308 */ /* 0x000fe20000000800 */
[----:B------:R-:W-:Y:S01]  /*a100*/  FADD.FTZ R95, R80, R83 ;  /* 0x00000053505f7221 */ /* 0x000fe20000010000 */
[----:B------:R-:W-:Y:S01]  /*a110*/  FADD.FTZ R58, R93, R58 ;  /* 0x0000003a5d3a7221 */ /* 0x000fe20000010000 */
[-CC-:B------:R-:W-:Y:S01]  /*a120*/  FFMA.FTZ R124, R208, R53.reuse, -R119.reuse ;  /* 0x00000035d07c7223 */ /* 0x180fe20000010877 */
[-C--:B------:R-:W-:Y:S01]  /*a130*/  FFMA.FTZ R123, R210, R53.reuse, -R119 ;  /* 0x00000035d27b7223 */ /* 0x080fe20000010877 */
[----:B------:R-:W-:Y:S01]  /*a140*/  FADD.FTZ R92, R92, R95 ;  /* 0x0000005f5c5c7221 */ /* 0x000fe20000010000 */
[-CC-:B------:R-:W-:Y:S01]  /*a150*/  FFMA.FTZ R126, R212, R53.reuse, -R119.reuse ;  /* 0x00000035d47e7223 */ /* 0x180fe20000010877 */
[----:B------:R-:W-:Y:S03]  /*a160*/  LDSM.16.MT88.4 R80, [R116+0xc400] ;  /* 0x00c400007450783b */ /* 0x000fe60000004200 */
[----:B------:R-:W-:Y:S01]  /*a170*/  MUFU.EX2 R117, R117 ;  /* 0x0000007500757308 */ /* 0x000fe20000000800 */
[----:B------:R-:W-:Y:S01]  /*a180*/  FADD.FTZ R93, R87, R92 ;  /* 0x0000005c575d7221 */ /* 0x000fe20000010000 */
[----:B-1----:R-:W-:Y:S01]  /*a190*/  FADD.FTZ R87, R59, R58 ;  /* 0x0000003a3b577221 */ /* 0x002fe20000010000 */
[-CC-:B------:R-:W-:Y:S01]  /*a1a0*/  FFMA.FTZ R127, R206, R53.reuse, -R119.reuse ;  /* 0x00000035ce7f7223 */ /* 0x180fe20000010877 */
[----:B------:R-:W-:Y:S02]  /*a1b0*/  FFMA.FTZ R119, R227, R53, -R119 ;  /* 0x00000035e3777223 */ /* 0x000fe40000010877 */
[----:B------:R-:W-:Y:S04]  /*a1c0*/  FADD.FTZ R87, R84, R87 ;  /* 0x0000005754577221 */ /* 0x000fe80000010000 */
[----:B------:R-:W-:Y:S10]  /*a1d0*/  MUFU.EX2 R131, R131 ;  /* 0x0000008300837308 */ /* 0x000ff40000000800 */
[----:B------:R-:W-:Y:S01]  /*a1e0*/  MUFU.EX2 R132, R132 ;  /* 0x0000008400847308 */ /* 0x000fe20000000800 */
[C---:B--2---:R-:W-:Y:S09]  /*a1f0*/  HMMA.16816.F32 R4, R60.reuse, R64, R4 ;  /* 0x000000403c04723c */ /* 0x044ff20000001804 */
        /* <DEDUP_REMOVED lines=33> */
[----:B------:R-:W2:Y:S10]  /*a410*/  MUFU.EX2 R140, R140 ;  /* 0x0000008c008c7308 */ /* 0x000eb40000000800 */
[----:B------:R-:W-:Y:S01]  /*a420*/  MUFU.EX2 R141, R141 ;  /* 0x0000008d008d7308 */ /* 0x000fe20000000800 */
[C---:B-1----:R-:W-:Y:S09]  /*a430*/  HMMA.16816.F32 R36, R60.reuse, R64, R36 ;  /* 0x000000403c24723c */ /* 0x042ff20000001824 */
[----:B------:R-:W1:Y:S01]  /*a440*/  MUFU.EX2 R142, R142 ;  /* 0x0000008e008e7308 */ /* 0x000e620000000800 */
[----:B--2---:R-:W-:Y:S01]  /*a450*/  F2FP.F16.F32.PACK_AB R56, R140, R139 ;  /* 0x0000008b8c38723e */ /* 0x004fe200000000ff */
[C---:B------:R-:W-:Y:S01]  /*a460*/  HMMA.16816.F32 R40, R60.reuse, R66, R40 ;  /* 0x000000423c28723c */ /* 0x040fe20000001828 */
[----:B------:R-:W2:Y:S07]  /*a470*/  LDSM.16.MT88.4 R64, [R116+0xd400] ;  /* 0x00d400007440783b */ /* 0x000eae0000004200 */
[----:B------:R-:W-:Y:S10]  /*a480*/  MUFU.EX2 R143, R143 ;  /* 0x0000008f008f7308 */ /* 0x000ff40000000800 */
[----:B------:R-:W3:Y:S01]  /*a490*/  MUFU.EX2 R144, R144 ;  /* 0x0000009000907308 */ /* 0x000ee20000000800 */
[----:B-1----:R-:W-:Y:S09]  /*a4a0*/  F2FP.F16.F32.PACK_AB R57, R142, R141 ;  /* 0x0000008d8e39723e */ /* 0x002ff200000000ff */
[----:B------:R-:W-:Y:S10]  /*a4b0*/  MUFU.EX2 R145, R145 ;  /* 0x0000009100917308 */ /* 0x000ff40000000800 */
[----:B------:R-:W1:Y:S01]  /*a4c0*/  MUFU.EX2 R146, R146 ;  /* 0x0000009200927308 */ /* 0x000e620000000800 */
[----:B---3--:R-:W-:Y:S09]  /*a4d0*/  F2FP.F16.F32.PACK_AB R58, R144, R143 ;  /* 0x0000008f903a723e */ /* 0x008ff200000000ff */
[----:B------:R-:W-:Y:S01]  /*a4e0*/  MUFU.EX2 R222, R222 ;  /* 0x000000de00de7308 */ /* 0x000fe20000000800 */
[C---:B--2---:R-:W-:Y:S09]  /*a4f0*/  HMMA.16816.F32 R44, R60.reuse, R64, R44 ;  /* 0x000000403c2c723c */ /* 0x044ff2000000182c */
[----:B------:R-:W2:Y:S01]  /*a500*/  MUFU.EX2 R55, R224 ;  /* 0x000000e000377308 */ /* 0x000ea20000000800 */
[----:B------:R-:W-:Y:S01]  /*a510*/  HMMA.16816.F32 R48, R60, R66, R48 ;  /* 0x000000423c30723c */ /* 0x000fe20000001830 */
[----:B------:R-:W3:Y:S08]  /*a520*/  LDSM.16.MT88.4 R64, [R164+0x9800] ;  /* 0x00980000a440783b */ /* 0x000ef00000004200 */
[----:B------:R-:W-:Y:S01]  /*a530*/  MUFU.EX2 R226, R226 ;  /* 0x000000e200e27308 */ /* 0x000fe20000000800 */
[----:B------:R-:W-:Y:S02]  /*a540*/  F2FP.F16.F32.PACK_AB R61, R84, R59 ;  /* 0x0000003b543d723e */ /* 0x000fe400000000ff */
[----:B------:R-:W-:Y:S02]  /*a550*/  F2FP.F16.F32.PACK_AB R62, R91, R86 ;  /* 0x000000565b3e723e */ /* 0x000fe400000000ff */
[----:B------:R-:W-:Y:S01]  /*a560*/  F2FP.F16.F32.PACK_AB R60, R85, R88 ;  /* 0x00000058553c723e */ /* 0x000fe200000000ff */
[----:B------:R-:W-:Y:S01]  /*a570*/  FADD.FTZ R88, R88, R93 ;  /* 0x0000005d58587221 */ /* 0x000fe20000010000 */
[----:B------:R-:W-:Y:S01]  /*a580*/  F2FP.F16.F32.PACK_AB R63, R89, R90 ;  /* 0x0000005a593f723e */ /* 0x000fe200000000ff */
[----:B------:R-:W-:Y:S01]  /*a590*/  LDSM.16.MT88.4 R92, [R164+0xcc00] ;  /* 0x00cc0000a45c783b */ /* 0x000fe20000004200 */
[----:B------:R-:W-:Y:S01]  /*a5a0*/  FADD.FTZ R90, R90, R87 ;  /* 0x000000575a5a7221 */ /* 0x000fe20000010000 */
[----:B------:R-:W-:Y:S01]  /*a5b0*/  FADD.FTZ R85, R85, R88 ;  /* 0x0000005855557221 */ /* 0x000fe20000010000 */
[----:B-1----:R-:W-:Y:S01]  /*a5c0*/  F2FP.F16.F32.PACK_AB R59, R146, R145 ;  /* 0x00000091923b723e */ /* 0x002fe200000000ff */
[----:B------:R-:W-:Y:S01]  /*a5d0*/  MUFU.EX2 R119, R119 ;  /* 0x0000007700777308 */ /* 0x000fe20000000800 */
[----:B------:R-:W-:Y:S01]  /*a5e0*/  FADD.FTZ R89, R89, R90 ;  /* 0x0000005a59597221 */ /* 0x000fe20000010000 */
[C---:B---3--:R-:W-:Y:S08]  /*a5f0*/  HMMA.16816.F32 R4, R60.reuse, R64, R4 ;  /* 0x000000403c04723c */ /* 0x048ff00000001804 */
[C---:B------:R-:W-:Y:S01]  /*a600*/  HMMA.16816.F32 R8, R60.reuse, R66, R8 ;  /* 0x000000423c08723c */ /* 0x040fe20000001808 */
[----:B------:R-:W1:Y:S07]  /*a610*/  LDSM.16.MT88.4 R64, [R164+0xb800] ;  /* 0x00b80000a440783b */ /* 0x000e6e0000004200 */
[C---:B------:R-:W-:Y:S08]  /*a620*/  HMMA.16816.F32 R12, R60.reuse, R68, R12 ;  /* 0x000000443c0c723c */ /* 0x040ff0000000180c */
[C---:B------:R-:W-:Y:S01]  /*a630*/  HMMA.16816.F32 R16, R60.reuse, R70, R16 ;  /* 0x000000463c10723c */ /* 0x040fe20000001810 */
[----:B------:R-:W3:Y:S07]  /*a640*/  LDSM.16.MT88.4 R68, [R116+0xb800] ;  /* 0x00b800007444783b */ /* 0x000eee0000004200 */
[C---:B-1----:R-:W-:Y:S08]  /*a650*/  HMMA.16816.F32 R20, R60.reuse, R64, R20 ;  /* 0x000000403c14723c */ /* 0x042ff00000001814 */
[C---:B------:R-:W-:Y:S01]  /*a660*/  HMMA.16816.F32 R24, R60.reuse, R66, R24 ;  /* 0x000000423c18723c */ /* 0x040fe20000001818 */
[----:B------:R-:W1:Y:S07]  /*a670*/  LDSM.16.MT88.4 R64, [R164+0xd800] ;  /* 0x00d80000a440783b */ /* 0x000e6e0000004200 */
[C---:B---3--:R-:W-:Y:S08]  /*a680*/  HMMA.16816.F32 R28, R60.reuse, R68, R28 ;  /* 0x000000443c1c723c */ /* 0x048ff0000000181c */
[C---:B------:R-:W-:Y:S01]  /*a690*/  HMMA.16816.F32 R32, R60.reuse, R70, R32 ;  /* 0x000000463c20723c */ /* 0x040fe20000001820 */
[----:B------:R-:W3:Y:S07]  /*a6a0*/  LDSM.16.MT88.4 R68, [R116+0xd800] ;  /* 0x00d800007444783b */ /* 0x000eee0000004200 */
        /* <DEDUP_REMOVED lines=41> */
[C---:B----4-:R-:W-:Y:S08]  /*a940*/  HMMA.16816.F32 R28, R60.reuse, R72, R28 ;  /* 0x000000483c1c723c */ /* 0x050ff0000000181c */
[C---:B------:R-:W-:Y:S01]  /*a950*/  HMMA.16816.F32 R32, R60.reuse, R74, R32 ;  /* 0x0000004a3c20723c */ /* 0x040fe20000001820 */
[----:B------:R-:W4:Y:S07]  /*a960*/  LDSM.16.MT88.4 R72, [R164+0xa400] ;  /* 0x00a40000a448783b */ /* 0x000f2e0000004200 */
        /* <DEDUP_REMOVED lines=25> */
[C---:B----4-:R-:W-:Y:S08]  /*ab00*/  HMMA.16816.F32 R44, R60.reuse, R72, R44 ;  /* 0x000000483c2c723c */ /* 0x050ff0000000182c */
[----:B------:R-:W-:Y:S01]  /*ab10*/  HMMA.16816.F32 R48, R60, R74, R48 ;  /* 0x0000004a3c30723c */ /* 0x000fe20000001830 */
[----:B------:R-:W4:Y:S07]  /*ab20*/  LDSM.16.MT88.4 R60, [R164+0xe800] ;  /* 0x00e80000a43c783b */ /* 0x000f2e0000004200 */
[C---:B-1----:R-:W-:Y:S01]  /*ab30*/  HMMA.16816.F32 R4, R56.reuse, R64, R4 ;  /* 0x000000403804723c */ /* 0x042fe20000001804 */
[----:B------:R-:W1:Y:S01]  /*ab40*/  LDSM.16.MT88.4 R72, [R116+0xe800] ;  /* 0x00e800007448783b */ /* 0x000e620000004200 */
[----:B------:R-:W5:Y:S03]  /*ab50*/  MUFU.EX2 R65, R106 ;  /* 0x0000006a00417308 */ /* 0x000f660000000800 */
[----:B------:R-:W-:Y:S03]  /*ab60*/  FADD.FTZ R64, R104, R89 ;  /* 0x0000005968407221 */ /* 0x000fe60000010000 */
[C---:B------:R-:W-:Y:S03]  /*ab70*/  HMMA.16816.F32 R8, R56.reuse, R66, R8 ;  /* 0x000000423808723c */ /* 0x040fe60000001808 */
[----:B------:R-:W-:Y:S04]  /*ab80*/  FADD.FTZ R64, R99, R64 ;  /* 0x0000004063407221 */ /* 0x000fe80000010000 */
[----:B------:R-:W-:Y:S01]  /*ab90*/  FADD.FTZ R121, R121, R64 ;  /* 0x0000004079797221 */ /* 0x000fe20000010000 */
[C---:B------:R-:W-:Y:S03]  /*aba0*/  HMMA.16816.F32 R12, R56.reuse, R76, R12 ;  /* 0x0000004c380c723c */ /* 0x040fe6000000180c */
[----:B------:R-:W-:Y:S04]  /*abb0*/  FADD.FTZ R122, R122, R121 ;  /* 0x000000797a7a7221 */ /* 0x000fe80000010000 */
[----:B------:R-:W-:Y:S01]  /*abc0*/  FADD.FTZ R125, R125, R122 ;  /* 0x0000007a7d7d7221 */ /* 0x000fe20000010000 */
[C---:B------:R-:W-:Y:S01]  /*abd0*/  HMMA.16816.F32 R16, R56.reuse, R78, R16 ;  /* 0x0000004e3810723c */ /* 0x040fe20000001810 */
[----:B------:R-:W-:Y:S02]  /*abe0*/  LDSM.16.MT88.4 R76, [R164+0xec00] ;  /* 0x00ec0000a44c783b */ /* 0x000fe40000004200 */
[----:B------:R-:W-:Y:S04]  /*abf0*/  FADD.FTZ R128, R128, R125 ;  /* 0x0000007d80807221 */ /* 0x000fe80000010000 */
[----:B------:R-:W-:Y:S01]  /*ac00*/  FADD.FTZ R129, R129, R128 ;  /* 0x0000008081817221 */ /* 0x000fe20000010000 */
[C---:B---3--:R-:W-:Y:S03]  /*ac10*/  HMMA.16816.F32 R20, R56.reuse, R68, R20 ;  /* 0x000000443814723c */ /* 0x048fe60000001814 */
[----:B--2---:R-:W-:Y:S01]  /*ac20*/  F2FP.F16.F32.PACK_AB R68, R55, R222 ;  /* 0x000000de3744723e */ /* 0x004fe200000000ff */
[----:B------:R-:W-:Y:S01]  /*ac30*/  FADD.FTZ R130, R130, R129 ;  /* 0x0000008182827221 */ /* 0x000fe20000010000 */
[----:B-----5:R-:W-:Y:S03]  /*ac40*/  F2FP.F16.F32.PACK_AB R69, R65, R54 ;  /* 0x000000364145723e */ /* 0x020fe600000000ff */
[C---:B------:R-:W-:Y:S03]  /*ac50*/  HMMA.16816.F32 R24, R56.reuse, R70, R24 ;  /* 0x000000463818723c */ /* 0x040fe60000001818 */
[----:B------:R-:W-:Y:S01]  /*ac60*/  F2FP.F16.F32.PACK_AB R70, R119, R226 ;  /* 0x000000e27746723e */ /* 0x000fe200000000ff */
[----:B------:R-:W-:Y:S04]  /*ac70*/  FADD.FTZ R133, R133, R130 ;  /* 0x0000008285857221 */ /* 0x000fe80000010000 */
[C---:B------:R-:W-:Y:S03]  /*ac80*/  HMMA.16816.F32 R28, R56.reuse, R80, R28 ;  /* 0x00000050381c723c */ /* 0x040fe6000000181c */
[----:B------:R-:W-:Y:S04]  /*ac90*/  FADD.FTZ R134, R134, R133 ;  /* 0x0000008586867221 */ /* 0x000fe80000010000 */
[----:B------:R-:W-:Y:S01]  /*aca0*/  FADD.FTZ R137, R137, R134 ;  /* 0x0000008689897221 */ /* 0x000fe20000010000 */
[C---:B------:R-:W-:Y:S03]  /*acb0*/  HMMA.16816.F32 R32, R56.reuse, R82, R32 ;  /* 0x000000523820723c */ /* 0x040fe60000001820 */
[----:B------:R-:W-:Y:S04]  /*acc0*/  FADD.FTZ R138, R138, R137 ;  /* 0x000000898a8a7221 */ /* 0x000fe80000010000 */
[----:B------:R-:W-:Y:S01]  /*acd0*/  FADD.FTZ R141, R141, R138 ;  /* 0x0000008a8d8d7221 */ /* 0x000fe20000010000 */
[C---:B----4-:R-:W-:Y:S01]  /*ace0*/  HMMA.16816.F32 R36, R56.reuse, R60, R36 ;  /* 0x0000003c3824723c */ /* 0x050fe20000001824 */
[----:B------:R-:W-:Y:S02]  /*acf0*/  MUFU.EX2 R60, R105 ;  /* 0x00000069003c7308 */ /* 0x000fe40000000800 */
[----:B------:R-:W-:Y:S05]  /*ad00*/  FADD.FTZ R142, R142, R141 ;  /* 0x0000008d8e8e7221 */ /* 0x000fea0000010000 */
[C---:B------:R-:W-:Y:S03]  /*ad10*/  HMMA.16816.F32 R40, R56.reuse, R62, R40 ;  /* 0x0000003e3828723c */ /* 0x040fe60000001828 */
[----:B------:R-:W2:Y:S01]  /*ad20*/  MUFU.EX2 R61, R120 ;  /* 0x00000078003d7308 */ /* 0x000ea20000000800 */
[----:B------:R-:W-:Y:S02]  /*ad30*/  FADD.FTZ R62, R86, R85 ;  /* 0x00000055563e7221 */ /* 0x000fe40000010000 */
[----:B------:R-:W3:Y:S02]  /*ad40*/  LDSM.16.MT88.4 R84, [R116+0xcc00] ;  /* 0x00cc00007454783b */ /* 0x000ee40000004200 */
[----:B------:R-:W-:Y:S01]  /*ad50*/  FADD.FTZ R62, R91, R62 ;  /* 0x0000003e5b3e7221 */ /* 0x000fe20000010000 */
[C---:B-1----:R-:W-:Y:S03]  /*ad60*/  HMMA.16816.F32 R44, R56.reuse, R72, R44 ;  /* 0x00000048382c723c */ /* 0x042fe6000000182c */
[----:B------:R-:W-:Y:S04]  /*ad70*/  FADD.FTZ R97, R97, R62 ;  /* 0x0000003e61617221 */ /* 0x000fe80000010000 */
[----:B------:R-:W-:Y:S01]  /*ad80*/  FADD.FTZ R97, R96, R97 ;  /* 0x0000006160617221 */ /* 0x000fe20000010000 */
[----:B------:R-:W-:Y:S03]  /*ad90*/  HMMA.16816.F32 R48, R56, R74, R48 ;  /* 0x0000004a3830723c */ /* 0x000fe60000001830 */
[----:B--2---:R-:W-:Y:S07]  /*ada0*/  F2FP.F16.F32.PACK_AB R71, R61, R60 ;  /* 0x0000003c3d47723e */ /* 0x004fee00000000ff */
[C---:B------:R-:W-:Y:S05]  /*adb0*/  HMMA.16816.F32 R112, R68.reuse, R108, R4 ;  /* 0x0000006c4470723c */ /* 0x040fea0000001804 */
[----:B------:R-:W-:Y:S03]  /*adc0*/  FADD.FTZ R4, R98, R97 ;  /* 0x0000006162047221 */ /* 0x000fe60000010000 */
[C---:B------:R-:W-:Y:S03]  /*add0*/  HMMA.16816.F32 R108, R68.reuse, R110, R8 ;  /* 0x0000006e446c723c */ /* 0x040fe60000001808 */
[----:B------:R-:W-:Y:S01]  /*ade0*/  FADD.FTZ R117, R117, R4 ;  /* 0x0000000475757221 */ /* 0x000fe20000010000 */
[----:B------:R-:W-:Y:S01]  /*adf0*/  FADD.FTZ R9, R145, R142 ;  /* 0x0000008e91097221 */ /* 0x000fe20000010000 */
[----:B------:R-:W1:Y:S02]  /*ae00*/  LDSM.16.MT88.4 R4, [R116+0xec00] ;  /* 0x00ec00007404783b */ /* 0x000e640000004200 */
        /* <DEDUP_REMOVED lines=30> */
[C---:B-1----:R-:W-:Y:S03]  /*aff0*/  HMMA.16816.F32 R72, R68.reuse, R4, R44 ;  /* 0x000000044448723c */ /* 0x042fe6000000182c */
[----:B------:R-:W-:Y:S05]  /*b000*/  MOV R119, R0 ;  /* 0x0000000000777202 */ /* 0x000fea0000000f00 */
[----:B------:R-:W-:Y:S01]  /*b010*/  HMMA.16816.F32 R68, R68, R6, R48 ;  /* 0x000000064444723c */ /* 0x000fe20000001830 */
[----:B------:R-:W-:Y:S08]  /*b020*/  @!UPT UIADD3 URZ, UPT, UPT, URZ, URZ, URZ ;  /* 0x000000fffffff290 */ /* 0x000ff0000fffe0ff */
[----:B------:R-:W-:Y:S11]  /*b030*/  @P0 BRA `(.L_x_725) ;  /* 0xffffffbc006c0947 */ /* 0x000ff6000383ffff */
.L_x_718:
        /* <DEDUP_REMOVED lines=12> */
.L_x_737:
        /* <DEDUP_REMOVED lines=149> */
.L_x_728:
[----:B------:R-:W-:Y:S05]  /*ba50*/  BSYNC.RECONVERGENT B0 ;  /* 0x0000000000007941 */ /* 0x000fea0003800200 */
.L_x_727:
        /* <DEDUP_REMOVED lines=27> */
.L_x_730:
[----:B------:R-:W-:Y:S05]  /*bc10*/  BSYNC.RECONVERGENT B0 ;  /* 0x0000000000007941 */ /* 0x000fea0003800200 */
.L_x_729:
        /* <DEDUP_REMOVED lines=31> */
.L_x_732:
[----:B------:R-:W-:Y:S05]  /*be10*/  BSYNC.RECONVERGENT B0 ;  /* 0x0000000000007941 */ /* 0x000fea0003800200 */
.L_x_731:
[----:B------:R-:W-:-:S04]  /*be20*/  MOV R181, 0x0 ;  /* 0x0000000000b57802 */ /* 0x000fc80000000f00 */
[----:B-12345:R-:W-:Y:S05]  /*be30*/  @P0 RET.REL.NODEC R180 `(_ZN5flash24flash_fwd_splitkv_kernelI23Flash_fwd_kernel_traitsILi96ELi64ELi128ELi4ELb0ELb0EN7cutlass6half_tE19Flash_kernel_traitsILi96ELi64ELi128ELi4ES3_EELb0ELb0ELb0ELb0ELb0ELb1ELb0ELb0EEEvNS_16Flash_fwd_paramsE) ;  /* 0xffffff40b4700950 */ /* 0x03efea0003c3ffff */
        /* <DEDUP_REMOVED lines=14> */
[----:B-1----:R-:W-:Y:S05]  /*bf20*/  @P0 RET.REL.NODEC R180 `(_ZN5flash24flash_fwd_splitkv_kernelI23Flash_fwd_kernel_traitsILi96ELi64ELi128ELi4ELb0ELb0EN7cutlass6half_tE19Flash_kernel_traitsILi96ELi64ELi128ELi4ES3_EELb0ELb0ELb0ELb0ELb0ELb1ELb0ELb0EEEvNS_16Flash_fwd_paramsE) ;  /* 0xffffff40b4340950 */ /* 0x002fea0003c3ffff */
[----:B------:R-:W-:Y:S01]  /*bf30*/  MOV R181, 0x0 ;  /* 0x0000000000b57802 */ /* 0x000fe20000000f00 */
[----:B------:R1:W-:Y:S03]  /*bf40*/  ST.E.128 desc[UR4][R2.64+0x80], R28 ;  /* 0x0000801c02007985 */ /* 0x0003e6000c101d04 */
[----:B-1----:R-:W-:Y:S05]  /*bf50*/  RET.REL.NODEC R180 `(_ZN5flash24flash_fwd_splitkv_kernelI23Flash_fwd_kernel_traitsILi96ELi64ELi128ELi4ELb0ELb0EN7cutlass6half_tE19Flash_kernel_traitsILi96ELi64ELi128ELi4ES3_EELb0ELb0ELb0ELb0ELb0ELb1ELb0ELb0EEEvNS_16Flash_fwd_paramsE) ;  /* 0xffffff40b4287950 */ /* 0x002fea0003c3ffff */
.L_x_726:
[----:B------:R-:W-:Y:S01]  /*bf60*/  MOV R5, 0x2 ;  /* 0x0000000200057802 */ /* 0x000fe20000000f00 */
[----:B------:R-:W-:Y:S01]  /*bf70*/  IMAD.MOV.U32 R4, RZ, RZ, 0x1f ;  /* 0x0000001fff047424 */ /* 0x000fe200078e00ff */
[----:B------:R-:W-:-:S07]  /*bf80*/  MOV R6, 0xffffffff ;  /* 0xffffffff00067802 */ /* 0x000fce0000000f00 */
[----:B-12--5:R-:W-:Y:S05]  /*bf90*/  WARPSYNC.COLLECTIVE R6, `(.L_x_733) ;  /* 0x0000000006087348 */ /* 0x026fea0003c00000 */
[----:B------:R3:W4:Y:S02]  /*bfa0*/  SHFL.BFLY P0, R12, R197, R5, R4 ;  /* 0x0c000005c50c7389 */ /* 0x0007240000000004 */
[----:B-12345:R-:W-:Y:S05]  /*bfb0*/  ENDCOLLECTIVE ;  /* 0x000000000000791b */ /* 0x03efea0003800000 */
.L_x_733:
[----:B------:R-:W-:Y:S02]  /*bfc0*/  IMAD.MOV.U32 R8, RZ, RZ, R12 ;  /* 0x000000ffff087224 */ /* 0x000fe400078e000c */
[----:B------:R-:W-:Y:S02]  /*bfd0*/  IMAD.MOV.U32 R5, RZ, RZ, 0x1 ;  /* 0x00000001ff057424 */ /* 0x000fe400078e00ff */
[----:B------:R-:W-:-:S05]  /*bfe0*/  FADD.FTZ R11, R8, R197 ;  /* 0x000000c5080b7221 */ /* 0x000fca0000010000 */
[----:B------:R-:W-:-:S07]  /*bff0*/  MOV R197, R11 ;  /* 0x0000000b00c57202 */ /* 0x000fce0000000f00 */
[----:B------:R-:W-:Y:S05]  /*c000*/  WARPSYNC.COLLECTIVE R6, `(.L_x_734) ;  /* 0x0000000006087348 */ /* 0x000fea0003c00000 */
[----:B------:R1:W2:Y:S02]  /*c010*/  SHFL.BFLY P0, R12, R197, R5, R4 ;  /* 0x0c000005c50c7389 */ /* 0x0002a40000000004 */
[----:B-12---:R-:W-:Y:S05]  /*c020*/  ENDCOLLECTIVE ;  /* 0x000000000000791b */ /* 0x006fea0003800000 */
.L_x_734:
[----:B------:R-:W-:Y:S01]  /*c030*/  MOV R197, R196 ;  /* 0x000000c400c57202 */ /* 0x000fe20000000f00 */
[----:B------:R-:W-:Y:S01]  /*c040*/  IMAD.MOV.U32 R5, RZ, RZ, 0x2 ;  /* 0x00000002ff057424 */ /* 0x000fe200078e00ff */
[----:B------:R-:W-:-:S07]  /*c050*/  MOV R8, R12 ;  /* 0x0000000c00087202 */ /* 0x000fce0000000f00 */
[----:B------:R-:W-:Y:S05]  /*c060*/  WARPSYNC.COLLECTIVE R6, `(.L_x_735) ;  /* 0x0000000006087348 */ /* 0x000fea0003c00000 */
[----:B------:R1:W2:Y:S02]  /*c070*/  SHFL.BFLY P0, R12, R197, R5, R4 ;  /* 0x0c000005c50c7389 */ /* 0x0002a40000000004 */
[----:B-12---:R-:W-:Y:S05]  /*c080*/  ENDCOLLECTIVE ;  /* 0x000000000000791b */ /* 0x006fea0003800000 */
.L_x_735:
[----:B------:R-:W-:Y:S01]  /*c090*/  FADD.FTZ R8, R11, R8 ;  /* 0x000000080b087221 */ /* 0x000fe20000010000 */
[----:B------:R-:W-:Y:S01]  /*c0a0*/  FADD.FTZ R10, R12, R196 ;  /* 0x000000c40c0a7221 */ /* 0x000fe20000010000 */
[----:B------:R-:W-:-:S04]  /*c0b0*/  MOV R5, 0x1 ;  /* 0x0000000100057802 */ /* 0x000fc80000000f00 */
[----:B------:R-:W-:-:S07]  /*c0c0*/  MOV R197, R10 ;  /* 0x0000000a00c57202 */ /* 0x000fce0000000f00 */
[----:B------:R-:W-:Y:S05]  /*c0d0*/  WARPSYNC.COLLECTIVE R6, `(.L_x_736) ;  /* 0x0000000006087348 */ /* 0x000fea0003c00000 */
[----:B------:R1:W2:Y:S02]  /*c0e0*/  SHFL.BFLY P0, R12, R197, R5, R4 ;  /* 0x0c000005c50c7389 */ /* 0x0002a40000000004 */
[----:B-12---:R-:W-:Y:S05]  /*c0f0*/  ENDCOLLECTIVE ;  /* 0x000000000000791b */ /* 0x006fea0003800000 */
.L_x_736:
[----:B------:R-:W-:Y:S05]  /*c100*/  BRA `(.L_x_737) ;  /* 0xffffffec00fc7947 */ /* 0x000fea000383ffff */
.L_x_738:
        /* <DEDUP_REMOVED lines=15> */
.L_x_11629:


//--------------------- .text._ZN5flash24flash_fwd_splitkv_kernelI23Flash_fwd_kernel_traitsILi96ELi64ELi128ELi4ELb0ELb0EN7cutlass6half_tE19Flash_kernel_traitsILi96ELi64ELi128ELi4ES3_EELb0ELb0ELb0ELb0ELb0ELb0ELb0ELb1EEEvNS_16Flash_fwd_paramsE --------------------------
	.section	.text._ZN5flash24flash_fwd_splitkv_kernelI23Flash_fwd_kernel_traitsILi96ELi64ELi128ELi4ELb0ELb0EN7cutlass6half_tE19Flash_kernel_traitsILi96ELi64ELi128ELi4ES3_EELb0ELb0ELb0ELb0ELb0ELb0ELb0ELb1EEEvNS_16Flash_fwd_paramsE,"ax",@progbits
	.align	128
        .global         _ZN5flash24flash_fwd_splitkv_kernelI23Flash_fwd_kernel_traitsILi96ELi64ELi128ELi4ELb0ELb0EN7cutlass6half_tE19Flash_kernel_traitsILi96ELi64ELi128ELi4ES3_EELb0ELb0ELb0ELb0ELb0ELb0ELb0ELb1EEEvNS_16Flash_fwd_paramsE
        .type           _ZN5flash24flash_fwd_splitkv_kernelI23Flash_fwd_kernel_traitsILi96ELi64ELi128ELi4ELb0ELb0EN7cutlass6half_tE19Flash_kernel_traitsILi96ELi64ELi128ELi4ES3_EELb0ELb0ELb0ELb0ELb0ELb0ELb0ELb1EEEvNS_16Flash_fwd_paramsE,@function
        .size           _ZN5flash24flash_fwd_splitkv_kernelI23Flash_fwd_kernel_traitsILi96ELi64ELi128ELi4ELb0ELb0EN7cutlass6half_tE19Flash_kernel_traitsILi96ELi64ELi128ELi4ES3_EELb0ELb0ELb0ELb0ELb0ELb0ELb0ELb1EEEvNS_16Flash_fwd_paramsE,(.L_x_11630 - _ZN5flash24flash_fwd_splitkv_kernelI23Flash_fwd_kernel_traitsILi96ELi64ELi128ELi4ELb0ELb0EN7cutlass6half_tE19Flash_kernel_traitsILi96ELi64ELi128ELi4ES3_EELb0ELb0ELb0ELb0ELb0ELb0ELb0ELb1EEEvNS_16Flash_fwd_paramsE)
        .other          _ZN5flash24flash_fwd_splitkv_kernelI23Flash_fwd_kernel_traitsILi96ELi64ELi128ELi4ELb0ELb0EN7cutlass6half_tE19Flash_kernel_traitsILi96ELi64ELi128ELi4ES3_EELb0ELb0ELb0ELb0ELb0ELb0ELb0ELb1EEEvNS_16Flash_fwd_paramsE,@"STO_CUDA_ENTRY STV_DEFAULT"
_ZN5flash24flash_fwd_splitkv_kernelI23Flash_fwd_kernel_traitsILi96ELi64ELi128ELi4ELb0ELb0EN7cutlass6half_tE19Flash_kernel_traitsILi96ELi64ELi128ELi4ES3_EELb0ELb0ELb0ELb0ELb0ELb0ELb0ELb1EEEvNS_16Flash_fwd_paramsE:
.text._ZN5flash24flash_fwd_splitkv_kernelI23Flash_fwd_kernel_traitsILi96ELi64ELi128ELi4ELb0ELb0EN7cutlass6half_tE19Flash_kernel_traitsILi96ELi64ELi128ELi4ES3_EELb0ELb0ELb0ELb0ELb0ELb0ELb0ELb1EEEvNS_16Flash_fwd_paramsE:
[----:B------:R-:W-:Y:S01]  /*0000*/  LDC R1, c[0x0][0x37c] ;  /* 0x0000df00ff017b82 */ /* 0x000fe20000000800 */
[----:B------:R-:W1:Y:S07]  /*0010*/  S2R R19, SR_CTAID.X ;  /* 0x0000000000137919 */ /* 0x000e6e0000002500 */
[----:B------:R-:W2:Y:S01]  /*0020*/  LDC.64 R120, c[0x0][0x348] ;  /* 0x0000d200ff787b82 */ /* 0x000ea20000000a00 */
[----:B------:R-:W-:Y:S01]  /*0030*/  BSSY.RECONVERGENT B4, `(.L_x_739) ;  /* 0x0000005000047945 */ /* 0x000fe20003800200 */
[----:B------:R-:W-:Y:S01]  /*0040*/  MOV R154, 0x80 ;  /* 0x00000080009a7802 */ /* 0x000fe20000000f00 */
[----:B------:R-:W3:Y:S01]  /*0050*/  S2R R156, SR_CTAID.Y ;  /* 0x00000000009c7919 */ /* 0x000ee20000002600 */
[----:B------:R-:W4:Y:S05]  /*0060*/  S2R R155, SR_CTAID.Z ;  /* 0x00000000009b7919 */ /* 0x000f2a0000002700 */
[----:B-1234-:R-:W-:Y:S05]  /*0070*/  CALL.REL.NOINC `($_ZN5flash24flash_fwd_splitkv_kernelI23Flash_fwd_kernel_traitsILi96ELi64ELi128ELi4ELb0ELb0EN7cutlass6half_tE19Flash_kernel_traitsILi96ELi64ELi128ELi4ES3_EELb0ELb0ELb0ELb0ELb0ELb0ELb0ELb1EEEvNS_16Flash_fwd_paramsE$_ZN5flash30compute_attn_1rowblock_splitkvI23Flash_fwd_kernel_traitsILi96ELi64ELi128ELi4ELb0ELb0EN7cutlass6half_tE19Flash_kernel_traitsILi96ELi64ELi128ELi4ES3_EELb0ELb0ELb0ELb0ELb0ELb0ELb0ELb1ENS_16Flash_fwd_paramsEEEvRKT8_iiiii) ;  /* 0x0000000000087944 */ /* 0x01efea0003c00000 */
[----:B------:R-:W-:Y:S05]  /*0080*/  BSYNC.RECONVERGENT B4 ;  /* 0x0000000000047941 */ /* 0x000fea0003800200 */
.L_x_739:
[----:B------:R-:W-:Y:S05]  /*0090*/  EXIT ;  /* 0x000000000000794d */ /* 0x000fea0003800000 */
        .type           $_ZN5flash24flash_fwd_splitkv_kernelI23Flash_fwd_kernel_traitsILi96ELi64ELi128ELi4ELb0ELb0EN7cutlass6half_tE19Flash_kernel_traitsILi96ELi64ELi128ELi4ES3_EELb0ELb0ELb0ELb0ELb0ELb0ELb0ELb1EEEvNS_16Flash_fwd_paramsE$_ZN5flash30compute_attn_1rowblock_splitkvI23Flash_fwd_kernel_traitsILi96ELi64ELi128ELi4ELb0ELb0EN7cutlass6half_tE19Flash_kernel_traitsILi96ELi64ELi128ELi4ES3_EELb0ELb0ELb0ELb0ELb0ELb0ELb0ELb1ENS_16Flash_fwd_paramsEEEvRKT8_iiiii,@function
        .size           $_ZN5flash24flash_fwd_splitkv_kernelI23Flash_fwd_kernel_traitsILi96ELi64ELi128ELi4ELb0ELb0EN7cutlass6half_tE19Flash_kernel_traitsILi96ELi64ELi128ELi4ES3_EELb0ELb0ELb0ELb0ELb0ELb0ELb0ELb1EEEvNS_16Flash_fwd_paramsE$_ZN5flash30compute_attn_1rowblock_splitkvI23Flash_fwd_kernel_traitsILi96ELi64ELi128ELi4ELb0ELb0EN7cutlass6half_tE19Flash_kernel_traitsILi96ELi64ELi128ELi4ES3_EELb0ELb0ELb0ELb0ELb0ELb0ELb0ELb1ENS_16Flash_fwd_paramsEEEvRKT8_iiiii,(.L_x_11630 - $_ZN5flash24flash_fwd_splitkv_kernelI23Flash_fwd_kernel_traitsILi96ELi64ELi128ELi4ELb0ELb0EN7cutlass6half_tE19Flash_kernel_traitsILi96ELi64ELi128ELi4ES3_EELb0ELb0ELb0ELb0ELb0ELb0ELb0ELb1EEEvNS_16Flash_fwd_paramsE$_ZN5flash30compute_attn_1rowblock_splitkvI23Flash_fwd_kernel_traitsILi96ELi64ELi128ELi4ELb0ELb0EN7cutlass6half_tE19Flash_kernel_traitsILi96ELi64ELi128ELi4ES3_EELb0ELb0ELb0ELb0ELb0ELb0ELb0ELb1ENS_16Flash_fwd_paramsEEEvRKT8_iiiii)
$_ZN5flash24flash_fwd_splitkv_kernelI23Flash_fwd_kernel_traitsILi96ELi64ELi128ELi4ELb0ELb0EN7cutlass6half_tE19Flash_kernel_traitsILi96ELi64ELi128ELi4ES3_EELb0ELb0ELb0ELb0ELb0ELb0ELb0ELb1EEEvNS_16Flash_fwd_paramsE$_ZN5flash30compute_attn_1rowblock_splitkvI23Flash_fwd_kernel_traitsILi96ELi64ELi128ELi4ELb0ELb0EN7cutlass6half_tE19Flash_kernel_traitsILi96ELi64ELi128ELi4ES3_EELb0ELb0ELb0ELb0ELb0ELb0ELb0ELb1ENS_16Flash_fwd_paramsEEEvRKT8_iiiii:
[----:B------:R-:W1:Y:S02]  /*00a0*/  LDCU.64 UR4, c[0x0][0x358] ;  /* 0x00006b00ff0477ac */ /* 0x000e640008000a00 */
[----:B-1----:R-:W2:Y:S04]  /*00b0*/  LD.E.64 R8, desc[UR4][R120.64+0xe0] ;  /* 0x0000e00478087980 */ /* 0x002ea8000c101b00 */
[----:B------:R-:W3:Y:S04]  /*00c0*/  LD.E.64 R6, desc[UR4][R120.64+0xe8] ;  /* 0x0000e80478067980 */ /* 0x000ee8000c101b00 */
[----:B------:R-:W4:Y:S01]  /*00d0*/  LD.E.64 R2, desc[UR4][R120.64+0xf0] ;  /* 0x0000f00478027980 */ /* 0x000f22000c101b00 */
[----:B------:R-:W-:Y:S01]  /*00e0*/  IMAD.SHL.U32 R93, R156, 0x4, RZ ;  /* 0x000000049c5d7824 */ /* 0x000fe200078e00ff */
[----:B------:R-:W-:-:S02]  /*00f0*/  SHF.R.U32.HI R92, RZ, 0x1e, R156 ;  /* 0x0000001eff5c7819 */ /* 0x000fc4000001169c */
[----:B------:R-:W4:Y:S01]  /*0100*/  LD.E.64 R4, desc[UR4][R120.64+0xf8] ;  /* 0x0000f80478047980 */ /* 0x000f22000c101b00 */
[----:B------:R-:W-:Y:S02]  /*0110*/  IMAD.MOV.U32 R10, RZ, RZ, RZ ;  /* 0x000000ffff0a7224 */ /* 0x000fe400078e00ff */
[----:B------:R-:W-:Y:S01]  /*0120*/  IMAD.MOV.U32 R160, RZ, RZ, -0x1 ;  /* 0xffffffffffa07424 */ /* 0x000fe200078e00ff */
[C---:B--2---:R-:W-:Y:S02]  /*0130*/  ISETP.NE.U32.AND P5, PT, R8.reuse, RZ, PT ;  /* 0x000000ff0800720c */ /* 0x044fe40003fa5070 */
[----:B------:R-:W-:Y:S02]  /*0140*/  ISETP.NE.U32.AND P1, PT, R8, RZ, PT ;  /* 0x000000ff0800720c */ /* 0x000fe40003f25070 */
[----:B---3--:R-:W-:Y:S02]  /*0150*/  ISETP.NE.U32.AND P3, PT, R6, RZ, PT ;  /* 0x000000ff0600720c */ /* 0x008fe40003f65070 */
[----:B------:R-:W-:-:S02]  /*0160*/  ISETP.NE.AND.EX P5, PT, R9, RZ, PT, P5 ;  /* 0x000000ff0900720c */ /* 0x000fc40003fa5350 */
[C---:B----4-:R-:W-:Y:S02]  /*0170*/  ISETP.NE.U32.AND P4, PT, R2.reuse, RZ, PT ;  /* 0x000000ff0200720c */ /* 0x050fe40003f85070 */
[----:B------:R-:W-:Y:S02]  /*0180*/  ISETP.NE.AND.EX P3, PT, R7, RZ, PT, P3 ;  /* 0x000000ff0700720c */ /* 0x000fe40003f65330 */
[----:B------:R-:W-:Y:S02]  /*0190*/  ISETP.NE.AND.EX P4, PT, R3, RZ, PT, P4 ;  /* 0x000000ff0300720c */ /* 0x000fe40003f85340 */
[----:B------:R-:W-:Y:S02]  /*01a0*/  IADD3 R32, P0, PT, R2, R93, RZ ;  /* 0x0000005d02207210 */ /* 0x000fe40007f1e0ff */
[----:B------:R-:W-:Y:S01]  /*01b0*/  ISETP.NE.AND.EX P1, PT, R9, RZ, PT, P1 ;  /* 0x000000ff0900720c */ /* 0x000fe20003f25310 */
[----:B------:R-:W-:Y:S02]  /*01c0*/  IMAD.WIDE.U32 R8, R156, 0x4, R8 ;  /* 0x000000049c087825 */ /* 0x000fe400078e0008 */
[----:B------:R1:W5:Y:S02]  /*01d0*/  @!P5 LD.E R163, desc[UR4][R120.64+0xb4] ;  /* 0x0000b40478a3d980 */ /* 0x000364000c101900 */
[----:B------:R-:W-:-:S02]  /*01e0*/  IMAD.X R33, R3, 0x1, R92, P0 ;  /* 0x0000000103217824 */ /* 0x000fc400000e065c */
[----:B------:R1:W5:Y:S04]  /*01f0*/  @P5 LD.E R3, desc[UR4][R8.64+0x4] ;  /* 0x0000040408035980 */ /* 0x000368000c101900 */
[----:B------:R1:W5:Y:S04]  /*0200*/  @!P3 LD.E R77, desc[UR4][R120.64+0xb8] ;  /* 0x0000b804784db980 */ /* 0x000368000c101900 */
[----:B------:R1:W5:Y:S01]  /*0210*/  @P4 LD.E R10, desc[UR4][R32.64] ;  /* 0x00000004200a4980 */ /* 0x000362000c101900 */
[C---:B------:R-:W-:Y:S01]  /*0220*/  ISETP.NE.U32.AND P2, PT, R6.reuse, RZ, PT ;  /* 0x000000ff0600720c */ /* 0x040fe20003f45070 */
[----:B------:R-:W2:Y:S03]  /*0230*/  S2R R55, SR_TID.X ;  /* 0x0000000000377919 */ /* 0x000ea60000002100 */
[----:B------:R-:W-:Y:S01]  /*0240*/  ISETP.NE.AND.EX P2, PT, R7, RZ, PT, P2 ;  /* 0x000000ff0700720c */ /* 0x000fe20003f45320 */
[----:B------:R1:W5:Y:S01]  /*0250*/  @P1 LD.E R160, desc[UR4][R8.64] ;  /* 0x0000000408a01980 */ /* 0x000362000c101900 */
[----:B------:R-:W-:Y:S01]  /*0260*/  IADD3 R6, P1, PT, R6, R93, RZ ;  /* 0x0000005d06067210 */ /* 0x000fe20007f3e0ff */
[----:B------:R-:W-:Y:S01]  /*0270*/  BSSY.RECONVERGENT B0, `(.L_x_740) ;  /* 0x000000a000007945 */ /* 0x000fe20003800200 */
[----:B------:R-:W-:Y:S01]  /*0280*/  ISETP.NE.U32.AND P0, PT, R4, RZ, PT ;  /* 0x000000ff0400720c */ /* 0x000fe20003f05070 */
[----:B------:R-:W-:-:S02]  /*0290*/  IMAD.MOV.U32 R11, RZ, RZ, -0x1 ;  /* 0xffffffffff0b7424 */ /* 0x000fc400078e00ff */
[----:B------:R-:W-:Y:S01]  /*02a0*/  IMAD.X R7, R7, 0x1, R92, P1 ;  /* 0x0000000107077824 */ /* 0x000fe200008e065c */
[----:B------:R-:W-:-:S05]  /*02b0*/  ISETP.NE.AND.EX P0, PT, R5, RZ, PT, P0 ;  /* 0x000000ff0500720c */ /* 0x000fca0003f05300 */
[----:B------:R-:W-:Y:S08]  /*02c0*/  @!P2 BRA `(.L_x_741) ;  /* 0x000000000010a947 */ /* 0x000ff00003800000 */
[----:B------:R-:W3:Y:S02]  /*02d0*/  LD.E.U8 R0, desc[UR4][R120.64+0x1b2] ;  /* 0x0001b20478007980 */ /* 0x000ee4000c101100 */
[----:B---3--:R-:W-:-:S13]  /*02e0*/  ISETP.NE.AND P1, PT, R0, RZ, PT ;  /* 0x000000ff0000720c */ /* 0x008fda0003f25270 */
[----:B------:R-:W-:Y:S05]  /*02f0*/  @!P1 BRA `(.L_x_741) ;  /* 0x0000000000049947 */ /* 0x000fea0003800000 */
[----:B------:R3:W5:Y:S02]  /*0300*/  LD.E R11, desc[UR4][R6.64] ;  /* 0x00000004060b7980 */ /* 0x000764000c101900 */
.L_x_741:
[----:B------:R-:W-:Y:S05]  /*0310*/  BSYNC.RECONVERGENT B0 ;  /* 0x0000000000007941 */ /* 0x000fea0003800200 */
.L_x_740:
[----:B------:R-:W-:Y:S04]  /*0320*/  BSSY.RECONVERGENT B0, `(.L_x_742) ;  /* 0x0000007000007945 */ /* 0x000fe80003800200 */
[----:B------:R-:W-:Y:S05]  /*0330*/  @!P3 BRA `(.L_x_743) ;  /* 0x000000000014b947 */ /* 0x000fea0003800000 */
[----:B------:R-:W4:Y:S02]  /*0340*/  LD.E.U8 R0, desc[UR4][R120.64+0x1b2] ;  /* 0x0001b20478007980 */ /* 0x000f24000c101100 */
[----:B----4-:R-:W-:-:S13]  /*0350*/  ISETP.NE.AND P1, PT, R0, RZ, PT ;  /* 0x000000ff0000720c */ /* 0x010fda0003f25270 */
[----:B------:R-:W4:Y:S02]  /*0360*/  @P1 LD.E R0, desc[UR4][R6.64+0x4] ;  /* 0x0000040406001980 */ /* 0x000f24000c101900 */
[----:B----45:R-:W-:-:S06]  /*0370*/  @P1 IADD3 R77, PT, PT, R0, -R11, RZ ;  /* 0x8000000b004d1210 */ /* 0x030fcc0007ffe0ff */
[----:B------:R4:W5:Y:S02]  /*0380*/  @!P1 LD.E R77, desc[UR4][R6.64] ;  /* 0x00000004064d9980 */ /* 0x000964000c101900 */
.L_x_743:
[----:B------:R-:W-:Y:S05]  /*0390*/  BSYNC.RECONVERGENT B0 ;  /* 0x0000000000007941 */ /* 0x000fea0003800200 */
.L_x_742:
[----:B------:R-:W-:Y:S01]  /*03a0*/  BSSY.RECONVERGENT B1, `(.L_x_744) ;  /* 0x0000012000017945 */ /* 0x000fe20003800200 */
[----:B-----5:R-:W-:Y:S02]  /*03b0*/  @P5 IADD3 R163, PT, PT, -R160, R3, RZ ;  /* 0x00000003a0a35210 */ /* 0x020fe40007ffe1ff */
[----:B------:R-:W-:Y:S01]  /*03c0*/  IADD3 R77, PT, PT, R77, -R10, RZ ;  /* 0x8000000a4d4d7210 */ /* 0x000fe20007ffe0ff */
[----:B------:R-:W-:Y:S06]  /*03d0*/  @!P0 BRA `(.L_x_745) ;  /* 0x0000000000148947 */ /* 0x000fec0003800000 */
[----:B------:R-:W-:-:S05]  /*03e0*/  IADD3 R2, P0, PT, R4, R93, RZ ;  /* 0x0000005d04027210 */ /* 0x000fca0007f1e0ff */
[----:B------:R-:W-:-:S05]  /*03f0*/  IMAD.X R3, R5, 0x1, R92, P0 ;  /* 0x0000000105037824 */ /* 0x000fca00000e065c */
[----:B------:R-:W5:Y:S02]  /*0400*/  LD.E R67, desc[UR4][R2.64] ;  /* 0x0000000402437980 */ /* 0x000f64000c101900 */
[----:B-----5:R-:W-:Y:S01]  /*0410*/  IADD3 R67, PT, PT, R67, -R10, RZ ;  /* 0x8000000a43437210 */ /* 0x020fe20007ffe0ff */
[----:B------:R-:W-:Y:S05]  /*0420*/  BRA `(.L_x_746) ;  /* 0x0000000000247947 */ /* 0x000fea0003800000 */
.L_x_745:
[----:B------:R-:W5:Y:S01]  /*0430*/  LD.E.64 R2, desc[UR4][R120.64+0x108] ;  /* 0x0001080478027980 */ /* 0x000f62000c101b00 */
[----:B------:R-:W-:Y:S01]  /*0440*/  BSSY.RECONVERGENT B0, `(.L_x_747) ;  /* 0x0000006000007945 */ /* 0x000fe20003800200 */
[----:B------:R-:W-:Y:S01]  /*0450*/  IMAD.MOV.U32 R0, RZ, RZ, RZ ;  /* 0x000000ffff007224 */ /* 0x000fe200078e00ff */
[----:B-----5:R-:W-:-:S04]  /*0460*/  ISETP.NE.U32.AND P0, PT, R2, RZ, PT ;  /* 0x000000ff0200720c */ /* 0x020fc80003f05070 */
[----:B------:R-:W-:-:S13]  /*0470*/  ISETP.NE.AND.EX P0, PT, R3, RZ, PT, P0 ;  /* 0x000000ff0300720c */ /* 0x000fda0003f05300 */
[----:B------:R-:W-:Y:S05]  /*0480*/  @!P0 BRA `(.L_x_748) ;  /* 0x0000000000048947 */ /* 0x000fea0003800000 */
[----:B------:R1:W5:Y:S02]  /*0490*/  LD.E R0, desc[UR4][R120.64+0xbc] ;  /* 0x0000bc0478007980 */ /* 0x000364000c101900 */
.L_x_748:
[----:B------:R-:W-:Y:S05]  /*04a0*/  BSYNC.RECONVERGENT B0 ;  /* 0x0000000000007941 */ /* 0x000fea0003800200 */
.L_x_747:
[----:B-----5:R-:W-:Y:S02]  /*04b0*/  IADD3 R67, PT, PT, R77, R0, RZ ;  /* 0x000000004d437210 */ /* 0x020fe40007ffe0ff */
.L_x_746:
[----:B------:R-:W-:Y:S05]  /*04c0*/  BSYNC.RECONVERGENT B1 ;  /* 0x0000000000017941 */ /* 0x000fea0003800200 */
.L_x_744:
[----:B------:R-:W-:Y:S01]  /*04d0*/  IMAD.SHL.U32 R158, R19, 0x40, RZ ;  /* 0x00000040139e7824 */ /* 0x000fe200078e00ff */
[----:B------:R-:W-:Y:S01]  /*04e0*/  MOV R2, R154 ;  /* 0x0000009a00027202 */ /* 0x000fe20000000f00 */
[----:B------:R-:W-:-:S03]  /*04f0*/  IMAD.MOV.U32 R3, RZ, RZ, 0x0 ;  /* 0x00000000ff037424 */ /* 0x000fc600078e00ff */
[----:B------:R-:W-:-:S13]  /*0500*/  ISETP.GT.AND P0, PT, R163, R158, PT ;  /* 0x0000009ea300720c */ /* 0x000fda0003f04270 */
[----:B-1234-:R-:W-:Y:S05]  /*0510*/  @!P0 RET.REL.NODEC R2 `(_ZN5flash24flash_fwd_splitkv_kernelI23Flash_fwd_kernel_traitsILi96ELi64ELi128ELi4ELb0ELb0EN7cutlass6half_tE19Flash_kernel_traitsILi96ELi64ELi128ELi4ES3_EELb0ELb0ELb0ELb0ELb0ELb0ELb0ELb1EEEvNS_16Flash_fwd_paramsE) ;  /* 0xfffffff802b88950 */ /* 0x01efea0003c3ffff */
        /* <DEDUP_REMOVED lines=18> */
[----:B------:R-:W4:Y:S04]  /*0640*/  LD.E.64 R8, desc[UR4][R120.64+0xa0] ;  /* 0x0000a00478087980 */ /* 0x000f28000c101b00 */
[----:B------:R1:W5:Y:S04]  /*0650*/  LD.E R0, desc[UR4][R120.64+0xc0] ;  /* 0x0000c00478007980 */ /* 0x000368000c101900 */
[----:B------:R1:W5:Y:S01]  /*0660*/  LD.E.64 R14, desc[UR4][R120.64+0x70] ;  /* 0x00007004780e7980 */ /* 0x000362000c101b00 */
[----:B------:R-:W-:-:S02]  /*0670*/  IMAD.SHL.U32 R6, R55, 0x8, RZ ;  /* 0x0000000837067824 */ /* 0x000fc400078e00ff */
[----:B------:R-:W-:-:S03]  /*0680*/  IMAD.MOV.U32 R19, RZ, RZ, RZ ;  /* 0x000000ffff137224 */ /* 0x000fc600078e00ff */
[----:B------:R-:W-:Y:S02]  /*0690*/  LOP3.LUT R18, R6, 0x18, RZ, 0xc0, !PT ;  /* 0x0000001806127812 */ /* 0x000fe400078ec0ff */
[----:B------:R-:W-:Y:S02]  /*06a0*/  IADD3 R163, PT, PT, -R158, R163, RZ ;  /* 0x000000a39ea37210 */ /* 0x000fe40007ffe1ff */
[----:B------:R-:W-:Y:S02]  /*06b0*/  SHF.R.U32.HI R55, RZ, 0x2, R55 ;  /* 0x00000002ff377819 */ /* 0x000fe40000011637 */
[----:B------:R-:W-:Y:S02]  /*06c0*/  ISETP.NE.AND P5, PT, R18, RZ, PT ;  /* 0x000000ff1200720c */ /* 0x000fe40003fa5270 */
[CC--:B------:R-:W-:Y:S02]  /*06d0*/  ISETP.GE.AND P2, PT, R55.reuse, R163.reuse, PT ;  /* 0x000000a33700720c */ /* 0x0c0fe40003f46270 */
[----:B------:R-:W-:Y:S01]  /*06e0*/  ISETP.GE.OR P6, PT, R55, R163, P5 ;  /* 0x000000a33700720c */ /* 0x000fe20002fc6670 */
[----:B------:R-:W-:Y:S01]  /*06f0*/  BSSY.RECONVERGENT B0, `(.L_x_750) ;  /* 0x0000029000007945 */ /* 0x000fe20003800200 */
[----:B--2---:R-:W-:-:S02]  /*0700*/  @P0 IMAD R4, R13, R160, RZ ;  /* 0x000000a00d040224 */ /* 0x004fc400078e02ff */
[----:B------:R-:W-:-:S04]  /*0710*/  @P0 IMAD.WIDE.U32 R160, R12, R160, RZ ;  /* 0x000000a00ca00225 */ /* 0x000fc800078e00ff */
[----:B---3--:R-:W-:Y:S02]  /*0720*/  IMAD R2, R156, R2, R155 ;  /* 0x000000029c027224 */ /* 0x008fe400078e029b */
[-C--:B----4-:R-:W-:Y:S02]  /*0730*/  @!P0 IMAD R5, R17, R156.reuse, RZ ;  /* 0x0000009c11058224 */ /* 0x090fe400078e02ff */
[----:B------:R-:W-:-:S04]  /*0740*/  @!P0 IMAD.WIDE.U32 R16, R16, R156, RZ ;  /* 0x0000009c10108225 */ /* 0x000fc800078e00ff */
[----:B------:R-:W-:Y:S02]  /*0750*/  @!P0 IMAD.IADD R5, R17, 0x1, R5 ;  /* 0x0000000111058824 */ /* 0x000fe400078e0205 */
[----:B------:R-:W-:Y:S02]  /*0760*/  @!P0 IMAD.MOV.U32 R6, RZ, RZ, R16 ;  /* 0x000000ffff068224 */ /* 0x000fe400078e0010 */
[----:B------:R-:W-:-:S04]  /*0770*/  IMAD.WIDE.U32 R16, R158, R12, R18 ;  /* 0x0000000c9e107225 */ /* 0x000fc800078e0012 */
[----:B------:R-:W-:Y:S01]  /*0780*/  @P0 IMAD.MOV.U32 R6, RZ, RZ, R160 ;  /* 0x000000ffff060224 */ /* 0x000fe200078e00a0 */
[----:B------:R-:W-:Y:S01]  /*0790*/  @P0 IADD3 R5, PT, PT, R161, R4, RZ ;  /* 0x00000004a1050210 */ /* 0x000fe20007ffe0ff */
[----:B------:R-:W-:Y:S02]  /*07a0*/  IMAD R2, R3, R2, R158 ;  /* 0x0000000203027224 */ /* 0x000fe400078e029e */
[----:B------:R-:W-:Y:S01]  /*07b0*/  IMAD R158, R13, R158, RZ ;  /* 0x0000009e0d9e7224 */ /* 0x000fe200078e02ff */
[----:B------:R-:W-:Y:S01]  /*07c0*/  IADD3 R6, P0, PT, R6, R16, RZ ;  /* 0x0000001006067210 */ /* 0x000fe20007f1e0ff */
[----:B------:R-:W-:-:S03]  /*07d0*/  VIADD R4, R55, 0x20 ;  /* 0x0000002037047836 */ /* 0x000fc60000000000 */
[----:B------:R-:W-:Y:S02]  /*07e0*/  IADD3.X R7, PT, PT, R5, R17, R158, P0, !PT ;  /* 0x0000001105077210 */ /* 0x000fe400007fe49e */
[----:B------:R-:W-:Y:S02]  /*07f0*/  IADD3 R3, P0, PT, R2, R55, RZ ;  /* 0x0000003702037210 */ /* 0x000fe40007f1e0ff */
[CC--:B------:R-:W-:Y:S02]  /*0800*/  ISETP.GE.AND P1, PT, R4.reuse, R163.reuse, PT ;  /* 0x000000a30400720c */ /* 0x0c0fe40003f26270 */
[----:B------:R-:W-:Y:S02]  /*0810*/  ISETP.GE.OR P5, PT, R4, R163, P5 ;  /* 0x000000a30400720c */ /* 0x000fe40002fa6670 */
[----:B------:R-:W-:Y:S01]  /*0820*/  LEA.HI.X.SX32 R4, R2, RZ, 0x1, P0 ;  /* 0x000000ff02047211 */ /* 0x000fe200000f0eff */
[----:B------:R-:W-:Y:S01]  /*0830*/  IMAD R2, R11, R155, RZ ;  /* 0x0000009b0b027224 */ /* 0x000fe200078e02ff */
[----:B------:R-:W-:Y:S01]  /*0840*/  LEA R8, P0, R3, R8, 0x2 ;  /* 0x0000000803087211 */ /* 0x000fe200078010ff */
[----:B------:R-:W-:Y:S01]  /*0850*/  IMAD.WIDE.U32 R10, R155, R10, R6 ;  /* 0x0000000a9b0a7225 */ /* 0x000fe200078e0006 */
[----:B------:R-:W-:-:S02]  /*0860*/  LOP3.LUT R7, R18, 0x20, RZ, 0xfc, !PT ;  /* 0x0000002012077812 */ /* 0x000fc400078efcff */
[----:B------:R-:W-:Y:S01]  /*0870*/  LEA.HI.X R9, R3, R9, R4, 0x2, P0 ;  /* 0x0000000903097211 */ /* 0x000fe200000f1404 */
[----:B------:R-:W-:Y:S01]  /*0880*/  @!P6 IMAD.MOV.U32 R3, RZ, RZ, 0x7f800000 ;  /* 0x7f800000ff03e424 */ /* 0x000fe200078e00ff */
[----:B------:R-:W-:Y:S02]  /*0890*/  LOP3.LUT R5, R18, 0x40, RZ, 0xfc, !PT ;  /* 0x0000004012057812 */ /* 0x000fe400078efcff */
[----:B------:R-:W-:Y:S01]  /*08a0*/  IADD3 R21, PT, PT, R11, R2, RZ ;  /* 0x000000020b157210 */ /* 0x000fe20007ffe0ff */
[----:B-1----:R-:W-:Y:S06]  /*08b0*/  @P2 BRA `(.L_x_751) ;  /* 0x0000000000302947 */ /* 0x002fec0003800000 */
        /* <DEDUP_REMOVED lines=12> */
.L_x_751:
[----:B------:R-:W-:Y:S05]  /*0980*/  BSYNC.RECONVERGENT B0 ;  /* 0x0000000000007941 */ /* 0x000fea0003800200 */
.L_x_750:
[----:B------:R-:W-:Y:S04]  /*0990*/  BSSY.RECONVERGENT B0, `(.L_x_752) ;  /* 0x0000012000007945 */ /* 0x000fe80003800200 */
[----:B------:R-:W-:Y:S05]  /*09a0*/  @P1 BRA `(.L_x_753) ;  /* 0x0000000000401947 */ /* 0x000fea0003800000 */
[----:B------:R-:W-:Y:S01]  /*09b0*/  IADD3 R55, P0, PT, R55, 0x20, RZ ;  /* 0x0000002037377810 */ /* 0x000fe20007f1e0ff */
[----:B------:R-:W-:Y:S01]  /*09c0*/  IMAD.MOV.U32 R16, RZ, RZ, R10 ;  /* 0x000000ffff107224 */ /* 0x000fe200078e000a */
[----:B------:R-:W-:Y:S02]  /*09d0*/  MOV R17, R21 ;  /* 0x0000001500117202 */ /* 0x000fe40000000f00 */
[-C--:B-----5:R-:W-:Y:S01]  /*09e0*/  ISETP.GE.AND P2, PT, R18, R0.reuse, PT ;  /* 0x000000001200720c */ /* 0x0a0fe20003f46270 */
[----:B------:R-:W-:Y:S01]  /*09f0*/  IMAD.X R11, RZ, RZ, RZ, P0 ;  /* 0x000000ffff0b7224 */ /* 0x000fe200000e06ff */
[-C--:B------:R-:W-:Y:S01]  /*0a00*/  ISETP.GE.AND P1, PT, R7, R0.reuse, PT ;  /* 0x000000000700720c */ /* 0x080fe20003f26270 */
[----:B------:R-:W-:Y:S01]  /*0a10*/  IMAD.WIDE.U32 R16, R12, R55, R16 ;  /* 0x000000370c107225 */ /* 0x000fe200078e0010 */
[----:B------:R-:W-:-:S03]  /*0a20*/  ISETP.GE.AND P0, PT, R5, R0, PT ;  /* 0x000000000500720c */ /* 0x000fc60003f06270 */
        /* <DEDUP_REMOVED lines=8> */
.L_x_753:
[----:B------:R-:W-:Y:S05]  /*0ab0*/  BSYNC.RECONVERGENT B0 ;  /* 0x0000000000007941 */ /* 0x000fea0003800200 */
.L_x_752:
[----:B------:R-:W-:Y:S01]  /*0ac0*/  MOV R155, 0x0 ;  /* 0x00000000009b7802 */ /* 0x000fe20000000f00 */
[----:B------:R1:W-:Y:S03]  /*0ad0*/  @!P6 ST.E desc[UR4][R8.64], R3 ;  /* 0x000000030800e985 */ /* 0x0003e6000c101904 */
[----:B-12--5:R-:W-:Y:S05]  /*0ae0*/  @P5 RET.REL.NODEC R154 `(_ZN5flash24flash_fwd_splitkv_kernelI23Flash_fwd_kernel_traitsILi96ELi64ELi128ELi4ELb0ELb0EN7cutlass6half_tE19Flash_kernel_traitsILi96ELi64ELi128ELi4ES3_EELb0ELb0ELb0ELb0ELb0ELb0ELb0ELb1EEEvNS_16Flash_fwd_paramsE) ;  /* 0xfffffff49a445950 */ /* 0x026fea0003c3ffff */
[----:B------:R-:W-:Y:S02]  /*0af0*/  MOV R3, 0x7f800000 ;  /* 0x7f80000000037802 */ /* 0x000fe40000000f00 */
[----:B------:R-:W-:-:S03]  /*0b00*/  MOV R155, 0x0 ;  /* 0x00000000009b7802 */ /* 0x000fc60000000f00 */
[----:B------:R1:W-:Y:S02]  /*0b10*/  ST.E desc[UR4][R8.64+0x80], R3 ;  /* 0x0000800308007985 */ /* 0x0003e4000c101904 */
[----:B-1----:R-:W-:Y:S05]  /*0b20*/  RET.REL.NODEC R154 `(_ZN5flash24flash_fwd_splitkv_kernelI23Flash_fwd_kernel_traitsILi96ELi64ELi128ELi4ELb0ELb0EN7cutlass6half_tE19Flash_kernel_traitsILi96ELi64ELi128ELi4ES3_EELb0ELb0ELb0ELb0ELb0ELb0ELb0ELb1EEEvNS_16Flash_fwd_paramsE) ;  /* 0xfffffff49a347950 */ /* 0x002fea0003c3ffff */
.L_x_749:
        /* <DEDUP_REMOVED lines=13> */
[----:B------:R-:W3:Y:S04]  /*0c00*/  LD.E.64 R10, desc[UR4][R120.64+0x168] ;  /* 0x00016804780a7980 */ /* 0x000ee8000c101b00 */
[----:B-1----:R-:W4:Y:S01]  /*0c10*/  LD.E R2, desc[UR4][R120.64+0x68] ;  /* 0x0000680478027980 */ /* 0x002f22000c101900 */
[----:B------:R-:W-:-:S03]  /*0c20*/  LEA R5, R54, 0xffffff80, 0x7 ;  /* 0xffffff8036057811 */ /* 0x000fc600078e38ff */
[----:B------:R-:W4:Y:S04]  /*0c30*/  LD.E.64 R16, desc[UR4][R120.64+0x20] ;  /* 0x0000200478107980 */ /* 0x000f28000c101b00 */
[----:B------:R-:W4:Y:S04]  /*0c40*/  LD.E.64 R146, desc[UR4][R120.64+0x38] ;  /* 0x0000380478927980 */ /* 0x000f28000c101b00 */
[----:B------:R-:W4:Y:S04]  /*0c50*/  LD.E.64 R14, desc[UR4][R120.64+0x50] ;  /* 0x00005004780e7980 */ /* 0x000f28000c101b00 */
[----:B------:R-:W5:Y:S01]  /*0c60*/  LD.E.64 R148, desc[UR4][R120.64+0x40] ;  /* 0x0000400478947980 */ /* 0x000f62000c101b00 */
        /* <DEDUP_REMOVED lines=8> */
[----:B-----5:R-:W-:Y:S01]  /*0cf0*/  IMAD R6, R3, R4, RZ ;  /* 0x0000000403067224 */ /* 0x020fe200078e02ff */
[----:B------:R-:W-:-:S03]  /*0d00*/  IABS R3, R5 ;  /* 0x0000000500037213 */ /* 0x000fc60000000000 */
[----:B------:R-:W-:Y:S01]  /*0d10*/  IMAD.HI.U32 R6, R13, R6, R12 ;  /* 0x000000060d067227 */ /* 0x000fe200078e000c */
[----:B------:R-:W-:Y:S01]  /*0d20*/  IADD3 R0, PT, PT, RZ, -R0, RZ ;  /* 0x80000000ff007210 */ /* 0x000fe20007ffe0ff */
[----:B------:R-:W5:Y:S04]  /*0d30*/  LD.E.64 R12, desc[UR4][R120.64+0x58] ;  /* 0x00005804780c7980 */ /* 0x000f68000c101b00 */
        /* <DEDUP_REMOVED lines=19> */
[----:B------:R1:W3:Y:S01]  /*0e70*/  LD.E R3, desc[UR4][R20.64] ;  /* 0x0000000414037980 */ /* 0x0002e2000c101900 */
[----:B----4-:R-:W-:-:S04]  /*0e80*/  IABS R4, R2 ;  /* 0x0000000200047213 */ /* 0x010fc80000000000 */
[----:B------:R-:W4:Y:S08]  /*0e90*/  I2F.RP R18, R4 ;  /* 0x0000000400127306 */ /* 0x000f300000209400 */
[----:B----4-:R-:W4:Y:S02]  /*0ea0*/  MUFU.RCP R7, R18 ;  /* 0x0000001200077308 */ /* 0x010f240000001000 */
[----:B----4-:R-:W-:-:S06]  /*0eb0*/  IADD3 R7, PT, PT, R7, 0xffffffe, RZ ;  /* 0x0ffffffe07077810 */ /* 0x010fcc0007ffe0ff */
[----:B------:R-:W4:Y:S01]  /*0ec0*/  F2I.FTZ.U32.TRUNC.NTZ R23, R7 ;  /* 0x0000000700177305 */ /* 0x000f22000021f000 */
[----:B------:R-:W-:Y:S02]  /*0ed0*/  MOV R22, RZ ;  /* 0x000000ff00167202 */ /* 0x000fe40000000f00 */
[----:B-1----:R-:W-:Y:S02]  /*0ee0*/  IABS R20, R155 ;  /* 0x0000009b00147213 */ /* 0x002fe40000000000 */
[----:B------:R-:W-:Y:S01]  /*0ef0*/  IABS R0, R2 ;  /* 0x0000000200007213 */ /* 0x000fe20000000000 */
[----:B----4-:R-:W-:-:S04]  /*0f00*/  IMAD.MOV R9, RZ, RZ, -R23 ;  /* 0x000000ffff097224 */ /* 0x010fc800078e0a17 */
        /* <DEDUP_REMOVED lines=9> */
[----:B------:R-:W-:Y:S02]  /*0fa0*/  LOP3.LUT R4, R155, R2, RZ, 0x3c, !PT ;  /* 0x000000029b047212 */ /* 0x000fe400078e3cff */
[----:B------:R-:W-:Y:S02]  /*0fb0*/  @!P1 IADD3 R9, PT, PT, R9, 0x1, RZ ;  /* 0x0000000109099810 */ /* 0x000fe40007ffe0ff */
[----:B------:R-:W-:Y:S01]  /*0fc0*/  ISETP.GE.AND P0, PT, R4, RZ, PT ;  /* 0x000000ff0400720c */ /* 0x000fe20003f06270 */
[----:B------:R-:W-:Y:S01]  /*0fd0*/  IMAD R5, R8, R6, R5 ;  /* 0x0000000608057224 */ /* 0x000fe200078e0205 */
[----:B------:R-:W-:-:S03]  /*0fe0*/  ISETP.NE.AND P1, PT, R2, RZ, PT ;  /* 0x000000ff0200720c */ /* 0x000fc60003f25270 */
[----:B------:R-:W-:Y:S02]  /*0ff0*/  IMAD R4, R147, R5, RZ ;  /* 0x0000000593047224 */ /* 0x000fe400078e02ff */
[----:B------:R-:W-:-:S06]  /*1000*/  @P2 VIADD R9, R9, 0x1 ;  /* 0x0000000109092836 */ /* 0x000fcc0000000000 */
[----:B------:R-:W-:Y:S02]  /*1010*/  @!P0 IMAD.MOV R9, RZ, RZ, -R9 ;  /* 0x000000ffff098224 */ /* 0x000fe400078e0a09 */
[----:B------:R-:W-:Y:S02]  /*1020*/  @!P1 LOP3.LUT R9, RZ, R2, RZ, 0x33, !PT ;  /* 0x00000002ff099212 */ /* 0x000fe400078e33ff */
[----:B---3--:R-:W-:Y:S01]  /*1030*/  SHF.R.S32.HI R0, RZ, 0x1f, R3 ;  /* 0x0000001fff007819 */ /* 0x008fe20000011403 */
        /* <DEDUP_REMOVED lines=11> */
[----:B--2---:R-:W-:Y:S02]  /*10f0*/  IMAD R7, R11, R3, RZ ;  /* 0x000000030b077224 */ /* 0x004fe400078e02ff */
[----:B------:R-:W-:-:S04]  /*1100*/  IMAD.WIDE.U32 R8, R9, R14, R22 ;  /* 0x0000000e09087225 */ /* 0x000fc800078e0016 */
[----:B------:R-:W-:-:S04]  /*1110*/  IMAD.WIDE.U32 R14, R10, R3, RZ ;  /* 0x000000030a0e7225 */ /* 0x000fc800078e00ff */
[----:B------:R-:W-:Y:S01]  /*1120*/  IMAD R7, R10, R0, R7 ;  /* 0x000000000a077224 */ /* 0x000fe200078e0207 */
[----:B------:R-:W-:Y:S01]  /*1130*/  MOV R18, R14 ;  /* 0x0000000e00127202 */ /* 0x000fe20000000f00 */
[----:B------:R-:W-:Y:S02]  /*1140*/  IMAD.IADD R3, R9, 0x1, R4 ;  /* 0x0000000109037824 */ /* 0x000fe400078e0204 */
[----:B------:R-:W-:Y:S01]  /*1150*/  IMAD.IADD R16, R15, 0x1, R7 ;  /* 0x000000010f107824 */ /* 0x000fe200078e0207 */
[----:B------:R-:W-:Y:S05]  /*1160*/  BRA `(.L_x_756) ;  /* 0x0000000400347947 */ /* 0x000fea0003800000 */
.L_x_755:
[----:B-1----:R-:W2:Y:S01]  /*1170*/  LD.E R2, desc[UR4][R120.64+0x68] ;  /* 0x0000680478027980 */ /* 0x002ea2000c101900 */
[----:B------:R-:W-:-:S03]  /*1180*/  ISETP.NE.AND P3, PT, R11, -0x1, PT ;  /* 0xffffffff0b00780c */ /* 0x000fc60003f65270 */
[----:B------:R-:W3:Y:S04]  /*1190*/  LD.E.64 R146, desc[UR4][R120.64+0x38] ;  /* 0x0000380478927980 */ /* 0x000ee8000c101b00 */
[----:B------:R-:W4:Y:S04]  /*11a0*/  LD.E.64 R148, desc[UR4][R120.64+0x40] ;  /* 0x0000400478947980 */ /* 0x000f28000c101b00 */
[----:B------:R-:W4:Y:S04]  /*11b0*/  LD.E.64 R16, desc[UR4][R120.64+0x50] ;  /* 0x0000500478107980 */ /* 0x000f28000c101b00 */
[----:B------:R-:W4:Y:S04]  /*11c0*/  @!P3 LD.E.64 R22, desc[UR4][R120.64+0x20] ;  /* 0x000020047816b980 */ /* 0x000f28000c101b00 */
[----:B------:R-:W4:Y:S04]  /*11d0*/  @!P3 LD.E.64 R14, desc[UR4][R120.64+0x28] ;  /* 0x00002804780eb980 */ /* 0x000f28000c101b00 */
[----:B------:R1:W5:Y:S01]  /*11e0*/  LD.E.64 R12, desc[UR4][R120.64+0x58] ;  /* 0x00005804780c7980 */ /* 0x000362000c101b00 */
[----:B------:R-:W-:Y:S01]  /*11f0*/  IMAD.MOV.U32 R8, RZ, RZ, RZ ;  /* 0x000000ffff087224 */ /* 0x000fe200078e00ff */
[----:B------:R-:W-:-:S02]  /*1200*/  IABS R20, R155 ;  /* 0x0000009b00147213 */ /* 0x000fc40000000000 */
[----:B------:R-:W-:Y:S02]  /*1210*/  CS2R R164, SRZ ;  /* 0x0000000000a47805 */ /* 0x000fe4000001ff00 */
[----:B--2---:R-:W-:-:S04]  /*1220*/  IABS R4, R2 ;  /* 0x0000000200047213 */ /* 0x004fc80000000000 */
[----:B------:R-:W2:Y:S08]  /*1230*/  I2F.RP R5, R4 ;  /* 0x0000000400057306 */ /* 0x000eb00000209400 */
[----:B--2---:R-:W2:Y:S02]  /*1240*/  MUFU.RCP R0, R5 ;  /* 0x0000000500007308 */ /* 0x004ea40000001000 */
[----:B--2---:R-:W-:-:S06]  /*1250*/  IADD3 R0, PT, PT, R0, 0xffffffe, RZ ;  /* 0x0ffffffe00007810 */ /* 0x004fcc0007ffe0ff */
[----:B------:R-:W2:Y:S01]  /*1260*/  F2I.FTZ.U32.TRUNC.NTZ R9, R0 ;  /* 0x0000000000097305 */ /* 0x000ea2000021f000 */
[----:B------:R-:W-:Y:S02]  /*1270*/  IABS R3, R2 ;  /* 0x0000000200037213 */ /* 0x000fe40000000000 */
[----:B--2---:R-:W-:-:S05]  /*1280*/  IADD3 R7, PT, PT, RZ, -R9, RZ ;  /* 0x80000009ff077210 */ /* 0x004fca0007ffe0ff */
        /* <DEDUP_REMOVED lines=32> */
[-C--:B------:R-:W-:Y:S02]  /*1490*/  IMAD R4, R147, R5.reuse, RZ ;  /* 0x0000000593047224 */ /* 0x080fe400078e02ff */
[----:B------:R-:W-:Y:S01]  /*14a0*/  IMAD.WIDE.U32 R22, R146, R5, R8 ;  /* 0x0000000592167225 */ /* 0x000fe200078e0008 */
[----:B------:R-:W-:Y:S02]  /*14b0*/  @!P1 IADD3 R7, PT, PT, -R7, RZ, RZ ;  /* 0x000000ff07079210 */ /* 0x000fe40007ffe1ff */
[----:B------:R-:W-:Y:S01]  /*14c0*/  @!P0 LOP3.LUT R7, RZ, R2, RZ, 0x33, !PT ;  /* 0x00000002ff078212 */ /* 0x000fe200078e33ff */
[----:B------:R-:W-:-:S02]  /*14d0*/  @!P3 IMAD R0, R3, R148, R0 ;  /* 0x000000940300b224 */ /* 0x000fc400078e0200 */
[----:B------:R-:W-:Y:S01]  /*14e0*/  @!P3 IMAD.WIDE.U32 R8, R148, R10, RZ ;  /* 0x0000000a9408b225 */ /* 0x000fe200078e00ff */
[----:B------:R-:W-:-:S03]  /*14f0*/  @!P3 SHF.R.S32.HI R3, RZ, 0x1f, R6 ;  /* 0x0000001fff03b819 */ /* 0x000fc60000011406 */
[----:B------:R-:W-:Y:S01]  /*1500*/  IMAD.IADD R23, R23, 0x1, R4 ;  /* 0x0000000117177824 */ /* 0x000fe200078e0204 */
[----:B------:R-:W-:Y:S01]  /*1510*/  SHF.R.S32.HI R4, RZ, 0x1f, R7 ;  /* 0x0000001fff047819 */ /* 0x000fe20000011407 */
[----:B------:R-:W-:Y:S01]  /*1520*/  @!P3 IMAD.IADD R25, R9, 0x1, R0 ;  /* 0x000000010919b824 */ /* 0x000fe200078e0200 */
[----:B------:R-:W-:Y:S01]  /*1530*/  @P3 IADD3 R10, PT, PT, R10, R11, RZ ;  /* 0x0000000b0a0a3210 */ /* 0x000fe20007ffe0ff */
[----:B------:R-:W-:Y:S01]  /*1540*/  @!P3 IMAD R0, R15, R6, RZ ;  /* 0x000000060f00b224 */ /* 0x000fe200078e02ff */
[----:B------:R-:W-:Y:S01]  /*1550*/  @!P3 MOV R24, R8 ;  /* 0x000000080018b202 */ /* 0x000fe20000000f00 */
[----:B------:R-:W-:Y:S02]  /*1560*/  IMAD R9, R17, R7, RZ ;  /* 0x0000000711097224 */ /* 0x000fe400078e02ff */
[----:B------:R-:W-:Y:S02]  /*1570*/  @!P3 IMAD R0, R14, R3, R0 ;  /* 0x000000030e00b224 */ /* 0x000fe400078e0200 */
[----:B------:R-:W-:-:S02]  /*1580*/  IMAD R9, R16, R4, R9 ;  /* 0x0000000410097224 */ /* 0x000fc400078e0209 */
[----:B------:R-:W-:-:S04]  /*1590*/  @!P3 IMAD.WIDE.U32 R14, R14, R6, R24 ;  /* 0x000000060e0eb225 */ /* 0x000fc800078e0018 */
[----:B------:R-:W-:Y:S02]  /*15a0*/  @P3 IMAD R4, R149, R10, RZ ;  /* 0x0000000a95043224 */ /* 0x000fe400078e02ff */
[----:B------:R-:W-:-:S04]  /*15b0*/  IMAD.WIDE.U32 R22, R16, R7, R22 ;  /* 0x0000000710167225 */ /* 0x000fc800078e0016 */
[----:B------:R-:W-:Y:S01]  /*15c0*/  @P3 IMAD.WIDE.U32 R10, R148, R10, RZ ;  /* 0x0000000a940a3225 */ /* 0x000fe200078e00ff */
[----:B------:R-:W-:Y:S02]  /*15d0*/  @!P3 IADD3 R16, PT, PT, R15, R0, RZ ;  /* 0x000000000f10b210 */ /* 0x000fe40007ffe0ff */
[----:B------:R-:W-:Y:S01]  /*15e0*/  MOV R8, R22 ;  /* 0x0000001600087202 */ /* 0x000fe20000000f00 */
[----:B------:R-:W-:Y:S01]  /*15f0*/  @!P3 IMAD.MOV.U32 R18, RZ, RZ, R14 ;  /* 0x000000ffff12b224 */ /* 0x000fe200078e000e */
[----:B------:R-:W-:Y:S01]  /*1600*/  IADD3 R3, PT, PT, R23, R9, RZ ;  /* 0x0000000917037210 */ /* 0x000fe20007ffe0ff */
[----:B------:R-:W-:Y:S01]  /*1610*/  @P3 IMAD.IADD R16, R11, 0x1, R4 ;  /* 0x000000010b103824 */ /* 0x000fe200078e0204 */
[----:B------:R-:W-:Y:S02]  /*1620*/  @P3 MOV R18, R10 ;  /* 0x0000000a00123202 */ /* 0x000fe40000000f00 */
[----:B-1----:R-:W-:Y:S02]  /*1630*/  MOV R17, RZ ;  /* 0x000000ff00117202 */ /* 0x002fe40000000f00 */
.L_x_756:
[----:B------:R-:W-:Y:S05]  /*1640*/  BSYNC.RECONVERGENT B0 ;  /* 0x0000000000007941 */ /* 0x000fea0003800200 */
.L_x_754:
[----:B------:R-:W-:Y:S01]  /*1650*/  ISETP.NE.AND P0, PT, R160, -0x1, PT ;  /* 0xffffffffa000780c */ /* 0x000fe20003f05270 */
[----:B------:R-:W2:Y:S04]  /*1660*/  LD.E.64 R22, desc[UR4][R120.64+0x30] ;  /* 0x0000300478167980 */ /* 0x000ea8000c101b00 */
[----:B------:R-:W3:Y:S04]  /*1670*/  LD.E.64 R10, desc[UR4][R120.64+0x10] ;  /* 0x00001004780a7980 */ /* 0x000ee8000c101b00 */
[----:B------:R-:W4:Y:S04]  /*1680*/  LD.E.64 R24, desc[UR4][R120.64+0x48] ;  /* 0x0000480478187980 */ /* 0x000f28000c101b00 */
[----:B------:R-:W3:Y:S01]  /*1690*/  @!P0 LD.E.64 R26, desc[UR4][R120.64+0x18] ;  /* 0x00001804781a8980 */ /* 0x000ee2000c101b00 */
[----:B------:R-:W-:-:S03]  /*16a0*/  IMAD.MOV.U32 R82, RZ, RZ, RZ ;  /* 0x000000ffff527224 */ /* 0x000fc600078e00ff */
[----:B------:R-:W4:Y:S04]  /*16b0*/  LD.E.64 R14, desc[UR4][R120.64+0x8] ;  /* 0x00000804780e7980 */ /* 0x000f28000c101b00 */
[----:B------:R-:W4:Y:S04]  /*16c0*/  LD.E.64 R6, desc[UR4][R120.64] ;  /* 0x0000000478067980 */ /* 0x000f28000c101b00 */
[----:B------:R-:W4:Y:S04]  /*16d0*/  LD.E R105, desc[UR4][R120.64+0xd0] ;  /* 0x0000d00478697980 */ /* 0x000f28000c101900 */
[----:B------:R1:W5:Y:S04]  /*16e0*/  @P4 LD.E R82, desc[UR4][R32.64] ;  /* 0x0000000420524980 */ /* 0x000368000c101900 */
[----:B------:R1:W5:Y:S01]  /*16f0*/  LD.E R159, desc[UR4][R120.64+0xc0] ;  /* 0x0000c004789f7980 */ /* 0x000362000c101900 */
        /* <DEDUP_REMOVED lines=14> */
[----:B------:R-:W-:-:S05]  /*17e0*/  IMAD.SHL.U32 R4, R55, 0x8, RZ ;  /* 0x0000000837047824 */ /* 0x000fca00078e00ff */
[----:B------:R-:W-:-:S07]  /*17f0*/  LOP3.LUT R118, R4, 0x18, RZ, 0xc0, !PT ;  /* 0x0000001804767812 */ /* 0x000fce00078ec0ff */
[----:B------:R-:W-:Y:S01]  /*1800*/  @!P2 IMAD.IADD R20, R20, 0x1, -R9 ;  /* 0x000000011414a824 */ /* 0x000fe200078e0a09 */
[----:B------:R-:W-:Y:S01]  /*1810*/  IADD3 R28, P1, PT, R118, R18, RZ ;  /* 0x00000012761c7210 */ /* 0x000fe20007f3e0ff */
[----:B------:R-:W-:-:S03]  /*1820*/  IMAD R18, R17, R148, RZ ;  /* 0x0000009411127224 */ /* 0x000fc600078e02ff */
[----:B------:R-:W-:Y:S02]  /*1830*/  ISETP.GE.U32.AND P3, PT, R20, R9, PT ;  /* 0x000000091400720c */ /* 0x000fe40003f66070 */
[----:B------:R-:W-:Y:S01]  /*1840*/  LOP3.LUT R9, R155, R2, RZ, 0x3c, !PT ;  /* 0x000000029b097212 */ /* 0x000fe200078e3cff */
[----:B------:R-:W1:Y:S01]  /*1850*/  S2R R47, SR_CgaCtaId ;  /* 0x00000000002f7919 */ /* 0x000e620000008800 */
[----:B------:R-:W-:Y:S02]  /*1860*/  IMAD.X R29, RZ, RZ, R16, P1 ;  /* 0x000000ffff1d7224 */ /* 0x000fe400008e0610 */
[----:B------:R-:W-:Y:S01]  /*1870*/  ISETP.GE.AND P1, PT, R9, RZ, PT ;  /* 0x000000ff0900720c */ /* 0x000fe20003f26270 */
[----:B------:R-:W-:Y:S01]  /*1880*/  @!P2 VIADD R0, R0, 0x1 ;  /* 0x000000010000a836 */ /* 0x000fe20000000000 */
[----:B------:R-:W-:Y:S01]  /*1890*/  ISETP.NE.AND P2, PT, R2, RZ, PT ;  /* 0x000000ff0200720c */ /* 0x000fe20003f45270 */
[C---:B------:R-:W-:Y:S01]  /*18a0*/  IMAD R9, R5.reuse, R149, R18 ;  /* 0x0000009505097224 */ /* 0x040fe200078e0212 */
[----:B------:R-:W-:Y:S01]  /*18b0*/  LOP3.LUT R18, R4, 0xc0, RZ, 0xc0, !PT ;  /* 0x000000c004127812 */ /* 0x000fe200078ec0ff */
[----:B------:R-:W-:-:S03]  /*18c0*/  IMAD.WIDE.U32 R20, R5, R148, R28 ;  /* 0x0000009405147225 */ /* 0x000fc600078e001c */
[----:B------:R-:W-:Y:S01]  /*18d0*/  LOP3.LUT R5, R18, 0x18, R55, 0xf8, !PT ;  /* 0x0000001812057812 */ /* 0x000fe200078ef837 */
[----:B------:R-:W-:-:S03]  /*18e0*/  @P3 VIADD R0, R0, 0x1 ;  /* 0x0000000100003836 */ /* 0x000fc60000000000 */
[----:B------:R-:W-:Y:S01]  /*18f0*/  LOP3.LUT R5, R5, 0x18, R4, 0x78, !PT ;  /* 0x0000001805057812 */ /* 0x000fe200078e7804 */
[----:B------:R-:W-:Y:S02]  /*1900*/  @!P1 IMAD.MOV R0, RZ, RZ, -R0 ;  /* 0x000000ffff009224 */ /* 0x000fe400078e0a00 */
[----:B------:R-:W-:Y:S02]  /*1910*/  @!P2 LOP3.LUT R0, RZ, R2, RZ, 0x33, !PT ;  /* 0x00000002ff00a212 */ /* 0x000fe400078e33ff */
[----:B------:R-:W-:-:S03]  /*1920*/  LOP3.LUT R4, R5, 0x1f20, R4, 0xf8, !PT ;  /* 0x00001f2005047812 */ /* 0x000fc600078ef804 */
[----:B-----5:R-:W-:Y:S01]  /*1930*/  IMAD R17, R13, R0, RZ ;  /* 0x000000000d117224 */ /* 0x020fe200078e02ff */
[----:B------:R-:W-:Y:S02]  /*1940*/  IADD3 R21, PT, PT, R21, R9, RZ ;  /* 0x0000000915157210 */ /* 0x000fe40007ffe0ff */
[----:B------:R-:W-:Y:S01]  /*1950*/  SHF.R.S32.HI R2, RZ, 0x1f, R0 ;  /* 0x0000001fff027819 */ /* 0x000fe20000011400 */
[----:B------:R-:W-:Y:S01]  /*1960*/  IMAD.SHL.U32 R65, R55, 0x20, RZ ;  /* 0x0000002037417824 */ /* 0x000fe200078e00ff */
[----:B------:R-:W-:Y:S01]  /*1970*/  MOV R16, 0x400 ;  /* 0x0000040000107802 */ /* 0x000fe20000000f00 */
[----:B------:R-:W-:Y:S01]  /*1980*/  IMAD.WIDE.U32 R20, R0, R12, R20 ;  /* 0x0000000c00147225 */ /* 0x000fe200078e0014 */
[----:B------:R-:W-:-:S03]  /*1990*/  SHF.R.U32.HI R108, RZ, 0x2, R55 ;  /* 0x00000002ff6c7819 */ /* 0x000fc60000011637 */
[----:B------:R-:W-:Y:S01]  /*19a0*/  IMAD R12, R2, R12, R17 ;  /* 0x0000000c020c7224 */ /* 0x000fe200078e0211 */
[----:B-1----:R-:W-:Y:S02]  /*19b0*/  LEA R47, R47, R16, 0x18 ;  /* 0x000000102f2f7211 */ /* 0x002fe400078ec0ff */
[----:B------:R-:W-:Y:S01]  /*19c0*/  SHF.L.U32 R16, R55, 0x4, RZ ;  /* 0x0000000437107819 */ /* 0x000fe200000006ff */
[----:B------:R-:W-:Y:S01]  /*19d0*/  IMAD.IADD R21, R21, 0x1, R12 ;  /* 0x0000000115157824 */ /* 0x000fe200078e020c */
[----:B------:R-:W-:Y:S01]  /*19e0*/  LOP3.LUT R48, R65, 0xc0, RZ, 0xc0, !PT ;  /* 0x000000c041307812 */ /* 0x000fe200078ec0ff */
[----:B------:R-:W-:Y:S01]  /*19f0*/  IMAD R153, R149, R108, RZ ;  /* 0x0000006c95997224 */ /* 0x000fe200078e02ff */
[----:B------:R-:W-:Y:S01]  /*1a00*/  LOP3.LUT R50, R16, 0x3e00, RZ, 0xc0, !PT ;  /* 0x00003e0010327812 */ /* 0x000fe200078ec0ff */
[----:B------:R-:W-:Y:S01]  /*1a10*/  IMAD.WIDE.U32 R20, R108, R148, R20 ;  /* 0x000000946c147225 */ /* 0x000fe200078e0014 */
[----:B------:R-:W-:-:S03]  /*1a20*/  LOP3.LUT R16, R16, 0x100, RZ, 0xc0, !PT ;  /* 0x0000010010107812 */ /* 0x000fc600078ec0ff */
[----:B------:R-:W-:Y:S02]  /*1a30*/  IMAD.SHL.U32 R103, R55, 0x4, RZ ;  /* 0x0000000437677824 */ /* 0x000fe400078e00ff */
[----:B------:R-:W-:Y:S02]  /*1a40*/  IMAD.MOV.U32 R109, RZ, RZ, RZ ;  /* 0x000000ffff6d7224 */ /* 0x000fe400078e00ff */
[----:B------:R-:W-:Y:S02]  /*1a50*/  IMAD.IADD R153, R21, 0x1, R153 ;  /* 0x0000000115997824 */ /* 0x000fe400078e0299 */
[----:B------:R-:W-:Y:S01]  /*1a60*/  IMAD.WIDE.U32 R18, R19, 0x40, R108 ;  /* 0x0000004013127825 */ /* 0x000fe200078e006c */
[----:B------:R-:W-:-:S03]  /*1a70*/  LOP3.LUT R50, R50, 0x20, R65, 0xf8, !PT ;  /* 0x0000002032327812 */ /* 0x000fc600078ef841 */
[----:B------:R-:W-:Y:S01]  /*1a80*/  IMAD R151, R147, R108, RZ ;  /* 0x0000006c93977224 */ /* 0x000fe200078e02ff */
[----:B------:R-:W-:Y:S01]  /*1a90*/  LOP3.LUT R50, R50, 0x100, R65, 0xf8, !PT ;  /* 0x0000010032327812 */ /* 0x000fe200078ef841 */
[----:B------:R-:W-:Y:S01]  /*1aa0*/  IMAD.SHL.U32 R72, R148, 0x20, RZ ;  /* 0x0000002094487824 */ /* 0x000fe200078e00ff */
[----:B------:R-:W-:Y:S01]  /*1ab0*/  LEA R157, R54, 0xffffff80, 0x7 ;  /* 0xffffff80369d7811 */ /* 0x000fe200078e38ff */
[----:B------:R-:W-:Y:S01]  /*1ac0*/  IMAD.SHL.U32 R70, R146, 0x20, RZ ;  /* 0x0000002092467824 */ /* 0x000fe200078e00ff */
[----:B------:R-:W-:Y:S01]  /*1ad0*/  LOP3.LUT R66, R55, 0x3, RZ, 0xc0, !PT ;  /* 0x0000000337427812 */ /* 0x000fe200078ec0ff */
[----:B------:R-:W-:Y:S01]  /*1ae0*/  IMAD R161, R4, 0x2, R47 ;  /* 0x0000000204a17824 */ /* 0x000fe200078e022f */
[----:B------:R-:W-:Y:S02]  /*1af0*/  SHF.L.U64.HI R73, R148, 0x5, R149 ;  /* 0x0000000594497819 */ /* 0x000fe40000010295 */
[----:B------:R-:W-:Y:S02]  /*1b00*/  SHF.L.U64.HI R71, R146, 0x5, R147 ;  /* 0x0000000592477819 */ /* 0x000fe40000010293 */
[----:B------:R-:W-:-:S02]  /*1b10*/  LOP3.LUT R117, R118, 0x20, RZ, 0xfc, !PT ;  /* 0x0000002076757812 */ /* 0x000fc400078efcff */
[----:B------:R-:W-:Y:S01]  /*1b20*/  LOP3.LUT R116, R118, 0x40, RZ, 0xfc, !PT ;  /* 0x0000004076747812 */ /* 0x000fe200078efcff */
[----:B--2---:R-:W-:Y:S02]  /*1b30*/  @P0 IMAD R9, R23, R160, RZ ;  /* 0x000000a017090224 */ /* 0x004fe400078e02ff */
[-C--:B---3--:R-:W-:Y:S02]  /*1b40*/  @!P0 IMAD R5, R27, R156.reuse, RZ ;  /* 0x0000009c1b058224 */ /* 0x088fe400078e02ff */
[----:B------:R-:W-:-:S04]  /*1b50*/  @!P0 IMAD.WIDE.U32 R28, R26, R156, RZ ;  /* 0x0000009c1a1c8225 */ /* 0x000fc800078e00ff */
[----:B------:R-:W-:-:S04]  /*1b60*/  @P0 IMAD.WIDE.U32 R26, R22, R160, RZ ;  /* 0x000000a0161a0225 */ /* 0x000fc800078e00ff */
[----:B------:R-:W-:Y:S02]  /*1b70*/  @!P0 IMAD.MOV.U32 R13, RZ, RZ, R28 ;  /* 0x000000ffff0d8224 */ /* 0x000fe400078e001c */
[----:B------:R-:W-:Y:S02]  /*1b80*/  @P0 IMAD.MOV.U32 R13, RZ, RZ, R26 ;  /* 0x000000ffff0d0224 */ /* 0x000fe400078e001a */
[----:B------:R-:W-:Y:S02]  /*1b90*/  @!P0 IMAD.IADD R5, R29, 0x1, R5 ;  /* 0x000000011d058824 */ /* 0x000fe400078e0205 */
[----:B------:R-:W-:Y:S01]  /*1ba0*/  @P0 IMAD.IADD R5, R27, 0x1, R9 ;  /* 0x000000011b050824 */ /* 0x000fe200078e0209 */
[----:B------:R-:W-:Y:S02]  /*1bb0*/  IADD3 R26, P1, PT, R118, R13, RZ ;  /* 0x0000000d761a7210 */ /* 0x000fe40007f3e0ff */
[----:B------:R-:W-:-:S03]  /*1bc0*/  SHF.R.U32.HI R9, RZ, 0x1, R55 ;  /* 0x00000001ff097819 */ /* 0x000fc60000011637 */
[----:B------:R-:W-:Y:S01]  /*1bd0*/  IMAD.X R27, RZ, RZ, R5, P1 ;  /* 0x000000ffff1b7224 */ /* 0x000fe200008e0605 */
[----:B------:R-:W-:Y:S02]  /*1be0*/  IADD3 R12, P1, PT, R118, R8, RZ ;  /* 0x00000008760c7210 */ /* 0x000fe40007f3e0ff */
[----:B------:R-:W-:Y:S02]  /*1bf0*/  SHF.R.S32.HI R8, RZ, 0x1f, R77 ;  /* 0x0000001fff087819 */ /* 0x000fe4000001144d */
[C---:B------:R-:W-:Y:S02]  /*1c00*/  LOP3.LUT R64, R48.reuse, 0x8, R9, 0xf8, !PT ;  /* 0x0000000830407812 */ /* 0x040fe400078ef809 */
[----:B------:R-:W-:Y:S02]  /*1c10*/  LOP3.LUT R48, R48, 0x8, R55, 0xf8, !PT ;  /* 0x0000000830307812 */ /* 0x000fe400078ef837 */
[----:B------:R-:W-:Y:S02]  /*1c20*/  LEA.HI R8, R8, R77, RZ, 0x7 ;  /* 0x0000004d08087211 */ /* 0x000fe400078f38ff */
[----:B------:R-:W-:Y:S01]  /*1c30*/  LEA R152, P0, R20, R10, 0x1 ;  /* 0x0000000a14987211 */ /* 0x000fe200078008ff */
[----:B----4-:R-:W-:Y:S01]  /*1c40*/  IMAD R5, R25, R155, RZ ;  /* 0x0000009b19057224 */ /* 0x010fe200078e02ff */
[----:B------:R-:W-:-:S02]  /*1c50*/  LOP3.LUT R13, R16, 0x20, R65, 0xf8, !PT ;  /* 0x00000020100d7812 */ /* 0x000fc400078ef841 */
[----:B------:R-:W-:Y:S02]  /*1c60*/  LOP3.LUT R48, R48, 0x18, R103, 0x78, !PT ;  /* 0x0000001830307812 */ /* 0x000fe400078e7867 */
[----:B------:R-:W-:Y:S01]  /*1c70*/  SHF.R.S32.HI R69, RZ, 0x7, R8 ;  /* 0x00000007ff457819 */ /* 0x000fe20000011408 */
[----:B------:R-:W-:Y:S01]  /*1c80*/  IMAD.WIDE.U32 R24, R155, R24, R26 ;  /* 0x000000189b187225 */ /* 0x000fe200078e001a */
[----:B------:R-:W-:Y:S02]  /*1c90*/  LEA.HI.X R153, R20, R11, R153, 0x1, P0 ;  /* 0x0000000b14997211 */ /* 0x000fe400000f0c99 */
[----:B------:R-:W-:Y:S01]  /*1ca0*/  LOP3.LUT R48, R13, R48, RZ, 0xfc, !PT ;  /* 0x000000300d307212 */ /* 0x000fe200078efcff */
[----:B------:R-:W-:Y:S01]  /*1cb0*/  IMAD.X R13, RZ, RZ, R3, P1 ;  /* 0x000000ffff0d7224 */ /* 0x000fe200008e0603 */
[----:B------:R-:W-:Y:S01]  /*1cc0*/  ISETP.GE.AND P0, PT, R69, R54, PT ;  /* 0x000000364500720c */ /* 0x000fe20003f06270 */
[----:B------:R-:W-:Y:S02]  /*1cd0*/  IMAD.IADD R17, R25, 0x1, R5 ;  /* 0x0000000119117824 */ /* 0x000fe400078e0205 */
[----:B------:R-:W-:-:S02]  /*1ce0*/  IMAD.MOV.U32 R16, RZ, RZ, R24 ;  /* 0x000000ffff107224 */ /* 0x000fc400078e0018 */
[----:B------:R-:W-:Y:S02]  /*1cf0*/  IMAD R3, R19, R22, RZ ;  /* 0x0000001613037224 */ /* 0x000fe400078e02ff */
[----:B------:R-:W-:-:S04]  /*1d00*/  IMAD.WIDE.U32 R12, R108, R146, R12 ;  /* 0x000000926c0c7225 */ /* 0x000fc800078e000c */
[C---:B------:R-:W-:Y:S02]  /*1d10*/  IMAD R3, R18.reuse, R23, R3 ;  /* 0x0000001712037224 */ /* 0x040fe400078e0203 */
[----:B------:R-:W-:Y:S01]  /*1d20*/  IMAD.WIDE.U32 R16, R18, R22, R16 ;  /* 0x0000001612107225 */ /* 0x000fe200078e0010 */
[----:B------:R-:W-:Y:S02]  /*1d30*/  LOP3.LUT R9, R64, 0x18, R103, 0x78, !PT ;  /* 0x0000001840097812 */ /* 0x000fe400078e7867 */
[----:B------:R-:W-:Y:S01]  /*1d40*/  IADD3 R151, PT, PT, R13, R151, RZ ;  /* 0x000000970d977210 */ /* 0x000fe20007ffe0ff */
[----:B------:R-:W-:Y:S01]  /*1d50*/  IMAD.IADD R3, R17, 0x1, R3 ;  /* 0x0000000111037824 */ /* 0x000fe200078e0203 */
[----:B------:R-:W-:Y:S02]  /*1d60*/  LEA R150, P1, R12, R14, 0x1 ;  /* 0x0000000e0c967211 */ /* 0x000fe400078208ff */
[----:B------:R-:W-:Y:S01]  /*1d70*/  LEA R106, P2, R16, R6, 0x1 ;  /* 0x00000006106a7211 */ /* 0x000fe200078408ff */
[----:B------:R-:W-:Y:S01]  /*1d80*/  IMAD.SHL.U32 R74, R22, 0x20, RZ ;  /* 0x00000020164a7824 */ /* 0x000fe200078e00ff */
[----:B------:R-:W-:-:S02]  /*1d90*/  LOP3.LUT R50, R50, R9, RZ, 0xfc, !PT ;  /* 0x0000000932327212 */ /* 0x000fc400078efcff */
[----:B------:R-:W-:Y:S02]  /*1da0*/  SHF.L.U64.HI R75, R22, 0x5, R23 ;  /* 0x00000005164b7819 */ /* 0x000fe40000010217 */
[----:B------:R-:W-:Y:S02]  /*1db0*/  LEA.HI.X R151, R12, R15, R151, 0x1, P1 ;  /* 0x0000000f0c977211 */ /* 0x000fe400008f0c97 */
[----:B------:R-:W-:Y:S02]  /*1dc0*/  LEA.HI.X R107, R16, R7, R3, 0x1, P2 ;  /* 0x00000007106b7211 */ /* 0x000fe400010f0c03 */
[----:B------:R-:W-:Y:S02]  /*1dd0*/  LOP3.LUT R103, R103, 0xc, RZ, 0xc0, !PT ;  /* 0x0000000c67677812 */ /* 0x000fe400078ec0ff */
[----:B------:R-:W-:Y:S01]  /*1de0*/  LEA.HI R105, R105, R105, RZ, 0x1 ;  /* 0x0000006969697211 */ /* 0x000fe200078f08ff */
[----:B------:R-:W-:Y:S06]  /*1df0*/  @P0 BRA `(.L_x_757) ;  /* 0x0000008800300947 */ /* 0x000fec0003800000 */
[----:B------:R-:W2:Y:S04]  /*1e00*/  LD.E.64 R12, desc[UR4][R120.64+0x120] ;  /* 0x00012004780c7980 */ /* 0x000ea8000c101b00 */
[----:B------:R-:W3:Y:S04]  /*1e10*/  LD.E.64 R8, desc[UR4][R120.64+0x118] ;  /* 0x0001180478087980 */ /* 0x000ee8000c101b00 */
[----:B------:R-:W4:Y:S04]  /*1e20*/  LD.E.64 R110, desc[UR4][R120.64+0x130] ;  /* 0x00013004786e7980 */ /* 0x000f28000c101b00 */
[----:B------:R-:W5:Y:S04]  /*1e30*/  LD.E.64 R112, desc[UR4][R120.64+0x128] ;  /* 0x0001280478707980 */ /* 0x000f68000c101b00 */
[----:B------:R-:W4:Y:S04]  /*1e40*/  LD.E.64 R20, desc[UR4][R120.64+0x140] ;  /* 0x0001400478147980 */ /* 0x000f28000c101b00 */
[----:B------:R-:W4:Y:S04]  /*1e50*/  LD.E.64 R22, desc[UR4][R120.64+0x138] ;  /* 0x0001380478167980 */ /* 0x000f28000c101b00 */
[----:B------:R-:W4:Y:S04]  /*1e60*/  LD.E.64 R18, desc[UR4][R120.64+0x110] ;  /* 0x0001100478127980 */ /* 0x000f28000c101b00 */
[----:B------:R-:W4:Y:S04]  /*1e70*/  LD.E.64 R16, desc[UR4][R120.64+0x108] ;  /* 0x0001080478107980 */ /* 0x000f28000c101b00 */
[----:B------:R-:W4:Y:S04]  /*1e80*/  LD.E.64 R6, desc[UR4][R120.64+0x150] ;  /* 0x0001500478067980 */ /* 0x000f28000c101b00 */
[----:B------:R-:W4:Y:S01]  /*1e90*/  LD.E.64 R4, desc[UR4][R120.64+0x148] ;  /* 0x0001480478047980 */ /* 0x000f22000c101b00 */
[----:B------:R-:W-:Y:S01]  /*1ea0*/  MOV R119, RZ ;  /* 0x000000ff00777202 */ /* 0x000fe20000000f00 */
[----:B------:R-:W-:Y:S01]  /*1eb0*/  IMAD.IADD R82, R157, 0x1, R82 ;  /* 0x000000019d527824 */ /* 0x000fe200078e0252 */
[----:B------:R-:W-:Y:S01]  /*1ec0*/  SHF.R.S32.HI R105, RZ, 0x1, R105 ;  /* 0x00000001ff697819 */ /* 0x000fe20000011469 */
[C---:B------:R-:W-:Y:S01]  /*1ed0*/  VIADD R68, R108.reuse, 0x20 ;  /* 0x000000206c447836 */ /* 0x040fe20000000000 */
[----:B------:R-:W-:Y:S01]  /*1ee0*/  VIMNMX R69, PT, PT, RZ, R69, !PT ;  /* 0x00000045ff457248 */ /* 0x000fe20007fe0100 */
[----:B------:R-:W-:Y:S01]  /*1ef0*/  VIADD R100, R108, 0x60 ;  /* 0x000000606c647836 */ /* 0x000fe20000000000 */
[C---:B------:R-:W-:Y:S01]  /*1f00*/  SHF.L.U32 R98, R105.reuse, 0x6, RZ ;  /* 0x0000000669627819 */ /* 0x040fe200000006ff */
[----:B------:R-:W-:Y:S01]  /*1f10*/  IMAD R82, R82, R105, RZ ;  /* 0x0000006952527224 */ /* 0x000fe200078e02ff */
[----:B------:R-:W-:Y:S01]  /*1f20*/  IADD3 R102, PT, PT, R108, 0x40, RZ ;  /* 0x000000406c667810 */ /* 0x000fe20007ffe0ff */
[C---:B------:R-:W-:Y:S01]  /*1f30*/  IMAD.SHL.U32 R101, R105.reuse, 0x20, RZ ;  /* 0x0000002069657824 */ /* 0x040fe200078e00ff */
[----:B------:R-:W-:Y:S01]  /*1f40*/  MOV R96, R157 ;  /* 0x0000009d00607202 */ /* 0x000fe20000000f00 */
[----:B------:R-:W-:Y:S01]  /*1f50*/  IMAD R99, R105, 0x60, RZ ;  /* 0x0000006069637824 */ /* 0x000fe200078e02ff */
[----:B------:R-:W-:Y:S01]  /*1f60*/  MOV R84, R150 ;  /* 0x0000009600547202 */ /* 0x000fe20000000f00 */
[C---:B------:R-:W-:Y:S01]  /*1f70*/  IMAD R97, R54.reuse, -0x80, R77 ;  /* 0xffffff8036617824 */ /* 0x040fe200078e024d */
[----:B------:R-:W-:Y:S01]  /*1f80*/  MOV R86, R152 ;  /* 0x0000009800567202 */ /* 0x000fe20000000f00 */
[----:B------:R-:W-:Y:S01]  /*1f90*/  IMAD R95, R54, -0x80, R67 ;  /* 0xffffff80365f7824 */ /* 0x000fe200078e0243 */
[----:B------:R-:W-:Y:S01]  /*1fa0*/  MOV R87, R153 ;  /* 0x0000009900577202 */ /* 0x000fe20000000f00 */
[----:B------:R-:W-:Y:S01]  /*1fb0*/  IMAD.MOV.U32 R94, RZ, RZ, R54 ;  /* 0x000000ffff5e7224 */ /* 0x000fe200078e0036 */
[----:B------:R-:W-:Y:S01]  /*1fc0*/  SHF.R.S32.HI R90, RZ, 0x1f, R101 ;  /* 0x0000001fff5a7819 */ /* 0x000fe20000011465 */
[----:B------:R-:W-:Y:S01]  /*1fd0*/  IMAD.MOV.U32 R85, RZ, RZ, R151 ;  /* 0x000000ffff557224 */ /* 0x000fe200078e0097 */
[----:B------:R-:W-:-:S02]  /*1fe0*/  SHF.R.S32.HI R88, RZ, 0x1f, R98 ;  /* 0x0000001fff587819 */ /* 0x000fc40000011462 */
[----:B------:R-:W-:Y:S01]  /*1ff0*/  SHF.R.S32.HI R76, RZ, 0x1f, R99 ;  /* 0x0000001fff4c7819 */ /* 0x000fe20000011463 */
[----:B--2---:R-:W-:Y:S02]  /*2000*/  IMAD R3, R13, R156, RZ ;  /* 0x0000009c0d037224 */ /* 0x004fe400078e02ff */
[----:B------:R-:W-:-:S04]  /*2010*/  IMAD.WIDE.U32 R12, R156, R12, R118 ;  /* 0x0000000c9c0c7225 */ /* 0x000fc800078e0076 */
[----:B------:R-:W-:Y:S02]  /*2020*/  IMAD.IADD R13, R13, 0x1, R3 ;  /* 0x000000010d0d7824 */ /* 0x000fe400078e0203 */
[----:B---3--:R-:W-:-:S04]  /*2030*/  IMAD.WIDE.U32 R10, R156, R8, R118 ;  /* 0x000000089c0a7225 */ /* 0x008fc800078e0076 */
[----:B------:R-:W-:Y:S01]  /*2040*/  IMAD R3, R9, R156, RZ ;  /* 0x0000009c09037224 */ /* 0x000fe200078e02ff */
[C---:B-----5:R-:W-:Y:S01]  /*2050*/  SHF.L.U64.HI R89, R112.reuse, 0x5, R113 ;  /* 0x0000000570597819 */ /* 0x060fe20000010271 */
[----:B----4-:R-:W-:Y:S01]  /*2060*/  IMAD R8, R111, R157, RZ ;  /* 0x0000009d6f087224 */ /* 0x010fe200078e02ff */
[----:B------:R-:W-:Y:S01]  /*2070*/  SHF.L.U32 R91, R112, 0x5, RZ ;  /* 0x00000005705b7819 */ /* 0x000fe200000006ff */
[----:B------:R-:W-:Y:S01]  /*2080*/  IMAD.WIDE.U32 R12, R157, R110, R12 ;  /* 0x0000006e9d0c7225 */ /* 0x000fe200078e000c */
[----:B------:R-:W-:-:S03]  /*2090*/  IADD3 R11, PT, PT, R11, R3, RZ ;  /* 0x000000030b0b7210 */ /* 0x000fc60007ffe0ff */
[----:B------:R-:W-:Y:S02]  /*20a0*/  IMAD R3, R113, R157, RZ ;  /* 0x0000009d71037224 */ /* 0x000fe400078e02ff */
[----:B------:R-:W-:-:S04]  /*20b0*/  IMAD.WIDE.U32 R10, R157, R112, R10 ;  /* 0x000000709d0a7225 */ /* 0x000fc800078e000a */
[----:B------:R-:W-:Y:S01]  /*20c0*/  IMAD R9, R21, R0, RZ ;  /* 0x0000000015097224 */ /* 0x000fe200078e02ff */
[----:B------:R-:W-:Y:S01]  /*20d0*/  IADD3 R11, PT, PT, R11, R3, RZ ;  /* 0x000000030b0b7210 */ /* 0x000fe20007ffe0ff */
[----:B------:R-:W-:Y:S02]  /*20e0*/  IMAD.IADD R13, R13, 0x1, R8 ;  /* 0x000000010d0d7824 */ /* 0x000fe400078e0208 */
[----:B------:R-:W-:Y:S02]  /*20f0*/  IMAD R3, R20, R2, R9 ;  /* 0x0000000214037224 */ /* 0x000fe400078e0209 */
[----:B------:R-:W-:-:S04]  /*2100*/  IMAD.WIDE.U32 R20, R0, R20, R12 ;  /* 0x0000001400147225 */ /* 0x000fc800078e000c */
[----:B------:R-:W-:Y:S02]  /*2110*/  IMAD R9, R23, R0, RZ ;  /* 0x0000000017097224 */ /* 0x000fe400078e02ff */
[----:B------:R-:W-:Y:S02]  /*2120*/  IMAD R13, R108, R105, RZ ;  /* 0x000000696c0d7224 */ /* 0x000fe400078e02ff */
[----:B------:R-:W-:Y:S01]  /*2130*/  IMAD R2, R22, R2, R9 ;  /* 0x0000000216027224 */ /* 0x000fe200078e0209 */
[----:B------:R-:W-:Y:S01]  /*2140*/  SHF.R.S32.HI R9, RZ, 0x1f, R77 ;  /* 0x0000001fff097819 */ /* 0x000fe2000001144d */
[----:B------:R-:W-:Y:S01]  /*2150*/  IMAD.WIDE.U32 R22, R0, R22, R10 ;  /* 0x0000001600167225 */ /* 0x000fe200078e000a */
[----:B------:R-:W-:Y:S02]  /*2160*/  IADD3 R15, PT, PT, R103, R13, RZ ;  /* 0x0000000d670f7210 */ /* 0x000fe40007ffe0ff */
[----:B------:R-:W-:Y:S01]  /*2170*/  IADD3 R11, P0, PT, -R77, R108, RZ ;  /* 0x0000006c4d0b7210 */ /* 0x000fe20007f1e1ff */
[----:B------:R-:W-:Y:S01]  /*2180*/  IMAD R13, R66, 0x8, R13 ;  /* 0x00000008420d7824 */ /* 0x000fe200078e020d */
[----:B------:R-:W-:Y:S01]  /*2190*/  SHF.R.S32.HI R0, RZ, 0x1f, R82 ;  /* 0x0000001fff007819 */ /* 0x000fe20000011452 */
[----:B------:R-:W-:Y:S01]  /*21a0*/  IMAD.IADD R21, R21, 0x1, R3 ;  /* 0x0000000115157824 */ /* 0x000fe200078e0203 */
[----:B------:R-:W-:-:S02]  /*21b0*/  IADD3 R12, P1, PT, R82, R15, RZ ;  /* 0x0000000f520c7210 */ /* 0x000fc40007f3e0ff */
[----:B------:R-:W-:Y:S02]  /*21c0*/  IADD3.X R9, PT, PT, RZ, ~R9, RZ, P0, !PT ;  /* 0x80000009ff097210 */ /* 0x000fe400007fe4ff */
[----:B------:R-:W-:Y:S02]  /*21d0*/  IADD3 R82, P0, PT, R82, R13, RZ ;  /* 0x0000000d52527210 */ /* 0x000fe40007f1e0ff */
[----:B------:R-:W-:Y:S01]  /*21e0*/  LEA.HI.X.SX32 R3, R15, R0, 0x1, P1 ;  /* 0x000000000f037211 */ /* 0x000fe200008f0eff */
[----:B------:R-:W-:Y:S01]  /*21f0*/  IMAD R79, R9, R110, RZ ;  /* 0x0000006e094f7224 */ /* 0x000fe200078e02ff */
[----:B------:R-:W-:Y:S02]  /*2200*/  IADD3 R23, PT, PT, R23, R2, RZ ;  /* 0x0000000217177210 */ /* 0x000fe40007ffe0ff */
[----:B------:R-:W-:Y:S01]  /*2210*/  LEA.HI.X.SX32 R83, R13, R0, 0x1, P0 ;  /* 0x000000000d537211 */ /* 0x000fe200000f0eff */
[----:B------:R-:W-:Y:S02]  /*2220*/  IMAD R0, R9, R112, RZ ;  /* 0x0000007009007224 */ /* 0x000fe400078e02ff */
[-C--:B------:R-:W-:Y:S01]  /*2230*/  IMAD R79, R111, R11.reuse, R79 ;  /* 0x0000000b6f4f7224 */ /* 0x080fe200078e024f */
[----:B------:R-:W-:Y:S01]  /*2240*/  SHF.L.U64.HI R83, R82, 0x1, R83 ;  /* 0x0000000152537819 */ /* 0x000fe20000010253 */
[----:B------:R-:W-:-:S04]  /*2250*/  IMAD.WIDE.U32 R8, R110, R11, R20 ;  /* 0x0000000b6e087225 */ /* 0x000fc800078e0014 */
[----:B------:R-:W-:Y:S01]  /*2260*/  IMAD R0, R113, R11, R0 ;  /* 0x0000000b71007224 */ /* 0x000fe200078e0200 */
[----:B------:R-:W-:Y:S01]  /*2270*/  IADD3 R79, PT, PT, R9, R79, RZ ;  /* 0x0000004f094f7210 */ /* 0x000fe20007ffe0ff */
[----:B------:R-:W-:Y:S01]  /*2280*/  IMAD.WIDE.U32 R14, R112, R11, R22 ;  /* 0x0000000b700e7225 */ /* 0x000fe200078e0016 */
[----:B------:R-:W-:-:S03]  /*2290*/  LEA R78, P1, R8, R18, 0x1 ;  /* 0x00000012084e7211 */ /* 0x000fc600078208ff */
[----:B------:R-:W-:Y:S01]  /*22a0*/  IMAD.SHL.U32 R82, R82, 0x2, RZ ;  /* 0x0000000252527824 */ /* 0x000fe200078e00ff */
[----:B------:R-:W-:Y:S01]  /*22b0*/  LEA R10, P0, R14, R16, 0x1 ;  /* 0x000000100e0a7211 */ /* 0x000fe200078008ff */
[----:B------:R-:W-:Y:S01]  /*22c0*/  IMAD.IADD R11, R15, 0x1, R0 ;  /* 0x000000010f0b7824 */ /* 0x000fe200078e0200 */
[C---:B------:R-:W-:Y:S02]  /*22d0*/  SHF.L.U64.HI R0, R12.reuse, 0x1, R3 ;  /* 0x000000010c007819 */ /* 0x040fe40000010203 */
[----:B------:R-:W-:Y:S02]  /*22e0*/  SHF.L.U32 R12, R12, 0x1, RZ ;  /* 0x000000010c0c7819 */ /* 0x000fe400000006ff */
[----:B------:R-:W-:Y:S02]  /*22f0*/  LEA.HI.X R79, R8, R19, R79, 0x1, P1 ;  /* 0x00000013084f7211 */ /* 0x000fe400008f0c4f */
[----:B------:R-:W-:Y:S02]  /*2300*/  IADD3 R80, P3, PT, R6, R82, RZ ;  /* 0x0000005206507210 */ /* 0x000fe40007f7e0ff */
[----:B------:R-:W-:-:S02]  /*2310*/  LEA.HI.X R11, R14, R17, R11, 0x1, P0 ;  /* 0x000000110e0b7211 */ /* 0x000fc400000f0c0b */
[----:B------:R-:W-:Y:S01]  /*2320*/  IADD3 R52, P1, PT, R6, R12, RZ ;  /* 0x0000000c06347210 */ /* 0x000fe20007f3e0ff */
[C-C-:B------:R-:W-:Y:S01]  /*2330*/  IMAD.X R81, R7.reuse, 0x1, R83.reuse, P3 ;  /* 0x0000000107517824 */ /* 0x140fe200018e0653 */
[C---:B------:R-:W-:Y:S02]  /*2340*/  IADD3 R82, P2, PT, R4.reuse, R82, RZ ;  /* 0x0000005204527210 */ /* 0x040fe40007f5e0ff */
[----:B------:R-:W-:Y:S02]  /*2350*/  IADD3 R12, P0, PT, R4, R12, RZ ;  /* 0x0000000c040c7210 */ /* 0x000fe40007f1e0ff */
[-C--:B------:R-:W-:Y:S01]  /*2360*/  IADD3.X R53, PT, PT, R7, R0.reuse, RZ, P1, !PT ;  /* 0x0000000007357210 */ /* 0x080fe20000ffe4ff */
[C---:B------:R-:W-:Y:S01]  /*2370*/  IMAD.X R83, R5.reuse, 0x1, R83, P2 ;  /* 0x0000000105537824 */ /* 0x040fe200010e0653 */
[----:B------:R-:W-:-:S09]  /*2380*/  IADD3.X R13, PT, PT, R5, R0, RZ, P0, !PT ;  /* 0x00000000050d7210 */ /* 0x000fd200007fe4ff */
.L_x_826:
[----:B------:R-:W-:Y:S01]  /*2390*/  VIADD R95, R95, 0x80 ;  /* 0x000000805f5f7836 */ /* 0x000fe20000000000 */
[----:B------:R-:W-:Y:S01]  /*23a0*/  BSSY.RECONVERGENT B0, `(.L_x_758) ;  /* 0x0000011000007945 */ /* 0x000fe20003800200 */
[----:B------:R-:W-:Y:S03]  /*23b0*/  VIADD R97, R97, 0x80 ;  /* 0x0000008061617836 */ /* 0x000fe60000000000 */
[-C--:B------:R-:W-:Y:S02]  /*23c0*/  ISETP.GE.AND P0, PT, R108, R95.reuse, PT ;  /* 0x0000005f6c00720c */ /* 0x080fe40003f06270 */
[----:B------:R-:W-:Y:S02]  /*23d0*/  ISETP.GE.AND P5, PT, R68, R95, PT ;  /* 0x0000005f4400720c */ /* 0x000fe40003fa6270 */
[----:B------:R-:W-:Y:S02]  /*23e0*/  ISETP.GE.AND P0, PT, R108, R97, !P0 ;  /* 0x000000616c00720c */ /* 0x000fe40004706270 */
[----:B------:R-:W-:Y:S02]  /*23f0*/  ISETP.GE.AND P4, PT, R102, R95, PT ;  /* 0x0000005f6600720c */ /* 0x000fe40003f86270 */
[----:B------:R-:W-:Y:S09]  /*2400*/  ISETP.GE.AND P5, PT, R68, R97, !P5 ;  /* 0x000000614400720c */ /* 0x000ff20006fa6270 */
[----:B-----5:R-:W-:Y:S05]  /*2410*/  @!P0 BRA `(.L_x_759) ;  /* 0x0000000000248947 */ /* 0x020fea0003800000 */
[-C--:B------:R-:W-:Y:S02]  /*2420*/  ISETP.GE.AND P1, PT, R118, R159.reuse, PT ;  /* 0x0000009f7600720c */ /* 0x080fe40003f26270 */
[-C--:B------:R-:W-:Y:S11]  /*2430*/  ISETP.GE.AND P2, PT, R117, R159.reuse, PT ;  /* 0x0000009f7500720c */ /* 0x080ff60003f46270 */
[----:B------:R-:W2:Y:S04]  /*2440*/  @!P1 LD.E.128 R20, desc[UR4][R78.64] ;  /* 0x000000044e149980 */ /* 0x000ea8000c101d00 */
[----:B--2---:R1:W-:Y:S01]  /*2450*/  @!P1 ST.E.128 desc[UR4][R86.64], R20 ;  /* 0x0000001456009985 */ /* 0x0043e2000c101d04 */
[----:B------:R-:W-:Y:S03]  /*2460*/  ISETP.GE.AND P1, PT, R116, R159, PT ;  /* 0x0000009f7400720c */ /* 0x000fe60003f26270 */
[----:B------:R-:W2:Y:S04]  /*2470*/  @!P2 LD.E.128 R16, desc[UR4][R78.64+0x40] ;  /* 0x000040044e10a980 */ /* 0x000ea8000c101d00 */
[----:B--2---:R1:W-:Y:S06]  /*2480*/  @!P2 ST.E.128 desc[UR4][R86.64+0x40], R16 ;  /* 0x000040105600a985 */ /* 0x0043ec000c101d04 */
[----:B------:R-:W2:Y:S04]  /*2490*/  @!P1 LD.E.128 R4, desc[UR4][R78.64+0x80] ;  /* 0x000080044e049980 */ /* 0x000ea8000c101d00 */
[----:B--2---:R1:W-:Y:S02]  /*24a0*/  @!P1 ST.E.128 desc[UR4][R86.64+0x80], R4 ;  /* 0x0000800456009985 */ /* 0x0043e4000c101d04 */
.L_x_759:
[----:B------:R-:W-:Y:S05]  /*24b0*/  BSYNC.RECONVERGENT B0 ;  /* 0x0000000000007941 */ /* 0x000fea0003800200 */
.L_x_758:
[----:B------:R-:W-:Y:S04]  /*24c0*/  BSSY.RECONVERGENT B0, `(.L_x_760) ;  /* 0x000000f000007945 */ /* 0x000fe80003800200 */
[----:B------:R-:W-:Y:S05]  /*24d0*/  @!P5 BRA `(.L_x_761) ;  /* 0x000000000034d947 */ /* 0x000fea0003800000 */
[----:B------:R-:W-:Y:S02]  /*24e0*/  ISETP.GE.AND P2, PT, R118, R159, PT ;  /* 0x0000009f7600720c */ /* 0x000fe40003f46270 */
[----:B------:R-:W-:Y:S02]  /*24f0*/  LEA R8, P1, R110, R78, 0x6 ;  /* 0x0000004e6e087211 */ /* 0x000fe400078230ff */
[----:B------:R-:W-:Y:S02]  /*2500*/  LEA R2, P3, R72, R86, 0x1 ;  /* 0x0000005648027211 */ /* 0x000fe400078608ff */
[----:B------:R-:W-:Y:S02]  /*2510*/  LEA.HI.X R9, R110, R79, R111, 0x6, P1 ;  /* 0x0000004f6e097211 */ /* 0x000fe400008f346f */
[----:B------:R-:W-:Y:S02]  /*2520*/  ISETP.GE.AND P1, PT, R117, R159, PT ;  /* 0x0000009f7500720c */ /* 0x000fe40003f26270 */
[----:B------:R-:W-:Y:S03]  /*2530*/  LEA.HI.X R3, R72, R87, R73, 0x1, P3 ;  /* 0x0000005748037211 */ /* 0x000fe600018f0c49 */
[----:B-1----:R-:W2:Y:S04]  /*2540*/  @!P2 LD.E.128 R20, desc[UR4][R8.64] ;  /* 0x000000040814a980 */ /* 0x002ea8000c101d00 */
[----:B--2---:R2:W-:Y:S01]  /*2550*/  @!P2 ST.E.128 desc[UR4][R2.64], R20 ;  /* 0x000000140200a985 */ /* 0x0045e2000c101d04 */
[----:B------:R-:W-:Y:S03]  /*2560*/  ISETP.GE.AND P2, PT, R116, R159, PT ;  /* 0x0000009f7400720c */ /* 0x000fe60003f46270 */
[----:B------:R-:W3:Y:S04]  /*2570*/  @!P1 LD.E.128 R16, desc[UR4][R8.64+0x40] ;  /* 0x0000400408109980 */ /* 0x000ee8000c101d00 */
[----:B---3--:R2:W-:Y:S06]  /*2580*/  @!P1 ST.E.128 desc[UR4][R2.64+0x40], R16 ;  /* 0x0000401002009985 */ /* 0x0085ec000c101d04 */
[----:B------:R-:W3:Y:S04]  /*2590*/  @!P2 LD.E.128 R4, desc[UR4][R8.64+0x80] ;  /* 0x000080040804a980 */ /* 0x000ee8000c101d00 */
[----:B---3--:R2:W-:Y:S02]  /*25a0*/  @!P2 ST.E.128 desc[UR4][R2.64+0x80], R4 ;  /* 0x000080040200a985 */ /* 0x0085e4000c101d04 */
.L_x_761:
[----:B------:R-:W-:Y:S05]  /*25b0*/  BSYNC.RECONVERGENT B0 ;  /* 0x0000000000007941 */ /* 0x000fea0003800200 */
.L_x_760:
[----:B------:R-:W-:Y:S01]  /*25c0*/  ISETP.GE.AND P4, PT, R102, R97, !P4 ;  /* 0x000000616600720c */ /* 0x000fe20006786270 */
[----:B------:R-:W-:Y:S01]  /*25d0*/  BSSY.RECONVERGENT B0, `(.L_x_762) ;  /* 0x0000011000007945 */ /* 0x000fe20003800200 */
[C---:B------:R-:W-:Y:S04]  /*25e0*/  ISETP.GE.AND P3, PT, R100.reuse, R95, PT ;  /* 0x0000005f6400720c */ /* 0x040fe80003f66270 */
[----:B------:R-:W-:Y:S07]  /*25f0*/  ISETP.GE.AND P3, PT, R100, R97, !P3 ;  /* 0x000000616400720c */ /* 0x000fee0005f66270 */
[----:B------:R-:W-:Y:S05]  /*2600*/  @!P4 BRA `(.L_x_763) ;  /* 0x000000000034c947 */ /* 0x000fea0003800000 */
[----:B------:R-:W-:Y:S02]  /*2610*/  ISETP.GE.AND P2, PT, R118, R159, PT ;  /* 0x0000009f7600720c */ /* 0x000fe40003f46270 */
[----:B------:R-:W-:Y:S02]  /*2620*/  LEA R8, P1, R110, R78, 0x7 ;  /* 0x0000004e6e087211 */ /* 0x000fe400078238ff */
[----:B--2---:R-:W-:Y:S02]  /*2630*/  LEA R2, P6, R148, R86, 0x7 ;  /* 0x0000005694027211 */ /* 0x004fe400078c38ff */
[----:B------:R-:W-:Y:S02]  /*2640*/  LEA.HI.X R9, R110, R79, R111, 0x7, P1 ;  /* 0x0000004f6e097211 */ /* 0x000fe400008f3c6f */
[----:B------:R-:W-:Y:S02]  /*2650*/  ISETP.GE.AND P1, PT, R117, R159, PT ;  /* 0x0000009f7500720c */ /* 0x000fe40003f26270 */
[----:B------:R-:W-:Y:S03]  /*2660*/  LEA.HI.X R3, R148, R87, R149, 0x7, P6 ;  /* 0x0000005794037211 */ /* 0x000fe600030f3c95 */
[----:B-1----:R-:W2:Y:S04]  /*2670*/  @!P2 LD.E.128 R20, desc[UR4][R8.64] ;  /* 0x000000040814a980 */ /* 0x002ea8000c101d00 */
[----:B--2---:R3:W-:Y:S01]  /*2680*/  @!P2 ST.E.128 desc[UR4][R2.64], R20 ;  /* 0x000000140200a985 */ /* 0x0047e2000c101d04 */
[----:B------:R-:W-:Y:S03]  /*2690*/  ISETP.GE.AND P2, PT, R116, R159, PT ;  /* 0x0000009f7400720c */ /* 0x000fe60003f46270 */
[----:B------:R-:W2:Y:S04]  /*26a0*/  @!P1 LD.E.128 R16, desc[UR4][R8.64+0x40] ;  /* 0x0000400408109980 */ /* 0x000ea8000c101d00 */
[----:B--2---:R3:W-:Y:S06]  /*26b0*/  @!P1 ST.E.128 desc[UR4][R2.64+0x40], R16 ;  /* 0x0000401002009985 */ /* 0x0047ec000c101d04 */
[----:B------:R-:W2:Y:S04]  /*26c0*/  @!P2 LD.E.128 R4, desc[UR4][R8.64+0x80] ;  /* 0x000080040804a980 */ /* 0x000ea8000c101d00 */
[----:B--2---:R3:W-:Y:S02]  /*26d0*/  @!P2 ST.E.128 desc[UR4][R2.64+0x80], R4 ;  /* 0x000080040200a985 */ /* 0x0047e4000c101d04 */
.L_x_763:
[----:B------:R-:W-:Y:S05]  /*26e0*/  BSYNC.RECONVERGENT B0 ;  /* 0x0000000000007941 */ /* 0x000fea0003800200 */
.L_x_762:
[----:B------:R-:W-:Y:S04]  /*26f0*/  BSSY.RECONVERGENT B0, `(.L_x_764) ;  /* 0x0000011000007945 */ /* 0x000fe80003800200 */
[----:B------:R-:W-:Y:S05]  /*2700*/  @!P3 BRA `(.L_x_765) ;  /* 0x00000000003cb947 */ /* 0x000fea0003800000 */
[-C--:B------:R-:W-:Y:S01]  /*2710*/  ISETP.GE.AND P1, PT, R118, R159.reuse, PT ;  /* 0x0000009f7600720c */ /* 0x080fe20003f26270 */
[----:B------:R-:W-:Y:S01]  /*2720*/  IMAD.WIDE.U32 R8, R110, 0xc0, R78 ;  /* 0x000000c06e087825 */ /* 0x000fe200078e004e */
[-C--:B------:R-:W-:Y:S03]  /*2730*/  ISETP.GE.AND P2, PT, R117, R159.reuse, PT ;  /* 0x0000009f7500720c */ /* 0x080fe60003f46270 */
[----:B------:R-:W-:Y:S02]  /*2740*/  IMAD R0, R111, 0xc0, RZ ;  /* 0x000000c06f007824 */ /* 0x000fe400078e02ff */
[----:B--23--:R-:W-:Y:S03]  /*2750*/  IMAD.WIDE.U32 R2, R148, 0xc0, R86 ;  /* 0x000000c094027825 */ /* 0x00cfe600078e0056 */
[----:B------:R-:W-:Y:S01]  /*2760*/  IADD3 R9, PT, PT, R9, R0, RZ ;  /* 0x0000000009097210 */ /* 0x000fe20007ffe0ff */
[----:B------:R-:W-:Y:S04]  /*2770*/  IMAD R0, R149, 0xc0, RZ ;  /* 0x000000c095007824 */ /* 0x000fe800078e02ff */
[----:B-1----:R-:W2:Y:S01]  /*2780*/  @!P1 LD.E.128 R20, desc[UR4][R8.64] ;  /* 0x0000000408149980 */ /* 0x002ea2000c101d00 */
[----:B------:R-:W-:Y:S05]  /*2790*/  IADD3 R3, PT, PT, R3, R0, RZ ;  /* 0x0000000003037210 */ /* 0x000fea0007ffe0ff */
[----:B--2---:R4:W-:Y:S01]  /*27a0*/  @!P1 ST.E.128 desc[UR4][R2.64], R20 ;  /* 0x0000001402009985 */ /* 0x0049e2000c101d04 */
[----:B------:R-:W-:Y:S03]  /*27b0*/  ISETP.GE.AND P1, PT, R116, R159, PT ;  /* 0x0000009f7400720c */ /* 0x000fe60003f26270 */
[----:B------:R-:W2:Y:S04]  /*27c0*/  @!P2 LD.E.128 R16, desc[UR4][R8.64+0x40] ;  /* 0x000040040810a980 */ /* 0x000ea8000c101d00 */
[----:B--2---:R4:W-:Y:S06]  /*27d0*/  @!P2 ST.E.128 desc[UR4][R2.64+0x40], R16 ;  /* 0x000040100200a985 */ /* 0x0049ec000c101d04 */
[----:B------:R-:W2:Y:S04]  /*27e0*/  @!P1 LD.E.128 R4, desc[UR4][R8.64+0x80] ;  /* 0x0000800408049980 */ /* 0x000ea8000c101d00 */
[----:B--2---:R4:W-:Y:S02]  /*27f0*/  @!P1 ST.E.128 desc[UR4][R2.64+0x80], R4 ;  /* 0x0000800402009985 */ /* 0x0049e4000c101d04 */
.L_x_765:
[----:B------:R-:W-:Y:S05]  /*2800*/  BSYNC.RECONVERGENT B0 ;  /* 0x0000000000007941 */ /* 0x000fea0003800200 */
.L_x_764:
[----:B------:R-:W5:Y:S01]  /*2810*/  LD.E R0, desc[UR4][R120.64+0x130] ;  /* 0x0001300478007980 */ /* 0x000f62000c101900 */
[----:B------:R-:W-:Y:S01]  /*2820*/  UMOV UR6, URZ ;  /* 0x000000ff00067c82 */ /* 0x000fe20008000000 */
[----:B------:R-:W-:Y:S01]  /*2830*/  VIADD R94, R94, 0xffffffff ;  /* 0xffffffff5e5e7836 */ /* 0x000fe20000000000 */
[----:B--234-:R-:W-:Y:S01]  /*2840*/  IADD3 R3, P1, PT, RZ, -UR6, RZ ;  /* 0x80000006ff037c10 */ /* 0x01cfe2000ff3e0ff */
[----:B------:R-:W2:Y:S01]  /*2850*/  LD.E R9, desc[UR4][R120.64+0xd0] ;  /* 0x0000d00478097980 */ /* 0x000ea2000c101900 */
[----:B------:R-:W-:Y:S01]  /*2860*/  BSSY.RECONVERGENT B2, `(.L_x_766) ;  /* 0x000077e000027945 */ /* 0x000fe20003800200 */
[----:B------:R-:W-:Y:S01]  /*2870*/  IMAD.MOV.U32 R104, RZ, RZ, R96 ;  /* 0x000000ffff687224 */ /* 0x000fe200078e0060 */
[----:B------:R-:W-:Y:S01]  /*2880*/  ISETP.GT.AND P2, PT, R94, R69, PT ;  /* 0x000000455e00720c */ /* 0x000fe20003f44270 */
[----:B------:R-:W-:Y:S01]  /*2890*/  VIADD R96, R96, 0xffffff80 ;  /* 0xffffff8060607836 */ /* 0x000fe20000000000 */
[----:B--2---:R-:W-:Y:S01]  /*28a0*/  ISETP.NE.AND P6, PT, R9, RZ, PT ;  /* 0x000000ff0900720c */ /* 0x004fe20003fc5270 */
[----:B-----5:R-:W-:Y:S04]  /*28b0*/  IMAD.SHL.U32 R0, R0, 0x80, RZ ;  /* 0x0000008000007824 */ /* 0x020fe800078e00ff */
[----:B------:R-:W-:Y:S05]  /*28c0*/  IMAD.X R0, RZ, RZ, ~R0, P1 ;  /* 0x000000ffff007224 */ /* 0x000fea00008e0e00 */
[----:B------:R-:W-:Y:S04]  /*28d0*/  SHF.R.S64 R3, R3, 0x1f, R0 ;  /* 0x0000001f03037819 */ /* 0x000fe80000001000 */
[----:B------:R-:W-:Y:S04]  /*28e0*/  IADD3 R78, P1, PT, R78, R3, RZ ;  /* 0x000000034e4e7210 */ /* 0x000fe80007f3e0ff */
[----:B------:R-:W-:Y:S01]  /*28f0*/  LEA.HI.X.SX32 R79, R0, R79, 0x1, P1 ;  /* 0x0000004f004f7211 */ /* 0x000fe200008f0eff */
[----:B------:R-:W-:Y:S08]  /*2900*/  @P6 BRA `(.L_x_767) ;  /* 0x0000000000fc6947 */ /* 0x000ff00003800000 */
[----:B------:R-:W-:Y:S04]  /*2910*/  BSSY.RECONVERGENT B0, `(.L_x_768) ;  /* 0x000000b000007945 */ /* 0x000fe80003800200 */
[----:B------:R-:W-:Y:S05]  /*2920*/  @!P0 BRA `(.L_x_769) ;  /* 0x0000000000248947 */ /* 0x000fea0003800000 */
[-C--:B------:R-:W-:Y:S02]  /*2930*/  ISETP.GE.AND P0, PT, R118, R159.reuse, PT ;  /* 0x0000009f7600720c */ /* 0x080fe40003f06270 */
[-C--:B------:R-:W-:Y:S11]  /*2940*/  ISETP.GE.AND P1, PT, R117, R159.reuse, PT ;  /* 0x0000009f7500720c */ /* 0x080ff60003f26270 */
[----:B-1----:R-:W2:Y:S04]  /*2950*/  @!P0 LD.E.128 R20, desc[UR4][R10.64] ;  /* 0x000000040a148980 */ /* 0x002ea8000c101d00 */
[----:B--2---:R2:W-:Y:S01]  /*2960*/  @!P0 ST.E.128 desc[UR4][R84.64], R20 ;  /* 0x0000001454008985 */ /* 0x0045e2000c101d04 */
[----:B------:R-:W-:Y:S03]  /*2970*/  ISETP.GE.AND P0, PT, R116, R159, PT ;  /* 0x0000009f7400720c */ /* 0x000fe60003f06270 */
[----:B------:R-:W3:Y:S04]  /*2980*/  @!P1 LD.E.128 R16, desc[UR4][R10.64+0x40] ;  /* 0x000040040a109980 */ /* 0x000ee8000c101d00 */
[----:B---3--:R2:W-:Y:S06]  /*2990*/  @!P1 ST.E.128 desc[UR4][R84.64+0x40], R16 ;  /* 0x0000401054009985 */ /* 0x0085ec000c101d04 */
[----:B------:R-:W3:Y:S04]  /*29a0*/  @!P0 LD.E.128 R4, desc[UR4][R10.64+0x80] ;  /* 0x000080040a048980 */ /* 0x000ee8000c101d00 */
[----:B---3--:R2:W-:Y:S02]  /*29b0*/  @!P0 ST.E.128 desc[UR4][R84.64+0x80], R4 ;  /* 0x0000800454008985 */ /* 0x0085e4000c101d04 */
.L_x_769:
[----:B------:R-:W-:Y:S05]  /*29c0*/  BSYNC.RECONVERGENT B0 ;  /* 0x0000000000007941 */ /* 0x000fea0003800200 */
.L_x_768:
[----:B------:R-:W-:Y:S04]  /*29d0*/  BSSY.RECONVERGENT B0, `(.L_x_770) ;  /* 0x000000f000007945 */ /* 0x000fe80003800200 */
[----:B------:R-:W-:Y:S05]  /*29e0*/  @!P5 BRA `(.L_x_771) ;  /* 0x000000000034d947 */ /* 0x000fea0003800000 */
[----:B------:R-:W-:Y:S02]  /*29f0*/  ISETP.GE.AND P1, PT, R118, R159, PT ;  /* 0x0000009f7600720c */ /* 0x000fe40003f26270 */
[C---:B------:R-:W-:Y:S02]  /*2a00*/  LEA R8, P0, R91.reuse, R10, 0x1 ;  /* 0x0000000a5b087211 */ /* 0x040fe400078008ff */
[C---:B------:R-:W-:Y:S02]  /*2a10*/  LEA R2, P5, R70.reuse, R84, 0x1 ;  /* 0x0000005446027211 */ /* 0x040fe400078a08ff */
[----:B------:R-:W-:Y:S02]  /*2a20*/  LEA.HI.X R9, R91, R11, R89, 0x1, P0 ;  /* 0x0000000b5b097211 */ /* 0x000fe400000f0c59 */
[----:B------:R-:W-:Y:S02]  /*2a30*/  ISETP.GE.AND P0, PT, R117, R159, PT ;  /* 0x0000009f7500720c */ /* 0x000fe40003f06270 */
[----:B------:R-:W-:Y:S03]  /*2a40*/  LEA.HI.X R3, R70, R85, R71, 0x1, P5 ;  /* 0x0000005546037211 */ /* 0x000fe600028f0c47 */
[----:B-12---:R-:W2:Y:S04]  /*2a50*/  @!P1 LD.E.128 R20, desc[UR4][R8.64] ;  /* 0x0000000408149980 */ /* 0x006ea8000c101d00 */
[----:B--2---:R3:W-:Y:S01]  /*2a60*/  @!P1 ST.E.128 desc[UR4][R2.64], R20 ;  /* 0x0000001402009985 */ /* 0x0047e2000c101d04 */
[----:B------:R-:W-:Y:S03]  /*2a70*/  ISETP.GE.AND P1, PT, R116, R159, PT ;  /* 0x0000009f7400720c */ /* 0x000fe60003f26270 */
[----:B------:R-:W2:Y:S04]  /*2a80*/  @!P0 LD.E.128 R16, desc[UR4][R8.64+0x40] ;  /* 0x0000400408108980 */ /* 0x000ea8000c101d00 */
[----:B--2---:R3:W-:Y:S06]  /*2a90*/  @!P0 ST.E.128 desc[UR4][R2.64+0x40], R16 ;  /* 0x0000401002008985 */ /* 0x0047ec000c101d04 */
[----:B------:R-:W2:Y:S04]  /*2aa0*/  @!P1 LD.E.128 R4, desc[UR4][R8.64+0x80] ;  /* 0x0000800408049980 */ /* 0x000ea8000c101d00 */
[----:B--2---:R3:W-:Y:S02]  /*2ab0*/  @!P1 ST.E.128 desc[UR4][R2.64+0x80], R4 ;  /* 0x0000800402009985 */ /* 0x0047e4000c101d04 */
.L_x_771:
[----:B------:R-:W-:Y:S05]  /*2ac0*/  BSYNC.RECONVERGENT B0 ;  /* 0x0000000000007941 */ /* 0x000fea0003800200 */
.L_x_770:
[----:B------:R-:W-:Y:S04]  /*2ad0*/  BSSY.RECONVERGENT B0, `(.L_x_772) ;  /* 0x000000f000007945 */ /* 0x000fe80003800200 */
[----:B------:R-:W-:Y:S05]  /*2ae0*/  @!P4 BRA `(.L_x_773) ;  /* 0x000000000034c947 */ /* 0x000fea0003800000 */
[----:B------:R-:W-:Y:S02]  /*2af0*/  ISETP.GE.AND P1, PT, R118, R159, PT ;  /* 0x0000009f7600720c */ /* 0x000fe40003f26270 */
[----:B------:R-:W-:Y:S02]  /*2b00*/  LEA R8, P0, R112, R10, 0x7 ;  /* 0x0000000a70087211 */ /* 0x000fe400078038ff */
[----:B---3--:R-:W-:Y:S02]  /*2b10*/  LEA R2, P4, R146, R84, 0x7 ;  /* 0x0000005492027211 */ /* 0x008fe400078838ff */
        /* <DEDUP_REMOVED lines=10> */
.L_x_773:
[----:B------:R-:W-:Y:S05]  /*2bc0*/  BSYNC.RECONVERGENT B0 ;  /* 0x0000000000007941 */ /* 0x000fea0003800200 */
.L_x_772:
[----:B------:R-:W-:Y:S05]  /*2bd0*/  @!P3 BRA `(.L_x_774) ;  /* 0x000000740018b947 */ /* 0x000fea0003800000 */
[-C--:B------:R-:W-:Y:S01]  /*2be0*/  ISETP.GE.AND P1, PT, R118, R159.reuse, PT ;  /* 0x0000009f7600720c */ /* 0x080fe20003f26270 */
[----:B------:R-:W-:Y:S01]  /*2bf0*/  IMAD.WIDE.U32 R8, R112, 0xc0, R10 ;  /* 0x000000c070087825 */ /* 0x000fe200078e000a */
[-C--:B------:R-:W-:Y:S03]  /*2c00*/  ISETP.GE.AND P0, PT, R117, R159.reuse, PT ;  /* 0x0000009f7500720c */ /* 0x080fe60003f06270 */
[----:B------:R-:W-:Y:S02]  /*2c10*/  IMAD R0, R113, 0xc0, RZ ;  /* 0x000000c071007824 */ /* 0x000fe400078e02ff */
[----:B---34-:R-:W-:Y:S03]  /*2c20*/  IMAD.WIDE.U32 R2, R146, 0xc0, R84 ;  /* 0x000000c092027825 */ /* 0x018fe600078e0054 */
[----:B------:R-:W-:Y:S01]  /*2c30*/  IADD3 R9, PT, PT, R9, R0, RZ ;  /* 0x0000000009097210 */ /* 0x000fe20007ffe0ff */
[----:B------:R-:W-:Y:S04]  /*2c40*/  IMAD R0, R147, 0xc0, RZ ;  /* 0x000000c093007824 */ /* 0x000fe800078e02ff */
[----:B-12---:R-:W2:Y:S01]  /*2c50*/  @!P1 LD.E.128 R16, desc[UR4][R8.64] ;  /* 0x0000000408109980 */ /* 0x006ea2000c101d00 */
[----:B------:R-:W-:Y:S05]  /*2c60*/  IADD3 R3, PT, PT, R3, R0, RZ ;  /* 0x0000000003037210 */ /* 0x000fea0007ffe0ff */
[----:B--2---:R1:W-:Y:S04]  /*2c70*/  @!P1 ST.E.128 desc[UR4][R2.64], R16 ;  /* 0x0000001002009985 */ /* 0x0043e8000c101d04 */
[----:B------:R-:W2:Y:S04]  /*2c80*/  @!P0 LD.E.128 R4, desc[UR4][R8.64+0x40] ;  /* 0x0000400408048980 */ /* 0x000ea8000c101d00 */
[----:B--2---:R1:W-:Y:S01]  /*2c90*/  @!P0 ST.E.128 desc[UR4][R2.64+0x40], R4 ;  /* 0x0000400402008985 */ /* 0x0043e2000c101d04 */
[----:B------:R-:W-:Y:S11]  /*2ca0*/  ISETP.GE.AND P0, PT, R116, R159, PT ;  /* 0x0000009f7400720c */ /* 0x000ff60003f06270 */
[----:B------:R-:W-:Y:S02]  /*2cb0*/  @!UPT UIADD3 URZ, UPT, UPT, URZ, URZ, URZ ;  /* 0x000000fffffff290 */ /* 0x000fe4000fffe0ff */
[----:B------:R-:W-:Y:S05]  /*2cc0*/  @P0 BRA `(.L_x_774) ;  /* 0x0000007000dc0947 */ /* 0x000fea0003800000 */
[----:B-1----:R-:W2:Y:S04]  /*2cd0*/  LD.E.128 R4, desc[UR4][R8.64+0x80] ;  /* 0x0000800408047980 */ /* 0x002ea8000c101d00 */
[----:B--2---:R1:W-:Y:S01]  /*2ce0*/  ST.E.128 desc[UR4][R2.64+0x80], R4 ;  /* 0x0000800402007985 */ /* 0x0043e2000c101d04 */
[----:B------:R-:W-:Y:S05]  /*2cf0*/  BRA `(.L_x_774) ;  /* 0x0000007000d07947 */ /* 0x000fea0003800000 */
.L_x_767:
[----:B------:R-:W2:Y:S02]  /*2d00*/  LD.E.U8 R0, desc[UR4][R120.64+0x1b3] ;  /* 0x0001b30478007980 */ /* 0x000ea4000c101100 */
[----:B--2---:R-:W-:Y:S11]  /*2d10*/  ISETP.NE.AND P1, PT, R0, RZ, PT ;  /* 0x000000ff0000720c */ /* 0x004ff60003f25270 */
[----:B------:R-:W-:Y:S02]  /*2d20*/  @!UPT UIADD3 URZ, UPT, UPT, URZ, URZ, URZ ;  /* 0x000000fffffff290 */ /* 0x000fe4000fffe0ff */
[----:B------:R-:W-:Y:S05]  /*2d30*/  @!P1 BRA `(.L_x_775) ;  /* 0x0000002800c49947 */ /* 0x000fea0003800000 */
[----:B------:R2:W5:Y:S01]  /*2d40*/  LD.E R39, desc[UR4][R120.64+0xc0] ;  /* 0x0000c00478277980 */ /* 0x000562000c101900 */
[----:B------:R-:W-:Y:S04]  /*2d50*/  BSSY.RECONVERGENT B1, `(.L_x_776) ;  /* 0x00000a2000017945 */ /* 0x000fe80003800200 */
[----:B------:R-:W-:Y:S05]  /*2d60*/  @!P0 BRA `(.L_x_777) ;  /* 0x0000000800808947 */ /* 0x000fea0003800000 */
[-C--:B-----5:R-:W-:Y:S01]  /*2d70*/  ISETP.GE.AND P0, PT, R118, R39.reuse, PT ;  /* 0x000000277600720c */ /* 0x0a0fe20003f06270 */
[----:B------:R-:W-:Y:S01]  /*2d80*/  BSSY.RECONVERGENT B0, `(.L_x_778) ;  /* 0x0000036000007945 */ /* 0x000fe20003800200 */
[-C--:B------:R-:W-:Y:S02]  /*2d90*/  ISETP.GE.AND P6, PT, R117, R39.reuse, PT ;  /* 0x000000277500720c */ /* 0x080fe40003fc6270 */
[----:B------:R-:W-:Y:S09]  /*2da0*/  ISETP.GE.AND P1, PT, R116, R39, PT ;  /* 0x000000277400720c */ /* 0x000ff20003f26270 */
[----:B------:R-:W-:Y:S05]  /*2db0*/  @P0 BRA `(.L_x_779) ;  /* 0x0000000000c80947 */ /* 0x000fea0003800000 */
[----:B------:R-:W-:Y:S01]  /*2dc0*/  ISETP.GE.AND P0, PT, R118, R9, PT ;  /* 0x000000097600720c */ /* 0x000fe20003f06270 */
[----:B-1----:R-:W3:Y:S11]  /*2dd0*/  LD.E.128 R16, desc[UR4][R10.64] ;  /* 0x000000040a107980 */ /* 0x002ef6000c101d00 */
[----:B------:R-:W-:Y:S01]  /*2de0*/  @!UPT UIADD3 URZ, UPT, UPT, URZ, URZ, URZ ;  /* 0x000000fffffff290 */ /* 0x000fe2000fffe0ff */
[----:B------:R-:W4:Y:S06]  /*2df0*/  @!P0 LD.E.64 R28, desc[UR4][R52.64] ;  /* 0x00000004341c8980 */ /* 0x000f2c000c101b00 */
[----:B------:R-:W5:Y:S01]  /*2e00*/  @!P0 LD.E.64 R6, desc[UR4][R12.64] ;  /* 0x000000040c068980 */ /* 0x000f62000c101b00 */
[--C-:B----4-:R-:W-:Y:S01]  /*2e10*/  @!P0 HADD2.F32 R23, -RZ, R28.reuse.H0_H0 ;  /* 0x2000001cff178230 */ /* 0x110fe20000004100 */
[----:B---3--:R-:W-:Y:S01]  /*2e20*/  @!P0 MOV R20, R16 ;  /* 0x0000001000148202 */ /* 0x008fe20000000f00 */
[----:B------:R-:W-:Y:S01]  /*2e30*/  @!P0 HADD2.F32 R22, -RZ, R29.H0_H0 ;  /* 0x2000001dff168230 */ /* 0x000fe20000004100 */
[----:B------:R-:W-:Y:S01]  /*2e40*/  @!P0 MOV R8, R17 ;  /* 0x0000001100088202 */ /* 0x000fe20000000f00 */
[----:B------:R-:W-:Y:S02]  /*2e50*/  @!P0 HADD2.F32 R27, -RZ, R28.H1_H1 ;  /* 0x3000001cff1b8230 */ /* 0x000fe40000004100 */
[----:B------:R-:W-:Y:S02]  /*2e60*/  @!P0 HADD2.F32 R15, -RZ, R20.H1_H1 ;  /* 0x30000014ff0f8230 */ /* 0x000fe40000004100 */
[----:B-----5:R-:W-:Y:S02]  /*2e70*/  @!P0 HADD2.F32 R14, -RZ, R6.H0_H0 ;  /* 0x20000006ff0e8230 */ /* 0x020fe40000004100 */
[----:B------:R-:W-:Y:S02]  /*2e80*/  @!P0 HADD2.F32 R25, -RZ, R20.H0_H0 ;  /* 0x20000014ff198230 */ /* 0x000fe40000004100 */
[C---:B------:R-:W-:Y:S01]  /*2e90*/  @!P0 FMUL.FTZ R31, R15.reuse, R23 ;  /* 0x000000170f1f8220 */ /* 0x040fe20000410000 */
[----:B------:R-:W-:Y:S02]  /*2ea0*/  @!P0 HADD2.F32 R6, -RZ, R6.H1_H1 ;  /* 0x30000006ff068230 */ /* 0x000fe40000004100 */
[----:B------:R-:W-:Y:S01]  /*2eb0*/  @!P0 FMUL.FTZ R0, R15, R14 ;  /* 0x0000000e0f008220 */ /* 0x000fe20000410000 */
[----:B------:R-:W-:Y:S01]  /*2ec0*/  @!P0 MOV R15, R18 ;  /* 0x00000012000f8202 */ /* 0x000fe20000000f00 */
[----:B------:R-:W-:Y:S01]  /*2ed0*/  @!P0 FFMA.FTZ R31, R25, R14, -R31 ;  /* 0x0000000e191f8223 */ /* 0x000fe2000001081f */
[----:B------:R-:W-:Y:S01]  /*2ee0*/  @!P0 MOV R14, R19 ;  /* 0x00000013000e8202 */ /* 0x000fe20000000f00 */
[--C-:B------:R-:W-:Y:S02]  /*2ef0*/  @!P0 HADD2.F32 R21, -RZ, R8.reuse.H1_H1 ;  /* 0x30000008ff158230 */ /* 0x100fe40000004100 */
[----:B------:R-:W-:Y:S01]  /*2f00*/  @!P0 FFMA.FTZ R0, R23, R25, R0 ;  /* 0x0000001917008223 */ /* 0x000fe20000010000 */
[----:B------:R-:W-:Y:S02]  /*2f10*/  @!P0 HADD2.F32 R5, -RZ, R7.H0_H0 ;  /* 0x20000007ff058230 */ /* 0x000fe40000004100 */
[----:B------:R-:W-:Y:S02]  /*2f20*/  @!P0 HADD2.F32 R23, -RZ, R8.H0_H0 ;  /* 0x20000008ff178230 */ /* 0x000fe40000004100 */
[C---:B------:R-:W-:Y:S01]  /*2f30*/  @!P0 FMUL.FTZ R2, R21.reuse, R6 ;  /* 0x0000000615028220 */ /* 0x040fe20000410000 */
[----:B------:R-:W-:Y:S01]  /*2f40*/  @!P0 F2FP.F16.F32.PACK_AB R31, R0, R31 ;  /* 0x0000001f001f823e */ /* 0x000fe200000000ff */
[----:B------:R-:W-:Y:S02]  /*2f50*/  @!P0 HADD2.F32 R20, -RZ, R15.H1_H1 ;  /* 0x3000000fff148230 */ /* 0x000fe40000004100 */
[----:B------:R-:W-:Y:S01]  /*2f60*/  @!P0 FMUL.FTZ R33, R21, R27 ;  /* 0x0000001b15218220 */ /* 0x000fe20000410000 */
[----:B------:R-:W-:Y:S01]  /*2f70*/  @!P0 HADD2.F32 R7, -RZ, R7.H1_H1 ;  /* 0x30000007ff078230 */ /* 0x000fe20000004100 */
[----:B------:R-:W-:Y:S01]  /*2f80*/  @!P0 MOV R16, R31 ;  /* 0x0000001f00108202 */ /* 0x000fe20000000f00 */
[----:B------:R-:W-:Y:S02]  /*2f90*/  @!P0 HADD2.F32 R29, -RZ, R29.H1_H1 ;  /* 0x3000001dff1d8230 */ /* 0x000fe40000004100 */
[C---:B------:R-:W-:Y:S01]  /*2fa0*/  @!P0 FMUL.FTZ R3, R20.reuse, R5 ;  /* 0x0000000514038220 */ /* 0x040fe20000410000 */
[--C-:B------:R-:W-:Y:S02]  /*2fb0*/  @!P0 HADD2.F32 R8, -RZ, R14.reuse.H1_H1 ;  /* 0x3000000eff088230 */ /* 0x100fe40000004100 */
[----:B------:R-:W-:Y:S01]  /*2fc0*/  @!P0 FMUL.FTZ R30, R20, R22 ;  /* 0x00000016141e8220 */ /* 0x000fe20000410000 */
[----:B------:R-:W-:Y:S02]  /*2fd0*/  @!P0 HADD2.F32 R24, -RZ, R15.H0_H0 ;  /* 0x2000000fff188230 */ /* 0x000fe40000004100 */
[----:B------:R-:W-:Y:S01]  /*2fe0*/  @!P0 FFMA.FTZ R2, R27, R23, R2 ;  /* 0x000000171b028223 */ /* 0x000fe20000010002 */
[----:B------:R-:W-:Y:S02]  /*2ff0*/  @!P0 HADD2.F32 R26, -RZ, R14.H0_H0 ;  /* 0x2000000eff1a8230 */ /* 0x000fe40000004100 */
[C---:B------:R-:W-:Y:S01]  /*3000*/  @!P0 FMUL.FTZ R35, R8.reuse, R29 ;  /* 0x0000001d08238220 */ /* 0x040fe20000410000 */
[----:B------:R-:W-:Y:S01]  /*3010*/  @!P0 FMUL.FTZ R4, R8, R7 ;  /* 0x0000000708048220 */ /* 0x000fe20000410000 */
[----:B------:R-:W-:Y:S01]  /*3020*/  @!P0 FFMA.FTZ R3, R22, R24, R3 ;  /* 0x0000001816038223 */ /* 0x000fe20000010003 */
[----:B------:R-:W-:Y:S01]  /*3030*/  @!P0 FFMA.FTZ R33, R23, R6, -R33 ;  /* 0x0000000617218223 */ /* 0x000fe20000010821 */
[----:B------:R-:W-:Y:S01]  /*3040*/  @!P0 FFMA.FTZ R30, R24, R5, -R30 ;  /* 0x00000005181e8223 */ /* 0x000fe2000001081e */
[----:B------:R-:W-:Y:S01]  /*3050*/  @!P0 FFMA.FTZ R35, R26, R7, -R35 ;  /* 0x000000071a238223 */ /* 0x000fe20000010823 */
[----:B------:R-:W-:Y:S02]  /*3060*/  @!P0 FFMA.FTZ R4, R29, R26, R4 ;  /* 0x0000001a1d048223 */ /* 0x000fe40000010004 */
[----:B------:R-:W-:Y:S02]  /*3070*/  @!P0 F2FP.F16.F32.PACK_AB R32, R2, R33 ;  /* 0x000000210220823e */ /* 0x000fe400000000ff */
[----:B------:R-:W-:Y:S02]  /*3080*/  @!P0 F2FP.F16.F32.PACK_AB R30, R3, R30 ;  /* 0x0000001e031e823e */ /* 0x000fe400000000ff */
[----:B------:R-:W-:Y:S02]  /*3090*/  @!P0 F2FP.F16.F32.PACK_AB R35, R4, R35 ;  /* 0x000000230423823e */ /* 0x000fe400000000ff */
[----:B------:R-:W-:Y:S02]  /*30a0*/  @!P0 MOV R17, R32 ;  /* 0x0000002000118202 */ /* 0x000fe40000000f00 */
[----:B------:R-:W-:Y:S02]  /*30b0*/  @!P0 MOV R18, R30 ;  /* 0x0000001e00128202 */ /* 0x000fe40000000f00 */
[----:B------:R-:W-:Y:S05]  /*30c0*/  @!P0 MOV R19, R35 ;  /* 0x0000002300138202 */ /* 0x000fea0000000f00 */
[----:B------:R3:W-:Y:S02]  /*30d0*/  ST.E.128 desc[UR4][R84.64], R16 ;  /* 0x0000001054007985 */ /* 0x0007e4000c101d04 */
.L_x_779:
[----:B------:R-:W-:Y:S05]  /*30e0*/  BSYNC.RECONVERGENT B0 ;  /* 0x0000000000007941 */ /* 0x000fea0003800200 */
.L_x_778:
[----:B------:R-:W-:Y:S04]  /*30f0*/  BSSY.RECONVERGENT B0, `(.L_x_780) ;  /* 0x0000034000007945 */ /* 0x000fe80003800200 */
[----:B------:R-:W-:Y:S05]  /*3100*/  @P6 BRA `(.L_x_781) ;  /* 0x0000000000c86947 */ /* 0x000fea0003800000 */
[----:B------:R-:W-:Y:S01]  /*3110*/  ISETP.GE.AND P0, PT, R117, R9, PT ;  /* 0x000000097500720c */ /* 0x000fe20003f06270 */
[----:B-1-3--:R-:W3:Y:S11]  /*3120*/  LD.E.128 R16, desc[UR4][R10.64+0x40] ;  /* 0x000040040a107980 */ /* 0x00aef6000c101d00 */
        /* <DEDUP_REMOVED lines=48> */
.L_x_781:
[----:B------:R-:W-:Y:S05]  /*3430*/  BSYNC.RECONVERGENT B0 ;  /* 0x0000000000007941 */ /* 0x000fea0003800200 */
.L_x_780:
[----:B------:R-:W-:Y:S05]  /*3440*/  @P1 BRA `(.L_x_777) ;  /* 0x0000000000c81947 */ /* 0x000fea0003800000 */
[----:B------:R-:W-:Y:S01]  /*3450*/  ISETP.GE.AND P0, PT, R116, R9, PT ;  /* 0x000000097400720c */ /* 0x000fe20003f06270 */
[----:B-1-34-:R-:W3:Y:S11]  /*3460*/  LD.E.128 R16, desc[UR4][R10.64+0x80] ;  /* 0x000080040a107980 */ /* 0x01aef6000c101d00 */
        /* <DEDUP_REMOVED lines=48> */
.L_x_777:
[----:B------:R-:W-:Y:S05]  /*3770*/  BSYNC.RECONVERGENT B1 ;  /* 0x0000000000017941 */ /* 0x000fea0003800200 */
.L_x_776:
[C---:B------:R-:W-:Y:S01]  /*3780*/  SHF.L.U64.HI R3, R101.reuse, 0x1, R90 ;  /* 0x0000000165037819 */ /* 0x040fe2000001025a */
[----:B-1----:R-:W-:Y:S01]  /*3790*/  IMAD.SHL.U32 R5, R101, 0x2, RZ ;  /* 0x0000000265057824 */ /* 0x002fe200078e00ff */
[----:B------:R-:W-:Y:S04]  /*37a0*/  BSSY.RECONVERGENT B1, `(.L_x_782) ;  /* 0x00000aa000017945 */ /* 0x000fe80003800200 */
[-C--:B------:R-:W-:Y:S02]  /*37b0*/  IADD3 R6, P1, PT, R12, R5.reuse, RZ ;  /* 0x000000050c067210 */ /* 0x080fe40007f3e0ff */
[----:B------:R-:W-:Y:S03]  /*37c0*/  IADD3 R34, P0, PT, R52, R5, RZ ;  /* 0x0000000534227210 */ /* 0x000fe60007f1e0ff */
[--C-:B------:R-:W-:Y:S02]  /*37d0*/  IMAD.X R7, R13, 0x1, R3.reuse, P1 ;  /* 0x000000010d077824 */ /* 0x100fe400008e0603 */
[----:B------:R-:W-:Y:S01]  /*37e0*/  IMAD.X R35, R53, 0x1, R3, P0 ;  /* 0x0000000135237824 */ /* 0x000fe200000e0603 */
[----:B------:R-:W-:Y:S07]  /*37f0*/  @!P5 BRA `(.L_x_783) ;  /* 0x000000080090d947 */ /* 0x000fee0003800000 */
[----:B-----5:R-:W-:Y:S01]  /*3800*/  ISETP.GE.AND P6, PT, R118, R39, PT ;  /* 0x000000277600720c */ /* 0x020fe20003fc6270 */
[----:B------:R-:W-:Y:S01]  /*3810*/  BSSY.RECONVERGENT B0, `(.L_x_784) ;  /* 0x000003a000007945 */ /* 0x000fe20003800200 */
[C---:B------:R-:W-:Y:S02]  /*3820*/  LEA R36, P1, R91.reuse, R10, 0x1 ;  /* 0x0000000a5b247211 */ /* 0x040fe400078208ff */
[----:B------:R-:W-:Y:S02]  /*3830*/  LEA R32, P0, R70, R84, 0x1 ;  /* 0x0000005446207211 */ /* 0x000fe400078008ff */
[----:B------:R-:W-:Y:S02]  /*3840*/  LEA.HI.X R37, R91, R11, R89, 0x1, P1 ;  /* 0x0000000b5b257211 */ /* 0x000fe400008f0c59 */
[-C--:B------:R-:W-:Y:S02]  /*3850*/  ISETP.GE.AND P5, PT, R117, R39.reuse, PT ;  /* 0x000000277500720c */ /* 0x080fe40003fa6270 */
[----:B------:R-:W-:Y:S02]  /*3860*/  ISETP.GE.AND P1, PT, R116, R39, PT ;  /* 0x000000277400720c */ /* 0x000fe40003f26270 */
[----:B------:R-:W-:Y:S01]  /*3870*/  LEA.HI.X R33, R70, R85, R71, 0x1, P0 ;  /* 0x0000005546217211 */ /* 0x000fe200000f0c47 */
[----:B------:R-:W-:Y:S10]  /*3880*/  @P6 BRA `(.L_x_785) ;  /* 0x0000000000c86947 */ /* 0x000ff40003800000 */
[----:B------:R-:W-:Y:S01]  /*3890*/  ISETP.GE.AND P0, PT, R118, R9, PT ;  /* 0x000000097600720c */ /* 0x000fe20003f06270 */
[----:B---34-:R-:W3:Y:S11]  /*38a0*/  LD.E.128 R16, desc[UR4][R36.64] ;  /* 0x0000000424107980 */ /* 0x018ef6000c101d00 */
        /* <DEDUP_REMOVED lines=48> */
.L_x_785:
[----:B------:R-:W-:Y:S05]  /*3bb0*/  BSYNC.RECONVERGENT B0 ;  /* 0x0000000000007941 */ /* 0x000fea0003800200 */
.L_x_784:
[----:B------:R-:W-:Y:S04]  /*3bc0*/  BSSY.RECONVERGENT B0, `(.L_x_786) ;  /* 0x0000034000007945 */ /* 0x000fe80003800200 */
        /* <DEDUP_REMOVED lines=51> */
.L_x_787:
[----:B------:R-:W-:Y:S05]  /*3f00*/  BSYNC.RECONVERGENT B0 ;  /* 0x0000000000007941 */ /* 0x000fea0003800200 */
.L_x_786:
        /* <DEDUP_REMOVED lines=51> */
.L_x_783:
[----:B------:R-:W-:Y:S05]  /*4240*/  BSYNC.RECONVERGENT B1 ;  /* 0x0000000000017941 */ /* 0x000fea0003800200 */
.L_x_782:
[----:B------:R-:W-:Y:S04]  /*4250*/  BSSY.RECONVERGENT B1, `(.L_x_788) ;  /* 0x00000aa000017945 */ /* 0x000fe80003800200 */
[----:B------:R-:W-:Y:S05]  /*4260*/  @!P4 BRA `(.L_x_789) ;  /* 0x0000000800a0c947 */ /* 0x000fea0003800000 */
[----:B-----5:R-:W-:Y:S01]  /*4270*/  ISETP.GE.AND P6, PT, R118, R39, PT ;  /* 0x000000277600720c */ /* 0x020fe20003fc6270 */
[----:B------:R-:W-:Y:S01]  /*4280*/  BSSY.RECONVERGENT B0, `(.L_x_790) ;  /* 0x000003e000007945 */ /* 0x000fe20003800200 */
[C---:B------:R-:W-:Y:S02]  /*4290*/  LEA R20, P0, R105.reuse, R6, 0x6 ;  /* 0x0000000669147211 */ /* 0x040fe400078030ff */
[C---:B------:R-:W-:Y:S02]  /*42a0*/  LEA R36, P1, R105.reuse, R34, 0x6 ;  /* 0x0000002269247211 */ /* 0x040fe400078230ff */
[C---:B------:R-:W-:Y:S02]  /*42b0*/  LEA.HI.X.SX32 R21, R105.reuse, R7, 0x6, P0 ;  /* 0x0000000769157211 */ /* 0x040fe400000f36ff */
[----:B------:R-:W-:Y:S02]  /*42c0*/  LEA R42, P5, R112, R10, 0x7 ;  /* 0x0000000a702a7211 */ /* 0x000fe400078a38ff */
[----:B------:R-:W-:Y:S02]  /*42d0*/  LEA R40, P0, R146, R84, 0x7 ;  /* 0x0000005492287211 */ /* 0x000fe400078038ff */
[----:B------:R-:W-:Y:S02]  /*42e0*/  LEA.HI.X.SX32 R37, R105, R35, 0x6, P1 ;  /* 0x0000002369257211 */ /* 0x000fe400008f36ff */
[-C--:B------:R-:W-:Y:S02]  /*42f0*/  ISETP.GE.AND P4, PT, R117, R39.reuse, PT ;  /* 0x000000277500720c */ /* 0x080fe40003f86270 */
[----:B------:R-:W-:Y:S02]  /*4300*/  ISETP.GE.AND P1, PT, R116, R39, PT ;  /* 0x000000277400720c */ /* 0x000fe40003f26270 */
[----:B------:R-:W-:Y:S02]  /*4310*/  LEA.HI.X R43, R112, R11, R113, 0x7, P5 ;  /* 0x0000000b702b7211 */ /* 0x000fe400028f3c71 */
[----:B------:R-:W-:Y:S01]  /*4320*/  LEA.HI.X R41, R146, R85, R147, 0x7, P0 ;  /* 0x0000005592297211 */ /* 0x000fe200000f3c93 */
[----:B------:R-:W-:Y:S08]  /*4330*/  @P6 BRA `(.L_x_791) ;  /* 0x0000000000c86947 */ /* 0x000ff00003800000 */
        /* <DEDUP_REMOVED lines=50> */
.L_x_791:
[----:B------:R-:W-:Y:S05]  /*4660*/  BSYNC.RECONVERGENT B0 ;  /* 0x0000000000007941 */ /* 0x000fea0003800200 */
.L_x_790:
        /* <DEDUP_REMOVED lines=52> */
.L_x_793:
[----:B------:R-:W-:Y:S05]  /*49b0*/  BSYNC.RECONVERGENT B0 ;  /* 0x0000000000007941 */ /* 0x000fea0003800200 */
.L_x_792:
        /* <DEDUP_REMOVED lines=8> */
[----:B------:R-:W-:Y:S01]  /*4a40*/  @!P0 HADD2.F32 R14, -RZ, R14.H1_H1 ;  /* 0x3000000eff0e8230 */ /* 0x000fe20000004100 */
[----:B------:R-:W-:Y:S01]  /*4a50*/  @!P0 MOV R8, R17 ;  /* 0x0000001100088202 */ /* 0x000fe20000000f00 */
[----:B------:R-:W-:Y:S01]  /*4a60*/  @!P0 HADD2.F32 R5, -RZ, R15.H0_H0 ;  /* 0x2000000fff058230 */ /* 0x000fe20000004100 */
[----:B------:R-:W-:Y:S01]  /*4a70*/  @!P0 MOV R21, R18 ;  /* 0x0000001200158202 */ /* 0x000fe20000000f00 */
[----:B-----5:R-:W-:Y:S01]  /*4a80*/  @!P0 HADD2.F32 R27, -RZ, R36.H0_H0 ;  /* 0x20000024ff1b8230 */ /* 0x020fe20000004100 */
[----:B------:R-:W-:Y:S01]  /*4a90*/  @!P0 MOV R20, R19 ;  /* 0x0000001300148202 */ /* 0x000fe20000000f00 */
[--C-:B------:R-:W-:Y:S02]  /*4aa0*/  @!P0 HADD2.F32 R25, -RZ, R23.reuse.H1_H1 ;  /* 0x30000017ff198230 */ /* 0x100fe40000004100 */
[----:B------:R-:W-:Y:S02]  /*4ab0*/  @!P0 HADD2.F32 R29, -RZ, R23.H0_H0 ;  /* 0x20000017ff1d8230 */ /* 0x000fe40000004100 */
[----:B------:R-:W-:Y:S02]  /*4ac0*/  @!P0 HADD2.F32 R23, -RZ, R8.H1_H1 ;  /* 0x30000008ff178230 */ /* 0x000fe40000004100 */
[C---:B------:R-:W-:Y:S01]  /*4ad0*/  @!P0 FMUL.FTZ R43, R25.reuse, R27 ;  /* 0x0000001b192b8220 */ /* 0x040fe20000410000 */
[----:B------:R-:W-:Y:S02]  /*4ae0*/  @!P0 HADD2.F32 R15, -RZ, R15.H1_H1 ;  /* 0x3000000fff0f8230 */ /* 0x000fe40000004100 */
[-C--:B------:R-:W-:Y:S01]  /*4af0*/  @!P0 FMUL.FTZ R0, R25, R22.reuse ;  /* 0x0000001619008220 */ /* 0x080fe20000410000 */
[----:B------:R-:W-:Y:S02]  /*4b00*/  @!P0 HADD2.F32 R31, -RZ, R36.H1_H1 ;  /* 0x30000024ff1f8230 */ /* 0x000fe40000004100 */
[----:B------:R-:W-:Y:S01]  /*4b10*/  @!P0 FFMA.FTZ R43, R29, R22, -R43 ;  /* 0x000000161d2b8223 */ /* 0x000fe2000001082b */
[----:B------:R-:W-:Y:S02]  /*4b20*/  @!P0 HADD2.F32 R22, -RZ, R21.H1_H1 ;  /* 0x30000015ff168230 */ /* 0x000fe40000004100 */
[----:B------:R-:W-:Y:S01]  /*4b30*/  @!P0 FFMA.FTZ R0, R27, R29, R0 ;  /* 0x0000001d1b008223 */ /* 0x000fe20000010000 */
[----:B------:R-:W-:Y:S02]  /*4b40*/  @!P0 HADD2.F32 R27, -RZ, R8.H0_H0 ;  /* 0x20000008ff1b8230 */ /* 0x000fe40000004100 */
[C---:B------:R-:W-:Y:S01]  /*4b50*/  @!P0 FMUL.FTZ R2, R23.reuse, R14 ;  /* 0x0000000e17028220 */ /* 0x040fe20000410000 */
[--C-:B------:R-:W-:Y:S02]  /*4b60*/  @!P0 HADD2.F32 R24, -RZ, R37.reuse.H0_H0 ;  /* 0x20000025ff188230 */ /* 0x100fe40000004100 */
[----:B------:R-:W-:Y:S01]  /*4b70*/  @!P0 FMUL.FTZ R3, R22, R5 ;  /* 0x0000000516038220 */ /* 0x000fe20000410000 */
[----:B------:R-:W-:Y:S01]  /*4b80*/  @!P0 F2FP.F16.F32.PACK_AB R43, R0, R43 ;  /* 0x0000002b002b823e */ /* 0x000fe200000000ff */
[----:B------:R-:W-:Y:S02]  /*4b90*/  @!P0 HADD2.F32 R33, -RZ, R37.H1_H1 ;  /* 0x30000025ff218230 */ /* 0x000fe40000004100 */
[----:B------:R-:W-:Y:S01]  /*4ba0*/  @!P0 FMUL.FTZ R45, R23, R31 ;  /* 0x0000001f172d8220 */ /* 0x000fe20000410000 */
[--C-:B------:R-:W-:Y:S01]  /*4bb0*/  @!P0 HADD2.F32 R8, -RZ, R20.reuse.H1_H1 ;  /* 0x30000014ff088230 */ /* 0x100fe20000004100 */
[----:B------:R-:W-:Y:S01]  /*4bc0*/  @!P0 MOV R16, R43 ;  /* 0x0000002b00108202 */ /* 0x000fe20000000f00 */
[----:B------:R-:W-:Y:S02]  /*4bd0*/  @!P0 HADD2.F32 R26, -RZ, R21.H0_H0 ;  /* 0x20000015ff1a8230 */ /* 0x000fe40000004100 */
[----:B------:R-:W-:Y:S01]  /*4be0*/  @!P0 FMUL.FTZ R30, R22, R24 ;  /* 0x00000018161e8220 */ /* 0x000fe20000410000 */
[----:B------:R-:W-:Y:S02]  /*4bf0*/  @!P0 HADD2.F32 R28, -RZ, R20.H0_H0 ;  /* 0x20000014ff1c8230 */ /* 0x000fe40000004100 */
[C---:B------:R-:W-:Y:S01]  /*4c00*/  @!P0 FMUL.FTZ R49, R8.reuse, R33 ;  /* 0x0000002108318220 */ /* 0x040fe20000410000 */
[----:B------:R-:W-:Y:S01]  /*4c10*/  @!P0 FMUL.FTZ R4, R8, R15 ;  /* 0x0000000f08048220 */ /* 0x000fe20000410000 */
[----:B------:R-:W-:Y:S01]  /*4c20*/  @!P0 FFMA.FTZ R2, R31, R27, R2 ;  /* 0x0000001b1f028223 */ /* 0x000fe20000010002 */
        /* <DEDUP_REMOVED lines=12> */
.L_x_789:
[----:B------:R-:W-:Y:S05]  /*4cf0*/  BSYNC.RECONVERGENT B1 ;  /* 0x0000000000017941 */ /* 0x000fea0003800200 */
.L_x_788:
[----:B------:R-:W-:Y:S04]  /*4d00*/  BSSY.RECONVERGENT B1, `(.L_x_794) ;  /* 0x00000ad000017945 */ /* 0x000fe80003800200 */
[----:B------:R-:W-:Y:S05]  /*4d10*/  @!P3 BRA `(.L_x_795) ;  /* 0x0000000800acb947 */ /* 0x000fea0003800000 */
[----:B------:R-:W-:Y:S01]  /*4d20*/  IMAD R38, R113, 0xc0, RZ ;  /* 0x000000c071267824 */ /* 0x000fe200078e02ff */
[-C--:B-----5:R-:W-:Y:S01]  /*4d30*/  ISETP.GE.AND P5, PT, R118, R39.reuse, PT ;  /* 0x000000277600720c */ /* 0x0a0fe20003fa6270 */
[----:B------:R-:W-:Y:S01]  /*4d40*/  IMAD.WIDE.U32 R4, R112, 0xc0, R10 ;  /* 0x000000c070047825 */ /* 0x000fe200078e000a */
[C---:B------:R-:W-:Y:S01]  /*4d50*/  LEA R14, P4, R105.reuse, R6, 0x7 ;  /* 0x00000006690e7211 */ /* 0x040fe200078838ff */
[----:B------:R-:W-:Y:S01]  /*4d60*/  BSSY.RECONVERGENT B0, `(.L_x_796) ;  /* 0x000003e000007945 */ /* 0x000fe20003800200 */
[----:B-1----:R-:W-:Y:S01]  /*4d70*/  LEA R32, P0, R105, R34, 0x7 ;  /* 0x0000002269207211 */ /* 0x002fe200078038ff */
[----:B------:R-:W-:Y:S01]  /*4d80*/  IMAD R3, R147, 0xc0, RZ ;  /* 0x000000c093037824 */ /* 0x000fe200078e02ff */
[-C--:B------:R-:W-:Y:S01]  /*4d90*/  ISETP.GE.AND P3, PT, R117, R39.reuse, PT ;  /* 0x000000277500720c */ /* 0x080fe20003f66270 */
[----:B------:R-:W-:Y:S01]  /*4da0*/  IMAD.WIDE.U32 R36, R146, 0xc0, R84 ;  /* 0x000000c092247825 */ /* 0x000fe200078e0054 */
[----:B------:R-:W-:Y:S02]  /*4db0*/  ISETP.GE.AND P1, PT, R116, R39, PT ;  /* 0x000000277400720c */ /* 0x000fe40003f26270 */
[----:B------:R-:W-:Y:S01]  /*4dc0*/  LEA.HI.X.SX32 R15, R105, R7, 0x7, P4 ;  /* 0x00000007690f7211 */ /* 0x000fe200020f3eff */
[----:B------:R-:W-:Y:S01]  /*4dd0*/  IMAD.IADD R39, R5, 0x1, R38 ;  /* 0x0000000105277824 */ /* 0x000fe200078e0226 */
[----:B------:R-:W-:Y:S01]  /*4de0*/  LEA.HI.X.SX32 R33, R105, R35, 0x7, P0 ;  /* 0x0000002369217211 */ /* 0x000fe200000f3eff */
[----:B------:R-:W-:Y:S02]  /*4df0*/  IMAD.IADD R37, R37, 0x1, R3 ;  /* 0x0000000125257824 */ /* 0x000fe400078e0203 */
[----:B------:R-:W-:Y:S01]  /*4e00*/  IMAD.MOV.U32 R38, RZ, RZ, R4 ;  /* 0x000000ffff267224 */ /* 0x000fe200078e0004 */
[----:B------:R-:W-:Y:S06]  /*4e10*/  @P5 BRA `(.L_x_797) ;  /* 0x0000000000c85947 */ /* 0x000fec0003800000 */
        /* <DEDUP_REMOVED lines=50> */
.L_x_797:
[----:B------:R-:W-:Y:S05]  /*5140*/  BSYNC.RECONVERGENT B0 ;  /* 0x0000000000007941 */ /* 0x000fea0003800200 */
.L_x_796:
        /* <DEDUP_REMOVED lines=52> */
.L_x_799:
[----:B------:R-:W-:Y:S05]  /*5490*/  BSYNC.RECONVERGENT B0 ;  /* 0x0000000000007941 */ /* 0x000fea0003800200 */
.L_x_798:
[----:B------:R-:W-:Y:S05]  /*54a0*/  @P1 BRA `(.L_x_795) ;  /* 0x0000000000c81947 */ /* 0x000fea0003800000 */
[----:B------:R-:W-:Y:S01]  /*54b0*/  ISETP.GE.AND P0, PT, R116, R9, PT ;  /* 0x000000097400720c */ /* 0x000fe20003f06270 */
[----:B-1-34-:R-:W3:Y:S11]  /*54c0*/  LD.E.128 R16, desc[UR4][R38.64+0x80] ;  /* 0x0000800426107980 */ /* 0x01aef6000c101d00 */
[----:B------:R-:W-:Y:S01]  /*54d0*/  @!UPT UIADD3 URZ, UPT, UPT, URZ, URZ, URZ ;  /* 0x000000fffffff290 */ /* 0x000fe2000fffe0ff */
[----:B------:R-:W4:Y:S06]  /*54e0*/  @!P0 LD.E.64 R32, desc[UR4][R32.64+0x40] ;  /* 0x0000400420208980 */ /* 0x000f2c000c101b00 */
[----:B------:R1:W5:Y:S01]  /*54f0*/  @!P0 LD.E.64 R6, desc[UR4][R14.64+0x40] ;  /* 0x000040040e068980 */ /* 0x000362000c101b00 */
[--C-:B----4-:R-:W-:Y:S01]  /*5500*/  @!P0 HADD2.F32 R21, -RZ, R32.reuse.H0_H0 ;  /* 0x20000020ff158230 */ /* 0x110fe20000004100 */
[----:B---3--:R-:W-:Y:S01]  /*5510*/  @!P0 MOV R20, R16 ;  /* 0x0000001000148202 */ /* 0x008fe20000000f00 */
[----:B------:R-:W-:Y:S01]  /*5520*/  @!P0 HADD2.F32 R23, -RZ, R32.H1_H1 ;  /* 0x30000020ff178230 */ /* 0x000fe20000004100 */
[----:B------:R-:W-:Y:S01]  /*5530*/  @!P0 MOV R8, R17 ;  /* 0x0000001100088202 */ /* 0x000fe20000000f00 */
[----:B------:R-:W-:Y:S01]  /*5540*/  @!P0 HADD2.F32 R26, -RZ, R33.H0_H0 ;  /* 0x20000021ff1a8230 */ /* 0x000fe20000004100 */
[----:B-1----:R-:W-:Y:S01]  /*5550*/  @!P0 MOV R14, R18 ;  /* 0x00000012000e8202 */ /* 0x002fe20000000f00 */
[----:B------:R-:W-:Y:S02]  /*5560*/  @!P0 HADD2.F32 R22, -RZ, R20.H1_H1 ;  /* 0x30000014ff168230 */ /* 0x000fe40000004100 */
[----:B-----5:R-:W-:Y:S02]  /*5570*/  @!P0 HADD2.F32 R9, -RZ, R6.H0_H0 ;  /* 0x20000006ff098230 */ /* 0x020fe40000004100 */
[----:B------:R-:W-:Y:S02]  /*5580*/  @!P0 HADD2.F32 R24, -RZ, R20.H0_H0 ;  /* 0x20000014ff188230 */ /* 0x000fe40000004100 */
[C---:B------:R-:W-:Y:S01]  /*5590*/  @!P0 FMUL.FTZ R27, R22.reuse, R21 ;  /* 0x00000015161b8220 */ /* 0x040fe20000410000 */
[----:B------:R-:W-:Y:S02]  /*55a0*/  @!P0 HADD2.F32 R6, -RZ, R6.H1_H1 ;  /* 0x30000006ff068230 */ /* 0x000fe40000004100 */
[-C--:B------:R-:W-:Y:S01]  /*55b0*/  @!P0 FMUL.FTZ R0, R22, R9.reuse ;  /* 0x0000000916008220 */ /* 0x080fe20000410000 */
[--C-:B------:R-:W-:Y:S02]  /*55c0*/  @!P0 HADD2.F32 R15, -RZ, R8.reuse.H1_H1 ;  /* 0x30000008ff0f8230 */ /* 0x100fe40000004100 */
[----:B------:R-:W-:Y:S01]  /*55d0*/  @!P0 FFMA.FTZ R27, R24, R9, -R27 ;  /* 0x00000009181b8223 */ /* 0x000fe2000001081b */
[----:B------:R-:W-:Y:S01]  /*55e0*/  @!P0 MOV R9, R19 ;  /* 0x0000001300098202 */ /* 0x000fe20000000f00 */
[----:B------:R-:W-:Y:S01]  /*55f0*/  @!P0 FFMA.FTZ R0, R21, R24, R0 ;  /* 0x0000001815008223 */ /* 0x000fe20000010000 */
[--C-:B------:R-:W-:Y:S02]  /*5600*/  @!P0 HADD2.F32 R5, -RZ, R7.reuse.H0_H0 ;  /* 0x20000007ff058230 */ /* 0x100fe40000004100 */
[C---:B------:R-:W-:Y:S01]  /*5610*/  @!P0 FMUL.FTZ R2, R15.reuse, R6 ;  /* 0x000000060f028220 */ /* 0x040fe20000410000 */
[----:B------:R-:W-:Y:S02]  /*5620*/  @!P0 HADD2.F32 R21, -RZ, R8.H0_H0 ;  /* 0x20000008ff158230 */ /* 0x000fe40000004100 */
[----:B------:R-:W-:Y:S01]  /*5630*/  @!P0 FMUL.FTZ R29, R15, R23 ;  /* 0x000000170f1d8220 */ /* 0x000fe20000410000 */
[----:B------:R-:W-:Y:S01]  /*5640*/  @!P0 F2FP.F16.F32.PACK_AB R27, R0, R27 ;  /* 0x0000001b001b823e */ /* 0x000fe200000000ff */
[--C-:B------:R-:W-:Y:S02]  /*5650*/  @!P0 HADD2.F32 R20, -RZ, R14.reuse.H1_H1 ;  /* 0x3000000eff148230 */ /* 0x100fe40000004100 */
        /* <DEDUP_REMOVED lines=23> */
.L_x_795:
[----:B------:R-:W-:Y:S05]  /*57d0*/  BSYNC.RECONVERGENT B1 ;  /* 0x0000000000017941 */ /* 0x000fea0003800200 */
.L_x_794:
[----:B------:R-:W2:Y:S02]  /*57e0*/  LD.E R3, desc[UR4][R120.64+0xd0] ;  /* 0x0000d00478037980 */ /* 0x000ea4000c101900 */
[----:B--2---:R-:W-:Y:S05]  /*57f0*/  IMAD.U32 R3, R3, -0x40, RZ ;  /* 0xffffffc003037824 */ /* 0x004fea00078e00ff */
[C---:B------:R-:W-:Y:S02]  /*5800*/  LEA R12, P1, R3.reuse, R12, 0x1 ;  /* 0x0000000c030c7211 */ /* 0x040fe400078208ff */
[C---:B------:R-:W-:Y:S02]  /*5810*/  LEA R52, P0, R3.reuse, R52, 0x1 ;  /* 0x0000003403347211 */ /* 0x040fe400078008ff */
[C---:B------:R-:W-:Y:S02]  /*5820*/  LEA.HI.X.SX32 R13, R3.reuse, R13, 0x1, P1 ;  /* 0x0000000d030d7211 */ /* 0x040fe400008f0eff */
[----:B------:R-:W-:Y:S01]  /*5830*/  LEA.HI.X.SX32 R53, R3, R53, 0x1, P0 ;  /* 0x0000003503357211 */ /* 0x000fe200000f0eff */
[----:B------:R-:W-:Y:S05]  /*5840*/  BRA `(.L_x_774) ;  /* 0x0000004400fc7947 */ /* 0x000fea0003800000 */
.L_x_775:
[----:B-1----:R-:W-:Y:S01]  /*5850*/  LEA.HI R17, R9, R9, RZ, 0x1 ;  /* 0x0000000909117211 */ /* 0x002fe200078f08ff */
[----:B------:R1:W5:Y:S01]  /*5860*/  LD.E R115, desc[UR4][R120.64+0xc0] ;  /* 0x0000c00478737980 */ /* 0x000362000c101900 */
[----:B------:R-:W-:Y:S02]  /*5870*/  BSSY.RECONVERGENT B1, `(.L_x_800) ;  /* 0x000011c000017945 */ /* 0x000fe40003800200 */
[----:B------:R-:W-:Y:S05]  /*5880*/  SHF.R.S32.HI R17, RZ, 0x1, R17 ;  /* 0x00000001ff117819 */ /* 0x000fea0000011411 */
[----:B------:R-:W-:Y:S02]  /*5890*/  IMAD.MOV R14, RZ, RZ, -R17 ;  /* 0x000000ffff0e7224 */ /* 0x000fe400078e0a11 */
[----:B------:R-:W-:Y:S03]  /*58a0*/  IMAD.IADD R15, R17, 0x1, -R118 ;  /* 0x00000001110f7824 */ /* 0x000fe600078e0a76 */
[----:B------:R-:W-:Y:S01]  /*58b0*/  SHF.R.S32.HI R114, RZ, 0x1f, R14 ;  /* 0x0000001fff727819 */ /* 0x000fe2000001140e */
[----:B------:R-:W-:Y:S05]  /*58c0*/  @!P0 BRA `(.L_x_801) ;  /* 0x0000001000588947 */ /* 0x000fea0003800000 */
[----:B-----5:R-:W-:Y:S01]  /*58d0*/  ISETP.GE.AND P0, PT, R118, R115, PT ;  /* 0x000000737600720c */ /* 0x020fe20003f06270 */
[----:B------:R-:W-:Y:S11]  /*58e0*/  BSSY.RECONVERGENT B0, `(.L_x_802) ;  /* 0x000005a000007945 */ /* 0x000ff60003800200 */
[----:B------:R-:W-:Y:S01]  /*58f0*/  @!UPT UIADD3 URZ, UPT, UPT, URZ, URZ, URZ ;  /* 0x000000fffffff290 */ /* 0x000fe2000fffe0ff */
[----:B------:R-:W-:Y:S05]  /*5900*/  @P0 BRA `(.L_x_803) ;  /* 0x00000004005c0947 */ /* 0x000fea0003800000 */
[----:B------:R-:W-:Y:S01]  /*5910*/  ISETP.GE.AND P0, PT, R118, R9, PT ;  /* 0x000000097600720c */ /* 0x000fe20003f06270 */
[----:B------:R-:W2:Y:S11]  /*5920*/  LD.E.128 R56, desc[UR4][R10.64] ;  /* 0x000000040a387980 */ /* 0x000eb6000c101d00 */
[----:B------:R-:W-:Y:S01]  /*5930*/  @!UPT UIADD3 URZ, UPT, UPT, URZ, URZ, URZ ;  /* 0x000000fffffff290 */ /* 0x000fe2000fffe0ff */
[----:B------:R-:W-:Y:S04]  /*5940*/  @!P0 ISETP.GT.AND P1, PT, R15, RZ, PT ;  /* 0x000000ff0f00820c */ /* 0x000fe80003f24270 */
[----:B------:R-:W-:Y:S02]  /*5950*/  @!P0 SEL R51, R14, RZ, !P1 ;  /* 0x000000ff0e338207 */ /* 0x000fe40004800000 */
[----:B------:R-:W-:Y:S02]  /*5960*/  @!P0 SEL R122, R114, RZ, !P1 ;  /* 0x000000ff727a8207 */ /* 0x000fe40004800000 */
[----:B------:R-:W-:Y:S02]  /*5970*/  @!P0 SHF.L.U32 R49, R51, 0x1, RZ ;  /* 0x0000000133318819 */ /* 0x000fe400000006ff */
[----:B------:R-:W-:Y:S02]  /*5980*/  @!P0 SEL R19, R17, R14, P1 ;  /* 0x0000000e11138207 */ /* 0x000fe40000800000 */
[----:B------:R-:W-:Y:S02]  /*5990*/  @!P0 IADD3 R60, P1, PT, R49, R80, RZ ;  /* 0x00000050313c8210 */ /* 0x000fe40007f3e0ff */
[----:B------:R-:W-:Y:S01]  /*59a0*/  @!P0 SHF.L.U64.HI R122, R51, 0x1, R122 ;  /* 0x00000001337a8819 */ /* 0x000fe2000001027a */
[----:B------:R-:W-:Y:S03]  /*59b0*/  @!P0 IMAD.WIDE R20, R19, 0x2, R10 ;  /* 0x0000000213148825 */ /* 0x000fe600078e020a */
[C---:B------:R-:W-:Y:S02]  /*59c0*/  @!P0 IADD3.X R61, PT, PT, R122.reuse, R81, RZ, P1, !PT ;  /* 0x000000517a3d8210 */ /* 0x040fe40000ffe4ff */
[----:B------:R-:W-:Y:S01]  /*59d0*/  @!P0 IADD3 R34, P1, PT, R49, R82, RZ ;  /* 0x0000005231228210 */ /* 0x000fe20007f3e0ff */
[----:B------:R-:W3:Y:S03]  /*59e0*/  @!P0 LD.E.128 R20, desc[UR4][R20.64] ;  /* 0x0000000414148980 */ /* 0x000ee6000c101d00 */
[----:B------:R-:W-:Y:S02]  /*59f0*/  @!P0 IADD3.X R35, PT, PT, R122, R83, RZ, P1, !PT ;  /* 0x000000537a238210 */ /* 0x000fe40000ffe4ff */
[----:B------:R-:W-:Y:S03]  /*5a00*/  ISETP.GT.AND P1, PT, R15, RZ, !P0 ;  /* 0x000000ff0f00720c */ /* 0x000fe60004724270 */
[----:B------:R-:W4:Y:S08]  /*5a10*/  @!P0 LD.E.128 R60, desc[UR4][R60.64] ;  /* 0x000000043c3c8980 */ /* 0x000f30000c101d00 */
[----:B------:R5:W4:Y:S01]  /*5a20*/  @!P0 LD.E.128 R40, desc[UR4][R34.64] ;  /* 0x0000000422288980 */ /* 0x000b22000c101d00 */
[--C-:B---3--:R-:W-:Y:S01]  /*5a30*/  @!P0 HADD2.F32 R28, -RZ, R20.reuse.H0_H0 ;  /* 0x20000014ff1c8230 */ /* 0x108fe20000004100 */
[----:B--2---:R-:W-:Y:S01]  /*5a40*/  @!P0 MOV R32, R56 ;  /* 0x0000003800208202 */ /* 0x004fe20000000f00 */
[----:B------:R-:W-:Y:S01]  /*5a50*/  @!P0 HADD2.F32 R26, -RZ, R20.H1_H1 ;  /* 0x30000014ff1a8230 */ /* 0x000fe20000004100 */
[----:B------:R-:W-:Y:S01]  /*5a60*/  @!P0 MOV R45, R57 ;  /* 0x00000039002d8202 */ /* 0x000fe20000000f00 */
[----:B------:R-:W-:Y:S01]  /*5a70*/  @!P0 HADD2.F32 R18, -RZ, R23.H0_H0 ;  /* 0x20000017ff128230 */ /* 0x000fe20000004100 */
[----:B------:R-:W-:Y:S01]  /*5a80*/  @!P0 MOV R46, R59 ;  /* 0x0000003b002e8202 */ /* 0x000fe20000000f00 */
[----:B-----5:R-:W-:Y:S02]  /*5a90*/  @!P0 HADD2.F32 R35, -RZ, R32.H0_H0 ;  /* 0x20000020ff238230 */ /* 0x020fe40000004100 */
[--C-:B----4-:R-:W-:Y:S02]  /*5aa0*/  @!P0 HADD2.F32 R33, -RZ, R60.reuse.H0_H0 ;  /* 0x2000003cff218230 */ /* 0x110fe40000004100 */
[----:B------:R-:W-:Y:S02]  /*5ab0*/  @!P0 HADD2.F32 R31, -RZ, R60.H1_H1 ;  /* 0x3000003cff1f8230 */ /* 0x000fe40000004100 */
[--C-:B------:R-:W-:Y:S02]  /*5ac0*/  @!P0 HADD2.F32 R30, -RZ, R61.reuse.H0_H0 ;  /* 0x2000003dff1e8230 */ /* 0x100fe40000004100 */
[----:B------:R-:W-:Y:S01]  /*5ad0*/  @P1 FADD.FTZ R33, -R33, -RZ ;  /* 0x800000ff21211221 */ /* 0x000fe20000010100 */
[----:B------:R-:W-:Y:S02]  /*5ae0*/  @!P0 HADD2.F32 R29, -RZ, R61.H1_H1 ;  /* 0x3000003dff1d8230 */ /* 0x000fe40000004100 */
[----:B------:R-:W-:Y:S01]  /*5af0*/  @P1 FADD.FTZ R31, -R31, -RZ ;  /* 0x800000ff1f1f1221 */ /* 0x000fe20000010100 */
[----:B------:R-:W-:Y:S02]  /*5b00*/  @!P0 HADD2.F32 R37, -RZ, R32.H1_H1 ;  /* 0x30000020ff258230 */ /* 0x000fe40000004100 */
[----:B------:R-:W-:Y:S01]  /*5b10*/  @!P0 FMUL.FTZ R0, R28, R33 ;  /* 0x000000211c008220 */ /* 0x000fe20000410000 */
[----:B------:R-:W-:Y:S02]  /*5b20*/  @!P0 HADD2.F32 R19, -RZ, R23.H1_H1 ;  /* 0x30000017ff138230 */ /* 0x000fe40000004100 */
[----:B------:R-:W-:Y:S01]  /*5b30*/  @!P0 FMUL.FTZ R2, R26, R31 ;  /* 0x0000001f1a028220 */ /* 0x000fe20000410000 */
[----:B------:R-:W-:Y:S02]  /*5b40*/  @!P0 HADD2.F32 R27, -RZ, R62.H0_H0 ;  /* 0x2000003eff1b8230 */ /* 0x000fe40000004100 */
[----:B------:R-:W-:Y:S01]  /*5b50*/  @P1 FADD.FTZ R30, -R30, -RZ ;  /* 0x800000ff1e1e1221 */ /* 0x000fe20000010100 */
[--C-:B------:R-:W-:Y:S02]  /*5b60*/  @!P0 HADD2.F32 R32, -RZ, R40.reuse.H0_H0 ;  /* 0x20000028ff208230 */ /* 0x100fe40000004100 */
[----:B------:R-:W-:Y:S01]  /*5b70*/  @P1 FADD.FTZ R29, -R29, -RZ ;  /* 0x800000ff1d1d1221 */ /* 0x000fe20000010100 */
[----:B------:R-:W-:Y:S02]  /*5b80*/  @!P0 HADD2.F32 R34, -RZ, R40.H1_H1 ;  /* 0x30000028ff228230 */ /* 0x000fe40000004100 */
[----:B------:R-:W-:Y:S01]  /*5b90*/  @P1 FADD.FTZ R27, -R27, -RZ ;  /* 0x800000ff1b1b1221 */ /* 0x000fe20000010100 */
[--C-:B------:R-:W-:Y:S02]  /*5ba0*/  @!P0 HADD2.F32 R38, -RZ, R41.reuse.H0_H0 ;  /* 0x20000029ff268230 */ /* 0x100fe40000004100 */
[----:B------:R-:W-:Y:S01]  /*5bb0*/  @!P0 FFMA.FTZ R0, R35, R32, R0 ;  /* 0x0000002023008223 */ /* 0x000fe20000010000 */
[----:B------:R-:W-:Y:S02]  /*5bc0*/  @!P0 HADD2.F32 R39, -RZ, R41.H1_H1 ;  /* 0x30000029ff278230 */ /* 0x000fe40000004100 */
[----:B------:R-:W-:Y:S01]  /*5bd0*/  @!P0 FFMA.FTZ R2, R37, R34, R2 ;  /* 0x0000002225028223 */ /* 0x000fe20000010002 */
[--C-:B------:R-:W-:Y:S02]  /*5be0*/  @!P0 HADD2.F32 R25, -RZ, R21.reuse.H0_H0 ;  /* 0x20000015ff198230 */ /* 0x100fe40000004100 */
[----:B------:R-:W-:Y:S02]  /*5bf0*/  @!P0 HADD2.F32 R24, -RZ, R21.H1_H1 ;  /* 0x30000015ff188230 */ /* 0x000fe40000004100 */
[----:B------:R-:W-:Y:S01]  /*5c00*/  @!P0 HADD2.F32 R23, -RZ, R62.H1_H1 ;  /* 0x3000003eff178230 */ /* 0x000fe20000004100 */
[----:B------:R-:W-:Y:S01]  /*5c10*/  @!P0 F2FP.F16.F32.PACK_AB R49, R2, R0 ;  /* 0x000000000231823e */ /* 0x000fe200000000ff */
[--C-:B------:R-:W-:Y:S02]  /*5c20*/  @!P0 HADD2.F32 R40, -RZ, R42.reuse.H0_H0 ;  /* 0x2000002aff288230 */ /* 0x100fe40000004100 */
[----:B------:R-:W-:Y:S01]  /*5c30*/  @!P0 FMUL.FTZ R3, R25, R30 ;  /* 0x0000001e19038220 */ /* 0x000fe20000410000 */
[----:B------:R-:W-:Y:S01]  /*5c40*/  @!P0 HADD2.F32 R41, -RZ, R42.H1_H1 ;  /* 0x3000002aff298230 */ /* 0x000fe20000004100 */
[----:B------:R-:W-:Y:S01]  /*5c50*/  @!P0 MOV R56, R49 ;  /* 0x0000003100388202 */ /* 0x000fe20000000f00 */
[----:B------:R-:W-:Y:S02]  /*5c60*/  @!P0 HADD2.F32 R21, -RZ, R63.H0_H0 ;  /* 0x2000003fff158230 */ /* 0x000fe40000004100 */
[----:B------:R-:W-:Y:S01]  /*5c70*/  @!P0 FMUL.FTZ R4, R24, R29 ;  /* 0x0000001d18048220 */ /* 0x000fe20000410000 */
[--C-:B------:R-:W-:Y:S02]  /*5c80*/  @!P0 HADD2.F32 R42, -RZ, R43.reuse.H0_H0 ;  /* 0x2000002bff2a8230 */ /* 0x100fe40000004100 */
[----:B------:R-:W-:Y:S01]  /*5c90*/  @P1 FADD.FTZ R23, -R23, -RZ ;  /* 0x800000ff17171221 */ /* 0x000fe20000010100 */
[----:B------:R-:W-:Y:S01]  /*5ca0*/  @!P0 HADD2.F32 R44, -RZ, R43.H1_H1 ;  /* 0x3000002bff2c8230 */ /* 0x000fe20000004100 */
[----:B------:R-:W-:Y:S01]  /*5cb0*/  @!P0 MOV R43, R58 ;  /* 0x0000003a002b8202 */ /* 0x000fe20000000f00 */
[----:B------:R-:W-:Y:S02]  /*5cc0*/  @!P0 HADD2.F32 R16, -RZ, R63.H1_H1 ;  /* 0x3000003fff108230 */ /* 0x000fe40000004100 */
[----:B------:R-:W-:Y:S01]  /*5cd0*/  @P1 FADD.FTZ R21, -R21, -RZ ;  /* 0x800000ff15151221 */ /* 0x000fe20000010100 */
[--C-:B------:R-:W-:Y:S02]  /*5ce0*/  @!P0 HADD2.F32 R20, -RZ, R22.reuse.H0_H0 ;  /* 0x20000016ff148230 */ /* 0x100fe40000004100 */
[----:B------:R-:W-:Y:S02]  /*5cf0*/  @!P0 HADD2.F32 R22, -RZ, R22.H1_H1 ;  /* 0x30000016ff168230 */ /* 0x000fe40000004100 */
[----:B------:R-:W-:Y:S01]  /*5d00*/  @P1 FADD.FTZ R16, -R16, -RZ ;  /* 0x800000ff10101221 */ /* 0x000fe20000010100 */
[--C-:B------:R-:W-:Y:S02]  /*5d10*/  @!P0 HADD2.F32 R36, -RZ, R45.reuse.H0_H0 ;  /* 0x2000002dff248230 */ /* 0x100fe40000004100 */
[----:B------:R-:W-:Y:S01]  /*5d20*/  @!P0 FMUL.FTZ R5, R20, R27 ;  /* 0x0000001b14058220 */ /* 0x000fe20000410000 */
[----:B------:R-:W-:Y:S02]  /*5d30*/  @!P0 HADD2.F32 R35, -RZ, R45.H1_H1 ;  /* 0x3000002dff238230 */ /* 0x000fe40000004100 */
[----:B------:R-:W-:Y:S01]  /*5d40*/  @!P0 FMUL.FTZ R6, R22, R23 ;  /* 0x0000001716068220 */ /* 0x000fe20000410000 */
[--C-:B------:R-:W-:Y:S02]  /*5d50*/  @!P0 HADD2.F32 R32, -RZ, R43.reuse.H0_H0 ;  /* 0x2000002bff208230 */ /* 0x100fe40000004100 */
[----:B------:R-:W-:Y:S01]  /*5d60*/  @!P0 FFMA.FTZ R3, R36, R38, R3 ;  /* 0x0000002624038223 */ /* 0x000fe20000010003 */
[----:B------:R-:W-:Y:S02]  /*5d70*/  @!P0 HADD2.F32 R37, -RZ, R43.H1_H1 ;  /* 0x3000002bff258230 */ /* 0x000fe40000004100 */
[----:B------:R-:W-:Y:S01]  /*5d80*/  @!P0 FMUL.FTZ R7, R18, R21 ;  /* 0x0000001512078220 */ /* 0x000fe20000410000 */
[--C-:B------:R-:W-:Y:S02]  /*5d90*/  @!P0 HADD2.F32 R34, -RZ, R46.reuse.H0_H0 ;  /* 0x2000002eff228230 */ /* 0x100fe40000004100 */
[----:B------:R-:W-:Y:S01]  /*5da0*/  @!P0 FFMA.FTZ R4, R35, R39, R4 ;  /* 0x0000002723048223 */ /* 0x000fe20000010004 */
[----:B------:R-:W-:Y:S02]  /*5db0*/  @!P0 HADD2.F32 R43, -RZ, R46.H1_H1 ;  /* 0x3000002eff2b8230 */ /* 0x000fe40000004100 */
[----:B------:R-:W-:Y:S01]  /*5dc0*/  @!P0 FMUL.FTZ R8, R19, R16 ;  /* 0x0000001013088220 */ /* 0x000fe20000410000 */
[----:B------:R-:W-:Y:S01]  /*5dd0*/  @!P0 FFMA.FTZ R5, R32, R40, R5 ;  /* 0x0000002820058223 */ /* 0x000fe20000010005 */
[----:B------:R-:W-:Y:S01]  /*5de0*/  @!P0 FFMA.FTZ R6, R37, R41, R6 ;  /* 0x0000002925068223 */ /* 0x000fe20000010006 */
[----:B------:R-:W-:Y:S01]  /*5df0*/  @!P0 F2FP.F16.F32.PACK_AB R60, R4, R3 ;  /* 0x00000003043c823e */ /* 0x000fe200000000ff */
[----:B------:R-:W-:Y:S01]  /*5e00*/  @!P0 FFMA.FTZ R7, R34, R42, R7 ;  /* 0x0000002a22078223 */ /* 0x000fe20000010007 */
[----:B------:R-:W-:Y:S02]  /*5e10*/  @!P0 FFMA.FTZ R8, R43, R44, R8 ;  /* 0x0000002c2b088223 */ /* 0x000fe40000010008 */
[----:B------:R-:W-:Y:S02]  /*5e20*/  @!P0 F2FP.F16.F32.PACK_AB R51, R6, R5 ;  /* 0x000000050633823e */ /* 0x000fe400000000ff */
[----:B------:R-:W-:Y:S02]  /*5e30*/  @!P0 MOV R57, R60 ;  /* 0x0000003c00398202 */ /* 0x000fe40000000f00 */
[----:B------:R-:W-:Y:S02]  /*5e40*/  @!P0 F2FP.F16.F32.PACK_AB R62, R8, R7 ;  /* 0x00000007083e823e */ /* 0x000fe400000000ff */
[----:B------:R-:W-:Y:S02]  /*5e50*/  @!P0 MOV R58, R51 ;  /* 0x00000033003a8202 */ /* 0x000fe40000000f00 */
[----:B------:R-:W-:Y:S05]  /*5e60*/  @!P0 MOV R59, R62 ;  /* 0x0000003e003b8202 */ /* 0x000fea0000000f00 */
[----:B------:R2:W-:Y:S02]  /*5e70*/  ST.E.128 desc[UR4][R84.64], R56 ;  /* 0x0000003854007985 */ /* 0x0005e4000c101d04 */
.L_x_803:
[----:B------:R-:W-:Y:S05]  /*5e80*/  BSYNC.RECONVERGENT B0 ;  /* 0x0000000000007941 */ /* 0x000fea0003800200 */
.L_x_802:
[----:B------:R-:W-:Y:S01]  /*5e90*/  ISETP.GE.AND P0, PT, R117, R115, PT ;  /* 0x000000737500720c */ /* 0x000fe20003f06270 */
[----:B------:R-:W-:Y:S11]  /*5ea0*/  BSSY.RECONVERGENT B0, `(.L_x_804) ;  /* 0x000005c000007945 */ /* 0x000ff60003800200 */
[----:B------:R-:W-:Y:S01]  /*5eb0*/  @!UPT UIADD3 URZ, UPT, UPT, URZ, URZ, URZ ;  /* 0x000000fffffff290 */ /* 0x000fe2000fffe0ff */
[----:B------:R-:W-:Y:S05]  /*5ec0*/  @P0 BRA `(.L_x_805) ;  /* 0x0000000400640947 */ /* 0x000fea0003800000 */
[----:B------:R-:W-:Y:S01]  /*5ed0*/  ISETP.GE.AND P0, PT, R117, R9, PT ;  /* 0x000000097500720c */ /* 0x000fe20003f06270 */
[----:B--2---:R-:W2:Y:S11]  /*5ee0*/  LD.E.128 R56, desc[UR4][R10.64+0x40] ;  /* 0x000040040a387980 */ /* 0x004eb6000c101d00 */
[----:B------:R-:W-:Y:S01]  /*5ef0*/  @!UPT UIADD3 URZ, UPT, UPT, URZ, URZ, URZ ;  /* 0x000000fffffff290 */ /* 0x000fe2000fffe0ff */
[----:B------:R-:W-:Y:S02]  /*5f00*/  @!P0 ISETP.GT.AND P1, PT, R15, 0x20, PT ;  /* 0x000000200f00880c */ /* 0x000fe40003f24270 */
[----:B------:R-:W-:Y:S02]  /*5f10*/  @!P0 IADD3 R51, P6, PT, R14, 0x20, RZ ;  /* 0x000000200e338810 */ /* 0x000fe40007fde0ff */
[----:B------:R-:W-:Y:S02]  /*5f20*/  @!P0 SEL R19, R17, R14, P1 ;  /* 0x0000000e11138207 */ /* 0x000fe40000800000 */
[----:B------:R-:W-:Y:S02]  /*5f30*/  @!P0 SEL R51, R51, 0x20, !P1 ;  /* 0x0000002033338807 */ /* 0x000fe40004800000 */
[----:B------:R-:W-:Y:S01]  /*5f40*/  @!P0 IADD3.X R122, PT, PT, RZ, R114, RZ, P6, !PT ;  /* 0x00000072ff7a8210 */ /* 0x000fe200037fe4ff */
[----:B------:R-:W-:Y:S01]  /*5f50*/  @!P0 IMAD.WIDE R20, R19, 0x2, R10 ;  /* 0x0000000213148825 */ /* 0x000fe200078e020a */
[----:B------:R-:W-:Y:S02]  /*5f60*/  @!P0 SHF.L.U32 R49, R51, 0x1, RZ ;  /* 0x0000000133318819 */ /* 0x000fe400000006ff */
[----:B------:R-:W-:Y:S02]  /*5f70*/  @!P0 SEL R122, R122, RZ, !P1 ;  /* 0x000000ff7a7a8207 */ /* 0x000fe40004800000 */
[----:B------:R-:W-:Y:S01]  /*5f80*/  @!P0 IADD3 R60, P1, PT, R49, R80, RZ ;  /* 0x00000050313c8210 */ /* 0x000fe20007f3e0ff */
[----:B------:R-:W3:Y:S01]  /*5f90*/  @!P0 LD.E.128 R20, desc[UR4][R20.64+0x40] ;  /* 0x0000400414148980 */ /* 0x000ee2000c101d00 */
[----:B------:R-:W-:Y:S04]  /*5fa0*/  @!P0 SHF.L.U64.HI R122, R51, 0x1, R122 ;  /* 0x00000001337a8819 */ /* 0x000fe8000001027a */
[C---:B------:R-:W-:Y:S02]  /*5fb0*/  @!P0 IADD3.X R61, PT, PT, R122.reuse, R81, RZ, P1, !PT ;  /* 0x000000517a3d8210 */ /* 0x040fe40000ffe4ff */
[----:B------:R-:W-:Y:S04]  /*5fc0*/  @!P0 IADD3 R34, P1, PT, R49, R82, RZ ;  /* 0x0000005231228210 */ /* 0x000fe80007f3e0ff */
[----:B------:R-:W4:Y:S01]  /*5fd0*/  @!P0 LD.E.128 R60, desc[UR4][R60.64] ;  /* 0x000000043c3c8980 */ /* 0x000f22000c101d00 */
[----:B------:R-:W-:Y:S02]  /*5fe0*/  @!P0 IADD3.X R35, PT, PT, R122, R83, RZ, P1, !PT ;  /* 0x000000537a238210 */ /* 0x000fe40000ffe4ff */
[----:B------:R-:W-:Y:S05]  /*5ff0*/  ISETP.GT.AND P1, PT, R15, 0x20, !P0 ;  /* 0x000000200f00780c */ /* 0x000fea0004724270 */
[----:B------:R5:W4:Y:S01]  /*6000*/  @!P0 LD.E.128 R40, desc[UR4][R34.64] ;  /* 0x0000000422288980 */ /* 0x000b22000c101d00 */
[--C-:B---3--:R-:W-:Y:S01]  /*6010*/  @!P0 HADD2.F32 R28, -RZ, R20.reuse.H0_H0 ;  /* 0x20000014ff1c8230 */ /* 0x108fe20000004100 */
[----:B--2---:R-:W-:Y:S01]  /*6020*/  @!P0 MOV R32, R56 ;  /* 0x0000003800208202 */ /* 0x004fe20000000f00 */
[----:B------:R-:W-:Y:S01]  /*6030*/  @!P0 HADD2.F32 R26, -RZ, R20.H1_H1 ;  /* 0x30000014ff1a8230 */ /* 0x000fe20000004100 */
[----:B------:R-:W-:Y:S01]  /*6040*/  @!P0 MOV R45, R57 ;  /* 0x00000039002d8202 */ /* 0x000fe20000000f00 */
[--C-:B------:R-:W-:Y:S01]  /*6050*/  @!P0 HADD2.F32 R18, -RZ, R23.reuse.H0_H0 ;  /* 0x20000017ff128230 */ /* 0x100fe20000004100 */
[----:B------:R-:W-:Y:S01]  /*6060*/  @!P0 MOV R46, R59 ;  /* 0x0000003b002e8202 */ /* 0x000fe20000000f00 */
[--C-:B-----5:R-:W-:Y:S02]  /*6070*/  @!P0 HADD2.F32 R35, -RZ, R32.reuse.H0_H0 ;  /* 0x20000020ff238230 */ /* 0x120fe40000004100 */
[----:B------:R-:W-:Y:S02]  /*6080*/  @!P0 HADD2.F32 R37, -RZ, R32.H1_H1 ;  /* 0x30000020ff258230 */ /* 0x000fe40000004100 */
[----:B------:R-:W-:Y:S02]  /*6090*/  @!P0 HADD2.F32 R19, -RZ, R23.H1_H1 ;  /* 0x30000017ff138230 */ /* 0x000fe40000004100 */
[--C-:B----4-:R-:W-:Y:S02]  /*60a0*/  @!P0 HADD2.F32 R33, -RZ, R60.reuse.H0_H0 ;  /* 0x2000003cff218230 */ /* 0x110fe40000004100 */
[----:B------:R-:W-:Y:S02]  /*60b0*/  @!P0 HADD2.F32 R31, -RZ, R60.H1_H1 ;  /* 0x3000003cff1f8230 */ /* 0x000fe40000004100 */
[--C-:B------:R-:W-:Y:S02]  /*60c0*/  @!P0 HADD2.F32 R30, -RZ, R61.reuse.H0_H0 ;  /* 0x2000003dff1e8230 */ /* 0x100fe40000004100 */
[----:B------:R-:W-:Y:S01]  /*60d0*/  @P1 FADD.FTZ R33, -R33, -RZ ;  /* 0x800000ff21211221 */ /* 0x000fe20000010100 */
[----:B------:R-:W-:Y:S02]  /*60e0*/  @!P0 HADD2.F32 R29, -RZ, R61.H1_H1 ;  /* 0x3000003dff1d8230 */ /* 0x000fe40000004100 */
[----:B------:R-:W-:Y:S01]  /*60f0*/  @P1 FADD.FTZ R31, -R31, -RZ ;  /* 0x800000ff1f1f1221 */ /* 0x000fe20000010100 */
[----:B------:R-:W-:Y:S02]  /*6100*/  @!P0 HADD2.F32 R27, -RZ, R62.H0_H0 ;  /* 0x2000003eff1b8230 */ /* 0x000fe40000004100 */
[----:B------:R-:W-:Y:S01]  /*6110*/  @!P0 FMUL.FTZ R0, R28, R33 ;  /* 0x000000211c008220 */ /* 0x000fe20000410000 */
[--C-:B------:R-:W-:Y:S02]  /*6120*/  @!P0 HADD2.F32 R32, -RZ, R40.reuse.H0_H0 ;  /* 0x20000028ff208230 */ /* 0x100fe40000004100 */
[----:B------:R-:W-:Y:S01]  /*6130*/  @!P0 FMUL.FTZ R2, R26, R31 ;  /* 0x0000001f1a028220 */ /* 0x000fe20000410000 */
[----:B------:R-:W-:Y:S02]  /*6140*/  @!P0 HADD2.F32 R34, -RZ, R40.H1_H1 ;  /* 0x30000028ff228230 */ /* 0x000fe40000004100 */
[----:B------:R-:W-:Y:S01]  /*6150*/  @P1 FADD.FTZ R30, -R30, -RZ ;  /* 0x800000ff1e1e1221 */ /* 0x000fe20000010100 */
[--C-:B------:R-:W-:Y:S02]  /*6160*/  @!P0 HADD2.F32 R38, -RZ, R41.reuse.H0_H0 ;  /* 0x20000029ff268230 */ /* 0x100fe40000004100 */
[----:B------:R-:W-:Y:S01]  /*6170*/  @!P0 FFMA.FTZ R0, R35, R32, R0 ;  /* 0x0000002023008223 */ /* 0x000fe20000010000 */
[----:B------:R-:W-:Y:S02]  /*6180*/  @!P0 HADD2.F32 R39, -RZ, R41.H1_H1 ;  /* 0x30000029ff278230 */ /* 0x000fe40000004100 */
[----:B------:R-:W-:Y:S01]  /*6190*/  @!P0 FFMA.FTZ R2, R37, R34, R2 ;  /* 0x0000002225028223 */ /* 0x000fe20000010002 */
[--C-:B------:R-:W-:Y:S02]  /*61a0*/  @!P0 HADD2.F32 R25, -RZ, R21.reuse.H0_H0 ;  /* 0x20000015ff198230 */ /* 0x100fe40000004100 */
[----:B------:R-:W-:Y:S01]  /*61b0*/  @P1 FADD.FTZ R29, -R29, -RZ ;  /* 0x800000ff1d1d1221 */ /* 0x000fe20000010100 */
[----:B------:R-:W-:Y:S02]  /*61c0*/  @!P0 HADD2.F32 R24, -RZ, R21.H1_H1 ;  /* 0x30000015ff188230 */ /* 0x000fe40000004100 */
[----:B------:R-:W-:Y:S01]  /*61d0*/  @P1 FADD.FTZ R27, -R27, -RZ ;  /* 0x800000ff1b1b1221 */ /* 0x000fe20000010100 */
        /* <DEDUP_REMOVED lines=40> */
.L_x_805:
[----:B------:R-:W-:Y:S05]  /*6460*/  BSYNC.RECONVERGENT B0 ;  /* 0x0000000000007941 */ /* 0x000fea0003800200 */
.L_x_804:
[----:B------:R-:W-:Y:S11]  /*6470*/  ISETP.GE.AND P0, PT, R116, R115, PT ;  /* 0x000000737400720c */ /* 0x000ff60003f06270 */
[----:B------:R-:W-:Y:S02]  /*6480*/  @!UPT UIADD3 URZ, UPT, UPT, URZ, URZ, URZ ;  /* 0x000000fffffff290 */ /* 0x000fe4000fffe0ff */
[----:B------:R-:W-:Y:S05]  /*6490*/  @P0 BRA `(.L_x_801) ;  /* 0x0000000400640947 */ /* 0x000fea0003800000 */
[----:B------:R-:W-:Y:S01]  /*64a0*/  ISETP.GE.AND P0, PT, R116, R9, PT ;  /* 0x000000097400720c */ /* 0x000fe20003f06270 */
[----:B--23--:R-:W2:Y:S11]  /*64b0*/  LD.E.128 R56, desc[UR4][R10.64+0x80] ;  /* 0x000080040a387980 */ /* 0x00ceb6000c101d00 */
        /* <DEDUP_REMOVED lines=87> */
.L_x_801:
[----:B------:R-:W-:Y:S05]  /*6a30*/  BSYNC.RECONVERGENT B1 ;  /* 0x0000000000017941 */ /* 0x000fea0003800200 */
.L_x_800:
[----:B------:R-:W-:Y:S04]  /*6a40*/  BSSY.RECONVERGENT B1, `(.L_x_806) ;  /* 0x000011d000017945 */ /* 0x000fe80003800200 */
[----:B------:R-:W-:Y:S05]  /*6a50*/  @!P5 BRA `(.L_x_807) ;  /* 0x00000010006cd947 */ /* 0x000fea0003800000 */
[----:B-----5:R-:W-:Y:S01]  /*6a60*/  ISETP.GE.AND P5, PT, R118, R115, PT ;  /* 0x000000737600720c */ /* 0x020fe20003fa6270 */
[----:B------:R-:W-:Y:S01]  /*6a70*/  BSSY.RECONVERGENT B0, `(.L_x_808) ;  /* 0x000005f000007945 */ /* 0x000fe20003800200 */
[C---:B------:R-:W-:Y:S02]  /*6a80*/  LEA R18, P1, R91.reuse, R10, 0x1 ;  /* 0x0000000a5b127211 */ /* 0x040fe400078208ff */
[C---:B------:R-:W-:Y:S02]  /*6a90*/  LEA R122, P0, R70.reuse, R84, 0x1 ;  /* 0x00000054467a7211 */ /* 0x040fe400078008ff */
[----:B------:R-:W-:Y:S02]  /*6aa0*/  LEA.HI.X R19, R91, R11, R89, 0x1, P1 ;  /* 0x0000000b5b137211 */ /* 0x000fe400008f0c59 */
[----:B------:R-:W-:Y:S05]  /*6ab0*/  LEA.HI.X R123, R70, R85, R71, 0x1, P0 ;  /* 0x00000055467b7211 */ /* 0x000fea00000f0c47 */
[----:B------:R-:W-:Y:S05]  /*6ac0*/  @P5 BRA `(.L_x_809) ;  /* 0x0000000400645947 */ /* 0x000fea0003800000 */
[----:B------:R-:W-:Y:S01]  /*6ad0*/  ISETP.GE.AND P0, PT, R118, R9, PT ;  /* 0x000000097600720c */ /* 0x000fe20003f06270 */
[----:B------:R-:W5:Y:S11]  /*6ae0*/  LD.E.128 R60, desc[UR4][R18.64] ;  /* 0x00000004123c7980 */ /* 0x000f76000c101d00 */
[----:B------:R-:W-:Y:S01]  /*6af0*/  @!UPT UIADD3 URZ, UPT, UPT, URZ, URZ, URZ ;  /* 0x000000fffffff290 */ /* 0x000fe2000fffe0ff */
[----:B------:R-:W-:Y:S04]  /*6b00*/  @!P0 ISETP.GT.AND P1, PT, R15, RZ, PT ;  /* 0x000000ff0f00820c */ /* 0x000fe80003f24270 */
[----:B------:R-:W-:Y:S02]  /*6b10*/  @!P0 SEL R124, R14, RZ, !P1 ;  /* 0x000000ff0e7c8207 */ /* 0x000fe40004800000 */
[----:B------:R-:W-:Y:S02]  /*6b20*/  @!P0 SEL R127, R114, RZ, !P1 ;  /* 0x000000ff727f8207 */ /* 0x000fe40004800000 */
[----:B------:R-:W-:Y:S02]  /*6b30*/  @!P0 IADD3 R125, P5, PT, R101, R124, RZ ;  /* 0x0000007c657d8210 */ /* 0x000fe40007fbe0ff */
[----:B------:R-:W-:Y:S02]  /*6b40*/  @!P0 SEL R21, R17, R14, P1 ;  /* 0x0000000e11158207 */ /* 0x000fe40000800000 */
[----:B------:R-:W-:Y:S02]  /*6b50*/  @!P0 IADD3.X R128, PT, PT, R90, R127, RZ, P5, !PT ;  /* 0x0000007f5a808210 */ /* 0x000fe40002ffe4ff */
[----:B------:R-:W-:Y:S01]  /*6b60*/  @!P0 SHF.L.U32 R129, R125, 0x1, RZ ;  /* 0x000000017d818819 */ /* 0x000fe200000006ff */
[----:B------:R-:W-:Y:S01]  /*6b70*/  @!P0 IMAD.WIDE R22, R21, 0x2, R18 ;  /* 0x0000000215168825 */ /* 0x000fe200078e0212 */
[----:B------:R-:W-:Y:S02]  /*6b80*/  @!P0 SHF.L.U64.HI R128, R125, 0x1, R128 ;  /* 0x000000017d808819 */ /* 0x000fe40000010280 */
[C---:B------:R-:W-:Y:S03]  /*6b90*/  @!P0 IADD3 R130, P1, PT, R129.reuse, R80, RZ ;  /* 0x0000005081828210 */ /* 0x040fe60007f3e0ff */
[----:B------:R-:W5:Y:S01]  /*6ba0*/  @!P0 LD.E.128 R20, desc[UR4][R22.64] ;  /* 0x0000000416148980 */ /* 0x000f62000c101d00 */
[C---:B------:R-:W-:Y:S02]  /*6bb0*/  @!P0 IADD3.X R131, PT, PT, R128.reuse, R81, RZ, P1, !PT ;  /* 0x0000005180838210 */ /* 0x040fe40000ffe4ff */
[----:B------:R-:W-:Y:S04]  /*6bc0*/  @!P0 IADD3 R36, P1, PT, R129, R82, RZ ;  /* 0x0000005281248210 */ /* 0x000fe80007f3e0ff */
[----:B------:R-:W-:Y:S01]  /*6bd0*/  @!P0 IADD3.X R37, PT, PT, R128, R83, RZ, P1, !PT ;  /* 0x0000005380258210 */ /* 0x000fe20000ffe4ff */
[----:B------:R-:W5:Y:S01]  /*6be0*/  @!P0 LD.E.128 R124, desc[UR4][R130.64] ;  /* 0x00000004827c8980 */ /* 0x000f62000c101d00 */
[----:B------:R-:W-:Y:S07]  /*6bf0*/  ISETP.GT.AND P1, PT, R15, RZ, !P0 ;  /* 0x000000ff0f00720c */ /* 0x000fee0004724270 */
[----:B--234-:R2:W3:Y:S01]  /*6c00*/  @!P0 LD.E.128 R56, desc[UR4][R36.64] ;  /* 0x0000000424388980 */ /* 0x01c4e2000c101d00 */
[--C-:B-----5:R-:W-:Y:S01]  /*6c10*/  @!P0 HADD2.F32 R30, -RZ, R20.reuse.H0_H0 ;  /* 0x20000014ff1e8230 */ /* 0x120fe20000004100 */
[----:B------:R-:W-:Y:S01]  /*6c20*/  @!P0 MOV R34, R60 ;  /* 0x0000003c00228202 */ /* 0x000fe20000000f00 */
[----:B------:R-:W-:Y:S01]  /*6c30*/  @!P0 HADD2.F32 R28, -RZ, R20.H1_H1 ;  /* 0x30000014ff1c8230 */ /* 0x000fe20000004100 */
[----:B------:R-:W-:Y:S01]  /*6c40*/  @!P0 MOV R45, R61 ;  /* 0x0000003d002d8202 */ /* 0x000fe20000000f00 */
[----:B------:R-:W-:Y:S01]  /*6c50*/  @!P0 HADD2.F32 R27, -RZ, R21.H0_H0 ;  /* 0x20000015ff1b8230 */ /* 0x000fe20000004100 */
[----:B------:R-:W-:Y:S01]  /*6c60*/  @!P0 MOV R49, R62 ;  /* 0x0000003e00318202 */ /* 0x000fe20000000f00 */
[----:B--2---:R-:W-:Y:S01]  /*6c70*/  @!P0 HADD2.F32 R37, -RZ, R34.H0_H0 ;  /* 0x20000022ff258230 */ /* 0x004fe20000004100 */
[----:B------:R-:W-:Y:S01]  /*6c80*/  @!P0 MOV R51, R63 ;  /* 0x0000003f00338202 */ /* 0x000fe20000000f00 */
[--C-:B------:R-:W-:Y:S02]  /*6c90*/  @!P0 HADD2.F32 R35, -RZ, R124.reuse.H0_H0 ;  /* 0x2000007cff238230 */ /* 0x100fe40000004100 */
[----:B------:R-:W-:Y:S02]  /*6ca0*/  @!P0 HADD2.F32 R33, -RZ, R124.H1_H1 ;  /* 0x3000007cff218230 */ /* 0x000fe40000004100 */
[--C-:B------:R-:W-:Y:S02]  /*6cb0*/  @!P0 HADD2.F32 R32, -RZ, R125.reuse.H0_H0 ;  /* 0x2000007dff208230 */ /* 0x100fe40000004100 */
[----:B------:R-:W-:Y:S01]  /*6cc0*/  @P1 FADD.FTZ R35, -R35, -RZ ;  /* 0x800000ff23231221 */ /* 0x000fe20000010100 */
[----:B------:R-:W-:Y:S02]  /*6cd0*/  @!P0 HADD2.F32 R31, -RZ, R125.H1_H1 ;  /* 0x3000007dff1f8230 */ /* 0x000fe40000004100 */
[----:B------:R-:W-:Y:S01]  /*6ce0*/  @P1 FADD.FTZ R33, -R33, -RZ ;  /* 0x800000ff21211221 */ /* 0x000fe20000010100 */
[----:B------:R-:W-:Y:S02]  /*6cf0*/  @!P0 HADD2.F32 R29, -RZ, R126.H0_H0 ;  /* 0x2000007eff1d8230 */ /* 0x000fe40000004100 */
[----:B------:R-:W-:Y:S01]  /*6d00*/  @!P0 FMUL.FTZ R0, R30, R35 ;  /* 0x000000231e008220 */ /* 0x000fe20000410000 */
[----:B------:R-:W-:Y:S02]  /*6d10*/  @!P0 HADD2.F32 R39, -RZ, R34.H1_H1 ;  /* 0x30000022ff278230 */ /* 0x000fe40000004100 */
[----:B------:R-:W-:Y:S01]  /*6d20*/  @!P0 FMUL.FTZ R2, R28, R33 ;  /* 0x000000211c028220 */ /* 0x000fe20000410000 */
[----:B------:R-:W-:Y:S02]  /*6d30*/  @!P0 HADD2.F32 R26, -RZ, R21.H1_H1 ;  /* 0x30000015ff1a8230 */ /* 0x000fe40000004100 */
[----:B------:R-:W-:Y:S01]  /*6d40*/  @P1 FADD.FTZ R32, -R32, -RZ ;  /* 0x800000ff20201221 */ /* 0x000fe20000010100 */
[----:B------:R-:W-:Y:S02]  /*6d50*/  @!P0 HADD2.F32 R25, -RZ, R126.H1_H1 ;  /* 0x3000007eff198230 */ /* 0x000fe40000004100 */
[----:B------:R-:W-:Y:S01]  /*6d60*/  @P1 FADD.FTZ R31, -R31, -RZ ;  /* 0x800000ff1f1f1221 */ /* 0x000fe20000010100 */
[--C-:B---3--:R-:W-:Y:S02]  /*6d70*/  @!P0 HADD2.F32 R34, -RZ, R56.reuse.H0_H0 ;  /* 0x20000038ff228230 */ /* 0x108fe40000004100 */
[----:B------:R-:W-:Y:S01]  /*6d80*/  @!P0 FMUL.FTZ R3, R27, R32 ;  /* 0x000000201b038220 */ /* 0x000fe20000410000 */
[--C-:B------:R-:W-:Y:S02]  /*6d90*/  @!P0 HADD2.F32 R21, -RZ, R127.reuse.H0_H0 ;  /* 0x2000007fff158230 */ /* 0x100fe40000004100 */
[----:B------:R-:W-:Y:S01]  /*6da0*/  @!P0 FMUL.FTZ R4, R26, R31 ;  /* 0x0000001f1a048220 */ /* 0x000fe20000410000 */
[----:B------:R-:W-:Y:S02]  /*6db0*/  @!P0 HADD2.F32 R16, -RZ, R127.H1_H1 ;  /* 0x3000007fff108230 */ /* 0x000fe40000004100 */
[----:B------:R-:W-:Y:S01]  /*6dc0*/  @!P0 FFMA.FTZ R0, R37, R34, R0 ;  /* 0x0000002225008223 */ /* 0x000fe20000010000 */
[----:B------:R-:W-:Y:S02]  /*6dd0*/  @!P0 HADD2.F32 R36, -RZ, R56.H1_H1 ;  /* 0x30000038ff248230 */ /* 0x000fe40000004100 */
[----:B------:R-:W-:Y:S01]  /*6de0*/  @P1 FADD.FTZ R29, -R29, -RZ ;  /* 0x800000ff1d1d1221 */ /* 0x000fe20000010100 */
[--C-:B------:R-:W-:Y:S02]  /*6df0*/  @!P0 HADD2.F32 R24, -RZ, R22.reuse.H0_H0 ;  /* 0x20000016ff188230 */ /* 0x100fe40000004100 */
[----:B------:R-:W-:Y:S01]  /*6e00*/  @P1 FADD.FTZ R25, -R25, -RZ ;  /* 0x800000ff19191221 */ /* 0x000fe20000010100 */
[----:B------:R-:W-:Y:S02]  /*6e10*/  @!P0 HADD2.F32 R22, -RZ, R22.H1_H1 ;  /* 0x30000016ff168230 */ /* 0x000fe40000004100 */
[----:B------:R-:W-:Y:S01]  /*6e20*/  @!P0 FFMA.FTZ R2, R39, R36, R2 ;  /* 0x0000002427028223 */ /* 0x000fe20000010002 */
[----:B------:R-:W-:Y:S02]  /*6e30*/  @!P0 HADD2.F32 R20, -RZ, R23.H0_H0 ;  /* 0x20000017ff148230 */ /* 0x000fe40000004100 */
[----:B------:R-:W-:Y:S01]  /*6e40*/  @!P0 FMUL.FTZ R5, R24, R29 ;  /* 0x0000001d18058220 */ /* 0x000fe20000410000 */
[----:B------:R-:W-:Y:S02]  /*6e50*/  @!P0 HADD2.F32 R40, -RZ, R57.H0_H0 ;  /* 0x20000039ff288230 */ /* 0x000fe40000004100 */
[----:B------:R-:W-:Y:S01]  /*6e60*/  @!P0 FMUL.FTZ R6, R22, R25 ;  /* 0x0000001916068220 */ /* 0x000fe20000410000 */
[----:B------:R-:W-:Y:S01]  /*6e70*/  @!P0 HADD2.F32 R38, -RZ, R45.H0_H0 ;  /* 0x2000002dff268230 */ /* 0x000fe20000004100 */
[----:B------:R-:W-:Y:S01]  /*6e80*/  @!P0 F2FP.F16.F32.PACK_AB R124, R2, R0 ;  /* 0x00000000027c823e */ /* 0x000fe200000000ff */
[----:B------:R-:W-:Y:S02]  /*6e90*/  @!P0 HADD2.F32 R23, -RZ, R23.H1_H1 ;  /* 0x30000017ff178230 */ /* 0x000fe40000004100 */
[----:B------:R-:W-:Y:S01]  /*6ea0*/  @P1 FADD.FTZ R21, -R21, -RZ ;  /* 0x800000ff15151221 */ /* 0x000fe20000010100 */
[----:B------:R-:W-:Y:S01]  /*6eb0*/  @!P0 HADD2.F32 R41, -RZ, R57.H1_H1 ;  /* 0x30000039ff298230 */ /* 0x000fe20000004100 */
[----:B------:R-:W-:Y:S01]  /*6ec0*/  @!P0 MOV R60, R124 ;  /* 0x0000007c003c8202 */ /* 0x000fe20000000f00 */
[----:B------:R-:W-:Y:S02]  /*6ed0*/  @!P0 HADD2.F32 R37, -RZ, R45.H1_H1 ;  /* 0x3000002dff258230 */ /* 0x000fe40000004100 */
[----:B------:R-:W-:Y:S01]  /*6ee0*/  @!P0 FFMA.FTZ R3, R38, R40, R3 ;  /* 0x0000002826038223 */ /* 0x000fe20000010003 */
[--C-:B------:R-:W-:Y:S02]  /*6ef0*/  @!P0 HADD2.F32 R42, -RZ, R58.reuse.H0_H0 ;  /* 0x2000003aff2a8230 */ /* 0x100fe40000004100 */
[----:B------:R-:W-:Y:S01]  /*6f00*/  @!P0 FMUL.FTZ R7, R20, R21 ;  /* 0x0000001514078220 */ /* 0x000fe20000410000 */
[--C-:B------:R-:W-:Y:S02]  /*6f10*/  @!P0 HADD2.F32 R34, -RZ, R49.reuse.H0_H0 ;  /* 0x20000031ff228230 */ /* 0x100fe40000004100 */
[----:B------:R-:W-:Y:S01]  /*6f20*/  @P1 FADD.FTZ R16, -R16, -RZ ;  /* 0x800000ff10101221 */ /* 0x000fe20000010100 */
[----:B------:R-:W-:Y:S02]  /*6f30*/  @!P0 HADD2.F32 R43, -RZ, R58.H1_H1 ;  /* 0x3000003aff2b8230 */ /* 0x000fe40000004100 */
[----:B------:R-:W-:Y:S01]  /*6f40*/  @!P0 FFMA.FTZ R4, R37, R41, R4 ;  /* 0x0000002925048223 */ /* 0x000fe20000010004 */
[----:B------:R-:W-:Y:S02]  /*6f50*/  @!P0 HADD2.F32 R39, -RZ, R49.H1_H1 ;  /* 0x30000031ff278230 */ /* 0x000fe40000004100 */
[----:B------:R-:W-:Y:S01]  /*6f60*/  @!P0 FMUL.FTZ R8, R23, R16 ;  /* 0x0000001017088220 */ /* 0x000fe20000410000 */
[----:B------:R-:W-:Y:S02]  /*6f70*/  @!P0 HADD2.F32 R44, -RZ, R59.H0_H0 ;  /* 0x2000003bff2c8230 */ /* 0x000fe40000004100 */
[----:B------:R-:W-:Y:S01]  /*6f80*/  @!P0 FFMA.FTZ R5, R34, R42, R5 ;  /* 0x0000002a22058223 */ /* 0x000fe20000010005 */
[----:B------:R-:W-:Y:S01]  /*6f90*/  @!P0 F2FP.F16.F32.PACK_AB R125, R4, R3 ;  /* 0x00000003047d823e */ /* 0x000fe200000000ff */
[----:B------:R-:W-:Y:S02]  /*6fa0*/  @!P0 HADD2.F32 R36, -RZ, R51.H0_H0 ;  /* 0x20000033ff248230 */ /* 0x000fe40000004100 */
[----:B------:R-:W-:Y:S01]  /*6fb0*/  @!P0 FFMA.FTZ R6, R39, R43, R6 ;  /* 0x0000002b27068223 */ /* 0x000fe20000010006 */
[----:B------:R-:W-:Y:S01]  /*6fc0*/  @!P0 HADD2.F32 R46, -RZ, R59.H1_H1 ;  /* 0x3000003bff2e8230 */ /* 0x000fe20000004100 */
[----:B------:R-:W-:Y:S01]  /*6fd0*/  @!P0 MOV R61, R125 ;  /* 0x0000007d003d8202 */ /* 0x000fe20000000f00 */
[----:B------:R-:W-:Y:S02]  /*6fe0*/  @!P0 HADD2.F32 R45, -RZ, R51.H1_H1 ;  /* 0x30000033ff2d8230 */ /* 0x000fe40000004100 */
[----:B------:R-:W-:Y:S01]  /*6ff0*/  @!P0 FFMA.FTZ R7, R36, R44, R7 ;  /* 0x0000002c24078223 */ /* 0x000fe20000010007 */
[----:B------:R-:W-:Y:S02]  /*7000*/  @!P0 F2FP.F16.F32.PACK_AB R126, R6, R5 ;  /* 0x00000005067e823e */ /* 0x000fe400000000ff */
[----:B------:R-:W-:Y:S02]  /*7010*/  @!P0 FFMA.FTZ R8, R45, R46, R8 ;  /* 0x0000002e2d088223 */ /* 0x000fe40000010008 */
[----:B------:R-:W-:Y:S03]  /*7020*/  @!P0 MOV R62, R126 ;  /* 0x0000007e003e8202 */ /* 0x000fe60000000f00 */
[----:B------:R-:W-:Y:S04]  /*7030*/  @!P0 F2FP.F16.F32.PACK_AB R127, R8, R7 ;  /* 0x00000007087f823e */ /* 0x000fe800000000ff */
[----:B------:R-:W-:Y:S05]  /*7040*/  @!P0 MOV R63, R127 ;  /* 0x0000007f003f8202 */ /* 0x000fea0000000f00 */
[----:B------:R2:W-:Y:S02]  /*7050*/  ST.E.128 desc[UR4][R122.64], R60 ;  /* 0x0000003c7a007985 */ /* 0x0005e4000c101d04 */
.L_x_809:
[----:B------:R-:W-:Y:S05]  /*7060*/  BSYNC.RECONVERGENT B0 ;  /* 0x0000000000007941 */ /* 0x000fea0003800200 */
.L_x_808:
[----:B------:R-:W-:Y:S01]  /*7070*/  ISETP.GE.AND P0, PT, R117, R115, PT ;  /* 0x000000737500720c */ /* 0x000fe20003f06270 */
[----:B------:R-:W-:Y:S11]  /*7080*/  BSSY.RECONVERGENT B0, `(.L_x_810) ;  /* 0x000005c000007945 */ /* 0x000ff60003800200 */
[----:B------:R-:W-:Y:S01]  /*7090*/  @!UPT UIADD3 URZ, UPT, UPT, URZ, URZ, URZ ;  /* 0x000000fffffff290 */ /* 0x000fe2000fffe0ff */
[----:B------:R-:W-:Y:S05]  /*70a0*/  @P0 BRA `(.L_x_811) ;  /* 0x0000000400640947 */ /* 0x000fea0003800000 */
[----:B------:R-:W-:Y:S01]  /*70b0*/  ISETP.GE.AND P0, PT, R117, R9, PT ;  /* 0x000000097500720c */ /* 0x000fe20003f06270 */
[----:B--2---:R-:W2:Y:S11]  /*70c0*/  LD.E.128 R60, desc[UR4][R18.64+0x40] ;  /* 0x00004004123c7980 */ /* 0x004eb6000c101d00 */
[----:B------:R-:W-:Y:S01]  /*70d0*/  @!UPT UIADD3 URZ, UPT, UPT, URZ, URZ, URZ ;  /* 0x000000fffffff290 */ /* 0x000fe2000fffe0ff */
[----:B------:R-:W-:Y:S04]  /*70e0*/  @!P0 ISETP.GT.AND P1, PT, R15, 0x20, PT ;  /* 0x000000200f00880c */ /* 0x000fe80003f24270 */
        /* <DEDUP_REMOVED lines=13> */
[----:B------:R-:W2:Y:S01]  /*71c0*/  @!P0 LD.E.128 R124, desc[UR4][R130.64+0x40] ;  /* 0x00004004827c8980 */ /* 0x000ea2000c101d00 */
[----:B------:R-:W-:Y:S07]  /*71d0*/  ISETP.GT.AND P1, PT, R15, 0x20, !P0 ;  /* 0x000000200f00780c */ /* 0x000fee0004724270 */
[----:B---34-:R3:W4:Y:S01]  /*71e0*/  @!P0 LD.E.128 R56, desc[UR4][R36.64+0x40] ;  /* 0x0000400424388980 */ /* 0x018722000c101d00 */
[--C-:B-----5:R-:W-:Y:S01]  /*71f0*/  @!P0 HADD2.F32 R30, -RZ, R20.reuse.H0_H0 ;  /* 0x20000014ff1e8230 */ /* 0x120fe20000004100 */
[----:B--2---:R-:W-:Y:S01]  /*7200*/  @!P0 MOV R34, R60 ;  /* 0x0000003c00228202 */ /* 0x004fe20000000f00 */
[----:B------:R-:W-:Y:S01]  /*7210*/  @!P0 HADD2.F32 R28, -RZ, R20.H1_H1 ;  /* 0x30000014ff1c8230 */ /* 0x000fe20000004100 */
[----:B------:R-:W-:Y:S01]  /*7220*/  @!P0 MOV R45, R61 ;  /* 0x0000003d002d8202 */ /* 0x000fe20000000f00 */
[----:B------:R-:W-:Y:S01]  /*7230*/  @!P0 HADD2.F32 R27, -RZ, R21.H0_H0 ;  /* 0x20000015ff1b8230 */ /* 0x000fe20000004100 */
[----:B------:R-:W-:Y:S01]  /*7240*/  @!P0 MOV R49, R62 ;  /* 0x0000003e00318202 */ /* 0x000fe20000000f00 */
[----:B---3--:R-:W-:Y:S01]  /*7250*/  @!P0 HADD2.F32 R37, -RZ, R34.H0_H0 ;  /* 0x20000022ff258230 */ /* 0x008fe20000004100 */
        /* <DEDUP_REMOVED lines=15> */
[--C-:B----4-:R-:W-:Y:S02]  /*7350*/  @!P0 HADD2.F32 R34, -RZ, R56.reuse.H0_H0 ;  /* 0x20000038ff228230 */ /* 0x110fe40000004100 */
        /* <DEDUP_REMOVED lines=46> */
.L_x_811:
[----:B------:R-:W-:Y:S05]  /*7640*/  BSYNC.RECONVERGENT B0 ;  /* 0x0000000000007941 */ /* 0x000fea0003800200 */
.L_x_810:
[----:B------:R-:W-:Y:S11]  /*7650*/  ISETP.GE.AND P0, PT, R116, R115, PT ;  /* 0x000000737400720c */ /* 0x000ff60003f06270 */
[----:B------:R-:W-:Y:S02]  /*7660*/  @!UPT UIADD3 URZ, UPT, UPT, URZ, URZ, URZ ;  /* 0x000000fffffff290 */ /* 0x000fe4000fffe0ff */
[----:B------:R-:W-:Y:S05]  /*7670*/  @P0 BRA `(.L_x_807) ;  /* 0x0000000400640947 */ /* 0x000fea0003800000 */
[----:B------:R-:W-:Y:S01]  /*7680*/  ISETP.GE.AND P0, PT, R116, R9, PT ;  /* 0x000000097400720c */ /* 0x000fe20003f06270 */
[----:B--234-:R-:W2:Y:S11]  /*7690*/  LD.E.128 R56, desc[UR4][R18.64+0x80] ;  /* 0x0000800412387980 */ /* 0x01ceb6000c101d00 */
        /* <DEDUP_REMOVED lines=11> */
[----:B------:R-:W3:Y:S01]  /*7750*/  @!P0 LD.E.128 R20, desc[UR4][R22.64+0x80] ;  /* 0x0000800416148980 */ /* 0x000ee2000c101d00 */
[C---:B------:R-:W-:Y:S02]  /*7760*/  @!P0 IADD3.X R61, PT, PT, R124.reuse, R81, RZ, P1, !PT ;  /* 0x000000517c3d8210 */ /* 0x040fe40000ffe4ff */
[----:B------:R-:W-:Y:S04]  /*7770*/  @!P0 IADD3 R34, P1, PT, R49, R82, RZ ;  /* 0x0000005231228210 */ /* 0x000fe80007f3e0ff */
[----:B------:R-:W-:Y:S01]  /*7780*/  @!P0 IADD3.X R35, PT, PT, R124, R83, RZ, P1, !PT ;  /* 0x000000537c238210 */ /* 0x000fe20000ffe4ff */
[----:B------:R-:W4:Y:S01]  /*7790*/  @!P0 LD.E.128 R60, desc[UR4][R60.64+0x80] ;  /* 0x000080043c3c8980 */ /* 0x000f22000c101d00 */
[----:B------:R-:W-:Y:S07]  /*77a0*/  ISETP.GT.AND P1, PT, R15, 0x40, !P0 ;  /* 0x000000400f00780c */ /* 0x000fee0004724270 */
        /* <DEDUP_REMOVED lines=70> */
.L_x_807:
[----:B------:R-:W-:Y:S05]  /*7c10*/  BSYNC.RECONVERGENT B1 ;  /* 0x0000000000017941 */ /* 0x000fea0003800200 */
.L_x_806:
[----:B------:R-:W-:Y:S04]  /*7c20*/  BSSY.RECONVERGENT B1, `(.L_x_812) ;  /* 0x000011d000017945 */ /* 0x000fe80003800200 */
[----:B------:R-:W-:Y:S05]  /*7c30*/  @!P4 BRA `(.L_x_813) ;  /* 0x00000010006cc947 */ /* 0x000fea0003800000 */
[----:B-----5:R-:W-:Y:S01]  /*7c40*/  ISETP.GE.AND P4, PT, R118, R115, PT ;  /* 0x000000737600720c */ /* 0x020fe20003f86270 */
[----:B------:R-:W-:Y:S01]  /*7c50*/  BSSY.RECONVERGENT B0, `(.L_x_814) ;  /* 0x000005f000007945 */ /* 0x000fe20003800200 */
[----:B------:R-:W-:Y:S02]  /*7c60*/  LEA R18, P1, R112, R10, 0x7 ;  /* 0x0000000a70127211 */ /* 0x000fe400078238ff */
[----:B--2---:R-:W-:Y:S02]  /*7c70*/  LEA R122, P0, R146, R84, 0x7 ;  /* 0x00000054927a7211 */ /* 0x004fe400078038ff */
[----:B------:R-:W-:Y:S02]  /*7c80*/  LEA.HI.X R19, R112, R11, R113, 0x7, P1 ;  /* 0x0000000b70137211 */ /* 0x000fe400008f3c71 */
[----:B------:R-:W-:Y:S05]  /*7c90*/  LEA.HI.X R123, R146, R85, R147, 0x7, P0 ;  /* 0x00000055927b7211 */ /* 0x000fea00000f3c93 */
[----:B------:R-:W-:Y:S05]  /*7ca0*/  @P4 BRA `(.L_x_815) ;  /* 0x0000000400644947 */ /* 0x000fea0003800000 */
[----:B------:R-:W-:Y:S01]  /*7cb0*/  ISETP.GE.AND P0, PT, R118, R9, PT ;  /* 0x000000097600720c */ /* 0x000fe20003f06270 */
[----:B------:R-:W2:Y:S11]  /*7cc0*/  LD.E.128 R60, desc[UR4][R18.64] ;  /* 0x00000004123c7980 */ /* 0x000eb6000c101d00 */
        /* <DEDUP_REMOVED lines=16> */
[----:B------:R-:W-:Y:S07]  /*7dd0*/  ISETP.GT.AND P1, PT, R15, RZ, !P0 ;  /* 0x000000ff0f00720c */ /* 0x000fee0004724270 */
        /* <DEDUP_REMOVED lines=70> */
.L_x_815:
[----:B------:R-:W-:Y:S05]  /*8240*/  BSYNC.RECONVERGENT B0 ;  /* 0x0000000000007941 */ /* 0x000fea0003800200 */
.L_x_814:
        /* <DEDUP_REMOVED lines=93> */
.L_x_817:
[----:B------:R-:W-:Y:S05]  /*8820*/  BSYNC.RECONVERGENT B0 ;  /* 0x0000000000007941 */ /* 0x000fea0003800200 */
.L_x_816:
[----:B------:R-:W-:Y:S11]  /*8830*/  ISETP.GE.AND P0, PT, R116, R115, PT ;  /* 0x000000737400720c */ /* 0x000ff60003f06270 */
[----:B------:R-:W-:Y:S02]  /*8840*/  @!UPT UIADD3 URZ, UPT, UPT, URZ, URZ, URZ ;  /* 0x000000fffffff290 */ /* 0x000fe4000fffe0ff */
[----:B------:R-:W-:Y:S05]  /*8850*/  @P0 BRA `(.L_x_813) ;  /* 0x0000000400640947 */ /* 0x000fea0003800000 */
[----:B------:R-:W-:Y:S01]  /*8860*/  ISETP.GE.AND P0, PT, R116, R9, PT ;  /* 0x000000097400720c */ /* 0x000fe20003f06270 */
[----:B---34-:R-:W3:Y:S11]  /*8870*/  LD.E.128 R56, desc[UR4][R18.64+0x80] ;  /* 0x0000800412387980 */ /* 0x018ef6000c101d00 */
        /* <DEDUP_REMOVED lines=10> */
[C---:B--2---:R-:W-:Y:S03]  /*8920*/  @!P0 IADD3 R60, P1, PT, R49.reuse, R80, RZ ;  /* 0x00000050313c8210 */ /* 0x044fe60007f3e0ff */
[----:B------:R-:W2:Y:S01]  /*8930*/  @!P0 LD.E.128 R20, desc[UR4][R22.64+0x80] ;  /* 0x0000800416148980 */ /* 0x000ea2000c101d00 */
[C---:B------:R-:W-:Y:S02]  /*8940*/  @!P0 IADD3.X R61, PT, PT, R124.reuse, R81, RZ, P1, !PT ;  /* 0x000000517c3d8210 */ /* 0x040fe40000ffe4ff */
[----:B------:R-:W-:Y:S04]  /*8950*/  @!P0 IADD3 R34, P1, PT, R49, R82, RZ ;  /* 0x0000005231228210 */ /* 0x000fe80007f3e0ff */
[----:B------:R-:W-:Y:S01]  /*8960*/  @!P0 IADD3.X R35, PT, PT, R124, R83, RZ, P1, !PT ;  /* 0x000000537c238210 */ /* 0x000fe20000ffe4ff */
[----:B------:R-:W4:Y:S01]  /*8970*/  @!P0 LD.E.128 R60, desc[UR4][R60.64+0x80] ;  /* 0x000080043c3c8980 */ /* 0x000f22000c101d00 */
[----:B------:R-:W-:Y:S07]  /*8980*/  ISETP.GT.AND P1, PT, R15, 0x40, !P0 ;  /* 0x000000400f00780c */ /* 0x000fee0004724270 */
[----:B------:R5:W4:Y:S01]  /*8990*/  @!P0 LD.E.128 R40, desc[UR4][R34.64+0x80] ;  /* 0x0000800422288980 */ /* 0x000b22000c101d00 */
[--C-:B--2---:R-:W-:Y:S01]  /*89a0*/  @!P0 HADD2.F32 R29, -RZ, R20.reuse.H0_H0 ;  /* 0x20000014ff1d8230 */ /* 0x104fe20000004100 */
[----:B---3--:R-:W-:Y:S01]  /*89b0*/  @!P0 MOV R32, R56 ;  /* 0x0000003800208202 */ /* 0x008fe20000000f00 */
        /* <DEDUP_REMOVED lines=67> */
.L_x_813:
[----:B------:R-:W-:Y:S05]  /*8df0*/  BSYNC.RECONVERGENT B1 ;  /* 0x0000000000017941 */ /* 0x000fea0003800200 */
.L_x_812:
[----:B------:R-:W-:Y:S04]  /*8e00*/  BSSY.RECONVERGENT B1, `(.L_x_818) ;  /* 0x000011d000017945 */ /* 0x000fe80003800200 */
[----:B------:R-:W-:Y:S05]  /*8e10*/  @!P3 BRA `(.L_x_819) ;  /* 0x00000010006cb947 */ /* 0x000fea0003800000 */
[----:B------:R-:W-:Y:S01]  /*8e20*/  IMAD R5, R113, 0xc0, RZ ;  /* 0x000000c071057824 */ /* 0x000fe200078e02ff */
[-C--:B-----5:R-:W-:Y:S01]  /*8e30*/  ISETP.GE.AND P0, PT, R118, R115.reuse, PT ;  /* 0x000000737600720c */ /* 0x0a0fe20003f06270 */
[----:B------:R-:W-:Y:S01]  /*8e40*/  IMAD R3, R147, 0xc0, RZ ;  /* 0x000000c093037824 */ /* 0x000fe200078e02ff */
[----:B------:R-:W-:Y:S01]  /*8e50*/  BSSY.RECONVERGENT B0, `(.L_x_820) ;  /* 0x0000060000007945 */ /* 0x000fe20003800200 */
[----:B------:R-:W-:Y:S01]  /*8e60*/  IMAD.WIDE.U32 R24, R112, 0xc0, R10 ;  /* 0x000000c070187825 */ /* 0x000fe200078e000a */
[----:B------:R-:W-:Y:S03]  /*8e70*/  ISETP.GE.AND P4, PT, R117, R115, PT ;  /* 0x000000737500720c */ /* 0x000fe60003f86270 */
[----:B--2---:R-:W-:Y:S01]  /*8e80*/  IMAD.WIDE.U32 R122, R146, 0xc0, R84 ;  /* 0x000000c0927a7825 */ /* 0x004fe200078e0054 */
[----:B------:R-:W-:Y:S04]  /*8e90*/  IADD3 R25, PT, PT, R25, R5, RZ ;  /* 0x0000000519197210 */ /* 0x000fe80007ffe0ff */
[----:B------:R-:W-:Y:S01]  /*8ea0*/  IADD3 R123, PT, PT, R123, R3, RZ ;  /* 0x000000037b7b7210 */ /* 0x000fe20007ffe0ff */
[----:B------:R-:W-:Y:S06]  /*8eb0*/  @P0 BRA `(.L_x_821) ;  /* 0x0000000400640947 */ /* 0x000fec0003800000 */
        /* <DEDUP_REMOVED lines=24> */
[--C-:B------:R-:W-:Y:S01]  /*9040*/  @!P0 HADD2.F32 R18, -RZ, R23.reuse.H0_H0 ;  /* 0x20000017ff128230 */ /* 0x100fe20000004100 */
[----:B------:R-:W-:Y:S01]  /*9050*/  @!P0 MOV R49, R62 ;  /* 0x0000003e00318202 */ /* 0x000fe20000000f00 */
[----:B------:R-:W-:Y:S01]  /*9060*/  @!P0 HADD2.F32 R19, -RZ, R23.H1_H1 ;  /* 0x30000017ff138230 */ /* 0x000fe20000004100 */
        /* <DEDUP_REMOVED lines=9> */
[--C-:B---3--:R-:W-:Y:S02]  /*9100*/  @!P0 HADD2.F32 R37, -RZ, R34.reuse.H0_H0 ;  /* 0x20000022ff258230 */ /* 0x108fe40000004100 */
[----:B------:R-:W-:Y:S01]  /*9110*/  @!P0 FMUL.FTZ R2, R28, R33 ;  /* 0x000000211c028220 */ /* 0x000fe20000410000 */
[----:B------:R-:W-:Y:S02]  /*9120*/  @!P0 HADD2.F32 R39, -RZ, R34.H1_H1 ;  /* 0x30000022ff278230 */ /* 0x000fe40000004100 */
[----:B------:R-:W-:Y:S01]  /*9130*/  @P1 FADD.FTZ R32, -R32, -RZ ;  /* 0x800000ff20201221 */ /* 0x000fe20000010100 */
[--C-:B------:R-:W-:Y:S02]  /*9140*/  @!P0 HADD2.F32 R27, -RZ, R21.reuse.H0_H0 ;  /* 0x20000015ff1b8230 */ /* 0x100fe40000004100 */
[----:B------:R-:W-:Y:S01]  /*9150*/  @P1 FADD.FTZ R31, -R31, -RZ ;  /* 0x800000ff1f1f1221 */ /* 0x000fe20000010100 */
[----:B------:R-:W-:Y:S02]  /*9160*/  @!P0 HADD2.F32 R26, -RZ, R21.H1_H1 ;  /* 0x30000015ff1a8230 */ /* 0x000fe40000004100 */
[----:B------:R-:W-:Y:S01]  /*9170*/  @P1 FADD.FTZ R29, -R29, -RZ ;  /* 0x800000ff1d1d1221 */ /* 0x000fe20000010100 */
[----:B------:R-:W-:Y:S02]  /*9180*/  @!P0 HADD2.F32 R23, -RZ, R126.H1_H1 ;  /* 0x3000007eff178230 */ /* 0x000fe40000004100 */
[----:B------:R-:W-:Y:S01]  /*9190*/  @!P0 FMUL.FTZ R3, R27, R32 ;  /* 0x000000201b038220 */ /* 0x000fe20000410000 */
[--C-:B----4-:R-:W-:Y:S02]  /*91a0*/  @!P0 HADD2.F32 R34, -RZ, R56.reuse.H0_H0 ;  /* 0x20000038ff228230 */ /* 0x110fe40000004100 */
[----:B------:R-:W-:Y:S01]  /*91b0*/  @!P0 FMUL.FTZ R4, R26, R31 ;  /* 0x0000001f1a048220 */ /* 0x000fe20000410000 */
[--C-:B------:R-:W-:Y:S02]  /*91c0*/  @!P0 HADD2.F32 R21, -RZ, R127.reuse.H0_H0 ;  /* 0x2000007fff158230 */ /* 0x100fe40000004100 */
[----:B------:R-:W-:Y:S01]  /*91d0*/  @P1 FADD.FTZ R23, -R23, -RZ ;  /* 0x800000ff17171221 */ /* 0x000fe20000010100 */
        /* <DEDUP_REMOVED lines=12> */
[----:B------:R-:W-:Y:S01]  /*92a0*/  @!P0 HADD2.F32 R41, -RZ, R57.H1_H1 ;  /* 0x30000039ff298230 */ /* 0x000fe20000004100 */
[----:B------:R-:W-:Y:S01]  /*92b0*/  @!P0 F2FP.F16.F32.PACK_AB R124, R2, R0 ;  /* 0x00000000027c823e */ /* 0x000fe200000000ff */
[----:B------:R-:W-:Y:S02]  /*92c0*/  @!P0 HADD2.F32 R37, -RZ, R45.H1_H1 ;  /* 0x3000002dff258230 */ /* 0x000fe40000004100 */
[----:B------:R-:W-:Y:S01]  /*92d0*/  @!P0 FFMA.FTZ R3, R38, R40, R3 ;  /* 0x0000002826038223 */ /* 0x000fe20000010003 */
[--C-:B------:R-:W-:Y:S01]  /*92e0*/  @!P0 HADD2.F32 R42, -RZ, R58.reuse.H0_H0 ;  /* 0x2000003aff2a8230 */ /* 0x100fe20000004100 */
[----:B------:R-:W-:Y:S01]  /*92f0*/  @!P0 MOV R60, R124 ;  /* 0x0000007c003c8202 */ /* 0x000fe20000000f00 */
[--C-:B------:R-:W-:Y:S02]  /*9300*/  @!P0 HADD2.F32 R34, -RZ, R49.reuse.H0_H0 ;  /* 0x20000031ff228230 */ /* 0x100fe40000004100 */
[----:B------:R-:W-:Y:S01]  /*9310*/  @!P0 FMUL.FTZ R7, R18, R21 ;  /* 0x0000001512078220 */ /* 0x000fe20000410000 */
        /* <DEDUP_REMOVED lines=19> */
.L_x_821:
[----:B------:R-:W-:Y:S05]  /*9450*/  BSYNC.RECONVERGENT B0 ;  /* 0x0000000000007941 */ /* 0x000fea0003800200 */
.L_x_820:
[----:B------:R-:W-:Y:S01]  /*9460*/  ISETP.GE.AND P3, PT, R116, R115, PT ;  /* 0x000000737400720c */ /* 0x000fe20003f66270 */
[----:B------:R-:W-:Y:S04]  /*9470*/  BSSY.RECONVERGENT B0, `(.L_x_822) ;  /* 0x000005b000007945 */ /* 0x000fe80003800200 */
[----:B------:R-:W-:Y:S08]  /*9480*/  @P4 BRA `(.L_x_823) ;  /* 0x0000000400644947 */ /* 0x000ff00003800000 */
        /* <DEDUP_REMOVED lines=89> */
.L_x_823:
[----:B------:R-:W-:Y:S05]  /*9a20*/  BSYNC.RECONVERGENT B0 ;  /* 0x0000000000007941 */ /* 0x000fea0003800200 */
.L_x_822:
[----:B------:R-:W-:Y:S05]  /*9a30*/  @P3 BRA `(.L_x_819) ;  /* 0x0000000400643947 */ /* 0x000fea0003800000 */
[----:B------:R-:W-:Y:S01]  /*9a40*/  ISETP.GE.AND P0, PT, R116, R9, PT ;  /* 0x000000097400720c */ /* 0x000fe20003f06270 */
[----:B------:R-:W5:Y:S11]  /*9a50*/  LD.E.128 R40, desc[UR4][R24.64+0x80] ;  /* 0x0000800418287980 */ /* 0x000f76000c101d00 */
[----:B------:R-:W-:Y:S01]  /*9a60*/  @!UPT UIADD3 URZ, UPT, UPT, URZ, URZ, URZ ;  /* 0x000000fffffff290 */ /* 0x000fe2000fffe0ff */
[----:B------:R-:W-:Y:S04]  /*9a70*/  @!P0 ISETP.GT.AND P1, PT, R15, 0x40, PT ;  /* 0x000000400f00880c */ /* 0x000fe80003f24270 */
[----:B--2---:R-:W-:Y:S02]  /*9a80*/  @!P0 SEL R60, R14, RZ, !P1 ;  /* 0x000000ff0e3c8207 */ /* 0x004fe40004800000 */
[----:B------:R-:W-:Y:S02]  /*9a90*/  @!P0 SEL R51, R114, RZ, !P1 ;  /* 0x000000ff72338207 */ /* 0x000fe40004800000 */
[----:B------:R-:W-:Y:S02]  /*9aa0*/  @!P0 IADD3 R60, P3, PT, R99, R60, RZ ;  /* 0x0000003c633c8210 */ /* 0x000fe40007f7e0ff */
[----:B------:R-:W-:Y:S02]  /*9ab0*/  @!P0 SEL R17, R17, R14, P1 ;  /* 0x0000000e11118207 */ /* 0x000fe40000800000 */
[----:B------:R-:W-:Y:S02]  /*9ac0*/  @!P0 SHF.L.U32 R49, R60, 0x1, RZ ;  /* 0x000000013c318819 */ /* 0x000fe400000006ff */
[----:B------:R-:W-:Y:S01]  /*9ad0*/  @!P0 IADD3.X R51, PT, PT, R76, R51, RZ, P3, !PT ;  /* 0x000000334c338210 */ /* 0x000fe20001ffe4ff */
[----:B------:R-:W-:Y:S01]  /*9ae0*/  @!P0 IMAD.WIDE R18, R17, 0x2, R24 ;  /* 0x0000000211128825 */ /* 0x000fe200078e0218 */
[C---:B---34-:R-:W-:Y:S02]  /*9af0*/  @!P0 IADD3 R56, P1, PT, R49.reuse, R80, RZ ;  /* 0x0000005031388210 */ /* 0x058fe40007f3e0ff */
[----:B------:R-:W-:Y:S03]  /*9b00*/  @!P0 SHF.L.U64.HI R60, R60, 0x1, R51 ;  /* 0x000000013c3c8819 */ /* 0x000fe60000010233 */
[----:B------:R-:W2:Y:S01]  /*9b10*/  @!P0 LD.E.128 R16, desc[UR4][R18.64+0x80] ;  /* 0x0000800412108980 */ /* 0x000ea2000c101d00 */
[C---:B------:R-:W-:Y:S02]  /*9b20*/  @!P0 IADD3.X R57, PT, PT, R60.reuse, R81, RZ, P1, !PT ;  /* 0x000000513c398210 */ /* 0x040fe40000ffe4ff */
[----:B------:R-:W-:Y:S04]  /*9b30*/  @!P0 IADD3 R30, P1, PT, R49, R82, RZ ;  /* 0x00000052311e8210 */ /* 0x000fe80007f3e0ff */
[----:B------:R-:W-:Y:S01]  /*9b40*/  @!P0 IADD3.X R31, PT, PT, R60, R83, RZ, P1, !PT ;  /* 0x000000533c1f8210 */ /* 0x000fe20000ffe4ff */
[----:B------:R-:W3:Y:S01]  /*9b50*/  @!P0 LD.E.128 R56, desc[UR4][R56.64+0x80] ;  /* 0x0000800438388980 */ /* 0x000ee2000c101d00 */
[----:B------:R-:W-:Y:S07]  /*9b60*/  ISETP.GT.AND P1, PT, R15, 0x40, !P0 ;  /* 0x000000400f00780c */ /* 0x000fee0004724270 */
[----:B------:R5:W4:Y:S01]  /*9b70*/  @!P0 LD.E.128 R36, desc[UR4][R30.64+0x80] ;  /* 0x000080041e248980 */ /* 0x000b22000c101d00 */
[--C-:B--2---:R-:W-:Y:S01]  /*9b80*/  @!P0 HADD2.F32 R26, -RZ, R16.reuse.H0_H0 ;  /* 0x20000010ff1a8230 */ /* 0x104fe20000004100 */
[----:B-----5:R-:W-:Y:S01]  /*9b90*/  @!P0 MOV R30, R40 ;  /* 0x00000028001e8202 */ /* 0x020fe20000000f00 */
[----:B------:R-:W-:Y:S01]  /*9ba0*/  @!P0 HADD2.F32 R23, -RZ, R16.H1_H1 ;  /* 0x30000010ff178230 */ /* 0x000fe20000004100 */
[----:B------:R-:W-:Y:S01]  /*9bb0*/  @!P0 MOV R44, R41 ;  /* 0x00000029002c8202 */ /* 0x000fe20000000f00 */
[--C-:B------:R-:W-:Y:S01]  /*9bc0*/  @!P0 HADD2.F32 R15, -RZ, R19.reuse.H0_H0 ;  /* 0x20000013ff0f8230 */ /* 0x100fe20000004100 */
[----:B------:R-:W-:Y:S01]  /*9bd0*/  @!P0 MOV R45, R42 ;  /* 0x0000002a002d8202 */ /* 0x000fe20000000f00 */
[----:B------:R-:W-:Y:S01]  /*9be0*/  @!P0 HADD2.F32 R14, -RZ, R19.H1_H1 ;  /* 0x30000013ff0e8230 */ /* 0x000fe20000004100 */
[----:B------:R-:W-:Y:S01]  /*9bf0*/  @!P0 MOV R46, R43 ;  /* 0x0000002b002e8202 */ /* 0x000fe20000000f00 */
[--C-:B---3--:R-:W-:Y:S02]  /*9c00*/  @!P0 HADD2.F32 R27, -RZ, R56.reuse.H0_H0 ;  /* 0x20000038ff1b8230 */ /* 0x108fe40000004100 */
        /* <DEDUP_REMOVED lines=11> */
[----:B------:R-:W-:Y:S02]  /*9cc0*/  @!P0 HADD2.F32 R21, -RZ, R17.H0_H0 ;  /* 0x20000011ff158230 */ /* 0x000fe40000004100 */
[----:B------:R-:W-:Y:S01]  /*9cd0*/  @P1 FADD.FTZ R25, -R25, -RZ ;  /* 0x800000ff19191221 */ /* 0x000fe20000010100 */
[----:B------:R-:W-:Y:S02]  /*9ce0*/  @!P0 HADD2.F32 R19, -RZ, R58.H1_H1 ;  /* 0x3000003aff138230 */ /* 0x000fe40000004100 */
[----:B------:R-:W-:Y:S01]  /*9cf0*/  @P1 FADD.FTZ R22, -R22, -RZ ;  /* 0x800000ff16161221 */ /* 0x000fe20000010100 */
[--C-:B----4-:R-:W-:Y:S02]  /*9d00*/  @!P0 HADD2.F32 R30, -RZ, R36.reuse.H0_H0 ;  /* 0x20000024ff1e8230 */ /* 0x110fe40000004100 */
[----:B------:R-:W-:Y:S01]  /*9d10*/  @!P0 FMUL.FTZ R3, R21, R24 ;  /* 0x0000001815038220 */ /* 0x000fe20000410000 */
[----:B------:R-:W-:Y:S02]  /*9d20*/  @!P0 HADD2.F32 R16, -RZ, R59.H0_H0 ;  /* 0x2000003bff108230 */ /* 0x000fe40000004100 */
[----:B------:R-:W-:Y:S01]  /*9d30*/  @P1 FADD.FTZ R19, -R19, -RZ ;  /* 0x800000ff13131221 */ /* 0x000fe20000010100 */
[----:B------:R-:W-:Y:S02]  /*9d40*/  @!P0 HADD2.F32 R20, -RZ, R17.H1_H1 ;  /* 0x30000011ff148230 */ /* 0x000fe40000004100 */
[----:B------:R-:W-:Y:S01]  /*9d50*/  @!P0 FFMA.FTZ R0, R29, R30, R0 ;  /* 0x0000001e1d008223 */ /* 0x000fe20000010000 */
[----:B------:R-:W-:Y:S02]  /*9d60*/  @!P0 HADD2.F32 R9, -RZ, R59.H1_H1 ;  /* 0x3000003bff098230 */ /* 0x000fe40000004100 */
[----:B------:R-:W-:Y:S01]  /*9d70*/  @P1 FADD.FTZ R16, -R16, -RZ ;  /* 0x800000ff10101221 */ /* 0x000fe20000010100 */
[----:B------:R-:W-:Y:S02]  /*9d80*/  @!P0 HADD2.F32 R32, -RZ, R36.H1_H1 ;  /* 0x30000024ff208230 */ /* 0x000fe40000004100 */
[----:B------:R-:W-:Y:S01]  /*9d90*/  @!P0 FMUL.FTZ R4, R20, R25 ;  /* 0x0000001914048220 */ /* 0x000fe20000410000 */
[--C-:B------:R-:W-:Y:S02]  /*9da0*/  @!P0 HADD2.F32 R17, -RZ, R18.reuse.H0_H0 ;  /* 0x20000012ff118230 */ /* 0x100fe40000004100 */
[----:B------:R-:W-:Y:S01]  /*9db0*/  @!P0 FMUL.FTZ R7, R15, R16 ;  /* 0x000000100f078220 */ /* 0x000fe20000410000 */
[----:B------:R-:W-:Y:S02]  /*9dc0*/  @!P0 HADD2.F32 R18, -RZ, R18.H1_H1 ;  /* 0x30000012ff128230 */ /* 0x000fe40000004100 */
[----:B------:R-:W-:Y:S01]  /*9dd0*/  @!P0 FFMA.FTZ R2, R31, R32, R2 ;  /* 0x000000201f028223 */ /* 0x000fe20000010002 */
[--C-:B------:R-:W-:Y:S02]  /*9de0*/  @!P0 HADD2.F32 R33, -RZ, R37.reuse.H0_H0 ;  /* 0x20000025ff218230 */ /* 0x100fe40000004100 */
[----:B------:R-:W-:Y:S01]  /*9df0*/  @!P0 FMUL.FTZ R5, R17, R22 ;  /* 0x0000001611058220 */ /* 0x000fe20000410000 */
[--C-:B------:R-:W-:Y:S02]  /*9e00*/  @!P0 HADD2.F32 R34, -RZ, R44.reuse.H0_H0 ;  /* 0x2000002cff228230 */ /* 0x100fe40000004100 */
        /* <DEDUP_REMOVED lines=8> */
[----:B------:R-:W-:Y:S01]  /*9e90*/  @P1 FADD.FTZ R9, -R9, -RZ ;  /* 0x800000ff09091221 */ /* 0x000fe20000010100 */
[----:B------:R-:W-:Y:S02]  /*9ea0*/  @!P0 HADD2.F32 R37, -RZ, R38.H1_H1 ;  /* 0x30000026ff258230 */ /* 0x000fe40000004100 */
[----:B------:R-:W-:Y:S01]  /*9eb0*/  @!P0 FFMA.FTZ R4, R29, R35, R4 ;  /* 0x000000231d048223 */ /* 0x000fe20000010004 */
[----:B------:R-:W-:Y:S02]  /*9ec0*/  @!P0 HADD2.F32 R31, -RZ, R45.H1_H1 ;  /* 0x3000002dff1f8230 */ /* 0x000fe40000004100 */
[----:B------:R-:W-:Y:S01]  /*9ed0*/  @!P0 FMUL.FTZ R8, R14, R9 ;  /* 0x000000090e088220 */ /* 0x000fe20000410000 */
[--C-:B------:R-:W-:Y:S02]  /*9ee0*/  @!P0 HADD2.F32 R38, -RZ, R39.reuse.H0_H0 ;  /* 0x20000027ff268230 */ /* 0x100fe40000004100 */
[----:B------:R-:W-:Y:S01]  /*9ef0*/  @!P0 FFMA.FTZ R5, R30, R36, R5 ;  /* 0x000000241e058223 */ /* 0x000fe20000010005 */
[----:B------:R-:W-:Y:S01]  /*9f00*/  @!P0 F2FP.F16.F32.PACK_AB R56, R4, R3 ;  /* 0x000000030438823e */ /* 0x000fe200000000ff */
[--C-:B------:R-:W-:Y:S02]  /*9f10*/  @!P0 HADD2.F32 R32, -RZ, R46.reuse.H0_H0 ;  /* 0x2000002eff208230 */ /* 0x100fe40000004100 */
        /* <DEDUP_REMOVED lines=11> */
.L_x_819:
[----:B------:R-:W-:Y:S05]  /*9fd0*/  BSYNC.RECONVERGENT B1 ;  /* 0x0000000000017941 */ /* 0x000fea0003800200 */
.L_x_818:
[----:B------:R-:W3:Y:S02]  /*9fe0*/  LD.E R3, desc[UR4][R120.64+0xd0] ;  /* 0x0000d00478037980 */ /* 0x000ee4000c101900 */
[----:B---3--:R-:W-:Y:S05]  /*9ff0*/  IMAD.U32 R3, R3, -0x40, RZ ;  /* 0xffffffc003037824 */ /* 0x008fea00078e00ff */
[C---:B------:R-:W-:Y:S02]  /*a000*/  LEA R82, P1, R3.reuse, R82, 0x1 ;  /* 0x0000005203527211 */ /* 0x040fe400078208ff */
[C---:B------:R-:W-:Y:S02]  /*a010*/  LEA R80, P0, R3.reuse, R80, 0x1 ;  /* 0x0000005003507211 */ /* 0x040fe400078008ff */
[C---:B------:R-:W-:Y:S02]  /*a020*/  LEA.HI.X.SX32 R83, R3.reuse, R83, 0x1, P1 ;  /* 0x0000005303537211 */ /* 0x040fe400008f0eff */
[----:B------:R-:W-:Y:S09]  /*a030*/  LEA.HI.X.SX32 R81, R3, R81, 0x1, P0 ;  /* 0x0000005103517211 */ /* 0x000ff200000f0eff */
.L_x_774:
[----:B------:R-:W-:Y:S05]  /*a040*/  BSYNC.RECONVERGENT B2 ;  /* 0x0000000000027941 */ /* 0x000fea0003800200 */
.L_x_766:
[----:B------:R-:W-:Y:S01]  /*a050*/  ISETP.NE.U32.AND P4, PT, R166, RZ, PT ;  /* 0x000000ffa600720c */ /* 0x000fe20003f85070 */
[----:B-1-34-:R-:W3:Y:S01]  /*a060*/  LD.E R3, desc[UR4][R120.64+0x128] ;  /* 0x0001280478037980 */ /* 0x01aee2000c101900 */
[----:B------:R-:W-:Y:S01]  /*a070*/  UMOV UR6, URZ ;  /* 0x000000ff00067c82 */ /* 0x000fe20008000000 */
[----:B------:R-:W-:Y:S01]  /*a080*/  BSSY.RECONVERGENT B0, `(.L_x_824) ;  /* 0x0000062000007945 */ /* 0x000fe20003800200 */
[----:B------:R-:W-:Y:S02]  /*a090*/  ISETP.NE.AND.EX P4, PT, R167, RZ, PT, P4 ;  /* 0x000000ffa700720c */ /* 0x000fe40003f85340 */
[----:B--2---:R-:W-:Y:S11]  /*a0a0*/  IADD3 R7, P0, PT, RZ, -UR6, RZ ;  /* 0x80000006ff077c10 */ /* 0x004ff6000ff1e0ff */
[----:B------:R-:W2:Y:S04]  /*a0b0*/  @!P4 LD.E R2, desc[UR4][R120.64+0x40] ;  /* 0x000040047802c980 */ /* 0x000ea8000c101900 */
[----:B------:R-:W4:Y:S02]  /*a0c0*/  @!P4 LD.E R0, desc[UR4][R120.64+0x38] ;  /* 0x000038047800c980 */ /* 0x000f24000c101900 */
[----:B----4-:R-:W-:Y:S02]  /*a0d0*/  @!P4 IMAD.SHL.U32 R0, R0, 0x80, RZ ;  /* 0x000000800000c824 */ /* 0x010fe400078e00ff */
[----:B---3--:R-:W-:Y:S02]  /*a0e0*/  IMAD.SHL.U32 R3, R3, 0x80, RZ ;  /* 0x0000008003037824 */ /* 0x008fe400078e00ff */
[----:B--2---:R-:W-:Y:S02]  /*a0f0*/  @!P4 IMAD.SHL.U32 R2, R2, 0x80, RZ ;  /* 0x000000800202c824 */ /* 0x004fe400078e00ff */
[----:B------:R-:W-:Y:S02]  /*a100*/  IMAD.X R3, RZ, RZ, ~R3, P0 ;  /* 0x000000ffff037224 */ /* 0x000fe400000e0e03 */
[----:B------:R-:W-:Y:S02]  /*a110*/  @!P4 IMAD.X R2, RZ, RZ, ~R2, P0 ;  /* 0x000000ffff02c224 */ /* 0x000fe400000e0e02 */
[----:B------:R-:W-:Y:S01]  /*a120*/  @!P4 IMAD.X R0, RZ, RZ, ~R0, P0 ;  /* 0x000000ffff00c224 */ /* 0x000fe200000e0e00 */
[C---:B------:R-:W-:Y:S02]  /*a130*/  SHF.R.S64 R9, R7.reuse, 0x1f, R3 ;  /* 0x0000001f07097819 */ /* 0x040fe40000001003 */
[C---:B------:R-:W-:Y:S02]  /*a140*/  @!P4 SHF.R.S64 R5, R7.reuse, 0x1f, R2 ;  /* 0x0000001f0705c819 */ /* 0x040fe40000001002 */
[----:B------:R-:W-:Y:S02]  /*a150*/  @!P4 SHF.R.S64 R7, R7, 0x1f, R0 ;  /* 0x0000001f0707c819 */ /* 0x000fe40000001000 */
[----:B------:R-:W-:Y:S02]  /*a160*/  IADD3 R10, P3, PT, R10, R9, RZ ;  /* 0x000000090a0a7210 */ /* 0x000fe40007f7e0ff */
[----:B------:R-:W-:Y:S02]  /*a170*/  @!P4 IADD3 R86, P1, PT, R5, R86, RZ ;  /* 0x000000560556c210 */ /* 0x000fe40007f3e0ff */
[----:B------:R-:W-:Y:S02]  /*a180*/  @!P4 IADD3 R84, P0, PT, R7, R84, RZ ;  /* 0x000000540754c210 */ /* 0x000fe40007f1e0ff */
[----:B------:R-:W-:Y:S02]  /*a190*/  LEA.HI.X.SX32 R11, R3, R11, 0x1, P3 ;  /* 0x0000000b030b7211 */ /* 0x000fe400018f0eff */
[----:B------:R-:W-:Y:S02]  /*a1a0*/  @!P4 LEA.HI.X.SX32 R87, R2, R87, 0x1, P1 ;  /* 0x000000570257c211 */ /* 0x000fe400008f0eff */
[----:B------:R-:W-:Y:S01]  /*a1b0*/  @!P4 LEA.HI.X.SX32 R85, R0, R85, 0x1, P0 ;  /* 0x000000550055c211 */ /* 0x000fe200000f0eff */
[----:B------:R-:W-:Y:S06]  /*a1c0*/  @!P4 BRA `(.L_x_825) ;  /* 0x000000040034c947 */ /* 0x000fec0003800000 */
[----:B------:R-:W-:Y:S11]  /*a1d0*/  ISETP.GT.AND P0, PT, R94, R69, PT ;  /* 0x000000455e00720c */ /* 0x000ff60003f04270 */
[----:B------:R-:W-:Y:S02]  /*a1e0*/  @!UPT UIADD3 URZ, UPT, UPT, URZ, URZ, URZ ;  /* 0x000000fffffff290 */ /* 0x000fe4000fffe0ff */
[----:B------:R-:W-:Y:S05]  /*a1f0*/  @!P0 BRA `(.L_x_825) ;  /* 0x0000000400288947 */ /* 0x000fea0003800000 */
[----:B------:R-:W2:Y:S01]  /*a200*/  LD.E R3, desc[UR4][R120.64+0x170] ;  /* 0x0001700478037980 */ /* 0x000ea2000c101900 */
[----:B------:R-:W-:Y:S03]  /*a210*/  IABS R14, R104 ;  /* 0x00000068000e7213 */ /* 0x000fe60000000000 */
[----:B------:R-:W3:Y:S06]  /*a220*/  LD.E.64 R24, desc[UR4][R120.64+0x40] ;  /* 0x0000400478187980 */ /* 0x000eec000c101b00 */
[----:B------:R-:W4:Y:S06]  /*a230*/  LD.E.64 R22, desc[UR4][R120.64+0x20] ;  /* 0x0000200478167980 */ /* 0x000f2c000c101b00 */
[----:B------:R-:W4:Y:S01]  /*a240*/  LD.E.64 R20, desc[UR4][R120.64+0x28] ;  /* 0x0000280478147980 */ /* 0x000f22000c101b00 */
[-C--:B--2---:R-:W-:Y:S02]  /*a250*/  IABS R15, R3.reuse ;  /* 0x00000003000f7213 */ /* 0x084fe40000000000 */
[----:B------:R-:W-:Y:S02]  /*a260*/  LOP3.LUT R4, RZ, R3, RZ, 0x33, !PT ;  /* 0x00000003ff047212 */ /* 0x000fe400078e33ff */
[----:B------:R-:W1:Y:S10]  /*a270*/  I2F.RP R18, R15 ;  /* 0x0000000f00127306 */ /* 0x000e740000209400 */
[----:B-1----:R-:W1:Y:S02]  /*a280*/  MUFU.RCP R6, R18 ;  /* 0x0000001200067308 */ /* 0x002e640000001000 */
[----:B-1----:R-:W-:Y:S01]  /*a290*/  VIADD R16, R6, 0xffffffe ;  /* 0x0ffffffe06107836 */ /* 0x002fe20000000000 */
[----:B------:R-:W-:Y:S07]  /*a2a0*/  IABS R6, R96 ;  /* 0x0000006000067213 */ /* 0x000fee0000000000 */
[----:B------:R-:W1:Y:S02]  /*a2b0*/  F2I.FTZ.U32.TRUNC.NTZ R17, R16 ;  /* 0x0000001000117305 */ /* 0x000e64000021f000 */
[--C-:B-1----:R-:W-:Y:S01]  /*a2c0*/  IMAD.MOV R8, RZ, RZ, -R17.reuse ;  /* 0x000000ffff087224 */ /* 0x102fe200078e0a11 */
[----:B------:R-:W-:Y:S03]  /*a2d0*/  MOV R16, RZ ;  /* 0x000000ff00107202 */ /* 0x000fe60000000f00 */
[----:B------:R-:W-:Y:S01]  /*a2e0*/  IMAD R19, R8, R15, RZ ;  /* 0x0000000f08137224 */ /* 0x000fe200078e02ff */
[----:B------:R-:W-:Y:S03]  /*a2f0*/  IABS R8, R3 ;  /* 0x0000000300087213 */ /* 0x000fe60000000000 */
[----:B------:R-:W-:Y:S02]  /*a300*/  IMAD.HI.U32 R17, R17, R19, R16 ;  /* 0x0000001311117227 */ /* 0x000fe400078e0010 */
[----:B------:R-:W2:Y:S02]  /*a310*/  LD.E.64 R18, desc[UR4][R120.64+0x38] ;  /* 0x0000380478127980 */ /* 0x000ea4000c101b00 */
[----:B------:R-:W-:Y:S02]  /*a320*/  IMAD.MOV R8, RZ, RZ, -R8 ;  /* 0x000000ffff087224 */ /* 0x000fe400078e0a08 */
[C---:B------:R-:W-:Y:S04]  /*a330*/  IMAD.HI.U32 R7, R17.reuse, R6, RZ ;  /* 0x0000000611077227 */ /* 0x040fe800078e00ff */
[----:B------:R-:W-:Y:S04]  /*a340*/  IMAD.HI.U32 R5, R17, R14, RZ ;  /* 0x0000000e11057227 */ /* 0x000fe800078e00ff */
[-C--:B------:R-:W-:Y:S02]  /*a350*/  IMAD R6, R7, R8.reuse, R6 ;  /* 0x0000000807067224 */ /* 0x080fe400078e0206 */
[----:B------:R-:W-:Y:S01]  /*a360*/  IMAD R14, R5, R8, R14 ;  /* 0x00000008050e7224 */ /* 0x000fe200078e020e */
[----:B------:R-:W-:Y:S02]  /*a370*/  LOP3.LUT R8, R104, R3, RZ, 0x3c, !PT ;  /* 0x0000000368087212 */ /* 0x000fe400078e3cff */
[C---:B------:R-:W-:Y:S02]  /*a380*/  ISETP.GT.U32.AND P0, PT, R15.reuse, R6, PT ;  /* 0x000000060f00720c */ /* 0x040fe40003f04070 */
[----:B------:R-:W-:Y:S02]  /*a390*/  ISETP.GT.U32.AND P4, PT, R15, R14, PT ;  /* 0x0000000e0f00720c */ /* 0x000fe40003f84070 */
[----:B------:R-:W-:Y:S09]  /*a3a0*/  ISETP.GE.AND P3, PT, R8, RZ, PT ;  /* 0x000000ff0800720c */ /* 0x000ff20003f66270 */
[----:B------:R-:W-:Y:S02]  /*a3b0*/  @!P0 IMAD.IADD R6, R6, 0x1, -R15 ;  /* 0x0000000106068824 */ /* 0x000fe400078e0a0f */
[----:B------:R-:W-:Y:S01]  /*a3c0*/  @!P0 VIADD R7, R7, 0x1 ;  /* 0x0000000107078836 */ /* 0x000fe20000000000 */
[-C--:B------:R-:W-:Y:S01]  /*a3d0*/  @!P4 IADD3 R14, PT, PT, R14, -R15.reuse, RZ ;  /* 0x8000000f0e0ec210 */ /* 0x080fe20007ffe0ff */
[----:B------:R-:W-:Y:S01]  /*a3e0*/  @!P4 VIADD R5, R5, 0x1 ;  /* 0x000000010505c836 */ /* 0x000fe20000000000 */
[-C--:B------:R-:W-:Y:S02]  /*a3f0*/  ISETP.GE.U32.AND P5, PT, R6, R15.reuse, PT ;  /* 0x0000000f0600720c */ /* 0x080fe40003fa6070 */
[----:B------:R-:W-:Y:S02]  /*a400*/  ISETP.GE.U32.AND P6, PT, R14, R15, PT ;  /* 0x0000000f0e00720c */ /* 0x000fe40003fc6070 */
[----:B------:R-:W-:Y:S02]  /*a410*/  LOP3.LUT R6, R96, R3, RZ, 0x3c, !PT ;  /* 0x0000000360067212 */ /* 0x000fe400078e3cff */
[----:B------:R-:W-:Y:S02]  /*a420*/  ISETP.NE.AND P0, PT, R3, RZ, PT ;  /* 0x000000ff0300720c */ /* 0x000fe40003f05270 */
[----:B------:R-:W-:Y:S05]  /*a430*/  ISETP.GE.AND P1, PT, R6, RZ, PT ;  /* 0x000000ff0600720c */ /* 0x000fea0003f26270 */
[----:B------:R-:W-:Y:S02]  /*a440*/  @P5 IADD3 R7, PT, PT, R7, 0x1, RZ ;  /* 0x0000000107075810 */ /* 0x000fe40007ffe0ff */
[----:B------:R-:W-:Y:S05]  /*a450*/  @P6 VIADD R5, R5, 0x1 ;  /* 0x0000000105056836 */ /* 0x000fea0000000000 */
[----:B------:R-:W-:Y:S01]  /*a460*/  @!P3 IADD3 R5, PT, PT, -R5, RZ, RZ ;  /* 0x000000ff0505b210 */ /* 0x000fe20007ffe1ff */
[----:B------:R-:W-:Y:S03]  /*a470*/  @!P1 IMAD.MOV R7, RZ, RZ, -R7 ;  /* 0x000000ffff079224 */ /* 0x000fe600078e0a07 */
[C---:B------:R-:W-:Y:S02]  /*a480*/  SEL R9, R4.reuse, R5, !P0 ;  /* 0x0000000504097207 */ /* 0x040fe40004000000 */
[----:B------:R-:W-:Y:S02]  /*a490*/  SEL R2, R4, R7, !P0 ;  /* 0x0000000704027207 */ /* 0x000fe40004000000 */
[CC--:B------:R-:W-:Y:S02]  /*a4a0*/  LEA R26, P0, R9.reuse, R164.reuse, 0x2 ;  /* 0x000000a4091a7211 */ /* 0x0c0fe400078010ff */
[C---:B------:R-:W-:Y:S02]  /*a4b0*/  LEA R28, P1, R2.reuse, R164, 0x2 ;  /* 0x000000a4021c7211 */ /* 0x040fe400078210ff */
[CC--:B------:R-:W-:Y:S02]  /*a4c0*/  LEA.HI.X.SX32 R27, R9.reuse, R165.reuse, 0x2, P0 ;  /* 0x000000a5091b7211 */ /* 0x0c0fe400000f16ff */
[----:B------:R-:W-:Y:S01]  /*a4d0*/  LEA.HI.X.SX32 R29, R2, R165, 0x2, P1 ;  /* 0x000000a5021d7211 */ /* 0x000fe200008f16ff */
[----:B------:R-:W-:Y:S02]  /*a4e0*/  IMAD.IADD R2, R9, 0x1, -R2 ;  /* 0x0000000109027824 */ /* 0x000fe400078e0a02 */
[----:B------:R1:W4:Y:S02]  /*a4f0*/  LD.E R6, desc[UR4][R26.64] ;  /* 0x000000041a067980 */ /* 0x000324000c101900 */
[----:B------:R-:W-:Y:S02]  /*a500*/  IMAD R0, R2, R3, -0x80 ;  /* 0xffffff8002007424 */ /* 0x000fe400078e0203 */
[----:B------:R-:W4:Y:S02]  /*a510*/  LD.E R15, desc[UR4][R28.64] ;  /* 0x000000041c0f7980 */ /* 0x000f24000c101900 */
[----:B---3--:R-:W-:Y:S01]  /*a520*/  IMAD R14, R25, R0, RZ ;  /* 0x00000000190e7224 */ /* 0x008fe200078e02ff */
[----:B------:R-:W-:Y:S05]  /*a530*/  SHF.R.S32.HI R8, RZ, 0x1f, R0 ;  /* 0x0000001fff087819 */ /* 0x000fea0000011400 */
[C---:B------:R-:W-:Y:S02]  /*a540*/  IMAD R14, R24.reuse, R8, R14 ;  /* 0x00000008180e7224 */ /* 0x040fe400078e020e */
[-C--:B-1----:R-:W-:Y:S04]  /*a550*/  IMAD.WIDE.U32 R26, R24, R0.reuse, RZ ;  /* 0x00000000181a7225 */ /* 0x082fe800078e00ff */
[----:B--2---:R-:W-:Y:S04]  /*a560*/  IMAD R17, R19, R0, RZ ;  /* 0x0000000013117224 */ /* 0x004fe800078e02ff */
[----:B------:R-:W-:Y:S02]  /*a570*/  IMAD R17, R18, R8, R17 ;  /* 0x0000000812117224 */ /* 0x000fe400078e0211 */
[----:B----4-:R-:W-:Y:S04]  /*a580*/  IMAD.IADD R16, R15, 0x1, -R6 ;  /* 0x000000010f107824 */ /* 0x010fe800078e0a06 */
[-C--:B------:R-:W-:Y:S01]  /*a590*/  IMAD R6, R23, R16.reuse, RZ ;  /* 0x0000001017067224 */ /* 0x080fe200078e02ff */
[----:B------:R-:W-:Y:S01]  /*a5a0*/  SHF.R.S32.HI R15, RZ, 0x1f, R16 ;  /* 0x0000001fff0f7819 */ /* 0x000fe20000011410 */
[C---:B------:R-:W-:Y:S01]  /*a5b0*/  IMAD.WIDE.U32 R24, R22.reuse, R16, RZ ;  /* 0x0000001016187225 */ /* 0x040fe200078e00ff */
[----:B------:R-:W-:Y:S03]  /*a5c0*/  IADD3 R23, PT, PT, R27, R14, RZ ;  /* 0x0000000e1b177210 */ /* 0x000fe60007ffe0ff */
[-C--:B------:R-:W-:Y:S01]  /*a5d0*/  IMAD R6, R22, R15.reuse, R6 ;  /* 0x0000000f16067224 */ /* 0x080fe200078e0206 */
[----:B------:R-:W-:Y:S03]  /*a5e0*/  MOV R22, R26 ;  /* 0x0000001a00167202 */ /* 0x000fe60000000f00 */
[----:B------:R-:W-:Y:S02]  /*a5f0*/  IMAD.IADD R25, R25, 0x1, R6 ;  /* 0x0000000119197824 */ /* 0x000fe400078e0206 */
[----:B------:R-:W-:Y:S04]  /*a600*/  IMAD.WIDE.U32 R22, R16, R20, R22 ;  /* 0x0000001410167225 */ /* 0x000fe800078e0016 */
[----:B------:R-:W-:Y:S01]  /*a610*/  IMAD R16, R21, R16, RZ ;  /* 0x0000001015107224 */ /* 0x000fe200078e02ff */
[----:B------:R-:W-:Y:S01]  /*a620*/  LEA R86, P1, R22, R86, 0x1 ;  /* 0x0000005616567211 */ /* 0x000fe200078208ff */
[----:B------:R-:W-:Y:S04]  /*a630*/  IMAD.WIDE.U32 R24, R18, R0, R24 ;  /* 0x0000000012187225 */ /* 0x000fe800078e0018 */
[----:B------:R-:W-:Y:S01]  /*a640*/  IMAD R16, R20, R15, R16 ;  /* 0x0000000f14107224 */ /* 0x000fe200078e0210 */
[C---:B------:R-:W-:Y:S02]  /*a650*/  LEA R84, P0, R24.reuse, R84, 0x1 ;  /* 0x0000005418547211 */ /* 0x040fe400078008ff */
[----:B------:R-:W-:Y:S01]  /*a660*/  IADD3 R6, PT, PT, R25, R17, RZ ;  /* 0x0000001119067210 */ /* 0x000fe20007ffe0ff */
[----:B------:R-:W-:Y:S03]  /*a670*/  IMAD.IADD R16, R23, 0x1, R16 ;  /* 0x0000000117107824 */ /* 0x000fe600078e0210 */
[----:B------:R-:W-:Y:S02]  /*a680*/  LEA.HI.X R85, R24, R85, R6, 0x1, P0 ;  /* 0x0000005518557211 */ /* 0x000fe400000f0c06 */
[----:B------:R-:W-:Y:S02]  /*a690*/  LEA.HI.X R87, R22, R87, R16, 0x1, P1 ;  /* 0x0000005716577211 */ /* 0x000fe400008f0c10 */
.L_x_825:
[----:B------:R-:W-:Y:S05]  /*a6a0*/  BSYNC.RECONVERGENT B0 ;  /* 0x0000000000007941 */ /* 0x000fea0003800200 */
.L_x_824:
[----:B------:R-:W-:Y:S05]  /*a6b0*/  @P2 BRA `(.L_x_826) ;  /* 0xffffff7c00342947 */ /* 0x000fea000383ffff */
.L_x_757:
[----:B------:R-:W-:Y:S05]  /*a6c0*/  WARPSYNC.ALL ;  /* 0x0000000000007948 */ /* 0x000fea0003800000 */
[----:B------:R-:W-:Y:S06]  /*a6d0*/  BAR.SYNC.DEFER_BLOCKING 0x0 ;  /* 0x0000000000007b1d */ /* 0x000fec0000010000 */
[----:B------:R-:W2:Y:S01]  /*a6e0*/  LD.E R3, desc[UR4][R120.64+0xd0] ;  /* 0x0000d00478037980 */ /* 0x000ea2000c101900 */
[----:B------:R-:W-:Y:S01]  /*a6f0*/  BSSY.RECONVERGENT B3, `(.L_x_827) ;  /* 0x00003ac000037945 */ /* 0x000fe20003800200 */
[----:B--2---:R-:W-:-:S13]  /*a700*/  ISETP.NE.AND P0, PT, R3, RZ, PT ;  /* 0x000000ff0300720c */ /* 0x004fda0003f05270 */
[----:B------:R-:W-:Y:S05]  /*a710*/  @P0 BRA `(.L_x_828) ;  /* 0x0000000000cc0947 */ /* 0x000fea0003800000 */
[----:B------:R-:W-:Y:S01]  /*a720*/  IADD3 R3, PT, PT, -R158, R163, RZ ;  /* 0x000000a39e037210 */ /* 0x000fe20007ffe1ff */
[----:B------:R-:W-:Y:S03]  /*a730*/  BSSY.RECONVERGENT B0, `(.L_x_829) ;  /* 0x0000017000007945 */ /* 0x000fe60003800200 */
[----:B------:R-:W-:-:S13]  /*a740*/  ISETP.GE.AND P0, PT, R108, R3, PT ;  /* 0x000000036c00720c */ /* 0x000fda0003f06270 */
[----:B------:R-:W-:Y:S05]  /*a750*/  @P0 BRA `(.L_x_830) ;  /* 0x0000000000500947 */ /* 0x000fea0003800000 */
[-C--:B------:R-:W-:Y:S02]  /*a760*/  ISETP.GE.AND P1, PT, R118, R159.reuse, PT ;  /* 0x0000009f7600720c */ /* 0x080fe40003f26270 */
[----:B------:R-:W-:-:S11]  /*a770*/  ISETP.GE.AND P0, PT, R117, R159, PT ;  /* 0x0000009f7500720c */ /* 0x000fd60003f06270 */
        /* <DEDUP_REMOVED lines=17> */
.L_x_831:
[----:B------:R2:W-:Y:S02]  /*a890*/  STS.128 [R161+0x2000], RZ ;  /* 0x002000ffa1007388 */ /* 0x0005e40000000c00 */
.L_x_830:
[----:B------:R-:W-:Y:S05]  /*a8a0*/  BSYNC.RECONVERGENT B0 ;  /* 0x0000000000007941 */ /* 0x000fea0003800200 */
.L_x_829:
[----:B------:R-:W-:-:S04]  /*a8b0*/  IADD3 R26, PT, PT, R108, 0x20, RZ ;  /* 0x000000206c1a7810 */ /* 0x000fc80007ffe0ff */
        /* <DEDUP_REMOVED lines=23> */
.L_x_833:
[----:B------:R1:W-:Y:S01]  /*aa30*/  STS.128 [R161+0x2800], RZ ;  /* 0x002800ffa1007388 */ /* 0x0003e20000000c00 */
[----:B------:R-:W-:Y:S05]  /*aa40*/  BRA `(.L_x_832) ;  /* 0x0000003400d87947 */ /* 0x000fea0003800000 */
.L_x_828:
[----:B------:R-:W2:Y:S01]  /*aa50*/  LD.E.64 R4, desc[UR4][R120.64+0xf0] ;  /* 0x0000f00478047980 */ /* 0x000ea2000c101b00 */
[----:B------:R-:W-:-:S03]  /*aa60*/  IMAD.MOV.U32 R6, RZ, RZ, RZ ;  /* 0x000000ffff067224 */ /* 0x000fc600078e00ff */
[----:B------:R-:W3:Y:S04]  /*aa70*/  LD.E.U8 R0, desc[UR4][R120.64+0x1b3] ;  /* 0x0001b30478007980 */ /* 0x000ee8000c101100 */
[----:B------:R1:W5:Y:S04]  /*aa80*/  LD.E.64 R16, desc[UR4][R120.64+0x148] ;  /* 0x0001480478107980 */ /* 0x000368000c101b00 */
[----:B------:R1:W5:Y:S01]  /*aa90*/  LD.E.64 R28, desc[UR4][R120.64+0x150] ;  /* 0x00015004781c7980 */ /* 0x000362000c101b00 */
[----:B--2---:R-:W-:-:S04]  /*aaa0*/  ISETP.NE.U32.AND P1, PT, R4, RZ, PT ;  /* 0x000000ff0400720c */ /* 0x004fc80003f25070 */
[----:B------:R-:W-:-:S13]  /*aab0*/  ISETP.NE.AND.EX P1, PT, R5, RZ, PT, P1 ;  /* 0x000000ff0500720c */ /* 0x000fda0003f25310 */
[----:B------:R-:W-:-:S05]  /*aac0*/  @P1 IADD3 R8, P0, PT, R4, R93, RZ ;  /* 0x0000005d04081210 */ /* 0x000fca0007f1e0ff */
[----:B------:R-:W-:-:S05]  /*aad0*/  @P1 IMAD.X R9, R5, 0x1, R92, P0 ;  /* 0x0000000105091824 */ /* 0x000fca00000e065c */
[----:B------:R-:W2:Y:S01]  /*aae0*/  @P1 LD.E R6, desc[UR4][R8.64] ;  /* 0x0000000408061980 */ /* 0x000ea2000c101900 */
[----:B------:R-:W-:-:S04]  /*aaf0*/  LEA.HI R19, R3, R3, RZ, 0x1 ;  /* 0x0000000303137211 */ /* 0x000fc800078f08ff */
[----:B------:R-:W-:Y:S02]  /*ab00*/  SHF.R.S32.HI R19, RZ, 0x1, R19 ;  /* 0x00000001ff137819 */ /* 0x000fe40000011413 */
[----:B---3--:R-:W-:Y:S01]  /*ab10*/  ISETP.NE.AND P2, PT, R0, RZ, PT ;  /* 0x000000ff0000720c */ /* 0x008fe20003f45270 */
[----:B--2---:R-:W-:-:S04]  /*ab20*/  IMAD.IADD R6, R77, 0x1, R6 ;  /* 0x000000014d067824 */ /* 0x004fc800078e0206 */
[----:B------:R-:W-:-:S05]  /*ab30*/  IMAD R6, R6, R19, RZ ;  /* 0x0000001306067224 */ /* 0x000fca00078e02ff */
[----:B------:R-:W-:-:S04]  /*ab40*/  IADD3 R4, P1, PT, R103, R6, RZ ;  /* 0x0000000667047210 */ /* 0x000fc80007f3e0ff */
[----:B------:R-:W-:Y:S02]  /*ab50*/  IADD3 R2, P0, PT, R103, R4, RZ ;  /* 0x0000000467027210 */ /* 0x000fe40007f1e0ff */
[----:B------:R-:W-:-:S05]  /*ab60*/  LEA.HI.X.SX32 R5, R6, RZ, 0x1, P1 ;  /* 0x000000ff06057211 */ /* 0x000fca00008f0eff */
[----:B------:R-:W-:Y:S01]  /*ab70*/  IMAD.X R0, RZ, RZ, R5, P0 ;  /* 0x000000ffff007224 */ /* 0x000fe200000e0605 */
[----:B-1----:R-:W-:Y:S06]  /*ab80*/  @!P2 BRA `(.L_x_834) ;  /* 0x000000140010a947 */ /* 0x002fec0003800000 */
[----:B------:R1:W5:Y:S01]  /*ab90*/  LD.E R13, desc[UR4][R120.64+0xc0] ;  /* 0x0000c004780d7980 */ /* 0x000362000c101900 */
[----:B------:R-:W-:Y:S01]  /*aba0*/  IMAD.IADD R15, R163, 0x1, -R158 ;  /* 0x00000001a30f7824 */ /* 0x000fe200078e0a9e */
[C---:B------:R-:W-:Y:S01]  /*abb0*/  SHF.L.U64.HI R5, R4.reuse, 0x1, R5 ;  /* 0x0000000104057819 */ /* 0x040fe20000010205 */
[----:B------:R-:W-:Y:S01]  /*abc0*/  IMAD.SHL.U32 R19, R4, 0x2, RZ ;  /* 0x0000000204137824 */ /* 0x000fe200078e00ff */
[----:B------:R-:W-:Y:S02]  /*abd0*/  BSSY.RECONVERGENT B2, `(.L_x_835) ;  /* 0x00000a3000027945 */ /* 0x000fe40003800200 */
[----:B------:R-:W-:Y:S02]  /*abe0*/  ISETP.GE.AND P2, PT, R108, R15, PT ;  /* 0x0000000f6c00720c */ /* 0x000fe40003f46270 */
[-C--:B-----5:R-:W-:Y:S02]  /*abf0*/  IADD3 R16, P1, PT, R16, R19.reuse, RZ ;  /* 0x0000001310107210 */ /* 0x0a0fe40007f3e0ff */
[----:B------:R-:W-:-:S03]  /*ac00*/  IADD3 R18, P0, PT, R28, R19, RZ ;  /* 0x000000131c127210 */ /* 0x000fc60007f1e0ff */
[--C-:B------:R-:W-:Y:S02]  /*ac10*/  IMAD.X R17, R17, 0x1, R5.reuse, P1 ;  /* 0x0000000111117824 */ /* 0x100fe400008e0605 */
[----:B------:R-:W-:-:S04]  /*ac20*/  IMAD.X R19, R29, 0x1, R5, P0 ;  /* 0x000000011d137824 */ /* 0x000fc800000e0605 */
[----:B------:R-:W-:Y:S05]  /*ac30*/  @P2 BRA `(.L_x_836) ;  /* 0x0000000800702947 */ /* 0x000fea0003800000 */
[----:B------:R-:W-:Y:S01]  /*ac40*/  ISETP.GE.AND P0, PT, R118, R13, PT ;  /* 0x0000000d7600720c */ /* 0x000fe20003f06270 */
[----:B------:R-:W-:Y:S01]  /*ac50*/  BSSY.RECONVERGENT B1, `(.L_x_837) ;  /* 0x0000035000017945 */ /* 0x000fe20003800200 */
[----:B------:R-:W-:Y:S02]  /*ac60*/  CS2R R4, SRZ ;  /* 0x0000000000047805 */ /* 0x000fe4000001ff00 */
[----:B------:R-:W-:-:S09]  /*ac70*/  CS2R R6, SRZ ;  /* 0x0000000000067805 */ /* 0x000fd2000001ff00 */
[----:B------:R-:W-:Y:S05]  /*ac80*/  @P0 BRA `(.L_x_838) ;  /* 0x0000000000c40947 */ /* 0x000fea0003800000 */
[----:B------:R2:W5:Y:S01]  /*ac90*/  LD.E.128 R8, desc[UR4][R106.64] ;  /* 0x000000046a087980 */ /* 0x000562000c101d00 */
[----:B------:R-:W-:Y:S01]  /*aca0*/  ISETP.GE.AND P0, PT, R118, R3, PT ;  /* 0x000000037600720c */ /* 0x000fe20003f06270 */
[----:B------:R-:W-:-:S12]  /*acb0*/  BSSY.RECONVERGENT B0, `(.L_x_839) ;  /* 0x000002a000007945 */ /* 0x000fd80003800200 */
[----:B------:R-:W-:Y:S05]  /*acc0*/  @P0 BRA `(.L_x_840) ;  /* 0x0000000000a00947 */ /* 0x000fea0003800000 */
[----:B------:R-:W3:Y:S04]  /*acd0*/  LD.E.64 R4, desc[UR4][R18.64] ;  /* 0x0000000412047980 */ /* 0x000ee8000c101b00 */
[----:B------:R-:W4:Y:S01]  /*ace0*/  LD.E.64 R6, desc[UR4][R16.64] ;  /* 0x0000000410067980 */ /* 0x000f22000c101b00 */
[----:B-----5:R-:W-:Y:S01]  /*acf0*/  MOV R14, R10 ;  /* 0x0000000a000e7202 */ /* 0x020fe20000000f00 */
[--C-:B------:R-:W-:Y:S02]  /*ad00*/  HADD2.F32 R21, -RZ, R9.reuse.H0_H0 ;  /* 0x20000009ff157230 */ /* 0x100fe40000004100 */
[----:B------:R-:W-:Y:S02]  /*ad10*/  HADD2.F32 R25, -RZ, R9.H1_H1 ;  /* 0x30000009ff197230 */ /* 0x000fe40000004100 */
[----:B------:R-:W-:-:S02]  /*ad20*/  HADD2.F32 R12, -RZ, R11.H1_H1 ;  /* 0x3000000bff0c7230 */ /* 0x000fc40000004100 */
[----:B------:R-:W-:Y:S02]  /*ad30*/  HADD2.F32 R23, -RZ, R11.H0_H0 ;  /* 0x2000000bff177230 */ /* 0x000fe40000004100 */
[----:B---3--:R-:W-:Y:S02]  /*ad40*/  HADD2.F32 R2, -RZ, R4.H1_H1 ;  /* 0x30000004ff027230 */ /* 0x008fe40000004100 */
[----:B------:R-:W-:Y:S02]  /*ad50*/  HADD2.F32 R0, -RZ, R5.H1_H1 ;  /* 0x30000005ff007230 */ /* 0x000fe40000004100 */
[--C-:B----4-:R-:W-:Y:S02]  /*ad60*/  HADD2.F32 R10, -RZ, R6.reuse.H1_H1 ;  /* 0x30000006ff0a7230 */ /* 0x110fe40000004100 */
[----:B------:R-:W-:Y:S01]  /*ad70*/  FMUL.FTZ R22, R25, R2 ;  /* 0x0000000219167220 */ /* 0x000fe20000410000 */
[----:B------:R-:W-:Y:S02]  /*ad80*/  HADD2.F32 R9, -RZ, R7.H1_H1 ;  /* 0x30000007ff097230 */ /* 0x000fe40000004100 */
[----:B------:R-:W-:Y:S01]  /*ad90*/  FMUL.FTZ R20, R12, R0 ;  /* 0x000000000c147220 */ /* 0x000fe20000410000 */
[----:B------:R-:W-:-:S02]  /*ada0*/  HADD2.F32 R6, -RZ, R6.H0_H0 ;  /* 0x20000006ff067230 */ /* 0x000fc40000004100 */
[----:B------:R-:W-:Y:S01]  /*adb0*/  FMUL.FTZ R11, R25, R10 ;  /* 0x0000000a190b7220 */ /* 0x000fe20000410000 */
[----:B------:R-:W-:Y:S02]  /*adc0*/  HADD2.F32 R4, -RZ, R4.H0_H0 ;  /* 0x20000004ff047230 */ /* 0x000fe40000004100 */
[-C--:B------:R-:W-:Y:S01]  /*add0*/  FMUL.FTZ R25, R12, R9.reuse ;  /* 0x000000090c197220 */ /* 0x080fe20000410000 */
[----:B------:R-:W-:Y:S01]  /*ade0*/  FFMA.FTZ R20, R23, R9, -R20 ;  /* 0x0000000917147223 */ /* 0x000fe20000010814 */
[----:B------:R-:W-:Y:S02]  /*adf0*/  HADD2.F32 R9, -RZ, R8.H1_H1 ;  /* 0x30000008ff097230 */ /* 0x000fe40000004100 */
[----:B------:R-:W-:Y:S01]  /*ae00*/  FFMA.FTZ R11, R21, R2, R11 ;  /* 0x00000002150b7223 */ /* 0x000fe2000001000b */
[----:B------:R-:W-:Y:S01]  /*ae10*/  FFMA.FTZ R25, R23, R0, R25 ;  /* 0x0000000017197223 */ /* 0x000fe20000010019 */
[----:B------:R-:W-:Y:S02]  /*ae20*/  HADD2.F32 R5, -RZ, R5.H0_H0 ;  /* 0x20000005ff057230 */ /* 0x000fe40000004100 */
[----:B------:R-:W-:Y:S01]  /*ae30*/  FFMA.FTZ R22, R21, R10, -R22 ;  /* 0x0000000a15167223 */ /* 0x000fe20000010816 */
[----:B------:R-:W-:-:S02]  /*ae40*/  HADD2.F32 R0, -RZ, R14.H1_H1 ;  /* 0x3000000eff007230 */ /* 0x000fc40000004100 */
[C---:B------:R-:W-:Y:S01]  /*ae50*/  FMUL.FTZ R2, R9.reuse, R4 ;  /* 0x0000000409027220 */ /* 0x040fe20000410000 */
[----:B------:R-:W-:Y:S02]  /*ae60*/  HADD2.F32 R7, -RZ, R7.H0_H0 ;  /* 0x20000007ff077230 */ /* 0x000fe40000004100 */
[----:B------:R-:W-:Y:S01]  /*ae70*/  FMUL.FTZ R23, R9, R6 ;  /* 0x0000000609177220 */ /* 0x000fe20000410000 */
[----:B------:R-:W-:Y:S02]  /*ae80*/  HADD2.F32 R14, -RZ, R14.H0_H0 ;  /* 0x2000000eff0e7230 */ /* 0x000fe40000004100 */
[C---:B------:R-:W-:Y:S01]  /*ae90*/  FMUL.FTZ R9, R0.reuse, R5 ;  /* 0x0000000500097220 */ /* 0x040fe20000410000 */
[----:B------:R-:W-:Y:S02]  /*aea0*/  HADD2.F32 R21, -RZ, R8.H0_H0 ;  /* 0x20000008ff157230 */ /* 0x000fe40000004100 */
[-C--:B------:R-:W-:Y:S01]  /*aeb0*/  FMUL.FTZ R0, R0, R7.reuse ;  /* 0x0000000700007220 */ /* 0x080fe20000410000 */
[----:B------:R-:W-:Y:S01]  /*aec0*/  F2FP.F16.F32.PACK_AB R22, R11, R22 ;  /* 0x000000160b16723e */ /* 0x000fe200000000ff */
[C---:B------:R-:W-:Y:S01]  /*aed0*/  FFMA.FTZ R9, R14.reuse, R7, -R9 ;  /* 0x000000070e097223 */ /* 0x040fe20000010809 */
[----:B------:R-:W-:Y:S01]  /*aee0*/  F2FP.F16.F32.PACK_AB R11, R25, R20 ;  /* 0x00000014190b723e */ /* 0x000fe200000000ff */
[----:B------:R-:W-:Y:S01]  /*aef0*/  FFMA.FTZ R0, R14, R5, R0 ;  /* 0x000000050e007223 */ /* 0x000fe20000010000 */
[C---:B------:R-:W-:Y:S01]  /*af00*/  FFMA.FTZ R2, R21.reuse, R6, -R2 ;  /* 0x0000000615027223 */ /* 0x040fe20000010802 */
[----:B------:R-:W-:-:S03]  /*af10*/  FFMA.FTZ R23, R21, R4, R23 ;  /* 0x0000000415177223 */ /* 0x000fc60000010017 */
[----:B------:R-:W-:Y:S02]  /*af20*/  F2FP.F16.F32.PACK_AB R10, R0, R9 ;  /* 0x00000009000a723e */ /* 0x000fe400000000ff */
[----:B------:R-:W-:Y:S02]  /*af30*/  F2FP.F16.F32.PACK_AB R8, R23, R2 ;  /* 0x000000021708723e */ /* 0x000fe400000000ff */
[----:B------:R-:W-:Y:S02]  /*af40*/  MOV R9, R22 ;  /* 0x0000001600097202 */ /* 0x000fe40000000f00 */
.L_x_840:
[----:B------:R-:W-:Y:S05]  /*af50*/  BSYNC.RECONVERGENT B0 ;  /* 0x0000000000007941 */ /* 0x000fea0003800200 */
.L_x_839:
[----:B-----5:R-:W-:Y:S01]  /*af60*/  IMAD.MOV.U32 R6, RZ, RZ, R10 ;  /* 0x000000ffff067224 */ /* 0x020fe200078e000a */
[----:B------:R-:W-:Y:S01]  /*af70*/  MOV R4, R8 ;  /* 0x0000000800047202 */ /* 0x000fe20000000f00 */
[----:B------:R-:W-:Y:S01]  /*af80*/  IMAD.MOV.U32 R7, RZ, RZ, R11 ;  /* 0x000000ffff077224 */ /* 0x000fe200078e000b */
[----:B------:R-:W-:Y:S02]  /*af90*/  MOV R5, R9 ;  /* 0x0000000900057202 */ /* 0x000fe40000000f00 */
.L_x_838:
[----:B------:R-:W-:Y:S05]  /*afa0*/  BSYNC.RECONVERGENT B1 ;  /* 0x0000000000017941 */ /* 0x000fea0003800200 */
.L_x_837:
[----:B------:R-:W-:Y:S01]  /*afb0*/  ISETP.GE.AND P0, PT, R117, R13, PT ;  /* 0x0000000d7500720c */ /* 0x000fe20003f06270 */
[----:B------:R3:W-:Y:S01]  /*afc0*/  STS.128 [R161], R4 ;  /* 0x00000004a1007388 */ /* 0x0007e20000000c00 */
[----:B------:R-:W-:Y:S11]  /*afd0*/  BSSY.RECONVERGENT B1, `(.L_x_841) ;  /* 0x0000031000017945 */ /* 0x000ff60003800200 */
[----:B------:R3:W-:Y:S01]  /*afe0*/  @P0 STS.128 [R161+0x1000], RZ ;  /* 0x001000ffa1000388 */ /* 0x0007e20000000c00 */
[----:B------:R-:W-:Y:S05]  /*aff0*/  @P0 BRA `(.L_x_842) ;  /* 0x0000000000b80947 */ /* 0x000fea0003800000 */
[----:B------:R4:W5:Y:S01]  /*b000*/  LD.E.128 R8, desc[UR4][R106.64+0x40] ;  /* 0x000040046a087980 */ /* 0x000962000c101d00 */
[----:B------:R-:W-:Y:S01]  /*b010*/  ISETP.GE.AND P0, PT, R117, R3, PT ;  /* 0x000000037500720c */ /* 0x000fe20003f06270 */
[----:B------:R-:W-:-:S12]  /*b020*/  BSSY.RECONVERGENT B0, `(.L_x_843) ;  /* 0x000002a000007945 */ /* 0x000fd80003800200 */
[----:B------:R-:W-:Y:S05]  /*b030*/  @P0 BRA `(.L_x_844) ;  /* 0x0000000000a00947 */ /* 0x000fea0003800000 */
[----:B---3--:R-:W3:Y:S04]  /*b040*/  LD.E.64 R4, desc[UR4][R18.64+0x20] ;  /* 0x0000200412047980 */ /* 0x008ee8000c101b00 */
[----:B------:R-:W2:Y:S01]  /*b050*/  LD.E.64 R6, desc[UR4][R16.64+0x20] ;  /* 0x0000200410067980 */ /* 0x000ea2000c101b00 */
[----:B-----5:R-:W-:Y:S01]  /*b060*/  MOV R14, R10 ;  /* 0x0000000a000e7202 */ /* 0x020fe20000000f00 */
[--C-:B------:R-:W-:Y:S02]  /*b070*/  HADD2.F32 R21, -RZ, R9.reuse.H0_H0 ;  /* 0x20000009ff157230 */ /* 0x100fe40000004100 */
[----:B------:R-:W-:Y:S02]  /*b080*/  HADD2.F32 R25, -RZ, R9.H1_H1 ;  /* 0x30000009ff197230 */ /* 0x000fe40000004100 */
[----:B------:R-:W-:-:S02]  /*b090*/  HADD2.F32 R12, -RZ, R11.H1_H1 ;  /* 0x3000000bff0c7230 */ /* 0x000fc40000004100 */
[----:B------:R-:W-:Y:S02]  /*b0a0*/  HADD2.F32 R23, -RZ, R11.H0_H0 ;  /* 0x2000000bff177230 */ /* 0x000fe40000004100 */
[----:B---3--:R-:W-:Y:S02]  /*b0b0*/  HADD2.F32 R2, -RZ, R4.H1_H1 ;  /* 0x30000004ff027230 */ /* 0x008fe40000004100 */
[----:B------:R-:W-:Y:S02]  /*b0c0*/  HADD2.F32 R0, -RZ, R5.H1_H1 ;  /* 0x30000005ff007230 */ /* 0x000fe40000004100 */
[--C-:B--2---:R-:W-:Y:S02]  /*b0d0*/  HADD2.F32 R10, -RZ, R6.reuse.H1_H1 ;  /* 0x30000006ff0a7230 */ /* 0x104fe40000004100 */
        /* <DEDUP_REMOVED lines=30> */
.L_x_844:
[----:B------:R-:W-:Y:S05]  /*b2c0*/  BSYNC.RECONVERGENT B0 ;  /* 0x0000000000007941 */ /* 0x000fea0003800200 */
.L_x_843:
[----:B-----5:R1:W-:Y:S02]  /*b2d0*/  STS.128 [R161+0x1000], R8 ;  /* 0x00100008a1007388 */ /* 0x0203e40000000c00 */
.L_x_842:
[----:B------:R-:W-:Y:S05]  /*b2e0*/  BSYNC.RECONVERGENT B1 ;  /* 0x0000000000017941 */ /* 0x000fea0003800200 */
.L_x_841:
[----:B------:R-:W-:-:S13]  /*b2f0*/  ISETP.GE.AND P0, PT, R116, R13, PT ;  /* 0x0000000d7400720c */ /* 0x000fda0003f06270 */
[----:B------:R1:W-:Y:S01]  /*b300*/  @P0 STS.128 [R161+0x2000], RZ ;  /* 0x002000ffa1000388 */ /* 0x0003e20000000c00 */
[----:B------:R-:W-:Y:S05]  /*b310*/  @P0 BRA `(.L_x_836) ;  /* 0x0000000000b80947 */ /* 0x000fea0003800000 */
[----:B-1----:R1:W5:Y:S01]  /*b320*/  LD.E.128 R8, desc[UR4][R106.64+0x80] ;  /* 0x000080046a087980 */ /* 0x002362000c101d00 */
        /* <DEDUP_REMOVED lines=43> */
.L_x_846:
[----:B------:R-:W-:Y:S05]  /*b5e0*/  BSYNC.RECONVERGENT B0 ;  /* 0x0000000000007941 */ /* 0x000fea0003800200 */
.L_x_845:
[----:B-----5:R1:W-:Y:S02]  /*b5f0*/  STS.128 [R161+0x2000], R8 ;  /* 0x00200008a1007388 */ /* 0x0203e40000000c00 */
.L_x_836:
[----:B------:R-:W-:Y:S05]  /*b600*/  BSYNC.RECONVERGENT B2 ;  /* 0x0000000000027941 */ /* 0x000fea0003800200 */
.L_x_835:
[----:B------:R-:W-:-:S04]  /*b610*/  IADD3 R26, PT, PT, R108, 0x20, RZ ;  /* 0x000000206c1a7810 */ /* 0x000fc80007ffe0ff */
[----:B------:R-:W-:-:S13]  /*b620*/  ISETP.GE.AND P0, PT, R26, R15, PT ;  /* 0x0000000f1a00720c */ /* 0x000fda0003f06270 */
[----:B------:R-:W-:Y:S05]  /*b630*/  @P0 BRA `(.L_x_832) ;  /* 0x0000002800dc0947 */ /* 0x000fea0003800000 */
[----:B------:R-:W-:Y:S01]  /*b640*/  ISETP.GE.AND P1, PT, R118, R13, PT ;  /* 0x0000000d7600720c */ /* 0x000fe20003f26270 */
[----:B------:R-:W-:Y:S01]  /*b650*/  BSSY.RECONVERGENT B1, `(.L_x_847) ;  /* 0x0000033000017945 */ /* 0x000fe20003800200 */
[----:B------:R-:W-:-:S04]  /*b660*/  LEA R14, P0, R74, R106, 0x1 ;  /* 0x0000006a4a0e7211 */ /* 0x000fc800078008ff */
[----:B------:R-:W-:-:S07]  /*b670*/  LEA.HI.X R15, R74, R107, R75, 0x1, P0 ;  /* 0x0000006b4a0f7211 */ /* 0x000fce00000f0c4b */
        /* <DEDUP_REMOVED lines=46> */
.L_x_850:
[----:B------:R-:W-:Y:S05]  /*b960*/  BSYNC.RECONVERGENT B0 ;  /* 0x0000000000007941 */ /* 0x000fea0003800200 */
.L_x_849:
[----:B-----5:R1:W-:Y:S02]  /*b970*/  STS.128 [R161+0x800], R8 ;  /* 0x00080008a1007388 */ /* 0x0203e40000000c00 */
.L_x_848:
[----:B------:R-:W-:Y:S05]  /*b980*/  BSYNC.RECONVERGENT B1 ;  /* 0x0000000000017941 */ /* 0x000fea0003800200 */
.L_x_847:
[----:B------:R-:W-:Y:S01]  /*b990*/  ISETP.GE.AND P0, PT, R117, R13, PT ;  /* 0x0000000d7500720c */ /* 0x000fe20003f06270 */
[----:B------:R-:W-:-:S12]  /*b9a0*/  BSSY.RECONVERGENT B1, `(.L_x_851) ;  /* 0x0000031000017945 */ /* 0x000fd80003800200 */
        /* <DEDUP_REMOVED lines=46> */
.L_x_854:
[----:B------:R-:W-:Y:S05]  /*bc90*/  BSYNC.RECONVERGENT B0 ;  /* 0x0000000000007941 */ /* 0x000fea0003800200 */
.L_x_853:
[----:B-----5:R1:W-:Y:S02]  /*bca0*/  STS.128 [R161+0x1800], R8 ;  /* 0x00180008a1007388 */ /* 0x0203e40000000c00 */
.L_x_852:
[----:B------:R-:W-:Y:S05]  /*bcb0*/  BSYNC.RECONVERGENT B1 ;  /* 0x0000000000017941 */ /* 0x000fea0003800200 */
.L_x_851:
[----:B------:R-:W-:-:S13]  /*bcc0*/  ISETP.GE.AND P0, PT, R116, R13, PT ;  /* 0x0000000d7400720c */ /* 0x000fda0003f06270 */
[----:B------:R1:W-:Y:S01]  /*bcd0*/  @P0 STS.128 [R161+0x2800], RZ ;  /* 0x002800ffa1000388 */ /* 0x0003e20000000c00 */
[----:B------:R-:W-:Y:S05]  /*bce0*/  @P0 BRA `(.L_x_832) ;  /* 0x0000002400300947 */ /* 0x000fea0003800000 */
[----:B-1----:R1:W5:Y:S01]  /*bcf0*/  LD.E.128 R8, desc[UR4][R14.64+0x80] ;  /* 0x000080040e087980 */ /* 0x002362000c101d00 */
[----:B------:R-:W-:Y:S01]  /*bd00*/  ISETP.GE.AND P0, PT, R116, R3, PT ;  /* 0x000000037400720c */ /* 0x000fe20003f06270 */
[----:B------:R-:W-:-:S12]  /*bd10*/  BSSY.RECONVERGENT B0, `(.L_x_855) ;  /* 0x0000029000007945 */ /* 0x000fd80003800200 */
[----:B------:R-:W-:Y:S05]  /*bd20*/  @P0 BRA `(.L_x_856) ;  /* 0x00000000009c0947 */ /* 0x000fea0003800000 */
[----:B------:R-:W2:Y:S04]  /*bd30*/  LD.E.64 R2, desc[UR4][R18.64+0x40] ;  /* 0x0000400412027980 */ /* 0x000ea8000c101b00 */
[----:B---3--:R-:W3:Y:S01]  /*bd40*/  LD.E.64 R4, desc[UR4][R16.64+0x40] ;  /* 0x0000400410047980 */ /* 0x008ee2000c101b00 */
[--C-:B-----5:R-:W-:Y:S01]  /*bd50*/  HADD2.F32 R13, -RZ, R9.reuse.H0_H0 ;  /* 0x20000009ff0d7230 */ /* 0x120fe20000004100 */
[----:B------:R-:W-:Y:S01]  /*bd60*/  MOV R12, R10 ;  /* 0x0000000a000c7202 */ /* 0x000fe20000000f00 */
[----:B-1----:R-:W-:Y:S02]  /*bd70*/  HADD2.F32 R14, -RZ, R9.H1_H1 ;  /* 0x30000009ff0e7230 */ /* 0x002fe40000004100 */
[--C-:B------:R-:W-:Y:S02]  /*bd80*/  HADD2.F32 R10, -RZ, R11.reuse.H1_H1 ;  /* 0x3000000bff0a7230 */ /* 0x100fe40000004100 */
[----:B------:R-:W-:-:S02]  /*bd90*/  HADD2.F32 R15, -RZ, R11.H0_H0 ;  /* 0x2000000bff0f7230 */ /* 0x000fc40000004100 */
[----:B--2---:R-:W-:Y:S02]  /*bda0*/  HADD2.F32 R6, -RZ, R2.H1_H1 ;  /* 0x30000002ff067230 */ /* 0x004fe40000004100 */
[----:B------:R-:W-:Y:S02]  /*bdb0*/  HADD2.F32 R0, -RZ, R3.H1_H1 ;  /* 0x30000003ff007230 */ /* 0x000fe40000004100 */
[--C-:B---3--:R-:W-:Y:S02]  /*bdc0*/  HADD2.F32 R9, -RZ, R4.reuse.H1_H1 ;  /* 0x30000004ff097230 */ /* 0x108fe40000004100 */
[C---:B------:R-:W-:Y:S01]  /*bdd0*/  FMUL.FTZ R16, R14.reuse, R6 ;  /* 0x000000060e107220 */ /* 0x040fe20000410000 */
[----:B------:R-:W-:Y:S02]  /*bde0*/  HADD2.F32 R7, -RZ, R5.H1_H1 ;  /* 0x30000005ff077230 */ /* 0x000fe40000004100 */
[----:B------:R-:W-:Y:S02]  /*bdf0*/  HADD2.F32 R4, -RZ, R4.H0_H0 ;  /* 0x20000004ff047230 */ /* 0x000fe40000004100 */
[----:B------:R-:W-:Y:S01]  /*be00*/  FMUL.FTZ R11, R14, R9 ;  /* 0x000000090e0b7220 */ /* 0x000fe20000410000 */
[C---:B------:R-:W-:Y:S01]  /*be10*/  FMUL.FTZ R14, R10.reuse, R0 ;  /* 0x000000000a0e7220 */ /* 0x040fe20000410000 */
[----:B------:R-:W-:Y:S01]  /*be20*/  FMUL.FTZ R17, R10, R7 ;  /* 0x000000070a117220 */ /* 0x000fe20000410000 */
[----:B------:R-:W-:-:S02]  /*be30*/  HADD2.F32 R2, -RZ, R2.H0_H0 ;  /* 0x20000002ff027230 */ /* 0x000fc40000004100 */
[----:B------:R-:W-:Y:S01]  /*be40*/  FFMA.FTZ R16, R13, R9, -R16 ;  /* 0x000000090d107223 */ /* 0x000fe20000010810 */
[C---:B------:R-:W-:Y:S01]  /*be50*/  FFMA.FTZ R14, R15.reuse, R7, -R14 ;  /* 0x000000070f0e7223 */ /* 0x040fe2000001080e */
[----:B------:R-:W-:Y:S01]  /*be60*/  FFMA.FTZ R17, R15, R0, R17 ;  /* 0x000000000f117223 */ /* 0x000fe20000010011 */
[----:B------:R-:W-:Y:S02]  /*be70*/  HADD2.F32 R7, -RZ, R8.H1_H1 ;  /* 0x30000008ff077230 */ /* 0x000fe40000004100 */
[----:B------:R-:W-:Y:S01]  /*be80*/  FFMA.FTZ R11, R13, R6, R11 ;  /* 0x000000060d0b7223 */ /* 0x000fe2000001000b */
[----:B------:R-:W-:Y:S02]  /*be90*/  HADD2.F32 R3, -RZ, R3.H0_H0 ;  /* 0x20000003ff037230 */ /* 0x000fe40000004100 */
[----:B------:R-:W-:Y:S02]  /*bea0*/  HADD2.F32 R0, -RZ, R12.H1_H1 ;  /* 0x3000000cff007230 */ /* 0x000fe40000004100 */
[----:B------:R-:W-:Y:S01]  /*beb0*/  FMUL.FTZ R6, R7, R2 ;  /* 0x0000000207067220 */ /* 0x000fe20000410000 */
[----:B------:R-:W-:-:S02]  /*bec0*/  HADD2.F32 R5, -RZ, R5.H0_H0 ;  /* 0x20000005ff057230 */ /* 0x000fc40000004100 */
[-C--:B------:R-:W-:Y:S01]  /*bed0*/  FMUL.FTZ R13, R7, R4.reuse ;  /* 0x00000004070d7220 */ /* 0x080fe20000410000 */
[----:B------:R-:W-:Y:S02]  /*bee0*/  HADD2.F32 R9, -RZ, R8.H0_H0 ;  /* 0x20000008ff097230 */ /* 0x000fe40000004100 */
[C---:B------:R-:W-:Y:S01]  /*bef0*/  FMUL.FTZ R7, R0.reuse, R3 ;  /* 0x0000000300077220 */ /* 0x040fe20000410000 */
[----:B------:R-:W-:Y:S02]  /*bf00*/  HADD2.F32 R12, -RZ, R12.H0_H0 ;  /* 0x2000000cff0c7230 */ /* 0x000fe40000004100 */
[-C--:B------:R-:W-:Y:S01]  /*bf10*/  FMUL.FTZ R0, R0, R5.reuse ;  /* 0x0000000500007220 */ /* 0x080fe20000410000 */
[C---:B------:R-:W-:Y:S01]  /*bf20*/  FFMA.FTZ R6, R9.reuse, R4, -R6 ;  /* 0x0000000409067223 */ /* 0x040fe20000010806 */
[----:B------:R-:W-:Y:S01]  /*bf30*/  FFMA.FTZ R13, R9, R2, R13 ;  /* 0x00000002090d7223 */ /* 0x000fe2000001000d */
[C---:B------:R-:W-:Y:S01]  /*bf40*/  FFMA.FTZ R7, R12.reuse, R5, -R7 ;  /* 0x000000050c077223 */ /* 0x040fe20000010807 */
[----:B------:R-:W-:Y:S01]  /*bf50*/  FFMA.FTZ R0, R12, R3, R0 ;  /* 0x000000030c007223 */ /* 0x000fe20000010000 */
[----:B------:R-:W-:-:S02]  /*bf60*/  F2FP.F16.F32.PACK_AB R9, R11, R16 ;  /* 0x000000100b09723e */ /* 0x000fc400000000ff */
[----:B------:R-:W-:Y:S02]  /*bf70*/  F2FP.F16.F32.PACK_AB R11, R17, R14 ;  /* 0x0000000e110b723e */ /* 0x000fe400000000ff */
[----:B------:R-:W-:Y:S02]  /*bf80*/  F2FP.F16.F32.PACK_AB R8, R13, R6 ;  /* 0x000000060d08723e */ /* 0x000fe400000000ff */
[----:B------:R-:W-:Y:S02]  /*bf90*/  F2FP.F16.F32.PACK_AB R10, R0, R7 ;  /* 0x00000007000a723e */ /* 0x000fe400000000ff */
.L_x_856:
[----:B------:R-:W-:Y:S05]  /*bfa0*/  BSYNC.RECONVERGENT B0 ;  /* 0x0000000000007941 */ /* 0x000fea0003800200 */
.L_x_855:
[----:B-----5:R1:W-:Y:S01]  /*bfb0*/  STS.128 [R161+0x2800], R8 ;  /* 0x00280008a1007388 */ /* 0x0203e20000000c00 */
[----:B------:R-:W-:Y:S05]  /*bfc0*/  BRA `(.L_x_832) ;  /* 0x0000002000787947 */ /* 0x000fea0003800000 */
.L_x_834:
[----:B------:R1:W5:Y:S01]  /*bfd0*/  LD.E R27, desc[UR4][R120.64+0xc0] ;  /* 0x0000c004781b7980 */ /* 0x000362000c101900 */
[----:B------:R-:W-:Y:S01]  /*bfe0*/  IMAD.IADD R31, R163, 0x1, -R158 ;  /* 0x00000001a31f7824 */ /* 0x000fe200078e0a9e */
[C---:B------:R-:W-:Y:S01]  /*bff0*/  IADD3 R18, PT, PT, -R19.reuse, RZ, RZ ;  /* 0x000000ff13127210 */ /* 0x040fe20007ffe1ff */
[----:B------:R-:W-:Y:S01]  /*c000*/  BSSY.RECONVERGENT B2, `(.L_x_857) ;  /* 0x0000110000027945 */ /* 0x000fe20003800200 */
[----:B------:R-:W-:Y:S02]  /*c010*/  IMAD.IADD R25, R19, 0x1, -R118 ;  /* 0x0000000113197824 */ /* 0x000fe400078e0a76 */
[----:B------:R-:W-:Y:S02]  /*c020*/  ISETP.GE.AND P0, PT, R108, R31, PT ;  /* 0x0000001f6c00720c */ /* 0x000fe40003f06270 */
[----:B------:R-:W-:-:S11]  /*c030*/  SHF.R.S32.HI R24, RZ, 0x1f, R18 ;  /* 0x0000001fff187819 */ /* 0x000fd60000011412 */
[----:B------:R-:W-:Y:S05]  /*c040*/  @P0 BRA `(.L_x_858) ;  /* 0x00000010002c0947 */ /* 0x000fea0003800000 */
[----:B-----5:R-:W-:Y:S01]  /*c050*/  ISETP.GE.AND P0, PT, R118, R27, PT ;  /* 0x0000001b7600720c */ /* 0x020fe20003f06270 */
        /* <DEDUP_REMOVED lines=8> */
[----:B------:R-:W-:-:S04]  /*c0e0*/  ISETP.GT.AND P1, PT, R25, RZ, PT ;  /* 0x000000ff1900720c */ /* 0x000fc80003f24270 */
[----:B------:R-:W-:Y:S02]  /*c0f0*/  SEL R5, R18, RZ, !P1 ;  /* 0x000000ff12057207 */ /* 0x000fe40004800000 */
[----:B------:R-:W-:Y:S02]  /*c100*/  SEL R9, R24, RZ, !P1 ;  /* 0x000000ff18097207 */ /* 0x000fe40004800000 */
[----:B------:R-:W-:Y:S02]  /*c110*/  IADD3 R4, P0, PT, R5, R2, RZ ;  /* 0x0000000205047210 */ /* 0x000fe40007f1e0ff */
[----:B------:R-:W-:Y:S02]  /*c120*/  SEL R5, R19, R18, P1 ;  /* 0x0000001213057207 */ /* 0x000fe40000800000 */
[----:B------:R-:W-:Y:S02]  /*c130*/  IADD3.X R9, PT, PT, R9, R0, RZ, P0, !PT ;  /* 0x0000000009097210 */ /* 0x000fe400007fe4ff */
[C---:B------:R-:W-:Y:S01]  /*c140*/  SHF.L.U32 R11, R4.reuse, 0x1, RZ ;  /* 0x00000001040b7819 */ /* 0x040fe200000006ff */
[----:B------:R-:W-:Y:S01]  /*c150*/  IMAD.WIDE R12, R5, 0x2, R106 ;  /* 0x00000002050c7825 */ /* 0x000fe200078e026a */
[----:B------:R-:W-:-:S02]  /*c160*/  SHF.L.U64.HI R9, R4, 0x1, R9 ;  /* 0x0000000104097819 */ /* 0x000fc40000010209 */
[----:B------:R-:W-:-:S03]  /*c170*/  IADD3 R4, P0, PT, R28, R11, RZ ;  /* 0x0000000b1c047210 */ /* 0x000fc60007f1e0ff */
[----:B------:R-:W3:Y:S01]  /*c180*/  LD.E.128 R12, desc[UR4][R12.64] ;  /* 0x000000040c0c7980 */ /* 0x000ee2000c101d00 */
[----:B------:R-:W-:Y:S02]  /*c190*/  IADD3.X R5, PT, PT, R29, R9, RZ, P0, !PT ;  /* 0x000000091d057210 */ /* 0x000fe400007fe4ff */
[----:B------:R-:W-:-:S04]  /*c1a0*/  IADD3 R8, P0, PT, R16, R11, RZ ;  /* 0x0000000b10087210 */ /* 0x000fc80007f1e0ff */
[----:B------:R-:W4:Y:S01]  /*c1b0*/  LD.E.128 R4, desc[UR4][R4.64] ;  /* 0x0000000404047980 */ /* 0x000f22000c101d00 */
[----:B------:R-:W-:-:S06]  /*c1c0*/  IADD3.X R9, PT, PT, R17, R9, RZ, P0, !PT ;  /* 0x0000000911097210 */ /* 0x000fcc00007fe4ff */
[----:B------:R-:W2:Y:S01]  /*c1d0*/  LD.E.128 R8, desc[UR4][R8.64] ;  /* 0x0000000408087980 */ /* 0x000ea2000c101d00 */
[----:B-----5:R-:W-:Y:S01]  /*c1e0*/  MOV R26, R22 ;  /* 0x00000016001a7202 */ /* 0x020fe20000000f00 */
[--C-:B---3--:R-:W-:Y:S02]  /*c1f0*/  HADD2.F32 R22, -RZ, R12.reuse.H0_H0 ;  /* 0x2000000cff167230 */ /* 0x108fe40000004100 */
[----:B------:R-:W-:Y:S02]  /*c200*/  HADD2.F32 R30, -RZ, R12.H1_H1 ;  /* 0x3000000cff1e7230 */ /* 0x000fe40000004100 */
[--C-:B------:R-:W-:Y:S02]  /*c210*/  HADD2.F32 R12, -RZ, R13.reuse.H0_H0 ;  /* 0x2000000dff0c7230 */ /* 0x100fe40000004100 */
[----:B------:R-:W-:Y:S02]  /*c220*/  HADD2.F32 R32, -RZ, R13.H1_H1 ;  /* 0x3000000dff207230 */ /* 0x000fe40000004100 */
[----:B------:R-:W-:-:S02]  /*c230*/  HADD2.F32 R13, -RZ, R14.H0_H0 ;  /* 0x2000000eff0d7230 */ /* 0x000fc40000004100 */
[----:B------:R-:W-:Y:S02]  /*c240*/  HADD2.F32 R33, -RZ, R14.H1_H1 ;  /* 0x3000000eff217230 */ /* 0x000fe40000004100 */
[--C-:B------:R-:W-:Y:S02]  /*c250*/  HADD2.F32 R14, -RZ, R15.reuse.H0_H0 ;  /* 0x2000000fff0e7230 */ /* 0x100fe40000004100 */
[----:B------:R-:W-:Y:S02]  /*c260*/  HADD2.F32 R34, -RZ, R15.H1_H1 ;  /* 0x3000000fff227230 */ /* 0x000fe40000004100 */
[--C-:B----4-:R-:W-:Y:S02]  /*c270*/  HADD2.F32 R15, -RZ, R4.reuse.H0_H0 ;  /* 0x20000004ff0f7230 */ /* 0x110fe40000004100 */
[----:B------:R-:W-:Y:S02]  /*c280*/  HADD2.F32 R37, -RZ, R4.H1_H1 ;  /* 0x30000004ff257230 */ /* 0x000fe40000004100 */
[----:B------:R-:W-:-:S02]  /*c290*/  HADD2.F32 R35, -RZ, R5.H0_H0 ;  /* 0x20000005ff237230 */ /* 0x000fc40000004100 */
[----:B------:R-:W-:Y:S01]  /*c2a0*/  @P1 FADD.FTZ R15, -R15, -RZ ;  /* 0x800000ff0f0f1221 */ /* 0x000fe20000010100 */
[--C-:B------:R-:W-:Y:S02]  /*c2b0*/  HADD2.F32 R4, -RZ, R6.reuse.H0_H0 ;  /* 0x20000006ff047230 */ /* 0x100fe40000004100 */
[----:B------:R-:W-:Y:S01]  /*c2c0*/  @P1 FADD.FTZ R37, -R37, -RZ ;  /* 0x800000ff25251221 */ /* 0x000fe20000010100 */
[----:B------:R-:W-:Y:S02]  /*c2d0*/  HADD2.F32 R5, -RZ, R5.H1_H1 ;  /* 0x30000005ff057230 */ /* 0x000fe40000004100 */
[----:B------:R-:W-:Y:S01]  /*c2e0*/  FMUL.FTZ R22, R22, R15 ;  /* 0x0000000f16167220 */ /* 0x000fe20000410000 */
[----:B------:R-:W-:Y:S02]  /*c2f0*/  HADD2.F32 R39, -RZ, R7.H0_H0 ;  /* 0x20000007ff277230 */ /* 0x000fe40000004100 */
[----:B------:R-:W-:Y:S01]  /*c300*/  @P1 FADD.FTZ R4, -R4, -RZ ;  /* 0x800000ff04041221 */ /* 0x000fe20000010100 */
[----:B------:R-:W-:-:S02]  /*c310*/  HADD2.F32 R6, -RZ, R6.H1_H1 ;  /* 0x30000006ff067230 */ /* 0x000fc40000004100 */
[----:B------:R-:W-:Y:S01]  /*c320*/  @P1 FADD.FTZ R5, -R5, -RZ ;  /* 0x800000ff05051221 */ /* 0x000fe20000010100 */
[----:B------:R-:W-:Y:S02]  /*c330*/  HADD2.F32 R7, -RZ, R7.H1_H1 ;  /* 0x30000007ff077230 */ /* 0x000fe40000004100 */
[----:B------:R-:W-:Y:S01]  /*c340*/  FMUL.FTZ R13, R13, R4 ;  /* 0x000000040d0d7220 */ /* 0x000fe20000410000 */
[----:B--2---:R-:W-:Y:S02]  /*c350*/  HADD2.F32 R4, -RZ, R8.H0_H0 ;  /* 0x20000008ff047230 */ /* 0x004fe40000004100 */
[----:B------:R-:W-:Y:S01]  /*c360*/  FMUL.FTZ R32, R32, R5 ;  /* 0x0000000520207220 */ /* 0x000fe20000410000 */
[--C-:B------:R-:W-:Y:S02]  /*c370*/  HADD2.F32 R5, -RZ, R20.reuse.H0_H0 ;  /* 0x20000014ff057230 */ /* 0x100fe40000004100 */
[----:B------:R-:W-:Y:S01]  /*c380*/  @P1 FADD.FTZ R35, -R35, -RZ ;  /* 0x800000ff23231221 */ /* 0x000fe20000010100 */
[----:B------:R-:W-:-:S02]  /*c390*/  HADD2.F32 R15, -RZ, R20.H1_H1 ;  /* 0x30000014ff0f7230 */ /* 0x000fc40000004100 */
[----:B------:R-:W-:Y:S01]  /*c3a0*/  FMUL.FTZ R30, R30, R37 ;  /* 0x000000251e1e7220 */ /* 0x000fe20000410000 */
[----:B------:R-:W-:Y:S02]  /*c3b0*/  HADD2.F32 R8, -RZ, R8.H1_H1 ;  /* 0x30000008ff087230 */ /* 0x000fe40000004100 */
[----:B------:R-:W-:Y:S01]  /*c3c0*/  @P1 FADD.FTZ R6, -R6, -RZ ;  /* 0x800000ff06061221 */ /* 0x000fe20000010100 */
[----:B------:R-:W-:Y:S01]  /*c3d0*/  @P1 FADD.FTZ R7, -R7, -RZ ;  /* 0x800000ff07071221 */ /* 0x000fe20000010100 */
[----:B------:R-:W-:Y:S01]  /*c3e0*/  @P1 FADD.FTZ R39, -R39, -RZ ;  /* 0x800000ff27271221 */ /* 0x000fe20000010100 */
[----:B------:R-:W-:Y:S01]  /*c3f0*/  FMUL.FTZ R12, R12, R35 ;  /* 0x000000230c0c7220 */ /* 0x000fe20000410000 */
[----:B------:R-:W-:Y:S01]  /*c400*/  FMUL.FTZ R33, R33, R6 ;  /* 0x0000000621217220 */ /* 0x000fe20000410000 */
[----:B------:R-:W-:Y:S01]  /*c410*/  FMUL.FTZ R34, R34, R7 ;  /* 0x0000000722227220 */ /* 0x000fe20000410000 */
[----:B------:R-:W-:Y:S01]  /*c420*/  FFMA.FTZ R4, R5, R4, R22 ;  /* 0x0000000405047223 */ /* 0x000fe20000010016 */
[----:B------:R-:W-:Y:S01]  /*c430*/  FFMA.FTZ R15, R15, R8, R30 ;  /* 0x000000080f0f7223 */ /* 0x000fe2000001001e */
[----:B------:R-:W-:-:S02]  /*c440*/  HADD2.F32 R7, -RZ, R21.H0_H0 ;  /* 0x20000015ff077230 */ /* 0x000fc40000004100 */
[----:B------:R-:W-:Y:S01]  /*c450*/  FMUL.FTZ R14, R14, R39 ;  /* 0x000000270e0e7220 */ /* 0x000fe20000410000 */
[----:B------:R-:W-:Y:S02]  /*c460*/  HADD2.F32 R6, -RZ, R9.H0_H0 ;  /* 0x20000009ff067230 */ /* 0x000fe40000004100 */
[----:B------:R-:W-:Y:S02]  /*c470*/  HADD2.F32 R20, -RZ, R10.H0_H0 ;  /* 0x2000000aff147230 */ /* 0x000fe40000004100 */
[----:B------:R-:W-:Y:S02]  /*c480*/  HADD2.F32 R35, -RZ, R11.H0_H0 ;  /* 0x2000000bff237230 */ /* 0x000fe40000004100 */
[----:B------:R-:W-:Y:S01]  /*c490*/  FFMA.FTZ R6, R7, R6, R12 ;  /* 0x0000000607067223 */ /* 0x000fe2000001000c */
[----:B------:R-:W-:Y:S02]  /*c4a0*/  HADD2.F32 R8, -RZ, R26.H0_H0 ;  /* 0x2000001aff087230 */ /* 0x000fe40000004100 */
[----:B------:R-:W-:-:S02]  /*c4b0*/  HADD2.F32 R5, -RZ, R23.H0_H0 ;  /* 0x20000017ff057230 */ /* 0x000fc40000004100 */
[----:B------:R-:W-:Y:S02]  /*c4c0*/  HADD2.F32 R9, -RZ, R9.H1_H1 ;  /* 0x30000009ff097230 */ /* 0x000fe40000004100 */
[----:B------:R-:W-:Y:S01]  /*c4d0*/  FFMA.FTZ R8, R8, R20, R13 ;  /* 0x0000001408087223 */ /* 0x000fe2000001000d */
[----:B------:R-:W-:Y:S02]  /*c4e0*/  HADD2.F32 R10, -RZ, R10.H1_H1 ;  /* 0x3000000aff0a7230 */ /* 0x000fe40000004100 */
[----:B------:R-:W-:Y:S01]  /*c4f0*/  FFMA.FTZ R5, R5, R35, R14 ;  /* 0x0000002305057223 */ /* 0x000fe2000001000e */
[----:B------:R-:W-:Y:S01]  /*c500*/  HADD2.F32 R11, -RZ, R11.H1_H1 ;  /* 0x3000000bff0b7230 */ /* 0x000fe20000004100 */
[----:B------:R-:W-:Y:S01]  /*c510*/  F2FP.F16.F32.PACK_AB R20, R15, R4 ;  /* 0x000000040f14723e */ /* 0x000fe200000000ff */
[----:B------:R-:W-:Y:S02]  /*c520*/  HADD2.F32 R21, -RZ, R21.H1_H1 ;  /* 0x30000015ff157230 */ /* 0x000fe40000004100 */
[----:B------:R-:W-:-:S02]  /*c530*/  HADD2.F32 R26, -RZ, R26.H1_H1 ;  /* 0x3000001aff1a7230 */ /* 0x000fc40000004100 */
[----:B------:R-:W-:Y:S02]  /*c540*/  HADD2.F32 R23, -RZ, R23.H1_H1 ;  /* 0x30000017ff177230 */ /* 0x000fe40000004100 */
[----:B------:R-:W-:Y:S01]  /*c550*/  FFMA.FTZ R9, R21, R9, R32 ;  /* 0x0000000915097223 */ /* 0x000fe20000010020 */
[----:B------:R-:W-:Y:S02]  /*c560*/  FFMA.FTZ R33, R26, R10, R33 ;  /* 0x0000000a1a217223 */ /* 0x000fe40000010021 */
[----:B------:R-:W-:Y:S02]  /*c570*/  FFMA.FTZ R34, R23, R11, R34 ;  /* 0x0000000b17227223 */ /* 0x000fe40000010022 */
[----:B------:R-:W-:Y:S02]  /*c580*/  F2FP.F16.F32.PACK_AB R21, R9, R6 ;  /* 0x000000060915723e */ /* 0x000fe400000000ff */
[----:B------:R-:W-:Y:S02]  /*c590*/  F2FP.F16.F32.PACK_AB R22, R33, R8 ;  /* 0x000000082116723e */ /* 0x000fe400000000ff */
[----:B------:R-:W-:-:S02]  /*c5a0*/  F2FP.F16.F32.PACK_AB R23, R34, R5 ;  /* 0x000000052217723e */ /* 0x000fc400000000ff */
.L_x_862:
[----:B------:R-:W-:Y:S05]  /*c5b0*/  BSYNC.RECONVERGENT B0 ;  /* 0x0000000000007941 */ /* 0x000fea0003800200 */
.L_x_861:
[----:B-----5:R-:W-:Y:S01]  /*c5c0*/  IMAD.MOV.U32 R6, RZ, RZ, R22 ;  /* 0x000000ffff067224 */ /* 0x020fe200078e0016 */
[----:B------:R-:W-:Y:S01]  /*c5d0*/  MOV R4, R20 ;  /* 0x0000001400047202 */ /* 0x000fe20000000f00 */
[----:B------:R-:W-:Y:S01]  /*c5e0*/  IMAD.MOV.U32 R7, RZ, RZ, R23 ;  /* 0x000000ffff077224 */ /* 0x000fe200078e0017 */
[----:B------:R-:W-:Y:S02]  /*c5f0*/  MOV R5, R21 ;  /* 0x0000001500057202 */ /* 0x000fe40000000f00 */
.L_x_860:
[----:B------:R-:W-:Y:S05]  /*c600*/  BSYNC.RECONVERGENT B1 ;  /* 0x0000000000017941 */ /* 0x000fea0003800200 */
.L_x_859:
        /* <DEDUP_REMOVED lines=9> */
[----:B------:R-:W-:-:S04]  /*c6a0*/  ISETP.GT.AND P1, PT, R25, 0x20, PT ;  /* 0x000000201900780c */ /* 0x000fc80003f24270 */
[----:B---3--:R-:W-:Y:S02]  /*c6b0*/  SEL R5, R18, RZ, !P1 ;  /* 0x000000ff12057207 */ /* 0x008fe40004800000 */
        /* <DEDUP_REMOVED lines=11> */
[----:B------:R-:W2:Y:S01]  /*c770*/  LD.E.128 R4, desc[UR4][R4.64+0x40] ;  /* 0x0000400404047980 */ /* 0x000ea2000c101d00 */
[----:B------:R-:W-:-:S06]  /*c780*/  IADD3.X R9, PT, PT, R17, R9, RZ, P0, !PT ;  /* 0x0000000911097210 */ /* 0x000fcc00007fe4ff */
[----:B------:R-:W4:Y:S01]  /*c790*/  LD.E.128 R8, desc[UR4][R8.64+0x40] ;  /* 0x0000400408087980 */ /* 0x000f22000c101d00 */
        /* <DEDUP_REMOVED lines=9> */
[--C-:B--2---:R-:W-:Y:S02]  /*c830*/  HADD2.F32 R15, -RZ, R4.reuse.H0_H0 ;  /* 0x20000004ff0f7230 */ /* 0x104fe40000004100 */
        /* <DEDUP_REMOVED lines=13> */
[----:B----4-:R-:W-:Y:S02]  /*c910*/  HADD2.F32 R4, -RZ, R8.H0_H0 ;  /* 0x20000008ff047230 */ /* 0x010fe40000004100 */
        /* <DEDUP_REMOVED lines=37> */
.L_x_866:
[----:B------:R-:W-:Y:S05]  /*cb70*/  BSYNC.RECONVERGENT B0 ;  /* 0x0000000000007941 */ /* 0x000fea0003800200 */
.L_x_865:
[----:B-----5:R1:W-:Y:S02]  /*cb80*/  STS.128 [R161+0x1000], R20 ;  /* 0x00100014a1007388 */ /* 0x0203e40000000c00 */
.L_x_864:
[----:B------:R-:W-:Y:S05]  /*cb90*/  BSYNC.RECONVERGENT B1 ;  /* 0x0000000000017941 */ /* 0x000fea0003800200 */
.L_x_863:
[----:B------:R-:W-:-:S13]  /*cba0*/  ISETP.GE.AND P0, PT, R116, R27, PT ;  /* 0x0000001b7400720c */ /* 0x000fda0003f06270 */
[----:B------:R1:W-:Y:S01]  /*cbb0*/  @P0 STS.128 [R161+0x2000], RZ ;  /* 0x002000ffa1000388 */ /* 0x0003e20000000c00 */
[----:B------:R-:W-:Y:S05]  /*cbc0*/  @P0 BRA `(.L_x_858) ;  /* 0x00000004004c0947 */ /* 0x000fea0003800000 */
[----:B-1----:R1:W5:Y:S01]  /*cbd0*/  LD.E.128 R20, desc[UR4][R106.64+0x80] ;  /* 0x000080046a147980 */ /* 0x002362000c101d00 */
        /* <DEDUP_REMOVED lines=80> */
.L_x_868:
[----:B------:R-:W-:Y:S05]  /*d0e0*/  BSYNC.RECONVERGENT B0 ;  /* 0x0000000000007941 */ /* 0x000fea0003800200 */
.L_x_867:
[----:B-----5:R1:W-:Y:S02]  /*d0f0*/  STS.128 [R161+0x2000], R20 ;  /* 0x00200014a1007388 */ /* 0x0203e40000000c00 */
.L_x_858:
[----:B------:R-:W-:Y:S05]  /*d100*/  BSYNC.RECONVERGENT B2 ;  /* 0x0000000000027941 */ /* 0x000fea0003800200 */
.L_x_857:
[----:B------:R-:W-:-:S04]  /*d110*/  IADD3 R26, PT, PT, R108, 0x20, RZ ;  /* 0x000000206c1a7810 */ /* 0x000fc80007ffe0ff */
[----:B------:R-:W-:-:S13]  /*d120*/  ISETP.GE.AND P0, PT, R26, R31, PT ;  /* 0x0000001f1a00720c */ /* 0x000fda0003f06270 */
[----:B------:R-:W-:Y:S05]  /*d130*/  @P0 BRA `(.L_x_832) ;  /* 0x00000010001c0947 */ /* 0x000fea0003800000 */
[----:B-----5:R-:W-:Y:S01]  /*d140*/  ISETP.GE.AND P1, PT, R118, R27, PT ;  /* 0x0000001b7600720c */ /* 0x020fe20003f26270 */
        /* <DEDUP_REMOVED lines=9> */
[----:B------:R-:W-:-:S04]  /*d1e0*/  ISETP.GT.AND P1, PT, R25, RZ, PT ;  /* 0x000000ff1900720c */ /* 0x000fc80003f24270 */
        /* <DEDUP_REMOVED lines=25> */
[----:B------:R-:W-:Y:S02]  /*d380*/  HADD2.F32 R37, -RZ, R5.H0_H0 ;  /* 0x20000005ff257230 */ /* 0x000fe40000004100 */
[----:B------:R-:W-:-:S02]  /*d390*/  HADD2.F32 R4, -RZ, R4.H1_H1 ;  /* 0x30000004ff047230 */ /* 0x000fc40000004100 */
[----:B------:R-:W-:Y:S01]  /*d3a0*/  @P1 FADD.FTZ R15, -R15, -RZ ;  /* 0x800000ff0f0f1221 */ /* 0x000fe20000010100 */
[----:B------:R-:W-:Y:S02]  /*d3b0*/  HADD2.F32 R5, -RZ, R5.H1_H1 ;  /* 0x30000005ff057230 */ /* 0x000fe40000004100 */
[----:B------:R-:W-:Y:S01]  /*d3c0*/  @P1 FADD.FTZ R37, -R37, -RZ ;  /* 0x800000ff25251221 */ /* 0x000fe20000010100 */
[--C-:B------:R-:W-:Y:S02]  /*d3d0*/  HADD2.F32 R38, -RZ, R6.reuse.H0_H0 ;  /* 0x20000006ff267230 */ /* 0x100fe40000004100 */
[----:B------:R-:W-:Y:S01]  /*d3e0*/  @P1 FADD.FTZ R4, -R4, -RZ ;  /* 0x800000ff04041221 */ /* 0x000fe20000010100 */
[----:B------:R-:W-:Y:S02]  /*d3f0*/  HADD2.F32 R39, -RZ, R7.H0_H0 ;  /* 0x20000007ff277230 */ /* 0x000fe40000004100 */
[----:B------:R-:W-:Y:S01]  /*d400*/  @P1 FADD.FTZ R5, -R5, -RZ ;  /* 0x800000ff05051221 */ /* 0x000fe20000010100 */
[----:B------:R-:W-:-:S02]  /*d410*/  HADD2.F32 R6, -RZ, R6.H1_H1 ;  /* 0x30000006ff067230 */ /* 0x000fc40000004100 */
[----:B------:R-:W-:Y:S01]  /*d420*/  FMUL.FTZ R33, R33, R4 ;  /* 0x0000000421217220 */ /* 0x000fe20000410000 */
[----:B------:R-:W-:Y:S02]  /*d430*/  HADD2.F32 R7, -RZ, R7.H1_H1 ;  /* 0x30000007ff077230 */ /* 0x000fe40000004100 */
[----:B------:R-:W-:Y:S01]  /*d440*/  FMUL.FTZ R34, R34, R5 ;  /* 0x0000000522227220 */ /* 0x000fe20000410000 */
[----:B------:R-:W-:Y:S02]  /*d450*/  HADD2.F32 R5, -RZ, R20.H0_H0 ;  /* 0x20000014ff057230 */ /* 0x000fe40000004100 */
[----:B------:R-:W-:Y:S01]  /*d460*/  FMUL.FTZ R22, R22, R15 ;  /* 0x0000000f16167220 */ /* 0x000fe20000410000 */
[----:B----4-:R-:W-:Y:S02]  /*d470*/  HADD2.F32 R4, -RZ, R8.H0_H0 ;  /* 0x20000008ff047230 */ /* 0x010fe40000004100 */
[----:B------:R-:W-:Y:S01]  /*d480*/  @P1 FADD.FTZ R38, -R38, -RZ ;  /* 0x800000ff26261221 */ /* 0x000fe20000010100 */
[----:B------:R-:W-:-:S02]  /*d490*/  HADD2.F32 R20, -RZ, R20.H1_H1 ;  /* 0x30000014ff147230 */ /* 0x000fc40000004100 */
[----:B------:R-:W-:Y:S01]  /*d4a0*/  @P1 FADD.FTZ R6, -R6, -RZ ;  /* 0x800000ff06061221 */ /* 0x000fe20000010100 */
[----:B------:R-:W-:Y:S02]  /*d4b0*/  HADD2.F32 R8, -RZ, R8.H1_H1 ;  /* 0x30000008ff087230 */ /* 0x000fe40000004100 */
        /* <DEDUP_REMOVED lines=10> */
[----:B------:R-:W-:Y:S01]  /*d560*/  FMUL.FTZ R14, R14, R39 ;  /* 0x000000270e0e7220 */ /* 0x000fe20000410000 */
[----:B------:R-:W-:Y:S01]  /*d570*/  HADD2.F32 R38, -RZ, R10.H0_H0 ;  /* 0x2000000aff267230 */ /* 0x000fe20000004100 */
[----:B------:R-:W-:Y:S01]  /*d580*/  F2FP.F16.F32.PACK_AB R20, R33, R4 ;  /* 0x000000042114723e */ /* 0x000fe200000000ff */
        /* <DEDUP_REMOVED lines=8> */
[----:B------:R-:W-:Y:S02]  /*d610*/  HADD2.F32 R11, -RZ, R11.H1_H1 ;  /* 0x3000000bff0b7230 */ /* 0x000fe40000004100 */
        /* <DEDUP_REMOVED lines=9> */
.L_x_872:
[----:B------:R-:W-:Y:S05]  /*d6b0*/  BSYNC.RECONVERGENT B0 ;  /* 0x0000000000007941 */ /* 0x000fea0003800200 */
.L_x_871:
[----:B-----5:R1:W-:Y:S02]  /*d6c0*/  STS.128 [R161+0x800], R20 ;  /* 0x00080014a1007388 */ /* 0x0203e40000000c00 */
.L_x_870:
[----:B------:R-:W-:Y:S05]  /*d6d0*/  BSYNC.RECONVERGENT B1 ;  /* 0x0000000000017941 */ /* 0x000fea0003800200 */
.L_x_869:
        /* <DEDUP_REMOVED lines=85> */
.L_x_876:
[----:B------:R-:W-:Y:S05]  /*dc30*/  BSYNC.RECONVERGENT B0 ;  /* 0x0000000000007941 */ /* 0x000fea0003800200 */
.L_x_875:
[----:B-----5:R1:W-:Y:S02]  /*dc40*/  STS.128 [R161+0x1800], R20 ;  /* 0x00180014a1007388 */ /* 0x0203e40000000c00 */
.L_x_874:
[----:B------:R-:W-:Y:S05]  /*dc50*/  BSYNC.RECONVERGENT B1 ;  /* 0x0000000000017941 */ /* 0x000fea0003800200 */
.L_x_873:
        /* <DEDUP_REMOVED lines=8> */
[----:B------:R-:W-:Y:S02]  /*dce0*/  SEL R3, R18, RZ, !P1 ;  /* 0x000000ff12037207 */ /* 0x000fe40004800000 */
[----:B---3--:R-:W-:Y:S02]  /*dcf0*/  SEL R5, R24, RZ, !P1 ;  /* 0x000000ff18057207 */ /* 0x008fe40004800000 */
        /* <DEDUP_REMOVED lines=13> */
[--C-:B---3--:R-:W-:Y:S02]  /*ddd0*/  HADD2.F32 R3, -RZ, R14.reuse.H0_H0 ;  /* 0x2000000eff037230 */ /* 0x108fe40000004100 */
[----:B------:R-:W-:Y:S02]  /*dde0*/  HADD2.F32 R16, -RZ, R14.H1_H1 ;  /* 0x3000000eff107230 */ /* 0x000fe40000004100 */
[--C-:B------:R-:W-:Y:S02]  /*ddf0*/  HADD2.F32 R14, -RZ, R15.reuse.H0_H0 ;  /* 0x2000000fff0e7230 */ /* 0x100fe40000004100 */
[----:B------:R-:W-:Y:S02]  /*de00*/  HADD2.F32 R17, -RZ, R15.H1_H1 ;  /* 0x3000000fff117230 */ /* 0x000fe40000004100 */
[--C-:B--2---:R-:W-:Y:S02]  /*de10*/  HADD2.F32 R15, -RZ, R4.reuse.H0_H0 ;  /* 0x20000004ff0f7230 */ /* 0x104fe40000004100 */
[----:B------:R-:W-:-:S02]  /*de20*/  HADD2.F32 R25, -RZ, R4.H1_H1 ;  /* 0x30000004ff197230 */ /* 0x000fc40000004100 */
[--C-:B------:R-:W-:Y:S02]  /*de30*/  HADD2.F32 R19, -RZ, R5.reuse.H0_H0 ;  /* 0x20000005ff137230 */ /* 0x100fe40000004100 */
[----:B------:R-:W-:Y:S01]  /*de40*/  @P1 FADD.FTZ R15, -R15, -RZ ;  /* 0x800000ff0f0f1221 */ /* 0x000fe20000010100 */
[----:B------:R-:W-:Y:S02]  /*de50*/  HADD2.F32 R18, -RZ, R5.H1_H1 ;  /* 0x30000005ff127230 */ /* 0x000fe40000004100 */
[----:B------:R-:W-:Y:S01]  /*de60*/  @P1 FADD.FTZ R25, -R25, -RZ ;  /* 0x800000ff19191221 */ /* 0x000fe20000010100 */
[--C-:B------:R-:W-:Y:S02]  /*de70*/  HADD2.F32 R4, -RZ, R6.reuse.H0_H0 ;  /* 0x20000006ff047230 */ /* 0x100fe40000004100 */
[----:B------:R-:W-:Y:S01]  /*de80*/  @P1 FADD.FTZ R19, -R19, -RZ ;  /* 0x800000ff13131221 */ /* 0x000fe20000010100 */
[----:B------:R-:W-:Y:S02]  /*de90*/  HADD2.F32 R27, -RZ, R6.H1_H1 ;  /* 0x30000006ff1b7230 */ /* 0x000fe40000004100 */
[----:B------:R-:W-:Y:S01]  /*dea0*/  @P1 FADD.FTZ R18, -R18, -RZ ;  /* 0x800000ff12121221 */ /* 0x000fe20000010100 */
[----:B------:R-:W-:-:S02]  /*deb0*/  HADD2.F32 R5, -RZ, R7.H0_H0 ;  /* 0x20000007ff057230 */ /* 0x000fc40000004100 */
        /* <DEDUP_REMOVED lines=8> */
[----:B------:R-:W-:Y:S01]  /*df40*/  FMUL.FTZ R3, R3, R4 ;  /* 0x0000000403037220 */ /* 0x000fe20000410000 */
[----:B------:R-:W-:Y:S02]  /*df50*/  HADD2.F32 R13, -RZ, R13.H1_H1 ;  /* 0x3000000dff0d7230 */ /* 0x000fe40000004100 */
[----:B------:R-:W-:Y:S01]  /*df60*/  FMUL.FTZ R0, R0, R15 ;  /* 0x0000000f00007220 */ /* 0x000fe20000410000 */
[----:B------:R-:W-:Y:S01]  /*df70*/  FMUL.FTZ R14, R14, R5 ;  /* 0x000000050e0e7220 */ /* 0x000fe20000410000 */
[----:B------:R-:W-:Y:S01]  /*df80*/  FMUL.FTZ R17, R17, R6 ;  /* 0x0000000611117220 */ /* 0x000fe20000410000 */
[----:B----4-:R-:W-:Y:S02]  /*df90*/  HADD2.F32 R4, -RZ, R8.H0_H0 ;  /* 0x20000008ff047230 */ /* 0x010fe40000004100 */
[----:B------:R-:W-:Y:S01]  /*dfa0*/  FMUL.FTZ R12, R12, R25 ;  /* 0x000000190c0c7220 */ /* 0x000fe20000410000 */
[--C-:B-----5:R-:W-:Y:S02]  /*dfb0*/  HADD2.F32 R5, -RZ, R20.reuse.H0_H0 ;  /* 0x20000014ff057230 */ /* 0x120fe40000004100 */
[----:B------:R-:W-:Y:S01]  /*dfc0*/  FMUL.FTZ R2, R2, R19 ;  /* 0x0000001302027220 */ /* 0x000fe20000410000 */
[----:B------:R-:W-:-:S02]  /*dfd0*/  HADD2.F32 R15, -RZ, R20.H1_H1 ;  /* 0x30000014ff0f7230 */ /* 0x000fc40000004100 */
[----:B------:R-:W-:Y:S01]  /*dfe0*/  FMUL.FTZ R13, R13, R18 ;  /* 0x000000120d0d7220 */ /* 0x000fe20000410000 */
[----:B------:R-:W-:Y:S02]  /*dff0*/  HADD2.F32 R7, -RZ, R21.H0_H0 ;  /* 0x20000015ff077230 */ /* 0x000fe40000004100 */
[----:B------:R-:W-:Y:S01]  /*e000*/  FFMA.FTZ R0, R5, R4, R0 ;  /* 0x0000000405007223 */ /* 0x000fe20000010000 */
[----:B------:R-:W-:Y:S02]  /*e010*/  HADD2.F32 R8, -RZ, R8.H1_H1 ;  /* 0x30000008ff087230 */ /* 0x000fe40000004100 */
[----:B------:R-:W-:Y:S01]  /*e020*/  FMUL.FTZ R16, R16, R27 ;  /* 0x0000001b10107220 */ /* 0x000fe20000410000 */
[--C-:B------:R-:W-:Y:S02]  /*e030*/  HADD2.F32 R6, -RZ, R9.reuse.H0_H0 ;  /* 0x20000009ff067230 */ /* 0x100fe40000004100 */
[----:B------:R-:W-:Y:S02]  /*e040*/  HADD2.F32 R20, -RZ, R9.H1_H1 ;  /* 0x30000009ff147230 */ /* 0x000fe40000004100 */
[----:B------:R-:W-:Y:S01]  /*e050*/  FFMA.FTZ R15, R15, R8, R12 ;  /* 0x000000080f0f7223 */ /* 0x000fe2000001000c */
[----:B------:R-:W-:-:S02]  /*e060*/  HADD2.F32 R18, -RZ, R10.H0_H0 ;  /* 0x2000000aff127230 */ /* 0x000fc40000004100 */
[----:B------:R-:W-:Y:S01]  /*e070*/  FFMA.FTZ R2, R7, R6, R2 ;  /* 0x0000000607027223 */ /* 0x000fe20000010002 */
[----:B------:R-:W-:Y:S02]  /*e080*/  HADD2.F32 R19, -RZ, R10.H1_H1 ;  /* 0x3000000aff137230 */ /* 0x000fe40000004100 */
[--C-:B------:R-:W-:Y:S02]  /*e090*/  HADD2.F32 R9, -RZ, R11.reuse.H0_H0 ;  /* 0x2000000bff097230 */ /* 0x100fe40000004100 */
[----:B------:R-:W-:Y:S02]  /*e0a0*/  HADD2.F32 R10, -RZ, R11.H1_H1 ;  /* 0x3000000bff0a7230 */ /* 0x000fe40000004100 */
[----:B------:R-:W-:Y:S02]  /*e0b0*/  HADD2.F32 R6, -RZ, R21.H1_H1 ;  /* 0x30000015ff067230 */ /* 0x000fe40000004100 */
[--C-:B------:R-:W-:Y:S02]  /*e0c0*/  HADD2.F32 R4, -RZ, R22.reuse.H0_H0 ;  /* 0x20000016ff047230 */ /* 0x100fe40000004100 */
[----:B------:R-:W-:-:S02]  /*e0d0*/  HADD2.F32 R7, -RZ, R22.H1_H1 ;  /* 0x30000016ff077230 */ /* 0x000fc40000004100 */
[----:B------:R-:W-:Y:S01]  /*e0e0*/  FFMA.FTZ R13, R6, R20, R13 ;  /* 0x00000014060d7223 */ /* 0x000fe2000001000d */
[--C-:B------:R-:W-:Y:S02]  /*e0f0*/  HADD2.F32 R5, -RZ, R23.reuse.H0_H0 ;  /* 0x20000017ff057230 */ /* 0x100fe40000004100 */
[----:B------:R-:W-:Y:S01]  /*e100*/  FFMA.FTZ R3, R4, R18, R3 ;  /* 0x0000001204037223 */ /* 0x000fe20000010003 */
[----:B------:R-:W-:Y:S02]  /*e110*/  HADD2.F32 R8, -RZ, R23.H1_H1 ;  /* 0x30000017ff087230 */ /* 0x000fe40000004100 */
[----:B------:R-:W-:Y:S01]  /*e120*/  FFMA.FTZ R16, R7, R19, R16 ;  /* 0x0000001307107223 */ /* 0x000fe20000010010 */
[----:B------:R-:W-:Y:S01]  /*e130*/  F2FP.F16.F32.PACK_AB R20, R15, R0 ;  /* 0x000000000f14723e */ /* 0x000fe200000000ff */
[----:B------:R-:W-:Y:S01]  /*e140*/  FFMA.FTZ R5, R5, R9, R14 ;  /* 0x0000000905057223 */ /* 0x000fe2000001000e */
[----:B------:R-:W-:Y:S01]  /*e150*/  F2FP.F16.F32.PACK_AB R21, R13, R2 ;  /* 0x000000020d15723e */ /* 0x000fe200000000ff */
[----:B------:R-:W-:Y:S01]  /*e160*/  FFMA.FTZ R8, R8, R10, R17 ;  /* 0x0000000a08087223 */ /* 0x000fe20000010011 */
[----:B------:R-:W-:-:S04]  /*e170*/  F2FP.F16.F32.PACK_AB R22, R16, R3 ;  /* 0x000000031016723e */ /* 0x000fc800000000ff */
[----:B------:R-:W-:Y:S02]  /*e180*/  F2FP.F16.F32.PACK_AB R23, R8, R5 ;  /* 0x000000050817723e */ /* 0x000fe400000000ff */
.L_x_878:
[----:B------:R-:W-:Y:S05]  /*e190*/  BSYNC.RECONVERGENT B0 ;  /* 0x0000000000007941 */ /* 0x000fea0003800200 */
.L_x_877:
[----:B-----5:R1:W-:Y:S02]  /*e1a0*/  STS.128 [R161+0x2800], R20 ;  /* 0x00280014a1007388 */ /* 0x0203e40000000c00 */
.L_x_832:
[----:B------:R-:W-:Y:S05]  /*e1b0*/  BSYNC.RECONVERGENT B3 ;  /* 0x0000000000037941 */ /* 0x000fea0003800200 */
.L_x_827:
[----:B-1--4-:R-:W-:Y:S01]  /*e1c0*/  IADD3 R3, PT, PT, -R157, R67, RZ ;  /* 0x000000439d037210 */ /* 0x012fe20007ffe1ff */
[----:B------:R-:W-:Y:S03]  /*e1d0*/  BSSY.RECONVERGENT B0, `(.L_x_879) ;  /* 0x0000019000007945 */ /* 0x000fe60003800200 */
[----:B------:R-:W-:-:S13]  /*e1e0*/  ISETP.GE.AND P3, PT, R108, R3, PT ;  /* 0x000000036c00720c */ /* 0x000fda0003f66270 */
[----:B------:R-:W-:Y:S05]  /*e1f0*/  @P3 BRA `(.L_x_880) ;  /* 0x0000000000583947 */ /* 0x000fea0003800000 */
[-C--:B------:R-:W-:Y:S02]  /*e200*/  ISETP.GE.AND P1, PT, R118, R159.reuse, PT ;  /* 0x0000009f7600720c */ /* 0x080fe40003f26270 */
[----:B------:R-:W-:-:S11]  /*e210*/  ISETP.GE.AND P0, PT, R117, R159, PT ;  /* 0x0000009f7500720c */ /* 0x000fd60003f06270 */
[----:B---3--:R-:W-:Y:S02]  /*e220*/  @!P1 IMAD.MOV.U32 R4, RZ, RZ, R150 ;  /* 0x000000ffff049224 */ /* 0x008fe400078e0096 */
        /* <DEDUP_REMOVED lines=18> */
.L_x_881:
[----:B------:R3:W-:Y:S02]  /*e350*/  STS.128 [R161+0x7000], RZ ;  /* 0x007000ffa1007388 */ /* 0x0007e40000000c00 */
.L_x_880:
[----:B------:R-:W-:Y:S05]  /*e360*/  BSYNC.RECONVERGENT B0 ;  /* 0x0000000000007941 */ /* 0x000fea0003800200 */
.L_x_879:
[----:B------:R-:W-:Y:S01]  /*e370*/  ISETP.GE.AND P0, PT, R26, R3, PT ;  /* 0x000000031a00720c */ /* 0x000fe20003f06270 */
[----:B------:R-:W-:-:S12]  /*e380*/  BSSY.RECONVERGENT B0, `(.L_x_882) ;  /* 0x0000018000007945 */ /* 0x000fd80003800200 */
[----:B------:R-:W-:Y:S05]  /*e390*/  @P0 BRA `(.L_x_883) ;  /* 0x0000000000580947 */ /* 0x000fea0003800000 */
[-C--:B------:R-:W-:Y:S02]  /*e3a0*/  ISETP.GE.AND P1, PT, R118, R159.reuse, PT ;  /* 0x0000009f7600720c */ /* 0x080fe40003f26270 */
[----:B------:R-:W-:Y:S02]  /*e3b0*/  ISETP.GE.AND P0, PT, R117, R159, PT ;  /* 0x0000009f7500720c */ /* 0x000fe40003f06270 */
[----:B-1-3--:R-:W-:-:S04]  /*e3c0*/  LEA R4, P2, R70, R150, 0x1 ;  /* 0x0000009646047211 */ /* 0x00afc800078408ff */
        /* <DEDUP_REMOVED lines=18> */
.L_x_884:
[----:B------:R3:W-:Y:S02]  /*e4f0*/  STS.128 [R161+0x7800], RZ ;  /* 0x007800ffa1007388 */ /* 0x0007e40000000c00 */
.L_x_883:
[----:B------:R-:W-:Y:S05]  /*e500*/  BSYNC.RECONVERGENT B0 ;  /* 0x0000000000007941 */ /* 0x000fea0003800200 */
.L_x_882:
[----:B------:R-:W-:Y:S01]  /*e510*/  IADD3 R0, PT, PT, R108, 0x40, RZ ;  /* 0x000000406c007810 */ /* 0x000fe20007ffe0ff */
[----:B------:R-:W-:Y:S03]  /*e520*/  BSSY.RECONVERGENT B0, `(.L_x_885) ;  /* 0x0000019000007945 */ /* 0x000fe60003800200 */
[----:B------:R-:W-:-:S13]  /*e530*/  ISETP.GE.AND P0, PT, R0, R3, PT ;  /* 0x000000030000720c */ /* 0x000fda0003f06270 */
        /* <DEDUP_REMOVED lines=22> */
.L_x_887:
[----:B------:R3:W-:Y:S02]  /*e6a0*/  STS.128 [R161+0x8000], RZ ;  /* 0x008000ffa1007388 */ /* 0x0007e40000000c00 */
.L_x_886:
[----:B------:R-:W-:Y:S05]  /*e6b0*/  BSYNC.RECONVERGENT B0 ;  /* 0x0000000000007941 */ /* 0x000fea0003800200 */
.L_x_885:
[----:B------:R-:W-:Y:S01]  /*e6c0*/  IADD3 R108, PT, PT, R108, 0x60, RZ ;  /* 0x000000606c6c7810 */ /* 0x000fe20007ffe0ff */
[----:B------:R-:W-:Y:S03]  /*e6d0*/  BSSY.RECONVERGENT B0, `(.L_x_888) ;  /* 0x000001a000007945 */ /* 0x000fe60003800200 */
[----:B------:R-:W-:-:S13]  /*e6e0*/  ISETP.GE.AND P0, PT, R108, R3, PT ;  /* 0x000000036c00720c */ /* 0x000fda0003f06270 */
[----:B------:R-:W-:Y:S05]  /*e6f0*/  @P0 BRA `(.L_x_889) ;  /* 0x00000000005c0947 */ /* 0x000fea0003800000 */
[-C--:B------:R-:W-:Y:S01]  /*e700*/  ISETP.GE.AND P1, PT, R118, R159.reuse, PT ;  /* 0x0000009f7600720c */ /* 0x080fe20003f26270 */
[----:B------:R-:W-:Y:S01]  /*e710*/  IMAD R2, R147, 0xc0, RZ ;  /* 0x000000c093027824 */ /* 0x000fe200078e02ff */
[----:B------:R-:W-:Y:S01]  /*e720*/  ISETP.GE.AND P0, PT, R117, R159, PT ;  /* 0x0000009f7500720c */ /* 0x000fe20003f06270 */
[----:B-1-3--:R-:W-:-:S05]  /*e730*/  IMAD.WIDE.U32 R4, R146, 0xc0, R150 ;  /* 0x000000c092047825 */ /* 0x00afca00078e0096 */
        /* <DEDUP_REMOVED lines=18> */
.L_x_890:
[----:B------:R3:W-:Y:S02]  /*e860*/  STS.128 [R161+0x8800], RZ ;  /* 0x008800ffa1007388 */ /* 0x0007e40000000c00 */
.L_x_889:
[----:B------:R-:W-:Y:S05]  /*e870*/  BSYNC.RECONVERGENT B0 ;  /* 0x0000000000007941 */ /* 0x000fea0003800200 */
.L_x_888:
[----:B------:R-:W0:Y:S01]  /*e880*/  LDGDEPBAR ;  /* 0x00000000000079af */ /* 0x000e220000000000 */
[----:B------:R-:W-:Y:S01]  /*e890*/  BSSY.RECONVERGENT B0, `(.L_x_891) ;  /* 0x000001e000007945 */ /* 0x000fe20003800200 */
[----:B------:R-:W-:-:S04]  /*e8a0*/  DEPBAR.LE SB0, 0x0 ;  /* 0x000080000000791a */ /* 0x000fc80000000000 */
[----:B------:R-:W-:Y:S06]  /*e8b0*/  BAR.SYNC.DEFER_BLOCKING 0x0 ;  /* 0x0000000000007b1d */ /* 0x000fec0000010000 */
[----:B------:R-:W-:Y:S05]  /*e8c0*/  @P3 BRA `(.L_x_892) ;  /* 0x00000000005c3947 */ /* 0x000fea0003800000 */
[-C--:B------:R-:W-:Y:S02]  /*e8d0*/  ISETP.GE.AND P1, PT, R118, R159.reuse, PT ;  /* 0x0000009f7600720c */ /* 0x080fe40003f26270 */
[----:B------:R-:W-:-:S11]  /*e8e0*/  ISETP.GE.AND P0, PT, R117, R159, PT ;  /* 0x0000009f7500720c */ /* 0x000fd60003f06270 */
[----:B-1-3--:R-:W-:Y:S02]  /*e8f0*/  @!P1 IMAD.MOV.U32 R4, RZ, RZ, R152 ;  /* 0x000000ffff049224 */ /* 0x00afe400078e0098 */
        /* <DEDUP_REMOVED lines=18> */
.L_x_893:
[----:B------:R3:W-:Y:S01]  /*ea20*/  STS.128 [R161+0xd000], RZ ;  /* 0x00d000ffa1007388 */ /* 0x0007e20000000c00 */
[----:B------:R-:W-:Y:S05]  /*ea30*/  BRA `(.L_x_894) ;  /* 0x00000000000c7947 */ /* 0x000fea0003800000 */
.L_x_892:
[----:B------:R1:W-:Y:S04]  /*ea40*/  STS.128 [R161+0x9000], RZ ;  /* 0x009000ffa1007388 */ /* 0x0003e80000000c00 */
[----:B------:R1:W-:Y:S04]  /*ea50*/  STS.128 [R161+0xb000], RZ ;  /* 0x00b000ffa1007388 */ /* 0x0003e80000000c00 */
[----:B------:R1:W-:Y:S02]  /*ea60*/  STS.128 [R161+0xd000], RZ ;  /* 0x00d000ffa1007388 */ /* 0x0003e40000000c00 */
.L_x_894:
[----:B------:R-:W-:Y:S05]  /*ea70*/  BSYNC.RECONVERGENT B0 ;  /* 0x0000000000007941 */ /* 0x000fea0003800200 */
.L_x_891:
        /* <DEDUP_REMOVED lines=27> */
.L_x_897:
[----:B------:R3:W-:Y:S02]  /*ec30*/  STS.128 [R161+0xd800], RZ ;  /* 0x00d800ffa1007388 */ /* 0x0007e40000000c00 */
.L_x_896:
[----:B------:R-:W-:Y:S05]  /*ec40*/  BSYNC.RECONVERGENT B0 ;  /* 0x0000000000007941 */ /* 0x000fea0003800200 */
.L_x_895:
        /* <DEDUP_REMOVED lines=27> */
.L_x_900:
[----:B------:R3:W-:Y:S02]  /*ee00*/  STS.128 [R161+0xe000], RZ ;  /* 0x00e000ffa1007388 */ /* 0x0007e40000000c00 */
.L_x_899:
[----:B------:R-:W-:Y:S05]  /*ee10*/  BSYNC.RECONVERGENT B0 ;  /* 0x0000000000007941 */ /* 0x000fea0003800200 */
.L_x_898:
        /* <DEDUP_REMOVED lines=31> */
.L_x_903:
[----:B------:R3:W-:Y:S02]  /*f010*/  STS.128 [R161+0xe800], RZ ;  /* 0x00e800ffa1007388 */ /* 0x0007e40000000c00 */
.L_x_902:
[----:B------:R-:W-:Y:S05]  /*f020*/  BSYNC.RECONVERGENT B0 ;  /* 0x0000000000007941 */ /* 0x000fea0003800200 */
.L_x_901:
[--C-:B------:R-:W-:Y:S01]  /*f030*/  IMAD R145, R50, 0x2, R47.reuse ;  /* 0x0000000232917824 */ /* 0x100fe200078e022f */
[----:B------:R-:W0:Y:S01]  /*f040*/  LDGDEPBAR ;  /* 0x00000000000079af */ /* 0x000e220000000000 */
[----:B------:R-:W-:Y:S01]  /*f050*/  IMAD R144, R48, 0x2, R47 ;  /* 0x0000000230907824 */ /* 0x000fe200078e022f */
[----:B------:R-:W-:Y:S01]  /*f060*/  BSSY.RECONVERGENT B1, `(.L_x_904) ;  /* 0x00001b3000017945 */ /* 0x000fe20003800200 */
[C---:B------:R-:W-:Y:S01]  /*f070*/  IMAD R143, R3.reuse, 0x2, R145 ;  /* 0x00000002038f7824 */ /* 0x040fe200078e0291 */
[----:B------:R-:W-:Y:S01]  /*f080*/  LDSM.16.M88.4 R12, [R145] ;  /* 0x00000000910c783b */ /* 0x000fe20000000200 */
[----:B------:R-:W-:Y:S02]  /*f090*/  IMAD R141, R3, 0x2, R144 ;  /* 0x00000002038d7824 */ /* 0x000fe400078e0290 */
[----:B------:R-:W-:Y:S01]  /*f0a0*/  IMAD R0, R66, 0x2, R157 ;  /* 0x0000000242007824 */ /* 0x000fe200078e029d */
[----:B------:R-:W4:Y:S03]  /*f0b0*/  LDSM.16.M88.4 R80, [R144+0x3000] ;  /* 0x003000009050783b */ /* 0x000f260000000200 */
[C---:B------:R-:W-:Y:S01]  /*f0c0*/  VIADD R2, R0.reuse, 0x8 ;  /* 0x0000000800027836 */ /* 0x040fe20000000000 */
[----:B------:R-:W1:Y:S01]  /*f0d0*/  LDSM.16.M88.4 R72, [R144+0x3400] ;  /* 0x003400009048783b */ /* 0x000e620000000200 */
[C---:B------:R-:W-:Y:S01]  /*f0e0*/  VIADD R44, R0.reuse, 0x11 ;  /* 0x00000011002c7836 */ /* 0x040fe20000000000 */
[CC--:B------:R-:W-:Y:S01]  /*f0f0*/  ISETP.GE.AND P3, PT, R0.reuse, R67.reuse, PT ;  /* 0x000000430000720c */ /* 0x0c0fe20003f66270 */
[----:B------:R-:W-:Y:S01]  /*f100*/  VIADD R46, R0, 0x10 ;  /* 0x00000010002e7836 */ /* 0x000fe20000000000 */
[----:B------:R-:W1:Y:S01]  /*f110*/  LDSM.16.M88.4 R60, [R144+0x3800] ;  /* 0x00380000903c783b */ /* 0x000e620000000200 */
[-C--:B------:R-:W-:Y:S01]  /*f120*/  ISETP.GE.AND P1, PT, R2, R67.reuse, PT ;  /* 0x000000430200720c */ /* 0x080fe20003f26270 */
[----:B------:R-:W-:Y:S01]  /*f130*/  VIADD R2, R0, 0x9 ;  /* 0x0000000900027836 */ /* 0x000fe20000000000 */
[-C--:B------:R-:W-:Y:S01]  /*f140*/  ISETP.GE.AND P5, PT, R44, R67.reuse, PT ;  /* 0x000000432c00720c */ /* 0x080fe20003fa6270 */
[----:B------:R-:W1:Y:S01]  /*f150*/  LDSM.16.M88.4 R48, [R144+0x3c00] ;  /* 0x003c00009030783b */ /* 0x000e620000000200 */
[----:B------:R-:W-:Y:S01]  /*f160*/  VIADD R44, R0, 0x19 ;  /* 0x00000019002c7836 */ /* 0x000fe20000000000 */
[-C--:B------:R-:W-:Y:S01]  /*f170*/  ISETP.GE.AND P6, PT, R46, R67.reuse, PT ;  /* 0x000000432e00720c */ /* 0x080fe20003fc6270 */
[----:B------:R-:W-:Y:S01]  /*f180*/  VIADD R46, R0, 0x20 ;  /* 0x00000020002e7836 */ /* 0x000fe20000000000 */
[----:B-----5:R-:W1:Y:S01]  /*f190*/  LDSM.16.M88.4 R36, [R144+0x4000] ;  /* 0x004000009024783b */ /* 0x020e620000000200 */
[----:B------:R-:W-:Y:S01]  /*f1a0*/  ISETP.GE.AND P0, PT, R2, R67, PT ;  /* 0x000000430200720c */ /* 0x000fe20003f06270 */
[----:B------:R-:W-:-:S02]  /*f1b0*/  VIADD R2, R0, 0x18 ;  /* 0x0000001800027836 */ /* 0x000fc40000000000 */
[----:B------:R-:W1:Y:S01]  /*f1c0*/  LDSM.16.M88.4 R28, [R144+0x4400] ;  /* 0x00440000901c783b */ /* 0x000e620000000200 */
[----:B------:R-:W-:Y:S02]  /*f1d0*/  VIADD R52, R0, 0x28 ;  /* 0x0000002800347836 */ /* 0x000fe40000000000 */
[----:B------:R-:W-:Y:S01]  /*f1e0*/  ISETP.GE.AND P4, PT, R2, R67, PT ;  /* 0x000000430200720c */ /* 0x000fe20003f86270 */
[----:B------:R-:W1:Y:S01]  /*f1f0*/  LDSM.16.M88.4 R20, [R144+0x4800] ;  /* 0x004800009014783b */ /* 0x000e620000000200 */
[----:B------:R-:W-:-:S03]  /*f200*/  VIADD R66, R0, 0x41 ;  /* 0x0000004100427836 */ /* 0x000fc60000000000 */
[----:B------:R-:W1:Y:S04]  /*f210*/  LDSM.16.M88.4 R88, [R144+0x4c00] ;  /* 0x004c00009058783b */ /* 0x000e680000000200 */
[----:B--23--:R-:W-:Y:S04]  /*f220*/  LDSM.16.M88.4 R104, [R143] ;  /* 0x000000008f68783b */ /* 0x00cfe80000000200 */
[----:B------:R-:W2:Y:S01]  /*f230*/  LDSM.16.M88.4 R8, [R141+0x3000] ;  /* 0x003000008d08783b */ /* 0x000ea20000000200 */
[C---:B----4-:R-:W-:Y:S03]  /*f240*/  HMMA.16816.F32 R84, R12.reuse, R80, RZ ;  /* 0x000000500c54723c */ /* 0x050fe600000018ff */
[----:B-1----:R-:W1:Y:S04]  /*f250*/  LDSM.16.M88.4 R4, [R141+0x3400] ;  /* 0x003400008d04783b */ /* 0x002e680000000200 */
[----:B------:R-:W3:Y:S01]  /*f260*/  LDSM.16.M88.4 R128, [R141+0x3800] ;  /* 0x003800008d80783b */ /* 0x000ee20000000200 */
[C---:B------:R-:W-:Y:S03]  /*f270*/  HMMA.16816.F32 R80, R12.reuse, R82, RZ ;  /* 0x000000520c50723c */ /* 0x040fe600000018ff */
[----:B------:R-:W4:Y:S04]  /*f280*/  LDSM.16.M88.4 R96, [R141+0x3c00] ;  /* 0x003c00008d60783b */ /* 0x000f280000000200 */
        /* <DEDUP_REMOVED lines=19> */
[----:B------:R-:W-:Y:S07]  /*f3c0*/  LDSM.16.M88.4 R88, [R144+0x5400] ;  /* 0x005400009058783b */ /* 0x000fee0000000200 */
[C---:B--2---:R-:W-:Y:S08]  /*f3d0*/  HMMA.16816.F32 R84, R104.reuse, R8, R84 ;  /* 0x000000086854723c */ /* 0x044ff00000001854 */
[C---:B------:R-:W-:Y:S01]  /*f3e0*/  HMMA.16816.F32 R80, R104.reuse, R10, R80 ;  /* 0x0000000a6850723c */ /* 0x040fe20000001850 */
[----:B------:R-:W2:Y:S07]  /*f3f0*/  LDSM.16.M88.4 R8, [R145+0x1000] ;  /* 0x001000009108783b */ /* 0x000eae0000000200 */
[C---:B-1----:R-:W-:Y:S08]  /*f400*/  HMMA.16816.F32 R76, R104.reuse, R4, R76 ;  /* 0x00000004684c723c */ /* 0x042ff0000000184c */
[C---:B------:R-:W-:Y:S01]  /*f410*/  HMMA.16816.F32 R72, R104.reuse, R6, R72 ;  /* 0x000000066848723c */ /* 0x040fe20000001848 */
[----:B------:R-:W1:Y:S07]  /*f420*/  LDSM.16.M88.4 R4, [R144+0x5800] ;  /* 0x005800009004783b */ /* 0x000e6e0000000200 */
[C---:B---3--:R-:W-:Y:S08]  /*f430*/  HMMA.16816.F32 R68, R104.reuse, R128, R68 ;  /* 0x000000806844723c */ /* 0x048ff00000001844 */
[C---:B------:R-:W-:Y:S01]  /*f440*/  HMMA.16816.F32 R60, R104.reuse, R130, R60 ;  /* 0x00000082683c723c */ /* 0x040fe2000000183c */
[----:B------:R-:W-:Y:S07]  /*f450*/  LDSM.16.M88.4 R128, [R144+0x6400] ;  /* 0x006400009080783b */ /* 0x000fee0000000200 */
[----:B----4-:R-:W-:Y:S08]  /*f460*/  HMMA.16816.F32 R56, R104, R96, R56 ;  /* 0x000000606838723c */ /* 0x010ff00000001838 */
[C---:B--2---:R-:W-:Y:S08]  /*f470*/  HMMA.16816.F32 R76, R8.reuse, R88, R76 ;  /* 0x00000058084c723c */ /* 0x044ff0000000184c */
[----:B------:R-:W-:Y:S01]  /*f480*/  HMMA.16816.F32 R72, R8, R90, R72 ;  /* 0x0000005a0848723c */ /* 0x000fe20000001848 */
[----:B------:R-:W2:Y:S07]  /*f490*/  LDSM.16.M88.4 R88, [R144+0x6c00] ;  /* 0x006c00009058783b */ /* 0x000eae0000000200 */
[C---:B------:R-:W-:Y:S01]  /*f4a0*/  HMMA.16816.F32 R48, R104.reuse, R98, R48 ;  /* 0x000000626830723c */ /* 0x040fe20000001830 */
[----:B------:R-:W3:Y:S07]  /*f4b0*/  LDSM.16.M88.4 R96, [R144+0x5c00] ;  /* 0x005c00009060783b */ /* 0x000eee0000000200 */
[C---:B------:R-:W-:Y:S08]  /*f4c0*/  HMMA.16816.F32 R40, R104.reuse, R124, R40 ;  /* 0x0000007c6828723c */ /* 0x040ff00000001828 */
[C---:B------:R-:W-:Y:S01]  /*f4d0*/  HMMA.16816.F32 R36, R104.reuse, R126, R36 ;  /* 0x0000007e6824723c */ /* 0x040fe20000001824 */
[----:B------:R-:W-:Y:S07]  /*f4e0*/  LDSM.16.M88.4 R124, [R144+0x6800] ;  /* 0x00680000907c783b */ /* 0x000fee0000000200 */
[C---:B------:R-:W-:Y:S08]  /*f4f0*/  HMMA.16816.F32 R32, R104.reuse, R92, R32 ;  /* 0x0000005c6820723c */ /* 0x040ff00000001820 */
[C---:B------:R-:W-:Y:S01]  /*f500*/  HMMA.16816.F32 R28, R104.reuse, R94, R28 ;  /* 0x0000005e681c723c */ /* 0x040fe2000000181c */
[----:B------:R-:W4:Y:S07]  /*f510*/  LDSM.16.M88.4 R92, [R144+0x6000] ;  /* 0x00600000905c783b */ /* 0x000f2e0000000200 */
[C---:B------:R-:W-:Y:S08]  /*f520*/  HMMA.16816.F32 R16, R104.reuse, R108, R16 ;  /* 0x0000006c6810723c */ /* 0x040ff00000001810 */
[C---:B------:R-:W-:Y:S01]  /*f530*/  HMMA.16816.F32 R12, R104.reuse, R110, R12 ;  /* 0x0000006e680c723c */ /* 0x040fe2000000180c */
[----:B------:R-:W-:Y:S07]  /*f540*/  LDSM.16.M88.4 R108, [R141+0x5400] ;  /* 0x005400008d6c783b */ /* 0x000fee0000000200 */
[C---:B------:R-:W-:Y:S08]  /*f550*/  HMMA.16816.F32 R24, R104.reuse, R112, R24 ;  /* 0x000000706818723c */ /* 0x040ff00000001818 */
[----:B------:R-:W-:Y:S01]  /*f560*/  HMMA.16816.F32 R20, R104, R114, R20 ;  /* 0x000000726814723c */ /* 0x000fe20000001814 */
[----:B------:R-:W-:Y:S04]  /*f570*/  LDSM.16.M88.4 R112, [R141+0x5000] ;  /* 0x005000008d70783b */ /* 0x000fe80000000200 */
[----:B------:R-:W-:Y:S03]  /*f580*/  LDSM.16.M88.4 R104, [R141+0x5800] ;  /* 0x005800008d68783b */ /* 0x000fe60000000200 */
[C---:B-1----:R-:W-:Y:S08]  /*f590*/  HMMA.16816.F32 R68, R8.reuse, R4, R68 ;  /* 0x000000040844723c */ /* 0x042ff00000001844 */
[C---:B------:R-:W-:Y:S01]  /*f5a0*/  HMMA.16816.F32 R60, R8.reuse, R6, R60 ;  /* 0x00000006083c723c */ /* 0x040fe2000000183c */
[----:B------:R-:W1:Y:S07]  /*f5b0*/  LDSM.16.M88.4 R4, [R143+0x1000] ;  /* 0x001000008f04783b */ /* 0x000e6e0000000200 */
[C---:B--2---:R-:W-:Y:S08]  /*f5c0*/  HMMA.16816.F32 R16, R8.reuse, R88, R16 ;  /* 0x000000580810723c */ /* 0x044ff00000001810 */
[C---:B------:R-:W-:Y:S01]  /*f5d0*/  HMMA.16816.F32 R12, R8.reuse, R90, R12 ;  /* 0x0000005a080c723c */ /* 0x040fe2000000180c */
[----:B------:R-:W2:Y:S07]  /*f5e0*/  LDSM.16.M88.4 R88, [R141+0x6800] ;  /* 0x006800008d58783b */ /* 0x000eae0000000200 */
[C---:B------:R-:W-:Y:S08]  /*f5f0*/  HMMA.16816.F32 R84, R8.reuse, R100, R84 ;  /* 0x000000640854723c */ /* 0x040ff00000001854 */
[C---:B------:R-:W-:Y:S01]  /*f600*/  HMMA.16816.F32 R80, R8.reuse, R102, R80 ;  /* 0x000000660850723c */ /* 0x040fe20000001850 */
[----:B------:R-:W2:Y:S07]  /*f610*/  LDSM.16.M88.4 R100, [R141+0x5c00] ;  /* 0x005c00008d64783b */ /* 0x000eae0000000200 */
[C---:B---3--:R-:W-:Y:S08]  /*f620*/  HMMA.16816.F32 R56, R8.reuse, R96, R56 ;  /* 0x000000600838723c */ /* 0x048ff00000001838 */
[C---:B------:R-:W-:Y:S01]  /*f630*/  HMMA.16816.F32 R48, R8.reuse, R98, R48 ;  /* 0x000000620830723c */ /* 0x040fe20000001830 */
[----:B------:R-:W3:Y:S07]  /*f640*/  LDSM.16.M88.4 R96, [R141+0x6000] ;  /* 0x006000008d60783b */ /* 0x000eee0000000200 */
[C---:B----4-:R-:W-:Y:S08]  /*f650*/  HMMA.16816.F32 R40, R8.reuse, R92, R40 ;  /* 0x0000005c0828723c */ /* 0x050ff00000001828 */
[C---:B------:R-:W-:Y:S01]  /*f660*/  HMMA.16816.F32 R36, R8.reuse, R94, R36 ;  /* 0x0000005e0824723c */ /* 0x040fe20000001824 */
[----:B------:R-:W4:Y:S07]  /*f670*/  LDSM.16.M88.4 R92, [R141+0x6400] ;  /* 0x006400008d5c783b */ /* 0x000f2e0000000200 */
[C---:B------:R-:W-:Y:S08]  /*f680*/  HMMA.16816.F32 R32, R8.reuse, R128, R32 ;  /* 0x000000800820723c */ /* 0x040ff00000001820 */
[C---:B------:R-:W-:Y:S01]  /*f690*/  HMMA.16816.F32 R28, R8.reuse, R130, R28 ;  /* 0x00000082081c723c */ /* 0x040fe2000000181c */
[----:B------:R-:W-:Y:S07]  /*f6a0*/  LDSM.16.M88.4 R128, [R145+0x2000] ;  /* 0x002000009180783b */ /* 0x000fee0000000200 */
[C---:B------:R-:W-:Y:S08]  /*f6b0*/  HMMA.16816.F32 R24, R8.reuse, R124, R24 ;  /* 0x0000007c0818723c */ /* 0x040ff00000001818 */
[----:B------:R-:W-:Y:S01]  /*f6c0*/  HMMA.16816.F32 R20, R8, R126, R20 ;  /* 0x0000007e0814723c */ /* 0x000fe20000001814 */
[----:B------:R-:W4:Y:S04]  /*f6d0*/  LDSM.16.M88.4 R8, [R141+0x6c00] ;  /* 0x006c00008d08783b */ /* 0x000f280000000200 */
[----:B------:R-:W4:Y:S03]  /*f6e0*/  LDSM.16.M88.4 R124, [R144+0x7000] ;  /* 0x00700000907c783b */ /* 0x000f260000000200 */
        /* <DEDUP_REMOVED lines=8> */
[----:B------:R-:W-:Y:S07]  /*f770*/  LDSM.16.M88.4 R108, [R144+0x7800] ;  /* 0x00780000906c783b */ /* 0x000fee0000000200 */
[C---:B------:R-:W-:Y:S08]  /*f780*/  HMMA.16816.F32 R68, R4.reuse, R104, R68 ;  /* 0x000000680444723c */ /* 0x040ff00000001844 */
[C---:B------:R-:W-:Y:S01]  /*f790*/  HMMA.16816.F32 R60, R4.reuse, R106, R60 ;  /* 0x0000006a043c723c */ /* 0x040fe2000000183c */
[----:B------:R-:W-:Y:S07]  /*f7a0*/  LDSM.16.M88.4 R104, [R144+0x7c00] ;  /* 0x007c00009068783b */ /* 0x000fee0000000200 */
[C---:B------:R-:W-:Y:S08]  /*f7b0*/  HMMA.16816.F32 R56, R4.reuse, R100, R56 ;  /* 0x000000640438723c */ /* 0x040ff00000001838 */
[C---:B------:R-:W-:Y:S01]  /*f7c0*/  HMMA.16816.F32 R48, R4.reuse, R102, R48 ;  /* 0x000000660430723c */ /* 0x040fe20000001830 */
[----:B------:R-:W-:Y:S07]  /*f7d0*/  LDSM.16.M88.4 R100, [R144+0x8000] ;  /* 0x008000009064783b */ /* 0x000fee0000000200 */
[C---:B---3--:R-:W-:Y:S08]  /*f7e0*/  HMMA.16816.F32 R40, R4.reuse, R96, R40 ;  /* 0x000000600428723c */ /* 0x048ff00000001828 */
[C---:B------:R-:W-:Y:S01]  /*f7f0*/  HMMA.16816.F32 R36, R4.reuse, R98, R36 ;  /* 0x000000620424723c */ /* 0x040fe20000001824 */
[----:B------:R-:W-:Y:S07]  /*f800*/  LDSM.16.M88.4 R96, [R144+0x8400] ;  /* 0x008400009060783b */ /* 0x000fee0000000200 */
[C---:B----4-:R-:W-:Y:S08]  /*f810*/  HMMA.16816.F32 R32, R4.reuse, R92, R32 ;  /* 0x0000005c0420723c */ /* 0x050ff00000001820 */
[C---:B------:R-:W-:Y:S01]  /*f820*/  HMMA.16816.F32 R28, R4.reuse, R94, R28 ;  /* 0x0000005e041c723c */ /* 0x040fe2000000181c */
[----:B------:R-:W-:Y:S07]  /*f830*/  LDSM.16.M88.4 R92, [R144+0x8800] ;  /* 0x00880000905c783b */ /* 0x000fee0000000200 */
[C---:B------:R-:W-:Y:S08]  /*f840*/  HMMA.16816.F32 R16, R4.reuse, R8, R16 ;  /* 0x000000080410723c */ /* 0x040ff00000001810 */
[----:B------:R-:W-:Y:S01]  /*f850*/  HMMA.16816.F32 R12, R4, R10, R12 ;  /* 0x0000000a040c723c */ /* 0x000fe2000000180c */
[----:B------:R-:W-:Y:S04]  /*f860*/  LDSM.16.M88.4 R8, [R143+0x2000] ;  /* 0x002000008f08783b */ /* 0x000fe80000000200 */
[----:B------:R-:W3:Y:S03]  /*f870*/  LDSM.16.M88.4 R4, [R141+0x7000] ;  /* 0x007000008d04783b */ /* 0x000ee60000000200 */
[C---:B------:R-:W-:Y:S08]  /*f880*/  HMMA.16816.F32 R84, R128.reuse, R124, R84 ;  /* 0x0000007c8054723c */ /* 0x040ff00000001854 */
[C---:B------:R-:W-:Y:S08]  /*f890*/  HMMA.16816.F32 R80, R128.reuse, R126, R80 ;  /* 0x0000007e8050723c */ /* 0x040ff00000001850 */
[C---:B-1----:R-:W-:Y:S08]  /*f8a0*/  HMMA.16816.F32 R76, R128.reuse, R112, R76 ;  /* 0x00000070804c723c */ /* 0x042ff0000000184c */
[C---:B------:R-:W-:Y:S01]  /*f8b0*/  HMMA.16816.F32 R72, R128.reuse, R114, R72 ;  /* 0x000000728048723c */ /* 0x040fe20000001848 */
[----:B------:R-:W1:Y:S07]  /*f8c0*/  LDSM.16.M88.4 R112, [R141+0x7400] ;  /* 0x007400008d70783b */ /* 0x000e6e0000000200 */
[C---:B--2---:R-:W-:Y:S08]  /*f8d0*/  HMMA.16816.F32 R16, R128.reuse, R88, R16 ;  /* 0x000000588010723c */ /* 0x044ff00000001810 */
[----:B------:R-:W-:Y:S01]  /*f8e0*/  HMMA.16816.F32 R12, R128, R90, R12 ;  /* 0x0000005a800c723c */ /* 0x000fe2000000180c */
[----:B------:R-:W2:Y:S07]  /*f8f0*/  LDSM.16.M88.4 R88, [R141+0x7800] ;  /* 0x007800008d58783b */ /* 0x000eae0000000200 */
[----:B---3--:R-:W-:Y:S05]  /*f900*/  HMMA.16816.F32 R84, R8, R4, R84 ;  /* 0x000000040854723c */ /* 0x008fea0000001854 */
[----:B------:R-:W-:-:S05]  /*f910*/  VIADD R4, R0, 0x1 ;  /* 0x0000000100047836 */ /* 0x000fca0000000000 */
[----:B------:R-:W-:Y:S01]  /*f920*/  ISETP.GE.AND P2, PT, R4, R67, PT ;  /* 0x000000430400720c */ /* 0x000fe20003f46270 */
[----:B------:R-:W-:Y:S01]  /*f930*/  HMMA.16816.F32 R80, R8, R6, R80 ;  /* 0x000000060850723c */ /* 0x000fe20000001850 */
[----:B------:R-:W3:Y:S07]  /*f940*/  LDSM.16.M88.4 R4, [R141+0x7c00] ;  /* 0x007c00008d04783b */ /* 0x000eee0000000200 */
[----:B------:R-:W-:Y:S05]  /*f950*/  HMMA.16816.F32 R68, R128, R108, R68 ;  /* 0x0000006c8044723c */ /* 0x000fea0000001844 */
[----:B------:R-:W-:-:S03]  /*f960*/  FSEL R2, R86, -INF , !P3 ;  /* 0xff80000056027808 */ /* 0x000fc60005800000 */
[----:B------:R-:W-:Y:S03]  /*f970*/  HMMA.16816.F32 R56, R128, R104, R56 ;  /* 0x000000688038723c */ /* 0x000fe60000001838 */
[----:B------:R-:W-:Y:S02]  /*f980*/  FSEL R82, R82, -INF , !P1 ;  /* 0xff80000052527808 */ /* 0x000fe40004800000 */
[----:B------:R-:W-:Y:S02]  /*f990*/  FSEL R80, R80, -INF , !P1 ;  /* 0xff80000050507808 */ /* 0x000fe40004800000 */
[----:B------:R-:W-:Y:S01]  /*f9a0*/  FSEL R81, R81, -INF , !P0 ;  /* 0xff80000051517808 */ /* 0x000fe20004000000 */
[----:B-1----:R-:W-:Y:S08]  /*f9b0*/  HMMA.16816.F32 R72, R8, R114, R72 ;  /* 0x000000720848723c */ /* 0x002ff00000001848 */
[C---:B------:R-:W-:Y:S08]  /*f9c0*/  HMMA.16816.F32 R60, R128.reuse, R110, R60 ;  /* 0x0000006e803c723c */ /* 0x040ff0000000183c */
[----:B------:R-:W-:Y:S03]  /*f9d0*/  HMMA.16816.F32 R24, R128, R92, R24 ;  /* 0x0000005c8018723c */ /* 0x000fe60000001818 */
[----:B------:R-:W-:-:S02]  /*f9e0*/  FSEL R93, R84, -INF , !P3 ;  /* 0xff800000545d7808 */ /* 0x000fc40005800000 */
[----:B------:R-:W-:Y:S02]  /*f9f0*/  ISETP.GE.AND P3, PT, R44, R67, PT ;  /* 0x000000432c00720c */ /* 0x000fe40003f66270 */
[----:B------:R-:W-:Y:S02]  /*fa00*/  FSEL R44, R87, -INF , !P2 ;  /* 0xff800000572c7808 */ /* 0x000fe40005000000 */
[----:B------:R-:W-:Y:S01]  /*fa10*/  FSEL R74, R74, -INF , !P4 ;  /* 0xff8000004a4a7808 */ /* 0x000fe20006000000 */
[C---:B------:R-:W-:Y:S08]  /*fa20*/  HMMA.16816.F32 R48, R128.reuse, R106, R48 ;  /* 0x0000006a8030723c */ /* 0x040ff00000001830 */
[----:B------:R-:W-:Y:S03]  /*fa30*/  HMMA.16816.F32 R20, R128, R94, R20 ;  /* 0x0000005e8014723c */ /* 0x000fe60000001814 */
[----:B------:R-:W-:-:S02]  /*fa40*/  FSEL R95, R85, -INF , !P2 ;  /* 0xff800000555f7808 */ /* 0x000fc40005000000 */
[----:B------:R-:W1:Y:S01]  /*fa50*/  LDSM.16.M88.4 R84, [R141+0x8000] ;  /* 0x008000008d54783b */ /* 0x000e620000000200 */
[-C--:B------:R-:W-:Y:S01]  /*fa60*/  ISETP.GE.AND P2, PT, R46, R67.reuse, PT ;  /* 0x000000432e00720c */ /* 0x080fe20003f46270 */
[----:B------:R-:W-:Y:S01]  /*fa70*/  VIADD R46, R0, 0x21 ;  /* 0x00000021002e7836 */ /* 0x000fe20000000000 */
[----:B------:R-:W-:Y:S05]  /*fa80*/  HMMA.16816.F32 R76, R8, R112, R76 ;  /* 0x00000070084c723c */ /* 0x000fea000000184c */
[----:B------:R-:W-:Y:S02]  /*fa90*/  ISETP.GE.AND P1, PT, R46, R67, PT ;  /* 0x000000432e00720c */ /* 0x000fe40003f26270 */
[----:B------:R-:W-:-:S02]  /*faa0*/  FSEL R46, R83, -INF , !P0 ;  /* 0xff800000532e7808 */ /* 0x000fc40004000000 */
[----:B------:R-:W-:Y:S01]  /*fab0*/  ISETP.GE.AND P0, PT, R52, R67, PT ;  /* 0x000000433400720c */ /* 0x000fe20003f06270 */
[----:B------:R-:W-:Y:S01]  /*fac0*/  VIADD R52, R0, 0x29 ;  /* 0x0000002900347836 */ /* 0x000fe20000000000 */
[----:B--2---:R-:W-:Y:S03]  /*fad0*/  HMMA.16816.F32 R68, R8, R88, R68 ;  /* 0x000000580844723c */ /* 0x004fe60000001844 */
[----:B------:R-:W-:-:S05]  /*fae0*/  FSEL R88, R75, -INF , !P3 ;  /* 0xff8000004b587808 */ /* 0x000fca0005800000 */
[----:B---3--:R-:W-:Y:S03]  /*faf0*/  HMMA.16816.F32 R56, R8, R4, R56 ;  /* 0x000000040838723c */ /* 0x008fe60000001838 */
[----:B------:R-:W-:Y:S01]  /*fb00*/  VIADD R4, R0, 0x38 ;  /* 0x0000003800047836 */ /* 0x000fe20000000000 */
[----:B------:R-:W-:Y:S02]  /*fb10*/  FSEL R89, R76, -INF , !P6 ;  /* 0xff8000004c597808 */ /* 0x000fe40007000000 */
[----:B------:R-:W-:Y:S02]  /*fb20*/  FSEL R92, R79, -INF , !P5 ;  /* 0xff8000004f5c7808 */ /* 0x000fe40006800000 */
[----:B------:R-:W-:Y:S05]  /*fb30*/  HMMA.16816.F32 R32, R128, R96, R32 ;  /* 0x000000608020723c */ /* 0x000fea0000001820 */
[----:B------:R-:W-:-:S02]  /*fb40*/  FSEL R97, R73, -INF , !P3 ;  /* 0xff80000049617808 */ /* 0x000fc40005800000 */
[----:B------:R-:W-:Y:S01]  /*fb50*/  ISETP.GE.AND P3, PT, R4, R67, PT ;  /* 0x000000430400720c */ /* 0x000fe20003f66270 */
[----:B------:R-:W-:Y:S01]  /*fb60*/  VIADD R4, R0, 0x39 ;  /* 0x0000003900047836 */ /* 0x000fe20000000000 */
[----:B------:R-:W-:Y:S02]  /*fb70*/  FSEL R172, R70, -INF , !P2 ;  /* 0xff80000046ac7808 */ /* 0x000fe40005000000 */
[----:B------:R-:W-:Y:S01]  /*fb80*/  FSEL R173, R68, -INF , !P2 ;  /* 0xff80000044ad7808 */ /* 0x000fe20005000000 */
[----:B------:R-:W-:Y:S05]  /*fb90*/  HMMA.16816.F32 R60, R8, R90, R60 ;  /* 0x0000005a083c723c */ /* 0x000fea000000183c */
[----:B------:R-:W-:-:S02]  /*fba0*/  FSEL R90, R78, -INF , !P6 ;  /* 0xff8000004e5a7808 */ /* 0x000fc40007000000 */
[----:B------:R-:W-:Y:S02]  /*fbb0*/  FSEL R91, R77, -INF , !P5 ;  /* 0xff8000004d5b7808 */ /* 0x000fe40006800000 */
[----:B------:R-:W2:Y:S01]  /*fbc0*/  LDSM.16.M88.4 R76, [R141+0x8400] ;  /* 0x008400008d4c783b */ /* 0x000ea20000000200 */
[-C--:B------:R-:W-:Y:S01]  /*fbd0*/  ISETP.GE.AND P2, PT, R4, R67.reuse, PT ;  /* 0x000000430400720c */ /* 0x080fe20003f46270 */
[----:B------:R-:W-:Y:S02]  /*fbe0*/  HMMA.16816.F32 R48, R8, R6, R48 ;  /* 0x000000060830723c */ /* 0x000fe40000001830 */
[----:B------:R-:W3:Y:S01]  /*fbf0*/  LDSM.16.M88.4 R4, [R141+0x8800] ;  /* 0x008800008d04783b */ /* 0x000ee20000000200 */
[-C--:B------:R-:W-:Y:S01]  /*fc00*/  ISETP.GE.AND P6, PT, R52, R67.reuse, PT ;  /* 0x000000433400720c */ /* 0x080fe20003fc6270 */
[----:B------:R-:W-:Y:S01]  /*fc10*/  VIADD R52, R0, 0x30 ;  /* 0x0000003000347836 */ /* 0x000fe20000000000 */
[----:B------:R-:W-:Y:S02]  /*fc20*/  FSEL R174, R71, -INF , !P1 ;  /* 0xff80000047ae7808 */ /* 0x000fe40004800000 */
[----:B------:R-:W-:Y:S01]  /*fc30*/  FSEL R175, R69, -INF , !P1 ;  /* 0xff80000045af7808 */ /* 0x000fe20004800000 */
[----:B------:R-:W-:Y:S05]  /*fc40*/  HMMA.16816.F32 R40, R128, R100, R40 ;  /* 0x000000648028723c */ /* 0x000fea0000001828 */
[----:B------:R-:W-:Y:S01]  /*fc50*/  ISETP.GE.AND P5, PT, R52, R67, PT ;  /* 0x000000433400720c */ /* 0x000fe20003fa6270 */
[----:B------:R-:W-:Y:S01]  /*fc60*/  VIADD R52, R0, 0x31 ;  /* 0x0000003100347836 */ /* 0x000fe20000000000 */
[----:B------:R-:W-:-:S02]  /*fc70*/  FSEL R176, R62, -INF , !P0 ;  /* 0xff8000003eb07808 */ /* 0x000fc40004000000 */
[----:B------:R-:W-:Y:S02]  /*fc80*/  FSEL R62, R63, -INF , !P6 ;  /* 0xff8000003f3e7808 */ /* 0x000fe40007000000 */
[----:B------:R-:W-:Y:S01]  /*fc90*/  FSEL R179, R61, -INF , !P6 ;  /* 0xff8000003db37808 */ /* 0x000fe20007000000 */
[C---:B------:R-:W-:Y:S03]  /*fca0*/  HMMA.16816.F32 R36, R128.reuse, R102, R36 ;  /* 0x000000668024723c */ /* 0x040fe60000001824 */
[----:B------:R-:W-:Y:S02]  /*fcb0*/  FSEL R58, R58, -INF , !P5 ;  /* 0xff8000003a3a7808 */ /* 0x000fe40006800000 */
[----:B------:R-:W-:Y:S01]  /*fcc0*/  FSEL R61, R56, -INF , !P5 ;  /* 0xff800000383d7808 */ /* 0x000fe20006800000 */
[----:B------:R-:W-:Y:S01]  /*fcd0*/  VIADD R56, R0, 0x51 ;  /* 0x0000005100387836 */ /* 0x000fe20000000000 */
[----:B------:R-:W-:Y:S01]  /*fce0*/  FSEL R170, R50, -INF , !P3 ;  /* 0xff80000032aa7808 */ /* 0x000fe20005800000 */
[----:B------:R-:W-:Y:S01]  /*fcf0*/  VIADD R50, R0, 0x59 ;  /* 0x0000005900327836 */ /* 0x000fe20000000000 */
[----:B------:R-:W-:Y:S01]  /*fd00*/  FSEL R137, R48, -INF , !P3 ;  /* 0xff80000030897808 */ /* 0x000fe20005800000 */
[----:B------:R-:W-:Y:S03]  /*fd10*/  HMMA.16816.F32 R28, R128, R98, R28 ;  /* 0x00000062801c723c */ /* 0x000fe6000000181c */
[----:B------:R-:W-:Y:S01]  /*fd20*/  FSEL R99, R72, -INF , !P4 ;  /* 0xff80000048637808 */ /* 0x000fe20006000000 */
[----:B------:R-:W-:Y:S01]  /*fd30*/  VIADD R48, R0, 0x60 ;  /* 0x0000006000307836 */ /* 0x000fe20000000000 */
[-C--:B------:R-:W-:Y:S01]  /*fd40*/  ISETP.GE.AND P4, PT, R52, R67.reuse, PT ;  /* 0x000000433400720c */ /* 0x080fe20003f86270 */
[----:B------:R-:W-:Y:S01]  /*fd50*/  VIADD R52, R0, 0x40 ;  /* 0x0000004000347836 */ /* 0x000fe20000000000 */
[----:B------:R-:W-:-:S02]  /*fd60*/  ISETP.GE.AND P3, PT, R56, R67, PT ;  /* 0x000000433800720c */ /* 0x000fc40003f66270 */
[----:B------:R-:W-:Y:S01]  /*fd70*/  FSEL R177, R60, -INF , !P0 ;  /* 0xff8000003cb17808 */ /* 0x000fe20004000000 */
[----:B-1----:R-:W-:Y:S05]  /*fd80*/  HMMA.16816.F32 R40, R8, R84, R40 ;  /* 0x000000540828723c */ /* 0x002fea0000001828 */
[----:B------:R-:W-:Y:S01]  /*fd90*/  ISETP.GE.AND P1, PT, R52, R67, PT ;  /* 0x000000433400720c */ /* 0x000fe20003f26270 */
[----:B------:R-:W-:Y:S01]  /*fda0*/  VIADD R52, R0, 0x48 ;  /* 0x0000004800347836 */ /* 0x000fe20000000000 */
[----:B------:R-:W-:Y:S02]  /*fdb0*/  FSEL R60, R59, -INF , !P4 ;  /* 0xff8000003b3c7808 */ /* 0x000fe40006000000 */
[----:B------:R-:W-:-:S02]  /*fdc0*/  FSEL R57, R57, -INF , !P4 ;  /* 0xff80000039397808 */ /* 0x000fc40006000000 */
[-C--:B------:R-:W-:Y:S01]  /*fdd0*/  ISETP.GE.AND P6, PT, R52, R67.reuse, PT ;  /* 0x000000433400720c */ /* 0x080fe20003fc6270 */
[----:B------:R-:W-:Y:S01]  /*fde0*/  HMMA.16816.F32 R84, R8, R86, R36 ;  /* 0x000000560854723c */ /* 0x000fe20000001824 */
[----:B------:R-:W1:Y:S02]  /*fdf0*/  LDSM.16.M88.4 R36, [R141+0x8c00] ;  /* 0x008c00008d24783b */ /* 0x000e640000000200 */
[----:B------:R-:W-:Y:S01]  /*fe00*/  VIADD R52, R0, 0x49 ;  /* 0x0000004900347836 */ /* 0x000fe20000000000 */
[----:B------:R-:W-:-:S04]  /*fe10*/  ISETP.GE.AND P0, PT, R66, R67, PT ;  /* 0x000000434200720c */ /* 0x000fc80003f06270 */
[----:B------:R-:W-:-:S04]  /*fe20*/  DEPBAR.LE SB0, 0x0 ;  /* 0x000080000000791a */ /* 0x000fc80000000000 */
[C---:B--2---:R-:W-:Y:S05]  /*fe30*/  HMMA.16816.F32 R32, R8.reuse, R76, R32 ;  /* 0x0000004c0820723c */ /* 0x044fea0000001820 */
[-C--:B------:R-:W-:Y:S01]  /*fe40*/  ISETP.GE.AND P5, PT, R52, R67.reuse, PT ;  /* 0x000000433400720c */ /* 0x080fe20003fa6270 */
[----:B------:R-:W-:Y:S01]  /*fe50*/  VIADD R52, R0, 0x50 ;  /* 0x0000005000347836 */ /* 0x000fe20000000000 */
[----:B------:R-:W-:Y:S02]  /*fe60*/  FSEL R136, R42, -INF , !P1 ;  /* 0xff8000002a887808 */ /* 0x000fe40004800000 */
[----:B------:R-:W-:Y:S01]  /*fe70*/  FSEL R135, R40, -INF , !P1 ;  /* 0xff80000028877808 */ /* 0x000fe20004800000 */
[----:B------:R-:W-:Y:S01]  /*fe80*/  VIADD R40, R0, 0x61 ;  /* 0x0000006100287836 */ /* 0x000fe20000000000 */
[-C--:B------:R-:W-:Y:S01]  /*fe90*/  ISETP.GE.AND P4, PT, R52, R67.reuse, PT ;  /* 0x000000433400720c */ /* 0x080fe20003f86270 */
[----:B---3--:R-:W-:Y:S03]  /*fea0*/  HMMA.16816.F32 R24, R8, R4, R24 ;  /* 0x000000040818723c */ /* 0x008fe60000001818 */
[----:B------:R-:W-:Y:S01]  /*feb0*/  VIADD R4, R0, 0x68 ;  /* 0x0000006800047836 */ /* 0x000fe20000000000 */
[----:B------:R-:W-:Y:S01]  /*fec0*/  ISETP.GE.AND P1, PT, R50, R67, PT ;  /* 0x000000433200720c */ /* 0x000fe20003f26270 */
[----:B------:R-:W-:Y:S01]  /*fed0*/  VIADD R52, R0, 0x58 ;  /* 0x0000005800347836 */ /* 0x000fe20000000000 */
[----:B------:R-:W-:-:S02]  /*fee0*/  FSEL R168, R87, -INF , !P5 ;  /* 0xff80000057a87808 */ /* 0x000fc40006800000 */
[----:B------:R-:W-:Y:S01]  /*fef0*/  FSEL R169, R85, -INF , !P5 ;  /* 0xff80000055a97808 */ /* 0x000fe20006800000 */
[C---:B------:R-:W-:Y:S03]  /*ff00*/  HMMA.16816.F32 R28, R8.reuse, R78, R28 ;  /* 0x0000004e081c723c */ /* 0x040fe6000000181c */
[----:B------:R-:W-:Y:S02]  /*ff10*/  ISETP.GE.AND P5, PT, R4, R67, PT ;  /* 0x000000430400720c */ /* 0x000fe40003fa6270 */
[----:B------:R-:W-:Y:S02]  /*ff20*/  FSEL R122, R35, -INF , !P3 ;  /* 0xff800000237a7808 */ /* 0x000fe40005800000 */
[----:B------:R-:W-:Y:S02]  /*ff30*/  FSEL R63, R33, -INF , !P3 ;  /* 0xff800000213f7808 */ /* 0x000fe40005800000 */
[----:B------:R-:W-:Y:S01]  /*ff40*/  FSEL R124, R34, -INF , !P4 ;  /* 0xff800000227c7808 */ /* 0x000fe20006000000 */
[----:B------:R-:W-:Y:S03]  /*ff50*/  HMMA.16816.F32 R4, R8, R6, R20 ;  /* 0x000000060804723c */ /* 0x000fe60000001814 */
[----:B------:R-:W-:Y:S01]  /*ff60*/  VIADD R20, R0, 0x70 ;  /* 0x0000007000147836 */ /* 0x000fe20000000000 */
[----:B------:R-:W-:Y:S01]  /*ff70*/  FSEL R123, R32, -INF , !P4 ;  /* 0xff800000207b7808 */ /* 0x000fe20006000000 */
[----:B------:R-:W-:Y:S01]  /*ff80*/  VIADD R22, R0, 0x69 ;  /* 0x0000006900167836 */ /* 0x000fe20000000000 */
[----:B------:R-:W-:-:S02]  /*ff90*/  FSEL R138, R51, -INF , !P2 ;  /* 0xff800000338a7808 */ /* 0x000fc40005000000 */
[-C--:B------:R-:W-:Y:S01]  /*ffa0*/  ISETP.GE.AND P3, PT, R20, R67.reuse, PT ;  /* 0x000000431400720c */ /* 0x080fe20003f66270 */
[----:B------:R-:W-:Y:S01]  /*ffb0*/  VIADD R20, R0, 0x78 ;  /* 0x0000007800147836 */ /* 0x000fe20000000000 */
[----:B------:R-:W-:Y:S01]  /*ffc0*/  ISETP.GE.AND P4, PT, R22, R67, PT ;  /* 0x000000431600720c */ /* 0x000fe20003f86270 */
[----:B-1----:R-:W-:Y:S03]  /*ffd0*/  HMMA.16816.F32 R16, R8, R36, R16 ;  /* 0x000000240810723c */ /* 0x002fe60000001810 */
[----:B------:R-:W-:Y:S01]  /*ffe0*/  FSEL R139, R49, -INF , !P2 ;  /* 0xff800000318b7808 */ /* 0x000fe20005000000 */
[C---:B------:R-:W-:Y:S01]  /*fff0*/  VIADD R22, R0.reuse, 0x71 ;  /* 0x0000007100167836 */ /* 0x040fe20000000000 */
[----:B------:R-:W-:Y:S01]  /*10000*/  FSEL R66, R31, -INF , !P1 ;  /* 0xff8000001f427808 */ /* 0x000fe20004800000 */
[----:B------:R-:W-:Y:S01]  /*10010*/  VIADD R0, R0, 0x79 ;  /* 0x0000007900007836 */ /* 0x000fe20000000000 */
[----:B------:R-:W-:-:S02]  /*10020*/  FSEL R127, R29, -INF , !P1 ;  /* 0xff8000001d7f7808 */ /* 0x000fc40004800000 */
[-C--:B------:R-:W-:Y:S01]  /*10030*/  ISETP.GE.AND P1, PT, R20, R67.reuse, PT ;  /* 0x000000431400720c */ /* 0x080fe20003f26270 */
[----:B------:R-:W-:Y:S03]  /*10040*/  HMMA.16816.F32 R12, R8, R38, R12 ;  /* 0x00000026080c723c */ /* 0x000fe6000000180c */
[----:B------:R-:W-:Y:S02]  /*10050*/  ISETP.GE.AND P2, PT, R52, R67, PT ;  /* 0x000000433400720c */ /* 0x000fe40003f46270 */
[----:B------:R-:W-:Y:S02]  /*10060*/  FSEL R20, R7, -INF , !P4 ;  /* 0xff80000007147808 */ /* 0x000fe40006000000 */
[----:B------:R-:W-:Y:S02]  /*10070*/  FSEL R21, R5, -INF , !P4 ;  /* 0xff80000005157808 */ /* 0x000fe40006000000 */
[----:B------:R-:W-:-:S02]  /*10080*/  ISETP.NE.AND P4, PT, R54, 0x1, PT ;  /* 0x000000013600780c */ /* 0x000fc40003f85270 */
[----:B------:R-:W-:Y:S02]  /*10090*/  FSEL R134, R43, -INF , !P0 ;  /* 0xff8000002b867808 */ /* 0x000fe40004000000 */
[----:B------:R-:W-:Y:S02]  /*100a0*/  FSEL R133, R41, -INF , !P0 ;  /* 0xff80000029857808 */ /* 0x000fe40004000000 */
[-C--:B------:R-:W-:Y:S02]  /*100b0*/  ISETP.GE.AND P0, PT, R48, R67.reuse, PT ;  /* 0x000000433000720c */ /* 0x080fe40003f06270 */
[----:B------:R-:W-:Y:S02]  /*100c0*/  FSEL R130, R30, -INF , !P2 ;  /* 0xff8000001e827808 */ /* 0x000fe40005000000 */
[----:B------:R-:W-:Y:S02]  /*100d0*/  FSEL R129, R28, -INF , !P2 ;  /* 0xff8000001c817808 */ /* 0x000fe40005000000 */
[----:B------:R-:W-:-:S02]  /*100e0*/  ISETP.GE.AND P2, PT, R22, R67, PT ;  /* 0x000000431600720c */ /* 0x000fc40003f46270 */
[----:B------:R-:W-:Y:S02]  /*100f0*/  FSEL R162, R86, -INF , !P6 ;  /* 0xff80000056a27808 */ /* 0x000fe40007000000 */
[----:B------:R-:W-:Y:S02]  /*10100*/  FSEL R171, R84, -INF , !P6 ;  /* 0xff80000054ab7808 */ /* 0x000fe40007000000 */
[----:B------:R-:W-:Y:S02]  /*10110*/  FSEL R22, R26, -INF , !P0 ;  /* 0xff8000001a167808 */ /* 0x000fe40004000000 */
        /* <DEDUP_REMOVED lines=30> */
.L_x_907:
        /* <DEDUP_REMOVED lines=60> */
.L_x_908:
[----:B------:R-:W-:Y:S05]  /*106c0*/  BSYNC.RECONVERGENT B0 ;  /* 0x0000000000007941 */ /* 0x000fea0003800200 */
.L_x_906:
        /* <DEDUP_REMOVED lines=8> */
[----:B------:R-:W-:Y:S01]  /*10750*/  @!PT LDS RZ, [RZ] ;  /* 0x00000000fffff984 */ /* 0x000fe20000000800 */
[----:B------:R-:W-:Y:S01]  /*10760*/  @!PT LDS RZ, [RZ] ;  /* 0x00000000fffff984 */ /* 0x000fe20000000800 */
[----:B------:R-:W-:Y:S01]  /*10770*/  @!PT LDS RZ, [RZ] ;  /* 0x00000000fffff984 */ /* 0x000fe20000000800 */
[----:B------:R1:W-:Y:S01]  /*10780*/  @!P2 LDGSTS.E.BYPASS.LTC128B.128 [R161+0x3000], desc[UR4][R150.64] ;  /* 0x0300000096a1afae */ /* 0x0003e2000b981a04 */
[C---:B------:R-:W-:Y:S01]  /*10790*/  IMAD.X R7, R0.reuse, 0x1, R151, P3 ;  /* 0x0000000100077824 */ /* 0x040fe200018e0697 */
[----:B------:R-:W-:Y:S02]  /*107a0*/  IADD3 R8, P3, PT, R5, R4, RZ ;  /* 0x0000000405087210 */ /* 0x000fe40007f7e0ff */
[----:B------:R1:W-:Y:S01]  /*107b0*/  @P2 STS.128 [R161+0x3000], RZ ;  /* 0x003000ffa1002388 */ /* 0x0003e20000000c00 */
[----:B------:R-:W-:-:S03]  /*107c0*/  IMAD.X R5, R0, 0x1, R7, P5 ;  /* 0x0000000100057824 */ /* 0x000fc600028e0607 */
[----:B------:R-:W-:Y:S01]  /*107d0*/  @!PT LDS RZ, [RZ] ;  /* 0x00000000fffff984 */ /* 0x000fe20000000800 */
[----:B------:R-:W-:Y:S01]  /*107e0*/  @!PT LDS RZ, [RZ] ;  /* 0x00000000fffff984 */ /* 0x000fe20000000800 */
[----:B------:R-:W-:Y:S01]  /*107f0*/  @!PT LDS RZ, [RZ] ;  /* 0x00000000fffff984 */ /* 0x000fe20000000800 */
[----:B------:R1:W-:Y:S01]  /*10800*/  @!P1 LDGSTS.E.BYPASS.LTC128B.128 [R161+0x5000], desc[UR4][R150.64+0x40] ;  /* 0x0500004096a19fae */ /* 0x0003e2000b981a04 */
[----:B------:R-:W-:-:S03]  /*10810*/  IMAD.X R9, R0, 0x1, R5, P3 ;  /* 0x0000000100097824 */ /* 0x000fc600018e0605 */
        /* <DEDUP_REMOVED lines=52> */
.L_x_910:
[----:B------:R3:W-:Y:S02]  /*10b60*/  STS.128 [R161+0x8800], RZ ;  /* 0x008800ffa1007388 */ /* 0x0007e40000000c00 */
.L_x_911:
[----:B------:R-:W-:Y:S05]  /*10b70*/  BSYNC.RECONVERGENT B0 ;  /* 0x0000000000007941 */ /* 0x000fea0003800200 */
.L_x_909:
[----:B------:R-:W0:Y:S02]  /*10b80*/  LDGDEPBAR ;  /* 0x00000000000079af */ /* 0x000e240000000000 */
.L_x_905:
[----:B------:R-:W-:Y:S05]  /*10b90*/  BSYNC.RECONVERGENT B1 ;  /* 0x0000000000017941 */ /* 0x000fea0003800200 */
.L_x_904:
[----:B------:R-:W4:Y:S01]  /*10ba0*/  LD.E R49, desc[UR4][R120.64+0xdc] ;  /* 0x0000dc0478317980 */ /* 0x000f22000c101900 */
        /* <DEDUP_REMOVED lines=32> */
[----:B------:R-:W-:Y:S01]  /*10db0*/  SHF.L.U32 R55, R55, 0x2, RZ ;  /* 0x0000000237377819 */ /* 0x000fe200000006ff */
[----:B------:R-:W1:Y:S03]  /*10dc0*/  SHFL.BFLY PT, R7, R4, 0x2, 0x1f ;  /* 0x0c401f0004077f89 */ /* 0x000e6600000e0000 */
[----:B------:R-:W-:Y:S01]  /*10dd0*/  LOP3.LUT R142, R64, 0x18, R55, 0x78, !PT ;  /* 0x00000018408e7812 */ /* 0x000fe200078e7837 */
[----:B------:R-:W5:Y:S03]  /*10de0*/  SHFL.BFLY PT, R5, R6, 0x2, 0x1f ;  /* 0x0c401f0006057f89 */ /* 0x000f6600000e0000 */
[----:B------:R-:W-:-:S04]  /*10df0*/  LOP3.LUT R142, R142, 0x120, R65, 0xf8, !PT ;  /* 0x000001208e8e7812 */ /* 0x000fc800078ef841 */
[----:B------:R-:W-:-:S04]  /*10e00*/  LEA R142, R142, R47, 0x1 ;  /* 0x0000002f8e8e7211 */ /* 0x000fc800078e08ff */
[----:B------:R-:W-:Y:S01]  /*10e10*/  LEA R140, R3, R142, 0x1 ;  /* 0x0000008e038c7211 */ /* 0x000fe200078e08ff */
[----:B--2---:R-:W-:Y:S04]  /*10e20*/  LDSM.16.MT88.4 R8, [R142+0xb400] ;  /* 0x00b400008e08783b */ /* 0x004fe80000004200 */
[----:B------:R-:W-:Y:S01]  /*10e30*/  LDSM.16.MT88.4 R108, [R142+0x9000] ;  /* 0x009000008e6c783b */ /* 0x000fe20000004200 */
[----:B-1----:R-:W-:-:S03]  /*10e40*/  FMNMX.FTZ R7, R4, R7, !PT ;  /* 0x0000000704077209 */ /* 0x002fc60007810000 */
[----:B------:R-:W-:Y:S01]  /*10e50*/  LDSM.16.MT88.4 R16, [R142+0x9400] ;  /* 0x009400008e10783b */ /* 0x000fe20000004200 */
[----:B-----5:R-:W-:-:S03]  /*10e60*/  FMNMX.FTZ R5, R6, R5, !PT ;  /* 0x0000000506057209 */ /* 0x020fc60007810000 */
[----:B------:R-:W1:Y:S04]  /*10e70*/  SHFL.BFLY PT, R0, R7, 0x1, 0x1f ;  /* 0x0c201f0007007f89 */ /* 0x000e6800000e0000 */
[----:B------:R-:W2:Y:S04]  /*10e80*/  SHFL.BFLY PT, R4, R5, 0x1, 0x1f ;  /* 0x0c201f0005047f89 */ /* 0x000ea800000e0000 */
[----:B------:R-:W-:Y:S01]  /*10e90*/  LDSM.16.MT88.4 R12, [R140+0x9400] ;  /* 0x009400008c0c783b */ /* 0x000fe20000004200 */
[----:B-1----:R-:W-:-:S04]  /*10ea0*/  FMNMX.FTZ R0, R7, R0, !PT ;  /* 0x0000000007007209 */ /* 0x002fc80007810000 */
[----:B------:R-:W-:Y:S01]  /*10eb0*/  FSETP.NEU.FTZ.AND P0, PT, R0, -INF , PT ;  /* 0xff8000000000780b */ /* 0x000fe20003f1d000 */
[----:B----4-:R-:W-:-:S05]  /*10ec0*/  FMUL.FTZ R45, R49, R0 ;  /* 0x00000000312d7220 */ /* 0x010fca0000410000 */
[----:B------:R-:W-:-:S05]  /*10ed0*/  FSEL R45, R45, RZ, P0 ;  /* 0x000000ff2d2d7208 */ /* 0x000fca0000000000 */
[-CC-:B------:R-:W-:Y:S01]  /*10ee0*/  FFMA.FTZ R132, R2, R49.reuse, -R45.reuse ;  /* 0x0000003102847223 */ /* 0x180fe2000001082d */
[----:B--2---:R-:W-:Y:S01]  /*10ef0*/  FMNMX.FTZ R2, R5, R4, !PT ;  /* 0x0000000405027209 */ /* 0x004fe20007810000 */
[-CC-:B------:R-:W-:Y:S01]  /*10f00*/  FFMA.FTZ R67, R46, R49.reuse, -R45.reuse ;  /* 0x000000312e437223 */ /* 0x180fe2000001082d */
[-CC-:B------:R-:W-:Y:S01]  /*10f10*/  FFMA.FTZ R126, R82, R49.reuse, -R45.reuse ;  /* 0x00000031527e7223 */ /* 0x180fe2000001082d */
[-CC-:B------:R-:W-:Y:S01]  /*10f20*/  FFMA.FTZ R131, R44, R49.reuse, -R45.reuse ;  /* 0x000000312c837223 */ /* 0x180fe2000001082d */
[----:B------:R-:W-:Y:S01]  /*10f30*/  FSETP.NEU.FTZ.AND P0, PT, R2, -INF , PT ;  /* 0xff8000000200780b */ /* 0x000fe20003f1d000 */
[----:B------:R-:W-:Y:S01]  /*10f40*/  FMUL.FTZ R46, R49, R2 ;  /* 0x00000002312e7220 */ /* 0x000fe20000410000 */
[----:B------:R-:W-:Y:S01]  /*10f50*/  MUFU.EX2 R132, R132 ;  /* 0x0000008400847308 */ /* 0x000fe20000000800 */
[-CC-:B------:R-:W-:Y:S01]  /*10f60*/  FFMA.FTZ R44, R90, R49.reuse, -R45.reuse ;  /* 0x000000315a2c7223 */ /* 0x180fe2000001082d */
[-CC-:B------:R-:W-:Y:S01]  /*10f70*/  FFMA.FTZ R43, R92, R49.reuse, -R45.reuse ;  /* 0x000000315c2b7223 */ /* 0x180fe2000001082d */
[-CC-:B------:R-:W-:Y:S01]  /*10f80*/  FFMA.FTZ R34, R74, R49.reuse, -R45.reuse ;  /* 0x000000314a227223 */ /* 0x180fe2000001082d */
[----:B------:R-:W-:Y:S01]  /*10f90*/  FSEL R46, R46, RZ, P0 ;  /* 0x000000ff2e2e7208 */ /* 0x000fe20000000000 */
[-CC-:B------:R-:W-:Y:S01]  /*10fa0*/  FFMA.FTZ R29, R88, R49.reuse, -R45.reuse ;  /* 0x00000031581d7223 */ /* 0x180fe2000001082d */
[----:B------:R-:W-:Y:S01]  /*10fb0*/  LDSM.16.MT88.4 R72, [R140+0x9000] ;  /* 0x009000008c48783b */ /* 0x000fe20000004200 */
[-CC-:B------:R-:W-:Y:S01]  /*10fc0*/  FFMA.FTZ R30, R172, R49.reuse, -R45.reuse ;  /* 0x00000031ac1e7223 */ /* 0x180fe2000001082d */
[----:B------:R-:W1:Y:S01]  /*10fd0*/  MUFU.EX2 R131, R131 ;  /* 0x0000008300837308 */ /* 0x000e620000000800 */
[-CC-:B------:R-:W-:Y:S01]  /*10fe0*/  FFMA.FTZ R65, R80, R49.reuse, -R46.reuse ;  /* 0x0000003150417223 */ /* 0x180fe2000001082e */
[-CC-:B------:R-:W-:Y:S01]  /*10ff0*/  FFMA.FTZ R50, R81, R49.reuse, -R46.reuse ;  /* 0x0000003151327223 */ /* 0x180fe2000001082e */
[-CC-:B------:R-:W-:Y:S01]  /*11000*/  FFMA.FTZ R125, R93, R49.reuse, -R46.reuse ;  /* 0x000000315d7d7223 */ /* 0x180fe2000001082e */
[----:B------:R-:W2:Y:S01]  /*11010*/  LDSM.16.MT88.4 R80, [R142+0xb000] ;  /* 0x00b000008e50783b */ /* 0x000ea20000004200 */
[-CC-:B------:R-:W-:Y:S01]  /*11020*/  FFMA.FTZ R128, R95, R49.reuse, -R46.reuse ;  /* 0x000000315f807223 */ /* 0x180fe2000001082e */
[-CC-:B------:R-:W-:Y:S01]  /*11030*/  FFMA.FTZ R48, R89, R49.reuse, -R46.reuse ;  /* 0x0000003159307223 */ /* 0x180fe2000001082e */
[-CC-:B------:R-:W-:Y:S01]  /*11040*/  FFMA.FTZ R47, R91, R49.reuse, -R46.reuse ;  /* 0x000000315b2f7223 */ /* 0x180fe2000001082e */
[----:B------:R-:W-:Y:S01]  /*11050*/  MUFU.EX2 R126, R126 ;  /* 0x0000007e007e7308 */ /* 0x000fe20000000800 */
[-CC-:B------:R-:W-:Y:S01]  /*11060*/  FFMA.FTZ R33, R99, R49.reuse, -R46.reuse ;  /* 0x0000003163217223 */ /* 0x180fe2000001082e */
[-CC-:B------:R-:W-:Y:S01]  /*11070*/  FFMA.FTZ R32, R97, R49.reuse, -R46.reuse ;  /* 0x0000003161207223 */ /* 0x180fe2000001082e */
[----:B------:R-:W4:Y:S01]  /*11080*/  LDSM.16.MT88.4 R88, [R140+0xb000] ;  /* 0x00b000008c58783b */ /* 0x000f220000004200 */
[-CC-:B------:R-:W-:Y:S01]  /*11090*/  FFMA.FTZ R27, R174, R49.reuse, -R45.reuse ;  /* 0x00000031ae1b7223 */ /* 0x180fe2000001082d */
[-CC-:B------:R-:W-:Y:S01]  /*110a0*/  FFMA.FTZ R24, R176, R49.reuse, -R45.reuse ;  /* 0x00000031b0187223 */ /* 0x180fe2000001082d */
[-CC-:B------:R-:W-:Y:S01]  /*110b0*/  FFMA.FTZ R31, R173, R49.reuse, -R46.reuse ;  /* 0x00000031ad1f7223 */ /* 0x180fe2000001082e */
[----:B------:R-:W5:Y:S01]  /*110c0*/  LDSM.16.MT88.4 R96, [R142+0xd000] ;  /* 0x00d000008e60783b */ /* 0x000f620000004200 */
        /* <DEDUP_REMOVED lines=33> */
[----:B-1----:R-:W-:Y:S01]  /*112e0*/  F2FP.F16.F32.PACK_AB R104, R128, R125 ;  /* 0x0000007d8068723e */ /* 0x002fe200000000ff */
[-C--:B------:R-:W-:Y:S01]  /*112f0*/  FFMA.FTZ R63, R129, R49.reuse, -R46 ;  /* 0x00000031813f7223 */ /* 0x080fe2000001082e */
[-C--:B------:R-:W-:Y:S01]  /*11300*/  FFMA.FTZ R127, R66, R49.reuse, -R45 ;  /* 0x00000031427f7223 */ /* 0x080fe2000001082d */
[----:B------:R-:W-:Y:S01]  /*11310*/  FADD.FTZ R131, R132, R131 ;  /* 0x0000008384837221 */ /* 0x000fe20000010000 */
[----:B------:R-:W-:Y:S01]  /*11320*/  FADD.FTZ R128, R125, R128 ;  /* 0x000000807d807221 */ /* 0x000fe20000010000 */
[-CC-:B------:R-:W-:Y:S01]  /*11330*/  FFMA.FTZ R56, R56, R49.reuse, -R45.reuse ;  /* 0x0000003138387223 */ /* 0x180fe2000001082d */
[-C--:B------:R-:W-:Y:S01]  /*11340*/  FFMA.FTZ R52, R52, R49.reuse, -R45 ;  /* 0x0000003134347223 */ /* 0x080fe2000001082d */
[----:B------:R-:W-:Y:S01]  /*11350*/  MUFU.EX2 R44, R44 ;  /* 0x0000002c002c7308 */ /* 0x000fe20000000800 */
[----:B------:R-:W-:Y:S01]  /*11360*/  FADD.FTZ R126, R126, R131 ;  /* 0x000000837e7e7221 */ /* 0x000fe20000010000 */
[----:B---3--:R-:W-:Y:S01]  /*11370*/  FADD.FTZ R129, R65, R128 ;  /* 0x0000008041817221 */ /* 0x008fe20000010000 */
[-CC-:B------:R-:W-:Y:S01]  /*11380*/  FFMA.FTZ R66, R23, R49.reuse, -R46.reuse ;  /* 0x0000003117427223 */ /* 0x180fe2000001082e */
[-C--:B------:R-:W-:Y:S01]  /*11390*/  FFMA.FTZ R53, R53, R49.reuse, -R46 ;  /* 0x0000003135357223 */ /* 0x080fe2000001082e */
[----:B------:R-:W-:Y:S01]  /*113a0*/  FADD.FTZ R125, R67, R126 ;  /* 0x0000007e437d7221 */ /* 0x000fe20000010000 */
[-CC-:B------:R-:W-:Y:S01]  /*113b0*/  FFMA.FTZ R51, R51, R49.reuse, -R46.reuse ;  /* 0x0000003133337223 */ /* 0x180fe2000001082e */
[--C-:B------:R-:W-:Y:S01]  /*113c0*/  FFMA.FTZ R126, R21, R49, -R46.reuse ;  /* 0x00000031157e7223 */ /* 0x100fe2000001082e */
[----:B------:R-:W1:Y:S01]  /*113d0*/  MUFU.EX2 R43, R43 ;  /* 0x0000002b002b7308 */ /* 0x000e620000000800 */
[----:B--2---:R-:W-:Y:S01]  /*113e0*/  F2FP.F16.F32.PACK_AB R106, R50, R65 ;  /* 0x00000041326a723e */ /* 0x004fe200000000ff */
[-CC-:B------:R-:W-:Y:S01]  /*113f0*/  FFMA.FTZ R65, R22, R49.reuse, -R45.reuse ;  /* 0x0000003116417223 */ /* 0x180fe2000001082d */
[-C--:B------:R-:W-:Y:S01]  /*11400*/  FFMA.FTZ R67, R20, R49.reuse, -R45 ;  /* 0x0000003114437223 */ /* 0x080fe2000001082d */
[----:B------:R-:W-:Y:S01]  /*11410*/  FADD.FTZ R129, R50, R129 ;  /* 0x0000008132817221 */ /* 0x000fe20000010000 */
[----:B------:R-:W-:Y:S01]  /*11420*/  LDSM.16.MT88.4 R20, [R140+0xa800] ;  /* 0x00a800008c14783b */ /* 0x000fe20000004200 */
[-CC-:B------:R-:W-:Y:S01]  /*11430*/  FFMA.FTZ R128, R42, R49.reuse, -R45.reuse ;  /* 0x000000312a807223 */ /* 0x180fe2000001082d */
[-CC-:B------:R-:W-:Y:S01]  /*11440*/  FFMA.FTZ R50, R39, R49.reuse, -R45.reuse ;  /* 0x0000003127327223 */ /* 0x180fe2000001082d */
[----:B------:R-:W-:Y:S01]  /*11450*/  MUFU.EX2 R34, R34 ;  /* 0x0000002200227308 */ /* 0x000fe20000000800 */
[C---:B------:R-:W-:Y:S03]  /*11460*/  HMMA.16816.F32 R76, R104.reuse, R80, RZ ;  /* 0x00000050684c723c */ /* 0x040fe600000018ff */
[-CC-:B------:R-:W-:Y:S01]  /*11470*/  FFMA.FTZ R42, R38, R49.reuse, -R45.reuse ;  /* 0x00000031262a7223 */ /* 0x180fe2000001082d */
[-CC-:B------:R-:W-:Y:S01]  /*11480*/  FFMA.FTZ R39, R41, R49.reuse, -R46.reuse ;  /* 0x0000003129277223 */ /* 0x180fe2000001082e */
[-CC-:B------:R-:W-:Y:S01]  /*11490*/  FFMA.FTZ R38, R40, R49.reuse, -R46.reuse ;  /* 0x0000003128267223 */ /* 0x180fe2000001082e */
[-CC-:B------:R-:W-:Y:S01]  /*114a0*/  FFMA.FTZ R41, R37, R49.reuse, -R46.reuse ;  /* 0x0000003125297223 */ /* 0x180fe2000001082e */
[-C--:B------:R-:W-:Y:S01]  /*114b0*/  FFMA.FTZ R45, R36, R49.reuse, -R45 ;  /* 0x00000031242d7223 */ /* 0x080fe2000001082d */
[----:B------:R-:W-:Y:S01]  /*114c0*/  FFMA.FTZ R46, R35, R49, -R46 ;  /* 0x00000031232e7223 */ /* 0x000fe2000001082e */
[----:B------:R-:W-:Y:S01]  /*114d0*/  MUFU.EX2 R48, R48 ;  /* 0x0000003000307308 */ /* 0x000fe20000000800 */
[----:B------:R-:W-:Y:S01]  /*114e0*/  HMMA.16816.F32 R80, R104, R82, RZ ;  /* 0x000000526850723c */ /* 0x000fe200000018ff */
[----:B-1----:R-:W-:Y:S01]  /*114f0*/  F2FP.F16.F32.PACK_AB R5, R43, R44 ;  /* 0x0000002c2b05723e */ /* 0x002fe200000000ff */
[----:B------:R-:W-:-:S04]  /*11500*/  FADD.FTZ R44, R44, R125 ;  /* 0x0000007d2c2c7221 */ /* 0x000fc80000010000 */
[----:B------:R-:W-:Y:S01]  /*11510*/  FADD.FTZ R43, R43, R44 ;  /* 0x0000002c2b2b7221 */ /* 0x000fe20000010000 */
[----:B------:R-:W1:Y:S01]  /*11520*/  MUFU.EX2 R47, R47 ;  /* 0x0000002f002f7308 */ /* 0x000e620000000800 */
[C---:B------:R-:W-:Y:S07]  /*11530*/  HMMA.16816.F32 R112, R104.reuse, R108, RZ ;  /* 0x0000006c6870723c */ /* 0x040fee00000018ff */
[----:B------:R-:W-:Y:S01]  /*11540*/  MUFU.EX2 R33, R33 ;  /* 0x0000002100217308 */ /* 0x000fe20000000800 */
[C---:B------:R-:W-:Y:S07]  /*11550*/  HMMA.16816.F32 R68, R104.reuse, R72, RZ ;  /* 0x000000486844723c */ /* 0x040fee00000018ff */
[----:B------:R-:W2:Y:S01]  /*11560*/  MUFU.EX2 R32, R32 ;  /* 0x0000002000207308 */ /* 0x000ea20000000800 */
[----:B-1----:R-:W-:Y:S01]  /*11570*/  F2FP.F16.F32.PACK_AB R4, R47, R48 ;  /* 0x000000302f04723e */ /* 0x002fe200000000ff */
[----:B----4-:R-:W-:Y:S01]  /*11580*/  HMMA.16816.F32 R84, R104, R88, RZ ;  /* 0x000000586854723c */ /* 0x010fe200000018ff */
[----:B------:R-:W-:-:S04]  /*11590*/  FADD.FTZ R48, R48, R129 ;  /* 0x0000008130307221 */ /* 0x000fc80000010000 */
[----:B------:R-:W-:Y:S01]  /*115a0*/  FADD.FTZ R40, R47, R48 ;  /* 0x000000302f287221 */ /* 0x000fe20000010000 */
[----:B------:R-:W1:Y:S02]  /*115b0*/  MUFU.EX2 R29, R29 ;  /* 0x0000001d001d7308 */ /* 0x000e640000000800 */
[C---:B-----5:R-:W-:Y:S06]  /*115c0*/  HMMA.16816.F32 R92, R104.reuse, R96, RZ ;  /* 0x00000060685c723c */ /* 0x060fec00000018ff */
[----:B------:R-:W-:Y:S01]  /*115d0*/  MUFU.EX2 R30, R30 ;  /* 0x0000001e001e7308 */ /* 0x000fe20000000800 */
[----:B--2---:R-:W-:Y:S01]  /*115e0*/  F2FP.F16.F32.PACK_AB R6, R32, R33 ;  /* 0x000000212006723e */ /* 0x004fe200000000ff */
[----:B------:R-:W-:Y:S01]  /*115f0*/  HMMA.16816.F32 R108, R104, R110, RZ ;  /* 0x0000006e686c723c */ /* 0x000fe200000018ff */
[----:B------:R-:W-:-:S04]  /*11600*/  FADD.FTZ R33, R33, R40 ;  /* 0x0000002821217221 */ /* 0x000fc80000010000 */
[----:B------:R-:W-:Y:S01]  /*11610*/  FADD.FTZ R32, R32, R33 ;  /* 0x0000002120207221 */ /* 0x000fe20000010000 */
        /* <DEDUP_REMOVED lines=31> */
[----:B------:R-:W-:Y:S05]  /*11810*/  LDSM.16.MT88.4 R16, [R142+0xa400] ;  /* 0x00a400008e10783b */ /* 0x000fea0000004200 */
        /* <DEDUP_REMOVED lines=10> */
[----:B------:R-:W2:Y:S02]  /*118c0*/  LDSM.16.MT88.4 R12, [R142+0x9800] ;  /* 0x009800008e0c783b */ /* 0x000ea40000004200 */
[----:B------:R-:W-:-:S02]  /*118d0*/  F2FP.F16.F32.PACK_AB R4, R28, R31 ;  /* 0x0000001f1c04723e */ /* 0x000fc400000000ff */
[----:B------:R-:W-:Y:S02]  /*118e0*/  F2FP.F16.F32.PACK_AB R5, R27, R30 ;  /* 0x0000001e1b05723e */ /* 0x000fe400000000ff */
[----:B------:R-:W-:Y:S01]  /*118f0*/  MUFU.EX2 R162, R162 ;  /* 0x000000a200a27308 */ /* 0x000fe20000000800 */
[----:B---3--:R-:W-:Y:S02]  /*11900*/  F2FP.F16.F32.PACK_AB R6, R25, R26 ;  /* 0x0000001a1906723e */ /* 0x008fe400000000ff */
[----:B----4-:R-:W-:-:S05]  /*11910*/  F2FP.F16.F32.PACK_AB R7, R3, R24 ;  /* 0x000000180307723e */ /* 0x010fca00000000ff */
[----:B------:R-:W3:Y:S08]  /*11920*/  MUFU.EX2 R139, R139 ;  /* 0x0000008b008b7308 */ /* 0x000ef00000000800 */
[----:B------:R-:W-:Y:S01]  /*11930*/  MUFU.EX2 R136, R136 ;  /* 0x0000008800887308 */ /* 0x000fe20000000800 */
[C---:B-1----:R-:W-:Y:S07]  /*11940*/  HMMA.16816.F32 R68, R4.reuse, R8, R68 ;  /* 0x000000080444723c */ /* 0x042fee0000001844 */
[----:B------:R-:W1:Y:S01]  /*11950*/  MUFU.EX2 R135, R135 ;  /* 0x0000008700877308 */ /* 0x000e620000000800 */
[C---:B------:R-:W-:Y:S01]  /*11960*/  HMMA.16816.F32 R72, R4.reuse, R10, R72 ;  /* 0x0000000a0448723c */ /* 0x040fe20000001848 */
[----:B------:R-:W4:Y:S06]  /*11970*/  LDSM.16.MT88.4 R8, [R140+0xb800] ;  /* 0x00b800008c08783b */ /* 0x000f2c0000004200 */
[----:B------:R-:W1:Y:S01]  /*11980*/  MUFU.EX2 R133, R133 ;  /* 0x0000008500857308 */ /* 0x000e620000000800 */
[C---:B--2---:R-:W-:Y:S07]  /*11990*/  HMMA.16816.F32 R112, R4.reuse, R12, R112 ;  /* 0x0000000c0470723c */ /* 0x044fee0000001870 */
[----:B------:R-:W-:Y:S01]  /*119a0*/  MUFU.EX2 R124, R124 ;  /* 0x0000007c007c7308 */ /* 0x000fe20000000800 */
[C---:B------:R-:W-:Y:S01]  /*119b0*/  HMMA.16816.F32 R108, R4.reuse, R14, R108 ;  /* 0x0000000e046c723c */ /* 0x040fe2000000186c */
[----:B------:R-:W2:Y:S06]  /*119c0*/  LDSM.16.MT88.4 R12, [R142+0xb800] ;  /* 0x00b800008e0c783b */ /* 0x000eac0000004200 */
[----:B------:R-:W-:Y:S08]  /*119d0*/  MUFU.EX2 R169, R169 ;  /* 0x000000a900a97308 */ /* 0x000ff00000000800 */
[----:B------:R-:W-:Y:S08]  /*119e0*/  MUFU.EX2 R122, R122 ;  /* 0x0000007a007a7308 */ /* 0x000ff00000000800 */
[----:B------:R-:W-:Y:S01]  /*119f0*/  MUFU.EX2 R123, R123 ;  /* 0x0000007b007b7308 */ /* 0x000fe20000000800 */
[C---:B----4-:R-:W-:Y:S07]  /*11a00*/  HMMA.16816.F32 R84, R4.reuse, R8, R84 ;  /* 0x000000080454723c */ /* 0x050fee0000001854 */
[----:B------:R-:W4:Y:S01]  /*11a10*/  MUFU.EX2 R168, R168 ;  /* 0x000000a800a87308 */ /* 0x000f220000000800 */
[C---:B------:R-:W-:Y:S01]  /*11a20*/  HMMA.16816.F32 R88, R4.reuse, R10, R88 ;  /* 0x0000000a0458723c */ /* 0x040fe20000001858 */
[----:B------:R-:W5:Y:S06]  /*11a30*/  LDSM.16.MT88.4 R8, [R140+0xd800] ;  /* 0x00d800008c08783b */ /* 0x000f6c0000004200 */
[----:B------:R-:W-:Y:S01]  /*11a40*/  MUFU.EX2 R63, R63 ;  /* 0x0000003f003f7308 */ /* 0x000fe20000000800 */
[C---:B--2---:R-:W-:Y:S07]  /*11a50*/  HMMA.16816.F32 R76, R4.reuse, R12, R76 ;  /* 0x0000000c044c723c */ /* 0x044fee000000184c */
[----:B------:R-:W2:Y:S01]  /*11a60*/  MUFU.EX2 R130, R130 ;  /* 0x0000008200827308 */ /* 0x000ea20000000800 */
[C---:B------:R-:W-:Y:S01]  /*11a70*/  HMMA.16816.F32 R80, R4.reuse, R14, R80 ;  /* 0x0000000e0450723c */ /* 0x040fe20000001850 */
[----:B------:R-:W3:Y:S06]  /*11a80*/  LDSM.16.MT88.4 R12, [R142+0xd800] ;  /* 0x00d800008e0c783b */ /* 0x000eec0000004200 */
[----:B------:R-:W2:Y:S08]  /*11a90*/  MUFU.EX2 R127, R127 ;  /* 0x0000007f007f7308 */ /* 0x000eb00000000800 */
[----:B------:R-:W-:Y:S08]  /*11aa0*/  MUFU.EX2 R65, R65 ;  /* 0x0000004100417308 */ /* 0x000ff00000000800 */
[----:B------:R-:W-:Y:S01]  /*11ab0*/  MUFU.EX2 R56, R56 ;  /* 0x0000003800387308 */ /* 0x000fe20000000800 */
[C---:B-----5:R-:W-:Y:S07]  /*11ac0*/  HMMA.16816.F32 R100, R4.reuse, R8, R100 ;  /* 0x000000080464723c */ /* 0x060fee0000001864 */
[----:B------:R-:W-:Y:S01]  /*11ad0*/  MUFU.EX2 R52, R52 ;  /* 0x0000003400347308 */ /* 0x000fe20000000800 */
[C---:B------:R-:W-:Y:S01]  /*11ae0*/  HMMA.16816.F32 R104, R4.reuse, R10, R104 ;  /* 0x0000000a0468723c */ /* 0x040fe20000001868 */
[----:B------:R-:W5:Y:S06]  /*11af0*/  LDSM.16.MT88.4 R8, [R140+0x9c00] ;  /* 0x009c00008c08783b */ /* 0x000f6c0000004200 */
[----:B------:R-:W-:Y:S01]  /*11b00*/  MUFU.EX2 R66, R66 ;  /* 0x0000004200427308 */ /* 0x000fe20000000800 */
[C---:B---3--:R-:W-:Y:S07]  /*11b10*/  HMMA.16816.F32 R92, R4.reuse, R12, R92 ;  /* 0x0000000c045c723c */ /* 0x048fee000000185c */
[----:B------:R-:W3:Y:S01]  /*11b20*/  MUFU.EX2 R53, R53 ;  /* 0x0000003500357308 */ /* 0x000ee20000000800 */
[----:B------:R-:W-:Y:S01]  /*11b30*/  HMMA.16816.F32 R96, R4, R14, R96 ;  /* 0x0000000e0460723c */ /* 0x000fe20000001860 */
[----:B------:R-:W1:Y:S02]  /*11b40*/  LDSM.16.MT88.4 R12, [R142+0x9c00] ;  /* 0x009c00008e0c783b */ /* 0x000e640000004200 */
[----:B------:R-:W-:-:S04]  /*11b50*/  F2FP.F16.F32.PACK_AB R4, R61, R64 ;  /* 0x000000403d04723e */ /* 0x000fc800000000ff */
[----:B------:R-:W-:Y:S01]  /*11b60*/  MUFU.EX2 R51, R51 ;  /* 0x0000003300337308 */ /* 0x000fe20000000800 */
[----:B------:R-:W-:Y:S02]  /*11b70*/  F2FP.F16.F32.PACK_AB R5, R59, R62 ;  /* 0x0000003e3b05723e */ /* 0x000fe400000000ff */
[----:B------:R-:W-:Y:S02]  /*11b80*/  F2FP.F16.F32.PACK_AB R6, R57, R60 ;  /* 0x0000003c3906723e */ /* 0x000fe400000000ff */
[----:B------:R-:W-:-:S03]  /*11b90*/  F2FP.F16.F32.PACK_AB R7, R55, R58 ;  /* 0x0000003a3707723e */ /* 0x000fc600000000ff */
[----:B------:R-:W3:Y:S08]  /*11ba0*/  MUFU.EX2 R126, R126 ;  /* 0x0000007e007e7308 */ /* 0x000ef00000000800 */
[----:B------:R-:W3:Y:S01]  /*11bb0*/  MUFU.EX2 R67, R67 ;  /* 0x0000004300437308 */ /* 0x000ee20000000800 */
[C---:B-----5:R-:W-:Y:S07]  /*11bc0*/  HMMA.16816.F32 R68, R4.reuse, R8, R68 ;  /* 0x000000080444723c */ /* 0x060fee0000001844 */
[----:B------:R-:W-:Y:S01]  /*11bd0*/  MUFU.EX2 R37, R128 ;  /* 0x0000008000257308 */ /* 0x000fe20000000800 */
[C---:B------:R-:W-:Y:S01]  /*11be0*/  HMMA.16816.F32 R72, R4.reuse, R10, R72 ;  /* 0x0000000a0448723c */ /* 0x040fe20000001848 */
[----:B------:R-:W5:Y:S06]  /*11bf0*/  LDSM.16.MT88.4 R8, [R140+0xbc00] ;  /* 0x00bc00008c08783b */ /* 0x000f6c0000004200 */
[----:B------:R-:W-:Y:S01]  /*11c00*/  MUFU.EX2 R36, R50 ;  /* 0x0000003200247308 */ /* 0x000fe20000000800 */
[C---:B-1----:R-:W-:Y:S07]  /*11c10*/  HMMA.16816.F32 R112, R4.reuse, R12, R112 ;  /* 0x0000000c0470723c */ /* 0x042fee0000001870 */
[----:B------:R-:W-:Y:S01]  /*11c20*/  MUFU.EX2 R35, R42 ;  /* 0x0000002a00237308 */ /* 0x000fe20000000800 */
[C---:B------:R-:W-:Y:S01]  /*11c30*/  HMMA.16816.F32 R108, R4.reuse, R14, R108 ;  /* 0x0000000e046c723c */ /* 0x040fe2000000186c */
[----:B------:R-:W1:Y:S06]  /*11c40*/  LDSM.16.MT88.4 R12, [R142+0xbc00] ;  /* 0x00bc00008e0c783b */ /* 0x000e6c0000004200 */
[----:B------:R-:W-:Y:S08]  /*11c50*/  MUFU.EX2 R39, R39 ;  /* 0x0000002700277308 */ /* 0x000ff00000000800 */
[----:B------:R-:W3:Y:S08]  /*11c60*/  MUFU.EX2 R38, R38 ;  /* 0x0000002600267308 */ /* 0x000ef00000000800 */
[----:B------:R-:W-:Y:S01]  /*11c70*/  MUFU.EX2 R41, R41 ;  /* 0x0000002900297308 */ /* 0x000fe20000000800 */
[C---:B-----5:R-:W-:Y:S07]  /*11c80*/  HMMA.16816.F32 R84, R4.reuse, R8, R84 ;  /* 0x000000080454723c */ /* 0x060fee0000001854 */
[----:B------:R-:W-:Y:S01]  /*11c90*/  MUFU.EX2 R40, R45 ;  /* 0x0000002d00287308 */ /* 0x000fe20000000800 */
        /* <DEDUP_REMOVED lines=9> */
[----:B------:R-:W-:Y:S01]  /*11d30*/  HMMA.16816.F32 R96, R4, R14, R96 ;  /* 0x0000000e0460723c */ /* 0x000fe20000001860 */
[----:B------:R-:W1:Y:S02]  /*11d40*/  LDSM.16.MT88.4 R12, [R142+0xa000] ;  /* 0x00a000008e0c783b */ /* 0x000e640000004200 */
[----:B------:R-:W-:-:S02]  /*11d50*/  F2FP.F16.F32.PACK_AB R4, R139, R162 ;  /* 0x000000a28b04723e */ /* 0x000fc400000000ff */
[----:B------:R-:W-:Y:S02]  /*11d60*/  F2FP.F16.F32.PACK_AB R5, R137, R138 ;  /* 0x0000008a8905723e */ /* 0x000fe400000000ff */
[----:B------:R-:W-:Y:S02]  /*11d70*/  F2FP.F16.F32.PACK_AB R6, R135, R136 ;  /* 0x000000888706723e */ /* 0x000fe400000000ff */
[----:B------:R-:W-:-:S07]  /*11d80*/  F2FP.F16.F32.PACK_AB R7, R133, R134 ;  /* 0x000000868507723e */ /* 0x000fce00000000ff */
[C---:B-----5:R-:W-:Y:S08]  /*11d90*/  HMMA.16816.F32 R68, R4.reuse, R8, R68 ;  /* 0x000000080444723c */ /* 0x060ff00000001844 */
        /* <DEDUP_REMOVED lines=17> */
[----:B----4-:R-:W-:-:S02]  /*11eb0*/  F2FP.F16.F32.PACK_AB R4, R168, R123 ;  /* 0x0000007ba804723e */ /* 0x010fc400000000ff */
[----:B------:R-:W-:Y:S02]  /*11ec0*/  F2FP.F16.F32.PACK_AB R5, R169, R124 ;  /* 0x0000007ca905723e */ /* 0x000fe400000000ff */
[----:B--2---:R-:W-:Y:S02]  /*11ed0*/  F2FP.F16.F32.PACK_AB R6, R130, R63 ;  /* 0x0000003f8206723e */ /* 0x004fe400000000ff */
[----:B------:R-:W-:-:S07]  /*11ee0*/  F2FP.F16.F32.PACK_AB R7, R127, R122 ;  /* 0x0000007a7f07723e */ /* 0x000fce00000000ff */
[C---:B------:R-:W-:Y:S08]  /*11ef0*/  HMMA.16816.F32 R112, R4.reuse, R16, R112 ;  /* 0x000000100470723c */ /* 0x040ff00000001870 */
[C---:B------:R-:W-:Y:S01]  /*11f00*/  HMMA.16816.F32 R108, R4.reuse, R18, R108 ;  /* 0x00000012046c723c */ /* 0x040fe2000000186c */
[----:B------:R-:W2:Y:S07]  /*11f10*/  LDSM.16.MT88.4 R16, [R140+0xc400] ;  /* 0x00c400008c10783b */ /* 0x000eae0000004200 */
[C---:B-----5:R-:W-:Y:S08]  /*11f20*/  HMMA.16816.F32 R76, R4.reuse, R8, R76 ;  /* 0x00000008044c723c */ /* 0x060ff0000000184c */
[C---:B------:R-:W-:Y:S01]  /*11f30*/  HMMA.16816.F32 R80, R4.reuse, R10, R80 ;  /* 0x0000000a0450723c */ /* 0x040fe20000001850 */
[----:B------:R-:W4:Y:S07]  /*11f40*/  LDSM.16.MT88.4 R8, [R140+0xe400] ;  /* 0x00e400008c08783b */ /* 0x000f2e0000004200 */
[C---:B-1----:R-:W-:Y:S08]  /*11f50*/  HMMA.16816.F32 R68, R4.reuse, R12, R68 ;  /* 0x0000000c0444723c */ /* 0x042ff00000001844 */
[C---:B------:R-:W-:Y:S01]  /*11f60*/  HMMA.16816.F32 R72, R4.reuse, R14, R72 ;  /* 0x0000000e0448723c */ /* 0x040fe20000001848 */
[----:B------:R-:W1:Y:S07]  /*11f70*/  LDSM.16.MT88.4 R12, [R142+0xe400] ;  /* 0x00e400008e0c783b */ /* 0x000e6e0000004200 */
[C---:B--2---:R-:W-:Y:S08]  /*11f80*/  HMMA.16816.F32 R84, R4.reuse, R16, R84 ;  /* 0x000000100454723c */ /* 0x044ff00000001854 */
[C---:B------:R-:W-:Y:S01]  /*11f90*/  HMMA.16816.F32 R88, R4.reuse, R18, R88 ;  /* 0x000000120458723c */ /* 0x040fe20000001858 */
[----:B------:R-:W-:Y:S07]  /*11fa0*/  LDSM.16.MT88.4 R16, [R142+0xc800] ;  /* 0x00c800008e10783b */ /* 0x000fee0000004200 */
[C---:B----4-:R-:W-:Y:S08]  /*11fb0*/  HMMA.16816.F32 R100, R4.reuse, R8, R100 ;  /* 0x000000080464723c */ /* 0x050ff00000001864 */
[C---:B------:R-:W-:Y:S01]  /*11fc0*/  HMMA.16816.F32 R104, R4.reuse, R10, R104 ;  /* 0x0000000a0468723c */ /* 0x040fe20000001868 */
[----:B------:R-:W2:Y:S07]  /*11fd0*/  LDSM.16.MT88.4 R8, [R142+0xa800] ;  /* 0x00a800008e08783b */ /* 0x000eae0000004200 */
[C---:B-1----:R-:W-:Y:S08]  /*11fe0*/  HMMA.16816.F32 R92, R4.reuse, R12, R92 ;  /* 0x0000000c045c723c */ /* 0x042ff0000000185c */
[----:B------:R-:W-:Y:S03]  /*11ff0*/  HMMA.16816.F32 R96, R4, R14, R96 ;  /* 0x0000000e0460723c */ /* 0x000fe60000001860 */
[----:B---3--:R-:W-:Y:S01]  /*12000*/  F2FP.F16.F32.PACK_AB R4, R53, R66 ;  /* 0x000000423504723e */ /* 0x008fe200000000ff */
[----:B------:R-:W1:Y:S01]  /*12010*/  LDSM.16.MT88.4 R12, [R142+0xe800] ;  /* 0x00e800008e0c783b */ /* 0x000e620000004200 */
[----:B------:R-:W-:-:S02]  /*12020*/  F2FP.F16.F32.PACK_AB R5, R56, R65 ;  /* 0x000000413805723e */ /* 0x000fc400000000ff */
[----:B------:R-:W-:Y:S02]  /*12030*/  F2FP.F16.F32.PACK_AB R6, R126, R51 ;  /* 0x000000337e06723e */ /* 0x000fe400000000ff */
[----:B------:R-:W-:-:S07]  /*12040*/  F2FP.F16.F32.PACK_AB R7, R67, R52 ;  /* 0x000000344307723e */ /* 0x000fce00000000ff */
[C---:B------:R-:W-:Y:S08]  /*12050*/  HMMA.16816.F32 R68, R4.reuse, R20, R68 ;  /* 0x000000140444723c */ /* 0x040ff00000001844 */
[C---:B------:R-:W-:Y:S01]  /*12060*/  HMMA.16816.F32 R72, R4.reuse, R22, R72 ;  /* 0x000000160448723c */ /* 0x040fe20000001848 */
[----:B------:R-:W3:Y:S07]  /*12070*/  LDSM.16.MT88.4 R20, [R140+0xe800] ;  /* 0x00e800008c14783b */ /* 0x000eee0000004200 */
[C---:B--2---:R-:W-:Y:S08]  /*12080*/  HMMA.16816.F32 R112, R4.reuse, R8, R112 ;  /* 0x000000080470723c */ /* 0x044ff00000001870 */
[C---:B------:R-:W-:Y:S01]  /*12090*/  HMMA.16816.F32 R108, R4.reuse, R10, R108 ;  /* 0x0000000a046c723c */ /* 0x040fe2000000186c */
[----:B------:R-:W2:Y:S07]  /*120a0*/  LDSM.16.MT88.4 R8, [R140+0xc800] ;  /* 0x00c800008c08783b */ /* 0x000eae0000004200 */
[----:B-1----:R-:W-:Y:S03]  /*120b0*/  HMMA.16816.F32 R92, R4, R12, R92 ;  /* 0x0000000c045c723c */ /* 0x002fe6000000185c */
[----:B------:R-:W-:-:S02]  /*120c0*/  FADD.FTZ R12, R34, R43 ;  /* 0x0000002b220c7221 */ /* 0x000fc40000010000 */
[----:B------:R-:W1:Y:S02]  /*120d0*/  MUFU.EX2 R34, R46 ;  /* 0x0000002e00227308 */ /* 0x000e640000000800 */
[----:B------:R-:W-:Y:S01]  /*120e0*/  FADD.FTZ R29, R29, R12 ;  /* 0x0000000c1d1d7221 */ /* 0x000fe20000010000 */
[----:B------:R-:W-:Y:S03]  /*120f0*/  HMMA.16816.F32 R76, R4, R16, R76 ;  /* 0x00000010044c723c */ /* 0x000fe6000000184c */
[----:B------:R-:W-:-:S04]  /*12100*/  FADD.FTZ R30, R30, R29 ;  /* 0x0000001d1e1e7221 */ /* 0x000fc80000010000 */
[----:B------:R-:W-:Y:S01]  /*12110*/  FADD.FTZ R27, R27, R30 ;  /* 0x0000001e1b1b7221 */ /* 0x000fe20000010000 */
[C---:B------:R-:W-:Y:S03]  /*12120*/  HMMA.16816.F32 R80, R4.reuse, R18, R80 ;  /* 0x000000120450723c */ /* 0x040fe60000001850 */
[----:B------:R-:W-:Y:S01]  /*12130*/  FADD.FTZ R24, R24, R27 ;  /* 0x0000001b18187221 */ /* 0x000fe20000010000 */
[----:B------:R-:W4:Y:S03]  /*12140*/  LDSM.16.MT88.4 R16, [R140+0xac00] ;  /* 0x00ac00008c10783b */ /* 0x000f260000004200 */
[----:B------:R-:W-:Y:S01]  /*12150*/  FADD.FTZ R3, R3, R24 ;  /* 0x0000001803037221 */ /* 0x000fe20000010000 */
[----:B------:R-:W-:Y:S01]  /*12160*/  HMMA.16816.F32 R96, R4, R14, R96 ;  /* 0x0000000e0460723c */ /* 0x000fe20000001860 */
[----:B------:R-:W5:Y:S02]  /*12170*/  LDSM.16.MT88.4 R12, [R142+0xcc00] ;  /* 0x00cc00008e0c783b */ /* 0x000f640000004200 */
[----:B------:R-:W-:-:S04]  /*12180*/  FADD.FTZ R62, R62, R3 ;  /* 0x000000033e3e7221 */ /* 0x000fc80000010000 */
[----:B------:R-:W-:Y:S01]  /*12190*/  FADD.FTZ R59, R59, R62 ;  /* 0x0000003e3b3b7221 */ /* 0x000fe20000010000 */
[----:B---3--:R-:W-:Y:S03]  /*121a0*/  HMMA.16816.F32 R100, R4, R20, R100 ;  /* 0x000000140464723c */ /* 0x008fe60000001864 */
[----:B------:R-:W-:Y:S01]  /*121b0*/  FADD.FTZ R21, R31, R32 ;  /* 0x000000201f157221 */ /* 0x000fe20000010000 */
[----:B------:R-:W-:-:S03]  /*121c0*/  FADD.FTZ R58, R58, R59 ;  /* 0x0000003b3a3a7221 */ /* 0x000fc60000010000 */
[----:B------:R-:W-:Y:S01]  /*121d0*/  FADD.FTZ R21, R28, R21 ;  /* 0x000000151c157221 */ /* 0x000fe20000010000 */
[----:B------:R-:W-:Y:S01]  /*121e0*/  FADD.FTZ R55, R55, R58 ;  /* 0x0000003a37377221 */ /* 0x000fe20000010000 */
[----:B--2---:R-:W-:Y:S03]  /*121f0*/  HMMA.16816.F32 R84, R4, R8, R84 ;  /* 0x000000080454723c */ /* 0x004fe60000001854 */
[----:B------:R-:W-:Y:S01]  /*12200*/  FADD.FTZ R26, R26, R21 ;  /* 0x000000151a1a7221 */ /* 0x000fe20000010000 */
[----:B------:R-:W-:-:S03]  /*12210*/  FADD.FTZ R138, R138, R55 ;  /* 0x000000378a8a7221 */ /* 0x000fc60000010000 */
[----:B------:R-:W-:Y:S01]  /*12220*/  FADD.FTZ R25, R25, R26 ;  /* 0x0000001a19197221 */ /* 0x000fe20000010000 */
[----:B------:R-:W-:Y:S01]  /*12230*/  FADD.FTZ R137, R137, R138 ;  /* 0x0000008a89897221 */ /* 0x000fe20000010000 */
[----:B------:R-:W-:Y:S01]  /*12240*/  HMMA.16816.F32 R88, R4, R10, R88 ;  /* 0x0000000a0458723c */ /* 0x000fe20000001858 */
[----:B------:R-:W2:Y:S02]  /*12250*/  LDSM.16.MT88.4 R8, [R142+0xac00] ;  /* 0x00ac00008e08783b */ /* 0x000ea40000004200 */
[----:B------:R-:W-:Y:S01]  /*12260*/  FADD.FTZ R64, R64, R25 ;  /* 0x0000001940407221 */ /* 0x000fe20000010000 */
[----:B------:R-:W-:-:S03]  /*12270*/  FADD.FTZ R134, R134, R137 ;  /* 0x0000008986867221 */ /* 0x000fc60000010000 */
[----:B------:R-:W-:Y:S01]  /*12280*/  FADD.FTZ R61, R61, R64 ;  /* 0x000000403d3d7221 */ /* 0x000fe20000010000 */
[----:B------:R-:W-:Y:S01]  /*12290*/  FADD.FTZ R133, R133, R134 ;  /* 0x0000008685857221 */ /* 0x000fe20000010000 */
[----:B------:R-:W-:Y:S03]  /*122a0*/  HMMA.16816.F32 R104, R4, R22, R104 ;  /* 0x000000160468723c */ /* 0x000fe60000001868 */
[----:B------:R-:W-:Y:S01]  /*122b0*/  F2FP.F16.F32.PACK_AB R4, R38, R39 ;  /* 0x000000272604723e */ /* 0x000fe200000000ff */
[----:B------:R-:W-:Y:S01]  /*122c0*/  FADD.FTZ R60, R60, R61 ;  /* 0x0000003d3c3c7221 */ /* 0x000fe20000010000 */
[----:B------:R-:W-:Y:S01]  /*122d0*/  F2FP.F16.F32.PACK_AB R5, R36, R37 ;  /* 0x000000252405723e */ /* 0x000fe200000000ff */
[----:B------:R-:W-:Y:S01]  /*122e0*/  FADD.FTZ R124, R124, R133 ;  /* 0x000000857c7c7221 */ /* 0x000fe20000010000 */
[----:B-1----:R-:W-:Y:S01]  /*122f0*/  F2FP.F16.F32.PACK_AB R6, R34, R41 ;  /* 0x000000292206723e */ /* 0x002fe200000000ff */
[----:B------:R-:W-:Y:S01]  /*12300*/  FADD.FTZ R57, R57, R60 ;  /* 0x0000003c39397221 */ /* 0x000fe20000010000 */
[----:B------:R-:W-:Y:S01]  /*12310*/  F2FP.F16.F32.PACK_AB R7, R40, R35 ;  /* 0x000000232807723e */ /* 0x000fe200000000ff */
[----:B------:R-:W-:-:S02]  /*12320*/  FADD.FTZ R169, R169, R124 ;  /* 0x0000007ca9a97221 */ /* 0x000fc40000010000 */
[----:B------:R-:W-:-:S04]  /*12330*/  FADD.FTZ R162, R162, R57 ;  /* 0x00000039a2a27221 */ /* 0x000fc80000010000 */
[----:B------:R-:W-:Y:S01]  /*12340*/  FADD.FTZ R139, R139, R162 ;  /* 0x000000a28b8b7221 */ /* 0x000fe20000010000 */
[C---:B----4-:R-:W-:Y:S08]  /*12350*/  HMMA.16816.F32 R68, R4.reuse, R16, R68 ;  /* 0x000000100444723c */ /* 0x050ff00000001844 */
[C---:B------:R-:W-:Y:S01]  /*12360*/  HMMA.16816.F32 R72, R4.reuse, R18, R72 ;  /* 0x000000120448723c */ /* 0x040fe20000001848 */
[----:B------:R-:W1:Y:S07]  /*12370*/  LDSM.16.MT88.4 R16, [R142+0xec00] ;  /* 0x00ec00008e10783b */ /* 0x000e6e0000004200 */
[C---:B-----5:R-:W-:Y:S08]  /*12380*/  HMMA.16816.F32 R76, R4.reuse, R12, R76 ;  /* 0x0000000c044c723c */ /* 0x060ff0000000184c */
[C---:B--2---:R-:W-:Y:S08]  /*12390*/  HMMA.16816.F32 R112, R4.reuse, R8, R112 ;  /* 0x000000080470723c */ /* 0x044ff00000001870 */
[C---:B------:R-:W-:Y:S01]  /*123a0*/  HMMA.16816.F32 R108, R4.reuse, R10, R108 ;  /* 0x0000000a046c723c */ /* 0x040fe2000000186c */
[----:B------:R-:W2:Y:S07]  /*123b0*/  LDSM.16.MT88.4 R8, [R140+0xcc00] ;  /* 0x00cc00008c08783b */ /* 0x000eae0000004200 */
[C---:B------:R-:W-:Y:S01]  /*123c0*/  HMMA.16816.F32 R80, R4.reuse, R14, R80 ;  /* 0x0000000e0450723c */ /* 0x040fe20000001850 */
[----:B------:R-:W3:Y:S07]  /*123d0*/  LDSM.16.MT88.4 R12, [R140+0xec00] ;  /* 0x00ec00008c0c783b */ /* 0x000eee0000004200 */
[C---:B-1----:R-:W-:Y:S08]  /*123e0*/  HMMA.16816.F32 R92, R4.reuse, R16, R92 ;  /* 0x00000010045c723c */ /* 0x042ff0000000185c */
[C---:B------:R-:W-:Y:S08]  /*123f0*/  HMMA.16816.F32 R96, R4.reuse, R18, R96 ;  /* 0x000000120460723c */ /* 0x040ff00000001860 */
[----:B--2---:R-:W-:Y:S03]  /*12400*/  HMMA.16816.F32 R84, R4, R8, R84 ;  /* 0x000000080454723c */ /* 0x004fe60000001854 */
[----:B------:R-:W-:-:S04]  /*12410*/  FADD.FTZ R8, R136, R139 ;  /* 0x0000008b88087221 */ /* 0x000fc80000010000 */
[----:B------:R-:W-:Y:S01]  /*12420*/  FADD.FTZ R8, R135, R8 ;  /* 0x0000000887087221 */ /* 0x000fe20000010000 */
[----:B------:R-:W-:Y:S03]  /*12430*/  HMMA.16816.F32 R88, R4, R10, R88 ;  /* 0x0000000a0458723c */ /* 0x000fe60000001858 */
[----:B------:R-:W-:Y:S01]  /*12440*/  FADD.FTZ R123, R123, R8 ;  /* 0x000000087b7b7221 */ /* 0x000fe20000010000 */
[----:B------:R-:W-:-:S03]  /*12450*/  FADD.FTZ R8, R122, R169 ;  /* 0x000000a97a087221 */ /* 0x000fc60000010000 */
[----:B------:R-:W-:Y:S01]  /*12460*/  FADD.FTZ R168, R168, R123 ;  /* 0x0000007ba8a87221 */ /* 0x000fe20000010000 */
[----:B------:R-:W-:Y:S01]  /*12470*/  FADD.FTZ R8, R127, R8 ;  /* 0x000000087f087221 */ /* 0x000fe20000010000 */
[----:B---3--:R-:W-:Y:S03]  /*12480*/  HMMA.16816.F32 R100, R4, R12, R100 ;  /* 0x0000000c0464723c */ /* 0x008fe60000001864 */
[----:B------:R-:W-:Y:S01]  /*12490*/  FADD.FTZ R3, R63, R168 ;  /* 0x000000a83f037221 */ /* 0x000fe20000010000 */
[----:B------:R-:W-:-:S03]  /*124a0*/  FADD.FTZ R65, R65, R8 ;  /* 0x0000000841417221 */ /* 0x000fc60000010000 */
[----:B------:R-:W-:Y:S01]  /*124b0*/  FADD.FTZ R3, R130, R3 ;  /* 0x0000000382037221 */ /* 0x000fe20000010000 */
[----:B------:R-:W-:Y:S03]  /*124c0*/  HMMA.16816.F32 R104, R4, R14, R104 ;  /* 0x0000000e0468723c */ /* 0x000fe60000001868 */
[----:B------:R-:W-:Y:S01]  /*124d0*/  FADD.FTZ R8, R66, R3 ;  /* 0x0000000342087221 */ /* 0x000fe20000010000 */
[----:B------:R-:W-:-:S03]  /*124e0*/  FADD.FTZ R3, R56, R65 ;  /* 0x0000004138037221 */ /* 0x000fc60000010000 */
        /* <DEDUP_REMOVED lines=13> */
[----:B------:R-:W-:Y:S06]  /*125c0*/  @!P4 BRA `(.L_x_912) ;  /* 0x000000380094c947 */ /* 0x000fec0003800000 */
[----:B------:R-:W-:Y:S01]  /*125d0*/  ISETP.NE.U32.AND P3, PT, R166, RZ, PT ;  /* 0x000000ffa600720c */ /* 0x000fe20003f65070 */
[----:B------:R-:W-:Y:S01]  /*125e0*/  VIADD R162, R54, 0xfffffffe ;  /* 0xfffffffe36a27836 */ /* 0x000fe20000000000 */
[----:B------:R-:W-:Y:S01]  /*125f0*/  MOV R125, R0 ;  /* 0x00000000007d7202 */ /* 0x000fe20000000f00 */
[----:B------:R-:W-:Y:S01]  /*12600*/  IMAD.MOV.U32 R123, RZ, RZ, R2 ;  /* 0x000000ffff7b7224 */ /* 0x000fe200078e0002 */
[----:B------:R-:W-:-:S13]  /*12610*/  ISETP.NE.AND.EX P3, PT, R167, RZ, PT, P3 ;  /* 0x000000ffa700720c */ /* 0x000fda0003f65330 */
.L_x_919:
        /* <DEDUP_REMOVED lines=9> */
[----:B------:R-:W2:Y:S01]  /*126b0*/  @!P3 LD.E R4, desc[UR4][R120.64+0x40] ;  /* 0x000040047804b980 */ /* 0x000ea2000c101900 */
[----:B------:R-:W-:Y:S01]  /*126c0*/  BSSY.RECONVERGENT B0, `(.L_x_913) ;  /* 0x0000046000007945 */ /* 0x000fe20003800200 */
[----:B--2---:R-:W-:Y:S04]  /*126d0*/  @!P3 IMAD.SHL.U32 R4, R4, 0x80, RZ ;  /* 0x000000800404b824 */ /* 0x004fe800078e00ff */
[----:B------:R-:W-:Y:S05]  /*126e0*/  @!P3 IMAD.X R4, RZ, RZ, ~R4, P0 ;  /* 0x000000ffff04b224 */ /* 0x000fea00000e0e04 */
[----:B------:R-:W-:Y:S04]  /*126f0*/  @!P3 SHF.R.S64 R3, R3, 0x1f, R4 ;  /* 0x0000001f0303b819 */ /* 0x000fe80000001004 */
[----:B------:R-:W-:Y:S01]  /*12700*/  @!P3 IADD3 R152, P0, PT, R152, R3, RZ ;  /* 0x000000039898b210 */ /* 0x000fe20007f1e0ff */
[----:B------:R-:W-:Y:S03]  /*12710*/  IMAD.SHL.U32 R3, R148, 0x40, RZ ;  /* 0x0000004094037824 */ /* 0x000fe600078e00ff */
        /* <DEDUP_REMOVED lines=18> */
[----:B------:R-:W-:Y:S02]  /*12840*/  IMAD.HI.U32 R10, R13, R10, R12 ;  /* 0x0000000a0d0a7227 */ /* 0x000fe400078e000c */
[----:B------:R-:W2:Y:S04]  /*12850*/  LD.E.64 R12, desc[UR4][R120.64+0x40] ;  /* 0x00004004780c7980 */ /* 0x000ea8000c101b00 */
        /* <DEDUP_REMOVED lines=17> */
[----:B------:R-:W-:Y:S03]  /*12970*/  ISETP.NE.AND P5, PT, R11, RZ, PT ;  /* 0x000000ff0b00720c */ /* 0x000fe60003fa5270 */
[----:B------:R-:W-:Y:S02]  /*12980*/  @P6 VIADD R10, R10, 0x1 ;  /* 0x000000010a0a6836 */ /* 0x000fe40000000000 */
[----:B------:R-:W-:Y:S03]  /*12990*/  @!P0 IMAD.MOV R9, RZ, RZ, -R9 ;  /* 0x000000ffff098224 */ /* 0x000fe600078e0a09 */
[----:B------:R-:W-:Y:S02]  /*129a0*/  @!P4 IADD3 R10, PT, PT, -R10, RZ, RZ ;  /* 0x000000ff0a0ac210 */ /* 0x000fe40007ffe1ff */
        /* <DEDUP_REMOVED lines=23> */
.L_x_914:
[----:B------:R-:W-:Y:S05]  /*12b20*/  BSYNC.RECONVERGENT B0 ;  /* 0x0000000000007941 */ /* 0x000fea0003800200 */
.L_x_913:
[----:B------:R-:W-:Y:S01]  /*12b30*/  @!PT LDS RZ, [RZ] ;  /* 0x00000000fffff984 */ /* 0x000fe20000000800 */
[----:B------:R-:W-:Y:S01]  /*12b40*/  @!PT LDS RZ, [RZ] ;  /* 0x00000000fffff984 */ /* 0x000fe20000000800 */
[----:B------:R-:W-:Y:S01]  /*12b50*/  @!PT LDS RZ, [RZ] ;  /* 0x00000000fffff984 */ /* 0x000fe20000000800 */
[----:B------:R-:W-:Y:S01]  /*12b60*/  @!P2 LDGSTS.E.BYPASS.LTC128B.128 [R161+0x9000], desc[UR4][R152.64] ;  /* 0x0900000098a1afae */ /* 0x000fe2000b981a04 */
[----:B------:R-:W-:Y:S01]  /*12b70*/  ISETP.GE.AND P0, PT, R116, R159, PT ;  /* 0x0000009f7400720c */ /* 0x000fe20003f06270 */
[----:B------:R-:W-:Y:S01]  /*12b80*/  BSSY.RECONVERGENT B1, `(.L_x_915) ;  /* 0x000016e000017945 */ /* 0x000fe20003800200 */
[C---:B------:R-:W-:Y:S01]  /*12b90*/  IADD3 R4, P4, PT, R3.reuse, R152, RZ ;  /* 0x0000009803047210 */ /* 0x040fe20007f9e0ff */
[----:B------:R-:W-:Y:S01]  /*12ba0*/  @P2 STS.128 [R161+0x9000], RZ ;  /* 0x009000ffa1002388 */ /* 0x000fe20000000c00 */
[----:B------:R-:W-:Y:S02]  /*12bb0*/  SHF.L.U64.HI R0, R148, 0x6, R149 ;  /* 0x0000000694007819 */ /* 0x000fe40000010295 */
[C---:B------:R-:W-:Y:S01]  /*12bc0*/  IADD3 R2, P5, PT, R3.reuse, R4, RZ ;  /* 0x0000000403027210 */ /* 0x040fe20007fbe0ff */
[----:B------:R-:W-:Y:S01]  /*12bd0*/  @!PT LDS RZ, [RZ] ;  /* 0x00000000fffff984 */ /* 0x000fe20000000800 */
[----:B------:R-:W-:Y:S01]  /*12be0*/  @!PT LDS RZ, [RZ] ;  /* 0x00000000fffff984 */ /* 0x000fe20000000800 */
[----:B------:R-:W-:Y:S01]  /*12bf0*/  @!PT LDS RZ, [RZ] ;  /* 0x00000000fffff984 */ /* 0x000fe20000000800 */
[----:B------:R-:W-:Y:S02]  /*12c00*/  @!P1 LDGSTS.E.BYPASS.LTC128B.128 [R161+0xb000], desc[UR4][R152.64+0x40] ;  /* 0x0b00004098a19fae */ /* 0x000fe4000b981a04 */
[C---:B------:R-:W-:Y:S01]  /*12c10*/  IMAD.X R5, R0.reuse, 0x1, R153, P4 ;  /* 0x0000000100057824 */ /* 0x040fe200020e0699 */
[----:B------:R-:W-:Y:S01]  /*12c20*/  IADD3 R6, P4, PT, R3, R2, RZ ;  /* 0x0000000203067210 */ /* 0x000fe20007f9e0ff */
[----:B------:R-:W-:Y:S02]  /*12c30*/  @P1 STS.128 [R161+0xb000], RZ ;  /* 0x00b000ffa1001388 */ /* 0x000fe40000000c00 */
[C---:B------:R-:W-:Y:S02]  /*12c40*/  IMAD.X R3, R0.reuse, 0x1, R5, P5 ;  /* 0x0000000100037824 */ /* 0x040fe400028e0605 */
[----:B------:R-:W-:Y:S01]  /*12c50*/  @!PT LDS RZ, [RZ] ;  /* 0x00000000fffff984 */ /* 0x000fe20000000800 */
[----:B------:R-:W-:Y:S01]  /*12c60*/  @!PT LDS RZ, [RZ] ;  /* 0x00000000fffff984 */ /* 0x000fe20000000800 */
[----:B------:R-:W-:Y:S01]  /*12c70*/  @!PT LDS RZ, [RZ] ;  /* 0x00000000fffff984 */ /* 0x000fe20000000800 */
[----:B------:R-:W-:Y:S02]  /*12c80*/  @!P0 LDGSTS.E.BYPASS.LTC128B.128 [R161+0xd000], desc[UR4][R152.64+0x80] ;  /* 0x0d00008098a18fae */ /* 0x000fe4000b981a04 */
[----:B------:R-:W-:Y:S01]  /*12c90*/  IMAD.X R7, R0, 0x1, R3, P4 ;  /* 0x0000000100077824 */ /* 0x000fe200020e0603 */
[----:B------:R-:W-:Y:S01]  /*12ca0*/  ISETP.NE.AND P4, PT, R162, RZ, PT ;  /* 0x000000ffa200720c */ /* 0x000fe20003f85270 */
[----:B------:R-:W-:Y:S04]  /*12cb0*/  @P0 STS.128 [R161+0xd000], RZ ;  /* 0x00d000ffa1000388 */ /* 0x000fe80000000c00 */
[----:B------:R-:W-:Y:S01]  /*12cc0*/  @!PT LDS RZ, [RZ] ;  /* 0x00000000fffff984 */ /* 0x000fe20000000800 */
[----:B------:R-:W-:Y:S01]  /*12cd0*/  @!PT LDS RZ, [RZ] ;  /* 0x00000000fffff984 */ /* 0x000fe20000000800 */
[----:B------:R-:W-:Y:S01]  /*12ce0*/  @!PT LDS RZ, [RZ] ;  /* 0x00000000fffff984 */ /* 0x000fe20000000800 */
[----:B------:R-:W-:Y:S04]  /*12cf0*/  @!P2 LDGSTS.E.BYPASS.LTC128B.128 [R161+0x9800], desc[UR4][R4.64] ;  /* 0x0980000004a1afae */ /* 0x000fe8000b981a04 */
        /* <DEDUP_REMOVED lines=39> */
[----:B------:R1:W-:Y:S04]  /*12f70*/  @!P0 LDGSTS.E.BYPASS.LTC128B.128 [R161+0xe800], desc[UR4][R6.64+0x80] ;  /* 0x0e80008006a18fae */ /* 0x0003e8000b981a04 */
[----:B------:R-:W-:Y:S04]  /*12f80*/  @P0 STS.128 [R161+0xe800], RZ ;  /* 0x00e800ffa1000388 */ /* 0x000fe80000000c00 */
[----:B------:R-:W-:Y:S04]  /*12f90*/  LDSM.16.M88.4 R128, [R145] ;  /* 0x000000009180783b */ /* 0x000fe80000000200 */
[----:B------:R-:W1:Y:S04]  /*12fa0*/  LDSM.16.M88.4 R8, [R144+0x3000] ;  /* 0x003000009008783b */ /* 0x000e680000000200 */
[----:B------:R-:W2:Y:S04]  /*12fb0*/  LDSM.16.M88.4 R16, [R144+0x3400] ;  /* 0x003400009010783b */ /* 0x000ea80000000200 */
[----:B------:R-:W3:Y:S04]  /*12fc0*/  LDSM.16.M88.4 R24, [R144+0x3800] ;  /* 0x003800009018783b */ /* 0x000ee80000000200 */
[----:B------:R-:W0:Y:S04]  /*12fd0*/  LDGDEPBAR ;  /* 0x00000000000079af */ /* 0x000e280000000000 */
[----:B------:R-:W4:Y:S04]  /*12fe0*/  LDSM.16.M88.4 R32, [R144+0x3c00] ;  /* 0x003c00009020783b */ /* 0x000f280000000200 */
[----:B------:R-:W5:Y:S04]  /*12ff0*/  LDSM.16.M88.4 R40, [R144+0x4000] ;  /* 0x004000009028783b */ /* 0x000f680000000200 */
[----:B------:R-:W5:Y:S04]  /*13000*/  LDSM.16.M88.4 R48, [R144+0x4400] ;  /* 0x004400009030783b */ /* 0x000f680000000200 */
[----:B------:R-:W5:Y:S04]  /*13010*/  LDSM.16.M88.4 R56, [R144+0x4800] ;  /* 0x004800009038783b */ /* 0x000f680000000200 */
[----:B------:R-:W5:Y:S04]  /*13020*/  LDSM.16.M88.4 R64, [R144+0x4c00] ;  /* 0x004c00009040783b */ /* 0x000f680000000200 */
[----:B------:R-:W-:Y:S01]  /*13030*/  LDSM.16.M88.4 R132, [R143] ;  /* 0x000000008f84783b */ /* 0x000fe20000000200 */
[C---:B-1----:R-:W-:Y:S03]  /*13040*/  HMMA.16816.F32 R4, R128.reuse, R8, RZ ;  /* 0x000000088004723c */ /* 0x042fe600000018ff */
[----:B------:R-:W1:Y:S05]  /*13050*/  LDSM.16.M88.4 R136, [R141+0x3000] ;  /* 0x003000008d88783b */ /* 0x000e6a0000000200 */
[C---:B------:R-:W-:Y:S08]  /*13060*/  HMMA.16816.F32 R8, R128.reuse, R10, RZ ;  /* 0x0000000a8008723c */ /* 0x040ff000000018ff */
[C---:B--2---:R-:W-:Y:S08]  /*13070*/  HMMA.16816.F32 R12, R128.reuse, R16, RZ ;  /* 0x00000010800c723c */ /* 0x044ff000000018ff */
[C---:B------:R-:W-:Y:S08]  /*13080*/  HMMA.16816.F32 R16, R128.reuse, R18, RZ ;  /* 0x000000128010723c */ /* 0x040ff000000018ff */
[C---:B---3--:R-:W-:Y:S08]  /*13090*/  HMMA.16816.F32 R20, R128.reuse, R24, RZ ;  /* 0x000000188014723c */ /* 0x048ff000000018ff */
[C---:B------:R-:W-:Y:S08]  /*130a0*/  HMMA.16816.F32 R24, R128.reuse, R26, RZ ;  /* 0x0000001a8018723c */ /* 0x040ff000000018ff */
[C---:B----4-:R-:W-:Y:S08]  /*130b0*/  HMMA.16816.F32 R28, R128.reuse, R32, RZ ;  /* 0x00000020801c723c */ /* 0x050ff000000018ff */
        /* <DEDUP_REMOVED lines=212> */
.L_x_918:
[----:B------:R-:W-:Y:S05]  /*13e00*/  BSYNC.RECONVERGENT B0 ;  /* 0x0000000000007941 */ /* 0x000fea0003800200 */
.L_x_917:
[----:B------:R-:W-:Y:S01]  /*13e10*/  @!PT LDS RZ, [RZ] ;  /* 0x00000000fffff984 */ /* 0x000fe20000000800 */
[----:B------:R-:W-:Y:S01]  /*13e20*/  @!PT LDS RZ, [RZ] ;  /* 0x00000000fffff984 */ /* 0x000fe20000000800 */
[----:B------:R-:W-:Y:S01]  /*13e30*/  @!PT LDS RZ, [RZ] ;  /* 0x00000000fffff984 */ /* 0x000fe20000000800 */
[----:B------:R1:W-:Y:S01]  /*13e40*/  @!P2 LDGSTS.E.BYPASS.LTC128B.128 [R161+0x3000], desc[UR4][R150.64] ;  /* 0x0300000096a1afae */ /* 0x0003e2000b981a04 */
[C---:B------:R-:W-:Y:S01]  /*13e50*/  LEA R128, P4, R146.reuse, R150, 0x6 ;  /* 0x0000009692807211 */ /* 0x040fe200078830ff */
[C---:B------:R-:W-:Y:S01]  /*13e60*/  IMAD.SHL.U32 R0, R146.reuse, 0x40, RZ ;  /* 0x0000004092007824 */ /* 0x040fe200078e00ff */
[C-C-:B------:R-:W-:Y:S01]  /*13e70*/  SHF.L.U64.HI R2, R146.reuse, 0x6, R147.reuse ;  /* 0x0000000692027819 */ /* 0x140fe20000010293 */
[----:B------:R1:W-:Y:S01]  /*13e80*/  @P2 STS.128 [R161+0x3000], RZ ;  /* 0x003000ffa1002388 */ /* 0x0003e20000000c00 */
[----:B------:R-:W-:Y:S02]  /*13e90*/  LEA.HI.X R129, R146, R151, R147, 0x6, P4 ;  /* 0x0000009792817211 */ /* 0x000fe400020f3493 */
[C---:B------:R-:W-:Y:S01]  /*13ea0*/  IADD3 R126, P5, PT, R0.reuse, R128, RZ ;  /* 0x00000080007e7210 */ /* 0x040fe20007fbe0ff */
[----:B------:R-:W-:Y:S01]  /*13eb0*/  @!PT LDS RZ, [RZ] ;  /* 0x00000000fffff984 */ /* 0x000fe20000000800 */
[----:B------:R-:W-:Y:S01]  /*13ec0*/  @!PT LDS RZ, [RZ] ;  /* 0x00000000fffff984 */ /* 0x000fe20000000800 */
[----:B------:R-:W-:Y:S01]  /*13ed0*/  @!PT LDS RZ, [RZ] ;  /* 0x00000000fffff984 */ /* 0x000fe20000000800 */
[----:B------:R1:W-:Y:S03]  /*13ee0*/  @!P1 LDGSTS.E.BYPASS.LTC128B.128 [R161+0x5000], desc[UR4][R150.64+0x40] ;  /* 0x0500004096a19fae */ /* 0x0003e6000b981a04 */
[----:B------:R-:W-:Y:S01]  /*13ef0*/  IADD3 R130, P4, PT, R0, R126, RZ ;  /* 0x0000007e00827210 */ /* 0x000fe20007f9e0ff */
[----:B------:R1:W-:Y:S01]  /*13f00*/  @P1 STS.128 [R161+0x5000], RZ ;  /* 0x005000ffa1001388 */ /* 0x0003e20000000c00 */
[C---:B------:R-:W-:Y:S03]  /*13f10*/  IMAD.X R127, R2.reuse, 0x1, R129, P5 ;  /* 0x00000001027f7824 */ /* 0x040fe600028e0681 */
[----:B------:R-:W-:Y:S01]  /*13f20*/  @!PT LDS RZ, [RZ] ;  /* 0x00000000fffff984 */ /* 0x000fe20000000800 */
[----:B------:R-:W-:Y:S01]  /*13f30*/  @!PT LDS RZ, [RZ] ;  /* 0x00000000fffff984 */ /* 0x000fe20000000800 */
[----:B------:R-:W-:Y:S01]  /*13f40*/  @!PT LDS RZ, [RZ] ;  /* 0x00000000fffff984 */ /* 0x000fe20000000800 */
[----:B------:R1:W-:Y:S01]  /*13f50*/  @!P0 LDGSTS.E.BYPASS.LTC128B.128 [R161+0x7000], desc[UR4][R150.64+0x80] ;  /* 0x0700008096a18fae */ /* 0x0003e2000b981a04 */
[----:B------:R-:W-:Y:S03]  /*13f60*/  IMAD.X R131, R2, 0x1, R127, P4 ;  /* 0x0000000102837824 */ /* 0x000fe600020e067f */
        /* <DEDUP_REMOVED lines=47> */
.L_x_916:
[----:B------:R-:W-:Y:S05]  /*14260*/  BSYNC.RECONVERGENT B1 ;  /* 0x0000000000017941 */ /* 0x000fea0003800200 */
.L_x_915:
[----:B------:R-:W2:Y:S01]  /*14270*/  LD.E R3, desc[UR4][R120.64+0xdc] ;  /* 0x0000dc0478037980 */ /* 0x000ea2000c101900 */
        /* <DEDUP_REMOVED lines=30> */
[----:B-1----:R-:W-:Y:S02]  /*14460*/  FMNMX3.FTZ R129, R0, R66, R67, !PT ;  /* 0x0000004200817276 */ /* 0x002fe40007810043 */
        /* <DEDUP_REMOVED lines=40> */
[----:B------:R-:W2:Y:S01]  /*146f0*/  MUFU.EX2 R134, R134 ;  /* 0x0000008600867308 */ /* 0x000ea20000000800 */
[C---:B------:R-:W-:Y:S01]  /*14700*/  FMUL.FTZ R4, R122.reuse, R112 ;  /* 0x000000707a047220 */ /* 0x040fe20000410000 */
[C---:B------:R-:W-:Y:S01]  /*14710*/  FMUL.FTZ R5, R122.reuse, R113 ;  /* 0x000000717a057220 */ /* 0x040fe20000410000 */
[C---:B------:R-:W-:Y:S01]  /*14720*/  FMUL.FTZ R68, R122.reuse, R68 ;  /* 0x000000447a447220 */ /* 0x040fe20000410000 */
[C---:B------:R-:W-:Y:S01]  /*14730*/  FMUL.FTZ R69, R122.reuse, R69 ;  /* 0x000000457a457220 */ /* 0x040fe20000410000 */
[----:B------:R-:W3:Y:S01]  /*14740*/  LDSM.16.MT88.4 R108, [R140+0x9000] ;  /* 0x009000008c6c783b */ /* 0x000ee20000004200 */
        /* <DEDUP_REMOVED lines=8> */
[----:B------:R-:W-:Y:S01]  /*147d0*/  FMUL.FTZ R77, R122, R77 ;  /* 0x0000004d7a4d7220 */ /* 0x000fe20000410000 */
[C---:B------:R-:W-:Y:S03]  /*147e0*/  FMUL.FTZ R82, R123.reuse, R82 ;  /* 0x000000527b527220 */ /* 0x040fe60000410000 */
[----:B------:R-:W4:Y:S01]  /*147f0*/  MUFU.EX2 R129, R129 ;  /* 0x0000008100817308 */ /* 0x000f220000000800 */
[----:B--2---:R-:W-:Y:S01]  /*14800*/  F2FP.F16.F32.PACK_AB R112, R134, R131 ;  /* 0x000000838670723e */ /* 0x004fe200000000ff */
        /* <DEDUP_REMOVED lines=14> */
[----:B------:R-:W-:Y:S01]  /*148f0*/  MUFU.EX2 R172, R172 ;  /* 0x000000ac00ac7308 */ /* 0x000fe20000000800 */
[----:B----4-:R-:W-:Y:S01]  /*14900*/  F2FP.F16.F32.PACK_AB R114, R129, R136 ;  /* 0x000000888172723e */ /* 0x010fe200000000ff */
[C---:B------:R-:W-:Y:S01]  /*14910*/  FMUL.FTZ R92, R122.reuse, R92 ;  /* 0x0000005c7a5c7220 */ /* 0x040fe20000410000 */
[C---:B------:R-:W-:Y:S01]  /*14920*/  FMUL.FTZ R93, R122.reuse, R93 ;  /* 0x0000005d7a5d7220 */ /* 0x040fe20000410000 */
[C---:B------:R-:W-:Y:S01]  /*14930*/  FMUL.FTZ R98, R123.reuse, R98 ;  /* 0x000000627b627220 */ /* 0x040fe20000410000 */
[C---:B------:R-:W-:Y:S01]  /*14940*/  FMUL.FTZ R99, R123.reuse, R99 ;  /* 0x000000637b637220 */ /* 0x040fe20000410000 */
[C---:B------:R-:W-:Y:S01]  /*14950*/  FMUL.FTZ R96, R122.reuse, R96 ;  /* 0x000000607a607220 */ /* 0x040fe20000410000 */
[C---:B------:R-:W-:Y:S03]  /*14960*/  FMUL.FTZ R97, R122.reuse, R97 ;  /* 0x000000617a617220 */ /* 0x040fe60000410000 */
[----:B------:R-:W2:Y:S01]  /*14970*/  MUFU.EX2 R139, R139 ;  /* 0x0000008b008b7308 */ /* 0x000ea20000000800 */
[C---:B------:R-:W-:Y:S01]  /*14980*/  FMUL.FTZ R102, R123.reuse, R102 ;  /* 0x000000667b667220 */ /* 0x040fe20000410000 */
[----:B------:R-:W-:Y:S01]  /*14990*/  FMUL.FTZ R103, R123, R103 ;  /* 0x000000677b677220 */ /* 0x000fe20000410000 */
[C---:B------:R-:W-:Y:S01]  /*149a0*/  FMUL.FTZ R100, R122.reuse, R100 ;  /* 0x000000647a647220 */ /* 0x040fe20000410000 */
[----:B------:R-:W-:Y:S01]  /*149b0*/  FMUL.FTZ R101, R122, R101 ;  /* 0x000000657a657220 */ /* 0x000fe20000410000 */
[-CC-:B------:R-:W-:Y:S01]  /*149c0*/  FFMA.FTZ R171, R12, R3.reuse, -R130.reuse ;  /* 0x000000030cab7223 */ /* 0x180fe20000010882 */
[-C--:B------:R-:W-:Y:S01]  /*149d0*/  FFMA.FTZ R132, R13, R3.reuse, -R130 ;  /* 0x000000030d847223 */ /* 0x080fe20000010882 */
[-CC-:B------:R-:W-:Y:S03]  /*149e0*/  FFMA.FTZ R170, R14, R3.reuse, -R128.reuse ;  /* 0x000000030eaa7223 */ /* 0x180fe60000010880 */
[----:B------:R-:W4:Y:S01]  /*149f0*/  MUFU.EX2 R138, R138 ;  /* 0x0000008a008a7308 */ /* 0x000f220000000800 */
[----:B------:R-:W-:Y:S01]  /*14a00*/  FFMA.FTZ R135, R15, R3, -R128 ;  /* 0x000000030f877223 */ /* 0x000fe20000010880 */
[C---:B------:R-:W-:Y:S01]  /*14a10*/  FMUL.FTZ R14, R123.reuse, R106 ;  /* 0x0000006a7b0e7220 */ /* 0x040fe20000410000 */
[----:B------:R-:W-:Y:S01]  /*14a20*/  FMUL.FTZ R15, R123, R107 ;  /* 0x0000006b7b0f7220 */ /* 0x000fe20000410000 */
[C---:B------:R-:W-:Y:S01]  /*14a30*/  FMUL.FTZ R12, R122.reuse, R104 ;  /* 0x000000687a0c7220 */ /* 0x040fe20000410000 */
[----:B------:R-:W-:Y:S01]  /*14a40*/  FMUL.FTZ R13, R122, R105 ;  /* 0x000000697a0d7220 */ /* 0x000fe20000410000 */
[-C--:B------:R-:W-:Y:S01]  /*14a50*/  FFMA.FTZ R133, R16, R3.reuse, -R130 ;  /* 0x0000000310857223 */ /* 0x080fe20000010882 */
[----:B------:R-:W-:Y:S03]  /*14a60*/  LDSM.16.MT88.4 R104, [R142+0x9400] ;  /* 0x009400008e68783b */ /* 0x000fe60000004200 */
[----:B------:R-:W-:Y:S01]  /*14a70*/  MUFU.EX2 R171, R171 ;  /* 0x000000ab00ab7308 */ /* 0x000fe20000000800 */
[----:B--2---:R-:W-:Y:S01]  /*14a80*/  F2FP.F16.F32.PACK_AB R113, R139, R172 ;  /* 0x000000ac8b71723e */ /* 0x004fe200000000ff */
[-C--:B------:R-:W-:Y:S01]  /*14a90*/  FFMA.FTZ R35, R35, R3.reuse, -R128 ;  /* 0x0000000323237223 */ /* 0x080fe20000010880 */
[----:B------:R-:W-:Y:S01]  /*14aa0*/  FFMA.FTZ R172, R123, R168, R172 ;  /* 0x000000a87bac7223 */ /* 0x000fe200000100ac */
[--C-:B------:R-:W-:Y:S01]  /*14ab0*/  FFMA.FTZ R123, R29, R3, -R130.reuse ;  /* 0x000000031d7b7223 */ /* 0x100fe20000010882 */
[----:B------:R-:W-:Y:S01]  /*14ac0*/  FFMA.FTZ R169, R122, R169, R131 ;  /* 0x000000a97aa97223 */ /* 0x000fe20000010083 */
[-C--:B------:R-:W-:Y:S01]  /*14ad0*/  FFMA.FTZ R122, R28, R3.reuse, -R130 ;  /* 0x000000031c7a7223 */ /* 0x080fe20000010882 */
[-C--:B------:R-:W-:Y:S03]  /*14ae0*/  FFMA.FTZ R131, R34, R3.reuse, -R128 ;  /* 0x0000000322837223 */ /* 0x080fe60000010880 */
[----:B------:R-:W-:Y:S01]  /*14af0*/  MUFU.EX2 R170, R170 ;  /* 0x000000aa00aa7308 */ /* 0x000fe20000000800 */
[----:B----4-:R-:W-:Y:S01]  /*14b00*/  F2FP.F16.F32.PACK_AB R115, R137, R138 ;  /* 0x0000008a8973723e */ /* 0x010fe200000000ff */
[----:B------:R-:W-:Y:S01]  /*14b10*/  FADD.FTZ R169, R134, R169 ;  /* 0x000000a986a97221 */ /* 0x000fe20000010000 */
[----:B------:R-:W-:Y:S01]  /*14b20*/  FADD.FTZ R139, R139, R172 ;  /* 0x000000ac8b8b7221 */ /* 0x000fe20000010000 */
[-CC-:B------:R-:W-:Y:S01]  /*14b30*/  FFMA.FTZ R40, R40, R3.reuse, -R130.reuse ;  /* 0x0000000328287223 */ /* 0x180fe20000010882 */
[-C--:B------:R-:W-:Y:S01]  /*14b40*/  FFMA.FTZ R41, R41, R3.reuse, -R130 ;  /* 0x0000000329297223 */ /* 0x080fe20000010882 */
[-CC-:B------:R-:W-:Y:S01]  /*14b50*/  FFMA.FTZ R42, R42, R3.reuse, -R128.reuse ;  /* 0x000000032a2a7223 */ /* 0x180fe20000010880 */
[----:B------:R-:W-:Y:S01]  /*14b60*/  FADD.FTZ R138, R138, R139 ;  /* 0x0000008b8a8a7221 */ /* 0x000fe20000010000 */
[C---:B-1----:R-:W-:Y:S02]  /*14b70*/  HMMA.16816.F32 R4, R112.reuse, R124, R4 ;  /* 0x0000007c7004723c */ /* 0x042fe40000001804 */
[----:B------:R-:W-:Y:S03]  /*14b80*/  MUFU.EX2 R134, R35 ;  /* 0x0000002300867308 */ /* 0x000fe60000000800 */
[-CC-:B------:R-:W-:Y:S01]  /*14b90*/  FFMA.FTZ R124, R30, R3.reuse, -R128.reuse ;  /* 0x000000031e7c7223 */ /* 0x180fe20000010880 */
[-C--:B------:R-:W-:Y:S01]  /*14ba0*/  FFMA.FTZ R139, R39, R3.reuse, -R128 ;  /* 0x00000003278b7223 */ /* 0x080fe20000010880 */
[-C--:B------:R-:W-:Y:S01]  /*14bb0*/  FFMA.FTZ R125, R32, R3.reuse, -R130 ;  /* 0x00000003207d7223 */ /* 0x080fe20000010882 */
[C---:B------:R-:W-:Y:S04]  /*14bc0*/  HMMA.16816.F32 R8, R112.reuse, R126, R8 ;  /* 0x0000007e7008723c */ /* 0x040fe80000001808 */
[----:B------:R-:W-:Y:S01]  /*14bd0*/  MUFU.EX2 R133, R133 ;  /* 0x0000008500857308 */ /* 0x000fe20000000800 */
[-C--:B------:R-:W-:Y:S01]  /*14be0*/  FFMA.FTZ R127, R31, R3.reuse, -R128 ;  /* 0x000000031f7f7223 */ /* 0x080fe20000010880 */
[-C--:B------:R-:W-:Y:S01]  /*14bf0*/  FFMA.FTZ R126, R33, R3.reuse, -R130 ;  /* 0x00000003217e7223 */ /* 0x080fe20000010882 */
[----:B------:R-:W-:Y:S01]  /*14c00*/  LDSM.16.MT88.4 R28, [R140+0x9c00] ;  /* 0x009c00008c1c783b */ /* 0x000fe20000004200 */
[----:B------:R-:W-:Y:S01]  /*14c10*/  FADD.FTZ R33, R137, R138 ;  /* 0x0000008a89217221 */ /* 0x000fe20000010000 */
[-C--:B------:R-:W-:Y:S01]  /*14c20*/  FFMA.FTZ R137, R37, R3.reuse, -R130 ;  /* 0x0000000325897223 */ /* 0x080fe20000010882 */
[C---:B---3--:R-:W-:Y:S04]  /*14c30*/  HMMA.16816.F32 R68, R112.reuse, R108, R68 ;  /* 0x0000006c7044723c */ /* 0x048fe80000001844 */
[----:B------:R-:W-:Y:S01]  /*14c40*/  MUFU.EX2 R123, R123 ;  /* 0x0000007b007b7308 */ /* 0x000fe20000000800 */
[-C--:B------:R-:W-:Y:S01]  /*14c50*/  FFMA.FTZ R138, R38, R3.reuse, -R128 ;  /* 0x00000003268a7223 */ /* 0x080fe20000010880 */
[----:B------:R-:W-:Y:S01]  /*14c60*/  FADD.FTZ R32, R136, R169 ;  /* 0x000000a988207221 */ /* 0x000fe20000010000 */
[-C--:B------:R-:W-:Y:S01]  /*14c70*/  FFMA.FTZ R136, R36, R3.reuse, -R130 ;  /* 0x0000000324887223 */ /* 0x080fe20000010882 */
[-C--:B------:R-:W-:Y:S01]  /*14c80*/  FFMA.FTZ R43, R43, R3.reuse, -R128 ;  /* 0x000000032b2b7223 */ /* 0x080fe20000010880 */
[----:B------:R-:W-:Y:S01]  /*14c90*/  LDSM.16.MT88.4 R36, [R140+0xc400] ;  /* 0x00c400008c24783b */ /* 0x000fe20000004200 */
[C---:B------:R-:W-:Y:S04]  /*14ca0*/  HMMA.16816.F32 R72, R112.reuse, R110, R72 ;  /* 0x0000006e7048723c */ /* 0x040fe80000001848 */
[----:B------:R-:W1:Y:S01]  /*14cb0*/  MUFU.EX2 R132, R132 ;  /* 0x0000008400847308 */ /* 0x000e620000000800 */
[----:B------:R-:W-:Y:S01]  /*14cc0*/  FADD.FTZ R32, R129, R32 ;  /* 0x0000002081207221 */ /* 0x000fe20000010000 */
[-CC-:B------:R-:W-:Y:S01]  /*14cd0*/  FFMA.FTZ R44, R44, R3.reuse, -R130.reuse ;  /* 0x000000032c2c7223 */ /* 0x180fe20000010882 */
[-CC-:B------:R-:W-:Y:S01]  /*14ce0*/  FFMA.FTZ R45, R45, R3.reuse, -R130.reuse ;  /* 0x000000032d2d7223 */ /* 0x180fe20000010882 */
[-CC-:B------:R-:W-:Y:S01]  /*14cf0*/  FFMA.FTZ R48, R48, R3.reuse, -R130.reuse ;  /* 0x0000000330307223 */ /* 0x180fe20000010882 */
[----:B------:R-:W2:Y:S01]  /*14d00*/  LDSM.16.MT88.4 R108, [R142+0xb000] ;  /* 0x00b000008e6c783b */ /* 0x000ea20000004200 */
[-C--:B------:R-:W-:Y:S04]  /*14d10*/  FFMA.FTZ R49, R49, R3.reuse, -R130 ;  /* 0x0000000331317223 */ /* 0x080fe80000010882 */
[----:B------:R-:W-:Y:S01]  /*14d20*/  MUFU.EX2 R127, R127 ;  /* 0x0000007f007f7308 */ /* 0x000fe20000000800 */
[-CC-:B------:R-:W-:Y:S01]  /*14d30*/  FFMA.FTZ R46, R46, R3.reuse, -R128.reuse ;  /* 0x000000032e2e7223 */ /* 0x180fe20000010880 */
[-CC-:B------:R-:W-:Y:S01]  /*14d40*/  FFMA.FTZ R47, R47, R3.reuse, -R128.reuse ;  /* 0x000000032f2f7223 */ /* 0x180fe20000010880 */
[-CC-:B------:R-:W-:Y:S01]  /*14d50*/  FFMA.FTZ R50, R50, R3.reuse, -R128.reuse ;  /* 0x0000000332327223 */ /* 0x180fe20000010880 */
[-C--:B------:R-:W-:Y:S01]  /*14d60*/  FFMA.FTZ R51, R51, R3.reuse, -R128 ;  /* 0x0000000333337223 */ /* 0x080fe20000010880 */
[-CC-:B------:R-:W-:Y:S01]  /*14d70*/  FFMA.FTZ R52, R52, R3.reuse, -R130.reuse ;  /* 0x0000000334347223 */ /* 0x180fe20000010882 */
[-CC-:B------:R-:W-:Y:S01]  /*14d80*/  FFMA.FTZ R53, R53, R3.reuse, -R130.reuse ;  /* 0x0000000335357223 */ /* 0x180fe20000010882 */
[----:B------:R-:W-:Y:S03]  /*14d90*/  FFMA.FTZ R56, R56, R3, -R130 ;  /* 0x0000000338387223 */ /* 0x000fe60000010882 */
[----:B------:R-:W-:Y:S01]  /*14da0*/  MUFU.EX2 R125, R125 ;  /* 0x0000007d007d7308 */ /* 0x000fe20000000800 */
[----:B-1----:R-:W-:Y:S01]  /*14db0*/  F2FP.F16.F32.PACK_AB R16, R132, R171 ;  /* 0x000000ab8410723e */ /* 0x002fe200000000ff */
[----:B------:R-:W-:Y:S01]  /*14dc0*/  FADD.FTZ R171, R171, R32 ;  /* 0x00000020abab7221 */ /* 0x000fe20000010000 */
[-C--:B------:R-:W-:Y:S01]  /*14dd0*/  FFMA.FTZ R57, R57, R3.reuse, -R130 ;  /* 0x0000000339397223 */ /* 0x080fe20000010882 */
[-CC-:B------:R-:W-:Y:S01]  /*14de0*/  FFMA.FTZ R54, R54, R3.reuse, -R128.reuse ;  /* 0x0000000336367223 */ /* 0x180fe20000010880 */
[-CC-:B------:R-:W-:Y:S01]  /*14df0*/  FFMA.FTZ R55, R55, R3.reuse, -R128.reuse ;  /* 0x0000000337377223 */ /* 0x180fe20000010880 */
[----:B------:R-:W-:Y:S01]  /*14e00*/  FADD.FTZ R132, R132, R171 ;  /* 0x000000ab84847221 */ /* 0x000fe20000010000 */
[-CC-:B------:R-:W-:Y:S03]  /*14e10*/  FFMA.FTZ R58, R58, R3.reuse, -R128.reuse ;  /* 0x000000033a3a7223 */ /* 0x180fe60000010880 */
[----:B------:R-:W-:Y:S01]  /*14e20*/  MUFU.EX2 R126, R126 ;  /* 0x0000007e007e7308 */ /* 0x000fe20000000800 */
[-C--:B------:R-:W-:Y:S01]  /*14e30*/  FFMA.FTZ R59, R59, R3.reuse, -R128 ;  /* 0x000000033b3b7223 */ /* 0x080fe20000010880 */
[-CC-:B------:R-:W-:Y:S01]  /*14e40*/  FFMA.FTZ R60, R60, R3.reuse, -R130.reuse ;  /* 0x000000033c3c7223 */ /* 0x180fe20000010882 */
[-CC-:B------:R-:W-:Y:S01]  /*14e50*/  FFMA.FTZ R61, R61, R3.reuse, -R130.reuse ;  /* 0x000000033d3d7223 */ /* 0x180fe20000010882 */
[-C--:B------:R-:W-:Y:S01]  /*14e60*/  FFMA.FTZ R64, R64, R3.reuse, -R130 ;  /* 0x0000000340407223 */ /* 0x080fe20000010882 */
[-CC-:B------:R-:W-:Y:S01]  /*14e70*/  FFMA.FTZ R63, R63, R3.reuse, -R128.reuse ;  /* 0x000000033f3f7223 */ /* 0x180fe20000010880 */
[-C--:B------:R-:W-:Y:S01]  /*14e80*/  FFMA.FTZ R66, R66, R3.reuse, -R128 ;  /* 0x0000000342427223 */ /* 0x080fe20000010880 */
[C---:B------:R-:W-:Y:S03]  /*14e90*/  ISETP.GT.AND P0, PT, R162.reuse, RZ, PT ;  /* 0x000000ffa200720c */ /* 0x040fe60003f04270 */
[----:B------:R-:W-:Y:S01]  /*14ea0*/  MUFU.EX2 R131, R131 ;  /* 0x0000008300837308 */ /* 0x000fe20000000800 */
[----:B------:R-:W-:Y:S09]  /*14eb0*/  IADD3 R162, PT, PT, R162, -0x1, RZ ;  /* 0xffffffffa2a27810 */ /* 0x000ff20007ffe0ff */
[----:B------:R-:W-:Y:S01]  /*14ec0*/  MUFU.EX2 R136, R136 ;  /* 0x0000008800887308 */ /* 0x000fe20000000800 */
[C---:B--2---:R-:W-:Y:S09]  /*14ed0*/  HMMA.16816.F32 R76, R112.reuse, R108, R76 ;  /* 0x0000006c704c723c */ /* 0x044ff2000000184c */
        /* <DEDUP_REMOVED lines=28> */
[-C--:B------:R-:W-:Y:S01]  /*150a0*/  FFMA.FTZ R108, R17, R3.reuse, -R130 ;  /* 0x00000003116c7223 */ /* 0x080fe20000010882 */
[----:B--2---:R-:W-:Y:S01]  /*150b0*/  F2FP.F16.F32.PACK_AB R17, R135, R170 ;  /* 0x000000aa8711723e */ /* 0x004fe200000000ff */
[----:B------:R-:W-:Y:S01]  /*150c0*/  FADD.FTZ R170, R170, R33 ;  /* 0x00000021aaaa7221 */ /* 0x000fe20000010000 */
[-CC-:B------:R-:W-:Y:S01]  /*150d0*/  FFMA.FTZ R109, R19, R3.reuse, -R128.reuse ;  /* 0x00000003136d7223 */ /* 0x180fe20000010880 */
[----:B------:R-:W-:Y:S01]  /*150e0*/  LDSM.16.MT88.4 R32, [R140+0xc000] ;  /* 0x00c000008c20783b */ /* 0x000fe20000004200 */
[----:B------:R-:W-:Y:S04]  /*150f0*/  HMMA.16816.F32 R12, R112, R110, R12 ;  /* 0x0000006e700c723c */ /* 0x000fe8000000180c */
[----:B------:R-:W1:Y:S01]  /*15100*/  MUFU.EX2 R108, R108 ;  /* 0x0000006c006c7308 */ /* 0x000e620000000800 */
[-C--:B------:R-:W-:Y:S01]  /*15110*/  FFMA.FTZ R110, R18, R3.reuse, -R128 ;  /* 0x00000003126e7223 */ /* 0x080fe20000010880 */
[-CC-:B------:R-:W-:Y:S01]  /*15120*/  FFMA.FTZ R112, R20, R3.reuse, -R130.reuse ;  /* 0x0000000314707223 */ /* 0x180fe20000010882 */
[-C--:B------:R-:W-:Y:S01]  /*15130*/  FFMA.FTZ R113, R21, R3.reuse, -R130 ;  /* 0x0000000315717223 */ /* 0x080fe20000010882 */
[-CC-:B------:R-:W-:Y:S01]  /*15140*/  FFMA.FTZ R115, R22, R3.reuse, -R128.reuse ;  /* 0x0000000316737223 */ /* 0x180fe20000010880 */
[----:B------:R-:W-:Y:S01]  /*15150*/  FFMA.FTZ R114, R23, R3, -R128 ;  /* 0x0000000317727223 */ /* 0x000fe20000010880 */
[----:B------:R-:W-:Y:S04]  /*15160*/  FADD.FTZ R135, R135, R170 ;  /* 0x000000aa87877221 */ /* 0x000fe80000010000 */
[----:B------:R-:W-:Y:S01]  /*15170*/  MUFU.EX2 R109, R109 ;  /* 0x0000006d006d7308 */ /* 0x000fe20000000800 */
[----:B------:R-:W-:Y:S09]  /*15180*/  LDSM.16.MT88.4 R20, [R142+0x9800] ;  /* 0x009800008e14783b */ /* 0x000ff20000004200 */
[----:B------:R-:W2:Y:S01]  /*15190*/  MUFU.EX2 R110, R110 ;  /* 0x0000006e006e7308 */ /* 0x000ea20000000800 */
[C---:B-1----:R-:W-:Y:S01]  /*151a0*/  F2FP.F16.F32.PACK_AB R18, R108.reuse, R133 ;  /* 0x000000856c12723e */ /* 0x042fe200000000ff */
[----:B------:R-:W-:Y:S04]  /*151b0*/  FADD.FTZ R133, R133, R132 ;  /* 0x0000008485857221 */ /* 0x000fe80000010000 */
[----:B------:R-:W-:Y:S04]  /*151c0*/  FADD.FTZ R133, R108, R133 ;  /* 0x000000856c857221 */ /* 0x000fe80000010000 */
[----:B------:R-:W-:Y:S10]  /*151d0*/  MUFU.EX2 R112, R112 ;  /* 0x0000007000707308 */ /* 0x000ff40000000800 */
[----:B------:R-:W1:Y:S01]  /*151e0*/  MUFU.EX2 R113, R113 ;  /* 0x0000007100717308 */ /* 0x000e620000000800 */
[----:B--2---:R-:W-:Y:S01]  /*151f0*/  F2FP.F16.F32.PACK_AB R19, R109, R110 ;  /* 0x0000006e6d13723e */ /* 0x004fe200000000ff */
[----:B------:R-:W-:Y:S06]  /*15200*/  FADD.FTZ R110, R110, R135 ;  /* 0x000000876e6e7221 */ /* 0x000fec0000010000 */
[C---:B------:R-:W-:Y:S02]  /*15210*/  HMMA.16816.F32 R4, R16.reuse, R104, R4 ;  /* 0x000000681004723c */ /* 0x040fe40000001804 */
[----:B------:R-:W-:Y:S06]  /*15220*/  MUFU.EX2 R115, R115 ;  /* 0x0000007300737308 */ /* 0x000fec0000000800 */
[C---:B------:R-:W-:Y:S01]  /*15230*/  HMMA.16816.F32 R8, R16.reuse, R106, R8 ;  /* 0x0000006a1008723c */ /* 0x040fe20000001808 */
[----:B------:R-:W2:Y:S03]  /*15240*/  LDSM.16.MT88.4 R104, [R140+0x9400] ;  /* 0x009400008c68783b */ /* 0x000ea60000004200 */
[----:B------:R-:W3:Y:S10]  /*15250*/  MUFU.EX2 R114, R114 ;  /* 0x0000007200727308 */ /* 0x000ef40000000800 */
[----:B------:R-:W-:Y:S10]  /*15260*/  MUFU.EX2 R53, R53 ;  /* 0x0000003500357308 */ /* 0x000ff40000000800 */
[----:B------:R-:W-:Y:S10]  /*15270*/  MUFU.EX2 R54, R54 ;  /* 0x0000003600367308 */ /* 0x000ff40000000800 */
        /* <DEDUP_REMOVED lines=23> */
[-C--:B------:R-:W-:Y:S01]  /*153f0*/  FFMA.FTZ R65, R62, R3.reuse, -R128 ;  /* 0x000000033e417223 */ /* 0x080fe20000010880 */
[----:B------:R-:W-:Y:S01]  /*15400*/  FADD.FTZ R62, R109, R110 ;  /* 0x0000006e6d3e7221 */ /* 0x000fe20000010000 */
[----:B------:R-:W-:Y:S01]  /*15410*/  HMMA.16816.F32 R12, R16, R106, R12 ;  /* 0x0000006a100c723c */ /* 0x000fe2000000180c */
[----:B------:R-:W-:Y:S01]  /*15420*/  MUFU.EX2 R104, R104 ;  /* 0x0000006800687308 */ /* 0x000fe20000000800 */
[----:B------:R-:W-:Y:S01]  /*15430*/  LDSM.16.MT88.4 R108, [R142+0xac00] ;  /* 0x00ac00008e6c783b */ /* 0x000fe20000004200 */
[-CC-:B------:R-:W-:Y:S01]  /*15440*/  FFMA.FTZ R107, R26, R3.reuse, -R128.reuse ;  /* 0x000000031a6b7223 */ /* 0x180fe20000010880 */
[----:B------:R-:W-:Y:S01]  /*15450*/  FFMA.FTZ R106, R27, R3, -R128 ;  /* 0x000000031b6a7223 */ /* 0x000fe20000010880 */
[----:B-1----:R-:W-:Y:S01]  /*15460*/  F2FP.F16.F32.PACK_AB R16, R113, R112 ;  /* 0x000000707110723e */ /* 0x002fe200000000ff */
[----:B------:R-:W-:Y:S01]  /*15470*/  FADD.FTZ R112, R112, R133 ;  /* 0x0000008570707221 */ /* 0x000fe20000010000 */
[C---:B---3--:R-:W-:Y:S01]  /*15480*/  F2FP.F16.F32.PACK_AB R17, R114.reuse, R115 ;  /* 0x000000737211723e */ /* 0x048fe200000000ff */
[----:B------:R-:W-:Y:S03]  /*15490*/  FADD.FTZ R115, R115, R62 ;  /* 0x0000003e73737221 */ /* 0x000fe60000010000 */
[----:B------:R-:W1:Y:S01]  /*154a0*/  MUFU.EX2 R105, R105 ;  /* 0x0000006900697308 */ /* 0x000e620000000800 */
[----:B------:R-:W2:Y:S01]  /*154b0*/  LDSM.16.MT88.4 R24, [R140+0x9800] ;  /* 0x009800008c18783b */ /* 0x000ea20000004200 */
[----:B------:R-:W-:Y:S01]  /*154c0*/  FADD.FTZ R113, R113, R112 ;  /* 0x0000007071717221 */ /* 0x000fe20000010000 */
[----:B------:R-:W-:Y:S01]  /*154d0*/  FADD.FTZ R114, R114, R115 ;  /* 0x0000007372727221 */ /* 0x000fe20000010000 */
[----:B------:R-:W-:Y:S06]  /*154e0*/  FFMA.FTZ R128, R67, R3, -R128 ;  /* 0x0000000343807223 */ /* 0x000fec0000010880 */
[----:B------:R-:W-:Y:S10]  /*154f0*/  MUFU.EX2 R107, R107 ;  /* 0x0000006b006b7308 */ /* 0x000ff40000000800 */
[----:B------:R-:W3:Y:S01]  /*15500*/  MUFU.EX2 R106, R106 ;  /* 0x0000006a006a7308 */ /* 0x000ee20000000800 */
[----:B-1----:R-:W-:Y:S01]  /*15510*/  F2FP.F16.F32.PACK_AB R18, R105, R104 ;  /* 0x000000686912723e */ /* 0x002fe200000000ff */
[----:B------:R-:W-:Y:S08]  /*15520*/  FADD.FTZ R104, R104, R113 ;  /* 0x0000007168687221 */ /* 0x000ff00000010000 */
[----:B------:R-:W-:Y:S01]  /*15530*/  MUFU.EX2 R130, R130 ;  /* 0x0000008200827308 */ /* 0x000fe20000000800 */
[----:B---3--:R-:W-:Y:S07]  /*15540*/  F2FP.F16.F32.PACK_AB R19, R106, R107 ;  /* 0x0000006b6a13723e */ /* 0x008fee00000000ff */
        /* <DEDUP_REMOVED lines=50> */
[C---:B--2---:R-:W-:Y:S08]  /*15870*/  HMMA.16816.F32 R76, R16.reuse, R24, R76 ;  /* 0x00000018104c723c */ /* 0x044ff0000000184c */
[C---:B------:R-:W-:Y:S01]  /*15880*/  HMMA.16816.F32 R80, R16.reuse, R26, R80 ;  /* 0x0000001a1050723c */ /* 0x040fe20000001850 */
[----:B------:R-:W2:Y:S07]  /*15890*/  LDSM.16.MT88.4 R24, [R142+0xa400] ;  /* 0x00a400008e18783b */ /* 0x000eae0000004200 */
[C---:B------:R-:W-:Y:S08]  /*158a0*/  HMMA.16816.F32 R84, R16.reuse, R32, R84 ;  /* 0x000000201054723c */ /* 0x040ff00000001854 */
        /* <DEDUP_REMOVED lines=15> */
[C---:B----4-:R-:W-:Y:S08]  /*159a0*/  HMMA.16816.F32 R68, R16.reuse, R32, R68 ;  /* 0x000000201044723c */ /* 0x050ff00000001844 */
        /* <DEDUP_REMOVED lines=24> */
[----:B------:R-:W4:Y:S05]  /*15b30*/  MUFU.EX2 R33, R63 ;  /* 0x0000003f00217308 */ /* 0x000f2a0000000800 */
[C---:B---3--:R-:W-:Y:S05]  /*15b40*/  HMMA.16816.F32 R76, R16.reuse, R28, R76 ;  /* 0x0000001c104c723c */ /* 0x048fea000000184c */
[----:B------:R-:W-:Y:S03]  /*15b50*/  MUFU.EX2 R35, R64 ;  /* 0x0000004000237308 */ /* 0x000fe60000000800 */
[C---:B------:R-:W-:Y:S01]  /*15b60*/  HMMA.16816.F32 R80, R16.reuse, R30, R80 ;  /* 0x0000001e1050723c */ /* 0x040fe20000001850 */
[----:B------:R-:W3:Y:S06]  /*15b70*/  LDSM.16.MT88.4 R28, [R140+0xac00] ;  /* 0x00ac00008c1c783b */ /* 0x000eec0000004200 */
[----:B------:R-:W-:Y:S01]  /*15b80*/  MUFU.EX2 R34, R66 ;  /* 0x0000004200227308 */ /* 0x000fe20000000800 */
[C---:B------:R-:W-:Y:S09]  /*15b90*/  HMMA.16816.F32 R84, R16.reuse, R36, R84 ;  /* 0x000000241054723c */ /* 0x040ff20000001854 */
[----:B------:R-:W5:Y:S01]  /*15ba0*/  MUFU.EX2 R37, R128 ;  /* 0x0000008000257308 */ /* 0x000f620000000800 */
[C---:B------:R-:W-:Y:S03]  /*15bb0*/  HMMA.16816.F32 R88, R16.reuse, R38, R88 ;  /* 0x000000261058723c */ /* 0x040fe60000001858 */
[----:B------:R-:W-:Y:S01]  /*15bc0*/  FADD.FTZ R39, R105, R104 ;  /* 0x0000006869277221 */ /* 0x000fe20000010000 */
[----:B------:R-:W-:Y:S02]  /*15bd0*/  F2FP.F16.F32.PACK_AB R104, R61, R60 ;  /* 0x0000003c3d68723e */ /* 0x000fe400000000ff */
[----:B----4-:R-:W-:Y:S02]  /*15be0*/  F2FP.F16.F32.PACK_AB R105, R33, R32 ;  /* 0x000000202169723e */ /* 0x010fe400000000ff */
[C---:B--2---:R-:W-:Y:S08]  /*15bf0*/  HMMA.16816.F32 R92, R16.reuse, R24, R92 ;  /* 0x00000018105c723c */ /* 0x044ff0000000185c */
[C---:B------:R-:W-:Y:S01]  /*15c00*/  HMMA.16816.F32 R96, R16.reuse, R26, R96 ;  /* 0x0000001a1060723c */ /* 0x040fe20000001860 */
[----:B------:R-:W2:Y:S07]  /*15c10*/  LDSM.16.MT88.4 R24, [R142+0xcc00] ;  /* 0x00cc00008e18783b */ /* 0x000eae0000004200 */
[C---:B-1----:R-:W-:Y:S03]  /*15c20*/  HMMA.16816.F32 R100, R16.reuse, R20, R100 ;  /* 0x000000141064723c */ /* 0x042fe60000001864 */
[----:B------:R-:W-:Y:S01]  /*15c30*/  FADD.FTZ R21, R107, R114 ;  /* 0x000000726b157221 */ /* 0x000fe20000010000 */
[----:B-----5:R-:W-:Y:S03]  /*15c40*/  F2FP.F16.F32.PACK_AB R107, R37, R34 ;  /* 0x00000022256b723e */ /* 0x020fe600000000ff */
[----:B------:R-:W-:Y:S01]  /*15c50*/  FADD.FTZ R21, R106, R21 ;  /* 0x000000156a157221 */ /* 0x000fe20000010000 */
[----:B------:R-:W-:Y:S03]  /*15c60*/  HMMA.16816.F32 R12, R16, R22, R12 ;  /* 0x00000016100c723c */ /* 0x000fe6000000180c */
[----:B------:R-:W-:Y:S01]  /*15c70*/  F2FP.F16.F32.PACK_AB R106, R130, R35 ;  /* 0x00000023826a723e */ /* 0x000fe200000000ff */
[----:B------:R-:W-:Y:S01]  /*15c80*/  FADD.FTZ R16, R124, R21 ;  /* 0x000000157c107221 */ /* 0x000fe20000010000 */
[----:B------:R-:W-:Y:S03]  /*15c90*/  FADD.FTZ R18, R122, R39 ;  /* 0x000000277a127221 */ /* 0x000fe60000010000 */
[----:B------:R-:W-:Y:S01]  /*15ca0*/  FADD.FTZ R16, R127, R16 ;  /* 0x000000107f107221 */ /* 0x000fe20000010000 */
[----:B------:R-:W-:Y:S01]  /*15cb0*/  FADD.FTZ R18, R123, R18 ;  /* 0x000000127b127221 */ /* 0x000fe20000010000 */
[C---:B------:R-:W-:Y:S01]  /*15cc0*/  HMMA.16816.F32 R112, R104.reuse, R108, R4 ;  /* 0x0000006c6870723c */ /* 0x040fe20000001804 */
[----:B------:R-:W1:Y:S04]  /*15cd0*/  LDSM.16.MT88.4 R4, [R140+0xcc00] ;  /* 0x00cc00008c04783b */ /* 0x000e680000004200 */
[----:B------:R-:W-:Y:S01]  /*15ce0*/  FADD.FTZ R17, R131, R16 ;  /* 0x0000001083117221 */ /* 0x000fe20000010000 */
[----:B------:R-:W-:Y:S01]  /*15cf0*/  FADD.FTZ R19, R125, R18 ;  /* 0x000000127d137221 */ /* 0x000fe20000010000 */
[----:B------:R-:W-:Y:S01]  /*15d00*/  MOV R125, R0 ;  /* 0x00000000007d7202 */ /* 0x000fe20000000f00 */
[C---:B------:R-:W-:Y:S01]  /*15d10*/  HMMA.16816.F32 R108, R104.reuse, R110, R8 ;  /* 0x0000006e686c723c */ /* 0x040fe20000001808 */
[----:B------:R-:W4:Y:S02]  /*15d20*/  LDSM.16.MT88.4 R8, [R142+0xec00] ;  /* 0x00ec00008e08783b */ /* 0x000f240000004200 */
[----:B------:R-:W-:Y:S01]  /*15d30*/  FADD.FTZ R17, R134, R17 ;  /* 0x0000001186117221 */ /* 0x000fe20000010000 */
[----:B------:R-:W-:Y:S01]  /*15d40*/  FADD.FTZ R19, R126, R19 ;  /* 0x000000137e137221 */ /* 0x000fe20000010000 */
[----:B------:R-:W-:Y:S02]  /*15d50*/  MOV R123, R2 ;  /* 0x00000002007b7202 */ /* 0x000fe40000000f00 */
[----:B------:R-:W-:Y:S01]  /*15d60*/  FADD.FTZ R138, R138, R17 ;  /* 0x000000118a8a7221 */ /* 0x000fe20000010000 */
[C---:B---3--:R-:W-:Y:S03]  /*15d70*/  HMMA.16816.F32 R68, R104.reuse, R28, R68 ;  /* 0x0000001c6844723c */ /* 0x048fe60000001844 */
[----:B------:R-:W-:Y:S01]  /*15d80*/  FADD.FTZ R136, R136, R19 ;  /* 0x0000001388887221 */ /* 0x000fe20000010000 */
[----:B------:R-:W-:Y:S01]  /*15d90*/  FADD.FTZ R139, R139, R138 ;  /* 0x0000008a8b8b7221 */ /* 0x000fe20000010000 */
[----:B------:R-:W3:Y:S02]  /*15da0*/  LDSM.16.MT88.4 R16, [R140+0xec00] ;  /* 0x00ec00008c10783b */ /* 0x000ee40000004200 */
        /* <DEDUP_REMOVED lines=33> */
[----:B------:R-:W-:Y:S03]  /*15fc0*/  HMMA.16816.F32 R104, R104, R18, R12 ;  /* 0x000000126868723c */ /* 0x000fe6000000180c */
[----:B------:R-:W-:Y:S01]  /*15fd0*/  FADD.FTZ R34, R34, R33 ;  /* 0x0000002122227221 */ /* 0x000fe20000010000 */
[----:B------:R-:W-:Y:S03]  /*15fe0*/  FADD.FTZ R35, R35, R4 ;  /* 0x0000000423237221 */ /* 0x000fe60000010000 */
[----:B------:R-:W-:Y:S01]  /*15ff0*/  FADD.FTZ R168, R37, R34 ;  /* 0x0000002225a87221 */ /* 0x000fe20000010000 */
[----:B------:R-:W-:Y:S01]  /*16000*/  FADD.FTZ R169, R130, R35 ;  /* 0x0000002382a97221 */ /* 0x000fe20000010000 */
[----:B------:R-:W-:Y:S11]  /*16010*/  @P0 BRA `(.L_x_919) ;  /* 0xffffffc400800947 */ /* 0x000ff6000383ffff */
.L_x_912:
[----:B------:R1:W5:Y:S01]  /*16020*/  LD.E R5, desc[UR4][R120.64+0xd8] ;  /* 0x0000d80478057980 */ /* 0x000362000c101900 */
[----:B------:R-:W-:Y:S01]  /*16030*/  UMOV UR6, 0xffffffff ;  /* 0xffffffff00067882 */ /* 0x000fe20000000000 */
[----:B------:R-:W2:Y:S02]  /*16040*/  S2R R4, SR_TID.X ;  /* 0x0000000000047919 */ /* 0x000ea40000002100 */
[----:B--2---:R-:W-:Y:S01]  /*16050*/  LOP3.LUT R3, R4, 0x3, RZ, 0xc0, !PT ;  /* 0x0000000304037812 */ /* 0x004fe200078ec0ff */
[----:B-1----:R-:W-:Y:S05]  /*16060*/  BRA.DIV UR6, `(.L_x_920) ;  /* 0x0000000e06bc7947 */ /* 0x002fea000b800000 */
[----:B------:R-:W1:Y:S04]  /*16070*/  SHFL.BFLY PT, R10, R169, 0x2, 0x1f ;  /* 0x0c401f00a90a7f89 */ /* 0x000e6800000e0000 */
[----:B------:R-:W2:Y:S01]  /*16080*/  SHFL.BFLY PT, R12, R168, 0x2, 0x1f ;  /* 0x0c401f00a80c7f89 */ /* 0x000ea200000e0000 */
[----:B-1----:R-:W-:Y:S01]  /*16090*/  FADD.FTZ R9, R10, R169 ;  /* 0x000000a90a097221 */ /* 0x002fe20000010000 */
[----:B--2---:R-:W-:-:S04]  /*160a0*/  FADD.FTZ R11, R12, R168 ;  /* 0x000000a80c0b7221 */ /* 0x004fc80000010000 */
[----:B------:R-:W1:Y:S04]  /*160b0*/  SHFL.BFLY PT, R10, R9, 0x1, 0x1f ;  /* 0x0c201f00090a7f89 */ /* 0x000e6800000e0000 */
[----:B------:R2:W3:Y:S01]  /*160c0*/  SHFL.BFLY PT, R12, R11, 0x1, 0x1f ;  /* 0x0c201f000b0c7f89 */ /* 0x0004e200000e0000 */
[----:B-1----:R-:W-:-:S07]  /*160d0*/  FADD.FTZ R10, R9, R10 ;  /* 0x0000000a090a7221 */ /* 0x002fce0000010000 */
.L_x_931:
[----:B------:R-:W1:Y:S01]  /*160e0*/  S2UR UR6, SR_CgaCtaId ;  /* 0x00000000000679c3 */ /* 0x000e620000008800 */
[----:B---3--:R-:W-:Y:S01]  /*160f0*/  FADD.FTZ R9, R11, R12 ;  /* 0x0000000c0b097221 */ /* 0x008fe20000010000 */
[----:B------:R-:W3:Y:S01]  /*16100*/  MUFU.RCP R8, R10 ;  /* 0x0000000a00087308 */ /* 0x000ee20000001000 */
[C---:B------:R-:W-:Y:S01]  /*16110*/  SHF.L.U32 R7, R4.reuse, 0x3, RZ ;  /* 0x0000000304077819 */ /* 0x040fe200000006ff */
[----:B------:R-:W-:Y:S01]  /*16120*/  UMOV UR7, 0x400 ;  /* 0x0000040000077882 */ /* 0x000fe20000000000 */
[----:B------:R-:W-:Y:S02]  /*16130*/  SHF.L.U32 R6, R4, 0x4, RZ ;  /* 0x0000000404067819 */ /* 0x000fe400000006ff */
[C---:B--2---:R-:W-:Y:S02]  /*16140*/  LOP3.LUT R11, R7.reuse, 0x20, RZ, 0xc0, !PT ;  /* 0x00000020070b7812 */ /* 0x044fe400078ec0ff */
[----:B------:R-:W-:Y:S01]  /*16150*/  LOP3.LUT R6, R6, 0x3e00, RZ, 0xc0, !PT ;  /* 0x00003e0006067812 */ /* 0x000fe200078ec0ff */
[----:B------:R-:W2:Y:S01]  /*16160*/  MUFU.RCP R12, R9 ;  /* 0x00000009000c7308 */ /* 0x000ea20000001000 */
[----:B------:R-:W-:-:S02]  /*16170*/  LOP3.LUT R7, R7, 0xc0, RZ, 0xc0, !PT ;  /* 0x000000c007077812 */ /* 0x000fc400078ec0ff */
[----:B------:R-:W-:Y:S02]  /*16180*/  FSETP.NE.FTZ.AND P4, PT, R10, RZ, PT ;  /* 0x000000ff0a00720b */ /* 0x000fe40003f95000 */
[----:B------:R-:W-:Y:S02]  /*16190*/  FSETP.NE.FTZ.AND P3, PT, R9, RZ, PT ;  /* 0x000000ff0900720b */ /* 0x000fe40003f75000 */
[----:B------:R-:W-:Y:S02]  /*161a0*/  LEA R6, R3, R6, 0x1 ;  /* 0x0000000603067211 */ /* 0x000fe400078e08ff */
[----:B------:R-:W-:Y:S02]  /*161b0*/  LOP3.LUT R7, R7, 0x18, R4, 0xf8, !PT ;  /* 0x0000001807077812 */ /* 0x000fe400078ef804 */
[----:B---3--:R-:W-:Y:S02]  /*161c0*/  FSEL R8, R8, 1, P4 ;  /* 0x3f80000008087808 */ /* 0x008fe40002000000 */
[----:B------:R-:W-:Y:S01]  /*161d0*/  IADD3 R6, PT, PT, R7, R6, R11 ;  /* 0x0000000607067210 */ /* 0x000fe20007ffe00b */
[----:B-1----:R-:W-:Y:S01]  /*161e0*/  ULEA UR6, UR6, UR7, 0x18 ;  /* 0x0000000706067291 */ /* 0x002fe2000f8ec0ff */
[----:B------:R-:W-:Y:S01]  /*161f0*/  SHF.L.U32 R7, R4, 0x2, RZ ;  /* 0x0000000204077819 */ /* 0x000fe200000006ff */
[----:B------:R-:W-:Y:S01]  /*16200*/  FMUL.FTZ R112, R8, R112 ;  /* 0x0000007008707220 */ /* 0x000fe20000410000 */
[----:B--2---:R-:W-:Y:S01]  /*16210*/  FSEL R12, R12, 1, P3 ;  /* 0x3f8000000c0c7808 */ /* 0x004fe20001800000 */
        /* <DEDUP_REMOVED lines=24> */
[C---:B------:R-:W-:Y:S01]  /*163a0*/  FMUL.FTZ R115, R12.reuse, R115 ;  /* 0x000000730c737220 */ /* 0x040fe20000410000 */
[C---:B------:R-:W-:Y:S01]  /*163b0*/  LOP3.LUT R8, R7.reuse, 0x20, RZ, 0xc0, !PT ;  /* 0x0000002007087812 */ /* 0x040fe200078ec0ff */
[----:B------:R-:W-:Y:S01]  /*163c0*/  FMUL.FTZ R110, R12, R110 ;  /* 0x0000006e0c6e7220 */ /* 0x000fe20000410000 */
        /* <DEDUP_REMOVED lines=8> */
[C---:B------:R-:W-:Y:S01]  /*16450*/  FMUL.FTZ R79, R12.reuse, R79 ;  /* 0x0000004f0c4f7220 */ /* 0x040fe20000410000 */
[----:B------:R-:W-:Y:S01]  /*16460*/  IADD3 R7, PT, PT, R11, -R8, RZ ;  /* 0x800000080b077210 */ /* 0x000fe20007ffe0ff */
[C---:B------:R-:W-:Y:S01]  /*16470*/  FMUL.FTZ R82, R12.reuse, R82 ;  /* 0x000000520c527220 */ /* 0x040fe20000410000 */
[C---:B------:R-:W-:Y:S01]  /*16480*/  FMUL.FTZ R83, R12.reuse, R83 ;  /* 0x000000530c537220 */ /* 0x040fe20000410000 */
[----:B------:R-:W-:Y:S01]  /*16490*/  F2FP.F16.F32.PACK_AB R112, R113, R112 ;  /* 0x000000707170723e */ /* 0x000fe200000000ff */
        /* <DEDUP_REMOVED lines=11> */
[----:B------:R-:W-:Y:S01]  /*16550*/  IADD3 R13, PT, PT, R11, -R6, RZ ;  /* 0x800000060b0d7210 */ /* 0x000fe20007ffe0ff */
        /* <DEDUP_REMOVED lines=8> */
[----:B------:R-:W-:Y:S01]  /*165e0*/  STS [R11], R112 ;  /* 0x000000700b007388 */ /* 0x000fe20000000800 */
[----:B------:R-:W-:Y:S01]  /*165f0*/  F2FP.F16.F32.PACK_AB R78, R79, R78 ;  /* 0x0000004e4f4e723e */ /* 0x000fe200000000ff */
[C---:B------:R-:W-:Y:S01]  /*16600*/  FMUL.FTZ R106, R12.reuse, R106 ;  /* 0x0000006a0c6a7220 */ /* 0x040fe20000410000 */
[----:B------:R-:W-:Y:S01]  /*16610*/  F2FP.F16.F32.PACK_AB R80, R81, R80 ;  /* 0x000000505150723e */ /* 0x000fe200000000ff */
[----:B------:R-:W-:Y:S01]  /*16620*/  STS [R11+0x200], R114 ;  /* 0x000200720b007388 */ /* 0x000fe20000000800 */
        /* <DEDUP_REMOVED lines=19> */
[----:B------:R-:W-:-:S03]  /*16760*/  F2FP.F16.F32.PACK_AB R106, R107, R106 ;  /* 0x0000006a6b6a723e */ /* 0x000fc600000000ff */
        /* <DEDUP_REMOVED lines=12> */
[----:B------:R2:W-:Y:S04]  /*16830*/  STS [R13+0x2020], R100 ;  /* 0x002020640d007388 */ /* 0x0005e80000000800 */
[----:B------:R2:W-:Y:S04]  /*16840*/  STS [R13+0x2220], R102 ;  /* 0x002220660d007388 */ /* 0x0005e80000000800 */
[----:B------:R2:W-:Y:S04]  /*16850*/  STS [R15+0x2030], R104 ;  /* 0x002030680f007388 */ /* 0x0005e80000000800 */
        /* <DEDUP_REMOVED lines=8> */
[----:B------:R-:W2:Y:S01]  /*168e0*/  @!P2 LD.E R8, desc[UR4][R120.64+0xb4] ;  /* 0x0000b4047808a980 */ /* 0x000ea2000c101900 */
[----:B------:R-:W1:Y:S08]  /*168f0*/  @P4 MUFU.LG2 R10, R10 ;  /* 0x0000000a000a4308 */ /* 0x000e700000000c00 */
[----:B------:R-:W4:Y:S01]  /*16900*/  @P3 MUFU.LG2 R9, R9 ;  /* 0x0000000900093308 */ /* 0x000f220000000c00 */
[----:B------:R-:W-:Y:S01]  /*16910*/  ISETP.NE.AND P1, PT, R3, RZ, PT ;  /* 0x000000ff0300720c */ /* 0x000fe20003f25270 */
[----:B------:R-:W-:Y:S01]  /*16920*/  BSSY.RECONVERGENT B0, `(.L_x_921) ;  /* 0x0000011000007945 */ /* 0x000fe20003800200 */
[----:B------:R-:W-:-:S02]  /*16930*/  MOV R6, 0x7f800000 ;  /* 0x7f80000000067802 */ /* 0x000fc40000000f00 */
[----:B------:R-:W-:Y:S01]  /*16940*/  MOV R3, 0x7f800000 ;  /* 0x7f80000000037802 */ /* 0x000fe20000000f00 */
[----:B-1----:R-:W-:Y:S01]  /*16950*/  @P4 FMUL.FTZ R14, R10, 0.69314718246459960938 ;  /* 0x3f3172180a0e4820 */ /* 0x002fe20000410000 */
[----:B----4-:R-:W-:-:S04]  /*16960*/  @P0 IMAD.WIDE.U32 R40, R38, R160, RZ ;  /* 0x000000a026280225 */ /* 0x010fc800078e00ff */
[----:B-----5:R-:W-:Y:S01]  /*16970*/  @P4 FFMA.FTZ R6, R5, R2, R14 ;  /* 0x0000000205064223 */ /* 0x020fe2000001000e */
[----:B------:R-:W-:-:S04]  /*16980*/  @P3 FMUL.FTZ R7, R9, 0.69314718246459960938 ;  /* 0x3f31721809073820 */ /* 0x000fc80000410000 */
[----:B------:R-:W-:Y:S01]  /*16990*/  @P3 FFMA.FTZ R3, R5, R0, R7 ;  /* 0x0000000005033223 */ /* 0x000fe20000010007 */
[----:B------:R-:W-:Y:S02]  /*169a0*/  @P0 IMAD R0, R39, R160, RZ ;  /* 0x000000a027000224 */ /* 0x000fe400078e02ff */
[----:B---3--:R-:W-:-:S04]  /*169b0*/  @!P2 IMAD R11, R156, R12, R155 ;  /* 0x0000000c9c0ba224 */ /* 0x008fc800078e029b */
[----:B--2---:R-:W-:Y:S01]  /*169c0*/  @!P2 IMAD R5, R11, R8, RZ ;  /* 0x000000080b05a224 */ /* 0x004fe200078e02ff */
[----:B------:R-:W-:Y:S06]  /*169d0*/  @!P2 BRA `(.L_x_922) ;  /* 0x000000000014a947 */ /* 0x000fec0003800000 */
[----:B------:R-:W2:Y:S04]  /*169e0*/  @!P0 LD.E R5, desc[UR4][R120.64+0xb4] ;  /* 0x0000b40478058980 */ /* 0x000ea8000c101900 */
[----:B------:R-:W3:Y:S01]  /*169f0*/  LD.E R2, desc[UR4][R120.64+0xd4] ;  /* 0x0000d40478027980 */ /* 0x000ee2000c101900 */
[----:B--2---:R-:W-:Y:S02]  /*16a00*/  @!P0 IMAD R160, R156, R5, RZ ;  /* 0x000000059ca08224 */ /* 0x004fe400078e02ff */
[----:B---3--:R-:W-:-:S05]  /*16a10*/  IMAD R5, R155, R2, RZ ;  /* 0x000000029b057224 */ /* 0x008fca00078e02ff */
[----:B------:R-:W-:Y:S02]  /*16a20*/  IADD3 R5, PT, PT, R5, R160, RZ ;  /* 0x000000a005057210 */ /* 0x000fe40007ffe0ff */
.L_x_922:
[----:B------:R-:W-:Y:S05]  /*16a30*/  BSYNC.RECONVERGENT B0 ;  /* 0x0000000000007941 */ /* 0x000fea0003800200 */
.L_x_921:
[----:B------:R1:W5:Y:S01]  /*16a40*/  LD.E.64 R42, desc[UR4][R120.64+0x70] ;  /* 0x00007004782a7980 */ /* 0x000362000c101b00 */
[----:B------:R-:W-:Y:S05]  /*16a50*/  WARPSYNC.ALL ;  /* 0x0000000000007948 */ /* 0x000fea0003800000 */
[----:B------:R1:W5:Y:S01]  /*16a60*/  LD.E.64 R44, desc[UR4][R120.64+0xa0] ;  /* 0x0000a004782c7980 */ /* 0x000362000c101b00 */
[----:B------:R-:W-:Y:S01]  /*16a70*/  SHF.R.U32.HI R2, RZ, 0x2, R4 ;  /* 0x00000002ff027819 */ /* 0x000fe20000011604 */
[----:B------:R-:W-:Y:S06]  /*16a80*/  BAR.SYNC.DEFER_BLOCKING 0x0 ;  /* 0x0000000000007b1d */ /* 0x000fec0000010000 */
        /* <DEDUP_REMOVED lines=8> */
[----:B------:R-:W-:Y:S01]  /*16b10*/  SHF.R.U32.HI R4, RZ, 0x1, R4 ;  /* 0x00000001ff047819 */ /* 0x000fe20000011604 */
[----:B------:R-:W-:-:S03]  /*16b20*/  IMAD.IADD R32, R158, 0x1, R5 ;  /* 0x000000019e207824 */ /* 0x000fc600078e0205 */
[----:B------:R-:W-:Y:S01]  /*16b30*/  LOP3.LUT R33, R4, 0x30, RZ, 0xc0, !PT ;  /* 0x0000003004217812 */ /* 0x000fe200078ec0ff */
[----:B------:R-:W-:-:S03]  /*16b40*/  IMAD.IADD R4, R163, 0x1, -R158 ;  /* 0x00000001a3047824 */ /* 0x000fc600078e0a9e */
[----:B------:R-:W-:-:S04]  /*16b50*/  LOP3.LUT R33, R33, 0x7, R2, 0xf8, !PT ;  /* 0x0000000721217812 */ /* 0x000fc800078ef802 */
[C---:B------:R-:W-:Y:S01]  /*16b60*/  IADD3 R5, P1, PT, R33.reuse, R32, RZ ;  /* 0x0000002021057210 */ /* 0x040fe20007f3e0ff */
[C---:B------:R-:W-:Y:S01]  /*16b70*/  VIADD R7, R33.reuse, 0x8 ;  /* 0x0000000821077836 */ /* 0x040fe20000000000 */
[-C--:B------:R-:W-:Y:S02]  /*16b80*/  ISETP.GE.AND P3, PT, R33, R4.reuse, PT ;  /* 0x000000042100720c */ /* 0x080fe40003f66270 */
[----:B------:R-:W-:Y:S02]  /*16b90*/  LEA.HI.X.SX32 R32, R32, RZ, 0x1, P1 ;  /* 0x000000ff20207211 */ /* 0x000fe400008f0eff */
[----:B------:R-:W-:Y:S02]  /*16ba0*/  ISETP.GE.AND P2, PT, R7, R4, PT ;  /* 0x000000040700720c */ /* 0x000fe40003f46270 */
[----:B-----5:R-:W-:-:S04]  /*16bb0*/  LEA R4, P1, R5, R44, 0x2 ;  /* 0x0000002c05047211 */ /* 0x020fc800078210ff */
[----:B------:R-:W-:-:S05]  /*16bc0*/  LEA.HI.X R5, R5, R45, R32, 0x2, P1 ;  /* 0x0000002d05057211 */ /* 0x000fca00008f1420 */
[----:B------:R1:W-:Y:S04]  /*16bd0*/  @!P3 ST.E desc[UR4][R4.64], R6 ;  /* 0x000000060400b985 */ /* 0x0003e8000c101904 */
[----:B------:R1:W-:Y:S02]  /*16be0*/  @!P2 ST.E desc[UR4][R4.64+0x20], R3 ;  /* 0x000020030400a985 */ /* 0x0003e4000c101904 */
.L_x_924:
[----:B------:R-:W-:Y:S05]  /*16bf0*/  BSYNC.RECONVERGENT B0 ;  /* 0x0000000000007941 */ /* 0x000fea0003800200 */
.L_x_923:
[----:B-1----:R1:W5:Y:S01]  /*16c00*/  LD.E R121, desc[UR4][R120.64+0xc0] ;  /* 0x0000c00478797980 */ /* 0x002362000c101900 */
[----:B------:R-:W-:Y:S01]  /*16c10*/  IADD3 R163, PT, PT, -R158, R163, RZ ;  /* 0x000000a39ea37210 */ /* 0x000fe20007ffe1ff */
[-C--:B------:R-:W-:Y:S01]  /*16c20*/  @!P0 IMAD R3, R37, R156.reuse, RZ ;  /* 0x0000009c25038224 */ /* 0x080fe200078e02ff */
[----:B------:R-:W-:Y:S01]  /*16c30*/  MOV R33, RZ ;  /* 0x000000ff00217202 */ /* 0x000fe20000000f00 */
[----:B------:R-:W-:Y:S01]  /*16c40*/  @!P0 IMAD.WIDE.U32 R6, R36, R156, RZ ;  /* 0x0000009c24068225 */ /* 0x000fe200078e00ff */
[----:B------:R-:W-:Y:S01]  /*16c50*/  ISETP.GE.AND P2, PT, R2, R163, PT ;  /* 0x000000a30200720c */ /* 0x000fe20003f46270 */
[----:B------:R-:W-:Y:S01]  /*16c60*/  BSSY.RECONVERGENT B0, `(.L_x_925) ;  /* 0x000001b000007945 */ /* 0x000fe20003800200 */
[----:B------:R-:W-:Y:S01]  /*16c70*/  @P0 MOV R6, R40 ;  /* 0x0000002800060202 */ /* 0x000fe20000000f00 */
[----:B------:R-:W-:Y:S01]  /*16c80*/  IMAD.MOV.U32 R32, RZ, RZ, R118 ;  /* 0x000000ffff207224 */ /* 0x000fe200078e0076 */
[----:B------:R-:W-:Y:S01]  /*16c90*/  @!P0 IADD3 R4, PT, PT, R7, R3, RZ ;  /* 0x0000000307048210 */ /* 0x000fe20007ffe0ff */
[----:B------:R-:W-:-:S02]  /*16ca0*/  IMAD R3, R35, R155, RZ ;  /* 0x0000009b23037224 */ /* 0x000fc400078e02ff */
[----:B------:R-:W-:Y:S02]  /*16cb0*/  VIADD R5, R2, 0x20 ;  /* 0x0000002002057836 */ /* 0x000fe40000000000 */
[----:B------:R-:W-:-:S03]  /*16cc0*/  IMAD.WIDE.U32 R32, R158, R38, R32 ;  /* 0x000000269e207225 */ /* 0x000fc600078e0020 */
[----:B------:R-:W-:Y:S01]  /*16cd0*/  ISETP.GE.AND P1, PT, R5, R163, PT ;  /* 0x000000a30500720c */ /* 0x000fe20003f26270 */
[----:B------:R-:W-:-:S04]  /*16ce0*/  IMAD.WIDE.U32 R34, R34, R155, RZ ;  /* 0x0000009b22227225 */ /* 0x000fc800078e00ff */
[----:B------:R-:W-:Y:S01]  /*16cf0*/  IMAD R158, R39, R158, RZ ;  /* 0x0000009e279e7224 */ /* 0x000fe200078e02ff */
[----:B------:R-:W-:Y:S01]  /*16d00*/  IADD3 R3, PT, PT, R35, R3, RZ ;  /* 0x0000000323037210 */ /* 0x000fe20007ffe0ff */
[----:B------:R-:W-:Y:S01]  /*16d10*/  @P0 IMAD.IADD R4, R41, 0x1, R0 ;  /* 0x0000000129040824 */ /* 0x000fe200078e0200 */
[----:B------:R-:W-:Y:S02]  /*16d20*/  IADD3 R6, P3, P0, R34, R32, R6 ;  /* 0x0000002022067210 */ /* 0x000fe4000787e006 */
[----:B------:R-:W-:-:S04]  /*16d30*/  IADD3 R5, PT, PT, R33, R158, RZ ;  /* 0x0000009e21057210 */ /* 0x000fc80007ffe0ff */
[----:B------:R-:W-:Y:S01]  /*16d40*/  IADD3.X R7, PT, PT, R3, R5, R4, P3, P0 ;  /* 0x0000000503077210 */ /* 0x000fe20001fe0404 */
[----:B-1----:R-:W-:Y:S06]  /*16d50*/  @P2 BRA `(.L_x_926) ;  /* 0x00000000002c2947 */ /* 0x002fec0003800000 */
        /* <DEDUP_REMOVED lines=11> */
.L_x_926:
[----:B------:R-:W-:Y:S05]  /*16e10*/  BSYNC.RECONVERGENT B0 ;  /* 0x0000000000007941 */ /* 0x000fea0003800200 */
.L_x_925:
[----:B------:R-:W-:-:S04]  /*16e20*/  MOV R155, 0x0 ;  /* 0x00000000009b7802 */ /* 0x000fc80000000f00 */
[----:B-12345:R-:W-:Y:S05]  /*16e30*/  @P1 RET.REL.NODEC R154 `(_ZN5flash24flash_fwd_splitkv_kernelI23Flash_fwd_kernel_traitsILi96ELi64ELi128ELi4ELb0ELb0EN7cutlass6half_tE19Flash_kernel_traitsILi96ELi64ELi128ELi4ES3_EELb0ELb0ELb0ELb0ELb0ELb0ELb0ELb1EEEvNS_16Flash_fwd_paramsE) ;  /* 0xfffffe909a701950 */ /* 0x03efea0003c3ffff */
        /* <DEDUP_REMOVED lines=14> */
[----:B-1----:R-:W-:Y:S05]  /*16f20*/  @P0 RET.REL.NODEC R154 `(_ZN5flash24flash_fwd_splitkv_kernelI23Flash_fwd_kernel_traitsILi96ELi64ELi128ELi4ELb0ELb0EN7cutlass6half_tE19Flash_kernel_traitsILi96ELi64ELi128ELi4ES3_EELb0ELb0ELb0ELb0ELb0ELb0ELb0ELb1EEEvNS_16Flash_fwd_paramsE) ;  /* 0xfffffe909a340950 */ /* 0x002fea0003c3ffff */
[----:B------:R-:W-:Y:S01]  /*16f30*/  MOV R155, 0x0 ;  /* 0x00000000009b7802 */ /* 0x000fe20000000f00 */
[----:B------:R1:W-:Y:S03]  /*16f40*/  ST.E.128 desc[UR4][R2.64+0x80], R28 ;  /* 0x0000801c02007985 */ /* 0x0003e6000c101d04 */
[----:B-1----:R-:W-:Y:S05]  /*16f50*/  RET.REL.NODEC R154 `(_ZN5flash24flash_fwd_splitkv_kernelI23Flash_fwd_kernel_traitsILi96ELi64ELi128ELi4ELb0ELb0EN7cutlass6half_tE19Flash_kernel_traitsILi96ELi64ELi128ELi4ES3_EELb0ELb0ELb0ELb0ELb0ELb0ELb0ELb1EEEvNS_16Flash_fwd_paramsE) ;  /* 0xfffffe909a287950 */ /* 0x002fea0003c3ffff */
.L_x_920:
[----:B------:R-:W-:Y:S01]  /*16f60*/  MOV R7, 0x2 ;  /* 0x0000000200077802 */ /* 0x000fe20000000f00 */
[----:B------:R-:W-:Y:S01]  /*16f70*/  IMAD.MOV.U32 R6, RZ, RZ, 0x1f ;  /* 0x0000001fff067424 */ /* 0x000fe200078e00ff */
[----:B------:R-:W-:-:S07]  /*16f80*/  MOV R8, 0xffffffff ;  /* 0xffffffff00087802 */ /* 0x000fce0000000f00 */
[----:B-----5:R-:W-:Y:S05]  /*16f90*/  WARPSYNC.COLLECTIVE R8, `(.L_x_927) ;  /* 0x0000000008087348 */ /* 0x020fea0003c00000 */
[----:B------:R1:W2:Y:S02]  /*16fa0*/  SHFL.BFLY P0, R12, R169, R7, R6 ;  /* 0x0c000007a90c7389 */ /* 0x0002a40000000006 */
[----:B-12--5:R-:W-:Y:S05]  /*16fb0*/  ENDCOLLECTIVE ;  /* 0x000000000000791b */ /* 0x026fea0003800000 */
.L_x_927:
[----:B------:R-:W-:Y:S02]  /*16fc0*/  IMAD.MOV.U32 R10, RZ, RZ, R12 ;  /* 0x000000ffff0a7224 */ /* 0x000fe400078e000c */
[----:B------:R-:W-:Y:S02]  /*16fd0*/  IMAD.MOV.U32 R7, RZ, RZ, 0x1 ;  /* 0x00000001ff077424 */ /* 0x000fe400078e00ff */
[----:B------:R-:W-:-:S05]  /*16fe0*/  FADD.FTZ R9, R10, R169 ;  /* 0x000000a90a097221 */ /* 0x000fca0000010000 */
[----:B------:R-:W-:-:S07]  /*16ff0*/  MOV R169, R9 ;  /* 0x0000000900a97202 */ /* 0x000fce0000000f00 */
[----:B------:R-:W-:Y:S05]  /*17000*/  WARPSYNC.COLLECTIVE R8, `(.L_x_928) ;  /* 0x0000000008087348 */ /* 0x000fea0003c00000 */
[----:B------:R1:W2:Y:S02]  /*17010*/  SHFL.BFLY P0, R12, R169, R7, R6 ;  /* 0x0c000007a90c7389 */ /* 0x0002a40000000006 */
[----:B-12---:R-:W-:Y:S05]  /*17020*/  ENDCOLLECTIVE ;  /* 0x000000000000791b */ /* 0x006fea0003800000 */
.L_x_928:
[----:B------:R-:W-:Y:S01]  /*17030*/  MOV R169, R168 ;  /* 0x000000a800a97202 */ /* 0x000fe20000000f00 */
[----:B------:R-:W-:Y:S01]  /*17040*/  IMAD.MOV.U32 R7, RZ, RZ, 0x2 ;  /* 0x00000002ff077424 */ /* 0x000fe200078e00ff */
[----:B------:R-:W-:-:S07]  /*17050*/  MOV R10, R12 ;  /* 0x0000000c000a7202 */ /* 0x000fce0000000f00 */
[----:B------:R-:W-:Y:S05]  /*17060*/  WARPSYNC.COLLECTIVE R8, `(.L_x_929) ;  /* 0x0000000008087348 */ /* 0x000fea0003c00000 */
[----:B------:R1:W2:Y:S02]  /*17070*/  SHFL.BFLY P0, R12, R169, R7, R6 ;  /* 0x0c000007a90c7389 */ /* 0x0002a40000000006 */
[----:B-12---:R-:W-:Y:S05]  /*17080*/  ENDCOLLECTIVE ;  /* 0x000000000000791b */ /* 0x006fea0003800000 */
.L_x_929:
[----:B------:R-:W-:Y:S01]  /*17090*/  FADD.FTZ R10, R9, R10 ;  /* 0x0000000a090a7221 */ /* 0x000fe20000010000 */
[----:B------:R-:W-:Y:S01]  /*170a0*/  FADD.FTZ R11, R12, R168 ;  /* 0x000000a80c0b7221 */ /* 0x000fe20000010000 */
[----:B------:R-:W-:-:S04]  /*170b0*/  MOV R7, 0x1 ;  /* 0x0000000100077802 */ /* 0x000fc80000000f00 */
[----:B------:R-:W-:-:S07]  /*170c0*/  MOV R169, R11 ;  /* 0x0000000b00a97202 */ /* 0x000fce0000000f00 */
[----:B------:R-:W-:Y:S05]  /*170d0*/  WARPSYNC.COLLECTIVE R8, `(.L_x_930) ;  /* 0x0000000008087348 */ /* 0x000fea0003c00000 */
[----:B------:R1:W2:Y:S02]  /*170e0*/  SHFL.BFLY P0, R12, R169, R7, R6 ;  /* 0x0c000007a90c7389 */ /* 0x0002a40000000006 */
[----:B-12---:R-:W-:Y:S05]  /*170f0*/  ENDCOLLECTIVE ;  /* 0x000000000000791b */ /* 0x006fea0003800000 */
.L_x_930:
[----:B------:R-:W-:Y:S05]  /*17100*/  BRA `(.L_x_931) ;  /* 0xffffffec00f47947 */ /* 0x000fea000383ffff */
.L_x_932:
        /* <DEDUP_REMOVED lines=15> */
.L_x_11630:


//--------------------- .text._ZN5flash24flash_fwd_splitkv_kernelI23Flash_fwd_kernel_traitsILi96ELi64ELi128ELi4ELb0ELb0EN7cutlass6half_tE19Flash_kernel_traitsILi96ELi64ELi128ELi4ES3_EELb0ELb0ELb0ELb0ELb0ELb1ELb0ELb1EEEvNS_16Flash_fwd_paramsE --------------------------
	.section	.text._ZN5flash24flash_fwd_splitkv_kernelI23Flash_fwd_kernel_traitsILi96ELi64ELi128ELi4ELb0ELb0EN7cutlass6half_tE19Flash_kernel_traitsILi96ELi64ELi128ELi4ES3_EELb0ELb0ELb0ELb0ELb0ELb1ELb0ELb1EEEvNS_16Flash_fwd_paramsE,"ax",@progbits
	.align	128
        .global         _ZN5flash24flash_fwd_splitkv_kernelI23Flash_fwd_kernel_traitsILi96ELi64ELi128ELi4ELb0ELb0EN7cutlass6half_tE19Flash_kernel_traitsILi96ELi64ELi128ELi4ES3_EELb0ELb0ELb0ELb0ELb0ELb1ELb0ELb1EEEvNS_16Flash_fwd_paramsE
        .type           _ZN5flash24flash_fwd_splitkv_kernelI23Flash_fwd_kernel_traitsILi96ELi64ELi128ELi4ELb0ELb0EN7cutlass6half_tE19Flash_kernel_traitsILi96ELi64ELi128ELi4ES3_EELb0ELb0ELb0ELb0ELb0ELb1ELb0ELb1EEEvNS_16Flash_fwd_paramsE,@function
        .size           _ZN5flash24flash_fwd_splitkv_kernelI23Flash_fwd_kernel_traitsILi96ELi64ELi128ELi4ELb0ELb0EN7cutlass6half_tE19Flash_kernel_traitsILi96ELi64ELi128ELi4ES3_EELb0ELb0ELb0ELb0ELb0ELb1ELb0ELb1EEEvNS_16Flash_fwd_paramsE,(.L_x_11631 - _ZN5flash24flash_fwd_splitkv_kernelI23Flash_fwd_kernel_traitsILi96ELi64ELi128ELi4ELb0ELb0EN7cutlass6half_tE19Flash_kernel_traitsILi96ELi64ELi128ELi4ES3_EELb0ELb0ELb0ELb0ELb0ELb1ELb0ELb1EEEvNS_16Flash_fwd_paramsE)
        .other          _ZN5flash24flash_fwd_splitkv_kernelI23Flash_fwd_kernel_traitsILi96ELi64ELi128ELi4ELb0ELb0EN7cutlass6half_tE19Flash_kernel_traitsILi96ELi64ELi128ELi4ES3_EELb0ELb0ELb0ELb0ELb0ELb1ELb0ELb1EEEvNS_16Flash_fwd_paramsE,@"STO_CUDA_ENTRY STV_DEFAULT"
_ZN5flash24flash_fwd_splitkv_kernelI23Flash_fwd_kernel_traitsILi96ELi64ELi128ELi4ELb0ELb0EN7cutlass6half_tE19Flash_kernel_traitsILi96ELi64ELi128ELi4ES3_EELb0ELb0ELb0ELb0ELb0ELb1ELb0ELb1EEEvNS_16Flash_fwd_paramsE:
.text._ZN5flash24flash_fwd_splitkv_kernelI23Flash_fwd_kernel_traitsILi96ELi64ELi128ELi4ELb0ELb0EN7cutlass6half_tE19Flash_kernel_traitsILi96ELi64ELi128ELi4ES3_EELb0ELb0ELb0ELb0ELb0ELb1ELb0ELb1EEEvNS_16Flash_fwd_paramsE:
[----:B------:R-:W-:Y:S01]  /*0000*/  LDC R1, c[0x0][0x37c] ;  /* 0x0000df00ff017b82 */ /* 0x000fe20000000800 */
[----:B------:R-:W1:Y:S07]  /*0010*/  S2R R23, SR_CTAID.X ;  /* 0x0000000000177919 */ /* 0x000e6e0000002500 */
[----:B------:R-:W2:Y:S01]  /*0020*/  LDC.64 R120, c[0x0][0x348] ;  /* 0x0000d200ff787b82 */ /* 0x000ea20000000a00 */
[----:B------:R-:W-:Y:S01]  /*0030*/  BSSY.RECONVERGENT B4, `(.L_x_933) ;  /* 0x0000005000047945 */ /* 0x000fe20003800200 */
[----:B------:R-:W-:Y:S01]  /*0040*/  MOV R150, 0x80 ;  /* 0x0000008000967802 */ /* 0x000fe20000000f00 */
[----:B------:R-:W3:Y:S01]  /*0050*/  S2R R152, SR_CTAID.Y ;  /* 0x0000000000987919 */ /* 0x000ee20000002600 */
[----:B------:R-:W4:Y:S05]  /*0060*/  S2R R151, SR_CTAID.Z ;  /* 0x0000000000977919 */ /* 0x000f2a0000002700 */
[----:B-1234-:R-:W-:Y:S05]  /*0070*/  CALL.REL.NOINC `($_ZN5flash24flash_fwd_splitkv_kernelI23Flash_fwd_kernel_traitsILi96ELi64ELi128ELi4ELb0ELb0EN7cutlass6half_tE19Flash_kernel_traitsILi96ELi64ELi128ELi4ES3_EELb0ELb0ELb0ELb0ELb0ELb1ELb0ELb1EEEvNS_16Flash_fwd_paramsE$_ZN5flash30compute_attn_1rowblock_splitkvI23Flash_fwd_kernel_traitsILi96ELi64ELi128ELi4ELb0ELb0EN7cutlass6half_tE19Flash_kernel_traitsILi96ELi64ELi128ELi4ES3_EELb0ELb0ELb0ELb0ELb0ELb1ELb0ELb1ENS_16Flash_fwd_paramsEEEvRKT8_iiiii) ;  /* 0x0000000000087944 */ /* 0x01efea0003c00000 */
[----:B------:R-:W-:Y:S05]  /*0080*/  BSYNC.RECONVERGENT B4 ;  /* 0x0000000000047941 */ /* 0x000fea0003800200 */
.L_x_933:
[----:B------:R-:W-:Y:S05]  /*0090*/  EXIT ;  /* 0x000000000000794d */ /* 0x000fea0003800000 */
        .type           $_ZN5flash24flash_fwd_splitkv_kernelI23Flash_fwd_kernel_traitsILi96ELi64ELi128ELi4ELb0ELb0EN7cutlass6half_tE19Flash_kernel_traitsILi96ELi64ELi128ELi4ES3_EELb0ELb0ELb0ELb0ELb0ELb1ELb0ELb1EEEvNS_16Flash_fwd_paramsE$_ZN5flash30compute_attn_1rowblock_splitkvI23Flash_fwd_kernel_traitsILi96ELi64ELi128ELi4ELb0ELb0EN7cutlass6half_tE19Flash_kernel_traitsILi96ELi64ELi128ELi4ES3_EELb0ELb0ELb0ELb0ELb0ELb1ELb0ELb1ENS_16Flash_fwd_paramsEEEvRKT8_iiiii,@function
        .size           $_ZN5flash24flash_fwd_splitkv_kernelI23Flash_fwd_kernel_traitsILi96ELi64ELi128ELi4ELb0ELb0EN7cutlass6half_tE19Flash_kernel_traitsILi96ELi64ELi128ELi4ES3_EELb0ELb0ELb0ELb0ELb0ELb1ELb0ELb1EEEvNS_16Flash_fwd_paramsE$_ZN5flash30compute_attn_1rowblock_splitkvI23Flash_fwd_kernel_traitsILi96ELi64ELi128ELi4ELb0ELb0EN7cutlass6half_tE19Flash_kernel_traitsILi96ELi64ELi128ELi4ES3_EELb0ELb0ELb0ELb0ELb0ELb1ELb0ELb1ENS_16Flash_fwd_paramsEEEvRKT8_iiiii,(.L_x_11631 - $_ZN5flash24flash_fwd_splitkv_kernelI23Flash_fwd_kernel_traitsILi96ELi64ELi128ELi4ELb0ELb0EN7cutlass6half_tE19Flash_kernel_traitsILi96ELi64ELi128ELi4ES3_EELb0ELb0ELb0ELb0ELb0ELb1ELb0ELb1EEEvNS_16Flash_fwd_paramsE$_ZN5flash30compute_attn_1rowblock_splitkvI23Flash_fwd_kernel_traitsILi96ELi64ELi128ELi4ELb0ELb0EN7cutlass6half_tE19Flash_kernel_traitsILi96ELi64ELi128ELi4ES3_EELb0ELb0ELb0ELb0ELb0ELb1ELb0ELb1ENS_16Flash_fwd_paramsEEEvRKT8_iiiii)
$_ZN5flash24flash_fwd_splitkv_kernelI23Flash_fwd_kernel_traitsILi96ELi64ELi128ELi4ELb0ELb0EN7cutlass6half_tE19Flash_kernel_traitsILi96ELi64ELi128ELi4ES3_EELb0ELb0ELb0ELb0ELb0ELb1ELb0ELb1EEEvNS_16Flash_fwd_paramsE$_ZN5flash30compute_attn_1rowblock_splitkvI23Flash_fwd_kernel_traitsILi96ELi64ELi128ELi4ELb0ELb0EN7cutlass6half_tE19Flash_kernel_traitsILi96ELi64ELi128ELi4ES3_EELb0ELb0ELb0ELb0ELb0ELb1ELb0ELb1ENS_16Flash_fwd_paramsEEEvRKT8_iiiii:
        /* <DEDUP_REMOVED lines=39> */
.L_x_935:
[----:B------:R-:W-:Y:S05]  /*0310*/  BSYNC.RECONVERGENT B0 ;  /* 0x0000000000007941 */ /* 0x000fea0003800200 */
.L_x_934:
[----:B------:R-:W-:Y:S04]  /*0320*/  BSSY.RECONVERGENT B0, `(.L_x_936) ;  /* 0x0000007000007945 */ /* 0x000fe80003800200 */
[----:B------:R-:W-:Y:S05]  /*0330*/  @!P3 BRA `(.L_x_937) ;  /* 0x000000000014b947 */ /* 0x000fea0003800000 */
[----:B------:R-:W4:Y:S02]  /*0340*/  LD.E.U8 R0, desc[UR4][R120.64+0x1b2] ;  /* 0x0001b20478007980 */ /* 0x000f24000c101100 */
[----:B----4-:R-:W-:-:S13]  /*0350*/  ISETP.NE.AND P1, PT, R0, RZ, PT ;  /* 0x000000ff0000720c */ /* 0x010fda0003f25270 */
[----:B------:R-:W4:Y:S02]  /*0360*/  @P1 LD.E R0, desc[UR4][R8.64+0x4] ;  /* 0x0000040408001980 */ /* 0x000f24000c101900 */
[----:B----45:R-:W-:-:S06]  /*0370*/  @P1 IADD3 R3, PT, PT, R0, -R11, RZ ;  /* 0x8000000b00031210 */ /* 0x030fcc0007ffe0ff */
[----:B------:R4:W5:Y:S02]  /*0380*/  @!P1 LD.E R3, desc[UR4][R8.64] ;  /* 0x0000000408039980 */ /* 0x000964000c101900 */
.L_x_937:
[----:B------:R-:W-:Y:S05]  /*0390*/  BSYNC.RECONVERGENT B0 ;  /* 0x0000000000007941 */ /* 0x000fea0003800200 */
.L_x_936:
[----:B------:R-:W-:Y:S01]  /*03a0*/  BSSY.RECONVERGENT B1, `(.L_x_938) ;  /* 0x0000012000017945 */ /* 0x000fe20003800200 */
[----:B-----5:R-:W-:Y:S02]  /*03b0*/  @P5 IADD3 R157, PT, PT, -R156, R5, RZ ;  /* 0x000000059c9d5210 */ /* 0x020fe40007ffe1ff */
[----:B------:R-:W-:Y:S01]  /*03c0*/  IADD3 R76, PT, PT, R3, -R10, RZ ;  /* 0x8000000a034c7210 */ /* 0x000fe20007ffe0ff */
[----:B------:R-:W-:Y:S06]  /*03d0*/  @!P0 BRA `(.L_x_939) ;  /* 0x0000000000148947 */ /* 0x000fec0003800000 */
[----:B------:R-:W-:-:S05]  /*03e0*/  IADD3 R2, P0, PT, R6, R94, RZ ;  /* 0x0000005e06027210 */ /* 0x000fca0007f1e0ff */
[----:B------:R-:W-:-:S06]  /*03f0*/  IMAD.X R3, R7, 0x1, R93, P0 ;  /* 0x0000000107037824 */ /* 0x000fcc00000e065d */
[----:B------:R-:W5:Y:S02]  /*0400*/  LD.E R3, desc[UR4][R2.64] ;  /* 0x0000000402037980 */ /* 0x000f64000c101900 */
[----:B-----5:R-:W-:Y:S01]  /*0410*/  IADD3 R66, PT, PT, R3, -R10, RZ ;  /* 0x8000000a03427210 */ /* 0x020fe20007ffe0ff */
[----:B------:R-:W-:Y:S05]  /*0420*/  BRA `(.L_x_940) ;  /* 0x0000000000247947 */ /* 0x000fea0003800000 */
.L_x_939:
[----:B------:R-:W5:Y:S01]  /*0430*/  LD.E.64 R2, desc[UR4][R120.64+0x108] ;  /* 0x0001080478027980 */ /* 0x000f62000c101b00 */
[----:B------:R-:W-:Y:S01]  /*0440*/  BSSY.RECONVERGENT B0, `(.L_x_941) ;  /* 0x0000006000007945 */ /* 0x000fe20003800200 */
[----:B-----5:R-:W-:-:S04]  /*0450*/  ISETP.NE.U32.AND P0, PT, R2, RZ, PT ;  /* 0x000000ff0200720c */ /* 0x020fc80003f05070 */
[----:B------:R-:W-:Y:S01]  /*0460*/  ISETP.NE.AND.EX P0, PT, R3, RZ, PT, P0 ;  /* 0x000000ff0300720c */ /* 0x000fe20003f05300 */
[----:B------:R-:W-:-:S12]  /*0470*/  IMAD.MOV.U32 R3, RZ, RZ, RZ ;  /* 0x000000ffff037224 */ /* 0x000fd800078e00ff */
[----:B------:R-:W-:Y:S05]  /*0480*/  @!P0 BRA `(.L_x_942) ;  /* 0x0000000000048947 */ /* 0x000fea0003800000 */
[----:B------:R1:W5:Y:S02]  /*0490*/  LD.E R3, desc[UR4][R120.64+0xbc] ;  /* 0x0000bc0478037980 */ /* 0x000364000c101900 */
.L_x_942:
[----:B------:R-:W-:Y:S05]  /*04a0*/  BSYNC.RECONVERGENT B0 ;  /* 0x0000000000007941 */ /* 0x000fea0003800200 */
.L_x_941:
[----:B-----5:R-:W-:Y:S02]  /*04b0*/  IADD3 R66, PT, PT, R76, R3, RZ ;  /* 0x000000034c427210 */ /* 0x020fe40007ffe0ff */
.L_x_940:
[----:B------:R-:W-:Y:S05]  /*04c0*/  BSYNC.RECONVERGENT B1 ;  /* 0x0000000000017941 */ /* 0x000fea0003800200 */
.L_x_938:
[----:B------:R-:W-:Y:S01]  /*04d0*/  IMAD.SHL.U32 R154, R23, 0x40, RZ ;  /* 0x00000040179a7824 */ /* 0x000fe200078e00ff */
[----:B------:R-:W-:Y:S01]  /*04e0*/  MOV R2, R150 ;  /* 0x0000009600027202 */ /* 0x000fe20000000f00 */
[----:B------:R-:W-:-:S03]  /*04f0*/  IMAD.MOV.U32 R3, RZ, RZ, 0x0 ;  /* 0x00000000ff037424 */ /* 0x000fc600078e00ff */
[----:B------:R-:W-:-:S13]  /*0500*/  ISETP.GT.AND P0, PT, R157, R154, PT ;  /* 0x0000009a9d00720c */ /* 0x000fda0003f04270 */
[----:B-1234-:R-:W-:Y:S05]  /*0510*/  @!P0 RET.REL.NODEC R2 `(_ZN5flash24flash_fwd_splitkv_kernelI23Flash_fwd_kernel_traitsILi96ELi64ELi128ELi4ELb0ELb0EN7cutlass6half_tE19Flash_kernel_traitsILi96ELi64ELi128ELi4ES3_EELb0ELb0ELb0ELb0ELb0ELb1ELb0ELb1EEEvNS_16Flash_fwd_paramsE) ;  /* 0xfffffff802b88950 */ /* 0x01efea0003c3ffff */
        /* <DEDUP_REMOVED lines=30> */
[----:B--2---:R-:W-:-:S04]  /*0700*/  @P0 IMAD.WIDE.U32 R16, R12, R156, RZ ;  /* 0x0000009c0c100225 */ /* 0x004fc800078e00ff */
[----:B------:R-:W-:Y:S02]  /*0710*/  @P0 IMAD R4, R13, R156, RZ ;  /* 0x0000009c0d040224 */ /* 0x000fe400078e02ff */
        /* <DEDUP_REMOVED lines=38> */
.L_x_945:
[----:B------:R-:W-:Y:S05]  /*0980*/  BSYNC.RECONVERGENT B0 ;  /* 0x0000000000007941 */ /* 0x000fea0003800200 */
.L_x_944:
        /* <DEDUP_REMOVED lines=18> */
.L_x_947:
[----:B------:R-:W-:Y:S05]  /*0ab0*/  BSYNC.RECONVERGENT B0 ;  /* 0x0000000000007941 */ /* 0x000fea0003800200 */
.L_x_946:
[----:B------:R-:W-:Y:S01]  /*0ac0*/  MOV R151, 0x0 ;  /* 0x0000000000977802 */ /* 0x000fe20000000f00 */
[----:B------:R1:W-:Y:S03]  /*0ad0*/  @!P6 ST.E desc[UR4][R8.64], R3 ;  /* 0x000000030800e985 */ /* 0x0003e6000c101904 */
[----:B-12--5:R-:W-:Y:S05]  /*0ae0*/  @P5 RET.REL.NODEC R150 `(_ZN5flash24flash_fwd_splitkv_kernelI23Flash_fwd_kernel_traitsILi96ELi64ELi128ELi4ELb0ELb0EN7cutlass6half_tE19Flash_kernel_traitsILi96ELi64ELi128ELi4ES3_EELb0ELb0ELb0ELb0ELb0ELb1ELb0ELb1EEEvNS_16Flash_fwd_paramsE) ;  /* 0xfffffff496445950 */ /* 0x026fea0003c3ffff */
[----:B------:R-:W-:Y:S02]  /*0af0*/  MOV R3, 0x7f800000 ;  /* 0x7f80000000037802 */ /* 0x000fe40000000f00 */
[----:B------:R-:W-:-:S03]  /*0b00*/  MOV R151, 0x0 ;  /* 0x0000000000977802 */ /* 0x000fc60000000f00 */
[----:B------:R1:W-:Y:S02]  /*0b10*/  ST.E desc[UR4][R8.64+0x80], R3 ;  /* 0x0000800308007985 */ /* 0x0003e4000c101904 */
[----:B-1----:R-:W-:Y:S05]  /*0b20*/  RET.REL.NODEC R150 `(_ZN5flash24flash_fwd_splitkv_kernelI23Flash_fwd_kernel_traitsILi96ELi64ELi128ELi4ELb0ELb0EN7cutlass6half_tE19Flash_kernel_traitsILi96ELi64ELi128ELi4ES3_EELb0ELb0ELb0ELb0ELb0ELb1ELb0ELb1EEEvNS_16Flash_fwd_paramsE) ;  /* 0xfffffff496347950 */ /* 0x002fea0003c3ffff */
.L_x_943:
        /* <DEDUP_REMOVED lines=14> */
[----:B-1----:R-:W4:Y:S01]  /*0c10*/  LD.E R2, desc[UR4][R120.64+0x68] ;  /* 0x0000680478027980 */ /* 0x002f22000c101900 */
[----:B------:R-:W-:-:S03]  /*0c20*/  LEA R0, R55, 0xffffff80, 0x7 ;  /* 0xffffff8037007811 */ /* 0x000fc600078e38ff */
[----:B------:R-:W4:Y:S04]  /*0c30*/  LD.E.64 R16, desc[UR4][R120.64+0x20] ;  /* 0x0000200478107980 */ /* 0x000f28000c101b00 */
[----:B------:R-:W4:Y:S04]  /*0c40*/  LD.E.64 R142, desc[UR4][R120.64+0x38] ;  /* 0x00003804788e7980 */ /* 0x000f28000c101b00 */
[----:B------:R-:W5:Y:S04]  /*0c50*/  LD.E.64 R28, desc[UR4][R120.64+0x58] ;  /* 0x00005804781c7980 */ /* 0x000f68000c101b00 */
        /* <DEDUP_REMOVED lines=12> */
[----:B------:R-:W-:Y:S01]  /*0d20*/  IADD3 R3, PT, PT, RZ, -R3, RZ ;  /* 0x80000003ff037210 */ /* 0x000fe20007ffe0ff */
[----:B------:R-:W2:Y:S04]  /*0d30*/  LD.E.64 R12, desc[UR4][R120.64+0x50] ;  /* 0x00005004780c7980 */ /* 0x000ea8000c101b00 */
        /* <DEDUP_REMOVED lines=17> */
[----:B------:R-:W3:Y:S04]  /*0e50*/  LD.E.64 R10, desc[UR4][R120.64+0x28] ;  /* 0x00002804780a7980 */ /* 0x000ee8000c101b00 */
[----:B------:R-:W-:-:S05]  /*0e60*/  IMAD.WIDE R18, R7, 0x4, R158 ;  /* 0x0000000407127825 */ /* 0x000fca00078e029e */
[----:B------:R1:W2:Y:S01]  /*0e70*/  LD.E R4, desc[UR4][R18.64] ;  /* 0x0000000412047980 */ /* 0x0002a2000c101900 */
[----:B----4-:R-:W-:-:S04]  /*0e80*/  IABS R5, R2 ;  /* 0x0000000200057213 */ /* 0x010fc80000000000 */
[----:B------:R-:W4:Y:S08]  /*0e90*/  I2F.RP R14, R5 ;  /* 0x00000005000e7306 */ /* 0x000f300000209400 */
[----:B----4-:R-:W4:Y:S02]  /*0ea0*/  MUFU.RCP R6, R14 ;  /* 0x0000000e00067308 */ /* 0x010f240000001000 */
[----:B----4-:R-:W-:-:S06]  /*0eb0*/  IADD3 R6, PT, PT, R6, 0xffffffe, RZ ;  /* 0x0ffffffe06067810 */ /* 0x010fcc0007ffe0ff */
[----:B-1----:R-:W1:Y:S01]  /*0ec0*/  F2I.FTZ.U32.TRUNC.NTZ R19, R6 ;  /* 0x0000000600137305 */ /* 0x002e62000021f000 */
[----:B------:R-:W-:Y:S02]  /*0ed0*/  MOV R18, RZ ;  /* 0x000000ff00127202 */ /* 0x000fe40000000f00 */
[----:B------:R-:W-:Y:S02]  /*0ee0*/  IABS R15, R151 ;  /* 0x00000097000f7213 */ /* 0x000fe40000000000 */
        /* <DEDUP_REMOVED lines=13> */
[----:B------:R-:W-:Y:S02]  /*0fc0*/  ISETP.GE.AND P0, PT, R5, RZ, PT ;  /* 0x000000ff0500720c */ /* 0x000fe40003f06270 */
[----:B------:R-:W-:Y:S01]  /*0fd0*/  ISETP.NE.AND P1, PT, R2, RZ, PT ;  /* 0x000000ff0200720c */ /* 0x000fe20003f25270 */
[----:B------:R-:W-:-:S04]  /*0fe0*/  IMAD R0, R9, R7, R0 ;  /* 0x0000000709007224 */ /* 0x000fc800078e0200 */
[----:B------:R-:W-:Y:S01]  /*0ff0*/  @P2 VIADD R8, R8, 0x1 ;  /* 0x0000000108082836 */ /* 0x000fe20000000000 */
[----:B------:R-:W-:Y:S01]  /*1000*/  SHF.R.S32.HI R7, RZ, 0x1f, R0 ;  /* 0x0000001fff077819 */ /* 0x000fe20000011400 */
[----:B------:R-:W-:-:S04]  /*1010*/  IMAD R5, R143, R0, RZ ;  /* 0x000000008f057224 */ /* 0x000fc800078e02ff */
[----:B------:R-:W-:Y:S02]  /*1020*/  @!P0 IMAD.MOV R8, RZ, RZ, -R8 ;  /* 0x000000ffff088224 */ /* 0x000fe400078e0a08 */
[----:B------:R-:W-:Y:S01]  /*1030*/  IMAD R5, R142, R7, R5 ;  /* 0x000000078e057224 */ /* 0x000fe200078e0205 */
[----:B------:R-:W-:Y:S02]  /*1040*/  @!P1 LOP3.LUT R8, RZ, R2, RZ, 0x33, !PT ;  /* 0x00000002ff089212 */ /* 0x000fe400078e33ff */
[----:B--2---:R-:W-:Y:S01]  /*1050*/  SHF.R.S32.HI R3, RZ, 0x1f, R4 ;  /* 0x0000001fff037819 */ /* 0x004fe20000011404 */
[----:B------:R-:W-:-:S04]  /*1060*/  IMAD R6, R17, R4, RZ ;  /* 0x0000000411067224 */ /* 0x000fc800078e02ff */
[C---:B------:R-:W-:Y:S02]  /*1070*/  IMAD R6, R16.reuse, R3, R6 ;  /* 0x0000000310067224 */ /* 0x040fe400078e0206 */
[----:B------:R-:W-:-:S05]  /*1080*/  IMAD.WIDE.U32 R16, R16, R4, RZ ;  /* 0x0000000410107225 */ /* 0x000fca00078e00ff */
[----:B------:R-:W-:-:S03]  /*1090*/  IADD3 R17, PT, PT, R17, R6, RZ ;  /* 0x0000000611117210 */ /* 0x000fc60007ffe0ff */
[----:B------:R-:W-:Y:S01]  /*10a0*/  IMAD.WIDE.U32 R16, R0, R142, R16 ;  /* 0x0000008e00107225 */ /* 0x000fe200078e0010 */
[----:B------:R-:W-:-:S04]  /*10b0*/  SHF.R.S32.HI R6, RZ, 0x1f, R8 ;  /* 0x0000001fff067819 */ /* 0x000fc80000011408 */
[----:B------:R-:W-:Y:S01]  /*10c0*/  IADD3 R17, PT, PT, R17, R5, RZ ;  /* 0x0000000511117210 */ /* 0x000fe20007ffe0ff */
[----:B------:R-:W-:-:S04]  /*10d0*/  IMAD R5, R13, R8, RZ ;  /* 0x000000080d057224 */ /* 0x000fc800078e02ff */
[----:B------:R-:W-:Y:S02]  /*10e0*/  IMAD R6, R12, R6, R5 ;  /* 0x000000060c067224 */ /* 0x000fe400078e0205 */
[----:B---3--:R-:W-:Y:S02]  /*10f0*/  IMAD R5, R11, R4, RZ ;  /* 0x000000040b057224 */ /* 0x008fe400078e02ff */
[----:B------:R-:W-:-:S04]  /*1100*/  IMAD.WIDE.U32 R8, R8, R12, R16 ;  /* 0x0000000c08087225 */ /* 0x000fc800078e0010 */
[----:B------:R-:W-:-:S04]  /*1110*/  IMAD.WIDE.U32 R16, R10, R4, RZ ;  /* 0x000000040a107225 */ /* 0x000fc800078e00ff */
[----:B------:R-:W-:Y:S02]  /*1120*/  IMAD R5, R10, R3, R5 ;  /* 0x000000030a057224 */ /* 0x000fe400078e0205 */
[----:B------:R-:W-:Y:S01]  /*1130*/  IMAD.IADD R3, R9, 0x1, R6 ;  /* 0x0000000109037824 */ /* 0x000fe200078e0206 */
[----:B------:R-:W-:Y:S01]  /*1140*/  MOV R6, R8 ;  /* 0x0000000800067202 */ /* 0x000fe20000000f00 */
[----:B------:R-:W-:Y:S01]  /*1150*/  IMAD.IADD R10, R17, 0x1, R5 ;  /* 0x00000001110a7824 */ /* 0x000fe200078e0205 */
[----:B------:R-:W-:Y:S05]  /*1160*/  BRA `(.L_x_950) ;  /* 0x0000000400387947 */ /* 0x000fea0003800000 */
.L_x_949:
        /* <DEDUP_REMOVED lines=8> */
[----:B------:R-:W-:-:S02]  /*11f0*/  MOV R20, RZ ;  /* 0x000000ff00147202 */ /* 0x000fc40000000f00 */
[----:B------:R-:W-:Y:S02]  /*1200*/  IABS R15, R151 ;  /* 0x00000097000f7213 */ /* 0x000fe40000000000 */
[----:B-----5:R-:W-:Y:S02]  /*1210*/  @!P3 SHF.R.S32.HI R8, RZ, 0x1f, R9 ;  /* 0x0000001fff08b819 */ /* 0x020fe40000011409 */
[----:B------:R-:W-:Y:S02]  /*1220*/  CS2R R158, SRZ ;  /* 0x00000000009e7805 */ /* 0x000fe4000001ff00 */
[----:B--2---:R-:W-:-:S04]  /*1230*/  IABS R6, R2 ;  /* 0x0000000200067213 */ /* 0x004fc80000000000 */
[----:B------:R-:W2:Y:S08]  /*1240*/  I2F.RP R5, R6 ;  /* 0x0000000600057306 */ /* 0x000eb00000209400 */
[----:B--2---:R-:W2:Y:S02]  /*1250*/  MUFU.RCP R0, R5 ;  /* 0x0000000500007308 */ /* 0x004ea40000001000 */
[----:B--2---:R-:W-:-:S06]  /*1260*/  IADD3 R0, PT, PT, R0, 0xffffffe, RZ ;  /* 0x0ffffffe00007810 */ /* 0x004fcc0007ffe0ff */
[----:B------:R-:W2:Y:S02]  /*1270*/  F2I.FTZ.U32.TRUNC.NTZ R21, R0 ;  /* 0x0000000000157305 */ /* 0x000ea4000021f000 */
[----:B--2---:R-:W-:-:S04]  /*1280*/  IMAD.MOV R3, RZ, RZ, -R21 ;  /* 0x000000ffff037224 */ /* 0x004fc800078e0a15 */
[----:B------:R-:W-:Y:S01]  /*1290*/  IMAD R4, R3, R6, RZ ;  /* 0x0000000603047224 */ /* 0x000fe200078e02ff */
[----:B------:R-:W-:-:S03]  /*12a0*/  IABS R3, R2 ;  /* 0x0000000200037213 */ /* 0x000fc60000000000 */
[----:B------:R-:W-:-:S04]  /*12b0*/  IMAD.HI.U32 R4, R21, R4, R20 ;  /* 0x0000000415047227 */ /* 0x000fc800078e0014 */
[----:B------:R-:W-:Y:S02]  /*12c0*/  IMAD.MOV R3, RZ, RZ, -R3 ;  /* 0x000000ffff037224 */ /* 0x000fe400078e0a03 */
[----:B------:R-:W-:-:S04]  /*12d0*/  IMAD.HI.U32 R4, R4, R15, RZ ;  /* 0x0000000f04047227 */ /* 0x000fc800078e00ff */
[----:B------:R-:W-:Y:S01]  /*12e0*/  IMAD R3, R4, R3, R15 ;  /* 0x0000000304037224 */ /* 0x000fe200078e020f */
[----:B------:R-:W-:-:S04]  /*12f0*/  @!P3 SHF.R.S32.HI R0, RZ, 0x1f, R10 ;  /* 0x0000001fff00b819 */ /* 0x000fc8000001140a */
[----:B------:R-:W-:Y:S01]  /*1300*/  ISETP.GT.U32.AND P0, PT, R6, R3, PT ;  /* 0x000000030600720c */ /* 0x000fe20003f04070 */
[-C--:B---3--:R-:W-:Y:S02]  /*1310*/  @!P3 IMAD R5, R143, R10.reuse, RZ ;  /* 0x0000000a8f05b224 */ /* 0x088fe400078e02ff */
[----:B------:R-:W-:-:S04]  /*1320*/  @!P3 IMAD.WIDE.U32 R20, R142, R10, RZ ;  /* 0x0000000a8e14b225 */ /* 0x000fc800078e00ff */
[----:B------:R-:W-:Y:S02]  /*1330*/  @!P3 IMAD R0, R0, R142, R5 ;  /* 0x0000008e0000b224 */ /* 0x000fe400078e0205 */
[----:B----4-:R-:W-:-:S03]  /*1340*/  @!P3 IMAD R7, R19, R9, RZ ;  /* 0x000000091307b224 */ /* 0x010fc600078e02ff */
[----:B------:R-:W-:Y:S02]  /*1350*/  @!P3 IADD3 R21, PT, PT, R21, R0, RZ ;  /* 0x000000001515b210 */ /* 0x000fe40007ffe0ff */
[----:B------:R-:W-:Y:S01]  /*1360*/  @!P0 IADD3 R3, PT, PT, R3, -R6, RZ ;  /* 0x8000000603038210 */ /* 0x000fe20007ffe0ff */
[----:B------:R-:W-:-:S03]  /*1370*/  @P3 IMAD.IADD R0, R10, 0x1, R11 ;  /* 0x000000010a003824 */ /* 0x000fc600078e020b */
[----:B------:R-:W-:Y:S01]  /*1380*/  ISETP.GE.U32.AND P2, PT, R3, R6, PT ;  /* 0x000000060300720c */ /* 0x000fe20003f46070 */
[C---:B------:R-:W-:Y:S01]  /*1390*/  @!P3 IMAD R7, R18.reuse, R8, R7 ;  /* 0x000000081207b224 */ /* 0x040fe200078e0207 */
[----:B------:R-:W-:Y:S01]  /*13a0*/  LOP3.LUT R3, R151, R2, RZ, 0x3c, !PT ;  /* 0x0000000297037212 */ /* 0x000fe200078e3cff */
[----:B------:R-:W-:-:S04]  /*13b0*/  @!P3 IMAD.WIDE.U32 R20, R18, R9, R20 ;  /* 0x000000091214b225 */ /* 0x000fc800078e0014 */
[-C--:B------:R-:W-:Y:S02]  /*13c0*/  @P3 IMAD R5, R143, R0.reuse, RZ ;  /* 0x000000008f053224 */ /* 0x080fe400078e02ff */
[----:B------:R-:W-:Y:S01]  /*13d0*/  @P3 IMAD.WIDE.U32 R18, R142, R0, RZ ;  /* 0x000000008e123225 */ /* 0x000fe200078e00ff */
[----:B------:R-:W-:-:S03]  /*13e0*/  ISETP.GE.AND P1, PT, R3, RZ, PT ;  /* 0x000000ff0300720c */ /* 0x000fc60003f26270 */
[----:B------:R-:W-:Y:S01]  /*13f0*/  @!P0 VIADD R4, R4, 0x1 ;  /* 0x0000000104048836 */ /* 0x000fe20000000000 */
[----:B------:R-:W-:Y:S01]  /*1400*/  ISETP.NE.AND P0, PT, R2, RZ, PT ;  /* 0x000000ff0200720c */ /* 0x000fe20003f05270 */
[----:B------:R-:W-:Y:S01]  /*1410*/  @!P3 IMAD.MOV.U32 R8, RZ, RZ, R20 ;  /* 0x000000ffff08b224 */ /* 0x000fe200078e0014 */
[----:B------:R-:W-:Y:S02]  /*1420*/  @!P3 IADD3 R7, PT, PT, R21, R7, RZ ;  /* 0x000000071507b210 */ /* 0x000fe40007ffe0ff */
[----:B------:R-:W-:Y:S02]  /*1430*/  @P3 IADD3 R7, PT, PT, R19, R5, RZ ;  /* 0x0000000513073210 */ /* 0x000fe40007ffe0ff */
[----:B------:R-:W-:Y:S01]  /*1440*/  @P3 MOV R8, R18 ;  /* 0x0000001200083202 */ /* 0x000fe20000000f00 */
[----:B------:R-:W-:Y:S01]  /*1450*/  @!P3 IMAD R5, R145, R10, RZ ;  /* 0x0000000a9105b224 */ /* 0x000fe200078e02ff */
[----:B------:R-:W-:Y:S01]  /*1460*/  @!P3 SHF.R.S32.HI R3, RZ, 0x1f, R10 ;  /* 0x0000001fff03b819 */ /* 0x000fe2000001140a */
[----:B------:R-:W-:Y:S01]  /*1470*/  @P2 VIADD R4, R4, 0x1 ;  /* 0x0000000104042836 */ /* 0x000fe20000000000 */
[----:B------:R-:W-:-:S02]  /*1480*/  LEA R0, R55, 0xffffff80, 0x7 ;  /* 0xffffff8037007811 */ /* 0x000fc400078e38ff */
[----:B------:R-:W-:Y:S02]  /*1490*/  MOV R18, R8 ;  /* 0x0000000800127202 */ /* 0x000fe40000000f00 */
[----:B------:R-:W-:Y:S01]  /*14a0*/  MOV R19, R7 ;  /* 0x0000000700137202 */ /* 0x000fe20000000f00 */
[----:B------:R-:W-:Y:S02]  /*14b0*/  @!P3 IMAD R3, R3, R144, R5 ;  /* 0x000000900303b224 */ /* 0x000fe400078e0205 */
[----:B------:R-:W-:Y:S01]  /*14c0*/  @!P3 IMAD.WIDE.U32 R20, R144, R10, RZ ;  /* 0x0000000a9014b225 */ /* 0x000fe200078e00ff */
[----:B------:R-:W-:-:S03]  /*14d0*/  @!P1 IADD3 R4, PT, PT, -R4, RZ, RZ ;  /* 0x000000ff04049210 */ /* 0x000fc60007ffe1ff */
[-C--:B------:R-:W-:Y:S02]  /*14e0*/  IMAD R6, R143, R0.reuse, RZ ;  /* 0x000000008f067224 */ /* 0x080fe400078e02ff */
[----:B------:R-:W-:Y:S01]  /*14f0*/  IMAD.WIDE.U32 R18, R142, R0, R18 ;  /* 0x000000008e127225 */ /* 0x000fe200078e0012 */
[----:B------:R-:W-:Y:S02]  /*1500*/  @!P0 LOP3.LUT R4, RZ, R2, RZ, 0x33, !PT ;  /* 0x00000002ff048212 */ /* 0x000fe400078e33ff */
[----:B------:R-:W-:Y:S01]  /*1510*/  @!P3 IADD3 R21, PT, PT, R21, R3, RZ ;  /* 0x000000031515b210 */ /* 0x000fe20007ffe0ff */
[----:B------:R-:W-:Y:S01]  /*1520*/  @!P3 IMAD R5, R13, R9, RZ ;  /* 0x000000090d05b224 */ /* 0x000fe200078e02ff */
[----:B------:R-:W-:Y:S02]  /*1530*/  @!P3 SHF.R.S32.HI R3, RZ, 0x1f, R9 ;  /* 0x0000001fff03b819 */ /* 0x000fe40000011409 */
[----:B------:R-:W-:Y:S01]  /*1540*/  IADD3 R19, PT, PT, R19, R6, RZ ;  /* 0x0000000613137210 */ /* 0x000fe20007ffe0ff */
[----:B------:R-:W-:Y:S01]  /*1550*/  IMAD R7, R17, R4, RZ ;  /* 0x0000000411077224 */ /* 0x000fe200078e02ff */
[----:B------:R-:W-:Y:S01]  /*1560*/  SHF.R.S32.HI R6, RZ, 0x1f, R4 ;  /* 0x0000001fff067819 */ /* 0x000fe20000011404 */
[----:B------:R-:W-:-:S02]  /*1570*/  @P3 IMAD.IADD R10, R10, 0x1, R11 ;  /* 0x000000010a0a3824 */ /* 0x000fc400078e020b */
[C---:B------:R-:W-:Y:S02]  /*1580*/  @!P3 IMAD R3, R12.reuse, R3, R5 ;  /* 0x000000030c03b224 */ /* 0x040fe400078e0205 */
[----:B------:R-:W-:-:S04]  /*1590*/  @!P3 IMAD.WIDE.U32 R12, R12, R9, R20 ;  /* 0x000000090c0cb225 */ /* 0x000fc800078e0014 */
[----:B------:R-:W-:-:S04]  /*15a0*/  IMAD.WIDE.U32 R18, R16, R4, R18 ;  /* 0x0000000410127225 */ /* 0x000fc800078e0012 */
[----:B------:R-:W-:Y:S02]  /*15b0*/  IMAD R7, R16, R6, R7 ;  /* 0x0000000610077224 */ /* 0x000fe400078e0207 */
[----:B------:R-:W-:-:S04]  /*15c0*/  @P3 IMAD.WIDE.U32 R8, R144, R10, RZ ;  /* 0x0000000a90083225 */ /* 0x000fc800078e00ff */
[----:B------:R-:W-:Y:S01]  /*15d0*/  @P3 IMAD R4, R145, R10, RZ ;  /* 0x0000000a91043224 */ /* 0x000fe200078e02ff */
[----:B------:R-:W-:Y:S01]  /*15e0*/  @!P3 IADD3 R10, PT, PT, R13, R3, RZ ;  /* 0x000000030d0ab210 */ /* 0x000fe20007ffe0ff */
[----:B------:R-:W-:Y:S01]  /*15f0*/  @!P3 IMAD.MOV.U32 R16, RZ, RZ, R12 ;  /* 0x000000ffff10b224 */ /* 0x000fe200078e000c */
[----:B------:R-:W-:Y:S01]  /*1600*/  IADD3 R3, PT, PT, R19, R7, RZ ;  /* 0x0000000713037210 */ /* 0x000fe20007ffe0ff */
[----:B------:R-:W-:Y:S01]  /*1610*/  @P3 IMAD.IADD R10, R9, 0x1, R4 ;  /* 0x00000001090a3824 */ /* 0x000fe200078e0204 */
[----:B------:R-:W-:Y:S02]  /*1620*/  MOV R6, R18 ;  /* 0x0000001200067202 */ /* 0x000fe40000000f00 */
[----:B------:R-:W-:Y:S02]  /*1630*/  @P3 MOV R16, R8 ;  /* 0x0000000800103202 */ /* 0x000fe40000000f00 */
[----:B-1----:R-:W-:Y:S02]  /*1640*/  MOV R7, RZ ;  /* 0x000000ff00077202 */ /* 0x002fe40000000f00 */
.L_x_950:
[----:B------:R-:W-:Y:S05]  /*1650*/  BSYNC.RECONVERGENT B0 ;  /* 0x0000000000007941 */ /* 0x000fea0003800200 */
.L_x_948:
[----:B------:R-:W-:Y:S01]  /*1660*/  ISETP.NE.AND P0, PT, R156, -0x1, PT ;  /* 0xffffffff9c00780c */ /* 0x000fe20003f05270 */
[----:B------:R-:W2:Y:S04]  /*1670*/  LD.E.64 R26, desc[UR4][R120.64+0x30] ;  /* 0x00003004781a7980 */ /* 0x000ea8000c101b00 */
[----:B------:R-:W3:Y:S04]  /*1680*/  LD.E.64 R8, desc[UR4][R120.64+0x10] ;  /* 0x0000100478087980 */ /* 0x000ee8000c101b00 */
[----:B------:R-:W4:Y:S04]  /*1690*/  LD.E.64 R24, desc[UR4][R120.64+0x48] ;  /* 0x0000480478187980 */ /* 0x000f28000c101b00 */
[----:B------:R-:W3:Y:S04]  /*16a0*/  @!P0 LD.E.64 R30, desc[UR4][R120.64+0x18] ;  /* 0x00001804781e8980 */ /* 0x000ee8000c101b00 */
[----:B------:R-:W4:Y:S04]  /*16b0*/  LD.E.64 R12, desc[UR4][R120.64+0x8] ;  /* 0x00000804780c7980 */ /* 0x000f28000c101b00 */
[----:B------:R-:W4:Y:S04]  /*16c0*/  LD.E.64 R4, desc[UR4][R120.64] ;  /* 0x0000000478047980 */ /* 0x000f28000c101b00 */
[----:B------:R-:W4:Y:S04]  /*16d0*/  LD.E R109, desc[UR4][R120.64+0xd0] ;  /* 0x0000d004786d7980 */ /* 0x000f28000c101900 */
[----:B------:R1:W5:Y:S01]  /*16e0*/  LD.E R153, desc[UR4][R120.64+0xc0] ;  /* 0x0000c00478997980 */ /* 0x000362000c101900 */
[----:B------:R-:W-:-:S04]  /*16f0*/  IABS R14, R2 ;  /* 0x00000002000e7213 */ /* 0x000fc80000000000 */
[----:B------:R-:W1:Y:S08]  /*1700*/  I2F.RP R19, R14 ;  /* 0x0000000e00137306 */ /* 0x000e700000209400 */
[----:B-1----:R-:W1:Y:S02]  /*1710*/  MUFU.RCP R17, R19 ;  /* 0x0000001300117308 */ /* 0x002e640000001000 */
[----:B-1----:R-:W-:-:S06]  /*1720*/  VIADD R17, R17, 0xffffffe ;  /* 0x0ffffffe11117836 */ /* 0x002fcc0000000000 */
[----:B------:R-:W1:Y:S01]  /*1730*/  F2I.FTZ.U32.TRUNC.NTZ R21, R17 ;  /* 0x0000001100157305 */ /* 0x000e62000021f000 */
[----:B------:R-:W-:Y:S01]  /*1740*/  IMAD.MOV.U32 R20, RZ, RZ, RZ ;  /* 0x000000ffff147224 */ /* 0x000fe200078e00ff */
[----:B------:R-:W1:Y:S01]  /*1750*/  S2R R48, SR_CgaCtaId ;  /* 0x0000000000307919 */ /* 0x000e620000008800 */
        /* <DEDUP_REMOVED lines=8> */
[----:B------:R-:W-:Y:S01]  /*17e0*/  IMAD.MOV.U32 R82, RZ, RZ, RZ ;  /* 0x000000ffff527224 */ /* 0x000fe200078e00ff */
[----:B------:R-:W-:Y:S01]  /*17f0*/  MOV R17, 0x400 ;  /* 0x0000040000117802 */ /* 0x000fe20000000f00 */
[----:B------:R-:W-:-:S03]  /*1800*/  IMAD.SHL.U32 R155, R95, 0x8, RZ ;  /* 0x000000085f9b7824 */ /* 0x000fc600078e00ff */
[----:B------:R-:W-:Y:S01]  /*1810*/  LEA R48, R48, R17, 0x18 ;  /* 0x0000001130307211 */ /* 0x000fe200078ec0ff */
[C---:B------:R-:W-:Y:S01]  /*1820*/  IMAD.SHL.U32 R17, R95.reuse, 0x10, RZ ;  /* 0x000000105f117824 */ /* 0x040fe200078e00ff */
[----:B------:R1:W5:Y:S01]  /*1830*/  @P4 LD.E R82, desc[UR4][R32.64] ;  /* 0x0000000420524980 */ /* 0x000362000c101900 */
[----:B------:R-:W-:-:S04]  /*1840*/  IMAD.SHL.U32 R20, R95, 0x20, RZ ;  /* 0x000000205f147824 */ /* 0x000fc800078e00ff */
[----:B------:R-:W-:Y:S01]  /*1850*/  @!P3 IMAD.IADD R15, R15, 0x1, -R14 ;  /* 0x000000010f0fb824 */ /* 0x000fe200078e0a0e */
[----:B------:R-:W-:Y:S02]  /*1860*/  LOP3.LUT R118, R155, 0x18, RZ, 0xc0, !PT ;  /* 0x000000189b767812 */ /* 0x000fe400078ec0ff */
[----:B------:R-:W-:Y:S02]  /*1870*/  LOP3.LUT R18, R151, R2, RZ, 0x3c, !PT ;  /* 0x0000000297127212 */ /* 0x000fe400078e3cff */
[----:B------:R-:W-:Y:S02]  /*1880*/  ISETP.GE.U32.AND P4, PT, R15, R14, PT ;  /* 0x0000000e0f00720c */ /* 0x000fe40003f86070 */
[----:B------:R-:W-:Y:S02]  /*1890*/  LOP3.LUT R51, R17, 0x3e00, RZ, 0xc0, !PT ;  /* 0x00003e0011337812 */ /* 0x000fe400078ec0ff */
[----:B------:R-:W-:Y:S02]  /*18a0*/  SHF.R.U32.HI R15, RZ, 0x1, R95 ;  /* 0x00000001ff0f7819 */ /* 0x000fe4000001165f */
[----:B------:R-:W-:-:S02]  /*18b0*/  LOP3.LUT R14, R20, 0xc0, RZ, 0xc0, !PT ;  /* 0x000000c0140e7812 */ /* 0x000fc400078ec0ff */
[----:B------:R-:W-:Y:S02]  /*18c0*/  LOP3.LUT R17, R17, 0x100, RZ, 0xc0, !PT ;  /* 0x0000010011117812 */ /* 0x000fe400078ec0ff */
[----:B------:R-:W-:Y:S01]  /*18d0*/  IADD3 R16, P1, PT, R118, R16, RZ ;  /* 0x0000001076107210 */ /* 0x000fe20007f3e0ff */
[----:B------:R-:W-:Y:S01]  /*18e0*/  IMAD.SHL.U32 R102, R95, 0x4, RZ ;  /* 0x000000045f667824 */ /* 0x000fe200078e00ff */
[----:B------:R-:W-:Y:S02]  /*18f0*/  ISETP.GE.AND P2, PT, R18, RZ, PT ;  /* 0x000000ff1200720c */ /* 0x000fe40003f46270 */
[----:B------:R-:W-:Y:S02]  /*1900*/  LOP3.LUT R15, R14, 0x8, R15, 0xf8, !PT ;  /* 0x000000080e0f7812 */ /* 0x000fe400078ef80f */
[----:B------:R-:W-:Y:S02]  /*1910*/  LOP3.LUT R47, R20, 0x100, RZ, 0xc0, !PT ;  /* 0x00000100142f7812 */ /* 0x000fe400078ec0ff */
[----:B------:R-:W-:-:S02]  /*1920*/  LOP3.LUT R51, R51, 0x20, R20, 0xf8, !PT ;  /* 0x0000002033337812 */ /* 0x000fc400078ef814 */
[----:B------:R-:W-:Y:S01]  /*1930*/  LOP3.LUT R18, R17, 0x20, R20, 0xf8, !PT ;  /* 0x0000002011127812 */ /* 0x000fe200078ef814 */
[----:B------:R-:W-:Y:S01]  /*1940*/  @!P3 VIADD R11, R11, 0x1 ;  /* 0x000000010b0bb836 */ /* 0x000fe20000000000 */
[----:B------:R-:W-:Y:S02]  /*1950*/  IADD3.X R17, PT, PT, RZ, R10, RZ, P1, !PT ;  /* 0x0000000aff117210 */ /* 0x000fe40000ffe4ff */
[----:B------:R-:W-:Y:S02]  /*1960*/  ISETP.NE.AND P1, PT, R2, RZ, PT ;  /* 0x000000ff0200720c */ /* 0x000fe40003f25270 */
[----:B------:R-:W-:Y:S01]  /*1970*/  LOP3.LUT R49, R14, 0x8, R95, 0xf8, !PT ;  /* 0x000000080e317812 */ /* 0x000fe200078ef85f */
[----:B-----5:R-:W-:Y:S01]  /*1980*/  IMAD R7, R7, R144, RZ ;  /* 0x0000009007077224 */ /* 0x020fe200078e02ff */
[----:B------:R-:W-:Y:S02]  /*1990*/  LOP3.LUT R14, R15, 0x18, R102, 0x78, !PT ;  /* 0x000000180f0e7812 */ /* 0x000fe400078e7866 */
[----:B------:R-:W-:-:S02]  /*19a0*/  LOP3.LUT R51, R51, 0x100, R20, 0xf8, !PT ;  /* 0x0000010033337812 */ /* 0x000fc400078ef814 */
[----:B------:R-:W-:Y:S01]  /*19b0*/  LOP3.LUT R47, R47, 0x20, R20, 0xf8, !PT ;  /* 0x000000202f2f7812 */ /* 0x000fe200078ef814 */
[----:B------:R-:W-:Y:S01]  /*19c0*/  @P4 VIADD R11, R11, 0x1 ;  /* 0x000000010b0b4836 */ /* 0x000fe20000000000 */
[----:B------:R-:W-:Y:S01]  /*19d0*/  LOP3.LUT R49, R49, 0x18, R102, 0x78, !PT ;  /* 0x0000001831317812 */ /* 0x000fe200078e7866 */
[C---:B------:R-:W-:Y:S01]  /*19e0*/  IMAD R7, R0.reuse, R145, R7 ;  /* 0x0000009100077224 */ /* 0x040fe200078e0207 */
[-C--:B------:R-:W-:Y:S02]  /*19f0*/  LOP3.LUT R51, R51, R14.reuse, RZ, 0xfc, !PT ;  /* 0x0000000e33337212 */ /* 0x080fe400078efcff */
[----:B------:R-:W-:Y:S01]  /*1a00*/  LOP3.LUT R47, R47, R14, RZ, 0xfc, !PT ;  /* 0x0000000e2f2f7212 */ /* 0x000fe200078efcff */
[----:B------:R-:W-:Y:S01]  /*1a10*/  IMAD.WIDE.U32 R14, R0, R144, R16 ;  /* 0x00000090000e7225 */ /* 0x000fe200078e0010 */
[----:B------:R-:W-:-:S03]  /*1a20*/  LOP3.LUT R49, R18, R49, RZ, 0xfc, !PT ;  /* 0x0000003112317212 */ /* 0x000fc600078efcff */
[----:B------:R-:W-:Y:S02]  /*1a30*/  IMAD.MOV.U32 R0, RZ, RZ, R11 ;  /* 0x000000ffff007224 */ /* 0x000fe400078e000b */
[----:B------:R-:W-:Y:S02]  /*1a40*/  IMAD.IADD R15, R15, 0x1, R7 ;  /* 0x000000010f0f7824 */ /* 0x000fe400078e0207 */
[----:B------:R-:W-:Y:S01]  /*1a50*/  @!P2 IMAD.MOV R0, RZ, RZ, -R0 ;  /* 0x000000ffff00a224 */ /* 0x000fe200078e0a00 */
[----:B------:R-:W-:Y:S01]  /*1a60*/  @!P1 LOP3.LUT R0, RZ, R2, RZ, 0x33, !PT ;  /* 0x00000002ff009212 */ /* 0x000fe200078e33ff */
[----:B------:R-:W-:Y:S01]  /*1a70*/  IMAD.MOV.U32 R113, RZ, RZ, RZ ;  /* 0x000000ffff717224 */ /* 0x000fe200078e00ff */
[----:B------:R-:W-:Y:S02]  /*1a80*/  SHF.R.U32.HI R112, RZ, 0x2, R95 ;  /* 0x00000002ff707819 */ /* 0x000fe4000001165f */
[----:B------:R-:W-:Y:S01]  /*1a90*/  SHF.R.S32.HI R2, RZ, 0x1f, R0 ;  /* 0x0000001fff027819 */ /* 0x000fe20000011400 */
[----:B------:R-:W-:-:S04]  /*1aa0*/  IMAD.WIDE.U32 R14, R0, R28, R14 ;  /* 0x0000001c000e7225 */ /* 0x000fc800078e000e */
[----:B------:R-:W-:-:S04]  /*1ab0*/  IMAD.WIDE.U32 R22, R23, 0x40, R112 ;  /* 0x0000004017167825 */ /* 0x000fc800078e0070 */
[-C--:B------:R-:W-:Y:S02]  /*1ac0*/  IMAD R149, R145, R112.reuse, RZ ;  /* 0x0000007091957224 */ /* 0x080fe400078e02ff */
[----:B------:R-:W-:Y:S02]  /*1ad0*/  IMAD R147, R143, R112, RZ ;  /* 0x000000708f937224 */ /* 0x000fe400078e02ff */
[----:B------:R-:W-:Y:S01]  /*1ae0*/  IMAD.SHL.U32 R64, R55, 0x80, RZ ;  /* 0x0000008037407824 */ /* 0x000fe200078e00ff */
[----:B------:R-:W-:Y:S01]  /*1af0*/  LOP3.LUT R65, R95, 0x3, RZ, 0xc0, !PT ;  /* 0x000000035f417812 */ /* 0x000fe200078ec0ff */
[C---:B------:R-:W-:Y:S01]  /*1b00*/  IMAD.SHL.U32 R71, R144.reuse, 0x20, RZ ;  /* 0x0000002090477824 */ /* 0x040fe200078e00ff */
[----:B------:R-:W-:Y:S01]  /*1b10*/  SHF.L.U64.HI R72, R144, 0x5, R145 ;  /* 0x0000000590487819 */ /* 0x000fe20000010291 */
[C---:B------:R-:W-:Y:S01]  /*1b20*/  IMAD.SHL.U32 R69, R142.reuse, 0x20, RZ ;  /* 0x000000208e457824 */ /* 0x040fe200078e00ff */
[----:B------:R-:W-:Y:S01]  /*1b30*/  SHF.L.U64.HI R70, R142, 0x5, R143 ;  /* 0x000000058e467819 */ /* 0x000fe2000001028f */
[----:B------:R-:W-:Y:S01]  /*1b40*/  VIADD R73, R64, 0xffffff80 ;  /* 0xffffff8040497836 */ /* 0x000fe20000000000 */
[----:B------:R-:W-:-:S02]  /*1b50*/  LOP3.LUT R102, R102, 0xc, RZ, 0xc0, !PT ;  /* 0x0000000c66667812 */ /* 0x000fc400078ec0ff */
[C---:B------:R-:W-:Y:S02]  /*1b60*/  LOP3.LUT R117, R118.reuse, 0x20, RZ, 0xfc, !PT ;  /* 0x0000002076757812 */ /* 0x040fe400078efcff */
[----:B------:R-:W-:Y:S01]  /*1b70*/  LOP3.LUT R116, R118, 0x40, RZ, 0xfc, !PT ;  /* 0x0000004076747812 */ /* 0x000fe200078efcff */
[----:B--2---:R-:W-:-:S04]  /*1b80*/  @P0 IMAD.WIDE.U32 R16, R26, R156, RZ ;  /* 0x0000009c1a100225 */ /* 0x004fc800078e00ff */
[----:B------:R-:W-:Y:S02]  /*1b90*/  @P0 IMAD R7, R27, R156, RZ ;  /* 0x0000009c1b070224 */ /* 0x000fe400078e02ff */
[----:B---3--:R-:W-:-:S04]  /*1ba0*/  @!P0 IMAD.WIDE.U32 R18, R30, R152, RZ ;  /* 0x000000981e128225 */ /* 0x008fc800078e00ff */
[----:B------:R-:W-:-:S04]  /*1bb0*/  @!P0 IMAD R30, R31, R152, RZ ;  /* 0x000000981f1e8224 */ /* 0x000fc800078e02ff */
[----:B------:R-:W-:Y:S02]  /*1bc0*/  @!P0 IMAD.IADD R30, R19, 0x1, R30 ;  /* 0x00000001131e8824 */ /* 0x000fe400078e021e */
[----:B------:R-:W-:Y:S02]  /*1bd0*/  @P0 IMAD.IADD R30, R17, 0x1, R7 ;  /* 0x00000001111e0824 */ /* 0x000fe400078e0207 */
[----:B------:R-:W-:Y:S02]  /*1be0*/  IMAD R7, R29, R0, RZ ;  /* 0x000000001d077224 */ /* 0x000fe400078e02ff */
[----:B------:R-:W-:Y:S02]  /*1bf0*/  @!P0 IMAD.MOV.U32 R10, RZ, RZ, R18 ;  /* 0x000000ffff0a8224 */ /* 0x000fe400078e0012 */
[----:B------:R-:W-:Y:S01]  /*1c00*/  IMAD R7, R2, R28, R7 ;  /* 0x0000001c02077224 */ /* 0x000fe200078e0207 */
[----:B------:R-:W-:Y:S02]  /*1c10*/  @P0 MOV R10, R16 ;  /* 0x00000010000a0202 */ /* 0x000fe40000000f00 */
[----:B------:R-:W-:Y:S01]  /*1c20*/  IADD3 R18, P0, PT, R118, R6, RZ ;  /* 0x0000000676127210 */ /* 0x000fe20007f1e0ff */
[----:B------:R-:W-:-:S02]  /*1c30*/  IMAD.IADD R15, R15, 0x1, R7 ;  /* 0x000000010f0f7824 */ /* 0x000fc400078e0207 */
[----:B------:R-:W-:Y:S02]  /*1c40*/  IMAD R7, R23, R26, RZ ;  /* 0x0000001a17077224 */ /* 0x000fe400078e02ff */
[----:B------:R-:W-:Y:S02]  /*1c50*/  IMAD.X R19, RZ, RZ, R3, P0 ;  /* 0x000000ffff137224 */ /* 0x000fe400000e0603 */
[----:B------:R-:W-:Y:S02]  /*1c60*/  IMAD R3, R22, R27, R7 ;  /* 0x0000001b16037224 */ /* 0x000fe400078e0207 */
[----:B------:R-:W-:Y:S01]  /*1c70*/  IMAD.WIDE.U32 R6, R112, R144, R14 ;  /* 0x0000009070067225 */ /* 0x000fe200078e000e */
[----:B------:R-:W-:-:S03]  /*1c80*/  IADD3 R16, P1, PT, R118, R10, RZ ;  /* 0x0000000a76107210 */ /* 0x000fc60007f3e0ff */
[----:B------:R-:W-:Y:S01]  /*1c90*/  IMAD.IADD R149, R7, 0x1, R149 ;  /* 0x0000000107957824 */ /* 0x000fe200078e0295 */
[----:B------:R-:W-:Y:S01]  /*1ca0*/  SHF.R.S32.HI R7, RZ, 0x1f, R76 ;  /* 0x0000001fff077819 */ /* 0x000fe2000001144c */
[----:B------:R-:W-:Y:S01]  /*1cb0*/  IMAD.X R17, RZ, RZ, R30, P1 ;  /* 0x000000ffff117224 */ /* 0x000fe200008e061e */
[----:B------:R-:W-:Y:S02]  /*1cc0*/  LOP3.LUT R10, R155, 0xc0, RZ, 0xc0, !PT ;  /* 0x000000c09b0a7812 */ /* 0x000fe400078ec0ff */
[----:B------:R-:W-:Y:S02]  /*1cd0*/  LEA.HI R7, R7, R76, RZ, 0x7 ;  /* 0x0000004c07077211 */ /* 0x000fe400078f38ff */
[----:B------:R-:W-:Y:S02]  /*1ce0*/  LEA R148, P0, R6, R8, 0x1 ;  /* 0x0000000806947211 */ /* 0x000fe400078008ff */
[----:B------:R-:W-:Y:S01]  /*1cf0*/  SHF.R.S32.HI R68, RZ, 0x7, R7 ;  /* 0x00000007ff447819 */ /* 0x000fe20000011407 */
[----:B----4-:R-:W-:Y:S01]  /*1d00*/  IMAD R11, R25, R151, RZ ;  /* 0x00000097190b7224 */ /* 0x010fe200078e02ff */
[----:B------:R-:W-:Y:S01]  /*1d10*/  LOP3.LUT R10, R10, 0x18, R95, 0xf8, !PT ;  /* 0x000000180a0a7812 */ /* 0x000fe200078ef85f */
[----:B------:R-:W-:Y:S01]  /*1d20*/  IMAD.WIDE.U32 R16, R151, R24, R16 ;  /* 0x0000001897107225 */ /* 0x000fe200078e0010 */
[----:B------:R-:W-:-:S02]  /*1d30*/  LEA.HI.X R149, R6, R9, R149, 0x1, P0 ;  /* 0x0000000906957211 */ /* 0x000fc400000f0c95 */
[----:B------:R-:W-:Y:S01]  /*1d40*/  ISETP.GE.AND P0, PT, R68, R55, PT ;  /* 0x000000374400720c */ /* 0x000fe20003f06270 */
[----:B------:R-:W-:Y:S01]  /*1d50*/  IMAD.IADD R17, R17, 0x1, R11 ;  /* 0x0000000111117824 */ /* 0x000fe200078e020b */
[----:B------:R-:W-:Y:S01]  /*1d60*/  LOP3.LUT R10, R10, 0x18, R155, 0x78, !PT ;  /* 0x000000180a0a7812 */ /* 0x000fe200078e789b */
[----:B------:R-:W-:-:S03]  /*1d70*/  IMAD.WIDE.U32 R22, R22, R26, R16 ;  /* 0x0000001a16167225 */ /* 0x000fc600078e0010 */
[----:B------:R-:W-:Y:S01]  /*1d80*/  LOP3.LUT R155, R10, 0x1f20, R155, 0xf8, !PT ;  /* 0x00001f200a9b7812 */ /* 0x000fe200078ef89b */
[----:B------:R-:W-:Y:S01]  /*1d90*/  IMAD.WIDE.U32 R10, R112, R142, R18 ;  /* 0x0000008e700a7225 */ /* 0x000fe200078e0012 */
[----:B------:R-:W-:Y:S02]  /*1da0*/  IADD3 R3, PT, PT, R23, R3, RZ ;  /* 0x0000000317037210 */ /* 0x000fe40007ffe0ff */
[----:B------:R-:W-:Y:S01]  /*1db0*/  LEA R110, P2, R22, R4, 0x1 ;  /* 0x00000004166e7211 */ /* 0x000fe200078408ff */
[----:B------:R-:W-:Y:S01]  /*1dc0*/  IMAD.IADD R147, R11, 0x1, R147 ;  /* 0x000000010b937824 */ /* 0x000fe200078e0293 */
[----:B------:R-:W-:Y:S01]  /*1dd0*/  LEA R146, P1, R10, R12, 0x1 ;  /* 0x0000000c0a927211 */ /* 0x000fe200078208ff */
[C---:B------:R-:W-:Y:S01]  /*1de0*/  IMAD.SHL.U32 R74, R26.reuse, 0x20, RZ ;  /* 0x000000201a4a7824 */ /* 0x040fe200078e00ff */
[----:B------:R-:W-:Y:S01]  /*1df0*/  SHF.L.U64.HI R75, R26, 0x5, R27 ;  /* 0x000000051a4b7819 */ /* 0x000fe2000001021b */
[----:B------:R-:W-:Y:S01]  /*1e00*/  IMAD R155, R155, 0x2, R48 ;  /* 0x000000029b9b7824 */ /* 0x000fe200078e0230 */
[----:B------:R-:W-:-:S02]  /*1e10*/  LEA.HI.X R147, R10, R13, R147, 0x1, P1 ;  /* 0x0000000d0a937211 */ /* 0x000fc400008f0c93 */
[----:B------:R-:W-:Y:S02]  /*1e20*/  LEA.HI.X R111, R22, R5, R3, 0x1, P2 ;  /* 0x00000005166f7211 */ /* 0x000fe400010f0c03 */
[----:B------:R-:W-:Y:S01]  /*1e30*/  LEA.HI R109, R109, R109, RZ, 0x1 ;  /* 0x0000006d6d6d7211 */ /* 0x000fe200078f08ff */
[----:B-1----:R-:W-:Y:S06]  /*1e40*/  @P0 BRA `(.L_x_951) ;  /* 0x0000008800400947 */ /* 0x002fec0003800000 */
        /* <DEDUP_REMOVED lines=89> */
.L_x_1020:
[----:B------:R-:W-:Y:S01]  /*23e0*/  VIADD R98, R98, 0x80 ;  /* 0x0000008062627836 */ /* 0x000fe20000000000 */
[----:B------:R-:W-:Y:S01]  /*23f0*/  BSSY.RECONVERGENT B0, `(.L_x_952) ;  /* 0x0000014000007945 */ /* 0x000fe20003800200 */
[----:B------:R-:W-:Y:S03]  /*2400*/  VIADD R100, R100, 0x80 ;  /* 0x0000008064647836 */ /* 0x000fe60000000000 */
[CC--:B------:R-:W-:Y:S02]  /*2410*/  ISETP.GE.AND P0, PT, R112.reuse, R98.reuse, PT ;  /* 0x000000627000720c */ /* 0x0c0fe40003f06270 */
[----:B------:R-:W-:Y:S02]  /*2420*/  ISETP.GE.AND P5, PT, R67, R98, PT ;  /* 0x000000624300720c */ /* 0x000fe40003fa6270 */
[----:B------:R-:W-:Y:S02]  /*2430*/  ISETP.GE.AND P0, PT, R112, R100, !P0 ;  /* 0x000000647000720c */ /* 0x000fe40004706270 */
[----:B------:R-:W-:Y:S02]  /*2440*/  ISETP.GE.AND P4, PT, R105, R98, PT ;  /* 0x000000626900720c */ /* 0x000fe40003f86270 */
[----:B------:R-:W-:Y:S09]  /*2450*/  ISETP.GE.AND P5, PT, R67, R100, !P5 ;  /* 0x000000644300720c */ /* 0x000ff20006fa6270 */
[----:B-----5:R-:W-:Y:S05]  /*2460*/  @!P0 BRA `(.L_x_953) ;  /* 0x0000000000308947 */ /* 0x020fea0003800000 */
[-C--:B------:R-:W-:Y:S02]  /*2470*/  ISETP.GE.AND P1, PT, R118, R153.reuse, PT ;  /* 0x000000997600720c */ /* 0x080fe40003f26270 */
[-C--:B------:R-:W-:Y:S11]  /*2480*/  ISETP.GE.AND P2, PT, R117, R153.reuse, PT ;  /* 0x000000997500720c */ /* 0x080ff60003f46270 */
[--C-:B------:R-:W-:Y:S05]  /*2490*/  @!P1 IMAD.MOV.U32 R79, RZ, RZ, R77.reuse ;  /* 0x000000ffff4f9224 */ /* 0x100fea00078e004d */
[----:B------:R1:W2:Y:S02]  /*24a0*/  @!P1 LD.E.128 R20, desc[UR4][R78.64] ;  /* 0x000000044e149980 */ /* 0x0002a4000c101d00 */
[--C-:B-1----:R-:W-:Y:S02]  /*24b0*/  @!P2 IMAD.MOV.U32 R79, RZ, RZ, R77.reuse ;  /* 0x000000ffff4fa224 */ /* 0x102fe400078e004d */
[----:B--2---:R1:W-:Y:S01]  /*24c0*/  @!P1 ST.E.128 desc[UR4][R86.64], R20 ;  /* 0x0000001456009985 */ /* 0x0043e2000c101d04 */
[----:B------:R-:W-:Y:S03]  /*24d0*/  ISETP.GE.AND P1, PT, R116, R153, PT ;  /* 0x000000997400720c */ /* 0x000fe60003f26270 */
[----:B------:R2:W3:Y:S10]  /*24e0*/  @!P2 LD.E.128 R16, desc[UR4][R78.64+0x40] ;  /* 0x000040044e10a980 */ /* 0x0004f4000c101d00 */
[----:B--2---:R-:W-:Y:S01]  /*24f0*/  @!P1 IMAD.MOV.U32 R79, RZ, RZ, R77 ;  /* 0x000000ffff4f9224 */ /* 0x004fe200078e004d */
[----:B---3--:R1:W-:Y:S04]  /*2500*/  @!P2 ST.E.128 desc[UR4][R86.64+0x40], R16 ;  /* 0x000040105600a985 */ /* 0x0083e8000c101d04 */
[----:B------:R-:W2:Y:S04]  /*2510*/  @!P1 LD.E.128 R4, desc[UR4][R78.64+0x80] ;  /* 0x000080044e049980 */ /* 0x000ea8000c101d00 */
[----:B--2---:R1:W-:Y:S02]  /*2520*/  @!P1 ST.E.128 desc[UR4][R86.64+0x80], R4 ;  /* 0x0000800456009985 */ /* 0x0043e4000c101d04 */
.L_x_953:
[----:B------:R-:W-:Y:S05]  /*2530*/  BSYNC.RECONVERGENT B0 ;  /* 0x0000000000007941 */ /* 0x000fea0003800200 */
.L_x_952:
[----:B------:R-:W-:Y:S04]  /*2540*/  BSSY.RECONVERGENT B0, `(.L_x_954) ;  /* 0x000000f000007945 */ /* 0x000fe80003800200 */
[----:B------:R-:W-:Y:S05]  /*2550*/  @!P5 BRA `(.L_x_955) ;  /* 0x000000000034d947 */ /* 0x000fea0003800000 */
[----:B------:R-:W-:Y:S02]  /*2560*/  ISETP.GE.AND P2, PT, R118, R153, PT ;  /* 0x000000997600720c */ /* 0x000fe40003f46270 */
[C---:B------:R-:W-:Y:S02]  /*2570*/  LEA R8, P1, R114.reuse, R78, 0x6 ;  /* 0x0000004e72087211 */ /* 0x040fe400078230ff */
        /* <DEDUP_REMOVED lines=11> */
.L_x_955:
[----:B------:R-:W-:Y:S05]  /*2630*/  BSYNC.RECONVERGENT B0 ;  /* 0x0000000000007941 */ /* 0x000fea0003800200 */
.L_x_954:
        /* <DEDUP_REMOVED lines=18> */
.L_x_957:
[----:B------:R-:W-:Y:S05]  /*2760*/  BSYNC.RECONVERGENT B0 ;  /* 0x0000000000007941 */ /* 0x000fea0003800200 */
.L_x_956:
[----:B------:R-:W-:Y:S04]  /*2770*/  BSSY.RECONVERGENT B0, `(.L_x_958) ;  /* 0x0000012000007945 */ /* 0x000fe80003800200 */
[----:B------:R-:W-:Y:S05]  /*2780*/  @!P3 BRA `(.L_x_959) ;  /* 0x000000000040b947 */ /* 0x000fea0003800000 */
[----:B------:R-:W-:Y:S01]  /*2790*/  MOV R79, R77 ;  /* 0x0000004d004f7202 */ /* 0x000fe20000000f00 */
[----:B------:R-:W-:Y:S01]  /*27a0*/  IMAD R0, R115, 0xc0, RZ ;  /* 0x000000c073007824 */ /* 0x000fe200078e02ff */
[-C--:B------:R-:W-:Y:S01]  /*27b0*/  ISETP.GE.AND P1, PT, R118, R153.reuse, PT ;  /* 0x000000997600720c */ /* 0x080fe20003f26270 */
[----:B--23--:R-:W-:Y:S01]  /*27c0*/  IMAD.WIDE.U32 R2, R144, 0xc0, R86 ;  /* 0x000000c090027825 */ /* 0x00cfe200078e0056 */
[-C--:B------:R-:W-:Y:S03]  /*27d0*/  ISETP.GE.AND P2, PT, R117, R153.reuse, PT ;  /* 0x000000997500720c */ /* 0x080fe60003f46270 */
[----:B------:R-:W-:Y:S05]  /*27e0*/  IMAD.WIDE.U32 R8, R114, 0xc0, R78 ;  /* 0x000000c072087825 */ /* 0x000fea00078e004e */
        /* <DEDUP_REMOVED lines=10> */
.L_x_959:
[----:B------:R-:W-:Y:S05]  /*2890*/  BSYNC.RECONVERGENT B0 ;  /* 0x0000000000007941 */ /* 0x000fea0003800200 */
.L_x_958:
        /* <DEDUP_REMOVED lines=27> */
.L_x_963:
[----:B------:R-:W-:Y:S05]  /*2a50*/  BSYNC.RECONVERGENT B0 ;  /* 0x0000000000007941 */ /* 0x000fea0003800200 */
.L_x_962:
        /* <DEDUP_REMOVED lines=15> */
.L_x_965:
[----:B------:R-:W-:Y:S05]  /*2b50*/  BSYNC.RECONVERGENT B0 ;  /* 0x0000000000007941 */ /* 0x000fea0003800200 */
.L_x_964:
        /* <DEDUP_REMOVED lines=15> */
.L_x_967:
[----:B------:R-:W-:Y:S05]  /*2c50*/  BSYNC.RECONVERGENT B0 ;  /* 0x0000000000007941 */ /* 0x000fea0003800200 */
.L_x_966:
        /* <DEDUP_REMOVED lines=19> */
.L_x_961:
        /* <DEDUP_REMOVED lines=62> */
.L_x_973:
[----:B------:R-:W-:Y:S05]  /*3170*/  BSYNC.RECONVERGENT B0 ;  /* 0x0000000000007941 */ /* 0x000fea0003800200 */
.L_x_972:
        /* <DEDUP_REMOVED lines=52> */
.L_x_975:
[----:B------:R-:W-:Y:S05]  /*34c0*/  BSYNC.RECONVERGENT B0 ;  /* 0x0000000000007941 */ /* 0x000fea0003800200 */
.L_x_974:
        /* <DEDUP_REMOVED lines=51> */
.L_x_971:
[----:B------:R-:W-:Y:S05]  /*3800*/  BSYNC.RECONVERGENT B1 ;  /* 0x0000000000017941 */ /* 0x000fea0003800200 */
.L_x_970:
        /* <DEDUP_REMOVED lines=10> */
[----:B------:R-:W-:Y:S02]  /*38b0*/  LEA R36, P1, R91, R10, 0x1 ;  /* 0x0000000a5b247211 */ /* 0x000fe400078208ff */
        /* <DEDUP_REMOVED lines=56> */
.L_x_979:
[----:B------:R-:W-:Y:S05]  /*3c40*/  BSYNC.RECONVERGENT B0 ;  /* 0x0000000000007941 */ /* 0x000fea0003800200 */
.L_x_978:
        /* <DEDUP_REMOVED lines=52> */
.L_x_981:
[----:B------:R-:W-:Y:S05]  /*3f90*/  BSYNC.RECONVERGENT B0 ;  /* 0x0000000000007941 */ /* 0x000fea0003800200 */
.L_x_980:
        /* <DEDUP_REMOVED lines=51> */
.L_x_977:
[----:B------:R-:W-:Y:S05]  /*42d0*/  BSYNC.RECONVERGENT B1 ;  /* 0x0000000000017941 */ /* 0x000fea0003800200 */
.L_x_976:
        /* <DEDUP_REMOVED lines=65> */
.L_x_985:
[----:B------:R-:W-:Y:S05]  /*46f0*/  BSYNC.RECONVERGENT B0 ;  /* 0x0000000000007941 */ /* 0x000fea0003800200 */
.L_x_984:
        /* <DEDUP_REMOVED lines=52> */
.L_x_987:
[----:B------:R-:W-:Y:S05]  /*4a40*/  BSYNC.RECONVERGENT B0 ;  /* 0x0000000000007941 */ /* 0x000fea0003800200 */
.L_x_986:
        /* <DEDUP_REMOVED lines=51> */
.L_x_983:
[----:B------:R-:W-:Y:S05]  /*4d80*/  BSYNC.RECONVERGENT B1 ;  /* 0x0000000000017941 */ /* 0x000fea0003800200 */
.L_x_982:
        /* <DEDUP_REMOVED lines=68> */
.L_x_991:
[----:B------:R-:W-:Y:S05]  /*51d0*/  BSYNC.RECONVERGENT B0 ;  /* 0x0000000000007941 */ /* 0x000fea0003800200 */
.L_x_990:
        /* <DEDUP_REMOVED lines=52> */
.L_x_993:
[----:B------:R-:W-:Y:S05]  /*5520*/  BSYNC.RECONVERGENT B0 ;  /* 0x0000000000007941 */ /* 0x000fea0003800200 */
.L_x_992:
        /* <DEDUP_REMOVED lines=51> */
.L_x_989:
[----:B------:R-:W-:Y:S05]  /*5860*/  BSYNC.RECONVERGENT B1 ;  /* 0x0000000000017941 */ /* 0x000fea0003800200 */
.L_x_988:
[----:B------:R-:W2:Y:S02]  /*5870*/  LD.E R3, desc[UR4][R120.64+0xd0] ;  /* 0x0000d00478037980 */ /* 0x000ea4000c101900 */
[----:B--2---:R-:W-:Y:S05]  /*5880*/  IMAD.U32 R3, R3, -0x40, RZ ;  /* 0xffffffc003037824 */ /* 0x004fea00078e00ff */
[C---:B------:R-:W-:Y:S02]  /*5890*/  LEA R12, P1, R3.reuse, R12, 0x1 ;  /* 0x0000000c030c7211 */ /* 0x040fe400078208ff */
[C---:B------:R-:W-:Y:S02]  /*58a0*/  LEA R52, P0, R3.reuse, R52, 0x1 ;  /* 0x0000003403347211 */ /* 0x040fe400078008ff */
[C---:B------:R-:W-:Y:S02]  /*58b0*/  LEA.HI.X.SX32 R13, R3.reuse, R13, 0x1, P1 ;  /* 0x0000000d030d7211 */ /* 0x040fe400008f0eff */
[----:B------:R-:W-:Y:S01]  /*58c0*/  LEA.HI.X.SX32 R53, R3, R53, 0x1, P0 ;  /* 0x0000003503357211 */ /* 0x000fe200000f0eff */
[----:B------:R-:W-:Y:S05]  /*58d0*/  BRA `(.L_x_968) ;  /* 0x0000004400fc7947 */ /* 0x000fea0003800000 */
.L_x_969:
        /* <DEDUP_REMOVED lines=20> */
[----:B------:R-:W-:Y:S02]  /*5a20*/  @!P0 SHF.L.U64.HI R50, R61, 0x1, R50 ;  /* 0x000000013d328819 */ /* 0x000fe40000010232 */
[----:B------:R-:W-:Y:S01]  /*5a30*/  @!P0 IADD3 R62, P1, PT, R127, R80, RZ ;  /* 0x000000507f3e8210 */ /* 0x000fe20007f3e0ff */
        /* <DEDUP_REMOVED lines=77> */
.L_x_997:
[----:B------:R-:W-:Y:S05]  /*5f10*/  BSYNC.RECONVERGENT B0 ;  /* 0x0000000000007941 */ /* 0x000fea0003800200 */
.L_x_996:
        /* <DEDUP_REMOVED lines=93> */
.L_x_999:
[----:B------:R-:W-:Y:S05]  /*64f0*/  BSYNC.RECONVERGENT B0 ;  /* 0x0000000000007941 */ /* 0x000fea0003800200 */
.L_x_998:
        /* <DEDUP_REMOVED lines=92> */
.L_x_995:
[----:B------:R-:W-:Y:S05]  /*6ac0*/  BSYNC.RECONVERGENT B1 ;  /* 0x0000000000017941 */ /* 0x000fea0003800200 */
.L_x_994:
[----:B------:R-:W-:Y:S04]  /*6ad0*/  BSSY.RECONVERGENT B1, `(.L_x_1000) ;  /* 0x000011d000017945 */ /* 0x000fe80003800200 */
[----:B------:R-:W-:Y:S05]  /*6ae0*/  @!P5 BRA `(.L_x_1001) ;  /* 0x00000010006cd947 */ /* 0x000fea0003800000 */
[----:B-----5:R-:W-:Y:S01]  /*6af0*/  ISETP.GE.AND P5, PT, R118, R125, PT ;  /* 0x0000007d7600720c */ /* 0x020fe20003fa6270 */
[----:B------:R-:W-:Y:S01]  /*6b00*/  BSSY.RECONVERGENT B0, `(.L_x_1002) ;  /* 0x000005f000007945 */ /* 0x000fe20003800200 */
[----:B------:R-:W-:Y:S02]  /*6b10*/  LEA R18, P1, R91, R10, 0x1 ;  /* 0x0000000a5b127211 */ /* 0x000fe400078208ff */
[----:B------:R-:W-:Y:S02]  /*6b20*/  LEA R126, P0, R69, R84, 0x1 ;  /* 0x00000054457e7211 */ /* 0x000fe400078008ff */
        /* <DEDUP_REMOVED lines=69> */
[----:B------:R-:W-:Y:S02]  /*6f80*/  @!P0 HADD2.F32 R42, -RZ, R58.H0_H0 ;  /* 0x2000003aff2a8230 */ /* 0x000fe40000004100 */
[----:B------:R-:W-:Y:S01]  /*6f90*/  @!P0 FMUL.FTZ R7, R20, R21 ;  /* 0x0000001514078220 */ /* 0x000fe20000410000 */
[----:B------:R-:W-:Y:S02]  /*6fa0*/  @!P0 HADD2.F32 R34, -RZ, R50.H0_H0 ;  /* 0x20000032ff228230 */ /* 0x000fe40000004100 */
        /* <DEDUP_REMOVED lines=20> */
.L_x_1003:
[----:B------:R-:W-:Y:S05]  /*70f0*/  BSYNC.RECONVERGENT B0 ;  /* 0x0000000000007941 */ /* 0x000fea0003800200 */
.L_x_1002:
        /* <DEDUP_REMOVED lines=93> */
.L_x_1005:
[----:B------:R-:W-:Y:S05]  /*76d0*/  BSYNC.RECONVERGENT B0 ;  /* 0x0000000000007941 */ /* 0x000fea0003800200 */
.L_x_1004:
        /* <DEDUP_REMOVED lines=92> */
.L_x_1001:
[----:B------:R-:W-:Y:S05]  /*7ca0*/  BSYNC.RECONVERGENT B1 ;  /* 0x0000000000017941 */ /* 0x000fea0003800200 */
.L_x_1000:
        /* <DEDUP_REMOVED lines=98> */
.L_x_1009:
[----:B------:R-:W-:Y:S05]  /*82d0*/  BSYNC.RECONVERGENT B0 ;  /* 0x0000000000007941 */ /* 0x000fea0003800200 */
.L_x_1008:
        /* <DEDUP_REMOVED lines=93> */
.L_x_1011:
[----:B------:R-:W-:Y:S05]  /*88b0*/  BSYNC.RECONVERGENT B0 ;  /* 0x0000000000007941 */ /* 0x000fea0003800200 */
.L_x_1010:
        /* <DEDUP_REMOVED lines=8> */
[----:B--2---:R-:W-:Y:S02]  /*8940*/  @!P0 SEL R63, R79, RZ, !P1 ;  /* 0x000000ff4f3f8207 */ /* 0x004fe40004800000 */
[----:B------:R-:W-:Y:S02]  /*8950*/  @!P0 IADD3 R61, P4, PT, R99, R50, RZ ;  /* 0x00000032633d8210 */ /* 0x000fe40007f9e0ff */
[----:B------:R-:W-:Y:S02]  /*8960*/  @!P0 SEL R21, R17, R14, P1 ;  /* 0x0000000e11158207 */ /* 0x000fe40000800000 */
[----:B------:R-:W-:Y:S02]  /*8970*/  @!P0 IADD3.X R50, PT, PT, R90, R63, RZ, P4, !PT ;  /* 0x0000003f5a328210 */ /* 0x000fe400027fe4ff */
[----:B------:R-:W-:Y:S01]  /*8980*/  @!P0 SHF.L.U32 R129, R61, 0x1, RZ ;  /* 0x000000013d818819 */ /* 0x000fe200000006ff */
[----:B------:R-:W-:Y:S01]  /*8990*/  @!P0 IMAD.WIDE R22, R21, 0x2, R18 ;  /* 0x0000000215168825 */ /* 0x000fe200078e0212 */
[----:B------:R-:W-:Y:S02]  /*89a0*/  @!P0 SHF.L.U64.HI R50, R61, 0x1, R50 ;  /* 0x000000013d328819 */ /* 0x000fe40000010232 */
[C---:B------:R-:W-:Y:S03]  /*89b0*/  @!P0 IADD3 R130, P1, PT, R129.reuse, R80, RZ ;  /* 0x0000005081828210 */ /* 0x040fe60007f3e0ff */
        /* <DEDUP_REMOVED lines=76> */
.L_x_1007:
[----:B------:R-:W-:Y:S05]  /*8e80*/  BSYNC.RECONVERGENT B1 ;  /* 0x0000000000017941 */ /* 0x000fea0003800200 */
.L_x_1006:
        /* <DEDUP_REMOVED lines=8> */
[----:B------:R-:W-:Y:S01]  /*8f10*/  IMAD.WIDE.U32 R132, R142, 0xc0, R84 ;  /* 0x000000c08e847825 */ /* 0x000fe200078e0054 */
[----:B------:R-:W-:Y:S04]  /*8f20*/  IADD3 R25, PT, PT, R25, R5, RZ ;  /* 0x0000000519197210 */ /* 0x000fe80007ffe0ff */
[----:B------:R-:W-:Y:S01]  /*8f30*/  IADD3 R133, PT, PT, R133, R3, RZ ;  /* 0x0000000385857210 */ /* 0x000fe20007ffe0ff */
[----:B------:R-:W-:Y:S06]  /*8f40*/  @P0 BRA `(.L_x_1015) ;  /* 0x0000000400640947 */ /* 0x000fec0003800000 */
[----:B------:R-:W-:Y:S01]  /*8f50*/  ISETP.GE.AND P0, PT, R118, R9, PT ;  /* 0x000000097600720c */ /* 0x000fe20003f06270 */
[----:B--2---:R-:W2:Y:S11]  /*8f60*/  LD.E.128 R60, desc[UR4][R24.64] ;  /* 0x00000004183c7980 */ /* 0x004eb6000c101d00 */
        /* <DEDUP_REMOVED lines=64> */
[----:B------:R-:W-:Y:S01]  /*9370*/  @!P0 HADD2.F32 R42, -RZ, R58.H0_H0 ;  /* 0x2000003aff2a8230 */ /* 0x000fe20000004100 */
[----:B------:R-:W-:Y:S01]  /*9380*/  @!P0 MOV R60, R106 ;  /* 0x0000006a003c8202 */ /* 0x000fe20000000f00 */
[----:B------:R-:W-:Y:S02]  /*9390*/  @!P0 HADD2.F32 R34, -RZ, R50.H0_H0 ;  /* 0x20000032ff228230 */ /* 0x000fe40000004100 */
[----:B------:R-:W-:Y:S01]  /*93a0*/  @!P0 FMUL.FTZ R7, R18, R21 ;  /* 0x0000001512078220 */ /* 0x000fe20000410000 */
        /* <DEDUP_REMOVED lines=19> */
.L_x_1015:
[----:B------:R-:W-:Y:S05]  /*94e0*/  BSYNC.RECONVERGENT B0 ;  /* 0x0000000000007941 */ /* 0x000fea0003800200 */
.L_x_1014:
        /* <DEDUP_REMOVED lines=92> */
.L_x_1017:
[----:B------:R-:W-:Y:S05]  /*9ab0*/  BSYNC.RECONVERGENT B0 ;  /* 0x0000000000007941 */ /* 0x000fea0003800200 */
.L_x_1016:
[----:B------:R-:W-:Y:S05]  /*9ac0*/  @P3 BRA `(.L_x_1013) ;  /* 0x0000000400643947 */ /* 0x000fea0003800000 */
[----:B------:R-:W-:Y:S01]  /*9ad0*/  ISETP.GE.AND P0, PT, R116, R9, PT ;  /* 0x000000097400720c */ /* 0x000fe20003f06270 */
[----:B------:R-:W5:Y:S11]  /*9ae0*/  LD.E.128 R40, desc[UR4][R24.64+0x80] ;  /* 0x0000800418287980 */ /* 0x000f76000c101d00 */
[----:B------:R-:W-:Y:S01]  /*9af0*/  @!UPT UIADD3 URZ, UPT, UPT, URZ, URZ, URZ ;  /* 0x000000fffffff290 */ /* 0x000fe2000fffe0ff */
[----:B------:R-:W-:Y:S04]  /*9b00*/  @!P0 ISETP.GT.AND P1, PT, R15, 0x40, PT ;  /* 0x000000400f00880c */ /* 0x000fe80003f24270 */
[----:B------:R-:W-:Y:S02]  /*9b10*/  @!P0 SEL R50, R14, RZ, !P1 ;  /* 0x000000ff0e328207 */ /* 0x000fe40004800000 */
[----:B--234-:R-:W-:Y:S02]  /*9b20*/  @!P0 SEL R57, R79, RZ, !P1 ;  /* 0x000000ff4f398207 */ /* 0x01cfe40004800000 */
[----:B------:R-:W-:Y:S02]  /*9b30*/  @!P0 IADD3 R50, P3, PT, R101, R50, RZ ;  /* 0x0000003265328210 */ /* 0x000fe40007f7e0ff */
[----:B------:R-:W-:Y:S02]  /*9b40*/  @!P0 SEL R17, R17, R14, P1 ;  /* 0x0000000e11118207 */ /* 0x000fe40000800000 */
[----:B------:R-:W-:Y:S02]  /*9b50*/  @!P0 IADD3.X R57, PT, PT, R88, R57, RZ, P3, !PT ;  /* 0x0000003958398210 */ /* 0x000fe40001ffe4ff */
[C---:B------:R-:W-:Y:S01]  /*9b60*/  @!P0 SHF.L.U32 R61, R50.reuse, 0x1, RZ ;  /* 0x00000001323d8819 */ /* 0x040fe200000006ff */
[----:B------:R-:W-:Y:S01]  /*9b70*/  @!P0 IMAD.WIDE R18, R17, 0x2, R24 ;  /* 0x0000000211128825 */ /* 0x000fe200078e0218 */
[----:B------:R-:W-:Y:S02]  /*9b80*/  @!P0 SHF.L.U64.HI R50, R50, 0x1, R57 ;  /* 0x0000000132328819 */ /* 0x000fe40000010239 */
[C---:B------:R-:W-:Y:S03]  /*9b90*/  @!P0 IADD3 R58, P1, PT, R61.reuse, R80, RZ ;  /* 0x000000503d3a8210 */ /* 0x040fe60007f3e0ff */
        /* <DEDUP_REMOVED lines=76> */
.L_x_1013:
[----:B------:R-:W-:Y:S05]  /*a060*/  BSYNC.RECONVERGENT B1 ;  /* 0x0000000000017941 */ /* 0x000fea0003800200 */
.L_x_1012:
[----:B------:R-:W3:Y:S02]  /*a070*/  LD.E R3, desc[UR4][R120.64+0xd0] ;  /* 0x0000d00478037980 */ /* 0x000ee4000c101900 */
[----:B---3--:R-:W-:Y:S05]  /*a080*/  IMAD.U32 R3, R3, -0x40, RZ ;  /* 0xffffffc003037824 */ /* 0x008fea00078e00ff */
[C---:B------:R-:W-:Y:S02]  /*a090*/  LEA R82, P1, R3.reuse, R82, 0x1 ;  /* 0x0000005203527211 */ /* 0x040fe400078208ff */
[C---:B------:R-:W-:Y:S02]  /*a0a0*/  LEA R80, P0, R3.reuse, R80, 0x1 ;  /* 0x0000005003507211 */ /* 0x040fe400078008ff */
[C---:B------:R-:W-:Y:S02]  /*a0b0*/  LEA.HI.X.SX32 R83, R3.reuse, R83, 0x1, P1 ;  /* 0x0000005303537211 */ /* 0x040fe400008f0eff */
[----:B------:R-:W-:Y:S09]  /*a0c0*/  LEA.HI.X.SX32 R81, R3, R81, 0x1, P0 ;  /* 0x0000005103517211 */ /* 0x000ff200000f0eff */
.L_x_968:
[----:B------:R-:W-:Y:S05]  /*a0d0*/  BSYNC.RECONVERGENT B2 ;  /* 0x0000000000027941 */ /* 0x000fea0003800200 */
.L_x_960:
        /* <DEDUP_REMOVED lines=101> */
.L_x_1019:
[----:B------:R-:W-:Y:S05]  /*a730*/  BSYNC.RECONVERGENT B0 ;  /* 0x0000000000007941 */ /* 0x000fea0003800200 */
.L_x_1018:
[----:B------:R-:W-:Y:S05]  /*a740*/  @P2 BRA `(.L_x_1020) ;  /* 0xffffff7c00242947 */ /* 0x000fea000383ffff */
.L_x_951:
        /* <DEDUP_REMOVED lines=29> */
.L_x_1025:
[----:B------:R2:W-:Y:S02]  /*a920*/  STS.128 [R155+0x2000], RZ ;  /* 0x002000ff9b007388 */ /* 0x0005e40000000c00 */
.L_x_1024:
[----:B------:R-:W-:Y:S05]  /*a930*/  BSYNC.RECONVERGENT B0 ;  /* 0x0000000000007941 */ /* 0x000fea0003800200 */
.L_x_1023:
        /* <DEDUP_REMOVED lines=24> */
.L_x_1027:
[----:B------:R1:W-:Y:S01]  /*aac0*/  STS.128 [R155+0x2800], RZ ;  /* 0x002800ff9b007388 */ /* 0x0003e20000000c00 */
[----:B------:R-:W-:Y:S05]  /*aad0*/  BRA `(.L_x_1026) ;  /* 0x0000003400d87947 */ /* 0x000fea0003800000 */
.L_x_1022:
[----:B------:R-:W2:Y:S04]  /*aae0*/  LD.E.64 R4, desc[UR4][R120.64+0xf0] ;  /* 0x0000f00478047980 */ /* 0x000ea8000c101b00 */
[----:B------:R-:W3:Y:S04]  /*aaf0*/  LD.E.U8 R0, desc[UR4][R120.64+0x1b3] ;  /* 0x0001b30478007980 */ /* 0x000ee8000c101100 */
[----:B------:R1:W5:Y:S04]  /*ab00*/  LD.E.64 R16, desc[UR4][R120.64+0x148] ;  /* 0x0001480478107980 */ /* 0x000368000c101b00 */
[----:B------:R1:W5:Y:S01]  /*ab10*/  LD.E.64 R28, desc[UR4][R120.64+0x150] ;  /* 0x00015004781c7980 */ /* 0x000362000c101b00 */
[----:B--2---:R-:W-:-:S04]  /*ab20*/  ISETP.NE.U32.AND P1, PT, R4, RZ, PT ;  /* 0x000000ff0400720c */ /* 0x004fc80003f25070 */
[----:B------:R-:W-:-:S13]  /*ab30*/  ISETP.NE.AND.EX P1, PT, R5, RZ, PT, P1 ;  /* 0x000000ff0500720c */ /* 0x000fda0003f25310 */
[----:B------:R-:W-:-:S05]  /*ab40*/  @P1 IADD3 R8, P0, PT, R4, R94, RZ ;  /* 0x0000005e04081210 */ /* 0x000fca0007f1e0ff */
[----:B------:R-:W-:Y:S02]  /*ab50*/  @P1 IMAD.X R9, R5, 0x1, R93, P0 ;  /* 0x0000000105091824 */ /* 0x000fe400000e065d */
[----:B------:R-:W-:-:S06]  /*ab60*/  IMAD.MOV.U32 R5, RZ, RZ, RZ ;  /* 0x000000ffff057224 */ /* 0x000fcc00078e00ff */
        /* <DEDUP_REMOVED lines=13> */
[----:B------:R-:W-:Y:S01]  /*ac40*/  BSSY.RECONVERGENT B2, `(.L_x_1029) ;  /* 0x00000a5000027945 */ /* 0x000fe20003800200 */
[C---:B------:R-:W-:Y:S01]  /*ac50*/  IMAD.SHL.U32 R19, R5.reuse, 0x2, RZ ;  /* 0x0000000205137824 */ /* 0x040fe200078e00ff */
[----:B------:R-:W-:Y:S02]  /*ac60*/  SHF.L.U64.HI R5, R5, 0x1, R4 ;  /* 0x0000000105057819 */ /* 0x000fe40000010204 */
        /* <DEDUP_REMOVED lines=55> */
.L_x_1034:
[----:B------:R-:W-:Y:S05]  /*afe0*/  BSYNC.RECONVERGENT B0 ;  /* 0x0000000000007941 */ /* 0x000fea0003800200 */
.L_x_1033:
[----:B-----5:R-:W-:Y:S01]  /*aff0*/  IMAD.MOV.U32 R6, RZ, RZ, R10 ;  /* 0x000000ffff067224 */ /* 0x020fe200078e000a */
[----:B------:R-:W-:Y:S01]  /*b000*/  MOV R4, R8 ;  /* 0x0000000800047202 */ /* 0x000fe20000000f00 */
[----:B------:R-:W-:Y:S01]  /*b010*/  IMAD.MOV.U32 R7, RZ, RZ, R11 ;  /* 0x000000ffff077224 */ /* 0x000fe200078e000b */
[----:B------:R-:W-:Y:S02]  /*b020*/  MOV R5, R9 ;  /* 0x0000000900057202 */ /* 0x000fe40000000f00 */
.L_x_1032:
[----:B------:R-:W-:Y:S05]  /*b030*/  BSYNC.RECONVERGENT B1 ;  /* 0x0000000000017941 */ /* 0x000fea0003800200 */
.L_x_1031:
        /* <DEDUP_REMOVED lines=49> */
.L_x_1038:
[----:B------:R-:W-:Y:S05]  /*b350*/  BSYNC.RECONVERGENT B0 ;  /* 0x0000000000007941 */ /* 0x000fea0003800200 */
.L_x_1037:
[----:B-----5:R1:W-:Y:S02]  /*b360*/  STS.128 [R155+0x1000], R8 ;  /* 0x001000089b007388 */ /* 0x0203e40000000c00 */
.L_x_1036:
[----:B------:R-:W-:Y:S05]  /*b370*/  BSYNC.RECONVERGENT B1 ;  /* 0x0000000000017941 */ /* 0x000fea0003800200 */
.L_x_1035:
        /* <DEDUP_REMOVED lines=47> */
.L_x_1040:
[----:B------:R-:W-:Y:S05]  /*b670*/  BSYNC.RECONVERGENT B0 ;  /* 0x0000000000007941 */ /* 0x000fea0003800200 */
.L_x_1039:
[----:B-----5:R1:W-:Y:S02]  /*b680*/  STS.128 [R155+0x2000], R8 ;  /* 0x002000089b007388 */ /* 0x0203e40000000c00 */
.L_x_1030:
[----:B------:R-:W-:Y:S05]  /*b690*/  BSYNC.RECONVERGENT B2 ;  /* 0x0000000000027941 */ /* 0x000fea0003800200 */
.L_x_1029:
        /* <DEDUP_REMOVED lines=53> */
.L_x_1044:
[----:B------:R-:W-:Y:S05]  /*b9f0*/  BSYNC.RECONVERGENT B0 ;  /* 0x0000000000007941 */ /* 0x000fea0003800200 */
.L_x_1043:
[----:B-----5:R1:W-:Y:S02]  /*ba00*/  STS.128 [R155+0x800], R8 ;  /* 0x000800089b007388 */ /* 0x0203e40000000c00 */
.L_x_1042:
[----:B------:R-:W-:Y:S05]  /*ba10*/  BSYNC.RECONVERGENT B1 ;  /* 0x0000000000017941 */ /* 0x000fea0003800200 */
.L_x_1041:
        /* <DEDUP_REMOVED lines=48> */
.L_x_1048:
[----:B------:R-:W-:Y:S05]  /*bd20*/  BSYNC.RECONVERGENT B0 ;  /* 0x0000000000007941 */ /* 0x000fea0003800200 */
.L_x_1047:
[----:B-----5:R1:W-:Y:S02]  /*bd30*/  STS.128 [R155+0x1800], R8 ;  /* 0x001800089b007388 */ /* 0x0203e40000000c00 */
.L_x_1046:
[----:B------:R-:W-:Y:S05]  /*bd40*/  BSYNC.RECONVERGENT B1 ;  /* 0x0000000000017941 */ /* 0x000fea0003800200 */
.L_x_1045:
        /* <DEDUP_REMOVED lines=46> */
.L_x_1050:
[----:B------:R-:W-:Y:S05]  /*c030*/  BSYNC.RECONVERGENT B0 ;  /* 0x0000000000007941 */ /* 0x000fea0003800200 */
.L_x_1049:
[----:B-----5:R1:W-:Y:S01]  /*c040*/  STS.128 [R155+0x2800], R8 ;  /* 0x002800089b007388 */ /* 0x0203e20000000c00 */
[----:B------:R-:W-:Y:S05]  /*c050*/  BRA `(.L_x_1026) ;  /* 0x0000002000787947 */ /* 0x000fea0003800000 */
.L_x_1028:
        /* <DEDUP_REMOVED lines=94> */
.L_x_1056:
[----:B------:R-:W-:Y:S05]  /*c640*/  BSYNC.RECONVERGENT B0 ;  /* 0x0000000000007941 */ /* 0x000fea0003800200 */
.L_x_1055:
[----:B-----5:R-:W-:Y:S01]  /*c650*/  IMAD.MOV.U32 R6, RZ, RZ, R22 ;  /* 0x000000ffff067224 */ /* 0x020fe200078e0016 */
[----:B------:R-:W-:Y:S01]  /*c660*/  MOV R4, R20 ;  /* 0x0000001400047202 */ /* 0x000fe20000000f00 */
[----:B------:R-:W-:Y:S01]  /*c670*/  IMAD.MOV.U32 R7, RZ, RZ, R23 ;  /* 0x000000ffff077224 */ /* 0x000fe200078e0017 */
[----:B------:R-:W-:Y:S02]  /*c680*/  MOV R5, R21 ;  /* 0x0000001500057202 */ /* 0x000fe40000000f00 */
.L_x_1054:
[----:B------:R-:W-:Y:S05]  /*c690*/  BSYNC.RECONVERGENT B1 ;  /* 0x0000000000017941 */ /* 0x000fea0003800200 */
.L_x_1053:
        /* <DEDUP_REMOVED lines=86> */
.L_x_1060:
[----:B------:R-:W-:Y:S05]  /*cc00*/  BSYNC.RECONVERGENT B0 ;  /* 0x0000000000007941 */ /* 0x000fea0003800200 */
.L_x_1059:
[----:B-----5:R1:W-:Y:S02]  /*cc10*/  STS.128 [R155+0x1000], R20 ;  /* 0x001000149b007388 */ /* 0x0203e40000000c00 */
.L_x_1058:
[----:B------:R-:W-:Y:S05]  /*cc20*/  BSYNC.RECONVERGENT B1 ;  /* 0x0000000000017941 */ /* 0x000fea0003800200 */
.L_x_1057:
        /* <DEDUP_REMOVED lines=84> */
.L_x_1062:
[----:B------:R-:W-:Y:S05]  /*d170*/  BSYNC.RECONVERGENT B0 ;  /* 0x0000000000007941 */ /* 0x000fea0003800200 */
.L_x_1061:
[----:B-----5:R1:W-:Y:S02]  /*d180*/  STS.128 [R155+0x2000], R20 ;  /* 0x002000149b007388 */ /* 0x0203e40000000c00 */
.L_x_1052:
[----:B------:R-:W-:Y:S05]  /*d190*/  BSYNC.RECONVERGENT B2 ;  /* 0x0000000000027941 */ /* 0x000fea0003800200 */
.L_x_1051:
        /* <DEDUP_REMOVED lines=90> */
.L_x_1066:
[----:B------:R-:W-:Y:S05]  /*d740*/  BSYNC.RECONVERGENT B0 ;  /* 0x0000000000007941 */ /* 0x000fea0003800200 */
.L_x_1065:
[----:B-----5:R1:W-:Y:S02]  /*d750*/  STS.128 [R155+0x800], R20 ;  /* 0x000800149b007388 */ /* 0x0203e40000000c00 */
.L_x_1064:
[----:B------:R-:W-:Y:S05]  /*d760*/  BSYNC.RECONVERGENT B1 ;  /* 0x0000000000017941 */ /* 0x000fea0003800200 */
.L_x_1063:
        /* <DEDUP_REMOVED lines=85> */
.L_x_1070:
[----:B------:R-:W-:Y:S05]  /*dcc0*/  BSYNC.RECONVERGENT B0 ;  /* 0x0000000000007941 */ /* 0x000fea0003800200 */
.L_x_1069:
[----:B-----5:R1:W-:Y:S02]  /*dcd0*/  STS.128 [R155+0x1800], R20 ;  /* 0x001800149b007388 */ /* 0x0203e40000000c00 */
.L_x_1068:
[----:B------:R-:W-:Y:S05]  /*dce0*/  BSYNC.RECONVERGENT B1 ;  /* 0x0000000000017941 */ /* 0x000fea0003800200 */
.L_x_1067:
        /* <DEDUP_REMOVED lines=83> */
.L_x_1072:
[----:B------:R-:W-:Y:S05]  /*e220*/  BSYNC.RECONVERGENT B0 ;  /* 0x0000000000007941 */ /* 0x000fea0003800200 */
.L_x_1071:
[----:B-----5:R1:W-:Y:S02]  /*e230*/  STS.128 [R155+0x2800], R20 ;  /* 0x002800149b007388 */ /* 0x0203e40000000c00 */
.L_x_1026:
[----:B------:R-:W-:Y:S05]  /*e240*/  BSYNC.RECONVERGENT B3 ;  /* 0x0000000000037941 */ /* 0x000fea0003800200 */
.L_x_1021:
[----:B------:R-:W-:Y:S01]  /*e250*/  IADD3 R73, PT, PT, -R73, R66, RZ ;  /* 0x0000004249497210 */ /* 0x000fe20007ffe1ff */
[----:B------:R-:W-:Y:S03]  /*e260*/  BSSY.RECONVERGENT B0, `(.L_x_1073) ;  /* 0x0000019000007945 */ /* 0x000fe60003800200 */
[----:B------:R-:W-:-:S13]  /*e270*/  ISETP.GE.AND P3, PT, R112, R73, PT ;  /* 0x000000497000720c */ /* 0x000fda0003f66270 */
        /* <DEDUP_REMOVED lines=22> */
.L_x_1075:
[----:B------:R4:W-:Y:S02]  /*e3e0*/  STS.128 [R155+0x7000], RZ ;  /* 0x007000ff9b007388 */ /* 0x0009e40000000c00 */
.L_x_1074:
[----:B------:R-:W-:Y:S05]  /*e3f0*/  BSYNC.RECONVERGENT B0 ;  /* 0x0000000000007941 */ /* 0x000fea0003800200 */
.L_x_1073:
[----:B------:R-:W-:Y:S01]  /*e400*/  ISETP.GE.AND P0, PT, R26, R73, PT ;  /* 0x000000491a00720c */ /* 0x000fe20003f06270 */
[----:B------:R-:W-:-:S12]  /*e410*/  BSSY.RECONVERGENT B0, `(.L_x_1076) ;  /* 0x0000018000007945 */ /* 0x000fd80003800200 */
[----:B------:R-:W-:Y:S05]  /*e420*/  @P0 BRA `(.L_x_1077) ;  /* 0x0000000000580947 */ /* 0x000fea0003800000 */
[-C--:B------:R-:W-:Y:S02]  /*e430*/  ISETP.GE.AND P1, PT, R118, R153.reuse, PT ;  /* 0x000000997600720c */ /* 0x080fe40003f26270 */
[----:B------:R-:W-:Y:S02]  /*e440*/  ISETP.GE.AND P0, PT, R117, R153, PT ;  /* 0x000000997500720c */ /* 0x000fe40003f06270 */
        /* <DEDUP_REMOVED lines=19> */
.L_x_1078:
[----:B------:R4:W-:Y:S02]  /*e580*/  STS.128 [R155+0x7800], RZ ;  /* 0x007800ff9b007388 */ /* 0x0009e40000000c00 */
.L_x_1077:
[----:B------:R-:W-:Y:S05]  /*e590*/  BSYNC.RECONVERGENT B0 ;  /* 0x0000000000007941 */ /* 0x000fea0003800200 */
.L_x_1076:
[----:B------:R-:W-:Y:S01]  /*e5a0*/  IADD3 R0, PT, PT, R112, 0x40, RZ ;  /* 0x0000004070007810 */ /* 0x000fe20007ffe0ff */
[----:B------:R-:W-:Y:S03]  /*e5b0*/  BSSY.RECONVERGENT B0, `(.L_x_1079) ;  /* 0x0000019000007945 */ /* 0x000fe60003800200 */
[----:B------:R-:W-:-:S13]  /*e5c0*/  ISETP.GE.AND P0, PT, R0, R73, PT ;  /* 0x000000490000720c */ /* 0x000fda0003f06270 */
        /* <DEDUP_REMOVED lines=22> */
.L_x_1081:
[----:B------:R4:W-:Y:S02]  /*e730*/  STS.128 [R155+0x8000], RZ ;  /* 0x008000ff9b007388 */ /* 0x0009e40000000c00 */
.L_x_1080:
[----:B------:R-:W-:Y:S05]  /*e740*/  BSYNC.RECONVERGENT B0 ;  /* 0x0000000000007941 */ /* 0x000fea0003800200 */
.L_x_1079:
[----:B------:R-:W-:Y:S01]  /*e750*/  IADD3 R112, PT, PT, R112, 0x60, RZ ;  /* 0x0000006070707810 */ /* 0x000fe20007ffe0ff */
[----:B------:R-:W-:Y:S03]  /*e760*/  BSSY.RECONVERGENT B0, `(.L_x_1082) ;  /* 0x000001a000007945 */ /* 0x000fe60003800200 */
[----:B------:R-:W-:-:S13]  /*e770*/  ISETP.GE.AND P0, PT, R112, R73, PT ;  /* 0x000000497000720c */ /* 0x000fda0003f06270 */
[----:B------:R-:W-:Y:S05]  /*e780*/  @P0 BRA `(.L_x_1083) ;  /* 0x00000000005c0947 */ /* 0x000fea0003800000 */
[-C--:B------:R-:W-:Y:S01]  /*e790*/  ISETP.GE.AND P1, PT, R118, R153.reuse, PT ;  /* 0x000000997600720c */ /* 0x080fe20003f26270 */
[----:B-1--4-:R-:W-:Y:S01]  /*e7a0*/  IMAD R2, R143, 0xc0, RZ ;  /* 0x000000c08f027824 */ /* 0x012fe200078e02ff */
[----:B------:R-:W-:Y:S01]  /*e7b0*/  ISETP.GE.AND P0, PT, R117, R153, PT ;  /* 0x000000997500720c */ /* 0x000fe20003f06270 */
[----:B---3--:R-:W-:-:S05]  /*e7c0*/  IMAD.WIDE.U32 R4, R142, 0xc0, R146 ;  /* 0x000000c08e047825 */ /* 0x008fca00078e0092 */
        /* <DEDUP_REMOVED lines=18> */
.L_x_1084:
[----:B------:R3:W-:Y:S02]  /*e8f0*/  STS.128 [R155+0x8800], RZ ;  /* 0x008800ff9b007388 */ /* 0x0007e40000000c00 */
.L_x_1083:
[----:B------:R-:W-:Y:S05]  /*e900*/  BSYNC.RECONVERGENT B0 ;  /* 0x0000000000007941 */ /* 0x000fea0003800200 */
.L_x_1082:
[----:B------:R-:W0:Y:S01]  /*e910*/  LDGDEPBAR ;  /* 0x00000000000079af */ /* 0x000e220000000000 */
[----:B------:R-:W-:Y:S01]  /*e920*/  BSSY.RECONVERGENT B0, `(.L_x_1085) ;  /* 0x000001e000007945 */ /* 0x000fe20003800200 */
[----:B------:R-:W-:-:S04]  /*e930*/  DEPBAR.LE SB0, 0x0 ;  /* 0x000080000000791a */ /* 0x000fc80000000000 */
        /* <DEDUP_REMOVED lines=23> */
.L_x_1087:
[----:B------:R4:W-:Y:S01]  /*eab0*/  STS.128 [R155+0xd000], RZ ;  /* 0x00d000ff9b007388 */ /* 0x0009e20000000c00 */
[----:B------:R-:W-:Y:S05]  /*eac0*/  BRA `(.L_x_1088) ;  /* 0x00000000000c7947 */ /* 0x000fea0003800000 */
.L_x_1086:
[----:B------:R1:W-:Y:S04]  /*ead0*/  STS.128 [R155+0x9000], RZ ;  /* 0x009000ff9b007388 */ /* 0x0003e80000000c00 */
[----:B------:R1:W-:Y:S04]  /*eae0*/  STS.128 [R155+0xb000], RZ ;  /* 0x00b000ff9b007388 */ /* 0x0003e80000000c00 */
[----:B------:R1:W-:Y:S02]  /*eaf0*/  STS.128 [R155+0xd000], RZ ;  /* 0x00d000ff9b007388 */ /* 0x0003e40000000c00 */
.L_x_1088:
[----:B------:R-:W-:Y:S05]  /*eb00*/  BSYNC.RECONVERGENT B0 ;  /* 0x0000000000007941 */ /* 0x000fea0003800200 */
.L_x_1085:
        /* <DEDUP_REMOVED lines=27> */
.L_x_1091:
[----:B------:R4:W-:Y:S02]  /*ecc0*/  STS.128 [R155+0xd800], RZ ;  /* 0x00d800ff9b007388 */ /* 0x0009e40000000c00 */
.L_x_1090:
[----:B------:R-:W-:Y:S05]  /*ecd0*/  BSYNC.RECONVERGENT B0 ;  /* 0x0000000000007941 */ /* 0x000fea0003800200 */
.L_x_1089:
        /* <DEDUP_REMOVED lines=27> */
.L_x_1094:
[----:B------:R4:W-:Y:S02]  /*ee90*/  STS.128 [R155+0xe000], RZ ;  /* 0x00e000ff9b007388 */ /* 0x0009e40000000c00 */
.L_x_1093:
[----:B------:R-:W-:Y:S05]  /*eea0*/  BSYNC.RECONVERGENT B0 ;  /* 0x0000000000007941 */ /* 0x000fea0003800200 */
.L_x_1092:
[----:B------:R-:W-:Y:S01]  /*eeb0*/  ISETP.GE.AND P0, PT, R112, R73, PT ;  /* 0x000000497000720c */ /* 0x000fe20003f06270 */
[----:B-1--4-:R-:W-:Y:S01]  /*eec0*/  IMAD.MOV.U32 R3, RZ, RZ, 0x10 ;  /* 0x00000010ff037424 */ /* 0x012fe200078e00ff */
        /* <DEDUP_REMOVED lines=29> */
.L_x_1097:
[----:B------:R4:W-:Y:S02]  /*f0a0*/  STS.128 [R155+0xe800], RZ ;  /* 0x00e800ff9b007388 */ /* 0x0009e40000000c00 */
.L_x_1096:
[----:B------:R-:W-:Y:S05]  /*f0b0*/  BSYNC.RECONVERGENT B0 ;  /* 0x0000000000007941 */ /* 0x000fea0003800200 */
.L_x_1095:
[----:B------:R-:W2:Y:S01]  /*f0c0*/  LD.E R0, desc[UR4][R120.64+0x18c] ;  /* 0x00018c0478007980 */ /* 0x000ea2000c101900 */
[--C-:B------:R-:W-:Y:S01]  /*f0d0*/  IMAD R141, R51, 0x2, R48.reuse ;  /* 0x00000002338d7824 */ /* 0x100fe200078e0230 */
[----:B------:R-:W-:Y:S01]  /*f0e0*/  BSSY.RECONVERGENT B1, `(.L_x_1098) ;  /* 0x0000237000017945 */ /* 0x000fe20003800200 */
[----:B------:R-:W-:Y:S01]  /*f0f0*/  IMAD R140, R49, 0x2, R48 ;  /* 0x00000002318c7824 */ /* 0x000fe200078e0230 */
[----:B------:R-:W0:Y:S01]  /*f100*/  LDGDEPBAR ;  /* 0x00000000000079af */ /* 0x000e220000000000 */
[C---:B------:R-:W-:Y:S02]  /*f110*/  IMAD R127, R3.reuse, 0x2, R141 ;  /* 0x00000002037f7824 */ /* 0x040fe400078e028d */
[----:B------:R-:W-:Y:S01]  /*f120*/  IMAD R124, R3, 0x2, R140 ;  /* 0x00000002037c7824 */ /* 0x000fe200078e028c */
[----:B------:R-:W-:Y:S01]  /*f130*/  LDSM.16.M88.4 R40, [R141] ;  /* 0x000000008d28783b */ /* 0x000fe20000000200 */
[----:B------:R-:W-:-:S03]  /*f140*/  VIADD R162, R64, 0xffffff80 ;  /* 0xffffff8040a27836 */ /* 0x000fc60000000000 */
[----:B------:R-:W1:Y:S01]  /*f150*/  LDSM.16.M88.4 R32, [R140+0x3000] ;  /* 0x003000008c20783b */ /* 0x000e620000000200 */
[----:B------:R-:W-:-:S03]  /*f160*/  IMAD R65, R65, 0x2, R162 ;  /* 0x0000000241417824 */ /* 0x000fc600078e02a2 */
[----:B------:R-:W2:Y:S02]  /*f170*/  LDSM.16.M88.4 R104, [R140+0x3400] ;  /* 0x003400008c68783b */ /* 0x000ea40000000200 */
[----:B------:R-:W-:Y:S02]  /*f180*/  ISETP.GE.AND P4, PT, R65, R66, PT ;  /* 0x000000424100720c */ /* 0x000fe40003f86270 */
[----:B------:R-:W2:Y:S04]  /*f190*/  LDSM.16.M88.4 R96, [R140+0x3800] ;  /* 0x003800008c60783b */ /* 0x000ea80000000200 */
[----:B------:R-:W2:Y:S04]  /*f1a0*/  LDSM.16.M88.4 R88, [R140+0x3c00] ;  /* 0x003c00008c58783b */ /* 0x000ea80000000200 */
[----:B------:R-:W2:Y:S04]  /*f1b0*/  LDSM.16.M88.4 R80, [R140+0x4000] ;  /* 0x004000008c50783b */ /* 0x000ea80000000200 */
[----:B------:R-:W2:Y:S04]  /*f1c0*/  LDSM.16.M88.4 R72, [R140+0x4400] ;  /* 0x004400008c48783b */ /* 0x000ea80000000200 */
[----:B------:R-:W2:Y:S04]  /*f1d0*/  LDSM.16.M88.4 R60, [R140+0x4800] ;  /* 0x004800008c3c783b */ /* 0x000ea80000000200 */
[----:B-----5:R-:W2:Y:S04]  /*f1e0*/  LDSM.16.M88.4 R24, [R140+0x4c00] ;  /* 0x004c00008c18783b */ /* 0x020ea80000000200 */
[----:B---34-:R-:W-:Y:S04]  /*f1f0*/  LDSM.16.M88.4 R4, [R127] ;  /* 0x000000007f04783b */ /* 0x018fe80000000200 */
[----:B------:R-:W3:Y:S04]  /*f200*/  LDSM.16.M88.4 R8, [R124+0x3000] ;  /* 0x003000007c08783b */ /* 0x000ee80000000200 */
[----:B------:R-:W4:Y:S01]  /*f210*/  LDSM.16.M88.4 R36, [R124+0x3400] ;  /* 0x003400007c24783b */ /* 0x000f220000000200 */
[C---:B-1----:R-:W-:Y:S03]  /*f220*/  HMMA.16816.F32 R20, R40.reuse, R32, RZ ;  /* 0x000000202814723c */ /* 0x042fe600000018ff */
[----:B------:R-:W1:Y:S04]  /*f230*/  LDSM.16.M88.4 R16, [R124+0x3800] ;  /* 0x003800007c10783b */ /* 0x000e680000000200 */
[----:B------:R-:W1:Y:S01]  /*f240*/  LDSM.16.M88.4 R12, [R124+0x3c00] ;  /* 0x003c00007c0c783b */ /* 0x000e620000000200 */
[C---:B------:R-:W-:Y:S03]  /*f250*/  HMMA.16816.F32 R32, R40.reuse, R34, RZ ;  /* 0x000000222820723c */ /* 0x040fe600000018ff */
[----:B------:R-:W-:Y:S04]  /*f260*/  LDSM.16.M88.4 R112, [R141+0x1000] ;  /* 0x001000008d70783b */ /* 0x000fe80000000200 */
[----:B--2---:R-:W-:Y:S01]  /*f270*/  LDSM.16.M88.4 R108, [R124+0x4800] ;  /* 0x004800007c6c783b */ /* 0x004fe20000000200 */
        /* <DEDUP_REMOVED lines=17> */
[C---:B---3--:R-:W-:Y:S08]  /*f390*/  HMMA.16816.F32 R20, R4.reuse, R8, R20 ;  /* 0x000000080414723c */ /* 0x048ff00000001814 */
[C---:B------:R-:W-:Y:S01]  /*f3a0*/  HMMA.16816.F32 R32, R4.reuse, R10, R32 ;  /* 0x0000000a0420723c */ /* 0x040fe20000001820 */
[----:B------:R-:W3:Y:S07]  /*f3b0*/  LDSM.16.M88.4 R8, [R124+0x4400] ;  /* 0x004400007c08783b */ /* 0x000eee0000000200 */
[C---:B----4-:R-:W-:Y:S08]  /*f3c0*/  HMMA.16816.F32 R28, R4.reuse, R36, R28 ;  /* 0x00000024041c723c */ /* 0x050ff0000000181c */
[C---:B------:R-:W-:Y:S01]  /*f3d0*/  HMMA.16816.F32 R104, R4.reuse, R38, R104 ;  /* 0x000000260468723c */ /* 0x040fe20000001868 */
[----:B------:R-:W4:Y:S07]  /*f3e0*/  LDSM.16.M88.4 R36, [R140+0x5000] ;  /* 0x005000008c24783b */ /* 0x000f2e0000000200 */
        /* <DEDUP_REMOVED lines=8> */
[----:B------:R-:W-:Y:S07]  /*f470*/  LDSM.16.M88.4 R24, [R140+0x7000] ;  /* 0x007000008c18783b */ /* 0x000fee0000000200 */
[C---:B---3--:R-:W-:Y:S08]  /*f480*/  HMMA.16816.F32 R76, R4.reuse, R8, R76 ;  /* 0x00000008044c723c */ /* 0x048ff0000000184c */
[----:B------:R-:W-:Y:S01]  /*f490*/  HMMA.16816.F32 R72, R4, R10, R72 ;  /* 0x0000000a0448723c */ /* 0x000fe20000001848 */
[----:B------:R-:W2:Y:S07]  /*f4a0*/  LDSM.16.M88.4 R8, [R141+0x2000] ;  /* 0x002000008d08783b */ /* 0x000eae0000000200 */
[C---:B----4-:R-:W-:Y:S08]  /*f4b0*/  HMMA.16816.F32 R20, R112.reuse, R36, R20 ;  /* 0x000000247014723c */ /* 0x050ff00000001814 */
        /* <DEDUP_REMOVED lines=9> */
[C---:B------:R-:W-:Y:S08]  /*f550*/  HMMA.16816.F32 R20, R12.reuse, R132, R20 ;  /* 0x000000840c14723c */ /* 0x040ff00000001814 */
[----:B------:R-:W-:Y:S08]  /*f560*/  HMMA.16816.F32 R32, R12, R134, R32 ;  /* 0x000000860c20723c */ /* 0x000ff00000001820 */
[----:B------:R-:W-:Y:S08]  /*f570*/  HMMA.16816.F32 R28, R112, R128, R28 ;  /* 0x00000080701c723c */ /* 0x000ff0000000181c */
[C---:B--2---:R-:W-:Y:S08]  /*f580*/  HMMA.16816.F32 R20, R8.reuse, R24, R20 ;  /* 0x000000180814723c */ /* 0x044ff00000001814 */
[----:B------:R-:W-:Y:S01]  /*f590*/  HMMA.16816.F32 R32, R8, R26, R32 ;  /* 0x0000001a0820723c */ /* 0x000fe20000001820 */
[----:B------:R-:W2:Y:S07]  /*f5a0*/  LDSM.16.M88.4 R24, [R140+0x5c00] ;  /* 0x005c00008c18783b */ /* 0x000eae0000000200 */
[----:B------:R-:W-:Y:S08]  /*f5b0*/  HMMA.16816.F32 R104, R112, R130, R104 ;  /* 0x000000827068723c */ /* 0x000ff00000001868 */
[C---:B-1----:R-:W-:Y:S08]  /*f5c0*/  HMMA.16816.F32 R20, R4.reuse, R16, R20 ;  /* 0x000000100414723c */ /* 0x042ff00000001814 */
[----:B------:R-:W-:Y:S01]  /*f5d0*/  HMMA.16816.F32 R32, R4, R18, R32 ;  /* 0x000000120420723c */ /* 0x000fe20000001820 */
[----:B------:R-:W1:Y:S07]  /*f5e0*/  LDSM.16.M88.4 R16, [R124+0x5800] ;  /* 0x005800007c10783b */ /* 0x000e6e0000000200 */
[C---:B------:R-:W-:Y:S01]  /*f5f0*/  HMMA.16816.F32 R128, R112.reuse, R108, R100 ;  /* 0x0000006c7080723c */ /* 0x040fe20000001864 */
[----:B------:R-:W3:Y:S04]  /*f600*/  LDSM.16.M88.4 R100, [R140+0x7400] ;  /* 0x007400008c64783b */ /* 0x000ee80000000200 */
[-C--:B------:R-:W-:Y:S01]  /*f610*/  FMUL.FTZ R2, R20, R0.reuse ;  /* 0x0000000014027220 */ /* 0x080fe20000410000 */
[-C--:B------:R-:W-:Y:S01]  /*f620*/  FMUL.FTZ R44, R21, R0.reuse ;  /* 0x00000000152c7220 */ /* 0x080fe20000410000 */
[-C--:B------:R-:W-:Y:S01]  /*f630*/  FMUL.FTZ R45, R22, R0.reuse ;  /* 0x00000000162d7220 */ /* 0x080fe20000410000 */
[-C--:B------:R-:W-:Y:S01]  /*f640*/  FMUL.FTZ R46, R23, R0.reuse ;  /* 0x00000000172e7220 */ /* 0x080fe20000410000 */
[----:B------:R-:W-:Y:S01]  /*f650*/  HMMA.16816.F32 R96, R112, R110, R96 ;  /* 0x0000006e7060723c */ /* 0x000fe20000001860 */
[----:B------:R-:W4:Y:S01]  /*f660*/  LDSM.16.M88.4 R20, [R140+0x7800] ;  /* 0x007800008c14783b */ /* 0x000f220000000200 */
[----:B------:R-:W4:Y:S01]  /*f670*/  MUFU.TANH R2, R2 ;  /* 0x0000000200027308 */ /* 0x000f220000002400 */
[-C--:B------:R-:W-:Y:S01]  /*f680*/  FMUL.FTZ R32, R32, R0.reuse ;  /* 0x0000000020207220 */ /* 0x080fe20000410000 */
[-C--:B------:R-:W-:Y:S01]  /*f690*/  FMUL.FTZ R33, R33, R0.reuse ;  /* 0x0000000021217220 */ /* 0x080fe20000410000 */
[-C--:B------:R-:W-:Y:S01]  /*f6a0*/  FMUL.FTZ R34, R34, R0.reuse ;  /* 0x0000000022227220 */ /* 0x080fe20000410000 */
[----:B------:R-:W-:-:S02]  /*f6b0*/  FMUL.FTZ R35, R35, R0 ;  /* 0x0000000023237220 */ /* 0x000fc40000410000 */
[C---:B------:R-:W-:Y:S01]  /*f6c0*/  HMMA.16816.F32 R132, R12.reuse, R36, R28 ;  /* 0x000000240c84723c */ /* 0x040fe2000000181c */
[----:B------:R-:W4:Y:S01]  /*f6d0*/  LDSM.16.M88.4 R28, [R124+0x7400] ;  /* 0x007400007c1c783b */ /* 0x000f220000000200 */
[----:B------:R-:W-:Y:S06]  /*f6e0*/  MUFU.TANH R49, R32 ;  /* 0x0000002000317308 */ /* 0x000fec0000002400 */
[----:B------:R-:W-:Y:S01]  /*f6f0*/  HMMA.16816.F32 R104, R12, R38, R104 ;  /* 0x000000260c68723c */ /* 0x000fe20000001868 */
[----:B------:R-:W-:Y:S01]  /*f700*/  LDSM.16.M88.4 R36, [R140+0x6000] ;  /* 0x006000008c24783b */ /* 0x000fe20000000200 */
[----:B------:R-:W-:Y:S06]  /*f710*/  MUFU.TANH R50, R33 ;  /* 0x0000002100327308 */ /* 0x000fec0000002400 */
[C---:B--2---:R-:W-:Y:S02]  /*f720*/  HMMA.16816.F32 R92, R112.reuse, R24, R92 ;  /* 0x00000018705c723c */ /* 0x044fe4000000185c */
[----:B------:R-:W-:Y:S06]  /*f730*/  MUFU.TANH R51, R34 ;  /* 0x0000002200337308 */ /* 0x000fec0000002400 */
[----:B------:R-:W-:Y:S01]  /*f740*/  HMMA.16816.F32 R88, R112, R26, R88 ;  /* 0x0000001a7058723c */ /* 0x000fe20000001858 */
[----:B------:R-:W2:Y:S01]  /*f750*/  LDSM.16.M88.4 R24, [R124+0x5c00] ;  /* 0x005c00007c18783b */ /* 0x000ea20000000200 */
[----:B------:R3:W-:Y:S06]  /*f760*/  MUFU.TANH R52, R35 ;  /* 0x0000002300347308 */ /* 0x0007ec0000002400 */
[C---:B-1----:R-:W-:Y:S02]  /*f770*/  HMMA.16816.F32 R128, R12.reuse, R16, R128 ;  /* 0x000000100c80723c */ /* 0x042fe40000001880 */
[----:B------:R-:W-:Y:S06]  /*f780*/  MUFU.TANH R45, R45 ;  /* 0x0000002d002d7308 */ /* 0x000fec0000002400 */
[----:B------:R-:W-:Y:S01]  /*f790*/  HMMA.16816.F32 R96, R12, R18, R96 ;  /* 0x000000120c60723c */ /* 0x000fe20000001860 */
[----:B------:R-:W1:Y:S01]  /*f7a0*/  LDSM.16.M88.4 R16, [R140+0x7c00] ;  /* 0x007c00008c10783b */ /* 0x000e620000000200 */
[----:B------:R-:W-:Y:S03]  /*f7b0*/  MUFU.TANH R44, R44 ;  /* 0x0000002c002c7308 */ /* 0x000fe60000002400 */
[----:B---3--:R-:W-:Y:S03]  /*f7c0*/  LDSM.16.M88.4 R32, [R124+0x6000] ;  /* 0x006000007c20783b */ /* 0x008fe60000000200 */
[C---:B------:R-:W-:Y:S02]  /*f7d0*/  HMMA.16816.F32 R132, R8.reuse, R100, R132 ;  /* 0x000000640884723c */ /* 0x040fe40000001884 */
[----:B------:R-:W3:Y:S06]  /*f7e0*/  MUFU.TANH R46, R46 ;  /* 0x0000002e002e7308 */ /* 0x000eec0000002400 */
[C---:B------:R-:W-:Y:S01]  /*f7f0*/  HMMA.16816.F32 R104, R8.reuse, R102, R104 ;  /* 0x000000660868723c */ /* 0x040fe20000001868 */
[----:B------:R-:W-:Y:S07]  /*f800*/  LDSM.16.M88.4 R100, [R124+0x7800] ;  /* 0x007800007c64783b */ /* 0x000fee0000000200 */
[C---:B----4-:R-:W-:Y:S08]  /*f810*/  HMMA.16816.F32 R128, R8.reuse, R20, R128 ;  /* 0x000000140880723c */ /* 0x050ff00000001880 */
[----:B------:R-:W-:Y:S01]  /*f820*/  HMMA.16816.F32 R96, R8, R22, R96 ;  /* 0x000000160860723c */ /* 0x000fe20000001860 */
[----:B------:R-:W4:Y:S07]  /*f830*/  LDSM.16.M88.4 R20, [R140+0x6400] ;  /* 0x006400008c14783b */ /* 0x000f2e0000000200 */
[C---:B------:R-:W-:Y:S08]  /*f840*/  HMMA.16816.F32 R132, R4.reuse, R28, R132 ;  /* 0x0000001c0484723c */ /* 0x040ff00000001884 */
[----:B------:R-:W-:Y:S01]  /*f850*/  HMMA.16816.F32 R104, R4, R30, R104 ;  /* 0x0000001e0468723c */ /* 0x000fe20000001868 */
[----:B------:R-:W3:Y:S07]  /*f860*/  LDSM.16.M88.4 R28, [R124+0x7c00] ;  /* 0x007c00007c1c783b */ /* 0x000eee0000000200 */
[C---:B--2---:R-:W-:Y:S05]  /*f870*/  HMMA.16816.F32 R92, R12.reuse, R24, R92 ;  /* 0x000000180c5c723c */ /* 0x044fea000000185c */
[-C--:B------:R-:W-:Y:S01]  /*f880*/  FMUL.FTZ R53, R132, R0.reuse ;  /* 0x0000000084357220 */ /* 0x080fe20000410000 */
[-C--:B------:R-:W-:Y:S01]  /*f890*/  FMUL.FTZ R67, R134, R0.reuse ;  /* 0x0000000086437220 */ /* 0x080fe20000410000 */
[-C--:B------:R-:W-:Y:S01]  /*f8a0*/  FMUL.FTZ R54, R133, R0.reuse ;  /* 0x0000000085367220 */ /* 0x080fe20000410000 */
[-C--:B------:R-:W-:Y:S01]  /*f8b0*/  FMUL.FTZ R108, R135, R0.reuse ;  /* 0x00000000876c7220 */ /* 0x080fe20000410000 */
[----:B------:R-:W-:Y:S01]  /*f8c0*/  HMMA.16816.F32 R88, R12, R26, R88 ;  /* 0x0000001a0c58723c */ /* 0x000fe20000001858 */
[----:B------:R-:W2:Y:S01]  /*f8d0*/  LDSM.16.M88.4 R24, [R140+0x8000] ;  /* 0x008000008c18783b */ /* 0x000ea20000000200 */
[----:B------:R-:W2:Y:S01]  /*f8e0*/  MUFU.TANH R53, R53 ;  /* 0x0000003500357308 */ /* 0x000ea20000002400 */
[----:B------:R-:W-:-:S05]  /*f8f0*/  FMUL.FTZ R104, R104, R0 ;  /* 0x0000000068687220 */ /* 0x000fca0000410000 */
[C---:B------:R-:W-:Y:S02]  /*f900*/  HMMA.16816.F32 R84, R112.reuse, R36, R84 ;  /* 0x000000247054723c */ /* 0x040fe40000001854 */
        /* <DEDUP_REMOVED lines=8> */
[----:B------:R-:W1:Y:S06]  /*f990*/  MUFU.TANH R104, R104 ;  /* 0x0000006800687308 */ /* 0x000e6c0000002400 */
[C---:B----4-:R-:W-:Y:S08]  /*f9a0*/  HMMA.16816.F32 R76, R112.reuse, R20, R76 ;  /* 0x00000014704c723c */ /* 0x050ff0000000184c */
[----:B------:R-:W-:Y:S01]  /*f9b0*/  HMMA.16816.F32 R72, R112, R22, R72 ;  /* 0x000000167048723c */ /* 0x000fe20000001848 */
[----:B------:R-:W4:Y:S07]  /*f9c0*/  LDSM.16.M88.4 R20, [R140+0x6800] ;  /* 0x006800008c14783b */ /* 0x000f2e0000000200 */
[----:B---3--:R-:W-:Y:S08]  /*f9d0*/  HMMA.16816.F32 R92, R4, R28, R92 ;  /* 0x0000001c045c723c */ /* 0x008ff0000000185c */
[----:B------:R-:W-:Y:S08]  /*f9e0*/  HMMA.16816.F32 R84, R12, R32, R84 ;  /* 0x000000200c54723c */ /* 0x000ff00000001854 */
[----:B------:R-:W-:Y:S01]  /*f9f0*/  HMMA.16816.F32 R88, R4, R30, R88 ;  /* 0x0000001e0458723c */ /* 0x000fe20000001858 */
[----:B------:R-:W3:Y:S04]  /*fa00*/  LDSM.16.M88.4 R28, [R140+0x8400] ;  /* 0x008400008c1c783b */ /* 0x000ee80000000200 */
[-C--:B------:R-:W-:Y:S01]  /*fa10*/  FMUL.FTZ R92, R92, R0.reuse ;  /* 0x000000005c5c7220 */ /* 0x080fe20000410000 */
[-C--:B------:R-:W-:Y:S01]  /*fa20*/  FMUL.FTZ R94, R94, R0.reuse ;  /* 0x000000005e5e7220 */ /* 0x080fe20000410000 */
[-C--:B------:R-:W-:Y:S01]  /*fa30*/  FMUL.FTZ R93, R93, R0.reuse ;  /* 0x000000005d5d7220 */ /* 0x080fe20000410000 */
[-C--:B------:R-:W-:Y:S01]  /*fa40*/  FMUL.FTZ R95, R95, R0.reuse ;  /* 0x000000005f5f7220 */ /* 0x080fe20000410000 */
[----:B------:R-:W-:Y:S01]  /*fa50*/  HMMA.16816.F32 R80, R12, R34, R80 ;  /* 0x000000220c50723c */ /* 0x000fe20000001850 */
[----:B------:R-:W3:Y:S01]  /*fa60*/  LDSM.16.M88.4 R32, [R124+0x6800] ;  /* 0x006800007c20783b */ /* 0x000ee20000000200 */
[----:B------:R-:W-:Y:S06]  /*fa70*/  MUFU.TANH R92, R92 ;  /* 0x0000005c005c7308 */ /* 0x000fec0000002400 */
[----:B--2---:R-:W-:Y:S02]  /*fa80*/  HMMA.16816.F32 R84, R8, R24, R84 ;  /* 0x000000180854723c */ /* 0x004fe40000001854 */
[----:B------:R-:W-:Y:S03]  /*fa90*/  MUFU.TANH R94, R94 ;  /* 0x0000005e005e7308 */ /* 0x000fe60000002400 */
[-C--:B------:R-:W-:Y:S01]  /*faa0*/  FMUL.FTZ R169, R89, R0.reuse ;  /* 0x0000000059a97220 */ /* 0x080fe20000410000 */
[-C--:B------:R-:W-:Y:S01]  /*fab0*/  FMUL.FTZ R88, R88, R0.reuse ;  /* 0x0000000058587220 */ /* 0x080fe20000410000 */
[-C--:B------:R-:W-:Y:S01]  /*fac0*/  FMUL.FTZ R89, R90, R0.reuse ;  /* 0x000000005a597220 */ /* 0x080fe20000410000 */
[----:B------:R-:W-:Y:S01]  /*fad0*/  FMUL.FTZ R91, R91, R0 ;  /* 0x000000005b5b7220 */ /* 0x000fe20000410000 */
[----:B-1----:R-:W-:Y:S01]  /*fae0*/  HMMA.16816.F32 R76, R12, R16, R76 ;  /* 0x000000100c4c723c */ /* 0x002fe2000000184c */
[----:B------:R-:W-:Y:S07]  /*faf0*/  MUFU.TANH R93, R93 ;  /* 0x0000005d005d7308 */ /* 0x000fee0000002400 */
[----:B------:R-:W-:Y:S01]  /*fb00*/  HMMA.16816.F32 R80, R8, R26, R80 ;  /* 0x0000001a0850723c */ /* 0x000fe20000001850 */
[----:B------:R-:W1:Y:S01]  /*fb10*/  LDSM.16.M88.4 R24, [R124+0x8400] ;  /* 0x008400007c18783b */ /* 0x000e620000000200 */
[----:B------:R-:W-:Y:S06]  /*fb20*/  MUFU.TANH R95, R95 ;  /* 0x0000005f005f7308 */ /* 0x000fec0000002400 */
[----:B------:R-:W-:Y:S01]  /*fb30*/  HMMA.16816.F32 R72, R12, R18, R72 ;  /* 0x000000120c48723c */ /* 0x000fe20000001848 */
[----:B------:R-:W2:Y:S01]  /*fb40*/  LDSM.16.M88.4 R16, [R140+0x8800] ;  /* 0x008800008c10783b */ /* 0x000ea20000000200 */
[----:B------:R-:W-:Y:S06]  /*fb50*/  MUFU.TANH R88, R88 ;  /* 0x0000005800587308 */ /* 0x000fec0000002400 */
[----:B----4-:R-:W-:Y:S02]  /*fb60*/  HMMA.16816.F32 R68, R112, R20, R68 ;  /* 0x000000147044723c */ /* 0x010fe40000001844 */
[----:B------:R-:W-:Y:S06]  /*fb70*/  MUFU.TANH R89, R89 ;  /* 0x0000005900597308 */ /* 0x000fec0000002400 */
[----:B------:R-:W-:Y:S02]  /*fb80*/  HMMA.16816.F32 R84, R4, R36, R84 ;  /* 0x000000240454723c */ /* 0x000fe40000001854 */
[----:B------:R-:W-:Y:S06]  /*fb90*/  MUFU.TANH R169, R169 ;  /* 0x000000a900a97308 */ /* 0x000fec0000002400 */
[----:B---3--:R-:W-:Y:S05]  /*fba0*/  HMMA.16816.F32 R76, R8, R28, R76 ;  /* 0x0000001c084c723c */ /* 0x008fea000000184c */
[----:B------:R-:W-:Y:S01]  /*fbb0*/  VIADD R29, R65, 0x8 ;  /* 0x00000008411d7836 */ /* 0x000fe20000000000 */
[----:B------:R-:W-:Y:S04]  /*fbc0*/  MUFU.TANH R168, R91 ;  /* 0x0000005b00a87308 */ /* 0x000fe80000002400 */
[----:B------:R-:W-:Y:S01]  /*fbd0*/  ISETP.GE.AND P2, PT, R29, R66, PT ;  /* 0x000000421d00720c */ /* 0x000fe20003f46270 */
[----:B------:R-:W-:Y:S01]  /*fbe0*/  HMMA.16816.F32 R80, R4, R38, R80 ;  /* 0x000000260450723c */ /* 0x000fe20000001850 */
[----:B------:R-:W3:Y:S04]  /*fbf0*/  LDSM.16.M88.4 R36, [R140+0x6c00] ;  /* 0x006c00008c24783b */ /* 0x000ee80000000200 */
[-C--:B------:R-:W-:Y:S01]  /*fc00*/  FMUL.FTZ R84, R84, R0.reuse ;  /* 0x0000000054547220 */ /* 0x080fe20000410000 */
[-C--:B------:R-:W-:Y:S01]  /*fc10*/  FMUL.FTZ R86, R86, R0.reuse ;  /* 0x0000000056567220 */ /* 0x080fe20000410000 */
[-C--:B------:R-:W-:Y:S01]  /*fc20*/  FMUL.FTZ R85, R85, R0.reuse ;  /* 0x0000000055557220 */ /* 0x080fe20000410000 */
[----:B------:R-:W-:Y:S01]  /*fc30*/  FMUL.FTZ R87, R87, R0 ;  /* 0x0000000057577220 */ /* 0x000fe20000410000 */
[----:B------:R-:W-:Y:S01]  /*fc40*/  MUFU.TANH R167, R84 ;  /* 0x0000005400a77308 */ /* 0x000fe20000002400 */
[----:B------:R-:W-:Y:S05]  /*fc50*/  HMMA.16816.F32 R72, R8, R30, R72 ;  /* 0x0000001e0848723c */ /* 0x000fea0000001848 */
[----:B------:R-:W-:-:S05]  /*fc60*/  VIADD R31, R65, 0x1 ;  /* 0x00000001411f7836 */ /* 0x000fca0000000000 */
[----:B------:R-:W-:Y:S01]  /*fc70*/  ISETP.GE.AND P3, PT, R31, R66, PT ;  /* 0x000000421f00720c */ /* 0x000fe20003f66270 */
[----:B------:R-:W-:Y:S01]  /*fc80*/  MUFU.TANH R166, R86 ;  /* 0x0000005600a67308 */ /* 0x000fe20000002400 */
[----:B------:R-:W-:Y:S01]  /*fc90*/  HMMA.16816.F32 R60, R112, R22, R60 ;  /* 0x00000016703c723c */ /* 0x000fe2000000183c */
[----:B------:R-:W4:Y:S04]  /*fca0*/  LDSM.16.M88.4 R20, [R124+0x8800] ;  /* 0x008800007c14783b */ /* 0x000f280000000200 */
[-C--:B------:R-:W-:Y:S01]  /*fcb0*/  FMUL.FTZ R80, R80, R0.reuse ;  /* 0x0000000050507220 */ /* 0x080fe20000410000 */
[-C--:B------:R-:W-:Y:S01]  /*fcc0*/  FMUL.FTZ R82, R82, R0.reuse ;  /* 0x0000000052527220 */ /* 0x080fe20000410000 */
[----:B------:R-:W-:Y:S01]  /*fcd0*/  LDSM.16.M88.4 R28, [R140+0x8c00] ;  /* 0x008c00008c1c783b */ /* 0x000fe20000000200 */
[----:B------:R-:W-:Y:S01]  /*fce0*/  FMUL.FTZ R81, R81, R0 ;  /* 0x0000000051517220 */ /* 0x000fe20000410000 */
[----:B------:R-:W-:Y:S01]  /*fcf0*/  MUFU.TANH R165, R85 ;  /* 0x0000005500a57308 */ /* 0x000fe20000002400 */
[----:B------:R-:W-:Y:S05]  /*fd00*/  HMMA.16816.F32 R68, R12, R32, R68 ;  /* 0x000000200c44723c */ /* 0x000fea0000001844 */
[----:B------:R-:W-:-:S02]  /*fd10*/  VIADD R33, R65, 0x10 ;  /* 0x0000001041217836 */ /* 0x000fc40000000000 */
[----:B------:R-:W-:-:S03]  /*fd20*/  FMUL.FTZ R83, R83, R0 ;  /* 0x0000000053537220 */ /* 0x000fc60000410000 */
[----:B------:R-:W-:Y:S01]  /*fd30*/  ISETP.GE.AND P0, PT, R33, R66, PT ;  /* 0x000000422100720c */ /* 0x000fe20003f06270 */
[----:B------:R-:W-:Y:S01]  /*fd40*/  MUFU.TANH R164, R87 ;  /* 0x0000005700a47308 */ /* 0x000fe20000002400 */
[C---:B-1----:R-:W-:Y:S05]  /*fd50*/  HMMA.16816.F32 R76, R4.reuse, R24, R76 ;  /* 0x00000018044c723c */ /* 0x042fea000000184c */
[----:B------:R-:W-:Y:S02]  /*fd60*/  FSEL R33, R2, -INF , !P4 ;  /* 0xff80000002217808 */ /* 0x000fe40006000000 */
[----:B------:R-:W-:Y:S01]  /*fd70*/  FSEL R2, R46, -INF , !P3 ;  /* 0xff8000002e027808 */ /* 0x000fe20005800000 */
[----:B------:R-:W-:Y:S01]  /*fd80*/  MUFU.TANH R139, R80 ;  /* 0x00000050008b7308 */ /* 0x000fe20000002400 */
[----:B------:R-:W-:Y:S01]  /*fd90*/  HMMA.16816.F32 R72, R4, R26, R72 ;  /* 0x0000001a0448723c */ /* 0x000fe20000001848 */
[----:B------:R-:W1:Y:S06]  /*fda0*/  LDSM.16.M88.4 R24, [R124+0x6c00] ;  /* 0x006c00007c18783b */ /* 0x000e6c0000000200 */
[----:B------:R-:W-:Y:S01]  /*fdb0*/  MUFU.TANH R138, R82 ;  /* 0x00000052008a7308 */ /* 0x000fe20000002400 */
[----:B------:R-:W-:Y:S05]  /*fdc0*/  HMMA.16816.F32 R60, R12, R34, R60 ;  /* 0x000000220c3c723c */ /* 0x000fea000000183c */
[----:B------:R-:W-:-:S02]  /*fdd0*/  FSEL R34, R45, -INF , !P4 ;  /* 0xff8000002d227808 */ /* 0x000fc40006000000 */
[----:B------:R-:W-:Y:S01]  /*fde0*/  FSEL R35, R44, -INF , !P3 ;  /* 0xff8000002c237808 */ /* 0x000fe20005800000 */
[-C--:B------:R-:W-:Y:S01]  /*fdf0*/  FMUL.FTZ R76, R76, R0.reuse ;  /* 0x000000004c4c7220 */ /* 0x080fe20000410000 */
[-C--:B------:R-:W-:Y:S01]  /*fe00*/  FMUL.FTZ R78, R78, R0.reuse ;  /* 0x000000004e4e7220 */ /* 0x080fe20000410000 */
[----:B------:R-:W-:Y:S01]  /*fe10*/  FMUL.FTZ R77, R77, R0 ;  /* 0x000000004d4d7220 */ /* 0x000fe20000410000 */
[----:B------:R-:W-:Y:S01]  /*fe20*/  MUFU.TANH R137, R81 ;  /* 0x0000005100897308 */ /* 0x000fe20000002400 */
[----:B--2---:R-:W-:Y:S05]  /*fe30*/  HMMA.16816.F32 R68, R8, R16, R68 ;  /* 0x000000100844723c */ /* 0x004fea0000001844 */
[----:B------:R-:W-:-:S02]  /*fe40*/  VIADD R17, R65, 0x9 ;  /* 0x0000000941117836 */ /* 0x000fc40000000000 */
[-C--:B------:R-:W-:Y:S01]  /*fe50*/  FMUL.FTZ R79, R79, R0.reuse ;  /* 0x000000004f4f7220 */ /* 0x080fe20000410000 */
[-C--:B------:R-:W-:Y:S01]  /*fe60*/  FMUL.FTZ R73, R73, R0.reuse ;  /* 0x0000000049497220 */ /* 0x080fe20000410000 */
[-C--:B------:R-:W-:Y:S01]  /*fe70*/  FMUL.FTZ R72, R72, R0.reuse ;  /* 0x0000000048487220 */ /* 0x080fe20000410000 */
[----:B------:R-:W-:Y:S01]  /*fe80*/  FMUL.FTZ R74, R74, R0 ;  /* 0x000000004a4a7220 */ /* 0x000fe20000410000 */
[----:B------:R-:W-:Y:S01]  /*fe90*/  ISETP.GE.AND P1, PT, R17, R66, PT ;  /* 0x000000421100720c */ /* 0x000fe20003f26270 */
[----:B------:R-:W-:Y:S01]  /*fea0*/  VIADD R17, R65, 0x18 ;  /* 0x0000001841117836 */ /* 0x000fe20000000000 */
[----:B---3--:R-:W-:Y:S05]  /*feb0*/  HMMA.16816.F32 R56, R112, R36, R56 ;  /* 0x000000247038723c */ /* 0x008fea0000001838 */
[----:B------:R-:W-:Y:S01]  /*fec0*/  FSEL R37, R53, -INF , !P0 ;  /* 0xff80000035257808 */ /* 0x000fe20004000000 */
[----:B------:R2:W-:Y:S01]  /*fed0*/  MUFU.TANH R125, R73 ;  /* 0x00000049007d7308 */ /* 0x0005e20000002400 */
[----:B------:R-:W-:Y:S01]  /*fee0*/  FSEL R52, R52, -INF , !P1 ;  /* 0xff80000034347808 */ /* 0x000fe20004800000 */
[----:B------:R-:W-:Y:S01]  /*fef0*/  FMUL.FTZ R75, R75, R0 ;  /* 0x000000004b4b7220 */ /* 0x000fe20000410000 */
[----:B------:R-:W-:-:S02]  /*ff00*/  ISETP.GE.AND P5, PT, R17, R66, PT ;  /* 0x000000421100720c */ /* 0x000fc40003fa6270 */
[----:B------:R-:W-:Y:S01]  /*ff10*/  IADD3 R17, PT, PT, R65, 0x19, RZ ;  /* 0x0000001941117810 */ /* 0x000fe20007ffe0ff */
[----:B------:R-:W-:Y:S03]  /*ff20*/  HMMA.16816.F32 R40, R112, R38, R40 ;  /* 0x000000267028723c */ /* 0x000fe60000001828 */
[----:B------:R-:W-:Y:S01]  /*ff30*/  FSEL R38, R51, -INF , !P2 ;  /* 0xff80000033267808 */ /* 0x000fe20005000000 */
[----:B------:R-:W-:Y:S01]  /*ff40*/  MUFU.TANH R170, R83 ;  /* 0x0000005300aa7308 */ /* 0x000fe20000002400 */
[-C--:B------:R-:W-:Y:S01]  /*ff50*/  ISETP.GE.AND P4, PT, R17, R66.reuse, PT ;  /* 0x000000421100720c */ /* 0x080fe20003f86270 */
[----:B------:R-:W-:Y:S01]  /*ff60*/  VIADD R17, R65, 0x20 ;  /* 0x0000002041117836 */ /* 0x000fe20000000000 */
[----:B------:R-:W-:Y:S01]  /*ff70*/  FSEL R36, R49, -INF , !P2 ;  /* 0xff80000031247808 */ /* 0x000fe20005000000 */
[----:B------:R-:W-:Y:S05]  /*ff80*/  HMMA.16816.F32 R96, R4, R102, R96 ;  /* 0x000000660460723c */ /* 0x000fea0000001860 */
[----:B------:R-:W-:Y:S01]  /*ff90*/  ISETP.GE.AND P3, PT, R17, R66, PT ;  /* 0x000000421100720c */ /* 0x000fe20003f66270 */
[----:B------:R-:W-:Y:S01]  /*ffa0*/  MUFU.TANH R133, R76 ;  /* 0x0000004c00857308 */ /* 0x000fe20000002400 */
[----:B--2---:R-:W-:Y:S01]  /*ffb0*/  FSEL R73, R104, -INF , !P5 ;  /* 0xff80000068497808 */ /* 0x004fe20006800000 */
[----:B------:R-:W-:Y:S01]  /*ffc0*/  HMMA.16816.F32 R60, R8, R18, R60 ;  /* 0x00000012083c723c */ /* 0x000fe2000000183c */
[----:B------:R-:W2:Y:S05]  /*ffd0*/  LDSM.16.M88.4 R16, [R124+0x8c00] ;  /* 0x008c00007c10783b */ /* 0x000eaa0000000200 */
[----:B------:R-:W-:Y:S02]  /*ffe0*/  MUFU.TANH R134, R78 ;  /* 0x0000004e00867308 */ /* 0x000fe40000002400 */
[----:B------:R-:W-:-:S04]  /*fff0*/  DEPBAR.LE SB0, 0x0 ;  /* 0x000080000000791a */ /* 0x000fc80000000000 */
[----:B----4-:R-:W-:Y:S05]  /*10000*/  HMMA.16816.F32 R68, R4, R20, R68 ;  /* 0x000000140444723c */ /* 0x010fea0000001844 */
[----:B------:R-:W-:Y:S01]  /*10010*/  VIADD R21, R65, 0x11 ;  /* 0x0000001141157836 */ /* 0x000fe20000000000 */
[----:B------:R-:W-:Y:S01]  /*10020*/  MUFU.TANH R132, R79 ;  /* 0x0000004f00847308 */ /* 0x000fe20000002400 */
[-C--:B------:R-:W-:Y:S01]  /*10030*/  FMUL.FTZ R97, R97, R0.reuse ;  /* 0x0000000061617220 */ /* 0x080fe20000410000 */
[-C--:B------:R-:W-:Y:S01]  /*10040*/  FMUL.FTZ R99, R99, R0.reuse ;  /* 0x0000000063637220 */ /* 0x080fe20000410000 */
[----:B------:R-:W-:Y:S01]  /*10050*/  FMUL.FTZ R96, R96, R0 ;  /* 0x0000000060607220 */ /* 0x000fe20000410000 */
[----:B------:R-:W-:Y:S01]  /*10060*/  ISETP.GE.AND P6, PT, R21, R66, PT ;  /* 0x000000421500720c */ /* 0x000fe20003fc6270 */
[----:B------:R-:W-:Y:S01]  /*10070*/  FMUL.FTZ R98, R98, R0 ;  /* 0x0000000062627220 */ /* 0x000fe20000410000 */
[----:B-1----:R-:W-:Y:S05]  /*10080*/  HMMA.16816.F32 R56, R12, R24, R56 ;  /* 0x000000180c38723c */ /* 0x002fea0000001838 */
[----:B------:R-:W-:Y:S01]  /*10090*/  VIADD R25, R65, 0x21 ;  /* 0x0000002141197836 */ /* 0x000fe20000000000 */
[----:B------:R-:W-:Y:S01]  /*100a0*/  MUFU.TANH R97, R97 ;  /* 0x0000006100617308 */ /* 0x000fe20000002400 */
[----:B------:R-:W-:-:S03]  /*100b0*/  FSEL R108, R108, -INF , !P6 ;  /* 0xff8000006c6c7808 */ /* 0x000fc60007000000 */
[----:B------:R-:W-:Y:S01]  /*100c0*/  ISETP.GE.AND P2, PT, R25, R66, PT ;  /* 0x000000421900720c */ /* 0x000fe20003f46270 */
[----:B------:R-:W-:Y:S03]  /*100d0*/  HMMA.16816.F32 R40, R12, R26, R40 ;  /* 0x0000001a0c28723c */ /* 0x000fe60000001828 */
[----:B------:R-:W-:Y:S01]  /*100e0*/  VIADD R15, R65, 0x38 ;  /* 0x00000038410f7836 */ /* 0x000fe20000000000 */
[----:B------:R-:W1:Y:S01]  /*100f0*/  MUFU.TANH R99, R99 ;  /* 0x0000006300637308 */ /* 0x000e620000002400 */
[-C--:B------:R-:W-:Y:S01]  /*10100*/  FMUL.FTZ R21, R69, R0.reuse ;  /* 0x0000000045157220 */ /* 0x080fe20000410000 */
[----:B------:R-:W-:Y:S01]  /*10110*/  FSEL R69, R50, -INF , !P1 ;  /* 0xff80000032457808 */ /* 0x000fe20004800000 */
[-C--:B------:R-:W-:Y:S01]  /*10120*/  FMUL.FTZ R39, R71, R0.reuse ;  /* 0x0000000047277220 */ /* 0x080fe20000410000 */
[----:B------:R-:W-:Y:S01]  /*10130*/  FSEL R50, R67, -INF , !P0 ;  /* 0xff80000043327808 */ /* 0x000fe20004000000 */
[-C--:B------:R-:W-:Y:S01]  /*10140*/  FMUL.FTZ R20, R68, R0.reuse ;  /* 0x0000000044147220 */ /* 0x080fe20000410000 */
[C---:B------:R-:W-:Y:S05]  /*10150*/  HMMA.16816.F32 R128, R4.reuse, R100, R128 ;  /* 0x000000640480723c */ /* 0x040fea0000001880 */
[-C--:B------:R-:W-:Y:S01]  /*10160*/  FMUL.FTZ R101, R106, R0.reuse ;  /* 0x000000006a657220 */ /* 0x080fe20000410000 */
[-C--:B------:R-:W-:Y:S01]  /*10170*/  FMUL.FTZ R100, R105, R0.reuse ;  /* 0x0000000069647220 */ /* 0x080fe20000410000 */
[----:B------:R-:W-:Y:S01]  /*10180*/  FMUL.FTZ R105, R107, R0 ;  /* 0x000000006b697220 */ /* 0x000fe20000410000 */
[----:B------:R-:W-:Y:S01]  /*10190*/  FSEL R71, R54, -INF , !P6 ;  /* 0xff80000036477808 */ /* 0x000fe20007000000 */
[----:B------:R-:W-:Y:S01]  /*101a0*/  MUFU.TANH R96, R96 ;  /* 0x0000006000607308 */ /* 0x000fe20000002400 */
[----:B------:R-:W-:Y:S03]  /*101b0*/  HMMA.16816.F32 R60, R4, R22, R60 ;  /* 0x00000016043c723c */ /* 0x000fe6000000183c */
[----:B------:R-:W-:-:S02]  /*101c0*/  VIADD R23, R65, 0x28 ;  /* 0x0000002841177836 */ /* 0x000fc40000000000 */
[----:B------:R-:W-:Y:S02]  /*101d0*/  FMUL.FTZ R22, R70, R0 ;  /* 0x0000000046167220 */ /* 0x000fe40000410000 */
[----:B------:R-:W3:Y:S01]  /*101e0*/  MUFU.TANH R101, R101 ;  /* 0x0000006500657308 */ /* 0x000ee20000002400 */
[----:B------:R-:W-:Y:S01]  /*101f0*/  ISETP.GE.AND P1, PT, R23, R66, PT ;  /* 0x000000421700720c */ /* 0x000fe20003f26270 */
[----:B------:R-:W-:Y:S01]  /*10200*/  VIADD R23, R65, 0x29 ;  /* 0x0000002941177836 */ /* 0x000fe20000000000 */
[C---:B------:R-:W-:Y:S05]  /*10210*/  HMMA.16816.F32 R56, R8.reuse, R28, R56 ;  /* 0x0000001c0838723c */ /* 0x040fea0000001838 */
[-C--:B------:R-:W-:Y:S01]  /*10220*/  FMUL.FTZ R106, R128, R0.reuse ;  /* 0x00000000806a7220 */ /* 0x080fe20000410000 */
[----:B------:R-:W-:Y:S01]  /*10230*/  FMUL.FTZ R103, R130, R0 ;  /* 0x0000000082677220 */ /* 0x000fe20000410000 */
[----:B------:R-:W-:Y:S01]  /*10240*/  MUFU.TANH R100, R100 ;  /* 0x0000006400647308 */ /* 0x000fe20000002400 */
[----:B------:R-:W-:Y:S01]  /*10250*/  ISETP.GE.AND P0, PT, R23, R66, PT ;  /* 0x000000421700720c */ /* 0x000fe20003f06270 */
[C---:B------:R-:W-:Y:S01]  /*10260*/  VIADD R23, R65.reuse, 0x30 ;  /* 0x0000003041177836 */ /* 0x040fe20000000000 */
[----:B------:R-:W-:Y:S03]  /*10270*/  HMMA.16816.F32 R40, R8, R30, R40 ;  /* 0x0000001e0828723c */ /* 0x000fe60000001828 */
[----:B------:R-:W-:Y:S01]  /*10280*/  VIADD R9, R65, 0x48 ;  /* 0x0000004841097836 */ /* 0x000fe20000000000 */
[----:B-1----:R-:W-:Y:S01]  /*10290*/  FSEL R172, R99, -INF , !P0 ;  /* 0xff80000063ac7808 */ /* 0x002fe20004000000 */
[----:B------:R-:W-:Y:S01]  /*102a0*/  FMUL.FTZ R102, R129, R0 ;  /* 0x0000000081667220 */ /* 0x000fe20000410000 */
[----:B------:R-:W-:Y:S01]  /*102b0*/  FSEL R171, R97, -INF , !P0 ;  /* 0xff80000061ab7808 */ /* 0x000fe20004000000 */
[----:B------:R-:W1:Y:S01]  /*102c0*/  MUFU.TANH R105, R105 ;  /* 0x0000006900697308 */ /* 0x000e620000002400 */
[----:B------:R-:W-:Y:S01]  /*102d0*/  ISETP.GE.AND P0, PT, R9, R66, PT ;  /* 0x000000420900720c */ /* 0x000fe20003f06270 */
[----:B------:R-:W-:Y:S01]  /*102e0*/  FMUL.FTZ R107, R131, R0 ;  /* 0x00000000836b7220 */ /* 0x000fe20000410000 */
[----:B------:R-:W-:Y:S01]  /*102f0*/  ISETP.GE.AND P6, PT, R23, R66, PT ;  /* 0x000000421700720c */ /* 0x000fe20003fc6270 */
[----:B------:R-:W-:-:S02]  /*10300*/  VIADD R9, R65, 0x49 ;  /* 0x0000004941097836 */ /* 0x000fc40000000000 */
[-C--:B------:R-:W-:Y:S01]  /*10310*/  FMUL.FTZ R12, R60, R0.reuse ;  /* 0x000000003c0c7220 */ /* 0x080fe20000410000 */
[----:B------:R-:W-:Y:S02]  /*10320*/  VIADD R23, R65, 0x31 ;  /* 0x0000003141177836 */ /* 0x000fe40000000000 */
[-C--:B------:R-:W-:Y:S01]  /*10330*/  FMUL.FTZ R8, R63, R0.reuse ;  /* 0x000000003f087220 */ /* 0x080fe20000410000 */
[----:B------:R-:W4:Y:S01]  /*10340*/  MUFU.TANH R106, R106 ;  /* 0x0000006a006a7308 */ /* 0x000f220000002400 */
[----:B------:R-:W-:Y:S01]  /*10350*/  FSEL R60, R94, -INF , !P6 ;  /* 0xff8000005e3c7808 */ /* 0x000fe20007000000 */
[C---:B--2---:R-:W-:Y:S05]  /*10360*/  HMMA.16816.F32 R56, R4.reuse, R16, R56 ;  /* 0x000000100438723c */ /* 0x044fea0000001838 */
[----:B------:R-:W-:Y:S01]  /*10370*/  FSEL R63, R92, -INF , !P6 ;  /* 0xff8000005c3f7808 */ /* 0x000fe20007000000 */
[-C--:B------:R-:W-:Y:S01]  /*10380*/  FMUL.FTZ R14, R61, R0.reuse ;  /* 0x000000003d0e7220 */ /* 0x080fe20000410000 */
[----:B---3--:R-:W-:Y:S01]  /*10390*/  FSEL R54, R101, -INF , !P5 ;  /* 0xff80000065367808 */ /* 0x008fe20006800000 */
[----:B------:R-:W-:Y:S01]  /*103a0*/  FMUL.FTZ R16, R62, R0 ;  /* 0x000000003e107220 */ /* 0x000fe20000410000 */
[-C--:B------:R-:W-:Y:S01]  /*103b0*/  ISETP.GE.AND P6, PT, R9, R66.reuse, PT ;  /* 0x000000420900720c */ /* 0x080fe20003fc6270 */
[----:B------:R-:W2:Y:S01]  /*103c0*/  MUFU.TANH R103, R103 ;  /* 0x0000006700677308 */ /* 0x000ea20000002400 */
[----:B------:R-:W-:Y:S01]  /*103d0*/  ISETP.GE.AND P5, PT, R23, R66, PT ;  /* 0x000000421700720c */ /* 0x000fe20003fa6270 */
[----:B------:R-:W-:Y:S01]  /*103e0*/  VIADD R9, R65, 0x50 ;  /* 0x0000005041097836 */ /* 0x000fe20000000000 */
[----:B-1----:R-:W-:Y:S01]  /*103f0*/  FSEL R68, R105, -INF , !P4 ;  /* 0xff80000069447808 */ /* 0x002fe20006000000 */
[----:B------:R-:W-:Y:S03]  /*10400*/  HMMA.16816.F32 R4, R4, R18, R40 ;  /* 0x000000120404723c */ /* 0x000fe60000001828 */
[----:B------:R-:W-:-:S02]  /*10410*/  FSEL R26, R95, -INF , !P5 ;  /* 0xff8000005f1a7808 */ /* 0x000fc40006800000 */
[----:B------:R-:W-:Y:S01]  /*10420*/  FSEL R163, R93, -INF , !P5 ;  /* 0xff8000005da37808 */ /* 0x000fe20006800000 */
[----:B------:R-:W-:Y:S01]  /*10430*/  MUFU.TANH R102, R102 ;  /* 0x0000006600667308 */ /* 0x000fe20000002400 */
[----:B------:R-:W-:Y:S02]  /*10440*/  FSEL R13, R100, -INF , !P4 ;  /* 0xff800000640d7808 */ /* 0x000fe40006000000 */
[-C--:B------:R-:W-:Y:S01]  /*10450*/  ISETP.GE.AND P5, PT, R9, R66.reuse, PT ;  /* 0x000000420900720c */ /* 0x080fe20003fa6270 */
[----:B------:R-:W-:Y:S01]  /*10460*/  VIADD R9, R65, 0x51 ;  /* 0x0000005141097836 */ /* 0x000fe20000000000 */
[----:B------:R-:W-:Y:S01]  /*10470*/  ISETP.GE.AND P4, PT, R15, R66, PT ;  /* 0x000000420f00720c */ /* 0x000fe20003f86270 */
[----:B------:R-:W-:Y:S01]  /*10480*/  VIADD R15, R65, 0x39 ;  /* 0x00000039410f7836 */ /* 0x000fe20000000000 */
[----:B----4-:R-:W-:Y:S01]  /*10490*/  FSEL R27, R106, -INF , !P3 ;  /* 0xff8000006a1b7808 */ /* 0x010fe20005800000 */
[----:B------:R-:W1:Y:S01]  /*104a0*/  MUFU.TANH R107, R107 ;  /* 0x0000006b006b7308 */ /* 0x000e620000002400 */
[----:B------:R-:W-:Y:S01]  /*104b0*/  FSEL R24, R89, -INF , !P4 ;  /* 0xff80000059187808 */ /* 0x000fe20006000000 */
[-C--:B------:R-:W-:Y:S01]  /*104c0*/  FMUL.FTZ R45, R56, R0.reuse ;  /* 0x00000000382d7220 */ /* 0x080fe20000410000 */
[----:B------:R-:W-:Y:S01]  /*104d0*/  FSEL R25, R88, -INF , !P4 ;  /* 0xff80000058197808 */ /* 0x000fe20006000000 */
[-C--:B------:R-:W-:Y:S01]  /*104e0*/  FMUL.FTZ R44, R57, R0.reuse ;  /* 0x00000000392c7220 */ /* 0x080fe20000410000 */
[----:B--2---:R-:W-:Y:S01]  /*104f0*/  FSEL R28, R103, -INF , !P3 ;  /* 0xff800000671c7808 */ /* 0x004fe20005800000 */
[----:B------:R-:W-:Y:S01]  /*10500*/  FMUL.FTZ R46, R58, R0 ;  /* 0x000000003a2e7220 */ /* 0x000fe20000410000 */
[-C--:B------:R-:W-:Y:S01]  /*10510*/  ISETP.GE.AND P4, PT, R9, R66.reuse, PT ;  /* 0x000000420900720c */ /* 0x080fe20003f86270 */
[----:B------:R-:W2:Y:S01]  /*10520*/  MUFU.TANH R98, R98 ;  /* 0x0000006200627308 */ /* 0x000ea20000002400 */
[----:B------:R-:W-:Y:S01]  /*10530*/  ISETP.GE.AND P3, PT, R15, R66, PT ;  /* 0x000000420f00720c */ /* 0x000fe20003f66270 */
[C---:B------:R-:W-:Y:S01]  /*10540*/  VIADD R9, R65.reuse, 0x58 ;  /* 0x0000005841097836 */ /* 0x040fe20000000000 */
[----:B------:R-:W-:Y:S01]  /*10550*/  IADD3 R15, PT, PT, R65, 0x40, RZ ;  /* 0x00000040410f7810 */ /* 0x000fe20007ffe0ff */
[-C--:B------:R-:W-:Y:S01]  /*10560*/  FMUL.FTZ R41, R4, R0.reuse ;  /* 0x0000000004297220 */ /* 0x080fe20000410000 */
[----:B------:R-:W-:Y:S01]  /*10570*/  FSEL R168, R168, -INF , !P3 ;  /* 0xff800000a8a87808 */ /* 0x000fe20005800000 */
[-C--:B------:R-:W-:Y:S01]  /*10580*/  FMUL.FTZ R43, R59, R0.reuse ;  /* 0x000000003b2b7220 */ /* 0x080fe20000410000 */
[----:B------:R-:W-:Y:S01]  /*10590*/  FSEL R169, R169, -INF , !P3 ;  /* 0xff800000a9a97808 */ /* 0x000fe20005800000 */
[----:B------:R-:W-:Y:S01]  /*105a0*/  MUFU.TANH R21, R21 ;  /* 0x0000001500157308 */ /* 0x000fe20000002400 */
[----:B-1----:R-:W-:Y:S01]  /*105b0*/  FSEL R32, R107, -INF , !P2 ;  /* 0xff8000006b207808 */ /* 0x002fe20005000000 */
[-C--:B------:R-:W-:Y:S01]  /*105c0*/  FMUL.FTZ R4, R5, R0.reuse ;  /* 0x0000000005047220 */ /* 0x080fe20000410000 */
[----:B------:R-:W-:Y:S01]  /*105d0*/  FSEL R29, R102, -INF , !P2 ;  /* 0xff800000661d7808 */ /* 0x000fe20005000000 */
[----:B------:R-:W-:Y:S01]  /*105e0*/  FMUL.FTZ R6, R6, R0 ;  /* 0x0000000006067220 */ /* 0x000fe20000410000 */
[-C--:B------:R-:W-:Y:S01]  /*105f0*/  ISETP.GE.AND P3, PT, R9, R66.reuse, PT ;  /* 0x000000420900720c */ /* 0x080fe20003f66270 */
[----:B------:R-:W-:Y:S01]  /*10600*/  VIADD R9, R65, 0x59 ;  /* 0x0000005941097836 */ /* 0x000fe20000000000 */
[----:B------:R-:W-:Y:S01]  /*10610*/  ISETP.GE.AND P2, PT, R15, R66, PT ;  /* 0x000000420f00720c */ /* 0x000fe20003f46270 */
[----:B------:R-:W-:Y:S01]  /*10620*/  VIADD R15, R65, 0x41 ;  /* 0x00000041410f7836 */ /* 0x000fe20000000000 */
[----:B--2---:R-:W-:Y:S01]  /*10630*/  FSEL R62, R98, -INF , !P1 ;  /* 0xff800000623e7808 */ /* 0x004fe20004800000 */
[----:B------:R-:W1:Y:S01]  /*10640*/  MUFU.TANH R39, R39 ;  /* 0x0000002700277308 */ /* 0x000e620000002400 */
[----:B------:R-:W-:Y:S01]  /*10650*/  FSEL R166, R166, -INF , !P2 ;  /* 0xff800000a6a67808 */ /* 0x000fe20005000000 */
[----:B------:R-:W-:Y:S01]  /*10660*/  FMUL.FTZ R7, R7, R0 ;  /* 0x0000000007077220 */ /* 0x000fe20000410000 */
[----:B------:R-:W-:Y:S01]  /*10670*/  FSEL R167, R167, -INF , !P2 ;  /* 0xff800000a7a77808 */ /* 0x000fe20005000000 */
[----:B------:R-:W-:Y:S01]  /*10680*/  VIADD R5, R65, 0x71 ;  /* 0x0000007141057836 */ /* 0x000fe20000000000 */
[----:B------:R-:W-:-:S02]  /*10690*/  FSEL R61, R96, -INF , !P1 ;  /* 0xff800000603d7808 */ /* 0x000fc40004800000 */
[-C--:B------:R-:W-:Y:S01]  /*106a0*/  ISETP.GE.AND P2, PT, R9, R66.reuse, PT ;  /* 0x000000420900720c */ /* 0x080fe20003f46270 */
[----:B------:R-:W-:Y:S01]  /*106b0*/  VIADD R9, R65, 0x60 ;  /* 0x0000006041097836 */ /* 0x000fe20000000000 */
[-C--:B------:R-:W-:Y:S01]  /*106c0*/  ISETP.GE.AND P1, PT, R15, R66.reuse, PT ;  /* 0x000000420f00720c */ /* 0x080fe20003f26270 */
[----:B------:R-:W-:Y:S01]  /*106d0*/  MUFU.TANH R129, R72 ;  /* 0x0000004800817308 */ /* 0x000fe20000002400 */
[----:B------:R-:W-:Y:S02]  /*106e0*/  FSEL R138, R138, -INF , !P0 ;  /* 0xff8000008a8a7808 */ /* 0x000fe40004000000 */
[----:B------:R-:W-:Y:S02]  /*106f0*/  FSEL R164, R164, -INF , !P1 ;  /* 0xff800000a4a47808 */ /* 0x000fe40004800000 */
[----:B------:R-:W-:Y:S02]  /*10700*/  FSEL R165, R165, -INF , !P1 ;  /* 0xff800000a5a57808 */ /* 0x000fe40004800000 */
[----:B------:R-:W-:Y:S01]  /*10710*/  ISETP.GE.AND P1, PT, R9, R66, PT ;  /* 0x000000420900720c */ /* 0x000fe20003f26270 */
[----:B------:R-:W2:Y:S01]  /*10720*/  MUFU.TANH R130, R74 ;  /* 0x0000004a00827308 */ /* 0x000ea20000002400 */
[----:B------:R-:W-:-:S02]  /*10730*/  IADD3 R9, PT, PT, R65, 0x61, RZ ;  /* 0x0000006141097810 */ /* 0x000fc40007ffe0ff */
[----:B------:R-:W-:Y:S02]  /*10740*/  FSEL R139, R139, -INF , !P0 ;  /* 0xff8000008b8b7808 */ /* 0x000fe40004000000 */
[-C--:B------:R-:W-:Y:S01]  /*10750*/  ISETP.GE.AND P0, PT, R9, R66.reuse, PT ;  /* 0x000000420900720c */ /* 0x080fe20003f06270 */
[----:B------:R-:W-:Y:S01]  /*10760*/  VIADD R9, R65, 0x68 ;  /* 0x0000006841097836 */ /* 0x000fe20000000000 */
[----:B------:R-:W-:Y:S01]  /*10770*/  FSEL R170, R170, -INF , !P6 ;  /* 0xff800000aaaa7808 */ /* 0x000fe20007000000 */
[----:B------:R-:W3:Y:S01]  /*10780*/  MUFU.TANH R131, R77 ;  /* 0x0000004d00837308 */ /* 0x000ee20000002400 */
[----:B------:R-:W-:Y:S02]  /*10790*/  FSEL R137, R137, -INF , !P6 ;  /* 0xff80000089897808 */ /* 0x000fe40007000000 */
[----:B------:R-:W-:Y:S01]  /*107a0*/  ISETP.GE.AND P6, PT, R9, R66, PT ;  /* 0x000000420900720c */ /* 0x000fe20003fc6270 */
[----:B------:R-:W-:Y:S01]  /*107b0*/  VIADD R9, R65, 0x69 ;  /* 0x0000006941097836 */ /* 0x000fe20000000000 */
[----:B-1----:R-:W-:-:S02]  /*107c0*/  FSEL R58, R39, -INF , !P0 ;  /* 0xff800000273a7808 */ /* 0x002fc40004000000 */
[----:B------:R-:W-:Y:S01]  /*107d0*/  FSEL R59, R21, -INF , !P0 ;  /* 0xff800000153b7808 */ /* 0x000fe20004000000 */
[----:B------:R-:W1:Y:S01]  /*107e0*/  MUFU.TANH R128, R75 ;  /* 0x0000004b00807308 */ /* 0x000e620000002400 */
[----:B------:R-:W-:Y:S02]  /*107f0*/  ISETP.NE.AND P0, PT, R55, 0x1, PT ;  /* 0x000000013700780c */ /* 0x000fe40003f05270 */
[----:B------:R-:W-:Y:S02]  /*10800*/  FSEL R134, R134, -INF , !P5 ;  /* 0xff80000086867808 */ /* 0x000fe40006800000 */
[----:B------:R-:W-:Y:S02]  /*10810*/  FSEL R133, R133, -INF , !P5 ;  /* 0xff80000085857808 */ /* 0x000fe40006800000 */
[----:B--2---:R-:W-:Y:S01]  /*10820*/  FSEL R130, R130, -INF , !P3 ;  /* 0xff80000082827808 */ /* 0x004fe20005800000 */
[----:B------:R-:W2:Y:S01]  /*10830*/  MUFU.TANH R20, R20 ;  /* 0x0000001400147308 */ /* 0x000ea20000002400 */
[----:B------:R-:W-:-:S02]  /*10840*/  FSEL R129, R129, -INF , !P3 ;  /* 0xff80000081817808 */ /* 0x000fc40005800000 */
[-C--:B------:R-:W-:Y:S01]  /*10850*/  ISETP.GE.AND P5, PT, R9, R66.reuse, PT ;  /* 0x000000420900720c */ /* 0x080fe20003fa6270 */
[----:B------:R-:W-:Y:S01]  /*10860*/  VIADD R9, R65, 0x70 ;  /* 0x0000007041097836 */ /* 0x000fe20000000000 */
[----:B------:R-:W-:Y:S01]  /*10870*/  ISETP.GE.AND P3, PT, R5, R66, PT ;  /* 0x000000420500720c */ /* 0x000fe20003f66270 */
[C---:B------:R-:W-:Y:S01]  /*10880*/  VIADD R5, R65.reuse, 0x78 ;  /* 0x0000007841057836 */ /* 0x040fe20000000000 */
[----:B------:R-:W-:Y:S01]  /*10890*/  FSEL R132, R132, -INF , !P4 ;  /* 0xff80000084847808 */ /* 0x000fe20006000000 */
[----:B------:R-:W4:Y:S01]  /*108a0*/  MUFU.TANH R22, R22 ;  /* 0x0000001600167308 */ /* 0x000f220000002400 */
[----:B------:R-:W-:Y:S01]  /*108b0*/  VIADD R65, R65, 0x79 ;  /* 0x0000007941417836 */ /* 0x000fe20000000000 */
[----:B---3--:R-:W-:Y:S02]  /*108c0*/  FSEL R131, R131, -INF , !P4 ;  /* 0xff80000083837808 */ /* 0x008fe40006000000 */
[----:B-1----:R-:W-:Y:S02]  /*108d0*/  FSEL R128, R128, -INF , !P2 ;  /* 0xff80000080807808 */ /* 0x002fe40005000000 */
[----:B------:R-:W-:-:S02]  /*108e0*/  FSEL R125, R125, -INF , !P2 ;  /* 0xff8000007d7d7808 */ /* 0x000fc40005000000 */
[----:B------:R-:W1:Y:S01]  /*108f0*/  MUFU.TANH R12, R12 ;  /* 0x0000000c000c7308 */ /* 0x000e620000002400 */
[----:B--2---:R-:W-:Y:S02]  /*10900*/  FSEL R23, R20, -INF , !P1 ;  /* 0xff80000014177808 */ /* 0x004fe40004800000 */
[-C--:B------:R-:W-:Y:S02]  /*10910*/  ISETP.GE.AND P4, PT, R9, R66.reuse, PT ;  /* 0x000000420900720c */ /* 0x080fe40003f86270 */
[----:B------:R-:W-:-:S03]  /*10920*/  ISETP.GE.AND P2, PT, R5, R66, PT ;  /* 0x000000420500720c */ /* 0x000fc60003f46270 */
[----:B------:R-:W2:Y:S01]  /*10930*/  MUFU.TANH R14, R14 ;  /* 0x0000000e000e7308 */ /* 0x000ea20000002400 */
[----:B----4-:R-:W-:Y:S02]  /*10940*/  FSEL R22, R22, -INF , !P1 ;  /* 0xff80000016167808 */ /* 0x010fe40004800000 */
[----:B------:R-:W-:-:S05]  /*10950*/  ISETP.GE.AND P1, PT, R65, R66, PT ;  /* 0x000000424100720c */ /* 0x000fca0003f26270 */
[----:B------:R-:W3:Y:S01]  /*10960*/  MUFU.TANH R15, R16 ;  /* 0x00000010000f7308 */ /* 0x000ee20000002400 */
[----:B-1----:R-:W-:-:S07]  /*10970*/  FSEL R57, R12, -INF , !P6 ;  /* 0xff8000000c397808 */ /* 0x002fce0007000000 */
[----:B------:R-:W1:Y:S01]  /*10980*/  MUFU.TANH R8, R8 ;  /* 0x0000000800087308 */ /* 0x000e620000002400 */
[----:B--2---:R-:W-:-:S07]  /*10990*/  FSEL R21, R14, -INF , !P5 ;  /* 0xff8000000e157808 */ /* 0x004fce0006800000 */
[----:B------:R-:W2:Y:S01]  /*109a0*/  MUFU.TANH R45, R45 ;  /* 0x0000002d002d7308 */ /* 0x000ea20000002400 */
[----:B---3--:R-:W-:-:S07]  /*109b0*/  FSEL R56, R15, -INF , !P6 ;  /* 0xff8000000f387808 */ /* 0x008fce0007000000 */
        /* <DEDUP_REMOVED lines=13> */
[----:B-1----:R-:W-:Y:S02]  /*10a90*/  FSEL R39, R4, -INF , !P1 ;  /* 0xff80000004277808 */ /* 0x002fe40004800000 */
[----:B--2---:R-:W-:Y:S02]  /*10aa0*/  FSEL R42, R42, -INF , !P2 ;  /* 0xff8000002a2a7808 */ /* 0x004fe40005000000 */
[----:B---3--:R-:W-:Y:S01]  /*10ab0*/  FSEL R40, R40, -INF , !P1 ;  /* 0xff80000028287808 */ /* 0x008fe20004800000 */
        /* <DEDUP_REMOVED lines=15> */
.L_x_1101:
[----:B------:R-:W2:Y:S01]  /*10bb0*/  LD.E R5, desc[UR4][R120.64+0x170] ;  /* 0x0001700478057980 */ /* 0x000ea2000c101900 */
[----:B------:R-:W-:Y:S02]  /*10bc0*/  IADD3 R64, PT, PT, R64, -0x100, RZ ;  /* 0xffffff0040407810 */ /* 0x000fe40007ffe0ff */
[----:B------:R-:W-:Y:S01]  /*10bd0*/  IABS R6, R162 ;  /* 0x000000a200067213 */ /* 0x000fe20000000000 */
[----:B------:R-:W3:Y:S01]  /*10be0*/  LD.E.64 R14, desc[UR4][R120.64+0x20] ;  /* 0x00002004780e7980 */ /* 0x000ee2000c101b00 */
        /* <DEDUP_REMOVED lines=10> */
[----:B-1----:R-:W-:Y:S02]  /*10c90*/  IMAD.MOV R9, RZ, RZ, -R11 ;  /* 0x000000ffff097224 */ /* 0x002fe400078e0a0b */
[----:B------:R-:W-:Y:S02]  /*10ca0*/  IMAD.MOV.U32 R10, RZ, RZ, RZ ;  /* 0x000000ffff0a7224 */ /* 0x000fe400078e00ff */
[----:B------:R-:W-:-:S04]  /*10cb0*/  IMAD R9, R9, R0, RZ ;  /* 0x0000000009097224 */ /* 0x000fc800078e02ff */
[----:B------:R-:W-:-:S06]  /*10cc0*/  IMAD.HI.U32 R9, R11, R9, R10 ;  /* 0x000000090b097227 */ /* 0x000fcc00078e000a */
[----:B------:R-:W-:-:S04]  /*10cd0*/  IMAD.HI.U32 R8, R9, R4, RZ ;  /* 0x0000000409087227 */ /* 0x000fc800078e00ff */
[----:B------:R-:W-:-:S04]  /*10ce0*/  IMAD.HI.U32 R9, R9, R6, RZ ;  /* 0x0000000609097227 */ /* 0x000fc800078e00ff */
[-C--:B------:R-:W-:Y:S02]  /*10cf0*/  IMAD R11, R8, R7.reuse, R4 ;  /* 0x00000007080b7224 */ /* 0x080fe400078e0204 */
[----:B------:R-:W-:-:S03]  /*10d00*/  IMAD R7, R9, R7, R6 ;  /* 0x0000000709077224 */ /* 0x000fc600078e0206 */
[C---:B------:R-:W-:Y:S02]  /*10d10*/  ISETP.GT.U32.AND P2, PT, R0.reuse, R11, PT ;  /* 0x0000000b0000720c */ /* 0x040fe40003f44070 */
[----:B------:R-:W-:-:S11]  /*10d20*/  ISETP.GT.U32.AND P4, PT, R0, R7, PT ;  /* 0x000000070000720c */ /* 0x000fd60003f84070 */
[-C--:B------:R-:W-:Y:S02]  /*10d30*/  @!P2 IADD3 R11, PT, PT, R11, -R0.reuse, RZ ;  /* 0x800000000b0ba210 */ /* 0x080fe40007ffe0ff */
[----:B------:R-:W-:Y:S01]  /*10d40*/  @!P4 IMAD.IADD R7, R7, 0x1, -R0 ;  /* 0x000000010707c824 */ /* 0x000fe200078e0a00 */
[----:B------:R-:W-:Y:S01]  /*10d50*/  @!P2 IADD3 R8, PT, PT, R8, 0x1, RZ ;  /* 0x000000010808a810 */ /* 0x000fe20007ffe0ff */
[----:B------:R-:W-:Y:S01]  /*10d60*/  @!P4 VIADD R9, R9, 0x1 ;  /* 0x000000010909c836 */ /* 0x000fe20000000000 */
[-C--:B------:R-:W-:Y:S02]  /*10d70*/  ISETP.GE.U32.AND P5, PT, R11, R0.reuse, PT ;  /* 0x000000000b00720c */ /* 0x080fe40003fa6070 */
[----:B------:R-:W-:Y:S01]  /*10d80*/  ISETP.GE.U32.AND P6, PT, R7, R0, PT ;  /* 0x000000000700720c */ /* 0x000fe20003fc6070 */
[----:B------:R-:W2:Y:S01]  /*10d90*/  LD.E.64 R10, desc[UR4][R120.64+0x38] ;  /* 0x00003804780a7980 */ /* 0x000ea2000c101b00 */
[----:B------:R-:W-:Y:S02]  /*10da0*/  LOP3.LUT R0, R162, R5, RZ, 0x3c, !PT ;  /* 0x00000005a2007212 */ /* 0x000fe400078e3cff */
[----:B------:R-:W-:-:S02]  /*10db0*/  ISETP.NE.AND P2, PT, R5, RZ, PT ;  /* 0x000000ff0500720c */ /* 0x000fc40003f45270 */
[----:B------:R-:W-:-:S05]  /*10dc0*/  ISETP.GE.AND P3, PT, R0, RZ, PT ;  /* 0x000000ff0000720c */ /* 0x000fca0003f66270 */
[----:B------:R-:W-:Y:S02]  /*10dd0*/  @P5 IADD3 R8, PT, PT, R8, 0x1, RZ ;  /* 0x0000000108085810 */ /* 0x000fe40007ffe0ff */
[----:B------:R-:W-:-:S03]  /*10de0*/  @P6 VIADD R9, R9, 0x1 ;  /* 0x0000000109096836 */ /* 0x000fc60000000000 */
[----:B------:R-:W-:Y:S02]  /*10df0*/  @!P1 IMAD.MOV R8, RZ, RZ, -R8 ;  /* 0x000000ffff089224 */ /* 0x000fe400078e0a08 */
[----:B------:R-:W-:Y:S02]  /*10e00*/  MOV R0, R9 ;  /* 0x0000000900007202 */ /* 0x000fe40000000f00 */
[----:B------:R-:W-:Y:S02]  /*10e10*/  LOP3.LUT R9, RZ, R5, RZ, 0x33, !PT ;  /* 0x00000005ff097212 */ /* 0x000fe400078e33ff */
[----:B------:R-:W-:Y:S02]  /*10e20*/  @!P3 IADD3 R0, PT, PT, -R0, RZ, RZ ;  /* 0x000000ff0000b210 */ /* 0x000fe40007ffe1ff */
[C---:B------:R-:W-:Y:S02]  /*10e30*/  SEL R4, R9.reuse, R8, !P2 ;  /* 0x0000000809047207 */ /* 0x040fe40005000000 */
[----:B------:R-:W-:-:S03]  /*10e40*/  SEL R9, R9, R0, !P2 ;  /* 0x0000000009097207 */ /* 0x000fc60005000000 */
[----:B------:R-:W-:-:S04]  /*10e50*/  IMAD.WIDE R18, R4, 0x4, R158 ;  /* 0x0000000404127825 */ /* 0x000fc800078e029e */
[C---:B------:R-:W-:Y:S01]  /*10e60*/  IMAD.WIDE R16, R9.reuse, 0x4, R158 ;  /* 0x0000000409107825 */ /* 0x040fe200078e029e */
[----:B------:R-:W4:Y:S04]  /*10e70*/  LD.E R7, desc[UR4][R18.64] ;  /* 0x0000000412077980 */ /* 0x000f28000c101900 */
[----:B------:R-:W4:Y:S01]  /*10e80*/  LD.E R0, desc[UR4][R16.64] ;  /* 0x0000000410007980 */ /* 0x000f22000c101900 */
[----:B------:R-:W-:-:S04]  /*10e90*/  IMAD.IADD R6, R9, 0x1, -R4 ;  /* 0x0000000109067824 */ /* 0x000fc800078e0a04 */
[----:B------:R-:W-:-:S05]  /*10ea0*/  IMAD R6, R5, R6, -0x80 ;  /* 0xffffff8005067424 */ /* 0x000fca00078e0206 */
[----:B------:R-:W-:Y:S01]  /*10eb0*/  SHF.R.S32.HI R5, RZ, 0x1f, R6 ;  /* 0x0000001fff057819 */ /* 0x000fe20000011406 */
[-C--:B--2---:R-:W-:Y:S02]  /*10ec0*/  IMAD R4, R11, R6.reuse, RZ ;  /* 0x000000060b047224 */ /* 0x084fe400078e02ff */
[----:B------:R-:W-:-:S04]  /*10ed0*/  IMAD.WIDE.U32 R8, R10, R6, RZ ;  /* 0x000000060a087225 */ /* 0x000fc800078e00ff */
[----:B------:R-:W-:-:S04]  /*10ee0*/  IMAD R4, R10, R5, R4 ;  /* 0x000000050a047224 */ /* 0x000fc800078e0204 */
[----:B------:R-:W-:Y:S01]  /*10ef0*/  IMAD.IADD R9, R9, 0x1, R4 ;  /* 0x0000000109097824 */ /* 0x000fe200078e0204 */
[----:B----4-:R-:W-:-:S04]  /*10f00*/  IADD3 R7, PT, PT, R7, -R0, RZ ;  /* 0x8000000007077210 */ /* 0x010fc80007ffe0ff */
[----:B------:R-:W-:Y:S01]  /*10f10*/  SHF.R.S32.HI R0, RZ, 0x1f, R7 ;  /* 0x0000001fff007819 */ /* 0x000fe20000011407 */
[----:B---3--:R-:W-:Y:S02]  /*10f20*/  IMAD R5, R15, R7, RZ ;  /* 0x000000070f057224 */ /* 0x008fe400078e02ff */
[----:B------:R-:W-:-:S04]  /*10f30*/  IMAD.WIDE.U32 R6, R7, R14, R8 ;  /* 0x0000000e07067225 */ /* 0x000fc800078e0008 */
[----:B------:R-:W-:Y:S01]  /*10f40*/  IMAD R0, R14, R0, R5 ;  /* 0x000000000e007224 */ /* 0x000fe200078e0205 */
[----:B------:R-:W-:-:S04]  /*10f50*/  LEA R146, P1, R6, R146, 0x1 ;  /* 0x0000009206927211 */ /* 0x000fc800078208ff */
[----:B------:R-:W-:-:S04]  /*10f60*/  IADD3 R0, PT, PT, R7, R0, RZ ;  /* 0x0000000007007210 */ /* 0x000fc80007ffe0ff */
[----:B------:R-:W-:Y:S02]  /*10f70*/  LEA.HI.X R147, R6, R147, R0, 0x1, P1 ;  /* 0x0000009306937211 */ /* 0x000fe400008f0c00 */
.L_x_1102:
[----:B------:R-:W-:Y:S05]  /*10f80*/  BSYNC.RECONVERGENT B0 ;  /* 0x0000000000007941 */ /* 0x000fea0003800200 */
.L_x_1100:
        /* <DEDUP_REMOVED lines=73> */
.L_x_1104:
[----:B------:R3:W-:Y:S02]  /*11420*/  STS.128 [R155+0x8800], RZ ;  /* 0x008800ff9b007388 */ /* 0x0007e40000000c00 */
.L_x_1105:
[----:B------:R-:W-:Y:S05]  /*11430*/  BSYNC.RECONVERGENT B0 ;  /* 0x0000000000007941 */ /* 0x000fea0003800200 */
.L_x_1103:
[----:B------:R-:W0:Y:S02]  /*11440*/  LDGDEPBAR ;  /* 0x00000000000079af */ /* 0x000e240000000000 */
.L_x_1099:
[----:B------:R-:W-:Y:S05]  /*11450*/  BSYNC.RECONVERGENT B1 ;  /* 0x0000000000017941 */ /* 0x000fea0003800200 */
.L_x_1098:
        /* <DEDUP_REMOVED lines=36> */
[----:B------:R-:W5:Y:S04]  /*116a0*/  SHFL.BFLY PT, R5, R6, 0x2, 0x1f ;  /* 0x0c401f0006057f89 */ /* 0x000f6800000e0000 */
[----:B------:R-:W-:Y:S04]  /*116b0*/  LDSM.16.MT88.4 R92, [R126+0xb000] ;  /* 0x00b000007e5c783b */ /* 0x000fe80000004200 */
[----:B--2---:R-:W-:Y:S04]  /*116c0*/  LDSM.16.MT88.4 R8, [R126+0xb400] ;  /* 0x00b400007e08783b */ /* 0x004fe80000004200 */
[----:B------:R-:W-:Y:S04]  /*116d0*/  LDSM.16.MT88.4 R100, [R122+0x9000] ;  /* 0x009000007a64783b */ /* 0x000fe80000004200 */
        /* <DEDUP_REMOVED lines=18> */
[-CC-:B------:R-:W-:Y:S01]  /*11800*/  FFMA.FTZ R136, R34, R53.reuse, -R51.reuse ;  /* 0x0000003522887223 */ /* 0x180fe20000010833 */
[----:B------:R-:W-:Y:S01]  /*11810*/  MUFU.EX2 R135, R135 ;  /* 0x0000008700877308 */ /* 0x000fe20000000800 */
[-CC-:B------:R-:W-:Y:S01]  /*11820*/  FFMA.FTZ R50, R50, R53.reuse, -R51.reuse ;  /* 0x0000003532327223 */ /* 0x180fe20000010833 */
[-CC-:B------:R-:W-:Y:S01]  /*11830*/  FFMA.FTZ R49, R108, R53.reuse, -R51.reuse ;  /* 0x000000356c317223 */ /* 0x180fe20000010833 */
[----:B------:R-:W-:Y:S01]  /*11840*/  FSEL R52, R52, RZ, P1 ;  /* 0x000000ff34347208 */ /* 0x000fe20000800000 */
[----:B------:R-:W1:Y:S01]  /*11850*/  LDSM.16.MT88.4 R108, [R126+0x9000] ;  /* 0x009000007e6c783b */ /* 0x000e620000004200 */
        /* <DEDUP_REMOVED lines=12> */
[-CC-:B------:R-:W-:Y:S01]  /*11920*/  FFMA.FTZ R33, R68, R53.reuse, -R51.reuse ;  /* 0x0000003544217223 */ /* 0x180fe20000010833 */
[----:B------:R-:W4:Y:S01]  /*11930*/  LDSM.16.MT88.4 R12, [R122+0x9400] ;  /* 0x009400007a0c783b */ /* 0x000f220000004200 */
        /* <DEDUP_REMOVED lines=9> */
[----:B------:R-:W5:Y:S01]  /*119d0*/  MUFU.EX2 R64, R64 ;  /* 0x0000004000407308 */ /* 0x000f620000000800 */
        /* <DEDUP_REMOVED lines=16> */
[----:B-----5:R-:W-:Y:S01]  /*11ae0*/  F2FP.F16.F32.PACK_AB R71, R64, R65 ;  /* 0x000000414047723e */ /* 0x020fe200000000ff */
[-CC-:B------:R-:W-:Y:S01]  /*11af0*/  FFMA.FTZ R167, R132, R53.reuse, -R51.reuse ;  /* 0x0000003584a77223 */ /* 0x180fe20000010833 */
[-CC-:B------:R-:W-:Y:S01]  /*11b00*/  FFMA.FTZ R134, R134, R53.reuse, -R51.reuse ;  /* 0x0000003586867223 */ /* 0x180fe20000010833 */
[-CC-:B------:R-:W-:Y:S01]  /*11b10*/  FFMA.FTZ R130, R130, R53.reuse, -R51.reuse ;  /* 0x0000003582827223 */ /* 0x180fe20000010833 */
[-CC-:B------:R-:W-:Y:S01]  /*11b20*/  FFMA.FTZ R132, R133, R53.reuse, -R52.reuse ;  /* 0x0000003585847223 */ /* 0x180fe20000010834 */
[-CC-:B------:R-:W-:Y:S01]  /*11b30*/  FFMA.FTZ R131, R131, R53.reuse, -R52.reuse ;  /* 0x0000003583837223 */ /* 0x180fe20000010834 */
[-CC-:B------:R-:W-:Y:S01]  /*11b40*/  FFMA.FTZ R129, R129, R53.reuse, -R52.reuse ;  /* 0x0000003581817223 */ /* 0x180fe20000010834 */
[----:B------:R-:W5:Y:S01]  /*11b50*/  MUFU.EX2 R123, R123 ;  /* 0x0000007b007b7308 */ /* 0x000f620000000800 */
[-C--:B------:R-:W-:Y:S01]  /*11b60*/  FFMA.FTZ R56, R56, R53.reuse, -R51 ;  /* 0x0000003538387223 */ /* 0x080fe20000010833 */
[-CC-:B------:R-:W-:Y:S01]  /*11b70*/  FFMA.FTZ R59, R59, R53.reuse, -R52.reuse ;  /* 0x000000353b3b7223 */ /* 0x180fe20000010834 */
[----:B------:R-:W-:-:S05]  /*11b80*/  FFMA.FTZ R57, R57, R53, -R52 ;  /* 0x0000003539397223 */ /* 0x000fca0000010834 */
[----:B------:R-:W3:Y:S01]  /*11b90*/  MUFU.EX2 R54, R54 ;  /* 0x0000003600367308 */ /* 0x000ee20000000800 */
[----:B--2---:R-:W-:Y:S01]  /*11ba0*/  F2FP.F16.F32.PACK_AB R68, R66, R67 ;  /* 0x000000434244723e */ /* 0x004fe200000000ff */
[----:B------:R-:W-:-:S06]  /*11bb0*/  FADD.FTZ R66, R67, R66 ;  /* 0x0000004243427221 */ /* 0x000fcc0000010000 */
[----:B------:R-:W-:Y:S01]  /*11bc0*/  MUFU.EX2 R50, R50 ;  /* 0x0000003200327308 */ /* 0x000fe20000000800 */
[----:B-----5:R-:W-:Y:S01]  /*11bd0*/  FADD.FTZ R67, R123, R66 ;  /* 0x000000427b437221 */ /* 0x020fe20000010000 */
[----:B------:R-:W-:-:S06]  /*11be0*/  FFMA.FTZ R66, R21, R53, -R52 ;  /* 0x0000003515427223 */ /* 0x000fcc0000010834 */
[----:B------:R-:W2:Y:S01]  /*11bf0*/  MUFU.EX2 R49, R49 ;  /* 0x0000003100317308 */ /* 0x000ea20000000800 */
[----:B---3--:R-:W-:-:S07]  /*11c00*/  F2FP.F16.F32.PACK_AB R70, R54, R123 ;  /* 0x0000007b3646723e */ /* 0x008fce00000000ff */
        /* <DEDUP_REMOVED lines=11> */
[C---:B-1----:R-:W-:Y:S06]  /*11cc0*/  HMMA.16816.F32 R112, R68.reuse, R108, RZ ;  /* 0x0000006c4470723c */ /* 0x042fec00000018ff */
[----:B------:R-:W1:Y:S02]  /*11cd0*/  MUFU.EX2 R33, R33 ;  /* 0x0000002100217308 */ /* 0x000e640000000800 */
[C---:B------:R-:W-:Y:S06]  /*11ce0*/  HMMA.16816.F32 R88, R68.reuse, R84, RZ ;  /* 0x000000544458723c */ /* 0x040fec00000018ff */
        /* <DEDUP_REMOVED lines=16> */
[C---:B----4-:R-:W-:Y:S06]  /*11df0*/  HMMA.16816.F32 R104, R4.reuse, R12, R104 ;  /* 0x0000000c0468723c */ /* 0x050fec0000001868 */
        /* <DEDUP_REMOVED lines=27> */
[----:B------:R-:W-:Y:S03]  /*11fb0*/  HMMA.16816.F32 R84, R4, R18, R84 ;  /* 0x000000120454723c */ /* 0x000fe60000001854 */
[----:B------:R-:W-:Y:S01]  /*11fc0*/  F2FP.F16.F32.PACK_AB R4, R32, R35 ;  /* 0x000000232004723e */ /* 0x000fe200000000ff */
[----:B------:R-:W-:Y:S01]  /*11fd0*/  LDSM.16.MT88.4 R16, [R126+0xa400] ;  /* 0x00a400007e10783b */ /* 0x000fe20000004200 */
[----:B------:R-:W-:-:S02]  /*11fe0*/  F2FP.F16.F32.PACK_AB R5, R31, R34 ;  /* 0x000000221f05723e */ /* 0x000fc400000000ff */
[----:B---3--:R-:W-:Y:S01]  /*11ff0*/  F2FP.F16.F32.PACK_AB R6, R29, R30 ;  /* 0x0000001e1d06723e */ /* 0x008fe200000000ff */
        /* <DEDUP_REMOVED lines=24> */
[----:B------:R-:W-:Y:S08]  /*12180*/  MUFU.EX2 R56, R56 ;  /* 0x0000003800387308 */ /* 0x000ff00000000800 */
[----:B------:R-:W-:Y:S01]  /*12190*/  MUFU.EX2 R59, R59 ;  /* 0x0000003b003b7308 */ /* 0x000fe20000000800 */
[C---:B---3--:R-:W-:Y:S07]  /*121a0*/  HMMA.16816.F32 R80, R4.reuse, R12, R80 ;  /* 0x0000000c0450723c */ /* 0x048fee0000001850 */
[----:B------:R-:W-:Y:S01]  /*121b0*/  MUFU.EX2 R57, R57 ;  /* 0x0000003900397308 */ /* 0x000fe20000000800 */
[C---:B------:R-:W-:Y:S01]  /*121c0*/  HMMA.16816.F32 R76, R4.reuse, R14, R76 ;  /* 0x0000000e044c723c */ /* 0x040fe2000000184c */
[----:B------:R-:W3:Y:S06]  /*121d0*/  LDSM.16.MT88.4 R12, [R126+0x9c00] ;  /* 0x009c00007e0c783b */ /* 0x000eec0000004200 */
[----:B------:R-:W-:Y:S01]  /*121e0*/  MUFU.EX2 R66, R66 ;  /* 0x0000004200427308 */ /* 0x000fe20000000800 */
[C---:B--2---:R-:W-:Y:S08]  /*121f0*/  HMMA.16816.F32 R72, R4.reuse, R8, R72 ;  /* 0x000000080448723c */ /* 0x044ff00000001848 */
[----:B------:R-:W-:Y:S01]  /*12200*/  HMMA.16816.F32 R68, R4, R10, R68 ;  /* 0x0000000a0444723c */ /* 0x000fe20000001844 */
[----:B------:R-:W2:Y:S02]  /*12210*/  LDSM.16.MT88.4 R8, [R122+0x9c00] ;  /* 0x009c00007a08783b */ /* 0x000ea40000004200 */
[----:B------:R-:W-:-:S02]  /*12220*/  F2FP.F16.F32.PACK_AB R4, R62, R63 ;  /* 0x0000003f3e04723e */ /* 0x000fc400000000ff */
[----:B------:R-:W-:Y:S02]  /*12230*/  F2FP.F16.F32.PACK_AB R5, R60, R61 ;  /* 0x0000003d3c05723e */ /* 0x000fe400000000ff */
[----:B------:R-:W-:Y:S02]  /*12240*/  F2FP.F16.F32.PACK_AB R6, R25, R26 ;  /* 0x0000001a1906723e */ /* 0x000fe400000000ff */
[----:B------:R-:W-:-:S07]  /*12250*/  F2FP.F16.F32.PACK_AB R7, R3, R24 ;  /* 0x000000180307723e */ /* 0x000fce00000000ff */
[C---:B---3--:R-:W-:Y:S08]  /*12260*/  HMMA.16816.F32 R112, R4.reuse, R12, R112 ;  /* 0x0000000c0470723c */ /* 0x048ff00000001870 */
[C---:B------:R-:W-:Y:S01]  /*12270*/  HMMA.16816.F32 R108, R4.reuse, R14, R108 ;  /* 0x0000000e046c723c */ /* 0x040fe2000000186c */
[----:B------:R-:W3:Y:S07]  /*12280*/  LDSM.16.MT88.4 R12, [R126+0xbc00] ;  /* 0x00bc00007e0c783b */ /* 0x000eee0000004200 */
[C---:B--2---:R-:W-:Y:S08]  /*12290*/  HMMA.16816.F32 R104, R4.reuse, R8, R104 ;  /* 0x000000080468723c */ /* 0x044ff00000001868 */
[C---:B------:R-:W-:Y:S01]  /*122a0*/  HMMA.16816.F32 R100, R4.reuse, R10, R100 ;  /* 0x0000000a0464723c */ /* 0x040fe20000001864 */
[----:B------:R-:W2:Y:S07]  /*122b0*/  LDSM.16.MT88.4 R8, [R122+0xbc00] ;  /* 0x00bc00007a08783b */ /* 0x000eae0000004200 */
        /* <DEDUP_REMOVED lines=10> */
[----:B------:R-:W-:Y:S01]  /*12360*/  HMMA.16816.F32 R68, R4, R10, R68 ;  /* 0x0000000a0444723c */ /* 0x000fe20000001844 */
[----:B------:R-:W2:Y:S02]  /*12370*/  LDSM.16.MT88.4 R8, [R122+0xa000] ;  /* 0x00a000007a08783b */ /* 0x000ea40000004200 */
[----:B------:R-:W-:-:S02]  /*12380*/  F2FP.F16.F32.PACK_AB R4, R165, R168 ;  /* 0x000000a8a504723e */ /* 0x000fc400000000ff */
[----:B------:R-:W-:Y:S02]  /*12390*/  F2FP.F16.F32.PACK_AB R5, R163, R166 ;  /* 0x000000a6a305723e */ /* 0x000fe400000000ff */
[----:B-1----:R-:W-:Y:S02]  /*123a0*/  F2FP.F16.F32.PACK_AB R6, R139, R164 ;  /* 0x000000a48b06723e */ /* 0x002fe400000000ff */
[----:B-----5:R-:W-:-:S07]  /*123b0*/  F2FP.F16.F32.PACK_AB R7, R137, R138 ;  /* 0x0000008a8907723e */ /* 0x020fce00000000ff */
[C---:B---3--:R-:W-:Y:S08]  /*123c0*/  HMMA.16816.F32 R112, R4.reuse, R12, R112 ;  /* 0x0000000c0470723c */ /* 0x048ff00000001870 */
        /* <DEDUP_REMOVED lines=13> */
[----:B------:R-:W-:Y:S07]  /*124a0*/  LDSM.16.MT88.4 R12, [R122+0xa400] ;  /* 0x00a400007a0c783b */ /* 0x000fee0000004200 */
[C---:B--2---:R-:W-:Y:S08]  /*124b0*/  HMMA.16816.F32 R72, R4.reuse, R8, R72 ;  /* 0x000000080448723c */ /* 0x044ff00000001848 */
[----:B------:R-:W-:Y:S01]  /*124c0*/  HMMA.16816.F32 R68, R4, R10, R68 ;  /* 0x0000000a0444723c */ /* 0x000fe20000001844 */
[----:B------:R-:W1:Y:S02]  /*124d0*/  LDSM.16.MT88.4 R8, [R126+0xc400] ;  /* 0x00c400007e08783b */ /* 0x000e640000004200 */
[-C--:B------:R-:W-:Y:S01]  /*124e0*/  FFMA.FTZ R5, R125, R53.reuse, -R52 ;  /* 0x000000357d057223 */ /* 0x080fe20000010834 */
[-C--:B------:R-:W-:Y:S01]  /*124f0*/  FFMA.FTZ R125, R128, R53.reuse, -R51 ;  /* 0x00000035807d7223 */ /* 0x080fe20000010833 */
[----:B------:R-:W-:Y:S01]  /*12500*/  FADD.FTZ R4, R136, R135 ;  /* 0x0000008788047221 */ /* 0x000fe20000010000 */
[-CC-:B------:R-:W-:Y:S01]  /*12510*/  FFMA.FTZ R128, R46, R53.reuse, -R51.reuse ;  /* 0x000000352e807223 */ /* 0x180fe20000010833 */
[----:B------:R2:W3:Y:S01]  /*12520*/  MUFU.EX2 R136, R5 ;  /* 0x0000000500887308 */ /* 0x0004e20000000800 */
[-C--:B------:R-:W-:Y:S01]  /*12530*/  FFMA.FTZ R46, R42, R53.reuse, -R51 ;  /* 0x000000352a2e7223 */ /* 0x080fe20000010833 */
[----:B------:R-:W-:Y:S01]  /*12540*/  FADD.FTZ R65, R65, R4 ;  /* 0x0000000441417221 */ /* 0x000fe20000010000 */
[----:B----4-:R-:W-:Y:S01]  /*12550*/  F2FP.F16.F32.PACK_AB R4, R131, R132 ;  /* 0x000000848304723e */ /* 0x010fe200000000ff */
[----:B------:R-:W-:-:S02]  /*12560*/  FFMA.FTZ R42, R44, R53, -R52 ;  /* 0x000000352c2a7223 */ /* 0x000fc40000010834 */
[----:B------:R-:W-:Y:S01]  /*12570*/  FADD.FTZ R123, R64, R65 ;  /* 0x00000041407b7221 */ /* 0x000fe20000010000 */
[-CC-:B------:R-:W-:Y:S01]  /*12580*/  FFMA.FTZ R65, R58, R53.reuse, -R51.reuse ;  /* 0x000000353a417223 */ /* 0x180fe20000010833 */
[----:B------:R-:W4:Y:S01]  /*12590*/  MUFU.EX2 R125, R125 ;  /* 0x0000007d007d7308 */ /* 0x000f220000000800 */
[-C--:B------:R-:W-:Y:S01]  /*125a0*/  FFMA.FTZ R64, R22, R53.reuse, -R51 ;  /* 0x0000003516407223 */ /* 0x080fe20000010833 */
[----:B------:R-:W-:Y:S01]  /*125b0*/  FFMA.FTZ R58, R23, R53, -R52 ;  /* 0x00000035173a7223 */ /* 0x000fe20000010834 */
[----:B------:R-:W-:-:S04]  /*125c0*/  FADD.FTZ R50, R50, R123 ;  /* 0x0000007b32327221 */ /* 0x000fc80000010000 */
[----:B------:R-:W-:Y:S01]  /*125d0*/  FADD.FTZ R49, R49, R50 ;  /* 0x0000003231317221 */ /* 0x000fe20000010000 */
[----:B------:R-:W-:Y:S01]  /*125e0*/  MUFU.EX2 R64, R64 ;  /* 0x0000004000407308 */ /* 0x000fe20000000800 */
[----:B--2---:R-:W-:Y:S02]  /*125f0*/  F2FP.F16.F32.PACK_AB R5, R167, R134 ;  /* 0x00000086a705723e */ /* 0x004fe400000000ff */
[----:B---3--:R-:W-:-:S05]  /*12600*/  F2FP.F16.F32.PACK_AB R6, R136, R129 ;  /* 0x000000818806723e */ /* 0x008fca00000000ff */
[----:B------:R-:W2:Y:S01]  /*12610*/  MUFU.EX2 R65, R65 ;  /* 0x0000004100417308 */ /* 0x000ea20000000800 */
[----:B----4-:R-:W-:-:S07]  /*12620*/  F2FP.F16.F32.PACK_AB R7, R125, R130 ;  /* 0x000000827d07723e */ /* 0x010fce00000000ff */
[C---:B------:R-:W-:Y:S01]  /*12630*/  HMMA.16816.F32 R112, R4.reuse, R16, R112 ;  /* 0x000000100470723c */ /* 0x040fe20000001870 */
[----:B------:R-:W3:Y:S07]  /*12640*/  MUFU.EX2 R58, R58 ;  /* 0x0000003a003a7308 */ /* 0x000eee0000000800 */
[C---:B-1----:R-:W-:Y:S01]  /*12650*/  HMMA.16816.F32 R96, R4.reuse, R8, R96 ;  /* 0x000000080460723c */ /* 0x042fe20000001860 */
[----:B------:R-:W-:Y:S07]  /*12660*/  MUFU.EX2 R42, R42 ;  /* 0x0000002a002a7308 */ /* 0x000fee0000000800 */
[C---:B------:R-:W-:Y:S01]  /*12670*/  HMMA.16816.F32 R92, R4.reuse, R10, R92 ;  /* 0x0000000a045c723c */ /* 0x040fe2000000185c */
[----:B------:R-:W1:Y:S07]  /*12680*/  LDSM.16.MT88.4 R8, [R122+0xe400] ;  /* 0x00e400007a08783b */ /* 0x000e6e0000004200 */
        /* <DEDUP_REMOVED lines=8> */
[C---:B----4-:R-:W-:Y:S08]  /*12710*/  HMMA.16816.F32 R88, R4.reuse, R16, R88 ;  /* 0x000000100458723c */ /* 0x050ff00000001858 */
[C---:B------:R-:W-:Y:S01]  /*12720*/  HMMA.16816.F32 R84, R4.reuse, R18, R84 ;  /* 0x000000120454723c */ /* 0x040fe20000001854 */
[----:B------:R-:W-:Y:S07]  /*12730*/  LDSM.16.MT88.4 R16, [R126+0xc800] ;  /* 0x00c800007e10783b */ /* 0x000fee0000004200 */
[C---:B-----5:R-:W-:Y:S08]  /*12740*/  HMMA.16816.F32 R80, R4.reuse, R12, R80 ;  /* 0x0000000c0450723c */ /* 0x060ff00000001850 */
[----:B------:R-:W-:Y:S03]  /*12750*/  HMMA.16816.F32 R76, R4, R14, R76 ;  /* 0x0000000e044c723c */ /* 0x000fe6000000184c */
[----:B------:R-:W-:Y:S01]  /*12760*/  FFMA.FTZ R4, R20, R53, -R51 ;  /* 0x0000003514047223 */ /* 0x000fe20000010833 */
[----:B------:R-:W-:Y:S01]  /*12770*/  FADD.FTZ R5, R54, R67 ;  /* 0x0000004336057221 */ /* 0x000fe20000010000 */
[----:B------:R-:W4:Y:S01]  /*12780*/  LDSM.16.MT88.4 R20, [R122+0xa800] ;  /* 0x00a800007a14783b */ /* 0x000f220000004200 */
[----:B------:R-:W-:Y:S01]  /*12790*/  F2FP.F16.F32.PACK_AB R6, R66, R57 ;  /* 0x000000394206723e */ /* 0x000fe200000000ff */
[----:B------:R3:W5:Y:S01]  /*127a0*/  MUFU.EX2 R67, R4 ;  /* 0x0000000400437308 */ /* 0x0007620000000800 */
[----:B------:R-:W-:Y:S01]  /*127b0*/  FADD.FTZ R48, R48, R5 ;  /* 0x0000000530307221 */ /* 0x000fe20000010000 */
[----:B------:R-:W4:Y:S01]  /*127c0*/  LDSM.16.MT88.4 R12, [R122+0xc800] ;  /* 0x00c800007a0c783b */ /* 0x000f220000004200 */
[----:B--2---:R-:W-:Y:S01]  /*127d0*/  F2FP.F16.F32.PACK_AB R5, R65, R64 ;  /* 0x000000404105723e */ /* 0x004fe200000000ff */
[-CC-:B------:R-:W-:Y:S01]  /*127e0*/  FFMA.FTZ R54, R43, R53.reuse, -R51.reuse ;  /* 0x000000352b367223 */ /* 0x180fe20000010833 */
[-CC-:B------:R-:W-:Y:S01]  /*127f0*/  FFMA.FTZ R43, R45, R53.reuse, -R52.reuse ;  /* 0x000000352d2b7223 */ /* 0x180fe20000010834 */
[-C--:B------:R-:W-:Y:S01]  /*12800*/  FFMA.FTZ R45, R41, R53.reuse, -R52 ;  /* 0x00000035292d7223 */ /* 0x080fe20000010834 */
[----:B------:R-:W-:Y:S01]  /*12810*/  FADD.FTZ R44, R47, R48 ;  /* 0x000000302f2c7221 */ /* 0x000fe20000010000 */
[-C--:B------:R-:W-:Y:S01]  /*12820*/  FFMA.FTZ R51, R40, R53.reuse, -R51 ;  /* 0x0000003528337223 */ /* 0x080fe20000010833 */
[----:B------:R-:W-:Y:S01]  /*12830*/  FFMA.FTZ R52, R39, R53, -R52 ;  /* 0x0000003527347223 */ /* 0x000fe20000010834 */
[----:B------:R-:W-:Y:S01]  /*12840*/  MUFU.EX2 R41, R128 ;  /* 0x0000008000297308 */ /* 0x000fe20000000800 */
[----:B------:R-:W-:-:S04]  /*12850*/  FADD.FTZ R37, R37, R44 ;  /* 0x0000002c25257221 */ /* 0x000fc80000010000 */
[----:B------:R-:W-:Y:S01]  /*12860*/  FADD.FTZ R36, R36, R37 ;  /* 0x0000002524247221 */ /* 0x000fe20000010000 */
[----:B---3--:R-:W-:Y:S02]  /*12870*/  F2FP.F16.F32.PACK_AB R4, R59, R58 ;  /* 0x0000003a3b04723e */ /* 0x008fe400000000ff */
[----:B------:R-:W-:Y:S01]  /*12880*/  MUFU.EX2 R40, R54 ;  /* 0x0000003600287308 */ /* 0x000fe20000000800 */
[----:B-----5:R-:W-:-:S07]  /*12890*/  F2FP.F16.F32.PACK_AB R7, R67, R56 ;  /* 0x000000384307723e */ /* 0x020fce00000000ff */
[C---:B-1----:R-:W-:Y:S01]  /*128a0*/  HMMA.16816.F32 R112, R4.reuse, R8, R112 ;  /* 0x000000080470723c */ /* 0x042fe20000001870 */
[----:B------:R-:W-:Y:S07]  /*128b0*/  MUFU.EX2 R39, R46 ;  /* 0x0000002e00277308 */ /* 0x000fee0000000800 */
[C---:B------:R-:W-:Y:S01]  /*128c0*/  HMMA.16816.F32 R108, R4.reuse, R10, R108 ;  /* 0x0000000a046c723c */ /* 0x040fe2000000186c */
[----:B------:R-:W1:Y:S01]  /*128d0*/  LDSM.16.MT88.4 R8, [R126+0xe800] ;  /* 0x00e800007e08783b */ /* 0x000e620000004200 */
[----:B------:R-:W2:Y:S06]  /*128e0*/  MUFU.EX2 R43, R43 ;  /* 0x0000002b002b7308 */ /* 0x000eac0000000800 */
[C---:B----4-:R-:W-:Y:S02]  /*128f0*/  HMMA.16816.F32 R104, R4.reuse, R20, R104 ;  /* 0x000000140468723c */ /* 0x050fe40000001868 */
[----:B------:R-:W-:Y:S06]  /*12900*/  MUFU.EX2 R45, R45 ;  /* 0x0000002d002d7308 */ /* 0x000fec0000000800 */
[C---:B------:R-:W-:Y:S01]  /*12910*/  HMMA.16816.F32 R100, R4.reuse, R22, R100 ;  /* 0x000000160464723c */ /* 0x040fe20000001864 */
[----:B------:R-:W3:Y:S01]  /*12920*/  LDSM.16.MT88.4 R20, [R122+0xe800] ;  /* 0x00e800007a14783b */ /* 0x000ee20000004200 */
[----:B------:R-:W-:Y:S06]  /*12930*/  MUFU.EX2 R44, R51 ;  /* 0x00000033002c7308 */ /* 0x000fec0000000800 */
[C---:B------:R-:W-:Y:S08]  /*12940*/  HMMA.16816.F32 R88, R4.reuse, R12, R88 ;  /* 0x0000000c0458723c */ /* 0x040ff00000001858 */
[C---:B------:R-:W-:Y:S01]  /*12950*/  HMMA.16816.F32 R84, R4.reuse, R14, R84 ;  /* 0x0000000e0454723c */ /* 0x040fe20000001854 */
[----:B------:R-:W4:Y:S07]  /*12960*/  LDSM.16.MT88.4 R12, [R126+0xac00] ;  /* 0x00ac00007e0c783b */ /* 0x000f2e0000004200 */
[----:B------:R-:W-:Y:S03]  /*12970*/  HMMA.16816.F32 R96, R4, R16, R96 ;  /* 0x000000100460723c */ /* 0x000fe60000001860 */
[----:B------:R-:W-:-:S02]  /*12980*/  FADD.FTZ R16, R38, R49 ;  /* 0x0000003126107221 */ /* 0x000fc40000010000 */
[----:B------:R-:W5:Y:S02]  /*12990*/  MUFU.EX2 R38, R52 ;  /* 0x0000003400267308 */ /* 0x000f640000000800 */
[----:B------:R-:W-:Y:S01]  /*129a0*/  FADD.FTZ R33, R33, R16 ;  /* 0x0000001021217221 */ /* 0x000fe20000010000 */
[----:B-1----:R-:W-:Y:S03]  /*129b0*/  HMMA.16816.F32 R80, R4, R8, R80 ;  /* 0x000000080450723c */ /* 0x002fe60000001850 */
[----:B------:R-:W-:-:S04]  /*129c0*/  FADD.FTZ R34, R34, R33 ;  /* 0x0000002122227221 */ /* 0x000fc80000010000 */
[----:B------:R-:W-:Y:S01]  /*129d0*/  FADD.FTZ R31, R31, R34 ;  /* 0x000000221f1f7221 */ /* 0x000fe20000010000 */
[C---:B------:R-:W-:Y:S01]  /*129e0*/  HMMA.16816.F32 R76, R4.reuse, R10, R76 ;  /* 0x0000000a044c723c */ /* 0x040fe2000000184c */
[----:B------:R-:W1:Y:S07]  /*129f0*/  LDSM.16.MT88.4 R8, [R122+0xac00] ;  /* 0x00ac00007a08783b */ /* 0x000e6e0000004200 */
[C---:B------:R-:W-:Y:S01]  /*12a00*/  HMMA.16816.F32 R92, R4.reuse, R18, R92 ;  /* 0x00000012045c723c */ /* 0x040fe2000000185c */
[----:B------:R-:W1:Y:S07]  /*12a10*/  LDSM.16.MT88.4 R16, [R126+0xcc00] ;  /* 0x00cc00007e10783b */ /* 0x000e6e0000004200 */
[----:B---3--:R-:W-:Y:S03]  /*12a20*/  HMMA.16816.F32 R72, R4, R20, R72 ;  /* 0x000000140448723c */ /* 0x008fe60000001848 */
[----:B------:R-:W-:Y:S01]  /*12a30*/  FADD.FTZ R21, R35, R36 ;  /* 0x0000002423157221 */ /* 0x000fe20000010000 */
[----:B------:R-:W-:-:S03]  /*12a40*/  FADD.FTZ R20, R28, R31 ;  /* 0x0000001f1c147221 */ /* 0x000fc60000010000 */
[----:B------:R-:W-:Y:S01]  /*12a50*/  FADD.FTZ R21, R32, R21 ;  /* 0x0000001520157221 */ /* 0x000fe20000010000 */
[----:B------:R-:W-:Y:S01]  /*12a60*/  FADD.FTZ R20, R27, R20 ;  /* 0x000000141b147221 */ /* 0x000fe20000010000 */
[----:B------:R-:W-:Y:S03]  /*12a70*/  HMMA.16816.F32 R68, R4, R22, R68 ;  /* 0x000000160444723c */ /* 0x000fe60000001844 */
[----:B--2---:R-:W-:Y:S01]  /*12a80*/  F2FP.F16.F32.PACK_AB R4, R42, R43 ;  /* 0x0000002b2a04723e */ /* 0x004fe200000000ff */
[----:B------:R-:W-:Y:S01]  /*12a90*/  FADD.FTZ R22, R30, R21 ;  /* 0x000000151e167221 */ /* 0x000fe20000010000 */
[----:B------:R-:W-:Y:S01]  /*12aa0*/  F2FP.F16.F32.PACK_AB R5, R40, R41 ;  /* 0x000000292805723e */ /* 0x000fe200000000ff */
[----:B------:R-:W-:Y:S01]  /*12ab0*/  FADD.FTZ R21, R61, R20 ;  /* 0x000000143d157221 */ /* 0x000fe20000010000 */
[----:B-----5:R-:W-:Y:S01]  /*12ac0*/  F2FP.F16.F32.PACK_AB R6, R38, R45 ;  /* 0x0000002d2606723e */ /* 0x020fe200000000ff */
[----:B------:R-:W-:Y:S01]  /*12ad0*/  FADD.FTZ R22, R29, R22 ;  /* 0x000000161d167221 */ /* 0x000fe20000010000 */
[----:B------:R-:W-:Y:S01]  /*12ae0*/  F2FP.F16.F32.PACK_AB R7, R44, R39 ;  /* 0x000000272c07723e */ /* 0x000fe200000000ff */
[----:B------:R-:W-:-:S02]  /*12af0*/  FADD.FTZ R21, R60, R21 ;  /* 0x000000153c157221 */ /* 0x000fc40000010000 */
[----:B------:R-:W-:Y:S02]  /*12b00*/  FADD.FTZ R23, R63, R22 ;  /* 0x000000163f177221 */ /* 0x000fe40000010000 */
[----:B------:R-:W-:Y:S02]  /*12b10*/  FADD.FTZ R24, R24, R21 ;  /* 0x0000001518187221 */ /* 0x000fe40000010000 */
[----:B----4-:R-:W-:Y:S03]  /*12b20*/  HMMA.16816.F32 R112, R4, R12, R112 ;  /* 0x0000000c0470723c */ /* 0x010fe60000001870 */
        /* <DEDUP_REMOVED lines=14> */
[----:B------:R-:W-:Y:S01]  /*12c10*/  FADD.FTZ R134, R134, R137 ;  /* 0x0000008986867221 */ /* 0x000fe20000010000 */
[----:B------:R-:W-:Y:S01]  /*12c20*/  HMMA.16816.F32 R100, R4, R10, R100 ;  /* 0x0000000a0464723c */ /* 0x000fe20000001864 */
[----:B------:R-:W1:Y:S02]  /*12c30*/  LDSM.16.MT88.4 R8, [R126+0xec00] ;  /* 0x00ec00007e08783b */ /* 0x000e640000004200 */
[----:B------:R-:W-:Y:S01]  /*12c40*/  FADD.FTZ R139, R139, R164 ;  /* 0x000000a48b8b7221 */ /* 0x000fe20000010000 */
[----:B------:R-:W-:-:S04]  /*12c50*/  FADD.FTZ R167, R167, R134 ;  /* 0x00000086a7a77221 */ /* 0x000fc80000010000 */
[----:B------:R-:W-:Y:S01]  /*12c60*/  FADD.FTZ R130, R130, R167 ;  /* 0x000000a782827221 */ /* 0x000fe20000010000 */
[----:B------:R-:W-:Y:S03]  /*12c70*/  HMMA.16816.F32 R96, R4, R16, R96 ;  /* 0x000000100460723c */ /* 0x000fe60000001860 */
[----:B------:R-:W-:-:S04]  /*12c80*/  FADD.FTZ R125, R125, R130 ;  /* 0x000000827d7d7221 */ /* 0x000fc80000010000 */
[----:B------:R-:W-:Y:S01]  /*12c90*/  FADD.FTZ R64, R64, R125 ;  /* 0x0000007d40407221 */ /* 0x000fe20000010000 */
[----:B------:R-:W-:Y:S01]  /*12ca0*/  HMMA.16816.F32 R92, R4, R18, R92 ;  /* 0x00000012045c723c */ /* 0x000fe2000000185c */
[----:B------:R-:W3:Y:S02]  /*12cb0*/  LDSM.16.MT88.4 R16, [R122+0xec00] ;  /* 0x00ec00007a10783b */ /* 0x000ee40000004200 */
[----:B------:R-:W-:-:S04]  /*12cc0*/  FADD.FTZ R65, R65, R64 ;  /* 0x0000004041417221 */ /* 0x000fc80000010000 */
[----:B------:R-:W-:Y:S01]  /*12cd0*/  FADD.FTZ R56, R56, R65 ;  /* 0x0000004138387221 */ /* 0x000fe20000010000 */
[----:B--2---:R-:W-:Y:S03]  /*12ce0*/  HMMA.16816.F32 R88, R4, R12, R88 ;  /* 0x0000000c0458723c */ /* 0x004fe60000001858 */
[----:B------:R-:W-:-:S04]  /*12cf0*/  FADD.FTZ R12, R132, R139 ;  /* 0x0000008b840c7221 */ /* 0x000fc80000010000 */
[----:B------:R-:W-:Y:S01]  /*12d00*/  FADD.FTZ R12, R131, R12 ;  /* 0x0000000c830c7221 */ /* 0x000fe20000010000 */
[----:B------:R-:W-:Y:S03]  /*12d10*/  HMMA.16816.F32 R84, R4, R14, R84 ;  /* 0x0000000e0454723c */ /* 0x000fe60000001854 */
[----:B------:R-:W-:-:S04]  /*12d20*/  FADD.FTZ R3, R129, R12 ;  /* 0x0000000c81037221 */ /* 0x000fc80000010000 */
[----:B------:R-:W-:Y:S01]  /*12d30*/  FADD.FTZ R3, R136, R3 ;  /* 0x0000000388037221 */ /* 0x000fe20000010000 */
[----:B-1----:R-:W-:Y:S03]  /*12d40*/  HMMA.16816.F32 R80, R4, R8, R80 ;  /* 0x000000080450723c */ /* 0x002fe60000001850 */
        /* <DEDUP_REMOVED lines=11> */
[----:B------:R-:W-:Y:S01]  /*12e00*/  FADD.FTZ R39, R39, R40 ;  /* 0x0000002827277221 */ /* 0x000fe20000010000 */
[----:B------:R-:W-:Y:S03]  /*12e10*/  HMMA.16816.F32 R68, R4, R18, R68 ;  /* 0x000000120444723c */ /* 0x000fe60000001844 */
[----:B------:R-:W-:Y:S01]  /*12e20*/  FADD.FTZ R45, R45, R42 ;  /* 0x0000002a2d2d7221 */ /* 0x000fe20000010000 */
[----:B------:R-:W-:-:S03]  /*12e30*/  FADD.FTZ R164, R44, R39 ;  /* 0x000000272ca47221 */ /* 0x000fc60000010000 */
[----:B------:R-:W-:Y:S01]  /*12e40*/  FADD.FTZ R165, R38, R45 ;  /* 0x0000002d26a57221 */ /* 0x000fe20000010000 */
[----:B------:R-:W-:-:S12]  /*12e50*/  @!P0 BRA `(.L_x_1106) ;  /* 0x0000004000948947 */ /* 0x000fd80003800000 */
[----:B------:R-:W-:Y:S01]  /*12e60*/  ISETP.NE.U32.AND P3, PT, R160, RZ, PT ;  /* 0x000000ffa000720c */ /* 0x000fe20003f65070 */
[----:B------:R-:W-:Y:S01]  /*12e70*/  VIADD R163, R55, 0xfffffffe ;  /* 0xfffffffe37a37836 */ /* 0x000fe20000000000 */
[----:B------:R-:W-:Y:S01]  /*12e80*/  MOV R125, R0 ;  /* 0x00000000007d7202 */ /* 0x000fe20000000f00 */
[----:B------:R-:W-:Y:S01]  /*12e90*/  IMAD.MOV.U32 R123, RZ, RZ, R2 ;  /* 0x000000ffff7b7224 */ /* 0x000fe200078e0002 */
[----:B------:R-:W-:-:S13]  /*12ea0*/  ISETP.NE.AND.EX P3, PT, R161, RZ, PT, P3 ;  /* 0x000000ffa100720c */ /* 0x000fda0003f65330 */
.L_x_1113:
        /* <DEDUP_REMOVED lines=80> */
.L_x_1108:
[----:B------:R-:W-:Y:S05]  /*133b0*/  BSYNC.RECONVERGENT B0 ;  /* 0x0000000000007941 */ /* 0x000fea0003800200 */
.L_x_1107:
        /* <DEDUP_REMOVED lines=17> */
[C---:B------:R-:W-:Y:S05]  /*134d0*/  IADD3.X R3, PT, PT, R0.reuse, R5, RZ, P5, !PT ;  /* 0x0000000500037210 */ /* 0x040fea0002ffe4ff */
        /* <DEDUP_REMOVED lines=53> */
[----:B------:R-:W1:Y:S06]  /*13830*/  LDSM.16.M88.4 R8, [R140+0x3000] ;  /* 0x003000008c08783b */ /* 0x000e6c0000000200 */
[----:B------:R-:W2:Y:S06]  /*13840*/  LDSM.16.M88.4 R16, [R140+0x3400] ;  /* 0x003400008c10783b */ /* 0x000eac0000000200 */
[----:B------:R-:W3:Y:S06]  /*13850*/  LDSM.16.M88.4 R24, [R140+0x3800] ;  /* 0x003800008c18783b */ /* 0x000eec0000000200 */
[----:B------:R-:W0:Y:S06]  /*13860*/  LDGDEPBAR ;  /* 0x00000000000079af */ /* 0x000e2c0000000000 */
[----:B------:R-:W4:Y:S06]  /*13870*/  LDSM.16.M88.4 R32, [R140+0x3c00] ;  /* 0x003c00008c20783b */ /* 0x000f2c0000000200 */
[----:B------:R-:W5:Y:S06]  /*13880*/  LDSM.16.M88.4 R40, [R140+0x4000] ;  /* 0x004000008c28783b */ /* 0x000f6c0000000200 */
[----:B------:R-:W5:Y:S01]  /*13890*/  LDSM.16.M88.4 R48, [R140+0x4400] ;  /* 0x004400008c30783b */ /* 0x000f620000000200 */
[C---:B-1----:R-:W-:Y:S05]  /*138a0*/  HMMA.16816.F32 R4, R128.reuse, R8, RZ ;  /* 0x000000088004723c */ /* 0x042fea00000018ff */
[----:B------:R-:W1:Y:S06]  /*138b0*/  LDSM.16.M88.4 R56, [R140+0x4800] ;  /* 0x004800008c38783b */ /* 0x000e6c0000000200 */
[----:B------:R-:W1:Y:S01]  /*138c0*/  LDSM.16.M88.4 R64, [R140+0x4c00] ;  /* 0x004c00008c40783b */ /* 0x000e620000000200 */
[C---:B------:R-:W-:Y:S05]  /*138d0*/  HMMA.16816.F32 R8, R128.reuse, R10, RZ ;  /* 0x0000000a8008723c */ /* 0x040fea00000018ff */
[----:B------:R-:W-:Y:S03]  /*138e0*/  LDSM.16.M88.4 R132, [R127] ;  /* 0x000000007f84783b */ /* 0x000fe60000000200 */
[C---:B--2---:R-:W-:Y:S03]  /*138f0*/  HMMA.16816.F32 R12, R128.reuse, R16, RZ ;  /* 0x00000010800c723c */ /* 0x044fe600000018ff */
[----:B------:R-:W2:Y:S05]  /*13900*/  LDSM.16.M88.4 R136, [R124+0x3000] ;  /* 0x003000007c88783b */ /* 0x000eaa0000000200 */
[C---:B------:R-:W-:Y:S01]  /*13910*/  HMMA.16816.F32 R16, R128.reuse, R18, RZ ;  /* 0x000000128010723c */ /* 0x040fe200000018ff */
[----:B------:R-:W2:Y:S07]  /*13920*/  LD.E R0, desc[UR4][R120.64+0x18c] ;  /* 0x00018c0478007980 */ /* 0x000eae000c101900 */
        /* <DEDUP_REMOVED lines=8> */
[C---:B-1----:R-:W-:Y:S08]  /*139b0*/  HMMA.16816.F32 R52, R128.reuse, R56, RZ ;  /* 0x000000388034723c */ /* 0x042ff000000018ff */
[C---:B------:R-:W-:Y:S08]  /*139c0*/  HMMA.16816.F32 R56, R128.reuse, R58, RZ ;  /* 0x0000003a8038723c */ /* 0x040ff000000018ff */
[C---:B------:R-:W-:Y:S08]  /*139d0*/  HMMA.16816.F32 R60, R128.reuse, R64, RZ ;  /* 0x00000040803c723c */ /* 0x040ff000000018ff */
[----:B------:R-:W-:Y:S01]  /*139e0*/  HMMA.16816.F32 R64, R128, R66, RZ ;  /* 0x000000428040723c */ /* 0x000fe200000018ff */
        /* <DEDUP_REMOVED lines=24> */
[----:B------:R-:W1:Y:S06]  /*13b70*/  LDSM.16.M88.4 R128, [R140+0x5000] ;  /* 0x005000008c80783b */ /* 0x000e6c0000000200 */
[----:B------:R-:W2:Y:S01]  /*13b80*/  LDSM.16.M88.4 R132, [R140+0x5400] ;  /* 0x005400008c84783b */ /* 0x000ea20000000200 */
        /* <DEDUP_REMOVED lines=76> */
[C---:B------:R-:W-:Y:S08]  /*14050*/  HMMA.16816.F32 R8, R128.reuse, R134, R8 ;  /* 0x000000868008723c */ /* 0x040ff00000001808 */
[C---:B--2---:R-:W-:Y:S03]  /*14060*/  HMMA.16816.F32 R12, R128.reuse, R136, R12 ;  /* 0x00000088800c723c */ /* 0x044fe6000000180c */
[-C--:B------:R-:W-:Y:S01]  /*14070*/  FMUL.FTZ R196, R4, R0.reuse ;  /* 0x0000000004c47220 */ /* 0x080fe20000410000 */
[-C--:B------:R-:W-:Y:S01]  /*14080*/  FMUL.FTZ R229, R5, R0.reuse ;  /* 0x0000000005e57220 */ /* 0x080fe20000410000 */
[-C--:B------:R-:W-:Y:S01]  /*14090*/  FMUL.FTZ R227, R6, R0.reuse ;  /* 0x0000000006e37220 */ /* 0x080fe20000410000 */
[-C--:B------:R-:W-:Y:S02]  /*140a0*/  FMUL.FTZ R194, R7, R0.reuse ;  /* 0x0000000007c27220 */ /* 0x080fe40000410000 */
[----:B------:R-:W1:Y:S01]  /*140b0*/  LDSM.16.M88.4 R4, [R124+0x7800] ;  /* 0x007800007c04783b */ /* 0x000e620000000200 */
[----:B------:R-:W2:Y:S01]  /*140c0*/  MUFU.TANH R196, R196 ;  /* 0x000000c400c47308 */ /* 0x000ea20000002400 */
[C---:B------:R-:W-:Y:S03]  /*140d0*/  HMMA.16816.F32 R16, R128.reuse, R138, R16 ;  /* 0x0000008a8010723c */ /* 0x040fe60000001810 */
[-C--:B------:R-:W-:Y:S01]  /*140e0*/  FMUL.FTZ R9, R9, R0.reuse ;  /* 0x0000000009097220 */ /* 0x080fe20000410000 */
[-C--:B------:R-:W-:Y:S01]  /*140f0*/  FMUL.FTZ R10, R10, R0.reuse ;  /* 0x000000000a0a7220 */ /* 0x080fe20000410000 */
[-C--:B------:R-:W-:Y:S01]  /*14100*/  FMUL.FTZ R11, R11, R0.reuse ;  /* 0x000000000b0b7220 */ /* 0x080fe20000410000 */
[-C--:B------:R-:W-:Y:S03]  /*14110*/  FMUL.FTZ R237, R8, R0.reuse ;  /* 0x0000000008ed7220 */ /* 0x080fe60000410000 */
[----:B------:R-:W3:Y:S01]  /*14120*/  MUFU.TANH R235, R9 ;  /* 0x0000000900eb7308 */ /* 0x000ee20000002400 */
[-C--:B------:R-:W-:Y:S01]  /*14130*/  FMUL.FTZ R12, R12, R0.reuse ;  /* 0x000000000c0c7220 */ /* 0x080fe20000410000 */
[-C--:B------:R-:W-:Y:S01]  /*14140*/  FMUL.FTZ R13, R13, R0.reuse ;  /* 0x000000000d0d7220 */ /* 0x080fe20000410000 */
[-C--:B------:R-:W-:Y:S01]  /*14150*/  FMUL.FTZ R14, R14, R0.reuse ;  /* 0x000000000e0e7220 */ /* 0x080fe20000410000 */
[-C--:B------:R-:W-:Y:S06]  /*14160*/  FMUL.FTZ R15, R15, R0.reuse ;  /* 0x000000000f0f7220 */ /* 0x080fec0000410000 */
[----:B------:R-:W4:Y:S01]  /*14170*/  MUFU.TANH R233, R10 ;  /* 0x0000000a00e97308 */ /* 0x000f220000002400 */
[-C--:B------:R-:W-:Y:S01]  /*14180*/  FMUL.FTZ R217, R16, R0.reuse ;  /* 0x0000000010d97220 */ /* 0x080fe20000410000 */
[-C--:B------:R-:W-:Y:S01]  /*14190*/  FMUL.FTZ R17, R17, R0.reuse ;  /* 0x0000000011117220 */ /* 0x080fe20000410000 */
[-C--:B------:R-:W-:Y:S01]  /*141a0*/  FMUL.FTZ R18, R18, R0.reuse ;  /* 0x0000000012127220 */ /* 0x080fe20000410000 */
[-C--:B------:R-:W-:Y:S06]  /*141b0*/  FMUL.FTZ R19, R19, R0.reuse ;  /* 0x0000000013137220 */ /* 0x080fec0000410000 */
[----:B------:R5:W2:Y:S10]  /*141c0*/  MUFU.TANH R231, R11 ;  /* 0x0000000b00e77308 */ /* 0x000ab40000002400 */
[----:B------:R-:W2:Y:S01]  /*141d0*/  MUFU.TANH R229, R229 ;  /* 0x000000e500e57308 */ /* 0x000ea20000002400 */
[C---:B-1----:R-:W-:Y:S09]  /*141e0*/  HMMA.16816.F32 R20, R128.reuse, R4, R20 ;  /* 0x000000048014723c */ /* 0x042ff20000001814 */
[----:B------:R-:W1:Y:S01]  /*141f0*/  MUFU.TANH R227, R227 ;  /* 0x000000e300e37308 */ /* 0x000e620000002400 */
[----:B-----5:R-:W5:Y:S01]  /*14200*/  LDSM.16.M88.4 R8, [R124+0x7c00] ;  /* 0x007c00007c08783b */ /* 0x020f620000000200 */
[C---:B------:R-:W-:Y:S08]  /*14210*/  HMMA.16816.F32 R24, R128.reuse, R6, R24 ;  /* 0x000000068018723c */ /* 0x040ff00000001818 */
[----:B------:R-:W1:Y:S01]  /*14220*/  MUFU.TANH R194, R194 ;  /* 0x000000c200c27308 */ /* 0x000e620000002400 */
[----:B------:R-:W3:Y:S09]  /*14230*/  LDSM.16.M88.4 R4, [R124+0x8000] ;  /* 0x008000007c04783b */ /* 0x000ef20000000200 */
        /* <DEDUP_REMOVED lines=17> */
[C---:B---3--:R-:W-:Y:S03]  /*14350*/  HMMA.16816.F32 R36, R128.reuse, R4, R36 ;  /* 0x000000048024723c */ /* 0x048fe60000001824 */
[-C--:B------:R-:W-:Y:S01]  /*14360*/  FMUL.FTZ R28, R28, R0.reuse ;  /* 0x000000001c1c7220 */ /* 0x080fe20000410000 */
[-C--:B------:R-:W-:Y:S01]  /*14370*/  FMUL.FTZ R29, R29, R0.reuse ;  /* 0x000000001d1d7220 */ /* 0x080fe20000410000 */
[-C--:B------:R-:W-:Y:S01]  /*14380*/  FMUL.FTZ R30, R30, R0.reuse ;  /* 0x000000001e1e7220 */ /* 0x080fe20000410000 */
[-C--:B------:R-:W-:Y:S03]  /*14390*/  FMUL.FTZ R31, R31, R0.reuse ;  /* 0x000000001f1f7220 */ /* 0x080fe60000410000 */
[----:B------:R-:W3:Y:S01]  /*143a0*/  MUFU.TANH R215, R17 ;  /* 0x0000001100d77308 */ /* 0x000ee20000002400 */
[C---:B------:R-:W-:Y:S01]  /*143b0*/  HMMA.16816.F32 R40, R128.reuse, R6, R40 ;  /* 0x000000068028723c */ /* 0x040fe20000001828 */
[----:B------:R-:W4:Y:S02]  /*143c0*/  LDSM.16.M88.4 R4, [R124+0x8800] ;  /* 0x008800007c04783b */ /* 0x000f240000000200 */
        /* <DEDUP_REMOVED lines=15> */
[C---:B-----5:R-:W-:Y:S09]  /*144c0*/  HMMA.16816.F32 R44, R128.reuse, R8, R44 ;  /* 0x00000008802c723c */ /* 0x060ff2000000182c */
[----:B------:R-:W1:Y:S01]  /*144d0*/  MUFU.TANH R205, R21 ;  /* 0x0000001500cd7308 */ /* 0x000e620000002400 */
[C---:B------:R-:W-:Y:S01]  /*144e0*/  HMMA.16816.F32 R48, R128.reuse, R10, R48 ;  /* 0x0000000a8030723c */ /* 0x040fe20000001830 */
[----:B------:R-:W5:Y:S01]  /*144f0*/  LDSM.16.M88.4 R8, [R124+0x8c00] ;  /* 0x008c00007c08783b */ /* 0x000f620000000200 */
[----:B------:R-:W-:Y:S07]  /*14500*/  DEPBAR.LE SB0, 0x0 ;  /* 0x000080000000791a */ /* 0x000fee0000000000 */
[----:B------:R-:W1:Y:S01]  /*14510*/  MUFU.TANH R203, R22 ;  /* 0x0000001600cb7308 */ /* 0x000e620000002400 */
[----:B------:R-:W-:Y:S01]  /*14520*/  BAR.SYNC.DEFER_BLOCKING 0x0 ;  /* 0x0000000000007b1d */ /* 0x000fe20000010000 */
[C---:B----4-:R-:W-:Y:S05]  /*14530*/  HMMA.16816.F32 R52, R128.reuse, R4, R52 ;  /* 0x000000048034723c */ /* 0x050fea0000001834 */
[-C--:B------:R-:W-:Y:S03]  /*14540*/  FMUL.FTZ R168, R44, R0.reuse ;  /* 0x000000002ca87220 */ /* 0x080fe60000410000 */
[----:B------:R-:W4:Y:S01]  /*14550*/  MUFU.TANH R201, R23 ;  /* 0x0000001700c97308 */ /* 0x000f220000002400 */
[-C--:B------:R-:W-:Y:S01]  /*14560*/  FMUL.FTZ R45, R45, R0.reuse ;  /* 0x000000002d2d7220 */ /* 0x080fe20000410000 */
[C---:B------:R-:W-:Y:S03]  /*14570*/  HMMA.16816.F32 R56, R128.reuse, R6, R56 ;  /* 0x000000068038723c */ /* 0x040fe60000001838 */
        /* <DEDUP_REMOVED lines=8> */
[-C--:B------:R-:W-:Y:S01]  /*14600*/  FMUL.FTZ R53, R53, R0.reuse ;  /* 0x0000000035357220 */ /* 0x080fe20000410000 */
[-C--:B------:R-:W-:Y:S04]  /*14610*/  FMUL.FTZ R54, R54, R0.reuse ;  /* 0x0000000036367220 */ /* 0x080fe80000410000 */
        /* <DEDUP_REMOVED lines=8> */
[----:B------:R5:W1:Y:S01]  /*146a0*/  MUFU.TANH R179, R53 ;  /* 0x0000003500b37308 */ /* 0x000a620000002400 */
[----:B------:R-:W-:Y:S09]  /*146b0*/  HMMA.16816.F32 R64, R128, R10, R64 ;  /* 0x0000000a8040723c */ /* 0x000ff20000001840 */
[----:B------:R2:W1:Y:S01]  /*146c0*/  MUFU.TANH R135, R54 ;  /* 0x0000003600877308 */ /* 0x0004620000002400 */
[-C--:B------:R-:W-:Y:S01]  /*146d0*/  FMUL.FTZ R182, R60, R0.reuse ;  /* 0x000000003cb67220 */ /* 0x080fe20000410000 */
[-C--:B------:R-:W-:Y:S08]  /*146e0*/  FMUL.FTZ R61, R61, R0.reuse ;  /* 0x000000003d3d7220 */ /* 0x080ff00000410000 */
[----:B------:R3:W1:Y:S01]  /*146f0*/  MUFU.TANH R134, R55 ;  /* 0x0000003700867308 */ /* 0x0006620000002400 */
[-C--:B------:R-:W-:Y:S01]  /*14700*/  FMUL.FTZ R186, R64, R0.reuse ;  /* 0x0000000040ba7220 */ /* 0x080fe20000410000 */
[-C--:B-----5:R-:W-:Y:S08]  /*14710*/  FMUL.FTZ R53, R66, R0.reuse ;  /* 0x0000000042357220 */ /* 0x0a0ff00000410000 */
[----:B------:R1:W1:Y:S01]  /*14720*/  MUFU.TANH R197, R26 ;  /* 0x0000001a00c57308 */ /* 0x0002620000002400 */
[-C--:B--2---:R-:W-:Y:S01]  /*14730*/  FMUL.FTZ R54, R63, R0.reuse ;  /* 0x000000003f367220 */ /* 0x084fe20000410000 */
[-C--:B------:R-:W-:Y:S01]  /*14740*/  FMUL.FTZ R52, R67, R0.reuse ;  /* 0x0000000043347220 */ /* 0x080fe20000410000 */
[-C--:B------:R-:W-:Y:S07]  /*14750*/  FMUL.FTZ R65, R65, R0.reuse ;  /* 0x0000000041417220 */ /* 0x080fee0000410000 */
[----:B------:R2:W1:Y:S01]  /*14760*/  MUFU.TANH R195, R27 ;  /* 0x0000001b00c37308 */ /* 0x0004620000002400 */
[----:B---3--:R-:W-:Y:S09]  /*14770*/  FMUL.FTZ R55, R62, R0 ;  /* 0x000000003e377220 */ /* 0x008ff20000410000 */
[----:B------:R2:W3:Y:S10]  /*14780*/  MUFU.TANH R188, R28 ;  /* 0x0000001c00bc7308 */ /* 0x0004f40000002400 */
[----:B------:R2:W1:Y:S10]  /*14790*/  MUFU.TANH R189, R29 ;  /* 0x0000001d00bd7308 */ /* 0x0004740000002400 */
[----:B------:R2:W1:Y:S10]  /*147a0*/  MUFU.TANH R191, R30 ;  /* 0x0000001e00bf7308 */ /* 0x0004740000002400 */
[----:B------:R2:W1:Y:S10]  /*147b0*/  MUFU.TANH R193, R31 ;  /* 0x0000001f00c17308 */ /* 0x0004740000002400 */
[----:B------:R-:W1:Y:S10]  /*147c0*/  MUFU.TANH R192, R192 ;  /* 0x000000c000c07308 */ /* 0x000e740000002400 */
[----:B------:R2:W1:Y:S10]  /*147d0*/  MUFU.TANH R190, R33 ;  /* 0x0000002100be7308 */ /* 0x0004740000002400 */
[----:B------:R2:W1:Y:S10]  /*147e0*/  MUFU.TANH R185, R34 ;  /* 0x0000002200b97308 */ /* 0x0004740000002400 */
[----:B------:R2:W1:Y:S10]  /*147f0*/  MUFU.TANH R183, R35 ;  /* 0x0000002300b77308 */ /* 0x0004740000002400 */
[----:B------:R2:W1:Y:S10]  /*14800*/  MUFU.TANH R172, R36 ;  /* 0x0000002400ac7308 */ /* 0x0004740000002400 */
[----:B------:R2:W1:Y:S10]  /*14810*/  MUFU.TANH R173, R37 ;  /* 0x0000002500ad7308 */ /* 0x0004740000002400 */
[----:B------:R2:W1:Y:S10]  /*14820*/  MUFU.TANH R175, R38 ;  /* 0x0000002600af7308 */ /* 0x0004740000002400 */
[----:B------:R2:W1:Y:S10]  /*14830*/  MUFU.TANH R171, R39 ;  /* 0x0000002700ab7308 */ /* 0x0004740000002400 */
[----:B------:R-:W1:Y:S10]  /*14840*/  MUFU.TANH R174, R174 ;  /* 0x000000ae00ae7308 */ /* 0x000e740000002400 */
        /* <DEDUP_REMOVED lines=17> */
[----:B------:R-:W1:Y:S10]  /*14960*/  MUFU.TANH R55, R55 ;  /* 0x0000003700377308 */ /* 0x000e740000002400 */
[----:B------:R-:W1:Y:S10]  /*14970*/  MUFU.TANH R54, R54 ;  /* 0x0000003600367308 */ /* 0x000e740000002400 */
[----:B------:R-:W1:Y:S10]  /*14980*/  MUFU.TANH R186, R186 ;  /* 0x000000ba00ba7308 */ /* 0x000e740000002400 */
[----:B------:R2:W1:Y:S10]  /*14990*/  MUFU.TANH R187, R65 ;  /* 0x0000004100bb7308 */ /* 0x0004740000002400 */
        /* <DEDUP_REMOVED lines=19> */
[----:B------:R-:W-:Y:S01]  /*14ad0*/  IABS R3, R7 ;  /* 0x0000000700037213 */ /* 0x000fe20000000000 */
[----:B------:R-:W3:Y:S01]  /*14ae0*/  LD.E.64 R12, desc[UR4][R120.64+0x20] ;  /* 0x00002004780c7980 */ /* 0x000ee2000c101b00 */
[-C--:B--2---:R-:W-:Y:S02]  /*14af0*/  IABS R5, R9.reuse ;  /* 0x0000000900057213 */ /* 0x084fe40000000000 */
[-C--:B------:R-:W-:Y:S02]  /*14b00*/  IABS R4, R9.reuse ;  /* 0x0000000900047213 */ /* 0x080fe40000000000 */
[----:B------:R-:W2:Y:S01]  /*14b10*/  I2F.RP R0, R5 ;  /* 0x0000000500007306 */ /* 0x000ea20000209400 */
[-C--:B------:R-:W-:Y:S02]  /*14b20*/  LOP3.LUT R7, R7, R9.reuse, RZ, 0x3c, !PT ;  /* 0x0000000907077212 */ /* 0x080fe400078e3cff */
[----:B------:R-:W-:Y:S07]  /*14b30*/  IMAD.MOV R4, RZ, RZ, -R4 ;  /* 0x000000ffff047224 */ /* 0x000fee00078e0a04 */
[----:B--2---:R-:W2:Y:S02]  /*14b40*/  MUFU.RCP R0, R0 ;  /* 0x0000000000007308 */ /* 0x004ea40000001000 */
[----:B--2---:R-:W-:Y:S01]  /*14b50*/  VIADD R10, R0, 0xffffffe ;  /* 0x0ffffffe000a7836 */ /* 0x004fe20000000000 */
[----:B------:R-:W-:Y:S02]  /*14b60*/  IABS R0, R2 ;  /* 0x0000000200007213 */ /* 0x000fe40000000000 */
[----:B------:R-:W-:Y:S05]  /*14b70*/  LOP3.LUT R2, R2, R9, RZ, 0x3c, !PT ;  /* 0x0000000902027212 */ /* 0x000fea00078e3cff */
[----:B------:R-:W2:Y:S02]  /*14b80*/  F2I.FTZ.U32.TRUNC.NTZ R11, R10 ;  /* 0x0000000a000b7305 */ /* 0x000ea4000021f000 */
[--C-:B--2---:R-:W-:Y:S01]  /*14b90*/  IMAD.MOV R8, RZ, RZ, -R11.reuse ;  /* 0x000000ffff087224 */ /* 0x104fe200078e0a0b */
[----:B------:R-:W-:Y:S03]  /*14ba0*/  MOV R10, RZ ;  /* 0x000000ff000a7202 */ /* 0x000fe60000000f00 */
[----:B------:R-:W-:Y:S04]  /*14bb0*/  IMAD R8, R8, R5, RZ ;  /* 0x0000000508087224 */ /* 0x000fe800078e02ff */
[----:B------:R-:W-:Y:S06]  /*14bc0*/  IMAD.HI.U32 R8, R11, R8, R10 ;  /* 0x000000080b087227 */ /* 0x000fec00078e000a */
[----:B------:R-:W-:Y:S04]  /*14bd0*/  IMAD.HI.U32 R6, R8, R3, RZ ;  /* 0x0000000308067227 */ /* 0x000fe800078e00ff */
[----:B------:R-:W-:Y:S02]  /*14be0*/  IMAD R3, R6, R4, R3 ;  /* 0x0000000406037224 */ /* 0x000fe400078e0203 */
        /* <DEDUP_REMOVED lines=17> */
[C---:B------:R-:W-:Y:S02]  /*14d00*/  SEL R5, R0.reuse, R6, !P6 ;  /* 0x0000000600057207 */ /* 0x040fe40007000000 */
[----:B------:R-:W2:Y:S01]  /*14d10*/  LD.E.64 R6, desc[UR4][R120.64+0x38] ;  /* 0x0000380478067980 */ /* 0x000ea2000c101b00 */
        /* <DEDUP_REMOVED lines=23> */
.L_x_1112:
[----:B------:R-:W-:Y:S05]  /*14e90*/  BSYNC.RECONVERGENT B0 ;  /* 0x0000000000007941 */ /* 0x000fea0003800200 */
.L_x_1111:
        /* <DEDUP_REMOVED lines=69> */
.L_x_1110:
[----:B------:R-:W-:Y:S05]  /*152f0*/  BSYNC.RECONVERGENT B1 ;  /* 0x0000000000017941 */ /* 0x000fea0003800200 */
.L_x_1109:
[----:B------:R-:W3:Y:S01]  /*15300*/  LD.E R3, desc[UR4][R120.64+0xdc] ;  /* 0x0000dc0478037980 */ /* 0x000ee2000c101900 */
[----:B------:R-:W-:Y:S02]  /*15310*/  FMNMX3.FTZ R2, R123, R196, R229, !PT ;  /* 0x000000c47b027276 */ /* 0x000fe400078100e5 */
        /* <DEDUP_REMOVED lines=20> */
[----:B--2---:R-:W-:Y:S01]  /*15460*/  FMNMX3.FTZ R5, R0, R175, R171, !PT ;  /* 0x000000af00057276 */ /* 0x004fe200078100ab */
        /* <DEDUP_REMOVED lines=12> */
[----:B------:R-:W-:Y:S01]  /*15530*/  FMNMX3.FTZ R0, R0, R55, R54, !PT ;  /* 0x0000003700007276 */ /* 0x000fe20007810036 */
[----:B------:R-:W-:Y:S01]  /*15540*/  LDSM.16.MT88.4 R12, [R126+0x9000] ;  /* 0x009000007e0c783b */ /* 0x000fe20000004200 */
[----:B------:R-:W-:Y:S02]  /*15550*/  FMNMX3.FTZ R11, R2, R186, R187, !PT ;  /* 0x000000ba020b7276 */ /* 0x000fe400078100bb */
[----:B------:R-:W-:Y:S02]  /*15560*/  FMNMX3.FTZ R7, R0, R53, R52, !PT ;  /* 0x0000003500077276 */ /* 0x000fe40007810034 */
[----:B------:R-:W-:Y:S03]  /*15570*/  IADD3 R162, PT, PT, R162, -0x80, RZ ;  /* 0xffffff80a2a27810 */ /* 0x000fe60007ffe0ff */
[----:B------:R-:W1:Y:S08]  /*15580*/  SHFL.BFLY PT, R2, R11, 0x2, 0x1f ;  /* 0x0c401f000b027f89 */ /* 0x000e7000000e0000 */
        /* <DEDUP_REMOVED lines=28> */
[-CC-:B------:R-:W-:Y:S01]  /*15750*/  FFMA.FTZ R129, R183, R3.reuse, -R128.reuse ;  /* 0x00000003b7817223 */ /* 0x180fe20000010880 */
[-CC-:B------:R-:W-:Y:S01]  /*15760*/  FFMA.FTZ R138, R138, R3.reuse, -R128.reuse ;  /* 0x000000038a8a7223 */ /* 0x180fe20000010880 */
[-C--:B------:R-:W-:Y:S01]  /*15770*/  FFMA.FTZ R139, R139, R3.reuse, -R128 ;  /* 0x000000038b8b7223 */ /* 0x080fe20000010880 */
[-C--:B------:R-:W-:Y:S01]  /*15780*/  FFMA.FTZ R170, R170, R3.reuse, -R130 ;  /* 0x00000003aaaa7223 */ /* 0x080fe20000010882 */
        /* <DEDUP_REMOVED lines=33> */
[-C--:B------:R-:W-:Y:S01]  /*159a0*/  FFMA.FTZ R76, R223, R3.reuse, -R130 ;  /* 0x00000003df4c7223 */ /* 0x080fe20000010882 */
[----:B------:R-:W-:Y:S03]  /*159b0*/  FFMA.FTZ R77, R219, R3, -R128 ;  /* 0x00000003db4d7223 */ /* 0x000fe60000010880 */
[----:B------:R-:W2:Y:S01]  /*159c0*/  MUFU.EX2 R58, R58 ;  /* 0x0000003a003a7308 */ /* 0x000ea20000000800 */
[----:B-1----:R-:W-:Y:S01]  /*159d0*/  F2FP.F16.F32.PACK_AB R60, R198, R59 ;  /* 0x0000003bc63c723e */ /* 0x002fe200000000ff */
[-CC-:B------:R-:W-:Y:S01]  /*159e0*/  FFMA.FTZ R79, R225, R3.reuse, -R130.reuse ;  /* 0x00000003e14f7223 */ /* 0x180fe20000010882 */
[-CC-:B------:R-:W-:Y:S01]  /*159f0*/  FFMA.FTZ R92, R217, R3.reuse, -R130.reuse ;  /* 0x00000003d95c7223 */ /* 0x180fe20000010882 */
[-C--:B------:R-:W-:Y:S01]  /*15a00*/  FFMA.FTZ R85, R215, R3.reuse, -R130 ;  /* 0x00000003d7557223 */ /* 0x080fe20000010882 */
[-CC-:B------:R-:W-:Y:S01]  /*15a10*/  FFMA.FTZ R94, R213, R3.reuse, -R128.reuse ;  /* 0x00000003d55e7223 */ /* 0x180fe20000010880 */
[----:B------:R-:W-:Y:S01]  /*15a20*/  LDSM.16.MT88.4 R68, [R126+0xbc00] ;  /* 0x00bc00007e44783b */ /* 0x000fe20000004200 */
[----:B------:R-:W-:Y:S03]  /*15a30*/  FFMA.FTZ R86, R195, R3, -R128 ;  /* 0x00000003c3567223 */ /* 0x000fe60000010880 */
[----:B------:R-:W-:Y:S01]  /*15a40*/  MUFU.EX2 R196, R196 ;  /* 0x000000c400c47308 */ /* 0x000fe20000000800 */
[----:B------:R-:W-:Y:S01]  /*15a50*/  FFMA.FTZ R165, R56, R165, R59 ;  /* 0x000000a538a57223 */ /* 0x000fe2000001003b */
[-CC-:B------:R-:W-:Y:S01]  /*15a60*/  FFMA.FTZ R95, R176, R3.reuse, -R130.reuse ;  /* 0x00000003b05f7223 */ /* 0x180fe20000010882 */
[-C--:B------:R-:W-:Y:S01]  /*15a70*/  FFMA.FTZ R93, R178, R3.reuse, -R130 ;  /* 0x00000003b25d7223 */ /* 0x080fe20000010882 */
[-C--:B------:R-:W-:Y:S01]  /*15a80*/  FFMA.FTZ R87, R203, R3.reuse, -R128 ;  /* 0x00000003cb577223 */ /* 0x080fe20000010880 */
[-C--:B------:R-:W-:Y:S01]  /*15a90*/  FFMA.FTZ R84, R209, R3.reuse, -R130 ;  /* 0x00000003d1547223 */ /* 0x080fe20000010882 */
[----:B------:R-:W-:Y:S01]  /*15aa0*/  LDSM.16.MT88.4 R108, [R126+0xac00] ;  /* 0x00ac00007e6c783b */ /* 0x000fe20000004200 */
[----:B------:R-:W-:Y:S03]  /*15ab0*/  FADD.FTZ R165, R198, R165 ;  /* 0x000000a5c6a57221 */ /* 0x000fe60000010000 */
[----:B------:R-:W1:Y:S01]  /*15ac0*/  MUFU.EX2 R125, R125 ;  /* 0x0000007d007d7308 */ /* 0x000e620000000800 */
[----:B--2---:R-:W-:Y:S01]  /*15ad0*/  F2FP.F16.F32.PACK_AB R61, R58, R200 ;  /* 0x000000c83a3d723e */ /* 0x004fe200000000ff */
[----:B------:R-:W-:Y:S01]  /*15ae0*/  FFMA.FTZ R200, R57, R164, R200 ;  /* 0x000000a439c87223 */ /* 0x000fe200000100c8 */
[-CC-:B------:R-:W-:Y:S01]  /*15af0*/  FFMA.FTZ R164, R173, R3.reuse, -R130.reuse ;  /* 0x00000003ada47223 */ /* 0x180fe20000010882 */
[-C--:B------:R-:W-:Y:S01]  /*15b00*/  FFMA.FTZ R173, R177, R3.reuse, -R130 ;  /* 0x00000003b1ad7223 */ /* 0x080fe20000010882 */
[-C--:B------:R-:W-:Y:S01]  /*15b10*/  FFMA.FTZ R166, R166, R3.reuse, -R128 ;  /* 0x00000003a6a67223 */ /* 0x080fe20000010880 */
[-CC-:B------:R-:W-:Y:S01]  /*15b20*/  FFMA.FTZ R176, R179, R3.reuse, -R130.reuse ;  /* 0x00000003b3b07223 */ /* 0x180fe20000010882 */
[-C--:B------:R-:W-:Y:S03]  /*15b30*/  FFMA.FTZ R178, R181, R3.reuse, -R130 ;  /* 0x00000003b5b27223 */ /* 0x080fe60000010882 */
[----:B------:R-:W2:Y:S01]  /*15b40*/  MUFU.EX2 R194, R194 ;  /* 0x000000c200c27308 */ /* 0x000ea20000000800 */
[-CC-:B------:R-:W-:Y:S01]  /*15b50*/  FFMA.FTZ R135, R135, R3.reuse, -R128.reuse ;  /* 0x0000000387877223 */ /* 0x180fe20000010880 */
[-CC-:B------:R-:W-:Y:S01]  /*15b60*/  FFMA.FTZ R134, R134, R3.reuse, -R128.reuse ;  /* 0x0000000386867223 */ /* 0x180fe20000010880 */
[-CC-:B------:R-:W-:Y:S01]  /*15b70*/  FFMA.FTZ R133, R133, R3.reuse, -R128.reuse ;  /* 0x0000000385857223 */ /* 0x180fe20000010880 */
[-C--:B------:R-:W-:Y:S01]  /*15b80*/  FFMA.FTZ R132, R132, R3.reuse, -R128 ;  /* 0x0000000384847223 */ /* 0x080fe20000010880 */
[-CC-:B------:R-:W-:Y:S01]  /*15b90*/  FFMA.FTZ R182, R182, R3.reuse, -R130.reuse ;  /* 0x00000003b6b67223 */ /* 0x180fe20000010882 */
[-CC-:B------:R-:W-:Y:S01]  /*15ba0*/  FFMA.FTZ R184, R184, R3.reuse, -R130.reuse ;  /* 0x00000003b8b87223 */ /* 0x180fe20000010882 */
[-C--:B------:R-:W-:Y:S03]  /*15bb0*/  FFMA.FTZ R186, R186, R3.reuse, -R130 ;  /* 0x00000003baba7223 */ /* 0x080fe60000010882 */
[----:B------:R-:W-:Y:S01]  /*15bc0*/  MUFU.EX2 R76, R76 ;  /* 0x0000004c004c7308 */ /* 0x000fe20000000800 */
[----:B-1----:R-:W-:Y:S01]  /*15bd0*/  F2FP.F16.F32.PACK_AB R62, R125, R196 ;  /* 0x000000c47d3e723e */ /* 0x002fe200000000ff */
[----:B------:R-:W-:Y:S01]  /*15be0*/  FADD.FTZ R196, R196, R165 ;  /* 0x000000a5c4c47221 */ /* 0x000fe20000010000 */
[-C--:B------:R-:W-:Y:S01]  /*15bf0*/  FFMA.FTZ R165, R175, R3.reuse, -R128 ;  /* 0x00000003afa57223 */ /* 0x080fe20000010880 */
[-C--:B------:R-:W-:Y:S01]  /*15c00*/  FFMA.FTZ R175, R180, R3.reuse, -R130 ;  /* 0x00000003b4af7223 */ /* 0x080fe20000010882 */
[----:B------:R-:W-:Y:S01]  /*15c10*/  ISETP.GT.AND P0, PT, R163, RZ, PT ;  /* 0x000000ffa300720c */ /* 0x000fe20003f04270 */
[----:B------:R-:W-:Y:S01]  /*15c20*/  FADD.FTZ R196, R125, R196 ;  /* 0x000000c47dc47221 */ /* 0x000fe20000010000 */
[-CC-:B------:R-:W-:Y:S03]  /*15c30*/  FFMA.FTZ R125, R168, R3.reuse, -R130.reuse ;  /* 0x00000003a87d7223 */ /* 0x180fe60000010882 */
[----:B------:R-:W-:Y:S01]  /*15c40*/  MUFU.EX2 R77, R77 ;  /* 0x0000004d004d7308 */ /* 0x000fe20000000800 */
[----:B--2---:R-:W-:Y:S01]  /*15c50*/  F2FP.F16.F32.PACK_AB R63, R131, R194 ;  /* 0x000000c2833f723e */ /* 0x004fe200000000ff */
[-C--:B------:R-:W-:Y:S01]  /*15c60*/  FFMA.FTZ R168, R169, R3.reuse, -R130 ;  /* 0x00000003a9a87223 */ /* 0x080fe20000010882 */
[----:B------:R-:W-:Y:S01]  /*15c70*/  FFMA.FTZ R169, R136, R3, -R128 ;  /* 0x0000000388a97223 */ /* 0x000fe20000010880 */
[----:B------:R-:W-:Y:S04]  /*15c80*/  IADD3 R163, PT, PT, R163, -0x1, RZ ;  /* 0xffffffffa3a37810 */ /* 0x000fe80007ffe0ff */
[C---:B------:R-:W-:Y:S02]  /*15c90*/  HMMA.16816.F32 R4, R60.reuse, R12, R4 ;  /* 0x0000000c3c04723c */ /* 0x040fe40000001804 */
[----:B------:R-:W-:Y:S03]  /*15ca0*/  MUFU.EX2 R86, R86 ;  /* 0x0000005600567308 */ /* 0x000fe60000000800 */
[C---:B------:R-:W-:Y:S01]  /*15cb0*/  FMUL.FTZ R12, R56.reuse, R104 ;  /* 0x00000068380c7220 */ /* 0x040fe20000410000 */
[C---:B------:R-:W-:Y:S02]  /*15cc0*/  FMUL.FTZ R13, R56.reuse, R105 ;  /* 0x00000069380d7220 */ /* 0x040fe40000410000 */
[C---:B------:R-:W-:Y:S04]  /*15cd0*/  HMMA.16816.F32 R8, R60.reuse, R14, R8 ;  /* 0x0000000e3c08723c */ /* 0x040fe80000001808 */
[----:B------:R-:W-:Y:S01]  /*15ce0*/  MUFU.EX2 R79, R79 ;  /* 0x0000004f004f7308 */ /* 0x000fe20000000800 */
[C---:B------:R-:W-:Y:S01]  /*15cf0*/  FMUL.FTZ R14, R57.reuse, R106 ;  /* 0x0000006a390e7220 */ /* 0x040fe20000410000 */
[----:B------:R-:W-:Y:S08]  /*15d00*/  FMUL.FTZ R15, R57, R107 ;  /* 0x0000006b390f7220 */ /* 0x000ff00000410000 */
[----:B------:R-:W-:Y:S01]  /*15d10*/  MUFU.EX2 R92, R92 ;  /* 0x0000005c005c7308 */ /* 0x000fe20000000800 */
[C---:B------:R-:W-:Y:S03]  /*15d20*/  HMMA.16816.F32 R12, R60.reuse, R20, R12 ;  /* 0x000000143c0c723c */ /* 0x040fe6000000180c */
[C---:B------:R-:W-:Y:S01]  /*15d30*/  FMUL.FTZ R20, R56.reuse, R96 ;  /* 0x0000006038147220 */ /* 0x040fe20000410000 */
[----:B------:R-:W-:Y:S01]  /*15d40*/  FMUL.FTZ R21, R56, R97 ;  /* 0x0000006138157220 */ /* 0x000fe20000410000 */
[-CC-:B------:R-:W-:Y:S04]  /*15d50*/  FFMA.FTZ R97, R189, R3.reuse, -R130.reuse ;  /* 0x00000003bd617223 */ /* 0x180fe80000010882 */
[----:B------:R-:W-:Y:S01]  /*15d60*/  MUFU.EX2 R85, R85 ;  /* 0x0000005500557308 */ /* 0x000fe20000000800 */
[----:B------:R-:W-:Y:S01]  /*15d70*/  FFMA.FTZ R96, R192, R3, -R130 ;  /* 0x00000003c0607223 */ /* 0x000fe20000010882 */
[C---:B------:R-:W-:Y:S03]  /*15d80*/  HMMA.16816.F32 R16, R60.reuse, R22, R16 ;  /* 0x000000163c10723c */ /* 0x040fe60000001810 */
[C---:B------:R-:W-:Y:S01]  /*15d90*/  FMUL.FTZ R22, R57.reuse, R98 ;  /* 0x0000006239167220 */ /* 0x040fe20000410000 */
[----:B------:R-:W-:Y:S01]  /*15da0*/  FMUL.FTZ R23, R57, R99 ;  /* 0x0000006339177220 */ /* 0x000fe20000410000 */
[-CC-:B------:R-:W-:Y:S03]  /*15db0*/  FFMA.FTZ R99, R193, R3.reuse, -R128.reuse ;  /* 0x00000003c1637223 */ /* 0x180fe60000010880 */
[----:B------:R-:W-:Y:S01]  /*15dc0*/  MUFU.EX2 R94, R94 ;  /* 0x0000005e005e7308 */ /* 0x000fe20000000800 */
[----:B------:R-:W-:Y:S02]  /*15dd0*/  FFMA.FTZ R98, R185, R3, -R128 ;  /* 0x00000003b9627223 */ /* 0x000fe40000010880 */
[C---:B------:R-:W-:Y:S07]  /*15de0*/  HMMA.16816.F32 R20, R60.reuse, R28, R20 ;  /* 0x0000001c3c14723c */ /* 0x040fee0000001814 */
[----:B------:R-:W-:Y:S01]  /*15df0*/  MUFU.EX2 R87, R87 ;  /* 0x0000005700577308 */ /* 0x000fe20000000800 */
[C---:B------:R-:W-:Y:S01]  /*15e00*/  FMUL.FTZ R28, R56.reuse, R88 ;  /* 0x00000058381c7220 */ /* 0x040fe20000410000 */
[----:B------:R-:W-:Y:S01]  /*15e10*/  FMUL.FTZ R29, R56, R89 ;  /* 0x00000059381d7220 */ /* 0x000fe20000410000 */
[-CC-:B------:R-:W-:Y:S01]  /*15e20*/  FFMA.FTZ R89, R199, R3.reuse, -R130.reuse ;  /* 0x00000003c7597223 */ /* 0x180fe20000010882 */
[----:B------:R-:W-:Y:S01]  /*15e30*/  FFMA.FTZ R88, R188, R3, -R130 ;  /* 0x00000003bc587223 */ /* 0x000fe20000010882 */
[C---:B------:R-:W-:Y:S03]  /*15e40*/  HMMA.16816.F32 R24, R60.reuse, R30, R24 ;  /* 0x0000001e3c18723c */ /* 0x040fe60000001818 */
[C---:B------:R-:W-:Y:S01]  /*15e50*/  FMUL.FTZ R30, R57.reuse, R90 ;  /* 0x0000005a391e7220 */ /* 0x040fe20000410000 */
[----:B------:R-:W-:Y:S01]  /*15e60*/  FMUL.FTZ R31, R57, R91 ;  /* 0x0000005b391f7220 */ /* 0x000fe20000410000 */
[----:B------:R-:W-:Y:S01]  /*15e70*/  MUFU.EX2 R84, R84 ;  /* 0x0000005400547308 */ /* 0x000fe20000000800 */
[-CC-:B------:R-:W-:Y:S01]  /*15e80*/  FFMA.FTZ R91, R197, R3.reuse, -R128.reuse ;  /* 0x00000003c55b7223 */ /* 0x180fe20000010880 */
[--C-:B------:R-:W-:Y:S04]  /*15e90*/  FFMA.FTZ R90, R191, R3, -R128.reuse ;  /* 0x00000003bf5a7223 */ /* 0x100fe80000010880 */
[C---:B------:R-:W-:Y:S04]  /*15ea0*/  HMMA.16816.F32 R28, R60.reuse, R36, R28 ;  /* 0x000000243c1c723c */ /* 0x040fe8000000181c */
[----:B------:R-:W1:Y:S01]  /*15eb0*/  MUFU.EX2 R89, R89 ;  /* 0x0000005900597308 */ /* 0x000e620000000800 */
[C---:B------:R-:W-:Y:S01]  /*15ec0*/  FMUL.FTZ R36, R56.reuse, R80 ;  /* 0x0000005038247220 */ /* 0x040fe20000410000 */
[C---:B------:R-:W-:Y:S01]  /*15ed0*/  FMUL.FTZ R37, R56.reuse, R81 ;  /* 0x0000005138257220 */ /* 0x040fe20000410000 */
[-C--:B------:R-:W-:Y:S01]  /*15ee0*/  FFMA.FTZ R80, R201, R3.reuse, -R128 ;  /* 0x00000003c9507223 */ /* 0x080fe20000010880 */
[----:B------:R-:W-:Y:S01]  /*15ef0*/  FFMA.FTZ R81, R205, R3, -R130 ;  /* 0x00000003cd517223 */ /* 0x000fe20000010882 */
[C---:B------:R-:W-:Y:S05]  /*15f00*/  HMMA.16816.F32 R32, R60.reuse, R38, R32 ;  /* 0x000000263c20723c */ /* 0x040fea0000001820 */
[----:B------:R-:W2:Y:S01]  /*15f10*/  MUFU.EX2 R91, R91 ;  /* 0x0000005b005b7308 */ /* 0x000ea20000000800 */
[C---:B------:R-:W-:Y:S01]  /*15f20*/  FMUL.FTZ R38, R57.reuse, R82 ;  /* 0x0000005239267220 */ /* 0x040fe20000410000 */
[----:B------:R-:W-:Y:S01]  /*15f30*/  FMUL.FTZ R39, R57, R83 ;  /* 0x0000005339277220 */ /* 0x000fe20000410000 */
[-C--:B------:R-:W-:Y:S01]  /*15f40*/  FFMA.FTZ R83, R211, R3.reuse, -R128 ;  /* 0x00000003d3537223 */ /* 0x080fe20000010880 */
[----:B------:R-:W-:Y:S06]  /*15f50*/  FFMA.FTZ R82, R207, R3, -R130 ;  /* 0x00000003cf527223 */ /* 0x000fec0000010882 */
[----:B------:R-:W3:Y:S01]  /*15f60*/  MUFU.EX2 R80, R80 ;  /* 0x0000005000507308 */ /* 0x000ee20000000800 */
[C---:B------:R-:W-:Y:S03]  /*15f70*/  HMMA.16816.F32 R36, R60.reuse, R44, R36 ;  /* 0x0000002c3c24723c */ /* 0x040fe60000001824 */
[C---:B------:R-:W-:Y:S01]  /*15f80*/  FMUL.FTZ R44, R56.reuse, R72 ;  /* 0x00000048382c7220 */ /* 0x040fe20000410000 */
[----:B------:R-:W-:Y:S01]  /*15f90*/  FMUL.FTZ R45, R56, R73 ;  /* 0x00000049382d7220 */ /* 0x000fe20000410000 */
[----:B------:R-:W-:Y:S01]  /*15fa0*/  FFMA.FTZ R72, R221, R3, -R128 ;  /* 0x00000003dd487223 */ /* 0x000fe20000010880 */
[----:B------:R-:W-:Y:S01]  /*15fb0*/  FADD.FTZ R73, R58, R200 ;  /* 0x000000c83a497221 */ /* 0x000fe20000010000 */
[----:B-1----:R-:W-:Y:S01]  /*15fc0*/  F2FP.F16.F32.PACK_AB R58, R89, R84 ;  /* 0x00000054593a723e */ /* 0x002fe200000000ff */
[C---:B------:R-:W-:Y:S01]  /*15fd0*/  HMMA.16816.F32 R40, R60.reuse, R46, R40 ;  /* 0x0000002e3c28723c */ /* 0x040fe20000001828 */
[----:B------:R-:W-:Y:S02]  /*15fe0*/  MUFU.EX2 R83, R83 ;  /* 0x0000005300537308 */ /* 0x000fe40000000800 */
[C---:B------:R-:W-:Y:S01]  /*15ff0*/  FMUL.FTZ R46, R57.reuse, R74 ;  /* 0x0000004a392e7220 */ /* 0x040fe20000410000 */
[----:B------:R-:W-:Y:S01]  /*16000*/  FMUL.FTZ R47, R57, R75 ;  /* 0x0000004b392f7220 */ /* 0x000fe20000410000 */
[----:B--2---:R-:W-:Y:S01]  /*16010*/  F2FP.F16.F32.PACK_AB R59, R86, R91 ;  /* 0x0000005b563b723e */ /* 0x004fe200000000ff */
[----:B------:R-:W-:Y:S01]  /*16020*/  FADD.FTZ R194, R194, R73 ;  /* 0x00000049c2c27221 */ /* 0x000fe20000010000 */
[----:B---3--:R-:W-:Y:S04]  /*16030*/  F2FP.F16.F32.PACK_AB R57, R80, R87 ;  /* 0x000000575039723e */ /* 0x008fe800000000ff */
[----:B------:R-:W1:Y:S01]  /*16040*/  MUFU.EX2 R72, R72 ;  /* 0x0000004800487308 */ /* 0x000e620000000800 */
[----:B------:R-:W-:Y:S01]  /*16050*/  FADD.FTZ R73, R131, R194 ;  /* 0x000000c283497221 */ /* 0x000fe20000010000 */
[C---:B------:R-:W-:Y:S03]  /*16060*/  HMMA.16816.F32 R44, R60.reuse, R64, R44 ;  /* 0x000000403c2c723c */ /* 0x040fe6000000182c */
[-C--:B------:R-:W-:Y:S01]  /*16070*/  FFMA.FTZ R131, R172, R3.reuse, -R130 ;  /* 0x00000003ac837223 */ /* 0x080fe20000010882 */
[-C--:B------:R-:W-:Y:S01]  /*16080*/  FFMA.FTZ R172, R171, R3.reuse, -R128 ;  /* 0x00000003abac7223 */ /* 0x080fe20000010880 */
[-C--:B------:R-:W-:Y:S03]  /*16090*/  FFMA.FTZ R171, R174, R3.reuse, -R130 ;  /* 0x00000003aeab7223 */ /* 0x080fe60000010882 */
[----:B------:R-:W-:Y:S01]  /*160a0*/  MUFU.EX2 R82, R82 ;  /* 0x0000005200527308 */ /* 0x000fe20000000800 */
[----:B------:R-:W-:Y:S01]  /*160b0*/  FFMA.FTZ R174, R137, R3, -R128 ;  /* 0x0000000389ae7223 */ /* 0x000fe20000010880 */
[----:B------:R-:W-:Y:S01]  /*160c0*/  HMMA.16816.F32 R48, R60, R66, R48 ;  /* 0x000000423c30723c */ /* 0x000fe20000001830 */
[----:B------:R-:W2:Y:S02]  /*160d0*/  LDSM.16.MT88.4 R64, [R126+0x9400] ;  /* 0x009400007e40783b */ /* 0x000ea40000004200 */
[----:B------:R-:W-:Y:S01]  /*160e0*/  F2FP.F16.F32.PACK_AB R60, R76, R79 ;  /* 0x0000004f4c3c723e */ /* 0x000fe200000000ff */
[----:B------:R-:W-:Y:S01]  /*160f0*/  FADD.FTZ R79, R79, R196 ;  /* 0x000000c44f4f7221 */ /* 0x000fe20000010000 */
[----:B------:R-:W-:Y:S03]  /*16100*/  F2FP.F16.F32.PACK_AB R62, R85, R92 ;  /* 0x0000005c553e723e */ /* 0x000fe600000000ff */
[----:B------:R-:W-:Y:S01]  /*16110*/  MUFU.EX2 R123, R123 ;  /* 0x0000007b007b7308 */ /* 0x000fe20000000800 */
[----:B-1----:R-:W-:Y:S01]  /*16120*/  F2FP.F16.F32.PACK_AB R61, R77, R72 ;  /* 0x000000484d3d723e */ /* 0x002fe200000000ff */
[----:B------:R-:W-:Y:S01]  /*16130*/  FADD.FTZ R78, R72, R73 ;  /* 0x00000049484e7221 */ /* 0x000fe20000010000 */
[----:B------:R-:W-:Y:S01]  /*16140*/  F2FP.F16.F32.PACK_AB R63, R83, R94 ;  /* 0x0000005e533f723e */ /* 0x000fe200000000ff */
[----:B------:R-:W-:Y:S01]  /*16150*/  LDSM.16.MT88.4 R72, [R122+0xc000] ;  /* 0x00c000007a48783b */ /* 0x000fe20000004200 */
[----:B------:R-:W-:Y:S01]  /*16160*/  FADD.FTZ R101, R76, R79 ;  /* 0x0000004f4c657221 */ /* 0x000fe20000010000 */
[-C--:B------:R-:W-:Y:S04]  /*16170*/  FFMA.FTZ R130, R187, R3.reuse, -R130 ;  /* 0x00000003bb827223 */ /* 0x080fe80000010882 */
[----:B------:R-:W-:Y:S01]  /*16180*/  MUFU.EX2 R129, R129 ;  /* 0x0000008100817308 */ /* 0x000fe20000000800 */
[----:B------:R-:W-:Y:S02]  /*16190*/  FADD.FTZ R92, R92, R101 ;  /* 0x000000655c5c7221 */ /* 0x000fe40000010000 */
[----:B------:R-:W-:Y:S02]  /*161a0*/  LDSM.16.MT88.4 R100, [R122+0xac00] ;  /* 0x00ac00007a64783b */ /* 0x000fe40000004200 */
[----:B------:R-:W-:Y:S05]  /*161b0*/  FADD.FTZ R85, R85, R92 ;  /* 0x0000005c55557221 */ /* 0x000fea0000010000 */
[----:B------:R-:W-:Y:S10]  /*161c0*/  MUFU.EX2 R131, R131 ;  /* 0x0000008300837308 */ /* 0x000ff40000000800 */
        /* <DEDUP_REMOVED lines=8> */
[----:B------:R2:W-:Y:S10]  /*16250*/  MUFU.EX2 R136, R95 ;  /* 0x0000005f00887308 */ /* 0x0005f40000000800 */
[----:B------:R-:W-:Y:S10]  /*16260*/  MUFU.EX2 R173, R173 ;  /* 0x000000ad00ad7308 */ /* 0x000ff40000000800 */
[----:B------:R-:W-:Y:S01]  /*16270*/  MUFU.EX2 R139, R139 ;  /* 0x0000008b008b7308 */ /* 0x000fe20000000800 */
[----:B--2---:R-:W-:Y:S02]  /*16280*/  FADD.FTZ R95, R77, R78 ;  /* 0x0000004e4d5f7221 */ /* 0x004fe40000010000 */
[----:B------:R-:W-:Y:S01]  /*16290*/  LDSM.16.MT88.4 R76, [R122+0xc400] ;  /* 0x00c400007a4c783b */ /* 0x000fe20000004200 */
[C---:B-1----:R-:W-:Y:S03]  /*162a0*/  HMMA.16816.F32 R12, R60.reuse, R64, R12 ;  /* 0x000000403c0c723c */ /* 0x042fe6000000180c */
[----:B------:R-:W-:Y:S03]  /*162b0*/  FADD.FTZ R94, R94, R95 ;  /* 0x0000005f5e5e7221 */ /* 0x000fe60000010000 */
[----:B------:R-:W-:Y:S01]  /*162c0*/  MUFU.EX2 R174, R174 ;  /* 0x000000ae00ae7308 */ /* 0x000fe20000000800 */
[----:B------:R-:W-:Y:S01]  /*162d0*/  FADD.FTZ R94, R83, R94 ;  /* 0x0000005e535e7221 */ /* 0x000fe20000010000 */
[C---:B------:R-:W-:Y:S01]  /*162e0*/  HMMA.16816.F32 R16, R60.reuse, R66, R16 ;  /* 0x000000423c10723c */ /* 0x040fe20000001810 */
[----:B------:R-:W1:Y:S02]  /*162f0*/  LDSM.16.MT88.4 R64, [R126+0xb400] ;  /* 0x00b400007e40783b */ /* 0x000e640000004200 */
[----:B------:R-:W-:Y:S05]  /*16300*/  FADD.FTZ R87, R87, R94 ;  /* 0x0000005e57577221 */ /* 0x000fea0000010000 */
[----:B------:R2:W-:Y:S01]  /*16310*/  MUFU.EX2 R137, R93 ;  /* 0x0000005d00897308 */ /* 0x0005e20000000800 */
[----:B------:R-:W-:Y:S09]  /*16320*/  FADD.FTZ R80, R80, R87 ;  /* 0x0000005750507221 */ /* 0x000ff20000010000 */
[----:B------:R-:W3:Y:S10]  /*16330*/  MUFU.EX2 R81, R81 ;  /* 0x0000005100517308 */ /* 0x000ef40000000800 */
[----:B------:R-:W-:Y:S01]  /*16340*/  MUFU.EX2 R88, R88 ;  /* 0x0000005800587308 */ /* 0x000fe20000000800 */
[----:B--2---:R-:W-:Y:S09]  /*16350*/  FFMA.FTZ R93, R55, R3, -R128 ;  /* 0x00000003375d7223 */ /* 0x004ff20000010880 */
[----:B------:R-:W-:Y:S01]  /*16360*/  MUFU.EX2 R97, R97 ;  /* 0x0000006100617308 */ /* 0x000fe20000000800 */
[C---:B---3--:R-:W-:Y:S01]  /*16370*/  F2FP.F16.F32.PACK_AB R56, R81.reuse, R82 ;  /* 0x000000525138723e */ /* 0x048fe200000000ff */
[----:B------:R-:W-:Y:S04]  /*16380*/  FADD.FTZ R82, R82, R85 ;  /* 0x0000005552527221 */ /* 0x000fe80000010000 */
[----:B------:R-:W-:Y:S04]  /*16390*/  FADD.FTZ R81, R81, R82 ;  /* 0x0000005251517221 */ /* 0x000fe80000010000 */
[----:B------:R-:W-:Y:S01]  /*163a0*/  MUFU.EX2 R90, R90 ;  /* 0x0000005a005a7308 */ /* 0x000fe20000000800 */
[----:B------:R-:W-:Y:S01]  /*163b0*/  FADD.FTZ R84, R84, R81 ;  /* 0x0000005154547221 */ /* 0x000fe20000010000 */
[C---:B-1----:R-:W-:Y:S03]  /*163c0*/  HMMA.16816.F32 R20, R60.reuse, R64, R20 ;  /* 0x000000403c14723c */ /* 0x042fe60000001814 */
[----:B------:R-:W-:Y:S05]  /*163d0*/  FADD.FTZ R89, R89, R84 ;  /* 0x0000005459597221 */ /* 0x000fea0000010000 */
        /* <DEDUP_REMOVED lines=23> */
[----:B------:R-:W2:Y:S10]  /*16550*/  MUFU.EX2 R132, R132 ;  /* 0x0000008400847308 */ /* 0x000eb40000000800 */
[----:B------:R-:W-:Y:S10]  /*16560*/  MUFU.EX2 R182, R182 ;  /* 0x000000b600b67308 */ /* 0x000ff40000000800 */
[----:B------:R-:W-:Y:S01]  /*16570*/  MUFU.EX2 R177, R186 ;  /* 0x000000ba00b17308 */ /* 0x000fe20000000800 */
[----:B--2---:R-:W-:Y:S01]  /*16580*/  F2FP.F16.F32.PACK_AB R55, R132, R133 ;  /* 0x000000858437723e */ /* 0x004fe200000000ff */
[C---:B-1----:R-:W-:Y:S08]  /*16590*/  HMMA.16816.F32 R44, R60.reuse, R64, R44 ;  /* 0x000000403c2c723c */ /* 0x042ff0000000182c */
[----:B------:R-:W1:Y:S01]  /*165a0*/  MUFU.EX2 R130, R130 ;  /* 0x0000008200827308 */ /* 0x000e620000000800 */
[----:B------:R-:W-:Y:S01]  /*165b0*/  HMMA.16816.F32 R48, R60, R66, R48 ;  /* 0x000000423c30723c */ /* 0x000fe20000001830 */
[----:B------:R-:W2:Y:S08]  /*165c0*/  LDSM.16.MT88.4 R60, [R126+0x9800] ;  /* 0x009800007e3c783b */ /* 0x000eb00000004200 */
[----:B------:R-:W3:Y:S01]  /*165d0*/  LDSM.16.MT88.4 R64, [R122+0x9800] ;  /* 0x009800007a40783b */ /* 0x000ee20000004200 */
        /* <DEDUP_REMOVED lines=16> */
[----:B------:R-:W-:Y:S01]  /*166e0*/  HMMA.16816.F32 R48, R56, R66, R48 ;  /* 0x000000423830723c */ /* 0x000fe20000001830 */
[----:B------:R-:W3:Y:S02]  /*166f0*/  LDSM.16.MT88.4 R64, [R122+0x9c00] ;  /* 0x009c00007a40783b */ /* 0x000ee40000004200 */
[----:B------:R-:W-:Y:S01]  /*16700*/  F2FP.F16.F32.PACK_AB R56, R97, R88 ;  /* 0x000000586138723e */ /* 0x000fe200000000ff */
[----:B------:R-:W-:Y:S01]  /*16710*/  FADD.FTZ R88, R88, R89 ;  /* 0x0000005958587221 */ /* 0x000fe20000010000 */
[----:B------:R-:W-:Y:S02]  /*16720*/  F2FP.F16.F32.PACK_AB R57, R99, R90 ;  /* 0x0000005a6339723e */ /* 0x000fe400000000ff */
[----:B------:R-:W-:Y:S01]  /*16730*/  F2FP.F16.F32.PACK_AB R58, R123, R96 ;  /* 0x000000607b3a723e */ /* 0x000fe200000000ff */
[----:B------:R-:W-:Y:S01]  /*16740*/  FADD.FTZ R97, R97, R88 ;  /* 0x0000005861617221 */ /* 0x000fe20000010000 */
[----:B------:R-:W-:Y:S07]  /*16750*/  F2FP.F16.F32.PACK_AB R59, R129, R98 ;  /* 0x00000062813b723e */ /* 0x000fee00000000ff */
        /* <DEDUP_REMOVED lines=8> */
[----:B------:R-:W4:Y:S07]  /*167e0*/  LDSM.16.MT88.4 R68, [R122+0xdc00] ;  /* 0x00dc00007a44783b */ /* 0x000f2e0000004200 */
[C---:B--2---:R-:W-:Y:S08]  /*167f0*/  HMMA.16816.F32 R28, R56.reuse, R60, R28 ;  /* 0x0000003c381c723c */ /* 0x044ff0000000181c */
[C---:B------:R-:W-:Y:S01]  /*16800*/  HMMA.16816.F32 R32, R56.reuse, R62, R32 ;  /* 0x0000003e3820723c */ /* 0x040fe20000001820 */
[----:B------:R-:W2:Y:S07]  /*16810*/  LDSM.16.MT88.4 R60, [R126+0xa000] ;  /* 0x00a000007e3c783b */ /* 0x000eae0000004200 */
        /* <DEDUP_REMOVED lines=10> */
[C---:B--2---:R-:W-:Y:S08]  /*168c0*/  HMMA.16816.F32 R4, R56.reuse, R60, R4 ;  /* 0x0000003c3804723c */ /* 0x044ff00000001804 */
[C---:B------:R-:W-:Y:S01]  /*168d0*/  HMMA.16816.F32 R8, R56.reuse, R62, R8 ;  /* 0x0000003e3808723c */ /* 0x040fe20000001808 */
[----:B------:R-:W2:Y:S07]  /*168e0*/  LDSM.16.MT88.4 R60, [R126+0xe000] ;  /* 0x00e000007e3c783b */ /* 0x000eae0000004200 */
        /* <DEDUP_REMOVED lines=34> */
[C---:B----4-:R-:W-:Y:S03]  /*16b10*/  HMMA.16816.F32 R44, R56.reuse, R68, R44 ;  /* 0x00000044382c723c */ /* 0x050fe6000000182c */
[-CC-:B------:R-:W-:Y:S01]  /*16b20*/  FFMA.FTZ R69, R54, R3.reuse, -R128.reuse ;  /* 0x0000000336457223 */ /* 0x180fe20000010880 */
[--C-:B------:R-:W-:Y:S01]  /*16b30*/  FFMA.FTZ R68, R53, R3, -R128.reuse ;  /* 0x0000000335447223 */ /* 0x100fe20000010880 */
[----:B------:R-:W-:Y:S01]  /*16b40*/  F2FP.F16.F32.PACK_AB R53, R134, R135 ;  /* 0x000000878635723e */ /* 0x000fe200000000ff */
[----:B------:R-:W-:Y:S01]  /*16b50*/  FFMA.FTZ R128, R52, R3, -R128 ;  /* 0x0000000334807223 */ /* 0x000fe20000010880 */
[----:B------:R-:W-:Y:S01]  /*16b60*/  F2FP.F16.F32.PACK_AB R52, R176, R137 ;  /* 0x00000089b034723e */ /* 0x000fe200000000ff */
[----:B------:R-:W-:Y:S01]  /*16b70*/  HMMA.16816.F32 R48, R56, R70, R48 ;  /* 0x000000463830723c */ /* 0x000fe20000001830 */
[----:B------:R-:W4:Y:S02]  /*16b80*/  LDSM.16.MT88.4 R56, [R126+0xe800] ;  /* 0x00e800007e38783b */ /* 0x000f240000004200 */
[----:B------:R-:W-:Y:S02]  /*16b90*/  F2FP.F16.F32.PACK_AB R54, R178, R175 ;  /* 0x000000afb236723e */ /* 0x000fe400000000ff */
[----:B-1----:R-:W-:Y:S05]  /*16ba0*/  F2FP.F16.F32.PACK_AB R70, R130, R177 ;  /* 0x000000b18246723e */ /* 0x002fea00000000ff */
[C---:B--2---:R-:W-:Y:S08]  /*16bb0*/  HMMA.16816.F32 R4, R52.reuse, R60, R4 ;  /* 0x0000003c3404723c */ /* 0x044ff00000001804 */
[C---:B------:R-:W-:Y:S01]  /*16bc0*/  HMMA.16816.F32 R8, R52.reuse, R62, R8 ;  /* 0x0000003e3408723c */ /* 0x040fe20000001808 */
[----:B------:R-:W1:Y:S07]  /*16bd0*/  LDSM.16.MT88.4 R60, [R122+0xe800] ;  /* 0x00e800007a3c783b */ /* 0x000e6e0000004200 */
[C---:B------:R-:W-:Y:S08]  /*16be0*/  HMMA.16816.F32 R12, R52.reuse, R72, R12 ;  /* 0x00000048340c723c */ /* 0x040ff0000000180c */
[C---:B------:R-:W-:Y:S08]  /*16bf0*/  HMMA.16816.F32 R16, R52.reuse, R74, R16 ;  /* 0x0000004a3410723c */ /* 0x040ff00000001810 */
[C---:B---3--:R-:W-:Y:S01]  /*16c00*/  HMMA.16816.F32 R20, R52.reuse, R64, R20 ;  /* 0x000000403414723c */ /* 0x048fe20000001814 */
[----:B------:R2:W-:Y:S07]  /*16c10*/  MUFU.EX2 R64, R93 ;  /* 0x0000005d00407308 */ /* 0x0005ee0000000800 */
[C---:B------:R-:W-:Y:S03]  /*16c20*/  HMMA.16816.F32 R24, R52.reuse, R66, R24 ;  /* 0x000000423418723c */ /* 0x040fe60000001818 */
[----:B------:R-:W-:Y:S05]  /*16c30*/  MUFU.EX2 R65, R184 ;  /* 0x000000b800417308 */ /* 0x000fea0000000800 */
[C---:B------:R-:W-:Y:S05]  /*16c40*/  HMMA.16816.F32 R28, R52.reuse, R76, R28 ;  /* 0x0000004c341c723c */ /* 0x040fea000000181c */
[----:B------:R-:W3:Y:S01]  /*16c50*/  MUFU.EX2 R67, R69 ;  /* 0x0000004500437308 */ /* 0x000ee20000000800 */
[----:B--2---:R-:W2:Y:S02]  /*16c60*/  LDSM.16.MT88.4 R92, [R126+0xcc00] ;  /* 0x00cc00007e5c783b */ /* 0x004ea40000004200 */
[C---:B------:R-:W-:Y:S06]  /*16c70*/  HMMA.16816.F32 R32, R52.reuse, R78, R32 ;  /* 0x0000004e3420723c */ /* 0x040fec0000001820 */
[----:B------:R-:W-:Y:S02]  /*16c80*/  LDSM.16.MT88.4 R76, [R126+0xec00] ;  /* 0x00ec00007e4c783b */ /* 0x000fe40000004200 */
[C---:B----4-:R-:W-:Y:S01]  /*16c90*/  HMMA.16816.F32 R36, R52.reuse, R56, R36 ;  /* 0x000000383424723c */ /* 0x050fe20000001824 */
[----:B------:R4:W-:Y:S02]  /*16ca0*/  MUFU.EX2 R56, R68 ;  /* 0x0000004400387308 */ /* 0x0009e40000000800 */
[----:B---3--:R-:W-:Y:S05]  /*16cb0*/  F2FP.F16.F32.PACK_AB R69, R67, R64 ;  /* 0x000000404345723e */ /* 0x008fea00000000ff */
[C---:B------:R-:W-:Y:S03]  /*16cc0*/  HMMA.16816.F32 R40, R52.reuse, R58, R40 ;  /* 0x0000003a3428723c */ /* 0x040fe60000001828 */
[----:B------:R-:W3:Y:S01]  /*16cd0*/  MUFU.EX2 R57, R128 ;  /* 0x0000008000397308 */ /* 0x000ee20000000800 */
[----:B------:R-:W-:Y:S04]  /*16ce0*/  FADD.FTZ R59, R91, R80 ;  /* 0x000000505b3b7221 */ /* 0x000fe80000010000 */
[----:B------:R-:W-:Y:S01]  /*16cf0*/  FADD.FTZ R59, R86, R59 ;  /* 0x0000003b563b7221 */ /* 0x000fe20000010000 */
[C---:B-1----:R-:W-:Y:S01]  /*16d00*/  HMMA.16816.F32 R44, R52.reuse, R60, R44 ;  /* 0x0000003c342c723c */ /* 0x042fe2000000182c */
[----:B------:R-:W1:Y:S02]  /*16d10*/  LDSM.16.MT88.4 R84, [R122+0xcc00] ;  /* 0x00cc00007a54783b */ /* 0x000e640000004200 */
[----:B----4-:R-:W-:Y:S01]  /*16d20*/  F2FP.F16.F32.PACK_AB R68, R65, R182 ;  /* 0x000000b64144723e */ /* 0x010fe200000000ff */
[----:B------:R-:W-:Y:S04]  /*16d30*/  FADD.FTZ R90, R90, R59 ;  /* 0x0000003b5a5a7221 */ /* 0x000fe80000010000 */
[----:B------:R-:W-:Y:S03]  /*16d40*/  HMMA.16816.F32 R48, R52, R62, R48 ;  /* 0x0000003e3430723c */ /* 0x000fe60000001830 */
[----:B---3--:R-:W-:Y:S01]  /*16d50*/  F2FP.F16.F32.PACK_AB R71, R57, R56 ;  /* 0x000000383947723e */ /* 0x008fe200000000ff */
[----:B------:R-:W-:Y:S06]  /*16d60*/  FADD.FTZ R99, R99, R90 ;  /* 0x0000005a63637221 */ /* 0x000fec0000010000 */
[C---:B------:R-:W-:Y:S05]  /*16d70*/  HMMA.16816.F32 R112, R68.reuse, R108, R4 ;  /* 0x0000006c4470723c */ /* 0x040fea0000001804 */
[----:B------:R-:W-:Y:S01]  /*16d80*/  FADD.FTZ R4, R98, R99 ;  /* 0x0000006362047221 */ /* 0x000fe20000010000 */
[----:B------:R-:W-:Y:S02]  /*16d90*/  FADD.FTZ R6, R96, R97 ;  /* 0x0000006160067221 */ /* 0x000fe40000010000 */
[C---:B------:R-:W-:Y:S03]  /*16da0*/  HMMA.16816.F32 R108, R68.reuse, R110, R8 ;  /* 0x0000006e446c723c */ /* 0x040fe60000001808 */
[----:B------:R-:W-:Y:S01]  /*16db0*/  FADD.FTZ R4, R129, R4 ;  /* 0x0000000481047221 */ /* 0x000fe20000010000 */
[----:B------:R-:W-:Y:S01]  /*16dc0*/  FADD.FTZ R6, R123, R6 ;  /* 0x000000067b067221 */ /* 0x000fe20000010000 */
[----:B------:R-:W-:Y:S02]  /*16dd0*/  MOV R123, R2 ;  /* 0x00000002007b7202 */ /* 0x000fe40000000f00 */
[----:B------:R-:W-:Y:S01]  /*16de0*/  FADD.FTZ R165, R165, R4 ;  /* 0x00000004a5a57221 */ /* 0x000fe20000010000 */
[C---:B------:R-:W-:Y:S03]  /*16df0*/  HMMA.16816.F32 R104, R68.reuse, R100, R12 ;  /* 0x000000644468723c */ /* 0x040fe6000000180c */
        /* <DEDUP_REMOVED lines=14> */
[----:B------:R-:W-:Y:S01]  /*16ee0*/  FADD.FTZ R9, R168, R9 ;  /* 0x00000009a8097221 */ /* 0x000fe20000010000 */
[----:B------:R-:W-:Y:S02]  /*16ef0*/  MOV R125, R0 ;  /* 0x00000000007d7202 */ /* 0x000fe40000000f00 */
        /* <DEDUP_REMOVED lines=27> */
.L_x_1106:
        /* <DEDUP_REMOVED lines=12> */
.L_x_1125:
        /* <DEDUP_REMOVED lines=149> */
.L_x_1116:
[----:B------:R-:W-:Y:S05]  /*17ac0*/  BSYNC.RECONVERGENT B0 ;  /* 0x0000000000007941 */ /* 0x000fea0003800200 */
.L_x_1115:
        /* <DEDUP_REMOVED lines=27> */
.L_x_1118:
[----:B------:R-:W-:Y:S05]  /*17c80*/  BSYNC.RECONVERGENT B0 ;  /* 0x0000000000007941 */ /* 0x000fea0003800200 */
.L_x_1117:
        /* <DEDUP_REMOVED lines=33> */
.L_x_1120:
[----:B------:R-:W-:Y:S05]  /*17ea0*/  BSYNC.RECONVERGENT B0 ;  /* 0x0000000000007941 */ /* 0x000fea0003800200 */
.L_x_1119:
[----:B------:R-:W-:-:S04]  /*17eb0*/  MOV R151, 0x0 ;  /* 0x0000000000977802 */ /* 0x000fc80000000f00 */
[----:B-12345:R-:W-:Y:S05]  /*17ec0*/  @P1 RET.REL.NODEC R150 `(_ZN5flash24flash_fwd_splitkv_kernelI23Flash_fwd_kernel_traitsILi96ELi64ELi128ELi4ELb0ELb0EN7cutlass6half_tE19Flash_kernel_traitsILi96ELi64ELi128ELi4ES3_EELb0ELb0ELb0ELb0ELb0ELb1ELb0ELb1EEEvNS_16Flash_fwd_paramsE) ;  /* 0xfffffe80964c1950 */ /* 0x03efea0003c3ffff */
        /* <DEDUP_REMOVED lines=14> */
[----:B-1----:R-:W-:Y:S05]  /*17fb0*/  @P0 RET.REL.NODEC R150 `(_ZN5flash24flash_fwd_splitkv_kernelI23Flash_fwd_kernel_traitsILi96ELi64ELi128ELi4ELb0ELb0EN7cutlass6half_tE19Flash_kernel_traitsILi96ELi64ELi128ELi4ES3_EELb0ELb0ELb0ELb0ELb0ELb1ELb0ELb1EEEvNS_16Flash_fwd_paramsE) ;  /* 0xfffffe8096100950 */ /* 0x002fea0003c3ffff */
[----:B------:R-:W-:Y:S01]  /*17fc0*/  MOV R151, 0x0 ;  /* 0x0000000000977802 */ /* 0x000fe20000000f00 */
[----:B------:R1:W-:Y:S03]  /*17fd0*/  ST.E.128 desc[UR4][R2.64+0x80], R28 ;  /* 0x0000801c02007985 */ /* 0x0003e6000c101d04 */
[----:B-1----:R-:W-:Y:S05]  /*17fe0*/  RET.REL.NODEC R150 `(_ZN5flash24flash_fwd_splitkv_kernelI23Flash_fwd_kernel_traitsILi96ELi64ELi128ELi4ELb0ELb0EN7cutlass6half_tE19Flash_kernel_traitsILi96ELi64ELi128ELi4ES3_EELb0ELb0ELb0ELb0ELb0ELb1ELb0ELb1EEEvNS_16Flash_fwd_paramsE) ;  /* 0xfffffe8096047950 */ /* 0x002fea0003c3ffff */
.L_x_1114:
[----:B------:R-:W-:Y:S01]  /*17ff0*/  MOV R7, 0x2 ;  /* 0x0000000200077802 */ /* 0x000fe20000000f00 */
[----:B------:R-:W-:Y:S01]  /*18000*/  IMAD.MOV.U32 R6, RZ, RZ, 0x1f ;  /* 0x0000001fff067424 */ /* 0x000fe200078e00ff */
[----:B------:R-:W-:-:S07]  /*18010*/  MOV R8, 0xffffffff ;  /* 0xffffffff00087802 */ /* 0x000fce0000000f00 */
[----:B-----5:R-:W-:Y:S05]  /*18020*/  WARPSYNC.COLLECTIVE R8, `(.L_x_1121) ;  /* 0x0000000008087348 */ /* 0x020fea0003c00000 */
[----:B------:R1:W2:Y:S02]  /*18030*/  SHFL.BFLY P0, R12, R165, R7, R6 ;  /* 0x0c000007a50c7389 */ /* 0x0002a40000000006 */
[----:B-12--5:R-:W-:Y:S05]  /*18040*/  ENDCOLLECTIVE ;  /* 0x000000000000791b */ /* 0x026fea0003800000 */
.L_x_1121:
[----:B------:R-:W-:Y:S02]  /*18050*/  IMAD.MOV.U32 R10, RZ, RZ, R12 ;  /* 0x000000ffff0a7224 */ /* 0x000fe400078e000c */
[----:B------:R-:W-:Y:S02]  /*18060*/  IMAD.MOV.U32 R7, RZ, RZ, 0x1 ;  /* 0x00000001ff077424 */ /* 0x000fe400078e00ff */
[----:B------:R-:W-:-:S05]  /*18070*/  FADD.FTZ R9, R10, R165 ;  /* 0x000000a50a097221 */ /* 0x000fca0000010000 */
[----:B------:R-:W-:-:S07]  /*18080*/  MOV R165, R9 ;  /* 0x0000000900a57202 */ /* 0x000fce0000000f00 */
[----:B------:R-:W-:Y:S05]  /*18090*/  WARPSYNC.COLLECTIVE R8, `(.L_x_1122) ;  /* 0x0000000008087348 */ /* 0x000fea0003c00000 */
[----:B------:R1:W2:Y:S02]  /*180a0*/  SHFL.BFLY P0, R12, R165, R7, R6 ;  /* 0x0c000007a50c7389 */ /* 0x0002a40000000006 */
[----:B-12---:R-:W-:Y:S05]  /*180b0*/  ENDCOLLECTIVE ;  /* 0x000000000000791b */ /* 0x006fea0003800000 */
.L_x_1122:
[----:B------:R-:W-:Y:S01]  /*180c0*/  MOV R165, R164 ;  /* 0x000000a400a57202 */ /* 0x000fe20000000f00 */
[----:B------:R-:W-:Y:S01]  /*180d0*/  IMAD.MOV.U32 R7, RZ, RZ, 0x2 ;  /* 0x00000002ff077424 */ /* 0x000fe200078e00ff */
[----:B------:R-:W-:-:S07]  /*180e0*/  MOV R10, R12 ;  /* 0x0000000c000a7202 */ /* 0x000fce0000000f00 */
[----:B------:R-:W-:Y:S05]  /*180f0*/  WARPSYNC.COLLECTIVE R8, `(.L_x_1123) ;  /* 0x0000000008087348 */ /* 0x000fea0003c00000 */
[----:B------:R1:W2:Y:S02]  /*18100*/  SHFL.BFLY P0, R12, R165, R7, R6 ;  /* 0x0c000007a50c7389 */ /* 0x0002a40000000006 */
[----:B-12---:R-:W-:Y:S05]  /*18110*/  ENDCOLLECTIVE ;  /* 0x000000000000791b */ /* 0x006fea0003800000 */
.L_x_1123:
[----:B------:R-:W-:Y:S01]  /*18120*/  FADD.FTZ R10, R9, R10 ;  /* 0x0000000a090a7221 */ /* 0x000fe20000010000 */
[----:B------:R-:W-:Y:S01]  /*18130*/  FADD.FTZ R11, R12, R164 ;  /* 0x000000a40c0b7221 */ /* 0x000fe20000010000 */
[----:B------:R-:W-:-:S04]  /*18140*/  MOV R7, 0x1 ;  /* 0x0000000100077802 */ /* 0x000fc80000000f00 */
[----:B------:R-:W-:-:S07]  /*18150*/  MOV R165, R11 ;  /* 0x0000000b00a57202 */ /* 0x000fce0000000f00 */
[----:B------:R-:W-:Y:S05]  /*18160*/  WARPSYNC.COLLECTIVE R8, `(.L_x_1124) ;  /* 0x0000000008087348 */ /* 0x000fea0003c00000 */
[----:B------:R1:W2:Y:S02]  /*18170*/  SHFL.BFLY P0, R12, R165, R7, R6 ;  /* 0x0c000007a50c7389 */ /* 0x0002a40000000006 */
[----:B-12---:R-:W-:Y:S05]  /*18180*/  ENDCOLLECTIVE ;  /* 0x000000000000791b */ /* 0x006fea0003800000 */
.L_x_1124:
[----:B------:R-:W-:Y:S05]  /*18190*/  BRA `(.L_x_1125) ;  /* 0xffffffec00f47947 */ /* 0x000fea000383ffff */
.L_x_1126:
        /* <DEDUP_REMOVED lines=14> */
.L_x_11631:


//--------------------- .text._ZN5flash24flash_fwd_splitkv_kernelI23Flash_fwd_kernel_traitsILi96ELi64ELi128ELi4ELb0ELb0EN7cutlass6half_tE19Flash_kernel_traitsILi96ELi64ELi128ELi4ES3_EELb0ELb0ELb0ELb0ELb0ELb0ELb1ELb0EEEvNS_16Flash_fwd_paramsE --------------------------
	.section	.text._ZN5flash24flash_fwd_splitkv_kernelI23Flash_fwd_kernel_traitsILi96ELi64ELi128ELi4ELb0ELb0EN7cutlass6half_tE19Flash_kernel_traitsILi96ELi64ELi128ELi4ES3_EELb0ELb0ELb0ELb0ELb0ELb0ELb1ELb0EEEvNS_16Flash_fwd_paramsE,"ax",@progbits
	.align	128
        .global         _ZN5flash24flash_fwd_splitkv_kernelI23Flash_fwd_kernel_traitsILi96ELi64ELi128ELi4ELb0ELb0EN7cutlass6half_tE19Flash_kernel_traitsILi96ELi64ELi128ELi4ES3_EELb0ELb0ELb0ELb0ELb0ELb0ELb1ELb0EEEvNS_16Flash_fwd_paramsE
        .type           _ZN5flash24flash_fwd_splitkv_kernelI23Flash_fwd_kernel_traitsILi96ELi64ELi128ELi4ELb0ELb0EN7cutlass6half_tE19Flash_kernel_traitsILi96ELi64ELi128ELi4ES3_EELb0ELb0ELb0ELb0ELb0ELb0ELb1ELb0EEEvNS_16Flash_fwd_paramsE,@function
        .size           _ZN5flash24flash_fwd_splitkv_kernelI23Flash_fwd_kernel_traitsILi96ELi64ELi128ELi4ELb0ELb0EN7cutlass6half_tE19Flash_kernel_traitsILi96ELi64ELi128ELi4ES3_EELb0ELb0ELb0ELb0ELb0ELb0ELb1ELb0EEEvNS_16Flash_fwd_paramsE,(.L_x_11632 - _ZN5flash24flash_fwd_splitkv_kernelI23Flash_fwd_kernel_traitsILi96ELi64ELi128ELi4ELb0ELb0EN7cutlass6half_tE19Flash_kernel_traitsILi96ELi64ELi128ELi4ES3_EELb0ELb0ELb0ELb0ELb0ELb0ELb1ELb0EEEvNS_16Flash_fwd_paramsE)
        .other          _ZN5flash24flash_fwd_splitkv_kernelI23Flash_fwd_kernel_traitsILi96ELi64ELi128ELi4ELb0ELb0EN7cutlass6half_tE19Flash_kernel_traitsILi96ELi64ELi128ELi4ES3_EELb0ELb0ELb0ELb0ELb0ELb0ELb1ELb0EEEvNS_16Flash_fwd_paramsE,@"STO_CUDA_ENTRY STV_DEFAULT"
_ZN5flash24flash_fwd_splitkv_kernelI23Flash_fwd_kernel_traitsILi96ELi64ELi128ELi4ELb0ELb0EN7cutlass6half_tE19Flash_kernel_traitsILi96ELi64ELi128ELi4ES3_EELb0ELb0ELb0ELb0ELb0ELb0ELb1ELb0EEEvNS_16Flash_fwd_paramsE:
.text._ZN5flash24flash_fwd_splitkv_kernelI23Flash_fwd_kernel_traitsILi96ELi64ELi128ELi4ELb0ELb0EN7cutlass6half_tE19Flash_kernel_traitsILi96ELi64ELi128ELi4ES3_EELb0ELb0ELb0ELb0ELb0ELb0ELb1ELb0EEEvNS_16Flash_fwd_paramsE:
        /* <DEDUP_REMOVED lines=13> */
[----:B-1----:R-:W-:Y:S01]  /*00d0*/  IMAD.MOV R0, RZ, RZ, -R3 ;  /* 0x000000ffff007224 */ /* 0x002fe200078e0a03 */
[----:B------:R-:W-:-:S03]  /*00e0*/  MOV R2, RZ ;  /* 0x000000ff00027202 */ /* 0x000fc60000000f00 */
[----:B------:R-:W-:-:S04]  /*00f0*/  IMAD R7, R0, R5, RZ ;  /* 0x0000000500077224 */ /* 0x000fc800078e02ff */
[----:B------:R-:W-:Y:S02]  /*0100*/  IMAD.HI.U32 R7, R3, R7, R2 ;  /* 0x0000000703077227 */ /* 0x000fe400078e0002 */
[----:B------:R-:W1:Y:S04]  /*0110*/  LDC.64 R2, c[0x0][0x348] ;  /* 0x0000d200ff027b82 */ /* 0x000e680000000a00 */
[----:B---3--:R-:W-:-:S04]  /*0120*/  IMAD.HI.U32 R185, R7, UR4, RZ ;  /* 0x0000000407b97c27 */ /* 0x008fc8000f8e00ff */
[----:B------:R-:W-:-:S04]  /*0130*/  IMAD.MOV R0, RZ, RZ, -R185 ;  /* 0x000000ffff007224 */ /* 0x000fc800078e0ab9 */
[----:B------:R-:W-:-:S05]  /*0140*/  IMAD R0, R5, R0, UR4 ;  /* 0x0000000405007e24 */ /* 0x000fca000f8e0200 */
[----:B------:R-:W-:-:S13]  /*0150*/  ISETP.GE.U32.AND P2, PT, R0, R5, PT ;  /* 0x000000050000720c */ /* 0x000fda0003f46070 */
[----:B------:R-:W-:Y:S01]  /*0160*/  @P2 IADD3 R0, PT, PT, R0, -R5, RZ ;  /* 0x8000000500002210 */ /* 0x000fe20007ffe0ff */
[----:B------:R-:W-:-:S03]  /*0170*/  @P2 VIADD R185, R185, 0x1 ;  /* 0x00000001b9b92836 */ /* 0x000fc60000000000 */
[----:B------:R-:W-:-:S13]  /*0180*/  ISETP.GE.U32.AND P1, PT, R0, R5, PT ;  /* 0x000000050000720c */ /* 0x000fda0003f26070 */
[----:B------:R-:W-:Y:S02]  /*0190*/  @P1 IADD3 R185, PT, PT, R185, 0x1, RZ ;  /* 0x00000001b9b91810 */ /* 0x000fe40007ffe0ff */
[----:B------:R-:W-:-:S04]  /*01a0*/  @!P0 LOP3.LUT R185, RZ, R5, RZ, 0x33, !PT ;  /* 0x00000005ffb98212 */ /* 0x000fc800078e33ff */
[----:B------:R-:W-:-:S05]  /*01b0*/  IADD3 R184, PT, PT, -R185, RZ, RZ ;  /* 0x000000ffb9b87210 */ /* 0x000fca0007ffe1ff */
[----:B-12-4-:R-:W-:Y:S02]  /*01c0*/  IMAD R184, R5, R184, UR4 ;  /* 0x0000000405b87e24 */ /* 0x016fe4000f8e02b8 */
[----:B------:R-:W-:Y:S05]  /*01d0*/  CALL.REL.NOINC `($_ZN5flash24flash_fwd_splitkv_kernelI23Flash_fwd_kernel_traitsILi96ELi64ELi128ELi4ELb0ELb0EN7cutlass6half_tE19Flash_kernel_traitsILi96ELi64ELi128ELi4ES3_EELb0ELb0ELb0ELb0ELb0ELb0ELb1ELb0EEEvNS_16Flash_fwd_paramsE$_ZN5flash30compute_attn_1rowblock_splitkvI23Flash_fwd_kernel_traitsILi96ELi64ELi128ELi4ELb0ELb0EN7cutlass6half_tE19Flash_kernel_traitsILi96ELi64ELi128ELi4ES3_EELb0ELb0ELb0ELb0ELb0ELb0ELb1ELb0ENS_16Flash_fwd_paramsEEEvRKT8_iiiii) ;  /* 0x0000000000087944 */ /* 0x000fea0003c00000 */
[----:B------:R-:W-:Y:S05]  /*01e0*/  BSYNC.RECONVERGENT B2 ;  /* 0x0000000000027941 */ /* 0x000fea0003800200 */
.L_x_1127:
[----:B------:R-:W-:Y:S05]  /*01f0*/  EXIT ;  /* 0x000000000000794d */ /* 0x000fea0003800000 */
        .type           $_ZN5flash24flash_fwd_splitkv_kernelI23Flash_fwd_kernel_traitsILi96ELi64ELi128ELi4ELb0ELb0EN7cutlass6half_tE19Flash_kernel_traitsILi96ELi64ELi128ELi4ES3_EELb0ELb0ELb0ELb0ELb0ELb0ELb1ELb0EEEvNS_16Flash_fwd_paramsE$_ZN5flash30compute_attn_1rowblock_splitkvI23Flash_fwd_kernel_traitsILi96ELi64ELi128ELi4ELb0ELb0EN7cutlass6half_tE19Flash_kernel_traitsILi96ELi64ELi128ELi4ES3_EELb0ELb0ELb0ELb0ELb0ELb0ELb1ELb0ENS_16Flash_fwd_paramsEEEvRKT8_iiiii,@function
        .size           $_ZN5flash24flash_fwd_splitkv_kernelI23Flash_fwd_kernel_traitsILi96ELi64ELi128ELi4ELb0ELb0EN7cutlass6half_tE19Flash_kernel_traitsILi96ELi64ELi128ELi4ES3_EELb0ELb0ELb0ELb0ELb0ELb0ELb1ELb0EEEvNS_16Flash_fwd_paramsE$_ZN5flash30compute_attn_1rowblock_splitkvI23Flash_fwd_kernel_traitsILi96ELi64ELi128ELi4ELb0ELb0EN7cutlass6half_tE19Flash_kernel_traitsILi96ELi64ELi128ELi4ES3_EELb0ELb0ELb0ELb0ELb0ELb0ELb1ELb0ENS_16Flash_fwd_paramsEEEvRKT8_iiiii,(.L_x_11632 - $_ZN5flash24flash_fwd_splitkv_kernelI23Flash_fwd_kernel_traitsILi96ELi64ELi128ELi4ELb0ELb0EN7cutlass6half_tE19Flash_kernel_traitsILi96ELi64ELi128ELi4ES3_EELb0ELb0ELb0ELb0ELb0ELb0ELb1ELb0EEEvNS_16Flash_fwd_paramsE$_ZN5flash30compute_attn_1rowblock_splitkvI23Flash_fwd_kernel_traitsILi96ELi64ELi128ELi4ELb0ELb0EN7cutlass6half_tE19Flash_kernel_traitsILi96ELi64ELi128ELi4ES3_EELb0ELb0ELb0ELb0ELb0ELb0ELb1ELb0ENS_16Flash_fwd_paramsEEEvRKT8_iiiii)
$_ZN5flash24flash_fwd_splitkv_kernelI23Flash_fwd_kernel_traitsILi96ELi64ELi128ELi4ELb0ELb0EN7cutlass6half_tE19Flash_kernel_traitsILi96ELi64ELi128ELi4ES3_EELb0ELb0ELb0ELb0ELb0ELb0ELb1ELb0EEEvNS_16Flash_fwd_paramsE$_ZN5flash30compute_attn_1rowblock_splitkvI23Flash_fwd_kernel_traitsILi96ELi64ELi128ELi4ELb0ELb0EN7cutlass6half_tE19Flash_kernel_traitsILi96ELi64ELi128ELi4ES3_EELb0ELb0ELb0ELb0ELb0ELb0ELb1ELb0ENS_16Flash_fwd_paramsEEEvRKT8_iiiii:
        /* <DEDUP_REMOVED lines=39> */
.L_x_1129:
[----:B------:R-:W-:Y:S05]  /*0470*/  BSYNC.RECONVERGENT B0 ;  /* 0x0000000000007941 */ /* 0x000fea0003800200 */
.L_x_1128:
[----:B------:R-:W-:Y:S04]  /*0480*/  BSSY.RECONVERGENT B0, `(.L_x_1130) ;  /* 0x0000007000007945 */ /* 0x000fe80003800200 */
[----:B------:R-:W-:Y:S05]  /*0490*/  @!P3 BRA `(.L_x_1131) ;  /* 0x000000000014b947 */ /* 0x000fea0003800000 */
[----:B------:R-:W4:Y:S02]  /*04a0*/  LD.E.U8 R6, desc[UR4][R2.64+0x1b2] ;  /* 0x0001b20402067980 */ /* 0x000f24000c101100 */
[----:B----4-:R-:W-:-:S13]  /*04b0*/  ISETP.NE.AND P1, PT, R6, RZ, PT ;  /* 0x000000ff0600720c */ /* 0x010fda0003f25270 */
[----:B------:R-:W4:Y:S02]  /*04c0*/  @P1 LD.E R6, desc[UR4][R12.64+0x4] ;  /* 0x000004040c061980 */ /* 0x000f24000c101900 */
[----:B----45:R-:W-:-:S06]  /*04d0*/  @P1 IADD3 R125, PT, PT, R6, -R17, RZ ;  /* 0x80000011067d1210 */ /* 0x030fcc0007ffe0ff */
[----:B------:R4:W5:Y:S02]  /*04e0*/  @!P1 LD.E R125, desc[UR4][R12.64] ;  /* 0x000000040c7d9980 */ /* 0x000964000c101900 */
.L_x_1131:
[----:B------:R-:W-:Y:S05]  /*04f0*/  BSYNC.RECONVERGENT B0 ;  /* 0x0000000000007941 */ /* 0x000fea0003800200 */
.L_x_1130:
[----:B------:R-:W-:Y:S01]  /*0500*/  BSSY.RECONVERGENT B1, `(.L_x_1132) ;  /* 0x0000011000017945 */ /* 0x000fe20003800200 */
[----:B-----5:R-:W-:-:S03]  /*0510*/  @P4 IADD3 R5, PT, PT, R7, -R18, RZ ;  /* 0x8000001207054210 */ /* 0x020fc60007ffe0ff */
[----:B------:R-:W-:Y:S05]  /*0520*/  @!P0 BRA `(.L_x_1133) ;  /* 0x0000000000148947 */ /* 0x000fea0003800000 */
[----:B------:R-:W-:-:S05]  /*0530*/  IADD3 R6, P0, PT, R8, R4, RZ ;  /* 0x0000000408067210 */ /* 0x000fca0007f1e0ff */
[----:B------:R-:W-:-:S05]  /*0540*/  IMAD.X R7, R9, 0x1, R0, P0 ;  /* 0x0000000109077824 */ /* 0x000fca00000e0600 */
[----:B------:R-:W5:Y:S02]  /*0550*/  LD.E R125, desc[UR4][R6.64] ;  /* 0x00000004067d7980 */ /* 0x000f64000c101900 */
[----:B-----5:R-:W-:Y:S01]  /*0560*/  IADD3 R125, PT, PT, R125, -R16, RZ ;  /* 0x800000107d7d7210 */ /* 0x020fe20007ffe0ff */
[----:B------:R-:W-:Y:S05]  /*0570*/  BRA `(.L_x_1134) ;  /* 0x0000000000247947 */ /* 0x000fea0003800000 */
.L_x_1133:
[----:B------:R-:W5:Y:S01]  /*0580*/  LD.E.64 R6, desc[UR4][R2.64+0x108] ;  /* 0x0001080402067980 */ /* 0x000f62000c101b00 */
[----:B------:R-:W-:Y:S01]  /*0590*/  BSSY.RECONVERGENT B0, `(.L_x_1135) ;  /* 0x0000006000007945 */ /* 0x000fe20003800200 */
[----:B-----5:R-:W-:Y:S01]  /*05a0*/  ISETP.NE.U32.AND P0, PT, R6, RZ, PT ;  /* 0x000000ff0600720c */ /* 0x020fe20003f05070 */
[----:B------:R-:W-:-:S03]  /*05b0*/  IMAD.MOV.U32 R6, RZ, RZ, RZ ;  /* 0x000000ffff067224 */ /* 0x000fc600078e00ff */
[----:B------:R-:W-:-:S13]  /*05c0*/  ISETP.NE.AND.EX P0, PT, R7, RZ, PT, P0 ;  /* 0x000000ff0700720c */ /* 0x000fda0003f05300 */
[----:B------:R-:W-:Y:S05]  /*05d0*/  @!P0 BRA `(.L_x_1136) ;  /* 0x0000000000048947 */ /* 0x000fea0003800000 */
[----:B------:R1:W5:Y:S02]  /*05e0*/  LD.E R6, desc[UR4][R2.64+0xbc] ;  /* 0x0000bc0402067980 */ /* 0x000364000c101900 */
.L_x_1136:
[----:B------:R-:W-:Y:S05]  /*05f0*/  BSYNC.RECONVERGENT B0 ;  /* 0x0000000000007941 */ /* 0x000fea0003800200 */
.L_x_1135:
[----:B-----5:R-:W-:Y:S02]  /*0600*/  IADD3 R125, PT, PT, R6, R125, -R16 ;  /* 0x0000007d067d7210 */ /* 0x020fe40007ffe810 */
.L_x_1134:
[----:B------:R-:W-:Y:S05]  /*0610*/  BSYNC.RECONVERGENT B1 ;  /* 0x0000000000017941 */ /* 0x000fea0003800200 */
.L_x_1132:
[----:B------:R-:W-:Y:S01]  /*0620*/  IMAD.SHL.U32 R182, R11, 0x40, RZ ;  /* 0x000000400bb67824 */ /* 0x000fe200078e00ff */
[----:B------:R-:W-:-:S04]  /*0630*/  MOV R177, 0x0 ;  /* 0x0000000000b17802 */ /* 0x000fc80000000f00 */
[----:B------:R-:W-:-:S13]  /*0640*/  ISETP.GT.AND P0, PT, R5, R182, PT ;  /* 0x000000b60500720c */ /* 0x000fda0003f04270 */
[----:B-1234-:R-:W-:Y:S05]  /*0650*/  @!P0 RET.REL.NODEC R176 `(_ZN5flash24flash_fwd_splitkv_kernelI23Flash_fwd_kernel_traitsILi96ELi64ELi128ELi4ELb0ELb0EN7cutlass6half_tE19Flash_kernel_traitsILi96ELi64ELi128ELi4ES3_EELb0ELb0ELb0ELb0ELb0ELb0ELb1ELb0EEEvNS_16Flash_fwd_paramsE) ;  /* 0xfffffff8b0688950 */ /* 0x01efea0003c3ffff */
        /* <DEDUP_REMOVED lines=23> */
[----:B------:R-:W-:-:S13]  /*07d0*/  ISETP.GT.U32.AND P1, PT, R9, R6, PT ;  /* 0x000000060900720c */ /* 0x000fda0003f24070 */
[----:B------:R-:W-:Y:S02]  /*07e0*/  @!P1 IMAD.IADD R6, R6, 0x1, -R9 ;  /* 0x0000000106069824 */ /* 0x000fe400078e0a09 */
[----:B------:R-:W-:Y:S01]  /*07f0*/  @!P1 VIADD R8, R8, 0x1 ;  /* 0x0000000108089836 */ /* 0x000fe20000000000 */
[----:B------:R-:W-:Y:S02]  /*0800*/  ISETP.NE.AND P1, PT, R10, RZ, PT ;  /* 0x000000ff0a00720c */ /* 0x000fe40003f25270 */
[----:B------:R-:W-:Y:S02]  /*0810*/  ISETP.GE.U32.AND P2, PT, R6, R9, PT ;  /* 0x000000090600720c */ /* 0x000fe40003f46070 */
[----:B------:R-:W-:-:S04]  /*0820*/  SHF.R.S32.HI R6, RZ, 0x1f, R7 ;  /* 0x0000001fff067819 */ /* 0x000fc80000011407 */
[----:B------:R-:W-:-:S04]  /*0830*/  LEA.HI R6, R6, R7, RZ, 0x7 ;  /* 0x0000000706067211 */ /* 0x000fc800078f38ff */
[----:B------:R-:W-:-:S03]  /*0840*/  SHF.R.S32.HI R6, RZ, 0x7, R6 ;  /* 0x00000007ff067819 */ /* 0x000fc60000011406 */
        /* <DEDUP_REMOVED lines=9> */
[----:B------:R-:W4:Y:S01]  /*08e0*/  LD.E R4, desc[UR4][R2.64+0xcc] ;  /* 0x0000cc0402047980 */ /* 0x000f22000c101900 */
[----:B------:R-:W-:-:S03]  /*08f0*/  IMAD.IADD R5, R5, 0x1, -R182 ;  /* 0x0000000105057824 */ /* 0x000fc600078e0ab6 */
[----:B------:R-:W5:Y:S04]  /*0900*/  LD.E.64 R8, desc[UR4][R2.64+0xa8] ;  /* 0x0000a80402087980 */ /* 0x000f68000c101b00 */
[----:B------:R-:W5:Y:S04]  /*0910*/  LD.E R0, desc[UR4][R2.64+0xc0] ;  /* 0x0000c00402007980 */ /* 0x000f68000c101900 */
[----:B------:R4:W5:Y:S01]  /*0920*/  LD.E.64 R10, desc[UR4][R2.64+0x78] ;  /* 0x00007804020a7980 */ /* 0x000962000c101b00 */
[----:B------:R-:W-:Y:S01]  /*0930*/  BSSY.RECONVERGENT B0, `(.L_x_1138) ;  /* 0x000001c000007945 */ /* 0x000fe20003800200 */
[----:B--2---:R-:W-:-:S04]  /*0940*/  IMAD R6, R6, UR8, R185 ;  /* 0x0000000806067c24 */ /* 0x004fc8000f8e02b9 */
[----:B---3--:R-:W-:Y:S02]  /*0950*/  IMAD R184, R6, R13, R184 ;  /* 0x0000000d06b87224 */ /* 0x008fe400078e02b8 */
[----:B------:R-:W-:Y:S01]  /*0960*/  IMAD.SHL.U32 R13, R124, 0x4, RZ ;  /* 0x000000047c0d7824 */ /* 0x000fe200078e00ff */
[----:B------:R-:W-:Y:S01]  /*0970*/  SHF.R.U32.HI R124, RZ, 0x3, R124 ;  /* 0x00000003ff7c7819 */ /* 0x000fe2000001167c */
[----:B------:R-:W-:-:S03]  /*0980*/  IMAD R7, R7, R184, R182 ;  /* 0x000000b807077224 */ /* 0x000fc600078e02b6 */
[CC--:B------:R-:W-:Y:S01]  /*0990*/  ISETP.GE.AND P2, PT, R124.reuse, R5.reuse, PT ;  /* 0x000000057c00720c */ /* 0x0c0fe20003f46270 */
[----:B----4-:R-:W-:Y:S01]  /*09a0*/  IMAD R3, R7, R4, RZ ;  /* 0x0000000407037224 */ /* 0x010fe200078e02ff */
[----:B------:R-:W-:Y:S01]  /*09b0*/  LOP3.LUT R13, R13, 0x1c, RZ, 0xc0, !PT ;  /* 0x0000001c0d0d7812 */ /* 0x000fe200078ec0ff */
[C---:B------:R-:W-:Y:S02]  /*09c0*/  VIADD R6, R124.reuse, 0x10 ;  /* 0x000000107c067836 */ /* 0x040fe40000000000 */
[C---:B------:R-:W-:Y:S01]  /*09d0*/  VIADD R4, R124.reuse, 0x20 ;  /* 0x000000207c047836 */ /* 0x040fe20000000000 */
[----:B------:R-:W-:Y:S01]  /*09e0*/  ISETP.NE.AND P6, PT, R13, RZ, PT ;  /* 0x000000ff0d00720c */ /* 0x000fe20003fc5270 */
[----:B------:R-:W-:Y:S01]  /*09f0*/  IMAD R2, R124, 0x60, R13 ;  /* 0x000000607c027824 */ /* 0x000fe200078e020d */
[CC--:B------:R-:W-:Y:S02]  /*0a00*/  ISETP.GE.AND P0, PT, R6.reuse, R5.reuse, PT ;  /* 0x000000050600720c */ /* 0x0c0fe40003f06270 */
[----:B------:R-:W-:-:S02]  /*0a10*/  ISETP.GE.OR P4, PT, R6, R5, P6 ;  /* 0x000000050600720c */ /* 0x000fc40003786670 */
[----:B------:R-:W-:Y:S02]  /*0a20*/  IADD3 R15, P1, PT, R3, R2, RZ ;  /* 0x00000002030f7210 */ /* 0x000fe40007f3e0ff */
[C---:B------:R-:W-:Y:S02]  /*0a30*/  LOP3.LUT R19, R13.reuse, 0x20, RZ, 0xfc, !PT ;  /* 0x000000200d137812 */ /* 0x040fe400078efcff */
[----:B------:R-:W-:Y:S02]  /*0a40*/  LOP3.LUT R17, R13, 0x40, RZ, 0xfc, !PT ;  /* 0x000000400d117812 */ /* 0x000fe400078efcff */
[----:B------:R-:W-:Y:S01]  /*0a50*/  LEA.HI.X.SX32 R3, R3, RZ, 0x1, P1 ;  /* 0x000000ff03037211 */ /* 0x000fe200008f0eff */
[----:B------:R-:W-:Y:S06]  /*0a60*/  @P2 BRA `(.L_x_1139) ;  /* 0x0000000000202947 */ /* 0x000fec0003800000 */
[-C--:B-----5:R-:W-:Y:S02]  /*0a70*/  ISETP.GE.AND P5, PT, R13, R0.reuse, PT ;  /* 0x000000000d00720c */ /* 0x0a0fe40003fa6270 */
[-C--:B------:R-:W-:Y:S02]  /*0a80*/  ISETP.GE.AND P3, PT, R19, R0.reuse, PT ;  /* 0x000000001300720c */ /* 0x080fe40003f66270 */
[----:B------:R-:W-:Y:S02]  /*0a90*/  ISETP.GE.AND P2, PT, R17, R0, PT ;  /* 0x000000001100720c */ /* 0x000fe40003f46270 */
[----:B------:R-:W-:-:S04]  /*0aa0*/  LEA R20, P1, R15, R10, 0x2 ;  /* 0x0000000a0f147211 */ /* 0x000fc800078210ff */
[----:B------:R-:W-:-:S05]  /*0ab0*/  LEA.HI.X R21, R15, R11, R3, 0x2, P1 ;  /* 0x0000000b0f157211 */ /* 0x000fca00008f1403 */
[----:B------:R1:W-:Y:S04]  /*0ac0*/  @!P5 ST.E.128 desc[UR4][R20.64], RZ ;  /* 0x000000ff1400d985 */ /* 0x0003e8000c101d04 */
[----:B------:R1:W-:Y:S04]  /*0ad0*/  @!P3 ST.E.128 desc[UR4][R20.64+0x80], RZ ;  /* 0x000080ff1400b985 */ /* 0x0003e8000c101d04 */
[----:B------:R1:W-:Y:S02]  /*0ae0*/  @!P2 ST.E.128 desc[UR4][R20.64+0x100], RZ ;  /* 0x000100ff1400a985 */ /* 0x0003e4000c101d04 */
.L_x_1139:
[----:B------:R-:W-:Y:S05]  /*0af0*/  BSYNC.RECONVERGENT B0 ;  /* 0x0000000000007941 */ /* 0x000fea0003800200 */
.L_x_1138:
[----:B------:R-:W-:Y:S01]  /*0b00*/  BSSY.RECONVERGENT B0, `(.L_x_1140) ;  /* 0x0000010000007945 */ /* 0x000fe20003800200 */
[----:B------:R-:W-:Y:S02]  /*0b10*/  ISETP.GE.AND P1, PT, R4, R5, PT ;  /* 0x000000050400720c */ /* 0x000fe40003f26270 */
[----:B------:R-:W-:Y:S01]  /*0b20*/  IADD3 R2, PT, PT, R124, 0x30, RZ ;  /* 0x000000307c027810 */ /* 0x000fe20007ffe0ff */
[----:B------:R-:W-:Y:S05]  /*0b30*/  @P0 BRA `(.L_x_1141) ;  /* 0x0000000000300947 */ /* 0x000fea0003800000 */
[-C--:B-----5:R-:W-:Y:S02]  /*0b40*/  ISETP.GE.AND P5, PT, R13, R0.reuse, PT ;  /* 0x000000000d00720c */ /* 0x0a0fe40003fa6270 */
[-C--:B------:R-:W-:Y:S02]  /*0b50*/  ISETP.GE.AND P3, PT, R19, R0.reuse, PT ;  /* 0x000000001300720c */ /* 0x080fe40003f66270 */
[----:B------:R-:W-:-:S09]  /*0b60*/  ISETP.GE.AND P2, PT, R17, R0, PT ;  /* 0x000000001100720c */ /* 0x000fd20003f46270 */
[----:B------:R-:W-:-:S04]  /*0b70*/  @!P5 LEA R24, P0, R15, R10, 0x2 ;  /* 0x0000000a0f18d211 */ /* 0x000fc800078010ff */
[C---:B------:R-:W-:Y:S02]  /*0b80*/  @!P5 LEA.HI.X R25, R15.reuse, R11, R3, 0x2, P0 ;  /* 0x0000000b0f19d211 */ /* 0x040fe400000f1403 */
[----:B------:R-:W-:-:S03]  /*0b90*/  @!P3 LEA R22, P0, R15, R10, 0x2 ;  /* 0x0000000a0f16b211 */ /* 0x000fc600078010ff */
[----:B------:R2:W-:Y:S01]  /*0ba0*/  @!P5 ST.E.128 desc[UR4][R24.64+0x1800], RZ ;  /* 0x001800ff1800d985 */ /* 0x0005e2000c101d04 */
[C---:B------:R-:W-:Y:S02]  /*0bb0*/  @!P3 LEA.HI.X R23, R15.reuse, R11, R3, 0x2, P0 ;  /* 0x0000000b0f17b211 */ /* 0x040fe400000f1403 */
[----:B-1----:R-:W-:-:S03]  /*0bc0*/  @!P2 LEA R20, P0, R15, R10, 0x2 ;  /* 0x0000000a0f14a211 */ /* 0x002fc600078010ff */
[----:B------:R2:W-:Y:S01]  /*0bd0*/  @!P3 ST.E.128 desc[UR4][R22.64+0x1880], RZ ;  /* 0x001880ff1600b985 */ /* 0x0005e2000c101d04 */
[----:B------:R-:W-:-:S05]  /*0be0*/  @!P2 LEA.HI.X R21, R15, R11, R3, 0x2, P0 ;  /* 0x0000000b0f15a211 */ /* 0x000fca00000f1403 */
[----:B------:R2:W-:Y:S04]  /*0bf0*/  @!P2 ST.E.128 desc[UR4][R20.64+0x1900], RZ ;  /* 0x001900ff1400a985 */ /* 0x0005e8000c101d04 */
.L_x_1141:
[----:B------:R-:W-:Y:S05]  /*0c00*/  BSYNC.RECONVERGENT B0 ;  /* 0x0000000000007941 */ /* 0x000fea0003800200 */
.L_x_1140:
[----:B------:R-:W-:Y:S01]  /*0c10*/  BSSY.RECONVERGENT B0, `(.L_x_1142) ;  /* 0x000000f000007945 */ /* 0x000fe20003800200 */
[----:B------:R-:W-:-:S03]  /*0c20*/  ISETP.GE.AND P0, PT, R2, R5, PT ;  /* 0x000000050200720c */ /* 0x000fc60003f06270 */
[----:B------:R-:W-:Y:S10]  /*0c30*/  @P1 BRA `(.L_x_1143) ;  /* 0x0000000000301947 */ /* 0x000ff40003800000 */
[-C--:B-----5:R-:W-:Y:S02]  /*0c40*/  ISETP.GE.AND P5, PT, R13, R0.reuse, PT ;  /* 0x000000000d00720c */ /* 0x0a0fe40003fa6270 */
[-C--:B------:R-:W-:Y:S02]  /*0c50*/  ISETP.GE.AND P3, PT, R19, R0.reuse, PT ;  /* 0x000000001300720c */ /* 0x080fe40003f66270 */
[----:B------:R-:W-:-:S09]  /*0c60*/  ISETP.GE.AND P2, PT, R17, R0, PT ;  /* 0x000000001100720c */ /* 0x000fd20003f46270 */
[----:B--2---:R-:W-:-:S04]  /*0c70*/  @!P5 LEA R24, P1, R15, R10, 0x2 ;  /* 0x0000000a0f18d211 */ /* 0x004fc800078210ff */
        /* <DEDUP_REMOVED lines=8> */
.L_x_1143:
[----:B------:R-:W-:Y:S05]  /*0d00*/  BSYNC.RECONVERGENT B0 ;  /* 0x0000000000007941 */ /* 0x000fea0003800200 */
.L_x_1142:
[----:B------:R-:W-:Y:S01]  /*0d10*/  BSSY.RECONVERGENT B0, `(.L_x_1144) ;  /* 0x000000f000007945 */ /* 0x000fe20003800200 */
[----:B------:R-:W-:-:S03]  /*0d20*/  ISETP.GE.OR P5, PT, R124, R5, P6 ;  /* 0x000000057c00720c */ /* 0x000fc600037a6670 */
[----:B------:R-:W-:Y:S10]  /*0d30*/  @P0 BRA `(.L_x_1145) ;  /* 0x0000000000300947 */ /* 0x000ff40003800000 */
        /* <DEDUP_REMOVED lines=8> */
[----:B------:R-:W-:-:S03]  /*0dc0*/  @!P1 LEA R10, P0, R15, R10, 0x2 ;  /* 0x0000000a0f0a9211 */ /* 0x000fc600078010ff */
[----:B------:R4:W-:Y:S01]  /*0dd0*/  @!P2 ST.E.128 desc[UR4][R12.64+0x4880], RZ ;  /* 0x004880ff0c00a985 */ /* 0x0009e2000c101d04 */
[----:B------:R-:W-:-:S05]  /*0de0*/  @!P1 LEA.HI.X R11, R15, R11, R3, 0x2, P0 ;  /* 0x0000000b0f0b9211 */ /* 0x000fca00000f1403 */
[----:B------:R4:W-:Y:S04]  /*0df0*/  @!P1 ST.E.128 desc[UR4][R10.64+0x4900], RZ ;  /* 0x004900ff0a009985 */ /* 0x0009e8000c101d04 */
.L_x_1145:
[----:B------:R-:W-:Y:S05]  /*0e00*/  BSYNC.RECONVERGENT B0 ;  /* 0x0000000000007941 */ /* 0x000fea0003800200 */
.L_x_1144:
[-C--:B------:R-:W-:Y:S01]  /*0e10*/  ISETP.GE.OR P1, PT, R4, R5.reuse, P6 ;  /* 0x000000050400720c */ /* 0x080fe20003726670 */
[----:B------:R-:W-:Y:S01]  /*0e20*/  IMAD.MOV.U32 R177, RZ, RZ, 0x0 ;  /* 0x00000000ffb17424 */ /* 0x000fe200078e00ff */
[C---:B------:R-:W-:Y:S02]  /*0e30*/  IADD3 R3, P0, PT, R7.reuse, R124, RZ ;  /* 0x0000007c07037210 */ /* 0x040fe40007f1e0ff */
[----:B------:R-:W-:Y:S02]  /*0e40*/  ISETP.GE.OR P6, PT, R2, R5, P6 ;  /* 0x000000050200720c */ /* 0x000fe400037c6670 */
[----:B------:R-:W-:Y:S02]  /*0e50*/  LEA.HI.X.SX32 R7, R7, RZ, 0x1, P0 ;  /* 0x000000ff07077211 */ /* 0x000fe400000f0eff */
[----:B-----5:R-:W-:-:S04]  /*0e60*/  LEA R4, P0, R3, R8, 0x2 ;  /* 0x0000000803047211 */ /* 0x020fc800078010ff */
[----:B------:R-:W-:Y:S01]  /*0e70*/  LEA.HI.X R5, R3, R9, R7, 0x2, P0 ;  /* 0x0000000903057211 */ /* 0x000fe200000f1407 */
[----:B------:R-:W-:Y:S02]  /*0e80*/  @!P5 IMAD.MOV.U32 R9, RZ, RZ, -0x800000 ;  /* 0xff800000ff09d424 */ /* 0x000fe400078e00ff */
[----:B------:R-:W-:Y:S02]  /*0e90*/  @!P4 IMAD.MOV.U32 R7, RZ, RZ, -0x800000 ;  /* 0xff800000ff07c424 */ /* 0x000fe400078e00ff */
[----:B------:R-:W-:Y:S01]  /*0ea0*/  @!P1 IMAD.MOV.U32 R3, RZ, RZ, -0x800000 ;  /* 0xff800000ff039424 */ /* 0x000fe200078e00ff */
[----:B------:R-:W-:Y:S04]  /*0eb0*/  @!P5 ST.E desc[UR4][R4.64], R9 ;  /* 0x000000090400d985 */ /* 0x000fe8000c101904 */
[----:B------:R-:W-:Y:S04]  /*0ec0*/  @!P4 ST.E desc[UR4][R4.64+0x40], R7 ;  /* 0x000040070400c985 */ /* 0x000fe8000c101904 */
[----:B------:R1:W-:Y:S02]  /*0ed0*/  @!P1 ST.E desc[UR4][R4.64+0x80], R3 ;  /* 0x0000800304009985 */ /* 0x0003e4000c101904 */
[----:B-1234-:R-:W-:Y:S05]  /*0ee0*/  @P6 RET.REL.NODEC R176 `(_ZN5flash24flash_fwd_splitkv_kernelI23Flash_fwd_kernel_traitsILi96ELi64ELi128ELi4ELb0ELb0EN7cutlass6half_tE19Flash_kernel_traitsILi96ELi64ELi128ELi4ES3_EELb0ELb0ELb0ELb0ELb0ELb0ELb1ELb0EEEvNS_16Flash_fwd_paramsE) ;  /* 0xfffffff0b0446950 */ /* 0x01efea0003c3ffff */
[----:B------:R-:W-:Y:S02]  /*0ef0*/  MOV R3, 0xff800000 ;  /* 0xff80000000037802 */ /* 0x000fe40000000f00 */
[----:B------:R-:W-:-:S03]  /*0f00*/  MOV R177, 0x0 ;  /* 0x0000000000b17802 */ /* 0x000fc60000000f00 */
[----:B------:R1:W-:Y:S02]  /*0f10*/  ST.E desc[UR4][R4.64+0xc0], R3 ;  /* 0x0000c00304007985 */ /* 0x0003e4000c101904 */
[----:B-1----:R-:W-:Y:S05]  /*0f20*/  RET.REL.NODEC R176 `(_ZN5flash24flash_fwd_splitkv_kernelI23Flash_fwd_kernel_traitsILi96ELi64ELi128ELi4ELb0ELb0EN7cutlass6half_tE19Flash_kernel_traitsILi96ELi64ELi128ELi4ES3_EELb0ELb0ELb0ELb0ELb0ELb0ELb1ELb0EEEvNS_16Flash_fwd_paramsE) ;  /* 0xfffffff0b0347950 */ /* 0x002fea0003c3ffff */
.L_x_1137:
        /* <DEDUP_REMOVED lines=52> */
[----:B------:R1:W2:Y:S01]  /*1270*/  LD.E R7, desc[UR4][R12.64] ;  /* 0x000000040c077980 */ /* 0x0002a2000c101900 */
[----:B---3--:R-:W-:-:S04]  /*1280*/  IABS R8, R27 ;  /* 0x0000001b00087213 */ /* 0x008fc80000000000 */
[----:B------:R-:W3:Y:S08]  /*1290*/  I2F.RP R9, R8 ;  /* 0x0000000800097306 */ /* 0x000ef00000209400 */
[----:B---3--:R-:W3:Y:S02]  /*12a0*/  MUFU.RCP R28, R9 ;  /* 0x00000009001c7308 */ /* 0x008ee40000001000 */
[----:B---3--:R-:W-:-:S06]  /*12b0*/  IADD3 R28, PT, PT, R28, 0xffffffe, RZ ;  /* 0x0ffffffe1c1c7810 */ /* 0x008fcc0007ffe0ff */
[----:B------:R-:W1:Y:S01]  /*12c0*/  F2I.FTZ.U32.TRUNC.NTZ R29, R28 ;  /* 0x0000001c001d7305 */ /* 0x000e62000021f000 */
[----:B------:R-:W-:Y:S02]  /*12d0*/  IABS R10, R184 ;  /* 0x000000b8000a7213 */ /* 0x000fe40000000000 */
[----:B------:R-:W-:Y:S01]  /*12e0*/  IABS R0, R27 ;  /* 0x0000001b00007213 */ /* 0x000fe20000000000 */
[----:B-1----:R-:W-:Y:S01]  /*12f0*/  IMAD.MOV R13, RZ, RZ, -R29 ;  /* 0x000000ffff0d7224 */ /* 0x002fe200078e0a1d */
        /* <DEDUP_REMOVED lines=17> */
[----:B----4-:R-:W-:-:S04]  /*1410*/  IMAD R8, R167, R4, RZ ;  /* 0x00000004a7087224 */ /* 0x010fc800078e02ff */
[----:B------:R-:W-:Y:S02]  /*1420*/  @!P0 IMAD.MOV R13, RZ, RZ, -R13 ;  /* 0x000000ffff0d8224 */ /* 0x000fe400078e0a0d */
[----:B------:R-:W-:Y:S01]  /*1430*/  @!P1 LOP3.LUT R13, RZ, R27, RZ, 0x33, !PT ;  /* 0x0000001bff0d9212 */ /* 0x000fe200078e33ff */
[----:B------:R-:W-:-:S03]  /*1440*/  IMAD R8, R166, R15, R8 ;  /* 0x0000000fa6087224 */ /* 0x000fc600078e0208 */
[----:B------:R-:W-:Y:S02]  /*1450*/  SHF.R.S32.HI R14, RZ, 0x1f, R13 ;  /* 0x0000001fff0e7819 */ /* 0x000fe4000001140d */
[----:B--2---:R-:W-:Y:S01]  /*1460*/  SHF.R.S32.HI R0, RZ, 0x1f, R7 ;  /* 0x0000001fff007819 */ /* 0x004fe20000011407 */
[-C--:B------:R-:W-:Y:S02]  /*1470*/  IMAD R9, R25, R7.reuse, RZ ;  /* 0x0000000719097224 */ /* 0x080fe400078e02ff */
[----:B------:R-:W-:-:S04]  /*1480*/  IMAD.WIDE.U32 R16, R24, R7, RZ ;  /* 0x0000000718107225 */ /* 0x000fc800078e00ff */
[----:B------:R-:W-:-:S05]  /*1490*/  IMAD R9, R24, R0, R9 ;  /* 0x0000000018097224 */ /* 0x000fca00078e0209 */
[----:B------:R-:W-:Y:S01]  /*14a0*/  IADD3 R17, PT, PT, R17, R9, RZ ;  /* 0x0000000911117210 */ /* 0x000fe20007ffe0ff */
[----:B------:R-:W-:Y:S02]  /*14b0*/  IMAD R9, R23, R13, RZ ;  /* 0x0000000d17097224 */ /* 0x000fe400078e02ff */
[----:B------:R-:W-:-:S05]  /*14c0*/  IMAD.WIDE.U32 R16, R4, R166, R16 ;  /* 0x000000a604107225 */ /* 0x000fca00078e0010 */
[----:B------:R-:W-:Y:S01]  /*14d0*/  IADD3 R17, PT, PT, R17, R8, RZ ;  /* 0x0000000811117210 */ /* 0x000fe20007ffe0ff */
        /* <DEDUP_REMOVED lines=9> */
.L_x_1147:
        /* <DEDUP_REMOVED lines=9> */
[----:B-1---5:R-:W-:Y:S02]  /*1600*/  @!P4 SHF.R.S32.HI R8, RZ, 0x1f, R14 ;  /* 0x0000001fff08c819 */ /* 0x022fe4000001140e */
        /* <DEDUP_REMOVED lines=18> */
[----:B------:R-:W-:-:S06]  /*1730*/  @!P4 IMAD R4, R4, R166, R7 ;  /* 0x000000a60404c224 */ /* 0x000fcc00078e0207 */
[----:B------:R-:W-:Y:S02]  /*1740*/  @!P3 IMAD.IADD R0, R0, 0x1, -R15 ;  /* 0x000000010000b824 */ /* 0x000fe400078e0a0f */
[----:B------:R-:W-:Y:S01]  /*1750*/  @!P4 IMAD.IADD R25, R25, 0x1, R4 ;  /* 0x000000011919c824 */ /* 0x000fe200078e0204 */
[----:B------:R-:W-:Y:S01]  /*1760*/  @P4 IADD3 R4, PT, PT, R16, R17, RZ ;  /* 0x0000001110044210 */ /* 0x000fe20007ffe0ff */
[----:B----4-:R-:W-:Y:S01]  /*1770*/  @!P4 IMAD R13, R13, R14, RZ ;  /* 0x0000000e0d0dc224 */ /* 0x010fe200078e02ff */
[----:B------:R-:W-:Y:S02]  /*1780*/  ISETP.GE.U32.AND P2, PT, R0, R15, PT ;  /* 0x0000000f0000720c */ /* 0x000fe40003f46070 */
[----:B------:R-:W-:Y:S01]  /*1790*/  LOP3.LUT R0, R184, R27, RZ, 0x3c, !PT ;  /* 0x0000001bb8007212 */ /* 0x000fe200078e3cff */
[C---:B------:R-:W-:Y:S01]  /*17a0*/  @!P4 IMAD R13, R12.reuse, R8, R13 ;  /* 0x000000080c0dc224 */ /* 0x040fe200078e020d */
[----:B------:R-:W-:Y:S01]  /*17b0*/  ISETP.NE.AND P0, PT, R27, RZ, PT ;  /* 0x000000ff1b00720c */ /* 0x000fe20003f05270 */
[----:B------:R-:W-:Y:S01]  /*17c0*/  @!P4 IMAD.WIDE.U32 R28, R12, R14, R24 ;  /* 0x0000000e0c1cc225 */ /* 0x000fe200078e0018 */
[----:B------:R-:W-:-:S03]  /*17d0*/  ISETP.GE.AND P1, PT, R0, RZ, PT ;  /* 0x000000ff0000720c */ /* 0x000fc60003f26270 */
[----:B------:R-:W-:Y:S01]  /*17e0*/  @P4 IMAD.WIDE.U32 R24, R166, R4, RZ ;  /* 0x00000004a6184225 */ /* 0x000fe200078e00ff */
[----:B------:R-:W-:-:S03]  /*17f0*/  @!P3 IADD3 R9, PT, PT, R9, 0x1, RZ ;  /* 0x000000010909b810 */ /* 0x000fc60007ffe0ff */
[----:B------:R-:W-:Y:S01]  /*1800*/  @P4 IMAD R7, R167, R4, RZ ;  /* 0x00000004a7074224 */ /* 0x000fe200078e02ff */
[----:B------:R-:W-:Y:S02]  /*1810*/  LEA R4, R6, 0xffffff80, 0x7 ;  /* 0xffffff8006047811 */ /* 0x000fe400078e38ff */
[----:B------:R-:W-:Y:S01]  /*1820*/  @!P4 IADD3 R13, PT, PT, R29, R13, RZ ;  /* 0x0000000d1d0dc210 */ /* 0x000fe20007ffe0ff */
[----:B------:R-:W-:Y:S01]  /*1830*/  @P4 IMAD.IADD R13, R25, 0x1, R7 ;  /* 0x00000001190d4824 */ /* 0x000fe200078e0207 */
[----:B------:R-:W-:Y:S02]  /*1840*/  @!P4 MOV R12, R28 ;  /* 0x0000001c000cc202 */ /* 0x000fe40000000f00 */
[----:B------:R-:W-:Y:S01]  /*1850*/  @P4 MOV R12, R24 ;  /* 0x00000018000c4202 */ /* 0x000fe20000000f00 */
[----:B------:R-:W-:Y:S01]  /*1860*/  IMAD R8, R167, R4, RZ ;  /* 0x00000004a7087224 */ /* 0x000fe200078e02ff */
[----:B------:R-:W-:Y:S01]  /*1870*/  SHF.R.S32.HI R15, RZ, 0x1f, R4 ;  /* 0x0000001fff0f7819 */ /* 0x000fe20000011404 */
[----:B------:R-:W-:Y:S01]  /*1880*/  @!P4 IMAD R0, R169, R16, RZ ;  /* 0x00000010a900c224 */ /* 0x000fe200078e02ff */
[----:B------:R-:W-:Y:S01]  /*1890*/  @!P4 SHF.R.S32.HI R7, RZ, 0x1f, R16 ;  /* 0x0000001fff07c819 */ /* 0x000fe20000011410 */
[----:B------:R-:W-:-:S02]  /*18a0*/  @P2 VIADD R9, R9, 0x1 ;  /* 0x0000000109092836 */ /* 0x000fc40000000000 */
[----:B------:R-:W-:-:S03]  /*18b0*/  IMAD.WIDE.U32 R24, R166, R4, R12 ;  /* 0x00000004a6187225 */ /* 0x000fc600078e000c */
[----:B------:R-:W-:Y:S01]  /*18c0*/  @!P1 IADD3 R9, PT, PT, -R9, RZ, RZ ;  /* 0x000000ff09099210 */ /* 0x000fe20007ffe1ff */
[----:B------:R-:W-:Y:S02]  /*18d0*/  IMAD R8, R15, R166, R8 ;  /* 0x000000a60f087224 */ /* 0x000fe400078e0208 */
[----:B------:R-:W-:Y:S02]  /*18e0*/  @!P4 IMAD R0, R7, R168, R0 ;  /* 0x000000a80700c224 */ /* 0x000fe400078e0200 */
[----:B------:R-:W-:Y:S01]  /*18f0*/  @!P4 IMAD.WIDE.U32 R12, R168, R16, RZ ;  /* 0x00000010a80cc225 */ /* 0x000fe200078e00ff */
[----:B------:R-:W-:Y:S02]  /*1900*/  @!P0 LOP3.LUT R9, RZ, R27, RZ, 0x33, !PT ;  /* 0x0000001bff098212 */ /* 0x000fe400078e33ff */
[----:B------:R-:W-:Y:S02]  /*1910*/  IADD3 R25, PT, PT, R25, R8, RZ ;  /* 0x0000000819197210 */ /* 0x000fe40007ffe0ff */
[----:B------:R-:W-:Y:S01]  /*1920*/  @!P4 IADD3 R29, PT, PT, R13, R0, RZ ;  /* 0x000000000d1dc210 */ /* 0x000fe20007ffe0ff */
[----:B------:R-:W-:Y:S01]  /*1930*/  @!P4 IMAD R0, R21, R14, RZ ;  /* 0x0000000e1500c224 */ /* 0x000fe200078e02ff */
[----:B------:R-:W-:Y:S01]  /*1940*/  @!P4 SHF.R.S32.HI R7, RZ, 0x1f, R14 ;  /* 0x0000001fff07c819 */ /* 0x000fe2000001140e */
[----:B------:R-:W-:Y:S01]  /*1950*/  IMAD R13, R23, R9, RZ ;  /* 0x00000009170d7224 */ /* 0x000fe200078e02ff */
[----:B------:R-:W-:-:S02]  /*1960*/  @!P4 MOV R28, R12 ;  /* 0x0000000c001cc202 */ /* 0x000fc40000000f00 */
[----:B------:R-:W-:Y:S01]  /*1970*/  SHF.R.S32.HI R8, RZ, 0x1f, R9 ;  /* 0x0000001fff087819 */ /* 0x000fe20000011409 */
[----:B------:R-:W-:Y:S02]  /*1980*/  @P4 IMAD.IADD R16, R16, 0x1, R17 ;  /* 0x0000000110104824 */ /* 0x000fe400078e0211 */
[C---:B------:R-:W-:Y:S02]  /*1990*/  @!P4 IMAD R0, R20.reuse, R7, R0 ;  /* 0x000000071400c224 */ /* 0x040fe400078e0200 */
[----:B------:R-:W-:-:S04]  /*19a0*/  @!P4 IMAD.WIDE.U32 R20, R20, R14, R28 ;  /* 0x0000000e1414c225 */ /* 0x000fc800078e001c */
[C---:B------:R-:W-:Y:S02]  /*19b0*/  IMAD R8, R22.reuse, R8, R13 ;  /* 0x0000000816087224 */ /* 0x040fe400078e020d */
[----:B------:R-:W-:-:S04]  /*19c0*/  IMAD.WIDE.U32 R24, R22, R9, R24 ;  /* 0x0000000916187225 */ /* 0x000fc800078e0018 */
[-C--:B------:R-:W-:Y:S02]  /*19d0*/  @P4 IMAD R7, R169, R16.reuse, RZ ;  /* 0x00000010a9074224 */ /* 0x080fe400078e02ff */
[----:B------:R-:W-:Y:S01]  /*19e0*/  @P4 IMAD.WIDE.U32 R12, R168, R16, RZ ;  /* 0x00000010a80c4225 */ /* 0x000fe200078e00ff */
[----:B------:R-:W-:-:S03]  /*19f0*/  MOV R16, R24 ;  /* 0x0000001800107202 */ /* 0x000fc60000000f00 */
[----:B------:R-:W-:Y:S01]  /*1a00*/  @!P4 IMAD.IADD R28, R21, 0x1, R0 ;  /* 0x00000001151cc824 */ /* 0x000fe200078e0200 */
[----:B------:R-:W-:Y:S01]  /*1a10*/  @!P4 MOV R0, R20 ;  /* 0x000000140000c202 */ /* 0x000fe20000000f00 */
[----:B------:R-:W-:Y:S01]  /*1a20*/  IMAD.IADD R14, R25, 0x1, R8 ;  /* 0x00000001190e7824 */ /* 0x000fe200078e0208 */
[----:B------:R-:W-:Y:S02]  /*1a30*/  @P4 IADD3 R28, PT, PT, R13, R7, RZ ;  /* 0x000000070d1c4210 */ /* 0x000fe40007ffe0ff */
[----:B------:R-:W-:Y:S02]  /*1a40*/  @P4 MOV R0, R12 ;  /* 0x0000000c00004202 */ /* 0x000fe40000000f00 */
.L_x_1148:
[----:B------:R-:W-:Y:S05]  /*1a50*/  BSYNC.RECONVERGENT B0 ;  /* 0x0000000000007941 */ /* 0x000fea0003800200 */
.L_x_1146:
        /* <DEDUP_REMOVED lines=29> */
[----:B------:R-:W-:Y:S01]  /*1c30*/  ISETP.GE.U32.AND P6, PT, R10, R9, PT ;  /* 0x000000090a00720c */ /* 0x000fe20003fc6070 */
[----:B------:R-:W-:Y:S01]  /*1c40*/  IMAD R15, R4, R169, R15 ;  /* 0x000000a9040f7224 */ /* 0x000fe200078e020f */
[----:B------:R-:W-:Y:S02]  /*1c50*/  ISETP.GE.AND P3, PT, R8, RZ, PT ;  /* 0x000000ff0800720c */ /* 0x000fe40003f66270 */
[----:B------:R-:W-:Y:S01]  /*1c60*/  ISETP.NE.AND P5, PT, R27, RZ, PT ;  /* 0x000000ff1b00720c */ /* 0x000fe20003fa5270 */
[----:B------:R-:W-:Y:S01]  /*1c70*/  IMAD.SHL.U32 R19, R124, 0x10, RZ ;  /* 0x000000107c137824 */ /* 0x000fe200078e00ff */
[----:B------:R-:W-:Y:S02]  /*1c80*/  MOV R4, 0x400 ;  /* 0x0000040000047802 */ /* 0x000fe40000000f00 */
[----:B------:R-:W-:Y:S01]  /*1c90*/  IADD3 R0, P1, P0, R22, R0, R183 ;  /* 0x0000000016007210 */ /* 0x000fe2000783e0b7 */
[----:B------:R-:W-:Y:S02]  /*1ca0*/  IMAD.SHL.U32 R22, R124, 0x20, RZ ;  /* 0x000000207c167824 */ /* 0x000fe400078e00ff */
[----:B------:R-:W-:Y:S01]  /*1cb0*/  @!P4 VIADD R26, R26, 0x1 ;  /* 0x000000011a1ac836 */ /* 0x000fe20000000000 */
        /* <DEDUP_REMOVED lines=10> */
[----:B------:R-:W-:Y:S02]  /*1d60*/  LOP3.LUT R23, R39, 0x8, R10, 0xf8, !PT ;  /* 0x0000000827177812 */ /* 0x000fe400078ef80a */
[----:B------:R-:W-:-:S02]  /*1d70*/  @!P3 IADD3 R26, PT, PT, -R26, RZ, RZ ;  /* 0x000000ff1a1ab210 */ /* 0x000fc40007ffe1ff */
[----:B------:R-:W-:Y:S02]  /*1d80*/  @!P5 LOP3.LUT R26, RZ, R27, RZ, 0x33, !PT ;  /* 0x0000001bff1ad212 */ /* 0x000fe400078e33ff */
[----:B------:R-:W-:Y:S02]  /*1d90*/  LOP3.LUT R164, R29, R164, R4, 0xf6, !PT ;  /* 0x000000a41da47212 */ /* 0x000fe400078ef604 */
[----:B------:R-:W-:Y:S02]  /*1da0*/  IADD3.X R15, PT, PT, R15, R28, RZ, P1, P0 ;  /* 0x0000001c0f0f7210 */ /* 0x000fe40000fe04ff */
[----:B------:R-:W-:Y:S02]  /*1db0*/  LOP3.LUT R4, R23, R4, RZ, 0x3c, !PT ;  /* 0x0000000417047212 */ /* 0x000fe400078e3cff */
[----:B------:R-:W-:Y:S01]  /*1dc0*/  LOP3.LUT R23, R19, 0x3e00, RZ, 0xc0, !PT ;  /* 0x00003e0013177812 */ /* 0x000fe200078ec0ff */
[-C--:B------:R-:W-:Y:S01]  /*1dd0*/  IMAD R19, R37, R26.reuse, RZ ;  /* 0x0000001a25137224 */ /* 0x080fe200078e02ff */
[----:B------:R-:W-:Y:S01]  /*1de0*/  SHF.R.S32.HI R28, RZ, 0x1f, R26 ;  /* 0x0000001fff1c7819 */ /* 0x000fe2000001141a */
[----:B------:R-:W-:Y:S01]  /*1df0*/  IMAD.WIDE.U32 R38, R36, R26, RZ ;  /* 0x0000001a24267225 */ /* 0x000fe200078e00ff */
[----:B------:R-:W-:-:S03]  /*1e00*/  LOP3.LUT R27, R22, 0x100, RZ, 0xc0, !PT ;  /* 0x00000100161b7812 */ /* 0x000fc600078ec0ff */
[----:B------:R-:W-:Y:S01]  /*1e10*/  IMAD R19, R28, R36, R19 ;  /* 0x000000241c137224 */ /* 0x000fe200078e0213 */
[--C-:B------:R-:W-:Y:S02]  /*1e20*/  LOP3.LUT R23, R23, 0x20, R22.reuse, 0xf8, !PT ;  /* 0x0000002017177812 */ /* 0x100fe400078ef816 */
[----:B------:R-:W-:Y:S01]  /*1e30*/  LOP3.LUT R29, R17, 0xc0, RZ, 0xc0, !PT ;  /* 0x000000c0111d7812 */ /* 0x000fe200078ec0ff */
[----:B------:R-:W-:Y:S01]  /*1e40*/  IMAD.IADD R26, R39, 0x1, R19 ;  /* 0x00000001271a7824 */ /* 0x000fe200078e0213 */
[----:B------:R-:W-:Y:S02]  /*1e50*/  IADD3 R28, P0, PT, R0, R38, RZ ;  /* 0x00000026001c7210 */ /* 0x000fe40007f1e0ff */
[--C-:B------:R-:W-:Y:S02]  /*1e60*/  LOP3.LUT R27, R27, 0x20, R22.reuse, 0xf8, !PT ;  /* 0x000000201b1b7812 */ /* 0x100fe400078ef816 */
[----:B------:R-:W-:Y:S02]  /*1e70*/  LOP3.LUT R23, R23, 0x100, R22, 0xf8, !PT ;  /* 0x0000010017177812 */ /* 0x000fe400078ef816 */
[----:B------:R-:W-:-:S02]  /*1e80*/  SHF.R.U32.HI R8, RZ, 0x2, R124 ;  /* 0x00000002ff087819 */ /* 0x000fc4000001167c */
[----:B------:R-:W-:Y:S01]  /*1e90*/  LOP3.LUT R22, R29, 0x18, R124, 0xf8, !PT ;  /* 0x000000181d167812 */ /* 0x000fe200078ef87c */
[----:B------:R-:W-:Y:S01]  /*1ea0*/  IMAD.X R29, R15, 0x1, R26, P0 ;  /* 0x000000010f1d7824 */ /* 0x000fe200000e061a */
[----:B------:R-:W-:Y:S01]  /*1eb0*/  IADD3 R36, P0, PT, R183, R16, RZ ;  /* 0x00000010b7247210 */ /* 0x000fe20007f1e0ff */
[----:B------:R-:W-:-:S04]  /*1ec0*/  IMAD R15, R169, R8, RZ ;  /* 0x00000008a90f7224 */ /* 0x000fc800078e02ff */
[----:B------:R-:W-:Y:S02]  /*1ed0*/  IMAD.X R37, RZ, RZ, R14, P0 ;  /* 0x000000ffff257224 */ /* 0x000fe400000e060e */
[----:B------:R-:W-:Y:S01]  /*1ee0*/  IMAD.IADD R170, R5, 0x1, -R182 ;  /* 0x0000000105aa7824 */ /* 0x000fe200078e0ab6 */
[-C--:B------:R-:W-:Y:S02]  /*1ef0*/  LOP3.LUT R0, R23, R4.reuse, RZ, 0xfc, !PT ;  /* 0x0000000417007212 */ /* 0x080fe400078efcff */
[----:B------:R-:W-:Y:S01]  /*1f00*/  LOP3.LUT R4, R27, R4, RZ, 0xfc, !PT ;  /* 0x000000041b047212 */ /* 0x000fe200078efcff */
[----:B------:R-:W-:Y:S01]  /*1f10*/  IMAD R16, R167, R8, RZ ;  /* 0x00000008a7107224 */ /* 0x000fe200078e02ff */
[--C-:B------:R-:W-:Y:S01]  /*1f20*/  LOP3.LUT R22, R22, 0x18, R17.reuse, 0x78, !PT ;  /* 0x0000001816167812 */ /* 0x100fe200078e7811 */
[----:B------:R-:W-:Y:S01]  /*1f30*/  IMAD.MOV.U32 R9, RZ, RZ, RZ ;  /* 0x000000ffff097224 */ /* 0x000fe200078e00ff */
[----:B------:R-:W-:Y:S02]  /*1f40*/  BSSY.RECONVERGENT B0, `(.L_x_1149) ;  /* 0x000003a000007945 */ /* 0x000fe40003800200 */
[----:B------:R-:W-:Y:S01]  /*1f50*/  LOP3.LUT R22, R22, 0x1f20, R17, 0xf8, !PT ;  /* 0x00001f2016167812 */ /* 0x000fe200078ef811 */
[----:B------:R-:W-:Y:S01]  /*1f60*/  IMAD.WIDE.U32 R10, R11, 0x40, R8 ;  /* 0x000000400b0a7825 */ /* 0x000fe200078e0008 */
[----:B------:R-:W-:-:S02]  /*1f70*/  LOP3.LUT R179, R183, 0x20, RZ, 0xfc, !PT ;  /* 0x00000020b7b37812 */ /* 0x000fc400078efcff */
[----:B------:R-:W-:Y:S01]  /*1f80*/  LOP3.LUT R177, R183, 0x40, RZ, 0xfc, !PT ;  /* 0x00000040b7b17812 */ /* 0x000fe200078efcff */
[----:B------:R-:W-:Y:S02]  /*1f90*/  IMAD R181, R22, 0x2, R7 ;  /* 0x0000000216b57824 */ /* 0x000fe400078e0207 */
[----:B--2---:R-:W-:-:S04]  /*1fa0*/  @P2 IMAD.WIDE.U32 R38, R24, R18, RZ ;  /* 0x0000001218262225 */ /* 0x004fc800078e00ff */
[-C--:B---3--:R-:W-:Y:S02]  /*1fb0*/  @!P2 IMAD R19, R35, R185.reuse, RZ ;  /* 0x000000b92313a224 */ /* 0x088fe400078e02ff */
[----:B------:R-:W-:-:S04]  /*1fc0*/  @!P2 IMAD.WIDE.U32 R34, R34, R185, RZ ;  /* 0x000000b92222a225 */ /* 0x000fc800078e00ff */
[----:B------:R-:W-:Y:S02]  /*1fd0*/  @!P2 IMAD.IADD R19, R35, 0x1, R19 ;  /* 0x000000012313a824 */ /* 0x000fe400078e0213 */
[----:B------:R-:W-:Y:S02]  /*1fe0*/  @!P2 IMAD.MOV.U32 R26, RZ, RZ, R34 ;  /* 0x000000ffff1aa224 */ /* 0x000fe400078e0022 */
[----:B------:R-:W-:-:S04]  /*1ff0*/  IMAD.WIDE.U32 R34, R8, R168, R28 ;  /* 0x000000a808227225 */ /* 0x000fc800078e001c */
[----:B------:R-:W-:Y:S01]  /*2000*/  IMAD.IADD R15, R35, 0x1, R15 ;  /* 0x00000001230f7824 */ /* 0x000fe200078e020f */
[C---:B------:R-:W-:Y:S01]  /*2010*/  LEA R174, P0, R34.reuse, R32, 0x1 ;  /* 0x0000002022ae7211 */ /* 0x040fe200078008ff */
[----:B------:R-:W-:Y:S02]  /*2020*/  @P2 IMAD R18, R25, R18, RZ ;  /* 0x0000001219122224 */ /* 0x000fe400078e02ff */
[----:B------:R-:W-:Y:S01]  /*2030*/  @P2 IMAD.MOV.U32 R26, RZ, RZ, R38 ;  /* 0x000000ffff1a2224 */ /* 0x000fe200078e0026 */
[----:B------:R-:W-:Y:S02]  /*2040*/  LEA.HI.X R175, R34, R33, R15, 0x1, P0 ;  /* 0x0000002122af7211 */ /* 0x000fe400000f0c0f */
[----:B------:R-:W-:Y:S02]  /*2050*/  @P2 IADD3 R19, PT, PT, R39, R18, RZ ;  /* 0x0000001227132210 */ /* 0x000fe40007ffe0ff */
[----:B------:R-:W-:-:S05]  /*2060*/  IADD3 R26, P0, PT, R183, R26, RZ ;  /* 0x0000001ab71a7210 */ /* 0x000fca0007f1e0ff */
[----:B------:R-:W-:Y:S01]  /*2070*/  IMAD.X R27, RZ, RZ, R19, P0 ;  /* 0x000000ffff1b7224 */ /* 0x000fe200000e0613 */
[C---:B------:R-:W-:Y:S01]  /*2080*/  ISETP.GE.AND P0, PT, R8.reuse, R170, PT ;  /* 0x000000aa0800720c */ /* 0x040fe20003f06270 */
[----:B------:R-:W-:Y:S01]  /*2090*/  IMAD.WIDE.U32 R28, R8, R166, R36 ;  /* 0x000000a6081c7225 */ /* 0x000fe200078e0024 */
[----:B------:R-:W-:-:S03]  /*20a0*/  SHF.R.S32.HI R15, RZ, 0x1f, R184 ;  /* 0x0000001fff0f7819 */ /* 0x000fc600000114b8 */
[----:B----4-:R-:W-:Y:S01]  /*20b0*/  IMAD R14, R21, R184, RZ ;  /* 0x000000b8150e7224 */ /* 0x010fe200078e02ff */
[----:B------:R-:W-:Y:S01]  /*20c0*/  LEA R172, P1, R28, R30, 0x1 ;  /* 0x0000001e1cac7211 */ /* 0x000fe200078208ff */
[----:B------:R-:W-:Y:S02]  /*20d0*/  IMAD.IADD R173, R29, 0x1, R16 ;  /* 0x000000011dad7824 */ /* 0x000fe400078e0210 */
[----:B------:R-:W-:Y:S02]  /*20e0*/  IMAD R14, R20, R15, R14 ;  /* 0x0000000f140e7224 */ /* 0x000fe400078e020e */
[----:B------:R-:W-:Y:S01]  /*20f0*/  IMAD.WIDE.U32 R20, R184, R20, R26 ;  /* 0x00000014b8147225 */ /* 0x000fe200078e001a */
[----:B------:R-:W-:-:S03]  /*2100*/  LEA.HI.X R173, R28, R31, R173, 0x1, P1 ;  /* 0x0000001f1cad7211 */ /* 0x000fc600008f0cad */
[----:B------:R-:W-:Y:S01]  /*2110*/  IMAD.IADD R15, R21, 0x1, R14 ;  /* 0x00000001150f7824 */ /* 0x000fe200078e020e */
[----:B------:R-:W-:Y:S06]  /*2120*/  @P0 BRA `(.L_x_1150) ;  /* 0x00000000006c0947 */ /* 0x000fec0003800000 */
        /* <DEDUP_REMOVED lines=26> */
.L_x_1151:
[----:B------:R3:W-:Y:S02]  /*22d0*/  STS.128 [R181+0x2000], RZ ;  /* 0x002000ffb5007388 */ /* 0x0007e40000000c00 */
.L_x_1150:
[----:B------:R-:W-:Y:S05]  /*22e0*/  BSYNC.RECONVERGENT B0 ;  /* 0x0000000000007941 */ /* 0x000fea0003800200 */
.L_x_1149:
        /* <DEDUP_REMOVED lines=32> */
.L_x_1154:
[----:B------:R1:W-:Y:S02]  /*24f0*/  STS.128 [R181+0x2800], RZ ;  /* 0x002800ffb5007388 */ /* 0x0003e40000000c00 */
.L_x_1153:
[----:B------:R-:W-:Y:S05]  /*2500*/  BSYNC.RECONVERGENT B0 ;  /* 0x0000000000007941 */ /* 0x000fea0003800200 */
.L_x_1152:
[----:B------:R-:W-:Y:S01]  /*2510*/  VIADD R178, R6, 0xffffffff ;  /* 0xffffffff06b27836 */ /* 0x000fe20000000000 */
[----:B------:R-:W-:Y:S04]  /*2520*/  BSSY.RECONVERGENT B0, `(.L_x_1155) ;  /* 0x000001b000007945 */ /* 0x000fe80003800200 */
[----:B------:R-:W-:-:S05]  /*2530*/  SHF.L.U32 R190, R178, 0x7, RZ ;  /* 0x00000007b2be7819 */ /* 0x000fca00000006ff */
[----:B-----5:R-:W-:-:S05]  /*2540*/  IMAD.IADD R12, R125, 0x1, -R190 ;  /* 0x000000017d0c7824 */ /* 0x020fca00078e0abe */
        /* <DEDUP_REMOVED lines=23> */
.L_x_1157:
[----:B------:R4:W-:Y:S02]  /*26c0*/  STS.128 [R181+0x7000], RZ ;  /* 0x007000ffb5007388 */ /* 0x0009e40000000c00 */
.L_x_1156:
[----:B------:R-:W-:Y:S05]  /*26d0*/  BSYNC.RECONVERGENT B0 ;  /* 0x0000000000007941 */ /* 0x000fea0003800200 */
.L_x_1155:
[----:B------:R-:W-:Y:S01]  /*26e0*/  ISETP.GE.AND P0, PT, R5, R12, PT ;  /* 0x0000000c0500720c */ /* 0x000fe20003f06270 */
[----:B------:R-:W-:-:S12]  /*26f0*/  BSSY.RECONVERGENT B0, `(.L_x_1158) ;  /* 0x000001a000007945 */ /* 0x000fd80003800200 */
[----:B------:R-:W-:Y:S05]  /*2700*/  @P0 BRA `(.L_x_1159) ;  /* 0x0000000000600947 */ /* 0x000fea0003800000 */
[C---:B-1--4-:R-:W-:Y:S01]  /*2710*/  IMAD.SHL.U32 R10, R166.reuse, 0x20, RZ ;  /* 0x00000020a60a7824 */ /* 0x052fe200078e00ff */
        /* <DEDUP_REMOVED lines=22> */
.L_x_1160:
[----:B------:R4:W-:Y:S02]  /*2880*/  STS.128 [R181+0x7800], RZ ;  /* 0x007800ffb5007388 */ /* 0x0009e40000000c00 */
.L_x_1159:
[----:B------:R-:W-:Y:S05]  /*2890*/  BSYNC.RECONVERGENT B0 ;  /* 0x0000000000007941 */ /* 0x000fea0003800200 */
.L_x_1158:
        /* <DEDUP_REMOVED lines=25> */
.L_x_1163:
[----:B------:R4:W-:Y:S02]  /*2a30*/  STS.128 [R181+0x8000], RZ ;  /* 0x008000ffb5007388 */ /* 0x0009e40000000c00 */
.L_x_1162:
[----:B------:R-:W-:Y:S05]  /*2a40*/  BSYNC.RECONVERGENT B0 ;  /* 0x0000000000007941 */ /* 0x000fea0003800200 */
.L_x_1161:
[----:B------:R-:W-:Y:S01]  /*2a50*/  IADD3 R9, PT, PT, R8, 0x60, RZ ;  /* 0x0000006008097810 */ /* 0x000fe20007ffe0ff */
[----:B------:R-:W-:Y:S03]  /*2a60*/  BSSY.RECONVERGENT B0, `(.L_x_1164) ;  /* 0x000001a000007945 */ /* 0x000fe60003800200 */
[----:B------:R-:W-:-:S13]  /*2a70*/  ISETP.GE.AND P0, PT, R9, R12, PT ;  /* 0x0000000c0900720c */ /* 0x000fda0003f06270 */
[----:B------:R-:W-:Y:S05]  /*2a80*/  @P0 BRA `(.L_x_1165) ;  /* 0x00000000005c0947 */ /* 0x000fea0003800000 */
        /* <DEDUP_REMOVED lines=22> */
.L_x_1166:
[----:B------:R4:W-:Y:S02]  /*2bf0*/  STS.128 [R181+0x8800], RZ ;  /* 0x008800ffb5007388 */ /* 0x0009e40000000c00 */
.L_x_1165:
[----:B------:R-:W-:Y:S05]  /*2c00*/  BSYNC.RECONVERGENT B0 ;  /* 0x0000000000007941 */ /* 0x000fea0003800200 */
.L_x_1164:
        /* <DEDUP_REMOVED lines=27> */
.L_x_1169:
[----:B------:R4:W-:Y:S01]  /*2dc0*/  STS.128 [R181+0xd000], RZ ;  /* 0x00d000ffb5007388 */ /* 0x0009e20000000c00 */
[----:B------:R-:W-:Y:S05]  /*2dd0*/  BRA `(.L_x_1170) ;  /* 0x00000000000c7947 */ /* 0x000fea0003800000 */
.L_x_1168:
[----:B------:R1:W-:Y:S04]  /*2de0*/  STS.128 [R181+0x9000], RZ ;  /* 0x009000ffb5007388 */ /* 0x0003e80000000c00 */
[----:B------:R1:W-:Y:S04]  /*2df0*/  STS.128 [R181+0xb000], RZ ;  /* 0x00b000ffb5007388 */ /* 0x0003e80000000c00 */
[----:B------:R1:W-:Y:S02]  /*2e00*/  STS.128 [R181+0xd000], RZ ;  /* 0x00d000ffb5007388 */ /* 0x0003e40000000c00 */
.L_x_1170:
[----:B------:R-:W-:Y:S05]  /*2e10*/  BSYNC.RECONVERGENT B0 ;  /* 0x0000000000007941 */ /* 0x000fea0003800200 */
.L_x_1167:
[----:B------:R-:W-:Y:S01]  /*2e20*/  ISETP.GE.AND P0, PT, R5, R12, PT ;  /* 0x0000000c0500720c */ /* 0x000fe20003f06270 */
[----:B------:R-:W-:-:S12]  /*2e30*/  BSSY.RECONVERGENT B0, `(.L_x_1171) ;  /* 0x000001d000007945 */ /* 0x000fd80003800200 */
[----:B------:R1:W-:Y:S04]  /*2e40*/  @P0 STS.128 [R181+0x9800], RZ ;  /* 0x009800ffb5000388 */ /* 0x0003e80000000c00 */
[----:B------:R1:W-:Y:S04]  /*2e50*/  @P0 STS.128 [R181+0xb800], RZ ;  /* 0x00b800ffb5000388 */ /* 0x0003e80000000c00 */
[----:B------:R1:W-:Y:S01]  /*2e60*/  @P0 STS.128 [R181+0xd800], RZ ;  /* 0x00d800ffb5000388 */ /* 0x0003e20000000c00 */
[----:B------:R-:W-:Y:S05]  /*2e70*/  @P0 BRA `(.L_x_1172) ;  /* 0x0000000000600947 */ /* 0x000fea0003800000 */
[C---:B------:R-:W-:Y:S01]  /*2e80*/  IMAD.SHL.U32 R5, R168.reuse, 0x20, RZ ;  /* 0x00000020a8057824 */ /* 0x040fe200078e00ff */
        /* <DEDUP_REMOVED lines=22> */
.L_x_1173:
[----:B------:R4:W-:Y:S02]  /*2ff0*/  STS.128 [R181+0xd800], RZ ;  /* 0x00d800ffb5007388 */ /* 0x0009e40000000c00 */
.L_x_1172:
[----:B------:R-:W-:Y:S05]  /*3000*/  BSYNC.RECONVERGENT B0 ;  /* 0x0000000000007941 */ /* 0x000fea0003800200 */
.L_x_1171:
        /* <DEDUP_REMOVED lines=27> */
.L_x_1176:
[----:B------:R1:W-:Y:S02]  /*31c0*/  STS.128 [R181+0xe000], RZ ;  /* 0x00e000ffb5007388 */ /* 0x0003e40000000c00 */
.L_x_1175:
[----:B------:R-:W-:Y:S05]  /*31d0*/  BSYNC.RECONVERGENT B0 ;  /* 0x0000000000007941 */ /* 0x000fea0003800200 */
.L_x_1174:
        /* <DEDUP_REMOVED lines=31> */
.L_x_1179:
[----:B------:R1:W-:Y:S02]  /*33d0*/  STS.128 [R181+0xe800], RZ ;  /* 0x00e800ffb5007388 */ /* 0x0003e40000000c00 */
.L_x_1178:
[----:B------:R-:W-:Y:S05]  /*33e0*/  BSYNC.RECONVERGENT B0 ;  /* 0x0000000000007941 */ /* 0x000fea0003800200 */
.L_x_1177:
        /* <DEDUP_REMOVED lines=9> */
[----:B------:R-:W2:Y:S04]  /*3480*/  LDSM.16.M88.4 R52, [R164+0x3800] ;  /* 0x00380000a434783b */ /* 0x000ea80000000200 */
[----:B-1--4-:R-:W-:Y:S04]  /*3490*/  LDSM.16.M88.4 R12, [R163] ;  /* 0x00000000a30c783b */ /* 0x012fe80000000200 */
[----:B------:R-:W1:Y:S04]  /*34a0*/  LDSM.16.M88.4 R76, [R161+0x3400] ;  /* 0x00340000a14c783b */ /* 0x000e680000000200 */
[----:B------:R-:W4:Y:S04]  /*34b0*/  LDSM.16.M88.4 R68, [R164+0x3000] ;  /* 0x00300000a444783b */ /* 0x000f280000000200 */
[----:B------:R-:W3:Y:S04]  /*34c0*/  LDSM.16.M88.4 R8, [R161+0x3800] ;  /* 0x00380000a108783b */ /* 0x000ee80000000200 */
[----:B------:R-:W3:Y:S04]  /*34d0*/  LDSM.16.M88.4 R44, [R164+0x3c00] ;  /* 0x003c0000a42c783b */ /* 0x000ee80000000200 */
[----:B------:R-:W3:Y:S04]  /*34e0*/  LDSM.16.M88.4 R36, [R164+0x4000] ;  /* 0x00400000a424783b */ /* 0x000ee80000000200 */
[----:B------:R-:W3:Y:S04]  /*34f0*/  LDSM.16.M88.4 R28, [R164+0x4400] ;  /* 0x00440000a41c783b */ /* 0x000ee80000000200 */
[----:B------:R-:W3:Y:S01]  /*3500*/  LDSM.16.M88.4 R20, [R164+0x4800] ;  /* 0x00480000a414783b */ /* 0x000ee20000000200 */
[C---:B-----5:R-:W-:Y:S03]  /*3510*/  HMMA.16816.F32 R64, R112.reuse, R60, RZ ;  /* 0x0000003c7040723c */ /* 0x060fe600000018ff */
[----:B------:R-:W5:Y:S04]  /*3520*/  LDSM.16.M88.4 R88, [R164+0x4c00] ;  /* 0x004c0000a458783b */ /* 0x000f680000000200 */
[----:B------:R-:W5:Y:S01]  /*3530*/  LDSM.16.M88.4 R84, [R161+0x3000] ;  /* 0x00300000a154783b */ /* 0x000f620000000200 */
[C---:B------:R-:W-:Y:S03]  /*3540*/  HMMA.16816.F32 R60, R112.reuse, R62, RZ ;  /* 0x0000003e703c723c */ /* 0x040fe600000018ff */
[----:B------:R-:W-:Y:S04]  /*3550*/  LDSM.16.M88.4 R80, [R161+0x3c00] ;  /* 0x003c0000a150783b */ /* 0x000fe80000000200 */
[----:B------:R-:W-:Y:S01]  /*3560*/  LDSM.16.M88.4 R108, [R161+0x4000] ;  /* 0x00400000a16c783b */ /* 0x000fe20000000200 */
[C---:B--2---:R-:W-:Y:S03]  /*3570*/  HMMA.16816.F32 R56, R112.reuse, R52, RZ ;  /* 0x000000347038723c */ /* 0x044fe600000018ff */
[----:B------:R-:W-:Y:S04]  /*3580*/  LDSM.16.M88.4 R104, [R161+0x4400] ;  /* 0x00440000a168783b */ /* 0x000fe80000000200 */
[----:B------:R-:W-:Y:S01]  /*3590*/  LDSM.16.M88.4 R100, [R161+0x4c00] ;  /* 0x004c0000a164783b */ /* 0x000fe20000000200 */
[----:B------:R-:W-:Y:S03]  /*35a0*/  HMMA.16816.F32 R52, R112, R54, RZ ;  /* 0x000000367034723c */ /* 0x000fe600000018ff */
[----:B------:R-:W-:Y:S04]  /*35b0*/  LDSM.16.M88.4 R96, [R164+0x5000] ;  /* 0x00500000a460783b */ /* 0x000fe80000000200 */
[----:B------:R-:W-:Y:S01]  /*35c0*/  LDSM.16.M88.4 R92, [R164+0x5400] ;  /* 0x00540000a45c783b */ /* 0x000fe20000000200 */
[C---:B-1----:R-:W-:Y:S03]  /*35d0*/  HMMA.16816.F32 R64, R12.reuse, R76, R64 ;  /* 0x0000004c0c40723c */ /* 0x042fe60000001840 */
[----:B------:R-:W-:Y:S04]  /*35e0*/  LDSM.16.M88.4 R116, [R163+0x1000] ;  /* 0x00100000a374783b */ /* 0x000fe80000000200 */
[----:B------:R-:W-:Y:S01]  /*35f0*/  LDSM.16.M88.4 R120, [R161+0x6c00] ;  /* 0x006c0000a178783b */ /* 0x000fe20000000200 */
[----:B------:R-:W-:Y:S03]  /*3600*/  HMMA.16816.F32 R60, R12, R78, R60 ;  /* 0x0000004e0c3c723c */ /* 0x000fe6000000183c */
[----:B------:R-:W1:Y:S05]  /*3610*/  LDSM.16.M88.4 R76, [R161+0x4800] ;  /* 0x00480000a14c783b */ /* 0x000e6a0000000200 */
[----:B----4-:R-:W-:Y:S08]  /*3620*/  HMMA.16816.F32 R72, R112, R68, RZ ;  /* 0x000000447048723c */ /* 0x010ff000000018ff */
[C---:B---3--:R-:W-:Y:S08]  /*3630*/  HMMA.16816.F32 R56, R12.reuse, R8, R56 ;  /* 0x000000080c38723c */ /* 0x048ff00000001838 */
[----:B------:R-:W-:Y:S01]  /*3640*/  HMMA.16816.F32 R52, R12, R10, R52 ;  /* 0x0000000a0c34723c */ /* 0x000fe20000001834 */
[----:B------:R-:W2:Y:S07]  /*3650*/  LDSM.16.M88.4 R8, [R165+0x1000] ;  /* 0x00100000a508783b */ /* 0x000eae0000000200 */
        /* <DEDUP_REMOVED lines=9> */
[C---:B-----5:R-:W-:Y:S08]  /*36f0*/  HMMA.16816.F32 R16, R112.reuse, R88, RZ ;  /* 0x000000587010723c */ /* 0x060ff000000018ff */
[----:B------:R-:W-:Y:S01]  /*3700*/  HMMA.16816.F32 R112, R112, R90, RZ ;  /* 0x0000005a7070723c */ /* 0x000fe200000018ff */
[----:B------:R-:W-:Y:S07]  /*3710*/  LDSM.16.M88.4 R88, [R164+0x5800] ;  /* 0x00580000a458783b */ /* 0x000fee0000000200 */
        /* <DEDUP_REMOVED lines=14> */
[----:B------:R-:W-:Y:S07]  /*3800*/  LDSM.16.M88.4 R104, [R164+0x7000] ;  /* 0x00700000a468783b */ /* 0x000fee0000000200 */
[C---:B------:R-:W-:Y:S08]  /*3810*/  HMMA.16816.F32 R16, R12.reuse, R100, R16 ;  /* 0x000000640c10723c */ /* 0x040ff00000001810 */
[----:B------:R-:W-:Y:S01]  /*3820*/  HMMA.16816.F32 R112, R12, R102, R112 ;  /* 0x000000660c70723c */ /* 0x000fe20000001870 */
[----:B------:R-:W4:Y:S04]  /*3830*/  LDSM.16.M88.4 R12, [R164+0x6800] ;  /* 0x00680000a40c783b */ /* 0x000f280000000200 */
[----:B------:R-:W-:Y:S03]  /*3840*/  LDSM.16.M88.4 R100, [R164+0x7400] ;  /* 0x00740000a464783b */ /* 0x000fe60000000200 */
        /* <DEDUP_REMOVED lines=8> */
[----:B------:R-:W5:Y:S07]  /*38d0*/  LDSM.16.M88.4 R92, [R161+0x5000] ;  /* 0x00500000a15c783b */ /* 0x000f6e0000000200 */
        /* <DEDUP_REMOVED lines=11> */
[----:B------:R-:W3:Y:S07]  /*3990*/  LDSM.16.M88.4 R12, [R161+0x6400] ;  /* 0x00640000a10c783b */ /* 0x000eee0000000200 */
[C---:B--2---:R-:W-:Y:S08]  /*39a0*/  HMMA.16816.F32 R16, R8.reuse, R96, R16 ;  /* 0x000000600810723c */ /* 0x044ff00000001810 */
[----:B------:R-:W-:Y:S01]  /*39b0*/  HMMA.16816.F32 R112, R8, R98, R112 ;  /* 0x000000620870723c */ /* 0x000fe20000001870 */
[----:B------:R-:W2:Y:S04]  /*39c0*/  LDSM.16.M88.4 R8, [R161+0x6800] ;  /* 0x00680000a108783b */ /* 0x000ea80000000200 */
[----:B------:R-:W-:Y:S03]  /*39d0*/  LDSM.16.M88.4 R96, [R164+0x7800] ;  /* 0x00780000a460783b */ /* 0x000fe60000000200 */
[C---:B-1----:R-:W-:Y:S08]  /*39e0*/  HMMA.16816.F32 R40, R116.reuse, R76, R40 ;  /* 0x0000004c7428723c */ /* 0x042ff00000001828 */
[C---:B------:R-:W-:Y:S01]  /*39f0*/  HMMA.16816.F32 R36, R116.reuse, R78, R36 ;  /* 0x0000004e7424723c */ /* 0x040fe20000001824 */
[----:B------:R-:W1:Y:S07]  /*3a00*/  LDSM.16.M88.4 R76, [R164+0x8c00] ;  /* 0x008c0000a44c783b */ /* 0x000e6e0000000200 */
[C---:B-----5:R-:W-:Y:S08]  /*3a10*/  HMMA.16816.F32 R72, R116.reuse, R92, R72 ;  /* 0x0000005c7448723c */ /* 0x060ff00000001848 */
[C---:B---3--:R-:W-:Y:S08]  /*3a20*/  HMMA.16816.F32 R32, R116.reuse, R12, R32 ;  /* 0x0000000c7420723c */ /* 0x048ff00000001820 */
[C---:B------:R-:W-:Y:S01]  /*3a30*/  HMMA.16816.F32 R28, R116.reuse, R14, R28 ;  /* 0x0000000e741c723c */ /* 0x040fe2000000181c */
[----:B------:R-:W-:Y:S07]  /*3a40*/  LDSM.16.M88.4 R12, [R163+0x2000] ;  /* 0x00200000a30c783b */ /* 0x000fee0000000200 */
[C---:B--2---:R-:W-:Y:S08]  /*3a50*/  HMMA.16816.F32 R24, R116.reuse, R8, R24 ;  /* 0x000000087418723c */ /* 0x044ff00000001818 */
[C---:B------:R-:W-:Y:S01]  /*3a60*/  HMMA.16816.F32 R20, R116.reuse, R10, R20 ;  /* 0x0000000a7414723c */ /* 0x040fe20000001814 */
[----:B------:R-:W2:Y:S07]  /*3a70*/  LDSM.16.M88.4 R8, [R161+0x7000] ;  /* 0x00700000a108783b */ /* 0x000eae0000000200 */
[C---:B------:R-:W-:Y:S08]  /*3a80*/  HMMA.16816.F32 R64, R116.reuse, R88, R64 ;  /* 0x000000587440723c */ /* 0x040ff00000001840 */
[C---:B------:R-:W-:Y:S01]  /*3a90*/  HMMA.16816.F32 R60, R116.reuse, R90, R60 ;  /* 0x0000005a743c723c */ /* 0x040fe2000000183c */
[----:B------:R-:W-:Y:S07]  /*3aa0*/  LDSM.16.M88.4 R88, [R164+0x8000] ;  /* 0x00800000a458783b */ /* 0x000fee0000000200 */
[C---:B------:R-:W-:Y:S01]  /*3ab0*/  HMMA.16816.F32 R68, R116.reuse, R94, R68 ;  /* 0x0000005e7444723c */ /* 0x040fe20000001844 */
[----:B------:R-:W-:Y:S07]  /*3ac0*/  LDSM.16.M88.4 R92, [R164+0x7c00] ;  /* 0x007c0000a45c783b */ /* 0x000fee0000000200 */
[C---:B------:R-:W-:Y:S08]  /*3ad0*/  HMMA.16816.F32 R16, R116.reuse, R120, R16 ;  /* 0x000000787410723c */ /* 0x040ff00000001810 */
[----:B------:R-:W-:Y:S08]  /*3ae0*/  HMMA.16816.F32 R112, R116, R122, R112 ;  /* 0x0000007a7470723c */ /* 0x000ff00000001870 */
[----:B------:R-:W-:Y:S08]  /*3af0*/  HMMA.16816.F32 R72, R108, R104, R72 ;  /* 0x000000686c48723c */ /* 0x000ff00000001848 */
[C---:B------:R-:W-:Y:S08]  /*3b00*/  HMMA.16816.F32 R48, R116.reuse, R80, R48 ;  /* 0x000000507430723c */ /* 0x040ff00000001830 */
[----:B------:R-:W-:Y:S01]  /*3b10*/  HMMA.16816.F32 R44, R116, R82, R44 ;  /* 0x00000052742c723c */ /* 0x000fe2000000182c */
[----:B------:R-:W3:Y:S07]  /*3b20*/  LDSM.16.M88.4 R80, [R164+0x8800] ;  /* 0x00880000a450783b */ /* 0x000eee0000000200 */
[C---:B------:R-:W-:Y:S08]  /*3b30*/  HMMA.16816.F32 R64, R108.reuse, R100, R64 ;  /* 0x000000646c40723c */ /* 0x040ff00000001840 */
[C---:B------:R-:W-:Y:S01]  /*3b40*/  HMMA.16816.F32 R60, R108.reuse, R102, R60 ;  /* 0x000000666c3c723c */ /* 0x040fe2000000183c */
[----:B------:R-:W4:Y:S07]  /*3b50*/  LDSM.16.M88.4 R100, [R161+0x7400] ;  /* 0x00740000a164783b */ /* 0x000f2e0000000200 */
[----:B------:R-:W-:Y:S08]  /*3b60*/  HMMA.16816.F32 R68, R108, R106, R68 ;  /* 0x0000006a6c44723c */ /* 0x000ff00000001844 */
[C---:B------:R-:W-:Y:S08]  /*3b70*/  HMMA.16816.F32 R56, R116.reuse, R84, R56 ;  /* 0x000000547438723c */ /* 0x040ff00000001838 */
[----:B------:R-:W-:Y:S01]  /*3b80*/  HMMA.16816.F32 R52, R116, R86, R52 ;  /* 0x000000567434723c */ /* 0x000fe20000001834 */
[----:B------:R-:W5:Y:S07]  /*3b90*/  LDSM.16.M88.4 R84, [R164+0x8400] ;  /* 0x00840000a454783b */ /* 0x000f6e0000000200 */
[C---:B-1----:R-:W-:Y:S08]  /*3ba0*/  HMMA.16816.F32 R16, R108.reuse, R76, R16 ;  /* 0x0000004c6c10723c */ /* 0x042ff00000001810 */
[----:B------:R-:W-:Y:S01]  /*3bb0*/  HMMA.16816.F32 R112, R108, R78, R112 ;  /* 0x0000004e6c70723c */ /* 0x000fe20000001870 */
[----:B------:R-:W1:Y:S07]  /*3bc0*/  LDSM.16.M88.4 R76, [R161+0x7800] ;  /* 0x00780000a14c783b */ /* 0x000e6e0000000200 */
[----:B--2---:R-:W-:Y:S01]  /*3bd0*/  HMMA.16816.F32 R72, R12, R8, R72 ;  /* 0x000000080c48723c */ /* 0x004fe20000001848 */
[----:B------:R-:W-:-:S05]  /*3be0*/  LOP3.LUT R9, R124, 0x6, RZ, 0xc0, !PT ;  /* 0x000000067c097812 */ /* 0x000fca00078ec0ff */
[----:B------:R-:W-:Y:S02]  /*3bf0*/  IMAD.IADD R0, R190, 0x1, R9 ;  /* 0x00000001be007824 */ /* 0x000fe400078e0209 */
[----:B------:R-:W-:Y:S02]  /*3c00*/  HMMA.16816.F32 R68, R12, R10, R68 ;  /* 0x0000000a0c44723c */ /* 0x000fe40000001844 */
[C---:B------:R-:W-:Y:S01]  /*3c10*/  VIADD R10, R0.reuse, 0x1 ;  /* 0x00000001000a7836 */ /* 0x040fe20000000000 */
[C---:B------:R-:W-:Y:S01]  /*3c20*/  ISETP.GE.AND P3, PT, R0.reuse, R125, PT ;  /* 0x0000007d0000720c */ /* 0x040fe20003f66270 */
[----:B------:R-:W-:-:S03]  /*3c30*/  VIADD R8, R0, 0x8 ;  /* 0x0000000800087836 */ /* 0x000fc60000000000 */
[-C--:B------:R-:W-:Y:S01]  /*3c40*/  ISETP.GE.AND P2, PT, R10, R125.reuse, PT ;  /* 0x0000007d0a00720c */ /* 0x080fe20003f46270 */
[C---:B------:R-:W-:Y:S01]  /*3c50*/  HMMA.16816.F32 R56, R108.reuse, R96, R56 ;  /* 0x000000606c38723c */ /* 0x040fe20000001838 */
[----:B------:R-:W-:Y:S02]  /*3c60*/  ISETP.GE.AND P1, PT, R8, R125, PT ;  /* 0x0000007d0800720c */ /* 0x000fe40003f26270 */
[----:B------:R-:W2:Y:S05]  /*3c70*/  LDSM.16.M88.4 R8, [R161+0x7c00] ;  /* 0x007c0000a108783b */ /* 0x000eaa0000000200 */
[C---:B------:R-:W-:Y:S08]  /*3c80*/  HMMA.16816.F32 R52, R108.reuse, R98, R52 ;  /* 0x000000626c34723c */ /* 0x040ff00000001834 */
[----:B---3--:R-:W-:Y:S01]  /*3c90*/  HMMA.16816.F32 R24, R108, R80, R24 ;  /* 0x000000506c18723c */ /* 0x008fe20000001818 */
[----:B------:R-:W-:Y:S01]  /*3ca0*/  VIADD R80, R0, 0x9 ;  /* 0x0000000900507836 */ /* 0x000fe20000000000 */
[----:B------:R-:W-:-:S04]  /*3cb0*/  FSEL R81, R72, -INF , !P3 ;  /* 0xff80000048517808 */ /* 0x000fc80005800000 */
[-C--:B------:R-:W-:Y:S01]  /*3cc0*/  ISETP.GE.AND P0, PT, R80, R125.reuse, PT ;  /* 0x0000007d5000720c */ /* 0x080fe20003f06270 */
[----:B------:R-:W-:Y:S01]  /*3cd0*/  VIADD R80, R0, 0x18 ;  /* 0x0000001800507836 */ /* 0x000fe20000000000 */
[----:B----4-:R-:W-:Y:S02]  /*3ce0*/  HMMA.16816.F32 R64, R12, R100, R64 ;  /* 0x000000640c40723c */ /* 0x010fe40000001840 */
[----:B------:R-:W-:Y:S02]  /*3cf0*/  FSEL R69, R69, -INF , !P0 ;  /* 0xff80000045457808 */ /* 0x000fe40004000000 */
[----:B------:R-:W-:Y:S02]  /*3d00*/  ISETP.GE.AND P4, PT, R80, R125, PT ;  /* 0x0000007d5000720c */ /* 0x000fe40003f86270 */
[----:B------:R-:W-:Y:S02]  /*3d10*/  FSEL R80, R74, -INF , !P3 ;  /* 0xff8000004a507808 */ /* 0x000fe40005800000 */
[----:B------:R-:W-:Y:S01]  /*3d20*/  HMMA.16816.F32 R20, R108, R82, R20 ;  /* 0x000000526c14723c */ /* 0x000fe20000001814 */
[----:B------:R-:W-:Y:S01]  /*3d30*/  VIADD R82, R0, 0x11 ;  /* 0x0000001100527836 */ /* 0x000fe20000000000 */
[----:B------:R-:W-:-:S04]  /*3d40*/  FSEL R83, R73, -INF , !P2 ;  /* 0xff80000049537808 */ /* 0x000fc80005000000 */
[----:B------:R-:W-:Y:S01]  /*3d50*/  ISETP.GE.AND P5, PT, R82, R125, PT ;  /* 0x0000007d5200720c */ /* 0x000fe20003fa6270 */
[C---:B------:R-:W-:Y:S01]  /*3d60*/  VIADD R82, R0.reuse, 0x19 ;  /* 0x0000001900527836 */ /* 0x040fe20000000000 */
[----:B-----5:R-:W-:Y:S01]  /*3d70*/  HMMA.16816.F32 R32, R108, R84, R32 ;  /* 0x000000546c20723c */ /* 0x020fe20000001820 */
[----:B------:R-:W-:-:S03]  /*3d80*/  VIADD R84, R0, 0x10 ;  /* 0x0000001000547836 */ /* 0x000fc60000000000 */
[-C--:B------:R-:W-:Y:S02]  /*3d90*/  ISETP.GE.AND P3, PT, R82, R125.reuse, PT ;  /* 0x0000007d5200720c */ /* 0x080fe40003f66270 */
[-C--:B------:R-:W-:Y:S01]  /*3da0*/  ISETP.GE.AND P6, PT, R84, R125.reuse, PT ;  /* 0x0000007d5400720c */ /* 0x080fe20003fc6270 */
[----:B------:R-:W-:Y:S01]  /*3db0*/  VIADD R84, R0, 0x20 ;  /* 0x0000002000547836 */ /* 0x000fe20000000000 */
[----:B------:R-:W-:Y:S01]  /*3dc0*/  HMMA.16816.F32 R48, R108, R92, R48 ;  /* 0x0000005c6c30723c */ /* 0x000fe20000001830 */
[----:B------:R-:W-:Y:S02]  /*3dd0*/  FSEL R82, R75, -INF , !P2 ;  /* 0xff8000004b527808 */ /* 0x000fe40005000000 */
[----:B------:R-:W3:Y:S01]  /*3de0*/  LDSM.16.M88.4 R72, [R161+0x8000] ;  /* 0x00800000a148783b */ /* 0x000ee20000000200 */
[----:B------:R-:W-:Y:S01]  /*3df0*/  ISETP.GE.AND P2, PT, R84, R125, PT ;  /* 0x0000007d5400720c */ /* 0x000fe20003f46270 */
[----:B------:R-:W-:-:S03]  /*3e00*/  VIADD R84, R0, 0x21 ;  /* 0x0000002100547836 */ /* 0x000fc60000000000 */
[C---:B------:R-:W-:Y:S08]  /*3e10*/  HMMA.16816.F32 R60, R12.reuse, R102, R60 ;  /* 0x000000660c3c723c */ /* 0x040ff0000000183c */
[----:B-1----:R-:W-:Y:S01]  /*3e20*/  HMMA.16816.F32 R56, R12, R76, R56 ;  /* 0x0000004c0c38723c */ /* 0x002fe20000001838 */
[----:B------:R-:W-:Y:S02]  /*3e30*/  FSEL R76, R70, -INF , !P1 ;  /* 0xff800000464c7808 */ /* 0x000fe40004800000 */
[----:B------:R-:W-:Y:S01]  /*3e40*/  FSEL R70, R68, -INF , !P1 ;  /* 0xff80000044467808 */ /* 0x000fe20004800000 */
[----:B------:R-:W-:Y:S01]  /*3e50*/  VIADD R68, R0, 0x29 ;  /* 0x0000002900447836 */ /* 0x000fe20000000000 */
[----:B------:R-:W-:-:S02]  /*3e60*/  FSEL R77, R64, -INF , !P6 ;  /* 0xff800000404d7808 */ /* 0x000fc40007000000 */
[-C--:B------:R-:W-:Y:S01]  /*3e70*/  ISETP.GE.AND P1, PT, R84, R125.reuse, PT ;  /* 0x0000007d5400720c */ /* 0x080fe20003f26270 */
[----:B------:R-:W-:Y:S01]  /*3e80*/  HMMA.16816.F32 R28, R108, R86, R28 ;  /* 0x000000566c1c723c */ /* 0x000fe2000000181c */
[----:B------:R-:W-:Y:S01]  /*3e90*/  VIADD R86, R0, 0x28 ;  /* 0x0000002800567836 */ /* 0x000fe20000000000 */
[----:B------:R-:W-:Y:S02]  /*3ea0*/  FSEL R84, R71, -INF , !P0 ;  /* 0xff80000047547808 */ /* 0x000fe40004000000 */
[----:B------:R-:W-:Y:S02]  /*3eb0*/  FSEL R85, R60, -INF , !P4 ;  /* 0xff8000003c557808 */ /* 0x000fe40006000000 */
[----:B------:R-:W-:Y:S02]  /*3ec0*/  ISETP.GE.AND P0, PT, R86, R125, PT ;  /* 0x0000007d5600720c */ /* 0x000fe40003f06270 */
[----:B------:R-:W-:Y:S01]  /*3ed0*/  HMMA.16816.F32 R52, R12, R78, R52 ;  /* 0x0000004e0c34723c */ /* 0x000fe20000001834 */
[----:B------:R-:W-:-:S02]  /*3ee0*/  FSEL R78, R66, -INF , !P6 ;  /* 0xff800000424e7808 */ /* 0x000fc40007000000 */
[-C--:B------:R-:W-:Y:S01]  /*3ef0*/  ISETP.GE.AND P6, PT, R68, R125.reuse, PT ;  /* 0x0000007d4400720c */ /* 0x080fe20003fc6270 */
[----:B------:R-:W-:Y:S01]  /*3f00*/  VIADD R68, R0, 0x30 ;  /* 0x0000003000447836 */ /* 0x000fe20000000000 */
[----:B------:R-:W-:Y:S02]  /*3f10*/  FSEL R86, R67, -INF , !P5 ;  /* 0xff80000043567808 */ /* 0x000fe40006800000 */
[----:B------:R-:W-:Y:S01]  /*3f20*/  FSEL R79, R65, -INF , !P5 ;  /* 0xff800000414f7808 */ /* 0x000fe20006800000 */
[----:B------:R-:W-:Y:S01]  /*3f30*/  HMMA.16816.F32 R44, R108, R94, R44 ;  /* 0x0000005e6c2c723c */ /* 0x000fe2000000182c */
[----:B------:R-:W-:Y:S01]  /*3f40*/  ISETP.GE.AND P5, PT, R68, R125, PT ;  /* 0x0000007d4400720c */ /* 0x000fe20003fa6270 */
[----:B------:R-:W-:Y:S01]  /*3f50*/  VIADD R68, R0, 0x31 ;  /* 0x0000003100447836 */ /* 0x000fe20000000000 */
[----:B------:R-:W-:Y:S01]  /*3f60*/  FSEL R71, R61, -INF , !P3 ;  /* 0xff8000003d477808 */ /* 0x000fe20005800000 */
[----:B------:R-:W1:Y:S01]  /*3f70*/  LDSM.16.M88.4 R64, [R161+0x8400] ;  /* 0x00840000a140783b */ /* 0x000e620000000200 */
[----:B------:R-:W-:Y:S01]  /*3f80*/  FSEL R142, R58, -INF , !P2 ;  /* 0xff8000003a8e7808 */ /* 0x000fe20005000000 */
[----:B------:R-:W-:Y:S01]  /*3f90*/  VIADD R58, R0, 0x41 ;  /* 0x00000041003a7836 */ /* 0x000fe20000000000 */
[----:B------:R-:W-:Y:S01]  /*3fa0*/  FSEL R61, R56, -INF , !P2 ;  /* 0xff800000383d7808 */ /* 0x000fe20005000000 */
[----:B--2---:R-:W-:Y:S01]  /*3fb0*/  HMMA.16816.F32 R48, R12, R8, R48 ;  /* 0x000000080c30723c */ /* 0x004fe20000001830 */
[C---:B------:R-:W-:Y:S01]  /*3fc0*/  VIADD R8, R0.reuse, 0x38 ;  /* 0x0000003800087836 */ /* 0x040fe20000000000 */
[----:B------:R-:W-:Y:S01]  /*3fd0*/  FSEL R146, R59, -INF , !P1 ;  /* 0xff8000003b927808 */ /* 0x000fe20004800000 */
[----:B------:R-:W-:Y:S01]  /*3fe0*/  VIADD R56, R0, 0x40 ;  /* 0x0000004000387836 */ /* 0x000fe20000000000 */
[----:B------:R-:W-:-:S02]  /*3ff0*/  FSEL R143, R57, -INF , !P1 ;  /* 0xff800000398f7808 */ /* 0x000fc40004800000 */
[----:B------:R-:W-:Y:S02]  /*4000*/  FSEL R148, R54, -INF , !P0 ;  /* 0xff80000036947808 */ /* 0x000fe40004000000 */
[C---:B------:R-:W-:Y:S01]  /*4010*/  HMMA.16816.F32 R40, R108.reuse, R88, R40 ;  /* 0x000000586c28723c */ /* 0x040fe20000001828 */
[----:B------:R-:W-:Y:S02]  /*4020*/  FSEL R88, R62, -INF , !P4 ;  /* 0xff8000003e587808 */ /* 0x000fe40006000000 */
[-C--:B------:R-:W-:Y:S02]  /*4030*/  ISETP.GE.AND P4, PT, R68, R125.reuse, PT ;  /* 0x0000007d4400720c */ /* 0x080fe40003f86270 */
[----:B------:R-:W-:Y:S02]  /*4040*/  FSEL R68, R63, -INF , !P3 ;  /* 0xff8000003f447808 */ /* 0x000fe40005800000 */
[-C--:B------:R-:W-:Y:S01]  /*4050*/  ISETP.GE.AND P3, PT, R8, R125.reuse, PT ;  /* 0x0000007d0800720c */ /* 0x080fe20003f66270 */
[----:B------:R-:W-:Y:S01]  /*4060*/  VIADD R8, R0, 0x39 ;  /* 0x0000003900087836 */ /* 0x000fe20000000000 */
[----:B------:R-:W-:Y:S01]  /*4070*/  HMMA.16816.F32 R36, R108, R90, R36 ;  /* 0x0000005a6c24723c */ /* 0x000fe20000001824 */
[----:B------:R-:W-:Y:S01]  /*4080*/  FSEL R145, R52, -INF , !P0 ;  /* 0xff80000034917808 */ /* 0x000fe20004000000 */
[----:B------:R-:W-:Y:S01]  /*4090*/  VIADD R52, R0, 0x49 ;  /* 0x0000004900347836 */ /* 0x000fe20000000000 */
[----:B------:R-:W-:Y:S01]  /*40a0*/  FSEL R63, R48, -INF , !P5 ;  /* 0xff800000303f7808 */ /* 0x000fe20006800000 */
[----:B------:R-:W-:Y:S01]  /*40b0*/  VIADD R48, R0, 0x50 ;  /* 0x0000005000307836 */ /* 0x000fe20000000000 */
[----:B------:R-:W-:-:S02]  /*40c0*/  ISETP.GE.AND P2, PT, R8, R125, PT ;  /* 0x0000007d0800720c */ /* 0x000fc40003f46270 */
[-C--:B------:R-:W-:Y:S01]  /*40d0*/  ISETP.GE.AND P1, PT, R56, R125.reuse, PT ;  /* 0x0000007d3800720c */ /* 0x080fe20003f26270 */
[C---:B------:R-:W-:Y:S01]  /*40e0*/  HMMA.16816.F32 R44, R12.reuse, R10, R44 ;  /* 0x0000000a0c2c723c */ /* 0x040fe2000000182c */
[----:B------:R-:W2:Y:S01]  /*40f0*/  LDSM.16.M88.4 R8, [R161+0x8800] ;  /* 0x00880000a108783b */ /* 0x000ea20000000200 */
[-C--:B------:R-:W-:Y:S01]  /*4100*/  ISETP.GE.AND P0, PT, R58, R125.reuse, PT ;  /* 0x0000007d3a00720c */ /* 0x080fe20003f06270 */
[----:B------:R-:W-:Y:S01]  /*4110*/  VIADD R56, R0, 0x48 ;  /* 0x0000004800387836 */ /* 0x000fe20000000000 */
[----:B------:R-:W-:Y:S02]  /*4120*/  FSEL R62, R51, -INF , !P4 ;  /* 0xff800000333e7808 */ /* 0x000fe40006000000 */
[----:B------:R-:W-:Y:S02]  /*4130*/  FSEL R133, R49, -INF , !P4 ;  /* 0xff80000031857808 */ /* 0x000fe40006000000 */
[----:B---3--:R-:W-:Y:S01]  /*4140*/  HMMA.16816.F32 R40, R12, R72, R40 ;  /* 0x000000480c28723c */ /* 0x008fe20000001828 */
[----:B------:R-:W-:Y:S01]  /*4150*/  ISETP.GE.AND P4, PT, R48, R125, PT ;  /* 0x0000007d3000720c */ /* 0x000fe20003f86270 */
[----:B------:R-:W-:Y:S01]  /*4160*/  VIADD R48, R0, 0x58 ;  /* 0x0000005800307836 */ /* 0x000fe20000000000 */
[----:B------:R-:W-:-:S02]  /*4170*/  FSEL R144, R55, -INF , !P6 ;  /* 0xff80000037907808 */ /* 0x000fc40007000000 */
[----:B------:R-:W-:Y:S02]  /*4180*/  FSEL R147, R53, -INF , !P6 ;  /* 0xff80000035937808 */ /* 0x000fe40007000000 */
[----:B------:R-:W-:Y:S01]  /*4190*/  FSEL R60, R50, -INF , !P5 ;  /* 0xff800000323c7808 */ /* 0x000fe20006800000 */
[----:B------:R-:W-:Y:S01]  /*41a0*/  HMMA.16816.F32 R72, R12, R74, R36 ;  /* 0x0000004a0c48723c */ /* 0x000fe20000001824 */
[----:B------:R-:W3:Y:S01]  /*41b0*/  LDSM.16.M88.4 R36, [R161+0x8c00] ;  /* 0x008c0000a124783b */ /* 0x000ee20000000200 */
[-C--:B------:R-:W-:Y:S01]  /*41c0*/  ISETP.GE.AND P6, PT, R56, R125.reuse, PT ;  /* 0x0000007d3800720c */ /* 0x080fe20003fc6270 */
[----:B------:R-:W-:Y:S01]  /*41d0*/  VIADD R50, R0, 0x51 ;  /* 0x0000005100327836 */ /* 0x000fe20000000000 */
[----:B------:R-:W-:Y:S01]  /*41e0*/  ISETP.GE.AND P5, PT, R52, R125, PT ;  /* 0x0000007d3400720c */ /* 0x000fe20003fa6270 */
[----:B------:R-:W-:-:S04]  /*41f0*/  DEPBAR.LE SB0, 0x0 ;  /* 0x000080000000791a */ /* 0x000fc80000000000 */
[C---:B-1----:R-:W-:Y:S01]  /*4200*/  HMMA.16816.F32 R32, R12.reuse, R64, R32 ;  /* 0x000000400c20723c */ /* 0x042fe20000001820 */
[----:B------:R-:W-:Y:S01]  /*4210*/  FSEL R140, R46, -INF , !P3 ;  /* 0xff8000002e8c7808 */ /* 0x000fe20005800000 */
[----:B------:R-:W-:Y:S01]  /*4220*/  VIADD R46, R0, 0x59 ;  /* 0x00000059002e7836 */ /* 0x000fe20000000000 */
[----:B------:R-:W-:Y:S02]  /*4230*/  FSEL R132, R42, -INF , !P1 ;  /* 0xff8000002a847808 */ /* 0x000fe40004800000 */
[----:B------:R-:W-:Y:S02]  /*4240*/  FSEL R131, R40, -INF , !P1 ;  /* 0xff80000028837808 */ /* 0x000fe40004800000 */
[----:B------:R-:W-:Y:S01]  /*4250*/  FSEL R130, R43, -INF , !P0 ;  /* 0xff8000002b827808 */ /* 0x000fe20004000000 */
[----:B------:R-:W-:Y:S01]  /*4260*/  HMMA.16816.F32 R28, R12, R66, R28 ;  /* 0x000000420c1c723c */ /* 0x000fe2000000181c */
[----:B------:R-:W-:Y:S02]  /*4270*/  FSEL R129, R41, -INF , !P0 ;  /* 0xff80000029817808 */ /* 0x000fe40004000000 */
[----:B------:R-:W-:-:S02]  /*4280*/  FSEL R136, R74, -INF , !P6 ;  /* 0xff8000004a887808 */ /* 0x000fc40007000000 */
[----:B------:R-:W-:Y:S02]  /*4290*/  FSEL R139, R72, -INF , !P6 ;  /* 0xff800000488b7808 */ /* 0x000fe40007000000 */
[----:B------:R-:W-:Y:S01]  /*42a0*/  FSEL R138, R75, -INF , !P5 ;  /* 0xff8000004b8a7808 */ /* 0x000fe20006800000 */
[C---:B--2---:R-:W-:Y:S01]  /*42b0*/  HMMA.16816.F32 R20, R12.reuse, R10, R20 ;  /* 0x0000000a0c14723c */ /* 0x044fe20000001814 */
[----:B------:R-:W-:Y:S01]  /*42c0*/  VIADD R10, R0, 0x69 ;  /* 0x00000069000a7836 */ /* 0x000fe20000000000 */
[----:B------:R-:W-:Y:S02]  /*42d0*/  FSEL R137, R73, -INF , !P5 ;  /* 0xff80000049897808 */ /* 0x000fe40006800000 */
[----:B------:R-:W-:Y:S02]  /*42e0*/  FSEL R118, R34, -INF , !P4 ;  /* 0xff80000022767808 */ /* 0x000fe40006000000 */
[----:B------:R-:W-:Y:S02]  /*42f0*/  FSEL R67, R32, -INF , !P4 ;  /* 0xff80000020437808 */ /* 0x000fe40006000000 */
[C---:B------:R-:W-:Y:S01]  /*4300*/  HMMA.16816.F32 R40, R12.reuse, R8, R24 ;  /* 0x000000080c28723c */ /* 0x040fe20000001818 */
[----:B------:R-:W-:Y:S01]  /*4310*/  VIADD R24, R0, 0x61 ;  /* 0x0000006100187836 */ /* 0x000fe20000000000 */
[-C--:B------:R-:W-:Y:S01]  /*4320*/  ISETP.GE.AND P4, PT, R10, R125.reuse, PT ;  /* 0x0000007d0a00720c */ /* 0x080fe20003f86270 */
[----:B------:R-:W-:Y:S01]  /*4330*/  VIADD R8, R0, 0x68 ;  /* 0x0000006800087836 */ /* 0x000fe20000000000 */
[----:B------:R-:W-:Y:S01]  /*4340*/  FSEL R135, R44, -INF , !P3 ;  /* 0xff8000002c877808 */ /* 0x000fe20005800000 */
[----:B------:R-:W-:Y:S01]  /*4350*/  VIADD R44, R0, 0x60 ;  /* 0x00000060002c7836 */ /* 0x000fe20000000000 */
[-C--:B------:R-:W-:Y:S01]  /*4360*/  ISETP.GE.AND P6, PT, R24, R125.reuse, PT ;  /* 0x0000007d1800720c */ /* 0x080fe20003fc6270 */
[----:B------:R-:W-:Y:S01]  /*4370*/  VIADD R10, R0, 0x71 ;  /* 0x00000071000a7836 */ /* 0x000fe20000000000 */
[----:B---3--:R-:W-:Y:S01]  /*4380*/  HMMA.16816.F32 R16, R12, R36, R16 ;  /* 0x000000240c10723c */ /* 0x008fe20000001810 */
[-C--:B------:R-:W-:Y:S01]  /*4390*/  ISETP.GE.AND P5, PT, R8, R125.reuse, PT ;  /* 0x0000007d0800720c */ /* 0x080fe20003fa6270 */
[----:B------:R-:W-:Y:S01]  /*43a0*/  VIADD R8, R0, 0x70 ;  /* 0x0000007000087836 */ /* 0x000fe20000000000 */
[----:B------:R-:W-:-:S02]  /*43b0*/  ISETP.GE.AND P3, PT, R50, R125, PT ;  /* 0x0000007d3200720c */ /* 0x000fc40003f66270 */
[----:B------:R-:W-:Y:S02]  /*43c0*/  FSEL R24, R23, -INF , !P4 ;  /* 0xff80000017187808 */ /* 0x000fe40006000000 */
[----:B------:R-:W-:Y:S01]  /*43d0*/  FSEL R25, R21, -INF , !P4 ;  /* 0xff80000015197808 */ /* 0x000fe20006000000 */
[----:B------:R-:W-:Y:S01]  /*43e0*/  HMMA.16816.F32 R112, R12, R38, R112 ;  /* 0x000000260c70723c */ /* 0x000fe20000001870 */
[----:B------:R-:W-:Y:S02]  /*43f0*/  ISETP.GT.AND P4, PT, R178, R171, PT ;  /* 0x000000abb200720c */ /* 0x000fe40003f84270 */
[----:B------:R-:W-:Y:S02]  /*4400*/  FSEL R66, R35, -INF , !P3 ;  /* 0xff80000023427808 */ /* 0x000fe40005800000 */
[----:B------:R-:W-:Y:S02]  /*4410*/  FSEL R65, R33, -INF , !P3 ;  /* 0xff80000021417808 */ /* 0x000fe40005800000 */
[----:B------:R-:W-:Y:S01]  /*4420*/  ISETP.GE.AND P3, PT, R8, R125, PT ;  /* 0x0000007d0800720c */ /* 0x000fe20003f66270 */
[C---:B------:R-:W-:Y:S01]  /*4430*/  VIADD R8, R0.reuse, 0x78 ;  /* 0x0000007800087836 */ /* 0x040fe20000000000 */
[----:B------:R-:W-:Y:S01]  /*4440*/  FSEL R134, R47, -INF , !P2 ;  /* 0xff8000002f867808 */ /* 0x000fe20005000000 */
[----:B------:R-:W-:Y:S01]  /*4450*/  VIADD R0, R0, 0x79 ;  /* 0x0000007900007836 */ /* 0x000fe20000000000 */
[----:B------:R-:W-:-:S02]  /*4460*/  FSEL R141, R45, -INF , !P2 ;  /* 0xff8000002d8d7808 */ /* 0x000fc40005000000 */
[-C--:B------:R-:W-:Y:S02]  /*4470*/  ISETP.GE.AND P2, PT, R48, R125.reuse, PT ;  /* 0x0000007d3000720c */ /* 0x080fe40003f46270 */
[-C--:B------:R-:W-:Y:S02]  /*4480*/  ISETP.GE.AND P1, PT, R46, R125.reuse, PT ;  /* 0x0000007d2e00720c */ /* 0x080fe40003f26270 */
[----:B------:R-:W-:Y:S02]  /*4490*/  ISETP.GE.AND P0, PT, R44, R125, PT ;  /* 0x0000007d2c00720c */ /* 0x000fe40003f06270 */
[----:B------:R-:W-:Y:S02]  /*44a0*/  FSEL R124, R30, -INF , !P2 ;  /* 0xff8000001e7c7808 */ /* 0x000fe40005000000 */
[----:B------:R-:W-:Y:S02]  /*44b0*/  FSEL R123, R28, -INF , !P2 ;  /* 0xff8000001c7b7808 */ /* 0x000fe40005000000 */
[----:B------:R-:W-:-:S02]  /*44c0*/  FSEL R64, R31, -INF , !P1 ;  /* 0xff8000001f407808 */ /* 0x000fc40004800000 */
[----:B------:R-:W-:Y:S02]  /*44d0*/  FSEL R121, R29, -INF , !P1 ;  /* 0xff8000001d797808 */ /* 0x000fe40004800000 */
[----:B------:R-:W-:Y:S02]  /*44e0*/  FSEL R26, R42, -INF , !P0 ;  /* 0xff8000002a1a7808 */ /* 0x000fe40004000000 */
[----:B------:R-:W-:Y:S02]  /*44f0*/  FSEL R27, R40, -INF , !P0 ;  /* 0xff800000281b7808 */ /* 0x000fe40004000000 */
[-C--:B------:R-:W-:Y:S02]  /*4500*/  ISETP.GE.AND P2, PT, R10, R125.reuse, PT ;  /* 0x0000007d0a00720c */ /* 0x080fe40003f46270 */
        /* <DEDUP_REMOVED lines=29> */
.L_x_1183:
[----:B------:R-:W2:Y:S01]  /*46e0*/  LD.E R13, desc[UR4][R2.64+0x170] ;  /* 0x00017004020d7980 */ /* 0x000ea2000c101900 */
[----:B------:R-:W-:Y:S02]  /*46f0*/  IADD3 R12, PT, PT, R190, -0x80, RZ ;  /* 0xffffff80be0c7810 */ /* 0x000fe40007ffe0ff */
        /* <DEDUP_REMOVED lines=14> */
[----:B------:R-:W-:Y:S02]  /*47e0*/  IMAD.HI.U32 R15, R17, R15, R16 ;  /* 0x0000000f110f7227 */ /* 0x000fe400078e0010 */
[----:B------:R-:W2:Y:S04]  /*47f0*/  LD.E.64 R16, desc[UR4][R2.64+0x20] ;  /* 0x0000200402107980 */ /* 0x000ea8000c101b00 */
[----:B------:R-:W-:-:S04]  /*4800*/  IMAD.HI.U32 R11, R15, R0, RZ ;  /* 0x000000000f0b7227 */ /* 0x000fc800078e00ff */
[----:B------:R-:W-:-:S04]  /*4810*/  IMAD.HI.U32 R14, R15, R8, RZ ;  /* 0x000000080f0e7227 */ /* 0x000fc800078e00ff */
[----:B------:R-:W-:Y:S01]  /*4820*/  IMAD R15, R11, R9, R0 ;  /* 0x000000090b0f7224 */ /* 0x000fe200078e0200 */
[----:B------:R-:W-:Y:S01]  /*4830*/  LOP3.LUT R0, R190, R13, RZ, 0x3c, !PT ;  /* 0x0000000dbe007212 */ /* 0x000fe200078e3cff */
[----:B------:R-:W-:Y:S01]  /*4840*/  IMAD R9, R14, R9, R8 ;  /* 0x000000090e097224 */ /* 0x000fe200078e0208 */
[----:B------:R-:W-:Y:S02]  /*4850*/  LOP3.LUT R8, RZ, R13, RZ, 0x33, !PT ;  /* 0x0000000dff087212 */ /* 0x000fe400078e33ff */
[C---:B------:R-:W-:Y:S02]  /*4860*/  ISETP.GT.U32.AND P1, PT, R10.reuse, R15, PT ;  /* 0x0000000f0a00720c */ /* 0x040fe40003f24070 */
[----:B------:R-:W-:Y:S02]  /*4870*/  ISETP.GT.U32.AND P3, PT, R10, R9, PT ;  /* 0x000000090a00720c */ /* 0x000fe40003f64070 */
[----:B------:R-:W-:-:S09]  /*4880*/  ISETP.GE.AND P2, PT, R0, RZ, PT ;  /* 0x000000ff0000720c */ /* 0x000fd20003f46270 */
[-C--:B------:R-:W-:Y:S01]  /*4890*/  @!P1 IADD3 R15, PT, PT, R15, -R10.reuse, RZ ;  /* 0x8000000a0f0f9210 */ /* 0x080fe20007ffe0ff */
[----:B------:R-:W-:Y:S01]  /*48a0*/  @!P1 VIADD R11, R11, 0x1 ;  /* 0x000000010b0b9836 */ /* 0x000fe20000000000 */
[----:B------:R-:W-:Y:S01]  /*48b0*/  @!P3 IADD3 R14, PT, PT, R14, 0x1, RZ ;  /* 0x000000010e0eb810 */ /* 0x000fe20007ffe0ff */
[----:B------:R-:W-:Y:S01]  /*48c0*/  @!P3 IMAD.IADD R9, R9, 0x1, -R10 ;  /* 0x000000010909b824 */ /* 0x000fe200078e0a0a */
[-C--:B------:R-:W-:Y:S02]  /*48d0*/  ISETP.GE.U32.AND P4, PT, R15, R10.reuse, PT ;  /* 0x0000000a0f00720c */ /* 0x080fe40003f86070 */
[----:B------:R-:W-:Y:S02]  /*48e0*/  ISETP.NE.AND P1, PT, R13, RZ, PT ;  /* 0x000000ff0d00720c */ /* 0x000fe40003f25270 */
[----:B------:R-:W-:-:S09]  /*48f0*/  ISETP.GE.U32.AND P5, PT, R9, R10, PT ;  /* 0x0000000a0900720c */ /* 0x000fd20003fa6070 */
[----:B------:R-:W-:-:S04]  /*4900*/  @P4 VIADD R11, R11, 0x1 ;  /* 0x000000010b0b4836 */ /* 0x000fc80000000000 */
[----:B------:R-:W-:Y:S01]  /*4910*/  @P5 IADD3 R14, PT, PT, R14, 0x1, RZ ;  /* 0x000000010e0e5810 */ /* 0x000fe20007ffe0ff */
[----:B------:R-:W-:-:S03]  /*4920*/  @!P0 IMAD.MOV R11, RZ, RZ, -R11 ;  /* 0x000000ffff0b8224 */ /* 0x000fc600078e0a0b */
[----:B------:R-:W-:Y:S02]  /*4930*/  @!P2 IADD3 R14, PT, PT, -R14, RZ, RZ ;  /* 0x000000ff0e0ea210 */ /* 0x000fe40007ffe1ff */
        /* <DEDUP_REMOVED lines=22> */
.L_x_1184:
[----:B------:R-:W-:Y:S05]  /*4aa0*/  BSYNC.RECONVERGENT B0 ;  /* 0x0000000000007941 */ /* 0x000fea0003800200 */
.L_x_1182:
[-C--:B------:R-:W-:Y:S01]  /*4ab0*/  ISETP.GE.AND P2, PT, R183, R180.reuse, PT ;  /* 0x000000b4b700720c */ /* 0x080fe20003f46270 */
[C---:B------:R-:W-:Y:S01]  /*4ac0*/  IMAD.SHL.U32 R9, R166.reuse, 0x40, RZ ;  /* 0x00000040a6097824 */ /* 0x040fe200078e00ff */
        /* <DEDUP_REMOVED lines=71> */
.L_x_1186:
[----:B------:R3:W-:Y:S02]  /*4f40*/  STS.128 [R181+0x8800], RZ ;  /* 0x008800ffb5007388 */ /* 0x0007e40000000c00 */
.L_x_1187:
[----:B------:R-:W-:Y:S05]  /*4f50*/  BSYNC.RECONVERGENT B0 ;  /* 0x0000000000007941 */ /* 0x000fea0003800200 */
.L_x_1185:
[----:B------:R-:W0:Y:S02]  /*4f60*/  LDGDEPBAR ;  /* 0x00000000000079af */ /* 0x000e240000000000 */
.L_x_1181:
[----:B------:R-:W-:Y:S05]  /*4f70*/  BSYNC.RECONVERGENT B1 ;  /* 0x0000000000017941 */ /* 0x000fea0003800200 */
.L_x_1180:
        /* <DEDUP_REMOVED lines=34> */
[----:B------:R-:W1:Y:S01]  /*51a0*/  SHFL.BFLY PT, R11, R10, 0x2, 0x1f ;  /* 0x0c401f000a0b7f89 */ /* 0x000e6200000e0000 */
[----:B------:R-:W-:Y:S02]  /*51b0*/  IADD3 R6, PT, PT, R6, -0x2, RZ ;  /* 0xfffffffe06067810 */ /* 0x000fe40007ffe0ff */
[----:B------:R-:W-:Y:S01]  /*51c0*/  LEA R160, R5, R162, 0x1 ;  /* 0x000000a205a07211 */ /* 0x000fe200078e08ff */
[----:B------:R-:W5:Y:S04]  /*51d0*/  SHFL.BFLY PT, R9, R8, 0x2, 0x1f ;  /* 0x0c401f0008097f89 */ /* 0x000f6800000e0000 */
[----:B--2---:R-:W-:Y:S04]  /*51e0*/  LDSM.16.MT88.4 R12, [R162+0xb400] ;  /* 0x00b40000a20c783b */ /* 0x004fe80000004200 */
[----:B------:R-:W-:Y:S04]  /*51f0*/  LDSM.16.MT88.4 R72, [R160+0x9000] ;  /* 0x00900000a048783b */ /* 0x000fe80000004200 */
        /* <DEDUP_REMOVED lines=8> */
[----:B-1----:R-:W-:Y:S02]  /*5280*/  FMNMX.FTZ R0, R11, R0, !PT ;  /* 0x000000000b007209 */ /* 0x002fe40007810000 */
[----:B--2---:R-:W-:-:S02]  /*5290*/  FMNMX.FTZ R116, R9, R116, !PT ;  /* 0x0000007409747209 */ /* 0x004fc40007810000 */
[----:B------:R-:W-:Y:S01]  /*52a0*/  FSETP.NEU.FTZ.AND P0, PT, R0, -INF , PT ;  /* 0xff8000000000780b */ /* 0x000fe20003f1d000 */
[C---:B----4-:R-:W-:Y:S02]  /*52b0*/  FMUL.FTZ R51, R53.reuse, R0 ;  /* 0x0000000035337220 */ /* 0x050fe40000410000 */
        /* <DEDUP_REMOVED lines=55> */
[----:B-----5:R-:W-:Y:S01]  /*5630*/  F2FP.F16.F32.PACK_AB R107, R117, R120 ;  /* 0x00000078756b723e */ /* 0x020fe200000000ff */
[-CC-:B------:R-:W-:Y:S01]  /*5640*/  FFMA.FTZ R124, R65, R53.reuse, -R52.reuse ;  /* 0x00000035417c7223 */ /* 0x180fe20000010834 */
[-C--:B------:R-:W-:Y:S01]  /*5650*/  FFMA.FTZ R118, R118, R53.reuse, -R51 ;  /* 0x0000003576767223 */ /* 0x080fe20000010833 */
[-CC-:B------:R-:W-:Y:S01]  /*5660*/  FFMA.FTZ R67, R67, R53.reuse, -R52.reuse ;  /* 0x0000003543437223 */ /* 0x180fe20000010834 */
[-CC-:B------:R-:W-:Y:S01]  /*5670*/  FFMA.FTZ R65, R123, R53.reuse, -R52.reuse ;  /* 0x000000357b417223 */ /* 0x180fe20000010834 */
[----:B------:R-:W-:Y:S01]  /*5680*/  FADD.FTZ R125, R126, R125 ;  /* 0x0000007d7e7d7221 */ /* 0x000fe20000010000 */
[-C--:B------:R-:W-:Y:S01]  /*5690*/  FFMA.FTZ R56, R56, R53.reuse, -R51 ;  /* 0x0000003538387223 */ /* 0x080fe20000010833 */
[----:B------:R-:W-:Y:S01]  /*56a0*/  MUFU.EX2 R122, R122 ;  /* 0x0000007a007a7308 */ /* 0x000fe20000000800 */
[-CC-:B------:R-:W-:Y:S01]  /*56b0*/  FFMA.FTZ R59, R59, R53.reuse, -R52.reuse ;  /* 0x000000353b3b7223 */ /* 0x180fe20000010834 */
[----:B------:R-:W-:Y:S01]  /*56c0*/  FADD.FTZ R120, R120, R125 ;  /* 0x0000007d78787221 */ /* 0x000fe20000010000 */
[-CC-:B------:R-:W-:Y:S01]  /*56d0*/  FFMA.FTZ R57, R57, R53.reuse, -R52.reuse ;  /* 0x0000003539397223 */ /* 0x180fe20000010834 */
[----:B------:R-:W-:Y:S01]  /*56e0*/  FFMA.FTZ R191, R41, R53, -R52 ;  /* 0x0000003529bf7223 */ /* 0x000fe20000010834 */
[----:B------:R-:W-:Y:S01]  /*56f0*/  ISETP.GE.AND P0, PT, R6, R171, PT ;  /* 0x000000ab0600720c */ /* 0x000fe20003f06270 */
[----:B------:R-:W-:Y:S01]  /*5700*/  FADD.FTZ R123, R117, R120 ;  /* 0x00000078757b7221 */ /* 0x000fe20000010000 */
[-C--:B------:R-:W-:Y:S01]  /*5710*/  FFMA.FTZ R117, R58, R53.reuse, -R51 ;  /* 0x000000353a757223 */ /* 0x080fe20000010833 */
[----:B------:R-:W5:Y:S01]  /*5720*/  MUFU.EX2 R119, R119 ;  /* 0x0000007700777308 */ /* 0x000f620000000800 */
[----:B--2---:R-:W-:Y:S01]  /*5730*/  F2FP.F16.F32.PACK_AB R104, R127, R128 ;  /* 0x000000807f68723e */ /* 0x004fe200000000ff */
[----:B------:R-:W-:Y:S01]  /*5740*/  FADD.FTZ R127, R128, R127 ;  /* 0x0000007f807f7221 */ /* 0x000fe20000010000 */
[-CC-:B------:R-:W-:Y:S01]  /*5750*/  FFMA.FTZ R58, R27, R53.reuse, -R52.reuse ;  /* 0x000000351b3a7223 */ /* 0x180fe20000010834 */
[----:B------:R-:W-:-:S04]  /*5760*/  FFMA.FTZ R120, R25, R53, -R52 ;  /* 0x0000003519787223 */ /* 0x000fc80000010834 */
[----:B------:R-:W-:Y:S08]  /*5770*/  MUFU.EX2 R50, R50 ;  /* 0x0000003200327308 */ /* 0x000ff00000000800 */
[----:B------:R-:W2:Y:S01]  /*5780*/  MUFU.EX2 R49, R49 ;  /* 0x0000003100317308 */ /* 0x000ea20000000800 */
[----:B-----5:R-:W-:Y:S01]  /*5790*/  F2FP.F16.F32.PACK_AB R106, R119, R122 ;  /* 0x0000007a776a723e */ /* 0x020fe200000000ff */
[----:B------:R-:W-:-:S04]  /*57a0*/  FADD.FTZ R122, R122, R127 ;  /* 0x0000007f7a7a7221 */ /* 0x000fc80000010000 */
[----:B------:R-:W-:Y:S01]  /*57b0*/  FADD.FTZ R122, R119, R122 ;  /* 0x0000007a777a7221 */ /* 0x000fe20000010000 */
[----:B------:R-:W-:Y:S01]  /*57c0*/  FFMA.FTZ R119, R24, R53, -R51 ;  /* 0x0000003518777223 */ /* 0x000fe20000010833 */
[----:B------:R-:W-:Y:S01]  /*57d0*/  MUFU.EX2 R40, R40 ;  /* 0x0000002800287308 */ /* 0x000fe20000000800 */
[C---:B-1----:R-:W-:Y:S07]  /*57e0*/  HMMA.16816.F32 R76, R104.reuse, R80, RZ ;  /* 0x00000050684c723c */ /* 0x042fee00000018ff */
        /* <DEDUP_REMOVED lines=9> */
[----:B------:R-:W-:Y:S01]  /*5880*/  HMMA.16816.F32 R112, R104, R108, RZ ;  /* 0x0000006c6870723c */ /* 0x000fe200000018ff */
[----:B------:R-:W-:-:S04]  /*5890*/  FADD.FTZ R55, R55, R122 ;  /* 0x0000007a37377221 */ /* 0x000fc80000010000 */
[----:B------:R-:W-:Y:S01]  /*58a0*/  FADD.FTZ R54, R54, R55 ;  /* 0x0000003736367221 */ /* 0x000fe20000010000 */
[----:B------:R-:W1:Y:S02]  /*58b0*/  MUFU.EX2 R37, R37 ;  /* 0x0000002500257308 */ /* 0x000e640000000800 */
[C---:B----4-:R-:W-:Y:S06]  /*58c0*/  HMMA.16816.F32 R84, R104.reuse, R88, RZ ;  /* 0x000000586854723c */ /* 0x050fec00000018ff */
        /* <DEDUP_REMOVED lines=17> */
[----:B------:R-:W4:Y:S05]  /*59e0*/  LDSM.16.MT88.4 R16, [R162+0xd400] ;  /* 0x00d40000a210783b */ /* 0x000f2a0000004200 */
[----:B------:R-:W5:Y:S02]  /*59f0*/  MUFU.EX2 R30, R30 ;  /* 0x0000001e001e7308 */ /* 0x000f640000000800 */
[C---:B------:R-:W-:Y:S06]  /*5a00*/  HMMA.16816.F32 R88, R104.reuse, R90, RZ ;  /* 0x0000005a6858723c */ /* 0x040fec00000018ff */
[----:B------:R-:W3:Y:S02]  /*5a10*/  MUFU.EX2 R29, R29 ;  /* 0x0000001d001d7308 */ /* 0x000ee40000000800 */
[----:B------:R-:W-:Y:S06]  /*5a20*/  HMMA.16816.F32 R96, R104, R98, RZ ;  /* 0x000000626860723c */ /* 0x000fec00000018ff */
        /* <DEDUP_REMOVED lines=10> */
[----:B------:R-:W3:Y:S02]  /*5ad0*/  MUFU.EX2 R62, R62 ;  /* 0x0000003e003e7308 */ /* 0x000ee40000000800 */
[C---:B----4-:R-:W-:Y:S06]  /*5ae0*/  HMMA.16816.F32 R92, R8.reuse, R16, R92 ;  /* 0x00000010085c723c */ /* 0x050fec000000185c */
[----:B------:R-:W-:Y:S02]  /*5af0*/  MUFU.EX2 R28, R28 ;  /* 0x0000001c001c7308 */ /* 0x000fe40000000800 */
[C---:B------:R-:W-:Y:S01]  /*5b00*/  HMMA.16816.F32 R96, R8.reuse, R18, R96 ;  /* 0x000000120860723c */ /* 0x040fe20000001860 */
[----:B------:R-:W4:Y:S05]  /*5b10*/  LDSM.16.MT88.4 R16, [R162+0x9800] ;  /* 0x00980000a210783b */ /* 0x000f2a0000004200 */
[----:B------:R-:W4:Y:S08]  /*5b20*/  MUFU.EX2 R7, R7 ;  /* 0x0000000700077308 */ /* 0x000f300000000800 */
[----:B------:R-:W4:Y:S01]  /*5b30*/  MUFU.EX2 R4, R4 ;  /* 0x0000000400047308 */ /* 0x000f220000000800 */
        /* <DEDUP_REMOVED lines=10> */
[----:B------:R-:W-:Y:S01]  /*5be0*/  F2FP.F16.F32.PACK_AB R9, R34, R35 ;  /* 0x000000232209723e */ /* 0x000fe200000000ff */
[----:B------:R-:W-:Y:S01]  /*5bf0*/  FADD.FTZ R36, R36, R39 ;  /* 0x0000002724247221 */ /* 0x000fe20000010000 */
[----:B-----5:R-:W-:-:S02]  /*5c00*/  F2FP.F16.F32.PACK_AB R10, R30, R31 ;  /* 0x0000001f1e0a723e */ /* 0x020fc400000000ff */
[----:B------:R-:W-:Y:S01]  /*5c10*/  MUFU.EX2 R136, R136 ;  /* 0x0000008800887308 */ /* 0x000fe20000000800 */
[----:B---3--:R-:W-:-:S07]  /*5c20*/  F2FP.F16.F32.PACK_AB R11, R29, R32 ;  /* 0x000000201d0b723e */ /* 0x008fce00000000ff */
[C---:B----4-:R-:W-:Y:S01]  /*5c30*/  HMMA.16816.F32 R112, R8.reuse, R16, R112 ;  /* 0x000000100870723c */ /* 0x050fe20000001870 */
        /* <DEDUP_REMOVED lines=56> */
[----:B------:R-:W2:Y:S01]  /*5fc0*/  LDSM.16.MT88.4 R12, [R160+0xa000] ;  /* 0x00a00000a00c783b */ /* 0x000ea20000004200 */
        /* <DEDUP_REMOVED lines=21> */
[-C--:B------:R-:W-:Y:S01]  /*6120*/  FFMA.FTZ R9, R121, R53.reuse, -R52 ;  /* 0x0000003579097223 */ /* 0x080fe20000010834 */
[----:B------:R-:W2:Y:S01]  /*6130*/  LDSM.16.MT88.4 R12, [R162+0xc400] ;  /* 0x00c40000a20c783b */ /* 0x000ea20000004200 */
[--C-:B------:R-:W-:Y:S01]  /*6140*/  FFMA.FTZ R121, R64, R53, -R51.reuse ;  /* 0x0000003540797223 */ /* 0x100fe20000010833 */
[----:B----4-:R-:W-:Y:S01]  /*6150*/  F2FP.F16.F32.PACK_AB R8, R124, R67 ;  /* 0x000000437c08723e */ /* 0x010fe200000000ff */
[----:B------:R3:W4:Y:S01]  /*6160*/  MUFU.EX2 R126, R9 ;  /* 0x00000009007e7308 */ /* 0x0007220000000800 */
[----:B------:R-:W-:-:S02]  /*6170*/  FFMA.FTZ R64, R26, R53, -R51 ;  /* 0x000000351a407223 */ /* 0x000fc40000010833 */
[----:B------:R-:W-:Y:S05]  /*6180*/  LDSM.16.MT88.4 R24, [R160+0xa800] ;  /* 0x00a80000a018783b */ /* 0x000fea0000004200 */
[----:B------:R-:W5:Y:S08]  /*6190*/  MUFU.EX2 R121, R121 ;  /* 0x0000007900797308 */ /* 0x000f700000000800 */
[----:B------:R-:W2:Y:S01]  /*61a0*/  MUFU.EX2 R64, R64 ;  /* 0x0000004000407308 */ /* 0x000ea20000000800 */
[----:B---3--:R-:W-:-:S02]  /*61b0*/  F2FP.F16.F32.PACK_AB R9, R137, R118 ;  /* 0x000000768909723e */ /* 0x008fc400000000ff */
[----:B----4-:R-:W-:Y:S02]  /*61c0*/  F2FP.F16.F32.PACK_AB R10, R126, R65 ;  /* 0x000000417e0a723e */ /* 0x010fe400000000ff */
[----:B-----5:R-:W-:-:S07]  /*61d0*/  F2FP.F16.F32.PACK_AB R11, R121, R66 ;  /* 0x00000042790b723e */ /* 0x020fce00000000ff */
[C---:B-1----:R-:W-:Y:S08]  /*61e0*/  HMMA.16816.F32 R68, R8.reuse, R16, R68 ;  /* 0x000000100844723c */ /* 0x042ff00000001844 */
[C---:B------:R-:W-:Y:S01]  /*61f0*/  HMMA.16816.F32 R72, R8.reuse, R18, R72 ;  /* 0x000000120848723c */ /* 0x040fe20000001848 */
[----:B------:R-:W1:Y:S07]  /*6200*/  LDSM.16.MT88.4 R16, [R162+0xe400] ;  /* 0x00e40000a210783b */ /* 0x000e6e0000004200 */
        /* <DEDUP_REMOVED lines=14> */
[----:B------:R-:W-:Y:S01]  /*62f0*/  FADD.FTZ R8, R50, R123 ;  /* 0x0000007b32087221 */ /* 0x000fe20000010000 */
[----:B------:R-:W-:Y:S01]  /*6300*/  F2FP.F16.F32.PACK_AB R9, R117, R64 ;  /* 0x000000407509723e */ /* 0x000fe200000000ff */
[----:B------:R-:W3:Y:S01]  /*6310*/  LDSM.16.MT88.4 R20, [R160+0xc800] ;  /* 0x00c80000a014783b */ /* 0x000ee20000004200 */
[----:B------:R-:W-:Y:S01]  /*6320*/  F2FP.F16.F32.PACK_AB R10, R120, R57 ;  /* 0x00000039780a723e */ /* 0x000fe200000000ff */
[----:B------:R-:W-:Y:S01]  /*6330*/  FADD.FTZ R49, R49, R8 ;  /* 0x0000000831317221 */ /* 0x000fe20000010000 */
[----:B------:R-:W-:Y:S01]  /*6340*/  F2FP.F16.F32.PACK_AB R8, R59, R58 ;  /* 0x0000003a3b08723e */ /* 0x000fe200000000ff */
[-CC-:B------:R-:W-:Y:S01]  /*6350*/  FFMA.FTZ R50, R45, R53.reuse, -R51.reuse ;  /* 0x000000352d327223 */ /* 0x180fe20000010833 */
[----:B------:R-:W-:Y:S01]  /*6360*/  F2FP.F16.F32.PACK_AB R11, R119, R56 ;  /* 0x00000038770b723e */ /* 0x000fe200000000ff */
[-CC-:B------:R-:W-:Y:S01]  /*6370*/  FFMA.FTZ R45, R44, R53.reuse, -R51.reuse ;  /* 0x000000352c2d7223 */ /* 0x180fe20000010833 */
[-CC-:B------:R-:W-:Y:S01]  /*6380*/  FFMA.FTZ R44, R47, R53.reuse, -R52.reuse ;  /* 0x000000352f2c7223 */ /* 0x180fe20000010834 */
[-CC-:B------:R-:W-:Y:S01]  /*6390*/  FFMA.FTZ R47, R46, R53.reuse, -R52.reuse ;  /* 0x000000352e2f7223 */ /* 0x180fe20000010834 */
[-C--:B------:R-:W-:Y:S01]  /*63a0*/  FFMA.FTZ R123, R48, R53.reuse, -R51 ;  /* 0x00000035307b7223 */ /* 0x080fe20000010833 */
[-C--:B------:R-:W-:Y:S01]  /*63b0*/  FFMA.FTZ R46, R43, R53.reuse, -R52 ;  /* 0x000000352b2e7223 */ /* 0x080fe20000010834 */
[----:B------:R-:W-:Y:S01]  /*63c0*/  FADD.FTZ R48, R40, R49 ;  /* 0x0000003128307221 */ /* 0x000fe20000010000 */
[----:B-1----:R-:W-:Y:S01]  /*63d0*/  HMMA.16816.F32 R76, R8, R16, R76 ;  /* 0x00000010084c723c */ /* 0x002fe2000000184c */
[----:B------:R-:W-:Y:S01]  /*63e0*/  FFMA.FTZ R51, R42, R53, -R51 ;  /* 0x000000352a337223 */ /* 0x000fe20000010833 */
[----:B------:R-:W-:Y:S01]  /*63f0*/  MUFU.EX2 R41, R50 ;  /* 0x0000003200297308 */ /* 0x000fe20000000800 */
[----:B------:R-:W-:-:S05]  /*6400*/  FADD.FTZ R48, R37, R48 ;  /* 0x0000003025307221 */ /* 0x000fca0000010000 */
[C---:B------:R-:W-:Y:S01]  /*6410*/  HMMA.16816.F32 R80, R8.reuse, R18, R80 ;  /* 0x000000120850723c */ /* 0x040fe20000001850 */
[----:B------:R-:W1:Y:S01]  /*6420*/  LDSM.16.MT88.4 R16, [R160+0xe800] ;  /* 0x00e80000a010783b */ /* 0x000e620000004200 */
[----:B------:R-:W-:Y:S06]  /*6430*/  MUFU.EX2 R42, R123 ;  /* 0x0000007b002a7308 */ /* 0x000fec0000000800 */
[C---:B--2---:R-:W-:Y:S02]  /*6440*/  HMMA.16816.F32 R112, R8.reuse, R12, R112 ;  /* 0x0000000c0870723c */ /* 0x044fe40000001870 */
[----:B------:R-:W-:Y:S06]  /*6450*/  MUFU.EX2 R40, R45 ;  /* 0x0000002d00287308 */ /* 0x000fec0000000800 */
[C---:B------:R-:W-:Y:S01]  /*6460*/  HMMA.16816.F32 R108, R8.reuse, R14, R108 ;  /* 0x0000000e086c723c */ /* 0x040fe2000000186c */
[----:B------:R-:W2:Y:S01]  /*6470*/  LDSM.16.MT88.4 R12, [R162+0xe800] ;  /* 0x00e80000a20c783b */ /* 0x000ea20000004200 */
[----:B------:R-:W-:Y:S06]  /*6480*/  MUFU.EX2 R44, R44 ;  /* 0x0000002c002c7308 */ /* 0x000fec0000000800 */
[C---:B------:R-:W-:Y:S02]  /*6490*/  HMMA.16816.F32 R68, R8.reuse, R24, R68 ;  /* 0x000000180844723c */ /* 0x040fe40000001844 */
[----:B------:R-:W4:Y:S06]  /*64a0*/  MUFU.EX2 R43, R47 ;  /* 0x0000002f002b7308 */ /* 0x000f2c0000000800 */
[C---:B------:R-:W-:Y:S01]  /*64b0*/  HMMA.16816.F32 R72, R8.reuse, R26, R72 ;  /* 0x0000001a0848723c */ /* 0x040fe20000001848 */
[----:B------:R-:W5:Y:S01]  /*64c0*/  LDSM.16.MT88.4 R24, [R162+0xac00] ;  /* 0x00ac0000a218783b */ /* 0x000f620000004200 */
[----:B------:R-:W4:Y:S06]  /*64d0*/  MUFU.EX2 R46, R46 ;  /* 0x0000002e002e7308 */ /* 0x000f2c0000000800 */
[C---:B---3--:R-:W-:Y:S02]  /*64e0*/  HMMA.16816.F32 R84, R8.reuse, R20, R84 ;  /* 0x000000140854723c */ /* 0x048fe40000001854 */
[----:B------:R-:W3:Y:S06]  /*64f0*/  MUFU.EX2 R37, R51 ;  /* 0x0000003300257308 */ /* 0x000eec0000000800 */
[----:B-1----:R-:W-:Y:S01]  /*6500*/  HMMA.16816.F32 R100, R8, R16, R100 ;  /* 0x000000100864723c */ /* 0x002fe20000001864 */
[----:B------:R-:W-:-:S04]  /*6510*/  FADD.FTZ R17, R35, R48 ;  /* 0x0000003023117221 */ /* 0x000fc80000010000 */
[----:B------:R-:W-:Y:S01]  /*6520*/  FADD.FTZ R17, R34, R17 ;  /* 0x0000001122117221 */ /* 0x000fe20000010000 */
[----:B------:R-:W-:Y:S02]  /*6530*/  FADD.FTZ R34, R33, R36 ;  /* 0x0000002421227221 */ /* 0x000fe40000010000 */
[----:B------:R-:W-:Y:S01]  /*6540*/  HMMA.16816.F32 R88, R8, R22, R88 ;  /* 0x000000160858723c */ /* 0x000fe20000001858 */
[----:B------:R-:W1:Y:S01]  /*6550*/  LDSM.16.MT88.4 R20, [R162+0xcc00] ;  /* 0x00cc0000a214783b */ /* 0x000e620000004200 */
[----:B------:R-:W-:Y:S01]  /*6560*/  FADD.FTZ R32, R32, R17 ;  /* 0x0000001120207221 */ /* 0x000fe20000010000 */
[----:B------:R-:W-:-:S03]  /*6570*/  FADD.FTZ R31, R31, R34 ;  /* 0x000000221f1f7221 */ /* 0x000fc60000010000 */
[----:B------:R-:W-:Y:S01]  /*6580*/  FADD.FTZ R32, R29, R32 ;  /* 0x000000201d207221 */ /* 0x000fe20000010000 */
[----:B------:R-:W-:Y:S01]  /*6590*/  FADD.FTZ R30, R30, R31 ;  /* 0x0000001f1e1e7221 */ /* 0x000fe20000010000 */
[----:B--2---:R-:W-:Y:S02]  /*65a0*/  HMMA.16816.F32 R92, R8, R12, R92 ;  /* 0x0000000c085c723c */ /* 0x004fe4000000185c */
[----:B------:R-:W-:-:S04]  /*65b0*/  FADD.FTZ R61, R61, R32 ;  /* 0x000000203d3d7221 */ /* 0x000fc80000010000 */
[----:B------:R-:W-:Y:S02]  /*65c0*/  FADD.FTZ R60, R60, R61 ;  /* 0x0000003d3c3c7221 */ /* 0x000fe40000010000 */
[----:B------:R-:W-:Y:S01]  /*65d0*/  HMMA.16816.F32 R96, R8, R14, R96 ;  /* 0x0000000e0860723c */ /* 0x000fe20000001860 */
[----:B------:R-:W2:Y:S01]  /*65e0*/  LDSM.16.MT88.4 R12, [R160+0xac00] ;  /* 0x00ac0000a00c783b */ /* 0x000ea20000004200 */
[----:B------:R-:W-:-:S04]  /*65f0*/  FADD.FTZ R5, R5, R60 ;  /* 0x0000003c05057221 */ /* 0x000fc80000010000 */
[----:B------:R-:W-:Y:S02]  /*6600*/  FADD.FTZ R5, R4, R5 ;  /* 0x0000000504057221 */ /* 0x000fe40000010000 */
[----:B------:R-:W-:Y:S01]  /*6610*/  HMMA.16816.F32 R104, R8, R18, R104 ;  /* 0x000000120868723c */ /* 0x000fe20000001868 */
[----:B----4-:R-:W-:Y:S01]  /*6620*/  F2FP.F16.F32.PACK_AB R8, R43, R44 ;  /* 0x0000002c2b08723e */ /* 0x010fe200000000ff */
[----:B------:R-:W-:Y:S01]  /*6630*/  FADD.FTZ R134, R134, R5 ;  /* 0x0000000586867221 */ /* 0x000fe20000010000 */
[----:B------:R-:W-:Y:S01]  /*6640*/  F2FP.F16.F32.PACK_AB R9, R41, R42 ;  /* 0x0000002a2909723e */ /* 0x000fe200000000ff */
[----:B------:R-:W4:Y:S01]  /*6650*/  LDSM.16.MT88.4 R16, [R160+0xcc00] ;  /* 0x00cc0000a010783b */ /* 0x000f220000004200 */
[----:B------:R-:W-:Y:S01]  /*6660*/  F2FP.F16.F32.PACK_AB R10, R191, R46 ;  /* 0x0000002ebf0a723e */ /* 0x000fe200000000ff */
[----:B------:R-:W-:Y:S01]  /*6670*/  FADD.FTZ R133, R133, R134 ;  /* 0x0000008685857221 */ /* 0x000fe20000010000 */
[----:B---3--:R-:W-:-:S03]  /*6680*/  F2FP.F16.F32.PACK_AB R11, R37, R40 ;  /* 0x00000028250b723e */ /* 0x008fc600000000ff */
[----:B------:R-:W-:-:S04]  /*6690*/  FADD.FTZ R130, R130, R133 ;  /* 0x0000008582827221 */ /* 0x000fc80000010000 */
[----:B-----5:R-:W-:Y:S01]  /*66a0*/  HMMA.16816.F32 R112, R8, R24, R112 ;  /* 0x000000180870723c */ /* 0x020fe20000001870 */
        /* <DEDUP_REMOVED lines=9> */
[C---:B------:R-:W-:Y:S01]  /*6740*/  HMMA.16816.F32 R80, R8.reuse, R22, R80 ;  /* 0x000000160850723c */ /* 0x040fe20000001850 */
[----:B------:R-:W-:Y:S01]  /*6750*/  FADD.FTZ R136, R136, R7 ;  /* 0x0000000788887221 */ /* 0x000fe20000010000 */
[----:B------:R-:W1:Y:S01]  /*6760*/  LDSM.16.MT88.4 R20, [R160+0xec00] ;  /* 0x00ec0000a014783b */ /* 0x000e620000004200 */
[----:B------:R-:W-:Y:S02]  /*6770*/  FADD.FTZ R121, R121, R66 ;  /* 0x0000004279797221 */ /* 0x000fe40000010000 */
[----:B------:R-:W-:Y:S02]  /*6780*/  FADD.FTZ R135, R135, R136 ;  /* 0x0000008887877221 */ /* 0x000fe40000010000 */
[----:B------:R-:W-:Y:S01]  /*6790*/  FADD.FTZ R64, R64, R121 ;  /* 0x0000007940407221 */ /* 0x000fe20000010000 */
[----:B--2---:R-:W-:Y:S01]  /*67a0*/  HMMA.16816.F32 R68, R8, R12, R68 ;  /* 0x0000000c0844723c */ /* 0x004fe20000001844 */
[----:B------:R-:W-:-:S02]  /*67b0*/  FADD.FTZ R4, R132, R135 ;  /* 0x0000008784047221 */ /* 0x000fc40000010000 */
[----:B------:R-:W-:Y:S02]  /*67c0*/  FADD.FTZ R117, R117, R64 ;  /* 0x0000004075757221 */ /* 0x000fe40000010000 */
[----:B------:R-:W-:Y:S02]  /*67d0*/  FADD.FTZ R4, R131, R4 ;  /* 0x0000000483047221 */ /* 0x000fe40000010000 */
[----:B------:R-:W-:Y:S01]  /*67e0*/  FADD.FTZ R56, R56, R117 ;  /* 0x0000007538387221 */ /* 0x000fe20000010000 */
[----:B------:R-:W-:Y:S01]  /*67f0*/  HMMA.16816.F32 R72, R8, R14, R72 ;  /* 0x0000000e0848723c */ /* 0x000fe20000001848 */
[----:B------:R-:W-:Y:S01]  /*6800*/  FADD.FTZ R67, R67, R4 ;  /* 0x0000000443437221 */ /* 0x000fe20000010000 */
[----:B------:R-:W2:Y:S01]  /*6810*/  LDSM.16.MT88.4 R12, [R162+0xec00] ;  /* 0x00ec0000a20c783b */ /* 0x000ea20000004200 */
        /* <DEDUP_REMOVED lines=8> */
[----:B----4-:R-:W-:Y:S01]  /*68a0*/  HMMA.16816.F32 R84, R8, R16, R84 ;  /* 0x000000100854723c */ /* 0x010fe20000001854 */
[----:B------:R-:W-:-:S02]  /*68b0*/  FADD.FTZ R4, R58, R5 ;  /* 0x000000053a047221 */ /* 0x000fc40000010000 */
[----:B------:R-:W-:Y:S02]  /*68c0*/  FADD.FTZ R192, R37, R40 ;  /* 0x0000002825c07221 */ /* 0x000fe40000010000 */
[----:B------:R-:W-:-:S03]  /*68d0*/  FADD.FTZ R4, R59, R4 ;  /* 0x000000043b047221 */ /* 0x000fc60000010000 */
[----:B------:R-:W-:Y:S01]  /*68e0*/  HMMA.16816.F32 R88, R8, R18, R88 ;  /* 0x000000120858723c */ /* 0x000fe20000001858 */
[----:B------:R-:W-:-:S04]  /*68f0*/  FADD.FTZ R5, R57, R4 ;  /* 0x0000000439057221 */ /* 0x000fc80000010000 */
[----:B------:R-:W-:-:S03]  /*6900*/  FADD.FTZ R5, R120, R5 ;  /* 0x0000000578057221 */ /* 0x000fc60000010000 */
[----:B-1----:R-:W-:Y:S01]  /*6910*/  HMMA.16816.F32 R100, R8, R20, R100 ;  /* 0x000000140864723c */ /* 0x002fe20000001864 */
[----:B------:R-:W-:-:S04]  /*6920*/  FADD.FTZ R44, R44, R5 ;  /* 0x000000052c2c7221 */ /* 0x000fc80000010000 */
[----:B------:R-:W-:-:S03]  /*6930*/  FADD.FTZ R43, R43, R44 ;  /* 0x0000002c2b2b7221 */ /* 0x000fc60000010000 */
[----:B------:R-:W-:Y:S01]  /*6940*/  HMMA.16816.F32 R104, R8, R22, R104 ;  /* 0x000000160868723c */ /* 0x000fe20000001868 */
[----:B------:R-:W-:-:S04]  /*6950*/  FADD.FTZ R46, R46, R43 ;  /* 0x0000002b2e2e7221 */ /* 0x000fc80000010000 */
[----:B------:R-:W-:-:S03]  /*6960*/  FADD.FTZ R191, R191, R46 ;  /* 0x0000002ebfbf7221 */ /* 0x000fc60000010000 */
[C---:B--2---:R-:W-:Y:S08]  /*6970*/  HMMA.16816.F32 R92, R8.reuse, R12, R92 ;  /* 0x0000000c085c723c */ /* 0x044ff0000000185c */
[----:B------:R-:W-:Y:S01]  /*6980*/  HMMA.16816.F32 R96, R8, R14, R96 ;  /* 0x0000000e0860723c */ /* 0x000fe20000001860 */
[----:B------:R-:W-:-:S04]  /*6990*/  NOP ;  /* 0x0000000000007918 */ /* 0x000fc80000000000 */
[----:B------:R-:W-:-:S15]  /*69a0*/  @!P0 BRA `(.L_x_1188) ;  /* 0x0000003800908947 */ /* 0x000fde0003800000 */
[----:B------:R-:W-:Y:S01]  /*69b0*/  ISETP.NE.U32.AND P3, PT, R188, RZ, PT ;  /* 0x000000ffbc00720c */ /* 0x000fe20003f65070 */
[----:B------:R-:W-:Y:S02]  /*69c0*/  IMAD.MOV.U32 R121, RZ, RZ, R0 ;  /* 0x000000ffff797224 */ /* 0x000fe400078e0000 */
[----:B------:R-:W-:Y:S01]  /*69d0*/  IMAD.MOV.U32 R119, RZ, RZ, R116 ;  /* 0x000000ffff777224 */ /* 0x000fe200078e0074 */
[----:B------:R-:W-:-:S13]  /*69e0*/  ISETP.NE.AND.EX P3, PT, R189, RZ, PT, P3 ;  /* 0x000000ffbd00720c */ /* 0x000fda0003f65330 */
.L_x_1195:
        /* <DEDUP_REMOVED lines=18> */
[----:B------:R-:W-:Y:S01]  /*6b10*/  VIADD R6, R190, 0xffffff80 ;  /* 0xffffff80be067836 */ /* 0x000fe20000000000 */
[----:B------:R-:W2:Y:S01]  /*6b20*/  LD.E R11, desc[UR4][R2.64+0x170] ;  /* 0x00017004020b7980 */ /* 0x000ea2000c101900 */
[----:B------:R-:W-:Y:S02]  /*6b30*/  IABS R7, R190 ;  /* 0x000000be00077213 */ /* 0x000fe40000000000 */
[-C--:B--2---:R-:W-:Y:S02]  /*6b40*/  IABS R10, R11.reuse ;  /* 0x0000000b000a7213 */ /* 0x084fe40000000000 */
[-C--:B------:R-:W-:Y:S02]  /*6b50*/  IABS R8, R11.reuse ;  /* 0x0000000b00087213 */ /* 0x080fe40000000000 */
[----:B------:R-:W1:Y:S02]  /*6b60*/  I2F.RP R9, R10 ;  /* 0x0000000a00097306 */ /* 0x000e640000209400 */
[----:B------:R-:W-:Y:S08]  /*6b70*/  IADD3 R8, PT, PT, RZ, -R8, RZ ;  /* 0x80000008ff087210 */ /* 0x000ff00007ffe0ff */
[----:B-1----:R-:W1:Y:S02]  /*6b80*/  MUFU.RCP R5, R9 ;  /* 0x0000000900057308 */ /* 0x002e640000001000 */
[----:B-1----:R-:W-:Y:S08]  /*6b90*/  VIADD R14, R5, 0xffffffe ;  /* 0x0ffffffe050e7836 */ /* 0x002ff00000000000 */
        /* <DEDUP_REMOVED lines=31> */
[-C--:B------:R-:W-:Y:S01]  /*6d90*/  LEA R18, P4, R7, R186.reuse, 0x2 ;  /* 0x000000ba07127211 */ /* 0x080fe200078810ff */
[----:B------:R-:W3:Y:S01]  /*6da0*/  LD.E.64 R12, desc[UR4][R2.64+0x40] ;  /* 0x00004004020c7980 */ /* 0x000ee2000c101b00 */
        /* <DEDUP_REMOVED lines=8> */
[-C--:B---3--:R-:W-:Y:S02]  /*6e30*/  IMAD R5, R13, R7.reuse, RZ ;  /* 0x000000070d057224 */ /* 0x088fe400078e02ff */
[C---:B------:R-:W-:Y:S04]  /*6e40*/  IMAD.WIDE.U32 R10, R12.reuse, R7, RZ ;  /* 0x000000070c0a7225 */ /* 0x040fe800078e00ff */
[----:B------:R-:W-:Y:S05]  /*6e50*/  IMAD R5, R12, R6, R5 ;  /* 0x000000060c057224 */ /* 0x000fea00078e0205 */
[----:B------:R-:W-:Y:S01]  /*6e60*/  IADD3 R11, PT, PT, R11, R5, RZ ;  /* 0x000000050b0b7210 */ /* 0x000fe20007ffe0ff */
[----:B----4-:R-:W-:Y:S04]  /*6e70*/  IMAD.IADD R9, R9, 0x1, -R8 ;  /* 0x0000000109097824 */ /* 0x010fe800078e0a08 */
[----:B--2---:R-:W-:Y:S01]  /*6e80*/  IMAD R5, R15, R9, RZ ;  /* 0x000000090f057224 */ /* 0x004fe200078e02ff */
[----:B------:R-:W-:Y:S01]  /*6e90*/  SHF.R.S32.HI R6, RZ, 0x1f, R9 ;  /* 0x0000001fff067819 */ /* 0x000fe20000011409 */
[----:B------:R-:W-:Y:S04]  /*6ea0*/  IMAD.WIDE.U32 R10, R9, R14, R10 ;  /* 0x0000000e090a7225 */ /* 0x000fe800078e000a */
[----:B------:R-:W-:Y:S01]  /*6eb0*/  IMAD R5, R14, R6, R5 ;  /* 0x000000060e057224 */ /* 0x000fe200078e0205 */
[C---:B------:R-:W-:Y:S03]  /*6ec0*/  LEA R174, P0, R10.reuse, R4, 0x1 ;  /* 0x000000040aae7211 */ /* 0x040fe600078008ff */
[----:B------:R-:W-:Y:S05]  /*6ed0*/  IMAD.IADD R5, R11, 0x1, R5 ;  /* 0x000000010b057824 */ /* 0x000fea00078e0205 */
[----:B------:R-:W-:Y:S02]  /*6ee0*/  LEA.HI.X R175, R10, R0, R5, 0x1, P0 ;  /* 0x000000000aaf7211 */ /* 0x000fe400000f0c05 */
.L_x_1190:
[----:B------:R-:W-:Y:S05]  /*6ef0*/  BSYNC.RECONVERGENT B0 ;  /* 0x0000000000007941 */ /* 0x000fea0003800200 */
.L_x_1189:
        /* <DEDUP_REMOVED lines=24> */
[----:B------:R-:W-:Y:S01]  /*7080*/  ISETP.GT.AND P4, PT, R178, R171, PT ;  /* 0x000000abb200720c */ /* 0x000fe20003f84270 */
        /* <DEDUP_REMOVED lines=55> */
[----:B------:R-:W1:Y:S01]  /*7400*/  LDSM.16.M88.4 R156, [R164+0x4c00] ;  /* 0x004c0000a49c783b */ /* 0x000e620000000200 */
[C---:B--2---:R-:W-:Y:S08]  /*7410*/  HMMA.16816.F32 R4, R124.reuse, R128, RZ ;  /* 0x000000807c04723c */ /* 0x044ff000000018ff */
[C---:B------:R-:W-:Y:S01]  /*7420*/  HMMA.16816.F32 R8, R124.reuse, R130, RZ ;  /* 0x000000827c08723c */ /* 0x040fe200000018ff */
[----:B------:R-:W-:Y:S07]  /*7430*/  LDSM.16.M88.4 R128, [R163] ;  /* 0x00000000a380783b */ /* 0x000fee0000000200 */
[C---:B---3--:R-:W-:Y:S08]  /*7440*/  HMMA.16816.F32 R12, R124.reuse, R132, RZ ;  /* 0x000000847c0c723c */ /* 0x048ff000000018ff */
[C---:B------:R-:W-:Y:S01]  /*7450*/  HMMA.16816.F32 R16, R124.reuse, R134, RZ ;  /* 0x000000867c10723c */ /* 0x040fe200000018ff */
[----:B------:R-:W2:Y:S07]  /*7460*/  LDSM.16.M88.4 R132, [R161+0x3000] ;  /* 0x00300000a184783b */ /* 0x000eae0000000200 */
        /* <DEDUP_REMOVED lines=215> */
.L_x_1194:
[----:B------:R-:W-:Y:S05]  /*81e0*/  BSYNC.RECONVERGENT B0 ;  /* 0x0000000000007941 */ /* 0x000fea0003800200 */
.L_x_1193:
        /* <DEDUP_REMOVED lines=69> */
.L_x_1192:
[----:B------:R-:W-:Y:S05]  /*8640*/  BSYNC.RECONVERGENT B1 ;  /* 0x0000000000017941 */ /* 0x000fea0003800200 */
.L_x_1191:
        /* <DEDUP_REMOVED lines=167> */
[-C--:B------:R-:W-:Y:S01]  /*90c0*/  FFMA.FTZ R41, R41, R117.reuse, -R126 ;  /* 0x0000007529297223 */ /* 0x080fe2000001087e */
        /* <DEDUP_REMOVED lines=16> */
[-C--:B------:R-:W-:Y:S01]  /*91d0*/  FFMA.FTZ R53, R53, R117.reuse, -R126 ;  /* 0x0000007535357223 */ /* 0x080fe2000001087e */
        /* <DEDUP_REMOVED lines=8> */
[----:B------:R-:W-:Y:S01]  /*9260*/  FFMA.FTZ R66, R66, R117, -R124 ;  /* 0x0000007542427223 */ /* 0x000fe2000001087c */
[----:B------:R-:W-:Y:S03]  /*9270*/  ISETP.GT.AND P0, PT, R178, R171, PT ;  /* 0x000000abb200720c */ /* 0x000fe60003f04270 */
[----:B------:R-:W-:Y:S10]  /*9280*/  MUFU.EX2 R57, R57 ;  /* 0x0000003900397308 */ /* 0x000ff40000000800 */
        /* <DEDUP_REMOVED lines=101> */
[----:B-1----:R-:W-:Y:S09]  /*98e0*/  F2FP.F16.F32.PACK_AB R18, R105, R104 ;  /* 0x000000686912723e */ /* 0x002ff200000000ff */
        /* <DEDUP_REMOVED lines=96> */
[----:B------:R-:W-:Y:S05]  /*9ef0*/  MUFU.EX2 R33, R63 ;  /* 0x0000003f00217308 */ /* 0x000fea0000000800 */
[C---:B---3--:R-:W-:Y:S05]  /*9f00*/  HMMA.16816.F32 R76, R16.reuse, R28, R76 ;  /* 0x0000001c104c723c */ /* 0x048fea000000184c */
[----:B------:R-:W-:Y:S03]  /*9f10*/  MUFU.EX2 R35, R64 ;  /* 0x0000004000237308 */ /* 0x000fe60000000800 */
[C---:B------:R-:W-:Y:S01]  /*9f20*/  HMMA.16816.F32 R80, R16.reuse, R30, R80 ;  /* 0x0000001e1050723c */ /* 0x040fe20000001850 */
[----:B------:R-:W3:Y:S06]  /*9f30*/  LDSM.16.MT88.4 R28, [R160+0xac00] ;  /* 0x00ac0000a01c783b */ /* 0x000eec0000004200 */
[----:B------:R-:W-:Y:S01]  /*9f40*/  MUFU.EX2 R34, R66 ;  /* 0x0000004200227308 */ /* 0x000fe20000000800 */
[C---:B------:R-:W-:Y:S09]  /*9f50*/  HMMA.16816.F32 R84, R16.reuse, R36, R84 ;  /* 0x000000241054723c */ /* 0x040ff20000001854 */
[----:B------:R-:W4:Y:S01]  /*9f60*/  MUFU.EX2 R37, R124 ;  /* 0x0000007c00257308 */ /* 0x000f220000000800 */
[C---:B------:R-:W-:Y:S08]  /*9f70*/  HMMA.16816.F32 R88, R16.reuse, R38, R88 ;  /* 0x000000261058723c */ /* 0x040ff00000001858 */
[C---:B--2---:R-:W-:Y:S08]  /*9f80*/  HMMA.16816.F32 R92, R16.reuse, R24, R92 ;  /* 0x00000018105c723c */ /* 0x044ff0000000185c */
[C---:B------:R-:W-:Y:S01]  /*9f90*/  HMMA.16816.F32 R96, R16.reuse, R26, R96 ;  /* 0x0000001a1060723c */ /* 0x040fe20000001860 */
[----:B------:R-:W2:Y:S07]  /*9fa0*/  LDSM.16.MT88.4 R24, [R162+0xcc00] ;  /* 0x00cc0000a218783b */ /* 0x000eae0000004200 */
[C---:B-1----:R-:W-:Y:S03]  /*9fb0*/  HMMA.16816.F32 R100, R16.reuse, R20, R100 ;  /* 0x000000141064723c */ /* 0x042fe60000001864 */
[----:B------:R-:W-:Y:S01]  /*9fc0*/  FADD.FTZ R21, R107, R114 ;  /* 0x000000726b157221 */ /* 0x000fe20000010000 */
[----:B------:R-:W-:Y:S01]  /*9fd0*/  FADD.FTZ R20, R104, R113 ;  /* 0x0000007168147221 */ /* 0x000fe20000010000 */
[----:B------:R-:W-:Y:S02]  /*9fe0*/  F2FP.F16.F32.PACK_AB R104, R61, R60 ;  /* 0x0000003c3d68723e */ /* 0x000fe400000000ff */
[----:B----4-:R-:W-:Y:S01]  /*9ff0*/  F2FP.F16.F32.PACK_AB R107, R37, R34 ;  /* 0x00000022256b723e */ /* 0x010fe200000000ff */
[----:B------:R-:W-:Y:S03]  /*a000*/  HMMA.16816.F32 R12, R16, R22, R12 ;  /* 0x00000016100c723c */ /* 0x000fe6000000180c */
[----:B------:R-:W-:Y:S01]  /*a010*/  FADD.FTZ R21, R106, R21 ;  /* 0x000000156a157221 */ /* 0x000fe20000010000 */
[----:B------:R-:W-:Y:S01]  /*a020*/  FADD.FTZ R20, R105, R20 ;  /* 0x0000001469147221 */ /* 0x000fe20000010000 */
[----:B------:R-:W-:Y:S02]  /*a030*/  F2FP.F16.F32.PACK_AB R105, R33, R32 ;  /* 0x000000202169723e */ /* 0x000fe400000000ff */
        /* <DEDUP_REMOVED lines=16> */
[C---:B---3--:R-:W-:Y:S01]  /*a140*/  HMMA.16816.F32 R68, R104.reuse, R28, R68 ;  /* 0x0000001c6844723c */ /* 0x048fe20000001844 */
[----:B------:R-:W3:Y:S02]  /*a150*/  LDSM.16.MT88.4 R16, [R160+0xec00] ;  /* 0x00ec0000a010783b */ /* 0x000ee40000004200 */
        /* <DEDUP_REMOVED lines=41> */
.L_x_1188:
[----:B------:R1:W5:Y:S01]  /*a3f0*/  LD.E R7, desc[UR4][R2.64+0xd8] ;  /* 0x0000d80402077980 */ /* 0x000362000c101900 */
[----:B------:R-:W-:Y:S01]  /*a400*/  UMOV UR6, 0xffffffff ;  /* 0xffffffff00067882 */ /* 0x000fe20000000000 */
[----:B------:R-:W2:Y:S02]  /*a410*/  S2R R5, SR_TID.X ;  /* 0x0000000000057919 */ /* 0x000ea40000002100 */
[----:B--2---:R-:W-:Y:S01]  /*a420*/  IMAD.SHL.U32 R6, R5, 0x8, RZ ;  /* 0x0000000805067824 */ /* 0x004fe200078e00ff */
[--C-:B------:R-:W-:Y:S02]  /*a430*/  SHF.R.U32.HI R4, RZ, 0x2, R5.reuse ;  /* 0x00000002ff047819 */ /* 0x100fe40000011605 */
[----:B------:R-:W-:Y:S02]  /*a440*/  SHF.R.U32.HI R53, RZ, 0x3, R5 ;  /* 0x00000003ff357819 */ /* 0x000fe40000011605 */
        /* <DEDUP_REMOVED lines=10> */
.L_x_1209:
[----:B------:R-:W-:Y:S05]  /*a4f0*/  WARPSYNC.ALL ;  /* 0x0000000000007948 */ /* 0x000fea0003800000 */
[----:B------:R-:W1:Y:S01]  /*a500*/  S2UR UR6, SR_CgaCtaId ;  /* 0x00000000000679c3 */ /* 0x000e620000008800 */
[----:B------:R-:W4:Y:S01]  /*a510*/  MUFU.RCP R10, R8 ;  /* 0x00000008000a7308 */ /* 0x000f220000001000 */
[----:B---3--:R-:W-:Y:S01]  /*a520*/  FADD.FTZ R6, R12, R14 ;  /* 0x0000000e0c067221 */ /* 0x008fe20000010000 */
[----:B--2---:R-:W-:-:S05]  /*a530*/  SHF.L.U32 R12, R5, 0x1, RZ ;  /* 0x00000001050c7819 */ /* 0x004fca00000006ff */
[----:B------:R-:W-:Y:S01]  /*a540*/  BAR.SYNC.DEFER_BLOCKING 0x0 ;  /* 0x0000000000007b1d */ /* 0x000fe20000010000 */
[----:B------:R-:W-:Y:S02]  /*a550*/  SHF.L.U32 R13, R5, 0x4, RZ ;  /* 0x00000004050d7819 */ /* 0x000fe400000006ff */
[----:B------:R-:W-:Y:S02]  /*a560*/  LOP3.LUT R12, R12, 0x6, RZ, 0xc0, !PT ;  /* 0x000000060c0c7812 */ /* 0x000fe400078ec0ff */
[----:B------:R-:W-:Y:S01]  /*a570*/  FSETP.NE.FTZ.AND P1, PT, R8, RZ, PT ;  /* 0x000000ff0800720b */ /* 0x000fe20003f35000 */
[----:B------:R-:W2:Y:S01]  /*a580*/  MUFU.RCP R9, R6 ;  /* 0x0000000600097308 */ /* 0x000ea20000001000 */
[----:B------:R-:W-:Y:S01]  /*a590*/  LOP3.LUT R13, R12, 0x3e00, R13, 0xf8, !PT ;  /* 0x00003e000c0d7812 */ /* 0x000fe200078ef80d */
[----:B------:R-:W-:Y:S01]  /*a5a0*/  UMOV UR7, 0x400 ;  /* 0x0000040000077882 */ /* 0x000fe20000000000 */
[----:B------:R-:W-:Y:S02]  /*a5b0*/  SHF.L.U32 R12, R4, 0x5, RZ ;  /* 0x00000005040c7819 */ /* 0x000fe400000006ff */
[----:B------:R-:W-:-:S02]  /*a5c0*/  FSETP.NE.FTZ.AND P0, PT, R6, RZ, PT ;  /* 0x000000ff0600720b */ /* 0x000fc40003f15000 */
[----:B------:R-:W-:Y:S02]  /*a5d0*/  LOP3.LUT R12, R13, 0x20, R12, 0xf8, !PT ;  /* 0x000000200d0c7812 */ /* 0x000fe400078ef80c */
[----:B----4-:R-:W-:Y:S02]  /*a5e0*/  FSEL R10, R10, 1, P1 ;  /* 0x3f8000000a0a7808 */ /* 0x010fe40000800000 */
[----:B------:R-:W-:Y:S02]  /*a5f0*/  IADD3 R12, PT, PT, R11, R12, RZ ;  /* 0x0000000c0b0c7210 */ /* 0x000fe40007ffe0ff */
[----:B------:R-:W-:Y:S01]  /*a600*/  SHF.L.U32 R11, R5, 0x3, RZ ;  /* 0x00000003050b7819 */ /* 0x000fe200000006ff */
[----:B-1----:R-:W-:Y:S01]  /*a610*/  ULEA UR6, UR6, UR7, 0x18 ;  /* 0x0000000706067291 */ /* 0x002fe2000f8ec0ff */
[C---:B------:R-:W-:Y:S01]  /*a620*/  FMUL.FTZ R112, R10.reuse, R112 ;  /* 0x000000700a707220 */ /* 0x040fe20000410000 */
[C---:B------:R-:W-:Y:S01]  /*a630*/  FMUL.FTZ R113, R10.reuse, R113 ;  /* 0x000000710a717220 */ /* 0x040fe20000410000 */
        /* <DEDUP_REMOVED lines=50> */
[----:B------:R-:W-:Y:S01]  /*a960*/  STS.64 [R13], R112 ;  /* 0x000000700d007388 */ /* 0x000fe20000000a00 */
[----:B------:R-:W-:-:S02]  /*a970*/  IADD3 R9, PT, PT, R13, -R10, RZ ;  /* 0x8000000a0d097210 */ /* 0x000fc40007ffe0ff */
[-C--:B------:R-:W-:Y:S01]  /*a980*/  IADD3 R10, PT, PT, R13, -R12.reuse, RZ ;  /* 0x8000000c0d0a7210 */ /* 0x080fe20007ffe0ff */
[----:B------:R-:W-:Y:S01]  /*a990*/  STS.64 [R13+0x400], R114 ;  /* 0x000400720d007388 */ /* 0x000fe20000000a00 */
[----:B------:R-:W-:-:S03]  /*a9a0*/  IADD3 R12, PT, PT, R9, -R12, RZ ;  /* 0x8000000c090c7210 */ /* 0x000fc60007ffe0ff */
        /* <DEDUP_REMOVED lines=23> */
[----:B------:R-:W3:Y:S01]  /*ab20*/  LD.E R11, desc[UR4][R2.64+0x60] ;  /* 0x00006004020b7980 */ /* 0x000ee2000c101900 */
[----:B------:R-:W2:Y:S01]  /*ab30*/  @P0 MUFU.LG2 R6, R6 ;  /* 0x0000000600060308 */ /* 0x000ea20000000c00 */
[----:B------:R-:W-:-:S02]  /*ab40*/  SHF.L.U32 R52, R5, 0x2, RZ ;  /* 0x0000000205347819 */ /* 0x000fc400000006ff */
[----:B------:R3:W5:Y:S01]  /*ab50*/  LD.E R54, desc[UR4][R2.64+0xcc] ;  /* 0x0000cc0402367980 */ /* 0x000762000c101900 */
[----:B-1----:R-:W-:Y:S02]  /*ab60*/  SHF.R.U32.HI R13, RZ, 0x1, R5 ;  /* 0x00000001ff0d7819 */ /* 0x002fe40000011605 */
[----:B------:R-:W-:Y:S01]  /*ab70*/  SHF.L.U32 R16, R53, 0x5, RZ ;  /* 0x0000000535107819 */ /* 0x000fe200000006ff */
[----:B------:R1:W5:Y:S01]  /*ab80*/  LD.E.64 R62, desc[UR4][R2.64+0x78] ;  /* 0x00007804023e7980 */ /* 0x000362000c101b00 */
[----:B------:R-:W1:Y:S01]  /*ab90*/  @P1 MUFU.LG2 R8, R8 ;  /* 0x0000000800081308 */ /* 0x000e620000000c00 */
[C---:B------:R-:W-:Y:S02]  /*aba0*/  LOP3.LUT R18, R52.reuse, 0xd8, RZ, 0xc0, !PT ;  /* 0x000000d834127812 */ /* 0x040fe400078ec0ff */
[----:B------:R3:W5:Y:S01]  /*abb0*/  LD.E.64 R60, desc[UR4][R2.64+0xa8] ;  /* 0x0000a804023c7980 */ /* 0x000762000c101b00 */
[----:B--2---:R-:W-:Y:S02]  /*abc0*/  LOP3.LUT R9, R52, 0xf04, RZ, 0xc0, !PT ;  /* 0x00000f0434097812 */ /* 0x004fe400078ec0ff */
[----:B------:R-:W-:-:S02]  /*abd0*/  LOP3.LUT P2, RZ, R5, 0x3, RZ, 0xc0, !PT ;  /* 0x0000000305ff7812 */ /* 0x000fc4000784c0ff */
[----:B------:R-:W-:Y:S02]  /*abe0*/  LOP3.LUT R5, R18, 0x18, R13, 0x78, !PT ;  /* 0x0000001812057812 */ /* 0x000fe400078e780d */
[----:B------:R-:W-:Y:S01]  /*abf0*/  LOP3.LUT R16, R9, 0x20, R16, 0xf8, !PT ;  /* 0x0000002009107812 */ /* 0x000fe200078ef810 */
[----:B------:R-:W-:Y:S01]  /*ac00*/  @P0 FMUL.FTZ R9, R6, 0.69314718246459960938 ;  /* 0x3f31721806090820 */ /* 0x000fe20000410000 */
[----:B------:R-:W-:Y:S02]  /*ac10*/  MOV R56, 0xff800000 ;  /* 0xff80000000387802 */ /* 0x000fe40000000f00 */
[----:B------:R-:W-:Y:S01]  /*ac20*/  LOP3.LUT R5, R16, R5, RZ, 0xfc, !PT ;  /* 0x0000000510057212 */ /* 0x000fe200078efcff */
[----:B-----5:R-:W-:Y:S01]  /*ac30*/  @P0 FFMA.FTZ R56, R7, R0, R9 ;  /* 0x0000000007380223 */ /* 0x020fe20000010009 */
[----:B------:R-:W-:Y:S01]  /*ac40*/  LOP3.LUT R55, R13, 0x30, RZ, 0xc0, !PT ;  /* 0x000000300d377812 */ /* 0x000fe200078ec0ff */
[----:B-1----:R-:W-:Y:S01]  /*ac50*/  @P1 FMUL.FTZ R8, R8, 0.69314718246459960938 ;  /* 0x3f31721808081820 */ /* 0x002fe20000410000 */
[----:B------:R-:W-:Y:S01]  /*ac60*/  LEA R0, R5, UR6, 0x2 ;  /* 0x0000000605007c11 */ /* 0x000fe2000f8e10ff */
[----:B------:R-:W-:Y:S01]  /*ac70*/  BAR.SYNC.DEFER_BLOCKING 0x0 ;  /* 0x0000000000007b1d */ /* 0x000fe20000010000 */
[----:B------:R-:W-:Y:S01]  /*ac80*/  MOV R57, 0xff800000 ;  /* 0xff80000000397802 */ /* 0x000fe20000000f00 */
[----:B------:R-:W-:Y:S01]  /*ac90*/  @P1 FFMA.FTZ R57, R7, R116, R8 ;  /* 0x0000007407391223 */ /* 0x000fe20000010008 */
[----:B------:R-:W-:-:S03]  /*aca0*/  LOP3.LUT R55, R55, 0x7, R4, 0xf8, !PT ;  /* 0x0000000737377812 */ /* 0x000fc600078ef804 */
[----:B------:R1:W2:Y:S04]  /*acb0*/  LDS.128 R48, [R0] ;  /* 0x0000000000307984 */ /* 0x0002a80000000c00 */
[----:B------:R1:W1:Y:S04]  /*acc0*/  LDS.128 R44, [R0+0x800] ;  /* 0x00080000002c7984 */ /* 0x0002680000000c00 */
[----:B------:R1:W1:Y:S04]  /*acd0*/  LDS.128 R40, [R0+0x1000] ;  /* 0x0010000000287984 */ /* 0x0002680000000c00 */
[----:B------:R1:W1:Y:S04]  /*ace0*/  LDS.128 R36, [R0+0x1800] ;  /* 0x0018000000247984 */ /* 0x0002680000000c00 */
[----:B------:R1:W1:Y:S04]  /*acf0*/  LDS.128 R32, [R0+0x2000] ;  /* 0x0020000000207984 */ /* 0x0002680000000c00 */
[----:B------:R1:W1:Y:S04]  /*ad00*/  LDS.128 R28, [R0+0x2800] ;  /* 0x00280000001c7984 */ /* 0x0002680000000c00 */
[----:B------:R1:W1:Y:S04]  /*ad10*/  LDS.128 R24, [R0+0x3000] ;  /* 0x0030000000187984 */ /* 0x0002680000000c00 */
[----:B------:R1:W1:Y:S04]  /*ad20*/  LDS.128 R20, [R0+0x3800] ;  /* 0x0038000000147984 */ /* 0x0002680000000c00 */
[----:B------:R1:W1:Y:S04]  /*ad30*/  LDS.128 R16, [R0+0x4000] ;  /* 0x0040000000107984 */ /* 0x0002680000000c00 */
[----:B------:R1:W1:Y:S01]  /*ad40*/  LDS.128 R4, [R0+0x5800] ;  /* 0x0058000000047984 */ /* 0x0002620000000c00 */
[----:B------:R-:W-:Y:S01]  /*ad50*/  BSSY.RECONVERGENT B0, `(.L_x_1197) ;  /* 0x0000010000007945 */ /* 0x000fe20003800200 */
[----:B----4-:R-:W-:-:S04]  /*ad60*/  IMAD R14, R14, UR8, R185 ;  /* 0x000000080e0e7c24 */ /* 0x010fc8000f8e02b9 */
[----:B---3--:R-:W-:-:S04]  /*ad70*/  IMAD R11, R14, R11, R184 ;  /* 0x0000000b0e0b7224 */ /* 0x008fc800078e02b8 */
[----:B------:R-:W-:Y:S02]  /*ad80*/  IMAD R182, R15, R11, R182 ;  /* 0x0000000b0fb67224 */ /* 0x000fe400078e02b6 */
[----:B------:R3:W4:Y:S04]  /*ad90*/  LDS.128 R12, [R0+0x4800] ;  /* 0x00480000000c7984 */ /* 0x0007280000000c00 */
[----:B------:R3:W1:Y:S01]  /*ada0*/  LDS.128 R8, [R0+0x5000] ;  /* 0x0050000000087984 */ /* 0x0006620000000c00 */
[----:B--2---:R-:W-:Y:S05]  /*adb0*/  @P2 BRA `(.L_x_1198) ;  /* 0x0000000000242947 */ /* 0x004fea0003800000 */
[C---:B------:R-:W-:Y:S01]  /*adc0*/  VIADD R59, R55.reuse, 0x8 ;  /* 0x00000008373b7836 */ /* 0x040fe20000000000 */
[C---:B-1-3--:R-:W-:Y:S02]  /*add0*/  IADD3 R0, P0, PT, R182.reuse, R55, RZ ;  /* 0x00000037b6007210 */ /* 0x04afe40007f1e0ff */
[-C--:B------:R-:W-:Y:S02]  /*ade0*/  ISETP.GE.AND P2, PT, R55, R170.reuse, PT ;  /* 0x000000aa3700720c */ /* 0x080fe40003f46270 */
[----:B------:R-:W-:Y:S02]  /*adf0*/  ISETP.GE.AND P1, PT, R59, R170, PT ;  /* 0x000000aa3b00720c */ /* 0x000fe40003f26270 */
[----:B------:R-:W-:Y:S02]  /*ae00*/  LEA.HI.X.SX32 R55, R182, RZ, 0x1, P0 ;  /* 0x000000ffb6377211 */ /* 0x000fe400000f0eff */
[----:B------:R-:W-:-:S04]  /*ae10*/  LEA R58, P0, R0, R60, 0x2 ;  /* 0x0000003c003a7211 */ /* 0x000fc800078010ff */
[----:B------:R-:W-:-:S05]  /*ae20*/  LEA.HI.X R59, R0, R61, R55, 0x2, P0 ;  /* 0x0000003d003b7211 */ /* 0x000fca00000f1437 */
[----:B------:R2:W-:Y:S04]  /*ae30*/  @!P2 ST.E desc[UR4][R58.64], R57 ;  /* 0x000000393a00a985 */ /* 0x0005e8000c101904 */
[----:B------:R2:W-:Y:S02]  /*ae40*/  @!P1 ST.E desc[UR4][R58.64+0x20], R56 ;  /* 0x000020383a009985 */ /* 0x0005e4000c101904 */
.L_x_1198:
[----:B------:R-:W-:Y:S05]  /*ae50*/  BSYNC.RECONVERGENT B0 ;  /* 0x0000000000007941 */ /* 0x000fea0003800200 */
.L_x_1197:
[C---:B------:R-:W-:Y:S01]  /*ae60*/  VIADD R55, R53.reuse, 0x10 ;  /* 0x0000001035377836 */ /* 0x040fe20000000000 */
[CC--:B------:R-:W-:Y:S01]  /*ae70*/  ISETP.GE.AND P2, PT, R53.reuse, R170.reuse, PT ;  /* 0x000000aa3500720c */ /* 0x0c0fe20003f46270 */
[----:B------:R3:W5:Y:S01]  /*ae80*/  LD.E R2, desc[UR4][R2.64+0xc0] ;  /* 0x0000c00402027980 */ /* 0x000762000c101900 */
[----:B--2---:R-:W-:Y:S01]  /*ae90*/  VIADD R59, R53, 0x20 ;  /* 0x00000020353b7836 */ /* 0x004fe20000000000 */
[----:B------:R-:W-:Y:S01]  /*aea0*/  BSSY.RECONVERGENT B0, `(.L_x_1199) ;  /* 0x0000015000007945 */ /* 0x000fe20003800200 */
[----:B------:R-:W-:Y:S01]  /*aeb0*/  ISETP.GE.AND P1, PT, R55, R170, PT ;  /* 0x000000aa3700720c */ /* 0x000fe20003f26270 */
[----:B------:R-:W-:Y:S01]  /*aec0*/  VIADD R57, R53, 0x30 ;  /* 0x0000003035397836 */ /* 0x000fe20000000000 */
[----:B------:R-:W-:Y:S01]  /*aed0*/  LOP3.LUT R55, R52, 0x1c, RZ, 0xc0, !PT ;  /* 0x0000001c34377812 */ /* 0x000fe200078ec0ff */
[----:B------:R-:W-:Y:S01]  /*aee0*/  IMAD R54, R182, R54, RZ ;  /* 0x00000036b6367224 */ /* 0x000fe200078e02ff */
[-C--:B------:R-:W-:Y:S02]  /*aef0*/  ISETP.GE.AND P5, PT, R59, R170.reuse, PT ;  /* 0x000000aa3b00720c */ /* 0x080fe40003fa6270 */
[----:B------:R-:W-:Y:S01]  /*af00*/  ISETP.GE.AND P6, PT, R57, R170, PT ;  /* 0x000000aa3900720c */ /* 0x000fe20003fc6270 */
[----:B------:R-:W-:-:S05]  /*af10*/  IMAD R53, R53, 0x60, R55 ;  /* 0x0000006035357824 */ /* 0x000fca00078e0237 */
[----:B------:R-:W-:Y:S02]  /*af20*/  IADD3 R57, P0, PT, R53, R54, RZ ;  /* 0x0000003635397210 */ /* 0x000fe40007f1e0ff */
[C---:B------:R-:W-:Y:S02]  /*af30*/  LOP3.LUT R53, R55.reuse, 0x20, RZ, 0xfc, !PT ;  /* 0x0000002037357812 */ /* 0x040fe400078efcff */
[----:B------:R-:W-:Y:S02]  /*af40*/  LEA.HI.X.SX32 R54, R54, RZ, 0x1, P0 ;  /* 0x000000ff36367211 */ /* 0x000fe400000f0eff */
[----:B---3--:R-:W-:Y:S01]  /*af50*/  LOP3.LUT R3, R55, 0x40, RZ, 0xfc, !PT ;  /* 0x0000004037037812 */ /* 0x008fe200078efcff */
[----:B------:R-:W-:Y:S06]  /*af60*/  @P2 BRA `(.L_x_1200) ;  /* 0x0000000000202947 */ /* 0x000fec0003800000 */
[-C--:B-----5:R-:W-:Y:S02]  /*af70*/  ISETP.GE.AND P4, PT, R55, R2.reuse, PT ;  /* 0x000000023700720c */ /* 0x0a0fe40003f86270 */
[-C--:B------:R-:W-:Y:S02]  /*af80*/  ISETP.GE.AND P3, PT, R53, R2.reuse, PT ;  /* 0x000000023500720c */ /* 0x080fe40003f66270 */
[----:B------:R-:W-:Y:S02]  /*af90*/  ISETP.GE.AND P2, PT, R3, R2, PT ;  /* 0x000000020300720c */ /* 0x000fe40003f46270 */
[----:B------:R-:W-:-:S04]  /*afa0*/  LEA R58, P0, R57, R62, 0x2 ;  /* 0x0000003e393a7211 */ /* 0x000fc800078010ff */
[----:B------:R-:W-:-:S05]  /*afb0*/  LEA.HI.X R59, R57, R63, R54, 0x2, P0 ;  /* 0x0000003f393b7211 */ /* 0x000fca00000f1436 */
[----:B------:R2:W-:Y:S04]  /*afc0*/  @!P4 ST.E.128 desc[UR4][R58.64], R48 ;  /* 0x000000303a00c985 */ /* 0x0005e8000c101d04 */
[----:B-1----:R2:W-:Y:S04]  /*afd0*/  @!P3 ST.E.128 desc[UR4][R58.64+0x80], R32 ;  /* 0x000080203a00b985 */ /* 0x0025e8000c101d04 */
[----:B------:R2:W-:Y:S02]  /*afe0*/  @!P2 ST.E.128 desc[UR4][R58.64+0x100], R16 ;  /* 0x000100103a00a985 */ /* 0x0005e4000c101d04 */
.L_x_1200:
[----:B------:R-:W-:Y:S05]  /*aff0*/  BSYNC.RECONVERGENT B0 ;  /* 0x0000000000007941 */ /* 0x000fea0003800200 */
.L_x_1199:
[----:B------:R-:W-:Y:S04]  /*b000*/  BSSY.RECONVERGENT B0, `(.L_x_1201) ;  /* 0x000000e000007945 */ /* 0x000fe80003800200 */
[----:B------:R-:W-:Y:S05]  /*b010*/  @P1 BRA `(.L_x_1202) ;  /* 0x0000000000301947 */ /* 0x000fea0003800000 */
[-C--:B-----5:R-:W-:Y:S02]  /*b020*/  ISETP.GE.AND P4, PT, R55, R2.reuse, PT ;  /* 0x000000023700720c */ /* 0x0a0fe40003f86270 */
[-C--:B------:R-:W-:Y:S02]  /*b030*/  ISETP.GE.AND P3, PT, R53, R2.reuse, PT ;  /* 0x000000023500720c */ /* 0x080fe40003f66270 */
[----:B------:R-:W-:-:S09]  /*b040*/  ISETP.GE.AND P1, PT, R3, R2, PT ;  /* 0x000000020300720c */ /* 0x000fd20003f26270 */
[CC--:B-12---:R-:W-:Y:S02]  /*b050*/  @!P4 LEA R32, P0, R57.reuse, R62.reuse, 0x2 ;  /* 0x0000003e3920c211 */ /* 0x0c6fe400078010ff */
[CC--:B------:R-:W-:Y:S02]  /*b060*/  @!P3 LEA R18, P2, R57.reuse, R62.reuse, 0x2 ;  /* 0x0000003e3912b211 */ /* 0x0c0fe400078410ff */
[CCC-:B------:R-:W-:Y:S02]  /*b070*/  @!P4 LEA.HI.X R33, R57.reuse, R63.reuse, R54.reuse, 0x2, P0 ;  /* 0x0000003f3921c211 */ /* 0x1c0fe400000f1436 */
[C---:B------:R-:W-:Y:S02]  /*b080*/  @!P1 LEA R16, P0, R57.reuse, R62, 0x2 ;  /* 0x0000003e39109211 */ /* 0x040fe400078010ff */
[CCC-:B------:R-:W-:Y:S01]  /*b090*/  @!P3 LEA.HI.X R19, R57.reuse, R63.reuse, R54.reuse, 0x2, P2 ;  /* 0x0000003f3913b211 */ /* 0x1c0fe200010f1436 */
[----:B------:R3:W-:Y:S01]  /*b0a0*/  @!P4 ST.E.128 desc[UR4][R32.64+0x1800], R44 ;  /* 0x0018002c2000c985 */ /* 0x0007e2000c101d04 */
[----:B------:R-:W-:-:S03]  /*b0b0*/  @!P1 LEA.HI.X R17, R57, R63, R54, 0x2, P0 ;  /* 0x0000003f39119211 */ /* 0x000fc600000f1436 */
[----:B------:R3:W-:Y:S04]  /*b0c0*/  @!P3 ST.E.128 desc[UR4][R18.64+0x1880], R28 ;  /* 0x0018801c1200b985 */ /* 0x0007e8000c101d04 */
[----:B----4-:R3:W-:Y:S02]  /*b0d0*/  @!P1 ST.E.128 desc[UR4][R16.64+0x1900], R12 ;  /* 0x0019000c10009985 */ /* 0x0107e4000c101d04 */
.L_x_1202:
[----:B------:R-:W-:Y:S05]  /*b0e0*/  BSYNC.RECONVERGENT B0 ;  /* 0x0000000000007941 */ /* 0x000fea0003800200 */
.L_x_1201:
[----:B------:R-:W-:Y:S04]  /*b0f0*/  BSSY.RECONVERGENT B0, `(.L_x_1203) ;  /* 0x000000e000007945 */ /* 0x000fe80003800200 */
[----:B------:R-:W-:Y:S05]  /*b100*/  @P5 BRA `(.L_x_1204) ;  /* 0x0000000000305947 */ /* 0x000fea0003800000 */
[-C--:B-----5:R-:W-:Y:S02]  /*b110*/  ISETP.GE.AND P5, PT, R55, R2.reuse, PT ;  /* 0x000000023700720c */ /* 0x0a0fe40003fa6270 */
[-C--:B------:R-:W-:Y:S02]  /*b120*/  ISETP.GE.AND P3, PT, R53, R2.reuse, PT ;  /* 0x000000023500720c */ /* 0x080fe40003f66270 */
[----:B------:R-:W-:-:S09]  /*b130*/  ISETP.GE.AND P1, PT, R3, R2, PT ;  /* 0x000000020300720c */ /* 0x000fd20003f26270 */
[CC--:B-123--:R-:W-:Y:S02]  /*b140*/  @!P5 LEA R16, P4, R57.reuse, R62.reuse, 0x2 ;  /* 0x0000003e3910d211 */ /* 0x0cefe400078810ff */
[CC--:B----4-:R-:W-:Y:S02]  /*b150*/  @!P3 LEA R14, P2, R57.reuse, R62.reuse, 0x2 ;  /* 0x0000003e390eb211 */ /* 0x0d0fe400078410ff */
[C---:B------:R-:W-:Y:S02]  /*b160*/  @!P1 LEA R12, P0, R57.reuse, R62, 0x2 ;  /* 0x0000003e390c9211 */ /* 0x040fe400078010ff */
[CCC-:B------:R-:W-:Y:S02]  /*b170*/  @!P5 LEA.HI.X R17, R57.reuse, R63.reuse, R54.reuse, 0x2, P4 ;  /* 0x0000003f3911d211 */ /* 0x1c0fe400020f1436 */
[CCC-:B------:R-:W-:Y:S02]  /*b180*/  @!P3 LEA.HI.X R15, R57.reuse, R63.reuse, R54.reuse, 0x2, P2 ;  /* 0x0000003f390fb211 */ /* 0x1c0fe400010f1436 */
[----:B------:R-:W-:Y:S01]  /*b190*/  @!P1 LEA.HI.X R13, R57, R63, R54, 0x2, P0 ;  /* 0x0000003f390d9211 */ /* 0x000fe200000f1436 */
[----:B------:R1:W-:Y:S04]  /*b1a0*/  @!P5 ST.E.128 desc[UR4][R16.64+0x3000], R40 ;  /* 0x003000281000d985 */ /* 0x0003e8000c101d04 */
[----:B------:R1:W-:Y:S04]  /*b1b0*/  @!P3 ST.E.128 desc[UR4][R14.64+0x3080], R24 ;  /* 0x003080180e00b985 */ /* 0x0003e8000c101d04 */
[----:B------:R1:W-:Y:S02]  /*b1c0*/  @!P1 ST.E.128 desc[UR4][R12.64+0x3100], R8 ;  /* 0x003100080c009985 */ /* 0x0003e4000c101d04 */
.L_x_1204:
[----:B------:R-:W-:Y:S05]  /*b1d0*/  BSYNC.RECONVERGENT B0 ;  /* 0x0000000000007941 */ /* 0x000fea0003800200 */
.L_x_1203:
[----:B------:R-:W-:-:S04]  /*b1e0*/  MOV R177, 0x0 ;  /* 0x0000000000b17802 */ /* 0x000fc80000000f00 */
[----:B-12345:R-:W-:Y:S05]  /*b1f0*/  @P6 RET.REL.NODEC R176 `(_ZN5flash24flash_fwd_splitkv_kernelI23Flash_fwd_kernel_traitsILi96ELi64ELi128ELi4ELb0ELb0EN7cutlass6half_tE19Flash_kernel_traitsILi96ELi64ELi128ELi4ES3_EELb0ELb0ELb0ELb0ELb0ELb0ELb1ELb0EEEvNS_16Flash_fwd_paramsE) ;  /* 0xffffff4cb0806950 */ /* 0x03efea0003c3ffff */
[-C--:B------:R-:W-:Y:S01]  /*b200*/  ISETP.GE.AND P4, PT, R55, R2.reuse, PT ;  /* 0x000000023700720c */ /* 0x080fe20003f86270 */
[----:B------:R-:W-:Y:S01]  /*b210*/  IMAD.MOV.U32 R177, RZ, RZ, 0x0 ;  /* 0x00000000ffb17424 */ /* 0x000fe200078e00ff */
[-C--:B------:R-:W-:Y:S02]  /*b220*/  ISETP.GE.AND P2, PT, R53, R2.reuse, PT ;  /* 0x000000023500720c */ /* 0x080fe40003f46270 */
[----:B------:R-:W-:-:S09]  /*b230*/  ISETP.GE.AND P0, PT, R3, R2, PT ;  /* 0x000000020300720c */ /* 0x000fd20003f06270 */
[CC--:B------:R-:W-:Y:S02]  /*b240*/  @!P4 LEA R10, P3, R57.reuse, R62.reuse, 0x2 ;  /* 0x0000003e390ac211 */ /* 0x0c0fe400078610ff */
[C---:B------:R-:W-:Y:S02]  /*b250*/  @!P2 LEA R8, P1, R57.reuse, R62, 0x2 ;  /* 0x0000003e3908a211 */ /* 0x040fe400078210ff */
[CCC-:B------:R-:W-:Y:S02]  /*b260*/  @!P4 LEA.HI.X R11, R57.reuse, R63.reuse, R54.reuse, 0x2, P3 ;  /* 0x0000003f390bc211 */ /* 0x1c0fe400018f1436 */
[----:B------:R-:W-:-:S03]  /*b270*/  @!P2 LEA.HI.X R9, R57, R63, R54, 0x2, P1 ;  /* 0x0000003f3909a211 */ /* 0x000fc600008f1436 */
[----:B------:R-:W-:Y:S04]  /*b280*/  @!P4 ST.E.128 desc[UR4][R10.64+0x4800], R36 ;  /* 0x004800240a00c985 */ /* 0x000fe8000c101d04 */
[----:B------:R1:W-:Y:S02]  /*b290*/  @!P2 ST.E.128 desc[UR4][R8.64+0x4880], R20 ;  /* 0x004880140800a985 */ /* 0x0003e4000c101d04 */
[----:B-1----:R-:W-:Y:S05]  /*b2a0*/  @P0 RET.REL.NODEC R176 `(_ZN5flash24flash_fwd_splitkv_kernelI23Flash_fwd_kernel_traitsILi96ELi64ELi128ELi4ELb0ELb0EN7cutlass6half_tE19Flash_kernel_traitsILi96ELi64ELi128ELi4ES3_EELb0ELb0ELb0ELb0ELb0ELb0ELb1ELb0EEEvNS_16Flash_fwd_paramsE) ;  /* 0xffffff4cb0540950 */ /* 0x002fea0003c3ffff */
[----:B------:R-:W-:Y:S01]  /*b2b0*/  LEA R2, P0, R57, R62, 0x2 ;  /* 0x0000003e39027211 */ /* 0x000fe200078010ff */
[----:B------:R-:W-:-:S03]  /*b2c0*/  IMAD.MOV.U32 R177, RZ, RZ, 0x0 ;  /* 0x00000000ffb17424 */ /* 0x000fc600078e00ff */
[----:B------:R-:W-:-:S05]  /*b2d0*/  LEA.HI.X R3, R57, R63, R54, 0x2, P0 ;  /* 0x0000003f39037211 */ /* 0x000fca00000f1436 */
[----:B------:R1:W-:Y:S02]  /*b2e0*/  ST.E.128 desc[UR4][R2.64+0x4900], R4 ;  /* 0x0049000402007985 */ /* 0x0003e4000c101d04 */
[----:B-1----:R-:W-:Y:S05]  /*b2f0*/  RET.REL.NODEC R176 `(_ZN5flash24flash_fwd_splitkv_kernelI23Flash_fwd_kernel_traitsILi96ELi64ELi128ELi4ELb0ELb0EN7cutlass6half_tE19Flash_kernel_traitsILi96ELi64ELi128ELi4ES3_EELb0ELb0ELb0ELb0ELb0ELb0ELb1ELb0EEEvNS_16Flash_fwd_paramsE) ;  /* 0xffffff4cb0407950 */ /* 0x002fea0003c3ffff */
.L_x_1196:
[----:B------:R-:W-:Y:S01]  /*b300*/  MOV R9, 0x2 ;  /* 0x0000000200097802 */ /* 0x000fe20000000f00 */
[----:B------:R-:W-:Y:S01]  /*b310*/  IMAD.MOV.U32 R6, RZ, RZ, 0x1f ;  /* 0x0000001fff067424 */ /* 0x000fe200078e00ff */
[----:B------:R-:W-:-:S07]  /*b320*/  MOV R10, 0xffffffff ;  /* 0xffffffff000a7802 */ /* 0x000fce0000000f00 */
[----:B-----5:R-:W-:Y:S05]  /*b330*/  WARPSYNC.COLLECTIVE R10, `(.L_x_1205) ;  /* 0x000000000a087348 */ /* 0x020fea0003c00000 */
[----:B------:R1:W2:Y:S02]  /*b340*/  SHFL.BFLY P0, R14, R191, R9, R6 ;  /* 0x0c000009bf0e7389 */ /* 0x0002a40000000006 */
[----:B-12--5:R-:W-:Y:S05]  /*b350*/  ENDCOLLECTIVE ;  /* 0x000000000000791b */ /* 0x026fea0003800000 */
.L_x_1205:
[----:B------:R-:W-:Y:S02]  /*b360*/  IMAD.MOV.U32 R8, RZ, RZ, R14 ;  /* 0x000000ffff087224 */ /* 0x000fe400078e000e */
[----:B------:R-:W-:Y:S02]  /*b370*/  IMAD.MOV.U32 R9, RZ, RZ, 0x1 ;  /* 0x00000001ff097424 */ /* 0x000fe400078e00ff */
[----:B------:R-:W-:-:S05]  /*b380*/  FADD.FTZ R13, R8, R191 ;  /* 0x000000bf080d7221 */ /* 0x000fca0000010000 */
[----:B------:R-:W-:-:S07]  /*b390*/  MOV R191, R13 ;  /* 0x0000000d00bf7202 */ /* 0x000fce0000000f00 */
[----:B------:R-:W-:Y:S05]  /*b3a0*/  WARPSYNC.COLLECTIVE R10, `(.L_x_1206) ;  /* 0x000000000a087348 */ /* 0x000fea0003c00000 */
[----:B------:R1:W2:Y:S02]  /*b3b0*/  SHFL.BFLY P0, R14, R191, R9, R6 ;  /* 0x0c000009bf0e7389 */ /* 0x0002a40000000006 */
[----:B-12---:R-:W-:Y:S05]  /*b3c0*/  ENDCOLLECTIVE ;  /* 0x000000000000791b */ /* 0x006fea0003800000 */
.L_x_1206:
[----:B------:R-:W-:Y:S01]  /*b3d0*/  MOV R191, R192 ;  /* 0x000000c000bf7202 */ /* 0x000fe20000000f00 */
[----:B------:R-:W-:Y:S01]  /*b3e0*/  IMAD.MOV.U32 R9, RZ, RZ, 0x2 ;  /* 0x00000002ff097424 */ /* 0x000fe200078e00ff */
[----:B------:R-:W-:-:S07]  /*b3f0*/  MOV R8, R14 ;  /* 0x0000000e00087202 */ /* 0x000fce0000000f00 */
[----:B------:R-:W-:Y:S05]  /*b400*/  WARPSYNC.COLLECTIVE R10, `(.L_x_1207) ;  /* 0x000000000a087348 */ /* 0x000fea0003c00000 */
[----:B------:R1:W2:Y:S02]  /*b410*/  SHFL.BFLY P0, R14, R191, R9, R6 ;  /* 0x0c000009bf0e7389 */ /* 0x0002a40000000006 */
[----:B-12---:R-:W-:Y:S05]  /*b420*/  ENDCOLLECTIVE ;  /* 0x000000000000791b */ /* 0x006fea0003800000 */
.L_x_1207:
[----:B------:R-:W-:Y:S01]  /*b430*/  FADD.FTZ R8, R13, R8 ;  /* 0x000000080d087221 */ /* 0x000fe20000010000 */
[----:B------:R-:W-:Y:S01]  /*b440*/  FADD.FTZ R12, R14, R192 ;  /* 0x000000c00e0c7221 */ /* 0x000fe20000010000 */
[----:B------:R-:W-:-:S04]  /*b450*/  MOV R9, 0x1 ;  /* 0x0000000100097802 */ /* 0x000fc80000000f00 */
[----:B------:R-:W-:-:S07]  /*b460*/  MOV R191, R12 ;  /* 0x0000000c00bf7202 */ /* 0x000fce0000000f00 */
[----:B------:R-:W-:Y:S05]  /*b470*/  WARPSYNC.COLLECTIVE R10, `(.L_x_1208) ;  /* 0x000000000a087348 */ /* 0x000fea0003c00000 */
[----:B------:R1:W2:Y:S02]  /*b480*/  SHFL.BFLY P0, R14, R191, R9, R6 ;  /* 0x0c000009bf0e7389 */ /* 0x0002a40000000006 */
[----:B-12---:R-:W-:Y:S05]  /*b490*/  ENDCOLLECTIVE ;  /* 0x000000000000791b */ /* 0x006fea0003800000 */
.L_x_1208:
[----:B------:R-:W-:Y:S05]  /*b4a0*/  BRA `(.L_x_1209) ;  /* 0xfffffff000107947 */ /* 0x000fea000383ffff */
.L_x_1210:
        /* <DEDUP_REMOVED lines=13> */
.L_x_11632:


//--------------------- .text._ZN5flash24flash_fwd_splitkv_kernelI23Flash_fwd_kernel_traitsILi96ELi64ELi128ELi4ELb0ELb0EN7cutlass6half_tE19Flash_kernel_traitsILi96ELi64ELi128ELi4ES3_EELb0ELb0ELb0ELb0ELb0ELb1ELb1ELb0EEEvNS_16Flash_fwd_paramsE --------------------------
	.section	.text._ZN5flash24flash_fwd_splitkv_kernelI23Flash_fwd_kernel_traitsILi96ELi64ELi128ELi4ELb0ELb0EN7cutlass6half_tE19Flash_kernel_traitsILi96ELi64ELi128ELi4ES3_EELb0ELb0ELb0ELb0ELb0ELb1ELb1ELb0EEEvNS_16Flash_fwd_paramsE,"ax",@progbits
	.align	128
        .global         _ZN5flash24flash_fwd_splitkv_kernelI23Flash_fwd_kernel_traitsILi96ELi64ELi128ELi4ELb0ELb0EN7cutlass6half_tE19Flash_kernel_traitsILi96ELi64ELi128ELi4ES3_EELb0ELb0ELb0ELb0ELb0ELb1ELb1ELb0EEEvNS_16Flash_fwd_paramsE
        .type           _ZN5flash24flash_fwd_splitkv_kernelI23Flash_fwd_kernel_traitsILi96ELi64ELi128ELi4ELb0ELb0EN7cutlass6half_tE19Flash_kernel_traitsILi96ELi64ELi128ELi4ES3_EELb0ELb0ELb0ELb0ELb0ELb1ELb1ELb0EEEvNS_16Flash_fwd_paramsE,@function
        .size           _ZN5flash24flash_fwd_splitkv_kernelI23Flash_fwd_kernel_traitsILi96ELi64ELi128ELi4ELb0ELb0EN7cutlass6half_tE19Flash_kernel_traitsILi96ELi64ELi128ELi4ES3_EELb0ELb0ELb0ELb0ELb0ELb1ELb1ELb0EEEvNS_16Flash_fwd_paramsE,(.L_x_11633 - _ZN5flash24flash_fwd_splitkv_kernelI23Flash_fwd_kernel_traitsILi96ELi64ELi128ELi4ELb0ELb0EN7cutlass6half_tE19Flash_kernel_traitsILi96ELi64ELi128ELi4ES3_EELb0ELb0ELb0ELb0ELb0ELb1ELb1ELb0EEEvNS_16Flash_fwd_paramsE)
        .other          _ZN5flash24flash_fwd_splitkv_kernelI23Flash_fwd_kernel_traitsILi96ELi64ELi128ELi4ELb0ELb0EN7cutlass6half_tE19Flash_kernel_traitsILi96ELi64ELi128ELi4ES3_EELb0ELb0ELb0ELb0ELb0ELb1ELb1ELb0EEEvNS_16Flash_fwd_paramsE,@"STO_CUDA_ENTRY STV_DEFAULT"
_ZN5flash24flash_fwd_splitkv_kernelI23Flash_fwd_kernel_traitsILi96ELi64ELi128ELi4ELb0ELb0EN7cutlass6half_tE19Flash_kernel_traitsILi96ELi64ELi128ELi4ES3_EELb0ELb0ELb0ELb0ELb0ELb1ELb1ELb0EEEvNS_16Flash_fwd_paramsE:
.text._ZN5flash24flash_fwd_splitkv_kernelI23Flash_fwd_kernel_traitsILi96ELi64ELi128ELi4ELb0ELb0EN7cutlass6half_tE19Flash_kernel_traitsILi96ELi64ELi128ELi4ES3_EELb0ELb0ELb0ELb0ELb0ELb1ELb1ELb0EEEvNS_16Flash_fwd_paramsE:
        /* <DEDUP_REMOVED lines=29> */
[----:B------:R-:W-:Y:S05]  /*01d0*/  CALL.REL.NOINC `($_ZN5flash24flash_fwd_splitkv_kernelI23Flash_fwd_kernel_traitsILi96ELi64ELi128ELi4ELb0ELb0EN7cutlass6half_tE19Flash_kernel_traitsILi96ELi64ELi128ELi4ES3_EELb0ELb0ELb0ELb0ELb0ELb1ELb1ELb0EEEvNS_16Flash_fwd_paramsE$_ZN5flash30compute_attn_1rowblock_splitkvI23Flash_fwd_kernel_traitsILi96ELi64ELi128ELi4ELb0ELb0EN7cutlass6half_tE19Flash_kernel_traitsILi96ELi64ELi128ELi4ES3_EELb0ELb0ELb0ELb0ELb0ELb1ELb1ELb0ENS_16Flash_fwd_paramsEEEvRKT8_iiiii) ;  /* 0x0000000000087944 */ /* 0x000fea0003c00000 */
[----:B------:R-:W-:Y:S05]  /*01e0*/  BSYNC.RECONVERGENT B2 ;  /* 0x0000000000027941 */ /* 0x000fea0003800200 */
.L_x_1211:
[----:B------:R-:W-:Y:S05]  /*01f0*/  EXIT ;  /* 0x000000000000794d */ /* 0x000fea0003800000 */
        .type           $_ZN5flash24flash_fwd_splitkv_kernelI23Flash_fwd_kernel_traitsILi96ELi64ELi128ELi4ELb0ELb0EN7cutlass6half_tE19Flash_kernel_traitsILi96ELi64ELi128ELi4ES3_EELb0ELb0ELb0ELb0ELb0ELb1ELb1ELb0EEEvNS_16Flash_fwd_paramsE$_ZN5flash30compute_attn_1rowblock_splitkvI23Flash_fwd_kernel_traitsILi96ELi64ELi128ELi4ELb0ELb0EN7cutlass6half_tE19Flash_kernel_traitsILi96ELi64ELi128ELi4ES3_EELb0ELb0ELb0ELb0ELb0ELb1ELb1ELb0ENS_16Flash_fwd_paramsEEEvRKT8_iiiii,@function
        .size           $_ZN5flash24flash_fwd_splitkv_kernelI23Flash_fwd_kernel_traitsILi96ELi64ELi128ELi4ELb0ELb0EN7cutlass6half_tE19Flash_kernel_traitsILi96ELi64ELi128ELi4ES3_EELb0ELb0ELb0ELb0ELb0ELb1ELb1ELb0EEEvNS_16Flash_fwd_paramsE$_ZN5flash30compute_attn_1rowblock_splitkvI23Flash_fwd_kernel_traitsILi96ELi64ELi128ELi4ELb0ELb0EN7cutlass6half_tE19Flash_kernel_traitsILi96ELi64ELi128ELi4ES3_EELb0ELb0ELb0ELb0ELb0ELb1ELb1ELb0ENS_16Flash_fwd_paramsEEEvRKT8_iiiii,(.L_x_11633 - $_ZN5flash24flash_fwd_splitkv_kernelI23Flash_fwd_kernel_traitsILi96ELi64ELi128ELi4ELb0ELb0EN7cutlass6half_tE19Flash_kernel_traitsILi96ELi64ELi128ELi4ES3_EELb0ELb0ELb0ELb0ELb0ELb1ELb1ELb0EEEvNS_16Flash_fwd_paramsE$_ZN5flash30compute_attn_1rowblock_splitkvI23Flash_fwd_kernel_traitsILi96ELi64ELi128ELi4ELb0ELb0EN7cutlass6half_tE19Flash_kernel_traitsILi96ELi64ELi128ELi4ES3_EELb0ELb0ELb0ELb0ELb0ELb1ELb1ELb0ENS_16Flash_fwd_paramsEEEvRKT8_iiiii)
$_ZN5flash24flash_fwd_splitkv_kernelI23Flash_fwd_kernel_traitsILi96ELi64ELi128ELi4ELb0ELb0EN7cutlass6half_tE19Flash_kernel_traitsILi96ELi64ELi128ELi4ES3_EELb0ELb0ELb0ELb0ELb0ELb1ELb1ELb0EEEvNS_16Flash_fwd_paramsE$_ZN5flash30compute_attn_1rowblock_splitkvI23Flash_fwd_kernel_traitsILi96ELi64ELi128ELi4ELb0ELb0EN7cutlass6half_tE19Flash_kernel_traitsILi96ELi64ELi128ELi4ES3_EELb0ELb0ELb0ELb0ELb0ELb1ELb1ELb0ENS_16Flash_fwd_paramsEEEvRKT8_iiiii:
        /* <DEDUP_REMOVED lines=39> */
.L_x_1213:
[----:B------:R-:W-:Y:S05]  /*0470*/  BSYNC.RECONVERGENT B0 ;  /* 0x0000000000007941 */ /* 0x000fea0003800200 */
.L_x_1212:
[----:B------:R-:W-:Y:S04]  /*0480*/  BSSY.RECONVERGENT B0, `(.L_x_1214) ;  /* 0x0000007000007945 */ /* 0x000fe80003800200 */
[----:B------:R-:W-:Y:S05]  /*0490*/  @!P3 BRA `(.L_x_1215) ;  /* 0x000000000014b947 */ /* 0x000fea0003800000 */
[----:B------:R-:W4:Y:S02]  /*04a0*/  LD.E.U8 R6, desc[UR4][R2.64+0x1b2] ;  /* 0x0001b20402067980 */ /* 0x000f24000c101100 */
[----:B----4-:R-:W-:-:S13]  /*04b0*/  ISETP.NE.AND P1, PT, R6, RZ, PT ;  /* 0x000000ff0600720c */ /* 0x010fda0003f25270 */
[----:B------:R-:W4:Y:S02]  /*04c0*/  @P1 LD.E R6, desc[UR4][R12.64+0x4] ;  /* 0x000004040c061980 */ /* 0x000f24000c101900 */
[----:B----45:R-:W-:-:S06]  /*04d0*/  @P1 IADD3 R113, PT, PT, R6, -R17, RZ ;  /* 0x8000001106711210 */ /* 0x030fcc0007ffe0ff */
[----:B------:R4:W5:Y:S02]  /*04e0*/  @!P1 LD.E R113, desc[UR4][R12.64] ;  /* 0x000000040c719980 */ /* 0x000964000c101900 */
.L_x_1215:
[----:B------:R-:W-:Y:S05]  /*04f0*/  BSYNC.RECONVERGENT B0 ;  /* 0x0000000000007941 */ /* 0x000fea0003800200 */
.L_x_1214:
        /* <DEDUP_REMOVED lines=8> */
.L_x_1217:
[----:B------:R-:W5:Y:S01]  /*0580*/  LD.E.64 R6, desc[UR4][R2.64+0x108] ;  /* 0x0001080402067980 */ /* 0x000f62000c101b00 */
[----:B------:R-:W-:Y:S01]  /*0590*/  BSSY.RECONVERGENT B0, `(.L_x_1219) ;  /* 0x0000006000007945 */ /* 0x000fe20003800200 */
[----:B-----5:R-:W-:Y:S01]  /*05a0*/  ISETP.NE.U32.AND P0, PT, R6, RZ, PT ;  /* 0x000000ff0600720c */ /* 0x020fe20003f05070 */
[----:B------:R-:W-:-:S03]  /*05b0*/  IMAD.MOV.U32 R6, RZ, RZ, RZ ;  /* 0x000000ffff067224 */ /* 0x000fc600078e00ff */
[----:B------:R-:W-:-:S13]  /*05c0*/  ISETP.NE.AND.EX P0, PT, R7, RZ, PT, P0 ;  /* 0x000000ff0700720c */ /* 0x000fda0003f05300 */
[----:B------:R-:W-:Y:S05]  /*05d0*/  @!P0 BRA `(.L_x_1220) ;  /* 0x0000000000048947 */ /* 0x000fea0003800000 */
[----:B------:R1:W5:Y:S02]  /*05e0*/  LD.E R6, desc[UR4][R2.64+0xbc] ;  /* 0x0000bc0402067980 */ /* 0x000364000c101900 */
.L_x_1220:
[----:B------:R-:W-:Y:S05]  /*05f0*/  BSYNC.RECONVERGENT B0 ;  /* 0x0000000000007941 */ /* 0x000fea0003800200 */
.L_x_1219:
[----:B-----5:R-:W-:Y:S02]  /*0600*/  IADD3 R113, PT, PT, R6, R113, -R16 ;  /* 0x0000007106717210 */ /* 0x020fe40007ffe810 */
.L_x_1218:
[----:B------:R-:W-:Y:S05]  /*0610*/  BSYNC.RECONVERGENT B1 ;  /* 0x0000000000017941 */ /* 0x000fea0003800200 */
.L_x_1216:
[----:B------:R-:W-:Y:S01]  /*0620*/  IMAD.SHL.U32 R176, R11, 0x40, RZ ;  /* 0x000000400bb07824 */ /* 0x000fe200078e00ff */
[----:B------:R-:W-:-:S04]  /*0630*/  MOV R171, 0x0 ;  /* 0x0000000000ab7802 */ /* 0x000fc80000000f00 */
[----:B------:R-:W-:-:S13]  /*0640*/  ISETP.GT.AND P0, PT, R5, R176, PT ;  /* 0x000000b00500720c */ /* 0x000fda0003f04270 */
[----:B-1234-:R-:W-:Y:S05]  /*0650*/  @!P0 RET.REL.NODEC R170 `(_ZN5flash24flash_fwd_splitkv_kernelI23Flash_fwd_kernel_traitsILi96ELi64ELi128ELi4ELb0ELb0EN7cutlass6half_tE19Flash_kernel_traitsILi96ELi64ELi128ELi4ES3_EELb0ELb0ELb0ELb0ELb0ELb1ELb1ELb0EEEvNS_16Flash_fwd_paramsE) ;  /* 0xfffffff8aa688950 */ /* 0x01efea0003c3ffff */
        /* <DEDUP_REMOVED lines=73> */
.L_x_1223:
[----:B------:R-:W-:Y:S05]  /*0af0*/  BSYNC.RECONVERGENT B0 ;  /* 0x0000000000007941 */ /* 0x000fea0003800200 */
.L_x_1222:
        /* <DEDUP_REMOVED lines=16> */
.L_x_1225:
[----:B------:R-:W-:Y:S05]  /*0c00*/  BSYNC.RECONVERGENT B0 ;  /* 0x0000000000007941 */ /* 0x000fea0003800200 */
.L_x_1224:
        /* <DEDUP_REMOVED lines=15> */
.L_x_1227:
[----:B------:R-:W-:Y:S05]  /*0d00*/  BSYNC.RECONVERGENT B0 ;  /* 0x0000000000007941 */ /* 0x000fea0003800200 */
.L_x_1226:
        /* <DEDUP_REMOVED lines=15> */
.L_x_1229:
[----:B------:R-:W-:Y:S05]  /*0e00*/  BSYNC.RECONVERGENT B0 ;  /* 0x0000000000007941 */ /* 0x000fea0003800200 */
.L_x_1228:
        /* <DEDUP_REMOVED lines=13> */
[----:B-1234-:R-:W-:Y:S05]  /*0ee0*/  @P6 RET.REL.NODEC R170 `(_ZN5flash24flash_fwd_splitkv_kernelI23Flash_fwd_kernel_traitsILi96ELi64ELi128ELi4ELb0ELb0EN7cutlass6half_tE19Flash_kernel_traitsILi96ELi64ELi128ELi4ES3_EELb0ELb0ELb0ELb0ELb0ELb1ELb1ELb0EEEvNS_16Flash_fwd_paramsE) ;  /* 0xfffffff0aa446950 */ /* 0x01efea0003c3ffff */
[----:B------:R-:W-:Y:S02]  /*0ef0*/  MOV R3, 0xff800000 ;  /* 0xff80000000037802 */ /* 0x000fe40000000f00 */
[----:B------:R-:W-:-:S03]  /*0f00*/  MOV R171, 0x0 ;  /* 0x0000000000ab7802 */ /* 0x000fc60000000f00 */
[----:B------:R1:W-:Y:S02]  /*0f10*/  ST.E desc[UR4][R4.64+0xc0], R3 ;  /* 0x0000c00304007985 */ /* 0x0003e4000c101904 */
[----:B-1----:R-:W-:Y:S05]  /*0f20*/  RET.REL.NODEC R170 `(_ZN5flash24flash_fwd_splitkv_kernelI23Flash_fwd_kernel_traitsILi96ELi64ELi128ELi4ELb0ELb0EN7cutlass6half_tE19Flash_kernel_traitsILi96ELi64ELi128ELi4ES3_EELb0ELb0ELb0ELb0ELb0ELb1ELb1ELb0EEEvNS_16Flash_fwd_paramsE) ;  /* 0xfffffff0aa347950 */ /* 0x002fea0003c3ffff */
.L_x_1221:
        /* <DEDUP_REMOVED lines=100> */
.L_x_1231:
        /* <DEDUP_REMOVED lines=78> */
.L_x_1232:
[----:B------:R-:W-:Y:S05]  /*1a50*/  BSYNC.RECONVERGENT B0 ;  /* 0x0000000000007941 */ /* 0x000fea0003800200 */
.L_x_1230:
[----:B------:R-:W-:Y:S01]  /*1a60*/  ISETP.NE.AND P2, PT, R18, -0x1, PT ;  /* 0xffffffff1200780c */ /* 0x000fe20003f45270 */
[----:B------:R-:W2:Y:S04]  /*1a70*/  LD.E.64 R24, desc[UR4][R2.64+0x30] ;  /* 0x0000300402187980 */ /* 0x000ea8000c101b00 */
[----:B------:R-:W3:Y:S04]  /*1a80*/  LD.E.64 R32, desc[UR4][R2.64+0x10] ;  /* 0x0000100402207980 */ /* 0x000ee8000c101b00 */
[----:B------:R-:W4:Y:S04]  /*1a90*/  LD.E.64 R20, desc[UR4][R2.64+0x48] ;  /* 0x0000480402147980 */ /* 0x000f28000c101b00 */
[----:B------:R-:W2:Y:S04]  /*1aa0*/  @!P2 LD.E.64 R34, desc[UR4][R2.64+0x18] ;  /* 0x000018040222a980 */ /* 0x000ea8000c101b00 */
        /* <DEDUP_REMOVED lines=65> */
[----:B------:R-:W-:Y:S02]  /*1ec0*/  IMAD R15, R163, R8, RZ ;  /* 0x00000008a30f7224 */ /* 0x000fe400078e02ff */
[----:B------:R-:W-:-:S04]  /*1ed0*/  IMAD.WIDE.U32 R28, R8, R162, R28 ;  /* 0x000000a2081c7225 */ /* 0x000fc800078e001c */
[----:B------:R-:W-:Y:S02]  /*1ee0*/  IMAD.X R167, RZ, RZ, R14, P0 ;  /* 0x000000ffffa77224 */ /* 0x000fe400000e060e */
[----:B------:R-:W-:Y:S02]  /*1ef0*/  IMAD.IADD R15, R29, 0x1, R15 ;  /* 0x000000011d0f7824 */ /* 0x000fe400078e020f */
[----:B------:R-:W-:Y:S01]  /*1f00*/  IMAD.IADD R164, R5, 0x1, -R176 ;  /* 0x0000000105a47824 */ /* 0x000fe200078e0ab0 */
[-C--:B------:R-:W-:Y:S02]  /*1f10*/  LOP3.LUT R0, R23, R4.reuse, RZ, 0xfc, !PT ;  /* 0x0000000417007212 */ /* 0x080fe400078efcff */
[----:B------:R-:W-:Y:S01]  /*1f20*/  LOP3.LUT R4, R27, R4, RZ, 0xfc, !PT ;  /* 0x000000041b047212 */ /* 0x000fe200078efcff */
[----:B------:R-:W-:Y:S01]  /*1f30*/  IMAD R16, R161, R8, RZ ;  /* 0x00000008a1107224 */ /* 0x000fe200078e02ff */
[----:B------:R-:W-:Y:S01]  /*1f40*/  LOP3.LUT R22, R22, 0x18, R17, 0x78, !PT ;  /* 0x0000001816167812 */ /* 0x000fe200078e7811 */
[----:B------:R-:W-:-:S03]  /*1f50*/  IMAD.WIDE.U32 R166, R8, R160, R166 ;  /* 0x000000a008a67225 */ /* 0x000fc600078e00a6 */
[----:B------:R-:W-:Y:S01]  /*1f60*/  LOP3.LUT R22, R22, 0x1f20, R17, 0xf8, !PT ;  /* 0x00001f2016167812 */ /* 0x000fe200078ef811 */
[----:B------:R-:W-:Y:S01]  /*1f70*/  IMAD.IADD R17, R167, 0x1, R16 ;  /* 0x00000001a7117824 */ /* 0x000fe200078e0210 */
[----:B------:R-:W-:Y:S01]  /*1f80*/  BSSY.RECONVERGENT B0, `(.L_x_1233) ;  /* 0x0000036000007945 */ /* 0x000fe20003800200 */
[----:B------:R-:W-:Y:S01]  /*1f90*/  IMAD.MOV.U32 R9, RZ, RZ, RZ ;  /* 0x000000ffff097224 */ /* 0x000fe200078e00ff */
[C---:B------:R-:W-:Y:S01]  /*1fa0*/  LOP3.LUT R173, R177.reuse, 0x20, RZ, 0xfc, !PT ;  /* 0x00000020b1ad7812 */ /* 0x040fe200078efcff */
[----:B------:R-:W-:Y:S01]  /*1fb0*/  IMAD R175, R22, 0x2, R7 ;  /* 0x0000000216af7824 */ /* 0x000fe200078e0207 */
[----:B------:R-:W-:Y:S01]  /*1fc0*/  LOP3.LUT R171, R177, 0x40, RZ, 0xfc, !PT ;  /* 0x00000040b1ab7812 */ /* 0x000fe200078efcff */
[----:B------:R-:W-:-:S04]  /*1fd0*/  IMAD.WIDE.U32 R10, R11, 0x40, R8 ;  /* 0x000000400b0a7825 */ /* 0x000fc800078e0008 */
[-C--:B--2---:R-:W-:Y:S02]  /*1fe0*/  @!P2 IMAD R19, R35, R179.reuse, RZ ;  /* 0x000000b32313a224 */ /* 0x084fe400078e02ff */
[----:B------:R-:W-:-:S04]  /*1ff0*/  @!P2 IMAD.WIDE.U32 R34, R34, R179, RZ ;  /* 0x000000b32222a225 */ /* 0x000fc800078e00ff */
[----:B------:R-:W-:Y:S02]  /*2000*/  @!P2 IMAD.IADD R19, R35, 0x1, R19 ;  /* 0x000000012313a824 */ /* 0x000fe400078e0213 */
[----:B------:R-:W-:Y:S02]  /*2010*/  @!P2 IMAD.MOV.U32 R26, RZ, RZ, R34 ;  /* 0x000000ffff1aa224 */ /* 0x000fe400078e0022 */
[----:B------:R-:W-:Y:S01]  /*2020*/  @P2 IMAD.WIDE.U32 R34, R24, R18, RZ ;  /* 0x0000001218222225 */ /* 0x000fe200078e00ff */
[----:B---3--:R-:W-:-:S03]  /*2030*/  LEA R168, P0, R28, R32, 0x1 ;  /* 0x000000201ca87211 */ /* 0x008fc600078008ff */
[----:B------:R-:W-:Y:S02]  /*2040*/  @P2 IMAD R18, R25, R18, RZ ;  /* 0x0000001219122224 */ /* 0x000fe400078e02ff */
[----:B------:R-:W-:Y:S01]  /*2050*/  @P2 IMAD.MOV.U32 R26, RZ, RZ, R34 ;  /* 0x000000ffff1a2224 */ /* 0x000fe200078e0022 */
[----:B------:R-:W-:Y:S02]  /*2060*/  LEA.HI.X R169, R28, R33, R15, 0x1, P0 ;  /* 0x000000211ca97211 */ /* 0x000fe400000f0c0f */
[----:B------:R-:W-:Y:S02]  /*2070*/  @P2 IADD3 R19, PT, PT, R35, R18, RZ ;  /* 0x0000001223132210 */ /* 0x000fe40007ffe0ff */
[----:B------:R-:W-:-:S05]  /*2080*/  IADD3 R26, P0, PT, R177, R26, RZ ;  /* 0x0000001ab11a7210 */ /* 0x000fca0007f1e0ff */
[----:B------:R-:W-:Y:S01]  /*2090*/  IMAD.X R27, RZ, RZ, R19, P0 ;  /* 0x000000ffff1b7224 */ /* 0x000fe200000e0613 */
[----:B------:R-:W-:Y:S01]  /*20a0*/  ISETP.GE.AND P0, PT, R8, R164, PT ;  /* 0x000000a40800720c */ /* 0x000fe20003f06270 */
[----:B----4-:R-:W-:Y:S01]  /*20b0*/  IMAD R14, R21, R178, RZ ;  /* 0x000000b2150e7224 */ /* 0x010fe200078e02ff */
[----:B------:R-:W-:Y:S02]  /*20c0*/  SHF.R.S32.HI R15, RZ, 0x1f, R178 ;  /* 0x0000001fff0f7819 */ /* 0x000fe400000114b2 */
[----:B------:R-:W-:-:S03]  /*20d0*/  LEA R167, P1, R166, R30, 0x1 ;  /* 0x0000001ea6a77211 */ /* 0x000fc600078208ff */
        /* <DEDUP_REMOVED lines=31> */
.L_x_1235:
[----:B------:R3:W-:Y:S02]  /*22d0*/  STS.128 [R175+0x2000], RZ ;  /* 0x002000ffaf007388 */ /* 0x0007e40000000c00 */
.L_x_1234:
[----:B------:R-:W-:Y:S05]  /*22e0*/  BSYNC.RECONVERGENT B0 ;  /* 0x0000000000007941 */ /* 0x000fea0003800200 */
.L_x_1233:
        /* <DEDUP_REMOVED lines=32> */
.L_x_1238:
[----:B------:R1:W-:Y:S02]  /*24f0*/  STS.128 [R175+0x2800], RZ ;  /* 0x002800ffaf007388 */ /* 0x0003e40000000c00 */
.L_x_1237:
[----:B------:R-:W-:Y:S05]  /*2500*/  BSYNC.RECONVERGENT B0 ;  /* 0x0000000000007941 */ /* 0x000fea0003800200 */
.L_x_1236:
        /* <DEDUP_REMOVED lines=8> */
[----:B------:R-:W-:Y:S02]  /*2590*/  @!P1 IMAD.MOV.U32 R14, RZ, RZ, R167 ;  /* 0x000000ffff0e9224 */ /* 0x000fe400078e00a7 */
[--C-:B------:R-:W-:Y:S01]  /*25a0*/  @!P1 IMAD.MOV.U32 R15, RZ, RZ, R166.reuse ;  /* 0x000000ffff0f9224 */ /* 0x100fe200078e00a6 */
[----:B-1--4-:R-:W-:Y:S01]  /*25b0*/  @!P0 MOV R10, R167 ;  /* 0x000000a7000a8202 */ /* 0x012fe20000000f00 */
        /* <DEDUP_REMOVED lines=13> */
[----:B-1----:R-:W-:Y:S02]  /*2690*/  MOV R10, R167 ;  /* 0x000000a7000a7202 */ /* 0x002fe40000000f00 */
[----:B------:R-:W-:-:S05]  /*26a0*/  MOV R11, R166 ;  /* 0x000000a6000b7202 */ /* 0x000fca0000000f00 */
[----:B------:R-:W-:Y:S01]  /*26b0*/  @!PT LDS RZ, [RZ] ;  /* 0x00000000fffff984 */ /* 0x000fe20000000800 */
[----:B------:R-:W-:Y:S01]  /*26c0*/  @!PT LDS RZ, [RZ] ;  /* 0x00000000fffff984 */ /* 0x000fe20000000800 */
[----:B------:R-:W-:Y:S01]  /*26d0*/  @!PT LDS RZ, [RZ] ;  /* 0x00000000fffff984 */ /* 0x000fe20000000800 */
[----:B------:R1:W-:Y:S01]  /*26e0*/  LDGSTS.E.BYPASS.LTC128B.128 [R175+0x7000], desc[UR4][R10.64+0x80] ;  /* 0x070000800aaf7fae */ /* 0x0003e2000b981a04 */
[----:B------:R-:W-:Y:S05]  /*26f0*/  BRA `(.L_x_1240) ;  /* 0x0000000000047947 */ /* 0x000fea0003800000 */
.L_x_1241:
[----:B------:R4:W-:Y:S02]  /*2700*/  STS.128 [R175+0x7000], RZ ;  /* 0x007000ffaf007388 */ /* 0x0009e40000000c00 */
.L_x_1240:
[----:B------:R-:W-:Y:S05]  /*2710*/  BSYNC.RECONVERGENT B0 ;  /* 0x0000000000007941 */ /* 0x000fea0003800200 */
.L_x_1239:
        /* <DEDUP_REMOVED lines=26> */
.L_x_1244:
[----:B------:R4:W-:Y:S02]  /*28c0*/  STS.128 [R175+0x7800], RZ ;  /* 0x007800ffaf007388 */ /* 0x0009e40000000c00 */
.L_x_1243:
[----:B------:R-:W-:Y:S05]  /*28d0*/  BSYNC.RECONVERGENT B0 ;  /* 0x0000000000007941 */ /* 0x000fea0003800200 */
.L_x_1242:
        /* <DEDUP_REMOVED lines=25> */
.L_x_1247:
[----:B------:R4:W-:Y:S02]  /*2a70*/  STS.128 [R175+0x8000], RZ ;  /* 0x008000ffaf007388 */ /* 0x0009e40000000c00 */
.L_x_1246:
[----:B------:R-:W-:Y:S05]  /*2a80*/  BSYNC.RECONVERGENT B0 ;  /* 0x0000000000007941 */ /* 0x000fea0003800200 */
.L_x_1245:
[----:B------:R-:W-:Y:S01]  /*2a90*/  IADD3 R9, PT, PT, R8, 0x60, RZ ;  /* 0x0000006008097810 */ /* 0x000fe20007ffe0ff */
[----:B------:R-:W-:Y:S03]  /*2aa0*/  BSSY.RECONVERGENT B0, `(.L_x_1248) ;  /* 0x000001c000007945 */ /* 0x000fe60003800200 */
[----:B------:R-:W-:-:S13]  /*2ab0*/  ISETP.GE.AND P0, PT, R9, R12, PT ;  /* 0x0000000c0900720c */ /* 0x000fda0003f06270 */
[----:B------:R-:W-:Y:S05]  /*2ac0*/  @P0 BRA `(.L_x_1249) ;  /* 0x0000000000640947 */ /* 0x000fea0003800000 */
[----:B-1--4-:R-:W-:Y:S01]  /*2ad0*/  MOV R15, R166 ;  /* 0x000000a6000f7202 */ /* 0x012fe20000000f00 */
[----:B------:R-:W-:Y:S01]  /*2ae0*/  IMAD.MOV.U32 R14, RZ, RZ, R167 ;  /* 0x000000ffff0e7224 */ /* 0x000fe200078e00a7 */
[-C--:B------:R-:W-:Y:S01]  /*2af0*/  ISETP.GE.AND P1, PT, R177, R174.reuse, PT ;  /* 0x000000aeb100720c */ /* 0x080fe20003f26270 */
[----:B------:R-:W-:Y:S01]  /*2b00*/  IMAD R8, R161, 0xc0, RZ ;  /* 0x000000c0a1087824 */ /* 0x000fe200078e02ff */
[----:B------:R-:W-:Y:S01]  /*2b10*/  ISETP.GE.AND P0, PT, R173, R174, PT ;  /* 0x000000aead00720c */ /* 0x000fe20003f06270 */
[----:B------:R-:W-:-:S04]  /*2b20*/  IMAD.WIDE.U32 R14, R160, 0xc0, R14 ;  /* 0x000000c0a00e7825 */ /* 0x000fc800078e000e */
[----:B------:R-:W-:-:S06]  /*2b30*/  IMAD.IADD R15, R15, 0x1, R8 ;  /* 0x000000010f0f7824 */ /* 0x000fcc00078e0208 */
        /* <DEDUP_REMOVED lines=17> */
.L_x_1250:
[----:B------:R4:W-:Y:S02]  /*2c50*/  STS.128 [R175+0x8800], RZ ;  /* 0x008800ffaf007388 */ /* 0x0009e40000000c00 */
.L_x_1249:
[----:B------:R-:W-:Y:S05]  /*2c60*/  BSYNC.RECONVERGENT B0 ;  /* 0x0000000000007941 */ /* 0x000fea0003800200 */
.L_x_1248:
        /* <DEDUP_REMOVED lines=27> */
.L_x_1253:
[----:B------:R4:W-:Y:S01]  /*2e20*/  STS.128 [R175+0xd000], RZ ;  /* 0x00d000ffaf007388 */ /* 0x0009e20000000c00 */
[----:B------:R-:W-:Y:S05]  /*2e30*/  BRA `(.L_x_1254) ;  /* 0x00000000000c7947 */ /* 0x000fea0003800000 */
.L_x_1252:
[----:B------:R1:W-:Y:S04]  /*2e40*/  STS.128 [R175+0x9000], RZ ;  /* 0x009000ffaf007388 */ /* 0x0003e80000000c00 */
[----:B------:R1:W-:Y:S04]  /*2e50*/  STS.128 [R175+0xb000], RZ ;  /* 0x00b000ffaf007388 */ /* 0x0003e80000000c00 */
[----:B------:R1:W-:Y:S02]  /*2e60*/  STS.128 [R175+0xd000], RZ ;  /* 0x00d000ffaf007388 */ /* 0x0003e40000000c00 */
.L_x_1254:
[----:B------:R-:W-:Y:S05]  /*2e70*/  BSYNC.RECONVERGENT B0 ;  /* 0x0000000000007941 */ /* 0x000fea0003800200 */
.L_x_1251:
        /* <DEDUP_REMOVED lines=29> */
.L_x_1257:
[----:B------:R4:W-:Y:S02]  /*3050*/  STS.128 [R175+0xd800], RZ ;  /* 0x00d800ffaf007388 */ /* 0x0009e40000000c00 */
.L_x_1256:
[----:B------:R-:W-:Y:S05]  /*3060*/  BSYNC.RECONVERGENT B0 ;  /* 0x0000000000007941 */ /* 0x000fea0003800200 */
.L_x_1255:
        /* <DEDUP_REMOVED lines=27> */
.L_x_1260:
[----:B------:R1:W-:Y:S02]  /*3220*/  STS.128 [R175+0xe000], RZ ;  /* 0x00e000ffaf007388 */ /* 0x0003e40000000c00 */
.L_x_1259:
[----:B------:R-:W-:Y:S05]  /*3230*/  BSYNC.RECONVERGENT B0 ;  /* 0x0000000000007941 */ /* 0x000fea0003800200 */
.L_x_1258:
        /* <DEDUP_REMOVED lines=31> */
.L_x_1263:
[----:B------:R1:W-:Y:S02]  /*3430*/  STS.128 [R175+0xe800], RZ ;  /* 0x00e800ffaf007388 */ /* 0x0003e40000000c00 */
.L_x_1262:
[----:B------:R-:W-:Y:S05]  /*3440*/  BSYNC.RECONVERGENT B0 ;  /* 0x0000000000007941 */ /* 0x000fea0003800200 */
.L_x_1261:
        /* <DEDUP_REMOVED lines=9> */
[----:B------:R-:W2:Y:S04]  /*34e0*/  LDSM.16.M88.4 R32, [R158+0x3000] ;  /* 0x003000009e20783b */ /* 0x000ea80000000200 */
        /* <DEDUP_REMOVED lines=96> */
[----:B------:R-:W-:Y:S06]  /*3af0*/  MUFU.TANH R97, R97 ;  /* 0x0000006100617308 */ /* 0x000fec0000002400 */
[----:B------:R-:W-:Y:S01]  /*3b00*/  HMMA.16816.F32 R84, R40, R10, R84 ;  /* 0x0000000a2854723c */ /* 0x000fe20000001854 */
[----:B------:R-:W2:Y:S01]  /*3b10*/  LDSM.16.M88.4 R8, [R158+0x7c00] ;  /* 0x007c00009e08783b */ /* 0x000ea20000000200 */
        /* <DEDUP_REMOVED lines=22> */
[----:B------:R-:W3:Y:S06]  /*3c80*/  MUFU.TANH R110, R110 ;  /* 0x0000006e006e7308 */ /* 0x000eec0000002400 */
[----:B------:R-:W-:Y:S01]  /*3c90*/  HMMA.16816.F32 R68, R100, R38, R68 ;  /* 0x000000266444723c */ /* 0x000fe20000001844 */
[----:B------:R-:W-:Y:S01]  /*3ca0*/  LDSM.16.M88.4 R36, [R118+0x8000] ;  /* 0x008000007624783b */ /* 0x000fe20000000200 */
[----:B------:R-:W-:Y:S06]  /*3cb0*/  MUFU.TANH R109, R109 ;  /* 0x0000006d006d7308 */ /* 0x000fec0000002400 */
[C---:B--2---:R-:W-:Y:S02]  /*3cc0*/  HMMA.16816.F32 R80, R24.reuse, R8, R80 ;  /* 0x000000081850723c */ /* 0x044fe40000001850 */
[----:B------:R-:W2:Y:S06]  /*3cd0*/  MUFU.TANH R111, R111 ;  /* 0x0000006f006f7308 */ /* 0x000eac0000002400 */
[----:B------:R-:W-:Y:S01]  /*3ce0*/  HMMA.16816.F32 R76, R24, R10, R76 ;  /* 0x0000000a184c723c */ /* 0x000fe2000000184c */
[----:B------:R-:W3:Y:S01]  /*3cf0*/  LDSM.16.M88.4 R8, [R118+0x6400] ;  /* 0x006400007608783b */ /* 0x000ee20000000200 */
[----:B------:R-:W2:Y:S06]  /*3d00*/  MUFU.TANH R92, R92 ;  /* 0x0000005c005c7308 */ /* 0x000eac0000002400 */
[C---:B----4-:R-:W-:Y:S08]  /*3d10*/  HMMA.16816.F32 R64, R100.reuse, R16, R64 ;  /* 0x000000106440723c */ /* 0x050ff00000001840 */
[----:B------:R-:W-:Y:S01]  /*3d20*/  HMMA.16816.F32 R60, R100, R18, R60 ;  /* 0x00000012643c723c */ /* 0x000fe2000000183c */
[----:B------:R-:W4:Y:S07]  /*3d30*/  LDSM.16.M88.4 R16, [R158+0x6800] ;  /* 0x006800009e10783b */ /* 0x000f2e0000000200 */
[C---:B------:R-:W-:Y:S08]  /*3d40*/  HMMA.16816.F32 R72, R40.reuse, R32, R72 ;  /* 0x000000202848723c */ /* 0x040ff00000001848 */
[----:B------:R-:W-:Y:S01]  /*3d50*/  HMMA.16816.F32 R68, R40, R34, R68 ;  /* 0x000000222844723c */ /* 0x000fe20000001844 */
[----:B------:R-:W-:Y:S07]  /*3d60*/  LDSM.16.M88.4 R32, [R118+0x6800] ;  /* 0x006800007620783b */ /* 0x000fee0000000200 */
        /* <DEDUP_REMOVED lines=15> */
[C---:B---3--:R-:W-:Y:S02]  /*3e60*/  HMMA.16816.F32 R64, R40.reuse, R8, R64 ;  /* 0x000000082840723c */ /* 0x048fe40000001840 */
[----:B------:R-:W-:Y:S06]  /*3e70*/  MUFU.TANH R82, R82 ;  /* 0x0000005200527308 */ /* 0x000fec0000002400 */
[----:B------:R-:W-:Y:S01]  /*3e80*/  HMMA.16816.F32 R60, R40, R10, R60 ;  /* 0x0000000a283c723c */ /* 0x000fe2000000183c */
[----:B------:R-:W3:Y:S01]  /*3e90*/  LDSM.16.M88.4 R8, [R158+0x8800] ;  /* 0x008800009e08783b */ /* 0x000ee20000000200 */
[----:B------:R-:W-:Y:S06]  /*3ea0*/  MUFU.TANH R81, R81 ;  /* 0x0000005100517308 */ /* 0x000fec0000002400 */
[----:B----4-:R-:W-:Y:S02]  /*3eb0*/  HMMA.16816.F32 R56, R100, R16, R56 ;  /* 0x000000106438723c */ /* 0x010fe40000001838 */
[----:B------:R-:W-:Y:S06]  /*3ec0*/  MUFU.TANH R83, R83 ;  /* 0x0000005300537308 */ /* 0x000fec0000002400 */
[C---:B------:R-:W-:Y:S02]  /*3ed0*/  HMMA.16816.F32 R72, R12.reuse, R36, R72 ;  /* 0x000000240c48723c */ /* 0x040fe40000001848 */
[----:B------:R-:W-:Y:S06]  /*3ee0*/  MUFU.TANH R133, R133 ;  /* 0x0000008500857308 */ /* 0x000fec0000002400 */
[----:B------:R-:W-:Y:S01]  /*3ef0*/  HMMA.16816.F32 R68, R12, R38, R68 ;  /* 0x000000260c44723c */ /* 0x000fe20000001844 */
[----:B------:R-:W4:Y:S01]  /*3f00*/  LDSM.16.M88.4 R36, [R158+0x6c00] ;  /* 0x006c00009e24783b */ /* 0x000f220000000200 */
[----:B------:R-:W-:Y:S06]  /*3f10*/  MUFU.TANH R76, R76 ;  /* 0x0000004c004c7308 */ /* 0x000fec0000002400 */
[----:B-----5:R-:W-:Y:S02]  /*3f20*/  HMMA.16816.F32 R64, R24, R28, R64 ;  /* 0x0000001c1840723c */ /* 0x020fe40000001840 */
[----:B------:R-:W-:Y:S01]  /*3f30*/  MUFU.TANH R141, R77 ;  /* 0x0000004d008d7308 */ /* 0x000fe20000002400 */
[-C--:B------:R-:W-:Y:S01]  /*3f40*/  FMUL.FTZ R72, R72, R112.reuse ;  /* 0x0000007048487220 */ /* 0x080fe20000410000 */
[-C--:B------:R-:W-:Y:S01]  /*3f50*/  FMUL.FTZ R74, R74, R112.reuse ;  /* 0x000000704a4a7220 */ /* 0x080fe20000410000 */
[-C--:B------:R-:W-:Y:S01]  /*3f60*/  FMUL.FTZ R73, R73, R112.reuse ;  /* 0x0000007049497220 */ /* 0x080fe20000410000 */
[----:B------:R-:W-:-:S02]  /*3f70*/  FMUL.FTZ R75, R75, R112 ;  /* 0x000000704b4b7220 */ /* 0x000fc40000410000 */
[----:B------:R-:W-:Y:S02]  /*3f80*/  HMMA.16816.F32 R60, R24, R30, R60 ;  /* 0x0000001e183c723c */ /* 0x000fe4000000183c */
[----:B------:R-:W-:Y:S01]  /*3f90*/  MUFU.TANH R140, R79 ;  /* 0x0000004f008c7308 */ /* 0x000fe20000002400 */
[-C--:B------:R-:W-:Y:S01]  /*3fa0*/  FMUL.FTZ R68, R68, R112.reuse ;  /* 0x0000007044447220 */ /* 0x080fe20000410000 */
[-C--:B------:R-:W-:Y:S01]  /*3fb0*/  FMUL.FTZ R69, R69, R112.reuse ;  /* 0x0000007045457220 */ /* 0x080fe20000410000 */
[-C--:B------:R-:W-:Y:S01]  /*3fc0*/  FMUL.FTZ R70, R70, R112.reuse ;  /* 0x0000007046467220 */ /* 0x080fe20000410000 */
[-C--:B------:R-:W-:Y:S02]  /*3fd0*/  FMUL.FTZ R71, R71, R112.reuse ;  /* 0x0000007047477220 */ /* 0x080fe40000410000 */
[----:B------:R-:W-:Y:S01]  /*3fe0*/  HMMA.16816.F32 R52, R100, R18, R52 ;  /* 0x000000126434723c */ /* 0x000fe20000001834 */
[----:B------:R-:W5:Y:S01]  /*3ff0*/  LDSM.16.M88.4 R16, [R118+0x8800] ;  /* 0x008800007610783b */ /* 0x000f620000000200 */
[----:B------:R2:W-:Y:S06]  /*4000*/  MUFU.TANH R131, R68 ;  /* 0x0000004400837308 */ /* 0x0005ec0000002400 */
[----:B------:R-:W-:Y:S02]  /*4010*/  HMMA.16816.F32 R56, R40, R32, R56 ;  /* 0x000000202838723c */ /* 0x000fe40000001838 */
[----:B------:R-:W-:Y:S06]  /*4020*/  MUFU.TANH R129, R69 ;  /* 0x0000004500817308 */ /* 0x000fec0000002400 */
[C---:B-1----:R-:W-:Y:S02]  /*4030*/  HMMA.16816.F32 R64, R12.reuse, R20, R64 ;  /* 0x000000140c40723c */ /* 0x042fe40000001840 */
[----:B------:R-:W-:Y:S06]  /*4040*/  MUFU.TANH R137, R72 ;  /* 0x0000004800897308 */ /* 0x000fec0000002400 */
[----:B------:R-:W-:Y:S01]  /*4050*/  HMMA.16816.F32 R60, R12, R22, R60 ;  /* 0x000000160c3c723c */ /* 0x000fe2000000183c */
[----:B------:R-:W1:Y:S01]  /*4060*/  LDSM.16.M88.4 R20, [R118+0x6c00] ;  /* 0x006c00007614783b */ /* 0x000e620000000200 */
[----:B------:R-:W-:Y:S06]  /*4070*/  MUFU.TANH R138, R74 ;  /* 0x0000004a008a7308 */ /* 0x000fec0000002400 */
[----:B---3--:R-:W-:Y:S01]  /*4080*/  HMMA.16816.F32 R56, R24, R8, R56 ;  /* 0x000000081838723c */ /* 0x008fe20000001838 */
[----:B------:R-:W-:Y:S01]  /*4090*/  LOP3.LUT R9, R114, 0x6, RZ, 0xc0, !PT ;  /* 0x0000000672097812 */ /* 0x000fe200078ec0ff */
[----:B------:R-:W-:Y:S01]  /*40a0*/  MUFU.TANH R135, R73 ;  /* 0x0000004900877308 */ /* 0x000fe20000002400 */
[-C--:B------:R-:W-:Y:S01]  /*40b0*/  FMUL.FTZ R66, R66, R112.reuse ;  /* 0x0000007042427220 */ /* 0x080fe20000410000 */
[-C--:B------:R-:W-:Y:S01]  /*40c0*/  FMUL.FTZ R64, R64, R112.reuse ;  /* 0x0000007040407220 */ /* 0x080fe20000410000 */
[-C--:B------:R-:W-:Y:S01]  /*40d0*/  FMUL.FTZ R65, R65, R112.reuse ;  /* 0x0000007041417220 */ /* 0x080fe20000410000 */
[----:B------:R-:W-:-:S02]  /*40e0*/  FMUL.FTZ R67, R67, R112 ;  /* 0x0000007043437220 */ /* 0x000fc40000410000 */
[----:B----4-:R-:W-:Y:S01]  /*40f0*/  HMMA.16816.F32 R44, R100, R38, R44 ;  /* 0x00000026642c723c */ /* 0x010fe2000000182c */
        /* <DEDUP_REMOVED lines=12> */
[----:B------:R-:W-:Y:S01]  /*41c0*/  MUFU.TANH R124, R62 ;  /* 0x0000003e007c7308 */ /* 0x000fe20000002400 */
[----:B------:R-:W3:Y:S01]  /*41d0*/  LDSM.16.M88.4 R28, [R158+0x8c00] ;  /* 0x008c00009e1c783b */ /* 0x000ee20000000200 */
[-C--:B------:R-:W-:Y:S01]  /*41e0*/  ISETP.GE.AND P1, PT, R8, R113.reuse, PT ;  /* 0x000000710800720c */ /* 0x080fe20003f26270 */
[----:B------:R-:W-:Y:S01]  /*41f0*/  HMMA.16816.F32 R48, R100, R36, R48 ;  /* 0x000000246430723c */ /* 0x000fe20000001830 */
[----:B------:R-:W-:Y:S01]  /*4200*/  VIADD R8, R38, 0x18 ;  /* 0x0000001826087836 */ /* 0x000fe20000000000 */
[----:B------:R-:W-:Y:S01]  /*4210*/  FSEL R98, R98, -INF , !P3 ;  /* 0xff80000062627808 */ /* 0x000fe20005800000 */
[-C--:B------:R-:W-:Y:S01]  /*4220*/  FMUL.FTZ R37, R61, R112.reuse ;  /* 0x000000703d257220 */ /* 0x080fe20000410000 */
[----:B------:R-:W-:Y:S01]  /*4230*/  FSEL R35, R96, -INF , !P3 ;  /* 0xff80000060237808 */ /* 0x000fe20005800000 */
[----:B------:R-:W-:Y:S01]  /*4240*/  MUFU.TANH R123, R64 ;  /* 0x00000040007b7308 */ /* 0x000fe20000002400 */
[----:B------:R-:W-:Y:S01]  /*4250*/  ISETP.GE.AND P5, PT, R8, R113, PT ;  /* 0x000000710800720c */ /* 0x000fe20003fa6270 */
[----:B------:R-:W-:Y:S01]  /*4260*/  FMUL.FTZ R60, R60, R112 ;  /* 0x000000703c3c7220 */ /* 0x000fe20000410000 */
[----:B-----5:R-:W-:Y:S01]  /*4270*/  HMMA.16816.F32 R56, R12, R16, R56 ;  /* 0x000000100c38723c */ /* 0x020fe20000001838 */
[C---:B------:R-:W-:Y:S01]  /*4280*/  VIADD R16, R38.reuse, 0x11 ;  /* 0x0000001126107836 */ /* 0x040fe20000000000 */
[----:B------:R-:W-:-:S02]  /*4290*/  IADD3 R8, PT, PT, R38, 0x19, RZ ;  /* 0x0000001926087810 */ /* 0x000fc40007ffe0ff */
[----:B------:R-:W-:Y:S01]  /*42a0*/  FSEL R17, R0, -INF , !P4 ;  /* 0xff80000000117808 */ /* 0x000fe20006000000 */
[----:B------:R-:W-:Y:S01]  /*42b0*/  MUFU.TANH R66, R63 ;  /* 0x0000003f00427308 */ /* 0x000fe20000002400 */
[-C--:B------:R-:W-:Y:S02]  /*42c0*/  ISETP.GE.AND P6, PT, R16, R113.reuse, PT ;  /* 0x000000711000720c */ /* 0x080fe40003fc6270 */
[----:B------:R-:W-:Y:S01]  /*42d0*/  FSEL R16, R97, -INF , !P4 ;  /* 0xff80000061107808 */ /* 0x000fe20006000000 */
[----:B------:R-:W-:Y:S01]  /*42e0*/  HMMA.16816.F32 R52, R24, R10, R52 ;  /* 0x0000000a1834723c */ /* 0x000fe20000001834 */
[----:B------:R-:W-:Y:S01]  /*42f0*/  ISETP.GE.AND P4, PT, R8, R113, PT ;  /* 0x000000710800720c */ /* 0x000fe20003f86270 */
[----:B------:R-:W-:Y:S01]  /*4300*/  VIADD R8, R38, 0x20 ;  /* 0x0000002026087836 */ /* 0x000fe20000000000 */
[----:B------:R-:W-:Y:S01]  /*4310*/  FSEL R116, R116, -INF , !P2 ;  /* 0xff80000074747808 */ /* 0x000fe20005000000 */
[----:B------:R-:W-:Y:S01]  /*4320*/  MUFU.TANH R136, R75 ;  /* 0x0000004b00887308 */ /* 0x000fe20000002400 */
[----:B------:R-:W-:-:S02]  /*4330*/  FSEL R99, R99, -INF , !P2 ;  /* 0xff80000063637808 */ /* 0x000fc40005000000 */
[-C--:B------:R-:W-:Y:S01]  /*4340*/  ISETP.GE.AND P3, PT, R8, R113.reuse, PT ;  /* 0x000000710800720c */ /* 0x080fe20003f66270 */
[----:B-1----:R-:W-:Y:S01]  /*4350*/  HMMA.16816.F32 R48, R40, R20, R48 ;  /* 0x000000142830723c */ /* 0x002fe20000001830 */
[----:B------:R-:W1:Y:S01]  /*4360*/  LDSM.16.M88.4 R8, [R118+0x8c00] ;  /* 0x008c00007608783b */ /* 0x000e620000000200 */
[----:B------:R-:W-:Y:S01]  /*4370*/  VIADD R20, R38, 0x21 ;  /* 0x0000002126147836 */ /* 0x000fe20000000000 */
[----:B------:R-:W-:Y:S01]  /*4380*/  FSEL R115, R115, -INF , !P1 ;  /* 0xff80000073737808 */ /* 0x000fe20004800000 */
[-C--:B------:R-:W-:Y:S01]  /*4390*/  FMUL.FTZ R0, R56, R112.reuse ;  /* 0x0000007038007220 */ /* 0x080fe20000410000 */
[-C--:B------:R-:W-:Y:S01]  /*43a0*/  ISETP.GE.AND P0, PT, R32, R113.reuse, PT ;  /* 0x000000712000720c */ /* 0x080fe20003f06270 */
[----:B------:R-:W-:Y:S01]  /*43b0*/  MUFU.TANH R119, R60 ;  /* 0x0000003c00777308 */ /* 0x000fe20000002400 */
[----:B------:R-:W-:Y:S01]  /*43c0*/  ISETP.GE.AND P2, PT, R20, R113, PT ;  /* 0x000000711400720c */ /* 0x000fe20003f46270 */
[C---:B------:R-:W-:Y:S01]  /*43d0*/  HMMA.16816.F32 R104, R12.reuse, R88, R104 ;  /* 0x000000580c68723c */ /* 0x040fe20000001868 */
[-C--:B------:R-:W-:Y:S01]  /*43e0*/  FMUL.FTZ R88, R93, R112.reuse ;  /* 0x000000705d587220 */ /* 0x080fe20000410000 */
[-C--:B------:R-:W-:Y:S01]  /*43f0*/  FMUL.FTZ R93, R95, R112.reuse ;  /* 0x000000705f5d7220 */ /* 0x080fe20000410000 */
[-C--:B------:R-:W-:Y:S01]  /*4400*/  FMUL.FTZ R89, R94, R112.reuse ;  /* 0x000000705e597220 */ /* 0x080fe20000410000 */
[----:B------:R-:W-:Y:S01]  /*4410*/  FSEL R20, R117, -INF , !P1 ;  /* 0xff80000075147808 */ /* 0x000fe20004800000 */
[----:B------:R-:W-:Y:S01]  /*4420*/  FMUL.FTZ R57, R57, R112 ;  /* 0x0000007039397220 */ /* 0x000fe20000410000 */
[----:B------:R-:W-:Y:S01]  /*4430*/  FSEL R110, R110, -INF , !P0 ;  /* 0xff8000006e6e7808 */ /* 0x000fe20004000000 */
[----:B------:R-:W4:Y:S01]  /*4440*/  MUFU.TANH R88, R88 ;  /* 0x0000005800587308 */ /* 0x000f220000002400 */
[----:B------:R-:W-:Y:S01]  /*4450*/  HMMA.16816.F32 R84, R12, R90, R84 ;  /* 0x0000005a0c54723c */ /* 0x000fe20000001854 */
[----:B--2---:R-:W-:Y:S01]  /*4460*/  FSEL R68, R111, -INF , !P6 ;  /* 0xff8000006f447808 */ /* 0x004fe20007000000 */
[----:B------:R-:W-:-:S04]  /*4470*/  DEPBAR.LE SB0, 0x0 ;  /* 0x000080000000791a */ /* 0x000fc80000000000 */
[----:B------:R-:W-:Y:S01]  /*4480*/  FSEL R39, R109, -INF , !P6 ;  /* 0xff8000006d277808 */ /* 0x000fe20007000000 */
[----:B------:R-:W2:Y:S01]  /*4490*/  MUFU.TANH R89, R89 ;  /* 0x0000005900597308 */ /* 0x000ea20000002400 */
[----:B---3--:R-:W-:Y:S01]  /*44a0*/  HMMA.16816.F32 R48, R24, R28, R48 ;  /* 0x0000001c1830723c */ /* 0x008fe20000001830 */
[----:B------:R-:W-:Y:S01]  /*44b0*/  FSEL R21, R92, -INF , !P5 ;  /* 0xff8000005c157808 */ /* 0x000fe20006800000 */
[----:B------:R-:W-:Y:S02]  /*44c0*/  VIADD R28, R38, 0x39 ;  /* 0x00000039261c7836 */ /* 0x000fe40000000000 */
[-C--:B------:R-:W-:Y:S01]  /*44d0*/  FMUL.FTZ R90, R105, R112.reuse ;  /* 0x00000070695a7220 */ /* 0x080fe20000410000 */
[-C--:B------:R-:W-:Y:S01]  /*44e0*/  FMUL.FTZ R95, R107, R112.reuse ;  /* 0x000000706b5f7220 */ /* 0x080fe20000410000 */
[-C--:B------:R-:W-:Y:S01]  /*44f0*/  FMUL.FTZ R94, R104, R112.reuse ;  /* 0x00000070685e7220 */ /* 0x080fe20000410000 */
[-C--:B------:R-:W-:Y:S01]  /*4500*/  FMUL.FTZ R91, R106, R112.reuse ;  /* 0x000000706a5b7220 */ /* 0x080fe20000410000 */
[----:B------:R-:W-:Y:S01]  /*4510*/  MUFU.TANH R93, R93 ;  /* 0x0000005d005d7308 */ /* 0x000fe20000002400 */
[----:B------:R-:W-:Y:S01]  /*4520*/  HMMA.16816.F32 R44, R40, R22, R44 ;  /* 0x00000016282c723c */ /* 0x000fe2000000182c */
[----:B------:R-:W-:Y:S01]  /*4530*/  VIADD R22, R38, 0x38 ;  /* 0x0000003826167836 */ /* 0x000fe20000000000 */
[----:B----4-:R-:W-:Y:S01]  /*4540*/  FSEL R69, R88, -INF , !P4 ;  /* 0xff80000058457808 */ /* 0x010fe20006000000 */
[-C--:B------:R-:W-:Y:S01]  /*4550*/  FMUL.FTZ R84, R84, R112.reuse ;  /* 0x0000007054547220 */ /* 0x080fe20000410000 */
[-C--:B------:R-:W-:Y:S01]  /*4560*/  FMUL.FTZ R86, R86, R112.reuse ;  /* 0x0000007056567220 */ /* 0x080fe20000410000 */
[-C--:B------:R-:W-:Y:S01]  /*4570*/  FMUL.FTZ R85, R85, R112.reuse ;  /* 0x0000007055557220 */ /* 0x080fe20000410000 */
[-C--:B------:R-:W-:Y:S01]  /*4580*/  FMUL.FTZ R87, R87, R112.reuse ;  /* 0x0000007057577220 */ /* 0x080fe20000410000 */
[----:B------:R-:W3:Y:S01]  /*4590*/  MUFU.TANH R90, R90 ;  /* 0x0000005a005a7308 */ /* 0x000ee20000002400 */
[C---:B------:R-:W-:Y:S01]  /*45a0*/  HMMA.16816.F32 R52, R12.reuse, R18, R52 ;  /* 0x000000120c34723c */ /* 0x040fe20000001834 */
[----:B------:R-:W-:Y:S01]  /*45b0*/  VIADD R18, R38, 0x28 ;  /* 0x0000002826127836 */ /* 0x000fe20000000000 */
[----:B------:R-:W-:Y:S01]  /*45c0*/  FSEL R19, R108, -INF , !P0 ;  /* 0xff8000006c137808 */ /* 0x000fe20004000000 */
[-C--:B------:R-:W-:Y:S01]  /*45d0*/  FMUL.FTZ R60, R58, R112.reuse ;  /* 0x000000703a3c7220 */ /* 0x080fe20000410000 */
[----:B--2---:R-:W-:Y:S01]  /*45e0*/  FSEL R56, R89, -INF , !P5 ;  /* 0xff80000059387808 */ /* 0x004fe20006800000 */
[----:B------:R-:W-:Y:S01]  /*45f0*/  FMUL.FTZ R58, R59, R112 ;  /* 0x000000703b3a7220 */ /* 0x000fe20000410000 */
[----:B------:R-:W-:Y:S01]  /*4600*/  ISETP.GE.AND P1, PT, R18, R113, PT ;  /* 0x000000711200720c */ /* 0x000fe20003f26270 */
[----:B------:R-:W2:Y:S01]  /*4610*/  MUFU.TANH R95, R95 ;  /* 0x0000005f005f7308 */ /* 0x000ea20000002400 */
[----:B-1----:R-:W-:Y:S01]  /*4620*/  HMMA.16816.F32 R48, R12, R8, R48 ;  /* 0x000000080c30723c */ /* 0x002fe20000001830 */
[C---:B------:R-:W-:Y:S01]  /*4630*/  IADD3 R8, PT, PT, R38.reuse, 0x40, RZ ;  /* 0x0000004026087810 */ /* 0x040fe20007ffe0ff */
[----:B------:R-:W-:-:S05]  /*4640*/  VIADD R18, R38, 0x29 ;  /* 0x0000002926127836 */ /* 0x000fca0000000000 */
[----:B------:R-:W1:Y:S01]  /*4650*/  MUFU.TANH R84, R84 ;  /* 0x0000005400547308 */ /* 0x000e620000002400 */
[----:B---3--:R-:W-:Y:S01]  /*4660*/  FSEL R33, R90, -INF , !P2 ;  /* 0xff8000005a217808 */ /* 0x008fe20005000000 */
[----:B------:R-:W-:Y:S01]  /*4670*/  HMMA.16816.F32 R44, R24, R30, R44 ;  /* 0x0000001e182c723c */ /* 0x000fe2000000182c */
[-C--:B------:R-:W-:Y:S01]  /*4680*/  ISETP.GE.AND P0, PT, R18, R113.reuse, PT ;  /* 0x000000711200720c */ /* 0x080fe20003f06270 */
[----:B------:R-:W-:Y:S02]  /*4690*/  VIADD R18, R38, 0x30 ;  /* 0x0000003026127836 */ /* 0x000fe40000000000 */
[-C--:B------:R-:W-:Y:S01]  /*46a0*/  FMUL.FTZ R23, R53, R112.reuse ;  /* 0x0000007035177220 */ /* 0x080fe20000410000 */
[-C--:B------:R-:W-:Y:S01]  /*46b0*/  FMUL.FTZ R40, R54, R112.reuse ;  /* 0x0000007036287220 */ /* 0x080fe20000410000 */
[-C--:B------:R-:W-:Y:S01]  /*46c0*/  FMUL.FTZ R24, R55, R112.reuse ;  /* 0x0000007037187220 */ /* 0x080fe20000410000 */
[----:B------:R-:W3:Y:S01]  /*46d0*/  MUFU.TANH R86, R86 ;  /* 0x0000005600567308 */ /* 0x000ee20000002400 */
[----:B--2---:R-:W-:Y:S01]  /*46e0*/  FSEL R34, R95, -INF , !P2 ;  /* 0xff8000005f227808 */ /* 0x004fe20005000000 */
[-C--:B------:R-:W-:Y:S01]  /*46f0*/  FMUL.FTZ R52, R52, R112.reuse ;  /* 0x0000007034347220 */ /* 0x080fe20000410000 */
[-C--:B------:R-:W-:Y:S01]  /*4700*/  ISETP.GE.AND P2, PT, R8, R113.reuse, PT ;  /* 0x000000710800720c */ /* 0x080fe20003f46270 */
[----:B------:R-:W-:Y:S01]  /*4710*/  VIADD R8, R38, 0x41 ;  /* 0x0000004126087836 */ /* 0x000fe20000000000 */
[-C--:B------:R-:W-:Y:S01]  /*4720*/  ISETP.GE.AND P6, PT, R18, R113.reuse, PT ;  /* 0x000000711200720c */ /* 0x080fe20003fc6270 */
[----:B------:R-:W-:Y:S01]  /*4730*/  VIADD R18, R38, 0x31 ;  /* 0x0000003126127836 */ /* 0x000fe20000000000 */
[----:B------:R-:W-:Y:S01]  /*4740*/  FSEL R138, R138, -INF , !P2 ;  /* 0xff8000008a8a7808 */ /* 0x000fe20005000000 */
[----:B------:R-:W2:Y:S01]  /*4750*/  MUFU.TANH R85, R85 ;  /* 0x0000005500557308 */ /* 0x000ea20000002400 */
[----:B-1----:R-:W-:Y:S01]  /*4760*/  FSEL R61, R84, -INF , !P1 ;  /* 0xff800000543d7808 */ /* 0x002fe20004800000 */
[-C--:B------:R-:W-:Y:S01]  /*4770*/  FMUL.FTZ R30, R48, R112.reuse ;  /* 0x00000070301e7220 */ /* 0x080fe20000410000 */
[----:B------:R-:W-:Y:S01]  /*4780*/  FSEL R62, R82, -INF , !P6 ;  /* 0xff800000523e7808 */ /* 0x000fe20007000000 */
[-C--:B------:R-:W-:Y:S01]  /*4790*/  FMUL.FTZ R48, R50, R112.reuse ;  /* 0x0000007032307220 */ /* 0x080fe20000410000 */
[----:B------:R-:W-:Y:S01]  /*47a0*/  FSEL R139, R80, -INF , !P6 ;  /* 0xff800000508b7808 */ /* 0x000fe20007000000 */
[----:B------:R-:W-:Y:S01]  /*47b0*/  FMUL.FTZ R49, R49, R112 ;  /* 0x0000007031317220 */ /* 0x000fe20000410000 */
[----:B------:R-:W-:Y:S01]  /*47c0*/  ISETP.GE.AND P5, PT, R18, R113, PT ;  /* 0x000000711200720c */ /* 0x000fe20003fa6270 */
[----:B------:R-:W1:Y:S01]  /*47d0*/  MUFU.TANH R87, R87 ;  /* 0x0000005700577308 */ /* 0x000e620000002400 */
[----:B---3--:R-:W-:-:S02]  /*47e0*/  FSEL R36, R86, -INF , !P1 ;  /* 0xff80000056247808 */ /* 0x008fc40004800000 */
[-C--:B------:R-:W-:Y:S01]  /*47f0*/  ISETP.GE.AND P1, PT, R8, R113.reuse, PT ;  /* 0x000000710800720c */ /* 0x080fe20003f26270 */
[----:B------:R-:W-:Y:S01]  /*4800*/  VIADD R8, R38, 0x48 ;  /* 0x0000004826087836 */ /* 0x000fe20000000000 */
[----:B------:R-:W-:Y:S02]  /*4810*/  FSEL R64, R83, -INF , !P5 ;  /* 0xff80000053407808 */ /* 0x000fe40006800000 */
[----:B------:R-:W-:Y:S01]  /*4820*/  FSEL R63, R81, -INF , !P5 ;  /* 0xff800000513f7808 */ /* 0x000fe20006800000 */
[----:B------:R-:W3:Y:S01]  /*4830*/  MUFU.TANH R94, R94 ;  /* 0x0000005e005e7308 */ /* 0x000ee20000002400 */
[----:B--2---:R-:W-:Y:S02]  /*4840*/  FSEL R31, R85, -INF , !P0 ;  /* 0xff800000551f7808 */ /* 0x004fe40004000000 */
[----:B------:R-:W-:Y:S02]  /*4850*/  FSEL R18, R93, -INF , !P4 ;  /* 0xff8000005d127808 */ /* 0x000fe40006000000 */
[----:B------:R-:W-:-:S02]  /*4860*/  ISETP.GE.AND P4, PT, R22, R113, PT ;  /* 0x000000711600720c */ /* 0x000fc40003f86270 */
[----:B------:R-:W-:Y:S01]  /*4870*/  FSEL R137, R137, -INF , !P2 ;  /* 0xff80000089897808 */ /* 0x000fe20005000000 */
[----:B------:R-:W2:Y:S01]  /*4880*/  MUFU.TANH R91, R91 ;  /* 0x0000005b005b7308 */ /* 0x000ea20000002400 */
[----:B-1----:R-:W-:Y:S02]  /*4890*/  FSEL R144, R87, -INF , !P0 ;  /* 0xff80000057907808 */ /* 0x002fe40004000000 */
[-C--:B------:R-:W-:Y:S01]  /*48a0*/  ISETP.GE.AND P0, PT, R8, R113.reuse, PT ;  /* 0x000000710800720c */ /* 0x080fe20003f06270 */
[----:B------:R-:W-:Y:S01]  /*48b0*/  VIADD R8, R38, 0x49 ;  /* 0x0000004926087836 */ /* 0x000fe20000000000 */
[----:B------:R-:W-:Y:S02]  /*48c0*/  FSEL R133, R133, -INF , !P4 ;  /* 0xff80000085857808 */ /* 0x000fe40006000000 */
[----:B------:R-:W-:Y:S01]  /*48d0*/  FSEL R136, R136, -INF , !P1 ;  /* 0xff80000088887808 */ /* 0x000fe20004800000 */
[----:B------:R-:W1:Y:S01]  /*48e0*/  MUFU.TANH R134, R70 ;  /* 0x0000004600867308 */ /* 0x000e620000002400 */
[----:B------:R-:W-:Y:S01]  /*48f0*/  ISETP.GE.AND P6, PT, R8, R113, PT ;  /* 0x000000710800720c */ /* 0x000fe20003fc6270 */
[----:B------:R-:W-:Y:S01]  /*4900*/  VIADD R8, R38, 0x50 ;  /* 0x0000005026087836 */ /* 0x000fe20000000000 */
[----:B---3--:R-:W-:-:S02]  /*4910*/  FSEL R29, R94, -INF , !P3 ;  /* 0xff8000005e1d7808 */ /* 0x008fc40005800000 */
[----:B------:R-:W-:Y:S02]  /*4920*/  FSEL R135, R135, -INF , !P1 ;  /* 0xff80000087877808 */ /* 0x000fe40004800000 */
[-C--:B------:R-:W-:Y:S01]  /*4930*/  ISETP.GE.AND P5, PT, R8, R113.reuse, PT ;  /* 0x000000710800720c */ /* 0x080fe20003fa6270 */
[----:B------:R-:W-:Y:S01]  /*4940*/  VIADD R8, R38, 0x51 ;  /* 0x0000005126087836 */ /* 0x000fe20000000000 */
[----:B--2---:R-:W-:Y:S01]  /*4950*/  FSEL R32, R91, -INF , !P3 ;  /* 0xff8000005b207808 */ /* 0x004fe20005800000 */
[----:B------:R-:W-:Y:S01]  /*4960*/  MUFU.TANH R121, R65 ;  /* 0x0000004100797308 */ /* 0x000fe20000002400 */
[-C--:B------:R-:W-:Y:S02]  /*4970*/  ISETP.GE.AND P3, PT, R28, R113.reuse, PT ;  /* 0x000000711c00720c */ /* 0x080fe40003f66270 */
[----:B------:R-:W-:Y:S02]  /*4980*/  FSEL R28, R76, -INF , !P4 ;  /* 0xff8000004c1c7808 */ /* 0x000fe40006000000 */
[----:B------:R-:W-:-:S02]  /*4990*/  ISETP.GE.AND P4, PT, R8, R113, PT ;  /* 0x000000710800720c */ /* 0x000fc40003f86270 */
[----:B------:R-:W-:Y:S01]  /*49a0*/  HMMA.16816.F32 R8, R12, R10, R44 ;  /* 0x0000000a0c08723c */ /* 0x000fe2000000182c */
[----:B------:R-:W-:Y:S01]  /*49b0*/  VIADD R12, R38, 0x58 ;  /* 0x00000058260c7836 */ /* 0x000fe20000000000 */
[----:B------:R-:W-:Y:S01]  /*49c0*/  FSEL R140, R140, -INF , !P3 ;  /* 0xff8000008c8c7808 */ /* 0x000fe20005800000 */
[----:B------:R-:W2:Y:S01]  /*49d0*/  MUFU.TANH R126, R67 ;  /* 0x00000043007e7308 */ /* 0x000ea20000002400 */
[----:B------:R-:W-:Y:S01]  /*49e0*/  FSEL R141, R141, -INF , !P3 ;  /* 0xff8000008d8d7808 */ /* 0x000fe20005800000 */
[----:B------:R-:W-:Y:S01]  /*49f0*/  FMUL.FTZ R45, R51, R112 ;  /* 0x00000070332d7220 */ /* 0x000fe20000410000 */
[-C--:B------:R-:W-:Y:S01]  /*4a00*/  ISETP.GE.AND P3, PT, R12, R113.reuse, PT ;  /* 0x000000710c00720c */ /* 0x080fe20003f66270 */
[----:B------:R-:W-:Y:S01]  /*4a10*/  VIADD R12, R38, 0x59 ;  /* 0x00000059260c7836 */ /* 0x000fe20000000000 */
[----:B------:R-:W-:Y:S02]  /*4a20*/  FSEL R128, R128, -INF , !P5 ;  /* 0xff80000080807808 */ /* 0x000fe40006800000 */
[----:B------:R-:W-:Y:S01]  /*4a30*/  FSEL R123, R123, -INF , !P5 ;  /* 0xff8000007b7b7808 */ /* 0x000fe20006800000 */
[----:B------:R-:W-:Y:S01]  /*4a40*/  MUFU.TANH R57, R57 ;  /* 0x0000003900397308 */ /* 0x000fe20000002400 */
[----:B------:R-:W-:Y:S01]  /*4a50*/  ISETP.GE.AND P2, PT, R12, R113, PT ;  /* 0x000000710c00720c */ /* 0x000fe20003f46270 */
[----:B------:R-:W-:Y:S01]  /*4a60*/  VIADD R12, R38, 0x60 ;  /* 0x00000060260c7836 */ /* 0x000fe20000000000 */
[----:B-1----:R-:W-:-:S02]  /*4a70*/  FSEL R134, R134, -INF , !P0 ;  /* 0xff80000086867808 */ /* 0x002fc40004000000 */
[----:B------:R-:W-:Y:S02]  /*4a80*/  FSEL R131, R131, -INF , !P0 ;  /* 0xff80000083837808 */ /* 0x000fe40004000000 */
[-C--:B------:R-:W-:Y:S01]  /*4a90*/  ISETP.GE.AND P1, PT, R12, R113.reuse, PT ;  /* 0x000000710c00720c */ /* 0x080fe20003f26270 */
[----:B------:R-:W1:Y:S01]  /*4aa0*/  MUFU.TANH R58, R58 ;  /* 0x0000003a003a7308 */ /* 0x000e620000002400 */
[-C--:B------:R-:W-:Y:S01]  /*4ab0*/  FMUL.FTZ R43, R8, R112.reuse ;  /* 0x00000070082b7220 */ /* 0x080fe20000410000 */
[C---:B------:R-:W-:Y:S01]  /*4ac0*/  VIADD R8, R38.reuse, 0x69 ;  /* 0x0000006926087836 */ /* 0x040fe20000000000 */
[----:B------:R-:W-:Y:S01]  /*4ad0*/  IADD3 R12, PT, PT, R38, 0x61, RZ ;  /* 0x00000061260c7810 */ /* 0x000fe20007ffe0ff */
[-C--:B------:R-:W-:Y:S01]  /*4ae0*/  FMUL.FTZ R9, R9, R112.reuse ;  /* 0x0000007009097220 */ /* 0x080fe20000410000 */
[-C--:B------:R-:W-:Y:S01]  /*4af0*/  FMUL.FTZ R10, R10, R112.reuse ;  /* 0x000000700a0a7220 */ /* 0x080fe20000410000 */
[----:B------:R-:W-:Y:S01]  /*4b00*/  FMUL.FTZ R11, R11, R112 ;  /* 0x000000700b0b7220 */ /* 0x000fe20000410000 */
[-C--:B------:R-:W-:Y:S01]  /*4b10*/  ISETP.GE.AND P5, PT, R8, R113.reuse, PT ;  /* 0x000000710800720c */ /* 0x080fe20003fa6270 */
[----:B------:R-:W3:Y:S01]  /*4b20*/  MUFU.TANH R142, R71 ;  /* 0x00000047008e7308 */ /* 0x000ee20000002400 */
[----:B------:R-:W-:Y:S01]  /*4b30*/  VIADD R8, R38, 0x70 ;  /* 0x0000007026087836 */ /* 0x000fe20000000000 */
[----:B------:R-:W-:Y:S01]  /*4b40*/  ISETP.GE.AND P0, PT, R12, R113, PT ;  /* 0x000000710c00720c */ /* 0x000fe20003f06270 */
[----:B------:R-:W-:Y:S01]  /*4b50*/  VIADD R12, R38, 0x68 ;  /* 0x00000068260c7836 */ /* 0x000fe20000000000 */
[----:B--2---:R-:W-:-:S02]  /*4b60*/  FSEL R126, R126, -INF , !P4 ;  /* 0xff8000007e7e7808 */ /* 0x004fc40006000000 */
[----:B------:R-:W-:Y:S02]  /*4b70*/  FSEL R121, R121, -INF , !P4 ;  /* 0xff80000079797808 */ /* 0x000fe40006000000 */
[----:B------:R-:W2:Y:S01]  /*4b80*/  MUFU.TANH R37, R37 ;  /* 0x0000002500257308 */ /* 0x000ea20000002400 */
[----:B------:R-:W-:Y:S01]  /*4b90*/  ISETP.GE.AND P4, PT, R8, R113, PT ;  /* 0x000000710800720c */ /* 0x000fe20003f86270 */
[----:B------:R-:W-:Y:S01]  /*4ba0*/  VIADD R8, R38, 0x71 ;  /* 0x0000007126087836 */ /* 0x000fe20000000000 */
[----:B-1----:R-:W-:Y:S02]  /*4bb0*/  FSEL R58, R58, -INF , !P0 ;  /* 0xff8000003a3a7808 */ /* 0x002fe40004000000 */
[----:B------:R-:W-:Y:S02]  /*4bc0*/  FSEL R57, R57, -INF , !P0 ;  /* 0xff80000039397808 */ /* 0x000fe40004000000 */
[----:B------:R-:W-:Y:S01]  /*4bd0*/  ISETP.GT.AND P0, PT, R172, R165, PT ;  /* 0x000000a5ac00720c */ /* 0x000fe20003f04270 */
[----:B------:R-:W1:Y:S01]  /*4be0*/  MUFU.TANH R0, R0 ;  /* 0x0000000000007308 */ /* 0x000e620000002400 */
[----:B------:R-:W-:-:S02]  /*4bf0*/  FSEL R124, R124, -INF , !P3 ;  /* 0xff8000007c7c7808 */ /* 0x000fc40005800000 */
[----:B------:R-:W-:Y:S02]  /*4c00*/  FSEL R119, R119, -INF , !P3 ;  /* 0xff80000077777808 */ /* 0x000fe40005800000 */
[----:B------:R-:W-:Y:S01]  /*4c10*/  ISETP.GE.AND P3, PT, R8, R113, PT ;  /* 0x000000710800720c */ /* 0x000fe20003f66270 */
[----:B------:R-:W-:Y:S01]  /*4c20*/  VIADD R8, R38, 0x78 ;  /* 0x0000007826087836 */ /* 0x000fe20000000000 */
[----:B---3--:R-:W-:Y:S01]  /*4c30*/  FSEL R142, R142, -INF , !P6 ;  /* 0xff8000008e8e7808 */ /* 0x008fe20007000000 */
[----:B------:R-:W3:Y:S01]  /*4c40*/  MUFU.TANH R60, R60 ;  /* 0x0000003c003c7308 */ /* 0x000ee20000002400 */
[----:B------:R-:W-:Y:S01]  /*4c50*/  VIADD R38, R38, 0x79 ;  /* 0x0000007926267836 */ /* 0x000fe20000000000 */
[----:B------:R-:W-:Y:S02]  /*4c60*/  FSEL R129, R129, -INF , !P6 ;  /* 0xff80000081817808 */ /* 0x000fe40007000000 */
[----:B------:R-:W-:Y:S02]  /*4c70*/  FSEL R66, R66, -INF , !P2 ;  /* 0xff80000042427808 */ /* 0x000fe40005000000 */
[----:B--2---:R-:W-:-:S02]  /*4c80*/  FSEL R117, R37, -INF , !P2 ;  /* 0xff80000025757808 */ /* 0x004fc40005000000 */
[----:B------:R-:W2:Y:S01]  /*4c90*/  MUFU.TANH R22, R52 ;  /* 0x0000003400167308 */ /* 0x000ea20000002400 */
[----:B-1----:R-:W-:Y:S02]  /*4ca0*/  FSEL R59, R0, -INF , !P1 ;  /* 0xff800000003b7808 */ /* 0x002fe40004800000 */
[-C--:B------:R-:W-:Y:S02]  /*4cb0*/  ISETP.GE.AND P6, PT, R12, R113.reuse, PT ;  /* 0x000000710c00720c */ /* 0x080fe40003fc6270 */
[----:B------:R-:W-:-:S03]  /*4cc0*/  ISETP.GE.AND P2, PT, R8, R113, PT ;  /* 0x000000710800720c */ /* 0x000fc60003f46270 */
[----:B------:R-:W1:Y:S01]  /*4cd0*/  MUFU.TANH R23, R23 ;  /* 0x0000001700177308 */ /* 0x000e620000002400 */
[----:B---3--:R-:W-:Y:S02]  /*4ce0*/  FSEL R60, R60, -INF , !P1 ;  /* 0xff8000003c3c7808 */ /* 0x008fe40004800000 */
[----:B------:R-:W-:-:S05]  /*4cf0*/  ISETP.GE.AND P1, PT, R38, R113, PT ;  /* 0x000000712600720c */ /* 0x000fca0003f26270 */
[----:B------:R-:W3:Y:S01]  /*4d00*/  MUFU.TANH R40, R40 ;  /* 0x0000002800287308 */ /* 0x000ee20000002400 */
[----:B--2---:R-:W-:-:S07]  /*4d10*/  FSEL R27, R22, -INF , !P6 ;  /* 0xff800000161b7808 */ /* 0x004fce0007000000 */
[----:B------:R-:W2:Y:S01]  /*4d20*/  MUFU.TANH R24, R24 ;  /* 0x0000001800187308 */ /* 0x000ea20000002400 */
[----:B-1----:R-:W-:-:S07]  /*4d30*/  FSEL R25, R23, -INF , !P5 ;  /* 0xff80000017197808 */ /* 0x002fce0006800000 */
[----:B------:R-:W1:Y:S01]  /*4d40*/  MUFU.TANH R30, R30 ;  /* 0x0000001e001e7308 */ /* 0x000e620000002400 */
[----:B---3--:R-:W-:-:S07]  /*4d50*/  FSEL R26, R40, -INF , !P6 ;  /* 0xff800000281a7808 */ /* 0x008fce0007000000 */
        /* <DEDUP_REMOVED lines=13> */
[----:B--2---:R-:W-:Y:S02]  /*4e30*/  FSEL R41, R41, -INF , !P1 ;  /* 0xff80000029297808 */ /* 0x004fe40004800000 */
[----:B-1----:R-:W-:Y:S02]  /*4e40*/  FSEL R44, R44, -INF , !P2 ;  /* 0xff8000002c2c7808 */ /* 0x002fe40005000000 */
        /* <DEDUP_REMOVED lines=16> */
.L_x_1267:
        /* <DEDUP_REMOVED lines=60> */
.L_x_1268:
[----:B------:R-:W-:Y:S05]  /*5310*/  BSYNC.RECONVERGENT B0 ;  /* 0x0000000000007941 */ /* 0x000fea0003800200 */
.L_x_1266:
[-C--:B------:R-:W-:Y:S01]  /*5320*/  ISETP.GE.AND P2, PT, R177, R174.reuse, PT ;  /* 0x000000aeb100720c */ /* 0x080fe20003f46270 */
[----:B------:R-:W-:Y:S01]  /*5330*/  IMAD.SHL.U32 R0, R160, 0x40, RZ ;  /* 0x00000040a0007824 */ /* 0x000fe200078e00ff */
[-C--:B------:R-:W-:Y:S01]  /*5340*/  ISETP.GE.AND P1, PT, R173, R174.reuse, PT ;  /* 0x000000aead00720c */ /* 0x080fe20003f26270 */
[----:B------:R-:W-:Y:S01]  /*5350*/  BSSY.RECONVERGENT B0, `(.L_x_1269) ;  /* 0x000004d000007945 */ /* 0x000fe20003800200 */
[----:B------:R-:W-:Y:S02]  /*5360*/  ISETP.GE.AND P0, PT, R171, R174, PT ;  /* 0x000000aeab00720c */ /* 0x000fe40003f06270 */
[----:B------:R-:W-:Y:S02]  /*5370*/  IADD3 R14, P3, PT, R0, R167, RZ ;  /* 0x000000a7000e7210 */ /* 0x000fe40007f7e0ff */
[----:B------:R-:W-:Y:S02]  /*5380*/  SHF.L.U64.HI R9, R160, 0x6, R161 ;  /* 0x00000006a0097819 */ /* 0x000fe400000102a1 */
[----:B------:R-:W-:-:S02]  /*5390*/  IADD3 R12, P4, PT, R0, R14, RZ ;  /* 0x0000000e000c7210 */ /* 0x000fc40007f9e0ff */
[C---:B------:R-:W-:Y:S01]  /*53a0*/  IADD3.X R15, PT, PT, R9.reuse, R166, RZ, P3, !PT ;  /* 0x000000a6090f7210 */ /* 0x040fe20001ffe4ff */
[----:B------:R-:W-:Y:S01]  /*53b0*/  @!P2 IMAD.MOV.U32 R10, RZ, RZ, R167 ;  /* 0x000000ffff0aa224 */ /* 0x000fe200078e00a7 */
[----:B------:R-:W-:Y:S01]  /*53c0*/  IADD3 R8, P3, PT, R0, R12, RZ ;  /* 0x0000000c00087210 */ /* 0x000fe20007f7e0ff */
[----:B------:R-:W-:Y:S01]  /*53d0*/  @!P2 IMAD.MOV.U32 R11, RZ, RZ, R166 ;  /* 0x000000ffff0ba224 */ /* 0x000fe200078e00a6 */
[----:B------:R-:W-:-:S04]  /*53e0*/  IADD3.X R13, PT, PT, R9, R15, RZ, P4, !PT ;  /* 0x0000000f090d7210 */ /* 0x000fc800027fe4ff */
[----:B------:R-:W-:Y:S01]  /*53f0*/  @!PT LDS RZ, [RZ] ;  /* 0x00000000fffff984 */ /* 0x000fe20000000800 */
[----:B------:R-:W-:Y:S01]  /*5400*/  @!PT LDS RZ, [RZ] ;  /* 0x00000000fffff984 */ /* 0x000fe20000000800 */
[----:B------:R-:W-:Y:S01]  /*5410*/  @!PT LDS RZ, [RZ] ;  /* 0x00000000fffff984 */ /* 0x000fe20000000800 */
[----:B------:R1:W-:Y:S01]  /*5420*/  @!P2 LDGSTS.E.BYPASS.LTC128B.128 [R175+0x3000], desc[UR4][R10.64] ;  /* 0x030000000aafafae */ /* 0x0003e2000b981a04 */
[----:B------:R-:W-:-:S03]  /*5430*/  IADD3.X R9, PT, PT, R9, R13, RZ, P3, !PT ;  /* 0x0000000d09097210 */ /* 0x000fc60001ffe4ff */
[----:B------:R2:W-:Y:S01]  /*5440*/  @P2 STS.128 [R175+0x3000], RZ ;  /* 0x003000ffaf002388 */ /* 0x0005e20000000c00 */
[----:B-1----:R-:W-:Y:S02]  /*5450*/  @!P1 IMAD.MOV.U32 R10, RZ, RZ, R167 ;  /* 0x000000ffff0a9224 */ /* 0x002fe400078e00a7 */
[----:B------:R-:W-:-:S05]  /*5460*/  @!P1 IMAD.MOV.U32 R11, RZ, RZ, R166 ;  /* 0x000000ffff0b9224 */ /* 0x000fca00078e00a6 */
[----:B------:R-:W-:Y:S01]  /*5470*/  @!PT LDS RZ, [RZ] ;  /* 0x00000000fffff984 */ /* 0x000fe20000000800 */
[----:B------:R-:W-:Y:S01]  /*5480*/  @!PT LDS RZ, [RZ] ;  /* 0x00000000fffff984 */ /* 0x000fe20000000800 */
[----:B------:R-:W-:Y:S01]  /*5490*/  @!PT LDS RZ, [RZ] ;  /* 0x00000000fffff984 */ /* 0x000fe20000000800 */
[----:B------:R1:W-:Y:S04]  /*54a0*/  @!P1 LDGSTS.E.BYPASS.LTC128B.128 [R175+0x5000], desc[UR4][R10.64+0x40] ;  /* 0x050000400aaf9fae */ /* 0x0003e8000b981a04 */
[----:B------:R2:W-:Y:S01]  /*54b0*/  @P1 STS.128 [R175+0x5000], RZ ;  /* 0x005000ffaf001388 */ /* 0x0005e20000000c00 */
[----:B-1----:R-:W-:Y:S02]  /*54c0*/  @!P0 IMAD.MOV.U32 R10, RZ, RZ, R167 ;  /* 0x000000ffff0a8224 */ /* 0x002fe400078e00a7 */
        /* <DEDUP_REMOVED lines=52> */
.L_x_1270:
[----:B------:R3:W-:Y:S02]  /*5810*/  STS.128 [R175+0x8800], RZ ;  /* 0x008800ffaf007388 */ /* 0x0007e40000000c00 */
.L_x_1271:
[----:B------:R-:W-:Y:S05]  /*5820*/  BSYNC.RECONVERGENT B0 ;  /* 0x0000000000007941 */ /* 0x000fea0003800200 */
.L_x_1269:
[----:B------:R-:W0:Y:S02]  /*5830*/  LDGDEPBAR ;  /* 0x00000000000079af */ /* 0x000e240000000000 */
.L_x_1265:
[----:B------:R-:W-:Y:S05]  /*5840*/  BSYNC.RECONVERGENT B1 ;  /* 0x0000000000017941 */ /* 0x000fea0003800200 */
.L_x_1264:
[----:B------:R-:W4:Y:S01]  /*5850*/  LD.E R53, desc[UR4][R2.64+0xdc] ;  /* 0x0000dc0402357980 */ /* 0x000f22000c101900 */
[----:B-12---:R-:W-:Y:S02]  /*5860*/  FMNMX3.FTZ R9, R16, R98, R116, !PT ;  /* 0x0000006210097276 */ /* 0x006fe40007810074 */
        /* <DEDUP_REMOVED lines=33> */
[----:B------:R-:W-:-:S03]  /*5a80*/  IADD3 R6, PT, PT, R6, -0x2, RZ ;  /* 0xfffffffe06067810 */ /* 0x000fc60007ffe0ff */
[----:B------:R-:W2:Y:S04]  /*5a90*/  SHFL.BFLY PT, R9, R8, 0x2, 0x1f ;  /* 0x0c401f0008097f89 */ /* 0x000ea800000e0000 */
[----:B------:R-:W-:Y:S04]  /*5aa0*/  LDSM.16.MT88.4 R92, [R156+0xb000] ;  /* 0x00b000009c5c783b */ /* 0x000fe80000004200 */
[----:B------:R-:W-:Y:S04]  /*5ab0*/  LDSM.16.MT88.4 R12, [R156+0xb400] ;  /* 0x00b400009c0c783b */ /* 0x000fe80000004200 */
[----:B------:R-:W-:Y:S01]  /*5ac0*/  LDSM.16.MT88.4 R76, [R156+0xd000] ;  /* 0x00d000009c4c783b */ /* 0x000fe20000004200 */
[----:B-1----:R-:W-:-:S02]  /*5ad0*/  FMNMX.FTZ R11, R10, R11, !PT ;  /* 0x0000000b0a0b7209 */ /* 0x002fc40007810000 */
[----:B--2---:R-:W-:-:S03]  /*5ae0*/  FMNMX.FTZ R9, R8, R9, !PT ;  /* 0x0000000908097209 */ /* 0x004fc60007810000 */
        /* <DEDUP_REMOVED lines=60> */
[----:B---3--:R-:W-:Y:S01]  /*5eb0*/  F2FP.F16.F32.PACK_AB R71, R65, R120 ;  /* 0x000000784147723e */ /* 0x008fe200000000ff */
[-CC-:B------:R-:W-:Y:S01]  /*5ec0*/  FFMA.FTZ R129, R142, R53.reuse, -R51.reuse ;  /* 0x000000358e817223 */ /* 0x180fe20000010833 */
[-CC-:B------:R-:W-:Y:S01]  /*5ed0*/  FFMA.FTZ R137, R126, R53.reuse, -R51.reuse ;  /* 0x000000357e897223 */ /* 0x180fe20000010833 */
[-CC-:B------:R-:W-:Y:S01]  /*5ee0*/  FFMA.FTZ R128, R128, R53.reuse, -R51.reuse ;  /* 0x0000003580807223 */ /* 0x180fe20000010833 */
[-C--:B------:R-:W-:Y:S01]  /*5ef0*/  FFMA.FTZ R124, R124, R53.reuse, -R51 ;  /* 0x000000357c7c7223 */ /* 0x080fe20000010833 */
[-CC-:B------:R-:W-:Y:S01]  /*5f00*/  FFMA.FTZ R123, R123, R53.reuse, -R54.reuse ;  /* 0x000000357b7b7223 */ /* 0x180fe20000010836 */
[-CC-:B------:R-:W-:Y:S01]  /*5f10*/  FFMA.FTZ R126, R121, R53.reuse, -R54.reuse ;  /* 0x00000035797e7223 */ /* 0x180fe20000010836 */
[----:B------:R-:W-:Y:S01]  /*5f20*/  MUFU.EX2 R122, R122 ;  /* 0x0000007a007a7308 */ /* 0x000fe20000000800 */
[-CC-:B------:R-:W-:Y:S01]  /*5f30*/  FFMA.FTZ R119, R119, R53.reuse, -R54.reuse ;  /* 0x0000003577777223 */ /* 0x180fe20000010836 */
[----:B------:R-:W-:Y:S01]  /*5f40*/  FADD.FTZ R125, R130, R125 ;  /* 0x0000007d827d7221 */ /* 0x000fe20000010000 */
[-C--:B------:R-:W-:Y:S01]  /*5f50*/  FFMA.FTZ R60, R60, R53.reuse, -R51 ;  /* 0x000000353c3c7223 */ /* 0x080fe20000010833 */
[-CC-:B------:R-:W-:Y:S01]  /*5f60*/  FFMA.FTZ R59, R59, R53.reuse, -R54.reuse ;  /* 0x000000353b3b7223 */ /* 0x180fe20000010836 */
[----:B------:R-:W-:Y:S01]  /*5f70*/  FFMA.FTZ R185, R41, R53, -R54 ;  /* 0x0000003529b97223 */ /* 0x000fe20000010836 */
[----:B------:R-:W-:Y:S01]  /*5f80*/  FADD.FTZ R120, R120, R125 ;  /* 0x0000007d78787221 */ /* 0x000fe20000010000 */
[----:B------:R-:W-:Y:S01]  /*5f90*/  ISETP.GE.AND P0, PT, R6, R165, PT ;  /* 0x000000a50600720c */ /* 0x000fe20003f06270 */
[----:B------:R-:W3:Y:S01]  /*5fa0*/  MUFU.EX2 R67, R67 ;  /* 0x0000004300437308 */ /* 0x000ee20000000800 */
[----:B--2---:R-:W-:Y:S01]  /*5fb0*/  F2FP.F16.F32.PACK_AB R68, R127, R132 ;  /* 0x000000847f44723e */ /* 0x004fe200000000ff */
[----:B------:R-:W-:Y:S01]  /*5fc0*/  FADD.FTZ R127, R132, R127 ;  /* 0x0000007f847f7221 */ /* 0x000fe20000010000 */
[----:B------:R-:W-:Y:S01]  /*5fd0*/  FADD.FTZ R121, R65, R120 ;  /* 0x0000007841797221 */ /* 0x000fe20000010000 */
[-CC-:B------:R-:W-:Y:S01]  /*5fe0*/  FFMA.FTZ R65, R58, R53.reuse, -R51.reuse ;  /* 0x000000353a417223 */ /* 0x180fe20000010833 */
[-C--:B------:R-:W-:Y:S01]  /*5ff0*/  FFMA.FTZ R58, R26, R53.reuse, -R51 ;  /* 0x000000351a3a7223 */ /* 0x080fe20000010833 */
[----:B------:R-:W-:-:S02]  /*6000*/  FFMA.FTZ R120, R25, R53, -R54 ;  /* 0x0000003519787223 */ /* 0x000fc40000010836 */
[----:B------:R-:W-:Y:S08]  /*6010*/  MUFU.EX2 R50, R50 ;  /* 0x0000003200327308 */ /* 0x000ff00000000800 */
[----:B------:R-:W2:Y:S01]  /*6020*/  MUFU.EX2 R49, R49 ;  /* 0x0000003100317308 */ /* 0x000ea20000000800 */
[----:B---3--:R-:W-:Y:S01]  /*6030*/  F2FP.F16.F32.PACK_AB R70, R67, R122 ;  /* 0x0000007a4346723e */ /* 0x008fe200000000ff */
[----:B------:R-:W-:-:S04]  /*6040*/  FADD.FTZ R122, R122, R127 ;  /* 0x0000007f7a7a7221 */ /* 0x000fc80000010000 */
[----:B------:R-:W-:Y:S01]  /*6050*/  FADD.FTZ R125, R67, R122 ;  /* 0x0000007a437d7221 */ /* 0x000fe20000010000 */
[-CC-:B------:R-:W-:Y:S01]  /*6060*/  FFMA.FTZ R67, R24, R53.reuse, -R51.reuse ;  /* 0x0000003518437223 */ /* 0x180fe20000010833 */
[----:B------:R-:W3:Y:S01]  /*6070*/  MUFU.EX2 R40, R40 ;  /* 0x0000002800287308 */ /* 0x000ee20000000800 */
[----:B------:R-:W-:Y:S01]  /*6080*/  HMMA.16816.F32 R96, R68, R92, RZ ;  /* 0x0000005c4460723c */ /* 0x000fe200000018ff */
[----:B------:R-:W-:-:S06]  /*6090*/  FFMA.FTZ R122, R48, R53, -R51 ;  /* 0x00000035307a7223 */ /* 0x000fcc0000010833 */
[----:B------:R-:W-:Y:S01]  /*60a0*/  MUFU.EX2 R56, R56 ;  /* 0x0000003800387308 */ /* 0x000fe20000000800 */
[C---:B------:R-:W-:Y:S01]  /*60b0*/  HMMA.16816.F32 R92, R68.reuse, R94, RZ ;  /* 0x0000005e445c723c */ /* 0x040fe200000018ff */
[----:B--2---:R-:W-:Y:S01]  /*60c0*/  F2FP.F16.F32.PACK_AB R9, R49, R50 ;  /* 0x000000323109723e */ /* 0x004fe200000000ff */
[----:B------:R-:W-:Y:S01]  /*60d0*/  FADD.FTZ R50, R50, R121 ;  /* 0x0000007932327221 */ /* 0x000fe20000010000 */
[-CC-:B------:R-:W-:Y:S01]  /*60e0*/  FFMA.FTZ R121, R45, R53.reuse, -R51.reuse ;  /* 0x000000352d797223 */ /* 0x180fe20000010833 */
[-C--:B------:R-:W-:Y:S01]  /*60f0*/  FFMA.FTZ R45, R44, R53.reuse, -R51 ;  /* 0x000000352c2d7223 */ /* 0x080fe20000010833 */
[-C--:B------:R-:W-:Y:S01]  /*6100*/  FFMA.FTZ R44, R47, R53.reuse, -R54 ;  /* 0x000000352f2c7223 */ /* 0x080fe20000010836 */
[----:B------:R-:W-:Y:S01]  /*6110*/  FADD.FTZ R49, R49, R50 ;  /* 0x0000003231317221 */ /* 0x000fe20000010000 */
[----:B------:R-:W2:Y:S01]  /*6120*/  MUFU.EX2 R55, R55 ;  /* 0x0000003700377308 */ /* 0x000ea20000000800 */
[----:B------:R-:W-:Y:S01]  /*6130*/  HMMA.16816.F32 R104, R68, R100, RZ ;  /* 0x000000644468723c */ /* 0x000fe200000018ff */
[-CC-:B------:R-:W-:Y:S01]  /*6140*/  FFMA.FTZ R47, R46, R53.reuse, -R54.reuse ;  /* 0x000000352e2f7223 */ /* 0x180fe20000010836 */
[----:B------:R-:W-:Y:S01]  /*6150*/  FFMA.FTZ R46, R43, R53, -R54 ;  /* 0x000000352b2e7223 */ /* 0x000fe20000010836 */
[----:B---3--:R-:W-:-:S04]  /*6160*/  FADD.FTZ R48, R40, R49 ;  /* 0x0000003128307221 */ /* 0x008fc80000010000 */
[----:B------:R-:W-:Y:S01]  /*6170*/  MUFU.EX2 R39, R39 ;  /* 0x0000002700277308 */ /* 0x000fe20000000800 */
[C---:B------:R-:W-:Y:S07]  /*6180*/  HMMA.16816.F32 R100, R68.reuse, R102, RZ ;  /* 0x000000664464723c */ /* 0x040fee00000018ff */
[----:B------:R-:W3:Y:S01]  /*6190*/  MUFU.EX2 R38, R38 ;  /* 0x0000002600267308 */ /* 0x000ee20000000800 */
[----:B--2---:R-:W-:Y:S01]  /*61a0*/  F2FP.F16.F32.PACK_AB R8, R55, R56 ;  /* 0x000000383708723e */ /* 0x004fe200000000ff */
[----:B------:R-:W-:Y:S01]  /*61b0*/  HMMA.16816.F32 R112, R68, R108, RZ ;  /* 0x0000006c4470723c */ /* 0x000fe200000018ff */
[----:B------:R-:W-:-:S04]  /*61c0*/  FADD.FTZ R56, R56, R125 ;  /* 0x0000007d38387221 */ /* 0x000fc80000010000 */
[----:B------:R-:W-:Y:S01]  /*61d0*/  FADD.FTZ R50, R55, R56 ;  /* 0x0000003837327221 */ /* 0x000fe20000010000 */
[----:B------:R-:W2:Y:S02]  /*61e0*/  MUFU.EX2 R37, R37 ;  /* 0x0000002500257308 */ /* 0x000ea40000000800 */
[C---:B----4-:R-:W-:Y:S06]  /*61f0*/  HMMA.16816.F32 R88, R68.reuse, R84, RZ ;  /* 0x000000544458723c */ /* 0x050fec00000018ff */
[----:B------:R-:W-:Y:S01]  /*6200*/  MUFU.EX2 R35, R35 ;  /* 0x0000002300237308 */ /* 0x000fe20000000800 */
[----:B---3--:R-:W-:Y:S01]  /*6210*/  F2FP.F16.F32.PACK_AB R10, R38, R39 ;  /* 0x00000027260a723e */ /* 0x008fe200000000ff */
[----:B------:R-:W-:Y:S01]  /*6220*/  HMMA.16816.F32 R80, R68, R76, RZ ;  /* 0x0000004c4450723c */ /* 0x000fe200000018ff */
[----:B------:R-:W-:-:S04]  /*6230*/  FADD.FTZ R39, R39, R50 ;  /* 0x0000003227277221 */ /* 0x000fc80000010000 */
[----:B------:R-:W-:Y:S01]  /*6240*/  FADD.FTZ R39, R38, R39 ;  /* 0x0000002726277221 */ /* 0x000fe20000010000 */
[----:B------:R-:W-:Y:S01]  /*6250*/  MUFU.EX2 R34, R34 ;  /* 0x0000002200227308 */ /* 0x000fe20000000800 */
[C---:B--2---:R-:W-:Y:S01]  /*6260*/  F2FP.F16.F32.PACK_AB R11, R37.reuse, R40 ;  /* 0x00000028250b723e */ /* 0x044fe200000000ff */
[----:B------:R-:W-:Y:S01]  /*6270*/  HMMA.16816.F32 R108, R68, R110, RZ ;  /* 0x0000006e446c723c */ /* 0x000fe200000018ff */
[----:B------:R-:W-:-:S05]  /*6280*/  FADD.FTZ R48, R37, R48 ;  /* 0x0000003025307221 */ /* 0x000fca0000010000 */
[----:B------:R-:W-:Y:S02]  /*6290*/  MUFU.EX2 R32, R32 ;  /* 0x0000002000207308 */ /* 0x000fe40000000800 */
[C---:B------:R-:W-:Y:S06]  /*62a0*/  HMMA.16816.F32 R96, R8.reuse, R12, R96 ;  /* 0x0000000c0860723c */ /* 0x040fec0000001860 */
[----:B------:R-:W-:Y:S02]  /*62b0*/  MUFU.EX2 R36, R36 ;  /* 0x0000002400247308 */ /* 0x000fe40000000800 */
[C---:B------:R-:W-:Y:S01]  /*62c0*/  HMMA.16816.F32 R92, R8.reuse, R14, R92 ;  /* 0x0000000e085c723c */ /* 0x040fe2000000185c */
[----:B------:R-:W2:Y:S05]  /*62d0*/  LDSM.16.MT88.4 R12, [R116+0xd000] ;  /* 0x00d00000740c783b */ /* 0x000eaa0000004200 */
[----:B------:R-:W3:Y:S02]  /*62e0*/  MUFU.EX2 R33, R33 ;  /* 0x0000002100217308 */ /* 0x000ee40000000800 */
[C---:B-----5:R-:W-:Y:S06]  /*62f0*/  HMMA.16816.F32 R104, R8.reuse, R16, R104 ;  /* 0x000000100868723c */ /* 0x060fec0000001868 */
[----:B------:R4:W-:Y:S02]  /*6300*/  MUFU.EX2 R31, R61 ;  /* 0x0000003d001f7308 */ /* 0x0009e40000000800 */
[----:B------:R-:W-:Y:S01]  /*6310*/  HMMA.16816.F32 R100, R8, R18, R100 ;  /* 0x000000120864723c */ /* 0x000fe20000001864 */
[----:B------:R-:W5:Y:S05]  /*6320*/  LDSM.16.MT88.4 R16, [R156+0xd400] ;  /* 0x00d400009c10783b */ /* 0x000f6a0000004200 */
[----:B------:R-:W3:Y:S02]  /*6330*/  MUFU.EX2 R30, R30 ;  /* 0x0000001e001e7308 */ /* 0x000ee40000000800 */
[C---:B------:R-:W-:Y:S06]  /*6340*/  HMMA.16816.F32 R84, R68.reuse, R86, RZ ;  /* 0x000000564454723c */ /* 0x040fec00000018ff */
[----:B------:R-:W3:Y:S01]  /*6350*/  MUFU.EX2 R29, R29 ;  /* 0x0000001d001d7308 */ /* 0x000ee20000000800 */
[-C--:B----4-:R-:W-:Y:S01]  /*6360*/  FFMA.FTZ R61, R64, R53.reuse, -R51 ;  /* 0x00000035403d7223 */ /* 0x090fe20000010833 */
[----:B------:R-:W-:Y:S01]  /*6370*/  HMMA.16816.F32 R76, R68, R78, RZ ;  /* 0x0000004e444c723c */ /* 0x000fe200000018ff */
[----:B------:R-:W-:-:S05]  /*6380*/  FFMA.FTZ R64, R139, R53, -R54 ;  /* 0x000000358b407223 */ /* 0x000fca0000010836 */
        /* <DEDUP_REMOVED lines=25> */
[----:B---3--:R-:W-:Y:S01]  /*6520*/  F2FP.F16.F32.PACK_AB R8, R33, R36 ;  /* 0x000000242108723e */ /* 0x008fe200000000ff */
[----:B------:R-:W-:Y:S01]  /*6530*/  LDSM.16.MT88.4 R20, [R156+0xa400] ;  /* 0x00a400009c14783b */ /* 0x000fe20000004200 */
[----:B------:R-:W-:Y:S01]  /*6540*/  F2FP.F16.F32.PACK_AB R9, R34, R35 ;  /* 0x000000232209723e */ /* 0x000fe200000000ff */
[----:B------:R-:W-:Y:S01]  /*6550*/  FADD.FTZ R36, R36, R39 ;  /* 0x0000002724247221 */ /* 0x000fe20000010000 */
[----:B------:R-:W-:-:S02]  /*6560*/  F2FP.F16.F32.PACK_AB R10, R30, R31 ;  /* 0x0000001f1e0a723e */ /* 0x000fc400000000ff */
[----:B------:R-:W-:Y:S01]  /*6570*/  MUFU.EX2 R140, R140 ;  /* 0x0000008c008c7308 */ /* 0x000fe20000000800 */
[----:B------:R-:W-:-:S07]  /*6580*/  F2FP.F16.F32.PACK_AB R11, R29, R32 ;  /* 0x000000201d0b723e */ /* 0x000fce00000000ff */
        /* <DEDUP_REMOVED lines=8> */
[----:B------:R-:W5:Y:S01]  /*6610*/  LDSM.16.MT88.4 R12, [R116+0xb800] ;  /* 0x00b80000740c783b */ /* 0x000f620000004200 */
[----:B------:R-:W1:Y:S08]  /*6620*/  MUFU.EX2 R129, R129 ;  /* 0x0000008100817308 */ /* 0x000e700000000800 */
        /* <DEDUP_REMOVED lines=8> */
[----:B------:R-:W5:Y:S01]  /*66b0*/  MUFU.EX2 R126, R126 ;  /* 0x0000007e007e7308 */ /* 0x000f620000000800 */
[C---:B------:R-:W-:Y:S01]  /*66c0*/  HMMA.16816.F32 R84, R8.reuse, R14, R84 ;  /* 0x0000000e0854723c */ /* 0x040fe20000001854 */
[----:B------:R-:W4:Y:S06]  /*66d0*/  LDSM.16.MT88.4 R12, [R116+0xd800] ;  /* 0x00d80000740c783b */ /* 0x000f2c0000004200 */
        /* <DEDUP_REMOVED lines=9> */
[----:B------:R-:W-:Y:S01]  /*6770*/  MUFU.EX2 R120, R120 ;  /* 0x0000007800787308 */ /* 0x000fe20000000800 */
[----:B------:R-:W-:Y:S01]  /*6780*/  HMMA.16816.F32 R68, R8, R14, R68 ;  /* 0x0000000e0844723c */ /* 0x000fe20000001844 */
[----:B------:R-:W4:Y:S01]  /*6790*/  LDSM.16.MT88.4 R12, [R116+0x9c00] ;  /* 0x009c0000740c783b */ /* 0x000f220000004200 */
        /* <DEDUP_REMOVED lines=14> */
[C---:B------:R-:W-:Y:S01]  /*6880*/  HMMA.16816.F32 R100, R8.reuse, R14, R100 ;  /* 0x0000000e0864723c */ /* 0x040fe20000001864 */
[----:B------:R-:W4:Y:S06]  /*6890*/  LDSM.16.MT88.4 R12, [R116+0xbc00] ;  /* 0x00bc0000740c783b */ /* 0x000f2c0000004200 */
[----:B------:R-:W-:Y:S01]  /*68a0*/  MUFU.EX2 R185, R185 ;  /* 0x000000b900b97308 */ /* 0x000fe20000000800 */
[C---:B---3--:R-:W-:Y:S08]  /*68b0*/  HMMA.16816.F32 R96, R8.reuse, R16, R96 ;  /* 0x000000100860723c */ /* 0x048ff00000001860 */
[C---:B------:R-:W-:Y:S01]  /*68c0*/  HMMA.16816.F32 R92, R8.reuse, R18, R92 ;  /* 0x00000012085c723c */ /* 0x040fe2000000185c */
[----:B------:R-:W3:Y:S07]  /*68d0*/  LDSM.16.MT88.4 R16, [R156+0xdc00] ;  /* 0x00dc00009c10783b */ /* 0x000eee0000004200 */
[C---:B----4-:R-:W-:Y:S08]  /*68e0*/  HMMA.16816.F32 R88, R8.reuse, R12, R88 ;  /* 0x0000000c0858723c */ /* 0x050ff00000001858 */
[C---:B------:R-:W-:Y:S01]  /*68f0*/  HMMA.16816.F32 R84, R8.reuse, R14, R84 ;  /* 0x0000000e0854723c */ /* 0x040fe20000001854 */
[----:B------:R-:W4:Y:S07]  /*6900*/  LDSM.16.MT88.4 R12, [R116+0xdc00] ;  /* 0x00dc0000740c783b */ /* 0x000f2e0000004200 */
[C---:B---3--:R-:W-:Y:S08]  /*6910*/  HMMA.16816.F32 R80, R8.reuse, R16, R80 ;  /* 0x000000100850723c */ /* 0x048ff00000001850 */
[C---:B------:R-:W-:Y:S01]  /*6920*/  HMMA.16816.F32 R76, R8.reuse, R18, R76 ;  /* 0x00000012084c723c */ /* 0x040fe2000000184c */
[----:B------:R-:W3:Y:S07]  /*6930*/  LDSM.16.MT88.4 R16, [R156+0xa000] ;  /* 0x00a000009c10783b */ /* 0x000eee0000004200 */
[C---:B----4-:R-:W-:Y:S08]  /*6940*/  HMMA.16816.F32 R72, R8.reuse, R12, R72 ;  /* 0x0000000c0848723c */ /* 0x050ff00000001848 */
[----:B------:R-:W-:Y:S01]  /*6950*/  HMMA.16816.F32 R68, R8, R14, R68 ;  /* 0x0000000e0844723c */ /* 0x000fe20000001844 */
[----:B------:R-:W4:Y:S01]  /*6960*/  LDSM.16.MT88.4 R12, [R116+0xa000] ;  /* 0x00a00000740c783b */ /* 0x000f220000004200 */
[----:B--2---:R-:W-:-:S02]  /*6970*/  F2FP.F16.F32.PACK_AB R8, R135, R140 ;  /* 0x0000008c8708723e */ /* 0x004fc400000000ff */
[----:B------:R-:W-:Y:S02]  /*6980*/  F2FP.F16.F32.PACK_AB R9, R133, R138 ;  /* 0x0000008a8509723e */ /* 0x000fe400000000ff */
[----:B-1----:R-:W-:Y:S02]  /*6990*/  F2FP.F16.F32.PACK_AB R10, R131, R136 ;  /* 0x00000088830a723e */ /* 0x002fe400000000ff */
[----:B------:R-:W-:-:S07]  /*69a0*/  F2FP.F16.F32.PACK_AB R11, R129, R134 ;  /* 0x00000086810b723e */ /* 0x000fce00000000ff */
[C---:B---3--:R-:W-:Y:S08]  /*69b0*/  HMMA.16816.F32 R112, R8.reuse, R16, R112 ;  /* 0x000000100870723c */ /* 0x048ff00000001870 */
[C---:B------:R-:W-:Y:S01]  /*69c0*/  HMMA.16816.F32 R108, R8.reuse, R18, R108 ;  /* 0x00000012086c723c */ /* 0x040fe2000000186c */
[----:B------:R-:W1:Y:S07]  /*69d0*/  LDSM.16.MT88.4 R16, [R156+0xc000] ;  /* 0x00c000009c10783b */ /* 0x000e6e0000004200 */
[C---:B----4-:R-:W-:Y:S08]  /*69e0*/  HMMA.16816.F32 R104, R8.reuse, R12, R104 ;  /* 0x0000000c0868723c */ /* 0x050ff00000001868 */
        /* <DEDUP_REMOVED lines=14> */
[-CC-:B------:R-:W-:Y:S01]  /*6ad0*/  FFMA.FTZ R9, R117, R53.reuse, -R54.reuse ;  /* 0x0000003575097223 */ /* 0x180fe20000010836 */
[--C-:B------:R-:W-:Y:S01]  /*6ae0*/  FFMA.FTZ R117, R66, R53, -R51.reuse ;  /* 0x0000003542757223 */ /* 0x100fe20000010833 */
[----:B-----5:R-:W-:Y:S01]  /*6af0*/  F2FP.F16.F32.PACK_AB R8, R126, R123 ;  /* 0x0000007b7e08723e */ /* 0x020fe200000000ff */
[-CC-:B------:R-:W-:Y:S01]  /*6b00*/  FFMA.FTZ R66, R57, R53.reuse, -R54.reuse ;  /* 0x0000003539427223 */ /* 0x180fe20000010836 */
[----:B------:R3:W4:Y:S01]  /*6b10*/  MUFU.EX2 R130, R9 ;  /* 0x0000000900827308 */ /* 0x0007220000000800 */
[-C--:B------:R-:W-:Y:S01]  /*6b20*/  FFMA.FTZ R57, R27, R53.reuse, -R54 ;  /* 0x000000351b397223 */ /* 0x080fe20000010836 */
[----:B------:R-:W-:Y:S01]  /*6b30*/  FFMA.FTZ R51, R42, R53, -R51 ;  /* 0x000000352a337223 */ /* 0x000fe20000010833 */
[----:B------:R-:W-:Y:S05]  /*6b40*/  LDSM.16.MT88.4 R24, [R116+0xa800] ;  /* 0x00a800007418783b */ /* 0x000fea0000004200 */
[----:B------:R-:W5:Y:S08]  /*6b50*/  MUFU.EX2 R117, R117 ;  /* 0x0000007500757308 */ /* 0x000f700000000800 */
[----:B------:R-:W2:Y:S01]  /*6b60*/  MUFU.EX2 R66, R66 ;  /* 0x0000004200427308 */ /* 0x000ea20000000800 */
[----:B---3--:R-:W-:-:S02]  /*6b70*/  F2FP.F16.F32.PACK_AB R9, R137, R128 ;  /* 0x000000808909723e */ /* 0x008fc400000000ff */
[----:B----4-:R-:W-:-:S05]  /*6b80*/  F2FP.F16.F32.PACK_AB R10, R130, R119 ;  /* 0x00000077820a723e */ /* 0x010fca00000000ff */
[----:B------:R-:W3:Y:S01]  /*6b90*/  MUFU.EX2 R57, R57 ;  /* 0x0000003900397308 */ /* 0x000ee20000000800 */
[----:B-----5:R-:W-:-:S07]  /*6ba0*/  F2FP.F16.F32.PACK_AB R11, R117, R124 ;  /* 0x0000007c750b723e */ /* 0x020fce00000000ff */
[C---:B-1----:R-:W-:Y:S01]  /*6bb0*/  HMMA.16816.F32 R104, R8.reuse, R16, R104 ;  /* 0x000000100868723c */ /* 0x042fe20000001868 */
[----:B------:R-:W1:Y:S07]  /*6bc0*/  MUFU.EX2 R42, R122 ;  /* 0x0000007a002a7308 */ /* 0x000e6e0000000800 */
[C---:B------:R-:W-:Y:S01]  /*6bd0*/  HMMA.16816.F32 R100, R8.reuse, R18, R100 ;  /* 0x000000120864723c */ /* 0x040fe20000001864 */
[----:B------:R-:W4:Y:S01]  /*6be0*/  LDSM.16.MT88.4 R16, [R156+0xe400] ;  /* 0x00e400009c10783b */ /* 0x000f220000004200 */
[----:B------:R-:W5:Y:S06]  /*6bf0*/  MUFU.EX2 R37, R51 ;  /* 0x0000003300257308 */ /* 0x000f6c0000000800 */
[C---:B--2---:R-:W-:Y:S08]  /*6c00*/  HMMA.16816.F32 R96, R8.reuse, R12, R96 ;  /* 0x0000000c0860723c */ /* 0x044ff00000001860 */
[C---:B------:R-:W-:Y:S01]  /*6c10*/  HMMA.16816.F32 R92, R8.reuse, R14, R92 ;  /* 0x0000000e085c723c */ /* 0x040fe2000000185c */
[----:B------:R-:W2:Y:S07]  /*6c20*/  LDSM.16.MT88.4 R12, [R116+0xe400] ;  /* 0x00e40000740c783b */ /* 0x000eae0000004200 */
[C---:B------:R-:W-:Y:S08]  /*6c30*/  HMMA.16816.F32 R112, R8.reuse, R20, R112 ;  /* 0x000000140870723c */ /* 0x040ff00000001870 */
[C---:B------:R-:W-:Y:S01]  /*6c40*/  HMMA.16816.F32 R108, R8.reuse, R22, R108 ;  /* 0x00000016086c723c */ /* 0x040fe2000000186c */
[----:B------:R-:W3:Y:S07]  /*6c50*/  LDSM.16.MT88.4 R20, [R116+0xc400] ;  /* 0x00c400007414783b */ /* 0x000eee0000004200 */
[C---:B----4-:R-:W-:Y:S08]  /*6c60*/  HMMA.16816.F32 R80, R8.reuse, R16, R80 ;  /* 0x000000100850723c */ /* 0x050ff00000001850 */
[C---:B------:R-:W-:Y:S01]  /*6c70*/  HMMA.16816.F32 R76, R8.reuse, R18, R76 ;  /* 0x00000012084c723c */ /* 0x040fe2000000184c */
[----:B------:R-:W4:Y:S07]  /*6c80*/  LDSM.16.MT88.4 R16, [R156+0xc800] ;  /* 0x00c800009c10783b */ /* 0x000f2e0000004200 */
[C---:B--2---:R-:W-:Y:S08]  /*6c90*/  HMMA.16816.F32 R72, R8.reuse, R12, R72 ;  /* 0x0000000c0848723c */ /* 0x044ff00000001848 */
[C---:B------:R-:W-:Y:S01]  /*6ca0*/  HMMA.16816.F32 R68, R8.reuse, R14, R68 ;  /* 0x0000000e0844723c */ /* 0x040fe20000001844 */
[----:B------:R-:W2:Y:S07]  /*6cb0*/  LDSM.16.MT88.4 R12, [R156+0xa800] ;  /* 0x00a800009c0c783b */ /* 0x000eae0000004200 */
[C---:B---3--:R-:W-:Y:S08]  /*6cc0*/  HMMA.16816.F32 R88, R8.reuse, R20, R88 ;  /* 0x000000140858723c */ /* 0x048ff00000001858 */
[----:B------:R-:W-:Y:S01]  /*6cd0*/  HMMA.16816.F32 R84, R8, R22, R84 ;  /* 0x000000160854723c */ /* 0x000fe20000001854 */
[----:B------:R-:W-:Y:S01]  /*6ce0*/  F2FP.F16.F32.PACK_AB R8, R66, R59 ;  /* 0x0000003b4208723e */ /* 0x000fe200000000ff */
[----:B------:R-:W3:Y:S01]  /*6cf0*/  LDSM.16.MT88.4 R20, [R116+0xc800] ;  /* 0x00c800007414783b */ /* 0x000ee20000004200 */
[----:B------:R-:W-:-:S02]  /*6d00*/  F2FP.F16.F32.PACK_AB R9, R65, R60 ;  /* 0x0000003c4109723e */ /* 0x000fc400000000ff */
[----:B------:R-:W-:Y:S02]  /*6d10*/  F2FP.F16.F32.PACK_AB R10, R120, R57 ;  /* 0x00000039780a723e */ /* 0x000fe400000000ff */
[----:B------:R-:W-:-:S07]  /*6d20*/  F2FP.F16.F32.PACK_AB R11, R67, R58 ;  /* 0x0000003a430b723e */ /* 0x000fce00000000ff */
[C---:B----4-:R-:W-:Y:S08]  /*6d30*/  HMMA.16816.F32 R96, R8.reuse, R16, R96 ;  /* 0x000000100860723c */ /* 0x050ff00000001860 */
[C---:B------:R-:W-:Y:S01]  /*6d40*/  HMMA.16816.F32 R92, R8.reuse, R18, R92 ;  /* 0x00000012085c723c */ /* 0x040fe2000000185c */
[----:B------:R-:W4:Y:S07]  /*6d50*/  LDSM.16.MT88.4 R16, [R116+0xe800] ;  /* 0x00e800007410783b */ /* 0x000f2e0000004200 */
[C---:B--2---:R-:W-:Y:S08]  /*6d60*/  HMMA.16816.F32 R112, R8.reuse, R12, R112 ;  /* 0x0000000c0870723c */ /* 0x044ff00000001870 */
[C---:B------:R-:W-:Y:S01]  /*6d70*/  HMMA.16816.F32 R108, R8.reuse, R14, R108 ;  /* 0x0000000e086c723c */ /* 0x040fe2000000186c */
[----:B------:R-:W2:Y:S07]  /*6d80*/  LDSM.16.MT88.4 R12, [R156+0xe800] ;  /* 0x00e800009c0c783b */ /* 0x000eae0000004200 */
[C---:B------:R-:W-:Y:S08]  /*6d90*/  HMMA.16816.F32 R104, R8.reuse, R24, R104 ;  /* 0x000000180868723c */ /* 0x040ff00000001868 */
[C---:B------:R-:W-:Y:S01]  /*6da0*/  HMMA.16816.F32 R100, R8.reuse, R26, R100 ;  /* 0x0000001a0864723c */ /* 0x040fe20000001864 */
[----:B------:R-:W5:Y:S07]  /*6db0*/  LDSM.16.MT88.4 R24, [R156+0xac00] ;  /* 0x00ac00009c18783b */ /* 0x000f6e0000004200 */
[C---:B---3--:R-:W-:Y:S08]  /*6dc0*/  HMMA.16816.F32 R88, R8.reuse, R20, R88 ;  /* 0x000000140858723c */ /* 0x048ff00000001858 */
[----:B----4-:R-:W-:Y:S01]  /*6dd0*/  HMMA.16816.F32 R72, R8, R16, R72 ;  /* 0x000000100848723c */ /* 0x010fe20000001848 */
[----:B------:R-:W-:-:S04]  /*6de0*/  FADD.FTZ R17, R35, R48 ;  /* 0x0000003023117221 */ /* 0x000fc80000010000 */
[----:B------:R-:W-:Y:S01]  /*6df0*/  FADD.FTZ R17, R34, R17 ;  /* 0x0000001122117221 */ /* 0x000fe20000010000 */
[----:B------:R-:W-:Y:S02]  /*6e00*/  FADD.FTZ R34, R33, R36 ;  /* 0x0000002421227221 */ /* 0x000fe40000010000 */
[----:B------:R-:W-:Y:S01]  /*6e10*/  HMMA.16816.F32 R84, R8, R22, R84 ;  /* 0x000000160854723c */ /* 0x000fe20000001854 */
[----:B------:R-:W3:Y:S01]  /*6e20*/  LDSM.16.MT88.4 R20, [R156+0xcc00] ;  /* 0x00cc00009c14783b */ /* 0x000ee20000004200 */
[----:B------:R-:W-:-:S04]  /*6e30*/  FADD.FTZ R32, R32, R17 ;  /* 0x0000001120207221 */ /* 0x000fc80000010000 */
[----:B------:R-:W-:Y:S02]  /*6e40*/  FADD.FTZ R29, R29, R32 ;  /* 0x000000201d1d7221 */ /* 0x000fe40000010000 */
[C---:B--2---:R-:W-:Y:S08]  /*6e50*/  HMMA.16816.F32 R80, R8.reuse, R12, R80 ;  /* 0x0000000c0850723c */ /* 0x044ff00000001850 */
[C---:B------:R-:W-:Y:S01]  /*6e60*/  HMMA.16816.F32 R76, R8.reuse, R14, R76 ;  /* 0x0000000e084c723c */ /* 0x040fe2000000184c */
[----:B------:R-:W2:Y:S07]  /*6e70*/  LDSM.16.MT88.4 R12, [R116+0xac00] ;  /* 0x00ac0000740c783b */ /* 0x000eae0000004200 */
[----:B------:R-:W-:Y:S01]  /*6e80*/  HMMA.16816.F32 R68, R8, R18, R68 ;  /* 0x000000120844723c */ /* 0x000fe20000001844 */
[----:B------:R-:W-:Y:S01]  /*6e90*/  F2FP.F16.F32.PACK_AB R8, R43, R44 ;  /* 0x0000002c2b08723e */ /* 0x000fe200000000ff */
[----:B------:R-:W4:Y:S01]  /*6ea0*/  LDSM.16.MT88.4 R16, [R116+0xcc00] ;  /* 0x00cc00007410783b */ /* 0x000f220000004200 */
[----:B-1----:R-:W-:-:S02]  /*6eb0*/  F2FP.F16.F32.PACK_AB R9, R41, R42 ;  /* 0x0000002a2909723e */ /* 0x002fc400000000ff */
[----:B------:R-:W-:Y:S02]  /*6ec0*/  F2FP.F16.F32.PACK_AB R10, R185, R46 ;  /* 0x0000002eb90a723e */ /* 0x000fe400000000ff */
[----:B-----5:R-:W-:-:S07]  /*6ed0*/  F2FP.F16.F32.PACK_AB R11, R37, R40 ;  /* 0x00000028250b723e */ /* 0x020fce00000000ff */
        /* <DEDUP_REMOVED lines=24> */
[----:B------:R-:W2:Y:S02]  /*7060*/  LDSM.16.MT88.4 R12, [R156+0xec00] ;  /* 0x00ec00009c0c783b */ /* 0x000ea40000004200 */
        /* <DEDUP_REMOVED lines=28> */
[----:B------:R-:W-:-:S04]  /*7230*/  FADD.FTZ R46, R46, R43 ;  /* 0x0000002b2e2e7221 */ /* 0x000fc80000010000 */
[----:B------:R-:W-:-:S03]  /*7240*/  FADD.FTZ R185, R185, R46 ;  /* 0x0000002eb9b97221 */ /* 0x000fc60000010000 */
[----:B------:R-:W-:Y:S01]  /*7250*/  HMMA.16816.F32 R76, R8, R14, R76 ;  /* 0x0000000e084c723c */ /* 0x000fe2000000184c */
[----:B------:R-:W-:-:S04]  /*7260*/  NOP ;  /* 0x0000000000007918 */ /* 0x000fc80000000000 */
[----:B------:R-:W-:-:S15]  /*7270*/  @!P0 BRA `(.L_x_1272) ;  /* 0x0000004000ac8947 */ /* 0x000fde0003800000 */
[----:B------:R-:W-:Y:S01]  /*7280*/  ISETP.NE.U32.AND P3, PT, R182, RZ, PT ;  /* 0x000000ffb600720c */ /* 0x000fe20003f65070 */
[----:B------:R-:W-:Y:S02]  /*7290*/  IMAD.MOV.U32 R119, RZ, RZ, R0 ;  /* 0x000000ffff777224 */ /* 0x000fe400078e0000 */
[----:B------:R-:W-:Y:S01]  /*72a0*/  IMAD.MOV.U32 R117, RZ, RZ, R52 ;  /* 0x000000ffff757224 */ /* 0x000fe200078e0034 */
[----:B------:R-:W-:-:S13]  /*72b0*/  ISETP.NE.AND.EX P3, PT, R183, RZ, PT, P3 ;  /* 0x000000ffb700720c */ /* 0x000fda0003f65330 */
.L_x_1279:
        /* <DEDUP_REMOVED lines=80> */
.L_x_1274:
[----:B------:R-:W-:Y:S05]  /*77c0*/  BSYNC.RECONVERGENT B0 ;  /* 0x0000000000007941 */ /* 0x000fea0003800200 */
.L_x_1273:
        /* <DEDUP_REMOVED lines=18> */
[----:B------:R-:W-:Y:S03]  /*78f0*/  IADD3 R172, PT, PT, R172, -0x1, RZ ;  /* 0xffffffffacac7810 */ /* 0x000fe60007ffe0ff */
[----:B------:R-:W-:Y:S01]  /*7900*/  @!PT LDS RZ, [RZ] ;  /* 0x00000000fffff984 */ /* 0x000fe20000000800 */
[----:B------:R-:W-:Y:S01]  /*7910*/  @!PT LDS RZ, [RZ] ;  /* 0x00000000fffff984 */ /* 0x000fe20000000800 */
[----:B------:R-:W-:Y:S01]  /*7920*/  @!PT LDS RZ, [RZ] ;  /* 0x00000000fffff984 */ /* 0x000fe20000000800 */
[----:B------:R-:W-:Y:S01]  /*7930*/  @!P0 LDGSTS.E.BYPASS.LTC128B.128 [R175+0xd000], desc[UR4][R168.64+0x80] ;  /* 0x0d000080a8af8fae */ /* 0x000fe2000b981a04 */
[----:B------:R-:W-:Y:S02]  /*7940*/  IADD3.X R193, PT, PT, R0, R189, RZ, P4, !PT ;  /* 0x000000bd00c17210 */ /* 0x000fe400027fe4ff */
[----:B------:R-:W-:Y:S03]  /*7950*/  ISETP.GT.AND P4, PT, R172, R165, PT ;  /* 0x000000a5ac00720c */ /* 0x000fe60003f84270 */
        /* <DEDUP_REMOVED lines=47> */
[----:B------:R-:W2:Y:S06]  /*7c50*/  LDSM.16.M88.4 R124, [R158+0x3000] ;  /* 0x003000009e7c783b */ /* 0x000eac0000000200 */
[----:B------:R-:W3:Y:S06]  /*7c60*/  LDSM.16.M88.4 R128, [R158+0x3400] ;  /* 0x003400009e80783b */ /* 0x000eec0000000200 */
[----:B------:R-:W4:Y:S06]  /*7c70*/  LDSM.16.M88.4 R132, [R158+0x3800] ;  /* 0x003800009e84783b */ /* 0x000f2c0000000200 */
[----:B------:R-:W5:Y:S06]  /*7c80*/  LD.E R0, desc[UR4][R2.64+0x18c] ;  /* 0x00018c0402007980 */ /* 0x000f6c000c101900 */
[----:B------:R-:W1:Y:S06]  /*7c90*/  LDSM.16.M88.4 R136, [R158+0x3c00] ;  /* 0x003c00009e88783b */ /* 0x000e6c0000000200 */
[----:B------:R-:W0:Y:S06]  /*7ca0*/  LDGDEPBAR ;  /* 0x00000000000079af */ /* 0x000e2c0000000000 */
[----:B------:R-:W1:Y:S06]  /*7cb0*/  LDSM.16.M88.4 R140, [R158+0x4000] ;  /* 0x004000009e8c783b */ /* 0x000e6c0000000200 */
[----:B------:R-:W1:Y:S01]  /*7cc0*/  LDSM.16.M88.4 R144, [R158+0x4400] ;  /* 0x004400009e90783b */ /* 0x000e620000000200 */
[C---:B--2---:R-:W-:Y:S05]  /*7cd0*/  HMMA.16816.F32 R4, R120.reuse, R124, RZ ;  /* 0x0000007c7804723c */ /* 0x044fea00000018ff */
[----:B------:R-:W2:Y:S03]  /*7ce0*/  LDSM.16.M88.4 R148, [R158+0x4800] ;  /* 0x004800009e94783b */ /* 0x000ea60000000200 */
[C---:B------:R-:W-:Y:S03]  /*7cf0*/  HMMA.16816.F32 R8, R120.reuse, R126, RZ ;  /* 0x0000007e7808723c */ /* 0x040fe600000018ff */
[----:B------:R-:W2:Y:S05]  /*7d00*/  LDSM.16.M88.4 R152, [R158+0x4c00] ;  /* 0x004c00009e98783b */ /* 0x000eaa0000000200 */
[C---:B---3--:R-:W-:Y:S01]  /*7d10*/  HMMA.16816.F32 R12, R120.reuse, R128, RZ ;  /* 0x00000080780c723c */ /* 0x048fe200000018ff */
[----:B------:R-:W-:Y:S07]  /*7d20*/  LDSM.16.M88.4 R124, [R157] ;  /* 0x000000009d7c783b */ /* 0x000fee0000000200 */
[C---:B------:R-:W-:Y:S01]  /*7d30*/  HMMA.16816.F32 R16, R120.reuse, R130, RZ ;  /* 0x000000827810723c */ /* 0x040fe200000018ff */
[----:B------:R-:W3:Y:S07]  /*7d40*/  LDSM.16.M88.4 R128, [R118+0x3000] ;  /* 0x003000007680783b */ /* 0x000eee0000000200 */
[C---:B----4-:R-:W-:Y:S08]  /*7d50*/  HMMA.16816.F32 R20, R120.reuse, R132, RZ ;  /* 0x000000847814723c */ /* 0x050ff000000018ff */
[C---:B------:R-:W-:Y:S08]  /*7d60*/  HMMA.16816.F32 R24, R120.reuse, R134, RZ ;  /* 0x000000867818723c */ /* 0x040ff000000018ff */
[C---:B-1----:R-:W-:Y:S08]  /*7d70*/  HMMA.16816.F32 R28, R120.reuse, R136, RZ ;  /* 0x00000088781c723c */ /* 0x042ff000000018ff */
[C---:B------:R-:W-:Y:S08]  /*7d80*/  HMMA.16816.F32 R32, R120.reuse, R138, RZ ;  /* 0x0000008a7820723c */ /* 0x040ff000000018ff */
[C---:B------:R-:W-:Y:S08]  /*7d90*/  HMMA.16816.F32 R36, R120.reuse, R140, RZ ;  /* 0x0000008c7824723c */ /* 0x040ff000000018ff */
[C---:B------:R-:W-:Y:S08]  /*7da0*/  HMMA.16816.F32 R40, R120.reuse, R142, RZ ;  /* 0x0000008e7828723c */ /* 0x040ff000000018ff */
[C---:B------:R-:W-:Y:S08]  /*7db0*/  HMMA.16816.F32 R44, R120.reuse, R144, RZ ;  /* 0x00000090782c723c */ /* 0x040ff000000018ff */
[C---:B------:R-:W-:Y:S08]  /*7dc0*/  HMMA.16816.F32 R48, R120.reuse, R146, RZ ;  /* 0x000000927830723c */ /* 0x040ff000000018ff */
[C---:B--2---:R-:W-:Y:S08]  /*7dd0*/  HMMA.16816.F32 R52, R120.reuse, R148, RZ ;  /* 0x000000947834723c */ /* 0x044ff000000018ff */
[C---:B------:R-:W-:Y:S08]  /*7de0*/  HMMA.16816.F32 R56, R120.reuse, R150, RZ ;  /* 0x000000967838723c */ /* 0x040ff000000018ff */
[C---:B------:R-:W-:Y:S08]  /*7df0*/  HMMA.16816.F32 R60, R120.reuse, R152, RZ ;  /* 0x00000098783c723c */ /* 0x040ff000000018ff */
[----:B------:R-:W-:Y:S01]  /*7e00*/  HMMA.16816.F32 R64, R120, R154, RZ ;  /* 0x0000009a7840723c */ /* 0x000fe200000018ff */
[----:B------:R-:W1:Y:S07]  /*7e10*/  LDSM.16.M88.4 R120, [R118+0x3400] ;  /* 0x003400007678783b */ /* 0x000e6e0000000200 */
[C---:B---3--:R-:W-:Y:S08]  /*7e20*/  HMMA.16816.F32 R4, R124.reuse, R128, R4 ;  /* 0x000000807c04723c */ /* 0x048ff00000001804 */
        /* <DEDUP_REMOVED lines=102> */
[C---:B--2---:R-:W-:Y:S03]  /*8490*/  HMMA.16816.F32 R12, R120.reuse, R128, R12 ;  /* 0x00000080780c723c */ /* 0x044fe6000000180c */
[-C--:B-----5:R-:W-:Y:S01]  /*84a0*/  FMUL.FTZ R242, R4, R0.reuse ;  /* 0x0000000004f27220 */ /* 0x0a0fe20000410000 */
[-C--:B------:R-:W-:Y:S01]  /*84b0*/  FMUL.FTZ R240, R5, R0.reuse ;  /* 0x0000000005f07220 */ /* 0x080fe20000410000 */
[-C--:B------:R-:W-:Y:S01]  /*84c0*/  FMUL.FTZ R239, R6, R0.reuse ;  /* 0x0000000006ef7220 */ /* 0x080fe20000410000 */
[-C--:B------:R-:W-:Y:S02]  /*84d0*/  FMUL.FTZ R241, R7, R0.reuse ;  /* 0x0000000007f17220 */ /* 0x080fe40000410000 */
[C---:B------:R-:W-:Y:S01]  /*84e0*/  HMMA.16816.F32 R16, R120.reuse, R130, R16 ;  /* 0x000000827810723c */ /* 0x040fe20000001810 */
[----:B------:R-:W2:Y:S01]  /*84f0*/  MUFU.TANH R242, R242 ;  /* 0x000000f200f27308 */ /* 0x000ea20000002400 */
[----:B------:R-:W3:Y:S01]  /*8500*/  LDSM.16.M88.4 R128, [R118+0x7c00] ;  /* 0x007c00007680783b */ /* 0x000ee20000000200 */
[-C--:B------:R-:W-:Y:S01]  /*8510*/  FMUL.FTZ R246, R8, R0.reuse ;  /* 0x0000000008f67220 */ /* 0x080fe20000410000 */
[-C--:B------:R-:W-:Y:S01]  /*8520*/  FMUL.FTZ R244, R9, R0.reuse ;  /* 0x0000000009f47220 */ /* 0x080fe20000410000 */
[-C--:B------:R-:W-:Y:S01]  /*8530*/  FMUL.FTZ R245, R10, R0.reuse ;  /* 0x000000000af57220 */ /* 0x080fe20000410000 */
[-C--:B------:R-:W-:Y:S05]  /*8540*/  FMUL.FTZ R243, R11, R0.reuse ;  /* 0x000000000bf37220 */ /* 0x080fea0000410000 */
[----:B------:R-:W4:Y:S01]  /*8550*/  MUFU.TANH R240, R240 ;  /* 0x000000f000f07308 */ /* 0x000f220000002400 */
[-C--:B------:R-:W-:Y:S01]  /*8560*/  FMUL.FTZ R238, R12, R0.reuse ;  /* 0x000000000cee7220 */ /* 0x080fe20000410000 */
[-C--:B------:R-:W-:Y:S01]  /*8570*/  FMUL.FTZ R236, R13, R0.reuse ;  /* 0x000000000dec7220 */ /* 0x080fe20000410000 */
[-C--:B------:R-:W-:Y:S01]  /*8580*/  FMUL.FTZ R237, R14, R0.reuse ;  /* 0x000000000eed7220 */ /* 0x080fe20000410000 */
[-C--:B------:R-:W-:Y:S06]  /*8590*/  FMUL.FTZ R235, R15, R0.reuse ;  /* 0x000000000feb7220 */ /* 0x080fec0000410000 */
[----:B------:R-:W2:Y:S01]  /*85a0*/  MUFU.TANH R239, R239 ;  /* 0x000000ef00ef7308 */ /* 0x000ea20000002400 */
[-C--:B------:R-:W-:Y:S01]  /*85b0*/  FMUL.FTZ R234, R16, R0.reuse ;  /* 0x0000000010ea7220 */ /* 0x080fe20000410000 */
[-C--:B------:R-:W-:Y:S01]  /*85c0*/  FMUL.FTZ R232, R17, R0.reuse ;  /* 0x0000000011e87220 */ /* 0x080fe20000410000 */
[-C--:B------:R-:W-:Y:S01]  /*85d0*/  FMUL.FTZ R233, R18, R0.reuse ;  /* 0x0000000012e97220 */ /* 0x080fe20000410000 */
[-C--:B------:R-:W-:Y:S06]  /*85e0*/  FMUL.FTZ R231, R19, R0.reuse ;  /* 0x0000000013e77220 */ /* 0x080fec0000410000 */
[----:B------:R-:W2:Y:S01]  /*85f0*/  MUFU.TANH R241, R241 ;  /* 0x000000f100f17308 */ /* 0x000ea20000002400 */
[C---:B-1----:R-:W-:Y:S09]  /*8600*/  HMMA.16816.F32 R20, R120.reuse, R124, R20 ;  /* 0x0000007c7814723c */ /* 0x042ff20000001814 */
        /* <DEDUP_REMOVED lines=39> */
[----:B------:R-:W2:Y:S01]  /*8880*/  LDSM.16.M88.4 R128, [R118+0x8c00] ;  /* 0x008c00007680783b */ /* 0x000ea20000000200 */
[----:B------:R-:W-:Y:S06]  /*8890*/  DEPBAR.LE SB0, 0x0 ;  /* 0x000080000000791a */ /* 0x000fec0000000000 */
        /* <DEDUP_REMOVED lines=161> */
.L_x_1278:
[----:B------:R-:W-:Y:S05]  /*92b0*/  BSYNC.RECONVERGENT B0 ;  /* 0x0000000000007941 */ /* 0x000fea0003800200 */
.L_x_1277:
[----:B------:R-:W-:Y:S01]  /*92c0*/  @!P2 IMAD.MOV.U32 R6, RZ, RZ, R167 ;  /* 0x000000ffff06a224 */ /* 0x000fe200078e00a7 */
[C---:B------:R-:W-:Y:S01]  /*92d0*/  LEA R10, P4, R160.reuse, R167, 0x6 ;  /* 0x000000a7a00a7211 */ /* 0x040fe200078830ff */
[--C-:B------:R-:W-:Y:S01]  /*92e0*/  @!P2 IMAD.MOV.U32 R7, RZ, RZ, R166.reuse ;  /* 0x000000ffff07a224 */ /* 0x100fe200078e00a6 */
[C-C-:B------:R-:W-:Y:S01]  /*92f0*/  SHF.L.U64.HI R4, R160.reuse, 0x6, R161.reuse ;  /* 0x00000006a0047819 */ /* 0x140fe200000102a1 */
[C---:B------:R-:W-:Y:S01]  /*9300*/  IMAD.SHL.U32 R0, R160.reuse, 0x40, RZ ;  /* 0x00000040a0007824 */ /* 0x040fe200078e00ff */
[----:B------:R-:W-:Y:S02]  /*9310*/  LEA.HI.X R11, R160, R166, R161, 0x6, P4 ;  /* 0x000000a6a00b7211 */ /* 0x000fe400020f34a1 */
[----:B------:R-:W-:Y:S01]  /*9320*/  @!PT LDS RZ, [RZ] ;  /* 0x00000000fffff984 */ /* 0x000fe20000000800 */
[----:B------:R-:W-:Y:S01]  /*9330*/  @!PT LDS RZ, [RZ] ;  /* 0x00000000fffff984 */ /* 0x000fe20000000800 */
[----:B------:R-:W-:Y:S01]  /*9340*/  @!PT LDS RZ, [RZ] ;  /* 0x00000000fffff984 */ /* 0x000fe20000000800 */
[----:B------:R2:W-:Y:S02]  /*9350*/  @!P2 LDGSTS.E.BYPASS.LTC128B.128 [R175+0x3000], desc[UR4][R6.64] ;  /* 0x0300000006afafae */ /* 0x0005e4000b981a04 */
[C---:B------:R-:W-:Y:S02]  /*9360*/  IADD3 R8, P5, PT, R0.reuse, R10, RZ ;  /* 0x0000000a00087210 */ /* 0x040fe40007fbe0ff */
[----:B------:R3:W-:Y:S02]  /*9370*/  @P2 STS.128 [R175+0x3000], RZ ;  /* 0x003000ffaf002388 */ /* 0x0007e40000000c00 */
[----:B------:R-:W-:Y:S01]  /*9380*/  IADD3 R12, P4, PT, R0, R8, RZ ;  /* 0x00000008000c7210 */ /* 0x000fe20007f9e0ff */
[C---:B------:R-:W-:Y:S05]  /*9390*/  IMAD.X R9, R4.reuse, 0x1, R11, P5 ;  /* 0x0000000104097824 */ /* 0x040fea00028e060b */
[----:B------:R-:W-:Y:S02]  /*93a0*/  IADD3.X R13, PT, PT, R4, R9, RZ, P4, !PT ;  /* 0x00000009040d7210 */ /* 0x000fe400027fe4ff */
[-C--:B--2---:R-:W-:Y:S01]  /*93b0*/  @!P1 MOV R6, R167.reuse ;  /* 0x000000a700069202 */ /* 0x084fe20000000f00 */
[--C-:B------:R-:W-:Y:S05]  /*93c0*/  @!P1 IMAD.MOV.U32 R7, RZ, RZ, R166.reuse ;  /* 0x000000ffff079224 */ /* 0x100fea00078e00a6 */
[----:B------:R-:W-:Y:S01]  /*93d0*/  @!PT LDS RZ, [RZ] ;  /* 0x00000000fffff984 */ /* 0x000fe20000000800 */
[----:B------:R-:W-:Y:S01]  /*93e0*/  @!PT LDS RZ, [RZ] ;  /* 0x00000000fffff984 */ /* 0x000fe20000000800 */
[----:B------:R-:W-:Y:S01]  /*93f0*/  @!PT LDS RZ, [RZ] ;  /* 0x00000000fffff984 */ /* 0x000fe20000000800 */
[----:B------:R2:W-:Y:S04]  /*9400*/  @!P1 LDGSTS.E.BYPASS.LTC128B.128 [R175+0x5000], desc[UR4][R6.64+0x40] ;  /* 0x0500004006af9fae */ /* 0x0005e8000b981a04 */
[----:B------:R3:W-:Y:S01]  /*9410*/  @P1 STS.128 [R175+0x5000], RZ ;  /* 0x005000ffaf001388 */ /* 0x0007e20000000c00 */
[----:B--2---:R-:W-:Y:S01]  /*9420*/  @!P0 MOV R6, R167 ;  /* 0x000000a700068202 */ /* 0x004fe20000000f00 */
[----:B------:R-:W-:Y:S05]  /*9430*/  @!P0 IMAD.MOV.U32 R7, RZ, RZ, R166 ;  /* 0x000000ffff078224 */ /* 0x000fea00078e00a6 */
        /* <DEDUP_REMOVED lines=51> */
.L_x_1276:
[----:B------:R-:W-:Y:S05]  /*9770*/  BSYNC.RECONVERGENT B1 ;  /* 0x0000000000017941 */ /* 0x000fea0003800200 */
.L_x_1275:
[----:B------:R-:W2:Y:S01]  /*9780*/  LD.E R53, desc[UR4][R2.64+0xdc] ;  /* 0x0000dc0402357980 */ /* 0x000ea2000c101900 */
[----:B---3--:R-:W-:Y:S02]  /*9790*/  FMNMX3.FTZ R13, R117, R242, R240, !PT ;  /* 0x000000f2750d7276 */ /* 0x008fe400078100f0 */
        /* <DEDUP_REMOVED lines=37> */
[----:B------:R-:W-:Y:S07]  /*99f0*/  IADD3 R184, PT, PT, R184, -0x80, RZ ;  /* 0xffffff80b8b87810 */ /* 0x000fee0007ffe0ff */
[----:B------:R-:W1:Y:S08]  /*9a00*/  SHFL.BFLY PT, R4, R11, 0x2, 0x1f ;  /* 0x0c401f000b047f89 */ /* 0x000e7000000e0000 */
[----:B------:R-:W3:Y:S01]  /*9a10*/  SHFL.BFLY PT, R0, R7, 0x2, 0x1f ;  /* 0x0c401f0007007f89 */ /* 0x000ee200000e0000 */
[----:B-1----:R-:W-:Y:S02]  /*9a20*/  FMNMX.FTZ R9, R11, R4, !PT ;  /* 0x000000040b097209 */ /* 0x002fe40007810000 */
[----:B---3--:R-:W-:Y:S05]  /*9a30*/  FMNMX.FTZ R5, R7, R0, !PT ;  /* 0x0000000007057209 */ /* 0x008fea0007810000 */
[----:B------:R-:W1:Y:S08]  /*9a40*/  SHFL.BFLY PT, R52, R9, 0x1, 0x1f ;  /* 0x0c201f0009347f89 */ /* 0x000e7000000e0000 */
[----:B------:R-:W3:Y:S01]  /*9a50*/  SHFL.BFLY PT, R0, R5, 0x1, 0x1f ;  /* 0x0c201f0005007f89 */ /* 0x000ee200000e0000 */
[----:B-1----:R-:W-:Y:S02]  /*9a60*/  FMNMX.FTZ R52, R9, R52, !PT ;  /* 0x0000003409347209 */ /* 0x002fe40007810000 */
[----:B---3--:R-:W-:Y:S02]  /*9a70*/  FMNMX.FTZ R0, R5, R0, !PT ;  /* 0x0000000005007209 */ /* 0x008fe40007810000 */
[----:B------:R-:W-:Y:S03]  /*9a80*/  FSETP.NEU.FTZ.AND P0, PT, R52, -INF , PT ;  /* 0xff8000003400780b */ /* 0x000fe60003f1d000 */
[----:B------:R-:W-:Y:S01]  /*9a90*/  FADD.FTZ R4, -R0, R119 ;  /* 0x0000007700047221 */ /* 0x000fe20000010100 */
[C---:B--2---:R-:W-:Y:S01]  /*9aa0*/  FMUL.FTZ R121, R53.reuse, R52 ;  /* 0x0000003435797220 */ /* 0x044fe20000410000 */
        /* <DEDUP_REMOVED lines=49> */
[----:B------:R-:W-:Y:S01]  /*9dc0*/  MUFU.EX2 R122, R122 ;  /* 0x0000007a007a7308 */ /* 0x000fe20000000800 */
[----:B-1----:R-:W-:Y:S01]  /*9dd0*/  F2FP.F16.F32.PACK_AB R60, R129, R119 ;  /* 0x00000077813c723e */ /* 0x002fe200000000ff */
[C---:B------:R-:W-:Y:S01]  /*9de0*/  FMUL.FTZ R41, R58.reuse, R77 ;  /* 0x0000004d3a297220 */ /* 0x040fe20000410000 */
[C---:B------:R-:W-:Y:S01]  /*9df0*/  FMUL.FTZ R50, R59.reuse, R70 ;  /* 0x000000463b327220 */ /* 0x040fe20000410000 */
[----:B------:R-:W-:Y:S01]  /*9e00*/  FMUL.FTZ R51, R59, R71 ;  /* 0x000000473b337220 */ /* 0x000fe20000410000 */
[C---:B------:R-:W-:Y:S01]  /*9e10*/  FMUL.FTZ R48, R58.reuse, R68 ;  /* 0x000000443a307220 */ /* 0x040fe20000410000 */
[----:B------:R-:W-:Y:S01]  /*9e20*/  FMUL.FTZ R49, R58, R69 ;  /* 0x000000453a317220 */ /* 0x000fe20000410000 */
[-CC-:B------:R-:W-:Y:S03]  /*9e30*/  FFMA.FTZ R77, R238, R53.reuse, -R121.reuse ;  /* 0x00000035ee4d7223 */ /* 0x180fe60000010879 */
[----:B------:R-:W1:Y:S01]  /*9e40*/  MUFU.EX2 R117, R117 ;  /* 0x0000007500757308 */ /* 0x000e620000000800 */
[-CC-:B------:R-:W-:Y:S01]  /*9e50*/  FFMA.FTZ R76, R237, R53.reuse, -R120.reuse ;  /* 0x00000035ed4c7223 */ /* 0x180fe20000010878 */
[-CC-:B------:R-:W-:Y:S01]  /*9e60*/  FFMA.FTZ R87, R231, R53.reuse, -R120.reuse ;  /* 0x00000035e7577223 */ /* 0x180fe20000010878 */
[-CC-:B------:R-:W-:Y:S01]  /*9e70*/  FFMA.FTZ R92, R234, R53.reuse, -R121.reuse ;  /* 0x00000035ea5c7223 */ /* 0x180fe20000010879 */
[-CC-:B------:R-:W-:Y:S01]  /*9e80*/  FFMA.FTZ R94, R233, R53.reuse, -R120.reuse ;  /* 0x00000035e95e7223 */ /* 0x180fe20000010878 */
[----:B------:R-:W-:Y:S01]  /*9e90*/  LDSM.16.MT88.4 R68, [R116+0x9800] ;  /* 0x009800007444783b */ /* 0x000fe20000004200 */
[-CC-:B------:R-:W-:Y:S01]  /*9ea0*/  FFMA.FTZ R93, R225, R53.reuse, -R120.reuse ;  /* 0x00000035e15d7223 */ /* 0x180fe20000010878 */
[-CC-:B------:R-:W-:Y:S03]  /*9eb0*/  FFMA.FTZ R86, R228, R53.reuse, -R121.reuse ;  /* 0x00000035e4567223 */ /* 0x180fe60000010879 */
[----:B------:R-:W2:Y:S01]  /*9ec0*/  MUFU.EX2 R128, R128 ;  /* 0x0000008000807308 */ /* 0x000ea20000000800 */
[-CC-:B------:R-:W-:Y:S01]  /*9ed0*/  FFMA.FTZ R85, R226, R53.reuse, -R121.reuse ;  /* 0x00000035e2557223 */ /* 0x180fe20000010879 */
[-CC-:B------:R-:W-:Y:S01]  /*9ee0*/  FFMA.FTZ R84, R227, R53.reuse, -R120.reuse ;  /* 0x00000035e3547223 */ /* 0x180fe20000010878 */
[-CC-:B------:R-:W-:Y:S01]  /*9ef0*/  FFMA.FTZ R137, R204, R53.reuse, -R121.reuse ;  /* 0x00000035cc897223 */ /* 0x180fe20000010879 */
[-CC-:B------:R-:W-:Y:S01]  /*9f00*/  FFMA.FTZ R138, R206, R53.reuse, -R121.reuse ;  /* 0x00000035ce8a7223 */ /* 0x180fe20000010879 */
[----:B------:R-:W-:Y:S01]  /*9f10*/  LDSM.16.MT88.4 R108, [R156+0xac00] ;  /* 0x00ac00009c6c783b */ /* 0x000fe20000004200 */
[-CC-:B------:R-:W-:Y:S01]  /*9f20*/  FFMA.FTZ R135, R197, R53.reuse, -R120.reuse ;  /* 0x00000035c5877223 */ /* 0x180fe20000010878 */
[-CC-:B------:R-:W-:Y:S03]  /*9f30*/  FFMA.FTZ R136, R195, R53.reuse, -R120.reuse ;  /* 0x00000035c3887223 */ /* 0x180fe60000010878 */
[----:B------:R-:W-:Y:S01]  /*9f40*/  MUFU.EX2 R127, R127 ;  /* 0x0000007f007f7308 */ /* 0x000fe20000000800 */
[----:B-1----:R-:W-:Y:S01]  /*9f50*/  F2FP.F16.F32.PACK_AB R61, R117, R122 ;  /* 0x0000007a753d723e */ /* 0x002fe200000000ff */
[-CC-:B------:R-:W-:Y:S01]  /*9f60*/  FFMA.FTZ R139, R193, R53.reuse, -R120.reuse ;  /* 0x00000035c18b7223 */ /* 0x180fe20000010878 */
[-CC-:B------:R-:W-:Y:S01]  /*9f70*/  FFMA.FTZ R140, R191, R53.reuse, -R120.reuse ;  /* 0x00000035bf8c7223 */ /* 0x180fe20000010878 */
[-CC-:B------:R-:W-:Y:S01]  /*9f80*/  FFMA.FTZ R143, R189, R53.reuse, -R120.reuse ;  /* 0x00000035bd8f7223 */ /* 0x180fe20000010878 */
[----:B------:R-:W-:Y:S01]  /*9f90*/  LDSM.16.MT88.4 R100, [R116+0xac00] ;  /* 0x00ac00007464783b */ /* 0x000fe20000004200 */
[-CC-:B------:R-:W-:Y:S01]  /*9fa0*/  FFMA.FTZ R144, R190, R53.reuse, -R120.reuse ;  /* 0x00000035be907223 */ /* 0x180fe20000010878 */
[-CC-:B------:R-:W-:Y:S03]  /*9fb0*/  FFMA.FTZ R147, R187, R53.reuse, -R120.reuse ;  /* 0x00000035bb937223 */ /* 0x180fe60000010878 */
[----:B------:R-:W1:Y:S01]  /*9fc0*/  MUFU.EX2 R126, R126 ;  /* 0x0000007e007e7308 */ /* 0x000e620000000800 */
[----:B--2---:R-:W-:Y:S01]  /*9fd0*/  F2FP.F16.F32.PACK_AB R62, R123, R128 ;  /* 0x000000807b3e723e */ /* 0x004fe200000000ff */
[-C--:B------:R-:W-:Y:S01]  /*9fe0*/  FFMA.FTZ R148, R188, R53.reuse, -R120 ;  /* 0x00000035bc947223 */ /* 0x080fe20000010878 */
[----:B------:R-:W-:Y:S01]  /*9ff0*/  FFMA.FTZ R122, R59, R186, R122 ;  /* 0x000000ba3b7a7223 */ /* 0x000fe2000001007a */
[-CC-:B------:R-:W-:Y:S01]  /*a000*/  FFMA.FTZ R130, R196, R53.reuse, -R121.reuse ;  /* 0x00000035c4827223 */ /* 0x180fe20000010879 */
        /* <DEDUP_REMOVED lines=8> */
[----:B------:R-:W-:Y:S05]  /*a090*/  ISETP.GT.AND P0, PT, R172, R165, PT ;  /* 0x000000a5ac00720c */ /* 0x000fea0003f04270 */
[----:B------:R-:W-:Y:S01]  /*a0a0*/  MUFU.EX2 R76, R76 ;  /* 0x0000004c004c7308 */ /* 0x000fe20000000800 */
[----:B-1----:R-:W-:Y:S07]  /*a0b0*/  F2FP.F16.F32.PACK_AB R63, R126, R127 ;  /* 0x0000007f7e3f723e */ /* 0x002fee00000000ff */
        /* <DEDUP_REMOVED lines=32> */
[-CC-:B------:R-:W-:Y:S04]  /*a2c0*/  FFMA.FTZ R90, R223, R53.reuse, -R120.reuse ;  /* 0x00000035df5a7223 */ /* 0x180fe80000010878 */
[C---:B------:R-:W-:Y:S04]  /*a2d0*/  HMMA.16816.F32 R28, R60.reuse, R36, R28 ;  /* 0x000000243c1c723c */ /* 0x040fe8000000181c */
[----:B------:R-:W-:Y:S01]  /*a2e0*/  MUFU.EX2 R91, R91 ;  /* 0x0000005b005b7308 */ /* 0x000fe20000000800 */
[----:B------:R-:W-:Y:S01]  /*a2f0*/  FMUL.FTZ R36, R58, R80 ;  /* 0x000000503a247220 */ /* 0x000fe20000410000 */
[----:B------:R-:W-:Y:S01]  /*a300*/  FFMA.FTZ R80, R236, R53, -R121 ;  /* 0x00000035ec507223 */ /* 0x000fe20000010879 */
[C---:B------:R-:W-:Y:S01]  /*a310*/  FMUL.FTZ R37, R58.reuse, R81 ;  /* 0x000000513a257220 */ /* 0x040fe20000410000 */
[----:B------:R-:W-:Y:S01]  /*a320*/  FFMA.FTZ R81, R235, R53, -R120 ;  /* 0x00000035eb517223 */ /* 0x000fe20000010878 */
[C---:B------:R-:W-:Y:S05]  /*a330*/  HMMA.16816.F32 R32, R60.reuse, R38, R32 ;  /* 0x000000263c20723c */ /* 0x040fea0000001820 */
[----:B------:R-:W1:Y:S01]  /*a340*/  MUFU.EX2 R80, R80 ;  /* 0x0000005000507308 */ /* 0x000e620000000800 */
[C---:B------:R-:W-:Y:S01]  /*a350*/  FMUL.FTZ R38, R59.reuse, R82 ;  /* 0x000000523b267220 */ /* 0x040fe20000410000 */
[----:B------:R-:W-:Y:S08]  /*a360*/  FMUL.FTZ R39, R59, R83 ;  /* 0x000000533b277220 */ /* 0x000ff00000410000 */
[----:B------:R-:W2:Y:S01]  /*a370*/  MUFU.EX2 R81, R81 ;  /* 0x0000005100517308 */ /* 0x000ea20000000800 */
[C---:B------:R-:W-:Y:S03]  /*a380*/  HMMA.16816.F32 R36, R60.reuse, R44, R36 ;  /* 0x0000002c3c24723c */ /* 0x040fe60000001824 */
[C---:B------:R-:W-:Y:S01]  /*a390*/  FMUL.FTZ R45, R58.reuse, R73 ;  /* 0x000000493a2d7220 */ /* 0x040fe20000410000 */
[C---:B------:R-:W-:Y:S01]  /*a3a0*/  FMUL.FTZ R44, R58.reuse, R72 ;  /* 0x000000483a2c7220 */ /* 0x040fe20000410000 */
[----:B------:R-:W-:Y:S01]  /*a3b0*/  FFMA.FTZ R72, R58, R185, R119 ;  /* 0x000000b93a487223 */ /* 0x000fe20000010077 */
[----:B------:R-:W-:Y:S03]  /*a3c0*/  FADD.FTZ R58, R117, R122 ;  /* 0x0000007a753a7221 */ /* 0x000fe60000010000 */
[----:B------:R-:W-:Y:S01]  /*a3d0*/  MUFU.EX2 R84, R84 ;  /* 0x0000005400547308 */ /* 0x000fe20000000800 */
        /* <DEDUP_REMOVED lines=8> */
[----:B------:R-:W-:Y:S01]  /*a460*/  FADD.FTZ R58, R128, R129 ;  /* 0x00000081803a7221 */ /* 0x000fe20000010000 */
[C---:B------:R-:W-:Y:S03]  /*a470*/  HMMA.16816.F32 R44, R60.reuse, R64, R44 ;  /* 0x000000403c2c723c */ /* 0x040fe6000000182c */
[----:B------:R-:W-:Y:S01]  /*a480*/  FADD.FTZ R78, R123, R58 ;  /* 0x0000003a7b4e7221 */ /* 0x000fe20000010000 */
[----:B------:R-:W-:Y:S03]  /*a490*/  FADD.FTZ R59, R126, R59 ;  /* 0x0000003b7e3b7221 */ /* 0x000fe60000010000 */
[----:B------:R-:W-:Y:S01]  /*a4a0*/  MUFU.EX2 R90, R90 ;  /* 0x0000005a005a7308 */ /* 0x000fe20000000800 */
[-CC-:B------:R-:W-:Y:S01]  /*a4b0*/  FFMA.FTZ R128, R205, R53.reuse, -R120.reuse ;  /* 0x00000035cd807223 */ /* 0x180fe20000010878 */
[----:B------:R-:W-:Y:S01]  /*a4c0*/  FFMA.FTZ R123, R199, R53, -R120 ;  /* 0x00000035c77b7223 */ /* 0x000fe20000010878 */
[----:B------:R-:W-:Y:S01]  /*a4d0*/  HMMA.16816.F32 R48, R60, R66, R48 ;  /* 0x000000423c30723c */ /* 0x000fe20000001830 */
[----:B------:R-:W3:Y:S02]  /*a4e0*/  LDSM.16.MT88.4 R64, [R156+0x9400] ;  /* 0x009400009c40783b */ /* 0x000ee40000004200 */
[----:B-1----:R-:W-:Y:S01]  /*a4f0*/  F2FP.F16.F32.PACK_AB R60, R80, R77 ;  /* 0x0000004d503c723e */ /* 0x002fe200000000ff */
[----:B------:R-:W-:Y:S01]  /*a500*/  FADD.FTZ R58, R76, R59 ;  /* 0x0000003b4c3a7221 */ /* 0x000fe20000010000 */
[----:B--2---:R-:W-:Y:S01]  /*a510*/  F2FP.F16.F32.PACK_AB R61, R81, R76 ;  /* 0x0000004c513d723e */ /* 0x004fe200000000ff */
[----:B------:R-:W-:Y:S01]  /*a520*/  FADD.FTZ R59, R77, R78 ;  /* 0x0000004e4d3b7221 */ /* 0x000fe20000010000 */
[----:B------:R-:W-:Y:S01]  /*a530*/  F2FP.F16.F32.PACK_AB R63, R87, R94 ;  /* 0x0000005e573f723e */ /* 0x000fe200000000ff */
[----:B------:R-:W-:Y:S01]  /*a540*/  FADD.FTZ R95, R81, R58 ;  /* 0x0000003a515f7221 */ /* 0x000fe20000010000 */
[----:B------:R-:W-:Y:S01]  /*a550*/  F2FP.F16.F32.PACK_AB R62, R89, R92 ;  /* 0x0000005c593e723e */ /* 0x000fe200000000ff */
[----:B------:R-:W-:Y:S01]  /*a560*/  LDSM.16.MT88.4 R76, [R116+0xc000] ;  /* 0x00c00000744c783b */ /* 0x000fe20000004200 */
[----:B------:R-:W-:Y:S01]  /*a570*/  FADD.FTZ R59, R80, R59 ;  /* 0x0000003b503b7221 */ /* 0x000fe20000010000 */
[----:B------:R-:W-:Y:S01]  /*a580*/  MUFU.EX2 R133, R133 ;  /* 0x0000008500857308 */ /* 0x000fe20000000800 */
[----:B------:R-:W-:Y:S01]  /*a590*/  FADD.FTZ R94, R94, R95 ;  /* 0x0000005f5e5e7221 */ /* 0x000fe20000010000 */
[-C--:B------:R-:W-:Y:S01]  /*a5a0*/  FFMA.FTZ R95, R57, R53.reuse, -R120 ;  /* 0x00000035395f7223 */ /* 0x080fe20000010878 */
[----:B------:R-:W-:Y:S01]  /*a5b0*/  FADD.FTZ R92, R92, R59 ;  /* 0x0000003b5c5c7221 */ /* 0x000fe20000010000 */
[-CC-:B------:R-:W-:Y:S01]  /*a5c0*/  FFMA.FTZ R117, R222, R53.reuse, -R121.reuse ;  /* 0x00000035de757223 */ /* 0x180fe20000010879 */
[----:B------:R-:W-:Y:S01]  /*a5d0*/  FADD.FTZ R94, R87, R94 ;  /* 0x0000005e575e7221 */ /* 0x000fe20000010000 */
[----:B------:R-:W-:Y:S01]  /*a5e0*/  LDSM.16.MT88.4 R80, [R116+0xc400] ;  /* 0x00c400007450783b */ /* 0x000fe20000004200 */
[----:B------:R-:W-:Y:S03]  /*a5f0*/  FADD.FTZ R89, R89, R92 ;  /* 0x0000005c59597221 */ /* 0x000fe60000010000 */
[----:B------:R-:W-:Y:S01]  /*a600*/  MUFU.EX2 R134, R134 ;  /* 0x0000008600867308 */ /* 0x000fe20000000800 */
[-CC-:B------:R-:W-:Y:S01]  /*a610*/  FFMA.FTZ R122, R220, R53.reuse, -R121.reuse ;  /* 0x00000035dc7a7223 */ /* 0x180fe20000010879 */
[-CC-:B------:R-:W-:Y:S01]  /*a620*/  FFMA.FTZ R127, R198, R53.reuse, -R121.reuse ;  /* 0x00000035c67f7223 */ /* 0x180fe20000010879 */
[-CC-:B------:R-:W-:Y:S01]  /*a630*/  FFMA.FTZ R126, R200, R53.reuse, -R121.reuse ;  /* 0x00000035c87e7223 */ /* 0x180fe20000010879 */
[-CC-:B------:R-:W-:Y:S01]  /*a640*/  FFMA.FTZ R129, R202, R53.reuse, -R121.reuse ;  /* 0x00000035ca817223 */ /* 0x180fe20000010879 */
[----:B------:R-:W-:Y:S05]  /*a650*/  FFMA.FTZ R121, R216, R53, -R121 ;  /* 0x00000035d8797223 */ /* 0x000fea0000010879 */
[----:B------:R-:W-:Y:S10]  /*a660*/  MUFU.EX2 R135, R135 ;  /* 0x0000008700877308 */ /* 0x000ff40000000800 */
[----:B------:R-:W-:Y:S01]  /*a670*/  MUFU.EX2 R136, R136 ;  /* 0x0000008800887308 */ /* 0x000fe20000000800 */
[C---:B---3--:R-:W-:Y:S09]  /*a680*/  HMMA.16816.F32 R4, R60.reuse, R64, R4 ;  /* 0x000000403c04723c */ /* 0x048ff20000001804 */
        /* <DEDUP_REMOVED lines=36> */
[----:B------:R-:W1:Y:S01]  /*a8d0*/  MUFU.EX2 R144, R144 ;  /* 0x0000009000907308 */ /* 0x000e620000000800 */
[C---:B------:R-:W-:Y:S01]  /*a8e0*/  HMMA.16816.F32 R40, R60.reuse, R66, R40 ;  /* 0x000000423c28723c */ /* 0x040fe20000001828 */
[----:B------:R-:W2:Y:S08]  /*a8f0*/  LDSM.16.MT88.4 R64, [R116+0xd400] ;  /* 0x00d400007440783b */ /* 0x000eb00000004200 */
[----:B------:R-:W-:Y:S01]  /*a900*/  MUFU.EX2 R145, R145 ;  /* 0x0000009100917308 */ /* 0x000fe20000000800 */
[----:B-1----:R-:W-:Y:S09]  /*a910*/  F2FP.F16.F32.PACK_AB R57, R144, R143 ;  /* 0x0000008f9039723e */ /* 0x002ff200000000ff */
[----:B------:R-:W1:Y:S10]  /*a920*/  MUFU.EX2 R146, R146 ;  /* 0x0000009200927308 */ /* 0x000e740000000800 */
[----:B------:R-:W-:Y:S10]  /*a930*/  MUFU.EX2 R147, R147 ;  /* 0x0000009300937308 */ /* 0x000ff40000000800 */
[----:B------:R-:W3:Y:S01]  /*a940*/  MUFU.EX2 R148, R148 ;  /* 0x0000009400947308 */ /* 0x000ee20000000800 */
[----:B-1----:R-:W-:Y:S09]  /*a950*/  F2FP.F16.F32.PACK_AB R58, R146, R145 ;  /* 0x00000091923a723e */ /* 0x002ff200000000ff */
[----:B------:R-:W-:Y:S01]  /*a960*/  MUFU.EX2 R212, R212 ;  /* 0x000000d400d47308 */ /* 0x000fe20000000800 */
[C---:B--2---:R-:W-:Y:S09]  /*a970*/  HMMA.16816.F32 R44, R60.reuse, R64, R44 ;  /* 0x000000403c2c723c */ /* 0x044ff2000000182c */
[----:B------:R-:W1:Y:S01]  /*a980*/  MUFU.EX2 R213, R213 ;  /* 0x000000d500d57308 */ /* 0x000e620000000800 */
[----:B---3--:R-:W-:Y:S01]  /*a990*/  F2FP.F16.F32.PACK_AB R59, R148, R147 ;  /* 0x00000093943b723e */ /* 0x008fe200000000ff */
[----:B------:R-:W-:Y:S01]  /*a9a0*/  HMMA.16816.F32 R48, R60, R66, R48 ;  /* 0x000000423c30723c */ /* 0x000fe20000001830 */
[----:B------:R-:W2:Y:S07]  /*a9b0*/  LDSM.16.MT88.4 R64, [R156+0x9800] ;  /* 0x009800009c40783b */ /* 0x000eae0000004200 */
[----:B------:R-:W-:Y:S01]  /*a9c0*/  MUFU.EX2 R214, R214 ;  /* 0x000000d600d67308 */ /* 0x000fe20000000800 */
[----:B------:R-:W-:Y:S02]  /*a9d0*/  F2FP.F16.F32.PACK_AB R63, R90, R93 ;  /* 0x0000005d5a3f723e */ /* 0x000fe400000000ff */
[----:B------:R-:W-:Y:S01]  /*a9e0*/  F2FP.F16.F32.PACK_AB R60, R85, R86 ;  /* 0x00000056553c723e */ /* 0x000fe200000000ff */
[----:B------:R-:W-:Y:S01]  /*a9f0*/  FADD.FTZ R86, R86, R89 ;  /* 0x0000005956567221 */ /* 0x000fe20000010000 */
[C---:B------:R-:W-:Y:S01]  /*aa00*/  F2FP.F16.F32.PACK_AB R61, R84.reuse, R91 ;  /* 0x0000005b543d723e */ /* 0x040fe200000000ff */
[----:B------:R-:W-:Y:S01]  /*aa10*/  FADD.FTZ R91, R91, R94 ;  /* 0x0000005e5b5b7221 */ /* 0x000fe20000010000 */
[----:B------:R-:W-:Y:S01]  /*aa20*/  F2FP.F16.F32.PACK_AB R62, R97, R88 ;  /* 0x00000058613e723e */ /* 0x000fe200000000ff */
[----:B------:R-:W-:Y:S02]  /*aa30*/  FADD.FTZ R85, R85, R86 ;  /* 0x0000005655557221 */ /* 0x000fe40000010000 */
[----:B------:R-:W-:Y:S01]  /*aa40*/  MUFU.EX2 R121, R121 ;  /* 0x0000007900797308 */ /* 0x000fe20000000800 */
[----:B------:R-:W-:Y:S03]  /*aa50*/  FADD.FTZ R84, R84, R91 ;  /* 0x0000005b54547221 */ /* 0x000fe60000010000 */
[C---:B--2---:R-:W-:Y:S08]  /*aa60*/  HMMA.16816.F32 R4, R60.reuse, R64, R4 ;  /* 0x000000403c04723c */ /* 0x044ff00000001804 */
[C---:B------:R-:W-:Y:S01]  /*aa70*/  HMMA.16816.F32 R8, R60.reuse, R66, R8 ;  /* 0x000000423c08723c */ /* 0x040fe20000001808 */
[----:B------:R-:W2:Y:S07]  /*aa80*/  LDSM.16.MT88.4 R64, [R156+0xb800] ;  /* 0x00b800009c40783b */ /* 0x000eae0000004200 */
[C---:B------:R-:W-:Y:S08]  /*aa90*/  HMMA.16816.F32 R12, R60.reuse, R68, R12 ;  /* 0x000000443c0c723c */ /* 0x040ff0000000180c */
        /* <DEDUP_REMOVED lines=78> */
[--C-:B------:R-:W-:Y:S01]  /*af80*/  FFMA.FTZ R73, R56, R53, -R120.reuse ;  /* 0x0000003538497223 */ /* 0x100fe20000010878 */
[----:B------:R-:W-:Y:S01]  /*af90*/  F2FP.F16.F32.PACK_AB R56, R142, R141 ;  /* 0x0000008d8e38723e */ /* 0x000fe200000000ff */
[-CC-:B------:R-:W-:Y:S01]  /*afa0*/  FFMA.FTZ R72, R55, R53.reuse, -R120.reuse ;  /* 0x0000003537487223 */ /* 0x180fe20000010878 */
[----:B------:R-:W-:Y:S01]  /*afb0*/  FFMA.FTZ R120, R54, R53, -R120 ;  /* 0x0000003536787223 */ /* 0x000fe20000010878 */
[----:B------:R-:W-:Y:S01]  /*afc0*/  MUFU.EX2 R55, R73 ;  /* 0x0000004900377308 */ /* 0x000fe20000000800 */
[----:B------:R-:W-:Y:S01]  /*afd0*/  HMMA.16816.F32 R48, R60, R74, R48 ;  /* 0x0000004a3c30723c */ /* 0x000fe20000001830 */
[----:B------:R-:W4:Y:S08]  /*afe0*/  LDSM.16.MT88.4 R60, [R156+0xe800] ;  /* 0x00e800009c3c783b */ /* 0x000f300000004200 */
[----:B------:R-:W5:Y:S01]  /*aff0*/  MUFU.EX2 R54, R95 ;  /* 0x0000005f00367308 */ /* 0x000f620000000800 */
[C---:B--2---:R-:W-:Y:S08]  /*b000*/  HMMA.16816.F32 R4, R56.reuse, R64, R4 ;  /* 0x000000403804723c */ /* 0x044ff00000001804 */
[C---:B------:R-:W-:Y:S01]  /*b010*/  HMMA.16816.F32 R8, R56.reuse, R66, R8 ;  /* 0x000000423808723c */ /* 0x040fe20000001808 */
[----:B------:R-:W2:Y:S07]  /*b020*/  LDSM.16.MT88.4 R64, [R116+0xe800] ;  /* 0x00e800007440783b */ /* 0x000eae0000004200 */
[C---:B------:R-:W-:Y:S08]  /*b030*/  HMMA.16816.F32 R12, R56.reuse, R76, R12 ;  /* 0x0000004c380c723c */ /* 0x040ff0000000180c */
[C---:B------:R-:W-:Y:S01]  /*b040*/  HMMA.16816.F32 R16, R56.reuse, R78, R16 ;  /* 0x0000004e3810723c */ /* 0x040fe20000001810 */
[----:B------:R-:W-:Y:S07]  /*b050*/  LDSM.16.MT88.4 R76, [R156+0xec00] ;  /* 0x00ec00009c4c783b */ /* 0x000fee0000004200 */
[C---:B---3--:R-:W-:Y:S03]  /*b060*/  HMMA.16816.F32 R20, R56.reuse, R68, R20 ;  /* 0x000000443814723c */ /* 0x048fe60000001814 */
[----:B-1----:R-:W-:Y:S02]  /*b070*/  F2FP.F16.F32.PACK_AB R68, R213, R212 ;  /* 0x000000d4d544723e */ /* 0x002fe400000000ff */
[----:B-----5:R-:W-:Y:S03]  /*b080*/  F2FP.F16.F32.PACK_AB R69, R55, R54 ;  /* 0x000000363745723e */ /* 0x020fe600000000ff */
[C---:B------:R-:W-:Y:S03]  /*b090*/  HMMA.16816.F32 R24, R56.reuse, R70, R24 ;  /* 0x000000463818723c */ /* 0x040fe60000001818 */
[----:B------:R-:W-:Y:S05]  /*b0a0*/  F2FP.F16.F32.PACK_AB R70, R121, R214 ;  /* 0x000000d67946723e */ /* 0x000fea00000000ff */
[C---:B------:R-:W-:Y:S08]  /*b0b0*/  HMMA.16816.F32 R28, R56.reuse, R80, R28 ;  /* 0x00000050381c723c */ /* 0x040ff0000000181c */
[C---:B------:R-:W-:Y:S08]  /*b0c0*/  HMMA.16816.F32 R32, R56.reuse, R82, R32 ;  /* 0x000000523820723c */ /* 0x040ff00000001820 */
[C---:B----4-:R-:W-:Y:S01]  /*b0d0*/  HMMA.16816.F32 R36, R56.reuse, R60, R36 ;  /* 0x0000003c3824723c */ /* 0x050fe20000001824 */
[----:B------:R-:W-:Y:S07]  /*b0e0*/  MUFU.EX2 R60, R72 ;  /* 0x00000048003c7308 */ /* 0x000fee0000000800 */
[C---:B------:R-:W-:Y:S03]  /*b0f0*/  HMMA.16816.F32 R40, R56.reuse, R62, R40 ;  /* 0x0000003e3828723c */ /* 0x040fe60000001828 */
[----:B------:R-:W1:Y:S01]  /*b100*/  MUFU.EX2 R61, R120 ;  /* 0x00000078003d7308 */ /* 0x000e620000000800 */
[----:B------:R-:W-:Y:S01]  /*b110*/  FADD.FTZ R63, R93, R84 ;  /* 0x000000545d3f7221 */ /* 0x000fe20000010000 */
[----:B------:R-:W-:Y:S01]  /*b120*/  FADD.FTZ R62, R88, R85 ;  /* 0x00000055583e7221 */ /* 0x000fe20000010000 */
[----:B------:R-:W3:Y:S02]  /*b130*/  LDSM.16.MT88.4 R92, [R156+0xcc00] ;  /* 0x00cc00009c5c783b */ /* 0x000ee40000004200 */
[----:B------:R-:W-:Y:S01]  /*b140*/  FADD.FTZ R63, R90, R63 ;  /* 0x0000003f5a3f7221 */ /* 0x000fe20000010000 */
[C---:B--2---:R-:W-:Y:S03]  /*b150*/  HMMA.16816.F32 R44, R56.reuse, R64, R44 ;  /* 0x00000040382c723c */ /* 0x044fe6000000182c */
[----:B------:R-:W-:Y:S01]  /*b160*/  FADD.FTZ R62, R97, R62 ;  /* 0x0000003e613e7221 */ /* 0x000fe20000010000 */
[----:B------:R-:W-:Y:S01]  /*b170*/  FADD.FTZ R98, R98, R63 ;  /* 0x0000003f62627221 */ /* 0x000fe20000010000 */
[----:B------:R-:W2:Y:S02]  /*b180*/  LDSM.16.MT88.4 R84, [R116+0xcc00] ;  /* 0x00cc00007454783b */ /* 0x000ea40000004200 */
[----:B------:R-:W-:Y:S01]  /*b190*/  FADD.FTZ R99, R99, R62 ;  /* 0x0000003e63637221 */ /* 0x000fe20000010000 */
[----:B------:R-:W-:Y:S03]  /*b1a0*/  HMMA.16816.F32 R48, R56, R66, R48 ;  /* 0x000000423830723c */ /* 0x000fe60000001830 */
[----:B-1----:R-:W-:Y:S01]  /*b1b0*/  F2FP.F16.F32.PACK_AB R71, R61, R60 ;  /* 0x0000003c3d47723e */ /* 0x002fe200000000ff */
[----:B------:R-:W-:Y:S01]  /*b1c0*/  FADD.FTZ R96, R96, R99 ;  /* 0x0000006360607221 */ /* 0x000fe20000010000 */
[----:B------:R-:W-:Y:S03]  /*b1d0*/  FADD.FTZ R119, R119, R98 ;  /* 0x0000006277777221 */ /* 0x000fe60000010000 */
[----:B------:R-:W-:Y:S01]  /*b1e0*/  FADD.FTZ R117, R117, R96 ;  /* 0x0000006075757221 */ /* 0x000fe20000010000 */
[----:B------:R-:W-:Y:S01]  /*b1f0*/  FADD.FTZ R124, R124, R119 ;  /* 0x000000777c7c7221 */ /* 0x000fe20000010000 */
[C---:B------:R-:W-:Y:S01]  /*b200*/  HMMA.16816.F32 R112, R68.reuse, R108, R4 ;  /* 0x0000006c4470723c */ /* 0x040fe20000001804 */
[----:B------:R-:W1:Y:S04]  /*b210*/  LDSM.16.MT88.4 R4, [R116+0xec00] ;  /* 0x00ec00007404783b */ /* 0x000e680000004200 */
[----:B------:R-:W-:Y:S01]  /*b220*/  MOV R119, R0 ;  /* 0x0000000000777202 */ /* 0x000fe20000000f00 */
[----:B------:R-:W-:Y:S01]  /*b230*/  FADD.FTZ R125, R125, R124 ;  /* 0x0000007c7d7d7221 */ /* 0x000fe20000010000 */
[----:B------:R-:W-:Y:S01]  /*b240*/  FADD.FTZ R122, R122, R117 ;  /* 0x000000757a7a7221 */ /* 0x000fe20000010000 */
[C---:B------:R-:W-:Y:S03]  /*b250*/  HMMA.16816.F32 R108, R68.reuse, R110, R8 ;  /* 0x0000006e446c723c */ /* 0x040fe60000001808 */
[----:B------:R-:W-:Y:S01]  /*b260*/  FADD.FTZ R128, R128, R125 ;  /* 0x0000007d80807221 */ /* 0x000fe20000010000 */
[----:B------:R-:W-:Y:S01]  /*b270*/  FADD.FTZ R127, R127, R122 ;  /* 0x0000007a7f7f7221 */ /* 0x000fe20000010000 */
[----:B------:R-:W-:Y:S02]  /*b280*/  MOV R117, R52 ;  /* 0x0000003400757202 */ /* 0x000fe40000000f00 */
        /* <DEDUP_REMOVED lines=37> */
[----:B------:R-:W-:Y:S03]  /*b4e0*/  HMMA.16816.F32 R68, R68, R6, R48 ;  /* 0x000000064444723c */ /* 0x000fe60000001830 */
[----:B------:R-:W-:Y:S01]  /*b4f0*/  FADD.FTZ R186, R61, R60 ;  /* 0x0000003c3dba7221 */ /* 0x000fe20000010000 */
[----:B------:R-:W-:Y:S04]  /*b500*/  FADD.FTZ R185, R121, R214 ;  /* 0x000000d679b97221 */ /* 0x000fe80000010000 */
[----:B------:R-:W-:Y:S01]  /*b510*/  @!UPT UIADD3 URZ, UPT, UPT, URZ, URZ, URZ ;  /* 0x000000fffffff290 */ /* 0x000fe2000fffe0ff */
[----:B------:R-:W-:Y:S11]  /*b520*/  @P0 BRA `(.L_x_1279) ;  /* 0xffffffbc00640947 */ /* 0x000ff6000383ffff */
.L_x_1272:
        /* <DEDUP_REMOVED lines=16> */
.L_x_1293:
        /* <DEDUP_REMOVED lines=150> */
.L_x_1282:
[----:B------:R-:W-:Y:S05]  /*bf90*/  BSYNC.RECONVERGENT B0 ;  /* 0x0000000000007941 */ /* 0x000fea0003800200 */
.L_x_1281:
[C---:B------:R-:W-:Y:S01]  /*bfa0*/  VIADD R57, R53.reuse, 0x10 ;  /* 0x0000001035397836 */ /* 0x040fe20000000000 */
[-C--:B------:R-:W-:Y:S01]  /*bfb0*/  ISETP.GE.AND P2, PT, R53, R164.reuse, PT ;  /* 0x000000a43500720c */ /* 0x080fe20003f46270 */
[----:B------:R3:W5:Y:S01]  /*bfc0*/  LD.E R2, desc[UR4][R2.64+0xc0] ;  /* 0x0000c00402027980 */ /* 0x000762000c101900 */
[----:B------:R-:W-:Y:S01]  /*bfd0*/  IMAD R176, R176, R55, RZ ;  /* 0x00000037b0b07224 */ /* 0x000fe200078e02ff */
[----:B------:R-:W-:Y:S01]  /*bfe0*/  BSSY.RECONVERGENT B0, `(.L_x_1283) ;  /* 0x0000015000007945 */ /* 0x000fe20003800200 */
[----:B------:R-:W-:Y:S01]  /*bff0*/  ISETP.GE.AND P1, PT, R57, R164, PT ;  /* 0x000000a43900720c */ /* 0x000fe20003f26270 */
[C---:B------:R-:W-:Y:S01]  /*c000*/  VIADD R59, R53.reuse, 0x20 ;  /* 0x00000020353b7836 */ /* 0x040fe20000000000 */
[----:B------:R-:W-:Y:S01]  /*c010*/  LOP3.LUT R57, R54, 0x1c, RZ, 0xc0, !PT ;  /* 0x0000001c36397812 */ /* 0x000fe200078ec0ff */
[----:B------:R-:W-:-:S03]  /*c020*/  VIADD R55, R53, 0x30 ;  /* 0x0000003035377836 */ /* 0x000fc60000000000 */
[-C--:B------:R-:W-:Y:S01]  /*c030*/  ISETP.GE.AND P5, PT, R59, R164.reuse, PT ;  /* 0x000000a43b00720c */ /* 0x080fe20003fa6270 */
[----:B------:R-:W-:Y:S01]  /*c040*/  IMAD R53, R53, 0x60, R57 ;  /* 0x0000006035357824 */ /* 0x000fe200078e0239 */
[----:B------:R-:W-:-:S04]  /*c050*/  ISETP.GE.AND P6, PT, R55, R164, PT ;  /* 0x000000a43700720c */ /* 0x000fc80003fc6270 */
        /* <DEDUP_REMOVED lines=8> */
[----:B--2---:R-:W-:-:S04]  /*c0e0*/  LEA R58, P0, R55, R62, 0x2 ;  /* 0x0000003e373a7211 */ /* 0x004fc800078010ff */
[----:B------:R-:W-:-:S05]  /*c0f0*/  LEA.HI.X R59, R55, R63, R176, 0x2, P0 ;  /* 0x0000003f373b7211 */ /* 0x000fca00000f14b0 */
[----:B------:R3:W-:Y:S04]  /*c100*/  @!P4 ST.E.128 desc[UR4][R58.64], R48 ;  /* 0x000000303a00c985 */ /* 0x0007e8000c101d04 */
[----:B-1----:R3:W-:Y:S04]  /*c110*/  @!P3 ST.E.128 desc[UR4][R58.64+0x80], R32 ;  /* 0x000080203a00b985 */ /* 0x0027e8000c101d04 */
[----:B------:R3:W-:Y:S02]  /*c120*/  @!P2 ST.E.128 desc[UR4][R58.64+0x100], R16 ;  /* 0x000100103a00a985 */ /* 0x0007e4000c101d04 */
.L_x_1284:
[----:B------:R-:W-:Y:S05]  /*c130*/  BSYNC.RECONVERGENT B0 ;  /* 0x0000000000007941 */ /* 0x000fea0003800200 */
.L_x_1283:
[----:B------:R-:W-:Y:S04]  /*c140*/  BSSY.RECONVERGENT B0, `(.L_x_1285) ;  /* 0x000000e000007945 */ /* 0x000fe80003800200 */
[----:B------:R-:W-:Y:S05]  /*c150*/  @P1 BRA `(.L_x_1286) ;  /* 0x0000000000301947 */ /* 0x000fea0003800000 */
[-C--:B-----5:R-:W-:Y:S02]  /*c160*/  ISETP.GE.AND P4, PT, R57, R2.reuse, PT ;  /* 0x000000023900720c */ /* 0x0a0fe40003f86270 */
[-C--:B------:R-:W-:Y:S02]  /*c170*/  ISETP.GE.AND P3, PT, R53, R2.reuse, PT ;  /* 0x000000023500720c */ /* 0x080fe40003f66270 */
[----:B------:R-:W-:-:S09]  /*c180*/  ISETP.GE.AND P1, PT, R3, R2, PT ;  /* 0x000000020300720c */ /* 0x000fd20003f26270 */
[CC--:B-1-3--:R-:W-:Y:S02]  /*c190*/  @!P4 LEA R32, P0, R55.reuse, R62.reuse, 0x2 ;  /* 0x0000003e3720c211 */ /* 0x0cafe400078010ff */
        /* <DEDUP_REMOVED lines=8> */
.L_x_1286:
[----:B------:R-:W-:Y:S05]  /*c220*/  BSYNC.RECONVERGENT B0 ;  /* 0x0000000000007941 */ /* 0x000fea0003800200 */
.L_x_1285:
[----:B------:R-:W-:Y:S04]  /*c230*/  BSSY.RECONVERGENT B0, `(.L_x_1287) ;  /* 0x000000e000007945 */ /* 0x000fe80003800200 */
[----:B------:R-:W-:Y:S05]  /*c240*/  @P5 BRA `(.L_x_1288) ;  /* 0x0000000000305947 */ /* 0x000fea0003800000 */
[-C--:B-----5:R-:W-:Y:S02]  /*c250*/  ISETP.GE.AND P5, PT, R57, R2.reuse, PT ;  /* 0x000000023900720c */ /* 0x0a0fe40003fa6270 */
[-C--:B------:R-:W-:Y:S02]  /*c260*/  ISETP.GE.AND P3, PT, R53, R2.reuse, PT ;  /* 0x000000023500720c */ /* 0x080fe40003f66270 */
[----:B------:R-:W-:-:S09]  /*c270*/  ISETP.GE.AND P1, PT, R3, R2, PT ;  /* 0x000000020300720c */ /* 0x000fd20003f26270 */
[CC--:B-1-3--:R-:W-:Y:S02]  /*c280*/  @!P5 LEA R16, P4, R55.reuse, R62.reuse, 0x2 ;  /* 0x0000003e3710d211 */ /* 0x0cafe400078810ff */
        /* <DEDUP_REMOVED lines=8> */
.L_x_1288:
[----:B------:R-:W-:Y:S05]  /*c310*/  BSYNC.RECONVERGENT B0 ;  /* 0x0000000000007941 */ /* 0x000fea0003800200 */
.L_x_1287:
[----:B------:R-:W-:-:S04]  /*c320*/  MOV R171, 0x0 ;  /* 0x0000000000ab7802 */ /* 0x000fc80000000f00 */
[----:B-12345:R-:W-:Y:S05]  /*c330*/  @P6 RET.REL.NODEC R170 `(_ZN5flash24flash_fwd_splitkv_kernelI23Flash_fwd_kernel_traitsILi96ELi64ELi128ELi4ELb0ELb0EN7cutlass6half_tE19Flash_kernel_traitsILi96ELi64ELi128ELi4ES3_EELb0ELb0ELb0ELb0ELb0ELb1ELb1ELb0EEEvNS_16Flash_fwd_paramsE) ;  /* 0xffffff3caa306950 */ /* 0x03efea0003c3ffff */
        /* <DEDUP_REMOVED lines=10> */
[----:B-1----:R-:W-:Y:S05]  /*c3e0*/  @P0 RET.REL.NODEC R170 `(_ZN5flash24flash_fwd_splitkv_kernelI23Flash_fwd_kernel_traitsILi96ELi64ELi128ELi4ELb0ELb0EN7cutlass6half_tE19Flash_kernel_traitsILi96ELi64ELi128ELi4ES3_EELb0ELb0ELb0ELb0ELb0ELb1ELb1ELb0EEEvNS_16Flash_fwd_paramsE) ;  /* 0xffffff3caa040950 */ /* 0x002fea0003c3ffff */
[----:B------:R-:W-:Y:S01]  /*c3f0*/  LEA R2, P0, R55, R62, 0x2 ;  /* 0x0000003e37027211 */ /* 0x000fe200078010ff */
[----:B------:R-:W-:-:S03]  /*c400*/  IMAD.MOV.U32 R171, RZ, RZ, 0x0 ;  /* 0x00000000ffab7424 */ /* 0x000fc600078e00ff */
[----:B------:R-:W-:-:S05]  /*c410*/  LEA.HI.X R3, R55, R63, R176, 0x2, P0 ;  /* 0x0000003f37037211 */ /* 0x000fca00000f14b0 */
[----:B------:R1:W-:Y:S02]  /*c420*/  ST.E.128 desc[UR4][R2.64+0x4900], R4 ;  /* 0x0049000402007985 */ /* 0x0003e4000c101d04 */
[----:B-1----:R-:W-:Y:S05]  /*c430*/  RET.REL.NODEC R170 `(_ZN5flash24flash_fwd_splitkv_kernelI23Flash_fwd_kernel_traitsILi96ELi64ELi128ELi4ELb0ELb0EN7cutlass6half_tE19Flash_kernel_traitsILi96ELi64ELi128ELi4ES3_EELb0ELb0ELb0ELb0ELb0ELb1ELb1ELb0EEEvNS_16Flash_fwd_paramsE) ;  /* 0xffffff38aaf07950 */ /* 0x002fea0003c3ffff */
.L_x_1280:
[----:B------:R-:W-:Y:S01]  /*c440*/  MOV R9, 0x2 ;  /* 0x0000000200097802 */ /* 0x000fe20000000f00 */
[----:B------:R-:W-:Y:S01]  /*c450*/  IMAD.MOV.U32 R6, RZ, RZ, 0x1f ;  /* 0x0000001fff067424 */ /* 0x000fe200078e00ff */
[----:B------:R-:W-:-:S07]  /*c460*/  MOV R10, 0xffffffff ;  /* 0xffffffff000a7802 */ /* 0x000fce0000000f00 */
[----:B-----5:R-:W-:Y:S05]  /*c470*/  WARPSYNC.COLLECTIVE R10, `(.L_x_1289) ;  /* 0x000000000a087348 */ /* 0x020fea0003c00000 */
[----:B------:R1:W2:Y:S02]  /*c480*/  SHFL.BFLY P0, R14, R185, R9, R6 ;  /* 0x0c000009b90e7389 */ /* 0x0002a40000000006 */
[----:B-12--5:R-:W-:Y:S05]  /*c490*/  ENDCOLLECTIVE ;  /* 0x000000000000791b */ /* 0x026fea0003800000 */
.L_x_1289:
[----:B------:R-:W-:Y:S02]  /*c4a0*/  IMAD.MOV.U32 R8, RZ, RZ, R14 ;  /* 0x000000ffff087224 */ /* 0x000fe400078e000e */
[----:B------:R-:W-:Y:S02]  /*c4b0*/  IMAD.MOV.U32 R9, RZ, RZ, 0x1 ;  /* 0x00000001ff097424 */ /* 0x000fe400078e00ff */
[----:B------:R-:W-:-:S05]  /*c4c0*/  FADD.FTZ R13, R8, R185 ;  /* 0x000000b9080d7221 */ /* 0x000fca0000010000 */
[----:B------:R-:W-:-:S07]  /*c4d0*/  MOV R185, R13 ;  /* 0x0000000d00b97202 */ /* 0x000fce0000000f00 */
[----:B------:R-:W-:Y:S05]  /*c4e0*/  WARPSYNC.COLLECTIVE R10, `(.L_x_1290) ;  /* 0x000000000a087348 */ /* 0x000fea0003c00000 */
[----:B------:R1:W2:Y:S02]  /*c4f0*/  SHFL.BFLY P0, R14, R185, R9, R6 ;  /* 0x0c000009b90e7389 */ /* 0x0002a40000000006 */
[----:B-12---:R-:W-:Y:S05]  /*c500*/  ENDCOLLECTIVE ;  /* 0x000000000000791b */ /* 0x006fea0003800000 */
.L_x_1290:
[----:B------:R-:W-:Y:S01]  /*c510*/  MOV R185, R186 ;  /* 0x000000ba00b97202 */ /* 0x000fe20000000f00 */
[----:B------:R-:W-:Y:S01]  /*c520*/  IMAD.MOV.U32 R9, RZ, RZ, 0x2 ;  /* 0x00000002ff097424 */ /* 0x000fe200078e00ff */
[----:B------:R-:W-:-:S07]  /*c530*/  MOV R8, R14 ;  /* 0x0000000e00087202 */ /* 0x000fce0000000f00 */
[----:B------:R-:W-:Y:S05]  /*c540*/  WARPSYNC.COLLECTIVE R10, `(.L_x_1291) ;  /* 0x000000000a087348 */ /* 0x000fea0003c00000 */
[----:B------:R1:W2:Y:S02]  /*c550*/  SHFL.BFLY P0, R14, R185, R9, R6 ;  /* 0x0c000009b90e7389 */ /* 0x0002a40000000006 */
[----:B-12---:R-:W-:Y:S05]  /*c560*/  ENDCOLLECTIVE ;  /* 0x000000000000791b */ /* 0x006fea0003800000 */
.L_x_1291:
[----:B------:R-:W-:Y:S01]  /*c570*/  FADD.FTZ R8, R13, R8 ;  /* 0x000000080d087221 */ /* 0x000fe20000010000 */
[----:B------:R-:W-:Y:S01]  /*c580*/  FADD.FTZ R12, R14, R186 ;  /* 0x000000ba0e0c7221 */ /* 0x000fe20000010000 */
[----:B------:R-:W-:-:S04]  /*c590*/  MOV R9, 0x1 ;  /* 0x0000000100097802 */ /* 0x000fc80000000f00 */
[----:B------:R-:W-:-:S07]  /*c5a0*/  MOV R185, R12 ;  /* 0x0000000c00b97202 */ /* 0x000fce0000000f00 */
[----:B------:R-:W-:Y:S05]  /*c5b0*/  WARPSYNC.COLLECTIVE R10, `(.L_x_1292) ;  /* 0x000000000a087348 */ /* 0x000fea0003c00000 */
[----:B------:R1:W2:Y:S02]  /*c5c0*/  SHFL.BFLY P0, R14, R185, R9, R6 ;  /* 0x0c000009b90e7389 */ /* 0x0002a40000000006 */
[----:B-12---:R-:W-:Y:S05]  /*c5d0*/  ENDCOLLECTIVE ;  /* 0x000000000000791b */ /* 0x006fea0003800000 */
.L_x_1292:
[----:B------:R-:W-:Y:S05]  /*c5e0*/  BRA `(.L_x_1293) ;  /* 0xfffffff000107947 */ /* 0x000fea000383ffff */
.L_x_1294:
        /* <DEDUP_REMOVED lines=9> */
.L_x_11633:


//--------------------- .text._ZN5flash24flash_fwd_splitkv_kernelI23Flash_fwd_kernel_traitsILi96ELi64ELi128ELi4ELb0ELb0EN7cutlass6half_tE19Flash_kernel_traitsILi96ELi64ELi128ELi4ES3_EELb0ELb0ELb0ELb0ELb0ELb0ELb1ELb1EEEvNS_16Flash_fwd_paramsE --------------------------
	.section	.text._ZN5flash24flash_fwd_splitkv_kernelI23Flash_fwd_kernel_traitsILi96ELi64ELi128ELi4ELb0ELb0EN7cutlass6half_tE19Flash_kernel_traitsILi96ELi64ELi128ELi4ES3_EELb0ELb0ELb0ELb0ELb0ELb0ELb1ELb1EEEvNS_16Flash_fwd_paramsE,"ax",@progbits
	.align	128
        .global         _ZN5flash24flash_fwd_splitkv_kernelI23Flash_fwd_kernel_traitsILi96ELi64ELi128ELi4ELb0ELb0EN7cutlass6half_tE19Flash_kernel_traitsILi96ELi64ELi128ELi4ES3_EELb0ELb0ELb0ELb0ELb0ELb0ELb1ELb1EEEvNS_16Flash_fwd_paramsE
        .type           _ZN5flash24flash_fwd_splitkv_kernelI23Flash_fwd_kernel_traitsILi96ELi64ELi128ELi4ELb0ELb0EN7cutlass6half_tE19Flash_kernel_traitsILi96ELi64ELi128ELi4ES3_EELb0ELb0ELb0ELb0ELb0ELb0ELb1ELb1EEEvNS_16Flash_fwd_paramsE,@function
        .size           _ZN5flash24flash_fwd_splitkv_kernelI23Flash_fwd_kernel_traitsILi96ELi64ELi128ELi4ELb0ELb0EN7cutlass6half_tE19Flash_kernel_traitsILi96ELi64ELi128ELi4ES3_EELb0ELb0ELb0ELb0ELb0ELb0ELb1ELb1EEEvNS_16Flash_fwd_paramsE,(.L_x_11634 - _ZN5flash24flash_fwd_splitkv_kernelI23Flash_fwd_kernel_traitsILi96ELi64ELi128ELi4ELb0ELb0EN7cutlass6half_tE19Flash_kernel_traitsILi96ELi64ELi128ELi4ES3_EELb0ELb0ELb0ELb0ELb0ELb0ELb1ELb1EEEvNS_16Flash_fwd_paramsE)
        .other          _ZN5flash24flash_fwd_splitkv_kernelI23Flash_fwd_kernel_traitsILi96ELi64ELi128ELi4ELb0ELb0EN7cutlass6half_tE19Flash_kernel_traitsILi96ELi64ELi128ELi4ES3_EELb0ELb0ELb0ELb0ELb0ELb0ELb1ELb1EEEvNS_16Flash_fwd_paramsE,@"STO_CUDA_ENTRY STV_DEFAULT"
_ZN5flash24flash_fwd_splitkv_kernelI23Flash_fwd_kernel_traitsILi96ELi64ELi128ELi4ELb0ELb0EN7cutlass6half_tE19Flash_kernel_traitsILi96ELi64ELi128ELi4ES3_EELb0ELb0ELb0ELb0ELb0ELb0ELb1ELb1EEEvNS_16Flash_fwd_paramsE:
.text._ZN5flash24flash_fwd_splitkv_kernelI23Flash_fwd_kernel_traitsILi96ELi64ELi128ELi4ELb0ELb0EN7cutlass6half_tE19Flash_kernel_traitsILi96ELi64ELi128ELi4ES3_EELb0ELb0ELb0ELb0ELb0ELb0ELb1ELb1EEEvNS_16Flash_fwd_paramsE:
        /* <DEDUP_REMOVED lines=9> */
[----:B------:R-:W2:Y:S01]  /*0090*/  LDC.64 R120, c[0x0][0x348] ;  /* 0x0000d200ff787b82 */ /* 0x000ea20000000a00 */
[----:B-1----:R-:W1:Y:S02]  /*00a0*/  MUFU.RCP R4, R2 ;  /* 0x0000000200047308 */ /* 0x002e640000001000 */
[----:B-1----:R-:W-:-:S06]  /*00b0*/  VIADD R4, R4, 0xffffffe ;  /* 0x0ffffffe04047836 */ /* 0x002fcc0000000000 */
[----:B------:R-:W1:Y:S02]  /*00c0*/  F2I.FTZ.U32.TRUNC.NTZ R5, R4 ;  /* 0x0000000400057305 */ /* 0x000e64000021f000 */
[----:B-1----:R-:W-:Y:S01]  /*00d0*/  IMAD.MOV R0, RZ, RZ, -R5 ;  /* 0x000000ffff007224 */ /* 0x002fe200078e0a05 */
[----:B------:R-:W-:-:S03]  /*00e0*/  MOV R4, RZ ;  /* 0x000000ff00047202 */ /* 0x000fc60000000f00 */
[----:B------:R-:W-:-:S04]  /*00f0*/  IMAD R7, R0, R3, RZ ;  /* 0x0000000300077224 */ /* 0x000fc800078e02ff */
[----:B------:R-:W-:Y:S02]  /*0100*/  IMAD.HI.U32 R7, R5, R7, R4 ;  /* 0x0000000705077227 */ /* 0x000fe400078e0004 */
[----:B------:R-:W1:Y:S04]  /*0110*/  LDC R5, c[0x0][0x374] ;  /* 0x0000dd00ff057b82 */ /* 0x000e680000000800 */
        /* <DEDUP_REMOVED lines=11> */
[----:B------:R-:W-:Y:S05]  /*01d0*/  CALL.REL.NOINC `($_ZN5flash24flash_fwd_splitkv_kernelI23Flash_fwd_kernel_traitsILi96ELi64ELi128ELi4ELb0ELb0EN7cutlass6half_tE19Flash_kernel_traitsILi96ELi64ELi128ELi4ES3_EELb0ELb0ELb0ELb0ELb0ELb0ELb1ELb1EEEvNS_16Flash_fwd_paramsE$_ZN5flash30compute_attn_1rowblock_splitkvI23Flash_fwd_kernel_traitsILi96ELi64ELi128ELi4ELb0ELb0EN7cutlass6half_tE19Flash_kernel_traitsILi96ELi64ELi128ELi4ES3_EELb0ELb0ELb0ELb0ELb0ELb0ELb1ELb1ENS_16Flash_fwd_paramsEEEvRKT8_iiiii) ;  /* 0x0000000000087944 */ /* 0x000fea0003c00000 */
[----:B------:R-:W-:Y:S05]  /*01e0*/  BSYNC.RECONVERGENT B4 ;  /* 0x0000000000047941 */ /* 0x000fea0003800200 */
.L_x_1295:
[----:B------:R-:W-:Y:S05]  /*01f0*/  EXIT ;  /* 0x000000000000794d */ /* 0x000fea0003800000 */
        .type           $_ZN5flash24flash_fwd_splitkv_kernelI23Flash_fwd_kernel_traitsILi96ELi64ELi128ELi4ELb0ELb0EN7cutlass6half_tE19Flash_kernel_traitsILi96ELi64ELi128ELi4ES3_EELb0ELb0ELb0ELb0ELb0ELb0ELb1ELb1EEEvNS_16Flash_fwd_paramsE$_ZN5flash30compute_attn_1rowblock_splitkvI23Flash_fwd_kernel_traitsILi96ELi64ELi128ELi4ELb0ELb0EN7cutlass6half_tE19Flash_kernel_traitsILi96ELi64ELi128ELi4ES3_EELb0ELb0ELb0ELb0ELb0ELb0ELb1ELb1ENS_16Flash_fwd_paramsEEEvRKT8_iiiii,@function
        .size           $_ZN5flash24flash_fwd_splitkv_kernelI23Flash_fwd_kernel_traitsILi96ELi64ELi128ELi4ELb0ELb0EN7cutlass6half_tE19Flash_kernel_traitsILi96ELi64ELi128ELi4ES3_EELb0ELb0ELb0ELb0ELb0ELb0ELb1ELb1EEEvNS_16Flash_fwd_paramsE$_ZN5flash30compute_attn_1rowblock_splitkvI23Flash_fwd_kernel_traitsILi96ELi64ELi128ELi4ELb0ELb0EN7cutlass6half_tE19Flash_kernel_traitsILi96ELi64ELi128ELi4ES3_EELb0ELb0ELb0ELb0ELb0ELb0ELb1ELb1ENS_16Flash_fwd_paramsEEEvRKT8_iiiii,(.L_x_11634 - $_ZN5flash24flash_fwd_splitkv_kernelI23Flash_fwd_kernel_traitsILi96ELi64ELi128ELi4ELb0ELb0EN7cutlass6half_tE19Flash_kernel_traitsILi96ELi64ELi128ELi4ES3_EELb0ELb0ELb0ELb0ELb0ELb0ELb1ELb1EEEvNS_16Flash_fwd_paramsE$_ZN5flash30compute_attn_1rowblock_splitkvI23Flash_fwd_kernel_traitsILi96ELi64ELi128ELi4ELb0ELb0EN7cutlass6half_tE19Flash_kernel_traitsILi96ELi64ELi128ELi4ES3_EELb0ELb0ELb0ELb0ELb0ELb0ELb1ELb1ENS_16Flash_fwd_paramsEEEvRKT8_iiiii)
$_ZN5flash24flash_fwd_splitkv_kernelI23Flash_fwd_kernel_traitsILi96ELi64ELi128ELi4ELb0ELb0EN7cutlass6half_tE19Flash_kernel_traitsILi96ELi64ELi128ELi4ES3_EELb0ELb0ELb0ELb0ELb0ELb0ELb1ELb1EEEvNS_16Flash_fwd_paramsE$_ZN5flash30compute_attn_1rowblock_splitkvI23Flash_fwd_kernel_traitsILi96ELi64ELi128ELi4ELb0ELb0EN7cutlass6half_tE19Flash_kernel_traitsILi96ELi64ELi128ELi4ES3_EELb0ELb0ELb0ELb0ELb0ELb0ELb1ELb1ENS_16Flash_fwd_paramsEEEvRKT8_iiiii:
[----:B------:R-:W1:Y:S02]  /*0200*/  LDCU.64 UR4, c[0x0][0x358] ;  /* 0x00006b00ff0477ac */ /* 0x000e640008000a00 */
[----:B-1----:R-:W2:Y:S04]  /*0210*/  LD.E.64 R12, desc[UR4][R120.64+0xe0] ;  /* 0x0000e004780c7980 */ /* 0x002ea8000c101b00 */
[----:B------:R-:W3:Y:S04]  /*0220*/  LD.E.64 R2, desc[UR4][R120.64+0xe8] ;  /* 0x0000e80478027980 */ /* 0x000ee8000c101b00 */
[----:B------:R-:W4:Y:S01]  /*0230*/  LD.E.64 R10, desc[UR4][R120.64+0xf0] ;  /* 0x0000f004780a7980 */ /* 0x000f22000c101b00 */
[----:B------:R-:W-:Y:S01]  /*0240*/  IMAD.SHL.U32 R96, R163, 0x4, RZ ;  /* 0x00000004a3607824 */ /* 0x000fe200078e00ff */
[----:B------:R-:W-:-:S02]  /*0250*/  SHF.R.U32.HI R95, RZ, 0x1e, R163 ;  /* 0x0000001eff5f7819 */ /* 0x000fc400000116a3 */
[----:B------:R-:W4:Y:S01]  /*0260*/  LD.E.64 R6, desc[UR4][R120.64+0xf8] ;  /* 0x0000f80478067980 */ /* 0x000f22000c101b00 */
[----:B------:R-:W-:Y:S01]  /*0270*/  IMAD.MOV.U32 R9, RZ, RZ, -0x1 ;  /* 0xffffffffff097424 */ /* 0x000fe200078e00ff */
[C---:B--2---:R-:W-:Y:S02]  /*0280*/  ISETP.NE.U32.AND P4, PT, R12.reuse, RZ, PT ;  /* 0x000000ff0c00720c */ /* 0x044fe40003f85070 */
[----:B------:R-:W-:Y:S02]  /*0290*/  ISETP.NE.U32.AND P1, PT, R12, RZ, PT ;  /* 0x000000ff0c00720c */ /* 0x000fe40003f25070 */
[----:B---3--:R-:W-:Y:S02]  /*02a0*/  ISETP.NE.U32.AND P3, PT, R2, RZ, PT ;  /* 0x000000ff0200720c */ /* 0x008fe40003f65070 */
[----:B------:R-:W-:Y:S02]  /*02b0*/  ISETP.NE.AND.EX P4, PT, R13, RZ, PT, P4 ;  /* 0x000000ff0d00720c */ /* 0x000fe40003f85340 */
[----:B----4-:R-:W-:-:S02]  /*02c0*/  ISETP.NE.U32.AND P5, PT, R10, RZ, PT ;  /* 0x000000ff0a00720c */ /* 0x010fc40003fa5070 */
[----:B------:R-:W-:Y:S02]  /*02d0*/  ISETP.NE.AND.EX P3, PT, R3, RZ, PT, P3 ;  /* 0x000000ff0300720c */ /* 0x000fe40003f65330 */
[----:B------:R-:W-:Y:S02]  /*02e0*/  ISETP.NE.AND.EX P5, PT, R11, RZ, PT, P5 ;  /* 0x000000ff0b00720c */ /* 0x000fe40003fa5350 */
[----:B------:R-:W-:Y:S01]  /*02f0*/  IADD3 R34, P0, PT, R10, R96, RZ ;  /* 0x000000600a227210 */ /* 0x000fe20007f1e0ff */
[----:B------:R-:W1:Y:S01]  /*0300*/  S2R R153, SR_TID.X ;  /* 0x0000000000997919 */ /* 0x000e620000002100 */
[----:B------:R-:W-:Y:S01]  /*0310*/  ISETP.NE.AND.EX P1, PT, R13, RZ, PT, P1 ;  /* 0x000000ff0d00720c */ /* 0x000fe20003f25310 */
[----:B------:R-:W-:Y:S02]  /*0320*/  IMAD.WIDE.U32 R12, R163, 0x4, R12 ;  /* 0x00000004a30c7825 */ /* 0x000fe400078e000c */
[----:B------:R-:W5:Y:S02]  /*0330*/  @!P4 LD.E R161, desc[UR4][R120.64+0xb4] ;  /* 0x0000b40478a1c980 */ /* 0x000f64000c101900 */
[----:B------:R-:W-:-:S02]  /*0340*/  IMAD.X R35, R11, 0x1, R95, P0 ;  /* 0x000000010b237824 */ /* 0x000fc400000e065f */
[----:B------:R-:W-:Y:S01]  /*0350*/  IMAD.MOV.U32 R11, RZ, RZ, RZ ;  /* 0x000000ffff0b7224 */ /* 0x000fe200078e00ff */
[----:B------:R-:W5:Y:S01]  /*0360*/  @!P3 LD.E R78, desc[UR4][R120.64+0xb8] ;  /* 0x0000b804784eb980 */ /* 0x000f62000c101900 */
[----:B------:R-:W-:Y:S01]  /*0370*/  ISETP.NE.U32.AND P2, PT, R2, RZ, PT ;  /* 0x000000ff0200720c */ /* 0x000fe20003f45070 */
[----:B------:R-:W-:Y:S02]  /*0380*/  BSSY.RECONVERGENT B0, `(.L_x_1296) ;  /* 0x000000f000007945 */ /* 0x000fe40003800200 */
[----:B------:R-:W5:Y:S04]  /*0390*/  @P4 LD.E R0, desc[UR4][R12.64+0x4] ;  /* 0x000004040c004980 */ /* 0x000f68000c101900 */
[----:B------:R-:W5:Y:S01]  /*03a0*/  @P5 LD.E R11, desc[UR4][R34.64] ;  /* 0x00000004220b5980 */ /* 0x000f62000c101900 */
[----:B------:R-:W-:-:S03]  /*03b0*/  ISETP.NE.AND.EX P2, PT, R3, RZ, PT, P2 ;  /* 0x000000ff0300720c */ /* 0x000fc60003f45320 */
[----:B------:R2:W5:Y:S01]  /*03c0*/  @P1 LD.E R9, desc[UR4][R12.64] ;  /* 0x000000040c091980 */ /* 0x000562000c101900 */
[----:B------:R-:W-:Y:S02]  /*03d0*/  IADD3 R14, P1, PT, R2, R96, RZ ;  /* 0x00000060020e7210 */ /* 0x000fe40007f3e0ff */
[----:B------:R-:W-:-:S03]  /*03e0*/  ISETP.NE.U32.AND P0, PT, R6, RZ, PT ;  /* 0x000000ff0600720c */ /* 0x000fc60003f05070 */
[----:B------:R-:W-:Y:S01]  /*03f0*/  IMAD.X R15, R3, 0x1, R95, P1 ;  /* 0x00000001030f7824 */ /* 0x000fe200008e065f */
[----:B------:R-:W-:Y:S01]  /*0400*/  ISETP.NE.AND.EX P0, PT, R7, RZ, PT, P0 ;  /* 0x000000ff0700720c */ /* 0x000fe20003f05300 */
[----:B--2---:R-:W-:Y:S02]  /*0410*/  IMAD.MOV.U32 R12, RZ, RZ, -0x1 ;  /* 0xffffffffff0c7424 */ /* 0x004fe400078e00ff */
[----:B-1----:R-:W-:Y:S10]  /*0420*/  @!P2 BRA `(.L_x_1297) ;  /* 0x000000000010a947 */ /* 0x002ff40003800000 */
[----:B------:R-:W2:Y:S02]  /*0430*/  LD.E.U8 R2, desc[UR4][R120.64+0x1b2] ;  /* 0x0001b20478027980 */ /* 0x000ea4000c101100 */
[----:B--2---:R-:W-:-:S13]  /*0440*/  ISETP.NE.AND P1, PT, R2, RZ, PT ;  /* 0x000000ff0200720c */ /* 0x004fda0003f25270 */
[----:B------:R-:W-:Y:S05]  /*0450*/  @!P1 BRA `(.L_x_1297) ;  /* 0x0000000000049947 */ /* 0x000fea0003800000 */
[----:B------:R1:W5:Y:S02]  /*0460*/  LD.E R12, desc[UR4][R14.64] ;  /* 0x000000040e0c7980 */ /* 0x000364000c101900 */
.L_x_1297:
[----:B------:R-:W-:Y:S05]  /*0470*/  BSYNC.RECONVERGENT B0 ;  /* 0x0000000000007941 */ /* 0x000fea0003800200 */
.L_x_1296:
[----:B------:R-:W-:Y:S04]  /*0480*/  BSSY.RECONVERGENT B0, `(.L_x_1298) ;  /* 0x0000007000007945 */ /* 0x000fe80003800200 */
[----:B------:R-:W-:Y:S05]  /*0490*/  @!P3 BRA `(.L_x_1299) ;  /* 0x000000000014b947 */ /* 0x000fea0003800000 */
[----:B------:R-:W2:Y:S02]  /*04a0*/  LD.E.U8 R2, desc[UR4][R120.64+0x1b2] ;  /* 0x0001b20478027980 */ /* 0x000ea4000c101100 */
[----:B--2---:R-:W-:-:S13]  /*04b0*/  ISETP.NE.AND P1, PT, R2, RZ, PT ;  /* 0x000000ff0200720c */ /* 0x004fda0003f25270 */
[----:B------:R-:W2:Y:S02]  /*04c0*/  @P1 LD.E R3, desc[UR4][R14.64+0x4] ;  /* 0x000004040e031980 */ /* 0x000ea4000c101900 */
[----:B--2--5:R-:W-:-:S06]  /*04d0*/  @P1 IADD3 R78, PT, PT, R3, -R12, RZ ;  /* 0x8000000c034e1210 */ /* 0x024fcc0007ffe0ff */
[----:B------:R2:W5:Y:S02]  /*04e0*/  @!P1 LD.E R78, desc[UR4][R14.64] ;  /* 0x000000040e4e9980 */ /* 0x000564000c101900 */
.L_x_1299:
[----:B------:R-:W-:Y:S05]  /*04f0*/  BSYNC.RECONVERGENT B0 ;  /* 0x0000000000007941 */ /* 0x000fea0003800200 */
.L_x_1298:
[----:B------:R-:W-:Y:S01]  /*0500*/  BSSY.RECONVERGENT B1, `(.L_x_1300) ;  /* 0x0000012000017945 */ /* 0x000fe20003800200 */
[----:B-----5:R-:W-:Y:S02]  /*0510*/  @P4 IADD3 R161, PT, PT, R0, -R9, RZ ;  /* 0x8000000900a14210 */ /* 0x020fe40007ffe0ff */
[----:B------:R-:W-:Y:S01]  /*0520*/  IADD3 R78, PT, PT, R78, -R11, RZ ;  /* 0x8000000b4e4e7210 */ /* 0x000fe20007ffe0ff */
[----:B------:R-:W-:Y:S05]  /*0530*/  @!P0 BRA `(.L_x_1301) ;  /* 0x0000000000148947 */ /* 0x000fea0003800000 */
[----:B------:R-:W-:-:S05]  /*0540*/  IADD3 R2, P0, PT, R6, R96, RZ ;  /* 0x0000006006027210 */ /* 0x000fca0007f1e0ff */
[----:B------:R-:W-:-:S05]  /*0550*/  IMAD.X R3, R7, 0x1, R95, P0 ;  /* 0x0000000107037824 */ /* 0x000fca00000e065f */
[----:B------:R-:W3:Y:S02]  /*0560*/  LD.E R68, desc[UR4][R2.64] ;  /* 0x0000000402447980 */ /* 0x000ee4000c101900 */
[----:B---3--:R-:W-:Y:S01]  /*0570*/  IADD3 R68, PT, PT, R68, -R11, RZ ;  /* 0x8000000b44447210 */ /* 0x008fe20007ffe0ff */
[----:B------:R-:W-:Y:S05]  /*0580*/  BRA `(.L_x_1302) ;  /* 0x0000000000247947 */ /* 0x000fea0003800000 */
.L_x_1301:
[----:B------:R-:W3:Y:S01]  /*0590*/  LD.E.64 R2, desc[UR4][R120.64+0x108] ;  /* 0x0001080478027980 */ /* 0x000ee2000c101b00 */
[----:B------:R-:W-:Y:S01]  /*05a0*/  BSSY.RECONVERGENT B0, `(.L_x_1303) ;  /* 0x0000006000007945 */ /* 0x000fe20003800200 */
[----:B---3--:R-:W-:-:S04]  /*05b0*/  ISETP.NE.U32.AND P0, PT, R2, RZ, PT ;  /* 0x000000ff0200720c */ /* 0x008fc80003f05070 */
[----:B------:R-:W-:Y:S01]  /*05c0*/  ISETP.NE.AND.EX P0, PT, R3, RZ, PT, P0 ;  /* 0x000000ff0300720c */ /* 0x000fe20003f05300 */
[----:B------:R-:W-:-:S12]  /*05d0*/  IMAD.MOV.U32 R3, RZ, RZ, RZ ;  /* 0x000000ffff037224 */ /* 0x000fd800078e00ff */
[----:B------:R-:W-:Y:S05]  /*05e0*/  @!P0 BRA `(.L_x_1304) ;  /* 0x0000000000048947 */ /* 0x000fea0003800000 */
[----:B------:R3:W5:Y:S02]  /*05f0*/  LD.E R3, desc[UR4][R120.64+0xbc] ;  /* 0x0000bc0478037980 */ /* 0x000764000c101900 */
.L_x_1304:
[----:B------:R-:W-:Y:S05]  /*0600*/  BSYNC.RECONVERGENT B0 ;  /* 0x0000000000007941 */ /* 0x000fea0003800200 */
.L_x_1303:
[----:B-----5:R-:W-:Y:S02]  /*0610*/  IADD3 R68, PT, PT, R78, R3, RZ ;  /* 0x000000034e447210 */ /* 0x020fe40007ffe0ff */
.L_x_1302:
[----:B------:R-:W-:Y:S05]  /*0620*/  BSYNC.RECONVERGENT B1 ;  /* 0x0000000000017941 */ /* 0x000fea0003800200 */
.L_x_1300:
[----:B------:R-:W-:Y:S01]  /*0630*/  IMAD.SHL.U32 R156, R19, 0x40, RZ ;  /* 0x00000040139c7824 */ /* 0x000fe200078e00ff */
[----:B------:R-:W-:Y:S01]  /*0640*/  MOV R2, R152 ;  /* 0x0000009800027202 */ /* 0x000fe20000000f00 */
[----:B------:R-:W-:-:S03]  /*0650*/  IMAD.MOV.U32 R3, RZ, RZ, 0x0 ;  /* 0x00000000ff037424 */ /* 0x000fc600078e00ff */
[----:B------:R-:W-:-:S13]  /*0660*/  ISETP.GT.AND P0, PT, R161, R156, PT ;  /* 0x0000009ca100720c */ /* 0x000fda0003f04270 */
[----:B-123--:R-:W-:Y:S05]  /*0670*/  @!P0 RET.REL.NODEC R2 `(_ZN5flash24flash_fwd_splitkv_kernelI23Flash_fwd_kernel_traitsILi96ELi64ELi128ELi4ELb0ELb0EN7cutlass6half_tE19Flash_kernel_traitsILi96ELi64ELi128ELi4ES3_EELb0ELb0ELb0ELb0ELb0ELb0ELb1ELb1EEEvNS_16Flash_fwd_paramsE) ;  /* 0xfffffff802608950 */ /* 0x00efea0003c3ffff */
        /* <DEDUP_REMOVED lines=41> */
[----:B------:R1:W5:Y:S04]  /*0910*/  LD.E.64 R6, desc[UR4][R120.64+0xa8] ;  /* 0x0000a80478067980 */ /* 0x000368000c101b00 */
[----:B------:R1:W5:Y:S04]  /*0920*/  LD.E R0, desc[UR4][R120.64+0xc0] ;  /* 0x0000c00478007980 */ /* 0x000368000c101900 */
[----:B------:R1:W5:Y:S01]  /*0930*/  LD.E.64 R8, desc[UR4][R120.64+0x78] ;  /* 0x0000780478087980 */ /* 0x000362000c101b00 */
[----:B------:R-:W-:Y:S01]  /*0940*/  IMAD.IADD R161, R161, 0x1, -R156 ;  /* 0x00000001a1a17824 */ /* 0x000fe200078e0a9c */
[----:B------:R-:W-:Y:S01]  /*0950*/  BSSY.RECONVERGENT B0, `(.L_x_1306) ;  /* 0x000001c000007945 */ /* 0x000fe20003800200 */
[----:B--2---:R-:W-:-:S04]  /*0960*/  IMAD R2, R2, UR8, R163 ;  /* 0x0000000802027c24 */ /* 0x004fc8000f8e02a3 */
[----:B---3--:R-:W-:Y:S01]  /*0970*/  IMAD R158, R2, R5, R158 ;  /* 0x00000005029e7224 */ /* 0x008fe200078e029e */
[----:B------:R-:W-:Y:S01]  /*0980*/  SHF.R.U32.HI R2, RZ, 0x3, R153 ;  /* 0x00000003ff027819 */ /* 0x000fe20000011699 */
[----:B------:R-:W-:Y:S02]  /*0990*/  IMAD.SHL.U32 R5, R153, 0x4, RZ ;  /* 0x0000000499057824 */ /* 0x000fe400078e00ff */
[----:B------:R-:W-:Y:S01]  /*09a0*/  IMAD R3, R3, R158, R156 ;  /* 0x0000009e03037224 */ /* 0x000fe200078e029c */
[C---:B------:R-:W-:Y:S01]  /*09b0*/  ISETP.GE.AND P2, PT, R2.reuse, R161, PT ;  /* 0x000000a10200720c */ /* 0x040fe20003f46270 */
[----:B------:R-:W-:Y:S01]  /*09c0*/  VIADD R10, R2, 0x10 ;  /* 0x00000010020a7836 */ /* 0x000fe20000000000 */
[----:B------:R-:W-:Y:S01]  /*09d0*/  LOP3.LUT R5, R5, 0x1c, RZ, 0xc0, !PT ;  /* 0x0000001c05057812 */ /* 0x000fe200078ec0ff */
[----:B----4-:R-:W-:-:S03]  /*09e0*/  IMAD R4, R3, R4, RZ ;  /* 0x0000000403047224 */ /* 0x010fc600078e02ff */
[C---:B------:R-:W-:Y:S01]  /*09f0*/  ISETP.NE.AND P6, PT, R5.reuse, RZ, PT ;  /* 0x000000ff0500720c */ /* 0x040fe20003fc5270 */
[----:B------:R-:W-:Y:S01]  /*0a00*/  IMAD R13, R2, 0x60, R5 ;  /* 0x00000060020d7824 */ /* 0x000fe200078e0205 */
[CC--:B------:R-:W-:Y:S02]  /*0a10*/  ISETP.GE.AND P0, PT, R10.reuse, R161.reuse, PT ;  /* 0x000000a10a00720c */ /* 0x0c0fe40003f06270 */
[----:B------:R-:W-:Y:S01]  /*0a20*/  ISETP.GE.OR P4, PT, R10, R161, P6 ;  /* 0x000000a10a00720c */ /* 0x000fe20003786670 */
[----:B------:R-:W-:Y:S01]  /*0a30*/  VIADD R10, R2, 0x20 ;  /* 0x00000020020a7836 */ /* 0x000fe20000000000 */
[----:B------:R-:W-:Y:S02]  /*0a40*/  IADD3 R13, P1, PT, R4, R13, RZ ;  /* 0x0000000d040d7210 */ /* 0x000fe40007f3e0ff */
[C---:B------:R-:W-:Y:S02]  /*0a50*/  LOP3.LUT R17, R5.reuse, 0x20, RZ, 0xfc, !PT ;  /* 0x0000002005117812 */ /* 0x040fe400078efcff */
[----:B------:R-:W-:-:S02]  /*0a60*/  LOP3.LUT R15, R5, 0x40, RZ, 0xfc, !PT ;  /* 0x00000040050f7812 */ /* 0x000fc400078efcff */
[----:B------:R-:W-:Y:S01]  /*0a70*/  LEA.HI.X.SX32 R11, R4, RZ, 0x1, P1 ;  /* 0x000000ff040b7211 */ /* 0x000fe200008f0eff */
[----:B-1----:R-:W-:Y:S06]  /*0a80*/  @P2 BRA `(.L_x_1307) ;  /* 0x0000000000202947 */ /* 0x002fec0003800000 */
        /* <DEDUP_REMOVED lines=8> */
.L_x_1307:
[----:B------:R-:W-:Y:S05]  /*0b10*/  BSYNC.RECONVERGENT B0 ;  /* 0x0000000000007941 */ /* 0x000fea0003800200 */
.L_x_1306:
        /* <DEDUP_REMOVED lines=16> */
.L_x_1309:
[----:B------:R-:W-:Y:S05]  /*0c20*/  BSYNC.RECONVERGENT B0 ;  /* 0x0000000000007941 */ /* 0x000fea0003800200 */
.L_x_1308:
        /* <DEDUP_REMOVED lines=15> */
.L_x_1311:
[----:B------:R-:W-:Y:S05]  /*0d20*/  BSYNC.RECONVERGENT B0 ;  /* 0x0000000000007941 */ /* 0x000fea0003800200 */
.L_x_1310:
        /* <DEDUP_REMOVED lines=15> */
.L_x_1313:
[----:B------:R-:W-:Y:S05]  /*0e20*/  BSYNC.RECONVERGENT B0 ;  /* 0x0000000000007941 */ /* 0x000fea0003800200 */
.L_x_1312:
[-C--:B------:R-:W-:Y:S01]  /*0e30*/  ISETP.GE.OR P1, PT, R10, R161.reuse, P6 ;  /* 0x000000a10a00720c */ /* 0x080fe20003726670 */
[----:B----45:R-:W-:Y:S01]  /*0e40*/  @!P5 IMAD.MOV.U32 R9, RZ, RZ, -0x800000 ;  /* 0xff800000ff09d424 */ /* 0x030fe200078e00ff */
[C---:B------:R-:W-:Y:S01]  /*0e50*/  IADD3 R5, P0, PT, R3.reuse, R2, RZ ;  /* 0x0000000203057210 */ /* 0x040fe20007f1e0ff */
[----:B------:R-:W-:Y:S01]  /*0e60*/  IMAD.MOV.U32 R153, RZ, RZ, 0x0 ;  /* 0x00000000ff997424 */ /* 0x000fe200078e00ff */
[----:B------:R-:W-:Y:S02]  /*0e70*/  ISETP.GE.OR P6, PT, R4, R161, P6 ;  /* 0x000000a10400720c */ /* 0x000fe400037c6670 */
[----:B------:R-:W-:Y:S02]  /*0e80*/  LEA.HI.X.SX32 R3, R3, RZ, 0x1, P0 ;  /* 0x000000ff03037211 */ /* 0x000fe400000f0eff */
[----:B------:R-:W-:-:S04]  /*0e90*/  LEA R2, P0, R5, R6, 0x2 ;  /* 0x0000000605027211 */ /* 0x000fc800078010ff */
[----:B------:R-:W-:Y:S01]  /*0ea0*/  LEA.HI.X R3, R5, R7, R3, 0x2, P0 ;  /* 0x0000000705037211 */ /* 0x000fe200000f1403 */
[----:B------:R-:W-:Y:S02]  /*0eb0*/  @!P4 IMAD.MOV.U32 R7, RZ, RZ, -0x800000 ;  /* 0xff800000ff07c424 */ /* 0x000fe400078e00ff */
[----:B------:R-:W-:Y:S02]  /*0ec0*/  @!P1 IMAD.MOV.U32 R5, RZ, RZ, -0x800000 ;  /* 0xff800000ff059424 */ /* 0x000fe400078e00ff */
[----:B------:R-:W-:Y:S04]  /*0ed0*/  @!P5 ST.E desc[UR4][R2.64], R9 ;  /* 0x000000090200d985 */ /* 0x000fe8000c101904 */
[----:B------:R-:W-:Y:S04]  /*0ee0*/  @!P4 ST.E desc[UR4][R2.64+0x40], R7 ;  /* 0x000040070200c985 */ /* 0x000fe8000c101904 */
[----:B------:R1:W-:Y:S02]  /*0ef0*/  @!P1 ST.E desc[UR4][R2.64+0x80], R5 ;  /* 0x0000800502009985 */ /* 0x0003e4000c101904 */
[----:B-123--:R-:W-:Y:S05]  /*0f00*/  @P6 RET.REL.NODEC R152 `(_ZN5flash24flash_fwd_splitkv_kernelI23Flash_fwd_kernel_traitsILi96ELi64ELi128ELi4ELb0ELb0EN7cutlass6half_tE19Flash_kernel_traitsILi96ELi64ELi128ELi4ES3_EELb0ELb0ELb0ELb0ELb0ELb0ELb1ELb1EEEvNS_16Flash_fwd_paramsE) ;  /* 0xfffffff0983c6950 */ /* 0x00efea0003c3ffff */
[----:B------:R-:W-:Y:S02]  /*0f10*/  MOV R5, 0xff800000 ;  /* 0xff80000000057802 */ /* 0x000fe40000000f00 */
[----:B------:R-:W-:-:S03]  /*0f20*/  MOV R153, 0x0 ;  /* 0x0000000000997802 */ /* 0x000fc60000000f00 */
[----:B------:R1:W-:Y:S02]  /*0f30*/  ST.E desc[UR4][R2.64+0xc0], R5 ;  /* 0x0000c00502007985 */ /* 0x0003e4000c101904 */
[----:B-1----:R-:W-:Y:S05]  /*0f40*/  RET.REL.NODEC R152 `(_ZN5flash24flash_fwd_splitkv_kernelI23Flash_fwd_kernel_traitsILi96ELi64ELi128ELi4ELb0ELb0EN7cutlass6half_tE19Flash_kernel_traitsILi96ELi64ELi128ELi4ES3_EELb0ELb0ELb0ELb0ELb0ELb0ELb1ELb1EEEvNS_16Flash_fwd_paramsE) ;  /* 0xfffffff0982c7950 */ /* 0x002fea0003c3ffff */
.L_x_1305:
        /* <DEDUP_REMOVED lines=16> */
[----:B------:R-:W4:Y:S01]  /*1050*/  LD.E.64 R142, desc[UR4][R120.64+0x38] ;  /* 0x00003804788e7980 */ /* 0x000f22000c101b00 */
[----:B------:R-:W-:-:S03]  /*1060*/  IABS R4, R2 ;  /* 0x0000000200047213 */ /* 0x000fc60000000000 */
[----:B------:R-:W4:Y:S04]  /*1070*/  LD.E.64 R20, desc[UR4][R120.64+0x50] ;  /* 0x0000500478147980 */ /* 0x000f28000c101b00 */
[----:B------:R-:W4:Y:S04]  /*1080*/  LD.E.64 R16, desc[UR4][R120.64+0x28] ;  /* 0x0000280478107980 */ /* 0x000f28000c101b00 */
[----:B------:R-:W5:Y:S04]  /*1090*/  LD.E.64 R28, desc[UR4][R120.64+0x58] ;  /* 0x00005804781c7980 */ /* 0x000f68000c101b00 */
[----:B------:R-:W5:Y:S01]  /*10a0*/  LD.E.64 R144, desc[UR4][R120.64+0x40] ;  /* 0x0000400478907980 */ /* 0x000f62000c101b00 */
[----:B--2---:R-:W-:-:S04]  /*10b0*/  IABS R5, R11 ;  /* 0x0000000b00057213 */ /* 0x004fc80000000000 */
[----:B------:R-:W1:Y:S08]  /*10c0*/  I2F.RP R6, R5 ;  /* 0x0000000500067306 */ /* 0x000e700000209400 */
        /* <DEDUP_REMOVED lines=26> */
[----:B------:R-:W-:-:S05]  /*1270*/  @!P2 LOP3.LUT R7, RZ, R11, RZ, 0x33, !PT ;  /* 0x0000000bff07a212 */ /* 0x000fca00078e33ff */
[----:B------:R-:W-:-:S05]  /*1280*/  IMAD.WIDE R12, R7, 0x4, R164 ;  /* 0x00000004070c7825 */ /* 0x000fca00078e02a4 */
[----:B------:R1:W3:Y:S01]  /*1290*/  LD.E R4, desc[UR4][R12.64] ;  /* 0x000000040c047980 */ /* 0x0002e2000c101900 */
[----:B----4-:R-:W-:-:S04]  /*12a0*/  IABS R5, R3 ;  /* 0x0000000300057213 */ /* 0x010fc80000000000 */
[----:B-----5:R-:W4:Y:S08]  /*12b0*/  I2F.RP R10, R5 ;  /* 0x00000005000a7306 */ /* 0x020f300000209400 */
[----:B----4-:R-:W4:Y:S02]  /*12c0*/  MUFU.RCP R6, R10 ;  /* 0x0000000a00067308 */ /* 0x010f240000001000 */
[----:B----4-:R-:W-:-:S06]  /*12d0*/  VIADD R6, R6, 0xffffffe ;  /* 0x0ffffffe06067836 */ /* 0x010fcc0000000000 */
[----:B------:R-:W4:Y:S01]  /*12e0*/  F2I.FTZ.U32.TRUNC.NTZ R23, R6 ;  /* 0x0000000600177305 */ /* 0x000f22000021f000 */
[----:B------:R-:W-:Y:S01]  /*12f0*/  IMAD.MOV.U32 R22, RZ, RZ, RZ ;  /* 0x000000ffff167224 */ /* 0x000fe200078e00ff */
[----:B-1----:R-:W-:Y:S02]  /*1300*/  IABS R13, R158 ;  /* 0x0000009e000d7213 */ /* 0x002fe40000000000 */
[----:B------:R-:W-:Y:S02]  /*1310*/  IABS R0, R3 ;  /* 0x0000000300007213 */ /* 0x000fe40000000000 */
[----:B----4-:R-:W-:-:S05]  /*1320*/  IADD3 R8, PT, PT, RZ, -R23, RZ ;  /* 0x80000017ff087210 */ /* 0x010fca0007ffe0ff */
        /* <DEDUP_REMOVED lines=13> */
[----:B------:R-:W-:-:S10]  /*1400*/  IMAD R2, R11, R7, R2 ;  /* 0x000000070b027224 */ /* 0x000fd400078e0202 */
[----:B------:R-:W-:-:S04]  /*1410*/  @P2 IADD3 R8, PT, PT, R8, 0x1, RZ ;  /* 0x0000000108082810 */ /* 0x000fc80007ffe0ff */
[----:B------:R-:W-:Y:S02]  /*1420*/  @!P0 IADD3 R8, PT, PT, -R8, RZ, RZ ;  /* 0x000000ff08088210 */ /* 0x000fe40007ffe1ff */
[----:B------:R-:W-:-:S04]  /*1430*/  @!P1 LOP3.LUT R8, RZ, R3, RZ, 0x33, !PT ;  /* 0x00000003ff089212 */ /* 0x000fc800078e33ff */
[----:B------:R-:W-:Y:S02]  /*1440*/  SHF.R.S32.HI R6, RZ, 0x1f, R8 ;  /* 0x0000001fff067819 */ /* 0x000fe40000011408 */
[----:B---3--:R-:W-:Y:S01]  /*1450*/  SHF.R.S32.HI R0, RZ, 0x1f, R4 ;  /* 0x0000001fff007819 */ /* 0x008fe20000011404 */
[-C--:B--2---:R-:W-:Y:S02]  /*1460*/  IMAD R5, R15, R4.reuse, RZ ;  /* 0x000000040f057224 */ /* 0x084fe400078e02ff */
[----:B------:R-:W-:-:S04]  /*1470*/  IMAD.WIDE.U32 R10, R14, R4, RZ ;  /* 0x000000040e0a7225 */ /* 0x000fc800078e00ff */
[----:B------:R-:W-:Y:S01]  /*1480*/  IMAD R5, R14, R0, R5 ;  /* 0x000000000e057224 */ /* 0x000fe200078e0205 */
[----:B------:R-:W-:-:S03]  /*1490*/  SHF.R.S32.HI R15, RZ, 0x1f, R2 ;  /* 0x0000001fff0f7819 */ /* 0x000fc60000011402 */
[----:B------:R-:W-:Y:S02]  /*14a0*/  IMAD.IADD R11, R11, 0x1, R5 ;  /* 0x000000010b0b7824 */ /* 0x000fe400078e0205 */
[----:B------:R-:W-:Y:S02]  /*14b0*/  IMAD R5, R143, R2, RZ ;  /* 0x000000028f057224 */ /* 0x000fe400078e02ff */
[----:B------:R-:W-:-:S04]  /*14c0*/  IMAD.WIDE.U32 R10, R2, R142, R10 ;  /* 0x0000008e020a7225 */ /* 0x000fc800078e000a */
[----:B------:R-:W-:-:S04]  /*14d0*/  IMAD R5, R142, R15, R5 ;  /* 0x0000000f8e057224 */ /* 0x000fc800078e0205 */
[----:B------:R-:W-:Y:S02]  /*14e0*/  IMAD.IADD R11, R11, 0x1, R5 ;  /* 0x000000010b0b7824 */ /* 0x000fe400078e0205 */
        /* <DEDUP_REMOVED lines=11> */
.L_x_1315:
        /* <DEDUP_REMOVED lines=23> */
[----:B------:R-:W-:Y:S01]  /*1710*/  @!P4 SHF.R.S32.HI R4, RZ, 0x1f, R11 ;  /* 0x0000001fff04c819 */ /* 0x000fe2000001140b */
[----:B---3--:R-:W-:-:S03]  /*1720*/  @!P4 IMAD R5, R143, R11, RZ ;  /* 0x0000000b8f05c224 */ /* 0x008fc600078e02ff */
[----:B------:R-:W-:Y:S01]  /*1730*/  ISETP.GT.U32.AND P3, PT, R15, R2, PT ;  /* 0x000000020f00720c */ /* 0x000fe20003f64070 */
[----:B------:R-:W-:Y:S02]  /*1740*/  @!P4 IMAD R4, R4, R142, R5 ;  /* 0x0000008e0404c224 */ /* 0x000fe400078e0205 */
[----:B------:R-:W-:Y:S01]  /*1750*/  @!P4 IMAD.WIDE.U32 R24, R142, R11, RZ ;  /* 0x0000000b8e18c225 */ /* 0x000fe200078e00ff */
[----:B-----5:R-:W-:-:S03]  /*1760*/  @!P4 SHF.R.S32.HI R6, RZ, 0x1f, R10 ;  /* 0x0000001fff06c819 */ /* 0x020fc6000001140a */
[----:B------:R-:W-:Y:S01]  /*1770*/  @!P4 IMAD.IADD R25, R25, 0x1, R4 ;  /* 0x000000011919c824 */ /* 0x000fe200078e0204 */
[----:B------:R-:W-:Y:S01]  /*1780*/  @P4 IADD3 R4, PT, PT, R11, R12, RZ ;  /* 0x0000000c0b044210 */ /* 0x000fe20007ffe0ff */
[----:B----4-:R-:W-:-:S04]  /*1790*/  @!P4 IMAD R7, R23, R10, RZ ;  /* 0x0000000a1707c224 */ /* 0x010fc800078e02ff */
[-C--:B------:R-:W-:Y:S01]  /*17a0*/  @!P3 IADD3 R2, PT, PT, R2, -R15.reuse, RZ ;  /* 0x8000000f0202b210 */ /* 0x080fe20007ffe0ff */
[C---:B------:R-:W-:Y:S02]  /*17b0*/  @!P4 IMAD R7, R22.reuse, R6, R7 ;  /* 0x000000061607c224 */ /* 0x040fe400078e0207 */
[----:B------:R-:W-:Y:S01]  /*17c0*/  @!P4 IMAD.WIDE.U32 R24, R22, R10, R24 ;  /* 0x0000000a1618c225 */ /* 0x000fe200078e0018 */
[----:B------:R-:W-:-:S03]  /*17d0*/  ISETP.GE.U32.AND P2, PT, R2, R15, PT ;  /* 0x0000000f0200720c */ /* 0x000fc60003f46070 */
[-C--:B------:R-:W-:Y:S02]  /*17e0*/  @P4 IMAD R5, R143, R4.reuse, RZ ;  /* 0x000000048f054224 */ /* 0x080fe400078e02ff */
[----:B------:R-:W-:Y:S01]  /*17f0*/  @P4 IMAD.WIDE.U32 R22, R142, R4, RZ ;  /* 0x000000048e164225 */ /* 0x000fe200078e00ff */
[----:B------:R-:W-:Y:S02]  /*1800*/  LOP3.LUT R4, R158, R3, RZ, 0x3c, !PT ;  /* 0x000000039e047212 */ /* 0x000fe400078e3cff */
[----:B------:R-:W-:Y:S01]  /*1810*/  @!P4 MOV R8, R24 ;  /* 0x000000180008c202 */ /* 0x000fe20000000f00 */
[----:B------:R-:W-:Y:S01]  /*1820*/  @!P4 IMAD.IADD R7, R25, 0x1, R7 ;  /* 0x000000011907c824 */ /* 0x000fe200078e0207 */
[----:B------:R-:W-:Y:S01]  /*1830*/  ISETP.GE.AND P1, PT, R4, RZ, PT ;  /* 0x000000ff0400720c */ /* 0x000fe20003f26270 */
[----:B------:R-:W-:Y:S01]  /*1840*/  @P4 IMAD.MOV.U32 R8, RZ, RZ, R22 ;  /* 0x000000ffff084224 */ /* 0x000fe200078e0016 */
[----:B------:R-:W-:Y:S02]  /*1850*/  LEA R2, R55, 0xffffff80, 0x7 ;  /* 0xffffff8037027811 */ /* 0x000fe400078e38ff */
[----:B------:R-:W-:-:S02]  /*1860*/  @P4 IADD3 R7, PT, PT, R23, R5, RZ ;  /* 0x0000000517074210 */ /* 0x000fc40007ffe0ff */
[----:B------:R-:W-:Y:S02]  /*1870*/  ISETP.NE.AND P0, PT, R3, RZ, PT ;  /* 0x000000ff0300720c */ /* 0x000fe40003f05270 */
[----:B------:R-:W-:Y:S01]  /*1880*/  @!P3 IADD3 R0, PT, PT, R0, 0x1, RZ ;  /* 0x000000010000b810 */ /* 0x000fe20007ffe0ff */
[----:B------:R-:W-:Y:S01]  /*1890*/  IMAD R6, R143, R2, RZ ;  /* 0x000000028f067224 */ /* 0x000fe200078e02ff */
[----:B------:R-:W-:Y:S01]  /*18a0*/  SHF.R.S32.HI R15, RZ, 0x1f, R2 ;  /* 0x0000001fff0f7819 */ /* 0x000fe20000011402 */
[----:B------:R-:W-:Y:S01]  /*18b0*/  @!P4 IMAD R4, R145, R11, RZ ;  /* 0x0000000b9104c224 */ /* 0x000fe200078e02ff */
[----:B------:R-:W-:Y:S01]  /*18c0*/  @!P4 SHF.R.S32.HI R5, RZ, 0x1f, R11 ;  /* 0x0000001fff05c819 */ /* 0x000fe2000001140b */
[----:B------:R-:W-:Y:S01]  /*18d0*/  IMAD.MOV.U32 R23, RZ, RZ, R7 ;  /* 0x000000ffff177224 */ /* 0x000fe200078e0007 */
[----:B------:R-:W-:Y:S02]  /*18e0*/  MOV R22, R8 ;  /* 0x0000000800167202 */ /* 0x000fe40000000f00 */
[----:B------:R-:W-:Y:S01]  /*18f0*/  @P2 IADD3 R0, PT, PT, R0, 0x1, RZ ;  /* 0x0000000100002810 */ /* 0x000fe20007ffe0ff */
[----:B------:R-:W-:-:S02]  /*1900*/  IMAD R6, R15, R142, R6 ;  /* 0x0000008e0f067224 */ /* 0x000fc400078e0206 */
[----:B------:R-:W-:-:S04]  /*1910*/  IMAD.WIDE.U32 R22, R142, R2, R22 ;  /* 0x000000028e167225 */ /* 0x000fc800078e0016 */
[----:B------:R-:W-:Y:S02]  /*1920*/  @!P4 IMAD R4, R5, R144, R4 ;  /* 0x000000900504c224 */ /* 0x000fe400078e0204 */
[----:B------:R-:W-:Y:S01]  /*1930*/  @!P4 IMAD.WIDE.U32 R24, R144, R11, RZ ;  /* 0x0000000b9018c225 */ /* 0x000fe200078e00ff */
[----:B------:R-:W-:-:S03]  /*1940*/  IADD3 R23, PT, PT, R23, R6, RZ ;  /* 0x0000000617177210 */ /* 0x000fc60007ffe0ff */
[----:B------:R-:W-:Y:S01]  /*1950*/  @!P1 IMAD.MOV R0, RZ, RZ, -R0 ;  /* 0x000000ffff009224 */ /* 0x000fe200078e0a00 */
[----:B------:R-:W-:Y:S02]  /*1960*/  @!P0 LOP3.LUT R0, RZ, R3, RZ, 0x33, !PT ;  /* 0x00000003ff008212 */ /* 0x000fe400078e33ff */
[----:B------:R-:W-:Y:S01]  /*1970*/  @!P4 IADD3 R25, PT, PT, R25, R4, RZ ;  /* 0x000000041919c210 */ /* 0x000fe20007ffe0ff */
[----:B------:R-:W-:Y:S01]  /*1980*/  @!P4 IMAD R4, R17, R10, RZ ;  /* 0x0000000a1104c224 */ /* 0x000fe200078e02ff */
[----:B------:R-:W-:Y:S02]  /*1990*/  @!P4 SHF.R.S32.HI R5, RZ, 0x1f, R10 ;  /* 0x0000001fff05c819 */ /* 0x000fe4000001140a */
[----:B------:R-:W-:Y:S01]  /*19a0*/  @P4 IADD3 R11, PT, PT, R11, R12, RZ ;  /* 0x0000000c0b0b4210 */ /* 0x000fe20007ffe0ff */
[----:B------:R-:W-:Y:S01]  /*19b0*/  IMAD R7, R21, R0, RZ ;  /* 0x0000000015077224 */ /* 0x000fe200078e02ff */
[----:B------:R-:W-:Y:S01]  /*19c0*/  SHF.R.S32.HI R6, RZ, 0x1f, R0 ;  /* 0x0000001fff067819 */ /* 0x000fe20000011400 */
[----:B------:R-:W-:-:S02]  /*19d0*/  @!P4 IMAD R4, R16, R5, R4 ;  /* 0x000000051004c224 */ /* 0x000fc400078e0204 */
[----:B------:R-:W-:-:S04]  /*19e0*/  IMAD.WIDE.U32 R22, R20, R0, R22 ;  /* 0x0000000014167225 */ /* 0x000fc800078e0016 */
[----:B------:R-:W-:-:S04]  /*19f0*/  @!P4 IMAD.WIDE.U32 R16, R16, R10, R24 ;  /* 0x0000000a1010c225 */ /* 0x000fc800078e0018 */
[-C--:B------:R-:W-:Y:S02]  /*1a00*/  @P4 IMAD R0, R145, R11.reuse, RZ ;  /* 0x0000000b91004224 */ /* 0x080fe400078e02ff */
[----:B------:R-:W-:Y:S01]  /*1a10*/  @P4 IMAD.WIDE.U32 R10, R144, R11, RZ ;  /* 0x0000000b900a4225 */ /* 0x000fe200078e00ff */
[----:B------:R-:W-:-:S03]  /*1a20*/  @!P4 MOV R12, R16 ;  /* 0x00000010000cc202 */ /* 0x000fc60000000f00 */
[----:B------:R-:W-:Y:S01]  /*1a30*/  IMAD R6, R20, R6, R7 ;  /* 0x0000000614067224 */ /* 0x000fe200078e0207 */
[----:B------:R-:W-:Y:S01]  /*1a40*/  MOV R8, R22 ;  /* 0x0000001600087202 */ /* 0x000fe20000000f00 */
[----:B------:R-:W-:Y:S01]  /*1a50*/  @!P4 IMAD.IADD R14, R17, 0x1, R4 ;  /* 0x00000001110ec824 */ /* 0x000fe200078e0204 */
[----:B------:R-:W-:Y:S01]  /*1a60*/  @P4 IADD3 R14, PT, PT, R11, R0, RZ ;  /* 0x000000000b0e4210 */ /* 0x000fe20007ffe0ff */
[----:B------:R-:W-:Y:S01]  /*1a70*/  IMAD.IADD R4, R23, 0x1, R6 ;  /* 0x0000000117047824 */ /* 0x000fe200078e0206 */
[----:B-1----:R-:W-:Y:S02]  /*1a80*/  @P4 MOV R12, R10 ;  /* 0x0000000a000c4202 */ /* 0x002fe40000000f00 */
.L_x_1316:
[----:B------:R-:W-:Y:S05]  /*1a90*/  BSYNC.RECONVERGENT B0 ;  /* 0x0000000000007941 */ /* 0x000fea0003800200 */
.L_x_1314:
        /* <DEDUP_REMOVED lines=26> */
[----:B------:R-:W-:-:S04]  /*1c40*/  LOP3.LUT R118, R13, 0x18, RZ, 0xc0, !PT ;  /* 0x000000180d767812 */ /* 0x000fc800078ec0ff */
[----:B------:R-:W-:-:S03]  /*1c50*/  IADD3 R30, P1, PT, R118, R12, RZ ;  /* 0x0000000c761e7210 */ /* 0x000fc60007f3e0ff */
[----:B------:R-:W-:Y:S01]  /*1c60*/  @!P3 IMAD.IADD R21, R21, 0x1, -R18 ;  /* 0x000000011515b824 */ /* 0x000fe200078e0a12 */
[----:B------:R-:W-:Y:S01]  /*1c70*/  LOP3.LUT R20, R158, R3, RZ, 0x3c, !PT ;  /* 0x000000039e147212 */ /* 0x000fe200078e3cff */
[----:B------:R-:W-:-:S03]  /*1c80*/  IMAD.X R31, RZ, RZ, R14, P1 ;  /* 0x000000ffff1f7224 */ /* 0x000fc600008e060e */
[----:B------:R-:W-:Y:S02]  /*1c90*/  ISETP.GE.U32.AND P4, PT, R21, R18, PT ;  /* 0x000000121500720c */ /* 0x000fe40003f86070 */
[----:B------:R-:W-:Y:S02]  /*1ca0*/  LOP3.LUT R14, R13, 0xc0, RZ, 0xc0, !PT ;  /* 0x000000c00d0e7812 */ /* 0x000fe400078ec0ff */
[----:B------:R-:W-:Y:S01]  /*1cb0*/  ISETP.GE.AND P2, PT, R20, RZ, PT ;  /* 0x000000ff1400720c */ /* 0x000fe20003f46270 */
[----:B------:R-:W-:Y:S01]  /*1cc0*/  IMAD R12, R15, R144, RZ ;  /* 0x000000900f0c7224 */ /* 0x000fe200078e02ff */
[----:B------:R-:W-:Y:S02]  /*1cd0*/  ISETP.NE.AND P1, PT, R3, RZ, PT ;  /* 0x000000ff0300720c */ /* 0x000fe40003f25270 */
[----:B------:R-:W-:Y:S01]  /*1ce0*/  LOP3.LUT R15, R14, 0x18, R153, 0xf8, !PT ;  /* 0x000000180e0f7812 */ /* 0x000fe200078ef899 */
[----:B------:R-:W-:Y:S02]  /*1cf0*/  @!P3 VIADD R0, R0, 0x1 ;  /* 0x000000010000b836 */ /* 0x000fe40000000000 */
[----:B------:R-:W-:-:S02]  /*1d00*/  IMAD R12, R2, R145, R12 ;  /* 0x00000091020c7224 */ /* 0x000fc400078e020c */
[----:B------:R-:W-:Y:S01]  /*1d10*/  IMAD.WIDE.U32 R30, R2, R144, R30 ;  /* 0x00000090021e7225 */ /* 0x000fe200078e001e */
[----:B------:R-:W-:-:S03]  /*1d20*/  LOP3.LUT R2, R15, R118, RZ, 0x3c, !PT ;  /* 0x000000760f027212 */ /* 0x000fc600078e3cff */
[----:B------:R-:W-:Y:S01]  /*1d30*/  @P4 VIADD R0, R0, 0x1 ;  /* 0x0000000100004836 */ /* 0x000fe20000000000 */
[----:B------:R-:W-:Y:S02]  /*1d40*/  LOP3.LUT R2, R2, 0x1f20, R13, 0xf8, !PT ;  /* 0x00001f2002027812 */ /* 0x000fe400078ef80d */
[----:B------:R-:W-:Y:S01]  /*1d50*/  SHF.R.S32.HI R15, RZ, 0x1f, R158 ;  /* 0x0000001fff0f7819 */ /* 0x000fe2000001149e */
[----:B------:R-:W-:Y:S01]  /*1d60*/  @!P2 IMAD.MOV R0, RZ, RZ, -R0 ;  /* 0x000000ffff00a224 */ /* 0x000fe200078e0a00 */
[----:B------:R-:W-:Y:S01]  /*1d70*/  @!P1 LOP3.LUT R0, RZ, R3, RZ, 0x33, !PT ;  /* 0x00000003ff009212 */ /* 0x000fe200078e33ff */
[----:B------:R-:W1:Y:S01]  /*1d80*/  S2R R47, SR_CgaCtaId ;  /* 0x00000000002f7919 */ /* 0x000e620000008800 */
[----:B------:R-:W-:-:S05]  /*1d90*/  IMAD.SHL.U32 R65, R153, 0x20, RZ ;  /* 0x0000002099417824 */ /* 0x000fca00078e00ff */
[----:B------:R-:W-:Y:S02]  /*1da0*/  LOP3.LUT R48, R65, 0xc0, RZ, 0xc0, !PT ;  /* 0x000000c041307812 */ /* 0x000fe400078ec0ff */
[----:B------:R-:W-:Y:S01]  /*1db0*/  SHF.R.U32.HI R112, RZ, 0x2, R153 ;  /* 0x00000002ff707819 */ /* 0x000fe20000011699 */
[----:B------:R-:W-:Y:S01]  /*1dc0*/  IMAD.MOV.U32 R113, RZ, RZ, RZ ;  /* 0x000000ffff717224 */ /* 0x000fe200078e00ff */
[----:B------:R-:W-:-:S03]  /*1dd0*/  MOV R18, 0x400 ;  /* 0x0000040000127802 */ /* 0x000fc60000000f00 */
[-C--:B------:R-:W-:Y:S02]  /*1de0*/  IMAD R151, R145, R112.reuse, RZ ;  /* 0x0000007091977224 */ /* 0x080fe400078e02ff */
[----:B------:R-:W-:Y:S02]  /*1df0*/  IMAD R147, R143, R112, RZ ;  /* 0x000000708f937224 */ /* 0x000fe400078e02ff */
[----:B------:R-:W-:Y:S01]  /*1e00*/  VIADD R155, R55, 0xffffffff ;  /* 0xffffffff379b7836 */ /* 0x000fe20000000000 */
[----:B-1----:R-:W-:Y:S01]  /*1e10*/  LEA R47, R47, R18, 0x18 ;  /* 0x000000122f2f7211 */ /* 0x002fe200078ec0ff */
[----:B------:R-:W-:Y:S01]  /*1e20*/  IMAD.WIDE.U32 R18, R19, 0x40, R112 ;  /* 0x0000004013127825 */ /* 0x000fe200078e0070 */
[----:B------:R-:W-:Y:S02]  /*1e30*/  SHF.R.U32.HI R54, RZ, 0x3, R153 ;  /* 0x00000003ff367819 */ /* 0x000fe40000011699 */
[----:B------:R-:W-:Y:S01]  /*1e40*/  LOP3.LUT R66, R153, 0x3, RZ, 0xc0, !PT ;  /* 0x0000000399427812 */ /* 0x000fe200078ec0ff */
[C---:B------:R-:W-:Y:S01]  /*1e50*/  IMAD.SHL.U32 R69, R144.reuse, 0x20, RZ ;  /* 0x0000002090457824 */ /* 0x040fe200078e00ff */
[----:B------:R-:W-:Y:S01]  /*1e60*/  SHF.L.U64.HI R72, R144, 0x5, R145 ;  /* 0x0000000590487819 */ /* 0x000fe20000010291 */
[C---:B------:R-:W-:Y:S01]  /*1e70*/  IMAD.SHL.U32 R67, R142.reuse, 0x20, RZ ;  /* 0x000000208e437824 */ /* 0x040fe200078e00ff */
[----:B------:R-:W-:Y:S01]  /*1e80*/  SHF.L.U64.HI R70, R142, 0x5, R143 ;  /* 0x000000058e467819 */ /* 0x000fe2000001028f */
[----:B------:R-:W-:Y:S01]  /*1e90*/  IMAD.SHL.U32 R154, R155, 0x80, RZ ;  /* 0x000000809b9a7824 */ /* 0x000fe200078e00ff */
[----:B------:R-:W-:Y:S01]  /*1ea0*/  LOP3.LUT R117, R118, 0x20, RZ, 0xfc, !PT ;  /* 0x0000002076757812 */ /* 0x000fe200078efcff */
[----:B------:R-:W-:Y:S01]  /*1eb0*/  IMAD R159, R2, 0x2, R47 ;  /* 0x00000002029f7824 */ /* 0x000fe200078e022f */
[----:B------:R-:W-:Y:S01]  /*1ec0*/  LOP3.LUT R116, R118, 0x40, RZ, 0xfc, !PT ;  /* 0x0000004076747812 */ /* 0x000fe200078efcff */
[----:B--2---:R-:W-:-:S02]  /*1ed0*/  @P0 IMAD R13, R25, R9, RZ ;  /* 0x00000009190d0224 */ /* 0x004fc400078e02ff */
[-C--:B---3--:R-:W-:Y:S01]  /*1ee0*/  @!P0 IMAD R14, R23, R163.reuse, RZ ;  /* 0x000000a3170e8224 */ /* 0x088fe200078e02ff */
[----:B------:R-:W-:Y:S01]  /*1ef0*/  IADD3 R23, PT, PT, R31, R12, RZ ;  /* 0x0000000c1f177210 */ /* 0x000fe20007ffe0ff */
[----:B------:R-:W-:-:S04]  /*1f00*/  @!P0 IMAD.WIDE.U32 R20, R22, R163, RZ ;  /* 0x000000a316148225 */ /* 0x000fc800078e00ff */
[----:B------:R-:W-:Y:S02]  /*1f10*/  IMAD.MOV.U32 R22, RZ, RZ, R30 ;  /* 0x000000ffff167224 */ /* 0x000fe400078e001e */
[----:B------:R-:W-:-:S04]  /*1f20*/  @P0 IMAD.WIDE.U32 R30, R24, R9, RZ ;  /* 0x00000009181e0225 */ /* 0x000fc800078e00ff */
[----:B------:R-:W-:Y:S02]  /*1f30*/  IMAD R9, R27, R158, RZ ;  /* 0x0000009e1b097224 */ /* 0x000fe400078e02ff */
[----:B------:R-:W-:Y:S01]  /*1f40*/  @!P0 IMAD.MOV.U32 R3, RZ, RZ, R20 ;  /* 0x000000ffff038224 */ /* 0x000fe200078e0014 */
[----:B------:R-:W-:Y:S01]  /*1f50*/  SHF.R.S32.HI R20, RZ, 0x1f, R0 ;  /* 0x0000001fff147819 */ /* 0x000fe20000011400 */
[----:B------:R-:W-:Y:S01]  /*1f60*/  IMAD R9, R26, R15, R9 ;  /* 0x0000000f1a097224 */ /* 0x000fe200078e0209 */
[----:B------:R-:W-:Y:S01]  /*1f70*/  SHF.L.U32 R15, R153, 0x4, RZ ;  /* 0x00000004990f7819 */ /* 0x000fe200000006ff */
[----:B------:R-:W-:Y:S02]  /*1f80*/  @!P0 IMAD.IADD R14, R21, 0x1, R14 ;  /* 0x00000001150e8824 */ /* 0x000fe400078e020e */
[----:B------:R-:W-:Y:S02]  /*1f90*/  IMAD R21, R29, R0, RZ ;  /* 0x000000001d157224 */ /* 0x000fe400078e02ff */
[----:B------:R-:W-:Y:S01]  /*1fa0*/  @P0 IMAD.MOV.U32 R3, RZ, RZ, R30 ;  /* 0x000000ffff030224 */ /* 0x000fe200078e001e */
[----:B------:R-:W-:Y:S01]  /*1fb0*/  LOP3.LUT R50, R15, 0x3e00, RZ, 0xc0, !PT ;  /* 0x00003e000f327812 */ /* 0x000fe200078ec0ff */
[----:B------:R-:W-:Y:S01]  /*1fc0*/  @P0 IMAD.IADD R14, R31, 0x1, R13 ;  /* 0x000000011f0e0824 */ /* 0x000fe200078e020d */
[----:B------:R-:W-:Y:S01]  /*1fd0*/  SHF.R.U32.HI R13, RZ, 0x1, R153 ;  /* 0x00000001ff0d7819 */ /* 0x000fe20000011699 */
[----:B------:R-:W-:Y:S01]  /*1fe0*/  IMAD.WIDE.U32 R22, R0, R28, R22 ;  /* 0x0000001c00167225 */ /* 0x000fe200078e0016 */
[----:B------:R-:W-:-:S03]  /*1ff0*/  LOP3.LUT R50, R50, 0x20, R65, 0xf8, !PT ;  /* 0x0000002032327812 */ /* 0x000fc600078ef841 */
[----:B------:R-:W-:Y:S01]  /*2000*/  IMAD R12, R20, R28, R21 ;  /* 0x0000001c140c7224 */ /* 0x000fe200078e0215 */
[----:B------:R-:W-:Y:S01]  /*2010*/  IADD3 R28, P1, PT, R118, R3, RZ ;  /* 0x00000003761c7210 */ /* 0x000fe20007f3e0ff */
[----:B------:R-:W-:Y:S01]  /*2020*/  IMAD.SHL.U32 R3, R153, 0x4, RZ ;  /* 0x0000000499037824 */ /* 0x000fe200078e00ff */
[----:B------:R-:W-:Y:S02]  /*2030*/  LOP3.LUT R64, R48, 0x8, R13, 0xf8, !PT ;  /* 0x0000000830407812 */ /* 0x000fe400078ef80d */
[----:B------:R-:W-:Y:S02]  /*2040*/  LOP3.LUT R50, R50, 0x100, R65, 0xf8, !PT ;  /* 0x0000010032327812 */ /* 0x000fe400078ef841 */
[----:B------:R-:W-:Y:S01]  /*2050*/  LOP3.LUT R13, R64, 0x18, R3, 0x78, !PT ;  /* 0x00000018400d7812 */ /* 0x000fe200078e7803 */
[----:B------:R-:W-:-:S03]  /*2060*/  IMAD.IADD R23, R23, 0x1, R12 ;  /* 0x0000000117177824 */ /* 0x000fc600078e020c */
[----:B------:R-:W-:Y:S02]  /*2070*/  LOP3.LUT R50, R50, R13, RZ, 0xfc, !PT ;  /* 0x0000000d32327212 */ /* 0x000fe400078efcff */
[----:B------:R-:W-:Y:S01]  /*2080*/  SHF.R.S32.HI R13, RZ, 0x1f, R78 ;  /* 0x0000001fff0d7819 */ /* 0x000fe2000001144e */
[----:B------:R-:W-:-:S03]  /*2090*/  IMAD.WIDE.U32 R22, R112, R144, R22 ;  /* 0x0000009070167225 */ /* 0x000fc600078e0016 */
[----:B------:R-:W-:Y:S01]  /*20a0*/  LEA.HI R13, R13, R78, RZ, 0x7 ;  /* 0x0000004e0d0d7211 */ /* 0x000fe200078f38ff */
[----:B------:R-:W-:Y:S01]  /*20b0*/  IMAD.X R29, RZ, RZ, R14, P1 ;  /* 0x000000ffff1d7224 */ /* 0x000fe200008e060e */
[----:B------:R-:W-:Y:S02]  /*20c0*/  LOP3.LUT R14, R15, 0x100, RZ, 0xc0, !PT ;  /* 0x000001000f0e7812 */ /* 0x000fe400078ec0ff */
[----:B------:R-:W-:Y:S02]  /*20d0*/  SHF.R.S32.HI R13, RZ, 0x7, R13 ;  /* 0x00000007ff0d7819 */ /* 0x000fe4000001140d */
[----:B------:R-:W-:Y:S01]  /*20e0*/  LOP3.LUT R48, R48, 0x8, R153, 0xf8, !PT ;  /* 0x0000000830307812 */ /* 0x000fe200078ef899 */
[----:B------:R-:W-:Y:S01]  /*20f0*/  IMAD.WIDE.U32 R26, R158, R26, R28 ;  /* 0x0000001a9e1a7225 */ /* 0x000fe200078e001c */
[----:B------:R-:W-:Y:S02]  /*2100*/  IADD3 R151, PT, PT, R23, R151, RZ ;  /* 0x0000009717977210 */ /* 0x000fe40007ffe0ff */
[----:B----4-:R-:W-:-:S02]  /*2110*/  LEA R150, P0, R22, R10, 0x1 ;  /* 0x0000000a16967211 */ /* 0x010fc400078008ff */
[----:B------:R-:W-:Y:S02]  /*2120*/  LOP3.LUT R15, R14, 0x20, R65, 0xf8, !PT ;  /* 0x000000200e0f7812 */ /* 0x000fe400078ef841 */
[----:B------:R-:W-:Y:S02]  /*2130*/  VIMNMX R74, PT, PT, R146, R13, !PT ;  /* 0x0000000d924a7248 */ /* 0x000fe40007fe0100 */
[----:B------:R-:W-:Y:S02]  /*2140*/  LOP3.LUT R48, R48, 0x18, R3, 0x78, !PT ;  /* 0x0000001830307812 */ /* 0x000fe400078e7803 */
[----:B------:R-:W-:Y:S01]  /*2150*/  IADD3 R14, P1, PT, R118, R8, RZ ;  /* 0x00000008760e7210 */ /* 0x000fe20007f3e0ff */
[----:B------:R-:W-:Y:S01]  /*2160*/  IMAD.IADD R27, R27, 0x1, R9 ;  /* 0x000000011b1b7824 */ /* 0x000fe200078e0209 */
[----:B------:R-:W-:Y:S01]  /*2170*/  LEA.HI.X R151, R22, R11, R151, 0x1, P0 ;  /* 0x0000000b16977211 */ /* 0x000fe200000f0c97 */
[----:B------:R-:W-:Y:S01]  /*2180*/  IMAD R9, R19, R24, RZ ;  /* 0x0000001813097224 */ /* 0x000fe200078e02ff */
[----:B------:R-:W-:-:S02]  /*2190*/  ISETP.GT.AND P0, PT, R55, R74, PT ;  /* 0x0000004a3700720c */ /* 0x000fc40003f04270 */
[----:B------:R-:W-:Y:S01]  /*21a0*/  LOP3.LUT R48, R15, R48, RZ, 0xfc, !PT ;  /* 0x000000300f307212 */ /* 0x000fe200078efcff */
[----:B------:R-:W-:Y:S02]  /*21b0*/  IMAD.X R15, RZ, RZ, R4, P1 ;  /* 0x000000ffff0f7224 */ /* 0x000fe400008e0604 */
[----:B------:R-:W-:Y:S02]  /*21c0*/  IMAD R9, R18, R25, R9 ;  /* 0x0000001912097224 */ /* 0x000fe400078e0209 */
[----:B------:R-:W-:-:S04]  /*21d0*/  IMAD.WIDE.U32 R14, R112, R142, R14 ;  /* 0x0000008e700e7225 */ /* 0x000fc800078e000e */
[----:B------:R-:W-:Y:S01]  /*21e0*/  IMAD.WIDE.U32 R18, R18, R24, R26 ;  /* 0x0000001812127225 */ /* 0x000fe200078e001a */
[----:B------:R-:W-:-:S03]  /*21f0*/  LEA R148, P1, R14, R16, 0x1 ;  /* 0x000000100e947211 */ /* 0x000fc600078208ff */
[----:B------:R-:W-:Y:S01]  /*2200*/  IMAD.IADD R147, R15, 0x1, R147 ;  /* 0x000000010f937824 */ /* 0x000fe200078e0293 */
[----:B------:R-:W-:Y:S01]  /*2210*/  LEA R110, P2, R18, R6, 0x1 ;  /* 0x00000006126e7211 */ /* 0x000fe200078408ff */
[----:B------:R-:W-:Y:S01]  /*2220*/  IMAD.IADD R9, R19, 0x1, R9 ;  /* 0x0000000113097824 */ /* 0x000fe200078e0209 */
[C---:B------:R-:W-:Y:S01]  /*2230*/  SHF.L.U64.HI R76, R24.reuse, 0x5, R25 ;  /* 0x00000005184c7819 */ /* 0x040fe20000010219 */
[----:B------:R-:W-:Y:S01]  /*2240*/  IMAD.SHL.U32 R71, R24, 0x20, RZ ;  /* 0x0000002018477824 */ /* 0x000fe200078e00ff */
[----:B------:R-:W-:Y:S02]  /*2250*/  LEA.HI.X R147, R14, R17, R147, 0x1, P1 ;  /* 0x000000110e937211 */ /* 0x000fe400008f0c93 */
[----:B------:R-:W-:Y:S02]  /*2260*/  LEA.HI.X R111, R18, R7, R9, 0x1, P2 ;  /* 0x00000007126f7211 */ /* 0x000fe400010f0c09 */
[----:B------:R-:W-:Y:S02]  /*2270*/  LOP3.LUT R106, R3, 0xc, RZ, 0xc0, !PT ;  /* 0x0000000c036a7812 */ /* 0x000fe400078ec0ff */
[----:B------:R-:W-:Y:S01]  /*2280*/  LEA.HI R109, R109, R109, RZ, 0x1 ;  /* 0x0000006d6d6d7211 */ /* 0x000fe200078f08ff */
[----:B------:R-:W-:Y:S06]  /*2290*/  @!P0 BRA `(.L_x_1317) ;  /* 0x0000008800708947 */ /* 0x000fec0003800000 */
[----:B------:R-:W2:Y:S04]  /*22a0*/  LD.E.64 R26, desc[UR4][R120.64+0x120] ;  /* 0x00012004781a7980 */ /* 0x000ea8000c101b00 */
[----:B------:R-:W3:Y:S04]  /*22b0*/  LD.E.64 R8, desc[UR4][R120.64+0x118] ;  /* 0x0001180478087980 */ /* 0x000ee8000c101b00 */
[----:B------:R-:W4:Y:S04]  /*22c0*/  LD.E.64 R114, desc[UR4][R120.64+0x130] ;  /* 0x0001300478727980 */ /* 0x000f28000c101b00 */
[----:B------:R-:W4:Y:S04]  /*22d0*/  LD.E.64 R122, desc[UR4][R120.64+0x128] ;  /* 0x00012804787a7980 */ /* 0x000f28000c101b00 */
[----:B------:R-:W4:Y:S04]  /*22e0*/  LD.E.64 R22, desc[UR4][R120.64+0x140] ;  /* 0x0001400478167980 */ /* 0x000f28000c101b00 */
[----:B------:R-:W4:Y:S04]  /*22f0*/  LD.E.64 R12, desc[UR4][R120.64+0x138] ;  /* 0x00013804780c7980 */ /* 0x000f28000c101b00 */
[----:B------:R-:W4:Y:S04]  /*2300*/  LD.E.64 R16, desc[UR4][R120.64+0x110] ;  /* 0x0001100478107980 */ /* 0x000f28000c101b00 */
[----:B------:R-:W4:Y:S04]  /*2310*/  LD.E.64 R14, desc[UR4][R120.64+0x108] ;  /* 0x00010804780e7980 */ /* 0x000f28000c101b00 */
[----:B------:R-:W4:Y:S04]  /*2320*/  LD.E.64 R6, desc[UR4][R120.64+0x150] ;  /* 0x0001500478067980 */ /* 0x000f28000c101b00 */
[----:B------:R-:W4:Y:S01]  /*2330*/  LD.E.64 R2, desc[UR4][R120.64+0x148] ;  /* 0x0001480478027980 */ /* 0x000f22000c101b00 */
[----:B------:R-:W-:Y:S01]  /*2340*/  MOV R119, RZ ;  /* 0x000000ff00777202 */ /* 0x000fe20000000f00 */
[C---:B------:R-:W-:Y:S01]  /*2350*/  VIADD R105, R112.reuse, 0x20 ;  /* 0x0000002070697836 */ /* 0x040fe20000000000 */
[----:B------:R-:W-:Y:S01]  /*2360*/  SHF.R.S32.HI R109, RZ, 0x1, R109 ;  /* 0x00000001ff6d7819 */ /* 0x000fe2000001146d */
[C---:B------:R-:W-:Y:S01]  /*2370*/  IMAD R100, R55.reuse, -0x80, R78 ;  /* 0xffffff8037647824 */ /* 0x040fe200078e024e */
[C---:B------:R-:W-:Y:S01]  /*2380*/  IADD3 R104, PT, PT, R112.reuse, 0x40, RZ ;  /* 0x0000004070687810 */ /* 0x040fe20007ffe0ff */
[----:B------:R-:W-:Y:S01]  /*2390*/  IMAD R99, R55, -0x80, R68 ;  /* 0xffffff8037637824 */ /* 0x000fe200078e0244 */
[C---:B------:R-:W-:Y:S01]  /*23a0*/  SHF.L.U32 R101, R109.reuse, 0x6, RZ ;  /* 0x000000066d657819 */ /* 0x040fe200000006ff */
[C---:B------:R-:W-:Y:S01]  /*23b0*/  IMAD.SHL.U32 R107, R109.reuse, 0x20, RZ ;  /* 0x000000206d6b7824 */ /* 0x040fe200078e00ff */
[----:B------:R-:W-:Y:S01]  /*23c0*/  IADD3 R103, PT, PT, R112, 0x60, RZ ;  /* 0x0000006070677810 */ /* 0x000fe20007ffe0ff */
[----:B------:R-:W-:Y:S01]  /*23d0*/  IMAD R102, R109, 0x60, RZ ;  /* 0x000000606d667824 */ /* 0x000fe200078e02ff */
[----:B------:R-:W-:Y:S01]  /*23e0*/  MOV R97, R55 ;  /* 0x0000003700617202 */ /* 0x000fe20000000f00 */
[----:B------:R-:W-:Y:S01]  /*23f0*/  IMAD.MOV.U32 R98, RZ, RZ, R154 ;  /* 0x000000ffff627224 */ /* 0x000fe200078e009a */
[----:B------:R-:W-:Y:S01]  /*2400*/  MOV R86, R148 ;  /* 0x0000009400567202 */ /* 0x000fe20000000f00 */
[----:B------:R-:W-:Y:S01]  /*2410*/  IMAD.MOV.U32 R79, RZ, RZ, R147 ;  /* 0x000000ffff4f7224 */ /* 0x000fe200078e0093 */
[----:B------:R-:W-:-:S02]  /*2420*/  MOV R88, R150 ;  /* 0x0000009600587202 */ /* 0x000fc40000000f00 */
[----:B------:R-:W-:Y:S02]  /*2430*/  MOV R89, R151 ;  /* 0x0000009700597202 */ /* 0x000fe40000000f00 */
[----:B------:R-:W-:Y:S02]  /*2440*/  SHF.R.S32.HI R94, RZ, 0x1f, R107 ;  /* 0x0000001fff5e7819 */ /* 0x000fe4000001146b */
[----:B------:R-:W-:Y:S02]  /*2450*/  SHF.R.S32.HI R92, RZ, 0x1f, R101 ;  /* 0x0000001fff5c7819 */ /* 0x000fe40000011465 */
[----:B------:R-:W-:Y:S01]  /*2460*/  SHF.R.S32.HI R90, RZ, 0x1f, R102 ;  /* 0x0000001fff5a7819 */ /* 0x000fe20000011466 */
[----:B--2---:R-:W-:Y:S02]  /*2470*/  IMAD R4, R27, R163, RZ ;  /* 0x000000a31b047224 */ /* 0x004fe400078e02ff */
[----:B------:R-:W-:-:S04]  /*2480*/  IMAD.WIDE.U32 R26, R163, R26, R118 ;  /* 0x0000001aa31a7225 */ /* 0x000fc800078e0076 */
[----:B---3--:R-:W-:-:S04]  /*2490*/  IMAD.WIDE.U32 R18, R163, R8, R118 ;  /* 0x00000008a3127225 */ /* 0x008fc800078e0076 */
[----:B------:R-:W-:Y:S02]  /*24a0*/  IMAD R8, R9, R163, RZ ;  /* 0x000000a309087224 */ /* 0x000fe400078e02ff */
[----:B------:R-:W-:Y:S01]  /*24b0*/  IMAD.IADD R27, R27, 0x1, R4 ;  /* 0x000000011b1b7824 */ /* 0x000fe200078e0204 */
[----:B------:R-:W-:Y:S01]  /*24c0*/  SHF.R.S32.HI R4, RZ, 0x1f, R154 ;  /* 0x0000001fff047819 */ /* 0x000fe2000001149a */
[----:B----4-:R-:W-:Y:S01]  /*24d0*/  IMAD R11, R115, R154, RZ ;  /* 0x0000009a730b7224 */ /* 0x010fe200078e02ff */
[----:B------:R-:W-:Y:S01]  /*24e0*/  IADD3 R19, PT, PT, R19, R8, RZ ;  /* 0x0000000813137210 */ /* 0x000fe20007ffe0ff */
[----:B------:R-:W-:Y:S01]  /*24f0*/  IMAD R9, R123, R154, RZ ;  /* 0x0000009a7b097224 */ /* 0x000fe200078e02ff */
[----:B------:R-:W-:Y:S01]  /*2500*/  SHF.L.U64.HI R91, R122, 0x5, R123 ;  /* 0x000000057a5b7819 */ /* 0x000fe2000001027b */
[----:B------:R-:W-:Y:S01]  /*2510*/  IMAD R11, R114, R4, R11 ;  /* 0x00000004720b7224 */ /* 0x000fe200078e020b */
[----:B------:R-:W-:Y:S01]  /*2520*/  SHF.L.U32 R93, R122, 0x5, RZ ;  /* 0x000000057a5d7819 */ /* 0x000fe200000006ff */
[----:B------:R-:W-:-:S04]  /*2530*/  IMAD.WIDE.U32 R26, R114, R154, R26 ;  /* 0x0000009a721a7225 */ /* 0x000fc800078e001a */
[C---:B------:R-:W-:Y:S02]  /*2540*/  IMAD R9, R122.reuse, R4, R9 ;  /* 0x000000047a097224 */ /* 0x040fe400078e0209 */
[----:B------:R-:W-:-:S04]  /*2550*/  IMAD.WIDE.U32 R24, R122, R154, R18 ;  /* 0x0000009a7a187225 */ /* 0x000fc800078e0012 */
[----:B------:R-:W-:Y:S01]  /*2560*/  IMAD.IADD R27, R27, 0x1, R11 ;  /* 0x000000011b1b7824 */ /* 0x000fe200078e020b */
[----:B------:R-:W-:Y:S01]  /*2570*/  IADD3 R25, PT, PT, R25, R9, RZ ;  /* 0x0000000919197210 */ /* 0x000fe20007ffe0ff */
[-C--:B------:R-:W-:Y:S02]  /*2580*/  IMAD R11, R23, R0.reuse, RZ ;  /* 0x00000000170b7224 */ /* 0x080fe400078e02ff */
[----:B------:R-:W-:Y:S02]  /*2590*/  IMAD R9, R13, R0, RZ ;  /* 0x000000000d097224 */ /* 0x000fe400078e02ff */
[-C--:B------:R-:W-:Y:S01]  /*25a0*/  IMAD R18, R22, R20.reuse, R11 ;  /* 0x0000001416127224 */ /* 0x080fe200078e020b */
[----:B------:R-:W-:Y:S01]  /*25b0*/  SHF.R.S32.HI R11, RZ, 0x1f, R78 ;  /* 0x0000001fff0b7819 */ /* 0x000fe2000001144e */
[----:B------:R-:W-:Y:S01]  /*25c0*/  IMAD R20, R12, R20, R9 ;  /* 0x000000140c147224 */ /* 0x000fe200078e0209 */
[----:B------:R-:W-:Y:S01]  /*25d0*/  IADD3 R9, P0, PT, -R78, R112, RZ ;  /* 0x000000704e097210 */ /* 0x000fe20007f1e1ff */
[----:B------:R-:W-:-:S04]  /*25e0*/  IMAD.WIDE.U32 R22, R0, R22, R26 ;  /* 0x0000001600167225 */ /* 0x000fc800078e001a */
[----:B------:R-:W-:Y:S01]  /*25f0*/  IMAD.WIDE.U32 R12, R0, R12, R24 ;  /* 0x0000000c000c7225 */ /* 0x000fe200078e0018 */
[----:B------:R-:W-:Y:S02]  /*2600*/  IADD3 R19, PT, PT, R23, R18, RZ ;  /* 0x0000001217137210 */ /* 0x000fe40007ffe0ff */
[----:B------:R-:W-:Y:S01]  /*2610*/  MOV R18, R22 ;  /* 0x0000001600127202 */ /* 0x000fe20000000f00 */
[----:B-----5:R-:W-:Y:S02]  /*2620*/  IMAD.IADD R0, R154, 0x1, R5 ;  /* 0x000000019a007824 */ /* 0x020fe400078e0205 */
[-C--:B------:R-:W-:Y:S02]  /*2630*/  IMAD R5, R112, R109.reuse, RZ ;  /* 0x0000006d70057224 */ /* 0x080fe400078e02ff */
[----:B------:R-:W-:Y:S01]  /*2640*/  IMAD.IADD R21, R13, 0x1, R20 ;  /* 0x000000010d157824 */ /* 0x000fe200078e0214 */
[----:B------:R-:W-:Y:S01]  /*2650*/  MOV R20, R12 ;  /* 0x0000000c00147202 */ /* 0x000fe20000000f00 */
[----:B------:R-:W-:Y:S01]  /*2660*/  IMAD R13, R0, R109, RZ ;  /* 0x0000006d000d7224 */ /* 0x000fe200078e02ff */
[----:B------:R-:W-:Y:S01]  /*2670*/  LEA R4, R66, R5, 0x3 ;  /* 0x0000000542047211 */ /* 0x000fe200078e18ff */
[----:B------:R-:W-:-:S02]  /*2680*/  IMAD.X R11, RZ, RZ, ~R11, P0 ;  /* 0x000000ffff0b7224 */ /* 0x000fc400000e0e0b */
[----:B------:R-:W-:Y:S01]  /*2690*/  IMAD.IADD R0, R106, 0x1, R5 ;  /* 0x000000016a007824 */ /* 0x000fe200078e0205 */
[----:B------:R-:W-:Y:S01]  /*26a0*/  SHF.R.S32.HI R5, RZ, 0x1f, R13 ;  /* 0x0000001fff057819 */ /* 0x000fe2000001140d */
[----:B------:R-:W-:Y:S01]  /*26b0*/  IMAD R73, R11, R114, RZ ;  /* 0x000000720b497224 */ /* 0x000fe200078e02ff */
[----:B------:R-:W-:Y:S01]  /*26c0*/  IADD3 R84, P0, PT, R13, R4, RZ ;  /* 0x000000040d547210 */ /* 0x000fe20007f1e0ff */
[----:B------:R-:W-:Y:S01]  /*26d0*/  IMAD R11, R11, R122, RZ ;  /* 0x0000007a0b0b7224 */ /* 0x000fe200078e02ff */
[----:B------:R-:W-:Y:S01]  /*26e0*/  IADD3 R12, P1, PT, R13, R0, RZ ;  /* 0x000000000d0c7210 */ /* 0x000fe20007f3e0ff */
[----:B------:R-:W-:Y:S01]  /*26f0*/  IMAD R73, R115, R9, R73 ;  /* 0x0000000973497224 */ /* 0x000fe200078e0249 */
[----:B------:R-:W-:Y:S01]  /*2700*/  LEA.HI.X.SX32 R77, R4, R5, 0x1, P0 ;  /* 0x00000005044d7211 */ /* 0x000fe200000f0eff */
[----:B------:R-:W-:Y:S01]  /*2710*/  IMAD R11, R123, R9, R11 ;  /* 0x000000097b0b7224 */ /* 0x000fe200078e020b */
[----:B------:R-:W-:Y:S01]  /*2720*/  LEA.HI.X.SX32 R5, R0, R5, 0x1, P1 ;  /* 0x0000000500057211 */ /* 0x000fe200008f0eff */
[----:B------:R-:W-:Y:S01]  /*2730*/  IMAD.WIDE.U32 R18, R114, R9, R18 ;  /* 0x0000000972127225 */ /* 0x000fe200078e0012 */
[----:B------:R-:W-:-:S02]  /*2740*/  SHF.L.U64.HI R77, R84, 0x1, R77 ;  /* 0x00000001544d7819 */ /* 0x000fc4000001024d */
[----:B------:R-:W-:Y:S01]  /*2750*/  SHF.L.U64.HI R0, R12, 0x1, R5 ;  /* 0x000000010c007819 */ /* 0x000fe20000010205 */
[----:B------:R-:W-:Y:S01]  /*2760*/  IMAD.WIDE.U32 R8, R122, R9, R20 ;  /* 0x000000097a087225 */ /* 0x000fe200078e0014 */
[----:B------:R-:W-:Y:S02]  /*2770*/  IADD3 R73, PT, PT, R19, R73, RZ ;  /* 0x0000004913497210 */ /* 0x000fe40007ffe0ff */
[----:B------:R-:W-:Y:S01]  /*2780*/  LEA R80, P1, R18, R16, 0x1 ;  /* 0x0000001012507211 */ /* 0x000fe200078208ff */
[----:B------:R-:W-:Y:S01]  /*2790*/  IMAD.SHL.U32 R84, R84, 0x2, RZ ;  /* 0x0000000254547824 */ /* 0x000fe200078e00ff */
[----:B------:R-:W-:Y:S01]  /*27a0*/  LEA R10, P0, R8, R14, 0x1 ;  /* 0x0000000e080a7211 */ /* 0x000fe200078008ff */
[----:B------:R-:W-:Y:S01]  /*27b0*/  IMAD.IADD R11, R9, 0x1, R11 ;  /* 0x00000001090b7824 */ /* 0x000fe200078e020b */
[----:B------:R-:W-:Y:S02]  /*27c0*/  SHF.L.U32 R12, R12, 0x1, RZ ;  /* 0x000000010c0c7819 */ /* 0x000fe400000006ff */
[----:B------:R-:W-:-:S02]  /*27d0*/  LEA.HI.X R73, R18, R17, R73, 0x1, P1 ;  /* 0x0000001112497211 */ /* 0x000fc400008f0c49 */
[----:B------:R-:W-:Y:S02]  /*27e0*/  IADD3 R82, P3, PT, R6, R84, RZ ;  /* 0x0000005406527210 */ /* 0x000fe40007f7e0ff */
[----:B------:R-:W-:Y:S02]  /*27f0*/  LEA.HI.X R11, R8, R15, R11, 0x1, P0 ;  /* 0x0000000f080b7211 */ /* 0x000fe400000f0c0b */
[----:B------:R-:W-:Y:S01]  /*2800*/  IADD3 R52, P1, PT, R6, R12, RZ ;  /* 0x0000000c06347210 */ /* 0x000fe20007f3e0ff */
[C-C-:B------:R-:W-:Y:S01]  /*2810*/  IMAD.X R75, R7.reuse, 0x1, R77.reuse, P3 ;  /* 0x00000001074b7824 */ /* 0x140fe200018e064d */
[C---:B------:R-:W-:Y:S02]  /*2820*/  IADD3 R84, P2, PT, R2.reuse, R84, RZ ;  /* 0x0000005402547210 */ /* 0x040fe40007f5e0ff */
[----:B------:R-:W-:Y:S02]  /*2830*/  IADD3 R12, P0, PT, R2, R12, RZ ;  /* 0x0000000c020c7210 */ /* 0x000fe40007f1e0ff */
[-C--:B------:R-:W-:Y:S01]  /*2840*/  IADD3.X R53, PT, PT, R7, R0.reuse, RZ, P1, !PT ;  /* 0x0000000007357210 */ /* 0x080fe20000ffe4ff */
[C---:B------:R-:W-:Y:S01]  /*2850*/  IMAD.X R77, R3.reuse, 0x1, R77, P2 ;  /* 0x00000001034d7824 */ /* 0x040fe200010e064d */
[----:B------:R-:W-:-:S09]  /*2860*/  IADD3.X R13, PT, PT, R3, R0, RZ, P0, !PT ;  /* 0x00000000030d7210 */ /* 0x000fd200007fe4ff */
.L_x_1386:
[----:B------:R-:W-:Y:S01]  /*2870*/  VIADD R99, R99, 0x80 ;  /* 0x0000008063637836 */ /* 0x000fe20000000000 */
[----:B------:R-:W-:Y:S01]  /*2880*/  BSSY.RECONVERGENT B0, `(.L_x_1318) ;  /* 0x0000014000007945 */ /* 0x000fe20003800200 */
[----:B------:R-:W-:Y:S03]  /*2890*/  VIADD R100, R100, 0x80 ;  /* 0x0000008064647836 */ /* 0x000fe60000000000 */
[CC--:B------:R-:W-:Y:S02]  /*28a0*/  ISETP.GE.AND P0, PT, R112.reuse, R99.reuse, PT ;  /* 0x000000637000720c */ /* 0x0c0fe40003f06270 */
[CC--:B------:R-:W-:Y:S02]  /*28b0*/  ISETP.GE.AND P5, PT, R105.reuse, R99.reuse, PT ;  /* 0x000000636900720c */ /* 0x0c0fe40003fa6270 */
[-C--:B------:R-:W-:Y:S02]  /*28c0*/  ISETP.GE.AND P0, PT, R112, R100.reuse, !P0 ;  /* 0x000000647000720c */ /* 0x080fe40004706270 */
        /* <DEDUP_REMOVED lines=15> */
.L_x_1319:
[----:B------:R-:W-:Y:S05]  /*29c0*/  BSYNC.RECONVERGENT B0 ;  /* 0x0000000000007941 */ /* 0x000fea0003800200 */
.L_x_1318:
        /* <DEDUP_REMOVED lines=15> */
.L_x_1321:
[----:B------:R-:W-:Y:S05]  /*2ac0*/  BSYNC.RECONVERGENT B0 ;  /* 0x0000000000007941 */ /* 0x000fea0003800200 */
.L_x_1320:
[-C--:B------:R-:W-:Y:S01]  /*2ad0*/  ISETP.GE.AND P4, PT, R104, R100.reuse, !P4 ;  /* 0x000000646800720c */ /* 0x080fe20006786270 */
        /* <DEDUP_REMOVED lines=17> */
.L_x_1323:
[----:B------:R-:W-:Y:S05]  /*2bf0*/  BSYNC.RECONVERGENT B0 ;  /* 0x0000000000007941 */ /* 0x000fea0003800200 */
.L_x_1322:
        /* <DEDUP_REMOVED lines=18> */
.L_x_1325:
[----:B------:R-:W-:Y:S05]  /*2d20*/  BSYNC.RECONVERGENT B0 ;  /* 0x0000000000007941 */ /* 0x000fea0003800200 */
.L_x_1324:
        /* <DEDUP_REMOVED lines=20> */
[----:B-1----:R-:W2:Y:S01]  /*2e70*/  @!P0 LD.E.128 R20, desc[UR4][R10.64] ;  /* 0x000000040a148980 */ /* 0x002ea2000c101d00 */
[--C-:B------:R-:W-:Y:S05]  /*2e80*/  @!P0 IMAD.MOV.U32 R87, RZ, RZ, R79.reuse ;  /* 0x000000ffff578224 */ /* 0x100fea00078e004f */
[----:B--2---:R1:W-:Y:S01]  /*2e90*/  @!P0 ST.E.128 desc[UR4][R86.64], R20 ;  /* 0x0000001456008985 */ /* 0x0043e2000c101d04 */
[----:B------:R-:W-:Y:S03]  /*2ea0*/  ISETP.GE.AND P0, PT, R116, R157, PT ;  /* 0x0000009d7400720c */ /* 0x000fe60003f06270 */
[----:B------:R-:W2:Y:S01]  /*2eb0*/  @!P1 LD.E.128 R16, desc[UR4][R10.64+0x40] ;  /* 0x000040040a109980 */ /* 0x000ea2000c101d00 */
[--C-:B-1----:R-:W-:Y:S05]  /*2ec0*/  @!P1 IMAD.MOV.U32 R87, RZ, RZ, R79.reuse ;  /* 0x000000ffff579224 */ /* 0x102fea00078e004f */
[----:B--2---:R1:W-:Y:S04]  /*2ed0*/  @!P1 ST.E.128 desc[UR4][R86.64+0x40], R16 ;  /* 0x0000401056009985 */ /* 0x0043e8000c101d04 */
[----:B------:R-:W2:Y:S01]  /*2ee0*/  @!P0 LD.E.128 R4, desc[UR4][R10.64+0x80] ;  /* 0x000080040a048980 */ /* 0x000ea2000c101d00 */
[----:B-1----:R-:W-:Y:S05]  /*2ef0*/  @!P0 IMAD.MOV.U32 R87, RZ, RZ, R79 ;  /* 0x000000ffff578224 */ /* 0x002fea00078e004f */
[----:B--2---:R2:W-:Y:S02]  /*2f00*/  @!P0 ST.E.128 desc[UR4][R86.64+0x80], R4 ;  /* 0x0000800456008985 */ /* 0x0045e4000c101d04 */
.L_x_1329:
[----:B------:R-:W-:Y:S05]  /*2f10*/  BSYNC.RECONVERGENT B0 ;  /* 0x0000000000007941 */ /* 0x000fea0003800200 */
.L_x_1328:
        /* <DEDUP_REMOVED lines=8> */
[----:B-1----:R-:W3:Y:S04]  /*2fa0*/  @!P1 LD.E.128 R20, desc[UR4][R8.64] ;  /* 0x0000000408149980 */ /* 0x002ee8000c101d00 */
[----:B---3--:R3:W-:Y:S01]  /*2fb0*/  @!P1 ST.E.128 desc[UR4][R2.64], R20 ;  /* 0x0000001402009985 */ /* 0x0087e2000c101d04 */
[----:B------:R-:W-:Y:S03]  /*2fc0*/  ISETP.GE.AND P1, PT, R116, R157, PT ;  /* 0x0000009d7400720c */ /* 0x000fe60003f26270 */
[----:B------:R-:W4:Y:S04]  /*2fd0*/  @!P0 LD.E.128 R16, desc[UR4][R8.64+0x40] ;  /* 0x0000400408108980 */ /* 0x000f28000c101d00 */
[----:B----4-:R3:W-:Y:S06]  /*2fe0*/  @!P0 ST.E.128 desc[UR4][R2.64+0x40], R16 ;  /* 0x0000401002008985 */ /* 0x0107ec000c101d04 */
[----:B--2---:R-:W2:Y:S04]  /*2ff0*/  @!P1 LD.E.128 R4, desc[UR4][R8.64+0x80] ;  /* 0x0000800408049980 */ /* 0x004ea8000c101d00 */
[----:B--2---:R3:W-:Y:S02]  /*3000*/  @!P1 ST.E.128 desc[UR4][R2.64+0x80], R4 ;  /* 0x0000800402009985 */ /* 0x0047e4000c101d04 */
.L_x_1331:
[----:B------:R-:W-:Y:S05]  /*3010*/  BSYNC.RECONVERGENT B0 ;  /* 0x0000000000007941 */ /* 0x000fea0003800200 */
.L_x_1330:
        /* <DEDUP_REMOVED lines=8> */
[----:B-1----:R-:W3:Y:S04]  /*30a0*/  @!P1 LD.E.128 R20, desc[UR4][R8.64] ;  /* 0x0000000408149980 */ /* 0x002ee8000c101d00 */
[----:B---3--:R4:W-:Y:S01]  /*30b0*/  @!P1 ST.E.128 desc[UR4][R2.64], R20 ;  /* 0x0000001402009985 */ /* 0x0089e2000c101d04 */
[----:B------:R-:W-:Y:S03]  /*30c0*/  ISETP.GE.AND P1, PT, R116, R157, PT ;  /* 0x0000009d7400720c */ /* 0x000fe60003f26270 */
[----:B------:R-:W3:Y:S04]  /*30d0*/  @!P0 LD.E.128 R16, desc[UR4][R8.64+0x40] ;  /* 0x0000400408108980 */ /* 0x000ee8000c101d00 */
[----:B---3--:R4:W-:Y:S06]  /*30e0*/  @!P0 ST.E.128 desc[UR4][R2.64+0x40], R16 ;  /* 0x0000401002008985 */ /* 0x0089ec000c101d04 */
[----:B--2---:R-:W2:Y:S04]  /*30f0*/  @!P1 LD.E.128 R4, desc[UR4][R8.64+0x80] ;  /* 0x0000800408049980 */ /* 0x004ea8000c101d00 */
[----:B--2---:R4:W-:Y:S02]  /*3100*/  @!P1 ST.E.128 desc[UR4][R2.64+0x80], R4 ;  /* 0x0000800402009985 */ /* 0x0049e4000c101d04 */
.L_x_1333:
[----:B------:R-:W-:Y:S05]  /*3110*/  BSYNC.RECONVERGENT B0 ;  /* 0x0000000000007941 */ /* 0x000fea0003800200 */
.L_x_1332:
[----:B------:R-:W-:Y:S05]  /*3120*/  @!P3 BRA `(.L_x_1334) ;  /* 0x00000074002cb947 */ /* 0x000fea0003800000 */
[----:B------:R-:W-:Y:S01]  /*3130*/  ISETP.GE.AND P1, PT, R118, R157, PT ;  /* 0x0000009d7600720c */ /* 0x000fe20003f26270 */
[----:B------:R-:W-:Y:S01]  /*3140*/  IMAD.WIDE.U32 R8, R122, 0xc0, R10 ;  /* 0x000000c07a087825 */ /* 0x000fe200078e000a */
[----:B--2---:R-:W-:Y:S02]  /*3150*/  MOV R87, R79 ;  /* 0x0000004f00577202 */ /* 0x004fe40000000f00 */
[-C--:B------:R-:W-:Y:S01]  /*3160*/  ISETP.GE.AND P0, PT, R117, R157.reuse, PT ;  /* 0x0000009d7500720c */ /* 0x080fe20003f06270 */
[----:B------:R-:W-:Y:S02]  /*3170*/  IMAD R0, R123, 0xc0, RZ ;  /* 0x000000c07b007824 */ /* 0x000fe400078e02ff */
[----:B---34-:R-:W-:Y:S03]  /*3180*/  IMAD.WIDE.U32 R2, R142, 0xc0, R86 ;  /* 0x000000c08e027825 */ /* 0x018fe600078e0056 */
[----:B------:R-:W-:Y:S01]  /*3190*/  IADD3 R9, PT, PT, R9, R0, RZ ;  /* 0x0000000009097210 */ /* 0x000fe20007ffe0ff */
[----:B------:R-:W-:Y:S04]  /*31a0*/  IMAD R0, R143, 0xc0, RZ ;  /* 0x000000c08f007824 */ /* 0x000fe800078e02ff */
[----:B-1----:R-:W2:Y:S01]  /*31b0*/  @!P1 LD.E.128 R16, desc[UR4][R8.64] ;  /* 0x0000000408109980 */ /* 0x002ea2000c101d00 */
        /* <DEDUP_REMOVED lines=10> */
.L_x_1327:
        /* <DEDUP_REMOVED lines=13> */
[----:B-1----:R-:W3:Y:S01]  /*3330*/  LD.E.128 R16, desc[UR4][R10.64] ;  /* 0x000000040a107980 */ /* 0x002ee2000c101d00 */
[----:B------:R-:W-:Y:S11]  /*3340*/  MOV R87, R79 ;  /* 0x0000004f00577202 */ /* 0x000ff60000000f00 */
        /* <DEDUP_REMOVED lines=47> */
.L_x_1339:
[----:B------:R-:W-:Y:S05]  /*3640*/  BSYNC.RECONVERGENT B0 ;  /* 0x0000000000007941 */ /* 0x000fea0003800200 */
.L_x_1338:
[----:B------:R-:W-:Y:S04]  /*3650*/  BSSY.RECONVERGENT B0, `(.L_x_1340) ;  /* 0x0000034000007945 */ /* 0x000fe80003800200 */
[----:B------:R-:W-:Y:S05]  /*3660*/  @P6 BRA `(.L_x_1341) ;  /* 0x0000000000c86947 */ /* 0x000fea0003800000 */
[----:B------:R-:W-:Y:S01]  /*3670*/  ISETP.GE.AND P0, PT, R117, R9, PT ;  /* 0x000000097500720c */ /* 0x000fe20003f06270 */
[----:B-1-3--:R-:W3:Y:S01]  /*3680*/  LD.E.128 R16, desc[UR4][R10.64+0x40] ;  /* 0x000040040a107980 */ /* 0x00aee2000c101d00 */
        /* <DEDUP_REMOVED lines=48> */
.L_x_1341:
[----:B------:R-:W-:Y:S05]  /*3990*/  BSYNC.RECONVERGENT B0 ;  /* 0x0000000000007941 */ /* 0x000fea0003800200 */
.L_x_1340:
[----:B------:R-:W-:Y:S05]  /*39a0*/  @P1 BRA `(.L_x_1337) ;  /* 0x0000000000c81947 */ /* 0x000fea0003800000 */
[----:B------:R-:W-:Y:S01]  /*39b0*/  ISETP.GE.AND P0, PT, R116, R9, PT ;  /* 0x000000097400720c */ /* 0x000fe20003f06270 */
[----:B-1-34-:R-:W3:Y:S01]  /*39c0*/  LD.E.128 R16, desc[UR4][R10.64+0x80] ;  /* 0x000080040a107980 */ /* 0x01aee2000c101d00 */
        /* <DEDUP_REMOVED lines=48> */
.L_x_1337:
[----:B------:R-:W-:Y:S05]  /*3cd0*/  BSYNC.RECONVERGENT B1 ;  /* 0x0000000000017941 */ /* 0x000fea0003800200 */
.L_x_1336:
        /* <DEDUP_REMOVED lines=67> */
.L_x_1345:
[----:B------:R-:W-:Y:S05]  /*4110*/  BSYNC.RECONVERGENT B0 ;  /* 0x0000000000007941 */ /* 0x000fea0003800200 */
.L_x_1344:
        /* <DEDUP_REMOVED lines=52> */
.L_x_1347:
[----:B------:R-:W-:Y:S05]  /*4460*/  BSYNC.RECONVERGENT B0 ;  /* 0x0000000000007941 */ /* 0x000fea0003800200 */
.L_x_1346:
        /* <DEDUP_REMOVED lines=51> */
.L_x_1343:
[----:B------:R-:W-:Y:S05]  /*47a0*/  BSYNC.RECONVERGENT B1 ;  /* 0x0000000000017941 */ /* 0x000fea0003800200 */
.L_x_1342:
        /* <DEDUP_REMOVED lines=65> */
.L_x_1351:
[----:B------:R-:W-:Y:S05]  /*4bc0*/  BSYNC.RECONVERGENT B0 ;  /* 0x0000000000007941 */ /* 0x000fea0003800200 */
.L_x_1350:
        /* <DEDUP_REMOVED lines=52> */
.L_x_1353:
[----:B------:R-:W-:Y:S05]  /*4f10*/  BSYNC.RECONVERGENT B0 ;  /* 0x0000000000007941 */ /* 0x000fea0003800200 */
.L_x_1352:
        /* <DEDUP_REMOVED lines=51> */
.L_x_1349:
[----:B------:R-:W-:Y:S05]  /*5250*/  BSYNC.RECONVERGENT B1 ;  /* 0x0000000000017941 */ /* 0x000fea0003800200 */
.L_x_1348:
[----:B------:R-:W-:Y:S04]  /*5260*/  BSSY.RECONVERGENT B1, `(.L_x_1354) ;  /* 0x00000ae000017945 */ /* 0x000fe80003800200 */
[----:B------:R-:W-:Y:S05]  /*5270*/  @!P3 BRA `(.L_x_1355) ;  /* 0x0000000800b0b947 */ /* 0x000fea0003800000 */
[----:B---34-:R-:W-:Y:S01]  /*5280*/  IMAD.MOV.U32 R87, RZ, RZ, R79 ;  /* 0x000000ffff577224 */ /* 0x018fe200078e004f */
[-C--:B-----5:R-:W-:Y:S01]  /*5290*/  ISETP.GE.AND P5, PT, R118, R39.reuse, PT ;  /* 0x000000277600720c */ /* 0x0a0fe20003fa6270 */
[----:B------:R-:W-:Y:S01]  /*52a0*/  IMAD R38, R123, 0xc0, RZ ;  /* 0x000000c07b267824 */ /* 0x000fe200078e02ff */
[----:B------:R-:W-:Y:S01]  /*52b0*/  LEA R14, P4, R109, R6, 0x7 ;  /* 0x000000066d0e7211 */ /* 0x000fe200078838ff */
[----:B------:R-:W-:Y:S01]  /*52c0*/  IMAD R3, R143, 0xc0, RZ ;  /* 0x000000c08f037824 */ /* 0x000fe200078e02ff */
[----:B-1----:R-:W-:Y:S01]  /*52d0*/  LEA R32, P0, R109, R34, 0x7 ;  /* 0x000000226d207211 */ /* 0x002fe200078038ff */
[----:B------:R-:W-:Y:S01]  /*52e0*/  IMAD.WIDE.U32 R4, R122, 0xc0, R10 ;  /* 0x000000c07a047825 */ /* 0x000fe200078e000a */
[-C--:B------:R-:W-:Y:S01]  /*52f0*/  ISETP.GE.AND P3, PT, R117, R39.reuse, PT ;  /* 0x000000277500720c */ /* 0x080fe20003f66270 */
[----:B------:R-:W-:Y:S01]  /*5300*/  BSSY.RECONVERGENT B0, `(.L_x_1356) ;  /* 0x000003b000007945 */ /* 0x000fe20003800200 */
[----:B------:R-:W-:Y:S01]  /*5310*/  ISETP.GE.AND P1, PT, R116, R39, PT ;  /* 0x000000277400720c */ /* 0x000fe20003f26270 */
[----:B------:R-:W-:Y:S01]  /*5320*/  IMAD.WIDE.U32 R36, R142, 0xc0, R86 ;  /* 0x000000c08e247825 */ /* 0x000fe200078e0056 */
[C---:B------:R-:W-:Y:S02]  /*5330*/  LEA.HI.X.SX32 R15, R109.reuse, R7, 0x7, P4 ;  /* 0x000000076d0f7211 */ /* 0x040fe400020f3eff */
[----:B------:R-:W-:Y:S01]  /*5340*/  LEA.HI.X.SX32 R33, R109, R35, 0x7, P0 ;  /* 0x000000236d217211 */ /* 0x000fe200000f3eff */
[----:B------:R-:W-:Y:S01]  /*5350*/  IMAD.IADD R39, R5, 0x1, R38 ;  /* 0x0000000105277824 */ /* 0x000fe200078e0226 */
[----:B------:R-:W-:Y:S01]  /*5360*/  IADD3 R37, PT, PT, R37, R3, RZ ;  /* 0x0000000325257210 */ /* 0x000fe20007ffe0ff */
[----:B------:R-:W-:Y:S01]  /*5370*/  IMAD.MOV.U32 R38, RZ, RZ, R4 ;  /* 0x000000ffff267224 */ /* 0x000fe200078e0004 */
[----:B------:R-:W-:Y:S06]  /*5380*/  @P5 BRA `(.L_x_1357) ;  /* 0x0000000000c85947 */ /* 0x000fec0003800000 */
[----:B------:R-:W-:Y:S01]  /*5390*/  ISETP.GE.AND P0, PT, R118, R9, PT ;  /* 0x000000097600720c */ /* 0x000fe20003f06270 */
[----:B------:R-:W3:Y:S11]  /*53a0*/  LD.E.128 R16, desc[UR4][R38.64] ;  /* 0x0000000426107980 */ /* 0x000ef6000c101d00 */
        /* <DEDUP_REMOVED lines=48> */
.L_x_1357:
[----:B------:R-:W-:Y:S05]  /*56b0*/  BSYNC.RECONVERGENT B0 ;  /* 0x0000000000007941 */ /* 0x000fea0003800200 */
.L_x_1356:
[----:B------:R-:W-:Y:S04]  /*56c0*/  BSSY.RECONVERGENT B0, `(.L_x_1358) ;  /* 0x0000034000007945 */ /* 0x000fe80003800200 */
        /* <DEDUP_REMOVED lines=51> */
.L_x_1359:
[----:B------:R-:W-:Y:S05]  /*5a00*/  BSYNC.RECONVERGENT B0 ;  /* 0x0000000000007941 */ /* 0x000fea0003800200 */
.L_x_1358:
[----:B------:R-:W-:Y:S05]  /*5a10*/  @P1 BRA `(.L_x_1355) ;  /* 0x0000000000c81947 */ /* 0x000fea0003800000 */
[----:B------:R-:W-:Y:S01]  /*5a20*/  ISETP.GE.AND P0, PT, R116, R9, PT ;  /* 0x000000097400720c */ /* 0x000fe20003f06270 */
[----:B-1-3--:R-:W3:Y:S11]  /*5a30*/  LD.E.128 R16, desc[UR4][R38.64+0x80] ;  /* 0x0000800426107980 */ /* 0x00aef6000c101d00 */
        /* <DEDUP_REMOVED lines=48> */
.L_x_1355:
[----:B------:R-:W-:Y:S05]  /*5d40*/  BSYNC.RECONVERGENT B1 ;  /* 0x0000000000017941 */ /* 0x000fea0003800200 */
.L_x_1354:
[----:B------:R-:W2:Y:S02]  /*5d50*/  LD.E R3, desc[UR4][R120.64+0xd0] ;  /* 0x0000d00478037980 */ /* 0x000ea4000c101900 */
[----:B--2---:R-:W-:Y:S05]  /*5d60*/  IMAD.U32 R3, R3, -0x40, RZ ;  /* 0xffffffc003037824 */ /* 0x004fea00078e00ff */
[C---:B------:R-:W-:Y:S02]  /*5d70*/  LEA R12, P1, R3.reuse, R12, 0x1 ;  /* 0x0000000c030c7211 */ /* 0x040fe400078208ff */
[C---:B------:R-:W-:Y:S02]  /*5d80*/  LEA R52, P0, R3.reuse, R52, 0x1 ;  /* 0x0000003403347211 */ /* 0x040fe400078008ff */
[C---:B------:R-:W-:Y:S02]  /*5d90*/  LEA.HI.X.SX32 R13, R3.reuse, R13, 0x1, P1 ;  /* 0x0000000d030d7211 */ /* 0x040fe400008f0eff */
[----:B------:R-:W-:Y:S01]  /*5da0*/  LEA.HI.X.SX32 R53, R3, R53, 0x1, P0 ;  /* 0x0000003503357211 */ /* 0x000fe200000f0eff */
[----:B------:R-:W-:Y:S05]  /*5db0*/  BRA `(.L_x_1334) ;  /* 0x0000004800087947 */ /* 0x000fea0003800000 */
.L_x_1335:
        /* <DEDUP_REMOVED lines=13> */
[----:B------:R-:W2:Y:S01]  /*5e90*/  LD.E.128 R56, desc[UR4][R10.64] ;  /* 0x000000040a387980 */ /* 0x000ea2000c101d00 */
[----:B------:R-:W-:Y:S11]  /*5ea0*/  MOV R87, R79 ;  /* 0x0000004f00577202 */ /* 0x000ff60000000f00 */
        /* <DEDUP_REMOVED lines=84> */
.L_x_1363:
[----:B------:R-:W-:Y:S05]  /*63f0*/  BSYNC.RECONVERGENT B0 ;  /* 0x0000000000007941 */ /* 0x000fea0003800200 */
.L_x_1362:
[----:B------:R-:W-:Y:S01]  /*6400*/  ISETP.GE.AND P0, PT, R117, R83, PT ;  /* 0x000000537500720c */ /* 0x000fe20003f06270 */
[----:B------:R-:W-:Y:S11]  /*6410*/  BSSY.RECONVERGENT B0, `(.L_x_1364) ;  /* 0x000005c000007945 */ /* 0x000ff60003800200 */
[----:B------:R-:W-:Y:S01]  /*6420*/  @!UPT UIADD3 URZ, UPT, UPT, URZ, URZ, URZ ;  /* 0x000000fffffff290 */ /* 0x000fe2000fffe0ff */
[----:B------:R-:W-:Y:S05]  /*6430*/  @P0 BRA `(.L_x_1365) ;  /* 0x0000000400640947 */ /* 0x000fea0003800000 */
[----:B------:R-:W-:Y:S01]  /*6440*/  ISETP.GE.AND P0, PT, R117, R9, PT ;  /* 0x000000097500720c */ /* 0x000fe20003f06270 */
[----:B--2---:R-:W2:Y:S01]  /*6450*/  LD.E.128 R56, desc[UR4][R10.64+0x40] ;  /* 0x000040040a387980 */ /* 0x004ea2000c101d00 */
[----:B------:R-:W-:Y:S11]  /*6460*/  MOV R87, R79 ;  /* 0x0000004f00577202 */ /* 0x000ff60000000f00 */
        /* <DEDUP_REMOVED lines=86> */
.L_x_1365:
[----:B------:R-:W-:Y:S05]  /*69d0*/  BSYNC.RECONVERGENT B0 ;  /* 0x0000000000007941 */ /* 0x000fea0003800200 */
.L_x_1364:
[----:B------:R-:W-:Y:S11]  /*69e0*/  ISETP.GE.AND P0, PT, R116, R83, PT ;  /* 0x000000537400720c */ /* 0x000ff60003f06270 */
[----:B------:R-:W-:Y:S02]  /*69f0*/  @!UPT UIADD3 URZ, UPT, UPT, URZ, URZ, URZ ;  /* 0x000000fffffff290 */ /* 0x000fe4000fffe0ff */
[----:B------:R-:W-:Y:S05]  /*6a00*/  @P0 BRA `(.L_x_1361) ;  /* 0x0000000400640947 */ /* 0x000fea0003800000 */
[----:B------:R-:W-:Y:S01]  /*6a10*/  ISETP.GE.AND P0, PT, R116, R9, PT ;  /* 0x000000097400720c */ /* 0x000fe20003f06270 */
[----:B--23--:R-:W2:Y:S01]  /*6a20*/  LD.E.128 R56, desc[UR4][R10.64+0x80] ;  /* 0x000080040a387980 */ /* 0x00cea2000c101d00 */
        /* <DEDUP_REMOVED lines=87> */
.L_x_1361:
[----:B------:R-:W-:Y:S05]  /*6fa0*/  BSYNC.RECONVERGENT B1 ;  /* 0x0000000000017941 */ /* 0x000fea0003800200 */
.L_x_1360:
        /* <DEDUP_REMOVED lines=15> */
[----:B--234-:R-:W-:Y:S02]  /*70a0*/  @!P0 IADD3 R87, P5, PT, R107, R124, RZ ;  /* 0x0000007c6b578210 */ /* 0x01cfe40007fbe0ff */
        /* <DEDUP_REMOVED lines=11> */
[----:B------:R-:W-:Y:S07]  /*7160*/  ISETP.GT.AND P1, PT, R15, RZ, !P0 ;  /* 0x000000ff0f00720c */ /* 0x000fee0004724270 */
[----:B------:R4:W3:Y:S01]  /*7170*/  @!P0 LD.E.128 R56, desc[UR4][R36.64] ;  /* 0x0000000424388980 */ /* 0x0008e2000c101d00 */
[--C-:B--2---:R-:W-:Y:S01]  /*7180*/  @!P0 HADD2.F32 R30, -RZ, R20.reuse.H0_H0 ;  /* 0x20000014ff1e8230 */ /* 0x104fe20000004100 */
[----:B-----5:R-:W-:Y:S01]  /*7190*/  @!P0 MOV R34, R60 ;  /* 0x0000003c00228202 */ /* 0x020fe20000000f00 */
[----:B------:R-:W-:Y:S01]  /*71a0*/  @!P0 HADD2.F32 R28, -RZ, R20.H1_H1 ;  /* 0x30000014ff1c8230 */ /* 0x000fe20000004100 */
[----:B------:R-:W-:Y:S01]  /*71b0*/  @!P0 MOV R45, R61 ;  /* 0x0000003d002d8202 */ /* 0x000fe20000000f00 */
[----:B------:R-:W-:Y:S01]  /*71c0*/  @!P0 HADD2.F32 R27, -RZ, R21.H0_H0 ;  /* 0x20000015ff1b8230 */ /* 0x000fe20000004100 */
[----:B------:R-:W-:Y:S01]  /*71d0*/  @!P0 MOV R49, R62 ;  /* 0x0000003e00318202 */ /* 0x000fe20000000f00 */
[----:B----4-:R-:W-:Y:S01]  /*71e0*/  @!P0 HADD2.F32 R37, -RZ, R34.H0_H0 ;  /* 0x20000022ff258230 */ /* 0x010fe20000004100 */
        /* <DEDUP_REMOVED lines=15> */
[--C-:B------:R-:W-:Y:S02]  /*72e0*/  @!P0 HADD2.F32 R34, -RZ, R56.reuse.H0_H0 ;  /* 0x20000038ff228230 */ /* 0x100fe40000004100 */
        /* <DEDUP_REMOVED lines=46> */
.L_x_1369:
[----:B------:R-:W-:Y:S05]  /*75d0*/  BSYNC.RECONVERGENT B0 ;  /* 0x0000000000007941 */ /* 0x000fea0003800200 */
.L_x_1368:
        /* <DEDUP_REMOVED lines=10> */
[----:B---34-:R-:W-:Y:S02]  /*7680*/  @!P0 IADD3 R87, P5, PT, R107, R124, RZ ;  /* 0x0000007c6b578210 */ /* 0x018fe40007fbe0ff */
        /* <DEDUP_REMOVED lines=19> */
[----:B-----5:R-:W-:Y:S01]  /*77c0*/  @!P0 HADD2.F32 R37, -RZ, R34.H0_H0 ;  /* 0x20000022ff258230 */ /* 0x020fe20000004100 */
[----:B------:R-:W-:Y:S01]  /*77d0*/  @!P0 MOV R51, R63 ;  /* 0x0000003f00338202 */ /* 0x000fe20000000f00 */
        /* <DEDUP_REMOVED lines=61> */
.L_x_1371:
[----:B------:R-:W-:Y:S05]  /*7bb0*/  BSYNC.RECONVERGENT B0 ;  /* 0x0000000000007941 */ /* 0x000fea0003800200 */
.L_x_1370:
        /* <DEDUP_REMOVED lines=92> */
.L_x_1367:
[----:B------:R-:W-:Y:S05]  /*8180*/  BSYNC.RECONVERGENT B1 ;  /* 0x0000000000017941 */ /* 0x000fea0003800200 */
.L_x_1366:
        /* <DEDUP_REMOVED lines=27> */
[----:B------:R-:W-:Y:S07]  /*8340*/  ISETP.GT.AND P1, PT, R15, RZ, !P0 ;  /* 0x000000ff0f00720c */ /* 0x000fee0004724270 */
        /* <DEDUP_REMOVED lines=70> */
.L_x_1375:
[----:B------:R-:W-:Y:S05]  /*87b0*/  BSYNC.RECONVERGENT B0 ;  /* 0x0000000000007941 */ /* 0x000fea0003800200 */
.L_x_1374:
        /* <DEDUP_REMOVED lines=93> */
.L_x_1377:
[----:B------:R-:W-:Y:S05]  /*8d90*/  BSYNC.RECONVERGENT B0 ;  /* 0x0000000000007941 */ /* 0x000fea0003800200 */
.L_x_1376:
[----:B------:R-:W-:Y:S11]  /*8da0*/  ISETP.GE.AND P0, PT, R116, R83, PT ;  /* 0x000000537400720c */ /* 0x000ff60003f06270 */
[----:B------:R-:W-:Y:S02]  /*8db0*/  @!UPT UIADD3 URZ, UPT, UPT, URZ, URZ, URZ ;  /* 0x000000fffffff290 */ /* 0x000fe4000fffe0ff */
[----:B------:R-:W-:Y:S05]  /*8dc0*/  @P0 BRA `(.L_x_1373) ;  /* 0x0000000400640947 */ /* 0x000fea0003800000 */
[----:B------:R-:W-:Y:S01]  /*8dd0*/  ISETP.GE.AND P0, PT, R116, R9, PT ;  /* 0x000000097400720c */ /* 0x000fe20003f06270 */
[----:B---34-:R-:W3:Y:S11]  /*8de0*/  LD.E.128 R56, desc[UR4][R18.64+0x80] ;  /* 0x0000800412387980 */ /* 0x018ef6000c101d00 */
[----:B------:R-:W-:Y:S01]  /*8df0*/  @!UPT UIADD3 URZ, UPT, UPT, URZ, URZ, URZ ;  /* 0x000000fffffff290 */ /* 0x000fe2000fffe0ff */
[----:B------:R-:W-:Y:S04]  /*8e00*/  @!P0 ISETP.GT.AND P1, PT, R15, 0x40, PT ;  /* 0x000000400f00880c */ /* 0x000fe80003f24270 */
[----:B--2---:R-:W-:Y:S02]  /*8e10*/  @!P0 SEL R60, R14, RZ, !P1 ;  /* 0x000000ff0e3c8207 */ /* 0x004fe40004800000 */
        /* <DEDUP_REMOVED lines=84> */
.L_x_1373:
[----:B------:R-:W-:Y:S05]  /*9360*/  BSYNC.RECONVERGENT B1 ;  /* 0x0000000000017941 */ /* 0x000fea0003800200 */
.L_x_1372:
[----:B------:R-:W-:Y:S04]  /*9370*/  BSSY.RECONVERGENT B1, `(.L_x_1378) ;  /* 0x000011e000017945 */ /* 0x000fe80003800200 */
[----:B------:R-:W-:Y:S05]  /*9380*/  @!P3 BRA `(.L_x_1379) ;  /* 0x000000100070b947 */ /* 0x000fea0003800000 */
[----:B------:R-:W-:Y:S01]  /*9390*/  IMAD R5, R123, 0xc0, RZ ;  /* 0x000000c07b057824 */ /* 0x000fe200078e02ff */
[----:B-----5:R-:W-:Y:S01]  /*93a0*/  ISETP.GE.AND P0, PT, R118, R83, PT ;  /* 0x000000537600720c */ /* 0x020fe20003f06270 */
[----:B------:R-:W-:Y:S01]  /*93b0*/  IMAD R3, R143, 0xc0, RZ ;  /* 0x000000c08f037824 */ /* 0x000fe200078e02ff */
[----:B--234-:R-:W-:Y:S01]  /*93c0*/  MOV R87, R79 ;  /* 0x0000004f00577202 */ /* 0x01cfe20000000f00 */
[----:B------:R-:W-:Y:S01]  /*93d0*/  IMAD.WIDE.U32 R24, R122, 0xc0, R10 ;  /* 0x000000c07a187825 */ /* 0x000fe200078e000a */
[----:B------:R-:W-:Y:S01]  /*93e0*/  ISETP.GE.AND P4, PT, R117, R83, PT ;  /* 0x000000537500720c */ /* 0x000fe20003f86270 */
[----:B------:R-:W-:Y:S02]  /*93f0*/  BSSY.RECONVERGENT B0, `(.L_x_1380) ;  /* 0x000005e000007945 */ /* 0x000fe40003800200 */
[----:B------:R-:W-:Y:S01]  /*9400*/  IMAD.WIDE.U32 R128, R142, 0xc0, R86 ;  /* 0x000000c08e807825 */ /* 0x000fe200078e0056 */
        /* <DEDUP_REMOVED lines=22> */
[----:B------:R5:W5:Y:S01]  /*9570*/  @!P0 LD.E.128 R56, desc[UR4][R36.64] ;  /* 0x0000000424388980 */ /* 0x000b62000c101d00 */
[--C-:B---3--:R-:W-:Y:S01]  /*9580*/  @!P0 HADD2.F32 R30, -RZ, R20.reuse.H0_H0 ;  /* 0x20000014ff1e8230 */ /* 0x108fe20000004100 */
[----:B--2---:R-:W-:Y:S01]  /*9590*/  @!P0 MOV R34, R60 ;  /* 0x0000003c00228202 */ /* 0x004fe20000000f00 */
[----:B------:R-:W-:Y:S01]  /*95a0*/  @!P0 HADD2.F32 R28, -RZ, R20.H1_H1 ;  /* 0x30000014ff1c8230 */ /* 0x000fe20000004100 */
[----:B------:R-:W-:Y:S01]  /*95b0*/  @!P0 MOV R45, R61 ;  /* 0x0000003d002d8202 */ /* 0x000fe20000000f00 */
[--C-:B------:R-:W-:Y:S01]  /*95c0*/  @!P0 HADD2.F32 R18, -RZ, R23.reuse.H0_H0 ;  /* 0x20000017ff128230 */ /* 0x100fe20000004100 */
[----:B------:R-:W-:Y:S01]  /*95d0*/  @!P0 MOV R49, R62 ;  /* 0x0000003e00318202 */ /* 0x000fe20000000f00 */
[----:B------:R-:W-:Y:S01]  /*95e0*/  @!P0 HADD2.F32 R19, -RZ, R23.H1_H1 ;  /* 0x30000017ff138230 */ /* 0x000fe20000004100 */
        /* <DEDUP_REMOVED lines=9> */
[--C-:B-----5:R-:W-:Y:S02]  /*9680*/  @!P0 HADD2.F32 R37, -RZ, R34.reuse.H0_H0 ;  /* 0x20000022ff258230 */ /* 0x120fe40000004100 */
        /* <DEDUP_REMOVED lines=9> */
[--C-:B------:R-:W-:Y:S02]  /*9720*/  @!P0 HADD2.F32 R34, -RZ, R56.reuse.H0_H0 ;  /* 0x20000038ff228230 */ /* 0x100fe40000004100 */
        /* <DEDUP_REMOVED lines=42> */
.L_x_1381:
[----:B------:R-:W-:Y:S05]  /*99d0*/  BSYNC.RECONVERGENT B0 ;  /* 0x0000000000007941 */ /* 0x000fea0003800200 */
.L_x_1380:
        /* <DEDUP_REMOVED lines=92> */
.L_x_1383:
[----:B------:R-:W-:Y:S05]  /*9fa0*/  BSYNC.RECONVERGENT B0 ;  /* 0x0000000000007941 */ /* 0x000fea0003800200 */
.L_x_1382:
[----:B------:R-:W-:Y:S05]  /*9fb0*/  @P3 BRA `(.L_x_1379) ;  /* 0x0000000400643947 */ /* 0x000fea0003800000 */
[----:B------:R-:W-:Y:S01]  /*9fc0*/  ISETP.GE.AND P0, PT, R116, R9, PT ;  /* 0x000000097400720c */ /* 0x000fe20003f06270 */
[----:B------:R-:W4:Y:S11]  /*9fd0*/  LD.E.128 R40, desc[UR4][R24.64+0x80] ;  /* 0x0000800418287980 */ /* 0x000f36000c101d00 */
[----:B------:R-:W-:Y:S01]  /*9fe0*/  @!UPT UIADD3 URZ, UPT, UPT, URZ, URZ, URZ ;  /* 0x000000fffffff290 */ /* 0x000fe2000fffe0ff */
[----:B------:R-:W-:Y:S04]  /*9ff0*/  @!P0 ISETP.GT.AND P1, PT, R15, 0x40, PT ;  /* 0x000000400f00880c */ /* 0x000fe80003f24270 */
[----:B------:R-:W-:Y:S02]  /*a000*/  @!P0 SEL R49, R14, RZ, !P1 ;  /* 0x000000ff0e318207 */ /* 0x000fe40004800000 */
[----:B------:R-:W-:Y:S02]  /*a010*/  @!P0 SEL R51, R81, RZ, !P1 ;  /* 0x000000ff51338207 */ /* 0x000fe40004800000 */
[----:B--23--:R-:W-:Y:S02]  /*a020*/  @!P0 IADD3 R60, P3, PT, R102, R49, RZ ;  /* 0x00000031663c8210 */ /* 0x00cfe40007f7e0ff */
[----:B------:R-:W-:Y:S02]  /*a030*/  @!P0 SEL R17, R17, R14, P1 ;  /* 0x0000000e11118207 */ /* 0x000fe40000800000 */
[----:B------:R-:W-:Y:S02]  /*a040*/  @!P0 SHF.L.U32 R49, R60, 0x1, RZ ;  /* 0x000000013c318819 */ /* 0x000fe400000006ff */
[----:B------:R-:W-:Y:S01]  /*a050*/  @!P0 IADD3.X R51, PT, PT, R90, R51, RZ, P3, !PT ;  /* 0x000000335a338210 */ /* 0x000fe20001ffe4ff */
[----:B------:R-:W-:Y:S01]  /*a060*/  @!P0 IMAD.WIDE R18, R17, 0x2, R24 ;  /* 0x0000000211128825 */ /* 0x000fe200078e0218 */
[C---:B------:R-:W-:Y:S02]  /*a070*/  @!P0 IADD3 R56, P1, PT, R49.reuse, R82, RZ ;  /* 0x0000005231388210 */ /* 0x040fe40007f3e0ff */
[----:B------:R-:W-:Y:S03]  /*a080*/  @!P0 SHF.L.U64.HI R60, R60, 0x1, R51 ;  /* 0x000000013c3c8819 */ /* 0x000fe60000010233 */
[----:B------:R-:W2:Y:S01]  /*a090*/  @!P0 LD.E.128 R16, desc[UR4][R18.64+0x80] ;  /* 0x0000800412108980 */ /* 0x000ea2000c101d00 */
[C---:B------:R-:W-:Y:S02]  /*a0a0*/  @!P0 IADD3.X R57, PT, PT, R60.reuse, R75, RZ, P1, !PT ;  /* 0x0000004b3c398210 */ /* 0x040fe40000ffe4ff */
[----:B------:R-:W-:Y:S04]  /*a0b0*/  @!P0 IADD3 R30, P1, PT, R49, R84, RZ ;  /* 0x00000054311e8210 */ /* 0x000fe80007f3e0ff */
[----:B------:R-:W-:Y:S01]  /*a0c0*/  @!P0 IADD3.X R31, PT, PT, R60, R77, RZ, P1, !PT ;  /* 0x0000004d3c1f8210 */ /* 0x000fe20000ffe4ff */
[----:B------:R-:W3:Y:S01]  /*a0d0*/  @!P0 LD.E.128 R56, desc[UR4][R56.64+0x80] ;  /* 0x0000800438388980 */ /* 0x000ee2000c101d00 */
[----:B------:R-:W-:Y:S07]  /*a0e0*/  ISETP.GT.AND P1, PT, R15, 0x40, !P0 ;  /* 0x000000400f00780c */ /* 0x000fee0004724270 */
[----:B------:R4:W5:Y:S01]  /*a0f0*/  @!P0 LD.E.128 R36, desc[UR4][R30.64+0x80] ;  /* 0x000080041e248980 */ /* 0x000962000c101d00 */
[--C-:B--2---:R-:W-:Y:S01]  /*a100*/  @!P0 HADD2.F32 R26, -RZ, R16.reuse.H0_H0 ;  /* 0x20000010ff1a8230 */ /* 0x104fe20000004100 */
[----:B----4-:R-:W-:Y:S01]  /*a110*/  @!P0 MOV R30, R40 ;  /* 0x00000028001e8202 */ /* 0x010fe20000000f00 */
        /* <DEDUP_REMOVED lines=22> */
[--C-:B-----5:R-:W-:Y:S02]  /*a280*/  @!P0 HADD2.F32 R30, -RZ, R36.reuse.H0_H0 ;  /* 0x20000024ff1e8230 */ /* 0x120fe40000004100 */
        /* <DEDUP_REMOVED lines=44> */
.L_x_1379:
[----:B------:R-:W-:Y:S05]  /*a550*/  BSYNC.RECONVERGENT B1 ;  /* 0x0000000000017941 */ /* 0x000fea0003800200 */
.L_x_1378:
[----:B------:R-:W4:Y:S01]  /*a560*/  LD.E R3, desc[UR4][R120.64+0xd0] ;  /* 0x0000d00478037980 */ /* 0x000f22000c101900 */
[----:B------:R-:W-:Y:S02]  /*a570*/  IMAD.MOV.U32 R85, RZ, RZ, R77 ;  /* 0x000000ffff557224 */ /* 0x000fe400078e004d */
[----:B-----5:R-:W-:Y:S02]  /*a580*/  IMAD.MOV.U32 R83, RZ, RZ, R75 ;  /* 0x000000ffff537224 */ /* 0x020fe400078e004b */
[----:B----4-:R-:W-:Y:S05]  /*a590*/  IMAD.U32 R3, R3, -0x40, RZ ;  /* 0xffffffc003037824 */ /* 0x010fea00078e00ff */
[C---:B------:R-:W-:Y:S02]  /*a5a0*/  LEA R84, P1, R3.reuse, R84, 0x1 ;  /* 0x0000005403547211 */ /* 0x040fe400078208ff */
[C---:B------:R-:W-:Y:S02]  /*a5b0*/  LEA R82, P0, R3.reuse, R82, 0x1 ;  /* 0x0000005203527211 */ /* 0x040fe400078008ff */
[C---:B------:R-:W-:Y:S02]  /*a5c0*/  LEA.HI.X.SX32 R77, R3.reuse, R85, 0x1, P1 ;  /* 0x00000055034d7211 */ /* 0x040fe400008f0eff */
[----:B------:R-:W-:Y:S09]  /*a5d0*/  LEA.HI.X.SX32 R75, R3, R83, 0x1, P0 ;  /* 0x00000053034b7211 */ /* 0x000ff200000f0eff */
.L_x_1334:
[----:B------:R-:W-:Y:S05]  /*a5e0*/  BSYNC.RECONVERGENT B2 ;  /* 0x0000000000027941 */ /* 0x000fea0003800200 */
.L_x_1326:
        /* <DEDUP_REMOVED lines=101> */
.L_x_1385:
[----:B------:R-:W-:Y:S05]  /*ac40*/  BSYNC.RECONVERGENT B0 ;  /* 0x0000000000007941 */ /* 0x000fea0003800200 */
.L_x_1384:
[----:B------:R-:W-:Y:S05]  /*ac50*/  @P2 BRA `(.L_x_1386) ;  /* 0xffffff7c00042947 */ /* 0x000fea000383ffff */
.L_x_1317:
        /* <DEDUP_REMOVED lines=10> */
[-C--:B-----5:R-:W-:Y:S02]  /*ad00*/  ISETP.GE.AND P1, PT, R118, R157.reuse, PT ;  /* 0x0000009d7600720c */ /* 0x0a0fe40003f26270 */
        /* <DEDUP_REMOVED lines=18> */
.L_x_1391:
[----:B------:R2:W-:Y:S02]  /*ae30*/  STS.128 [R159+0x2000], RZ ;  /* 0x002000ff9f007388 */ /* 0x0005e40000000c00 */
.L_x_1390:
[----:B------:R-:W-:Y:S05]  /*ae40*/  BSYNC.RECONVERGENT B0 ;  /* 0x0000000000007941 */ /* 0x000fea0003800200 */
.L_x_1389:
[----:B------:R-:W-:-:S04]  /*ae50*/  IADD3 R24, PT, PT, R112, 0x20, RZ ;  /* 0x0000002070187810 */ /* 0x000fc80007ffe0ff */
[----:B------:R-:W-:-:S13]  /*ae60*/  ISETP.GE.AND P0, PT, R24, R3, PT ;  /* 0x000000031800720c */ /* 0x000fda0003f06270 */
[----:B------:R-:W-:Y:S05]  /*ae70*/  @P0 BRA `(.L_x_1392) ;  /* 0x0000003800340947 */ /* 0x000fea0003800000 */
[-C--:B-----5:R-:W-:Y:S02]  /*ae80*/  ISETP.GE.AND P1, PT, R118, R157.reuse, PT ;  /* 0x0000009d7600720c */ /* 0x0a0fe40003f26270 */
        /* <DEDUP_REMOVED lines=20> */
.L_x_1393:
[----:B------:R1:W-:Y:S01]  /*afd0*/  STS.128 [R159+0x2800], RZ ;  /* 0x002800ff9f007388 */ /* 0x0003e20000000c00 */
[----:B------:R-:W-:Y:S05]  /*afe0*/  BRA `(.L_x_1392) ;  /* 0x0000003400d87947 */ /* 0x000fea0003800000 */
.L_x_1388:
[----:B-----5:R-:W2:Y:S04]  /*aff0*/  LD.E.64 R4, desc[UR4][R120.64+0xf0] ;  /* 0x0000f00478047980 */ /* 0x020ea8000c101b00 */
        /* <DEDUP_REMOVED lines=79> */
.L_x_1400:
[----:B------:R-:W-:Y:S05]  /*b4f0*/  BSYNC.RECONVERGENT B0 ;  /* 0x0000000000007941 */ /* 0x000fea0003800200 */
.L_x_1399:
[----:B-----5:R-:W-:Y:S01]  /*b500*/  IMAD.MOV.U32 R6, RZ, RZ, R10 ;  /* 0x000000ffff067224 */ /* 0x020fe200078e000a */
[----:B------:R-:W-:Y:S01]  /*b510*/  MOV R4, R8 ;  /* 0x0000000800047202 */ /* 0x000fe20000000f00 */
[----:B------:R-:W-:Y:S01]  /*b520*/  IMAD.MOV.U32 R7, RZ, RZ, R11 ;  /* 0x000000ffff077224 */ /* 0x000fe200078e000b */
[----:B------:R-:W-:Y:S02]  /*b530*/  MOV R5, R9 ;  /* 0x0000000900057202 */ /* 0x000fe40000000f00 */
.L_x_1398:
[----:B------:R-:W-:Y:S05]  /*b540*/  BSYNC.RECONVERGENT B1 ;  /* 0x0000000000017941 */ /* 0x000fea0003800200 */
.L_x_1397:
        /* <DEDUP_REMOVED lines=49> */
.L_x_1404:
[----:B------:R-:W-:Y:S05]  /*b860*/  BSYNC.RECONVERGENT B0 ;  /* 0x0000000000007941 */ /* 0x000fea0003800200 */
.L_x_1403:
[----:B-----5:R1:W-:Y:S02]  /*b870*/  STS.128 [R159+0x1000], R8 ;  /* 0x001000089f007388 */ /* 0x0203e40000000c00 */
.L_x_1402:
[----:B------:R-:W-:Y:S05]  /*b880*/  BSYNC.RECONVERGENT B1 ;  /* 0x0000000000017941 */ /* 0x000fea0003800200 */
.L_x_1401:
        /* <DEDUP_REMOVED lines=47> */
.L_x_1406:
[----:B------:R-:W-:Y:S05]  /*bb80*/  BSYNC.RECONVERGENT B0 ;  /* 0x0000000000007941 */ /* 0x000fea0003800200 */
.L_x_1405:
[----:B-----5:R1:W-:Y:S02]  /*bb90*/  STS.128 [R159+0x2000], R8 ;  /* 0x002000089f007388 */ /* 0x0203e40000000c00 */
.L_x_1396:
[----:B------:R-:W-:Y:S05]  /*bba0*/  BSYNC.RECONVERGENT B2 ;  /* 0x0000000000027941 */ /* 0x000fea0003800200 */
.L_x_1395:
        /* <DEDUP_REMOVED lines=53> */
.L_x_1410:
[----:B------:R-:W-:Y:S05]  /*bf00*/  BSYNC.RECONVERGENT B0 ;  /* 0x0000000000007941 */ /* 0x000fea0003800200 */
.L_x_1409:
[----:B-----5:R1:W-:Y:S02]  /*bf10*/  STS.128 [R159+0x800], R8 ;  /* 0x000800089f007388 */ /* 0x0203e40000000c00 */
.L_x_1408:
[----:B------:R-:W-:Y:S05]  /*bf20*/  BSYNC.RECONVERGENT B1 ;  /* 0x0000000000017941 */ /* 0x000fea0003800200 */
.L_x_1407:
        /* <DEDUP_REMOVED lines=48> */
.L_x_1414:
[----:B------:R-:W-:Y:S05]  /*c230*/  BSYNC.RECONVERGENT B0 ;  /* 0x0000000000007941 */ /* 0x000fea0003800200 */
.L_x_1413:
[----:B-----5:R1:W-:Y:S02]  /*c240*/  STS.128 [R159+0x1800], R8 ;  /* 0x001800089f007388 */ /* 0x0203e40000000c00 */
.L_x_1412:
[----:B------:R-:W-:Y:S05]  /*c250*/  BSYNC.RECONVERGENT B1 ;  /* 0x0000000000017941 */ /* 0x000fea0003800200 */
.L_x_1411:
        /* <DEDUP_REMOVED lines=8> */
[----:B---3--:R3:W4:Y:S01]  /*c2e0*/  LD.E.64 R4, desc[UR4][R14.64+0x40] ;  /* 0x000040040e047980 */ /* 0x008722000c101b00 */
[----:B-----5:R-:W-:Y:S01]  /*c2f0*/  MOV R12, R10 ;  /* 0x0000000a000c7202 */ /* 0x020fe20000000f00 */
[--C-:B------:R-:W-:Y:S02]  /*c300*/  HADD2.F32 R13, -RZ, R9.reuse.H0_H0 ;  /* 0x20000009ff0d7230 */ /* 0x100fe40000004100 */
[----:B-1----:R-:W-:Y:S02]  /*c310*/  HADD2.F32 R17, -RZ, R9.H1_H1 ;  /* 0x30000009ff117230 */ /* 0x002fe40000004100 */
[----:B------:R-:W-:-:S02]  /*c320*/  HADD2.F32 R10, -RZ, R11.H1_H1 ;  /* 0x3000000bff0a7230 */ /* 0x000fc40000004100 */
[----:B---3--:R-:W-:Y:S02]  /*c330*/  HADD2.F32 R15, -RZ, R11.H0_H0 ;  /* 0x2000000bff0f7230 */ /* 0x008fe40000004100 */
[----:B--2---:R-:W-:Y:S02]  /*c340*/  HADD2.F32 R6, -RZ, R2.H1_H1 ;  /* 0x30000002ff067230 */ /* 0x004fe40000004100 */
        /* <DEDUP_REMOVED lines=11> */
[----:B------:R-:W-:Y:S01]  /*c400*/  FFMA.FTZ R16, R13, R9, -R16 ;  /* 0x000000090d107223 */ /* 0x000fe20000010810 */
[----:B------:R-:W-:Y:S01]  /*c410*/  FFMA.FTZ R17, R15, R0, R17 ;  /* 0x000000000f117223 */ /* 0x000fe20000010011 */
[----:B------:R-:W-:Y:S02]  /*c420*/  HADD2.F32 R3, -RZ, R3.H0_H0 ;  /* 0x20000003ff037230 */ /* 0x000fe40000004100 */
[----:B------:R-:W-:Y:S01]  /*c430*/  FFMA.FTZ R11, R13, R6, R11 ;  /* 0x000000060d0b7223 */ /* 0x000fe2000001000b */
[----:B------:R-:W-:-:S02]  /*c440*/  HADD2.F32 R0, -RZ, R12.H1_H1 ;  /* 0x3000000cff007230 */ /* 0x000fc40000004100 */
[C---:B------:R-:W-:Y:S01]  /*c450*/  FMUL.FTZ R6, R7.reuse, R2 ;  /* 0x0000000207067220 */ /* 0x040fe20000410000 */
[----:B------:R-:W-:Y:S02]  /*c460*/  HADD2.F32 R5, -RZ, R5.H0_H0 ;  /* 0x20000005ff057230 */ /* 0x000fe40000004100 */
        /* <DEDUP_REMOVED lines=13> */
.L_x_1416:
[----:B------:R-:W-:Y:S05]  /*c540*/  BSYNC.RECONVERGENT B0 ;  /* 0x0000000000007941 */ /* 0x000fea0003800200 */
.L_x_1415:
[----:B-----5:R1:W-:Y:S01]  /*c550*/  STS.128 [R159+0x2800], R8 ;  /* 0x002800089f007388 */ /* 0x0203e20000000c00 */
[----:B------:R-:W-:Y:S05]  /*c560*/  BRA `(.L_x_1392) ;  /* 0x0000002000787947 */ /* 0x000fea0003800000 */
.L_x_1394:
        /* <DEDUP_REMOVED lines=94> */
.L_x_1422:
[----:B------:R-:W-:Y:S05]  /*cb50*/  BSYNC.RECONVERGENT B0 ;  /* 0x0000000000007941 */ /* 0x000fea0003800200 */
.L_x_1421:
[----:B-----5:R-:W-:Y:S01]  /*cb60*/  IMAD.MOV.U32 R6, RZ, RZ, R18 ;  /* 0x000000ffff067224 */ /* 0x020fe200078e0012 */
[----:B------:R-:W-:Y:S01]  /*cb70*/  MOV R4, R16 ;  /* 0x0000001000047202 */ /* 0x000fe20000000f00 */
[----:B------:R-:W-:Y:S01]  /*cb80*/  IMAD.MOV.U32 R7, RZ, RZ, R19 ;  /* 0x000000ffff077224 */ /* 0x000fe200078e0013 */
[----:B------:R-:W-:Y:S02]  /*cb90*/  MOV R5, R17 ;  /* 0x0000001100057202 */ /* 0x000fe40000000f00 */
.L_x_1420:
[----:B------:R-:W-:Y:S05]  /*cba0*/  BSYNC.RECONVERGENT B1 ;  /* 0x0000000000017941 */ /* 0x000fea0003800200 */
.L_x_1419:
        /* <DEDUP_REMOVED lines=86> */
.L_x_1426:
[----:B------:R-:W-:Y:S05]  /*d110*/  BSYNC.RECONVERGENT B0 ;  /* 0x0000000000007941 */ /* 0x000fea0003800200 */
.L_x_1425:
[----:B-----5:R1:W-:Y:S02]  /*d120*/  STS.128 [R159+0x1000], R16 ;  /* 0x001000109f007388 */ /* 0x0203e40000000c00 */
.L_x_1424:
[----:B------:R-:W-:Y:S05]  /*d130*/  BSYNC.RECONVERGENT B1 ;  /* 0x0000000000017941 */ /* 0x000fea0003800200 */
.L_x_1423:
        /* <DEDUP_REMOVED lines=84> */
.L_x_1428:
[----:B------:R-:W-:Y:S05]  /*d680*/  BSYNC.RECONVERGENT B0 ;  /* 0x0000000000007941 */ /* 0x000fea0003800200 */
.L_x_1427:
[----:B-----5:R1:W-:Y:S02]  /*d690*/  STS.128 [R159+0x2000], R16 ;  /* 0x002000109f007388 */ /* 0x0203e40000000c00 */
.L_x_1418:
[----:B------:R-:W-:Y:S05]  /*d6a0*/  BSYNC.RECONVERGENT B2 ;  /* 0x0000000000027941 */ /* 0x000fea0003800200 */
.L_x_1417:
        /* <DEDUP_REMOVED lines=90> */
.L_x_1432:
[----:B------:R-:W-:Y:S05]  /*dc50*/  BSYNC.RECONVERGENT B0 ;  /* 0x0000000000007941 */ /* 0x000fea0003800200 */
.L_x_1431:
[----:B-----5:R1:W-:Y:S02]  /*dc60*/  STS.128 [R159+0x800], R16 ;  /* 0x000800109f007388 */ /* 0x0203e40000000c00 */
.L_x_1430:
[----:B------:R-:W-:Y:S05]  /*dc70*/  BSYNC.RECONVERGENT B1 ;  /* 0x0000000000017941 */ /* 0x000fea0003800200 */
.L_x_1429:
        /* <DEDUP_REMOVED lines=85> */
.L_x_1436:
[----:B------:R-:W-:Y:S05]  /*e1d0*/  BSYNC.RECONVERGENT B0 ;  /* 0x0000000000007941 */ /* 0x000fea0003800200 */
.L_x_1435:
[----:B-----5:R1:W-:Y:S02]  /*e1e0*/  STS.128 [R159+0x1800], R16 ;  /* 0x001800109f007388 */ /* 0x0203e40000000c00 */
.L_x_1434:
[----:B------:R-:W-:Y:S05]  /*e1f0*/  BSYNC.RECONVERGENT B1 ;  /* 0x0000000000017941 */ /* 0x000fea0003800200 */
.L_x_1433:
        /* <DEDUP_REMOVED lines=83> */
.L_x_1438:
[----:B------:R-:W-:Y:S05]  /*e730*/  BSYNC.RECONVERGENT B0 ;  /* 0x0000000000007941 */ /* 0x000fea0003800200 */
.L_x_1437:
[----:B-----5:R1:W-:Y:S02]  /*e740*/  STS.128 [R159+0x2800], R16 ;  /* 0x002800109f007388 */ /* 0x0203e40000000c00 */
.L_x_1392:
[----:B------:R-:W-:Y:S05]  /*e750*/  BSYNC.RECONVERGENT B3 ;  /* 0x0000000000037941 */ /* 0x000fea0003800200 */
.L_x_1387:
[----:B-1--4-:R-:W-:Y:S01]  /*e760*/  IADD3 R3, PT, PT, -R154, R68, RZ ;  /* 0x000000449a037210 */ /* 0x012fe20007ffe1ff */
[----:B------:R-:W-:Y:S03]  /*e770*/  BSSY.RECONVERGENT B0, `(.L_x_1439) ;  /* 0x000001b000007945 */ /* 0x000fe60003800200 */
[----:B------:R-:W-:-:S13]  /*e780*/  ISETP.GE.AND P3, PT, R112, R3, PT ;  /* 0x000000037000720c */ /* 0x000fda0003f66270 */
[----:B------:R-:W-:Y:S05]  /*e790*/  @P3 BRA `(.L_x_1440) ;  /* 0x0000000000603947 */ /* 0x000fea0003800000 */
[-C--:B-----5:R-:W-:Y:S02]  /*e7a0*/  ISETP.GE.AND P1, PT, R118, R157.reuse, PT ;  /* 0x0000009d7600720c */ /* 0x0a0fe40003f26270 */
[----:B------:R-:W-:-:S11]  /*e7b0*/  ISETP.GE.AND P0, PT, R117, R157, PT ;  /* 0x0000009d7500720c */ /* 0x000fd60003f06270 */
[----:B---3--:R-:W-:Y:S02]  /*e7c0*/  @!P1 IMAD.MOV.U32 R4, RZ, RZ, R148 ;  /* 0x000000ffff049224 */ /* 0x008fe400078e0094 */
        /* <DEDUP_REMOVED lines=20> */
.L_x_1441:
[----:B------:R4:W-:Y:S02]  /*e910*/  STS.128 [R159+0x7000], RZ ;  /* 0x007000ff9f007388 */ /* 0x0009e40000000c00 */
.L_x_1440:
[----:B------:R-:W-:Y:S05]  /*e920*/  BSYNC.RECONVERGENT B0 ;  /* 0x0000000000007941 */ /* 0x000fea0003800200 */
.L_x_1439:
[----:B------:R-:W-:Y:S01]  /*e930*/  ISETP.GE.AND P0, PT, R24, R3, PT ;  /* 0x000000031800720c */ /* 0x000fe20003f06270 */
[----:B------:R-:W-:-:S12]  /*e940*/  BSSY.RECONVERGENT B0, `(.L_x_1442) ;  /* 0x0000018000007945 */ /* 0x000fd80003800200 */
[----:B------:R-:W-:Y:S05]  /*e950*/  @P0 BRA `(.L_x_1443) ;  /* 0x0000000000580947 */ /* 0x000fea0003800000 */
[-C--:B-----5:R-:W-:Y:S02]  /*e960*/  ISETP.GE.AND P1, PT, R118, R157.reuse, PT ;  /* 0x0000009d7600720c */ /* 0x0a0fe40003f26270 */
        /* <DEDUP_REMOVED lines=20> */
.L_x_1444:
[----:B------:R3:W-:Y:S02]  /*eab0*/  STS.128 [R159+0x7800], RZ ;  /* 0x007800ff9f007388 */ /* 0x0007e40000000c00 */
.L_x_1443:
[----:B------:R-:W-:Y:S05]  /*eac0*/  BSYNC.RECONVERGENT B0 ;  /* 0x0000000000007941 */ /* 0x000fea0003800200 */
.L_x_1442:
[----:B------:R-:W-:Y:S01]  /*ead0*/  IADD3 R0, PT, PT, R112, 0x40, RZ ;  /* 0x0000004070007810 */ /* 0x000fe20007ffe0ff */
[----:B------:R-:W-:Y:S03]  /*eae0*/  BSSY.RECONVERGENT B0, `(.L_x_1445) ;  /* 0x0000019000007945 */ /* 0x000fe60003800200 */
[----:B------:R-:W-:-:S13]  /*eaf0*/  ISETP.GE.AND P0, PT, R0, R3, PT ;  /* 0x000000030000720c */ /* 0x000fda0003f06270 */
        /* <DEDUP_REMOVED lines=22> */
.L_x_1447:
[----:B------:R3:W-:Y:S02]  /*ec60*/  STS.128 [R159+0x8000], RZ ;  /* 0x008000ff9f007388 */ /* 0x0007e40000000c00 */
.L_x_1446:
[----:B------:R-:W-:Y:S05]  /*ec70*/  BSYNC.RECONVERGENT B0 ;  /* 0x0000000000007941 */ /* 0x000fea0003800200 */
.L_x_1445:
[----:B------:R-:W-:Y:S01]  /*ec80*/  IADD3 R112, PT, PT, R112, 0x60, RZ ;  /* 0x0000006070707810 */ /* 0x000fe20007ffe0ff */
[----:B------:R-:W-:Y:S03]  /*ec90*/  BSSY.RECONVERGENT B0, `(.L_x_1448) ;  /* 0x000001b000007945 */ /* 0x000fe60003800200 */
[----:B------:R-:W-:-:S13]  /*eca0*/  ISETP.GE.AND P0, PT, R112, R3, PT ;  /* 0x000000037000720c */ /* 0x000fda0003f06270 */
[----:B------:R-:W-:Y:S05]  /*ecb0*/  @P0 BRA `(.L_x_1449) ;  /* 0x0000000000600947 */ /* 0x000fea0003800000 */
[----:B-1----:R-:W-:Y:S01]  /*ecc0*/  IMAD.MOV.U32 R149, RZ, RZ, R147 ;  /* 0x000000ffff957224 */ /* 0x002fe200078e0093 */
[-C--:B-----5:R-:W-:Y:S01]  /*ecd0*/  ISETP.GE.AND P1, PT, R118, R157.reuse, PT ;  /* 0x0000009d7600720c */ /* 0x0a0fe20003f26270 */
        /* <DEDUP_REMOVED lines=21> */
.L_x_1450:
[----:B------:R3:W-:Y:S02]  /*ee30*/  STS.128 [R159+0x8800], RZ ;  /* 0x008800ff9f007388 */ /* 0x0007e40000000c00 */
.L_x_1449:
[----:B------:R-:W-:Y:S05]  /*ee40*/  BSYNC.RECONVERGENT B0 ;  /* 0x0000000000007941 */ /* 0x000fea0003800200 */
.L_x_1448:
[----:B------:R-:W0:Y:S01]  /*ee50*/  LDGDEPBAR ;  /* 0x00000000000079af */ /* 0x000e220000000000 */
[----:B------:R-:W-:Y:S01]  /*ee60*/  BSSY.RECONVERGENT B0, `(.L_x_1451) ;  /* 0x000001e000007945 */ /* 0x000fe20003800200 */
[----:B------:R-:W-:-:S04]  /*ee70*/  DEPBAR.LE SB0, 0x0 ;  /* 0x000080000000791a */ /* 0x000fc80000000000 */
[----:B------:R-:W-:Y:S06]  /*ee80*/  BAR.SYNC.DEFER_BLOCKING 0x0 ;  /* 0x0000000000007b1d */ /* 0x000fec0000010000 */
[----:B------:R-:W-:Y:S05]  /*ee90*/  @P3 BRA `(.L_x_1452) ;  /* 0x00000000005c3947 */ /* 0x000fea0003800000 */
[-C--:B-----5:R-:W-:Y:S02]  /*eea0*/  ISETP.GE.AND P1, PT, R118, R157.reuse, PT ;  /* 0x0000009d7600720c */ /* 0x0a0fe40003f26270 */
        /* <DEDUP_REMOVED lines=20> */
.L_x_1453:
[----:B------:R3:W-:Y:S01]  /*eff0*/  STS.128 [R159+0xd000], RZ ;  /* 0x00d000ff9f007388 */ /* 0x0007e20000000c00 */
[----:B------:R-:W-:Y:S05]  /*f000*/  BRA `(.L_x_1454) ;  /* 0x00000000000c7947 */ /* 0x000fea0003800000 */
.L_x_1452:
[----:B------:R1:W-:Y:S04]  /*f010*/  STS.128 [R159+0x9000], RZ ;  /* 0x009000ff9f007388 */ /* 0x0003e80000000c00 */
[----:B------:R1:W-:Y:S04]  /*f020*/  STS.128 [R159+0xb000], RZ ;  /* 0x00b000ff9f007388 */ /* 0x0003e80000000c00 */
[----:B------:R1:W-:Y:S02]  /*f030*/  STS.128 [R159+0xd000], RZ ;  /* 0x00d000ff9f007388 */ /* 0x0003e40000000c00 */
.L_x_1454:
[----:B------:R-:W-:Y:S05]  /*f040*/  BSYNC.RECONVERGENT B0 ;  /* 0x0000000000007941 */ /* 0x000fea0003800200 */
.L_x_1451:
[----:B------:R-:W-:Y:S01]  /*f050*/  ISETP.GE.AND P0, PT, R24, R3, PT ;  /* 0x000000031800720c */ /* 0x000fe20003f06270 */
[----:B------:R-:W-:-:S12]  /*f060*/  BSSY.RECONVERGENT B0, `(.L_x_1455) ;  /* 0x000001b000007945 */ /* 0x000fd80003800200 */
[----:B------:R1:W-:Y:S04]  /*f070*/  @P0 STS.128 [R159+0x9800], RZ ;  /* 0x009800ff9f000388 */ /* 0x0003e80000000c00 */
[----:B------:R1:W-:Y:S04]  /*f080*/  @P0 STS.128 [R159+0xb800], RZ ;  /* 0x00b800ff9f000388 */ /* 0x0003e80000000c00 */
[----:B------:R1:W-:Y:S01]  /*f090*/  @P0 STS.128 [R159+0xd800], RZ ;  /* 0x00d800ff9f000388 */ /* 0x0003e20000000c00 */
        /* <DEDUP_REMOVED lines=22> */
.L_x_1457:
[----:B------:R3:W-:Y:S02]  /*f200*/  STS.128 [R159+0xd800], RZ ;  /* 0x00d800ff9f007388 */ /* 0x0007e40000000c00 */
.L_x_1456:
[----:B------:R-:W-:Y:S05]  /*f210*/  BSYNC.RECONVERGENT B0 ;  /* 0x0000000000007941 */ /* 0x000fea0003800200 */
.L_x_1455:
        /* <DEDUP_REMOVED lines=27> */
.L_x_1460:
[----:B------:R3:W-:Y:S02]  /*f3d0*/  STS.128 [R159+0xe000], RZ ;  /* 0x00e000ff9f007388 */ /* 0x0007e40000000c00 */
.L_x_1459:
[----:B------:R-:W-:Y:S05]  /*f3e0*/  BSYNC.RECONVERGENT B0 ;  /* 0x0000000000007941 */ /* 0x000fea0003800200 */
.L_x_1458:
        /* <DEDUP_REMOVED lines=9> */
[-C--:B-----5:R-:W-:Y:S01]  /*f480*/  ISETP.GE.AND P1, PT, R118, R157.reuse, PT ;  /* 0x0000009d7600720c */ /* 0x0a0fe20003f26270 */
        /* <DEDUP_REMOVED lines=21> */
.L_x_1463:
[----:B------:R3:W-:Y:S02]  /*f5e0*/  STS.128 [R159+0xe800], RZ ;  /* 0x00e800ff9f007388 */ /* 0x0007e40000000c00 */
.L_x_1462:
[----:B------:R-:W-:Y:S05]  /*f5f0*/  BSYNC.RECONVERGENT B0 ;  /* 0x0000000000007941 */ /* 0x000fea0003800200 */
.L_x_1461:
        /* <DEDUP_REMOVED lines=11> */
[C---:B------:R-:W-:Y:S01]  /*f6b0*/  ISETP.GE.AND P3, PT, R45.reuse, R68, PT ;  /* 0x000000442d00720c */ /* 0x040fe20003f66270 */
[----:B------:R-:W-:-:S02]  /*f6c0*/  VIADD R53, R45, 0x9 ;  /* 0x000000092d357836 */ /* 0x000fc40000000000 */
[----:B------:R-:W1:Y:S01]  /*f6d0*/  LDSM.16.M88.4 R60, [R140+0x3800] ;  /* 0x003800008c3c783b */ /* 0x000e620000000200 */
[-C--:B------:R-:W-:Y:S01]  /*f6e0*/  ISETP.GE.AND P6, PT, R69, R68.reuse, PT ;  /* 0x000000444500720c */ /* 0x080fe20003fc6270 */
[----:B------:R-:W-:Y:S01]  /*f6f0*/  VIADD R67, R45, 0x11 ;  /* 0x000000112d437836 */ /* 0x000fe20000000000 */
[-C--:B------:R-:W-:Y:S01]  /*f700*/  ISETP.GE.AND P0, PT, R53, R68.reuse, PT ;  /* 0x000000443500720c */ /* 0x080fe20003f06270 */
[----:B------:R-:W1:Y:S01]  /*f710*/  LDSM.16.M88.4 R48, [R140+0x3c00] ;  /* 0x003c00008c30783b */ /* 0x000e620000000200 */
[----:B------:R-:W-:Y:S02]  /*f720*/  VIADD R53, R45, 0x18 ;  /* 0x000000182d357836 */ /* 0x000fe40000000000 */
[-C--:B------:R-:W-:Y:S01]  /*f730*/  ISETP.GE.AND P5, PT, R67, R68.reuse, PT ;  /* 0x000000444300720c */ /* 0x080fe20003fa6270 */
[----:B-----5:R-:W1:Y:S01]  /*f740*/  LDSM.16.M88.4 R36, [R140+0x4000] ;  /* 0x004000008c24783b */ /* 0x020e620000000200 */
[----:B------:R-:W-:Y:S01]  /*f750*/  VIADD R67, R45, 0x21 ;  /* 0x000000212d437836 */ /* 0x000fe20000000000 */
[----:B------:R-:W-:Y:S01]  /*f760*/  ISETP.GE.AND P4, PT, R53, R68, PT ;  /* 0x000000443500720c */ /* 0x000fe20003f86270 */
[C---:B------:R-:W-:Y:S01]  /*f770*/  VIADD R53, R45.reuse, 0x19 ;  /* 0x000000192d357836 */ /* 0x040fe20000000000 */
[----:B------:R-:W1:Y:S04]  /*f780*/  LDSM.16.M88.4 R28, [R140+0x4400] ;  /* 0x004400008c1c783b */ /* 0x000e680000000200 */
[----:B------:R-:W1:Y:S04]  /*f790*/  LDSM.16.M88.4 R20, [R140+0x4800] ;  /* 0x004800008c14783b */ /* 0x000e680000000200 */
        /* <DEDUP_REMOVED lines=114> */
[----:B------:R-:W-:Y:S03]  /*fec0*/  HMMA.16816.F32 R84, R8, R6, R84 ;  /* 0x000000060854723c */ /* 0x000fe60000001854 */
[----:B------:R-:W-:-:S05]  /*fed0*/  VIADD R7, R45, 0x1 ;  /* 0x000000012d077836 */ /* 0x000fca0000000000 */
[----:B------:R-:W-:Y:S02]  /*fee0*/  ISETP.GE.AND P2, PT, R7, R68, PT ;  /* 0x000000440700720c */ /* 0x000fe40003f46270 */
[----:B------:R-:W3:Y:S01]  /*fef0*/  LDSM.16.M88.4 R4, [R137+0x7c00] ;  /* 0x007c00008904783b */ /* 0x000ee20000000200 */
[C---:B------:R-:W-:Y:S05]  /*ff00*/  HMMA.16816.F32 R72, R132.reuse, R112, R72 ;  /* 0x000000708448723c */ /* 0x040fea0000001848 */
[----:B------:R-:W-:Y:S02]  /*ff10*/  FSEL R71, R88, -INF , !P3 ;  /* 0xff80000058477808 */ /* 0x000fe40005800000 */
[----:B------:R-:W-:Y:S01]  /*ff20*/  FSEL R69, R89, -INF , !P2 ;  /* 0xff80000059457808 */ /* 0x000fe20005000000 */
[----:B------:R-:W-:Y:S03]  /*ff30*/  HMMA.16816.F32 R56, R132, R108, R56 ;  /* 0x0000006c8438723c */ /* 0x000fe60000001838 */
[----:B------:R-:W-:-:S02]  /*ff40*/  FSEL R85, R85, -INF , !P0 ;  /* 0xff80000055557808 */ /* 0x000fc40004000000 */
[----:B------:R-:W-:Y:S02]  /*ff50*/  FSEL R86, R86, -INF , !P1 ;  /* 0xff80000056567808 */ /* 0x000fe40004800000 */
[----:B------:R-:W-:Y:S01]  /*ff60*/  FSEL R84, R84, -INF , !P1 ;  /* 0xff80000054547808 */ /* 0x000fe20004800000 */
[C---:B------:R-:W-:Y:S03]  /*ff70*/  HMMA.16816.F32 R24, R132.reuse, R96, R24 ;  /* 0x000000608418723c */ /* 0x040fe60000001818 */
[----:B------:R-:W-:Y:S02]  /*ff80*/  FSEL R97, R90, -INF , !P3 ;  /* 0xff8000005a617808 */ /* 0x000fe40005800000 */
[-C--:B------:R-:W-:Y:S01]  /*ff90*/  ISETP.GE.AND P3, PT, R53, R68.reuse, PT ;  /* 0x000000443500720c */ /* 0x080fe20003f66270 */
[----:B------:R-:W-:Y:S01]  /*ffa0*/  VIADD R53, R45, 0x20 ;  /* 0x000000202d357836 */ /* 0x000fe20000000000 */
[----:B------:R-:W-:Y:S01]  /*ffb0*/  ISETP.GE.AND P1, PT, R67, R68, PT ;  /* 0x000000444300720c */ /* 0x000fe20003f26270 */
[----:B------:R-:W-:Y:S01]  /*ffc0*/  VIADD R67, R45, 0x41 ;  /* 0x000000412d437836 */ /* 0x000fe20000000000 */
[----:B------:R-:W-:Y:S03]  /*ffd0*/  HMMA.16816.F32 R20, R132, R98, R20 ;  /* 0x000000628414723c */ /* 0x000fe60000001814 */
[----:B------:R-:W-:-:S02]  /*ffe0*/  FSEL R99, R91, -INF , !P2 ;  /* 0xff8000005b637808 */ /* 0x000fc40005000000 */
[----:B------:R-:W4:Y:S01]  /*fff0*/  LDSM.16.M88.4 R88, [R137+0x8000] ;  /* 0x008000008958783b */ /* 0x000f220000000200 */
[----:B------:R-:W-:Y:S01]  /*10000*/  ISETP.GE.AND P2, PT, R53, R68, PT ;  /* 0x000000443500720c */ /* 0x000fe20003f46270 */
[----:B------:R-:W-:Y:S01]  /*10010*/  VIADD R53, R45, 0x28 ;  /* 0x000000282d357836 */ /* 0x000fe20000000000 */
[C---:B-1----:R-:W-:Y:S08]  /*10020*/  HMMA.16816.F32 R76, R8.reuse, R126, R76 ;  /* 0x0000007e084c723c */ /* 0x042ff0000000184c */
[----:B------:R-:W-:Y:S08]  /*10030*/  HMMA.16816.F32 R80, R8, R124, R80 ;  /* 0x0000007c0850723c */ /* 0x000ff00000001850 */
[----:B------:R-:W-:Y:S05]  /*10040*/  HMMA.16816.F32 R48, R132, R110, R48 ;  /* 0x0000006e8430723c */ /* 0x000fea0000001830 */
[----:B------:R-:W-:-:S02]  /*10050*/  FSEL R79, R79, -INF , !P3 ;  /* 0xff8000004f4f7808 */ /* 0x000fc40005800000 */
[----:B------:R-:W-:Y:S01]  /*10060*/  FSEL R77, R77, -INF , !P3 ;  /* 0xff8000004d4d7808 */ /* 0x000fe20005800000 */
[----:B--2---:R-:W-:Y:S05]  /*10070*/  HMMA.16816.F32 R72, R8, R92, R72 ;  /* 0x0000005c0848723c */ /* 0x004fea0000001848 */
[----:B------:R-:W-:-:S03]  /*10080*/  FSEL R93, R81, -INF , !P5 ;  /* 0xff800000515d7808 */ /* 0x000fc60006800000 */
[----:B---3--:R-:W-:Y:S03]  /*10090*/  HMMA.16816.F32 R56, R8, R4, R56 ;  /* 0x000000040838723c */ /* 0x008fe60000001838 */
[----:B------:R-:W-:-:S05]  /*100a0*/  VIADD R5, R45, 0x38 ;  /* 0x000000382d057836 */ /* 0x000fca0000000000 */
[----:B------:R-:W-:Y:S01]  /*100b0*/  ISETP.GE.AND P3, PT, R5, R68, PT ;  /* 0x000000440500720c */ /* 0x000fe20003f66270 */
[----:B------:R-:W-:Y:S01]  /*100c0*/  VIADD R5, R45, 0x39 ;  /* 0x000000392d057836 */ /* 0x000fe20000000000 */
[----:B------:R-:W-:Y:S05]  /*100d0*/  HMMA.16816.F32 R32, R132, R100, R32 ;  /* 0x000000648420723c */ /* 0x000fea0000001820 */
[----:B------:R-:W-:Y:S02]  /*100e0*/  FSEL R101, R87, -INF , !P0 ;  /* 0xff80000057657808 */ /* 0x000fe40004000000 */
[----:B------:R-:W-:Y:S02]  /*100f0*/  FSEL R87, R80, -INF , !P6 ;  /* 0xff80000050577808 */ /* 0x000fe40007000000 */
[----:B------:R-:W-:-:S02]  /*10100*/  FSEL R199, R74, -INF , !P2 ;  /* 0xff8000004ac77808 */ /* 0x000fc40005000000 */
[----:B------:R-:W-:Y:S01]  /*10110*/  FSEL R195, R72, -INF , !P2 ;  /* 0xff80000048c37808 */ /* 0x000fe20005000000 */
[C---:B------:R-:W-:Y:S03]  /*10120*/  HMMA.16816.F32 R40, R132.reuse, R104, R40 ;  /* 0x000000688428723c */ /* 0x040fe60000001828 */
[----:B------:R-:W-:Y:S02]  /*10130*/  FSEL R105, R83, -INF , !P5 ;  /* 0xff80000053697808 */ /* 0x000fe40006800000 */
[-C--:B------:R-:W-:Y:S02]  /*10140*/  ISETP.GE.AND P2, PT, R5, R68.reuse, PT ;  /* 0x000000440500720c */ /* 0x080fe40003f46270 */
[----:B------:R-:W-:Y:S01]  /*10150*/  ISETP.GE.AND P0, PT, R53, R68, PT ;  /* 0x000000443500720c */ /* 0x000fe20003f06270 */
[----:B------:R-:W-:Y:S01]  /*10160*/  VIADD R53, R45, 0x29 ;  /* 0x000000292d357836 */ /* 0x000fe20000000000 */
[----:B------:R-:W-:Y:S01]  /*10170*/  FSEL R203, R75, -INF , !P1 ;  /* 0xff8000004bcb7808 */ /* 0x000fe20004800000 */
[----:B------:R-:W-:Y:S03]  /*10180*/  HMMA.16816.F32 R28, R132, R102, R28 ;  /* 0x00000066841c723c */ /* 0x000fe6000000181c */
[----:B------:R-:W-:-:S02]  /*10190*/  FSEL R103, R82, -INF , !P6 ;  /* 0xff80000052677808 */ /* 0x000fc40007000000 */
[----:B------:R-:W1:Y:S01]  /*101a0*/  LDSM.16.M88.4 R80, [R137+0x8400] ;  /* 0x008400008950783b */ /* 0x000e620000000200 */
[-C--:B------:R-:W-:Y:S01]  /*101b0*/  ISETP.GE.AND P6, PT, R53, R68.reuse, PT ;  /* 0x000000443500720c */ /* 0x080fe20003fc6270 */
[----:B------:R-:W-:Y:S01]  /*101c0*/  VIADD R53, R45, 0x30 ;  /* 0x000000302d357836 */ /* 0x000fe20000000000 */
[----:B------:R-:W-:Y:S01]  /*101d0*/  FSEL R197, R73, -INF , !P1 ;  /* 0xff80000049c57808 */ /* 0x000fe20004800000 */
[----:B------:R-:W-:Y:S03]  /*101e0*/  HMMA.16816.F32 R36, R132, R106, R36 ;  /* 0x0000006a8424723c */ /* 0x000fe60000001824 */
[----:B------:R-:W-:Y:S02]  /*101f0*/  FSEL R107, R78, -INF , !P4 ;  /* 0xff8000004e6b7808 */ /* 0x000fe40006000000 */
[----:B------:R-:W-:Y:S01]  /*10200*/  ISETP.GE.AND P5, PT, R53, R68, PT ;  /* 0x000000443500720c */ /* 0x000fe20003fa6270 */
[----:B------:R-:W-:-:S03]  /*10210*/  VIADD R53, R45, 0x31 ;  /* 0x000000312d357836 */ /* 0x000fc60000000000 */
[----:B------:R-:W-:Y:S01]  /*10220*/  FSEL R183, R58, -INF , !P5 ;  /* 0xff8000003ab77808 */ /* 0x000fe20006800000 */
[----:B------:R-:W-:Y:S03]  /*10230*/  HMMA.16816.F32 R60, R132, R114, R60 ;  /* 0x00000072843c723c */ /* 0x000fe6000000183c */
[----:B------:R-:W-:-:S05]  /*10240*/  FSEL R179, R56, -INF , !P5 ;  /* 0xff80000038b37808 */ /* 0x000fca0006800000 */
[C---:B------:R-:W-:Y:S01]  /*10250*/  HMMA.16816.F32 R48, R8.reuse, R6, R48 ;  /* 0x000000060830723c */ /* 0x040fe20000001830 */
[----:B------:R-:W2:Y:S07]  /*10260*/  LDSM.16.M88.4 R4, [R137+0x8800] ;  /* 0x008800008904783b */ /* 0x000eae0000000200 */
[C---:B----4-:R-:W-:Y:S08]  /*10270*/  HMMA.16816.F32 R40, R8.reuse, R88, R40 ;  /* 0x000000580828723c */ /* 0x050ff00000001828 */
[----:B------:R-:W-:Y:S01]  /*10280*/  HMMA.16816.F32 R88, R8, R90, R36 ;  /* 0x0000005a0858723c */ /* 0x000fe20000001824 */
[----:B------:R-:W3:Y:S01]  /*10290*/  LDSM.16.M88.4 R36, [R137+0x8c00] ;  /* 0x008c00008924783b */ /* 0x000ee20000000200 */
[----:B------:R-:W-:-:S04]  /*102a0*/  DEPBAR.LE SB0, 0x0 ;  /* 0x000080000000791a */ /* 0x000fc80000000000 */
[----:B------:R-:W-:Y:S02]  /*102b0*/  FSEL R193, R50, -INF , !P3 ;  /* 0xff80000032c17808 */ /* 0x000fe40005800000 */
[----:B------:R-:W-:Y:S05]  /*102c0*/  HMMA.16816.F32 R60, R8, R94, R60 ;  /* 0x0000005e083c723c */ /* 0x000fea000000183c */
[----:B------:R-:W-:Y:S02]  /*102d0*/  FSEL R95, R76, -INF , !P4 ;  /* 0xff8000004c5f7808 */ /* 0x000fe40006000000 */
[----:B------:R-:W-:Y:S01]  /*102e0*/  ISETP.GE.AND P4, PT, R53, R68, PT ;  /* 0x000000443500720c */ /* 0x000fe20003f86270 */
[----:B------:R-:W-:Y:S01]  /*102f0*/  VIADD R53, R45, 0x40 ;  /* 0x000000402d357836 */ /* 0x000fe20000000000 */
[----:B------:R-:W-:-:S02]  /*10300*/  FSEL R189, R48, -INF , !P3 ;  /* 0xff80000030bd7808 */ /* 0x000fc40005800000 */
[----:B------:R-:W-:Y:S01]  /*10310*/  FSEL R187, R59, -INF , !P4 ;  /* 0xff8000003bbb7808 */ /* 0x000fe20006000000 */
[C---:B-1----:R-:W-:Y:S03]  /*10320*/  HMMA.16816.F32 R32, R8.reuse, R80, R32 ;  /* 0x000000500820723c */ /* 0x042fe60000001820 */
[-C--:B------:R-:W-:Y:S01]  /*10330*/  ISETP.GE.AND P1, PT, R53, R68.reuse, PT ;  /* 0x000000443500720c */ /* 0x080fe20003f26270 */
[----:B------:R-:W-:Y:S01]  /*10340*/  VIADD R53, R45, 0x48 ;  /* 0x000000482d357836 */ /* 0x000fe20000000000 */
[----:B------:R-:W-:Y:S01]  /*10350*/  FSEL R181, R57, -INF , !P4 ;  /* 0xff80000039b57808 */ /* 0x000fe20006000000 */
[----:B------:R-:W-:Y:S01]  /*10360*/  VIADD R57, R45, 0x51 ;  /* 0x000000512d397836 */ /* 0x000fe20000000000 */
[----:B------:R-:W-:Y:S02]  /*10370*/  FSEL R171, R42, -INF , !P1 ;  /* 0xff8000002aab7808 */ /* 0x000fe40004800000 */
[----:B------:R-:W-:Y:S01]  /*10380*/  FSEL R185, R51, -INF , !P2 ;  /* 0xff80000033b97808 */ /* 0x000fe20005000000 */
[----:B------:R-:W-:Y:S03]  /*10390*/  HMMA.16816.F32 R28, R8, R82, R28 ;  /* 0x00000052081c723c */ /* 0x000fe6000000181c */
[----:B------:R-:W-:Y:S01]  /*103a0*/  ISETP.GE.AND P3, PT, R57, R68, PT ;  /* 0x000000443900720c */ /* 0x000fe20003f66270 */
[----:B------:R-:W-:Y:S01]  /*103b0*/  VIADD R51, R45, 0x59 ;  /* 0x000000592d337836 */ /* 0x000fe20000000000 */
[----:B------:R-:W-:-:S02]  /*103c0*/  FSEL R201, R63, -INF , !P6 ;  /* 0xff8000003fc97808 */ /* 0x000fc40007000000 */
[----:B------:R-:W-:Y:S02]  /*103d0*/  FSEL R207, R61, -INF , !P6 ;  /* 0xff8000003dcf7808 */ /* 0x000fe40007000000 */
[-C--:B------:R-:W-:Y:S01]  /*103e0*/  ISETP.GE.AND P6, PT, R53, R68.reuse, PT ;  /* 0x000000443500720c */ /* 0x080fe20003fc6270 */
[C---:B------:R-:W-:Y:S01]  /*103f0*/  VIADD R53, R45.reuse, 0x49 ;  /* 0x000000492d357836 */ /* 0x040fe20000000000 */
[C---:B--2---:R-:W-:Y:S03]  /*10400*/  HMMA.16816.F32 R20, R8.reuse, R6, R20 ;  /* 0x000000060814723c */ /* 0x044fe60000001814 */
[----:B------:R-:W-:Y:S01]  /*10410*/  VIADD R7, R45, 0x69 ;  /* 0x000000692d077836 */ /* 0x000fe20000000000 */
[----:B------:R-:W-:Y:S02]  /*10420*/  FSEL R205, R60, -INF , !P0 ;  /* 0xff8000003ccd7808 */ /* 0x000fe40004000000 */
[-C--:B------:R-:W-:Y:S01]  /*10430*/  ISETP.GE.AND P5, PT, R53, R68.reuse, PT ;  /* 0x000000443500720c */ /* 0x080fe20003fa6270 */
[C---:B------:R-:W-:Y:S01]  /*10440*/  VIADD R53, R45.reuse, 0x50 ;  /* 0x000000502d357836 */ /* 0x040fe20000000000 */
[----:B------:R-:W-:Y:S01]  /*10450*/  FSEL R209, R62, -INF , !P0 ;  /* 0xff8000003ed17808 */ /* 0x000fe20004000000 */
[----:B------:R-:W-:Y:S03]  /*10460*/  HMMA.16816.F32 R24, R8, R4, R24 ;  /* 0x000000040818723c */ /* 0x000fe60000001818 */
[----:B------:R-:W-:Y:S01]  /*10470*/  VIADD R5, R45, 0x68 ;  /* 0x000000682d057836 */ /* 0x000fe20000000000 */
[----:B------:R-:W-:Y:S01]  /*10480*/  ISETP.GE.AND P4, PT, R53, R68, PT ;  /* 0x000000443500720c */ /* 0x000fe20003f86270 */
[----:B------:R-:W-:Y:S01]  /*10490*/  VIADD R53, R45, 0x58 ;  /* 0x000000582d357836 */ /* 0x000fe20000000000 */
[----:B------:R-:W-:-:S02]  /*104a0*/  FSEL R133, R91, -INF , !P5 ;  /* 0xff8000005b857808 */ /* 0x000fc40006800000 */
[----:B------:R-:W-:Y:S02]  /*104b0*/  FSEL R60, R34, -INF , !P4 ;  /* 0xff800000223c7808 */ /* 0x000fe40006000000 */
[----:B------:R-:W-:Y:S01]  /*104c0*/  FSEL R59, R32, -INF , !P4 ;  /* 0xff800000203b7808 */ /* 0x000fe20006000000 */
[C---:B---3--:R-:W-:Y:S03]  /*104d0*/  HMMA.16816.F32 R16, R8.reuse, R36, R16 ;  /* 0x000000240810723c */ /* 0x048fe60000001810 */
[-C--:B------:R-:W-:Y:S01]  /*104e0*/  ISETP.GE.AND P4, PT, R7, R68.reuse, PT ;  /* 0x000000440700720c */ /* 0x080fe20003f86270 */
[----:B------:R-:W-:Y:S01]  /*104f0*/  VIADD R7, R45, 0x71 ;  /* 0x000000712d077836 */ /* 0x000fe20000000000 */
[----:B------:R-:W-:Y:S02]  /*10500*/  FSEL R173, R89, -INF , !P5 ;  /* 0xff80000059ad7808 */ /* 0x000fe40006800000 */
[----:B------:R-:W-:Y:S01]  /*10510*/  ISETP.GE.AND P5, PT, R5, R68, PT ;  /* 0x000000440500720c */ /* 0x000fe20003fa6270 */
[----:B------:R-:W-:Y:S01]  /*10520*/  VIADD R5, R45, 0x70 ;  /* 0x000000702d057836 */ /* 0x000fe20000000000 */
[----:B------:R-:W-:Y:S01]  /*10530*/  FSEL R63, R23, -INF , !P4 ;  /* 0xff800000173f7808 */ /* 0x000fe20006000000 */
[----:B------:R-:W-:Y:S03]  /*10540*/  HMMA.16816.F32 R12, R8, R38, R12 ;  /* 0x00000026080c723c */ /* 0x000fe6000000180c */
[----:B------:R-:W-:-:S02]  /*10550*/  FSEL R42, R21, -INF , !P4 ;  /* 0xff800000152a7808 */ /* 0x000fc40006000000 */
[----:B------:R-:W-:Y:S02]  /*10560*/  ISETP.GE.AND P0, PT, R67, R68, PT ;  /* 0x000000444300720c */ /* 0x000fe40003f06270 */
[----:B------:R-:W-:Y:S01]  /*10570*/  FSEL R191, R49, -INF , !P2 ;  /* 0xff80000031bf7808 */ /* 0x000fe20005000000 */
[----:B------:R-:W-:Y:S01]  /*10580*/  VIADD R49, R45, 0x60 ;  /* 0x000000602d317836 */ /* 0x000fe20000000000 */
[----:B------:R-:W-:Y:S02]  /*10590*/  ISETP.GT.AND P4, PT, R155, R146, PT ;  /* 0x000000929b00720c */ /* 0x000fe40003f84270 */
[----:B------:R-:W-:Y:S02]  /*105a0*/  FSEL R58, R35, -INF , !P3 ;  /* 0xff800000233a7808 */ /* 0x000fe40005800000 */
[----:B------:R-:W-:Y:S02]  /*105b0*/  FSEL R57, R33, -INF , !P3 ;  /* 0xff80000021397808 */ /* 0x000fe40005800000 */
[----:B------:R-:W-:Y:S01]  /*105c0*/  FSEL R135, R41, -INF , !P0 ;  /* 0xff80000029877808 */ /* 0x000fe20004000000 */
[----:B------:R-:W-:Y:S01]  /*105d0*/  VIADD R41, R45, 0x61 ;  /* 0x000000612d297836 */ /* 0x000fe20000000000 */
[----:B------:R-:W-:Y:S01]  /*105e0*/  BAR.SYNC.DEFER_BLOCKING 0x0 ;  /* 0x0000000000007b1d */ /* 0x000fe20000010000 */
        /* <DEDUP_REMOVED lines=16> */
[----:B------:R-:W-:-:S02]  /*106f0*/  ISETP.GE.AND P6, PT, R41, R68, PT ;  /* 0x000000442900720c */ /* 0x000fc40003fc6270 */
        /* <DEDUP_REMOVED lines=29> */
.L_x_1467:
        /* <DEDUP_REMOVED lines=9> */
[----:B------:R-:W-:Y:S02]  /*10960*/  ISETP.GE.AND P0, PT, R7, RZ, PT ;  /* 0x000000ff0700720c */ /* 0x000fe40003f06270 */
[----:B------:R-:W-:Y:S01]  /*10970*/  LOP3.LUT R7, RZ, R9, RZ, 0x33, !PT ;  /* 0x00000009ff077212 */ /* 0x000fe200078e33ff */
        /* <DEDUP_REMOVED lines=12> */
[----:B------:R-:W-:-:S03]  /*10a40*/  IMAD R5, R8, R5, R2 ;  /* 0x0000000508057224 */ /* 0x000fc600078e0202 */
        /* <DEDUP_REMOVED lines=8> */
[----:B------:R-:W-:Y:S01]  /*10ad0*/  ISETP.NE.AND P1, PT, R9, RZ, PT ;  /* 0x000000ff0900720c */ /* 0x000fe20003f25270 */
[----:B------:R-:W3:Y:S01]  /*10ae0*/  LD.E.64 R10, desc[UR4][R120.64+0x38] ;  /* 0x00003804780a7980 */ /* 0x000ee2000c101b00 */
[----:B------:R-:W-:-:S09]  /*10af0*/  ISETP.GE.U32.AND P5, PT, R5, R4, PT ;  /* 0x000000040500720c */ /* 0x000fd20003fa6070 */
[----:B------:R-:W-:-:S04]  /*10b00*/  @P4 VIADD R6, R6, 0x1 ;  /* 0x0000000106064836 */ /* 0x000fc80000000000 */
[----:B------:R-:W-:Y:S01]  /*10b10*/  @P5 IADD3 R8, PT, PT, R8, 0x1, RZ ;  /* 0x0000000108085810 */ /* 0x000fe20007ffe0ff */
[----:B------:R-:W-:-:S03]  /*10b20*/  @!P0 IMAD.MOV R6, RZ, RZ, -R6 ;  /* 0x000000ffff068224 */ /* 0x000fc600078e0a06 */
        /* <DEDUP_REMOVED lines=12> */
[----:B------:R-:W-:-:S04]  /*10bf0*/  IMAD R2, R10, R7, R2 ;  /* 0x000000070a027224 */ /* 0x000fc800078e0202 */
[----:B------:R-:W-:Y:S01]  /*10c00*/  IMAD.IADD R9, R9, 0x1, R2 ;  /* 0x0000000109097824 */ /* 0x000fe200078e0202 */
[----:B----4-:R-:W-:-:S04]  /*10c10*/  IADD3 R5, PT, PT, R5, -R0, RZ ;  /* 0x8000000005057210 */ /* 0x010fc80007ffe0ff */
[----:B------:R-:W-:Y:S01]  /*10c20*/  SHF.R.S32.HI R0, RZ, 0x1f, R5 ;  /* 0x0000001fff007819 */ /* 0x000fe20000011405 */
[----:B--2---:R-:W-:Y:S02]  /*10c30*/  IMAD R7, R13, R5, RZ ;  /* 0x000000050d077224 */ /* 0x004fe400078e02ff */
[----:B------:R-:W-:-:S04]  /*10c40*/  IMAD.WIDE.U32 R4, R5, R12, R8 ;  /* 0x0000000c05047225 */ /* 0x000fc800078e0008 */
[----:B------:R-:W-:Y:S01]  /*10c50*/  IMAD R0, R12, R0, R7 ;  /* 0x000000000c007224 */ /* 0x000fe200078e0207 */
[----:B------:R-:W-:-:S04]  /*10c60*/  LEA R148, P0, R4, R148, 0x1 ;  /* 0x0000009404947211 */ /* 0x000fc800078008ff */
[----:B------:R-:W-:-:S04]  /*10c70*/  IADD3 R0, PT, PT, R5, R0, RZ ;  /* 0x0000000005007210 */ /* 0x000fc80007ffe0ff */
[----:B------:R-:W-:Y:S02]  /*10c80*/  LEA.HI.X R147, R4, R147, R0, 0x1, P0 ;  /* 0x0000009304937211 */ /* 0x000fe400000f0c00 */
.L_x_1468:
[----:B------:R-:W-:Y:S05]  /*10c90*/  BSYNC.RECONVERGENT B0 ;  /* 0x0000000000007941 */ /* 0x000fea0003800200 */
.L_x_1466:
[-C--:B------:R-:W-:Y:S01]  /*10ca0*/  ISETP.GE.AND P2, PT, R118, R157.reuse, PT ;  /* 0x0000009d7600720c */ /* 0x080fe20003f46270 */
[----:B------:R-:W-:Y:S01]  /*10cb0*/  IMAD.SHL.U32 R5, R142, 0x40, RZ ;  /* 0x000000408e057824 */ /* 0x000fe200078e00ff */
[-C--:B------:R-:W-:Y:S01]  /*10cc0*/  ISETP.GE.AND P1, PT, R117, R157.reuse, PT ;  /* 0x0000009d7500720c */ /* 0x080fe20003f26270 */
[----:B------:R-:W-:Y:S01]  /*10cd0*/  BSSY.RECONVERGENT B0, `(.L_x_1469) ;  /* 0x000004d000007945 */ /* 0x000fe20003800200 */
[----:B------:R-:W-:Y:S02]  /*10ce0*/  ISETP.GE.AND P0, PT, R116, R157, PT ;  /* 0x0000009d7400720c */ /* 0x000fe40003f06270 */
[C---:B------:R-:W-:Y:S02]  /*10cf0*/  IADD3 R8, P3, PT, R5.reuse, R148, RZ ;  /* 0x0000009405087210 */ /* 0x040fe40007f7e0ff */
        /* <DEDUP_REMOVED lines=73> */
.L_x_1470:
[----:B------:R3:W-:Y:S02]  /*11190*/  STS.128 [R159+0x8800], RZ ;  /* 0x008800ff9f007388 */ /* 0x0007e40000000c00 */
.L_x_1471:
[----:B------:R-:W-:Y:S05]  /*111a0*/  BSYNC.RECONVERGENT B0 ;  /* 0x0000000000007941 */ /* 0x000fea0003800200 */
.L_x_1469:
[----:B------:R-:W0:Y:S02]  /*111b0*/  LDGDEPBAR ;  /* 0x00000000000079af */ /* 0x000e240000000000 */
.L_x_1465:
[----:B------:R-:W-:Y:S05]  /*111c0*/  BSYNC.RECONVERGENT B1 ;  /* 0x0000000000017941 */ /* 0x000fea0003800200 */
.L_x_1464:
[----:B------:R-:W4:Y:S01]  /*111d0*/  LD.E R45, desc[UR4][R120.64+0xdc] ;  /* 0x0000dc04782d7980 */ /* 0x000f22000c101900 */
[----:B------:R-:W-:Y:S02]  /*111e0*/  FMNMX3.FTZ R0, R97, R99, R86, !PT ;  /* 0x0000006361007276 */ /* 0x000fe40007810056 */
[----:B------:R-:W-:Y:S02]  /*111f0*/  IADD3 R55, PT, PT, R55, -0x2, RZ ;  /* 0xfffffffe37377810 */ /* 0x000fe40007ffe0ff */
[----:B------:R-:W-:-:S04]  /*11200*/  FMNMX3.FTZ R0, R0, R101, R103, !PT ;  /* 0x0000006500007276 */ /* 0x000fc80007810067 */
[----:B------:R-:W-:-:S04]  /*11210*/  FMNMX3.FTZ R0, R0, R105, R107, !PT ;  /* 0x0000006900007276 */ /* 0x000fc8000781006b */
[----:B------:R-:W-:-:S04]  /*11220*/  FMNMX3.FTZ R0, R0, R79, R199, !PT ;  /* 0x0000004f00007276 */ /* 0x000fc800078100c7 */
[----:B------:R-:W-:-:S04]  /*11230*/  FMNMX3.FTZ R0, R0, R203, R209, !PT ;  /* 0x000000cb00007276 */ /* 0x000fc800078100d1 */
[----:B------:R-:W-:-:S04]  /*11240*/  FMNMX3.FTZ R0, R0, R201, R183, !PT ;  /* 0x000000c900007276 */ /* 0x000fc800078100b7 */
[----:B------:R-:W-:-:S04]  /*11250*/  FMNMX3.FTZ R0, R0, R187, R193, !PT ;  /* 0x000000bb00007276 */ /* 0x000fc800078100c1 */
[----:B------:R-:W-:-:S04]  /*11260*/  FMNMX3.FTZ R0, R0, R185, R171, !PT ;  /* 0x000000b900007276 */ /* 0x000fc800078100ab */
        /* <DEDUP_REMOVED lines=14> */
[----:B------:R-:W-:Y:S02]  /*11350*/  FMNMX.FTZ R2, R62, R5, !PT ;  /* 0x000000053e027209 */ /* 0x000fe40007810000 */
[----:B------:R-:W-:-:S03]  /*11360*/  FMNMX3.FTZ R0, R0, R191, R169, !PT ;  /* 0x000000bf00007276 */ /* 0x000fc600078100a9 */
[----:B------:R-:W2:Y:S01]  /*11370*/  SHFL.BFLY PT, R5, R2, 0x2, 0x1f ;  /* 0x0c401f0002057f89 */ /* 0x000ea200000e0000 */
[----:B------:R-:W-:-:S04]  /*11380*/  FMNMX3.FTZ R0, R0, R135, R175, !PT ;  /* 0x0000008700007276 */ /* 0x000fc800078100af */
[----:B------:R-:W-:-:S04]  /*11390*/  FMNMX3.FTZ R0, R0, R173, R59, !PT ;  /* 0x000000ad00007276 */ /* 0x000fc8000781003b */
[----:B------:R-:W-:-:S04]  /*113a0*/  FMNMX3.FTZ R0, R0, R57, R125, !PT ;  /* 0x0000003900007276 */ /* 0x000fc8000781007d */
[----:B------:R-:W-:-:S04]  /*113b0*/  FMNMX3.FTZ R0, R0, R123, R49, !PT ;  /* 0x0000007b00007276 */ /* 0x000fc80007810031 */
[----:B------:R-:W-:-:S04]  /*113c0*/  FMNMX3.FTZ R7, R0, R53, R51, !PT ;  /* 0x0000003500077276 */ /* 0x000fc80007810033 */
[----:B------:R-:W-:Y:S02]  /*113d0*/  FMNMX3.FTZ R7, R7, R42, R23, !PT ;  /* 0x0000002a07077276 */ /* 0x000fe40007810017 */
[----:B--2---:R-:W-:Y:S02]  /*113e0*/  FMNMX.FTZ R5, R2, R5, !PT ;  /* 0x0000000502057209 */ /* 0x004fe40007810000 */
[----:B------:R-:W-:-:S03]  /*113f0*/  FMNMX3.FTZ R7, R7, R22, R21, !PT ;  /* 0x0000001607077276 */ /* 0x000fc60007810015 */
[----:B------:R-:W2:Y:S01]  /*11400*/  SHFL.BFLY PT, R0, R5, 0x1, 0x1f ;  /* 0x0c201f0005007f89 */ /* 0x000ea200000e0000 */
[----:B------:R-:W-:-:S05]  /*11410*/  FMNMX.FTZ R7, R20, R7, !PT ;  /* 0x0000000714077209 */ /* 0x000fca0007810000 */
[----:B------:R-:W5:Y:S01]  /*11420*/  SHFL.BFLY PT, R4, R7, 0x2, 0x1f ;  /* 0x0c401f0007047f89 */ /* 0x000f6200000e0000 */
[----:B--2---:R-:W-:-:S04]  /*11430*/  FMNMX.FTZ R0, R5, R0, !PT ;  /* 0x0000000005007209 */ /* 0x004fc80007810000 */
[----:B------:R-:W-:Y:S02]  /*11440*/  FSETP.NEU.FTZ.AND P0, PT, R0, -INF , PT ;  /* 0xff8000000000780b */ /* 0x000fe40003f1d000 */
[----:B-----5:R-:W-:-:S05]  /*11450*/  FMNMX.FTZ R4, R7, R4, !PT ;  /* 0x0000000407047209 */ /* 0x020fca0007810000 */
[----:B------:R-:W2:Y:S02]  /*11460*/  SHFL.BFLY PT, R5, R4, 0x1, 0x1f ;  /* 0x0c201f0004057f89 */ /* 0x000ea400000e0000 */
[----:B--2---:R-:W-:Y:S02]  /*11470*/  FMNMX.FTZ R2, R4, R5, !PT ;  /* 0x0000000504027209 */ /* 0x004fe40007810000 */
[----:B------:R-:W-:Y:S02]  /*11480*/  SHF.L.U32 R4, R54, 0x8, RZ ;  /* 0x0000000836047819 */ /* 0x000fe400000006ff */
[----:B------:R-:W-:Y:S02]  /*11490*/  SHF.L.U32 R5, R153, 0x2, RZ ;  /* 0x0000000299057819 */ /* 0x000fe400000006ff */
[----:B------:R-:W-:Y:S02]  /*114a0*/  LOP3.LUT R4, R4, 0x100, RZ, 0xc0, !PT ;  /* 0x0000010004047812 */ /* 0x000fe400078ec0ff */
[----:B------:R-:W-:-:S02]  /*114b0*/  LOP3.LUT R138, R64, 0x18, R5, 0x78, !PT ;  /* 0x00000018408a7812 */ /* 0x000fc400078e7805 */
[----:B------:R-:W-:-:S04]  /*114c0*/  LOP3.LUT R65, R4, 0x20, R65, 0xf8, !PT ;  /* 0x0000002004417812 */ /* 0x000fc800078ef841 */
[----:B------:R-:W-:-:S04]  /*114d0*/  LOP3.LUT R138, R65, R138, RZ, 0xfc, !PT ;  /* 0x0000008a418a7212 */ /* 0x000fc800078efcff */
[----:B------:R-:W-:-:S04]  /*114e0*/  LEA R138, R138, R47, 0x1 ;  /* 0x0000002f8a8a7211 */ /* 0x000fc800078e08ff */
[----:B------:R-:W-:Y:S01]  /*114f0*/  LEA R136, R3, R138, 0x1 ;  /* 0x0000008a03887211 */ /* 0x000fe200078e08ff */
[----:B------:R-:W2:Y:S04]  /*11500*/  LDSM.16.MT88.4 R80, [R138+0xb000] ;  /* 0x00b000008a50783b */ /* 0x000ea80000004200 */
[----:B------:R-:W5:Y:S04]  /*11510*/  LDSM.16.MT88.4 R72, [R136+0x9000] ;  /* 0x009000008848783b */ /* 0x000f680000004200 */
[----:B-1----:R-:W-:Y:S04]  /*11520*/  LDSM.16.MT88.4 R8, [R138+0xb400] ;  /* 0x00b400008a08783b */ /* 0x002fe80000004200 */
[----:B------:R-:W-:Y:S04]  /*11530*/  LDSM.16.MT88.4 R12, [R136+0x9400] ;  /* 0x00940000880c783b */ /* 0x000fe80000004200 */
[----:B------:R-:W-:Y:S04]  /*11540*/  LDSM.16.MT88.4 R108, [R138+0x9000] ;  /* 0x009000008a6c783b */ /* 0x000fe80000004200 */
[----:B------:R-:W-:Y:S04]  /*11550*/  LDSM.16.MT88.4 R88, [R136+0xb000] ;  /* 0x00b000008858783b */ /* 0x000fe80000004200 */
[----:B------:R-:W-:Y:S04]  /*11560*/  LDSM.16.MT88.4 R24, [R138+0x9400] ;  /* 0x009400008a18783b */ /* 0x000fe80000004200 */
[----:B------:R-:W-:Y:S01]  /*11570*/  LDSM.16.MT88.4 R16, [R136+0xb400] ;  /* 0x00b400008810783b */ /* 0x000fe20000004200 */
[C---:B----4-:R-:W-:Y:S01]  /*11580*/  FMUL.FTZ R126, R45.reuse, R0 ;  /* 0x000000002d7e7220 */ /* 0x050fe20000410000 */
        /* <DEDUP_REMOVED lines=12> */
[-C--:B------:R-:W-:Y:S01]  /*11650*/  FFMA.FTZ R65, R85, R45.reuse, -R48 ;  /* 0x0000002d55417223 */ /* 0x080fe20000010830 */
[----:B------:R-:W-:Y:S01]  /*11660*/  MUFU.EX2 R130, R130 ;  /* 0x0000008200827308 */ /* 0x000fe20000000800 */
[-CC-:B------:R-:W-:Y:S01]  /*11670*/  FFMA.FTZ R44, R105, R45.reuse, -R126.reuse ;  /* 0x0000002d692c7223 */ /* 0x180fe2000001087e */
[-C--:B------:R-:W-:Y:S01]  /*11680*/  FFMA.FTZ R41, R107, R45.reuse, -R126 ;  /* 0x0000002d6b297223 */ /* 0x080fe2000001087e */
[-CC-:B------:R-:W-:Y:S01]  /*11690*/  FFMA.FTZ R50, R87, R45.reuse, -R48.reuse ;  /* 0x0000002d57327223 */ /* 0x180fe20000010830 */
[-CC-:B------:R-:W-:Y:S01]  /*116a0*/  FFMA.FTZ R47, R93, R45.reuse, -R48.reuse ;  /* 0x0000002d5d2f7223 */ /* 0x180fe20000010830 */
[-CC-:B------:R-:W-:Y:S01]  /*116b0*/  FFMA.FTZ R46, R95, R45.reuse, -R48.reuse ;  /* 0x0000002d5f2e7223 */ /* 0x180fe20000010830 */
[-C--:B------:R-:W-:Y:S01]  /*116c0*/  FFMA.FTZ R39, R77, R45.reuse, -R48 ;  /* 0x0000002d4d277223 */ /* 0x080fe20000010830 */
[-CC-:B------:R-:W-:Y:S01]  /*116d0*/  FFMA.FTZ R40, R79, R45.reuse, -R126.reuse ;  /* 0x0000002d4f287223 */ /* 0x180fe2000001087e */
[----:B------:R-:W1:Y:S01]  /*116e0*/  MUFU.EX2 R129, R129 ;  /* 0x0000008100817308 */ /* 0x000e620000000800 */
[----:B------:R-:W4:Y:S01]  /*116f0*/  LDSM.16.MT88.4 R96, [R138+0xd000] ;  /* 0x00d000008a60783b */ /* 0x000f220000004200 */
[-CC-:B------:R-:W-:Y:S01]  /*11700*/  FFMA.FTZ R38, R199, R45.reuse, -R126.reuse ;  /* 0x0000002dc7267223 */ /* 0x180fe2000001087e */
[-CC-:B------:R-:W-:Y:S01]  /*11710*/  FFMA.FTZ R35, R203, R45.reuse, -R126.reuse ;  /* 0x0000002dcb237223 */ /* 0x180fe2000001087e */
[-C--:B------:R-:W-:Y:S01]  /*11720*/  FFMA.FTZ R34, R209, R45.reuse, -R126 ;  /* 0x0000002dd1227223 */ /* 0x080fe2000001087e */
[-CC-:B------:R-:W-:Y:S01]  /*11730*/  FFMA.FTZ R37, R195, R45.reuse, -R48.reuse ;  /* 0x0000002dc3257223 */ /* 0x180fe20000010830 */
[-CC-:B------:R-:W-:Y:S01]  /*11740*/  FFMA.FTZ R36, R197, R45.reuse, -R48.reuse ;  /* 0x0000002dc5247223 */ /* 0x180fe20000010830 */
[-CC-:B------:R-:W-:Y:S01]  /*11750*/  FFMA.FTZ R33, R205, R45.reuse, -R48.reuse ;  /* 0x0000002dcd217223 */ /* 0x180fe20000010830 */
[----:B------:R-:W-:Y:S01]  /*11760*/  MUFU.EX2 R128, R128 ;  /* 0x0000008000807308 */ /* 0x000fe20000000800 */
[-C--:B------:R-:W-:Y:S01]  /*11770*/  FFMA.FTZ R32, R207, R45.reuse, -R48 ;  /* 0x0000002dcf207223 */ /* 0x080fe20000010830 */
[-CC-:B------:R-:W-:Y:S01]  /*11780*/  FFMA.FTZ R31, R201, R45.reuse, -R126.reuse ;  /* 0x0000002dc91f7223 */ /* 0x180fe2000001087e */
[-C--:B------:R-:W-:Y:S01]  /*11790*/  FFMA.FTZ R28, R183, R45.reuse, -R126 ;  /* 0x0000002db71c7223 */ /* 0x080fe2000001087e */
[-CC-:B------:R-:W-:Y:S01]  /*117a0*/  FFMA.FTZ R30, R179, R45.reuse, -R48.reuse ;  /* 0x0000002db31e7223 */ /* 0x180fe20000010830 */
[-C--:B------:R-:W-:Y:S01]  /*117b0*/  FFMA.FTZ R29, R181, R45.reuse, -R48 ;  /* 0x0000002db51d7223 */ /* 0x080fe20000010830 */
[-C--:B------:R-:W-:Y:S01]  /*117c0*/  FFMA.FTZ R3, R185, R45.reuse, -R126 ;  /* 0x0000002db9037223 */ /* 0x080fe2000001087e */
[-CC-:B------:R-:W-:Y:S01]  /*117d0*/  FFMA.FTZ R162, R169, R45.reuse, -R48.reuse ;  /* 0x0000002da9a27223 */ /* 0x180fe20000010830 */
[----:B------:R-:W3:Y:S01]  /*117e0*/  MUFU.EX2 R119, R119 ;  /* 0x0000007700777308 */ /* 0x000ee20000000800 */
[----:B-1----:R-:W-:Y:S01]  /*117f0*/  F2FP.F16.F32.PACK_AB R105, R129, R130 ;  /* 0x000000828169723e */ /* 0x002fe200000000ff */
[-C--:B------:R-:W-:Y:S01]  /*11800*/  FFMA.FTZ R169, R135, R45.reuse, -R48 ;  /* 0x0000002d87a97223 */ /* 0x080fe20000010830 */
[-CC-:B------:R-:W-:Y:S01]  /*11810*/  FFMA.FTZ R134, R171, R45.reuse, -R126.reuse ;  /* 0x0000002dab867223 */ /* 0x180fe2000001087e */
[-CC-:B------:R-:W-:Y:S01]  /*11820*/  FFMA.FTZ R149, R149, R45.reuse, -R126.reuse ;  /* 0x0000002d95957223 */ /* 0x180fe2000001087e */
[-C--:B------:R-:W-:Y:S01]  /*11830*/  FFMA.FTZ R132, R177, R45.reuse, -R126 ;  /* 0x0000002db1847223 */ /* 0x080fe2000001087e */
[-CC-:B------:R-:W-:Y:S01]  /*11840*/  FFMA.FTZ R160, R175, R45.reuse, -R48.reuse ;  /* 0x0000002dafa07223 */ /* 0x180fe20000010830 */
[-C--:B------:R-:W-:Y:S01]  /*11850*/  FFMA.FTZ R135, R173, R45.reuse, -R48 ;  /* 0x0000002dad877223 */ /* 0x080fe20000010830 */
[----:B------:R-:W-:Y:S01]  /*11860*/  MUFU.EX2 R64, R64 ;  /* 0x0000004000407308 */ /* 0x000fe20000000800 */
[-CC-:B------:R-:W-:Y:S01]  /*11870*/  FFMA.FTZ R133, R133, R45.reuse, -R126.reuse ;  /* 0x0000002d85857223 */ /* 0x180fe2000001087e */
[-C--:B------:R-:W-:Y:S01]  /*11880*/  FFMA.FTZ R171, R58, R45.reuse, -R126 ;  /* 0x0000002d3aab7223 */ /* 0x080fe2000001087e */
[-C--:B------:R-:W-:Y:S01]  /*11890*/  FFMA.FTZ R168, R57, R45.reuse, -R48 ;  /* 0x0000002d39a87223 */ /* 0x080fe20000010830 */
[-CC-:B------:R-:W-:Y:S01]  /*118a0*/  FFMA.FTZ R60, R60, R45.reuse, -R126.reuse ;  /* 0x0000002d3c3c7223 */ /* 0x180fe2000001087e */
[-C--:B------:R-:W-:Y:S01]  /*118b0*/  FFMA.FTZ R58, R127, R45.reuse, -R126 ;  /* 0x0000002d7f3a7223 */ /* 0x080fe2000001087e */
[-CC-:B------:R-:W-:Y:S01]  /*118c0*/  FFMA.FTZ R59, R59, R45.reuse, -R48.reuse ;  /* 0x0000002d3b3b7223 */ /* 0x180fe20000010830 */
[-C--:B------:R-:W-:Y:S01]  /*118d0*/  FFMA.FTZ R57, R125, R45.reuse, -R48 ;  /* 0x0000002d7d397223 */ /* 0x080fe20000010830 */
[----:B------:R-:W1:Y:S01]  /*118e0*/  MUFU.EX2 R131, R131 ;  /* 0x0000008300837308 */ /* 0x000e620000000800 */
[----:B---3--:R-:W-:Y:S01]  /*118f0*/  F2FP.F16.F32.PACK_AB R107, R119, R128 ;  /* 0x00000080776b723e */ /* 0x008fe200000000ff */
[----:B------:R-:W-:Y:S01]  /*11900*/  FADD.FTZ R129, R130, R129 ;  /* 0x0000008182817221 */ /* 0x000fe20000010000 */
[-C--:B------:R-:W-:Y:S01]  /*11910*/  FFMA.FTZ R125, R56, R45.reuse, -R126 ;  /* 0x0000002d387d7223 */ /* 0x080fe2000001087e */
[-CC-:B------:R-:W-:Y:S01]  /*11920*/  FFMA.FTZ R49, R49, R45.reuse, -R48.reuse ;  /* 0x0000002d31317223 */ /* 0x180fe20000010830 */
[-CC-:B------:R-:W-:Y:S01]  /*11930*/  FFMA.FTZ R56, R53, R45.reuse, -R48.reuse ;  /* 0x0000002d35387223 */ /* 0x180fe20000010830 */
[----:B------:R-:W-:Y:S01]  /*11940*/  FADD.FTZ R128, R128, R129 ;  /* 0x0000008180807221 */ /* 0x000fe20000010000 */
[-CC-:B------:R-:W-:Y:S01]  /*11950*/  FFMA.FTZ R51, R51, R45.reuse, -R48.reuse ;  /* 0x0000002d33337223 */ /* 0x180fe20000010830 */
[----:B------:R-:W-:Y:S01]  /*11960*/  MUFU.EX2 R54, R54 ;  /* 0x0000003600367308 */ /* 0x000fe20000000800 */
[-CC-:B------:R-:W-:Y:S01]  /*11970*/  FFMA.FTZ R42, R42, R45.reuse, -R48.reuse ;  /* 0x0000002d2a2a7223 */ /* 0x180fe20000010830 */
[-C--:B------:R-:W-:Y:S01]  /*11980*/  FFMA.FTZ R53, R21, R45.reuse, -R48 ;  /* 0x0000002d15357223 */ /* 0x080fe20000010830 */
[-CC-:B------:R-:W-:Y:S01]  /*11990*/  FFMA.FTZ R122, R122, R45.reuse, -R126.reuse ;  /* 0x0000002d7a7a7223 */ /* 0x180fe2000001087e */
[-CC-:B------:R-:W-:Y:S01]  /*119a0*/  FFMA.FTZ R66, R66, R45.reuse, -R126.reuse ;  /* 0x0000002d42427223 */ /* 0x180fe2000001087e */
[----:B------:R-:W-:Y:S01]  /*119b0*/  FFMA.FTZ R62, R62, R45, -R126 ;  /* 0x0000002d3e3e7223 */ /* 0x000fe2000001087e */
[----:B------:R-:W-:-:S02]  /*119c0*/  ISETP.GE.AND P0, PT, R55, R146, PT ;  /* 0x000000923700720c */ /* 0x000fc40003f06270 */
[----:B------:R-:W3:Y:S01]  /*119d0*/  MUFU.EX2 R65, R65 ;  /* 0x0000004100417308 */ /* 0x000ee20000000800 */
[----:B-1----:R-:W-:Y:S01]  /*119e0*/  F2FP.F16.F32.PACK_AB R104, R131, R64 ;  /* 0x000000408368723e */ /* 0x002fe200000000ff */
[----:B------:R-:W-:-:S06]  /*119f0*/  FADD.FTZ R131, R64, R131 ;  /* 0x0000008340837221 */ /* 0x000fcc0000010000 */
[----:B------:R-:W-:Y:S08]  /*11a00*/  MUFU.EX2 R43, R43 ;  /* 0x0000002b002b7308 */ /* 0x000ff00000000800 */
[----:B------:R-:W1:Y:S01]  /*11a10*/  MUFU.EX2 R44, R44 ;  /* 0x0000002c002c7308 */ /* 0x000e620000000800 */
[----:B---3--:R-:W-:-:S07]  /*11a20*/  F2FP.F16.F32.PACK_AB R106, R65, R54 ;  /* 0x00000036416a723e */ /* 0x008fce00000000ff */
[----:B------:R-:W-:Y:S01]  /*11a30*/  MUFU.EX2 R41, R41 ;  /* 0x0000002900297308 */ /* 0x000fe20000000800 */
[C---:B--2---:R-:W-:Y:S07]  /*11a40*/  HMMA.16816.F32 R76, R104.reuse, R80, RZ ;  /* 0x00000050684c723c */ /* 0x044fee00000018ff */
[----:B------:R-:W-:Y:S01]  /*11a50*/  MUFU.EX2 R50, R50 ;  /* 0x0000003200327308 */ /* 0x000fe20000000800 */
[----:B------:R-:W-:Y:S01]  /*11a60*/  HMMA.16816.F32 R80, R104, R82, RZ ;  /* 0x000000526850723c */ /* 0x000fe200000018ff */
[----:B-1----:R-:W-:-:S06]  /*11a70*/  F2FP.F16.F32.PACK_AB R5, R44, R43 ;  /* 0x0000002b2c05723e */ /* 0x002fcc00000000ff */
[----:B------:R-:W1:Y:S01]  /*11a80*/  MUFU.EX2 R47, R47 ;  /* 0x0000002f002f7308 */ /* 0x000e620000000800 */
[C---:B-----5:R-:W-:Y:S07]  /*11a90*/  HMMA.16816.F32 R68, R104.reuse, R72, RZ ;  /* 0x000000486844723c */ /* 0x060fee00000018ff */
[----:B------:R-:W-:Y:S01]  /*11aa0*/  MUFU.EX2 R46, R46 ;  /* 0x0000002e002e7308 */ /* 0x000fe20000000800 */
[C---:B------:R-:W-:Y:S07]  /*11ab0*/  HMMA.16816.F32 R72, R104.reuse, R74, RZ ;  /* 0x0000004a6848723c */ /* 0x040fee00000018ff */
[----:B------:R-:W2:Y:S01]  /*11ac0*/  MUFU.EX2 R39, R39 ;  /* 0x0000002700277308 */ /* 0x000ea20000000800 */
[----:B-1----:R-:W-:Y:S01]  /*11ad0*/  F2FP.F16.F32.PACK_AB R4, R47, R50 ;  /* 0x000000322f04723e */ /* 0x002fe200000000ff */
[C---:B----4-:R-:W-:Y:S06]  /*11ae0*/  HMMA.16816.F32 R92, R104.reuse, R96, RZ ;  /* 0x00000060685c723c */ /* 0x050fec00000018ff */
[----:B------:R-:W1:Y:S02]  /*11af0*/  MUFU.EX2 R40, R40 ;  /* 0x0000002800287308 */ /* 0x000e640000000800 */
[C---:B------:R-:W-:Y:S06]  /*11b00*/  HMMA.16816.F32 R96, R104.reuse, R98, RZ ;  /* 0x000000626860723c */ /* 0x040fec00000018ff */
        /* <DEDUP_REMOVED lines=18> */
[----:B------:R-:W5:Y:S02]  /*11c30*/  MUFU.EX2 R31, R31 ;  /* 0x0000001f001f7308 */ /* 0x000f640000000800 */
[----:B------:R-:W-:Y:S06]  /*11c40*/  HMMA.16816.F32 R88, R104, R90, RZ ;  /* 0x0000005a6858723c */ /* 0x000fec00000018ff */
[----:B------:R-:W-:Y:S02]  /*11c50*/  MUFU.EX2 R28, R28 ;  /* 0x0000001c001c7308 */ /* 0x000fe40000000800 */
[C---:B------:R-:W-:Y:S05]  /*11c60*/  HMMA.16816.F32 R112, R4.reuse, R24, R112 ;  /* 0x000000180470723c */ /* 0x040fea0000001870 */
[-C--:B------:R-:W-:Y:S01]  /*11c70*/  FFMA.FTZ R24, R193, R45.reuse, -R126 ;  /* 0x0000002dc1187223 */ /* 0x080fe2000001087e */
[-C--:B------:R-:W-:Y:S01]  /*11c80*/  FFMA.FTZ R25, R191, R45.reuse, -R48 ;  /* 0x0000002dbf197223 */ /* 0x080fe20000010830 */
[----:B------:R-:W-:Y:S01]  /*11c90*/  MUFU.EX2 R30, R30 ;  /* 0x0000001e001e7308 */ /* 0x000fe20000000800 */
[C---:B-1----:R-:W-:Y:S07]  /*11ca0*/  HMMA.16816.F32 R92, R4.reuse, R8, R92 ;  /* 0x00000008045c723c */ /* 0x042fee000000185c */
[----:B------:R-:W-:Y:S01]  /*11cb0*/  MUFU.EX2 R24, R24 ;  /* 0x0000001800187308 */ /* 0x000fe20000000800 */
[----:B------:R-:W-:Y:S01]  /*11cc0*/  HMMA.16816.F32 R96, R4, R10, R96 ;  /* 0x0000000a0460723c */ /* 0x000fe20000001860 */
[----:B------:R-:W1:Y:S06]  /*11cd0*/  LDSM.16.MT88.4 R8, [R136+0xd400] ;  /* 0x00d400008808783b */ /* 0x000e6c0000004200 */
[----:B------:R-:W5:Y:S01]  /*11ce0*/  MUFU.EX2 R29, R29 ;  /* 0x0000001d001d7308 */ /* 0x000f620000000800 */
[C---:B---3--:R-:W-:Y:S07]  /*11cf0*/  HMMA.16816.F32 R100, R104.reuse, R12, RZ ;  /* 0x0000000c6864723c */ /* 0x048fee00000018ff */
[----:B------:R-:W-:Y:S01]  /*11d00*/  MUFU.EX2 R25, R25 ;  /* 0x0000001900197308 */ /* 0x000fe20000000800 */
[----:B------:R-:W-:Y:S01]  /*11d10*/  HMMA.16816.F32 R104, R104, R14, RZ ;  /* 0x0000000e6868723c */ /* 0x000fe200000018ff */
[----:B------:R-:W-:Y:S06]  /*11d20*/  LDSM.16.MT88.4 R12, [R136+0xa400] ;  /* 0x00a40000880c783b */ /* 0x000fec0000004200 */
[----:B------:R-:W-:Y:S01]  /*11d30*/  MUFU.EX2 R3, R3 ;  /* 0x0000000300037308 */ /* 0x000fe20000000800 */
[C---:B------:R-:W-:Y:S05]  /*11d40*/  HMMA.16816.F32 R108, R4.reuse, R26, R108 ;  /* 0x0000001a046c723c */ /* 0x040fea000000186c */
[-C--:B------:R-:W-:Y:S01]  /*11d50*/  FFMA.FTZ R27, R187, R45.reuse, -R126 ;  /* 0x0000002dbb1b7223 */ /* 0x080fe2000001087e */
[----:B------:R-:W-:Y:S01]  /*11d60*/  FFMA.FTZ R26, R189, R45, -R48 ;  /* 0x0000002dbd1a7223 */ /* 0x000fe20000010830 */
[----:B------:R-:W-:Y:S01]  /*11d70*/  MUFU.EX2 R134, R134 ;  /* 0x0000008600867308 */ /* 0x000fe20000000800 */
[C---:B------:R-:W-:Y:S07]  /*11d80*/  HMMA.16816.F32 R84, R4.reuse, R16, R84 ;  /* 0x000000100454723c */ /* 0x040fee0000001854 */
[----:B------:R-:W3:Y:S01]  /*11d90*/  MUFU.EX2 R27, R27 ;  /* 0x0000001b001b7308 */ /* 0x000ee20000000800 */
[C---:B------:R-:W-:Y:S01]  /*11da0*/  HMMA.16816.F32 R88, R4.reuse, R18, R88 ;  /* 0x000000120458723c */ /* 0x040fe20000001858 */
[----:B------:R-:W-:Y:S06]  /*11db0*/  LDSM.16.MT88.4 R16, [R138+0xa400] ;  /* 0x00a400008a10783b */ /* 0x000fec0000004200 */
[----:B------:R-:W3:Y:S01]  /*11dc0*/  MUFU.EX2 R26, R26 ;  /* 0x0000001a001a7308 */ /* 0x000ee20000000800 */
[C---:B-1----:R-:W-:Y:S07]  /*11dd0*/  HMMA.16816.F32 R100, R4.reuse, R8, R100 ;  /* 0x000000080464723c */ /* 0x042fee0000001864 */
[----:B------:R-:W-:Y:S01]  /*11de0*/  MUFU.EX2 R149, R149 ;  /* 0x0000009500957308 */ /* 0x000fe20000000800 */
[----:B------:R-:W-:Y:S01]  /*11df0*/  HMMA.16816.F32 R104, R4, R10, R104 ;  /* 0x0000000a0468723c */ /* 0x000fe20000001868 */
[----:B------:R-:W1:Y:S02]  /*11e00*/  LDSM.16.MT88.4 R8, [R138+0x9800] ;  /* 0x009800008a08783b */ /* 0x000e640000004200 */
[----:B--2---:R-:W-:-:S02]  /*11e10*/  F2FP.F16.F32.PACK_AB R4, R36, R37 ;  /* 0x000000252404723e */ /* 0x004fc400000000ff */
[----:B------:R-:W-:Y:S02]  /*11e20*/  F2FP.F16.F32.PACK_AB R5, R35, R38 ;  /* 0x000000262305723e */ /* 0x000fe400000000ff */
[----:B----4-:R-:W-:Y:S01]  /*11e30*/  F2FP.F16.F32.PACK_AB R6, R32, R33 ;  /* 0x000000212006723e */ /* 0x010fe200000000ff */
[----:B------:R-:W-:Y:S01]  /*11e40*/  MUFU.EX2 R132, R132 ;  /* 0x0000008400847308 */ /* 0x000fe20000000800 */
[----:B-----5:R-:W-:-:S07]  /*11e50*/  F2FP.F16.F32.PACK_AB R7, R31, R34 ;  /* 0x000000221f07723e */ /* 0x020fce00000000ff */
[----:B------:R-:W-:Y:S08]  /*11e60*/  MUFU.EX2 R162, R162 ;  /* 0x000000a200a27308 */ /* 0x000ff00000000800 */
[----:B------:R-:W2:Y:S08]  /*11e70*/  MUFU.EX2 R169, R169 ;  /* 0x000000a900a97308 */ /* 0x000eb00000000800 */
[----:B------:R-:W-:Y:S08]  /*11e80*/  MUFU.EX2 R160, R160 ;  /* 0x000000a000a07308 */ /* 0x000ff00000000800 */
[----:B------:R-:W4:Y:S01]  /*11e90*/  MUFU.EX2 R135, R135 ;  /* 0x0000008700877308 */ /* 0x000f220000000800 */
[C---:B-1----:R-:W-:Y:S07]  /*11ea0*/  HMMA.16816.F32 R112, R4.reuse, R8, R112 ;  /* 0x000000080470723c */ /* 0x042fee0000001870 */
[----:B------:R-:W1:Y:S01]  /*11eb0*/  MUFU.EX2 R133, R133 ;  /* 0x0000008500857308 */ /* 0x000e620000000800 */
[C---:B------:R-:W-:Y:S01]  /*11ec0*/  HMMA.16816.F32 R108, R4.reuse, R10, R108 ;  /* 0x0000000a046c723c */ /* 0x040fe2000000186c */
[----:B------:R-:W5:Y:S06]  /*11ed0*/  LDSM.16.MT88.4 R8, [R136+0x9800] ;  /* 0x009800008808783b */ /* 0x000f6c0000004200 */
[----:B------:R-:W-:Y:S08]  /*11ee0*/  MUFU.EX2 R60, R60 ;  /* 0x0000003c003c7308 */ /* 0x000ff00000000800 */
[----:B------:R-:W-:Y:S08]  /*11ef0*/  MUFU.EX2 R171, R171 ;  /* 0x000000ab00ab7308 */ /* 0x000ff00000000800 */
[----:B------:R-:W-:Y:S08]  /*11f00*/  MUFU.EX2 R58, R58 ;  /* 0x0000003a003a7308 */ /* 0x000ff00000000800 */
[----:B------:R-:W-:Y:S08]  /*11f10*/  MUFU.EX2 R59, R59 ;  /* 0x0000003b003b7308 */ /* 0x000ff00000000800 */
[----:B------:R-:W1:Y:S01]  /*11f20*/  MUFU.EX2 R168, R168 ;  /* 0x000000a800a87308 */ /* 0x000e620000000800 */
[C---:B-----5:R-:W-:Y:S07]  /*11f30*/  HMMA.16816.F32 R68, R4.reuse, R8, R68 ;  /* 0x000000080444723c */ /* 0x060fee0000001844 */
[----:B------:R-:W-:Y:S01]  /*11f40*/  MUFU.EX2 R57, R57 ;  /* 0x0000003900397308 */ /* 0x000fe20000000800 */
[C---:B------:R-:W-:Y:S01]  /*11f50*/  HMMA.16816.F32 R72, R4.reuse, R10, R72 ;  /* 0x0000000a0448723c */ /* 0x040fe20000001848 */
[----:B------:R-:W5:Y:S06]  /*11f60*/  LDSM.16.MT88.4 R8, [R138+0xb800] ;  /* 0x00b800008a08783b */ /* 0x000f6c0000004200 */
[----:B------:R-:W-:Y:S08]  /*11f70*/  MUFU.EX2 R49, R49 ;  /* 0x0000003100317308 */ /* 0x000ff00000000800 */
[----:B------:R-:W-:Y:S08]  /*11f80*/  MUFU.EX2 R56, R56 ;  /* 0x0000003800387308 */ /* 0x000ff00000000800 */
[----:B------:R-:W-:Y:S08]  /*11f90*/  MUFU.EX2 R51, R51 ;  /* 0x0000003300337308 */ /* 0x000ff00000000800 */
[----:B------:R-:W-:Y:S08]  /*11fa0*/  MUFU.EX2 R42, R42 ;  /* 0x0000002a002a7308 */ /* 0x000ff00000000800 */
[----:B------:R-:W-:Y:S01]  /*11fb0*/  MUFU.EX2 R122, R122 ;  /* 0x0000007a007a7308 */ /* 0x000fe20000000800 */
[C---:B-----5:R-:W-:Y:S07]  /*11fc0*/  HMMA.16816.F32 R76, R4.reuse, R8, R76 ;  /* 0x00000008044c723c */ /* 0x060fee000000184c */
[----:B------:R-:W-:Y:S01]  /*11fd0*/  MUFU.EX2 R66, R66 ;  /* 0x0000004200427308 */ /* 0x000fe20000000800 */
[C---:B------:R-:W-:Y:S01]  /*11fe0*/  HMMA.16816.F32 R80, R4.reuse, R10, R80 ;  /* 0x0000000a0450723c */ /* 0x040fe20000001850 */
[----:B------:R-:W5:Y:S07]  /*11ff0*/  LDSM.16.MT88.4 R8, [R136+0xb800] ;  /* 0x00b800008808783b */ /* 0x000f6e0000004200 */
[C---:B-----5:R-:W-:Y:S08]  /*12000*/  HMMA.16816.F32 R84, R4.reuse, R8, R84 ;  /* 0x000000080454723c */ /* 0x060ff00000001854 */
[C---:B------:R-:W-:Y:S01]  /*12010*/  HMMA.16816.F32 R88, R4.reuse, R10, R88 ;  /* 0x0000000a0458723c */ /* 0x040fe20000001858 */
[----:B------:R-:W5:Y:S07]  /*12020*/  LDSM.16.MT88.4 R8, [R138+0xd800] ;  /* 0x00d800008a08783b */ /* 0x000f6e0000004200 */
[C---:B-----5:R-:W-:Y:S08]  /*12030*/  HMMA.16816.F32 R92, R4.reuse, R8, R92 ;  /* 0x00000008045c723c */ /* 0x060ff0000000185c */
[C---:B------:R-:W-:Y:S01]  /*12040*/  HMMA.16816.F32 R96, R4.reuse, R10, R96 ;  /* 0x0000000a0460723c */ /* 0x040fe20000001860 */
[----:B------:R-:W5:Y:S07]  /*12050*/  LDSM.16.MT88.4 R8, [R136+0xd800] ;  /* 0x00d800008808783b */ /* 0x000f6e0000004200 */
[C---:B-----5:R-:W-:Y:S08]  /*12060*/  HMMA.16816.F32 R100, R4.reuse, R8, R100 ;  /* 0x000000080464723c */ /* 0x060ff00000001864 */
[----:B------:R-:W-:Y:S01]  /*12070*/  HMMA.16816.F32 R104, R4, R10, R104 ;  /* 0x0000000a0468723c */ /* 0x000fe20000001868 */
[----:B------:R-:W5:Y:S02]  /*12080*/  LDSM.16.MT88.4 R8, [R138+0x9c00] ;  /* 0x009c00008a08783b */ /* 0x000f640000004200 */
[----:B------:R-:W-:-:S02]  /*12090*/  F2FP.F16.F32.PACK_AB R4, R29, R30 ;  /* 0x0000001e1d04723e */ /* 0x000fc400000000ff */
[----:B---3--:R-:W-:Y:S02]  /*120a0*/  F2FP.F16.F32.PACK_AB R5, R27, R28 ;  /* 0x0000001c1b05723e */ /* 0x008fe400000000ff */
[----:B------:R-:W-:Y:S02]  /*120b0*/  F2FP.F16.F32.PACK_AB R6, R25, R26 ;  /* 0x0000001a1906723e */ /* 0x000fe400000000ff */
[----:B------:R-:W-:-:S07]  /*120c0*/  F2FP.F16.F32.PACK_AB R7, R3, R24 ;  /* 0x000000180307723e */ /* 0x000fce00000000ff */
[C---:B-----5:R-:W-:Y:S08]  /*120d0*/  HMMA.16816.F32 R112, R4.reuse, R8, R112 ;  /* 0x000000080470723c */ /* 0x060ff00000001870 */
        /* <DEDUP_REMOVED lines=16> */
[----:B------:R-:W3:Y:S02]  /*121e0*/  LDSM.16.MT88.4 R8, [R138+0xa000] ;  /* 0x00a000008a08783b */ /* 0x000ee40000004200 */
[----:B--2---:R-:W-:-:S02]  /*121f0*/  F2FP.F16.F32.PACK_AB R4, R169, R162 ;  /* 0x000000a2a904723e */ /* 0x004fc400000000ff */
[----:B------:R-:W-:Y:S02]  /*12200*/  F2FP.F16.F32.PACK_AB R5, R149, R134 ;  /* 0x000000869505723e */ /* 0x000fe400000000ff */
[----:B----4-:R-:W-:Y:S02]  /*12210*/  F2FP.F16.F32.PACK_AB R6, R135, R160 ;  /* 0x000000a08706723e */ /* 0x010fe400000000ff */
        /* <DEDUP_REMOVED lines=18> */
[----:B------:R-:W1:Y:S02]  /*12340*/  LDSM.16.MT88.4 R8, [R138+0xc400] ;  /* 0x00c400008a08783b */ /* 0x000e640000004200 */
[-C--:B------:R-:W-:Y:S01]  /*12350*/  FFMA.FTZ R5, R123, R45.reuse, -R48 ;  /* 0x0000002d7b057223 */ /* 0x080fe20000010830 */
[-CC-:B------:R-:W-:Y:S01]  /*12360*/  FFMA.FTZ R123, R52, R45.reuse, -R126.reuse ;  /* 0x0000002d347b7223 */ /* 0x180fe2000001087e */
[----:B------:R-:W-:Y:S01]  /*12370*/  FADD.FTZ R4, R54, R131 ;  /* 0x0000008336047221 */ /* 0x000fe20000010000 */
[-CC-:B------:R-:W-:Y:S01]  /*12380*/  FFMA.FTZ R52, R67, R45.reuse, -R126.reuse ;  /* 0x0000002d43347223 */ /* 0x180fe2000001087e */
[----:B------:R2:W3:Y:S01]  /*12390*/  MUFU.EX2 R64, R5 ;  /* 0x0000000500407308 */ /* 0x0004e20000000800 */
[----:B------:R-:W-:Y:S01]  /*123a0*/  FFMA.FTZ R54, R124, R45, -R126 ;  /* 0x0000002d7c367223 */ /* 0x000fe2000001087e */
[----:B------:R-:W-:Y:S01]  /*123b0*/  FADD.FTZ R65, R65, R4 ;  /* 0x0000000441417221 */ /* 0x000fe20000010000 */
[----:B------:R-:W-:Y:S01]  /*123c0*/  F2FP.F16.F32.PACK_AB R4, R168, R59 ;  /* 0x0000003ba804723e */ /* 0x000fe200000000ff */
[----:B------:R-:W-:Y:S01]  /*123d0*/  FADD.FTZ R124, R119, R128 ;  /* 0x00000080777c7221 */ /* 0x000fe20000010000 */
[-CC-:B------:R-:W-:Y:S01]  /*123e0*/  FFMA.FTZ R67, R63, R45.reuse, -R126.reuse ;  /* 0x0000002d3f437223 */ /* 0x180fe2000001087e */
[-C--:B------:R-:W-:Y:S01]  /*123f0*/  FFMA.FTZ R63, R61, R45.reuse, -R126 ;  /* 0x0000002d3d3f7223 */ /* 0x080fe2000001087e */
[----:B------:R-:W-:Y:S01]  /*12400*/  FADD.FTZ R50, R50, R65 ;  /* 0x0000004132327221 */ /* 0x000fe20000010000 */
[----:B------:R-:W4:Y:S01]  /*12410*/  MUFU.EX2 R123, R123 ;  /* 0x0000007b007b7308 */ /* 0x000f220000000800 */
[-CC-:B------:R-:W-:Y:S01]  /*12420*/  FFMA.FTZ R119, R23, R45.reuse, -R48.reuse ;  /* 0x0000002d17777223 */ /* 0x180fe20000010830 */
[-CC-:B------:R-:W-:Y:S01]  /*12430*/  FFMA.FTZ R65, R22, R45.reuse, -R48.reuse ;  /* 0x0000002d16417223 */ /* 0x180fe20000010830 */
[----:B------:R-:W-:-:S02]  /*12440*/  FFMA.FTZ R48, R20, R45, -R48 ;  /* 0x0000002d14307223 */ /* 0x000fc40000010830 */
[----:B------:R-:W-:Y:S03]  /*12450*/  LDSM.16.MT88.4 R20, [R138+0xc800] ;  /* 0x00c800008a14783b */ /* 0x000fe60000004200 */
[----:B------:R-:W-:Y:S01]  /*12460*/  MUFU.EX2 R61, R125 ;  /* 0x0000007d003d7308 */ /* 0x000fe20000000800 */
[----:B--2---:R-:W-:Y:S02]  /*12470*/  F2FP.F16.F32.PACK_AB R5, R171, R60 ;  /* 0x0000003cab05723e */ /* 0x004fe400000000ff */
[----:B---3--:R-:W-:-:S05]  /*12480*/  F2FP.F16.F32.PACK_AB R6, R64, R57 ;  /* 0x000000394006723e */ /* 0x008fca00000000ff */
[----:B------:R-:W2:Y:S01]  /*12490*/  MUFU.EX2 R52, R52 ;  /* 0x0000003400347308 */ /* 0x000ea20000000800 */
[----:B----4-:R-:W-:-:S07]  /*124a0*/  F2FP.F16.F32.PACK_AB R7, R123, R58 ;  /* 0x0000003a7b07723e */ /* 0x010fce00000000ff */
[C---:B------:R-:W-:Y:S01]  /*124b0*/  HMMA.16816.F32 R112, R4.reuse, R16, R112 ;  /* 0x000000100470723c */ /* 0x040fe20000001870 */
[----:B------:R-:W-:Y:S07]  /*124c0*/  MUFU.EX2 R54, R54 ;  /* 0x0000003600367308 */ /* 0x000fee0000000800 */
[C---:B-1----:R-:W-:Y:S01]  /*124d0*/  HMMA.16816.F32 R76, R4.reuse, R8, R76 ;  /* 0x00000008044c723c */ /* 0x042fe2000000184c */
[----:B------:R-:W-:Y:S07]  /*124e0*/  MUFU.EX2 R63, R63 ;  /* 0x0000003f003f7308 */ /* 0x000fee0000000800 */
[C---:B------:R-:W-:Y:S01]  /*124f0*/  HMMA.16816.F32 R80, R4.reuse, R10, R80 ;  /* 0x0000000a0450723c */ /* 0x040fe20000001850 */
[----:B------:R-:W1:Y:S01]  /*12500*/  LDSM.16.MT88.4 R8, [R136+0xe400] ;  /* 0x00e400008808783b */ /* 0x000e620000004200 */
[----:B------:R-:W-:Y:S06]  /*12510*/  MUFU.EX2 R45, R65 ;  /* 0x00000041002d7308 */ /* 0x000fec0000000800 */
        /* <DEDUP_REMOVED lines=10> */
[----:B------:R-:W-:Y:S07]  /*125c0*/  LDSM.16.MT88.4 R16, [R136+0xc800] ;  /* 0x00c800008810783b */ /* 0x000fee0000004200 */
[C---:B----4-:R-:W-:Y:S08]  /*125d0*/  HMMA.16816.F32 R92, R4.reuse, R12, R92 ;  /* 0x0000000c045c723c */ /* 0x050ff0000000185c */
[----:B------:R-:W-:Y:S03]  /*125e0*/  HMMA.16816.F32 R96, R4, R14, R96 ;  /* 0x0000000e0460723c */ /* 0x000fe60000001860 */
[----:B------:R-:W-:Y:S01]  /*125f0*/  FADD.FTZ R5, R43, R124 ;  /* 0x0000007c2b057221 */ /* 0x000fe20000010000 */
[----:B------:R-:W3:Y:S01]  /*12600*/  LDSM.16.MT88.4 R12, [R138+0xa800] ;  /* 0x00a800008a0c783b */ /* 0x000ee20000004200 */
[----:B------:R-:W4:Y:S01]  /*12610*/  MUFU.EX2 R43, R67 ;  /* 0x00000043002b7308 */ /* 0x000f220000000800 */
[----:B------:R-:W-:Y:S01]  /*12620*/  F2FP.F16.F32.PACK_AB R4, R56, R49 ;  /* 0x000000313804723e */ /* 0x000fe200000000ff */
[----:B------:R-:W-:Y:S01]  /*12630*/  FADD.FTZ R44, R44, R5 ;  /* 0x000000052c2c7221 */ /* 0x000fe20000010000 */
[----:B------:R-:W-:Y:S01]  /*12640*/  FADD.FTZ R5, R47, R50 ;  /* 0x000000322f057221 */ /* 0x000fe20000010000 */
[----:B------:R-:W-:-:S02]  /*12650*/  F2FP.F16.F32.PACK_AB R6, R42, R51 ;  /* 0x000000332a06723e */ /* 0x000fc400000000ff */
[----:B------:R-:W-:Y:S01]  /*12660*/  FADD.FTZ R47, R41, R44 ;  /* 0x0000002c292f7221 */ /* 0x000fe20000010000 */
[----:B------:R-:W-:Y:S01]  /*12670*/  FADD.FTZ R50, R46, R5 ;  /* 0x000000052e327221 */ /* 0x000fe20000010000 */
[----:B--2---:R-:W-:Y:S01]  /*12680*/  F2FP.F16.F32.PACK_AB R5, R52, R61 ;  /* 0x0000003d3405723e */ /* 0x004fe200000000ff */
[----:B------:R-:W-:Y:S01]  /*12690*/  MUFU.EX2 R41, R62 ;  /* 0x0000003e00297308 */ /* 0x000fe20000000800 */
[----:B------:R-:W-:Y:S01]  /*126a0*/  FADD.FTZ R47, R40, R47 ;  /* 0x0000002f282f7221 */ /* 0x000fe20000010000 */
[----:B------:R-:W-:-:S03]  /*126b0*/  FADD.FTZ R50, R39, R50 ;  /* 0x0000003227327221 */ /* 0x000fc60000010000 */
[----:B------:R-:W-:Y:S01]  /*126c0*/  FADD.FTZ R38, R38, R47 ;  /* 0x0000002f26267221 */ /* 0x000fe20000010000 */
[----:B------:R-:W-:Y:S01]  /*126d0*/  FADD.FTZ R37, R37, R50 ;  /* 0x0000003225257221 */ /* 0x000fe20000010000 */
[----:B----4-:R-:W-:Y:S01]  /*126e0*/  F2FP.F16.F32.PACK_AB R7, R43, R54 ;  /* 0x000000362b07723e */ /* 0x010fe200000000ff */
[----:B------:R-:W2:Y:S01]  /*126f0*/  MUFU.EX2 R44, R119 ;  /* 0x00000077002c7308 */ /* 0x000ea20000000800 */
[----:B------:R-:W-:Y:S01]  /*12700*/  FADD.FTZ R35, R35, R38 ;  /* 0x0000002623237221 */ /* 0x000fe20000010000 */
[----:B------:R-:W-:-:S03]  /*12710*/  FADD.FTZ R36, R36, R37 ;  /* 0x0000002524247221 */ /* 0x000fc60000010000 */
[----:B------:R-:W-:Y:S01]  /*12720*/  FADD.FTZ R34, R34, R35 ;  /* 0x0000002322227221 */ /* 0x000fe20000010000 */
[C---:B-1----:R-:W-:Y:S03]  /*12730*/  HMMA.16816.F32 R68, R4.reuse, R8, R68 ;  /* 0x000000080444723c */ /* 0x042fe60000001844 */
[----:B------:R-:W-:Y:S01]  /*12740*/  FADD.FTZ R33, R33, R36 ;  /* 0x0000002421217221 */ /* 0x000fe20000010000 */
[----:B------:R-:W-:Y:S01]  /*12750*/  MUFU.EX2 R46, R53 ;  /* 0x00000035002e7308 */ /* 0x000fe20000000800 */
[----:B------:R-:W-:Y:S02]  /*12760*/  FADD.FTZ R31, R31, R34 ;  /* 0x000000221f1f7221 */ /* 0x000fe40000010000 */
[----:B------:R-:W-:Y:S02]  /*12770*/  FADD.FTZ R33, R32, R33 ;  /* 0x0000002120217221 */ /* 0x000fe40000010000 */
[----:B------:R-:W-:Y:S01]  /*12780*/  FADD.FTZ R28, R28, R31 ;  /* 0x0000001f1c1c7221 */ /* 0x000fe20000010000 */
[----:B------:R-:W-:Y:S01]  /*12790*/  HMMA.16816.F32 R72, R4, R10, R72 ;  /* 0x0000000a0448723c */ /* 0x000fe20000001848 */
[----:B------:R-:W1:Y:S01]  /*127a0*/  LDSM.16.MT88.4 R8, [R138+0xe800] ;  /* 0x00e800008a08783b */ /* 0x000e620000004200 */
[----:B------:R-:W4:Y:S01]  /*127b0*/  MUFU.EX2 R39, R48 ;  /* 0x0000003000277308 */ /* 0x000f220000000800 */
[----:B------:R-:W-:Y:S01]  /*127c0*/  FADD.FTZ R30, R30, R33 ;  /* 0x000000211e1e7221 */ /* 0x000fe20000010000 */
[----:B------:R-:W-:-:S03]  /*127d0*/  FADD.FTZ R27, R27, R28 ;  /* 0x0000001c1b1b7221 */ /* 0x000fc60000010000 */
[----:B------:R-:W-:Y:S01]  /*127e0*/  FADD.FTZ R29, R29, R30 ;  /* 0x0000001e1d1d7221 */ /* 0x000fe20000010000 */
[----:B---3--:R-:W-:Y:S03]  /*127f0*/  HMMA.16816.F32 R112, R4, R12, R112 ;  /* 0x0000000c0470723c */ /* 0x008fe60000001870 */
[----:B------:R-:W-:Y:S01]  /*12800*/  FADD.FTZ R24, R24, R27 ;  /* 0x0000001b18187221 */ /* 0x000fe20000010000 */
[----:B------:R-:W-:-:S03]  /*12810*/  FADD.FTZ R26, R26, R29 ;  /* 0x0000001d1a1a7221 */ /* 0x000fc60000010000 */
[----:B------:R-:W-:Y:S01]  /*12820*/  FADD.FTZ R3, R3, R24 ;  /* 0x0000001803037221 */ /* 0x000fe20000010000 */
[----:B------:R-:W-:Y:S01]  /*12830*/  FADD.FTZ R25, R25, R26 ;  /* 0x0000001a19197221 */ /* 0x000fe20000010000 */
[----:B------:R-:W-:Y:S01]  /*12840*/  HMMA.16816.F32 R108, R4, R14, R108 ;  /* 0x0000000e046c723c */ /* 0x000fe2000000186c */
[----:B------:R-:W3:Y:S02]  /*12850*/  LDSM.16.MT88.4 R12, [R136+0xe800] ;  /* 0x00e80000880c783b */ /* 0x000ee40000004200 */
[----:B------:R-:W-:Y:S01]  /*12860*/  FADD.FTZ R134, R134, R3 ;  /* 0x0000000386867221 */ /* 0x000fe20000010000 */
[----:B------:R-:W-:-:S03]  /*12870*/  FADD.FTZ R162, R162, R25 ;  /* 0x00000019a2a27221 */ /* 0x000fc60000010000 */
[----:B------:R-:W-:Y:S01]  /*12880*/  FADD.FTZ R149, R149, R134 ;  /* 0x0000008695957221 */ /* 0x000fe20000010000 */
        /* <DEDUP_REMOVED lines=8> */
[C---:B------:R-:W-:Y:S08]  /*12910*/  HMMA.16816.F32 R84, R4.reuse, R16, R84 ;  /* 0x000000100454723c */ /* 0x040ff00000001854 */
[C---:B-1----:R-:W-:Y:S08]  /*12920*/  HMMA.16816.F32 R92, R4.reuse, R8, R92 ;  /* 0x00000008045c723c */ /* 0x042ff0000000185c */
[C---:B------:R-:W-:Y:S01]  /*12930*/  HMMA.16816.F32 R96, R4.reuse, R10, R96 ;  /* 0x0000000a0460723c */ /* 0x040fe20000001860 */
[----:B------:R-:W1:Y:S07]  /*12940*/  LDSM.16.MT88.4 R8, [R136+0xac00] ;  /* 0x00ac00008808783b */ /* 0x000e6e0000004200 */
[C---:B---3--:R-:W-:Y:S08]  /*12950*/  HMMA.16816.F32 R100, R4.reuse, R12, R100 ;  /* 0x0000000c0464723c */ /* 0x048ff00000001864 */
[C---:B------:R-:W-:Y:S01]  /*12960*/  HMMA.16816.F32 R104, R4.reuse, R14, R104 ;  /* 0x0000000e0468723c */ /* 0x040fe20000001868 */
[----:B------:R-:W3:Y:S07]  /*12970*/  LDSM.16.MT88.4 R12, [R136+0xcc00] ;  /* 0x00cc0000880c783b */ /* 0x000eee0000004200 */
[----:B------:R-:W-:Y:S03]  /*12980*/  HMMA.16816.F32 R88, R4, R18, R88 ;  /* 0x000000120458723c */ /* 0x000fe60000001858 */
[----:B--2---:R-:W-:Y:S01]  /*12990*/  F2FP.F16.F32.PACK_AB R4, R45, R44 ;  /* 0x0000002c2d04723e */ /* 0x004fe200000000ff */
[----:B------:R-:W2:Y:S01]  /*129a0*/  LDSM.16.MT88.4 R16, [R138+0xcc00] ;  /* 0x00cc00008a10783b */ /* 0x000ea20000004200 */
[----:B------:R-:W-:-:S02]  /*129b0*/  F2FP.F16.F32.PACK_AB R5, R63, R122 ;  /* 0x0000007a3f05723e */ /* 0x000fc400000000ff */
[----:B----4-:R-:W-:Y:S02]  /*129c0*/  F2FP.F16.F32.PACK_AB R6, R39, R46 ;  /* 0x0000002e2706723e */ /* 0x010fe400000000ff */
[----:B------:R-:W-:-:S07]  /*129d0*/  F2FP.F16.F32.PACK_AB R7, R41, R66 ;  /* 0x000000422907723e */ /* 0x000fce00000000ff */
[C---:B-----5:R-:W-:Y:S08]  /*129e0*/  HMMA.16816.F32 R112, R4.reuse, R20, R112 ;  /* 0x000000140470723c */ /* 0x060ff00000001870 */
[C---:B-1----:R-:W-:Y:S08]  /*129f0*/  HMMA.16816.F32 R68, R4.reuse, R8, R68 ;  /* 0x000000080444723c */ /* 0x042ff00000001844 */
[C---:B------:R-:W-:Y:S01]  /*12a00*/  HMMA.16816.F32 R72, R4.reuse, R10, R72 ;  /* 0x0000000a0448723c */ /* 0x040fe20000001848 */
[----:B------:R-:W1:Y:S07]  /*12a10*/  LDSM.16.MT88.4 R8, [R138+0xec00] ;  /* 0x00ec00008a08783b */ /* 0x000e6e0000004200 */
[----:B---3--:R-:W-:Y:S03]  /*12a20*/  HMMA.16816.F32 R84, R4, R12, R84 ;  /* 0x0000000c0454723c */ /* 0x008fe60000001854 */
[----:B------:R-:W-:-:S04]  /*12a30*/  FADD.FTZ R12, R160, R169 ;  /* 0x000000a9a00c7221 */ /* 0x000fc80000010000 */
[----:B------:R-:W-:Y:S01]  /*12a40*/  FADD.FTZ R12, R135, R12 ;  /* 0x0000000c870c7221 */ /* 0x000fe20000010000 */
[----:B--2---:R-:W-:Y:S03]  /*12a50*/  HMMA.16816.F32 R76, R4, R16, R76 ;  /* 0x00000010044c723c */ /* 0x004fe6000000184c */
[----:B------:R-:W-:-:S04]  /*12a60*/  FADD.FTZ R59, R59, R12 ;  /* 0x0000000c3b3b7221 */ /* 0x000fc80000010000 */
[----:B------:R-:W-:Y:S01]  /*12a70*/  FADD.FTZ R168, R168, R59 ;  /* 0x0000003ba8a87221 */ /* 0x000fe20000010000 */
[----:B------:R-:W-:Y:S01]  /*12a80*/  HMMA.16816.F32 R80, R4, R18, R80 ;  /* 0x000000120450723c */ /* 0x000fe20000001850 */
[----:B------:R-:W2:Y:S02]  /*12a90*/  LDSM.16.MT88.4 R16, [R136+0xec00] ;  /* 0x00ec00008810783b */ /* 0x000ea40000004200 */
[----:B------:R-:W-:-:S04]  /*12aa0*/  FADD.FTZ R57, R57, R168 ;  /* 0x000000a839397221 */ /* 0x000fc80000010000 */
[----:B------:R-:W-:Y:S01]  /*12ab0*/  FADD.FTZ R64, R64, R57 ;  /* 0x0000003940407221 */ /* 0x000fe20000010000 */
[----:B------:R-:W-:Y:S03]  /*12ac0*/  HMMA.16816.F32 R108, R4, R22, R108 ;  /* 0x00000016046c723c */ /* 0x000fe6000000186c */
[----:B------:R-:W-:-:S04]  /*12ad0*/  FADD.FTZ R49, R49, R64 ;  /* 0x0000004031317221 */ /* 0x000fc80000010000 */
[----:B------:R-:W-:Y:S01]  /*12ae0*/  FADD.FTZ R56, R56, R49 ;  /* 0x0000003138387221 */ /* 0x000fe20000010000 */
[C---:B------:R-:W-:Y:S08]  /*12af0*/  HMMA.16816.F32 R88, R4.reuse, R14, R88 ;  /* 0x0000000e0458723c */ /* 0x040ff00000001858 */
[----:B-1----:R-:W-:Y:S03]  /*12b00*/  HMMA.16816.F32 R92, R4, R8, R92 ;  /* 0x00000008045c723c */ /* 0x002fe6000000185c */
[----:B------:R-:W-:-:S04]  /*12b10*/  FADD.FTZ R8, R58, R171 ;  /* 0x000000ab3a087221 */ /* 0x000fc80000010000 */
[----:B------:R-:W-:Y:S01]  /*12b20*/  FADD.FTZ R8, R123, R8 ;  /* 0x000000087b087221 */ /* 0x000fe20000010000 */
[----:B------:R-:W-:Y:S03]  /*12b30*/  HMMA.16816.F32 R96, R4, R10, R96 ;  /* 0x0000000a0460723c */ /* 0x000fe60000001860 */
[----:B------:R-:W-:-:S04]  /*12b40*/  FADD.FTZ R3, R61, R8 ;  /* 0x000000083d037221 */ /* 0x000fc80000010000 */
[----:B------:R-:W-:-:S04]  /*12b50*/  FADD.FTZ R3, R52, R3 ;  /* 0x0000000334037221 */ /* 0x000fc80000010000 */
[----:B------:R-:W-:Y:S01]  /*12b60*/  FADD.FTZ R54, R54, R3 ;  /* 0x0000000336367221 */ /* 0x000fe20000010000 */
[----:B------:R-:W-:Y:S01]  /*12b70*/  FADD.FTZ R3, R51, R56 ;  /* 0x0000003833037221 */ /* 0x000fe20000010000 */
[----:B--2---:R-:W-:Y:S03]  /*12b80*/  HMMA.16816.F32 R100, R4, R16, R100 ;  /* 0x000000100464723c */ /* 0x004fe60000001864 */
        /* <DEDUP_REMOVED lines=8> */
[----:B------:R-:W-:-:S03]  /*12c10*/  FADD.FTZ R46, R46, R45 ;  /* 0x0000002d2e2e7221 */ /* 0x000fc60000010000 */
[----:B------:R-:W-:Y:S01]  /*12c20*/  FADD.FTZ R169, R41, R66 ;  /* 0x0000004229a97221 */ /* 0x000fe20000010000 */
[----:B------:R-:W-:Y:S01]  /*12c30*/  FADD.FTZ R160, R39, R46 ;  /* 0x0000002e27a07221 */ /* 0x000fe20000010000 */
[----:B------:R-:W-:Y:S07]  /*12c40*/  @!P0 BRA `(.L_x_1472) ;  /* 0x0000003800d08947 */ /* 0x000fee0003800000 */
[----:B------:R-:W-:Y:S01]  /*12c50*/  ISETP.NE.U32.AND P3, PT, R166, RZ, PT ;  /* 0x000000ffa600720c */ /* 0x000fe20003f65070 */
[----:B------:R-:W-:Y:S02]  /*12c60*/  IMAD.MOV.U32 R123, RZ, RZ, R0 ;  /* 0x000000ffff7b7224 */ /* 0x000fe400078e0000 */
[----:B------:R-:W-:Y:S01]  /*12c70*/  IMAD.MOV.U32 R119, RZ, RZ, R2 ;  /* 0x000000ffff777224 */ /* 0x000fe200078e0002 */
[----:B------:R-:W-:-:S13]  /*12c80*/  ISETP.NE.AND.EX P3, PT, R167, RZ, PT, P3 ;  /* 0x000000ffa700720c */ /* 0x000fda0003f65330 */
.L_x_1479:
        /* <DEDUP_REMOVED lines=47> */
[----:B------:R-:W-:Y:S02]  /*12f80*/  ISETP.NE.AND P1, PT, R9, RZ, PT ;  /* 0x000000ff0900720c */ /* 0x000fe40003f25270 */
[----:B------:R-:W-:Y:S03]  /*12f90*/  LOP3.LUT R3, RZ, R9, RZ, 0x33, !PT ;  /* 0x00000009ff037212 */ /* 0x000fe600078e33ff */
[----:B------:R-:W-:Y:S04]  /*12fa0*/  @P5 VIADD R7, R7, 0x1 ;  /* 0x0000000107075836 */ /* 0x000fe80000000000 */
        /* <DEDUP_REMOVED lines=27> */
.L_x_1474:
[----:B------:R-:W-:Y:S05]  /*13160*/  BSYNC.RECONVERGENT B0 ;  /* 0x0000000000007941 */ /* 0x000fea0003800200 */
.L_x_1473:
[-C--:B------:R-:W-:Y:S01]  /*13170*/  ISETP.GE.AND P2, PT, R118, R157.reuse, PT ;  /* 0x0000009d7600720c */ /* 0x080fe20003f46270 */
[----:B------:R-:W1:Y:S01]  /*13180*/  S2UR UR6, SR_CgaCtaId ;  /* 0x00000000000679c3 */ /* 0x000e620000008800 */
[----:B------:R-:W-:Y:S01]  /*13190*/  IMAD.SHL.U32 R5, R153, 0x8, RZ ;  /* 0x0000000899057824 */ /* 0x000fe200078e00ff */
[-C--:B------:R-:W-:Y:S01]  /*131a0*/  ISETP.GE.AND P1, PT, R117, R157.reuse, PT ;  /* 0x0000009d7500720c */ /* 0x080fe20003f26270 */
[----:B------:R-:W-:Y:S01]  /*131b0*/  UMOV UR7, 0x400 ;  /* 0x0000040000077882 */ /* 0x000fe20000000000 */
[----:B------:R-:W-:Y:S01]  /*131c0*/  ISETP.GE.AND P0, PT, R116, R157, PT ;  /* 0x0000009d7400720c */ /* 0x000fe20003f06270 */
[----:B------:R-:W-:Y:S01]  /*131d0*/  VIADD R155, R155, 0xffffffff ;  /* 0xffffffff9b9b7836 */ /* 0x000fe20000000000 */
[C---:B------:R-:W-:Y:S01]  /*131e0*/  LOP3.LUT R0, R5.reuse, 0xc0, RZ, 0xc0, !PT ;  /* 0x000000c005007812 */ /* 0x040fe200078ec0ff */
[----:B------:R-:W-:Y:S01]  /*131f0*/  BSSY.RECONVERGENT B1, `(.L_x_1475) ;  /* 0x000017e000017945 */ /* 0x000fe20003800200 */
[----:B------:R-:W-:Y:S02]  /*13200*/  LOP3.LUT R118, R5, 0x18, RZ, 0xc0, !PT ;  /* 0x0000001805767812 */ /* 0x000fe400078ec0ff */
[----:B------:R-:W-:Y:S02]  /*13210*/  LOP3.LUT R3, R0, 0x18, R153, 0xf8, !PT ;  /* 0x0000001800037812 */ /* 0x000fe400078ef899 */
[----:B------:R-:W-:Y:S01]  /*13220*/  @!PT LDS RZ, [RZ] ;  /* 0x00000000fffff984 */ /* 0x000fe20000000800 */
[----:B------:R-:W-:Y:S01]  /*13230*/  @!PT LDS RZ, [RZ] ;  /* 0x00000000fffff984 */ /* 0x000fe20000000800 */
[----:B------:R-:W-:Y:S01]  /*13240*/  @!PT LDS RZ, [RZ] ;  /* 0x00000000fffff984 */ /* 0x000fe20000000800 */
[----:B------:R2:W-:Y:S01]  /*13250*/  @!P2 LDGSTS.E.BYPASS.LTC128B.128 [R159+0x9000], desc[UR4][R150.64] ;  /* 0x09000000969fafae */ /* 0x0005e2000b981a04 */
[C---:B------:R-:W-:Y:S02]  /*13260*/  SHF.L.U64.HI R2, R144.reuse, 0x6, R145 ;  /* 0x0000000690027819 */ /* 0x040fe40000010291 */
[----:B------:R-:W-:Y:S01]  /*13270*/  LOP3.LUT R0, R3, R118, RZ, 0x3c, !PT ;  /* 0x0000007603007212 */ /* 0x000fe200078e3cff */
[----:B------:R2:W-:Y:S01]  /*13280*/  @P2 STS.128 [R159+0x9000], RZ ;  /* 0x009000ff9f002388 */ /* 0x0005e20000000c00 */
[----:B------:R-:W-:Y:S02]  /*13290*/  IMAD.SHL.U32 R3, R144, 0x40, RZ ;  /* 0x0000004090037824 */ /* 0x000fe400078e00ff */
[----:B------:R-:W-:Y:S01]  /*132a0*/  LOP3.LUT R0, R0, 0x1f20, R5, 0xf8, !PT ;  /* 0x00001f2000007812 */ /* 0x000fe200078ef805 */
[----:B------:R-:W-:Y:S02]  /*132b0*/  @!P0 IMAD.MOV.U32 R8, RZ, RZ, R150 ;  /* 0x000000ffff088224 */ /* 0x000fe400078e0096 */
[--C-:B------:R-:W-:Y:S01]  /*132c0*/  @!P0 IMAD.MOV.U32 R9, RZ, RZ, R151.reuse ;  /* 0x000000ffff098224 */ /* 0x100fe200078e0097 */
[C---:B------:R-:W-:Y:S01]  /*132d0*/  IADD3 R6, P4, PT, R3.reuse, R150, RZ ;  /* 0x0000009603067210 */ /* 0x040fe20007f9e0ff */
[----:B-1----:R-:W-:Y:S03]  /*132e0*/  ULEA UR6, UR6, UR7, 0x18 ;  /* 0x0000000706067291 */ /* 0x002fe6000f8ec0ff */
[C---:B------:R-:W-:Y:S01]  /*132f0*/  IADD3 R4, P5, PT, R3.reuse, R6, RZ ;  /* 0x0000000603047210 */ /* 0x040fe20007fbe0ff */
[C---:B------:R-:W-:Y:S03]  /*13300*/  IMAD.X R7, R2.reuse, 0x1, R151, P4 ;  /* 0x0000000102077824 */ /* 0x040fe600020e0697 */
[----:B------:R-:W-:Y:S01]  /*13310*/  IADD3 R12, P4, PT, R3, R4, RZ ;  /* 0x00000004030c7210 */ /* 0x000fe20007f9e0ff */
[C---:B------:R-:W-:Y:S04]  /*13320*/  IMAD.X R5, R2.reuse, 0x1, R7, P5 ;  /* 0x0000000102057824 */ /* 0x040fe800028e0607 */
[----:B------:R-:W-:Y:S01]  /*13330*/  IMAD.X R13, R2, 0x1, R5, P4 ;  /* 0x00000001020d7824 */ /* 0x000fe200020e0605 */
[----:B------:R-:W-:Y:S02]  /*13340*/  ISETP.GT.AND P4, PT, R155, R146, PT ;  /* 0x000000929b00720c */ /* 0x000fe40003f84270 */
[----:B--2---:R-:W-:Y:S05]  /*13350*/  LEA R159, R0, UR6, 0x1 ;  /* 0x00000006009f7c11 */ /* 0x004fea000f8e08ff */
        /* <DEDUP_REMOVED lines=56> */
[----:B-1----:R-:W2:Y:S04]  /*136e0*/  LDSM.16.M88.4 R8, [R140+0x3000] ;  /* 0x003000008c08783b */ /* 0x002ea80000000200 */
[----:B------:R-:W3:Y:S04]  /*136f0*/  LDSM.16.M88.4 R16, [R140+0x3400] ;  /* 0x003400008c10783b */ /* 0x000ee80000000200 */
[----:B------:R-:W1:Y:S04]  /*13700*/  LDSM.16.M88.4 R24, [R140+0x3800] ;  /* 0x003800008c18783b */ /* 0x000e680000000200 */
[----:B------:R-:W0:Y:S04]  /*13710*/  LDGDEPBAR ;  /* 0x00000000000079af */ /* 0x000e280000000000 */
[----:B------:R-:W4:Y:S04]  /*13720*/  LDSM.16.M88.4 R32, [R140+0x3c00] ;  /* 0x003c00008c20783b */ /* 0x000f280000000200 */
[----:B------:R-:W5:Y:S04]  /*13730*/  LDSM.16.M88.4 R40, [R140+0x4000] ;  /* 0x004000008c28783b */ /* 0x000f680000000200 */
[----:B------:R-:W5:Y:S04]  /*13740*/  LDSM.16.M88.4 R48, [R140+0x4400] ;  /* 0x004400008c30783b */ /* 0x000f680000000200 */
[----:B------:R-:W5:Y:S04]  /*13750*/  LDSM.16.M88.4 R56, [R140+0x4800] ;  /* 0x004800008c38783b */ /* 0x000f680000000200 */
[----:B------:R-:W5:Y:S04]  /*13760*/  LDSM.16.M88.4 R64, [R140+0x4c00] ;  /* 0x004c00008c40783b */ /* 0x000f680000000200 */
[----:B------:R-:W-:Y:S01]  /*13770*/  LDSM.16.M88.4 R128, [R139] ;  /* 0x000000008b80783b */ /* 0x000fe20000000200 */
[C---:B--2---:R-:W-:Y:S03]  /*13780*/  HMMA.16816.F32 R4, R124.reuse, R8, RZ ;  /* 0x000000087c04723c */ /* 0x044fe600000018ff */
[----:B------:R-:W2:Y:S05]  /*13790*/  LDSM.16.M88.4 R132, [R137+0x3000] ;  /* 0x003000008984783b */ /* 0x000eaa0000000200 */
[C---:B------:R-:W-:Y:S08]  /*137a0*/  HMMA.16816.F32 R8, R124.reuse, R10, RZ ;  /* 0x0000000a7c08723c */ /* 0x040ff000000018ff */
[C---:B---3--:R-:W-:Y:S08]  /*137b0*/  HMMA.16816.F32 R12, R124.reuse, R16, RZ ;  /* 0x000000107c0c723c */ /* 0x048ff000000018ff */
[C---:B------:R-:W-:Y:S08]  /*137c0*/  HMMA.16816.F32 R16, R124.reuse, R18, RZ ;  /* 0x000000127c10723c */ /* 0x040ff000000018ff */
[C---:B-1----:R-:W-:Y:S08]  /*137d0*/  HMMA.16816.F32 R20, R124.reuse, R24, RZ ;  /* 0x000000187c14723c */ /* 0x042ff000000018ff */
        /* <DEDUP_REMOVED lines=158> */
[----:B------:R-:W1:Y:S01]  /*141c0*/  I2F.RP R0, R124 ;  /* 0x0000007c00007306 */ /* 0x000e620000209400 */
[-C--:B------:R-:W-:Y:S02]  /*141d0*/  LOP3.LUT R126, R126, R129.reuse, RZ, 0x3c, !PT ;  /* 0x000000817e7e7212 */ /* 0x080fe400078e3cff */
        /* <DEDUP_REMOVED lines=8> */
[----:B------:R-:W-:Y:S04]  /*14260*/  IMAD R127, R127, R124, RZ ;  /* 0x0000007c7f7f7224 */ /* 0x000fe800078e02ff */
[----:B------:R-:W-:Y:S02]  /*14270*/  IMAD.HI.U32 R127, R131, R127, R130 ;  /* 0x0000007f837f7227 */ /* 0x000fe400078e0082 */
[----:B------:R-:W2:Y:S04]  /*14280*/  LD.E.64 R130, desc[UR4][R120.64+0x38] ;  /* 0x0000380478827980 */ /* 0x000ea8000c101b00 */
        /* <DEDUP_REMOVED lines=43> */
.L_x_1478:
[----:B------:R-:W-:Y:S05]  /*14540*/  BSYNC.RECONVERGENT B0 ;  /* 0x0000000000007941 */ /* 0x000fea0003800200 */
.L_x_1477:
        /* <DEDUP_REMOVED lines=72> */
.L_x_1476:
[----:B------:R-:W-:Y:S05]  /*149d0*/  BSYNC.RECONVERGENT B1 ;  /* 0x0000000000017941 */ /* 0x000fea0003800200 */
.L_x_1475:
        /* <DEDUP_REMOVED lines=34> */
[----:B------:R-:W1:Y:S08]  /*14c00*/  SHFL.BFLY PT, R0, R127, 0x2, 0x1f ;  /* 0x0c401f007f007f89 */ /* 0x000e7000000e0000 */
        /* <DEDUP_REMOVED lines=28> */
[--C-:B------:R-:W-:Y:S01]  /*14dd0*/  FFMA.FTZ R129, R7, R3, -R128.reuse ;  /* 0x0000000307817223 */ /* 0x100fe20000010880 */
        /* <DEDUP_REMOVED lines=35> */
[----:B------:R-:W-:Y:S01]  /*15010*/  MUFU.EX2 R162, R162 ;  /* 0x000000a200a27308 */ /* 0x000fe20000000800 */
        /* <DEDUP_REMOVED lines=16> */
[----:B------:R-:W-:Y:S01]  /*15120*/  FMUL.FTZ R101, R119, R101 ;  /* 0x0000006577657220 */ /* 0x000fe20000410000 */
[-CC-:B------:R-:W-:Y:S01]  /*15130*/  FFMA.FTZ R171, R14, R3.reuse, -R128.reuse ;  /* 0x000000030eab7223 */ /* 0x180fe20000010880 */
[--C-:B------:R-:W-:Y:S01]  /*15140*/  FFMA.FTZ R170, R15, R3, -R128.reuse ;  /* 0x000000030faa7223 */ /* 0x100fe20000010880 */
[C---:B------:R-:W-:Y:S01]  /*15150*/  FMUL.FTZ R14, R122.reuse, R106 ;  /* 0x0000006a7a0e7220 */ /* 0x040fe20000410000 */
[----:B------:R-:W-:Y:S01]  /*15160*/  FMUL.FTZ R15, R122, R107 ;  /* 0x0000006b7a0f7220 */ /* 0x000fe20000410000 */
[----:B------:R-:W-:Y:S01]  /*15170*/  FMUL.FTZ R12, R119, R104 ;  /* 0x00000068770c7220 */ /* 0x000fe20000410000 */
[-C--:B------:R-:W-:Y:S03]  /*15180*/  FFMA.FTZ R35, R35, R3.reuse, -R128 ;  /* 0x0000000323237223 */ /* 0x080fe60000010880 */
[----:B------:R-:W5:Y:S01]  /*15190*/  MUFU.EX2 R134, R134 ;  /* 0x0000008600867308 */ /* 0x000f620000000800 */
[----:B---3--:R-:W-:Y:S01]  /*151a0*/  F2FP.F16.F32.PACK_AB R112, R123, R162 ;  /* 0x000000a27b70723e */ /* 0x008fe200000000ff */
[----:B------:R-:W-:Y:S01]  /*151b0*/  FFMA.FTZ R162, R119, R160, R162 ;  /* 0x000000a077a27223 */ /* 0x000fe200000100a2 */
[-C--:B------:R-:W-:Y:S01]  /*151c0*/  FFMA.FTZ R160, R39, R3.reuse, -R128 ;  /* 0x0000000327a07223 */ /* 0x080fe20000010880 */
[-C--:B------:R-:W-:Y:S01]  /*151d0*/  FFMA.FTZ R39, R45, R3.reuse, -R130 ;  /* 0x000000032d277223 */ /* 0x080fe20000010882 */
[-C--:B------:R-:W-:Y:S01]  /*151e0*/  FFMA.FTZ R54, R54, R3.reuse, -R128 ;  /* 0x0000000336367223 */ /* 0x080fe20000010880 */
[----:B------:R-:W-:Y:S01]  /*151f0*/  FADD.FTZ R149, R123, R162 ;  /* 0x000000a27b957221 */ /* 0x000fe20000010000 */
[--C-:B------:R-:W-:Y:S03]  /*15200*/  FFMA.FTZ R162, R41, R3, -R130.reuse ;  /* 0x0000000329a27223 */ /* 0x100fe60000010882 */
[----:B------:R-:W-:Y:S01]  /*15210*/  MUFU.EX2 R168, R168 ;  /* 0x000000a800a87308 */ /* 0x000fe20000000800 */
[C---:B----4-:R-:W-:Y:S01]  /*15220*/  F2FP.F16.F32.PACK_AB R113, R129.reuse, R135 ;  /* 0x000000878171723e */ /* 0x050fe200000000ff */
[--C-:B------:R-:W-:Y:S01]  /*15230*/  FFMA.FTZ R41, R56, R3, -R130.reuse ;  /* 0x0000000338297223 */ /* 0x100fe20000010882 */
[----:B------:R-:W-:Y:S01]  /*15240*/  FFMA.FTZ R135, R122, R169, R135 ;  /* 0x000000a97a877223 */ /* 0x000fe20000010087 */
[-CC-:B------:R-:W-:Y:S01]  /*15250*/  FFMA.FTZ R122, R28, R3.reuse, -R130.reuse ;  /* 0x000000031c7a7223 */ /* 0x180fe20000010882 */
[-CC-:B------:R-:W-:Y:S01]  /*15260*/  FFMA.FTZ R169, R44, R3.reuse, -R130.reuse ;  /* 0x000000032ca97223 */ /* 0x180fe20000010882 */
[-C--:B------:R-:W-:Y:S01]  /*15270*/  FFMA.FTZ R123, R32, R3.reuse, -R130 ;  /* 0x00000003207b7223 */ /* 0x080fe20000010882 */
[----:B------:R-:W-:Y:S03]  /*15280*/  FADD.FTZ R135, R129, R135 ;  /* 0x0000008781877221 */ /* 0x000fe60000010000 */
[----:B------:R-:W3:Y:S01]  /*15290*/  MUFU.EX2 R171, R171 ;  /* 0x000000ab00ab7308 */ /* 0x000ee20000000800 */
[----:B-----5:R-:W-:Y:S01]  /*152a0*/  F2FP.F16.F32.PACK_AB R115, R133, R134 ;  /* 0x000000868573723e */ /* 0x020fe200000000ff */
[-C--:B------:R-:W-:Y:S01]  /*152b0*/  FFMA.FTZ R129, R30, R3.reuse, -R128 ;  /* 0x000000031e817223 */ /* 0x080fe20000010880 */
[----:B------:R-:W-:Y:S01]  /*152c0*/  FADD.FTZ R32, R134, R135 ;  /* 0x0000008786207221 */ /* 0x000fe20000010000 */
[-CC-:B------:R-:W-:Y:S01]  /*152d0*/  FFMA.FTZ R134, R36, R3.reuse, -R130.reuse ;  /* 0x0000000324867223 */ /* 0x180fe20000010882 */
[-CC-:B------:R-:W-:Y:S01]  /*152e0*/  FFMA.FTZ R36, R49, R3.reuse, -R130.reuse ;  /* 0x0000000331247223 */ /* 0x180fe20000010882 */
[-C--:B------:R-:W-:Y:S01]  /*152f0*/  FFMA.FTZ R135, R40, R3.reuse, -R130 ;  /* 0x0000000328877223 */ /* 0x080fe20000010882 */
[----:B------:R-:W-:Y:S01]  /*15300*/  FADD.FTZ R32, R133, R32 ;  /* 0x0000002085207221 */ /* 0x000fe20000010000 */
[C---:B--2---:R-:W-:Y:S02]  /*15310*/  HMMA.16816.F32 R4, R112.reuse, R124, R4 ;  /* 0x0000007c7004723c */ /* 0x044fe40000001804 */
[----:B------:R-:W2:Y:S03]  /*15320*/  MUFU.EX2 R170, R170 ;  /* 0x000000aa00aa7308 */ /* 0x000ea60000000800 */
[-C--:B------:R-:W-:Y:S01]  /*15330*/  FFMA.FTZ R124, R31, R3.reuse, -R128 ;  /* 0x000000031f7c7223 */ /* 0x080fe20000010880 */
[-C--:B------:R-:W-:Y:S01]  /*15340*/  FFMA.FTZ R40, R57, R3.reuse, -R130 ;  /* 0x0000000339287223 */ /* 0x080fe20000010882 */
[-C--:B------:R-:W-:Y:S01]  /*15350*/  FFMA.FTZ R133, R38, R3.reuse, -R128 ;  /* 0x0000000326857223 */ /* 0x080fe20000010880 */
[C---:B------:R-:W-:Y:S04]  /*15360*/  HMMA.16816.F32 R8, R112.reuse, R126, R8 ;  /* 0x0000007e7008723c */ /* 0x040fe80000001808 */
[----:B------:R-:W-:Y:S01]  /*15370*/  MUFU.EX2 R57, R41 ;  /* 0x0000002900397308 */ /* 0x000fe20000000800 */
[-CC-:B------:R-:W-:Y:S01]  /*15380*/  FFMA.FTZ R38, R48, R3.reuse, -R130.reuse ;  /* 0x0000000330267223 */ /* 0x180fe20000010882 */
[--C-:B------:R-:W-:Y:S01]  /*15390*/  FFMA.FTZ R127, R13, R3, -R130.reuse ;  /* 0x000000030d7f7223 */ /* 0x100fe20000010882 */
[----:B------:R-:W-:Y:S01]  /*153a0*/  FMUL.FTZ R13, R119, R105 ;  /* 0x00000069770d7220 */ /* 0x000fe20000410000 */
[-CC-:B------:R-:W-:Y:S01]  /*153b0*/  FFMA.FTZ R119, R29, R3.reuse, -R130.reuse ;  /* 0x000000031d777223 */ /* 0x180fe20000010882 */
[----:B------:R-:W-:Y:S01]  /*153c0*/  LDSM.16.MT88.4 R104, [R138+0x9400] ;  /* 0x009400008a68783b */ /* 0x000fe20000004200 */
[C---:B-1----:R-:W-:Y:S04]  /*153d0*/  HMMA.16816.F32 R68, R112.reuse, R108, R68 ;  /* 0x0000006c7044723c */ /* 0x042fe80000001844 */
[----:B------:R-:W-:Y:S01]  /*153e0*/  MUFU.EX2 R48, R39 ;  /* 0x0000002700307308 */ /* 0x000fe20000000800 */
[-C--:B------:R-:W-:Y:S01]  /*153f0*/  FFMA.FTZ R126, R33, R3.reuse, -R130 ;  /* 0x00000003217e7223 */ /* 0x080fe20000010882 */
[-CC-:B------:R-:W-:Y:S01]  /*15400*/  FFMA.FTZ R125, R34, R3.reuse, -R128.reuse ;  /* 0x00000003227d7223 */ /* 0x180fe20000010880 */
[----:B------:R-:W-:Y:S01]  /*15410*/  FADD.FTZ R34, R132, R149 ;  /* 0x0000009584227221 */ /* 0x000fe20000010000 */
[-C--:B------:R-:W-:Y:S01]  /*15420*/  FFMA.FTZ R149, R42, R3.reuse, -R128 ;  /* 0x000000032a957223 */ /* 0x080fe20000010880 */
[----:B------:R-:W-:Y:S01]  /*15430*/  LDSM.16.MT88.4 R28, [R136+0x9c00] ;  /* 0x009c0000881c783b */ /* 0x000fe20000004200 */
[C---:B------:R-:W-:Y:S04]  /*15440*/  HMMA.16816.F32 R72, R112.reuse, R110, R72 ;  /* 0x0000006e7048723c */ /* 0x040fe80000001848 */
[----:B------:R-:W1:Y:S01]  /*15450*/  MUFU.EX2 R127, R127 ;  /* 0x0000007f007f7308 */ /* 0x000e620000000800 */
[----:B------:R-:W-:Y:S01]  /*15460*/  FADD.FTZ R33, R131, R34 ;  /* 0x0000002283217221 */ /* 0x000fe20000010000 */
[-C--:B------:R-:W-:Y:S01]  /*15470*/  FFMA.FTZ R34, R43, R3.reuse, -R128 ;  /* 0x000000032b227223 */ /* 0x080fe20000010880 */
[-CC-:B------:R-:W-:Y:S01]  /*15480*/  FFMA.FTZ R43, R52, R3.reuse, -R130.reuse ;  /* 0x00000003342b7223 */ /* 0x180fe20000010882 */
[-CC-:B------:R-:W-:Y:S01]  /*15490*/  FFMA.FTZ R42, R53, R3.reuse, -R130.reuse ;  /* 0x00000003352a7223 */ /* 0x180fe20000010882 */
[----:B------:R-:W4:Y:S01]  /*154a0*/  LDSM.16.MT88.4 R108, [R138+0xb000] ;  /* 0x00b000008a6c783b */ /* 0x000f220000004200 */
[-C--:B------:R-:W-:Y:S04]  /*154b0*/  FFMA.FTZ R131, R37, R3.reuse, -R130 ;  /* 0x0000000325837223 */ /* 0x080fe80000010882 */
[----:B------:R-:W-:Y:S01]  /*154c0*/  MUFU.EX2 R132, R35 ;  /* 0x0000002300847308 */ /* 0x000fe20000000800 */
[----:B---3--:R-:W-:Y:S01]  /*154d0*/  FADD.FTZ R37, R171, R32 ;  /* 0x00000020ab257221 */ /* 0x008fe20000010000 */
[-CC-:B------:R-:W-:Y:S01]  /*154e0*/  FFMA.FTZ R55, R55, R3.reuse, -R128.reuse ;  /* 0x0000000337377223 */ /* 0x180fe20000010880 */
[-CC-:B------:R-:W-:Y:S01]  /*154f0*/  FFMA.FTZ R58, R58, R3.reuse, -R128.reuse ;  /* 0x000000033a3a7223 */ /* 0x180fe20000010880 */
[-CC-:B------:R-:W-:Y:S01]  /*15500*/  FFMA.FTZ R59, R59, R3.reuse, -R128.reuse ;  /* 0x000000033b3b7223 */ /* 0x180fe20000010880 */
[----:B--2---:R-:W-:Y:S01]  /*15510*/  FADD.FTZ R37, R170, R37 ;  /* 0x00000025aa257221 */ /* 0x004fe20000010000 */
[-CC-:B------:R-:W-:Y:S01]  /*15520*/  FFMA.FTZ R46, R46, R3.reuse, -R128.reuse ;  /* 0x000000032e2e7223 */ /* 0x180fe20000010880 */
[-CC-:B------:R-:W-:Y:S03]  /*15530*/  FFMA.FTZ R47, R47, R3.reuse, -R128.reuse ;  /* 0x000000032f2f7223 */ /* 0x180fe60000010880 */
[----:B------:R2:W-:Y:S01]  /*15540*/  MUFU.EX2 R44, R34 ;  /* 0x00000022002c7308 */ /* 0x0005e20000000800 */
[-CC-:B------:R-:W-:Y:S01]  /*15550*/  FFMA.FTZ R50, R50, R3.reuse, -R128.reuse ;  /* 0x0000000332327223 */ /* 0x180fe20000010880 */
[-C--:B------:R-:W-:Y:S01]  /*15560*/  FFMA.FTZ R51, R51, R3.reuse, -R128 ;  /* 0x0000000333337223 */ /* 0x080fe20000010880 */
[-CC-:B------:R-:W-:Y:S01]  /*15570*/  FFMA.FTZ R60, R60, R3.reuse, -R130.reuse ;  /* 0x000000033c3c7223 */ /* 0x180fe20000010882 */
[-CC-:B------:R-:W-:Y:S01]  /*15580*/  FFMA.FTZ R61, R61, R3.reuse, -R130.reuse ;  /* 0x000000033d3d7223 */ /* 0x180fe20000010882 */
[-C--:B------:R-:W-:Y:S01]  /*15590*/  FFMA.FTZ R64, R64, R3.reuse, -R130 ;  /* 0x0000000340407223 */ /* 0x080fe20000010882 */
[-CC-:B------:R-:W-:Y:S01]  /*155a0*/  FFMA.FTZ R63, R63, R3.reuse, -R128.reuse ;  /* 0x000000033f3f7223 */ /* 0x180fe20000010880 */
[-C--:B------:R-:W-:Y:S03]  /*155b0*/  FFMA.FTZ R66, R66, R3.reuse, -R128 ;  /* 0x0000000342427223 */ /* 0x080fe60000010880 */
[----:B------:R-:W-:Y:S01]  /*155c0*/  MUFU.EX2 R49, R38 ;  /* 0x0000002600317308 */ /* 0x000fe20000000800 */
[----:B------:R-:W-:Y:S09]  /*155d0*/  ISETP.GT.AND P0, PT, R155, R146, PT ;  /* 0x000000929b00720c */ /* 0x000ff20003f04270 */
[----:B------:R-:W-:Y:S10]  /*155e0*/  MUFU.EX2 R52, R36 ;  /* 0x0000002400347308 */ /* 0x000ff40000000800 */
[----:B------:R-:W-:Y:S01]  /*155f0*/  MUFU.EX2 R53, R43 ;  /* 0x0000002b00357308 */ /* 0x000fe20000000800 */
[C---:B----4-:R-:W-:Y:S09]  /*15600*/  HMMA.16816.F32 R76, R112.reuse, R108, R76 ;  /* 0x0000006c704c723c */ /* 0x050ff2000000184c */
[----:B------:R-:W-:Y:S01]  /*15610*/  MUFU.EX2 R56, R42 ;  /* 0x0000002a00387308 */ /* 0x000fe20000000800 */
[C---:B------:R-:W-:Y:S01]  /*15620*/  HMMA.16816.F32 R80, R112.reuse, R110, R80 ;  /* 0x0000006e7050723c */ /* 0x040fe20000001850 */
[----:B------:R-:W3:Y:S08]  /*15630*/  LDSM.16.MT88.4 R108, [R136+0xb000] ;  /* 0x00b00000886c783b */ /* 0x000ef00000004200 */
[----:B------:R-:W-:Y:S10]  /*15640*/  MUFU.EX2 R54, R54 ;  /* 0x0000003600367308 */ /* 0x000ff40000000800 */
[----:B------:R-:W-:Y:S10]  /*15650*/  MUFU.EX2 R55, R55 ;  /* 0x0000003700377308 */ /* 0x000ff40000000800 */
[----:B------:R-:W-:Y:S10]  /*15660*/  MUFU.EX2 R58, R58 ;  /* 0x0000003a003a7308 */ /* 0x000ff40000000800 */
[----:B------:R-:W-:Y:S10]  /*15670*/  MUFU.EX2 R59, R59 ;  /* 0x0000003b003b7308 */ /* 0x000ff40000000800 */
[----:B------:R-:W-:Y:S01]  /*15680*/  MUFU.EX2 R122, R122 ;  /* 0x0000007a007a7308 */ /* 0x000fe20000000800 */
[C---:B---3--:R-:W-:Y:S09]  /*15690*/  HMMA.16816.F32 R84, R112.reuse, R108, R84 ;  /* 0x0000006c7054723c */ /* 0x048ff20000001854 */
        /* <DEDUP_REMOVED lines=19> */
[--C-:B------:R-:W-:Y:S01]  /*157d0*/  FFMA.FTZ R108, R17, R3, -R130.reuse ;  /* 0x00000003116c7223 */ /* 0x100fe20000010882 */
[----:B------:R-:W-:Y:S01]  /*157e0*/  F2FP.F16.F32.PACK_AB R17, R170, R171 ;  /* 0x000000abaa11723e */ /* 0x000fe200000000ff */
[-C--:B------:R-:W-:Y:S01]  /*157f0*/  FFMA.FTZ R109, R16, R3.reuse, -R130 ;  /* 0x00000003106d7223 */ /* 0x080fe20000010882 */
[----:B-1----:R-:W-:Y:S01]  /*15800*/  F2FP.F16.F32.PACK_AB R16, R127, R168 ;  /* 0x000000a87f10723e */ /* 0x002fe200000000ff */
[----:B------:R-:W-:Y:S01]  /*15810*/  FADD.FTZ R168, R168, R33 ;  /* 0x00000021a8a87221 */ /* 0x000fe20000010000 */
[----:B------:R-:W-:Y:S04]  /*15820*/  HMMA.16816.F32 R12, R112, R110, R12 ;  /* 0x0000006e700c723c */ /* 0x000fe8000000180c */
[----:B------:R-:W-:Y:S01]  /*15830*/  MUFU.EX2 R108, R108 ;  /* 0x0000006c006c7308 */ /* 0x000fe20000000800 */
[----:B--2---:R-:W-:Y:S01]  /*15840*/  LDSM.16.MT88.4 R32, [R138+0xc000] ;  /* 0x00c000008a20783b */ /* 0x004fe20000004200 */
[-CC-:B------:R-:W-:Y:S01]  /*15850*/  FFMA.FTZ R114, R18, R3.reuse, -R128.reuse ;  /* 0x0000000312727223 */ /* 0x180fe20000010880 */
[-C--:B------:R-:W-:Y:S01]  /*15860*/  FFMA.FTZ R111, R19, R3.reuse, -R128 ;  /* 0x00000003136f7223 */ /* 0x080fe20000010880 */
[-CC-:B------:R-:W-:Y:S01]  /*15870*/  FFMA.FTZ R115, R20, R3.reuse, -R130.reuse ;  /* 0x0000000314737223 */ /* 0x180fe20000010882 */
[-C--:B------:R-:W-:Y:S01]  /*15880*/  FFMA.FTZ R112, R21, R3.reuse, -R130 ;  /* 0x0000000315707223 */ /* 0x080fe20000010882 */
[-CC-:B------:R-:W-:Y:S01]  /*15890*/  FFMA.FTZ R110, R22, R3.reuse, -R128.reuse ;  /* 0x00000003166e7223 */ /* 0x180fe20000010880 */
[----:B------:R-:W-:Y:S03]  /*158a0*/  FFMA.FTZ R113, R23, R3, -R128 ;  /* 0x0000000317717223 */ /* 0x000fe60000010880 */
[----:B------:R-:W1:Y:S01]  /*158b0*/  MUFU.EX2 R109, R109 ;  /* 0x0000006d006d7308 */ /* 0x000e620000000800 */
[----:B------:R-:W-:Y:S01]  /*158c0*/  LDSM.16.MT88.4 R20, [R138+0x9800] ;  /* 0x009800008a14783b */ /* 0x000fe20000004200 */
[----:B------:R-:W-:Y:S08]  /*158d0*/  FADD.FTZ R168, R127, R168 ;  /* 0x000000a87fa87221 */ /* 0x000ff00000010000 */
[----:B------:R-:W-:Y:S10]  /*158e0*/  MUFU.EX2 R114, R114 ;  /* 0x0000007200727308 */ /* 0x000ff40000000800 */
[----:B------:R-:W2:Y:S01]  /*158f0*/  MUFU.EX2 R111, R111 ;  /* 0x0000006f006f7308 */ /* 0x000ea20000000800 */
[----:B-1----:R-:W-:Y:S01]  /*15900*/  F2FP.F16.F32.PACK_AB R18, R108, R109 ;  /* 0x0000006d6c12723e */ /* 0x002fe200000000ff */
[----:B------:R-:W-:Y:S08]  /*15910*/  FADD.FTZ R109, R109, R168 ;  /* 0x000000a86d6d7221 */ /* 0x000ff00000010000 */
[----:B------:R-:W1:Y:S10]  /*15920*/  MUFU.EX2 R110, R110 ;  /* 0x0000006e006e7308 */ /* 0x000e740000000800 */
[----:B------:R3:W-:Y:S01]  /*15930*/  MUFU.EX2 R168, R40 ;  /* 0x0000002800a87308 */ /* 0x0007e20000000800 */
[C---:B--2---:R-:W-:Y:S01]  /*15940*/  F2FP.F16.F32.PACK_AB R19, R111.reuse, R114 ;  /* 0x000000726f13723e */ /* 0x044fe200000000ff */
[----:B------:R-:W-:Y:S02]  /*15950*/  FADD.FTZ R114, R114, R37 ;  /* 0x0000002572727221 */ /* 0x000fe40000010000 */
[----:B------:R-:W-:Y:S02]  /*15960*/  LDSM.16.MT88.4 R36, [R136+0xc400] ;  /* 0x00c400008824783b */ /* 0x000fe40000004200 */
[----:B------:R-:W-:Y:S01]  /*15970*/  FADD.FTZ R111, R111, R114 ;  /* 0x000000726f6f7221 */ /* 0x000fe20000010000 */
[----:B------:R-:W-:Y:S01]  /*15980*/  FADD.FTZ R114, R108, R109 ;  /* 0x0000006d6c727221 */ /* 0x000fe20000010000 */
[C---:B------:R-:W-:Y:S02]  /*15990*/  HMMA.16816.F32 R4, R16.reuse, R104, R4 ;  /* 0x000000681004723c */ /* 0x040fe40000001804 */
[----:B------:R-:W-:Y:S06]  /*159a0*/  MUFU.EX2 R112, R112 ;  /* 0x0000007000707308 */ /* 0x000fec0000000800 */
[C---:B------:R-:W-:Y:S01]  /*159b0*/  HMMA.16816.F32 R8, R16.reuse, R106, R8 ;  /* 0x0000006a1008723c */ /* 0x040fe20000001808 */
[----:B------:R-:W2:Y:S03]  /*159c0*/  LDSM.16.MT88.4 R104, [R136+0x9400] ;  /* 0x009400008868783b */ /* 0x000ea60000004200 */
[----:B------:R-:W4:Y:S05]  /*159d0*/  MUFU.EX2 R113, R113 ;  /* 0x0000007100717308 */ /* 0x000f2a0000000800 */
[----:B---3--:R-:W-:Y:S05]  /*159e0*/  LDSM.16.MT88.4 R40, [R136+0xe800] ;  /* 0x00e800008828783b */ /* 0x008fea0000004200 */
[----:B------:R-:W3:Y:S10]  /*159f0*/  MUFU.EX2 R115, R115 ;  /* 0x0000007300737308 */ /* 0x000ef40000000800 */
        /* <DEDUP_REMOVED lines=24> */
[----:B-1----:R-:W-:Y:S01]  /*15b80*/  FADD.FTZ R62, R110, R111 ;  /* 0x0000006f6e3e7221 */ /* 0x002fe20000010000 */
[----:B------:R-:W-:Y:S01]  /*15b90*/  HMMA.16816.F32 R12, R16, R106, R12 ;  /* 0x0000006a100c723c */ /* 0x000fe2000000180c */
[----:B------:R-:W-:Y:S02]  /*15ba0*/  MUFU.EX2 R104, R104 ;  /* 0x0000006800687308 */ /* 0x000fe40000000800 */
[-CC-:B------:R-:W-:Y:S01]  /*15bb0*/  FFMA.FTZ R107, R26, R3.reuse, -R128.reuse ;  /* 0x000000031a6b7223 */ /* 0x180fe20000010880 */
[----:B------:R-:W-:Y:S01]  /*15bc0*/  FFMA.FTZ R106, R27, R3, -R128 ;  /* 0x000000031b6a7223 */ /* 0x000fe20000010880 */
[----:B----4-:R-:W-:Y:S01]  /*15bd0*/  F2FP.F16.F32.PACK_AB R17, R113, R110 ;  /* 0x0000006e7111723e */ /* 0x010fe200000000ff */
[----:B------:R-:W1:Y:S01]  /*15be0*/  LDSM.16.MT88.4 R24, [R136+0x9800] ;  /* 0x009800008818783b */ /* 0x000e620000004200 */
[C---:B---3--:R-:W-:Y:S01]  /*15bf0*/  F2FP.F16.F32.PACK_AB R16, R112.reuse, R115 ;  /* 0x000000737010723e */ /* 0x048fe200000000ff */
[----:B------:R-:W-:Y:S03]  /*15c00*/  FADD.FTZ R115, R115, R114 ;  /* 0x0000007273737221 */ /* 0x000fe60000010000 */
[----:B------:R-:W2:Y:S01]  /*15c10*/  MUFU.EX2 R105, R105 ;  /* 0x0000006900697308 */ /* 0x000ea20000000800 */
[----:B------:R-:W-:Y:S01]  /*15c20*/  FADD.FTZ R62, R113, R62 ;  /* 0x0000003e713e7221 */ /* 0x000fe20000010000 */
[----:B------:R-:W-:Y:S01]  /*15c30*/  FFMA.FTZ R128, R67, R3, -R128 ;  /* 0x0000000343807223 */ /* 0x000fe20000010880 */
[----:B------:R-:W-:Y:S01]  /*15c40*/  FADD.FTZ R115, R112, R115 ;  /* 0x0000007370737221 */ /* 0x000fe20000010000 */
[----:B------:R-:W-:Y:S06]  /*15c50*/  LDSM.16.MT88.4 R108, [R138+0xac00] ;  /* 0x00ac00008a6c783b */ /* 0x000fec0000004200 */
[----:B------:R-:W-:Y:S10]  /*15c60*/  MUFU.EX2 R107, R107 ;  /* 0x0000006b006b7308 */ /* 0x000ff40000000800 */
[----:B------:R-:W3:Y:S01]  /*15c70*/  MUFU.EX2 R106, R106 ;  /* 0x0000006a006a7308 */ /* 0x000ee20000000800 */
[----:B--2---:R-:W-:Y:S01]  /*15c80*/  F2FP.F16.F32.PACK_AB R18, R105, R104 ;  /* 0x000000686912723e */ /* 0x004fe200000000ff */
[----:B------:R-:W-:Y:S08]  /*15c90*/  FADD.FTZ R104, R104, R115 ;  /* 0x0000007368687221 */ /* 0x000ff00000010000 */
        /* <DEDUP_REMOVED lines=107> */
[----:B------:R-:W-:Y:S01]  /*16350*/  FADD.FTZ R122, R119, R122 ;  /* 0x0000007a777a7221 */ /* 0x000fe20000010000 */
[----:B------:R-:W-:Y:S03]  /*16360*/  MOV R119, R2 ;  /* 0x0000000200777202 */ /* 0x000fe60000000f00 */
[----:B------:R-:W-:Y:S01]  /*16370*/  FADD.FTZ R123, R123, R122 ;  /* 0x0000007a7b7b7221 */ /* 0x000fe20000010000 */
[C---:B---3--:R-:W-:Y:S01]  /*16380*/  HMMA.16816.F32 R76, R16.reuse, R28, R76 ;  /* 0x0000001c104c723c */ /* 0x048fe2000000184c */
[----:B------:R-:W-:Y:S02]  /*16390*/  MUFU.EX2 R28, R65 ;  /* 0x00000041001c7308 */ /* 0x000fe40000000800 */
[----:B------:R-:W-:Y:S04]  /*163a0*/  FADD.FTZ R123, R126, R123 ;  /* 0x0000007b7e7b7221 */ /* 0x000fe80000010000 */
[----:B------:R-:W-:Y:S01]  /*163b0*/  FADD.FTZ R134, R134, R123 ;  /* 0x0000007b86867221 */ /* 0x000fe20000010000 */
[C---:B------:R-:W-:Y:S03]  /*163c0*/  HMMA.16816.F32 R80, R16.reuse, R30, R80 ;  /* 0x0000001e1050723c */ /* 0x040fe60000001850 */
[----:B------:R-:W3:Y:S01]  /*163d0*/  MUFU.EX2 R29, R63 ;  /* 0x0000003f001d7308 */ /* 0x000ee20000000800 */
[----:B------:R-:W-:Y:S01]  /*163e0*/  FADD.FTZ R134, R131, R134 ;  /* 0x0000008683867221 */ /* 0x000fe20000010000 */
[----:B------:R-:W-:Y:S03]  /*163f0*/  MOV R123, R0 ;  /* 0x00000000007b7202 */ /* 0x000fe60000000f00 */
        /* <DEDUP_REMOVED lines=31> */
[----:B------:R-:W-:Y:S01]  /*165f0*/  FADD.FTZ R21, R149, R160 ;  /* 0x000000a095157221 */ /* 0x000fe20000010000 */
[----:B------:R-:W-:Y:S03]  /*16600*/  FADD.FTZ R160, R130, R31 ;  /* 0x0000001f82a07221 */ /* 0x000fe60000010000 */
        /* <DEDUP_REMOVED lines=24> */
.L_x_1472:
[----:B------:R1:W5:Y:S01]  /*16790*/  LD.E R5, desc[UR4][R120.64+0xd8] ;  /* 0x0000d80478057980 */ /* 0x000362000c101900 */
[----:B------:R-:W-:Y:S01]  /*167a0*/  UMOV UR6, 0xffffffff ;  /* 0xffffffff00067882 */ /* 0x000fe20000000000 */
[----:B------:R-:W-:Y:S01]  /*167b0*/  SHF.R.U32.HI R4, RZ, 0x2, R153 ;  /* 0x00000002ff047819 */ /* 0x000fe20000011699 */
[----:B------:R-:W2:Y:S02]  /*167c0*/  S2R R3, SR_TID.X ;  /* 0x0000000000037919 */ /* 0x000ea40000002100 */
[----:B--2---:R-:W-:Y:S01]  /*167d0*/  SHF.R.U32.HI R3, RZ, 0x3, R3 ;  /* 0x00000003ff037819 */ /* 0x004fe20000011603 */
        /* <DEDUP_REMOVED lines=8> */
.L_x_1493:
[----:B------:R-:W-:Y:S05]  /*16860*/  WARPSYNC.ALL ;  /* 0x0000000000007948 */ /* 0x000fea0003800000 */
[----:B------:R-:W1:Y:S01]  /*16870*/  S2UR UR6, SR_CgaCtaId ;  /* 0x00000000000679c3 */ /* 0x000e620000008800 */
[----:B---3--:R-:W-:Y:S01]  /*16880*/  FADD.FTZ R6, R11, R12 ;  /* 0x0000000c0b067221 */ /* 0x008fe20000010000 */
[C---:B--2---:R-:W-:Y:S01]  /*16890*/  SHF.L.U32 R11, R153.reuse, 0x1, RZ ;  /* 0x00000001990b7819 */ /* 0x044fe200000006ff */
[----:B------:R-:W2:Y:S01]  /*168a0*/  MUFU.RCP R9, R7 ;  /* 0x0000000700097308 */ /* 0x000ea20000001000 */
[----:B------:R-:W-:-:S04]  /*168b0*/  SHF.L.U32 R10, R153, 0x4, RZ ;  /* 0x00000004990a7819 */ /* 0x000fc800000006ff */
[----:B------:R-:W-:Y:S01]  /*168c0*/  BAR.SYNC.DEFER_BLOCKING 0x0 ;  /* 0x0000000000007b1d */ /* 0x000fe20000010000 */
[----:B------:R-:W-:Y:S02]  /*168d0*/  LOP3.LUT R11, R11, 0x6, RZ, 0xc0, !PT ;  /* 0x000000060b0b7812 */ /* 0x000fe400078ec0ff */
[----:B------:R-:W-:Y:S02]  /*168e0*/  FSETP.NE.FTZ.AND P1, PT, R7, RZ, PT ;  /* 0x000000ff0700720b */ /* 0x000fe40003f35000 */
[----:B------:R-:W-:Y:S01]  /*168f0*/  LOP3.LUT R10, R11, 0x3e00, R10, 0xf8, !PT ;  /* 0x00003e000b0a7812 */ /* 0x000fe200078ef80a */
[----:B------:R-:W3:Y:S01]  /*16900*/  MUFU.RCP R8, R6 ;  /* 0x0000000600087308 */ /* 0x000ee20000001000 */
[----:B------:R-:W-:Y:S01]  /*16910*/  SHF.L.U32 R11, R153, 0x3, RZ ;  /* 0x00000003990b7819 */ /* 0x000fe200000006ff */
[----:B------:R-:W-:Y:S01]  /*16920*/  UMOV UR7, 0x400 ;  /* 0x0000040000077882 */ /* 0x000fe20000000000 */
[----:B------:R-:W-:Y:S02]  /*16930*/  FSETP.NE.FTZ.AND P0, PT, R6, RZ, PT ;  /* 0x000000ff0600720b */ /* 0x000fe40003f15000 */
[----:B------:R-:W-:-:S02]  /*16940*/  LOP3.LUT R12, R11, 0xc0, RZ, 0xc0, !PT ;  /* 0x000000c00b0c7812 */ /* 0x000fc400078ec0ff */
[----:B------:R-:W-:Y:S02]  /*16950*/  LOP3.LUT R13, R10, 0x20, R11, 0xf8, !PT ;  /* 0x000000200a0d7812 */ /* 0x000fe400078ef80b */
[----:B------:R-:W-:Y:S02]  /*16960*/  LOP3.LUT R12, R12, 0x18, R153, 0xf8, !PT ;  /* 0x000000180c0c7812 */ /* 0x000fe400078ef899 */
[----:B--2---:R-:W-:Y:S01]  /*16970*/  FSEL R9, R9, 1, P1 ;  /* 0x3f80000009097808 */ /* 0x004fe20000800000 */
[----:B-1----:R-:W-:Y:S01]  /*16980*/  ULEA UR6, UR6, UR7, 0x18 ;  /* 0x0000000706067291 */ /* 0x002fe2000f8ec0ff */
[----:B------:R-:W-:-:S03]  /*16990*/  LOP3.LUT R10, R13, R12, RZ, 0xfc, !PT ;  /* 0x0000000c0d0a7212 */ /* 0x000fc600078efcff */
[C---:B------:R-:W-:Y:S01]  /*169a0*/  FMUL.FTZ R112, R9.reuse, R112 ;  /* 0x0000007009707220 */ /* 0x040fe20000410000 */
        /* <DEDUP_REMOVED lines=73> */
[----:B------:R-:W-:Y:S04]  /*16e40*/  STS.64 [R8+0x4420], R98 ;  /* 0x0044206208007388 */ /* 0x000fe80000000a00 */
[----:B------:R-:W-:Y:S04]  /*16e50*/  STS.64 [R9+0x4040], R100 ;  /* 0x0040406409007388 */ /* 0x000fe80000000a00 */
        /* <DEDUP_REMOVED lines=8> */
[----:B------:R-:W-:Y:S02]  /*16ee0*/  SHF.R.U32.HI R14, RZ, 0x1, R153 ;  /* 0x00000001ff0e7819 */ /* 0x000fe40000011699 */
[----:B-1----:R-:W-:Y:S01]  /*16ef0*/  SHF.L.U32 R10, R3, 0x5, RZ ;  /* 0x00000005030a7819 */ /* 0x002fe200000006ff */
[----:B------:R1:W5:Y:S01]  /*16f00*/  LD.E.64 R62, desc[UR4][R120.64+0x78] ;  /* 0x00007804783e7980 */ /* 0x000362000c101b00 */
[----:B------:R-:W1:Y:S01]  /*16f10*/  @P0 MUFU.LG2 R6, R6 ;  /* 0x0000000600060308 */ /* 0x000e620000000c00 */
[C---:B------:R-:W-:Y:S02]  /*16f20*/  LOP3.LUT R19, R52.reuse, 0xd8, RZ, 0xc0, !PT ;  /* 0x000000d834137812 */ /* 0x040fe400078ec0ff */
[----:B------:R3:W5:Y:S01]  /*16f30*/  LD.E.64 R60, desc[UR4][R120.64+0xa8] ;  /* 0x0000a804783c7980 */ /* 0x000762000c101b00 */
[----:B--2---:R-:W-:Y:S02]  /*16f40*/  LOP3.LUT R9, R52, 0xf04, RZ, 0xc0, !PT ;  /* 0x00000f0434097812 */ /* 0x004fe400078ec0ff */
[----:B------:R-:W-:-:S02]  /*16f50*/  LOP3.LUT R17, R14, 0x30, RZ, 0xc0, !PT ;  /* 0x000000300e117812 */ /* 0x000fc400078ec0ff */
[----:B------:R-:W-:Y:S02]  /*16f60*/  LOP3.LUT R8, R19, 0x18, R14, 0x78, !PT ;  /* 0x0000001813087812 */ /* 0x000fe400078e780e */
[----:B------:R-:W-:Y:S02]  /*16f70*/  LOP3.LUT R9, R9, 0x20, R10, 0xf8, !PT ;  /* 0x0000002009097812 */ /* 0x000fe400078ef80a */
[----:B------:R-:W-:Y:S01]  /*16f80*/  LOP3.LUT R54, R17, 0x7, R4, 0xf8, !PT ;  /* 0x0000000711367812 */ /* 0x000fe200078ef804 */
[----:B------:R-:W-:Y:S01]  /*16f90*/  @P1 FMUL.FTZ R4, R7, 0.69314718246459960938 ;  /* 0x3f31721807041820 */ /* 0x000fe20000410000 */
[----:B------:R-:W-:Y:S01]  /*16fa0*/  LOP3.LUT R8, R9, R8, RZ, 0xfc, !PT ;  /* 0x0000000809087212 */ /* 0x000fe200078efcff */
[----:B-1----:R-:W-:Y:S01]  /*16fb0*/  @P0 FMUL.FTZ R7, R6, 0.69314718246459960938 ;  /* 0x3f31721806070820 */ /* 0x002fe20000410000 */
[----:B------:R-:W-:-:S03]  /*16fc0*/  MOV R55, 0xff800000 ;  /* 0xff80000000377802 */ /* 0x000fc60000000f00 */
[C---:B-----5:R-:W-:Y:S01]  /*16fd0*/  @P0 FFMA.FTZ R55, R5.reuse, R0, R7 ;  /* 0x0000000005370223 */ /* 0x060fe20000010007 */
[----:B------:R-:W-:Y:S01]  /*16fe0*/  LEA R0, R8, UR6, 0x2 ;  /* 0x0000000608007c11 */ /* 0x000fe2000f8e10ff */
[----:B------:R-:W-:Y:S01]  /*16ff0*/  BAR.SYNC.DEFER_BLOCKING 0x0 ;  /* 0x0000000000007b1d */ /* 0x000fe20000010000 */
[----:B------:R-:W-:Y:S01]  /*17000*/  MOV R56, 0xff800000 ;  /* 0xff80000000387802 */ /* 0x000fe20000000f00 */
[----:B------:R-:W-:Y:S01]  /*17010*/  @P1 FFMA.FTZ R56, R5, R2, R4 ;  /* 0x0000000205381223 */ /* 0x000fe20000010004 */
[----:B------:R-:W-:-:S03]  /*17020*/  LOP3.LUT P2, RZ, R153, 0x3, RZ, 0xc0, !PT ;  /* 0x0000000399ff7812 */ /* 0x000fc6000784c0ff */
        /* <DEDUP_REMOVED lines=15> */
[----:B------:R3:W4:Y:S01]  /*17120*/  LDS.128 R12, [R0+0x4800] ;  /* 0x00480000000c7984 */ /* 0x0007220000000c00 */
[----:B-12---:R-:W-:Y:S05]  /*17130*/  @P2 BRA `(.L_x_1482) ;  /* 0x0000000000282947 */ /* 0x006fea0003800000 */
[----:B------:R-:W-:Y:S01]  /*17140*/  IMAD.IADD R57, R161, 0x1, -R156 ;  /* 0x00000001a1397824 */ /* 0x000fe200078e0a9c */
[----:B---3--:R-:W-:Y:S01]  /*17150*/  IADD3 R0, P0, PT, R58, R54, RZ ;  /* 0x000000363a007210 */ /* 0x008fe20007f1e0ff */
[----:B------:R-:W-:-:S03]  /*17160*/  VIADD R2, R54, 0x8 ;  /* 0x0000000836027836 */ /* 0x000fc60000000000 */
[-C--:B------:R-:W-:Y:S02]  /*17170*/  ISETP.GE.AND P2, PT, R54, R57.reuse, PT ;  /* 0x000000393600720c */ /* 0x080fe40003f46270 */
[----:B------:R-:W-:Y:S02]  /*17180*/  ISETP.GE.AND P1, PT, R2, R57, PT ;  /* 0x000000390200720c */ /* 0x000fe40003f26270 */
[----:B------:R-:W-:Y:S02]  /*17190*/  LEA.HI.X.SX32 R57, R58, RZ, 0x1, P0 ;  /* 0x000000ff3a397211 */ /* 0x000fe400000f0eff */
[----:B------:R-:W-:-:S04]  /*171a0*/  LEA R60, P0, R0, R60, 0x2 ;  /* 0x0000003c003c7211 */ /* 0x000fc800078010ff */
[----:B------:R-:W-:-:S05]  /*171b0*/  LEA.HI.X R61, R0, R61, R57, 0x2, P0 ;  /* 0x0000003d003d7211 */ /* 0x000fca00000f1439 */
[----:B------:R1:W-:Y:S04]  /*171c0*/  @!P2 ST.E desc[UR4][R60.64], R56 ;  /* 0x000000383c00a985 */ /* 0x0003e8000c101904 */
[----:B------:R1:W-:Y:S02]  /*171d0*/  @!P1 ST.E desc[UR4][R60.64+0x20], R55 ;  /* 0x000020373c009985 */ /* 0x0003e4000c101904 */
.L_x_1482:
[----:B------:R-:W-:Y:S05]  /*171e0*/  BSYNC.RECONVERGENT B0 ;  /* 0x0000000000007941 */ /* 0x000fea0003800200 */
.L_x_1481:
[----:B------:R2:W5:Y:S01]  /*171f0*/  LD.E R120, desc[UR4][R120.64+0xc0] ;  /* 0x0000c00478787980 */ /* 0x000562000c101900 */
[----:B------:R-:W-:Y:S01]  /*17200*/  IMAD.IADD R156, R161, 0x1, -R156 ;  /* 0x00000001a19c7824 */ /* 0x000fe200078e0a9c */
[----:B-1----:R-:W-:Y:S01]  /*17210*/  LOP3.LUT R55, R52, 0x1c, RZ, 0xc0, !PT ;  /* 0x0000001c34377812 */ /* 0x002fe200078ec0ff */
[----:B------:R-:W-:Y:S01]  /*17220*/  IMAD R58, R58, R53, RZ ;  /* 0x000000353a3a7224 */ /* 0x000fe200078e02ff */
[----:B------:R-:W-:Y:S01]  /*17230*/  BSSY.RECONVERGENT B0, `(.L_x_1483) ;  /* 0x0000016000007945 */ /* 0x000fe20003800200 */
[C---:B---3--:R-:W-:Y:S01]  /*17240*/  VIADD R0, R3.reuse, 0x10 ;  /* 0x0000001003007836 */ /* 0x048fe20000000000 */
[CC--:B------:R-:W-:Y:S01]  /*17250*/  ISETP.GE.AND P2, PT, R3.reuse, R156.reuse, PT ;  /* 0x0000009c0300720c */ /* 0x0c0fe20003f46270 */
[C---:B------:R-:W-:Y:S02]  /*17260*/  VIADD R57, R3.reuse, 0x20 ;  /* 0x0000002003397836 */ /* 0x040fe40000000000 */
[C---:B------:R-:W-:Y:S01]  /*17270*/  VIADD R53, R3.reuse, 0x30 ;  /* 0x0000003003357836 */ /* 0x040fe20000000000 */
[-C--:B------:R-:W-:Y:S01]  /*17280*/  ISETP.GE.AND P1, PT, R0, R156.reuse, PT ;  /* 0x0000009c0000720c */ /* 0x080fe20003f26270 */
[----:B------:R-:W-:Y:S01]  /*17290*/  IMAD R3, R3, 0x60, R55 ;  /* 0x0000006003037824 */ /* 0x000fe200078e0237 */
[----:B------:R-:W-:-:S02]  /*172a0*/  ISETP.GE.AND P5, PT, R57, R156, PT ;  /* 0x0000009c3900720c */ /* 0x000fc40003fa6270 */
[----:B------:R-:W-:Y:S02]  /*172b0*/  ISETP.GE.AND P6, PT, R53, R156, PT ;  /* 0x0000009c3500720c */ /* 0x000fe40003fc6270 */
        /* <DEDUP_REMOVED lines=10> */
[----:B------:R1:W-:Y:S04]  /*17360*/  @!P4 ST.E.128 desc[UR4][R60.64], R48 ;  /* 0x000000303c00c985 */ /* 0x0003e8000c101d04 */
[----:B------:R1:W-:Y:S04]  /*17370*/  @!P3 ST.E.128 desc[UR4][R60.64+0x80], R32 ;  /* 0x000080203c00b985 */ /* 0x0003e8000c101d04 */
[----:B------:R1:W-:Y:S02]  /*17380*/  @!P2 ST.E.128 desc[UR4][R60.64+0x100], R16 ;  /* 0x000100103c00a985 */ /* 0x0003e4000c101d04 */
.L_x_1484:
[----:B------:R-:W-:Y:S05]  /*17390*/  BSYNC.RECONVERGENT B0 ;  /* 0x0000000000007941 */ /* 0x000fea0003800200 */
.L_x_1483:
[----:B------:R-:W-:Y:S04]  /*173a0*/  BSSY.RECONVERGENT B0, `(.L_x_1485) ;  /* 0x000000e000007945 */ /* 0x000fe80003800200 */
[----:B------:R-:W-:Y:S05]  /*173b0*/  @P1 BRA `(.L_x_1486) ;  /* 0x0000000000301947 */ /* 0x000fea0003800000 */
[-C--:B-----5:R-:W-:Y:S02]  /*173c0*/  ISETP.GE.AND P4, PT, R55, R120.reuse, PT ;  /* 0x000000783700720c */ /* 0x0a0fe40003f86270 */
[-C--:B------:R-:W-:Y:S02]  /*173d0*/  ISETP.GE.AND P3, PT, R53, R120.reuse, PT ;  /* 0x000000783500720c */ /* 0x080fe40003f66270 */
[----:B------:R-:W-:-:S09]  /*173e0*/  ISETP.GE.AND P1, PT, R3, R120, PT ;  /* 0x000000780300720c */ /* 0x000fd20003f26270 */
[CC--:B-1----:R-:W-:Y:S02]  /*173f0*/  @!P4 LEA R32, P0, R57.reuse, R62.reuse, 0x2 ;  /* 0x0000003e3920c211 */ /* 0x0c2fe400078010ff */
        /* <DEDUP_REMOVED lines=8> */
.L_x_1486:
[----:B------:R-:W-:Y:S05]  /*17480*/  BSYNC.RECONVERGENT B0 ;  /* 0x0000000000007941 */ /* 0x000fea0003800200 */
.L_x_1485:
        /* <DEDUP_REMOVED lines=14> */
.L_x_1488:
[----:B------:R-:W-:Y:S05]  /*17570*/  BSYNC.RECONVERGENT B0 ;  /* 0x0000000000007941 */ /* 0x000fea0003800200 */
.L_x_1487:
[----:B------:R-:W-:-:S04]  /*17580*/  MOV R153, 0x0 ;  /* 0x0000000000997802 */ /* 0x000fc80000000f00 */
[----:B-12345:R-:W-:Y:S05]  /*17590*/  @P6 RET.REL.NODEC R152 `(_ZN5flash24flash_fwd_splitkv_kernelI23Flash_fwd_kernel_traitsILi96ELi64ELi128ELi4ELb0ELb0EN7cutlass6half_tE19Flash_kernel_traitsILi96ELi64ELi128ELi4ES3_EELb0ELb0ELb0ELb0ELb0ELb0ELb1ELb1EEEvNS_16Flash_fwd_paramsE) ;  /* 0xfffffe8898986950 */ /* 0x03efea0003c3ffff */
        /* <DEDUP_REMOVED lines=10> */
[----:B-1----:R-:W-:Y:S05]  /*17640*/  @P0 RET.REL.NODEC R152 `(_ZN5flash24flash_fwd_splitkv_kernelI23Flash_fwd_kernel_traitsILi96ELi64ELi128ELi4ELb0ELb0EN7cutlass6half_tE19Flash_kernel_traitsILi96ELi64ELi128ELi4ES3_EELb0ELb0ELb0ELb0ELb0ELb0ELb1ELb1EEEvNS_16Flash_fwd_paramsE) ;  /* 0xfffffe88986c0950 */ /* 0x002fea0003c3ffff */
[----:B------:R-:W-:Y:S01]  /*17650*/  LEA R2, P0, R57, R62, 0x2 ;  /* 0x0000003e39027211 */ /* 0x000fe200078010ff */
[----:B------:R-:W-:-:S03]  /*17660*/  IMAD.MOV.U32 R153, RZ, RZ, 0x0 ;  /* 0x00000000ff997424 */ /* 0x000fc600078e00ff */
[----:B------:R-:W-:-:S05]  /*17670*/  LEA.HI.X R3, R57, R63, R58, 0x2, P0 ;  /* 0x0000003f39037211 */ /* 0x000fca00000f143a */
[----:B------:R1:W-:Y:S02]  /*17680*/  ST.E.128 desc[UR4][R2.64+0x4900], R4 ;  /* 0x0049000402007985 */ /* 0x0003e4000c101d04 */
[----:B-1----:R-:W-:Y:S05]  /*17690*/  RET.REL.NODEC R152 `(_ZN5flash24flash_fwd_splitkv_kernelI23Flash_fwd_kernel_traitsILi96ELi64ELi128ELi4ELb0ELb0EN7cutlass6half_tE19Flash_kernel_traitsILi96ELi64ELi128ELi4ES3_EELb0ELb0ELb0ELb0ELb0ELb0ELb1ELb1EEEvNS_16Flash_fwd_paramsE) ;  /* 0xfffffe8898587950 */ /* 0x002fea0003c3ffff */
.L_x_1480:
[----:B------:R-:W-:Y:S01]  /*176a0*/  MOV R9, 0x2 ;  /* 0x0000000200097802 */ /* 0x000fe20000000f00 */
[----:B------:R-:W-:Y:S01]  /*176b0*/  IMAD.MOV.U32 R6, RZ, RZ, 0x1f ;  /* 0x0000001fff067424 */ /* 0x000fe200078e00ff */
[----:B------:R-:W-:-:S07]  /*176c0*/  MOV R8, 0xffffffff ;  /* 0xffffffff00087802 */ /* 0x000fce0000000f00 */
[----:B-----5:R-:W-:Y:S05]  /*176d0*/  WARPSYNC.COLLECTIVE R8, `(.L_x_1489) ;  /* 0x0000000008087348 */ /* 0x020fea0003c00000 */
[----:B------:R1:W2:Y:S02]  /*176e0*/  SHFL.BFLY P0, R12, R160, R9, R6 ;  /* 0x0c000009a00c7389 */ /* 0x0002a40000000006 */
[----:B-12--5:R-:W-:Y:S05]  /*176f0*/  ENDCOLLECTIVE ;  /* 0x000000000000791b */ /* 0x026fea0003800000 */
.L_x_1489:
[----:B------:R-:W-:Y:S02]  /*17700*/  IMAD.MOV.U32 R7, RZ, RZ, R12 ;  /* 0x000000ffff077224 */ /* 0x000fe400078e000c */
[----:B------:R-:W-:Y:S02]  /*17710*/  IMAD.MOV.U32 R9, RZ, RZ, 0x1 ;  /* 0x00000001ff097424 */ /* 0x000fe400078e00ff */
[----:B------:R-:W-:-:S05]  /*17720*/  FADD.FTZ R10, R7, R160 ;  /* 0x000000a0070a7221 */ /* 0x000fca0000010000 */
[----:B------:R-:W-:-:S07]  /*17730*/  MOV R160, R10 ;  /* 0x0000000a00a07202 */ /* 0x000fce0000000f00 */
[----:B------:R-:W-:Y:S05]  /*17740*/  WARPSYNC.COLLECTIVE R8, `(.L_x_1490) ;  /* 0x0000000008087348 */ /* 0x000fea0003c00000 */
[----:B------:R1:W2:Y:S02]  /*17750*/  SHFL.BFLY P0, R12, R160, R9, R6 ;  /* 0x0c000009a00c7389 */ /* 0x0002a40000000006 */
[----:B-12---:R-:W-:Y:S05]  /*17760*/  ENDCOLLECTIVE ;  /* 0x000000000000791b */ /* 0x006fea0003800000 */
.L_x_1490:
[----:B------:R-:W-:Y:S01]  /*17770*/  MOV R160, R169 ;  /* 0x000000a900a07202 */ /* 0x000fe20000000f00 */
[----:B------:R-:W-:Y:S01]  /*17780*/  IMAD.MOV.U32 R9, RZ, RZ, 0x2 ;  /* 0x00000002ff097424 */ /* 0x000fe200078e00ff */
[----:B------:R-:W-:-:S07]  /*17790*/  MOV R7, R12 ;  /* 0x0000000c00077202 */ /* 0x000fce0000000f00 */
[----:B------:R-:W-:Y:S05]  /*177a0*/  WARPSYNC.COLLECTIVE R8, `(.L_x_1491) ;  /* 0x0000000008087348 */ /* 0x000fea0003c00000 */
[----:B------:R1:W2:Y:S02]  /*177b0*/  SHFL.BFLY P0, R12, R160, R9, R6 ;  /* 0x0c000009a00c7389 */ /* 0x0002a40000000006 */
[----:B-12---:R-:W-:Y:S05]  /*177c0*/  ENDCOLLECTIVE ;  /* 0x000000000000791b */ /* 0x006fea0003800000 */
.L_x_1491:
[----:B------:R-:W-:Y:S01]  /*177d0*/  FADD.FTZ R7, R10, R7 ;  /* 0x000000070a077221 */ /* 0x000fe20000010000 */
[----:B------:R-:W-:Y:S01]  /*177e0*/  FADD.FTZ R11, R12, R169 ;  /* 0x000000a90c0b7221 */ /* 0x000fe20000010000 */
[----:B------:R-:W-:-:S04]  /*177f0*/  MOV R9, 0x1 ;  /* 0x0000000100097802 */ /* 0x000fc80000000f00 */
[----:B------:R-:W-:-:S07]  /*17800*/  MOV R160, R11 ;  /* 0x0000000b00a07202 */ /* 0x000fce0000000f00 */
[----:B------:R-:W-:Y:S05]  /*17810*/  WARPSYNC.COLLECTIVE R8, `(.L_x_1492) ;  /* 0x0000000008087348 */ /* 0x000fea0003c00000 */
[----:B------:R1:W2:Y:S02]  /*17820*/  SHFL.BFLY P0, R12, R160, R9, R6 ;  /* 0x0c000009a00c7389 */ /* 0x0002a40000000006 */
[----:B-12---:R-:W-:Y:S05]  /*17830*/  ENDCOLLECTIVE ;  /* 0x000000000000791b */ /* 0x006fea0003800000 */
.L_x_1492:
[----:B------:R-:W-:Y:S05]  /*17840*/  BRA `(.L_x_1493) ;  /* 0xfffffff000047947 */ /* 0x000fea000383ffff */
.L_x_1494:
        /* <DEDUP_REMOVED lines=11> */
.L_x_11634:


//--------------------- .text._ZN5flash24flash_fwd_splitkv_kernelI23Flash_fwd_kernel_traitsILi96ELi64ELi128ELi4ELb0ELb0EN7cutlass6half_tE19Flash_kernel_traitsILi96ELi64ELi128ELi4ES3_EELb0ELb0ELb0ELb0ELb0ELb1ELb1ELb1EEEvNS_16Flash_fwd_paramsE --------------------------
	.section	.text._ZN5flash24flash_fwd_splitkv_kernelI23Flash_fwd_kernel_traitsILi96ELi64ELi128ELi4ELb0ELb0EN7cutlass6half_tE19Flash_kernel_traitsILi96ELi64ELi128ELi4ES3_EELb0ELb0ELb0ELb0ELb0ELb1ELb1ELb1EEEvNS_16Flash_fwd_paramsE,"ax",@progbits
	.align	128
        .global         _ZN5flash24flash_fwd_splitkv_kernelI23Flash_fwd_kernel_traitsILi96ELi64ELi128ELi4ELb0ELb0EN7cutlass6half_tE19Flash_kernel_traitsILi96ELi64ELi128ELi4ES3_EELb0ELb0ELb0ELb0ELb0ELb1ELb1ELb1EEEvNS_16Flash_fwd_paramsE
        .type           _ZN5flash24flash_fwd_splitkv_kernelI23Flash_fwd_kernel_traitsILi96ELi64ELi128ELi4ELb0ELb0EN7cutlass6half_tE19Flash_kernel_traitsILi96ELi64ELi128ELi4ES3_EELb0ELb0ELb0ELb0ELb0ELb1ELb1ELb1EEEvNS_16Flash_fwd_paramsE,@function
        .size           _ZN5flash24flash_fwd_splitkv_kernelI23Flash_fwd_kernel_traitsILi96ELi64ELi128ELi4ELb0ELb0EN7cutlass6half_tE19Flash_kernel_traitsILi96ELi64ELi128ELi4ES3_EELb0ELb0ELb0ELb0ELb0ELb1ELb1ELb1EEEvNS_16Flash_fwd_paramsE,(.L_x_11635 - _ZN5flash24flash_fwd_splitkv_kernelI23Flash_fwd_kernel_traitsILi96ELi64ELi128ELi4ELb0ELb0EN7cutlass6half_tE19Flash_kernel_traitsILi96ELi64ELi128ELi4ES3_EELb0ELb0ELb0ELb0ELb0ELb1ELb1ELb1EEEvNS_16Flash_fwd_paramsE)
        .other          _ZN5flash24flash_fwd_splitkv_kernelI23Flash_fwd_kernel_traitsILi96ELi64ELi128ELi4ELb0ELb0EN7cutlass6half_tE19Flash_kernel_traitsILi96ELi64ELi128ELi4ES3_EELb0ELb0ELb0ELb0ELb0ELb1ELb1ELb1EEEvNS_16Flash_fwd_paramsE,@"STO_CUDA_ENTRY STV_DEFAULT"
_ZN5flash24flash_fwd_splitkv_kernelI23Flash_fwd_kernel_traitsILi96ELi64ELi128ELi4ELb0ELb0EN7cutlass6half_tE19Flash_kernel_traitsILi96ELi64ELi128ELi4ES3_EELb0ELb0ELb0ELb0ELb0ELb1ELb1ELb1EEEvNS_16Flash_fwd_paramsE:
.text._ZN5flash24flash_fwd_splitkv_kernelI23Flash_fwd_kernel_traitsILi96ELi64ELi128ELi4ELb0ELb0EN7cutlass6half_tE19Flash_kernel_traitsILi96ELi64ELi128ELi4ES3_EELb0ELb0ELb0ELb0ELb0ELb1ELb1ELb1EEEvNS_16Flash_fwd_paramsE:
        /* <DEDUP_REMOVED lines=29> */
[----:B------:R-:W-:Y:S05]  /*01d0*/  CALL.REL.NOINC `($_ZN5flash24flash_fwd_splitkv_kernelI23Flash_fwd_kernel_traitsILi96ELi64ELi128ELi4ELb0ELb0EN7cutlass6half_tE19Flash_kernel_traitsILi96ELi64ELi128ELi4ES3_EELb0ELb0ELb0ELb0ELb0ELb1ELb1ELb1EEEvNS_16Flash_fwd_paramsE$_ZN5flash30compute_attn_1rowblock_splitkvI23Flash_fwd_kernel_traitsILi96ELi64ELi128ELi4ELb0ELb0EN7cutlass6half_tE19Flash_kernel_traitsILi96ELi64ELi128ELi4ES3_EELb0ELb0ELb0ELb0ELb0ELb1ELb1ELb1ENS_16Flash_fwd_paramsEEEvRKT8_iiiii) ;  /* 0x0000000000087944 */ /* 0x000fea0003c00000 */
[----:B------:R-:W-:Y:S05]  /*01e0*/  BSYNC.RECONVERGENT B4 ;  /* 0x0000000000047941 */ /* 0x000fea0003800200 */
.L_x_1495:
[----:B------:R-:W-:Y:S05]  /*01f0*/  EXIT ;  /* 0x000000000000794d */ /* 0x000fea0003800000 */
        .type           $_ZN5flash24flash_fwd_splitkv_kernelI23Flash_fwd_kernel_traitsILi96ELi64ELi128ELi4ELb0ELb0EN7cutlass6half_tE19Flash_kernel_traitsILi96ELi64ELi128ELi4ES3_EELb0ELb0ELb0ELb0ELb0ELb1ELb1ELb1EEEvNS_16Flash_fwd_paramsE$_ZN5flash30compute_attn_1rowblock_splitkvI23Flash_fwd_kernel_traitsILi96ELi64ELi128ELi4ELb0ELb0EN7cutlass6half_tE19Flash_kernel_traitsILi96ELi64ELi128ELi4ES3_EELb0ELb0ELb0ELb0ELb0ELb1ELb1ELb1ENS_16Flash_fwd_paramsEEEvRKT8_iiiii,@function
        .size           $_ZN5flash24flash_fwd_splitkv_kernelI23Flash_fwd_kernel_traitsILi96ELi64ELi128ELi4ELb0ELb0EN7cutlass6half_tE19Flash_kernel_traitsILi96ELi64ELi128ELi4ES3_EELb0ELb0ELb0ELb0ELb0ELb1ELb1ELb1EEEvNS_16Flash_fwd_paramsE$_ZN5flash30compute_attn_1rowblock_splitkvI23Flash_fwd_kernel_traitsILi96ELi64ELi128ELi4ELb0ELb0EN7cutlass6half_tE19Flash_kernel_traitsILi96ELi64ELi128ELi4ES3_EELb0ELb0ELb0ELb0ELb0ELb1ELb1ELb1ENS_16Flash_fwd_paramsEEEvRKT8_iiiii,(.L_x_11635 - $_ZN5flash24flash_fwd_splitkv_kernelI23Flash_fwd_kernel_traitsILi96ELi64ELi128ELi4ELb0ELb0EN7cutlass6half_tE19Flash_kernel_traitsILi96ELi64ELi128ELi4ES3_EELb0ELb0ELb0ELb0ELb0ELb1ELb1ELb1EEEvNS_16Flash_fwd_paramsE$_ZN5flash30compute_attn_1rowblock_splitkvI23Flash_fwd_kernel_traitsILi96ELi64ELi128ELi4ELb0ELb0EN7cutlass6half_tE19Flash_kernel_traitsILi96ELi64ELi128ELi4ES3_EELb0ELb0ELb0ELb0ELb0ELb1ELb1ELb1ENS_16Flash_fwd_paramsEEEvRKT8_iiiii)
$_ZN5flash24flash_fwd_splitkv_kernelI23Flash_fwd_kernel_traitsILi96ELi64ELi128ELi4ELb0ELb0EN7cutlass6half_tE19Flash_kernel_traitsILi96ELi64ELi128ELi4ES3_EELb0ELb0ELb0ELb0ELb0ELb1ELb1ELb1EEEvNS_16Flash_fwd_paramsE$_ZN5flash30compute_attn_1rowblock_splitkvI23Flash_fwd_kernel_traitsILi96ELi64ELi128ELi4ELb0ELb0EN7cutlass6half_tE19Flash_kernel_traitsILi96ELi64ELi128ELi4ES3_EELb0ELb0ELb0ELb0ELb0ELb1ELb1ELb1ENS_16Flash_fwd_paramsEEEvRKT8_iiiii:
        /* <DEDUP_REMOVED lines=39> */
.L_x_1497:
[----:B------:R-:W-:Y:S05]  /*0470*/  BSYNC.RECONVERGENT B0 ;  /* 0x0000000000007941 */ /* 0x000fea0003800200 */
.L_x_1496:
[----:B------:R-:W-:Y:S04]  /*0480*/  BSSY.RECONVERGENT B0, `(.L_x_1498) ;  /* 0x0000007000007945 */ /* 0x000fe80003800200 */
[----:B------:R-:W-:Y:S05]  /*0490*/  @!P3 BRA `(.L_x_1499) ;  /* 0x000000000014b947 */ /* 0x000fea0003800000 */
[----:B-----5:R-:W4:Y:S02]  /*04a0*/  LD.E.U8 R0, desc[UR4][R120.64+0x1b2] ;  /* 0x0001b20478007980 */ /* 0x020f24000c101100 */
[----:B----4-:R-:W-:-:S13]  /*04b0*/  ISETP.NE.AND P1, PT, R0, RZ, PT ;  /* 0x000000ff0000720c */ /* 0x010fda0003f25270 */
[----:B------:R-:W4:Y:S02]  /*04c0*/  @P1 LD.E R3, desc[UR4][R12.64+0x4] ;  /* 0x000004040c031980 */ /* 0x000f24000c101900 */
[----:B----4-:R-:W-:-:S06]  /*04d0*/  @P1 IADD3 R0, PT, PT, R3, -R10, RZ ;  /* 0x8000000a03001210 */ /* 0x010fcc0007ffe0ff */
[----:B------:R4:W5:Y:S02]  /*04e0*/  @!P1 LD.E R0, desc[UR4][R12.64] ;  /* 0x000000040c009980 */ /* 0x000964000c101900 */
.L_x_1499:
[----:B------:R-:W-:Y:S05]  /*04f0*/  BSYNC.RECONVERGENT B0 ;  /* 0x0000000000007941 */ /* 0x000fea0003800200 */
.L_x_1498:
[----:B------:R-:W-:Y:S01]  /*0500*/  BSSY.RECONVERGENT B1, `(.L_x_1500) ;  /* 0x0000012000017945 */ /* 0x000fe20003800200 */
[----:B-----5:R-:W-:Y:S02]  /*0510*/  @P4 IADD3 R157, PT, PT, R2, -R11, RZ ;  /* 0x8000000b029d4210 */ /* 0x020fe40007ffe0ff */
[----:B------:R-:W-:Y:S01]  /*0520*/  IADD3 R77, PT, PT, R0, -R9, RZ ;  /* 0x80000009004d7210 */ /* 0x000fe20007ffe0ff */
[----:B------:R-:W-:Y:S06]  /*0530*/  @!P0 BRA `(.L_x_1501) ;  /* 0x0000000000148947 */ /* 0x000fec0003800000 */
[----:B------:R-:W-:-:S05]  /*0540*/  IADD3 R2, P0, PT, R6, R92, RZ ;  /* 0x0000005c06027210 */ /* 0x000fca0007f1e0ff */
[----:B------:R-:W-:-:S05]  /*0550*/  IMAD.X R3, R7, 0x1, R90, P0 ;  /* 0x0000000107037824 */ /* 0x000fca00000e065a */
[----:B------:R-:W5:Y:S02]  /*0560*/  LD.E R0, desc[UR4][R2.64] ;  /* 0x0000000402007980 */ /* 0x000f64000c101900 */
[----:B-----5:R-:W-:Y:S01]  /*0570*/  IADD3 R67, PT, PT, R0, -R9, RZ ;  /* 0x8000000900437210 */ /* 0x020fe20007ffe0ff */
[----:B------:R-:W-:Y:S05]  /*0580*/  BRA `(.L_x_1502) ;  /* 0x0000000000247947 */ /* 0x000fea0003800000 */
.L_x_1501:
[----:B------:R-:W5:Y:S01]  /*0590*/  LD.E.64 R2, desc[UR4][R120.64+0x108] ;  /* 0x0001080478027980 */ /* 0x000f62000c101b00 */
[----:B------:R-:W-:Y:S01]  /*05a0*/  BSSY.RECONVERGENT B0, `(.L_x_1503) ;  /* 0x0000006000007945 */ /* 0x000fe20003800200 */
[----:B------:R-:W-:Y:S01]  /*05b0*/  IMAD.MOV.U32 R0, RZ, RZ, RZ ;  /* 0x000000ffff007224 */ /* 0x000fe200078e00ff */
[----:B-----5:R-:W-:-:S04]  /*05c0*/  ISETP.NE.U32.AND P0, PT, R2, RZ, PT ;  /* 0x000000ff0200720c */ /* 0x020fc80003f05070 */
[----:B------:R-:W-:-:S13]  /*05d0*/  ISETP.NE.AND.EX P0, PT, R3, RZ, PT, P0 ;  /* 0x000000ff0300720c */ /* 0x000fda0003f05300 */
[----:B------:R-:W-:Y:S05]  /*05e0*/  @!P0 BRA `(.L_x_1504) ;  /* 0x0000000000048947 */ /* 0x000fea0003800000 */
[----:B------:R1:W5:Y:S02]  /*05f0*/  LD.E R0, desc[UR4][R120.64+0xbc] ;  /* 0x0000bc0478007980 */ /* 0x000364000c101900 */
.L_x_1504:
[----:B------:R-:W-:Y:S05]  /*0600*/  BSYNC.RECONVERGENT B0 ;  /* 0x0000000000007941 */ /* 0x000fea0003800200 */
.L_x_1503:
[----:B-----5:R-:W-:Y:S02]  /*0610*/  IADD3 R67, PT, PT, R77, R0, RZ ;  /* 0x000000004d437210 */ /* 0x020fe40007ffe0ff */
.L_x_1502:
[----:B------:R-:W-:Y:S05]  /*0620*/  BSYNC.RECONVERGENT B1 ;  /* 0x0000000000017941 */ /* 0x000fea0003800200 */
.L_x_1500:
[----:B------:R-:W-:Y:S01]  /*0630*/  IMAD.SHL.U32 R156, R17, 0x40, RZ ;  /* 0x00000040119c7824 */ /* 0x000fe200078e00ff */
[----:B------:R-:W-:Y:S01]  /*0640*/  MOV R2, R150 ;  /* 0x0000009600027202 */ /* 0x000fe20000000f00 */
[----:B------:R-:W-:-:S03]  /*0650*/  IMAD.MOV.U32 R3, RZ, RZ, 0x0 ;  /* 0x00000000ff037424 */ /* 0x000fc600078e00ff */
[----:B------:R-:W-:-:S13]  /*0660*/  ISETP.GT.AND P0, PT, R157, R156, PT ;  /* 0x0000009c9d00720c */ /* 0x000fda0003f04270 */
[----:B-1234-:R-:W-:Y:S05]  /*0670*/  @!P0 RET.REL.NODEC R2 `(_ZN5flash24flash_fwd_splitkv_kernelI23Flash_fwd_kernel_traitsILi96ELi64ELi128ELi4ELb0ELb0EN7cutlass6half_tE19Flash_kernel_traitsILi96ELi64ELi128ELi4ES3_EELb0ELb0ELb0ELb0ELb0ELb1ELb1ELb1EEEvNS_16Flash_fwd_paramsE) ;  /* 0xfffffff802608950 */ /* 0x01efea0003c3ffff */
        /* <DEDUP_REMOVED lines=73> */
.L_x_1507:
[----:B------:R-:W-:Y:S05]  /*0b10*/  BSYNC.RECONVERGENT B0 ;  /* 0x0000000000007941 */ /* 0x000fea0003800200 */
.L_x_1506:
        /* <DEDUP_REMOVED lines=16> */
.L_x_1509:
[----:B------:R-:W-:Y:S05]  /*0c20*/  BSYNC.RECONVERGENT B0 ;  /* 0x0000000000007941 */ /* 0x000fea0003800200 */
.L_x_1508:
        /* <DEDUP_REMOVED lines=15> */
.L_x_1511:
[----:B------:R-:W-:Y:S05]  /*0d20*/  BSYNC.RECONVERGENT B0 ;  /* 0x0000000000007941 */ /* 0x000fea0003800200 */
.L_x_1510:
        /* <DEDUP_REMOVED lines=15> */
.L_x_1513:
[----:B------:R-:W-:Y:S05]  /*0e20*/  BSYNC.RECONVERGENT B0 ;  /* 0x0000000000007941 */ /* 0x000fea0003800200 */
.L_x_1512:
        /* <DEDUP_REMOVED lines=13> */
[----:B-123--:R-:W-:Y:S05]  /*0f00*/  @P6 RET.REL.NODEC R150 `(_ZN5flash24flash_fwd_splitkv_kernelI23Flash_fwd_kernel_traitsILi96ELi64ELi128ELi4ELb0ELb0EN7cutlass6half_tE19Flash_kernel_traitsILi96ELi64ELi128ELi4ES3_EELb0ELb0ELb0ELb0ELb0ELb1ELb1ELb1EEEvNS_16Flash_fwd_paramsE) ;  /* 0xfffffff0963c6950 */ /* 0x00efea0003c3ffff */
[----:B------:R-:W-:Y:S02]  /*0f10*/  MOV R5, 0xff800000 ;  /* 0xff80000000057802 */ /* 0x000fe40000000f00 */
[----:B------:R-:W-:-:S03]  /*0f20*/  MOV R151, 0x0 ;  /* 0x0000000000977802 */ /* 0x000fc60000000f00 */
[----:B------:R1:W-:Y:S02]  /*0f30*/  ST.E desc[UR4][R2.64+0xc0], R5 ;  /* 0x0000c00502007985 */ /* 0x0003e4000c101904 */
[----:B-1----:R-:W-:Y:S05]  /*0f40*/  RET.REL.NODEC R150 `(_ZN5flash24flash_fwd_splitkv_kernelI23Flash_fwd_kernel_traitsILi96ELi64ELi128ELi4ELb0ELb0EN7cutlass6half_tE19Flash_kernel_traitsILi96ELi64ELi128ELi4ES3_EELb0ELb0ELb0ELb0ELb0ELb1ELb1ELb1EEEvNS_16Flash_fwd_paramsE) ;  /* 0xfffffff0962c7950 */ /* 0x002fea0003c3ffff */
.L_x_1505:
        /* <DEDUP_REMOVED lines=16> */
[----:B------:R-:W4:Y:S04]  /*1050*/  LD.E.64 R24, desc[UR4][R120.64+0x20] ;  /* 0x0000200478187980 */ /* 0x000f28000c101b00 */
        /* <DEDUP_REMOVED lines=21> */
[----:B------:R-:W-:-:S05]  /*11b0*/  @!P2 IMAD.IADD R3, R3, 0x1, -R4 ;  /* 0x000000010303a824 */ /* 0x000fca00078e0a04 */
[----:B------:R-:W-:Y:S02]  /*11c0*/  ISETP.GE.U32.AND P0, PT, R3, R4, PT ;  /* 0x000000040300720c */ /* 0x000fe40003f06070 */
[----:B------:R-:W-:Y:S02]  /*11d0*/  @!P2 IADD3 R6, PT, PT, R6, 0x1, RZ ;  /* 0x000000010606a810 */ /* 0x000fe40007ffe0ff */
[----:B------:R-:W-:Y:S02]  /*11e0*/  ISETP.GE.AND P1, PT, R0, RZ, PT ;  /* 0x000000ff0000720c */ /* 0x000fe40003f26270 */
[----:B------:R-:W-:Y:S01]  /*11f0*/  ISETP.NE.AND P2, PT, R13, RZ, PT ;  /* 0x000000ff0d00720c */ /* 0x000fe20003f45270 */
[-C--:B---3--:R-:W-:Y:S02]  /*1200*/  IMAD R0, R9, R159.reuse, RZ ;  /* 0x0000009f09007224 */ /* 0x088fe400078e02ff */
[----:B------:R-:W-:-:S04]  /*1210*/  IMAD.WIDE.U32 R4, R8, R159, RZ ;  /* 0x0000009f08047225 */ /* 0x000fc800078e00ff */
[----:B------:R-:W-:Y:S01]  /*1220*/  @P0 VIADD R6, R6, 0x1 ;  /* 0x0000000106060836 */ /* 0x000fe20000000000 */
[----:B------:R-:W-:Y:S01]  /*1230*/  LEA R160, P0, R4, R162, 0x2 ;  /* 0x000000a204a07211 */ /* 0x000fe200078010ff */
[----:B------:R-:W-:-:S03]  /*1240*/  IMAD.IADD R161, R5, 0x1, R0 ;  /* 0x0000000105a17824 */ /* 0x000fc600078e0200 */
[----:B------:R-:W-:Y:S02]  /*1250*/  MOV R9, R6 ;  /* 0x0000000600097202 */ /* 0x000fe40000000f00 */
[----:B------:R-:W-:Y:S02]  /*1260*/  LEA.HI.X R161, R4, R163, R161, 0x2, P0 ;  /* 0x000000a304a17211 */ /* 0x000fe400000f14a1 */
[----:B------:R-:W-:Y:S02]  /*1270*/  @!P1 IADD3 R9, PT, PT, -R9, RZ, RZ ;  /* 0x000000ff09099210 */ /* 0x000fe40007ffe1ff */
[----:B------:R-:W-:-:S05]  /*1280*/  @!P2 LOP3.LUT R9, RZ, R13, RZ, 0x33, !PT ;  /* 0x0000000dff09a212 */ /* 0x000fca00078e33ff */
[----:B------:R-:W-:-:S05]  /*1290*/  IMAD.WIDE R26, R9, 0x4, R160 ;  /* 0x00000004091a7825 */ /* 0x000fca00078e02a0 */
[----:B------:R1:W3:Y:S01]  /*12a0*/  LD.E R3, desc[UR4][R26.64] ;  /* 0x000000041a037980 */ /* 0x0002e2000c101900 */
[----:B----4-:R-:W-:-:S04]  /*12b0*/  IABS R4, R19 ;  /* 0x0000001300047213 */ /* 0x010fc80000000000 */
[----:B------:R-:W4:Y:S08]  /*12c0*/  I2F.RP R6, R4 ;  /* 0x0000000400067306 */ /* 0x000f300000209400 */
[----:B----4-:R-:W4:Y:S02]  /*12d0*/  MUFU.RCP R5, R6 ;  /* 0x0000000600057308 */ /* 0x010f240000001000 */
[----:B----4-:R-:W-:-:S06]  /*12e0*/  VIADD R5, R5, 0xffffffe ;  /* 0x0ffffffe05057836 */ /* 0x010fcc0000000000 */
[----:B-1----:R-:W1:Y:S01]  /*12f0*/  F2I.FTZ.U32.TRUNC.NTZ R27, R5 ;  /* 0x00000005001b7305 */ /* 0x002e62000021f000 */
[----:B------:R-:W-:Y:S01]  /*1300*/  IMAD.MOV.U32 R26, RZ, RZ, RZ ;  /* 0x000000ffff1a7224 */ /* 0x000fe200078e00ff */
[----:B------:R-:W-:Y:S02]  /*1310*/  IABS R18, R158 ;  /* 0x0000009e00127213 */ /* 0x000fe40000000000 */
[----:B------:R-:W-:Y:S02]  /*1320*/  IABS R0, R19 ;  /* 0x0000001300007213 */ /* 0x000fe40000000000 */
[----:B-1----:R-:W-:-:S05]  /*1330*/  IADD3 R7, PT, PT, RZ, -R27, RZ ;  /* 0x8000001bff077210 */ /* 0x002fca0007ffe0ff */
        /* <DEDUP_REMOVED lines=14> */
[----:B------:R-:W-:Y:S01]  /*1420*/  IMAD R4, R143, R2, RZ ;  /* 0x000000028f047224 */ /* 0x000fe200078e02ff */
[----:B------:R-:W-:Y:S02]  /*1430*/  SHF.R.S32.HI R13, RZ, 0x1f, R2 ;  /* 0x0000001fff0d7819 */ /* 0x000fe40000011402 */
[----:B------:R-:W-:-:S03]  /*1440*/  @P2 IADD3 R7, PT, PT, R7, 0x1, RZ ;  /* 0x0000000107072810 */ /* 0x000fc60007ffe0ff */
[----:B------:R-:W-:Y:S02]  /*1450*/  IMAD R4, R142, R13, R4 ;  /* 0x0000000d8e047224 */ /* 0x000fe400078e0204 */
[----:B------:R-:W-:Y:S02]  /*1460*/  @!P0 IADD3 R7, PT, PT, -R7, RZ, RZ ;  /* 0x000000ff07078210 */ /* 0x000fe40007ffe1ff */
[----:B------:R-:W-:Y:S02]  /*1470*/  @!P1 LOP3.LUT R7, RZ, R19, RZ, 0x33, !PT ;  /* 0x00000013ff079212 */ /* 0x000fe400078e33ff */
[----:B---3--:R-:W-:Y:S01]  /*1480*/  SHF.R.S32.HI R0, RZ, 0x1f, R3 ;  /* 0x0000001fff007819 */ /* 0x008fe20000011403 */
[-C--:B------:R-:W-:Y:S02]  /*1490*/  IMAD R5, R25, R3.reuse, RZ ;  /* 0x0000000319057224 */ /* 0x080fe400078e02ff */
[----:B------:R-:W-:-:S04]  /*14a0*/  IMAD.WIDE.U32 R8, R24, R3, RZ ;  /* 0x0000000318087225 */ /* 0x000fc800078e00ff */
[----:B------:R-:W-:-:S04]  /*14b0*/  IMAD R5, R24, R0, R5 ;  /* 0x0000000018057224 */ /* 0x000fc800078e0205 */
[----:B------:R-:W-:Y:S02]  /*14c0*/  IMAD.IADD R9, R9, 0x1, R5 ;  /* 0x0000000109097824 */ /* 0x000fe400078e0205 */
[----:B------:R-:W-:-:S04]  /*14d0*/  IMAD.WIDE.U32 R8, R2, R142, R8 ;  /* 0x0000008e02087225 */ /* 0x000fc800078e0008 */
[----:B------:R-:W-:Y:S01]  /*14e0*/  IMAD.IADD R9, R9, 0x1, R4 ;  /* 0x0000000109097824 */ /* 0x000fe200078e0204 */
[----:B------:R-:W-:Y:S01]  /*14f0*/  SHF.R.S32.HI R4, RZ, 0x1f, R7 ;  /* 0x0000001fff047819 */ /* 0x000fe20000011407 */
[----:B------:R-:W-:-:S04]  /*1500*/  IMAD R5, R21, R7, RZ ;  /* 0x0000000715057224 */ /* 0x000fc800078e02ff */
[----:B------:R-:W-:Y:S02]  /*1510*/  IMAD R4, R20, R4, R5 ;  /* 0x0000000414047224 */ /* 0x000fe400078e0205 */
[----:B--2---:R-:W-:Y:S02]  /*1520*/  IMAD R5, R15, R3, RZ ;  /* 0x000000030f057224 */ /* 0x004fe400078e02ff */
[----:B------:R-:W-:-:S04]  /*1530*/  IMAD.WIDE.U32 R8, R7, R20, R8 ;  /* 0x0000001407087225 */ /* 0x000fc800078e0008 */
[----:B------:R-:W-:Y:S01]  /*1540*/  IMAD.WIDE.U32 R6, R14, R3, RZ ;  /* 0x000000030e067225 */ /* 0x000fe200078e00ff */
[----:B------:R-:W-:-:S03]  /*1550*/  IADD3 R3, PT, PT, R9, R4, RZ ;  /* 0x0000000409037210 */ /* 0x000fc60007ffe0ff */
[----:B------:R-:W-:Y:S01]  /*1560*/  IMAD R5, R14, R0, R5 ;  /* 0x000000000e057224 */ /* 0x000fe200078e0205 */
[----:B------:R-:W-:Y:S01]  /*1570*/  MOV R10, R6 ;  /* 0x00000006000a7202 */ /* 0x000fe20000000f00 */
[----:B------:R-:W-:Y:S02]  /*1580*/  IMAD.MOV.U32 R4, RZ, RZ, R8 ;  /* 0x000000ffff047224 */ /* 0x000fe400078e0008 */
[----:B------:R-:W-:Y:S01]  /*1590*/  IMAD.IADD R12, R7, 0x1, R5 ;  /* 0x00000001070c7824 */ /* 0x000fe200078e0205 */
[----:B------:R-:W-:Y:S05]  /*15a0*/  BRA `(.L_x_1516) ;  /* 0x0000000400387947 */ /* 0x000fea0003800000 */
.L_x_1515:
        /* <DEDUP_REMOVED lines=10> */
[----:B-----5:R-:W-:Y:S02]  /*1650*/  @!P4 SHF.R.S32.HI R4, RZ, 0x1f, R8 ;  /* 0x0000001fff04c819 */ /* 0x020fe40000011408 */
[----:B------:R-:W-:Y:S02]  /*1660*/  CS2R R160, SRZ ;  /* 0x0000000000a07805 */ /* 0x000fe4000001ff00 */
[----:B--2---:R-:W-:-:S04]  /*1670*/  IABS R13, R19 ;  /* 0x00000013000d7213 */ /* 0x004fc80000000000 */
[----:B-1----:R-:W1:Y:S08]  /*1680*/  I2F.RP R3, R13 ;  /* 0x0000000d00037306 */ /* 0x002e700000209400 */
[----:B-1----:R-:W1:Y:S02]  /*1690*/  MUFU.RCP R2, R3 ;  /* 0x0000000300027308 */ /* 0x002e640000001000 */
[----:B-1----:R-:W-:-:S06]  /*16a0*/  IADD3 R2, PT, PT, R2, 0xffffffe, RZ ;  /* 0x0ffffffe02027810 */ /* 0x002fcc0007ffe0ff */
[----:B------:R-:W1:Y:S02]  /*16b0*/  F2I.FTZ.U32.TRUNC.NTZ R25, R2 ;  /* 0x0000000200197305 */ /* 0x000e64000021f000 */
[----:B-1----:R-:W-:-:S05]  /*16c0*/  IADD3 R0, PT, PT, RZ, -R25, RZ ;  /* 0x80000019ff007210 */ /* 0x002fca0007ffe0ff */
        /* <DEDUP_REMOVED lines=10> */
[----:B------:R-:W-:Y:S02]  /*1770*/  @!P4 IMAD R2, R2, R142, R3 ;  /* 0x0000008e0202c224 */ /* 0x000fe400078e0203 */
[----:B----4-:R-:W-:-:S04]  /*1780*/  @!P4 IMAD R7, R7, R8, RZ ;  /* 0x000000080707c224 */ /* 0x010fc800078e02ff */
[----:B------:R-:W-:Y:S02]  /*1790*/  @!P3 IMAD.IADD R0, R0, 0x1, -R13 ;  /* 0x000000010000b824 */ /* 0x000fe400078e0a0d */
[----:B------:R-:W-:Y:S01]  /*17a0*/  @!P4 IMAD.IADD R25, R25, 0x1, R2 ;  /* 0x000000011919c824 */ /* 0x000fe200078e0202 */
[----:B------:R-:W-:Y:S02]  /*17b0*/  @P4 IADD3 R2, PT, PT, R9, R10, RZ ;  /* 0x0000000a09024210 */ /* 0x000fe40007ffe0ff */
[----:B------:R-:W-:Y:S02]  /*17c0*/  ISETP.GE.U32.AND P2, PT, R0, R13, PT ;  /* 0x0000000d0000720c */ /* 0x000fe40003f46070 */
[----:B------:R-:W-:Y:S01]  /*17d0*/  LOP3.LUT R0, R158, R19, RZ, 0x3c, !PT ;  /* 0x000000139e007212 */ /* 0x000fe200078e3cff */
[C---:B------:R-:W-:Y:S02]  /*17e0*/  @!P4 IMAD R7, R6.reuse, R4, R7 ;  /* 0x000000040607c224 */ /* 0x040fe400078e0207 */
[----:B------:R-:W-:Y:S01]  /*17f0*/  @!P4 IMAD.WIDE.U32 R26, R6, R8, R24 ;  /* 0x00000008061ac225 */ /* 0x000fe200078e0018 */
[----:B------:R-:W-:-:S03]  /*1800*/  ISETP.GE.AND P1, PT, R0, RZ, PT ;  /* 0x000000ff0000720c */ /* 0x000fc60003f26270 */
[----:B------:R-:W-:Y:S01]  /*1810*/  @P4 IMAD.WIDE.U32 R24, R142, R2, RZ ;  /* 0x000000028e184225 */ /* 0x000fe200078e00ff */
[----:B------:R-:W-:-:S03]  /*1820*/  ISETP.NE.AND P0, PT, R19, RZ, PT ;  /* 0x000000ff1300720c */ /* 0x000fc60003f05270 */
[----:B------:R-:W-:Y:S01]  /*1830*/  @P4 IMAD R3, R143, R2, RZ ;  /* 0x000000028f034224 */ /* 0x000fe200078e02ff */
[----:B------:R-:W-:Y:S02]  /*1840*/  LEA R2, R54, 0xffffff80, 0x7 ;  /* 0xffffff8036027811 */ /* 0x000fe400078e38ff */
[----:B------:R-:W-:Y:S01]  /*1850*/  @!P4 IADD3 R7, PT, PT, R27, R7, RZ ;  /* 0x000000071b07c210 */ /* 0x000fe20007ffe0ff */
[----:B------:R-:W-:Y:S01]  /*1860*/  @P4 IMAD.IADD R7, R25, 0x1, R3 ;  /* 0x0000000119074824 */ /* 0x000fe200078e0203 */
[----:B------:R-:W-:Y:S02]  /*1870*/  @!P4 MOV R6, R26 ;  /* 0x0000001a0006c202 */ /* 0x000fe40000000f00 */
[----:B------:R-:W-:Y:S02]  /*1880*/  @!P3 IADD3 R5, PT, PT, R5, 0x1, RZ ;  /* 0x000000010505b810 */ /* 0x000fe40007ffe0ff */
[----:B------:R-:W-:Y:S01]  /*1890*/  @P4 MOV R6, R24 ;  /* 0x0000001800064202 */ /* 0x000fe20000000f00 */
[----:B------:R-:W-:Y:S01]  /*18a0*/  IMAD R4, R143, R2, RZ ;  /* 0x000000028f047224 */ /* 0x000fe200078e02ff */
[----:B------:R-:W-:Y:S01]  /*18b0*/  SHF.R.S32.HI R13, RZ, 0x1f, R2 ;  /* 0x0000001fff0d7819 */ /* 0x000fe20000011402 */
[----:B------:R-:W-:Y:S01]  /*18c0*/  @!P4 IMAD R0, R145, R9, RZ ;  /* 0x000000099100c224 */ /* 0x000fe200078e02ff */
[----:B------:R-:W-:Y:S01]  /*18d0*/  @!P4 SHF.R.S32.HI R3, RZ, 0x1f, R9 ;  /* 0x0000001fff03c819 */ /* 0x000fe20000011409 */
[----:B------:R-:W-:-:S02]  /*18e0*/  @P2 VIADD R5, R5, 0x1 ;  /* 0x0000000105052836 */ /* 0x000fc40000000000 */
[----:B------:R-:W-:-:S04]  /*18f0*/  IMAD.WIDE.U32 R24, R142, R2, R6 ;  /* 0x000000028e187225 */ /* 0x000fc800078e0006 */
[----:B------:R-:W-:Y:S02]  /*1900*/  IMAD R4, R13, R142, R4 ;  /* 0x0000008e0d047224 */ /* 0x000fe400078e0204 */
[----:B------:R-:W-:Y:S02]  /*1910*/  @!P4 IMAD R0, R3, R144, R0 ;  /* 0x000000900300c224 */ /* 0x000fe400078e0200 */
[----:B------:R-:W-:Y:S01]  /*1920*/  @!P4 IMAD.WIDE.U32 R6, R144, R9, RZ ;  /* 0x000000099006c225 */ /* 0x000fe200078e00ff */
[----:B------:R-:W-:Y:S02]  /*1930*/  @!P1 IADD3 R5, PT, PT, -R5, RZ, RZ ;  /* 0x000000ff05059210 */ /* 0x000fe40007ffe1ff */
[----:B------:R-:W-:Y:S02]  /*1940*/  @!P0 LOP3.LUT R5, RZ, R19, RZ, 0x33, !PT ;  /* 0x00000013ff058212 */ /* 0x000fe400078e33ff */
[----:B------:R-:W-:Y:S02]  /*1950*/  IADD3 R25, PT, PT, R25, R4, RZ ;  /* 0x0000000419197210 */ /* 0x000fe40007ffe0ff */
[----:B------:R-:W-:Y:S01]  /*1960*/  @!P4 IADD3 R27, PT, PT, R7, R0, RZ ;  /* 0x00000000071bc210 */ /* 0x000fe20007ffe0ff */
[----:B------:R-:W-:Y:S01]  /*1970*/  @!P4 IMAD R0, R15, R8, RZ ;  /* 0x000000080f00c224 */ /* 0x000fe200078e02ff */
[----:B------:R-:W-:Y:S01]  /*1980*/  @!P4 SHF.R.S32.HI R3, RZ, 0x1f, R8 ;  /* 0x0000001fff03c819 */ /* 0x000fe20000011408 */
[----:B------:R-:W-:Y:S01]  /*1990*/  @P4 IMAD.IADD R9, R9, 0x1, R10 ;  /* 0x0000000109094824 */ /* 0x000fe200078e020a */
[----:B------:R-:W-:Y:S01]  /*19a0*/  @!P4 MOV R26, R6 ;  /* 0x00000006001ac202 */ /* 0x000fe20000000f00 */
        /* <DEDUP_REMOVED lines=13> */
[----:B------:R-:W-:Y:S02]  /*1a80*/  @P4 MOV R10, R8 ;  /* 0x00000008000a4202 */ /* 0x000fe40000000f00 */
.L_x_1516:
[----:B------:R-:W-:Y:S05]  /*1a90*/  BSYNC.RECONVERGENT B0 ;  /* 0x0000000000007941 */ /* 0x000fea0003800200 */
.L_x_1514:
        /* <DEDUP_REMOVED lines=8> */
[----:B------:R-:W5:Y:S01]  /*1b20*/  LD.E R153, desc[UR4][R120.64+0xc0] ;  /* 0x0000c00478997980 */ /* 0x000f62000c101900 */
[----:B------:R-:W-:-:S04]  /*1b30*/  IABS R16, R19 ;  /* 0x0000001300107213 */ /* 0x000fc80000000000 */
[----:B------:R-:W1:Y:S08]  /*1b40*/  I2F.RP R21, R16 ;  /* 0x0000001000157306 */ /* 0x000e700000209400 */
[----:B-1----:R-:W1:Y:S02]  /*1b50*/  MUFU.RCP R20, R21 ;  /* 0x0000001500147308 */ /* 0x002e640000001000 */
[----:B-1----:R-:W-:-:S06]  /*1b60*/  VIADD R20, R20, 0xffffffe ;  /* 0x0ffffffe14147836 */ /* 0x002fcc0000000000 */
[----:B------:R-:W1:Y:S01]  /*1b70*/  F2I.FTZ.U32.TRUNC.NTZ R33, R20 ;  /* 0x0000001400217305 */ /* 0x000e62000021f000 */
[----:B------:R-:W-:Y:S02]  /*1b80*/  IMAD.MOV.U32 R5, RZ, RZ, RZ ;  /* 0x000000ffff057224 */ /* 0x000fe400078e00ff */
[----:B------:R-:W-:-:S04]  /*1b90*/  IMAD.MOV.U32 R32, RZ, RZ, RZ ;  /* 0x000000ffff207224 */ /* 0x000fc800078e00ff */
[----:B------:R1:W5:Y:S02]  /*1ba0*/  @P5 LD.E R5, desc[UR4][R22.64] ;  /* 0x0000000416055980 */ /* 0x000364000c101900 */
[----:B-1----:R-:W-:-:S04]  /*1bb0*/  IMAD.MOV R0, RZ, RZ, -R33 ;  /* 0x000000ffff007224 */ /* 0x002fc800078e0a21 */
[----:B------:R-:W-:-:S04]  /*1bc0*/  IMAD R0, R0, R16, RZ ;  /* 0x0000001000007224 */ /* 0x000fc800078e02ff */
[----:B------:R-:W-:Y:S01]  /*1bd0*/  IMAD.HI.U32 R0, R33, R0, R32 ;  /* 0x0000000021007227 */ /* 0x000fe200078e0020 */
[----:B------:R-:W-:-:S05]  /*1be0*/  IABS R23, R19 ;  /* 0x0000001300177213 */ /* 0x000fca0000000000 */
[----:B------:R-:W-:-:S04]  /*1bf0*/  IMAD.HI.U32 R0, R0, R18, RZ ;  /* 0x0000001200007227 */ /* 0x000fc800078e00ff */
[----:B------:R-:W-:-:S04]  /*1c00*/  IMAD.MOV R23, RZ, RZ, -R23 ;  /* 0x000000ffff177224 */ /* 0x000fc800078e0a17 */
[----:B------:R-:W-:-:S05]  /*1c10*/  IMAD R23, R0, R23, R18 ;  /* 0x0000001700177224 */ /* 0x000fca00078e0212 */
[----:B------:R-:W-:Y:S01]  /*1c20*/  ISETP.GT.U32.AND P3, PT, R16, R23, PT ;  /* 0x000000171000720c */ /* 0x000fe20003f64070 */
[----:B------:R-:W-:-:S05]  /*1c30*/  IMAD.SHL.U32 R21, R151, 0x8, RZ ;  /* 0x0000000897157824 */ /* 0x000fca00078e00ff */
[----:B------:R-:W-:Y:S02]  /*1c40*/  LOP3.LUT R118, R21, 0x18, RZ, 0xc0, !PT ;  /* 0x0000001815767812 */ /* 0x000fe400078ec0ff */
[----:B------:R-:W-:-:S05]  /*1c50*/  LOP3.LUT R18, R158, R19, RZ, 0x3c, !PT ;  /* 0x000000139e127212 */ /* 0x000fca00078e3cff */
[----:B------:R-:W-:Y:S01]  /*1c60*/  @!P3 IMAD.IADD R23, R23, 0x1, -R16 ;  /* 0x000000011717b824 */ /* 0x000fe200078e0a10 */
[----:B------:R-:W-:-:S04]  /*1c70*/  IADD3 R22, P1, PT, R118, R10, RZ ;  /* 0x0000000a76167210 */ /* 0x000fc80007f3e0ff */
[----:B------:R-:W-:Y:S01]  /*1c80*/  ISETP.GE.U32.AND P4, PT, R23, R16, PT ;  /* 0x000000101700720c */ /* 0x000fe20003f86070 */
[----:B------:R-:W-:Y:S01]  /*1c90*/  IMAD.X R23, RZ, RZ, R12, P1 ;  /* 0x000000ffff177224 */ /* 0x000fe200008e060c */
[----:B------:R-:W-:Y:S02]  /*1ca0*/  ISETP.GE.AND P2, PT, R18, RZ, PT ;  /* 0x000000ff1200720c */ /* 0x000fe40003f46270 */
[----:B------:R-:W-:Y:S02]  /*1cb0*/  ISETP.NE.AND P1, PT, R19, RZ, PT ;  /* 0x000000ff1300720c */ /* 0x000fe40003f25270 */
[----:B------:R-:W-:Y:S01]  /*1cc0*/  @!P3 IADD3 R0, PT, PT, R0, 0x1, RZ ;  /* 0x000000010000b810 */ /* 0x000fe20007ffe0ff */
[-C--:B-----5:R-:W-:Y:S01]  /*1cd0*/  IMAD R10, R13, R144.reuse, RZ ;  /* 0x000000900d0a7224 */ /* 0x0a0fe200078e02ff */
[----:B------:R-:W-:Y:S01]  /*1ce0*/  LOP3.LUT R12, R21, 0xc0, RZ, 0xc0, !PT ;  /* 0x000000c0150c7812 */ /* 0x000fe200078ec0ff */
[----:B------:R-:W-:-:S04]  /*1cf0*/  IMAD.WIDE.U32 R32, R2, R144, R22 ;  /* 0x0000009002207225 */ /* 0x000fc800078e0016 */
[----:B------:R-:W-:Y:S01]  /*1d00*/  @P4 VIADD R0, R0, 0x1 ;  /* 0x0000000100004836 */ /* 0x000fe20000000000 */
[----:B------:R-:W-:Y:S01]  /*1d10*/  LOP3.LUT R23, R12, 0x18, R151, 0xf8, !PT ;  /* 0x000000180c177812 */ /* 0x000fe200078ef897 */
[----:B------:R-:W-:Y:S02]  /*1d20*/  IMAD R10, R2, R145, R10 ;  /* 0x00000091020a7224 */ /* 0x000fe400078e020a */
[----:B------:R-:W-:Y:S01]  /*1d30*/  @!P2 IMAD.MOV R0, RZ, RZ, -R0 ;  /* 0x000000ffff00a224 */ /* 0x000fe200078e0a00 */
[----:B------:R-:W-:Y:S02]  /*1d40*/  @!P1 LOP3.LUT R0, RZ, R19, RZ, 0x33, !PT ;  /* 0x00000013ff009212 */ /* 0x000fe400078e33ff */
[----:B------:R-:W-:Y:S01]  /*1d50*/  LOP3.LUT R2, R23, R118, RZ, 0x3c, !PT ;  /* 0x0000007617027212 */ /* 0x000fe200078e3cff */
[----:B------:R-:W-:Y:S01]  /*1d60*/  IMAD.IADD R23, R33, 0x1, R10 ;  /* 0x0000000121177824 */ /* 0x000fe200078e020a */
[----:B------:R-:W-:Y:S01]  /*1d70*/  SHF.R.S32.HI R18, RZ, 0x1f, R158 ;  /* 0x0000001fff127819 */ /* 0x000fe2000001149e */
[----:B------:R-:W-:Y:S01]  /*1d80*/  IMAD.SHL.U32 R65, R151, 0x20, RZ ;  /* 0x0000002097417824 */ /* 0x000fe200078e00ff */
[----:B------:R-:W-:Y:S01]  /*1d90*/  LOP3.LUT R2, R2, 0x1f20, R21, 0xf8, !PT ;  /* 0x00001f2002027812 */ /* 0x000fe200078ef815 */
[----:B------:R-:W-:Y:S01]  /*1da0*/  IMAD.MOV.U32 R22, RZ, RZ, R32 ;  /* 0x000000ffff167224 */ /* 0x000fe200078e0020 */
[----:B------:R-:W-:Y:S01]  /*1db0*/  SHF.R.S32.HI R20, RZ, 0x1f, R0 ;  /* 0x0000001fff147819 */ /* 0x000fe20000011400 */
[----:B------:R-:W-:Y:S01]  /*1dc0*/  IMAD R21, R29, R0, RZ ;  /* 0x000000001d157224 */ /* 0x000fe200078e02ff */
[----:B------:R-:W1:Y:S01]  /*1dd0*/  S2R R47, SR_CgaCtaId ;  /* 0x00000000002f7919 */ /* 0x000e620000008800 */
[----:B------:R-:W-:Y:S01]  /*1de0*/  IMAD.WIDE.U32 R22, R0, R28, R22 ;  /* 0x0000001c00167225 */ /* 0x000fe200078e0016 */
[----:B------:R-:W-:-:S03]  /*1df0*/  LOP3.LUT R48, R65, 0xc0, RZ, 0xc0, !PT ;  /* 0x000000c041307812 */ /* 0x000fc600078ec0ff */
[----:B------:R-:W-:Y:S02]  /*1e00*/  IMAD R12, R20, R28, R21 ;  /* 0x0000001c140c7224 */ /* 0x000fe400078e0215 */
[----:B------:R-:W-:Y:S01]  /*1e10*/  IMAD.SHL.U32 R101, R151, 0x4, RZ ;  /* 0x0000000497657824 */ /* 0x000fe200078e00ff */
[----:B------:R-:W-:Y:S02]  /*1e20*/  SHF.R.U32.HI R110, RZ, 0x2, R151 ;  /* 0x00000002ff6e7819 */ /* 0x000fe40000011697 */
[----:B------:R-:W-:-:S03]  /*1e30*/  IADD3 R23, PT, PT, R23, R12, RZ ;  /* 0x0000000c17177210 */ /* 0x000fc60007ffe0ff */
[----:B------:R-:W-:Y:S02]  /*1e40*/  IMAD R149, R145, R110, RZ ;  /* 0x0000006e91957224 */ /* 0x000fe400078e02ff */
[----:B------:R-:W-:Y:S01]  /*1e50*/  IMAD.WIDE.U32 R22, R110, R144, R22 ;  /* 0x000000906e167225 */ /* 0x000fe200078e0016 */
[----:B------:R-:W-:-:S03]  /*1e60*/  MOV R16, 0x400 ;  /* 0x0000040000107802 */ /* 0x000fc60000000f00 */
[----:B------:R-:W-:Y:S02]  /*1e70*/  IMAD.MOV.U32 R111, RZ, RZ, RZ ;  /* 0x000000ffff6f7224 */ /* 0x000fe400078e00ff */
[----:B------:R-:W-:Y:S02]  /*1e80*/  IMAD.IADD R149, R23, 0x1, R149 ;  /* 0x0000000117957824 */ /* 0x000fe400078e0295 */
[----:B------:R-:W-:Y:S01]  /*1e90*/  IMAD R147, R143, R110, RZ ;  /* 0x0000006e8f937224 */ /* 0x000fe200078e02ff */
[----:B-1----:R-:W-:Y:S01]  /*1ea0*/  LEA R47, R47, R16, 0x18 ;  /* 0x000000102f2f7211 */ /* 0x002fe200078ec0ff */
[----:B------:R-:W-:-:S04]  /*1eb0*/  IMAD.WIDE.U32 R16, R17, 0x40, R110 ;  /* 0x0000004011107825 */ /* 0x000fc800078e006e */
[----:B------:R-:W-:Y:S01]  /*1ec0*/  VIADD R154, R54, 0xffffffff ;  /* 0xffffffff369a7836 */ /* 0x000fe20000000000 */
[----:B------:R-:W-:Y:S01]  /*1ed0*/  SHF.R.U32.HI R55, RZ, 0x3, R151 ;  /* 0x00000003ff377819 */ /* 0x000fe20000011697 */
[----:B------:R-:W-:Y:S01]  /*1ee0*/  IMAD.SHL.U32 R70, R144, 0x20, RZ ;  /* 0x0000002090467824 */ /* 0x000fe200078e00ff */
[----:B------:R-:W-:Y:S01]  /*1ef0*/  LOP3.LUT R66, R151, 0x3, RZ, 0xc0, !PT ;  /* 0x0000000397427812 */ /* 0x000fe200078ec0ff */
[----:B------:R-:W-:Y:S01]  /*1f00*/  IMAD.SHL.U32 R68, R142, 0x20, RZ ;  /* 0x000000208e447824 */ /* 0x000fe200078e00ff */
[----:B------:R-:W-:Y:S01]  /*1f10*/  SHF.L.U64.HI R71, R144, 0x5, R145 ;  /* 0x0000000590477819 */ /* 0x000fe20000010291 */
[----:B------:R-:W-:Y:S01]  /*1f20*/  IMAD.SHL.U32 R152, R154, 0x80, RZ ;  /* 0x000000809a987824 */ /* 0x000fe200078e00ff */
[----:B------:R-:W-:Y:S01]  /*1f30*/  SHF.L.U64.HI R69, R142, 0x5, R143 ;  /* 0x000000058e457819 */ /* 0x000fe2000001028f */
[----:B------:R-:W-:Y:S01]  /*1f40*/  IMAD R155, R2, 0x2, R47 ;  /* 0x00000002029b7824 */ /* 0x000fe200078e022f */
[C---:B------:R-:W-:Y:S02]  /*1f50*/  LOP3.LUT R117, R118.reuse, 0x20, RZ, 0xfc, !PT ;  /* 0x0000002076757812 */ /* 0x040fe400078efcff */
[----:B------:R-:W-:Y:S01]  /*1f60*/  LOP3.LUT R116, R118, 0x40, RZ, 0xfc, !PT ;  /* 0x0000004076747812 */ /* 0x000fe200078efcff */
[----:B--2---:R-:W-:-:S02]  /*1f70*/  @P0 IMAD R10, R25, R11, RZ ;  /* 0x0000000b190a0224 */ /* 0x004fc400078e02ff */
[-C--:B---3--:R-:W-:Y:S02]  /*1f80*/  @!P0 IMAD R13, R31, R159.reuse, RZ ;  /* 0x0000009f1f0d8224 */ /* 0x088fe400078e02ff */
[----:B------:R-:W-:-:S04]  /*1f90*/  @!P0 IMAD.WIDE.U32 R30, R30, R159, RZ ;  /* 0x0000009f1e1e8225 */ /* 0x000fc800078e00ff */
[----:B------:R-:W-:Y:S01]  /*1fa0*/  @!P0 IMAD.IADD R13, R31, 0x1, R13 ;  /* 0x000000011f0d8824 */ /* 0x000fe200078e020d */
[----:B------:R-:W-:Y:S01]  /*1fb0*/  @!P0 MOV R19, R30 ;  /* 0x0000001e00138202 */ /* 0x000fe20000000f00 */
[----:B------:R-:W-:-:S04]  /*1fc0*/  @P0 IMAD.WIDE.U32 R30, R24, R11, RZ ;  /* 0x0000000b181e0225 */ /* 0x000fc800078e00ff */
[----:B------:R-:W-:Y:S02]  /*1fd0*/  IMAD R11, R27, R158, RZ ;  /* 0x0000009e1b0b7224 */ /* 0x000fe400078e02ff */
[----:B------:R-:W-:Y:S02]  /*1fe0*/  @P0 IMAD.MOV.U32 R19, RZ, RZ, R30 ;  /* 0x000000ffff130224 */ /* 0x000fe400078e001e */
[----:B------:R-:W-:Y:S02]  /*1ff0*/  @P0 IMAD.IADD R13, R31, 0x1, R10 ;  /* 0x000000011f0d0824 */ /* 0x000fe400078e020a */
[----:B------:R-:W-:Y:S01]  /*2000*/  IMAD R10, R26, R18, R11 ;  /* 0x000000121a0a7224 */ /* 0x000fe200078e020b */
[----:B------:R-:W-:Y:S01]  /*2010*/  SHF.R.U32.HI R11, RZ, 0x1, R151 ;  /* 0x00000001ff0b7819 */ /* 0x000fe20000011697 */
[----:B------:R-:W-:Y:S01]  /*2020*/  IMAD.SHL.U32 R18, R151, 0x10, RZ ;  /* 0x0000001097127824 */ /* 0x000fe200078e00ff */
[----:B------:R-:W-:Y:S02]  /*2030*/  IADD3 R28, P1, PT, R118, R19, RZ ;  /* 0x00000013761c7210 */ /* 0x000fe40007f3e0ff */
[----:B------:R-:W-:-:S02]  /*2040*/  LOP3.LUT R64, R48, 0x8, R11, 0xf8, !PT ;  /* 0x0000000830407812 */ /* 0x000fc400078ef80b */
[C---:B------:R-:W-:Y:S01]  /*2050*/  LOP3.LUT R50, R18.reuse, 0x3e00, RZ, 0xc0, !PT ;  /* 0x00003e0012327812 */ /* 0x040fe200078ec0ff */
[----:B------:R-:W-:Y:S01]  /*2060*/  IMAD.X R29, RZ, RZ, R13, P1 ;  /* 0x000000ffff1d7224 */ /* 0x000fe200008e060d */
[----:B------:R-:W-:Y:S02]  /*2070*/  LOP3.LUT R18, R18, 0x100, RZ, 0xc0, !PT ;  /* 0x0000010012127812 */ /* 0x000fe400078ec0ff */
[----:B------:R-:W-:Y:S01]  /*2080*/  LOP3.LUT R48, R48, 0x8, R151, 0xf8, !PT ;  /* 0x0000000830307812 */ /* 0x000fe200078ef897 */
[----:B------:R-:W-:Y:S01]  /*2090*/  IMAD.WIDE.U32 R26, R158, R26, R28 ;  /* 0x0000001a9e1a7225 */ /* 0x000fe200078e001c */
[----:B------:R-:W-:Y:S02]  /*20a0*/  LOP3.LUT R13, R18, 0x20, R65, 0xf8, !PT ;  /* 0x00000020120d7812 */ /* 0x000fe400078ef841 */
[----:B------:R-:W-:-:S04]  /*20b0*/  LOP3.LUT R48, R48, 0x18, R101, 0x78, !PT ;  /* 0x0000001830307812 */ /* 0x000fc800078e7865 */
[----:B------:R-:W-:Y:S01]  /*20c0*/  LOP3.LUT R48, R13, R48, RZ, 0xfc, !PT ;  /* 0x000000300d307212 */ /* 0x000fe200078efcff */
[----:B------:R-:W-:Y:S01]  /*20d0*/  IMAD.IADD R13, R27, 0x1, R10 ;  /* 0x000000011b0d7824 */ /* 0x000fe200078e020a */
[----:B------:R-:W-:Y:S02]  /*20e0*/  IADD3 R10, P1, PT, R118, R4, RZ ;  /* 0x00000004760a7210 */ /* 0x000fe40007f3e0ff */
[----:B------:R-:W-:-:S04]  /*20f0*/  SHF.R.S32.HI R4, RZ, 0x1f, R77 ;  /* 0x0000001fff047819 */ /* 0x000fc8000001144d */
[----:B------:R-:W-:Y:S02]  /*2100*/  LEA.HI R4, R4, R77, RZ, 0x7 ;  /* 0x0000004d04047211 */ /* 0x000fe400078f38ff */
[--C-:B------:R-:W-:Y:S02]  /*2110*/  LOP3.LUT R50, R50, 0x20, R65.reuse, 0xf8, !PT ;  /* 0x0000002032327812 */ /* 0x100fe400078ef841 */
[----:B------:R-:W-:Y:S02]  /*2120*/  SHF.R.S32.HI R4, RZ, 0x7, R4 ;  /* 0x00000007ff047819 */ /* 0x000fe40000011404 */
[----:B----4-:R-:W-:Y:S02]  /*2130*/  LEA R148, P0, R22, R8, 0x1 ;  /* 0x0000000816947211 */ /* 0x010fe400078008ff */
[----:B------:R-:W-:Y:S02]  /*2140*/  LOP3.LUT R50, R50, 0x100, R65, 0xf8, !PT ;  /* 0x0000010032327812 */ /* 0x000fe400078ef841 */
[----:B------:R-:W-:-:S02]  /*2150*/  LOP3.LUT R11, R64, 0x18, R101, 0x78, !PT ;  /* 0x00000018400b7812 */ /* 0x000fc400078e7865 */
[----:B------:R-:W-:Y:S02]  /*2160*/  VIMNMX R73, PT, PT, R141, R4, !PT ;  /* 0x000000048d497248 */ /* 0x000fe40007fe0100 */
[----:B------:R-:W-:Y:S02]  /*2170*/  LEA.HI.X R149, R22, R9, R149, 0x1, P0 ;  /* 0x0000000916957211 */ /* 0x000fe400000f0c95 */
[----:B------:R-:W-:Y:S01]  /*2180*/  LOP3.LUT R50, R50, R11, RZ, 0xfc, !PT ;  /* 0x0000000b32327212 */ /* 0x000fe200078efcff */
[----:B------:R-:W-:Y:S01]  /*2190*/  IMAD.X R11, RZ, RZ, R3, P1 ;  /* 0x000000ffff0b7224 */ /* 0x000fe200008e0603 */
[----:B------:R-:W-:Y:S01]  /*21a0*/  ISETP.GT.AND P0, PT, R54, R73, PT ;  /* 0x000000493600720c */ /* 0x000fe20003f04270 */
[----:B------:R-:W-:Y:S02]  /*21b0*/  IMAD.MOV.U32 R12, RZ, RZ, R26 ;  /* 0x000000ffff0c7224 */ /* 0x000fe400078e001a */
[----:B------:R-:W-:Y:S02]  /*21c0*/  IMAD R3, R17, R24, RZ ;  /* 0x0000001811037224 */ /* 0x000fe400078e02ff */
[----:B------:R-:W-:-:S04]  /*21d0*/  IMAD.WIDE.U32 R10, R110, R142, R10 ;  /* 0x0000008e6e0a7225 */ /* 0x000fc800078e000a */
[C---:B------:R-:W-:Y:S02]  /*21e0*/  IMAD R3, R16.reuse, R25, R3 ;  /* 0x0000001910037224 */ /* 0x040fe400078e0203 */
[----:B------:R-:W-:Y:S01]  /*21f0*/  IMAD.WIDE.U32 R12, R16, R24, R12 ;  /* 0x00000018100c7225 */ /* 0x000fe200078e000c */
[----:B------:R-:W-:-:S03]  /*2200*/  LEA R146, P1, R10, R14, 0x1 ;  /* 0x0000000e0a927211 */ /* 0x000fc600078208ff */
[----:B------:R-:W-:Y:S01]  /*2210*/  IMAD.IADD R147, R11, 0x1, R147 ;  /* 0x000000010b937824 */ /* 0x000fe200078e0293 */
[----:B------:R-:W-:Y:S02]  /*2220*/  IADD3 R3, PT, PT, R13, R3, RZ ;  /* 0x000000030d037210 */ /* 0x000fe40007ffe0ff */
[----:B------:R-:W-:Y:S01]  /*2230*/  LEA R108, P2, R12, R6, 0x1 ;  /* 0x000000060c6c7211 */ /* 0x000fe200078408ff */
[C---:B------:R-:W-:Y:S01]  /*2240*/  IMAD.SHL.U32 R72, R24.reuse, 0x20, RZ ;  /* 0x0000002018487824 */ /* 0x040fe200078e00ff */
[----:B------:R-:W-:Y:S02]  /*2250*/  SHF.L.U64.HI R75, R24, 0x5, R25 ;  /* 0x00000005184b7819 */ /* 0x000fe40000010219 */
[----:B------:R-:W-:Y:S02]  /*2260*/  LEA.HI.X R147, R10, R15, R147, 0x1, P1 ;  /* 0x0000000f0a937211 */ /* 0x000fe400008f0c93 */
[----:B------:R-:W-:Y:S02]  /*2270*/  LEA.HI.X R109, R12, R7, R3, 0x1, P2 ;  /* 0x000000070c6d7211 */ /* 0x000fe400010f0c03 */
[----:B------:R-:W-:-:S02]  /*2280*/  LOP3.LUT R101, R101, 0xc, RZ, 0xc0, !PT ;  /* 0x0000000c65657812 */ /* 0x000fc400078ec0ff */
[----:B------:R-:W-:Y:S01]  /*2290*/  LEA.HI R103, R103, R103, RZ, 0x1 ;  /* 0x0000006767677211 */ /* 0x000fe200078f08ff */
[----:B------:R-:W-:Y:S06]  /*22a0*/  @!P0 BRA `(.L_x_1517) ;  /* 0x0000008800408947 */ /* 0x000fec0003800000 */
[----:B------:R-:W2:Y:S04]  /*22b0*/  LD.E.64 R26, desc[UR4][R120.64+0x120] ;  /* 0x00012004781a7980 */ /* 0x000ea8000c101b00 */
[----:B------:R-:W3:Y:S04]  /*22c0*/  LD.E.64 R8, desc[UR4][R120.64+0x118] ;  /* 0x0001180478087980 */ /* 0x000ee8000c101b00 */
[----:B------:R-:W4:Y:S04]  /*22d0*/  LD.E.64 R112, desc[UR4][R120.64+0x130] ;  /* 0x0001300478707980 */ /* 0x000f28000c101b00 */
[----:B------:R-:W5:Y:S04]  /*22e0*/  LD.E.64 R114, desc[UR4][R120.64+0x128] ;  /* 0x0001280478727980 */ /* 0x000f68000c101b00 */
[----:B------:R-:W5:Y:S04]  /*22f0*/  LD.E.64 R22, desc[UR4][R120.64+0x140] ;  /* 0x0001400478167980 */ /* 0x000f68000c101b00 */
[----:B------:R-:W5:Y:S04]  /*2300*/  LD.E.64 R12, desc[UR4][R120.64+0x138] ;  /* 0x00013804780c7980 */ /* 0x000f68000c101b00 */
[----:B------:R-:W5:Y:S04]  /*2310*/  LD.E.64 R16, desc[UR4][R120.64+0x110] ;  /* 0x0001100478107980 */ /* 0x000f68000c101b00 */
[----:B------:R-:W5:Y:S04]  /*2320*/  LD.E.64 R14, desc[UR4][R120.64+0x108] ;  /* 0x00010804780e7980 */ /* 0x000f68000c101b00 */
[----:B------:R-:W5:Y:S04]  /*2330*/  LD.E.64 R6, desc[UR4][R120.64+0x150] ;  /* 0x0001500478067980 */ /* 0x000f68000c101b00 */
[----:B------:R-:W5:Y:S01]  /*2340*/  LD.E.64 R2, desc[UR4][R120.64+0x148] ;  /* 0x0001480478027980 */ /* 0x000f62000c101b00 */
[----:B------:R-:W-:Y:S01]  /*2350*/  MOV R119, RZ ;  /* 0x000000ff00777202 */ /* 0x000fe20000000f00 */
[----:B------:R-:W-:Y:S01]  /*2360*/  VIADD R104, R110, 0x20 ;  /* 0x000000206e687836 */ /* 0x000fe20000000000 */
[----:B------:R-:W-:Y:S01]  /*2370*/  SHF.R.S32.HI R103, RZ, 0x1, R103 ;  /* 0x00000001ff677819 */ /* 0x000fe20000011467 */
[----:B------:R-:W-:Y:S01]  /*2380*/  IMAD R95, R54, -0x80, R77 ;  /* 0xffffff80365f7824 */ /* 0x000fe200078e024d */
[----:B------:R-:W-:Y:S01]  /*2390*/  IADD3 R102, PT, PT, R110, 0x40, RZ ;  /* 0x000000406e667810 */ /* 0x000fe20007ffe0ff */
        /* <DEDUP_REMOVED lines=22> */
[----:B-----5:R-:W-:Y:S01]  /*2500*/  IMAD R9, R115, R152, RZ ;  /* 0x0000009873097224 */ /* 0x020fe200078e02ff */
        /* <DEDUP_REMOVED lines=18> */
[----:B------:R-:W-:Y:S02]  /*2630*/  IMAD.IADD R0, R152, 0x1, R5 ;  /* 0x0000000198007824 */ /* 0x000fe400078e0205 */
[-C--:B------:R-:W-:Y:S02]  /*2640*/  IMAD R4, R110, R103.reuse, RZ ;  /* 0x000000676e047224 */ /* 0x080fe400078e02ff */
[----:B------:R-:W-:Y:S01]  /*2650*/  IMAD.IADD R21, R13, 0x1, R20 ;  /* 0x000000010d157824 */ /* 0x000fe200078e0214 */
[----:B------:R-:W-:Y:S01]  /*2660*/  MOV R20, R12 ;  /* 0x0000000c00147202 */ /* 0x000fe20000000f00 */
[----:B------:R-:W-:-:S02]  /*2670*/  IMAD R13, R0, R103, RZ ;  /* 0x00000067000d7224 */ /* 0x000fc400078e02ff */
[----:B------:R-:W-:Y:S01]  /*2680*/  IMAD.IADD R0, R101, 0x1, R4 ;  /* 0x0000000165007824 */ /* 0x000fe200078e0204 */
[----:B------:R-:W-:Y:S01]  /*2690*/  LEA R4, R66, R4, 0x3 ;  /* 0x0000000442047211 */ /* 0x000fe200078e18ff */
[----:B------:R-:W-:Y:S01]  /*26a0*/  IMAD.X R11, RZ, RZ, ~R11, P0 ;  /* 0x000000ffff0b7224 */ /* 0x000fe200000e0e0b */
[----:B------:R-:W-:Y:S01]  /*26b0*/  SHF.R.S32.HI R5, RZ, 0x1f, R13 ;  /* 0x0000001fff057819 */ /* 0x000fe2000001140d */
[----:B------:R-:W-:Y:S01]  /*26c0*/  IMAD.WIDE.U32 R18, R112, R9, R18 ;  /* 0x0000000970127225 */ /* 0x000fe200078e0012 */
[C---:B------:R-:W-:Y:S02]  /*26d0*/  IADD3 R82, P0, PT, R13.reuse, R4, RZ ;  /* 0x000000040d527210 */ /* 0x040fe40007f1e0ff */
[----:B------:R-:W-:Y:S01]  /*26e0*/  IADD3 R12, P1, PT, R13, R0, RZ ;  /* 0x000000000d0c7210 */ /* 0x000fe20007f3e0ff */
[C---:B------:R-:W-:Y:S01]  /*26f0*/  IMAD R79, R11.reuse, R112, RZ ;  /* 0x000000700b4f7224 */ /* 0x040fe200078e02ff */
[-C--:B------:R-:W-:Y:S01]  /*2700*/  LEA.HI.X.SX32 R83, R4, R5.reuse, 0x1, P0 ;  /* 0x0000000504537211 */ /* 0x080fe200000f0eff */
[----:B------:R-:W-:Y:S01]  /*2710*/  IMAD R11, R11, R114, RZ ;  /* 0x000000720b0b7224 */ /* 0x000fe200078e02ff */
[----:B------:R-:W-:Y:S01]  /*2720*/  LEA.HI.X.SX32 R5, R0, R5, 0x1, P1 ;  /* 0x0000000500057211 */ /* 0x000fe200008f0eff */
[-C--:B------:R-:W-:Y:S01]  /*2730*/  IMAD R79, R113, R9.reuse, R79 ;  /* 0x00000009714f7224 */ /* 0x080fe200078e024f */
[----:B------:R-:W-:Y:S01]  /*2740*/  SHF.L.U64.HI R83, R82, 0x1, R83 ;  /* 0x0000000152537819 */ /* 0x000fe20000010253 */
[-C--:B------:R-:W-:Y:S01]  /*2750*/  IMAD R11, R115, R9.reuse, R11 ;  /* 0x00000009730b7224 */ /* 0x080fe200078e020b */
[----:B------:R-:W-:Y:S01]  /*2760*/  LEA R78, P1, R18, R16, 0x1 ;  /* 0x00000010124e7211 */ /* 0x000fe200078208ff */
[----:B------:R-:W-:Y:S01]  /*2770*/  IMAD.WIDE.U32 R8, R114, R9, R20 ;  /* 0x0000000972087225 */ /* 0x000fe200078e0014 */
[----:B------:R-:W-:-:S02]  /*2780*/  IADD3 R79, PT, PT, R19, R79, RZ ;  /* 0x0000004f134f7210 */ /* 0x000fc40007ffe0ff */
[----:B------:R-:W-:Y:S01]  /*2790*/  SHF.L.U64.HI R0, R12, 0x1, R5 ;  /* 0x000000010c007819 */ /* 0x000fe20000010205 */
[----:B------:R-:W-:Y:S01]  /*27a0*/  IMAD.SHL.U32 R82, R82, 0x2, RZ ;  /* 0x0000000252527824 */ /* 0x000fe200078e00ff */
[----:B------:R-:W-:Y:S01]  /*27b0*/  LEA R10, P0, R8, R14, 0x1 ;  /* 0x0000000e080a7211 */ /* 0x000fe200078008ff */
[----:B------:R-:W-:Y:S01]  /*27c0*/  IMAD.IADD R11, R9, 0x1, R11 ;  /* 0x00000001090b7824 */ /* 0x000fe200078e020b */
        /* <DEDUP_REMOVED lines=11> */
.L_x_1586:
        /* <DEDUP_REMOVED lines=18> */
.L_x_1519:
[----:B------:R-:W-:Y:S05]  /*29a0*/  BSYNC.RECONVERGENT B0 ;  /* 0x0000000000007941 */ /* 0x000fea0003800200 */
.L_x_1518:
        /* <DEDUP_REMOVED lines=15> */
.L_x_1521:
[----:B------:R-:W-:Y:S05]  /*2aa0*/  BSYNC.RECONVERGENT B0 ;  /* 0x0000000000007941 */ /* 0x000fea0003800200 */
.L_x_1520:
        /* <DEDUP_REMOVED lines=18> */
.L_x_1523:
[----:B------:R-:W-:Y:S05]  /*2bd0*/  BSYNC.RECONVERGENT B0 ;  /* 0x0000000000007941 */ /* 0x000fea0003800200 */
.L_x_1522:
        /* <DEDUP_REMOVED lines=17> */
.L_x_1525:
[----:B------:R-:W-:Y:S05]  /*2cf0*/  BSYNC.RECONVERGENT B0 ;  /* 0x0000000000007941 */ /* 0x000fea0003800200 */
.L_x_1524:
        /* <DEDUP_REMOVED lines=27> */
.L_x_1529:
[----:B------:R-:W-:Y:S05]  /*2eb0*/  BSYNC.RECONVERGENT B0 ;  /* 0x0000000000007941 */ /* 0x000fea0003800200 */
.L_x_1528:
        /* <DEDUP_REMOVED lines=15> */
.L_x_1531:
[----:B------:R-:W-:Y:S05]  /*2fb0*/  BSYNC.RECONVERGENT B0 ;  /* 0x0000000000007941 */ /* 0x000fea0003800200 */
.L_x_1530:
        /* <DEDUP_REMOVED lines=15> */
.L_x_1533:
[----:B------:R-:W-:Y:S05]  /*30b0*/  BSYNC.RECONVERGENT B0 ;  /* 0x0000000000007941 */ /* 0x000fea0003800200 */
.L_x_1532:
        /* <DEDUP_REMOVED lines=19> */
.L_x_1527:
        /* <DEDUP_REMOVED lines=62> */
.L_x_1539:
[----:B------:R-:W-:Y:S05]  /*35d0*/  BSYNC.RECONVERGENT B0 ;  /* 0x0000000000007941 */ /* 0x000fea0003800200 */
.L_x_1538:
        /* <DEDUP_REMOVED lines=52> */
.L_x_1541:
[----:B------:R-:W-:Y:S05]  /*3920*/  BSYNC.RECONVERGENT B0 ;  /* 0x0000000000007941 */ /* 0x000fea0003800200 */
.L_x_1540:
        /* <DEDUP_REMOVED lines=51> */
.L_x_1537:
[----:B------:R-:W-:Y:S05]  /*3c60*/  BSYNC.RECONVERGENT B1 ;  /* 0x0000000000017941 */ /* 0x000fea0003800200 */
.L_x_1536:
        /* <DEDUP_REMOVED lines=67> */
.L_x_1545:
[----:B------:R-:W-:Y:S05]  /*40a0*/  BSYNC.RECONVERGENT B0 ;  /* 0x0000000000007941 */ /* 0x000fea0003800200 */
.L_x_1544:
        /* <DEDUP_REMOVED lines=52> */
.L_x_1547:
[----:B------:R-:W-:Y:S05]  /*43f0*/  BSYNC.RECONVERGENT B0 ;  /* 0x0000000000007941 */ /* 0x000fea0003800200 */
.L_x_1546:
        /* <DEDUP_REMOVED lines=51> */
.L_x_1543:
[----:B------:R-:W-:Y:S05]  /*4730*/  BSYNC.RECONVERGENT B1 ;  /* 0x0000000000017941 */ /* 0x000fea0003800200 */
.L_x_1542:
        /* <DEDUP_REMOVED lines=65> */
.L_x_1551:
[----:B------:R-:W-:Y:S05]  /*4b50*/  BSYNC.RECONVERGENT B0 ;  /* 0x0000000000007941 */ /* 0x000fea0003800200 */
.L_x_1550:
        /* <DEDUP_REMOVED lines=52> */
.L_x_1553:
[----:B------:R-:W-:Y:S05]  /*4ea0*/  BSYNC.RECONVERGENT B0 ;  /* 0x0000000000007941 */ /* 0x000fea0003800200 */
.L_x_1552:
        /* <DEDUP_REMOVED lines=51> */
.L_x_1549:
[----:B------:R-:W-:Y:S05]  /*51e0*/  BSYNC.RECONVERGENT B1 ;  /* 0x0000000000017941 */ /* 0x000fea0003800200 */
.L_x_1548:
        /* <DEDUP_REMOVED lines=68> */
.L_x_1557:
[----:B------:R-:W-:Y:S05]  /*5630*/  BSYNC.RECONVERGENT B0 ;  /* 0x0000000000007941 */ /* 0x000fea0003800200 */
.L_x_1556:
        /* <DEDUP_REMOVED lines=52> */
.L_x_1559:
[----:B------:R-:W-:Y:S05]  /*5980*/  BSYNC.RECONVERGENT B0 ;  /* 0x0000000000007941 */ /* 0x000fea0003800200 */
.L_x_1558:
        /* <DEDUP_REMOVED lines=51> */
.L_x_1555:
[----:B------:R-:W-:Y:S05]  /*5cc0*/  BSYNC.RECONVERGENT B1 ;  /* 0x0000000000017941 */ /* 0x000fea0003800200 */
.L_x_1554:
[----:B------:R-:W2:Y:S02]  /*5cd0*/  LD.E R3, desc[UR4][R120.64+0xd0] ;  /* 0x0000d00478037980 */ /* 0x000ea4000c101900 */
[----:B--2---:R-:W-:Y:S05]  /*5ce0*/  IMAD.U32 R3, R3, -0x40, RZ ;  /* 0xffffffc003037824 */ /* 0x004fea00078e00ff */
[C---:B------:R-:W-:Y:S02]  /*5cf0*/  LEA R12, P1, R3.reuse, R12, 0x1 ;  /* 0x0000000c030c7211 */ /* 0x040fe400078208ff */
[C---:B------:R-:W-:Y:S02]  /*5d00*/  LEA R52, P0, R3.reuse, R52, 0x1 ;  /* 0x0000003403347211 */ /* 0x040fe400078008ff */
[C---:B------:R-:W-:Y:S02]  /*5d10*/  LEA.HI.X.SX32 R13, R3.reuse, R13, 0x1, P1 ;  /* 0x0000000d030d7211 */ /* 0x040fe400008f0eff */
[----:B------:R-:W-:Y:S01]  /*5d20*/  LEA.HI.X.SX32 R53, R3, R53, 0x1, P0 ;  /* 0x0000003503357211 */ /* 0x000fe200000f0eff */
[----:B------:R-:W-:Y:S05]  /*5d30*/  BRA `(.L_x_1534) ;  /* 0x0000004400fc7947 */ /* 0x000fea0003800000 */
.L_x_1535:
        /* <DEDUP_REMOVED lines=99> */
.L_x_1563:
[----:B------:R-:W-:Y:S05]  /*6370*/  BSYNC.RECONVERGENT B0 ;  /* 0x0000000000007941 */ /* 0x000fea0003800200 */
.L_x_1562:
        /* <DEDUP_REMOVED lines=93> */
.L_x_1565:
[----:B------:R-:W-:Y:S05]  /*6950*/  BSYNC.RECONVERGENT B0 ;  /* 0x0000000000007941 */ /* 0x000fea0003800200 */
.L_x_1564:
        /* <DEDUP_REMOVED lines=92> */
.L_x_1561:
[----:B------:R-:W-:Y:S05]  /*6f20*/  BSYNC.RECONVERGENT B1 ;  /* 0x0000000000017941 */ /* 0x000fea0003800200 */
.L_x_1560:
        /* <DEDUP_REMOVED lines=98> */
.L_x_1569:
[----:B------:R-:W-:Y:S05]  /*7550*/  BSYNC.RECONVERGENT B0 ;  /* 0x0000000000007941 */ /* 0x000fea0003800200 */
.L_x_1568:
        /* <DEDUP_REMOVED lines=93> */
.L_x_1571:
[----:B------:R-:W-:Y:S05]  /*7b30*/  BSYNC.RECONVERGENT B0 ;  /* 0x0000000000007941 */ /* 0x000fea0003800200 */
.L_x_1570:
        /* <DEDUP_REMOVED lines=92> */
.L_x_1567:
[----:B------:R-:W-:Y:S05]  /*8100*/  BSYNC.RECONVERGENT B1 ;  /* 0x0000000000017941 */ /* 0x000fea0003800200 */
.L_x_1566:
        /* <DEDUP_REMOVED lines=98> */
.L_x_1575:
[----:B------:R-:W-:Y:S05]  /*8730*/  BSYNC.RECONVERGENT B0 ;  /* 0x0000000000007941 */ /* 0x000fea0003800200 */
.L_x_1574:
        /* <DEDUP_REMOVED lines=93> */
.L_x_1577:
[----:B------:R-:W-:Y:S05]  /*8d10*/  BSYNC.RECONVERGENT B0 ;  /* 0x0000000000007941 */ /* 0x000fea0003800200 */
.L_x_1576:
        /* <DEDUP_REMOVED lines=92> */
.L_x_1573:
[----:B------:R-:W-:Y:S05]  /*92e0*/  BSYNC.RECONVERGENT B1 ;  /* 0x0000000000017941 */ /* 0x000fea0003800200 */
.L_x_1572:
        /* <DEDUP_REMOVED lines=101> */
.L_x_1581:
[----:B------:R-:W-:Y:S05]  /*9940*/  BSYNC.RECONVERGENT B0 ;  /* 0x0000000000007941 */ /* 0x000fea0003800200 */
.L_x_1580:
        /* <DEDUP_REMOVED lines=92> */
.L_x_1583:
[----:B------:R-:W-:Y:S05]  /*9f10*/  BSYNC.RECONVERGENT B0 ;  /* 0x0000000000007941 */ /* 0x000fea0003800200 */
.L_x_1582:
[----:B------:R-:W-:Y:S05]  /*9f20*/  @P3 BRA `(.L_x_1579) ;  /* 0x0000000400643947 */ /* 0x000fea0003800000 */
[----:B------:R-:W-:Y:S01]  /*9f30*/  ISETP.GE.AND P0, PT, R116, R9, PT ;  /* 0x000000097400720c */ /* 0x000fe20003f06270 */
[----:B------:R-:W5:Y:S11]  /*9f40*/  LD.E.128 R40, desc[UR4][R24.64+0x80] ;  /* 0x0000800418287980 */ /* 0x000f76000c101d00 */
[----:B------:R-:W-:Y:S01]  /*9f50*/  @!UPT UIADD3 URZ, UPT, UPT, URZ, URZ, URZ ;  /* 0x000000fffffff290 */ /* 0x000fe2000fffe0ff */
[----:B------:R-:W-:Y:S04]  /*9f60*/  @!P0 ISETP.GT.AND P1, PT, R15, 0x40, PT ;  /* 0x000000400f00880c */ /* 0x000fe80003f24270 */
[----:B------:R-:W-:Y:S02]  /*9f70*/  @!P0 SEL R49, R14, RZ, !P1 ;  /* 0x000000ff0e318207 */ /* 0x000fe40004800000 */
[----:B------:R-:W-:Y:S02]  /*9f80*/  @!P0 SEL R51, R105, RZ, !P1 ;  /* 0x000000ff69338207 */ /* 0x000fe40004800000 */
[----:B--2---:R-:W-:Y:S02]  /*9f90*/  @!P0 IADD3 R60, P3, PT, R98, R49, RZ ;  /* 0x00000031623c8210 */ /* 0x004fe40007f7e0ff */
        /* <DEDUP_REMOVED lines=82> */
.L_x_1579:
[----:B------:R-:W-:Y:S05]  /*a4c0*/  BSYNC.RECONVERGENT B1 ;  /* 0x0000000000017941 */ /* 0x000fea0003800200 */
.L_x_1578:
[----:B------:R-:W3:Y:S02]  /*a4d0*/  LD.E R3, desc[UR4][R120.64+0xd0] ;  /* 0x0000d00478037980 */ /* 0x000ee4000c101900 */
[----:B---3--:R-:W-:Y:S05]  /*a4e0*/  IMAD.U32 R3, R3, -0x40, RZ ;  /* 0xffffffc003037824 */ /* 0x008fea00078e00ff */
[C---:B------:R-:W-:Y:S02]  /*a4f0*/  LEA R82, P1, R3.reuse, R82, 0x1 ;  /* 0x0000005203527211 */ /* 0x040fe400078208ff */
[C---:B------:R-:W-:Y:S02]  /*a500*/  LEA R80, P0, R3.reuse, R80, 0x1 ;  /* 0x0000005003507211 */ /* 0x040fe400078008ff */
[C---:B------:R-:W-:Y:S02]  /*a510*/  LEA.HI.X.SX32 R83, R3.reuse, R83, 0x1, P1 ;  /* 0x0000005303537211 */ /* 0x040fe400008f0eff */
[----:B------:R-:W-:Y:S09]  /*a520*/  LEA.HI.X.SX32 R81, R3, R81, 0x1, P0 ;  /* 0x0000005103517211 */ /* 0x000ff200000f0eff */
.L_x_1534:
[----:B------:R-:W-:Y:S05]  /*a530*/  BSYNC.RECONVERGENT B2 ;  /* 0x0000000000027941 */ /* 0x000fea0003800200 */
.L_x_1526:
        /* <DEDUP_REMOVED lines=101> */
.L_x_1585:
[----:B------:R-:W-:Y:S05]  /*ab90*/  BSYNC.RECONVERGENT B0 ;  /* 0x0000000000007941 */ /* 0x000fea0003800200 */
.L_x_1584:
[----:B------:R-:W-:Y:S05]  /*aba0*/  @P2 BRA `(.L_x_1586) ;  /* 0xffffff7c00342947 */ /* 0x000fea000383ffff */
.L_x_1517:
        /* <DEDUP_REMOVED lines=29> */
.L_x_1591:
[----:B------:R2:W-:Y:S02]  /*ad80*/  STS.128 [R155+0x2000], RZ ;  /* 0x002000ff9b007388 */ /* 0x0005e40000000c00 */
.L_x_1590:
[----:B------:R-:W-:Y:S05]  /*ad90*/  BSYNC.RECONVERGENT B0 ;  /* 0x0000000000007941 */ /* 0x000fea0003800200 */
.L_x_1589:
        /* <DEDUP_REMOVED lines=24> */
.L_x_1593:
[----:B------:R1:W-:Y:S01]  /*af20*/  STS.128 [R155+0x2800], RZ ;  /* 0x002800ff9b007388 */ /* 0x0003e20000000c00 */
[----:B------:R-:W-:Y:S05]  /*af30*/  BRA `(.L_x_1592) ;  /* 0x0000003400d87947 */ /* 0x000fea0003800000 */
.L_x_1588:
        /* <DEDUP_REMOVED lines=80> */
.L_x_1600:
[----:B------:R-:W-:Y:S05]  /*b440*/  BSYNC.RECONVERGENT B0 ;  /* 0x0000000000007941 */ /* 0x000fea0003800200 */
.L_x_1599:
[----:B-----5:R-:W-:Y:S01]  /*b450*/  IMAD.MOV.U32 R6, RZ, RZ, R10 ;  /* 0x000000ffff067224 */ /* 0x020fe200078e000a */
[----:B------:R-:W-:Y:S01]  /*b460*/  MOV R4, R8 ;  /* 0x0000000800047202 */ /* 0x000fe20000000f00 */
[----:B------:R-:W-:Y:S01]  /*b470*/  IMAD.MOV.U32 R7, RZ, RZ, R11 ;  /* 0x000000ffff077224 */ /* 0x000fe200078e000b */
[----:B------:R-:W-:Y:S02]  /*b480*/  MOV R5, R9 ;  /* 0x0000000900057202 */ /* 0x000fe40000000f00 */
.L_x_1598:
[----:B------:R-:W-:Y:S05]  /*b490*/  BSYNC.RECONVERGENT B1 ;  /* 0x0000000000017941 */ /* 0x000fea0003800200 */
.L_x_1597:
        /* <DEDUP_REMOVED lines=49> */
.L_x_1604:
[----:B------:R-:W-:Y:S05]  /*b7b0*/  BSYNC.RECONVERGENT B0 ;  /* 0x0000000000007941 */ /* 0x000fea0003800200 */
.L_x_1603:
[----:B-----5:R1:W-:Y:S02]  /*b7c0*/  STS.128 [R155+0x1000], R8 ;  /* 0x001000089b007388 */ /* 0x0203e40000000c00 */
.L_x_1602:
[----:B------:R-:W-:Y:S05]  /*b7d0*/  BSYNC.RECONVERGENT B1 ;  /* 0x0000000000017941 */ /* 0x000fea0003800200 */
.L_x_1601:
        /* <DEDUP_REMOVED lines=47> */
.L_x_1606:
[----:B------:R-:W-:Y:S05]  /*bad0*/  BSYNC.RECONVERGENT B0 ;  /* 0x0000000000007941 */ /* 0x000fea0003800200 */
.L_x_1605:
[----:B-----5:R1:W-:Y:S02]  /*bae0*/  STS.128 [R155+0x2000], R8 ;  /* 0x002000089b007388 */ /* 0x0203e40000000c00 */
.L_x_1596:
[----:B------:R-:W-:Y:S05]  /*baf0*/  BSYNC.RECONVERGENT B2 ;  /* 0x0000000000027941 */ /* 0x000fea0003800200 */
.L_x_1595:
        /* <DEDUP_REMOVED lines=53> */
.L_x_1610:
[----:B------:R-:W-:Y:S05]  /*be50*/  BSYNC.RECONVERGENT B0 ;  /* 0x0000000000007941 */ /* 0x000fea0003800200 */
.L_x_1609:
[----:B-----5:R1:W-:Y:S02]  /*be60*/  STS.128 [R155+0x800], R8 ;  /* 0x000800089b007388 */ /* 0x0203e40000000c00 */
.L_x_1608:
[----:B------:R-:W-:Y:S05]  /*be70*/  BSYNC.RECONVERGENT B1 ;  /* 0x0000000000017941 */ /* 0x000fea0003800200 */
.L_x_1607:
        /* <DEDUP_REMOVED lines=48> */
.L_x_1614:
[----:B------:R-:W-:Y:S05]  /*c180*/  BSYNC.RECONVERGENT B0 ;  /* 0x0000000000007941 */ /* 0x000fea0003800200 */
.L_x_1613:
[----:B-----5:R1:W-:Y:S02]  /*c190*/  STS.128 [R155+0x1800], R8 ;  /* 0x001800089b007388 */ /* 0x0203e40000000c00 */
.L_x_1612:
[----:B------:R-:W-:Y:S05]  /*c1a0*/  BSYNC.RECONVERGENT B1 ;  /* 0x0000000000017941 */ /* 0x000fea0003800200 */
.L_x_1611:
        /* <DEDUP_REMOVED lines=46> */
.L_x_1616:
[----:B------:R-:W-:Y:S05]  /*c490*/  BSYNC.RECONVERGENT B0 ;  /* 0x0000000000007941 */ /* 0x000fea0003800200 */
.L_x_1615:
[----:B-----5:R1:W-:Y:S01]  /*c4a0*/  STS.128 [R155+0x2800], R8 ;  /* 0x002800089b007388 */ /* 0x0203e20000000c00 */
[----:B------:R-:W-:Y:S05]  /*c4b0*/  BRA `(.L_x_1592) ;  /* 0x0000002000787947 */ /* 0x000fea0003800000 */
.L_x_1594:
        /* <DEDUP_REMOVED lines=94> */
.L_x_1622:
[----:B------:R-:W-:Y:S05]  /*caa0*/  BSYNC.RECONVERGENT B0 ;  /* 0x0000000000007941 */ /* 0x000fea0003800200 */
.L_x_1621:
[----:B-----5:R-:W-:Y:S01]  /*cab0*/  IMAD.MOV.U32 R6, RZ, RZ, R18 ;  /* 0x000000ffff067224 */ /* 0x020fe200078e0012 */
[----:B------:R-:W-:Y:S01]  /*cac0*/  MOV R4, R16 ;  /* 0x0000001000047202 */ /* 0x000fe20000000f00 */
[----:B------:R-:W-:Y:S01]  /*cad0*/  IMAD.MOV.U32 R7, RZ, RZ, R19 ;  /* 0x000000ffff077224 */ /* 0x000fe200078e0013 */
[----:B------:R-:W-:Y:S02]  /*cae0*/  MOV R5, R17 ;  /* 0x0000001100057202 */ /* 0x000fe40000000f00 */
.L_x_1620:
[----:B------:R-:W-:Y:S05]  /*caf0*/  BSYNC.RECONVERGENT B1 ;  /* 0x0000000000017941 */ /* 0x000fea0003800200 */
.L_x_1619:
        /* <DEDUP_REMOVED lines=86> */
.L_x_1626:
[----:B------:R-:W-:Y:S05]  /*d060*/  BSYNC.RECONVERGENT B0 ;  /* 0x0000000000007941 */ /* 0x000fea0003800200 */
.L_x_1625:
[----:B-----5:R1:W-:Y:S02]  /*d070*/  STS.128 [R155+0x1000], R16 ;  /* 0x001000109b007388 */ /* 0x0203e40000000c00 */
.L_x_1624:
[----:B------:R-:W-:Y:S05]  /*d080*/  BSYNC.RECONVERGENT B1 ;  /* 0x0000000000017941 */ /* 0x000fea0003800200 */
.L_x_1623:
        /* <DEDUP_REMOVED lines=84> */
.L_x_1628:
[----:B------:R-:W-:Y:S05]  /*d5d0*/  BSYNC.RECONVERGENT B0 ;  /* 0x0000000000007941 */ /* 0x000fea0003800200 */
.L_x_1627:
[----:B-----5:R1:W-:Y:S02]  /*d5e0*/  STS.128 [R155+0x2000], R16 ;  /* 0x002000109b007388 */ /* 0x0203e40000000c00 */
.L_x_1618:
[----:B------:R-:W-:Y:S05]  /*d5f0*/  BSYNC.RECONVERGENT B2 ;  /* 0x0000000000027941 */ /* 0x000fea0003800200 */
.L_x_1617:
        /* <DEDUP_REMOVED lines=90> */
.L_x_1632:
[----:B------:R-:W-:Y:S05]  /*dba0*/  BSYNC.RECONVERGENT B0 ;  /* 0x0000000000007941 */ /* 0x000fea0003800200 */
.L_x_1631:
[----:B-----5:R1:W-:Y:S02]  /*dbb0*/  STS.128 [R155+0x800], R16 ;  /* 0x000800109b007388 */ /* 0x0203e40000000c00 */
.L_x_1630:
[----:B------:R-:W-:Y:S05]  /*dbc0*/  BSYNC.RECONVERGENT B1 ;  /* 0x0000000000017941 */ /* 0x000fea0003800200 */
.L_x_1629:
        /* <DEDUP_REMOVED lines=85> */
.L_x_1636:
[----:B------:R-:W-:Y:S05]  /*e120*/  BSYNC.RECONVERGENT B0 ;  /* 0x0000000000007941 */ /* 0x000fea0003800200 */
.L_x_1635:
[----:B-----5:R1:W-:Y:S02]  /*e130*/  STS.128 [R155+0x1800], R16 ;  /* 0x001800109b007388 */ /* 0x0203e40000000c00 */
.L_x_1634:
[----:B------:R-:W-:Y:S05]  /*e140*/  BSYNC.RECONVERGENT B1 ;  /* 0x0000000000017941 */ /* 0x000fea0003800200 */
.L_x_1633:
        /* <DEDUP_REMOVED lines=83> */
.L_x_1638:
[----:B------:R-:W-:Y:S05]  /*e680*/  BSYNC.RECONVERGENT B0 ;  /* 0x0000000000007941 */ /* 0x000fea0003800200 */
.L_x_1637:
[----:B-----5:R1:W-:Y:S02]  /*e690*/  STS.128 [R155+0x2800], R16 ;  /* 0x002800109b007388 */ /* 0x0203e40000000c00 */
.L_x_1592:
[----:B------:R-:W-:Y:S05]  /*e6a0*/  BSYNC.RECONVERGENT B3 ;  /* 0x0000000000037941 */ /* 0x000fea0003800200 */
.L_x_1587:
        /* <DEDUP_REMOVED lines=25> */
.L_x_1641:
[----:B------:R3:W-:Y:S02]  /*e840*/  STS.128 [R155+0x7000], RZ ;  /* 0x007000ff9b007388 */ /* 0x0007e40000000c00 */
.L_x_1640:
[----:B------:R-:W-:Y:S05]  /*e850*/  BSYNC.RECONVERGENT B0 ;  /* 0x0000000000007941 */ /* 0x000fea0003800200 */
.L_x_1639:
        /* <DEDUP_REMOVED lines=24> */
.L_x_1644:
[----:B------:R3:W-:Y:S02]  /*e9e0*/  STS.128 [R155+0x7800], RZ ;  /* 0x007800ff9b007388 */ /* 0x0007e40000000c00 */
.L_x_1643:
[----:B------:R-:W-:Y:S05]  /*e9f0*/  BSYNC.RECONVERGENT B0 ;  /* 0x0000000000007941 */ /* 0x000fea0003800200 */
.L_x_1642:
        /* <DEDUP_REMOVED lines=25> */
.L_x_1647:
[----:B------:R3:W-:Y:S02]  /*eb90*/  STS.128 [R155+0x8000], RZ ;  /* 0x008000ff9b007388 */ /* 0x0007e40000000c00 */
.L_x_1646:
[----:B------:R-:W-:Y:S05]  /*eba0*/  BSYNC.RECONVERGENT B0 ;  /* 0x0000000000007941 */ /* 0x000fea0003800200 */
.L_x_1645:
        /* <DEDUP_REMOVED lines=26> */
.L_x_1650:
[----:B------:R3:W-:Y:S02]  /*ed50*/  STS.128 [R155+0x8800], RZ ;  /* 0x008800ff9b007388 */ /* 0x0007e40000000c00 */
.L_x_1649:
[----:B------:R-:W-:Y:S05]  /*ed60*/  BSYNC.RECONVERGENT B0 ;  /* 0x0000000000007941 */ /* 0x000fea0003800200 */
.L_x_1648:
        /* <DEDUP_REMOVED lines=26> */
.L_x_1653:
[----:B------:R3:W-:Y:S01]  /*ef10*/  STS.128 [R155+0xd000], RZ ;  /* 0x00d000ff9b007388 */ /* 0x0007e20000000c00 */
[----:B------:R-:W-:Y:S05]  /*ef20*/  BRA `(.L_x_1654) ;  /* 0x00000000000c7947 */ /* 0x000fea0003800000 */
.L_x_1652:
[----:B------:R1:W-:Y:S04]  /*ef30*/  STS.128 [R155+0x9000], RZ ;  /* 0x009000ff9b007388 */ /* 0x0003e80000000c00 */
[----:B------:R1:W-:Y:S04]  /*ef40*/  STS.128 [R155+0xb000], RZ ;  /* 0x00b000ff9b007388 */ /* 0x0003e80000000c00 */
[----:B------:R1:W-:Y:S02]  /*ef50*/  STS.128 [R155+0xd000], RZ ;  /* 0x00d000ff9b007388 */ /* 0x0003e40000000c00 */
.L_x_1654:
[----:B------:R-:W-:Y:S05]  /*ef60*/  BSYNC.RECONVERGENT B0 ;  /* 0x0000000000007941 */ /* 0x000fea0003800200 */
.L_x_1651:
        /* <DEDUP_REMOVED lines=27> */
.L_x_1657:
[----:B------:R3:W-:Y:S02]  /*f120*/  STS.128 [R155+0xd800], RZ ;  /* 0x00d800ff9b007388 */ /* 0x0007e40000000c00 */
.L_x_1656:
[----:B------:R-:W-:Y:S05]  /*f130*/  BSYNC.RECONVERGENT B0 ;  /* 0x0000000000007941 */ /* 0x000fea0003800200 */
.L_x_1655:
        /* <DEDUP_REMOVED lines=27> */
.L_x_1660:
[----:B------:R3:W-:Y:S02]  /*f2f0*/  STS.128 [R155+0xe000], RZ ;  /* 0x00e000ff9b007388 */ /* 0x0007e40000000c00 */
.L_x_1659:
[----:B------:R-:W-:Y:S05]  /*f300*/  BSYNC.RECONVERGENT B0 ;  /* 0x0000000000007941 */ /* 0x000fea0003800200 */
.L_x_1658:
[----:B------:R-:W-:Y:S01]  /*f310*/  ISETP.GE.AND P0, PT, R110, R3, PT ;  /* 0x000000036e00720c */ /* 0x000fe20003f06270 */
[----:B-1-3--:R-:W-:Y:S01]  /*f320*/  IMAD.MOV.U32 R4, RZ, RZ, 0x10 ;  /* 0x00000010ff047424 */ /* 0x00afe200078e00ff */
        /* <DEDUP_REMOVED lines=10> */
[----:B------:R-:W-:-:S05]  /*f3d0*/  IMAD.WIDE.U32 R2, R144, 0xc0, R148 ;  /* 0x000000c090027825 */ /* 0x000fca00078e0094 */
        /* <DEDUP_REMOVED lines=18> */
.L_x_1663:
[----:B------:R1:W-:Y:S02]  /*f500*/  STS.128 [R155+0xe800], RZ ;  /* 0x00e800ff9b007388 */ /* 0x0003e40000000c00 */
.L_x_1662:
[----:B------:R-:W-:Y:S05]  /*f510*/  BSYNC.RECONVERGENT B0 ;  /* 0x0000000000007941 */ /* 0x000fea0003800200 */
.L_x_1661:
[----:B------:R-:W1:Y:S01]  /*f520*/  LD.E R0, desc[UR4][R120.64+0x18c] ;  /* 0x00018c0478007980 */ /* 0x000e62000c101900 */
[--C-:B------:R-:W-:Y:S01]  /*f530*/  IMAD R140, R50, 0x2, R47.reuse ;  /* 0x00000002328c7824 */ /* 0x100fe200078e022f */
[----:B------:R-:W-:Y:S01]  /*f540*/  BSSY.RECONVERGENT B1, `(.L_x_1664) ;  /* 0x0000235000017945 */ /* 0x000fe20003800200 */
[----:B------:R-:W-:Y:S01]  /*f550*/  IMAD R139, R48, 0x2, R47 ;  /* 0x00000002308b7824 */ /* 0x000fe200078e022f */
[----:B------:R-:W0:Y:S01]  /*f560*/  LDGDEPBAR ;  /* 0x00000000000079af */ /* 0x000e220000000000 */
[C---:B------:R-:W-:Y:S02]  /*f570*/  IMAD R138, R4.reuse, 0x2, R140 ;  /* 0x00000002048a7824 */ /* 0x040fe400078e028c */
[----:B------:R-:W-:Y:S01]  /*f580*/  IMAD R136, R4, 0x2, R139 ;  /* 0x0000000204887824 */ /* 0x000fe200078e028b */
[----:B------:R-:W-:Y:S01]  /*f590*/  LDSM.16.M88.4 R48, [R140] ;  /* 0x000000008c30783b */ /* 0x000fe20000000200 */
[----:B------:R-:W-:-:S03]  /*f5a0*/  IMAD R66, R66, 0x2, R152 ;  /* 0x0000000242427824 */ /* 0x000fc600078e0298 */
[----:B------:R-:W2:Y:S02]  /*f5b0*/  LDSM.16.M88.4 R32, [R139+0x3000] ;  /* 0x003000008b20783b */ /* 0x000ea40000000200 */
[----:B------:R-:W-:Y:S02]  /*f5c0*/  ISETP.GE.AND P4, PT, R66, R67, PT ;  /* 0x000000434200720c */ /* 0x000fe40003f86270 */
[----:B-----5:R-:W3:Y:S04]  /*f5d0*/  LDSM.16.M88.4 R104, [R139+0x3400] ;  /* 0x003400008b68783b */ /* 0x020ee80000000200 */
[----:B------:R-:W4:Y:S04]  /*f5e0*/  LDSM.16.M88.4 R96, [R139+0x3800] ;  /* 0x003800008b60783b */ /* 0x000f280000000200 */
[----:B------:R-:W4:Y:S04]  /*f5f0*/  LDSM.16.M88.4 R88, [R139+0x3c00] ;  /* 0x003c00008b58783b */ /* 0x000f280000000200 */
[----:B------:R-:W4:Y:S04]  /*f600*/  LDSM.16.M88.4 R80, [R139+0x4000] ;  /* 0x004000008b50783b */ /* 0x000f280000000200 */
[----:B------:R-:W4:Y:S04]  /*f610*/  LDSM.16.M88.4 R72, [R139+0x4400] ;  /* 0x004400008b48783b */ /* 0x000f280000000200 */
[----:B------:R-:W4:Y:S04]  /*f620*/  LDSM.16.M88.4 R60, [R139+0x4800] ;  /* 0x004800008b3c783b */ /* 0x000f280000000200 */
[----:B------:R-:W4:Y:S04]  /*f630*/  LDSM.16.M88.4 R24, [R139+0x4c00] ;  /* 0x004c00008b18783b */ /* 0x000f280000000200 */
[----:B------:R-:W-:Y:S04]  /*f640*/  LDSM.16.M88.4 R8, [R138] ;  /* 0x000000008a08783b */ /* 0x000fe80000000200 */
[----:B------:R-:W4:Y:S04]  /*f650*/  LDSM.16.M88.4 R20, [R136+0x3000] ;  /* 0x003000008814783b */ /* 0x000f280000000200 */
[----:B------:R-:W4:Y:S01]  /*f660*/  LDSM.16.M88.4 R36, [R136+0x3400] ;  /* 0x003400008824783b */ /* 0x000f220000000200 */
[C---:B--2---:R-:W-:Y:S03]  /*f670*/  HMMA.16816.F32 R16, R48.reuse, R32, RZ ;  /* 0x000000203010723c */ /* 0x044fe600000018ff */
[----:B------:R-:W2:Y:S04]  /*f680*/  LDSM.16.M88.4 R12, [R136+0x3c00] ;  /* 0x003c0000880c783b */ /* 0x000ea80000000200 */
[----:B------:R-:W2:Y:S01]  /*f690*/  LDSM.16.M88.4 R40, [R136+0x3800] ;  /* 0x003800008828783b */ /* 0x000ea20000000200 */
[C---:B------:R-:W-:Y:S03]  /*f6a0*/  HMMA.16816.F32 R32, R48.reuse, R34, RZ ;  /* 0x000000223020723c */ /* 0x040fe600000018ff */
[----:B------:R-:W-:Y:S04]  /*f6b0*/  LDSM.16.M88.4 R112, [R140+0x1000] ;  /* 0x001000008c70783b */ /* 0x000fe80000000200 */
[----:B------:R-:W-:Y:S01]  /*f6c0*/  LDSM.16.M88.4 R108, [R136+0x4800] ;  /* 0x00480000886c783b */ /* 0x000fe20000000200 */
[C---:B---3--:R-:W-:Y:S03]  /*f6d0*/  HMMA.16816.F32 R28, R48.reuse, R104, RZ ;  /* 0x00000068301c723c */ /* 0x048fe600000018ff */
[----:B------:R-:W-:Y:S04]  /*f6e0*/  LDSM.16.M88.4 R128, [R136+0x5000] ;  /* 0x005000008880783b */ /* 0x000fe80000000200 */
[----:B------:R-:W-:Y:S01]  /*f6f0*/  LDSM.16.M88.4 R124, [R139+0x5400] ;  /* 0x005400008b7c783b */ /* 0x000fe20000000200 */
[C---:B------:R-:W-:Y:S08]  /*f700*/  HMMA.16816.F32 R104, R48.reuse, R106, RZ ;  /* 0x0000006a3068723c */ /* 0x040ff000000018ff */
        /* <DEDUP_REMOVED lines=13> */
[C---:B------:R-:W-:Y:S08]  /*f7e0*/  HMMA.16816.F32 R16, R8.reuse, R20, R16 ;  /* 0x000000140810723c */ /* 0x040ff00000001810 */
[C---:B------:R-:W-:Y:S01]  /*f7f0*/  HMMA.16816.F32 R32, R8.reuse, R22, R32 ;  /* 0x000000160820723c */ /* 0x040fe20000001820 */
[----:B------:R-:W4:Y:S07]  /*f800*/  LDSM.16.M88.4 R20, [R136+0x4400] ;  /* 0x004400008814783b */ /* 0x000f2e0000000200 */
[C---:B------:R-:W-:Y:S08]  /*f810*/  HMMA.16816.F32 R28, R8.reuse, R36, R28 ;  /* 0x00000024081c723c */ /* 0x040ff0000000181c */
[C---:B------:R-:W-:Y:S01]  /*f820*/  HMMA.16816.F32 R104, R8.reuse, R38, R104 ;  /* 0x000000260868723c */ /* 0x040fe20000001868 */
[----:B------:R-:W4:Y:S07]  /*f830*/  LDSM.16.M88.4 R36, [R139+0x5000] ;  /* 0x005000008b24783b */ /* 0x000f2e0000000200 */
        /* <DEDUP_REMOVED lines=8> */
[----:B------:R-:W-:Y:S07]  /*f8c0*/  LDSM.16.M88.4 R24, [R140+0x2000] ;  /* 0x002000008c18783b */ /* 0x000fee0000000200 */
[C---:B----4-:R-:W-:Y:S08]  /*f8d0*/  HMMA.16816.F32 R76, R8.reuse, R20, R76 ;  /* 0x00000014084c723c */ /* 0x050ff0000000184c */
        /* <DEDUP_REMOVED lines=12> */
[C---:B------:R-:W-:Y:S08]  /*f9a0*/  HMMA.16816.F32 R16, R40.reuse, R128, R16 ;  /* 0x000000802810723c */ /* 0x040ff00000001810 */
[----:B------:R-:W-:Y:S08]  /*f9b0*/  HMMA.16816.F32 R32, R40, R130, R32 ;  /* 0x000000822820723c */ /* 0x000ff00000001820 */
[----:B------:R-:W-:Y:S08]  /*f9c0*/  HMMA.16816.F32 R28, R112, R124, R28 ;  /* 0x0000007c701c723c */ /* 0x000ff0000000181c */
[C---:B---3--:R-:W-:Y:S08]  /*f9d0*/  HMMA.16816.F32 R16, R24.reuse, R20, R16 ;  /* 0x000000141810723c */ /* 0x048ff00000001810 */
[----:B------:R-:W-:Y:S01]  /*f9e0*/  HMMA.16816.F32 R32, R24, R22, R32 ;  /* 0x000000161820723c */ /* 0x000fe20000001820 */
[----:B------:R-:W3:Y:S07]  /*f9f0*/  LDSM.16.M88.4 R20, [R139+0x5c00] ;  /* 0x005c00008b14783b */ /* 0x000eee0000000200 */
[----:B------:R-:W-:Y:S08]  /*fa00*/  HMMA.16816.F32 R104, R112, R126, R104 ;  /* 0x0000007e7068723c */ /* 0x000ff00000001868 */
[C---:B--2---:R-:W-:Y:S08]  /*fa10*/  HMMA.16816.F32 R16, R12.reuse, R8, R16 ;  /* 0x000000080c10723c */ /* 0x044ff00000001810 */
[----:B------:R-:W-:Y:S01]  /*fa20*/  HMMA.16816.F32 R32, R12, R10, R32 ;  /* 0x0000000a0c20723c */ /* 0x000fe20000001820 */
[----:B------:R-:W2:Y:S07]  /*fa30*/  LDSM.16.M88.4 R8, [R136+0x5800] ;  /* 0x005800008808783b */ /* 0x000eae0000000200 */
[C---:B------:R-:W-:Y:S01]  /*fa40*/  HMMA.16816.F32 R124, R112.reuse, R108, R100 ;  /* 0x0000006c707c723c */ /* 0x040fe20000001864 */
[----:B------:R-:W4:Y:S04]  /*fa50*/  LDSM.16.M88.4 R100, [R139+0x7400] ;  /* 0x007400008b64783b */ /* 0x000f280000000200 */
[-C--:B-1----:R-:W-:Y:S01]  /*fa60*/  FMUL.FTZ R2, R16, R0.reuse ;  /* 0x0000000010027220 */ /* 0x082fe20000410000 */
[-C--:B------:R-:W-:Y:S01]  /*fa70*/  FMUL.FTZ R3, R17, R0.reuse ;  /* 0x0000000011037220 */ /* 0x080fe20000410000 */
[-C--:B------:R-:W-:Y:S01]  /*fa80*/  FMUL.FTZ R5, R18, R0.reuse ;  /* 0x0000000012057220 */ /* 0x080fe20000410000 */
[-C--:B------:R-:W-:Y:S01]  /*fa90*/  FMUL.FTZ R6, R19, R0.reuse ;  /* 0x0000000013067220 */ /* 0x080fe20000410000 */
[----:B------:R-:W-:Y:S01]  /*faa0*/  HMMA.16816.F32 R96, R112, R110, R96 ;  /* 0x0000006e7060723c */ /* 0x000fe20000001860 */
[----:B------:R-:W1:Y:S01]  /*fab0*/  LDSM.16.M88.4 R16, [R139+0x7800] ;  /* 0x007800008b10783b */ /* 0x000e620000000200 */
[----:B------:R-:W-:Y:S01]  /*fac0*/  MUFU.TANH R2, R2 ;  /* 0x0000000200027308 */ /* 0x000fe20000002400 */
[-C--:B------:R-:W-:Y:S01]  /*fad0*/  FMUL.FTZ R33, R33, R0.reuse ;  /* 0x0000000021217220 */ /* 0x080fe20000410000 */
[-C--:B------:R-:W-:Y:S01]  /*fae0*/  FMUL.FTZ R34, R34, R0.reuse ;  /* 0x0000000022227220 */ /* 0x080fe20000410000 */
[-C--:B------:R-:W-:Y:S01]  /*faf0*/  FMUL.FTZ R35, R35, R0.reuse ;  /* 0x0000000023237220 */ /* 0x080fe20000410000 */
[----:B------:R-:W-:-:S02]  /*fb00*/  FMUL.FTZ R7, R32, R0 ;  /* 0x0000000020077220 */ /* 0x000fc40000410000 */
[C---:B------:R-:W-:Y:S01]  /*fb10*/  HMMA.16816.F32 R128, R40.reuse, R36, R28 ;  /* 0x000000242880723c */ /* 0x040fe2000000181c */
[----:B------:R-:W1:Y:S01]  /*fb20*/  LDSM.16.M88.4 R28, [R136+0x7400] ;  /* 0x00740000881c783b */ /* 0x000e620000000200 */
[----:B------:R-:W-:Y:S06]  /*fb30*/  MUFU.TANH R44, R33 ;  /* 0x00000021002c7308 */ /* 0x000fec0000002400 */
[----:B------:R-:W-:Y:S01]  /*fb40*/  HMMA.16816.F32 R104, R40, R38, R104 ;  /* 0x000000262868723c */ /* 0x000fe20000001868 */
[----:B------:R-:W-:Y:S01]  /*fb50*/  LDSM.16.M88.4 R36, [R139+0x6000] ;  /* 0x006000008b24783b */ /* 0x000fe20000000200 */
[----:B------:R-:W-:Y:S06]  /*fb60*/  MUFU.TANH R45, R34 ;  /* 0x00000022002d7308 */ /* 0x000fec0000002400 */
[C---:B---3--:R-:W-:Y:S02]  /*fb70*/  HMMA.16816.F32 R92, R112.reuse, R20, R92 ;  /* 0x00000014705c723c */ /* 0x048fe4000000185c */
[----:B------:R3:W-:Y:S06]  /*fb80*/  MUFU.TANH R46, R35 ;  /* 0x00000023002e7308 */ /* 0x0007ec0000002400 */
[----:B------:R-:W-:Y:S01]  /*fb90*/  HMMA.16816.F32 R88, R112, R22, R88 ;  /* 0x000000167058723c */ /* 0x000fe20000001858 */
[----:B------:R-:W1:Y:S01]  /*fba0*/  LDSM.16.M88.4 R20, [R136+0x5c00] ;  /* 0x005c00008814783b */ /* 0x000e620000000200 */
[----:B------:R-:W-:Y:S06]  /*fbb0*/  MUFU.TANH R5, R5 ;  /* 0x0000000500057308 */ /* 0x000fec0000002400 */
[C---:B--2---:R-:W-:Y:S02]  /*fbc0*/  HMMA.16816.F32 R124, R40.reuse, R8, R124 ;  /* 0x00000008287c723c */ /* 0x044fe4000000187c */
[----:B------:R-:W-:Y:S01]  /*fbd0*/  MUFU.TANH R3, R3 ;  /* 0x0000000300037308 */ /* 0x000fe20000002400 */
[----:B---3--:R-:W-:Y:S05]  /*fbe0*/  LDSM.16.M88.4 R32, [R136+0x6000] ;  /* 0x006000008820783b */ /* 0x008fea0000000200 */
[----:B------:R-:W-:Y:S01]  /*fbf0*/  HMMA.16816.F32 R96, R40, R10, R96 ;  /* 0x0000000a2860723c */ /* 0x000fe20000001860 */
[----:B------:R-:W2:Y:S01]  /*fc00*/  LDSM.16.M88.4 R8, [R139+0x7c00] ;  /* 0x007c00008b08783b */ /* 0x000ea20000000200 */
[----:B------:R-:W-:Y:S06]  /*fc10*/  MUFU.TANH R6, R6 ;  /* 0x0000000600067308 */ /* 0x000fec0000002400 */
[C---:B----4-:R-:W-:Y:S02]  /*fc20*/  HMMA.16816.F32 R128, R24.reuse, R100, R128 ;  /* 0x000000641880723c */ /* 0x050fe40000001880 */
[----:B------:R-:W3:Y:S06]  /*fc30*/  MUFU.TANH R7, R7 ;  /* 0x0000000700077308 */ /* 0x000eec0000002400 */
[C---:B------:R-:W-:Y:S01]  /*fc40*/  HMMA.16816.F32 R104, R24.reuse, R102, R104 ;  /* 0x000000661868723c */ /* 0x040fe20000001868 */
[----:B------:R-:W-:Y:S07]  /*fc50*/  LDSM.16.M88.4 R100, [R136+0x7800] ;  /* 0x007800008864783b */ /* 0x000fee0000000200 */
[C---:B-1----:R-:W-:Y:S08]  /*fc60*/  HMMA.16816.F32 R124, R24.reuse, R16, R124 ;  /* 0x00000010187c723c */ /* 0x042ff0000000187c */
[----:B------:R-:W-:Y:S01]  /*fc70*/  HMMA.16816.F32 R96, R24, R18, R96 ;  /* 0x000000121860723c */ /* 0x000fe20000001860 */
[----:B------:R-:W1:Y:S07]  /*fc80*/  LDSM.16.M88.4 R16, [R139+0x6400] ;  /* 0x006400008b10783b */ /* 0x000e6e0000000200 */
[C---:B------:R-:W-:Y:S08]  /*fc90*/  HMMA.16816.F32 R128, R12.reuse, R28, R128 ;  /* 0x0000001c0c80723c */ /* 0x040ff00000001880 */
[----:B------:R-:W-:Y:S01]  /*fca0*/  HMMA.16816.F32 R104, R12, R30, R104 ;  /* 0x0000001e0c68723c */ /* 0x000fe20000001868 */
[----:B------:R-:W4:Y:S07]  /*fcb0*/  LDSM.16.M88.4 R28, [R136+0x7c00] ;  /* 0x007c0000881c783b */ /* 0x000f2e0000000200 */
[C---:B------:R-:W-:Y:S05]  /*fcc0*/  HMMA.16816.F32 R92, R40.reuse, R20, R92 ;  /* 0x00000014285c723c */ /* 0x040fea000000185c */
[-C--:B------:R-:W-:Y:S01]  /*fcd0*/  FMUL.FTZ R52, R128, R0.reuse ;  /* 0x0000000080347220 */ /* 0x080fe20000410000 */
[-C--:B------:R-:W-:Y:S01]  /*fce0*/  FMUL.FTZ R108, R130, R0.reuse ;  /* 0x00000000826c7220 */ /* 0x080fe20000410000 */
[-C--:B------:R-:W-:Y:S01]  /*fcf0*/  FMUL.FTZ R53, R129, R0.reuse ;  /* 0x0000000081357220 */ /* 0x080fe20000410000 */
[-C--:B------:R-:W-:Y:S01]  /*fd00*/  FMUL.FTZ R109, R131, R0.reuse ;  /* 0x00000000836d7220 */ /* 0x080fe20000410000 */
[----:B------:R-:W-:Y:S01]  /*fd10*/  HMMA.16816.F32 R88, R40, R22, R88 ;  /* 0x000000162858723c */ /* 0x000fe20000001858 */
[----:B------:R-:W3:Y:S01]  /*fd20*/  LDSM.16.M88.4 R20, [R139+0x8000] ;  /* 0x008000008b14783b */ /* 0x000ee20000000200 */
        /* <DEDUP_REMOVED lines=10> */
[----:B------:R-:W2:Y:S01]  /*fdd0*/  LDSM.16.M88.4 R8, [R136+0x6400] ;  /* 0x006400008808783b */ /* 0x000ea20000000200 */
[----:B------:R-:W-:Y:S06]  /*fde0*/  MUFU.TANH R104, R104 ;  /* 0x0000006800687308 */ /* 0x000fec0000002400 */
[C---:B-1----:R-:W-:Y:S08]  /*fdf0*/  HMMA.16816.F32 R76, R112.reuse, R16, R76 ;  /* 0x00000010704c723c */ /* 0x042ff0000000184c */
[----:B------:R-:W-:Y:S01]  /*fe00*/  HMMA.16816.F32 R72, R112, R18, R72 ;  /* 0x000000127048723c */ /* 0x000fe20000001848 */
[----:B------:R-:W1:Y:S07]  /*fe10*/  LDSM.16.M88.4 R16, [R139+0x6800] ;  /* 0x006800008b10783b */ /* 0x000e6e0000000200 */
[----:B----4-:R-:W-:Y:S08]  /*fe20*/  HMMA.16816.F32 R92, R12, R28, R92 ;  /* 0x0000001c0c5c723c */ /* 0x010ff0000000185c */
[----:B------:R-:W-:Y:S08]  /*fe30*/  HMMA.16816.F32 R84, R40, R32, R84 ;  /* 0x000000202854723c */ /* 0x000ff00000001854 */
[----:B------:R-:W-:Y:S01]  /*fe40*/  HMMA.16816.F32 R88, R12, R30, R88 ;  /* 0x0000001e0c58723c */ /* 0x000fe20000001858 */
[----:B------:R-:W4:Y:S04]  /*fe50*/  LDSM.16.M88.4 R28, [R139+0x8400] ;  /* 0x008400008b1c783b */ /* 0x000f280000000200 */
[-C--:B------:R-:W-:Y:S01]  /*fe60*/  FMUL.FTZ R92, R92, R0.reuse ;  /* 0x000000005c5c7220 */ /* 0x080fe20000410000 */
[-C--:B------:R-:W-:Y:S01]  /*fe70*/  FMUL.FTZ R94, R94, R0.reuse ;  /* 0x000000005e5e7220 */ /* 0x080fe20000410000 */
[-C--:B------:R-:W-:Y:S01]  /*fe80*/  FMUL.FTZ R93, R93, R0.reuse ;  /* 0x000000005d5d7220 */ /* 0x080fe20000410000 */
[-C--:B------:R-:W-:Y:S01]  /*fe90*/  FMUL.FTZ R95, R95, R0.reuse ;  /* 0x000000005f5f7220 */ /* 0x080fe20000410000 */
[----:B------:R-:W-:Y:S01]  /*fea0*/  HMMA.16816.F32 R80, R40, R34, R80 ;  /* 0x000000222850723c */ /* 0x000fe20000001850 */
[----:B------:R-:W4:Y:S01]  /*feb0*/  LDSM.16.M88.4 R32, [R136+0x6800] ;  /* 0x006800008820783b */ /* 0x000f220000000200 */
[----:B------:R-:W-:Y:S06]  /*fec0*/  MUFU.TANH R92, R92 ;  /* 0x0000005c005c7308 */ /* 0x000fec0000002400 */
[----:B---3--:R-:W-:Y:S02]  /*fed0*/  HMMA.16816.F32 R84, R24, R20, R84 ;  /* 0x000000141854723c */ /* 0x008fe40000001854 */
[----:B------:R-:W-:Y:S03]  /*fee0*/  MUFU.TANH R187, R94 ;  /* 0x0000005e00bb7308 */ /* 0x000fe60000002400 */
[-C--:B------:R-:W-:Y:S01]  /*fef0*/  FMUL.FTZ R179, R88, R0.reuse ;  /* 0x0000000058b37220 */ /* 0x080fe20000410000 */
[-C--:B------:R-:W-:Y:S01]  /*ff00*/  FMUL.FTZ R90, R90, R0.reuse ;  /* 0x000000005a5a7220 */ /* 0x080fe20000410000 */
[-C--:B------:R-:W-:Y:S01]  /*ff10*/  FMUL.FTZ R88, R91, R0.reuse ;  /* 0x000000005b587220 */ /* 0x080fe20000410000 */
[-C--:B------:R-:W-:Y:S01]  /*ff20*/  FMUL.FTZ R89, R89, R0.reuse ;  /* 0x0000000059597220 */ /* 0x080fe20000410000 */
[----:B--2---:R-:W-:Y:S01]  /*ff30*/  HMMA.16816.F32 R76, R40, R8, R76 ;  /* 0x00000008284c723c */ /* 0x004fe2000000184c */
[----:B------:R-:W-:Y:S07]  /*ff40*/  MUFU.TANH R93, R93 ;  /* 0x0000005d005d7308 */ /* 0x000fee0000002400 */
[----:B------:R-:W-:Y:S01]  /*ff50*/  HMMA.16816.F32 R80, R24, R22, R80 ;  /* 0x000000161850723c */ /* 0x000fe20000001850 */
[----:B------:R-:W2:Y:S01]  /*ff60*/  LDSM.16.M88.4 R20, [R136+0x8400] ;  /* 0x008400008814783b */ /* 0x000ea20000000200 */
[----:B------:R-:W-:Y:S06]  /*ff70*/  MUFU.TANH R185, R95 ;  /* 0x0000005f00b97308 */ /* 0x000fec0000002400 */
[----:B------:R-:W-:Y:S01]  /*ff80*/  HMMA.16816.F32 R72, R40, R10, R72 ;  /* 0x0000000a2848723c */ /* 0x000fe20000001848 */
[----:B------:R-:W3:Y:S01]  /*ff90*/  LDSM.16.M88.4 R8, [R139+0x8800] ;  /* 0x008800008b08783b */ /* 0x000ee20000000200 */
[----:B------:R-:W-:Y:S06]  /*ffa0*/  MUFU.TANH R179, R179 ;  /* 0x000000b300b37308 */ /* 0x000fec0000002400 */
[----:B-1----:R-:W-:Y:S02]  /*ffb0*/  HMMA.16816.F32 R68, R112, R16, R68 ;  /* 0x000000107044723c */ /* 0x002fe40000001844 */
[----:B------:R-:W-:Y:S06]  /*ffc0*/  MUFU.TANH R183, R90 ;  /* 0x0000005a00b77308 */ /* 0x000fec0000002400 */
[----:B------:R-:W-:Y:S02]  /*ffd0*/  HMMA.16816.F32 R84, R12, R36, R84 ;  /* 0x000000240c54723c */ /* 0x000fe40000001854 */
[----:B------:R-:W-:Y:S06]  /*ffe0*/  MUFU.TANH R189, R89 ;  /* 0x0000005900bd7308 */ /* 0x000fec0000002400 */
[----:B----4-:R-:W-:Y:S05]  /*fff0*/  HMMA.16816.F32 R76, R24, R28, R76 ;  /* 0x0000001c184c723c */ /* 0x010fea000000184c */
[----:B------:R-:W-:Y:S01]  /*10000*/  VIADD R28, R66, 0x8 ;  /* 0x00000008421c7836 */ /* 0x000fe20000000000 */
[----:B------:R-:W-:Y:S04]  /*10010*/  MUFU.TANH R88, R88 ;  /* 0x0000005800587308 */ /* 0x000fe80000002400 */
[----:B------:R-:W-:Y:S01]  /*10020*/  ISETP.GE.AND P2, PT, R28, R67, PT ;  /* 0x000000431c00720c */ /* 0x000fe20003f46270 */
[----:B------:R-:W-:Y:S01]  /*10030*/  HMMA.16816.F32 R80, R12, R38, R80 ;  /* 0x000000260c50723c */ /* 0x000fe20000001850 */
[----:B------:R-:W1:Y:S04]  /*10040*/  LDSM.16.M88.4 R36, [R139+0x6c00] ;  /* 0x006c00008b24783b */ /* 0x000e680000000200 */
[----:B------:R-:W-:Y:S01]  /*10050*/  FSEL R7, R7, -INF , !P2 ;  /* 0xff80000007077808 */ /* 0x000fe20005000000 */
        /* <DEDUP_REMOVED lines=15> */
[----:B------:R3:W-:Y:S01]  /*10150*/  MUFU.TANH R165, R81 ;  /* 0x0000005100a57308 */ /* 0x0007e20000002400 */
[----:B------:R-:W-:Y:S05]  /*10160*/  HMMA.16816.F32 R68, R40, R32, R68 ;  /* 0x000000202844723c */ /* 0x000fea0000001844 */
[----:B------:R-:W-:-:S02]  /*10170*/  VIADD R32, R66, 0x10 ;  /* 0x0000001042207836 */ /* 0x000fc40000000000 */
[----:B------:R-:W-:-:S03]  /*10180*/  FMUL.FTZ R83, R83, R0 ;  /* 0x0000000053537220 */ /* 0x000fc60000410000 */
[----:B------:R-:W-:Y:S01]  /*10190*/  ISETP.GE.AND P0, PT, R32, R67, PT ;  /* 0x000000432000720c */ /* 0x000fe20003f06270 */
[----:B------:R-:W-:Y:S01]  /*101a0*/  MUFU.TANH R175, R85 ;  /* 0x0000005500af7308 */ /* 0x000fe20000002400 */
[C---:B--2---:R-:W-:Y:S07]  /*101b0*/  HMMA.16816.F32 R76, R12.reuse, R20, R76 ;  /* 0x000000140c4c723c */ /* 0x044fee000000184c */
[----:B------:R-:W-:Y:S01]  /*101c0*/  MUFU.TANH R177, R87 ;  /* 0x0000005700b17308 */ /* 0x000fe20000002400 */
[----:B------:R-:W-:Y:S01]  /*101d0*/  HMMA.16816.F32 R72, R12, R22, R72 ;  /* 0x000000160c48723c */ /* 0x000fe20000001848 */
[----:B------:R-:W2:Y:S02]  /*101e0*/  LDSM.16.M88.4 R20, [R136+0x6c00] ;  /* 0x006c00008814783b */ /* 0x000ea40000000200 */
[----:B---3--:R-:W-:-:S04]  /*101f0*/  FSEL R81, R108, -INF , !P0 ;  /* 0xff8000006c517808 */ /* 0x008fc80004000000 */
[----:B------:R-:W-:Y:S01]  /*10200*/  MUFU.TANH R173, R80 ;  /* 0x0000005000ad7308 */ /* 0x000fe20000002400 */
[----:B------:R-:W-:Y:S05]  /*10210*/  HMMA.16816.F32 R68, R24, R8, R68 ;  /* 0x000000081844723c */ /* 0x000fea0000001844 */
[----:B------:R-:W-:Y:S02]  /*10220*/  VIADD R8, R66, 0x9 ;  /* 0x0000000942087836 */ /* 0x000fe40000000000 */
[-C--:B------:R-:W-:Y:S01]  /*10230*/  FMUL.FTZ R79, R79, R0.reuse ;  /* 0x000000004f4f7220 */ /* 0x080fe20000410000 */
[-C--:B------:R-:W-:Y:S01]  /*10240*/  FMUL.FTZ R77, R77, R0.reuse ;  /* 0x000000004d4d7220 */ /* 0x080fe20000410000 */
[-C--:B------:R-:W-:Y:S01]  /*10250*/  FMUL.FTZ R76, R76, R0.reuse ;  /* 0x000000004c4c7220 */ /* 0x080fe20000410000 */
[-C--:B------:R-:W-:Y:S01]  /*10260*/  ISETP.GE.AND P1, PT, R8, R67.reuse, PT ;  /* 0x000000430800720c */ /* 0x080fe20003f26270 */
[----:B------:R-:W-:Y:S01]  /*10270*/  VIADD R8, R66, 0x18 ;  /* 0x0000001842087836 */ /* 0x000fe20000000000 */
[----:B------:R-:W-:Y:S01]  /*10280*/  HMMA.16816.F32 R60, R40, R34, R60 ;  /* 0x00000022283c723c */ /* 0x000fe2000000183c */
[----:B------:R3:W-:Y:S04]  /*10290*/  MUFU.TANH R129, R79 ;  /* 0x0000004f00817308 */ /* 0x0007e80000002400 */
[-C--:B------:R-:W-:Y:S01]  /*102a0*/  FMUL.FTZ R78, R78, R0.reuse ;  /* 0x000000004e4e7220 */ /* 0x080fe20000410000 */
[----:B------:R-:W-:Y:S01]  /*102b0*/  FMUL.FTZ R73, R73, R0 ;  /* 0x0000000049497220 */ /* 0x000fe20000410000 */
[----:B------:R-:W-:Y:S01]  /*102c0*/  ISETP.GE.AND P5, PT, R8, R67, PT ;  /* 0x000000430800720c */ /* 0x000fe20003fa6270 */
[----:B------:R-:W-:-:S02]  /*102d0*/  VIADD R8, R66, 0x19 ;  /* 0x0000001942087836 */ /* 0x000fc40000000000 */
[-C--:B------:R-:W-:Y:S01]  /*102e0*/  FMUL.FTZ R72, R72, R0.reuse ;  /* 0x0000000048487220 */ /* 0x080fe20000410000 */
[----:B------:R-:W-:Y:S01]  /*102f0*/  FMUL.FTZ R74, R74, R0 ;  /* 0x000000004a4a7220 */ /* 0x000fe20000410000 */
[C---:B-1----:R-:W-:Y:S01]  /*10300*/  HMMA.16816.F32 R56, R112.reuse, R36, R56 ;  /* 0x000000247038723c */ /* 0x042fe20000001838 */
[----:B------:R-:W-:Y:S07]  /*10310*/  MUFU.TANH R119, R73 ;  /* 0x0000004900777308 */ /* 0x000fee0000002400 */
[----:B------:R-:W-:Y:S03]  /*10320*/  HMMA.16816.F32 R48, R112, R38, R48 ;  /* 0x000000267030723c */ /* 0x000fe60000001830 */
[----:B------:R-:W-:Y:S01]  /*10330*/  FSEL R39, R5, -INF , !P4 ;  /* 0xff80000005277808 */ /* 0x000fe20006000000 */
[----:B------:R-:W-:Y:S01]  /*10340*/  MUFU.TANH R135, R82 ;  /* 0x0000005200877308 */ /* 0x000fe20000002400 */
[----:B------:R-:W-:-:S02]  /*10350*/  FSEL R5, R3, -INF , !P3 ;  /* 0xff80000003057808 */ /* 0x000fc40005800000 */
[----:B---3--:R-:W-:Y:S01]  /*10360*/  FSEL R79, R46, -INF , !P1 ;  /* 0xff8000002e4f7808 */ /* 0x008fe20004800000 */
[----:B----4-:R-:W-:Y:S05]  /*10370*/  HMMA.16816.F32 R68, R12, R16, R68 ;  /* 0x000000100c44723c */ /* 0x010fea0000001844 */
[----:B------:R-:W-:Y:S01]  /*10380*/  FSEL R17, R2, -INF , !P4 ;  /* 0xff80000002117808 */ /* 0x000fe20006000000 */
[----:B------:R-:W-:Y:S01]  /*10390*/  VIADD R16, R66, 0x11 ;  /* 0x0000001142107836 */ /* 0x000fe20000000000 */
[----:B------:R-:W-:Y:S01]  /*103a0*/  ISETP.GE.AND P4, PT, R8, R67, PT ;  /* 0x000000430800720c */ /* 0x000fe20003f86270 */
[----:B------:R-:W-:Y:S01]  /*103b0*/  MUFU.TANH R171, R83 ;  /* 0x0000005300ab7308 */ /* 0x000fe20000002400 */
[----:B------:R-:W-:-:S02]  /*103c0*/  IADD3 R2, PT, PT, R66, 0x20, RZ ;  /* 0x0000002042027810 */ /* 0x000fc40007ffe0ff */
[-C--:B------:R-:W-:Y:S01]  /*103d0*/  ISETP.GE.AND P6, PT, R16, R67.reuse, PT ;  /* 0x000000431000720c */ /* 0x080fe20003fc6270 */
[----:B------:R-:W-:Y:S01]  /*103e0*/  HMMA.16816.F32 R60, R24, R10, R60 ;  /* 0x0000000a183c723c */ /* 0x000fe2000000183c */
[----:B------:R-:W1:Y:S04]  /*103f0*/  LDSM.16.M88.4 R8, [R136+0x8c00] ;  /* 0x008c00008808783b */ /* 0x000e680000000200 */
[----:B------:R-:W-:Y:S01]  /*10400*/  FMUL.FTZ R16, R75, R0 ;  /* 0x000000004b107220 */ /* 0x000fe20000410000 */
[----:B------:R-:W-:Y:S01]  /*10410*/  FSEL R75, R6, -INF , !P3 ;  /* 0xff800000064b7808 */ /* 0x000fe20005800000 */
[----:B------:R-:W-:Y:S01]  /*10420*/  MUFU.TANH R131, R76 ;  /* 0x0000004c00837308 */ /* 0x000fe20000002400 */
[----:B------:R-:W-:Y:S01]  /*10430*/  ISETP.GE.AND P3, PT, R2, R67, PT ;  /* 0x000000430200720c */ /* 0x000fe20003f66270 */
[----:B------:R-:W-:-:S04]  /*10440*/  DEPBAR.LE SB0, 0x0 ;  /* 0x000080000000791a */ /* 0x000fc80000000000 */
[----:B--2---:R-:W-:Y:S05]  /*10450*/  HMMA.16816.F32 R56, R40, R20, R56 ;  /* 0x000000142838723c */ /* 0x004fea0000001838 */
[----:B------:R-:W-:Y:S01]  /*10460*/  VIADD R20, R66, 0x21 ;  /* 0x0000002142147836 */ /* 0x000fe20000000000 */
[----:B------:R-:W-:Y:S01]  /*10470*/  FSEL R2, R45, -INF , !P2 ;  /* 0xff8000002d027808 */ /* 0x000fe20005000000 */
[-C--:B------:R-:W-:Y:S01]  /*10480*/  FMUL.FTZ R3, R69, R0.reuse ;  /* 0x0000000045037220 */ /* 0x080fe20000410000 */
[----:B------:R-:W-:Y:S01]  /*10490*/  FSEL R69, R44, -INF , !P1 ;  /* 0xff8000002c457808 */ /* 0x000fe20004800000 */
[----:B------:R-:W-:Y:S01]  /*104a0*/  MUFU.TANH R133, R78 ;  /* 0x0000004e00857308 */ /* 0x000fe20000002400 */
[-C--:B------:R-:W-:Y:S01]  /*104b0*/  ISETP.GE.AND P2, PT, R20, R67.reuse, PT ;  /* 0x000000431400720c */ /* 0x080fe20003f46270 */
[----:B------:R-:W-:Y:S01]  /*104c0*/  VIADD R20, R66, 0x28 ;  /* 0x0000002842147836 */ /* 0x000fe20000000000 */
[C---:B------:R-:W-:Y:S05]  /*104d0*/  HMMA.16816.F32 R124, R12.reuse, R100, R124 ;  /* 0x000000640c7c723c */ /* 0x040fea000000187c */
[-C--:B------:R-:W-:Y:S01]  /*104e0*/  FMUL.FTZ R100, R105, R0.reuse ;  /* 0x0000000069647220 */ /* 0x080fe20000410000 */
[-C--:B------:R-:W-:Y:S01]  /*104f0*/  FMUL.FTZ R105, R107, R0.reuse ;  /* 0x000000006b697220 */ /* 0x080fe20000410000 */
[-C--:B------:R-:W-:Y:S01]  /*10500*/  FMUL.FTZ R101, R106, R0.reuse ;  /* 0x000000006a657220 */ /* 0x080fe20000410000 */
[----:B------:R-:W-:Y:S01]  /*10510*/  ISETP.GE.AND P1, PT, R20, R67, PT ;  /* 0x000000431400720c */ /* 0x000fe20003f26270 */
[----:B------:R-:W-:Y:S01]  /*10520*/  VIADD R20, R66, 0x29 ;  /* 0x0000002942147836 */ /* 0x000fe20000000000 */
[----:B------:R-:W-:Y:S01]  /*10530*/  FSEL R109, R109, -INF , !P6 ;  /* 0xff8000006d6d7808 */ /* 0x000fe20007000000 */
[----:B------:R-:W2:Y:S01]  /*10540*/  MUFU.TANH R100, R100 ;  /* 0x0000006400647308 */ /* 0x000ea20000002400 */
[----:B------:R-:W-:Y:S03]  /*10550*/  HMMA.16816.F32 R96, R12, R102, R96 ;  /* 0x000000660c60723c */ /* 0x000fe60000001860 */
[-C--:B------:R-:W-:Y:S01]  /*10560*/  FMUL.FTZ R68, R68, R0.reuse ;  /* 0x0000000044447220 */ /* 0x080fe20000410000 */
[----:B------:R-:W-:-:S03]  /*10570*/  FMUL.FTZ R70, R70, R0 ;  /* 0x0000000046467220 */ /* 0x000fc60000410000 */
[----:B------:R-:W3:Y:S01]  /*10580*/  MUFU.TANH R101, R101 ;  /* 0x0000006500657308 */ /* 0x000ee20000002400 */
[----:B------:R-:W-:Y:S05]  /*10590*/  HMMA.16816.F32 R56, R24, R28, R56 ;  /* 0x0000001c1838723c */ /* 0x000fea0000001838 */
[----:B------:R-:W-:Y:S02]  /*105a0*/  VIADD R28, R66, 0x31 ;  /* 0x00000031421c7836 */ /* 0x000fe40000000000 */
[-C--:B------:R-:W-:Y:S01]  /*105b0*/  FMUL.FTZ R102, R125, R0.reuse ;  /* 0x000000007d667220 */ /* 0x080fe20000410000 */
[-C--:B------:R-:W-:Y:S01]  /*105c0*/  FMUL.FTZ R107, R127, R0.reuse ;  /* 0x000000007f6b7220 */ /* 0x080fe20000410000 */
[-C--:B------:R-:W-:Y:S01]  /*105d0*/  FMUL.FTZ R106, R124, R0.reuse ;  /* 0x000000007c6a7220 */ /* 0x080fe20000410000 */
[-C--:B------:R-:W-:Y:S01]  /*105e0*/  FMUL.FTZ R103, R126, R0.reuse ;  /* 0x000000007e677220 */ /* 0x080fe20000410000 */
[----:B------:R-:W4:Y:S01]  /*105f0*/  MUFU.TANH R105, R105 ;  /* 0x0000006900697308 */ /* 0x000f220000002400 */
[----:B------:R-:W-:Y:S05]  /*10600*/  HMMA.16816.F32 R48, R40, R22, R48 ;  /* 0x000000162830723c */ /* 0x000fea0000001830 */
[----:B------:R-:W-:Y:S01]  /*10610*/  VIADD R22, R66, 0x38 ;  /* 0x0000003842167836 */ /* 0x000fe20000000000 */
[----:B--2---:R-:W-:Y:S01]  /*10620*/  FSEL R73, R100, -INF , !P4 ;  /* 0xff80000064497808 */ /* 0x004fe20006000000 */
[-C--:B------:R-:W-:Y:S01]  /*10630*/  FMUL.FTZ R96, R96, R0.reuse ;  /* 0x0000000060607220 */ /* 0x080fe20000410000 */
[-C--:B------:R-:W-:Y:S01]  /*10640*/  FMUL.FTZ R98, R98, R0.reuse ;  /* 0x0000000062627220 */ /* 0x080fe20000410000 */
[-C--:B------:R-:W-:Y:S01]  /*10650*/  FMUL.FTZ R97, R97, R0.reuse ;  /* 0x0000000061617220 */ /* 0x080fe20000410000 */
[----:B------:R-:W-:Y:S01]  /*10660*/  FMUL.FTZ R99, R99, R0 ;  /* 0x0000000063637220 */ /* 0x000fe20000410000 */
[----:B------:R-:W2:Y:S01]  /*10670*/  MUFU.TANH R102, R102 ;  /* 0x0000006600667308 */ /* 0x000ea20000002400 */
[----:B------:R-:W-:Y:S05]  /*10680*/  HMMA.16816.F32 R60, R12, R18, R60 ;  /* 0x000000120c3c723c */ /* 0x000fea000000183c */
[----:B------:R-:W-:-:S02]  /*10690*/  FSEL R19, R52, -INF , !P0 ;  /* 0xff80000034137808 */ /* 0x000fc40004000000 */
[-C--:B------:R-:W-:Y:S01]  /*106a0*/  ISETP.GE.AND P0, PT, R20, R67.reuse, PT ;  /* 0x000000431400720c */ /* 0x080fe20003f06270 */
[C---:B------:R-:W-:Y:S01]  /*106b0*/  VIADD R20, R66.reuse, 0x30 ;  /* 0x0000003042147836 */ /* 0x040fe20000000000 */
[----:B---3--:R-:W-:Y:S01]  /*106c0*/  FSEL R101, R101, -INF , !P5 ;  /* 0xff80000065657808 */ /* 0x008fe20006800000 */
[----:B------:R-:W3:Y:S01]  /*106d0*/  MUFU.TANH R107, R107 ;  /* 0x0000006b006b7308 */ /* 0x000ee20000002400 */
[----:B-1----:R-:W-:Y:S03]  /*106e0*/  HMMA.16816.F32 R56, R12, R8, R56 ;  /* 0x000000080c38723c */ /* 0x002fe60000001838 */
[----:B------:R-:W-:Y:S01]  /*106f0*/  VIADD R8, R66, 0x40 ;  /* 0x0000004042087836 */ /* 0x000fe20000000000 */
[----:B----4-:R-:W-:Y:S02]  /*10700*/  FSEL R105, R105, -INF , !P4 ;  /* 0xff80000069697808 */ /* 0x010fe40006000000 */
[----:B------:R-:W-:Y:S01]  /*10710*/  ISETP.GE.AND P4, PT, R22, R67, PT ;  /* 0x000000431600720c */ /* 0x000fe20003f86270 */
[----:B------:R-:W-:Y:S01]  /*10720*/  VIADD R22, R66, 0x39 ;  /* 0x0000003942167836 */ /* 0x000fe20000000000 */
[----:B------:R-:W1:Y:S01]  /*10730*/  MUFU.TANH R96, R96 ;  /* 0x0000006000607308 */ /* 0x000e620000002400 */
[----:B--2---:R-:W-:Y:S01]  /*10740*/  FSEL R191, R102, -INF , !P2 ;  /* 0xff80000066bf7808 */ /* 0x004fe20005000000 */
[----:B------:R-:W-:Y:S05]  /*10750*/  HMMA.16816.F32 R48, R24, R30, R48 ;  /* 0x0000001e1830723c */ /* 0x000fea0000001830 */
[----:B------:R-:W-:Y:S01]  /*10760*/  FSEL R183, R183, -INF , !P4 ;  /* 0xff800000b7b77808 */ /* 0x000fe20006000000 */
[-C--:B------:R-:W-:Y:S01]  /*10770*/  FMUL.FTZ R21, R60, R0.reuse ;  /* 0x000000003c157220 */ /* 0x080fe20000410000 */
[----:B------:R-:W-:Y:S01]  /*10780*/  FSEL R179, R179, -INF , !P4 ;  /* 0xff800000b3b37808 */ /* 0x000fe20006000000 */
[-C--:B------:R-:W-:Y:S01]  /*10790*/  FMUL.FTZ R23, R63, R0.reuse ;  /* 0x000000003f177220 */ /* 0x080fe20000410000 */
[----:B------:R-:W-:Y:S01]  /*107a0*/  FMUL.FTZ R42, R61, R0 ;  /* 0x000000003d2a7220 */ /* 0x000fe20000410000 */
[----:B------:R-:W2:Y:S01]  /*107b0*/  MUFU.TANH R98, R98 ;  /* 0x0000006200627308 */ /* 0x000ea20000002400 */
[----:B---3--:R-:W-:-:S02]  /*107c0*/  FSEL R37, R107, -INF , !P2 ;  /* 0xff8000006b257808 */ /* 0x008fc40005000000 */
[----:B------:R-:W-:Y:S01]  /*107d0*/  ISETP.GE.AND P2, PT, R8, R67, PT ;  /* 0x000000430800720c */ /* 0x000fe20003f46270 */
[-C--:B------:R-:W-:Y:S01]  /*107e0*/  FMUL.FTZ R57, R57, R0.reuse ;  /* 0x0000000039397220 */ /* 0x080fe20000410000 */
[----:B------:R-:W-:Y:S01]  /*107f0*/  IADD3 R8, PT, PT, R66, 0x41, RZ ;  /* 0x0000004142087810 */ /* 0x000fe20007ffe0ff */
[-C--:B------:R-:W-:Y:S01]  /*10800*/  FMUL.FTZ R24, R56, R0.reuse ;  /* 0x0000000038187220 */ /* 0x080fe20000410000 */
[----:B------:R-:W-:Y:S01]  /*10810*/  FSEL R167, R167, -INF , !P2 ;  /* 0xff800000a7a77808 */ /* 0x000fe20005000000 */
[----:B------:R-:W3:Y:S01]  /*10820*/  MUFU.TANH R97, R97 ;  /* 0x0000006100617308 */ /* 0x000ee20000002400 */
[----:B-1----:R-:W-:Y:S01]  /*10830*/  FSEL R193, R96, -INF , !P1 ;  /* 0xff80000060c17808 */ /* 0x002fe20004800000 */
[----:B------:R-:W-:Y:S01]  /*10840*/  FMUL.FTZ R58, R58, R0 ;  /* 0x000000003a3a7220 */ /* 0x000fe20000410000 */
[----:B------:R-:W-:-:S05]  /*10850*/  FSEL R169, R169, -INF , !P2 ;  /* 0xff800000a9a97808 */ /* 0x000fca0005000000 */
[----:B------:R-:W1:Y:S01]  /*10860*/  MUFU.TANH R99, R99 ;  /* 0x0000006300637308 */ /* 0x000e620000002400 */
[----:B--2---:R-:W-:Y:S02]  /*10870*/  FSEL R195, R98, -INF , !P1 ;  /* 0xff80000062c37808 */ /* 0x004fe40004800000 */
[----:B------:R-:W-:Y:S01]  /*10880*/  ISETP.GE.AND P1, PT, R8, R67, PT ;  /* 0x000000430800720c */ /* 0x000fe20003f26270 */
[----:B------:R-:W-:-:S03]  /*10890*/  VIADD R8, R66, 0x48 ;  /* 0x0000004842087836 */ /* 0x000fc60000000000 */
[----:B------:R-:W-:Y:S01]  /*108a0*/  FSEL R177, R177, -INF , !P1 ;  /* 0xff800000b1b17808 */ /* 0x000fe20004800000 */
[----:B------:R2:W-:Y:S01]  /*108b0*/  MUFU.TANH R18, R3 ;  /* 0x0000000300127308 */ /* 0x0005e20000002400 */
[----:B---3--:R-:W-:Y:S02]  /*108c0*/  FSEL R197, R97, -INF , !P0 ;  /* 0xff80000061c57808 */ /* 0x008fe40004000000 */
[----:B------:R-:W-:-:S05]  /*108d0*/  FSEL R175, R175, -INF , !P1 ;  /* 0xff800000afaf7808 */ /* 0x000fca0004800000 */
[----:B------:R-:W3:Y:S01]  /*108e0*/  MUFU.TANH R106, R106 ;  /* 0x0000006a006a7308 */ /* 0x000ee20000002400 */
[----:B-1----:R-:W-:Y:S02]  /*108f0*/  FSEL R31, R99, -INF , !P0 ;  /* 0xff800000631f7808 */ /* 0x002fe40004000000 */
[----:B------:R-:W-:Y:S01]  /*10900*/  ISETP.GE.AND P0, PT, R8, R67, PT ;  /* 0x000000430800720c */ /* 0x000fe20003f06270 */
[----:B------:R-:W-:-:S03]  /*10910*/  VIADD R8, R66, 0x49 ;  /* 0x0000004942087836 */ /* 0x000fc60000000000 */
[----:B------:R-:W-:Y:S01]  /*10920*/  FSEL R135, R135, -INF , !P0 ;  /* 0xff80000087877808 */ /* 0x000fe20004000000 */
[----:B------:R-:W1:Y:S01]  /*10930*/  MUFU.TANH R103, R103 ;  /* 0x0000006700677308 */ /* 0x000e620000002400 */
[----:B--2---:R-:W-:Y:S01]  /*10940*/  FMUL.FTZ R3, R71, R0 ;  /* 0x0000000047037220 */ /* 0x004fe20000410000 */
[----:B------:R-:W-:Y:S02]  /*10950*/  FSEL R71, R53, -INF , !P6 ;  /* 0xff80000035477808 */ /* 0x000fe40007000000 */
[----:B------:R-:W-:Y:S02]  /*10960*/  ISETP.GE.AND P6, PT, R20, R67, PT ;  /* 0x000000431400720c */ /* 0x000fe40003fc6270 */
[----:B------:R-:W-:Y:S02]  /*10970*/  FSEL R173, R173, -INF , !P0 ;  /* 0xff800000adad7808 */ /* 0x000fe40004000000 */
[----:B------:R2:W4:Y:S01]  /*10980*/  MUFU.TANH R127, R77 ;  /* 0x0000004d007f7308 */ /* 0x0005220000002400 */
[----:B------:R-:W-:-:S02]  /*10990*/  FSEL R187, R187, -INF , !P6 ;  /* 0xff800000bbbb7808 */ /* 0x000fc40007000000 */
[----:B------:R-:W-:Y:S02]  /*109a0*/  FSEL R181, R92, -INF , !P6 ;  /* 0xff8000005cb57808 */ /* 0x000fe40007000000 */
[-C--:B------:R-:W-:Y:S01]  /*109b0*/  ISETP.GE.AND P6, PT, R8, R67.reuse, PT ;  /* 0x000000430800720c */ /* 0x080fe20003fc6270 */
[----:B------:R-:W-:Y:S01]  /*109c0*/  VIADD R8, R66, 0x50 ;  /* 0x0000005042087836 */ /* 0x000fe20000000000 */
[----:B---3--:R-:W-:Y:S01]  /*109d0*/  FSEL R33, R106, -INF , !P3 ;  /* 0xff8000006a217808 */ /* 0x008fe20005800000 */
[----:B------:R3:W-:Y:S01]  /*109e0*/  MUFU.TANH R20, R3 ;  /* 0x0000000300147308 */ /* 0x0007e20000002400 */
[----:B-1----:R-:W-:Y:S02]  /*109f0*/  FSEL R35, R103, -INF , !P3 ;  /* 0xff80000067237808 */ /* 0x002fe40005800000 */
[----:B------:R-:W-:Y:S01]  /*10a00*/  ISETP.GE.AND P3, PT, R22, R67, PT ;  /* 0x000000431600720c */ /* 0x000fe20003f66270 */
[----:B------:R-:W-:Y:S01]  /*10a10*/  FMUL.FTZ R22, R62, R0 ;  /* 0x000000003e167220 */ /* 0x000fe20000410000 */
[----:B------:R-:W-:-:S02]  /*10a20*/  FSEL R171, R171, -INF , !P6 ;  /* 0xff800000abab7808 */ /* 0x000fc40007000000 */
[----:B------:R-:W-:Y:S01]  /*10a30*/  FSEL R189, R189, -INF , !P3 ;  /* 0xff800000bdbd7808 */ /* 0x000fe20005800000 */
[----:B------:R-:W-:Y:S01]  /*10a40*/  MUFU.TANH R123, R72 ;  /* 0x00000048007b7308 */ /* 0x000fe20000002400 */
[----:B--2---:R-:W-:Y:S02]  /*10a50*/  FSEL R77, R104, -INF , !P5 ;  /* 0xff800000684d7808 */ /* 0x004fe40006800000 */
[----:B------:R-:W-:Y:S02]  /*10a60*/  ISETP.GE.AND P5, PT, R28, R67, PT ;  /* 0x000000431c00720c */ /* 0x000fe40003fa6270 */
[----:B------:R-:W-:Y:S02]  /*10a70*/  FSEL R165, R165, -INF , !P6 ;  /* 0xff800000a5a57808 */ /* 0x000fe40007000000 */
[----:B------:R-:W-:Y:S01]  /*10a80*/  FSEL R185, R185, -INF , !P5 ;  /* 0xff800000b9b97808 */ /* 0x000fe20006800000 */
[----:B------:R-:W1:Y:S01]  /*10a90*/  MUFU.TANH R125, R74 ;  /* 0x0000004a007d7308 */ /* 0x000e620000002400 */
[----:B------:R-:W-:-:S02]  /*10aa0*/  FSEL R29, R93, -INF , !P5 ;  /* 0xff8000005d1d7808 */ /* 0x000fc40006800000 */
[-C--:B------:R-:W-:Y:S01]  /*10ab0*/  ISETP.GE.AND P5, PT, R8, R67.reuse, PT ;  /* 0x000000430800720c */ /* 0x080fe20003fa6270 */
[----:B------:R-:W-:Y:S01]  /*10ac0*/  VIADD R8, R66, 0x51 ;  /* 0x0000005142087836 */ /* 0x000fe20000000000 */
[----:B---3--:R-:W-:Y:S02]  /*10ad0*/  FSEL R3, R88, -INF , !P3 ;  /* 0xff80000058037808 */ /* 0x008fe40005800000 */
[----:B------:R-:W-:Y:S01]  /*10ae0*/  FSEL R133, R133, -INF , !P5 ;  /* 0xff80000085857808 */ /* 0x000fe20006800000 */
[----:B------:R-:W2:Y:S01]  /*10af0*/  MUFU.TANH R16, R16 ;  /* 0x0000001000107308 */ /* 0x000ea20000002400 */
[----:B------:R-:W-:Y:S02]  /*10b00*/  ISETP.GE.AND P4, PT, R8, R67, PT ;  /* 0x000000430800720c */ /* 0x000fe40003f86270 */
[----:B------:R-:W-:Y:S03]  /*10b10*/  HMMA.16816.F32 R8, R12, R10, R48 ;  /* 0x0000000a0c08723c */ /* 0x000fe60000001830 */
[----:B------:R-:W-:Y:S01]  /*10b20*/  VIADD R14, R66, 0x58 ;  /* 0x00000058420e7836 */ /* 0x000fe20000000000 */
[----:B------:R-:W-:-:S02]  /*10b30*/  FSEL R131, R131, -INF , !P5 ;  /* 0xff80000083837808 */ /* 0x000fc40006800000 */
[----:B------:R-:W-:Y:S01]  /*10b40*/  FSEL R129, R129, -INF , !P4 ;  /* 0xff80000081817808 */ /* 0x000fe20006000000 */
[----:B------:R3:W-:Y:S01]  /*10b50*/  MUFU.TANH R12, R57 ;  /* 0x00000039000c7308 */ /* 0x0007e20000002400 */
[-C--:B------:R-:W-:Y:S01]  /*10b60*/  ISETP.GE.AND P3, PT, R14, R67.reuse, PT ;  /* 0x000000430e00720c */ /* 0x080fe20003f66270 */
[----:B------:R-:W-:Y:S01]  /*10b70*/  VIADD R14, R66, 0x59 ;  /* 0x00000059420e7836 */ /* 0x000fe20000000000 */
[----:B----4-:R-:W-:Y:S02]  /*10b80*/  FSEL R127, R127, -INF , !P4 ;  /* 0xff8000007f7f7808 */ /* 0x010fe40006000000 */
[----:B-1----:R-:W-:Y:S02]  /*10b90*/  FSEL R125, R125, -INF , !P3 ;  /* 0xff8000007d7d7808 */ /* 0x002fe40005800000 */
[----:B------:R-:W-:Y:S01]  /*10ba0*/  ISETP.GE.AND P2, PT, R14, R67, PT ;  /* 0x000000430e00720c */ /* 0x000fe20003f46270 */
[----:B------:R-:W-:Y:S01]  /*10bb0*/  VIADD R14, R66, 0x60 ;  /* 0x00000060420e7836 */ /* 0x000fe20000000000 */
[----:B------:R-:W-:Y:S01]  /*10bc0*/  MUFU.TANH R6, R68 ;  /* 0x0000004400067308 */ /* 0x000fe20000002400 */
[----:B------:R-:W-:-:S02]  /*10bd0*/  FSEL R123, R123, -INF , !P3 ;  /* 0xff8000007b7b7808 */ /* 0x000fc40005800000 */
[----:B--2---:R-:W-:Y:S02]  /*10be0*/  FSEL R56, R16, -INF , !P2 ;  /* 0xff80000010387808 */ /* 0x004fe40005000000 */
[-C--:B------:R-:W-:Y:S01]  /*10bf0*/  ISETP.GE.AND P1, PT, R14, R67.reuse, PT ;  /* 0x000000430e00720c */ /* 0x080fe20003f26270 */
[-C--:B------:R-:W-:Y:S01]  /*10c00*/  FMUL.FTZ R8, R8, R0.reuse ;  /* 0x0000000008087220 */ /* 0x080fe20000410000 */
[----:B------:R-:W-:Y:S01]  /*10c10*/  IADD3 R14, PT, PT, R66, 0x61, RZ ;  /* 0x00000061420e7810 */ /* 0x000fe20007ffe0ff */
[-C--:B---3--:R-:W-:Y:S01]  /*10c20*/  FMUL.FTZ R57, R59, R0.reuse ;  /* 0x000000003b397220 */ /* 0x088fe20000410000 */
[-C--:B------:R-:W-:Y:S01]  /*10c30*/  FMUL.FTZ R9, R9, R0.reuse ;  /* 0x0000000009097220 */ /* 0x080fe20000410000 */
[----:B------:R-:W1:Y:S01]  /*10c40*/  MUFU.TANH R52, R70 ;  /* 0x0000004600347308 */ /* 0x000e620000002400 */
[----:B------:R-:W-:Y:S01]  /*10c50*/  ISETP.GE.AND P0, PT, R14, R67, PT ;  /* 0x000000430e00720c */ /* 0x000fe20003f06270 */
[----:B------:R-:W-:Y:S02]  /*10c60*/  VIADD R14, R66, 0x68 ;  /* 0x00000068420e7836 */ /* 0x000fe40000000000 */
[-C--:B------:R-:W-:Y:S01]  /*10c70*/  FMUL.FTZ R10, R10, R0.reuse ;  /* 0x000000000a0a7220 */ /* 0x080fe20000410000 */
[----:B------:R-:W-:Y:S01]  /*10c80*/  FMUL.FTZ R11, R11, R0 ;  /* 0x000000000b0b7220 */ /* 0x000fe20000410000 */
[----:B------:R-:W-:-:S02]  /*10c90*/  FSEL R61, R20, -INF , !P0 ;  /* 0xff800000143d7808 */ /* 0x000fc40004000000 */
[----:B------:R-:W-:Y:S01]  /*10ca0*/  ISETP.GE.AND P6, PT, R14, R67, PT ;  /* 0x000000430e00720c */ /* 0x000fe20003fc6270 */
[----:B------:R-:W-:Y:S01]  /*10cb0*/  VIADD R14, R66, 0x69 ;  /* 0x00000069420e7836 */ /* 0x000fe20000000000 */
[----:B------:R-:W2:Y:S01]  /*10cc0*/  MUFU.TANH R21, R21 ;  /* 0x0000001500157308 */ /* 0x000ea20000002400 */
[----:B------:R-:W-:Y:S02]  /*10cd0*/  FSEL R53, R18, -INF , !P0 ;  /* 0xff80000012357808 */ /* 0x000fe40004000000 */
[----:B------:R-:W-:Y:S02]  /*10ce0*/  ISETP.GT.AND P0, PT, R154, R141, PT ;  /* 0x0000008d9a00720c */ /* 0x000fe40003f04270 */
[----:B------:R-:W-:Y:S01]  /*10cf0*/  ISETP.GE.AND P5, PT, R14, R67, PT ;  /* 0x000000430e00720c */ /* 0x000fe20003fa6270 */
[----:B------:R-:W-:Y:S01]  /*10d00*/  VIADD R14, R66, 0x70 ;  /* 0x00000070420e7836 */ /* 0x000fe20000000000 */
[----:B------:R-:W-:Y:S01]  /*10d10*/  FSEL R119, R119, -INF , !P2 ;  /* 0xff80000077777808 */ /* 0x000fe20005000000 */
[----:B------:R-:W3:Y:S01]  /*10d20*/  MUFU.TANH R22, R22 ;  /* 0x0000001600167308 */ /* 0x000ee20000002400 */
[----:B-1----:R-:W-:-:S02]  /*10d30*/  FSEL R52, R52, -INF , !P1 ;  /* 0xff80000034347808 */ /* 0x002fc40004800000 */
[----:B------:R-:W-:Y:S01]  /*10d40*/  ISETP.GE.AND P4, PT, R14, R67, PT ;  /* 0x000000430e00720c */ /* 0x000fe20003f86270 */
[----:B------:R-:W-:Y:S01]  /*10d50*/  VIADD R14, R66, 0x71 ;  /* 0x00000071420e7836 */ /* 0x000fe20000000000 */
[----:B------:R-:W-:-:S03]  /*10d60*/  FSEL R49, R6, -INF , !P1 ;  /* 0xff80000006317808 */ /* 0x000fc60004800000 */
[----:B------:R-:W1:Y:S01]  /*10d70*/  MUFU.TANH R23, R23 ;  /* 0x0000001700177308 */ /* 0x000e620000002400 */
[----:B------:R-:W-:Y:S01]  /*10d80*/  ISETP.GE.AND P3, PT, R14, R67, PT ;  /* 0x000000430e00720c */ /* 0x000fe20003f66270 */
[C---:B------:R-:W-:Y:S01]  /*10d90*/  VIADD R14, R66.reuse, 0x78 ;  /* 0x00000078420e7836 */ /* 0x040fe20000000000 */
[----:B--2---:R-:W-:Y:S01]  /*10da0*/  FSEL R51, R21, -INF , !P6 ;  /* 0xff80000015337808 */ /* 0x004fe20007000000 */
[----:B------:R-:W-:-:S03]  /*10db0*/  VIADD R66, R66, 0x79 ;  /* 0x0000007942427836 */ /* 0x000fc60000000000 */
[-C--:B------:R-:W-:Y:S01]  /*10dc0*/  ISETP.GE.AND P2, PT, R14, R67.reuse, PT ;  /* 0x000000430e00720c */ /* 0x080fe20003f46270 */
[----:B------:R-:W2:Y:S01]  /*10dd0*/  MUFU.TANH R62, R58 ;  /* 0x0000003a003e7308 */ /* 0x000ea20000002400 */
[----:B------:R-:W-:Y:S02]  /*10de0*/  ISETP.GE.AND P1, PT, R66, R67, PT ;  /* 0x000000434200720c */ /* 0x000fe40003f26270 */
[----:B---3--:R-:W-:Y:S02]  /*10df0*/  FSEL R66, R22, -INF , !P6 ;  /* 0xff80000016427808 */ /* 0x008fe40007000000 */
[----:B------:R-:W-:-:S03]  /*10e00*/  FSEL R22, R12, -INF , !P3 ;  /* 0xff8000000c167808 */ /* 0x000fc60005800000 */
        /* <DEDUP_REMOVED lines=31> */
.L_x_1667:
        /* <DEDUP_REMOVED lines=60> */
.L_x_1668:
[----:B------:R-:W-:Y:S05]  /*113c0*/  BSYNC.RECONVERGENT B0 ;  /* 0x0000000000007941 */ /* 0x000fea0003800200 */
.L_x_1666:
        /* <DEDUP_REMOVED lines=73> */
.L_x_1670:
[----:B------:R3:W-:Y:S02]  /*11860*/  STS.128 [R155+0x8800], RZ ;  /* 0x008800ff9b007388 */ /* 0x0007e40000000c00 */
.L_x_1671:
[----:B------:R-:W-:Y:S05]  /*11870*/  BSYNC.RECONVERGENT B0 ;  /* 0x0000000000007941 */ /* 0x000fea0003800200 */
.L_x_1669:
[----:B------:R-:W0:Y:S02]  /*11880*/  LDGDEPBAR ;  /* 0x00000000000079af */ /* 0x000e240000000000 */
.L_x_1665:
[----:B------:R-:W-:Y:S05]  /*11890*/  BSYNC.RECONVERGENT B1 ;  /* 0x0000000000017941 */ /* 0x000fea0003800200 */
.L_x_1664:
        /* <DEDUP_REMOVED lines=22> */
[----:B------:R-:W-:Y:S02]  /*11a00*/  FMNMX.FTZ R6, R58, R9, !PT ;  /* 0x000000093a067209 */ /* 0x000fe40007810000 */
[----:B------:R-:W-:-:S03]  /*11a10*/  FMNMX3.FTZ R0, R0, R197, R181, !PT ;  /* 0x000000c500007276 */ /* 0x000fc600078100b5 */
[----:B------:R-:W1:Y:S01]  /*11a20*/  SHFL.BFLY PT, R9, R6, 0x2, 0x1f ;  /* 0x0c401f0006097f89 */ /* 0x000e6200000e0000 */
[----:B------:R-:W-:-:S04]  /*11a30*/  FMNMX3.FTZ R0, R0, R29, R179, !PT ;  /* 0x0000001d00007276 */ /* 0x000fc800078100b3 */
[----:B------:R-:W-:-:S04]  /*11a40*/  FMNMX3.FTZ R0, R0, R189, R169, !PT ;  /* 0x000000bd00007276 */ /* 0x000fc800078100a9 */
[----:B------:R-:W-:-:S04]  /*11a50*/  FMNMX3.FTZ R0, R0, R175, R173, !PT ;  /* 0x000000af00007276 */ /* 0x000fc800078100ad */
[----:B------:R-:W-:-:S04]  /*11a60*/  FMNMX3.FTZ R0, R0, R165, R131, !PT ;  /* 0x000000a500007276 */ /* 0x000fc80007810083 */
[----:B------:R-:W-:-:S04]  /*11a70*/  FMNMX3.FTZ R0, R0, R127, R123, !PT ;  /* 0x0000007f00007276 */ /* 0x000fc8000781007b */
[----:B------:R-:W-:Y:S02]  /*11a80*/  FMNMX3.FTZ R0, R0, R119, R49, !PT ;  /* 0x0000007700007276 */ /* 0x000fe40007810031 */
[----:B-1----:R-:W-:Y:S02]  /*11a90*/  FMNMX.FTZ R9, R6, R9, !PT ;  /* 0x0000000906097209 */ /* 0x002fe40007810000 */
[----:B------:R-:W-:-:S03]  /*11aa0*/  FMNMX3.FTZ R11, R0, R53, R51, !PT ;  /* 0x00000035000b7276 */ /* 0x000fc60007810033 */
[----:B------:R-:W1:Y:S01]  /*11ab0*/  SHFL.BFLY PT, R0, R9, 0x1, 0x1f ;  /* 0x0c201f0009007f89 */ /* 0x000e6200000e0000 */
[----:B------:R-:W-:-:S04]  /*11ac0*/  FMNMX3.FTZ R11, R11, R42, R23, !PT ;  /* 0x0000002a0b0b7276 */ /* 0x000fc80007810017 */
[----:B------:R-:W-:-:S04]  /*11ad0*/  FMNMX3.FTZ R11, R11, R22, R21, !PT ;  /* 0x000000160b0b7276 */ /* 0x000fc80007810015 */
[----:B------:R-:W-:-:S05]  /*11ae0*/  FMNMX.FTZ R11, R20, R11, !PT ;  /* 0x0000000b140b7209 */ /* 0x000fca0007810000 */
[----:B------:R-:W5:Y:S01]  /*11af0*/  SHFL.BFLY PT, R6, R11, 0x2, 0x1f ;  /* 0x0c401f000b067f89 */ /* 0x000f6200000e0000 */
[----:B-1----:R-:W-:-:S04]  /*11b00*/  FMNMX.FTZ R0, R9, R0, !PT ;  /* 0x0000000009007209 */ /* 0x002fc80007810000 */
[----:B------:R-:W-:Y:S02]  /*11b10*/  FSETP.NEU.FTZ.AND P0, PT, R0, -INF , PT ;  /* 0xff8000000000780b */ /* 0x000fe40003f1d000 */
[----:B-----5:R-:W-:-:S05]  /*11b20*/  FMNMX.FTZ R6, R11, R6, !PT ;  /* 0x000000060b067209 */ /* 0x020fca0007810000 */
[----:B------:R-:W1:Y:S01]  /*11b30*/  SHFL.BFLY PT, R9, R6, 0x1, 0x1f ;  /* 0x0c201f0006097f89 */ /* 0x000e6200000e0000 */
[----:B----4-:R-:W-:-:S05]  /*11b40*/  FMUL.FTZ R124, R45, R0 ;  /* 0x000000002d7c7220 */ /* 0x010fca0000410000 */
[----:B------:R-:W-:-:S05]  /*11b50*/  FSEL R124, R124, RZ, P0 ;  /* 0x000000ff7c7c7208 */ /* 0x000fca0000000000 */
[--C-:B------:R-:W-:Y:S01]  /*11b60*/  FFMA.FTZ R126, R2, R45, -R124.reuse ;  /* 0x0000002d027e7223 */ /* 0x100fe2000001087c */
[----:B-1----:R-:W-:Y:S01]  /*11b70*/  FMNMX.FTZ R2, R6, R9, !PT ;  /* 0x0000000906027209 */ /* 0x002fe20007810000 */
[-CC-:B------:R-:W-:Y:S01]  /*11b80*/  FFMA.FTZ R128, R39, R45.reuse, -R124.reuse ;  /* 0x0000002d27807223 */ /* 0x180fe2000001087c */
[----:B------:R-:W-:Y:S01]  /*11b90*/  SHF.L.U32 R6, R55, 0x8, RZ ;  /* 0x0000000837067819 */ /* 0x000fe200000006ff */
[-CC-:B------:R-:W-:Y:S01]  /*11ba0*/  FFMA.FTZ R67, R75, R45.reuse, -R124.reuse ;  /* 0x0000002d4b437223 */ /* 0x180fe2000001087c */
[----:B------:R-:W-:Y:S01]  /*11bb0*/  SHF.L.U32 R9, R151, 0x2, RZ ;  /* 0x0000000297097819 */ /* 0x000fe200000006ff */
[----:B------:R-:W-:Y:S01]  /*11bc0*/  FMUL.FTZ R48, R45, R2 ;  /* 0x000000022d307220 */ /* 0x000fe20000410000 */
[----:B------:R-:W-:Y:S01]  /*11bd0*/  LOP3.LUT R6, R6, 0x100, RZ, 0xc0, !PT ;  /* 0x0000010006067812 */ /* 0x000fe200078ec0ff */
[-CC-:B------:R-:W-:Y:S01]  /*11be0*/  FFMA.FTZ R63, R79, R45.reuse, -R124.reuse ;  /* 0x0000002d4f3f7223 */ /* 0x180fe2000001087c */
[----:B------:R-:W-:Y:S01]  /*11bf0*/  LOP3.LUT R64, R64, 0x18, R9, 0x78, !PT ;  /* 0x0000001840407812 */ /* 0x000fe200078e7809 */
[----:B------:R-:W-:Y:S01]  /*11c00*/  MUFU.EX2 R128, R128 ;  /* 0x0000008000807308 */ /* 0x000fe20000000800 */
[----:B------:R-:W-:Y:S01]  /*11c10*/  LOP3.LUT R65, R6, 0x20, R65, 0xf8, !PT ;  /* 0x0000002006417812 */ /* 0x000fe200078ef841 */
[-CC-:B------:R-:W-:Y:S01]  /*11c20*/  FFMA.FTZ R41, R101, R45.reuse, -R124.reuse ;  /* 0x0000002d65297223 */ /* 0x180fe2000001087c */
[----:B------:R-:W-:Y:S01]  /*11c30*/  FSETP.NEU.FTZ.AND P0, PT, R2, -INF , PT ;  /* 0xff8000000200780b */ /* 0x000fe20003f1d000 */
[-CC-:B------:R-:W-:Y:S01]  /*11c40*/  FFMA.FTZ R43, R81, R45.reuse, -R124.reuse ;  /* 0x0000002d512b7223 */ /* 0x180fe2000001087c */
[----:B------:R-:W-:Y:S01]  /*11c50*/  LOP3.LUT R6, R65, R64, RZ, 0xfc, !PT ;  /* 0x0000004041067212 */ /* 0x000fe200078efcff */
[--C-:B------:R-:W-:Y:S01]  /*11c60*/  FFMA.FTZ R44, R109, R45, -R124.reuse ;  /* 0x0000002d6d2c7223 */ /* 0x100fe2000001087c */
[----:B------:R-:W-:Y:S01]  /*11c70*/  FSEL R48, R48, RZ, P0 ;  /* 0x000000ff30307208 */ /* 0x000fe20000000000 */
[----:B------:R-:W1:Y:S01]  /*11c80*/  MUFU.EX2 R67, R67 ;  /* 0x0000004300437308 */ /* 0x000e620000000800 */
[----:B------:R-:W-:Y:S01]  /*11c90*/  LEA R137, R6, R47, 0x1 ;  /* 0x0000002f06897211 */ /* 0x000fe200078e08ff */
[-CC-:B------:R-:W-:Y:S01]  /*11ca0*/  FFMA.FTZ R40, R105, R45.reuse, -R124.reuse ;  /* 0x0000002d69287223 */ /* 0x180fe2000001087c */
[-C--:B------:R-:W-:Y:S01]  /*11cb0*/  FFMA.FTZ R38, R35, R45.reuse, -R124 ;  /* 0x0000002d23267223 */ /* 0x080fe2000001087c */
[-CC-:B------:R-:W-:Y:S01]  /*11cc0*/  FFMA.FTZ R130, R5, R45.reuse, -R48.reuse ;  /* 0x0000002d05827223 */ /* 0x180fe20000010830 */
[-CC-:B------:R-:W-:Y:S01]  /*11cd0*/  FFMA.FTZ R55, R7, R45.reuse, -R48.reuse ;  /* 0x0000002d07377223 */ /* 0x180fe20000010830 */
[----:B------:R-:W4:Y:S01]  /*11ce0*/  LDSM.16.MT88.4 R92, [R137+0xb000] ;  /* 0x00b00000895c783b */ /* 0x000f220000004200 */
[-CC-:B------:R-:W-:Y:S01]  /*11cf0*/  FFMA.FTZ R64, R69, R45.reuse, -R48.reuse ;  /* 0x0000002d45407223 */ /* 0x180fe20000010830 */
[--C-:B------:R-:W-:Y:S01]  /*11d00*/  FFMA.FTZ R17, R17, R45, -R48.reuse ;  /* 0x0000002d11117223 */ /* 0x100fe20000010830 */
[----:B------:R-:W-:Y:S01]  /*11d10*/  LEA R122, R4, R137, 0x1 ;  /* 0x00000089047a7211 */ /* 0x000fe200078e08ff */
[----:B------:R-:W-:Y:S01]  /*11d20*/  MUFU.EX2 R126, R126 ;  /* 0x0000007e007e7308 */ /* 0x000fe20000000800 */
[----:B------:R-:W-:Y:S01]  /*11d30*/  LDSM.16.MT88.4 R8, [R137+0xb400] ;  /* 0x00b400008908783b */ /* 0x000fe20000004200 */
[-CC-:B------:R-:W-:Y:S01]  /*11d40*/  FFMA.FTZ R50, R19, R45.reuse, -R48.reuse ;  /* 0x0000002d13327223 */ /* 0x180fe20000010830 */
[-CC-:B------:R-:W-:Y:S01]  /*11d50*/  FFMA.FTZ R47, R71, R45.reuse, -R48.reuse ;  /* 0x0000002d472f7223 */ /* 0x180fe20000010830 */
[-CC-:B------:R-:W-:Y:S01]  /*11d60*/  FFMA.FTZ R46, R77, R45.reuse, -R48.reuse ;  /* 0x0000002d4d2e7223 */ /* 0x180fe20000010830 */
[----:B------:R-:W5:Y:S01]  /*11d70*/  LDSM.16.MT88.4 R100, [R122+0x9000] ;  /* 0x009000007a64783b */ /* 0x000f620000004200 */
[-C--:B------:R-:W-:Y:S01]  /*11d80*/  FFMA.FTZ R39, R73, R45.reuse, -R48 ;  /* 0x0000002d49277223 */ /* 0x080fe20000010830 */
[----:B-1----:R-:W-:Y:S01]  /*11d90*/  F2FP.F16.F32.PACK_AB R69, R67, R128 ;  /* 0x000000804345723e */ /* 0x002fe200000000ff */
[----:B------:R-:W1:Y:S01]  /*11da0*/  MUFU.EX2 R63, R63 ;  /* 0x0000003f003f7308 */ /* 0x000e620000000800 */
[----:B--2---:R-:W-:Y:S01]  /*11db0*/  LDSM.16.MT88.4 R12, [R122+0x9400] ;  /* 0x009400007a0c783b */ /* 0x004fe20000004200 */
[-C--:B------:R-:W-:Y:S01]  /*11dc0*/  FFMA.FTZ R35, R37, R45.reuse, -R124 ;  /* 0x0000002d25237223 */ /* 0x080fe2000001087c */
[-C--:B------:R-:W-:Y:S01]  /*11dd0*/  FFMA.FTZ R37, R33, R45.reuse, -R48 ;  /* 0x0000002d21257223 */ /* 0x080fe20000010830 */
[-C--:B------:R-:W-:Y:S01]  /*11de0*/  FFMA.FTZ R34, R195, R45.reuse, -R124 ;  /* 0x0000002dc3227223 */ /* 0x080fe2000001087c */
[----:B------:R-:W2:Y:S01]  /*11df0*/  LDSM.16.MT88.4 R76, [R137+0xd000] ;  /* 0x00d00000894c783b */ /* 0x000ea20000004200 */
[-CC-:B------:R-:W-:Y:S01]  /*11e00*/  FFMA.FTZ R36, R191, R45.reuse, -R48.reuse ;  /* 0x0000002dbf247223 */ /* 0x180fe20000010830 */
[-CC-:B------:R-:W-:Y:S01]  /*11e10*/  FFMA.FTZ R33, R193, R45.reuse, -R48.reuse ;  /* 0x0000002dc1217223 */ /* 0x180fe20000010830 */
[----:B------:R3:W-:Y:S01]  /*11e20*/  MUFU.EX2 R65, R17 ;  /* 0x0000001100417308 */ /* 0x0007e20000000800 */
[----:B------:R-:W2:Y:S01]  /*11e30*/  LDSM.16.MT88.4 R108, [R137+0x9000] ;  /* 0x00900000896c783b */ /* 0x000ea20000004200 */
[-C--:B------:R-:W-:Y:S01]  /*11e40*/  FFMA.FTZ R32, R197, R45.reuse, -R48 ;  /* 0x0000002dc5207223 */ /* 0x080fe20000010830 */
[-CC-:B------:R-:W-:Y:S01]  /*11e50*/  FFMA.FTZ R31, R31, R45.reuse, -R124.reuse ;  /* 0x0000002d1f1f7223 */ /* 0x180fe2000001087c */
[-C--:B------:R-:W-:Y:S01]  /*11e60*/  FFMA.FTZ R28, R187, R45.reuse, -R124 ;  /* 0x0000002dbb1c7223 */ /* 0x080fe2000001087c */
[----:B------:R-:W2:Y:S01]  /*11e70*/  LDSM.16.MT88.4 R84, [R122+0xb000] ;  /* 0x00b000007a54783b */ /* 0x000ea20000004200 */
[-CC-:B------:R-:W-:Y:S01]  /*11e80*/  FFMA.FTZ R30, R181, R45.reuse, -R48.reuse ;  /* 0x0000002db51e7223 */ /* 0x180fe20000010830 */
[-C--:B------:R-:W-:Y:S01]  /*11e90*/  FFMA.FTZ R29, R29, R45.reuse, -R48 ;  /* 0x0000002d1d1d7223 */ /* 0x080fe20000010830 */
[----:B------:R-:W4:Y:S01]  /*11ea0*/  MUFU.EX2 R130, R130 ;  /* 0x0000008200827308 */ /* 0x000f220000000800 */
[----:B-1----:R-:W-:Y:S01]  /*11eb0*/  F2FP.F16.F32.PACK_AB R71, R63, R126 ;  /* 0x0000007e3f47723e */ /* 0x002fe200000000ff */
[----:B------:R-:W1:Y:S01]  /*11ec0*/  LDSM.16.MT88.4 R24, [R137+0x9400] ;  /* 0x009400008918783b */ /* 0x000e620000004200 */
[-CC-:B------:R-:W-:Y:S01]  /*11ed0*/  FFMA.FTZ R3, R3, R45.reuse, -R124.reuse ;  /* 0x0000002d03037223 */ /* 0x180fe2000001087c */
[-CC-:B------:R-:W-:Y:S01]  /*11ee0*/  FFMA.FTZ R167, R167, R45.reuse, -R124.reuse ;  /* 0x0000002da7a77223 */ /* 0x180fe2000001087c */
[-CC-:B------:R-:W-:Y:S01]  /*11ef0*/  FFMA.FTZ R164, R177, R45.reuse, -R124.reuse ;  /* 0x0000002db1a47223 */ /* 0x180fe2000001087c */
[-C--:B------:R-:W-:Y:S01]  /*11f00*/  FFMA.FTZ R135, R135, R45.reuse, -R124 ;  /* 0x0000002d87877223 */ /* 0x080fe2000001087c */
[-CC-:B------:R-:W-:Y:S01]  /*11f10*/  FFMA.FTZ R169, R169, R45.reuse, -R48.reuse ;  /* 0x0000002da9a97223 */ /* 0x180fe20000010830 */
[----:B------:R-:W-:Y:S01]  /*11f20*/  MUFU.EX2 R55, R55 ;  /* 0x0000003700377308 */ /* 0x000fe20000000800 */
[----:B---3--:R-:W-:Y:S01]  /*11f30*/  LDSM.16.MT88.4 R16, [R122+0xb400] ;  /* 0x00b400007a10783b */ /* 0x008fe20000004200 */
[-CC-:B------:R-:W-:Y:S01]  /*11f40*/  FFMA.FTZ R166, R175, R45.reuse, -R48.reuse ;  /* 0x0000002dafa67223 */ /* 0x180fe20000010830 */
[-C--:B------:R-:W-:Y:S01]  /*11f50*/  FFMA.FTZ R134, R165, R45.reuse, -R48 ;  /* 0x0000002da5867223 */ /* 0x080fe20000010830 */
[-C--:B------:R-:W-:Y:S01]  /*11f60*/  FFMA.FTZ R132, R171, R45.reuse, -R124 ;  /* 0x0000002dab847223 */ /* 0x080fe2000001087c */
[-C--:B------:R-:W-:Y:S01]  /*11f70*/  FFMA.FTZ R173, R173, R45.reuse, -R48 ;  /* 0x0000002dadad7223 */ /* 0x080fe20000010830 */
[-CC-:B------:R-:W-:Y:S01]  /*11f80*/  FFMA.FTZ R168, R129, R45.reuse, -R124.reuse ;  /* 0x0000002d81a87223 */ /* 0x180fe2000001087c */
[--C-:B------:R-:W-:Y:S01]  /*11f90*/  FFMA.FTZ R133, R133, R45, -R124.reuse ;  /* 0x0000002d85857223 */ /* 0x100fe2000001087c */
[----:B------:R-:W3:Y:S01]  /*11fa0*/  MUFU.EX2 R64, R64 ;  /* 0x0000004000407308 */ /* 0x000ee20000000800 */
[----:B----4-:R-:W-:Y:S01]  /*11fb0*/  F2FP.F16.F32.PACK_AB R68, R130, R65 ;  /* 0x000000418244723e */ /* 0x010fe200000000ff */
[-C--:B------:R-:W-:Y:S01]  /*11fc0*/  FFMA.FTZ R125, R125, R45.reuse, -R124 ;  /* 0x0000002d7d7d7223 */ /* 0x080fe2000001087c */
[-CC-:B------:R-:W-:Y:S01]  /*11fd0*/  FFMA.FTZ R129, R131, R45.reuse, -R48.reuse ;  /* 0x0000002d83817223 */ /* 0x180fe20000010830 */
[-CC-:B------:R-:W-:Y:S01]  /*11fe0*/  FFMA.FTZ R170, R127, R45.reuse, -R48.reuse ;  /* 0x0000002d7faa7223 */ /* 0x180fe20000010830 */
[-C--:B------:R-:W-:Y:S01]  /*11ff0*/  FFMA.FTZ R123, R123, R45.reuse, -R48 ;  /* 0x0000002d7b7b7223 */ /* 0x080fe20000010830 */
[-C--:B------:R-:W-:Y:S01]  /*12000*/  FFMA.FTZ R56, R56, R45.reuse, -R124 ;  /* 0x0000002d38387223 */ /* 0x080fe2000001087c */
[----:B------:R-:W-:Y:S01]  /*12010*/  FADD.FTZ R67, R128, R67 ;  /* 0x0000004380437221 */ /* 0x000fe20000010000 */
[----:B------:R-:W-:Y:S01]  /*12020*/  MUFU.EX2 R43, R43 ;  /* 0x0000002b002b7308 */ /* 0x000fe20000000800 */
[-C--:B------:R-:W-:Y:S01]  /*12030*/  FFMA.FTZ R119, R119, R45.reuse, -R48 ;  /* 0x0000002d77777223 */ /* 0x080fe20000010830 */
[----:B------:R-:W-:Y:S01]  /*12040*/  FADD.FTZ R130, R65, R130 ;  /* 0x0000008241827221 */ /* 0x000fe20000010000 */
[-CC-:B------:R-:W-:Y:S01]  /*12050*/  FFMA.FTZ R65, R66, R45.reuse, -R124.reuse ;  /* 0x0000002d42417223 */ /* 0x180fe2000001087c */
[-CC-:B------:R-:W-:Y:S01]  /*12060*/  FFMA.FTZ R62, R62, R45.reuse, -R124.reuse ;  /* 0x0000002d3e3e7223 */ /* 0x180fe2000001087c */
[-C--:B------:R-:W-:Y:S01]  /*12070*/  FFMA.FTZ R60, R60, R45.reuse, -R124 ;  /* 0x0000002d3c3c7223 */ /* 0x080fe2000001087c */
[-CC-:B------:R-:W-:Y:S01]  /*12080*/  FFMA.FTZ R49, R49, R45.reuse, -R48.reuse ;  /* 0x0000002d31317223 */ /* 0x180fe20000010830 */
[--C-:B------:R-:W-:Y:S01]  /*12090*/  FFMA.FTZ R51, R51, R45, -R48.reuse ;  /* 0x0000002d33337223 */ /* 0x100fe20000010830 */
[----:B------:R-:W4:Y:S01]  /*120a0*/  MUFU.EX2 R44, R44 ;  /* 0x0000002c002c7308 */ /* 0x000f220000000800 */
[----:B---3--:R-:W-:Y:S01]  /*120b0*/  F2FP.F16.F32.PACK_AB R70, R64, R55 ;  /* 0x000000374046723e */ /* 0x008fe200000000ff */
[----:B------:R-:W-:Y:S01]  /*120c0*/  FFMA.FTZ R42, R42, R45, -R48 ;  /* 0x0000002d2a2a7223 */ /* 0x000fe20000010830 */
[----:B------:R-:W-:-:S05]  /*120d0*/  ISETP.GE.AND P0, PT, R54, R141, PT ;  /* 0x0000008d3600720c */ /* 0x000fca0003f06270 */
[----:B------:R-:W-:Y:S01]  /*120e0*/  MUFU.EX2 R41, R41 ;  /* 0x0000002900297308 */ /* 0x000fe20000000800 */
[C---:B------:R-:W-:Y:S07]  /*120f0*/  HMMA.16816.F32 R96, R68.reuse, R92, RZ ;  /* 0x0000005c4460723c */ /* 0x040fee00000018ff */
[----:B------:R-:W-:Y:S01]  /*12100*/  MUFU.EX2 R50, R50 ;  /* 0x0000003200327308 */ /* 0x000fe20000000800 */
[----:B------:R-:W-:Y:S01]  /*12110*/  HMMA.16816.F32 R92, R68, R94, RZ ;  /* 0x0000005e445c723c */ /* 0x000fe200000018ff */
[----:B----4-:R-:W-:-:S06]  /*12120*/  F2FP.F16.F32.PACK_AB R5, R44, R43 ;  /* 0x0000002b2c05723e */ /* 0x010fcc00000000ff */
[----:B------:R-:W3:Y:S01]  /*12130*/  MUFU.EX2 R47, R47 ;  /* 0x0000002f002f7308 */ /* 0x000ee20000000800 */
[C---:B-----5:R-:W-:Y:S07]  /*12140*/  HMMA.16816.F32 R104, R68.reuse, R100, RZ ;  /* 0x000000644468723c */ /* 0x060fee00000018ff */
[----:B------:R-:W-:Y:S01]  /*12150*/  MUFU.EX2 R46, R46 ;  /* 0x0000002e002e7308 */ /* 0x000fe20000000800 */
[C---:B------:R-:W-:Y:S07]  /*12160*/  HMMA.16816.F32 R100, R68.reuse, R102, RZ ;  /* 0x000000664464723c */ /* 0x040fee00000018ff */
[----:B------:R-:W4:Y:S01]  /*12170*/  MUFU.EX2 R39, R39 ;  /* 0x0000002700277308 */ /* 0x000f220000000800 */
[----:B---3--:R-:W-:Y:S01]  /*12180*/  F2FP.F16.F32.PACK_AB R4, R47, R50 ;  /* 0x000000322f04723e */ /* 0x008fe200000000ff */
[C---:B--2---:R-:W-:Y:S06]  /*12190*/  HMMA.16816.F32 R80, R68.reuse, R76, RZ ;  /* 0x0000004c4450723c */ /* 0x044fec00000018ff */
[----:B------:R-:W2:Y:S02]  /*121a0*/  MUFU.EX2 R40, R40 ;  /* 0x0000002800287308 */ /* 0x000ea40000000800 */
[C---:B------:R-:W-:Y:S06]  /*121b0*/  HMMA.16816.F32 R76, R68.reuse, R78, RZ ;  /* 0x0000004e444c723c */ /* 0x040fec00000018ff */
[----:B------:R-:W-:Y:S01]  /*121c0*/  MUFU.EX2 R38, R38 ;  /* 0x0000002600267308 */ /* 0x000fe20000000800 */
[----:B----4-:R-:W-:Y:S01]  /*121d0*/  F2FP.F16.F32.PACK_AB R6, R39, R46 ;  /* 0x0000002e2706723e */ /* 0x010fe200000000ff */
[C---:B------:R-:W-:Y:S06]  /*121e0*/  HMMA.16816.F32 R112, R68.reuse, R108, RZ ;  /* 0x0000006c4470723c */ /* 0x040fec00000018ff */
[----:B------:R-:W-:Y:S01]  /*121f0*/  MUFU.EX2 R35, R35 ;  /* 0x0000002300237308 */ /* 0x000fe20000000800 */
[----:B--2---:R-:W-:Y:S01]  /*12200*/  F2FP.F16.F32.PACK_AB R7, R40, R41 ;  /* 0x000000292807723e */ /* 0x004fe200000000ff */
[----:B------:R-:W-:Y:S06]  /*12210*/  HMMA.16816.F32 R88, R68, R84, RZ ;  /* 0x000000544458723c */ /* 0x000fec00000018ff */
[----:B------:R-:W-:Y:S02]  /*12220*/  MUFU.EX2 R34, R34 ;  /* 0x0000002200227308 */ /* 0x000fe40000000800 */
[C---:B------:R-:W-:Y:S06]  /*12230*/  HMMA.16816.F32 R96, R4.reuse, R8, R96 ;  /* 0x000000080460723c */ /* 0x040fec0000001860 */
[----:B------:R-:W-:Y:S02]  /*12240*/  MUFU.EX2 R37, R37 ;  /* 0x0000002500257308 */ /* 0x000fe40000000800 */
[C---:B------:R-:W-:Y:S01]  /*12250*/  HMMA.16816.F32 R92, R4.reuse, R10, R92 ;  /* 0x0000000a045c723c */ /* 0x040fe2000000185c */
[----:B------:R-:W2:Y:S05]  /*12260*/  LDSM.16.MT88.4 R8, [R137+0xd400] ;  /* 0x00d400008908783b */ /* 0x000eaa0000004200 */
[----:B------:R-:W3:Y:S02]  /*12270*/  MUFU.EX2 R36, R36 ;  /* 0x0000002400247308 */ /* 0x000ee40000000800 */
[C---:B------:R-:W-:Y:S06]  /*12280*/  HMMA.16816.F32 R104, R4.reuse, R12, R104 ;  /* 0x0000000c0468723c */ /* 0x040fec0000001868 */
[----:B------:R-:W-:Y:S02]  /*12290*/  MUFU.EX2 R33, R33 ;  /* 0x0000002100217308 */ /* 0x000fe40000000800 */
[----:B------:R-:W-:Y:S01]  /*122a0*/  HMMA.16816.F32 R100, R4, R14, R100 ;  /* 0x0000000e0464723c */ /* 0x000fe20000001864 */
[----:B------:R-:W4:Y:S05]  /*122b0*/  LDSM.16.MT88.4 R12, [R122+0xd000] ;  /* 0x00d000007a0c783b */ /* 0x000f2a0000004200 */
[----:B------:R-:W5:Y:S02]  /*122c0*/  MUFU.EX2 R32, R32 ;  /* 0x0000002000207308 */ /* 0x000f640000000800 */
[C---:B------:R-:W-:Y:S06]  /*122d0*/  HMMA.16816.F32 R108, R68.reuse, R110, RZ ;  /* 0x0000006e446c723c */ /* 0x040fec00000018ff */
[----:B------:R-:W5:Y:S02]  /*122e0*/  MUFU.EX2 R31, R31 ;  /* 0x0000001f001f7308 */ /* 0x000f640000000800 */
[----:B------:R-:W-:Y:S06]  /*122f0*/  HMMA.16816.F32 R84, R68, R86, RZ ;  /* 0x000000564454723c */ /* 0x000fec00000018ff */
[----:B------:R-:W-:Y:S02]  /*12300*/  MUFU.EX2 R28, R28 ;  /* 0x0000001c001c7308 */ /* 0x000fe40000000800 */
[C---:B-1----:R-:W-:Y:S05]  /*12310*/  HMMA.16816.F32 R112, R4.reuse, R24, R112 ;  /* 0x000000180470723c */ /* 0x042fea0000001870 */
[-C--:B------:R-:W-:Y:S01]  /*12320*/  FFMA.FTZ R24, R183, R45.reuse, -R124 ;  /* 0x0000002db7187223 */ /* 0x080fe2000001087c */
[-C--:B------:R-:W-:Y:S01]  /*12330*/  FFMA.FTZ R25, R189, R45.reuse, -R48 ;  /* 0x0000002dbd197223 */ /* 0x080fe20000010830 */
[----:B------:R-:W-:Y:S01]  /*12340*/  MUFU.EX2 R30, R30 ;  /* 0x0000001e001e7308 */ /* 0x000fe20000000800 */
[C---:B--2---:R-:W-:Y:S07]  /*12350*/  HMMA.16816.F32 R80, R4.reuse, R8, R80 ;  /* 0x000000080450723c */ /* 0x044fee0000001850 */
[----:B------:R-:W-:Y:S01]  /*12360*/  MUFU.EX2 R24, R24 ;  /* 0x0000001800187308 */ /* 0x000fe20000000800 */
[----:B------:R-:W-:Y:S01]  /*12370*/  HMMA.16816.F32 R76, R4, R10, R76 ;  /* 0x0000000a044c723c */ /* 0x000fe2000000184c */
[----:B------:R-:W1:Y:S06]  /*12380*/  LDSM.16.MT88.4 R8, [R122+0xd400] ;  /* 0x00d400007a08783b */ /* 0x000e6c0000004200 */
[----:B------:R-:W2:Y:S01]  /*12390*/  MUFU.EX2 R29, R29 ;  /* 0x0000001d001d7308 */ /* 0x000ea20000000800 */
[C---:B----4-:R-:W-:Y:S07]  /*123a0*/  HMMA.16816.F32 R72, R68.reuse, R12, RZ ;  /* 0x0000000c4448723c */ /* 0x050fee00000018ff */
        /* <DEDUP_REMOVED lines=9> */
[----:B------:R-:W4:Y:S01]  /*12440*/  MUFU.EX2 R27, R27 ;  /* 0x0000001b001b7308 */ /* 0x000f220000000800 */
[C---:B------:R-:W-:Y:S01]  /*12450*/  HMMA.16816.F32 R84, R4.reuse, R18, R84 ;  /* 0x000000120454723c */ /* 0x040fe20000001854 */
[----:B------:R-:W-:Y:S06]  /*12460*/  LDSM.16.MT88.4 R16, [R137+0xa400] ;  /* 0x00a400008910783b */ /* 0x000fec0000004200 */
[----:B------:R-:W4:Y:S01]  /*12470*/  MUFU.EX2 R26, R26 ;  /* 0x0000001a001a7308 */ /* 0x000f220000000800 */
[C---:B-1----:R-:W-:Y:S07]  /*12480*/  HMMA.16816.F32 R72, R4.reuse, R8, R72 ;  /* 0x000000080448723c */ /* 0x042fee0000001848 */
[----:B------:R-:W-:Y:S01]  /*12490*/  MUFU.EX2 R164, R164 ;  /* 0x000000a400a47308 */ /* 0x000fe20000000800 */
[----:B------:R-:W-:Y:S01]  /*124a0*/  HMMA.16816.F32 R68, R4, R10, R68 ;  /* 0x0000000a0444723c */ /* 0x000fe20000001844 */
[----:B------:R-:W1:Y:S02]  /*124b0*/  LDSM.16.MT88.4 R8, [R137+0x9800] ;  /* 0x009800008908783b */ /* 0x000e640000004200 */
[----:B---3--:R-:W-:-:S02]  /*124c0*/  F2FP.F16.F32.PACK_AB R4, R36, R37 ;  /* 0x000000252404723e */ /* 0x008fc400000000ff */
[----:B------:R-:W-:Y:S02]  /*124d0*/  F2FP.F16.F32.PACK_AB R5, R35, R38 ;  /* 0x000000262305723e */ /* 0x000fe400000000ff */
[----:B-----5:R-:W-:Y:S01]  /*124e0*/  F2FP.F16.F32.PACK_AB R6, R32, R33 ;  /* 0x000000212006723e */ /* 0x020fe200000000ff */
[----:B------:R-:W-:Y:S01]  /*124f0*/  MUFU.EX2 R135, R135 ;  /* 0x0000008700877308 */ /* 0x000fe20000000800 */
[----:B------:R-:W-:-:S07]  /*12500*/  F2FP.F16.F32.PACK_AB R7, R31, R34 ;  /* 0x000000221f07723e */ /* 0x000fce00000000ff */
[----:B------:R-:W-:Y:S08]  /*12510*/  MUFU.EX2 R169, R169 ;  /* 0x000000a900a97308 */ /* 0x000ff00000000800 */
[----:B------:R-:W3:Y:S08]  /*12520*/  MUFU.EX2 R166, R166 ;  /* 0x000000a600a67308 */ /* 0x000ef00000000800 */
[----:B------:R-:W-:Y:S08]  /*12530*/  MUFU.EX2 R165, R173 ;  /* 0x000000ad00a57308 */ /* 0x000ff00000000800 */
[----:B------:R-:W5:Y:S01]  /*12540*/  MUFU.EX2 R134, R134 ;  /* 0x0000008600867308 */ /* 0x000f620000000800 */
[C---:B-1----:R-:W-:Y:S07]  /*12550*/  HMMA.16816.F32 R112, R4.reuse, R8, R112 ;  /* 0x000000080470723c */ /* 0x042fee0000001870 */
[----:B------:R-:W1:Y:S01]  /*12560*/  MUFU.EX2 R132, R132 ;  /* 0x0000008400847308 */ /* 0x000e620000000800 */
[C---:B------:R-:W-:Y:S01]  /*12570*/  HMMA.16816.F32 R108, R4.reuse, R10, R108 ;  /* 0x0000000a046c723c */ /* 0x040fe2000000186c */
[----:B------:R-:W2:Y:S06]  /*12580*/  LDSM.16.MT88.4 R8, [R122+0x9800] ;  /* 0x009800007a08783b */ /* 0x000eac0000004200 */
[----:B------:R-:W-:Y:S08]  /*12590*/  MUFU.EX2 R133, R133 ;  /* 0x0000008500857308 */ /* 0x000ff00000000800 */
[----:B------:R-:W-:Y:S08]  /*125a0*/  MUFU.EX2 R168, R168 ;  /* 0x000000a800a87308 */ /* 0x000ff00000000800 */
[----:B------:R-:W-:Y:S08]  /*125b0*/  MUFU.EX2 R125, R125 ;  /* 0x0000007d007d7308 */ /* 0x000ff00000000800 */
[----:B------:R-:W-:Y:S08]  /*125c0*/  MUFU.EX2 R129, R129 ;  /* 0x0000008100817308 */ /* 0x000ff00000000800 */
[----:B------:R-:W-:Y:S01]  /*125d0*/  MUFU.EX2 R170, R170 ;  /* 0x000000aa00aa7308 */ /* 0x000fe20000000800 */
[C---:B--2---:R-:W-:Y:S07]  /*125e0*/  HMMA.16816.F32 R104, R4.reuse, R8, R104 ;  /* 0x000000080468723c */ /* 0x044fee0000001868 */
[----:B------:R-:W-:Y:S01]  /*125f0*/  MUFU.EX2 R123, R123 ;  /* 0x0000007b007b7308 */ /* 0x000fe20000000800 */
[C---:B------:R-:W-:Y:S01]  /*12600*/  HMMA.16816.F32 R100, R4.reuse, R10, R100 ;  /* 0x0000000a0464723c */ /* 0x040fe20000001864 */
[----:B------:R-:W2:Y:S06]  /*12610*/  LDSM.16.MT88.4 R8, [R137+0xb800] ;  /* 0x00b800008908783b */ /* 0x000eac0000004200 */
[----:B------:R-:W1:Y:S08]  /*12620*/  MUFU.EX2 R56, R56 ;  /* 0x0000003800387308 */ /* 0x000e700000000800 */
[----:B------:R-:W-:Y:S08]  /*12630*/  MUFU.EX2 R49, R49 ;  /* 0x0000003100317308 */ /* 0x000ff00000000800 */
[----:B------:R-:W-:Y:S08]  /*12640*/  MUFU.EX2 R51, R51 ;  /* 0x0000003300337308 */ /* 0x000ff00000000800 */
[----:B------:R-:W-:Y:S08]  /*12650*/  MUFU.EX2 R42, R42 ;  /* 0x0000002a002a7308 */ /* 0x000ff00000000800 */
[----:B------:R-:W-:Y:S01]  /*12660*/  MUFU.EX2 R62, R62 ;  /* 0x0000003e003e7308 */ /* 0x000fe20000000800 */
[C---:B--2---:R-:W-:Y:S07]  /*12670*/  HMMA.16816.F32 R96, R4.reuse, R8, R96 ;  /* 0x000000080460723c */ /* 0x044fee0000001860 */
[----:B------:R-:W-:Y:S01]  /*12680*/  MUFU.EX2 R60, R60 ;  /* 0x0000003c003c7308 */ /* 0x000fe20000000800 */
        /* <DEDUP_REMOVED lines=8> */
[C---:B--2---:R-:W-:Y:S08]  /*12710*/  HMMA.16816.F32 R72, R4.reuse, R8, R72 ;  /* 0x000000080448723c */ /* 0x044ff00000001848 */
[----:B------:R-:W-:Y:S01]  /*12720*/  HMMA.16816.F32 R68, R4, R10, R68 ;  /* 0x0000000a0444723c */ /* 0x000fe20000001844 */
[----:B------:R-:W2:Y:S02]  /*12730*/  LDSM.16.MT88.4 R8, [R137+0x9c00] ;  /* 0x009c00008908783b */ /* 0x000ea40000004200 */
[----:B------:R-:W-:-:S02]  /*12740*/  F2FP.F16.F32.PACK_AB R4, R29, R30 ;  /* 0x0000001e1d04723e */ /* 0x000fc400000000ff */
[----:B----4-:R-:W-:Y:S02]  /*12750*/  F2FP.F16.F32.PACK_AB R5, R27, R28 ;  /* 0x0000001c1b05723e */ /* 0x010fe400000000ff */
[----:B------:R-:W-:Y:S02]  /*12760*/  F2FP.F16.F32.PACK_AB R6, R25, R26 ;  /* 0x0000001a1906723e */ /* 0x000fe400000000ff */
[----:B------:R-:W-:-:S07]  /*12770*/  F2FP.F16.F32.PACK_AB R7, R3, R24 ;  /* 0x000000180307723e */ /* 0x000fce00000000ff */
        /* <DEDUP_REMOVED lines=18> */
[----:B---3--:R-:W-:-:S02]  /*128a0*/  F2FP.F16.F32.PACK_AB R4, R166, R169 ;  /* 0x000000a9a604723e */ /* 0x008fc400000000ff */
[----:B------:R-:W-:Y:S02]  /*128b0*/  F2FP.F16.F32.PACK_AB R5, R164, R167 ;  /* 0x000000a7a405723e */ /* 0x000fe400000000ff */
[----:B-----5:R-:W-:Y:S02]  /*128c0*/  F2FP.F16.F32.PACK_AB R6, R134, R165 ;  /* 0x000000a58606723e */ /* 0x020fe400000000ff */
[----:B-1----:R-:W-:-:S07]  /*128d0*/  F2FP.F16.F32.PACK_AB R7, R132, R135 ;  /* 0x000000878407723e */ /* 0x002fce00000000ff */
[C---:B--2---:R-:W-:Y:S08]  /*128e0*/  HMMA.16816.F32 R112, R4.reuse, R8, R112 ;  /* 0x000000080470723c */ /* 0x044ff00000001870 */
        /* <DEDUP_REMOVED lines=17> */
[----:B------:R-:W-:Y:S01]  /*12a00*/  FADD.FTZ R4, R126, R67 ;  /* 0x000000437e047221 */ /* 0x000fe20000010000 */
[----:B------:R-:W-:Y:S01]  /*12a10*/  FADD.FTZ R5, R55, R130 ;  /* 0x0000008237057221 */ /* 0x000fe20000010000 */
[----:B------:R-:W2:Y:S01]  /*12a20*/  MUFU.EX2 R126, R119 ;  /* 0x00000077007e7308 */ /* 0x000ea20000000800 */
[----:B------:R-:W-:Y:S01]  /*12a30*/  F2FP.F16.F32.PACK_AB R7, R56, R125 ;  /* 0x0000007d3807723e */ /* 0x000fe200000000ff */
[----:B------:R-:W-:Y:S01]  /*12a40*/  FADD.FTZ R66, R63, R4 ;  /* 0x000000043f427221 */ /* 0x000fe20000010000 */
[----:B------:R-:W-:Y:S01]  /*12a50*/  FADD.FTZ R63, R64, R5 ;  /* 0x00000005403f7221 */ /* 0x000fe20000010000 */
[----:B------:R-:W-:Y:S01]  /*12a60*/  F2FP.F16.F32.PACK_AB R4, R170, R129 ;  /* 0x00000081aa04723e */ /* 0x000fe200000000ff */
[--C-:B------:R-:W-:Y:S01]  /*12a70*/  FFMA.FTZ R55, R52, R45, -R124.reuse ;  /* 0x0000002d34377223 */ /* 0x100fe2000001087c */
[----:B------:R-:W-:Y:S01]  /*12a80*/  F2FP.F16.F32.PACK_AB R5, R168, R133 ;  /* 0x00000085a805723e */ /* 0x000fe200000000ff */
[-CC-:B------:R-:W-:Y:S01]  /*12a90*/  FFMA.FTZ R52, R61, R45.reuse, -R124.reuse ;  /* 0x0000002d3d347223 */ /* 0x180fe2000001087c */
[-CC-:B------:R-:W-:Y:S01]  /*12aa0*/  FFMA.FTZ R61, R59, R45.reuse, -R124.reuse ;  /* 0x0000002d3b3d7223 */ /* 0x180fe2000001087c */
[-CC-:B------:R-:W-:Y:S01]  /*12ab0*/  FFMA.FTZ R59, R57, R45.reuse, -R124.reuse ;  /* 0x0000002d393b7223 */ /* 0x180fe2000001087c */
[-C--:B------:R-:W-:Y:S01]  /*12ac0*/  FFMA.FTZ R124, R58, R45.reuse, -R124 ;  /* 0x0000002d3a7c7223 */ /* 0x080fe2000001087c */
[-CC-:B------:R-:W-:Y:S01]  /*12ad0*/  FFMA.FTZ R58, R53, R45.reuse, -R48.reuse ;  /* 0x0000002d353a7223 */ /* 0x180fe20000010830 */
[----:B------:R-:W-:Y:S01]  /*12ae0*/  FFMA.FTZ R53, R21, R45, -R48 ;  /* 0x0000002d15357223 */ /* 0x000fe20000010830 */
[----:B------:R-:W-:Y:S01]  /*12af0*/  MUFU.EX2 R55, R55 ;  /* 0x0000003700377308 */ /* 0x000fe20000000800 */
[----:B--2---:R-:W-:-:S07]  /*12b00*/  F2FP.F16.F32.PACK_AB R6, R126, R123 ;  /* 0x0000007b7e06723e */ /* 0x004fce00000000ff */
[----:B------:R-:W-:Y:S01]  /*12b10*/  MUFU.EX2 R52, R52 ;  /* 0x0000003400347308 */ /* 0x000fe20000000800 */
[C---:B------:R-:W-:Y:S07]  /*12b20*/  HMMA.16816.F32 R104, R4.reuse, R12, R104 ;  /* 0x0000000c0468723c */ /* 0x040fee0000001868 */
[----:B------:R-:W-:Y:S01]  /*12b30*/  MUFU.EX2 R57, R65 ;  /* 0x0000004100397308 */ /* 0x000fe20000000800 */
[C---:B------:R-:W-:Y:S01]  /*12b40*/  HMMA.16816.F32 R100, R4.reuse, R14, R100 ;  /* 0x0000000e0464723c */ /* 0x040fe20000001864 */
[----:B------:R-:W2:Y:S06]  /*12b50*/  LDSM.16.MT88.4 R12, [R137+0xe400] ;  /* 0x00e40000890c783b */ /* 0x000eac0000004200 */
[----:B------:R-:W3:Y:S01]  /*12b60*/  MUFU.EX2 R58, R58 ;  /* 0x0000003a003a7308 */ /* 0x000ee20000000800 */
[C---:B-1----:R-:W-:Y:S07]  /*12b70*/  HMMA.16816.F32 R96, R4.reuse, R8, R96 ;  /* 0x000000080460723c */ /* 0x042fee0000001860 */
[----:B------:R-:W-:Y:S01]  /*12b80*/  MUFU.EX2 R59, R59 ;  /* 0x0000003b003b7308 */ /* 0x000fe20000000800 */
[C---:B------:R-:W-:Y:S01]  /*12b90*/  HMMA.16816.F32 R92, R4.reuse, R10, R92 ;  /* 0x0000000a045c723c */ /* 0x040fe2000000185c */
[----:B------:R-:W1:Y:S07]  /*12ba0*/  LDSM.16.MT88.4 R8, [R122+0xe400] ;  /* 0x00e400007a08783b */ /* 0x000e6e0000004200 */
[C---:B------:R-:W-:Y:S08]  /*12bb0*/  HMMA.16816.F32 R112, R4.reuse, R16, R112 ;  /* 0x000000100470723c */ /* 0x040ff00000001870 */
[C---:B------:R-:W-:Y:S01]  /*12bc0*/  HMMA.16816.F32 R108, R4.reuse, R18, R108 ;  /* 0x00000012046c723c */ /* 0x040fe2000000186c */
[----:B------:R-:W4:Y:S07]  /*12bd0*/  LDSM.16.MT88.4 R16, [R122+0xc400] ;  /* 0x00c400007a10783b */ /* 0x000f2e0000004200 */
[C---:B--2---:R-:W-:Y:S08]  /*12be0*/  HMMA.16816.F32 R80, R4.reuse, R12, R80 ;  /* 0x0000000c0450723c */ /* 0x044ff00000001850 */
[C---:B------:R-:W-:Y:S01]  /*12bf0*/  HMMA.16816.F32 R76, R4.reuse, R14, R76 ;  /* 0x0000000e044c723c */ /* 0x040fe2000000184c */
[----:B------:R-:W2:Y:S07]  /*12c00*/  LDSM.16.MT88.4 R12, [R137+0xa800] ;  /* 0x00a80000890c783b */ /* 0x000eae0000004200 */
[C---:B-1----:R-:W-:Y:S08]  /*12c10*/  HMMA.16816.F32 R72, R4.reuse, R8, R72 ;  /* 0x000000080448723c */ /* 0x042ff00000001848 */
[C---:B------:R-:W-:Y:S01]  /*12c20*/  HMMA.16816.F32 R68, R4.reuse, R10, R68 ;  /* 0x0000000a0444723c */ /* 0x040fe20000001844 */
[----:B------:R-:W1:Y:S07]  /*12c30*/  LDSM.16.MT88.4 R8, [R122+0xa800] ;  /* 0x00a800007a08783b */ /* 0x000e6e0000004200 */
[C---:B----4-:R-:W-:Y:S08]  /*12c40*/  HMMA.16816.F32 R88, R4.reuse, R16, R88 ;  /* 0x000000100458723c */ /* 0x050ff00000001858 */
[----:B------:R-:W-:Y:S03]  /*12c50*/  HMMA.16816.F32 R84, R4, R18, R84 ;  /* 0x000000120454723c */ /* 0x000fe60000001854 */
[----:B------:R-:W-:Y:S01]  /*12c60*/  FADD.FTZ R5, R43, R66 ;  /* 0x000000422b057221 */ /* 0x000fe20000010000 */
[----:B------:R-:W-:Y:S01]  /*12c70*/  FADD.FTZ R4, R50, R63 ;  /* 0x0000003f32047221 */ /* 0x000fe20000010000 */
[-CC-:B------:R-:W-:Y:S01]  /*12c80*/  FFMA.FTZ R43, R23, R45.reuse, -R48.reuse ;  /* 0x0000002d172b7223 */ /* 0x180fe20000010830 */
[-CC-:B------:R-:W-:Y:S01]  /*12c90*/  FFMA.FTZ R63, R22, R45.reuse, -R48.reuse ;  /* 0x0000002d163f7223 */ /* 0x180fe20000010830 */
[----:B------:R-:W-:Y:S01]  /*12ca0*/  FFMA.FTZ R48, R20, R45, -R48 ;  /* 0x0000002d14307223 */ /* 0x000fe20000010830 */
[----:B------:R-:W4:Y:S01]  /*12cb0*/  MUFU.EX2 R50, R61 ;  /* 0x0000003d00327308 */ /* 0x000f220000000800 */
[----:B------:R-:W5:Y:S01]  /*12cc0*/  LDSM.16.MT88.4 R20, [R137+0xc800] ;  /* 0x00c800008914783b */ /* 0x000f620000004200 */
[----:B------:R-:W-:Y:S01]  /*12cd0*/  FADD.FTZ R44, R44, R5 ;  /* 0x000000052c2c7221 */ /* 0x000fe20000010000 */
[----:B------:R-:W-:Y:S01]  /*12ce0*/  FADD.FTZ R5, R47, R4 ;  /* 0x000000042f057221 */ /* 0x000fe20000010000 */
[----:B---3--:R-:W-:Y:S01]  /*12cf0*/  F2FP.F16.F32.PACK_AB R4, R58, R49 ;  /* 0x000000313a04723e */ /* 0x008fe200000000ff */
[----:B------:R-:W3:Y:S01]  /*12d00*/  LDSM.16.MT88.4 R16, [R122+0xe800] ;  /* 0x00e800007a10783b */ /* 0x000ee20000004200 */
[----:B------:R-:W-:Y:S01]  /*12d10*/  F2FP.F16.F32.PACK_AB R6, R42, R51 ;  /* 0x000000332a06723e */ /* 0x000fe200000000ff */
[----:B------:R-:W-:Y:S01]  /*12d20*/  FADD.FTZ R46, R46, R5 ;  /* 0x000000052e2e7221 */ /* 0x000fe20000010000 */
[----:B------:R-:W-:Y:S01]  /*12d30*/  F2FP.F16.F32.PACK_AB R5, R52, R55 ;  /* 0x000000373405723e */ /* 0x000fe200000000ff */
[----:B------:R-:W-:Y:S01]  /*12d40*/  FADD.FTZ R47, R41, R44 ;  /* 0x0000002c292f7221 */ /* 0x000fe20000010000 */
[----:B------:R-:W-:Y:S01]  /*12d50*/  MUFU.EX2 R43, R43 ;  /* 0x0000002b002b7308 */ /* 0x000fe20000000800 */
[----:B------:R-:W-:-:S02]  /*12d60*/  FADD.FTZ R46, R39, R46 ;  /* 0x0000002e272e7221 */ /* 0x000fc40000010000 */
[----:B------:R-:W-:Y:S02]  /*12d70*/  FADD.FTZ R47, R40, R47 ;  /* 0x0000002f282f7221 */ /* 0x000fe40000010000 */
[----:B------:R-:W-:Y:S01]  /*12d80*/  FADD.FTZ R37, R37, R46 ;  /* 0x0000002e25257221 */ /* 0x000fe20000010000 */
[----:B----4-:R-:W-:Y:S02]  /*12d90*/  F2FP.F16.F32.PACK_AB R7, R50, R57 ;  /* 0x000000393207723e */ /* 0x010fe400000000ff */
[----:B------:R-:W-:Y:S01]  /*12da0*/  MUFU.EX2 R41, R124 ;  /* 0x0000007c00297308 */ /* 0x000fe20000000800 */
[----:B------:R-:W-:Y:S01]  /*12db0*/  FADD.FTZ R38, R38, R47 ;  /* 0x0000002f26267221 */ /* 0x000fe20000010000 */
[----:B------:R-:W-:-:S03]  /*12dc0*/  FADD.FTZ R36, R36, R37 ;  /* 0x0000002524247221 */ /* 0x000fc60000010000 */
[----:B------:R-:W-:Y:S01]  /*12dd0*/  FADD.FTZ R35, R35, R38 ;  /* 0x0000002623237221 */ /* 0x000fe20000010000 */
[C---:B--2---:R-:W-:Y:S03]  /*12de0*/  HMMA.16816.F32 R112, R4.reuse, R12, R112 ;  /* 0x0000000c0470723c */ /* 0x044fe60000001870 */
[----:B------:R-:W-:Y:S01]  /*12df0*/  FADD.FTZ R33, R33, R36 ;  /* 0x0000002421217221 */ /* 0x000fe20000010000 */
[----:B------:R-:W2:Y:S01]  /*12e00*/  MUFU.EX2 R44, R63 ;  /* 0x0000003f002c7308 */ /* 0x000ea20000000800 */
[----:B------:R-:W-:Y:S02]  /*12e10*/  FADD.FTZ R34, R34, R35 ;  /* 0x0000002322227221 */ /* 0x000fe40000010000 */
[----:B------:R-:W-:Y:S02]  /*12e20*/  FADD.FTZ R33, R32, R33 ;  /* 0x0000002120217221 */ /* 0x000fe40000010000 */
[----:B------:R-:W-:Y:S01]  /*12e30*/  FADD.FTZ R31, R31, R34 ;  /* 0x000000221f1f7221 */ /* 0x000fe20000010000 */
[----:B------:R-:W-:Y:S01]  /*12e40*/  HMMA.16816.F32 R108, R4, R14, R108 ;  /* 0x0000000e046c723c */ /* 0x000fe2000000186c */
[----:B------:R-:W4:Y:S01]  /*12e50*/  LDSM.16.MT88.4 R12, [R122+0xc800] ;  /* 0x00c800007a0c783b */ /* 0x000f220000004200 */
[----:B------:R-:W-:Y:S01]  /*12e60*/  MUFU.EX2 R45, R53 ;  /* 0x00000035002d7308 */ /* 0x000fe20000000800 */
[----:B------:R-:W-:Y:S01]  /*12e70*/  FADD.FTZ R28, R28, R31 ;  /* 0x0000001f1c1c7221 */ /* 0x000fe20000010000 */
[----:B------:R-:W-:-:S03]  /*12e80*/  FADD.FTZ R30, R30, R33 ;  /* 0x000000211e1e7221 */ /* 0x000fc60000010000 */
[----:B------:R-:W-:Y:S01]  /*12e90*/  FADD.FTZ R27, R27, R28 ;  /* 0x0000001c1b1b7221 */ /* 0x000fe20000010000 */
[C---:B-1----:R-:W-:Y:S03]  /*12ea0*/  HMMA.16816.F32 R104, R4.reuse, R8, R104 ;  /* 0x000000080468723c */ /* 0x042fe60000001868 */
[----:B------:R-:W-:Y:S01]  /*12eb0*/  FADD.FTZ R29, R29, R30 ;  /* 0x0000001e1d1d7221 */ /* 0x000fe20000010000 */
[----:B------:R-:W1:Y:S04]  /*12ec0*/  MUFU.EX2 R48, R48 ;  /* 0x0000003000307308 */ /* 0x000e680000000800 */
[C---:B------:R-:W-:Y:S01]  /*12ed0*/  HMMA.16816.F32 R100, R4.reuse, R10, R100 ;  /* 0x0000000a0464723c */ /* 0x040fe20000001864 */
[----:B------:R-:W2:Y:S07]  /*12ee0*/  LDSM.16.MT88.4 R8, [R137+0xe800] ;  /* 0x00e800008908783b */ /* 0x000eae0000004200 */
[C---:B-----5:R-:W-:Y:S08]  /*12ef0*/  HMMA.16816.F32 R96, R4.reuse, R20, R96 ;  /* 0x000000140460723c */ /* 0x060ff00000001860 */
[C---:B------:R-:W-:Y:S01]  /*12f00*/  HMMA.16816.F32 R92, R4.reuse, R22, R92 ;  /* 0x00000016045c723c */ /* 0x040fe2000000185c */
[----:B------:R-:W5:Y:S07]  /*12f10*/  LDSM.16.MT88.4 R20, [R137+0xac00] ;  /* 0x00ac00008914783b */ /* 0x000f6e0000004200 */
[C---:B---3--:R-:W-:Y:S08]  /*12f20*/  HMMA.16816.F32 R72, R4.reuse, R16, R72 ;  /* 0x000000100448723c */ /* 0x048ff00000001848 */
[C---:B----4-:R-:W-:Y:S08]  /*12f30*/  HMMA.16816.F32 R88, R4.reuse, R12, R88 ;  /* 0x0000000c0458723c */ /* 0x050ff00000001858 */
[C---:B------:R-:W-:Y:S01]  /*12f40*/  HMMA.16816.F32 R84, R4.reuse, R14, R84 ;  /* 0x0000000e0454723c */ /* 0x040fe20000001854 */
[----:B------:R-:W3:Y:S07]  /*12f50*/  LDSM.16.MT88.4 R12, [R122+0xac00] ;  /* 0x00ac00007a0c783b */ /* 0x000eee0000004200 */
[C---:B--2---:R-:W-:Y:S08]  /*12f60*/  HMMA.16816.F32 R80, R4.reuse, R8, R80 ;  /* 0x000000080450723c */ /* 0x044ff00000001850 */
[C---:B------:R-:W-:Y:S01]  /*12f70*/  HMMA.16816.F32 R76, R4.reuse, R10, R76 ;  /* 0x0000000a044c723c */ /* 0x040fe2000000184c */
[----:B------:R-:W2:Y:S07]  /*12f80*/  LDSM.16.MT88.4 R8, [R137+0xcc00] ;  /* 0x00cc00008908783b */ /* 0x000eae0000004200 */
[----:B------:R-:W-:Y:S03]  /*12f90*/  HMMA.16816.F32 R68, R4, R18, R68 ;  /* 0x000000120444723c */ /* 0x000fe60000001844 */
[----:B------:R-:W-:Y:S01]  /*12fa0*/  F2FP.F16.F32.PACK_AB R4, R44, R43 ;  /* 0x0000002b2c04723e */ /* 0x000fe200000000ff */
[----:B------:R-:W4:Y:S01]  /*12fb0*/  LDSM.16.MT88.4 R16, [R122+0xcc00] ;  /* 0x00cc00007a10783b */ /* 0x000f220000004200 */
[----:B------:R-:W-:-:S02]  /*12fc0*/  F2FP.F16.F32.PACK_AB R5, R59, R62 ;  /* 0x0000003e3b05723e */ /* 0x000fc400000000ff */
[----:B-1----:R-:W-:Y:S02]  /*12fd0*/  F2FP.F16.F32.PACK_AB R6, R48, R45 ;  /* 0x0000002d3006723e */ /* 0x002fe400000000ff */
[----:B------:R-:W-:-:S07]  /*12fe0*/  F2FP.F16.F32.PACK_AB R7, R41, R60 ;  /* 0x0000003c2907723e */ /* 0x000fce00000000ff */
[----:B-----5:R-:W-:Y:S03]  /*12ff0*/  HMMA.16816.F32 R112, R4, R20, R112 ;  /* 0x000000140470723c */ /* 0x020fe60000001870 */
        /* <DEDUP_REMOVED lines=12> */
[C---:B------:R-:W-:Y:S03]  /*130c0*/  HMMA.16816.F32 R100, R4.reuse, R14, R100 ;  /* 0x0000000e0464723c */ /* 0x040fe60000001864 */
[----:B------:R-:W-:Y:S01]  /*130d0*/  FADD.FTZ R165, R165, R166 ;  /* 0x000000a6a5a57221 */ /* 0x000fe20000010000 */
[----:B------:R-:W-:Y:S01]  /*130e0*/  FADD.FTZ R133, R133, R132 ;  /* 0x0000008485857221 */ /* 0x000fe20000010000 */
[----:B------:R-:W1:Y:S02]  /*130f0*/  LDSM.16.MT88.4 R12, [R137+0xec00] ;  /* 0x00ec0000890c783b */ /* 0x000e640000004200 */
        /* <DEDUP_REMOVED lines=13> */
[----:B----4-:R-:W-:Y:S03]  /*131d0*/  HMMA.16816.F32 R88, R4, R16, R88 ;  /* 0x000000100458723c */ /* 0x010fe60000001858 */
        /* <DEDUP_REMOVED lines=15> */
[----:B------:R-:W-:Y:S03]  /*132d0*/  HMMA.16816.F32 R76, R4, R14, R76 ;  /* 0x0000000e044c723c */ /* 0x000fe6000000184c */
[----:B------:R-:W-:-:S05]  /*132e0*/  FADD.FTZ R165, R48, R45 ;  /* 0x0000002d30a57221 */ /* 0x000fca0000010000 */
        /* <DEDUP_REMOVED lines=8> */
.L_x_1679:
        /* <DEDUP_REMOVED lines=77> */
.L_x_1674:
[----:B------:R-:W-:Y:S05]  /*13840*/  BSYNC.RECONVERGENT B0 ;  /* 0x0000000000007941 */ /* 0x000fea0003800200 */
.L_x_1673:
[-C--:B------:R-:W-:Y:S01]  /*13850*/  ISETP.GE.AND P2, PT, R118, R153.reuse, PT ;  /* 0x000000997600720c */ /* 0x080fe20003f46270 */
[----:B------:R-:W1:Y:S01]  /*13860*/  S2UR UR6, SR_CgaCtaId ;  /* 0x00000000000679c3 */ /* 0x000e620000008800 */
[----:B------:R-:W-:Y:S01]  /*13870*/  SHF.L.U32 R5, R151, 0x3, RZ ;  /* 0x0000000397057819 */ /* 0x000fe200000006ff */
[----:B------:R-:W-:Y:S01]  /*13880*/  UMOV UR7, 0x400 ;  /* 0x0000040000077882 */ /* 0x000fe20000000000 */
[-C--:B------:R-:W-:Y:S01]  /*13890*/  ISETP.GE.AND P1, PT, R117, R153.reuse, PT ;  /* 0x000000997500720c */ /* 0x080fe20003f26270 */
[----:B------:R-:W-:Y:S01]  /*138a0*/  BSSY.RECONVERGENT B1, `(.L_x_1675) ;  /* 0x00001fe000017945 */ /* 0x000fe20003800200 */
[C---:B------:R-:W-:Y:S02]  /*138b0*/  LOP3.LUT R0, R5.reuse, 0xc0, RZ, 0xc0, !PT ;  /* 0x000000c005007812 */ /* 0x040fe400078ec0ff */
[----:B------:R-:W-:Y:S02]  /*138c0*/  LOP3.LUT R118, R5, 0x18, RZ, 0xc0, !PT ;  /* 0x0000001805767812 */ /* 0x000fe400078ec0ff */
[----:B------:R-:W-:Y:S02]  /*138d0*/  LOP3.LUT R3, R0, 0x18, R151, 0xf8, !PT ;  /* 0x0000001800037812 */ /* 0x000fe400078ef897 */
[----:B------:R-:W-:Y:S01]  /*138e0*/  ISETP.GE.AND P0, PT, R116, R153, PT ;  /* 0x000000997400720c */ /* 0x000fe20003f06270 */
[----:B------:R-:W-:Y:S01]  /*138f0*/  @!PT LDS RZ, [RZ] ;  /* 0x00000000fffff984 */ /* 0x000fe20000000800 */
[----:B------:R-:W-:Y:S01]  /*13900*/  @!PT LDS RZ, [RZ] ;  /* 0x00000000fffff984 */ /* 0x000fe20000000800 */
[----:B------:R-:W-:Y:S01]  /*13910*/  @!PT LDS RZ, [RZ] ;  /* 0x00000000fffff984 */ /* 0x000fe20000000800 */
[----:B------:R2:W-:Y:S01]  /*13920*/  @!P2 LDGSTS.E.BYPASS.LTC128B.128 [R155+0x9000], desc[UR4][R148.64] ;  /* 0x09000000949bafae */ /* 0x0005e2000b981a04 */
[----:B------:R-:W-:Y:S02]  /*13930*/  LOP3.LUT R0, R3, R118, RZ, 0x3c, !PT ;  /* 0x0000007603007212 */ /* 0x000fe400078e3cff */
[----:B------:R-:W-:Y:S03]  /*13940*/  SHF.L.U32 R3, R144, 0x6, RZ ;  /* 0x0000000690037819 */ /* 0x000fe600000006ff */
[----:B------:R2:W-:Y:S01]  /*13950*/  @P2 STS.128 [R155+0x9000], RZ ;  /* 0x009000ff9b002388 */ /* 0x0005e20000000c00 */
[----:B------:R-:W-:Y:S02]  /*13960*/  LOP3.LUT R0, R0, 0x1f20, R5, 0xf8, !PT ;  /* 0x00001f2000007812 */ /* 0x000fe400078ef805 */
[C---:B------:R-:W-:Y:S02]  /*13970*/  IADD3 R6, P4, PT, R3.reuse, R148, RZ ;  /* 0x0000009403067210 */ /* 0x040fe40007f9e0ff */
[----:B------:R-:W-:Y:S02]  /*13980*/  SHF.L.U64.HI R2, R144, 0x6, R145 ;  /* 0x0000000690027819 */ /* 0x000fe40000010291 */
[C---:B------:R-:W-:Y:S01]  /*13990*/  IADD3 R4, P5, PT, R3.reuse, R6, RZ ;  /* 0x0000000603047210 */ /* 0x040fe20007fbe0ff */
[----:B-1----:R-:W-:Y:S01]  /*139a0*/  ULEA UR6, UR6, UR7, 0x18 ;  /* 0x0000000706067291 */ /* 0x002fe2000f8ec0ff */
[----:B------:R-:W-:Y:S02]  /*139b0*/  @!P0 MOV R8, R148 ;  /* 0x0000009400088202 */ /* 0x000fe40000000f00 */
[-C--:B------:R-:W-:Y:S02]  /*139c0*/  @!P0 MOV R9, R149.reuse ;  /* 0x0000009500098202 */ /* 0x080fe40000000f00 */
[C---:B------:R-:W-:Y:S02]  /*139d0*/  IADD3.X R7, PT, PT, R2.reuse, R149, RZ, P4, !PT ;  /* 0x0000009502077210 */ /* 0x040fe400027fe4ff */
[----:B------:R-:W-:Y:S02]  /*139e0*/  IADD3 R12, P4, PT, R3, R4, RZ ;  /* 0x00000004030c7210 */ /* 0x000fe40007f9e0ff */
[----:B------:R-:W-:Y:S02]  /*139f0*/  IADD3.X R5, PT, PT, R2, R7, RZ, P5, !PT ;  /* 0x0000000702057210 */ /* 0x000fe40002ffe4ff */
[----:B------:R-:W-:Y:S02]  /*13a00*/  IADD3 R154, PT, PT, R154, -0x1, RZ ;  /* 0xffffffff9a9a7810 */ /* 0x000fe40007ffe0ff */
[----:B------:R-:W-:Y:S02]  /*13a10*/  IADD3.X R13, PT, PT, R2, R5, RZ, P4, !PT ;  /* 0x00000005020d7210 */ /* 0x000fe400027fe4ff */
[----:B--2---:R-:W-:Y:S02]  /*13a20*/  LEA R155, R0, UR6, 0x1 ;  /* 0x00000006009b7c11 */ /* 0x004fe4000f8e08ff */
[----:B------:R-:W-:Y:S03]  /*13a30*/  ISETP.GT.AND P4, PT, R154, R141, PT ;  /* 0x0000008d9a00720c */ /* 0x000fe60003f84270 */
        /* <DEDUP_REMOVED lines=56> */
[----:B-1----:R-:W2:Y:S06]  /*13dc0*/  LDSM.16.M88.4 R8, [R139+0x3000] ;  /* 0x003000008b08783b */ /* 0x002eac0000000200 */
[----:B------:R-:W3:Y:S06]  /*13dd0*/  LDSM.16.M88.4 R16, [R139+0x3400] ;  /* 0x003400008b10783b */ /* 0x000eec0000000200 */
[----:B------:R-:W1:Y:S06]  /*13de0*/  LDSM.16.M88.4 R24, [R139+0x3800] ;  /* 0x003800008b18783b */ /* 0x000e6c0000000200 */
[----:B------:R-:W0:Y:S06]  /*13df0*/  LDGDEPBAR ;  /* 0x00000000000079af */ /* 0x000e2c0000000000 */
[----:B------:R-:W4:Y:S06]  /*13e00*/  LDSM.16.M88.4 R32, [R139+0x3c00] ;  /* 0x003c00008b20783b */ /* 0x000f2c0000000200 */
[----:B------:R-:W5:Y:S06]  /*13e10*/  LDSM.16.M88.4 R40, [R139+0x4000] ;  /* 0x004000008b28783b */ /* 0x000f6c0000000200 */
[----:B------:R-:W5:Y:S01]  /*13e20*/  LDSM.16.M88.4 R48, [R139+0x4400] ;  /* 0x004400008b30783b */ /* 0x000f620000000200 */
[C---:B--2---:R-:W-:Y:S05]  /*13e30*/  HMMA.16816.F32 R4, R124.reuse, R8, RZ ;  /* 0x000000087c04723c */ /* 0x044fea00000018ff */
[----:B------:R-:W2:Y:S06]  /*13e40*/  LDSM.16.M88.4 R56, [R139+0x4800] ;  /* 0x004800008b38783b */ /* 0x000eac0000000200 */
[----:B------:R-:W2:Y:S01]  /*13e50*/  LDSM.16.M88.4 R64, [R139+0x4c00] ;  /* 0x004c00008b40783b */ /* 0x000ea20000000200 */
[C---:B------:R-:W-:Y:S05]  /*13e60*/  HMMA.16816.F32 R8, R124.reuse, R10, RZ ;  /* 0x0000000a7c08723c */ /* 0x040fea00000018ff */
[----:B------:R-:W-:Y:S03]  /*13e70*/  LDSM.16.M88.4 R128, [R138] ;  /* 0x000000008a80783b */ /* 0x000fe60000000200 */
[C---:B---3--:R-:W-:Y:S03]  /*13e80*/  HMMA.16816.F32 R12, R124.reuse, R16, RZ ;  /* 0x000000107c0c723c */ /* 0x048fe600000018ff */
[----:B------:R-:W3:Y:S05]  /*13e90*/  LDSM.16.M88.4 R132, [R136+0x3000] ;  /* 0x003000008884783b */ /* 0x000eea0000000200 */
[C---:B------:R-:W-:Y:S01]  /*13ea0*/  HMMA.16816.F32 R16, R124.reuse, R18, RZ ;  /* 0x000000127c10723c */ /* 0x040fe200000018ff */
[----:B------:R-:W3:Y:S07]  /*13eb0*/  LD.E R0, desc[UR4][R120.64+0x18c] ;  /* 0x00018c0478007980 */ /* 0x000eee000c101900 */
        /* <DEDUP_REMOVED lines=342> */
.L_x_1678:
[----:B------:R-:W-:Y:S05]  /*15420*/  BSYNC.RECONVERGENT B0 ;  /* 0x0000000000007941 */ /* 0x000fea0003800200 */
.L_x_1677:
        /* <DEDUP_REMOVED lines=69> */
.L_x_1676:
[----:B------:R-:W-:Y:S05]  /*15880*/  BSYNC.RECONVERGENT B1 ;  /* 0x0000000000017941 */ /* 0x000fea0003800200 */
.L_x_1675:
        /* <DEDUP_REMOVED lines=64> */
[-C--:B------:R-:W-:Y:S01]  /*15c90*/  FFMA.FTZ R58, R194, R3.reuse, -R124 ;  /* 0x00000003c23a7223 */ /* 0x080fe2000001087c */
[-C--:B------:R-:W-:Y:S01]  /*15ca0*/  FFMA.FTZ R194, R237, R3.reuse, -R126 ;  /* 0x00000003edc27223 */ /* 0x080fe2000001087e */
[-CC-:B------:R-:W-:Y:S01]  /*15cb0*/  FFMA.FTZ R196, R233, R3.reuse, -R124.reuse ;  /* 0x00000003e9c47223 */ /* 0x180fe2000001087c */
[-CC-:B------:R-:W-:Y:S01]  /*15cc0*/  FFMA.FTZ R198, R227, R3.reuse, -R124.reuse ;  /* 0x00000003e3c67223 */ /* 0x180fe2000001087c */
[-CC-:B------:R-:W-:Y:S01]  /*15cd0*/  FFMA.FTZ R123, R231, R3.reuse, -R124.reuse ;  /* 0x00000003e77b7223 */ /* 0x180fe2000001087c */
[----:B------:R-:W2:Y:S01]  /*15ce0*/  MUFU.EX2 R56, R56 ;  /* 0x0000003800387308 */ /* 0x000ea20000000800 */
[-CC-:B------:R-:W-:Y:S01]  /*15cf0*/  FFMA.FTZ R134, R134, R3.reuse, -R124.reuse ;  /* 0x0000000386867223 */ /* 0x180fe2000001087c */
[-CC-:B------:R-:W-:Y:S01]  /*15d00*/  FFMA.FTZ R135, R135, R3.reuse, -R124.reuse ;  /* 0x0000000387877223 */ /* 0x180fe2000001087c */
[-CC-:B------:R-:W-:Y:S01]  /*15d10*/  FFMA.FTZ R174, R133, R3.reuse, -R124.reuse ;  /* 0x0000000385ae7223 */ /* 0x180fe2000001087c */
[----:B------:R-:W-:Y:S01]  /*15d20*/  FFMA.FTZ R166, R166, R3, -R124 ;  /* 0x00000003a6a67223 */ /* 0x000fe2000001087c */
[C---:B-1----:R-:W-:Y:S01]  /*15d30*/  FMUL.FTZ R6, R57.reuse, R114 ;  /* 0x0000007239067220 */ /* 0x042fe20000410000 */
        /* <DEDUP_REMOVED lines=28> */
[----:B------:R-:W-:Y:S01]  /*15f00*/  FMUL.FTZ R51, R57, R71 ;  /* 0x0000004739337220 */ /* 0x000fe20000410000 */
[C---:B------:R-:W-:Y:S01]  /*15f10*/  FMUL.FTZ R48, R56.reuse, R68 ;  /* 0x0000004438307220 */ /* 0x040fe20000410000 */
[----:B------:R-:W-:Y:S01]  /*15f20*/  FMUL.FTZ R49, R56, R69 ;  /* 0x0000004538317220 */ /* 0x000fe20000410000 */
[-C--:B------:R-:W-:Y:S01]  /*15f30*/  FFMA.FTZ R76, R223, R3.reuse, -R126 ;  /* 0x00000003df4c7223 */ /* 0x080fe2000001087e */
[-C--:B------:R-:W-:Y:S01]  /*15f40*/  FFMA.FTZ R77, R213, R3.reuse, -R124 ;  /* 0x00000003d54d7223 */ /* 0x080fe2000001087c */
[-CC-:B------:R-:W-:Y:S03]  /*15f50*/  FFMA.FTZ R79, R225, R3.reuse, -R126.reuse ;  /* 0x00000003e14f7223 */ /* 0x180fe6000001087e */
[----:B------:R-:W-:Y:S01]  /*15f60*/  MUFU.EX2 R196, R196 ;  /* 0x000000c400c47308 */ /* 0x000fe20000000800 */
[-C--:B------:R-:W-:Y:S01]  /*15f70*/  FFMA.FTZ R92, R217, R3.reuse, -R126 ;  /* 0x00000003d95c7223 */ /* 0x080fe2000001087e */
[-CC-:B------:R-:W-:Y:S01]  /*15f80*/  FFMA.FTZ R94, R211, R3.reuse, -R124.reuse ;  /* 0x00000003d35e7223 */ /* 0x180fe2000001087c */
[----:B------:R-:W-:Y:S01]  /*15f90*/  LDSM.16.MT88.4 R108, [R137+0xac00] ;  /* 0x00ac0000896c783b */ /* 0x000fe20000004200 */
[-C--:B------:R-:W-:Y:S01]  /*15fa0*/  FFMA.FTZ R93, R203, R3.reuse, -R124 ;  /* 0x00000003cb5d7223 */ /* 0x080fe2000001087c */
[-CC-:B------:R-:W-:Y:S01]  /*15fb0*/  FFMA.FTZ R87, R199, R3.reuse, -R126.reuse ;  /* 0x00000003c7577223 */ /* 0x180fe2000001087e */
[-CC-:B------:R-:W-:Y:S01]  /*15fc0*/  FFMA.FTZ R95, R178, R3.reuse, -R126.reuse ;  /* 0x00000003b25f7223 */ /* 0x180fe2000001087e */
[-C--:B------:R-:W-:Y:S03]  /*15fd0*/  FFMA.FTZ R84, R207, R3.reuse, -R126 ;  /* 0x00000003cf547223 */ /* 0x080fe6000001087e */
[----:B------:R-:W2:Y:S01]  /*15fe0*/  MUFU.EX2 R119, R119 ;  /* 0x0000007700777308 */ /* 0x000ea20000000800 */
[----:B-1----:R-:W-:Y:S01]  /*15ff0*/  F2FP.F16.F32.PACK_AB R62, R125, R194 ;  /* 0x000000c27d3e723e */ /* 0x002fe200000000ff */
[-CC-:B------:R-:W-:Y:S01]  /*16000*/  FFMA.FTZ R86, R197, R3.reuse, -R124.reuse ;  /* 0x00000003c5567223 */ /* 0x180fe2000001087c */
[-C--:B------:R-:W-:Y:S01]  /*16010*/  FFMA.FTZ R85, R195, R3.reuse, -R124 ;  /* 0x00000003c3557223 */ /* 0x080fe2000001087c */
[-C--:B------:R-:W-:Y:S01]  /*16020*/  FFMA.FTZ R178, R181, R3.reuse, -R126 ;  /* 0x00000003b5b27223 */ /* 0x080fe2000001087e */
[-CC-:B------:R-:W-:Y:S01]  /*16030*/  FFMA.FTZ R131, R131, R3.reuse, -R124.reuse ;  /* 0x0000000383837223 */ /* 0x180fe2000001087c */
[-CC-:B------:R-:W-:Y:S01]  /*16040*/  FFMA.FTZ R130, R130, R3.reuse, -R124.reuse ;  /* 0x0000000382827223 */ /* 0x180fe2000001087c */
[-CC-:B------:R-:W-:Y:S03]  /*16050*/  FFMA.FTZ R129, R129, R3.reuse, -R124.reuse ;  /* 0x0000000381817223 */ /* 0x180fe6000001087c */
[----:B------:R-:W1:Y:S01]  /*16060*/  MUFU.EX2 R198, R198 ;  /* 0x000000c600c67308 */ /* 0x000e620000000800 */
[-C--:B------:R-:W-:Y:S01]  /*16070*/  FFMA.FTZ R128, R128, R3.reuse, -R124 ;  /* 0x0000000380807223 */ /* 0x080fe2000001087c */
[-CC-:B------:R-:W-:Y:S01]  /*16080*/  FFMA.FTZ R182, R182, R3.reuse, -R126.reuse ;  /* 0x00000003b6b67223 */ /* 0x180fe2000001087e */
[-CC-:B------:R-:W-:Y:S01]  /*16090*/  FFMA.FTZ R184, R184, R3.reuse, -R126.reuse ;  /* 0x00000003b8b87223 */ /* 0x180fe2000001087e */
[----:B------:R-:W-:Y:S01]  /*160a0*/  FFMA.FTZ R186, R186, R3, -R126 ;  /* 0x00000003baba7223 */ /* 0x000fe2000001087e */
[----:B------:R-:W-:Y:S05]  /*160b0*/  ISETP.GT.AND P0, PT, R154, R141, PT ;  /* 0x0000008d9a00720c */ /* 0x000fea0003f04270 */
[----:B------:R-:W3:Y:S01]  /*160c0*/  MUFU.EX2 R123, R123 ;  /* 0x0000007b007b7308 */ /* 0x000ee20000000800 */
[----:B--2---:R-:W-:Y:S01]  /*160d0*/  F2FP.F16.F32.PACK_AB R60, R59, R119 ;  /* 0x000000773b3c723e */ /* 0x004fe200000000ff */
[----:B------:R-:W-:Y:S01]  /*160e0*/  FFMA.FTZ R119, R56, R165, R119 ;  /* 0x000000a538777223 */ /* 0x000fe20000010077 */
[-C--:B------:R-:W-:Y:S01]  /*160f0*/  FFMA.FTZ R165, R167, R3.reuse, -R124 ;  /* 0x00000003a7a57223 */ /* 0x080fe2000001087c */
[-CC-:B------:R-:W-:Y:S01]  /*16100*/  FFMA.FTZ R167, R168, R3.reuse, -R126.reuse ;  /* 0x00000003a8a77223 */ /* 0x180fe2000001087e */
[-C--:B------:R-:W-:Y:S01]  /*16110*/  FFMA.FTZ R168, R169, R3.reuse, -R126 ;  /* 0x00000003a9a87223 */ /* 0x080fe2000001087e */
[-C--:B------:R-:W-:Y:S04]  /*16120*/  FFMA.FTZ R169, R132, R3.reuse, -R124 ;  /* 0x0000000384a97223 */ /* 0x080fe8000001087c */
[----:B------:R-:W-:Y:S01]  /*16130*/  MUFU.EX2 R76, R76 ;  /* 0x0000004c004c7308 */ /* 0x000fe20000000800 */
[----:B-1----:R-:W-:Y:S01]  /*16140*/  F2FP.F16.F32.PACK_AB R61, R58, R198 ;  /* 0x000000c63a3d723e */ /* 0x002fe200000000ff */
[----:B------:R-:W-:Y:S01]  /*16150*/  FFMA.FTZ R198, R57, R164, R198 ;  /* 0x000000a439c67223 */ /* 0x000fe200000100c6 */
[-C--:B------:R-:W-:Y:S01]  /*16160*/  FFMA.FTZ R164, R172, R3.reuse, -R126 ;  /* 0x00000003aca47223 */ /* 0x080fe2000001087e */
[-C--:B------:R-:W-:Y:S01]  /*16170*/  FFMA.FTZ R172, R171, R3.reuse, -R124 ;  /* 0x00000003abac7223 */ /* 0x080fe2000001087c */
[-C--:B------:R-:W-:Y:S01]  /*16180*/  FFMA.FTZ R171, R177, R3.reuse, -R126 ;  /* 0x00000003b1ab7223 */ /* 0x080fe2000001087e */
[----:B------:R-:W-:Y:S04]  /*16190*/  FADD.FTZ R69, R58, R198 ;  /* 0x000000c63a457221 */ /* 0x000fe80000010000 */
[----:B------:R-:W-:Y:S01]  /*161a0*/  MUFU.EX2 R77, R77 ;  /* 0x0000004d004d7308 */ /* 0x000fe20000000800 */
[C---:B---3--:R-:W-:Y:S01]  /*161b0*/  F2FP.F16.F32.PACK_AB R63, R123.reuse, R196 ;  /* 0x000000c47b3f723e */ /* 0x048fe200000000ff */
[----:B------:R-:W-:Y:S02]  /*161c0*/  FADD.FTZ R78, R196, R69 ;  /* 0x00000045c44e7221 */ /* 0x000fe40000010000 */
[----:B------:R-:W-:Y:S02]  /*161d0*/  LDSM.16.MT88.4 R68, [R137+0xbc00] ;  /* 0x00bc00008944783b */ /* 0x000fe40000004200 */
[----:B------:R-:W-:Y:S01]  /*161e0*/  FADD.FTZ R78, R123, R78 ;  /* 0x0000004e7b4e7221 */ /* 0x000fe20000010000 */
[----:B------:R-:W-:Y:S01]  /*161f0*/  FFMA.FTZ R123, R173, R3, -R126 ;  /* 0x00000003ad7b7223 */ /* 0x000fe2000001087e */
[C---:B------:R-:W-:Y:S02]  /*16200*/  HMMA.16816.F32 R4, R60.reuse, R12, R4 ;  /* 0x0000000c3c04723c */ /* 0x040fe40000001804 */
[----:B------:R-:W-:Y:S03]  /*16210*/  MUFU.EX2 R93, R93 ;  /* 0x0000005d005d7308 */ /* 0x000fe60000000800 */
[C---:B------:R-:W-:Y:S01]  /*16220*/  FMUL.FTZ R12, R56.reuse, R104 ;  /* 0x00000068380c7220 */ /* 0x040fe20000410000 */
[----:B------:R-:W-:Y:S01]  /*16230*/  FMUL.FTZ R13, R56, R105 ;  /* 0x00000069380d7220 */ /* 0x000fe20000410000 */
[--C-:B------:R-:W-:Y:S01]  /*16240*/  FFMA.FTZ R105, R55, R3, -R124.reuse ;  /* 0x0000000337697223 */ /* 0x100fe2000001087c */
[C---:B------:R-:W-:Y:S04]  /*16250*/  HMMA.16816.F32 R8, R60.reuse, R14, R8 ;  /* 0x0000000e3c08723c */ /* 0x040fe80000001808 */
[----:B------:R-:W-:Y:S01]  /*16260*/  MUFU.EX2 R79, R79 ;  /* 0x0000004f004f7308 */ /* 0x000fe20000000800 */
[C---:B------:R-:W-:Y:S01]  /*16270*/  FMUL.FTZ R14, R57.reuse, R106 ;  /* 0x0000006a390e7220 */ /* 0x040fe20000410000 */
[----:B------:R-:W-:Y:S01]  /*16280*/  FMUL.FTZ R15, R57, R107 ;  /* 0x0000006b390f7220 */ /* 0x000fe20000410000 */
[-C--:B------:R-:W-:Y:S01]  /*16290*/  FFMA.FTZ R104, R54, R3.reuse, -R124 ;  /* 0x0000000336687223 */ /* 0x080fe2000001087c */
[----:B------:R-:W-:Y:S06]  /*162a0*/  FFMA.FTZ R173, R180, R3, -R126 ;  /* 0x00000003b4ad7223 */ /* 0x000fec000001087e */
        /* <DEDUP_REMOVED lines=10> */
[-C--:B------:R-:W-:Y:S03]  /*16350*/  FFMA.FTZ R99, R176, R3.reuse, -R126 ;  /* 0x00000003b0637223 */ /* 0x080fe6000001087e */
[----:B------:R-:W-:Y:S01]  /*16360*/  MUFU.EX2 R94, R94 ;  /* 0x0000005e005e7308 */ /* 0x000fe20000000800 */
[-C--:B------:R-:W-:Y:S01]  /*16370*/  FFMA.FTZ R98, R189, R3.reuse, -R124 ;  /* 0x00000003bd627223 */ /* 0x080fe2000001087c */
[--C-:B------:R-:W-:Y:S01]  /*16380*/  FFMA.FTZ R176, R179, R3, -R126.reuse ;  /* 0x00000003b3b07223 */ /* 0x100fe2000001087e */
        /* <DEDUP_REMOVED lines=10> */
[-C--:B------:R-:W-:Y:S01]  /*16430*/  FFMA.FTZ R91, R191, R3.reuse, -R124 ;  /* 0x00000003bf5b7223 */ /* 0x080fe2000001087c */
        /* <DEDUP_REMOVED lines=8> */
[----:B------:R-:W-:Y:S01]  /*164c0*/  MUFU.EX2 R98, R98 ;  /* 0x0000006200627308 */ /* 0x000fe20000000800 */
[C---:B------:R-:W-:Y:S01]  /*164d0*/  FMUL.FTZ R38, R57.reuse, R82 ;  /* 0x0000005239267220 */ /* 0x040fe20000410000 */
[----:B------:R-:W-:Y:S01]  /*164e0*/  FMUL.FTZ R39, R57, R83 ;  /* 0x0000005339277220 */ /* 0x000fe20000410000 */
[-CC-:B------:R-:W-:Y:S01]  /*164f0*/  FFMA.FTZ R83, R215, R3.reuse, -R126.reuse ;  /* 0x00000003d7537223 */ /* 0x180fe2000001087e */
[----:B------:R-:W-:Y:S06]  /*16500*/  FFMA.FTZ R82, R209, R3, -R126 ;  /* 0x00000003d1527223 */ /* 0x000fec000001087e */
[----:B------:R-:W2:Y:S01]  /*16510*/  MUFU.EX2 R81, R81 ;  /* 0x0000005100517308 */ /* 0x000ea20000000800 */
[C---:B------:R-:W-:Y:S03]  /*16520*/  HMMA.16816.F32 R36, R60.reuse, R44, R36 ;  /* 0x0000002c3c24723c */ /* 0x040fe60000001824 */
[C---:B------:R-:W-:Y:S01]  /*16530*/  FMUL.FTZ R44, R56.reuse, R72 ;  /* 0x00000048382c7220 */ /* 0x040fe20000410000 */
[----:B------:R-:W-:Y:S01]  /*16540*/  FMUL.FTZ R45, R56, R73 ;  /* 0x00000049382d7220 */ /* 0x000fe20000410000 */
[-CC-:B------:R-:W-:Y:S01]  /*16550*/  FFMA.FTZ R72, R219, R3.reuse, -R124.reuse ;  /* 0x00000003db487223 */ /* 0x180fe2000001087c */
[----:B------:R-:W-:Y:S03]  /*16560*/  FFMA.FTZ R73, R221, R3, -R124 ;  /* 0x00000003dd497223 */ /* 0x000fe6000001087c */
[----:B------:R-:W3:Y:S01]  /*16570*/  MUFU.EX2 R83, R83 ;  /* 0x0000005300537308 */ /* 0x000ee20000000800 */
[C---:B------:R-:W-:Y:S03]  /*16580*/  HMMA.16816.F32 R40, R60.reuse, R46, R40 ;  /* 0x0000002e3c28723c */ /* 0x040fe60000001828 */
[C---:B------:R-:W-:Y:S01]  /*16590*/  FMUL.FTZ R46, R57.reuse, R74 ;  /* 0x0000004a392e7220 */ /* 0x040fe20000410000 */
[----:B------:R-:W-:Y:S01]  /*165a0*/  FMUL.FTZ R47, R57, R75 ;  /* 0x0000004b392f7220 */ /* 0x000fe20000410000 */
[----:B------:R-:W-:Y:S01]  /*165b0*/  FADD.FTZ R75, R59, R119 ;  /* 0x000000773b4b7221 */ /* 0x000fe20000010000 */
[----:B-1----:R-:W-:Y:S03]  /*165c0*/  F2FP.F16.F32.PACK_AB R59, R85, R86 ;  /* 0x00000056553b723e */ /* 0x002fe600000000ff */
[----:B------:R-:W-:Y:S01]  /*165d0*/  MUFU.EX2 R72, R72 ;  /* 0x0000004800487308 */ /* 0x000fe20000000800 */
[----:B--2---:R-:W-:Y:S01]  /*165e0*/  F2FP.F16.F32.PACK_AB R56, R81, R84 ;  /* 0x000000545138723e */ /* 0x004fe200000000ff */
[----:B------:R-:W-:Y:S01]  /*165f0*/  FADD.FTZ R74, R194, R75 ;  /* 0x0000004bc24a7221 */ /* 0x000fe20000010000 */
[-C--:B------:R-:W-:Y:S01]  /*16600*/  FFMA.FTZ R119, R192, R3.reuse, -R126 ;  /* 0x00000003c0777223 */ /* 0x080fe2000001087e */
[C---:B------:R-:W-:Y:S03]  /*16610*/  HMMA.16816.F32 R44, R60.reuse, R64, R44 ;  /* 0x000000403c2c723c */ /* 0x040fe6000000182c */
[----:B------:R-:W-:Y:S03]  /*16620*/  FADD.FTZ R74, R125, R74 ;  /* 0x0000004a7d4a7221 */ /* 0x000fe60000010000 */
[----:B------:R-:W1:Y:S01]  /*16630*/  MUFU.EX2 R73, R73 ;  /* 0x0000004900497308 */ /* 0x000e620000000800 */
[-C--:B------:R-:W-:Y:S01]  /*16640*/  FFMA.FTZ R125, R175, R3.reuse, -R124 ;  /* 0x00000003af7d7223 */ /* 0x080fe2000001087c */
[----:B------:R-:W-:Y:S01]  /*16650*/  FFMA.FTZ R126, R187, R3, -R126 ;  /* 0x00000003bb7e7223 */ /* 0x000fe2000001087e */
[----:B------:R-:W-:Y:S01]  /*16660*/  HMMA.16816.F32 R48, R60, R66, R48 ;  /* 0x000000423c30723c */ /* 0x000fe20000001830 */
[----:B------:R-:W2:Y:S02]  /*16670*/  LDSM.16.MT88.4 R64, [R137+0x9400] ;  /* 0x009400008940783b */ /* 0x000ea40000004200 */
[----:B------:R-:W-:Y:S01]  /*16680*/  F2FP.F16.F32.PACK_AB R60, R76, R79 ;  /* 0x0000004f4c3c723e */ /* 0x000fe200000000ff */
[----:B------:R-:W-:Y:S01]  /*16690*/  FADD.FTZ R79, R79, R74 ;  /* 0x0000004a4f4f7221 */ /* 0x000fe20000010000 */
[----:B---3--:R-:W-:Y:S02]  /*166a0*/  F2FP.F16.F32.PACK_AB R62, R83, R92 ;  /* 0x0000005c533e723e */ /* 0x008fe400000000ff */
[----:B------:R-:W3:Y:S01]  /*166b0*/  MUFU.EX2 R80, R80 ;  /* 0x0000005000507308 */ /* 0x000ee20000000800 */
[----:B------:R-:W-:Y:S01]  /*166c0*/  F2FP.F16.F32.PACK_AB R63, R94, R77 ;  /* 0x0000004d5e3f723e */ /* 0x000fe200000000ff */
[----:B------:R-:W-:Y:S04]  /*166d0*/  FADD.FTZ R101, R76, R79 ;  /* 0x0000004f4c657221 */ /* 0x000fe80000010000 */
[----:B------:R-:W-:Y:S01]  /*166e0*/  FADD.FTZ R92, R92, R101 ;  /* 0x000000655c5c7221 */ /* 0x000fe20000010000 */
[C---:B-1----:R-:W-:Y:S01]  /*166f0*/  F2FP.F16.F32.PACK_AB R61, R72.reuse, R73 ;  /* 0x00000049483d723e */ /* 0x042fe200000000ff */
[----:B------:R-:W-:Y:S01]  /*16700*/  LDSM.16.MT88.4 R100, [R122+0xac00] ;  /* 0x00ac00007a64783b */ /* 0x000fe20000004200 */
[----:B------:R-:W-:Y:S01]  /*16710*/  FADD.FTZ R73, R73, R78 ;  /* 0x0000004e49497221 */ /* 0x000fe20000010000 */
[----:B------:R-:W1:Y:S03]  /*16720*/  MUFU.EX2 R82, R82 ;  /* 0x0000005200527308 */ /* 0x000e660000000800 */
[----:B------:R-:W-:Y:S03]  /*16730*/  FADD.FTZ R78, R72, R73 ;  /* 0x00000049484e7221 */ /* 0x000fe60000010000 */
[----:B------:R-:W-:Y:S01]  /*16740*/  LDSM.16.MT88.4 R72, [R137+0xc000] ;  /* 0x00c000008948783b */ /* 0x000fe20000004200 */
[----:B---3--:R-:W-:Y:S03]  /*16750*/  F2FP.F16.F32.PACK_AB R57, R80, R93 ;  /* 0x0000005d5039723e */ /* 0x008fe600000000ff */
[----:B------:R-:W-:Y:S10]  /*16760*/  MUFU.EX2 R97, R97 ;  /* 0x0000006100617308 */ /* 0x000ff40000000800 */
[----:B------:R-:W-:Y:S01]  /*16770*/  MUFU.EX2 R125, R125 ;  /* 0x0000007d007d7308 */ /* 0x000fe20000000800 */
[----:B-1----:R-:W-:Y:S09]  /*16780*/  F2FP.F16.F32.PACK_AB R58, R87, R82 ;  /* 0x00000052573a723e */ /* 0x002ff200000000ff */
        /* <DEDUP_REMOVED lines=10> */
[----:B--2---:R-:W-:Y:S01]  /*16830*/  FADD.FTZ R99, R77, R78 ;  /* 0x0000004e4d637221 */ /* 0x004fe20000010000 */
[C---:B-1----:R-:W-:Y:S01]  /*16840*/  HMMA.16816.F32 R12, R60.reuse, R64, R12 ;  /* 0x000000403c0c723c */ /* 0x042fe2000000180c */
[----:B------:R-:W-:Y:S02]  /*16850*/  LDSM.16.MT88.4 R76, [R122+0xc400] ;  /* 0x00c400007a4c783b */ /* 0x000fe40000004200 */
[----:B------:R-:W-:Y:S01]  /*16860*/  FADD.FTZ R94, R94, R99 ;  /* 0x000000635e5e7221 */ /* 0x000fe20000010000 */
[-CC-:B------:R-:W-:Y:S01]  /*16870*/  FFMA.FTZ R99, R53, R3.reuse, -R124.reuse ;  /* 0x0000000335637223 */ /* 0x180fe2000001087c */
[----:B------:R-:W-:Y:S03]  /*16880*/  FFMA.FTZ R124, R52, R3, -R124 ;  /* 0x00000003347c7223 */ /* 0x000fe6000001087c */
[----:B------:R-:W-:Y:S01]  /*16890*/  MUFU.EX2 R174, R174 ;  /* 0x000000ae00ae7308 */ /* 0x000fe20000000800 */
[C---:B------:R-:W-:Y:S01]  /*168a0*/  HMMA.16816.F32 R16, R60.reuse, R66, R16 ;  /* 0x000000423c10723c */ /* 0x040fe20000001810 */
[----:B------:R-:W1:Y:S08]  /*168b0*/  LDSM.16.MT88.4 R64, [R137+0xb400] ;  /* 0x00b400008940783b */ /* 0x000e700000004200 */
[----:B------:R2:W-:Y:S10]  /*168c0*/  MUFU.EX2 R133, R95 ;  /* 0x0000005f00857308 */ /* 0x0005f40000000800 */
[----:B------:R-:W-:Y:S10]  /*168d0*/  MUFU.EX2 R89, R89 ;  /* 0x0000005900597308 */ /* 0x000ff40000000800 */
[----:B------:R-:W-:Y:S01]  /*168e0*/  MUFU.EX2 R88, R88 ;  /* 0x0000005800587308 */ /* 0x000fe20000000800 */
[----:B--2---:R-:W-:Y:S01]  /*168f0*/  FADD.FTZ R95, R83, R92 ;  /* 0x0000005c535f7221 */ /* 0x004fe20000010000 */
[----:B------:R-:W-:Y:S03]  /*16900*/  FADD.FTZ R83, R93, R94 ;  /* 0x0000005e5d537221 */ /* 0x000fe60000010000 */
[----:B------:R-:W-:Y:S01]  /*16910*/  FADD.FTZ R84, R84, R95 ;  /* 0x0000005f54547221 */ /* 0x000fe20000010000 */
[----:B------:R-:W-:Y:S01]  /*16920*/  FADD.FTZ R83, R80, R83 ;  /* 0x0000005350537221 */ /* 0x000fe20000010000 */
[----:B------:R-:W-:Y:S03]  /*16930*/  LDSM.16.MT88.4 R92, [R137+0xcc00] ;  /* 0x00cc0000895c783b */ /* 0x000fe60000004200 */
[----:B------:R-:W-:Y:S01]  /*16940*/  MUFU.EX2 R91, R91 ;  /* 0x0000005b005b7308 */ /* 0x000fe20000000800 */
[----:B------:R-:W-:Y:S01]  /*16950*/  FADD.FTZ R81, R81, R84 ;  /* 0x0000005451517221 */ /* 0x000fe20000010000 */
[----:B------:R-:W-:Y:S04]  /*16960*/  FADD.FTZ R86, R86, R83 ;  /* 0x0000005356567221 */ /* 0x000fe80000010000 */
[----:B------:R-:W-:Y:S04]  /*16970*/  FADD.FTZ R85, R85, R86 ;  /* 0x0000005655557221 */ /* 0x000fe80000010000 */
        /* <DEDUP_REMOVED lines=18> */
[----:B------:R-:W3:Y:S01]  /*16aa0*/  MUFU.EX2 R130, R130 ;  /* 0x0000008200827308 */ /* 0x000ee20000000800 */
[----:B--2---:R-:W-:Y:S01]  /*16ab0*/  F2FP.F16.F32.PACK_AB R52, R176, R133 ;  /* 0x00000085b034723e */ /* 0x004fe200000000ff */
[C---:B-1----:R-:W-:Y:S08]  /*16ac0*/  HMMA.16816.F32 R36, R60.reuse, R64, R36 ;  /* 0x000000403c24723c */ /* 0x042ff00000001824 */
[----:B------:R-:W-:Y:S01]  /*16ad0*/  MUFU.EX2 R173, R173 ;  /* 0x000000ad00ad7308 */ /* 0x000fe20000000800 */
[C---:B------:R-:W-:Y:S01]  /*16ae0*/  HMMA.16816.F32 R40, R60.reuse, R66, R40 ;  /* 0x000000423c28723c */ /* 0x040fe20000001828 */
[----:B------:R-:W1:Y:S08]  /*16af0*/  LDSM.16.MT88.4 R64, [R122+0xd400] ;  /* 0x00d400007a40783b */ /* 0x000e700000004200 */
[----:B------:R-:W2:Y:S01]  /*16b00*/  MUFU.EX2 R178, R178 ;  /* 0x000000b200b27308 */ /* 0x000ea20000000800 */
[----:B---3--:R-:W-:Y:S09]  /*16b10*/  F2FP.F16.F32.PACK_AB R53, R130, R131 ;  /* 0x000000838235723e */ /* 0x008ff200000000ff */
[----:B------:R-:W-:Y:S10]  /*16b20*/  MUFU.EX2 R129, R129 ;  /* 0x0000008100817308 */ /* 0x000ff40000000800 */
[----:B------:R-:W3:Y:S01]  /*16b30*/  MUFU.EX2 R128, R128 ;  /* 0x0000008000807308 */ /* 0x000ee20000000800 */
[----:B--2---:R-:W-:Y:S09]  /*16b40*/  F2FP.F16.F32.PACK_AB R54, R178, R173 ;  /* 0x000000adb236723e */ /* 0x004ff200000000ff */
[----:B------:R-:W-:Y:S10]  /*16b50*/  MUFU.EX2 R182, R182 ;  /* 0x000000b600b67308 */ /* 0x000ff40000000800 */
[----:B------:R-:W-:Y:S01]  /*16b60*/  MUFU.EX2 R126, R126 ;  /* 0x0000007e007e7308 */ /* 0x000fe20000000800 */
[----:B---3--:R-:W-:Y:S01]  /*16b70*/  F2FP.F16.F32.PACK_AB R55, R128, R129 ;  /* 0x000000818037723e */ /* 0x008fe200000000ff */
[C---:B-1----:R-:W-:Y:S08]  /*16b80*/  HMMA.16816.F32 R44, R60.reuse, R64, R44 ;  /* 0x000000403c2c723c */ /* 0x042ff0000000182c */
[----:B------:R-:W-:Y:S01]  /*16b90*/  HMMA.16816.F32 R48, R60, R66, R48 ;  /* 0x000000423c30723c */ /* 0x000fe20000001830 */
[----:B------:R-:W1:Y:S08]  /*16ba0*/  LDSM.16.MT88.4 R60, [R137+0x9800] ;  /* 0x00980000893c783b */ /* 0x000e700000004200 */
[----:B------:R-:W2:Y:S01]  /*16bb0*/  LDSM.16.MT88.4 R64, [R122+0x9800] ;  /* 0x009800007a40783b */ /* 0x000ea20000004200 */
        /* <DEDUP_REMOVED lines=19> */
[----:B------:R-:W-:Y:S01]  /*16cf0*/  F2FP.F16.F32.PACK_AB R57, R91, R98 ;  /* 0x000000625b39723e */ /* 0x000fe200000000ff */
[----:B------:R-:W-:Y:S01]  /*16d00*/  FADD.FTZ R98, R98, R85 ;  /* 0x0000005562627221 */ /* 0x000fe20000010000 */
[----:B------:R-:W-:Y:S02]  /*16d10*/  F2FP.F16.F32.PACK_AB R58, R119, R90 ;  /* 0x0000005a773a723e */ /* 0x000fe400000000ff */
[----:B------:R-:W-:Y:S01]  /*16d20*/  F2FP.F16.F32.PACK_AB R59, R97, R96 ;  /* 0x00000060613b723e */ /* 0x000fe200000000ff */
[----:B------:R-:W-:Y:S06]  /*16d30*/  FADD.FTZ R91, R91, R98 ;  /* 0x000000625b5b7221 */ /* 0x000fec0000010000 */
        /* <DEDUP_REMOVED lines=65> */
[C---:B------:R-:W-:Y:S04]  /*17150*/  HMMA.16816.F32 R8, R52.reuse, R62, R8 ;  /* 0x0000003e3408723c */ /* 0x040fe80000001808 */
[----:B------:R-:W-:Y:S04]  /*17160*/  MUFU.EX2 R60, R105 ;  /* 0x00000069003c7308 */ /* 0x000fe80000000800 */
[C---:B------:R-:W-:Y:S06]  /*17170*/  HMMA.16816.F32 R12, R52.reuse, R72, R12 ;  /* 0x00000048340c723c */ /* 0x040fec000000180c */
[----:B------:R-:W5:Y:S02]  /*17180*/  MUFU.EX2 R63, R104 ;  /* 0x00000068003f7308 */ /* 0x000f640000000800 */
[C---:B------:R-:W-:Y:S08]  /*17190*/  HMMA.16816.F32 R16, R52.reuse, R74, R16 ;  /* 0x0000004a3410723c */ /* 0x040ff00000001810 */
[C---:B--2---:R-:W-:Y:S01]  /*171a0*/  HMMA.16816.F32 R20, R52.reuse, R64, R20 ;  /* 0x000000403414723c */ /* 0x044fe20000001814 */
[----:B------:R-:W2:Y:S07]  /*171b0*/  MUFU.EX2 R65, R186 ;  /* 0x000000ba00417308 */ /* 0x000eae0000000800 */
[C---:B------:R-:W-:Y:S08]  /*171c0*/  HMMA.16816.F32 R24, R52.reuse, R66, R24 ;  /* 0x000000423418723c */ /* 0x040ff00000001818 */
[C---:B------:R-:W-:Y:S08]  /*171d0*/  HMMA.16816.F32 R28, R52.reuse, R76, R28 ;  /* 0x0000004c341c723c */ /* 0x040ff0000000181c */
[C---:B------:R-:W-:Y:S01]  /*171e0*/  HMMA.16816.F32 R32, R52.reuse, R78, R32 ;  /* 0x0000004e3420723c */ /* 0x040fe20000001820 */
[----:B------:R-:W-:Y:S07]  /*171f0*/  LDSM.16.MT88.4 R76, [R137+0xec00] ;  /* 0x00ec0000894c783b */ /* 0x000fee0000004200 */
[C---:B---3--:R-:W-:Y:S01]  /*17200*/  HMMA.16816.F32 R36, R52.reuse, R56, R36 ;  /* 0x000000383424723c */ /* 0x048fe20000001824 */
[----:B------:R-:W-:Y:S07]  /*17210*/  MUFU.EX2 R56, R99 ;  /* 0x0000006300387308 */ /* 0x000fee0000000800 */
[C---:B------:R-:W-:Y:S03]  /*17220*/  HMMA.16816.F32 R40, R52.reuse, R58, R40 ;  /* 0x0000003a3428723c */ /* 0x040fe60000001828 */
[----:B------:R-:W3:Y:S01]  /*17230*/  MUFU.EX2 R57, R124 ;  /* 0x0000007c00397308 */ /* 0x000ee20000000800 */
[----:B------:R-:W-:Y:S04]  /*17240*/  FADD.FTZ R58, R82, R81 ;  /* 0x00000051523a7221 */ /* 0x000fe80000010000 */
[----:B------:R-:W-:Y:S01]  /*17250*/  FADD.FTZ R58, R87, R58 ;  /* 0x0000003a573a7221 */ /* 0x000fe20000010000 */
[C---:B-1----:R-:W-:Y:S01]  /*17260*/  HMMA.16816.F32 R44, R52.reuse, R68, R44 ;  /* 0x00000044342c723c */ /* 0x042fe2000000182c */
[----:B------:R-:W1:Y:S02]  /*17270*/  LDSM.16.MT88.4 R84, [R122+0xcc00] ;  /* 0x00cc00007a54783b */ /* 0x000e640000004200 */
[----:B----4-:R-:W-:Y:S01]  /*17280*/  F2FP.F16.F32.PACK_AB R68, R61, R182 ;  /* 0x000000b63d44723e */ /* 0x010fe200000000ff */
[----:B------:R-:W-:Y:S01]  /*17290*/  FADD.FTZ R89, R89, R58 ;  /* 0x0000003a59597221 */ /* 0x000fe20000010000 */
[----:B-----5:R-:W-:Y:S03]  /*172a0*/  F2FP.F16.F32.PACK_AB R69, R63, R60 ;  /* 0x0000003c3f45723e */ /* 0x020fe600000000ff */
[----:B------:R-:W-:Y:S03]  /*172b0*/  HMMA.16816.F32 R48, R52, R70, R48 ;  /* 0x000000463430723c */ /* 0x000fe60000001830 */
[----:B--2---:R-:W-:Y:S01]  /*172c0*/  F2FP.F16.F32.PACK_AB R70, R126, R65 ;  /* 0x000000417e46723e */ /* 0x004fe200000000ff */
[----:B------:R-:W-:Y:S01]  /*172d0*/  FADD.FTZ R89, R88, R89 ;  /* 0x0000005958597221 */ /* 0x000fe20000010000 */
[----:B---3--:R-:W-:Y:S03]  /*172e0*/  F2FP.F16.F32.PACK_AB R71, R57, R56 ;  /* 0x000000383947723e */ /* 0x008fe600000000ff */
[----:B------:R-:W-:Y:S04]  /*172f0*/  FADD.FTZ R90, R90, R89 ;  /* 0x000000595a5a7221 */ /* 0x000fe80000010000 */
        /* <DEDUP_REMOVED lines=8> */
[C---:B------:R-:W-:Y:S01]  /*17380*/  HMMA.16816.F32 R104, R68.reuse, R100, R12 ;  /* 0x000000644468723c */ /* 0x040fe2000000180c */
[----:B------:R-:W2:Y:S02]  /*17390*/  LDSM.16.MT88.4 R4, [R122+0xec00] ;  /* 0x00ec00007a04783b */ /* 0x000ea40000004200 */
        /* <DEDUP_REMOVED lines=36> */
[----:B------:R-:W-:Y:S03]  /*175e0*/  HMMA.16816.F32 R68, R68, R6, R48 ;  /* 0x000000064444723c */ /* 0x000fe60000001830 */
[----:B------:R-:W-:Y:S01]  /*175f0*/  FADD.FTZ R65, R65, R182 ;  /* 0x000000b641417221 */ /* 0x000fe20000010000 */
[----:B------:R-:W-:Y:S03]  /*17600*/  FADD.FTZ R164, R57, R56 ;  /* 0x0000003839a47221 */ /* 0x000fe60000010000 */
[----:B------:R-:W-:Y:S01]  /*17610*/  FADD.FTZ R165, R126, R65 ;  /* 0x000000417ea57221 */ /* 0x000fe20000010000 */
[----:B------:R-:W-:Y:S01]  /*17620*/  @!UPT UIADD3 URZ, UPT, UPT, URZ, URZ, URZ ;  /* 0x000000fffffff290 */ /* 0x000fe2000fffe0ff */
[----:B------:R-:W-:Y:S11]  /*17630*/  @P0 BRA `(.L_x_1679) ;  /* 0xffffffbc004c0947 */ /* 0x000ff6000383ffff */
.L_x_1672:
        /* <DEDUP_REMOVED lines=13> */
.L_x_1693:
        /* <DEDUP_REMOVED lines=152> */
.L_x_1682:
[----:B------:R-:W-:Y:S05]  /*18090*/  BSYNC.RECONVERGENT B0 ;  /* 0x0000000000007941 */ /* 0x000fea0003800200 */
.L_x_1681:
        /* <DEDUP_REMOVED lines=26> */
.L_x_1684:
[----:B------:R-:W-:Y:S05]  /*18240*/  BSYNC.RECONVERGENT B0 ;  /* 0x0000000000007941 */ /* 0x000fea0003800200 */
.L_x_1683:
        /* <DEDUP_REMOVED lines=14> */
.L_x_1686:
[----:B------:R-:W-:Y:S05]  /*18330*/  BSYNC.RECONVERGENT B0 ;  /* 0x0000000000007941 */ /* 0x000fea0003800200 */
.L_x_1685:
        /* <DEDUP_REMOVED lines=14> */
.L_x_1688:
[----:B------:R-:W-:Y:S05]  /*18420*/  BSYNC.RECONVERGENT B0 ;  /* 0x0000000000007941 */ /* 0x000fea0003800200 */
.L_x_1687:
[----:B------:R-:W-:-:S04]  /*18430*/  MOV R151, 0x0 ;  /* 0x0000000000977802 */ /* 0x000fc80000000f00 */
[----:B-12345:R-:W-:Y:S05]  /*18440*/  @P6 RET.REL.NODEC R150 `(_ZN5flash24flash_fwd_splitkv_kernelI23Flash_fwd_kernel_traitsILi96ELi64ELi128ELi4ELb0ELb0EN7cutlass6half_tE19Flash_kernel_traitsILi96ELi64ELi128ELi4ES3_EELb0ELb0ELb0ELb0ELb0ELb1ELb1ELb1EEEvNS_16Flash_fwd_paramsE) ;  /* 0xfffffe7896ec6950 */ /* 0x03efea0003c3ffff */
        /* <DEDUP_REMOVED lines=10> */
[----:B-1----:R-:W-:Y:S05]  /*184f0*/  @P0 RET.REL.NODEC R150 `(_ZN5flash24flash_fwd_splitkv_kernelI23Flash_fwd_kernel_traitsILi96ELi64ELi128ELi4ELb0ELb0EN7cutlass6half_tE19Flash_kernel_traitsILi96ELi64ELi128ELi4ES3_EELb0ELb0ELb0ELb0ELb0ELb1ELb1ELb1EEEvNS_16Flash_fwd_paramsE) ;  /* 0xfffffe7896c00950 */ /* 0x002fea0003c3ffff */
[----:B------:R-:W-:Y:S01]  /*18500*/  LEA R2, P0, R57, R62, 0x2 ;  /* 0x0000003e39027211 */ /* 0x000fe200078010ff */
[----:B------:R-:W-:-:S03]  /*18510*/  IMAD.MOV.U32 R151, RZ, RZ, 0x0 ;  /* 0x00000000ff977424 */ /* 0x000fc600078e00ff */
[----:B------:R-:W-:-:S05]  /*18520*/  LEA.HI.X R3, R57, R63, R58, 0x2, P0 ;  /* 0x0000003f39037211 */ /* 0x000fca00000f143a */
[----:B------:R1:W-:Y:S02]  /*18530*/  ST.E.128 desc[UR4][R2.64+0x4900], R4 ;  /* 0x0049000402007985 */ /* 0x0003e4000c101d04 */
[----:B-1----:R-:W-:Y:S05]  /*18540*/  RET.REL.NODEC R150 `(_ZN5flash24flash_fwd_splitkv_kernelI23Flash_fwd_kernel_traitsILi96ELi64ELi128ELi4ELb0ELb0EN7cutlass6half_tE19Flash_kernel_traitsILi96ELi64ELi128ELi4ES3_EELb0ELb0ELb0ELb0ELb0ELb1ELb1ELb1EEEvNS_16Flash_fwd_paramsE) ;  /* 0xfffffe7896ac7950 */ /* 0x002fea0003c3ffff */
.L_x_1680:
[----:B------:R-:W-:Y:S01]  /*18550*/  MOV R9, 0x2 ;  /* 0x0000000200097802 */ /* 0x000fe20000000f00 */
[----:B------:R-:W-:Y:S01]  /*18560*/  IMAD.MOV.U32 R6, RZ, RZ, 0x1f ;  /* 0x0000001fff067424 */ /* 0x000fe200078e00ff */
[----:B------:R-:W-:-:S07]  /*18570*/  MOV R8, 0xffffffff ;  /* 0xffffffff00087802 */ /* 0x000fce0000000f00 */
[----:B-----5:R-:W-:Y:S05]  /*18580*/  WARPSYNC.COLLECTIVE R8, `(.L_x_1689) ;  /* 0x0000000008087348 */ /* 0x020fea0003c00000 */
[----:B------:R1:W2:Y:S02]  /*18590*/  SHFL.BFLY P0, R12, R165, R9, R6 ;  /* 0x0c000009a50c7389 */ /* 0x0002a40000000006 */
[----:B-12--5:R-:W-:Y:S05]  /*185a0*/  ENDCOLLECTIVE ;  /* 0x000000000000791b */ /* 0x026fea0003800000 */
.L_x_1689:
[----:B------:R-:W-:Y:S02]  /*185b0*/  IMAD.MOV.U32 R10, RZ, RZ, R12 ;  /* 0x000000ffff0a7224 */ /* 0x000fe400078e000c */
[----:B------:R-:W-:Y:S02]  /*185c0*/  IMAD.MOV.U32 R9, RZ, RZ, 0x1 ;  /* 0x00000001ff097424 */ /* 0x000fe400078e00ff */
[----:B------:R-:W-:-:S05]  /*185d0*/  FADD.FTZ R10, R10, R165 ;  /* 0x000000a50a0a7221 */ /* 0x000fca0000010000 */
[----:B------:R-:W-:-:S07]  /*185e0*/  MOV R165, R10 ;  /* 0x0000000a00a57202 */ /* 0x000fce0000000f00 */
[----:B------:R-:W-:Y:S05]  /*185f0*/  WARPSYNC.COLLECTIVE R8, `(.L_x_1690) ;  /* 0x0000000008087348 */ /* 0x000fea0003c00000 */
[----:B------:R1:W2:Y:S02]  /*18600*/  SHFL.BFLY P0, R12, R165, R9, R6 ;  /* 0x0c000009a50c7389 */ /* 0x0002a40000000006 */
[----:B-12---:R-:W-:Y:S05]  /*18610*/  ENDCOLLECTIVE ;  /* 0x000000000000791b */ /* 0x006fea0003800000 */
.L_x_1690:
[----:B------:R-:W-:Y:S01]  /*18620*/  MOV R165, R164 ;  /* 0x000000a400a57202 */ /* 0x000fe20000000f00 */
[----:B------:R-:W-:Y:S01]  /*18630*/  IMAD.MOV.U32 R9, RZ, RZ, 0x2 ;  /* 0x00000002ff097424 */ /* 0x000fe200078e00ff */
[----:B------:R-:W-:-:S07]  /*18640*/  MOV R7, R12 ;  /* 0x0000000c00077202 */ /* 0x000fce0000000f00 */
[----:B------:R-:W-:Y:S05]  /*18650*/  WARPSYNC.COLLECTIVE R8, `(.L_x_1691) ;  /* 0x0000000008087348 */ /* 0x000fea0003c00000 */
[----:B------:R1:W2:Y:S02]  /*18660*/  SHFL.BFLY P0, R12, R165, R9, R6 ;  /* 0x0c000009a50c7389 */ /* 0x0002a40000000006 */
[----:B-12---:R-:W-:Y:S05]  /*18670*/  ENDCOLLECTIVE ;  /* 0x000000000000791b */ /* 0x006fea0003800000 */
.L_x_1691:
[----:B------:R-:W-:Y:S01]  /*18680*/  FADD.FTZ R7, R10, R7 ;  /* 0x000000070a077221 */ /* 0x000fe20000010000 */
[----:B------:R-:W-:Y:S01]  /*18690*/  FADD.FTZ R11, R12, R164 ;  /* 0x000000a40c0b7221 */ /* 0x000fe20000010000 */
[----:B------:R-:W-:-:S04]  /*186a0*/  MOV R9, 0x1 ;  /* 0x0000000100097802 */ /* 0x000fc80000000f00 */
[----:B------:R-:W-:-:S07]  /*186b0*/  MOV R165, R11 ;  /* 0x0000000b00a57202 */ /* 0x000fce0000000f00 */
[----:B------:R-:W-:Y:S05]  /*186c0*/  WARPSYNC.COLLECTIVE R8, `(.L_x_1692) ;  /* 0x0000000008087348 */ /* 0x000fea0003c00000 */
[----:B------:R1:W2:Y:S02]  /*186d0*/  SHFL.BFLY P0, R12, R165, R9, R6 ;  /* 0x0c000009a50c7389 */ /* 0x0002a40000000006 */
[----:B-12---:R-:W-:Y:S05]  /*186e0*/  ENDCOLLECTIVE ;  /* 0x000000000000791b */ /* 0x006fea0003800000 */
.L_x_1692:
[----:B------:R-:W-:Y:S05]  /*186f0*/  BRA `(.L_x_1693) ;  /* 0xfffffff000047947 */ /* 0x000fea000383ffff */
.L_x_1694:
        /* <DEDUP_REMOVED lines=16> */
.L_x_11635:


//--------------------- .text._ZN5flash24flash_fwd_splitkv_kernelI23Flash_fwd_kernel_traitsILi96ELi64ELi128ELi4ELb0ELb0EN7cutlass6half_tE19Flash_kernel_traitsILi96ELi64ELi128ELi4ES3_EELb0ELb1ELb0ELb0ELb0ELb0ELb0ELb0EEEvNS_16Flash_fwd_paramsE --------------------------
	.section	.text._ZN5flash24flash_fwd_splitkv_kernelI23Flash_fwd_kernel_traitsILi96ELi64ELi128ELi4ELb0ELb0EN7cutlass6half_tE19Flash_kernel_traitsILi96ELi64ELi128ELi4ES3_EELb0ELb1ELb0ELb0ELb0ELb0ELb0ELb0EEEvNS_16Flash_fwd_paramsE,"ax",@progbits
	.align	128
        .global         _ZN5flash24flash_fwd_splitkv_kernelI23Flash_fwd_kernel_traitsILi96ELi64ELi128ELi4ELb0ELb0EN7cutlass6half_tE19Flash_kernel_traitsILi96ELi64ELi128ELi4ES3_EELb0ELb1ELb0ELb0ELb0ELb0ELb0ELb0EEEvNS_16Flash_fwd_paramsE
        .type           _ZN5flash24flash_fwd_splitkv_kernelI23Flash_fwd_kernel_traitsILi96ELi64ELi128ELi4ELb0ELb0EN7cutlass6half_tE19Flash_kernel_traitsILi96ELi64ELi128ELi4ES3_EELb0ELb1ELb0ELb0ELb0ELb0ELb0ELb0EEEvNS_16Flash_fwd_paramsE,@function
        .size           _ZN5flash24flash_fwd_splitkv_kernelI23Flash_fwd_kernel_traitsILi96ELi64ELi128ELi4ELb0ELb0EN7cutlass6half_tE19Flash_kernel_traitsILi96ELi64ELi128ELi4ES3_EELb0ELb1ELb0ELb0ELb0ELb0ELb0ELb0EEEvNS_16Flash_fwd_paramsE,(.L_x_11636 - _ZN5flash24flash_fwd_splitkv_kernelI23Flash_fwd_kernel_traitsILi96ELi64ELi128ELi4ELb0ELb0EN7cutlass6half_tE19Flash_kernel_traitsILi96ELi64ELi128ELi4ES3_EELb0ELb1ELb0ELb0ELb0ELb0ELb0ELb0EEEvNS_16Flash_fwd_paramsE)
        .other          _ZN5flash24flash_fwd_splitkv_kernelI23Flash_fwd_kernel_traitsILi96ELi64ELi128ELi4ELb0ELb0EN7cutlass6half_tE19Flash_kernel_traitsILi96ELi64ELi128ELi4ES3_EELb0ELb1ELb0ELb0ELb0ELb0ELb0ELb0EEEvNS_16Flash_fwd_paramsE,@"STO_CUDA_ENTRY STV_DEFAULT"
_ZN5flash24flash_fwd_splitkv_kernelI23Flash_fwd_kernel_traitsILi96ELi64ELi128ELi4ELb0ELb0EN7cutlass6half_tE19Flash_kernel_traitsILi96ELi64ELi128ELi4ES3_EELb0ELb1ELb0ELb0ELb0ELb0ELb0ELb0EEEvNS_16Flash_fwd_paramsE:
.text._ZN5flash24flash_fwd_splitkv_kernelI23Flash_fwd_kernel_traitsILi96ELi64ELi128ELi4ELb0ELb0EN7cutlass6half_tE19Flash_kernel_traitsILi96ELi64ELi128ELi4ES3_EELb0ELb1ELb0ELb0ELb0ELb0ELb0ELb0EEEvNS_16Flash_fwd_paramsE:
[----:B------:R-:W-:Y:S01]  /*0000*/  LDC R1, c[0x0][0x37c] ;  /* 0x0000df00ff017b82 */ /* 0x000fe20000000800 */
[----:B------:R-:W1:Y:S07]  /*0010*/  S2R R9, SR_CTAID.X ;  /* 0x0000000000097919 */ /* 0x000e6e0000002500 */
[----:B------:R-:W2:Y:S01]  /*0020*/  LDC.64 R2, c[0x0][0x348] ;  /* 0x0000d200ff027b82 */ /* 0x000ea20000000a00 */
[----:B------:R-:W-:Y:S01]  /*0030*/  BSSY.RECONVERGENT B3, `(.L_x_1695) ;  /* 0x0000005000037945 */ /* 0x000fe20003800200 */
[----:B------:R-:W-:Y:S01]  /*0040*/  MOV R196, 0x80 ;  /* 0x0000008000c47802 */ /* 0x000fe20000000f00 */
[----:B------:R-:W3:Y:S01]  /*0050*/  S2R R198, SR_CTAID.Y ;  /* 0x0000000000c67919 */ /* 0x000ee20000002600 */
[----:B------:R-:W4:Y:S05]  /*0060*/  S2R R197, SR_CTAID.Z ;  /* 0x0000000000c57919 */ /* 0x000f2a0000002700 */
[----:B-1234-:R-:W-:Y:S05]  /*0070*/  CALL.REL.NOINC `($_ZN5flash24flash_fwd_splitkv_kernelI23Flash_fwd_kernel_traitsILi96ELi64ELi128ELi4ELb0ELb0EN7cutlass6half_tE19Flash_kernel_traitsILi96ELi64ELi128ELi4ES3_EELb0ELb1ELb0ELb0ELb0ELb0ELb0ELb0EEEvNS_16Flash_fwd_paramsE$_ZN5flash30compute_attn_1rowblock_splitkvI23Flash_fwd_kernel_traitsILi96ELi64ELi128ELi4ELb0ELb0EN7cutlass6half_tE19Flash_kernel_traitsILi96ELi64ELi128ELi4ES3_EELb0ELb1ELb0ELb0ELb0ELb0ELb0ELb0ENS_16Flash_fwd_paramsEEEvRKT8_iiiii) ;  /* 0x0000000000087944 */ /* 0x01efea0003c00000 */
[----:B------:R-:W-:Y:S05]  /*0080*/  BSYNC.RECONVERGENT B3 ;  /* 0x0000000000037941 */ /* 0x000fea0003800200 */
.L_x_1695:
[----:B------:R-:W-:Y:S05]  /*0090*/  EXIT ;  /* 0x000000000000794d */ /* 0x000fea0003800000 */
        .type           $_ZN5flash24flash_fwd_splitkv_kernelI23Flash_fwd_kernel_traitsILi96ELi64ELi128ELi4ELb0ELb0EN7cutlass6half_tE19Flash_kernel_traitsILi96ELi64ELi128ELi4ES3_EELb0ELb1ELb0ELb0ELb0ELb0ELb0ELb0EEEvNS_16Flash_fwd_paramsE$_ZN5flash30compute_attn_1rowblock_splitkvI23Flash_fwd_kernel_traitsILi96ELi64ELi128ELi4ELb0ELb0EN7cutlass6half_tE19Flash_kernel_traitsILi96ELi64ELi128ELi4ES3_EELb0ELb1ELb0ELb0ELb0ELb0ELb0ELb0ENS_16Flash_fwd_paramsEEEvRKT8_iiiii,@function
        .size           $_ZN5flash24flash_fwd_splitkv_kernelI23Flash_fwd_kernel_traitsILi96ELi64ELi128ELi4ELb0ELb0EN7cutlass6half_tE19Flash_kernel_traitsILi96ELi64ELi128ELi4ES3_EELb0ELb1ELb0ELb0ELb0ELb0ELb0ELb0EEEvNS_16Flash_fwd_paramsE$_ZN5flash30compute_attn_1rowblock_splitkvI23Flash_fwd_kernel_traitsILi96ELi64ELi128ELi4ELb0ELb0EN7cutlass6half_tE19Flash_kernel_traitsILi96ELi64ELi128ELi4ES3_EELb0ELb1ELb0ELb0ELb0ELb0ELb0ELb0ENS_16Flash_fwd_paramsEEEvRKT8_iiiii,(.L_x_11636 - $_ZN5flash24flash_fwd_splitkv_kernelI23Flash_fwd_kernel_traitsILi96ELi64ELi128ELi4ELb0ELb0EN7cutlass6half_tE19Flash_kernel_traitsILi96ELi64ELi128ELi4ES3_EELb0ELb1ELb0ELb0ELb0ELb0ELb0ELb0EEEvNS_16Flash_fwd_paramsE$_ZN5flash30compute_attn_1rowblock_splitkvI23Flash_fwd_kernel_traitsILi96ELi64ELi128ELi4ELb0ELb0EN7cutlass6half_tE19Flash_kernel_traitsILi96ELi64ELi128ELi4ES3_EELb0ELb1ELb0ELb0ELb0ELb0ELb0ELb0ENS_16Flash_fwd_paramsEEEvRKT8_iiiii)
$_ZN5flash24flash_fwd_splitkv_kernelI23Flash_fwd_kernel_traitsILi96ELi64ELi128ELi4ELb0ELb0EN7cutlass6half_tE19Flash_kernel_traitsILi96ELi64ELi128ELi4ES3_EELb0ELb1ELb0ELb0ELb0ELb0ELb0ELb0EEEvNS_16Flash_fwd_paramsE$_ZN5flash30compute_attn_1rowblock_splitkvI23Flash_fwd_kernel_traitsILi96ELi64ELi128ELi4ELb0ELb0EN7cutlass6half_tE19Flash_kernel_traitsILi96ELi64ELi128ELi4ES3_EELb0ELb1ELb0ELb0ELb0ELb0ELb0ELb0ENS_16Flash_fwd_paramsEEEvRKT8_iiiii:
        /* <DEDUP_REMOVED lines=16> */
[----:B----4-:R-:W-:Y:S01]  /*01a0*/  ISETP.NE.U32.AND P1, PT, R12, RZ, PT ;  /* 0x000000ff0c00720c */ /* 0x010fe20003f25070 */
[----:B------:R-:W-:-:S02]  /*01b0*/  IMAD.SHL.U32 R4, R198, 0x4, RZ ;  /* 0x00000004c6047824 */ /* 0x000fc400078e00ff */
[----:B------:R1:W5:Y:S01]  /*01c0*/  @P2 LD.E R202, desc[UR4][R18.64] ;  /* 0x0000000412ca2980 */ /* 0x000362000c101900 */
[----:B------:R-:W-:Y:S02]  /*01d0*/  ISETP.NE.AND.EX P1, PT, R13, RZ, PT, P1 ;  /* 0x000000ff0d00720c */ /* 0x000fe40003f25310 */
[----:B------:R-:W-:Y:S01]  /*01e0*/  ISETP.NE.U32.AND P2, PT, R6, RZ, PT ;  /* 0x000000ff0600720c */ /* 0x000fe20003f45070 */
[----:B------:R-:W2:Y:S01]  /*01f0*/  S2R R119, SR_TID.X ;  /* 0x0000000000777919 */ /* 0x000ea20000002100 */
[----:B------:R-:W-:Y:S02]  /*0200*/  SHF.R.U32.HI R0, RZ, 0x1e, R198 ;  /* 0x0000001eff007819 */ /* 0x000fe400000116c6 */
[----:B------:R-:W-:Y:S01]  /*0210*/  ISETP.NE.AND.EX P2, PT, R7, RZ, PT, P2 ;  /* 0x000000ff0700720c */ /* 0x000fe20003f45320 */
[----:B------:R-:W-:-:S06]  /*0220*/  IMAD.MOV.U32 R14, RZ, RZ, RZ ;  /* 0x000000ffff0e7224 */ /* 0x000fcc00078e00ff */
[----:B------:R-:W-:-:S05]  /*0230*/  @P1 IADD3 R16, P0, PT, R12, R4, RZ ;  /* 0x000000040c101210 */ /* 0x000fca0007f1e0ff */
[----:B------:R-:W-:Y:S01]  /*0240*/  @P1 IMAD.X R17, R13, 0x1, R0, P0 ;  /* 0x000000010d111824 */ /* 0x000fe200000e0600 */
[----:B------:R-:W-:Y:S01]  /*0250*/  ISETP.NE.U32.AND P0, PT, R10, RZ, PT ;  /* 0x000000ff0a00720c */ /* 0x000fe20003f05070 */
[----:B------:R-:W-:Y:S03]  /*0260*/  BSSY.RECONVERGENT B0, `(.L_x_1696) ;  /* 0x000000b000007945 */ /* 0x000fe60003800200 */
        /* <DEDUP_REMOVED lines=10> */
.L_x_1697:
[----:B------:R-:W-:Y:S05]  /*0310*/  BSYNC.RECONVERGENT B0 ;  /* 0x0000000000007941 */ /* 0x000fea0003800200 */
.L_x_1696:
[----:B------:R-:W-:Y:S04]  /*0320*/  BSSY.RECONVERGENT B0, `(.L_x_1698) ;  /* 0x0000007000007945 */ /* 0x000fe80003800200 */
[----:B------:R-:W-:Y:S05]  /*0330*/  @!P3 BRA `(.L_x_1699) ;  /* 0x000000000014b947 */ /* 0x000fea0003800000 */
[----:B------:R-:W4:Y:S02]  /*0340*/  LD.E.U8 R6, desc[UR4][R2.64+0x1b2] ;  /* 0x0001b20402067980 */ /* 0x000f24000c101100 */
[----:B----4-:R-:W-:-:S13]  /*0350*/  ISETP.NE.AND P1, PT, R6, RZ, PT ;  /* 0x000000ff0600720c */ /* 0x010fda0003f25270 */
[----:B------:R-:W4:Y:S02]  /*0360*/  @P1 LD.E R6, desc[UR4][R12.64+0x4] ;  /* 0x000004040c061980 */ /* 0x000f24000c101900 */
[----:B----45:R-:W-:-:S06]  /*0370*/  @P1 IADD3 R133, PT, PT, R6, -R15, RZ ;  /* 0x8000000f06851210 */ /* 0x030fcc0007ffe0ff */
[----:B------:R4:W5:Y:S02]  /*0380*/  @!P1 LD.E R133, desc[UR4][R12.64] ;  /* 0x000000040c859980 */ /* 0x000964000c101900 */
.L_x_1699:
[----:B------:R-:W-:Y:S05]  /*0390*/  BSYNC.RECONVERGENT B0 ;  /* 0x0000000000007941 */ /* 0x000fea0003800200 */
.L_x_1698:
        /* <DEDUP_REMOVED lines=8> */
.L_x_1701:
[----:B------:R-:W5:Y:S01]  /*0420*/  LD.E.64 R6, desc[UR4][R2.64+0x108] ;  /* 0x0001080402067980 */ /* 0x000f62000c101b00 */
[----:B------:R-:W-:Y:S01]  /*0430*/  BSSY.RECONVERGENT B0, `(.L_x_1703) ;  /* 0x0000006000007945 */ /* 0x000fe20003800200 */
[----:B------:R-:W-:Y:S01]  /*0440*/  IMAD.MOV.U32 R5, RZ, RZ, RZ ;  /* 0x000000ffff057224 */ /* 0x000fe200078e00ff */
[----:B-----5:R-:W-:-:S04]  /*0450*/  ISETP.NE.U32.AND P0, PT, R6, RZ, PT ;  /* 0x000000ff0600720c */ /* 0x020fc80003f05070 */
[----:B------:R-:W-:-:S13]  /*0460*/  ISETP.NE.AND.EX P0, PT, R7, RZ, PT, P0 ;  /* 0x000000ff0700720c */ /* 0x000fda0003f05300 */
[----:B------:R-:W-:Y:S05]  /*0470*/  @!P0 BRA `(.L_x_1704) ;  /* 0x0000000000048947 */ /* 0x000fea0003800000 */
[----:B------:R1:W5:Y:S02]  /*0480*/  LD.E R5, desc[UR4][R2.64+0xbc] ;  /* 0x0000bc0402057980 */ /* 0x000364000c101900 */
.L_x_1704:
[----:B------:R-:W-:Y:S05]  /*0490*/  BSYNC.RECONVERGENT B0 ;  /* 0x0000000000007941 */ /* 0x000fea0003800200 */
.L_x_1703:
[----:B-----5:R-:W-:Y:S02]  /*04a0*/  IADD3 R133, PT, PT, R5, R133, -R14 ;  /* 0x0000008505857210 */ /* 0x020fe40007ffe80e */
.L_x_1702:
[----:B------:R-:W-:Y:S05]  /*04b0*/  BSYNC.RECONVERGENT B1 ;  /* 0x0000000000017941 */ /* 0x000fea0003800200 */
.L_x_1700:
[----:B------:R-:W-:Y:S01]  /*04c0*/  IMAD.SHL.U32 R200, R9, 0x40, RZ ;  /* 0x0000004009c87824 */ /* 0x000fe200078e00ff */
[----:B------:R-:W-:Y:S01]  /*04d0*/  MOV R6, R196 ;  /* 0x000000c400067202 */ /* 0x000fe20000000f00 */
[----:B------:R-:W-:-:S03]  /*04e0*/  IMAD.MOV.U32 R7, RZ, RZ, 0x0 ;  /* 0x00000000ff077424 */ /* 0x000fc600078e00ff */
[----:B------:R-:W-:-:S13]  /*04f0*/  ISETP.GT.AND P0, PT, R137, R200, PT ;  /* 0x000000c88900720c */ /* 0x000fda0003f04270 */
[----:B-1234-:R-:W-:Y:S05]  /*0500*/  @!P0 RET.REL.NODEC R6 `(_ZN5flash24flash_fwd_splitkv_kernelI23Flash_fwd_kernel_traitsILi96ELi64ELi128ELi4ELb0ELb0EN7cutlass6half_tE19Flash_kernel_traitsILi96ELi64ELi128ELi4ES3_EELb0ELb1ELb0ELb0ELb0ELb0ELb0ELb0EEEvNS_16Flash_fwd_paramsE) ;  /* 0xfffffff806bc8950 */ /* 0x01efea0003c3ffff */
[----:B------:R-:W2:Y:S04]  /*0510*/  LD.E R10, desc[UR4][R2.64+0x184] ;  /* 0x00018404020a7980 */ /* 0x000ea8000c101900 */
[----:B------:R-:W3:Y:S04]  /*0520*/  LD.E R13, desc[UR4][R2.64+0xb8] ;  /* 0x0000b804020d7980 */ /* 0x000ee8000c101900 */
[----:B------:R-:W4:Y:S01]  /*0530*/  LD.E R5, desc[UR4][R2.64+0x188] ;  /* 0x0001880402057980 */ /* 0x000f22000c101900 */
[----:B------:R-:W-:-:S05]  /*0540*/  VIADD R8, R133, 0x7f ;  /* 0x0000007f85087836 */ /* 0x000fca0000000000 */
[----:B------:R-:W-:Y:S02]  /*0550*/  IADD3 R6, PT, PT, R8, R200, -R137 ;  /* 0x000000c808067210 */ /* 0x000fe40007ffe889 */
[----:B------:R-:W-:-:S04]  /*0560*/  SHF.R.S32.HI R7, RZ, 0x1f, R8 ;  /* 0x0000001fff077819 */ /* 0x000fc80000011408 */
[----:B------:R-:W-:-:S04]  /*0570*/  LEA.HI R7, R7, R8, RZ, 0x7 ;  /* 0x0000000807077211 */ /* 0x000fc800078f38ff */
[----:B------:R-:W-:Y:S01]  /*0580*/  SHF.R.S32.HI R7, RZ, 0x7, R7 ;  /* 0x00000007ff077819 */ /* 0x000fe20000011407 */
[----:B--2---:R-:W-:Y:S02]  /*0590*/  IMAD.IADD R11, R10, 0x1, R137 ;  /* 0x000000010a0b7824 */ /* 0x004fe400078e0289 */
[----:B---3--:R-:W-:-:S03]  /*05a0*/  VIADD R13, R13, 0x7f ;  /* 0x0000007f0d0d7836 */ /* 0x008fc60000000000 */
[----:B------:R-:W-:Y:S02]  /*05b0*/  IADD3 R11, PT, PT, -R11, R200, R133 ;  /* 0x000000c80b0b7210 */ /* 0x000fe40007ffe185 */
[----:B----4-:R-:W-:Y:S02]  /*05c0*/  IADD3 R6, PT, PT, R6, 0x40, R5 ;  /* 0x0000004006067810 */ /* 0x010fe40007ffe005 */
[----:B------:R-:W-:Y:S02]  /*05d0*/  SHF.R.S32.HI R12, RZ, 0x1f, R13 ;  /* 0x0000001fff0c7819 */ /* 0x000fe4000001140d */
[----:B------:R-:W-:Y:S02]  /*05e0*/  SHF.R.S32.HI R5, RZ, 0x1f, R6 ;  /* 0x0000001fff057819 */ /* 0x000fe40000011406 */
[----:B------:R-:W-:Y:S02]  /*05f0*/  SHF.R.S32.HI R10, RZ, 0x1f, R11 ;  /* 0x0000001fff0a7819 */ /* 0x000fe4000001140b */
[----:B------:R-:W-:-:S02]  /*0600*/  LEA.HI R12, R12, R13, RZ, 0x7 ;  /* 0x0000000d0c0c7211 */ /* 0x000fc400078f38ff */
[----:B------:R-:W-:Y:S02]  /*0610*/  LEA.HI R5, R5, R6, RZ, 0x7 ;  /* 0x0000000605057211 */ /* 0x000fe400078f38ff */
[----:B------:R-:W-:Y:S02]  /*0620*/  LEA.HI R10, R10, R11, RZ, 0x7 ;  /* 0x0000000b0a0a7211 */ /* 0x000fe400078f38ff */
[----:B------:R-:W-:Y:S02]  /*0630*/  SHF.R.S32.HI R12, RZ, 0x7, R12 ;  /* 0x00000007ff0c7819 */ /* 0x000fe4000001140c */
[----:B------:R-:W-:Y:S02]  /*0640*/  SHF.R.S32.HI R5, RZ, 0x7, R5 ;  /* 0x00000007ff057819 */ /* 0x000fe40000011405 */
[----:B------:R-:W-:Y:S02]  /*0650*/  SHF.R.S32.HI R10, RZ, 0x7, R10 ;  /* 0x00000007ff0a7819 */ /* 0x000fe4000001140a */
[----:B------:R-:W-:-:S02]  /*0660*/  VIMNMX3 R53, R12, R7, R5, PT ;  /* 0x000000070c35720f */ /* 0x000fc40003800105 */
[----:B------:R-:W-:-:S04]  /*0670*/  VIMNMX R190, PT, PT, RZ, R10, !PT ;  /* 0x0000000affbe7248 */ /* 0x000fc80007fe0100 */
[----:B------:R-:W-:-:S13]  /*0680*/  ISETP.GE.AND P0, PT, R190, R53, PT ;  /* 0x00000035be00720c */ /* 0x000fda0003f06270 */
[----:B------:R-:W-:Y:S05]  /*0690*/  @!P0 BRA `(.L_x_1705) ;  /* 0x0000000400508947 */ /* 0x000fea0003800000 */
        /* <DEDUP_REMOVED lines=9> */
[----:B------:R-:W5:Y:S02]  /*0730*/  LD.E R0, desc[UR4][R2.64+0xc0] ;  /* 0x0000c00402007980 */ /* 0x000f64000c101900 */
[----:B------:R-:W-:Y:S02]  /*0740*/  LOP3.LUT R20, R8, 0x18, RZ, 0xc0, !PT ;  /* 0x0000001808147812 */ /* 0x000fe400078ec0ff */
[----:B------:R1:W5:Y:S01]  /*0750*/  LD.E.64 R16, desc[UR4][R2.64+0x70] ;  /* 0x0000700402107980 */ /* 0x000362000c101b00 */
[----:B------:R-:W-:Y:S02]  /*0760*/  IADD3 R137, PT, PT, -R200, R137, RZ ;  /* 0x00000089c8897210 */ /* 0x000fe40007ffe1ff */
[----:B------:R-:W-:Y:S02]  /*0770*/  SHF.R.U32.HI R119, RZ, 0x2, R119 ;  /* 0x00000002ff777819 */ /* 0x000fe40000011677 */
[----:B------:R-:W-:-:S02]  /*0780*/  ISETP.NE.AND P5, PT, R20, RZ, PT ;  /* 0x000000ff1400720c */ /* 0x000fc40003fa5270 */
[CC--:B------:R-:W-:Y:S02]  /*0790*/  ISETP.GE.AND P2, PT, R119.reuse, R137.reuse, PT ;  /* 0x000000897700720c */ /* 0x0c0fe40003f46270 */
[----:B------:R-:W-:Y:S01]  /*07a0*/  ISETP.GE.OR P6, PT, R119, R137, P5 ;  /* 0x000000897700720c */ /* 0x000fe20002fc6670 */
[----:B------:R-:W-:Y:S01]  /*07b0*/  BSSY.RECONVERGENT B0, `(.L_x_1706) ;  /* 0x0000029000007945 */ /* 0x000fe20003800200 */
[-C--:B--2---:R-:W-:Y:S02]  /*07c0*/  @P0 IMAD R6, R15, R202.reuse, RZ ;  /* 0x000000ca0f060224 */ /* 0x084fe400078e02ff */
[----:B------:R-:W-:-:S04]  /*07d0*/  @P0 IMAD.WIDE.U32 R202, R14, R202, RZ ;  /* 0x000000ca0eca0225 */ /* 0x000fc800078e00ff */
[----:B---3--:R-:W-:Y:S02]  /*07e0*/  IMAD R4, R198, R4, R197 ;  /* 0x00000004c6047224 */ /* 0x008fe400078e02c5 */
[-C--:B----4-:R-:W-:Y:S02]  /*07f0*/  @!P0 IMAD R7, R19, R198.reuse, RZ ;  /* 0x000000c613078224 */ /* 0x090fe400078e02ff */
[----:B------:R-:W-:-:S04]  /*0800*/  @!P0 IMAD.WIDE.U32 R18, R18, R198, RZ ;  /* 0x000000c612128225 */ /* 0x000fc800078e00ff */
[----:B------:R-:W-:Y:S02]  /*0810*/  @!P0 IMAD.MOV.U32 R8, RZ, RZ, R18 ;  /* 0x000000ffff088224 */ /* 0x000fe400078e0012 */
[----:B-1----:R-:W-:-:S04]  /*0820*/  IMAD.WIDE.U32 R2, R200, R14, R20 ;  /* 0x0000000ec8027225 */ /* 0x002fc800078e0014 */
[----:B------:R-:W-:Y:S02]  /*0830*/  @P0 IMAD.MOV.U32 R8, RZ, RZ, R202 ;  /* 0x000000ffff080224 */ /* 0x000fe400078e00ca */
[----:B------:R-:W-:Y:S01]  /*0840*/  @!P0 IMAD.IADD R7, R19, 0x1, R7 ;  /* 0x0000000113078824 */ /* 0x000fe200078e0207 */
[----:B------:R-:W-:Y:S01]  /*0850*/  @P0 IADD3 R7, PT, PT, R203, R6, RZ ;  /* 0x00000006cb070210 */ /* 0x000fe20007ffe0ff */
[----:B------:R-:W-:Y:S01]  /*0860*/  IMAD R4, R5, R4, R200 ;  /* 0x0000000405047224 */ /* 0x000fe200078e02c8 */
[----:B------:R-:W-:Y:S01]  /*0870*/  IADD3 R8, P0, PT, R8, R2, RZ ;  /* 0x0000000208087210 */ /* 0x000fe20007f1e0ff */
[----:B------:R-:W-:Y:S02]  /*0880*/  IMAD R200, R15, R200, RZ ;  /* 0x000000c80fc87224 */ /* 0x000fe400078e02ff */
[----:B------:R-:W-:-:S03]  /*0890*/  VIADD R2, R119, 0x20 ;  /* 0x0000002077027836 */ /* 0x000fc60000000000 */
[----:B------:R-:W-:Y:S02]  /*08a0*/  IADD3.X R9, PT, PT, R7, R3, R200, P0, !PT ;  /* 0x0000000307097210 */ /* 0x000fe400007fe4c8 */
[----:B------:R-:W-:Y:S02]  /*08b0*/  IADD3 R3, P0, PT, R4, R119, RZ ;  /* 0x0000007704037210 */ /* 0x000fe40007f1e0ff */
[CC--:B------:R-:W-:Y:S02]  /*08c0*/  ISETP.GE.AND P1, PT, R2.reuse, R137.reuse, PT ;  /* 0x000000890200720c */ /* 0x0c0fe40003f26270 */
[----:B------:R-:W-:Y:S01]  /*08d0*/  ISETP.GE.OR P5, PT, R2, R137, P5 ;  /* 0x000000890200720c */ /* 0x000fe20002fa6670 */
[----:B------:R-:W-:Y:S01]  /*08e0*/  IMAD R2, R13, R197, RZ ;  /* 0x000000c50d027224 */ /* 0x000fe200078e02ff */
[----:B------:R-:W-:Y:S01]  /*08f0*/  LEA.HI.X.SX32 R4, R4, RZ, 0x1, P0 ;  /* 0x000000ff04047211 */ /* 0x000fe200000f0eff */
[----:B------:R-:W-:Y:S01]  /*0900*/  IMAD.WIDE.U32 R12, R197, R12, R8 ;  /* 0x0000000cc50c7225 */ /* 0x000fe200078e0008 */
[----:B------:R-:W-:-:S02]  /*0910*/  LEA R6, P0, R3, R10, 0x2 ;  /* 0x0000000a03067211 */ /* 0x000fc400078010ff */
        /* <DEDUP_REMOVED lines=18> */
.L_x_1707:
[----:B------:R-:W-:Y:S05]  /*0a40*/  BSYNC.RECONVERGENT B0 ;  /* 0x0000000000007941 */ /* 0x000fea0003800200 */
.L_x_1706:
        /* <DEDUP_REMOVED lines=17> */
.L_x_1709:
[----:B------:R-:W-:Y:S05]  /*0b60*/  BSYNC.RECONVERGENT B0 ;  /* 0x0000000000007941 */ /* 0x000fea0003800200 */
.L_x_1708:
[----:B------:R-:W-:Y:S01]  /*0b70*/  MOV R197, 0x0 ;  /* 0x0000000000c57802 */ /* 0x000fe20000000f00 */
[----:B------:R1:W-:Y:S03]  /*0b80*/  @!P6 ST.E desc[UR4][R6.64], R3 ;  /* 0x000000030600e985 */ /* 0x0003e6000c101904 */
[----:B-12--5:R-:W-:Y:S05]  /*0b90*/  @P5 RET.REL.NODEC R196 `(_ZN5flash24flash_fwd_splitkv_kernelI23Flash_fwd_kernel_traitsILi96ELi64ELi128ELi4ELb0ELb0EN7cutlass6half_tE19Flash_kernel_traitsILi96ELi64ELi128ELi4ES3_EELb0ELb1ELb0ELb0ELb0ELb0ELb0ELb0EEEvNS_16Flash_fwd_paramsE) ;  /* 0xfffffff4c4185950 */ /* 0x026fea0003c3ffff */
[----:B------:R-:W-:Y:S02]  /*0ba0*/  MOV R3, 0x7f800000 ;  /* 0x7f80000000037802 */ /* 0x000fe40000000f00 */
[----:B------:R-:W-:-:S03]  /*0bb0*/  MOV R197, 0x0 ;  /* 0x0000000000c57802 */ /* 0x000fc60000000f00 */
[----:B------:R1:W-:Y:S02]  /*0bc0*/  ST.E desc[UR4][R6.64+0x80], R3 ;  /* 0x0000800306007985 */ /* 0x0003e4000c101904 */
[----:B-1----:R-:W-:Y:S05]  /*0bd0*/  RET.REL.NODEC R196 `(_ZN5flash24flash_fwd_splitkv_kernelI23Flash_fwd_kernel_traitsILi96ELi64ELi128ELi4ELb0ELb0EN7cutlass6half_tE19Flash_kernel_traitsILi96ELi64ELi128ELi4ES3_EELb0ELb1ELb0ELb0ELb0ELb0ELb0ELb0EEEvNS_16Flash_fwd_paramsE) ;  /* 0xfffffff4c4087950 */ /* 0x002fea0003c3ffff */
.L_x_1705:
        /* <DEDUP_REMOVED lines=14> */
[----:B-1----:R-:W4:Y:S01]  /*0cc0*/  LD.E R4, desc[UR4][R2.64+0x68] ;  /* 0x0000680402047980 */ /* 0x002f22000c101900 */
[----:B------:R-:W-:-:S03]  /*0cd0*/  LEA R7, R53, 0xffffff80, 0x7 ;  /* 0xffffff8035077811 */ /* 0x000fc600078e38ff */
[----:B------:R-:W4:Y:S04]  /*0ce0*/  LD.E.64 R22, desc[UR4][R2.64+0x20] ;  /* 0x0000200402167980 */ /* 0x000f28000c101b00 */
        /* <DEDUP_REMOVED lines=36> */
[----:B------:R1:W2:Y:S01]  /*0f30*/  LD.E R6, desc[UR4][R12.64] ;  /* 0x000000040c067980 */ /* 0x0002a2000c101900 */
[----:B----4-:R-:W-:-:S04]  /*0f40*/  IABS R5, R4 ;  /* 0x0000000400057213 */ /* 0x010fc80000000000 */
[----:B------:R-:W3:Y:S08]  /*0f50*/  I2F.RP R8, R5 ;  /* 0x0000000500087306 */ /* 0x000ef00000209400 */
[----:B---3--:R-:W3:Y:S02]  /*0f60*/  MUFU.RCP R24, R8 ;  /* 0x0000000800187308 */ /* 0x008ee40000001000 */
[----:B---3--:R-:W-:-:S06]  /*0f70*/  VIADD R24, R24, 0xffffffe ;  /* 0x0ffffffe18187836 */ /* 0x008fcc0000000000 */
[----:B------:R-:W3:Y:S01]  /*0f80*/  F2I.FTZ.U32.TRUNC.NTZ R25, R24 ;  /* 0x0000001800197305 */ /* 0x000ee2000021f000 */
[----:B-1----:R-:W-:Y:S02]  /*0f90*/  IABS R12, R197 ;  /* 0x000000c5000c7213 */ /* 0x002fe40000000000 */
[----:B---3--:R-:W-:Y:S01]  /*0fa0*/  IADD3 R0, PT, PT, RZ, -R25, RZ ;  /* 0x80000019ff007210 */ /* 0x008fe20007ffe0ff */
        /* <DEDUP_REMOVED lines=10> */
[----:B------:R-:W-:Y:S01]  /*1050*/  ISETP.GE.U32.AND P2, PT, R0, R5, PT ;  /* 0x000000050000720c */ /* 0x000fe20003f46070 */
[----:B------:R-:W-:Y:S01]  /*1060*/  @!P1 VIADD R11, R11, 0x1 ;  /* 0x000000010b0b9836 */ /* 0x000fe20000000000 */
[----:B------:R-:W-:Y:S02]  /*1070*/  ISETP.GE.AND P0, PT, R8, RZ, PT ;  /* 0x000000ff0800720c */ /* 0x000fe40003f06270 */
[----:B------:R-:W-:Y:S02]  /*1080*/  ISETP.NE.AND P1, PT, R4, RZ, PT ;  /* 0x000000ff0400720c */ /* 0x000fe40003f25270 */
[----:B------:R-:W-:-:S07]  /*1090*/  IADD3 R10, PT, PT, -R10, RZ, RZ ;  /* 0x000000ff0a0a7210 */ /* 0x000fce0007ffe1ff */
[----:B------:R-:W-:Y:S01]  /*10a0*/  @P2 IADD3 R11, PT, PT, R11, 0x1, RZ ;  /* 0x000000010b0b2810 */ /* 0x000fe20007ffe0ff */
[----:B------:R-:W-:-:S03]  /*10b0*/  IMAD R7, R14, R10, R7 ;  /* 0x0000000a0e077224 */ /* 0x000fc600078e0207 */
[----:B------:R-:W-:Y:S01]  /*10c0*/  MOV R13, R11 ;  /* 0x0000000b000d7202 */ /* 0x000fe20000000f00 */
[----:B------:R-:W-:-:S04]  /*10d0*/  IMAD R8, R185, R7, RZ ;  /* 0x00000007b9087224 */ /* 0x000fc800078e02ff */
[----:B------:R-:W-:Y:S01]  /*10e0*/  @!P0 IMAD.MOV R13, RZ, RZ, -R13 ;  /* 0x000000ffff0d8224 */ /* 0x000fe200078e0a0d */
[----:B------:R-:W-:-:S04]  /*10f0*/  @!P1 LOP3.LUT R13, RZ, R4, RZ, 0x33, !PT ;  /* 0x00000004ff0d9212 */ /* 0x000fc800078e33ff */
[----:B------:R-:W-:Y:S01]  /*1100*/  SHF.R.S32.HI R14, RZ, 0x1f, R13 ;  /* 0x0000001fff0e7819 */ /* 0x000fe2000001140d */
[----:B------:R-:W-:-:S04]  /*1110*/  IMAD R11, R21, R13, RZ ;  /* 0x0000000d150b7224 */ /* 0x000fc800078e02ff */
[----:B------:R-:W-:Y:S01]  /*1120*/  IMAD R14, R20, R14, R11 ;  /* 0x0000000e140e7224 */ /* 0x000fe200078e020b */
[----:B--2---:R-:W-:Y:S01]  /*1130*/  SHF.R.S32.HI R0, RZ, 0x1f, R6 ;  /* 0x0000001fff007819 */ /* 0x004fe20000011406 */
[----:B------:R-:W-:-:S04]  /*1140*/  IMAD R5, R23, R6, RZ ;  /* 0x0000000617057224 */ /* 0x000fc800078e02ff */
[C---:B------:R-:W-:Y:S02]  /*1150*/  IMAD R5, R22.reuse, R0, R5 ;  /* 0x0000000016057224 */ /* 0x040fe400078e0205 */
[----:B------:R-:W-:-:S04]  /*1160*/  IMAD.WIDE.U32 R22, R22, R6, RZ ;  /* 0x0000000616167225 */ /* 0x000fc800078e00ff */
[----:B------:R-:W-:Y:S01]  /*1170*/  IMAD.IADD R23, R23, 0x1, R5 ;  /* 0x0000000117177824 */ /* 0x000fe200078e0205 */
[----:B------:R-:W-:Y:S01]  /*1180*/  SHF.R.S32.HI R5, RZ, 0x1f, R7 ;  /* 0x0000001fff057819 */ /* 0x000fe20000011407 */
[----:B------:R-:W-:-:S04]  /*1190*/  IMAD.WIDE.U32 R22, R7, R184, R22 ;  /* 0x000000b807167225 */ /* 0x000fc800078e0016 */
[----:B------:R-:W-:Y:S02]  /*11a0*/  IMAD R8, R184, R5, R8 ;  /* 0x00000005b8087224 */ /* 0x000fe400078e0208 */
[----:B------:R-:W-:-:S03]  /*11b0*/  IMAD R11, R17, R6, RZ ;  /* 0x00000006110b7224 */ /* 0x000fc600078e02ff */
[----:B------:R-:W-:Y:S01]  /*11c0*/  IADD3 R23, PT, PT, R23, R8, RZ ;  /* 0x0000000817177210 */ /* 0x000fe20007ffe0ff */
[----:B------:R-:W-:-:S04]  /*11d0*/  IMAD.WIDE.U32 R30, R16, R6, RZ ;  /* 0x00000006101e7225 */ /* 0x000fc800078e00ff */
[----:B------:R-:W-:-:S04]  /*11e0*/  IMAD.WIDE.U32 R20, R13, R20, R22 ;  /* 0x000000140d147225 */ /* 0x000fc800078e0016 */
[----:B------:R-:W-:Y:S01]  /*11f0*/  IMAD R0, R16, R0, R11 ;  /* 0x0000000010007224 */ /* 0x000fe200078e020b */
[----:B------:R-:W-:Y:S01]  /*1200*/  MOV R16, R20 ;  /* 0x0000001400107202 */ /* 0x000fe20000000f00 */
[----:B------:R-:W-:Y:S02]  /*1210*/  IMAD.IADD R14, R21, 0x1, R14 ;  /* 0x00000001150e7824 */ /* 0x000fe400078e020e */
[----:B------:R-:W-:Y:S01]  /*1220*/  IMAD.IADD R0, R31, 0x1, R0 ;  /* 0x000000011f007824 */ /* 0x000fe200078e0200 */
[----:B------:R-:W-:Y:S05]  /*1230*/  BRA `(.L_x_1712) ;  /* 0x0000000400307947 */ /* 0x000fea0003800000 */
.L_x_1711:
        /* <DEDUP_REMOVED lines=9> */
[----:B-----5:R-:W-:Y:S02]  /*12d0*/  @!P4 SHF.R.S32.HI R8, RZ, 0x1f, R10 ;  /* 0x0000001fff08c819 */ /* 0x020fe4000001140a */
[----:B------:R-:W-:Y:S02]  /*12e0*/  CS2R R210, SRZ ;  /* 0x0000000000d27805 */ /* 0x000fe4000001ff00 */
        /* <DEDUP_REMOVED lines=17> */
[----:B------:R-:W-:Y:S02]  /*1400*/  @!P4 IMAD R0, R0, R184, R7 ;  /* 0x000000b80000c224 */ /* 0x000fe400078e0207 */
        /* <DEDUP_REMOVED lines=15> */
[----:B------:R-:W-:-:S02]  /*1500*/  @!P4 MOV R8, R24 ;  /* 0x000000180008c202 */ /* 0x000fc40000000f00 */
[----:B------:R-:W-:Y:S01]  /*1510*/  @P4 MOV R8, R22 ;  /* 0x0000001600084202 */ /* 0x000fe20000000f00 */
[----:B------:R-:W-:Y:S01]  /*1520*/  @!P4 IMAD R0, R187, R14, RZ ;  /* 0x0000000ebb00c224 */ /* 0x000fe200078e02ff */
[----:B------:R-:W-:Y:S02]  /*1530*/  @!P4 SHF.R.S32.HI R5, RZ, 0x1f, R14 ;  /* 0x0000001fff05c819 */ /* 0x000fe4000001140e */
[----:B------:R-:W-:Y:S01]  /*1540*/  LEA R7, R53, 0xffffff80, 0x7 ;  /* 0xffffff8035077811 */ /* 0x000fe200078e38ff */
[----:B------:R-:W-:Y:S01]  /*1550*/  IMAD.MOV.U32 R22, RZ, RZ, R8 ;  /* 0x000000ffff167224 */ /* 0x000fe200078e0008 */
[----:B------:R-:W-:Y:S02]  /*1560*/  MOV R23, R13 ;  /* 0x0000000d00177202 */ /* 0x000fe40000000f00 */
[----:B------:R-:W-:Y:S01]  /*1570*/  @P2 IADD3 R11, PT, PT, R11, 0x1, RZ ;  /* 0x000000010b0b2810 */ /* 0x000fe20007ffe0ff */
[----:B------:R-:W-:Y:S02]  /*1580*/  @!P4 IMAD R0, R5, R186, R0 ;  /* 0x000000ba0500c224 */ /* 0x000fe400078e0200 */
[----:B------:R-:W-:Y:S01]  /*1590*/  @!P4 IMAD.WIDE.U32 R24, R186, R14, RZ ;  /* 0x0000000eba18c225 */ /* 0x000fe200078e00ff */
[----:B------:R-:W-:-:S02]  /*15a0*/  @!P1 IADD3 R11, PT, PT, -R11, RZ, RZ ;  /* 0x000000ff0b0b9210 */ /* 0x000fc40007ffe1ff */
[----:B------:R-:W-:Y:S01]  /*15b0*/  @!P0 LOP3.LUT R11, RZ, R4, RZ, 0x33, !PT ;  /* 0x00000004ff0b8212 */ /* 0x000fe200078e33ff */
[-C--:B------:R-:W-:Y:S02]  /*15c0*/  IMAD R6, R185, R7.reuse, RZ ;  /* 0x00000007b9067224 */ /* 0x080fe400078e02ff */
[----:B------:R-:W-:Y:S01]  /*15d0*/  IMAD.WIDE.U32 R22, R184, R7, R22 ;  /* 0x00000007b8167225 */ /* 0x000fe200078e0016 */
[----:B------:R-:W-:-:S03]  /*15e0*/  @!P4 SHF.R.S32.HI R5, RZ, 0x1f, R10 ;  /* 0x0000001fff05c819 */ /* 0x000fc6000001140a */
[----:B------:R-:W-:Y:S01]  /*15f0*/  @!P4 IMAD.IADD R25, R25, 0x1, R0 ;  /* 0x000000011919c824 */ /* 0x000fe200078e0200 */
[----:B------:R-:W-:Y:S01]  /*1600*/  @P4 IADD3 R14, PT, PT, R14, R15, RZ ;  /* 0x0000000f0e0e4210 */ /* 0x000fe20007ffe0ff */
[----:B------:R-:W-:Y:S01]  /*1610*/  IMAD.IADD R23, R23, 0x1, R6 ;  /* 0x0000000117177824 */ /* 0x000fe200078e0206 */
[----:B------:R-:W-:Y:S01]  /*1620*/  SHF.R.S32.HI R6, RZ, 0x1f, R11 ;  /* 0x0000001fff067819 */ /* 0x000fe2000001140b */
[-C--:B------:R-:W-:Y:S02]  /*1630*/  @!P4 IMAD R0, R17, R10.reuse, RZ ;  /* 0x0000000a1100c224 */ /* 0x080fe400078e02ff */
[----:B------:R-:W-:Y:S02]  /*1640*/  IMAD R13, R21, R11, RZ ;  /* 0x0000000b150d7224 */ /* 0x000fe400078e02ff */
[C---:B------:R-:W-:Y:S02]  /*1650*/  @!P4 IMAD R0, R16.reuse, R5, R0 ;  /* 0x000000051000c224 */ /* 0x040fe400078e0200 */
[----:B------:R-:W-:-:S04]  /*1660*/  @!P4 IMAD.WIDE.U32 R30, R16, R10, R24 ;  /* 0x0000000a101ec225 */ /* 0x000fc800078e0018 */
[----:B------:R-:W-:Y:S01]  /*1670*/  IMAD.WIDE.U32 R16, R20, R11, R22 ;  /* 0x0000000b14107225 */ /* 0x000fe200078e0016 */
[----:B------:R-:W-:-:S03]  /*1680*/  @!P4 IADD3 R0, PT, PT, R31, R0, RZ ;  /* 0x000000001f00c210 */ /* 0x000fc60007ffe0ff */
[----:B------:R-:W-:Y:S02]  /*1690*/  IMAD R6, R20, R6, R13 ;  /* 0x0000000614067224 */ /* 0x000fe400078e020d */
[-C--:B------:R-:W-:Y:S02]  /*16a0*/  @P4 IMAD R5, R187, R14.reuse, RZ ;  /* 0x0000000ebb054224 */ /* 0x080fe400078e02ff */
[----:B------:R-:W-:Y:S01]  /*16b0*/  @P4 IMAD.WIDE.U32 R10, R186, R14, RZ ;  /* 0x0000000eba0a4225 */ /* 0x000fe200078e00ff */
[----:B------:R-:W-:-:S03]  /*16c0*/  IADD3 R14, PT, PT, R17, R6, RZ ;  /* 0x00000006110e7210 */ /* 0x000fc60007ffe0ff */
[----:B------:R-:W-:Y:S01]  /*16d0*/  @P4 IMAD.IADD R0, R11, 0x1, R5 ;  /* 0x000000010b004824 */ /* 0x000fe200078e0205 */
[----:B------:R-:W-:Y:S02]  /*16e0*/  @P4 MOV R30, R10 ;  /* 0x0000000a001e4202 */ /* 0x000fe40000000f00 */
[----:B-1----:R-:W-:Y:S02]  /*16f0*/  MOV R5, RZ ;  /* 0x000000ff00057202 */ /* 0x002fe40000000f00 */
.L_x_1712:
[----:B------:R-:W-:Y:S05]  /*1700*/  BSYNC.RECONVERGENT B0 ;  /* 0x0000000000007941 */ /* 0x000fea0003800200 */
.L_x_1710:
        /* <DEDUP_REMOVED lines=20> */
[----:B------:R-:W-:-:S05]  /*1850*/  IMAD R15, R13, R6, R12 ;  /* 0x000000060d0f7224 */ /* 0x000fca00078e020c */
[----:B------:R-:W-:Y:S01]  /*1860*/  ISETP.GT.U32.AND P2, PT, R8, R15, PT ;  /* 0x0000000f0800720c */ /* 0x000fe20003f44070 */
[----:B------:R-:W1:Y:S01]  /*1870*/  S2R R12, SR_CgaCtaId ;  /* 0x00000000000c7919 */ /* 0x000e620000008800 */
[----:B------:R-:W-:-:S11]  /*1880*/  LOP3.LUT R6, R197, R4, RZ, 0x3c, !PT ;  /* 0x00000004c5067212 */ /* 0x000fd600078e3cff */
[----:B------:R-:W-:-:S04]  /*1890*/  @!P2 IADD3 R15, PT, PT, R15, -R8, RZ ;  /* 0x800000080f0fa210 */ /* 0x000fc80007ffe0ff */
[----:B------:R-:W-:Y:S01]  /*18a0*/  ISETP.GE.U32.AND P4, PT, R15, R8, PT ;  /* 0x000000080f00720c */ /* 0x000fe20003f86070 */
[----:B------:R-:W-:Y:S01]  /*18b0*/  @!P2 VIADD R13, R13, 0x1 ;  /* 0x000000010d0da836 */ /* 0x000fe20000000000 */
[----:B------:R-:W-:Y:S02]  /*18c0*/  ISETP.GE.AND P1, PT, R6, RZ, PT ;  /* 0x000000ff0600720c */ /* 0x000fe40003f26270 */
[----:B------:R-:W-:Y:S01]  /*18d0*/  ISETP.NE.AND P2, PT, R4, RZ, PT ;  /* 0x000000ff0400720c */ /* 0x000fe20003f45270 */
[----:B-----5:R-:W-:-:S08]  /*18e0*/  IMAD R8, R5, R186, RZ ;  /* 0x000000ba05087224 */ /* 0x020fd000078e02ff */
[----:B------:R-:W-:-:S04]  /*18f0*/  @P4 VIADD R13, R13, 0x1 ;  /* 0x000000010d0d4836 */ /* 0x000fc80000000000 */
[----:B------:R-:W-:Y:S01]  /*1900*/  IMAD.MOV.U32 R6, RZ, RZ, R13 ;  /* 0x000000ffff067224 */ /* 0x000fe200078e000d */
[----:B------:R-:W-:-:S03]  /*1910*/  MOV R13, 0x400 ;  /* 0x00000400000d7802 */ /* 0x000fc60000000f00 */
[----:B------:R-:W-:Y:S01]  /*1920*/  @!P1 IMAD.MOV R6, RZ, RZ, -R6 ;  /* 0x000000ffff069224 */ /* 0x000fe200078e0a06 */
[----:B------:R-:W-:Y:S02]  /*1930*/  @!P2 LOP3.LUT R6, RZ, R4, RZ, 0x33, !PT ;  /* 0x00000004ff06a212 */ /* 0x000fe400078e33ff */
[----:B------:R-:W-:Y:S01]  /*1940*/  SHF.L.U32 R4, R119, 0x3, RZ ;  /* 0x0000000377047819 */ /* 0x000fe200000006ff */
[C---:B------:R-:W-:Y:S01]  /*1950*/  IMAD R15, R7.reuse, R187, R8 ;  /* 0x000000bb070f7224 */ /* 0x040fe200078e0208 */
[----:B-1----:R-:W-:Y:S01]  /*1960*/  LEA R5, R12, R13, 0x18 ;  /* 0x0000000d0c057211 */ /* 0x002fe200078ec0ff */
[----:B------:R-:W-:Y:S01]  /*1970*/  IMAD.WIDE.U32 R22, R7, R186, RZ ;  /* 0x000000ba07167225 */ /* 0x000fe200078e00ff */
[----:B------:R-:W-:Y:S02]  /*1980*/  SHF.R.S32.HI R7, RZ, 0x1f, R6 ;  /* 0x0000001fff077819 */ /* 0x000fe40000011406 */
[----:B------:R-:W-:Y:S01]  /*1990*/  LOP3.LUT R204, R4, 0x18, RZ, 0xc0, !PT ;  /* 0x0000001804cc7812 */ /* 0x000fe200078ec0ff */
[----:B------:R-:W-:-:S02]  /*19a0*/  IMAD R12, R19, R6, RZ ;  /* 0x00000006130c7224 */ /* 0x000fc400078e02ff */
[----:B------:R-:W-:Y:S01]  /*19b0*/  IMAD.IADD R15, R23, 0x1, R15 ;  /* 0x00000001170f7824 */ /* 0x000fe200078e020f */
[----:B------:R-:W-:Y:S01]  /*19c0*/  IADD3 R30, P2, P1, R22, R30, R204 ;  /* 0x0000001e161e7210 */ /* 0x000fe2000795e0cc */
[----:B------:R-:W-:Y:S02]  /*19d0*/  IMAD R12, R7, R18, R12 ;  /* 0x00000012070c7224 */ /* 0x000fe400078e020c */
[----:B------:R-:W-:Y:S02]  /*19e0*/  IMAD.SHL.U32 R117, R119, 0x20, RZ ;  /* 0x0000002077757824 */ /* 0x000fe400078e00ff */
[----:B------:R-:W-:Y:S01]  /*19f0*/  IMAD.WIDE.U32 R22, R18, R6, RZ ;  /* 0x0000000612167225 */ /* 0x000fe200078e00ff */
[----:B------:R-:W-:-:S03]  /*1a00*/  IADD3.X R15, PT, PT, R15, R0, RZ, P2, P1 ;  /* 0x000000000f0f7210 */ /* 0x000fc600017e24ff */
[----:B------:R-:W-:Y:S01]  /*1a10*/  IMAD.SHL.U32 R7, R119, 0x10, RZ ;  /* 0x0000001077077824 */ /* 0x000fe200078e00ff */
[----:B------:R-:W-:Y:S02]  /*1a20*/  SHF.R.U32.HI R135, RZ, 0x1, R119 ;  /* 0x00000001ff877819 */ /* 0x000fe40000011677 */
[----:B------:R-:W-:Y:S01]  /*1a30*/  LOP3.LUT R0, R117, 0xc0, RZ, 0xc0, !PT ;  /* 0x000000c075007812 */ /* 0x000fe200078ec0ff */
[----:B------:R-:W-:Y:S01]  /*1a40*/  IMAD.IADD R12, R23, 0x1, R12 ;  /* 0x00000001170c7824 */ /* 0x000fe200078e020c */
[----:B------:R-:W-:Y:S02]  /*1a50*/  IADD3 R30, P1, PT, R30, R22, RZ ;  /* 0x000000161e1e7210 */ /* 0x000fe40007f3e0ff */
[----:B------:R-:W-:Y:S02]  /*1a60*/  SHF.L.U32 R6, R119, 0x2, RZ ;  /* 0x0000000277067819 */ /* 0x000fe400000006ff */
[----:B------:R-:W-:Y:S02]  /*1a70*/  LOP3.LUT R18, R7, 0x100, RZ, 0xc0, !PT ;  /* 0x0000010007127812 */ /* 0x000fe400078ec0ff */
[----:B------:R-:W-:Y:S01]  /*1a80*/  LOP3.LUT R19, R0, 0x8, R135, 0xf8, !PT ;  /* 0x0000000800137812 */ /* 0x000fe200078ef887 */
[----:B------:R-:W-:Y:S01]  /*1a90*/  IMAD.X R31, R15, 0x1, R12, P1 ;  /* 0x000000010f1f7824 */ /* 0x000fe200008e060c */
[----:B------:R-:W-:-:S02]  /*1aa0*/  LOP3.LUT R22, R4, 0xc0, RZ, 0xc0, !PT ;  /* 0x000000c004167812 */ /* 0x000fc400078ec0ff */
[----:B------:R-:W-:Y:S02]  /*1ab0*/  LOP3.LUT R6, R6, 0x18, RZ, 0xc0, !PT ;  /* 0x0000001806067812 */ /* 0x000fe400078ec0ff */
[----:B------:R-:W-:Y:S02]  /*1ac0*/  LOP3.LUT R0, R0, 0x8, R119, 0xf8, !PT ;  /* 0x0000000800007812 */ /* 0x000fe400078ef877 */
[----:B------:R-:W-:Y:S02]  /*1ad0*/  LOP3.LUT R23, R18, 0x20, R117, 0xf8, !PT ;  /* 0x0000002012177812 */ /* 0x000fe400078ef875 */
[----:B------:R-:W-:Y:S02]  /*1ae0*/  IADD3 R18, P1, PT, R204, R16, RZ ;  /* 0x00000010cc127210 */ /* 0x000fe40007f3e0ff */
[----:B------:R-:W-:Y:S02]  /*1af0*/  LOP3.LUT R17, R22, 0x18, R119, 0xf8, !PT ;  /* 0x0000001816117812 */ /* 0x000fe400078ef877 */
[----:B------:R-:W-:-:S02]  /*1b00*/  LOP3.LUT R0, R23, R0, R6, 0xf6, !PT ;  /* 0x0000000017007212 */ /* 0x000fc400078ef606 */
[----:B------:R-:W-:Y:S01]  /*1b10*/  LOP3.LUT R6, R19, R6, RZ, 0x3c, !PT ;  /* 0x0000000613067212 */ /* 0x000fe200078e3cff */
[----:B------:R-:W-:Y:S01]  /*1b20*/  IMAD.X R19, RZ, RZ, R14, P1 ;  /* 0x000000ffff137224 */ /* 0x000fe200008e060e */
[----:B------:R-:W-:Y:S01]  /*1b30*/  SHF.R.U32.HI R138, RZ, 0x2, R119 ;  /* 0x00000002ff8a7819 */ /* 0x000fe20000011677 */
[----:B------:R-:W-:Y:S01]  /*1b40*/  IMAD.IADD R183, R137, 0x1, -R200 ;  /* 0x0000000189b77824 */ /* 0x000fe200078e0ac8 */
[----:B------:R-:W-:-:S03]  /*1b50*/  LOP3.LUT R17, R17, 0x18, R4, 0x78, !PT ;  /* 0x0000001811117812 */ /* 0x000fc600078e7804 */
[----:B------:R-:W-:Y:S02]  /*1b60*/  IMAD R12, R185, R138, RZ ;  /* 0x0000008ab90c7224 */ /* 0x000fe400078e02ff */
[----:B------:R-:W-:-:S04]  /*1b70*/  IMAD.WIDE.U32 R18, R138, R184, R18 ;  /* 0x000000b88a127225 */ /* 0x000fc800078e0012 */
[----:B------:R-:W-:Y:S02]  /*1b80*/  IMAD R16, R187, R138, RZ ;  /* 0x0000008abb107224 */ /* 0x000fe400078e02ff */
[----:B------:R-:W-:Y:S01]  /*1b90*/  IMAD.WIDE.U32 R30, R138, R186, R30 ;  /* 0x000000ba8a1e7225 */ /* 0x000fe200078e001e */
[----:B------:R-:W-:-:S03]  /*1ba0*/  LOP3.LUT R4, R17, 0x1f20, R4, 0xf8, !PT ;  /* 0x00001f2011047812 */ /* 0x000fc600078ef804 */
[----:B------:R-:W-:Y:S02]  /*1bb0*/  IMAD.IADD R191, R19, 0x1, R12 ;  /* 0x0000000113bf7824 */ /* 0x000fe400078e020c */
[----:B------:R-:W-:Y:S01]  /*1bc0*/  IMAD.IADD R195, R31, 0x1, R16 ;  /* 0x000000011fc37824 */ /* 0x000fe200078e0210 */
[----:B------:R-:W-:Y:S01]  /*1bd0*/  BSSY.RECONVERGENT B0, `(.L_x_1713) ;  /* 0x0000034000007945 */ /* 0x000fe20003800200 */
        /* <DEDUP_REMOVED lines=10> */
[----:B------:R-:W-:Y:S01]  /*1c80*/  @P0 IMAD.MOV.U32 R15, RZ, RZ, R22 ;  /* 0x000000ffff0f0224 */ /* 0x000fe200078e0016 */
[----:B------:R-:W-:Y:S02]  /*1c90*/  @!P0 IADD3 R13, PT, PT, R33, R13, RZ ;  /* 0x0000000d210d8210 */ /* 0x000fe40007ffe0ff */
[----:B------:R-:W-:Y:S02]  /*1ca0*/  @P0 IADD3 R13, PT, PT, R23, R14, RZ ;  /* 0x0000000e170d0210 */ /* 0x000fe40007ffe0ff */
[----:B------:R-:W-:-:S04]  /*1cb0*/  IADD3 R14, P1, PT, R204, R15, RZ ;  /* 0x0000000fcc0e7210 */ /* 0x000fc80007f3e0ff */
[----:B------:R-:W-:Y:S02]  /*1cc0*/  IADD3.X R15, PT, PT, RZ, R13, RZ, P1, !PT ;  /* 0x0000000dff0f7210 */ /* 0x000fe40000ffe4ff */
        /* <DEDUP_REMOVED lines=9> */
[-C--:B------:R-:W-:Y:S01]  /*1d60*/  IMAD R13, R9, R24.reuse, RZ ;  /* 0x00000018090d7224 */ /* 0x080fe200078e02ff */
[-C--:B------:R-:W-:Y:S01]  /*1d70*/  ISETP.GE.AND P2, PT, R204, R199.reuse, PT ;  /* 0x000000c7cc00720c */ /* 0x080fe20003f46270 */
        /* <DEDUP_REMOVED lines=24> */
.L_x_1715:
[----:B------:R3:W-:Y:S02]  /*1f00*/  STS.128 [R201+0x2000], RZ ;  /* 0x002000ffc9007388 */ /* 0x0007e40000000c00 */
.L_x_1714:
[----:B------:R-:W-:Y:S05]  /*1f10*/  BSYNC.RECONVERGENT B0 ;  /* 0x0000000000007941 */ /* 0x000fea0003800200 */
.L_x_1713:
[----:B-12---:R-:W-:Y:S01]  /*1f20*/  IADD3 R12, PT, PT, R138, 0x20, RZ ;  /* 0x000000208a0c7810 */ /* 0x006fe20007ffe0ff */
[----:B------:R-:W-:Y:S03]  /*1f30*/  BSSY.RECONVERGENT B0, `(.L_x_1716) ;  /* 0x0000020000007945 */ /* 0x000fe60003800200 */
[----:B------:R-:W-:-:S13]  /*1f40*/  ISETP.GE.AND P0, PT, R12, R183, PT ;  /* 0x000000b70c00720c */ /* 0x000fda0003f06270 */
[----:B------:R-:W-:Y:S05]  /*1f50*/  @P0 BRA `(.L_x_1717) ;  /* 0x0000000000740947 */ /* 0x000fea0003800000 */
[----:B------:R-:W-:Y:S01]  /*1f60*/  IADD3 R4, P0, PT, R8, 0x20, RZ ;  /* 0x0000002008047810 */ /* 0x000fe20007f1e0ff */
[----:B------:R-:W-:Y:S01]  /*1f70*/  IMAD.MOV.U32 R14, RZ, RZ, R20 ;  /* 0x000000ffff0e7224 */ /* 0x000fe200078e0014 */
[----:B------:R-:W-:-:S03]  /*1f80*/  ISETP.GE.AND P1, PT, R204, R199, PT ;  /* 0x000000c7cc00720c */ /* 0x000fc60003f26270 */
[----:B------:R-:W-:Y:S01]  /*1f90*/  IMAD.X R9, RZ, RZ, R9, P0 ;  /* 0x000000ffff097224 */ /* 0x000fe200000e0609 */
[----:B------:R-:W-:Y:S01]  /*1fa0*/  ISETP.GE.AND P0, PT, R189, R199, PT ;  /* 0x000000c7bd00720c */ /* 0x000fe20003f06270 */
[----:B------:R-:W-:-:S04]  /*1fb0*/  IMAD.WIDE.U32 R14, R24, R4, R14 ;  /* 0x00000004180e7225 */ /* 0x000fc800078e000e */
[----:B------:R-:W-:Y:S01]  /*1fc0*/  IMAD R9, R9, R24, RZ ;  /* 0x0000001809097224 */ /* 0x000fe200078e02ff */
[----:B------:R-:W-:-:S03]  /*1fd0*/  LEA R8, P2, R14, R10, 0x1 ;  /* 0x0000000a0e087211 */ /* 0x000fc600078408ff */
[----:B------:R-:W-:-:S04]  /*1fe0*/  IMAD R9, R25, R4, R9 ;  /* 0x0000000419097224 */ /* 0x000fc800078e0209 */
        /* <DEDUP_REMOVED lines=19> */
.L_x_1718:
[----:B------:R2:W-:Y:S02]  /*2120*/  STS.128 [R201+0x2800], RZ ;  /* 0x002800ffc9007388 */ /* 0x0005e40000000c00 */
.L_x_1717:
[----:B------:R-:W-:Y:S05]  /*2130*/  BSYNC.RECONVERGENT B0 ;  /* 0x0000000000007941 */ /* 0x000fea0003800200 */
.L_x_1716:
[----:B------:R-:W-:Y:S01]  /*2140*/  VIADD R55, R53, 0xffffffff ;  /* 0xffffffff35377836 */ /* 0x000fe20000000000 */
[----:B------:R-:W-:Y:S04]  /*2150*/  BSSY.RECONVERGENT B0, `(.L_x_1719) ;  /* 0x000001d000007945 */ /* 0x000fe80003800200 */
[----:B------:R-:W-:-:S05]  /*2160*/  SHF.L.U32 R4, R55, 0x7, RZ ;  /* 0x0000000737047819 */ /* 0x000fca00000006ff */
[----:B-1--4-:R-:W-:-:S05]  /*2170*/  IMAD.IADD R9, R133, 0x1, -R4 ;  /* 0x0000000185097824 */ /* 0x012fca00078e0a04 */
[----:B------:R-:W-:-:S13]  /*2180*/  ISETP.GE.AND P4, PT, R138, R9, PT ;  /* 0x000000098a00720c */ /* 0x000fda0003f86270 */
[----:B------:R-:W-:Y:S05]  /*2190*/  @P4 BRA `(.L_x_1720) ;  /* 0x0000000000604947 */ /* 0x000fea0003800000 */
[-C--:B------:R-:W-:Y:S02]  /*21a0*/  ISETP.GE.AND P1, PT, R204, R199.reuse, PT ;  /* 0x000000c7cc00720c */ /* 0x080fe40003f26270 */
[----:B------:R-:W-:-:S11]  /*21b0*/  ISETP.GE.AND P0, PT, R189, R199, PT ;  /* 0x000000c7bd00720c */ /* 0x000fd60003f06270 */
[----:B------:R-:W-:Y:S02]  /*21c0*/  @!P1 IMAD.MOV.U32 R10, RZ, RZ, R192 ;  /* 0x000000ffff0a9224 */ /* 0x000fe400078e00c0 */
        /* <DEDUP_REMOVED lines=20> */
.L_x_1721:
[----:B------:R4:W-:Y:S02]  /*2310*/  STS.128 [R201+0x7000], RZ ;  /* 0x007000ffc9007388 */ /* 0x0009e40000000c00 */
.L_x_1720:
[----:B------:R-:W-:Y:S05]  /*2320*/  BSYNC.RECONVERGENT B0 ;  /* 0x0000000000007941 */ /* 0x000fea0003800200 */
.L_x_1719:
[----:B------:R-:W-:Y:S01]  /*2330*/  ISETP.GE.AND P0, PT, R12, R9, PT ;  /* 0x000000090c00720c */ /* 0x000fe20003f06270 */
[----:B------:R-:W-:-:S12]  /*2340*/  BSSY.RECONVERGENT B0, `(.L_x_1722) ;  /* 0x000001a000007945 */ /* 0x000fd80003800200 */
[----:B------:R-:W-:Y:S05]  /*2350*/  @P0 BRA `(.L_x_1723) ;  /* 0x0000000000600947 */ /* 0x000fea0003800000 */
[----:B------:R-:W-:Y:S01]  /*2360*/  IMAD.SHL.U32 R8, R184, 0x20, RZ ;  /* 0x00000020b8087824 */ /* 0x000fe200078e00ff */
[-C--:B------:R-:W-:Y:S02]  /*2370*/  ISETP.GE.AND P1, PT, R204, R199.reuse, PT ;  /* 0x000000c7cc00720c */ /* 0x080fe40003f26270 */
[----:B------:R-:W-:Y:S02]  /*2380*/  ISETP.GE.AND P0, PT, R189, R199, PT ;  /* 0x000000c7bd00720c */ /* 0x000fe40003f06270 */
[----:B-1----:R-:W-:Y:S02]  /*2390*/  SHF.L.U64.HI R10, R184, 0x5, R185 ;  /* 0x00000005b80a7819 */ /* 0x002fe400000102b9 */
        /* <DEDUP_REMOVED lines=19> */
.L_x_1724:
[----:B------:R1:W-:Y:S02]  /*24d0*/  STS.128 [R201+0x7800], RZ ;  /* 0x007800ffc9007388 */ /* 0x0003e40000000c00 */
.L_x_1723:
[----:B------:R-:W-:Y:S05]  /*24e0*/  BSYNC.RECONVERGENT B0 ;  /* 0x0000000000007941 */ /* 0x000fea0003800200 */
.L_x_1722:
[----:B-1----:R-:W-:Y:S01]  /*24f0*/  IADD3 R10, PT, PT, R138, 0x40, RZ ;  /* 0x000000408a0a7810 */ /* 0x002fe20007ffe0ff */
        /* <DEDUP_REMOVED lines=24> */
.L_x_1727:
[----:B------:R1:W-:Y:S02]  /*2680*/  STS.128 [R201+0x8000], RZ ;  /* 0x008000ffc9007388 */ /* 0x0003e40000000c00 */
.L_x_1726:
[----:B------:R-:W-:Y:S05]  /*2690*/  BSYNC.RECONVERGENT B0 ;  /* 0x0000000000007941 */ /* 0x000fea0003800200 */
.L_x_1725:
[----:B------:R-:W-:Y:S01]  /*26a0*/  IADD3 R8, PT, PT, R138, 0x60, RZ ;  /* 0x000000608a087810 */ /* 0x000fe20007ffe0ff */
[----:B------:R-:W-:Y:S03]  /*26b0*/  BSSY.RECONVERGENT B0, `(.L_x_1728) ;  /* 0x0000019000007945 */ /* 0x000fe60003800200 */
[----:B------:R-:W-:-:S13]  /*26c0*/  ISETP.GE.AND P0, PT, R8, R9, PT ;  /* 0x000000090800720c */ /* 0x000fda0003f06270 */
[----:B------:R-:W-:Y:S05]  /*26d0*/  @P0 BRA `(.L_x_1729) ;  /* 0x0000000000580947 */ /* 0x000fea0003800000 */
[----:B------:R-:W-:Y:S01]  /*26e0*/  IMAD.MOV.U32 R193, RZ, RZ, R191 ;  /* 0x000000ffffc17224 */ /* 0x000fe200078e00bf */
[-C--:B------:R-:W-:Y:S01]  /*26f0*/  ISETP.GE.AND P2, PT, R204, R199.reuse, PT ;  /* 0x000000c7cc00720c */ /* 0x080fe20003f46270 */
[----:B------:R-:W-:Y:S01]  /*2700*/  IMAD R11, R185, 0xc0, RZ ;  /* 0x000000c0b90b7824 */ /* 0x000fe200078e02ff */
[-C--:B------:R-:W-:Y:S01]  /*2710*/  ISETP.GE.AND P1, PT, R189, R199.reuse, PT ;  /* 0x000000c7bd00720c */ /* 0x080fe20003f26270 */
[----:B-1----:R-:W-:Y:S01]  /*2720*/  IMAD.WIDE.U32 R14, R184, 0xc0, R192 ;  /* 0x000000c0b80e7825 */ /* 0x002fe200078e00c0 */
[----:B------:R-:W-:-:S04]  /*2730*/  ISETP.GE.AND P0, PT, R188, R199, PT ;  /* 0x000000c7bc00720c */ /* 0x000fc80003f06270 */
        /* <DEDUP_REMOVED lines=15> */
[----:B------:R1:W-:Y:S02]  /*2830*/  @P0 STS.128 [R201+0x8800], RZ ;  /* 0x008800ffc9000388 */ /* 0x0003e40000000c00 */
.L_x_1729:
[----:B------:R-:W-:Y:S05]  /*2840*/  BSYNC.RECONVERGENT B0 ;  /* 0x0000000000007941 */ /* 0x000fea0003800200 */
.L_x_1728:
[----:B------:R-:W0:Y:S04]  /*2850*/  LDGDEPBAR ;  /* 0x00000000000079af */ /* 0x000e280000000000 */
[----:B------:R1:W5:Y:S04]  /*2860*/  LD.E R54, desc[UR4][R2.64+0x184] ;  /* 0x0001840402367980 */ /* 0x000368000c101900 */
[----:B------:R1:W5:Y:S01]  /*2870*/  LD.E R52, desc[UR4][R2.64+0x188] ;  /* 0x0001880402347980 */ /* 0x000362000c101900 */
[----:B------:R-:W-:-:S04]  /*2880*/  DEPBAR.LE SB0, 0x0 ;  /* 0x000080000000791a */ /* 0x000fc80000000000 */
[----:B------:R-:W-:Y:S05]  /*2890*/  WARPSYNC.ALL ;  /* 0x0000000000007948 */ /* 0x000fea0003800000 */
[----:B------:R-:W-:Y:S01]  /*28a0*/  BSSY.RECONVERGENT B0, `(.L_x_1730) ;  /* 0x000001d000007945 */ /* 0x000fe20003800200 */
[----:B------:R-:W-:Y:S06]  /*28b0*/  BAR.SYNC.DEFER_BLOCKING 0x0 ;  /* 0x0000000000007b1d */ /* 0x000fec0000010000 */
[----:B------:R-:W-:Y:S05]  /*28c0*/  @P4 BRA `(.L_x_1731) ;  /* 0x00000000005c4947 */ /* 0x000fea0003800000 */
[-C--:B------:R-:W-:Y:S02]  /*28d0*/  ISETP.GE.AND P1, PT, R204, R199.reuse, PT ;  /* 0x000000c7cc00720c */ /* 0x080fe40003f26270 */
[----:B------:R-:W-:-:S11]  /*28e0*/  ISETP.GE.AND P0, PT, R189, R199, PT ;  /* 0x000000c7bd00720c */ /* 0x000fd60003f06270 */
        /* <DEDUP_REMOVED lines=19> */
.L_x_1732:
[----:B------:R1:W-:Y:S01]  /*2a20*/  STS.128 [R201+0xd000], RZ ;  /* 0x00d000ffc9007388 */ /* 0x0003e20000000c00 */
[----:B------:R-:W-:Y:S05]  /*2a30*/  BRA `(.L_x_1733) ;  /* 0x00000000000c7947 */ /* 0x000fea0003800000 */
.L_x_1731:
[----:B------:R1:W-:Y:S04]  /*2a40*/  STS.128 [R201+0x9000], RZ ;  /* 0x009000ffc9007388 */ /* 0x0003e80000000c00 */
[----:B------:R1:W-:Y:S04]  /*2a50*/  STS.128 [R201+0xb000], RZ ;  /* 0x00b000ffc9007388 */ /* 0x0003e80000000c00 */
[----:B------:R1:W-:Y:S02]  /*2a60*/  STS.128 [R201+0xd000], RZ ;  /* 0x00d000ffc9007388 */ /* 0x0003e40000000c00 */
.L_x_1733:
[----:B------:R-:W-:Y:S05]  /*2a70*/  BSYNC.RECONVERGENT B0 ;  /* 0x0000000000007941 */ /* 0x000fea0003800200 */
.L_x_1730:
        /* <DEDUP_REMOVED lines=10> */
[----:B-1----:R-:W-:-:S04]  /*2b20*/  LEA R14, P2, R11, R194, 0x1 ;  /* 0x000000c20b0e7211 */ /* 0x002fc800078408ff */
        /* <DEDUP_REMOVED lines=18> */
.L_x_1736:
[----:B------:R1:W-:Y:S02]  /*2c50*/  STS.128 [R201+0xd800], RZ ;  /* 0x00d800ffc9007388 */ /* 0x0003e40000000c00 */
.L_x_1735:
[----:B------:R-:W-:Y:S05]  /*2c60*/  BSYNC.RECONVERGENT B0 ;  /* 0x0000000000007941 */ /* 0x000fea0003800200 */
.L_x_1734:
        /* <DEDUP_REMOVED lines=27> */
.L_x_1739:
[----:B------:R1:W-:Y:S02]  /*2e20*/  STS.128 [R201+0xe000], RZ ;  /* 0x00e000ffc9007388 */ /* 0x0003e40000000c00 */
.L_x_1738:
[----:B------:R-:W-:Y:S05]  /*2e30*/  BSYNC.RECONVERGENT B0 ;  /* 0x0000000000007941 */ /* 0x000fea0003800200 */
.L_x_1737:
[----:B------:R-:W-:Y:S01]  /*2e40*/  ISETP.GE.AND P0, PT, R8, R9, PT ;  /* 0x000000090800720c */ /* 0x000fe20003f06270 */
[----:B------:R-:W-:Y:S01]  /*2e50*/  BSSY.RECONVERGENT B0, `(.L_x_1740) ;  /* 0x0000024000007945 */ /* 0x000fe20003800200 */
[----:B------:R-:W-:Y:S01]  /*2e60*/  LOP3.LUT R8, R7, 0x3e00, RZ, 0xc0, !PT ;  /* 0x00003e0007087812 */ /* 0x000fe200078ec0ff */
[----:B------:R-:W-:Y:S01]  /*2e70*/  IMAD.MOV.U32 R7, RZ, RZ, 0x10 ;  /* 0x00000010ff077424 */ /* 0x000fe200078e00ff */
[----:B------:R-:W-:Y:S02]  /*2e80*/  LOP3.LUT P6, RZ, R119, 0x4, RZ, 0xc0, !PT ;  /* 0x0000000477ff7812 */ /* 0x000fe400078cc0ff */
[--C-:B------:R-:W-:Y:S02]  /*2e90*/  LOP3.LUT R8, R8, 0x20, R117.reuse, 0xf8, !PT ;  /* 0x0000002008087812 */ /* 0x100fe400078ef875 */
[----:B------:R-:W-:Y:S02]  /*2ea0*/  LOP3.LUT R135, R135, 0x1f0, RZ, 0xc0, !PT ;  /* 0x000001f087877812 */ /* 0x000fe400078ec0ff */
[----:B------:R-:W-:-:S02]  /*2eb0*/  LOP3.LUT R9, R8, 0x100, R117, 0xf8, !PT ;  /* 0x0000010008097812 */ /* 0x000fc400078ef875 */
[----:B------:R-:W-:Y:S01]  /*2ec0*/  SEL R7, R7, 0xfffffff0, !P6 ;  /* 0xfffffff007077807 */ /* 0x000fe20007000000 */
[----:B------:R1:W-:Y:S01]  /*2ed0*/  @P0 STS.128 [R201+0xa800], RZ ;  /* 0x00a800ffc9000388 */ /* 0x0003e20000000c00 */
[----:B------:R-:W-:-:S03]  /*2ee0*/  LOP3.LUT R182, R9, R6, RZ, 0xfc, !PT ;  /* 0x0000000609b67212 */ /* 0x000fc600078efcff */
        /* <DEDUP_REMOVED lines=25> */
.L_x_1742:
[----:B------:R1:W-:Y:S02]  /*3080*/  STS.128 [R201+0xe800], RZ ;  /* 0x00e800ffc9007388 */ /* 0x0003e40000000c00 */
.L_x_1741:
[----:B------:R-:W-:Y:S05]  /*3090*/  BSYNC.RECONVERGENT B0 ;  /* 0x0000000000007941 */ /* 0x000fea0003800200 */
.L_x_1740:
[--C-:B------:R-:W-:Y:S01]  /*30a0*/  IMAD R182, R182, 0x2, R5.reuse ;  /* 0x00000002b6b67824 */ /* 0x100fe200078e0205 */
[----:B------:R-:W-:Y:S01]  /*30b0*/  LOP3.LUT R138, R138, 0x7, RZ, 0xc0, !PT ;  /* 0x000000078a8a7812 */ /* 0x000fe200078ec0ff */
[----:B------:R-:W-:Y:S01]  /*30c0*/  IMAD R181, R0, 0x2, R5 ;  /* 0x0000000200b57824 */ /* 0x000fe200078e0205 */
[----:B-----5:R-:W-:Y:S01]  /*30d0*/  IADD3 R54, PT, PT, R133, -R137, -R54 ;  /* 0x8000008985367210 */ /* 0x020fe20007ffe836 */
[C---:B------:R-:W-:Y:S01]  /*30e0*/  IMAD R116, R7.reuse, 0x2, R182 ;  /* 0x0000000207747824 */ /* 0x040fe200078e02b6 */
[----:B------:R-:W-:Y:S01]  /*30f0*/  LDSM.16.M88.4 R88, [R182] ;  /* 0x00000000b658783b */ /* 0x000fe20000000200 */
[----:B------:R-:W-:Y:S01]  /*3100*/  IMAD R0, R7, 0x2, R181 ;  /* 0x0000000207007824 */ /* 0x000fe200078e02b5 */
[----:B------:R-:W-:Y:S01]  /*3110*/  IADD3 R135, PT, PT, R200, R138, R135 ;  /* 0x0000008ac8877210 */ /* 0x000fe20007ffe087 */
[----:B------:R-:W-:Y:S01]  /*3120*/  BSSY.RECONVERGENT B1, `(.L_x_1743) ;  /* 0x000025e000017945 */ /* 0x000fe20003800200 */
[----:B------:R-:W2:Y:S01]  /*3130*/  LDSM.16.M88.4 R48, [R181+0x3000] ;  /* 0x00300000b530783b */ /* 0x000ea20000000200 */
[----:B------:R-:W-:-:S02]  /*3140*/  IADD3 R52, PT, PT, R52, R133, -R137 ;  /* 0x0000008534347210 */ /* 0x000fc40007ffe889 */
[C---:B------:R-:W-:Y:S01]  /*3150*/  IMAD.IADD R208, R135.reuse, 0x1, R54 ;  /* 0x0000000187d07824 */ /* 0x040fe200078e0236 */
[----:B------:R-:W-:Y:S02]  /*3160*/  LDSM.16.M88.4 R60, [R116] ;  /* 0x00000000743c783b */ /* 0x000fe40000000200 */
[----:B------:R-:W-:Y:S02]  /*3170*/  IMAD.IADD R52, R135, 0x1, R52 ;  /* 0x0000000187347824 */ /* 0x000fe400078e0234 */
[----:B-1----:R-:W-:Y:S01]  /*3180*/  LDSM.16.M88.4 R8, [R0+0x3000] ;  /* 0x003000000008783b */ /* 0x002fe20000000200 */
[----:B------:R-:W-:Y:S02]  /*3190*/  VIADD R206, R208, 0x8 ;  /* 0x00000008d0ce7836 */ /* 0x000fe40000000000 */
[C-C-:B------:R-:W-:Y:S01]  /*31a0*/  VIADDMNMX R207, R52.reuse, 0x1, R133.reuse, PT ;  /* 0x0000000134cf7846 */ /* 0x140fe20003800185 */
[----:B------:R-:W1:Y:S01]  /*31b0*/  LDSM.16.M88.4 R40, [R181+0x3400] ;  /* 0x00340000b528783b */ /* 0x000e620000000200 */
[----:B------:R-:W-:-:S03]  /*31c0*/  VIADDMNMX R203, R52, 0x9, R133, PT ;  /* 0x0000000934cb7846 */ /* 0x000fc60003800185 */
[----:B------:R-:W3:Y:S04]  /*31d0*/  LDSM.16.M88.4 R32, [R181+0x3800] ;  /* 0x00380000b520783b */ /* 0x000ee80000000200 */
[----:B------:R-:W4:Y:S04]  /*31e0*/  LDSM.16.M88.4 R24, [R181+0x3c00] ;  /* 0x003c0000b518783b */ /* 0x000f280000000200 */
[----:B------:R-:W4:Y:S04]  /*31f0*/  LDSM.16.M88.4 R16, [R181+0x4000] ;  /* 0x00400000b510783b */ /* 0x000f280000000200 */
[----:B------:R-:W4:Y:S04]  /*3200*/  LDSM.16.M88.4 R104, [R181+0x4400] ;  /* 0x00440000b568783b */ /* 0x000f280000000200 */
[----:B------:R-:W4:Y:S04]  /*3210*/  LDSM.16.M88.4 R96, [R181+0x4800] ;  /* 0x00480000b560783b */ /* 0x000f280000000200 */
[----:B------:R-:W4:Y:S01]  /*3220*/  LDSM.16.M88.4 R64, [R181+0x4c00] ;  /* 0x004c0000b540783b */ /* 0x000f220000000200 */
[C---:B--2---:R-:W-:Y:S03]  /*3230*/  HMMA.16816.F32 R56, R88.reuse, R48, RZ ;  /* 0x000000305838723c */ /* 0x044fe600000018ff */
[----:B------:R-:W2:Y:S04]  /*3240*/  LDSM.16.M88.4 R12, [R0+0x3400] ;  /* 0x00340000000c783b */ /* 0x000ea80000000200 */
[----:B------:R-:W-:Y:S01]  /*3250*/  LDSM.16.M88.4 R84, [R0+0x3800] ;  /* 0x003800000054783b */ /* 0x000fe20000000200 */
[C---:B------:R-:W-:Y:S03]  /*3260*/  HMMA.16816.F32 R48, R88.reuse, R50, RZ ;  /* 0x000000325830723c */ /* 0x040fe600000018ff */
[----:B------:R-:W-:Y:S04]  /*3270*/  LDSM.16.M88.4 R80, [R0+0x3c00] ;  /* 0x003c00000050783b */ /* 0x000fe80000000200 */
[----:B------:R-:W-:Y:S01]  /*3280*/  LDSM.16.M88.4 R76, [R0+0x4000] ;  /* 0x00400000004c783b */ /* 0x000fe20000000200 */
[----:B-1----:R-:W-:Y:S03]  /*3290*/  HMMA.16816.F32 R44, R88, R40, RZ ;  /* 0x00000028582c723c */ /* 0x002fe600000018ff */
[----:B------:R-:W-:Y:S04]  /*32a0*/  LDSM.16.M88.4 R72, [R0+0x4400] ;  /* 0x004400000048783b */ /* 0x000fe80000000200 */
[----:B------:R-:W-:Y:S01]  /*32b0*/  LDSM.16.M88.4 R68, [R0+0x4c00] ;  /* 0x004c00000044783b */ /* 0x000fe20000000200 */
[C---:B------:R-:W-:Y:S03]  /*32c0*/  HMMA.16816.F32 R56, R60.reuse, R8, R56 ;  /* 0x000000083c38723c */ /* 0x040fe60000001838 */
[----:B------:R-:W-:Y:S04]  /*32d0*/  LDSM.16.M88.4 R112, [R181+0x5400] ;  /* 0x00540000b570783b */ /* 0x000fe80000000200 */
[----:B------:R-:W-:Y:S01]  /*32e0*/  LDSM.16.M88.4 R128, [R182+0x2000] ;  /* 0x00200000b680783b */ /* 0x000fe20000000200 */
[----:B------:R-:W-:Y:S03]  /*32f0*/  HMMA.16816.F32 R48, R60, R10, R48 ;  /* 0x0000000a3c30723c */ /* 0x000fe60000001830 */
[----:B------:R-:W1:Y:S04]  /*3300*/  LDSM.16.M88.4 R8, [R0+0x4800] ;  /* 0x004800000008783b */ /* 0x000e680000000200 */
[----:B------:R-:W-:Y:S01]  /*3310*/  LDSM.16.M88.4 R124, [R181+0x8400] ;  /* 0x00840000b57c783b */ /* 0x000fe20000000200 */
[C---:B------:R-:W-:Y:S03]  /*3320*/  HMMA.16816.F32 R40, R88.reuse, R42, RZ ;  /* 0x0000002a5828723c */ /* 0x040fe600000018ff */
[----:B------:R-:W-:Y:S04]  /*3330*/  LDSM.16.M88.4 R120, [R181+0x8800] ;  /* 0x00880000b578783b */ /* 0x000fe80000000200 */
[----:B------:R-:W0:Y:S01]  /*3340*/  LDGDEPBAR ;  /* 0x00000000000079af */ /* 0x000e220000000000 */
[C---:B---3--:R-:W-:Y:S08]  /*3350*/  HMMA.16816.F32 R36, R88.reuse, R32, RZ ;  /* 0x000000205824723c */ /* 0x048ff000000018ff */
        /* <DEDUP_REMOVED lines=23> */
[----:B------:R-:W4:Y:S07]  /*34d0*/  LDSM.16.M88.4 R80, [R181+0x5c00] ;  /* 0x005c0000b550783b */ /* 0x000f2e0000000200 */
        /* <DEDUP_REMOVED lines=26> */
[C---:B------:R-:W-:Y:S01]  /*3680*/  HMMA.16816.F32 R16, R12.reuse, R78, R16 ;  /* 0x0000004e0c10723c */ /* 0x040fe20000001810 */
[----:B------:R-:W-:Y:S07]  /*3690*/  LDSM.16.M88.4 R76, [R0+0x6800] ;  /* 0x00680000004c783b */ /* 0x000fee0000000200 */
[C---:B------:R-:W-:Y:S08]  /*36a0*/  HMMA.16816.F32 R100, R12.reuse, R60, R100 ;  /* 0x0000003c0c64723c */ /* 0x040ff00000001864 */
[C---:B------:R-:W-:Y:S01]  /*36b0*/  HMMA.16816.F32 R96, R12.reuse, R62, R96 ;  /* 0x0000003e0c60723c */ /* 0x040fe20000001860 */
[----:B------:R-:W3:Y:S07]  /*36c0*/  LDSM.16.M88.4 R60, [R0+0x6000] ;  /* 0x00600000003c783b */ /* 0x000eee0000000200 */
[C---:B------:R-:W-:Y:S08]  /*36d0*/  HMMA.16816.F32 R92, R12.reuse, R72, R92 ;  /* 0x000000480c5c723c */ /* 0x040ff0000000185c */
[----:B------:R-:W-:Y:S01]  /*36e0*/  HMMA.16816.F32 R88, R12, R74, R88 ;  /* 0x0000004a0c58723c */ /* 0x000fe20000001858 */
[----:B------:R-:W4:Y:S04]  /*36f0*/  LDSM.16.M88.4 R12, [R181+0x7000] ;  /* 0x00700000b50c783b */ /* 0x000f280000000200 */
[----:B------:R-:W-:Y:S03]  /*3700*/  LDSM.16.M88.4 R72, [R0+0x6c00] ;  /* 0x006c00000048783b */ /* 0x000fe60000000200 */
[C---:B--2---:R-:W-:Y:S08]  /*3710*/  HMMA.16816.F32 R56, R68.reuse, R64, R56 ;  /* 0x000000404438723c */ /* 0x044ff00000001838 */
[C---:B------:R-:W-:Y:S01]  /*3720*/  HMMA.16816.F32 R48, R68.reuse, R66, R48 ;  /* 0x000000424430723c */ /* 0x040fe20000001830 */
[----:B------:R-:W-:Y:S07]  /*3730*/  LDSM.16.M88.4 R64, [R181+0x7400] ;  /* 0x00740000b540783b */ /* 0x000fee0000000200 */
[C---:B-1----:R-:W-:Y:S08]  /*3740*/  HMMA.16816.F32 R44, R68.reuse, R8, R44 ;  /* 0x00000008442c723c */ /* 0x042ff0000000182c */
[C---:B------:R-:W-:Y:S01]  /*3750*/  HMMA.16816.F32 R40, R68.reuse, R10, R40 ;  /* 0x0000000a4428723c */ /* 0x040fe20000001828 */
[----:B------:R-:W1:Y:S07]  /*3760*/  LDSM.16.M88.4 R8, [R181+0x7800] ;  /* 0x00780000b508783b */ /* 0x000e6e0000000200 */
[----:B---3--:R-:W-:Y:S08]  /*3770*/  HMMA.16816.F32 R20, R68, R60, R20 ;  /* 0x0000003c4414723c */ /* 0x008ff00000001814 */
[C---:B----4-:R-:W-:Y:S08]  /*3780*/  HMMA.16816.F32 R56, R128.reuse, R12, R56 ;  /* 0x0000000c8038723c */ /* 0x050ff00000001838 */
[----:B------:R-:W-:Y:S01]  /*3790*/  HMMA.16816.F32 R48, R128, R14, R48 ;  /* 0x0000000e8030723c */ /* 0x000fe20000001830 */
[----:B------:R-:W2:Y:S07]  /*37a0*/  LDSM.16.M88.4 R12, [R181+0x8000] ;  /* 0x00800000b50c783b */ /* 0x000eae0000000200 */
[C---:B------:R-:W-:Y:S01]  /*37b0*/  HMMA.16816.F32 R16, R68.reuse, R62, R16 ;  /* 0x0000003e4410723c */ /* 0x040fe20000001810 */
[----:B------:R-:W3:Y:S07]  /*37c0*/  LDSM.16.M88.4 R60, [R181+0x7c00] ;  /* 0x007c0000b53c783b */ /* 0x000eee0000000200 */
[C---:B------:R-:W-:Y:S08]  /*37d0*/  HMMA.16816.F32 R36, R68.reuse, R112, R36 ;  /* 0x000000704424723c */ /* 0x040ff00000001824 */
[C---:B------:R-:W-:Y:S01]  /*37e0*/  HMMA.16816.F32 R32, R68.reuse, R114, R32 ;  /* 0x000000724420723c */ /* 0x040fe20000001820 */
[----:B------:R-:W4:Y:S07]  /*37f0*/  LDSM.16.M88.4 R112, [R181+0x8c00] ;  /* 0x008c0000b570783b */ /* 0x000f2e0000000200 */
[C---:B------:R-:W-:Y:S08]  /*3800*/  HMMA.16816.F32 R28, R68.reuse, R84, R28 ;  /* 0x00000054441c723c */ /* 0x040ff0000000181c */
[----:B------:R-:W-:Y:S01]  /*3810*/  HMMA.16816.F32 R24, R68, R86, R24 ;  /* 0x000000564418723c */ /* 0x000fe20000001818 */
[----:B------:R-:W-:Y:S07]  /*3820*/  LDSM.16.M88.4 R84, [R0+0x7000] ;  /* 0x007000000054783b */ /* 0x000fee0000000200 */
[C---:B-1----:R-:W-:Y:S08]  /*3830*/  HMMA.16816.F32 R36, R128.reuse, R8, R36 ;  /* 0x000000088024723c */ /* 0x042ff00000001824 */
[C---:B------:R-:W-:Y:S01]  /*3840*/  HMMA.16816.F32 R32, R128.reuse, R10, R32 ;  /* 0x0000000a8020723c */ /* 0x040fe20000001820 */
[----:B------:R-:W1:Y:S07]  /*3850*/  LDSM.16.M88.4 R8, [R116+0x2000] ;  /* 0x002000007408783b */ /* 0x000e6e0000000200 */
[C---:B--2---:R-:W-:Y:S08]  /*3860*/  HMMA.16816.F32 R20, R128.reuse, R12, R20 ;  /* 0x0000000c8014723c */ /* 0x044ff00000001814 */
[----:B------:R-:W-:Y:S01]  /*3870*/  HMMA.16816.F32 R16, R128, R14, R16 ;  /* 0x0000000e8010723c */ /* 0x000fe20000001810 */
[----:B------:R-:W2:Y:S07]  /*3880*/  LDSM.16.M88.4 R12, [R0+0x8c00] ;  /* 0x008c0000000c783b */ /* 0x000eae0000000200 */
[C---:B------:R-:W-:Y:S08]  /*3890*/  HMMA.16816.F32 R92, R68.reuse, R72, R92 ;  /* 0x00000048445c723c */ /* 0x040ff0000000185c */
[C---:B------:R-:W-:Y:S08]  /*38a0*/  HMMA.16816.F32 R108, R68.reuse, R80, R108 ;  /* 0x00000050446c723c */ /* 0x040ff0000000186c */
[C---:B------:R-:W-:Y:S01]  /*38b0*/  HMMA.16816.F32 R104, R68.reuse, R82, R104 ;  /* 0x000000524468723c */ /* 0x040fe20000001868 */
[----:B------:R-:W2:Y:S07]  /*38c0*/  LDSM.16.M88.4 R80, [R0+0x7400] ;  /* 0x007400000050783b */ /* 0x000eae0000000200 */
[C---:B------:R-:W-:Y:S08]  /*38d0*/  HMMA.16816.F32 R100, R68.reuse, R76, R100 ;  /* 0x0000004c4464723c */ /* 0x040ff00000001864 */
[C---:B------:R-:W-:Y:S01]  /*38e0*/  HMMA.16816.F32 R96, R68.reuse, R78, R96 ;  /* 0x0000004e4460723c */ /* 0x040fe20000001860 */
[----:B------:R-:W-:Y:S07]  /*38f0*/  LDSM.16.M88.4 R76, [R0+0x7800] ;  /* 0x00780000004c783b */ /* 0x000fee0000000200 */
[----:B------:R-:W-:Y:S01]  /*3900*/  HMMA.16816.F32 R88, R68, R74, R88 ;  /* 0x0000004a4458723c */ /* 0x000fe20000001858 */
[----:B------:R-:W2:Y:S04]  /*3910*/  LDSM.16.M88.4 R68, [R0+0x8000] ;  /* 0x008000000044783b */ /* 0x000ea80000000200 */
[----:B------:R-:W2:Y:S03]  /*3920*/  LDSM.16.M88.4 R72, [R0+0x7c00] ;  /* 0x007c00000048783b */ /* 0x000ea60000000200 */
[C---:B------:R-:W-:Y:S08]  /*3930*/  HMMA.16816.F32 R44, R128.reuse, R64, R44 ;  /* 0x00000040802c723c */ /* 0x040ff0000000182c */
[C---:B------:R-:W-:Y:S01]  /*3940*/  HMMA.16816.F32 R40, R128.reuse, R66, R40 ;  /* 0x000000428028723c */ /* 0x040fe20000001828 */
[----:B------:R-:W2:Y:S07]  /*3950*/  LDSM.16.M88.4 R64, [R0+0x8400] ;  /* 0x008400000040783b */ /* 0x000eae0000000200 */
[C---:B---3--:R-:W-:Y:S08]  /*3960*/  HMMA.16816.F32 R28, R128.reuse, R60, R28 ;  /* 0x0000003c801c723c */ /* 0x048ff0000000181c */
[----:B------:R-:W-:Y:S01]  /*3970*/  HMMA.16816.F32 R24, R128, R62, R24 ;  /* 0x0000003e8018723c */ /* 0x000fe20000001818 */
[----:B------:R3:W2:Y:S01]  /*3980*/  LDSM.16.M88.4 R60, [R0+0x8800] ;  /* 0x00880000003c783b */ /* 0x0006a20000000200 */
[----:B------:R-:W-:-:S06]  /*3990*/  DEPBAR.LE SB0, 0x0 ;  /* 0x000080000000791a */ /* 0x000fcc0000000000 */
[C---:B----4-:R-:W-:Y:S08]  /*39a0*/  HMMA.16816.F32 R92, R128.reuse, R112, R92 ;  /* 0x00000070805c723c */ /* 0x050ff0000000185c */
[C---:B------:R-:W-:Y:S08]  /*39b0*/  HMMA.16816.F32 R88, R128.reuse, R114, R88 ;  /* 0x000000728058723c */ /* 0x040ff00000001858 */
[----:B------:R-:W-:Y:S01]  /*39c0*/  HMMA.16816.F32 R108, R128, R124, R108 ;  /* 0x0000007c806c723c */ /* 0x000fe2000000186c */
[----:B---3--:R-:W-:-:S07]  /*39d0*/  IMAD.SHL.U32 R0, R119, 0x2, RZ ;  /* 0x0000000277007824 */ /* 0x008fce00078e00ff */
[C---:B------:R-:W-:Y:S08]  /*39e0*/  HMMA.16816.F32 R104, R128.reuse, R126, R104 ;  /* 0x0000007e8068723c */ /* 0x040ff00000001868 */
[C---:B------:R-:W-:Y:S08]  /*39f0*/  HMMA.16816.F32 R100, R128.reuse, R120, R100 ;  /* 0x000000788064723c */ /* 0x040ff00000001864 */
[----:B------:R-:W-:Y:S08]  /*3a00*/  HMMA.16816.F32 R96, R128, R122, R96 ;  /* 0x0000007a8060723c */ /* 0x000ff00000001860 */
[C---:B-1----:R-:W-:Y:S08]  /*3a10*/  HMMA.16816.F32 R56, R8.reuse, R84, R56 ;  /* 0x000000540838723c */ /* 0x042ff00000001838 */
[----:B--2---:R-:W-:Y:S01]  /*3a20*/  HMMA.16816.F32 R92, R8, R12, R92 ;  /* 0x0000000c085c723c */ /* 0x004fe2000000185c */
[----:B------:R-:W-:-:S07]  /*3a30*/  LOP3.LUT R13, R0, 0x6, RZ, 0xc0, !PT ;  /* 0x00000006000d7812 */ /* 0x000fce00078ec0ff */
[C---:B------:R-:W-:Y:S08]  /*3a40*/  HMMA.16816.F32 R48, R8.reuse, R86, R48 ;  /* 0x000000560830723c */ /* 0x040ff00000001830 */
[C---:B------:R-:W-:Y:S08]  /*3a50*/  HMMA.16816.F32 R44, R8.reuse, R80, R44 ;  /* 0x00000050082c723c */ /* 0x040ff0000000182c */
[----:B------:R-:W-:Y:S01]  /*3a60*/  HMMA.16816.F32 R20, R8, R68, R20 ;  /* 0x000000440814723c */ /* 0x000fe20000001814 */
[----:B------:R-:W-:-:S04]  /*3a70*/  IMAD.IADD R68, R4, 0x1, R13 ;  /* 0x0000000104447824 */ /* 0x000fc800078e020d */
[----:B------:R-:W-:Y:S01]  /*3a80*/  VIADD R81, R68, 0x1 ;  /* 0x0000000144517836 */ /* 0x000fe20000000000 */
[----:B------:R-:W-:Y:S01]  /*3a90*/  ISETP.GT.AND P2, PT, R208, R68, PT ;  /* 0x00000044d000720c */ /* 0x000fe20003f44270 */
[C---:B------:R-:W-:Y:S01]  /*3aa0*/  VIADD R12, R68.reuse, 0x20 ;  /* 0x00000020440c7836 */ /* 0x040fe20000000000 */
[C---:B------:R-:W-:Y:S01]  /*3ab0*/  HMMA.16816.F32 R40, R8.reuse, R82, R40 ;  /* 0x000000520828723c */ /* 0x040fe20000001828 */
[----:B------:R-:W-:Y:S01]  /*3ac0*/  VIADD R69, R68, 0x40 ;  /* 0x0000004044457836 */ /* 0x000fe20000000000 */
[----:B------:R-:W-:Y:S01]  /*3ad0*/  ISETP.GT.AND P1, PT, R208, R81, PT ;  /* 0x00000051d000720c */ /* 0x000fe20003f24270 */
[----:B------:R-:W-:Y:S01]  /*3ae0*/  VIADD R54, R68, 0x61 ;  /* 0x0000006144367836 */ /* 0x000fe20000000000 */
[----:B------:R-:W-:Y:S01]  /*3af0*/  FSEL R82, R56, -INF , !P2 ;  /* 0xff80000038527808 */ /* 0x000fe20005000000 */
[C---:B------:R-:W-:Y:S01]  /*3b00*/  VIADD R52, R68.reuse, 0x68 ;  /* 0x0000006844347836 */ /* 0x040fe20000000000 */
[----:B------:R-:W-:Y:S01]  /*3b10*/  FSEL R80, R57, -INF , !P1 ;  /* 0xff80000039507808 */ /* 0x000fe20004800000 */
[C---:B------:R-:W-:Y:S01]  /*3b20*/  VIADD R0, R68.reuse, 0x79 ;  /* 0x0000007944007836 */ /* 0x040fe20000000000 */
[----:B------:R-:W-:Y:S01]  /*3b30*/  HMMA.16816.F32 R36, R8, R76, R36 ;  /* 0x0000004c0824723c */ /* 0x000fe20000001824 */
[C---:B------:R-:W-:Y:S01]  /*3b40*/  VIADD R77, R68.reuse, 0x28 ;  /* 0x00000028444d7836 */ /* 0x040fe20000000000 */
[C---:B------:R-:W-:Y:S01]  /*3b50*/  ISETP.GE.AND P5, PT, R68.reuse, R207, PT ;  /* 0x000000cf4400720c */ /* 0x040fe20003fa6270 */
[----:B------:R-:W-:-:S02]  /*3b60*/  VIADD R76, R68, 0x29 ;  /* 0x00000029444c7836 */ /* 0x000fc40000000000 */
[----:B------:R-:W-:-:S03]  /*3b70*/  VIADD R13, R68, 0x70 ;  /* 0x00000070440d7836 */ /* 0x000fc60000000000 */
[----:B------:R-:W-:Y:S01]  /*3b80*/  HMMA.16816.F32 R28, R8, R72, R28 ;  /* 0x00000048081c723c */ /* 0x000fe2000000181c */
[C---:B------:R-:W-:Y:S02]  /*3b90*/  VIADD R72, R68.reuse, 0x8 ;  /* 0x0000000844487836 */ /* 0x040fe40000000000 */
[----:B------:R-:W-:-:S03]  /*3ba0*/  VIADD R73, R68, 0x38 ;  /* 0x0000003844497836 */ /* 0x000fc60000000000 */
[----:B------:R-:W-:Y:S02]  /*3bb0*/  ISETP.GT.AND P4, PT, R208, R72, PT ;  /* 0x00000048d000720c */ /* 0x000fe40003f84270 */
[----:B------:R-:W-:Y:S01]  /*3bc0*/  HMMA.16816.F32 R32, R8, R78, R32 ;  /* 0x0000004e0820723c */ /* 0x000fe20000001820 */
[----:B------:R-:W-:Y:S01]  /*3bd0*/  VIADD R79, R68, 0x10 ;  /* 0x00000010444f7836 */ /* 0x000fe20000000000 */
[----:B------:R-:W-:Y:S01]  /*3be0*/  FSEL R48, R48, -INF , !P4 ;  /* 0xff80000030307808 */ /* 0x000fe20006000000 */
[----:B------:R-:W-:-:S03]  /*3bf0*/  VIADD R78, R68, 0x21 ;  /* 0x00000021444e7836 */ /* 0x000fc60000000000 */
[----:B------:R-:W-:Y:S02]  /*3c00*/  ISETP.GT.AND P2, PT, R208, R79, PT ;  /* 0x0000004fd000720c */ /* 0x000fe40003f44270 */
[C---:B------:R-:W-:Y:S01]  /*3c10*/  HMMA.16816.F32 R16, R8.reuse, R70, R16 ;  /* 0x000000460810723c */ /* 0x040fe20000001810 */
[----:B------:R-:W-:Y:S01]  /*3c20*/  VIADD R70, R68, 0x9 ;  /* 0x0000000944467836 */ /* 0x000fe20000000000 */
[----:B------:R-:W-:Y:S01]  /*3c30*/  FSEL R56, R44, -INF , !P2 ;  /* 0xff8000002c387808 */ /* 0x000fe20005000000 */
[----:B------:R-:W-:Y:S01]  /*3c40*/  VIADD R71, R68, 0x39 ;  /* 0x0000003944477836 */ /* 0x000fe20000000000 */
[C---:B------:R-:W-:Y:S02]  /*3c50*/  ISETP.GT.AND P2, PT, R208.reuse, R12, PT ;  /* 0x0000000cd000720c */ /* 0x040fe40003f44270 */
[----:B------:R-:W-:Y:S02]  /*3c60*/  ISETP.GT.AND P0, PT, R208, R70, PT ;  /* 0x00000046d000720c */ /* 0x000fe40003f04270 */
[----:B------:R-:W-:Y:S01]  /*3c70*/  HMMA.16816.F32 R88, R8, R14, R88 ;  /* 0x0000000e0858723c */ /* 0x000fe20000001858 */
[C---:B------:R-:W-:Y:S01]  /*3c80*/  VIADD R14, R68.reuse, 0x11 ;  /* 0x00000011440e7836 */ /* 0x040fe20000000000 */
[----:B------:R-:W-:Y:S01]  /*3c90*/  FSEL R57, R49, -INF , !P0 ;  /* 0xff80000031397808 */ /* 0x000fe20004000000 */
[----:B------:R-:W-:Y:S01]  /*3ca0*/  VIADD R15, R68, 0x69 ;  /* 0x00000069440f7836 */ /* 0x000fe20000000000 */
[----:B------:R-:W-:Y:S01]  /*3cb0*/  FSEL R220, R36, -INF , !P2 ;  /* 0xff80000024dc7808 */ /* 0x000fe20005000000 */
[----:B------:R-:W-:Y:S01]  /*3cc0*/  BAR.SYNC.DEFER_BLOCKING 0x0 ;  /* 0x0000000000007b1d */ /* 0x000fe20000010000 */
[----:B------:R-:W-:-:S02]  /*3cd0*/  ISETP.GT.AND P1, PT, R208, R14, PT ;  /* 0x0000000ed000720c */ /* 0x000fc40003f24270 */
[----:B------:R-:W-:Y:S01]  /*3ce0*/  HMMA.16816.F32 R24, R8, R74, R24 ;  /* 0x0000004a0818723c */ /* 0x000fe20000001818 */
[C---:B------:R-:W-:Y:S01]  /*3cf0*/  VIADD R74, R68.reuse, 0x31 ;  /* 0x00000031444a7836 */ /* 0x040fe20000000000 */
[----:B------:R-:W-:Y:S01]  /*3d00*/  FSEL R49, R45, -INF , !P1 ;  /* 0xff8000002d317808 */ /* 0x000fe20004800000 */
[----:B------:R-:W-:Y:S01]  /*3d10*/  VIADD R75, R68, 0x30 ;  /* 0x00000030444b7836 */ /* 0x000fe20000000000 */
[----:B------:R-:W-:-:S04]  /*3d20*/  ISETP.GT.AND P1, PT, R208, R78, PT ;  /* 0x0000004ed000720c */ /* 0x000fc80003f24270 */
[C---:B------:R-:W-:Y:S01]  /*3d30*/  HMMA.16816.F32 R108, R8.reuse, R64, R108 ;  /* 0x00000040086c723c */ /* 0x040fe2000000186c */
[----:B------:R-:W-:Y:S01]  /*3d40*/  FSEL R36, R37, -INF , !P1 ;  /* 0xff80000025247808 */ /* 0x000fe20004800000 */
[----:B------:R-:W-:Y:S01]  /*3d50*/  VIADD R65, R68, 0x49 ;  /* 0x0000004944417836 */ /* 0x000fe20000000000 */
[----:B------:R-:W-:Y:S01]  /*3d60*/  ISETP.GT.AND P1, PT, R208, R74, PT ;  /* 0x0000004ad000720c */ /* 0x000fe20003f24270 */
[----:B------:R-:W-:Y:S01]  /*3d70*/  VIADD R64, R68, 0x50 ;  /* 0x0000005044407836 */ /* 0x000fe20000000000 */
[----:B------:R-:W-:Y:S02]  /*3d80*/  ISETP.GT.AND P2, PT, R208, R75, PT ;  /* 0x0000004bd000720c */ /* 0x000fe40003f44270 */
[----:B------:R-:W-:Y:S01]  /*3d90*/  FSEL R29, R29, -INF , !P1 ;  /* 0xff8000001d1d7808 */ /* 0x000fe20004800000 */
[----:B------:R-:W-:Y:S01]  /*3da0*/  HMMA.16816.F32 R104, R8, R66, R104 ;  /* 0x000000420868723c */ /* 0x000fe20000001868 */
[----:B------:R-:W-:Y:S01]  /*3db0*/  VIADD R67, R68, 0x41 ;  /* 0x0000004144437836 */ /* 0x000fe20000000000 */
[----:B------:R-:W-:Y:S01]  /*3dc0*/  FSEL R28, R28, -INF , !P2 ;  /* 0xff8000001c1c7808 */ /* 0x000fe20005000000 */
[----:B------:R-:W-:Y:S01]  /*3dd0*/  VIADD R66, R68, 0x48 ;  /* 0x0000004844427836 */ /* 0x000fe20000000000 */
[----:B------:R-:W-:-:S02]  /*3de0*/  ISETP.GT.AND P2, PT, R208, R69, PT ;  /* 0x00000045d000720c */ /* 0x000fc40003f44270 */
[----:B------:R-:W-:Y:S02]  /*3df0*/  ISETP.GT.AND P1, PT, R208, R67, PT ;  /* 0x00000043d000720c */ /* 0x000fe40003f24270 */
[C---:B------:R-:W-:Y:S01]  /*3e00*/  HMMA.16816.F32 R100, R8.reuse, R60, R100 ;  /* 0x0000003c0864723c */ /* 0x040fe20000001864 */
[C---:B------:R-:W-:Y:S01]  /*3e10*/  VIADD R61, R68.reuse, 0x59 ;  /* 0x00000059443d7836 */ /* 0x040fe20000000000 */
[----:B------:R-:W-:Y:S01]  /*3e20*/  FSEL R148, R21, -INF , !P1 ;  /* 0xff80000015947808 */ /* 0x000fe20004800000 */
[----:B------:R-:W-:Y:S01]  /*3e30*/  VIADD R60, R68, 0x60 ;  /* 0x00000060443c7836 */ /* 0x000fe20000000000 */
[----:B------:R-:W-:Y:S02]  /*3e40*/  FSEL R168, R20, -INF , !P2 ;  /* 0xff80000014a87808 */ /* 0x000fe40005000000 */
[----:B------:R-:W-:Y:S02]  /*3e50*/  ISETP.GT.AND P2, PT, R208, R64, PT ;  /* 0x00000040d000720c */ /* 0x000fe40003f44270 */
[----:B------:R-:W-:Y:S01]  /*3e60*/  HMMA.16816.F32 R96, R8, R62, R96 ;  /* 0x0000003e0860723c */ /* 0x000fe20000001860 */
[----:B------:R-:W-:Y:S01]  /*3e70*/  VIADD R10, R68, 0x18 ;  /* 0x00000018440a7836 */ /* 0x000fe20000000000 */
[----:B------:R-:W-:Y:S01]  /*3e80*/  FSEL R108, R108, -INF , !P2 ;  /* 0xff8000006c6c7808 */ /* 0x000fe20005000000 */
[----:B------:R-:W-:Y:S01]  /*3e90*/  VIADD R8, R68, 0x19 ;  /* 0x0000001944087836 */ /* 0x000fe20000000000 */
[----:B------:R-:W-:Y:S01]  /*3ea0*/  ISETP.GT.AND P2, PT, R208, R60, PT ;  /* 0x0000003cd000720c */ /* 0x000fe20003f44270 */
[----:B------:R-:W-:Y:S01]  /*3eb0*/  VIADD R63, R68, 0x51 ;  /* 0x00000051443f7836 */ /* 0x000fe20000000000 */
[----:B------:R-:W-:Y:S01]  /*3ec0*/  ISETP.GT.AND P4, PT, R208, R10, PT ;  /* 0x0000000ad000720c */ /* 0x000fe20003f84270 */
[----:B------:R-:W-:Y:S01]  /*3ed0*/  VIADD R62, R68, 0x58 ;  /* 0x00000058443e7836 */ /* 0x000fe20000000000 */
[----:B------:R-:W-:Y:S01]  /*3ee0*/  ISETP.GT.AND P0, PT, R208, R8, PT ;  /* 0x00000008d000720c */ /* 0x000fe20003f04270 */
[----:B------:R-:W-:Y:S01]  /*3ef0*/  VIADD R11, R68, 0x71 ;  /* 0x00000071440b7836 */ /* 0x000fe20000000000 */
[----:B------:R-:W-:Y:S01]  /*3f00*/  FSEL R45, R40, -INF , !P4 ;  /* 0xff800000282d7808 */ /* 0x000fe20006000000 */
[----:B------:R-:W-:Y:S01]  /*3f10*/  VIADD R9, R68, 0x78 ;  /* 0x0000007844097836 */ /* 0x000fe20000000000 */
[----:B------:R-:W-:-:S02]  /*3f20*/  ISETP.GT.AND P4, PT, R208, R77, PT ;  /* 0x0000004dd000720c */ /* 0x000fc40003f84270 */
[----:B------:R-:W-:Y:S02]  /*3f30*/  FSEL R41, R41, -INF , !P0 ;  /* 0xff80000029297808 */ /* 0x000fe40004000000 */
[----:B------:R-:W-:Y:S02]  /*3f40*/  ISETP.GT.AND P0, PT, R208, R76, PT ;  /* 0x0000004cd000720c */ /* 0x000fe40003f04270 */
[----:B------:R-:W-:Y:S02]  /*3f50*/  FSEL R218, R32, -INF , !P4 ;  /* 0xff80000020da7808 */ /* 0x000fe40006000000 */
[C---:B------:R-:W-:Y:S02]  /*3f60*/  ISETP.GT.AND P4, PT, R208.reuse, R73, PT ;  /* 0x00000049d000720c */ /* 0x040fe40003f84270 */
[----:B------:R-:W-:Y:S02]  /*3f70*/  FSEL R32, R33, -INF , !P0 ;  /* 0xff80000021207808 */ /* 0x000fe40004000000 */
[----:B------:R-:W-:-:S02]  /*3f80*/  ISETP.GT.AND P0, PT, R208, R71, PT ;  /* 0x00000047d000720c */ /* 0x000fc40003f04270 */
[----:B------:R-:W-:Y:S02]  /*3f90*/  FSEL R174, R24, -INF , !P4 ;  /* 0xff80000018ae7808 */ /* 0x000fe40006000000 */
[C---:B------:R-:W-:Y:S02]  /*3fa0*/  ISETP.GT.AND P4, PT, R208.reuse, R66, PT ;  /* 0x00000042d000720c */ /* 0x040fe40003f84270 */
[----:B------:R-:W-:Y:S02]  /*3fb0*/  FSEL R25, R25, -INF , !P0 ;  /* 0xff80000019197808 */ /* 0x000fe40004000000 */
[C---:B------:R-:W-:Y:S02]  /*3fc0*/  ISETP.GT.AND P0, PT, R208.reuse, R65, PT ;  /* 0x00000041d000720c */ /* 0x040fe40003f04270 */
[----:B------:R-:W-:Y:S02]  /*3fd0*/  ISETP.GT.AND P1, PT, R208, R63, PT ;  /* 0x0000003fd000720c */ /* 0x000fe40003f24270 */
[----:B------:R-:W-:-:S02]  /*3fe0*/  FSEL R166, R16, -INF , !P4 ;  /* 0xff80000010a67808 */ /* 0x000fc40006000000 */
[C---:B------:R-:W-:Y:S02]  /*3ff0*/  ISETP.GT.AND P4, PT, R208.reuse, R62, PT ;  /* 0x0000003ed000720c */ /* 0x040fe40003f84270 */
[----:B------:R-:W-:Y:S02]  /*4000*/  FSEL R152, R17, -INF , !P0 ;  /* 0xff80000011987808 */ /* 0x000fe40004000000 */
[C---:B------:R-:W-:Y:S02]  /*4010*/  ISETP.GT.AND P0, PT, R208.reuse, R61, PT ;  /* 0x0000003dd000720c */ /* 0x040fe40003f04270 */
[----:B------:R-:W-:Y:S02]  /*4020*/  FSEL R109, R109, -INF , !P1 ;  /* 0xff8000006d6d7808 */ /* 0x000fe40004800000 */
        /* <DEDUP_REMOVED lines=8> */
[----:B------:R-:W-:Y:S02]  /*40b0*/  ISETP.GT.AND P4, PT, R208, R9, PT ;  /* 0x00000009d000720c */ /* 0x000fe40003f84270 */
[----:B------:R-:W-:Y:S02]  /*40c0*/  FSEL R97, R97, -INF , !P0 ;  /* 0xff80000061617808 */ /* 0x000fe40004000000 */
[----:B------:R-:W-:Y:S02]  /*40d0*/  FSEL R100, R100, -INF , !P2 ;  /* 0xff80000064647808 */ /* 0x000fe40005000000 */
[C---:B------:R-:W-:Y:S02]  /*40e0*/  ISETP.GT.AND P0, PT, R208.reuse, R0, PT ;  /* 0x00000000d000720c */ /* 0x040fe40003f04270 */
[----:B------:R-:W-:Y:S02]  /*40f0*/  ISETP.GT.AND P2, PT, R208, R13, PT ;  /* 0x0000000dd000720c */ /* 0x000fe40003f44270 */
[----:B------:R-:W-:-:S02]  /*4100*/  FSEL R93, R93, -INF , !P1 ;  /* 0xff8000005d5d7808 */ /* 0x000fc40004800000 */
[----:B------:R-:W-:Y:S02]  /*4110*/  ISETP.GT.AND P1, PT, R206, R68, PT ;  /* 0x00000044ce00720c */ /* 0x000fe40003f24270 */
[----:B------:R-:W-:Y:S02]  /*4120*/  FSEL R88, R88, -INF , !P4 ;  /* 0xff80000058587808 */ /* 0x000fe40006000000 */
[----:B------:R-:W-:Y:S02]  /*4130*/  ISETP.GT.AND P4, PT, R206, R81, PT ;  /* 0x00000051ce00720c */ /* 0x000fe40003f84270 */
[----:B------:R-:W-:Y:S02]  /*4140*/  FSEL R89, R89, -INF , !P0 ;  /* 0xff80000059597808 */ /* 0x000fe40004000000 */
[----:B------:R-:W-:Y:S02]  /*4150*/  FSEL R92, R92, -INF , !P2 ;  /* 0xff8000005c5c7808 */ /* 0x000fe40005000000 */
[----:B------:R-:W-:-:S02]  /*4160*/  ISETP.GE.AND P0, PT, R81, R207, PT ;  /* 0x000000cf5100720c */ /* 0x000fc40003f06270 */
[-C--:B------:R-:W-:Y:S02]  /*4170*/  ISETP.GE.AND P2, PT, R68, R203.reuse, PT ;  /* 0x000000cb4400720c */ /* 0x080fe40003f46270 */
[----:B------:R-:W-:Y:S02]  /*4180*/  FSEL R21, R58, -INF , !P1 ;  /* 0xff8000003a157808 */ /* 0x000fe40004800000 */
[----:B------:R-:W-:Y:S02]  /*4190*/  ISETP.GE.AND P1, PT, R81, R203, PT ;  /* 0x000000cb5100720c */ /* 0x000fe40003f26270 */
[----:B------:R-:W-:Y:S02]  /*41a0*/  FSEL R59, R59, -INF , !P4 ;  /* 0xff8000003b3b7808 */ /* 0x000fe40006000000 */
[----:B------:R-:W-:Y:S02]  /*41b0*/  FSEL R68, R80, -INF , !P0 ;  /* 0xff80000050447808 */ /* 0x000fe40004000000 */
[----:B------:R-:W-:-:S02]  /*41c0*/  FSEL R17, R82, -INF , !P5 ;  /* 0xff80000052117808 */ /* 0x000fc40006800000 */
[----:B------:R-:W-:Y:S02]  /*41d0*/  FSEL R21, R21, -INF , !P2 ;  /* 0xff80000015157808 */ /* 0x000fe40005000000 */
[----:B------:R-:W-:Y:S02]  /*41e0*/  ISETP.GT.AND P0, PT, R206, R72, PT ;  /* 0x00000048ce00720c */ /* 0x000fe40003f04270 */
[C---:B------:R-:W-:Y:S02]  /*41f0*/  ISETP.GE.AND P5, PT, R72.reuse, R207, PT ;  /* 0x000000cf4800720c */ /* 0x040fe40003fa6270 */
[----:B------:R-:W-:Y:S02]  /*4200*/  ISETP.GE.AND P2, PT, R72, R203, PT ;  /* 0x000000cb4800720c */ /* 0x000fe40003f46270 */
[----:B------:R-:W-:Y:S02]  /*4210*/  ISETP.GT.AND P4, PT, R206, R70, PT ;  /* 0x00000046ce00720c */ /* 0x000fe40003f84270 */
[----:B------:R-:W-:-:S02]  /*4220*/  FSEL R72, R59, -INF , !P1 ;  /* 0xff8000003b487808 */ /* 0x000fc40004800000 */
[----:B------:R-:W-:Y:S02]  /*4230*/  ISETP.GE.AND P1, PT, R70, R207, PT ;  /* 0x000000cf4600720c */ /* 0x000fe40003f26270 */
[----:B------:R-:W-:Y:S02]  /*4240*/  FSEL R16, R50, -INF , !P0 ;  /* 0xff80000032107808 */ /* 0x000fe40004000000 */
[----:B------:R-:W-:Y:S02]  /*4250*/  ISETP.GE.AND P0, PT, R70, R203, PT ;  /* 0x000000cb4600720c */ /* 0x000fe40003f06270 */
[----:B------:R-:W-:Y:S02]  /*4260*/  FSEL R50, R51, -INF , !P4 ;  /* 0xff80000033327808 */ /* 0x000fe40006000000 */
[----:B------:R-:W-:Y:S02]  /*4270*/  FSEL R44, R57, -INF , !P1 ;  /* 0xff800000392c7808 */ /* 0x000fe40004800000 */
[----:B------:R-:W-:-:S02]  /*4280*/  ISETP.GT.AND P1, PT, R206, R79, PT ;  /* 0x0000004fce00720c */ /* 0x000fc40003f24270 */
[----:B------:R-:W-:Y:S02]  /*4290*/  FSEL R50, R50, -INF , !P0 ;  /* 0xff80000032327808 */ /* 0x000fe40004000000 */
[----:B------:R-:W-:Y:S02]  /*42a0*/  FSEL R70, R48, -INF , !P5 ;  /* 0xff80000030467808 */ /* 0x000fe40006800000 */
[----:B------:R-:W-:Y:S02]  /*42b0*/  ISETP.GT.AND P4, PT, R206, R14, PT ;  /* 0x0000000ece00720c */ /* 0x000fe40003f84270 */
[-C--:B------:R-:W-:Y:S02]  /*42c0*/  ISETP.GE.AND P0, PT, R14, R207.reuse, PT ;  /* 0x000000cf0e00720c */ /* 0x080fe40003f06270 */
[----:B------:R-:W-:Y:S02]  /*42d0*/  FSEL R48, R16, -INF , !P2 ;  /* 0xff80000010307808 */ /* 0x000fe40005000000 */
[----:B------:R-:W-:-:S02]  /*42e0*/  ISETP.GE.AND P5, PT, R79, R207, PT ;  /* 0x000000cf4f00720c */ /* 0x000fc40003fa6270 */
[-C--:B------:R-:W-:Y:S02]  /*42f0*/  ISETP.GE.AND P2, PT, R79, R203.reuse, PT ;  /* 0x000000cb4f00720c */ /* 0x080fe40003f46270 */
[----:B------:R-:W-:Y:S02]  /*4300*/  FSEL R40, R46, -INF , !P1 ;  /* 0xff8000002e287808 */ /* 0x000fe40004800000 */
[----:B------:R-:W-:Y:S02]  /*4310*/  ISETP.GE.AND P1, PT, R14, R203, PT ;  /* 0x000000cb0e00720c */ /* 0x000fe40003f26270 */
[----:B------:R-:W-:Y:S02]  /*4320*/  FSEL R47, R47, -INF , !P4 ;  /* 0xff8000002f2f7808 */ /* 0x000fe40006000000 */
[----:B------:R-:W-:Y:S02]  /*4330*/  FSEL R20, R49, -INF , !P0 ;  /* 0xff80000031147808 */ /* 0x000fe40004000000 */
[----:B------:R-:W-:-:S02]  /*4340*/  ISETP.GT.AND P0, PT, R206, R10, PT ;  /* 0x0000000ace00720c */ /* 0x000fc40003f04270 */
[----:B------:R-:W-:Y:S02]  /*4350*/  FSEL R24, R56, -INF , !P5 ;  /* 0xff80000038187808 */ /* 0x000fe40006800000 */
[----:B------:R-:W-:Y:S02]  /*4360*/  FSEL R40, R40, -INF , !P2 ;  /* 0xff80000028287808 */ /* 0x000fe40005000000 */
        /* <DEDUP_REMOVED lines=9> */
[----:B------:R-:W-:-:S02]  /*4400*/  FSEL R8, R42, -INF , !P2 ;  /* 0xff8000002a087808 */ /* 0x000fc40005000000 */
[----:B------:R-:W-:Y:S02]  /*4410*/  FSEL R14, R41, -INF , !P1 ;  /* 0xff800000290e7808 */ /* 0x000fe40004800000 */
[C---:B------:R-:W-:Y:S02]  /*4420*/  ISETP.GE.AND P5, PT, R12.reuse, R207, PT ;  /* 0x000000cf0c00720c */ /* 0x040fe40003fa6270 */
[----:B------:R-:W-:Y:S02]  /*4430*/  ISETP.GE.AND P2, PT, R12, R203, PT ;  /* 0x000000cb0c00720c */ /* 0x000fe40003f46270 */
[----:B------:R-:W-:Y:S02]  /*4440*/  ISETP.GT.AND P1, PT, R206, R12, PT ;  /* 0x0000000cce00720c */ /* 0x000fe40003f24270 */
[----:B------:R-:W-:Y:S02]  /*4450*/  FSEL R12, R43, -INF , !P0 ;  /* 0xff8000002b0c7808 */ /* 0x000fe40004000000 */
[----:B------:R-:W-:-:S02]  /*4460*/  ISETP.GE.AND P0, PT, R78, R207, PT ;  /* 0x000000cf4e00720c */ /* 0x000fc40003f06270 */
[----:B------:R-:W-:Y:S02]  /*4470*/  ISETP.GT.AND P4, PT, R206, R78, PT ;  /* 0x0000004ece00720c */ /* 0x000fe40003f84270 */
[----:B------:R-:W-:Y:S02]  /*4480*/  FSEL R36, R36, -INF , !P0 ;  /* 0xff80000024247808 */ /* 0x000fe40004000000 */
[----:B------:R-:W-:Y:S02]  /*4490*/  FSEL R39, R39, -INF , !P4 ;  /* 0xff80000027277808 */ /* 0x000fe40006000000 */
[C---:B------:R-:W-:Y:S02]  /*44a0*/  ISETP.GT.AND P0, PT, R206.reuse, R77, PT ;  /* 0x0000004dce00720c */ /* 0x040fe40003f04270 */
[----:B------:R-:W-:Y:S02]  /*44b0*/  ISETP.GT.AND P4, PT, R206, R76, PT ;  /* 0x0000004cce00720c */ /* 0x000fe40003f84270 */
[----:B------:R-:W-:-:S02]  /*44c0*/  FSEL R34, R34, -INF , !P0 ;  /* 0xff80000022227808 */ /* 0x000fc40004000000 */
[-C--:B------:R-:W-:Y:S02]  /*44d0*/  ISETP.GE.AND P0, PT, R76, R203.reuse, PT ;  /* 0x000000cb4c00720c */ /* 0x080fe40003f06270 */
[----:B------:R-:W-:Y:S02]  /*44e0*/  FSEL R35, R35, -INF , !P4 ;  /* 0xff80000023237808 */ /* 0x000fe40006000000 */
[----:B------:R-:W-:Y:S02]  /*44f0*/  FSEL R38, R38, -INF , !P1 ;  /* 0xff80000026267808 */ /* 0x000fe40004800000 */
[----:B------:R-:W-:Y:S02]  /*4500*/  ISETP.GE.AND P1, PT, R78, R203, PT ;  /* 0x000000cb4e00720c */ /* 0x000fe40003f26270 */
[----:B------:R-:W-:Y:S02]  /*4510*/  FSEL R214, R35, -INF , !P0 ;  /* 0xff80000023d67808 */ /* 0x000fe40004000000 */
[----:B------:R-:W-:-:S02]  /*4520*/  ISETP.GE.AND P0, PT, R74, R207, PT ;  /* 0x000000cf4a00720c */ /* 0x000fc40003f06270 */
[----:B------:R-:W-:Y:S02]  /*4530*/  FSEL R224, R39, -INF , !P1 ;  /* 0xff80000027e07808 */ /* 0x000fe40004800000 */
[----:B------:R-:W-:Y:S02]  /*4540*/  ISETP.GT.AND P4, PT, R206, R74, PT ;  /* 0x0000004ace00720c */ /* 0x000fe40003f84270 */
[----:B------:R-:W-:Y:S02]  /*4550*/  ISETP.GE.AND P1, PT, R76, R207, PT ;  /* 0x000000cf4c00720c */ /* 0x000fe40003f26270 */
[----:B------:R-:W-:Y:S02]  /*4560*/  FSEL R128, R29, -INF , !P0 ;  /* 0xff8000001d807808 */ /* 0x000fe40004000000 */
[----:B------:R-:W-:Y:S02]  /*4570*/  FSEL R31, R31, -INF , !P4 ;  /* 0xff8000001f1f7808 */ /* 0x000fe40006000000 */
[----:B------:R-:W-:-:S02]  /*4580*/  ISETP.GT.AND P0, PT, R206, R73, PT ;  /* 0x00000049ce00720c */ /* 0x000fc40003f04270 */
[----:B------:R-:W-:Y:S02]  /*4590*/  FSEL R32, R32, -INF , !P1 ;  /* 0xff80000020207808 */ /* 0x000fe40004800000 */
[C---:B------:R-:W-:Y:S02]  /*45a0*/  ISETP.GT.AND P4, PT, R206.reuse, R71, PT ;  /* 0x00000047ce00720c */ /* 0x040fe40003f84270 */
[----:B------:R-:W-:Y:S02]  /*45b0*/  ISETP.GT.AND P1, PT, R206, R75, PT ;  /* 0x0000004bce00720c */ /* 0x000fe40003f24270 */
[----:B------:R-:W-:Y:S02]  /*45c0*/  FSEL R26, R26, -INF , !P0 ;  /* 0xff8000001a1a7808 */ /* 0x000fe40004000000 */
[----:B------:R-:W-:Y:S02]  /*45d0*/  ISETP.GE.AND P0, PT, R71, R203, PT ;  /* 0x000000cb4700720c */ /* 0x000fe40003f06270 */
[----:B------:R-:W-:-:S02]  /*45e0*/  FSEL R27, R27, -INF , !P4 ;  /* 0xff8000001b1b7808 */ /* 0x000fc40006000000 */
[----:B------:R-:W-:Y:S02]  /*45f0*/  FSEL R30, R30, -INF , !P1 ;  /* 0xff8000001e1e7808 */ /* 0x000fe40004800000 */
[----:B------:R-:W-:Y:S02]  /*4600*/  ISETP.GE.AND P1, PT, R74, R203, PT ;  /* 0x000000cb4a00720c */ /* 0x000fe40003f26270 */
[----:B------:R-:W-:Y:S02]  /*4610*/  FSEL R134, R27, -INF , !P0 ;  /* 0xff8000001b867808 */ /* 0x000fe40004000000 */
[----:B------:R-:W-:Y:S02]  /*4620*/  ISETP.GE.AND P0, PT, R67, R207, PT ;  /* 0x000000cf4300720c */ /* 0x000fe40003f06270 */
[----:B------:R-:W-:Y:S02]  /*4630*/  FSEL R122, R31, -INF , !P1 ;  /* 0xff8000001f7a7808 */ /* 0x000fe40004800000 */
[----:B------:R-:W-:-:S02]  /*4640*/  ISETP.GT.AND P4, PT, R206, R67, PT ;  /* 0x00000043ce00720c */ /* 0x000fc40003f84270 */
[----:B------:R-:W-:Y:S02]  /*4650*/  ISETP.GE.AND P1, PT, R71, R207, PT ;  /* 0x000000cf4700720c */ /* 0x000fe40003f26270 */
[----:B------:R-:W-:Y:S02]  /*4660*/  FSEL R148, R148, -INF , !P0 ;  /* 0xff80000094947808 */ /* 0x000fe40004000000 */
[----:B------:R-:W-:Y:S02]  /*4670*/  FSEL R23, R23, -INF , !P4 ;  /* 0xff80000017177808 */ /* 0x000fe40006000000 */
[C---:B------:R-:W-:Y:S02]  /*4680*/  ISETP.GT.AND P0, PT, R206.reuse, R66, PT ;  /* 0x00000042ce00720c */ /* 0x040fe40003f04270 */
[----:B------:R-:W-:Y:S02]  /*4690*/  FSEL R130, R25, -INF , !P1 ;  /* 0xff80000019827808 */ /* 0x000fe40004800000 */
[----:B------:R-:W-:-:S02]  /*46a0*/  ISETP.GT.AND P4, PT, R206, R65, PT ;  /* 0x00000041ce00720c */ /* 0x000fc40003f84270 */
[----:B------:R-:W-:Y:S02]  /*46b0*/  FSEL R226, R38, -INF , !P2 ;  /* 0xff80000026e27808 */ /* 0x000fe40005000000 */
[----:B------:R-:W-:Y:S02]  /*46c0*/  ISETP.GT.AND P1, PT, R206, R69, PT ;  /* 0x00000045ce00720c */ /* 0x000fe40003f24270 */
[C---:B------:R-:W-:Y:S02]  /*46d0*/  ISETP.GE.AND P2, PT, R77.reuse, R203, PT ;  /* 0x000000cb4d00720c */ /* 0x040fe40003f46270 */
[----:B------:R-:W-:Y:S02]  /*46e0*/  FSEL R220, R220, -INF , !P5 ;  /* 0xff800000dcdc7808 */ /* 0x000fe40006800000 */
[----:B------:R-:W-:Y:S02]  /*46f0*/  FSEL R18, R18, -INF , !P0 ;  /* 0xff80000012127808 */ /* 0x000fe40004000000 */
[----:B------:R-:W-:-:S02]  /*4700*/  ISETP.GE.AND P5, PT, R77, R207, PT ;  /* 0x000000cf4d00720c */ /* 0x000fc40003fa6270 */
[-C--:B------:R-:W-:Y:S02]  /*4710*/  ISETP.GE.AND P0, PT, R65, R203.reuse, PT ;  /* 0x000000cb4100720c */ /* 0x080fe40003f06270 */
[----:B------:R-:W-:Y:S02]  /*4720*/  FSEL R19, R19, -INF , !P4 ;  /* 0xff80000013137808 */ /* 0x000fe40006000000 */
[----:B------:R-:W-:Y:S02]  /*4730*/  FSEL R22, R22, -INF , !P1 ;  /* 0xff80000016167808 */ /* 0x000fe40004800000 */
[----:B------:R-:W-:Y:S02]  /*4740*/  FSEL R222, R34, -INF , !P2 ;  /* 0xff80000022de7808 */ /* 0x000fe40005000000 */
[-C--:B------:R-:W-:Y:S02]  /*4750*/  ISETP.GE.AND P1, PT, R67, R203.reuse, PT ;  /* 0x000000cb4300720c */ /* 0x080fe40003f26270 */
[----:B------:R-:W-:-:S02]  /*4760*/  ISETP.GE.AND P2, PT, R75, R203, PT ;  /* 0x000000cb4b00720c */ /* 0x000fc40003f46270 */
[----:B------:R-:W-:Y:S02]  /*4770*/  FSEL R218, R218, -INF , !P5 ;  /* 0xff800000dada7808 */ /* 0x000fe40006800000 */
[----:B------:R-:W-:Y:S02]  /*4780*/  FSEL R158, R19, -INF , !P0 ;  /* 0xff800000139e7808 */ /* 0x000fe40004000000 */
[-C--:B------:R-:W-:Y:S02]  /*4790*/  ISETP.GE.AND P5, PT, R75, R207.reuse, PT ;  /* 0x000000cf4b00720c */ /* 0x080fe40003fa6270 */
[----:B------:R-:W-:Y:S02]  /*47a0*/  ISETP.GE.AND P0, PT, R63, R207, PT ;  /* 0x000000cf3f00720c */ /* 0x000fe40003f06270 */
[----:B------:R-:W-:Y:S02]  /*47b0*/  FSEL R146, R23, -INF , !P1 ;  /* 0xff80000017927808 */ /* 0x000fe40004800000 */
[----:B------:R-:W-:-:S02]  /*47c0*/  ISETP.GT.AND P4, PT, R206, R63, PT ;  /* 0x0000003fce00720c */ /* 0x000fc40003f84270 */
[----:B------:R-:W-:Y:S02]  /*47d0*/  FSEL R212, R30, -INF , !P2 ;  /* 0xff8000001ed47808 */ /* 0x000fe40005000000 */
[----:B------:R-:W-:Y:S02]  /*47e0*/  ISETP.GE.AND P1, PT, R65, R207, PT ;  /* 0x000000cf4100720c */ /* 0x000fe40003f26270 */
[----:B------:R-:W-:Y:S02]  /*47f0*/  ISETP.GE.AND P2, PT, R73, R203, PT ;  /* 0x000000cb4900720c */ /* 0x000fe40003f46270 */
[----:B------:R-:W-:Y:S02]  /*4800*/  FSEL R176, R28, -INF , !P5 ;  /* 0xff8000001cb07808 */ /* 0x000fe40006800000 */
[----:B------:R-:W-:Y:S02]  /*4810*/  FSEL R160, R109, -INF , !P0 ;  /* 0xff8000006da07808 */ /* 0x000fe40004000000 */
[----:B------:R-:W-:-:S02]  /*4820*/  FSEL R28, R111, -INF , !P4 ;  /* 0xff8000006f1c7808 */ /* 0x000fc40006000000 */
[----:B------:R-:W-:Y:S02]  /*4830*/  ISETP.GT.AND P0, PT, R206, R62, PT ;  /* 0x0000003ece00720c */ /* 0x000fe40003f04270 */
[----:B------:R-:W-:Y:S02]  /*4840*/  FSEL R152, R152, -INF , !P1 ;  /* 0xff80000098987808 */ /* 0x000fe40004800000 */
[----:B------:R-:W-:Y:S02]  /*4850*/  ISETP.GT.AND P4, PT, R206, R61, PT ;  /* 0x0000003dce00720c */ /* 0x000fe40003f84270 */
[----:B------:R-:W-:Y:S02]  /*4860*/  FSEL R178, R26, -INF , !P2 ;  /* 0xff8000001ab27808 */ /* 0x000fe40005000000 */
[----:B------:R-:W-:Y:S02]  /*4870*/  ISETP.GT.AND P1, PT, R206, R64, PT ;  /* 0x00000040ce00720c */ /* 0x000fe40003f24270 */
[----:B------:R-:W-:-:S02]  /*4880*/  ISETP.GE.AND P2, PT, R69, R203, PT ;  /* 0x000000cb4500720c */ /* 0x000fc40003f46270 */
[----:B------:R-:W-:Y:S02]  /*4890*/  FSEL R106, R106, -INF , !P0 ;  /* 0xff8000006a6a7808 */ /* 0x000fe40004000000 */
[----:B------:R-:W-:Y:S02]  /*48a0*/  ISETP.GE.AND P0, PT, R61, R203, PT ;  /* 0x000000cb3d00720c */ /* 0x000fe40003f06270 */
[----:B------:R-:W-:Y:S02]  /*48b0*/  FSEL R107, R107, -INF , !P4 ;  /* 0xff8000006b6b7808 */ /* 0x000fe40006000000 */
[----:B------:R-:W-:Y:S02]  /*48c0*/  ISETP.GE.AND P5, PT, R73, R207, PT ;  /* 0x000000cf4900720c */ /* 0x000fe40003fa6270 */
[----:B------:R-:W-:Y:S02]  /*48d0*/  FSEL R30, R110, -INF , !P1 ;  /* 0xff8000006e1e7808 */ /* 0x000fe40004800000 */
[----:B------:R-:W-:-:S02]  /*48e0*/  FSEL R172, R22, -INF , !P2 ;  /* 0xff80000016ac7808 */ /* 0x000fc40005000000 */
[-C--:B------:R-:W-:Y:S02]  /*48f0*/  ISETP.GE.AND P1, PT, R63, R203.reuse, PT ;  /* 0x000000cb3f00720c */ /* 0x080fe40003f26270 */
[----:B------:R-:W-:Y:S02]  /*4900*/  ISETP.GE.AND P2, PT, R66, R203, PT ;  /* 0x000000cb4200720c */ /* 0x000fe40003f46270 */
[----:B------:R-:W-:Y:S02]  /*4910*/  FSEL R150, R107, -INF , !P0 ;  /* 0xff8000006b967808 */ /* 0x000fe40004000000 */
[----:B------:R-:W-:Y:S02]  /*4920*/  FSEL R174, R174, -INF , !P5 ;  /* 0xff800000aeae7808 */ /* 0x000fe40006800000 */
[-C--:B------:R-:W-:Y:S02]  /*4930*/  ISETP.GE.AND P0, PT, R54, R207.reuse, PT ;  /* 0x000000cf3600720c */ /* 0x080fe40003f06270 */
[----:B------:R-:W-:-:S02]  /*4940*/  ISETP.GE.AND P5, PT, R69, R207, PT ;  /* 0x000000cf4500720c */ /* 0x000fc40003fa6270 */
[----:B------:R-:W-:Y:S02]  /*4950*/  FSEL R28, R28, -INF , !P1 ;  /* 0xff8000001c1c7808 */ /* 0x000fe40004800000 */
[----:B------:R-:W-:Y:S02]  /*4960*/  ISETP.GT.AND P4, PT, R206, R54, PT ;  /* 0x00000036ce00720c */ /* 0x000fe40003f84270 */
[----:B------:R-:W-:Y:S02]  /*4970*/  FSEL R170, R18, -INF , !P2 ;  /* 0xff80000012aa7808 */ /* 0x000fe40005000000 */
[----:B------:R-:W-:Y:S02]  /*4980*/  ISETP.GE.AND P1, PT, R61, R207, PT ;  /* 0x000000cf3d00720c */ /* 0x000fe40003f26270 */
[----:B------:R-:W-:Y:S02]  /*4990*/  ISETP.GE.AND P2, PT, R64, R203, PT ;  /* 0x000000cb4000720c */ /* 0x000fe40003f46270 */
[----:B------:R-:W-:-:S02]  /*49a0*/  FSEL R136, R101, -INF , !P0 ;  /* 0xff80000065887808 */ /* 0x000fc40004000000 */
[----:B------:R-:W-:Y:S02]  /*49b0*/  FSEL R168, R168, -INF , !P5 ;  /* 0xff800000a8a87808 */ /* 0x000fe40006800000 */
[----:B------:R-:W-:Y:S02]  /*49c0*/  FSEL R103, R103, -INF , !P4 ;  /* 0xff80000067677808 */ /* 0x000fe40006000000 */
[----:B------:R-:W-:Y:S02]  /*49d0*/  ISETP.GT.AND P0, PT, R206, R52, PT ;  /* 0x00000034ce00720c */ /* 0x000fe40003f04270 */
[----:B------:R-:W-:Y:S02]  /*49e0*/  ISETP.GE.AND P5, PT, R66, R207, PT ;  /* 0x000000cf4200720c */ /* 0x000fe40003fa6270 */
[----:B------:R-:W-:Y:S02]  /*49f0*/  FSEL R154, R105, -INF , !P1 ;  /* 0xff800000699a7808 */ /* 0x000fe40004800000 */
[----:B------:R-:W-:-:S02]  /*4a00*/  ISETP.GT.AND P4, PT, R206, R15, PT ;  /* 0x0000000fce00720c */ /* 0x000fc40003f84270 */
[----:B------:R-:W-:Y:S02]  /*4a10*/  FSEL R30, R30, -INF , !P2 ;  /* 0xff8000001e1e7808 */ /* 0x000fe40005000000 */
[----:B------:R-:W-:Y:S02]  /*4a20*/  ISETP.GT.AND P1, PT, R206, R60, PT ;  /* 0x0000003cce00720c */ /* 0x000fe40003f24270 */
[-C--:B------:R-:W-:Y:S02]  /*4a30*/  ISETP.GE.AND P2, PT, R62, R203.reuse, PT ;  /* 0x000000cb3e00720c */ /* 0x080fe40003f46270 */
[----:B------:R-:W-:Y:S02]  /*4a40*/  FSEL R98, R98, -INF , !P0 ;  /* 0xff80000062627808 */ /* 0x000fe40004000000 */
[----:B------:R-:W-:Y:S02]  /*4a50*/  FSEL R166, R166, -INF , !P5 ;  /* 0xff800000a6a67808 */ /* 0x000fe40006800000 */
[----:B------:R-:W-:-:S02]  /*4a60*/  ISETP.GE.AND P0, PT, R15, R203, PT ;  /* 0x000000cb0f00720c */ /* 0x000fc40003f06270 */
[----:B------:R-:W-:Y:S02]  /*4a70*/  FSEL R99, R99, -INF , !P4 ;  /* 0xff80000063637808 */ /* 0x000fe40006000000 */
[----:B------:R-:W-:Y:S02]  /*4a80*/  ISETP.GE.AND P5, PT, R64, R207, PT ;  /* 0x000000cf4000720c */ /* 0x000fe40003fa6270 */
        /* <DEDUP_REMOVED lines=9> */
[----:B------:R-:W-:-:S02]  /*4b20*/  FSEL R144, R102, -INF , !P2 ;  /* 0xff80000066907808 */ /* 0x000fc40005000000 */
[----:B------:R-:W-:Y:S02]  /*4b30*/  ISETP.GE.AND P1, PT, R15, R207, PT ;  /* 0x000000cf0f00720c */ /* 0x000fe40003f26270 */
[----:B------:R-:W-:Y:S02]  /*4b40*/  ISETP.GE.AND P2, PT, R52, R203, PT ;  /* 0x000000cb3400720c */ /* 0x000fe40003f46270 */
[----:B------:R-:W-:Y:S02]  /*4b50*/  FSEL R64, R93, -INF , !P0 ;  /* 0xff8000005d407808 */ /* 0x000fe40004000000 */
[----:B------:R-:W-:Y:S02]  /*4b60*/  FSEL R156, R104, -INF , !P5 ;  /* 0xff800000689c7808 */ /* 0x000fe40006800000 */
[----:B------:R-:W-:Y:S02]  /*4b70*/  ISETP.GT.AND P0, PT, R206, R9, PT ;  /* 0x00000009ce00720c */ /* 0x000fe40003f04270 */
[----:B------:R-:W-:-:S02]  /*4b80*/  ISETP.GE.AND P5, PT, R60, R207, PT ;  /* 0x000000cf3c00720c */ /* 0x000fc40003fa6270 */
[----:B------:R-:W-:Y:S02]  /*4b90*/  FSEL R126, R97, -INF , !P1 ;  /* 0xff800000617e7808 */ /* 0x000fe40004800000 */
[----:B------:R-:W-:Y:S02]  /*4ba0*/  FSEL R140, R98, -INF , !P2 ;  /* 0xff800000628c7808 */ /* 0x000fe40005000000 */
[C---:B------:R-:W-:Y:S02]  /*4bb0*/  ISETP.GT.AND P1, PT, R206.reuse, R13, PT ;  /* 0x0000000dce00720c */ /* 0x040fe40003f24270 */
[----:B------:R-:W-:Y:S02]  /*4bc0*/  ISETP.GT.AND P2, PT, R206, R11, PT ;  /* 0x0000000bce00720c */ /* 0x000fe40003f44270 */
[----:B------:R-:W-:Y:S02]  /*4bd0*/  FSEL R90, R90, -INF , !P0 ;  /* 0xff8000005a5a7808 */ /* 0x000fe40004000000 */
[----:B------:R-:W-:-:S02]  /*4be0*/  FSEL R138, R100, -INF , !P5 ;  /* 0xff800000648a7808 */ /* 0x000fc40006800000 */
[----:B------:R-:W-:Y:S02]  /*4bf0*/  ISETP.GT.U32.AND P0, PT, R55, R190, PT ;  /* 0x000000be3700720c */ /* 0x000fe40003f04070 */
[----:B------:R-:W-:Y:S02]  /*4c00*/  ISETP.GE.AND P5, PT, R52, R207, PT ;  /* 0x000000cf3400720c */ /* 0x000fe40003fa6270 */
[----:B------:R-:W-:Y:S02]  /*4c10*/  FSEL R94, R94, -INF , !P1 ;  /* 0xff8000005e5e7808 */ /* 0x000fe40004800000 */
[----:B------:R-:W-:Y:S02]  /*4c20*/  ISETP.GE.AND P1, PT, R11, R203, PT ;  /* 0x000000cb0b00720c */ /* 0x000fe40003f26270 */
[----:B------:R-:W-:Y:S02]  /*4c30*/  FSEL R95, R95, -INF , !P2 ;  /* 0xff8000005f5f7808 */ /* 0x000fe40005000000 */
[----:B------:R-:W-:-:S02]  /*4c40*/  FSEL R132, R96, -INF , !P5 ;  /* 0xff80000060847808 */ /* 0x000fc40006800000 */
[C---:B------:R-:W-:Y:S02]  /*4c50*/  ISETP.GE.AND P5, PT, R13.reuse, R207, PT ;  /* 0x000000cf0d00720c */ /* 0x040fe40003fa6270 */
[----:B------:R-:W-:Y:S02]  /*4c60*/  ISETP.GE.AND P4, PT, R13, R203, PT ;  /* 0x000000cb0d00720c */ /* 0x000fe40003f86270 */
[----:B------:R-:W-:Y:S02]  /*4c70*/  ISETP.GE.AND P2, PT, R9, R207, PT ;  /* 0x000000cf0900720c */ /* 0x000fe40003f46270 */
[----:B------:R-:W-:Y:S02]  /*4c80*/  FSEL R118, R95, -INF , !P1 ;  /* 0xff8000005f767808 */ /* 0x000fe40004800000 */
[----:B------:R-:W-:Y:S02]  /*4c90*/  ISETP.GT.AND P1, PT, R206, R0, PT ;  /* 0x00000000ce00720c */ /* 0x000fe40003f24270 */
[----:B------:R-:W-:-:S02]  /*4ca0*/  FSEL R66, R92, -INF , !P5 ;  /* 0xff8000005c427808 */ /* 0x000fc40006800000 */
[----:B------:R-:W-:Y:S02]  /*4cb0*/  FSEL R120, R94, -INF , !P4 ;  /* 0xff8000005e787808 */ /* 0x000fe40006000000 */
[----:B------:R-:W-:Y:S02]  /*4cc0*/  FSEL R62, R88, -INF , !P2 ;  /* 0xff800000583e7808 */ /* 0x000fe40005000000 */
[----:B------:R-:W-:Y:S02]  /*4cd0*/  ISETP.GE.AND P4, PT, R9, R203, PT ;  /* 0x000000cb0900720c */ /* 0x000fe40003f86270 */
[C---:B------:R-:W-:Y:S02]  /*4ce0*/  ISETP.GE.AND P5, PT, R0.reuse, R207, PT ;  /* 0x000000cf0000720c */ /* 0x040fe40003fa6270 */
[----:B------:R-:W-:Y:S02]  /*4cf0*/  ISETP.GE.AND P2, PT, R0, R203, PT ;  /* 0x000000cb0000720c */ /* 0x000fe40003f46270 */
[----:B------:R-:W-:-:S02]  /*4d00*/  FSEL R56, R91, -INF , !P1 ;  /* 0xff8000005b387808 */ /* 0x000fc40004800000 */
[----:B------:R-:W-:Y:S02]  /*4d10*/  VIMNMX R208, PT, PT, RZ, R208, !PT ;  /* 0x000000d0ffd07248 */ /* 0x000fe40007fe0100 */
[----:B------:R-:W-:Y:S02]  /*4d20*/  VIMNMX R206, PT, PT, RZ, R206, !PT ;  /* 0x000000ceffce7248 */ /* 0x000fe40007fe0100 */
        /* <DEDUP_REMOVED lines=17> */
.L_x_1746:
[----:B------:R-:W2:Y:S01]  /*4e40*/  LD.E R22, desc[UR4][R2.64+0x170] ;  /* 0x0001700402167980 */ /* 0x000ea2000c101900 */
[----:B------:R-:W-:Y:S02]  /*4e50*/  IADD3 R15, PT, PT, R4, -0x80, RZ ;  /* 0xffffff80040f7810 */ /* 0x000fe40007ffe0ff */
[----:B------:R-:W-:Y:S01]  /*4e60*/  IABS R18, R4 ;  /* 0x0000000400127213 */ /* 0x000fe20000000000 */
[----:B------:R-:W3:Y:S01]  /*4e70*/  LD.E.64 R34, desc[UR4][R2.64+0x20] ;  /* 0x0000200402227980 */ /* 0x000ee2000c101b00 */
        /* <DEDUP_REMOVED lines=12> */
[----:B------:R-:W-:-:S02]  /*4f40*/  IMAD.HI.U32 R19, R27, R19, R26 ;  /* 0x000000131b137227 */ /* 0x000fc400078e001a */
[----:B------:R-:W2:Y:S01]  /*4f50*/  LD.E.64 R26, desc[UR4][R2.64+0x38] ;  /* 0x00003804021a7980 */ /* 0x000ea2000c101b00 */
[----:B------:R-:W-:-:S03]  /*4f60*/  ISETP.GE.AND P0, PT, R15, RZ, PT ;  /* 0x000000ff0f00720c */ /* 0x000fc60003f06270 */
        /* <DEDUP_REMOVED lines=11> */
[----:B------:R-:W-:Y:S02]  /*5020*/  ISETP.GE.U32.AND P5, PT, R18, R11, PT ;  /* 0x0000000b1200720c */ /* 0x000fe40003fa6070 */
[----:B------:R-:W-:Y:S02]  /*5030*/  LOP3.LUT R0, R4, R22, RZ, 0x3c, !PT ;  /* 0x0000001604007212 */ /* 0x000fe400078e3cff */
[----:B------:R-:W-:-:S02]  /*5040*/  ISETP.NE.AND P1, PT, R22, RZ, PT ;  /* 0x000000ff1600720c */ /* 0x000fc40003f25270 */
[----:B------:R-:W-:Y:S02]  /*5050*/  ISETP.GE.AND P2, PT, R0, RZ, PT ;  /* 0x000000ff0000720c */ /* 0x000fe40003f46270 */
[----:B------:R-:W-:-:S03]  /*5060*/  LOP3.LUT R0, RZ, R22, RZ, 0x33, !PT ;  /* 0x00000016ff007212 */ /* 0x000fc600078e33ff */
[----:B------:R-:W-:Y:S02]  /*5070*/  @P4 VIADD R13, R13, 0x1 ;  /* 0x000000010d0d4836 */ /* 0x000fe40000000000 */
[----:B------:R-:W-:Y:S02]  /*5080*/  @P5 IADD3 R19, PT, PT, R19, 0x1, RZ ;  /* 0x0000000113135810 */ /* 0x000fe40007ffe0ff */
[----:B------:R-:W-:-:S04]  /*5090*/  @!P0 IMAD.MOV R13, RZ, RZ, -R13 ;  /* 0x000000ffff0d8224 */ /* 0x000fc800078e0a0d */
        /* <DEDUP_REMOVED lines=22> */
.L_x_1747:
[----:B------:R-:W-:Y:S05]  /*5200*/  BSYNC.RECONVERGENT B0 ;  /* 0x0000000000007941 */ /* 0x000fea0003800200 */
.L_x_1745:
        /* <DEDUP_REMOVED lines=76> */
.L_x_1749:
[----:B------:R3:W-:Y:S02]  /*56d0*/  STS.128 [R201+0x8800], RZ ;  /* 0x008800ffc9007388 */ /* 0x0007e40000000c00 */
.L_x_1750:
[----:B------:R-:W-:Y:S05]  /*56e0*/  BSYNC.RECONVERGENT B0 ;  /* 0x0000000000007941 */ /* 0x000fea0003800200 */
.L_x_1748:
[----:B------:R-:W0:Y:S02]  /*56f0*/  LDGDEPBAR ;  /* 0x00000000000079af */ /* 0x000e240000000000 */
.L_x_1744:
[----:B------:R-:W-:Y:S05]  /*5700*/  BSYNC.RECONVERGENT B1 ;  /* 0x0000000000017941 */ /* 0x000fea0003800200 */
.L_x_1743:
[----:B------:R-:W4:Y:S01]  /*5710*/  LD.E R60, desc[UR4][R2.64+0xdc] ;  /* 0x0000dc04023c7980 */ /* 0x000f22000c101900 */
[----:B------:R-:W-:Y:S01]  /*5720*/  FMNMX3.FTZ R11, R21, R72, R48, !PT ;  /* 0x00000048150b7276 */ /* 0x000fe20007810030 */
[----:B------:R-:W-:Y:S01]  /*5730*/  BSSY B2, `(.L_x_1751) ;  /* 0x000066e000027945 */ /* 0x000fe20003800000 */
        /* <DEDUP_REMOVED lines=29> */
[----:B--2---:R-:W-:Y:S02]  /*5910*/  FMNMX.FTZ R22, R56, R11, !PT ;  /* 0x0000000b38167209 */ /* 0x004fe40007810000 */
[----:B------:R-:W-:Y:S02]  /*5920*/  FMNMX.FTZ R18, R58, R9, !PT ;  /* 0x000000093a127209 */ /* 0x000fe40007810000 */
[----:B------:R-:W-:Y:S01]  /*5930*/  LOP3.LUT R180, R6, 0x120, R117, 0xf8, !PT ;  /* 0x0000012006b47812 */ /* 0x000fe200078ef875 */
[----:B------:R-:W2:Y:S03]  /*5940*/  SHFL.BFLY PT, R11, R22, 0x2, 0x1f ;  /* 0x0c401f00160b7f89 */ /* 0x000ea600000e0000 */
[----:B------:R-:W-:Y:S01]  /*5950*/  LEA R180, R180, R5, 0x1 ;  /* 0x00000005b4b47211 */ /* 0x000fe200078e08ff */
[----:B------:R-:W5:Y:S03]  /*5960*/  SHFL.BFLY PT, R9, R18, 0x2, 0x1f ;  /* 0x0c401f0012097f89 */ /* 0x000f6600000e0000 */
[----:B------:R-:W-:Y:S01]  /*5970*/  LEA R5, R7, R180, 0x1 ;  /* 0x000000b407057211 */ /* 0x000fe200078e08ff */
[----:B------:R-:W-:Y:S01]  /*5980*/  LDSM.16.MT88.4 R108, [R180+0x9000] ;  /* 0x00900000b46c783b */ /* 0x000fe20000004200 */
[----:B------:R-:W-:-:S03]  /*5990*/  IADD3 R215, PT, PT, R180, 0x9000, RZ ;  /* 0x00009000b4d77810 */ /* 0x000fc60007ffe0ff */
[----:B------:R-:W-:Y:S04]  /*59a0*/  LDSM.16.MT88.4 R100, [R5+0x9000] ;  /* 0x009000000564783b */ /* 0x000fe80000004200 */
[----:B------:R-:W-:Y:S04]  /*59b0*/  LDSM.16.MT88.4 R92, [R180+0xb000] ;  /* 0x00b00000b45c783b */ /* 0x000fe80000004200 */
[----:B------:R-:W-:Y:S01]  /*59c0*/  LDSM.16.MT88.4 R84, [R5+0xb000] ;  /* 0x00b000000554783b */ /* 0x000fe20000004200 */
[----:B--2---:R-:W-:-:S03]  /*59d0*/  FMNMX.FTZ R11, R22, R11, !PT ;  /* 0x0000000b160b7209 */ /* 0x004fc60007810000 */
[----:B------:R-:W-:Y:S01]  /*59e0*/  LDSM.16.MT88.4 R76, [R180+0xd000] ;  /* 0x00d00000b44c783b */ /* 0x000fe20000004200 */
[----:B-----5:R-:W-:-:S03]  /*59f0*/  FMNMX.FTZ R9, R18, R9, !PT ;  /* 0x0000000912097209 */ /* 0x020fc60007810000 */
[----:B------:R-:W2:Y:S04]  /*5a00*/  SHFL.BFLY PT, R0, R11, 0x1, 0x1f ;  /* 0x0c201f000b007f89 */ /* 0x000ea800000e0000 */
[----:B------:R-:W5:Y:S01]  /*5a10*/  SHFL.BFLY PT, R52, R9, 0x1, 0x1f ;  /* 0x0c201f0009347f89 */ /* 0x000f6200000e0000 */
[----:B--2---:R-:W-:Y:S02]  /*5a20*/  FMNMX.FTZ R0, R11, R0, !PT ;  /* 0x000000000b007209 */ /* 0x004fe40007810000 */
[----:B-----5:R-:W-:Y:S02]  /*5a30*/  FMNMX.FTZ R52, R9, R52, !PT ;  /* 0x0000003409347209 */ /* 0x020fe40007810000 */
        /* <DEDUP_REMOVED lines=15> */
[-C--:B------:R-:W-:Y:S01]  /*5b30*/  FFMA.FTZ R39, R8, R60.reuse, -R59 ;  /* 0x0000003c08277223 */ /* 0x080fe2000001083b */
[----:B------:R-:W-:Y:S01]  /*5b40*/  MUFU.EX2 R57, R57 ;  /* 0x0000003900397308 */ /* 0x000fe20000000800 */
[----:B------:R-:W2:Y:S01]  /*5b50*/  LDSM.16.MT88.4 R8, [R5+0xd000] ;  /* 0x00d000000508783b */ /* 0x000ea20000004200 */
[-CC-:B------:R-:W-:Y:S01]  /*5b60*/  FFMA.FTZ R43, R20, R60.reuse, -R61.reuse ;  /* 0x0000003c142b7223 */ /* 0x180fe2000001083d */
[-C--:B------:R-:W-:Y:S01]  /*5b70*/  FFMA.FTZ R41, R16, R60.reuse, -R61 ;  /* 0x0000003c10297223 */ /* 0x080fe2000001083d */
[-C--:B------:R-:W-:Y:S01]  /*5b80*/  FFMA.FTZ R47, R40, R60.reuse, -R59 ;  /* 0x0000003c282f7223 */ /* 0x080fe2000001083b */
[----:B------:R-:W4:Y:S01]  /*5b90*/  LDSM.16.MT88.4 R20, [R180+0x9400] ;  /* 0x00940000b414783b */ /* 0x000f220000004200 */
[-C--:B------:R-:W-:Y:S01]  /*5ba0*/  FFMA.FTZ R40, R14, R60.reuse, -R61 ;  /* 0x0000003c0e287223 */ /* 0x080fe2000001083d */
[-C--:B------:R-:W-:Y:S01]  /*5bb0*/  FFMA.FTZ R38, R12, R60.reuse, -R59 ;  /* 0x0000003c0c267223 */ /* 0x080fe2000001083b */
[----:B------:R-:W5:Y:S01]  /*5bc0*/  MUFU.EX2 R54, R54 ;  /* 0x0000003600367308 */ /* 0x000f620000000800 */
[----:B------:R-:W3:Y:S01]  /*5bd0*/  LDSM.16.MT88.4 R16, [R5+0x9400] ;  /* 0x009400000510783b */ /* 0x000ee20000004200 */
[-C--:B------:R-:W-:Y:S01]  /*5be0*/  FFMA.FTZ R44, R24, R60.reuse, -R61 ;  /* 0x0000003c182c7223 */ /* 0x080fe2000001083d */
[-CC-:B------:R-:W-:Y:S01]  /*5bf0*/  FFMA.FTZ R35, R226, R60.reuse, -R59.reuse ;  /* 0x0000003ce2237223 */ /* 0x180fe2000001083b */
[-CC-:B------:R-:W-:Y:S01]  /*5c00*/  FFMA.FTZ R34, R224, R60.reuse, -R59.reuse ;  /* 0x0000003ce0227223 */ /* 0x180fe2000001083b */
[----:B------:R-:W3:Y:S01]  /*5c10*/  LDSM.16.MT88.4 R12, [R180+0xb400] ;  /* 0x00b40000b40c783b */ /* 0x000ee20000004200 */
[-C--:B------:R-:W-:Y:S01]  /*5c20*/  FFMA.FTZ R7, R222, R60.reuse, -R59 ;  /* 0x0000003cde077223 */ /* 0x080fe2000001083b */
[-CC-:B------:R-:W-:Y:S01]  /*5c30*/  FFMA.FTZ R37, R220, R60.reuse, -R61.reuse ;  /* 0x0000003cdc257223 */ /* 0x180fe2000001083d */
[----:B------:R-:W-:Y:S01]  /*5c40*/  MUFU.EX2 R48, R48 ;  /* 0x0000003000307308 */ /* 0x000fe20000000800 */
[----:B-1----:R-:W1:Y:S01]  /*5c50*/  LDSM.16.MT88.4 R24, [R5+0xb400] ;  /* 0x00b400000518783b */ /* 0x002e620000004200 */
[-CC-:B------:R-:W-:Y:S01]  /*5c60*/  FFMA.FTZ R36, R36, R60.reuse, -R61.reuse ;  /* 0x0000003c24247223 */ /* 0x180fe2000001083d */
[-CC-:B------:R-:W-:Y:S01]  /*5c70*/  FFMA.FTZ R33, R218, R60.reuse, -R61.reuse ;  /* 0x0000003cda217223 */ /* 0x180fe2000001083d */
[-C--:B------:R-:W-:Y:S01]  /*5c80*/  FFMA.FTZ R32, R32, R60.reuse, -R61 ;  /* 0x0000003c20207223 */ /* 0x080fe2000001083d */
[-CC-:B------:R-:W-:Y:S01]  /*5c90*/  FFMA.FTZ R6, R214, R60.reuse, -R59.reuse ;  /* 0x0000003cd6067223 */ /* 0x180fe2000001083b */
[-CC-:B------:R-:W-:Y:S01]  /*5ca0*/  FFMA.FTZ R63, R212, R60.reuse, -R59.reuse ;  /* 0x0000003cd43f7223 */ /* 0x180fe2000001083b */
[-CC-:B------:R-:W-:Y:S01]  /*5cb0*/  FFMA.FTZ R122, R122, R60.reuse, -R59.reuse ;  /* 0x0000003c7a7a7223 */ /* 0x180fe2000001083b */
[----:B------:R-:W2:Y:S01]  /*5cc0*/  MUFU.EX2 R45, R45 ;  /* 0x0000002d002d7308 */ /* 0x000ea20000000800 */
[----:B-----5:R-:W-:Y:S01]  /*5cd0*/  F2FP.F16.F32.PACK_AB R69, R54, R57 ;  /* 0x000000393645723e */ /* 0x020fe200000000ff */
[-C--:B------:R-:W-:Y:S01]  /*5ce0*/  FFMA.FTZ R65, R178, R60.reuse, -R59 ;  /* 0x0000003cb2417223 */ /* 0x080fe2000001083b */
[-CC-:B------:R-:W-:Y:S01]  /*5cf0*/  FFMA.FTZ R67, R176, R60.reuse, -R61.reuse ;  /* 0x0000003cb0437223 */ /* 0x180fe2000001083d */
[-CC-:B------:R-:W-:Y:S01]  /*5d00*/  FFMA.FTZ R128, R128, R60.reuse, -R61.reuse ;  /* 0x0000003c80807223 */ /* 0x180fe2000001083d */
[-CC-:B------:R-:W-:Y:S01]  /*5d10*/  FFMA.FTZ R117, R174, R60.reuse, -R61.reuse ;  /* 0x0000003cae757223 */ /* 0x180fe2000001083d */
[-C--:B------:R-:W-:Y:S01]  /*5d20*/  FFMA.FTZ R130, R130, R60.reuse, -R61 ;  /* 0x0000003c82827223 */ /* 0x080fe2000001083d */
[-CC-:B------:R-:W-:Y:S01]  /*5d30*/  FFMA.FTZ R134, R134, R60.reuse, -R59.reuse ;  /* 0x0000003c86867223 */ /* 0x180fe2000001083b */
[----:B------:R-:W-:Y:S01]  /*5d40*/  MUFU.EX2 R51, R51 ;  /* 0x0000003300337308 */ /* 0x000fe20000000800 */
[-CC-:B------:R-:W-:Y:S01]  /*5d50*/  FFMA.FTZ R121, R172, R60.reuse, -R59.reuse ;  /* 0x0000003cac797223 */ /* 0x180fe2000001083b */
        /* <DEDUP_REMOVED lines=8> */
[-CC-:B------:R-:W-:Y:S01]  /*5de0*/  FFMA.FTZ R158, R158, R60.reuse, -R59.reuse ;  /* 0x0000003c9e9e7223 */ /* 0x180fe2000001083b */
[-CC-:B------:R-:W-:Y:S01]  /*5df0*/  FFMA.FTZ R129, R30, R60.reuse, -R59.reuse ;  /* 0x0000003c1e817223 */ /* 0x180fe2000001083b */
[-CC-:B------:R-:W-:Y:S01]  /*5e00*/  FFMA.FTZ R166, R28, R60.reuse, -R59.reuse ;  /* 0x0000003c1ca67223 */ /* 0x180fe2000001083b */
[-C--:B------:R-:W-:Y:S01]  /*5e10*/  FFMA.FTZ R131, R164, R60.reuse, -R59 ;  /* 0x0000003ca4837223 */ /* 0x080fe2000001083b */
[----:B------:R-:W-:Y:S01]  /*5e20*/  LDSM.16.MT88.4 R28, [R5+0xc000] ;  /* 0x00c00000051c783b */ /* 0x000fe20000004200 */
        /* <DEDUP_REMOVED lines=8> */
[-C--:B------:R-:W-:Y:S01]  /*5eb0*/  FFMA.FTZ R139, R140, R60.reuse, -R59 ;  /* 0x0000003c8c8b7223 */ /* 0x080fe2000001083b */
[----:B------:R-:W2:Y:S01]  /*5ec0*/  MUFU.EX2 R46, R46 ;  /* 0x0000002e002e7308 */ /* 0x000ea20000000800 */
[----:B-----5:R-:W-:Y:S01]  /*5ed0*/  F2FP.F16.F32.PACK_AB R68, R50, R51 ;  /* 0x000000333244723e */ /* 0x020fe200000000ff */
[-CC-:B------:R-:W-:Y:S01]  /*5ee0*/  FFMA.FTZ R138, R138, R60.reuse, -R61.reuse ;  /* 0x0000003c8a8a7223 */ /* 0x180fe2000001083d */
[-CC-:B------:R-:W-:Y:S01]  /*5ef0*/  FFMA.FTZ R141, R136, R60.reuse, -R61.reuse ;  /* 0x0000003c888d7223 */ /* 0x180fe2000001083d */
[-CC-:B------:R-:W-:Y:S01]  /*5f00*/  FFMA.FTZ R132, R132, R60.reuse, -R61.reuse ;  /* 0x0000003c84847223 */ /* 0x180fe2000001083d */
[-C--:B------:R-:W-:Y:S01]  /*5f10*/  FFMA.FTZ R143, R126, R60.reuse, -R61 ;  /* 0x0000003c7e8f7223 */ /* 0x080fe2000001083d */
[----:B------:R-:W-:Y:S01]  /*5f20*/  FFMA.FTZ R124, R124, R60, -R59 ;  /* 0x0000003c7c7c7223 */ /* 0x000fe2000001083b */
[----:B------:R-:W-:Y:S01]  /*5f30*/  FADD.FTZ R57, R57, R54 ;  /* 0x0000003639397221 */ /* 0x000fe20000010000 */
[----:B------:R-:W-:Y:S01]  /*5f40*/  MUFU.EX2 R47, R47 ;  /* 0x0000002f002f7308 */ /* 0x000fe20000000800 */
[----:B------:R-:W-:Y:S01]  /*5f50*/  FADD.FTZ R50, R51, R50 ;  /* 0x0000003233327221 */ /* 0x000fe20000010000 */
[----:B------:R-:W-:Y:S01]  /*5f60*/  ISETP.GT.U32.AND P0, PT, R55, R190, PT ;  /* 0x000000be3700720c */ /* 0x000fe20003f04070 */
[----:B------:R-:W-:-:S04]  /*5f70*/  FADD.FTZ R48, R48, R57 ;  /* 0x0000003930307221 */ /* 0x000fc80000010000 */
[----:B------:R-:W-:Y:S01]  /*5f80*/  FADD.FTZ R48, R45, R48 ;  /* 0x000000302d307221 */ /* 0x000fe20000010000 */
[----:B------:R-:W-:Y:S01]  /*5f90*/  MUFU.EX2 R42, R42 ;  /* 0x0000002a002a7308 */ /* 0x000fe20000000800 */
[----:B--2---:R-:W-:Y:S01]  /*5fa0*/  F2FP.F16.F32.PACK_AB R70, R46, R49 ;  /* 0x000000312e46723e */ /* 0x004fe200000000ff */
[----:B------:R-:W-:-:S04]  /*5fb0*/  FADD.FTZ R49, R49, R50 ;  /* 0x0000003231317221 */ /* 0x000fc80000010000 */
[----:B------:R-:W-:Y:S02]  /*5fc0*/  FADD.FTZ R45, R46, R49 ;  /* 0x000000312e2d7221 */ /* 0x000fe40000010000 */
[----:B------:R-:W-:Y:S01]  /*5fd0*/  MUFU.EX2 R39, R39 ;  /* 0x0000002700277308 */ /* 0x000fe20000000800 */
[C---:B------:R-:W-:Y:S07]  /*5fe0*/  HMMA.16816.F32 R112, R68.reuse, R108, RZ ;  /* 0x0000006c4470723c */ /* 0x040fee00000018ff */
[----:B------:R-:W-:Y:S01]  /*5ff0*/  MUFU.EX2 R44, R44 ;  /* 0x0000002c002c7308 */ /* 0x000fe20000000800 */
[C---:B------:R-:W-:Y:S07]  /*6000*/  HMMA.16816.F32 R104, R68.reuse, R100, RZ ;  /* 0x000000644468723c */ /* 0x040fee00000018ff */
[----:B------:R-:W2:Y:S01]  /*6010*/  MUFU.EX2 R43, R43 ;  /* 0x0000002b002b7308 */ /* 0x000ea20000000800 */
[C---:B------:R-:W-:Y:S07]  /*6020*/  HMMA.16816.F32 R108, R68.reuse, R110, RZ ;  /* 0x0000006e446c723c */ /* 0x040fee00000018ff */
[----:B------:R-:W-:Y:S01]  /*6030*/  MUFU.EX2 R41, R41 ;  /* 0x0000002900297308 */ /* 0x000fe20000000800 */
[C---:B------:R-:W-:Y:S07]  /*6040*/  HMMA.16816.F32 R100, R68.reuse, R102, RZ ;  /* 0x000000664464723c */ /* 0x040fee00000018ff */
[----:B------:R-:W5:Y:S01]  /*6050*/  MUFU.EX2 R40, R40 ;  /* 0x0000002800287308 */ /* 0x000f620000000800 */
[C---:B------:R-:W-:Y:S07]  /*6060*/  HMMA.16816.F32 R96, R68.reuse, R92, RZ ;  /* 0x0000005c4460723c */ /* 0x040fee00000018ff */
[----:B------:R-:W4:Y:S01]  /*6070*/  MUFU.EX2 R38, R38 ;  /* 0x0000002600267308 */ /* 0x000f220000000800 */
[C---:B------:R-:W-:Y:S07]  /*6080*/  HMMA.16816.F32 R92, R68.reuse, R94, RZ ;  /* 0x0000005e445c723c */ /* 0x040fee00000018ff */
[----:B------:R-:W-:Y:S01]  /*6090*/  MUFU.EX2 R35, R35 ;  /* 0x0000002300237308 */ /* 0x000fe20000000800 */
[C---:B------:R-:W-:Y:S07]  /*60a0*/  HMMA.16816.F32 R88, R68.reuse, R84, RZ ;  /* 0x000000544458723c */ /* 0x040fee00000018ff */
[----:B------:R-:W-:Y:S01]  /*60b0*/  MUFU.EX2 R34, R34 ;  /* 0x0000002200227308 */ /* 0x000fe20000000800 */
[C---:B------:R-:W-:Y:S07]  /*60c0*/  HMMA.16816.F32 R80, R68.reuse, R76, RZ ;  /* 0x0000004c4450723c */ /* 0x040fee00000018ff */
[----:B------:R-:W-:Y:S01]  /*60d0*/  MUFU.EX2 R7, R7 ;  /* 0x0000000700077308 */ /* 0x000fe20000000800 */
[C---:B------:R-:W-:Y:S07]  /*60e0*/  HMMA.16816.F32 R84, R68.reuse, R86, RZ ;  /* 0x000000564454723c */ /* 0x040fee00000018ff */
[----:B------:R-:W-:Y:S01]  /*60f0*/  MUFU.EX2 R37, R37 ;  /* 0x0000002500257308 */ /* 0x000fe20000000800 */
[C---:B------:R-:W-:Y:S07]  /*6100*/  HMMA.16816.F32 R76, R68.reuse, R78, RZ ;  /* 0x0000004e444c723c */ /* 0x040fee00000018ff */
[----:B------:R-:W1:Y:S01]  /*6110*/  MUFU.EX2 R36, R36 ;  /* 0x0000002400247308 */ /* 0x000e620000000800 */
[----:B------:R-:W-:Y:S01]  /*6120*/  HMMA.16816.F32 R72, R68, R8, RZ ;  /* 0x000000084448723c */ /* 0x000fe200000018ff */
[----:B--2---:R-:W-:Y:S01]  /*6130*/  F2FP.F16.F32.PACK_AB R8, R43, R44 ;  /* 0x0000002c2b08723e */ /* 0x004fe200000000ff */
[----:B------:R-:W-:Y:S01]  /*6140*/  FADD.FTZ R44, R44, R45 ;  /* 0x0000002d2c2c7221 */ /* 0x000fe20000010000 */
[----:B------:R-:W-:Y:S01]  /*6150*/  F2FP.F16.F32.PACK_AB R9, R42, R47 ;  /* 0x0000002f2a09723e */ /* 0x000fe200000000ff */
[----:B------:R-:W-:-:S02]  /*6160*/  FADD.FTZ R47, R47, R48 ;  /* 0x000000302f2f7221 */ /* 0x000fc40000010000 */
[----:B------:R-:W-:Y:S01]  /*6170*/  FADD.FTZ R44, R43, R44 ;  /* 0x0000002c2b2c7221 */ /* 0x000fe20000010000 */
[----:B------:R-:W-:Y:S01]  /*6180*/  MUFU.EX2 R33, R33 ;  /* 0x0000002100217308 */ /* 0x000fe20000000800 */
[----:B------:R-:W-:Y:S01]  /*6190*/  HMMA.16816.F32 R68, R68, R10, RZ ;  /* 0x0000000a4444723c */ /* 0x000fe200000018ff */
[----:B-----5:R-:W-:Y:S01]  /*61a0*/  F2FP.F16.F32.PACK_AB R10, R40, R41 ;  /* 0x00000029280a723e */ /* 0x020fe200000000ff */
[----:B------:R-:W-:Y:S01]  /*61b0*/  FADD.FTZ R42, R42, R47 ;  /* 0x0000002f2a2a7221 */ /* 0x000fe20000010000 */
[----:B----4-:R-:W-:Y:S01]  /*61c0*/  F2FP.F16.F32.PACK_AB R11, R38, R39 ;  /* 0x00000027260b723e */ /* 0x010fe200000000ff */
[----:B------:R-:W-:Y:S02]  /*61d0*/  FADD.FTZ R41, R41, R44 ;  /* 0x0000002c29297221 */ /* 0x000fe40000010000 */
[----:B------:R-:W-:Y:S01]  /*61e0*/  FADD.FTZ R39, R39, R42 ;  /* 0x0000002a27277221 */ /* 0x000fe20000010000 */
[----:B------:R-:W2:Y:S01]  /*61f0*/  MUFU.EX2 R32, R32 ;  /* 0x0000002000207308 */ /* 0x000ea20000000800 */
[----:B------:R-:W-:-:S02]  /*6200*/  FADD.FTZ R40, R40, R41 ;  /* 0x0000002928287221 */ /* 0x000fc40000010000 */
[----:B------:R-:W-:Y:S01]  /*6210*/  HMMA.16816.F32 R112, R8, R20, R112 ;  /* 0x000000140870723c */ /* 0x000fe20000001870 */
[----:B------:R-:W-:-:S04]  /*6220*/  FADD.FTZ R38, R38, R39 ;  /* 0x0000002726267221 */ /* 0x000fc80000010000 */
[----:B------:R-:W4:Y:S03]  /*6230*/  MUFU.EX2 R6, R6 ;  /* 0x0000000600067308 */ /* 0x000f260000000800 */
[C---:B------:R-:W-:Y:S01]  /*6240*/  HMMA.16816.F32 R108, R8.reuse, R22, R108 ;  /* 0x00000016086c723c */ /* 0x040fe2000000186c */
[----:B------:R-:W5:Y:S04]  /*6250*/  LDSM.16.MT88.4 R20, [R180+0xd400] ;  /* 0x00d40000b414783b */ /* 0x000f680000004200 */
[----:B------:R-:W-:Y:S03]  /*6260*/  MUFU.EX2 R63, R63 ;  /* 0x0000003f003f7308 */ /* 0x000fe60000000800 */
[C---:B---3--:R-:W-:Y:S05]  /*6270*/  HMMA.16816.F32 R104, R8.reuse, R16, R104 ;  /* 0x000000100868723c */ /* 0x048fea0000001868 */
[----:B------:R-:W-:Y:S03]  /*6280*/  MUFU.EX2 R122, R122 ;  /* 0x0000007a007a7308 */ /* 0x000fe60000000800 */
[C---:B------:R-:W-:Y:S01]  /*6290*/  HMMA.16816.F32 R100, R8.reuse, R18, R100 ;  /* 0x000000120864723c */ /* 0x040fe20000001864 */
[----:B------:R-:W3:Y:S04]  /*62a0*/  LDSM.16.MT88.4 R16, [R5+0xd400] ;  /* 0x00d400000510783b */ /* 0x000ee80000004200 */
[----:B------:R-:W-:Y:S03]  /*62b0*/  MUFU.EX2 R65, R65 ;  /* 0x0000004100417308 */ /* 0x000fe60000000800 */
[C---:B------:R-:W-:Y:S05]  /*62c0*/  HMMA.16816.F32 R96, R8.reuse, R12, R96 ;  /* 0x0000000c0860723c */ /* 0x040fea0000001860 */
[----:B------:R-:W-:Y:S03]  /*62d0*/  MUFU.EX2 R67, R67 ;  /* 0x0000004300437308 */ /* 0x000fe60000000800 */
[C---:B------:R-:W-:Y:S01]  /*62e0*/  HMMA.16816.F32 R92, R8.reuse, R14, R92 ;  /* 0x0000000e085c723c */ /* 0x040fe2000000185c */
[----:B------:R-:W4:Y:S04]  /*62f0*/  LDSM.16.MT88.4 R12, [R180+0x9800] ;  /* 0x00980000b40c783b */ /* 0x000f280000004200 */
[----:B------:R-:W4:Y:S03]  /*6300*/  MUFU.EX2 R128, R128 ;  /* 0x0000008000807308 */ /* 0x000f260000000800 */
[C---:B-1----:R-:W-:Y:S05]  /*6310*/  HMMA.16816.F32 R88, R8.reuse, R24, R88 ;  /* 0x000000180858723c */ /* 0x042fea0000001858 */
[----:B------:R-:W-:Y:S03]  /*6320*/  MUFU.EX2 R117, R117 ;  /* 0x0000007500757308 */ /* 0x000fe60000000800 */
[C---:B------:R-:W-:Y:S01]  /*6330*/  HMMA.16816.F32 R84, R8.reuse, R26, R84 ;  /* 0x0000001a0854723c */ /* 0x040fe20000001854 */
[----:B------:R-:W1:Y:S04]  /*6340*/  LDSM.16.MT88.4 R24, [R5+0x9800] ;  /* 0x009800000518783b */ /* 0x000e680000004200 */
[----:B------:R-:W1:Y:S03]  /*6350*/  MUFU.EX2 R130, R130 ;  /* 0x0000008200827308 */ /* 0x000e660000000800 */
[C---:B-----5:R-:W-:Y:S05]  /*6360*/  HMMA.16816.F32 R80, R8.reuse, R20, R80 ;  /* 0x000000140850723c */ /* 0x060fea0000001850 */
[----:B------:R-:W5:Y:S03]  /*6370*/  MUFU.EX2 R134, R134 ;  /* 0x0000008600867308 */ /* 0x000f660000000800 */
[C---:B------:R-:W-:Y:S01]  /*6380*/  HMMA.16816.F32 R76, R8.reuse, R22, R76 ;  /* 0x00000016084c723c */ /* 0x040fe2000000184c */
[----:B------:R-:W5:Y:S04]  /*6390*/  LDSM.16.MT88.4 R20, [R180+0xb800] ;  /* 0x00b80000b414783b */ /* 0x000f680000004200 */
[----:B------:R-:W-:Y:S03]  /*63a0*/  MUFU.EX2 R121, R121 ;  /* 0x0000007900797308 */ /* 0x000fe60000000800 */
[C---:B---3--:R-:W-:Y:S05]  /*63b0*/  HMMA.16816.F32 R72, R8.reuse, R16, R72 ;  /* 0x000000100848723c */ /* 0x048fea0000001848 */
[----:B------:R-:W-:Y:S03]  /*63c0*/  MUFU.EX2 R146, R146 ;  /* 0x0000009200927308 */ /* 0x000fe60000000800 */
[----:B------:R-:W-:Y:S01]  /*63d0*/  HMMA.16816.F32 R68, R8, R18, R68 ;  /* 0x000000120844723c */ /* 0x000fe20000001844 */
[----:B------:R-:W-:Y:S01]  /*63e0*/  F2FP.F16.F32.PACK_AB R8, R36, R37 ;  /* 0x000000252408723e */ /* 0x000fe200000000ff */
[----:B------:R-:W3:Y:S01]  /*63f0*/  LDSM.16.MT88.4 R16, [R5+0xb800] ;  /* 0x00b800000510783b */ /* 0x000ee20000004200 */
[----:B------:R-:W-:Y:S01]  /*6400*/  F2FP.F16.F32.PACK_AB R9, R34, R35 ;  /* 0x000000232209723e */ /* 0x000fe200000000ff */
[----:B------:R-:W-:Y:S01]  /*6410*/  FADD.FTZ R35, R35, R38 ;  /* 0x0000002623237221 */ /* 0x000fe20000010000 */
[----:B--2---:R-:W-:Y:S01]  /*6420*/  F2FP.F16.F32.PACK_AB R10, R32, R33 ;  /* 0x00000021200a723e */ /* 0x004fe200000000ff */
[----:B------:R-:W-:Y:S01]  /*6430*/  MUFU.EX2 R123, R123 ;  /* 0x0000007b007b7308 */ /* 0x000fe20000000800 */
[----:B----4-:R-:W-:Y:S01]  /*6440*/  F2FP.F16.F32.PACK_AB R11, R6, R7 ;  /* 0x00000007060b723e */ /* 0x010fe200000000ff */
[----:B------:R-:W-:Y:S01]  /*6450*/  FADD.FTZ R37, R37, R40 ;  /* 0x0000002825257221 */ /* 0x000fe20000010000 */
[----:B------:R-:W-:-:S03]  /*6460*/  FADD.FTZ R34, R34, R35 ;  /* 0x0000002322227221 */ /* 0x000fc60000010000 */
[----:B------:R-:W-:Y:S01]  /*6470*/  FADD.FTZ R36, R36, R37 ;  /* 0x0000002524247221 */ /* 0x000fe20000010000 */
[----:B------:R-:W-:Y:S01]  /*6480*/  FADD.FTZ R7, R7, R34 ;  /* 0x0000002207077221 */ /* 0x000fe20000010000 */
[----:B------:R-:W-:Y:S01]  /*6490*/  HMMA.16816.F32 R112, R8, R12, R112 ;  /* 0x0000000c0870723c */ /* 0x000fe20000001870 */
[----:B------:R-:W-:Y:S01]  /*64a0*/  MUFU.EX2 R125, R125 ;  /* 0x0000007d007d7308 */ /* 0x000fe20000000800 */
[----:B------:R-:W-:Y:S01]  /*64b0*/  FADD.FTZ R33, R33, R36 ;  /* 0x0000002421217221 */ /* 0x000fe20000010000 */
[----:B------:R-:W-:-:S03]  /*64c0*/  FADD.FTZ R6, R6, R7 ;  /* 0x0000000706067221 */ /* 0x000fc60000010000 */
[----:B------:R-:W-:Y:S02]  /*64d0*/  FADD.FTZ R32, R32, R33 ;  /* 0x0000002120207221 */ /* 0x000fe40000010000 */
[C---:B------:R-:W-:Y:S01]  /*64e0*/  HMMA.16816.F32 R108, R8.reuse, R14, R108 ;  /* 0x0000000e086c723c */ /* 0x040fe2000000186c */
[----:B------:R-:W2:Y:S01]  /*64f0*/  LDSM.16.MT88.4 R12, [R180+0xd800] ;  /* 0x00d80000b40c783b */ /* 0x000ea20000004200 */
[----:B------:R-:W4:Y:S06]  /*6500*/  MUFU.EX2 R148, R148 ;  /* 0x0000009400947308 */ /* 0x000f2c0000000800 */
[C---:B-1----:R-:W-:Y:S02]  /*6510*/  HMMA.16816.F32 R104, R8.reuse, R24, R104 ;  /* 0x000000180868723c */ /* 0x042fe40000001868 */
[----:B------:R-:W-:Y:S06]  /*6520*/  MUFU.EX2 R127, R127 ;  /* 0x0000007f007f7308 */ /* 0x000fec0000000800 */
[C---:B------:R-:W-:Y:S01]  /*6530*/  HMMA.16816.F32 R100, R8.reuse, R26, R100 ;  /* 0x0000001a0864723c */ /* 0x040fe20000001864 */
[----:B------:R-:W1:Y:S01]  /*6540*/  LDSM.16.MT88.4 R24, [R5+0xd800] ;  /* 0x00d800000518783b */ /* 0x000e620000004200 */
[----:B------:R-:W4:Y:S06]  /*6550*/  MUFU.EX2 R152, R152 ;  /* 0x0000009800987308 */ /* 0x000f2c0000000800 */
[C---:B-----5:R-:W-:Y:S02]  /*6560*/  HMMA.16816.F32 R96, R8.reuse, R20, R96 ;  /* 0x000000140860723c */ /* 0x060fe40000001860 */
[----:B------:R-:W5:Y:S06]  /*6570*/  MUFU.EX2 R158, R158 ;  /* 0x0000009e009e7308 */ /* 0x000f6c0000000800 */
[C---:B------:R-:W-:Y:S01]  /*6580*/  HMMA.16816.F32 R92, R8.reuse, R22, R92 ;  /* 0x00000016085c723c */ /* 0x040fe2000000185c */
[----:B------:R-:W4:Y:S01]  /*6590*/  LDSM.16.MT88.4 R20, [R180+0x9c00] ;  /* 0x009c0000b414783b */ /* 0x000f220000004200 */
[----:B------:R-:W-:Y:S06]  /*65a0*/  MUFU.EX2 R129, R129 ;  /* 0x0000008100817308 */ /* 0x000fec0000000800 */
[C---:B---3--:R-:W-:Y:S02]  /*65b0*/  HMMA.16816.F32 R88, R8.reuse, R16, R88 ;  /* 0x000000100858723c */ /* 0x048fe40000001858 */
[----:B------:R-:W-:Y:S06]  /*65c0*/  MUFU.EX2 R166, R166 ;  /* 0x000000a600a67308 */ /* 0x000fec0000000800 */
[C---:B------:R-:W-:Y:S01]  /*65d0*/  HMMA.16816.F32 R84, R8.reuse, R18, R84 ;  /* 0x000000120854723c */ /* 0x040fe20000001854 */
[----:B------:R-:W3:Y:S01]  /*65e0*/  LDSM.16.MT88.4 R16, [R5+0x9c00] ;  /* 0x009c00000510783b */ /* 0x000ee20000004200 */
[----:B------:R-:W-:Y:S06]  /*65f0*/  MUFU.EX2 R131, R131 ;  /* 0x0000008300837308 */ /* 0x000fec0000000800 */
[C---:B--2---:R-:W-:Y:S02]  /*6600*/  HMMA.16816.F32 R80, R8.reuse, R12, R80 ;  /* 0x0000000c0850723c */ /* 0x044fe40000001850 */
[----:B------:R-:W-:Y:S06]  /*6610*/  MUFU.EX2 R133, R133 ;  /* 0x0000008500857308 */ /* 0x000fec0000000800 */
[C---:B------:R-:W-:Y:S01]  /*6620*/  HMMA.16816.F32 R76, R8.reuse, R14, R76 ;  /* 0x0000000e084c723c */ /* 0x040fe2000000184c */
[----:B------:R-:W2:Y:S01]  /*6630*/  LDSM.16.MT88.4 R12, [R180+0xbc00] ;  /* 0x00bc0000b40c783b */ /* 0x000ea20000004200 */
[----:B------:R-:W5:Y:S06]  /*6640*/  MUFU.EX2 R160, R160 ;  /* 0x000000a000a07308 */ /* 0x000f6c0000000800 */
[C---:B-1----:R-:W-:Y:S02]  /*6650*/  HMMA.16816.F32 R72, R8.reuse, R24, R72 ;  /* 0x000000180848723c */ /* 0x042fe40000001848 */
[----:B------:R-:W-:Y:S06]  /*6660*/  MUFU.EX2 R135, R135 ;  /* 0x0000008700877308 */ /* 0x000fec0000000800 */
[----:B------:R-:W-:Y:S01]  /*6670*/  HMMA.16816.F32 R68, R8, R26, R68 ;  /* 0x0000001a0844723c */ /* 0x000fe20000001844 */
[----:B------:R-:W-:Y:S01]  /*6680*/  F2FP.F16.F32.PACK_AB R8, R128, R67 ;  /* 0x000000438008723e */ /* 0x000fe200000000ff */
[----:B------:R-:W1:Y:S01]  /*6690*/  LDSM.16.MT88.4 R24, [R5+0xdc00] ;  /* 0x00dc00000518783b */ /* 0x000e620000004200 */
[----:B------:R-:W-:Y:S01]  /*66a0*/  F2FP.F16.F32.PACK_AB R9, R122, R63 ;  /* 0x0000003f7a09723e */ /* 0x000fe200000000ff */
[----:B------:R-:W5:Y:S01]  /*66b0*/  MUFU.EX2 R154, R154 ;  /* 0x0000009a009a7308 */ /* 0x000f620000000800 */
[----:B------:R-:W-:Y:S01]  /*66c0*/  F2FP.F16.F32.PACK_AB R10, R130, R117 ;  /* 0x00000075820a723e */ /* 0x000fe200000000ff */
[----:B------:R-:W-:Y:S01]  /*66d0*/  FADD.FTZ R63, R63, R6 ;  /* 0x000000063f3f7221 */ /* 0x000fe20000010000 */
[----:B------:R-:W-:Y:S01]  /*66e0*/  F2FP.F16.F32.PACK_AB R11, R134, R65 ;  /* 0x00000041860b723e */ /* 0x000fe200000000ff */
[----:B------:R-:W-:-:S02]  /*66f0*/  FADD.FTZ R67, R67, R32 ;  /* 0x0000002043437221 */ /* 0x000fc40000010000 */
[----:B------:R-:W-:Y:S02]  /*6700*/  FADD.FTZ R122, R122, R63 ;  /* 0x0000003f7a7a7221 */ /* 0x000fe40000010000 */
[----:B------:R-:W5:Y:S01]  /*6710*/  MUFU.EX2 R150, R150 ;  /* 0x0000009600967308 */ /* 0x000f620000000800 */
[----:B------:R-:W-:Y:S01]  /*6720*/  FADD.FTZ R128, R128, R67 ;  /* 0x0000004380807221 */ /* 0x000fe20000010000 */
[C---:B----4-:R-:W-:Y:S01]  /*6730*/  HMMA.16816.F32 R112, R8.reuse, R20, R112 ;  /* 0x000000140870723c */ /* 0x050fe20000001870 */
[----:B------:R-:W-:Y:S02]  /*6740*/  FADD.FTZ R65, R65, R122 ;  /* 0x0000007a41417221 */ /* 0x000fe40000010000 */
[----:B------:R-:W-:Y:S02]  /*6750*/  FADD.FTZ R117, R117, R128 ;  /* 0x0000008075757221 */ /* 0x000fe40000010000 */
[----:B------:R-:W-:Y:S01]  /*6760*/  FADD.FTZ R134, R134, R65 ;  /* 0x0000004186867221 */ /* 0x000fe20000010000 */
[----:B------:R-:W-:Y:S01]  /*6770*/  MUFU.EX2 R137, R137 ;  /* 0x0000008900897308 */ /* 0x000fe20000000800 */
[----:B------:R-:W-:Y:S01]  /*6780*/  FADD.FTZ R130, R130, R117 ;  /* 0x0000007582827221 */ /* 0x000fe20000010000 */
[C---:B------:R-:W-:Y:S01]  /*6790*/  HMMA.16816.F32 R108, R8.reuse, R22, R108 ;  /* 0x00000016086c723c */ /* 0x040fe2000000186c */
[----:B------:R-:W4:Y:S05]  /*67a0*/  LDSM.16.MT88.4 R20, [R5+0xbc00] ;  /* 0x00bc00000514783b */ /* 0x000f2a0000004200 */
[----:B------:R-:W-:Y:S02]  /*67b0*/  MUFU.EX2 R142, R142 ;  /* 0x0000008e008e7308 */ /* 0x000fe40000000800 */
[C---:B---3--:R-:W-:Y:S06]  /*67c0*/  HMMA.16816.F32 R104, R8.reuse, R16, R104 ;  /* 0x000000100868723c */ /* 0x048fec0000001868 */
[----:B------:R-:W-:Y:S02]  /*67d0*/  MUFU.EX2 R139, R139 ;  /* 0x0000008b008b7308 */ /* 0x000fe40000000800 */
[C---:B------:R-:W-:Y:S01]  /*67e0*/  HMMA.16816.F32 R100, R8.reuse, R18, R100 ;  /* 0x000000120864723c */ /* 0x040fe20000001864 */
[----:B------:R-:W3:Y:S05]  /*67f0*/  LDSM.16.MT88.4 R16, [R180+0xdc00] ;  /* 0x00dc0000b410783b */ /* 0x000eea0000004200 */
[----:B------:R-:W-:Y:S02]  /*6800*/  MUFU.EX2 R138, R138 ;  /* 0x0000008a008a7308 */ /* 0x000fe40000000800 */
[C---:B--2---:R-:W-:Y:S06]  /*6810*/  HMMA.16816.F32 R96, R8.reuse, R12, R96 ;  /* 0x0000000c0860723c */ /* 0x044fec0000001860 */
[----:B------:R-:W2:Y:S02]  /*6820*/  MUFU.EX2 R141, R141 ;  /* 0x0000008d008d7308 */ /* 0x000ea40000000800 */
[C---:B------:R-:W-:Y:S01]  /*6830*/  HMMA.16816.F32 R92, R8.reuse, R14, R92 ;  /* 0x0000000e085c723c */ /* 0x040fe2000000185c */
[----:B------:R-:W2:Y:S05]  /*6840*/  LDSM.16.MT88.4 R12, [R180+0xa000] ;  /* 0x00a00000b40c783b */ /* 0x000eaa0000004200 */
[----:B------:R-:W-:Y:S02]  /*6850*/  MUFU.EX2 R132, R132 ;  /* 0x0000008400847308 */ /* 0x000fe40000000800 */
[C---:B-1----:R-:W-:Y:S06]  /*6860*/  HMMA.16816.F32 R72, R8.reuse, R24, R72 ;  /* 0x000000180848723c */ /* 0x042fec0000001848 */
[----:B------:R-:W1:Y:S02]  /*6870*/  MUFU.EX2 R143, R143 ;  /* 0x0000008f008f7308 */ /* 0x000e640000000800 */
[C---:B----4-:R-:W-:Y:S06]  /*6880*/  HMMA.16816.F32 R88, R8.reuse, R20, R88 ;  /* 0x000000140858723c */ /* 0x050fec0000001858 */
[----:B------:R-:W4:Y:S02]  /*6890*/  MUFU.EX2 R124, R124 ;  /* 0x0000007c007c7308 */ /* 0x000f240000000800 */
[C---:B------:R-:W-:Y:S01]  /*68a0*/  HMMA.16816.F32 R84, R8.reuse, R22, R84 ;  /* 0x000000160854723c */ /* 0x040fe20000001854 */
[----:B------:R-:W1:Y:S07]  /*68b0*/  LDSM.16.MT88.4 R20, [R5+0xa000] ;  /* 0x00a000000514783b */ /* 0x000e6e0000004200 */
[C---:B---3--:R-:W-:Y:S08]  /*68c0*/  HMMA.16816.F32 R80, R8.reuse, R16, R80 ;  /* 0x000000100850723c */ /* 0x048ff00000001850 */
[C---:B------:R-:W-:Y:S01]  /*68d0*/  HMMA.16816.F32 R76, R8.reuse, R18, R76 ;  /* 0x00000012084c723c */ /* 0x040fe2000000184c */
[----:B------:R-:W3:Y:S07]  /*68e0*/  LDSM.16.MT88.4 R16, [R180+0xc000] ;  /* 0x00c00000b410783b */ /* 0x000eee0000004200 */
[----:B------:R-:W-:Y:S01]  /*68f0*/  HMMA.16816.F32 R68, R8, R26, R68 ;  /* 0x0000001a0844723c */ /* 0x000fe20000001844 */
[----:B------:R-:W-:Y:S01]  /*6900*/  F2FP.F16.F32.PACK_AB R8, R148, R125 ;  /* 0x0000007d9408723e */ /* 0x000fe200000000ff */
[----:B------:R-:W-:Y:S01]  /*6910*/  LDSM.16.MT88.4 R24, [R180+0xe000] ;  /* 0x00e00000b418783b */ /* 0x000fe20000004200 */
[----:B------:R-:W-:Y:S01]  /*6920*/  F2FP.F16.F32.PACK_AB R9, R146, R121 ;  /* 0x000000799209723e */ /* 0x000fe200000000ff */
[----:B------:R-:W-:Y:S01]  /*6930*/  FADD.FTZ R121, R121, R134 ;  /* 0x0000008679797221 */ /* 0x000fe20000010000 */
[----:B------:R-:W-:Y:S01]  /*6940*/  F2FP.F16.F32.PACK_AB R10, R152, R127 ;  /* 0x0000007f980a723e */ /* 0x000fe200000000ff */
[----:B------:R-:W-:Y:S01]  /*6950*/  FADD.FTZ R125, R125, R130 ;  /* 0x000000827d7d7221 */ /* 0x000fe20000010000 */
[----:B-----5:R-:W-:Y:S01]  /*6960*/  F2FP.F16.F32.PACK_AB R11, R158, R123 ;  /* 0x0000007b9e0b723e */ /* 0x020fe200000000ff */
[----:B------:R-:W-:-:S02]  /*6970*/  FADD.FTZ R146, R146, R121 ;  /* 0x0000007992927221 */ /* 0x000fc40000010000 */
[----:B------:R-:W-:Y:S02]  /*6980*/  FADD.FTZ R148, R148, R125 ;  /* 0x0000007d94947221 */ /* 0x000fe40000010000 */
[----:B------:R-:W-:Y:S02]  /*6990*/  FADD.FTZ R123, R123, R146 ;  /* 0x000000927b7b7221 */ /* 0x000fe40000010000 */
[----:B--2---:R-:W-:Y:S01]  /*69a0*/  HMMA.16816.F32 R112, R8, R12, R112 ;  /* 0x0000000c0870723c */ /* 0x004fe20000001870 */
[----:B------:R-:W-:Y:S01]  /*69b0*/  FADD.FTZ R127, R127, R148 ;  /* 0x000000947f7f7221 */ /* 0x000fe20000010000 */
[----:B------:R-:W-:-:S03]  /*69c0*/  FADD.FTZ R158, R158, R123 ;  /* 0x0000007b9e9e7221 */ /* 0x000fc60000010000 */
[----:B------:R-:W-:-:S03]  /*69d0*/  FADD.FTZ R152, R152, R127 ;  /* 0x0000007f98987221 */ /* 0x000fc60000010000 */
        /* <DEDUP_REMOVED lines=8> */
[C---:B------:R-:W-:Y:S08]  /*6a60*/  HMMA.16816.F32 R88, R8.reuse, R28, R88 ;  /* 0x0000001c0858723c */ /* 0x040ff00000001858 */
[C---:B--2---:R-:W-:Y:S08]  /*6a70*/  HMMA.16816.F32 R72, R8.reuse, R12, R72 ;  /* 0x0000000c0848723c */ /* 0x044ff00000001848 */
[C---:B------:R-:W-:Y:S01]  /*6a80*/  HMMA.16816.F32 R68, R8.reuse, R14, R68 ;  /* 0x0000000e0844723c */ /* 0x040fe20000001844 */
[----:B------:R-:W2:Y:S07]  /*6a90*/  LDSM.16.MT88.4 R12, [R180+0xc400] ;  /* 0x00c40000b40c783b */ /* 0x000eae0000004200 */
[C---:B------:R-:W-:Y:S01]  /*6aa0*/  HMMA.16816.F32 R84, R8.reuse, R30, R84 ;  /* 0x0000001e0854723c */ /* 0x040fe20000001854 */
[----:B------:R-:W-:Y:S07]  /*6ab0*/  LDSM.16.MT88.4 R28, [R180+0xe400] ;  /* 0x00e40000b41c783b */ /* 0x000fee0000004200 */
[C---:B------:R-:W-:Y:S08]  /*6ac0*/  HMMA.16816.F32 R80, R8.reuse, R24, R80 ;  /* 0x000000180850723c */ /* 0x040ff00000001850 */
[----:B------:R-:W-:Y:S01]  /*6ad0*/  HMMA.16816.F32 R76, R8, R26, R76 ;  /* 0x0000001a084c723c */ /* 0x000fe2000000184c */
[----:B------:R-:W-:Y:S01]  /*6ae0*/  F2FP.F16.F32.PACK_AB R8, R160, R133 ;  /* 0x00000085a008723e */ /* 0x000fe200000000ff */
[----:B------:R-:W5:Y:S01]  /*6af0*/  LDSM.16.MT88.4 R24, [R5+0xc400] ;  /* 0x00c400000518783b */ /* 0x000f620000004200 */
        /* <DEDUP_REMOVED lines=8> */
[----:B-1----:R-:W-:Y:S02]  /*6b80*/  HMMA.16816.F32 R112, R8, R20, R112 ;  /* 0x000000140870723c */ /* 0x002fe40000001870 */
[----:B------:R-:W-:-:S06]  /*6b90*/  FADD.FTZ R150, R150, R131 ;  /* 0x0000008396967221 */ /* 0x000fcc0000010000 */
        /* <DEDUP_REMOVED lines=8> */
[C---:B-----5:R-:W-:Y:S08]  /*6c20*/  HMMA.16816.F32 R88, R8.reuse, R24, R88 ;  /* 0x000000180858723c */ /* 0x060ff00000001858 */
[C---:B------:R-:W-:Y:S01]  /*6c30*/  HMMA.16816.F32 R84, R8.reuse, R26, R84 ;  /* 0x0000001a0854723c */ /* 0x040fe20000001854 */
[----:B------:R-:W-:Y:S07]  /*6c40*/  LDSM.16.MT88.4 R24, [R180+0xc800] ;  /* 0x00c80000b418783b */ /* 0x000fee0000004200 */
[----:B------:R-:W-:Y:S01]  /*6c50*/  HMMA.16816.F32 R80, R8, R28, R80 ;  /* 0x0000001c0850723c */ /* 0x000fe20000001850 */
[-CC-:B------:R-:W-:Y:S01]  /*6c60*/  FFMA.FTZ R28, R120, R60.reuse, -R59.reuse ;  /* 0x0000003c781c7223 */ /* 0x180fe2000001083b */
[----:B------:R-:W-:-:S05]  /*6c70*/  FFMA.FTZ R29, R118, R60, -R59 ;  /* 0x0000003c761d7223 */ /* 0x000fca000001083b */
[----:B------:R-:W-:Y:S01]  /*6c80*/  MUFU.EX2 R28, R28 ;  /* 0x0000001c001c7308 */ /* 0x000fe20000000800 */
[----:B------:R-:W-:Y:S01]  /*6c90*/  HMMA.16816.F32 R76, R8, R30, R76 ;  /* 0x0000001e084c723c */ /* 0x000fe2000000184c */
[-C--:B------:R-:W-:Y:S01]  /*6ca0*/  FFMA.FTZ R30, R58, R60.reuse, -R61 ;  /* 0x0000003c3a1e7223 */ /* 0x080fe2000001083d */
[----:B------:R-:W-:-:S05]  /*6cb0*/  FFMA.FTZ R31, R56, R60, -R59 ;  /* 0x0000003c381f7223 */ /* 0x000fca000001083b */
[----:B------:R-:W5:Y:S01]  /*6cc0*/  MUFU.EX2 R29, R29 ;  /* 0x0000001d001d7308 */ /* 0x000f620000000800 */
[C---:B-1----:R-:W-:Y:S07]  /*6cd0*/  HMMA.16816.F32 R72, R8.reuse, R20, R72 ;  /* 0x000000140848723c */ /* 0x042fee0000001848 */
[----:B------:R-:W-:Y:S01]  /*6ce0*/  MUFU.EX2 R30, R30 ;  /* 0x0000001e001e7308 */ /* 0x000fe20000000800 */
[----:B------:R-:W-:Y:S01]  /*6cf0*/  HMMA.16816.F32 R68, R8, R22, R68 ;  /* 0x000000160844723c */ /* 0x000fe20000001844 */
[----:B------:R-:W-:Y:S01]  /*6d00*/  F2FP.F16.F32.PACK_AB R8, R141, R138 ;  /* 0x0000008a8d08723e */ /* 0x000fe200000000ff */
[----:B------:R-:W1:Y:S01]  /*6d10*/  LDSM.16.MT88.4 R20, [R5+0xc800] ;  /* 0x00c800000514783b */ /* 0x000e620000004200 */
[----:B------:R-:W-:Y:S01]  /*6d20*/  F2FP.F16.F32.PACK_AB R9, R142, R137 ;  /* 0x000000898e09723e */ /* 0x000fe200000000ff */
[----:B------:R-:W-:Y:S01]  /*6d30*/  FADD.FTZ R137, R137, R150 ;  /* 0x0000009689897221 */ /* 0x000fe20000010000 */
[----:B------:R-:W-:-:S02]  /*6d40*/  F2FP.F16.F32.PACK_AB R10, R143, R132 ;  /* 0x000000848f0a723e */ /* 0x000fc400000000ff */
[----:B----4-:R-:W-:Y:S01]  /*6d50*/  F2FP.F16.F32.PACK_AB R11, R124, R139 ;  /* 0x0000008b7c0b723e */ /* 0x010fe200000000ff */
[----:B------:R-:W-:Y:S01]  /*6d60*/  MUFU.EX2 R31, R31 ;  /* 0x0000001f001f7308 */ /* 0x000fe20000000800 */
[----:B------:R-:W-:-:S04]  /*6d70*/  FADD.FTZ R142, R142, R137 ;  /* 0x000000898e8e7221 */ /* 0x000fc80000010000 */
[----:B------:R-:W-:Y:S01]  /*6d80*/  FADD.FTZ R139, R139, R142 ;  /* 0x0000008e8b8b7221 */ /* 0x000fe20000010000 */
[----:B---3--:R-:W-:Y:S03]  /*6d90*/  HMMA.16816.F32 R112, R8, R16, R112 ;  /* 0x000000100870723c */ /* 0x008fe60000001870 */
[----:B------:R-:W-:-:S05]  /*6da0*/  FADD.FTZ R139, R124, R139 ;  /* 0x0000008b7c8b7221 */ /* 0x000fca0000010000 */
        /* <DEDUP_REMOVED lines=8> */
[----:B------:R-:W-:Y:S01]  /*6e30*/  HMMA.16816.F32 R96, R8, R24, R96 ;  /* 0x000000180860723c */ /* 0x000fe20000001860 */
[-C--:B------:R-:W-:Y:S01]  /*6e40*/  FFMA.FTZ R24, R116, R60.reuse, -R59 ;  /* 0x0000003c74187223 */ /* 0x080fe2000001083b */
[----:B------:R-:W-:-:S05]  /*6e50*/  FFMA.FTZ R25, R66, R60, -R61 ;  /* 0x0000003c42197223 */ /* 0x000fca000001083d */
[----:B------:R-:W4:Y:S01]  /*6e60*/  MUFU.EX2 R24, R24 ;  /* 0x0000001800187308 */ /* 0x000f220000000800 */
[C---:B---3--:R-:W-:Y:S07]  /*6e70*/  HMMA.16816.F32 R80, R8.reuse, R16, R80 ;  /* 0x000000100850723c */ /* 0x048fee0000001850 */
[----:B------:R-:W-:Y:S01]  /*6e80*/  MUFU.EX2 R25, R25 ;  /* 0x0000001900197308 */ /* 0x000fe20000000800 */
[C---:B------:R-:W-:Y:S01]  /*6e90*/  HMMA.16816.F32 R76, R8.reuse, R18, R76 ;  /* 0x00000012084c723c */ /* 0x040fe2000000184c */
[----:B------:R-:W3:Y:S07]  /*6ea0*/  LDSM.16.MT88.4 R16, [R5+0xac00] ;  /* 0x00ac00000510783b */ /* 0x000eee0000004200 */
[C---:B--2---:R-:W-:Y:S08]  /*6eb0*/  HMMA.16816.F32 R72, R8.reuse, R12, R72 ;  /* 0x0000000c0848723c */ /* 0x044ff00000001848 */
[C---:B------:R-:W-:Y:S01]  /*6ec0*/  HMMA.16816.F32 R68, R8.reuse, R14, R68 ;  /* 0x0000000e0844723c */ /* 0x040fe20000001844 */
[----:B------:R-:W2:Y:S07]  /*6ed0*/  LDSM.16.MT88.4 R12, [R180+0xcc00] ;  /* 0x00cc0000b40c783b */ /* 0x000eae0000004200 */
[----:B------:R-:W-:Y:S01]  /*6ee0*/  HMMA.16816.F32 R92, R8, R26, R92 ;  /* 0x0000001a085c723c */ /* 0x000fe2000000185c */
[-CC-:B------:R-:W-:Y:S01]  /*6ef0*/  FFMA.FTZ R26, R64, R60.reuse, -R61.reuse ;  /* 0x0000003c401a7223 */ /* 0x180fe2000001083d */
[----:B------:R-:W-:Y:S01]  /*6f00*/  FFMA.FTZ R27, R62, R60, -R61 ;  /* 0x0000003c3e1b7223 */ /* 0x000fe2000001083d */
[----:B-----5:R-:W-:Y:S01]  /*6f10*/  F2FP.F16.F32.PACK_AB R9, R29, R28 ;  /* 0x0000001c1d09723e */ /* 0x020fe200000000ff */
[----:B------:R-:W-:Y:S01]  /*6f20*/  FADD.FTZ R28, R28, R139 ;  /* 0x0000008b1c1c7221 */ /* 0x000fe20000010000 */
[----:B----4-:R-:W-:-:S02]  /*6f30*/  F2FP.F16.F32.PACK_AB R11, R31, R24 ;  /* 0x000000181f0b723e */ /* 0x010fc400000000ff */
[----:B------:R-:W4:Y:S01]  /*6f40*/  MUFU.EX2 R26, R26 ;  /* 0x0000001a001a7308 */ /* 0x000f220000000800 */
[----:B------:R-:W-:-:S04]  /*6f50*/  FADD.FTZ R29, R29, R28 ;  /* 0x0000001c1d1d7221 */ /* 0x000fc80000010000 */
[----:B------:R-:W-:-:S03]  /*6f60*/  FADD.FTZ R24, R24, R29 ;  /* 0x0000001d18187221 */ /* 0x000fc60000010000 */
[----:B------:R-:W5:Y:S01]  /*6f70*/  MUFU.EX2 R27, R27 ;  /* 0x0000001b001b7308 */ /* 0x000f620000000800 */
[----:B------:R-:W-:Y:S01]  /*6f80*/  FADD.FTZ R218, R31, R24 ;  /* 0x000000181fda7221 */ /* 0x000fe20000010000 */
[----:B----4-:R-:W-:Y:S02]  /*6f90*/  F2FP.F16.F32.PACK_AB R8, R26, R25 ;  /* 0x000000191a08723e */ /* 0x010fe400000000ff */
[----:B-----5:R-:W-:-:S07]  /*6fa0*/  F2FP.F16.F32.PACK_AB R10, R30, R27 ;  /* 0x0000001b1e0a723e */ /* 0x020fce00000000ff */
        /* <DEDUP_REMOVED lines=8> */
[----:B------:R2:W4:Y:S07]  /*7030*/  LDSM.16.MT88.4 R12, [R5+0xec00] ;  /* 0x00ec0000050c783b */ /* 0x00052e0000004200 */
[C---:B-1----:R-:W-:Y:S08]  /*7040*/  HMMA.16816.F32 R88, R8.reuse, R20, R88 ;  /* 0x000000140858723c */ /* 0x042ff00000001858 */
[----:B------:R-:W-:Y:S01]  /*7050*/  HMMA.16816.F32 R84, R8, R22, R84 ;  /* 0x000000160854723c */ /* 0x000fe20000001854 */
[----:B--2---:R-:W-:-:S07]  /*7060*/  FADD.FTZ R5, R135, R160 ;  /* 0x000000a087057221 */ /* 0x004fce0000010000 */
[----:B---3--:R-:W-:Y:S01]  /*7070*/  HMMA.16816.F32 R80, R8, R16, R80 ;  /* 0x000000100850723c */ /* 0x008fe20000001850 */
[----:B------:R-:W-:-:S04]  /*7080*/  FADD.FTZ R5, R154, R5 ;  /* 0x000000059a057221 */ /* 0x000fc80000010000 */
[----:B------:R-:W-:-:S03]  /*7090*/  FADD.FTZ R138, R138, R5 ;  /* 0x000000058a8a7221 */ /* 0x000fc60000010000 */
[----:B------:R-:W-:Y:S01]  /*70a0*/  HMMA.16816.F32 R76, R8, R18, R76 ;  /* 0x00000012084c723c */ /* 0x000fe2000000184c */
[----:B------:R-:W-:-:S04]  /*70b0*/  FADD.FTZ R141, R141, R138 ;  /* 0x0000008a8d8d7221 */ /* 0x000fc80000010000 */
[----:B------:R-:W-:-:S03]  /*70c0*/  FADD.FTZ R6, R132, R141 ;  /* 0x0000008d84067221 */ /* 0x000fc60000010000 */
[----:B----4-:R-:W-:Y:S01]  /*70d0*/  HMMA.16816.F32 R72, R8, R12, R72 ;  /* 0x0000000c0848723c */ /* 0x010fe20000001848 */
[----:B------:R-:W-:-:S04]  /*70e0*/  FADD.FTZ R6, R143, R6 ;  /* 0x000000068f067221 */ /* 0x000fc80000010000 */
[----:B------:R-:W-:-:S03]  /*70f0*/  FADD.FTZ R25, R25, R6 ;  /* 0x0000000619197221 */ /* 0x000fc60000010000 */
[----:B------:R-:W-:Y:S01]  /*7100*/  HMMA.16816.F32 R68, R8, R14, R68 ;  /* 0x0000000e0844723c */ /* 0x000fe20000001844 */
[----:B------:R-:W-:-:S04]  /*7110*/  FADD.FTZ R26, R26, R25 ;  /* 0x000000191a1a7221 */ /* 0x000fc80000010000 */
[----:B------:R-:W-:-:S04]  /*7120*/  FADD.FTZ R27, R27, R26 ;  /* 0x0000001a1b1b7221 */ /* 0x000fc80000010000 */
[----:B------:R-:W-:Y:S01]  /*7130*/  FADD.FTZ R219, R30, R27 ;  /* 0x0000001b1edb7221 */ /* 0x000fe20000010000 */
[----:B------:R-:W-:Y:S10]  /*7140*/  @!P0 BRA `(.L_x_1752) ;  /* 0x0000004c002c8947 */ /* 0x000ff40003800000 */
[----:B------:R-:W-:-:S04]  /*7150*/  DEPBAR.LE SB0, 0x0 ;  /* 0x000080000000791a */ /* 0x000fc80000000000 */
[----:B------:R-:W-:Y:S05]  /*7160*/  WARPSYNC.ALL ;  /* 0x0000000000007948 */ /* 0x000fea0003800000 */
[----:B------:R-:W-:Y:S01]  /*7170*/  BSSY.RECONVERGENT B0, `(.L_x_1753) ;  /* 0x0000049000007945 */ /* 0x000fe20003800200 */
[----:B------:R-:W-:Y:S01]  /*7180*/  IADD3 R5, PT, PT, R53, -0x2, RZ ;  /* 0xfffffffe35057810 */ /* 0x000fe20007ffe0ff */
[----:B------:R-:W-:Y:S06]  /*7190*/  BAR.SYNC.DEFER_BLOCKING 0x0 ;  /* 0x0000000000007b1d */ /* 0x000fec0000010000 */
[----:B------:R-:W-:Y:S05]  /*71a0*/  @!P3 BRA `(.L_x_1754) ;  /* 0x0000000000f4b947 */ /* 0x000fea0003800000 */
[----:B------:R-:W2:Y:S01]  /*71b0*/  LD.E R12, desc[UR4][R2.64+0x170] ;  /* 0x00017004020c7980 */ /* 0x000ea2000c101900 */
[----:B------:R-:W-:Y:S02]  /*71c0*/  SHF.L.U32 R5, R5, 0x7, RZ ;  /* 0x0000000705057819 */ /* 0x000fe400000006ff */
        /* <DEDUP_REMOVED lines=15> */
[----:B------:R-:W-:-:S06]  /*72c0*/  IMAD.HI.U32 R11, R15, R11, R14 ;  /* 0x0000000b0f0b7227 */ /* 0x000fcc00078e000e */
[----:B------:R-:W-:-:S04]  /*72d0*/  IMAD.HI.U32 R10, R11, R6, RZ ;  /* 0x000000060b0a7227 */ /* 0x000fc800078e00ff */
[----:B------:R-:W-:-:S04]  /*72e0*/  IMAD.HI.U32 R11, R11, R8, RZ ;  /* 0x000000080b0b7227 */ /* 0x000fc800078e00ff */
[-C--:B------:R-:W-:Y:S02]  /*72f0*/  IMAD R6, R10, R7.reuse, R6 ;  /* 0x000000070a067224 */ /* 0x080fe400078e0206 */
[----:B------:R-:W-:Y:S01]  /*7300*/  IMAD R8, R11, R7, R8 ;  /* 0x000000070b087224 */ /* 0x000fe200078e0208 */
[----:B------:R-:W-:Y:S02]  /*7310*/  LOP3.LUT R7, RZ, R12, RZ, 0x33, !PT ;  /* 0x0000000cff077212 */ /* 0x000fe400078e33ff */
        /* <DEDUP_REMOVED lines=8> */
[----:B------:R-:W-:Y:S01]  /*73a0*/  ISETP.GE.AND P0, PT, R5, RZ, PT ;  /* 0x000000ff0500720c */ /* 0x000fe20003f06270 */
[----:B------:R-:W2:Y:S01]  /*73b0*/  LD.E.64 R8, desc[UR4][R2.64+0x40] ;  /* 0x0000400402087980 */ /* 0x000ea2000c101b00 */
[----:B------:R-:W-:-:S07]  /*73c0*/  ISETP.NE.AND P1, PT, R12, RZ, PT ;  /* 0x000000ff0c00720c */ /* 0x000fce0003f25270 */
[----:B------:R-:W-:Y:S02]  /*73d0*/  @P4 VIADD R10, R10, 0x1 ;  /* 0x000000010a0a4836 */ /* 0x000fe40000000000 */
[----:B------:R-:W-:Y:S02]  /*73e0*/  @P5 IADD3 R11, PT, PT, R11, 0x1, RZ ;  /* 0x000000010b0b5810 */ /* 0x000fe40007ffe0ff */
        /* <DEDUP_REMOVED lines=23> */
[----:B------:R-:W-:Y:S01]  /*7560*/  LEA.HI.X R195, R8, R195, R4, 0x1, P0 ;  /* 0x000000c308c37211 */ /* 0x000fe200000f0c04 */
[----:B------:R-:W-:Y:S05]  /*7570*/  BRA `(.L_x_1755) ;  /* 0x0000000000207947 */ /* 0x000fea0003800000 */
.L_x_1754:
[----:B------:R-:W2:Y:S01]  /*7580*/  LD.E R4, desc[UR4][R2.64+0x40] ;  /* 0x0000400402047980 */ /* 0x000ea2000c101900 */
[----:B------:R-:W-:Y:S02]  /*7590*/  UMOV UR6, URZ ;  /* 0x000000ff00067c82 */ /* 0x000fe40008000000 */
[----:B------:R-:W-:Y:S01]  /*75a0*/  IADD3 R5, P0, PT, RZ, -UR6, RZ ;  /* 0x80000006ff057c10 */ /* 0x000fe2000ff1e0ff */
[----:B--2---:R-:W-:-:S04]  /*75b0*/  IMAD.SHL.U32 R4, R4, 0x80, RZ ;  /* 0x0000008004047824 */ /* 0x004fc800078e00ff */
[----:B------:R-:W-:-:S05]  /*75c0*/  IMAD.X R4, RZ, RZ, ~R4, P0 ;  /* 0x000000ffff047224 */ /* 0x000fca00000e0e04 */
[----:B------:R-:W-:-:S04]  /*75d0*/  SHF.R.S64 R5, R5, 0x1f, R4 ;  /* 0x0000001f05057819 */ /* 0x000fc80000001004 */
[----:B------:R-:W-:-:S04]  /*75e0*/  IADD3 R194, P0, PT, R5, R194, RZ ;  /* 0x000000c205c27210 */ /* 0x000fc80007f1e0ff */
[----:B------:R-:W-:-:S09]  /*75f0*/  LEA.HI.X.SX32 R195, R4, R195, 0x1, P0 ;  /* 0x000000c304c37211 */ /* 0x000fd200000f0eff */
.L_x_1755:
[----:B------:R-:W-:Y:S05]  /*7600*/  BSYNC.RECONVERGENT B0 ;  /* 0x0000000000007941 */ /* 0x000fea0003800200 */
.L_x_1753:
[-C--:B------:R-:W-:Y:S01]  /*7610*/  ISETP.GE.AND P2, PT, R204, R199.reuse, PT ;  /* 0x000000c7cc00720c */ /* 0x080fe20003f46270 */
[----:B------:R-:W-:Y:S01]  /*7620*/  IMAD.SHL.U32 R5, R186, 0x40, RZ ;  /* 0x00000040ba057824 */ /* 0x000fe200078e00ff */
[-C--:B------:R-:W-:Y:S01]  /*7630*/  ISETP.GE.AND P1, PT, R189, R199.reuse, PT ;  /* 0x000000c7bd00720c */ /* 0x080fe20003f26270 */
[----:B------:R-:W-:Y:S01]  /*7640*/  IMAD.MOV.U32 R54, RZ, RZ, 0x20 ;  /* 0x00000020ff367424 */ /* 0x000fe200078e00ff */
[----:B------:R-:W-:Y:S01]  /*7650*/  ISETP.GE.AND P0, PT, R188, R199, PT ;  /* 0x000000c7bc00720c */ /* 0x000fe20003f06270 */
[----:B------:R-:W-:Y:S01]  /*7660*/  BSSY.RECONVERGENT B1, `(.L_x_1756) ;  /* 0x0000176000017945 */ /* 0x000fe20003800200 */
[C---:B------:R-:W-:Y:S02]  /*7670*/  IADD3 R8, P4, PT, R5.reuse, R194, RZ ;  /* 0x000000c205087210 */ /* 0x040fe40007f9e0ff */
[----:B------:R-:W-:Y:S02]  /*7680*/  SHF.L.U64.HI R4, R186, 0x6, R187 ;  /* 0x00000006ba047819 */ /* 0x000fe400000102bb */
[----:B------:R-:W-:-:S02]  /*7690*/  IADD3 R6, P5, PT, R5, R8, RZ ;  /* 0x0000000805067210 */ /* 0x000fc40007fbe0ff */
[----:B------:R-:W-:Y:S01]  /*76a0*/  SEL R54, R54, 0xffffffe0, !P6 ;  /* 0xffffffe036367807 */ /* 0x000fe20007000000 */
[----:B------:R-:W-:Y:S01]  /*76b0*/  @!PT LDS RZ, [RZ] ;  /* 0x00000000fffff984 */ /* 0x000fe20000000800 */
[----:B------:R-:W-:Y:S01]  /*76c0*/  @!PT LDS RZ, [RZ] ;  /* 0x00000000fffff984 */ /* 0x000fe20000000800 */
[----:B------:R-:W-:Y:S01]  /*76d0*/  @!PT LDS RZ, [RZ] ;  /* 0x00000000fffff984 */ /* 0x000fe20000000800 */
[----:B------:R-:W-:Y:S01]  /*76e0*/  @!P2 LDGSTS.E.BYPASS.LTC128B.128 [R201+0x9000], desc[UR4][R194.64] ;  /* 0x09000000c2c9afae */ /* 0x000fe2000b981a04 */
[C---:B------:R-:W-:Y:S01]  /*76f0*/  IMAD.X R9, R4.reuse, 0x1, R195, P4 ;  /* 0x0000000104097824 */ /* 0x040fe200020e06c3 */
[----:B------:R-:W-:Y:S02]  /*7700*/  IADD3 R10, P4, PT, R5, R6, RZ ;  /* 0x00000006050a7210 */ /* 0x000fe40007f9e0ff */
[----:B------:R-:W-:Y:S01]  /*7710*/  @P2 STS.128 [R201+0x9000], RZ ;  /* 0x009000ffc9002388 */ /* 0x000fe20000000c00 */
[----:B------:R-:W-:Y:S02]  /*7720*/  IMAD.X R7, R4, 0x1, R9, P5 ;  /* 0x0000000104077824 */ /* 0x000fe400028e0609 */
[----:B------:R-:W-:Y:S01]  /*7730*/  IMAD.IADD R55, R182, 0x1, R54 ;  /* 0x00000001b6377824 */ /* 0x000fe200078e0236 */
[----:B------:R-:W-:Y:S01]  /*7740*/  @!PT LDS RZ, [RZ] ;  /* 0x00000000fffff984 */ /* 0x000fe20000000800 */
[----:B------:R-:W-:Y:S01]  /*7750*/  @!PT LDS RZ, [RZ] ;  /* 0x00000000fffff984 */ /* 0x000fe20000000800 */
[----:B------:R-:W-:Y:S01]  /*7760*/  @!PT LDS RZ, [RZ] ;  /* 0x00000000fffff984 */ /* 0x000fe20000000800 */
[----:B------:R-:W-:Y:S01]  /*7770*/  @!P1 LDGSTS.E.BYPASS.LTC128B.128 [R201+0xb000], desc[UR4][R194.64+0x40] ;  /* 0x0b000040c2c99fae */ /* 0x000fe2000b981a04 */
[----:B------:R-:W-:-:S02]  /*7780*/  IMAD.X R11, R4, 0x1, R7, P4 ;  /* 0x00000001040b7824 */ /* 0x000fc400020e0607 */
[----:B------:R-:W-:Y:S01]  /*7790*/  IMAD.IADD R54, R181, 0x1, R54 ;  /* 0x00000001b5367824 */ /* 0x000fe200078e0236 */
        /* <DEDUP_REMOVED lines=52> */
[----:B------:R-:W3:Y:S04]  /*7ae0*/  LDSM.16.M88.4 R20, [R181+0x3000] ;  /* 0x00300000b514783b */ /* 0x000ee80000000200 */
[----:B------:R-:W4:Y:S04]  /*7af0*/  LDSM.16.M88.4 R12, [R181+0x3400] ;  /* 0x00340000b50c783b */ /* 0x000f280000000200 */
[----:B-1----:R-:W2:Y:S04]  /*7b00*/  LDSM.16.M88.4 R4, [R181+0x3800] ;  /* 0x00380000b504783b */ /* 0x002ea80000000200 */
[----:B------:R-:W-:Y:S04]  /*7b10*/  LDSM.16.M88.4 R40, [R55] ;  /* 0x000000003728783b */ /* 0x000fe80000000200 */
[----:B------:R-:W1:Y:S04]  /*7b20*/  LDSM.16.M88.4 R32, [R54+0x3000] ;  /* 0x003000003620783b */ /* 0x000e680000000200 */
[----:B------:R-:W5:Y:S04]  /*7b30*/  LDSM.16.M88.4 R28, [R54+0x3400] ;  /* 0x00340000361c783b */ /* 0x000f680000000200 */
[----:B------:R-:W5:Y:S04]  /*7b40*/  LDSM.16.M88.4 R152, [R181+0x3c00] ;  /* 0x003c0000b598783b */ /* 0x000f680000000200 */
[----:B------:R-:W5:Y:S04]  /*7b50*/  LDSM.16.M88.4 R144, [R181+0x4000] ;  /* 0x00400000b590783b */ /* 0x000f680000000200 */
[----:B------:R-:W5:Y:S04]  /*7b60*/  LDSM.16.M88.4 R136, [R181+0x4400] ;  /* 0x00440000b588783b */ /* 0x000f680000000200 */
[----:B------:R-:W5:Y:S01]  /*7b70*/  LDSM.16.M88.4 R128, [R181+0x4800] ;  /* 0x00480000b580783b */ /* 0x000f620000000200 */
[C---:B---3--:R-:W-:Y:S03]  /*7b80*/  HMMA.16816.F32 R24, R120.reuse, R20, RZ ;  /* 0x000000147818723c */ /* 0x048fe600000018ff */
[----:B------:R-:W3:Y:S04]  /*7b90*/  LDSM.16.M88.4 R56, [R181+0x4c00] ;  /* 0x004c0000b538783b */ /* 0x000ee80000000200 */
[----:B------:R-:W3:Y:S01]  /*7ba0*/  LDSM.16.M88.4 R48, [R54+0x3800] ;  /* 0x003800003630783b */ /* 0x000ee20000000200 */
[C---:B----4-:R-:W-:Y:S03]  /*7bb0*/  HMMA.16816.F32 R16, R120.reuse, R12, RZ ;  /* 0x0000000c7810723c */ /* 0x050fe600000018ff */
[----:B------:R-:W4:Y:S04]  /*7bc0*/  LDSM.16.M88.4 R44, [R54+0x3c00] ;  /* 0x003c0000362c783b */ /* 0x000f280000000200 */
[----:B------:R-:W4:Y:S01]  /*7bd0*/  LDSM.16.M88.4 R36, [R54+0x4000] ;  /* 0x004000003624783b */ /* 0x000f220000000200 */
[C---:B------:R-:W-:Y:S03]  /*7be0*/  HMMA.16816.F32 R20, R120.reuse, R22, RZ ;  /* 0x000000167814723c */ /* 0x040fe600000018ff */
[----:B------:R-:W4:Y:S04]  /*7bf0*/  LDSM.16.M88.4 R160, [R54+0x4400] ;  /* 0x0044000036a0783b */ /* 0x000f280000000200 */
[----:B------:R-:W4:Y:S01]  /*7c00*/  LDSM.16.M88.4 R64, [R54+0x4800] ;  /* 0x004800003640783b */ /* 0x000f220000000200 */
[C---:B------:R-:W-:Y:S03]  /*7c10*/  HMMA.16816.F32 R12, R120.reuse, R14, RZ ;  /* 0x0000000e780c723c */ /* 0x040fe600000018ff */
[----:B------:R-:W4:Y:S04]  /*7c20*/  LDSM.16.M88.4 R60, [R54+0x4c00] ;  /* 0x004c0000363c783b */ /* 0x000f280000000200 */
[----:B------:R-:W-:Y:S01]  /*7c30*/  LDSM.16.M88.4 R164, [R182+0x1000] ;  /* 0x00100000b6a4783b */ /* 0x000fe20000000200 */
[----:B--2---:R-:W-:Y:S03]  /*7c40*/  HMMA.16816.F32 R8, R120, R4, RZ ;  /* 0x000000047808723c */ /* 0x004fe600000018ff */
[----:B------:R-:W-:Y:S04]  /*7c50*/  LDSM.16.M88.4 R172, [R181+0x6800] ;  /* 0x00680000b5ac783b */ /* 0x000fe80000000200 */
[----:B------:R-:W-:Y:S01]  /*7c60*/  LDSM.16.M88.4 R168, [R181+0x6c00] ;  /* 0x006c0000b5a8783b */ /* 0x000fe20000000200 */
[C---:B-1----:R-:W-:Y:S03]  /*7c70*/  HMMA.16816.F32 R24, R40.reuse, R32, R24 ;  /* 0x000000202818723c */ /* 0x042fe60000001818 */
[----:B------:R-:W-:Y:S04]  /*7c80*/  LDSM.16.M88.4 R220, [R182+0x2000] ;  /* 0x00200000b6dc783b */ /* 0x000fe80000000200 */
[----:B------:R-:W-:Y:S01]  /*7c90*/  LDSM.16.M88.4 R176, [R181+0x7c00] ;  /* 0x007c0000b5b0783b */ /* 0x000fe20000000200 */
[C---:B------:R-:W-:Y:S03]  /*7ca0*/  HMMA.16816.F32 R20, R40.reuse, R34, R20 ;  /* 0x000000222814723c */ /* 0x040fe60000001814 */
[----:B------:R-:W1:Y:S04]  /*7cb0*/  LDSM.16.M88.4 R32, [R181+0x5000] ;  /* 0x00500000b520783b */ /* 0x000e680000000200 */
[----:B------:R-:W0:Y:S01]  /*7cc0*/  LDGDEPBAR ;  /* 0x00000000000079af */ /* 0x000e220000000000 */
[C---:B-----5:R-:W-:Y:S08]  /*7cd0*/  HMMA.16816.F32 R16, R40.reuse, R28, R16 ;  /* 0x0000001c2810723c */ /* 0x060ff00000001810 */
        /* <DEDUP_REMOVED lines=11> */
[C---:B---3--:R-:W-:Y:S08]  /*7d90*/  HMMA.16816.F32 R124, R120.reuse, R56, RZ ;  /* 0x00000038787c723c */ /* 0x048ff000000018ff */
[----:B------:R-:W-:Y:S01]  /*7da0*/  HMMA.16816.F32 R120, R120, R58, RZ ;  /* 0x0000003a7878723c */ /* 0x000fe200000018ff */
[----:B------:R-:W3:Y:S07]  /*7db0*/  LDSM.16.M88.4 R56, [R181+0x5800] ;  /* 0x00580000b538783b */ /* 0x000eee0000000200 */
[C---:B------:R-:W-:Y:S08]  /*7dc0*/  HMMA.16816.F32 R8, R40.reuse, R48, R8 ;  /* 0x000000302808723c */ /* 0x040ff00000001808 */
[C---:B------:R-:W-:Y:S01]  /*7dd0*/  HMMA.16816.F32 R4, R40.reuse, R50, R4 ;  /* 0x000000322804723c */ /* 0x040fe20000001804 */
[----:B------:R-:W5:Y:S07]  /*7de0*/  LDSM.16.M88.4 R48, [R181+0x5c00] ;  /* 0x005c0000b530783b */ /* 0x000f6e0000000200 */
[C---:B----4-:R-:W-:Y:S08]  /*7df0*/  HMMA.16816.F32 R156, R40.reuse, R44, R156 ;  /* 0x0000002c289c723c */ /* 0x050ff0000000189c */
        /* <DEDUP_REMOVED lines=24> */
[C---:B-----5:R-:W-:Y:S08]  /*7f80*/  HMMA.16816.F32 R156, R164.reuse, R48, R156 ;  /* 0x00000030a49c723c */ /* 0x060ff0000000189c */
[C---:B------:R-:W-:Y:S01]  /*7f90*/  HMMA.16816.F32 R152, R164.reuse, R50, R152 ;  /* 0x00000032a498723c */ /* 0x040fe20000001898 */
[----:B------:R-:W5:Y:S07]  /*7fa0*/  LDSM.16.M88.4 R48, [R54+0x6800] ;  /* 0x006800003630783b */ /* 0x000f6e0000000200 */
[C---:B----4-:R-:W-:Y:S08]  /*7fb0*/  HMMA.16816.F32 R148, R164.reuse, R44, R148 ;  /* 0x0000002ca494723c */ /* 0x050ff00000001894 */
[C---:B------:R-:W-:Y:S01]  /*7fc0*/  HMMA.16816.F32 R144, R164.reuse, R46, R144 ;  /* 0x0000002ea490723c */ /* 0x040fe20000001890 */
[----:B------:R-:W4:Y:S07]  /*7fd0*/  LDSM.16.M88.4 R44, [R54+0x6c00] ;  /* 0x006c0000362c783b */ /* 0x000f2e0000000200 */
[C---:B------:R-:W-:Y:S08]  /*7fe0*/  HMMA.16816.F32 R140, R164.reuse, R36, R140 ;  /* 0x00000024a48c723c */ /* 0x040ff0000000188c */
[----:B------:R-:W-:Y:S01]  /*7ff0*/  HMMA.16816.F32 R136, R164, R38, R136 ;  /* 0x00000026a488723c */ /* 0x000fe20000001888 */
[----:B------:R-:W4:Y:S07]  /*8000*/  LDSM.16.M88.4 R36, [R181+0x7000] ;  /* 0x00700000b524783b */ /* 0x000f2e0000000200 */
        /* <DEDUP_REMOVED lines=8> */
[----:B------:R-:W2:Y:S07]  /*8090*/  LDSM.16.M88.4 R172, [R181+0x8000] ;  /* 0x00800000b5ac783b */ /* 0x000eae0000000200 */
[C---:B------:R-:W-:Y:S08]  /*80a0*/  HMMA.16816.F32 R124, R164.reuse, R168, R124 ;  /* 0x000000a8a47c723c */ /* 0x040ff0000000187c */
[----:B------:R-:W-:Y:S01]  /*80b0*/  HMMA.16816.F32 R120, R164, R170, R120 ;  /* 0x000000aaa478723c */ /* 0x000fe20000001878 */
[----:B------:R-:W2:Y:S04]  /*80c0*/  LDSM.16.M88.4 R168, [R181+0x8400] ;  /* 0x00840000b5a8783b */ /* 0x000ea80000000200 */
[----:B------:R-:W2:Y:S03]  /*80d0*/  LDSM.16.M88.4 R164, [R181+0x8800] ;  /* 0x00880000b5a4783b */ /* 0x000ea60000000200 */
[C---:B------:R-:W-:Y:S08]  /*80e0*/  HMMA.16816.F32 R24, R40.reuse, R160, R24 ;  /* 0x000000a02818723c */ /* 0x040ff00000001818 */
[C---:B------:R-:W-:Y:S01]  /*80f0*/  HMMA.16816.F32 R20, R40.reuse, R162, R20 ;  /* 0x000000a22814723c */ /* 0x040fe20000001814 */
[----:B------:R-:W2:Y:S07]  /*8100*/  LDSM.16.M88.4 R160, [R181+0x8c00] ;  /* 0x008c0000b5a0783b */ /* 0x000eae0000000200 */
[C---:B------:R-:W-:Y:S08]  /*8110*/  HMMA.16816.F32 R16, R40.reuse, R64, R16 ;  /* 0x000000402810723c */ /* 0x040ff00000001810 */
[C---:B------:R-:W-:Y:S01]  /*8120*/  HMMA.16816.F32 R12, R40.reuse, R66, R12 ;  /* 0x00000042280c723c */ /* 0x040fe2000000180c */
[----:B------:R5:W-:Y:S07]  /*8130*/  LDSM.16.M88.4 R64, [R55+0x2000] ;  /* 0x002000003740783b */ /* 0x000bee0000000200 */
[C---:B------:R-:W-:Y:S08]  /*8140*/  HMMA.16816.F32 R148, R40.reuse, R60, R148 ;  /* 0x0000003c2894723c */ /* 0x040ff00000001894 */
[C---:B------:R-:W-:Y:S01]  /*8150*/  HMMA.16816.F32 R144, R40.reuse, R62, R144 ;  /* 0x0000003e2890723c */ /* 0x040fe20000001890 */
[----:B------:R-:W2:Y:S07]  /*8160*/  LDSM.16.M88.4 R60, [R54+0x7000] ;  /* 0x00700000363c783b */ /* 0x000eae0000000200 */
[----:B---3--:R-:W-:Y:S01]  /*8170*/  HMMA.16816.F32 R140, R40, R56, R140 ;  /* 0x00000038288c723c */ /* 0x008fe2000000188c */
[----:B-----5:R-:W-:-:S05]  /*8180*/  VIADD R55, R53, 0xfffffffe ;  /* 0xfffffffe35377836 */ /* 0x020fca0000000000 */
[----:B------:R-:W-:Y:S02]  /*8190*/  ISETP.GT.AND P5, PT, R55, R190, PT ;  /* 0x000000be3700720c */ /* 0x000fe40003fa4270 */
[C---:B------:R-:W-:Y:S01]  /*81a0*/  HMMA.16816.F32 R136, R40.reuse, R58, R136 ;  /* 0x0000003a2888723c */ /* 0x040fe20000001888 */
[----:B------:R-:W3:Y:S07]  /*81b0*/  LDSM.16.M88.4 R56, [R54+0x7400] ;  /* 0x007400003638783b */ /* 0x000eee0000000200 */
[C---:B------:R-:W-:Y:S08]  /*81c0*/  HMMA.16816.F32 R132, R40.reuse, R48, R132 ;  /* 0x000000302884723c */ /* 0x040ff00000001884 */
[C---:B------:R-:W-:Y:S01]  /*81d0*/  HMMA.16816.F32 R128, R40.reuse, R50, R128 ;  /* 0x000000322880723c */ /* 0x040fe20000001880 */
[----:B------:R-:W5:Y:S07]  /*81e0*/  LDSM.16.M88.4 R48, [R54+0x7800] ;  /* 0x007800003630783b */ /* 0x000f6e0000000200 */
[C---:B----4-:R-:W-:Y:S08]  /*81f0*/  HMMA.16816.F32 R124, R40.reuse, R44, R124 ;  /* 0x0000002c287c723c */ /* 0x050ff0000000187c */
[----:B------:R-:W-:Y:S01]  /*8200*/  HMMA.16816.F32 R120, R40, R46, R120 ;  /* 0x0000002e2878723c */ /* 0x000fe20000001878 */
[----:B------:R-:W4:Y:S04]  /*8210*/  LDSM.16.M88.4 R44, [R54+0x7c00] ;  /* 0x007c0000362c783b */ /* 0x000f280000000200 */
[----:B------:R-:W4:Y:S03]  /*8220*/  LDSM.16.M88.4 R40, [R54+0x8000] ;  /* 0x008000003628783b */ /* 0x000f260000000200 */
[C---:B------:R-:W-:Y:S08]  /*8230*/  HMMA.16816.F32 R24, R220.reuse, R36, R24 ;  /* 0x00000024dc18723c */ /* 0x040ff00000001818 */
[C---:B------:R-:W-:Y:S01]  /*8240*/  HMMA.16816.F32 R20, R220.reuse, R38, R20 ;  /* 0x00000026dc14723c */ /* 0x040fe20000001814 */
[----:B------:R-:W4:Y:S07]  /*8250*/  LDSM.16.M88.4 R36, [R54+0x8400] ;  /* 0x008400003624783b */ /* 0x000f2e0000000200 */
[C---:B-1----:R-:W-:Y:S08]  /*8260*/  HMMA.16816.F32 R16, R220.reuse, R32, R16 ;  /* 0x00000020dc10723c */ /* 0x042ff00000001810 */
[C---:B------:R-:W-:Y:S01]  /*8270*/  HMMA.16816.F32 R12, R220.reuse, R34, R12 ;  /* 0x00000022dc0c723c */ /* 0x040fe2000000180c */
[----:B------:R-:W1:Y:S07]  /*8280*/  LDSM.16.M88.4 R32, [R54+0x8800] ;  /* 0x008800003620783b */ /* 0x000e6e0000000200 */
[C---:B--2---:R-:W-:Y:S08]  /*8290*/  HMMA.16816.F32 R8, R220.reuse, R28, R8 ;  /* 0x0000001cdc08723c */ /* 0x044ff00000001808 */
[----:B------:R-:W-:Y:S01]  /*82a0*/  HMMA.16816.F32 R4, R220, R30, R4 ;  /* 0x0000001edc04723c */ /* 0x000fe20000001804 */
[----:B------:R-:W2:Y:S01]  /*82b0*/  LDSM.16.M88.4 R28, [R54+0x8c00] ;  /* 0x008c0000361c783b */ /* 0x000ea20000000200 */
[----:B------:R-:W-:-:S06]  /*82c0*/  DEPBAR.LE SB0, 0x0 ;  /* 0x000080000000791a */ /* 0x000fcc0000000000 */
[C---:B------:R-:W-:Y:S08]  /*82d0*/  HMMA.16816.F32 R156, R220.reuse, R176, R156 ;  /* 0x000000b0dc9c723c */ /* 0x040ff0000000189c */
        /* <DEDUP_REMOVED lines=8> */
[----:B------:R-:W-:Y:S08]  /*8360*/  HMMA.16816.F32 R120, R220, R162, R120 ;  /* 0x000000a2dc78723c */ /* 0x000ff00000001878 */
[C---:B------:R-:W-:Y:S08]  /*8370*/  HMMA.16816.F32 R24, R64.reuse, R60, R24 ;  /* 0x0000003c4018723c */ /* 0x040ff00000001818 */
[C---:B------:R-:W-:Y:S08]  /*8380*/  HMMA.16816.F32 R20, R64.reuse, R62, R20 ;  /* 0x0000003e4014723c */ /* 0x040ff00000001814 */
[C---:B---3--:R-:W-:Y:S08]  /*8390*/  HMMA.16816.F32 R16, R64.reuse, R56, R16 ;  /* 0x000000384010723c */ /* 0x048ff00000001810 */
[C---:B------:R-:W-:Y:S08]  /*83a0*/  HMMA.16816.F32 R12, R64.reuse, R58, R12 ;  /* 0x0000003a400c723c */ /* 0x040ff0000000180c */
[C---:B-----5:R-:W-:Y:S08]  /*83b0*/  HMMA.16816.F32 R8, R64.reuse, R48, R8 ;  /* 0x000000304008723c */ /* 0x060ff00000001808 */
[C---:B------:R-:W-:Y:S08]  /*83c0*/  HMMA.16816.F32 R4, R64.reuse, R50, R4 ;  /* 0x000000324004723c */ /* 0x040ff00000001804 */
[C---:B----4-:R-:W-:Y:S08]  /*83d0*/  HMMA.16816.F32 R156, R64.reuse, R44, R156 ;  /* 0x0000002c409c723c */ /* 0x050ff0000000189c */
[C---:B------:R-:W-:Y:S08]  /*83e0*/  HMMA.16816.F32 R152, R64.reuse, R46, R152 ;  /* 0x0000002e4098723c */ /* 0x040ff00000001898 */
[C---:B------:R-:W-:Y:S08]  /*83f0*/  HMMA.16816.F32 R148, R64.reuse, R40, R148 ;  /* 0x000000284094723c */ /* 0x040ff00000001894 */
[C---:B------:R-:W-:Y:S08]  /*8400*/  HMMA.16816.F32 R144, R64.reuse, R42, R144 ;  /* 0x0000002a4090723c */ /* 0x040ff00000001890 */
[C---:B------:R-:W-:Y:S08]  /*8410*/  HMMA.16816.F32 R140, R64.reuse, R36, R140 ;  /* 0x00000024408c723c */ /* 0x040ff0000000188c */
[C---:B------:R-:W-:Y:S08]  /*8420*/  HMMA.16816.F32 R136, R64.reuse, R38, R136 ;  /* 0x000000264088723c */ /* 0x040ff00000001888 */
[C---:B-1----:R-:W-:Y:S08]  /*8430*/  HMMA.16816.F32 R132, R64.reuse, R32, R132 ;  /* 0x000000204084723c */ /* 0x042ff00000001884 */
[C---:B------:R-:W-:Y:S08]  /*8440*/  HMMA.16816.F32 R128, R64.reuse, R34, R128 ;  /* 0x000000224080723c */ /* 0x040ff00000001880 */
[C---:B--2---:R-:W-:Y:S08]  /*8450*/  HMMA.16816.F32 R124, R64.reuse, R28, R124 ;  /* 0x0000001c407c723c */ /* 0x044ff0000000187c */
[----:B------:R-:W-:Y:S01]  /*8460*/  HMMA.16816.F32 R120, R64, R30, R120 ;  /* 0x0000001e4078723c */ /* 0x000fe20000001878 */
[----:B------:R-:W-:Y:S06]  /*8470*/  BAR.SYNC.DEFER_BLOCKING 0x0 ;  /* 0x0000000000007b1d */ /* 0x000fec0000010000 */
[----:B------:R-:W-:-:S13]  /*8480*/  @!P5 BRA `(.L_x_1757) ;  /* 0x00000008004cd947 */ /* 0x000fda0003800000 */
[----:B------:R-:W-:Y:S04]  /*8490*/  BSSY.RECONVERGENT B0, `(.L_x_1758) ;  /* 0x000004a000007945 */ /* 0x000fe80003800200 */
[----:B------:R-:W-:Y:S05]  /*84a0*/  @!P3 BRA `(.L_x_1759) ;  /* 0x000000040000b947 */ /* 0x000fea0003800000 */
[----:B------:R-:W2:Y:S01]  /*84b0*/  LD.E R36, desc[UR4][R2.64+0x170] ;  /* 0x0001700402247980 */ /* 0x000ea2000c101900 */
[----:B------:R-:W-:-:S04]  /*84c0*/  VIADD R32, R53, 0xffffffff ;  /* 0xffffffff35207836 */ /* 0x000fc80000000000 */
[----:B------:R-:W-:-:S04]  /*84d0*/  IMAD.SHL.U32 R32, R32, 0x80, RZ ;  /* 0x0000008020207824 */ /* 0x000fc800078e00ff */
[C---:B------:R-:W-:Y:S01]  /*84e0*/  VIADD R29, R32.reuse, 0xffffff80 ;  /* 0xffffff80201d7836 */ /* 0x040fe20000000000 */
[----:B------:R-:W-:-:S04]  /*84f0*/  IADD3 R32, PT, PT, R32, -0x100, RZ ;  /* 0xffffff0020207810 */ /* 0x000fc80007ffe0ff */
[----:B------:R-:W-:Y:S02]  /*8500*/  IABS R34, R29 ;  /* 0x0000001d00227213 */ /* 0x000fe40000000000 */
[-C--:B--2---:R-:W-:Y:S02]  /*8510*/  IABS R31, R36.reuse ;  /* 0x00000024001f7213 */ /* 0x084fe40000000000 */
[-C--:B------:R-:W-:Y:S02]  /*8520*/  IABS R30, R36.reuse ;  /* 0x00000024001e7213 */ /* 0x080fe40000000000 */
[----:B------:R-:W1:Y:S01]  /*8530*/  I2F.RP R33, R31 ;  /* 0x0000001f00217306 */ /* 0x000e620000209400 */
[----:B------:R-:W-:Y:S02]  /*8540*/  LOP3.LUT R29, R29, R36, RZ, 0x3c, !PT ;  /* 0x000000241d1d7212 */ /* 0x000fe400078e3cff */
[----:B------:R-:W-:-:S05]  /*8550*/  IADD3 R30, PT, PT, RZ, -R30, RZ ;  /* 0x8000001eff1e7210 */ /* 0x000fca0007ffe0ff */
[----:B-1----:R-:W1:Y:S02]  /*8560*/  MUFU.RCP R38, R33 ;  /* 0x0000002100267308 */ /* 0x002e640000001000 */
[----:B-1----:R-:W-:-:S06]  /*8570*/  VIADD R38, R38, 0xffffffe ;  /* 0x0ffffffe26267836 */ /* 0x002fcc0000000000 */
[----:B------:R-:W1:Y:S02]  /*8580*/  F2I.FTZ.U32.TRUNC.NTZ R39, R38 ;  /* 0x0000002600277305 */ /* 0x000e64000021f000 */
[----:B-1----:R-:W-:Y:S01]  /*8590*/  IADD3 R28, PT, PT, RZ, -R39, RZ ;  /* 0x80000027ff1c7210 */ /* 0x002fe20007ffe0ff */
[----:B------:R-:W-:-:S04]  /*85a0*/  IMAD.MOV.U32 R38, RZ, RZ, RZ ;  /* 0x000000ffff267224 */ /* 0x000fc800078e00ff */
[----:B------:R-:W-:Y:S01]  /*85b0*/  IMAD R35, R28, R31, RZ ;  /* 0x0000001f1c237224 */ /* 0x000fe200078e02ff */
[----:B------:R-:W-:Y:S02]  /*85c0*/  IABS R28, R32 ;  /* 0x00000020001c7213 */ /* 0x000fe40000000000 */
[----:B------:R-:W-:Y:S01]  /*85d0*/  LOP3.LUT R32, R32, R36, RZ, 0x3c, !PT ;  /* 0x0000002420207212 */ /* 0x000fe200078e3cff */
[----:B------:R-:W-:-:S06]  /*85e0*/  IMAD.HI.U32 R35, R39, R35, R38 ;  /* 0x0000002327237227 */ /* 0x000fcc00078e0026 */
[----:B------:R-:W-:-:S04]  /*85f0*/  IMAD.HI.U32 R33, R35, R34, RZ ;  /* 0x0000002223217227 */ /* 0x000fc800078e00ff */
[----:B------:R-:W-:Y:S02]  /*8600*/  IMAD R34, R33, R30, R34 ;  /* 0x0000001e21227224 */ /* 0x000fe400078e0222 */
[----:B------:R-:W-:-:S03]  /*8610*/  IMAD.HI.U32 R35, R35, R28, RZ ;  /* 0x0000001c23237227 */ /* 0x000fc600078e00ff */
[----:B------:R-:W-:Y:S01]  /*8620*/  ISETP.GT.U32.AND P3, PT, R31, R34, PT ;  /* 0x000000221f00720c */ /* 0x000fe20003f64070 */
[----:B------:R-:W-:-:S05]  /*8630*/  IMAD R28, R35, R30, R28 ;  /* 0x0000001e231c7224 */ /* 0x000fca00078e021c */
[----:B------:R-:W-:-:S07]  /*8640*/  ISETP.GT.U32.AND P4, PT, R31, R28, PT ;  /* 0x0000001c1f00720c */ /* 0x000fce0003f84070 */
[----:B------:R-:W-:Y:S01]  /*8650*/  @!P3 IADD3 R34, PT, PT, R34, -R31, RZ ;  /* 0x8000001f2222b210 */ /* 0x000fe20007ffe0ff */
[----:B------:R-:W-:-:S03]  /*8660*/  @!P3 VIADD R33, R33, 0x1 ;  /* 0x000000012121b836 */ /* 0x000fc60000000000 */
[----:B------:R-:W-:Y:S02]  /*8670*/  ISETP.GE.U32.AND P3, PT, R34, R31, PT ;  /* 0x0000001f2200720c */ /* 0x000fe40003f66070 */
[----:B------:R-:W-:Y:S02]  /*8680*/  @!P4 IMAD.IADD R28, R28, 0x1, -R31 ;  /* 0x000000011c1cc824 */ /* 0x000fe400078e0a1f */
[----:B------:R-:W-:Y:S01]  /*8690*/  @!P4 VIADD R35, R35, 0x1 ;  /* 0x000000012323c836 */ /* 0x000fe20000000000 */
[----:B------:R-:W-:-:S08]  /*86a0*/  ISETP.GE.AND P4, PT, R29, RZ, PT ;  /* 0x000000ff1d00720c */ /* 0x000fd00003f86270 */
[----:B------:R-:W-:Y:S02]  /*86b0*/  @P3 IADD3 R33, PT, PT, R33, 0x1, RZ ;  /* 0x0000000121213810 */ /* 0x000fe40007ffe0ff */
[----:B------:R-:W-:Y:S02]  /*86c0*/  ISETP.GE.U32.AND P3, PT, R28, R31, PT ;  /* 0x0000001f1c00720c */ /* 0x000fe40003f66070 */
[----:B------:R-:W-:Y:S01]  /*86d0*/  LOP3.LUT R28, RZ, R36, RZ, 0x33, !PT ;  /* 0x00000024ff1c7212 */ /* 0x000fe200078e33ff */
[----:B------:R-:W-:Y:S01]  /*86e0*/  @!P4 IMAD.MOV R33, RZ, RZ, -R33 ;  /* 0x000000ffff21c224 */ /* 0x000fe200078e0a21 */
[----:B------:R-:W-:-:S04]  /*86f0*/  ISETP.NE.AND P4, PT, R36, RZ, PT ;  /* 0x000000ff2400720c */ /* 0x000fc80003f85270 */
[----:B------:R-:W-:-:S05]  /*8700*/  SEL R31, R28, R33, !P4 ;  /* 0x000000211c1f7207 */ /* 0x000fca0006000000 */
[----:B------:R-:W-:Y:S02]  /*8710*/  @P3 IADD3 R35, PT, PT, R35, 0x1, RZ ;  /* 0x0000000123233810 */ /* 0x000fe40007ffe0ff */
[----:B------:R-:W-:Y:S01]  /*8720*/  ISETP.GE.AND P3, PT, R32, RZ, PT ;  /* 0x000000ff2000720c */ /* 0x000fe20003f66270 */
[----:B------:R-:W-:Y:S01]  /*8730*/  IMAD.WIDE R38, R31, 0x4, R210 ;  /* 0x000000041f267825 */ /* 0x000fe200078e02d2 */
[----:B------:R-:W2:Y:S11]  /*8740*/  LD.E.64 R32, desc[UR4][R2.64+0x38] ;  /* 0x0000380402207980 */ /* 0x000eb6000c101b00 */
[----:B------:R-:W-:-:S04]  /*8750*/  @!P3 IADD3 R35, PT, PT, -R35, RZ, RZ ;  /* 0x000000ff2323b210 */ /* 0x000fc80007ffe1ff */
[----:B------:R-:W-:Y:S02]  /*8760*/  SEL R30, R28, R35, !P4 ;  /* 0x000000231c1e7207 */ /* 0x000fe40006000000 */
[----:B------:R-:W3:Y:S03]  /*8770*/  LD.E R28, desc[UR4][R38.64] ;  /* 0x00000004261c7980 */ /* 0x000ee6000c101900 */
[----:B------:R-:W-:Y:S01]  /*8780*/  IMAD.WIDE R40, R30, 0x4, R210 ;  /* 0x000000041e287825 */ /* 0x000fe200078e02d2 */
[----:B------:R-:W4:Y:S04]  /*8790*/  LD.E.64 R34, desc[UR4][R2.64+0x20] ;  /* 0x0000200402227980 */ /* 0x000f28000c101b00 */
[----:B------:R-:W3:Y:S01]  /*87a0*/  LD.E R29, desc[UR4][R40.64] ;  /* 0x00000004281d7980 */ /* 0x000ee2000c101900 */
[----:B------:R-:W-:-:S04]  /*87b0*/  IMAD.IADD R31, R31, 0x1, -R30 ;  /* 0x000000011f1f7824 */ /* 0x000fc800078e0a1e */
[----:B------:R-:W-:-:S05]  /*87c0*/  IMAD R36, R36, R31, -0x80 ;  /* 0xffffff8024247424 */ /* 0x000fca00078e021f */
[----:B------:R-:W-:Y:S01]  /*87d0*/  SHF.R.S32.HI R31, RZ, 0x1f, R36 ;  /* 0x0000001fff1f7819 */ /* 0x000fe20000011424 */
[-C--:B--2---:R-:W-:Y:S02]  /*87e0*/  IMAD R30, R33, R36.reuse, RZ ;  /* 0x00000024211e7224 */ /* 0x084fe400078e02ff */
[----:B------:R-:W-:-:S04]  /*87f0*/  IMAD.WIDE.U32 R36, R32, R36, RZ ;  /* 0x0000002420247225 */ /* 0x000fc800078e00ff */
[----:B------:R-:W-:-:S04]  /*8800*/  IMAD R30, R32, R31, R30 ;  /* 0x0000001f201e7224 */ /* 0x000fc800078e021e */
[----:B------:R-:W-:Y:S01]  /*8810*/  IMAD.IADD R37, R37, 0x1, R30 ;  /* 0x0000000125257824 */ /* 0x000fe200078e021e */
[----:B---3--:R-:W-:-:S04]  /*8820*/  IADD3 R29, PT, PT, R29, -R28, RZ ;  /* 0x8000001c1d1d7210 */ /* 0x008fc80007ffe0ff */
[----:B------:R-:W-:Y:S01]  /*8830*/  SHF.R.S32.HI R28, RZ, 0x1f, R29 ;  /* 0x0000001fff1c7819 */ /* 0x000fe2000001141d */
[----:B----4-:R-:W-:Y:S02]  /*8840*/  IMAD R31, R35, R29, RZ ;  /* 0x0000001d231f7224 */ /* 0x010fe400078e02ff */
[----:B------:R-:W-:-:S04]  /*8850*/  IMAD.WIDE.U32 R32, R29, R34, R36 ;  /* 0x000000221d207225 */ /* 0x000fc800078e0024 */
[----:B------:R-:W-:Y:S01]  /*8860*/  IMAD R28, R34, R28, R31 ;  /* 0x0000001c221c7224 */ /* 0x000fe200078e021f */
[----:B------:R-:W-:-:S04]  /*8870*/  LEA R192, P3, R32, R192, 0x1 ;  /* 0x000000c020c07211 */ /* 0x000fc800078608ff */
[----:B------:R-:W-:-:S04]  /*8880*/  IADD3 R28, PT, PT, R33, R28, RZ ;  /* 0x0000001c211c7210 */ /* 0x000fc80007ffe0ff */
[----:B------:R-:W-:Y:S01]  /*8890*/  LEA.HI.X R191, R32, R191, R28, 0x1, P3 ;  /* 0x000000bf20bf7211 */ /* 0x000fe200018f0c1c */
[----:B------:R-:W-:Y:S05]  /*88a0*/  BRA `(.L_x_1760) ;  /* 0x0000000000207947 */ /* 0x000fea0003800000 */
.L_x_1759:
        /* <DEDUP_REMOVED lines=8> */
.L_x_1760:
[----:B------:R-:W-:Y:S05]  /*8930*/  BSYNC.RECONVERGENT B0 ;  /* 0x0000000000007941 */ /* 0x000fea0003800200 */
.L_x_1758:
        /* <DEDUP_REMOVED lines=11> */
[----:B------:R-:W-:-:S02]  /*89f0*/  IADD3.X R31, PT, PT, R29, R33, RZ, P4, !PT ;  /* 0x000000211d1f7210 */ /* 0x000fc400027fe4ff */
[----:B------:R-:W-:-:S04]  /*8a00*/  IADD3 R28, P3, PT, R28, R30, RZ ;  /* 0x0000001e1c1c7210 */ /* 0x000fc80007f7e0ff */
[----:B------:R-:W-:Y:S01]  /*8a10*/  IADD3.X R29, PT, PT, R29, R31, RZ, P3, !PT ;  /* 0x0000001f1d1d7210 */ /* 0x000fe20001ffe4ff */
        /* <DEDUP_REMOVED lines=58> */
.L_x_1757:
[----:B------:R-:W-:Y:S05]  /*8dc0*/  BSYNC.RECONVERGENT B1 ;  /* 0x0000000000017941 */ /* 0x000fea0003800200 */
.L_x_1756:
[----:B------:R-:W3:Y:S01]  /*8dd0*/  LD.E R54, desc[UR4][R2.64+0xdc] ;  /* 0x0000dc0402367980 */ /* 0x000ee2000c101900 */
[----:B--2---:R-:W-:-:S05]  /*8de0*/  IMAD.SHL.U32 R30, R119, 0x2, RZ ;  /* 0x00000002771e7824 */ /* 0x004fca00078e00ff */
[----:B------:R-:W-:-:S05]  /*8df0*/  LOP3.LUT R30, R30, 0x6, RZ, 0xc0, !PT ;  /* 0x000000061e1e7812 */ /* 0x000fca00078ec0ff */
[----:B------:R-:W-:-:S04]  /*8e00*/  IMAD R30, R53, 0x80, R30 ;  /* 0x00000080351e7824 */ /* 0x000fc800078e021e */
[C---:B------:R-:W-:Y:S02]  /*8e10*/  VIADD R28, R30.reuse, 0xffffff00 ;  /* 0xffffff001e1c7836 */ /* 0x040fe40000000000 */
[----:B------:R-:W-:-:S03]  /*8e20*/  VIADD R67, R30, 0xffffff01 ;  /* 0xffffff011e437836 */ /* 0x000fc60000000000 */
[----:B------:R-:W-:Y:S01]  /*8e30*/  ISETP.GE.AND P0, PT, R28, R208, PT ;  /* 0x000000d01c00720c */ /* 0x000fe20003f06270 */
[----:B------:R-:W-:Y:S01]  /*8e40*/  VIADD R66, R30, 0xffffff08 ;  /* 0xffffff081e427836 */ /* 0x000fe20000000000 */
[----:B------:R-:W-:Y:S01]  /*8e50*/  ISETP.GE.AND P1, PT, R28, R206, PT ;  /* 0x000000ce1c00720c */ /* 0x000fe20003f26270 */
[----:B------:R-:W-:Y:S01]  /*8e60*/  VIADD R65, R30, 0xffffff09 ;  /* 0xffffff091e417836 */ /* 0x000fe20000000000 */
[----:B------:R-:W-:Y:S02]  /*8e70*/  FSEL R24, R24, -INF , P0 ;  /* 0xff80000018187808 */ /* 0x000fe40000000000 */
[----:B------:R-:W-:Y:S01]  /*8e80*/  ISETP.GE.AND P0, PT, R67, R208, PT ;  /* 0x000000d04300720c */ /* 0x000fe20003f06270 */
[----:B------:R-:W-:Y:S01]  /*8e90*/  VIADD R64, R30, 0xffffff10 ;  /* 0xffffff101e407836 */ /* 0x000fe20000000000 */
[----:B------:R-:W-:Y:S01]  /*8ea0*/  FSEL R26, R26, -INF , P1 ;  /* 0xff8000001a1a7808 */ /* 0x000fe20000800000 */
[----:B------:R-:W-:Y:S01]  /*8eb0*/  VIADD R63, R30, 0xffffff11 ;  /* 0xffffff111e3f7836 */ /* 0x000fe20000000000 */
[----:B------:R-:W-:-:S02]  /*8ec0*/  FSEL R25, R25, -INF , P0 ;  /* 0xff80000019197808 */ /* 0x000fc40000000000 */
[-C--:B------:R-:W-:Y:S02]  /*8ed0*/  ISETP.GE.AND P1, PT, R66, R208.reuse, PT ;  /* 0x000000d04200720c */ /* 0x080fe40003f26270 */
[-C--:B------:R-:W-:Y:S01]  /*8ee0*/  ISETP.GE.AND P0, PT, R65, R208.reuse, PT ;  /* 0x000000d04100720c */ /* 0x080fe20003f06270 */
[----:B------:R-:W-:Y:S01]  /*8ef0*/  VIADD R42, R30, 0xffffff18 ;  /* 0xffffff181e2a7836 */ /* 0x000fe20000000000 */
[----:B------:R-:W-:Y:S01]  /*8f00*/  ISETP.GE.AND P3, PT, R28, R207, PT ;  /* 0x000000cf1c00720c */ /* 0x000fe20003f66270 */
[----:B------:R-:W-:Y:S01]  /*8f10*/  VIADD R48, R30, 0xffffff19 ;  /* 0xffffff191e307836 */ /* 0x000fe20000000000 */
[----:B------:R-:W-:Y:S02]  /*8f20*/  FSEL R20, R20, -INF , P1 ;  /* 0xff80000014147808 */ /* 0x000fe40000800000 */
[----:B------:R-:W-:Y:S02]  /*8f30*/  FSEL R21, R21, -INF , P0 ;  /* 0xff80000015157808 */ /* 0x000fe40000000000 */
[----:B------:R-:W-:-:S02]  /*8f40*/  ISETP.GE.AND P1, PT, R64, R208, PT ;  /* 0x000000d04000720c */ /* 0x000fc40003f26270 */
[-C--:B------:R-:W-:Y:S02]  /*8f50*/  ISETP.GE.AND P0, PT, R63, R208.reuse, PT ;  /* 0x000000d03f00720c */ /* 0x080fe40003f06270 */
[----:B------:R-:W-:Y:S01]  /*8f60*/  FSEL R29, R24, -INF , !P3 ;  /* 0xff800000181d7808 */ /* 0x000fe20005800000 */
[----:B------:R-:W-:Y:S01]  /*8f70*/  VIADD R58, R30, 0xffffff20 ;  /* 0xffffff201e3a7836 */ /* 0x000fe20000000000 */
[----:B------:R-:W-:Y:S01]  /*8f80*/  FSEL R24, R16, -INF , P1 ;  /* 0xff80000010187808 */ /* 0x000fe20000800000 */
[----:B------:R-:W-:Y:S01]  /*8f90*/  VIADD R56, R30, 0xffffff21 ;  /* 0xffffff211e387836 */ /* 0x000fe20000000000 */
[----:B------:R-:W-:Y:S02]  /*8fa0*/  FSEL R17, R17, -INF , P0 ;  /* 0xff80000011117808 */ /* 0x000fe40000000000 */
[-C--:B------:R-:W-:Y:S02]  /*8fb0*/  ISETP.GE.AND P1, PT, R42, R208.reuse, PT ;  /* 0x000000d02a00720c */ /* 0x080fe40003f26270 */
[----:B------:R-:W-:Y:S01]  /*8fc0*/  ISETP.GE.AND P0, PT, R48, R208, PT ;  /* 0x000000d03000720c */ /* 0x000fe20003f06270 */
[----:B------:R-:W-:Y:S01]  /*8fd0*/  VIADD R62, R30, 0xffffff28 ;  /* 0xffffff281e3e7836 */ /* 0x000fe20000000000 */
[----:B------:R-:W-:Y:S01]  /*8fe0*/  FSEL R12, R12, -INF , P1 ;  /* 0xff8000000c0c7808 */ /* 0x000fe20000800000 */
[----:B------:R-:W-:Y:S01]  /*8ff0*/  VIADD R61, R30, 0xffffff29 ;  /* 0xffffff291e3d7836 */ /* 0x000fe20000000000 */
[----:B------:R-:W-:-:S02]  /*9000*/  FSEL R13, R13, -INF , P0 ;  /* 0xff8000000d0d7808 */ /* 0x000fc40000000000 */
[-C--:B------:R-:W-:Y:S02]  /*9010*/  ISETP.GE.AND P1, PT, R58, R208.reuse, PT ;  /* 0x000000d03a00720c */ /* 0x080fe40003f26270 */
[-C--:B------:R-:W-:Y:S01]  /*9020*/  ISETP.GE.AND P0, PT, R56, R208.reuse, PT ;  /* 0x000000d03800720c */ /* 0x080fe20003f06270 */
[C---:B------:R-:W-:Y:S01]  /*9030*/  VIADD R60, R30.reuse, 0xffffff30 ;  /* 0xffffff301e3c7836 */ /* 0x040fe20000000000 */
[----:B------:R-:W-:Y:S01]  /*9040*/  ISETP.GE.AND P2, PT, R67, R207, PT ;  /* 0x000000cf4300720c */ /* 0x000fe20003f46270 */
[----:B------:R-:W-:Y:S01]  /*9050*/  VIADD R59, R30, 0xffffff31 ;  /* 0xffffff311e3b7836 */ /* 0x000fe20000000000 */
[----:B------:R-:W-:Y:S02]  /*9060*/  FSEL R8, R8, -INF , P1 ;  /* 0xff80000008087808 */ /* 0x000fe40000800000 */
[----:B------:R-:W-:Y:S02]  /*9070*/  FSEL R9, R9, -INF , P0 ;  /* 0xff80000009097808 */ /* 0x000fe40000000000 */
[----:B------:R-:W-:-:S02]  /*9080*/  ISETP.GE.AND P1, PT, R62, R208, PT ;  /* 0x000000d03e00720c */ /* 0x000fc40003f26270 */
[----:B------:R-:W-:Y:S02]  /*9090*/  ISETP.GE.AND P0, PT, R61, R208, PT ;  /* 0x000000d03d00720c */ /* 0x000fe40003f06270 */
[----:B------:R-:W-:Y:S02]  /*90a0*/  ISETP.GE.AND P4, PT, R28, R203, PT ;  /* 0x000000cb1c00720c */ /* 0x000fe40003f86270 */
[----:B------:R-:W-:Y:S01]  /*90b0*/  FSEL R28, R25, -INF , !P2 ;  /* 0xff800000191c7808 */ /* 0x000fe20005000000 */
[----:B------:R-:W-:Y:S01]  /*90c0*/  VIADD R57, R30, 0xffffff38 ;  /* 0xffffff381e397836 */ /* 0x000fe20000000000 */
[----:B------:R-:W-:Y:S01]  /*90d0*/  ISETP.GE.AND P2, PT, R64, R207, PT ;  /* 0x000000cf4000720c */ /* 0x000fe20003f46270 */
[----:B------:R-:W-:Y:S01]  /*90e0*/  VIADD R51, R30, 0xffffff39 ;  /* 0xffffff391e337836 */ /* 0x000fe20000000000 */
[----:B------:R-:W-:Y:S02]  /*90f0*/  FSEL R4, R4, -INF , P1 ;  /* 0xff80000004047808 */ /* 0x000fe40000800000 */
[----:B------:R-:W-:-:S02]  /*9100*/  FSEL R5, R5, -INF , P0 ;  /* 0xff80000005057808 */ /* 0x000fc40000000000 */
[-C--:B------:R-:W-:Y:S02]  /*9110*/  ISETP.GE.AND P1, PT, R60, R208.reuse, PT ;  /* 0x000000d03c00720c */ /* 0x080fe40003f26270 */
        /* <DEDUP_REMOVED lines=9> */
[-C--:B------:R-:W-:Y:S02]  /*91b0*/  ISETP.GE.AND P3, PT, R66, R207.reuse, PT ;  /* 0x000000cf4200720c */ /* 0x080fe40003f66270 */
[----:B------:R-:W-:Y:S01]  /*91c0*/  FSEL R40, R13, -INF , !P2 ;  /* 0xff8000000d287808 */ /* 0x000fe20005000000 */
[----:B------:R-:W-:Y:S01]  /*91d0*/  VIADD R47, R30, 0xffffff48 ;  /* 0xffffff481e2f7836 */ /* 0x000fe20000000000 */
[----:B------:R-:W-:Y:S01]  /*91e0*/  ISETP.GE.AND P2, PT, R62, R207, PT ;  /* 0x000000cf3e00720c */ /* 0x000fe20003f46270 */
[----:B------:R-:W-:Y:S01]  /*91f0*/  VIADD R46, R30, 0xffffff49 ;  /* 0xffffff491e2e7836 */ /* 0x000fe20000000000 */
[----:B------:R-:W-:-:S02]  /*9200*/  FSEL R152, R152, -INF , P1 ;  /* 0xff80000098987808 */ /* 0x000fc40000800000 */
[----:B------:R-:W-:Y:S02]  /*9210*/  FSEL R153, R153, -INF , P0 ;  /* 0xff80000099997808 */ /* 0x000fe40000000000 */
[-C--:B------:R-:W-:Y:S02]  /*9220*/  ISETP.GE.AND P1, PT, R50, R208.reuse, PT ;  /* 0x000000d03200720c */ /* 0x080fe40003f26270 */
[----:B------:R-:W-:Y:S02]  /*9230*/  ISETP.GE.AND P0, PT, R49, R208, PT ;  /* 0x000000d03100720c */ /* 0x000fe40003f06270 */
[----:B------:R-:W-:Y:S02]  /*9240*/  FSEL R26, R26, -INF , !P4 ;  /* 0xff8000001a1a7808 */ /* 0x000fe40006000000 */
[----:B------:R-:W-:Y:S02]  /*9250*/  ISETP.GE.AND P4, PT, R65, R207, PT ;  /* 0x000000cf4100720c */ /* 0x000fe40003f86270 */
[----:B------:R-:W-:-:S02]  /*9260*/  FSEL R20, R20, -INF , !P3 ;  /* 0xff80000014147808 */ /* 0x000fc40005800000 */
[-C--:B------:R-:W-:Y:S02]  /*9270*/  ISETP.GE.AND P3, PT, R63, R207.reuse, PT ;  /* 0x000000cf3f00720c */ /* 0x080fe40003f66270 */
[----:B------:R-:W-:Y:S01]  /*9280*/  FSEL R244, R4, -INF , !P2 ;  /* 0xff80000004f47808 */ /* 0x000fe20005000000 */
[C---:B------:R-:W-:Y:S01]  /*9290*/  VIADD R45, R30.reuse, 0xffffff50 ;  /* 0xffffff501e2d7836 */ /* 0x040fe20000000000 */
[----:B------:R-:W-:Y:S01]  /*92a0*/  ISETP.GE.AND P2, PT, R59, R207, PT ;  /* 0x000000cf3b00720c */ /* 0x000fe20003f46270 */
[----:B------:R-:W-:Y:S01]  /*92b0*/  VIADD R44, R30, 0xffffff51 ;  /* 0xffffff511e2c7836 */ /* 0x000fe20000000000 */
[----:B------:R-:W-:Y:S02]  /*92c0*/  FSEL R148, R148, -INF , P1 ;  /* 0xff80000094947808 */ /* 0x000fe40000800000 */
[----:B------:R-:W-:Y:S02]  /*92d0*/  FSEL R149, R149, -INF , P0 ;  /* 0xff80000095957808 */ /* 0x000fe40000000000 */
[----:B------:R-:W-:-:S02]  /*92e0*/  ISETP.GE.AND P1, PT, R47, R208, PT ;  /* 0x000000d02f00720c */ /* 0x000fc40003f26270 */
[----:B------:R-:W-:Y:S02]  /*92f0*/  ISETP.GE.AND P0, PT, R46, R208, PT ;  /* 0x000000d02e00720c */ /* 0x000fe40003f06270 */
[----:B------:R-:W-:Y:S02]  /*9300*/  FSEL R16, R21, -INF , !P4 ;  /* 0xff80000015107808 */ /* 0x000fe40006000000 */
[-C--:B------:R-:W-:Y:S02]  /*9310*/  ISETP.GE.AND P4, PT, R42, R207.reuse, PT ;  /* 0x000000cf2a00720c */ /* 0x080fe40003f86270 */
[----:B------:R-:W-:Y:S02]  /*9320*/  FSEL R34, R17, -INF , !P3 ;  /* 0xff80000011227808 */ /* 0x000fe40005800000 */
        /* <DEDUP_REMOVED lines=14> */
[----:B------:R-:W-:Y:S01]  /*9410*/  VIADD R38, R30, 0xffffff61 ;  /* 0xffffff611e267836 */ /* 0x000fe20000000000 */
[----:B------:R-:W-:Y:S02]  /*9420*/  ISETP.GE.AND P2, PT, R46, R207, PT ;  /* 0x000000cf2e00720c */ /* 0x000fe40003f46270 */
[----:B------:R-:W-:Y:S02]  /*9430*/  FSEL R140, R140, -INF , P1 ;  /* 0xff8000008c8c7808 */ /* 0x000fe40000800000 */
[----:B------:R-:W-:Y:S02]  /*9440*/  FSEL R141, R141, -INF , P0 ;  /* 0xff8000008d8d7808 */ /* 0x000fe40000000000 */
[----:B------:R-:W-:-:S02]  /*9450*/  ISETP.GE.AND P1, PT, R43, R208, PT ;  /* 0x000000d02b00720c */ /* 0x000fc40003f26270 */
[----:B------:R-:W-:Y:S02]  /*9460*/  ISETP.GE.AND P0, PT, R41, R208, PT ;  /* 0x000000d02900720c */ /* 0x000fe40003f06270 */
[----:B------:R-:W-:Y:S01]  /*9470*/  FSEL R246, R9, -INF , !P4 ;  /* 0xff80000009f67808 */ /* 0x000fe20006000000 */
[----:B------:R-:W-:Y:S01]  /*9480*/  VIADD R39, R30, 0xffffff60 ;  /* 0xffffff601e277836 */ /* 0x000fe20000000000 */
[-C--:B------:R-:W-:Y:S02]  /*9490*/  ISETP.GE.AND P4, PT, R60, R207.reuse, PT ;  /* 0x000000cf3c00720c */ /* 0x080fe40003f86270 */
[----:B------:R-:W-:Y:S02]  /*94a0*/  FSEL R238, R5, -INF , !P3 ;  /* 0xff80000005ee7808 */ /* 0x000fe40005800000 */
[----:B------:R-:W-:Y:S02]  /*94b0*/  ISETP.GE.AND P3, PT, R57, R207, PT ;  /* 0x000000cf3900720c */ /* 0x000fe40003f66270 */
[----:B------:R-:W-:-:S02]  /*94c0*/  FSEL R172, R145, -INF , !P2 ;  /* 0xff80000091ac7808 */ /* 0x000fc40005000000 */
[-C--:B------:R-:W-:Y:S02]  /*94d0*/  ISETP.GE.AND P2, PT, R43, R207.reuse, PT ;  /* 0x000000cf2b00720c */ /* 0x080fe40003f46270 */
[----:B------:R-:W-:Y:S02]  /*94e0*/  FSEL R136, R136, -INF , P1 ;  /* 0xff80000088887808 */ /* 0x000fe40000800000 */
[----:B------:R-:W-:Y:S02]  /*94f0*/  FSEL R137, R137, -INF , P0 ;  /* 0xff80000089897808 */ /* 0x000fe40000000000 */
[----:B------:R-:W-:Y:S02]  /*9500*/  ISETP.GE.AND P0, PT, R38, R208, PT ;  /* 0x000000d02600720c */ /* 0x000fe40003f06270 */
[----:B------:R-:W-:Y:S01]  /*9510*/  FSEL R234, R156, -INF , !P4 ;  /* 0xff8000009cea7808 */ /* 0x000fe20006000000 */
[C---:B------:R-:W-:Y:S01]  /*9520*/  VIADD R37, R30.reuse, 0xffffff68 ;  /* 0xffffff681e257836 */ /* 0x040fe20000000000 */
[-C--:B------:R-:W-:Y:S01]  /*9530*/  ISETP.GE.AND P4, PT, R51, R207.reuse, PT ;  /* 0x000000cf3300720c */ /* 0x080fe20003f86270 */
[----:B------:R-:W-:Y:S01]  /*9540*/  VIADD R36, R30, 0xffffff69 ;  /* 0xffffff691e247836 */ /* 0x000fe20000000000 */
[----:B------:R-:W-:Y:S01]  /*9550*/  FSEL R228, R152, -INF , !P3 ;  /* 0xff80000098e47808 */ /* 0x000fe20005800000 */
[----:B------:R-:W-:Y:S01]  /*9560*/  VIADD R35, R30, 0xffffff70 ;  /* 0xffffff701e237836 */ /* 0x000fe20000000000 */
[----:B------:R-:W-:-:S02]  /*9570*/  ISETP.GE.AND P3, PT, R49, R207, PT ;  /* 0x000000cf3100720c */ /* 0x000fc40003f66270 */
[----:B------:R-:W-:Y:S02]  /*9580*/  ISETP.GE.AND P1, PT, R39, R208, PT ;  /* 0x000000d02700720c */ /* 0x000fe40003f26270 */
[----:B------:R-:W-:Y:S02]  /*9590*/  FSEL R160, R136, -INF , !P2 ;  /* 0xff80000088a07808 */ /* 0x000fe40005000000 */
[-C--:B------:R-:W-:Y:S02]  /*95a0*/  ISETP.GE.AND P2, PT, R38, R207.reuse, PT ;  /* 0x000000cf2600720c */ /* 0x080fe40003f46270 */
[----:B------:R-:W-:Y:S02]  /*95b0*/  FSEL R133, R133, -INF , P0 ;  /* 0xff80000085857808 */ /* 0x000fe40000000000 */
[----:B------:R-:W-:Y:S01]  /*95c0*/  FSEL R170, R153, -INF , !P4 ;  /* 0xff80000099aa7808 */ /* 0x000fe20006000000 */
[----:B------:R-:W-:Y:S01]  /*95d0*/  VIADD R33, R30, 0xffffff71 ;  /* 0xffffff711e217836 */ /* 0x000fe20000000000 */
[----:B------:R-:W-:-:S02]  /*95e0*/  ISETP.GE.AND P4, PT, R47, R207, PT ;  /* 0x000000cf2f00720c */ /* 0x000fc40003f86270 */
[----:B------:R-:W-:Y:S02]  /*95f0*/  FSEL R174, R149, -INF , !P3 ;  /* 0xff80000095ae7808 */ /* 0x000fe40005800000 */
[----:B------:R-:W-:Y:S02]  /*9600*/  FSEL R132, R132, -INF , P1 ;  /* 0xff80000084847808 */ /* 0x000fe40000800000 */
[----:B------:R-:W-:Y:S02]  /*9610*/  ISETP.GE.AND P3, PT, R45, R207, PT ;  /* 0x000000cf2d00720c */ /* 0x000fe40003f66270 */
[-C--:B------:R-:W-:Y:S02]  /*9620*/  ISETP.GE.AND P1, PT, R37, R208.reuse, PT ;  /* 0x000000d02500720c */ /* 0x080fe40003f26270 */
[----:B------:R-:W-:Y:S02]  /*9630*/  ISETP.GE.AND P0, PT, R36, R208, PT ;  /* 0x000000d02400720c */ /* 0x000fe40003f06270 */
[----:B------:R-:W-:-:S02]  /*9640*/  FSEL R148, R133, -INF , !P2 ;  /* 0xff80000085947808 */ /* 0x000fc40005000000 */
[----:B------:R-:W-:Y:S01]  /*9650*/  ISETP.GE.AND P2, PT, R35, R208, PT ;  /* 0x000000d02300720c */ /* 0x000fe20003f46270 */
[----:B------:R-:W-:Y:S01]  /*9660*/  VIADD R31, R30, 0xffffff78 ;  /* 0xffffff781e1f7836 */ /* 0x000fe20000000000 */
[----:B------:R-:W-:Y:S01]  /*9670*/  FSEL R176, R144, -INF , !P4 ;  /* 0xff80000090b07808 */ /* 0x000fe20006000000 */
[----:B------:R-:W-:Y:S01]  /*9680*/  VIADD R30, R30, 0xffffff79 ;  /* 0xffffff791e1e7836 */ /* 0x000fe20000000000 */
[----:B------:R-:W-:Y:S02]  /*9690*/  ISETP.GE.AND P4, PT, R44, R207, PT ;  /* 0x000000cf2c00720c */ /* 0x000fe40003f86270 */
[----:B------:R-:W-:Y:S02]  /*96a0*/  FSEL R166, R140, -INF , !P3 ;  /* 0xff8000008ca67808 */ /* 0x000fe40005800000 */
[----:B------:R-:W-:Y:S02]  /*96b0*/  FSEL R128, R128, -INF , P1 ;  /* 0xff80000080807808 */ /* 0x000fe40000800000 */
[----:B------:R-:W-:-:S02]  /*96c0*/  FSEL R129, R129, -INF , P0 ;  /* 0xff80000081817808 */ /* 0x000fc40000000000 */
[-C--:B------:R-:W-:Y:S02]  /*96d0*/  ISETP.GE.AND P3, PT, R41, R207.reuse, PT ;  /* 0x000000cf2900720c */ /* 0x080fe40003f66270 */
[-C--:B------:R-:W-:Y:S02]  /*96e0*/  ISETP.GE.AND P1, PT, R35, R207.reuse, PT ;  /* 0x000000cf2300720c */ /* 0x080fe40003f26270 */
[----:B------:R-:W-:Y:S02]  /*96f0*/  ISETP.GE.AND P0, PT, R33, R208, PT ;  /* 0x000000d02100720c */ /* 0x000fe40003f06270 */
[----:B------:R-:W-:Y:S02]  /*9700*/  FSEL R117, R124, -INF , P2 ;  /* 0xff8000007c757808 */ /* 0x000fe40001000000 */
[----:B------:R-:W-:Y:S02]  /*9710*/  FSEL R162, R141, -INF , !P4 ;  /* 0xff8000008da27808 */ /* 0x000fe40006000000 */
[----:B------:R-:W-:-:S02]  /*9720*/  ISETP.GE.AND P4, PT, R39, R207, PT ;  /* 0x000000cf2700720c */ /* 0x000fc40003f86270 */
[----:B------:R-:W-:Y:S02]  /*9730*/  FSEL R156, R137, -INF , !P3 ;  /* 0xff800000899c7808 */ /* 0x000fe40005800000 */
[----:B------:R-:W-:Y:S02]  /*9740*/  FSEL R116, R125, -INF , P0 ;  /* 0xff8000007d747808 */ /* 0x000fe40000000000 */
[----:B------:R-:W-:Y:S02]  /*9750*/  FSEL R117, R117, -INF , !P1 ;  /* 0xff80000075757808 */ /* 0x000fe40004800000 */
[----:B------:R-:W-:Y:S02]  /*9760*/  ISETP.GE.AND P3, PT, R37, R207, PT ;  /* 0x000000cf2500720c */ /* 0x000fe40003f66270 */
[----:B------:R-:W-:Y:S02]  /*9770*/  ISETP.GE.AND P1, PT, R30, R208, PT ;  /* 0x000000d01e00720c */ /* 0x000fe40003f26270 */
[----:B------:R-:W-:-:S02]  /*9780*/  ISETP.GE.AND P0, PT, R67, R206, PT ;  /* 0x000000ce4300720c */ /* 0x000fc40003f06270 */
[----:B------:R-:W-:Y:S02]  /*9790*/  FSEL R152, R132, -INF , !P4 ;  /* 0xff80000084987808 */ /* 0x000fe40006000000 */
[-C--:B------:R-:W-:Y:S02]  /*97a0*/  ISETP.GE.AND P4, PT, R36, R207.reuse, PT ;  /* 0x000000cf2400720c */ /* 0x080fe40003f86270 */
[----:B------:R-:W-:Y:S02]  /*97b0*/  FSEL R144, R128, -INF , !P3 ;  /* 0xff80000080907808 */ /* 0x000fe40005800000 */
[----:B------:R-:W-:Y:S02]  /*97c0*/  FSEL R118, R121, -INF , P1 ;  /* 0xff80000079767808 */ /* 0x000fe40000800000 */
[----:B------:R-:W-:Y:S02]  /*97d0*/  FSEL R5, R27, -INF , P0 ;  /* 0xff8000001b057808 */ /* 0x000fe40000000000 */
[----:B------:R-:W-:-:S02]  /*97e0*/  ISETP.GE.AND P3, PT, R33, R207, PT ;  /* 0x000000cf2100720c */ /* 0x000fc40003f66270 */
[----:B------:R-:W-:Y:S02]  /*97f0*/  ISETP.GE.AND P2, PT, R31, R208, PT ;  /* 0x000000d01f00720c */ /* 0x000fe40003f46270 */
[-C--:B------:R-:W-:Y:S02]  /*9800*/  ISETP.GE.AND P1, PT, R66, R206.reuse, PT ;  /* 0x000000ce4200720c */ /* 0x080fe40003f26270 */
[----:B------:R-:W-:Y:S02]  /*9810*/  ISETP.GE.AND P0, PT, R65, R206, PT ;  /* 0x000000ce4100720c */ /* 0x000fe40003f06270 */
[----:B------:R-:W-:Y:S02]  /*9820*/  FSEL R140, R129, -INF , !P4 ;  /* 0xff800000818c7808 */ /* 0x000fe40006000000 */
[----:B------:R-:W-:Y:S02]  /*9830*/  ISETP.GE.AND P4, PT, R31, R207, PT ;  /* 0x000000cf1f00720c */ /* 0x000fe40003f86270 */
[----:B------:R-:W-:-:S02]  /*9840*/  FSEL R120, R120, -INF , P2 ;  /* 0xff80000078787808 */ /* 0x000fc40001000000 */
[----:B------:R-:W-:Y:S02]  /*9850*/  FSEL R116, R116, -INF , !P3 ;  /* 0xff80000074747808 */ /* 0x000fe40005800000 */
[----:B------:R-:W-:Y:S02]  /*9860*/  FSEL R8, R22, -INF , P1 ;  /* 0xff80000016087808 */ /* 0x000fe40000800000 */
[----:B------:R-:W-:Y:S02]  /*9870*/  FSEL R4, R23, -INF , P0 ;  /* 0xff80000017047808 */ /* 0x000fe40000000000 */
[----:B------:R-:W-:Y:S02]  /*9880*/  ISETP.GE.AND P3, PT, R30, R207, PT ;  /* 0x000000cf1e00720c */ /* 0x000fe40003f66270 */
[-C--:B------:R-:W-:Y:S02]  /*9890*/  ISETP.GE.AND P1, PT, R64, R206.reuse, PT ;  /* 0x000000ce4000720c */ /* 0x080fe40003f26270 */
[----:B------:R-:W-:-:S02]  /*98a0*/  ISETP.GE.AND P0, PT, R63, R206, PT ;  /* 0x000000ce3f00720c */ /* 0x000fc40003f06270 */
[-C--:B------:R-:W-:Y:S02]  /*98b0*/  ISETP.GE.AND P2, PT, R67, R203.reuse, PT ;  /* 0x000000cb4300720c */ /* 0x080fe40003f46270 */
[----:B------:R-:W-:Y:S02]  /*98c0*/  FSEL R121, R120, -INF , !P4 ;  /* 0xff80000078797808 */ /* 0x000fe40006000000 */
[----:B------:R-:W-:Y:S02]  /*98d0*/  ISETP.GE.AND P4, PT, R66, R203, PT ;  /* 0x000000cb4200720c */ /* 0x000fe40003f86270 */
[----:B------:R-:W-:Y:S02]  /*98e0*/  FSEL R118, R118, -INF , !P3 ;  /* 0xff80000076767808 */ /* 0x000fe40005800000 */
[----:B------:R-:W-:Y:S02]  /*98f0*/  FSEL R18, R18, -INF , P1 ;  /* 0xff80000012127808 */ /* 0x000fe40000800000 */
[----:B------:R-:W-:-:S02]  /*9900*/  FSEL R19, R19, -INF , P0 ;  /* 0xff80000013137808 */ /* 0x000fc40000000000 */
[-C--:B------:R-:W-:Y:S02]  /*9910*/  ISETP.GE.AND P3, PT, R65, R203.reuse, PT ;  /* 0x000000cb4100720c */ /* 0x080fe40003f66270 */
[-C--:B------:R-:W-:Y:S02]  /*9920*/  ISETP.GE.AND P1, PT, R42, R206.reuse, PT ;  /* 0x000000ce2a00720c */ /* 0x080fe40003f26270 */
[----:B------:R-:W-:Y:S02]  /*9930*/  ISETP.GE.AND P0, PT, R48, R206, PT ;  /* 0x000000ce3000720c */ /* 0x000fe40003f06270 */
[----:B------:R-:W-:Y:S02]  /*9940*/  FSEL R5, R5, -INF , !P2 ;  /* 0xff80000005057808 */ /* 0x000fe40005000000 */
[----:B------:R-:W-:Y:S02]  /*9950*/  ISETP.GE.AND P2, PT, R64, R203, PT ;  /* 0x000000cb4000720c */ /* 0x000fe40003f46270 */
[----:B------:R-:W-:-:S02]  /*9960*/  FSEL R8, R8, -INF , !P4 ;  /* 0xff80000008087808 */ /* 0x000fc40006000000 */
[-C--:B------:R-:W-:Y:S02]  /*9970*/  ISETP.GE.AND P4, PT, R63, R203.reuse, PT ;  /* 0x000000cb3f00720c */ /* 0x080fe40003f86270 */
[----:B------:R-:W-:Y:S02]  /*9980*/  FSEL R4, R4, -INF , !P3 ;  /* 0xff80000004047808 */ /* 0x000fe40005800000 */
[----:B------:R-:W-:Y:S02]  /*9990*/  FSEL R14, R14, -INF , P1 ;  /* 0xff8000000e0e7808 */ /* 0x000fe40000800000 */
[----:B------:R-:W-:Y:S02]  /*99a0*/  FSEL R15, R15, -INF , P0 ;  /* 0xff8000000f0f7808 */ /* 0x000fe40000000000 */
[----:B------:R-:W-:Y:S02]  /*99b0*/  ISETP.GE.AND P3, PT, R42, R203, PT ;  /* 0x000000cb2a00720c */ /* 0x000fe40003f66270 */
[----:B------:R-:W-:-:S02]  /*99c0*/  ISETP.GE.AND P1, PT, R58, R206, PT ;  /* 0x000000ce3a00720c */ /* 0x000fc40003f26270 */
[----:B------:R-:W-:Y:S02]  /*99d0*/  ISETP.GE.AND P0, PT, R56, R206, PT ;  /* 0x000000ce3800720c */ /* 0x000fe40003f06270 */
[----:B------:R-:W-:Y:S02]  /*99e0*/  FSEL R42, R18, -INF , !P2 ;  /* 0xff800000122a7808 */ /* 0x000fe40005000000 */
[-C--:B------:R-:W-:Y:S02]  /*99f0*/  ISETP.GE.AND P2, PT, R48, R203.reuse, PT ;  /* 0x000000cb3000720c */ /* 0x080fe40003f46270 */
[----:B------:R-:W-:Y:S02]  /*9a00*/  FSEL R48, R19, -INF , !P4 ;  /* 0xff80000013307808 */ /* 0x000fe40006000000 */
[----:B------:R-:W-:Y:S02]  /*9a10*/  ISETP.GE.AND P4, PT, R58, R203, PT ;  /* 0x000000cb3a00720c */ /* 0x000fe40003f86270 */
[----:B------:R-:W-:-:S02]  /*9a20*/  FSEL R10, R10, -INF , P1 ;  /* 0xff8000000a0a7808 */ /* 0x000fc40000800000 */
[----:B------:R-:W-:Y:S02]  /*9a30*/  FSEL R11, R11, -INF , P0 ;  /* 0xff8000000b0b7808 */ /* 0x000fe40000000000 */
[C---:B------:R-:W-:Y:S02]  /*9a40*/  ISETP.GE.AND P0, PT, R61.reuse, R206, PT ;  /* 0x000000ce3d00720c */ /* 0x040fe40003f06270 */
[----:B------:R-:W-:Y:S02]  /*9a50*/  FSEL R252, R10, -INF , !P4 ;  /* 0xff8000000afc7808 */ /* 0x000fe40006000000 */
[----:B------:R-:W-:Y:S02]  /*9a60*/  ISETP.GE.AND P4, PT, R61, R203, PT ;  /* 0x000000cb3d00720c */ /* 0x000fe40003f86270 */
[----:B------:R-:W-:-:S04]  /*9a70*/  FSEL R7, R7, -INF , P0 ;  /* 0xff80000007077808 */ /* 0x000fc80000000000 */
[----:B------:R-:W-:Y:S02]  /*9a80*/  FSEL R240, R7, -INF , !P4 ;  /* 0xff80000007f07808 */ /* 0x000fe40006000000 */
[----:B------:R-:W-:-:S04]  /*9a90*/  FMNMX3.FTZ R7, R52, R29, R28, !PT ;  /* 0x0000001d34077276 */ /* 0x000fc8000781001c */
[----:B------:R-:W-:-:S04]  /*9aa0*/  FMNMX3.FTZ R7, R7, R20, R16, !PT ;  /* 0x0000001407077276 */ /* 0x000fc80007810010 */
[----:B------:R-:W-:-:S04]  /*9ab0*/  FMNMX3.FTZ R7, R7, R24, R34, !PT ;  /* 0x0000001807077276 */ /* 0x000fc80007810022 */
[----:B------:R-:W-:Y:S02]  /*9ac0*/  FMNMX3.FTZ R7, R7, R32, R40, !PT ;  /* 0x0000002007077276 */ /* 0x000fe40007810028 */
[----:B------:R-:W-:Y:S02]  /*9ad0*/  ISETP.GE.AND P1, PT, R62, R206, PT ;  /* 0x000000ce3e00720c */ /* 0x000fe40003f26270 */
[----:B------:R-:W-:Y:S02]  /*9ae0*/  FMNMX3.FTZ R9, R7, R250, R246, !PT ;  /* 0x000000fa07097276 */ /* 0x000fe400078100f6 */
[----:B------:R-:W-:Y:S02]  /*9af0*/  FMNMX3.FTZ R7, R0, R26, R5, !PT ;  /* 0x0000001a00077276 */ /* 0x000fe40007810005 */
[----:B------:R-:W-:Y:S02]  /*9b00*/  FSEL R58, R14, -INF , !P3 ;  /* 0xff8000000e3a7808 */ /* 0x000fe40005800000 */
[----:B------:R-:W-:-:S02]  /*9b10*/  ISETP.GE.AND P3, PT, R56, R203, PT ;  /* 0x000000cb3800720c */ /* 0x000fc40003f66270 */
[----:B------:R-:W-:Y:S02]  /*9b20*/  FSEL R56, R15, -INF , !P2 ;  /* 0xff8000000f387808 */ /* 0x000fe40005000000 */
[----:B------:R-:W-:Y:S02]  /*9b30*/  ISETP.GE.AND P0, PT, R59, R206, PT ;  /* 0x000000ce3b00720c */ /* 0x000fe40003f06270 */
[----:B------:R-:W-:Y:S02]  /*9b40*/  ISETP.GE.AND P2, PT, R62, R203, PT ;  /* 0x000000cb3e00720c */ /* 0x000fe40003f46270 */
[----:B------:R-:W-:Y:S02]  /*9b50*/  FSEL R6, R6, -INF , P1 ;  /* 0xff80000006067808 */ /* 0x000fe40000800000 */
[----:B------:R-:W-:Y:S02]  /*9b60*/  FMNMX3.FTZ R7, R7, R8, R4, !PT ;  /* 0x0000000807077276 */ /* 0x000fe40007810004 */
[----:B------:R-:W-:-:S02]  /*9b70*/  FSEL R159, R159, -INF , P0 ;  /* 0xff8000009f9f7808 */ /* 0x000fc40000000000 */
[----:B------:R-:W-:Y:S02]  /*9b80*/  FMNMX3.FTZ R9, R9, R244, R238, !PT ;  /* 0x000000f409097276 */ /* 0x000fe400078100ee */
[----:B------:R-:W-:Y:S02]  /*9b90*/  FSEL R242, R6, -INF , !P2 ;  /* 0xff80000006f27808 */ /* 0x000fe40005000000 */
[----:B------:R-:W-:Y:S02]  /*9ba0*/  ISETP.GE.AND P0, PT, R51, R206, PT ;  /* 0x000000ce3300720c */ /* 0x000fe40003f06270 */
[----:B------:R-:W-:Y:S02]  /*9bb0*/  FMNMX3.FTZ R7, R7, R42, R48, !PT ;  /* 0x0000002a07077276 */ /* 0x000fe40007810030 */
[----:B------:R-:W-:Y:S02]  /*9bc0*/  ISETP.GE.AND P1, PT, R60, R206, PT ;  /* 0x000000ce3c00720c */ /* 0x000fe40003f26270 */
[----:B------:R-:W-:-:S02]  /*9bd0*/  ISETP.GE.AND P2, PT, R59, R203, PT ;  /* 0x000000cb3b00720c */ /* 0x000fc40003f46270 */
[----:B------:R-:W-:Y:S02]  /*9be0*/  FMNMX3.FTZ R9, R9, R234, R230, !PT ;  /* 0x000000ea09097276 */ /* 0x000fe400078100e6 */
[----:B------:R-:W-:Y:S02]  /*9bf0*/  FSEL R248, R11, -INF , !P3 ;  /* 0xff8000000bf87808 */ /* 0x000fe40005800000 */
[----:B------:R-:W-:Y:S02]  /*9c00*/  FSEL R155, R155, -INF , P0 ;  /* 0xff8000009b9b7808 */ /* 0x000fe40000000000 */
[----:B------:R-:W-:Y:S02]  /*9c10*/  FMNMX3.FTZ R7, R7, R58, R56, !PT ;  /* 0x0000003a07077276 */ /* 0x000fe40007810038 */
[----:B------:R-:W-:Y:S02]  /*9c20*/  ISETP.GE.AND P3, PT, R60, R203, PT ;  /* 0x000000cb3c00720c */ /* 0x000fe40003f66270 */
[----:B------:R-:W-:-:S02]  /*9c30*/  FSEL R158, R158, -INF , P1 ;  /* 0xff8000009e9e7808 */ /* 0x000fc40000800000 */
[----:B------:R-:W-:Y:S02]  /*9c40*/  FSEL R232, R159, -INF , !P2 ;  /* 0xff8000009fe87808 */ /* 0x000fe40005000000 */
[-C--:B------:R-:W-:Y:S02]  /*9c50*/  ISETP.GE.AND P0, PT, R49, R206.reuse, PT ;  /* 0x000000ce3100720c */ /* 0x080fe40003f06270 */
[-C--:B------:R-:W-:Y:S02]  /*9c60*/  ISETP.GE.AND P2, PT, R50, R206.reuse, PT ;  /* 0x000000ce3200720c */ /* 0x080fe40003f46270 */
[----:B------:R-:W-:Y:S02]  /*9c70*/  ISETP.GE.AND P1, PT, R57, R206, PT ;  /* 0x000000ce3900720c */ /* 0x000fe40003f26270 */
[----:B------:R-:W-:Y:S02]  /*9c80*/  FMNMX3.FTZ R9, R9, R228, R170, !PT ;  /* 0x000000e409097276 */ /* 0x000fe400078100aa */
[----:B------:R-:W-:-:S02]  /*9c90*/  FMNMX3.FTZ R7, R7, R252, R248, !PT ;  /* 0x000000fc07077276 */ /* 0x000fc400078100f8 */
[----:B------:R-:W-:Y:S02]  /*9ca0*/  FSEL R236, R158, -INF , !P3 ;  /* 0xff8000009eec7808 */ /* 0x000fe40005800000 */
[----:B------:R-:W-:Y:S02]  /*9cb0*/  FSEL R151, R151, -INF , P0 ;  /* 0xff80000097977808 */ /* 0x000fe40000000000 */
[-C--:B------:R-:W-:Y:S02]  /*9cc0*/  ISETP.GE.AND P3, PT, R51, R203.reuse, PT ;  /* 0x000000cb3300720c */ /* 0x080fe40003f66270 */
[----:B------:R-:W-:Y:S02]  /*9cd0*/  FSEL R150, R150, -INF , P2 ;  /* 0xff80000096967808 */ /* 0x000fe40001000000 */
[----:B------:R-:W-:Y:S02]  /*9ce0*/  ISETP.GE.AND P0, PT, R46, R206, PT ;  /* 0x000000ce2e00720c */ /* 0x000fe40003f06270 */
[----:B------:R-:W-:-:S02]  /*9cf0*/  ISETP.GE.AND P4, PT, R57, R203, PT ;  /* 0x000000cb3900720c */ /* 0x000fc40003f86270 */
[----:B------:R-:W-:Y:S02]  /*9d00*/  FSEL R154, R154, -INF , P1 ;  /* 0xff8000009a9a7808 */ /* 0x000fe40000800000 */
[----:B------:R-:W-:Y:S02]  /*9d10*/  ISETP.GE.AND P2, PT, R47, R206, PT ;  /* 0x000000ce2f00720c */ /* 0x000fe40003f46270 */
[----:B------:R-:W-:Y:S02]  /*9d20*/  FMNMX3.FTZ R9, R9, R220, R174, !PT ;  /* 0x000000dc09097276 */ /* 0x000fe400078100ae */
[----:B------:R-:W-:Y:S02]  /*9d30*/  ISETP.GE.AND P1, PT, R50, R203, PT ;  /* 0x000000cb3200720c */ /* 0x000fe40003f26270 */
[----:B------:R-:W-:Y:S02]  /*9d40*/  FMNMX3.FTZ R7, R7, R242, R240, !PT ;  /* 0x000000f207077276 */ /* 0x000fe400078100f0 */
[----:B------:R-:W-:-:S02]  /*9d50*/  FSEL R224, R155, -INF , !P3 ;  /* 0xff8000009be07808 */ /* 0x000fc40005800000 */
[----:B------:R-:W-:Y:S02]  /*9d60*/  FSEL R147, R147, -INF , P0 ;  /* 0xff80000093937808 */ /* 0x000fe40000000000 */
[----:B------:R-:W-:Y:S02]  /*9d70*/  FSEL R226, R154, -INF , !P4 ;  /* 0xff8000009ae27808 */ /* 0x000fe40006000000 */
[----:B------:R-:W-:Y:S02]  /*9d80*/  ISETP.GE.AND P3, PT, R47, R203, PT ;  /* 0x000000cb2f00720c */ /* 0x000fe40003f66270 */
[----:B------:R-:W-:Y:S02]  /*9d90*/  FSEL R146, R146, -INF , P2 ;  /* 0xff80000092927808 */ /* 0x000fe40001000000 */
[----:B------:R-:W-:Y:S02]  /*9da0*/  ISETP.GE.AND P0, PT, R44, R206, PT ;  /* 0x000000ce2c00720c */ /* 0x000fe40003f06270 */
[----:B------:R-:W-:-:S02]  /*9db0*/  FMNMX3.FTZ R9, R9, R176, R172, !PT ;  /* 0x000000b009097276 */ /* 0x000fc400078100ac */
[-C--:B------:R-:W-:Y:S02]  /*9dc0*/  ISETP.GE.AND P4, PT, R49, R203.reuse, PT ;  /* 0x000000cb3100720c */ /* 0x080fe40003f86270 */
[----:B------:R-:W-:Y:S02]  /*9dd0*/  FSEL R222, R150, -INF , !P1 ;  /* 0xff80000096de7808 */ /* 0x000fe40004800000 */
[----:B------:R-:W-:Y:S02]  /*9de0*/  FMNMX3.FTZ R7, R7, R236, R232, !PT ;  /* 0x000000ec07077276 */ /* 0x000fe400078100e8 */
[----:B------:R-:W-:Y:S02]  /*9df0*/  ISETP.GE.AND P1, PT, R46, R203, PT ;  /* 0x000000cb2e00720c */ /* 0x000fe40003f26270 */
[----:B------:R-:W-:Y:S02]  /*9e00*/  ISETP.GE.AND P2, PT, R45, R206, PT ;  /* 0x000000ce2d00720c */ /* 0x000fe40003f46270 */
[----:B------:R-:W-:-:S02]  /*9e10*/  FSEL R212, R146, -INF , !P3 ;  /* 0xff80000092d47808 */ /* 0x000fc40005800000 */
[----:B------:R-:W-:Y:S02]  /*9e20*/  FSEL R143, R143, -INF , P0 ;  /* 0xff8000008f8f7808 */ /* 0x000fe40000000000 */
[----:B------:R-:W-:Y:S02]  /*9e30*/  FMNMX3.FTZ R9, R9, R166, R162, !PT ;  /* 0x000000a609097276 */ /* 0x000fe400078100a2 */
[----:B------:R-:W-:Y:S02]  /*9e40*/  FSEL R214, R151, -INF , !P4 ;  /* 0xff80000097d67808 */ /* 0x000fe40006000000 */
[----:B------:R-:W-:Y:S02]  /*9e50*/  ISETP.GE.AND P3, PT, R44, R203, PT ;  /* 0x000000cb2c00720c */ /* 0x000fe40003f66270 */
[----:B------:R-:W-:Y:S02]  /*9e60*/  ISETP.GE.AND P0, PT, R41, R206, PT ;  /* 0x000000ce2900720c */ /* 0x000fe40003f06270 */
[----:B------:R-:W-:-:S02]  /*9e70*/  FMNMX3.FTZ R7, R7, R226, R224, !PT ;  /* 0x000000e207077276 */ /* 0x000fc400078100e0 */
[----:B------:R-:W-:Y:S02]  /*9e80*/  ISETP.GE.AND P4, PT, R45, R203, PT ;  /* 0x000000cb2d00720c */ /* 0x000fe40003f86270 */
[----:B------:R-:W-:Y:S01]  /*9e90*/  FSEL R178, R147, -INF , !P1 ;  /* 0xff80000093b27808 */ /* 0x000fe20004800000 */
[----:B------:R-:W-:Y:S01]  /*9ea0*/  VIADD R137, R180, 0x9020 ;  /* 0x00009020b4897836 */ /* 0x000fe20000000000 */
[----:B------:R-:W-:Y:S01]  /*9eb0*/  FSEL R142, R142, -INF , P2 ;  /* 0xff8000008e8e7808 */ /* 0x000fe20001000000 */
[----:B------:R-:W-:Y:S01]  /*9ec0*/  LDSM.16.MT88.4 R44, [R180+0xd000] ;  /* 0x00d00000b42c783b */ /* 0x000fe20000004200 */
[----:B------:R-:W-:Y:S02]  /*9ed0*/  ISETP.GE.AND P1, PT, R43, R206, PT ;  /* 0x000000ce2b00720c */ /* 0x000fe40003f26270 */
[----:B------:R-:W-:Y:S02]  /*9ee0*/  FMNMX3.FTZ R9, R9, R160, R156, !PT ;  /* 0x000000a009097276 */ /* 0x000fe4000781009c */
[----:B------:R-:W-:-:S02]  /*9ef0*/  FSEL R164, R143, -INF , !P3 ;  /* 0xff8000008fa47808 */ /* 0x000fc40005800000 */
[----:B------:R-:W-:Y:S02]  /*9f00*/  FSEL R139, R139, -INF , P0 ;  /* 0xff8000008b8b7808 */ /* 0x000fe40000000000 */
[----:B------:R-:W-:Y:S02]  /*9f10*/  FMNMX3.FTZ R7, R7, R222, R214, !PT ;  /* 0x000000de07077276 */ /* 0x000fe400078100d6 */
[----:B------:R-:W-:Y:S02]  /*9f20*/  FSEL R168, R142, -INF , !P4 ;  /* 0xff8000008ea87808 */ /* 0x000fe40006000000 */
[-C--:B------:R-:W-:Y:S02]  /*9f30*/  ISETP.GE.AND P3, PT, R39, R206.reuse, PT ;  /* 0x000000ce2700720c */ /* 0x080fe40003f66270 */
[----:B------:R-:W-:Y:S02]  /*9f40*/  ISETP.GE.AND P0, PT, R38, R206, PT ;  /* 0x000000ce2600720c */ /* 0x000fe40003f06270 */
[----:B------:R-:W-:-:S02]  /*9f50*/  ISETP.GE.AND P2, PT, R43, R203, PT ;  /* 0x000000cb2b00720c */ /* 0x000fc40003f46270 */
[-C--:B------:R-:W-:Y:S02]  /*9f60*/  ISETP.GE.AND P4, PT, R41, R203.reuse, PT ;  /* 0x000000cb2900720c */ /* 0x080fe40003f86270 */
[----:B------:R-:W-:Y:S02]  /*9f70*/  FSEL R138, R138, -INF , P1 ;  /* 0xff8000008a8a7808 */ /* 0x000fe40000800000 */
[----:B------:R-:W-:Y:S02]  /*9f80*/  FMNMX3.FTZ R9, R9, R152, R148, !PT ;  /* 0x0000009809097276 */ /* 0x000fe40007810094 */
[----:B------:R-:W-:Y:S02]  /*9f90*/  FMNMX3.FTZ R7, R7, R212, R178, !PT ;  /* 0x000000d407077276 */ /* 0x000fe400078100b2 */
[----:B------:R-:W-:Y:S02]  /*9fa0*/  ISETP.GE.AND P1, PT, R39, R203, PT ;  /* 0x000000cb2700720c */ /* 0x000fe40003f26270 */
[----:B------:R-:W-:-:S02]  /*9fb0*/  FSEL R134, R134, -INF , P3 ;  /* 0xff80000086867808 */ /* 0x000fc40001800000 */
[----:B------:R-:W-:Y:S02]  /*9fc0*/  FSEL R135, R135, -INF , P0 ;  /* 0xff80000087877808 */ /* 0x000fe40000000000 */
[----:B------:R-:W-:Y:S02]  /*9fd0*/  FSEL R158, R138, -INF , !P2 ;  /* 0xff8000008a9e7808 */ /* 0x000fe40005000000 */
[----:B------:R-:W-:Y:S02]  /*9fe0*/  FSEL R154, R139, -INF , !P4 ;  /* 0xff8000008b9a7808 */ /* 0x000fe40006000000 */
[-C--:B------:R-:W-:Y:S02]  /*9ff0*/  ISETP.GE.AND P0, PT, R36, R206.reuse, PT ;  /* 0x000000ce2400720c */ /* 0x080fe40003f06270 */
[----:B------:R-:W-:Y:S02]  /*a000*/  ISETP.GE.AND P2, PT, R38, R203, PT ;  /* 0x000000cb2600720c */ /* 0x000fe40003f46270 */
[----:B------:R-:W-:-:S02]  /*a010*/  ISETP.GE.AND P4, PT, R37, R206, PT ;  /* 0x000000ce2500720c */ /* 0x000fc40003f86270 */
[----:B------:R-:W-:Y:S02]  /*a020*/  FMNMX3.FTZ R9, R9, R144, R140, !PT ;  /* 0x0000009009097276 */ /* 0x000fe4000781008c */
[----:B------:R-:W-:Y:S02]  /*a030*/  FMNMX3.FTZ R7, R7, R168, R164, !PT ;  /* 0x000000a807077276 */ /* 0x000fe400078100a4 */
[----:B------:R-:W-:Y:S02]  /*a040*/  FSEL R150, R134, -INF , !P1 ;  /* 0xff80000086967808 */ /* 0x000fe40004800000 */
[-C--:B------:R-:W-:Y:S02]  /*a050*/  ISETP.GE.AND P1, PT, R36, R203.reuse, PT ;  /* 0x000000cb2400720c */ /* 0x080fe40003f26270 */
[----:B------:R-:W-:Y:S02]  /*a060*/  FSEL R131, R131, -INF , P0 ;  /* 0xff80000083837808 */ /* 0x000fe40000000000 */
[----:B------:R-:W-:-:S02]  /*a070*/  ISETP.GE.AND P3, PT, R37, R203, PT ;  /* 0x000000cb2500720c */ /* 0x000fc40003f66270 */
[----:B------:R-:W-:Y:S02]  /*a080*/  FSEL R146, R135, -INF , !P2 ;  /* 0xff80000087927808 */ /* 0x000fe40005000000 */
[----:B------:R-:W-:Y:S02]  /*a090*/  FSEL R130, R130, -INF , P4 ;  /* 0xff80000082827808 */ /* 0x000fe40002000000 */
[-C--:B------:R-:W-:Y:S02]  /*a0a0*/  ISETP.GE.AND P0, PT, R33, R206.reuse, PT ;  /* 0x000000ce2100720c */ /* 0x080fe40003f06270 */
[----:B------:R-:W-:Y:S02]  /*a0b0*/  FMNMX3.FTZ R6, R9, R117, R116, !PT ;  /* 0x0000007509067276 */ /* 0x000fe40007810074 */
[----:B------:R-:W-:Y:S02]  /*a0c0*/  ISETP.GE.AND P2, PT, R35, R206, PT ;  /* 0x000000ce2300720c */ /* 0x000fe40003f46270 */
[----:B------:R-:W-:-:S02]  /*a0d0*/  FMNMX3.FTZ R9, R7, R158, R154, !PT ;  /* 0x0000009e07097276 */ /* 0x000fc4000781009a */
[----:B------:R-:W-:Y:S02]  /*a0e0*/  FSEL R138, R131, -INF , !P1 ;  /* 0xff800000838a7808 */ /* 0x000fe40004800000 */
[----:B------:R-:W-:Y:S02]  /*a0f0*/  FSEL R142, R130, -INF , !P3 ;  /* 0xff800000828e7808 */ /* 0x000fe40005800000 */
[----:B------:R-:W-:Y:S02]  /*a100*/  ISETP.GE.AND P1, PT, R31, R206, PT ;  /* 0x000000ce1f00720c */ /* 0x000fe40003f26270 */
[----:B------:R-:W-:Y:S02]  /*a110*/  FSEL R127, R127, -INF , P0 ;  /* 0xff8000007f7f7808 */ /* 0x000fe40000000000 */
[-C--:B------:R-:W-:Y:S02]  /*a120*/  ISETP.GE.AND P4, PT, R35, R203.reuse, PT ;  /* 0x000000cb2300720c */ /* 0x080fe40003f86270 */
[----:B------:R-:W-:-:S02]  /*a130*/  ISETP.GE.AND P3, PT, R33, R203, PT ;  /* 0x000000cb2100720c */ /* 0x000fc40003f66270 */
[----:B------:R-:W-:Y:S02]  /*a140*/  FSEL R126, R126, -INF , P2 ;  /* 0xff8000007e7e7808 */ /* 0x000fe40001000000 */
[----:B------:R-:W-:Y:S02]  /*a150*/  ISETP.GE.AND P0, PT, R30, R206, PT ;  /* 0x000000ce1e00720c */ /* 0x000fe40003f06270 */
[----:B------:R-:W-:Y:S02]  /*a160*/  FMNMX3.FTZ R9, R9, R150, R146, !PT ;  /* 0x0000009609097276 */ /* 0x000fe40007810092 */
[----:B------:R-:W-:Y:S02]  /*a170*/  FSEL R122, R122, -INF , P1 ;  /* 0xff8000007a7a7808 */ /* 0x000fe40000800000 */
[-C--:B------:R-:W-:Y:S02]  /*a180*/  ISETP.GE.AND P2, PT, R31, R203.reuse, PT ;  /* 0x000000cb1f00720c */ /* 0x080fe40003f46270 */
[----:B------:R-:W-:-:S02]  /*a190*/  ISETP.GE.AND P1, PT, R30, R203, PT ;  /* 0x000000cb1e00720c */ /* 0x000fc40003f26270 */
[----:B------:R-:W-:Y:S02]  /*a1a0*/  FSEL R123, R123, -INF , P0 ;  /* 0xff8000007b7b7808 */ /* 0x000fe40000000000 */
[----:B------:R-:W-:Y:S02]  /*a1b0*/  FSEL R136, R126, -INF , !P4 ;  /* 0xff8000007e887808 */ /* 0x000fe40006000000 */
[----:B------:R-:W-:Y:S02]  /*a1c0*/  FSEL R134, R127, -INF , !P3 ;  /* 0xff8000007f867808 */ /* 0x000fe40005800000 */
[----:B------:R-:W-:Y:S02]  /*a1d0*/  FMNMX3.FTZ R9, R9, R142, R138, !PT ;  /* 0x0000008e09097276 */ /* 0x000fe4000781008a */
[----:B------:R-:W-:Y:S02]  /*a1e0*/  FSEL R132, R122, -INF , !P2 ;  /* 0xff8000007a847808 */ /* 0x000fe40005000000 */
[----:B------:R-:W-:-:S02]  /*a1f0*/  FSEL R130, R123, -INF , !P1 ;  /* 0xff8000007b827808 */ /* 0x000fc40004800000 */
[----:B------:R-:W-:Y:S02]  /*a200*/  FMNMX3.FTZ R9, R9, R136, R134, !PT ;  /* 0x0000008809097276 */ /* 0x000fe40007810086 */
[----:B------:R-:W-:Y:S02]  /*a210*/  FMNMX3.FTZ R6, R6, R121, R118, !PT ;  /* 0x0000007906067276 */ /* 0x000fe40007810076 */
[----:B------:R-:W-:-:S03]  /*a220*/  FMNMX3.FTZ R12, R9, R132, R130, !PT ;  /* 0x00000084090c7276 */ /* 0x000fc60007810082 */
[----:B------:R-:W1:Y:S04]  /*a230*/  SHFL.BFLY PT, R7, R6, 0x2, 0x1f ;  /* 0x0c401f0006077f89 */ /* 0x000e6800000e0000 */
[----:B------:R-:W2:Y:S01]  /*a240*/  SHFL.BFLY PT, R9, R12, 0x2, 0x1f ;  /* 0x0c401f000c097f89 */ /* 0x000ea200000e0000 */
[----:B-1----:R-:W-:Y:S02]  /*a250*/  FMNMX.FTZ R10, R6, R7, !PT ;  /* 0x00000007060a7209 */ /* 0x002fe40007810000 */
[----:B--2---:R-:W-:-:S03]  /*a260*/  FMNMX.FTZ R6, R12, R9, !PT ;  /* 0x000000090c067209 */ /* 0x004fc60007810000 */
[----:B------:R-:W1:Y:S04]  /*a270*/  SHFL.BFLY PT, R125, R10, 0x1, 0x1f ;  /* 0x0c201f000a7d7f89 */ /* 0x000e6800000e0000 */
[----:B------:R-:W2:Y:S01]  /*a280*/  SHFL.BFLY PT, R123, R6, 0x1, 0x1f ;  /* 0x0c201f00067b7f89 */ /* 0x000ea200000e0000 */
[----:B------:R-:W-:-:S03]  /*a290*/  @P6 VIADD R137, R215, 0xffffffe0 ;  /* 0xffffffe0d7896836 */ /* 0x000fc60000000000 */
[----:B------:R-:W-:Y:S04]  /*a2a0*/  LDSM.16.MT88.4 R12, [R180+0x9000] ;  /* 0x00900000b40c783b */ /* 0x000fe80000004200 */
[----:B------:R-:W-:Y:S04]  /*a2b0*/  LDSM.16.MT88.4 R36, [R137+0x2000] ;  /* 0x002000008924783b */ /* 0x000fe80000004200 */
[----:B------:R-:W-:Y:S01]  /*a2c0*/  LDSM.16.MT88.4 R60, [R137+0x4000] ;  /* 0x00400000893c783b */ /* 0x000fe20000004200 */
[----:B-1----:R-:W-:Y:S02]  /*a2d0*/  FMNMX.FTZ R125, R10, R125, !PT ;  /* 0x0000007d0a7d7209 */ /* 0x002fe40007810000 */
[----:B--2---:R-:W-:-:S03]  /*a2e0*/  FMNMX.FTZ R123, R6, R123, !PT ;  /* 0x0000007b067b7209 */ /* 0x004fc60007810000 */
[C---:B---3--:R-:W-:Y:S01]  /*a2f0*/  FMUL.FTZ R133, R54.reuse, R125 ;  /* 0x0000007d36857220 */ /* 0x048fe20000410000 */
[----:B------:R-:W-:Y:S02]  /*a300*/  FSETP.NEU.FTZ.AND P1, PT, R125, -INF , PT ;  /* 0xff8000007d00780b */ /* 0x000fe40003f3d000 */
[----:B------:R-:W-:Y:S01]  /*a310*/  FSETP.NEU.FTZ.AND P0, PT, R123, -INF , PT ;  /* 0xff8000007b00780b */ /* 0x000fe20003f1d000 */
[----:B------:R-:W-:Y:S01]  /*a320*/  FMUL.FTZ R129, R54, R123 ;  /* 0x0000007b36817220 */ /* 0x000fe20000410000 */
[----:B------:R-:W-:-:S04]  /*a330*/  FSEL R133, R133, RZ, P1 ;  /* 0x000000ff85857208 */ /* 0x000fc80000800000 */
[----:B------:R-:W-:Y:S01]  /*a340*/  FSEL R129, R129, RZ, P0 ;  /* 0x000000ff81817208 */ /* 0x000fe20000000000 */
[-C--:B------:R-:W-:Y:S01]  /*a350*/  FFMA.FTZ R131, R20, R54.reuse, -R133 ;  /* 0x0000003614837223 */ /* 0x080fe20000010885 */
[----:B------:R-:W-:Y:S01]  /*a360*/  FSEL R7, R123, RZ, P0 ;  /* 0x000000ff7b077208 */ /* 0x000fe20000000000 */
[----:B------:R-:W1:Y:S02]  /*a370*/  LDSM.16.MT88.4 R20, [R137] ;  /* 0x000000008914783b */ /* 0x000e640000004200 */
[-C--:B------:R-:W-:Y:S01]  /*a380*/  FFMA.FTZ R122, R5, R54.reuse, -R129 ;  /* 0x00000036057a7223 */ /* 0x080fe20000010881 */
[----:B------:R-:W-:Y:S01]  /*a390*/  FSEL R5, R125, RZ, P1 ;  /* 0x000000ff7d057208 */ /* 0x000fe20000800000 */
[----:B------:R-:W-:Y:S01]  /*a3a0*/  FADD.FTZ R7, R0, -R7 ;  /* 0x8000000700077221 */ /* 0x000fe20000010000 */
[-CC-:B------:R-:W-:Y:S01]  /*a3b0*/  FFMA.FTZ R128, R29, R54.reuse, -R133.reuse ;  /* 0x000000361d807223 */ /* 0x180fe20000010885 */
[-C--:B------:R-:W-:Y:S02]  /*a3c0*/  FFMA.FTZ R126, R28, R54.reuse, -R133 ;  /* 0x000000361c7e7223 */ /* 0x080fe40000010885 */
[----:B------:R-:W-:Y:S01]  /*a3d0*/  FADD.FTZ R5, R52, -R5 ;  /* 0x8000000534057221 */ /* 0x000fe20000010000 */
[----:B------:R-:W2:Y:S01]  /*a3e0*/  LDSM.16.MT88.4 R28, [R180+0xb000] ;  /* 0x00b00000b41c783b */ /* 0x000ea20000004200 */
[-C--:B------:R-:W-:Y:S01]  /*a3f0*/  FFMA.FTZ R124, R16, R54.reuse, -R133 ;  /* 0x00000036107c7223 */ /* 0x080fe20000010885 */
[-CC-:B------:R-:W-:Y:S01]  /*a400*/  FFMA.FTZ R127, R26, R54.reuse, -R129.reuse ;  /* 0x000000361a7f7223 */ /* 0x180fe20000010881 */
[-CC-:B------:R-:W-:Y:S01]  /*a410*/  FFMA.FTZ R120, R8, R54.reuse, -R129.reuse ;  /* 0x0000003608787223 */ /* 0x180fe20000010881 */
[----:B------:R-:W-:Y:S01]  /*a420*/  FFMA.FTZ R135, R4, R54, -R129 ;  /* 0x0000003604877223 */ /* 0x000fe20000010881 */
[C---:B------:R-:W-:Y:S01]  /*a430*/  FMUL.FTZ R52, R54.reuse, R5 ;  /* 0x0000000536347220 */ /* 0x040fe20000410000 */
[----:B------:R-:W-:Y:S01]  /*a440*/  FMUL.FTZ R0, R54, R7 ;  /* 0x0000000736007220 */ /* 0x000fe20000410000 */
[----:B------:R-:W-:Y:S08]  /*a450*/  MUFU.EX2 R128, R128 ;  /* 0x0000008000807308 */ /* 0x000ff00000000800 */
[----:B------:R-:W3:Y:S08]  /*a460*/  MUFU.EX2 R126, R126 ;  /* 0x0000007e007e7308 */ /* 0x000ef00000000800 */
[----:B------:R-:W-:Y:S08]  /*a470*/  MUFU.EX2 R131, R131 ;  /* 0x0000008300837308 */ /* 0x000ff00000000800 */
[----:B------:R-:W-:Y:S08]  /*a480*/  MUFU.EX2 R124, R124 ;  /* 0x0000007c007c7308 */ /* 0x000ff00000000800 */
[----:B------:R-:W-:Y:S08]  /*a490*/  MUFU.EX2 R127, R127 ;  /* 0x0000007f007f7308 */ /* 0x000ff00000000800 */
[----:B------:R-:W4:Y:S08]  /*a4a0*/  MUFU.EX2 R122, R122 ;  /* 0x0000007a007a7308 */ /* 0x000f300000000800 */
[----:B------:R-:W-:Y:S08]  /*a4b0*/  MUFU.EX2 R120, R120 ;  /* 0x0000007800787308 */ /* 0x000ff00000000800 */
[----:B------:R-:W5:Y:S08]  /*a4c0*/  MUFU.EX2 R135, R135 ;  /* 0x0000008700877308 */ /* 0x000f700000000800 */
[----:B------:R-:W1:Y:S08]  /*a4d0*/  MUFU.EX2 R52, R52 ;  /* 0x0000003400347308 */ /* 0x000e700000000800 */
[----:B------:R-:W2:Y:S01]  /*a4e0*/  MUFU.EX2 R0, R0 ;  /* 0x0000000000007308 */ /* 0x000ea20000000800 */
[----:B---3--:R-:W-:-:S02]  /*a4f0*/  F2FP.F16.F32.PACK_AB R4, R126, R128 ;  /* 0x000000807e04723e */ /* 0x008fc400000000ff */
[----:B----4-:R-:W-:Y:S02]  /*a500*/  F2FP.F16.F32.PACK_AB R5, R122, R127 ;  /* 0x0000007f7a05723e */ /* 0x010fe400000000ff */
[----:B------:R-:W-:Y:S02]  /*a510*/  F2FP.F16.F32.PACK_AB R6, R124, R131 ;  /* 0x000000837c06723e */ /* 0x000fe400000000ff */
[----:B-----5:R-:W-:Y:S01]  /*a520*/  F2FP.F16.F32.PACK_AB R7, R135, R120 ;  /* 0x000000788707723e */ /* 0x020fe200000000ff */
[-C--:B-1----:R-:W-:Y:S01]  /*a530*/  FMUL.FTZ R16, R104, R52.reuse ;  /* 0x0000003468107220 */ /* 0x082fe20000410000 */
[-C--:B------:R-:W-:Y:S01]  /*a540*/  FMUL.FTZ R17, R105, R52.reuse ;  /* 0x0000003469117220 */ /* 0x080fe20000410000 */
[-C--:B------:R-:W-:Y:S01]  /*a550*/  FMUL.FTZ R100, R100, R52.reuse ;  /* 0x0000003464647220 */ /* 0x080fe20000410000 */
[----:B------:R-:W-:Y:S01]  /*a560*/  FMUL.FTZ R101, R101, R52 ;  /* 0x0000003465657220 */ /* 0x000fe20000410000 */
[-C--:B--2---:R-:W-:Y:S01]  /*a570*/  FMUL.FTZ R18, R106, R0.reuse ;  /* 0x000000006a127220 */ /* 0x084fe20000410000 */
[-C--:B------:R-:W-:Y:S01]  /*a580*/  FMUL.FTZ R19, R107, R0.reuse ;  /* 0x000000006b137220 */ /* 0x080fe20000410000 */
[-C--:B------:R-:W-:Y:S01]  /*a590*/  FMUL.FTZ R102, R102, R0.reuse ;  /* 0x0000000066667220 */ /* 0x080fe20000410000 */
[----:B------:R-:W-:Y:S01]  /*a5a0*/  FMUL.FTZ R103, R103, R0 ;  /* 0x0000000067677220 */ /* 0x000fe20000410000 */
[--C-:B------:R-:W-:Y:S01]  /*a5b0*/  FFMA.FTZ R33, R24, R54, -R133.reuse ;  /* 0x0000003618217223 */ /* 0x100fe20000010885 */
[-C--:B------:R-:W-:Y:S01]  /*a5c0*/  FMUL.FTZ R24, R96, R52.reuse ;  /* 0x0000003460187220 */ /* 0x080fe20000410000 */
[----:B------:R-:W-:Y:S01]  /*a5d0*/  FMUL.FTZ R25, R97, R52 ;  /* 0x0000003461197220 */ /* 0x000fe20000410000 */
[-C--:B------:R-:W-:Y:S01]  /*a5e0*/  FMUL.FTZ R26, R98, R0.reuse ;  /* 0x00000000621a7220 */ /* 0x080fe20000410000 */
[C---:B------:R-:W-:Y:S01]  /*a5f0*/  HMMA.16816.F32 R16, R4.reuse, R20, R16 ;  /* 0x000000140410723c */ /* 0x040fe20000001810 */
[----:B------:R-:W-:Y:S01]  /*a600*/  FMUL.FTZ R27, R99, R0 ;  /* 0x00000000631b7220 */ /* 0x000fe20000410000 */
[--C-:B------:R-:W-:Y:S01]  /*a610*/  FFMA.FTZ R97, R34, R54, -R133.reuse ;  /* 0x0000003622617223 */ /* 0x100fe20000010885 */
[-C--:B------:R-:W-:Y:S01]  /*a620*/  FMUL.FTZ R92, R92, R52.reuse ;  /* 0x000000345c5c7220 */ /* 0x080fe20000410000 */
[----:B------:R-:W-:Y:S01]  /*a630*/  FMUL.FTZ R93, R93, R52 ;  /* 0x000000345d5d7220 */ /* 0x000fe20000410000 */
[-C--:B------:R-:W-:Y:S01]  /*a640*/  FMUL.FTZ R94, R94, R0.reuse ;  /* 0x000000005e5e7220 */ /* 0x080fe20000410000 */
[----:B------:R-:W-:Y:S01]  /*a650*/  FMUL.FTZ R95, R95, R0 ;  /* 0x000000005f5f7220 */ /* 0x000fe20000410000 */
[----:B------:R-:W-:Y:S01]  /*a660*/  FFMA.FTZ R41, R32, R54, -R133 ;  /* 0x0000003620297223 */ /* 0x000fe20000010885 */
[C---:B------:R-:W-:Y:S01]  /*a670*/  HMMA.16816.F32 R20, R4.reuse, R22, R100 ;  /* 0x000000160414723c */ /* 0x040fe20000001864 */
[----:B------:R1:W-:Y:S01]  /*a680*/  MUFU.EX2 R100, R33 ;  /* 0x0000002100647308 */ /* 0x0003e20000000800 */
[----:B------:R-:W-:Y:S01]  /*a690*/  FMUL.FTZ R32, R88, R52 ;  /* 0x0000003458207220 */ /* 0x000fe20000410000 */
[-C--:B------:R-:W-:Y:S01]  /*a6a0*/  FMUL.FTZ R34, R90, R0.reuse ;  /* 0x000000005a227220 */ /* 0x080fe20000410000 */
[----:B------:R-:W-:Y:S01]  /*a6b0*/  FMUL.FTZ R35, R91, R0 ;  /* 0x000000005b237220 */ /* 0x000fe20000410000 */
[-C--:B------:R-:W-:Y:S01]  /*a6c0*/  FMUL.FTZ R84, R84, R52.reuse ;  /* 0x0000003454547220 */ /* 0x080fe20000410000 */
[----:B------:R-:W-:Y:S01]  /*a6d0*/  FMUL.FTZ R85, R85, R52 ;  /* 0x0000003455557220 */ /* 0x000fe20000410000 */
[-C--:B------:R-:W-:Y:S01]  /*a6e0*/  FMUL.FTZ R86, R86, R0.reuse ;  /* 0x0000000056567220 */ /* 0x080fe20000410000 */
[----:B------:R-:W-:Y:S01]  /*a6f0*/  FMUL.FTZ R87, R87, R0 ;  /* 0x0000000057577220 */ /* 0x000fe20000410000 */
[----:B------:R-:W-:Y:S01]  /*a700*/  HMMA.16816.F32 R24, R4, R28, R24 ;  /* 0x0000001c0418723c */ /* 0x000fe20000001818 */
[----:B------:R-:W-:Y:S01]  /*a710*/  FFMA.FTZ R51, R42, R54, -R129 ;  /* 0x000000362a337223 */ /* 0x000fe20000010881 */
[----:B-1----:R-:W-:-:S06]  /*a720*/  FMUL.FTZ R33, R89, R52 ;  /* 0x0000003459217220 */ /* 0x002fcc0000410000 */
[----:B------:R-:W-:Y:S01]  /*a730*/  HMMA.16816.F32 R28, R4, R30, R92 ;  /* 0x0000001e041c723c */ /* 0x000fe2000000185c */
[----:B------:R1:W-:Y:S01]  /*a740*/  MUFU.EX2 R93, R41 ;  /* 0x00000029005d7308 */ /* 0x0003e20000000800 */
[----:B------:R-:W-:Y:S01]  /*a750*/  FFMA.FTZ R88, R40, R54, -R133 ;  /* 0x0000003628587223 */ /* 0x000fe20000010885 */
[----:B------:R-:W-:Y:S01]  /*a760*/  FMUL.FTZ R40, R80, R52 ;  /* 0x0000003450287220 */ /* 0x000fe20000410000 */
[----:B------:R-:W-:Y:S01]  /*a770*/  FMUL.FTZ R43, R83, R0 ;  /* 0x00000000532b7220 */ /* 0x000fe20000410000 */
[----:B------:R-:W-:-:S03]  /*a780*/  FMUL.FTZ R49, R77, R52 ;  /* 0x000000344d317220 */ /* 0x000fc60000410000 */
[C---:B------:R-:W-:Y:S01]  /*a790*/  HMMA.16816.F32 R32, R4.reuse, R36, R32 ;  /* 0x000000240420723c */ /* 0x040fe20000001820 */
[----:B------:R-:W-:Y:S01]  /*a7a0*/  FMUL.FTZ R50, R78, R0 ;  /* 0x000000004e327220 */ /* 0x000fe20000410000 */
[-CC-:B------:R-:W-:Y:S01]  /*a7b0*/  FFMA.FTZ R83, R58, R54.reuse, -R129.reuse ;  /* 0x000000363a537223 */ /* 0x180fe20000010881 */
[--C-:B------:R-:W-:Y:S02]  /*a7c0*/  FFMA.FTZ R80, R56, R54, -R129.reuse ;  /* 0x0000003638507223 */ /* 0x100fe40000010881 */
[----:B------:R-:W-:Y:S03]  /*a7d0*/  LDSM.16.MT88.4 R56, [R137+0x400] ;  /* 0x000400008938783b */ /* 0x000fe60000004200 */
[----:B------:R-:W-:Y:S01]  /*a7e0*/  HMMA.16816.F32 R36, R4, R38, R84 ;  /* 0x000000260424723c */ /* 0x000fe20000001854 */
[----:B------:R2:W-:Y:S01]  /*a7f0*/  MUFU.EX2 R84, R51 ;  /* 0x0000003300547308 */ /* 0x0005e20000000800 */
[----:B-1----:R-:W-:Y:S01]  /*a800*/  FMUL.FTZ R41, R81, R52 ;  /* 0x0000003451297220 */ /* 0x002fe20000410000 */
[----:B------:R-:W-:Y:S01]  /*a810*/  FFMA.FTZ R81, R48, R54, -R129 ;  /* 0x0000003630517223 */ /* 0x000fe20000010881 */
[-C--:B------:R-:W-:Y:S01]  /*a820*/  FMUL.FTZ R48, R76, R52.reuse ;  /* 0x000000344c307220 */ /* 0x080fe20000410000 */
[----:B------:R-:W-:Y:S01]  /*a830*/  FMUL.FTZ R8, R112, R52 ;  /* 0x0000003470087220 */ /* 0x000fe20000410000 */
[----:B--2---:R-:W-:-:S02]  /*a840*/  FMUL.FTZ R51, R79, R0 ;  /* 0x000000004f337220 */ /* 0x004fc40000410000 */
[----:B------:R-:W1:Y:S01]  /*a850*/  LDSM.16.MT88.4 R76, [R180+0x9400] ;  /* 0x00940000b44c783b */ /* 0x000e620000004200 */
[----:B------:R-:W-:Y:S01]  /*a860*/  FMUL.FTZ R9, R113, R52 ;  /* 0x0000003471097220 */ /* 0x000fe20000410000 */
[-C--:B------:R-:W-:Y:S01]  /*a870*/  FMUL.FTZ R10, R114, R0.reuse ;  /* 0x00000000720a7220 */ /* 0x080fe20000410000 */
[----:B------:R-:W-:Y:S01]  /*a880*/  FMUL.FTZ R11, R115, R0 ;  /* 0x00000000730b7220 */ /* 0x000fe20000410000 */
[-C--:B------:R-:W-:Y:S01]  /*a890*/  FMUL.FTZ R108, R108, R52.reuse ;  /* 0x000000346c6c7220 */ /* 0x080fe20000410000 */
[----:B------:R-:W-:Y:S01]  /*a8a0*/  FMUL.FTZ R109, R109, R52 ;  /* 0x000000346d6d7220 */ /* 0x000fe20000410000 */
[-C--:B------:R-:W-:Y:S01]  /*a8b0*/  FMUL.FTZ R110, R110, R0.reuse ;  /* 0x000000006e6e7220 */ /* 0x080fe20000410000 */
[-C--:B------:R-:W-:Y:S01]  /*a8c0*/  FMUL.FTZ R111, R111, R0.reuse ;  /* 0x000000006f6f7220 */ /* 0x080fe20000410000 */
[----:B------:R-:W-:Y:S01]  /*a8d0*/  FMUL.FTZ R42, R82, R0 ;  /* 0x00000000522a7220 */ /* 0x000fe20000410000 */
[----:B------:R-:W2:Y:S01]  /*a8e0*/  MUFU.EX2 R97, R97 ;  /* 0x0000006100617308 */ /* 0x000ea20000000800 */
[C---:B------:R-:W-:Y:S07]  /*a8f0*/  HMMA.16816.F32 R8, R4.reuse, R12, R8 ;  /* 0x0000000c0408723c */ /* 0x040fee0000001808 */
[----:B------:R-:W-:Y:S01]  /*a900*/  MUFU.EX2 R88, R88 ;  /* 0x0000005800587308 */ /* 0x000fe20000000800 */
[C---:B------:R-:W-:Y:S07]  /*a910*/  HMMA.16816.F32 R12, R4.reuse, R14, R108 ;  /* 0x0000000e040c723c */ /* 0x040fee000000186c */
[----:B------:R-:W3:Y:S01]  /*a920*/  MUFU.EX2 R81, R81 ;  /* 0x0000005100517308 */ /* 0x000ee20000000800 */
[C---:B------:R-:W-:Y:S07]  /*a930*/  HMMA.16816.F32 R40, R4.reuse, R44, R40 ;  /* 0x0000002c0428723c */ /* 0x040fee0000001828 */
[----:B------:R-:W-:Y:S01]  /*a940*/  MUFU.EX2 R83, R83 ;  /* 0x0000005300537308 */ /* 0x000fe20000000800 */
[C---:B------:R-:W-:Y:S07]  /*a950*/  HMMA.16816.F32 R44, R4.reuse, R46, R48 ;  /* 0x0000002e042c723c */ /* 0x040fee0000001830 */
[----:B------:R-:W4:Y:S01]  /*a960*/  MUFU.EX2 R80, R80 ;  /* 0x0000005000507308 */ /* 0x000f220000000800 */
[-C--:B------:R-:W-:Y:S01]  /*a970*/  FMUL.FTZ R48, R72, R52.reuse ;  /* 0x0000003448307220 */ /* 0x080fe20000410000 */
[----:B------:R-:W-:Y:S01]  /*a980*/  FMUL.FTZ R49, R73, R52 ;  /* 0x0000003449317220 */ /* 0x000fe20000410000 */
[-C--:B------:R-:W-:Y:S01]  /*a990*/  FMUL.FTZ R50, R74, R0.reuse ;  /* 0x000000004a327220 */ /* 0x080fe20000410000 */
[----:B------:R-:W-:Y:S01]  /*a9a0*/  FMUL.FTZ R51, R75, R0 ;  /* 0x000000004b337220 */ /* 0x000fe20000410000 */
[-C--:B------:R-:W-:Y:S01]  /*a9b0*/  FMUL.FTZ R68, R68, R52.reuse ;  /* 0x0000003444447220 */ /* 0x080fe20000410000 */
[----:B------:R-:W-:Y:S01]  /*a9c0*/  FMUL.FTZ R69, R69, R52 ;  /* 0x0000003445457220 */ /* 0x000fe20000410000 */
[-C--:B------:R-:W-:Y:S01]  /*a9d0*/  FMUL.FTZ R70, R70, R0.reuse ;  /* 0x0000000046467220 */ /* 0x080fe20000410000 */
[----:B------:R-:W-:Y:S01]  /*a9e0*/  FMUL.FTZ R71, R71, R0 ;  /* 0x0000000047477220 */ /* 0x000fe20000410000 */
[----:B--2---:R-:W-:Y:S01]  /*a9f0*/  F2FP.F16.F32.PACK_AB R64, R97, R100 ;  /* 0x000000646140723e */ /* 0x004fe200000000ff */
[----:B------:R-:W-:Y:S01]  /*aa00*/  LDSM.16.MT88.4 R72, [R137+0x4400] ;  /* 0x004400008948783b */ /* 0x000fe20000004200 */
[----:B------:R-:W-:Y:S01]  /*aa10*/  HMMA.16816.F32 R48, R4, R60, R48 ;  /* 0x0000003c0430723c */ /* 0x000fe20000001830 */
[----:B---3--:R-:W-:-:S02]  /*aa20*/  F2FP.F16.F32.PACK_AB R65, R81, R84 ;  /* 0x000000545141723e */ /* 0x008fc400000000ff */
[----:B------:R-:W-:Y:S01]  /*aa30*/  F2FP.F16.F32.PACK_AB R66, R88, R93 ;  /* 0x0000005d5842723e */ /* 0x000fe200000000ff */
[-CC-:B------:R-:W-:Y:S01]  /*aa40*/  FFMA.FTZ R82, R250, R54.reuse, -R133.reuse ;  /* 0x00000036fa527223 */ /* 0x180fe20000010885 */
[-CC-:B------:R-:W-:Y:S01]  /*aa50*/  FFMA.FTZ R85, R246, R54.reuse, -R133.reuse ;  /* 0x00000036f6557223 */ /* 0x180fe20000010885 */
[----:B----4-:R-:W-:Y:S01]  /*aa60*/  F2FP.F16.F32.PACK_AB R67, R80, R83 ;  /* 0x000000535043723e */ /* 0x010fe200000000ff */
[-CC-:B------:R-:W-:Y:S01]  /*aa70*/  FFMA.FTZ R87, R244, R54.reuse, -R133.reuse ;  /* 0x00000036f4577223 */ /* 0x180fe20000010885 */
[----:B------:R-:W-:Y:S01]  /*aa80*/  HMMA.16816.F32 R4, R4, R62, R68 ;  /* 0x0000003e0404723c */ /* 0x000fe20000001844 */
[----:B------:R-:W2:Y:S04]  /*aa90*/  LDSM.16.MT88.4 R60, [R180+0xb400] ;  /* 0x00b40000b43c783b */ /* 0x000ea80000004200 */
[----:B------:R-:W3:Y:S03]  /*aaa0*/  LDSM.16.MT88.4 R68, [R137+0x2400] ;  /* 0x002400008944783b */ /* 0x000ee60000004200 */
[C---:B-1----:R-:W-:Y:S01]  /*aab0*/  HMMA.16816.F32 R8, R64.reuse, R76, R8 ;  /* 0x0000004c4008723c */ /* 0x042fe20000001808 */
[-C--:B------:R-:W-:Y:S01]  /*aac0*/  FFMA.FTZ R86, R238, R54.reuse, -R133 ;  /* 0x00000036ee567223 */ /* 0x080fe20000010885 */
[-CC-:B------:R-:W-:Y:S01]  /*aad0*/  FFMA.FTZ R89, R252, R54.reuse, -R129.reuse ;  /* 0x00000036fc597223 */ /* 0x180fe20000010881 */
[-CC-:B------:R-:W-:Y:S01]  /*aae0*/  FFMA.FTZ R90, R248, R54.reuse, -R129.reuse ;  /* 0x00000036f85a7223 */ /* 0x180fe20000010881 */
[-CC-:B------:R-:W-:Y:S01]  /*aaf0*/  FFMA.FTZ R91, R242, R54.reuse, -R129.reuse ;  /* 0x00000036f25b7223 */ /* 0x180fe20000010881 */
[-C--:B------:R-:W-:Y:S01]  /*ab00*/  FFMA.FTZ R92, R240, R54.reuse, -R129 ;  /* 0x00000036f05c7223 */ /* 0x080fe20000010881 */
[-CC-:B------:R-:W-:Y:S01]  /*ab10*/  FFMA.FTZ R139, R170, R54.reuse, -R133.reuse ;  /* 0x00000036aa8b7223 */ /* 0x180fe20000010885 */
[-CC-:B------:R-:W-:Y:S01]  /*ab20*/  FFMA.FTZ R94, R234, R54.reuse, -R133.reuse ;  /* 0x00000036ea5e7223 */ /* 0x180fe20000010885 */
[C---:B------:R-:W-:Y:S01]  /*ab30*/  HMMA.16816.F32 R12, R64.reuse, R78, R12 ;  /* 0x0000004e400c723c */ /* 0x040fe2000000180c */
[----:B------:R-:W1:Y:S01]  /*ab40*/  LDSM.16.MT88.4 R76, [R180+0xd400] ;  /* 0x00d40000b44c783b */ /* 0x000e620000004200 */
[-CC-:B------:R-:W-:Y:S01]  /*ab50*/  FFMA.FTZ R95, R230, R54.reuse, -R133.reuse ;  /* 0x00000036e65f7223 */ /* 0x180fe20000010885 */
[-C--:B------:R-:W-:Y:S01]  /*ab60*/  FFMA.FTZ R96, R228, R54.reuse, -R133 ;  /* 0x00000036e4607223 */ /* 0x080fe20000010885 */
[-CC-:B------:R-:W-:Y:S01]  /*ab70*/  FFMA.FTZ R98, R236, R54.reuse, -R129.reuse ;  /* 0x00000036ec627223 */ /* 0x180fe20000010881 */
[-CC-:B------:R-:W-:Y:S01]  /*ab80*/  FFMA.FTZ R99, R232, R54.reuse, -R129.reuse ;  /* 0x00000036e8637223 */ /* 0x180fe20000010881 */
[-C--:B------:R-:W-:Y:S01]  /*ab90*/  FFMA.FTZ R141, R226, R54.reuse, -R129 ;  /* 0x00000036e28d7223 */ /* 0x080fe20000010881 */
[-CC-:B------:R-:W-:Y:S01]  /*aba0*/  FFMA.FTZ R145, R172, R54.reuse, -R133.reuse ;  /* 0x00000036ac917223 */ /* 0x180fe20000010885 */
[C---:B------:R-:W-:Y:S01]  /*abb0*/  HMMA.16816.F32 R16, R64.reuse, R56, R16 ;  /* 0x000000384010723c */ /* 0x040fe20000001810 */
[-CC-:B------:R-:W-:Y:S01]  /*abc0*/  FFMA.FTZ R143, R220, R54.reuse, -R133.reuse ;  /* 0x00000036dc8f7223 */ /* 0x180fe20000010885 */
[-CC-:B------:R-:W-:Y:S01]  /*abd0*/  FFMA.FTZ R174, R174, R54.reuse, -R133.reuse ;  /* 0x00000036aeae7223 */ /* 0x180fe20000010885 */
[-C--:B------:R-:W-:Y:S01]  /*abe0*/  FFMA.FTZ R176, R176, R54.reuse, -R133 ;  /* 0x00000036b0b07223 */ /* 0x080fe20000010885 */
[-CC-:B------:R-:W-:Y:S01]  /*abf0*/  FFMA.FTZ R147, R214, R54.reuse, -R129.reuse ;  /* 0x00000036d6937223 */ /* 0x180fe20000010881 */
[-CC-:B------:R-:W-:Y:S01]  /*ac00*/  FFMA.FTZ R149, R212, R54.reuse, -R129.reuse ;  /* 0x00000036d4957223 */ /* 0x180fe20000010881 */
[-C--:B------:R-:W-:Y:S01]  /*ac10*/  FFMA.FTZ R178, R178, R54.reuse, -R129 ;  /* 0x00000036b2b27223 */ /* 0x080fe20000010881 */
[-CC-:B------:R-:W-:Y:S01]  /*ac20*/  FFMA.FTZ R153, R160, R54.reuse, -R133.reuse ;  /* 0x00000036a0997223 */ /* 0x180fe20000010885 */
[C---:B------:R-:W-:Y:S01]  /*ac30*/  HMMA.16816.F32 R20, R64.reuse, R58, R20 ;  /* 0x0000003a4014723c */ /* 0x040fe20000001814 */
[----:B------:R-:W4:Y:S01]  /*ac40*/  LDSM.16.MT88.4 R56, [R180+0x9800] ;  /* 0x00980000b438783b */ /* 0x000f220000004200 */
[----:B------:R-:W-:Y:S01]  /*ac50*/  MUFU.EX2 R82, R82 ;  /* 0x0000005200527308 */ /* 0x000fe20000000800 */
[-CC-:B------:R-:W-:Y:S01]  /*ac60*/  FFMA.FTZ R151, R166, R54.reuse, -R133.reuse ;  /* 0x00000036a6977223 */ /* 0x180fe20000010885 */
[-CC-:B------:R-:W-:Y:S01]  /*ac70*/  FFMA.FTZ R162, R162, R54.reuse, -R133.reuse ;  /* 0x00000036a2a27223 */ /* 0x180fe20000010885 */
[-C--:B------:R-:W-:Y:S01]  /*ac80*/  FFMA.FTZ R156, R156, R54.reuse, -R133 ;  /* 0x000000369c9c7223 */ /* 0x080fe20000010885 */
[-CC-:B------:R-:W-:Y:S01]  /*ac90*/  FFMA.FTZ R155, R168, R54.reuse, -R129.reuse ;  /* 0x00000036a89b7223 */ /* 0x180fe20000010881 */
[-CC-:B------:R-:W-:Y:S01]  /*aca0*/  FFMA.FTZ R157, R158, R54.reuse, -R129.reuse ;  /* 0x000000369e9d7223 */ /* 0x180fe20000010881 */
[-C--:B------:R-:W-:Y:S01]  /*acb0*/  FFMA.FTZ R154, R154, R54.reuse, -R129 ;  /* 0x000000369a9a7223 */ /* 0x080fe20000010881 */
[-CC-:B------:R-:W-:Y:S01]  /*acc0*/  FFMA.FTZ R161, R140, R54.reuse, -R133.reuse ;  /* 0x000000368ca17223 */ /* 0x180fe20000010885 */
[----:B------:R-:W5:Y:S01]  /*acd0*/  MUFU.EX2 R85, R85 ;  /* 0x0000005500557308 */ /* 0x000f620000000800 */
[-CC-:B------:R-:W-:Y:S01]  /*ace0*/  FFMA.FTZ R152, R152, R54.reuse, -R133.reuse ;  /* 0x0000003698987223 */ /* 0x180fe20000010885 */
[-CC-:B------:R-:W-:Y:S01]  /*acf0*/  FFMA.FTZ R159, R148, R54.reuse, -R133.reuse ;  /* 0x00000036949f7223 */ /* 0x180fe20000010885 */
[-C--:B------:R-:W-:Y:S01]  /*ad00*/  FFMA.FTZ R144, R144, R54.reuse, -R133 ;  /* 0x0000003690907223 */ /* 0x080fe20000010885 */
[-CC-:B------:R-:W-:Y:S01]  /*ad10*/  FFMA.FTZ R163, R146, R54.reuse, -R129.reuse ;  /* 0x0000003692a37223 */ /* 0x180fe20000010881 */
[-CC-:B------:R-:W-:Y:S01]  /*ad20*/  FFMA.FTZ R142, R142, R54.reuse, -R129.reuse ;  /* 0x000000368e8e7223 */ /* 0x180fe20000010881 */
[----:B------:R-:W-:Y:S01]  /*ad30*/  FFMA.FTZ R165, R138, R54, -R129 ;  /* 0x000000368aa57223 */ /* 0x000fe20000010881 */
[----:B------:R-:W-:Y:S01]  /*ad40*/  FFMA.FTZ R219, R219, R52, R128 ;  /* 0x00000034dbdb7223 */ /* 0x000fe20000010080 */
[----:B------:R-:W-:Y:S01]  /*ad50*/  MUFU.EX2 R87, R87 ;  /* 0x0000005700577308 */ /* 0x000fe20000000800 */
[----:B------:R-:W-:Y:S07]  /*ad60*/  LDSM.16.MT88.4 R108, [R180+0xac00] ;  /* 0x00ac0000b46c783b */ /* 0x000fee0000004200 */
[----:B------:R-:W-:Y:S08]  /*ad70*/  MUFU.EX2 R86, R86 ;  /* 0x0000005600567308 */ /* 0x000ff00000000800 */
[----:B------:R-:W-:Y:S08]  /*ad80*/  MUFU.EX2 R89, R89 ;  /* 0x0000005900597308 */ /* 0x000ff00000000800 */
[----:B------:R-:W1:Y:S08]  /*ad90*/  MUFU.EX2 R90, R90 ;  /* 0x0000005a005a7308 */ /* 0x000e700000000800 */
[----:B------:R-:W-:Y:S08]  /*ada0*/  MUFU.EX2 R91, R91 ;  /* 0x0000005b005b7308 */ /* 0x000ff00000000800 */
[----:B------:R-:W4:Y:S01]  /*adb0*/  MUFU.EX2 R92, R92 ;  /* 0x0000005c005c7308 */ /* 0x000f220000000800 */
[C---:B--2---:R-:W-:Y:S08]  /*adc0*/  HMMA.16816.F32 R24, R64.reuse, R60, R24 ;  /* 0x0000003c4018723c */ /* 0x044ff00000001818 */
[C---:B------:R-:W-:Y:S01]  /*add0*/  HMMA.16816.F32 R28, R64.reuse, R62, R28 ;  /* 0x0000003e401c723c */ /* 0x040fe2000000181c */
[----:B------:R-:W2:Y:S07]  /*ade0*/  LDSM.16.MT88.4 R60, [R137+0x800] ;  /* 0x00080000893c783b */ /* 0x000eae0000004200 */
[----:B---3--:R-:W-:Y:S01]  /*adf0*/  HMMA.16816.F32 R32, R64, R68, R32 ;  /* 0x000000444020723c */ /* 0x008fe20000001820 */
[----:B-----5:R-:W-:-:S02]  /*ae00*/  F2FP.F16.F32.PACK_AB R68, R85, R82 ;  /* 0x000000525544723e */ /* 0x020fc400000000ff */
[----:B-1----:R-:W-:-:S05]  /*ae10*/  F2FP.F16.F32.PACK_AB R69, R90, R89 ;  /* 0x000000595a45723e */ /* 0x002fca00000000ff */
[----:B------:R-:W-:Y:S01]  /*ae20*/  HMMA.16816.F32 R36, R64, R70, R36 ;  /* 0x000000464024723c */ /* 0x000fe20000001824 */
[----:B------:R-:W-:Y:S02]  /*ae30*/  F2FP.F16.F32.PACK_AB R70, R86, R87 ;  /* 0x000000575646723e */ /* 0x000fe400000000ff */
[----:B----4-:R-:W-:-:S05]  /*ae40*/  F2FP.F16.F32.PACK_AB R71, R92, R91 ;  /* 0x0000005b5c47723e */ /* 0x010fca00000000ff */
[C---:B------:R-:W-:Y:S08]  /*ae50*/  HMMA.16816.F32 R40, R64.reuse, R76, R40 ;  /* 0x0000004c4028723c */ /* 0x040ff00000001828 */
[C---:B------:R-:W-:Y:S01]  /*ae60*/  HMMA.16816.F32 R44, R64.reuse, R78, R44 ;  /* 0x0000004e402c723c */ /* 0x040fe2000000182c */
[----:B------:R-:W-:Y:S07]  /*ae70*/  LDSM.16.MT88.4 R76, [R180+0xd800] ;  /* 0x00d80000b44c783b */ /* 0x000fee0000004200 */
[C---:B------:R-:W-:Y:S08]  /*ae80*/  HMMA.16816.F32 R48, R64.reuse, R72, R48 ;  /* 0x000000484030723c */ /* 0x040ff00000001830 */
[----:B------:R-:W-:Y:S01]  /*ae90*/  HMMA.16816.F32 R4, R64, R74, R4 ;  /* 0x0000004a4004723c */ /* 0x000fe20000001804 */
[----:B------:R-:W1:Y:S04]  /*aea0*/  LDSM.16.MT88.4 R64, [R180+0xb800] ;  /* 0x00b80000b440783b */ /* 0x000e680000004200 */
[----:B------:R-:W-:Y:S03]  /*aeb0*/  LDSM.16.MT88.4 R72, [R137+0x4800] ;  /* 0x004800008948783b */ /* 0x000fe60000004200 */
[C---:B------:R-:W-:Y:S08]  /*aec0*/  HMMA.16816.F32 R8, R68.reuse, R56, R8 ;  /* 0x000000384408723c */ /* 0x040ff00000001808 */
[C---:B------:R-:W-:Y:S01]  /*aed0*/  HMMA.16816.F32 R12, R68.reuse, R58, R12 ;  /* 0x0000003a440c723c */ /* 0x040fe2000000180c */
[----:B------:R-:W3:Y:S07]  /*aee0*/  LDSM.16.MT88.4 R56, [R137+0x2800] ;  /* 0x002800008938783b */ /* 0x000eee0000004200 */
[C---:B--2---:R-:W-:Y:S08]  /*aef0*/  HMMA.16816.F32 R16, R68.reuse, R60, R16 ;  /* 0x0000003c4410723c */ /* 0x044ff00000001810 */
[----:B------:R-:W-:Y:S01]  /*af00*/  HMMA.16816.F32 R20, R68, R62, R20 ;  /* 0x0000003e4414723c */ /* 0x000fe20000001814 */
[----:B------:R-:W2:Y:S01]  /*af10*/  LDSM.16.MT88.4 R60, [R180+0x9c00] ;  /* 0x009c0000b43c783b */ /* 0x000ea20000004200 */
[----:B------:R-:W-:-:S06]  /*af20*/  FFMA.FTZ R170, R224, R54, -R129 ;  /* 0x00000036e0aa7223 */ /* 0x000fcc0000010881 */
[C---:B-1----:R-:W-:Y:S08]  /*af30*/  HMMA.16816.F32 R24, R68.reuse, R64, R24 ;  /* 0x000000404418723c */ /* 0x042ff00000001818 */
[C---:B------:R-:W-:Y:S01]  /*af40*/  HMMA.16816.F32 R28, R68.reuse, R66, R28 ;  /* 0x00000042441c723c */ /* 0x040fe2000000181c */
[----:B------:R-:W1:Y:S07]  /*af50*/  LDSM.16.MT88.4 R64, [R137+0xc00] ;  /* 0x000c00008940783b */ /* 0x000e6e0000004200 */
[C---:B---3--:R-:W-:Y:S08]  /*af60*/  HMMA.16816.F32 R32, R68.reuse, R56, R32 ;  /* 0x000000384420723c */ /* 0x048ff00000001820 */
[C---:B------:R-:W-:Y:S01]  /*af70*/  HMMA.16816.F32 R36, R68.reuse, R58, R36 ;  /* 0x0000003a4424723c */ /* 0x040fe20000001824 */
[----:B------:R-:W3:Y:S01]  /*af80*/  LDSM.16.MT88.4 R56, [R180+0xbc00] ;  /* 0x00bc0000b438783b */ /* 0x000ee20000004200 */
[----:B------:R-:W-:Y:S08]  /*af90*/  MUFU.EX2 R94, R94 ;  /* 0x0000005e005e7308 */ /* 0x000ff00000000800 */
[----:B------:R-:W4:Y:S08]  /*afa0*/  MUFU.EX2 R95, R95 ;  /* 0x0000005f005f7308 */ /* 0x000f300000000800 */
[----:B------:R-:W-:Y:S08]  /*afb0*/  MUFU.EX2 R96, R96 ;  /* 0x0000006000607308 */ /* 0x000ff00000000800 */
[----:B------:R-:W-:Y:S08]  /*afc0*/  MUFU.EX2 R139, R139 ;  /* 0x0000008b008b7308 */ /* 0x000ff00000000800 */
[----:B------:R-:W-:Y:S08]  /*afd0*/  MUFU.EX2 R98, R98 ;  /* 0x0000006200627308 */ /* 0x000ff00000000800 */
[----:B------:R-:W5:Y:S08]  /*afe0*/  MUFU.EX2 R99, R99 ;  /* 0x0000006300637308 */ /* 0x000f700000000800 */
[----:B------:R-:W-:Y:S08]  /*aff0*/  MUFU.EX2 R141, R141 ;  /* 0x0000008d008d7308 */ /* 0x000ff00000000800 */
[----:B------:R-:W2:Y:S01]  /*b000*/  MUFU.EX2 R170, R170 ;  /* 0x000000aa00aa7308 */ /* 0x000ea20000000800 */
[C---:B------:R-:W-:Y:S08]  /*b010*/  HMMA.16816.F32 R40, R68.reuse, R76, R40 ;  /* 0x0000004c4428723c */ /* 0x040ff00000001828 */
[C---:B------:R-:W-:Y:S01]  /*b020*/  HMMA.16816.F32 R44, R68.reuse, R78, R44 ;  /* 0x0000004e442c723c */ /* 0x040fe2000000182c */
[----:B------:R-:W-:Y:S07]  /*b030*/  LDSM.16.MT88.4 R76, [R180+0xdc00] ;  /* 0x00dc0000b44c783b */ /* 0x000fee0000004200 */
[C---:B------:R-:W-:Y:S08]  /*b040*/  HMMA.16816.F32 R48, R68.reuse, R72, R48 ;  /* 0x000000484430723c */ /* 0x040ff00000001830 */
[----:B------:R-:W-:Y:S01]  /*b050*/  HMMA.16816.F32 R4, R68, R74, R4 ;  /* 0x0000004a4404723c */ /* 0x000fe20000001804 */
[----:B----4-:R-:W-:Y:S01]  /*b060*/  F2FP.F16.F32.PACK_AB R68, R95, R94 ;  /* 0x0000005e5f44723e */ /* 0x010fe200000000ff */
[----:B------:R-:W-:Y:S01]  /*b070*/  LDSM.16.MT88.4 R72, [R137+0x4c00] ;  /* 0x004c00008948783b */ /* 0x000fe20000004200 */
[----:B-----5:R-:W-:-:S02]  /*b080*/  F2FP.F16.F32.PACK_AB R69, R99, R98 ;  /* 0x000000626345723e */ /* 0x020fc400000000ff */
[----:B------:R-:W-:Y:S02]  /*b090*/  F2FP.F16.F32.PACK_AB R70, R139, R96 ;  /* 0x000000608b46723e */ /* 0x000fe400000000ff */
[----:B--2---:R-:W-:-:S07]  /*b0a0*/  F2FP.F16.F32.PACK_AB R71, R170, R141 ;  /* 0x0000008daa47723e */ /* 0x004fce00000000ff */
[C---:B------:R-:W-:Y:S08]  /*b0b0*/  HMMA.16816.F32 R8, R68.reuse, R60, R8 ;  /* 0x0000003c4408723c */ /* 0x040ff00000001808 */
[C---:B------:R-:W-:Y:S01]  /*b0c0*/  HMMA.16816.F32 R12, R68.reuse, R62, R12 ;  /* 0x0000003e440c723c */ /* 0x040fe2000000180c */
[----:B------:R-:W2:Y:S07]  /*b0d0*/  LDSM.16.MT88.4 R60, [R137+0x2c00] ;  /* 0x002c0000893c783b */ /* 0x000eae0000004200 */
[C---:B-1----:R-:W-:Y:S08]  /*b0e0*/  HMMA.16816.F32 R16, R68.reuse, R64, R16 ;  /* 0x000000404410723c */ /* 0x042ff00000001810 */
[C---:B------:R-:W-:Y:S01]  /*b0f0*/  HMMA.16816.F32 R20, R68.reuse, R66, R20 ;  /* 0x000000424414723c */ /* 0x040fe20000001814 */
[----:B------:R-:W1:Y:S07]  /*b100*/  LDSM.16.MT88.4 R64, [R180+0xa000] ;  /* 0x00a00000b440783b */ /* 0x000e6e0000004200 */
[C---:B---3--:R-:W-:Y:S08]  /*b110*/  HMMA.16816.F32 R24, R68.reuse, R56, R24 ;  /* 0x000000384418723c */ /* 0x048ff00000001818 */
[C---:B------:R-:W-:Y:S01]  /*b120*/  HMMA.16816.F32 R28, R68.reuse, R58, R28 ;  /* 0x0000003a441c723c */ /* 0x040fe2000000181c */
[----:B------:R-:W3:Y:S01]  /*b130*/  LDSM.16.MT88.4 R56, [R137+0x1000] ;  /* 0x001000008938783b */ /* 0x000ee20000004200 */
[-CC-:B------:R-:W-:Y:S01]  /*b140*/  FFMA.FTZ R172, R222, R54.reuse, -R129.reuse ;  /* 0x00000036deac7223 */ /* 0x180fe20000010881 */
[----:B------:R-:W-:Y:S08]  /*b150*/  MUFU.EX2 R143, R143 ;  /* 0x0000008f008f7308 */ /* 0x000ff00000000800 */
[----:B------:R-:W4:Y:S08]  /*b160*/  MUFU.EX2 R174, R174 ;  /* 0x000000ae00ae7308 */ /* 0x000f300000000800 */
[----:B------:R-:W-:Y:S08]  /*b170*/  MUFU.EX2 R176, R176 ;  /* 0x000000b000b07308 */ /* 0x000ff00000000800 */
[----:B------:R-:W-:Y:S08]  /*b180*/  MUFU.EX2 R145, R145 ;  /* 0x0000009100917308 */ /* 0x000ff00000000800 */
[----:B------:R-:W-:Y:S08]  /*b190*/  MUFU.EX2 R172, R172 ;  /* 0x000000ac00ac7308 */ /* 0x000ff00000000800 */
[----:B------:R-:W5:Y:S08]  /*b1a0*/  MUFU.EX2 R147, R147 ;  /* 0x0000009300937308 */ /* 0x000f700000000800 */
[----:B------:R-:W-:Y:S08]  /*b1b0*/  MUFU.EX2 R149, R149 ;  /* 0x0000009500957308 */ /* 0x000ff00000000800 */
[----:B------:R-:W1:Y:S01]  /*b1c0*/  MUFU.EX2 R178, R178 ;  /* 0x000000b200b27308 */ /* 0x000e620000000800 */
[C---:B--2---:R-:W-:Y:S08]  /*b1d0*/  HMMA.16816.F32 R32, R68.reuse, R60, R32 ;  /* 0x0000003c4420723c */ /* 0x044ff00000001820 */
[C---:B------:R-:W-:Y:S01]  /*b1e0*/  HMMA.16816.F32 R36, R68.reuse, R62, R36 ;  /* 0x0000003e4424723c */ /* 0x040fe20000001824 */
[----:B------:R-:W2:Y:S07]  /*b1f0*/  LDSM.16.MT88.4 R60, [R180+0xc000] ;  /* 0x00c00000b43c783b */ /* 0x000eae0000004200 */
[C---:B------:R-:W-:Y:S08]  /*b200*/  HMMA.16816.F32 R40, R68.reuse, R76, R40 ;  /* 0x0000004c4428723c */ /* 0x040ff00000001828 */
[C---:B------:R-:W-:Y:S01]  /*b210*/  HMMA.16816.F32 R44, R68.reuse, R78, R44 ;  /* 0x0000004e442c723c */ /* 0x040fe2000000182c */
[----:B------:R-:W-:Y:S01]  /*b220*/  FFMA.FTZ R160, R164, R54, -R129 ;  /* 0x00000036a4a07223 */ /* 0x000fe20000010881 */
[----:B------:R-:W-:Y:S08]  /*b230*/  MUFU.EX2 R151, R151 ;  /* 0x0000009700977308 */ /* 0x000ff00000000800 */
[----:B------:R-:W2:Y:S01]  /*b240*/  MUFU.EX2 R162, R162 ;  /* 0x000000a200a27308 */ /* 0x000ea20000000800 */
[C---:B------:R-:W-:Y:S07]  /*b250*/  HMMA.16816.F32 R48, R68.reuse, R72, R48 ;  /* 0x000000484430723c */ /* 0x040fee0000001830 */
[----:B------:R-:W-:Y:S01]  /*b260*/  MUFU.EX2 R153, R153 ;  /* 0x0000009900997308 */ /* 0x000fe20000000800 */
[----:B------:R-:W-:Y:S01]  /*b270*/  HMMA.16816.F32 R4, R68, R74, R4 ;  /* 0x0000004a4404723c */ /* 0x000fe20000001804 */
[----:B----4-:R-:W-:Y:S01]  /*b280*/  F2FP.F16.F32.PACK_AB R68, R174, R143 ;  /* 0x0000008fae44723e */ /* 0x010fe200000000ff */
[----:B------:R-:W4:Y:S01]  /*b290*/  LDSM.16.MT88.4 R72, [R137+0x3000] ;  /* 0x003000008948783b */ /* 0x000f220000004200 */
[----:B-----5:R-:W-:-:S02]  /*b2a0*/  F2FP.F16.F32.PACK_AB R69, R147, R172 ;  /* 0x000000ac9345723e */ /* 0x020fc400000000ff */
[----:B------:R-:W-:Y:S02]  /*b2b0*/  F2FP.F16.F32.PACK_AB R70, R145, R176 ;  /* 0x000000b09146723e */ /* 0x000fe400000000ff */
[----:B------:R-:W-:Y:S01]  /*b2c0*/  MUFU.EX2 R156, R156 ;  /* 0x0000009c009c7308 */ /* 0x000fe20000000800 */
[----:B-1----:R-:W-:-:S07]  /*b2d0*/  F2FP.F16.F32.PACK_AB R71, R178, R149 ;  /* 0x00000095b247723e */ /* 0x002fce00000000ff */
[----:B------:R-:W-:Y:S01]  /*b2e0*/  MUFU.EX2 R155, R155 ;  /* 0x0000009b009b7308 */ /* 0x000fe20000000800 */
[C---:B------:R-:W-:Y:S07]  /*b2f0*/  HMMA.16816.F32 R8, R68.reuse, R64, R8 ;  /* 0x000000404408723c */ /* 0x040fee0000001808 */
[----:B------:R-:W-:Y:S01]  /*b300*/  MUFU.EX2 R157, R157 ;  /* 0x0000009d009d7308 */ /* 0x000fe20000000800 */
[C---:B------:R-:W-:Y:S01]  /*b310*/  HMMA.16816.F32 R12, R68.reuse, R66, R12 ;  /* 0x00000042440c723c */ /* 0x040fe2000000180c */
[----:B------:R-:W1:Y:S06]  /*b320*/  LDSM.16.MT88.4 R64, [R180+0xe000] ;  /* 0x00e00000b440783b */ /* 0x000e6c0000004200 */
[----:B------:R-:W-:Y:S01]  /*b330*/  MUFU.EX2 R154, R154 ;  /* 0x0000009a009a7308 */ /* 0x000fe20000000800 */
[C---:B---3--:R-:W-:Y:S01]  /*b340*/  HMMA.16816.F32 R16, R68.reuse, R56, R16 ;  /* 0x000000384410723c */ /* 0x048fe20000001810 */
[----:B------:R-:W-:Y:S01]  /*b350*/  FFMA.FTZ R140, R150, R54, -R129 ;  /* 0x00000036968c7223 */ /* 0x000fe20000010881 */
[----:B------:R-:W-:Y:S06]  /*b360*/  LDSM.16.MT88.4 R76, [R137+0x1400] ;  /* 0x00140000894c783b */ /* 0x000fec0000004200 */
[C---:B------:R-:W-:Y:S01]  /*b370*/  HMMA.16816.F32 R20, R68.reuse, R58, R20 ;  /* 0x0000003a4414723c */ /* 0x040fe20000001814 */
[----:B------:R-:W3:Y:S07]  /*b380*/  LDSM.16.MT88.4 R56, [R137+0x5000] ;  /* 0x005000008938783b */ /* 0x000eee0000004200 */
[C---:B--2---:R-:W-:Y:S08]  /*b390*/  HMMA.16816.F32 R24, R68.reuse, R60, R24 ;  /* 0x0000003c4418723c */ /* 0x044ff00000001818 */
[C---:B------:R-:W-:Y:S01]  /*b3a0*/  HMMA.16816.F32 R28, R68.reuse, R62, R28 ;  /* 0x0000003e441c723c */ /* 0x040fe2000000181c */
[----:B------:R-:W2:Y:S07]  /*b3b0*/  LDSM.16.MT88.4 R60, [R180+0xa400] ;  /* 0x00a40000b43c783b */ /* 0x000eae0000004200 */
[C---:B----4-:R-:W-:Y:S08]  /*b3c0*/  HMMA.16816.F32 R32, R68.reuse, R72, R32 ;  /* 0x000000484420723c */ /* 0x050ff00000001820 */
[C---:B------:R-:W-:Y:S08]  /*b3d0*/  HMMA.16816.F32 R36, R68.reuse, R74, R36 ;  /* 0x0000004a4424723c */ /* 0x040ff00000001824 */
[C---:B-1----:R-:W-:Y:S08]  /*b3e0*/  HMMA.16816.F32 R40, R68.reuse, R64, R40 ;  /* 0x000000404428723c */ /* 0x042ff00000001828 */
[C---:B------:R-:W-:Y:S01]  /*b3f0*/  HMMA.16816.F32 R44, R68.reuse, R66, R44 ;  /* 0x00000042442c723c */ /* 0x040fe2000000182c */
[----:B------:R-:W1:Y:S01]  /*b400*/  MUFU.EX2 R160, R160 ;  /* 0x000000a000a07308 */ /* 0x000e620000000800 */
[----:B------:R-:W-:Y:S04]  /*b410*/  LDSM.16.MT88.4 R64, [R180+0xc400] ;  /* 0x00c40000b440783b */ /* 0x000fe80000004200 */
[----:B------:R-:W-:Y:S02]  /*b420*/  LDSM.16.MT88.4 R72, [R180+0xe400] ;  /* 0x00e40000b448783b */ /* 0x000fe40000004200 */
[C---:B---3--:R-:W-:Y:S08]  /*b430*/  HMMA.16816.F32 R48, R68.reuse, R56, R48 ;  /* 0x000000384430723c */ /* 0x048ff00000001830 */
[----:B------:R-:W-:Y:S01]  /*b440*/  HMMA.16816.F32 R4, R68, R58, R4 ;  /* 0x0000003a4404723c */ /* 0x000fe20000001804 */
[----:B------:R-:W3:Y:S01]  /*b450*/  LDSM.16.MT88.4 R68, [R137+0x3400] ;  /* 0x003400008944783b */ /* 0x000ee20000004200 */
[----:B------:R-:W-:-:S02]  /*b460*/  F2FP.F16.F32.PACK_AB R56, R162, R151 ;  /* 0x00000097a238723e */ /* 0x000fc400000000ff */
[----:B-1----:R-:W-:Y:S02]  /*b470*/  F2FP.F16.F32.PACK_AB R57, R160, R155 ;  /* 0x0000009ba039723e */ /* 0x002fe400000000ff */
[----:B------:R-:W-:Y:S02]  /*b480*/  F2FP.F16.F32.PACK_AB R58, R156, R153 ;  /* 0x000000999c3a723e */ /* 0x000fe400000000ff */
[----:B------:R-:W-:-:S07]  /*b490*/  F2FP.F16.F32.PACK_AB R59, R154, R157 ;  /* 0x0000009d9a3b723e */ /* 0x000fce00000000ff */
[C---:B--2---:R-:W-:Y:S08]  /*b4a0*/  HMMA.16816.F32 R8, R56.reuse, R60, R8 ;  /* 0x0000003c3808723c */ /* 0x044ff00000001808 */
[C---:B------:R-:W-:Y:S01]  /*b4b0*/  HMMA.16816.F32 R12, R56.reuse, R62, R12 ;  /* 0x0000003e380c723c */ /* 0x040fe2000000180c */
[----:B------:R-:W1:Y:S07]  /*b4c0*/  LDSM.16.MT88.4 R60, [R137+0x5400] ;  /* 0x00540000893c783b */ /* 0x000e6e0000004200 */
[C---:B---3--:R-:W-:Y:S08]  /*b4d0*/  HMMA.16816.F32 R32, R56.reuse, R68, R32 ;  /* 0x000000443820723c */ /* 0x048ff00000001820 */
[C---:B------:R-:W-:Y:S01]  /*b4e0*/  HMMA.16816.F32 R36, R56.reuse, R70, R36 ;  /* 0x000000463824723c */ /* 0x040fe20000001824 */
[----:B------:R-:W2:Y:S01]  /*b4f0*/  LDSM.16.MT88.4 R68, [R180+0xc800] ;  /* 0x00c80000b444783b */ /* 0x000ea20000004200 */
[----:B------:R-:W-:Y:S08]  /*b500*/  MUFU.EX2 R152, R152 ;  /* 0x0000009800987308 */ /* 0x000ff00000000800 */
[----:B------:R-:W3:Y:S01]  /*b510*/  MUFU.EX2 R159, R159 ;  /* 0x0000009f009f7308 */ /* 0x000ee20000000800 */
[C---:B------:R-:W-:Y:S07]  /*b520*/  HMMA.16816.F32 R24, R56.reuse, R64, R24 ;  /* 0x000000403818723c */ /* 0x040fee0000001818 */
[----:B------:R-:W-:Y:S08]  /*b530*/  MUFU.EX2 R144, R144 ;  /* 0x0000009000907308 */ /* 0x000ff00000000800 */
[----:B------:R-:W-:Y:S08]  /*b540*/  MUFU.EX2 R161, R161 ;  /* 0x000000a100a17308 */ /* 0x000ff00000000800 */
[----:B------:R-:W-:Y:S08]  /*b550*/  MUFU.EX2 R140, R140 ;  /* 0x0000008c008c7308 */ /* 0x000ff00000000800 */
[----:B------:R-:W4:Y:S08]  /*b560*/  MUFU.EX2 R163, R163 ;  /* 0x000000a300a37308 */ /* 0x000f300000000800 */
[----:B------:R-:W-:Y:S08]  /*b570*/  MUFU.EX2 R142, R142 ;  /* 0x0000008e008e7308 */ /* 0x000ff00000000800 */
[----:B------:R-:W5:Y:S01]  /*b580*/  MUFU.EX2 R165, R165 ;  /* 0x000000a500a57308 */ /* 0x000f620000000800 */
[----:B-1----:R-:W-:Y:S01]  /*b590*/  HMMA.16816.F32 R48, R56, R60, R48 ;  /* 0x0000003c3830723c */ /* 0x002fe20000001830 */
[----:B---3--:R-:W-:-:S02]  /*b5a0*/  F2FP.F16.F32.PACK_AB R60, R159, R152 ;  /* 0x000000989f3c723e */ /* 0x008fc400000000ff */
[----:B----4-:R-:W-:-:S05]  /*b5b0*/  F2FP.F16.F32.PACK_AB R61, R163, R140 ;  /* 0x0000008ca33d723e */ /* 0x010fca00000000ff */
[----:B------:R-:W-:Y:S01]  /*b5c0*/  HMMA.16816.F32 R4, R56, R62, R4 ;  /* 0x0000003e3804723c */ /* 0x000fe20000001804 */
[----:B------:R-:W-:Y:S02]  /*b5d0*/  F2FP.F16.F32.PACK_AB R62, R161, R144 ;  /* 0x00000090a13e723e */ /* 0x000fe400000000ff */
[----:B-----5:R-:W-:-:S05]  /*b5e0*/  F2FP.F16.F32.PACK_AB R63, R165, R142 ;  /* 0x0000008ea53f723e */ /* 0x020fca00000000ff */
[----:B------:R-:W-:Y:S01]  /*b5f0*/  HMMA.16816.F32 R28, R56, R66, R28 ;  /* 0x00000042381c723c */ /* 0x000fe2000000181c */
[----:B------:R-:W1:Y:S01]  /*b600*/  LDSM.16.MT88.4 R64, [R137+0x1800] ;  /* 0x001800008940783b */ /* 0x000e620000004200 */
[----:B------:R-:W-:-:S06]  /*b610*/  FADD.FTZ R126, R126, R219 ;  /* 0x000000db7e7e7221 */ /* 0x000fcc0000010000 */
[----:B--2---:R-:W-:Y:S01]  /*b620*/  HMMA.16816.F32 R24, R60, R68, R24 ;  /* 0x000000443c18723c */ /* 0x004fe20000001818 */
[----:B------:R-:W-:-:S04]  /*b630*/  FFMA.FTZ R69, R218, R0, R127 ;  /* 0x00000000da457223 */ /* 0x000fc8000001007f */
[----:B------:R-:W-:Y:S01]  /*b640*/  FADD.FTZ R69, R122, R69 ;  /* 0x000000457a457221 */ /* 0x000fe20000010000 */
[----:B------:R-:W-:-:S03]  /*b650*/  FADD.FTZ R131, R131, R126 ;  /* 0x0000007e83837221 */ /* 0x000fc60000010000 */
[----:B------:R-:W-:Y:S01]  /*b660*/  FADD.FTZ R120, R120, R69 ;  /* 0x0000004578787221 */ /* 0x000fe20000010000 */
[----:B------:R-:W-:-:S03]  /*b670*/  FADD.FTZ R69, R124, R131 ;  /* 0x000000837c457221 */ /* 0x000fc60000010000 */
[----:B------:R-:W-:Y:S01]  /*b680*/  FADD.FTZ R135, R135, R120 ;  /* 0x0000007887877221 */ /* 0x000fe20000010000 */
[----:B------:R-:W-:Y:S01]  /*b690*/  FADD.FTZ R0, R100, R69 ;  /* 0x0000004564007221 */ /* 0x000fe20000010000 */
[----:B------:R-:W-:Y:S02]  /*b6a0*/  HMMA.16816.F32 R16, R56, R76, R16 ;  /* 0x0000004c3810723c */ /* 0x000fe40000001810 */
[----:B------:R-:W-:Y:S01]  /*b6b0*/  FADD.FTZ R84, R84, R135 ;  /* 0x0000008754547221 */ /* 0x000fe20000010000 */
[----:B------:R-:W-:-:S05]  /*b6c0*/  FADD.FTZ R0, R97, R0 ;  /* 0x0000000061007221 */ /* 0x000fca0000010000 */
[----:B------:R-:W-:Y:S01]  /*b6d0*/  HMMA.16816.F32 R20, R56, R78, R20 ;  /* 0x0000004e3814723c */ /* 0x000fe20000001814 */
[----:B------:R-:W2:Y:S01]  /*b6e0*/  LDSM.16.MT88.4 R76, [R180+0xa800] ;  /* 0x00a80000b44c783b */ /* 0x000ea20000004200 */
        /* <DEDUP_REMOVED lines=12> */
[----:B------:R-:W3:Y:S01]  /*b7b0*/  LDSM.16.MT88.4 R56, [R137+0x3800] ;  /* 0x003800008938783b */ /* 0x000ee20000004200 */
[----:B------:R-:W-:-:S03]  /*b7c0*/  FADD.FTZ R91, R91, R90 ;  /* 0x0000005a5b5b7221 */ /* 0x000fc60000010000 */
[----:B------:R-:W4:Y:S03]  /*b7d0*/  LDSM.16.MT88.4 R72, [R180+0xe800] ;  /* 0x00e80000b448783b */ /* 0x000f260000004200 */
[----:B-1----:R-:W-:Y:S01]  /*b7e0*/  HMMA.16816.F32 R16, R60, R64, R16 ;  /* 0x000000403c10723c */ /* 0x002fe20000001810 */
[----:B------:R-:W-:Y:S01]  /*b7f0*/  FADD.FTZ R87, R86, R87 ;  /* 0x0000005756577221 */ /* 0x000fe20000010000 */
[----:B------:R-:W-:-:S06]  /*b800*/  FADD.FTZ R91, R92, R91 ;  /* 0x0000005b5c5b7221 */ /* 0x000fcc0000010000 */
[----:B------:R-:W-:Y:S01]  /*b810*/  HMMA.16816.F32 R20, R60, R66, R20 ;  /* 0x000000423c14723c */ /* 0x000fe20000001814 */
[----:B------:R-:W1:Y:S01]  /*b820*/  LDSM.16.MT88.4 R64, [R137+0x5800] ;  /* 0x005800008940783b */ /* 0x000e620000004200 */
[-CC-:B------:R-:W-:Y:S01]  /*b830*/  FFMA.FTZ R117, R117, R54.reuse, -R133.reuse ;  /* 0x0000003675757223 */ /* 0x180fe20000010885 */
[-CC-:B------:R-:W-:Y:S01]  /*b840*/  FFMA.FTZ R116, R116, R54.reuse, -R133.reuse ;  /* 0x0000003674747223 */ /* 0x180fe20000010885 */
[-CC-:B------:R-:W-:Y:S01]  /*b850*/  FFMA.FTZ R121, R121, R54.reuse, -R133.reuse ;  /* 0x0000003679797223 */ /* 0x180fe20000010885 */
[-C--:B------:R-:W-:Y:S01]  /*b860*/  FFMA.FTZ R118, R118, R54.reuse, -R133 ;  /* 0x0000003676767223 */ /* 0x080fe20000010885 */
[-CC-:B------:R-:W-:Y:S01]  /*b870*/  FFMA.FTZ R133, R136, R54.reuse, -R129.reuse ;  /* 0x0000003688857223 */ /* 0x180fe20000010881 */
[-CC-:B------:R-:W-:Y:S01]  /*b880*/  FFMA.FTZ R134, R134, R54.reuse, -R129.reuse ;  /* 0x0000003686867223 */ /* 0x180fe20000010881 */
[-C--:B------:R-:W-:Y:S01]  /*b890*/  FFMA.FTZ R218, R130, R54.reuse, -R129 ;  /* 0x0000003682da7223 */ /* 0x080fe20000010881 */
[----:B------:R-:W-:Y:S01]  /*b8a0*/  FADD.FTZ R94, R94, R87 ;  /* 0x000000575e5e7221 */ /* 0x000fe20000010000 */
[----:B------:R-:W-:Y:S01]  /*b8b0*/  FADD.FTZ R98, R98, R91 ;  /* 0x0000005b62627221 */ /* 0x000fe20000010000 */
[----:B------:R-:W-:-:S02]  /*b8c0*/  FFMA.FTZ R132, R132, R54, -R129 ;  /* 0x0000003684847223 */ /* 0x000fc40000010881 */
[----:B------:R-:W-:Y:S01]  /*b8d0*/  FADD.FTZ R95, R95, R94 ;  /* 0x0000005e5f5f7221 */ /* 0x000fe20000010000 */
[----:B------:R-:W-:Y:S01]  /*b8e0*/  FADD.FTZ R98, R99, R98 ;  /* 0x0000006263627221 */ /* 0x000fe20000010000 */
[----:B------:R-:W-:Y:S02]  /*b8f0*/  MUFU.EX2 R117, R117 ;  /* 0x0000007500757308 */ /* 0x000fe40000000800 */
[----:B------:R-:W-:Y:S01]  /*b900*/  FADD.FTZ R0, R96, R95 ;  /* 0x0000005f60007221 */ /* 0x000fe20000010000 */
[----:B------:R-:W-:Y:S01]  /*b910*/  FADD.FTZ R141, R141, R98 ;  /* 0x000000628d8d7221 */ /* 0x000fe20000010000 */
[----:B--2---:R-:W-:Y:S04]  /*b920*/  HMMA.16816.F32 R8, R60, R76, R8 ;  /* 0x0000004c3c08723c */ /* 0x004fe80000001808 */
[----:B------:R-:W2:Y:S01]  /*b930*/  MUFU.EX2 R116, R116 ;  /* 0x0000007400747308 */ /* 0x000ea20000000800 */
[----:B------:R-:W-:Y:S01]  /*b940*/  FADD.FTZ R0, R139, R0 ;  /* 0x000000008b007221 */ /* 0x000fe20000010000 */
[----:B------:R-:W-:-:S06]  /*b950*/  FADD.FTZ R141, R170, R141 ;  /* 0x0000008daa8d7221 */ /* 0x000fcc0000010000 */
[----:B------:R-:W-:Y:S08]  /*b960*/  MUFU.EX2 R121, R121 ;  /* 0x0000007900797308 */ /* 0x000ff00000000800 */
[----:B------:R-:W-:Y:S08]  /*b970*/  MUFU.EX2 R118, R118 ;  /* 0x0000007600767308 */ /* 0x000ff00000000800 */
[----:B------:R-:W-:Y:S08]  /*b980*/  MUFU.EX2 R133, R133 ;  /* 0x0000008500857308 */ /* 0x000ff00000000800 */
[----:B------:R-:W5:Y:S08]  /*b990*/  MUFU.EX2 R134, R134 ;  /* 0x0000008600867308 */ /* 0x000f700000000800 */
[----:B------:R-:W-:Y:S08]  /*b9a0*/  MUFU.EX2 R127, R132 ;  /* 0x00000084007f7308 */ /* 0x000ff00000000800 */
[----:B------:R-:W3:Y:S01]  /*b9b0*/  MUFU.EX2 R218, R218 ;  /* 0x000000da00da7308 */ /* 0x000ee20000000800 */
[----:B------:R-:W-:Y:S01]  /*b9c0*/  FADD.FTZ R143, R143, R0 ;  /* 0x000000008f8f7221 */ /* 0x000fe20000010000 */
[----:B------:R-:W-:Y:S01]  /*b9d0*/  FADD.FTZ R172, R172, R141 ;  /* 0x0000008dacac7221 */ /* 0x000fe20000010000 */
[----:B------:R-:W-:Y:S02]  /*b9e0*/  HMMA.16816.F32 R28, R60, R70, R28 ;  /* 0x000000463c1c723c */ /* 0x000fe4000000181c */
[----:B------:R-:W-:Y:S01]  /*b9f0*/  FADD.FTZ R143, R174, R143 ;  /* 0x0000008fae8f7221 */ /* 0x000fe20000010000 */
[----:B------:R-:W-:Y:S01]  /*ba00*/  FADD.FTZ R172, R147, R172 ;  /* 0x000000ac93ac7221 */ /* 0x000fe20000010000 */
[----:B--2---:R-:W-:-:S02]  /*ba10*/  F2FP.F16.F32.PACK_AB R68, R116, R117 ;  /* 0x000000757444723e */ /* 0x004fc400000000ff */
[----:B-----5:R-:W-:Y:S01]  /*ba20*/  F2FP.F16.F32.PACK_AB R69, R134, R133 ;  /* 0x000000858645723e */ /* 0x020fe200000000ff */
[----:B------:R-:W-:Y:S01]  /*ba30*/  FADD.FTZ R176, R176, R143 ;  /* 0x0000008fb0b07221 */ /* 0x000fe20000010000 */
[----:B------:R-:W-:Y:S01]  /*ba40*/  F2FP.F16.F32.PACK_AB R70, R118, R121 ;  /* 0x000000797646723e */ /* 0x000fe200000000ff */
[----:B------:R-:W-:Y:S01]  /*ba50*/  FADD.FTZ R149, R149, R172 ;  /* 0x000000ac95957221 */ /* 0x000fe20000010000 */
[----:B---3--:R-:W-:Y:S01]  /*ba60*/  F2FP.F16.F32.PACK_AB R71, R218, R127 ;  /* 0x0000007fda47723e */ /* 0x008fe200000000ff */
[----:B------:R-:W-:Y:S02]  /*ba70*/  FADD.FTZ R176, R145, R176 ;  /* 0x000000b091b07221 */ /* 0x000fe40000010000 */
[----:B------:R-:W-:Y:S01]  /*ba80*/  FADD.FTZ R178, R178, R149 ;  /* 0x00000095b2b27221 */ /* 0x000fe20000010000 */
[----:B------:R-:W-:Y:S01]  /*ba90*/  HMMA.16816.F32 R12, R60, R78, R12 ;  /* 0x0000004e3c0c723c */ /* 0x000fe2000000180c */
[----:B------:R-:W2:Y:S01]  /*baa0*/  LDSM.16.MT88.4 R76, [R180+0xec00] ;  /* 0x00ec0000b44c783b */ /* 0x000ea20000004200 */
[----:B------:R-:W-:Y:S01]  /*bab0*/  FADD.FTZ R151, R151, R176 ;  /* 0x000000b097977221 */ /* 0x000fe20000010000 */
[----:B------:R-:W-:-:S05]  /*bac0*/  FADD.FTZ R155, R155, R178 ;  /* 0x000000b29b9b7221 */ /* 0x000fca0000010000 */
[----:B------:R-:W-:Y:S01]  /*bad0*/  HMMA.16816.F32 R32, R60, R56, R32 ;  /* 0x000000383c20723c */ /* 0x000fe20000001820 */
[----:B------:R-:W-:Y:S01]  /*bae0*/  FADD.FTZ R162, R162, R151 ;  /* 0x00000097a2a27221 */ /* 0x000fe20000010000 */
[----:B------:R-:W-:-:S06]  /*baf0*/  FADD.FTZ R160, R160, R155 ;  /* 0x0000009ba0a07221 */ /* 0x000fcc0000010000 */
[----:B------:R-:W-:Y:S01]  /*bb00*/  HMMA.16816.F32 R36, R60, R58, R36 ;  /* 0x0000003a3c24723c */ /* 0x000fe20000001824 */
[----:B------:R-:W3:Y:S07]  /*bb10*/  LDSM.16.MT88.4 R56, [R137+0x1c00] ;  /* 0x001c00008938783b */ /* 0x000eee0000004200 */
[----:B------:R-:W-:Y:S01]  /*bb20*/  HMMA.16816.F32 R112, R68, R108, R8 ;  /* 0x0000006c4470723c */ /* 0x000fe20000001808 */
[----:B------:R-:W-:Y:S04]  /*bb30*/  LDSM.16.MT88.4 R8, [R137+0x3c00] ;  /* 0x003c00008908783b */ /* 0x000fe80000004200 */
[----:B------:R-:W-:Y:S03]  /*bb40*/  LDSM.16.MT88.4 R136, [R137+0x5c00] ;  /* 0x005c00008988783b */ /* 0x000fe60000004200 */
[C---:B----4-:R-:W-:Y:S08]  /*bb50*/  HMMA.16816.F32 R40, R60.reuse, R72, R40 ;  /* 0x000000483c28723c */ /* 0x050ff00000001828 */
[C---:B------:R-:W-:Y:S08]  /*bb60*/  HMMA.16816.F32 R44, R60.reuse, R74, R44 ;  /* 0x0000004a3c2c723c */ /* 0x040ff0000000182c */
[C---:B-1----:R-:W-:Y:S08]  /*bb70*/  HMMA.16816.F32 R48, R60.reuse, R64, R48 ;  /* 0x000000403c30723c */ /* 0x042ff00000001830 */
[----:B------:R-:W-:Y:S01]  /*bb80*/  HMMA.16816.F32 R4, R60, R66, R4 ;  /* 0x000000423c04723c */ /* 0x000fe20000001804 */
[----:B------:R-:W1:Y:S01]  /*bb90*/  LDSM.16.MT88.4 R60, [R180+0xcc00] ;  /* 0x00cc0000b43c783b */ /* 0x000e620000004200 */
        /* <DEDUP_REMOVED lines=16> */
[----:B--2---:R-:W-:Y:S02]  /*bca0*/  HMMA.16816.F32 R80, R68, R76, R40 ;  /* 0x0000004c4450723c */ /* 0x004fe40000001828 */
[----:B------:R-:W-:Y:S01]  /*bcb0*/  FADD.FTZ R121, R121, R116 ;  /* 0x0000007479797221 */ /* 0x000fe20000010000 */
[----:B------:R-:W-:Y:S01]  /*bcc0*/  FADD.FTZ R127, R127, R134 ;  /* 0x000000867f7f7221 */ /* 0x000fe20000010000 */
[----:B------:R-:W-:-:S04]  /*bcd0*/  IMAD.MOV.U32 R0, RZ, RZ, R123 ;  /* 0x000000ffff007224 */ /* 0x000fc800078e007b */
[C---:B------:R-:W-:Y:S01]  /*bce0*/  HMMA.16816.F32 R108, R68.reuse, R110, R12 ;  /* 0x0000006e446c723c */ /* 0x040fe2000000180c */
[----:B------:R-:W-:Y:S02]  /*bcf0*/  IMAD.MOV.U32 R52, RZ, RZ, R125 ;  /* 0x000000ffff347224 */ /* 0x000fe400078e007d */
[----:B------:R-:W-:Y:S01]  /*bd00*/  FADD.FTZ R219, R118, R121 ;  /* 0x0000007976db7221 */ /* 0x000fe20000010000 */
[----:B------:R-:W-:Y:S02]  /*bd10*/  @P5 IMAD.MOV.U32 R0, RZ, RZ, R123 ;  /* 0x000000ffff005224 */ /* 0x000fe400078e007b */
[----:B------:R-:W-:Y:S02]  /*bd20*/  FADD.FTZ R218, R218, R127 ;  /* 0x0000007fdada7221 */ /* 0x000fe40000010000 */
[----:B---3--:R-:W-:Y:S01]  /*bd30*/  HMMA.16816.F32 R104, R68, R56, R16 ;  /* 0x000000384468723c */ /* 0x008fe20000001810 */
[----:B------:R-:W-:Y:S02]  /*bd40*/  @P5 IMAD.MOV.U32 R52, RZ, RZ, R125 ;  /* 0x000000ffff345224 */ /* 0x000fe400078e007d */
[----:B------:R-:W-:-:S05]  /*bd50*/  @P5 VIADD R53, R53, 0xfffffffd ;  /* 0xfffffffd35355836 */ /* 0x000fca0000000000 */
[C---:B------:R-:W-:Y:S08]  /*bd60*/  HMMA.16816.F32 R100, R68.reuse, R58, R20 ;  /* 0x0000003a4464723c */ /* 0x040ff00000001814 */
[C---:B-1----:R-:W-:Y:S08]  /*bd70*/  HMMA.16816.F32 R96, R68.reuse, R60, R24 ;  /* 0x0000003c4460723c */ /* 0x042ff00000001818 */
[C---:B------:R-:W-:Y:S08]  /*bd80*/  HMMA.16816.F32 R92, R68.reuse, R62, R28 ;  /* 0x0000003e445c723c */ /* 0x040ff0000000181c */
[C---:B------:R-:W-:Y:S08]  /*bd90*/  HMMA.16816.F32 R88, R68.reuse, R8, R32 ;  /* 0x000000084458723c */ /* 0x040ff00000001820 */
[C---:B------:R-:W-:Y:S08]  /*bda0*/  HMMA.16816.F32 R84, R68.reuse, R10, R36 ;  /* 0x0000000a4454723c */ /* 0x040ff00000001824 */
[C---:B------:R-:W-:Y:S08]  /*bdb0*/  HMMA.16816.F32 R76, R68.reuse, R78, R44 ;  /* 0x0000004e444c723c */ /* 0x040ff0000000182c */
[C---:B------:R-:W-:Y:S08]  /*bdc0*/  HMMA.16816.F32 R72, R68.reuse, R136, R48 ;  /* 0x000000884448723c */ /* 0x040ff00000001830 */
[----:B------:R-:W-:Y:S01]  /*bdd0*/  HMMA.16816.F32 R68, R68, R138, R4 ;  /* 0x0000008a4444723c */ /* 0x000fe20000001804 */
[----:B------:R-:W-:-:S04]  /*bde0*/  NOP ;  /* 0x0000000000007918 */ /* 0x000fc80000000000 */
[----:B------:R-:W-:-:S15]  /*bdf0*/  @P5 BRA `(.L_x_1761) ;  /* 0x0000000000045947 */ /* 0x000fde0003800000 */
.L_x_1752:
[----:B------:R-:W-:-:S05]  /*be00*/  IADD3 R53, PT, PT, R55, -0x1, RZ ;  /* 0xffffffff37357810 */ /* 0x000fca0007ffe0ff */
.L_x_1761:
[----:B------:R-:W-:Y:S05]  /*be10*/  BSYNC B2 ;  /* 0x0000000000027941 */ /* 0x000fea0003800000 */
.L_x_1751:
[----:B------:R-:W-:-:S13]  /*be20*/  ISETP.GE.AND P0, PT, R53, R190, PT ;  /* 0x000000be3500720c */ /* 0x000fda0003f06270 */
[----:B------:R-:W-:Y:S05]  /*be30*/  @!P0 BRA `(.L_x_1762) ;  /* 0x0000004c005c8947 */ /* 0x000fea0003800000 */
[----:B------:R-:W-:Y:S01]  /*be40*/  IMAD.SHL.U32 R5, R119, 0x2, RZ ;  /* 0x0000000277057824 */ /* 0x000fe200078e00ff */
[----:B------:R-:W-:Y:S01]  /*be50*/  SHF.L.U32 R212, R53, 0x7, RZ ;  /* 0x0000000735d47819 */ /* 0x000fe200000006ff */
[----:B------:R-:W-:Y:S01]  /*be60*/  IMAD.MOV.U32 R118, RZ, RZ, R0 ;  /* 0x000000ffff767224 */ /* 0x000fe200078e0000 */
[----:B------:R-:W-:Y:S01]  /*be70*/  ISETP.NE.U32.AND P3, PT, R216, RZ, PT ;  /* 0x000000ffd800720c */ /* 0x000fe20003f65070 */
[----:B------:R-:W-:Y:S01]  /*be80*/  IMAD.MOV.U32 R116, RZ, RZ, R52 ;  /* 0x000000ffff747224 */ /* 0x000fe200078e0034 */
[----:B------:R-:W-:Y:S01]  /*be90*/  LOP3.LUT R5, R5, 0x6, RZ, 0xc0, !PT ;  /* 0x0000000605057812 */ /* 0x000fe200078ec0ff */
[----:B------:R-:W-:Y:S01]  /*bea0*/  VIADD R209, R180, 0x9020 ;  /* 0x00009020b4d17836 */ /* 0x000fe20000000000 */
[----:B------:R-:W-:Y:S02]  /*beb0*/  ISETP.NE.AND.EX P3, PT, R217, RZ, PT, P3 ;  /* 0x000000ffd900720c */ /* 0x000fe40003f65330 */
[----:B------:R-:W-:Y:S02]  /*bec0*/  LOP3.LUT R214, R212, 0x40, R5, 0xfe, !PT ;  /* 0x00000040d4d67812 */ /* 0x000fe400078efe05 */
[----:B------:R-:W-:-:S02]  /*bed0*/  IADD3 R213, PT, PT, R53, 0x1, RZ ;  /* 0x0000000135d57810 */ /* 0x000fc40007ffe0ff */
[----:B------:R-:W-:-:S07]  /*bee0*/  IADD3 R212, PT, PT, R212, 0x80, RZ ;  /* 0x00000080d4d47810 */ /* 0x000fce0007ffe0ff */
.L_x_1769:
        /* <DEDUP_REMOVED lines=80> */
.L_x_1764:
[----:B------:R-:W-:Y:S05]  /*c3f0*/  BSYNC.RECONVERGENT B0 ;  /* 0x0000000000007941 */ /* 0x000fea0003800200 */
.L_x_1763:
[----:B------:R-:W-:Y:S01]  /*c400*/  @!PT LDS RZ, [RZ] ;  /* 0x00000000fffff984 */ /* 0x000fe20000000800 */
[----:B------:R-:W-:Y:S01]  /*c410*/  @!PT LDS RZ, [RZ] ;  /* 0x00000000fffff984 */ /* 0x000fe20000000800 */
[----:B------:R-:W-:Y:S01]  /*c420*/  @!PT LDS RZ, [RZ] ;  /* 0x00000000fffff984 */ /* 0x000fe20000000800 */
[----:B------:R-:W-:Y:S01]  /*c430*/  @!P6 LDGSTS.E.BYPASS.LTC128B.128 [R201+0x9000], desc[UR4][R194.64] ;  /* 0x09000000c2c9efae */ /* 0x000fe2000b981a04 */
[----:B------:R-:W-:Y:S01]  /*c440*/  ISETP.GE.AND P4, PT, R188, R199, PT ;  /* 0x000000c7bc00720c */ /* 0x000fe20003f86270 */
[----:B------:R-:W-:Y:S01]  /*c450*/  IMAD.MOV.U32 R144, RZ, RZ, 0x20 ;  /* 0x00000020ff907424 */ /* 0x000fe200078e00ff */
[----:B------:R-:W-:Y:S01]  /*c460*/  SHF.L.U64.HI R156, R186, 0x6, R187 ;  /* 0x00000006ba9c7819 */ /* 0x000fe200000102bb */
[----:B------:R-:W-:Y:S01]  /*c470*/  @P6 STS.128 [R201+0x9000], RZ ;  /* 0x009000ffc9006388 */ /* 0x000fe20000000c00 */
[----:B------:R-:W-:Y:S01]  /*c480*/  IADD3 R160, P0, PT, R157, R194, RZ ;  /* 0x000000c29da07210 */ /* 0x000fe20007f1e0ff */
[----:B------:R-:W-:Y:S01]  /*c490*/  VIADD R213, R213, 0xffffffff ;  /* 0xffffffffd5d57836 */ /* 0x000fe20000000000 */
[----:B------:R-:W-:Y:S01]  /*c4a0*/  LOP3.LUT P2, RZ, R119, 0x4, RZ, 0xc0, !PT ;  /* 0x0000000477ff7812 */ /* 0x000fe2000784c0ff */
[----:B------:R-:W-:Y:S01]  /*c4b0*/  @!PT LDS RZ, [RZ] ;  /* 0x00000000fffff984 */ /* 0x000fe20000000800 */
[----:B------:R-:W-:Y:S01]  /*c4c0*/  @!PT LDS RZ, [RZ] ;  /* 0x00000000fffff984 */ /* 0x000fe20000000800 */
[----:B------:R-:W-:Y:S01]  /*c4d0*/  @!PT LDS RZ, [RZ] ;  /* 0x00000000fffff984 */ /* 0x000fe20000000800 */
[----:B------:R-:W-:Y:S01]  /*c4e0*/  @!P5 LDGSTS.E.BYPASS.LTC128B.128 [R201+0xb000], desc[UR4][R194.64+0x40] ;  /* 0x0b000040c2c9dfae */ /* 0x000fe2000b981a04 */
[C---:B------:R-:W-:Y:S01]  /*c4f0*/  IADD3 R158, P1, PT, R157.reuse, R160, RZ ;  /* 0x000000a09d9e7210 */ /* 0x040fe20007f3e0ff */
[----:B------:R-:W-:Y:S01]  /*c500*/  IMAD.X R161, R156, 0x1, R195, P0 ;  /* 0x000000019ca17824 */ /* 0x000fe200000e06c3 */
[----:B------:R-:W-:Y:S01]  /*c510*/  SEL R144, R144, 0xffffffe0, !P2 ;  /* 0xffffffe090907807 */ /* 0x000fe20005000000 */
[----:B------:R-:W-:Y:S01]  /*c520*/  @P5 STS.128 [R201+0xb000], RZ ;  /* 0x00b000ffc9005388 */ /* 0x000fe20000000c00 */
[----:B------:R-:W-:Y:S01]  /*c530*/  IADD3 R162, P0, PT, R157, R158, RZ ;  /* 0x0000009e9da27210 */ /* 0x000fe20007f1e0ff */
[----:B------:R-:W-:Y:S01]  /*c540*/  IMAD.X R159, R156, 0x1, R161, P1 ;  /* 0x000000019c9f7824 */ /* 0x000fe200008e06a1 */
[----:B------:R-:W-:Y:S01]  /*c550*/  BSSY.RECONVERGENT B1, `(.L_x_1765) ;  /* 0x0000167000017945 */ /* 0x000fe20003800200 */
[----:B------:R-:W-:Y:S01]  /*c560*/  @!PT LDS RZ, [RZ] ;  /* 0x00000000fffff984 */ /* 0x000fe20000000800 */
[----:B------:R-:W-:Y:S01]  /*c570*/  @!PT LDS RZ, [RZ] ;  /* 0x00000000fffff984 */ /* 0x000fe20000000800 */
[----:B------:R-:W-:Y:S01]  /*c580*/  @!PT LDS RZ, [RZ] ;  /* 0x00000000fffff984 */ /* 0x000fe20000000800 */
[----:B------:R-:W-:Y:S01]  /*c590*/  @!P4 LDGSTS.E.BYPASS.LTC128B.128 [R201+0xd000], desc[UR4][R194.64+0x80] ;  /* 0x0d000080c2c9cfae */ /* 0x000fe2000b981a04 */
[--C-:B------:R-:W-:Y:S02]  /*c5a0*/  IMAD.IADD R117, R182, 0x1, R144.reuse ;  /* 0x00000001b6757824 */ /* 0x100fe400078e0290 */
[----:B------:R-:W-:Y:S01]  /*c5b0*/  IMAD.X R163, R156, 0x1, R159, P0 ;  /* 0x000000019ca37824 */ /* 0x000fe200000e069f */
[----:B------:R-:W-:Y:S01]  /*c5c0*/  @P4 STS.128 [R201+0xd000], RZ ;  /* 0x00d000ffc9004388 */ /* 0x000fe20000000c00 */
[----:B------:R-:W-:Y:S01]  /*c5d0*/  IMAD.IADD R0, R181, 0x1, R144 ;  /* 0x00000001b5007824 */ /* 0x000fe200078e0290 */
[----:B------:R-:W-:Y:S02]  /*c5e0*/  ISETP.GT.AND P0, PT, R213, R190, PT ;  /* 0x000000bed500720c */ /* 0x000fe40003f04270 */
        /* <DEDUP_REMOVED lines=48> */
[----:B------:R-:W5:Y:S04]  /*c8f0*/  LDSM.16.M88.4 R132, [R181+0x3800] ;  /* 0x00380000b584783b */ /* 0x000f680000000200 */
[----:B------:R-:W0:Y:S04]  /*c900*/  LDGDEPBAR ;  /* 0x00000000000079af */ /* 0x000e280000000000 */
[----:B------:R-:W5:Y:S04]  /*c910*/  LDSM.16.M88.4 R136, [R181+0x3c00] ;  /* 0x003c0000b588783b */ /* 0x000f680000000200 */
[----:B------:R-:W-:Y:S04]  /*c920*/  LDSM.16.M88.4 R140, [R181+0x4400] ;  /* 0x00440000b58c783b */ /* 0x000fe80000000200 */
[----:B------:R-:W-:Y:S04]  /*c930*/  LDSM.16.M88.4 R144, [R181+0x4c00] ;  /* 0x004c0000b590783b */ /* 0x000fe80000000200 */
[----:B------:R-:W-:Y:S04]  /*c940*/  LDSM.16.M88.4 R148, [R117] ;  /* 0x000000007594783b */ /* 0x000fe80000000200 */
[----:B------:R-:W-:Y:S04]  /*c950*/  LDSM.16.M88.4 R152, [R0+0x3000] ;  /* 0x003000000098783b */ /* 0x000fe80000000200 */
[----:B-1----:R-:W-:Y:S01]  /*c960*/  LDSM.16.M88.4 R156, [R181+0x5400] ;  /* 0x00540000b59c783b */ /* 0x002fe20000000200 */
[C---:B---3--:R-:W-:Y:S03]  /*c970*/  HMMA.16816.F32 R4, R120.reuse, R124, RZ ;  /* 0x0000007c7804723c */ /* 0x048fe600000018ff */
[----:B--2---:R-:W-:Y:S04]  /*c980*/  LDSM.16.M88.4 R160, [R181+0x6000] ;  /* 0x00600000b5a0783b */ /* 0x004fe80000000200 */
[----:B------:R-:W-:Y:S01]  /*c990*/  LDSM.16.M88.4 R164, [R0+0x5c00] ;  /* 0x005c000000a4783b */ /* 0x000fe20000000200 */
[C---:B------:R-:W-:Y:S03]  /*c9a0*/  HMMA.16816.F32 R8, R120.reuse, R126, RZ ;  /* 0x0000007e7808723c */ /* 0x040fe600000018ff */
[----:B------:R-:W1:Y:S04]  /*c9b0*/  LDSM.16.M88.4 R124, [R181+0x4000] ;  /* 0x00400000b57c783b */ /* 0x000e680000000200 */
[----:B------:R-:W-:Y:S01]  /*c9c0*/  LDSM.16.M88.4 R168, [R182+0x2000] ;  /* 0x00200000b6a8783b */ /* 0x000fe20000000200 */
[C---:B----4-:R-:W-:Y:S03]  /*c9d0*/  HMMA.16816.F32 R12, R120.reuse, R128, RZ ;  /* 0x00000080780c723c */ /* 0x050fe600000018ff */
[----:B------:R-:W-:Y:S04]  /*c9e0*/  LDSM.16.M88.4 R172, [R181+0x7000] ;  /* 0x00700000b5ac783b */ /* 0x000fe80000000200 */
[----:B------:R-:W-:Y:S01]  /*c9f0*/  LDSM.16.M88.4 R176, [R0+0x8800] ;  /* 0x0088000000b0783b */ /* 0x000fe20000000200 */
[C---:B------:R-:W-:Y:S03]  /*ca00*/  HMMA.16816.F32 R16, R120.reuse, R130, RZ ;  /* 0x000000827810723c */ /* 0x040fe600000018ff */
[----:B------:R-:W2:Y:S05]  /*ca10*/  LDSM.16.M88.4 R128, [R181+0x4800] ;  /* 0x00480000b580783b */ /* 0x000eaa0000000200 */
[C---:B-----5:R-:W-:Y:S08]  /*ca20*/  HMMA.16816.F32 R20, R120.reuse, R132, RZ ;  /* 0x000000847814723c */ /* 0x060ff000000018ff */
[C---:B------:R-:W-:Y:S01]  /*ca30*/  HMMA.16816.F32 R24, R120.reuse, R134, RZ ;  /* 0x000000867818723c */ /* 0x040fe200000018ff */
[----:B------:R-:W3:Y:S07]  /*ca40*/  LDSM.16.M88.4 R132, [R0+0x3400] ;  /* 0x003400000084783b */ /* 0x000eee0000000200 */
[C---:B------:R-:W-:Y:S08]  /*ca50*/  HMMA.16816.F32 R28, R120.reuse, R136, RZ ;  /* 0x00000088781c723c */ /* 0x040ff000000018ff */
[C---:B------:R-:W-:Y:S01]  /*ca60*/  HMMA.16816.F32 R32, R120.reuse, R138, RZ ;  /* 0x0000008a7820723c */ /* 0x040fe200000018ff */
[----:B------:R-:W4:Y:S07]  /*ca70*/  LDSM.16.M88.4 R136, [R0+0x3800] ;  /* 0x003800000088783b */ /* 0x000f2e0000000200 */
[C---:B-1----:R-:W-:Y:S08]  /*ca80*/  HMMA.16816.F32 R36, R120.reuse, R124, RZ ;  /* 0x0000007c7824723c */ /* 0x042ff000000018ff */
[C---:B------:R-:W-:Y:S01]  /*ca90*/  HMMA.16816.F32 R40, R120.reuse, R126, RZ ;  /* 0x0000007e7828723c */ /* 0x040fe200000018ff */
[----:B------:R-:W1:Y:S07]  /*caa0*/  LDSM.16.M88.4 R124, [R0+0x3c00] ;  /* 0x003c0000007c783b */ /* 0x000e6e0000000200 */
[C---:B------:R-:W-:Y:S08]  /*cab0*/  HMMA.16816.F32 R44, R120.reuse, R140, RZ ;  /* 0x0000008c782c723c */ /* 0x040ff000000018ff */
[C---:B------:R-:W-:Y:S01]  /*cac0*/  HMMA.16816.F32 R48, R120.reuse, R142, RZ ;  /* 0x0000008e7830723c */ /* 0x040fe200000018ff */
[----:B------:R-:W-:Y:S07]  /*cad0*/  LDSM.16.M88.4 R140, [R0+0x4c00] ;  /* 0x004c0000008c783b */ /* 0x000fee0000000200 */
[C---:B--2---:R-:W-:Y:S08]  /*cae0*/  HMMA.16816.F32 R52, R120.reuse, R128, RZ ;  /* 0x000000807834723c */ /* 0x044ff000000018ff */
[C---:B------:R-:W-:Y:S01]  /*caf0*/  HMMA.16816.F32 R56, R120.reuse, R130, RZ ;  /* 0x000000827838723c */ /* 0x040fe200000018ff */
[----:B------:R-:W2:Y:S07]  /*cb00*/  LDSM.16.M88.4 R128, [R0+0x4000] ;  /* 0x004000000080783b */ /* 0x000eae0000000200 */
[C---:B------:R-:W-:Y:S08]  /*cb10*/  HMMA.16816.F32 R60, R120.reuse, R144, RZ ;  /* 0x00000090783c723c */ /* 0x040ff000000018ff */
[----:B------:R-:W-:Y:S01]  /*cb20*/  HMMA.16816.F32 R64, R120, R146, RZ ;  /* 0x000000927840723c */ /* 0x000fe200000018ff */
[----:B------:R-:W5:Y:S04]  /*cb30*/  LDSM.16.M88.4 R120, [R0+0x4400] ;  /* 0x004400000078783b */ /* 0x000f680000000200 */
[----:B------:R-:W-:Y:S03]  /*cb40*/  LDSM.16.M88.4 R144, [R182+0x1000] ;  /* 0x00100000b690783b */ /* 0x000fe60000000200 */
[C---:B------:R-:W-:Y:S08]  /*cb50*/  HMMA.16816.F32 R4, R148.reuse, R152, R4 ;  /* 0x000000989404723c */ /* 0x040ff00000001804 */
[C---:B------:R-:W-:Y:S01]  /*cb60*/  HMMA.16816.F32 R8, R148.reuse, R154, R8 ;  /* 0x0000009a9408723c */ /* 0x040fe20000001808 */
[----:B------:R-:W-:Y:S07]  /*cb70*/  LDSM.16.M88.4 R152, [R181+0x5000] ;  /* 0x00500000b598783b */ /* 0x000fee0000000200 */
        /* <DEDUP_REMOVED lines=9> */
[C---:B--2---:R-:W-:Y:S08]  /*cc10*/  HMMA.16816.F32 R36, R148.reuse, R128, R36 ;  /* 0x000000809424723c */ /* 0x044ff00000001824 */
[C---:B------:R-:W-:Y:S01]  /*cc20*/  HMMA.16816.F32 R40, R148.reuse, R130, R40 ;  /* 0x000000829428723c */ /* 0x040fe20000001828 */
[----:B------:R-:W2:Y:S07]  /*cc30*/  LDSM.16.M88.4 R128, [R181+0x6400] ;  /* 0x00640000b580783b */ /* 0x000eae0000000200 */
[C---:B-----5:R-:W-:Y:S08]  /*cc40*/  HMMA.16816.F32 R44, R148.reuse, R120, R44 ;  /* 0x00000078942c723c */ /* 0x060ff0000000182c */
[C---:B------:R-:W-:Y:S01]  /*cc50*/  HMMA.16816.F32 R48, R148.reuse, R122, R48 ;  /* 0x0000007a9430723c */ /* 0x040fe20000001830 */
[----:B------:R-:W5:Y:S07]  /*cc60*/  LDSM.16.M88.4 R120, [R181+0x6800] ;  /* 0x00680000b578783b */ /* 0x000f6e0000000200 */
[C---:B---3--:R-:W-:Y:S08]  /*cc70*/  HMMA.16816.F32 R52, R148.reuse, R132, R52 ;  /* 0x000000849434723c */ /* 0x048ff00000001834 */
[C---:B------:R-:W-:Y:S01]  /*cc80*/  HMMA.16816.F32 R56, R148.reuse, R134, R56 ;  /* 0x000000869438723c */ /* 0x040fe20000001838 */
[----:B------:R-:W3:Y:S07]  /*cc90*/  LDSM.16.M88.4 R132, [R181+0x6c00] ;  /* 0x006c0000b584783b */ /* 0x000eee0000000200 */
[C---:B------:R-:W-:Y:S08]  /*cca0*/  HMMA.16816.F32 R60, R148.reuse, R140, R60 ;  /* 0x0000008c943c723c */ /* 0x040ff0000000183c */
[----:B------:R-:W-:Y:S01]  /*ccb0*/  HMMA.16816.F32 R64, R148, R142, R64 ;  /* 0x0000008e9440723c */ /* 0x000fe20000001840 */
[----:B------:R-:W-:Y:S04]  /*ccc0*/  LDSM.16.M88.4 R140, [R117+0x1000] ;  /* 0x00100000758c783b */ /* 0x000fe80000000200 */
[----:B------:R-:W3:Y:S03]  /*ccd0*/  LDSM.16.M88.4 R148, [R0+0x5000] ;  /* 0x005000000094783b */ /* 0x000ee60000000200 */
[C---:B------:R-:W-:Y:S08]  /*cce0*/  HMMA.16816.F32 R4, R144.reuse, R152, R4 ;  /* 0x000000989004723c */ /* 0x040ff00000001804 */
[C---:B------:R-:W-:Y:S01]  /*ccf0*/  HMMA.16816.F32 R8, R144.reuse, R154, R8 ;  /* 0x0000009a9008723c */ /* 0x040fe20000001808 */
[----:B------:R-:W3:Y:S07]  /*cd00*/  LDSM.16.M88.4 R152, [R0+0x5400] ;  /* 0x005400000098783b */ /* 0x000eee0000000200 */
[C---:B------:R-:W-:Y:S08]  /*cd10*/  HMMA.16816.F32 R12, R144.reuse, R156, R12 ;  /* 0x0000009c900c723c */ /* 0x040ff0000000180c */
[C---:B------:R-:W-:Y:S01]  /*cd20*/  HMMA.16816.F32 R16, R144.reuse, R158, R16 ;  /* 0x0000009e9010723c */ /* 0x040fe20000001810 */
[----:B------:R-:W3:Y:S07]  /*cd30*/  LDSM.16.M88.4 R156, [R0+0x5800] ;  /* 0x00580000009c783b */ /* 0x000eee0000000200 */
[C---:B----4-:R-:W-:Y:S08]  /*cd40*/  HMMA.16816.F32 R20, R144.reuse, R136, R20 ;  /* 0x000000889014723c */ /* 0x050ff00000001814 */
[C---:B------:R-:W-:Y:S01]  /*cd50*/  HMMA.16816.F32 R24, R144.reuse, R138, R24 ;  /* 0x0000008a9018723c */ /* 0x040fe20000001818 */
[----:B------:R-:W-:Y:S07]  /*cd60*/  LDSM.16.M88.4 R136, [R0+0x6400] ;  /* 0x006400000088783b */ /* 0x000fee0000000200 */
[C---:B-1----:R-:W-:Y:S08]  /*cd70*/  HMMA.16816.F32 R28, R144.reuse, R124, R28 ;  /* 0x0000007c901c723c */ /* 0x042ff0000000181c */
[C---:B------:R-:W-:Y:S01]  /*cd80*/  HMMA.16816.F32 R32, R144.reuse, R126, R32 ;  /* 0x0000007e9020723c */ /* 0x040fe20000001820 */
[----:B------:R-:W1:Y:S07]  /*cd90*/  LDSM.16.M88.4 R124, [R0+0x6000] ;  /* 0x00600000007c783b */ /* 0x000e6e0000000200 */
[C---:B------:R-:W-:Y:S08]  /*cda0*/  HMMA.16816.F32 R36, R144.reuse, R160, R36 ;  /* 0x000000a09024723c */ /* 0x040ff00000001824 */
[C---:B------:R-:W-:Y:S01]  /*cdb0*/  HMMA.16816.F32 R40, R144.reuse, R162, R40 ;  /* 0x000000a29028723c */ /* 0x040fe20000001828 */
[----:B------:R-:W4:Y:S07]  /*cdc0*/  LDSM.16.M88.4 R160, [R0+0x6800] ;  /* 0x0068000000a0783b */ /* 0x000f2e0000000200 */
[C---:B--2---:R-:W-:Y:S08]  /*cdd0*/  HMMA.16816.F32 R44, R144.reuse, R128, R44 ;  /* 0x00000080902c723c */ /* 0x044ff0000000182c */
[C---:B------:R-:W-:Y:S01]  /*cde0*/  HMMA.16816.F32 R48, R144.reuse, R130, R48 ;  /* 0x000000829030723c */ /* 0x040fe20000001830 */
[----:B------:R-:W2:Y:S07]  /*cdf0*/  LDSM.16.M88.4 R128, [R0+0x6c00] ;  /* 0x006c00000080783b */ /* 0x000eae0000000200 */
[C---:B-----5:R-:W-:Y:S08]  /*ce00*/  HMMA.16816.F32 R52, R144.reuse, R120, R52 ;  /* 0x000000789034723c */ /* 0x060ff00000001834 */
[C---:B------:R-:W-:Y:S01]  /*ce10*/  HMMA.16816.F32 R56, R144.reuse, R122, R56 ;  /* 0x0000007a9038723c */ /* 0x040fe20000001838 */
[----:B------:R-:W5:Y:S07]  /*ce20*/  LDSM.16.M88.4 R120, [R181+0x7400] ;  /* 0x00740000b578783b */ /* 0x000f6e0000000200 */
[C---:B---3--:R-:W-:Y:S08]  /*ce30*/  HMMA.16816.F32 R60, R144.reuse, R132, R60 ;  /* 0x00000084903c723c */ /* 0x048ff0000000183c */
[----:B------:R-:W-:Y:S01]  /*ce40*/  HMMA.16816.F32 R64, R144, R134, R64 ;  /* 0x000000869040723c */ /* 0x000fe20000001840 */
[----:B------:R-:W3:Y:S04]  /*ce50*/  LDSM.16.M88.4 R132, [R181+0x7800] ;  /* 0x00780000b584783b */ /* 0x000ee80000000200 */
[----:B------:R-:W-:Y:S03]  /*ce60*/  LDSM.16.M88.4 R144, [R181+0x8c00] ;  /* 0x008c0000b590783b */ /* 0x000fe60000000200 */
        /* <DEDUP_REMOVED lines=18> */
[C---:B----4-:R-:W-:Y:S08]  /*cf90*/  HMMA.16816.F32 R52, R140.reuse, R160, R52 ;  /* 0x000000a08c34723c */ /* 0x050ff00000001834 */
[C---:B------:R-:W-:Y:S01]  /*cfa0*/  HMMA.16816.F32 R56, R140.reuse, R162, R56 ;  /* 0x000000a28c38723c */ /* 0x040fe20000001838 */
[----:B------:R-:W-:Y:S07]  /*cfb0*/  LDSM.16.M88.4 R160, [R0+0x7c00] ;  /* 0x007c000000a0783b */ /* 0x000fee0000000200 */
[C---:B--2---:R-:W-:Y:S08]  /*cfc0*/  HMMA.16816.F32 R60, R140.reuse, R128, R60 ;  /* 0x000000808c3c723c */ /* 0x044ff0000000183c */
[----:B------:R-:W-:Y:S01]  /*cfd0*/  HMMA.16816.F32 R64, R140, R130, R64 ;  /* 0x000000828c40723c */ /* 0x000fe20000001840 */
[----:B------:R-:W2:Y:S04]  /*cfe0*/  LDSM.16.M88.4 R128, [R181+0x8000] ;  /* 0x00800000b580783b */ /* 0x000ea80000000200 */
[----:B------:R-:W4:Y:S03]  /*cff0*/  LDSM.16.M88.4 R140, [R181+0x8800] ;  /* 0x00880000b58c783b */ /* 0x000f260000000200 */
[C---:B------:R-:W-:Y:S08]  /*d000*/  HMMA.16816.F32 R4, R168.reuse, R172, R4 ;  /* 0x000000aca804723c */ /* 0x040ff00000001804 */
[C---:B------:R-:W-:Y:S01]  /*d010*/  HMMA.16816.F32 R8, R168.reuse, R174, R8 ;  /* 0x000000aea808723c */ /* 0x040fe20000001808 */
[----:B------:R-:W-:Y:S07]  /*d020*/  LDSM.16.M88.4 R172, [R0+0x8400] ;  /* 0x0084000000ac783b */ /* 0x000fee0000000200 */
[C---:B-----5:R-:W-:Y:S08]  /*d030*/  HMMA.16816.F32 R12, R168.reuse, R120, R12 ;  /* 0x00000078a80c723c */ /* 0x060ff0000000180c */
[C---:B------:R-:W-:Y:S01]  /*d040*/  HMMA.16816.F32 R16, R168.reuse, R122, R16 ;  /* 0x0000007aa810723c */ /* 0x040fe20000001810 */
[----:B------:R-:W5:Y:S07]  /*d050*/  LDSM.16.M88.4 R120, [R0+0x7400] ;  /* 0x007400000078783b */ /* 0x000f6e0000000200 */
[C---:B---3--:R-:W-:Y:S08]  /*d060*/  HMMA.16816.F32 R20, R168.reuse, R132, R20 ;  /* 0x00000084a814723c */ /* 0x048ff00000001814 */
[C---:B------:R-:W-:Y:S01]  /*d070*/  HMMA.16816.F32 R24, R168.reuse, R134, R24 ;  /* 0x00000086a818723c */ /* 0x040fe20000001818 */
[----:B------:R-:W3:Y:S01]  /*d080*/  LDSM.16.M88.4 R132, [R0+0x8c00] ;  /* 0x008c00000084783b */ /* 0x000ee20000000200 */
[----:B------:R-:W-:Y:S04]  /*d090*/  DEPBAR.LE SB0, 0x0 ;  /* 0x000080000000791a */ /* 0x000fe80000000000 */
[----:B------:R-:W-:Y:S02]  /*d0a0*/  BAR.SYNC.DEFER_BLOCKING 0x0 ;  /* 0x0000000000007b1d */ /* 0x000fe40000010000 */
[C---:B-1----:R-:W-:Y:S08]  /*d0b0*/  HMMA.16816.F32 R28, R168.reuse, R124, R28 ;  /* 0x0000007ca81c723c */ /* 0x042ff0000000181c */
[C---:B------:R-:W-:Y:S08]  /*d0c0*/  HMMA.16816.F32 R32, R168.reuse, R126, R32 ;  /* 0x0000007ea820723c */ /* 0x040ff00000001820 */
[C---:B--2---:R-:W-:Y:S08]  /*d0d0*/  HMMA.16816.F32 R36, R168.reuse, R128, R36 ;  /* 0x00000080a824723c */ /* 0x044ff00000001824 */
[C---:B------:R-:W-:Y:S08]  /*d0e0*/  HMMA.16816.F32 R40, R168.reuse, R130, R40 ;  /* 0x00000082a828723c */ /* 0x040ff00000001828 */
[C---:B------:R-:W-:Y:S08]  /*d0f0*/  HMMA.16816.F32 R44, R168.reuse, R136, R44 ;  /* 0x00000088a82c723c */ /* 0x040ff0000000182c */
[C---:B------:R-:W-:Y:S08]  /*d100*/  HMMA.16816.F32 R48, R168.reuse, R138, R48 ;  /* 0x0000008aa830723c */ /* 0x040ff00000001830 */
[C---:B----4-:R-:W-:Y:S08]  /*d110*/  HMMA.16816.F32 R52, R168.reuse, R140, R52 ;  /* 0x0000008ca834723c */ /* 0x050ff00000001834 */
[C---:B------:R-:W-:Y:S08]  /*d120*/  HMMA.16816.F32 R56, R168.reuse, R142, R56 ;  /* 0x0000008ea838723c */ /* 0x040ff00000001838 */
[C---:B------:R-:W-:Y:S08]  /*d130*/  HMMA.16816.F32 R60, R168.reuse, R144, R60 ;  /* 0x00000090a83c723c */ /* 0x040ff0000000183c */
[----:B------:R-:W-:Y:S08]  /*d140*/  HMMA.16816.F32 R64, R168, R146, R64 ;  /* 0x00000092a840723c */ /* 0x000ff00000001840 */
[C---:B------:R-:W-:Y:S08]  /*d150*/  HMMA.16816.F32 R4, R148.reuse, R152, R4 ;  /* 0x000000989404723c */ /* 0x040ff00000001804 */
[C---:B------:R-:W-:Y:S08]  /*d160*/  HMMA.16816.F32 R8, R148.reuse, R154, R8 ;  /* 0x0000009a9408723c */ /* 0x040ff00000001808 */
[C---:B-----5:R-:W-:Y:S08]  /*d170*/  HMMA.16816.F32 R12, R148.reuse, R120, R12 ;  /* 0x00000078940c723c */ /* 0x060ff0000000180c */
        /* <DEDUP_REMOVED lines=11> */
[C---:B---3--:R-:W-:Y:S08]  /*d230*/  HMMA.16816.F32 R60, R148.reuse, R132, R60 ;  /* 0x00000084943c723c */ /* 0x048ff0000000183c */
[----:B------:R-:W-:Y:S01]  /*d240*/  HMMA.16816.F32 R64, R148, R134, R64 ;  /* 0x000000869440723c */ /* 0x000fe20000001840 */
[----:B------:R-:W-:Y:S08]  /*d250*/  @!UPT UIADD3 URZ, UPT, UPT, URZ, URZ, URZ ;  /* 0x000000fffffff290 */ /* 0x000ff0000fffe0ff */
[----:B------:R-:W-:Y:S11]  /*d260*/  @!P0 BRA `(.L_x_1766) ;  /* 0x0000000800548947 */ /* 0x000ff60003800000 */
[----:B------:R-:W-:Y:S01]  /*d270*/  ISETP.NE.U32.AND P3, PT, R216, RZ, PT ;  /* 0x000000ffd800720c */ /* 0x000fe20003f65070 */
[----:B------:R-:W-:Y:S01]  /*d280*/  BSSY.RECONVERGENT B0, `(.L_x_1767) ;  /* 0x000004c000007945 */ /* 0x000fe20003800200 */
[----:B------:R-:W-:Y:S02]  /*d290*/  IMAD.SHL.U32 R0, R184, 0x40, RZ ;  /* 0x00000040b8007824 */ /* 0x000fe400078e00ff */
        /* <DEDUP_REMOVED lines=12> */
[----:B------:R-:W2:Y:S02]  /*d360*/  LD.E R128, desc[UR4][R2.64+0x170] ;  /* 0x0001700402807980 */ /* 0x000ea4000c101900 */
[-C--:B--2---:R-:W-:Y:S02]  /*d370*/  IABS R123, R128.reuse ;  /* 0x00000080007b7213 */ /* 0x084fe40000000000 */
[-C--:B------:R-:W-:Y:S02]  /*d380*/  IABS R121, R128.reuse ;  /* 0x0000008000797213 */ /* 0x080fe40000000000 */
[----:B------:R-:W1:Y:S03]  /*d390*/  I2F.RP R122, R123 ;  /* 0x0000007b007a7306 */ /* 0x000e660000209400 */
[----:B------:R-:W-:Y:S07]  /*d3a0*/  IMAD.MOV R121, RZ, RZ, -R121 ;  /* 0x000000ffff797224 */ /* 0x000fee00078e0a79 */
[----:B-1----:R-:W1:Y:S02]  /*d3b0*/  MUFU.RCP R117, R122 ;  /* 0x0000007a00757308 */ /* 0x002e640000001000 */
[----:B-1----:R-:W-:Y:S01]  /*d3c0*/  VIADD R126, R117, 0xffffffe ;  /* 0x0ffffffe757e7836 */ /* 0x002fe20000000000 */
[----:B------:R-:W-:Y:S07]  /*d3d0*/  IADD3 R117, PT, PT, R212, -0x80, RZ ;  /* 0xffffff80d4757810 */ /* 0x000fee0007ffe0ff */
[----:B------:R-:W1:Y:S01]  /*d3e0*/  F2I.FTZ.U32.TRUNC.NTZ R127, R126 ;  /* 0x0000007e007f7305 */ /* 0x000e62000021f000 */
[----:B------:R-:W-:Y:S02]  /*d3f0*/  IABS R122, R117 ;  /* 0x00000075007a7213 */ /* 0x000fe40000000000 */
[-C--:B------:R-:W-:Y:S01]  /*d400*/  LOP3.LUT R117, R117, R128.reuse, RZ, 0x3c, !PT ;  /* 0x0000008075757212 */ /* 0x080fe200078e3cff */
        /* <DEDUP_REMOVED lines=9> */
[----:B------:R-:W-:Y:S01]  /*d4a0*/  IMAD R122, R126, R121, R122 ;  /* 0x000000797e7a7224 */ /* 0x000fe200078e027a */
[----:B------:R-:W-:Y:S02]  /*d4b0*/  LOP3.LUT R121, RZ, R128, RZ, 0x33, !PT ;  /* 0x00000080ff797212 */ /* 0x000fe400078e33ff */
[C---:B------:R-:W-:Y:S02]  /*d4c0*/  ISETP.GT.U32.AND P0, PT, R123.reuse, R120, PT ;  /* 0x000000787b00720c */ /* 0x040fe40003f04070 */
[----:B------:R-:W-:Y:S11]  /*d4d0*/  ISETP.GT.U32.AND P1, PT, R123, R122, PT ;  /* 0x0000007a7b00720c */ /* 0x000ff60003f24070 */
[----:B------:R-:W-:Y:S02]  /*d4e0*/  @!P0 IMAD.IADD R120, R120, 0x1, -R123 ;  /* 0x0000000178788824 */ /* 0x000fe400078e0a7b */
[-C--:B------:R-:W-:Y:S01]  /*d4f0*/  @!P1 IADD3 R122, PT, PT, R122, -R123.reuse, RZ ;  /* 0x8000007b7a7a9210 */ /* 0x080fe20007ffe0ff */
[----:B------:R-:W-:Y:S02]  /*d500*/  @!P0 VIADD R124, R124, 0x1 ;  /* 0x000000017c7c8836 */ /* 0x000fe40000000000 */
[-C--:B------:R-:W-:Y:S01]  /*d510*/  ISETP.GE.U32.AND P0, PT, R120, R123.reuse, PT ;  /* 0x0000007b7800720c */ /* 0x080fe20003f06070 */
[----:B------:R-:W-:Y:S01]  /*d520*/  @!P1 VIADD R126, R126, 0x1 ;  /* 0x000000017e7e9836 */ /* 0x000fe20000000000 */
[----:B------:R-:W-:Y:S11]  /*d530*/  ISETP.GE.U32.AND P1, PT, R122, R123, PT ;  /* 0x0000007b7a00720c */ /* 0x000ff60003f26070 */
[----:B------:R-:W-:Y:S02]  /*d540*/  @P0 IADD3 R124, PT, PT, R124, 0x1, RZ ;  /* 0x000000017c7c0810 */ /* 0x000fe40007ffe0ff */
[----:B------:R-:W-:Y:S01]  /*d550*/  ISETP.GE.AND P0, PT, R125, RZ, PT ;  /* 0x000000ff7d00720c */ /* 0x000fe20003f06270 */
[----:B------:R-:W-:Y:S01]  /*d560*/  @P1 VIADD R126, R126, 0x1 ;  /* 0x000000017e7e1836 */ /* 0x000fe20000000000 */
[----:B------:R-:W-:Y:S11]  /*d570*/  ISETP.GE.AND P1, PT, R117, RZ, PT ;  /* 0x000000ff7500720c */ /* 0x000ff60003f26270 */
[----:B------:R-:W-:Y:S01]  /*d580*/  @!P0 IMAD.MOV R124, RZ, RZ, -R124 ;  /* 0x000000ffff7c8224 */ /* 0x000fe200078e0a7c */
[----:B------:R-:W-:Y:S02]  /*d590*/  ISETP.NE.AND P0, PT, R128, RZ, PT ;  /* 0x000000ff8000720c */ /* 0x000fe40003f05270 */
[----:B------:R-:W-:Y:S02]  /*d5a0*/  @!P1 IADD3 R126, PT, PT, -R126, RZ, RZ ;  /* 0x000000ff7e7e9210 */ /* 0x000fe40007ffe1ff */
[C---:B------:R-:W-:Y:S02]  /*d5b0*/  SEL R123, R121.reuse, R124, !P0 ;  /* 0x0000007c797b7207 */ /* 0x040fe40004000000 */
[----:B------:R-:W-:Y:S01]  /*d5c0*/  SEL R121, R121, R126, !P0 ;  /* 0x0000007e79797207 */ /* 0x000fe20004000000 */
[----:B------:R-:W2:Y:S01]  /*d5d0*/  LD.E.64 R124, desc[UR4][R2.64+0x38] ;  /* 0x00003804027c7980 */ /* 0x000ea2000c101b00 */
[-C--:B------:R-:W-:Y:S02]  /*d5e0*/  LEA R132, P1, R123, R210.reuse, 0x2 ;  /* 0x000000d27b847211 */ /* 0x080fe400078210ff */
[----:B------:R-:W-:Y:S02]  /*d5f0*/  LEA R130, P0, R121, R210, 0x2 ;  /* 0x000000d279827211 */ /* 0x000fe400078010ff */
[-C--:B------:R-:W-:Y:S01]  /*d600*/  LEA.HI.X.SX32 R133, R123, R211.reuse, 0x2, P1 ;  /* 0x000000d37b857211 */ /* 0x080fe200008f16ff */
[----:B------:R-:W3:Y:S01]  /*d610*/  LD.E.64 R126, desc[UR4][R2.64+0x20] ;  /* 0x00002004027e7980 */ /* 0x000ee2000c101b00 */
[C---:B------:R-:W-:Y:S01]  /*d620*/  LEA.HI.X.SX32 R131, R121.reuse, R211, 0x2, P0 ;  /* 0x000000d379837211 */ /* 0x040fe200000f16ff */
[----:B------:R-:W-:Y:S04]  /*d630*/  IMAD.IADD R121, R121, 0x1, -R123 ;  /* 0x0000000179797824 */ /* 0x000fe800078e0a7b */
        /* <DEDUP_REMOVED lines=16> */
.L_x_1768:
[----:B------:R-:W-:Y:S05]  /*d740*/  BSYNC.RECONVERGENT B0 ;  /* 0x0000000000007941 */ /* 0x000fea0003800200 */
.L_x_1767:
[----:B------:R-:W-:Y:S01]  /*d750*/  @!P6 IMAD.MOV.U32 R193, RZ, RZ, R191 ;  /* 0x000000ffffc1e224 */ /* 0x000fe200078e00bf */
[C---:B------:R-:W-:Y:S02]  /*d760*/  LEA R122, P0, R184.reuse, R192, 0x6 ;  /* 0x000000c0b87a7211 */ /* 0x040fe400078030ff */
[C-C-:B------:R-:W-:Y:S02]  /*d770*/  SHF.L.U64.HI R117, R184.reuse, 0x6, R185.reuse ;  /* 0x00000006b8757819 */ /* 0x140fe400000102b9 */
[----:B------:R-:W-:Y:S01]  /*d780*/  @!PT LDS RZ, [RZ] ;  /* 0x00000000fffff984 */ /* 0x000fe20000000800 */
[----:B------:R-:W-:Y:S01]  /*d790*/  @!PT LDS RZ, [RZ] ;  /* 0x00000000fffff984 */ /* 0x000fe20000000800 */
[----:B------:R-:W-:Y:S01]  /*d7a0*/  @!PT LDS RZ, [RZ] ;  /* 0x00000000fffff984 */ /* 0x000fe20000000800 */
[----:B------:R1:W-:Y:S01]  /*d7b0*/  @!P6 LDGSTS.E.BYPASS.LTC128B.128 [R201+0x3000], desc[UR4][R192.64] ;  /* 0x03000000c0c9efae */ /* 0x0003e2000b981a04 */
[----:B------:R-:W-:Y:S02]  /*d7c0*/  LEA.HI.X R123, R184, R191, R185, 0x6, P0 ;  /* 0x000000bfb87b7211 */ /* 0x000fe400000f34b9 */
[C---:B------:R-:W-:Y:S01]  /*d7d0*/  IADD3 R120, P1, PT, R0.reuse, R122, RZ ;  /* 0x0000007a00787210 */ /* 0x040fe20007f3e0ff */
[----:B------:R2:W-:Y:S03]  /*d7e0*/  @P6 STS.128 [R201+0x3000], RZ ;  /* 0x003000ffc9006388 */ /* 0x0005e60000000c00 */
[----:B------:R-:W-:Y:S01]  /*d7f0*/  IADD3 R124, P0, PT, R0, R120, RZ ;  /* 0x00000078007c7210 */ /* 0x000fe20007f1e0ff */
[C---:B------:R-:W-:Y:S04]  /*d800*/  IMAD.X R121, R117.reuse, 0x1, R123, P1 ;  /* 0x0000000175797824 */ /* 0x040fe800008e067b */
[----:B------:R-:W-:Y:S02]  /*d810*/  IMAD.X R125, R117, 0x1, R121, P0 ;  /* 0x00000001757d7824 */ /* 0x000fe400000e0679 */
        /* <DEDUP_REMOVED lines=58> */
.L_x_1766:
[----:B------:R-:W-:Y:S05]  /*dbc0*/  BSYNC.RECONVERGENT B1 ;  /* 0x0000000000017941 */ /* 0x000fea0003800200 */
.L_x_1765:
[----:B------:R-:W3:Y:S01]  /*dbd0*/  LD.E R117, desc[UR4][R2.64+0xdc] ;  /* 0x0000dc0402757980 */ /* 0x000ee2000c101900 */
[C---:B------:R-:W-:Y:S02]  /*dbe0*/  VIADD R129, R214.reuse, 0xffffffc1 ;  /* 0xffffffc1d6817836 */ /* 0x040fe40000000000 */
[C---:B--2---:R-:W-:Y:S02]  /*dbf0*/  VIADD R125, R214.reuse, 0xffffffc0 ;  /* 0xffffffc0d67d7836 */ /* 0x044fe40000000000 */
[C---:B------:R-:W-:Y:S01]  /*dc00*/  VIADD R120, R214.reuse, 0xffffffc9 ;  /* 0xffffffc9d6787836 */ /* 0x040fe20000000000 */
[C---:B------:R-:W-:Y:S01]  /*dc10*/  ISETP.GE.AND P4, PT, R129.reuse, R208, PT ;  /* 0x000000d08100720c */ /* 0x040fe20003f86270 */
[C---:B------:R-:W-:Y:S01]  /*dc20*/  VIADD R121, R214.reuse, 0xffffffc8 ;  /* 0xffffffc8d6797836 */ /* 0x040fe20000000000 */
[----:B------:R-:W-:Y:S01]  /*dc30*/  ISETP.GE.AND P0, PT, R129, R206, PT ;  /* 0x000000ce8100720c */ /* 0x000fe20003f06270 */
[C---:B------:R-:W-:Y:S01]  /*dc40*/  VIADD R133, R214.reuse, 0xffffffd0 ;  /* 0xffffffd0d6857836 */ /* 0x040fe20000000000 */
[----:B------:R-:W-:Y:S01]  /*dc50*/  FSEL R128, R5, -INF , P4 ;  /* 0xff80000005807808 */ /* 0x000fe20002000000 */
[C---:B------:R-:W-:Y:S01]  /*dc60*/  VIADD R5, R214.reuse, 0xffffffd9 ;  /* 0xffffffd9d6057836 */ /* 0x040fe20000000000 */
[----:B------:R-:W-:Y:S01]  /*dc70*/  FSEL R123, R7, -INF , P0 ;  /* 0xff800000077b7808 */ /* 0x000fe20000000000 */
[C---:B------:R-:W-:Y:S01]  /*dc80*/  VIADD R132, R214.reuse, 0xffffffe0 ;  /* 0xffffffe0d6847836 */ /* 0x040fe20000000000 */
[-C--:B------:R-:W-:Y:S01]  /*dc90*/  ISETP.GE.AND P5, PT, R125, R208.reuse, PT ;  /* 0x000000d07d00720c */ /* 0x080fe20003fa6270 */
[----:B------:R-:W-:Y:S01]  /*dca0*/  VIADD R127, R214, 0xffffffe1 ;  /* 0xffffffe1d67f7836 */ /* 0x000fe20000000000 */
[----:B------:R-:W-:Y:S01]  /*dcb0*/  ISETP.GE.AND P4, PT, R120, R208, PT ;  /* 0x000000d07800720c */ /* 0x000fe20003f86270 */
[----:B------:R-:W-:Y:S01]  /*dcc0*/  VIADD R7, R214, 0xffffffe8 ;  /* 0xffffffe8d6077836 */ /* 0x000fe20000000000 */
[----:B------:R-:W-:Y:S01]  /*dcd0*/  ISETP.GE.AND P0, PT, R120, R206, PT ;  /* 0x000000ce7800720c */ /* 0x000fe20003f06270 */
[----:B------:R-:W-:Y:S01]  /*dce0*/  VIADD R131, R214, 0xfffffff0 ;  /* 0xfffffff0d6837836 */ /* 0x000fe20000000000 */
[----:B------:R-:W-:Y:S01]  /*dcf0*/  FSEL R130, R4, -INF , P5 ;  /* 0xff80000004827808 */ /* 0x000fe20002800000 */
[C---:B------:R-:W-:Y:S01]  /*dd00*/  VIADD R4, R214.reuse, 0xffffffe9 ;  /* 0xffffffe9d6047836 */ /* 0x040fe20000000000 */
[----:B------:R-:W-:Y:S01]  /*dd10*/  FSEL R141, R9, -INF , P4 ;  /* 0xff800000098d7808 */ /* 0x000fe20002000000 */
[C---:B------:R-:W-:Y:S01]  /*dd20*/  VIADD R126, R214.reuse, 0xfffffff1 ;  /* 0xfffffff1d67e7836 */ /* 0x040fe20000000000 */
[----:B------:R-:W-:Y:S01]  /*dd30*/  ISETP.GE.AND P5, PT, R121, R208, PT ;  /* 0x000000d07900720c */ /* 0x000fe20003fa6270 */
[C---:B------:R-:W-:Y:S01]  /*dd40*/  VIADD R0, R214.reuse, 0xfffffff9 ;  /* 0xfffffff9d6007836 */ /* 0x040fe20000000000 */
[----:B------:R-:W-:Y:S01]  /*dd50*/  FSEL R9, R11, -INF , P0 ;  /* 0xff8000000b097808 */ /* 0x000fe20000000000 */
[C---:B------:R-:W-:Y:S01]  /*dd60*/  VIADD R11, R214.reuse, 0xffffffd1 ;  /* 0xffffffd1d60b7836 */ /* 0x040fe20000000000 */
[----:B------:R-:W-:Y:S01]  /*dd70*/  ISETP.GE.AND P1, PT, R125, R206, PT ;  /* 0x000000ce7d00720c */ /* 0x000fe20003f26270 */
[----:B------:R-:W-:Y:S01]  /*dd80*/  VIADD R135, R214, 0x1 ;  /* 0x00000001d6877836 */ /* 0x000fe20000000000 */
[----:B------:R-:W-:Y:S01]  /*dd90*/  FSEL R142, R8, -INF , P5 ;  /* 0xff800000088e7808 */ /* 0x000fe20002800000 */
[C---:B------:R-:W-:Y:S01]  /*dda0*/  VIADD R8, R214.reuse, 0xffffffd8 ;  /* 0xffffffd8d6087836 */ /* 0x040fe20000000000 */
[----:B------:R-:W-:Y:S01]  /*ddb0*/  ISETP.GE.AND P5, PT, R133, R208, PT ;  /* 0x000000d08500720c */ /* 0x000fe20003fa6270 */
[----:B------:R-:W-:Y:S01]  /*ddc0*/  VIADD R134, R214, 0x11 ;  /* 0x00000011d6867836 */ /* 0x000fe20000000000 */
[-C--:B------:R-:W-:Y:S01]  /*ddd0*/  ISETP.GE.AND P0, PT, R11, R206.reuse, PT ;  /* 0x000000ce0b00720c */ /* 0x080fe20003f06270 */
[----:B------:R-:W-:Y:S01]  /*dde0*/  VIADD R212, R212, 0xffffff80 ;  /* 0xffffff80d4d47836 */ /* 0x000fe20000000000 */
[----:B------:R-:W-:Y:S01]  /*ddf0*/  FSEL R124, R6, -INF , P1 ;  /* 0xff800000067c7808 */ /* 0x000fe20000800000 */
[----:B------:R-:W-:Y:S01]  /*de00*/  VIADD R6, R214, 0xfffffff8 ;  /* 0xfffffff8d6067836 */ /* 0x000fe20000000000 */
[----:B------:R-:W-:Y:S02]  /*de10*/  ISETP.GE.AND P1, PT, R121, R206, PT ;  /* 0x000000ce7900720c */ /* 0x000fe40003f26270 */
[----:B------:R-:W-:Y:S02]  /*de20*/  FSEL R140, R12, -INF , P5 ;  /* 0xff8000000c8c7808 */ /* 0x000fe40002800000 */
[----:B------:R-:W-:Y:S02]  /*de30*/  FSEL R12, R15, -INF , P0 ;  /* 0xff8000000f0c7808 */ /* 0x000fe40000000000 */
[----:B------:R-:W-:Y:S02]  /*de40*/  ISETP.GE.AND P5, PT, R8, R208, PT ;  /* 0x000000d00800720c */ /* 0x000fe40003fa6270 */
[-C--:B------:R-:W-:Y:S02]  /*de50*/  ISETP.GE.AND P0, PT, R5, R206.reuse, PT ;  /* 0x000000ce0500720c */ /* 0x080fe40003f06270 */
[----:B------:R-:W-:Y:S02]  /*de60*/  FSEL R122, R10, -INF , P1 ;  /* 0xff8000000a7a7808 */ /* 0x000fe40000800000 */
[----:B------:R-:W-:Y:S02]  /*de70*/  ISETP.GE.AND P1, PT, R133, R206, PT ;  /* 0x000000ce8500720c */ /* 0x000fe40003f26270 */
[----:B------:R-:W-:Y:S01]  /*de80*/  FSEL R138, R16, -INF , P5 ;  /* 0xff800000108a7808 */ /* 0x000fe20002800000 */
[----:B------:R-:W-:Y:S01]  /*de90*/  VIADD R16, R214, 0x38 ;  /* 0x00000038d6107836 */ /* 0x000fe20000000000 */
        /* <DEDUP_REMOVED lines=8> */
[-C--:B------:R-:W-:Y:S02]  /*df20*/  ISETP.GE.AND P5, PT, R7, R208.reuse, PT ;  /* 0x000000d00700720c */ /* 0x080fe40003fa6270 */
[----:B------:R-:W-:Y:S02]  /*df30*/  ISETP.GE.AND P4, PT, R11, R208, PT ;  /* 0x000000d00b00720c */ /* 0x000fe40003f86270 */
[-C--:B------:R-:W-:Y:S02]  /*df40*/  ISETP.GE.AND P0, PT, R4, R206.reuse, PT ;  /* 0x000000ce0400720c */ /* 0x080fe40003f06270 */
[----:B------:R-:W-:Y:S02]  /*df50*/  FSEL R18, R18, -INF , P1 ;  /* 0xff80000012127808 */ /* 0x000fe40000800000 */
[----:B------:R-:W-:Y:S02]  /*df60*/  ISETP.GE.AND P1, PT, R132, R206, PT ;  /* 0x000000ce8400720c */ /* 0x000fe40003f26270 */
[----:B------:R-:W-:Y:S01]  /*df70*/  FSEL R245, R24, -INF , P5 ;  /* 0xff80000018f57808 */ /* 0x000fe20002800000 */
[----:B------:R-:W-:Y:S01]  /*df80*/  VIADD R24, R214, 0x19 ;  /* 0x00000019d6187836 */ /* 0x000fe20000000000 */
[----:B------:R-:W-:Y:S02]  /*df90*/  FSEL R139, R13, -INF , P4 ;  /* 0xff8000000d8b7808 */ /* 0x000fe40002000000 */
[----:B------:R-:W-:Y:S02]  /*dfa0*/  FSEL R239, R27, -INF , P0 ;  /* 0xff8000001bef7808 */ /* 0x000fe40000000000 */
[----:B------:R-:W-:Y:S02]  /*dfb0*/  ISETP.GE.AND P5, PT, R131, R208, PT ;  /* 0x000000d08300720c */ /* 0x000fe40003fa6270 */
[----:B------:R-:W-:Y:S02]  /*dfc0*/  ISETP.GE.AND P0, PT, R126, R206, PT ;  /* 0x000000ce7e00720c */ /* 0x000fe40003f06270 */
[----:B------:R-:W-:Y:S02]  /*dfd0*/  ISETP.GE.AND P4, PT, R5, R208, PT ;  /* 0x000000d00500720c */ /* 0x000fe40003f86270 */
[----:B------:R-:W-:Y:S02]  /*dfe0*/  FSEL R22, R22, -INF , P1 ;  /* 0xff80000016167808 */ /* 0x000fe40000800000 */
[----:B------:R-:W-:Y:S02]  /*dff0*/  ISETP.GE.AND P1, PT, R7, R206, PT ;  /* 0x000000ce0700720c */ /* 0x000fe40003f26270 */
[----:B------:R-:W-:Y:S01]  /*e000*/  FSEL R237, R28, -INF , P5 ;  /* 0xff8000001ced7808 */ /* 0x000fe20002800000 */
[----:B------:R-:W-:Y:S01]  /*e010*/  VIADD R28, R214, 0x9 ;  /* 0x00000009d61c7836 */ /* 0x000fe20000000000 */
[----:B------:R-:W-:Y:S02]  /*e020*/  FSEL R31, R31, -INF , P0 ;  /* 0xff8000001f1f7808 */ /* 0x000fe40000000000 */
[----:B------:R-:W-:Y:S02]  /*e030*/  FSEL R137, R17, -INF , P4 ;  /* 0xff80000011897808 */ /* 0x000fe40002000000 */
[-C--:B------:R-:W-:Y:S02]  /*e040*/  ISETP.GE.AND P5, PT, R6, R208.reuse, PT ;  /* 0x000000d00600720c */ /* 0x080fe40003fa6270 */
[----:B------:R-:W-:Y:S02]  /*e050*/  ISETP.GE.AND P4, PT, R127, R208, PT ;  /* 0x000000d07f00720c */ /* 0x000fe40003f86270 */
[-C--:B------:R-:W-:Y:S02]  /*e060*/  ISETP.GE.AND P0, PT, R0, R206.reuse, PT ;  /* 0x000000ce0000720c */ /* 0x080fe40003f06270 */
[----:B------:R-:W-:Y:S02]  /*e070*/  FSEL R26, R26, -INF , P1 ;  /* 0xff8000001a1a7808 */ /* 0x000fe40000800000 */
[----:B------:R-:W-:Y:S02]  /*e080*/  ISETP.GE.AND P1, PT, R131, R206, PT ;  /* 0x000000ce8300720c */ /* 0x000fe40003f26270 */
[----:B------:R-:W-:Y:S01]  /*e090*/  FSEL R233, R32, -INF , P5 ;  /* 0xff80000020e97808 */ /* 0x000fe20002800000 */
[C---:B------:R-:W-:Y:S01]  /*e0a0*/  VIADD R32, R214.reuse, 0x28 ;  /* 0x00000028d6207836 */ /* 0x040fe20000000000 */
[----:B------:R-:W-:Y:S02]  /*e0b0*/  FSEL R251, R21, -INF , P4 ;  /* 0xff80000015fb7808 */ /* 0x000fe40002000000 */
[----:B------:R-:W-:Y:S02]  /*e0c0*/  ISETP.GE.AND P6, PT, R125, R207, PT ;  /* 0x000000cf7d00720c */ /* 0x000fe40003fc6270 */
[----:B------:R-:W-:Y:S02]  /*e0d0*/  FSEL R175, R35, -INF , P0 ;  /* 0xff80000023af7808 */ /* 0x000fe40000000000 */
[----:B------:R-:W-:Y:S01]  /*e0e0*/  ISETP.GE.AND P5, PT, R125, R203, PT ;  /* 0x000000cb7d00720c */ /* 0x000fe20003fa6270 */
[----:B------:R-:W-:Y:S01]  /*e0f0*/  VIADD R125, R214, 0x8 ;  /* 0x00000008d67d7836 */ /* 0x000fe20000000000 */
        /* <DEDUP_REMOVED lines=8> */
[-C--:B------:R-:W-:Y:S02]  /*e180*/  ISETP.GE.AND P0, PT, R125, R208.reuse, PT ;  /* 0x000000d07d00720c */ /* 0x080fe40003f06270 */
[----:B------:R-:W-:Y:S02]  /*e190*/  FSEL R34, R34, -INF , P1 ;  /* 0xff80000022227808 */ /* 0x000fe40000800000 */
[----:B------:R-:W-:Y:S02]  /*e1a0*/  ISETP.GE.AND P1, PT, R214, R208, PT ;  /* 0x000000d0d600720c */ /* 0x000fe40003f26270 */
[----:B------:R-:W-:Y:S01]  /*e1b0*/  FSEL R221, R40, -INF , P0 ;  /* 0xff80000028dd7808 */ /* 0x000fe20000000000 */
[C---:B------:R-:W-:Y:S01]  /*e1c0*/  VIADD R40, R214.reuse, 0x20 ;  /* 0x00000020d6287836 */ /* 0x040fe20000000000 */
[----:B------:R-:W-:Y:S01]  /*e1d0*/  FSEL R163, R29, -INF , P4 ;  /* 0xff8000001da37808 */ /* 0x000fe20002000000 */
[----:B------:R-:W-:Y:S01]  /*e1e0*/  VIADD R29, R214, 0x18 ;  /* 0x00000018d61d7836 */ /* 0x000fe20000000000 */
[----:B------:R-:W-:Y:S02]  /*e1f0*/  ISETP.GE.AND P0, PT, R28, R206, PT ;  /* 0x000000ce1c00720c */ /* 0x000fe40003f06270 */
[----:B------:R-:W-:Y:S02]  /*e200*/  ISETP.GE.AND P4, PT, R0, R208, PT ;  /* 0x000000d00000720c */ /* 0x000fe40003f86270 */
[----:B------:R-:W-:Y:S01]  /*e210*/  FSEL R229, R36, -INF , P1 ;  /* 0xff80000024e57808 */ /* 0x000fe20000800000 */
[----:B------:R-:W-:Y:S01]  /*e220*/  VIADD R36, R214, 0x10 ;  /* 0x00000010d6247836 */ /* 0x000fe20000000000 */
[----:B------:R-:W-:Y:S02]  /*e230*/  ISETP.GE.AND P1, PT, R135, R206, PT ;  /* 0x000000ce8700720c */ /* 0x000fe40003f26270 */
[----:B------:R-:W-:Y:S02]  /*e240*/  FSEL R173, R33, -INF , P4 ;  /* 0xff80000021ad7808 */ /* 0x000fe40002000000 */
[----:B------:R-:W-:Y:S02]  /*e250*/  FSEL R177, R43, -INF , P0 ;  /* 0xff8000002bb17808 */ /* 0x000fe40000000000 */
[-C--:B------:R-:W-:Y:S02]  /*e260*/  ISETP.GE.AND P4, PT, R135, R208.reuse, PT ;  /* 0x000000d08700720c */ /* 0x080fe40003f86270 */
[----:B------:R-:W-:Y:S02]  /*e270*/  ISETP.GE.AND P0, PT, R134, R208, PT ;  /* 0x000000d08600720c */ /* 0x000fe40003f06270 */
[----:B------:R-:W-:Y:S02]  /*e280*/  FSEL R39, R39, -INF , P1 ;  /* 0xff80000027277808 */ /* 0x000fe40000800000 */
[----:B------:R-:W-:Y:S02]  /*e290*/  ISETP.GE.AND P1, PT, R125, R206, PT ;  /* 0x000000ce7d00720c */ /* 0x000fe40003f26270 */
[----:B------:R-:W-:Y:S01]  /*e2a0*/  FSEL R227, R37, -INF , P4 ;  /* 0xff80000025e37808 */ /* 0x000fe20002000000 */
[C---:B------:R-:W-:Y:S01]  /*e2b0*/  VIADD R37, R214.reuse, 0x39 ;  /* 0x00000039d6257836 */ /* 0x040fe20000000000 */
[----:B------:R-:W-:Y:S01]  /*e2c0*/  FSEL R167, R45, -INF , P0 ;  /* 0xff8000002da77808 */ /* 0x000fe20000000000 */
[----:B------:R-:W-:Y:S01]  /*e2d0*/  VIADD R45, R214, 0x21 ;  /* 0x00000021d62d7836 */ /* 0x000fe20000000000 */
[-C--:B------:R-:W-:Y:S02]  /*e2e0*/  ISETP.GE.AND P4, PT, R28, R208.reuse, PT ;  /* 0x000000d01c00720c */ /* 0x080fe40003f86270 */
[-C--:B------:R-:W-:Y:S02]  /*e2f0*/  ISETP.GE.AND P0, PT, R29, R208.reuse, PT ;  /* 0x000000d01d00720c */ /* 0x080fe40003f06270 */
[----:B------:R-:W-:Y:S02]  /*e300*/  FSEL R42, R42, -INF , P1 ;  /* 0xff8000002a2a7808 */ /* 0x000fe40000800000 */
[----:B------:R-:W-:Y:S02]  /*e310*/  ISETP.GE.AND P1, PT, R36, R208, PT ;  /* 0x000000d02400720c */ /* 0x000fe40003f26270 */
[----:B------:R-:W-:Y:S02]  /*e320*/  FSEL R193, R41, -INF , P4 ;  /* 0xff80000029c17808 */ /* 0x000fe40002000000 */
[----:B------:R-:W-:Y:S02]  /*e330*/  FSEL R48, R48, -INF , P0 ;  /* 0xff80000030307808 */ /* 0x000fe40000000000 */
[-C--:B------:R-:W-:Y:S02]  /*e340*/  ISETP.GE.AND P4, PT, R36, R206.reuse, PT ;  /* 0x000000ce2400720c */ /* 0x080fe40003f86270 */
[-C--:B------:R-:W-:Y:S02]  /*e350*/  ISETP.GE.AND P0, PT, R24, R206.reuse, PT ;  /* 0x000000ce1800720c */ /* 0x080fe40003f06270 */
        /* <DEDUP_REMOVED lines=8> */
[-C--:B------:R-:W-:Y:S02]  /*e3e0*/  ISETP.GE.AND P1, PT, R29, R206.reuse, PT ;  /* 0x000000ce1d00720c */ /* 0x080fe40003f26270 */
[----:B------:R-:W-:Y:S02]  /*e3f0*/  FSEL R149, R53, -INF , P0 ;  /* 0xff80000035957808 */ /* 0x000fe40000000000 */
[----:B------:R-:W-:Y:S02]  /*e400*/  FSEL R157, R49, -INF , P4 ;  /* 0xff800000319d7808 */ /* 0x000fe40002000000 */
[----:B------:R-:W-:Y:S02]  /*e410*/  ISETP.GE.AND P4, PT, R40, R206, PT ;  /* 0x000000ce2800720c */ /* 0x000fe40003f86270 */
[-C--:B------:R-:W-:Y:S02]  /*e420*/  ISETP.GE.AND P0, PT, R32, R208.reuse, PT ;  /* 0x000000d02000720c */ /* 0x080fe40003f06270 */
[----:B------:R-:W-:Y:S02]  /*e430*/  FSEL R50, R50, -INF , P1 ;  /* 0xff80000032327808 */ /* 0x000fe40000800000 */
[-C--:B------:R-:W-:Y:S02]  /*e440*/  ISETP.GE.AND P1, PT, R40, R208.reuse, PT ;  /* 0x000000d02800720c */ /* 0x080fe40003f26270 */
[----:B------:R-:W-:Y:S02]  /*e450*/  FSEL R54, R54, -INF , P4 ;  /* 0xff80000036367808 */ /* 0x000fe40002000000 */
[----:B------:R-:W-:Y:S02]  /*e460*/  FSEL R56, R56, -INF , P0 ;  /* 0xff80000038387808 */ /* 0x000fe40000000000 */
[C---:B------:R-:W-:Y:S02]  /*e470*/  ISETP.GE.AND P4, PT, R20.reuse, R208, PT ;  /* 0x000000d01400720c */ /* 0x040fe40003f86270 */
[-C--:B------:R-:W-:Y:S02]  /*e480*/  ISETP.GE.AND P0, PT, R20, R206.reuse, PT ;  /* 0x000000ce1400720c */ /* 0x080fe40003f06270 */
[----:B------:R-:W-:Y:S02]  /*e490*/  FSEL R52, R52, -INF , P1 ;  /* 0xff80000034347808 */ /* 0x000fe40000800000 */
[----:B------:R-:W-:Y:S02]  /*e4a0*/  ISETP.GE.AND P1, PT, R45, R206, PT ;  /* 0x000000ce2d00720c */ /* 0x000fe40003f26270 */
[----:B------:R-:W-:Y:S02]  /*e4b0*/  FSEL R23, R130, -INF , !P6 ;  /* 0xff80000082177808 */ /* 0x000fe40007000000 */
[----:B------:R-:W-:Y:S02]  /*e4c0*/  FSEL R57, R57, -INF , P4 ;  /* 0xff80000039397808 */ /* 0x000fe40002000000 */
[----:B------:R-:W-:Y:S02]  /*e4d0*/  FSEL R59, R59, -INF , P0 ;  /* 0xff8000003b3b7808 */ /* 0x000fe40000000000 */
[-C--:B------:R-:W-:Y:S02]  /*e4e0*/  ISETP.GE.AND P6, PT, R120, R207.reuse, PT ;  /* 0x000000cf7800720c */ /* 0x080fe40003fc6270 */
[C---:B------:R-:W-:Y:S02]  /*e4f0*/  ISETP.GE.AND P0, PT, R38.reuse, R208, PT ;  /* 0x000000d02600720c */ /* 0x040fe40003f06270 */
[-C--:B------:R-:W-:Y:S02]  /*e500*/  ISETP.GE.AND P4, PT, R38, R206.reuse, PT ;  /* 0x000000ce2600720c */ /* 0x080fe40003f86270 */
[----:B------:R-:W-:Y:S02]  /*e510*/  FSEL R55, R55, -INF , P1 ;  /* 0xff80000037377808 */ /* 0x000fe40000800000 */
[-C--:B------:R-:W-:Y:S02]  /*e520*/  ISETP.GE.AND P1, PT, R32, R206.reuse, PT ;  /* 0x000000ce2000720c */ /* 0x080fe40003f26270 */
[----:B------:R-:W-:Y:S02]  /*e530*/  FSEL R13, R141, -INF , !P6 ;  /* 0xff8000008d0d7808 */ /* 0x000fe40007000000 */
[----:B------:R-:W-:Y:S02]  /*e540*/  FSEL R60, R60, -INF , P0 ;  /* 0xff8000003c3c7808 */ /* 0x000fe40000000000 */
[----:B------:R-:W-:Y:S02]  /*e550*/  FSEL R62, R62, -INF , P4 ;  /* 0xff8000003e3e7808 */ /* 0x000fe40002000000 */
[----:B------:R-:W-:Y:S02]  /*e560*/  ISETP.GE.AND P6, PT, R133, R207, PT ;  /* 0x000000cf8500720c */ /* 0x000fe40003fc6270 */
[----:B------:R-:W-:Y:S02]  /*e570*/  ISETP.GE.AND P0, PT, R44, R206, PT ;  /* 0x000000ce2c00720c */ /* 0x000fe40003f06270 */
[-C--:B------:R-:W-:Y:S02]  /*e580*/  ISETP.GE.AND P4, PT, R16, R208.reuse, PT ;  /* 0x000000d01000720c */ /* 0x080fe40003f86270 */
[----:B------:R-:W-:Y:S02]  /*e590*/  FSEL R58, R58, -INF , P1 ;  /* 0xff8000003a3a7808 */ /* 0x000fe40000800000 */
[----:B------:R-:W-:Y:S02]  /*e5a0*/  ISETP.GE.AND P1, PT, R44, R208, PT ;  /* 0x000000d02c00720c */ /* 0x000fe40003f26270 */
[----:B------:R-:W-:Y:S02]  /*e5b0*/  FSEL R19, R124, -INF , !P5 ;  /* 0xff8000007c137808 */ /* 0x000fe40006800000 */
[----:B------:R-:W-:Y:S02]  /*e5c0*/  FSEL R27, R140, -INF , !P6 ;  /* 0xff8000008c1b7808 */ /* 0x000fe40007000000 */
[----:B------:R-:W-:Y:S02]  /*e5d0*/  FSEL R64, R64, -INF , P4 ;  /* 0xff80000040407808 */ /* 0x000fe40002000000 */
[----:B------:R-:W-:Y:S02]  /*e5e0*/  FSEL R63, R63, -INF , P0 ;  /* 0xff8000003f3f7808 */ /* 0x000fe40000000000 */
[C---:B------:R-:W-:Y:S02]  /*e5f0*/  ISETP.GE.AND P6, PT, R11.reuse, R203, PT ;  /* 0x000000cb0b00720c */ /* 0x040fe40003fc6270 */
[-C--:B------:R-:W-:Y:S02]  /*e600*/  ISETP.GE.AND P5, PT, R11, R207.reuse, PT ;  /* 0x000000cf0b00720c */ /* 0x080fe40003fa6270 */
[----:B------:R-:W-:Y:S02]  /*e610*/  ISETP.GE.AND P0, PT, R37, R206, PT ;  /* 0x000000ce2500720c */ /* 0x000fe40003f06270 */
[----:B------:R-:W-:Y:S02]  /*e620*/  ISETP.GE.AND P4, PT, R214, R207, PT ;  /* 0x000000cfd600720c */ /* 0x000fe40003f86270 */
[----:B------:R-:W-:Y:S02]  /*e630*/  FSEL R61, R61, -INF , P1 ;  /* 0xff8000003d3d7808 */ /* 0x000fe40000800000 */
[----:B------:R-:W-:Y:S02]  /*e640*/  ISETP.GE.AND P1, PT, R37, R208, PT ;  /* 0x000000d02500720c */ /* 0x000fe40003f26270 */
[----:B------:R-:W-:Y:S02]  /*e650*/  FSEL R33, R12, -INF , !P6 ;  /* 0xff8000000c217808 */ /* 0x000fe40007000000 */
[----:B------:R-:W-:Y:S02]  /*e660*/  FSEL R25, R139, -INF , !P5 ;  /* 0xff8000008b197808 */ /* 0x000fe40006800000 */
[----:B------:R-:W-:Y:S02]  /*e670*/  FSEL R67, R67, -INF , P0 ;  /* 0xff80000043437808 */ /* 0x000fe40000000000 */
[----:B------:R-:W-:Y:S02]  /*e680*/  ISETP.GE.AND P6, PT, R132, R203, PT ;  /* 0x000000cb8400720c */ /* 0x000fe40003fc6270 */
[----:B------:R-:W-:Y:S02]  /*e690*/  ISETP.GE.AND P5, PT, R8, R207, PT ;  /* 0x000000cf0800720c */ /* 0x000fe40003fa6270 */
[----:B------:R-:W-:Y:S02]  /*e6a0*/  FSEL R229, R229, -INF , !P4 ;  /* 0xff800000e5e57808 */ /* 0x000fe40006000000 */
[CC--:B------:R-:W-:Y:S01]  /*e6b0*/  ISETP.GE.AND P0, PT, R214.reuse, R203.reuse, PT ;  /* 0x000000cbd600720c */ /* 0x0c0fe20003f06270 */
[----:B------:R-:W-:Y:S01]  /*e6c0*/  VIADD R214, R214, 0xffffff80 ;  /* 0xffffff80d6d67836 */ /* 0x000fe20000000000 */
[----:B------:R-:W-:Y:S02]  /*e6d0*/  ISETP.GE.AND P4, PT, R129, R203, PT ;  /* 0x000000cb8100720c */ /* 0x000fe40003f86270 */
[----:B------:R-:W-:Y:S02]  /*e6e0*/  FSEL R65, R65, -INF , P1 ;  /* 0xff80000041417808 */ /* 0x000fe40000800000 */
[----:B------:R-:W-:Y:S02]  /*e6f0*/  ISETP.GE.AND P1, PT, R16, R206, PT ;  /* 0x000000ce1000720c */ /* 0x000fe40003f26270 */
[----:B------:R-:W-:Y:S02]  /*e700*/  FSEL R249, R22, -INF , !P6 ;  /* 0xff80000016f97808 */ /* 0x000fe40007000000 */
[----:B------:R-:W-:Y:S02]  /*e710*/  FSEL R43, R138, -INF , !P5 ;  /* 0xff8000008a2b7808 */ /* 0x000fe40006800000 */
[----:B------:R-:W-:Y:S02]  /*e720*/  FSEL R17, R123, -INF , !P4 ;  /* 0xff8000007b117808 */ /* 0x000fe40006000000 */
[----:B------:R-:W-:Y:S02]  /*e730*/  ISETP.GE.AND P6, PT, R126, R207, PT ;  /* 0x000000cf7e00720c */ /* 0x000fe40003fc6270 */
[----:B------:R-:W-:Y:S02]  /*e740*/  FSEL R225, R225, -INF , !P0 ;  /* 0xff800000e1e17808 */ /* 0x000fe40004000000 */
[----:B------:R-:W-:Y:S02]  /*e750*/  ISETP.GE.AND P5, PT, R5, R203, PT ;  /* 0x000000cb0500720c */ /* 0x000fe40003fa6270 */
[----:B------:R-:W-:Y:S02]  /*e760*/  ISETP.GE.AND P0, PT, R121, R207, PT ;  /* 0x000000cf7900720c */ /* 0x000fe40003f06270 */
[----:B------:R-:W-:Y:S02]  /*e770*/  ISETP.GE.AND P4, PT, R133, R203, PT ;  /* 0x000000cb8500720c */ /* 0x000fe40003f86270 */
[----:B------:R-:W-:Y:S02]  /*e780*/  FSEL R53, R66, -INF , P1 ;  /* 0xff80000042357808 */ /* 0x000fe40000800000 */
[----:B------:R-:W-:Y:S02]  /*e790*/  ISETP.GE.AND P1, PT, R129, R207, PT ;  /* 0x000000cf8100720c */ /* 0x000fe40003f26270 */
[----:B------:R-:W-:Y:S02]  /*e7a0*/  FSEL R49, R10, -INF , !P5 ;  /* 0xff8000000a317808 */ /* 0x000fe40006800000 */
[----:B------:R-:W-:Y:S02]  /*e7b0*/  FSEL R163, R163, -INF , !P6 ;  /* 0xff800000a3a37808 */ /* 0x000fe40007000000 */
[----:B------:R-:W-:Y:S02]  /*e7c0*/  FSEL R15, R142, -INF , !P0 ;  /* 0xff8000008e0f7808 */ /* 0x000fe40004000000 */
[----:B------:R-:W-:Y:S02]  /*e7d0*/  FSEL R35, R14, -INF , !P4 ;  /* 0xff8000000e237808 */ /* 0x000fe40006000000 */
[----:B------:R-:W-:Y:S02]  /*e7e0*/  ISETP.GE.AND P5, PT, R7, R203, PT ;  /* 0x000000cb0700720c */ /* 0x000fe40003fa6270 */
[-C--:B------:R-:W-:Y:S02]  /*e7f0*/  ISETP.GE.AND P6, PT, R6, R207.reuse, PT ;  /* 0x000000cf0600720c */ /* 0x080fe40003fc6270 */
[----:B------:R-:W-:Y:S02]  /*e800*/  ISETP.GE.AND P4, PT, R127, R207, PT ;  /* 0x000000cf7f00720c */ /* 0x000fe40003f86270 */
[-C--:B------:R-:W-:Y:S02]  /*e810*/  ISETP.GE.AND P0, PT, R120, R203.reuse, PT ;  /* 0x000000cb7800720c */ /* 0x080fe40003f06270 */
[----:B------:R-:W-:Y:S02]  /*e820*/  FSEL R21, R128, -INF , !P1 ;  /* 0xff80000080157808 */ /* 0x000fe40004800000 */
[----:B------:R-:W-:Y:S02]  /*e830*/  FSEL R241, R26, -INF , !P5 ;  /* 0xff8000001af17808 */ /* 0x000fe40006800000 */
[----:B------:R-:W-:Y:S02]  /*e840*/  ISETP.GE.AND P1, PT, R121, R203, PT ;  /* 0x000000cb7900720c */ /* 0x000fe40003f26270 */
[----:B------:R-:W-:Y:S02]  /*e850*/  FSEL R233, R233, -INF , !P6 ;  /* 0xff800000e9e97808 */ /* 0x000fe40007000000 */
[----:B------:R-:W-:Y:S02]  /*e860*/  FSEL R9, R9, -INF , !P0 ;  /* 0xff80000009097808 */ /* 0x000fe40004000000 */
[C---:B------:R-:W-:Y:S02]  /*e870*/  ISETP.GE.AND P5, PT, R0.reuse, R207, PT ;  /* 0x000000cf0000720c */ /* 0x040fe40003fa6270 */
[----:B------:R-:W-:Y:S02]  /*e880*/  ISETP.GE.AND P6, PT, R0, R203, PT ;  /* 0x000000cb0000720c */ /* 0x000fe40003fc6270 */
[----:B------:R-:W-:Y:S02]  /*e890*/  FSEL R251, R251, -INF , !P4 ;  /* 0xff800000fbfb7808 */ /* 0x000fe40006000000 */
[----:B------:R-:W-:Y:S02]  /*e8a0*/  FMNMX3.FTZ R0, R116, R23, R21, !PT ;  /* 0x0000001774007276 */ /* 0x000fe40007810015 */
[----:B------:R-:W-:Y:S02]  /*e8b0*/  ISETP.GE.AND P0, PT, R8, R203, PT ;  /* 0x000000cb0800720c */ /* 0x000fe40003f06270 */
[-C--:B------:R-:W-:Y:S02]  /*e8c0*/  ISETP.GE.AND P4, PT, R7, R207.reuse, PT ;  /* 0x000000cf0700720c */ /* 0x080fe40003f86270 */
[----:B------:R-:W-:Y:S02]  /*e8d0*/  FSEL R11, R122, -INF , !P1 ;  /* 0xff8000007a0b7808 */ /* 0x000fe40004800000 */
[----:B------:R-:W-:Y:S02]  /*e8e0*/  ISETP.GE.AND P1, PT, R5, R207, PT ;  /* 0x000000cf0500720c */ /* 0x000fe40003f26270 */
[----:B------:R-:W-:Y:S02]  /*e8f0*/  FMNMX3.FTZ R0, R0, R15, R13, !PT ;  /* 0x0000000f00007276 */ /* 0x000fe4000781000d */
[----:B------:R-:W-:Y:S02]  /*e900*/  FSEL R51, R18, -INF , !P0 ;  /* 0xff80000012337808 */ /* 0x000fe40004000000 */
[----:B------:R-:W-:Y:S02]  /*e910*/  FSEL R245, R245, -INF , !P4 ;  /* 0xff800000f5f57808 */ /* 0x000fe40006000000 */
[C---:B------:R-:W-:Y:S02]  /*e920*/  ISETP.GE.AND P0, PT, R4.reuse, R207, PT ;  /* 0x000000cf0400720c */ /* 0x040fe40003f06270 */
[----:B------:R-:W-:Y:S02]  /*e930*/  ISETP.GE.AND P4, PT, R4, R203, PT ;  /* 0x000000cb0400720c */ /* 0x000fe40003f86270 */
[----:B------:R-:W-:Y:S02]  /*e940*/  FMNMX3.FTZ R4, R118, R19, R17, !PT ;  /* 0x0000001376047276 */ /* 0x000fe40007810011 */
[----:B------:R-:W-:Y:S02]  /*e950*/  FSEL R41, R137, -INF , !P1 ;  /* 0xff80000089297808 */ /* 0x000fe40004800000 */
[----:B------:R-:W-:Y:S02]  /*e960*/  FMNMX3.FTZ R0, R0, R27, R25, !PT ;  /* 0x0000001b00007276 */ /* 0x000fe40007810019 */
[----:B------:R-:W-:Y:S02]  /*e970*/  ISETP.GE.AND P1, PT, R132, R207, PT ;  /* 0x000000cf8400720c */ /* 0x000fe40003f26270 */
[----:B------:R-:W-:Y:S02]  /*e980*/  FMNMX3.FTZ R4, R4, R11, R9, !PT ;  /* 0x0000000b04047276 */ /* 0x000fe40007810009 */
[----:B------:R-:W-:Y:S02]  /*e990*/  FSEL R243, R243, -INF , !P0 ;  /* 0xff800000f3f37808 */ /* 0x000fe40004000000 */
[----:B------:R-:W-:Y:S02]  /*e9a0*/  FMNMX3.FTZ R0, R0, R43, R41, !PT ;  /* 0x0000002b00007276 */ /* 0x000fe40007810029 */
[----:B------:R-:W-:Y:S02]  /*e9b0*/  FSEL R132, R136, -INF , !P1 ;  /* 0xff80000088847808 */ /* 0x000fe40004800000 */
[----:B------:R-:W-:Y:S02]  /*e9c0*/  ISETP.GE.AND P0, PT, R131, R207, PT ;  /* 0x000000cf8300720c */ /* 0x000fe40003f06270 */
[----:B------:R-:W-:Y:S02]  /*e9d0*/  ISETP.GE.AND P1, PT, R127, R203, PT ;  /* 0x000000cb7f00720c */ /* 0x000fe40003f26270 */
[----:B------:R-:W-:Y:S02]  /*e9e0*/  FMNMX3.FTZ R4, R4, R35, R33, !PT ;  /* 0x0000002304047276 */ /* 0x000fe40007810021 */
[----:B------:R-:W-:Y:S02]  /*e9f0*/  FSEL R237, R237, -INF , !P0 ;  /* 0xff800000eded7808 */ /* 0x000fe40004000000 */
[----:B------:R-:W-:Y:S02]  /*ea00*/  FMNMX3.FTZ R0, R0, R132, R251, !PT ;  /* 0x0000008400007276 */ /* 0x000fe400078100fb */
[-C--:B------:R-:W-:Y:S02]  /*ea10*/  ISETP.GE.AND P0, PT, R126, R203.reuse, PT ;  /* 0x000000cb7e00720c */ /* 0x080fe40003f06270 */
[----:B------:R-:W-:Y:S02]  /*ea20*/  FSEL R239, R239, -INF , !P4 ;  /* 0xff800000efef7808 */ /* 0x000fe40006000000 */
[----:B------:R-:W-:Y:S02]  /*ea30*/  ISETP.GE.AND P4, PT, R6, R203, PT ;  /* 0x000000cb0600720c */ /* 0x000fe40003f86270 */
[----:B------:R-:W-:Y:S02]  /*ea40*/  FMNMX3.FTZ R4, R4, R51, R49, !PT ;  /* 0x0000003304047276 */ /* 0x000fe40007810031 */
[----:B------:R-:W-:Y:S02]  /*ea50*/  FSEL R247, R247, -INF , !P1 ;  /* 0xff800000f7f77808 */ /* 0x000fe40004800000 */
[----:B------:R-:W-:Y:S02]  /*ea60*/  FMNMX3.FTZ R0, R0, R245, R243, !PT ;  /* 0x000000f500007276 */ /* 0x000fe400078100f3 */
[----:B------:R-:W-:Y:S02]  /*ea70*/  FSEL R169, R31, -INF , !P0 ;  /* 0xff8000001fa97808 */ /* 0x000fe40004000000 */
[----:B------:R-:W-:Y:S02]  /*ea80*/  FSEL R173, R173, -INF , !P5 ;  /* 0xff800000adad7808 */ /* 0x000fe40006800000 */
[----:B------:R-:W-:Y:S02]  /*ea90*/  ISETP.GE.AND P1, PT, R131, R203, PT ;  /* 0x000000cb8300720c */ /* 0x000fe40003f26270 */
[-C--:B------:R-:W-:Y:S02]  /*eaa0*/  ISETP.GE.AND P0, PT, R125, R207.reuse, PT ;  /* 0x000000cf7d00720c */ /* 0x080fe40003f06270 */
[----:B------:R-:W-:Y:S02]  /*eab0*/  FSEL R231, R34, -INF , !P4 ;  /* 0xff80000022e77808 */ /* 0x000fe40006000000 */
[----:B------:R-:W-:Y:S02]  /*eac0*/  ISETP.GE.AND P5, PT, R135, R207, PT ;  /* 0x000000cf8700720c */ /* 0x000fe40003fa6270 */
[----:B------:R-:W-:Y:S02]  /*ead0*/  FMNMX3.FTZ R4, R4, R249, R247, !PT ;  /* 0x000000f904047276 */ /* 0x000fe400078100f7 */
[----:B------:R-:W-:Y:S02]  /*eae0*/  ISETP.GE.AND P4, PT, R28, R207, PT ;  /* 0x000000cf1c00720c */ /* 0x000fe40003f86270 */
[----:B------:R-:W-:Y:S02]  /*eaf0*/  FMNMX3.FTZ R0, R0, R237, R163, !PT ;  /* 0x000000ed00007276 */ /* 0x000fe400078100a3 */
[----:B------:R-:W-:Y:S02]  /*eb00*/  FSEL R235, R30, -INF , !P1 ;  /* 0xff8000001eeb7808 */ /* 0x000fe40004800000 */
[----:B------:R-:W-:Y:S02]  /*eb10*/  FSEL R221, R221, -INF , !P0 ;  /* 0xff800000dddd7808 */ /* 0x000fe40004000000 */
[----:B------:R-:W-:Y:S02]  /*eb20*/  FSEL R227, R227, -INF , !P5 ;  /* 0xff800000e3e37808 */ /* 0x000fe40006800000 */
[----:B------:R-:W-:Y:S02]  /*eb30*/  FMNMX3.FTZ R4, R4, R241, R239, !PT ;  /* 0x000000f104047276 */ /* 0x000fe400078100ef */
[----:B------:R-:W-:Y:S02]  /*eb40*/  ISETP.GE.AND P0, PT, R36, R207, PT ;  /* 0x000000cf2400720c */ /* 0x000fe40003f06270 */
[----:B------:R-:W-:Y:S02]  /*eb50*/  ISETP.GE.AND P5, PT, R125, R203, PT ;  /* 0x000000cb7d00720c */ /* 0x000fe40003fa6270 */
[----:B------:R-:W-:Y:S02]  /*eb60*/  FSEL R193, R193, -INF , !P4 ;  /* 0xff800000c1c17808 */ /* 0x000fe40006000000 */
[----:B------:R-:W-:Y:S02]  /*eb70*/  ISETP.GE.AND P4, PT, R134, R207, PT ;  /* 0x000000cf8600720c */ /* 0x000fe40003f86270 */
[----:B------:R-:W-:Y:S02]  /*eb80*/  FMNMX3.FTZ R0, R0, R233, R173, !PT ;  /* 0x000000e900007276 */ /* 0x000fe400078100ad */
[----:B------:R-:W-:Y:S02]  /*eb90*/  ISETP.GE.AND P1, PT, R135, R203, PT ;  /* 0x000000cb8700720c */ /* 0x000fe40003f26270 */
[----:B------:R-:W-:Y:S02]  /*eba0*/  FSEL R175, R175, -INF , !P6 ;  /* 0xff800000afaf7808 */ /* 0x000fe40007000000 */
[----:B------:R-:W-:Y:S02]  /*ebb0*/  FMNMX3.FTZ R4, R4, R235, R169, !PT ;  /* 0x000000eb04047276 */ /* 0x000fe400078100a9 */
[----:B------:R-:W-:Y:S02]  /*ebc0*/  FSEL R179, R42, -INF , !P5 ;  /* 0xff8000002ab37808 */ /* 0x000fe40006800000 */
[----:B------:R-:W-:Y:S02]  /*ebd0*/  FSEL R171, R171, -INF , !P0 ;  /* 0xff800000abab7808 */ /* 0x000fe40004000000 */
[----:B------:R-:W-:Y:S02]  /*ebe0*/  ISETP.GE.AND P0, PT, R134, R203, PT ;  /* 0x000000cb8600720c */ /* 0x000fe40003f06270 */
[----:B------:R-:W-:Y:S02]  /*ebf0*/  FSEL R167, R167, -INF , !P4 ;  /* 0xff800000a7a77808 */ /* 0x000fe40006000000 */
[----:B------:R-:W-:Y:S02]  /*ec00*/  ISETP.GE.AND P5, PT, R24, R207, PT ;  /* 0x000000cf1800720c */ /* 0x000fe40003fa6270 */
[----:B------:R-:W-:Y:S02]  /*ec10*/  FMNMX3.FTZ R0, R0, R229, R227, !PT ;  /* 0x000000e500007276 */ /* 0x000fe400078100e3 */
[----:B------:R-:W-:Y:S02]  /*ec20*/  ISETP.GE.AND P4, PT, R29, R207, PT ;  /* 0x000000cf1d00720c */ /* 0x000fe40003f86270 */
[----:B------:R-:W-:Y:S02]  /*ec30*/  ISETP.GE.AND P6, PT, R28, R203, PT ;  /* 0x000000cb1c00720c */ /* 0x000fe40003fc6270 */
[----:B------:R-:W-:Y:S02]  /*ec40*/  FSEL R223, R39, -INF , !P1 ;  /* 0xff80000027df7808 */ /* 0x000fe40004800000 */
[----:B------:R-:W-:Y:S02]  /*ec50*/  FMNMX3.FTZ R4, R4, R231, R175, !PT ;  /* 0x000000e704047276 */ /* 0x000fe400078100af */
[----:B------:R-:W-:Y:S02]  /*ec60*/  FSEL R161, R47, -INF , !P0 ;  /* 0xff8000002fa17808 */ /* 0x000fe40004000000 */
[----:B------:R-:W-:Y:S02]  /*ec70*/  FSEL R157, R157, -INF , !P5 ;  /* 0xff8000009d9d7808 */ /* 0x000fe40006800000 */
[----:B------:R-:W-:Y:S02]  /*ec80*/  FMNMX3.FTZ R0, R0, R221, R193, !PT ;  /* 0x000000dd00007276 */ /* 0x000fe400078100c1 */
[-C--:B------:R-:W-:Y:S02]  /*ec90*/  ISETP.GE.AND P0, PT, R45, R207.reuse, PT ;  /* 0x000000cf2d00720c */ /* 0x080fe40003f06270 */
[----:B------:R-:W-:Y:S02]  /*eca0*/  FSEL R159, R48, -INF , !P4 ;  /* 0xff800000309f7808 */ /* 0x000fe40006000000 */
[----:B------:R-:W-:Y:S02]  /*ecb0*/  ISETP.GE.AND P5, PT, R40, R207, PT ;  /* 0x000000cf2800720c */ /* 0x000fe40003fa6270 */
[-C--:B------:R-:W-:Y:S02]  /*ecc0*/  ISETP.GE.AND P1, PT, R36, R203.reuse, PT ;  /* 0x000000cb2400720c */ /* 0x080fe40003f26270 */
[----:B------:R-:W-:Y:S02]  /*ecd0*/  ISETP.GE.AND P4, PT, R24, R203, PT ;  /* 0x000000cb1800720c */ /* 0x000fe40003f86270 */
[----:B------:R-:W-:Y:S02]  /*ece0*/  FSEL R177, R177, -INF , !P6 ;  /* 0xff800000b1b17808 */ /* 0x000fe40007000000 */
[----:B------:R-:W-:Y:S02]  /*ecf0*/  FMNMX3.FTZ R4, R4, R225, R223, !PT ;  /* 0x000000e104047276 */ /* 0x000fe400078100df */
[----:B------:R-:W-:Y:S02]  /*ed00*/  FMNMX3.FTZ R0, R0, R171, R167, !PT ;  /* 0x000000ab00007276 */ /* 0x000fe400078100a7 */
[----:B------:R-:W-:Y:S02]  /*ed10*/  FSEL R151, R52, -INF , !P5 ;  /* 0xff80000034977808 */ /* 0x000fe40006800000 */
[----:B------:R-:W-:Y:S02]  /*ed20*/  FSEL R149, R149, -INF , !P0 ;  /* 0xff80000095957808 */ /* 0x000fe40004000000 */
[----:B------:R-:W-:Y:S02]  /*ed30*/  FSEL R165, R46, -INF , !P1 ;  /* 0xff8000002ea57808 */ /* 0x000fe40004800000 */
[-C--:B------:R-:W-:Y:S02]  /*ed40*/  ISETP.GE.AND P5, PT, R45, R203.reuse, PT ;  /* 0x000000cb2d00720c */ /* 0x080fe40003fa6270 */
[----:B------:R-:W-:Y:S02]  /*ed50*/  ISETP.GE.AND P6, PT, R29, R203, PT ;  /* 0x000000cb1d00720c */ /* 0x000fe40003fc6270 */
[----:B------:R-:W-:Y:S02]  /*ed60*/  ISETP.GE.AND P0, PT, R32, R207, PT ;  /* 0x000000cf2000720c */ /* 0x000fe40003f06270 */
[----:B------:R-:W-:Y:S02]  /*ed70*/  FSEL R153, R153, -INF , !P4 ;  /* 0xff80000099997808 */ /* 0x000fe40006000000 */
[----:B------:R-:W-:Y:S02]  /*ed80*/  FMNMX3.FTZ R4, R4, R179, R177, !PT ;  /* 0x000000b304047276 */ /* 0x000fe400078100b1 */
[----:B------:R-:W-:Y:S02]  /*ed90*/  ISETP.GE.AND P4, PT, R20, R207, PT ;  /* 0x000000cf1400720c */ /* 0x000fe40003f86270 */
[----:B------:R-:W-:Y:S02]  /*eda0*/  FMNMX3.FTZ R0, R0, R159, R157, !PT ;  /* 0x0000009f00007276 */ /* 0x000fe4000781009d */
[----:B------:R-:W-:Y:S02]  /*edb0*/  ISETP.GE.AND P1, PT, R40, R203, PT ;  /* 0x000000cb2800720c */ /* 0x000fe40003f26270 */
[----:B------:R-:W-:Y:S02]  /*edc0*/  FSEL R155, R50, -INF , !P6 ;  /* 0xff800000329b7808 */ /* 0x000fe40007000000 */
[----:B------:R-:W-:Y:S02]  /*edd0*/  FSEL R143, R56, -INF , !P0 ;  /* 0xff800000388f7808 */ /* 0x000fe40004000000 */
[----:B------:R-:W-:Y:S02]  /*ede0*/  FSEL R145, R55, -INF , !P5 ;  /* 0xff80000037917808 */ /* 0x000fe40006800000 */
[----:B------:R-:W-:Y:S02]  /*edf0*/  FMNMX3.FTZ R4, R4, R165, R161, !PT ;  /* 0x000000a504047276 */ /* 0x000fe400078100a1 */
[----:B------:R-:W-:Y:S02]  /*ee00*/  ISETP.GE.AND P0, PT, R20, R203, PT ;  /* 0x000000cb1400720c */ /* 0x000fe40003f06270 */
[-C--:B------:R-:W-:Y:S02]  /*ee10*/  ISETP.GE.AND P5, PT, R44, R207.reuse, PT ;  /* 0x000000cf2c00720c */ /* 0x080fe40003fa6270 */
[----:B------:R-:W-:Y:S01]  /*ee20*/  FSEL R141, R57, -INF , !P4 ;  /* 0xff800000398d7808 */ /* 0x000fe20006000000 */
[----:B------:R-:W-:Y:S01]  /*ee30*/  IMAD.MOV.U32 R57, RZ, RZ, R209 ;  /* 0x000000ffff397224 */ /* 0x000fe200078e00d1 */
[----:B------:R-:W-:Y:S01]  /*ee40*/  ISETP.GE.AND P4, PT, R38, R207, PT ;  /* 0x000000cf2600720c */ /* 0x000fe20003f86270 */
[----:B------:R-:W-:Y:S01]  /*ee50*/  @P2 VIADD R57, R215, 0xffffffe0 ;  /* 0xffffffe0d7392836 */ /* 0x000fe20000000000 */
[----:B------:R-:W-:Y:S02]  /*ee60*/  FMNMX3.FTZ R6, R0, R151, R149, !PT ;  /* 0x0000009700067276 */ /* 0x000fe40007810095 */
[----:B------:R-:W-:Y:S02]  /*ee70*/  ISETP.GE.AND P6, PT, R32, R203, PT ;  /* 0x000000cb2000720c */ /* 0x000fe40003fc6270 */
[----:B------:R-:W-:Y:S02]  /*ee80*/  FSEL R147, R54, -INF , !P1 ;  /* 0xff80000036937808 */ /* 0x000fe40004800000 */
[----:B------:R-:W-:Y:S02]  /*ee90*/  FMNMX3.FTZ R0, R4, R155, R153, !PT ;  /* 0x0000009b04007276 */ /* 0x000fe40007810099 */
[----:B------:R-:W-:Y:S02]  /*eea0*/  FSEL R133, R61, -INF , !P5 ;  /* 0xff8000003d857808 */ /* 0x000fe40006800000 */
[----:B------:R-:W-:Y:S02]  /*eeb0*/  FSEL R137, R59, -INF , !P0 ;  /* 0xff8000003b897808 */ /* 0x000fe40004000000 */
[-C--:B------:R-:W-:Y:S02]  /*eec0*/  ISETP.GE.AND P5, PT, R37, R207.reuse, PT ;  /* 0x000000cf2500720c */ /* 0x080fe40003fa6270 */
[----:B------:R-:W-:Y:S02]  /*eed0*/  FSEL R135, R60, -INF , !P4 ;  /* 0xff8000003c877808 */ /* 0x000fe40006000000 */
[----:B------:R-:W-:Y:S02]  /*eee0*/  ISETP.GE.AND P0, PT, R16, R207, PT ;  /* 0x000000cf1000720c */ /* 0x000fe40003f06270 */
[----:B------:R-:W-:Y:S02]  /*eef0*/  FMNMX3.FTZ R4, R6, R143, R141, !PT ;  /* 0x0000008f06047276 */ /* 0x000fe4000781008d */
[-C--:B------:R-:W-:Y:S02]  /*ef00*/  ISETP.GE.AND P1, PT, R38, R203.reuse, PT ;  /* 0x000000cb2600720c */ /* 0x080fe40003f26270 */
[----:B------:R-:W-:Y:S02]  /*ef10*/  ISETP.GE.AND P4, PT, R44, R203, PT ;  /* 0x000000cb2c00720c */ /* 0x000fe40003f86270 */
[----:B------:R-:W-:Y:S01]  /*ef20*/  FSEL R139, R58, -INF , !P6 ;  /* 0xff8000003a8b7808 */ /* 0x000fe20007000000 */
[----:B------:R-:W-:Y:S01]  /*ef30*/  LDSM.16.MT88.4 R44, [R180+0xd000] ;  /* 0x00d00000b42c783b */ /* 0x000fe20000004200 */
[----:B------:R-:W-:Y:S02]  /*ef40*/  FMNMX3.FTZ R0, R0, R147, R145, !PT ;  /* 0x0000009300007276 */ /* 0x000fe40007810091 */
[----:B------:R-:W-:Y:S02]  /*ef50*/  FSEL R126, R65, -INF , !P5 ;  /* 0xff800000417e7808 */ /* 0x000fe40006800000 */
[----:B------:R-:W-:Y:S02]  /*ef60*/  FSEL R127, R64, -INF , !P0 ;  /* 0xff800000407f7808 */ /* 0x000fe40004000000 */
[----:B------:R-:W-:Y:S02]  /*ef70*/  FMNMX3.FTZ R5, R4, R135, R133, !PT ;  /* 0x0000008704057276 */ /* 0x000fe40007810085 */
[-C--:B------:R-:W-:Y:S02]  /*ef80*/  ISETP.GE.AND P6, PT, R37, R203.reuse, PT ;  /* 0x000000cb2500720c */ /* 0x080fe40003fc6270 */
[----:B------:R-:W-:Y:S01]  /*ef90*/  ISETP.GE.AND P5, PT, R16, R203, PT ;  /* 0x000000cb1000720c */ /* 0x000fe20003fa6270 */
[----:B------:R-:W-:Y:S01]  /*efa0*/  LDSM.16.MT88.4 R36, [R57+0x2000] ;  /* 0x002000003924783b */ /* 0x000fe20000004200 */
[----:B------:R-:W-:Y:S02]  /*efb0*/  FSEL R131, R62, -INF , !P1 ;  /* 0xff8000003e837808 */ /* 0x000fe40004800000 */
[----:B------:R-:W-:Y:S02]  /*efc0*/  FSEL R129, R63, -INF , !P4 ;  /* 0xff8000003f817808 */ /* 0x000fe40006000000 */
[----:B------:R-:W-:Y:S02]  /*efd0*/  FMNMX3.FTZ R0, R0, R139, R137, !PT ;  /* 0x0000008b00007276 */ /* 0x000fe40007810089 */
[----:B------:R-:W-:Y:S02]  /*efe0*/  FMNMX3.FTZ R4, R5, R127, R126, !PT ;  /* 0x0000007f05047276 */ /* 0x000fe4000781007e */
[----:B------:R-:W-:Y:S02]  /*eff0*/  FSEL R54, R67, -INF , !P6 ;  /* 0xff80000043367808 */ /* 0x000fe40007000000 */
[----:B------:R-:W-:Y:S01]  /*f000*/  FSEL R53, R53, -INF , !P5 ;  /* 0xff80000035357808 */ /* 0x000fe20006800000 */
[----:B------:R-:W1:Y:S01]  /*f010*/  SHFL.BFLY PT, R31, R4, 0x2, 0x1f ;  /* 0x0c401f00041f7f89 */ /* 0x000e6200000e0000 */
[----:B------:R-:W-:Y:S07]  /*f020*/  FMNMX3.FTZ R0, R0, R131, R129, !PT ;  /* 0x0000008300007276 */ /* 0x000fee0007810081 */
[----:B------:R-:W-:Y:S01]  /*f030*/  LDSM.16.MT88.4 R64, [R57+0x4000] ;  /* 0x004000003940783b */ /* 0x000fe20000004200 */
[----:B------:R-:W-:Y:S07]  /*f040*/  FMNMX3.FTZ R7, R0, R53, R54, !PT ;  /* 0x0000003500077276 */ /* 0x000fee0007810036 */
[----:B------:R-:W2:Y:S01]  /*f050*/  SHFL.BFLY PT, R0, R7, 0x2, 0x1f ;  /* 0x0c401f0007007f89 */ /* 0x000ea200000e0000 */
[----:B-1----:R-:W-:Y:S07]  /*f060*/  FMNMX.FTZ R29, R4, R31, !PT ;  /* 0x0000001f041d7209 */ /* 0x002fee0007810000 */
[----:B------:R-:W1:Y:S01]  /*f070*/  SHFL.BFLY PT, R52, R29, 0x1, 0x1f ;  /* 0x0c201f001d347f89 */ /* 0x000e6200000e0000 */
[----:B--2---:R-:W-:Y:S07]  /*f080*/  FMNMX.FTZ R5, R7, R0, !PT ;  /* 0x0000000007057209 */ /* 0x004fee0007810000 */
[----:B------:R-:W2:Y:S01]  /*f090*/  SHFL.BFLY PT, R0, R5, 0x1, 0x1f ;  /* 0x0c201f0005007f89 */ /* 0x000ea200000e0000 */
[----:B-1----:R-:W-:Y:S07]  /*f0a0*/  FMNMX.FTZ R52, R29, R52, !PT ;  /* 0x000000341d347209 */ /* 0x002fee0007810000 */
[----:B------:R-:W-:Y:S01]  /*f0b0*/  LDSM.16.MT88.4 R28, [R180+0xb000] ;  /* 0x00b00000b41c783b */ /* 0x000fe20000004200 */
[----:B------:R-:W-:Y:S01]  /*f0c0*/  FSETP.NEU.FTZ.AND P1, PT, R52, -INF , PT ;  /* 0xff8000003400780b */ /* 0x000fe20003f3d000 */
[----:B---3--:R-:W-:Y:S05]  /*f0d0*/  FMUL.FTZ R130, R117, R52 ;  /* 0x0000003475827220 */ /* 0x008fea0000410000 */
[----:B------:R-:W-:Y:S02]  /*f0e0*/  FSEL R130, R130, RZ, P1 ;  /* 0x000000ff82827208 */ /* 0x000fe40000800000 */
[----:B--2---:R-:W-:Y:S03]  /*f0f0*/  FMNMX.FTZ R0, R5, R0, !PT ;  /* 0x0000000005007209 */ /* 0x004fe60007810000 */
[-CC-:B------:R-:W-:Y:S01]  /*f100*/  FFMA.FTZ R123, R15, R117.reuse, -R130.reuse ;  /* 0x000000750f7b7223 */ /* 0x180fe20000010882 */
[C---:B------:R-:W-:Y:S01]  /*f110*/  FSETP.NEU.FTZ.AND P0, PT, R0.reuse, -INF , PT ;  /* 0xff8000000000780b */ /* 0x040fe20003f1d000 */
[-CC-:B------:R-:W-:Y:S01]  /*f120*/  FFMA.FTZ R58, R13, R117.reuse, -R130.reuse ;  /* 0x000000750d3a7223 */ /* 0x180fe20000010882 */
[----:B------:R-:W-:Y:S01]  /*f130*/  FMUL.FTZ R122, R117, R0 ;  /* 0x00000000757a7220 */ /* 0x000fe20000410000 */
[----:B------:R-:W1:Y:S01]  /*f140*/  LDSM.16.MT88.4 R12, [R180+0x9000] ;  /* 0x00900000b40c783b */ /* 0x000e620000004200 */
[----:B------:R-:W-:Y:S01]  /*f150*/  FSEL R5, R0, RZ, P0 ;  /* 0x000000ff00057208 */ /* 0x000fe20000000000 */
[-CC-:B------:R-:W-:Y:S01]  /*f160*/  FFMA.FTZ R125, R23, R117.reuse, -R130.reuse ;  /* 0x00000075177d7223 */ /* 0x180fe20000010882 */
[-C--:B------:R-:W-:Y:S01]  /*f170*/  FFMA.FTZ R124, R21, R117.reuse, -R130 ;  /* 0x00000075157c7223 */ /* 0x080fe20000010882 */
[----:B------:R-:W-:Y:S01]  /*f180*/  FSEL R122, R122, RZ, P0 ;  /* 0x000000ff7a7a7208 */ /* 0x000fe20000000000 */
[----:B------:R-:W-:Y:S01]  /*f190*/  MUFU.EX2 R123, R123 ;  /* 0x0000007b007b7308 */ /* 0x000fe20000000800 */
[----:B------:R-:W-:Y:S01]  /*f1a0*/  FADD.FTZ R6, -R5, R118 ;  /* 0x0000007605067221 */ /* 0x000fe20000010100 */
[----:B------:R-:W-:Y:S01]  /*f1b0*/  FSEL R5, R52, RZ, P1 ;  /* 0x000000ff34057208 */ /* 0x000fe20000800000 */
[----:B------:R-:W2:Y:S01]  /*f1c0*/  LDSM.16.MT88.4 R20, [R57] ;  /* 0x000000003914783b */ /* 0x000ea20000004200 */
[-CC-:B------:R-:W-:Y:S01]  /*f1d0*/  FFMA.FTZ R128, R19, R117.reuse, -R122.reuse ;  /* 0x0000007513807223 */ /* 0x180fe2000001087a */
[----:B------:R-:W-:Y:S01]  /*f1e0*/  FMUL.FTZ R4, R117, R6 ;  /* 0x0000000675047220 */ /* 0x000fe20000410000 */
[-C--:B------:R-:W-:Y:S01]  /*f1f0*/  FFMA.FTZ R121, R17, R117.reuse, -R122 ;  /* 0x0000007511797223 */ /* 0x080fe2000001087a */
[----:B------:R-:W-:Y:S01]  /*f200*/  FADD.FTZ R6, -R5, R116 ;  /* 0x0000007405067221 */ /* 0x000fe20000010100 */
[-CC-:B------:R-:W-:Y:S01]  /*f210*/  FFMA.FTZ R120, R11, R117.reuse, -R122.reuse ;  /* 0x000000750b787223 */ /* 0x180fe2000001087a */
[-C--:B------:R-:W-:Y:S01]  /*f220*/  FFMA.FTZ R59, R9, R117.reuse, -R122 ;  /* 0x00000075093b7223 */ /* 0x080fe2000001087a */
[----:B------:R-:W3:Y:S01]  /*f230*/  MUFU.EX2 R55, R4 ;  /* 0x0000000400377308 */ /* 0x000ee20000000800 */
[----:B------:R-:W-:Y:S01]  /*f240*/  FMUL.FTZ R8, R117, R6 ;  /* 0x0000000675087220 */ /* 0x000fe20000410000 */
[-C--:B------:R-:W-:Y:S01]  /*f250*/  FFMA.FTZ R116, R237, R117.reuse, -R130 ;  /* 0x00000075ed747223 */ /* 0x080fe20000010882 */
[-C--:B------:R-:W-:Y:S01]  /*f260*/  FFMA.FTZ R118, R235, R117.reuse, -R122 ;  /* 0x00000075eb767223 */ /* 0x080fe2000001087a */
[-C--:B------:R-:W-:Y:S01]  /*f270*/  FFMA.FTZ R163, R163, R117.reuse, -R130 ;  /* 0x00000075a3a37223 */ /* 0x080fe20000010882 */
[-C--:B------:R-:W-:Y:S01]  /*f280*/  FFMA.FTZ R169, R169, R117.reuse, -R122 ;  /* 0x00000075a9a97223 */ /* 0x080fe2000001087a */
[-C--:B------:R-:W-:Y:S01]  /*f290*/  FFMA.FTZ R173, R173, R117.reuse, -R130 ;  /* 0x00000075adad7223 */ /* 0x080fe20000010882 */
[-CC-:B------:R-:W-:Y:S03]  /*f2a0*/  FFMA.FTZ R134, R231, R117.reuse, -R122.reuse ;  /* 0x00000075e7867223 */ /* 0x180fe6000001087a */
[----:B------:R-:W4:Y:S01]  /*f2b0*/  MUFU.EX2 R56, R8 ;  /* 0x0000000800387308 */ /* 0x000f220000000800 */
[-C--:B------:R-:W-:Y:S01]  /*f2c0*/  FFMA.FTZ R175, R175, R117.reuse, -R122 ;  /* 0x00000075afaf7223 */ /* 0x080fe2000001087a */
[-CC-:B------:R-:W-:Y:S01]  /*f2d0*/  FFMA.FTZ R136, R229, R117.reuse, -R130.reuse ;  /* 0x00000075e5887223 */ /* 0x180fe20000010882 */
[-C--:B------:R-:W-:Y:S01]  /*f2e0*/  FFMA.FTZ R227, R227, R117.reuse, -R130 ;  /* 0x00000075e3e37223 */ /* 0x080fe20000010882 */
[-CC-:B------:R-:W-:Y:S01]  /*f2f0*/  FFMA.FTZ R138, R225, R117.reuse, -R122.reuse ;  /* 0x00000075e18a7223 */ /* 0x180fe2000001087a */
[-C--:B------:R-:W-:Y:S01]  /*f300*/  FFMA.FTZ R223, R223, R117.reuse, -R122 ;  /* 0x00000075dfdf7223 */ /* 0x080fe2000001087a */
[-CC-:B------:R-:W-:Y:S01]  /*f310*/  FFMA.FTZ R140, R221, R117.reuse, -R130.reuse ;  /* 0x00000075dd8c7223 */ /* 0x180fe20000010882 */
[----:B------:R-:W-:Y:S03]  /*f320*/  FFMA.FTZ R193, R193, R117, -R130 ;  /* 0x00000075c1c17223 */ /* 0x000fe60000010882 */
[----:B------:R-:W-:Y:S01]  /*f330*/  MUFU.EX2 R125, R125 ;  /* 0x0000007d007d7308 */ /* 0x000fe20000000800 */
[C---:B---3--:R-:W-:Y:S01]  /*f340*/  FMUL.FTZ R6, R55.reuse, R114 ;  /* 0x0000007237067220 */ /* 0x048fe20000410000 */
[C---:B------:R-:W-:Y:S01]  /*f350*/  FMUL.FTZ R7, R55.reuse, R115 ;  /* 0x0000007337077220 */ /* 0x040fe20000410000 */
[C---:B------:R-:W-:Y:S01]  /*f360*/  FMUL.FTZ R10, R55.reuse, R110 ;  /* 0x0000006e370a7220 */ /* 0x040fe20000410000 */
[C---:B------:R-:W-:Y:S01]  /*f370*/  FMUL.FTZ R11, R55.reuse, R111 ;  /* 0x0000006f370b7220 */ /* 0x040fe20000410000 */
[C---:B------:R-:W-:Y:S01]  /*f380*/  FMUL.FTZ R18, R55.reuse, R102 ;  /* 0x0000006637127220 */ /* 0x040fe20000410000 */
[C---:B------:R-:W-:Y:S01]  /*f390*/  FMUL.FTZ R19, R55.reuse, R103 ;  /* 0x0000006737137220 */ /* 0x040fe20000410000 */
[C---:B------:R-:W-:Y:S03]  /*f3a0*/  FMUL.FTZ R26, R55.reuse, R94 ;  /* 0x0000005e371a7220 */ /* 0x040fe60000410000 */
[----:B------:R-:W3:Y:S01]  /*f3b0*/  MUFU.EX2 R124, R124 ;  /* 0x0000007c007c7308 */ /* 0x000ee20000000800 */
[C---:B----4-:R-:W-:Y:S01]  /*f3c0*/  FMUL.FTZ R4, R56.reuse, R112 ;  /* 0x0000007038047220 */ /* 0x050fe20000410000 */
[C---:B------:R-:W-:Y:S01]  /*f3d0*/  FMUL.FTZ R5, R56.reuse, R113 ;  /* 0x0000007138057220 */ /* 0x040fe20000410000 */
[C---:B------:R-:W-:Y:S01]  /*f3e0*/  FMUL.FTZ R8, R56.reuse, R108 ;  /* 0x0000006c38087220 */ /* 0x040fe20000410000 */
[C---:B------:R-:W-:Y:S01]  /*f3f0*/  FMUL.FTZ R9, R56.reuse, R109 ;  /* 0x0000006d38097220 */ /* 0x040fe20000410000 */
[C---:B------:R-:W-:Y:S01]  /*f400*/  FMUL.FTZ R16, R56.reuse, R100 ;  /* 0x0000006438107220 */ /* 0x040fe20000410000 */
[C---:B------:R-:W-:Y:S01]  /*f410*/  FMUL.FTZ R17, R56.reuse, R101 ;  /* 0x0000006538117220 */ /* 0x040fe20000410000 */
[----:B------:R-:W-:Y:S03]  /*f420*/  LDSM.16.MT88.4 R108, [R180+0xac00] ;  /* 0x00ac0000b46c783b */ /* 0x000fe60000004200 */
[----:B------:R-:W-:Y:S01]  /*f430*/  MUFU.EX2 R128, R128 ;  /* 0x0000008000807308 */ /* 0x000fe20000000800 */
[C---:B------:R-:W-:Y:S01]  /*f440*/  FMUL.FTZ R42, R55.reuse, R78 ;  /* 0x0000004e372a7220 */ /* 0x040fe20000410000 */
[C---:B------:R-:W-:Y:S01]  /*f450*/  FMUL.FTZ R40, R56.reuse, R76 ;  /* 0x0000004c38287220 */ /* 0x040fe20000410000 */
[C---:B------:R-:W-:Y:S01]  /*f460*/  FMUL.FTZ R50, R55.reuse, R70 ;  /* 0x0000004637327220 */ /* 0x040fe20000410000 */
[C---:B------:R-:W-:Y:S01]  /*f470*/  FMUL.FTZ R48, R56.reuse, R68 ;  /* 0x0000004438307220 */ /* 0x040fe20000410000 */
[----:B------:R-:W-:Y:S01]  /*f480*/  FMUL.FTZ R24, R56, R92 ;  /* 0x0000005c38187220 */ /* 0x000fe20000410000 */
[----:B------:R-:W-:Y:S01]  /*f490*/  FMUL.FTZ R34, R55, R86 ;  /* 0x0000005637227220 */ /* 0x000fe20000410000 */
[----:B------:R-:W-:Y:S03]  /*f4a0*/  LDSM.16.MT88.4 R100, [R57+0x1c00] ;  /* 0x001c00003964783b */ /* 0x000fe60000004200 */
[----:B------:R-:W4:Y:S01]  /*f4b0*/  MUFU.EX2 R121, R121 ;  /* 0x0000007900797308 */ /* 0x000f220000000800 */
[----:B---3--:R-:W-:Y:S01]  /*f4c0*/  F2FP.F16.F32.PACK_AB R60, R124, R125 ;  /* 0x0000007d7c3c723e */ /* 0x008fe200000000ff */
[----:B------:R-:W-:Y:S01]  /*f4d0*/  FFMA.FTZ R86, R49, R117, -R122 ;  /* 0x0000007531567223 */ /* 0x000fe2000001087a */
[C---:B------:R-:W-:Y:S01]  /*f4e0*/  FMUL.FTZ R49, R56.reuse, R69 ;  /* 0x0000004538317220 */ /* 0x040fe20000410000 */
[----:B------:R-:W-:Y:S01]  /*f4f0*/  FMUL.FTZ R32, R56, R84 ;  /* 0x0000005438207220 */ /* 0x000fe20000410000 */
[----:B------:R-:W-:Y:S01]  /*f500*/  FFMA.FTZ R84, R43, R117, -R130 ;  /* 0x000000752b547223 */ /* 0x000fe20000010882 */
[----:B------:R-:W-:Y:S01]  /*f510*/  FMUL.FTZ R43, R55, R79 ;  /* 0x0000004f372b7220 */ /* 0x000fe20000410000 */
[--C-:B------:R-:W-:Y:S03]  /*f520*/  FFMA.FTZ R92, R35, R117, -R122.reuse ;  /* 0x00000075235c7223 */ /* 0x100fe6000001087a */
[----:B------:R-:W3:Y:S01]  /*f530*/  MUFU.EX2 R58, R58 ;  /* 0x0000003a003a7308 */ /* 0x000ee20000000800 */
[----:B------:R-:W-:Y:S01]  /*f540*/  FMUL.FTZ R35, R55, R87 ;  /* 0x0000005737237220 */ /* 0x000fe20000410000 */
[--C-:B------:R-:W-:Y:S01]  /*f550*/  FFMA.FTZ R87, R51, R117, -R122.reuse ;  /* 0x0000007533577223 */ /* 0x100fe2000001087a */
[----:B------:R-:W-:Y:S01]  /*f560*/  FMUL.FTZ R51, R55, R71 ;  /* 0x0000004737337220 */ /* 0x000fe20000410000 */
[-CC-:B------:R-:W-:Y:S01]  /*f570*/  FFMA.FTZ R142, R179, R117.reuse, -R122.reuse ;  /* 0x00000075b38e7223 */ /* 0x180fe2000001087a */
[----:B------:R-:W-:Y:S01]  /*f580*/  LDSM.16.MT88.4 R68, [R180+0xb400] ;  /* 0x00b40000b444783b */ /* 0x000fe20000004200 */
[-C--:B------:R-:W-:Y:S01]  /*f590*/  FFMA.FTZ R177, R177, R117.reuse, -R122 ;  /* 0x00000075b1b17223 */ /* 0x080fe2000001087a */
[-CC-:B------:R-:W-:Y:S03]  /*f5a0*/  FFMA.FTZ R144, R171, R117.reuse, -R130.reuse ;  /* 0x00000075ab907223 */ /* 0x180fe60000010882 */
[----:B------:R-:W-:Y:S01]  /*f5b0*/  MUFU.EX2 R120, R120 ;  /* 0x0000007800787308 */ /* 0x000fe20000000800 */
[----:B----4-:R-:W-:Y:S01]  /*f5c0*/  F2FP.F16.F32.PACK_AB R61, R121, R128 ;  /* 0x00000080793d723e */ /* 0x010fe200000000ff */
[-C--:B------:R-:W-:Y:S01]  /*f5d0*/  FFMA.FTZ R167, R167, R117.reuse, -R130 ;  /* 0x00000075a7a77223 */ /* 0x080fe20000010882 */
[-CC-:B------:R-:W-:Y:S01]  /*f5e0*/  FFMA.FTZ R146, R165, R117.reuse, -R122.reuse ;  /* 0x00000075a5927223 */ /* 0x180fe2000001087a */
[-C--:B------:R-:W-:Y:S01]  /*f5f0*/  FFMA.FTZ R161, R161, R117.reuse, -R122 ;  /* 0x00000075a1a17223 */ /* 0x080fe2000001087a */
[-CC-:B------:R-:W-:Y:S01]  /*f600*/  FFMA.FTZ R148, R159, R117.reuse, -R130.reuse ;  /* 0x000000759f947223 */ /* 0x180fe20000010882 */
[-C--:B------:R-:W-:Y:S01]  /*f610*/  FFMA.FTZ R157, R157, R117.reuse, -R130 ;  /* 0x000000759d9d7223 */ /* 0x080fe20000010882 */
[--C-:B------:R-:W-:Y:S03]  /*f620*/  FFMA.FTZ R150, R155, R117, -R122.reuse ;  /* 0x000000759b967223 */ /* 0x100fe6000001087a */
[----:B------:R-:W4:Y:S01]  /*f630*/  MUFU.EX2 R59, R59 ;  /* 0x0000003b003b7308 */ /* 0x000f220000000800 */
[----:B---3--:R-:W-:Y:S01]  /*f640*/  F2FP.F16.F32.PACK_AB R62, R58, R123 ;  /* 0x0000007b3a3e723e */ /* 0x008fe200000000ff */
[-C--:B------:R-:W-:Y:S01]  /*f650*/  FFMA.FTZ R153, R153, R117.reuse, -R122 ;  /* 0x0000007599997223 */ /* 0x080fe2000001087a */
[-CC-:B------:R-:W-:Y:S01]  /*f660*/  FFMA.FTZ R151, R151, R117.reuse, -R130.reuse ;  /* 0x0000007597977223 */ /* 0x180fe20000010882 */
[-C--:B------:R-:W-:Y:S01]  /*f670*/  FFMA.FTZ R152, R149, R117.reuse, -R130 ;  /* 0x0000007595987223 */ /* 0x080fe20000010882 */
[-CC-:B------:R-:W-:Y:S01]  /*f680*/  FFMA.FTZ R147, R147, R117.reuse, -R122.reuse ;  /* 0x0000007593937223 */ /* 0x180fe2000001087a */
[-C--:B------:R-:W-:Y:S01]  /*f690*/  FFMA.FTZ R154, R145, R117.reuse, -R122 ;  /* 0x00000075919a7223 */ /* 0x080fe2000001087a */
        /* <DEDUP_REMOVED lines=8> */
[----:B------:R-:W-:Y:S03]  /*f720*/  FFMA.FTZ R128, R55, R218, R128 ;  /* 0x000000da37807223 */ /* 0x000fe60000010080 */
[----:B------:R-:W-:Y:S01]  /*f730*/  MUFU.EX2 R84, R84 ;  /* 0x0000005400547308 */ /* 0x000fe20000000800 */
[----:B----4-:R-:W-:Y:S01]  /*f740*/  F2FP.F16.F32.PACK_AB R63, R59, R120 ;  /* 0x000000783b3f723e */ /* 0x010fe200000000ff */
[----:B------:R-:W-:Y:S01]  /*f750*/  FFMA.FTZ R125, R56, R219, R125 ;  /* 0x000000db387d7223 */ /* 0x000fe2000001007d */
[----:B------:R-:W-:Y:S01]  /*f760*/  FADD.FTZ R121, R121, R128 ;  /* 0x0000008079797221 */ /* 0x000fe20000010000 */
[----:B------:R-:W-:Y:S02]  /*f770*/  ISETP.GT.AND P0, PT, R213, R190, PT ;  /* 0x000000bed500720c */ /* 0x000fe40003f04270 */
[----:B------:R-:W-:Y:S01]  /*f780*/  FADD.FTZ R124, R124, R125 ;  /* 0x0000007d7c7c7221 */ /* 0x000fe20000010000 */
[----:B------:R-:W-:Y:S01]  /*f790*/  FADD.FTZ R120, R120, R121 ;  /* 0x0000007978787221 */ /* 0x000fe20000010000 */
[C---:B-1----:R-:W-:Y:S02]  /*f7a0*/  HMMA.16816.F32 R4, R60.reuse, R12, R4 ;  /* 0x0000000c3c04723c */ /* 0x042fe40000001804 */
[----:B------:R-:W1:Y:S03]  /*f7b0*/  MUFU.EX2 R87, R87 ;  /* 0x0000005700577308 */ /* 0x000e660000000800 */
[C---:B------:R-:W-:Y:S01]  /*f7c0*/  FMUL.FTZ R12, R56.reuse, R104 ;  /* 0x00000068380c7220 */ /* 0x040fe20000410000 */
[--C-:B------:R-:W-:Y:S01]  /*f7d0*/  FFMA.FTZ R104, R27, R117, -R130.reuse ;  /* 0x000000751b687223 */ /* 0x100fe20000010882 */
[C---:B------:R-:W-:Y:S01]  /*f7e0*/  FMUL.FTZ R27, R55.reuse, R95 ;  /* 0x0000005f371b7220 */ /* 0x040fe20000410000 */
[C---:B------:R-:W-:Y:S04]  /*f7f0*/  HMMA.16816.F32 R8, R60.reuse, R14, R8 ;  /* 0x0000000e3c08723c */ /* 0x040fe80000001808 */
[----:B------:R-:W-:Y:S01]  /*f800*/  MUFU.EX2 R116, R116 ;  /* 0x0000007400747308 */ /* 0x000fe20000000800 */
[C---:B------:R-:W-:Y:S01]  /*f810*/  FMUL.FTZ R14, R55.reuse, R106 ;  /* 0x0000006a370e7220 */ /* 0x040fe20000410000 */
[----:B------:R-:W-:Y:S01]  /*f820*/  FMUL.FTZ R15, R55, R107 ;  /* 0x0000006b370f7220 */ /* 0x000fe20000410000 */
[C---:B------:R-:W-:Y:S01]  /*f830*/  FMUL.FTZ R13, R56.reuse, R105 ;  /* 0x00000069380d7220 */ /* 0x040fe20000410000 */
[-C--:B------:R-:W-:Y:S01]  /*f840*/  FFMA.FTZ R105, R243, R117.reuse, -R130 ;  /* 0x00000075f3697223 */ /* 0x080fe20000010882 */
[----:B------:R-:W-:Y:S01]  /*f850*/  FFMA.FTZ R107, R239, R117, -R122 ;  /* 0x00000075ef6b7223 */ /* 0x000fe2000001087a */
[----:B------:R-:W-:Y:S04]  /*f860*/  FADD.FTZ R59, R59, R120 ;  /* 0x000000783b3b7221 */ /* 0x000fe80000010000 */
[----:B------:R-:W-:Y:S01]  /*f870*/  MUFU.EX2 R118, R118 ;  /* 0x0000007600767308 */ /* 0x000fe20000000800 */
[----:B------:R-:W-:Y:S01]  /*f880*/  FADD.FTZ R123, R123, R124 ;  /* 0x0000007c7b7b7221 */ /* 0x000fe20000010000 */
[C---:B--2---:R-:W-:Y:S03]  /*f890*/  HMMA.16816.F32 R12, R60.reuse, R20, R12 ;  /* 0x000000143c0c723c */ /* 0x044fe6000000180c */
[C---:B------:R-:W-:Y:S01]  /*f8a0*/  FMUL.FTZ R20, R56.reuse, R96 ;  /* 0x0000006038147220 */ /* 0x040fe20000410000 */
[C---:B------:R-:W-:Y:S01]  /*f8b0*/  FMUL.FTZ R21, R56.reuse, R97 ;  /* 0x0000006138157220 */ /* 0x040fe20000410000 */
[----:B------:R-:W-:Y:S01]  /*f8c0*/  FFMA.FTZ R97, R25, R117, -R130 ;  /* 0x0000007519617223 */ /* 0x000fe20000010882 */
[----:B------:R-:W-:Y:S02]  /*f8d0*/  FMUL.FTZ R25, R56, R93 ;  /* 0x0000005d38197220 */ /* 0x000fe40000410000 */
[----:B------:R-:W-:Y:S01]  /*f8e0*/  MUFU.EX2 R105, R105 ;  /* 0x0000006900697308 */ /* 0x000fe20000000800 */
[C---:B------:R-:W-:Y:S03]  /*f8f0*/  HMMA.16816.F32 R16, R60.reuse, R22, R16 ;  /* 0x000000163c10723c */ /* 0x040fe60000001810 */
[C---:B------:R-:W-:Y:S01]  /*f900*/  FMUL.FTZ R22, R55.reuse, R98 ;  /* 0x0000006237167220 */ /* 0x040fe20000410000 */
[----:B------:R-:W-:Y:S01]  /*f910*/  FMUL.FTZ R23, R55, R99 ;  /* 0x0000006337177220 */ /* 0x000fe20000410000 */
[-C--:B------:R-:W-:Y:S01]  /*f920*/  FFMA.FTZ R99, R247, R117.reuse, -R122 ;  /* 0x00000075f7637223 */ /* 0x080fe2000001087a */
[-C--:B------:R-:W-:Y:S03]  /*f930*/  FFMA.FTZ R96, R245, R117.reuse, -R130 ;  /* 0x00000075f5607223 */ /* 0x080fe60000010882 */
[----:B------:R-:W-:Y:S01]  /*f940*/  MUFU.EX2 R107, R107 ;  /* 0x0000006b006b7308 */ /* 0x000fe20000000800 */
[--C-:B------:R-:W-:Y:S01]  /*f950*/  FFMA.FTZ R98, R241, R117, -R122.reuse ;  /* 0x00000075f1627223 */ /* 0x100fe2000001087a */
[----:B------:R-:W-:Y:S01]  /*f960*/  FADD.FTZ R123, R58, R123 ;  /* 0x0000007b3a7b7221 */ /* 0x000fe20000010000 */
[C---:B------:R-:W-:Y:S03]  /*f970*/  HMMA.16816.F32 R20, R60.reuse, R28, R20 ;  /* 0x0000001c3c14723c */ /* 0x040fe60000001814 */
[C---:B------:R-:W-:Y:S01]  /*f980*/  FMUL.FTZ R28, R56.reuse, R88 ;  /* 0x00000058381c7220 */ /* 0x040fe20000410000 */
[C---:B------:R-:W-:Y:S01]  /*f990*/  FMUL.FTZ R29, R56.reuse, R89 ;  /* 0x00000059381d7220 */ /* 0x040fe20000410000 */
[----:B------:R-:W-:Y:S01]  /*f9a0*/  FFMA.FTZ R89, R33, R117, -R122 ;  /* 0x0000007521597223 */ /* 0x000fe2000001087a */
[C---:B------:R-:W-:Y:S01]  /*f9b0*/  FMUL.FTZ R33, R56.reuse, R85 ;  /* 0x0000005538217220 */ /* 0x040fe20000410000 */
[--C-:B------:R-:W-:Y:S01]  /*f9c0*/  FFMA.FTZ R85, R41, R117, -R130.reuse ;  /* 0x0000007529557223 */ /* 0x100fe20000010882 */
[C---:B------:R-:W-:Y:S01]  /*f9d0*/  HMMA.16816.F32 R24, R60.reuse, R30, R24 ;  /* 0x0000001e3c18723c */ /* 0x040fe20000001818 */
[----:B------:R-:W-:Y:S02]  /*f9e0*/  MUFU.EX2 R104, R104 ;  /* 0x0000006800687308 */ /* 0x000fe40000000800 */
[C---:B------:R-:W-:Y:S01]  /*f9f0*/  FMUL.FTZ R30, R55.reuse, R90 ;  /* 0x0000005a371e7220 */ /* 0x040fe20000410000 */
[----:B------:R-:W-:Y:S01]  /*fa00*/  FMUL.FTZ R31, R55, R91 ;  /* 0x0000005b371f7220 */ /* 0x000fe20000410000 */
[----:B------:R-:W-:Y:S01]  /*fa10*/  FMUL.FTZ R41, R56, R77 ;  /* 0x0000004d38297220 */ /* 0x000fe20000410000 */
[-C--:B------:R-:W-:Y:S01]  /*fa20*/  FFMA.FTZ R88, R132, R117.reuse, -R130 ;  /* 0x0000007584587223 */ /* 0x080fe20000010882 */
[----:B------:R-:W2:Y:S01]  /*fa30*/  LDSM.16.MT88.4 R76, [R180+0x9400] ;  /* 0x00940000b44c783b */ /* 0x000ea20000004200 */
[-C--:B------:R-:W-:Y:S03]  /*fa40*/  FFMA.FTZ R90, R249, R117.reuse, -R122 ;  /* 0x00000075f95a7223 */ /* 0x080fe6000001087a */
[----:B------:R-:W-:Y:S01]  /*fa50*/  MUFU.EX2 R89, R89 ;  /* 0x0000005900597308 */ /* 0x000fe20000000800 */
[--C-:B------:R-:W-:Y:S01]  /*fa60*/  FFMA.FTZ R91, R251, R117, -R130.reuse ;  /* 0x00000075fb5b7223 */ /* 0x100fe20000010882 */
[C---:B------:R-:W-:Y:S03]  /*fa70*/  HMMA.16816.F32 R28, R60.reuse, R36, R28 ;  /* 0x000000243c1c723c */ /* 0x040fe6000000181c */
[C---:B------:R-:W-:Y:S01]  /*fa80*/  FMUL.FTZ R36, R56.reuse, R80 ;  /* 0x0000005038247220 */ /* 0x040fe20000410000 */
[C---:B------:R-:W-:Y:S01]  /*fa90*/  FMUL.FTZ R37, R56.reuse, R81 ;  /* 0x0000005138257220 */ /* 0x040fe20000410000 */
[----:B------:R-:W-:Y:S03]  /*faa0*/  FFMA.FTZ R132, R233, R117, -R130 ;  /* 0x00000075e9847223 */ /* 0x000fe60000010882 */
[----:B------:R-:W-:Y:S01]  /*fab0*/  MUFU.EX2 R85, R85 ;  /* 0x0000005500557308 */ /* 0x000fe20000000800 */
[C---:B------:R-:W-:Y:S03]  /*fac0*/  HMMA.16816.F32 R32, R60.reuse, R38, R32 ;  /* 0x000000263c20723c */ /* 0x040fe60000001820 */
[C---:B------:R-:W-:Y:S01]  /*fad0*/  FMUL.FTZ R38, R55.reuse, R82 ;  /* 0x0000005237267220 */ /* 0x040fe20000410000 */
[C---:B------:R-:W-:Y:S02]  /*fae0*/  FMUL.FTZ R39, R55.reuse, R83 ;  /* 0x0000005337277220 */ /* 0x040fe40000410000 */
[----:B------:R-:W-:Y:S03]  /*faf0*/  LDSM.16.MT88.4 R80, [R57+0x5000] ;  /* 0x005000003950783b */ /* 0x000fe60000004200 */
[----:B------:R-:W-:Y:S02]  /*fb00*/  MUFU.EX2 R88, R88 ;  /* 0x0000005800587308 */ /* 0x000fe40000000800 */
[C---:B------:R-:W-:Y:S03]  /*fb10*/  HMMA.16816.F32 R36, R60.reuse, R44, R36 ;  /* 0x0000002c3c24723c */ /* 0x040fe60000001824 */
[C---:B------:R-:W-:Y:S01]  /*fb20*/  FMUL.FTZ R44, R56.reuse, R72 ;  /* 0x00000048382c7220 */ /* 0x040fe20000410000 */
[----:B------:R-:W-:Y:S04]  /*fb30*/  FMUL.FTZ R45, R56, R73 ;  /* 0x00000049382d7220 */ /* 0x000fe80000410000 */
[----:B------:R-:W-:Y:S01]  /*fb40*/  MUFU.EX2 R90, R90 ;  /* 0x0000005a005a7308 */ /* 0x000fe20000000800 */
[C---:B------:R-:W-:Y:S03]  /*fb50*/  HMMA.16816.F32 R40, R60.reuse, R46, R40 ;  /* 0x0000002e3c28723c */ /* 0x040fe60000001828 */
[C---:B------:R-:W-:Y:S01]  /*fb60*/  FMUL.FTZ R46, R55.reuse, R74 ;  /* 0x0000004a372e7220 */ /* 0x040fe20000410000 */
[----:B------:R-:W-:Y:S05]  /*fb70*/  FMUL.FTZ R47, R55, R75 ;  /* 0x0000004b372f7220 */ /* 0x000fea0000410000 */
[----:B------:R-:W3:Y:S01]  /*fb80*/  MUFU.EX2 R97, R97 ;  /* 0x0000006100617308 */ /* 0x000ee20000000800 */
[----:B------:R-:W4:Y:S01]  /*fb90*/  LDSM.16.MT88.4 R72, [R57+0x400] ;  /* 0x000400003948783b */ /* 0x000f220000004200 */
[C---:B------:R-:W-:Y:S08]  /*fba0*/  HMMA.16816.F32 R44, R60.reuse, R64, R44 ;  /* 0x000000403c2c723c */ /* 0x040ff0000000182c */
[----:B------:R-:W5:Y:S01]  /*fbb0*/  MUFU.EX2 R92, R92 ;  /* 0x0000005c005c7308 */ /* 0x000f620000000800 */
[----:B------:R-:W-:Y:S01]  /*fbc0*/  HMMA.16816.F32 R48, R60, R66, R48 ;  /* 0x000000423c30723c */ /* 0x000fe20000001830 */
[----:B------:R-:W4:Y:S08]  /*fbd0*/  LDSM.16.MT88.4 R64, [R57+0x2400] ;  /* 0x002400003940783b */ /* 0x000f300000004200 */
[----:B------:R-:W4:Y:S01]  /*fbe0*/  MUFU.EX2 R91, R91 ;  /* 0x0000005b005b7308 */ /* 0x000f220000000800 */
[----:B-1----:R-:W-:Y:S02]  /*fbf0*/  F2FP.F16.F32.PACK_AB R63, R86, R87 ;  /* 0x00000057563f723e */ /* 0x002fe400000000ff */
[----:B---3--:R-:W-:Y:S01]  /*fc00*/  F2FP.F16.F32.PACK_AB R60, R97, R104 ;  /* 0x00000068613c723e */ /* 0x008fe200000000ff */
[----:B------:R-:W-:Y:S01]  /*fc10*/  FADD.FTZ R104, R104, R123 ;  /* 0x0000007b68687221 */ /* 0x000fe20000010000 */
[----:B------:R-:W-:Y:S03]  /*fc20*/  F2FP.F16.F32.PACK_AB R62, R85, R84 ;  /* 0x00000054553e723e */ /* 0x000fe600000000ff */
[----:B------:R-:W-:Y:S01]  /*fc30*/  FADD.FTZ R97, R97, R104 ;  /* 0x0000006861617221 */ /* 0x000fe20000010000 */
[C---:B-----5:R-:W-:Y:S01]  /*fc40*/  F2FP.F16.F32.PACK_AB R61, R89.reuse, R92 ;  /* 0x0000005c593d723e */ /* 0x060fe200000000ff */
[----:B------:R-:W-:Y:S01]  /*fc50*/  FADD.FTZ R92, R92, R59 ;  /* 0x0000003b5c5c7221 */ /* 0x000fe20000010000 */
[----:B------:R-:W1:Y:S01]  /*fc60*/  MUFU.EX2 R99, R99 ;  /* 0x0000006300637308 */ /* 0x000e620000000800 */
[----:B------:R-:W-:Y:S02]  /*fc70*/  FADD.FTZ R84, R84, R97 ;  /* 0x0000006154547221 */ /* 0x000fe40000010000 */
[----:B------:R-:W-:Y:S02]  /*fc80*/  FADD.FTZ R92, R89, R92 ;  /* 0x0000005c595c7221 */ /* 0x000fe40000010000 */
[C---:B--2---:R-:W-:Y:S03]  /*fc90*/  HMMA.16816.F32 R4, R60.reuse, R76, R4 ;  /* 0x0000004c3c04723c */ /* 0x044fe60000001804 */
[----:B------:R-:W-:Y:S01]  /*fca0*/  FADD.FTZ R87, R87, R92 ;  /* 0x0000005c57577221 */ /* 0x000fe20000010000 */
[----:B------:R-:W-:Y:S01]  /*fcb0*/  FADD.FTZ R85, R85, R84 ;  /* 0x0000005455557221 */ /* 0x000fe20000010000 */
[----:B------:R-:W-:Y:S01]  /*fcc0*/  LDSM.16.MT88.4 R92, [R180+0xcc00] ;  /* 0x00cc0000b45c783b */ /* 0x000fe20000004200 */
[----:B------:R-:W2:Y:S01]  /*fcd0*/  MUFU.EX2 R96, R96 ;  /* 0x0000006000607308 */ /* 0x000ea20000000800 */
[----:B------:R-:W-:Y:S01]  /*fce0*/  FADD.FTZ R87, R86, R87 ;  /* 0x0000005756577221 */ /* 0x000fe20000010000 */
[C---:B------:R-:W-:Y:S05]  /*fcf0*/  HMMA.16816.F32 R8, R60.reuse, R78, R8 ;  /* 0x0000004e3c08723c */ /* 0x040fea0000001808 */
[----:B------:R-:W3:Y:S03]  /*fd00*/  LDSM.16.MT88.4 R76, [R180+0xd400] ;  /* 0x00d40000b44c783b */ /* 0x000ee60000004200 */
[----:B------:R-:W5:Y:S01]  /*fd10*/  MUFU.EX2 R98, R98 ;  /* 0x0000006200627308 */ /* 0x000f620000000800 */
[C---:B----4-:R-:W-:Y:S09]  /*fd20*/  HMMA.16816.F32 R12, R60.reuse, R72, R12 ;  /* 0x000000483c0c723c */ /* 0x050ff2000000180c */
[----:B------:R-:W4:Y:S01]  /*fd30*/  MUFU.EX2 R163, R163 ;  /* 0x000000a300a37308 */ /* 0x000f220000000800 */
[C---:B------:R-:W-:Y:S01]  /*fd40*/  HMMA.16816.F32 R16, R60.reuse, R74, R16 ;  /* 0x0000004a3c10723c */ /* 0x040fe20000001810 */
[----:B------:R-:W1:Y:S08]  /*fd50*/  LDSM.16.MT88.4 R72, [R57+0x4400] ;  /* 0x004400003948783b */ /* 0x000e700000004200 */
[----:B------:R-:W4:Y:S01]  /*fd60*/  MUFU.EX2 R169, R169 ;  /* 0x000000a900a97308 */ /* 0x000f220000000800 */
[C---:B------:R-:W-:Y:S09]  /*fd70*/  HMMA.16816.F32 R20, R60.reuse, R68, R20 ;  /* 0x000000443c14723c */ /* 0x040ff20000001814 */
[----:B------:R-:W-:Y:S01]  /*fd80*/  MUFU.EX2 R132, R132 ;  /* 0x0000008400847308 */ /* 0x000fe20000000800 */
[C---:B------:R-:W-:Y:S01]  /*fd90*/  HMMA.16816.F32 R24, R60.reuse, R70, R24 ;  /* 0x000000463c18723c */ /* 0x040fe20000001818 */
[----:B------:R-:W4:Y:S08]  /*fda0*/  LDSM.16.MT88.4 R68, [R180+0x9800] ;  /* 0x00980000b444783b */ /* 0x000f300000004200 */
[----:B------:R-:W4:Y:S01]  /*fdb0*/  MUFU.EX2 R173, R173 ;  /* 0x000000ad00ad7308 */ /* 0x000f220000000800 */
[C---:B------:R-:W-:Y:S09]  /*fdc0*/  HMMA.16816.F32 R28, R60.reuse, R64, R28 ;  /* 0x000000403c1c723c */ /* 0x040ff2000000181c */
[----:B------:R-:W-:Y:S01]  /*fdd0*/  MUFU.EX2 R134, R134 ;  /* 0x0000008600867308 */ /* 0x000fe20000000800 */
[C---:B------:R-:W-:Y:S01]  /*fde0*/  HMMA.16816.F32 R32, R60.reuse, R66, R32 ;  /* 0x000000423c20723c */ /* 0x040fe20000001820 */
[----:B------:R-:W4:Y:S08]  /*fdf0*/  LDSM.16.MT88.4 R64, [R57+0x800] ;  /* 0x000800003940783b */ /* 0x000f300000004200 */
[----:B------:R-:W4:Y:S01]  /*fe00*/  MUFU.EX2 R175, R175 ;  /* 0x000000af00af7308 */ /* 0x000f220000000800 */
[C---:B---3--:R-:W-:Y:S09]  /*fe10*/  HMMA.16816.F32 R36, R60.reuse, R76, R36 ;  /* 0x0000004c3c24723c */ /* 0x048ff20000001824 */
[----:B------:R-:W-:Y:S01]  /*fe20*/  MUFU.EX2 R136, R136 ;  /* 0x0000008800887308 */ /* 0x000fe20000000800 */
[C---:B------:R-:W-:Y:S01]  /*fe30*/  HMMA.16816.F32 R40, R60.reuse, R78, R40 ;  /* 0x0000004e3c28723c */ /* 0x040fe20000001828 */
[----:B------:R-:W3:Y:S08]  /*fe40*/  LDSM.16.MT88.4 R76, [R180+0xb800] ;  /* 0x00b80000b44c783b */ /* 0x000ef00000004200 */
[----:B------:R-:W3:Y:S01]  /*fe50*/  MUFU.EX2 R227, R227 ;  /* 0x000000e300e37308 */ /* 0x000ee20000000800 */
[C---:B-1----:R-:W-:Y:S09]  /*fe60*/  HMMA.16816.F32 R44, R60.reuse, R72, R44 ;  /* 0x000000483c2c723c */ /* 0x042ff2000000182c */
[----:B------:R-:W-:Y:S01]  /*fe70*/  MUFU.EX2 R138, R138 ;  /* 0x0000008a008a7308 */ /* 0x000fe20000000800 */
[----:B------:R-:W-:Y:S01]  /*fe80*/  HMMA.16816.F32 R48, R60, R74, R48 ;  /* 0x0000004a3c30723c */ /* 0x000fe20000001830 */
[----:B------:R-:W1:Y:S02]  /*fe90*/  LDSM.16.MT88.4 R72, [R57+0x2800] ;  /* 0x002800003948783b */ /* 0x000e640000004200 */
[----:B------:R-:W-:Y:S01]  /*fea0*/  F2FP.F16.F32.PACK_AB R60, R91, R88 ;  /* 0x000000585b3c723e */ /* 0x000fe200000000ff */
[----:B------:R-:W-:Y:S01]  /*feb0*/  FADD.FTZ R88, R88, R85 ;  /* 0x0000005558587221 */ /* 0x000fe20000010000 */
[----:B------:R-:W-:Y:S01]  /*fec0*/  F2FP.F16.F32.PACK_AB R61, R99, R90 ;  /* 0x0000005a633d723e */ /* 0x000fe200000000ff */
[----:B------:R-:W-:Y:S01]  /*fed0*/  FADD.FTZ R90, R90, R87 ;  /* 0x000000575a5a7221 */ /* 0x000fe20000010000 */
[----:B--2---:R-:W-:Y:S02]  /*fee0*/  F2FP.F16.F32.PACK_AB R62, R105, R96 ;  /* 0x00000060693e723e */ /* 0x004fe400000000ff */
[----:B------:R-:W2:Y:S01]  /*fef0*/  MUFU.EX2 R223, R223 ;  /* 0x000000df00df7308 */ /* 0x000ea20000000800 */
[----:B-----5:R-:W-:Y:S01]  /*ff00*/  F2FP.F16.F32.PACK_AB R63, R107, R98 ;  /* 0x000000626b3f723e */ /* 0x020fe200000000ff */
[----:B------:R-:W-:Y:S01]  /*ff10*/  LDSM.16.MT88.4 R84, [R57+0x3c00] ;  /* 0x003c00003954783b */ /* 0x000fe20000004200 */
[----:B------:R-:W-:Y:S01]  /*ff20*/  FADD.FTZ R99, R99, R90 ;  /* 0x0000005a63637221 */ /* 0x000fe20000010000 */
[----:B------:R-:W-:Y:S03]  /*ff30*/  FADD.FTZ R91, R91, R88 ;  /* 0x000000585b5b7221 */ /* 0x000fe60000010000 */
[----:B------:R-:W-:Y:S01]  /*ff40*/  FADD.FTZ R98, R98, R99 ;  /* 0x0000006362627221 */ /* 0x000fe20000010000 */
[C---:B----4-:R-:W-:Y:S02]  /*ff50*/  HMMA.16816.F32 R4, R60.reuse, R68, R4 ;  /* 0x000000443c04723c */ /* 0x050fe40000001804 */
[----:B------:R-:W-:Y:S01]  /*ff60*/  MUFU.EX2 R140, R140 ;  /* 0x0000008c008c7308 */ /* 0x000fe20000000800 */
[----:B------:R-:W-:Y:S05]  /*ff70*/  FADD.FTZ R96, R96, R91 ;  /* 0x0000005b60607221 */ /* 0x000fea0000010000 */
[C---:B------:R-:W-:Y:S01]  /*ff80*/  HMMA.16816.F32 R8, R60.reuse, R70, R8 ;  /* 0x000000463c08723c */ /* 0x040fe20000001808 */
[----:B------:R-:W4:Y:S03]  /*ff90*/  LDSM.16.MT88.4 R68, [R180+0xd800] ;  /* 0x00d80000b444783b */ /* 0x000f260000004200 */
[----:B------:R-:W5:Y:S04]  /*ffa0*/  MUFU.EX2 R193, R193 ;  /* 0x000000c100c17308 */ /* 0x000f680000000800 */
[C---:B------:R-:W-:Y:S06]  /*ffb0*/  HMMA.16816.F32 R12, R60.reuse, R64, R12 ;  /* 0x000000403c0c723c */ /* 0x040fec000000180c */
[----:B------:R-:W-:Y:S02]  /*ffc0*/  MUFU.EX2 R142, R142 ;  /* 0x0000008e008e7308 */ /* 0x000fe40000000800 */
[C---:B------:R-:W-:Y:S01]  /*ffd0*/  HMMA.16816.F32 R16, R60.reuse, R66, R16 ;  /* 0x000000423c10723c */ /* 0x040fe20000001810 */
[----:B------:R-:W2:Y:S07]  /*ffe0*/  LDSM.16.MT88.4 R64, [R57+0x4800] ;  /* 0x004800003940783b */ /* 0x000eae0000004200 */
[----:B------:R-:W5:Y:S01]  /*fff0*/  MUFU.EX2 R177, R177 ;  /* 0x000000b100b17308 */ /* 0x000f620000000800 */
[C---:B---3--:R-:W-:Y:S09]  /*10000*/  HMMA.16816.F32 R20, R60.reuse, R76, R20 ;  /* 0x0000004c3c14723c */ /* 0x048ff20000001814 */
[----:B------:R-:W-:Y:S01]  /*10010*/  MUFU.EX2 R144, R144 ;  /* 0x0000009000907308 */ /* 0x000fe20000000800 */
[C---:B------:R-:W-:Y:S01]  /*10020*/  HMMA.16816.F32 R24, R60.reuse, R78, R24 ;  /* 0x0000004e3c18723c */ /* 0x040fe20000001818 */
[----:B------:R-:W3:Y:S08]  /*10030*/  LDSM.16.MT88.4 R76, [R180+0x9c00] ;  /* 0x009c0000b44c783b */ /* 0x000ef00000004200 */
[----:B------:R-:W5:Y:S01]  /*10040*/  MUFU.EX2 R167, R167 ;  /* 0x000000a700a77308 */ /* 0x000f620000000800 */
[C---:B-1----:R-:W-:Y:S09]  /*10050*/  HMMA.16816.F32 R28, R60.reuse, R72, R28 ;  /* 0x000000483c1c723c */ /* 0x042ff2000000181c */
[----:B------:R-:W-:Y:S01]  /*10060*/  MUFU.EX2 R146, R146 ;  /* 0x0000009200927308 */ /* 0x000fe20000000800 */
[C---:B------:R-:W-:Y:S01]  /*10070*/  HMMA.16816.F32 R32, R60.reuse, R74, R32 ;  /* 0x0000004a3c20723c */ /* 0x040fe20000001820 */
[----:B------:R-:W1:Y:S08]  /*10080*/  LDSM.16.MT88.4 R72, [R57+0xc00] ;  /* 0x000c00003948783b */ /* 0x000e700000004200 */
[----:B------:R-:W5:Y:S01]  /*10090*/  MUFU.EX2 R161, R161 ;  /* 0x000000a100a17308 */ /* 0x000f620000000800 */
[C---:B----4-:R-:W-:Y:S09]  /*100a0*/  HMMA.16816.F32 R36, R60.reuse, R68, R36 ;  /* 0x000000443c24723c */ /* 0x050ff20000001824 */
[----:B------:R-:W-:Y:S01]  /*100b0*/  MUFU.EX2 R148, R148 ;  /* 0x0000009400947308 */ /* 0x000fe20000000800 */
[C---:B------:R-:W-:Y:S01]  /*100c0*/  HMMA.16816.F32 R40, R60.reuse, R70, R40 ;  /* 0x000000463c28723c */ /* 0x040fe20000001828 */
[----:B------:R-:W4:Y:S08]  /*100d0*/  LDSM.16.MT88.4 R68, [R180+0xbc00] ;  /* 0x00bc0000b444783b */ /* 0x000f300000004200 */
[----:B------:R-:W5:Y:S01]  /*100e0*/  MUFU.EX2 R157, R157 ;  /* 0x0000009d009d7308 */ /* 0x000f620000000800 */
[C---:B--2---:R-:W-:Y:S09]  /*100f0*/  HMMA.16816.F32 R44, R60.reuse, R64, R44 ;  /* 0x000000403c2c723c */ /* 0x044ff2000000182c */
[----:B------:R-:W-:Y:S01]  /*10100*/  MUFU.EX2 R150, R150 ;  /* 0x0000009600967308 */ /* 0x000fe20000000800 */
[----:B------:R-:W-:Y:S01]  /*10110*/  HMMA.16816.F32 R48, R60, R66, R48 ;  /* 0x000000423c30723c */ /* 0x000fe20000001830 */
[----:B------:R-:W2:Y:S08]  /*10120*/  LDSM.16.MT88.4 R64, [R57+0x2c00] ;  /* 0x002c00003940783b */ /* 0x000eb00000004200 */
[----:B------:R-:W5:Y:S01]  /*10130*/  MUFU.EX2 R153, R153 ;  /* 0x0000009900997308 */ /* 0x000f620000000800 */
[----:B------:R-:W-:Y:S02]  /*10140*/  F2FP.F16.F32.PACK_AB R60, R163, R116 ;  /* 0x00000074a33c723e */ /* 0x000fe400000000ff */
[----:B------:R-:W-:Y:S02]  /*10150*/  F2FP.F16.F32.PACK_AB R61, R169, R118 ;  /* 0x00000076a93d723e */ /* 0x000fe400000000ff */
[----:B------:R-:W-:Y:S02]  /*10160*/  F2FP.F16.F32.PACK_AB R62, R173, R132 ;  /* 0x00000084ad3e723e */ /* 0x000fe400000000ff */
[----:B------:R-:W-:Y:S03]  /*10170*/  F2FP.F16.F32.PACK_AB R63, R175, R134 ;  /* 0x00000086af3f723e */ /* 0x000fe600000000ff */
[----:B------:R-:W-:Y:S04]  /*10180*/  MUFU.EX2 R151, R151 ;  /* 0x0000009700977308 */ /* 0x000fe80000000800 */
[C---:B---3--:R-:W-:Y:S06]  /*10190*/  HMMA.16816.F32 R4, R60.reuse, R76, R4 ;  /* 0x0000004c3c04723c */ /* 0x048fec0000001804 */
[----:B------:R-:W3:Y:S02]  /*101a0*/  MUFU.EX2 R152, R152 ;  /* 0x0000009800987308 */ /* 0x000ee40000000800 */
[C---:B------:R-:W-:Y:S01]  /*101b0*/  HMMA.16816.F32 R8, R60.reuse, R78, R8 ;  /* 0x0000004e3c08723c */ /* 0x040fe20000001808 */
[----:B------:R-:W-:Y:S07]  /*101c0*/  LDSM.16.MT88.4 R76, [R57+0x4c00] ;  /* 0x004c0000394c783b */ /* 0x000fee0000004200 */
[----:B------:R-:W-:Y:S01]  /*101d0*/  MUFU.EX2 R147, R147 ;  /* 0x0000009300937308 */ /* 0x000fe20000000800 */
[C---:B-1----:R-:W-:Y:S09]  /*101e0*/  HMMA.16816.F32 R12, R60.reuse, R72, R12 ;  /* 0x000000483c0c723c */ /* 0x042ff2000000180c */
[----:B------:R-:W1:Y:S01]  /*101f0*/  MUFU.EX2 R154, R154 ;  /* 0x0000009a009a7308 */ /* 0x000e620000000800 */
[C---:B------:R-:W-:Y:S01]  /*10200*/  HMMA.16816.F32 R16, R60.reuse, R74, R16 ;  /* 0x0000004a3c10723c */ /* 0x040fe20000001810 */
[----:B------:R-:W5:Y:S08]  /*10210*/  LDSM.16.MT88.4 R72, [R180+0xdc00] ;  /* 0x00dc0000b448783b */ /* 0x000f700000004200 */
[----:B------:R-:W-:Y:S01]  /*10220*/  MUFU.EX2 R143, R143 ;  /* 0x0000008f008f7308 */ /* 0x000fe20000000800 */
[C---:B----4-:R-:W-:Y:S09]  /*10230*/  HMMA.16816.F32 R20, R60.reuse, R68, R20 ;  /* 0x000000443c14723c */ /* 0x050ff20000001814 */
[----:B------:R-:W4:Y:S01]  /*10240*/  MUFU.EX2 R156, R156 ;  /* 0x0000009c009c7308 */ /* 0x000f220000000800 */
[C---:B------:R-:W-:Y:S01]  /*10250*/  HMMA.16816.F32 R24, R60.reuse, R70, R24 ;  /* 0x000000463c18723c */ /* 0x040fe20000001818 */
[----:B------:R-:W3:Y:S08]  /*10260*/  LDSM.16.MT88.4 R68, [R180+0xa000] ;  /* 0x00a00000b444783b */ /* 0x000ef00000004200 */
[----:B------:R-:W-:Y:S01]  /*10270*/  MUFU.EX2 R139, R139 ;  /* 0x0000008b008b7308 */ /* 0x000fe20000000800 */
[C---:B--2---:R-:W-:Y:S09]  /*10280*/  HMMA.16816.F32 R28, R60.reuse, R64, R28 ;  /* 0x000000403c1c723c */ /* 0x044ff2000000181c */
[----:B------:R-:W2:Y:S01]  /*10290*/  MUFU.EX2 R158, R158 ;  /* 0x0000009e009e7308 */ /* 0x000ea20000000800 */
[C---:B------:R-:W-:Y:S01]  /*102a0*/  HMMA.16816.F32 R32, R60.reuse, R66, R32 ;  /* 0x000000423c20723c */ /* 0x040fe20000001820 */
[----:B------:R-:W1:Y:S08]  /*102b0*/  LDSM.16.MT88.4 R64, [R57+0x1000] ;  /* 0x001000003940783b */ /* 0x000e700000004200 */
[----:B------:R-:W-:Y:S01]  /*102c0*/  MUFU.EX2 R135, R135 ;  /* 0x0000008700877308 */ /* 0x000fe20000000800 */
[C---:B-----5:R-:W-:Y:S09]  /*102d0*/  HMMA.16816.F32 R36, R60.reuse, R72, R36 ;  /* 0x000000483c24723c */ /* 0x060ff20000001824 */
[----:B------:R-:W5:Y:S01]  /*102e0*/  MUFU.EX2 R160, R160 ;  /* 0x000000a000a07308 */ /* 0x000f620000000800 */
[C---:B------:R-:W-:Y:S01]  /*102f0*/  HMMA.16816.F32 R40, R60.reuse, R74, R40 ;  /* 0x0000004a3c28723c */ /* 0x040fe20000001828 */
[----:B------:R-:W4:Y:S08]  /*10300*/  LDSM.16.MT88.4 R72, [R180+0xc000] ;  /* 0x00c00000b448783b */ /* 0x000f300000004200 */
[----:B------:R-:W-:Y:S01]  /*10310*/  MUFU.EX2 R53, R53 ;  /* 0x0000003500357308 */ /* 0x000fe20000000800 */
[C---:B------:R-:W-:Y:S08]  /*10320*/  HMMA.16816.F32 R44, R60.reuse, R76, R44 ;  /* 0x0000004c3c2c723c */ /* 0x040ff0000000182c */
        /* <DEDUP_REMOVED lines=15> */
[C---:B--2---:R-:W-:Y:S08]  /*10420*/  HMMA.16816.F32 R28, R60.reuse, R76, R28 ;  /* 0x0000004c3c1c723c */ /* 0x044ff0000000181c */
[C---:B------:R-:W-:Y:S01]  /*10430*/  HMMA.16816.F32 R32, R60.reuse, R78, R32 ;  /* 0x0000004e3c20723c */ /* 0x040fe20000001820 */
[----:B------:R-:W-:Y:S07]  /*10440*/  LDSM.16.MT88.4 R76, [R57+0x5400] ;  /* 0x00540000394c783b */ /* 0x000fee0000004200 */
[C---:B---3--:R-:W-:Y:S08]  /*10450*/  HMMA.16816.F32 R36, R60.reuse, R68, R36 ;  /* 0x000000443c24723c */ /* 0x048ff00000001824 */
[C---:B------:R-:W-:Y:S01]  /*10460*/  HMMA.16816.F32 R40, R60.reuse, R70, R40 ;  /* 0x000000463c28723c */ /* 0x040fe20000001828 */
[----:B------:R-:W2:Y:S07]  /*10470*/  LDSM.16.MT88.4 R68, [R180+0xc400] ;  /* 0x00c40000b444783b */ /* 0x000eae0000004200 */
[C---:B------:R-:W-:Y:S08]  /*10480*/  HMMA.16816.F32 R44, R60.reuse, R80, R44 ;  /* 0x000000503c2c723c */ /* 0x040ff0000000182c */
[----:B------:R-:W-:Y:S01]  /*10490*/  HMMA.16816.F32 R48, R60, R82, R48 ;  /* 0x000000523c30723c */ /* 0x000fe20000001830 */
[----:B------:R-:W-:Y:S02]  /*104a0*/  LDSM.16.MT88.4 R80, [R57+0x1800] ;  /* 0x001800003950783b */ /* 0x000fe40000004200 */
        /* <DEDUP_REMOVED lines=20> */
[----:B------:R-:W-:Y:S01]  /*105f0*/  HMMA.16816.F32 R48, R60, R78, R48 ;  /* 0x0000004e3c30723c */ /* 0x000fe20000001830 */
[----:B------:R-:W-:Y:S02]  /*10600*/  LDSM.16.MT88.4 R76, [R57+0x5800] ;  /* 0x00580000394c783b */ /* 0x000fe40000004200 */
        /* <DEDUP_REMOVED lines=8> */
[C---:B------:R-:W-:Y:S08]  /*10690*/  HMMA.16816.F32 R16, R60.reuse, R82, R16 ;  /* 0x000000523c10723c */ /* 0x040ff00000001810 */
[C---:B-1----:R-:W-:Y:S03]  /*106a0*/  HMMA.16816.F32 R20, R60.reuse, R64, R20 ;  /* 0x000000403c14723c */ /* 0x042fe60000001814 */
[-CC-:B------:R-:W-:Y:S01]  /*106b0*/  FFMA.FTZ R64, R131, R117.reuse, -R122.reuse ;  /* 0x0000007583407223 */ /* 0x180fe2000001087a */
[-CC-:B------:R-:W-:Y:S01]  /*106c0*/  FFMA.FTZ R65, R129, R117.reuse, -R122.reuse ;  /* 0x0000007581417223 */ /* 0x180fe2000001087a */
[-C--:B------:R-:W-:Y:S03]  /*106d0*/  FFMA.FTZ R122, R54, R117.reuse, -R122 ;  /* 0x00000075367a7223 */ /* 0x080fe6000001087a */
[C---:B------:R-:W-:Y:S01]  /*106e0*/  HMMA.16816.F32 R24, R60.reuse, R66, R24 ;  /* 0x000000423c18723c */ /* 0x040fe20000001818 */
[----:B------:R-:W-:Y:S02]  /*106f0*/  MUFU.EX2 R64, R64 ;  /* 0x0000004000407308 */ /* 0x000fe40000000800 */
[-CC-:B------:R-:W-:Y:S01]  /*10700*/  FFMA.FTZ R66, R127, R117.reuse, -R130.reuse ;  /* 0x000000757f427223 */ /* 0x180fe20000010882 */
[----:B------:R-:W-:Y:S04]  /*10710*/  FFMA.FTZ R130, R126, R117, -R130 ;  /* 0x000000757e827223 */ /* 0x000fe80000010882 */
[C---:B---3--:R-:W-:Y:S03]  /*10720*/  HMMA.16816.F32 R28, R60.reuse, R72, R28 ;  /* 0x000000483c1c723c */ /* 0x048fe6000000181c */
[----:B------:R-:W1:Y:S05]  /*10730*/  MUFU.EX2 R65, R65 ;  /* 0x0000004100417308 */ /* 0x000e6a0000000800 */
[C---:B------:R-:W-:Y:S05]  /*10740*/  HMMA.16816.F32 R32, R60.reuse, R74, R32 ;  /* 0x0000004a3c20723c */ /* 0x040fea0000001820 */
[----:B------:R-:W-:Y:S03]  /*10750*/  MUFU.EX2 R66, R66 ;  /* 0x0000004200427308 */ /* 0x000fe60000000800 */
[C---:B--2---:R-:W-:Y:S07]  /*10760*/  HMMA.16816.F32 R36, R60.reuse, R68, R36 ;  /* 0x000000443c24723c */ /* 0x044fee0000001824 */
[----:B------:R-:W2:Y:S01]  /*10770*/  MUFU.EX2 R67, R130 ;  /* 0x0000008200437308 */ /* 0x000ea20000000800 */
[----:B-----5:R-:W-:Y:S02]  /*10780*/  F2FP.F16.F32.PACK_AB R68, R160, R135 ;  /* 0x00000087a044723e */ /* 0x020fe400000000ff */
[----:B-1----:R-:W-:Y:S01]  /*10790*/  F2FP.F16.F32.PACK_AB R69, R65, R64 ;  /* 0x000000404145723e */ /* 0x002fe200000000ff */
[C---:B------:R-:W-:Y:S06]  /*107a0*/  HMMA.16816.F32 R40, R60.reuse, R70, R40 ;  /* 0x000000463c28723c */ /* 0x040fec0000001828 */
[----:B------:R-:W1:Y:S02]  /*107b0*/  MUFU.EX2 R122, R122 ;  /* 0x0000007a007a7308 */ /* 0x000e640000000800 */
[C---:B------:R-:W-:Y:S03]  /*107c0*/  HMMA.16816.F32 R44, R60.reuse, R76, R44 ;  /* 0x0000004c3c2c723c */ /* 0x040fe6000000182c */
[----:B--2---:R-:W-:Y:S05]  /*107d0*/  F2FP.F16.F32.PACK_AB R70, R67, R66 ;  /* 0x000000424346723e */ /* 0x004fea00000000ff */
[----:B------:R-:W-:Y:S01]  /*107e0*/  HMMA.16816.F32 R48, R60, R78, R48 ;  /* 0x0000004e3c30723c */ /* 0x000fe20000001830 */
[----:B------:R-:W2:Y:S02]  /*107f0*/  LDSM.16.MT88.4 R76, [R180+0xec00] ;  /* 0x00ec0000b44c783b */ /* 0x000ea40000004200 */
[----:B-1----:R-:W-:Y:S07]  /*10800*/  F2FP.F16.F32.PACK_AB R71, R122, R53 ;  /* 0x000000357a47723e */ /* 0x002fee00000000ff */
[C---:B------:R-:W-:Y:S05]  /*10810*/  HMMA.16816.F32 R112, R68.reuse, R108, R4 ;  /* 0x0000006c4470723c */ /* 0x040fea0000001804 */
[----:B------:R-:W-:Y:S01]  /*10820*/  FADD.FTZ R5, R107, R98 ;  /* 0x000000626b057221 */ /* 0x000fe20000010000 */
[----:B------:R-:W-:Y:S02]  /*10830*/  FADD.FTZ R7, R105, R96 ;  /* 0x0000006069077221 */ /* 0x000fe40000010000 */
[C---:B------:R-:W-:Y:S03]  /*10840*/  HMMA.16816.F32 R108, R68.reuse, R110, R8 ;  /* 0x0000006e446c723c */ /* 0x040fe60000001808 */
[----:B------:R-:W-:Y:S01]  /*10850*/  FADD.FTZ R118, R118, R5 ;  /* 0x0000000576767221 */ /* 0x000fe20000010000 */
[----:B------:R-:W-:Y:S02]  /*10860*/  FADD.FTZ R116, R116, R7 ;  /* 0x0000000774747221 */ /* 0x000fe40000010000 */
[----:B------:R-:W1:Y:S01]  /*10870*/  LDSM.16.MT88.4 R4, [R57+0x5c00] ;  /* 0x005c00003904783b */ /* 0x000e620000004200 */
[----:B------:R-:W-:Y:S01]  /*10880*/  FADD.FTZ R169, R169, R118 ;  /* 0x00000076a9a97221 */ /* 0x000fe20000010000 */
[C---:B------:R-:W-:Y:S03]  /*10890*/  HMMA.16816.F32 R104, R68.reuse, R100, R12 ;  /* 0x000000644468723c */ /* 0x040fe6000000180c */
[----:B------:R-:W-:Y:S02]  /*108a0*/  IMAD.MOV.U32 R118, RZ, RZ, R0 ;  /* 0x000000ffff767224 */ /* 0x000fe400078e0000 */
[----:B------:R-:W-:Y:S01]  /*108b0*/  FADD.FTZ R163, R163, R116 ;  /* 0x00000074a3a37221 */ /* 0x000fe20000010000 */
[----:B------:R-:W-:Y:S01]  /*108c0*/  FADD.FTZ R134, R134, R169 ;  /* 0x000000a986867221 */ /* 0x000fe20000010000 */
[----:B------:R-:W-:Y:S01]  /*108d0*/  IMAD.MOV.U32 R116, RZ, RZ, R52 ;  /* 0x000000ffff747224 */ /* 0x000fe200078e0034 */
        /* <DEDUP_REMOVED lines=41> */
[----:B------:R-:W-:Y:S03]  /*10b70*/  FADD.FTZ R66, R66, R5 ;  /* 0x0000000542427221 */ /* 0x000fe60000010000 */
[----:B------:R-:W-:Y:S01]  /*10b80*/  FADD.FTZ R218, R122, R53 ;  /* 0x000000357ada7221 */ /* 0x000fe20000010000 */
[----:B------:R-:W-:Y:S01]  /*10b90*/  FADD.FTZ R219, R67, R66 ;  /* 0x0000004243db7221 */ /* 0x000fe20000010000 */
[----:B------:R-:W-:Y:S06]  /*10ba0*/  @P0 BRA `(.L_x_1769) ;  /* 0xffffffb000d00947 */ /* 0x000fec000383ffff */
.L_x_1762:
        /* <DEDUP_REMOVED lines=10> */
.L_x_1781:
[----:B------:R-:W2:Y:S01]  /*10c50*/  MUFU.RCP R6, R8 ;  /* 0x0000000800067308 */ /* 0x000ea20000001000 */
[----:B------:R-:W1:Y:S01]  /*10c60*/  S2UR UR6, SR_CgaCtaId ;  /* 0x00000000000679c3 */ /* 0x000e620000008800 */
[----:B---34-:R-:W-:Y:S01]  /*10c70*/  FADD.FTZ R10, R10, R11 ;  /* 0x0000000b0a0a7221 */ /* 0x018fe20000010000 */
[C---:B------:R-:W-:Y:S01]  /*10c80*/  SHF.L.U32 R5, R119.reuse, 0x1, RZ ;  /* 0x0000000177057819 */ /* 0x040fe200000006ff */
[----:B------:R-:W-:Y:S01]  /*10c90*/  UMOV UR7, 0x400 ;  /* 0x0000040000077882 */ /* 0x000fe20000000000 */
[----:B------:R-:W-:Y:S02]  /*10ca0*/  FSETP.NE.FTZ.AND P3, PT, R8, RZ, PT ;  /* 0x000000ff0800720b */ /* 0x000fe40003f75000 */
[----:B------:R-:W-:Y:S01]  /*10cb0*/  SHF.L.U32 R4, R119, 0x4, RZ ;  /* 0x0000000477047819 */ /* 0x000fe200000006ff */
[----:B------:R-:W3:Y:S01]  /*10cc0*/  MUFU.RCP R9, R10 ;  /* 0x0000000a00097308 */ /* 0x000ee20000001000 */
[----:B------:R-:W-:Y:S02]  /*10cd0*/  LOP3.LUT R5, R5, 0x6, RZ, 0xc0, !PT ;  /* 0x0000000605057812 */ /* 0x000fe400078ec0ff */
[----:B------:R-:W-:-:S02]  /*10ce0*/  FSETP.NE.FTZ.AND P1, PT, R10, RZ, PT ;  /* 0x000000ff0a00720b */ /* 0x000fc40003f35000 */
[----:B------:R-:W-:Y:S02]  /*10cf0*/  LOP3.LUT R4, R5, 0x3e00, R4, 0xf8, !PT ;  /* 0x00003e0005047812 */ /* 0x000fe400078ef804 */
[----:B------:R-:W-:Y:S02]  /*10d00*/  SHF.L.U32 R5, R119, 0x3, RZ ;  /* 0x0000000377057819 */ /* 0x000fe400000006ff */
[----:B--2---:R-:W-:Y:S02]  /*10d10*/  FSEL R6, R6, 1, P3 ;  /* 0x3f80000006067808 */ /* 0x004fe40001800000 */
        /* <DEDUP_REMOVED lines=26> */
[----:B-1----:R-:W-:Y:S01]  /*10ec0*/  ULEA UR6, UR6, UR7, 0x18 ;  /* 0x0000000706067291 */ /* 0x002fe2000f8ec0ff */
[----:B---3--:R-:W-:-:S02]  /*10ed0*/  FSEL R9, R9, 1, P1 ;  /* 0x3f80000009097808 */ /* 0x008fc40000800000 */
        /* <DEDUP_REMOVED lines=89> */
[----:B------:R-:W1:Y:S01]  /*11470*/  @P1 MUFU.LG2 R10, R10 ;  /* 0x0000000a000a1308 */ /* 0x000e620000000c00 */
[----:B------:R-:W2:Y:S07]  /*11480*/  S2R R30, SR_TID.X ;  /* 0x00000000001e7919 */ /* 0x000eae0000002100 */
[----:B------:R-:W1:Y:S01]  /*11490*/  @P3 MUFU.LG2 R8, R8 ;  /* 0x0000000800083308 */ /* 0x000e620000000c00 */
[----:B------:R-:W-:Y:S01]  /*114a0*/  BSSY.RECONVERGENT B0, `(.L_x_1771) ;  /* 0x0000011000007945 */ /* 0x000fe20003800200 */
[----:B------:R-:W-:Y:S01]  /*114b0*/  MOV R28, 0x7f800000 ;  /* 0x7f800000001c7802 */ /* 0x000fe20000000f00 */
[----:B----4-:R-:W-:Y:S01]  /*114c0*/  @P2 IMAD.WIDE.U32 R42, R40, R202, RZ ;  /* 0x000000ca282a2225 */ /* 0x010fe200078e00ff */
[----:B------:R-:W-:-:S03]  /*114d0*/  MOV R29, 0x7f800000 ;  /* 0x7f800000001d7802 */ /* 0x000fc60000000f00 */
[----:B-1----:R-:W-:-:S04]  /*114e0*/  @P1 FMUL.FTZ R5, R10, 0.69314718246459960938 ;  /* 0x3f3172180a051820 */ /* 0x002fc80000410000 */
[----:B-----5:R-:W-:Y:S01]  /*114f0*/  @P1 FFMA.FTZ R28, R7, R0, R5 ;  /* 0x00000000071c1223 */ /* 0x020fe20000010005 */
[----:B------:R-:W-:Y:S01]  /*11500*/  @P3 FMUL.FTZ R6, R8, 0.69314718246459960938 ;  /* 0x3f31721808063820 */ /* 0x000fe20000410000 */
[----:B------:R-:W-:-:S03]  /*11510*/  @P2 IMAD R0, R41, R202, RZ ;  /* 0x000000ca29002224 */ /* 0x000fc600078e02ff */
[----:B------:R-:W-:Y:S01]  /*11520*/  @P3 FFMA.FTZ R29, R7, R52, R6 ;  /* 0x00000034071d3223 */ /* 0x000fe20000010006 */
        /* <DEDUP_REMOVED lines=8> */
.L_x_1772:
[----:B------:R-:W-:Y:S05]  /*115b0*/  BSYNC.RECONVERGENT B0 ;  /* 0x0000000000007941 */ /* 0x000fea0003800200 */
.L_x_1771:
        /* <DEDUP_REMOVED lines=27> */
.L_x_1774:
[----:B------:R-:W-:Y:S05]  /*11770*/  BSYNC.RECONVERGENT B0 ;  /* 0x0000000000007941 */ /* 0x000fea0003800200 */
.L_x_1773:
[----:B-1----:R1:W5:Y:S01]  /*11780*/  LD.E R3, desc[UR4][R2.64+0xc0] ;  /* 0x0000c00402037980 */ /* 0x002362000c101900 */
[-C--:B------:R-:W-:Y:S01]  /*11790*/  @!P2 IMAD R28, R39, R198.reuse, RZ ;  /* 0x000000c6271ca224 */ /* 0x080fe200078e02ff */
[----:B------:R-:W-:Y:S01]  /*117a0*/  MOV R205, RZ ;  /* 0x000000ff00cd7202 */ /* 0x000fe20000000f00 */
[----:B------:R-:W-:Y:S01]  /*117b0*/  @!P2 IMAD.WIDE.U32 R32, R38, R198, RZ ;  /* 0x000000c62620a225 */ /* 0x000fe200078e00ff */
[----:B------:R-:W-:Y:S01]  /*117c0*/  ISETP.GE.AND P1, PT, R30, R183, PT ;  /* 0x000000b71e00720c */ /* 0x000fe20003f26270 */
[----:B------:R-:W-:Y:S01]  /*117d0*/  BSSY.RECONVERGENT B0, `(.L_x_1775) ;  /* 0x000001a000007945 */ /* 0x000fe20003800200 */
[----:B------:R-:W-:Y:S01]  /*117e0*/  @P2 MOV R32, R42 ;  /* 0x0000002a00202202 */ /* 0x000fe20000000f00 */
[----:B------:R-:W-:Y:S01]  /*117f0*/  IMAD.WIDE.U32 R38, R36, R197, RZ ;  /* 0x000000c524267225 */ /* 0x000fe200078e00ff */
[----:B------:R-:W-:-:S03]  /*11800*/  @!P2 IADD3 R29, PT, PT, R33, R28, RZ ;  /* 0x0000001c211da210 */ /* 0x000fc60007ffe0ff */
[----:B------:R-:W-:Y:S02]  /*11810*/  IMAD R28, R37, R197, RZ ;  /* 0x000000c5251c7224 */ /* 0x000fe400078e02ff */
[----:B------:R-:W-:-:S03]  /*11820*/  IMAD.WIDE.U32 R36, R200, R40, R204 ;  /* 0x00000028c8247225 */ /* 0x000fc600078e00cc */
[----:B------:R-:W-:Y:S01]  /*11830*/  IADD3 R28, PT, PT, R39, R28, RZ ;  /* 0x0000001c271c7210 */ /* 0x000fe20007ffe0ff */
[----:B------:R-:W-:Y:S02]  /*11840*/  IMAD R200, R41, R200, RZ ;  /* 0x000000c829c87224 */ /* 0x000fe400078e02ff */
[----:B------:R-:W-:Y:S02]  /*11850*/  VIADD R34, R30, 0x20 ;  /* 0x000000201e227836 */ /* 0x000fe40000000000 */
[----:B------:R-:W-:Y:S01]  /*11860*/  @P2 IMAD.IADD R29, R43, 0x1, R0 ;  /* 0x000000012b1d2824 */ /* 0x000fe200078e0200 */
[----:B------:R-:W-:Y:S02]  /*11870*/  IADD3 R200, PT, PT, R37, R200, RZ ;  /* 0x000000c825c87210 */ /* 0x000fe40007ffe0ff */
[----:B------:R-:W-:Y:S02]  /*11880*/  IADD3 R32, P3, P2, R38, R36, R32 ;  /* 0x0000002426207210 */ /* 0x000fe40007a7e020 */
[----:B------:R-:W-:-:S02]  /*11890*/  ISETP.GE.AND P0, PT, R34, R183, PT ;  /* 0x000000b72200720c */ /* 0x000fc40003f06270 */
        /* <DEDUP_REMOVED lines=13> */
.L_x_1776:
[----:B------:R-:W-:Y:S05]  /*11970*/  BSYNC.RECONVERGENT B0 ;  /* 0x0000000000007941 */ /* 0x000fea0003800200 */
.L_x_1775:
[----:B------:R-:W-:-:S04]  /*11980*/  MOV R197, 0x0 ;  /* 0x0000000000c57802 */ /* 0x000fc80000000f00 */
[----:B-12345:R-:W-:Y:S05]  /*11990*/  @P0 RET.REL.NODEC R196 `(_ZN5flash24flash_fwd_splitkv_kernelI23Flash_fwd_kernel_traitsILi96ELi64ELi128ELi4ELb0ELb0EN7cutlass6half_tE19Flash_kernel_traitsILi96ELi64ELi128ELi4ES3_EELb0ELb1ELb0ELb0ELb0ELb0ELb0ELb0EEEvNS_16Flash_fwd_paramsE) ;  /* 0xfffffee4c4980950 */ /* 0x03efea0003c3ffff */
[----:B------:R-:W-:Y:S01]  /*119a0*/  IADD3 R7, P0, PT, R30, 0x20, RZ ;  /* 0x000000201e077810 */ /* 0x000fe20007f1e0ff */
[----:B------:R-:W-:Y:S01]  /*119b0*/  IMAD.MOV.U32 R12, RZ, RZ, R32 ;  /* 0x000000ffff0c7224 */ /* 0x000fe200078e0020 */
[----:B------:R-:W-:Y:S02]  /*119c0*/  MOV R13, R33 ;  /* 0x00000021000d7202 */ /* 0x000fe40000000f00 */
[-C--:B------:R-:W-:Y:S01]  /*119d0*/  ISETP.GE.AND P2, PT, R204, R3.reuse, PT ;  /* 0x00000003cc00720c */ /* 0x080fe20003f46270 */
[----:B------:R-:W-:Y:S01]  /*119e0*/  IMAD.X R5, RZ, RZ, RZ, P0 ;  /* 0x000000ffff057224 */ /* 0x000fe200000e06ff */
[----:B------:R-:W-:Y:S01]  /*119f0*/  ISETP.GE.AND P1, PT, R189, R3, PT ;  /* 0x00000003bd00720c */ /* 0x000fe20003f26270 */
[----:B------:R-:W-:Y:S01]  /*11a00*/  IMAD.WIDE.U32 R12, R40, R7, R12 ;  /* 0x00000007280c7225 */ /* 0x000fe200078e000c */
[----:B------:R-:W-:Y:S02]  /*11a10*/  ISETP.GE.AND P0, PT, R188, R3, PT ;  /* 0x00000003bc00720c */ /* 0x000fe40003f06270 */
[----:B------:R-:W-:Y:S01]  /*11a20*/  MOV R197, 0x0 ;  /* 0x0000000000c57802 */ /* 0x000fe20000000f00 */
[----:B------:R-:W-:Y:S01]  /*11a30*/  IMAD R5, R5, R40, RZ ;  /* 0x0000002805057224 */ /* 0x000fe200078e02ff */
[----:B------:R-:W-:-:S03]  /*11a40*/  LEA R2, P3, R12, R44, 0x1 ;  /* 0x0000002c0c027211 */ /* 0x000fc600078608ff */
[----:B------:R-:W-:-:S04]  /*11a50*/  IMAD R5, R41, R7, R5 ;  /* 0x0000000729057224 */ /* 0x000fc800078e0205 */
[----:B------:R-:W-:-:S05]  /*11a60*/  IMAD.IADD R5, R13, 0x1, R5 ;  /* 0x000000010d057824 */ /* 0x000fca00078e0205 */
[----:B------:R-:W-:-:S05]  /*11a70*/  LEA.HI.X R3, R12, R45, R5, 0x1, P3 ;  /* 0x0000002d0c037211 */ /* 0x000fca00018f0c05 */
[----:B------:R-:W-:Y:S04]  /*11a80*/  @!P2 ST.E.128 desc[UR4][R2.64], R16 ;  /* 0x000000100200a985 */ /* 0x000fe8000c101d04 */
[----:B------:R1:W-:Y:S02]  /*11a90*/  @!P1 ST.E.128 desc[UR4][R2.64+0x40], R8 ;  /* 0x0000400802009985 */ /* 0x0003e4000c101d04 */
[----:B-1----:R-:W-:Y:S05]  /*11aa0*/  @P0 RET.REL.NODEC R196 `(_ZN5flash24flash_fwd_splitkv_kernelI23Flash_fwd_kernel_traitsILi96ELi64ELi128ELi4ELb0ELb0EN7cutlass6half_tE19Flash_kernel_traitsILi96ELi64ELi128ELi4ES3_EELb0ELb1ELb0ELb0ELb0ELb0ELb0ELb0EEEvNS_16Flash_fwd_paramsE) ;  /* 0xfffffee4c4540950 */ /* 0x002fea0003c3ffff */
[----:B------:R-:W-:Y:S01]  /*11ab0*/  MOV R197, 0x0 ;  /* 0x0000000000c57802 */ /* 0x000fe20000000f00 */
[----:B------:R1:W-:Y:S03]  /*11ac0*/  ST.E.128 desc[UR4][R2.64+0x80], R24 ;  /* 0x0000801802007985 */ /* 0x0003e6000c101d04 */
[----:B-1----:R-:W-:Y:S05]  /*11ad0*/  RET.REL.NODEC R196 `(_ZN5flash24flash_fwd_splitkv_kernelI23Flash_fwd_kernel_traitsILi96ELi64ELi128ELi4ELb0ELb0EN7cutlass6half_tE19Flash_kernel_traitsILi96ELi64ELi128ELi4ES3_EELb0ELb1ELb0ELb0ELb0ELb0ELb0ELb0EEEvNS_16Flash_fwd_paramsE) ;  /* 0xfffffee4c4487950 */ /* 0x002fea0003c3ffff */
.L_x_1770:
[----:B------:R-:W-:Y:S01]  /*11ae0*/  MOV R5, 0x2 ;  /* 0x0000000200057802 */ /* 0x000fe20000000f00 */
[----:B------:R-:W-:Y:S01]  /*11af0*/  IMAD.MOV.U32 R4, RZ, RZ, 0x1f ;  /* 0x0000001fff047424 */ /* 0x000fe200078e00ff */
[----:B------:R-:W-:-:S07]  /*11b00*/  MOV R6, 0xffffffff ;  /* 0xffffffff00067802 */ /* 0x000fce0000000f00 */
[----:B-1---5:R-:W-:Y:S05]  /*11b10*/  WARPSYNC.COLLECTIVE R6, `(.L_x_1777) ;  /* 0x0000000006087348 */ /* 0x022fea0003c00000 */
[----:B------:R2:W3:Y:S02]  /*11b20*/  SHFL.BFLY P0, R11, R219, R5, R4 ;  /* 0x0c000005db0b7389 */ /* 0x0004e40000000004 */
[----:B-123-5:R-:W-:Y:S05]  /*11b30*/  ENDCOLLECTIVE ;  /* 0x000000000000791b */ /* 0x02efea0003800000 */
.L_x_1777:
[----:B------:R-:W-:Y:S02]  /*11b40*/  IMAD.MOV.U32 R8, RZ, RZ, R11 ;  /* 0x000000ffff087224 */ /* 0x000fe400078e000b */
[----:B------:R-:W-:Y:S02]  /*11b50*/  IMAD.MOV.U32 R5, RZ, RZ, 0x1 ;  /* 0x00000001ff057424 */ /* 0x000fe400078e00ff */
[----:B------:R-:W-:-:S05]  /*11b60*/  FADD.FTZ R9, R8, R219 ;  /* 0x000000db08097221 */ /* 0x000fca0000010000 */
[----:B------:R-:W-:-:S07]  /*11b70*/  MOV R219, R9 ;  /* 0x0000000900db7202 */ /* 0x000fce0000000f00 */
[----:B------:R-:W-:Y:S05]  /*11b80*/  WARPSYNC.COLLECTIVE R6, `(.L_x_1778) ;  /* 0x0000000006087348 */ /* 0x000fea0003c00000 */
[----:B------:R1:W2:Y:S02]  /*11b90*/  SHFL.BFLY P0, R11, R219, R5, R4 ;  /* 0x0c000005db0b7389 */ /* 0x0002a40000000004 */
[----:B-12---:R-:W-:Y:S05]  /*11ba0*/  ENDCOLLECTIVE ;  /* 0x000000000000791b */ /* 0x006fea0003800000 */
.L_x_1778:
[----:B------:R-:W-:Y:S01]  /*11bb0*/  MOV R219, R218 ;  /* 0x000000da00db7202 */ /* 0x000fe20000000f00 */
[----:B------:R-:W-:Y:S01]  /*11bc0*/  IMAD.MOV.U32 R5, RZ, RZ, 0x2 ;  /* 0x00000002ff057424 */ /* 0x000fe200078e00ff */
[----:B------:R-:W-:-:S07]  /*11bd0*/  MOV R8, R11 ;  /* 0x0000000b00087202 */ /* 0x000fce0000000f00 */
[----:B------:R-:W-:Y:S05]  /*11be0*/  WARPSYNC.COLLECTIVE R6, `(.L_x_1779) ;  /* 0x0000000006087348 */ /* 0x000fea0003c00000 */
[----:B------:R1:W2:Y:S02]  /*11bf0*/  SHFL.BFLY P0, R11, R219, R5, R4 ;  /* 0x0c000005db0b7389 */ /* 0x0002a40000000004 */
[----:B-12---:R-:W-:Y:S05]  /*11c00*/  ENDCOLLECTIVE ;  /* 0x000000000000791b */ /* 0x006fea0003800000 */
.L_x_1779:
[----:B------:R-:W-:Y:S01]  /*11c10*/  FADD.FTZ R8, R9, R8 ;  /* 0x0000000809087221 */ /* 0x000fe20000010000 */
[----:B------:R-:W-:Y:S01]  /*11c20*/  FADD.FTZ R10, R11, R218 ;  /* 0x000000da0b0a7221 */ /* 0x000fe20000010000 */
[----:B------:R-:W-:-:S04]  /*11c30*/  MOV R5, 0x1 ;  /* 0x0000000100057802 */ /* 0x000fc80000000f00 */
[----:B------:R-:W-:-:S07]  /*11c40*/  MOV R219, R10 ;  /* 0x0000000a00db7202 */ /* 0x000fce0000000f00 */
[----:B------:R-:W-:Y:S05]  /*11c50*/  WARPSYNC.COLLECTIVE R6, `(.L_x_1780) ;  /* 0x0000000006087348 */ /* 0x000fea0003c00000 */
[----:B------:R1:W2:Y:S02]  /*11c60*/  SHFL.BFLY P0, R11, R219, R5, R4 ;  /* 0x0c000005db0b7389 */ /* 0x0002a40000000004 */
[----:B-12---:R-:W-:Y:S05]  /*11c70*/  ENDCOLLECTIVE ;  /* 0x000000000000791b */ /* 0x006fea0003800000 */
.L_x_1780:
[----:B------:R-:W-:Y:S05]  /*11c80*/  BRA `(.L_x_1781) ;  /* 0xffffffec00f07947 */ /* 0x000fea000383ffff */
.L_x_1782:
        /* <DEDUP_REMOVED lines=15> */
.L_x_11636:


//--------------------- .text._ZN5flash24flash_fwd_splitkv_kernelI23Flash_fwd_kernel_traitsILi96ELi64ELi128ELi4ELb0ELb0EN7cutlass6half_tE19Flash_kernel_traitsILi96ELi64ELi128ELi4ES3_EELb0ELb1ELb0ELb0ELb0ELb1ELb0ELb0EEEvNS_16Flash_fwd_paramsE --------------------------
	.section	.text._ZN5flash24flash_fwd_splitkv_kernelI23Flash_fwd_kernel_traitsILi96ELi64ELi128ELi4ELb0ELb0EN7cutlass6half_tE19Flash_kernel_traitsILi96ELi64ELi128ELi4ES3_EELb0ELb1ELb0ELb0ELb0ELb1ELb0ELb0EEEvNS_16Flash_fwd_paramsE,"ax",@progbits
	.align	128
        .global         _ZN5flash24flash_fwd_splitkv_kernelI23Flash_fwd_kernel_traitsILi96ELi64ELi128ELi4ELb0ELb0EN7cutlass6half_tE19Flash_kernel_traitsILi96ELi64ELi128ELi4ES3_EELb0ELb1ELb0ELb0ELb0ELb1ELb0ELb0EEEvNS_16Flash_fwd_paramsE
        .type           _ZN5flash24flash_fwd_splitkv_kernelI23Flash_fwd_kernel_traitsILi96ELi64ELi128ELi4ELb0ELb0EN7cutlass6half_tE19Flash_kernel_traitsILi96ELi64ELi128ELi4ES3_EELb0ELb1ELb0ELb0ELb0ELb1ELb0ELb0EEEvNS_16Flash_fwd_paramsE,@function
        .size           _ZN5flash24flash_fwd_splitkv_kernelI23Flash_fwd_kernel_traitsILi96ELi64ELi128ELi4ELb0ELb0EN7cutlass6half_tE19Flash_kernel_traitsILi96ELi64ELi128ELi4ES3_EELb0ELb1ELb0ELb0ELb0ELb1ELb0ELb0EEEvNS_16Flash_fwd_paramsE,(.L_x_11637 - _ZN5flash24flash_fwd_splitkv_kernelI23Flash_fwd_kernel_traitsILi96ELi64ELi128ELi4ELb0ELb0EN7cutlass6half_tE19Flash_kernel_traitsILi96ELi64ELi128ELi4ES3_EELb0ELb1ELb0ELb0ELb0ELb1ELb0ELb0EEEvNS_16Flash_fwd_paramsE)
        .other          _ZN5flash24flash_fwd_splitkv_kernelI23Flash_fwd_kernel_traitsILi96ELi64ELi128ELi4ELb0ELb0EN7cutlass6half_tE19Flash_kernel_traitsILi96ELi64ELi128ELi4ES3_EELb0ELb1ELb0ELb0ELb0ELb1ELb0ELb0EEEvNS_16Flash_fwd_paramsE,@"STO_CUDA_ENTRY STV_DEFAULT"
_ZN5flash24flash_fwd_splitkv_kernelI23Flash_fwd_kernel_traitsILi96ELi64ELi128ELi4ELb0ELb0EN7cutlass6half_tE19Flash_kernel_traitsILi96ELi64ELi128ELi4ES3_EELb0ELb1ELb0ELb0ELb0ELb1ELb0ELb0EEEvNS_16Flash_fwd_paramsE:
.text._ZN5flash24flash_fwd_splitkv_kernelI23Flash_fwd_kernel_traitsILi96ELi64ELi128ELi4ELb0ELb0EN7cutlass6half_tE19Flash_kernel_traitsILi96ELi64ELi128ELi4ES3_EELb0ELb1ELb0ELb0ELb0ELb1ELb0ELb0EEEvNS_16Flash_fwd_paramsE:
[----:B------:R-:W-:Y:S01]  /*0000*/  LDC R1, c[0x0][0x37c] ;  /* 0x0000df00ff017b82 */ /* 0x000fe20000000800 */
[----:B------:R-:W1:Y:S07]  /*0010*/  S2R R9, SR_CTAID.X ;  /* 0x0000000000097919 */ /* 0x000e6e0000002500 */
[----:B------:R-:W2:Y:S01]  /*0020*/  LDC.64 R2, c[0x0][0x348] ;  /* 0x0000d200ff027b82 */ /* 0x000ea20000000a00 */
[----:B------:R-:W-:Y:S01]  /*0030*/  BSSY.RECONVERGENT B3, `(.L_x_1783) ;  /* 0x0000005000037945 */ /* 0x000fe20003800200 */
[----:B------:R-:W-:Y:S01]  /*0040*/  MOV R206, 0x80 ;  /* 0x0000008000ce7802 */ /* 0x000fe20000000f00 */
[----:B------:R-:W3:Y:S01]  /*0050*/  S2R R208, SR_CTAID.Y ;  /* 0x0000000000d07919 */ /* 0x000ee20000002600 */
[----:B------:R-:W4:Y:S05]  /*0060*/  S2R R207, SR_CTAID.Z ;  /* 0x0000000000cf7919 */ /* 0x000f2a0000002700 */
[----:B-1234-:R-:W-:Y:S05]  /*0070*/  CALL.REL.NOINC `($_ZN5flash24flash_fwd_splitkv_kernelI23Flash_fwd_kernel_traitsILi96ELi64ELi128ELi4ELb0ELb0EN7cutlass6half_tE19Flash_kernel_traitsILi96ELi64ELi128ELi4ES3_EELb0ELb1ELb0ELb0ELb0ELb1ELb0ELb0EEEvNS_16Flash_fwd_paramsE$_ZN5flash30compute_attn_1rowblock_splitkvI23Flash_fwd_kernel_traitsILi96ELi64ELi128ELi4ELb0ELb0EN7cutlass6half_tE19Flash_kernel_traitsILi96ELi64ELi128ELi4ES3_EELb0ELb1ELb0ELb0ELb0ELb1ELb0ELb0ENS_16Flash_fwd_paramsEEEvRKT8_iiiii) ;  /* 0x0000000000087944 */ /* 0x01efea0003c00000 */
[----:B------:R-:W-:Y:S05]  /*0080*/  BSYNC.RECONVERGENT B3 ;  /* 0x0000000000037941 */ /* 0x000fea0003800200 */
.L_x_1783:
[----:B------:R-:W-:Y:S05]  /*0090*/  EXIT ;  /* 0x000000000000794d */ /* 0x000fea0003800000 */
        .type           $_ZN5flash24flash_fwd_splitkv_kernelI23Flash_fwd_kernel_traitsILi96ELi64ELi128ELi4ELb0ELb0EN7cutlass6half_tE19Flash_kernel_traitsILi96ELi64ELi128ELi4ES3_EELb0ELb1ELb0ELb0ELb0ELb1ELb0ELb0EEEvNS_16Flash_fwd_paramsE$_ZN5flash30compute_attn_1rowblock_splitkvI23Flash_fwd_kernel_traitsILi96ELi64ELi128ELi4ELb0ELb0EN7cutlass6half_tE19Flash_kernel_traitsILi96ELi64ELi128ELi4ES3_EELb0ELb1ELb0ELb0ELb0ELb1ELb0ELb0ENS_16Flash_fwd_paramsEEEvRKT8_iiiii,@function
        .size           $_ZN5flash24flash_fwd_splitkv_kernelI23Flash_fwd_kernel_traitsILi96ELi64ELi128ELi4ELb0ELb0EN7cutlass6half_tE19Flash_kernel_traitsILi96ELi64ELi128ELi4ES3_EELb0ELb1ELb0ELb0ELb0ELb1ELb0ELb0EEEvNS_16Flash_fwd_paramsE$_ZN5flash30compute_attn_1rowblock_splitkvI23Flash_fwd_kernel_traitsILi96ELi64ELi128ELi4ELb0ELb0EN7cutlass6half_tE19Flash_kernel_traitsILi96ELi64ELi128ELi4ES3_EELb0ELb1ELb0ELb0ELb0ELb1ELb0ELb0ENS_16Flash_fwd_paramsEEEvRKT8_iiiii,(.L_x_11637 - $_ZN5flash24flash_fwd_splitkv_kernelI23Flash_fwd_kernel_traitsILi96ELi64ELi128ELi4ELb0ELb0EN7cutlass6half_tE19Flash_kernel_traitsILi96ELi64ELi128ELi4ES3_EELb0ELb1ELb0ELb0ELb0ELb1ELb0ELb0EEEvNS_16Flash_fwd_paramsE$_ZN5flash30compute_attn_1rowblock_splitkvI23Flash_fwd_kernel_traitsILi96ELi64ELi128ELi4ELb0ELb0EN7cutlass6half_tE19Flash_kernel_traitsILi96ELi64ELi128ELi4ES3_EELb0ELb1ELb0ELb0ELb0ELb1ELb0ELb0ENS_16Flash_fwd_paramsEEEvRKT8_iiiii)
$_ZN5flash24flash_fwd_splitkv_kernelI23Flash_fwd_kernel_traitsILi96ELi64ELi128ELi4ELb0ELb0EN7cutlass6half_tE19Flash_kernel_traitsILi96ELi64ELi128ELi4ES3_EELb0ELb1ELb0ELb0ELb0ELb1ELb0ELb0EEEvNS_16Flash_fwd_paramsE$_ZN5flash30compute_attn_1rowblock_splitkvI23Flash_fwd_kernel_traitsILi96ELi64ELi128ELi4ELb0ELb0EN7cutlass6half_tE19Flash_kernel_traitsILi96ELi64ELi128ELi4ES3_EELb0ELb1ELb0ELb0ELb0ELb1ELb0ELb0ENS_16Flash_fwd_paramsEEEvRKT8_iiiii:
        /* <DEDUP_REMOVED lines=39> */
.L_x_1785:
[----:B------:R-:W-:Y:S05]  /*0310*/  BSYNC.RECONVERGENT B0 ;  /* 0x0000000000007941 */ /* 0x000fea0003800200 */
.L_x_1784:
[----:B------:R-:W-:Y:S04]  /*0320*/  BSSY.RECONVERGENT B0, `(.L_x_1786) ;  /* 0x0000007000007945 */ /* 0x000fe80003800200 */
[----:B------:R-:W-:Y:S05]  /*0330*/  @!P3 BRA `(.L_x_1787) ;  /* 0x000000000014b947 */ /* 0x000fea0003800000 */
[----:B------:R-:W4:Y:S02]  /*0340*/  LD.E.U8 R6, desc[UR4][R2.64+0x1b2] ;  /* 0x0001b20402067980 */ /* 0x000f24000c101100 */
[----:B----4-:R-:W-:-:S13]  /*0350*/  ISETP.NE.AND P1, PT, R6, RZ, PT ;  /* 0x000000ff0600720c */ /* 0x010fda0003f25270 */
[----:B------:R-:W4:Y:S02]  /*0360*/  @P1 LD.E R6, desc[UR4][R12.64+0x4] ;  /* 0x000004040c061980 */ /* 0x000f24000c101900 */
[----:B----45:R-:W-:-:S06]  /*0370*/  @P1 IADD3 R55, PT, PT, R6, -R15, RZ ;  /* 0x8000000f06371210 */ /* 0x030fcc0007ffe0ff */
[----:B------:R4:W5:Y:S02]  /*0380*/  @!P1 LD.E R55, desc[UR4][R12.64] ;  /* 0x000000040c379980 */ /* 0x000964000c101900 */
.L_x_1787:
[----:B------:R-:W-:Y:S05]  /*0390*/  BSYNC.RECONVERGENT B0 ;  /* 0x0000000000007941 */ /* 0x000fea0003800200 */
.L_x_1786:
        /* <DEDUP_REMOVED lines=8> */
.L_x_1789:
[----:B------:R-:W5:Y:S01]  /*0420*/  LD.E.64 R6, desc[UR4][R2.64+0x108] ;  /* 0x0001080402067980 */ /* 0x000f62000c101b00 */
[----:B------:R-:W-:Y:S01]  /*0430*/  BSSY.RECONVERGENT B0, `(.L_x_1791) ;  /* 0x0000006000007945 */ /* 0x000fe20003800200 */
[----:B------:R-:W-:Y:S01]  /*0440*/  IMAD.MOV.U32 R5, RZ, RZ, RZ ;  /* 0x000000ffff057224 */ /* 0x000fe200078e00ff */
[----:B-----5:R-:W-:-:S04]  /*0450*/  ISETP.NE.U32.AND P0, PT, R6, RZ, PT ;  /* 0x000000ff0600720c */ /* 0x020fc80003f05070 */
[----:B------:R-:W-:-:S13]  /*0460*/  ISETP.NE.AND.EX P0, PT, R7, RZ, PT, P0 ;  /* 0x000000ff0700720c */ /* 0x000fda0003f05300 */
[----:B------:R-:W-:Y:S05]  /*0470*/  @!P0 BRA `(.L_x_1792) ;  /* 0x0000000000048947 */ /* 0x000fea0003800000 */
[----:B------:R1:W5:Y:S02]  /*0480*/  LD.E R5, desc[UR4][R2.64+0xbc] ;  /* 0x0000bc0402057980 */ /* 0x000364000c101900 */
.L_x_1792:
[----:B------:R-:W-:Y:S05]  /*0490*/  BSYNC.RECONVERGENT B0 ;  /* 0x0000000000007941 */ /* 0x000fea0003800200 */
.L_x_1791:
[----:B-----5:R-:W-:Y:S02]  /*04a0*/  IADD3 R55, PT, PT, R5, R55, -R14 ;  /* 0x0000003705377210 */ /* 0x020fe40007ffe80e */
.L_x_1790:
[----:B------:R-:W-:Y:S05]  /*04b0*/  BSYNC.RECONVERGENT B1 ;  /* 0x0000000000017941 */ /* 0x000fea0003800200 */
.L_x_1788:
[----:B------:R-:W-:Y:S01]  /*04c0*/  IMAD.SHL.U32 R210, R9, 0x40, RZ ;  /* 0x0000004009d27824 */ /* 0x000fe200078e00ff */
[----:B------:R-:W-:Y:S01]  /*04d0*/  MOV R6, R206 ;  /* 0x000000ce00067202 */ /* 0x000fe20000000f00 */
[----:B------:R-:W-:-:S03]  /*04e0*/  IMAD.MOV.U32 R7, RZ, RZ, 0x0 ;  /* 0x00000000ff077424 */ /* 0x000fc600078e00ff */
[----:B------:R-:W-:-:S13]  /*04f0*/  ISETP.GT.AND P0, PT, R117, R210, PT ;  /* 0x000000d27500720c */ /* 0x000fda0003f04270 */
[----:B-1234-:R-:W-:Y:S05]  /*0500*/  @!P0 RET.REL.NODEC R6 `(_ZN5flash24flash_fwd_splitkv_kernelI23Flash_fwd_kernel_traitsILi96ELi64ELi128ELi4ELb0ELb0EN7cutlass6half_tE19Flash_kernel_traitsILi96ELi64ELi128ELi4ES3_EELb0ELb1ELb0ELb0ELb0ELb1ELb0ELb0EEEvNS_16Flash_fwd_paramsE) ;  /* 0xfffffff806bc8950 */ /* 0x01efea0003c3ffff */
        /* <DEDUP_REMOVED lines=38> */
[----:B------:R-:W-:Y:S01]  /*0770*/  ISETP.NE.AND P5, PT, R20, RZ, PT ;  /* 0x000000ff1400720c */ /* 0x000fe20003fa5270 */
[----:B------:R-:W-:Y:S01]  /*0780*/  BSSY.RECONVERGENT B0, `(.L_x_1794) ;  /* 0x000002c000007945 */ /* 0x000fe20003800200 */
[----:B--2---:R-:W-:-:S02]  /*0790*/  @P0 IMAD R6, R15, R212, RZ ;  /* 0x000000d40f060224 */ /* 0x004fc400078e02ff */
[----:B------:R-:W-:-:S04]  /*07a0*/  @P0 IMAD.WIDE.U32 R212, R14, R212, RZ ;  /* 0x000000d40ed40225 */ /* 0x000fc800078e00ff */
[----:B---3--:R-:W-:Y:S02]  /*07b0*/  IMAD R4, R208, R4, R207 ;  /* 0x00000004d0047224 */ /* 0x008fe400078e02cf */
[-C--:B----4-:R-:W-:Y:S02]  /*07c0*/  @!P0 IMAD R7, R19, R208.reuse, RZ ;  /* 0x000000d013078224 */ /* 0x090fe400078e02ff */
[----:B------:R-:W-:-:S04]  /*07d0*/  @!P0 IMAD.WIDE.U32 R18, R18, R208, RZ ;  /* 0x000000d012128225 */ /* 0x000fc800078e00ff */
[----:B------:R-:W-:Y:S02]  /*07e0*/  @!P0 IMAD.MOV.U32 R8, RZ, RZ, R18 ;  /* 0x000000ffff088224 */ /* 0x000fe400078e0012 */
[----:B-1----:R-:W-:-:S04]  /*07f0*/  IMAD.WIDE.U32 R2, R210, R14, R20 ;  /* 0x0000000ed2027225 */ /* 0x002fc800078e0014 */
[----:B------:R-:W-:Y:S02]  /*0800*/  @P0 IMAD.MOV.U32 R8, RZ, RZ, R212 ;  /* 0x000000ffff080224 */ /* 0x000fe400078e00d4 */
[----:B------:R-:W-:Y:S01]  /*0810*/  IMAD R4, R5, R4, R210 ;  /* 0x0000000405047224 */ /* 0x000fe200078e02d2 */
[----:B------:R-:W-:Y:S01]  /*0820*/  SHF.R.U32.HI R5, RZ, 0x2, R118 ;  /* 0x00000002ff057819 */ /* 0x000fe20000011676 */
[----:B------:R-:W-:Y:S01]  /*0830*/  @!P0 IMAD.IADD R7, R19, 0x1, R7 ;  /* 0x0000000113078824 */ /* 0x000fe200078e0207 */
[----:B------:R-:W-:Y:S01]  /*0840*/  @P0 IADD3 R7, PT, PT, R213, R6, RZ ;  /* 0x00000006d5070210 */ /* 0x000fe20007ffe0ff */
[----:B------:R-:W-:Y:S01]  /*0850*/  IMAD R210, R15, R210, RZ ;  /* 0x000000d20fd27224 */ /* 0x000fe200078e02ff */
[----:B------:R-:W-:Y:S02]  /*0860*/  IADD3 R8, P0, PT, R8, R2, RZ ;  /* 0x0000000208087210 */ /* 0x000fe40007f1e0ff */
[CC--:B------:R-:W-:Y:S01]  /*0870*/  ISETP.GE.AND P2, PT, R5.reuse, R117.reuse, PT ;  /* 0x000000750500720c */ /* 0x0c0fe20003f46270 */
[C---:B------:R-:W-:Y:S01]  /*0880*/  VIADD R2, R5.reuse, 0x20 ;  /* 0x0000002005027836 */ /* 0x040fe20000000000 */
[----:B------:R-:W-:-:S02]  /*0890*/  ISETP.GE.OR P6, PT, R5, R117, P5 ;  /* 0x000000750500720c */ /* 0x000fc40002fc6670 */
        /* <DEDUP_REMOVED lines=26> */
.L_x_1795:
[----:B------:R-:W-:Y:S05]  /*0a40*/  BSYNC.RECONVERGENT B0 ;  /* 0x0000000000007941 */ /* 0x000fea0003800200 */
.L_x_1794:
        /* <DEDUP_REMOVED lines=18> */
.L_x_1797:
[----:B------:R-:W-:Y:S05]  /*0b70*/  BSYNC.RECONVERGENT B0 ;  /* 0x0000000000007941 */ /* 0x000fea0003800200 */
.L_x_1796:
[----:B------:R-:W-:Y:S01]  /*0b80*/  MOV R207, 0x0 ;  /* 0x0000000000cf7802 */ /* 0x000fe20000000f00 */
[----:B------:R1:W-:Y:S03]  /*0b90*/  @!P6 ST.E desc[UR4][R6.64], R3 ;  /* 0x000000030600e985 */ /* 0x0003e6000c101904 */
[----:B-12--5:R-:W-:Y:S05]  /*0ba0*/  @P5 RET.REL.NODEC R206 `(_ZN5flash24flash_fwd_splitkv_kernelI23Flash_fwd_kernel_traitsILi96ELi64ELi128ELi4ELb0ELb0EN7cutlass6half_tE19Flash_kernel_traitsILi96ELi64ELi128ELi4ES3_EELb0ELb1ELb0ELb0ELb0ELb1ELb0ELb0EEEvNS_16Flash_fwd_paramsE) ;  /* 0xfffffff4ce145950 */ /* 0x026fea0003c3ffff */
[----:B------:R-:W-:Y:S02]  /*0bb0*/  MOV R3, 0x7f800000 ;  /* 0x7f80000000037802 */ /* 0x000fe40000000f00 */
[----:B------:R-:W-:-:S03]  /*0bc0*/  MOV R207, 0x0 ;  /* 0x0000000000cf7802 */ /* 0x000fc60000000f00 */
[----:B------:R1:W-:Y:S02]  /*0bd0*/  ST.E desc[UR4][R6.64+0x80], R3 ;  /* 0x0000800306007985 */ /* 0x0003e4000c101904 */
[----:B-1----:R-:W-:Y:S05]  /*0be0*/  RET.REL.NODEC R206 `(_ZN5flash24flash_fwd_splitkv_kernelI23Flash_fwd_kernel_traitsILi96ELi64ELi128ELi4ELb0ELb0EN7cutlass6half_tE19Flash_kernel_traitsILi96ELi64ELi128ELi4ES3_EELb0ELb1ELb0ELb0ELb0ELb1ELb0ELb0EEEvNS_16Flash_fwd_paramsE) ;  /* 0xfffffff4ce047950 */ /* 0x002fea0003c3ffff */
.L_x_1793:
        /* <DEDUP_REMOVED lines=14> */
[----:B------:R-:W4:Y:S01]  /*0cd0*/  LD.E R6, desc[UR4][R2.64+0x68] ;  /* 0x0000680402067980 */ /* 0x000f22000c101900 */
[----:B-1----:R-:W-:-:S03]  /*0ce0*/  LEA R5, R116, 0xffffff80, 0x7 ;  /* 0xffffff8074057811 */ /* 0x002fc600078e38ff */
[----:B------:R-:W4:Y:S01]  /*0cf0*/  LD.E.64 R22, desc[UR4][R2.64+0x20] ;  /* 0x0000200402167980 */ /* 0x000f22000c101b00 */
[----:B------:R-:W-:-:S03]  /*0d00*/  IABS R4, R5 ;  /* 0x0000000500047213 */ /* 0x000fc60000000000 */
[----:B------:R-:W4:Y:S04]  /*0d10*/  LD.E.64 R194, desc[UR4][R2.64+0x38] ;  /* 0x0000380402c27980 */ /* 0x000f28000c101b00 */
[----:B------:R-:W4:Y:S04]  /*0d20*/  LD.E.64 R20, desc[UR4][R2.64+0x50] ;  /* 0x0000500402147980 */ /* 0x000f28000c101b00 */
[----:B------:R-:W4:Y:S04]  /*0d30*/  LD.E.64 R18, desc[UR4][R2.64+0x28] ;  /* 0x0000280402127980 */ /* 0x000f28000c101b00 */
[----:B------:R1:W5:Y:S01]  /*0d40*/  LD.E.64 R196, desc[UR4][R2.64+0x40] ;  /* 0x0000400402c47980 */ /* 0x000362000c101b00 */
[----:B--2---:R-:W-:-:S04]  /*0d50*/  IABS R7, R14 ;  /* 0x0000000e00077213 */ /* 0x004fc80000000000 */
[----:B------:R-:W2:Y:S08]  /*0d60*/  I2F.RP R8, R7 ;  /* 0x0000000700087306 */ /* 0x000eb00000209400 */
[----:B--2---:R-:W2:Y:S02]  /*0d70*/  MUFU.RCP R16, R8 ;  /* 0x0000000800107308 */ /* 0x004ea40000001000 */
[----:B--2---:R-:W-:-:S06]  /*0d80*/  VIADD R16, R16, 0xffffffe ;  /* 0x0ffffffe10107836 */ /* 0x004fcc0000000000 */
[----:B------:R-:W2:Y:S02]  /*0d90*/  F2I.FTZ.U32.TRUNC.NTZ R17, R16 ;  /* 0x0000001000117305 */ /* 0x000ea4000021f000 */
[----:B--2---:R-:W-:Y:S01]  /*0da0*/  IMAD.MOV R0, RZ, RZ, -R17 ;  /* 0x000000ffff007224 */ /* 0x004fe200078e0a11 */
[----:B------:R-:W-:-:S03]  /*0db0*/  MOV R16, RZ ;  /* 0x000000ff00107202 */ /* 0x000fc60000000f00 */
[----:B------:R-:W-:Y:S01]  /*0dc0*/  IMAD R11, R0, R7, RZ ;  /* 0x00000007000b7224 */ /* 0x000fe200078e02ff */
[----:B------:R-:W-:-:S03]  /*0dd0*/  IABS R0, R14 ;  /* 0x0000000e00007213 */ /* 0x000fc60000000000 */
[----:B------:R-:W-:-:S04]  /*0de0*/  IMAD.HI.U32 R11, R17, R11, R16 ;  /* 0x0000000b110b7227 */ /* 0x000fc800078e0010 */
        /* <DEDUP_REMOVED lines=12> */
[----:B------:R-:W-:Y:S02]  /*0eb0*/  @P0 IADD3 R11, PT, PT, R11, 0x1, RZ ;  /* 0x000000010b0b0810 */ /* 0x000fe40007ffe0ff */
[----:B------:R-:W-:Y:S02]  /*0ec0*/  IADD3 R221, PT, PT, R17, R0, RZ ;  /* 0x0000000011dd7210 */ /* 0x000fe40007ffe0ff */
[----:B------:R-:W-:Y:S01]  /*0ed0*/  LEA R220, P0, R16, R228, 0x2 ;  /* 0x000000e410dc7211 */ /* 0x000fe200078010ff */
[----:B------:R-:W-:-:S03]  /*0ee0*/  IMAD.MOV.U32 R12, RZ, RZ, R11 ;  /* 0x000000ffff0c7224 */ /* 0x000fc600078e000b */
[----:B------:R-:W-:Y:S01]  /*0ef0*/  LEA.HI.X R221, R16, R229, R221, 0x2, P0 ;  /* 0x000000e510dd7211 */ /* 0x000fe200000f14dd */
[----:B------:R-:W-:Y:S01]  /*0f00*/  @!P1 IMAD.MOV R12, RZ, RZ, -R12 ;  /* 0x000000ffff0c9224 */ /* 0x000fe200078e0a0c */
[----:B------:R-:W-:Y:S01]  /*0f10*/  @!P2 LOP3.LUT R12, RZ, R14, RZ, 0x33, !PT ;  /* 0x0000000eff0ca212 */ /* 0x000fe200078e33ff */
[----:B------:R1:W5:Y:S04]  /*0f20*/  LD.E.64 R16, desc[UR4][R2.64+0x58] ;  /* 0x0000580402107980 */ /* 0x000368000c101b00 */
[----:B------:R-:W-:-:S05]  /*0f30*/  IMAD.WIDE R26, R12, 0x4, R220 ;  /* 0x000000040c1a7825 */ /* 0x000fca00078e02dc */
[----:B------:R-:W2:Y:S01]  /*0f40*/  LD.E R4, desc[UR4][R26.64] ;  /* 0x000000041a047980 */ /* 0x000ea2000c101900 */
[----:B----4-:R-:W-:-:S04]  /*0f50*/  IABS R7, R6 ;  /* 0x0000000600077213 */ /* 0x010fc80000000000 */
[----:B-----5:R-:W3:Y:S08]  /*0f60*/  I2F.RP R10, R7 ;  /* 0x00000007000a7306 */ /* 0x020ef00000209400 */
        /* <DEDUP_REMOVED lines=13> */
[----:B------:R-:W-:Y:S01]  /*1040*/  LOP3.LUT R10, R207, R6, RZ, 0x3c, !PT ;  /* 0x00000006cf0a7212 */ /* 0x000fe200078e3cff */
[----:B------:R-:W-:-:S10]  /*1050*/  IMAD.MOV R12, RZ, RZ, -R12 ;  /* 0x000000ffff0c7224 */ /* 0x000fd400078e0a0c */
[----:B------:R-:W-:-:S04]  /*1060*/  @!P1 IADD3 R0, PT, PT, R0, -R7, RZ ;  /* 0x8000000700009210 */ /* 0x000fc80007ffe0ff */
[----:B------:R-:W-:Y:S02]  /*1070*/  ISETP.GE.U32.AND P2, PT, R0, R7, PT ;  /* 0x000000070000720c */ /* 0x000fe40003f46070 */
[----:B------:R-:W-:Y:S02]  /*1080*/  ISETP.GE.AND P0, PT, R10, RZ, PT ;  /* 0x000000ff0a00720c */ /* 0x000fe40003f06270 */
[----:B------:R-:W-:Y:S01]  /*1090*/  @!P1 IADD3 R11, PT, PT, R11, 0x1, RZ ;  /* 0x000000010b0b9810 */ /* 0x000fe20007ffe0ff */
[----:B------:R-:W-:Y:S01]  /*10a0*/  IMAD R5, R14, R12, R5 ;  /* 0x0000000c0e057224 */ /* 0x000fe200078e0205 */
[----:B------:R-:W-:-:S04]  /*10b0*/  ISETP.NE.AND P1, PT, R6, RZ, PT ;  /* 0x000000ff0600720c */ /* 0x000fc80003f25270 */
[----:B------:R-:W-:-:S03]  /*10c0*/  SHF.R.S32.HI R15, RZ, 0x1f, R5 ;  /* 0x0000001fff0f7819 */ /* 0x000fc60000011405 */
[----:B------:R-:W-:-:S04]  /*10d0*/  @P2 VIADD R11, R11, 0x1 ;  /* 0x000000010b0b2836 */ /* 0x000fc80000000000 */
[----:B------:R-:W-:Y:S02]  /*10e0*/  @!P0 IMAD.MOV R11, RZ, RZ, -R11 ;  /* 0x000000ffff0b8224 */ /* 0x000fe400078e0a0b */
[----:B------:R-:W-:-:S05]  /*10f0*/  @!P1 LOP3.LUT R11, RZ, R6, RZ, 0x33, !PT ;  /* 0x00000006ff0b9212 */ /* 0x000fca00078e33ff */
[----:B------:R-:W-:Y:S01]  /*1100*/  IMAD R13, R21, R11, RZ ;  /* 0x0000000b150d7224 */ /* 0x000fe200078e02ff */
[----:B--2---:R-:W-:Y:S01]  /*1110*/  SHF.R.S32.HI R0, RZ, 0x1f, R4 ;  /* 0x0000001fff007819 */ /* 0x004fe20000011404 */
[----:B------:R-:W-:-:S04]  /*1120*/  IMAD R7, R23, R4, RZ ;  /* 0x0000000417077224 */ /* 0x000fc800078e02ff */
[C---:B------:R-:W-:Y:S02]  /*1130*/  IMAD R7, R22.reuse, R0, R7 ;  /* 0x0000000016077224 */ /* 0x040fe400078e0207 */
[----:B------:R-:W-:-:S05]  /*1140*/  IMAD.WIDE.U32 R22, R22, R4, RZ ;  /* 0x0000000416167225 */ /* 0x000fca00078e00ff */
[----:B------:R-:W-:Y:S01]  /*1150*/  IADD3 R23, PT, PT, R23, R7, RZ ;  /* 0x0000000717177210 */ /* 0x000fe20007ffe0ff */
[----:B------:R-:W-:-:S04]  /*1160*/  IMAD R7, R195, R5, RZ ;  /* 0x00000005c3077224 */ /* 0x000fc800078e02ff */
[----:B------:R-:W-:Y:S02]  /*1170*/  IMAD R7, R194, R15, R7 ;  /* 0x0000000fc2077224 */ /* 0x000fe400078e0207 */
[----:B------:R-:W-:-:S05]  /*1180*/  IMAD.WIDE.U32 R22, R5, R194, R22 ;  /* 0x000000c205167225 */ /* 0x000fca00078e0016 */
[----:B------:R-:W-:Y:S02]  /*1190*/  IADD3 R23, PT, PT, R23, R7, RZ ;  /* 0x0000000717177210 */ /* 0x000fe40007ffe0ff */
[----:B------:R-:W-:-:S05]  /*11a0*/  SHF.R.S32.HI R7, RZ, 0x1f, R11 ;  /* 0x0000001fff077819 */ /* 0x000fca000001140b */
[----:B------:R-:W-:Y:S02]  /*11b0*/  IMAD R13, R20, R7, R13 ;  /* 0x00000007140d7224 */ /* 0x000fe400078e020d */
[----:B------:R-:W-:Y:S02]  /*11c0*/  IMAD R7, R19, R4, RZ ;  /* 0x0000000413077224 */ /* 0x000fe400078e02ff */
[----:B------:R-:W-:-:S04]  /*11d0*/  IMAD.WIDE.U32 R20, R11, R20, R22 ;  /* 0x000000140b147225 */ /* 0x000fc800078e0016 */
[----:B------:R-:W-:-:S04]  /*11e0*/  IMAD.WIDE.U32 R30, R18, R4, RZ ;  /* 0x00000004121e7225 */ /* 0x000fc800078e00ff */
[----:B------:R-:W-:Y:S01]  /*11f0*/  IMAD R0, R18, R0, R7 ;  /* 0x0000000012007224 */ /* 0x000fe200078e0207 */
[----:B------:R-:W-:Y:S01]  /*1200*/  MOV R14, R20 ;  /* 0x00000014000e7202 */ /* 0x000fe20000000f00 */
[----:B------:R-:W-:-:S03]  /*1210*/  IMAD.IADD R13, R21, 0x1, R13 ;  /* 0x00000001150d7824 */ /* 0x000fc600078e020d */
[----:B------:R-:W-:Y:S01]  /*1220*/  IADD3 R0, PT, PT, R31, R0, RZ ;  /* 0x000000001f007210 */ /* 0x000fe20007ffe0ff */
[----:B-1----:R-:W-:Y:S05]  /*1230*/  BRA `(.L_x_1800) ;  /* 0x0000000400307947 */ /* 0x002fea0003800000 */
.L_x_1799:
        /* <DEDUP_REMOVED lines=42> */
[----:B------:R-:W-:-:S02]  /*14e0*/  @!P4 MOV R12, R24 ;  /* 0x00000018000cc202 */ /* 0x000fc40000000f00 */
[----:B------:R-:W-:Y:S01]  /*14f0*/  @!P4 IADD3 R13, PT, PT, R25, R13, RZ ;  /* 0x0000000d190dc210 */ /* 0x000fe20007ffe0ff */
[----:B------:R-:W-:Y:S01]  /*1500*/  @P4 IMAD.IADD R13, R23, 0x1, R4 ;  /* 0x00000001170d4824 */ /* 0x000fe200078e0204 */
[----:B------:R-:W-:Y:S02]  /*1510*/  LEA R5, R116, 0xffffff80, 0x7 ;  /* 0xffffff8074057811 */ /* 0x000fe400078e38ff */
[----:B------:R-:W-:Y:S01]  /*1520*/  @P4 MOV R12, R22 ;  /* 0x00000016000c4202 */ /* 0x000fe20000000f00 */
[----:B------:R-:W-:Y:S01]  /*1530*/  @!P4 IMAD R0, R197, R14, RZ ;  /* 0x0000000ec500c224 */ /* 0x000fe200078e02ff */
[----:B------:R-:W-:Y:S01]  /*1540*/  @!P4 SHF.R.S32.HI R7, RZ, 0x1f, R14 ;  /* 0x0000001fff07c819 */ /* 0x000fe2000001140e */
[----:B------:R-:W-:Y:S02]  /*1550*/  @P2 VIADD R11, R11, 0x1 ;  /* 0x000000010b0b2836 */ /* 0x000fe40000000000 */
[----:B------:R-:W-:-:S03]  /*1560*/  IMAD.WIDE.U32 R22, R194, R5, R12 ;  /* 0x00000005c2167225 */ /* 0x000fc600078e000c */
[----:B------:R-:W-:Y:S01]  /*1570*/  @!P1 IADD3 R11, PT, PT, -R11, RZ, RZ ;  /* 0x000000ff0b0b9210 */ /* 0x000fe20007ffe1ff */
[----:B------:R-:W-:Y:S02]  /*1580*/  IMAD R4, R195, R5, RZ ;  /* 0x00000005c3047224 */ /* 0x000fe400078e02ff */
[----:B------:R-:W-:Y:S02]  /*1590*/  @!P4 IMAD R0, R7, R196, R0 ;  /* 0x000000c40700c224 */ /* 0x000fe400078e0200 */
[----:B------:R-:W-:Y:S01]  /*15a0*/  @!P4 IMAD.WIDE.U32 R12, R196, R14, RZ ;  /* 0x0000000ec40cc225 */ /* 0x000fe200078e00ff */
[----:B------:R-:W-:Y:S02]  /*15b0*/  @!P0 LOP3.LUT R11, RZ, R6, RZ, 0x33, !PT ;  /* 0x00000006ff0b8212 */ /* 0x000fe400078e33ff */
[----:B------:R-:W-:Y:S02]  /*15c0*/  IADD3 R23, PT, PT, R23, R4, RZ ;  /* 0x0000000417177210 */ /* 0x000fe40007ffe0ff */
[----:B------:R-:W-:-:S02]  /*15d0*/  @!P4 IADD3 R25, PT, PT, R13, R0, RZ ;  /* 0x000000000d19c210 */ /* 0x000fc40007ffe0ff */
[----:B------:R-:W-:Y:S01]  /*15e0*/  @!P4 MOV R24, R12 ;  /* 0x0000000c0018c202 */ /* 0x000fe20000000f00 */
[----:B------:R-:W-:Y:S01]  /*15f0*/  @P4 IMAD.IADD R14, R14, 0x1, R15 ;  /* 0x000000010e0e4824 */ /* 0x000fe200078e020f */
[----:B------:R-:W-:Y:S01]  /*1600*/  @!P4 SHF.R.S32.HI R7, RZ, 0x1f, R10 ;  /* 0x0000001fff07c819 */ /* 0x000fe2000001140a */
[-C--:B----4-:R-:W-:Y:S01]  /*1610*/  @!P4 IMAD R0, R19, R10.reuse, RZ ;  /* 0x0000000a1300c224 */ /* 0x090fe200078e02ff */
[----:B------:R-:W-:Y:S01]  /*1620*/  SHF.R.S32.HI R4, RZ, 0x1f, R11 ;  /* 0x0000001fff047819 */ /* 0x000fe2000001140b */
[----:B------:R-:W-:Y:S02]  /*1630*/  IMAD R13, R21, R11, RZ ;  /* 0x0000000b150d7224 */ /* 0x000fe400078e02ff */
[----:B------:R-:W-:-:S04]  /*1640*/  @!P4 IMAD.WIDE.U32 R30, R18, R10, R24 ;  /* 0x0000000a121ec225 */ /* 0x000fc800078e0018 */
[----:B------:R-:W-:-:S04]  /*1650*/  IMAD.WIDE.U32 R22, R20, R11, R22 ;  /* 0x0000000b14167225 */ /* 0x000fc800078e0016 */
[----:B------:R-:W-:Y:S02]  /*1660*/  @!P4 IMAD R0, R18, R7, R0 ;  /* 0x000000071200c224 */ /* 0x000fe400078e0200 */
        /* <DEDUP_REMOVED lines=9> */
.L_x_1800:
[----:B------:R-:W-:Y:S05]  /*1700*/  BSYNC.RECONVERGENT B0 ;  /* 0x0000000000007941 */ /* 0x000fea0003800200 */
.L_x_1798:
        /* <DEDUP_REMOVED lines=22> */
[----:B------:R-:W1:-:S12]  /*1870*/  S2R R4, SR_CgaCtaId ;  /* 0x0000000000047919 */ /* 0x000e580000008800 */
[----:B------:R-:W-:-:S04]  /*1880*/  @!P2 IADD3 R8, PT, PT, R8, -R7, RZ ;  /* 0x800000070808a210 */ /* 0x000fc80007ffe0ff */
[----:B------:R-:W-:Y:S02]  /*1890*/  ISETP.GE.U32.AND P4, PT, R8, R7, PT ;  /* 0x000000070800720c */ /* 0x000fe40003f86070 */
[----:B------:R-:W-:Y:S01]  /*18a0*/  LOP3.LUT R7, R207, R6, RZ, 0x3c, !PT ;  /* 0x00000006cf077212 */ /* 0x000fe200078e3cff */
[----:B------:R-:W-:Y:S01]  /*18b0*/  @!P2 VIADD R19, R19, 0x1 ;  /* 0x000000011313a836 */ /* 0x000fe20000000000 */
[----:B------:R-:W-:Y:S02]  /*18c0*/  ISETP.NE.AND P2, PT, R6, RZ, PT ;  /* 0x000000ff0600720c */ /* 0x000fe40003f45270 */
[----:B------:R-:W-:Y:S01]  /*18d0*/  ISETP.GE.AND P1, PT, R7, RZ, PT ;  /* 0x000000ff0700720c */ /* 0x000fe20003f26270 */
[----:B------:R-:W-:-:S06]  /*18e0*/  IMAD R8, R15, R196, RZ ;  /* 0x000000c40f087224 */ /* 0x000fcc00078e02ff */
[----:B------:R-:W-:Y:S01]  /*18f0*/  @P4 VIADD R19, R19, 0x1 ;  /* 0x0000000113134836 */ /* 0x000fe20000000000 */
[----:B------:R-:W-:-:S03]  /*1900*/  SHF.L.U32 R211, R118, 0x3, RZ ;  /* 0x0000000376d37819 */ /* 0x000fc600000006ff */
[----:B------:R-:W-:Y:S01]  /*1910*/  IMAD.MOV.U32 R7, RZ, RZ, R19 ;  /* 0x000000ffff077224 */ /* 0x000fe200078e0013 */
[----:B------:R-:W-:Y:S01]  /*1920*/  MOV R19, 0x400 ;  /* 0x0000040000137802 */ /* 0x000fe20000000f00 */
[C---:B------:R-:W-:Y:S02]  /*1930*/  IMAD R15, R5.reuse, R197, R8 ;  /* 0x000000c5050f7224 */ /* 0x040fe400078e0208 */
[----:B------:R-:W-:Y:S01]  /*1940*/  @!P1 IMAD.MOV R7, RZ, RZ, -R7 ;  /* 0x000000ffff079224 */ /* 0x000fe200078e0a07 */
[----:B-1----:R-:W-:Y:S01]  /*1950*/  LEA R4, R4, R19, 0x18 ;  /* 0x0000001304047211 */ /* 0x002fe200078ec0ff */
[----:B------:R-:W-:Y:S01]  /*1960*/  IMAD.WIDE.U32 R18, R5, R196, RZ ;  /* 0x000000c405127225 */ /* 0x000fe200078e00ff */
[----:B------:R-:W-:Y:S02]  /*1970*/  @!P2 LOP3.LUT R7, RZ, R6, RZ, 0x33, !PT ;  /* 0x00000006ff07a212 */ /* 0x000fe400078e33ff */
[----:B------:R-:W-:Y:S01]  /*1980*/  LOP3.LUT R214, R211, 0x18, RZ, 0xc0, !PT ;  /* 0x00000018d3d67812 */ /* 0x000fe200078ec0ff */
[----:B------:R-:W-:Y:S01]  /*1990*/  IMAD.IADD R15, R19, 0x1, R15 ;  /* 0x00000001130f7824 */ /* 0x000fe200078e020f */
[----:B------:R-:W-:Y:S01]  /*19a0*/  SHF.R.S32.HI R5, RZ, 0x1f, R7 ;  /* 0x0000001fff057819 */ /* 0x000fe20000011407 */
[-C--:B------:R-:W-:Y:S01]  /*19b0*/  IMAD R6, R17, R7.reuse, RZ ;  /* 0x0000000711067224 */ /* 0x080fe200078e02ff */
[----:B------:R-:W-:Y:S01]  /*19c0*/  IADD3 R30, P2, P1, R18, R30, R214 ;  /* 0x0000001e121e7210 */ /* 0x000fe2000795e0d6 */
[----:B------:R-:W-:-:S03]  /*19d0*/  IMAD.WIDE.U32 R18, R16, R7, RZ ;  /* 0x0000000710127225 */ /* 0x000fc600078e00ff */
[----:B------:R-:W-:Y:S01]  /*19e0*/  IADD3.X R15, PT, PT, R15, R0, RZ, P2, P1 ;  /* 0x000000000f0f7210 */ /* 0x000fe200017e24ff */
[----:B------:R-:W-:Y:S02]  /*19f0*/  IMAD R6, R5, R16, R6 ;  /* 0x0000001005067224 */ /* 0x000fe400078e0206 */
[C---:B------:R-:W-:Y:S02]  /*1a00*/  IMAD.SHL.U32 R132, R118.reuse, 0x20, RZ ;  /* 0x0000002076847824 */ /* 0x040fe400078e00ff */
[----:B------:R-:W-:Y:S01]  /*1a10*/  IMAD.SHL.U32 R0, R118, 0x10, RZ ;  /* 0x0000001076007824 */ /* 0x000fe200078e00ff */
[----:B------:R-:W-:Y:S01]  /*1a20*/  SHF.R.U32.HI R53, RZ, 0x1, R118 ;  /* 0x00000001ff357819 */ /* 0x000fe20000011676 */
[----:B------:R-:W-:Y:S01]  /*1a30*/  IMAD.IADD R6, R19, 0x1, R6 ;  /* 0x0000000113067824 */ /* 0x000fe200078e0206 */
[----:B------:R-:W-:Y:S02]  /*1a40*/  LOP3.LUT R19, R211, 0xc0, RZ, 0xc0, !PT ;  /* 0x000000c0d3137812 */ /* 0x000fe400078ec0ff */
[----:B------:R-:W-:-:S02]  /*1a50*/  LOP3.LUT R5, R132, 0xc0, RZ, 0xc0, !PT ;  /* 0x000000c084057812 */ /* 0x000fc400078ec0ff */
[----:B------:R-:W-:Y:S02]  /*1a60*/  SHF.L.U32 R7, R118, 0x2, RZ ;  /* 0x0000000276077819 */ /* 0x000fe400000006ff */
[----:B------:R-:W-:Y:S02]  /*1a70*/  LOP3.LUT R17, R0, 0x100, RZ, 0xc0, !PT ;  /* 0x0000010000117812 */ /* 0x000fe400078ec0ff */
[----:B------:R-:W-:Y:S02]  /*1a80*/  IADD3 R30, P1, PT, R30, R18, RZ ;  /* 0x000000121e1e7210 */ /* 0x000fe40007f3e0ff */
[----:B------:R-:W-:Y:S02]  /*1a90*/  LOP3.LUT R16, R19, 0x18, R118, 0xf8, !PT ;  /* 0x0000001813107812 */ /* 0x000fe400078ef876 */
[----:B------:R-:W-:Y:S02]  /*1aa0*/  LOP3.LUT R18, R5, 0x8, R53, 0xf8, !PT ;  /* 0x0000000805127812 */ /* 0x000fe400078ef835 */
[----:B------:R-:W-:-:S02]  /*1ab0*/  LOP3.LUT R7, R7, 0x18, RZ, 0xc0, !PT ;  /* 0x0000001807077812 */ /* 0x000fc400078ec0ff */
[----:B------:R-:W-:Y:S02]  /*1ac0*/  LOP3.LUT R5, R5, 0x8, R118, 0xf8, !PT ;  /* 0x0000000805057812 */ /* 0x000fe400078ef876 */
[----:B------:R-:W-:Y:S02]  /*1ad0*/  LOP3.LUT R22, R17, 0x20, R132, 0xf8, !PT ;  /* 0x0000002011167812 */ /* 0x000fe400078ef884 */
[----:B------:R-:W-:Y:S01]  /*1ae0*/  LOP3.LUT R16, R16, 0x18, R211, 0x78, !PT ;  /* 0x0000001810107812 */ /* 0x000fe200078e78d3 */
[----:B------:R-:W-:Y:S01]  /*1af0*/  IMAD.X R31, R15, 0x1, R6, P1 ;  /* 0x000000010f1f7824 */ /* 0x000fe200008e0606 */
[----:B------:R-:W-:Y:S02]  /*1b00*/  LOP3.LUT R5, R22, R5, R7, 0xf6, !PT ;  /* 0x0000000516057212 */ /* 0x000fe400078ef607 */
[----:B------:R-:W-:Y:S02]  /*1b10*/  LOP3.LUT R7, R18, R7, RZ, 0x3c, !PT ;  /* 0x0000000712077212 */ /* 0x000fe400078e3cff */
[----:B------:R-:W-:-:S02]  /*1b20*/  IADD3 R18, P1, PT, R214, R14, RZ ;  /* 0x0000000ed6127210 */ /* 0x000fc40007f3e0ff */
[----:B------:R-:W-:-:S03]  /*1b30*/  LOP3.LUT R211, R16, 0x1f20, R211, 0xf8, !PT ;  /* 0x00001f2010d37812 */ /* 0x000fc600078ef8d3 */
[----:B------:R-:W-:Y:S01]  /*1b40*/  IMAD.X R19, RZ, RZ, R13, P1 ;  /* 0x000000ffff137224 */ /* 0x000fe200008e060d */
[----:B------:R-:W-:Y:S01]  /*1b50*/  SHF.R.U32.HI R222, RZ, 0x2, R118 ;  /* 0x00000002ffde7819 */ /* 0x000fe20000011676 */
[----:B------:R-:W-:-:S04]  /*1b60*/  IMAD.IADD R198, R117, 0x1, -R210 ;  /* 0x0000000175c67824 */ /* 0x000fc800078e0ad2 */
[----:B------:R-:W-:Y:S02]  /*1b70*/  IMAD R6, R195, R222, RZ ;  /* 0x000000dec3067224 */ /* 0x000fe400078e02ff */
[----:B------:R-:W-:-:S04]  /*1b80*/  IMAD.WIDE.U32 R18, R222, R194, R18 ;  /* 0x000000c2de127225 */ /* 0x000fc800078e0012 */
[----:B------:R-:W-:Y:S02]  /*1b90*/  IMAD R14, R197, R222, RZ ;  /* 0x000000dec50e7224 */ /* 0x000fe400078e02ff */
[----:B------:R-:W-:Y:S01]  /*1ba0*/  IMAD.WIDE.U32 R30, R222, R196, R30 ;  /* 0x000000c4de1e7225 */ /* 0x000fe200078e001e */
[----:B------:R-:W-:Y:S03]  /*1bb0*/  BSSY.RECONVERGENT B0, `(.L_x_1801) ;  /* 0x0000036000007945 */ /* 0x000fe60003800200 */
[----:B------:R-:W-:Y:S02]  /*1bc0*/  IMAD.IADD R203, R19, 0x1, R6 ;  /* 0x0000000113cb7824 */ /* 0x000fe400078e0206 */
[----:B------:R-:W-:Y:S02]  /*1bd0*/  IMAD.IADD R205, R31, 0x1, R14 ;  /* 0x000000011fcd7824 */ /* 0x000fe400078e020e */
[----:B------:R-:W-:Y:S01]  /*1be0*/  IMAD.MOV.U32 R223, RZ, RZ, RZ ;  /* 0x000000ffffdf7224 */ /* 0x000fe200078e00ff */
[C---:B------:R-:W-:Y:S01]  /*1bf0*/  LOP3.LUT R200, R214.reuse, 0x20, RZ, 0xfc, !PT ;  /* 0x00000020d6c87812 */ /* 0x040fe200078efcff */
        /* <DEDUP_REMOVED lines=48> */
.L_x_1803:
[----:B------:R3:W-:Y:S02]  /*1f00*/  STS.128 [R211+0x2000], RZ ;  /* 0x002000ffd3007388 */ /* 0x0007e40000000c00 */
.L_x_1802:
[----:B------:R-:W-:Y:S05]  /*1f10*/  BSYNC.RECONVERGENT B0 ;  /* 0x0000000000007941 */ /* 0x000fea0003800200 */
.L_x_1801:
[----:B-12---:R-:W-:Y:S01]  /*1f20*/  IADD3 R13, PT, PT, R222, 0x20, RZ ;  /* 0x00000020de0d7810 */ /* 0x006fe20007ffe0ff */
        /* <DEDUP_REMOVED lines=31> */
.L_x_1806:
[----:B------:R2:W-:Y:S02]  /*2120*/  STS.128 [R211+0x2800], RZ ;  /* 0x002800ffd3007388 */ /* 0x0005e40000000c00 */
.L_x_1805:
[----:B------:R-:W-:Y:S05]  /*2130*/  BSYNC.RECONVERGENT B0 ;  /* 0x0000000000007941 */ /* 0x000fea0003800200 */
.L_x_1804:
[----:B------:R-:W-:Y:S01]  /*2140*/  VIADD R164, R116, 0xffffffff ;  /* 0xffffffff74a47836 */ /* 0x000fe20000000000 */
[----:B------:R-:W-:Y:S04]  /*2150*/  BSSY.RECONVERGENT B0, `(.L_x_1807) ;  /* 0x000001b000007945 */ /* 0x000fe80003800200 */
[----:B------:R-:W-:-:S05]  /*2160*/  SHF.L.U32 R54, R164, 0x7, RZ ;  /* 0x00000007a4367819 */ /* 0x000fca00000006ff */
[----:B------:R-:W-:-:S05]  /*2170*/  IMAD.IADD R6, R55, 0x1, -R54 ;  /* 0x0000000137067824 */ /* 0x000fca00078e0a36 */
[----:B------:R-:W-:-:S13]  /*2180*/  ISETP.GE.AND P4, PT, R222, R6, PT ;  /* 0x00000006de00720c */ /* 0x000fda0003f86270 */
[----:B------:R-:W-:Y:S05]  /*2190*/  @P4 BRA `(.L_x_1808) ;  /* 0x0000000000584947 */ /* 0x000fea0003800000 */
[-C--:B-----5:R-:W-:Y:S02]  /*21a0*/  ISETP.GE.AND P1, PT, R214, R209.reuse, PT ;  /* 0x000000d1d600720c */ /* 0x0a0fe40003f26270 */
        /* <DEDUP_REMOVED lines=20> */
.L_x_1809:
[----:B------:R4:W-:Y:S02]  /*22f0*/  STS.128 [R211+0x7000], RZ ;  /* 0x007000ffd3007388 */ /* 0x0009e40000000c00 */
.L_x_1808:
[----:B------:R-:W-:Y:S05]  /*2300*/  BSYNC.RECONVERGENT B0 ;  /* 0x0000000000007941 */ /* 0x000fea0003800200 */
.L_x_1807:
[----:B------:R-:W-:Y:S01]  /*2310*/  ISETP.GE.AND P0, PT, R13, R6, PT ;  /* 0x000000060d00720c */ /* 0x000fe20003f06270 */
[----:B------:R-:W-:-:S12]  /*2320*/  BSSY.RECONVERGENT B0, `(.L_x_1810) ;  /* 0x000001a000007945 */ /* 0x000fd80003800200 */
[----:B------:R-:W-:Y:S05]  /*2330*/  @P0 BRA `(.L_x_1811) ;  /* 0x0000000000600947 */ /* 0x000fea0003800000 */
[----:B-1--4-:R-:W-:Y:S01]  /*2340*/  IMAD.SHL.U32 R8, R194, 0x20, RZ ;  /* 0x00000020c2087824 */ /* 0x012fe200078e00ff */
[-C--:B-----5:R-:W-:Y:S02]  /*2350*/  ISETP.GE.AND P1, PT, R214, R209.reuse, PT ;  /* 0x000000d1d600720c */ /* 0x0a0fe40003f26270 */
        /* <DEDUP_REMOVED lines=21> */
.L_x_1812:
[----:B------:R4:W-:Y:S02]  /*24b0*/  STS.128 [R211+0x7800], RZ ;  /* 0x007800ffd3007388 */ /* 0x0009e40000000c00 */
.L_x_1811:
[----:B------:R-:W-:Y:S05]  /*24c0*/  BSYNC.RECONVERGENT B0 ;  /* 0x0000000000007941 */ /* 0x000fea0003800200 */
.L_x_1810:
[----:B-1--45:R-:W-:Y:S01]  /*24d0*/  IADD3 R11, PT, PT, R222, 0x40, RZ ;  /* 0x00000040de0b7810 */ /* 0x032fe20007ffe0ff */
        /* <DEDUP_REMOVED lines=24> */
.L_x_1815:
[----:B------:R4:W-:Y:S02]  /*2660*/  STS.128 [R211+0x8000], RZ ;  /* 0x008000ffd3007388 */ /* 0x0009e40000000c00 */
.L_x_1814:
[----:B------:R-:W-:Y:S05]  /*2670*/  BSYNC.RECONVERGENT B0 ;  /* 0x0000000000007941 */ /* 0x000fea0003800200 */
.L_x_1813:
[----:B-1--4-:R-:W-:Y:S01]  /*2680*/  IADD3 R9, PT, PT, R222, 0x60, RZ ;  /* 0x00000060de097810 */ /* 0x012fe20007ffe0ff */
[----:B------:R-:W-:Y:S03]  /*2690*/  BSSY.RECONVERGENT B0, `(.L_x_1816) ;  /* 0x0000018000007945 */ /* 0x000fe60003800200 */
[----:B------:R-:W-:-:S13]  /*26a0*/  ISETP.GE.AND P0, PT, R9, R6, PT ;  /* 0x000000060900720c */ /* 0x000fda0003f06270 */
[----:B------:R-:W-:Y:S05]  /*26b0*/  @P0 BRA `(.L_x_1817) ;  /* 0x0000000000540947 */ /* 0x000fea0003800000 */
[-C--:B------:R-:W-:Y:S01]  /*26c0*/  ISETP.GE.AND P2, PT, R214, R209.reuse, PT ;  /* 0x000000d1d600720c */ /* 0x080fe20003f46270 */
[----:B------:R-:W-:Y:S01]  /*26d0*/  IMAD R8, R195, 0xc0, RZ ;  /* 0x000000c0c3087824 */ /* 0x000fe200078e02ff */
[-C--:B------:R-:W-:Y:S01]  /*26e0*/  ISETP.GE.AND P1, PT, R200, R209.reuse, PT ;  /* 0x000000d1c800720c */ /* 0x080fe20003f26270 */
[----:B------:R-:W-:Y:S01]  /*26f0*/  IMAD.WIDE.U32 R14, R194, 0xc0, R202 ;  /* 0x000000c0c20e7825 */ /* 0x000fe200078e00ca */
        /* <DEDUP_REMOVED lines=17> */
.L_x_1817:
[----:B------:R-:W-:Y:S05]  /*2810*/  BSYNC.RECONVERGENT B0 ;  /* 0x0000000000007941 */ /* 0x000fea0003800200 */
.L_x_1816:
        /* <DEDUP_REMOVED lines=29> */
.L_x_1820:
[----:B------:R1:W-:Y:S01]  /*29f0*/  STS.128 [R211+0xd000], RZ ;  /* 0x00d000ffd3007388 */ /* 0x0003e20000000c00 */
[----:B------:R-:W-:Y:S05]  /*2a00*/  BRA `(.L_x_1821) ;  /* 0x00000000000c7947 */ /* 0x000fea0003800000 */
.L_x_1819:
[----:B------:R1:W-:Y:S04]  /*2a10*/  STS.128 [R211+0x9000], RZ ;  /* 0x009000ffd3007388 */ /* 0x0003e80000000c00 */
[----:B------:R1:W-:Y:S04]  /*2a20*/  STS.128 [R211+0xb000], RZ ;  /* 0x00b000ffd3007388 */ /* 0x0003e80000000c00 */
[----:B------:R1:W-:Y:S02]  /*2a30*/  STS.128 [R211+0xd000], RZ ;  /* 0x00d000ffd3007388 */ /* 0x0003e40000000c00 */
.L_x_1821:
[----:B------:R-:W-:Y:S05]  /*2a40*/  BSYNC.RECONVERGENT B0 ;  /* 0x0000000000007941 */ /* 0x000fea0003800200 */
.L_x_1818:
        /* <DEDUP_REMOVED lines=29> */
.L_x_1824:
[----:B------:R1:W-:Y:S02]  /*2c20*/  STS.128 [R211+0xd800], RZ ;  /* 0x00d800ffd3007388 */ /* 0x0003e40000000c00 */
.L_x_1823:
[----:B------:R-:W-:Y:S05]  /*2c30*/  BSYNC.RECONVERGENT B0 ;  /* 0x0000000000007941 */ /* 0x000fea0003800200 */
.L_x_1822:
        /* <DEDUP_REMOVED lines=27> */
.L_x_1827:
[----:B------:R1:W-:Y:S02]  /*2df0*/  STS.128 [R211+0xe000], RZ ;  /* 0x00e000ffd3007388 */ /* 0x0003e40000000c00 */
.L_x_1826:
[----:B------:R-:W-:Y:S05]  /*2e00*/  BSYNC.RECONVERGENT B0 ;  /* 0x0000000000007941 */ /* 0x000fea0003800200 */
.L_x_1825:
[----:B------:R-:W-:Y:S01]  /*2e10*/  ISETP.GE.AND P0, PT, R9, R6, PT ;  /* 0x000000060900720c */ /* 0x000fe20003f06270 */
[----:B------:R-:W-:Y:S01]  /*2e20*/  IMAD.MOV.U32 R6, RZ, RZ, 0x10 ;  /* 0x00000010ff067424 */ /* 0x000fe200078e00ff */
[----:B------:R-:W-:Y:S01]  /*2e30*/  LOP3.LUT R9, R0, 0x3e00, RZ, 0xc0, !PT ;  /* 0x00003e0000097812 */ /* 0x000fe200078ec0ff */
[----:B------:R-:W-:Y:S01]  /*2e40*/  BSSY.RECONVERGENT B0, `(.L_x_1828) ;  /* 0x0000022000007945 */ /* 0x000fe20003800200 */
        /* <DEDUP_REMOVED lines=32> */
.L_x_1830:
[----:B------:R1:W-:Y:S02]  /*3050*/  STS.128 [R211+0xe800], RZ ;  /* 0x00e800ffd3007388 */ /* 0x0003e40000000c00 */
.L_x_1829:
[----:B------:R-:W-:Y:S05]  /*3060*/  BSYNC.RECONVERGENT B0 ;  /* 0x0000000000007941 */ /* 0x000fea0003800200 */
.L_x_1828:
[----:B------:R-:W2:Y:S01]  /*3070*/  LD.E R0, desc[UR4][R2.64+0x18c] ;  /* 0x00018c0402007980 */ /* 0x000ea2000c101900 */
[----:B------:R-:W-:Y:S01]  /*3080*/  IMAD R193, R193, 0x2, R4 ;  /* 0x00000002c1c17824 */ /* 0x000fe200078e0204 */
[----:B-----5:R-:W-:Y:S01]  /*3090*/  IADD3 R134, PT, PT, R55, -R117, -R134 ;  /* 0x8000007537867210 */ /* 0x020fe20007ffe886 */
[----:B------:R-:W-:Y:S01]  /*30a0*/  IMAD R192, R5, 0x2, R4 ;  /* 0x0000000205c07824 */ /* 0x000fe200078e0204 */
[----:B------:R-:W-:Y:S01]  /*30b0*/  IADD3 R52, PT, PT, R52, R55, -R117 ;  /* 0x0000003734347210 */ /* 0x000fe20007ffe875 */
[C---:B------:R-:W-:Y:S01]  /*30c0*/  IMAD R119, R6.reuse, 0x2, R193 ;  /* 0x0000000206777824 */ /* 0x040fe200078e02c1 */
[----:B------:R-:W-:Y:S01]  /*30d0*/  LDSM.16.M88.4 R32, [R193] ;  /* 0x00000000c120783b */ /* 0x000fe20000000200 */
[----:B------:R-:W-:Y:S01]  /*30e0*/  IMAD R5, R6, 0x2, R192 ;  /* 0x0000000206057824 */ /* 0x000fe200078e02c0 */
[----:B------:R-:W-:Y:S02]  /*30f0*/  BSSY.RECONVERGENT B1, `(.L_x_1831) ;  /* 0x00002dc000017945 */ /* 0x000fe40003800200 */
[----:B------:R-:W3:Y:S04]  /*3100*/  LDSM.16.M88.4 R68, [R192+0x3c00] ;  /* 0x003c0000c044783b */ /* 0x000ee80000000200 */
[----:B------:R-:W-:Y:S04]  /*3110*/  LDSM.16.M88.4 R16, [R119] ;  /* 0x000000007710783b */ /* 0x000fe80000000200 */
[----:B------:R-:W-:Y:S04]  /*3120*/  LDSM.16.M88.4 R20, [R5+0x3c00] ;  /* 0x003c00000514783b */ /* 0x000fe80000000200 */
[----:B-1----:R-:W1:Y:S04]  /*3130*/  LDSM.16.M88.4 R8, [R192+0x3000] ;  /* 0x00300000c008783b */ /* 0x002e680000000200 */
[----:B------:R-:W4:Y:S04]  /*3140*/  LDSM.16.M88.4 R84, [R192+0x3400] ;  /* 0x00340000c054783b */ /* 0x000f280000000200 */
[----:B------:R-:W4:Y:S04]  /*3150*/  LDSM.16.M88.4 R76, [R192+0x3800] ;  /* 0x00380000c04c783b */ /* 0x000f280000000200 */
[----:B------:R-:W4:Y:S04]  /*3160*/  LDSM.16.M88.4 R60, [R192+0x4000] ;  /* 0x00400000c03c783b */ /* 0x000f280000000200 */
[----:B------:R-:W4:Y:S04]  /*3170*/  LDSM.16.M88.4 R48, [R192+0x4400] ;  /* 0x00440000c030783b */ /* 0x000f280000000200 */
[----:B------:R-:W4:Y:S04]  /*3180*/  LDSM.16.M88.4 R40, [R192+0x4800] ;  /* 0x00480000c028783b */ /* 0x000f280000000200 */
[----:B------:R-:W4:Y:S01]  /*3190*/  LDSM.16.M88.4 R108, [R192+0x4c00] ;  /* 0x004c0000c06c783b */ /* 0x000f220000000200 */
[C---:B---3--:R-:W-:Y:S03]  /*31a0*/  HMMA.16816.F32 R72, R32.reuse, R68, RZ ;  /* 0x000000442048723c */ /* 0x048fe600000018ff */
[----:B------:R-:W3:Y:S04]  /*31b0*/  LDSM.16.M88.4 R104, [R5+0x3000] ;  /* 0x003000000568783b */ /* 0x000ee80000000200 */
[----:B------:R-:W3:Y:S01]  /*31c0*/  LDSM.16.M88.4 R100, [R5+0x3400] ;  /* 0x003400000564783b */ /* 0x000ee20000000200 */
[C---:B------:R-:W-:Y:S03]  /*31d0*/  HMMA.16816.F32 R68, R32.reuse, R70, RZ ;  /* 0x000000462044723c */ /* 0x040fe600000018ff */
[----:B------:R-:W3:Y:S04]  /*31e0*/  LDSM.16.M88.4 R96, [R5+0x3800] ;  /* 0x003800000560783b */ /* 0x000ee80000000200 */
[----:B------:R-:W3:Y:S01]  /*31f0*/  LDSM.16.M88.4 R92, [R5+0x4000] ;  /* 0x00400000055c783b */ /* 0x000ee20000000200 */
[----:B-1----:R-:W-:Y:S03]  /*3200*/  HMMA.16816.F32 R12, R32, R8, RZ ;  /* 0x00000008200c723c */ /* 0x002fe600000018ff */
[----:B------:R-:W1:Y:S04]  /*3210*/  LDSM.16.M88.4 R28, [R5+0x4400] ;  /* 0x00440000051c783b */ /* 0x000e680000000200 */
[----:B------:R-:W1:Y:S01]  /*3220*/  LDSM.16.M88.4 R24, [R5+0x4800] ;  /* 0x004800000518783b */ /* 0x000e620000000200 */
[C---:B------:R-:W-:Y:S03]  /*3230*/  HMMA.16816.F32 R72, R16.reuse, R20, R72 ;  /* 0x000000141048723c */ /* 0x040fe60000001848 */
[----:B------:R-:W-:Y:S04]  /*3240*/  LDSM.16.M88.4 R124, [R193+0x1000] ;  /* 0x00100000c17c783b */ /* 0x000fe80000000200 */
[----:B------:R-:W-:Y:S01]  /*3250*/  LDSM.16.M88.4 R112, [R192+0x5800] ;  /* 0x00580000c070783b */ /* 0x000fe20000000200 */
[----:B------:R-:W-:Y:S03]  /*3260*/  HMMA.16816.F32 R68, R16, R22, R68 ;  /* 0x000000161044723c */ /* 0x000fe60000001844 */
[----:B------:R-:W1:Y:S04]  /*3270*/  LDSM.16.M88.4 R20, [R5+0x4c00] ;  /* 0x004c00000514783b */ /* 0x000e680000000200 */
[----:B------:R-:W1:Y:S01]  /*3280*/  LDSM.16.M88.4 R120, [R192+0x5400] ;  /* 0x00540000c078783b */ /* 0x000e620000000200 */
[C---:B----4-:R-:W-:Y:S03]  /*3290*/  HMMA.16816.F32 R88, R32.reuse, R84, RZ ;  /* 0x000000542058723c */ /* 0x050fe600000018ff */
[----:B------:R-:W4:Y:S04]  /*32a0*/  LDSM.16.M88.4 R128, [R192+0x5000] ;  /* 0x00500000c080783b */ /* 0x000f280000000200 */
        /* <DEDUP_REMOVED lines=13> */
[----:B------:R-:W4:Y:S07]  /*3380*/  LDSM.16.M88.4 R108, [R192+0x5c00] ;  /* 0x005c0000c06c783b */ /* 0x000f2e0000000200 */
[C---:B---3--:R-:W-:Y:S08]  /*3390*/  HMMA.16816.F32 R12, R16.reuse, R104, R12 ;  /* 0x00000068100c723c */ /* 0x048ff0000000180c */
        /* <DEDUP_REMOVED lines=9> */
[C---:B------:R-:W-:Y:S01]  /*3430*/  HMMA.16816.F32 R60, R16.reuse, R94, R60 ;  /* 0x0000005e103c723c */ /* 0x040fe2000000183c */
[----:B------:R-:W-:Y:S07]  /*3440*/  LDSM.16.M88.4 R92, [R192+0x6c00] ;  /* 0x006c0000c05c783b */ /* 0x000fee0000000200 */
[C---:B-1----:R-:W-:Y:S08]  /*3450*/  HMMA.16816.F32 R56, R16.reuse, R28, R56 ;  /* 0x0000001c1038723c */ /* 0x042ff00000001838 */
[C---:B------:R-:W-:Y:S01]  /*3460*/  HMMA.16816.F32 R48, R16.reuse, R30, R48 ;  /* 0x0000001e1030723c */ /* 0x040fe20000001830 */
[----:B------:R-:W-:Y:S07]  /*3470*/  LDSM.16.M88.4 R28, [R119+0x1000] ;  /* 0x00100000771c783b */ /* 0x000fee0000000200 */
[C---:B------:R-:W-:Y:S08]  /*3480*/  HMMA.16816.F32 R44, R16.reuse, R24, R44 ;  /* 0x00000018102c723c */ /* 0x040ff0000000182c */
[C---:B------:R-:W-:Y:S01]  /*3490*/  HMMA.16816.F32 R40, R16.reuse, R26, R40 ;  /* 0x0000001a1028723c */ /* 0x040fe20000001828 */
[----:B------:R-:W-:Y:S07]  /*34a0*/  LDSM.16.M88.4 R24, [R5+0x5000] ;  /* 0x005000000518783b */ /* 0x000fee0000000200 */
[C---:B------:R-:W-:Y:S08]  /*34b0*/  HMMA.16816.F32 R36, R16.reuse, R20, R36 ;  /* 0x000000141024723c */ /* 0x040ff00000001824 */
[----:B------:R-:W-:Y:S01]  /*34c0*/  HMMA.16816.F32 R32, R16, R22, R32 ;  /* 0x000000161020723c */ /* 0x000fe20000001820 */
[----:B------:R-:W1:Y:S04]  /*34d0*/  LDSM.16.M88.4 R16, [R5+0x5800] ;  /* 0x005800000510783b */ /* 0x000e680000000200 */
[----:B------:R-:W2:Y:S03]  /*34e0*/  LDSM.16.M88.4 R20, [R5+0x5400] ;  /* 0x005400000514783b */ /* 0x000ea60000000200 */
[C---:B------:R-:W-:Y:S08]  /*34f0*/  HMMA.16816.F32 R80, R124.reuse, R112, R80 ;  /* 0x000000707c50723c */ /* 0x040ff00000001850 */
[C---:B------:R-:W-:Y:S01]  /*3500*/  HMMA.16816.F32 R76, R124.reuse, R114, R76 ;  /* 0x000000727c4c723c */ /* 0x040fe2000000184c */
[----:B------:R-:W2:Y:S07]  /*3510*/  LDSM.16.M88.4 R112, [R5+0x5c00] ;  /* 0x005c00000570783b */ /* 0x000eae0000000200 */
[C---:B------:R-:W-:Y:S08]  /*3520*/  HMMA.16816.F32 R88, R124.reuse, R120, R88 ;  /* 0x000000787c58723c */ /* 0x040ff00000001858 */
[C---:B------:R-:W-:Y:S01]  /*3530*/  HMMA.16816.F32 R84, R124.reuse, R122, R84 ;  /* 0x0000007a7c54723c */ /* 0x040fe20000001854 */
[----:B------:R-:W-:Y:S07]  /*3540*/  LDSM.16.M88.4 R120, [R5+0x6800] ;  /* 0x006800000578783b */ /* 0x000fee0000000200 */
[C---:B----4-:R-:W-:Y:S08]  /*3550*/  HMMA.16816.F32 R12, R124.reuse, R128, R12 ;  /* 0x000000807c0c723c */ /* 0x050ff0000000180c */
[C---:B------:R-:W-:Y:S08]  /*3560*/  HMMA.16816.F32 R8, R124.reuse, R130, R8 ;  /* 0x000000827c08723c */ /* 0x040ff00000001808 */
[C---:B------:R-:W-:Y:S08]  /*3570*/  HMMA.16816.F32 R72, R124.reuse, R108, R72 ;  /* 0x0000006c7c48723c */ /* 0x040ff00000001848 */
[C---:B------:R-:W-:Y:S01]  /*3580*/  HMMA.16816.F32 R68, R124.reuse, R110, R68 ;  /* 0x0000006e7c44723c */ /* 0x040fe20000001844 */
[----:B------:R-:W4:Y:S07]  /*3590*/  LDSM.16.M88.4 R108, [R5+0x6000] ;  /* 0x00600000056c783b */ /* 0x000f2e0000000200 */
[C---:B---3--:R-:W-:Y:S08]  /*35a0*/  HMMA.16816.F32 R44, R124.reuse, R96, R44 ;  /* 0x000000607c2c723c */ /* 0x048ff0000000182c */
[----:B------:R-:W-:Y:S01]  /*35b0*/  HMMA.16816.F32 R40, R124, R98, R40 ;  /* 0x000000627c28723c */ /* 0x000fe20000001828 */
        /* <DEDUP_REMOVED lines=10> */
[C---:B------:R-:W-:Y:S08]  /*3660*/  HMMA.16816.F32 R64, R124.reuse, R104, R64 ;  /* 0x000000687c40723c */ /* 0x040ff00000001840 */
[----:B------:R-:W-:Y:S01]  /*3670*/  HMMA.16816.F32 R60, R124, R106, R60 ;  /* 0x0000006a7c3c723c */ /* 0x000fe2000000183c */
[----:B------:R-:W3:Y:S07]  /*3680*/  LDSM.16.M88.4 R104, [R5+0x6400] ;  /* 0x006400000568783b */ /* 0x000eee0000000200 */
[C---:B------:R-:W-:Y:S08]  /*3690*/  HMMA.16816.F32 R72, R28.reuse, R112, R72 ;  /* 0x000000701c48723c */ /* 0x040ff00000001848 */
[----:B------:R-:W-:Y:S01]  /*36a0*/  HMMA.16816.F32 R68, R28, R114, R68 ;  /* 0x000000721c44723c */ /* 0x000fe20000001844 */
[----:B------:R-:W-:Y:S07]  /*36b0*/  LDSM.16.M88.4 R112, [R192+0x8000] ;  /* 0x00800000c070783b */ /* 0x000fee0000000200 */
[C---:B------:R-:W-:Y:S08]  /*36c0*/  HMMA.16816.F32 R56, R124.reuse, R100, R56 ;  /* 0x000000647c38723c */ /* 0x040ff00000001838 */
[----:B------:R-:W-:Y:S01]  /*36d0*/  HMMA.16816.F32 R48, R124, R102, R48 ;  /* 0x000000667c30723c */ /* 0x000fe20000001830 */
[----:B------:R-:W3:Y:S07]  /*36e0*/  LDSM.16.M88.4 R100, [R5+0x6c00] ;  /* 0x006c00000564783b */ /* 0x000eee0000000200 */
[C---:B----4-:R-:W-:Y:S08]  /*36f0*/  HMMA.16816.F32 R64, R28.reuse, R108, R64 ;  /* 0x0000006c1c40723c */ /* 0x050ff00000001840 */
[C---:B------:R-:W-:Y:S08]  /*3700*/  HMMA.16816.F32 R60, R28.reuse, R110, R60 ;  /* 0x0000006e1c3c723c */ /* 0x040ff0000000183c */
[----:B------:R-:W-:Y:S01]  /*3710*/  HMMA.16816.F32 R108, R28, R120, R44 ;  /* 0x000000781c6c723c */ /* 0x000fe2000000182c */
[----:B------:R-:W-:Y:S07]  /*3720*/  LDSM.16.M88.4 R44, [R119+0x2000] ;  /* 0x00200000772c783b */ /* 0x000fee0000000200 */
[C---:B-1----:R-:W-:Y:S08]  /*3730*/  HMMA.16816.F32 R72, R96.reuse, R16, R72 ;  /* 0x000000106048723c */ /* 0x042ff00000001848 */
[----:B------:R-:W-:Y:S01]  /*3740*/  HMMA.16816.F32 R68, R96, R18, R68 ;  /* 0x000000126044723c */ /* 0x000fe20000001844 */
[----:B------:R-:W1:Y:S07]  /*3750*/  LDSM.16.M88.4 R16, [R5+0x7400] ;  /* 0x007400000510783b */ /* 0x000e6e0000000200 */
[C---:B------:R-:W-:Y:S08]  /*3760*/  HMMA.16816.F32 R36, R124.reuse, R92, R36 ;  /* 0x0000005c7c24723c */ /* 0x040ff00000001824 */
[----:B------:R-:W-:Y:S01]  /*3770*/  HMMA.16816.F32 R32, R124, R94, R32 ;  /* 0x0000005e7c20723c */ /* 0x000fe20000001820 */
        /* <DEDUP_REMOVED lines=8> */
[C---:B------:R-:W-:Y:S01]  /*3800*/  HMMA.16816.F32 R48, R28.reuse, R106, R48 ;  /* 0x0000006a1c30723c */ /* 0x040fe20000001830 */
[----:B------:R-:W-:Y:S07]  /*3810*/  LDSM.16.M88.4 R104, [R5+0x7000] ;  /* 0x007000000568783b */ /* 0x000fee0000000200 */
[C---:B------:R-:W-:Y:S01]  /*3820*/  HMMA.16816.F32 R40, R28.reuse, R122, R40 ;  /* 0x0000007a1c28723c */ /* 0x040fe20000001828 */
[----:B------:R-:W-:Y:S07]  /*3830*/  LDSM.16.M88.4 R120, [R192+0x8400] ;  /* 0x00840000c078783b */ /* 0x000fee0000000200 */
[C---:B------:R-:W-:Y:S08]  /*3840*/  HMMA.16816.F32 R36, R28.reuse, R100, R36 ;  /* 0x000000641c24723c */ /* 0x040ff00000001824 */
[----:B------:R-:W-:Y:S01]  /*3850*/  HMMA.16816.F32 R32, R28, R102, R32 ;  /* 0x000000661c20723c */ /* 0x000fe20000001820 */
[----:B------:R-:W3:Y:S07]  /*3860*/  LDSM.16.M88.4 R28, [R5+0x7800] ;  /* 0x00780000051c783b */ /* 0x000eee0000000200 */
[C---:B-1----:R-:W-:Y:S08]  /*3870*/  HMMA.16816.F32 R88, R44.reuse, R16, R88 ;  /* 0x000000102c58723c */ /* 0x042ff00000001858 */
[----:B------:R-:W-:Y:S01]  /*3880*/  HMMA.16816.F32 R84, R44, R18, R84 ;  /* 0x000000122c54723c */ /* 0x000fe20000001854 */
[----:B------:R-:W1:Y:S07]  /*3890*/  LDSM.16.M88.4 R16, [R5+0x8000] ;  /* 0x008000000510783b */ /* 0x000e6e0000000200 */
[----:B----4-:R-:W-:Y:S03]  /*38a0*/  HMMA.16816.F32 R12, R96, R92, R12 ;  /* 0x0000005c600c723c */ /* 0x010fe6000000180c */
[-C--:B------:R-:W-:Y:S01]  /*38b0*/  FMUL.FTZ R88, R88, R0.reuse ;  /* 0x0000000058587220 */ /* 0x080fe20000410000 */
[-C--:B------:R-:W-:Y:S01]  /*38c0*/  FMUL.FTZ R89, R89, R0.reuse ;  /* 0x0000000059597220 */ /* 0x080fe20000410000 */
[----:B------:R-:W-:-:S03]  /*38d0*/  FMUL.FTZ R90, R90, R0 ;  /* 0x000000005a5a7220 */ /* 0x000fc60000410000 */
[----:B------:R-:W-:Y:S01]  /*38e0*/  HMMA.16816.F32 R8, R96, R94, R8 ;  /* 0x0000005e6008723c */ /* 0x000fe20000001808 */
[----:B------:R-:W4:Y:S01]  /*38f0*/  LDSM.16.M88.4 R92, [R5+0x7c00] ;  /* 0x007c0000055c783b */ /* 0x000f220000000200 */
[----:B------:R-:W-:Y:S01]  /*3900*/  MUFU.TANH R88, R88 ;  /* 0x0000005800587308 */ /* 0x000fe20000002400 */
[-C--:B------:R-:W-:Y:S01]  /*3910*/  FMUL.FTZ R84, R84, R0.reuse ;  /* 0x0000000054547220 */ /* 0x080fe20000410000 */
[-C--:B------:R-:W-:Y:S01]  /*3920*/  FMUL.FTZ R85, R85, R0.reuse ;  /* 0x0000000055557220 */ /* 0x080fe20000410000 */
[----:B------:R-:W-:-:S03]  /*3930*/  FMUL.FTZ R86, R86, R0 ;  /* 0x0000000056567220 */ /* 0x000fc60000410000 */
[C---:B--2---:R-:W-:Y:S02]  /*3940*/  HMMA.16816.F32 R108, R96.reuse, R20, R108 ;  /* 0x00000014606c723c */ /* 0x044fe4000000186c */
[----:B------:R-:W-:Y:S06]  /*3950*/  MUFU.TANH R89, R89 ;  /* 0x0000005900597308 */ /* 0x000fec0000002400 */
[C---:B------:R-:W-:Y:S01]  /*3960*/  HMMA.16816.F32 R40, R96.reuse, R22, R40 ;  /* 0x000000166028723c */ /* 0x040fe20000001828 */
[----:B------:R-:W2:Y:S01]  /*3970*/  LDSM.16.M88.4 R20, [R5+0x8400] ;  /* 0x008400000514783b */ /* 0x000ea20000000200 */
[----:B------:R-:W-:Y:S06]  /*3980*/  MUFU.TANH R84, R84 ;  /* 0x0000005400547308 */ /* 0x000fec0000002400 */
[C---:B---3--:R-:W-:Y:S02]  /*3990*/  HMMA.16816.F32 R36, R96.reuse, R24, R36 ;  /* 0x000000186024723c */ /* 0x048fe40000001824 */
[----:B------:R-:W-:Y:S06]  /*39a0*/  MUFU.TANH R85, R85 ;  /* 0x0000005500557308 */ /* 0x000fec0000002400 */
[C---:B------:R-:W-:Y:S01]  /*39b0*/  HMMA.16816.F32 R32, R96.reuse, R26, R32 ;  /* 0x0000001a6020723c */ /* 0x040fe20000001820 */
[----:B------:R-:W3:Y:S07]  /*39c0*/  LDSM.16.M88.4 R24, [R5+0x8800] ;  /* 0x008800000518783b */ /* 0x000eee0000000200 */
[----:B------:R-:W-:Y:S08]  /*39d0*/  HMMA.16816.F32 R64, R96, R112, R64 ;  /* 0x000000706040723c */ /* 0x000ff00000001840 */
[C---:B------:R-:W-:Y:S08]  /*39e0*/  HMMA.16816.F32 R80, R44.reuse, R28, R80 ;  /* 0x0000001c2c50723c */ /* 0x040ff00000001850 */
[----:B------:R-:W-:Y:S01]  /*39f0*/  HMMA.16816.F32 R76, R44, R30, R76 ;  /* 0x0000001e2c4c723c */ /* 0x000fe2000000184c */
[----:B------:R3:W3:Y:S01]  /*3a00*/  LDSM.16.M88.4 R28, [R5+0x8c00] ;  /* 0x008c0000051c783b */ /* 0x0006e20000000200 */
[----:B------:R-:W-:-:S06]  /*3a10*/  DEPBAR.LE SB0, 0x0 ;  /* 0x000080000000791a */ /* 0x000fcc0000000000 */
[----:B------:R-:W-:Y:S03]  /*3a20*/  HMMA.16816.F32 R60, R96, R114, R60 ;  /* 0x00000072603c723c */ /* 0x000fe6000000183c */
[-C--:B------:R-:W-:Y:S01]  /*3a30*/  FMUL.FTZ R80, R80, R0.reuse ;  /* 0x0000000050507220 */ /* 0x080fe20000410000 */
[-C--:B------:R-:W-:Y:S01]  /*3a40*/  FMUL.FTZ R81, R81, R0.reuse ;  /* 0x0000000051517220 */ /* 0x080fe20000410000 */
[----:B------:R-:W-:-:S03]  /*3a50*/  FMUL.FTZ R82, R82, R0 ;  /* 0x0000000052527220 */ /* 0x000fc60000410000 */
[----:B------:R-:W-:Y:S01]  /*3a60*/  HMMA.16816.F32 R12, R44, R104, R12 ;  /* 0x000000682c0c723c */ /* 0x000fe2000000180c */
[----:B------:R-:W-:Y:S07]  /*3a70*/  MUFU.TANH R80, R80 ;  /* 0x0000005000507308 */ /* 0x000fee0000002400 */
[C---:B------:R-:W-:Y:S01]  /*3a80*/  HMMA.16816.F32 R56, R96.reuse, R120, R56 ;  /* 0x000000786038723c */ /* 0x040fe20000001838 */
[----:B------:R-:W-:Y:S07]  /*3a90*/  MUFU.TANH R81, R81 ;  /* 0x0000005100517308 */ /* 0x000fee0000002400 */
[----:B------:R-:W-:Y:S03]  /*3aa0*/  HMMA.16816.F32 R48, R96, R122, R48 ;  /* 0x0000007a6030723c */ /* 0x000fe60000001830 */
[-C--:B------:R-:W-:Y:S01]  /*3ab0*/  FMUL.FTZ R12, R12, R0.reuse ;  /* 0x000000000c0c7220 */ /* 0x080fe20000410000 */
[-C--:B------:R-:W-:Y:S01]  /*3ac0*/  FMUL.FTZ R13, R13, R0.reuse ;  /* 0x000000000d0d7220 */ /* 0x080fe20000410000 */
[----:B------:R-:W-:-:S03]  /*3ad0*/  FMUL.FTZ R14, R14, R0 ;  /* 0x000000000e0e7220 */ /* 0x000fc60000410000 */
[C---:B------:R-:W-:Y:S01]  /*3ae0*/  HMMA.16816.F32 R8, R44.reuse, R106, R8 ;  /* 0x0000006a2c08723c */ /* 0x040fe20000001808 */
[----:B------:R-:W3:Y:S07]  /*3af0*/  MUFU.TANH R12, R12 ;  /* 0x0000000c000c7308 */ /* 0x000eee0000002400 */
[----:B-1----:R-:W-:Y:S01]  /*3b00*/  HMMA.16816.F32 R64, R44, R16, R64 ;  /* 0x000000102c40723c */ /* 0x002fe20000001840 */
[----:B------:R-:W1:Y:S01]  /*3b10*/  MUFU.TANH R13, R13 ;  /* 0x0000000d000d7308 */ /* 0x000e620000002400 */
[-C--:B------:R-:W-:Y:S01]  /*3b20*/  FMUL.FTZ R16, R76, R0.reuse ;  /* 0x000000004c107220 */ /* 0x080fe20000410000 */
[----:B------:R-:W-:-:S05]  /*3b30*/  FMUL.FTZ R17, R77, R0 ;  /* 0x000000004d117220 */ /* 0x000fca0000410000 */
[C---:B----4-:R-:W-:Y:S01]  /*3b40*/  HMMA.16816.F32 R72, R44.reuse, R92, R72 ;  /* 0x0000005c2c48723c */ /* 0x050fe20000001848 */
[----:B------:R-:W-:Y:S02]  /*3b50*/  MUFU.TANH R16, R16 ;  /* 0x0000001000107308 */ /* 0x000fe40000002400 */
[-C--:B------:R-:W-:Y:S01]  /*3b60*/  FMUL.FTZ R8, R8, R0.reuse ;  /* 0x0000000008087220 */ /* 0x080fe20000410000 */
[-C--:B------:R-:W-:Y:S01]  /*3b70*/  FMUL.FTZ R9, R9, R0.reuse ;  /* 0x0000000009097220 */ /* 0x080fe20000410000 */
[-C--:B------:R-:W-:Y:S01]  /*3b80*/  FMUL.FTZ R10, R10, R0.reuse ;  /* 0x000000000a0a7220 */ /* 0x080fe20000410000 */
[-C--:B------:R-:W-:Y:S02]  /*3b90*/  FMUL.FTZ R11, R11, R0.reuse ;  /* 0x000000000b0b7220 */ /* 0x080fe40000410000 */
[----:B------:R-:W-:Y:S01]  /*3ba0*/  HMMA.16816.F32 R60, R44, R18, R60 ;  /* 0x000000122c3c723c */ /* 0x000fe2000000183c */
[----:B------:R-:W-:Y:S01]  /*3bb0*/  LOP3.LUT R18, R222, 0x7, RZ, 0xc0, !PT ;  /* 0x00000007de127812 */ /* 0x000fe200078ec0ff */
[----:B------:R-:W-:Y:S01]  /*3bc0*/  MUFU.TANH R8, R8 ;  /* 0x0000000800087308 */ /* 0x000fe20000002400 */
[-C--:B------:R-:W-:Y:S01]  /*3bd0*/  FMUL.FTZ R149, R65, R0.reuse ;  /* 0x0000000041957220 */ /* 0x080fe20000410000 */
[----:B------:R-:W-:Y:S01]  /*3be0*/  FMUL.FTZ R64, R64, R0 ;  /* 0x0000000040407220 */ /* 0x000fe20000410000 */
[----:B------:R-:W-:Y:S01]  /*3bf0*/  IADD3 R53, PT, PT, R210, R18, R53 ;  /* 0x00000012d2357210 */ /* 0x000fe20007ffe035 */
[----:B------:R-:W-:-:S02]  /*3c00*/  IMAD.SHL.U32 R18, R118, 0x2, RZ ;  /* 0x0000000276127824 */ /* 0x000fc400078e00ff */
[-C--:B------:R-:W-:Y:S01]  /*3c10*/  FMUL.FTZ R66, R66, R0.reuse ;  /* 0x0000000042427220 */ /* 0x080fe20000410000 */
[C---:B--2---:R-:W-:Y:S01]  /*3c20*/  HMMA.16816.F32 R56, R44.reuse, R20, R56 ;  /* 0x000000142c38723c */ /* 0x044fe20000001838 */
[-C--:B------:R-:W-:Y:S01]  /*3c30*/  FMUL.FTZ R67, R67, R0.reuse ;  /* 0x0000000043437220 */ /* 0x080fe20000410000 */
[C---:B------:R-:W-:Y:S02]  /*3c40*/  IMAD.IADD R52, R53.reuse, 0x1, R52 ;  /* 0x0000000135347824 */ /* 0x040fe400078e0234 */
[-C--:B------:R-:W-:Y:S01]  /*3c50*/  FMUL.FTZ R19, R72, R0.reuse ;  /* 0x0000000048137220 */ /* 0x080fe20000410000 */
[----:B------:R-:W-:Y:S01]  /*3c60*/  IMAD.IADD R218, R53, 0x1, R134 ;  /* 0x0000000135da7824 */ /* 0x000fe200078e0286 */
[----:B------:R-:W-:Y:S01]  /*3c70*/  LOP3.LUT R53, R18, 0x6, RZ, 0xc0, !PT ;  /* 0x0000000612357812 */ /* 0x000fe200078ec0ff */
[----:B------:R-:W2:Y:S01]  /*3c80*/  MUFU.TANH R9, R9 ;  /* 0x0000000900097308 */ /* 0x000ea20000002400 */
[-C--:B------:R-:W-:Y:S01]  /*3c90*/  FMUL.FTZ R73, R73, R0.reuse ;  /* 0x0000000049497220 */ /* 0x080fe20000410000 */
[----:B------:R-:W-:Y:S01]  /*3ca0*/  HMMA.16816.F32 R68, R44, R94, R68 ;  /* 0x0000005e2c44723c */ /* 0x000fe20000001844 */
[----:B------:R-:W-:Y:S01]  /*3cb0*/  FMUL.FTZ R95, R15, R0 ;  /* 0x000000000f5f7220 */ /* 0x000fe20000410000 */
[----:B------:R-:W-:-:S02]  /*3cc0*/  IMAD.IADD R65, R54, 0x1, R53 ;  /* 0x0000000136417824 */ /* 0x000fc400078e0235 */
[-C--:B------:R-:W-:Y:S01]  /*3cd0*/  FMUL.FTZ R60, R60, R0.reuse ;  /* 0x000000003c3c7220 */ /* 0x080fe20000410000 */
[-C--:B------:R-:W-:Y:S01]  /*3ce0*/  FMUL.FTZ R61, R61, R0.reuse ;  /* 0x000000003d3d7220 */ /* 0x080fe20000410000 */
[--C-:B------:R-:W-:Y:S01]  /*3cf0*/  VIADDMNMX R217, R52, 0x1, R55.reuse, PT ;  /* 0x0000000134d97846 */ /* 0x100fe20003800137 */
[----:B------:R-:W4:Y:S01]  /*3d00*/  MUFU.TANH R19, R19 ;  /* 0x0000001300137308 */ /* 0x000f220000002400 */
[----:B------:R-:W-:Y:S01]  /*3d10*/  ISETP.GT.AND P1, PT, R218, R65, PT ;  /* 0x00000041da00720c */ /* 0x000fe20003f24270 */
[C---:B------:R-:W-:Y:S01]  /*3d20*/  HMMA.16816.F32 R48, R44.reuse, R22, R48 ;  /* 0x000000162c30723c */ /* 0x040fe20000001830 */
[C---:B------:R-:W-:Y:S01]  /*3d30*/  VIADD R94, R65.reuse, 0x1 ;  /* 0x00000001415e7836 */ /* 0x040fe20000000000 */
[----:B------:R-:W-:Y:S01]  /*3d40*/  VIADDMNMX R213, R52, 0x9, R55, PT ;  /* 0x0000000934d57846 */ /* 0x000fe20003800137 */
[C---:B------:R-:W-:Y:S01]  /*3d50*/  VIADD R76, R65.reuse, 0x20 ;  /* 0x00000020414c7836 */ /* 0x040fe20000000000 */
[----:B---3--:R-:W-:Y:S01]  /*3d60*/  FSEL R96, R12, -INF , !P1 ;  /* 0xff8000000c607808 */ /* 0x008fe20004800000 */
[----:B------:R-:W-:Y:S01]  /*3d70*/  FMUL.FTZ R163, R56, R0 ;  /* 0x0000000038a37220 */ /* 0x000fe20000410000 */
[----:B------:R-:W3:Y:S01]  /*3d80*/  MUFU.TANH R169, R64 ;  /* 0x0000004000a97308 */ /* 0x000ee20000002400 */
[C---:B------:R-:W-:Y:S01]  /*3d90*/  VIADD R15, R65.reuse, 0x11 ;  /* 0x00000011410f7836 */ /* 0x040fe20000000000 */
[----:B------:R-:W-:Y:S01]  /*3da0*/  HMMA.16816.F32 R108, R44, R24, R108 ;  /* 0x000000182c6c723c */ /* 0x000fe2000000186c */
[----:B------:R-:W-:Y:S01]  /*3db0*/  ISETP.GT.AND P2, PT, R218, R94, PT ;  /* 0x0000005eda00720c */ /* 0x000fe20003f44270 */
[----:B------:R-:W-:-:S02]  /*3dc0*/  VIADD R93, R65, 0x8 ;  /* 0x00000008415d7836 */ /* 0x000fc40000000000 */
[-C--:B------:R-:W-:Y:S01]  /*3dd0*/  FMUL.FTZ R21, R68, R0.reuse ;  /* 0x0000000044157220 */ /* 0x080fe20000410000 */
[-C--:B------:R-:W-:Y:S01]  /*3de0*/  FMUL.FTZ R23, R69, R0.reuse ;  /* 0x0000000045177220 */ /* 0x080fe20000410000 */
[C---:B------:R-:W-:Y:S01]  /*3df0*/  VIADD R92, R65.reuse, 0x18 ;  /* 0x00000018415c7836 */ /* 0x040fe20000000000 */
[----:B------:R2:W3:Y:S01]  /*3e00*/  MUFU.TANH R5, R73 ;  /* 0x0000004900057308 */ /* 0x0004e20000002400 */
[C---:B------:R-:W-:Y:S01]  /*3e10*/  VIADD R77, R65.reuse, 0x19 ;  /* 0x00000019414d7836 */ /* 0x040fe20000000000 */
[C---:B------:R-:W-:Y:S01]  /*3e20*/  HMMA.16816.F32 R40, R44.reuse, R26, R40 ;  /* 0x0000001a2c28723c */ /* 0x040fe20000001828 */
[----:B------:R-:W-:Y:S01]  /*3e30*/  ISETP.GT.AND P4, PT, R218, R93, PT ;  /* 0x0000005dda00720c */ /* 0x000fe20003f84270 */
[----:B------:R-:W-:Y:S02]  /*3e40*/  VIADD R69, R65, 0x31 ;  /* 0x0000003141457836 */ /* 0x000fe40000000000 */
[-C--:B------:R-:W-:Y:S01]  /*3e50*/  FMUL.FTZ R155, R49, R0.reuse ;  /* 0x00000000319b7220 */ /* 0x080fe20000410000 */
[----:B-1----:R-:W-:Y:S01]  /*3e60*/  FSEL R49, R13, -INF , !P2 ;  /* 0xff8000000d317808 */ /* 0x002fe20005000000 */
[----:B------:R-:W-:Y:S01]  /*3e70*/  FMUL.FTZ R48, R48, R0 ;  /* 0x0000000030307220 */ /* 0x000fe20000410000 */
[----:B------:R-:W1:Y:S01]  /*3e80*/  MUFU.TANH R17, R17 ;  /* 0x0000001100117308 */ /* 0x000e620000002400 */
[----:B------:R-:W-:Y:S01]  /*3e90*/  ISETP.GT.AND P2, PT, R218, R15, PT ;  /* 0x0000000fda00720c */ /* 0x000fe20003f44270 */
[----:B------:R-:W-:Y:S01]  /*3ea0*/  HMMA.16816.F32 R36, R44, R28, R36 ;  /* 0x0000001c2c24723c */ /* 0x000fe20000001824 */
[----:B------:R-:W-:-:S02]  /*3eb0*/  VIADD R29, R65, 0x30 ;  /* 0x00000030411d7836 */ /* 0x000fc40000000000 */
[-C--:B------:R-:W-:Y:S01]  /*3ec0*/  FMUL.FTZ R57, R57, R0.reuse ;  /* 0x0000000039397220 */ /* 0x080fe20000410000 */
[-C--:B------:R-:W-:Y:S01]  /*3ed0*/  FMUL.FTZ R108, R108, R0.reuse ;  /* 0x000000006c6c7220 */ /* 0x080fe20000410000 */
[----:B------:R-:W-:Y:S01]  /*3ee0*/  FSEL R89, R89, -INF , !P2 ;  /* 0xff80000059597808 */ /* 0x000fe20005000000 */
[C---:B------:R-:W-:Y:S01]  /*3ef0*/  VIADD R72, R65.reuse, 0x28 ;  /* 0x0000002841487836 */ /* 0x040fe20000000000 */
[----:B------:R-:W1:Y:S01]  /*3f00*/  MUFU.TANH R163, R163 ;  /* 0x000000a300a37308 */ /* 0x000e620000002400 */
[C---:B--2---:R-:W-:Y:S01]  /*3f10*/  VIADD R73, R65.reuse, 0x21 ;  /* 0x0000002141497836 */ /* 0x044fe20000000000 */
[----:B------:R-:W-:Y:S01]  /*3f20*/  HMMA.16816.F32 R32, R44, R30, R32 ;  /* 0x0000001e2c20723c */ /* 0x000fe20000001820 */
[----:B------:R-:W-:Y:S02]  /*3f30*/  VIADD R45, R65, 0x10 ;  /* 0x00000010412d7836 */ /* 0x000fe40000000000 */
[----:B------:R-:W-:Y:S01]  /*3f40*/  FMUL.FTZ R109, R109, R0 ;  /* 0x000000006d6d7220 */ /* 0x000fe20000410000 */
[----:B------:R-:W-:-:S02]  /*3f50*/  VIADD R47, R65, 0x9 ;  /* 0x00000009412f7836 */ /* 0x000fc40000000000 */
[----:B------:R-:W-:Y:S01]  /*3f60*/  FMUL.FTZ R133, R40, R0 ;  /* 0x0000000028857220 */ /* 0x000fe20000410000 */
[C---:B------:R-:W-:Y:S01]  /*3f70*/  ISETP.GT.AND P2, PT, R218.reuse, R73, PT ;  /* 0x00000049da00720c */ /* 0x040fe20003f44270 */
[----:B------:R2:W-:Y:S01]  /*3f80*/  MUFU.TANH R167, R60 ;  /* 0x0000003c00a77308 */ /* 0x0005e20000002400 */
[C---:B------:R-:W-:Y:S01]  /*3f90*/  ISETP.GT.AND P1, PT, R218.reuse, R45, PT ;  /* 0x0000002dda00720c */ /* 0x040fe20003f24270 */
[C---:B------:R-:W-:Y:S01]  /*3fa0*/  VIADD R31, R65.reuse, 0x29 ;  /* 0x00000029411f7836 */ /* 0x040fe20000000000 */
[----:B------:R-:W-:Y:S01]  /*3fb0*/  ISETP.GT.AND P0, PT, R218, R47, PT ;  /* 0x0000002fda00720c */ /* 0x000fe20003f04270 */
[C---:B------:R-:W-:Y:S01]  /*3fc0*/  VIADD R46, R65.reuse, 0x50 ;  /* 0x00000050412e7836 */ /* 0x040fe20000000000 */
[----:B------:R-:W-:Y:S01]  /*3fd0*/  FSEL R88, R88, -INF , !P1 ;  /* 0xff80000058587808 */ /* 0x000fe20004800000 */
[----:B------:R-:W-:Y:S01]  /*3fe0*/  VIADD R68, R65, 0x38 ;  /* 0x0000003841447836 */ /* 0x000fe20000000000 */
[----:B------:R-:W-:Y:S01]  /*3ff0*/  ISETP.GT.AND P1, PT, R218, R76, PT ;  /* 0x0000004cda00720c */ /* 0x000fe20003f24270 */
[----:B------:R-:W1:Y:S01]  /*4000*/  MUFU.TANH R21, R21 ;  /* 0x0000001500157308 */ /* 0x000e620000002400 */
[----:B------:R-:W-:Y:S01]  /*4010*/  FSEL R9, R9, -INF , !P0 ;  /* 0xff80000009097808 */ /* 0x000fe20004000000 */
[C---:B------:R-:W-:Y:S01]  /*4020*/  VIADD R64, R65.reuse, 0x39 ;  /* 0x0000003941407836 */ /* 0x040fe20000000000 */
[----:B------:R-:W-:Y:S01]  /*4030*/  FSEL R80, R80, -INF , !P1 ;  /* 0xff80000050507808 */ /* 0x000fe20004800000 */
[----:B------:R-:W-:Y:S01]  /*4040*/  FMUL.FTZ R36, R36, R0 ;  /* 0x0000000024247220 */ /* 0x000fe20000410000 */
[C---:B------:R-:W-:Y:S01]  /*4050*/  ISETP.GT.AND P1, PT, R218.reuse, R29, PT ;  /* 0x0000001dda00720c */ /* 0x040fe20003f24270 */
[C---:B------:R-:W-:Y:S01]  /*4060*/  VIADD R30, R65.reuse, 0x60 ;  /* 0x00000060411e7836 */ /* 0x040fe20000000000 */
[C---:B------:R-:W-:Y:S01]  /*4070*/  ISETP.GT.AND P0, PT, R218.reuse, R77, PT ;  /* 0x0000004dda00720c */ /* 0x040fe20003f04270 */
[----:B------:R-:W1:Y:S01]  /*4080*/  MUFU.TANH R23, R23 ;  /* 0x0000001700177308 */ /* 0x000e620000002400 */
[----:B--2---:R-:W-:Y:S01]  /*4090*/  VIADD R60, R65, 0x40 ;  /* 0x00000040413c7836 */ /* 0x004fe20000000000 */
[----:B----4-:R-:W-:Y:S01]  /*40a0*/  FSEL R177, R19, -INF , !P1 ;  /* 0xff80000013b17808 */ /* 0x010fe20004800000 */
[----:B------:R-:W-:Y:S01]  /*40b0*/  VIADD R56, R65, 0x41 ;  /* 0x0000004141387836 */ /* 0x000fe20000000000 */
[----:B------:R-:W-:Y:S01]  /*40c0*/  FSEL R81, R81, -INF , !P2 ;  /* 0xff80000051517808 */ /* 0x000fe20005000000 */
[C---:B------:R-:W-:Y:S01]  /*40d0*/  VIADD R55, R65.reuse, 0x48 ;  /* 0x0000004841377836 */ /* 0x040fe20000000000 */
[C---:B------:R-:W-:Y:S01]  /*40e0*/  ISETP.GT.AND P1, PT, R218.reuse, R60, PT ;  /* 0x0000003cda00720c */ /* 0x040fe20003f24270 */
[----:B------:R-:W-:Y:S01]  /*40f0*/  VIADD R52, R65, 0x49 ;  /* 0x0000004941347836 */ /* 0x000fe20000000000 */
[----:B------:R2:W-:Y:S01]  /*4100*/  MUFU.TANH R157, R48 ;  /* 0x00000030009d7308 */ /* 0x0005e20000002400 */
[----:B------:R-:W-:Y:S01]  /*4110*/  FSEL R85, R85, -INF , !P0 ;  /* 0xff80000055557808 */ /* 0x000fe20004000000 */
[----:B------:R-:W-:Y:S01]  /*4120*/  FMUL.FTZ R41, R41, R0 ;  /* 0x0000000029297220 */ /* 0x000fe20000410000 */
[C---:B------:R-:W-:Y:S01]  /*4130*/  ISETP.GT.AND P2, PT, R218.reuse, R69, PT ;  /* 0x00000045da00720c */ /* 0x040fe20003f44270 */
[C---:B------:R-:W-:Y:S01]  /*4140*/  VIADD R26, R65.reuse, 0x68 ;  /* 0x00000068411a7836 */ /* 0x040fe20000000000 */
[C---:B------:R-:W-:Y:S01]  /*4150*/  ISETP.GT.AND P0, PT, R218.reuse, R31, PT ;  /* 0x0000001fda00720c */ /* 0x040fe20003f04270 */
[----:B------:R-:W-:Y:S01]  /*4160*/  VIADD R27, R65, 0x51 ;  /* 0x00000051411b7836 */ /* 0x000fe20000000000 */
[----:B---3--:R-:W-:Y:S01]  /*4170*/  FSEL R169, R169, -INF , !P1 ;  /* 0xff800000a9a97808 */ /* 0x008fe20004800000 */
[----:B------:R-:W3:Y:S01]  /*4180*/  MUFU.TANH R139, R108 ;  /* 0x0000006c008b7308 */ /* 0x000ee20000002400 */
[C---:B------:R-:W-:Y:S01]  /*4190*/  ISETP.GT.AND P1, PT, R218.reuse, R46, PT ;  /* 0x0000002eda00720c */ /* 0x040fe20003f24270 */
[----:B------:R-:W-:Y:S01]  /*41a0*/  VIADD R25, R65, 0x58 ;  /* 0x0000005841197836 */ /* 0x000fe20000000000 */
[----:B------:R-:W-:Y:S01]  /*41b0*/  FSEL R125, R5, -INF , !P2 ;  /* 0xff800000057d7808 */ /* 0x000fe20005000000 */
[----:B------:R-:W-:Y:S01]  /*41c0*/  VIADD R44, R65, 0x59 ;  /* 0x00000059412c7836 */ /* 0x000fe20000000000 */
[----:B-1----:R-:W-:Y:S01]  /*41d0*/  FSEL R40, R17, -INF , !P0 ;  /* 0xff80000011287808 */ /* 0x002fe20004000000 */
[C---:B------:R-:W-:Y:S01]  /*41e0*/  VIADD R22, R65.reuse, 0x70 ;  /* 0x0000007041167836 */ /* 0x040fe20000000000 */
[----:B------:R-:W-:Y:S01]  /*41f0*/  ISETP.GT.AND P0, PT, R218, R64, PT ;  /* 0x00000040da00720c */ /* 0x000fe20003f04270 */
[----:B------:R-:W1:Y:S01]  /*4200*/  MUFU.TANH R149, R149 ;  /* 0x0000009500957308 */ /* 0x000e620000002400 */
[----:B--2---:R-:W-:Y:S01]  /*4210*/  FSEL R48, R8, -INF , !P4 ;  /* 0xff80000008307808 */ /* 0x004fe20006000000 */
[----:B------:R-:W-:Y:S01]  /*4220*/  FMUL.FTZ R32, R32, R0 ;  /* 0x0000000020207220 */ /* 0x000fe20000410000 */
[C---:B------:R-:W-:Y:S01]  /*4230*/  ISETP.GT.AND P4, PT, R218.reuse, R92, PT ;  /* 0x0000005cda00720c */ /* 0x040fe20003f84270 */
[----:B------:R-:W-:Y:S01]  /*4240*/  VIADD R28, R65, 0x61 ;  /* 0x00000061411c7836 */ /* 0x000fe20000000000 */
[----:B------:R-:W-:Y:S01]  /*4250*/  FSEL R163, R163, -INF , !P1 ;  /* 0xff800000a3a37808 */ /* 0x000fe20004800000 */
[----:B------:R-:W-:Y:S01]  /*4260*/  VIADD R216, R218, 0x8 ;  /* 0x00000008dad87836 */ /* 0x000fe20000000000 */
[----:B------:R-:W-:Y:S01]  /*4270*/  FSEL R13, R84, -INF , !P4 ;  /* 0xff800000540d7808 */ /* 0x000fe20006000000 */
[----:B------:R-:W2:Y:S01]  /*4280*/  MUFU.TANH R153, R61 ;  /* 0x0000003d00997308 */ /* 0x000ea20000002400 */
[C---:B------:R-:W-:Y:S01]  /*4290*/  ISETP.GT.AND P4, PT, R218.reuse, R72, PT ;  /* 0x00000048da00720c */ /* 0x040fe20003f84270 */
[----:B------:R-:W-:Y:S01]  /*42a0*/  FMUL.FTZ R33, R33, R0 ;  /* 0x0000000021217220 */ /* 0x000fe20000410000 */
[----:B------:R-:W-:Y:S01]  /*42b0*/  ISETP.GT.AND P1, PT, R218, R30, PT ;  /* 0x0000001eda00720c */ /* 0x000fe20003f24270 */
[----:B------:R-:W-:Y:S01]  /*42c0*/  VIADD R24, R65, 0x69 ;  /* 0x0000006941187836 */ /* 0x000fe20000000000 */
[----:B------:R-:W-:Y:S01]  /*42d0*/  FSEL R183, R16, -INF , !P4 ;  /* 0xff80000010b77808 */ /* 0x000fe20006000000 */
[----:B------:R-:W-:Y:S01]  /*42e0*/  FMUL.FTZ R16, R37, R0 ;  /* 0x0000000025107220 */ /* 0x000fe20000410000 */
[C---:B------:R-:W-:Y:S01]  /*42f0*/  ISETP.GT.AND P4, PT, R218.reuse, R68, PT ;  /* 0x00000044da00720c */ /* 0x040fe20003f84270 */
[----:B------:R-:W4:Y:S01]  /*4300*/  MUFU.TANH R133, R133 ;  /* 0x0000008500857308 */ /* 0x000f220000002400 */
[C---:B------:R-:W-:Y:S01]  /*4310*/  ISETP.GT.AND P2, PT, R218.reuse, R56, PT ;  /* 0x00000038da00720c */ /* 0x040fe20003f44270 */
[----:B------:R-:W-:Y:S01]  /*4320*/  VIADD R20, R65, 0x71 ;  /* 0x0000007141147836 */ /* 0x000fe20000000000 */
[----:B------:R-:W-:Y:S01]  /*4330*/  FSEL R175, R21, -INF , !P4 ;  /* 0xff80000015af7808 */ /* 0x000fe20006000000 */
[----:B------:R-:W-:Y:S01]  /*4340*/  VIADD R18, R65, 0x78 ;  /* 0x0000007841127836 */ /* 0x000fe20000000000 */
[----:B------:R-:W-:Y:S01]  /*4350*/  FSEL R131, R23, -INF , !P0 ;  /* 0xff80000017837808 */ /* 0x000fe20004000000 */
[----:B------:R-:W-:Y:S01]  /*4360*/  VIADD R12, R65, 0x79 ;  /* 0x00000079410c7836 */ /* 0x000fe20000000000 */
[C---:B------:R-:W-:Y:S01]  /*4370*/  ISETP.GT.AND P4, PT, R218.reuse, R55, PT ;  /* 0x00000037da00720c */ /* 0x040fe20003f84270 */
[----:B------:R-:W4:Y:S01]  /*4380*/  MUFU.TANH R161, R57 ;  /* 0x0000003900a17308 */ /* 0x000f220000002400 */
[----:B------:R-:W-:Y:S01]  /*4390*/  ISETP.GT.AND P0, PT, R218, R52, PT ;  /* 0x00000034da00720c */ /* 0x000fe20003f04270 */
[-C--:B------:R-:W-:Y:S01]  /*43a0*/  FMUL.FTZ R19, R91, R0.reuse ;  /* 0x000000005b137220 */ /* 0x080fe20000410000 */
[----:B---3--:R-:W-:Y:S01]  /*43b0*/  FSEL R139, R139, -INF , !P1 ;  /* 0xff8000008b8b7808 */ /* 0x008fe20004800000 */
[-C--:B------:R-:W-:Y:S01]  /*43c0*/  FMUL.FTZ R74, R74, R0.reuse ;  /* 0x000000004a4a7220 */ /* 0x080fe20000410000 */
[----:B-1----:R-:W-:Y:S01]  /*43d0*/  FSEL R149, R149, -INF , !P2 ;  /* 0xff80000095957808 */ /* 0x002fe20005000000 */
[----:B------:R-:W-:Y:S01]  /*43e0*/  FMUL.FTZ R75, R75, R0 ;  /* 0x000000004b4b7220 */ /* 0x000fe20000410000 */
[C---:B------:R-:W-:Y:S01]  /*43f0*/  ISETP.GT.AND P1, PT, R218.reuse, R26, PT ;  /* 0x0000001ada00720c */ /* 0x040fe20003f24270 */
[----:B------:R-:W1:Y:S01]  /*4400*/  MUFU.TANH R155, R155 ;  /* 0x0000009b009b7308 */ /* 0x000e620000002400 */
[----:B------:R-:W-:Y:S01]  /*4410*/  ISETP.GT.AND P2, PT, R218, R27, PT ;  /* 0x0000001bda00720c */ /* 0x000fe20003f44270 */
[-C--:B------:R-:W-:Y:S01]  /*4420*/  FMUL.FTZ R70, R70, R0.reuse ;  /* 0x0000000046467220 */ /* 0x080fe20000410000 */
[----:B------:R-:W-:Y:S01]  /*4430*/  FSEL R167, R167, -INF , !P4 ;  /* 0xff800000a7a77808 */ /* 0x000fe20006000000 */
[-C--:B------:R-:W-:Y:S01]  /*4440*/  FMUL.FTZ R62, R62, R0.reuse ;  /* 0x000000003e3e7220 */ /* 0x080fe20000410000 */
[----:B--2---:R-:W-:Y:S01]  /*4450*/  FSEL R153, R153, -INF , !P0 ;  /* 0xff80000099997808 */ /* 0x004fe20004000000 */
[----:B------:R-:W-:Y:S01]  /*4460*/  FMUL.FTZ R63, R63, R0 ;  /* 0x000000003f3f7220 */ /* 0x000fe20000410000 */
[C---:B------:R-:W-:Y:S01]  /*4470*/  ISETP.GT.AND P4, PT, R218.reuse, R25, PT ;  /* 0x00000019da00720c */ /* 0x040fe20003f84270 */
[----:B------:R2:W3:Y:S01]  /*4480*/  MUFU.TANH R5, R36 ;  /* 0x0000002400057308 */ /* 0x0004e20000002400 */
[----:B------:R-:W-:Y:S01]  /*4490*/  ISETP.GT.AND P0, PT, R218, R44, PT ;  /* 0x0000002cda00720c */ /* 0x000fe20003f04270 */
[-C--:B------:R-:W-:Y:S01]  /*44a0*/  FMUL.FTZ R58, R58, R0.reuse ;  /* 0x000000003a3a7220 */ /* 0x080fe20000410000 */
[----:B----4-:R-:W-:Y:S01]  /*44b0*/  FSEL R133, R133, -INF , !P1 ;  /* 0xff80000085857808 */ /* 0x010fe20004800000 */
[-C--:B------:R-:W-:Y:S01]  /*44c0*/  FMUL.FTZ R59, R59, R0.reuse ;  /* 0x000000003b3b7220 */ /* 0x080fe20000410000 */
[----:B------:R-:W-:Y:S01]  /*44d0*/  FSEL R161, R161, -INF , !P2 ;  /* 0xff800000a1a17808 */ /* 0x000fe20005000000 */
[----:B------:R-:W-:Y:S01]  /*44e0*/  FMUL.FTZ R50, R50, R0 ;  /* 0x0000000032327220 */ /* 0x000fe20000410000 */
[C---:B------:R-:W-:Y:S01]  /*44f0*/  ISETP.GT.AND P1, PT, R218.reuse, R22, PT ;  /* 0x00000016da00720c */ /* 0x040fe20003f24270 */
[----:B------:R-:W4:Y:S01]  /*4500*/  MUFU.TANH R135, R109 ;  /* 0x0000006d00877308 */ /* 0x000f220000002400 */
[----:B------:R-:W-:Y:S01]  /*4510*/  ISETP.GT.AND P2, PT, R218, R28, PT ;  /* 0x0000001cda00720c */ /* 0x000fe20003f44270 */
[-C--:B------:R-:W-:Y:S01]  /*4520*/  FMUL.FTZ R51, R51, R0.reuse ;  /* 0x0000000033337220 */ /* 0x080fe20000410000 */
[----:B------:R-:W-:Y:S01]  /*4530*/  FSEL R157, R157, -INF , !P4 ;  /* 0xff8000009d9d7808 */ /* 0x000fe20006000000 */
[-C--:B------:R-:W-:Y:S01]  /*4540*/  FMUL.FTZ R110, R110, R0.reuse ;  /* 0x000000006e6e7220 */ /* 0x080fe20000410000 */
[----:B-1----:R-:W-:Y:S01]  /*4550*/  FSEL R155, R155, -INF , !P0 ;  /* 0xff8000009b9b7808 */ /* 0x002fe20004000000 */
[-C--:B------:R-:W-:Y:S01]  /*4560*/  FMUL.FTZ R111, R111, R0.reuse ;  /* 0x000000006f6f7220 */ /* 0x080fe20000410000 */
[C---:B------:R-:W-:Y:S01]  /*4570*/  ISETP.GE.AND P5, PT, R65.reuse, R217, PT ;  /* 0x000000d94100720c */ /* 0x040fe20003fa6270 */
[----:B------:R-:W1:Y:S01]  /*4580*/  MUFU.TANH R14, R14 ;  /* 0x0000000e000e7308 */ /* 0x000e620000002400 */
[----:B------:R-:W-:Y:S01]  /*4590*/  ISETP.GE.AND P4, PT, R65, R213, PT ;  /* 0x000000d54100720c */ /* 0x000fe20003f86270 */
[-C--:B--2---:R-:W-:Y:S01]  /*45a0*/  FMUL.FTZ R36, R78, R0.reuse ;  /* 0x000000004e247220 */ /* 0x084fe20000410000 */
[----:B------:R-:W-:Y:S01]  /*45b0*/  ISETP.GT.AND P0, PT, R216, R65, PT ;  /* 0x00000041d800720c */ /* 0x000fe20003f04270 */
[-C--:B------:R-:W-:Y:S01]  /*45c0*/  FMUL.FTZ R42, R42, R0.reuse ;  /* 0x000000002a2a7220 */ /* 0x080fe20000410000 */
[----:B---3--:R-:W-:Y:S01]  /*45d0*/  FSEL R65, R5, -INF , !P1 ;  /* 0xff80000005417808 */ /* 0x008fe20004800000 */
[----:B------:R-:W-:Y:S01]  /*45e0*/  FMUL.FTZ R38, R38, R0 ;  /* 0x0000000026267220 */ /* 0x000fe20000410000 */
[----:B------:R-:W-:Y:S01]  /*45f0*/  ISETP.GT.AND P1, PT, R218, R18, PT ;  /* 0x00000012da00720c */ /* 0x000fe20003f24270 */
[----:B------:R-:W2:Y:S01]  /*4600*/  MUFU.TANH R127, R41 ;  /* 0x00000029007f7308 */ /* 0x000ea20000002400 */
[----:B----4-:R-:W-:-:S02]  /*4610*/  FSEL R135, R135, -INF , !P2 ;  /* 0xff80000087877808 */ /* 0x010fc40005000000 */
[----:B------:R-:W-:Y:S02]  /*4620*/  ISETP.GT.AND P2, PT, R218, R24, PT ;  /* 0x00000018da00720c */ /* 0x000fe40003f44270 */
[----:B------:R-:W-:Y:S02]  /*4630*/  FSEL R8, R96, -INF , !P5 ;  /* 0xff80000060087808 */ /* 0x000fe40006800000 */
[-C--:B------:R-:W-:Y:S01]  /*4640*/  ISETP.GE.AND P5, PT, R93, R217.reuse, PT ;  /* 0x000000d95d00720c */ /* 0x080fe20003fa6270 */
[----:B------:R-:W3:Y:S01]  /*4650*/  MUFU.TANH R16, R16 ;  /* 0x0000001000107308 */ /* 0x000ee20000002400 */
[----:B-1----:R-:W-:Y:S02]  /*4660*/  FSEL R14, R14, -INF , !P0 ;  /* 0xff8000000e0e7808 */ /* 0x002fe40004000000 */
[----:B------:R-:W-:Y:S02]  /*4670*/  ISETP.GT.AND P0, PT, R216, R94, PT ;  /* 0x0000005ed800720c */ /* 0x000fe40003f04270 */
[----:B------:R-:W-:Y:S01]  /*4680*/  FSEL R37, R48, -INF , !P5 ;  /* 0xff80000030257808 */ /* 0x000fe20006800000 */
[----:B------:R-:W-:Y:S01]  /*4690*/  FMUL.FTZ R48, R79, R0 ;  /* 0x000000004f307220 */ /* 0x000fe20000410000 */
[----:B------:R-:W-:Y:S01]  /*46a0*/  ISETP.GE.AND P5, PT, R45, R217, PT ;  /* 0x000000d92d00720c */ /* 0x000fe20003fa6270 */
[----:B------:R-:W1:Y:S01]  /*46b0*/  MUFU.TANH R61, R32 ;  /* 0x00000020003d7308 */ /* 0x000e620000002400 */
[----:B--2---:R-:W-:-:S02]  /*46c0*/  FSEL R127, R127, -INF , !P2 ;  /* 0xff8000007f7f7808 */ /* 0x004fc40005000000 */
[----:B------:R-:W-:Y:S02]  /*46d0*/  ISETP.GT.AND P2, PT, R218, R20, PT ;  /* 0x00000014da00720c */ /* 0x000fe40003f44270 */
[----:B------:R-:W-:Y:S02]  /*46e0*/  FSEL R17, R88, -INF , !P5 ;  /* 0xff80000058117808 */ /* 0x000fe40006800000 */
[----:B------:R-:W-:Y:S01]  /*46f0*/  ISETP.GE.AND P5, PT, R92, R217, PT ;  /* 0x000000d95c00720c */ /* 0x000fe20003fa6270 */
[----:B------:R-:W2:Y:S01]  /*4700*/  MUFU.TANH R95, R95 ;  /* 0x0000005f005f7308 */ /* 0x000ea20000002400 */
[----:B---3--:R-:W-:Y:S02]  /*4710*/  FSEL R16, R16, -INF , !P2 ;  /* 0xff80000010107808 */ /* 0x008fe40005000000 */
[----:B------:R-:W-:Y:S02]  /*4720*/  ISETP.GT.AND P2, PT, R218, R12, PT ;  /* 0x0000000cda00720c */ /* 0x000fe40003f44270 */
[----:B------:R-:W-:-:S02]  /*4730*/  FSEL R13, R13, -INF , !P5 ;  /* 0xff8000000d0d7808 */ /* 0x000fc40006800000 */
[-C--:B------:R-:W-:Y:S01]  /*4740*/  ISETP.GE.AND P5, PT, R76, R217.reuse, PT ;  /* 0x000000d94c00720c */ /* 0x080fe20003fa6270 */
[----:B------:R-:W3:Y:S01]  /*4750*/  MUFU.TANH R57, R33 ;  /* 0x0000002100397308 */ /* 0x000ee20000002400 */
[----:B-1----:R-:W-:Y:S01]  /*4760*/  FSEL R61, R61, -INF , !P1 ;  /* 0xff8000003d3d7808 */ /* 0x002fe20004800000 */
[----:B------:R-:W-:Y:S01]  /*4770*/  FMUL.FTZ R32, R83, R0 ;  /* 0x0000000053207220 */ /* 0x000fe20000410000 */
[----:B------:R-:W-:Y:S02]  /*4780*/  ISETP.GE.AND P1, PT, R94, R217, PT ;  /* 0x000000d95e00720c */ /* 0x000fe40003f26270 */
[----:B------:R-:W-:Y:S02]  /*4790*/  FSEL R187, R80, -INF , !P5 ;  /* 0xff80000050bb7808 */ /* 0x000fe40006800000 */
[----:B------:R-:W-:Y:S01]  /*47a0*/  FSEL R41, R49, -INF , !P1 ;  /* 0xff80000031297808 */ /* 0x000fe20004800000 */
[----:B------:R1:W4:Y:S01]  /*47b0*/  MUFU.TANH R5, R10 ;  /* 0x0000000a00057308 */ /* 0x0003220000002400 */
[----:B--2---:R-:W-:-:S02]  /*47c0*/  FSEL R95, R95, -INF , !P0 ;  /* 0xff8000005f5f7808 */ /* 0x004fc40004000000 */
[----:B------:R-:W-:Y:S02]  /*47d0*/  ISETP.GT.AND P0, PT, R216, R93, PT ;  /* 0x0000005dd800720c */ /* 0x000fe40003f04270 */
[-C--:B------:R-:W-:Y:S02]  /*47e0*/  ISETP.GE.AND P1, PT, R47, R217.reuse, PT ;  /* 0x000000d92f00720c */ /* 0x080fe40003f26270 */
[----:B------:R-:W-:Y:S01]  /*47f0*/  ISETP.GE.AND P5, PT, R72, R217, PT ;  /* 0x000000d94800720c */ /* 0x000fe20003fa6270 */
[----:B------:R-:W2:Y:S01]  /*4800*/  MUFU.TANH R11, R11 ;  /* 0x0000000b000b7308 */ /* 0x000ea20000002400 */
[----:B---3--:R-:W-:Y:S02]  /*4810*/  FSEL R57, R57, -INF , !P2 ;  /* 0xff80000039397808 */ /* 0x008fe40005000000 */
[----:B------:R-:W-:Y:S02]  /*4820*/  ISETP.GE.AND P2, PT, R94, R213, PT ;  /* 0x000000d55e00720c */ /* 0x000fe40003f46270 */
[----:B------:R-:W-:Y:S01]  /*4830*/  FSEL R23, R9, -INF , !P1 ;  /* 0xff80000009177808 */ /* 0x000fe20004800000 */
[----:B------:R-:W-:Y:S01]  /*4840*/  FMUL.FTZ R9, R87, R0 ;  /* 0x0000000057097220 */ /* 0x000fe20000410000 */
[----:B------:R-:W-:Y:S01]  /*4850*/  FSEL R49, R95, -INF , !P2 ;  /* 0xff8000005f317808 */ /* 0x000fe20005000000 */
[----:B------:R-:W-:Y:S01]  /*4860*/  MUFU.TANH R19, R19 ;  /* 0x0000001300137308 */ /* 0x000fe20000002400 */
[----:B-1----:R-:W-:-:S02]  /*4870*/  FSEL R10, R14, -INF , !P4 ;  /* 0xff8000000e0a7808 */ /* 0x002fc40006000000 */
[----:B----4-:R-:W-:Y:S02]  /*4880*/  FSEL R5, R5, -INF , !P0 ;  /* 0xff80000005057808 */ /* 0x010fe40004000000 */
[----:B------:R-:W-:Y:S02]  /*4890*/  ISETP.GE.AND P4, PT, R93, R213, PT ;  /* 0x000000d55d00720c */ /* 0x000fe40003f86270 */
[----:B------:R-:W-:Y:S01]  /*48a0*/  ISETP.GT.AND P0, PT, R216, R47, PT ;  /* 0x0000002fd800720c */ /* 0x000fe20003f04270 */
[----:B------:R-:W1:Y:S01]  /*48b0*/  MUFU.TANH R14, R90 ;  /* 0x0000005a000e7308 */ /* 0x000e620000002400 */
[----:B------:R-:W-:Y:S02]  /*48c0*/  ISETP.GE.AND P2, PT, R47, R213, PT ;  /* 0x000000d52f00720c */ /* 0x000fe40003f46270 */
[----:B------:R-:W-:Y:S02]  /*48d0*/  FSEL R47, R5, -INF , !P4 ;  /* 0xff800000052f7808 */ /* 0x000fe40006000000 */
[----:B--2---:R-:W-:-:S02]  /*48e0*/  FSEL R11, R11, -INF , !P0 ;  /* 0xff8000000b0b7808 */ /* 0x004fc40004000000 */
[----:B------:R-:W-:Y:S01]  /*48f0*/  ISETP.GT.AND P0, PT, R216, R45, PT ;  /* 0x0000002dd800720c */ /* 0x000fe20003f04270 */
[----:B------:R-:W2:Y:S01]  /*4900*/  MUFU.TANH R5, R86 ;  /* 0x0000005600057308 */ /* 0x000ea20000002400 */
[-C--:B------:R-:W-:Y:S02]  /*4910*/  ISETP.GE.AND P4, PT, R45, R213.reuse, PT ;  /* 0x000000d52d00720c */ /* 0x080fe40003f86270 */
[----:B------:R-:W-:Y:S02]  /*4920*/  FSEL R45, R11, -INF , !P2 ;  /* 0xff8000000b2d7808 */ /* 0x000fe40005000000 */
[C---:B------:R-:W-:Y:S02]  /*4930*/  ISETP.GE.AND P2, PT, R15.reuse, R213, PT ;  /* 0x000000d50f00720c */ /* 0x040fe40003f46270 */
[----:B------:R-:W-:Y:S01]  /*4940*/  ISETP.GE.AND P1, PT, R15, R217, PT ;  /* 0x000000d90f00720c */ /* 0x000fe20003f26270 */
[----:B------:R-:W3:Y:S01]  /*4950*/  MUFU.TANH R9, R9 ;  /* 0x0000000900097308 */ /* 0x000ee20000002400 */
[----:B-1----:R-:W-:Y:S01]  /*4960*/  FSEL R14, R14, -INF , !P0 ;  /* 0xff8000000e0e7808 */ /* 0x002fe20004000000 */
[----:B------:R-:W-:Y:S01]  /*4970*/  BAR.SYNC.DEFER_BLOCKING 0x0 ;  /* 0x0000000000007b1d */ /* 0x000fe20000010000 */
[----:B------:R-:W-:-:S02]  /*4980*/  ISETP.GT.AND P0, PT, R216, R15, PT ;  /* 0x0000000fd800720c */ /* 0x000fc40003f04270 */
[----:B------:R-:W-:Y:S02]  /*4990*/  FSEL R21, R14, -INF , !P4 ;  /* 0xff8000000e157808 */ /* 0x000fe40006000000 */
[----:B------:R-:W-:Y:S01]  /*49a0*/  FSEL R19, R19, -INF , !P0 ;  /* 0xff80000013137808 */ /* 0x000fe20004000000 */
[----:B------:R-:W1:Y:S01]  /*49b0*/  MUFU.TANH R14, R82 ;  /* 0x00000052000e7308 */ /* 0x000e620000002400 */
[----:B------:R-:W-:Y:S02]  /*49c0*/  ISETP.GT.AND P0, PT, R216, R92, PT ;  /* 0x0000005cd800720c */ /* 0x000fe40003f04270 */
[----:B------:R-:W-:Y:S02]  /*49d0*/  ISETP.GE.AND P4, PT, R92, R213, PT ;  /* 0x000000d55c00720c */ /* 0x000fe40003f86270 */
[----:B--2---:R-:W-:Y:S02]  /*49e0*/  FSEL R5, R5, -INF , !P0 ;  /* 0xff80000005057808 */ /* 0x004fe40004000000 */
[----:B------:R-:W-:Y:S01]  /*49f0*/  ISETP.GT.AND P0, PT, R216, R77, PT ;  /* 0x0000004dd800720c */ /* 0x000fe20003f04270 */
[----:B------:R-:W2:Y:S01]  /*4a00*/  MUFU.TANH R32, R32 ;  /* 0x0000002000207308 */ /* 0x000ea20000002400 */
[----:B------:R-:W-:-:S02]  /*4a10*/  FSEL R19, R19, -INF , !P2 ;  /* 0xff80000013137808 */ /* 0x000fc40005000000 */
[----:B---3--:R-:W-:Y:S02]  /*4a20*/  FSEL R9, R9, -INF , !P0 ;  /* 0xff80000009097808 */ /* 0x008fe40004000000 */
[----:B------:R-:W-:Y:S02]  /*4a30*/  ISETP.GT.AND P0, PT, R216, R76, PT ;  /* 0x0000004cd800720c */ /* 0x000fe40003f04270 */
[----:B------:R-:W-:Y:S01]  /*4a40*/  FSEL R5, R5, -INF , !P4 ;  /* 0xff80000005057808 */ /* 0x000fe20006000000 */
[----:B------:R-:W3:Y:S01]  /*4a50*/  MUFU.TANH R36, R36 ;  /* 0x0000002400247308 */ /* 0x000ee20000002400 */
[----:B-1----:R-:W-:Y:S02]  /*4a60*/  FSEL R14, R14, -INF , !P0 ;  /* 0xff8000000e0e7808 */ /* 0x002fe40004000000 */
[-C--:B------:R-:W-:Y:S02]  /*4a70*/  ISETP.GE.AND P2, PT, R77, R213.reuse, PT ;  /* 0x000000d54d00720c */ /* 0x080fe40003f46270 */
[----:B------:R-:W-:-:S02]  /*4a80*/  ISETP.GE.AND P4, PT, R76, R213, PT ;  /* 0x000000d54c00720c */ /* 0x000fc40003f86270 */
[----:B------:R-:W-:Y:S01]  /*4a90*/  ISETP.GT.AND P0, PT, R216, R73, PT ;  /* 0x00000049d800720c */ /* 0x000fe20003f04270 */
[----:B------:R-:W1:Y:S01]  /*4aa0*/  MUFU.TANH R48, R48 ;  /* 0x0000003000307308 */ /* 0x000e620000002400 */
[----:B------:R-:W-:Y:S02]  /*4ab0*/  FSEL R15, R89, -INF , !P1 ;  /* 0xff800000590f7808 */ /* 0x000fe40004800000 */
[----:B------:R-:W-:Y:S02]  /*4ac0*/  ISETP.GE.AND P1, PT, R77, R217, PT ;  /* 0x000000d94d00720c */ /* 0x000fe40003f26270 */
[----:B------:R-:W-:Y:S02]  /*4ad0*/  FSEL R9, R9, -INF , !P2 ;  /* 0xff80000009097808 */ /* 0x000fe40005000000 */
[----:B------:R-:W-:Y:S02]  /*4ae0*/  FSEL R191, R14, -INF , !P4 ;  /* 0xff8000000ebf7808 */ /* 0x000fe40006000000 */
[----:B--2---:R-:W-:Y:S01]  /*4af0*/  FSEL R32, R32, -INF , !P0 ;  /* 0xff80000020207808 */ /* 0x004fe20004000000 */
[----:B------:R-:W2:Y:S01]  /*4b00*/  MUFU.TANH R14, R74 ;  /* 0x0000004a000e7308 */ /* 0x000ea20000002400 */
[----:B------:R-:W-:-:S02]  /*4b10*/  ISETP.GE.AND P2, PT, R73, R213, PT ;  /* 0x000000d54900720c */ /* 0x000fc40003f46270 */
[----:B------:R-:W-:Y:S02]  /*4b20*/  FSEL R11, R85, -INF , !P1 ;  /* 0xff800000550b7808 */ /* 0x000fe40004800000 */
[-C--:B------:R-:W-:Y:S02]  /*4b30*/  ISETP.GE.AND P1, PT, R73, R217.reuse, PT ;  /* 0x000000d94900720c */ /* 0x080fe40003f26270 */
[----:B------:R-:W-:Y:S02]  /*4b40*/  ISETP.GT.AND P0, PT, R216, R72, PT ;  /* 0x00000048d800720c */ /* 0x000fe40003f04270 */
[----:B------:R-:W-:Y:S02]  /*4b50*/  FSEL R33, R32, -INF , !P2 ;  /* 0xff80000020217808 */ /* 0x000fe40005000000 */
[----:B------:R-:W4:Y:S01]  /*4b60*/  MUFU.TANH R32, R75 ;  /* 0x0000004b00207308 */ /* 0x000f220000002400 */
[----:B------:R-:W-:Y:S02]  /*4b70*/  FSEL R185, R81, -INF , !P1 ;  /* 0xff80000051b97808 */ /* 0x000fe40004800000 */
[----:B------:R-:W-:-:S02]  /*4b80*/  ISETP.GE.AND P1, PT, R31, R217, PT ;  /* 0x000000d91f00720c */ /* 0x000fc40003f26270 */
[----:B---3--:R-:W-:Y:S02]  /*4b90*/  FSEL R36, R36, -INF , !P0 ;  /* 0xff80000024247808 */ /* 0x008fe40004000000 */
[----:B------:R-:W-:Y:S02]  /*4ba0*/  ISETP.GE.AND P4, PT, R72, R213, PT ;  /* 0x000000d54800720c */ /* 0x000fe40003f86270 */
[----:B------:R-:W-:Y:S02]  /*4bb0*/  ISETP.GT.AND P0, PT, R216, R31, PT ;  /* 0x0000001fd800720c */ /* 0x000fe40003f04270 */
[----:B------:R-:W-:Y:S02]  /*4bc0*/  ISETP.GE.AND P2, PT, R31, R213, PT ;  /* 0x000000d51f00720c */ /* 0x000fe40003f46270 */
[----:B------:R-:W-:Y:S01]  /*4bd0*/  FSEL R31, R40, -INF , !P1 ;  /* 0xff800000281f7808 */ /* 0x000fe20004800000 */
[----:B------:R-:W-:Y:S01]  /*4be0*/  FMUL.FTZ R40, R71, R0 ;  /* 0x0000000047287220 */ /* 0x000fe20000410000 */
[----:B------:R-:W-:-:S02]  /*4bf0*/  FSEL R189, R36, -INF , !P4 ;  /* 0xff80000024bd7808 */ /* 0x000fc40006000000 */
[----:B-1----:R-:W-:Y:S01]  /*4c00*/  FSEL R48, R48, -INF , !P0 ;  /* 0xff80000030307808 */ /* 0x002fe20004000000 */
[----:B------:R-:W1:Y:S01]  /*4c10*/  MUFU.TANH R36, R70 ;  /* 0x0000004600247308 */ /* 0x000e620000002400 */
[----:B------:R-:W-:Y:S02]  /*4c20*/  ISETP.GT.AND P0, PT, R216, R29, PT ;  /* 0x0000001dd800720c */ /* 0x000fe40003f04270 */
[----:B------:R-:W-:Y:S02]  /*4c30*/  ISETP.GE.AND P4, PT, R29, R213, PT ;  /* 0x000000d51d00720c */ /* 0x000fe40003f86270 */
[----:B--2---:R-:W-:Y:S02]  /*4c40*/  FSEL R14, R14, -INF , !P0 ;  /* 0xff8000000e0e7808 */ /* 0x004fe40004000000 */
[----:B------:R-:W-:Y:S01]  /*4c50*/  ISETP.GT.AND P0, PT, R216, R69, PT ;  /* 0x00000045d800720c */ /* 0x000fe20003f04270 */
[----:B------:R-:W2:Y:S01]  /*4c60*/  MUFU.TANH R40, R40 ;  /* 0x0000002800287308 */ /* 0x000ea20000002400 */
[----:B------:R-:W-:-:S02]  /*4c70*/  FSEL R183, R183, -INF , !P5 ;  /* 0xff800000b7b77808 */ /* 0x000fc40006800000 */
[----:B------:R-:W-:Y:S02]  /*4c80*/  ISETP.GE.AND P5, PT, R29, R217, PT ;  /* 0x000000d91d00720c */ /* 0x000fe40003fa6270 */
[----:B------:R-:W-:Y:S02]  /*4c90*/  FSEL R29, R48, -INF , !P2 ;  /* 0xff800000301d7808 */ /* 0x000fe40005000000 */
[----:B------:R-:W-:Y:S02]  /*4ca0*/  FSEL R181, R14, -INF , !P4 ;  /* 0xff8000000eb57808 */ /* 0x000fe40006000000 */
[----:B----4-:R-:W-:Y:S01]  /*4cb0*/  FSEL R32, R32, -INF , !P0 ;  /* 0xff80000020207808 */ /* 0x010fe20004000000 */
[----:B------:R-:W3:Y:S01]  /*4cc0*/  MUFU.TANH R14, R66 ;  /* 0x00000042000e7308 */ /* 0x000ee20000002400 */
[----:B------:R-:W-:Y:S02]  /*4cd0*/  ISETP.GE.AND P2, PT, R69, R213, PT ;  /* 0x000000d54500720c */ /* 0x000fe40003f46270 */
[----:B------:R-:W-:-:S02]  /*4ce0*/  ISETP.GT.AND P0, PT, R216, R68, PT ;  /* 0x00000044d800720c */ /* 0x000fc40003f04270 */
[----:B------:R-:W-:Y:S02]  /*4cf0*/  FSEL R123, R32, -INF , !P2 ;  /* 0xff800000207b7808 */ /* 0x000fe40005000000 */
[----:B-1----:R-:W-:Y:S01]  /*4d00*/  FSEL R36, R36, -INF , !P0 ;  /* 0xff80000024247808 */ /* 0x002fe20004000000 */
[----:B------:R-:W1:Y:S01]  /*4d10*/  MUFU.TANH R32, R67 ;  /* 0x0000004300207308 */ /* 0x000e620000002400 */
[-C--:B------:R-:W-:Y:S02]  /*4d20*/  ISETP.GE.AND P4, PT, R68, R213.reuse, PT ;  /* 0x000000d54400720c */ /* 0x080fe40003f86270 */
[----:B------:R-:W-:Y:S02]  /*4d30*/  ISETP.GT.AND P0, PT, R216, R64, PT ;  /* 0x00000040d800720c */ /* 0x000fe40003f04270 */
[----:B------:R-:W-:Y:S02]  /*4d40*/  FSEL R179, R36, -INF , !P4 ;  /* 0xff80000024b37808 */ /* 0x000fe40006000000 */
[----:B--2---:R-:W-:Y:S01]  /*4d50*/  FSEL R40, R40, -INF , !P0 ;  /* 0xff80000028287808 */ /* 0x004fe20004000000 */
[----:B------:R-:W2:Y:S01]  /*4d60*/  MUFU.TANH R36, R62 ;  /* 0x0000003e00247308 */ /* 0x000ea20000002400 */
[----:B------:R-:W-:-:S02]  /*4d70*/  ISETP.GE.AND P2, PT, R64, R213, PT ;  /* 0x000000d54000720c */ /* 0x000fc40003f46270 */
[----:B------:R-:W-:Y:S02]  /*4d80*/  ISETP.GT.AND P0, PT, R216, R60, PT ;  /* 0x0000003cd800720c */ /* 0x000fe40003f04270 */
[----:B------:R-:W-:Y:S02]  /*4d90*/  FSEL R137, R40, -INF , !P2 ;  /* 0xff80000028897808 */ /* 0x000fe40005000000 */
[----:B---3--:R-:W-:Y:S01]  /*4da0*/  FSEL R14, R14, -INF , !P0 ;  /* 0xff8000000e0e7808 */ /* 0x008fe20004000000 */
[----:B------:R-:W3:Y:S01]  /*4db0*/  MUFU.TANH R40, R63 ;  /* 0x0000003f00287308 */ /* 0x000ee20000002400 */
[----:B------:R-:W-:Y:S02]  /*4dc0*/  ISETP.GE.AND P4, PT, R60, R213, PT ;  /* 0x000000d53c00720c */ /* 0x000fe40003f86270 */
[----:B------:R-:W-:Y:S02]  /*4dd0*/  ISETP.GT.AND P0, PT, R216, R56, PT ;  /* 0x00000038d800720c */ /* 0x000fe40003f04270 */
[----:B------:R-:W-:-:S02]  /*4de0*/  FSEL R173, R14, -INF , !P4 ;  /* 0xff8000000ead7808 */ /* 0x000fc40006000000 */
[----:B-1----:R-:W-:Y:S01]  /*4df0*/  FSEL R32, R32, -INF , !P0 ;  /* 0xff80000020207808 */ /* 0x002fe20004000000 */
[----:B------:R-:W1:Y:S01]  /*4e00*/  MUFU.TANH R14, R58 ;  /* 0x0000003a000e7308 */ /* 0x000e620000002400 */
[----:B------:R-:W-:Y:S02]  /*4e10*/  ISETP.GE.AND P2, PT, R56, R213, PT ;  /* 0x000000d53800720c */ /* 0x000fe40003f46270 */
[----:B------:R-:W-:Y:S02]  /*4e20*/  ISETP.GE.AND P1, PT, R69, R217, PT ;  /* 0x000000d94500720c */ /* 0x000fe40003f26270 */
[----:B------:R-:W-:Y:S02]  /*4e30*/  ISETP.GT.AND P0, PT, R216, R55, PT ;  /* 0x00000037d800720c */ /* 0x000fe40003f04270 */
[----:B------:R-:W-:Y:S02]  /*4e40*/  FSEL R147, R32, -INF , !P2 ;  /* 0xff80000020937808 */ /* 0x000fe40005000000 */
[----:B------:R-:W-:Y:S01]  /*4e50*/  FSEL R177, R177, -INF , !P5 ;  /* 0xff800000b1b17808 */ /* 0x000fe20006800000 */
[----:B------:R-:W4:Y:S01]  /*4e60*/  MUFU.TANH R32, R59 ;  /* 0x0000003b00207308 */ /* 0x000f220000002400 */
[----:B------:R-:W-:-:S02]  /*4e70*/  FSEL R125, R125, -INF , !P1 ;  /* 0xff8000007d7d7808 */ /* 0x000fc40004800000 */
[-C--:B------:R-:W-:Y:S02]  /*4e80*/  ISETP.GE.AND P5, PT, R68, R217.reuse, PT ;  /* 0x000000d94400720c */ /* 0x080fe40003fa6270 */
[----:B------:R-:W-:Y:S02]  /*4e90*/  ISETP.GE.AND P1, PT, R64, R217, PT ;  /* 0x000000d94000720c */ /* 0x000fe40003f26270 */
[----:B--2---:R-:W-:Y:S02]  /*4ea0*/  FSEL R36, R36, -INF , !P0 ;  /* 0xff80000024247808 */ /* 0x004fe40004000000 */
[----:B------:R-:W-:Y:S02]  /*4eb0*/  ISETP.GT.AND P0, PT, R216, R52, PT ;  /* 0x00000034d800720c */ /* 0x000fe40003f04270 */
[----:B------:R-:W-:Y:S02]  /*4ec0*/  FSEL R175, R175, -INF , !P5 ;  /* 0xff800000afaf7808 */ /* 0x000fe40006800000 */
[----:B------:R-:W-:-:S02]  /*4ed0*/  FSEL R131, R131, -INF , !P1 ;  /* 0xff80000083837808 */ /* 0x000fc40004800000 */
[-C--:B------:R-:W-:Y:S02]  /*4ee0*/  ISETP.GE.AND P5, PT, R60, R217.reuse, PT ;  /* 0x000000d93c00720c */ /* 0x080fe40003fa6270 */
[----:B------:R-:W-:Y:S02]  /*4ef0*/  ISETP.GE.AND P1, PT, R56, R217, PT ;  /* 0x000000d93800720c */ /* 0x000fe40003f26270 */
[----:B------:R-:W-:Y:S02]  /*4f00*/  ISETP.GE.AND P4, PT, R55, R213, PT ;  /* 0x000000d53700720c */ /* 0x000fe40003f86270 */
[----:B---3--:R-:W-:Y:S02]  /*4f10*/  FSEL R40, R40, -INF , !P0 ;  /* 0xff80000028287808 */ /* 0x008fe40004000000 */
[----:B------:R-:W-:Y:S02]  /*4f20*/  ISETP.GT.AND P0, PT, R216, R46, PT ;  /* 0x0000002ed800720c */ /* 0x000fe40003f04270 */
[----:B------:R-:W-:-:S02]  /*4f30*/  FSEL R169, R169, -INF , !P5 ;  /* 0xff800000a9a97808 */ /* 0x000fc40006800000 */
[----:B------:R-:W-:Y:S02]  /*4f40*/  FSEL R149, R149, -INF , !P1 ;  /* 0xff80000095957808 */ /* 0x000fe40004800000 */
[-C--:B------:R-:W-:Y:S02]  /*4f50*/  ISETP.GE.AND P5, PT, R55, R217.reuse, PT ;  /* 0x000000d93700720c */ /* 0x080fe40003fa6270 */
[C---:B------:R-:W-:Y:S02]  /*4f60*/  ISETP.GE.AND P1, PT, R52.reuse, R217, PT ;  /* 0x000000d93400720c */ /* 0x040fe40003f26270 */
[----:B------:R-:W-:Y:S02]  /*4f70*/  ISETP.GE.AND P2, PT, R52, R213, PT ;  /* 0x000000d53400720c */ /* 0x000fe40003f46270 */
[----:B------:R-:W-:Y:S02]  /*4f80*/  FSEL R171, R36, -INF , !P4 ;  /* 0xff80000024ab7808 */ /* 0x000fe40006000000 */
[----:B------:R-:W2:Y:S01]  /*4f90*/  MUFU.TANH R36, R50 ;  /* 0x0000003200247308 */ /* 0x000ea20000002400 */
[----:B-1----:R-:W-:-:S02]  /*4fa0*/  FSEL R14, R14, -INF , !P0 ;  /* 0xff8000000e0e7808 */ /* 0x002fc40004000000 */
[----:B------:R-:W-:Y:S02]  /*4fb0*/  ISETP.GE.AND P4, PT, R46, R213, PT ;  /* 0x000000d52e00720c */ /* 0x000fe40003f86270 */
[----:B------:R-:W-:Y:S02]  /*4fc0*/  ISETP.GT.AND P0, PT, R216, R27, PT ;  /* 0x0000001bd800720c */ /* 0x000fe40003f04270 */
[----:B------:R-:W-:Y:S02]  /*4fd0*/  FSEL R167, R167, -INF , !P5 ;  /* 0xff800000a7a77808 */ /* 0x000fe40006800000 */
[----:B------:R-:W-:Y:S02]  /*4fe0*/  FSEL R153, R153, -INF , !P1 ;  /* 0xff80000099997808 */ /* 0x000fe40004800000 */
[----:B------:R-:W-:Y:S02]  /*4ff0*/  FSEL R159, R40, -INF , !P2 ;  /* 0xff800000289f7808 */ /* 0x000fe40005000000 */
[-C--:B------:R-:W-:Y:S01]  /*5000*/  ISETP.GE.AND P5, PT, R46, R217.reuse, PT ;  /* 0x000000d92e00720c */ /* 0x080fe20003fa6270 */
[----:B------:R-:W1:Y:S01]  /*5010*/  MUFU.TANH R40, R51 ;  /* 0x0000003300287308 */ /* 0x000e620000002400 */
[----:B------:R-:W-:-:S02]  /*5020*/  ISETP.GE.AND P1, PT, R27, R217, PT ;  /* 0x000000d91b00720c */ /* 0x000fc40003f26270 */
[----:B------:R-:W-:Y:S02]  /*5030*/  ISETP.GE.AND P2, PT, R27, R213, PT ;  /* 0x000000d51b00720c */ /* 0x000fe40003f46270 */
[----:B------:R-:W-:Y:S02]  /*5040*/  FSEL R27, R14, -INF , !P4 ;  /* 0xff8000000e1b7808 */ /* 0x000fe40006000000 */
[----:B----4-:R-:W-:Y:S01]  /*5050*/  FSEL R32, R32, -INF , !P0 ;  /* 0xff80000020207808 */ /* 0x010fe20004000000 */
[----:B------:R-:W3:Y:S01]  /*5060*/  MUFU.TANH R14, R110 ;  /* 0x0000006e000e7308 */ /* 0x000ee20000002400 */
[----:B------:R-:W-:Y:S02]  /*5070*/  FSEL R163, R163, -INF , !P5 ;  /* 0xff800000a3a37808 */ /* 0x000fe40006800000 */
[C---:B------:R-:W-:Y:S02]  /*5080*/  ISETP.GE.AND P5, PT, R25.reuse, R217, PT ;  /* 0x000000d91900720c */ /* 0x040fe40003fa6270 */
[----:B------:R-:W-:-:S02]  /*5090*/  ISETP.GE.AND P4, PT, R25, R213, PT ;  /* 0x000000d51900720c */ /* 0x000fc40003f86270 */
[----:B------:R-:W-:Y:S02]  /*50a0*/  ISETP.GT.AND P0, PT, R216, R25, PT ;  /* 0x00000019d800720c */ /* 0x000fe40003f04270 */
[----:B------:R-:W-:Y:S02]  /*50b0*/  FSEL R25, R32, -INF , !P2 ;  /* 0xff80000020197808 */ /* 0x000fe40005000000 */
[----:B------:R-:W4:Y:S01]  /*50c0*/  MUFU.TANH R32, R111 ;  /* 0x0000006f00207308 */ /* 0x000f220000002400 */
[----:B------:R-:W-:Y:S02]  /*50d0*/  FSEL R161, R161, -INF , !P1 ;  /* 0xff800000a1a17808 */ /* 0x000fe40004800000 */
[----:B------:R-:W-:Y:S02]  /*50e0*/  ISETP.GE.AND P1, PT, R44, R217, PT ;  /* 0x000000d92c00720c */ /* 0x000fe40003f26270 */
[----:B--2---:R-:W-:Y:S02]  /*50f0*/  FSEL R36, R36, -INF , !P0 ;  /* 0xff80000024247808 */ /* 0x004fe40004000000 */
[----:B------:R-:W-:-:S02]  /*5100*/  FSEL R157, R157, -INF , !P5 ;  /* 0xff8000009d9d7808 */ /* 0x000fc40006800000 */
[----:B------:R-:W-:Y:S02]  /*5110*/  ISETP.GT.AND P0, PT, R216, R44, PT ;  /* 0x0000002cd800720c */ /* 0x000fe40003f04270 */
[----:B------:R-:W-:Y:S02]  /*5120*/  FSEL R155, R155, -INF , !P1 ;  /* 0xff8000009b9b7808 */ /* 0x000fe40004800000 */
[----:B------:R-:W-:Y:S02]  /*5130*/  ISETP.GE.AND P5, PT, R30, R217, PT ;  /* 0x000000d91e00720c */ /* 0x000fe40003fa6270 */
[----:B------:R-:W-:Y:S02]  /*5140*/  ISETP.GT.AND P1, PT, R216, R30, PT ;  /* 0x0000001ed800720c */ /* 0x000fe40003f24270 */
[----:B------:R-:W-:Y:S02]  /*5150*/  FSEL R165, R36, -INF , !P4 ;  /* 0xff80000024a57808 */ /* 0x000fe40006000000 */
[----:B-1----:R-:W-:Y:S01]  /*5160*/  FSEL R40, R40, -INF , !P0 ;  /* 0xff80000028287808 */ /* 0x002fe20004000000 */
[----:B------:R-:W1:Y:S01]  /*5170*/  MUFU.TANH R36, R42 ;  /* 0x0000002a00247308 */ /* 0x000e620000002400 */
[----:B------:R-:W-:-:S02]  /*5180*/  ISETP.GE.AND P2, PT, R44, R213, PT ;  /* 0x000000d52c00720c */ /* 0x000fc40003f46270 */
[----:B------:R-:W-:Y:S01]  /*5190*/  ISETP.GE.AND P4, PT, R30, R213, PT ;  /* 0x000000d51e00720c */ /* 0x000fe20003f86270 */
[----:B------:R-:W-:Y:S01]  /*51a0*/  FMUL.FTZ R30, R43, R0 ;  /* 0x000000002b1e7220 */ /* 0x000fe20000410000 */
[----:B------:R-:W-:Y:S02]  /*51b0*/  ISETP.GE.AND P0, PT, R28, R217, PT ;  /* 0x000000d91c00720c */ /* 0x000fe40003f06270 */
[----:B---3--:R-:W-:Y:S02]  /*51c0*/  FSEL R14, R14, -INF , !P1 ;  /* 0xff8000000e0e7808 */ /* 0x008fe40004800000 */
[----:B------:R-:W-:Y:S01]  /*51d0*/  FSEL R139, R139, -INF , !P5 ;  /* 0xff8000008b8b7808 */ /* 0x000fe20006800000 */
[----:B------:R-:W2:Y:S01]  /*51e0*/  MUFU.TANH R30, R30 ;  /* 0x0000001e001e7308 */ /* 0x000ea20000002400 */
[----:B------:R-:W-:Y:S02]  /*51f0*/  ISETP.GT.AND P5, PT, R216, R28, PT ;  /* 0x0000001cd800720c */ /* 0x000fe40003fa4270 */
[----:B------:R-:W-:-:S02]  /*5200*/  FSEL R151, R40, -INF , !P2 ;  /* 0xff80000028977808 */ /* 0x000fc40005000000 */
[----:B------:R-:W-:Y:S02]  /*5210*/  FSEL R145, R14, -INF , !P4 ;  /* 0xff8000000e917808 */ /* 0x000fe40006000000 */
[----:B------:R-:W-:Y:S01]  /*5220*/  FSEL R135, R135, -INF , !P0 ;  /* 0xff80000087877808 */ /* 0x000fe20004000000 */
[----:B------:R-:W-:Y:S01]  /*5230*/  MUFU.TANH R14, R38 ;  /* 0x00000026000e7308 */ /* 0x000fe20000002400 */
[----:B------:R-:W-:Y:S02]  /*5240*/  ISETP.GE.AND P2, PT, R28, R213, PT ;  /* 0x000000d51c00720c */ /* 0x000fe40003f46270 */
[C---:B------:R-:W-:Y:S02]  /*5250*/  ISETP.GE.AND P1, PT, R26.reuse, R217, PT ;  /* 0x000000d91a00720c */ /* 0x040fe40003f26270 */
[----:B------:R-:W-:Y:S02]  /*5260*/  ISETP.GE.AND P4, PT, R26, R213, PT ;  /* 0x000000d51a00720c */ /* 0x000fe40003f86270 */
[----:B------:R-:W-:Y:S01]  /*5270*/  ISETP.GT.AND P0, PT, R216, R26, PT ;  /* 0x0000001ad800720c */ /* 0x000fe20003f04270 */
[----:B------:R-:W-:Y:S01]  /*5280*/  FMUL.FTZ R26, R39, R0 ;  /* 0x00000000271a7220 */ /* 0x000fe20000410000 */
[----:B----4-:R-:W-:-:S02]  /*5290*/  FSEL R32, R32, -INF , !P5 ;  /* 0xff80000020207808 */ /* 0x010fc40006800000 */
[----:B------:R-:W-:Y:S02]  /*52a0*/  FSEL R133, R133, -INF , !P1 ;  /* 0xff80000085857808 */ /* 0x000fe40004800000 */
[----:B------:R-:W-:Y:S01]  /*52b0*/  FSEL R143, R32, -INF , !P2 ;  /* 0xff800000208f7808 */ /* 0x000fe20005000000 */
[----:B------:R-:W3:Y:S01]  /*52c0*/  MUFU.TANH R26, R26 ;  /* 0x0000001a001a7308 */ /* 0x000ee20000002400 */
[C---:B------:R-:W-:Y:S02]  /*52d0*/  ISETP.GE.AND P5, PT, R24.reuse, R217, PT ;  /* 0x000000d91800720c */ /* 0x040fe40003fa6270 */
[----:B------:R-:W-:Y:S02]  /*52e0*/  ISETP.GE.AND P2, PT, R24, R213, PT ;  /* 0x000000d51800720c */ /* 0x000fe40003f46270 */
[----:B------:R-:W-:Y:S01]  /*52f0*/  ISETP.GT.AND P1, PT, R216, R24, PT ;  /* 0x00000018d800720c */ /* 0x000fe20003f24270 */
[-C--:B------:R-:W-:Y:S01]  /*5300*/  FMUL.FTZ R24, R34, R0.reuse ;  /* 0x0000000022187220 */ /* 0x080fe20000410000 */
[----:B-1----:R-:W-:Y:S01]  /*5310*/  FSEL R36, R36, -INF , !P0 ;  /* 0xff80000024247808 */ /* 0x002fe20004000000 */
[----:B------:R-:W-:Y:S01]  /*5320*/  FMUL.FTZ R0, R35, R0 ;  /* 0x0000000023007220 */ /* 0x000fe20000410000 */
[----:B------:R-:W-:-:S02]  /*5330*/  ISETP.GE.AND P0, PT, R22, R217, PT ;  /* 0x000000d91600720c */ /* 0x000fc40003f06270 */
[----:B--2---:R-:W-:Y:S01]  /*5340*/  FSEL R30, R30, -INF , !P1 ;  /* 0xff8000001e1e7808 */ /* 0x004fe20004800000 */
[----:B------:R-:W1:Y:S01]  /*5350*/  MUFU.TANH R24, R24 ;  /* 0x0000001800187308 */ /* 0x000e620000002400 */
[----:B------:R-:W-:Y:S02]  /*5360*/  FSEL R65, R65, -INF , !P0 ;  /* 0xff80000041417808 */ /* 0x000fe40004000000 */
[C---:B------:R-:W-:Y:S02]  /*5370*/  ISETP.GT.AND P0, PT, R216.reuse, R20, PT ;  /* 0x00000014d800720c */ /* 0x040fe40003f04270 */
[----:B------:R-:W-:Y:S02]  /*5380*/  ISETP.GT.AND P1, PT, R216, R22, PT ;  /* 0x00000016d800720c */ /* 0x000fe40003f24270 */
[----:B---3--:R-:W-:Y:S01]  /*5390*/  FSEL R26, R26, -INF , !P0 ;  /* 0xff8000001a1a7808 */ /* 0x008fe20004000000 */
[----:B------:R-:W2:Y:S01]  /*53a0*/  MUFU.TANH R0, R0 ;  /* 0x0000000000007308 */ /* 0x000ea20000002400 */
[----:B------:R-:W-:-:S02]  /*53b0*/  ISETP.GT.AND P0, PT, R216, R18, PT ;  /* 0x00000012d800720c */ /* 0x000fc40003f04270 */
[----:B------:R-:W-:Y:S02]  /*53c0*/  FSEL R14, R14, -INF , !P1 ;  /* 0xff8000000e0e7808 */ /* 0x000fe40004800000 */
[----:B------:R-:W-:Y:S02]  /*53d0*/  ISETP.GE.AND P1, PT, R18, R217, PT ;  /* 0x000000d91200720c */ /* 0x000fe40003f26270 */
[----:B------:R-:W-:Y:S02]  /*53e0*/  FSEL R141, R36, -INF , !P4 ;  /* 0xff800000248d7808 */ /* 0x000fe40006000000 */
[----:B-1----:R-:W-:Y:S02]  /*53f0*/  FSEL R24, R24, -INF , !P0 ;  /* 0xff80000018187808 */ /* 0x002fe40004000000 */
[----:B------:R-:W-:Y:S02]  /*5400*/  ISETP.GT.U32.AND P0, PT, R164, R201, PT ;  /* 0x000000c9a400720c */ /* 0x000fe40003f04070 */
[----:B------:R-:W-:-:S02]  /*5410*/  FSEL R127, R127, -INF , !P5 ;  /* 0xff8000007f7f7808 */ /* 0x000fc40006800000 */
[----:B------:R-:W-:Y:S02]  /*5420*/  FSEL R129, R30, -INF , !P2 ;  /* 0xff8000001e817808 */ /* 0x000fe40005000000 */
[----:B------:R-:W-:Y:S02]  /*5430*/  ISETP.GE.AND P4, PT, R22, R213, PT ;  /* 0x000000d51600720c */ /* 0x000fe40003f86270 */
[C---:B------:R-:W-:Y:S02]  /*5440*/  ISETP.GE.AND P5, PT, R20.reuse, R217, PT ;  /* 0x000000d91400720c */ /* 0x040fe40003fa6270 */
[----:B------:R-:W-:Y:S02]  /*5450*/  ISETP.GE.AND P2, PT, R20, R213, PT ;  /* 0x000000d51400720c */ /* 0x000fe40003f46270 */
[----:B------:R-:W-:Y:S02]  /*5460*/  FSEL R61, R61, -INF , !P1 ;  /* 0xff8000003d3d7808 */ /* 0x000fe40004800000 */
[----:B------:R-:W-:-:S02]  /*5470*/  ISETP.GT.AND P1, PT, R216, R12, PT ;  /* 0x0000000cd800720c */ /* 0x000fc40003f24270 */
[----:B------:R-:W-:Y:S02]  /*5480*/  FSEL R121, R14, -INF , !P4 ;  /* 0xff8000000e797808 */ /* 0x000fe40006000000 */
[----:B------:R-:W-:Y:S02]  /*5490*/  FSEL R63, R16, -INF , !P5 ;  /* 0xff800000103f7808 */ /* 0x000fe40006800000 */
[----:B------:R-:W-:Y:S02]  /*54a0*/  FSEL R117, R26, -INF , !P2 ;  /* 0xff8000001a757808 */ /* 0x000fe40005000000 */
[----:B------:R-:W-:Y:S02]  /*54b0*/  ISETP.GE.AND P4, PT, R18, R213, PT ;  /* 0x000000d51200720c */ /* 0x000fe40003f86270 */
[C---:B------:R-:W-:Y:S02]  /*54c0*/  ISETP.GE.AND P5, PT, R12.reuse, R217, PT ;  /* 0x000000d90c00720c */ /* 0x040fe40003fa6270 */
[----:B------:R-:W-:-:S02]  /*54d0*/  ISETP.GE.AND P2, PT, R12, R213, PT ;  /* 0x000000d50c00720c */ /* 0x000fc40003f46270 */
[----:B--2---:R-:W-:Y:S02]  /*54e0*/  FSEL R0, R0, -INF , !P1 ;  /* 0xff80000000007808 */ /* 0x004fe40004800000 */
        /* <DEDUP_REMOVED lines=19> */
.L_x_1834:
        /* <DEDUP_REMOVED lines=32> */
[----:B------:R-:W-:Y:S02]  /*5820*/  ISETP.GE.AND P2, PT, R0, RZ, PT ;  /* 0x000000ff0000720c */ /* 0x000fe40003f46270 */
[----:B------:R-:W-:-:S02]  /*5830*/  ISETP.NE.AND P1, PT, R39, RZ, PT ;  /* 0x000000ff2700720c */ /* 0x000fc40003f25270 */
[----:B------:R-:W-:-:S05]  /*5840*/  LOP3.LUT R43, RZ, R39, RZ, 0x33, !PT ;  /* 0x00000027ff2b7212 */ /* 0x000fca00078e33ff */
[----:B------:R-:W-:Y:S02]  /*5850*/  @P4 VIADD R16, R16, 0x1 ;  /* 0x0000000110104836 */ /* 0x000fe40000000000 */
[----:B------:R-:W-:Y:S02]  /*5860*/  @P5 IADD3 R20, PT, PT, R20, 0x1, RZ ;  /* 0x0000000114145810 */ /* 0x000fe40007ffe0ff */
[----:B------:R-:W-:Y:S02]  /*5870*/  @!P0 IMAD.MOV R16, RZ, RZ, -R16 ;  /* 0x000000ffff108224 */ /* 0x000fe400078e0a10 */
[----:B------:R-:W-:-:S03]  /*5880*/  @!P2 IADD3 R20, PT, PT, -R20, RZ, RZ ;  /* 0x000000ff1414a210 */ /* 0x000fc60007ffe1ff */
        /* <DEDUP_REMOVED lines=21> */
.L_x_1835:
[----:B------:R-:W-:Y:S05]  /*59e0*/  BSYNC.RECONVERGENT B0 ;  /* 0x0000000000007941 */ /* 0x000fea0003800200 */
.L_x_1833:
        /* <DEDUP_REMOVED lines=73> */
.L_x_1837:
[----:B------:R3:W-:Y:S02]  /*5e80*/  STS.128 [R211+0x8800], RZ ;  /* 0x008800ffd3007388 */ /* 0x0007e40000000c00 */
.L_x_1838:
[----:B------:R-:W-:Y:S05]  /*5e90*/  BSYNC.RECONVERGENT B0 ;  /* 0x0000000000007941 */ /* 0x000fea0003800200 */
.L_x_1836:
[----:B------:R-:W0:Y:S02]  /*5ea0*/  LDGDEPBAR ;  /* 0x00000000000079af */ /* 0x000e240000000000 */
.L_x_1832:
[----:B------:R-:W-:Y:S05]  /*5eb0*/  BSYNC.RECONVERGENT B1 ;  /* 0x0000000000017941 */ /* 0x000fea0003800200 */
.L_x_1831:
        /* <DEDUP_REMOVED lines=34> */
[----:B------:R-:W-:Y:S01]  /*60e0*/  LOP3.LUT R119, R7, 0x120, R132, 0xf8, !PT ;  /* 0x0000012007777812 */ /* 0x000fe200078ef884 */
[----:B-1----:R-:W1:Y:S03]  /*60f0*/  SHFL.BFLY PT, R39, R14, 0x2, 0x1f ;  /* 0x0c401f000e277f89 */ /* 0x002e6600000e0000 */
        /* <DEDUP_REMOVED lines=8> */
[----:B-1----:R-:W-:-:S03]  /*6180*/  FMNMX.FTZ R39, R14, R39, !PT ;  /* 0x000000270e277209 */ /* 0x002fc60007810000 */
[----:B------:R-:W-:Y:S01]  /*6190*/  LDSM.16.MT88.4 R76, [R119+0xd000] ;  /* 0x00d00000774c783b */ /* 0x000fe20000004200 */
[----:B-----5:R-:W-:-:S03]  /*61a0*/  FMNMX.FTZ R35, R12, R35, !PT ;  /* 0x000000230c237209 */ /* 0x020fc60007810000 */
[----:B------:R-:W1:Y:S04]  /*61b0*/  SHFL.BFLY PT, R0, R39, 0x1, 0x1f ;  /* 0x0c201f0027007f89 */ /* 0x000e6800000e0000 */
[----:B------:R-:W5:Y:S01]  /*61c0*/  SHFL.BFLY PT, R52, R35, 0x1, 0x1f ;  /* 0x0c201f0023347f89 */ /* 0x000f6200000e0000 */
[----:B-1----:R-:W-:Y:S02]  /*61d0*/  FMNMX.FTZ R0, R39, R0, !PT ;  /* 0x0000000027007209 */ /* 0x002fe40007810000 */
        /* <DEDUP_REMOVED lines=16> */
[----:B------:R-:W1:Y:S01]  /*62e0*/  LDSM.16.MT88.4 R4, [R28+0xd000] ;  /* 0x00d000001c04783b */ /* 0x000e620000004200 */
[----:B------:R-:W-:Y:S01]  /*62f0*/  MUFU.EX2 R56, R56 ;  /* 0x0000003800387308 */ /* 0x000fe20000000800 */
[-C--:B------:R-:W-:Y:S01]  /*6300*/  FFMA.FTZ R41, R19, R59.reuse, -R58 ;  /* 0x0000003b13297223 */ /* 0x080fe2000001083a */
[-CC-:B--2---:R-:W-:Y:S01]  /*6310*/  FFMA.FTZ R43, R17, R59.reuse, -R60.reuse ;  /* 0x0000003b112b7223 */ /* 0x184fe2000001083c */
[-CC-:B------:R-:W-:Y:S01]  /*6320*/  FFMA.FTZ R42, R15, R59.reuse, -R60.reuse ;  /* 0x0000003b0f2a7223 */ /* 0x180fe2000001083c */
[----:B------:R-:W2:Y:S01]  /*6330*/  LDSM.16.MT88.4 R16, [R119+0x9400] ;  /* 0x009400007710783b */ /* 0x000ea20000004200 */
[-C--:B------:R-:W-:Y:S01]  /*6340*/  FFMA.FTZ R40, R13, R59.reuse, -R60 ;  /* 0x0000003b0d287223 */ /* 0x080fe2000001083c */
[-C--:B------:R-:W-:Y:S01]  /*6350*/  FFMA.FTZ R46, R21, R59.reuse, -R58 ;  /* 0x0000003b152e7223 */ /* 0x080fe2000001083a */
[-C--:B------:R-:W-:Y:S01]  /*6360*/  FFMA.FTZ R39, R11, R59.reuse, -R60 ;  /* 0x0000003b0b277223 */ /* 0x080fe2000001083c */
[----:B------:R-:W4:Y:S01]  /*6370*/  MUFU.EX2 R51, R51 ;  /* 0x0000003300337308 */ /* 0x000f220000000800 */
[----:B------:R-:W5:Y:S01]  /*6380*/  LDSM.16.MT88.4 R12, [R28+0x9400] ;  /* 0x009400001c0c783b */ /* 0x000f620000004200 */
[-CC-:B------:R-:W-:Y:S01]  /*6390*/  FFMA.FTZ R37, R9, R59.reuse, -R58.reuse ;  /* 0x0000003b09257223 */ /* 0x180fe2000001083a */
[-CC-:B------:R-:W-:Y:S01]  /*63a0*/  FFMA.FTZ R34, R191, R59.reuse, -R58.reuse ;  /* 0x0000003bbf227223 */ /* 0x180fe2000001083a */
[-CC-:B------:R-:W-:Y:S01]  /*63b0*/  FFMA.FTZ R33, R33, R59.reuse, -R58.reuse ;  /* 0x0000003b21217223 */ /* 0x180fe2000001083a */
[----:B------:R-:W3:Y:S01]  /*63c0*/  LDSM.16.MT88.4 R8, [R119+0xb400] ;  /* 0x00b400007708783b */ /* 0x000ee20000004200 */
[-C--:B------:R-:W-:Y:S01]  /*63d0*/  FFMA.FTZ R30, R189, R59.reuse, -R58 ;  /* 0x0000003bbd1e7223 */ /* 0x080fe2000001083a */
[-CC-:B------:R-:W-:Y:S01]  /*63e0*/  FFMA.FTZ R36, R187, R59.reuse, -R60.reuse ;  /* 0x0000003bbb247223 */ /* 0x180fe2000001083c */
[----:B------:R-:W-:Y:S01]  /*63f0*/  MUFU.EX2 R47, R47 ;  /* 0x0000002f002f7308 */ /* 0x000fe20000000800 */
[----:B------:R-:W3:Y:S01]  /*6400*/  LDSM.16.MT88.4 R20, [R28+0xb400] ;  /* 0x00b400001c14783b */ /* 0x000ee20000004200 */
[-CC-:B------:R-:W-:Y:S01]  /*6410*/  FFMA.FTZ R35, R185, R59.reuse, -R60.reuse ;  /* 0x0000003bb9237223 */ /* 0x180fe2000001083c */
[-CC-:B------:R-:W-:Y:S01]  /*6420*/  FFMA.FTZ R32, R183, R59.reuse, -R60.reuse ;  /* 0x0000003bb7207223 */ /* 0x180fe2000001083c */
[-C--:B------:R-:W-:Y:S01]  /*6430*/  FFMA.FTZ R31, R31, R59.reuse, -R60 ;  /* 0x0000003b1f1f7223 */ /* 0x080fe2000001083c */
[-CC-:B------:R-:W-:Y:S01]  /*6440*/  FFMA.FTZ R29, R29, R59.reuse, -R58.reuse ;  /* 0x0000003b1d1d7223 */ /* 0x180fe2000001083a */
[-CC-:B------:R-:W-:Y:S01]  /*6450*/  FFMA.FTZ R62, R181, R59.reuse, -R58.reuse ;  /* 0x0000003bb53e7223 */ /* 0x180fe2000001083a */
[-CC-:B------:R-:W-:Y:S01]  /*6460*/  FFMA.FTZ R123, R123, R59.reuse, -R58.reuse ;  /* 0x0000003b7b7b7223 */ /* 0x180fe2000001083a */
[----:B------:R-:W1:Y:S01]  /*6470*/  MUFU.EX2 R44, R44 ;  /* 0x0000002c002c7308 */ /* 0x000e620000000800 */
[----:B----4-:R-:W-:Y:S01]  /*6480*/  F2FP.F16.F32.PACK_AB R69, R51, R56 ;  /* 0x000000383345723e */ /* 0x010fe200000000ff */
        /* <DEDUP_REMOVED lines=14> */
[----:B------:R-:W4:Y:S01]  /*6570*/  MUFU.EX2 R49, R49 ;  /* 0x0000003100317308 */ /* 0x000f220000000800 */
[----:B-1----:R-:W-:Y:S01]  /*6580*/  F2FP.F16.F32.PACK_AB R71, R44, R47 ;  /* 0x0000002f2c47723e */ /* 0x002fe200000000ff */
        /* <DEDUP_REMOVED lines=10> */
[-C--:B------:R-:W-:Y:S01]  /*6630*/  FFMA.FTZ R151, R151, R59.reuse, -R58 ;  /* 0x0000003b97977223 */ /* 0x080fe2000001083a */
[-C--:B------:R-:W-:Y:S01]  /*6640*/  FFMA.FTZ R144, R127, R59.reuse, -R60 ;  /* 0x0000003b7f907223 */ /* 0x080fe2000001083c */
[-CC-:B------:R-:W-:Y:S01]  /*6650*/  FFMA.FTZ R138, R145, R59.reuse, -R58.reuse ;  /* 0x0000003b918a7223 */ /* 0x180fe2000001083a */
[-CC-:B------:R-:W-:Y:S01]  /*6660*/  FFMA.FTZ R143, R143, R59.reuse, -R58.reuse ;  /* 0x0000003b8f8f7223 */ /* 0x180fe2000001083a */
[----:B------:R-:W1:Y:S01]  /*6670*/  MUFU.EX2 R45, R45 ;  /* 0x0000002d002d7308 */ /* 0x000e620000000800 */
        /* <DEDUP_REMOVED lines=8> */
[----:B------:R-:W-:Y:S01]  /*6700*/  FADD.FTZ R49, R50, R49 ;  /* 0x0000003132317221 */ /* 0x000fe20000010000 */
[-C--:B------:R-:W-:Y:S01]  /*6710*/  FFMA.FTZ R230, R57, R59.reuse, -R60 ;  /* 0x0000003b39e67223 */ /* 0x080fe2000001083c */
[----:B------:R-:W-:Y:S01]  /*6720*/  FADD.FTZ R47, R47, R56 ;  /* 0x000000382f2f7221 */ /* 0x000fe20000010000 */
[----:B------:R-:W-:Y:S01]  /*6730*/  FFMA.FTZ R231, R55, R59, -R58 ;  /* 0x0000003b37e77223 */ /* 0x000fe2000001083a */
[----:B------:R-:W-:-:S02]  /*6740*/  ISETP.GT.U32.AND P0, PT, R164, R201, PT ;  /* 0x000000c9a400720c */ /* 0x000fc40003f04070 */
[----:B------:R-:W-:Y:S01]  /*6750*/  FADD.FTZ R47, R44, R47 ;  /* 0x0000002f2c2f7221 */ /* 0x000fe20000010000 */
[----:B------:R-:W-:Y:S01]  /*6760*/  MUFU.EX2 R41, R41 ;  /* 0x0000002900297308 */ /* 0x000fe20000000800 */
[----:B-1----:R-:W-:-:S07]  /*6770*/  F2FP.F16.F32.PACK_AB R70, R45, R48 ;  /* 0x000000302d46723e */ /* 0x002fce00000000ff */
[----:B------:R-:W-:Y:S01]  /*6780*/  MUFU.EX2 R38, R38 ;  /* 0x0000002600267308 */ /* 0x000fe20000000800 */
[C---:B------:R-:W-:Y:S07]  /*6790*/  HMMA.16816.F32 R112, R68.reuse, R108, RZ ;  /* 0x0000006c4470723c */ /* 0x040fee00000018ff */
[----:B------:R-:W-:Y:S01]  /*67a0*/  MUFU.EX2 R43, R43 ;  /* 0x0000002b002b7308 */ /* 0x000fe20000000800 */
[C---:B------:R-:W-:Y:S07]  /*67b0*/  HMMA.16816.F32 R108, R68.reuse, R110, RZ ;  /* 0x0000006e446c723c */ /* 0x040fee00000018ff */
[----:B------:R-:W1:Y:S01]  /*67c0*/  MUFU.EX2 R42, R42 ;  /* 0x0000002a002a7308 */ /* 0x000e620000000800 */
[C---:B------:R-:W-:Y:S07]  /*67d0*/  HMMA.16816.F32 R104, R68.reuse, R100, RZ ;  /* 0x000000644468723c */ /* 0x040fee00000018ff */
[----:B------:R-:W-:Y:S01]  /*67e0*/  MUFU.EX2 R40, R40 ;  /* 0x0000002800287308 */ /* 0x000fe20000000800 */
[C---:B------:R-:W-:Y:S07]  /*67f0*/  HMMA.16816.F32 R100, R68.reuse, R102, RZ ;  /* 0x000000664464723c */ /* 0x040fee00000018ff */
[----:B------:R-:W4:Y:S01]  /*6800*/  MUFU.EX2 R39, R39 ;  /* 0x0000002700277308 */ /* 0x000f220000000800 */
[C---:B------:R-:W-:Y:S07]  /*6810*/  HMMA.16816.F32 R96, R68.reuse, R92, RZ ;  /* 0x0000005c4460723c */ /* 0x040fee00000018ff */
[----:B------:R-:W2:Y:S01]  /*6820*/  MUFU.EX2 R37, R37 ;  /* 0x0000002500257308 */ /* 0x000ea20000000800 */
        /* <DEDUP_REMOVED lines=9> */
[----:B------:R-:W3:Y:S01]  /*68c0*/  MUFU.EX2 R35, R35 ;  /* 0x0000002300237308 */ /* 0x000ee20000000800 */
[----:B------:R-:W-:Y:S01]  /*68d0*/  HMMA.16816.F32 R72, R68, R4, RZ ;  /* 0x000000044448723c */ /* 0x000fe200000018ff */
[----:B-1----:R-:W-:-:S02]  /*68e0*/  F2FP.F16.F32.PACK_AB R4, R42, R43 ;  /* 0x0000002b2a04723e */ /* 0x002fc400000000ff */
[----:B------:R-:W-:Y:S01]  /*68f0*/  F2FP.F16.F32.PACK_AB R5, R41, R46 ;  /* 0x0000002e2905723e */ /* 0x000fe200000000ff */
[----:B------:R-:W-:-:S03]  /*6900*/  FADD.FTZ R46, R46, R47 ;  /* 0x0000002f2e2e7221 */ /* 0x000fc60000010000 */
[----:B------:R-:W-:Y:S01]  /*6910*/  MUFU.EX2 R32, R32 ;  /* 0x0000002000207308 */ /* 0x000fe20000000800 */
[----:B------:R-:W-:Y:S01]  /*6920*/  HMMA.16816.F32 R68, R68, R6, RZ ;  /* 0x000000064444723c */ /* 0x000fe200000018ff */
[----:B----4-:R-:W-:Y:S01]  /*6930*/  F2FP.F16.F32.PACK_AB R6, R39, R40 ;  /* 0x000000282706723e */ /* 0x010fe200000000ff */
[----:B------:R-:W-:Y:S01]  /*6940*/  FADD.FTZ R41, R41, R46 ;  /* 0x0000002e29297221 */ /* 0x000fe20000010000 */
[----:B--2---:R-:W-:-:S03]  /*6950*/  F2FP.F16.F32.PACK_AB R7, R37, R38 ;  /* 0x000000262507723e */ /* 0x004fc600000000ff */
[----:B------:R-:W-:Y:S01]  /*6960*/  FADD.FTZ R38, R38, R41 ;  /* 0x0000002926267221 */ /* 0x000fe20000010000 */
[----:B------:R-:W1:Y:S03]  /*6970*/  MUFU.EX2 R31, R31 ;  /* 0x0000001f001f7308 */ /* 0x000e660000000800 */
[----:B------:R-:W-:Y:S01]  /*6980*/  HMMA.16816.F32 R112, R4, R16, R112 ;  /* 0x000000100470723c */ /* 0x000fe20000001870 */
[----:B------:R-:W-:-:S04]  /*6990*/  FADD.FTZ R37, R37, R38 ;  /* 0x0000002625257221 */ /* 0x000fc80000010000 */
[----:B------:R-:W2:Y:S03]  /*69a0*/  MUFU.EX2 R29, R29 ;  /* 0x0000001d001d7308 */ /* 0x000ea60000000800 */
[C---:B------:R-:W-:Y:S01]  /*69b0*/  HMMA.16816.F32 R108, R4.reuse, R18, R108 ;  /* 0x00000012046c723c */ /* 0x040fe2000000186c */
[----:B------:R-:W4:Y:S04]  /*69c0*/  LDSM.16.MT88.4 R16, [R119+0xd400] ;  /* 0x00d400007710783b */ /* 0x000f280000004200 */
[----:B------:R-:W-:Y:S03]  /*69d0*/  MUFU.EX2 R62, R62 ;  /* 0x0000003e003e7308 */ /* 0x000fe60000000800 */
[C---:B-----5:R-:W-:Y:S05]  /*69e0*/  HMMA.16816.F32 R104, R4.reuse, R12, R104 ;  /* 0x0000000c0468723c */ /* 0x060fea0000001868 */
[----:B------:R-:W-:Y:S03]  /*69f0*/  MUFU.EX2 R123, R123 ;  /* 0x0000007b007b7308 */ /* 0x000fe60000000800 */
[C---:B------:R-:W-:Y:S01]  /*6a00*/  HMMA.16816.F32 R100, R4.reuse, R14, R100 ;  /* 0x0000000e0464723c */ /* 0x040fe20000001864 */
[----:B------:R-:W5:Y:S04]  /*6a10*/  LDSM.16.MT88.4 R12, [R28+0xd400] ;  /* 0x00d400001c0c783b */ /* 0x000f680000004200 */
[----:B------:R-:W-:Y:S03]  /*6a20*/  MUFU.EX2 R64, R64 ;  /* 0x0000004000407308 */ /* 0x000fe60000000800 */
[C---:B---3--:R-:W-:Y:S05]  /*6a30*/  HMMA.16816.F32 R96, R4.reuse, R8, R96 ;  /* 0x000000080460723c */ /* 0x048fea0000001860 */
[----:B------:R-:W-:Y:S03]  /*6a40*/  MUFU.EX2 R66, R66 ;  /* 0x0000004200427308 */ /* 0x000fe60000000800 */
[C---:B------:R-:W-:Y:S01]  /*6a50*/  HMMA.16816.F32 R92, R4.reuse, R10, R92 ;  /* 0x0000000a045c723c */ /* 0x040fe2000000185c */
[----:B------:R-:W3:Y:S04]  /*6a60*/  LDSM.16.MT88.4 R8, [R119+0x9800] ;  /* 0x009800007708783b */ /* 0x000ee80000004200 */
[----:B------:R-:W3:Y:S03]  /*6a70*/  MUFU.EX2 R125, R125 ;  /* 0x0000007d007d7308 */ /* 0x000ee60000000800 */
[C---:B------:R-:W-:Y:S05]  /*6a80*/  HMMA.16816.F32 R88, R4.reuse, R20, R88 ;  /* 0x000000140458723c */ /* 0x040fea0000001858 */
[----:B------:R-:W-:Y:S03]  /*6a90*/  MUFU.EX2 R120, R120 ;  /* 0x0000007800787308 */ /* 0x000fe60000000800 */
[C---:B------:R-:W-:Y:S01]  /*6aa0*/  HMMA.16816.F32 R84, R4.reuse, R22, R84 ;  /* 0x000000160454723c */ /* 0x040fe20000001854 */
[----:B------:R-:W3:Y:S04]  /*6ab0*/  LDSM.16.MT88.4 R20, [R28+0x9800] ;  /* 0x009800001c14783b */ /* 0x000ee80000004200 */
[----:B------:R-:W3:Y:S03]  /*6ac0*/  MUFU.EX2 R131, R131 ;  /* 0x0000008300837308 */ /* 0x000ee60000000800 */
[C---:B----4-:R-:W-:Y:S05]  /*6ad0*/  HMMA.16816.F32 R80, R4.reuse, R16, R80 ;  /* 0x000000100450723c */ /* 0x050fea0000001850 */
[----:B------:R-:W4:Y:S03]  /*6ae0*/  MUFU.EX2 R137, R137 ;  /* 0x0000008900897308 */ /* 0x000f260000000800 */
[C---:B------:R-:W-:Y:S01]  /*6af0*/  HMMA.16816.F32 R76, R4.reuse, R18, R76 ;  /* 0x00000012044c723c */ /* 0x040fe2000000184c */
[----:B------:R-:W4:Y:S04]  /*6b00*/  LDSM.16.MT88.4 R16, [R119+0xb800] ;  /* 0x00b800007710783b */ /* 0x000f280000004200 */
[----:B------:R-:W-:Y:S03]  /*6b10*/  MUFU.EX2 R122, R122 ;  /* 0x0000007a007a7308 */ /* 0x000fe60000000800 */
[C---:B-----5:R-:W-:Y:S05]  /*6b20*/  HMMA.16816.F32 R72, R4.reuse, R12, R72 ;  /* 0x0000000c0448723c */ /* 0x060fea0000001848 */
[----:B------:R-:W-:Y:S03]  /*6b30*/  MUFU.EX2 R147, R147 ;  /* 0x0000009300937308 */ /* 0x000fe60000000800 */
[----:B------:R-:W-:Y:S01]  /*6b40*/  HMMA.16816.F32 R68, R4, R14, R68 ;  /* 0x0000000e0444723c */ /* 0x000fe20000001844 */
[----:B------:R-:W-:Y:S01]  /*6b50*/  F2FP.F16.F32.PACK_AB R4, R35, R36 ;  /* 0x000000242304723e */ /* 0x000fe200000000ff */
[----:B------:R-:W5:Y:S01]  /*6b60*/  LDSM.16.MT88.4 R12, [R28+0xb800] ;  /* 0x00b800001c0c783b */ /* 0x000f620000004200 */
[----:B------:R-:W-:Y:S01]  /*6b70*/  F2FP.F16.F32.PACK_AB R5, R33, R34 ;  /* 0x000000222105723e */ /* 0x000fe200000000ff */
[----:B------:R-:W-:Y:S01]  /*6b80*/  FADD.FTZ R34, R34, R37 ;  /* 0x0000002522227221 */ /* 0x000fe20000010000 */
[----:B-1----:R-:W-:Y:S01]  /*6b90*/  F2FP.F16.F32.PACK_AB R6, R31, R32 ;  /* 0x000000201f06723e */ /* 0x002fe200000000ff */
[----:B------:R-:W-:Y:S01]  /*6ba0*/  MUFU.EX2 R124, R124 ;  /* 0x0000007c007c7308 */ /* 0x000fe20000000800 */
[----:B--2---:R-:W-:Y:S01]  /*6bb0*/  F2FP.F16.F32.PACK_AB R7, R29, R30 ;  /* 0x0000001e1d07723e */ /* 0x004fe200000000ff */
[----:B------:R-:W-:-:S04]  /*6bc0*/  FADD.FTZ R33, R33, R34 ;  /* 0x0000002221217221 */ /* 0x000fc80000010000 */
[----:B------:R-:W-:Y:S02]  /*6bd0*/  FADD.FTZ R30, R30, R33 ;  /* 0x000000211e1e7221 */ /* 0x000fe40000010000 */
[----:B---3--:R-:W-:Y:S01]  /*6be0*/  HMMA.16816.F32 R112, R4, R8, R112 ;  /* 0x000000080470723c */ /* 0x008fe20000001870 */
[----:B------:R-:W-:Y:S01]  /*6bf0*/  MUFU.EX2 R126, R126 ;  /* 0x0000007e007e7308 */ /* 0x000fe20000000800 */
[----:B------:R-:W-:-:S06]  /*6c00*/  FADD.FTZ R29, R29, R30 ;  /* 0x0000001e1d1d7221 */ /* 0x000fcc0000010000 */
[C---:B------:R-:W-:Y:S01]  /*6c10*/  HMMA.16816.F32 R108, R4.reuse, R10, R108 ;  /* 0x0000000a046c723c */ /* 0x040fe2000000186c */
[----:B------:R-:W1:Y:S01]  /*6c20*/  LDSM.16.MT88.4 R8, [R119+0xd800] ;  /* 0x00d800007708783b */ /* 0x000e620000004200 */
[----:B------:R-:W2:Y:S06]  /*6c30*/  MUFU.EX2 R149, R149 ;  /* 0x0000009500957308 */ /* 0x000eac0000000800 */
[C---:B------:R-:W-:Y:S02]  /*6c40*/  HMMA.16816.F32 R104, R4.reuse, R20, R104 ;  /* 0x000000140468723c */ /* 0x040fe40000001868 */
[----:B------:R-:W-:Y:S06]  /*6c50*/  MUFU.EX2 R128, R128 ;  /* 0x0000008000807308 */ /* 0x000fec0000000800 */
[C---:B------:R-:W-:Y:S01]  /*6c60*/  HMMA.16816.F32 R100, R4.reuse, R22, R100 ;  /* 0x000000160464723c */ /* 0x040fe20000001864 */
[----:B------:R-:W3:Y:S01]  /*6c70*/  LDSM.16.MT88.4 R20, [R28+0xd800] ;  /* 0x00d800001c14783b */ /* 0x000ee20000004200 */
[----:B------:R-:W2:Y:S06]  /*6c80*/  MUFU.EX2 R153, R153 ;  /* 0x0000009900997308 */ /* 0x000eac0000000800 */
[C---:B----4-:R-:W-:Y:S02]  /*6c90*/  HMMA.16816.F32 R96, R4.reuse, R16, R96 ;  /* 0x000000100460723c */ /* 0x050fe40000001860 */
[----:B------:R-:W4:Y:S06]  /*6ca0*/  MUFU.EX2 R159, R159 ;  /* 0x0000009f009f7308 */ /* 0x000f2c0000000800 */
[C---:B------:R-:W-:Y:S01]  /*6cb0*/  HMMA.16816.F32 R92, R4.reuse, R18, R92 ;  /* 0x00000012045c723c */ /* 0x040fe2000000185c */
[----:B------:R-:W2:Y:S01]  /*6cc0*/  LDSM.16.MT88.4 R16, [R119+0x9c00] ;  /* 0x009c00007710783b */ /* 0x000ea20000004200 */
[----:B------:R-:W-:Y:S06]  /*6cd0*/  MUFU.EX2 R130, R130 ;  /* 0x0000008200827308 */ /* 0x000fec0000000800 */
[C---:B-----5:R-:W-:Y:S02]  /*6ce0*/  HMMA.16816.F32 R88, R4.reuse, R12, R88 ;  /* 0x0000000c0458723c */ /* 0x060fe40000001858 */
[----:B------:R-:W-:Y:S06]  /*6cf0*/  MUFU.EX2 R167, R167 ;  /* 0x000000a700a77308 */ /* 0x000fec0000000800 */
[C---:B------:R-:W-:Y:S01]  /*6d00*/  HMMA.16816.F32 R84, R4.reuse, R14, R84 ;  /* 0x0000000e0454723c */ /* 0x040fe20000001854 */
[----:B------:R-:W5:Y:S01]  /*6d10*/  LDSM.16.MT88.4 R12, [R28+0x9c00] ;  /* 0x009c00001c0c783b */ /* 0x000f620000004200 */
[----:B------:R-:W-:Y:S06]  /*6d20*/  MUFU.EX2 R132, R132 ;  /* 0x0000008400847308 */ /* 0x000fec0000000800 */
[C---:B-1----:R-:W-:Y:S02]  /*6d30*/  HMMA.16816.F32 R80, R4.reuse, R8, R80 ;  /* 0x000000080450723c */ /* 0x042fe40000001850 */
[----:B------:R-:W-:Y:S06]  /*6d40*/  MUFU.EX2 R134, R134 ;  /* 0x0000008600867308 */ /* 0x000fec0000000800 */
[C---:B------:R-:W-:Y:S01]  /*6d50*/  HMMA.16816.F32 R76, R4.reuse, R10, R76 ;  /* 0x0000000a044c723c */ /* 0x040fe2000000184c */
[----:B------:R-:W1:Y:S01]  /*6d60*/  LDSM.16.MT88.4 R8, [R119+0xbc00] ;  /* 0x00bc00007708783b */ /* 0x000e620000004200 */
[----:B------:R-:W4:Y:S06]  /*6d70*/  MUFU.EX2 R161, R161 ;  /* 0x000000a100a17308 */ /* 0x000f2c0000000800 */
[C---:B---3--:R-:W-:Y:S02]  /*6d80*/  HMMA.16816.F32 R72, R4.reuse, R20, R72 ;  /* 0x000000140448723c */ /* 0x048fe40000001848 */
[----:B------:R-:W-:Y:S06]  /*6d90*/  MUFU.EX2 R136, R136 ;  /* 0x0000008800887308 */ /* 0x000fec0000000800 */
[----:B------:R-:W-:Y:S01]  /*6da0*/  HMMA.16816.F32 R68, R4, R22, R68 ;  /* 0x000000160444723c */ /* 0x000fe20000001844 */
[----:B------:R-:W-:Y:S01]  /*6db0*/  F2FP.F16.F32.PACK_AB R4, R125, R66 ;  /* 0x000000427d04723e */ /* 0x000fe200000000ff */
[----:B------:R-:W3:Y:S01]  /*6dc0*/  LDSM.16.MT88.4 R20, [R28+0xdc00] ;  /* 0x00dc00001c14783b */ /* 0x000ee20000004200 */
[----:B------:R-:W-:Y:S01]  /*6dd0*/  F2FP.F16.F32.PACK_AB R5, R123, R62 ;  /* 0x0000003e7b05723e */ /* 0x000fe200000000ff */
[----:B------:R-:W4:Y:S01]  /*6de0*/  MUFU.EX2 R155, R155 ;  /* 0x0000009b009b7308 */ /* 0x000f220000000800 */
[----:B------:R-:W-:Y:S01]  /*6df0*/  F2FP.F16.F32.PACK_AB R6, R131, R120 ;  /* 0x000000788306723e */ /* 0x000fe200000000ff */
[----:B------:R-:W-:Y:S01]  /*6e00*/  FADD.FTZ R62, R62, R29 ;  /* 0x0000001d3e3e7221 */ /* 0x000fe20000010000 */
[----:B------:R-:W-:-:S03]  /*6e10*/  F2FP.F16.F32.PACK_AB R7, R137, R64 ;  /* 0x000000408907723e */ /* 0x000fc600000000ff */
[----:B------:R-:W-:Y:S02]  /*6e20*/  FADD.FTZ R123, R123, R62 ;  /* 0x0000003e7b7b7221 */ /* 0x000fe40000010000 */
[----:B------:R-:W4:Y:S02]  /*6e30*/  MUFU.EX2 R151, R151 ;  /* 0x0000009700977308 */ /* 0x000f240000000800 */
[----:B--2---:R-:W-:Y:S01]  /*6e40*/  HMMA.16816.F32 R112, R4, R16, R112 ;  /* 0x000000100470723c */ /* 0x004fe20000001870 */
[----:B------:R-:W-:-:S04]  /*6e50*/  FADD.FTZ R64, R64, R123 ;  /* 0x0000007b40407221 */ /* 0x000fc80000010000 */
[----:B------:R-:W-:Y:S01]  /*6e60*/  FADD.FTZ R137, R137, R64 ;  /* 0x0000004089897221 */ /* 0x000fe20000010000 */
[----:B------:R-:W-:Y:S02]  /*6e70*/  MUFU.EX2 R138, R138 ;  /* 0x0000008a008a7308 */ /* 0x000fe40000000800 */
[C---:B------:R-:W-:Y:S01]  /*6e80*/  HMMA.16816.F32 R108, R4.reuse, R18, R108 ;  /* 0x00000012046c723c */ /* 0x040fe2000000186c */
[----:B------:R-:W2:Y:S05]  /*6e90*/  LDSM.16.MT88.4 R16, [R28+0xbc00] ;  /* 0x00bc00001c10783b */ /* 0x000eaa0000004200 */
[----:B------:R-:W-:Y:S02]  /*6ea0*/  MUFU.EX2 R143, R143 ;  /* 0x0000008f008f7308 */ /* 0x000fe40000000800 */
[C---:B-----5:R-:W-:Y:S06]  /*6eb0*/  HMMA.16816.F32 R104, R4.reuse, R12, R104 ;  /* 0x0000000c0468723c */ /* 0x060fec0000001868 */
[----:B------:R-:W-:Y:S02]  /*6ec0*/  MUFU.EX2 R140, R140 ;  /* 0x0000008c008c7308 */ /* 0x000fe40000000800 */
[C---:B------:R-:W-:Y:S01]  /*6ed0*/  HMMA.16816.F32 R100, R4.reuse, R14, R100 ;  /* 0x0000000e0464723c */ /* 0x040fe20000001864 */
[----:B------:R-:W5:Y:S05]  /*6ee0*/  LDSM.16.MT88.4 R12, [R119+0xdc00] ;  /* 0x00dc0000770c783b */ /* 0x000f6a0000004200 */
[----:B------:R-:W-:Y:S02]  /*6ef0*/  MUFU.EX2 R139, R139 ;  /* 0x0000008b008b7308 */ /* 0x000fe40000000800 */
[C---:B-1----:R-:W-:Y:S06]  /*6f00*/  HMMA.16816.F32 R96, R4.reuse, R8, R96 ;  /* 0x000000080460723c */ /* 0x042fec0000001860 */
[----:B------:R-:W1:Y:S02]  /*6f10*/  MUFU.EX2 R142, R142 ;  /* 0x0000008e008e7308 */ /* 0x000e640000000800 */
[C---:B------:R-:W-:Y:S01]  /*6f20*/  HMMA.16816.F32 R92, R4.reuse, R10, R92 ;  /* 0x0000000a045c723c */ /* 0x040fe2000000185c */
[----:B------:R-:W1:Y:S05]  /*6f30*/  LDSM.16.MT88.4 R8, [R119+0xa000] ;  /* 0x00a000007708783b */ /* 0x000e6a0000004200 */
[----:B------:R-:W-:Y:S02]  /*6f40*/  MUFU.EX2 R133, R133 ;  /* 0x0000008500857308 */ /* 0x000fe40000000800 */
[C---:B---3--:R-:W-:Y:S06]  /*6f50*/  HMMA.16816.F32 R72, R4.reuse, R20, R72 ;  /* 0x000000140448723c */ /* 0x048fec0000001848 */
[----:B------:R-:W3:Y:S02]  /*6f60*/  MUFU.EX2 R144, R144 ;  /* 0x0000009000907308 */ /* 0x000ee40000000800 */
[C---:B--2---:R-:W-:Y:S06]  /*6f70*/  HMMA.16816.F32 R88, R4.reuse, R16, R88 ;  /* 0x000000100458723c */ /* 0x044fec0000001858 */
[----:B------:R-:W2:Y:S02]  /*6f80*/  MUFU.EX2 R127, R127 ;  /* 0x0000007f007f7308 */ /* 0x000ea40000000800 */
[C---:B------:R-:W-:Y:S01]  /*6f90*/  HMMA.16816.F32 R84, R4.reuse, R18, R84 ;  /* 0x000000120454723c */ /* 0x040fe20000001854 */
[----:B------:R-:W3:Y:S05]  /*6fa0*/  LDSM.16.MT88.4 R16, [R28+0xa000] ;  /* 0x00a000001c10783b */ /* 0x000eea0000004200 */
[----:B------:R-:W-:Y:S02]  /*6fb0*/  MUFU.EX2 R230, R230 ;  /* 0x000000e600e67308 */ /* 0x000fe40000000800 */
[C---:B-----5:R-:W-:Y:S06]  /*6fc0*/  HMMA.16816.F32 R80, R4.reuse, R12, R80 ;  /* 0x0000000c0450723c */ /* 0x060fec0000001850 */
[----:B------:R-:W-:Y:S02]  /*6fd0*/  MUFU.EX2 R231, R231 ;  /* 0x000000e700e77308 */ /* 0x000fe40000000800 */
[C---:B------:R-:W-:Y:S01]  /*6fe0*/  HMMA.16816.F32 R76, R4.reuse, R14, R76 ;  /* 0x0000000e044c723c */ /* 0x040fe2000000184c */
[----:B------:R-:W5:Y:S07]  /*6ff0*/  LDSM.16.MT88.4 R12, [R119+0xc000] ;  /* 0x00c00000770c783b */ /* 0x000f6e0000004200 */
[----:B------:R-:W-:Y:S01]  /*7000*/  HMMA.16816.F32 R68, R4, R22, R68 ;  /* 0x000000160444723c */ /* 0x000fe20000001844 */
[----:B------:R-:W-:Y:S01]  /*7010*/  F2FP.F16.F32.PACK_AB R4, R149, R126 ;  /* 0x0000007e9504723e */ /* 0x000fe200000000ff */
[----:B------:R-:W-:Y:S01]  /*7020*/  LDSM.16.MT88.4 R20, [R119+0xe000] ;  /* 0x00e000007714783b */ /* 0x000fe20000004200 */
[----:B------:R-:W-:Y:S01]  /*7030*/  F2FP.F16.F32.PACK_AB R5, R147, R122 ;  /* 0x0000007a9305723e */ /* 0x000fe200000000ff */
[----:B------:R-:W-:Y:S01]  /*7040*/  FADD.FTZ R122, R122, R137 ;  /* 0x000000897a7a7221 */ /* 0x000fe20000010000 */
[----:B------:R-:W-:-:S02]  /*7050*/  F2FP.F16.F32.PACK_AB R6, R153, R128 ;  /* 0x000000809906723e */ /* 0x000fc400000000ff */
[----:B----4-:R-:W-:Y:S01]  /*7060*/  F2FP.F16.F32.PACK_AB R7, R159, R124 ;  /* 0x0000007c9f07723e */ /* 0x010fe200000000ff */
[----:B------:R-:W-:-:S04]  /*7070*/  FADD.FTZ R147, R147, R122 ;  /* 0x0000007a93937221 */ /* 0x000fc80000010000 */
        /* <DEDUP_REMOVED lines=8> */
[C---:B-----5:R-:W-:Y:S08]  /*7100*/  HMMA.16816.F32 R96, R4.reuse, R12, R96 ;  /* 0x0000000c0460723c */ /* 0x060ff00000001860 */
[C---:B------:R-:W-:Y:S01]  /*7110*/  HMMA.16816.F32 R92, R4.reuse, R14, R92 ;  /* 0x0000000e045c723c */ /* 0x040fe2000000185c */
[----:B------:R-:W4:Y:S07]  /*7120*/  LDSM.16.MT88.4 R12, [R28+0xa400] ;  /* 0x00a400001c0c783b */ /* 0x000f2e0000004200 */
[C---:B------:R-:W-:Y:S08]  /*7130*/  HMMA.16816.F32 R88, R4.reuse, R24, R88 ;  /* 0x000000180458723c */ /* 0x040ff00000001858 */
[C---:B-1----:R-:W-:Y:S08]  /*7140*/  HMMA.16816.F32 R72, R4.reuse, R8, R72 ;  /* 0x000000080448723c */ /* 0x042ff00000001848 */
[C---:B------:R-:W-:Y:S01]  /*7150*/  HMMA.16816.F32 R68, R4.reuse, R10, R68 ;  /* 0x0000000a0444723c */ /* 0x040fe20000001844 */
[----:B------:R-:W1:Y:S07]  /*7160*/  LDSM.16.MT88.4 R8, [R119+0xc400] ;  /* 0x00c400007708783b */ /* 0x000e6e0000004200 */
        /* <DEDUP_REMOVED lines=8> */
[----:B------:R-:W-:-:S02]  /*71f0*/  F2FP.F16.F32.PACK_AB R6, R155, R136 ;  /* 0x000000889b06723e */ /* 0x000fc400000000ff */
[----:B------:R-:W-:Y:S01]  /*7200*/  F2FP.F16.F32.PACK_AB R7, R151, R132 ;  /* 0x000000849707723e */ /* 0x000fe200000000ff */
[----:B------:R-:W-:-:S04]  /*7210*/  FADD.FTZ R167, R167, R130 ;  /* 0x00000082a7a77221 */ /* 0x000fc80000010000 */
[----:B------:R-:W-:Y:S02]  /*7220*/  FADD.FTZ R132, R132, R167 ;  /* 0x000000a784847221 */ /* 0x000fe40000010000 */
[----:B---3--:R-:W-:Y:S02]  /*7230*/  HMMA.16816.F32 R112, R4, R16, R112 ;  /* 0x000000100470723c */ /* 0x008fe40000001870 */
[----:B------:R-:W-:-:S06]  /*7240*/  FADD.FTZ R151, R151, R132 ;  /* 0x0000008497977221 */ /* 0x000fcc0000010000 */
[C---:B------:R-:W-:Y:S01]  /*7250*/  HMMA.16816.F32 R108, R4.reuse, R18, R108 ;  /* 0x00000012046c723c */ /* 0x040fe2000000186c */
[----:B------:R-:W3:Y:S07]  /*7260*/  LDSM.16.MT88.4 R16, [R28+0xe400] ;  /* 0x00e400001c10783b */ /* 0x000eee0000004200 */
[C---:B----4-:R-:W-:Y:S08]  /*7270*/  HMMA.16816.F32 R104, R4.reuse, R12, R104 ;  /* 0x0000000c0468723c */ /* 0x050ff00000001868 */
[C---:B------:R-:W-:Y:S01]  /*7280*/  HMMA.16816.F32 R100, R4.reuse, R14, R100 ;  /* 0x0000000e0464723c */ /* 0x040fe20000001864 */
[----:B------:R-:W4:Y:S07]  /*7290*/  LDSM.16.MT88.4 R12, [R119+0xa800] ;  /* 0x00a80000770c783b */ /* 0x000f2e0000004200 */
[C---:B-1----:R-:W-:Y:S08]  /*72a0*/  HMMA.16816.F32 R96, R4.reuse, R8, R96 ;  /* 0x000000080460723c */ /* 0x042ff00000001860 */
[C---:B------:R-:W-:Y:S01]  /*72b0*/  HMMA.16816.F32 R92, R4.reuse, R10, R92 ;  /* 0x0000000a045c723c */ /* 0x040fe2000000185c */
[----:B------:R-:W1:Y:S07]  /*72c0*/  LDSM.16.MT88.4 R8, [R28+0xa800] ;  /* 0x00a800001c08783b */ /* 0x000e6e0000004200 */
        /* <DEDUP_REMOVED lines=8> */
[----:B------:R-:W-:-:S04]  /*7350*/  FADD.FTZ R26, R48, R49 ;  /* 0x00000031301a7221 */ /* 0x000fc80000010000 */
[----:B------:R-:W-:Y:S02]  /*7360*/  FADD.FTZ R26, R45, R26 ;  /* 0x0000001a2d1a7221 */ /* 0x000fe40000010000 */
[----:B------:R-:W5:Y:S01]  /*7370*/  MUFU.EX2 R25, R25 ;  /* 0x0000001900197308 */ /* 0x000f620000000800 */
[----:B---3--:R-:W-:Y:S01]  /*7380*/  HMMA.16816.F32 R72, R4, R16, R72 ;  /* 0x000000100448723c */ /* 0x008fe20000001848 */
[----:B------:R-:W-:-:S04]  /*7390*/  FADD.FTZ R27, R43, R26 ;  /* 0x0000001a2b1b7221 */ /* 0x000fc80000010000 */
[----:B------:R-:W-:-:S03]  /*73a0*/  FADD.FTZ R27, R42, R27 ;  /* 0x0000001b2a1b7221 */ /* 0x000fc60000010000 */
[----:B------:R-:W-:Y:S01]  /*73b0*/  HMMA.16816.F32 R68, R4, R18, R68 ;  /* 0x000000120444723c */ /* 0x000fe20000001844 */
[----:B------:R-:W-:Y:S01]  /*73c0*/  F2FP.F16.F32.PACK_AB R4, R142, R139 ;  /* 0x0000008b8e04723e */ /* 0x000fe200000000ff */
[----:B------:R-:W3:Y:S01]  /*73d0*/  LDSM.16.MT88.4 R16, [R28+0xc800] ;  /* 0x00c800001c10783b */ /* 0x000ee20000004200 */
[----:B------:R-:W-:Y:S01]  /*73e0*/  F2FP.F16.F32.PACK_AB R5, R143, R138 ;  /* 0x0000008a8f05723e */ /* 0x000fe200000000ff */
[----:B------:R-:W-:Y:S01]  /*73f0*/  FADD.FTZ R40, R40, R27 ;  /* 0x0000001b28287221 */ /* 0x000fe20000010000 */
[----:B------:R-:W-:Y:S01]  /*7400*/  F2FP.F16.F32.PACK_AB R6, R144, R133 ;  /* 0x000000859006723e */ /* 0x000fe200000000ff */
[----:B------:R-:W-:Y:S01]  /*7410*/  FADD.FTZ R138, R138, R151 ;  /* 0x000000978a8a7221 */ /* 0x000fe20000010000 */
[----:B--2---:R-:W-:Y:S01]  /*7420*/  F2FP.F16.F32.PACK_AB R7, R127, R140 ;  /* 0x0000008c7f07723e */ /* 0x004fe200000000ff */
[----:B------:R-:W-:Y:S02]  /*7430*/  FADD.FTZ R39, R39, R40 ;  /* 0x0000002827277221 */ /* 0x000fe40000010000 */
[----:B------:R-:W-:-:S02]  /*7440*/  FADD.FTZ R143, R143, R138 ;  /* 0x0000008a8f8f7221 */ /* 0x000fc40000010000 */
[----:B------:R-:W-:Y:S02]  /*7450*/  FADD.FTZ R36, R36, R39 ;  /* 0x0000002724247221 */ /* 0x000fe40000010000 */
[----:B----4-:R-:W-:Y:S01]  /*7460*/  HMMA.16816.F32 R112, R4, R12, R112 ;  /* 0x0000000c0470723c */ /* 0x010fe20000001870 */
[----:B------:R-:W-:Y:S01]  /*7470*/  FADD.FTZ R140, R140, R143 ;  /* 0x0000008f8c8c7221 */ /* 0x000fe20000010000 */
[----:B------:R-:W-:-:S03]  /*7480*/  FADD.FTZ R35, R35, R36 ;  /* 0x0000002423237221 */ /* 0x000fc60000010000 */
[----:B------:R-:W-:Y:S01]  /*7490*/  FADD.FTZ R127, R127, R140 ;  /* 0x0000008c7f7f7221 */ /* 0x000fe20000010000 */
[----:B------:R-:W-:Y:S02]  /*74a0*/  FADD.FTZ R32, R32, R35 ;  /* 0x0000002320207221 */ /* 0x000fe40000010000 */
[----:B------:R-:W-:Y:S01]  /*74b0*/  HMMA.16816.F32 R108, R4, R14, R108 ;  /* 0x0000000e046c723c */ /* 0x000fe2000000186c */
[----:B------:R-:W2:Y:S01]  /*74c0*/  LDSM.16.MT88.4 R12, [R119+0xe800] ;  /* 0x00e80000770c783b */ /* 0x000ea20000004200 */
[----:B------:R-:W-:-:S04]  /*74d0*/  FADD.FTZ R31, R31, R32 ;  /* 0x000000201f1f7221 */ /* 0x000fc80000010000 */
[----:B------:R-:W-:Y:S02]  /*74e0*/  FADD.FTZ R66, R66, R31 ;  /* 0x0000001f42427221 */ /* 0x000fe40000010000 */
[----:B-1----:R-:W-:Y:S02]  /*74f0*/  HMMA.16816.F32 R104, R4, R8, R104 ;  /* 0x000000080468723c */ /* 0x002fe40000001868 */
[----:B------:R-:W-:-:S04]  /*7500*/  FADD.FTZ R125, R125, R66 ;  /* 0x000000427d7d7221 */ /* 0x000fc80000010000 */
[----:B------:R-:W-:Y:S02]  /*7510*/  FADD.FTZ R120, R120, R125 ;  /* 0x0000007d78787221 */ /* 0x000fe40000010000 */
[----:B------:R-:W-:Y:S01]  /*7520*/  HMMA.16816.F32 R100, R4, R10, R100 ;  /* 0x0000000a0464723c */ /* 0x000fe20000001864 */
[----:B------:R-:W1:Y:S01]  /*7530*/  LDSM.16.MT88.4 R8, [R28+0xe800] ;  /* 0x00e800001c08783b */ /* 0x000e620000004200 */
[----:B------:R-:W-:-:S04]  /*7540*/  FADD.FTZ R131, R131, R120 ;  /* 0x0000007883837221 */ /* 0x000fc80000010000 */
[----:B------:R-:W-:Y:S02]  /*7550*/  FADD.FTZ R126, R126, R131 ;  /* 0x000000837e7e7221 */ /* 0x000fe40000010000 */
[----:B---3--:R-:W-:Y:S02]  /*7560*/  HMMA.16816.F32 R88, R4, R16, R88 ;  /* 0x000000100458723c */ /* 0x008fe40000001858 */
[----:B------:R-:W-:-:S04]  /*7570*/  FADD.FTZ R149, R149, R126 ;  /* 0x0000007e95957221 */ /* 0x000fc80000010000 */
[----:B------:R-:W-:Y:S02]  /*7580*/  FADD.FTZ R128, R128, R149 ;  /* 0x0000009580807221 */ /* 0x000fe40000010000 */
[----:B------:R-:W-:Y:S01]  /*7590*/  HMMA.16816.F32 R84, R4, R18, R84 ;  /* 0x000000120454723c */ /* 0x000fe20000001854 */
[----:B------:R-:W3:Y:S01]  /*75a0*/  LDSM.16.MT88.4 R16, [R119+0xac00] ;  /* 0x00ac00007710783b */ /* 0x000ee20000004200 */
[----:B------:R-:W-:-:S04]  /*75b0*/  FADD.FTZ R153, R153, R128 ;  /* 0x0000008099997221 */ /* 0x000fc80000010000 */
[----:B------:R-:W-:Y:S02]  /*75c0*/  FADD.FTZ R134, R134, R153 ;  /* 0x0000009986867221 */ /* 0x000fe40000010000 */
[----:B------:R-:W-:Y:S01]  /*75d0*/  HMMA.16816.F32 R96, R4, R20, R96 ;  /* 0x000000140460723c */ /* 0x000fe20000001860 */
[-C--:B------:R-:W-:Y:S01]  /*75e0*/  FFMA.FTZ R20, R67, R59.reuse, -R58 ;  /* 0x0000003b43147223 */ /* 0x080fe2000001083a */
[----:B------:R-:W-:Y:S01]  /*75f0*/  FFMA.FTZ R21, R65, R59, -R60 ;  /* 0x0000003b41157223 */ /* 0x000fe2000001083c */
[----:B------:R-:W-:-:S04]  /*7600*/  FADD.FTZ R161, R161, R134 ;  /* 0x00000086a1a17221 */ /* 0x000fc80000010000 */
[----:B------:R-:W4:Y:S01]  /*7610*/  MUFU.EX2 R20, R20 ;  /* 0x0000001400147308 */ /* 0x000f220000000800 */
[C---:B--2---:R-:W-:Y:S07]  /*7620*/  HMMA.16816.F32 R80, R4.reuse, R12, R80 ;  /* 0x0000000c0450723c */ /* 0x044fee0000001850 */
[----:B------:R-:W-:Y:S01]  /*7630*/  MUFU.EX2 R21, R21 ;  /* 0x0000001500157308 */ /* 0x000fe20000000800 */
[C---:B------:R-:W-:Y:S01]  /*7640*/  HMMA.16816.F32 R76, R4.reuse, R14, R76 ;  /* 0x0000000e044c723c */ /* 0x040fe2000000184c */
[----:B------:R-:W2:Y:S07]  /*7650*/  LDSM.16.MT88.4 R12, [R28+0xac00] ;  /* 0x00ac00001c0c783b */ /* 0x000eae0000004200 */
[C---:B-1----:R-:W-:Y:S08]  /*7660*/  HMMA.16816.F32 R72, R4.reuse, R8, R72 ;  /* 0x000000080448723c */ /* 0x042ff00000001848 */
[C---:B------:R-:W-:Y:S01]  /*7670*/  HMMA.16816.F32 R68, R4.reuse, R10, R68 ;  /* 0x0000000a0444723c */ /* 0x040fe20000001844 */
[----:B------:R-:W1:Y:S07]  /*7680*/  LDSM.16.MT88.4 R8, [R119+0xcc00] ;  /* 0x00cc00007708783b */ /* 0x000e6e0000004200 */
        /* <DEDUP_REMOVED lines=13> */
[C---:B---3--:R-:W-:Y:S08]  /*7760*/  HMMA.16816.F32 R112, R4.reuse, R16, R112 ;  /* 0x000000100470723c */ /* 0x048ff00000001870 */
[C---:B------:R-:W-:Y:S01]  /*7770*/  HMMA.16816.F32 R108, R4.reuse, R18, R108 ;  /* 0x00000012046c723c */ /* 0x040fe2000000186c */
[----:B------:R-:W3:Y:S04]  /*7780*/  LDSM.16.MT88.4 R16, [R28+0xcc00] ;  /* 0x00cc00001c10783b */ /* 0x000ee80000004200 */
[----:B------:R-:W-:Y:S03]  /*7790*/  LDSM.16.MT88.4 R28, [R28+0xec00] ;  /* 0x00ec00001c1c783b */ /* 0x000fe60000004200 */
[C---:B--2---:R-:W-:Y:S08]  /*77a0*/  HMMA.16816.F32 R104, R4.reuse, R12, R104 ;  /* 0x0000000c0468723c */ /* 0x044ff00000001868 */
[C---:B------:R-:W-:Y:S01]  /*77b0*/  HMMA.16816.F32 R100, R4.reuse, R14, R100 ;  /* 0x0000000e0464723c */ /* 0x040fe20000001864 */
[----:B------:R-:W2:Y:S07]  /*77c0*/  LDSM.16.MT88.4 R12, [R119+0xec00] ;  /* 0x00ec0000770c783b */ /* 0x000eae0000004200 */
[----:B-1----:R-:W-:Y:S01]  /*77d0*/  HMMA.16816.F32 R96, R4, R8, R96 ;  /* 0x000000080460723c */ /* 0x002fe20000001860 */
[----:B------:R-:W-:-:S04]  /*77e0*/  FADD.FTZ R8, R136, R161 ;  /* 0x000000a188087221 */ /* 0x000fc80000010000 */
[----:B------:R-:W-:-:S03]  /*77f0*/  FADD.FTZ R8, R155, R8 ;  /* 0x000000089b087221 */ /* 0x000fc60000010000 */
[----:B------:R-:W-:Y:S01]  /*7800*/  HMMA.16816.F32 R92, R4, R10, R92 ;  /* 0x0000000a045c723c */ /* 0x000fe2000000185c */
[----:B------:R-:W-:-:S04]  /*7810*/  FADD.FTZ R139, R139, R8 ;  /* 0x000000088b8b7221 */ /* 0x000fc80000010000 */
[----:B------:R-:W-:-:S04]  /*7820*/  FADD.FTZ R142, R142, R139 ;  /* 0x0000008b8e8e7221 */ /* 0x000fc80000010000 */
[----:B------:R-:W-:Y:S01]  /*7830*/  FADD.FTZ R133, R133, R142 ;  /* 0x0000008e85857221 */ /* 0x000fe20000010000 */
[----:B---3--:R-:W-:Y:S03]  /*7840*/  HMMA.16816.F32 R88, R4, R16, R88 ;  /* 0x000000100458723c */ /* 0x008fe60000001858 */
[----:B------:R-:W-:-:S04]  /*7850*/  FADD.FTZ R144, R144, R133 ;  /* 0x0000008590907221 */ /* 0x000fc80000010000 */
[----:B------:R-:W-:Y:S01]  /*7860*/  FADD.FTZ R21, R21, R144 ;  /* 0x0000009015157221 */ /* 0x000fe20000010000 */
[----:B------:R-:W-:Y:S03]  /*7870*/  HMMA.16816.F32 R84, R4, R18, R84 ;  /* 0x000000120454723c */ /* 0x000fe60000001854 */
[----:B------:R-:W-:-:S04]  /*7880*/  FADD.FTZ R22, R22, R21 ;  /* 0x0000001516167221 */ /* 0x000fc80000010000 */
[----:B------:R-:W-:Y:S01]  /*7890*/  FADD.FTZ R23, R23, R22 ;  /* 0x0000001617177221 */ /* 0x000fe20000010000 */
[----:B--2---:R-:W-:Y:S03]  /*78a0*/  HMMA.16816.F32 R80, R4, R12, R80 ;  /* 0x0000000c0450723c */ /* 0x004fe60000001850 */
[----:B------:R-:W-:-:S05]  /*78b0*/  FADD.FTZ R230, R230, R23 ;  /* 0x00000017e6e67221 */ /* 0x000fca0000010000 */
[C---:B------:R-:W-:Y:S08]  /*78c0*/  HMMA.16816.F32 R76, R4.reuse, R14, R76 ;  /* 0x0000000e044c723c */ /* 0x040ff0000000184c */
[C---:B------:R-:W-:Y:S08]  /*78d0*/  HMMA.16816.F32 R72, R4.reuse, R28, R72 ;  /* 0x0000001c0448723c */ /* 0x040ff00000001848 */
[----:B------:R-:W-:Y:S01]  /*78e0*/  HMMA.16816.F32 R68, R4, R30, R68 ;  /* 0x0000001e0444723c */ /* 0x000fe20000001844 */
[----:B------:R-:W-:-:S04]  /*78f0*/  NOP ;  /* 0x0000000000007918 */ /* 0x000fc80000000000 */
[----:B------:R-:W-:-:S15]  /*7900*/  @!P0 BRA `(.L_x_1840) ;  /* 0x0000005400108947 */ /* 0x000fde0003800000 */
        /* <DEDUP_REMOVED lines=23> */
[----:B------:R-:W-:Y:S02]  /*7a80*/  ISETP.GE.AND P0, PT, R4, RZ, PT ;  /* 0x000000ff0400720c */ /* 0x000fe40003f06270 */
[----:B------:R-:W-:Y:S01]  /*7a90*/  LOP3.LUT R4, RZ, R11, RZ, 0x33, !PT ;  /* 0x0000000bff047212 */ /* 0x000fe200078e33ff */
        /* <DEDUP_REMOVED lines=14> */
[----:B------:R-:W-:-:S05]  /*7b80*/  ISETP.GE.AND P2, PT, R5, RZ, PT ;  /* 0x000000ff0500720c */ /* 0x000fca0003f46270 */
[----:B------:R-:W-:Y:S02]  /*7b90*/  @P4 VIADD R9, R9, 0x1 ;  /* 0x0000000109094836 */ /* 0x000fe40000000000 */
[----:B------:R-:W-:Y:S02]  /*7ba0*/  @P5 IADD3 R10, PT, PT, R10, 0x1, RZ ;  /* 0x000000010a0a5810 */ /* 0x000fe40007ffe0ff */
[----:B------:R-:W-:-:S04]  /*7bb0*/  @!P0 IMAD.MOV R9, RZ, RZ, -R9 ;  /* 0x000000ffff098224 */ /* 0x000fc800078e0a09 */
[----:B------:R-:W-:Y:S02]  /*7bc0*/  @!P2 IADD3 R10, PT, PT, -R10, RZ, RZ ;  /* 0x000000ff0a0aa210 */ /* 0x000fe40007ffe1ff */
[C---:B------:R-:W-:Y:S02]  /*7bd0*/  SEL R6, R4.reuse, R9, !P1 ;  /* 0x0000000904067207 */ /* 0x040fe40004800000 */
[----:B------:R-:W-:Y:S01]  /*7be0*/  SEL R7, R4, R10, !P1 ;  /* 0x0000000a04077207 */ /* 0x000fe20004800000 */
[----:B------:R-:W3:Y:S02]  /*7bf0*/  LD.E.64 R8, desc[UR4][R2.64+0x40] ;  /* 0x0000400402087980 */ /* 0x000ee4000c101b00 */
        /* <DEDUP_REMOVED lines=18> */
[----:B------:R-:W-:Y:S01]  /*7d20*/  LEA.HI.X R205, R8, R205, R4, 0x1, P0 ;  /* 0x000000cd08cd7211 */ /* 0x000fe200000f0c04 */
[----:B------:R-:W-:Y:S05]  /*7d30*/  BRA `(.L_x_1843) ;  /* 0x0000000000207947 */ /* 0x000fea0003800000 */
.L_x_1842:
        /* <DEDUP_REMOVED lines=8> */
.L_x_1843:
[----:B------:R-:W-:Y:S05]  /*7dc0*/  BSYNC.RECONVERGENT B0 ;  /* 0x0000000000007941 */ /* 0x000fea0003800200 */
.L_x_1841:
[-C--:B------:R-:W-:Y:S02]  /*7dd0*/  ISETP.GE.AND P2, PT, R214, R209.reuse, PT ;  /* 0x000000d1d600720c */ /* 0x080fe40003f46270 */
[-C--:B------:R-:W-:Y:S02]  /*7de0*/  ISETP.GE.AND P1, PT, R200, R209.reuse, PT ;  /* 0x000000d1c800720c */ /* 0x080fe40003f26270 */
[----:B------:R-:W-:Y:S02]  /*7df0*/  ISETP.GE.AND P0, PT, R199, R209, PT ;  /* 0x000000d1c700720c */ /* 0x000fe40003f06270 */
[C---:B------:R-:W-:Y:S02]  /*7e00*/  SHF.L.U32 R5, R196.reuse, 0x6, RZ ;  /* 0x00000006c4057819 */ /* 0x040fe400000006ff */
[----:B------:R-:W-:Y:S02]  /*7e10*/  SHF.L.U64.HI R4, R196, 0x6, R197 ;  /* 0x00000006c4047819 */ /* 0x000fe400000102c5 */
[----:B------:R-:W-:-:S03]  /*7e20*/  IADD3 R8, P4, PT, R5, R204, RZ ;  /* 0x000000cc05087210 */ /* 0x000fc60007f9e0ff */
[----:B------:R-:W-:Y:S01]  /*7e30*/  @!PT LDS RZ, [RZ] ;  /* 0x00000000fffff984 */ /* 0x000fe20000000800 */
[----:B------:R-:W-:Y:S01]  /*7e40*/  @!PT LDS RZ, [RZ] ;  /* 0x00000000fffff984 */ /* 0x000fe20000000800 */
[----:B------:R-:W-:Y:S01]  /*7e50*/  @!PT LDS RZ, [RZ] ;  /* 0x00000000fffff984 */ /* 0x000fe20000000800 */
[----:B------:R-:W-:Y:S01]  /*7e60*/  @!P2 LDGSTS.E.BYPASS.LTC128B.128 [R211+0x9000], desc[UR4][R204.64] ;  /* 0x09000000ccd3afae */ /* 0x000fe2000b981a04 */
[C---:B------:R-:W-:Y:S02]  /*7e70*/  IADD3.X R9, PT, PT, R4.reuse, R205, RZ, P4, !PT ;  /* 0x000000cd04097210 */ /* 0x040fe400027fe4ff */
[C---:B------:R-:W-:Y:S01]  /*7e80*/  IADD3 R6, P5, PT, R5.reuse, R8, RZ ;  /* 0x0000000805067210 */ /* 0x040fe20007fbe0ff */
[----:B------:R-:W-:Y:S03]  /*7e90*/  @P2 STS.128 [R211+0x9000], RZ ;  /* 0x009000ffd3002388 */ /* 0x000fe60000000c00 */
[----:B------:R-:W-:Y:S01]  /*7ea0*/  IADD3.X R7, PT, PT, R4, R9, RZ, P5, !PT ;  /* 0x0000000904077210 */ /* 0x000fe20002ffe4ff */
[----:B------:R-:W-:Y:S01]  /*7eb0*/  @!PT LDS RZ, [RZ] ;  /* 0x00000000fffff984 */ /* 0x000fe20000000800 */
[----:B------:R-:W-:Y:S01]  /*7ec0*/  @!PT LDS RZ, [RZ] ;  /* 0x00000000fffff984 */ /* 0x000fe20000000800 */
[----:B------:R-:W-:Y:S01]  /*7ed0*/  @!PT LDS RZ, [RZ] ;  /* 0x00000000fffff984 */ /* 0x000fe20000000800 */
[----:B------:R-:W-:Y:S01]  /*7ee0*/  @!P1 LDGSTS.E.BYPASS.LTC128B.128 [R211+0xb000], desc[UR4][R204.64+0x40] ;  /* 0x0b000040ccd39fae */ /* 0x000fe2000b981a04 */
[----:B------:R-:W-:-:S03]  /*7ef0*/  IADD3 R10, P4, PT, R5, R6, RZ ;  /* 0x00000006050a7210 */ /* 0x000fc60007f9e0ff */
[----:B------:R-:W-:Y:S01]  /*7f00*/  @P1 STS.128 [R211+0xb000], RZ ;  /* 0x00b000ffd3001388 */ /* 0x000fe20000000c00 */
[----:B------:R-:W-:-:S03]  /*7f10*/  IADD3.X R11, PT, PT, R4, R7, RZ, P4, !PT ;  /* 0x00000007040b7210 */ /* 0x000fc600027fe4ff */
        /* <DEDUP_REMOVED lines=50> */
[----:B------:R-:W3:Y:S01]  /*8240*/  LD.E R117, desc[UR4][R2.64+0x18c] ;  /* 0x00018c0402757980 */ /* 0x000ee2000c101900 */
[----:B------:R-:W-:Y:S01]  /*8250*/  MOV R55, 0x20 ;  /* 0x0000002000377802 */ /* 0x000fe20000000f00 */
[----:B------:R-:W-:Y:S01]  /*8260*/  BSSY.RECONVERGENT B1, `(.L_x_1844) ;  /* 0x00001ad000017945 */ /* 0x000fe20003800200 */
[----:B------:R-:W-:Y:S01]  /*8270*/  ISETP.GT.AND P5, PT, R164, R201, PT ;  /* 0x000000c9a400720c */ /* 0x000fe20003fa4270 */
[----:B------:R-:W-:Y:S01]  /*8280*/  LDSM.16.M88.4 R40, [R193] ;  /* 0x00000000c128783b */ /* 0x000fe20000000200 */
[----:B------:R-:W-:-:S03]  /*8290*/  SEL R55, R55, 0xffffffe0, !P6 ;  /* 0xffffffe037377807 */ /* 0x000fc60007000000 */
[----:B------:R-:W4:Y:S01]  /*82a0*/  LDSM.16.M88.4 R28, [R192+0x3000] ;  /* 0x00300000c01c783b */ /* 0x000f220000000200 */
[-C--:B------:R-:W-:Y:S02]  /*82b0*/  IADD3 R165, PT, PT, R193, R55.reuse, RZ ;  /* 0x00000037c1a57210 */ /* 0x080fe40007ffe0ff */
[----:B------:R-:W-:Y:S01]  /*82c0*/  IADD3 R55, PT, PT, R192, R55, RZ ;  /* 0x00000037c0377210 */ /* 0x000fe20007ffe0ff */
[----:B------:R-:W5:Y:S04]  /*82d0*/  LDSM.16.M88.4 R144, [R192+0x3400] ;  /* 0x00340000c090783b */ /* 0x000f680000000200 */
[----:B------:R-:W5:Y:S04]  /*82e0*/  LDSM.16.M88.4 R136, [R192+0x3800] ;  /* 0x00380000c088783b */ /* 0x000f680000000200 */
[----:B------:R-:W5:Y:S04]  /*82f0*/  LDSM.16.M88.4 R128, [R192+0x3c00] ;  /* 0x003c0000c080783b */ /* 0x000f680000000200 */
[----:B------:R-:W5:Y:S04]  /*8300*/  LDSM.16.M88.4 R120, [R192+0x4000] ;  /* 0x00400000c078783b */ /* 0x000f680000000200 */
[----:B------:R-:W5:Y:S04]  /*8310*/  LDSM.16.M88.4 R60, [R192+0x4400] ;  /* 0x00440000c03c783b */ /* 0x000f680000000200 */
[----:B------:R-:W5:Y:S04]  /*8320*/  LDSM.16.M88.4 R48, [R192+0x4800] ;  /* 0x00480000c030783b */ /* 0x000f680000000200 */
[----:B------:R-:W5:Y:S04]  /*8330*/  LDSM.16.M88.4 R20, [R192+0x4c00] ;  /* 0x004c0000c014783b */ /* 0x000f680000000200 */
[----:B-1----:R-:W-:Y:S04]  /*8340*/  LDSM.16.M88.4 R4, [R165] ;  /* 0x00000000a504783b */ /* 0x002fe80000000200 */
[----:B------:R-:W1:Y:S04]  /*8350*/  LDSM.16.M88.4 R16, [R55+0x3000] ;  /* 0x003000003710783b */ /* 0x000e680000000200 */
[----:B------:R-:W1:Y:S01]  /*8360*/  LDSM.16.M88.4 R32, [R55+0x3400] ;  /* 0x003400003720783b */ /* 0x000e620000000200 */
[C---:B----4-:R-:W-:Y:S03]  /*8370*/  HMMA.16816.F32 R12, R40.reuse, R28, RZ ;  /* 0x0000001c280c723c */ /* 0x050fe600000018ff */
[----:B--2---:R-:W2:Y:S04]  /*8380*/  LDSM.16.M88.4 R8, [R55+0x3c00] ;  /* 0x003c00003708783b */ /* 0x004ea80000000200 */
[----:B------:R-:W4:Y:S01]  /*8390*/  LDSM.16.M88.4 R36, [R55+0x3800] ;  /* 0x003800003724783b */ /* 0x000f220000000200 */
[C---:B------:R-:W-:Y:S03]  /*83a0*/  HMMA.16816.F32 R28, R40.reuse, R30, RZ ;  /* 0x0000001e281c723c */ /* 0x040fe600000018ff */
[----:B------:R-:W-:Y:S04]  /*83b0*/  LDSM.16.M88.4 R152, [R193+0x1000] ;  /* 0x00100000c198783b */ /* 0x000fe80000000200 */
[----:B------:R-:W-:Y:S01]  /*83c0*/  LDSM.16.M88.4 R148, [R55+0x4800] ;  /* 0x004800003794783b */ /* 0x000fe20000000200 */
[C---:B-----5:R-:W-:Y:S03]  /*83d0*/  HMMA.16816.F32 R24, R40.reuse, R144, RZ ;  /* 0x000000902818723c */ /* 0x060fe600000018ff */
[----:B------:R-:W-:Y:S04]  /*83e0*/  LDSM.16.M88.4 R160, [R55+0x5000] ;  /* 0x0050000037a0783b */ /* 0x000fe80000000200 */
[----:B------:R-:W-:Y:S01]  /*83f0*/  LDSM.16.M88.4 R156, [R192+0x5400] ;  /* 0x00540000c09c783b */ /* 0x000fe20000000200 */
[C---:B------:R-:W-:Y:S03]  /*8400*/  HMMA.16816.F32 R144, R40.reuse, R146, RZ ;  /* 0x000000922890723c */ /* 0x040fe600000018ff */
[----:B------:R-:W0:Y:S05]  /*8410*/  LDGDEPBAR ;  /* 0x00000000000079af */ /* 0x000e2a0000000000 */
        /* <DEDUP_REMOVED lines=12> */
[----:B------:R-:W5:Y:S07]  /*84e0*/  LDSM.16.M88.4 R20, [R55+0x4000] ;  /* 0x004000003714783b */ /* 0x000f6e0000000200 */
        /* <DEDUP_REMOVED lines=12> */
[C---:B-----5:R-:W-:Y:S08]  /*85b0*/  HMMA.16816.F32 R124, R4.reuse, R20, R124 ;  /* 0x00000014047c723c */ /* 0x060ff0000000187c */
        /* <DEDUP_REMOVED lines=26> */
[----:B------:R-:W-:Y:S02]  /*8760*/  LDSM.16.M88.4 R140, [R192+0x7400] ;  /* 0x00740000c08c783b */ /* 0x000fe40000000200 */
[-C--:B---3--:R-:W-:Y:S01]  /*8770*/  FMUL.FTZ R12, R12, R117.reuse ;  /* 0x000000750c0c7220 */ /* 0x088fe20000410000 */
[----:B------:R-:W-:-:S03]  /*8780*/  FMUL.FTZ R149, R13, R117 ;  /* 0x000000750d957220 */ /* 0x000fc60000410000 */
[----:B------:R3:W4:Y:S01]  /*8790*/  MUFU.TANH R148, R12 ;  /* 0x0000000c00947308 */ /* 0x0007220000002400 */
[C---:B------:R-:W-:Y:S01]  /*87a0*/  HMMA.16816.F32 R136, R152.reuse, R150, R136 ;  /* 0x000000969888723c */ /* 0x040fe20000001888 */
[-C--:B------:R-:W-:Y:S01]  /*87b0*/  FMUL.FTZ R151, R14, R117.reuse ;  /* 0x000000750e977220 */ /* 0x080fe20000410000 */
[-C--:B------:R-:W-:Y:S01]  /*87c0*/  FMUL.FTZ R150, R15, R117.reuse ;  /* 0x000000750f967220 */ /* 0x080fe20000410000 */
[-C--:B------:R-:W-:Y:S01]  /*87d0*/  FMUL.FTZ R28, R28, R117.reuse ;  /* 0x000000751c1c7220 */ /* 0x080fe20000410000 */
[-C--:B------:R-:W-:Y:S01]  /*87e0*/  FMUL.FTZ R29, R29, R117.reuse ;  /* 0x000000751d1d7220 */ /* 0x080fe20000410000 */
[-C--:B------:R-:W-:Y:S01]  /*87f0*/  FMUL.FTZ R30, R30, R117.reuse ;  /* 0x000000751e1e7220 */ /* 0x080fe20000410000 */
[-C--:B------:R-:W-:Y:S01]  /*8800*/  FMUL.FTZ R31, R31, R117.reuse ;  /* 0x000000751f1f7220 */ /* 0x080fe20000410000 */
[----:B------:R-:W2:Y:S01]  /*8810*/  MUFU.TANH R165, R28 ;  /* 0x0000001c00a57308 */ /* 0x000ea20000002400 */
[C---:B-1----:R-:W-:Y:S07]  /*8820*/  HMMA.16816.F32 R132, R152.reuse, R16, R132 ;  /* 0x000000109884723c */ /* 0x042fee0000001884 */
[----:B------:R-:W1:Y:S01]  /*8830*/  MUFU.TANH R167, R29 ;  /* 0x0000001d00a77308 */ /* 0x000e620000002400 */
[----:B---3--:R-:W3:Y:S01]  /*8840*/  LDSM.16.M88.4 R12, [R192+0x7800] ;  /* 0x00780000c00c783b */ /* 0x008ee20000000200 */
[----:B------:R-:W-:Y:S03]  /*8850*/  HMMA.16816.F32 R128, R152, R18, R128 ;  /* 0x000000129880723c */ /* 0x000fe60000001880 */
[----:B------:R-:W5:Y:S03]  /*8860*/  LDSM.16.M88.4 R16, [R55+0x5c00] ;  /* 0x005c00003710783b */ /* 0x000f660000000200 */
[----:B------:R-:W1:Y:S02]  /*8870*/  MUFU.TANH R166, R30 ;  /* 0x0000001e00a67308 */ /* 0x000e640000002400 */
[C---:B--2---:R-:W-:Y:S06]  /*8880*/  HMMA.16816.F32 R156, R36.reuse, R4, R156 ;  /* 0x00000004249c723c */ /* 0x044fec000000189c */
[----:B------:R2:W1:Y:S02]  /*8890*/  MUFU.TANH R168, R31 ;  /* 0x0000001f00a87308 */ /* 0x0004640000002400 */
[C---:B------:R-:W-:Y:S01]  /*88a0*/  HMMA.16816.F32 R136, R36.reuse, R6, R136 ;  /* 0x000000062488723c */ /* 0x040fe20000001888 */
[----:B------:R-:W4:Y:S05]  /*88b0*/  LDSM.16.M88.4 R4, [R192+0x7c00] ;  /* 0x007c0000c004783b */ /* 0x000f2a0000000200 */
[----:B------:R-:W1:Y:S02]  /*88c0*/  MUFU.TANH R149, R149 ;  /* 0x0000009500957308 */ /* 0x000e640000002400 */
[C---:B------:R-:W-:Y:S01]  /*88d0*/  HMMA.16816.F32 R160, R36.reuse, R32, R24 ;  /* 0x0000002024a0723c */ /* 0x040fe20000001818 */
[----:B------:R-:W-:Y:S05]  /*88e0*/  LDSM.16.M88.4 R24, [R55+0x7400] ;  /* 0x007400003718783b */ /* 0x000fea0000000200 */
[----:B------:R-:W1:Y:S01]  /*88f0*/  MUFU.TANH R151, R151 ;  /* 0x0000009700977308 */ /* 0x000e620000002400 */
[----:B--2---:R-:W-:Y:S01]  /*8900*/  LDSM.16.M88.4 R28, [R55+0x6000] ;  /* 0x00600000371c783b */ /* 0x004fe20000000200 */
[----:B------:R-:W-:Y:S03]  /*8910*/  HMMA.16816.F32 R144, R36, R34, R144 ;  /* 0x000000222490723c */ /* 0x000fe60000001890 */
[----:B------:R-:W2:Y:S03]  /*8920*/  LDSM.16.M88.4 R32, [R192+0x6000] ;  /* 0x00600000c020783b */ /* 0x000ea60000000200 */
[----:B------:R-:W1:Y:S02]  /*8930*/  MUFU.TANH R150, R150 ;  /* 0x0000009600967308 */ /* 0x000e640000002400 */
[C---:B---3--:R-:W-:Y:S08]  /*8940*/  HMMA.16816.F32 R156, R20.reuse, R12, R156 ;  /* 0x0000000c149c723c */ /* 0x048ff0000000189c */
[----:B------:R-:W-:Y:S01]  /*8950*/  HMMA.16816.F32 R136, R20, R14, R136 ;  /* 0x0000000e1488723c */ /* 0x000fe20000001888 */
[----:B------:R-:W3:Y:S07]  /*8960*/  LDSM.16.M88.4 R12, [R192+0x6400] ;  /* 0x00640000c00c783b */ /* 0x000eee0000000200 */
[C---:B-----5:R-:W-:Y:S08]  /*8970*/  HMMA.16816.F32 R132, R36.reuse, R16, R132 ;  /* 0x000000102484723c */ /* 0x060ff00000001884 */
[----:B------:R-:W-:Y:S01]  /*8980*/  HMMA.16816.F32 R128, R36, R18, R128 ;  /* 0x000000122480723c */ /* 0x000fe20000001880 */
[----:B------:R-:W-:Y:S07]  /*8990*/  LDSM.16.M88.4 R16, [R192+0x8000] ;  /* 0x00800000c010783b */ /* 0x000fee0000000200 */
[C---:B------:R-:W-:Y:S08]  /*89a0*/  HMMA.16816.F32 R160, R20.reuse, R140, R160 ;  /* 0x0000008c14a0723c */ /* 0x040ff000000018a0 */
[C---:B------:R-:W-:Y:S01]  /*89b0*/  HMMA.16816.F32 R144, R20.reuse, R142, R144 ;  /* 0x0000008e1490723c */ /* 0x040fe20000001890 */
[----:B------:R-:W-:Y:S07]  /*89c0*/  LDSM.16.M88.4 R140, [R55+0x7800] ;  /* 0x00780000378c783b */ /* 0x000fee0000000200 */
[C---:B----4-:R-:W-:Y:S08]  /*89d0*/  HMMA.16816.F32 R132, R20.reuse, R4, R132 ;  /* 0x000000041484723c */ /* 0x050ff00000001884 */
[----:B------:R-:W-:Y:S01]  /*89e0*/  HMMA.16816.F32 R128, R20, R6, R128 ;  /* 0x000000061480723c */ /* 0x000fe20000001880 */
[----:B------:R-:W4:Y:S07]  /*89f0*/  LDSM.16.M88.4 R4, [R192+0x6800] ;  /* 0x00680000c004783b */ /* 0x000f2e0000000200 */
[C---:B--2---:R-:W-:Y:S08]  /*8a00*/  HMMA.16816.F32 R124, R152.reuse, R32, R124 ;  /* 0x00000020987c723c */ /* 0x044ff0000000187c */
[----:B------:R-:W-:Y:S01]  /*8a10*/  HMMA.16816.F32 R120, R152, R34, R120 ;  /* 0x000000229878723c */ /* 0x000fe20000001878 */
[----:B------:R-:W-:Y:S07]  /*8a20*/  LDSM.16.M88.4 R32, [R55+0x8000] ;  /* 0x008000003720783b */ /* 0x000fee0000000200 */
[C---:B------:R-:W-:Y:S08]  /*8a30*/  HMMA.16816.F32 R160, R8.reuse, R24, R160 ;  /* 0x0000001808a0723c */ /* 0x040ff000000018a0 */
[----:B------:R-:W-:Y:S01]  /*8a40*/  HMMA.16816.F32 R144, R8, R26, R144 ;  /* 0x0000001a0890723c */ /* 0x000fe20000001890 */
[----:B------:R-:W2:Y:S07]  /*8a50*/  LDSM.16.M88.4 R24, [R55+0x7c00] ;  /* 0x007c00003718783b */ /* 0x000eae0000000200 */
[----:B---3--:R-:W-:Y:S03]  /*8a60*/  HMMA.16816.F32 R64, R152, R12, R64 ;  /* 0x0000000c9840723c */ /* 0x008fe60000001840 */
[-C--:B------:R-:W-:Y:S01]  /*8a70*/  FMUL.FTZ R169, R160, R117.reuse ;  /* 0x00000075a0a97220 */ /* 0x080fe20000410000 */
[-C--:B------:R-:W-:Y:S01]  /*8a80*/  FMUL.FTZ R160, R162, R117.reuse ;  /* 0x00000075a2a07220 */ /* 0x080fe20000410000 */
[-C--:B------:R-:W-:Y:S01]  /*8a90*/  FMUL.FTZ R161, R161, R117.reuse ;  /* 0x00000075a1a17220 */ /* 0x080fe20000410000 */
[----:B------:R-:W-:-:S02]  /*8aa0*/  FMUL.FTZ R162, R163, R117 ;  /* 0x00000075a3a27220 */ /* 0x000fc40000410000 */
[----:B------:R-:W-:Y:S01]  /*8ab0*/  HMMA.16816.F32 R60, R152, R14, R60 ;  /* 0x0000000e983c723c */ /* 0x000fe2000000183c */
[----:B------:R-:W3:Y:S01]  /*8ac0*/  LDSM.16.M88.4 R12, [R55+0x6400] ;  /* 0x00640000370c783b */ /* 0x000ee20000000200 */
[----:B------:R-:W1:Y:S01]  /*8ad0*/  MUFU.TANH R169, R169 ;  /* 0x000000a900a97308 */ /* 0x000e620000002400 */
[----:B------:R-:W-:-:S05]  /*8ae0*/  FMUL.FTZ R144, R144, R117 ;  /* 0x0000007590907220 */ /* 0x000fca0000410000 */
[C---:B------:R-:W-:Y:S02]  /*8af0*/  HMMA.16816.F32 R124, R36.reuse, R28, R124 ;  /* 0x0000001c247c723c */ /* 0x040fe4000000187c */
[----:B------:R-:W1:Y:S06]  /*8b00*/  MUFU.TANH R161, R161 ;  /* 0x000000a100a17308 */ /* 0x000e6c0000002400 */
[----:B------:R-:W-:Y:S01]  /*8b10*/  HMMA.16816.F32 R120, R36, R30, R120 ;  /* 0x0000001e2478723c */ /* 0x000fe20000001878 */
[----:B------:R-:W-:Y:S01]  /*8b20*/  LDSM.16.M88.4 R28, [R55+0x8400] ;  /* 0x00840000371c783b */ /* 0x000fe20000000200 */
[----:B------:R-:W1:Y:S06]  /*8b30*/  MUFU.TANH R160, R160 ;  /* 0x000000a000a07308 */ /* 0x000e6c0000002400 */
[C---:B----4-:R-:W-:Y:S02]  /*8b40*/  HMMA.16816.F32 R56, R152.reuse, R4, R56 ;  /* 0x000000049838723c */ /* 0x050fe40000001838 */
[----:B------:R-:W4:Y:S06]  /*8b50*/  MUFU.TANH R162, R162 ;  /* 0x000000a200a27308 */ /* 0x000f2c0000002400 */
[----:B------:R-:W-:Y:S01]  /*8b60*/  HMMA.16816.F32 R48, R152, R6, R48 ;  /* 0x000000069830723c */ /* 0x000fe20000001830 */
[----:B------:R-:W5:Y:S01]  /*8b70*/  LDSM.16.M88.4 R4, [R55+0x6800] ;  /* 0x006800003704783b */ /* 0x000f620000000200 */
[----:B------:R-:W1:Y:S06]  /*8b80*/  MUFU.TANH R144, R144 ;  /* 0x0000009000907308 */ /* 0x000e6c0000002400 */
[C---:B------:R-:W-:Y:S08]  /*8b90*/  HMMA.16816.F32 R124, R20.reuse, R16, R124 ;  /* 0x00000010147c723c */ /* 0x040ff0000000187c */
[----:B------:R-:W-:Y:S01]  /*8ba0*/  HMMA.16816.F32 R120, R20, R18, R120 ;  /* 0x000000121478723c */ /* 0x000fe20000001878 */
[----:B------:R-:W4:Y:S07]  /*8bb0*/  LDSM.16.M88.4 R16, [R192+0x6c00] ;  /* 0x006c0000c010783b */ /* 0x000f2e0000000200 */
[C---:B--2---:R-:W-:Y:S08]  /*8bc0*/  HMMA.16816.F32 R132, R8.reuse, R24, R132 ;  /* 0x000000180884723c */ /* 0x044ff00000001884 */
[----:B------:R-:W-:Y:S01]  /*8bd0*/  HMMA.16816.F32 R128, R8, R26, R128 ;  /* 0x0000001a0880723c */ /* 0x000fe20000001880 */
[----:B------:R-:W2:Y:S07]  /*8be0*/  LDSM.16.M88.4 R24, [R192+0x8400] ;  /* 0x00840000c018783b */ /* 0x000eae0000000200 */
[C---:B---3--:R-:W-:Y:S08]  /*8bf0*/  HMMA.16816.F32 R64, R36.reuse, R12, R64 ;  /* 0x0000000c2440723c */ /* 0x048ff00000001840 */
[----:B------:R-:W-:Y:S01]  /*8c00*/  HMMA.16816.F32 R60, R36, R14, R60 ;  /* 0x0000000e243c723c */ /* 0x000fe2000000183c */
[----:B------:R-:W3:Y:S02]  /*8c10*/  LDSM.16.M88.4 R12, [R192+0x8800] ;  /* 0x00880000c00c783b */ /* 0x000ee40000000200 */
[-C--:B------:R-:W-:Y:S01]  /*8c20*/  FMUL.FTZ R129, R129, R117.reuse ;  /* 0x0000007581817220 */ /* 0x080fe20000410000 */
[-C--:B------:R-:W-:Y:S01]  /*8c30*/  FMUL.FTZ R130, R130, R117.reuse ;  /* 0x0000007582827220 */ /* 0x080fe20000410000 */
[----:B------:R-:W-:-:S03]  /*8c40*/  FMUL.FTZ R128, R128, R117 ;  /* 0x0000007580807220 */ /* 0x000fc60000410000 */
[C---:B------:R-:W-:Y:S01]  /*8c50*/  HMMA.16816.F32 R124, R8.reuse, R32, R124 ;  /* 0x00000020087c723c */ /* 0x040fe2000000187c */
[----:B------:R-:W1:Y:S07]  /*8c60*/  MUFU.TANH R129, R129 ;  /* 0x0000008100817308 */ /* 0x000e6e0000002400 */
[----:B------:R-:W-:Y:S01]  /*8c70*/  HMMA.16816.F32 R120, R8, R34, R120 ;  /* 0x000000220878723c */ /* 0x000fe20000001878 */
[----:B------:R-:W1:Y:S01]  /*8c80*/  LDSM.16.M88.4 R32, [R55+0x6c00] ;  /* 0x006c00003720783b */ /* 0x000e620000000200 */
[----:B------:R-:W1:Y:S06]  /*8c90*/  MUFU.TANH R130, R130 ;  /* 0x0000008200827308 */ /* 0x000e6c0000002400 */
[C---:B-----5:R-:W-:Y:S08]  /*8ca0*/  HMMA.16816.F32 R56, R36.reuse, R4, R56 ;  /* 0x000000042438723c */ /* 0x060ff00000001838 */
[----:B------:R-:W-:Y:S01]  /*8cb0*/  HMMA.16816.F32 R48, R36, R6, R48 ;  /* 0x000000062430723c */ /* 0x000fe20000001830 */
[----:B------:R-:W5:Y:S02]  /*8cc0*/  LDSM.16.M88.4 R4, [R192+0x8c00] ;  /* 0x008c0000c004783b */ /* 0x000f640000000200 */
[----:B------:R-:W-:-:S05]  /*8cd0*/  FMUL.FTZ R120, R120, R117 ;  /* 0x0000007578787220 */ /* 0x000fca0000410000 */
[C---:B----4-:R-:W-:Y:S01]  /*8ce0*/  HMMA.16816.F32 R44, R152.reuse, R16, R44 ;  /* 0x00000010982c723c */ /* 0x050fe2000000182c */
[-C--:B------:R-:W-:Y:S01]  /*8cf0*/  FMUL.FTZ R16, R122, R117.reuse ;  /* 0x000000757a107220 */ /* 0x080fe20000410000 */
[----:B------:R-:W-:Y:S01]  /*8d00*/  FMUL.FTZ R17, R123, R117 ;  /* 0x000000757b117220 */ /* 0x000fe20000410000 */
[----:B------:R-:W4:Y:S05]  /*8d10*/  MUFU.TANH R120, R120 ;  /* 0x0000007800787308 */ /* 0x000f2a0000002400 */
[----:B------:R-:W-:Y:S03]  /*8d20*/  HMMA.16816.F32 R40, R152, R18, R40 ;  /* 0x000000129828723c */ /* 0x000fe60000001828 */
[----:B------:R-:W1:Y:S05]  /*8d30*/  MUFU.TANH R16, R16 ;  /* 0x0000001000107308 */ /* 0x000e6a0000002400 */
[C---:B--2---:R-:W-:Y:S03]  /*8d40*/  HMMA.16816.F32 R64, R20.reuse, R24, R64 ;  /* 0x000000181440723c */ /* 0x044fe60000001840 */
[----:B------:R-:W2:Y:S05]  /*8d50*/  MUFU.TANH R17, R17 ;  /* 0x0000001100117308 */ /* 0x000eaa0000002400 */
[C---:B------:R-:W-:Y:S01]  /*8d60*/  HMMA.16816.F32 R60, R20.reuse, R26, R60 ;  /* 0x0000001a143c723c */ /* 0x040fe2000000183c */
[----:B------:R-:W4:Y:S07]  /*8d70*/  LDSM.16.M88.4 R24, [R55+0x8800] ;  /* 0x008800003718783b */ /* 0x000f2e0000000200 */
[C---:B---3--:R-:W-:Y:S08]  /*8d80*/  HMMA.16816.F32 R56, R20.reuse, R12, R56 ;  /* 0x0000000c1438723c */ /* 0x048ff00000001838 */
[----:B------:R-:W-:Y:S01]  /*8d90*/  HMMA.16816.F32 R48, R20, R14, R48 ;  /* 0x0000000e1430723c */ /* 0x000fe20000001830 */
[----:B------:R-:W3:Y:S01]  /*8da0*/  LDSM.16.M88.4 R12, [R55+0x8c00] ;  /* 0x008c0000370c783b */ /* 0x000ee20000000200 */
[----:B------:R-:W-:-:S06]  /*8db0*/  DEPBAR.LE SB0, 0x0 ;  /* 0x000080000000791a */ /* 0x000fcc0000000000 */
[C---:B-1----:R-:W-:Y:S08]  /*8dc0*/  HMMA.16816.F32 R44, R36.reuse, R32, R44 ;  /* 0x00000020242c723c */ /* 0x042ff0000000182c */
[----:B------:R-:W-:Y:S08]  /*8dd0*/  HMMA.16816.F32 R40, R36, R34, R40 ;  /* 0x000000222428723c */ /* 0x000ff00000001828 */
[----:B------:R-:W-:Y:S08]  /*8de0*/  HMMA.16816.F32 R136, R8, R142, R136 ;  /* 0x0000008e0888723c */ /* 0x000ff00000001888 */
[C---:B-----5:R-:W-:Y:S08]  /*8df0*/  HMMA.16816.F32 R44, R20.reuse, R4, R44 ;  /* 0x00000004142c723c */ /* 0x060ff0000000182c */
[----:B------:R-:W-:Y:S03]  /*8e00*/  HMMA.16816.F32 R40, R20, R6, R40 ;  /* 0x000000061428723c */ /* 0x000fe60000001828 */
[----:B------:R-:W-:-:S05]  /*8e10*/  FMUL.FTZ R137, R137, R117 ;  /* 0x0000007589897220 */ /* 0x000fca0000410000 */
[C---:B------:R-:W-:Y:S01]  /*8e20*/  HMMA.16816.F32 R156, R8.reuse, R140, R156 ;  /* 0x0000008c089c723c */ /* 0x040fe2000000189c */
[-C--:B------:R-:W-:Y:S01]  /*8e30*/  FMUL.FTZ R140, R146, R117.reuse ;  /* 0x00000075928c7220 */ /* 0x080fe20000410000 */
[-C--:B------:R-:W-:Y:S01]  /*8e40*/  FMUL.FTZ R146, R147, R117.reuse ;  /* 0x0000007593927220 */ /* 0x080fe20000410000 */
[-C--:B------:R-:W-:Y:S01]  /*8e50*/  FMUL.FTZ R147, R136, R117.reuse ;  /* 0x0000007588937220 */ /* 0x080fe20000410000 */
[-C--:B------:R-:W-:Y:S01]  /*8e60*/  FMUL.FTZ R136, R138, R117.reuse ;  /* 0x000000758a887220 */ /* 0x080fe20000410000 */
[-C--:B------:R-:W-:Y:S01]  /*8e70*/  FMUL.FTZ R138, R139, R117.reuse ;  /* 0x000000758b8a7220 */ /* 0x080fe20000410000 */
[-C--:B------:R-:W-:Y:S01]  /*8e80*/  FMUL.FTZ R139, R132, R117.reuse ;  /* 0x00000075848b7220 */ /* 0x080fe20000410000 */
[-C--:B------:R-:W-:Y:S01]  /*8e90*/  FMUL.FTZ R132, R134, R117.reuse ;  /* 0x0000007586847220 */ /* 0x080fe20000410000 */
[C---:B----4-:R-:W-:Y:S01]  /*8ea0*/  HMMA.16816.F32 R48, R8.reuse, R26, R48 ;  /* 0x0000001a0830723c */ /* 0x050fe20000001830 */
[-C--:B------:R-:W-:Y:S01]  /*8eb0*/  FMUL.FTZ R141, R145, R117.reuse ;  /* 0x00000075918d7220 */ /* 0x080fe20000410000 */
[-C--:B------:R-:W-:Y:S01]  /*8ec0*/  FMUL.FTZ R134, R131, R117.reuse ;  /* 0x0000007583867220 */ /* 0x080fe20000410000 */
[-C--:B------:R-:W-:Y:S01]  /*8ed0*/  FMUL.FTZ R131, R124, R117.reuse ;  /* 0x000000757c837220 */ /* 0x080fe20000410000 */
[-C--:B------:R-:W-:Y:S01]  /*8ee0*/  FMUL.FTZ R124, R126, R117.reuse ;  /* 0x000000757e7c7220 */ /* 0x080fe20000410000 */
[----:B------:R-:W1:Y:S03]  /*8ef0*/  MUFU.TANH R140, R140 ;  /* 0x0000008c008c7308 */ /* 0x000e660000002400 */
[----:B------:R-:W-:Y:S01]  /*8f00*/  HMMA.16816.F32 R64, R8, R28, R64 ;  /* 0x0000001c0840723c */ /* 0x000fe20000001840 */
[----:B------:R-:W-:-:S02]  /*8f10*/  FMUL.FTZ R28, R121, R117 ;  /* 0x00000075791c7220 */ /* 0x000fc40000410000 */
[-C--:B------:R-:W-:Y:S01]  /*8f20*/  FMUL.FTZ R143, R157, R117.reuse ;  /* 0x000000759d8f7220 */ /* 0x080fe20000410000 */
[-C--:B------:R-:W-:Y:S01]  /*8f30*/  FMUL.FTZ R142, R158, R117.reuse ;  /* 0x000000759e8e7220 */ /* 0x080fe20000410000 */
[-C--:B------:R-:W-:Y:S01]  /*8f40*/  FMUL.FTZ R145, R156, R117.reuse ;  /* 0x000000759c917220 */ /* 0x080fe20000410000 */
[-C--:B------:R-:W-:Y:S01]  /*8f50*/  FMUL.FTZ R157, R133, R117.reuse ;  /* 0x00000075859d7220 */ /* 0x080fe20000410000 */
[-C--:B------:R-:W-:Y:S01]  /*8f60*/  FMUL.FTZ R158, R125, R117.reuse ;  /* 0x000000757d9e7220 */ /* 0x080fe20000410000 */
        /* <DEDUP_REMOVED lines=8> */
[----:B------:R-:W-:Y:S01]  /*8ff0*/  HMMA.16816.F32 R56, R8, R24, R56 ;  /* 0x000000180838723c */ /* 0x000fe20000001838 */
[----:B------:R-:W4:Y:S02]  /*9000*/  MUFU.TANH R141, R141 ;  /* 0x0000008d008d7308 */ /* 0x000f240000002400 */
[-C--:B------:R-:W-:Y:S01]  /*9010*/  FMUL.FTZ R64, R64, R117.reuse ;  /* 0x0000007540407220 */ /* 0x080fe20000410000 */
[-C--:B------:R-:W-:Y:S01]  /*9020*/  FMUL.FTZ R31, R65, R117.reuse ;  /* 0x00000075411f7220 */ /* 0x080fe20000410000 */
[-C--:B------:R-:W-:Y:S01]  /*9030*/  FMUL.FTZ R29, R66, R117.reuse ;  /* 0x00000075421d7220 */ /* 0x080fe20000410000 */
[----:B------:R-:W-:-:S02]  /*9040*/  FMUL.FTZ R30, R67, R117 ;  /* 0x00000075431e7220 */ /* 0x000fc40000410000 */
[C---:B---3--:R-:W-:Y:S01]  /*9050*/  HMMA.16816.F32 R44, R8.reuse, R12, R44 ;  /* 0x0000000c082c723c */ /* 0x048fe2000000182c */
[----:B------:R-:W3:Y:S02]  /*9060*/  MUFU.TANH R146, R146 ;  /* 0x0000009200927308 */ /* 0x000ee40000002400 */
[-C--:B------:R-:W-:Y:S01]  /*9070*/  FMUL.FTZ R32, R60, R117.reuse ;  /* 0x000000753c207220 */ /* 0x080fe20000410000 */
[-C--:B------:R-:W-:Y:S01]  /*9080*/  FMUL.FTZ R24, R61, R117.reuse ;  /* 0x000000753d187220 */ /* 0x080fe20000410000 */
[-C--:B------:R-:W-:Y:S01]  /*9090*/  FMUL.FTZ R18, R62, R117.reuse ;  /* 0x000000753e127220 */ /* 0x080fe20000410000 */
[-C--:B------:R-:W-:Y:S02]  /*90a0*/  FMUL.FTZ R4, R63, R117.reuse ;  /* 0x000000753f047220 */ /* 0x080fe40000410000 */
[----:B------:R-:W-:Y:S01]  /*90b0*/  HMMA.16816.F32 R40, R8, R14, R40 ;  /* 0x0000000e0828723c */ /* 0x000fe20000001828 */
[----:B------:R-:W1:Y:S02]  /*90c0*/  MUFU.TANH R145, R145 ;  /* 0x0000009100917308 */ /* 0x000e640000002400 */
[-C--:B------:R-:W-:Y:S01]  /*90d0*/  FMUL.FTZ R26, R56, R117.reuse ;  /* 0x00000075381a7220 */ /* 0x080fe20000410000 */
[-C--:B------:R-:W-:Y:S01]  /*90e0*/  FMUL.FTZ R27, R57, R117.reuse ;  /* 0x00000075391b7220 */ /* 0x080fe20000410000 */
[-C--:B------:R-:W-:Y:S01]  /*90f0*/  FMUL.FTZ R19, R58, R117.reuse ;  /* 0x000000753a137220 */ /* 0x080fe20000410000 */
[----:B------:R-:W-:-:S03]  /*9100*/  FMUL.FTZ R5, R59, R117 ;  /* 0x000000753b057220 */ /* 0x000fc60000410000 */
        /* <DEDUP_REMOVED lines=10> */
[----:B------:R-:W1:Y:S08]  /*91b0*/  MUFU.TANH R156, R156 ;  /* 0x0000009c009c7308 */ /* 0x000e700000002400 */
        /* <DEDUP_REMOVED lines=8> */
[----:B------:R1:W1:Y:S08]  /*9240*/  MUFU.TANH R135, R128 ;  /* 0x0000008000877308 */ /* 0x0002700000002400 */
        /* <DEDUP_REMOVED lines=23> */
[----:B------:R1:W1:Y:S08]  /*93c0*/  MUFU.TANH R65, R45 ;  /* 0x0000002d00417308 */ /* 0x0002700000002400 */
[----:B------:R-:W1:Y:S08]  /*93d0*/  MUFU.TANH R9, R9 ;  /* 0x0000000900097308 */ /* 0x000e700000002400 */
[----:B------:R-:W1:Y:S08]  /*93e0*/  MUFU.TANH R10, R10 ;  /* 0x0000000a000a7308 */ /* 0x000e700000002400 */
[----:B------:R1:W1:Y:S08]  /*93f0*/  MUFU.TANH R121, R40 ;  /* 0x0000002800797308 */ /* 0x0002700000002400 */
[----:B------:R1:W1:Y:S08]  /*9400*/  MUFU.TANH R67, R41 ;  /* 0x0000002900437308 */ /* 0x0002700000002400 */
[----:B------:R-:W1:Y:S08]  /*9410*/  MUFU.TANH R12, R12 ;  /* 0x0000000c000c7308 */ /* 0x000e700000002400 */
[----:B------:R-:W1:Y:S01]  /*9420*/  MUFU.TANH R14, R14 ;  /* 0x0000000e000e7308 */ /* 0x000e620000002400 */
[----:B------:R-:W-:Y:S06]  /*9430*/  BAR.SYNC.DEFER_BLOCKING 0x0 ;  /* 0x0000000000007b1d */ /* 0x000fec0000010000 */
[----:B--234-:R-:W-:Y:S05]  /*9440*/  @!P5 BRA `(.L_x_1845) ;  /* 0x000000080038d947 */ /* 0x01cfea0003800000 */
[----:B------:R-:W-:Y:S04]  /*9450*/  BSSY.RECONVERGENT B0, `(.L_x_1846) ;  /* 0x0000048000007945 */ /* 0x000fe80003800200 */
[----:B------:R-:W-:Y:S05]  /*9460*/  @!P3 BRA `(.L_x_1847) ;  /* 0x0000000000f8b947 */ /* 0x000fea0003800000 */
[----:B------:R-:W2:Y:S01]  /*9470*/  LD.E R22, desc[UR4][R2.64+0x170] ;  /* 0x0001700402167980 */ /* 0x000ea2000c101900 */
[----:B------:R-:W-:-:S03]  /*9480*/  IADD3 R11, PT, PT, R54, -0x80, RZ ;  /* 0xffffff80360b7810 */ /* 0x000fc60007ffe0ff */
[----:B------:R-:W3:Y:S01]  /*9490*/  LD.E.64 R38, desc[UR4][R2.64+0x20] ;  /* 0x0000200402267980 */ /* 0x000ee2000c101b00 */
[----:B------:R-:W-:Y:S02]  /*94a0*/  IABS R8, R11 ;  /* 0x0000000b00087213 */ /* 0x000fe40000000000 */
[-C--:B--2---:R-:W-:Y:S02]  /*94b0*/  IABS R15, R22.reuse ;  /* 0x00000016000f7213 */ /* 0x084fe40000000000 */
[-C--:B------:R-:W-:Y:S02]  /*94c0*/  IABS R13, R22.reuse ;  /* 0x00000016000d7213 */ /* 0x080fe40000000000 */
[----:B------:R-:W2:Y:S01]  /*94d0*/  I2F.RP R23, R15 ;  /* 0x0000000f00177306 */ /* 0x000ea20000209400 */
[----:B------:R-:W-:Y:S02]  /*94e0*/  LOP3.LUT R11, R11, R22, RZ, 0x3c, !PT ;  /* 0x000000160b0b7212 */ /* 0x000fe400078e3cff */
[----:B------:R-:W-:-:S05]  /*94f0*/  IMAD.MOV R13, RZ, RZ, -R13 ;  /* 0x000000ffff0d7224 */ /* 0x000fca00078e0a0d */
[----:B--2---:R-:W2:Y:S02]  /*9500*/  MUFU.RCP R36, R23 ;  /* 0x0000001700247308 */ /* 0x004ea40000001000 */
[----:B--2---:R-:W-:Y:S01]  /*9510*/  VIADD R36, R36, 0xffffffe ;  /* 0x0ffffffe24247836 */ /* 0x004fe20000000000 */
[----:B------:R-:W-:-:S05]  /*9520*/  IADD3 R23, PT, PT, R54, -0x100, RZ ;  /* 0xffffff0036177810 */ /* 0x000fca0007ffe0ff */
[----:B------:R-:W2:Y:S02]  /*9530*/  F2I.FTZ.U32.TRUNC.NTZ R37, R36 ;  /* 0x0000002400257305 */ /* 0x000ea4000021f000 */
[----:B--2---:R-:W-:Y:S02]  /*9540*/  IMAD.MOV R20, RZ, RZ, -R37 ;  /* 0x000000ffff147224 */ /* 0x004fe400078e0a25 */
[----:B------:R-:W-:Y:S02]  /*9550*/  IMAD.MOV.U32 R36, RZ, RZ, RZ ;  /* 0x000000ffff247224 */ /* 0x000fe400078e00ff */
[----:B------:R-:W-:-:S04]  /*9560*/  IMAD R21, R20, R15, RZ ;  /* 0x0000000f14157224 */ /* 0x000fc800078e02ff */
[----:B------:R-:W-:-:S06]  /*9570*/  IMAD.HI.U32 R21, R37, R21, R36 ;  /* 0x0000001525157227 */ /* 0x000fcc00078e0024 */
[----:B------:R-:W-:-:S04]  /*9580*/  IMAD.HI.U32 R20, R21, R8, RZ ;  /* 0x0000000815147227 */ /* 0x000fc800078e00ff */
[----:B------:R-:W-:Y:S01]  /*9590*/  IMAD R36, R20, R13, R8 ;  /* 0x0000000d14247224 */ /* 0x000fe200078e0208 */
[----:B------:R-:W-:Y:S02]  /*95a0*/  IABS R8, R23 ;  /* 0x0000001700087213 */ /* 0x000fe40000000000 */
[----:B------:R-:W-:Y:S02]  /*95b0*/  LOP3.LUT R23, R23, R22, RZ, 0x3c, !PT ;  /* 0x0000001617177212 */ /* 0x000fe400078e3cff */
[----:B------:R-:W-:Y:S01]  /*95c0*/  ISETP.GT.U32.AND P3, PT, R15, R36, PT ;  /* 0x000000240f00720c */ /* 0x000fe20003f64070 */
[----:B------:R-:W-:-:S04]  /*95d0*/  IMAD.HI.U32 R21, R21, R8, RZ ;  /* 0x0000000815157227 */ /* 0x000fc800078e00ff */
[----:B------:R-:W-:Y:S01]  /*95e0*/  IMAD R8, R21, R13, R8 ;  /* 0x0000000d15087224 */ /* 0x000fe200078e0208 */
[----:B------:R-:W-:-:S04]  /*95f0*/  LOP3.LUT R13, RZ, R22, RZ, 0x33, !PT ;  /* 0x00000016ff0d7212 */ /* 0x000fc800078e33ff */
[----:B------:R-:W-:-:S03]  /*9600*/  ISETP.GT.U32.AND P4, PT, R15, R8, PT ;  /* 0x000000080f00720c */ /* 0x000fc60003f84070 */
[----:B------:R-:W-:Y:S01]  /*9610*/  @!P3 IADD3 R36, PT, PT, R36, -R15, RZ ;  /* 0x8000000f2424b210 */ /* 0x000fe20007ffe0ff */
[----:B------:R-:W-:-:S03]  /*9620*/  @!P3 VIADD R20, R20, 0x1 ;  /* 0x000000011414b836 */ /* 0x000fc60000000000 */
[----:B------:R-:W-:Y:S02]  /*9630*/  ISETP.GE.U32.AND P3, PT, R36, R15, PT ;  /* 0x0000000f2400720c */ /* 0x000fe40003f66070 */
[----:B------:R-:W2:Y:S04]  /*9640*/  LD.E.64 R36, desc[UR4][R2.64+0x38] ;  /* 0x0000380402247980 */ /* 0x000ea8000c101b00 */
[----:B------:R-:W-:Y:S02]  /*9650*/  @!P4 IMAD.IADD R8, R8, 0x1, -R15 ;  /* 0x000000010808c824 */ /* 0x000fe400078e0a0f */
[----:B------:R-:W-:Y:S01]  /*9660*/  @!P4 VIADD R21, R21, 0x1 ;  /* 0x000000011515c836 */ /* 0x000fe20000000000 */
[----:B------:R-:W-:-:S04]  /*9670*/  ISETP.GE.AND P4, PT, R11, RZ, PT ;  /* 0x000000ff0b00720c */ /* 0x000fc80003f86270 */
[----:B------:R-:W-:Y:S02]  /*9680*/  @P3 IADD3 R20, PT, PT, R20, 0x1, RZ ;  /* 0x0000000114143810 */ /* 0x000fe40007ffe0ff */
[----:B------:R-:W-:-:S07]  /*9690*/  ISETP.GE.U32.AND P3, PT, R8, R15, PT ;  /* 0x0000000f0800720c */ /* 0x000fce0003f66070 */
[----:B------:R-:W-:Y:S01]  /*96a0*/  @!P4 IMAD.MOV R20, RZ, RZ, -R20 ;  /* 0x000000ffff14c224 */ /* 0x000fe200078e0a14 */
[----:B------:R-:W-:-:S05]  /*96b0*/  ISETP.NE.AND P4, PT, R22, RZ, PT ;  /* 0x000000ff1600720c */ /* 0x000fca0003f85270 */
[----:B------:R-:W-:Y:S02]  /*96c0*/  @P3 IADD3 R21, PT, PT, R21, 0x1, RZ ;  /* 0x0000000115153810 */ /* 0x000fe40007ffe0ff */
[----:B------:R-:W-:-:S13]  /*96d0*/  ISETP.GE.AND P3, PT, R23, RZ, PT ;  /* 0x000000ff1700720c */ /* 0x000fda0003f66270 */
[----:B------:R-:W-:-:S04]  /*96e0*/  @!P3 IADD3 R21, PT, PT, -R21, RZ, RZ ;  /* 0x000000ff1515b210 */ /* 0x000fc80007ffe1ff */
[C---:B------:R-:W-:Y:S02]  /*96f0*/  SEL R15, R13.reuse, R21, !P4 ;  /* 0x000000150d0f7207 */ /* 0x040fe40006000000 */
[----:B------:R-:W-:-:S03]  /*9700*/  SEL R13, R13, R20, !P4 ;  /* 0x000000140d0d7207 */ /* 0x000fc60006000000 */
[----:B------:R-:W-:-:S04]  /*9710*/  IMAD.WIDE R42, R15, 0x4, R220 ;  /* 0x000000040f2a7825 */ /* 0x000fc800078e02dc */
[C---:B-1----:R-:W-:Y:S01]  /*9720*/  IMAD.WIDE R40, R13.reuse, 0x4, R220 ;  /* 0x000000040d287825 */ /* 0x042fe200078e02dc */
        /* <DEDUP_REMOVED lines=18> */
.L_x_1847:
        /* <DEDUP_REMOVED lines=8> */
.L_x_1848:
[----:B------:R-:W-:Y:S05]  /*98d0*/  BSYNC.RECONVERGENT B0 ;  /* 0x0000000000007941 */ /* 0x000fea0003800200 */
.L_x_1846:
[C---:B------:R-:W-:Y:S01]  /*98e0*/  LEA R22, P3, R194.reuse, R202, 0x6 ;  /* 0x000000cac2167211 */ /* 0x040fe200078630ff */
[C---:B------:R-:W-:Y:S01]  /*98f0*/  IMAD.SHL.U32 R8, R194.reuse, 0x40, RZ ;  /* 0x00000040c2087824 */ /* 0x040fe200078e00ff */
[----:B------:R-:W-:Y:S01]  /*9900*/  @!PT LDS RZ, [RZ] ;  /* 0x00000000fffff984 */ /* 0x000fe20000000800 */
[----:B------:R-:W-:Y:S01]  /*9910*/  @!PT LDS RZ, [RZ] ;  /* 0x00000000fffff984 */ /* 0x000fe20000000800 */
[----:B------:R-:W-:Y:S01]  /*9920*/  @!PT LDS RZ, [RZ] ;  /* 0x00000000fffff984 */ /* 0x000fe20000000800 */
[----:B------:R2:W-:Y:S01]  /*9930*/  @!P2 LDGSTS.E.BYPASS.LTC128B.128 [R211+0x3000], desc[UR4][R202.64] ;  /* 0x03000000cad3afae */ /* 0x0005e2000b981a04 */
[C-C-:B------:R-:W-:Y:S02]  /*9940*/  SHF.L.U64.HI R11, R194.reuse, 0x6, R195.reuse ;  /* 0x00000006c20b7819 */ /* 0x140fe400000102c3 */
[----:B------:R-:W-:Y:S01]  /*9950*/  LEA.HI.X R23, R194, R203, R195, 0x6, P3 ;  /* 0x000000cbc2177211 */ /* 0x000fe200018f34c3 */
[----:B------:R2:W-:Y:S01]  /*9960*/  @P2 STS.128 [R211+0x3000], RZ ;  /* 0x003000ffd3002388 */ /* 0x0005e20000000c00 */
[----:B------:R-:W-:-:S03]  /*9970*/  IADD3 R20, P4, PT, R8, R22, RZ ;  /* 0x0000001608147210 */ /* 0x000fc60007f9e0ff */
[----:B------:R-:W-:Y:S01]  /*9980*/  @!PT LDS RZ, [RZ] ;  /* 0x00000000fffff984 */ /* 0x000fe20000000800 */
[----:B------:R-:W-:Y:S01]  /*9990*/  @!PT LDS RZ, [RZ] ;  /* 0x00000000fffff984 */ /* 0x000fe20000000800 */
[----:B------:R-:W-:Y:S01]  /*99a0*/  @!PT LDS RZ, [RZ] ;  /* 0x00000000fffff984 */ /* 0x000fe20000000800 */
[----:B------:R2:W-:Y:S01]  /*99b0*/  @!P1 LDGSTS.E.BYPASS.LTC128B.128 [R211+0x5000], desc[UR4][R202.64+0x40] ;  /* 0x05000040cad39fae */ /* 0x0005e2000b981a04 */
[----:B------:R-:W-:Y:S01]  /*99c0*/  IADD3 R36, P3, PT, R8, R20, RZ ;  /* 0x0000001408247210 */ /* 0x000fe20007f7e0ff */
[C---:B------:R-:W-:Y:S02]  /*99d0*/  IMAD.X R21, R11.reuse, 0x1, R23, P4 ;  /* 0x000000010b157824 */ /* 0x040fe400020e0617 */
[----:B------:R2:W-:Y:S02]  /*99e0*/  @P1 STS.128 [R211+0x5000], RZ ;  /* 0x005000ffd3001388 */ /* 0x0005e40000000c00 */
[----:B------:R-:W-:Y:S02]  /*99f0*/  IMAD.X R37, R11, 0x1, R21, P3 ;  /* 0x000000010b257824 */ /* 0x000fe400018e0615 */
        /* <DEDUP_REMOVED lines=51> */
.L_x_1845:
[----:B------:R-:W-:Y:S05]  /*9d30*/  BSYNC.RECONVERGENT B1 ;  /* 0x0000000000017941 */ /* 0x000fea0003800200 */
.L_x_1844:
[----:B-1----:R-:W3:Y:S01]  /*9d40*/  LD.E R128, desc[UR4][R2.64+0xdc] ;  /* 0x0000dc0402807980 */ /* 0x002ee2000c101900 */
[----:B--2---:R-:W-:-:S04]  /*9d50*/  IMAD R20, R116, 0x80, R53 ;  /* 0x0000008074147824 */ /* 0x004fc800078e0235 */
[C---:B------:R-:W-:Y:S02]  /*9d60*/  VIADD R8, R20.reuse, 0xffffff00 ;  /* 0xffffff0014087836 */ /* 0x040fe40000000000 */
[----:B------:R-:W-:-:S03]  /*9d70*/  VIADD R126, R20, 0xffffff01 ;  /* 0xffffff01147e7836 */ /* 0x000fc60000000000 */
[----:B------:R-:W-:Y:S01]  /*9d80*/  ISETP.GE.AND P0, PT, R8, R218, PT ;  /* 0x000000da0800720c */ /* 0x000fe20003f06270 */
[----:B------:R-:W-:Y:S01]  /*9d90*/  VIADD R122, R20, 0xffffff09 ;  /* 0xffffff09147a7836 */ /* 0x000fe20000000000 */
[----:B------:R-:W-:Y:S02]  /*9da0*/  ISETP.GE.AND P1, PT, R8, R216, PT ;  /* 0x000000d80800720c */ /* 0x000fe40003f26270 */
[----:B------:R-:W-:Y:S02]  /*9db0*/  FSEL R21, R148, -INF , P0 ;  /* 0xff80000094157808 */ /* 0x000fe40000000000 */
[----:B------:R-:W-:Y:S01]  /*9dc0*/  ISETP.GE.AND P0, PT, R126, R218, PT ;  /* 0x000000da7e00720c */ /* 0x000fe20003f06270 */
[----:B------:R-:W-:Y:S01]  /*9dd0*/  VIADD R123, R20, 0xffffff08 ;  /* 0xffffff08147b7836 */ /* 0x000fe20000000000 */
[----:B------:R-:W-:Y:S01]  /*9de0*/  ISETP.GE.AND P4, PT, R8, R217, PT ;  /* 0x000000d90800720c */ /* 0x000fe20003f86270 */
[----:B------:R-:W-:Y:S01]  /*9df0*/  VIADD R66, R20, 0xffffff11 ;  /* 0xffffff1114427836 */ /* 0x000fe20000000000 */
[----:B------:R-:W-:-:S02]  /*9e00*/  FSEL R15, R149, -INF , P0 ;  /* 0xff800000950f7808 */ /* 0x000fc40000000000 */
[----:B------:R-:W-:Y:S02]  /*9e10*/  ISETP.GE.AND P3, PT, R8, R213, PT ;  /* 0x000000d50800720c */ /* 0x000fe40003f66270 */
[-C--:B------:R-:W-:Y:S01]  /*9e20*/  ISETP.GE.AND P0, PT, R122, R218.reuse, PT ;  /* 0x000000da7a00720c */ /* 0x080fe20003f06270 */
[C---:B------:R-:W-:Y:S01]  /*9e30*/  VIADD R117, R20.reuse, 0xffffff10 ;  /* 0xffffff1014757836 */ /* 0x040fe20000000000 */
[----:B------:R-:W-:Y:S02]  /*9e40*/  FSEL R8, R151, -INF , P1 ;  /* 0xff80000097087808 */ /* 0x000fe40000800000 */
[-C--:B------:R-:W-:Y:S01]  /*9e50*/  ISETP.GE.AND P1, PT, R123, R218.reuse, PT ;  /* 0x000000da7b00720c */ /* 0x080fe20003f26270 */
[----:B------:R-:W-:Y:S01]  /*9e60*/  VIADD R63, R20, 0xffffff19 ;  /* 0xffffff19143f7836 */ /* 0x000fe20000000000 */
[----:B------:R-:W-:Y:S02]  /*9e70*/  FSEL R11, R167, -INF , P0 ;  /* 0xff800000a70b7808 */ /* 0x000fe40000000000 */
[----:B------:R-:W-:Y:S01]  /*9e80*/  ISETP.GE.AND P0, PT, R66, R218, PT ;  /* 0x000000da4200720c */ /* 0x000fe20003f06270 */
[----:B------:R-:W-:Y:S01]  /*9e90*/  VIADD R40, R20, 0xffffff18 ;  /* 0xffffff1814287836 */ /* 0x000fe20000000000 */
[----:B------:R-:W-:-:S02]  /*9ea0*/  FSEL R13, R165, -INF , P1 ;  /* 0xff800000a50d7808 */ /* 0x000fc40000800000 */
        /* <DEDUP_REMOVED lines=10> */
[----:B------:R-:W-:Y:S01]  /*9f50*/  VIADD R62, R20, 0xffffff28 ;  /* 0xffffff28143e7836 */ /* 0x000fe20000000000 */
[----:B------:R-:W-:Y:S02]  /*9f60*/  FSEL R33, R144, -INF , P1 ;  /* 0xff80000090217808 */ /* 0x000fe40000800000 */
[-C--:B------:R-:W-:Y:S01]  /*9f70*/  ISETP.GE.AND P1, PT, R58, R218.reuse, PT ;  /* 0x000000da3a00720c */ /* 0x080fe20003f26270 */
[C---:B------:R-:W-:Y:S01]  /*9f80*/  VIADD R59, R20.reuse, 0xffffff31 ;  /* 0xffffff31143b7836 */ /* 0x040fe20000000000 */
[----:B------:R-:W-:Y:S02]  /*9f90*/  FSEL R143, R143, -INF , P0 ;  /* 0xff8000008f8f7808 */ /* 0x000fe40000000000 */
[----:B------:R-:W-:Y:S01]  /*9fa0*/  ISETP.GE.AND P0, PT, R61, R218, PT ;  /* 0x000000da3d00720c */ /* 0x000fe20003f06270 */
[----:B------:R-:W-:Y:S01]  /*9fb0*/  VIADD R60, R20, 0xffffff30 ;  /* 0xffffff30143c7836 */ /* 0x000fe20000000000 */
[----:B------:R-:W-:-:S02]  /*9fc0*/  ISETP.GE.AND P2, PT, R126, R217, PT ;  /* 0x000000d97e00720c */ /* 0x000fc40003f46270 */
[----:B------:R-:W-:Y:S02]  /*9fd0*/  FSEL R145, R145, -INF , P1 ;  /* 0xff80000091917808 */ /* 0x000fe40000800000 */
[-C--:B------:R-:W-:Y:S01]  /*9fe0*/  ISETP.GE.AND P1, PT, R62, R218.reuse, PT ;  /* 0x000000da3e00720c */ /* 0x080fe20003f26270 */
[C---:B------:R-:W-:Y:S01]  /*9ff0*/  VIADD R55, R20.reuse, 0xffffff39 ;  /* 0xffffff3914377836 */ /* 0x040fe20000000000 */
[----:B------:R-:W-:Y:S02]  /*a000*/  FSEL R137, R137, -INF , P0 ;  /* 0xff80000089897808 */ /* 0x000fe40000000000 */
[----:B------:R-:W-:Y:S02]  /*a010*/  FSEL R15, R15, -INF , !P2 ;  /* 0xff8000000f0f7808 */ /* 0x000fe40005000000 */
        /* <DEDUP_REMOVED lines=20> */
[----:B------:R-:W-:Y:S02]  /*a160*/  FSEL R8, R8, -INF , !P3 ;  /* 0xff80000008087808 */ /* 0x000fe40005800000 */
[----:B------:R-:W-:Y:S02]  /*a170*/  ISETP.GE.AND P1, PT, R54, R218, PT ;  /* 0x000000da3600720c */ /* 0x000fe40003f26270 */
[----:B------:R-:W-:Y:S02]  /*a180*/  FSEL R21, R21, -INF , !P4 ;  /* 0xff80000015157808 */ /* 0x000fe40006000000 */
[-C--:B------:R-:W-:Y:S01]  /*a190*/  ISETP.GE.AND P3, PT, R122, R217.reuse, PT ;  /* 0x000000d97a00720c */ /* 0x080fe20003f66270 */
[----:B------:R-:W-:Y:S01]  /*a1a0*/  VIADD R45, R20, 0xffffff51 ;  /* 0xffffff51142d7836 */ /* 0x000fe20000000000 */
[----:B------:R-:W-:-:S02]  /*a1b0*/  ISETP.GE.AND P4, PT, R123, R217, PT ;  /* 0x000000d97b00720c */ /* 0x000fc40003f86270 */
[----:B------:R-:W-:Y:S02]  /*a1c0*/  FSEL R158, R158, -INF , P0 ;  /* 0xff8000009e9e7808 */ /* 0x000fe40000000000 */
[----:B------:R-:W-:Y:S02]  /*a1d0*/  FSEL R175, R147, -INF , !P2 ;  /* 0xff80000093af7808 */ /* 0x000fe40005000000 */
[----:B------:R-:W-:Y:S01]  /*a1e0*/  ISETP.GE.AND P0, PT, R47, R218, PT ;  /* 0x000000da2f00720c */ /* 0x000fe20003f06270 */
[----:B------:R-:W-:Y:S01]  /*a1f0*/  VIADD R46, R20, 0xffffff50 ;  /* 0xffffff50142e7836 */ /* 0x000fe20000000000 */
[----:B------:R-:W-:Y:S02]  /*a200*/  ISETP.GE.AND P2, PT, R59, R217, PT ;  /* 0x000000d93b00720c */ /* 0x000fe40003f46270 */
[----:B------:R-:W-:Y:S02]  /*a210*/  FSEL R131, R131, -INF , P1 ;  /* 0xff80000083837808 */ /* 0x000fe40000800000 */
[----:B------:R-:W-:-:S02]  /*a220*/  FSEL R11, R11, -INF , !P3 ;  /* 0xff8000000b0b7808 */ /* 0x000fc40005800000 */
[----:B------:R-:W-:Y:S02]  /*a230*/  ISETP.GE.AND P1, PT, R50, R218, PT ;  /* 0x000000da3200720c */ /* 0x000fe40003f26270 */
[----:B------:R-:W-:Y:S02]  /*a240*/  FSEL R13, R13, -INF , !P4 ;  /* 0xff8000000d0d7808 */ /* 0x000fe40006000000 */
[-C--:B------:R-:W-:Y:S01]  /*a250*/  ISETP.GE.AND P3, PT, R40, R217.reuse, PT ;  /* 0x000000d92800720c */ /* 0x080fe20003f66270 */
[----:B------:R-:W-:Y:S01]  /*a260*/  VIADD R43, R20, 0xffffff59 ;  /* 0xffffff59142b7836 */ /* 0x000fe20000000000 */
[----:B------:R-:W-:Y:S02]  /*a270*/  ISETP.GE.AND P4, PT, R66, R217, PT ;  /* 0x000000d94200720c */ /* 0x000fe40003f86270 */
[----:B------:R-:W-:Y:S02]  /*a280*/  FSEL R28, R28, -INF , P0 ;  /* 0xff8000001c1c7808 */ /* 0x000fe40000000000 */
[----:B------:R-:W-:-:S02]  /*a290*/  FSEL R169, R157, -INF , !P2 ;  /* 0xff8000009da97808 */ /* 0x000fc40005000000 */
[-C--:B------:R-:W-:Y:S01]  /*a2a0*/  ISETP.GE.AND P0, PT, R45, R218.reuse, PT ;  /* 0x000000da2d00720c */ /* 0x080fe20003f06270 */
[----:B------:R-:W-:Y:S01]  /*a2b0*/  VIADD R44, R20, 0xffffff58 ;  /* 0xffffff58142c7836 */ /* 0x000fe20000000000 */
[----:B------:R-:W-:Y:S02]  /*a2c0*/  ISETP.GE.AND P2, PT, R54, R217, PT ;  /* 0x000000d93600720c */ /* 0x000fe40003f46270 */
[----:B------:R-:W-:Y:S02]  /*a2d0*/  FSEL R120, R120, -INF , P1 ;  /* 0xff80000078787808 */ /* 0x000fe40000800000 */
[----:B------:R-:W-:Y:S02]  /*a2e0*/  FSEL R33, R33, -INF , !P3 ;  /* 0xff80000021217808 */ /* 0x000fe40005800000 */
[----:B------:R-:W-:Y:S02]  /*a2f0*/  ISETP.GE.AND P1, PT, R46, R218, PT ;  /* 0x000000da2e00720c */ /* 0x000fe40003f26270 */
[----:B------:R-:W-:-:S02]  /*a300*/  FSEL R35, R35, -INF , !P4 ;  /* 0xff80000023237808 */ /* 0x000fc40006000000 */
[-C--:B------:R-:W-:Y:S01]  /*a310*/  ISETP.GE.AND P3, PT, R56, R217.reuse, PT ;  /* 0x000000d93800720c */ /* 0x080fe20003f66270 */
[----:B------:R-:W-:Y:S01]  /*a320*/  VIADD R39, R20, 0xffffff61 ;  /* 0xffffff6114277836 */ /* 0x000fe20000000000 */
[-C--:B------:R-:W-:Y:S02]  /*a330*/  ISETP.GE.AND P4, PT, R58, R217.reuse, PT ;  /* 0x000000d93a00720c */ /* 0x080fe40003f86270 */
[----:B------:R-:W-:Y:S02]  /*a340*/  FSEL R31, R31, -INF , P0 ;  /* 0xff8000001f1f7808 */ /* 0x000fe40000000000 */
[----:B------:R-:W-:Y:S02]  /*a350*/  FSEL R161, R131, -INF , !P2 ;  /* 0xff80000083a17808 */ /* 0x000fe40005000000 */
[----:B------:R-:W-:Y:S02]  /*a360*/  ISETP.GE.AND P0, PT, R43, R218, PT ;  /* 0x000000da2b00720c */ /* 0x000fe40003f06270 */
[----:B------:R-:W-:-:S02]  /*a370*/  ISETP.GE.AND P2, PT, R47, R217, PT ;  /* 0x000000d92f00720c */ /* 0x000fc40003f46270 */
[----:B------:R-:W-:Y:S02]  /*a380*/  FSEL R64, R64, -INF , P1 ;  /* 0xff80000040407808 */ /* 0x000fe40000800000 */
[----:B------:R-:W-:Y:S02]  /*a390*/  FSEL R177, R143, -INF , !P3 ;  /* 0xff8000008fb17808 */ /* 0x000fe40005800000 */
[----:B------:R-:W-:Y:S02]  /*a3a0*/  ISETP.GE.AND P1, PT, R44, R218, PT ;  /* 0x000000da2c00720c */ /* 0x000fe40003f26270 */
[----:B------:R-:W-:Y:S02]  /*a3b0*/  FSEL R179, R145, -INF , !P4 ;  /* 0xff80000091b37808 */ /* 0x000fe40006000000 */
[-C--:B------:R-:W-:Y:S01]  /*a3c0*/  ISETP.GE.AND P3, PT, R60, R217.reuse, PT ;  /* 0x000000d93c00720c */ /* 0x080fe20003f66270 */
[C---:B------:R-:W-:Y:S01]  /*a3d0*/  VIADD R42, R20.reuse, 0xffffff60 ;  /* 0xffffff60142a7836 */ /* 0x040fe20000000000 */
[----:B------:R-:W-:Y:S01]  /*a3e0*/  ISETP.GE.AND P4, PT, R61, R217, PT ;  /* 0x000000d93d00720c */ /* 0x000fe20003f86270 */
[----:B------:R-:W-:Y:S01]  /*a3f0*/  VIADD R37, R20, 0xffffff69 ;  /* 0xffffff6914257836 */ /* 0x000fe20000000000 */
[----:B------:R-:W-:-:S02]  /*a400*/  FSEL R24, R24, -INF , P0 ;  /* 0xff80000018187808 */ /* 0x000fc40000000000 */
[----:B------:R-:W-:Y:S02]  /*a410*/  FSEL R165, R28, -INF , !P2 ;  /* 0xff8000001ca57808 */ /* 0x000fe40005000000 */
[----:B------:R-:W-:Y:S02]  /*a420*/  ISETP.GE.AND P0, PT, R39, R218, PT ;  /* 0x000000da2700720c */ /* 0x000fe40003f06270 */
[----:B------:R-:W-:Y:S02]  /*a430*/  ISETP.GE.AND P2, PT, R44, R217, PT ;  /* 0x000000d92c00720c */ /* 0x000fe40003f46270 */
[----:B------:R-:W-:Y:S02]  /*a440*/  FSEL R32, R32, -INF , P1 ;  /* 0xff80000020207808 */ /* 0x000fe40000800000 */
[----:B------:R-:W-:Y:S02]  /*a450*/  FSEL R171, R139, -INF , !P3 ;  /* 0xff8000008bab7808 */ /* 0x000fe40005800000 */
[----:B------:R-:W-:-:S02]  /*a460*/  FSEL R173, R137, -INF , !P4 ;  /* 0xff80000089ad7808 */ /* 0x000fc40006000000 */
[-C--:B------:R-:W-:Y:S01]  /*a470*/  ISETP.GE.AND P3, PT, R55, R217.reuse, PT ;  /* 0x000000d93700720c */ /* 0x080fe20003f66270 */
[C---:B------:R-:W-:Y:S01]  /*a480*/  VIADD R38, R20.reuse, 0xffffff68 ;  /* 0xffffff6814267836 */ /* 0x040fe20000000000 */
[----:B------:R-:W-:Y:S01]  /*a490*/  ISETP.GE.AND P4, PT, R57, R217, PT ;  /* 0x000000d93900720c */ /* 0x000fe20003f86270 */
[C---:B------:R-:W-:Y:S01]  /*a4a0*/  VIADD R23, R20.reuse, 0xffffff71 ;  /* 0xffffff7114177836 */ /* 0x040fe20000000000 */
[----:B------:R-:W-:Y:S01]  /*a4b0*/  FSEL R27, R27, -INF , P0 ;  /* 0xff8000001b1b7808 */ /* 0x000fe20000000000 */
[----:B------:R-:W-:Y:S01]  /*a4c0*/  VIADD R36, R20, 0xffffff70 ;  /* 0xffffff7014247836 */ /* 0x000fe20000000000 */
[-C--:B------:R-:W-:Y:S02]  /*a4d0*/  ISETP.GE.AND P1, PT, R42, R218.reuse, PT ;  /* 0x000000da2a00720c */ /* 0x080fe40003f26270 */
[----:B------:R-:W-:Y:S02]  /*a4e0*/  FSEL R153, R32, -INF , !P2 ;  /* 0xff80000020997808 */ /* 0x000fe40005000000 */
[----:B------:R-:W-:-:S02]  /*a4f0*/  ISETP.GE.AND P0, PT, R37, R218, PT ;  /* 0x000000da2500720c */ /* 0x000fc40003f06270 */
[-C--:B------:R-:W-:Y:S02]  /*a500*/  ISETP.GE.AND P2, PT, R39, R217.reuse, PT ;  /* 0x000000d92700720c */ /* 0x080fe40003f46270 */
[----:B------:R-:W-:Y:S01]  /*a510*/  FSEL R149, R129, -INF , !P3 ;  /* 0xff80000081957808 */ /* 0x000fe20005800000 */
[----:B------:R-:W-:Y:S01]  /*a520*/  VIADD R22, R20, 0xffffff78 ;  /* 0xffffff7814167836 */ /* 0x000fe20000000000 */
[----:B------:R-:W-:Y:S02]  /*a530*/  FSEL R157, R135, -INF , !P4 ;  /* 0xff800000879d7808 */ /* 0x000fe40006000000 */
[-C--:B------:R-:W-:Y:S01]  /*a540*/  ISETP.GE.AND P3, PT, R50, R217.reuse, PT ;  /* 0x000000d93200720c */ /* 0x080fe20003f66270 */
[----:B------:R-:W-:Y:S01]  /*a550*/  VIADD R20, R20, 0xffffff79 ;  /* 0xffffff7914147836 */ /* 0x000fe20000000000 */
[----:B------:R-:W-:Y:S02]  /*a560*/  ISETP.GE.AND P4, PT, R51, R217, PT ;  /* 0x000000d93300720c */ /* 0x000fe40003f86270 */
[----:B------:R-:W-:-:S02]  /*a570*/  FSEL R26, R26, -INF , P1 ;  /* 0xff8000001a1a7808 */ /* 0x000fc40000800000 */
[----:B------:R-:W-:Y:S02]  /*a580*/  FSEL R48, R48, -INF , P0 ;  /* 0xff80000030307808 */ /* 0x000fe40000000000 */
[-C--:B------:R-:W-:Y:S02]  /*a590*/  ISETP.GE.AND P1, PT, R38, R218.reuse, PT ;  /* 0x000000da2600720c */ /* 0x080fe40003f26270 */
[----:B------:R-:W-:Y:S02]  /*a5a0*/  FSEL R145, R27, -INF , !P2 ;  /* 0xff8000001b917808 */ /* 0x000fe40005000000 */
[-C--:B------:R-:W-:Y:S02]  /*a5b0*/  ISETP.GE.AND P0, PT, R23, R218.reuse, PT ;  /* 0x000000da1700720c */ /* 0x080fe40003f06270 */
[----:B------:R-:W-:Y:S02]  /*a5c0*/  ISETP.GE.AND P2, PT, R36, R218, PT ;  /* 0x000000da2400720c */ /* 0x000fe40003f46270 */
[----:B------:R-:W-:-:S02]  /*a5d0*/  FSEL R163, R120, -INF , !P3 ;  /* 0xff80000078a37808 */ /* 0x000fc40005800000 */
[----:B------:R-:W-:Y:S02]  /*a5e0*/  FSEL R167, R158, -INF , !P4 ;  /* 0xff8000009ea77808 */ /* 0x000fe40006000000 */
[-C--:B------:R-:W-:Y:S02]  /*a5f0*/  ISETP.GE.AND P3, PT, R45, R217.reuse, PT ;  /* 0x000000d92d00720c */ /* 0x080fe40003f66270 */
[-C--:B------:R-:W-:Y:S02]  /*a600*/  ISETP.GE.AND P4, PT, R46, R217.reuse, PT ;  /* 0x000000d92e00720c */ /* 0x080fe40003f86270 */
[----:B------:R-:W-:Y:S02]  /*a610*/  FSEL R34, R34, -INF , P1 ;  /* 0xff80000022227808 */ /* 0x000fe40000800000 */
[----:B------:R-:W-:Y:S02]  /*a620*/  FSEL R65, R65, -INF , P0 ;  /* 0xff80000041417808 */ /* 0x000fe40000000000 */
[----:B------:R-:W-:-:S02]  /*a630*/  ISETP.GE.AND P1, PT, R36, R217, PT ;  /* 0x000000d92400720c */ /* 0x000fc40003f26270 */
[----:B------:R-:W-:Y:S02]  /*a640*/  FSEL R49, R49, -INF , P2 ;  /* 0xff80000031317808 */ /* 0x000fe40001000000 */
[----:B------:R-:W-:Y:S02]  /*a650*/  ISETP.GE.AND P0, PT, R20, R218, PT ;  /* 0x000000da1400720c */ /* 0x000fe40003f06270 */
[----:B------:R-:W-:Y:S02]  /*a660*/  FSEL R155, R31, -INF , !P3 ;  /* 0xff8000001f9b7808 */ /* 0x000fe40005800000 */
[----:B------:R-:W-:Y:S02]  /*a670*/  FSEL R159, R64, -INF , !P4 ;  /* 0xff800000409f7808 */ /* 0x000fe40006000000 */
[-C--:B------:R-:W-:Y:S02]  /*a680*/  ISETP.GE.AND P3, PT, R42, R217.reuse, PT ;  /* 0x000000d92a00720c */ /* 0x080fe40003f66270 */
[----:B------:R-:W-:-:S02]  /*a690*/  ISETP.GE.AND P4, PT, R43, R217, PT ;  /* 0x000000d92b00720c */ /* 0x000fc40003f86270 */
[----:B------:R-:W-:Y:S02]  /*a6a0*/  FSEL R139, R49, -INF , !P1 ;  /* 0xff800000318b7808 */ /* 0x000fe40004800000 */
[----:B------:R-:W-:Y:S02]  /*a6b0*/  FSEL R67, R67, -INF , P0 ;  /* 0xff80000043437808 */ /* 0x000fe40000000000 */
[-C--:B------:R-:W-:Y:S02]  /*a6c0*/  ISETP.GE.AND P1, PT, R126, R216.reuse, PT ;  /* 0x000000d87e00720c */ /* 0x080fe40003f26270 */
[----:B------:R-:W-:Y:S02]  /*a6d0*/  ISETP.GE.AND P0, PT, R123, R216, PT ;  /* 0x000000d87b00720c */ /* 0x000fe40003f06270 */
[----:B------:R-:W-:Y:S02]  /*a6e0*/  FSEL R147, R26, -INF , !P3 ;  /* 0xff8000001a937808 */ /* 0x000fe40005800000 */
[----:B------:R-:W-:-:S02]  /*a6f0*/  FSEL R151, R24, -INF , !P4 ;  /* 0xff80000018977808 */ /* 0x000fc40006000000 */
[-C--:B------:R-:W-:Y:S02]  /*a700*/  ISETP.GE.AND P3, PT, R37, R217.reuse, PT ;  /* 0x000000d92500720c */ /* 0x080fe40003f66270 */
[----:B------:R-:W-:Y:S02]  /*a710*/  ISETP.GE.AND P4, PT, R38, R217, PT ;  /* 0x000000d92600720c */ /* 0x000fe40003f86270 */
[----:B------:R-:W-:Y:S02]  /*a720*/  FSEL R27, R150, -INF , P1 ;  /* 0xff800000961b7808 */ /* 0x000fe40000800000 */
[----:B------:R-:W-:Y:S02]  /*a730*/  FSEL R26, R166, -INF , P0 ;  /* 0xff800000a61a7808 */ /* 0x000fe40000000000 */
[-C--:B------:R-:W-:Y:S02]  /*a740*/  ISETP.GE.AND P1, PT, R122, R216.reuse, PT ;  /* 0x000000d87a00720c */ /* 0x080fe40003f26270 */
[----:B------:R-:W-:-:S02]  /*a750*/  ISETP.GE.AND P0, PT, R117, R216, PT ;  /* 0x000000d87500720c */ /* 0x000fc40003f06270 */
[----:B------:R-:W-:Y:S02]  /*a760*/  FSEL R141, R48, -INF , !P3 ;  /* 0xff800000308d7808 */ /* 0x000fe40005800000 */
[----:B------:R-:W-:Y:S02]  /*a770*/  FSEL R143, R34, -INF , !P4 ;  /* 0xff800000228f7808 */ /* 0x000fe40006000000 */
[----:B------:R-:W-:Y:S02]  /*a780*/  ISETP.GE.AND P3, PT, R22, R218, PT ;  /* 0x000000da1600720c */ /* 0x000fe40003f66270 */
[----:B------:R-:W-:Y:S02]  /*a790*/  ISETP.GE.AND P4, PT, R23, R217, PT ;  /* 0x000000d91700720c */ /* 0x000fe40003f86270 */
[----:B------:R-:W-:Y:S02]  /*a7a0*/  FSEL R24, R168, -INF , P1 ;  /* 0xff800000a8187808 */ /* 0x000fe40000800000 */
[----:B------:R-:W-:-:S02]  /*a7b0*/  FSEL R160, R160, -INF , P0 ;  /* 0xff800000a0a07808 */ /* 0x000fc40000000000 */
[-C--:B------:R-:W-:Y:S02]  /*a7c0*/  ISETP.GE.AND P1, PT, R66, R216.reuse, PT ;  /* 0x000000d84200720c */ /* 0x080fe40003f26270 */
[----:B------:R-:W-:Y:S02]  /*a7d0*/  ISETP.GE.AND P0, PT, R40, R216, PT ;  /* 0x000000d82800720c */ /* 0x000fe40003f06270 */
[-C--:B------:R-:W-:Y:S02]  /*a7e0*/  ISETP.GE.AND P2, PT, R22, R217.reuse, PT ;  /* 0x000000d91600720c */ /* 0x080fe40003f46270 */
[----:B------:R-:W-:Y:S02]  /*a7f0*/  FSEL R121, R121, -INF , P3 ;  /* 0xff80000079797808 */ /* 0x000fe40001800000 */
[----:B------:R-:W-:Y:S02]  /*a800*/  FSEL R137, R65, -INF , !P4 ;  /* 0xff80000041897808 */ /* 0x000fe40006000000 */
[----:B------:R-:W-:-:S02]  /*a810*/  ISETP.GE.AND P4, PT, R20, R217, PT ;  /* 0x000000d91400720c */ /* 0x000fc40003f86270 */
[----:B------:R-:W-:Y:S02]  /*a820*/  FSEL R48, R162, -INF , P1 ;  /* 0xff800000a2307808 */ /* 0x000fe40000800000 */
[----:B------:R-:W-:Y:S02]  /*a830*/  FSEL R140, R140, -INF , P0 ;  /* 0xff8000008c8c7808 */ /* 0x000fe40000000000 */
[-C--:B------:R-:W-:Y:S02]  /*a840*/  ISETP.GE.AND P1, PT, R63, R216.reuse, PT ;  /* 0x000000d83f00720c */ /* 0x080fe40003f26270 */
[----:B------:R-:W-:Y:S02]  /*a850*/  ISETP.GE.AND P0, PT, R58, R216, PT ;  /* 0x000000d83a00720c */ /* 0x000fe40003f06270 */
[----:B------:R-:W-:Y:S02]  /*a860*/  FSEL R131, R121, -INF , !P2 ;  /* 0xff80000079837808 */ /* 0x000fe40005000000 */
[----:B------:R-:W-:-:S02]  /*a870*/  ISETP.GE.AND P2, PT, R123, R213, PT ;  /* 0x000000d57b00720c */ /* 0x000fc40003f46270 */
[----:B------:R-:W-:Y:S02]  /*a880*/  FSEL R129, R67, -INF , !P4 ;  /* 0xff80000043817808 */ /* 0x000fe40006000000 */
[-C--:B------:R-:W-:Y:S02]  /*a890*/  ISETP.GE.AND P3, PT, R126, R213.reuse, PT ;  /* 0x000000d57e00720c */ /* 0x080fe40003f66270 */
[----:B------:R-:W-:Y:S02]  /*a8a0*/  ISETP.GE.AND P4, PT, R122, R213, PT ;  /* 0x000000d57a00720c */ /* 0x000fe40003f86270 */
[----:B------:R-:W-:Y:S02]  /*a8b0*/  FSEL R146, R146, -INF , P1 ;  /* 0xff80000092927808 */ /* 0x000fe40000800000 */
[----:B------:R-:W-:Y:S02]  /*a8c0*/  FSEL R142, R142, -INF , P0 ;  /* 0xff8000008e8e7808 */ /* 0x000fe40000000000 */
[----:B------:R-:W-:-:S02]  /*a8d0*/  ISETP.GE.AND P1, PT, R56, R216, PT ;  /* 0x000000d83800720c */ /* 0x000fc40003f26270 */
[----:B------:R-:W-:Y:S02]  /*a8e0*/  ISETP.GE.AND P0, PT, R62, R216, PT ;  /* 0x000000d83e00720c */ /* 0x000fe40003f06270 */
[----:B------:R-:W-:Y:S02]  /*a8f0*/  FSEL R26, R26, -INF , !P2 ;  /* 0xff8000001a1a7808 */ /* 0x000fe40005000000 */
[-C--:B------:R-:W-:Y:S02]  /*a900*/  ISETP.GE.AND P2, PT, R66, R213.reuse, PT ;  /* 0x000000d54200720c */ /* 0x080fe40003f46270 */
[----:B------:R-:W-:Y:S02]  /*a910*/  FSEL R27, R27, -INF , !P3 ;  /* 0xff8000001b1b7808 */ /* 0x000fe40005800000 */
[----:B------:R-:W-:Y:S02]  /*a920*/  FSEL R24, R24, -INF , !P4 ;  /* 0xff80000018187808 */ /* 0x000fe40006000000 */
[----:B------:R-:W-:-:S02]  /*a930*/  ISETP.GE.AND P3, PT, R117, R213, PT ;  /* 0x000000d57500720c */ /* 0x000fc40003f66270 */
[----:B------:R-:W-:Y:S02]  /*a940*/  ISETP.GE.AND P4, PT, R40, R213, PT ;  /* 0x000000d52800720c */ /* 0x000fe40003f86270 */
[----:B------:R-:W-:Y:S02]  /*a950*/  FSEL R156, R156, -INF , P1 ;  /* 0xff8000009c9c7808 */ /* 0x000fe40000800000 */
[----:B------:R-:W-:Y:S02]  /*a960*/  FSEL R136, R136, -INF , P0 ;  /* 0xff80000088887808 */ /* 0x000fe40000000000 */
[-C--:B------:R-:W-:Y:S02]  /*a970*/  ISETP.GE.AND P1, PT, R61, R216.reuse, PT ;  /* 0x000000d83d00720c */ /* 0x080fe40003f26270 */
[----:B------:R-:W-:Y:S02]  /*a980*/  ISETP.GE.AND P0, PT, R60, R216, PT ;  /* 0x000000d83c00720c */ /* 0x000fe40003f06270 */
[----:B------:R-:W-:-:S02]  /*a990*/  FSEL R48, R48, -INF , !P2 ;  /* 0xff80000030307808 */ /* 0x000fc40005000000 */
[-C--:B------:R-:W-:Y:S02]  /*a9a0*/  ISETP.GE.AND P2, PT, R58, R213.reuse, PT ;  /* 0x000000d53a00720c */ /* 0x080fe40003f46270 */
[----:B------:R-:W-:Y:S02]  /*a9b0*/  FSEL R40, R160, -INF , !P3 ;  /* 0xff800000a0287808 */ /* 0x000fe40005800000 */
[----:B------:R-:W-:Y:S02]  /*a9c0*/  FSEL R58, R140, -INF , !P4 ;  /* 0xff8000008c3a7808 */ /* 0x000fe40006000000 */
[-C--:B------:R-:W-:Y:S02]  /*a9d0*/  ISETP.GE.AND P3, PT, R63, R213.reuse, PT ;  /* 0x000000d53f00720c */ /* 0x080fe40003f66270 */
[----:B------:R-:W-:Y:S02]  /*a9e0*/  ISETP.GE.AND P4, PT, R56, R213, PT ;  /* 0x000000d53800720c */ /* 0x000fe40003f86270 */
[----:B------:R-:W-:-:S02]  /*a9f0*/  FSEL R138, R138, -INF , P1 ;  /* 0xff8000008a8a7808 */ /* 0x000fc40000800000 */
[----:B------:R-:W-:Y:S02]  /*aa00*/  FSEL R132, R132, -INF , P0 ;  /* 0xff80000084847808 */ /* 0x000fe40000000000 */
[-C--:B------:R-:W-:Y:S02]  /*aa10*/  ISETP.GE.AND P1, PT, R59, R216.reuse, PT ;  /* 0x000000d83b00720c */ /* 0x080fe40003f26270 */
[----:B------:R-:W-:Y:S02]  /*aa20*/  ISETP.GE.AND P0, PT, R57, R216, PT ;  /* 0x000000d83900720c */ /* 0x000fe40003f06270 */
        /* <DEDUP_REMOVED lines=9> */
[----:B------:R-:W-:Y:S02]  /*aac0*/  FSEL R170, R132, -INF , !P4 ;  /* 0xff80000084aa7808 */ /* 0x000fe40006000000 */
[-C--:B------:R-:W-:Y:S02]  /*aad0*/  ISETP.GE.AND P3, PT, R59, R213.reuse, PT ;  /* 0x000000d53b00720c */ /* 0x080fe40003f66270 */
[----:B------:R-:W-:Y:S02]  /*aae0*/  ISETP.GE.AND P4, PT, R55, R213, PT ;  /* 0x000000d53700720c */ /* 0x000fe40003f86270 */
[----:B------:R-:W-:Y:S02]  /*aaf0*/  FSEL R134, R134, -INF , P1 ;  /* 0xff80000086867808 */ /* 0x000fe40000800000 */
[----:B------:R-:W-:Y:S02]  /*ab00*/  FSEL R124, R124, -INF , P0 ;  /* 0xff8000007c7c7808 */ /* 0x000fe40000000000 */
[----:B------:R-:W-:-:S02]  /*ab10*/  ISETP.GE.AND P0, PT, R50, R216, PT ;  /* 0x000000d83200720c */ /* 0x000fc40003f06270 */
[----:B------:R-:W-:Y:S02]  /*ab20*/  FSEL R178, R142, -INF , !P2 ;  /* 0xff8000008eb27808 */ /* 0x000fe40005000000 */
[----:B------:R-:W-:Y:S02]  /*ab30*/  FSEL R158, R133, -INF , !P3 ;  /* 0xff800000859e7808 */ /* 0x000fe40005800000 */
[----:B------:R-:W-:Y:S02]  /*ab40*/  FSEL R156, R134, -INF , !P4 ;  /* 0xff800000869c7808 */ /* 0x000fe40006000000 */
[-C--:B------:R-:W-:Y:S02]  /*ab50*/  ISETP.GE.AND P2, PT, R61, R213.reuse, PT ;  /* 0x000000d53d00720c */ /* 0x080fe40003f46270 */
[-C--:B------:R-:W-:Y:S02]  /*ab60*/  ISETP.GE.AND P3, PT, R54, R213.reuse, PT ;  /* 0x000000d53600720c */ /* 0x080fe40003f66270 */
[----:B------:R-:W-:-:S02]  /*ab70*/  ISETP.GE.AND P4, PT, R50, R213, PT ;  /* 0x000000d53200720c */ /* 0x000fc40003f86270 */
[----:B------:R-:W-:Y:S02]  /*ab80*/  FSEL R16, R16, -INF , P0 ;  /* 0xff80000010107808 */ /* 0x000fe40000000000 */
[----:B------:R-:W-:Y:S02]  /*ab90*/  FSEL R172, R138, -INF , !P2 ;  /* 0xff8000008aac7808 */ /* 0x000fe40005000000 */
[----:B------:R-:W-:Y:S02]  /*aba0*/  ISETP.GE.AND P1, PT, R51, R216, PT ;  /* 0x000000d83300720c */ /* 0x000fe40003f26270 */
[----:B------:R-:W-:Y:S02]  /*abb0*/  FSEL R168, R124, -INF , !P3 ;  /* 0xff8000007ca87808 */ /* 0x000fe40005800000 */
[----:B------:R-:W-:Y:S02]  /*abc0*/  FSEL R162, R16, -INF , !P4 ;  /* 0xff80000010a27808 */ /* 0x000fe40006000000 */
[----:B------:R-:W-:-:S02]  /*abd0*/  ISETP.GE.AND P2, PT, R57, R213, PT ;  /* 0x000000d53900720c */ /* 0x000fc40003f46270 */
[----:B------:R-:W-:Y:S02]  /*abe0*/  ISETP.GE.AND P3, PT, R47, R216, PT ;  /* 0x000000d82f00720c */ /* 0x000fe40003f66270 */
[----:B------:R-:W-:Y:S02]  /*abf0*/  FMNMX3.FTZ R16, R52, R21, R15, !PT ;  /* 0x0000001534107276 */ /* 0x000fe4000781000f */
[----:B------:R-:W-:Y:S02]  /*ac00*/  FSEL R125, R125, -INF , P1 ;  /* 0xff8000007d7d7808 */ /* 0x000fe40000800000 */
[----:B------:R-:W-:Y:S02]  /*ac10*/  FSEL R154, R130, -INF , !P2 ;  /* 0xff800000829a7808 */ /* 0x000fe40005000000 */
[----:B------:R-:W-:Y:S02]  /*ac20*/  ISETP.GE.AND P1, PT, R47, R213, PT ;  /* 0x000000d52f00720c */ /* 0x000fe40003f26270 */
[----:B------:R-:W-:-:S02]  /*ac30*/  FSEL R17, R17, -INF , P3 ;  /* 0xff80000011117808 */ /* 0x000fc40001800000 */
[----:B------:R-:W-:Y:S02]  /*ac40*/  FMNMX3.FTZ R16, R16, R13, R11, !PT ;  /* 0x0000000d10107276 */ /* 0x000fe4000781000b */
[----:B------:R-:W-:Y:S02]  /*ac50*/  ISETP.GE.AND P2, PT, R51, R213, PT ;  /* 0x000000d53300720c */ /* 0x000fe40003f46270 */
[----:B------:R-:W-:Y:S02]  /*ac60*/  ISETP.GE.AND P0, PT, R46, R216, PT ;  /* 0x000000d82e00720c */ /* 0x000fe40003f06270 */
[----:B------:R-:W-:Y:S02]  /*ac70*/  FSEL R160, R17, -INF , !P1 ;  /* 0xff80000011a07808 */ /* 0x000fe40004800000 */
[----:B------:R-:W-:Y:S02]  /*ac80*/  FMNMX3.FTZ R16, R16, R25, R35, !PT ;  /* 0x0000001910107276 */ /* 0x000fe40007810023 */
[----:B------:R-:W-:-:S02]  /*ac90*/  FSEL R166, R125, -INF , !P2 ;  /* 0xff8000007da67808 */ /* 0x000fc40005000000 */
[----:B------:R-:W-:Y:S02]  /*aca0*/  FMNMX3.FTZ R17, R0, R8, R27, !PT ;  /* 0x0000000800117276 */ /* 0x000fe4000781001b */
[----:B------:R-:W-:Y:S02]  /*acb0*/  ISETP.GE.AND P2, PT, R46, R213, PT ;  /* 0x000000d52e00720c */ /* 0x000fe40003f46270 */
[----:B------:R-:W-:Y:S02]  /*acc0*/  FSEL R29, R29, -INF , P0 ;  /* 0xff8000001d1d7808 */ /* 0x000fe40000000000 */
[----:B------:R-:W-:Y:S02]  /*acd0*/  FMNMX3.FTZ R16, R16, R33, R41, !PT ;  /* 0x0000002110107276 */ /* 0x000fe40007810029 */
[----:B------:R-:W-:Y:S02]  /*ace0*/  FMNMX3.FTZ R17, R17, R26, R24, !PT ;  /* 0x0000001a11117276 */ /* 0x000fe40007810018 */
[----:B------:R-:W-:-:S02]  /*acf0*/  FSEL R152, R29, -INF , !P2 ;  /* 0xff8000001d987808 */ /* 0x000fc40005000000 */
[----:B------:R-:W-:Y:S02]  /*ad00*/  ISETP.GE.AND P2, PT, R43, R216, PT ;  /* 0x000000d82b00720c */ /* 0x000fe40003f46270 */
[----:B------:R-:W-:Y:S02]  /*ad10*/  FMNMX3.FTZ R16, R16, R179, R177, !PT ;  /* 0x000000b310107276 */ /* 0x000fe400078100b1 */
[----:B------:R-:W-:Y:S02]  /*ad20*/  FMNMX3.FTZ R17, R17, R40, R48, !PT ;  /* 0x0000002811117276 */ /* 0x000fe40007810030 */
[----:B------:R-:W-:Y:S02]  /*ad30*/  FSEL R146, R4, -INF , P2 ;  /* 0xff80000004927808 */ /* 0x000fe40001000000 */
[----:B------:R-:W-:Y:S02]  /*ad40*/  FMNMX3.FTZ R4, R16, R175, R173, !PT ;  /* 0x000000af10047276 */ /* 0x000fe400078100ad */
[----:B------:R-:W-:-:S02]  /*ad50*/  FMNMX3.FTZ R17, R17, R58, R56, !PT ;  /* 0x0000003a11117276 */ /* 0x000fc40007810038 */
[----:B------:R-:W-:Y:S02]  /*ad60*/  FMNMX3.FTZ R4, R4, R171, R169, !PT ;  /* 0x000000ab04047276 */ /* 0x000fe400078100a9 */
[----:B------:R-:W-:Y:S02]  /*ad70*/  FMNMX3.FTZ R17, R17, R178, R176, !PT ;  /* 0x000000b211117276 */ /* 0x000fe400078100b0 */
[----:B------:R-:W-:Y:S02]  /*ad80*/  FMNMX3.FTZ R4, R4, R157, R149, !PT ;  /* 0x0000009d04047276 */ /* 0x000fe40007810095 */
[----:B------:R-:W-:Y:S02]  /*ad90*/  FMNMX3.FTZ R17, R17, R174, R172, !PT ;  /* 0x000000ae11117276 */ /* 0x000fe400078100ac */
[----:B------:R-:W-:Y:S02]  /*ada0*/  FMNMX3.FTZ R4, R4, R161, R167, !PT ;  /* 0x000000a104047276 */ /* 0x000fe400078100a7 */
[----:B------:R-:W-:-:S02]  /*adb0*/  ISETP.GE.AND P4, PT, R45, R216, PT ;  /* 0x000000d82d00720c */ /* 0x000fc40003f86270 */
[----:B------:R-:W-:Y:S02]  /*adc0*/  ISETP.GE.AND P0, PT, R44, R216, PT ;  /* 0x000000d82c00720c */ /* 0x000fe40003f06270 */
[----:B------:R-:W-:Y:S02]  /*add0*/  FMNMX3.FTZ R17, R17, R170, R158, !PT ;  /* 0x000000aa11117276 */ /* 0x000fe4000781009e */
[----:B------:R-:W-:Y:S02]  /*ade0*/  FMNMX3.FTZ R4, R4, R163, R165, !PT ;  /* 0x000000a304047276 */ /* 0x000fe400078100a5 */
[----:B------:R-:W-:Y:S02]  /*adf0*/  ISETP.GE.AND P3, PT, R45, R213, PT ;  /* 0x000000d52d00720c */ /* 0x000fe40003f66270 */
[----:B------:R-:W-:Y:S02]  /*ae00*/  FSEL R30, R30, -INF , P4 ;  /* 0xff8000001e1e7808 */ /* 0x000fe40002000000 */
[----:B------:R-:W-:-:S02]  /*ae10*/  FSEL R18, R18, -INF , P0 ;  /* 0xff80000012127808 */ /* 0x000fc40000000000 */
[----:B------:R-:W-:Y:S02]  /*ae20*/  FMNMX3.FTZ R17, R17, R154, R156, !PT ;  /* 0x0000009a11117276 */ /* 0x000fe4000781009c */
[-C--:B------:R-:W-:Y:S02]  /*ae30*/  ISETP.GE.AND P4, PT, R43, R213.reuse, PT ;  /* 0x000000d52b00720c */ /* 0x080fe40003f86270 */
[----:B------:R-:W-:Y:S02]  /*ae40*/  ISETP.GE.AND P0, PT, R42, R216, PT ;  /* 0x000000d82a00720c */ /* 0x000fe40003f06270 */
[----:B------:R-:W-:Y:S02]  /*ae50*/  ISETP.GE.AND P1, PT, R44, R213, PT ;  /* 0x000000d52c00720c */ /* 0x000fe40003f26270 */
[----:B------:R-:W-:Y:S01]  /*ae60*/  FMNMX3.FTZ R4, R4, R159, R155, !PT ;  /* 0x0000009f04047276 */ /* 0x000fe2000781009b */
[----:B------:R-:W-:Y:S01]  /*ae70*/  VIADD R135, R119, 0x9020 ;  /* 0x0000902077877836 */ /* 0x000fe20000000000 */
[----:B------:R-:W-:Y:S01]  /*ae80*/  FSEL R150, R30, -INF , !P3 ;  /* 0xff8000001e967808 */ /* 0x000fe20005800000 */
[----:B------:R-:W-:Y:S01]  /*ae90*/  LDSM.16.MT88.4 R44, [R119+0xd000] ;  /* 0x00d00000772c783b */ /* 0x000fe20000004200 */
[----:B------:R-:W-:-:S02]  /*aea0*/  FMNMX3.FTZ R17, R17, R168, R166, !PT ;  /* 0x000000a811117276 */ /* 0x000fc400078100a6 */
[----:B------:R-:W-:Y:S02]  /*aeb0*/  ISETP.GE.AND P3, PT, R42, R213, PT ;  /* 0x000000d52a00720c */ /* 0x000fe40003f66270 */
[----:B------:R-:W-:Y:S02]  /*aec0*/  FSEL R146, R146, -INF , !P4 ;  /* 0xff80000092927808 */ /* 0x000fe40006000000 */
[----:B------:R-:W-:Y:S02]  /*aed0*/  FSEL R19, R19, -INF , P0 ;  /* 0xff80000013137808 */ /* 0x000fe40000000000 */
[----:B------:R-:W-:Y:S02]  /*aee0*/  FSEL R148, R18, -INF , !P1 ;  /* 0xff80000012947808 */ /* 0x000fe40004800000 */
[----:B------:R-:W-:Y:S02]  /*aef0*/  FMNMX3.FTZ R4, R4, R153, R151, !PT ;  /* 0x0000009904047276 */ /* 0x000fe40007810097 */
[----:B------:R-:W-:Y:S01]  /*af00*/  ISETP.GE.AND P2, PT, R39, R213, PT ;  /* 0x000000d52700720c */ /* 0x000fe20003f46270 */
[----:B------:R-:W-:Y:S01]  /*af10*/  @P6 VIADD R135, R227, 0xffffffe0 ;  /* 0xffffffe0e3876836 */ /* 0x000fe20000000000 */
[-C--:B------:R-:W-:Y:S01]  /*af20*/  ISETP.GE.AND P4, PT, R38, R216.reuse, PT ;  /* 0x000000d82600720c */ /* 0x080fe20003f86270 */
[----:B------:R-:W-:Y:S01]  /*af30*/  LDSM.16.MT88.4 R28, [R119+0xb000] ;  /* 0x00b00000771c783b */ /* 0x000fe20000004200 */
[----:B------:R-:W-:-:S02]  /*af40*/  ISETP.GE.AND P1, PT, R39, R216, PT ;  /* 0x000000d82700720c */ /* 0x000fc40003f26270 */
[----:B------:R-:W-:Y:S01]  /*af50*/  FMNMX3.FTZ R17, R17, R162, R160, !PT ;  /* 0x000000a211117276 */ /* 0x000fe200078100a0 */
[----:B------:R-:W-:Y:S01]  /*af60*/  LDSM.16.MT88.4 R60, [R135+0x4000] ;  /* 0x00400000873c783b */ /* 0x000fe20000004200 */
[----:B------:R-:W-:Y:S02]  /*af70*/  FSEL R144, R19, -INF , !P3 ;  /* 0xff80000013907808 */ /* 0x000fe40005800000 */
[----:B------:R-:W-:Y:S02]  /*af80*/  ISETP.GE.AND P0, PT, R38, R213, PT ;  /* 0x000000d52600720c */ /* 0x000fe40003f06270 */
[----:B------:R-:W-:Y:S02]  /*af90*/  ISETP.GE.AND P3, PT, R37, R216, PT ;  /* 0x000000d82500720c */ /* 0x000fe40003f66270 */
[----:B------:R-:W-:Y:S02]  /*afa0*/  FSEL R7, R7, -INF , P4 ;  /* 0xff80000007077808 */ /* 0x000fe40002000000 */
[----:B------:R-:W-:-:S02]  /*afb0*/  FSEL R5, R5, -INF , P1 ;  /* 0xff80000005057808 */ /* 0x000fc40000800000 */
[----:B------:R-:W-:Y:S02]  /*afc0*/  FMNMX3.FTZ R4, R4, R147, R145, !PT ;  /* 0x0000009304047276 */ /* 0x000fe40007810091 */
[----:B------:R-:W-:Y:S02]  /*afd0*/  FMNMX3.FTZ R17, R17, R152, R150, !PT ;  /* 0x0000009811117276 */ /* 0x000fe40007810096 */
[----:B------:R-:W-:Y:S02]  /*afe0*/  ISETP.GE.AND P1, PT, R37, R213, PT ;  /* 0x000000d52500720c */ /* 0x000fe40003f26270 */
[----:B------:R-:W-:Y:S02]  /*aff0*/  FSEL R140, R7, -INF , !P0 ;  /* 0xff800000078c7808 */ /* 0x000fe40004000000 */
[----:B------:R-:W-:Y:S02]  /*b000*/  FSEL R6, R6, -INF , P3 ;  /* 0xff80000006067808 */ /* 0x000fe40001800000 */
[----:B------:R-:W-:-:S02]  /*b010*/  FSEL R142, R5, -INF , !P2 ;  /* 0xff800000058e7808 */ /* 0x000fc40005000000 */
[-C--:B------:R-:W-:Y:S02]  /*b020*/  ISETP.GE.AND P0, PT, R23, R216.reuse, PT ;  /* 0x000000d81700720c */ /* 0x080fe40003f06270 */
[----:B------:R-:W-:Y:S02]  /*b030*/  FMNMX3.FTZ R4, R4, R143, R141, !PT ;  /* 0x0000008f04047276 */ /* 0x000fe4000781008d */
[----:B------:R-:W-:Y:S02]  /*b040*/  ISETP.GE.AND P2, PT, R36, R216, PT ;  /* 0x000000d82400720c */ /* 0x000fe40003f46270 */
[----:B------:R-:W-:Y:S02]  /*b050*/  FMNMX3.FTZ R7, R17, R148, R146, !PT ;  /* 0x0000009411077276 */ /* 0x000fe40007810092 */
[----:B------:R-:W-:Y:S02]  /*b060*/  FSEL R138, R6, -INF , !P1 ;  /* 0xff800000068a7808 */ /* 0x000fe40004800000 */
[----:B------:R-:W-:-:S02]  /*b070*/  FMNMX3.FTZ R4, R4, R139, R137, !PT ;  /* 0x0000008b04047276 */ /* 0x000fc40007810089 */
[-C--:B------:R-:W-:Y:S02]  /*b080*/  ISETP.GE.AND P1, PT, R22, R216.reuse, PT ;  /* 0x000000d81600720c */ /* 0x080fe40003f26270 */
[----:B------:R-:W-:Y:S02]  /*b090*/  FSEL R10, R10, -INF , P0 ;  /* 0xff8000000a0a7808 */ /* 0x000fe40000000000 */
[-C--:B------:R-:W-:Y:S02]  /*b0a0*/  ISETP.GE.AND P4, PT, R36, R213.reuse, PT ;  /* 0x000000d52400720c */ /* 0x080fe40003f86270 */
[----:B------:R-:W-:Y:S01]  /*b0b0*/  ISETP.GE.AND P3, PT, R23, R213, PT ;  /* 0x000000d51700720c */ /* 0x000fe20003f66270 */
[----:B------:R-:W-:Y:S01]  /*b0c0*/  LDSM.16.MT88.4 R36, [R135+0x2000] ;  /* 0x002000008724783b */ /* 0x000fe20000004200 */
[----:B------:R-:W-:Y:S02]  /*b0d0*/  FSEL R9, R9, -INF , P2 ;  /* 0xff80000009097808 */ /* 0x000fe40001000000 */
[----:B------:R-:W-:-:S02]  /*b0e0*/  ISETP.GE.AND P0, PT, R20, R216, PT ;  /* 0x000000d81400720c */ /* 0x000fc40003f06270 */
[----:B------:R-:W-:Y:S02]  /*b0f0*/  FMNMX3.FTZ R7, R7, R144, R142, !PT ;  /* 0x0000009007077276 */ /* 0x000fe4000781008e */
[----:B------:R-:W-:Y:S02]  /*b100*/  FMNMX3.FTZ R4, R4, R131, R129, !PT ;  /* 0x0000008304047276 */ /* 0x000fe40007810081 */
[----:B------:R-:W-:Y:S02]  /*b110*/  FSEL R12, R12, -INF , P1 ;  /* 0xff8000000c0c7808 */ /* 0x000fe40000800000 */
[-C--:B------:R-:W-:Y:S02]  /*b120*/  ISETP.GE.AND P2, PT, R22, R213.reuse, PT ;  /* 0x000000d51600720c */ /* 0x080fe40003f46270 */
[----:B------:R-:W-:Y:S02]  /*b130*/  ISETP.GE.AND P1, PT, R20, R213, PT ;  /* 0x000000d51400720c */ /* 0x000fe40003f26270 */
[----:B------:R-:W-:-:S02]  /*b140*/  FSEL R14, R14, -INF , P0 ;  /* 0xff8000000e0e7808 */ /* 0x000fc40000000000 */
[----:B------:R-:W-:Y:S02]  /*b150*/  FSEL R136, R9, -INF , !P4 ;  /* 0xff80000009887808 */ /* 0x000fe40006000000 */
[----:B------:R-:W-:Y:S02]  /*b160*/  FSEL R134, R10, -INF , !P3 ;  /* 0xff8000000a867808 */ /* 0x000fe40005800000 */
[----:B------:R-:W-:Y:S01]  /*b170*/  FMNMX3.FTZ R7, R7, R140, R138, !PT ;  /* 0x0000008c07077276 */ /* 0x000fe2000781008a */
[----:B------:R-:W1:Y:S01]  /*b180*/  SHFL.BFLY PT, R5, R4, 0x2, 0x1f ;  /* 0x0c401f0004057f89 */ /* 0x000e6200000e0000 */
[----:B------:R-:W-:Y:S02]  /*b190*/  FSEL R132, R12, -INF , !P2 ;  /* 0xff8000000c847808 */ /* 0x000fe40005000000 */
[----:B------:R-:W-:Y:S02]  /*b1a0*/  FSEL R130, R14, -INF , !P1 ;  /* 0xff8000000e827808 */ /* 0x000fe40004800000 */
[----:B------:R-:W-:-:S04]  /*b1b0*/  FMNMX3.FTZ R7, R7, R136, R134, !PT ;  /* 0x0000008807077276 */ /* 0x000fc80007810086 */
[----:B------:R-:W-:-:S05]  /*b1c0*/  FMNMX3.FTZ R7, R7, R132, R130, !PT ;  /* 0x0000008407077276 */ /* 0x000fca0007810082 */
[----:B------:R-:W2:Y:S01]  /*b1d0*/  SHFL.BFLY PT, R6, R7, 0x2, 0x1f ;  /* 0x0c401f0007067f89 */ /* 0x000ea200000e0000 */
[----:B-1----:R-:W-:-:S05]  /*b1e0*/  FMNMX.FTZ R4, R4, R5, !PT ;  /* 0x0000000504047209 */ /* 0x002fca0007810000 */
[----:B------:R-:W1:Y:S01]  /*b1f0*/  SHFL.BFLY PT, R55, R4, 0x1, 0x1f ;  /* 0x0c201f0004377f89 */ /* 0x000e6200000e0000 */
[----:B--2---:R-:W-:-:S05]  /*b200*/  FMNMX.FTZ R5, R7, R6, !PT ;  /* 0x0000000607057209 */ /* 0x004fca0007810000 */
[----:B------:R-:W2:Y:S01]  /*b210*/  SHFL.BFLY PT, R54, R5, 0x1, 0x1f ;  /* 0x0c201f0005367f89 */ /* 0x000ea200000e0000 */
[----:B-1----:R-:W-:-:S04]  /*b220*/  FMNMX.FTZ R55, R4, R55, !PT ;  /* 0x0000003704377209 */ /* 0x002fc80007810000 */
[----:B------:R-:W-:Y:S01]  /*b230*/  FSETP.NEU.FTZ.AND P1, PT, R55, -INF , PT ;  /* 0xff8000003700780b */ /* 0x000fe20003f3d000 */
[----:B---3--:R-:W-:-:S05]  /*b240*/  FMUL.FTZ R126, R128, R55 ;  /* 0x00000037807e7220 */ /* 0x008fca0000410000 */
[----:B------:R-:W-:Y:S02]  /*b250*/  FSEL R126, R126, RZ, P1 ;  /* 0x000000ff7e7e7208 */ /* 0x000fe40000800000 */
[----:B--2---:R-:W-:-:S03]  /*b260*/  FMNMX.FTZ R54, R5, R54, !PT ;  /* 0x0000003605367209 */ /* 0x004fc60007810000 */
[----:B------:R-:W-:Y:S01]  /*b270*/  FFMA.FTZ R127, R21, R128, -R126 ;  /* 0x00000080157f7223 */ /* 0x000fe2000001087e */
[----:B------:R-:W-:Y:S01]  /*b280*/  FSEL R5, R55, RZ, P1 ;  /* 0x000000ff37057208 */ /* 0x000fe20000800000 */
[----:B------:R-:W1:Y:S01]  /*b290*/  LDSM.16.MT88.4 R20, [R135] ;  /* 0x000000008714783b */ /* 0x000e620000004200 */
[----:B------:R-:W-:Y:S01]  /*b2a0*/  FSETP.NEU.FTZ.AND P0, PT, R54, -INF , PT ;  /* 0xff8000003600780b */ /* 0x000fe20003f1d000 */
[----:B------:R-:W-:-:S03]  /*b2b0*/  FMUL.FTZ R121, R128, R54 ;  /* 0x0000003680797220 */ /* 0x000fc60000410000 */
[----:B------:R-:W-:Y:S01]  /*b2c0*/  FSEL R7, R54, RZ, P0 ;  /* 0x000000ff36077208 */ /* 0x000fe20000000000 */
[----:B------:R-:W-:Y:S01]  /*b2d0*/  FADD.FTZ R5, R52, -R5 ;  /* 0x8000000534057221 */ /* 0x000fe20000010000 */
[----:B------:R-:W-:-:S03]  /*b2e0*/  FSEL R121, R121, RZ, P0 ;  /* 0x000000ff79797208 */ /* 0x000fc60000000000 */
[----:B------:R-:W-:Y:S01]  /*b2f0*/  FADD.FTZ R7, R0, -R7 ;  /* 0x8000000700077221 */ /* 0x000fe20000010000 */
[-CC-:B------:R-:W-:Y:S01]  /*b300*/  FFMA.FTZ R125, R15, R128.reuse, -R126.reuse ;  /* 0x000000800f7d7223 */ /* 0x180fe2000001087e */
[-CC-:B------:R-:W-:Y:S01]  /*b310*/  FFMA.FTZ R124, R13, R128.reuse, -R126.reuse ;  /* 0x000000800d7c7223 */ /* 0x180fe2000001087e */
[-C--:B------:R-:W-:Y:S01]  /*b320*/  FFMA.FTZ R123, R11, R128.reuse, -R126 ;  /* 0x000000800b7b7223 */ /* 0x080fe2000001087e */
[-CC-:B------:R-:W-:Y:S01]  /*b330*/  FFMA.FTZ R122, R8, R128.reuse, -R121.reuse ;  /* 0x00000080087a7223 */ /* 0x180fe20000010879 */
[-CC-:B------:R-:W-:Y:S01]  /*b340*/  FFMA.FTZ R120, R27, R128.reuse, -R121.reuse ;  /* 0x000000801b787223 */ /* 0x180fe20000010879 */
[-CC-:B------:R-:W-:Y:S01]  /*b350*/  FFMA.FTZ R117, R26, R128.reuse, -R121.reuse ;  /* 0x000000801a757223 */ /* 0x180fe20000010879 */
[----:B------:R-:W-:Y:S01]  /*b360*/  FFMA.FTZ R52, R24, R128, -R121 ;  /* 0x0000008018347223 */ /* 0x000fe20000010879 */
[C---:B------:R-:W-:Y:S01]  /*b370*/  FMUL.FTZ R133, R128.reuse, R5 ;  /* 0x0000000580857220 */ /* 0x040fe20000410000 */
[----:B------:R-:W-:Y:S01]  /*b380*/  FMUL.FTZ R0, R128, R7 ;  /* 0x0000000780007220 */ /* 0x000fe20000410000 */
[----:B------:R-:W-:Y:S01]  /*b390*/  MUFU.EX2 R127, R127 ;  /* 0x0000007f007f7308 */ /* 0x000fe20000000800 */
[----:B------:R-:W2:Y:S07]  /*b3a0*/  LDSM.16.MT88.4 R12, [R119+0x9000] ;  /* 0x00900000770c783b */ /* 0x000eae0000004200 */
        /* <DEDUP_REMOVED lines=16> */
[-C--:B------:R-:W-:Y:S01]  /*b4b0*/  FMUL.FTZ R101, R101, R133.reuse ;  /* 0x0000008565657220 */ /* 0x080fe20000410000 */
[-C--:B--2---:R-:W-:Y:S01]  /*b4c0*/  FMUL.FTZ R18, R106, R0.reuse ;  /* 0x000000006a127220 */ /* 0x084fe20000410000 */
[-C--:B------:R-:W-:Y:S01]  /*b4d0*/  FMUL.FTZ R19, R107, R0.reuse ;  /* 0x000000006b137220 */ /* 0x080fe20000410000 */
[-C--:B------:R-:W-:Y:S01]  /*b4e0*/  FMUL.FTZ R102, R102, R0.reuse ;  /* 0x0000000066667220 */ /* 0x080fe20000410000 */
[----:B------:R-:W-:Y:S01]  /*b4f0*/  FMUL.FTZ R103, R103, R0 ;  /* 0x0000000067677220 */ /* 0x000fe20000410000 */
[----:B------:R-:W-:Y:S01]  /*b500*/  FFMA.FTZ R32, R25, R128, -R126 ;  /* 0x0000008019207223 */ /* 0x000fe2000001087e */
[-C--:B------:R-:W-:Y:S01]  /*b510*/  FMUL.FTZ R25, R97, R133.reuse ;  /* 0x0000008561197220 */ /* 0x080fe20000410000 */
[----:B------:R-:W-:-:S02]  /*b520*/  FMUL.FTZ R24, R96, R133 ;  /* 0x0000008560187220 */ /* 0x000fc40000410000 */
[C---:B------:R-:W-:Y:S01]  /*b530*/  HMMA.16816.F32 R16, R4.reuse, R20, R16 ;  /* 0x000000140410723c */ /* 0x040fe20000001810 */
[-C--:B------:R-:W-:Y:S01]  /*b540*/  FMUL.FTZ R26, R98, R0.reuse ;  /* 0x00000000621a7220 */ /* 0x080fe20000410000 */
[----:B------:R-:W-:Y:S01]  /*b550*/  FMUL.FTZ R27, R99, R0 ;  /* 0x00000000631b7220 */ /* 0x000fe20000410000 */
[-CC-:B------:R-:W-:Y:S01]  /*b560*/  FFMA.FTZ R97, R35, R128.reuse, -R126.reuse ;  /* 0x0000008023617223 */ /* 0x180fe2000001087e */
[--C-:B------:R-:W-:Y:S01]  /*b570*/  FFMA.FTZ R42, R33, R128, -R126.reuse ;  /* 0x00000080212a7223 */ /* 0x100fe2000001087e */
[-C--:B------:R-:W-:Y:S01]  /*b580*/  FMUL.FTZ R92, R92, R133.reuse ;  /* 0x000000855c5c7220 */ /* 0x080fe20000410000 */
[-C--:B------:R-:W-:Y:S02]  /*b590*/  FMUL.FTZ R93, R93, R133.reuse ;  /* 0x000000855d5d7220 */ /* 0x080fe40000410000 */
[C---:B------:R-:W-:Y:S01]  /*b5a0*/  HMMA.16816.F32 R20, R4.reuse, R22, R100 ;  /* 0x000000160414723c */ /* 0x040fe20000001864 */
[----:B------:R1:W-:Y:S01]  /*b5b0*/  MUFU.EX2 R100, R32 ;  /* 0x0000002000647308 */ /* 0x0003e20000000800 */
[-C--:B------:R-:W-:Y:S01]  /*b5c0*/  FMUL.FTZ R94, R94, R0.reuse ;  /* 0x000000005e5e7220 */ /* 0x080fe20000410000 */
[-C--:B------:R-:W-:Y:S01]  /*b5d0*/  FMUL.FTZ R95, R95, R0.reuse ;  /* 0x000000005f5f7220 */ /* 0x080fe20000410000 */
[-C--:B------:R-:W-:Y:S01]  /*b5e0*/  FMUL.FTZ R33, R89, R133.reuse ;  /* 0x0000008559217220 */ /* 0x080fe20000410000 */
[-C--:B------:R-:W-:Y:S01]  /*b5f0*/  FMUL.FTZ R34, R90, R0.reuse ;  /* 0x000000005a227220 */ /* 0x080fe20000410000 */
[-C--:B------:R-:W-:Y:S01]  /*b600*/  FMUL.FTZ R35, R91, R0.reuse ;  /* 0x000000005b237220 */ /* 0x080fe20000410000 */
[-C--:B------:R-:W-:Y:S01]  /*b610*/  FMUL.FTZ R84, R84, R133.reuse ;  /* 0x0000008554547220 */ /* 0x080fe20000410000 */
[-C--:B------:R-:W-:Y:S01]  /*b620*/  FMUL.FTZ R85, R85, R133.reuse ;  /* 0x0000008555557220 */ /* 0x080fe20000410000 */
[-C--:B------:R-:W-:Y:S01]  /*b630*/  FMUL.FTZ R86, R86, R0.reuse ;  /* 0x0000000056567220 */ /* 0x080fe20000410000 */
[----:B------:R-:W-:Y:S01]  /*b640*/  FMUL.FTZ R87, R87, R0 ;  /* 0x0000000057577220 */ /* 0x000fe20000410000 */
[-C--:B------:R-:W-:Y:S01]  /*b650*/  FFMA.FTZ R51, R40, R128.reuse, -R121 ;  /* 0x0000008028337223 */ /* 0x080fe20000010879 */
[----:B------:R-:W-:Y:S01]  /*b660*/  HMMA.16816.F32 R24, R4, R28, R24 ;  /* 0x0000001c0418723c */ /* 0x000fe20000001818 */
[----:B-1----:R-:W-:Y:S01]  /*b670*/  FMUL.FTZ R32, R88, R133 ;  /* 0x0000008558207220 */ /* 0x002fe20000410000 */
[----:B------:R-:W-:-:S06]  /*b680*/  FFMA.FTZ R88, R41, R128, -R126 ;  /* 0x0000008029587223 */ /* 0x000fcc000001087e */
[----:B------:R-:W-:Y:S01]  /*b690*/  HMMA.16816.F32 R28, R4, R30, R92 ;  /* 0x0000001e041c723c */ /* 0x000fe2000000185c */
[----:B------:R1:W-:Y:S01]  /*b6a0*/  MUFU.EX2 R93, R42 ;  /* 0x0000002a005d7308 */ /* 0x0003e20000000800 */
[-C--:B------:R-:W-:Y:S01]  /*b6b0*/  FMUL.FTZ R41, R81, R133.reuse ;  /* 0x0000008551297220 */ /* 0x080fe20000410000 */
[----:B------:R-:W-:Y:S01]  /*b6c0*/  FMUL.FTZ R40, R80, R133 ;  /* 0x0000008550287220 */ /* 0x000fe20000410000 */
[----:B------:R-:W-:Y:S01]  /*b6d0*/  FMUL.FTZ R43, R83, R0 ;  /* 0x00000000532b7220 */ /* 0x000fe20000410000 */
[----:B------:R-:W-:-:S03]  /*b6e0*/  FFMA.FTZ R81, R48, R128, -R121 ;  /* 0x0000008030517223 */ /* 0x000fc60000010879 */
[----:B------:R-:W-:Y:S01]  /*b6f0*/  HMMA.16816.F32 R32, R4, R36, R32 ;  /* 0x000000240420723c */ /* 0x000fe20000001820 */
[-C--:B------:R-:W-:Y:S01]  /*b700*/  FMUL.FTZ R48, R76, R133.reuse ;  /* 0x000000854c307220 */ /* 0x080fe20000410000 */
[----:B------:R-:W-:Y:S01]  /*b710*/  FMUL.FTZ R49, R77, R133 ;  /* 0x000000854d317220 */ /* 0x000fe20000410000 */
[----:B------:R-:W-:-:S05]  /*b720*/  FMUL.FTZ R50, R78, R0 ;  /* 0x000000004e327220 */ /* 0x000fca0000410000 */
[C---:B------:R-:W-:Y:S01]  /*b730*/  HMMA.16816.F32 R36, R4.reuse, R38, R84 ;  /* 0x000000260424723c */ /* 0x040fe20000001854 */
[----:B------:R2:W-:Y:S01]  /*b740*/  MUFU.EX2 R84, R51 ;  /* 0x0000003300547308 */ /* 0x0005e20000000800 */
[-C--:B-1----:R-:W-:Y:S01]  /*b750*/  FMUL.FTZ R42, R82, R0.reuse ;  /* 0x00000000522a7220 */ /* 0x082fe20000410000 */
[-C--:B------:R-:W-:Y:S01]  /*b760*/  FMUL.FTZ R8, R112, R133.reuse ;  /* 0x0000008570087220 */ /* 0x080fe20000410000 */
[-C--:B------:R-:W-:Y:S01]  /*b770*/  FMUL.FTZ R9, R113, R133.reuse ;  /* 0x0000008571097220 */ /* 0x080fe20000410000 */
[-C--:B------:R-:W-:Y:S01]  /*b780*/  FMUL.FTZ R10, R114, R0.reuse ;  /* 0x00000000720a7220 */ /* 0x080fe20000410000 */
[-C--:B------:R-:W-:Y:S01]  /*b790*/  FMUL.FTZ R11, R115, R0.reuse ;  /* 0x00000000730b7220 */ /* 0x080fe20000410000 */
[-C--:B------:R-:W-:Y:S02]  /*b7a0*/  FMUL.FTZ R108, R108, R133.reuse ;  /* 0x000000856c6c7220 */ /* 0x080fe40000410000 */
[C---:B------:R-:W-:Y:S01]  /*b7b0*/  HMMA.16816.F32 R40, R4.reuse, R44, R40 ;  /* 0x0000002c0428723c */ /* 0x040fe20000001828 */
[-C--:B------:R-:W-:Y:S01]  /*b7c0*/  FMUL.FTZ R109, R109, R133.reuse ;  /* 0x000000856d6d7220 */ /* 0x080fe20000410000 */
[-C--:B--2---:R-:W-:Y:S01]  /*b7d0*/  FMUL.FTZ R51, R79, R0.reuse ;  /* 0x000000004f337220 */ /* 0x084fe20000410000 */
[-C--:B------:R-:W-:Y:S01]  /*b7e0*/  FMUL.FTZ R110, R110, R0.reuse ;  /* 0x000000006e6e7220 */ /* 0x080fe20000410000 */
[----:B------:R-:W-:Y:S01]  /*b7f0*/  FMUL.FTZ R111, R111, R0 ;  /* 0x000000006f6f7220 */ /* 0x000fe20000410000 */
[-CC-:B------:R-:W-:Y:S01]  /*b800*/  FFMA.FTZ R83, R58, R128.reuse, -R121.reuse ;  /* 0x000000803a537223 */ /* 0x180fe20000010879 */
[----:B------:R-:W-:Y:S01]  /*b810*/  FFMA.FTZ R80, R56, R128, -R121 ;  /* 0x0000008038507223 */ /* 0x000fe20000010879 */
[----:B------:R-:W1:Y:S02]  /*b820*/  LDSM.16.MT88.4 R76, [R119+0x9400] ;  /* 0x00940000774c783b */ /* 0x000e640000004200 */
[C---:B------:R-:W-:Y:S01]  /*b830*/  HMMA.16816.F32 R44, R4.reuse, R46, R48 ;  /* 0x0000002e042c723c */ /* 0x040fe20000001830 */
[-C--:B------:R-:W-:Y:S01]  /*b840*/  FMUL.FTZ R48, R72, R133.reuse ;  /* 0x0000008548307220 */ /* 0x080fe20000410000 */
[-C--:B------:R-:W-:Y:S01]  /*b850*/  FMUL.FTZ R49, R73, R133.reuse ;  /* 0x0000008549317220 */ /* 0x080fe20000410000 */
[-C--:B------:R-:W-:Y:S01]  /*b860*/  FMUL.FTZ R50, R74, R0.reuse ;  /* 0x000000004a327220 */ /* 0x080fe20000410000 */
[-C--:B------:R-:W-:Y:S01]  /*b870*/  FMUL.FTZ R51, R75, R0.reuse ;  /* 0x000000004b337220 */ /* 0x080fe20000410000 */
[----:B------:R-:W2:Y:S01]  /*b880*/  LDSM.16.MT88.4 R56, [R135+0x400] ;  /* 0x000400008738783b */ /* 0x000ea20000004200 */
[-C--:B------:R-:W-:Y:S01]  /*b890*/  FMUL.FTZ R68, R68, R133.reuse ;  /* 0x0000008544447220 */ /* 0x080fe20000410000 */
[----:B------:R-:W-:Y:S01]  /*b8a0*/  FMUL.FTZ R69, R69, R133 ;  /* 0x0000008545457220 */ /* 0x000fe20000410000 */
[-C--:B------:R-:W-:Y:S01]  /*b8b0*/  FMUL.FTZ R70, R70, R0.reuse ;  /* 0x0000000046467220 */ /* 0x080fe20000410000 */
[----:B------:R-:W-:Y:S01]  /*b8c0*/  FMUL.FTZ R71, R71, R0 ;  /* 0x0000000047477220 */ /* 0x000fe20000410000 */
[C---:B------:R-:W-:Y:S01]  /*b8d0*/  HMMA.16816.F32 R8, R4.reuse, R12, R8 ;  /* 0x0000000c0408723c */ /* 0x040fe20000001808 */
[----:B------:R-:W3:Y:S01]  /*b8e0*/  MUFU.EX2 R97, R97 ;  /* 0x0000006100617308 */ /* 0x000ee20000000800 */
[----:B------:R-:W-:Y:S06]  /*b8f0*/  LDSM.16.MT88.4 R72, [R135+0x4400] ;  /* 0x004400008748783b */ /* 0x000fec0000004200 */
[C---:B------:R-:W-:Y:S01]  /*b900*/  HMMA.16816.F32 R12, R4.reuse, R14, R108 ;  /* 0x0000000e040c723c */ /* 0x040fe2000000186c */
[----:B------:R-:W-:Y:S08]  /*b910*/  MUFU.EX2 R88, R88 ;  /* 0x0000005800587308 */ /* 0x000ff00000000800 */
[----:B------:R-:W4:Y:S01]  /*b920*/  MUFU.EX2 R81, R81 ;  /* 0x0000005100517308 */ /* 0x000f220000000800 */
[C---:B------:R-:W-:Y:S07]  /*b930*/  HMMA.16816.F32 R48, R4.reuse, R60, R48 ;  /* 0x0000003c0430723c */ /* 0x040fee0000001830 */
[----:B------:R-:W-:Y:S01]  /*b940*/  MUFU.EX2 R83, R83 ;  /* 0x0000005300537308 */ /* 0x000fe20000000800 */
[----:B------:R-:W-:Y:S01]  /*b950*/  HMMA.16816.F32 R4, R4, R62, R68 ;  /* 0x0000003e0404723c */ /* 0x000fe20000001844 */
[----:B------:R-:W5:Y:S06]  /*b960*/  LDSM.16.MT88.4 R60, [R119+0xb400] ;  /* 0x00b40000773c783b */ /* 0x000f6c0000004200 */
[----:B------:R-:W1:Y:S01]  /*b970*/  MUFU.EX2 R80, R80 ;  /* 0x0000005000507308 */ /* 0x000e620000000800 */
[----:B---3--:R-:W-:Y:S01]  /*b980*/  F2FP.F16.F32.PACK_AB R64, R97, R100 ;  /* 0x000000646140723e */ /* 0x008fe200000000ff */
[----:B------:R-:W3:Y:S01]  /*b990*/  LDSM.16.MT88.4 R68, [R135+0x2400] ;  /* 0x002400008744783b */ /* 0x000ee20000004200 */
[----:B----4-:R-:W-:-:S02]  /*b9a0*/  F2FP.F16.F32.PACK_AB R65, R81, R84 ;  /* 0x000000545141723e */ /* 0x010fc400000000ff */
[----:B------:R-:W-:Y:S01]  /*b9b0*/  F2FP.F16.F32.PACK_AB R66, R88, R93 ;  /* 0x0000005d5842723e */ /* 0x000fe200000000ff */
        /* <DEDUP_REMOVED lines=11> */
[----:B-1----:R-:W-:Y:S01]  /*ba70*/  F2FP.F16.F32.PACK_AB R67, R80, R83 ;  /* 0x000000535043723e */ /* 0x002fe200000000ff */
[-CC-:B------:R-:W-:Y:S01]  /*ba80*/  FFMA.FTZ R149, R149, R128.reuse, -R126.reuse ;  /* 0x0000008095957223 */ /* 0x180fe2000001087e */
[-CC-:B------:R-:W-:Y:S01]  /*ba90*/  FFMA.FTZ R98, R170, R128.reuse, -R121.reuse ;  /* 0x00000080aa627223 */ /* 0x180fe20000010879 */
[-CC-:B------:R-:W-:Y:S01]  /*baa0*/  FFMA.FTZ R99, R158, R128.reuse, -R121.reuse ;  /* 0x000000809e637223 */ /* 0x180fe20000010879 */
[-CC-:B------:R-:W-:Y:S01]  /*bab0*/  FFMA.FTZ R154, R154, R128.reuse, -R121.reuse ;  /* 0x000000809a9a7223 */ /* 0x180fe20000010879 */
[-CC-:B------:R-:W-:Y:S01]  /*bac0*/  FFMA.FTZ R161, R161, R128.reuse, -R126.reuse ;  /* 0x00000080a1a17223 */ /* 0x180fe2000001087e */
[-CC-:B------:R-:W-:Y:S01]  /*bad0*/  FFMA.FTZ R163, R163, R128.reuse, -R126.reuse ;  /* 0x00000080a3a37223 */ /* 0x180fe2000001087e */
[C---:B------:R-:W-:Y:S01]  /*bae0*/  HMMA.16816.F32 R8, R64.reuse, R76, R8 ;  /* 0x0000004c4008723c */ /* 0x040fe20000001808 */
[-CC-:B------:R-:W-:Y:S01]  /*baf0*/  FFMA.FTZ R168, R168, R128.reuse, -R121.reuse ;  /* 0x00000080a8a87223 */ /* 0x180fe20000010879 */
[-CC-:B------:R-:W-:Y:S01]  /*bb00*/  FFMA.FTZ R162, R162, R128.reuse, -R121.reuse ;  /* 0x00000080a2a27223 */ /* 0x180fe20000010879 */
[-CC-:B------:R-:W-:Y:S01]  /*bb10*/  FFMA.FTZ R159, R159, R128.reuse, -R126.reuse ;  /* 0x000000809f9f7223 */ /* 0x180fe2000001087e */
[-CC-:B------:R-:W-:Y:S01]  /*bb20*/  FFMA.FTZ R153, R153, R128.reuse, -R126.reuse ;  /* 0x0000008099997223 */ /* 0x180fe2000001087e */
[-CC-:B------:R-:W-:Y:S01]  /*bb30*/  FFMA.FTZ R150, R150, R128.reuse, -R121.reuse ;  /* 0x0000008096967223 */ /* 0x180fe20000010879 */
[-CC-:B------:R-:W-:Y:S01]  /*bb40*/  FFMA.FTZ R148, R148, R128.reuse, -R121.reuse ;  /* 0x0000008094947223 */ /* 0x180fe20000010879 */
[-CC-:B------:R-:W-:Y:S01]  /*bb50*/  FFMA.FTZ R145, R145, R128.reuse, -R126.reuse ;  /* 0x0000008091917223 */ /* 0x180fe2000001087e */
[C---:B------:R-:W-:Y:S01]  /*bb60*/  HMMA.16816.F32 R12, R64.reuse, R78, R12 ;  /* 0x0000004e400c723c */ /* 0x040fe2000000180c */
[----:B------:R-:W1:Y:S01]  /*bb70*/  LDSM.16.MT88.4 R76, [R119+0xd400] ;  /* 0x00d40000774c783b */ /* 0x000e620000004200 */
[-C--:B------:R-:W-:Y:S01]  /*bb80*/  FFMA.FTZ R143, R143, R128.reuse, -R126 ;  /* 0x000000808f8f7223 */ /* 0x080fe2000001087e */
[-CC-:B------:R-:W-:Y:S01]  /*bb90*/  FFMA.FTZ R142, R142, R128.reuse, -R121.reuse ;  /* 0x000000808e8e7223 */ /* 0x180fe20000010879 */
[----:B------:R-:W-:Y:S01]  /*bba0*/  FFMA.FTZ R140, R140, R128, -R121 ;  /* 0x000000808c8c7223 */ /* 0x000fe20000010879 */
[----:B------:R-:W-:Y:S01]  /*bbb0*/  FFMA.FTZ R230, R230, R133, R127 ;  /* 0x00000085e6e67223 */ /* 0x000fe2000001007f */
[----:B------:R-:W-:Y:S02]  /*bbc0*/  LDSM.16.MT88.4 R108, [R119+0xac00] ;  /* 0x00ac0000776c783b */ /* 0x000fe40000004200 */
[C---:B--2---:R-:W-:Y:S08]  /*bbd0*/  HMMA.16816.F32 R16, R64.reuse, R56, R16 ;  /* 0x000000384010723c */ /* 0x044ff00000001810 */
[C---:B------:R-:W-:Y:S01]  /*bbe0*/  HMMA.16816.F32 R20, R64.reuse, R58, R20 ;  /* 0x0000003a4014723c */ /* 0x040fe20000001814 */
[----:B------:R-:W2:Y:S07]  /*bbf0*/  LDSM.16.MT88.4 R56, [R119+0x9800] ;  /* 0x009800007738783b */ /* 0x000eae0000004200 */
[C---:B-----5:R-:W-:Y:S08]  /*bc00*/  HMMA.16816.F32 R24, R64.reuse, R60, R24 ;  /* 0x0000003c4018723c */ /* 0x060ff00000001818 */
[C---:B------:R-:W-:Y:S01]  /*bc10*/  HMMA.16816.F32 R28, R64.reuse, R62, R28 ;  /* 0x0000003e401c723c */ /* 0x040fe2000000181c */
[----:B------:R-:W4:Y:S01]  /*bc20*/  LDSM.16.MT88.4 R60, [R135+0x800] ;  /* 0x00080000873c783b */ /* 0x000f220000004200 */
[----:B------:R-:W-:Y:S08]  /*bc30*/  MUFU.EX2 R82, R82 ;  /* 0x0000005200527308 */ /* 0x000ff00000000800 */
[----:B------:R-:W5:Y:S08]  /*bc40*/  MUFU.EX2 R85, R85 ;  /* 0x0000005500557308 */ /* 0x000f700000000800 */
[----:B------:R-:W-:Y:S08]  /*bc50*/  MUFU.EX2 R87, R87 ;  /* 0x0000005700577308 */ /* 0x000ff00000000800 */
[----:B------:R-:W-:Y:S08]  /*bc60*/  MUFU.EX2 R86, R86 ;  /* 0x0000005600567308 */ /* 0x000ff00000000800 */
[----:B------:R-:W-:Y:S08]  /*bc70*/  MUFU.EX2 R89, R89 ;  /* 0x0000005900597308 */ /* 0x000ff00000000800 */
[----:B------:R-:W1:Y:S08]  /*bc80*/  MUFU.EX2 R90, R90 ;  /* 0x0000005a005a7308 */ /* 0x000e700000000800 */
[----:B------:R-:W-:Y:S08]  /*bc90*/  MUFU.EX2 R91, R91 ;  /* 0x0000005b005b7308 */ /* 0x000ff00000000800 */
[----:B------:R-:W2:Y:S01]  /*bca0*/  MUFU.EX2 R92, R92 ;  /* 0x0000005c005c7308 */ /* 0x000ea20000000800 */
[----:B---3--:R-:W-:Y:S01]  /*bcb0*/  HMMA.16816.F32 R32, R64, R68, R32 ;  /* 0x000000444020723c */ /* 0x008fe20000001820 */
[----:B-----5:R-:W-:-:S02]  /*bcc0*/  F2FP.F16.F32.PACK_AB R68, R85, R82 ;  /* 0x000000525544723e */ /* 0x020fc400000000ff */
[----:B-1----:R-:W-:-:S05]  /*bcd0*/  F2FP.F16.F32.PACK_AB R69, R90, R89 ;  /* 0x000000595a45723e */ /* 0x002fca00000000ff */
[----:B------:R-:W-:Y:S01]  /*bce0*/  HMMA.16816.F32 R36, R64, R70, R36 ;  /* 0x000000464024723c */ /* 0x000fe20000001824 */
[----:B------:R-:W-:Y:S02]  /*bcf0*/  F2FP.F16.F32.PACK_AB R70, R86, R87 ;  /* 0x000000575646723e */ /* 0x000fe400000000ff */
[----:B--2---:R-:W-:-:S05]  /*bd00*/  F2FP.F16.F32.PACK_AB R71, R92, R91 ;  /* 0x0000005b5c47723e */ /* 0x004fca00000000ff */
        /* <DEDUP_REMOVED lines=9> */
[----:B------:R-:W2:Y:S07]  /*bda0*/  LDSM.16.MT88.4 R56, [R135+0x2800] ;  /* 0x002800008738783b */ /* 0x000eae0000004200 */
[C---:B----4-:R-:W-:Y:S08]  /*bdb0*/  HMMA.16816.F32 R16, R68.reuse, R60, R16 ;  /* 0x0000003c4410723c */ /* 0x050ff00000001810 */
[C---:B------:R-:W-:Y:S01]  /*bdc0*/  HMMA.16816.F32 R20, R68.reuse, R62, R20 ;  /* 0x0000003e4414723c */ /* 0x040fe20000001814 */
[----:B------:R-:W3:Y:S01]  /*bdd0*/  LDSM.16.MT88.4 R60, [R119+0x9c00] ;  /* 0x009c0000773c783b */ /* 0x000ee20000004200 */
[----:B------:R-:W-:Y:S01]  /*bde0*/  FFMA.FTZ R157, R156, R128, -R121 ;  /* 0x000000809c9d7223 */ /* 0x000fe20000010879 */
[----:B------:R-:W-:Y:S08]  /*bdf0*/  MUFU.EX2 R94, R94 ;  /* 0x0000005e005e7308 */ /* 0x000ff00000000800 */
[----:B------:R-:W4:Y:S08]  /*be00*/  MUFU.EX2 R95, R95 ;  /* 0x0000005f005f7308 */ /* 0x000f300000000800 */
[----:B------:R-:W-:Y:S08]  /*be10*/  MUFU.EX2 R96, R96 ;  /* 0x0000006000607308 */ /* 0x000ff00000000800 */
[----:B------:R-:W-:Y:S08]  /*be20*/  MUFU.EX2 R149, R149 ;  /* 0x0000009500957308 */ /* 0x000ff00000000800 */
[----:B------:R-:W-:Y:S08]  /*be30*/  MUFU.EX2 R98, R98 ;  /* 0x0000006200627308 */ /* 0x000ff00000000800 */
[----:B------:R-:W5:Y:S08]  /*be40*/  MUFU.EX2 R99, R99 ;  /* 0x0000006300637308 */ /* 0x000f700000000800 */
[----:B------:R-:W-:Y:S08]  /*be50*/  MUFU.EX2 R154, R154 ;  /* 0x0000009a009a7308 */ /* 0x000ff00000000800 */
[----:B------:R-:W3:Y:S01]  /*be60*/  MUFU.EX2 R157, R157 ;  /* 0x0000009d009d7308 */ /* 0x000ee20000000800 */
[C---:B-1----:R-:W-:Y:S08]  /*be70*/  HMMA.16816.F32 R24, R68.reuse, R64, R24 ;  /* 0x000000404418723c */ /* 0x042ff00000001818 */
[C---:B------:R-:W-:Y:S01]  /*be80*/  HMMA.16816.F32 R28, R68.reuse, R66, R28 ;  /* 0x00000042441c723c */ /* 0x040fe2000000181c */
[----:B------:R-:W-:Y:S07]  /*be90*/  LDSM.16.MT88.4 R64, [R135+0xc00] ;  /* 0x000c00008740783b */ /* 0x000fee0000004200 */
[C---:B--2---:R-:W-:Y:S08]  /*bea0*/  HMMA.16816.F32 R32, R68.reuse, R56, R32 ;  /* 0x000000384420723c */ /* 0x044ff00000001820 */
[C---:B------:R-:W-:Y:S01]  /*beb0*/  HMMA.16816.F32 R36, R68.reuse, R58, R36 ;  /* 0x0000003a4424723c */ /* 0x040fe20000001824 */
[----:B------:R-:W1:Y:S07]  /*bec0*/  LDSM.16.MT88.4 R56, [R119+0xbc00] ;  /* 0x00bc00007738783b */ /* 0x000e6e0000004200 */
        /* <DEDUP_REMOVED lines=9> */
[----:B---3--:R-:W-:-:S07]  /*bf60*/  F2FP.F16.F32.PACK_AB R71, R157, R154 ;  /* 0x0000009a9d47723e */ /* 0x008fce00000000ff */
[C---:B------:R-:W-:Y:S08]  /*bf70*/  HMMA.16816.F32 R8, R68.reuse, R60, R8 ;  /* 0x0000003c4408723c */ /* 0x040ff00000001808 */
[C---:B------:R-:W-:Y:S01]  /*bf80*/  HMMA.16816.F32 R12, R68.reuse, R62, R12 ;  /* 0x0000003e440c723c */ /* 0x040fe2000000180c */
[----:B------:R-:W2:Y:S07]  /*bf90*/  LDSM.16.MT88.4 R60, [R135+0x2c00] ;  /* 0x002c0000873c783b */ /* 0x000eae0000004200 */
[C---:B-1----:R-:W-:Y:S08]  /*bfa0*/  HMMA.16816.F32 R24, R68.reuse, R56, R24 ;  /* 0x000000384418723c */ /* 0x042ff00000001818 */
[----:B------:R-:W-:Y:S01]  /*bfb0*/  HMMA.16816.F32 R28, R68, R58, R28 ;  /* 0x0000003a441c723c */ /* 0x000fe2000000181c */
[----:B------:R-:W1:Y:S01]  /*bfc0*/  LDSM.16.MT88.4 R56, [R135+0x1000] ;  /* 0x001000008738783b */ /* 0x000e620000004200 */
[-CC-:B------:R-:W-:Y:S01]  /*bfd0*/  FFMA.FTZ R156, R167, R128.reuse, -R126.reuse ;  /* 0x00000080a79c7223 */ /* 0x180fe2000001087e */
[-C--:B------:R-:W-:Y:S01]  /*bfe0*/  FFMA.FTZ R158, R165, R128.reuse, -R126 ;  /* 0x00000080a59e7223 */ /* 0x080fe2000001087e */
[-CC-:B------:R-:W-:Y:S01]  /*bff0*/  FFMA.FTZ R165, R166, R128.reuse, -R121.reuse ;  /* 0x00000080a6a57223 */ /* 0x180fe20000010879 */
[----:B------:R-:W-:-:S03]  /*c000*/  FFMA.FTZ R167, R160, R128, -R121 ;  /* 0x00000080a0a77223 */ /* 0x000fc60000010879 */
[C---:B------:R-:W-:Y:S08]  /*c010*/  HMMA.16816.F32 R16, R68.reuse, R64, R16 ;  /* 0x000000404410723c */ /* 0x040ff00000001810 */
[C---:B------:R-:W-:Y:S01]  /*c020*/  HMMA.16816.F32 R20, R68.reuse, R66, R20 ;  /* 0x000000424414723c */ /* 0x040fe20000001814 */
[----:B------:R-:W3:Y:S07]  /*c030*/  LDSM.16.MT88.4 R64, [R119+0xa000] ;  /* 0x00a000007740783b */ /* 0x000eee0000004200 */
[C---:B--2---:R-:W-:Y:S08]  /*c040*/  HMMA.16816.F32 R32, R68.reuse, R60, R32 ;  /* 0x0000003c4420723c */ /* 0x044ff00000001820 */
[C---:B------:R-:W-:Y:S01]  /*c050*/  HMMA.16816.F32 R36, R68.reuse, R62, R36 ;  /* 0x0000003e4424723c */ /* 0x040fe20000001824 */
[----:B------:R-:W2:Y:S01]  /*c060*/  LDSM.16.MT88.4 R60, [R119+0xc000] ;  /* 0x00c00000773c783b */ /* 0x000ea20000004200 */
        /* <DEDUP_REMOVED lines=8> */
[C---:B------:R-:W-:Y:S08]  /*c0f0*/  HMMA.16816.F32 R40, R68.reuse, R76, R40 ;  /* 0x0000004c4428723c */ /* 0x040ff00000001828 */
[C---:B------:R-:W-:Y:S08]  /*c100*/  HMMA.16816.F32 R44, R68.reuse, R78, R44 ;  /* 0x0000004e442c723c */ /* 0x040ff0000000182c */
[C---:B------:R-:W-:Y:S08]  /*c110*/  HMMA.16816.F32 R48, R68.reuse, R72, R48 ;  /* 0x000000484430723c */ /* 0x040ff00000001830 */
[----:B------:R-:W-:Y:S01]  /*c120*/  HMMA.16816.F32 R4, R68, R74, R4 ;  /* 0x0000004a4404723c */ /* 0x000fe20000001804 */
[----:B----4-:R-:W-:Y:S01]  /*c130*/  F2FP.F16.F32.PACK_AB R68, R156, R161 ;  /* 0x000000a19c44723e */ /* 0x010fe200000000ff */
[----:B------:R-:W-:Y:S01]  /*c140*/  LDSM.16.MT88.4 R72, [R135+0x3000] ;  /* 0x003000008748783b */ /* 0x000fe20000004200 */
[----:B-----5:R-:W-:-:S02]  /*c150*/  F2FP.F16.F32.PACK_AB R69, R165, R168 ;  /* 0x000000a8a545723e */ /* 0x020fc400000000ff */
[----:B------:R-:W-:Y:S01]  /*c160*/  F2FP.F16.F32.PACK_AB R70, R158, R163 ;  /* 0x000000a39e46723e */ /* 0x000fe200000000ff */
[--C-:B------:R-:W-:Y:S01]  /*c170*/  FFMA.FTZ R160, R155, R128, -R126.reuse ;  /* 0x000000809ba07223 */ /* 0x100fe2000001087e */
[----:B-1----:R-:W-:Y:S01]  /*c180*/  F2FP.F16.F32.PACK_AB R71, R167, R162 ;  /* 0x000000a2a747723e */ /* 0x002fe200000000ff */
[-C--:B------:R-:W-:Y:S01]  /*c190*/  FFMA.FTZ R166, R151, R128.reuse, -R126 ;  /* 0x0000008097a67223 */ /* 0x080fe2000001087e */
[----:B------:R-:W-:Y:S01]  /*c1a0*/  MUFU.EX2 R159, R159 ;  /* 0x0000009f009f7308 */ /* 0x000fe20000000800 */
[----:B------:R-:W-:Y:S04]  /*c1b0*/  LDSM.16.MT88.4 R76, [R135+0x1400] ;  /* 0x00140000874c783b */ /* 0x000fe80000004200 */
[C---:B------:R-:W-:Y:S08]  /*c1c0*/  HMMA.16816.F32 R16, R68.reuse, R56, R16 ;  /* 0x000000384410723c */ /* 0x040ff00000001810 */
[C---:B------:R-:W-:Y:S01]  /*c1d0*/  HMMA.16816.F32 R20, R68.reuse, R58, R20 ;  /* 0x0000003a4414723c */ /* 0x040fe20000001814 */
[----:B------:R-:W1:Y:S07]  /*c1e0*/  LDSM.16.MT88.4 R56, [R135+0x5000] ;  /* 0x005000008738783b */ /* 0x000e6e0000004200 */
[C---:B---3--:R-:W-:Y:S08]  /*c1f0*/  HMMA.16816.F32 R8, R68.reuse, R64, R8 ;  /* 0x000000404408723c */ /* 0x048ff00000001808 */
[C---:B------:R-:W-:Y:S01]  /*c200*/  HMMA.16816.F32 R12, R68.reuse, R66, R12 ;  /* 0x00000042440c723c */ /* 0x040fe2000000180c */
[----:B------:R-:W3:Y:S07]  /*c210*/  LDSM.16.MT88.4 R64, [R119+0xe000] ;  /* 0x00e000007740783b */ /* 0x000eee0000004200 */
[C---:B--2---:R-:W-:Y:S08]  /*c220*/  HMMA.16816.F32 R24, R68.reuse, R60, R24 ;  /* 0x0000003c4418723c */ /* 0x044ff00000001818 */
[C---:B------:R-:W-:Y:S01]  /*c230*/  HMMA.16816.F32 R28, R68.reuse, R62, R28 ;  /* 0x0000003e441c723c */ /* 0x040fe2000000181c */
[----:B------:R-:W2:Y:S01]  /*c240*/  LDSM.16.MT88.4 R60, [R119+0xa400] ;  /* 0x00a40000773c783b */ /* 0x000ea20000004200 */
[-CC-:B------:R-:W-:Y:S01]  /*c250*/  FFMA.FTZ R151, R152, R128.reuse, -R121.reuse ;  /* 0x0000008098977223 */ /* 0x180fe20000010879 */
[----:B------:R-:W-:Y:S01]  /*c260*/  FFMA.FTZ R155, R146, R128, -R121 ;  /* 0x00000080929b7223 */ /* 0x000fe20000010879 */
[----:B------:R-:W4:Y:S08]  /*c270*/  MUFU.EX2 R160, R160 ;  /* 0x000000a000a07308 */ /* 0x000f300000000800 */
[----:B------:R-:W-:Y:S08]  /*c280*/  MUFU.EX2 R153, R153 ;  /* 0x0000009900997308 */ /* 0x000ff00000000800 */
[----:B------:R-:W-:Y:S08]  /*c290*/  MUFU.EX2 R166, R166 ;  /* 0x000000a600a67308 */ /* 0x000ff00000000800 */
[----:B------:R-:W-:Y:S08]  /*c2a0*/  MUFU.EX2 R151, R151 ;  /* 0x0000009700977308 */ /* 0x000ff00000000800 */
[----:B------:R-:W5:Y:S08]  /*c2b0*/  MUFU.EX2 R150, R150 ;  /* 0x0000009600967308 */ /* 0x000f700000000800 */
[----:B------:R-:W-:Y:S08]  /*c2c0*/  MUFU.EX2 R148, R148 ;  /* 0x0000009400947308 */ /* 0x000ff00000000800 */
[----:B------:R-:W3:Y:S01]  /*c2d0*/  MUFU.EX2 R155, R155 ;  /* 0x0000009b009b7308 */ /* 0x000ee20000000800 */
[----:B-1----:R-:W-:Y:S01]  /*c2e0*/  HMMA.16816.F32 R48, R68, R56, R48 ;  /* 0x000000384430723c */ /* 0x002fe20000001830 */
[----:B----4-:R-:W-:-:S02]  /*c2f0*/  F2FP.F16.F32.PACK_AB R56, R160, R159 ;  /* 0x0000009fa038723e */ /* 0x010fc400000000ff */
[----:B-----5:R-:W-:-:S05]  /*c300*/  F2FP.F16.F32.PACK_AB R57, R150, R151 ;  /* 0x000000979639723e */ /* 0x020fca00000000ff */
[----:B------:R-:W-:Y:S01]  /*c310*/  HMMA.16816.F32 R4, R68, R58, R4 ;  /* 0x0000003a4404723c */ /* 0x000fe20000001804 */
[----:B------:R-:W-:Y:S02]  /*c320*/  F2FP.F16.F32.PACK_AB R58, R166, R153 ;  /* 0x00000099a63a723e */ /* 0x000fe400000000ff */
[----:B---3--:R-:W-:-:S05]  /*c330*/  F2FP.F16.F32.PACK_AB R59, R155, R148 ;  /* 0x000000949b3b723e */ /* 0x008fca00000000ff */
[C---:B------:R-:W-:Y:S08]  /*c340*/  HMMA.16816.F32 R32, R68.reuse, R72, R32 ;  /* 0x000000484420723c */ /* 0x040ff00000001820 */
[C---:B------:R-:W-:Y:S01]  /*c350*/  HMMA.16816.F32 R36, R68.reuse, R74, R36 ;  /* 0x0000004a4424723c */ /* 0x040fe20000001824 */
[----:B------:R-:W1:Y:S07]  /*c360*/  LDSM.16.MT88.4 R72, [R119+0xe400] ;  /* 0x00e400007748783b */ /* 0x000e6e0000004200 */
[C---:B------:R-:W-:Y:S08]  /*c370*/  HMMA.16816.F32 R40, R68.reuse, R64, R40 ;  /* 0x000000404428723c */ /* 0x040ff00000001828 */
[----:B------:R-:W-:Y:S01]  /*c380*/  HMMA.16816.F32 R44, R68, R66, R44 ;  /* 0x00000042442c723c */ /* 0x000fe2000000182c */
[----:B------:R-:W3:Y:S04]  /*c390*/  LDSM.16.MT88.4 R64, [R119+0xc400] ;  /* 0x00c400007740783b */ /* 0x000ee80000004200 */
[----:B------:R-:W4:Y:S03]  /*c3a0*/  LDSM.16.MT88.4 R68, [R135+0x3400] ;  /* 0x003400008744783b */ /* 0x000f260000004200 */
[C---:B--2---:R-:W-:Y:S08]  /*c3b0*/  HMMA.16816.F32 R8, R56.reuse, R60, R8 ;  /* 0x0000003c3808723c */ /* 0x044ff00000001808 */
[C---:B------:R-:W-:Y:S01]  /*c3c0*/  HMMA.16816.F32 R12, R56.reuse, R62, R12 ;  /* 0x0000003e380c723c */ /* 0x040fe2000000180c */
[----:B------:R-:W2:Y:S07]  /*c3d0*/  LDSM.16.MT88.4 R60, [R135+0x5400] ;  /* 0x00540000873c783b */ /* 0x000eae0000004200 */
[C---:B------:R-:W-:Y:S08]  /*c3e0*/  HMMA.16816.F32 R16, R56.reuse, R76, R16 ;  /* 0x0000004c3810723c */ /* 0x040ff00000001810 */
[----:B------:R-:W-:Y:S01]  /*c3f0*/  HMMA.16816.F32 R20, R56, R78, R20 ;  /* 0x0000004e3814723c */ /* 0x000fe20000001814 */
[----:B------:R-:W-:-:S07]  /*c400*/  FFMA.FTZ R146, R147, R128, -R126 ;  /* 0x0000008093927223 */ /* 0x000fce000001087e */
[C---:B-1----:R-:W-:Y:S08]  /*c410*/  HMMA.16816.F32 R40, R56.reuse, R72, R40 ;  /* 0x000000483828723c */ /* 0x042ff00000001828 */
[C---:B---3--:R-:W-:Y:S08]  /*c420*/  HMMA.16816.F32 R24, R56.reuse, R64, R24 ;  /* 0x000000403818723c */ /* 0x048ff00000001818 */
[C---:B------:R-:W-:Y:S08]  /*c430*/  HMMA.16816.F32 R28, R56.reuse, R66, R28 ;  /* 0x00000042381c723c */ /* 0x040ff0000000181c */
[C---:B----4-:R-:W-:Y:S08]  /*c440*/  HMMA.16816.F32 R32, R56.reuse, R68, R32 ;  /* 0x000000443820723c */ /* 0x050ff00000001820 */
[C---:B------:R-:W-:Y:S08]  /*c450*/  HMMA.16816.F32 R36, R56.reuse, R70, R36 ;  /* 0x000000463824723c */ /* 0x040ff00000001824 */
[C---:B------:R-:W-:Y:S08]  /*c460*/  HMMA.16816.F32 R44, R56.reuse, R74, R44 ;  /* 0x0000004a382c723c */ /* 0x040ff0000000182c */
[C---:B--2---:R-:W-:Y:S08]  /*c470*/  HMMA.16816.F32 R48, R56.reuse, R60, R48 ;  /* 0x0000003c3830723c */ /* 0x044ff00000001830 */
[----:B------:R-:W-:Y:S01]  /*c480*/  HMMA.16816.F32 R4, R56, R62, R4 ;  /* 0x0000003e3804723c */ /* 0x000fe20000001804 */
[----:B------:R-:W1:Y:S01]  /*c490*/  LDSM.16.MT88.4 R56, [R135+0x3800] ;  /* 0x003800008738783b */ /* 0x000e620000004200 */
[-C--:B------:R-:W-:Y:S01]  /*c4a0*/  FFMA.FTZ R152, R141, R128.reuse, -R126 ;  /* 0x000000808d987223 */ /* 0x080fe2000001087e */
[-CC-:B------:R-:W-:Y:S01]  /*c4b0*/  FFMA.FTZ R141, R144, R128.reuse, -R121.reuse ;  /* 0x00000080908d7223 */ /* 0x180fe20000010879 */
[----:B------:R-:W-:Y:S01]  /*c4c0*/  FFMA.FTZ R147, R138, R128, -R121 ;  /* 0x000000808a937223 */ /* 0x000fe20000010879 */
[----:B------:R-:W-:Y:S01]  /*c4d0*/  MUFU.EX2 R146, R146 ;  /* 0x0000009200927308 */ /* 0x000fe20000000800 */
[----:B------:R-:W2:Y:S07]  /*c4e0*/  LDSM.16.MT88.4 R64, [R135+0x1800] ;  /* 0x001800008740783b */ /* 0x000eae0000004200 */
[----:B------:R-:W3:Y:S08]  /*c4f0*/  MUFU.EX2 R145, R145 ;  /* 0x0000009100917308 */ /* 0x000ef00000000800 */
[----:B------:R-:W-:Y:S08]  /*c500*/  MUFU.EX2 R143, R143 ;  /* 0x0000008f008f7308 */ /* 0x000ff00000000800 */
[----:B------:R-:W-:Y:S08]  /*c510*/  MUFU.EX2 R142, R142 ;  /* 0x0000008e008e7308 */ /* 0x000ff00000000800 */
[----:B------:R-:W-:Y:S01]  /*c520*/  MUFU.EX2 R140, R140 ;  /* 0x0000008c008c7308 */ /* 0x000fe20000000800 */
[----:B------:R-:W-:Y:S01]  /*c530*/  FADD.FTZ R125, R125, R230 ;  /* 0x000000e67d7d7221 */ /* 0x000fe20000010000 */
[----:B------:R-:W4:Y:S04]  /*c540*/  LDSM.16.MT88.4 R76, [R119+0xa800] ;  /* 0x00a80000774c783b */ /* 0x000f280000004200 */
[----:B------:R-:W5:Y:S02]  /*c550*/  LDSM.16.MT88.4 R68, [R119+0xc800] ;  /* 0x00c800007744783b */ /* 0x000f640000004200 */
[----:B------:R-:W1:Y:S02]  /*c560*/  MUFU.EX2 R152, R152 ;  /* 0x0000009800987308 */ /* 0x000e640000000800 */
[----:B------:R-:W5:Y:S06]  /*c570*/  LDSM.16.MT88.4 R72, [R119+0xe800] ;  /* 0x00e800007748783b */ /* 0x000f6c0000004200 */
[----:B------:R-:W2:Y:S08]  /*c580*/  MUFU.EX2 R141, R141 ;  /* 0x0000008d008d7308 */ /* 0x000eb00000000800 */
[----:B------:R-:W4:Y:S01]  /*c590*/  MUFU.EX2 R147, R147 ;  /* 0x0000009300937308 */ /* 0x000f220000000800 */
[----:B---3--:R-:W-:-:S02]  /*c5a0*/  F2FP.F16.F32.PACK_AB R60, R145, R146 ;  /* 0x00000092913c723e */ /* 0x008fc400000000ff */
[----:B-1----:R-:W-:Y:S02]  /*c5b0*/  F2FP.F16.F32.PACK_AB R62, R152, R143 ;  /* 0x0000008f983e723e */ /* 0x002fe400000000ff */
[----:B--2---:R-:W-:Y:S02]  /*c5c0*/  F2FP.F16.F32.PACK_AB R61, R142, R141 ;  /* 0x0000008d8e3d723e */ /* 0x004fe400000000ff */
[----:B----4-:R-:W-:-:S07]  /*c5d0*/  F2FP.F16.F32.PACK_AB R63, R147, R140 ;  /* 0x0000008c933f723e */ /* 0x010fce00000000ff */
[----:B------:R-:W-:Y:S01]  /*c5e0*/  HMMA.16816.F32 R32, R60, R56, R32 ;  /* 0x000000383c20723c */ /* 0x000fe20000001820 */
[----:B------:R-:W-:-:S04]  /*c5f0*/  FFMA.FTZ R57, R231, R0, R122 ;  /* 0x00000000e7397223 */ /* 0x000fc8000001007a */
        /* <DEDUP_REMOVED lines=18> */
[----:B------:R-:W-:-:S03]  /*c720*/  FADD.FTZ R87, R87, R82 ;  /* 0x0000005257577221 */ /* 0x000fc60000010000 */
[----:B------:R-:W-:Y:S02]  /*c730*/  FADD.FTZ R91, R91, R90 ;  /* 0x0000005a5b5b7221 */ /* 0x000fe40000010000 */
[----:B------:R-:W-:Y:S01]  /*c740*/  HMMA.16816.F32 R20, R60, R66, R20 ;  /* 0x000000423c14723c */ /* 0x000fe20000001814 */
[----:B------:R-:W1:Y:S01]  /*c750*/  LDSM.16.MT88.4 R64, [R135+0x5800] ;  /* 0x005800008740783b */ /* 0x000e620000004200 */
[----:B------:R-:W-:Y:S01]  /*c760*/  FADD.FTZ R87, R86, R87 ;  /* 0x0000005756577221 */ /* 0x000fe20000010000 */
[----:B------:R-:W-:Y:S01]  /*c770*/  FADD.FTZ R91, R92, R91 ;  /* 0x0000005b5c5b7221 */ /* 0x000fe20000010000 */
        /* <DEDUP_REMOVED lines=15> */
[----:B------:R-:W-:Y:S04]  /*c870*/  HMMA.16816.F32 R8, R60, R76, R8 ;  /* 0x0000004c3c08723c */ /* 0x000fe80000001808 */
[----:B------:R-:W2:Y:S01]  /*c880*/  MUFU.EX2 R137, R137 ;  /* 0x0000008900897308 */ /* 0x000ea20000000800 */
[----:B------:R-:W-:Y:S01]  /*c890*/  FADD.FTZ R0, R149, R0 ;  /* 0x0000000095007221 */ /* 0x000fe20000010000 */
[----:B------:R-:W-:-:S06]  /*c8a0*/  FADD.FTZ R157, R157, R154 ;  /* 0x0000009a9d9d7221 */ /* 0x000fcc0000010000 */
[----:B------:R-:W-:Y:S08]  /*c8b0*/  MUFU.EX2 R131, R131 ;  /* 0x0000008300837308 */ /* 0x000ff00000000800 */
[----:B------:R-:W-:Y:S08]  /*c8c0*/  MUFU.EX2 R126, R126 ;  /* 0x0000007e007e7308 */ /* 0x000ff00000000800 */
[----:B------:R-:W-:Y:S08]  /*c8d0*/  MUFU.EX2 R129, R129 ;  /* 0x0000008100817308 */ /* 0x000ff00000000800 */
[----:B------:R-:W3:Y:S08]  /*c8e0*/  MUFU.EX2 R136, R136 ;  /* 0x0000008800887308 */ /* 0x000ef00000000800 */
[----:B------:R-:W-:Y:S08]  /*c8f0*/  MUFU.EX2 R122, R132 ;  /* 0x00000084007a7308 */ /* 0x000ff00000000800 */
[----:B------:R-:W4:Y:S01]  /*c900*/  MUFU.EX2 R231, R231 ;  /* 0x000000e700e77308 */ /* 0x000f220000000800 */
[----:B------:R-:W-:Y:S01]  /*c910*/  FADD.FTZ R161, R161, R0 ;  /* 0x00000000a1a17221 */ /* 0x000fe20000010000 */
[----:B------:R-:W-:Y:S01]  /*c920*/  FADD.FTZ R168, R168, R157 ;  /* 0x0000009da8a87221 */ /* 0x000fe20000010000 */
[----:B-----5:R-:W-:Y:S02]  /*c930*/  HMMA.16816.F32 R24, R60, R68, R24 ;  /* 0x000000443c18723c */ /* 0x020fe40000001818 */
[----:B------:R-:W-:Y:S01]  /*c940*/  FADD.FTZ R156, R156, R161 ;  /* 0x000000a19c9c7221 */ /* 0x000fe20000010000 */
[----:B------:R-:W-:Y:S01]  /*c950*/  FADD.FTZ R165, R165, R168 ;  /* 0x000000a8a5a57221 */ /* 0x000fe20000010000 */
[----:B--2---:R-:W-:-:S02]  /*c960*/  F2FP.F16.F32.PACK_AB R68, R137, R138 ;  /* 0x0000008a8944723e */ /* 0x004fc400000000ff */
[----:B---3--:R-:W-:Y:S02]  /*c970*/  F2FP.F16.F32.PACK_AB R69, R136, R129 ;  /* 0x000000818845723e */ /* 0x008fe400000000ff */
[C---:B------:R-:W-:Y:S01]  /*c980*/  HMMA.16816.F32 R28, R60.reuse, R70, R28 ;  /* 0x000000463c1c723c */ /* 0x040fe2000000181c */
[----:B------:R-:W-:Y:S01]  /*c990*/  F2FP.F16.F32.PACK_AB R70, R126, R131 ;  /* 0x000000837e46723e */ /* 0x000fe200000000ff */
[----:B------:R-:W-:Y:S01]  /*c9a0*/  FADD.FTZ R163, R163, R156 ;  /* 0x0000009ca3a37221 */ /* 0x000fe20000010000 */
[----:B------:R-:W-:Y:S01]  /*c9b0*/  FADD.FTZ R162, R162, R165 ;  /* 0x000000a5a2a27221 */ /* 0x000fe20000010000 */
[----:B----4-:R-:W-:Y:S02]  /*c9c0*/  F2FP.F16.F32.PACK_AB R71, R231, R122 ;  /* 0x0000007ae747723e */ /* 0x010fe400000000ff */
[----:B------:R-:W-:Y:S01]  /*c9d0*/  FADD.FTZ R158, R158, R163 ;  /* 0x000000a39e9e7221 */ /* 0x000fe20000010000 */
[----:B------:R-:W-:Y:S01]  /*c9e0*/  FADD.FTZ R162, R167, R162 ;  /* 0x000000a2a7a27221 */ /* 0x000fe20000010000 */
[----:B------:R-:W-:Y:S01]  /*c9f0*/  HMMA.16816.F32 R12, R60, R78, R12 ;  /* 0x0000004e3c0c723c */ /* 0x000fe2000000180c */
[----:B------:R-:W2:Y:S01]  /*ca00*/  LDSM.16.MT88.4 R76, [R119+0xec00] ;  /* 0x00ec0000774c783b */ /* 0x000ea20000004200 */
[----:B------:R-:W-:Y:S01]  /*ca10*/  FADD.FTZ R159, R159, R158 ;  /* 0x0000009e9f9f7221 */ /* 0x000fe20000010000 */
[----:B------:R-:W-:-:S05]  /*ca20*/  FADD.FTZ R151, R151, R162 ;  /* 0x000000a297977221 */ /* 0x000fca0000010000 */
[----:B------:R-:W-:Y:S01]  /*ca30*/  HMMA.16816.F32 R36, R60, R58, R36 ;  /* 0x0000003a3c24723c */ /* 0x000fe20000001824 */
[----:B------:R-:W3:Y:S01]  /*ca40*/  LDSM.16.MT88.4 R56, [R135+0x1c00] ;  /* 0x001c00008738783b */ /* 0x000ee20000004200 */
[----:B------:R-:W-:-:S06]  /*ca50*/  FADD.FTZ R160, R160, R159 ;  /* 0x0000009fa0a07221 */ /* 0x000fcc0000010000 */
[----:B------:R-:W-:Y:S01]  /*ca60*/  HMMA.16816.F32 R112, R68, R108, R8 ;  /* 0x0000006c4470723c */ /* 0x000fe20000001808 */
[----:B------:R-:W-:Y:S04]  /*ca70*/  LDSM.16.MT88.4 R8, [R135+0x3c00] ;  /* 0x003c00008708783b */ /* 0x000fe80000004200 */
[----:B------:R-:W-:Y:S03]  /*ca80*/  LDSM.16.MT88.4 R132, [R135+0x5c00] ;  /* 0x005c00008784783b */ /* 0x000fe60000004200 */
[----:B------:R-:W-:Y:S01]  /*ca90*/  HMMA.16816.F32 R40, R60, R72, R40 ;  /* 0x000000483c28723c */ /* 0x000fe20000001828 */
[----:B------:R-:W-:-:S07]  /*caa0*/  FADD.FTZ R151, R150, R151 ;  /* 0x0000009796977221 */ /* 0x000fce0000010000 */
        /* <DEDUP_REMOVED lines=42> */
.L_x_1840:
[----:B------:R-:W-:-:S07]  /*cd50*/  IADD3 R224, PT, PT, R164, -0x1, RZ ;  /* 0xffffffffa4e07810 */ /* 0x000fce0007ffe0ff */
.L_x_1849:
[----:B------:R-:W-:Y:S05]  /*cd60*/  BSYNC B2 ;  /* 0x0000000000027941 */ /* 0x000fea0003800000 */
.L_x_1839:
[----:B------:R-:W-:-:S13]  /*cd70*/  ISETP.GE.AND P0, PT, R224, R201, PT ;  /* 0x000000c9e000720c */ /* 0x000fda0003f06270 */
[----:B------:R-:W-:Y:S05]  /*cd80*/  @!P0 BRA `(.L_x_1850) ;  /* 0x0000005400488947 */ /* 0x000fea0003800000 */
[----:B------:R-:W-:Y:S01]  /*cd90*/  IMAD.MOV.U32 R117, RZ, RZ, R0 ;  /* 0x000000ffff757224 */ /* 0x000fe200078e0000 */
[----:B------:R-:W-:Y:S01]  /*cda0*/  ISETP.NE.U32.AND P3, PT, R228, RZ, PT ;  /* 0x000000ffe400720c */ /* 0x000fe20003f65070 */
[C---:B------:R-:W-:Y:S01]  /*cdb0*/  IMAD.SHL.U32 R0, R224.reuse, 0x80, RZ ;  /* 0x00000080e0007824 */ /* 0x040fe200078e00ff */
[----:B------:R-:W-:Y:S01]  /*cdc0*/  MOV R116, R52 ;  /* 0x0000003400747202 */ /* 0x000fe20000000f00 */
[----:B------:R-:W-:Y:S01]  /*cdd0*/  VIADD R224, R224, 0x1 ;  /* 0x00000001e0e07836 */ /* 0x000fe20000000000 */
[----:B------:R-:W-:Y:S01]  /*cde0*/  ISETP.NE.AND.EX P3, PT, R229, RZ, PT, P3 ;  /* 0x000000ffe500720c */ /* 0x000fe20003f65330 */
[C---:B------:R-:W-:Y:S01]  /*cdf0*/  VIADD R225, R0.reuse, 0x80 ;  /* 0x0000008000e17836 */ /* 0x040fe20000000000 */
[----:B------:R-:W-:Y:S02]  /*ce00*/  IADD3 R219, PT, PT, R119, 0x9020, RZ ;  /* 0x0000902077db7810 */ /* 0x000fe40007ffe0ff */
[----:B------:R-:W-:-:S09]  /*ce10*/  LOP3.LUT R226, R0, 0x40, R53, 0xfe, !PT ;  /* 0x0000004000e27812 */ /* 0x000fd200078efe35 */
.L_x_1857:
        /* <DEDUP_REMOVED lines=80> */
.L_x_1852:
[----:B------:R-:W-:Y:S05]  /*d320*/  BSYNC.RECONVERGENT B0 ;  /* 0x0000000000007941 */ /* 0x000fea0003800200 */
.L_x_1851:
        /* <DEDUP_REMOVED lines=18> */
[----:B------:R-:W-:Y:S03]  /*d450*/  LOP3.LUT P2, RZ, R118, 0x4, RZ, 0xc0, !PT ;  /* 0x0000000476ff7812 */ /* 0x000fe6000784c0ff */
[----:B------:R-:W-:Y:S01]  /*d460*/  @!PT LDS RZ, [RZ] ;  /* 0x00000000fffff984 */ /* 0x000fe20000000800 */
[----:B------:R-:W-:Y:S01]  /*d470*/  @!PT LDS RZ, [RZ] ;  /* 0x00000000fffff984 */ /* 0x000fe20000000800 */
[----:B------:R-:W-:Y:S01]  /*d480*/  @!PT LDS RZ, [RZ] ;  /* 0x00000000fffff984 */ /* 0x000fe20000000800 */
[----:B------:R-:W-:Y:S01]  /*d490*/  @!P4 LDGSTS.E.BYPASS.LTC128B.128 [R211+0xd000], desc[UR4][R204.64+0x80] ;  /* 0x0d000080ccd3cfae */ /* 0x000fe2000b981a04 */
[----:B------:R-:W-:Y:S02]  /*d4a0*/  IADD3.X R51, PT, PT, R44, R47, RZ, P0, !PT ;  /* 0x0000002f2c337210 */ /* 0x000fe400007fe4ff */
[----:B------:R-:W-:Y:S03]  /*d4b0*/  MOV R144, 0x20 ;  /* 0x0000002000907802 */ /* 0x000fe60000000f00 */
[----:B------:R-:W-:Y:S01]  /*d4c0*/  @P4 STS.128 [R211+0xd000], RZ ;  /* 0x00d000ffd3004388 */ /* 0x000fe20000000c00 */
[----:B------:R-:W-:Y:S02]  /*d4d0*/  IADD3 R224, PT, PT, R224, -0x1, RZ ;  /* 0xffffffffe0e07810 */ /* 0x000fe40007ffe0ff */
[----:B------:R-:W-:Y:S03]  /*d4e0*/  SEL R144, R144, 0xffffffe0, !P2 ;  /* 0xffffffe090907807 */ /* 0x000fe60005000000 */
[----:B------:R-:W-:Y:S01]  /*d4f0*/  @!PT LDS RZ, [RZ] ;  /* 0x00000000fffff984 */ /* 0x000fe20000000800 */
[----:B------:R-:W-:Y:S01]  /*d500*/  @!PT LDS RZ, [RZ] ;  /* 0x00000000fffff984 */ /* 0x000fe20000000800 */
[----:B------:R-:W-:Y:S01]  /*d510*/  @!PT LDS RZ, [RZ] ;  /* 0x00000000fffff984 */ /* 0x000fe20000000800 */
[----:B------:R-:W-:Y:S01]  /*d520*/  @!P6 LDGSTS.E.BYPASS.LTC128B.128 [R211+0x9800], desc[UR4][R48.64] ;  /* 0x0980000030d3efae */ /* 0x000fe2000b981a04 */
[----:B------:R-:W-:Y:S02]  /*d530*/  ISETP.GT.AND P0, PT, R224, R201, PT ;  /* 0x000000c9e000720c */ /* 0x000fe40003f04270 */
[-C--:B------:R-:W-:Y:S03]  /*d540*/  IADD3 R184, PT, PT, R193, R144.reuse, RZ ;  /* 0x00000090c1b87210 */ /* 0x080fe60007ffe0ff */
[----:B------:R-:W-:Y:S01]  /*d550*/  @P6 STS.128 [R211+0x9800], RZ ;  /* 0x009800ffd3006388 */ /* 0x000fe20000000c00 */
[----:B------:R-:W-:Y:S05]  /*d560*/  IADD3 R0, PT, PT, R192, R144, RZ ;  /* 0x00000090c0007210 */ /* 0x000fea0007ffe0ff */
        /* <DEDUP_REMOVED lines=41> */
[----:B------:R-:W3:Y:S06]  /*d800*/  LDSM.16.M88.4 R124, [R192+0x3000] ;  /* 0x00300000c07c783b */ /* 0x000eec0000000200 */
[----:B------:R-:W4:Y:S06]  /*d810*/  LDSM.16.M88.4 R128, [R192+0x3400] ;  /* 0x00340000c080783b */ /* 0x000f2c0000000200 */
[----:B------:R-:W5:Y:S06]  /*d820*/  LDSM.16.M88.4 R132, [R192+0x3800] ;  /* 0x00380000c084783b */ /* 0x000f6c0000000200 */
[----:B------:R-:W0:Y:S06]  /*d830*/  LDGDEPBAR ;  /* 0x00000000000079af */ /* 0x000e2c0000000000 */
[----:B------:R-:W1:Y:S06]  /*d840*/  LDSM.16.M88.4 R136, [R192+0x3c00] ;  /* 0x003c0000c088783b */ /* 0x000e6c0000000200 */
[----:B------:R-:W2:Y:S06]  /*d850*/  LDSM.16.M88.4 R140, [R192+0x4000] ;  /* 0x00400000c08c783b */ /* 0x000eac0000000200 */
[----:B------:R-:W-:Y:S01]  /*d860*/  LDSM.16.M88.4 R144, [R0+0x3000] ;  /* 0x003000000090783b */ /* 0x000fe20000000200 */
[C---:B---3--:R-:W-:Y:S05]  /*d870*/  HMMA.16816.F32 R4, R120.reuse, R124, RZ ;  /* 0x0000007c7804723c */ /* 0x048fea00000018ff */
[----:B------:R-:W-:Y:S06]  /*d880*/  LDSM.16.M88.4 R148, [R0+0x3400] ;  /* 0x003400000094783b */ /* 0x000fec0000000200 */
[----:B------:R-:W-:Y:S01]  /*d890*/  LDSM.16.M88.4 R152, [R0+0x3800] ;  /* 0x003800000098783b */ /* 0x000fe20000000200 */
[C---:B------:R-:W-:Y:S05]  /*d8a0*/  HMMA.16816.F32 R8, R120.reuse, R126, RZ ;  /* 0x0000007e7808723c */ /* 0x040fea00000018ff */
[----:B------:R-:W3:Y:S03]  /*d8b0*/  LDSM.16.M88.4 R124, [R192+0x4400] ;  /* 0x00440000c07c783b */ /* 0x000ee60000000200 */
[C---:B----4-:R-:W-:Y:S03]  /*d8c0*/  HMMA.16816.F32 R12, R120.reuse, R128, RZ ;  /* 0x00000080780c723c */ /* 0x050fe600000018ff */
[----:B------:R-:W-:Y:S05]  /*d8d0*/  LDSM.16.M88.4 R156, [R0+0x3c00] ;  /* 0x003c0000009c783b */ /* 0x000fea0000000200 */
[C---:B------:R-:W-:Y:S01]  /*d8e0*/  HMMA.16816.F32 R16, R120.reuse, R130, RZ ;  /* 0x000000827810723c */ /* 0x040fe200000018ff */
[----:B------:R-:W4:Y:S06]  /*d8f0*/  LDSM.16.M88.4 R128, [R192+0x4800] ;  /* 0x00480000c080783b */ /* 0x000f2c0000000200 */
[----:B------:R-:W-:Y:S01]  /*d900*/  LDSM.16.M88.4 R160, [R0+0x4000] ;  /* 0x0040000000a0783b */ /* 0x000fe20000000200 */
[C---:B-----5:R-:W-:Y:S05]  /*d910*/  HMMA.16816.F32 R20, R120.reuse, R132, RZ ;  /* 0x000000847814723c */ /* 0x060fea00000018ff */
[----:B------:R-:W5:Y:S03]  /*d920*/  LD.E R232, desc[UR4][R2.64+0x18c] ;  /* 0x00018c0402e87980 */ /* 0x000f66000c101900 */
[C---:B------:R-:W-:Y:S03]  /*d930*/  HMMA.16816.F32 R24, R120.reuse, R134, RZ ;  /* 0x000000867818723c */ /* 0x040fe600000018ff */
[----:B------:R-:W4:Y:S06]  /*d940*/  LDSM.16.M88.4 R132, [R192+0x4c00] ;  /* 0x004c0000c084783b */ /* 0x000f2c0000000200 */
[----:B------:R-:W-:Y:S01]  /*d950*/  LDSM.16.M88.4 R164, [R192+0x7800] ;  /* 0x00780000c0a4783b */ /* 0x000fe20000000200 */
[C---:B-1----:R-:W-:Y:S05]  /*d960*/  HMMA.16816.F32 R28, R120.reuse, R136, RZ ;  /* 0x00000088781c723c */ /* 0x042fea00000018ff */
[----:B------:R-:W-:Y:S03]  /*d970*/  LDSM.16.M88.4 R168, [R192+0x7c00] ;  /* 0x007c0000c0a8783b */ /* 0x000fe60000000200 */
[C---:B------:R-:W-:Y:S03]  /*d980*/  HMMA.16816.F32 R32, R120.reuse, R138, RZ ;  /* 0x0000008a7820723c */ /* 0x040fe600000018ff */
[----:B------:R-:W1:Y:S05]  /*d990*/  LDSM.16.M88.4 R136, [R184] ;  /* 0x00000000b888783b */ /* 0x000e6a0000000200 */
[C---:B--2---:R-:W-:Y:S01]  /*d9a0*/  HMMA.16816.F32 R36, R120.reuse, R140, RZ ;  /* 0x0000008c7824723c */ /* 0x044fe200000018ff */
[----:B------:R-:W-:Y:S06]  /*d9b0*/  LDSM.16.M88.4 R172, [R192+0x8000] ;  /* 0x00800000c0ac783b */ /* 0x000fec0000000200 */
[----:B------:R-:W-:Y:S01]  /*d9c0*/  LDSM.16.M88.4 R176, [R192+0x8400] ;  /* 0x00840000c0b0783b */ /* 0x000fe20000000200 */
[C---:B------:R-:W-:Y:S05]  /*d9d0*/  HMMA.16816.F32 R40, R120.reuse, R142, RZ ;  /* 0x0000008e7828723c */ /* 0x040fea00000018ff */
[----:B------:R-:W2:Y:S03]  /*d9e0*/  LDSM.16.M88.4 R140, [R0+0x4400] ;  /* 0x00440000008c783b */ /* 0x000ea60000000200 */
[C---:B---3--:R-:W-:Y:S03]  /*d9f0*/  HMMA.16816.F32 R44, R120.reuse, R124, RZ ;  /* 0x0000007c782c723c */ /* 0x048fe600000018ff */
[----:B------:R-:W-:Y:S05]  /*da00*/  LDSM.16.M88.4 R180, [R192+0x8800] ;  /* 0x00880000c0b4783b */ /* 0x000fea0000000200 */
[C---:B------:R-:W-:Y:S01]  /*da10*/  HMMA.16816.F32 R48, R120.reuse, R126, RZ ;  /* 0x0000007e7830723c */ /* 0x040fe200000018ff */
[----:B------:R-:W3:Y:S06]  /*da20*/  LDSM.16.M88.4 R124, [R0+0x4800] ;  /* 0x00480000007c783b */ /* 0x000eec0000000200 */
[----:B------:R-:W-:Y:S01]  /*da30*/  LDSM.16.M88.4 R188, [R0+0x7000] ;  /* 0x0070000000bc783b */ /* 0x000fe20000000200 */
[C---:B----4-:R-:W-:Y:S08]  /*da40*/  HMMA.16816.F32 R52, R120.reuse, R128, RZ ;  /* 0x000000807834723c */ /* 0x050ff000000018ff */
[C---:B------:R-:W-:Y:S01]  /*da50*/  HMMA.16816.F32 R56, R120.reuse, R130, RZ ;  /* 0x000000827838723c */ /* 0x040fe200000018ff */
[----:B------:R-:W-:Y:S07]  /*da60*/  LDSM.16.M88.4 R128, [R193+0x1000] ;  /* 0x00100000c180783b */ /* 0x000fee0000000200 */
[C---:B------:R-:W-:Y:S08]  /*da70*/  HMMA.16816.F32 R60, R120.reuse, R132, RZ ;  /* 0x00000084783c723c */ /* 0x040ff000000018ff */
[----:B------:R-:W-:Y:S01]  /*da80*/  HMMA.16816.F32 R64, R120, R134, RZ ;  /* 0x000000867840723c */ /* 0x000fe200000018ff */
[----:B------:R-:W4:Y:S06]  /*da90*/  LDSM.16.M88.4 R120, [R0+0x4c00] ;  /* 0x004c00000078783b */ /* 0x000f2c0000000200 */
[----:B------:R-:W4:Y:S01]  /*daa0*/  LDSM.16.M88.4 R132, [R192+0x5000] ;  /* 0x00500000c084783b */ /* 0x000f220000000200 */
        /* <DEDUP_REMOVED lines=15> */
[C---:B--2---:R-:W-:Y:S08]  /*dba0*/  HMMA.16816.F32 R44, R136.reuse, R140, R44 ;  /* 0x0000008c882c723c */ /* 0x044ff0000000182c */
[C---:B------:R-:W-:Y:S01]  /*dbb0*/  HMMA.16816.F32 R48, R136.reuse, R142, R48 ;  /* 0x0000008e8830723c */ /* 0x040fe20000001830 */
[----:B------:R-:W2:Y:S07]  /*dbc0*/  LDSM.16.M88.4 R140, [R192+0x5800] ;  /* 0x00580000c08c783b */ /* 0x000eae0000000200 */
[C---:B---3--:R-:W-:Y:S08]  /*dbd0*/  HMMA.16816.F32 R52, R136.reuse, R124, R52 ;  /* 0x0000007c8834723c */ /* 0x048ff00000001834 */
[C---:B------:R-:W-:Y:S01]  /*dbe0*/  HMMA.16816.F32 R56, R136.reuse, R126, R56 ;  /* 0x0000007e8838723c */ /* 0x040fe20000001838 */
[----:B------:R-:W3:Y:S07]  /*dbf0*/  LDSM.16.M88.4 R124, [R192+0x5c00] ;  /* 0x005c0000c07c783b */ /* 0x000eee0000000200 */
[C---:B----4-:R-:W-:Y:S08]  /*dc00*/  HMMA.16816.F32 R60, R136.reuse, R120, R60 ;  /* 0x00000078883c723c */ /* 0x050ff0000000183c */
[----:B------:R-:W-:Y:S01]  /*dc10*/  HMMA.16816.F32 R64, R136, R122, R64 ;  /* 0x0000007a8840723c */ /* 0x000fe20000001840 */
[----:B------:R-:W-:Y:S06]  /*dc20*/  LDSM.16.M88.4 R120, [R184+0x1000] ;  /* 0x00100000b878783b */ /* 0x000fec0000000200 */
[----:B------:R-:W4:Y:S01]  /*dc30*/  LDSM.16.M88.4 R136, [R0+0x5000] ;  /* 0x005000000088783b */ /* 0x000f220000000200 */
[C---:B------:R-:W-:Y:S05]  /*dc40*/  HMMA.16816.F32 R4, R128.reuse, R132, R4 ;  /* 0x000000848004723c */ /* 0x040fea0000001804 */
[----:B------:R-:W-:Y:S03]  /*dc50*/  LDSM.16.M88.4 R184, [R184+0x2000] ;  /* 0x00200000b8b8783b */ /* 0x000fe60000000200 */
[C---:B------:R-:W-:Y:S03]  /*dc60*/  HMMA.16816.F32 R8, R128.reuse, R134, R8 ;  /* 0x000000868008723c */ /* 0x040fe60000001808 */
[----:B------:R-:W4:Y:S05]  /*dc70*/  LDSM.16.M88.4 R132, [R0+0x5400] ;  /* 0x005400000084783b */ /* 0x000f2a0000000200 */
[C---:B-1----:R-:W-:Y:S08]  /*dc80*/  HMMA.16816.F32 R12, R128.reuse, R144, R12 ;  /* 0x00000090800c723c */ /* 0x042ff0000000180c */
[C---:B------:R-:W-:Y:S01]  /*dc90*/  HMMA.16816.F32 R16, R128.reuse, R146, R16 ;  /* 0x000000928010723c */ /* 0x040fe20000001810 */
[----:B------:R-:W-:Y:S07]  /*dca0*/  LDSM.16.M88.4 R144, [R0+0x6400] ;  /* 0x006400000090783b */ /* 0x000fee0000000200 */
[C---:B--2---:R-:W-:Y:S08]  /*dcb0*/  HMMA.16816.F32 R20, R128.reuse, R140, R20 ;  /* 0x0000008c8014723c */ /* 0x044ff00000001814 */
[C---:B------:R-:W-:Y:S01]  /*dcc0*/  HMMA.16816.F32 R24, R128.reuse, R142, R24 ;  /* 0x0000008e8018723c */ /* 0x040fe20000001818 */
[----:B------:R-:W-:Y:S07]  /*dcd0*/  LDSM.16.M88.4 R140, [R0+0x6000] ;  /* 0x00600000008c783b */ /* 0x000fee0000000200 */
[C---:B---3--:R-:W-:Y:S08]  /*dce0*/  HMMA.16816.F32 R28, R128.reuse, R124, R28 ;  /* 0x0000007c801c723c */ /* 0x048ff0000000181c */
        /* <DEDUP_REMOVED lines=13> */
[----:B------:R-:W2:Y:S06]  /*ddc0*/  LDSM.16.M88.4 R128, [R0+0x5c00] ;  /* 0x005c00000080783b */ /* 0x000eac0000000200 */
[----:B------:R-:W3:Y:S01]  /*ddd0*/  LDSM.16.M88.4 R160, [R192+0x7000] ;  /* 0x00700000c0a0783b */ /* 0x000ee20000000200 */
[C---:B----4-:R-:W-:Y:S08]  /*dde0*/  HMMA.16816.F32 R4, R120.reuse, R136, R4 ;  /* 0x000000887804723c */ /* 0x050ff00000001804 */
[C---:B------:R-:W-:Y:S01]  /*ddf0*/  HMMA.16816.F32 R8, R120.reuse, R138, R8 ;  /* 0x0000008a7808723c */ /* 0x040fe20000001808 */
[----:B------:R-:W4:Y:S07]  /*de00*/  LDSM.16.M88.4 R136, [R192+0x7400] ;  /* 0x00740000c088783b */ /* 0x000f2e0000000200 */
[C---:B------:R-:W-:Y:S08]  /*de10*/  HMMA.16816.F32 R12, R120.reuse, R132, R12 ;  /* 0x00000084780c723c */ /* 0x040ff0000000180c */
[C---:B------:R-:W-:Y:S01]  /*de20*/  HMMA.16816.F32 R16, R120.reuse, R134, R16 ;  /* 0x000000867810723c */ /* 0x040fe20000001810 */
[----:B------:R-:W5:Y:S07]  /*de30*/  LDSM.16.M88.4 R132, [R192+0x8c00] ;  /* 0x008c0000c084783b */ /* 0x000f6e0000000200 */
[C---:B-1----:R-:W-:Y:S08]  /*de40*/  HMMA.16816.F32 R20, R120.reuse, R124, R20 ;  /* 0x0000007c7814723c */ /* 0x042ff00000001814 */
[C---:B------:R-:W-:Y:S01]  /*de50*/  HMMA.16816.F32 R24, R120.reuse, R126, R24 ;  /* 0x0000007e7818723c */ /* 0x040fe20000001818 */
[----:B------:R-:W-:Y:S07]  /*de60*/  LDSM.16.M88.4 R124, [R0+0x7800] ;  /* 0x00780000007c783b */ /* 0x000fee0000000200 */
[C---:B--2---:R-:W-:Y:S08]  /*de70*/  HMMA.16816.F32 R28, R120.reuse, R128, R28 ;  /* 0x00000080781c723c */ /* 0x044ff0000000181c */
        /* <DEDUP_REMOVED lines=8> */
[----:B------:R-:W-:Y:S01]  /*df00*/  HMMA.16816.F32 R64, R120, R154, R64 ;  /* 0x0000009a7840723c */ /* 0x000fe20000001840 */
[----:B------:R-:W1:Y:S07]  /*df10*/  LDSM.16.M88.4 R120, [R0+0x7400] ;  /* 0x007400000078783b */ /* 0x000e6e0000000200 */
[C---:B---3--:R-:W-:Y:S08]  /*df20*/  HMMA.16816.F32 R4, R156.reuse, R160, R4 ;  /* 0x000000a09c04723c */ /* 0x048ff00000001804 */
[C---:B------:R-:W-:Y:S08]  /*df30*/  HMMA.16816.F32 R8, R156.reuse, R162, R8 ;  /* 0x000000a29c08723c */ /* 0x040ff00000001808 */
[C---:B----4-:R-:W-:Y:S08]  /*df40*/  HMMA.16816.F32 R12, R156.reuse, R136, R12 ;  /* 0x000000889c0c723c */ /* 0x050ff0000000180c */
        /* <DEDUP_REMOVED lines=11> */
[C---:B-----5:R-:W-:Y:S08]  /*e000*/  HMMA.16816.F32 R60, R156.reuse, R132, R60 ;  /* 0x000000849c3c723c */ /* 0x060ff0000000183c */
[----:B------:R-:W-:Y:S08]  /*e010*/  HMMA.16816.F32 R64, R156, R134, R64 ;  /* 0x000000869c40723c */ /* 0x000ff00000001840 */
[C---:B------:R-:W-:Y:S08]  /*e020*/  HMMA.16816.F32 R4, R184.reuse, R188, R4 ;  /* 0x000000bcb804723c */ /* 0x040ff00000001804 */
[C---:B------:R-:W-:Y:S08]  /*e030*/  HMMA.16816.F32 R8, R184.reuse, R190, R8 ;  /* 0x000000beb808723c */ /* 0x040ff00000001808 */
[C---:B-1----:R-:W-:Y:S03]  /*e040*/  HMMA.16816.F32 R12, R184.reuse, R120, R12 ;  /* 0x00000078b80c723c */ /* 0x042fe6000000180c */
[-C--:B------:R-:W-:Y:S01]  /*e050*/  FMUL.FTZ R166, R5, R232.reuse ;  /* 0x000000e805a67220 */ /* 0x080fe20000410000 */
[-C--:B------:R-:W-:Y:S01]  /*e060*/  FMUL.FTZ R164, R4, R232.reuse ;  /* 0x000000e804a47220 */ /* 0x080fe20000410000 */
[-C--:B------:R-:W-:Y:S01]  /*e070*/  FMUL.FTZ R165, R6, R232.reuse ;  /* 0x000000e806a57220 */ /* 0x080fe20000410000 */
[-C--:B------:R-:W-:Y:S02]  /*e080*/  FMUL.FTZ R167, R7, R232.reuse ;  /* 0x000000e807a77220 */ /* 0x080fe40000410000 */
[C---:B------:R-:W-:Y:S01]  /*e090*/  HMMA.16816.F32 R16, R184.reuse, R122, R16 ;  /* 0x0000007ab810723c */ /* 0x040fe20000001810 */
[----:B------:R-:W1:Y:S01]  /*e0a0*/  MUFU.TANH R166, R166 ;  /* 0x000000a600a67308 */ /* 0x000e620000002400 */
[----:B------:R-:W2:Y:S01]  /*e0b0*/  LDSM.16.M88.4 R120, [R0+0x7c00] ;  /* 0x007c00000078783b */ /* 0x000ea20000000200 */
[-C--:B------:R-:W-:Y:S01]  /*e0c0*/  FMUL.FTZ R168, R8, R232.reuse ;  /* 0x000000e808a87220 */ /* 0x080fe20000410000 */
[-C--:B------:R-:W-:Y:S01]  /*e0d0*/  FMUL.FTZ R169, R9, R232.reuse ;  /* 0x000000e809a97220 */ /* 0x080fe20000410000 */
[-C--:B------:R-:W-:Y:S01]  /*e0e0*/  FMUL.FTZ R170, R10, R232.reuse ;  /* 0x000000e80aaa7220 */ /* 0x080fe20000410000 */
[-C--:B------:R-:W-:Y:S02]  /*e0f0*/  FMUL.FTZ R171, R11, R232.reuse ;  /* 0x000000e80bab7220 */ /* 0x080fe40000410000 */
[C---:B------:R-:W-:Y:S03]  /*e100*/  HMMA.16816.F32 R20, R184.reuse, R124, R20 ;  /* 0x0000007cb814723c */ /* 0x040fe60000001814 */
[----:B------:R-:W3:Y:S01]  /*e110*/  MUFU.TANH R164, R164 ;  /* 0x000000a400a47308 */ /* 0x000ee20000002400 */
[-C--:B------:R-:W-:Y:S01]  /*e120*/  FMUL.FTZ R172, R12, R232.reuse ;  /* 0x000000e80cac7220 */ /* 0x080fe20000410000 */
[-C--:B------:R-:W-:Y:S01]  /*e130*/  FMUL.FTZ R173, R13, R232.reuse ;  /* 0x000000e80dad7220 */ /* 0x080fe20000410000 */
[-C--:B------:R-:W-:Y:S01]  /*e140*/  FMUL.FTZ R174, R14, R232.reuse ;  /* 0x000000e80eae7220 */ /* 0x080fe20000410000 */
[-C--:B------:R-:W-:Y:S01]  /*e150*/  FMUL.FTZ R175, R15, R232.reuse ;  /* 0x000000e80faf7220 */ /* 0x080fe20000410000 */
[C---:B------:R-:W-:Y:S05]  /*e160*/  HMMA.16816.F32 R24, R184.reuse, R126, R24 ;  /* 0x0000007eb818723c */ /* 0x040fea0000001818 */
[----:B------:R-:W4:Y:S01]  /*e170*/  MUFU.TANH R165, R165 ;  /* 0x000000a500a57308 */ /* 0x000f220000002400 */
[----:B------:R-:W5:Y:S01]  /*e180*/  LDSM.16.M88.4 R124, [R0+0x8000] ;  /* 0x00800000007c783b */ /* 0x000f620000000200 */
        /* <DEDUP_REMOVED lines=15> */
[C---:B--2---:R-:W-:Y:S09]  /*e280*/  HMMA.16816.F32 R28, R184.reuse, R120, R28 ;  /* 0x00000078b81c723c */ /* 0x044ff2000000181c */
[----:B------:R-:W2:Y:S01]  /*e290*/  MUFU.TANH R170, R170 ;  /* 0x000000aa00aa7308 */ /* 0x000ea20000002400 */
[C---:B------:R-:W-:Y:S01]  /*e2a0*/  HMMA.16816.F32 R32, R184.reuse, R122, R32 ;  /* 0x0000007ab820723c */ /* 0x040fe20000001820 */
[----:B------:R-:W3:Y:S08]  /*e2b0*/  LDSM.16.M88.4 R120, [R0+0x8400] ;  /* 0x008400000078783b */ /* 0x000ef00000000200 */
[----:B------:R-:W1:Y:S01]  /*e2c0*/  MUFU.TANH R171, R171 ;  /* 0x000000ab00ab7308 */ /* 0x000e620000002400 */
[C---:B-----5:R-:W-:Y:S03]  /*e2d0*/  HMMA.16816.F32 R36, R184.reuse, R124, R36 ;  /* 0x0000007cb824723c */ /* 0x060fe60000001824 */
[-C--:B------:R-:W-:Y:S01]  /*e2e0*/  FMUL.FTZ R233, R28, R232.reuse ;  /* 0x000000e81ce97220 */ /* 0x080fe20000410000 */
[-C--:B------:R-:W-:Y:S01]  /*e2f0*/  FMUL.FTZ R234, R29, R232.reuse ;  /* 0x000000e81dea7220 */ /* 0x080fe20000410000 */
[-C--:B------:R-:W-:Y:S01]  /*e300*/  FMUL.FTZ R235, R30, R232.reuse ;  /* 0x000000e81eeb7220 */ /* 0x080fe20000410000 */
[-C--:B------:R-:W-:Y:S03]  /*e310*/  FMUL.FTZ R236, R31, R232.reuse ;  /* 0x000000e81fec7220 */ /* 0x080fe60000410000 */
[----:B------:R-:W1:Y:S01]  /*e320*/  MUFU.TANH R172, R172 ;  /* 0x000000ac00ac7308 */ /* 0x000e620000002400 */
[C---:B------:R-:W-:Y:S01]  /*e330*/  HMMA.16816.F32 R40, R184.reuse, R126, R40 ;  /* 0x0000007eb828723c */ /* 0x040fe20000001828 */
[----:B------:R-:W5:Y:S02]  /*e340*/  LDSM.16.M88.4 R124, [R0+0x8800] ;  /* 0x00880000007c783b */ /* 0x000f640000000200 */
        /* <DEDUP_REMOVED lines=9> */
[----:B------:R4:W1:Y:S01]  /*e3e0*/  MUFU.TANH R34, R245 ;  /* 0x000000f500227308 */ /* 0x0008620000002400 */
[-C--:B------:R-:W-:Y:S01]  /*e3f0*/  FMUL.FTZ R244, R40, R232.reuse ;  /* 0x000000e828f47220 */ /* 0x080fe20000410000 */
[-C--:B------:R-:W-:Y:S01]  /*e400*/  FMUL.FTZ R246, R42, R232.reuse ;  /* 0x000000e82af67220 */ /* 0x080fe20000410000 */
[-C--:B------:R-:W-:Y:S07]  /*e410*/  FMUL.FTZ R247, R43, R232.reuse ;  /* 0x000000e82bf77220 */ /* 0x080fee0000410000 */
[----:B------:R-:W1:Y:S01]  /*e420*/  MUFU.TANH R174, R174 ;  /* 0x000000ae00ae7308 */ /* 0x000e620000002400 */
[C---:B---3--:R-:W-:Y:S09]  /*e430*/  HMMA.16816.F32 R44, R184.reuse, R120, R44 ;  /* 0x00000078b82c723c */ /* 0x048ff2000000182c */
[----:B------:R-:W3:Y:S01]  /*e440*/  MUFU.TANH R175, R175 ;  /* 0x000000af00af7308 */ /* 0x000ee20000002400 */
[-C--:B----4-:R-:W-:Y:S01]  /*e450*/  FMUL.FTZ R245, R41, R232.reuse ;  /* 0x000000e829f57220 */ /* 0x090fe20000410000 */
[C---:B------:R-:W-:Y:S08]  /*e460*/  HMMA.16816.F32 R48, R184.reuse, R122, R48 ;  /* 0x0000007ab830723c */ /* 0x040ff00000001830 */
[----:B------:R-:W4:Y:S01]  /*e470*/  MUFU.TANH R176, R176 ;  /* 0x000000b000b07308 */ /* 0x000f220000002400 */
[C---:B-----5:R-:W-:Y:S03]  /*e480*/  HMMA.16816.F32 R52, R184.reuse, R124, R52 ;  /* 0x0000007cb834723c */ /* 0x060fe60000001834 */
[-C--:B------:R-:W-:Y:S01]  /*e490*/  FMUL.FTZ R248, R44, R232.reuse ;  /* 0x000000e82cf87220 */ /* 0x080fe20000410000 */
[-C--:B------:R-:W-:Y:S01]  /*e4a0*/  FMUL.FTZ R249, R45, R232.reuse ;  /* 0x000000e82df97220 */ /* 0x080fe20000410000 */
[-C--:B------:R-:W-:Y:S04]  /*e4b0*/  FMUL.FTZ R250, R46, R232.reuse ;  /* 0x000000e82efa7220 */ /* 0x080fe80000410000 */
[----:B------:R-:W1:Y:S01]  /*e4c0*/  MUFU.TANH R177, R177 ;  /* 0x000000b100b17308 */ /* 0x000e620000002400 */
[-C--:B------:R-:W-:Y:S01]  /*e4d0*/  FMUL.FTZ R251, R47, R232.reuse ;  /* 0x000000e82ffb7220 */ /* 0x080fe20000410000 */
[C---:B------:R-:W-:Y:S01]  /*e4e0*/  HMMA.16816.F32 R56, R184.reuse, R126, R56 ;  /* 0x0000007eb838723c */ /* 0x040fe20000001838 */
[----:B------:R-:W5:Y:S01]  /*e4f0*/  LDSM.16.M88.4 R44, [R0+0x8c00] ;  /* 0x008c0000002c783b */ /* 0x000f620000000200 */
        /* <DEDUP_REMOVED lines=9> */
[----:B------:R1:W1:Y:S01]  /*e590*/  MUFU.TANH R48, R252 ;  /* 0x000000fc00307308 */ /* 0x0002620000002400 */
[-C--:B------:R-:W-:Y:S01]  /*e5a0*/  FMUL.FTZ R54, R54, R232.reuse ;  /* 0x000000e836367220 */ /* 0x080fe20000410000 */
[-C--:B------:R-:W-:Y:S01]  /*e5b0*/  FMUL.FTZ R55, R55, R232.reuse ;  /* 0x000000e837377220 */ /* 0x080fe20000410000 */
[-C--:B------:R-:W-:Y:S01]  /*e5c0*/  FMUL.FTZ R53, R56, R232.reuse ;  /* 0x000000e838357220 */ /* 0x080fe20000410000 */
[-C--:B------:R-:W-:Y:S01]  /*e5d0*/  FMUL.FTZ R56, R59, R232.reuse ;  /* 0x000000e83b387220 */ /* 0x080fe20000410000 */
[-C--:B------:R-:W-:Y:S05]  /*e5e0*/  FMUL.FTZ R57, R57, R232.reuse ;  /* 0x000000e839397220 */ /* 0x080fea0000410000 */
[----:B------:R-:W1:Y:S10]  /*e5f0*/  MUFU.TANH R179, R179 ;  /* 0x000000b300b37308 */ /* 0x000e740000002400 */
[----:B------:R-:W1:Y:S10]  /*e600*/  MUFU.TANH R180, R180 ;  /* 0x000000b400b47308 */ /* 0x000e740000002400 */
[----:B------:R-:W1:Y:S01]  /*e610*/  MUFU.TANH R181, R181 ;  /* 0x000000b500b57308 */ /* 0x000e620000002400 */
[C---:B-----5:R-:W-:Y:S09]  /*e620*/  HMMA.16816.F32 R60, R184.reuse, R44, R60 ;  /* 0x0000002cb83c723c */ /* 0x060ff2000000183c */
[----:B------:R-:W1:Y:S01]  /*e630*/  MUFU.TANH R182, R182 ;  /* 0x000000b600b67308 */ /* 0x000e620000002400 */
[-C--:B------:R-:W-:Y:S01]  /*e640*/  FMUL.FTZ R44, R58, R232.reuse ;  /* 0x000000e83a2c7220 */ /* 0x080fe20000410000 */
[----:B------:R-:W-:Y:S08]  /*e650*/  HMMA.16816.F32 R64, R184, R46, R64 ;  /* 0x0000002eb840723c */ /* 0x000ff00000001840 */
        /* <DEDUP_REMOVED lines=39> */
[----:B------:R1:W1:Y:S10]  /*e8d0*/  MUFU.TANH R45, R53 ;  /* 0x00000035002d7308 */ /* 0x0002740000002400 */
        /* <DEDUP_REMOVED lines=13> */
[----:B------:R-:W-:Y:S01]  /*e9b0*/  BSSY.RECONVERGENT B0, `(.L_x_1855) ;  /* 0x000004c000007945 */ /* 0x000fe20003800200 */
[----:B------:R-:W-:Y:S02]  /*e9c0*/  IMAD.SHL.U32 R0, R194, 0x40, RZ ;  /* 0x00000040c2007824 */ /* 0x000fe400078e00ff */
[----:B------:R-:W-:Y:S11]  /*e9d0*/  ISETP.NE.AND.EX P3, PT, R229, RZ, PT, P3 ;  /* 0x000000ffe500720c */ /* 0x000ff60003f65330 */
[----:B------:R-:W-:Y:S02]  /*e9e0*/  @!UPT UIADD3 URZ, UPT, UPT, URZ, URZ, URZ ;  /* 0x000000fffffff290 */ /* 0x000fe4000fffe0ff */
[----:B------:R-:W2:Y:S01]  /*e9f0*/  @!P3 LD.E R4, desc[UR4][R2.64+0x38] ;  /* 0x000038040204b980 */ /* 0x000ea2000c101900 */
[----:B-1----:R-:W-:Y:S05]  /*ea00*/  @!P3 IMAD.MOV.U32 R5, RZ, RZ, RZ ;  /* 0x000000ffff05b224 */ /* 0x002fea00078e00ff */
        /* <DEDUP_REMOVED lines=9> */
[----:B------:R-:W3:Y:S01]  /*eaa0*/  LD.E.64 R16, desc[UR4][R2.64+0x20] ;  /* 0x0000200402107980 */ /* 0x000ee2000c101b00 */
        /* <DEDUP_REMOVED lines=32> */
[----:B------:R-:W-:Y:S02]  /*ecb0*/  ISETP.GE.AND P1, PT, R4, RZ, PT ;  /* 0x000000ff0400720c */ /* 0x000fe40003f26270 */
[----:B------:R-:W-:Y:S09]  /*ecc0*/  LOP3.LUT R4, RZ, R13, RZ, 0x33, !PT ;  /* 0x0000000dff047212 */ /* 0x000ff200078e33ff */
[----:B------:R-:W-:Y:S01]  /*ecd0*/  @!P0 IMAD.MOV R9, RZ, RZ, -R9 ;  /* 0x000000ffff098224 */ /* 0x000fe200078e0a09 */
[----:B------:R-:W-:Y:S02]  /*ece0*/  ISETP.NE.AND P0, PT, R13, RZ, PT ;  /* 0x000000ff0d00720c */ /* 0x000fe40003f05270 */
        /* <DEDUP_REMOVED lines=24> */
.L_x_1856:
[----:B------:R-:W-:Y:S05]  /*ee70*/  BSYNC.RECONVERGENT B0 ;  /* 0x0000000000007941 */ /* 0x000fea0003800200 */
.L_x_1855:
[----:B------:R-:W-:Y:S01]  /*ee80*/  @!PT LDS RZ, [RZ] ;  /* 0x00000000fffff984 */ /* 0x000fe20000000800 */
[----:B------:R-:W-:Y:S01]  /*ee90*/  @!PT LDS RZ, [RZ] ;  /* 0x00000000fffff984 */ /* 0x000fe20000000800 */
[----:B------:R-:W-:Y:S01]  /*eea0*/  @!PT LDS RZ, [RZ] ;  /* 0x00000000fffff984 */ /* 0x000fe20000000800 */
[----:B------:R2:W-:Y:S01]  /*eeb0*/  @!P6 LDGSTS.E.BYPASS.LTC128B.128 [R211+0x3000], desc[UR4][R202.64] ;  /* 0x03000000cad3efae */ /* 0x0005e2000b981a04 */
[C---:B------:R-:W-:Y:S02]  /*eec0*/  LEA R8, P0, R194.reuse, R202, 0x6 ;  /* 0x000000cac2087211 */ /* 0x040fe400078030ff */
        /* <DEDUP_REMOVED lines=63> */
.L_x_1854:
[----:B------:R-:W-:Y:S05]  /*f2c0*/  BSYNC.RECONVERGENT B1 ;  /* 0x0000000000017941 */ /* 0x000fea0003800200 */
.L_x_1853:
[----:B-1----:R-:W3:Y:S01]  /*f2d0*/  LD.E R53, desc[UR4][R2.64+0xdc] ;  /* 0x0000dc0402357980 */ /* 0x002ee2000c101900 */
[C---:B------:R-:W-:Y:S01]  /*f2e0*/  ISETP.GE.AND P1, PT, R226.reuse, R218, PT ;  /* 0x000000dae200720c */ /* 0x040fe20003f26270 */
[C---:B------:R-:W-:Y:S02]  /*f2f0*/  VIADD R0, R226.reuse, 0xffffffc0 ;  /* 0xffffffc0e2007836 */ /* 0x040fe40000000000 */
[----:B------:R-:W-:Y:S01]  /*f300*/  VIADD R24, R226, 0xffffffc1 ;  /* 0xffffffc1e2187836 */ /* 0x000fe20000000000 */
[----:B------:R-:W-:Y:S01]  /*f310*/  FSEL R34, R34, -INF , P1 ;  /* 0xff80000022227808 */ /* 0x000fe20000800000 */
[C---:B------:R-:W-:Y:S01]  /*f320*/  VIADD R23, R226.reuse, 0xffffffc8 ;  /* 0xffffffc8e2177836 */ /* 0x040fe20000000000 */
[C---:B------:R-:W-:Y:S01]  /*f330*/  ISETP.GE.AND P1, PT, R226.reuse, R216, PT ;  /* 0x000000d8e200720c */ /* 0x040fe20003f26270 */
[----:B------:R-:W-:Y:S01]  /*f340*/  VIADD R21, R226, 0xffffffc9 ;  /* 0xffffffc9e2157836 */ /* 0x000fe20000000000 */
[-C--:B------:R-:W-:Y:S01]  /*f350*/  ISETP.GE.AND P0, PT, R0, R218.reuse, PT ;  /* 0x000000da0000720c */ /* 0x080fe20003f06270 */
[C---:B------:R-:W-:Y:S01]  /*f360*/  VIADD R19, R226.reuse, 0xffffffd0 ;  /* 0xffffffd0e2137836 */ /* 0x040fe20000000000 */
[----:B------:R-:W-:Y:S01]  /*f370*/  FSEL R243, R243, -INF , P1 ;  /* 0xff800000f3f37808 */ /* 0x000fe20000800000 */
[----:B------:R-:W-:Y:S01]  /*f380*/  VIADD R30, R226, 0xffffffd9 ;  /* 0xffffffd9e21e7836 */ /* 0x000fe20000000000 */
[-C--:B------:R-:W-:Y:S01]  /*f390*/  ISETP.GE.AND P1, PT, R24, R218.reuse, PT ;  /* 0x000000da1800720c */ /* 0x080fe20003f26270 */
[----:B--2---:R-:W-:Y:S01]  /*f3a0*/  VIADD R11, R226, 0xffffffd1 ;  /* 0xffffffd1e20b7836 */ /* 0x004fe20000000000 */
[----:B------:R-:W-:Y:S01]  /*f3b0*/  FSEL R37, R164, -INF , P0 ;  /* 0xff800000a4257808 */ /* 0x000fe20000000000 */
[C---:B------:R-:W-:Y:S01]  /*f3c0*/  VIADD R28, R226.reuse, 0xffffffe0 ;  /* 0xffffffe0e21c7836 */ /* 0x040fe20000000000 */
[-C--:B------:R-:W-:Y:S01]  /*f3d0*/  ISETP.GE.AND P0, PT, R23, R218.reuse, PT ;  /* 0x000000da1700720c */ /* 0x080fe20003f06270 */
[----:B------:R-:W-:Y:S01]  /*f3e0*/  VIADD R32, R226, 0xffffffd8 ;  /* 0xffffffd8e2207836 */ /* 0x000fe20000000000 */
[----:B------:R-:W-:Y:S01]  /*f3f0*/  FSEL R31, R166, -INF , P1 ;  /* 0xff800000a61f7808 */ /* 0x000fe20000800000 */
[C---:B------:R-:W-:Y:S01]  /*f400*/  VIADD R26, R226.reuse, 0xffffffe1 ;  /* 0xffffffe1e21a7836 */ /* 0x040fe20000000000 */
[----:B------:R-:W-:Y:S01]  /*f410*/  ISETP.GE.AND P1, PT, R21, R218, PT ;  /* 0x000000da1500720c */ /* 0x000fe20003f26270 */
[----:B------:R-:W-:Y:S01]  /*f420*/  VIADD R22, R226, 0xffffffe8 ;  /* 0xffffffe8e2167836 */ /* 0x000fe20000000000 */
[----:B------:R-:W-:Y:S01]  /*f430*/  FSEL R168, R168, -INF , P0 ;  /* 0xff800000a8a87808 */ /* 0x000fe20000000000 */
[----:B------:R-:W-:Y:S01]  /*f440*/  VIADD R17, R226, 0xfffffff1 ;  /* 0xfffffff1e2117836 */ /* 0x000fe20000000000 */
[----:B------:R-:W-:Y:S01]  /*f450*/  ISETP.GE.AND P0, PT, R24, R216, PT ;  /* 0x000000d81800720c */ /* 0x000fe20003f06270 */
[C---:B------:R-:W-:Y:S01]  /*f460*/  VIADD R20, R226.reuse, 0xffffffe9 ;  /* 0xffffffe9e2147836 */ /* 0x040fe20000000000 */
[----:B------:R-:W-:Y:S01]  /*f470*/  FSEL R65, R169, -INF , P1 ;  /* 0xff800000a9417808 */ /* 0x000fe20000800000 */
[C---:B------:R-:W-:Y:S01]  /*f480*/  VIADD R16, R226.reuse, 0xfffffff8 ;  /* 0xfffffff8e2107836 */ /* 0x040fe20000000000 */
[----:B------:R-:W-:Y:S01]  /*f490*/  ISETP.GE.AND P1, PT, R19, R218, PT ;  /* 0x000000da1300720c */ /* 0x000fe20003f26270 */
[C---:B------:R-:W-:Y:S01]  /*f4a0*/  VIADD R18, R226.reuse, 0xfffffff0 ;  /* 0xfffffff0e2127836 */ /* 0x040fe20000000000 */
[----:B------:R-:W-:Y:S01]  /*f4b0*/  FSEL R29, R167, -INF , P0 ;  /* 0xff800000a71d7808 */ /* 0x000fe20000000000 */
[C---:B------:R-:W-:Y:S01]  /*f4c0*/  VIADD R15, R226.reuse, 0xfffffff9 ;  /* 0xfffffff9e20f7836 */ /* 0x040fe20000000000 */
[-C--:B------:R-:W-:Y:S01]  /*f4d0*/  ISETP.GE.AND P0, PT, R23, R216.reuse, PT ;  /* 0x000000d81700720c */ /* 0x080fe20003f06270 */
[----:B------:R-:W-:Y:S01]  /*f4e0*/  VIADD R14, R226, 0x1 ;  /* 0x00000001e20e7836 */ /* 0x000fe20000000000 */
        /* <DEDUP_REMOVED lines=8> */
[-C--:B------:R-:W-:Y:S01]  /*f570*/  ISETP.GE.AND P0, PT, R30, R218.reuse, PT ;  /* 0x000000da1e00720c */ /* 0x080fe20003f06270 */
        /* <DEDUP_REMOVED lines=11> */
[----:B------:R-:W-:Y:S01]  /*f630*/  FSEL R64, R173, -INF , P4 ;  /* 0xff800000ad407808 */ /* 0x000fe20002000000 */
[----:B------:R-:W-:Y:S01]  /*f640*/  VIADD R39, R226, 0x30 ;  /* 0x00000030e2277836 */ /* 0x000fe20000000000 */
[-C--:B------:R-:W-:Y:S01]  /*f650*/  ISETP.GE.AND P0, PT, R28, R218.reuse, PT ;  /* 0x000000da1c00720c */ /* 0x080fe20003f06270 */
[----:B------:R-:W-:Y:S01]  /*f660*/  VIADD R36, R226, 0x39 ;  /* 0x00000039e2247836 */ /* 0x000fe20000000000 */
[-C--:B------:R-:W-:Y:S01]  /*f670*/  ISETP.GE.AND P4, PT, R32, R218.reuse, PT ;  /* 0x000000da2000720c */ /* 0x080fe20003f86270 */
[----:B------:R-:W-:Y:S01]  /*f680*/  VIADD R225, R225, 0xffffff80 ;  /* 0xffffff80e1e17836 */ /* 0x000fe20000000000 */
[----:B------:R-:W-:Y:S02]  /*f690*/  FSEL R35, R174, -INF , P1 ;  /* 0xff800000ae237808 */ /* 0x000fe40000800000 */
[----:B------:R-:W-:Y:S02]  /*f6a0*/  ISETP.GE.AND P1, PT, R26, R218, PT ;  /* 0x000000da1a00720c */ /* 0x000fe40003f26270 */
[----:B------:R-:W-:Y:S02]  /*f6b0*/  FSEL R134, R180, -INF , P0 ;  /* 0xff800000b4867808 */ /* 0x000fe40000000000 */
[-C--:B------:R-:W-:Y:S02]  /*f6c0*/  ISETP.GE.AND P0, PT, R30, R216.reuse, PT ;  /* 0x000000d81e00720c */ /* 0x080fe40003f06270 */
[----:B------:R-:W-:Y:S02]  /*f6d0*/  FSEL R43, R176, -INF , P4 ;  /* 0xff800000b02b7808 */ /* 0x000fe40002000000 */
[----:B------:R-:W-:Y:S02]  /*f6e0*/  ISETP.GE.AND P4, PT, R11, R216, PT ;  /* 0x000000d80b00720c */ /* 0x000fe40003f86270 */
[----:B------:R-:W-:Y:S02]  /*f6f0*/  FSEL R132, R181, -INF , P1 ;  /* 0xff800000b5847808 */ /* 0x000fe40000800000 */
[----:B------:R-:W-:Y:S02]  /*f700*/  ISETP.GE.AND P1, PT, R22, R218, PT ;  /* 0x000000da1600720c */ /* 0x000fe40003f26270 */
[----:B------:R-:W-:Y:S02]  /*f710*/  FSEL R42, R179, -INF , P0 ;  /* 0xff800000b32a7808 */ /* 0x000fe40000000000 */
[-C--:B------:R-:W-:Y:S02]  /*f720*/  ISETP.GE.AND P0, PT, R28, R216.reuse, PT ;  /* 0x000000d81c00720c */ /* 0x080fe40003f06270 */
[----:B------:R-:W-:Y:S02]  /*f730*/  FSEL R33, R175, -INF , P4 ;  /* 0xff800000af217808 */ /* 0x000fe40002000000 */
[-C--:B------:R-:W-:Y:S02]  /*f740*/  ISETP.GE.AND P4, PT, R32, R216.reuse, PT ;  /* 0x000000d82000720c */ /* 0x080fe40003f86270 */
[----:B------:R-:W-:Y:S02]  /*f750*/  FSEL R188, R188, -INF , P1 ;  /* 0xff800000bcbc7808 */ /* 0x000fe40000800000 */
[----:B------:R-:W-:Y:S02]  /*f760*/  ISETP.GE.AND P1, PT, R26, R216, PT ;  /* 0x000000d81a00720c */ /* 0x000fe40003f26270 */
[----:B------:R-:W-:Y:S02]  /*f770*/  FSEL R182, R182, -INF , P0 ;  /* 0xff800000b6b67808 */ /* 0x000fe40000000000 */
[----:B------:R-:W-:Y:S02]  /*f780*/  FSEL R178, R178, -INF , P4 ;  /* 0xff800000b2b27808 */ /* 0x000fe40002000000 */
[-C--:B------:R-:W-:Y:S02]  /*f790*/  ISETP.GE.AND P0, PT, R17, R218.reuse, PT ;  /* 0x000000da1100720c */ /* 0x080fe40003f06270 */
        /* <DEDUP_REMOVED lines=28> */
[----:B------:R-:W-:Y:S02]  /*f960*/  FSEL R233, R239, -INF , P4 ;  /* 0xff800000efe97808 */ /* 0x000fe40002000000 */
[----:B------:R-:W-:Y:S02]  /*f970*/  ISETP.GE.AND P0, PT, R13, R216, PT ;  /* 0x000000d80d00720c */ /* 0x000fe40003f06270 */
[----:B------:R-:W-:Y:S02]  /*f980*/  ISETP.GE.AND P4, PT, R12, R218, PT ;  /* 0x000000da0c00720c */ /* 0x000fe40003f86270 */
        /* <DEDUP_REMOVED lines=21> */
[----:B------:R-:W-:Y:S02]  /*fae0*/  ISETP.GE.AND P6, PT, R0, R217, PT ;  /* 0x000000d90000720c */ /* 0x000fe40003fc6270 */
[-C--:B------:R-:W-:Y:S02]  /*faf0*/  ISETP.GE.AND P0, PT, R6, R216.reuse, PT ;  /* 0x000000d80600720c */ /* 0x080fe40003f06270 */
[----:B------:R-:W-:Y:S01]  /*fb00*/  ISETP.GE.AND P5, PT, R0, R213, PT ;  /* 0x000000d50000720c */ /* 0x000fe20003fa6270 */
[----:B------:R-:W-:Y:S01]  /*fb10*/  VIADD R0, R226, 0x29 ;  /* 0x00000029e2007836 */ /* 0x000fe20000000000 */
[----:B------:R-:W-:Y:S02]  /*fb20*/  FSEL R161, R251, -INF , P4 ;  /* 0xff800000fba17808 */ /* 0x000fe40002000000 */
[-C--:B------:R-:W-:Y:S02]  /*fb30*/  ISETP.GE.AND P4, PT, R8, R216.reuse, PT ;  /* 0x000000d80800720c */ /* 0x080fe40003f86270 */
[----:B------:R-:W-:Y:S02]  /*fb40*/  FSEL R45, R45, -INF , P1 ;  /* 0xff8000002d2d7808 */ /* 0x000fe40000800000 */
[----:B------:R-:W-:Y:S02]  /*fb50*/  ISETP.GE.AND P1, PT, R226, R217, PT ;  /* 0x000000d9e200720c */ /* 0x000fe40003f26270 */
[----:B------:R-:W-:Y:S02]  /*fb60*/  FSEL R147, R54, -INF , P0 ;  /* 0xff80000036937808 */ /* 0x000fe40000000000 */
[----:B------:R-:W-:Y:S02]  /*fb70*/  FSEL R50, R50, -INF , P4 ;  /* 0xff80000032327808 */ /* 0x000fe40002000000 */
[----:B------:R-:W-:Y:S02]  /*fb80*/  ISETP.GE.AND P0, PT, R5, R216, PT ;  /* 0x000000d80500720c */ /* 0x000fe40003f06270 */
[-C--:B------:R-:W-:Y:S02]  /*fb90*/  ISETP.GE.AND P4, PT, R0, R218.reuse, PT ;  /* 0x000000da0000720c */ /* 0x080fe40003f86270 */
[----:B------:R-:W-:Y:S01]  /*fba0*/  FSEL R191, R34, -INF , !P1 ;  /* 0xff80000022bf7808 */ /* 0x000fe20004800000 */
[----:B------:R-:W-:Y:S01]  /*fbb0*/  VIADD R34, R226, 0x38 ;  /* 0x00000038e2227836 */ /* 0x000fe20000000000 */
[-C--:B------:R-:W-:Y:S02]  /*fbc0*/  ISETP.GE.AND P1, PT, R38, R218.reuse, PT ;  /* 0x000000da2600720c */ /* 0x080fe40003f26270 */
[----:B------:R-:W-:Y:S02]  /*fbd0*/  FSEL R145, R55, -INF , P0 ;  /* 0xff80000037917808 */ /* 0x000fe40000000000 */
[----:B------:R-:W-:Y:S02]  /*fbe0*/  ISETP.GE.AND P0, PT, R39, R218, PT ;  /* 0x000000da2700720c */ /* 0x000fe40003f06270 */
[----:B------:R-:W-:Y:S02]  /*fbf0*/  FSEL R57, R57, -INF , P4 ;  /* 0xff80000039397808 */ /* 0x000fe40002000000 */
[C---:B------:R-:W-:Y:S01]  /*fc00*/  ISETP.GE.AND P4, PT, R226.reuse, R213, PT ;  /* 0x000000d5e200720c */ /* 0x040fe20003f86270 */
[----:B------:R-:W-:Y:S01]  /*fc10*/  VIADD R226, R226, 0xffffff80 ;  /* 0xffffff80e2e27836 */ /* 0x000fe20000000000 */
[----:B------:R-:W-:Y:S02]  /*fc20*/  FSEL R133, R187, -INF , P1 ;  /* 0xff800000bb857808 */ /* 0x000fe40000800000 */
[-C--:B------:R-:W-:Y:S02]  /*fc30*/  ISETP.GE.AND P1, PT, R0, R216.reuse, PT ;  /* 0x000000d80000720c */ /* 0x080fe40003f26270 */
[----:B------:R-:W-:Y:S02]  /*fc40*/  FSEL R58, R58, -INF , P0 ;  /* 0xff8000003a3a7808 */ /* 0x000fe40000000000 */
[----:B------:R-:W-:Y:S02]  /*fc50*/  ISETP.GE.AND P0, PT, R4, R216, PT ;  /* 0x000000d80400720c */ /* 0x000fe40003f06270 */
[----:B------:R-:W-:Y:S02]  /*fc60*/  FSEL R187, R243, -INF , !P4 ;  /* 0xff800000f3bb7808 */ /* 0x000fe40006000000 */
[----:B------:R-:W-:Y:S02]  /*fc70*/  ISETP.GE.AND P4, PT, R36, R218, PT ;  /* 0x000000da2400720c */ /* 0x000fe40003f86270 */
        /* <DEDUP_REMOVED lines=11> */
[-C--:B------:R-:W-:Y:S02]  /*fd30*/  ISETP.GE.AND P4, PT, R24, R217.reuse, PT ;  /* 0x000000d91800720c */ /* 0x080fe40003f86270 */
[----:B------:R-:W-:Y:S02]  /*fd40*/  FSEL R55, R59, -INF , P1 ;  /* 0xff8000003b377808 */ /* 0x000fe40000800000 */
[----:B------:R-:W-:Y:S02]  /*fd50*/  ISETP.GE.AND P1, PT, R23, R217, PT ;  /* 0x000000d91700720c */ /* 0x000fe40003f26270 */
[----:B------:R-:W-:Y:S02]  /*fd60*/  FSEL R54, R66, -INF , P0 ;  /* 0xff80000042367808 */ /* 0x000fe40000000000 */
[----:B------:R-:W-:Y:S02]  /*fd70*/  FSEL R37, R37, -INF , !P6 ;  /* 0xff80000025257808 */ /* 0x000fe40007000000 */
[----:B------:R-:W-:Y:S02]  /*fd80*/  FSEL R31, R31, -INF , !P4 ;  /* 0xff8000001f1f7808 */ /* 0x000fe40006000000 */
[----:B------:R-:W-:Y:S02]  /*fd90*/  ISETP.GE.AND P0, PT, R24, R213, PT ;  /* 0x000000d51800720c */ /* 0x000fe40003f06270 */
[----:B------:R-:W-:Y:S02]  /*fda0*/  ISETP.GE.AND P6, PT, R21, R217, PT ;  /* 0x000000d91500720c */ /* 0x000fe40003fc6270 */
[-C--:B------:R-:W-:Y:S02]  /*fdb0*/  ISETP.GE.AND P4, PT, R23, R213.reuse, PT ;  /* 0x000000d51700720c */ /* 0x080fe40003f86270 */
[----:B------:R-:W-:Y:S02]  /*fdc0*/  FSEL R23, R168, -INF , !P1 ;  /* 0xff800000a8177808 */ /* 0x000fe40004800000 */
[----:B------:R-:W-:Y:S02]  /*fdd0*/  ISETP.GE.AND P1, PT, R21, R213, PT ;  /* 0x000000d51500720c */ /* 0x000fe40003f26270 */
[----:B------:R-:W-:Y:S02]  /*fde0*/  FSEL R21, R65, -INF , !P6 ;  /* 0xff80000041157808 */ /* 0x000fe40007000000 */
[----:B------:R-:W-:Y:S02]  /*fdf0*/  FSEL R29, R29, -INF , !P0 ;  /* 0xff8000001d1d7808 */ /* 0x000fe40004000000 */
[----:B------:R-:W-:Y:S02]  /*fe00*/  FSEL R24, R25, -INF , !P5 ;  /* 0xff80000019187808 */ /* 0x000fe40006800000 */
[-C--:B------:R-:W-:Y:S02]  /*fe10*/  ISETP.GE.AND P5, PT, R11, R217.reuse, PT ;  /* 0x000000d90b00720c */ /* 0x080fe40003fa6270 */
[C---:B------:R-:W-:Y:S02]  /*fe20*/  ISETP.GE.AND P6, PT, R19.reuse, R217, PT ;  /* 0x000000d91300720c */ /* 0x040fe40003fc6270 */
[-C--:B------:R-:W-:Y:S02]  /*fe30*/  ISETP.GE.AND P0, PT, R19, R213.reuse, PT ;  /* 0x000000d51300720c */ /* 0x080fe40003f06270 */
[----:B------:R-:W-:Y:S02]  /*fe40*/  FSEL R25, R64, -INF , !P5 ;  /* 0xff80000040197808 */ /* 0x000fe40006800000 */
[----:B------:R-:W-:Y:S02]  /*fe50*/  FSEL R27, R27, -INF , !P6 ;  /* 0xff8000001b1b7808 */ /* 0x000fe40007000000 */
[----:B------:R-:W-:Y:S02]  /*fe60*/  FSEL R35, R35, -INF , !P0 ;  /* 0xff80000023237808 */ /* 0x000fe40004000000 */
[----:B------:R-:W-:Y:S02]  /*fe70*/  ISETP.GE.AND P6, PT, R11, R213, PT ;  /* 0x000000d50b00720c */ /* 0x000fe40003fc6270 */
[-C--:B------:R-:W-:Y:S02]  /*fe80*/  ISETP.GE.AND P5, PT, R32, R217.reuse, PT ;  /* 0x000000d92000720c */ /* 0x080fe40003fa6270 */
[-C--:B------:R-:W-:Y:S02]  /*fe90*/  ISETP.GE.AND P0, PT, R26, R217.reuse, PT ;  /* 0x000000d91a00720c */ /* 0x080fe40003f06270 */
[----:B------:R-:W-:Y:S02]  /*fea0*/  FSEL R19, R170, -INF , !P4 ;  /* 0xff800000aa137808 */ /* 0x000fe40006000000 */
[----:B------:R-:W-:Y:S02]  /*feb0*/  FSEL R43, R43, -INF , !P5 ;  /* 0xff8000002b2b7808 */ /* 0x000fe40006800000 */
[----:B------:R-:W-:Y:S02]  /*fec0*/  FSEL R33, R33, -INF , !P6 ;  /* 0xff80000021217808 */ /* 0x000fe40007000000 */
[----:B------:R-:W-:Y:S02]  /*fed0*/  FSEL R132, R132, -INF , !P0 ;  /* 0xff80000084847808 */ /* 0x000fe40004000000 */
[C---:B------:R-:W-:Y:S02]  /*fee0*/  ISETP.GE.AND P4, PT, R30.reuse, R217, PT ;  /* 0x000000d91e00720c */ /* 0x040fe40003f86270 */
[-C--:B------:R-:W-:Y:S02]  /*fef0*/  ISETP.GE.AND P5, PT, R30, R213.reuse, PT ;  /* 0x000000d51e00720c */ /* 0x080fe40003fa6270 */
[----:B------:R-:W-:Y:S02]  /*ff00*/  ISETP.GE.AND P6, PT, R28, R213, PT ;  /* 0x000000d51c00720c */ /* 0x000fe40003fc6270 */
[-C--:B------:R-:W-:Y:S02]  /*ff10*/  ISETP.GE.AND P0, PT, R22, R217.reuse, PT ;  /* 0x000000d91600720c */ /* 0x080fe40003f06270 */
[----:B------:R-:W-:Y:S02]  /*ff20*/  FSEL R41, R41, -INF , !P4 ;  /* 0xff80000029297808 */ /* 0x000fe40006000000 */
[----:B------:R-:W-:Y:S02]  /*ff30*/  FSEL R49, R42, -INF , !P5 ;  /* 0xff8000002a317808 */ /* 0x000fe40006800000 */
[----:B------:R-:W-:Y:S02]  /*ff40*/  FSEL R247, R188, -INF , !P0 ;  /* 0xff800000bcf77808 */ /* 0x000fe40004000000 */
[----:B------:R-:W-:Y:S02]  /*ff50*/  FSEL R251, R182, -INF , !P6 ;  /* 0xff800000b6fb7808 */ /* 0x000fe40007000000 */
[----:B------:R-:W-:Y:S02]  /*ff60*/  ISETP.GE.AND P4, PT, R28, R217, PT ;  /* 0x000000d91c00720c */ /* 0x000fe40003f86270 */
[-C--:B------:R-:W-:Y:S02]  /*ff70*/  ISETP.GE.AND P5, PT, R22, R213.reuse, PT ;  /* 0x000000d51600720c */ /* 0x080fe40003fa6270 */
[----:B------:R-:W-:Y:S02]  /*ff80*/  ISETP.GE.AND P0, PT, R20, R213, PT ;  /* 0x000000d51400720c */ /* 0x000fe40003f06270 */
[----:B------:R-:W-:Y:S02]  /*ff90*/  FSEL R11, R171, -INF , !P1 ;  /* 0xff800000ab0b7808 */ /* 0x000fe40004800000 */
[----:B------:R-:W-:Y:S02]  /*ffa0*/  ISETP.GE.AND P6, PT, R17, R217, PT ;  /* 0x000000d91100720c */ /* 0x000fe40003fc6270 */
[----:B------:R-:W-:Y:S02]  /*ffb0*/  ISETP.GE.AND P1, PT, R32, R213, PT ;  /* 0x000000d52000720c */ /* 0x000fe40003f26270 */
[----:B------:R-:W-:Y:S02]  /*ffc0*/  FSEL R243, R190, -INF , !P5 ;  /* 0xff800000bef37808 */ /* 0x000fe40006800000 */
[----:B------:R-:W-:Y:S02]  /*ffd0*/  FSEL R241, R40, -INF , !P0 ;  /* 0xff80000028f17808 */ /* 0x000fe40004000000 */
[----:B------:R-:W-:Y:S02]  /*ffe0*/  FSEL R134, R134, -INF , !P4 ;  /* 0xff80000086867808 */ /* 0x000fe40006000000 */
[----:B------:R-:W-:Y:S02]  /*fff0*/  FSEL R163, R163, -INF , !P6 ;  /* 0xff800000a3a37808 */ /* 0x000fe40007000000 */
[----:B------:R-:W-:Y:S02]  /*10000*/  ISETP.GE.AND P5, PT, R15, R217, PT ;  /* 0x000000d90f00720c */ /* 0x000fe40003fa6270 */
[----:B------:R-:W-:Y:S02]  /*10010*/  ISETP.GE.AND P4, PT, R26, R213, PT ;  /* 0x000000d51a00720c */ /* 0x000fe40003f86270 */
[----:B------:R-:W-:Y:S02]  /*10020*/  FSEL R51, R178, -INF , !P1 ;  /* 0xff800000b2337808 */ /* 0x000fe40004800000 */
[C---:B------:R-:W-:Y:S02]  /*10030*/  ISETP.GE.AND P6, PT, R16.reuse, R217, PT ;  /* 0x000000d91000720c */ /* 0x040fe40003fc6270 */
[----:B------:R-:W-:Y:S02]  /*10040*/  ISETP.GE.AND P0, PT, R16, R213, PT ;  /* 0x000000d51000720c */ /* 0x000fe40003f06270 */
        /* <DEDUP_REMOVED lines=8> */
[C---:B------:R-:W-:Y:S02]  /*100d0*/  ISETP.GE.AND P4, PT, R18.reuse, R213, PT ;  /* 0x000000d51200720c */ /* 0x040fe40003f86270 */
[----:B------:R-:W-:Y:S02]  /*100e0*/  FSEL R245, R63, -INF , !P1 ;  /* 0xff8000003ff57808 */ /* 0x000fe40004800000 */
[----:B------:R-:W-:Y:S02]  /*100f0*/  ISETP.GE.AND P1, PT, R18, R217, PT ;  /* 0x000000d91200720c */ /* 0x000fe40003f26270 */
[----:B------:R-:W-:Y:S02]  /*10100*/  FSEL R237, R237, -INF , !P4 ;  /* 0xff800000eded7808 */ /* 0x000fe40006000000 */
[----:B------:R-:W-:Y:S02]  /*10110*/  FSEL R175, R175, -INF , !P6 ;  /* 0xff800000afaf7808 */ /* 0x000fe40007000000 */
[----:B------:R-:W-:Y:S02]  /*10120*/  FSEL R189, R189, -INF , !P5 ;  /* 0xff800000bdbd7808 */ /* 0x000fe40006800000 */
[----:B------:R-:W-:Y:S02]  /*10130*/  FSEL R181, R181, -INF , !P0 ;  /* 0xff800000b5b57808 */ /* 0x000fe40004000000 */
[-C--:B------:R-:W-:Y:S02]  /*10140*/  ISETP.GE.AND P4, PT, R14, R213.reuse, PT ;  /* 0x000000d50e00720c */ /* 0x080fe40003f86270 */
[-C--:B------:R-:W-:Y:S02]  /*10150*/  ISETP.GE.AND P6, PT, R12, R213.reuse, PT ;  /* 0x000000d50c00720c */ /* 0x080fe40003fc6270 */
[----:B------:R-:W-:Y:S02]  /*10160*/  ISETP.GE.AND P5, PT, R13, R213, PT ;  /* 0x000000d50d00720c */ /* 0x000fe40003fa6270 */
[----:B------:R-:W-:Y:S02]  /*10170*/  ISETP.GE.AND P0, PT, R9, R217, PT ;  /* 0x000000d90900720c */ /* 0x000fe40003f06270 */
[----:B------:R-:W-:Y:S02]  /*10180*/  FSEL R239, R62, -INF , !P1 ;  /* 0xff8000003eef7808 */ /* 0x000fe40004800000 */
[-C--:B------:R-:W-:Y:S02]  /*10190*/  ISETP.GE.AND P1, PT, R17, R213.reuse, PT ;  /* 0x000000d51100720c */ /* 0x080fe40003f26270 */
[----:B------:R-:W-:Y:S02]  /*101a0*/  FSEL R185, R185, -INF , !P4 ;  /* 0xff800000b9b97808 */ /* 0x000fe40006000000 */
[----:B------:R-:W-:Y:S02]  /*101b0*/  FSEL R167, R167, -INF , !P0 ;  /* 0xff800000a7a77808 */ /* 0x000fe40004000000 */
[----:B------:R-:W-:Y:S02]  /*101c0*/  FSEL R177, R177, -INF , !P6 ;  /* 0xff800000b1b17808 */ /* 0x000fe40007000000 */
[----:B------:R-:W-:Y:S02]  /*101d0*/  FSEL R179, R179, -INF , !P5 ;  /* 0xff800000b3b37808 */ /* 0x000fe40006800000 */
[----:B------:R-:W-:Y:S02]  /*101e0*/  ISETP.GE.AND P4, PT, R10, R213, PT ;  /* 0x000000d50a00720c */ /* 0x000fe40003f86270 */
[C---:B------:R-:W-:Y:S02]  /*101f0*/  ISETP.GE.AND P0, PT, R8.reuse, R217, PT ;  /* 0x000000d90800720c */ /* 0x040fe40003f06270 */
[----:B------:R-:W-:Y:S02]  /*10200*/  ISETP.GE.AND P6, PT, R8, R213, PT ;  /* 0x000000d50800720c */ /* 0x000fe40003fc6270 */
[----:B------:R-:W-:Y:S02]  /*10210*/  FSEL R169, R169, -INF , !P1 ;  /* 0xff800000a9a97808 */ /* 0x000fe40004800000 */
[-C--:B------:R-:W-:Y:S02]  /*10220*/  ISETP.GE.AND P5, PT, R7, R217.reuse, PT ;  /* 0x000000d90700720c */ /* 0x080fe40003fa6270 */
[----:B------:R-:W-:Y:S02]  /*10230*/  FMNMX3.FTZ R8, R117, R24, R29, !PT ;  /* 0x0000001875087276 */ /* 0x000fe4000781001d */
[-C--:B------:R-:W-:Y:S02]  /*10240*/  ISETP.GE.AND P1, PT, R13, R217.reuse, PT ;  /* 0x000000d90d00720c */ /* 0x080fe40003f26270 */
        /* <DEDUP_REMOVED lines=9> */
[----:B------:R-:W-:Y:S02]  /*102e0*/  FMNMX3.FTZ R6, R6, R23, R21, !PT ;  /* 0x0000001706067276 */ /* 0x000fe40007810015 */
[----:B------:R-:W-:Y:S02]  /*102f0*/  FSEL R171, R248, -INF , !P1 ;  /* 0xff800000f8ab7808 */ /* 0x000fe40004800000 */
[----:B------:R-:W-:Y:S02]  /*10300*/  ISETP.GE.AND P1, PT, R9, R213, PT ;  /* 0x000000d50900720c */ /* 0x000fe40003f26270 */
[----:B------:R-:W-:Y:S02]  /*10310*/  FMNMX3.FTZ R8, R8, R51, R49, !PT ;  /* 0x0000003308087276 */ /* 0x000fe40007810031 */
[----:B------:R-:W-:Y:S02]  /*10320*/  FMNMX3.FTZ R6, R6, R27, R25, !PT ;  /* 0x0000001b06067276 */ /* 0x000fe40007810019 */
[----:B------:R-:W-:Y:S02]  /*10330*/  FSEL R161, R161, -INF , !P1 ;  /* 0xff800000a1a17808 */ /* 0x000fe40004800000 */
[C---:B------:R-:W-:Y:S02]  /*10340*/  ISETP.GE.AND P1, PT, R5.reuse, R217, PT ;  /* 0x000000d90500720c */ /* 0x040fe40003f26270 */
[----:B------:R-:W-:Y:S02]  /*10350*/  FSEL R151, R52, -INF , !P5 ;  /* 0xff80000034977808 */ /* 0x000fe40006800000 */
[----:B------:R-:W-:Y:S02]  /*10360*/  ISETP.GE.AND P5, PT, R5, R213, PT ;  /* 0x000000d50500720c */ /* 0x000fe40003fa6270 */
[----:B------:R-:W-:Y:S02]  /*10370*/  FMNMX3.FTZ R8, R8, R251, R249, !PT ;  /* 0x000000fb08087276 */ /* 0x000fe400078100f9 */
[----:B------:R-:W-:Y:S02]  /*10380*/  FMNMX3.FTZ R5, R6, R43, R41, !PT ;  /* 0x0000002b06057276 */ /* 0x000fe40007810029 */
[----:B------:R-:W-:Y:S02]  /*10390*/  FSEL R155, R50, -INF , !P6 ;  /* 0xff800000329b7808 */ /* 0x000fe40007000000 */
[----:B------:R-:W-:Y:S02]  /*103a0*/  FSEL R149, R149, -INF , !P1 ;  /* 0xff80000095957808 */ /* 0x000fe40004800000 */
[C---:B------:R-:W-:Y:S02]  /*103b0*/  ISETP.GE.AND P1, PT, R4.reuse, R217, PT ;  /* 0x000000d90400720c */ /* 0x040fe40003f26270 */
[----:B------:R-:W-:Y:S02]  /*103c0*/  ISETP.GE.AND P6, PT, R4, R213, PT ;  /* 0x000000d50400720c */ /* 0x000fe40003fc6270 */
[----:B------:R-:W-:Y:S02]  /*103d0*/  FMNMX3.FTZ R8, R8, R243, R241, !PT ;  /* 0x000000f308087276 */ /* 0x000fe400078100f1 */
[----:B------:R-:W-:Y:S02]  /*103e0*/  FMNMX3.FTZ R4, R5, R134, R132, !PT ;  /* 0x0000008605047276 */ /* 0x000fe40007810084 */
[----:B------:R-:W-:Y:S02]  /*103f0*/  FMNMX3.FTZ R8, R8, R237, R169, !PT ;  /* 0x000000ed08087276 */ /* 0x000fe400078100a9 */
[----:B------:R-:W-:Y:S02]  /*10400*/  FMNMX3.FTZ R4, R4, R247, R245, !PT ;  /* 0x000000f704047276 */ /* 0x000fe400078100f5 */
[----:B------:R-:W-:Y:S02]  /*10410*/  FMNMX3.FTZ R8, R8, R233, R175, !PT ;  /* 0x000000e908087276 */ /* 0x000fe400078100af */
[----:B------:R-:W-:Y:S02]  /*10420*/  FMNMX3.FTZ R4, R4, R239, R163, !PT ;  /* 0x000000ef04047276 */ /* 0x000fe400078100a3 */
[----:B------:R-:W-:Y:S02]  /*10430*/  FSEL R159, R48, -INF , !P0 ;  /* 0xff800000309f7808 */ /* 0x000fe40004000000 */
[----:B------:R-:W-:Y:S02]  /*10440*/  FMNMX3.FTZ R8, R8, R187, R185, !PT ;  /* 0x000000bb08087276 */ /* 0x000fe400078100b9 */
[----:B------:R-:W-:Y:S02]  /*10450*/  ISETP.GE.AND P0, PT, R7, R213, PT ;  /* 0x000000d50700720c */ /* 0x000fe40003f06270 */
[----:B------:R-:W-:Y:S02]  /*10460*/  FMNMX3.FTZ R4, R4, R235, R173, !PT ;  /* 0x000000eb04047276 */ /* 0x000fe400078100ad */
[----:B------:R-:W-:Y:S02]  /*10470*/  FMNMX3.FTZ R8, R8, R179, R177, !PT ;  /* 0x000000b308087276 */ /* 0x000fe400078100b1 */
[----:B------:R-:W-:Y:S02]  /*10480*/  FSEL R153, R153, -INF , !P0 ;  /* 0xff80000099997808 */ /* 0x000fe40004000000 */
[----:B------:R-:W-:Y:S02]  /*10490*/  FMNMX3.FTZ R4, R4, R191, R189, !PT ;  /* 0x000000bf04047276 */ /* 0x000fe400078100bd */
[----:B------:R-:W-:Y:S02]  /*104a0*/  FSEL R143, R45, -INF , !P1 ;  /* 0xff8000002d8f7808 */ /* 0x000fe40004800000 */
[C---:B------:R-:W-:Y:S02]  /*104b0*/  ISETP.GE.AND P0, PT, R0.reuse, R217, PT ;  /* 0x000000d90000720c */ /* 0x040fe40003f06270 */
[----:B------:R-:W-:Y:S02]  /*104c0*/  ISETP.GE.AND P1, PT, R0, R213, PT ;  /* 0x000000d50000720c */ /* 0x000fe40003f26270 */
[----:B------:R-:W-:Y:S02]  /*104d0*/  FMNMX3.FTZ R0, R8, R165, R161, !PT ;  /* 0x000000a508007276 */ /* 0x000fe400078100a1 */
[----:B------:R-:W-:Y:S02]  /*104e0*/  FSEL R145, R145, -INF , !P5 ;  /* 0xff80000091917808 */ /* 0x000fe40006800000 */
[----:B------:R-:W-:Y:S02]  /*104f0*/  FMNMX3.FTZ R4, R4, R183, R181, !PT ;  /* 0x000000b704047276 */ /* 0x000fe400078100b5 */
[-C--:B------:R-:W-:Y:S02]  /*10500*/  ISETP.GE.AND P5, PT, R38, R217.reuse, PT ;  /* 0x000000d92600720c */ /* 0x080fe40003fa6270 */
[----:B------:R-:W-:Y:S02]  /*10510*/  FSEL R141, R57, -INF , !P0 ;  /* 0xff800000398d7808 */ /* 0x000fe40004000000 */
[----:B------:R-:W-:Y:S02]  /*10520*/  ISETP.GE.AND P0, PT, R39, R217, PT ;  /* 0x000000d92700720c */ /* 0x000fe40003f06270 */
[----:B------:R-:W-:Y:S02]  /*10530*/  FSEL R147, R147, -INF , !P4 ;  /* 0xff80000093937808 */ /* 0x000fe40006000000 */
[----:B------:R-:W-:Y:S02]  /*10540*/  FMNMX3.FTZ R0, R0, R155, R153, !PT ;  /* 0x0000009b00007276 */ /* 0x000fe40007810099 */
[----:B------:R-:W-:Y:S02]  /*10550*/  FMNMX3.FTZ R4, R4, R171, R167, !PT ;  /* 0x000000ab04047276 */ /* 0x000fe400078100a7 */
[----:B------:R-:W-:Y:S02]  /*10560*/  FSEL R133, R133, -INF , !P5 ;  /* 0xff80000085857808 */ /* 0x000fe40006800000 */
[----:B------:R-:W-:Y:S02]  /*10570*/  ISETP.GE.AND P5, PT, R36, R217, PT ;  /* 0x000000d92400720c */ /* 0x000fe40003fa6270 */
[----:B------:R-:W-:Y:S01]  /*10580*/  FSEL R135, R58, -INF , !P0 ;  /* 0xff8000003a877808 */ /* 0x000fe20004000000 */
[----:B------:R-:W-:Y:S01]  /*10590*/  IMAD.MOV.U32 R58, RZ, RZ, R219 ;  /* 0x000000ffff3a7224 */ /* 0x000fe200078e00db */
[-C--:B------:R-:W-:Y:S01]  /*105a0*/  ISETP.GE.AND P4, PT, R39, R213.reuse, PT ;  /* 0x000000d52700720c */ /* 0x080fe20003f86270 */
[----:B------:R-:W-:Y:S01]  /*105b0*/  @P2 VIADD R58, R227, 0xffffffe0 ;  /* 0xffffffe0e33a2836 */ /* 0x000fe20000000000 */
[----:B------:R-:W-:Y:S02]  /*105c0*/  ISETP.GE.AND P0, PT, R38, R213, PT ;  /* 0x000000d52600720c */ /* 0x000fe40003f06270 */
[----:B------:R-:W-:Y:S02]  /*105d0*/  FSEL R139, R44, -INF , !P6 ;  /* 0xff8000002c8b7808 */ /* 0x000fe40007000000 */
[----:B------:R-:W-:Y:S01]  /*105e0*/  FSEL R137, R56, -INF , !P1 ;  /* 0xff80000038897808 */ /* 0x000fe20004800000 */
[----:B------:R-:W-:Y:S01]  /*105f0*/  LDSM.16.MT88.4 R64, [R58+0x4000] ;  /* 0x004000003a40783b */ /* 0x000fe20000004200 */
[----:B------:R-:W-:Y:S02]  /*10600*/  FMNMX3.FTZ R0, R0, R147, R145, !PT ;  /* 0x0000009300007276 */ /* 0x000fe40007810091 */
[----:B------:R-:W-:Y:S02]  /*10610*/  FMNMX3.FTZ R4, R4, R159, R157, !PT ;  /* 0x0000009f04047276 */ /* 0x000fe4000781009d */
[----:B------:R-:W-:Y:S02]  /*10620*/  FSEL R126, R126, -INF , !P5 ;  /* 0xff8000007e7e7808 */ /* 0x000fe40006800000 */
[-C--:B------:R-:W-:Y:S02]  /*10630*/  ISETP.GE.AND P6, PT, R36, R213.reuse, PT ;  /* 0x000000d52400720c */ /* 0x080fe40003fc6270 */
[----:B------:R-:W-:Y:S02]  /*10640*/  FSEL R131, R46, -INF , !P4 ;  /* 0xff8000002e837808 */ /* 0x000fe40006000000 */
[----:B------:R-:W-:Y:S02]  /*10650*/  FSEL R129, R47, -INF , !P0 ;  /* 0xff8000002f817808 */ /* 0x000fe40004000000 */
[----:B------:R-:W-:Y:S01]  /*10660*/  ISETP.GE.AND P5, PT, R34, R213, PT ;  /* 0x000000d52200720c */ /* 0x000fe20003fa6270 */
[----:B------:R-:W-:Y:S01]  /*10670*/  LDSM.16.MT88.4 R44, [R119+0xd000] ;  /* 0x00d00000772c783b */ /* 0x000fe20000004200 */
[----:B------:R-:W-:Y:S02]  /*10680*/  FMNMX3.FTZ R0, R0, R139, R137, !PT ;  /* 0x0000008b00007276 */ /* 0x000fe40007810089 */
[----:B------:R-:W-:Y:S02]  /*10690*/  FMNMX3.FTZ R4, R4, R151, R149, !PT ;  /* 0x0000009704047276 */ /* 0x000fe40007810095 */
[----:B------:R-:W-:Y:S02]  /*106a0*/  FSEL R54, R54, -INF , !P6 ;  /* 0xff80000036367808 */ /* 0x000fe40007000000 */
[----:B------:R-:W-:Y:S02]  /*106b0*/  FSEL R55, R55, -INF , !P5 ;  /* 0xff80000037377808 */ /* 0x000fe40006800000 */
[----:B------:R-:W-:Y:S02]  /*106c0*/  FMNMX3.FTZ R0, R0, R131, R129, !PT ;  /* 0x0000008300007276 */ /* 0x000fe40007810081 */
[----:B------:R-:W-:Y:S02]  /*106d0*/  FMNMX3.FTZ R4, R4, R143, R141, !PT ;  /* 0x0000008f04047276 */ /* 0x000fe4000781008d */
[----:B------:R-:W-:Y:S02]  /*106e0*/  ISETP.GE.AND P1, PT, R34, R217, PT ;  /* 0x000000d92200720c */ /* 0x000fe40003f26270 */
[----:B------:R-:W-:Y:S02]  /*106f0*/  FMNMX3.FTZ R7, R0, R55, R54, !PT ;  /* 0x0000003700077276 */ /* 0x000fe40007810036 */
[----:B------:R-:W-:Y:S02]  /*10700*/  FSEL R127, R127, -INF , !P1 ;  /* 0xff8000007f7f7808 */ /* 0x000fe40004800000 */
[----:B------:R-:W-:Y:S01]  /*10710*/  FMNMX3.FTZ R5, R4, R135, R133, !PT ;  /* 0x0000008704057276 */ /* 0x000fe20007810085 */
[----:B------:R-:W-:Y:S03]  /*10720*/  SHFL.BFLY PT, R0, R7, 0x2, 0x1f ;  /* 0x0c401f0007007f89 */ /* 0x000fe600000e0000 */
[----:B------:R-:W-:Y:S05]  /*10730*/  FMNMX3.FTZ R4, R5, R127, R126, !PT ;  /* 0x0000007f05047276 */ /* 0x000fea000781007e */
[----:B------:R-:W1:Y:S02]  /*10740*/  SHFL.BFLY PT, R13, R4, 0x2, 0x1f ;  /* 0x0c401f00040d7f89 */ /* 0x000e6400000e0000 */
[----:B-1----:R-:W-:Y:S02]  /*10750*/  FMNMX.FTZ R9, R4, R13, !PT ;  /* 0x0000000d04097209 */ /* 0x002fe40007810000 */
[----:B------:R-:W-:Y:S04]  /*10760*/  FMNMX.FTZ R5, R7, R0, !PT ;  /* 0x0000000007057209 */ /* 0x000fe80007810000 */
[----:B------:R-:W-:Y:S08]  /*10770*/  LDSM.16.MT88.4 R12, [R119+0x9000] ;  /* 0x00900000770c783b */ /* 0x000ff00000004200 */
[----:B------:R-:W1:Y:S08]  /*10780*/  SHFL.BFLY PT, R0, R5, 0x1, 0x1f ;  /* 0x0c201f0005007f89 */ /* 0x000e7000000e0000 */
[----:B------:R-:W2:Y:S01]  /*10790*/  SHFL.BFLY PT, R52, R9, 0x1, 0x1f ;  /* 0x0c201f0009347f89 */ /* 0x000ea200000e0000 */
[----:B-1----:R-:W-:Y:S04]  /*107a0*/  FMNMX.FTZ R0, R5, R0, !PT ;  /* 0x0000000005007209 */ /* 0x002fe80007810000 */
[C---:B------:R-:W-:Y:S01]  /*107b0*/  FSETP.NEU.FTZ.AND P0, PT, R0.reuse, -INF , PT ;  /* 0xff8000000000780b */ /* 0x040fe20003f1d000 */
[----:B---3--:R-:W-:Y:S01]  /*107c0*/  FMUL.FTZ R122, R53, R0 ;  /* 0x00000000357a7220 */ /* 0x008fe20000410000 */
[----:B--2---:R-:W-:Y:S02]  /*107d0*/  FMNMX.FTZ R52, R9, R52, !PT ;  /* 0x0000003409347209 */ /* 0x004fe40007810000 */
[----:B------:R-:W-:Y:S02]  /*107e0*/  FSEL R6, R0, RZ, P0 ;  /* 0x000000ff00067208 */ /* 0x000fe40000000000 */
[----:B------:R-:W-:Y:S01]  /*107f0*/  FSETP.NEU.FTZ.AND P1, PT, R52, -INF , PT ;  /* 0xff8000003400780b */ /* 0x000fe20003f3d000 */
[C---:B------:R-:W-:Y:S01]  /*10800*/  FMUL.FTZ R130, R53.reuse, R52 ;  /* 0x0000003435827220 */ /* 0x040fe20000410000 */
[----:B------:R-:W-:Y:S01]  /*10810*/  FSEL R122, R122, RZ, P0 ;  /* 0x000000ff7a7a7208 */ /* 0x000fe20000000000 */
[----:B------:R-:W-:Y:S01]  /*10820*/  FADD.FTZ R6, -R6, R117 ;  /* 0x0000007506067221 */ /* 0x000fe20000010100 */
[----:B------:R-:W-:Y:S02]  /*10830*/  FSEL R5, R52, RZ, P1 ;  /* 0x000000ff34057208 */ /* 0x000fe40000800000 */
[----:B------:R-:W-:Y:S01]  /*10840*/  FSEL R130, R130, RZ, P1 ;  /* 0x000000ff82827208 */ /* 0x000fe20000800000 */
[----:B------:R-:W-:Y:S01]  /*10850*/  FMUL.FTZ R4, R53, R6 ;  /* 0x0000000635047220 */ /* 0x000fe20000410000 */
[-C--:B------:R-:W-:Y:S01]  /*10860*/  FFMA.FTZ R121, R29, R53.reuse, -R122 ;  /* 0x000000351d797223 */ /* 0x080fe2000001087a */
[----:B------:R-:W-:Y:S01]  /*10870*/  FADD.FTZ R6, -R5, R116 ;  /* 0x0000007405067221 */ /* 0x000fe20000010100 */
[-C--:B------:R-:W-:Y:S01]  /*10880*/  FFMA.FTZ R120, R19, R53.reuse, -R122 ;  /* 0x0000003513787223 */ /* 0x080fe2000001087a */
[-CC-:B------:R-:W-:Y:S01]  /*10890*/  FFMA.FTZ R128, R37, R53.reuse, -R130.reuse ;  /* 0x0000003525807223 */ /* 0x180fe20000010882 */
[-CC-:B------:R-:W-:Y:S01]  /*108a0*/  FFMA.FTZ R123, R31, R53.reuse, -R130.reuse ;  /* 0x000000351f7b7223 */ /* 0x180fe20000010882 */
[-CC-:B------:R-:W-:Y:S01]  /*108b0*/  FFMA.FTZ R124, R23, R53.reuse, -R130.reuse ;  /* 0x00000035177c7223 */ /* 0x180fe20000010882 */
[-C--:B------:R-:W-:Y:S01]  /*108c0*/  FFMA.FTZ R59, R21, R53.reuse, -R130 ;  /* 0x00000035153b7223 */ /* 0x080fe20000010882 */
[-CC-:B------:R-:W-:Y:S01]  /*108d0*/  FFMA.FTZ R117, R11, R53.reuse, -R122.reuse ;  /* 0x000000350b757223 */ /* 0x180fe2000001087a */
[-C--:B------:R-:W-:Y:S01]  /*108e0*/  FFMA.FTZ R125, R24, R53.reuse, -R122 ;  /* 0x00000035187d7223 */ /* 0x080fe2000001087a */
[----:B------:R-:W-:Y:S01]  /*108f0*/  FMUL.FTZ R8, R53, R6 ;  /* 0x0000000635087220 */ /* 0x000fe20000410000 */
[----:B------:R-:W1:Y:S01]  /*10900*/  LDSM.16.MT88.4 R20, [R58] ;  /* 0x000000003a14783b */ /* 0x000e620000004200 */
[----:B------:R-:W2:Y:S01]  /*10910*/  MUFU.EX2 R56, R4 ;  /* 0x0000000400387308 */ /* 0x000ea20000000800 */
[-CC-:B------:R-:W-:Y:S01]  /*10920*/  FFMA.FTZ R116, R239, R53.reuse, -R130.reuse ;  /* 0x00000035ef747223 */ /* 0x180fe20000010882 */
[-C--:B------:R-:W-:Y:S01]  /*10930*/  FFMA.FTZ R163, R163, R53.reuse, -R130 ;  /* 0x00000035a3a37223 */ /* 0x080fe20000010882 */
[-C--:B------:R-:W-:Y:S01]  /*10940*/  FFMA.FTZ R169, R169, R53.reuse, -R122 ;  /* 0x00000035a9a97223 */ /* 0x080fe2000001087a */
[-C--:B------:R-:W-:Y:S01]  /*10950*/  FFMA.FTZ R173, R173, R53.reuse, -R130 ;  /* 0x00000035adad7223 */ /* 0x080fe20000010882 */
[-CC-:B------:R-:W-:Y:S01]  /*10960*/  FFMA.FTZ R136, R233, R53.reuse, -R122.reuse ;  /* 0x00000035e9887223 */ /* 0x180fe2000001087a */
[-C--:B------:R-:W-:Y:S01]  /*10970*/  FFMA.FTZ R175, R175, R53.reuse, -R122 ;  /* 0x00000035afaf7223 */ /* 0x080fe2000001087a */
[----:B------:R-:W3:Y:S03]  /*10980*/  LDSM.16.MT88.4 R28, [R119+0xb000] ;  /* 0x00b00000771c783b */ /* 0x000ee60000004200 */
[----:B------:R-:W4:Y:S01]  /*10990*/  MUFU.EX2 R57, R8 ;  /* 0x0000000800397308 */ /* 0x000f220000000800 */
[-CC-:B------:R-:W-:Y:S01]  /*109a0*/  FFMA.FTZ R138, R191, R53.reuse, -R130.reuse ;  /* 0x00000035bf8a7223 */ /* 0x180fe20000010882 */
[-C--:B------:R-:W-:Y:S01]  /*109b0*/  FFMA.FTZ R189, R189, R53.reuse, -R130 ;  /* 0x00000035bdbd7223 */ /* 0x080fe20000010882 */
[-CC-:B------:R-:W-:Y:S01]  /*109c0*/  FFMA.FTZ R140, R187, R53.reuse, -R122.reuse ;  /* 0x00000035bb8c7223 */ /* 0x180fe2000001087a */
[-C--:B------:R-:W-:Y:S01]  /*109d0*/  FFMA.FTZ R185, R185, R53.reuse, -R122 ;  /* 0x00000035b9b97223 */ /* 0x080fe2000001087a */
[-CC-:B------:R-:W-:Y:S01]  /*109e0*/  FFMA.FTZ R142, R183, R53.reuse, -R130.reuse ;  /* 0x00000035b78e7223 */ /* 0x180fe20000010882 */
[----:B------:R-:W-:Y:S01]  /*109f0*/  FFMA.FTZ R181, R181, R53, -R130 ;  /* 0x00000035b5b57223 */ /* 0x000fe20000010882 */
[----:B------:R-:W5:Y:S03]  /*10a00*/  LDSM.16.MT88.4 R36, [R58+0x2000] ;  /* 0x002000003a24783b */ /* 0x000f660000004200 */
        /* <DEDUP_REMOVED lines=8> */
[----:B------:R-:W2:Y:S01]  /*10a90*/  MUFU.EX2 R123, R123 ;  /* 0x0000007b007b7308 */ /* 0x000ea20000000800 */
        /* <DEDUP_REMOVED lines=13> */
[C---:B------:R-:W-:Y:S01]  /*10b70*/  FMUL.FTZ R34, R56.reuse, R86 ;  /* 0x0000005638227220 */ /* 0x040fe20000410000 */
[----:B------:R-:W-:Y:S03]  /*10b80*/  LDSM.16.MT88.4 R100, [R58+0x1c00] ;  /* 0x001c00003a64783b */ /* 0x000fe60000004200 */
[----:B------:R-:W4:Y:S01]  /*10b90*/  MUFU.EX2 R121, R121 ;  /* 0x0000007900797308 */ /* 0x000f220000000800 */
[----:B--2---:R-:W-:Y:S01]  /*10ba0*/  F2FP.F16.F32.PACK_AB R60, R123, R128 ;  /* 0x000000807b3c723e */ /* 0x004fe200000000ff */
[----:B------:R-:W-:Y:S01]  /*10bb0*/  FFMA.FTZ R86, R49, R53, -R122 ;  /* 0x0000003531567223 */ /* 0x000fe2000001087a */
[C---:B------:R-:W-:Y:S01]  /*10bc0*/  FMUL.FTZ R49, R57.reuse, R69 ;  /* 0x0000004539317220 */ /* 0x040fe20000410000 */
[----:B------:R-:W-:Y:S01]  /*10bd0*/  FMUL.FTZ R32, R57, R84 ;  /* 0x0000005439207220 */ /* 0x000fe20000410000 */
[----:B------:R-:W-:Y:S01]  /*10be0*/  FFMA.FTZ R84, R43, R53, -R130 ;  /* 0x000000352b547223 */ /* 0x000fe20000010882 */
[C---:B------:R-:W-:Y:S01]  /*10bf0*/  FMUL.FTZ R43, R56.reuse, R79 ;  /* 0x0000004f382b7220 */ /* 0x040fe20000410000 */
[--C-:B------:R-:W-:Y:S03]  /*10c00*/  FFMA.FTZ R92, R35, R53, -R122.reuse ;  /* 0x00000035235c7223 */ /* 0x100fe6000001087a */
[----:B------:R-:W-:Y:S01]  /*10c10*/  MUFU.EX2 R124, R124 ;  /* 0x0000007c007c7308 */ /* 0x000fe20000000800 */
[C---:B------:R-:W-:Y:S01]  /*10c20*/  FMUL.FTZ R35, R56.reuse, R87 ;  /* 0x0000005738237220 */ /* 0x040fe20000410000 */
[--C-:B------:R-:W-:Y:S01]  /*10c30*/  FFMA.FTZ R87, R51, R53, -R122.reuse ;  /* 0x0000003533577223 */ /* 0x100fe2000001087a */
[C---:B------:R-:W-:Y:S01]  /*10c40*/  FMUL.FTZ R51, R56.reuse, R71 ;  /* 0x0000004738337220 */ /* 0x040fe20000410000 */
[-CC-:B------:R-:W-:Y:S01]  /*10c50*/  FFMA.FTZ R144, R179, R53.reuse, -R122.reuse ;  /* 0x00000035b3907223 */ /* 0x180fe2000001087a */
[----:B------:R-:W-:Y:S01]  /*10c60*/  LDSM.16.MT88.4 R68, [R119+0xb400] ;  /* 0x00b400007744783b */ /* 0x000fe20000004200 */
[-C--:B------:R-:W-:Y:S01]  /*10c70*/  FFMA.FTZ R177, R177, R53.reuse, -R122 ;  /* 0x00000035b1b17223 */ /* 0x080fe2000001087a */
[--C-:B------:R-:W-:Y:S03]  /*10c80*/  FFMA.FTZ R146, R171, R53, -R130.reuse ;  /* 0x00000035ab927223 */ /* 0x100fe60000010882 */
[----:B------:R-:W2:Y:S01]  /*10c90*/  MUFU.EX2 R59, R59 ;  /* 0x0000003b003b7308 */ /* 0x000ea20000000800 */
[----:B----4-:R-:W-:Y:S01]  /*10ca0*/  F2FP.F16.F32.PACK_AB R61, R121, R125 ;  /* 0x0000007d793d723e */ /* 0x010fe200000000ff */
        /* <DEDUP_REMOVED lines=9> */
[-C--:B------:R-:W-:Y:S01]  /*10d40*/  FFMA.FTZ R154, R149, R53.reuse, -R130 ;  /* 0x00000035959a7223 */ /* 0x080fe20000010882 */
[-CC-:B------:R-:W-:Y:S01]  /*10d50*/  FFMA.FTZ R147, R147, R53.reuse, -R122.reuse ;  /* 0x0000003593937223 */ /* 0x180fe2000001087a */
[-C--:B------:R-:W-:Y:S01]  /*10d60*/  FFMA.FTZ R156, R145, R53.reuse, -R122 ;  /* 0x00000035919c7223 */ /* 0x080fe2000001087a */
[-CC-:B------:R-:W-:Y:S01]  /*10d70*/  FFMA.FTZ R143, R143, R53.reuse, -R130.reuse ;  /* 0x000000358f8f7223 */ /* 0x180fe20000010882 */
[-C--:B------:R-:W-:Y:S03]  /*10d80*/  FFMA.FTZ R158, R141, R53.reuse, -R130 ;  /* 0x000000358d9e7223 */ /* 0x080fe60000010882 */
[----:B------:R-:W4:Y:S01]  /*10d90*/  MUFU.EX2 R117, R117 ;  /* 0x0000007500757308 */ /* 0x000f220000000800 */
[----:B--2---:R-:W-:Y:S01]  /*10da0*/  F2FP.F16.F32.PACK_AB R62, R59, R124 ;  /* 0x0000007c3b3e723e */ /* 0x004fe200000000ff */
[-CC-:B------:R-:W-:Y:S01]  /*10db0*/  FFMA.FTZ R139, R139, R53.reuse, -R122.reuse ;  /* 0x000000358b8b7223 */ /* 0x180fe2000001087a */
[-CC-:B------:R-:W-:Y:S01]  /*10dc0*/  FFMA.FTZ R160, R137, R53.reuse, -R122.reuse ;  /* 0x0000003589a07223 */ /* 0x180fe2000001087a */
[-C--:B------:R-:W-:Y:S01]  /*10dd0*/  FFMA.FTZ R55, R55, R53.reuse, -R122 ;  /* 0x0000003537377223 */ /* 0x080fe2000001087a */
[-CC-:B------:R-:W-:Y:S01]  /*10de0*/  FFMA.FTZ R135, R135, R53.reuse, -R130.reuse ;  /* 0x0000003587877223 */ /* 0x180fe20000010882 */
[----:B------:R-:W-:Y:S01]  /*10df0*/  FFMA.FTZ R162, R133, R53, -R130 ;  /* 0x0000003585a27223 */ /* 0x000fe20000010882 */
[----:B------:R-:W-:Y:S03]  /*10e00*/  FFMA.FTZ R125, R56, R231, R125 ;  /* 0x000000e7387d7223 */ /* 0x000fe6000001007d */
[----:B------:R-:W-:Y:S01]  /*10e10*/  MUFU.EX2 R86, R86 ;  /* 0x0000005600567308 */ /* 0x000fe20000000800 */
[----:B------:R-:W-:Y:S01]  /*10e20*/  FFMA.FTZ R128, R57, R230, R128 ;  /* 0x000000e639807223 */ /* 0x000fe20000010080 */
[----:B------:R-:W-:Y:S01]  /*10e30*/  ISETP.GT.AND P0, PT, R224, R201, PT ;  /* 0x000000c9e000720c */ /* 0x000fe20003f04270 */
[----:B------:R-:W-:Y:S02]  /*10e40*/  FADD.FTZ R125, R121, R125 ;  /* 0x0000007d797d7221 */ /* 0x000fe40000010000 */
[----:B------:R-:W-:Y:S05]  /*10e50*/  FADD.FTZ R123, R123, R128 ;  /* 0x000000807b7b7221 */ /* 0x000fea0000010000 */
[----:B------:R-:W-:Y:S01]  /*10e60*/  MUFU.EX2 R84, R84 ;  /* 0x0000005400547308 */ /* 0x000fe20000000800 */
[C---:B----4-:R-:W-:Y:S01]  /*10e70*/  F2FP.F16.F32.PACK_AB R63, R117.reuse, R120 ;  /* 0x00000078753f723e */ /* 0x050fe200000000ff */
[----:B------:R-:W-:Y:S01]  /*10e80*/  FADD.FTZ R120, R120, R125 ;  /* 0x0000007d78787221 */ /* 0x000fe20000010000 */
[----:B------:R-:W-:Y:S03]  /*10e90*/  FADD.FTZ R124, R124, R123 ;  /* 0x0000007b7c7c7221 */ /* 0x000fe60000010000 */
[----:B------:R-:W-:Y:S01]  /*10ea0*/  FADD.FTZ R117, R117, R120 ;  /* 0x0000007875757221 */ /* 0x000fe20000010000 */
[----:B------:R-:W-:Y:S01]  /*10eb0*/  FADD.FTZ R59, R59, R124 ;  /* 0x0000007c3b3b7221 */ /* 0x000fe20000010000 */
[C---:B------:R-:W-:Y:S02]  /*10ec0*/  HMMA.16816.F32 R4, R60.reuse, R12, R4 ;  /* 0x0000000c3c04723c */ /* 0x040fe40000001804 */
[----:B------:R-:W2:Y:S03]  /*10ed0*/  MUFU.EX2 R87, R87 ;  /* 0x0000005700577308 */ /* 0x000ea60000000800 */
[----:B------:R-:W-:Y:S01]  /*10ee0*/  FMUL.FTZ R12, R57, R104 ;  /* 0x00000068390c7220 */ /* 0x000fe20000410000 */
[--C-:B------:R-:W-:Y:S01]  /*10ef0*/  FFMA.FTZ R104, R27, R53, -R130.reuse ;  /* 0x000000351b687223 */ /* 0x100fe20000010882 */
[C---:B------:R-:W-:Y:S01]  /*10f00*/  FMUL.FTZ R27, R56.reuse, R95 ;  /* 0x0000005f381b7220 */ /* 0x040fe20000410000 */
[C---:B------:R-:W-:Y:S04]  /*10f10*/  HMMA.16816.F32 R8, R60.reuse, R14, R8 ;  /* 0x0000000e3c08723c */ /* 0x040fe80000001808 */
[----:B------:R-:W-:Y:S01]  /*10f20*/  MUFU.EX2 R116, R116 ;  /* 0x0000007400747308 */ /* 0x000fe20000000800 */
[C---:B------:R-:W-:Y:S01]  /*10f30*/  FMUL.FTZ R14, R56.reuse, R106 ;  /* 0x0000006a380e7220 */ /* 0x040fe20000410000 */
[C---:B------:R-:W-:Y:S01]  /*10f40*/  FMUL.FTZ R15, R56.reuse, R107 ;  /* 0x0000006b380f7220 */ /* 0x040fe20000410000 */
[----:B------:R-:W-:Y:S01]  /*10f50*/  FMUL.FTZ R13, R57, R105 ;  /* 0x00000069390d7220 */ /* 0x000fe20000410000 */
[-C--:B------:R-:W-:Y:S01]  /*10f60*/  FFMA.FTZ R105, R245, R53.reuse, -R130 ;  /* 0x00000035f5697223 */ /* 0x080fe20000010882 */
[----:B------:R-:W-:Y:S05]  /*10f70*/  FFMA.FTZ R107, R241, R53, -R122 ;  /* 0x00000035f16b7223 */ /* 0x000fea000001087a */
[----:B------:R-:W-:Y:S01]  /*10f80*/  MUFU.EX2 R104, R104 ;  /* 0x0000006800687308 */ /* 0x000fe20000000800 */
[C---:B-1----:R-:W-:Y:S03]  /*10f90*/  HMMA.16816.F32 R12, R60.reuse, R20, R12 ;  /* 0x000000143c0c723c */ /* 0x042fe6000000180c */
[C---:B------:R-:W-:Y:S01]  /*10fa0*/  FMUL.FTZ R20, R57.reuse, R96 ;  /* 0x0000006039147220 */ /* 0x040fe20000410000 */
[----:B------:R-:W-:Y:S01]  /*10fb0*/  FMUL.FTZ R21, R57, R97 ;  /* 0x0000006139157220 */ /* 0x000fe20000410000 */
[----:B------:R-:W-:Y:S01]  /*10fc0*/  FFMA.FTZ R97, R25, R53, -R130 ;  /* 0x0000003519617223 */ /* 0x000fe20000010882 */
[----:B------:R-:W-:Y:S03]  /*10fd0*/  FMUL.FTZ R25, R57, R93 ;  /* 0x0000005d39197220 */ /* 0x000fe60000410000 */
[----:B------:R-:W-:Y:S01]  /*10fe0*/  MUFU.EX2 R105, R105 ;  /* 0x0000006900697308 */ /* 0x000fe20000000800 */
[C---:B------:R-:W-:Y:S03]  /*10ff0*/  HMMA.16816.F32 R16, R60.reuse, R22, R16 ;  /* 0x000000163c10723c */ /* 0x040fe60000001810 */
[C---:B------:R-:W-:Y:S01]  /*11000*/  FMUL.FTZ R22, R56.reuse, R98 ;  /* 0x0000006238167220 */ /* 0x040fe20000410000 */
[C---:B------:R-:W-:Y:S01]  /*11010*/  FMUL.FTZ R23, R56.reuse, R99 ;  /* 0x0000006338177220 */ /* 0x040fe20000410000 */
[-C--:B------:R-:W-:Y:S01]  /*11020*/  FFMA.FTZ R99, R249, R53.reuse, -R122 ;  /* 0x00000035f9637223 */ /* 0x080fe2000001087a */
[-C--:B------:R-:W-:Y:S03]  /*11030*/  FFMA.FTZ R96, R247, R53.reuse, -R130 ;  /* 0x00000035f7607223 */ /* 0x080fe60000010882 */
[----:B------:R-:W-:Y:S01]  /*11040*/  MUFU.EX2 R107, R107 ;  /* 0x0000006b006b7308 */ /* 0x000fe20000000800 */
[--C-:B------:R-:W-:Y:S01]  /*11050*/  FFMA.FTZ R98, R243, R53, -R122.reuse ;  /* 0x00000035f3627223 */ /* 0x100fe2000001087a */
[C---:B---3--:R-:W-:Y:S03]  /*11060*/  HMMA.16816.F32 R20, R60.reuse, R28, R20 ;  /* 0x0000001c3c14723c */ /* 0x048fe60000001814 */
[C---:B------:R-:W-:Y:S01]  /*11070*/  FMUL.FTZ R28, R57.reuse, R88 ;  /* 0x00000058391c7220 */ /* 0x040fe20000410000 */
[----:B------:R-:W-:Y:S01]  /*11080*/  FMUL.FTZ R29, R57, R89 ;  /* 0x00000059391d7220 */ /* 0x000fe20000410000 */
[----:B------:R-:W-:Y:S01]  /*11090*/  FFMA.FTZ R89, R33, R53, -R122 ;  /* 0x0000003521597223 */ /* 0x000fe2000001087a */
[----:B------:R-:W-:Y:S01]  /*110a0*/  FMUL.FTZ R33, R57, R85 ;  /* 0x0000005539217220 */ /* 0x000fe20000410000 */
[--C-:B------:R-:W-:Y:S01]  /*110b0*/  FFMA.FTZ R85, R41, R53, -R130.reuse ;  /* 0x0000003529557223 */ /* 0x100fe20000010882 */
[C---:B------:R-:W-:Y:S01]  /*110c0*/  HMMA.16816.F32 R24, R60.reuse, R30, R24 ;  /* 0x0000001e3c18723c */ /* 0x040fe20000001818 */
[----:B------:R-:W1:Y:S02]  /*110d0*/  MUFU.EX2 R97, R97 ;  /* 0x0000006100617308 */ /* 0x000e640000000800 */
[C---:B------:R-:W-:Y:S01]  /*110e0*/  FMUL.FTZ R30, R56.reuse, R90 ;  /* 0x0000005a381e7220 */ /* 0x040fe20000410000 */
[----:B------:R-:W-:Y:S01]  /*110f0*/  FMUL.FTZ R31, R56, R91 ;  /* 0x0000005b381f7220 */ /* 0x000fe20000410000 */
[----:B------:R-:W-:Y:S01]  /*11100*/  FMUL.FTZ R41, R57, R77 ;  /* 0x0000004d39297220 */ /* 0x000fe20000410000 */
[-C--:B------:R-:W-:Y:S01]  /*11110*/  FFMA.FTZ R88, R134, R53.reuse, -R130 ;  /* 0x0000003586587223 */ /* 0x080fe20000010882 */
[----:B------:R-:W3:Y:S01]  /*11120*/  LDSM.16.MT88.4 R76, [R119+0x9400] ;  /* 0x00940000774c783b */ /* 0x000ee20000004200 */
[-C--:B------:R-:W-:Y:S03]  /*11130*/  FFMA.FTZ R90, R251, R53.reuse, -R122 ;  /* 0x00000035fb5a7223 */ /* 0x080fe6000001087a */
[----:B------:R-:W-:Y:S01]  /*11140*/  MUFU.EX2 R89, R89 ;  /* 0x0000005900597308 */ /* 0x000fe20000000800 */
[----:B------:R-:W-:Y:S01]  /*11150*/  FFMA.FTZ R91, R132, R53, -R130 ;  /* 0x00000035845b7223 */ /* 0x000fe20000010882 */
[C---:B-----5:R-:W-:Y:S03]  /*11160*/  HMMA.16816.F32 R28, R60.reuse, R36, R28 ;  /* 0x000000243c1c723c */ /* 0x060fe6000000181c */
[C---:B------:R-:W-:Y:S01]  /*11170*/  FMUL.FTZ R36, R57.reuse, R80 ;  /* 0x0000005039247220 */ /* 0x040fe20000410000 */
[----:B------:R-:W-:Y:S01]  /*11180*/  FMUL.FTZ R37, R57, R81 ;  /* 0x0000005139257220 */ /* 0x000fe20000410000 */
[-C--:B------:R-:W-:Y:S03]  /*11190*/  FFMA.FTZ R132, R237, R53.reuse, -R122 ;  /* 0x00000035ed847223 */ /* 0x080fe6000001087a */
[----:B------:R-:W-:Y:S01]  /*111a0*/  MUFU.EX2 R85, R85 ;  /* 0x0000005500557308 */ /* 0x000fe20000000800 */
[----:B------:R-:W-:Y:S01]  /*111b0*/  FFMA.FTZ R134, R235, R53, -R130 ;  /* 0x00000035eb867223 */ /* 0x000fe20000010882 */
[C---:B------:R-:W-:Y:S03]  /*111c0*/  HMMA.16816.F32 R32, R60.reuse, R38, R32 ;  /* 0x000000263c20723c */ /* 0x040fe60000001820 */
[C---:B------:R-:W-:Y:S01]  /*111d0*/  FMUL.FTZ R38, R56.reuse, R82 ;  /* 0x0000005238267220 */ /* 0x040fe20000410000 */
[C---:B------:R-:W-:Y:S02]  /*111e0*/  FMUL.FTZ R39, R56.reuse, R83 ;  /* 0x0000005338277220 */ /* 0x040fe40000410000 */
[----:B------:R-:W-:Y:S02]  /*111f0*/  LDSM.16.MT88.4 R80, [R58+0x5000] ;  /* 0x005000003a50783b */ /* 0x000fe40000004200 */
[----:B------:R-:W-:Y:S03]  /*11200*/  MUFU.EX2 R88, R88 ;  /* 0x0000005800587308 */ /* 0x000fe60000000800 */
[C---:B------:R-:W-:Y:S03]  /*11210*/  HMMA.16816.F32 R36, R60.reuse, R44, R36 ;  /* 0x0000002c3c24723c */ /* 0x040fe60000001824 */
[C---:B------:R-:W-:Y:S01]  /*11220*/  FMUL.FTZ R44, R57.reuse, R72 ;  /* 0x00000048392c7220 */ /* 0x040fe20000410000 */
[----:B------:R-:W-:Y:S03]  /*11230*/  FMUL.FTZ R45, R57, R73 ;  /* 0x00000049392d7220 */ /* 0x000fe60000410000 */
[----:B------:R-:W-:Y:S01]  /*11240*/  MUFU.EX2 R90, R90 ;  /* 0x0000005a005a7308 */ /* 0x000fe20000000800 */
[C---:B------:R-:W-:Y:S03]  /*11250*/  HMMA.16816.F32 R40, R60.reuse, R46, R40 ;  /* 0x0000002e3c28723c */ /* 0x040fe60000001828 */
[C---:B------:R-:W-:Y:S01]  /*11260*/  FMUL.FTZ R46, R56.reuse, R74 ;  /* 0x0000004a382e7220 */ /* 0x040fe20000410000 */
[----:B------:R-:W-:Y:S05]  /*11270*/  FMUL.FTZ R47, R56, R75 ;  /* 0x0000004b382f7220 */ /* 0x000fea0000410000 */
[----:B------:R-:W4:Y:S01]  /*11280*/  MUFU.EX2 R92, R92 ;  /* 0x0000005c005c7308 */ /* 0x000f220000000800 */
[----:B------:R-:W5:Y:S01]  /*11290*/  LDSM.16.MT88.4 R72, [R58+0x400] ;  /* 0x000400003a48783b */ /* 0x000f620000004200 */
[C---:B------:R-:W-:Y:S08]  /*112a0*/  HMMA.16816.F32 R44, R60.reuse, R64, R44 ;  /* 0x000000403c2c723c */ /* 0x040ff0000000182c */
[----:B------:R-:W-:Y:S01]  /*112b0*/  MUFU.EX2 R132, R132 ;  /* 0x0000008400847308 */ /* 0x000fe20000000800 */
[----:B------:R-:W-:Y:S01]  /*112c0*/  HMMA.16816.F32 R48, R60, R66, R48 ;  /* 0x000000423c30723c */ /* 0x000fe20000001830 */
[----:B------:R-:W5:Y:S08]  /*112d0*/  LDSM.16.MT88.4 R64, [R58+0x2400] ;  /* 0x002400003a40783b */ /* 0x000f700000004200 */
[----:B------:R-:W5:Y:S01]  /*112e0*/  MUFU.EX2 R91, R91 ;  /* 0x0000005b005b7308 */ /* 0x000f620000000800 */
[----:B--2---:R-:W-:Y:S02]  /*112f0*/  F2FP.F16.F32.PACK_AB R63, R86, R87 ;  /* 0x00000057563f723e */ /* 0x004fe400000000ff */
[----:B-1----:R-:W-:Y:S01]  /*11300*/  F2FP.F16.F32.PACK_AB R60, R97, R104 ;  /* 0x00000068613c723e */ /* 0x002fe200000000ff */
[----:B------:R-:W-:Y:S01]  /*11310*/  FADD.FTZ R104, R104, R59 ;  /* 0x0000003b68687221 */ /* 0x000fe20000010000 */
[----:B----4-:R-:W-:Y:S01]  /*11320*/  F2FP.F16.F32.PACK_AB R61, R89, R92 ;  /* 0x0000005c593d723e */ /* 0x010fe200000000ff */
[----:B------:R-:W-:Y:S01]  /*11330*/  FADD.FTZ R92, R92, R117 ;  /* 0x000000755c5c7221 */ /* 0x000fe20000010000 */
[----:B------:R-:W-:Y:S01]  /*11340*/  F2FP.F16.F32.PACK_AB R62, R85, R84 ;  /* 0x00000054553e723e */ /* 0x000fe200000000ff */
[----:B------:R-:W-:Y:S02]  /*11350*/  FADD.FTZ R97, R97, R104 ;  /* 0x0000006861617221 */ /* 0x000fe40000010000 */
[----:B------:R-:W1:Y:S01]  /*11360*/  MUFU.EX2 R99, R99 ;  /* 0x0000006300637308 */ /* 0x000e620000000800 */
[----:B------:R-:W-:Y:S01]  /*11370*/  FADD.FTZ R92, R89, R92 ;  /* 0x0000005c595c7221 */ /* 0x000fe20000010000 */
[----:B------:R-:W-:Y:S02]  /*11380*/  IMAD.MOV.U32 R117, RZ, RZ, R0 ;  /* 0x000000ffff757224 */ /* 0x000fe400078e0000 */
[----:B------:R-:W-:Y:S01]  /*11390*/  FADD.FTZ R84, R84, R97 ;  /* 0x0000006154547221 */ /* 0x000fe20000010000 */
[C---:B---3--:R-:W-:Y:S03]  /*113a0*/  HMMA.16816.F32 R4, R60.reuse, R76, R4 ;  /* 0x0000004c3c04723c */ /* 0x048fe60000001804 */
[----:B------:R-:W-:Y:S01]  /*113b0*/  FADD.FTZ R87, R87, R92 ;  /* 0x0000005c57577221 */ /* 0x000fe20000010000 */
[----:B------:R-:W-:Y:S01]  /*113c0*/  FADD.FTZ R85, R85, R84 ;  /* 0x0000005455557221 */ /* 0x000fe20000010000 */
[----:B------:R-:W-:Y:S01]  /*113d0*/  LDSM.16.MT88.4 R92, [R119+0xcc00] ;  /* 0x00cc0000775c783b */ /* 0x000fe20000004200 */
[----:B------:R-:W2:Y:S01]  /*113e0*/  MUFU.EX2 R96, R96 ;  /* 0x0000006000607308 */ /* 0x000ea20000000800 */
[----:B------:R-:W-:Y:S01]  /*113f0*/  FADD.FTZ R87, R86, R87 ;  /* 0x0000005756577221 */ /* 0x000fe20000010000 */
[C---:B------:R-:W-:Y:S05]  /*11400*/  HMMA.16816.F32 R8, R60.reuse, R78, R8 ;  /* 0x0000004e3c08723c */ /* 0x040fea0000001808 */
[----:B------:R-:W3:Y:S03]  /*11410*/  LDSM.16.MT88.4 R76, [R119+0xd400] ;  /* 0x00d40000774c783b */ /* 0x000ee60000004200 */
[----:B------:R-:W4:Y:S01]  /*11420*/  MUFU.EX2 R98, R98 ;  /* 0x0000006200627308 */ /* 0x000f220000000800 */
[C---:B-----5:R-:W-:Y:S09]  /*11430*/  HMMA.16816.F32 R12, R60.reuse, R72, R12 ;  /* 0x000000483c0c723c */ /* 0x060ff2000000180c */
[----:B------:R-:W5:Y:S01]  /*11440*/  MUFU.EX2 R163, R163 ;  /* 0x000000a300a37308 */ /* 0x000f620000000800 */
[C---:B------:R-:W-:Y:S01]  /*11450*/  HMMA.16816.F32 R16, R60.reuse, R74, R16 ;  /* 0x0000004a3c10723c */ /* 0x040fe20000001810 */
[----:B------:R-:W1:Y:S08]  /*11460*/  LDSM.16.MT88.4 R72, [R58+0x4400] ;  /* 0x004400003a48783b */ /* 0x000e700000004200 */
[----:B------:R-:W5:Y:S01]  /*11470*/  MUFU.EX2 R169, R169 ;  /* 0x000000a900a97308 */ /* 0x000f620000000800 */
[C---:B------:R-:W-:Y:S09]  /*11480*/  HMMA.16816.F32 R20, R60.reuse, R68, R20 ;  /* 0x000000443c14723c */ /* 0x040ff20000001814 */
[----:B------:R-:W-:Y:S01]  /*11490*/  MUFU.EX2 R134, R134 ;  /* 0x0000008600867308 */ /* 0x000fe20000000800 */
[C---:B------:R-:W-:Y:S01]  /*114a0*/  HMMA.16816.F32 R24, R60.reuse, R70, R24 ;  /* 0x000000463c18723c */ /* 0x040fe20000001818 */
[----:B------:R-:W5:Y:S08]  /*114b0*/  LDSM.16.MT88.4 R68, [R119+0x9800] ;  /* 0x009800007744783b */ /* 0x000f700000004200 */
[----:B------:R-:W5:Y:S01]  /*114c0*/  MUFU.EX2 R173, R173 ;  /* 0x000000ad00ad7308 */ /* 0x000f620000000800 */
[C---:B------:R-:W-:Y:S09]  /*114d0*/  HMMA.16816.F32 R28, R60.reuse, R64, R28 ;  /* 0x000000403c1c723c */ /* 0x040ff2000000181c */
[----:B------:R-:W-:Y:S01]  /*114e0*/  MUFU.EX2 R136, R136 ;  /* 0x0000008800887308 */ /* 0x000fe20000000800 */
[C---:B------:R-:W-:Y:S01]  /*114f0*/  HMMA.16816.F32 R32, R60.reuse, R66, R32 ;  /* 0x000000423c20723c */ /* 0x040fe20000001820 */
[----:B------:R-:W5:Y:S08]  /*11500*/  LDSM.16.MT88.4 R64, [R58+0x800] ;  /* 0x000800003a40783b */ /* 0x000f700000004200 */
[----:B------:R-:W5:Y:S01]  /*11510*/  MUFU.EX2 R175, R175 ;  /* 0x000000af00af7308 */ /* 0x000f620000000800 */
        /* <DEDUP_REMOVED lines=15> */
[----:B----4-:R-:W-:Y:S01]  /*11610*/  F2FP.F16.F32.PACK_AB R63, R107, R98 ;  /* 0x000000626b3f723e */ /* 0x010fe200000000ff */
[----:B------:R-:W-:Y:S01]  /*11620*/  LDSM.16.MT88.4 R84, [R58+0x3c00] ;  /* 0x003c00003a54783b */ /* 0x000fe20000004200 */
[----:B------:R-:W-:Y:S01]  /*11630*/  FADD.FTZ R99, R99, R90 ;  /* 0x0000005a63637221 */ /* 0x000fe20000010000 */
[----:B------:R-:W-:Y:S03]  /*11640*/  FADD.FTZ R91, R91, R88 ;  /* 0x000000585b5b7221 */ /* 0x000fe60000010000 */
[----:B------:R-:W-:Y:S01]  /*11650*/  FADD.FTZ R98, R98, R99 ;  /* 0x0000006362627221 */ /* 0x000fe20000010000 */
[C---:B-----5:R-:W-:Y:S02]  /*11660*/  HMMA.16816.F32 R4, R60.reuse, R68, R4 ;  /* 0x000000443c04723c */ /* 0x060fe40000001804 */
        /* <DEDUP_REMOVED lines=148> */
[----:B------:R-:W-:Y:S01]  /*11fb0*/  FADD.FTZ R163, R163, R116 ;  /* 0x00000074a3a37221 */ /* 0x000fe20000010000 */
[----:B------:R-:W-:Y:S01]  /*11fc0*/  FADD.FTZ R136, R136, R169 ;  /* 0x000000a988887221 */ /* 0x000fe20000010000 */
[----:B------:R-:W-:Y:S02]  /*11fd0*/  IMAD.MOV.U32 R116, RZ, RZ, R52 ;  /* 0x000000ffff747224 */ /* 0x000fe400078e0034 */
        /* <DEDUP_REMOVED lines=45> */
.L_x_1850:
        /* <DEDUP_REMOVED lines=10> */
.L_x_1869:
[----:B------:R-:W2:Y:S01]  /*12350*/  S2UR UR6, SR_CgaCtaId ;  /* 0x00000000000679c3 */ /* 0x000ea20000008800 */
[----:B------:R-:W1:Y:S01]  /*12360*/  MUFU.RCP R6, R8 ;  /* 0x0000000800067308 */ /* 0x000e620000001000 */
[----:B---34-:R-:W-:Y:S01]  /*12370*/  FADD.FTZ R10, R10, R11 ;  /* 0x0000000b0a0a7221 */ /* 0x018fe20000010000 */
[C---:B------:R-:W-:Y:S01]  /*12380*/  SHF.L.U32 R5, R118.reuse, 0x1, RZ ;  /* 0x0000000176057819 */ /* 0x040fe200000006ff */
[----:B------:R-:W-:Y:S01]  /*12390*/  UMOV UR7, 0x400 ;  /* 0x0000040000077882 */ /* 0x000fe20000000000 */
[----:B------:R-:W-:Y:S02]  /*123a0*/  SHF.L.U32 R4, R118, 0x4, RZ ;  /* 0x0000000476047819 */ /* 0x000fe400000006ff */
[----:B------:R-:W-:Y:S02]  /*123b0*/  LOP3.LUT R5, R5, 0x6, RZ, 0xc0, !PT ;  /* 0x0000000605057812 */ /* 0x000fe400078ec0ff */
[----:B------:R-:W3:Y:S01]  /*123c0*/  MUFU.RCP R9, R10 ;  /* 0x0000000a00097308 */ /* 0x000ee20000001000 */
[----:B------:R-:W-:-:S02]  /*123d0*/  FSETP.NE.FTZ.AND P3, PT, R8, RZ, PT ;  /* 0x000000ff0800720b */ /* 0x000fc40003f75000 */
[----:B------:R-:W-:Y:S02]  /*123e0*/  LOP3.LUT R4, R5, 0x3e00, R4, 0xf8, !PT ;  /* 0x00003e0005047812 */ /* 0x000fe400078ef804 */
[----:B------:R-:W-:Y:S02]  /*123f0*/  SHF.L.U32 R5, R118, 0x3, RZ ;  /* 0x0000000376057819 */ /* 0x000fe400000006ff */
[----:B------:R-:W-:Y:S02]  /*12400*/  FSETP.NE.FTZ.AND P1, PT, R10, RZ, PT ;  /* 0x000000ff0a00720b */ /* 0x000fe40003f35000 */
[----:B------:R-:W-:Y:S02]  /*12410*/  LOP3.LUT R4, R4, 0x20, R5, 0xf8, !PT ;  /* 0x0000002004047812 */ /* 0x000fe400078ef805 */
[----:B------:R-:W-:Y:S02]  /*12420*/  LOP3.LUT R5, R5, 0xc0, RZ, 0xc0, !PT ;  /* 0x000000c005057812 */ /* 0x000fe400078ec0ff */
[----:B-1----:R-:W-:-:S02]  /*12430*/  FSEL R6, R6, 1, P3 ;  /* 0x3f80000006067808 */ /* 0x002fc40001800000 */
[----:B------:R-:W-:Y:S01]  /*12440*/  LOP3.LUT R5, R5, 0x18, R118, 0xf8, !PT ;  /* 0x0000001805057812 */ /* 0x000fe200078ef876 */
[----:B--2---:R-:W-:Y:S01]  /*12450*/  ULEA UR6, UR6, UR7, 0x18 ;  /* 0x0000000706067291 */ /* 0x004fe2000f8ec0ff */
        /* <DEDUP_REMOVED lines=132> */
.L_x_1860:
[----:B------:R-:W-:Y:S05]  /*12ca0*/  BSYNC.RECONVERGENT B0 ;  /* 0x0000000000007941 */ /* 0x000fea0003800200 */
.L_x_1859:
[----:B------:R1:W5:Y:S01]  /*12cb0*/  LD.E.64 R44, desc[UR4][R2.64+0x70] ;  /* 0x00007004022c7980 */ /* 0x000362000c101b00 */
[----:B------:R-:W-:Y:S05]  /*12cc0*/  WARPSYNC.ALL ;  /* 0x0000000000007948 */ /* 0x000fea0003800000 */
[----:B------:R1:W5:Y:S01]  /*12cd0*/  LD.E.64 R46, desc[UR4][R2.64+0xa0] ;  /* 0x0000a004022e7980 */ /* 0x000362000c101b00 */
[----:B------:R-:W-:Y:S01]  /*12ce0*/  BAR.SYNC.DEFER_BLOCKING 0x0 ;  /* 0x0000000000007b1d */ /* 0x000fe20000010000 */
[----:B------:R-:W-:-:S05]  /*12cf0*/  LOP3.LUT P0, RZ, R118, 0x3, RZ, 0xc0, !PT ;  /* 0x0000000376ff7812 */ /* 0x000fca000780c0ff */
        /* <DEDUP_REMOVED lines=21> */
.L_x_1862:
[----:B------:R-:W-:Y:S05]  /*12e50*/  BSYNC.RECONVERGENT B0 ;  /* 0x0000000000007941 */ /* 0x000fea0003800200 */
.L_x_1861:
[----:B-1----:R1:W5:Y:S01]  /*12e60*/  LD.E R3, desc[UR4][R2.64+0xc0] ;  /* 0x0000c00402037980 */ /* 0x002362000c101900 */
[----:B------:R-:W-:Y:S01]  /*12e70*/  @!P2 IMAD R28, R39, R208, RZ ;  /* 0x000000d0271ca224 */ /* 0x000fe200078e02ff */
[----:B------:R-:W-:Y:S01]  /*12e80*/  ISETP.GE.AND P1, PT, R222, R198, PT ;  /* 0x000000c6de00720c */ /* 0x000fe20003f26270 */
[----:B------:R-:W-:Y:S01]  /*12e90*/  @!P2 IMAD.WIDE.U32 R30, R38, R208, RZ ;  /* 0x000000d0261ea225 */ /* 0x000fe200078e00ff */
[----:B------:R-:W-:Y:S01]  /*12ea0*/  @P2 MOV R30, R42 ;  /* 0x0000002a001e2202 */ /* 0x000fe20000000f00 */
[----:B------:R-:W-:Y:S02]  /*12eb0*/  BSSY.RECONVERGENT B0, `(.L_x_1863) ;  /* 0x000001a000007945 */ /* 0x000fe40003800200 */
[----:B------:R-:W-:Y:S01]  /*12ec0*/  IMAD.MOV.U32 R215, RZ, RZ, RZ ;  /* 0x000000ffffd77224 */ /* 0x000fe200078e00ff */
[----:B------:R-:W-:Y:S01]  /*12ed0*/  @!P2 IADD3 R29, PT, PT, R31, R28, RZ ;  /* 0x0000001c1f1da210 */ /* 0x000fe20007ffe0ff */
[----:B------:R-:W-:Y:S01]  /*12ee0*/  IMAD R28, R37, R207, RZ ;  /* 0x000000cf251c7224 */ /* 0x000fe200078e02ff */
[----:B------:R-:W-:Y:S01]  /*12ef0*/  IADD3 R31, PT, PT, R222, 0x20, RZ ;  /* 0x00000020de1f7810 */ /* 0x000fe20007ffe0ff */
        /* <DEDUP_REMOVED lines=21> */
.L_x_1864:
[----:B------:R-:W-:Y:S05]  /*13050*/  BSYNC.RECONVERGENT B0 ;  /* 0x0000000000007941 */ /* 0x000fea0003800200 */
.L_x_1863:
[----:B------:R-:W-:-:S04]  /*13060*/  MOV R207, 0x0 ;  /* 0x0000000000cf7802 */ /* 0x000fc80000000f00 */
[----:B-12345:R-:W-:Y:S05]  /*13070*/  @P0 RET.REL.NODEC R206 `(_ZN5flash24flash_fwd_splitkv_kernelI23Flash_fwd_kernel_traitsILi96ELi64ELi128ELi4ELb0ELb0EN7cutlass6half_tE19Flash_kernel_traitsILi96ELi64ELi128ELi4ES3_EELb0ELb1ELb0ELb0ELb0ELb1ELb0ELb0EEEvNS_16Flash_fwd_paramsE) ;  /* 0xfffffecccee00950 */ /* 0x03efea0003c3ffff */
        /* <DEDUP_REMOVED lines=16> */
[----:B-1----:R-:W-:Y:S05]  /*13180*/  @P0 RET.REL.NODEC R206 `(_ZN5flash24flash_fwd_splitkv_kernelI23Flash_fwd_kernel_traitsILi96ELi64ELi128ELi4ELb0ELb0EN7cutlass6half_tE19Flash_kernel_traitsILi96ELi64ELi128ELi4ES3_EELb0ELb1ELb0ELb0ELb0ELb1ELb0ELb0EEEvNS_16Flash_fwd_paramsE) ;  /* 0xfffffeccce9c0950 */ /* 0x002fea0003c3ffff */
[----:B------:R-:W-:Y:S01]  /*13190*/  MOV R207, 0x0 ;  /* 0x0000000000cf7802 */ /* 0x000fe20000000f00 */
[----:B------:R1:W-:Y:S03]  /*131a0*/  ST.E.128 desc[UR4][R2.64+0x80], R24 ;  /* 0x0000801802007985 */ /* 0x0003e6000c101d04 */
[----:B-1----:R-:W-:Y:S05]  /*131b0*/  RET.REL.NODEC R206 `(_ZN5flash24flash_fwd_splitkv_kernelI23Flash_fwd_kernel_traitsILi96ELi64ELi128ELi4ELb0ELb0EN7cutlass6half_tE19Flash_kernel_traitsILi96ELi64ELi128ELi4ES3_EELb0ELb1ELb0ELb0ELb0ELb1ELb0ELb0EEEvNS_16Flash_fwd_paramsE) ;  /* 0xfffffeccce907950 */ /* 0x002fea0003c3ffff */
.L_x_1858:
[----:B------:R-:W-:Y:S01]  /*131c0*/  MOV R5, 0x2 ;  /* 0x0000000200057802 */ /* 0x000fe20000000f00 */
[----:B------:R-:W-:Y:S01]  /*131d0*/  IMAD.MOV.U32 R4, RZ, RZ, 0x1f ;  /* 0x0000001fff047424 */ /* 0x000fe200078e00ff */
[----:B------:R-:W-:-:S07]  /*131e0*/  MOV R6, 0xffffffff ;  /* 0xffffffff00067802 */ /* 0x000fce0000000f00 */
[----:B-1---5:R-:W-:Y:S05]  /*131f0*/  WARPSYNC.COLLECTIVE R6, `(.L_x_1865) ;  /* 0x0000000006087348 */ /* 0x022fea0003c00000 */
[----:B------:R2:W3:Y:S02]  /*13200*/  SHFL.BFLY P0, R11, R230, R5, R4 ;  /* 0x0c000005e60b7389 */ /* 0x0004e40000000004 */
[----:B-123-5:R-:W-:Y:S05]  /*13210*/  ENDCOLLECTIVE ;  /* 0x000000000000791b */ /* 0x02efea0003800000 */
.L_x_1865:
[----:B------:R-:W-:Y:S02]  /*13220*/  IMAD.MOV.U32 R9, RZ, RZ, R11 ;  /* 0x000000ffff097224 */ /* 0x000fe400078e000b */
[----:B------:R-:W-:Y:S02]  /*13230*/  IMAD.MOV.U32 R5, RZ, RZ, 0x1 ;  /* 0x00000001ff057424 */ /* 0x000fe400078e00ff */
[----:B------:R-:W-:-:S05]  /*13240*/  FADD.FTZ R9, R9, R230 ;  /* 0x000000e609097221 */ /* 0x000fca0000010000 */
[----:B------:R-:W-:-:S07]  /*13250*/  MOV R230, R9 ;  /* 0x0000000900e67202 */ /* 0x000fce0000000f00 */
[----:B------:R-:W-:Y:S05]  /*13260*/  WARPSYNC.COLLECTIVE R6, `(.L_x_1866) ;  /* 0x0000000006087348 */ /* 0x000fea0003c00000 */
[----:B------:R1:W2:Y:S02]  /*13270*/  SHFL.BFLY P0, R11, R230, R5, R4 ;  /* 0x0c000005e60b7389 */ /* 0x0002a40000000004 */
[----:B-12---:R-:W-:Y:S05]  /*13280*/  ENDCOLLECTIVE ;  /* 0x000000000000791b */ /* 0x006fea0003800000 */
.L_x_1866:
[----:B------:R-:W-:Y:S01]  /*13290*/  MOV R230, R231 ;  /* 0x000000e700e67202 */ /* 0x000fe20000000f00 */
[----:B------:R-:W-:Y:S01]  /*132a0*/  IMAD.MOV.U32 R5, RZ, RZ, 0x2 ;  /* 0x00000002ff057424 */ /* 0x000fe200078e00ff */
[----:B------:R-:W-:-:S07]  /*132b0*/  MOV R8, R11 ;  /* 0x0000000b00087202 */ /* 0x000fce0000000f00 */
[----:B------:R-:W-:Y:S05]  /*132c0*/  WARPSYNC.COLLECTIVE R6, `(.L_x_1867) ;  /* 0x0000000006087348 */ /* 0x000fea0003c00000 */
[----:B------:R1:W2:Y:S02]  /*132d0*/  SHFL.BFLY P0, R11, R230, R5, R4 ;  /* 0x0c000005e60b7389 */ /* 0x0002a40000000004 */
[----:B-12---:R-:W-:Y:S05]  /*132e0*/  ENDCOLLECTIVE ;  /* 0x000000000000791b */ /* 0x006fea0003800000 */
.L_x_1867:
[----:B------:R-:W-:Y:S01]  /*132f0*/  FADD.FTZ R8, R9, R8 ;  /* 0x0000000809087221 */ /* 0x000fe20000010000 */
[----:B------:R-:W-:Y:S01]  /*13300*/  FADD.FTZ R10, R11, R231 ;  /* 0x000000e70b0a7221 */ /* 0x000fe20000010000 */
[----:B------:R-:W-:-:S04]  /*13310*/  MOV R5, 0x1 ;  /* 0x0000000100057802 */ /* 0x000fc80000000f00 */
[----:B------:R-:W-:-:S07]  /*13320*/  MOV R230, R10 ;  /* 0x0000000a00e67202 */ /* 0x000fce0000000f00 */
[----:B------:R-:W-:Y:S05]  /*13330*/  WARPSYNC.COLLECTIVE R6, `(.L_x_1868) ;  /* 0x0000000006087348 */ /* 0x000fea0003c00000 */
[----:B------:R1:W2:Y:S02]  /*13340*/  SHFL.BFLY P0, R11, R230, R5, R4 ;  /* 0x0c000005e60b7389 */ /* 0x0002a40000000004 */
[----:B-12---:R-:W-:Y:S05]  /*13350*/  ENDCOLLECTIVE ;  /* 0x000000000000791b */ /* 0x006fea0003800000 */
.L_x_1868:
[----:B------:R-:W-:Y:S05]  /*13360*/  BRA `(.L_x_1869) ;  /* 0xffffffec00f87947 */ /* 0x000fea000383ffff */
.L_x_1870:
        /* <DEDUP_REMOVED lines=9> */
.L_x_11637:


//--------------------- .text._ZN5flash24flash_fwd_splitkv_kernelI23Flash_fwd_kernel_traitsILi96ELi64ELi128ELi4ELb0ELb0EN7cutlass6half_tE19Flash_kernel_traitsILi96ELi64ELi128ELi4ES3_EELb0ELb1ELb0ELb0ELb0ELb0ELb0ELb1EEEvNS_16Flash_fwd_paramsE --------------------------
	.section	.text._ZN5flash24flash_fwd_splitkv_kernelI23Flash_fwd_kernel_traitsILi96ELi64ELi128ELi4ELb0ELb0EN7cutlass6half_tE19Flash_kernel_traitsILi96ELi64ELi128ELi4ES3_EELb0ELb1ELb0ELb0ELb0ELb0ELb0ELb1EEEvNS_16Flash_fwd_paramsE,"ax",@progbits
	.align	128
        .global         _ZN5flash24flash_fwd_splitkv_kernelI23Flash_fwd_kernel_traitsILi96ELi64ELi128ELi4ELb0ELb0EN7cutlass6half_tE19Flash_kernel_traitsILi96ELi64ELi128ELi4ES3_EELb0ELb1ELb0ELb0ELb0ELb0ELb0ELb1EEEvNS_16Flash_fwd_paramsE
        .type           _ZN5flash24flash_fwd_splitkv_kernelI23Flash_fwd_kernel_traitsILi96ELi64ELi128ELi4ELb0ELb0EN7cutlass6half_tE19Flash_kernel_traitsILi96ELi64ELi128ELi4ES3_EELb0ELb1ELb0ELb0ELb0ELb0ELb0ELb1EEEvNS_16Flash_fwd_paramsE,@function
        .size           _ZN5flash24flash_fwd_splitkv_kernelI23Flash_fwd_kernel_traitsILi96ELi64ELi128ELi4ELb0ELb0EN7cutlass6half_tE19Flash_kernel_traitsILi96ELi64ELi128ELi4ES3_EELb0ELb1ELb0ELb0ELb0ELb0ELb0ELb1EEEvNS_16Flash_fwd_paramsE,(.L_x_11638 - _ZN5flash24flash_fwd_splitkv_kernelI23Flash_fwd_kernel_traitsILi96ELi64ELi128ELi4ELb0ELb0EN7cutlass6half_tE19Flash_kernel_traitsILi96ELi64ELi128ELi4ES3_EELb0ELb1ELb0ELb0ELb0ELb0ELb0ELb1EEEvNS_16Flash_fwd_paramsE)
        .other          _ZN5flash24flash_fwd_splitkv_kernelI23Flash_fwd_kernel_traitsILi96ELi64ELi128ELi4ELb0ELb0EN7cutlass6half_tE19Flash_kernel_traitsILi96ELi64ELi128ELi4ES3_EELb0ELb1ELb0ELb0ELb0ELb0ELb0ELb1EEEvNS_16Flash_fwd_paramsE,@"STO_CUDA_ENTRY STV_DEFAULT"
_ZN5flash24flash_fwd_splitkv_kernelI23Flash_fwd_kernel_traitsILi96ELi64ELi128ELi4ELb0ELb0EN7cutlass6half_tE19Flash_kernel_traitsILi96ELi64ELi128ELi4ES3_EELb0ELb1ELb0ELb0ELb0ELb0ELb0ELb1EEEvNS_16Flash_fwd_paramsE:
.text._ZN5flash24flash_fwd_splitkv_kernelI23Flash_fwd_kernel_traitsILi96ELi64ELi128ELi4ELb0ELb0EN7cutlass6half_tE19Flash_kernel_traitsILi96ELi64ELi128ELi4ES3_EELb0ELb1ELb0ELb0ELb0ELb0ELb0ELb1EEEvNS_16Flash_fwd_paramsE:
[----:B------:R-:W-:Y:S01]  /*0000*/  LDC R1, c[0x0][0x37c] ;  /* 0x0000df00ff017b82 */ /* 0x000fe20000000800 */
[----:B------:R-:W1:Y:S07]  /*0010*/  S2R R23, SR_CTAID.X ;  /* 0x0000000000177919 */ /* 0x000e6e0000002500 */
[----:B------:R-:W2:Y:S01]  /*0020*/  LDC.64 R120, c[0x0][0x348] ;  /* 0x0000d200ff787b82 */ /* 0x000ea20000000a00 */
[----:B------:R-:W-:Y:S01]  /*0030*/  BSSY.RECONVERGENT B4, `(.L_x_1871) ;  /* 0x0000005000047945 */ /* 0x000fe20003800200 */
[----:B------:R-:W-:Y:S01]  /*0040*/  MOV R198, 0x80 ;  /* 0x0000008000c67802 */ /* 0x000fe20000000f00 */
[----:B------:R-:W3:Y:S01]  /*0050*/  S2R R200, SR_CTAID.Y ;  /* 0x0000000000c87919 */ /* 0x000ee20000002600 */
[----:B------:R-:W4:Y:S05]  /*0060*/  S2R R199, SR_CTAID.Z ;  /* 0x0000000000c77919 */ /* 0x000f2a0000002700 */
[----:B-1234-:R-:W-:Y:S05]  /*0070*/  CALL.REL.NOINC `($_ZN5flash24flash_fwd_splitkv_kernelI23Flash_fwd_kernel_traitsILi96ELi64ELi128ELi4ELb0ELb0EN7cutlass6half_tE19Flash_kernel_traitsILi96ELi64ELi128ELi4ES3_EELb0ELb1ELb0ELb0ELb0ELb0ELb0ELb1EEEvNS_16Flash_fwd_paramsE$_ZN5flash30compute_attn_1rowblock_splitkvI23Flash_fwd_kernel_traitsILi96ELi64ELi128ELi4ELb0ELb0EN7cutlass6half_tE19Flash_kernel_traitsILi96ELi64ELi128ELi4ES3_EELb0ELb1ELb0ELb0ELb0ELb0ELb0ELb1ENS_16Flash_fwd_paramsEEEvRKT8_iiiii) ;  /* 0x0000000000087944 */ /* 0x01efea0003c00000 */
[----:B------:R-:W-:Y:S05]  /*0080*/  BSYNC.RECONVERGENT B4 ;  /* 0x0000000000047941 */ /* 0x000fea0003800200 */
.L_x_1871:
[----:B------:R-:W-:Y:S05]  /*0090*/  EXIT ;  /* 0x000000000000794d */ /* 0x000fea0003800000 */
        .type           $_ZN5flash24flash_fwd_splitkv_kernelI23Flash_fwd_kernel_traitsILi96ELi64ELi128ELi4ELb0ELb0EN7cutlass6half_tE19Flash_kernel_traitsILi96ELi64ELi128ELi4ES3_EELb0ELb1ELb0ELb0ELb0ELb0ELb0ELb1EEEvNS_16Flash_fwd_paramsE$_ZN5flash30compute_attn_1rowblock_splitkvI23Flash_fwd_kernel_traitsILi96ELi64ELi128ELi4ELb0ELb0EN7cutlass6half_tE19Flash_kernel_traitsILi96ELi64ELi128ELi4ES3_EELb0ELb1ELb0ELb0ELb0ELb0ELb0ELb1ENS_16Flash_fwd_paramsEEEvRKT8_iiiii,@function
        .size           $_ZN5flash24flash_fwd_splitkv_kernelI23Flash_fwd_kernel_traitsILi96ELi64ELi128ELi4ELb0ELb0EN7cutlass6half_tE19Flash_kernel_traitsILi96ELi64ELi128ELi4ES3_EELb0ELb1ELb0ELb0ELb0ELb0ELb0ELb1EEEvNS_16Flash_fwd_paramsE$_ZN5flash30compute_attn_1rowblock_splitkvI23Flash_fwd_kernel_traitsILi96ELi64ELi128ELi4ELb0ELb0EN7cutlass6half_tE19Flash_kernel_traitsILi96ELi64ELi128ELi4ES3_EELb0ELb1ELb0ELb0ELb0ELb0ELb0ELb1ENS_16Flash_fwd_paramsEEEvRKT8_iiiii,(.L_x_11638 - $_ZN5flash24flash_fwd_splitkv_kernelI23Flash_fwd_kernel_traitsILi96ELi64ELi128ELi4ELb0ELb0EN7cutlass6half_tE19Flash_kernel_traitsILi96ELi64ELi128ELi4ES3_EELb0ELb1ELb0ELb0ELb0ELb0ELb0ELb1EEEvNS_16Flash_fwd_paramsE$_ZN5flash30compute_attn_1rowblock_splitkvI23Flash_fwd_kernel_traitsILi96ELi64ELi128ELi4ELb0ELb0EN7cutlass6half_tE19Flash_kernel_traitsILi96ELi64ELi128ELi4ES3_EELb0ELb1ELb0ELb0ELb0ELb0ELb0ELb1ENS_16Flash_fwd_paramsEEEvRKT8_iiiii)
$_ZN5flash24flash_fwd_splitkv_kernelI23Flash_fwd_kernel_traitsILi96ELi64ELi128ELi4ELb0ELb0EN7cutlass6half_tE19Flash_kernel_traitsILi96ELi64ELi128ELi4ES3_EELb0ELb1ELb0ELb0ELb0ELb0ELb0ELb1EEEvNS_16Flash_fwd_paramsE$_ZN5flash30compute_attn_1rowblock_splitkvI23Flash_fwd_kernel_traitsILi96ELi64ELi128ELi4ELb0ELb0EN7cutlass6half_tE19Flash_kernel_traitsILi96ELi64ELi128ELi4ES3_EELb0ELb1ELb0ELb0ELb0ELb0ELb0ELb1ENS_16Flash_fwd_paramsEEEvRKT8_iiiii:
        /* <DEDUP_REMOVED lines=22> */
[----:B------:R-:W5:Y:S04]  /*0200*/  @!P3 LD.E R0, desc[UR4][R120.64+0xb8] ;  /* 0x0000b8047800b980 */ /* 0x000f68000c101900 */
[----:B------:R-:W5:Y:S01]  /*0210*/  @P4 LD.E R11, desc[UR4][R32.64] ;  /* 0x00000004200b4980 */ /* 0x000f62000c101900 */
[----:B------:R-:W-:-:S03]  /*0220*/  ISETP.NE.U32.AND P2, PT, R6, RZ, PT ;  /* 0x000000ff0600720c */ /* 0x000fc60003f45070 */
[----:B------:R-:W5:Y:S01]  /*0230*/  @P1 LD.E R204, desc[UR4][R12.64] ;  /* 0x000000040ccc1980 */ /* 0x000f62000c101900 */
[C---:B------:R-:W-:Y:S02]  /*0240*/  ISETP.NE.AND.EX P2, PT, R7.reuse, RZ, PT, P2 ;  /* 0x000000ff0700720c */ /* 0x040fe40003f45320 */
[----:B------:R-:W-:Y:S01]  /*0250*/  IADD3 R8, P1, PT, R6, R94, RZ ;  /* 0x0000005e06087210 */ /* 0x000fe20007f3e0ff */
[----:B------:R-:W-:Y:S01]  /*0260*/  BSSY.RECONVERGENT B0, `(.L_x_1872) ;  /* 0x000000b000007945 */ /* 0x000fe20003800200 */
[----:B------:R-:W-:Y:S01]  /*0270*/  ISETP.NE.U32.AND P0, PT, R4, RZ, PT ;  /* 0x000000ff0400720c */ /* 0x000fe20003f05070 */
[----:B------:R2:W5:Y:S02]  /*0280*/  @P5 LD.E R3, desc[UR4][R12.64+0x4] ;  /* 0x000004040c035980 */ /* 0x000564000c101900 */
[----:B------:R-:W-:Y:S01]  /*0290*/  IMAD.X R9, R7, 0x1, R93, P1 ;  /* 0x0000000107097824 */ /* 0x000fe200008e065d */
[----:B------:R-:W-:Y:S01]  /*02a0*/  ISETP.NE.AND.EX P0, PT, R5, RZ, PT, P0 ;  /* 0x000000ff0500720c */ /* 0x000fe20003f05300 */
[----:B--2---:R-:W-:-:S04]  /*02b0*/  IMAD.MOV.U32 R12, RZ, RZ, -0x1 ;  /* 0xffffffffff0c7424 */ /* 0x004fc800078e00ff */
[----:B-1----:R-:W-:Y:S08]  /*02c0*/  @!P2 BRA `(.L_x_1873) ;  /* 0x000000000010a947 */ /* 0x002ff00003800000 */
[----:B------:R-:W2:Y:S02]  /*02d0*/  LD.E.U8 R2, desc[UR4][R120.64+0x1b2] ;  /* 0x0001b20478027980 */ /* 0x000ea4000c101100 */
[----:B--2---:R-:W-:-:S13]  /*02e0*/  ISETP.NE.AND P1, PT, R2, RZ, PT ;  /* 0x000000ff0200720c */ /* 0x004fda0003f25270 */
[----:B------:R-:W-:Y:S05]  /*02f0*/  @!P1 BRA `(.L_x_1873) ;  /* 0x0000000000049947 */ /* 0x000fea0003800000 */
[----:B------:R1:W5:Y:S02]  /*0300*/  LD.E R12, desc[UR4][R8.64] ;  /* 0x00000004080c7980 */ /* 0x000364000c101900 */
.L_x_1873:
[----:B------:R-:W-:Y:S05]  /*0310*/  BSYNC.RECONVERGENT B0 ;  /* 0x0000000000007941 */ /* 0x000fea0003800200 */
.L_x_1872:
[----:B------:R-:W-:Y:S04]  /*0320*/  BSSY.RECONVERGENT B0, `(.L_x_1874) ;  /* 0x0000007000007945 */ /* 0x000fe80003800200 */
[----:B------:R-:W-:Y:S05]  /*0330*/  @!P3 BRA `(.L_x_1875) ;  /* 0x000000000014b947 */ /* 0x000fea0003800000 */
[----:B-----5:R-:W2:Y:S02]  /*0340*/  LD.E.U8 R0, desc[UR4][R120.64+0x1b2] ;  /* 0x0001b20478007980 */ /* 0x020ea4000c101100 */
[----:B--2---:R-:W-:-:S13]  /*0350*/  ISETP.NE.AND P1, PT, R0, RZ, PT ;  /* 0x000000ff0000720c */ /* 0x004fda0003f25270 */
[----:B------:R-:W2:Y:S02]  /*0360*/  @P1 LD.E R7, desc[UR4][R8.64+0x4] ;  /* 0x0000040408071980 */ /* 0x000ea4000c101900 */
[----:B--2---:R-:W-:-:S06]  /*0370*/  @P1 IADD3 R0, PT, PT, R7, -R12, RZ ;  /* 0x8000000c07001210 */ /* 0x004fcc0007ffe0ff */
[----:B------:R2:W5:Y:S02]  /*0380*/  @!P1 LD.E R0, desc[UR4][R8.64] ;  /* 0x0000000408009980 */ /* 0x000564000c101900 */
.L_x_1875:
[----:B------:R-:W-:Y:S05]  /*0390*/  BSYNC.RECONVERGENT B0 ;  /* 0x0000000000007941 */ /* 0x000fea0003800200 */
.L_x_1874:
[----:B------:R-:W-:Y:S01]  /*03a0*/  BSSY.RECONVERGENT B1, `(.L_x_1876) ;  /* 0x0000012000017945 */ /* 0x000fe20003800200 */
[----:B-----5:R-:W-:Y:S02]  /*03b0*/  @P5 IADD3 R205, PT, PT, -R204, R3, RZ ;  /* 0x00000003cccd5210 */ /* 0x020fe40007ffe1ff */
[----:B------:R-:W-:Y:S01]  /*03c0*/  IADD3 R77, PT, PT, R0, -R11, RZ ;  /* 0x8000000b004d7210 */ /* 0x000fe20007ffe0ff */
[----:B------:R-:W-:Y:S06]  /*03d0*/  @!P0 BRA `(.L_x_1877) ;  /* 0x0000000000148947 */ /* 0x000fec0003800000 */
[----:B------:R-:W-:-:S05]  /*03e0*/  IADD3 R2, P0, PT, R4, R94, RZ ;  /* 0x0000005e04027210 */ /* 0x000fca0007f1e0ff */
[----:B------:R-:W-:-:S05]  /*03f0*/  IMAD.X R3, R5, 0x1, R93, P0 ;  /* 0x0000000105037824 */ /* 0x000fca00000e065d */
[----:B------:R-:W3:Y:S02]  /*0400*/  LD.E R68, desc[UR4][R2.64] ;  /* 0x0000000402447980 */ /* 0x000ee4000c101900 */
[----:B---3--:R-:W-:Y:S01]  /*0410*/  IADD3 R68, PT, PT, R68, -R11, RZ ;  /* 0x8000000b44447210 */ /* 0x008fe20007ffe0ff */
[----:B------:R-:W-:Y:S05]  /*0420*/  BRA `(.L_x_1878) ;  /* 0x0000000000247947 */ /* 0x000fea0003800000 */
.L_x_1877:
[----:B------:R-:W3:Y:S01]  /*0430*/  LD.E.64 R2, desc[UR4][R120.64+0x108] ;  /* 0x0001080478027980 */ /* 0x000ee2000c101b00 */
[----:B------:R-:W-:Y:S01]  /*0440*/  BSSY.RECONVERGENT B0, `(.L_x_1879) ;  /* 0x0000006000007945 */ /* 0x000fe20003800200 */
[----:B------:R-:W-:Y:S01]  /*0450*/  IMAD.MOV.U32 R68, RZ, RZ, RZ ;  /* 0x000000ffff447224 */ /* 0x000fe200078e00ff */
[----:B---3--:R-:W-:-:S04]  /*0460*/  ISETP.NE.U32.AND P0, PT, R2, RZ, PT ;  /* 0x000000ff0200720c */ /* 0x008fc80003f05070 */
[----:B------:R-:W-:-:S13]  /*0470*/  ISETP.NE.AND.EX P0, PT, R3, RZ, PT, P0 ;  /* 0x000000ff0300720c */ /* 0x000fda0003f05300 */
[----:B------:R-:W-:Y:S05]  /*0480*/  @!P0 BRA `(.L_x_1880) ;  /* 0x0000000000048947 */ /* 0x000fea0003800000 */
[----:B------:R3:W5:Y:S02]  /*0490*/  LD.E R68, desc[UR4][R120.64+0xbc] ;  /* 0x0000bc0478447980 */ /* 0x000764000c101900 */
.L_x_1880:
[----:B------:R-:W-:Y:S05]  /*04a0*/  BSYNC.RECONVERGENT B0 ;  /* 0x0000000000007941 */ /* 0x000fea0003800200 */
.L_x_1879:
[----:B-----5:R-:W-:Y:S02]  /*04b0*/  IADD3 R68, PT, PT, R77, R68, RZ ;  /* 0x000000444d447210 */ /* 0x020fe40007ffe0ff */
.L_x_1878:
[----:B------:R-:W-:Y:S05]  /*04c0*/  BSYNC.RECONVERGENT B1 ;  /* 0x0000000000017941 */ /* 0x000fea0003800200 */
.L_x_1876:
[----:B------:R-:W-:Y:S01]  /*04d0*/  IMAD.SHL.U32 R202, R23, 0x40, RZ ;  /* 0x0000004017ca7824 */ /* 0x000fe200078e00ff */
[----:B------:R-:W-:Y:S01]  /*04e0*/  MOV R2, R198 ;  /* 0x000000c600027202 */ /* 0x000fe20000000f00 */
[----:B------:R-:W-:-:S03]  /*04f0*/  IMAD.MOV.U32 R3, RZ, RZ, 0x0 ;  /* 0x00000000ff037424 */ /* 0x000fc600078e00ff */
[----:B------:R-:W-:-:S13]  /*0500*/  ISETP.GT.AND P0, PT, R205, R202, PT ;  /* 0x000000cacd00720c */ /* 0x000fda0003f04270 */
[----:B-123--:R-:W-:Y:S05]  /*0510*/  @!P0 RET.REL.NODEC R2 `(_ZN5flash24flash_fwd_splitkv_kernelI23Flash_fwd_kernel_traitsILi96ELi64ELi128ELi4ELb0ELb0EN7cutlass6half_tE19Flash_kernel_traitsILi96ELi64ELi128ELi4ES3_EELb0ELb1ELb0ELb0ELb0ELb0ELb0ELb1EEEvNS_16Flash_fwd_paramsE) ;  /* 0xfffffff802b88950 */ /* 0x00efea0003c3ffff */
[----:B------:R-:W2:Y:S04]  /*0520*/  LD.E R2, desc[UR4][R120.64+0x184] ;  /* 0x0001840478027980 */ /* 0x000ea8000c101900 */
[----:B------:R-:W3:Y:S04]  /*0530*/  LD.E R9, desc[UR4][R120.64+0xb8] ;  /* 0x0000b80478097980 */ /* 0x000ee8000c101900 */
[----:B------:R-:W4:Y:S01]  /*0540*/  LD.E R0, desc[UR4][R120.64+0x188] ;  /* 0x0001880478007980 */ /* 0x000f22000c101900 */
[----:B------:R-:W-:-:S05]  /*0550*/  VIADD R5, R68, 0x7f ;  /* 0x0000007f44057836 */ /* 0x000fca0000000000 */
[--C-:B------:R-:W-:Y:S01]  /*0560*/  IADD3 R3, PT, PT, R5, R202, -R205.reuse ;  /* 0x000000ca05037210 */ /* 0x100fe20007ffe8cd */
[----:B--2---:R-:W-:Y:S01]  /*0570*/  IMAD.IADD R7, R2, 0x1, R205 ;  /* 0x0000000102077824 */ /* 0x004fe200078e02cd */
[----:B------:R-:W-:Y:S01]  /*0580*/  SHF.R.S32.HI R2, RZ, 0x1f, R5 ;  /* 0x0000001fff027819 */ /* 0x000fe20000011405 */
[----:B---3--:R-:W-:-:S03]  /*0590*/  VIADD R9, R9, 0x7f ;  /* 0x0000007f09097836 */ /* 0x008fc60000000000 */
[----:B------:R-:W-:Y:S02]  /*05a0*/  IADD3 R7, PT, PT, -R7, R202, R68 ;  /* 0x000000ca07077210 */ /* 0x000fe40007ffe144 */
[----:B------:R-:W-:Y:S02]  /*05b0*/  LEA.HI R2, R2, R5, RZ, 0x7 ;  /* 0x0000000502027211 */ /* 0x000fe400078f38ff */
[----:B----4-:R-:W-:Y:S02]  /*05c0*/  IADD3 R3, PT, PT, R3, 0x40, R0 ;  /* 0x0000004003037810 */ /* 0x010fe40007ffe000 */
[----:B------:R-:W-:Y:S02]  /*05d0*/  SHF.R.S32.HI R6, RZ, 0x1f, R9 ;  /* 0x0000001fff067819 */ /* 0x000fe40000011409 */
[----:B------:R-:W-:Y:S02]  /*05e0*/  SHF.R.S32.HI R0, RZ, 0x1f, R3 ;  /* 0x0000001fff007819 */ /* 0x000fe40000011403 */
[----:B------:R-:W-:-:S02]  /*05f0*/  SHF.R.S32.HI R4, RZ, 0x1f, R7 ;  /* 0x0000001fff047819 */ /* 0x000fc40000011407 */
[----:B------:R-:W-:Y:S02]  /*0600*/  LEA.HI R6, R6, R9, RZ, 0x7 ;  /* 0x0000000906067211 */ /* 0x000fe400078f38ff */
[----:B------:R-:W-:Y:S02]  /*0610*/  LEA.HI R0, R0, R3, RZ, 0x7 ;  /* 0x0000000300007211 */ /* 0x000fe400078f38ff */
[----:B------:R-:W-:Y:S02]  /*0620*/  LEA.HI R4, R4, R7, RZ, 0x7 ;  /* 0x0000000704047211 */ /* 0x000fe400078f38ff */
[----:B------:R-:W-:Y:S02]  /*0630*/  SHF.R.S32.HI R2, RZ, 0x7, R2 ;  /* 0x00000007ff027819 */ /* 0x000fe40000011402 */
[----:B------:R-:W-:Y:S02]  /*0640*/  SHF.R.S32.HI R55, RZ, 0x7, R6 ;  /* 0x00000007ff377819 */ /* 0x000fe40000011406 */
[----:B------:R-:W-:-:S02]  /*0650*/  SHF.R.S32.HI R0, RZ, 0x7, R0 ;  /* 0x00000007ff007819 */ /* 0x000fc40000011400 */
[----:B------:R-:W-:Y:S02]  /*0660*/  SHF.R.S32.HI R4, RZ, 0x7, R4 ;  /* 0x00000007ff047819 */ /* 0x000fe40000011404 */
[----:B------:R-:W-:Y:S02]  /*0670*/  VIMNMX3 R55, R55, R2, R0, PT ;  /* 0x000000023737720f */ /* 0x000fe40003800100 */
        /* <DEDUP_REMOVED lines=16> */
[----:B------:R-:W-:Y:S01]  /*0780*/  ISETP.NE.AND P5, PT, R20, RZ, PT ;  /* 0x000000ff1400720c */ /* 0x000fe20003fa5270 */
[----:B------:R-:W-:Y:S01]  /*0790*/  BSSY.RECONVERGENT B0, `(.L_x_1882) ;  /* 0x000002c000007945 */ /* 0x000fe20003800200 */
[----:B--2---:R-:W-:-:S04]  /*07a0*/  @P0 IMAD.WIDE.U32 R16, R12, R204, RZ ;  /* 0x000000cc0c100225 */ /* 0x004fc800078e00ff */
[----:B---3--:R-:W-:Y:S02]  /*07b0*/  IMAD R2, R200, R2, R199 ;  /* 0x00000002c8027224 */ /* 0x008fe400078e02c7 */
[----:B------:R-:W-:Y:S02]  /*07c0*/  @P0 IMAD R4, R13, R204, RZ ;  /* 0x000000cc0d040224 */ /* 0x000fe400078e02ff */
[-C--:B----4-:R-:W-:Y:S02]  /*07d0*/  @!P0 IMAD R5, R19, R200.reuse, RZ ;  /* 0x000000c813058224 */ /* 0x090fe400078e02ff */
[----:B------:R-:W-:-:S04]  /*07e0*/  @!P0 IMAD.WIDE.U32 R18, R18, R200, RZ ;  /* 0x000000c812128225 */ /* 0x000fc800078e00ff */
[----:B------:R-:W-:Y:S02]  /*07f0*/  @!P0 IMAD.IADD R5, R19, 0x1, R5 ;  /* 0x0000000113058824 */ /* 0x000fe400078e0205 */
[----:B------:R-:W-:Y:S02]  /*0800*/  @!P0 IMAD.MOV.U32 R6, RZ, RZ, R18 ;  /* 0x000000ffff068224 */ /* 0x000fe400078e0012 */
[----:B------:R-:W-:-:S04]  /*0810*/  IMAD.WIDE.U32 R18, R202, R12, R20 ;  /* 0x0000000cca127225 */ /* 0x000fc800078e0014 */
[----:B------:R-:W-:Y:S02]  /*0820*/  @P0 IMAD.MOV.U32 R6, RZ, RZ, R16 ;  /* 0x000000ffff060224 */ /* 0x000fe400078e0010 */
[----:B------:R-:W-:Y:S01]  /*0830*/  IMAD R2, R3, R2, R202 ;  /* 0x0000000203027224 */ /* 0x000fe200078e02ca */
[----:B------:R-:W-:Y:S01]  /*0840*/  SHF.R.U32.HI R3, RZ, 0x2, R184 ;  /* 0x00000002ff037819 */ /* 0x000fe200000116b8 */
[----:B------:R-:W-:Y:S01]  /*0850*/  IMAD R202, R13, R202, RZ ;  /* 0x000000ca0dca7224 */ /* 0x000fe200078e02ff */
[----:B------:R-:W-:Y:S02]  /*0860*/  @P0 IADD3 R5, PT, PT, R17, R4, RZ ;  /* 0x0000000411050210 */ /* 0x000fe40007ffe0ff */
        /* <DEDUP_REMOVED lines=8> */
[----:B------:R-:W-:Y:S01]  /*08f0*/  IMAD.WIDE.U32 R16, R199, R10, R6 ;  /* 0x0000000ac7107225 */ /* 0x000fe200078e0006 */
[----:B------:R-:W-:Y:S02]  /*0900*/  LEA.HI.X.SX32 R4, R2, RZ, 0x1, P0 ;  /* 0x000000ff02047211 */ /* 0x000fe400000f0eff */
[----:B------:R-:W-:Y:S01]  /*0910*/  LEA R8, P0, R5, R8, 0x2 ;  /* 0x0000000805087211 */ /* 0x000fe200078010ff */
[----:B------:R-:W-:Y:S01]  /*0920*/  IMAD R2, R11, R199, RZ ;  /* 0x000000c70b027224 */ /* 0x000fe200078e02ff */
        /* <DEDUP_REMOVED lines=18> */
.L_x_1883:
[----:B------:R-:W-:Y:S05]  /*0a50*/  BSYNC.RECONVERGENT B0 ;  /* 0x0000000000007941 */ /* 0x000fea0003800200 */
.L_x_1882:
        /* <DEDUP_REMOVED lines=18> */
.L_x_1885:
[----:B------:R-:W-:Y:S05]  /*0b80*/  BSYNC.RECONVERGENT B0 ;  /* 0x0000000000007941 */ /* 0x000fea0003800200 */
.L_x_1884:
[----:B------:R-:W-:Y:S01]  /*0b90*/  MOV R199, 0x0 ;  /* 0x0000000000c77802 */ /* 0x000fe20000000f00 */
[----:B------:R1:W-:Y:S03]  /*0ba0*/  @!P6 ST.E desc[UR4][R8.64], R5 ;  /* 0x000000050800e985 */ /* 0x0003e6000c101904 */
[----:B-12--5:R-:W-:Y:S05]  /*0bb0*/  @P5 RET.REL.NODEC R198 `(_ZN5flash24flash_fwd_splitkv_kernelI23Flash_fwd_kernel_traitsILi96ELi64ELi128ELi4ELb0ELb0EN7cutlass6half_tE19Flash_kernel_traitsILi96ELi64ELi128ELi4ES3_EELb0ELb1ELb0ELb0ELb0ELb0ELb0ELb1EEEvNS_16Flash_fwd_paramsE) ;  /* 0xfffffff4c6105950 */ /* 0x026fea0003c3ffff */
[----:B------:R-:W-:Y:S02]  /*0bc0*/  MOV R3, 0x7f800000 ;  /* 0x7f80000000037802 */ /* 0x000fe40000000f00 */
[----:B------:R-:W-:-:S03]  /*0bd0*/  MOV R199, 0x0 ;  /* 0x0000000000c77802 */ /* 0x000fc60000000f00 */
[----:B------:R1:W-:Y:S02]  /*0be0*/  ST.E desc[UR4][R8.64+0x80], R3 ;  /* 0x0000800308007985 */ /* 0x0003e4000c101904 */
[----:B-1----:R-:W-:Y:S05]  /*0bf0*/  RET.REL.NODEC R198 `(_ZN5flash24flash_fwd_splitkv_kernelI23Flash_fwd_kernel_traitsILi96ELi64ELi128ELi4ELb0ELb0EN7cutlass6half_tE19Flash_kernel_traitsILi96ELi64ELi128ELi4ES3_EELb0ELb1ELb0ELb0ELb0ELb0ELb0ELb1EEEvNS_16Flash_fwd_paramsE) ;  /* 0xfffffff4c6007950 */ /* 0x002fea0003c3ffff */
.L_x_1881:
        /* <DEDUP_REMOVED lines=16> */
[----:B------:R-:W4:Y:S04]  /*0d00*/  LD.E.64 R188, desc[UR4][R120.64+0x38] ;  /* 0x0000380478bc7980 */ /* 0x000f28000c101b00 */
[----:B------:R-:W4:Y:S04]  /*0d10*/  LD.E.64 R18, desc[UR4][R120.64+0x50] ;  /* 0x0000500478127980 */ /* 0x000f28000c101b00 */
[----:B------:R-:W5:Y:S04]  /*0d20*/  LD.E.64 R16, desc[UR4][R120.64+0x58] ;  /* 0x0000580478107980 */ /* 0x000f68000c101b00 */
[----:B------:R-:W5:Y:S01]  /*0d30*/  LD.E.64 R190, desc[UR4][R120.64+0x40] ;  /* 0x0000400478be7980 */ /* 0x000f62000c101b00 */
[----:B--2---:R-:W-:-:S04]  /*0d40*/  IABS R4, R10 ;  /* 0x0000000a00047213 */ /* 0x004fc80000000000 */
[----:B------:R-:W2:Y:S08]  /*0d50*/  I2F.RP R5, R4 ;  /* 0x0000000400057306 */ /* 0x000eb00000209400 */
[----:B--2---:R-:W2:Y:S02]  /*0d60*/  MUFU.RCP R14, R5 ;  /* 0x00000005000e7308 */ /* 0x004ea40000001000 */
[----:B--2---:R-:W-:-:S06]  /*0d70*/  VIADD R14, R14, 0xffffffe ;  /* 0x0ffffffe0e0e7836 */ /* 0x004fcc0000000000 */
[----:B------:R-:W2:Y:S01]  /*0d80*/  F2I.FTZ.U32.TRUNC.NTZ R15, R14 ;  /* 0x0000000e000f7305 */ /* 0x000ea2000021f000 */
[----:B-1----:R-:W-:Y:S01]  /*0d90*/  IABS R2, R10 ;  /* 0x0000000a00027213 */ /* 0x002fe20000000000 */
[----:B--2---:R-:W-:Y:S01]  /*0da0*/  IMAD.MOV R3, RZ, RZ, -R15 ;  /* 0x000000ffff037224 */ /* 0x004fe200078e0a0f */
        /* <DEDUP_REMOVED lines=15> */
[-C--:B---3--:R-:W-:Y:S02]  /*0ea0*/  IMAD R2, R13, R200.reuse, RZ ;  /* 0x000000c80d027224 */ /* 0x088fe400078e02ff */
[----:B------:R-:W-:-:S04]  /*0eb0*/  IMAD.WIDE.U32 R12, R12, R200, RZ ;  /* 0x000000c80c0c7225 */ /* 0x000fc800078e00ff */
[----:B------:R-:W-:Y:S02]  /*0ec0*/  IMAD.IADD R207, R13, 0x1, R2 ;  /* 0x000000010dcf7824 */ /* 0x000fe400078e0202 */
[----:B------:R-:W-:Y:S02]  /*0ed0*/  @P0 IADD3 R8, PT, PT, R8, 0x1, RZ ;  /* 0x0000000108080810 */ /* 0x000fe40007ffe0ff */
[----:B------:R-:W-:Y:S02]  /*0ee0*/  LEA R206, P0, R12, R208, 0x2 ;  /* 0x000000d00cce7211 */ /* 0x000fe400078010ff */
[----:B------:R-:W-:Y:S02]  /*0ef0*/  @!P1 IADD3 R8, PT, PT, -R8, RZ, RZ ;  /* 0x000000ff08089210 */ /* 0x000fe40007ffe1ff */
        /* <DEDUP_REMOVED lines=28> */
[----:B------:R-:W-:Y:S02]  /*10c0*/  IMAD R5, R189, R9, RZ ;  /* 0x00000009bd057224 */ /* 0x000fe400078e02ff */
[----:B------:R-:W-:-:S06]  /*10d0*/  @P2 IADD3 R7, PT, PT, R7, 0x1, RZ ;  /* 0x0000000107072810 */ /* 0x000fcc0007ffe0ff */
[----:B------:R-:W-:Y:S02]  /*10e0*/  @!P0 IADD3 R7, PT, PT, -R7, RZ, RZ ;  /* 0x000000ff07078210 */ /* 0x000fe40007ffe1ff */
[----:B------:R-:W-:Y:S02]  /*10f0*/  @!P1 LOP3.LUT R7, RZ, R0, RZ, 0x33, !PT ;  /* 0x00000000ff079212 */ /* 0x000fe400078e33ff */
[----:B--2---:R-:W-:Y:S01]  /*1100*/  SHF.R.S32.HI R3, RZ, 0x1f, R4 ;  /* 0x0000001fff037819 */ /* 0x004fe20000011404 */
[-C--:B------:R-:W-:Y:S02]  /*1110*/  IMAD R6, R15, R4.reuse, RZ ;  /* 0x000000040f067224 */ /* 0x080fe400078e02ff */
[----:B------:R-:W-:Y:S01]  /*1120*/  IMAD.WIDE.U32 R10, R14, R4, RZ ;  /* 0x000000040e0a7225 */ /* 0x000fe200078e00ff */
[----:B------:R-:W-:-:S03]  /*1130*/  SHF.R.S32.HI R15, RZ, 0x1f, R9 ;  /* 0x0000001fff0f7819 */ /* 0x000fc60000011409 */
[----:B------:R-:W-:-:S04]  /*1140*/  IMAD R6, R14, R3, R6 ;  /* 0x000000030e067224 */ /* 0x000fc800078e0206 */
[----:B------:R-:W-:Y:S02]  /*1150*/  IMAD.IADD R11, R11, 0x1, R6 ;  /* 0x000000010b0b7824 */ /* 0x000fe400078e0206 */
[----:B------:R-:W-:Y:S02]  /*1160*/  IMAD R5, R188, R15, R5 ;  /* 0x0000000fbc057224 */ /* 0x000fe400078e0205 */
[----:B------:R-:W-:Y:S01]  /*1170*/  IMAD.WIDE.U32 R10, R9, R188, R10 ;  /* 0x000000bc090a7225 */ /* 0x000fe200078e000a */
[----:B------:R-:W-:-:S03]  /*1180*/  SHF.R.S32.HI R6, RZ, 0x1f, R7 ;  /* 0x0000001fff067819 */ /* 0x000fc60000011407 */
        /* <DEDUP_REMOVED lines=12> */
.L_x_1887:
        /* <DEDUP_REMOVED lines=9> */
[----:B-1----:R-:W-:Y:S02]  /*12e0*/  IABS R2, R199 ;  /* 0x000000c700027213 */ /* 0x002fe40000000000 */
[----:B------:R-:W-:Y:S02]  /*12f0*/  CS2R R206, SRZ ;  /* 0x0000000000ce7805 */ /* 0x000fe4000001ff00 */
[----:B--2---:R-:W-:-:S04]  /*1300*/  IABS R9, R0 ;  /* 0x0000000000097213 */ /* 0x004fc80000000000 */
[----:B------:R-:W1:Y:S08]  /*1310*/  I2F.RP R6, R9 ;  /* 0x0000000900067306 */ /* 0x000e700000209400 */
[----:B-1----:R-:W1:Y:S02]  /*1320*/  MUFU.RCP R3, R6 ;  /* 0x0000000600037308 */ /* 0x002e640000001000 */
[----:B-1----:R-:W-:-:S06]  /*1330*/  IADD3 R3, PT, PT, R3, 0xffffffe, RZ ;  /* 0x0ffffffe03037810 */ /* 0x002fcc0007ffe0ff */
[----:B------:R-:W1:Y:S02]  /*1340*/  F2I.FTZ.U32.TRUNC.NTZ R25, R3 ;  /* 0x0000000300197305 */ /* 0x000e64000021f000 */
[----:B-1----:R-:W-:-:S04]  /*1350*/  IMAD.MOV R4, RZ, RZ, -R25 ;  /* 0x000000ffff047224 */ /* 0x002fc800078e0a19 */
[----:B------:R-:W-:Y:S01]  /*1360*/  IMAD R5, R4, R9, RZ ;  /* 0x0000000904057224 */ /* 0x000fe200078e02ff */
[----:B------:R-:W-:-:S03]  /*1370*/  IABS R4, R0 ;  /* 0x0000000000047213 */ /* 0x000fc60000000000 */
[----:B------:R-:W-:-:S04]  /*1380*/  IMAD.HI.U32 R5, R25, R5, R24 ;  /* 0x0000000519057227 */ /* 0x000fc800078e0018 */
[----:B------:R-:W-:Y:S02]  /*1390*/  IMAD.MOV R4, RZ, RZ, -R4 ;  /* 0x000000ffff047224 */ /* 0x000fe400078e0a04 */
        /* <DEDUP_REMOVED lines=8> */
[----:B----4-:R-:W-:Y:S01]  /*1420*/  @!P3 IMAD R7, R21, R10, RZ ;  /* 0x0000000a1507b224 */ /* 0x010fe200078e02ff */
[----:B------:R-:W-:Y:S01]  /*1430*/  @!P3 IADD3 R25, PT, PT, R25, R3, RZ ;  /* 0x000000031919b210 */ /* 0x000fe20007ffe0ff */
[----:B------:R-:W-:-:S04]  /*1440*/  @P3 IMAD.IADD R3, R11, 0x1, R12 ;  /* 0x000000010b033824 */ /* 0x000fc800078e020c */
[-C--:B------:R-:W-:Y:S01]  /*1450*/  @!P0 IADD3 R4, PT, PT, R4, -R9.reuse, RZ ;  /* 0x8000000904048210 */ /* 0x080fe20007ffe0ff */
[C---:B------:R-:W-:Y:S02]  /*1460*/  @!P3 IMAD R7, R20.reuse, R6, R7 ;  /* 0x000000061407b224 */ /* 0x040fe400078e0207 */
[----:B------:R-:W-:Y:S01]  /*1470*/  @!P3 IMAD.WIDE.U32 R24, R20, R10, R24 ;  /* 0x0000000a1418b225 */ /* 0x000fe200078e0018 */
[----:B------:R-:W-:-:S03]  /*1480*/  ISETP.GE.U32.AND P2, PT, R4, R9, PT ;  /* 0x000000090400720c */ /* 0x000fc60003f46070 */
[-C--:B------:R-:W-:Y:S02]  /*1490*/  @P3 IMAD R4, R189, R3.reuse, RZ ;  /* 0x00000003bd043224 */ /* 0x080fe400078e02ff */
[----:B------:R-:W-:Y:S01]  /*14a0*/  @P3 IMAD.WIDE.U32 R20, R188, R3, RZ ;  /* 0x00000003bc143225 */ /* 0x000fe200078e00ff */
[----:B------:R-:W-:-:S03]  /*14b0*/  LOP3.LUT R3, R199, R0, RZ, 0x3c, !PT ;  /* 0x00000000c7037212 */ /* 0x000fc600078e3cff */
[----:B------:R-:W-:Y:S01]  /*14c0*/  @!P0 VIADD R5, R5, 0x1 ;  /* 0x0000000105058836 */ /* 0x000fe20000000000 */
[----:B------:R-:W-:Y:S01]  /*14d0*/  ISETP.GE.AND P1, PT, R3, RZ, PT ;  /* 0x000000ff0300720c */ /* 0x000fe20003f26270 */
[----:B------:R-:W-:Y:S01]  /*14e0*/  @!P3 IMAD.MOV.U32 R8, RZ, RZ, R24 ;  /* 0x000000ffff08b224 */ /* 0x000fe200078e0018 */
[----:B------:R-:W-:Y:S02]  /*14f0*/  ISETP.NE.AND P0, PT, R0, RZ, PT ;  /* 0x000000ff0000720c */ /* 0x000fe40003f05270 */
[----:B------:R-:W-:Y:S02]  /*1500*/  @!P3 IADD3 R7, PT, PT, R25, R7, RZ ;  /* 0x000000071907b210 */ /* 0x000fe40007ffe0ff */
[----:B------:R-:W-:Y:S02]  /*1510*/  @P3 IADD3 R7, PT, PT, R21, R4, RZ ;  /* 0x0000000415073210 */ /* 0x000fe40007ffe0ff */
[----:B------:R-:W-:Y:S01]  /*1520*/  @P3 MOV R8, R20 ;  /* 0x0000001400083202 */ /* 0x000fe20000000f00 */
[----:B------:R-:W-:Y:S01]  /*1530*/  @!P3 IMAD R4, R191, R11, RZ ;  /* 0x0000000bbf04b224 */ /* 0x000fe200078e02ff */
[----:B------:R-:W-:Y:S01]  /*1540*/  LEA R9, R55, 0xffffff80, 0x7 ;  /* 0xffffff8037097811 */ /* 0x000fe200078e38ff */
[----:B------:R-:W-:Y:S01]  /*1550*/  @P2 VIADD R5, R5, 0x1 ;  /* 0x0000000105052836 */ /* 0x000fe20000000000 */
[----:B------:R-:W-:-:S02]  /*1560*/  @!P3 SHF.R.S32.HI R3, RZ, 0x1f, R11 ;  /* 0x0000001fff03b819 */ /* 0x000fc4000001140b */
[----:B------:R-:W-:Y:S02]  /*1570*/  MOV R20, R8 ;  /* 0x0000000800147202 */ /* 0x000fe40000000f00 */
[----:B------:R-:W-:Y:S01]  /*1580*/  MOV R21, R7 ;  /* 0x0000000700157202 */ /* 0x000fe20000000f00 */
[-C--:B------:R-:W-:Y:S01]  /*1590*/  IMAD R6, R189, R9.reuse, RZ ;  /* 0x00000009bd067224 */ /* 0x080fe200078e02ff */
[----:B------:R-:W-:Y:S01]  /*15a0*/  @!P1 IADD3 R5, PT, PT, -R5, RZ, RZ ;  /* 0x000000ff05059210 */ /* 0x000fe20007ffe1ff */
[----:B------:R-:W-:Y:S02]  /*15b0*/  @!P3 IMAD R3, R3, R190, R4 ;  /* 0x000000be0303b224 */ /* 0x000fe400078e0204 */
[----:B------:R-:W-:Y:S01]  /*15c0*/  IMAD.WIDE.U32 R20, R188, R9, R20 ;  /* 0x00000009bc147225 */ /* 0x000fe200078e0014 */
[----:B------:R-:W-:-:S03]  /*15d0*/  @!P0 LOP3.LUT R5, RZ, R0, RZ, 0x33, !PT ;  /* 0x00000000ff058212 */ /* 0x000fc600078e33ff */
[----:B------:R-:W-:Y:S01]  /*15e0*/  @!P3 IMAD.WIDE.U32 R24, R190, R11, RZ ;  /* 0x0000000bbe18b225 */ /* 0x000fe200078e00ff */
[----:B------:R-:W-:Y:S02]  /*15f0*/  IADD3 R13, PT, PT, R21, R6, RZ ;  /* 0x00000006150d7210 */ /* 0x000fe40007ffe0ff */
[----:B------:R-:W-:Y:S01]  /*1600*/  SHF.R.S32.HI R6, RZ, 0x1f, R5 ;  /* 0x0000001fff067819 */ /* 0x000fe20000011405 */
[----:B------:R-:W-:Y:S01]  /*1610*/  @P3 IMAD.IADD R11, R11, 0x1, R12 ;  /* 0x000000010b0b3824 */ /* 0x000fe200078e020c */
[----:B------:R-:W-:Y:S01]  /*1620*/  @!P3 IADD3 R25, PT, PT, R25, R3, RZ ;  /* 0x000000031919b210 */ /* 0x000fe20007ffe0ff */
[----:B------:R-:W-:Y:S01]  /*1630*/  @!P3 IMAD R4, R15, R10, RZ ;  /* 0x0000000a0f04b224 */ /* 0x000fe200078e02ff */
[----:B------:R-:W-:Y:S01]  /*1640*/  MOV R12, R20 ;  /* 0x00000014000c7202 */ /* 0x000fe20000000f00 */
[----:B------:R-:W-:Y:S01]  /*1650*/  IMAD R7, R19, R5, RZ ;  /* 0x0000000513077224 */ /* 0x000fe200078e02ff */
[----:B------:R-:W-:-:S03]  /*1660*/  @!P3 SHF.R.S32.HI R3, RZ, 0x1f, R10 ;  /* 0x0000001fff03b819 */ /* 0x000fc6000001140a */
[----:B------:R-:W-:-:S04]  /*1670*/  IMAD.WIDE.U32 R12, R18, R5, R12 ;  /* 0x00000005120c7225 */ /* 0x000fc800078e000c */
[----:B------:R-:W-:Y:S02]  /*1680*/  @!P3 IMAD R3, R14, R3, R4 ;  /* 0x000000030e03b224 */ /* 0x000fe400078e0204 */
[----:B------:R-:W-:Y:S02]  /*1690*/  IMAD R6, R18, R6, R7 ;  /* 0x0000000612067224 */ /* 0x000fe400078e0207 */
[----:B------:R-:W-:-:S04]  /*16a0*/  @!P3 IMAD.WIDE.U32 R14, R14, R10, R24 ;  /* 0x0000000a0e0eb225 */ /* 0x000fc800078e0018 */
        /* <DEDUP_REMOVED lines=8> */
.L_x_1888:
[----:B------:R-:W-:Y:S05]  /*1730*/  BSYNC.RECONVERGENT B0 ;  /* 0x0000000000007941 */ /* 0x000fea0003800200 */
.L_x_1886:
        /* <DEDUP_REMOVED lines=23> */
[----:B------:R-:W1:Y:S01]  /*18b0*/  S2R R47, SR_CgaCtaId ;  /* 0x00000000002f7919 */ /* 0x000e620000008800 */
[----:B------:R-:W-:Y:S01]  /*18c0*/  IMAD.SHL.U32 R2, R184, 0x8, RZ ;  /* 0x00000008b8027824 */ /* 0x000fe200078e00ff */
[----:B------:R-:W-:Y:S01]  /*18d0*/  LOP3.LUT R20, R199, R0, RZ, 0x3c, !PT ;  /* 0x00000000c7147212 */ /* 0x000fe200078e3cff */
[----:B------:R-:W-:-:S03]  /*18e0*/  IMAD.MOV.U32 R7, RZ, RZ, RZ ;  /* 0x000000ffff077224 */ /* 0x000fc600078e00ff */
[----:B------:R-:W-:Y:S02]  /*18f0*/  LOP3.LUT R118, R2, 0x18, RZ, 0xc0, !PT ;  /* 0x0000001802767812 */ /* 0x000fe400078ec0ff */
[----:B------:R-:W-:Y:S01]  /*1900*/  ISETP.GE.AND P2, PT, R20, RZ, PT ;  /* 0x000000ff1400720c */ /* 0x000fe20003f46270 */
[----:B------:R1:W5:Y:S03]  /*1910*/  @P4 LD.E R7, desc[UR4][R32.64] ;  /* 0x0000000420074980 */ /* 0x000366000c101900 */
[----:B------:R-:W-:Y:S01]  /*1920*/  @!P3 IMAD.IADD R21, R21, 0x1, -R10 ;  /* 0x000000011515b824 */ /* 0x000fe200078e0a0a */
[----:B------:R-:W-:-:S04]  /*1930*/  IADD3 R20, P1, PT, R118, R14, RZ ;  /* 0x0000000e76147210 */ /* 0x000fc80007f3e0ff */
[----:B------:R-:W-:Y:S01]  /*1940*/  ISETP.GE.U32.AND P4, PT, R21, R10, PT ;  /* 0x0000000a1500720c */ /* 0x000fe20003f86070 */
[-C--:B-----5:R-:W-:Y:S02]  /*1950*/  IMAD R10, R15, R190.reuse, RZ ;  /* 0x000000be0f0a7224 */ /* 0x0a0fe400078e02ff */
[----:B------:R-:W-:Y:S01]  /*1960*/  IMAD.X R21, RZ, RZ, R11, P1 ;  /* 0x000000ffff157224 */ /* 0x000fe200008e060b */
[----:B------:R-:W-:Y:S01]  /*1970*/  LOP3.LUT R11, R2, 0xc0, RZ, 0xc0, !PT ;  /* 0x000000c0020b7812 */ /* 0x000fe200078ec0ff */
[C---:B------:R-:W-:Y:S01]  /*1980*/  IMAD R10, R9.reuse, R191, R10 ;  /* 0x000000bf090a7224 */ /* 0x040fe200078e020a */
[----:B------:R-:W-:Y:S01]  /*1990*/  ISETP.NE.AND P1, PT, R0, RZ, PT ;  /* 0x000000ff0000720c */ /* 0x000fe20003f25270 */
[----:B------:R-:W-:Y:S01]  /*19a0*/  IMAD.WIDE.U32 R20, R9, R190, R20 ;  /* 0x000000be09147225 */ /* 0x000fe200078e0014 */
[----:B------:R-:W-:-:S03]  /*19b0*/  LOP3.LUT R9, R11, 0x18, R184, 0xf8, !PT ;  /* 0x000000180b097812 */ /* 0x000fc600078ef8b8 */
[----:B------:R-:W-:Y:S01]  /*19c0*/  @!P3 VIADD R6, R6, 0x1 ;  /* 0x000000010606b836 */ /* 0x000fe20000000000 */
[----:B------:R-:W-:Y:S01]  /*19d0*/  LOP3.LUT R9, R9, 0x18, R2, 0x78, !PT ;  /* 0x0000001809097812 */ /* 0x000fe200078e7802 */
[----:B------:R-:W-:-:S03]  /*19e0*/  IMAD.IADD R21, R21, 0x1, R10 ;  /* 0x0000000115157824 */ /* 0x000fc600078e020a */
[----:B------:R-:W-:Y:S02]  /*19f0*/  @P4 IADD3 R6, PT, PT, R6, 0x1, RZ ;  /* 0x0000000106064810 */ /* 0x000fe40007ffe0ff */
[----:B------:R-:W-:Y:S02]  /*1a00*/  LOP3.LUT R2, R9, 0x1f20, R2, 0xf8, !PT ;  /* 0x00001f2009027812 */ /* 0x000fe400078ef802 */
[----:B------:R-:W-:Y:S01]  /*1a10*/  MOV R14, 0x400 ;  /* 0x00000400000e7802 */ /* 0x000fe20000000f00 */
[----:B------:R-:W-:Y:S01]  /*1a20*/  @!P2 IMAD.MOV R6, RZ, RZ, -R6 ;  /* 0x000000ffff06a224 */ /* 0x000fe200078e0a06 */
[----:B------:R-:W-:Y:S02]  /*1a30*/  @!P1 LOP3.LUT R6, RZ, R0, RZ, 0x33, !PT ;  /* 0x00000000ff069212 */ /* 0x000fe400078e33ff */
[----:B-1----:R-:W-:Y:S02]  /*1a40*/  LEA R47, R47, R14, 0x18 ;  /* 0x0000000e2f2f7211 */ /* 0x002fe400078ec0ff */
[----:B------:R-:W-:Y:S01]  /*1a50*/  SHF.R.S32.HI R0, RZ, 0x1f, R6 ;  /* 0x0000001fff007819 */ /* 0x000fe20000011406 */
[C---:B------:R-:W-:Y:S01]  /*1a60*/  IMAD.SHL.U32 R64, R184.reuse, 0x20, RZ ;  /* 0x00000020b8407824 */ /* 0x040fe200078e00ff */
[----:B------:R-:W-:Y:S01]  /*1a70*/  SHF.R.U32.HI R108, RZ, 0x2, R184 ;  /* 0x00000002ff6c7819 */ /* 0x000fe200000116b8 */
[----:B------:R-:W-:-:S03]  /*1a80*/  IMAD.SHL.U32 R102, R184, 0x4, RZ ;  /* 0x00000004b8667824 */ /* 0x000fc600078e00ff */
[----:B------:R-:W-:Y:S01]  /*1a90*/  LOP3.LUT R67, R64, 0xc0, RZ, 0xc0, !PT ;  /* 0x000000c040437812 */ /* 0x000fe200078ec0ff */
[----:B------:R-:W-:Y:S02]  /*1aa0*/  IMAD R197, R191, R108, RZ ;  /* 0x0000006cbfc57224 */ /* 0x000fe400078e02ff */
[----:B------:R-:W-:Y:S02]  /*1ab0*/  IMAD.MOV.U32 R109, RZ, RZ, RZ ;  /* 0x000000ffff6d7224 */ /* 0x000fe400078e00ff */
[----:B------:R-:W-:Y:S01]  /*1ac0*/  IMAD.WIDE.U32 R22, R23, 0x40, R108 ;  /* 0x0000004017167825 */ /* 0x000fe200078e006c */
[----:B------:R-:W-:-:S03]  /*1ad0*/  SHF.R.U32.HI R66, RZ, 0x1, R184 ;  /* 0x00000001ff427819 */ /* 0x000fc600000116b8 */
[----:B------:R-:W-:Y:S02]  /*1ae0*/  IMAD R193, R189, R108, RZ ;  /* 0x0000006cbdc17224 */ /* 0x000fe400078e02ff */
[----:B------:R-:W-:Y:S01]  /*1af0*/  VIADD R65, R55, 0xffffffff ;  /* 0xffffffff37417836 */ /* 0x000fe20000000000 */
[C---:B------:R-:W-:Y:S01]  /*1b00*/  SHF.L.U64.HI R73, R190.reuse, 0x5, R191 ;  /* 0x00000005be497819 */ /* 0x040fe200000102bf */
[----:B------:R-:W-:Y:S01]  /*1b10*/  IMAD.SHL.U32 R72, R190, 0x20, RZ ;  /* 0x00000020be487824 */ /* 0x000fe200078e00ff */
[C---:B------:R-:W-:Y:S01]  /*1b20*/  SHF.L.U64.HI R71, R188.reuse, 0x5, R189 ;  /* 0x00000005bc477819 */ /* 0x040fe200000102bd */
[----:B------:R-:W-:Y:S01]  /*1b30*/  IMAD.SHL.U32 R70, R188, 0x20, RZ ;  /* 0x00000020bc467824 */ /* 0x000fe200078e00ff */
[C---:B------:R-:W-:Y:S01]  /*1b40*/  LOP3.LUT R117, R118.reuse, 0x20, RZ, 0xfc, !PT ;  /* 0x0000002076757812 */ /* 0x040fe200078efcff */
[----:B------:R-:W-:Y:S01]  /*1b50*/  IMAD.SHL.U32 R54, R65, 0x80, RZ ;  /* 0x0000008041367824 */ /* 0x000fe200078e00ff */
[----:B------:R-:W-:Y:S01]  /*1b60*/  LOP3.LUT R116, R118, 0x40, RZ, 0xfc, !PT ;  /* 0x0000004076747812 */ /* 0x000fe200078efcff */
[----:B------:R-:W-:-:S02]  /*1b70*/  IMAD R203, R2, 0x2, R47 ;  /* 0x0000000202cb7824 */ /* 0x000fc400078e022f */
[----:B--2---:R-:W-:Y:S02]  /*1b80*/  @P0 IMAD R14, R29, R204, RZ ;  /* 0x000000cc1d0e0224 */ /* 0x004fe400078e02ff */
[----:B---3--:R-:W-:-:S04]  /*1b90*/  @!P0 IMAD.WIDE.U32 R10, R24, R200, RZ ;  /* 0x000000c8180a8225 */ /* 0x008fc800078e00ff */
[----:B------:R-:W-:Y:S02]  /*1ba0*/  @!P0 IMAD R9, R25, R200, RZ ;  /* 0x000000c819098224 */ /* 0x000fe400078e02ff */
[----:B------:R-:W-:-:S04]  /*1bb0*/  @P0 IMAD.WIDE.U32 R24, R28, R204, RZ ;  /* 0x000000cc1c180225 */ /* 0x000fc800078e00ff */
[----:B------:R-:W-:Y:S02]  /*1bc0*/  @P0 IMAD.MOV.U32 R10, RZ, RZ, R24 ;  /* 0x000000ffff0a0224 */ /* 0x000fe400078e0018 */
[----:B------:R-:W-:Y:S02]  /*1bd0*/  @!P0 IMAD.IADD R9, R11, 0x1, R9 ;  /* 0x000000010b098824 */ /* 0x000fe400078e0209 */
[----:B------:R-:W-:Y:S02]  /*1be0*/  IMAD R11, R17, R6, RZ ;  /* 0x00000006110b7224 */ /* 0x000fe400078e02ff */
[----:B------:R-:W-:Y:S01]  /*1bf0*/  @P0 IMAD.IADD R9, R25, 0x1, R14 ;  /* 0x0000000119090824 */ /* 0x000fe200078e020e */
[----:B------:R-:W-:Y:S01]  /*1c00*/  IADD3 R14, P1, PT, R118, R10, RZ ;  /* 0x0000000a760e7210 */ /* 0x000fe20007f3e0ff */
[----:B------:R-:W-:-:S04]  /*1c10*/  IMAD.WIDE.U32 R24, R6, R16, R20 ;  /* 0x0000001006187225 */ /* 0x000fc800078e0014 */
[----:B------:R-:W-:Y:S02]  /*1c20*/  IMAD R10, R0, R16, R11 ;  /* 0x00000010000a7224 */ /* 0x000fe400078e020b */
[----:B------:R-:W-:Y:S01]  /*1c30*/  IMAD.SHL.U32 R11, R184, 0x10, RZ ;  /* 0x00000010b80b7824 */ /* 0x000fe200078e00ff */
[----:B------:R-:W-:Y:S01]  /*1c40*/  IADD3.X R15, PT, PT, RZ, R9, RZ, P1, !PT ;  /* 0x00000009ff0f7210 */ /* 0x000fe20000ffe4ff */
[----:B------:R-:W-:Y:S01]  /*1c50*/  IMAD.IADD R25, R25, 0x1, R10 ;  /* 0x0000000119197824 */ /* 0x000fe200078e020a */
[----:B------:R-:W-:Y:S02]  /*1c60*/  IADD3 R10, P0, PT, R118, R8, RZ ;  /* 0x00000008760a7210 */ /* 0x000fe40007f1e0ff */
[----:B------:R-:W-:Y:S02]  /*1c70*/  LOP3.LUT R21, R11, 0x3e00, RZ, 0xc0, !PT ;  /* 0x00003e000b157812 */ /* 0x000fe400078ec0ff */
[----:B------:R-:W-:Y:S01]  /*1c80*/  SHF.R.S32.HI R8, RZ, 0x1f, R77 ;  /* 0x0000001fff087819 */ /* 0x000fe2000001144d */
[----:B------:R-:W-:Y:S01]  /*1c90*/  IMAD R9, R27, R199, RZ ;  /* 0x000000c71b097224 */ /* 0x000fe200078e02ff */
[----:B------:R-:W-:-:S02]  /*1ca0*/  LOP3.LUT R11, R11, 0x100, RZ, 0xc0, !PT ;  /* 0x000001000b0b7812 */ /* 0x000fc400078ec0ff */
[----:B------:R-:W-:Y:S01]  /*1cb0*/  LOP3.LUT R17, R67, 0x8, R184, 0xf8, !PT ;  /* 0x0000000843117812 */ /* 0x000fe200078ef8b8 */
[----:B------:R-:W-:Y:S01]  /*1cc0*/  IMAD.WIDE.U32 R26, R199, R26, R14 ;  /* 0x0000001ac71a7225 */ /* 0x000fe200078e000e */
[----:B------:R-:W-:Y:S02]  /*1cd0*/  LEA.HI R8, R8, R77, RZ, 0x7 ;  /* 0x0000004d08087211 */ /* 0x000fe400078f38ff */
[----:B------:R-:W-:Y:S01]  /*1ce0*/  LOP3.LUT R11, R11, 0x20, R64, 0xf8, !PT ;  /* 0x000000200b0b7812 */ /* 0x000fe200078ef840 */
[----:B------:R-:W-:Y:S01]  /*1cf0*/  IMAD.WIDE.U32 R24, R108, R190, R24 ;  /* 0x000000be6c187225 */ /* 0x000fe200078e0018 */
[----:B------:R-:W-:-:S03]  /*1d00*/  LOP3.LUT R48, R17, 0x18, R102, 0x78, !PT ;  /* 0x0000001811307812 */ /* 0x000fc600078e7866 */
[----:B------:R-:W-:Y:S01]  /*1d10*/  IMAD.IADD R27, R27, 0x1, R9 ;  /* 0x000000011b1b7824 */ /* 0x000fe200078e0209 */
[----:B------:R-:W-:Y:S01]  /*1d20*/  SHF.R.S32.HI R9, RZ, 0x7, R8 ;  /* 0x00000007ff097819 */ /* 0x000fe20000011408 */
[----:B------:R-:W-:Y:S01]  /*1d30*/  IMAD.IADD R197, R25, 0x1, R197 ;  /* 0x0000000119c57824 */ /* 0x000fe200078e02c5 */
[----:B------:R-:W-:Y:S01]  /*1d40*/  LOP3.LUT R48, R11, R48, RZ, 0xfc, !PT ;  /* 0x000000300b307212 */ /* 0x000fe200078efcff */
[----:B------:R-:W-:Y:S01]  /*1d50*/  IMAD.X R11, RZ, RZ, R3, P0 ;  /* 0x000000ffff0b7224 */ /* 0x000fe200000e0603 */
[----:B----4-:R-:W-:Y:S02]  /*1d60*/  LEA R196, P0, R24, R12, 0x1 ;  /* 0x0000000c18c47211 */ /* 0x010fe400078008ff */
[----:B------:R-:W-:Y:S02]  /*1d70*/  VIMNMX R74, PT, PT, R192, R9, !PT ;  /* 0x00000009c04a7248 */ /* 0x000fe40007fe0100 */
[----:B------:R-:W-:Y:S01]  /*1d80*/  LEA.HI.X R197, R24, R13, R197, 0x1, P0 ;  /* 0x0000000d18c57211 */ /* 0x000fe200000f0cc5 */
[----:B------:R-:W-:Y:S01]  /*1d90*/  IMAD R3, R23, R28, RZ ;  /* 0x0000001c17037224 */ /* 0x000fe200078e02ff */
[----:B------:R-:W-:Y:S01]  /*1da0*/  ISETP.GT.U32.AND P0, PT, R55, R74, PT ;  /* 0x0000004a3700720c */ /* 0x000fe20003f04070 */
[----:B------:R-:W-:Y:S01]  /*1db0*/  IMAD.WIDE.U32 R10, R108, R188, R10 ;  /* 0x000000bc6c0a7225 */ /* 0x000fe200078e000a */
[----:B------:R-:W-:-:S03]  /*1dc0*/  LOP3.LUT R21, R21, 0x20, R64, 0xf8, !PT ;  /* 0x0000002015157812 */ /* 0x000fc600078ef840 */
[C---:B------:R-:W-:Y:S01]  /*1dd0*/  IMAD R3, R22.reuse, R29, R3 ;  /* 0x0000001d16037224 */ /* 0x040fe200078e0203 */
[----:B------:R-:W-:Y:S01]  /*1de0*/  LOP3.LUT R15, R67, 0x8, R66, 0xf8, !PT ;  /* 0x00000008430f7812 */ /* 0x000fe200078ef842 */
[----:B------:R-:W-:Y:S01]  /*1df0*/  IMAD.WIDE.U32 R22, R22, R28, R26 ;  /* 0x0000001c16167225 */ /* 0x000fe200078e001a */
[----:B------:R-:W-:Y:S02]  /*1e00*/  LOP3.LUT R50, R21, 0x100, R64, 0xf8, !PT ;  /* 0x0000010015327812 */ /* 0x000fe400078ef840 */
[----:B------:R-:W-:Y:S01]  /*1e10*/  LOP3.LUT R15, R15, 0x18, R102, 0x78, !PT ;  /* 0x000000180f0f7812 */ /* 0x000fe200078e7866 */
[----:B------:R-:W-:Y:S01]  /*1e20*/  IMAD.IADD R193, R11, 0x1, R193 ;  /* 0x000000010bc17824 */ /* 0x000fe200078e02c1 */
[----:B------:R-:W-:Y:S02]  /*1e30*/  LEA R194, P1, R10, R18, 0x1 ;  /* 0x000000120ac27211 */ /* 0x000fe400078208ff */
[----:B------:R-:W-:Y:S02]  /*1e40*/  IADD3 R3, PT, PT, R23, R3, RZ ;  /* 0x0000000317037210 */ /* 0x000fe40007ffe0ff */
        /* <DEDUP_REMOVED lines=19> */
[----:B------:R-:W-:-:S02]  /*1f80*/  MOV R119, RZ ;  /* 0x000000ff00777202 */ /* 0x000fc40000000f00 */
[----:B------:R-:W-:Y:S02]  /*1f90*/  MOV R100, R54 ;  /* 0x0000003600647202 */ /* 0x000fe40000000f00 */
[----:B------:R-:W-:-:S04]  /*1fa0*/  SHF.R.S32.HI R107, RZ, 0x1, R107 ;  /* 0x00000001ff6b7819 */ /* 0x000fc8000001146b */
[C---:B------:R-:W-:Y:S01]  /*1fb0*/  SHF.L.U32 R97, R107.reuse, 0x6, RZ ;  /* 0x000000066b617819 */ /* 0x040fe200000006ff */
[C---:B------:R-:W-:Y:S02]  /*1fc0*/  IMAD.SHL.U32 R105, R107.reuse, 0x20, RZ ;  /* 0x000000206b697824 */ /* 0x040fe400078e00ff */
[----:B------:R-:W-:Y:S01]  /*1fd0*/  IMAD R99, R107, 0x60, RZ ;  /* 0x000000606b637824 */ /* 0x000fe200078e02ff */
[C---:B------:R-:W-:Y:S01]  /*1fe0*/  IADD3 R103, PT, PT, R108.reuse, 0x40, RZ ;  /* 0x000000406c677810 */ /* 0x040fe20007ffe0ff */
[C---:B------:R-:W-:Y:S01]  /*1ff0*/  VIADD R69, R108.reuse, 0x20 ;  /* 0x000000206c457836 */ /* 0x040fe20000000000 */
[----:B------:R-:W-:Y:S01]  /*2000*/  MOV R95, R55 ;  /* 0x00000037005f7202 */ /* 0x000fe20000000f00 */
[----:B------:R-:W-:Y:S01]  /*2010*/  VIADD R101, R108, 0x60 ;  /* 0x000000606c657836 */ /* 0x000fe20000000000 */
[----:B------:R-:W-:Y:S01]  /*2020*/  MOV R84, R194 ;  /* 0x000000c200547202 */ /* 0x000fe20000000f00 */
[C---:B------:R-:W-:Y:S01]  /*2030*/  IMAD R98, R55.reuse, -0x80, R77 ;  /* 0xffffff8037627824 */ /* 0x040fe200078e024d */
[----:B------:R-:W-:Y:S01]  /*2040*/  MOV R86, R196 ;  /* 0x000000c400567202 */ /* 0x000fe20000000f00 */
[----:B------:R-:W-:Y:S01]  /*2050*/  IMAD R96, R55, -0x80, R68 ;  /* 0xffffff8037607824 */ /* 0x000fe200078e0244 */
[----:B------:R-:W-:Y:S01]  /*2060*/  MOV R87, R197 ;  /* 0x000000c500577202 */ /* 0x000fe20000000f00 */
[----:B------:R-:W-:Y:S01]  /*2070*/  IMAD.MOV.U32 R85, RZ, RZ, R193 ;  /* 0x000000ffff557224 */ /* 0x000fe200078e00c1 */
[----:B------:R-:W-:-:S02]  /*2080*/  SHF.R.S32.HI R92, RZ, 0x1f, R105 ;  /* 0x0000001fff5c7819 */ /* 0x000fc40000011469 */
[----:B------:R-:W-:Y:S02]  /*2090*/  SHF.R.S32.HI R90, RZ, 0x1f, R97 ;  /* 0x0000001fff5a7819 */ /* 0x000fe40000011461 */
[----:B------:R-:W-:Y:S01]  /*20a0*/  SHF.R.S32.HI R88, RZ, 0x1f, R99 ;  /* 0x0000001fff587819 */ /* 0x000fe20000011463 */
[----:B--2---:R-:W-:Y:S02]  /*20b0*/  IMAD R8, R13, R200, RZ ;  /* 0x000000c80d087224 */ /* 0x004fe400078e02ff */
[----:B------:R-:W-:-:S04]  /*20c0*/  IMAD.WIDE.U32 R12, R200, R12, R118 ;  /* 0x0000000cc80c7225 */ /* 0x000fc800078e0076 */
[----:B------:R-:W-:Y:S02]  /*20d0*/  IMAD.IADD R13, R13, 0x1, R8 ;  /* 0x000000010d0d7824 */ /* 0x000fe400078e0208 */
[----:B---3--:R-:W-:-:S04]  /*20e0*/  IMAD.WIDE.U32 R22, R200, R10, R118 ;  /* 0x0000000ac8167225 */ /* 0x008fc800078e0076 */
[----:B------:R-:W-:Y:S02]  /*20f0*/  IMAD R8, R11, R200, RZ ;  /* 0x000000c80b087224 */ /* 0x000fe400078e02ff */
[-C--:B----4-:R-:W-:Y:S02]  /*2100*/  IMAD R9, R113, R100.reuse, RZ ;  /* 0x0000006471097224 */ /* 0x090fe400078e02ff */
[----:B------:R-:W-:-:S04]  /*2110*/  IMAD.WIDE.U32 R12, R112, R100, R12 ;  /* 0x00000064700c7225 */ /* 0x000fc800078e000c */
[----:B------:R-:W-:Y:S01]  /*2120*/  IMAD.IADD R23, R23, 0x1, R8 ;  /* 0x0000000117177824 */ /* 0x000fe200078e0208 */
[----:B------:R-:W-:Y:S01]  /*2130*/  IADD3 R13, PT, PT, R13, R9, RZ ;  /* 0x000000090d0d7210 */ /* 0x000fe20007ffe0ff */
[----:B------:R-:W-:Y:S02]  /*2140*/  IMAD.IADD R10, R54, 0x1, R7 ;  /* 0x00000001360a7824 */ /* 0x000fe400078e0207 */
[----:B-----5:R-:W-:Y:S02]  /*2150*/  IMAD R7, R19, R6, RZ ;  /* 0x0000000613077224 */ /* 0x020fe400078e02ff */
[-C--:B------:R-:W-:Y:S02]  /*2160*/  IMAD R8, R115, R100.reuse, RZ ;  /* 0x0000006473087224 */ /* 0x080fe400078e02ff */
[----:B------:R-:W-:-:S04]  /*2170*/  IMAD.WIDE.U32 R22, R114, R100, R22 ;  /* 0x0000006472167225 */ /* 0x000fc800078e0016 */
[----:B------:R-:W-:Y:S02]  /*2180*/  IMAD R9, R21, R6, RZ ;  /* 0x0000000615097224 */ /* 0x000fe400078e02ff */
[----:B------:R-:W-:Y:S01]  /*2190*/  IMAD R7, R18, R0, R7 ;  /* 0x0000000012077224 */ /* 0x000fe200078e0207 */
[----:B------:R-:W-:Y:S01]  /*21a0*/  IADD3 R23, PT, PT, R23, R8, RZ ;  /* 0x0000000817177210 */ /* 0x000fe20007ffe0ff */
[----:B------:R-:W-:Y:S01]  /*21b0*/  IMAD R0, R20, R0, R9 ;  /* 0x0000000014007224 */ /* 0x000fe200078e0209 */
[----:B------:R-:W-:Y:S02]  /*21c0*/  SHF.R.S32.HI R11, RZ, 0x1f, R77 ;  /* 0x0000001fff0b7819 */ /* 0x000fe4000001144d */
[----:B------:R-:W-:Y:S01]  /*21d0*/  IADD3 R9, P0, PT, -R77, R108, RZ ;  /* 0x0000006c4d097210 */ /* 0x000fe20007f1e1ff */
[----:B------:R-:W-:Y:S02]  /*21e0*/  IMAD R8, R108, R107, R102 ;  /* 0x0000006b6c087224 */ /* 0x000fe400078e0266 */
[----:B------:R-:W-:Y:S01]  /*21f0*/  IMAD.WIDE.U32 R18, R6, R18, R12 ;  /* 0x0000001206127225 */ /* 0x000fe200078e000c */
[----:B------:R-:W-:-:S03]  /*2200*/  IADD3.X R11, PT, PT, RZ, ~R11, RZ, P0, !PT ;  /* 0x8000000bff0b7210 */ /* 0x000fc600007fe4ff */
[----:B------:R-:W-:Y:S02]  /*2210*/  IMAD R13, R10, R107, RZ ;  /* 0x0000006b0a0d7224 */ /* 0x000fe400078e02ff */
[----:B------:R-:W-:-:S04]  /*2220*/  IMAD.WIDE.U32 R20, R6, R20, R22 ;  /* 0x0000001406147225 */ /* 0x000fc800078e0016 */
[----:B------:R-:W-:Y:S01]  /*2230*/  IMAD.IADD R6, R102, 0x1, R8 ;  /* 0x0000000166067824 */ /* 0x000fe200078e0208 */
[----:B------:R-:W-:Y:S01]  /*2240*/  SHF.R.S32.HI R83, RZ, 0x1f, R13 ;  /* 0x0000001fff537819 */ /* 0x000fe2000001140d */
[----:B------:R-:W-:Y:S01]  /*2250*/  IMAD R79, R11, R112, RZ ;  /* 0x000000700b4f7224 */ /* 0x000fe200078e02ff */
[----:B------:R-:W-:Y:S01]  /*2260*/  IADD3 R12, P1, PT, R13, R8, RZ ;  /* 0x000000080d0c7210 */ /* 0x000fe20007f3e0ff */
[----:B------:R-:W-:Y:S01]  /*2270*/  IMAD.IADD R19, R19, 0x1, R7 ;  /* 0x0000000113137824 */ /* 0x000fe200078e0207 */
[----:B------:R-:W-:Y:S01]  /*2280*/  IADD3 R21, PT, PT, R21, R0, RZ ;  /* 0x0000000015157210 */ /* 0x000fe20007ffe0ff */
[----:B------:R-:W-:Y:S01]  /*2290*/  IMAD R11, R11, R114, RZ ;  /* 0x000000720b0b7224 */ /* 0x000fe200078e02ff */
[----:B------:R-:W-:Y:S01]  /*22a0*/  IADD3 R82, P0, PT, R13, R6, RZ ;  /* 0x000000060d527210 */ /* 0x000fe20007f1e0ff */
[----:B------:R-:W-:Y:S01]  /*22b0*/  IMAD R79, R113, R9, R79 ;  /* 0x00000009714f7224 */ /* 0x000fe200078e024f */
[----:B------:R-:W-:Y:S01]  /*22c0*/  LEA.HI.X.SX32 R7, R8, R83, 0x1, P1 ;  /* 0x0000005308077211 */ /* 0x000fe200008f0eff */
[----:B------:R-:W-:Y:S01]  /*22d0*/  IMAD.WIDE.U32 R18, R112, R9, R18 ;  /* 0x0000000970127225 */ /* 0x000fe200078e0012 */
[----:B------:R-:W-:-:S03]  /*22e0*/  LEA.HI.X.SX32 R83, R6, R83, 0x1, P0 ;  /* 0x0000005306537211 */ /* 0x000fc600000f0eff */
[-C--:B------:R-:W-:Y:S02]  /*22f0*/  IMAD R11, R115, R9.reuse, R11 ;  /* 0x00000009730b7224 */ /* 0x080fe400078e020b */
[----:B------:R-:W-:Y:S01]  /*2300*/  IMAD.WIDE.U32 R8, R114, R9, R20 ;  /* 0x0000000972087225 */ /* 0x000fe200078e0014 */
[C---:B------:R-:W-:Y:S02]  /*2310*/  SHF.L.U64.HI R0, R12.reuse, 0x1, R7 ;  /* 0x000000010c007819 */ /* 0x040fe40000010207 */
[----:B------:R-:W-:Y:S01]  /*2320*/  IADD3 R79, PT, PT, R19, R79, RZ ;  /* 0x0000004f134f7210 */ /* 0x000fe20007ffe0ff */
[----:B------:R-:W-:Y:S01]  /*2330*/  IMAD.SHL.U32 R12, R12, 0x2, RZ ;  /* 0x000000020c0c7824 */ /* 0x000fe200078e00ff */
[----:B------:R-:W-:Y:S01]  /*2340*/  LEA R78, P1, R18, R16, 0x1 ;  /* 0x00000010124e7211 */ /* 0x000fe200078208ff */
[----:B------:R-:W-:Y:S01]  /*2350*/  IMAD.IADD R11, R9, 0x1, R11 ;  /* 0x00000001090b7824 */ /* 0x000fe200078e020b */
[----:B------:R-:W-:Y:S02]  /*2360*/  LEA R10, P0, R8, R14, 0x1 ;  /* 0x0000000e080a7211 */ /* 0x000fe400078008ff */
[----:B------:R-:W-:-:S02]  /*2370*/  SHF.L.U64.HI R83, R82, 0x1, R83 ;  /* 0x0000000152537819 */ /* 0x000fc40000010253 */
[----:B------:R-:W-:Y:S02]  /*2380*/  SHF.L.U32 R82, R82, 0x1, RZ ;  /* 0x0000000152527819 */ /* 0x000fe400000006ff */
[----:B------:R-:W-:Y:S02]  /*2390*/  LEA.HI.X R79, R18, R17, R79, 0x1, P1 ;  /* 0x00000011124f7211 */ /* 0x000fe400008f0c4f */
[----:B------:R-:W-:Y:S02]  /*23a0*/  LEA.HI.X R11, R8, R15, R11, 0x1, P0 ;  /* 0x0000000f080b7211 */ /* 0x000fe400000f0c0b */
[C---:B------:R-:W-:Y:S02]  /*23b0*/  IADD3 R52, P1, PT, R4.reuse, R12, RZ ;  /* 0x0000000c04347210 */ /* 0x040fe40007f3e0ff */
[----:B------:R-:W-:Y:S02]  /*23c0*/  IADD3 R80, P3, PT, R4, R82, RZ ;  /* 0x0000005204507210 */ /* 0x000fe40007f7e0ff */
[----:B------:R-:W-:-:S02]  /*23d0*/  IADD3 R12, P0, PT, R2, R12, RZ ;  /* 0x0000000c020c7210 */ /* 0x000fc40007f1e0ff */
[----:B------:R-:W-:Y:S01]  /*23e0*/  IADD3 R82, P2, PT, R2, R82, RZ ;  /* 0x0000005202527210 */ /* 0x000fe20007f5e0ff */
[C-C-:B------:R-:W-:Y:S01]  /*23f0*/  IMAD.X R53, R5.reuse, 0x1, R0.reuse, P1 ;  /* 0x0000000105357824 */ /* 0x140fe200008e0600 */
[-C--:B------:R-:W-:Y:S01]  /*2400*/  IADD3.X R81, PT, PT, R5, R83.reuse, RZ, P3, !PT ;  /* 0x0000005305517210 */ /* 0x080fe20001ffe4ff */
[C---:B------:R-:W-:Y:S01]  /*2410*/  IMAD.X R13, R3.reuse, 0x1, R0, P0 ;  /* 0x00000001030d7824 */ /* 0x040fe200000e0600 */
[----:B------:R-:W-:Y:S02]  /*2420*/  IADD3.X R83, PT, PT, R3, R83, RZ, P2, !PT ;  /* 0x0000005303537210 */ /* 0x000fe400017fe4ff */
[C---:B------:R-:W-:Y:S02]  /*2430*/  SHF.L.U64.HI R89, R114.reuse, 0x5, R115 ;  /* 0x0000000572597819 */ /* 0x040fe40000010273 */
[----:B------:R-:W-:-:S07]  /*2440*/  SHF.L.U32 R91, R114, 0x5, RZ ;  /* 0x00000005725b7819 */ /* 0x000fce00000006ff */
.L_x_1958:
        /* <DEDUP_REMOVED lines=18> */
.L_x_1891:
[----:B------:R-:W-:Y:S05]  /*2570*/  BSYNC.RECONVERGENT B0 ;  /* 0x0000000000007941 */ /* 0x000fea0003800200 */
.L_x_1890:
        /* <DEDUP_REMOVED lines=15> */
.L_x_1893:
[----:B------:R-:W-:Y:S05]  /*2670*/  BSYNC.RECONVERGENT B0 ;  /* 0x0000000000007941 */ /* 0x000fea0003800200 */
.L_x_1892:
        /* <DEDUP_REMOVED lines=18> */
.L_x_1895:
[----:B------:R-:W-:Y:S05]  /*27a0*/  BSYNC.RECONVERGENT B0 ;  /* 0x0000000000007941 */ /* 0x000fea0003800200 */
.L_x_1894:
        /* <DEDUP_REMOVED lines=17> */
.L_x_1897:
[----:B------:R-:W-:Y:S05]  /*28c0*/  BSYNC.RECONVERGENT B0 ;  /* 0x0000000000007941 */ /* 0x000fea0003800200 */
.L_x_1896:
        /* <DEDUP_REMOVED lines=27> */
.L_x_1901:
[----:B------:R-:W-:Y:S05]  /*2a80*/  BSYNC.RECONVERGENT B0 ;  /* 0x0000000000007941 */ /* 0x000fea0003800200 */
.L_x_1900:
        /* <DEDUP_REMOVED lines=15> */
.L_x_1903:
[----:B------:R-:W-:Y:S05]  /*2b80*/  BSYNC.RECONVERGENT B0 ;  /* 0x0000000000007941 */ /* 0x000fea0003800200 */
.L_x_1902:
        /* <DEDUP_REMOVED lines=15> */
.L_x_1905:
[----:B------:R-:W-:Y:S05]  /*2c80*/  BSYNC.RECONVERGENT B0 ;  /* 0x0000000000007941 */ /* 0x000fea0003800200 */
.L_x_1904:
        /* <DEDUP_REMOVED lines=19> */
.L_x_1899:
        /* <DEDUP_REMOVED lines=62> */
.L_x_1911:
[----:B------:R-:W-:Y:S05]  /*31a0*/  BSYNC.RECONVERGENT B0 ;  /* 0x0000000000007941 */ /* 0x000fea0003800200 */
.L_x_1910:
        /* <DEDUP_REMOVED lines=52> */
.L_x_1913:
[----:B------:R-:W-:Y:S05]  /*34f0*/  BSYNC.RECONVERGENT B0 ;  /* 0x0000000000007941 */ /* 0x000fea0003800200 */
.L_x_1912:
        /* <DEDUP_REMOVED lines=51> */
.L_x_1909:
[----:B------:R-:W-:Y:S05]  /*3830*/  BSYNC.RECONVERGENT B1 ;  /* 0x0000000000017941 */ /* 0x000fea0003800200 */
.L_x_1908:
        /* <DEDUP_REMOVED lines=67> */
.L_x_1917:
[----:B------:R-:W-:Y:S05]  /*3c70*/  BSYNC.RECONVERGENT B0 ;  /* 0x0000000000007941 */ /* 0x000fea0003800200 */
.L_x_1916:
        /* <DEDUP_REMOVED lines=52> */
.L_x_1919:
[----:B------:R-:W-:Y:S05]  /*3fc0*/  BSYNC.RECONVERGENT B0 ;  /* 0x0000000000007941 */ /* 0x000fea0003800200 */
.L_x_1918:
        /* <DEDUP_REMOVED lines=51> */
.L_x_1915:
[----:B------:R-:W-:Y:S05]  /*4300*/  BSYNC.RECONVERGENT B1 ;  /* 0x0000000000017941 */ /* 0x000fea0003800200 */
.L_x_1914:
        /* <DEDUP_REMOVED lines=65> */
.L_x_1923:
[----:B------:R-:W-:Y:S05]  /*4720*/  BSYNC.RECONVERGENT B0 ;  /* 0x0000000000007941 */ /* 0x000fea0003800200 */
.L_x_1922:
        /* <DEDUP_REMOVED lines=52> */
.L_x_1925:
[----:B------:R-:W-:Y:S05]  /*4a70*/  BSYNC.RECONVERGENT B0 ;  /* 0x0000000000007941 */ /* 0x000fea0003800200 */
.L_x_1924:
        /* <DEDUP_REMOVED lines=51> */
.L_x_1921:
[----:B------:R-:W-:Y:S05]  /*4db0*/  BSYNC.RECONVERGENT B1 ;  /* 0x0000000000017941 */ /* 0x000fea0003800200 */
.L_x_1920:
        /* <DEDUP_REMOVED lines=68> */
.L_x_1929:
[----:B------:R-:W-:Y:S05]  /*5200*/  BSYNC.RECONVERGENT B0 ;  /* 0x0000000000007941 */ /* 0x000fea0003800200 */
.L_x_1928:
        /* <DEDUP_REMOVED lines=52> */
.L_x_1931:
[----:B------:R-:W-:Y:S05]  /*5550*/  BSYNC.RECONVERGENT B0 ;  /* 0x0000000000007941 */ /* 0x000fea0003800200 */
.L_x_1930:
        /* <DEDUP_REMOVED lines=51> */
.L_x_1927:
[----:B------:R-:W-:Y:S05]  /*5890*/  BSYNC.RECONVERGENT B1 ;  /* 0x0000000000017941 */ /* 0x000fea0003800200 */
.L_x_1926:
[----:B------:R-:W2:Y:S02]  /*58a0*/  LD.E R3, desc[UR4][R120.64+0xd0] ;  /* 0x0000d00478037980 */ /* 0x000ea4000c101900 */
[----:B--2---:R-:W-:Y:S05]  /*58b0*/  IMAD.U32 R3, R3, -0x40, RZ ;  /* 0xffffffc003037824 */ /* 0x004fea00078e00ff */
[C---:B------:R-:W-:Y:S02]  /*58c0*/  LEA R12, P1, R3.reuse, R12, 0x1 ;  /* 0x0000000c030c7211 */ /* 0x040fe400078208ff */
[C---:B------:R-:W-:Y:S02]  /*58d0*/  LEA R52, P0, R3.reuse, R52, 0x1 ;  /* 0x0000003403347211 */ /* 0x040fe400078008ff */
[C---:B------:R-:W-:Y:S02]  /*58e0*/  LEA.HI.X.SX32 R13, R3.reuse, R13, 0x1, P1 ;  /* 0x0000000d030d7211 */ /* 0x040fe400008f0eff */
[----:B------:R-:W-:Y:S01]  /*58f0*/  LEA.HI.X.SX32 R53, R3, R53, 0x1, P0 ;  /* 0x0000003503357211 */ /* 0x000fe200000f0eff */
[----:B------:R-:W-:Y:S05]  /*5900*/  BRA `(.L_x_1906) ;  /* 0x0000004400fc7947 */ /* 0x000fea0003800000 */
.L_x_1907:
        /* <DEDUP_REMOVED lines=99> */
.L_x_1935:
[----:B------:R-:W-:Y:S05]  /*5f40*/  BSYNC.RECONVERGENT B0 ;  /* 0x0000000000007941 */ /* 0x000fea0003800200 */
.L_x_1934:
        /* <DEDUP_REMOVED lines=93> */
.L_x_1937:
[----:B------:R-:W-:Y:S05]  /*6520*/  BSYNC.RECONVERGENT B0 ;  /* 0x0000000000007941 */ /* 0x000fea0003800200 */
.L_x_1936:
        /* <DEDUP_REMOVED lines=92> */
.L_x_1933:
[----:B------:R-:W-:Y:S05]  /*6af0*/  BSYNC.RECONVERGENT B1 ;  /* 0x0000000000017941 */ /* 0x000fea0003800200 */
.L_x_1932:
        /* <DEDUP_REMOVED lines=98> */
.L_x_1941:
[----:B------:R-:W-:Y:S05]  /*7120*/  BSYNC.RECONVERGENT B0 ;  /* 0x0000000000007941 */ /* 0x000fea0003800200 */
.L_x_1940:
        /* <DEDUP_REMOVED lines=93> */
.L_x_1943:
[----:B------:R-:W-:Y:S05]  /*7700*/  BSYNC.RECONVERGENT B0 ;  /* 0x0000000000007941 */ /* 0x000fea0003800200 */
.L_x_1942:
        /* <DEDUP_REMOVED lines=92> */
.L_x_1939:
[----:B------:R-:W-:Y:S05]  /*7cd0*/  BSYNC.RECONVERGENT B1 ;  /* 0x0000000000017941 */ /* 0x000fea0003800200 */
.L_x_1938:
        /* <DEDUP_REMOVED lines=98> */
.L_x_1947:
[----:B------:R-:W-:Y:S05]  /*8300*/  BSYNC.RECONVERGENT B0 ;  /* 0x0000000000007941 */ /* 0x000fea0003800200 */
.L_x_1946:
        /* <DEDUP_REMOVED lines=93> */
.L_x_1949:
[----:B------:R-:W-:Y:S05]  /*88e0*/  BSYNC.RECONVERGENT B0 ;  /* 0x0000000000007941 */ /* 0x000fea0003800200 */
.L_x_1948:
        /* <DEDUP_REMOVED lines=92> */
.L_x_1945:
[----:B------:R-:W-:Y:S05]  /*8eb0*/  BSYNC.RECONVERGENT B1 ;  /* 0x0000000000017941 */ /* 0x000fea0003800200 */
.L_x_1944:
        /* <DEDUP_REMOVED lines=101> */
.L_x_1953:
[----:B------:R-:W-:Y:S05]  /*9510*/  BSYNC.RECONVERGENT B0 ;  /* 0x0000000000007941 */ /* 0x000fea0003800200 */
.L_x_1952:
        /* <DEDUP_REMOVED lines=92> */
.L_x_1955:
[----:B------:R-:W-:Y:S05]  /*9ae0*/  BSYNC.RECONVERGENT B0 ;  /* 0x0000000000007941 */ /* 0x000fea0003800200 */
.L_x_1954:
        /* <DEDUP_REMOVED lines=90> */
.L_x_1951:
[----:B------:R-:W-:Y:S05]  /*a090*/  BSYNC.RECONVERGENT B1 ;  /* 0x0000000000017941 */ /* 0x000fea0003800200 */
.L_x_1950:
[----:B------:R-:W3:Y:S02]  /*a0a0*/  LD.E R3, desc[UR4][R120.64+0xd0] ;  /* 0x0000d00478037980 */ /* 0x000ee4000c101900 */
[----:B---3--:R-:W-:Y:S05]  /*a0b0*/  IMAD.U32 R3, R3, -0x40, RZ ;  /* 0xffffffc003037824 */ /* 0x008fea00078e00ff */
[C---:B------:R-:W-:Y:S02]  /*a0c0*/  LEA R82, P1, R3.reuse, R82, 0x1 ;  /* 0x0000005203527211 */ /* 0x040fe400078208ff */
[C---:B------:R-:W-:Y:S02]  /*a0d0*/  LEA R80, P0, R3.reuse, R80, 0x1 ;  /* 0x0000005003507211 */ /* 0x040fe400078008ff */
[C---:B------:R-:W-:Y:S02]  /*a0e0*/  LEA.HI.X.SX32 R83, R3.reuse, R83, 0x1, P1 ;  /* 0x0000005303537211 */ /* 0x040fe400008f0eff */
[----:B------:R-:W-:Y:S09]  /*a0f0*/  LEA.HI.X.SX32 R81, R3, R81, 0x1, P0 ;  /* 0x0000005103517211 */ /* 0x000ff200000f0eff */
.L_x_1906:
[----:B------:R-:W-:Y:S05]  /*a100*/  BSYNC.RECONVERGENT B2 ;  /* 0x0000000000027941 */ /* 0x000fea0003800200 */
.L_x_1898:
        /* <DEDUP_REMOVED lines=101> */
.L_x_1957:
[----:B------:R-:W-:Y:S05]  /*a760*/  BSYNC.RECONVERGENT B0 ;  /* 0x0000000000007941 */ /* 0x000fea0003800200 */
.L_x_1956:
[----:B------:R-:W-:Y:S05]  /*a770*/  @P2 BRA `(.L_x_1958) ;  /* 0xffffff7c00342947 */ /* 0x000fea000383ffff */
.L_x_1889:
        /* <DEDUP_REMOVED lines=29> */
.L_x_1963:
[----:B------:R2:W-:Y:S02]  /*a950*/  STS.128 [R203+0x2000], RZ ;  /* 0x002000ffcb007388 */ /* 0x0005e40000000c00 */
.L_x_1962:
[----:B------:R-:W-:Y:S05]  /*a960*/  BSYNC.RECONVERGENT B0 ;  /* 0x0000000000007941 */ /* 0x000fea0003800200 */
.L_x_1961:
        /* <DEDUP_REMOVED lines=24> */
.L_x_1965:
[----:B------:R1:W-:Y:S01]  /*aaf0*/  STS.128 [R203+0x2800], RZ ;  /* 0x002800ffcb007388 */ /* 0x0003e20000000c00 */
[----:B------:R-:W-:Y:S05]  /*ab00*/  BRA `(.L_x_1964) ;  /* 0x0000003800587947 */ /* 0x000fea0003800000 */
.L_x_1960:
        /* <DEDUP_REMOVED lines=12> */
[----:B---3--:R-:W-:-:S03]  /*abd0*/  ISETP.NE.AND P2, PT, R2, RZ, PT ;  /* 0x000000ff0200720c */ /* 0x008fc60003f45270 */
[----:B------:R-:W-:-:S04]  /*abe0*/  IMAD R13, R108, R19, R102 ;  /* 0x000000136c0d7224 */ /* 0x000fc800078e0266 */
[----:B------:R-:W-:Y:S01]  /*abf0*/  IMAD.IADD R5, R102, 0x1, R13 ;  /* 0x0000000166057824 */ /* 0x000fe200078e020d */
[----:B--2---:R-:W-:-:S05]  /*ac00*/  IADD3 R0, PT, PT, R0, R77, R202 ;  /* 0x0000004d00007210 */ /* 0x004fca0007ffe0ca */
[----:B------:R-:W-:-:S05]  /*ac10*/  IMAD R0, R0, R19, RZ ;  /* 0x0000001300007224 */ /* 0x000fca00078e02ff */
[----:B------:R-:W-:Y:S02]  /*ac20*/  SHF.R.S32.HI R2, RZ, 0x1f, R0 ;  /* 0x0000001fff027819 */ /* 0x000fe40000011400 */
[C---:B------:R-:W-:Y:S02]  /*ac30*/  IADD3 R15, P1, PT, R0.reuse, R13, RZ ;  /* 0x0000000d000f7210 */ /* 0x040fe40007f3e0ff */
[----:B------:R-:W-:Y:S01]  /*ac40*/  IADD3 R25, P0, PT, R0, R5, RZ ;  /* 0x0000000500197210 */ /* 0x000fe20007f1e0ff */
[----:B------:R-:W-:Y:S01]  /*ac50*/  IMAD.SHL.U32 R0, R19, 0x20, RZ ;  /* 0x0000002013007824 */ /* 0x000fe200078e00ff */
[-C--:B------:R-:W-:Y:S02]  /*ac60*/  LEA.HI.X.SX32 R13, R13, R2.reuse, 0x1, P1 ;  /* 0x000000020d0d7211 */ /* 0x080fe400008f0eff */
[----:B------:R-:W-:Y:S01]  /*ac70*/  LEA.HI.X.SX32 R2, R5, R2, 0x1, P0 ;  /* 0x0000000205027211 */ /* 0x000fe200000f0eff */
[----:B-1----:R-:W-:Y:S08]  /*ac80*/  @!P2 BRA `(.L_x_1966) ;  /* 0x000000140074a947 */ /* 0x002ff00003800000 */
[----:B------:R1:W5:Y:S01]  /*ac90*/  LD.E R19, desc[UR4][R120.64+0xc0] ;  /* 0x0000c00478137980 */ /* 0x000362000c101900 */
[----:B------:R-:W-:Y:S01]  /*aca0*/  IADD3 R21, PT, PT, -R202, R205, RZ ;  /* 0x000000cdca157210 */ /* 0x000fe20007ffe1ff */
[----:B------:R-:W-:Y:S03]  /*acb0*/  BSSY.RECONVERGENT B2, `(.L_x_1967) ;  /* 0x00000a5000027945 */ /* 0x000fe60003800200 */
[----:B------:R-:W-:-:S13]  /*acc0*/  ISETP.GE.AND P0, PT, R108, R21, PT ;  /* 0x000000156c00720c */ /* 0x000fda0003f06270 */
[----:B------:R-:W-:Y:S05]  /*acd0*/  @P0 BRA `(.L_x_1968) ;  /* 0x0000000800880947 */ /* 0x000fea0003800000 */
[----:B-----5:R-:W-:Y:S01]  /*ace0*/  ISETP.GE.AND P2, PT, R118, R19, PT ;  /* 0x000000137600720c */ /* 0x020fe20003f46270 */
[C---:B------:R-:W-:Y:S01]  /*acf0*/  IMAD.SHL.U32 R25, R15.reuse, 0x2, RZ ;  /* 0x000000020f197824 */ /* 0x040fe200078e00ff */
[----:B------:R-:W-:Y:S01]  /*ad00*/  SHF.L.U64.HI R5, R15, 0x1, R13 ;  /* 0x000000010f057819 */ /* 0x000fe2000001020d */
[----:B------:R-:W-:Y:S01]  /*ad10*/  BSSY.RECONVERGENT B1, `(.L_x_1969) ;  /* 0x0000039000017945 */ /* 0x000fe20003800200 */
[----:B------:R-:W-:Y:S02]  /*ad20*/  CS2R R6, SRZ ;  /* 0x0000000000067805 */ /* 0x000fe4000001ff00 */
[-C--:B------:R-:W-:Y:S02]  /*ad30*/  IADD3 R22, P1, PT, R16, R25.reuse, RZ ;  /* 0x0000001910167210 */ /* 0x080fe40007f3e0ff */
[----:B------:R-:W-:-:S03]  /*ad40*/  IADD3 R24, P0, PT, R28, R25, RZ ;  /* 0x000000191c187210 */ /* 0x000fc60007f1e0ff */
[--C-:B------:R-:W-:Y:S02]  /*ad50*/  IMAD.X R23, R17, 0x1, R5.reuse, P1 ;  /* 0x0000000111177824 */ /* 0x100fe400008e0605 */
[----:B------:R-:W-:Y:S01]  /*ad60*/  IMAD.X R25, R29, 0x1, R5, P0 ;  /* 0x000000011d197824 */ /* 0x000fe200000e0605 */
[----:B------:R-:W-:Y:S01]  /*ad70*/  CS2R R4, SRZ ;  /* 0x0000000000047805 */ /* 0x000fe2000001ff00 */
[----:B------:R-:W-:Y:S06]  /*ad80*/  @P2 BRA `(.L_x_1970) ;  /* 0x0000000000c42947 */ /* 0x000fec0003800000 */
[----:B------:R2:W5:Y:S01]  /*ad90*/  LD.E.128 R8, desc[UR4][R110.64] ;  /* 0x000000046e087980 */ /* 0x000562000c101d00 */
[----:B------:R-:W-:Y:S01]  /*ada0*/  ISETP.GE.AND P0, PT, R118, R3, PT ;  /* 0x000000037600720c */ /* 0x000fe20003f06270 */
[----:B------:R-:W-:-:S12]  /*adb0*/  BSSY.RECONVERGENT B0, `(.L_x_1971) ;  /* 0x000002a000007945 */ /* 0x000fd80003800200 */
[----:B------:R-:W-:Y:S05]  /*adc0*/  @P0 BRA `(.L_x_1972) ;  /* 0x0000000000a00947 */ /* 0x000fea0003800000 */
[----:B------:R-:W3:Y:S04]  /*add0*/  LD.E.64 R4, desc[UR4][R24.64] ;  /* 0x0000000418047980 */ /* 0x000ee8000c101b00 */
[----:B------:R-:W4:Y:S01]  /*ade0*/  LD.E.64 R6, desc[UR4][R22.64] ;  /* 0x0000000416067980 */ /* 0x000f22000c101b00 */
[--C-:B-----5:R-:W-:Y:S01]  /*adf0*/  HADD2.F32 R18, -RZ, R9.reuse.H0_H0 ;  /* 0x20000009ff127230 */ /* 0x120fe20000004100 */
[----:B------:R-:W-:Y:S01]  /*ae00*/  MOV R14, R10 ;  /* 0x0000000a000e7202 */ /* 0x000fe20000000f00 */
[----:B------:R-:W-:Y:S02]  /*ae10*/  HADD2.F32 R20, -RZ, R9.H1_H1 ;  /* 0x30000009ff147230 */ /* 0x000fe40000004100 */
[--C-:B------:R-:W-:Y:S02]  /*ae20*/  HADD2.F32 R27, -RZ, R11.reuse.H1_H1 ;  /* 0x3000000bff1b7230 */ /* 0x100fe40000004100 */
[----:B------:R-:W-:-:S02]  /*ae30*/  HADD2.F32 R26, -RZ, R11.H0_H0 ;  /* 0x2000000bff1a7230 */ /* 0x000fc40000004100 */
        /* <DEDUP_REMOVED lines=11> */
[----:B------:R-:W-:Y:S01]  /*aef0*/  FFMA.FTZ R20, R18, R9, R20 ;  /* 0x0000000912147223 */ /* 0x000fe20000010014 */
[----:B------:R-:W-:Y:S02]  /*af00*/  HADD2.F32 R9, -RZ, R8.H1_H1 ;  /* 0x30000008ff097230 */ /* 0x000fe40000004100 */
[----:B------:R-:W-:Y:S01]  /*af10*/  FFMA.FTZ R2, R26, R2, R27 ;  /* 0x000000021a027223 */ /* 0x000fe2000001001b */
[----:B------:R-:W-:Y:S02]  /*af20*/  HADD2.F32 R5, -RZ, R5.H0_H0 ;  /* 0x20000005ff057230 */ /* 0x000fe40000004100 */
[----:B------:R-:W-:Y:S01]  /*af30*/  FFMA.FTZ R31, R18, R12, -R31 ;  /* 0x0000000c121f7223 */ /* 0x000fe2000001081f */
[----:B------:R-:W-:-:S02]  /*af40*/  HADD2.F32 R10, -RZ, R14.H1_H1 ;  /* 0x3000000eff0a7230 */ /* 0x000fc40000004100 */
[C---:B------:R-:W-:Y:S01]  /*af50*/  FMUL.FTZ R33, R9.reuse, R6 ;  /* 0x0000000609217220 */ /* 0x040fe20000410000 */
[----:B------:R-:W-:Y:S01]  /*af60*/  HADD2.F32 R7, -RZ, R7.H0_H0 ;  /* 0x20000007ff077230 */ /* 0x000fe20000004100 */
[----:B------:R-:W-:Y:S01]  /*af70*/  F2FP.F16.F32.PACK_AB R11, R2, R11 ;  /* 0x0000000b020b723e */ /* 0x000fe200000000ff */
[----:B------:R-:W-:Y:S02]  /*af80*/  HADD2.F32 R27, -RZ, R8.H0_H0 ;  /* 0x20000008ff1b7230 */ /* 0x000fe40000004100 */
[----:B------:R-:W-:Y:S01]  /*af90*/  FMUL.FTZ R8, R9, R4 ;  /* 0x0000000409087220 */ /* 0x000fe20000410000 */
[----:B------:R-:W-:Y:S02]  /*afa0*/  HADD2.F32 R14, -RZ, R14.H0_H0 ;  /* 0x2000000eff0e7230 */ /* 0x000fe40000004100 */
[C---:B------:R-:W-:Y:S01]  /*afb0*/  FMUL.FTZ R9, R10.reuse, R5 ;  /* 0x000000050a097220 */ /* 0x040fe20000410000 */
        /* <DEDUP_REMOVED lines=8> */
[----:B------:R-:W-:Y:S02]  /*b040*/  MOV R9, R20 ;  /* 0x0000001400097202 */ /* 0x000fe40000000f00 */
.L_x_1972:
[----:B------:R-:W-:Y:S05]  /*b050*/  BSYNC.RECONVERGENT B0 ;  /* 0x0000000000007941 */ /* 0x000fea0003800200 */
.L_x_1971:
[----:B-----5:R-:W-:Y:S01]  /*b060*/  IMAD.MOV.U32 R6, RZ, RZ, R10 ;  /* 0x000000ffff067224 */ /* 0x020fe200078e000a */
[----:B------:R-:W-:Y:S01]  /*b070*/  MOV R4, R8 ;  /* 0x0000000800047202 */ /* 0x000fe20000000f00 */
[----:B------:R-:W-:Y:S01]  /*b080*/  IMAD.MOV.U32 R7, RZ, RZ, R11 ;  /* 0x000000ffff077224 */ /* 0x000fe200078e000b */
[----:B------:R-:W-:Y:S02]  /*b090*/  MOV R5, R9 ;  /* 0x0000000900057202 */ /* 0x000fe40000000f00 */
.L_x_1970:
[----:B------:R-:W-:Y:S05]  /*b0a0*/  BSYNC.RECONVERGENT B1 ;  /* 0x0000000000017941 */ /* 0x000fea0003800200 */
.L_x_1969:
        /* <DEDUP_REMOVED lines=11> */
[--C-:B-----5:R-:W-:Y:S01]  /*b160*/  HADD2.F32 R18, -RZ, R9.reuse.H0_H0 ;  /* 0x20000009ff127230 */ /* 0x120fe20000004100 */
[----:B------:R-:W-:Y:S01]  /*b170*/  MOV R14, R10 ;  /* 0x0000000a000e7202 */ /* 0x000fe20000000f00 */
[----:B------:R-:W-:Y:S02]  /*b180*/  HADD2.F32 R20, -RZ, R9.H1_H1 ;  /* 0x30000009ff147230 */ /* 0x000fe40000004100 */
[--C-:B------:R-:W-:Y:S02]  /*b190*/  HADD2.F32 R27, -RZ, R11.reuse.H1_H1 ;  /* 0x3000000bff1b7230 */ /* 0x100fe40000004100 */
[----:B------:R-:W-:-:S02]  /*b1a0*/  HADD2.F32 R26, -RZ, R11.H0_H0 ;  /* 0x2000000bff1a7230 */ /* 0x000fc40000004100 */
        /* <DEDUP_REMOVED lines=33> */
.L_x_1976:
[----:B------:R-:W-:Y:S05]  /*b3c0*/  BSYNC.RECONVERGENT B0 ;  /* 0x0000000000007941 */ /* 0x000fea0003800200 */
.L_x_1975:
[----:B-----5:R1:W-:Y:S02]  /*b3d0*/  STS.128 [R203+0x1000], R8 ;  /* 0x00100008cb007388 */ /* 0x0203e40000000c00 */
.L_x_1974:
[----:B------:R-:W-:Y:S05]  /*b3e0*/  BSYNC.RECONVERGENT B1 ;  /* 0x0000000000017941 */ /* 0x000fea0003800200 */
.L_x_1973:
[----:B------:R-:W-:-:S13]  /*b3f0*/  ISETP.GE.AND P0, PT, R116, R19, PT ;  /* 0x000000137400720c */ /* 0x000fda0003f06270 */
[----:B------:R1:W-:Y:S01]  /*b400*/  @P0 STS.128 [R203+0x2000], RZ ;  /* 0x002000ffcb000388 */ /* 0x0003e20000000c00 */
[----:B------:R-:W-:Y:S05]  /*b410*/  @P0 BRA `(.L_x_1968) ;  /* 0x0000000000b80947 */ /* 0x000fea0003800000 */
[----:B-1----:R1:W5:Y:S01]  /*b420*/  LD.E.128 R8, desc[UR4][R110.64+0x80] ;  /* 0x000080046e087980 */ /* 0x002362000c101d00 */
[----:B------:R-:W-:Y:S01]  /*b430*/  ISETP.GE.AND P0, PT, R116, R3, PT ;  /* 0x000000037400720c */ /* 0x000fe20003f06270 */
[----:B------:R-:W-:-:S12]  /*b440*/  BSSY.RECONVERGENT B0, `(.L_x_1977) ;  /* 0x000002a000007945 */ /* 0x000fd80003800200 */
[----:B------:R-:W-:Y:S05]  /*b450*/  @P0 BRA `(.L_x_1978) ;  /* 0x0000000000a00947 */ /* 0x000fea0003800000 */
[----:B---3--:R3:W2:Y:S04]  /*b460*/  LD.E.64 R4, desc[UR4][R24.64+0x40] ;  /* 0x0000400418047980 */ /* 0x0086a8000c101b00 */
[----:B------:R4:W2:Y:S01]  /*b470*/  LD.E.64 R6, desc[UR4][R22.64+0x40] ;  /* 0x0000400416067980 */ /* 0x0008a2000c101b00 */
[--C-:B-----5:R-:W-:Y:S01]  /*b480*/  HADD2.F32 R18, -RZ, R9.reuse.H0_H0 ;  /* 0x20000009ff127230 */ /* 0x120fe20000004100 */
[----:B------:R-:W-:Y:S01]  /*b490*/  MOV R14, R10 ;  /* 0x0000000a000e7202 */ /* 0x000fe20000000f00 */
[----:B------:R-:W-:Y:S02]  /*b4a0*/  HADD2.F32 R20, -RZ, R9.H1_H1 ;  /* 0x30000009ff147230 */ /* 0x000fe40000004100 */
[----:B------:R-:W-:Y:S02]  /*b4b0*/  HADD2.F32 R27, -RZ, R11.H1_H1 ;  /* 0x3000000bff1b7230 */ /* 0x000fe40000004100 */
[----:B---3--:R-:W-:-:S02]  /*b4c0*/  HADD2.F32 R25, -RZ, R8.H0_H0 ;  /* 0x20000008ff197230 */ /* 0x008fc40000004100 */
[----:B----4-:R-:W-:Y:S02]  /*b4d0*/  HADD2.F32 R22, -RZ, R11.H0_H0 ;  /* 0x2000000bff167230 */ /* 0x010fe40000004100 */
[----:B--2---:R-:W-:Y:S02]  /*b4e0*/  HADD2.F32 R9, -RZ, R4.H1_H1 ;  /* 0x30000004ff097230 */ /* 0x004fe40000004100 */
[----:B------:R-:W-:Y:S02]  /*b4f0*/  HADD2.F32 R2, -RZ, R5.H1_H1 ;  /* 0x30000005ff027230 */ /* 0x000fe40000004100 */
[--C-:B------:R-:W-:Y:S02]  /*b500*/  HADD2.F32 R12, -RZ, R6.reuse.H1_H1 ;  /* 0x30000006ff0c7230 */ /* 0x100fe40000004100 */
        /* <DEDUP_REMOVED lines=15> */
[----:B------:R-:W-:Y:S02]  /*b600*/  HADD2.F32 R7, -RZ, R7.H0_H0 ;  /* 0x20000007ff077230 */ /* 0x000fe40000004100 */
[-C--:B------:R-:W-:Y:S01]  /*b610*/  FMUL.FTZ R27, R9, R6.reuse ;  /* 0x00000006091b7220 */ /* 0x080fe20000410000 */
[----:B------:R-:W-:Y:S02]  /*b620*/  HADD2.F32 R14, -RZ, R14.H0_H0 ;  /* 0x2000000eff0e7230 */ /* 0x000fe40000004100 */
[C---:B------:R-:W-:Y:S01]  /*b630*/  FMUL.FTZ R9, R10.reuse, R5 ;  /* 0x000000050a097220 */ /* 0x040fe20000410000 */
[C---:B------:R-:W-:Y:S01]  /*b640*/  FFMA.FTZ R8, R25.reuse, R6, -R8 ;  /* 0x0000000619087223 */ /* 0x040fe20000010808 */
[-C--:B------:R-:W-:Y:S01]  /*b650*/  FMUL.FTZ R10, R10, R7.reuse ;  /* 0x000000070a0a7220 */ /* 0x080fe20000410000 */
[----:B------:R-:W-:Y:S01]  /*b660*/  FFMA.FTZ R27, R25, R4, R27 ;  /* 0x00000004191b7223 */ /* 0x000fe2000001001b */
[----:B------:R-:W-:Y:S01]  /*b670*/  FFMA.FTZ R9, R14, R7, -R9 ;  /* 0x000000070e097223 */ /* 0x000fe20000010809 */
[----:B------:R-:W-:Y:S01]  /*b680*/  F2FP.F16.F32.PACK_AB R20, R20, R23 ;  /* 0x000000171414723e */ /* 0x000fe200000000ff */
[----:B------:R-:W-:Y:S01]  /*b690*/  FFMA.FTZ R10, R14, R5, R10 ;  /* 0x000000050e0a7223 */ /* 0x000fe2000001000a */
[----:B------:R-:W-:-:S02]  /*b6a0*/  F2FP.F16.F32.PACK_AB R11, R2, R11 ;  /* 0x0000000b020b723e */ /* 0x000fc400000000ff */
[----:B------:R-:W-:Y:S02]  /*b6b0*/  F2FP.F16.F32.PACK_AB R8, R27, R8 ;  /* 0x000000081b08723e */ /* 0x000fe400000000ff */
[----:B------:R-:W-:Y:S02]  /*b6c0*/  F2FP.F16.F32.PACK_AB R10, R10, R9 ;  /* 0x000000090a0a723e */ /* 0x000fe400000000ff */
[----:B------:R-:W-:Y:S02]  /*b6d0*/  MOV R9, R20 ;  /* 0x0000001400097202 */ /* 0x000fe40000000f00 */
.L_x_1978:
[----:B------:R-:W-:Y:S05]  /*b6e0*/  BSYNC.RECONVERGENT B0 ;  /* 0x0000000000007941 */ /* 0x000fea0003800200 */
.L_x_1977:
[----:B-----5:R1:W-:Y:S02]  /*b6f0*/  STS.128 [R203+0x2000], R8 ;  /* 0x00200008cb007388 */ /* 0x0203e40000000c00 */
.L_x_1968:
[----:B------:R-:W-:Y:S05]  /*b700*/  BSYNC.RECONVERGENT B2 ;  /* 0x0000000000027941 */ /* 0x000fea0003800200 */
.L_x_1967:
        /* <DEDUP_REMOVED lines=13> */
[----:B---3--:R-:W-:-:S04]  /*b7e0*/  IADD3 R5, P0, PT, R0, R15, RZ ;  /* 0x0000000f00057210 */ /* 0x008fc80007f1e0ff */
[----:B------:R-:W-:Y:S02]  /*b7f0*/  LEA.HI.X.SX32 R2, R0, R13, 0x1, P0 ;  /* 0x0000000d00027211 */ /* 0x000fe400000f0eff */
[C---:B------:R-:W-:Y:S02]  /*b800*/  SHF.L.U32 R7, R5.reuse, 0x1, RZ ;  /* 0x0000000105077819 */ /* 0x040fe400000006ff */
[----:B------:R-:W-:Y:S02]  /*b810*/  SHF.L.U64.HI R5, R5, 0x1, R2 ;  /* 0x0000000105057819 */ /* 0x000fe40000010202 */
[-C--:B------:R-:W-:Y:S02]  /*b820*/  IADD3 R6, P1, PT, R16, R7.reuse, RZ ;  /* 0x0000000710067210 */ /* 0x080fe40007f3e0ff */
[----:B------:R-:W-:Y:S02]  /*b830*/  IADD3 R4, P0, PT, R28, R7, RZ ;  /* 0x000000071c047210 */ /* 0x000fe40007f1e0ff */
[----:B------:R-:W-:-:S02]  /*b840*/  IADD3.X R7, PT, PT, R17, R5, RZ, P1, !PT ;  /* 0x0000000511077210 */ /* 0x000fc40000ffe4ff */
[----:B------:R-:W-:-:S04]  /*b850*/  IADD3.X R5, PT, PT, R29, R5, RZ, P0, !PT ;  /* 0x000000051d057210 */ /* 0x000fc800007fe4ff */
[----:B------:R-:W3:Y:S04]  /*b860*/  LD.E.64 R6, desc[UR4][R6.64] ;  /* 0x0000000406067980 */ /* 0x000ee8000c101b00 */
[----:B------:R-:W2:Y:S01]  /*b870*/  LD.E.64 R4, desc[UR4][R4.64] ;  /* 0x0000000404047980 */ /* 0x000ea2000c101b00 */
[--C-:B-----5:R-:W-:Y:S02]  /*b880*/  HADD2.F32 R18, -RZ, R9.reuse.H0_H0 ;  /* 0x20000009ff127230 */ /* 0x120fe40000004100 */
[----:B------:R-:W-:Y:S02]  /*b890*/  HADD2.F32 R22, -RZ, R9.H1_H1 ;  /* 0x30000009ff167230 */ /* 0x000fe40000004100 */
[--C-:B------:R-:W-:Y:S01]  /*b8a0*/  HADD2.F32 R23, -RZ, R11.reuse.H1_H1 ;  /* 0x3000000bff177230 */ /* 0x100fe20000004100 */
[----:B------:R-:W-:Y:S01]  /*b8b0*/  MOV R14, R10 ;  /* 0x0000000a000e7202 */ /* 0x000fe20000000f00 */
[----:B------:R-:W-:-:S02]  /*b8c0*/  HADD2.F32 R24, -RZ, R11.H0_H0 ;  /* 0x2000000bff187230 */ /* 0x000fc40000004100 */
[----:B---3--:R-:W-:Y:S02]  /*b8d0*/  HADD2.F32 R12, -RZ, R6.H1_H1 ;  /* 0x30000006ff0c7230 */ /* 0x008fe40000004100 */
[----:B--2---:R-:W-:Y:S02]  /*b8e0*/  HADD2.F32 R9, -RZ, R4.H1_H1 ;  /* 0x30000004ff097230 */ /* 0x004fe40000004100 */
[----:B------:R-:W-:Y:S02]  /*b8f0*/  HADD2.F32 R2, -RZ, R5.H1_H1 ;  /* 0x30000005ff027230 */ /* 0x000fe40000004100 */
[----:B------:R-:W-:Y:S02]  /*b900*/  HADD2.F32 R10, -RZ, R7.H1_H1 ;  /* 0x30000007ff0a7230 */ /* 0x000fe40000004100 */
[C---:B------:R-:W-:Y:S01]  /*b910*/  FMUL.FTZ R25, R22.reuse, R9 ;  /* 0x0000000916197220 */ /* 0x040fe20000410000 */
[----:B------:R-:W-:Y:S01]  /*b920*/  FMUL.FTZ R22, R22, R12 ;  /* 0x0000000c16167220 */ /* 0x000fe20000410000 */
[----:B------:R-:W-:Y:S01]  /*b930*/  FMUL.FTZ R11, R23, R2 ;  /* 0x00000002170b7220 */ /* 0x000fe20000410000 */
[----:B------:R-:W-:-:S02]  /*b940*/  HADD2.F32 R6, -RZ, R6.H0_H0 ;  /* 0x20000006ff067230 */ /* 0x000fc40000004100 */
[-C--:B------:R-:W-:Y:S01]  /*b950*/  FMUL.FTZ R23, R23, R10.reuse ;  /* 0x0000000a17177220 */ /* 0x080fe20000410000 */
[----:B------:R-:W-:Y:S01]  /*b960*/  FFMA.FTZ R22, R18, R9, R22 ;  /* 0x0000000912167223 */ /* 0x000fe20000010016 */
[C---:B------:R-:W-:Y:S01]  /*b970*/  FFMA.FTZ R11, R24.reuse, R10, -R11 ;  /* 0x0000000a180b7223 */ /* 0x040fe2000001080b */
[----:B------:R-:W-:Y:S02]  /*b980*/  HADD2.F32 R9, -RZ, R8.H1_H1 ;  /* 0x30000008ff097230 */ /* 0x000fe40000004100 */
[----:B------:R-:W-:Y:S02]  /*b990*/  HADD2.F32 R4, -RZ, R4.H0_H0 ;  /* 0x20000004ff047230 */ /* 0x000fe40000004100 */
[----:B------:R-:W-:Y:S02]  /*b9a0*/  HADD2.F32 R5, -RZ, R5.H0_H0 ;  /* 0x20000005ff057230 */ /* 0x000fe40000004100 */
[----:B------:R-:W-:Y:S02]  /*b9b0*/  HADD2.F32 R10, -RZ, R14.H1_H1 ;  /* 0x3000000eff0a7230 */ /* 0x000fe40000004100 */
[----:B------:R-:W-:Y:S01]  /*b9c0*/  FFMA.FTZ R2, R24, R2, R23 ;  /* 0x0000000218027223 */ /* 0x000fe20000010017 */
[----:B------:R-:W-:-:S02]  /*b9d0*/  HADD2.F32 R7, -RZ, R7.H0_H0 ;  /* 0x20000007ff077230 */ /* 0x000fc40000004100 */
[C---:B------:R-:W-:Y:S01]  /*b9e0*/  FMUL.FTZ R27, R9.reuse, R6 ;  /* 0x00000006091b7220 */ /* 0x040fe20000410000 */
[----:B------:R-:W-:Y:S02]  /*b9f0*/  HADD2.F32 R23, -RZ, R8.H0_H0 ;  /* 0x20000008ff177230 */ /* 0x000fe40000004100 */
[----:B------:R-:W-:Y:S01]  /*ba00*/  FMUL.FTZ R8, R9, R4 ;  /* 0x0000000409087220 */ /* 0x000fe20000410000 */
[----:B------:R-:W-:Y:S02]  /*ba10*/  HADD2.F32 R14, -RZ, R14.H0_H0 ;  /* 0x2000000eff0e7230 */ /* 0x000fe40000004100 */
[C---:B------:R-:W-:Y:S01]  /*ba20*/  FMUL.FTZ R9, R10.reuse, R5 ;  /* 0x000000050a097220 */ /* 0x040fe20000410000 */
[-C--:B------:R-:W-:Y:S01]  /*ba30*/  FMUL.FTZ R10, R10, R7.reuse ;  /* 0x000000070a0a7220 */ /* 0x080fe20000410000 */
[----:B------:R-:W-:Y:S01]  /*ba40*/  FFMA.FTZ R25, R18, R12, -R25 ;  /* 0x0000000c12197223 */ /* 0x000fe20000010819 */
[C---:B------:R-:W-:Y:S01]  /*ba50*/  FFMA.FTZ R8, R23.reuse, R6, -R8 ;  /* 0x0000000617087223 */ /* 0x040fe20000010808 */
[C---:B------:R-:W-:Y:S01]  /*ba60*/  FFMA.FTZ R9, R14.reuse, R7, -R9 ;  /* 0x000000070e097223 */ /* 0x040fe20000010809 */
[----:B------:R-:W-:Y:S01]  /*ba70*/  FFMA.FTZ R10, R14, R5, R10 ;  /* 0x000000050e0a7223 */ /* 0x000fe2000001000a */
[----:B------:R-:W-:Y:S01]  /*ba80*/  FFMA.FTZ R27, R23, R4, R27 ;  /* 0x00000004171b7223 */ /* 0x000fe2000001001b */
[----:B------:R-:W-:-:S02]  /*ba90*/  F2FP.F16.F32.PACK_AB R22, R22, R25 ;  /* 0x000000191616723e */ /* 0x000fc400000000ff */
[----:B------:R-:W-:Y:S02]  /*baa0*/  F2FP.F16.F32.PACK_AB R11, R2, R11 ;  /* 0x0000000b020b723e */ /* 0x000fe400000000ff */
[----:B------:R-:W-:Y:S02]  /*bab0*/  F2FP.F16.F32.PACK_AB R10, R10, R9 ;  /* 0x000000090a0a723e */ /* 0x000fe400000000ff */
[----:B------:R-:W-:Y:S02]  /*bac0*/  F2FP.F16.F32.PACK_AB R8, R27, R8 ;  /* 0x000000081b08723e */ /* 0x000fe400000000ff */
[----:B------:R-:W-:Y:S02]  /*bad0*/  MOV R9, R22 ;  /* 0x0000001600097202 */ /* 0x000fe40000000f00 */
.L_x_1982:
[----:B------:R-:W-:Y:S05]  /*bae0*/  BSYNC.RECONVERGENT B0 ;  /* 0x0000000000007941 */ /* 0x000fea0003800200 */
.L_x_1981:
[----:B-----5:R1:W-:Y:S02]  /*baf0*/  STS.128 [R203+0x800], R8 ;  /* 0x00080008cb007388 */ /* 0x0203e40000000c00 */
.L_x_1980:
[----:B------:R-:W-:Y:S05]  /*bb00*/  BSYNC.RECONVERGENT B1 ;  /* 0x0000000000017941 */ /* 0x000fea0003800200 */
.L_x_1979:
        /* <DEDUP_REMOVED lines=17> */
[----:B------:R2:W4:Y:S01]  /*bc20*/  LD.E.64 R6, desc[UR4][R24.64+0x20] ;  /* 0x0000200418067980 */ /* 0x000522000c101b00 */
[--C-:B-----5:R-:W-:Y:S01]  /*bc30*/  HADD2.F32 R18, -RZ, R9.reuse.H0_H0 ;  /* 0x20000009ff127230 */ /* 0x120fe20000004100 */
[----:B------:R-:W-:Y:S01]  /*bc40*/  MOV R14, R10 ;  /* 0x0000000a000e7202 */ /* 0x000fe20000000f00 */
[----:B------:R-:W-:Y:S02]  /*bc50*/  HADD2.F32 R22, -RZ, R9.H1_H1 ;  /* 0x30000009ff167230 */ /* 0x000fe40000004100 */
[--C-:B------:R-:W-:Y:S02]  /*bc60*/  HADD2.F32 R23, -RZ, R11.reuse.H1_H1 ;  /* 0x3000000bff177230 */ /* 0x100fe40000004100 */
[----:B--2---:R-:W-:-:S02]  /*bc70*/  HADD2.F32 R24, -RZ, R11.H0_H0 ;  /* 0x2000000bff187230 */ /* 0x004fc40000004100 */
        /* <DEDUP_REMOVED lines=33> */
.L_x_1986:
[----:B------:R-:W-:Y:S05]  /*be90*/  BSYNC.RECONVERGENT B0 ;  /* 0x0000000000007941 */ /* 0x000fea0003800200 */
.L_x_1985:
[----:B-----5:R1:W-:Y:S02]  /*bea0*/  STS.128 [R203+0x1800], R8 ;  /* 0x00180008cb007388 */ /* 0x0203e40000000c00 */
.L_x_1984:
[----:B------:R-:W-:Y:S05]  /*beb0*/  BSYNC.RECONVERGENT B1 ;  /* 0x0000000000017941 */ /* 0x000fea0003800200 */
.L_x_1983:
[----:B------:R-:W-:-:S13]  /*bec0*/  ISETP.GE.AND P0, PT, R116, R19, PT ;  /* 0x000000137400720c */ /* 0x000fda0003f06270 */
[----:B------:R1:W-:Y:S01]  /*bed0*/  @P0 STS.128 [R203+0x2800], RZ ;  /* 0x002800ffcb000388 */ /* 0x0003e20000000c00 */
[----:B------:R-:W-:Y:S05]  /*bee0*/  @P0 BRA `(.L_x_1964) ;  /* 0x0000002400600947 */ /* 0x000fea0003800000 */
[----:B-1----:R1:W5:Y:S01]  /*bef0*/  LD.E.128 R8, desc[UR4][R20.64+0x80] ;  /* 0x0000800414087980 */ /* 0x002362000c101d00 */
[----:B------:R-:W-:Y:S01]  /*bf00*/  ISETP.GE.AND P0, PT, R116, R3, PT ;  /* 0x000000037400720c */ /* 0x000fe20003f06270 */
[----:B------:R-:W-:-:S12]  /*bf10*/  BSSY.RECONVERGENT B0, `(.L_x_1987) ;  /* 0x0000032000007945 */ /* 0x000fd80003800200 */
[----:B------:R-:W-:Y:S05]  /*bf20*/  @P0 BRA `(.L_x_1988) ;  /* 0x0000000000c00947 */ /* 0x000fea0003800000 */
[----:B------:R-:W-:-:S04]  /*bf30*/  IADD3 R15, P0, PT, R0, R15, RZ ;  /* 0x0000000f000f7210 */ /* 0x000fc80007f1e0ff */
[----:B------:R-:W-:Y:S02]  /*bf40*/  LEA.HI.X.SX32 R0, R0, R13, 0x1, P0 ;  /* 0x0000000d00007211 */ /* 0x000fe400000f0eff */
[C---:B------:R-:W-:Y:S02]  /*bf50*/  SHF.L.U32 R3, R15.reuse, 0x1, RZ ;  /* 0x000000010f037819 */ /* 0x040fe400000006ff */
[----:B------:R-:W-:Y:S02]  /*bf60*/  SHF.L.U64.HI R15, R15, 0x1, R0 ;  /* 0x000000010f0f7819 */ /* 0x000fe40000010200 */
[-C--:B------:R-:W-:Y:S02]  /*bf70*/  IADD3 R2, P0, PT, R28, R3.reuse, RZ ;  /* 0x000000031c027210 */ /* 0x080fe40007f1e0ff */
[----:B---3--:R-:W-:Y:S02]  /*bf80*/  IADD3 R4, P1, PT, R16, R3, RZ ;  /* 0x0000000310047210 */ /* 0x008fe40007f3e0ff */
[----:B------:R-:W-:-:S02]  /*bf90*/  IADD3.X R3, PT, PT, R29, R15, RZ, P0, !PT ;  /* 0x0000000f1d037210 */ /* 0x000fc400007fe4ff */
[----:B------:R-:W-:-:S04]  /*bfa0*/  IADD3.X R5, PT, PT, R17, R15, RZ, P1, !PT ;  /* 0x0000000f11057210 */ /* 0x000fc80000ffe4ff */
[----:B------:R-:W3:Y:S04]  /*bfb0*/  LD.E.64 R2, desc[UR4][R2.64+0x40] ;  /* 0x0000400402027980 */ /* 0x000ee8000c101b00 */
[----:B------:R-:W2:Y:S01]  /*bfc0*/  LD.E.64 R4, desc[UR4][R4.64+0x40] ;  /* 0x0000400404047980 */ /* 0x000ea2000c101b00 */
[----:B-----5:R-:W-:Y:S01]  /*bfd0*/  MOV R7, R9 ;  /* 0x0000000900077202 */ /* 0x020fe20000000f00 */
[--C-:B------:R-:W-:Y:S02]  /*bfe0*/  HADD2.F32 R12, -RZ, R8.reuse.H1_H1 ;  /* 0x30000008ff0c7230 */ /* 0x100fe40000004100 */
[----:B------:R-:W-:Y:S02]  /*bff0*/  HADD2.F32 R8, -RZ, R8.H0_H0 ;  /* 0x20000008ff087230 */ /* 0x000fe40000004100 */
[----:B------:R-:W-:-:S02]  /*c000*/  HADD2.F32 R9, -RZ, R7.H0_H0 ;  /* 0x20000007ff097230 */ /* 0x000fc40000004100 */
[----:B------:R-:W-:Y:S02]  /*c010*/  HADD2.F32 R7, -RZ, R7.H1_H1 ;  /* 0x30000007ff077230 */ /* 0x000fe40000004100 */
[--C-:B---3--:R-:W-:Y:S02]  /*c020*/  HADD2.F32 R0, -RZ, R2.reuse.H1_H1 ;  /* 0x30000002ff007230 */ /* 0x108fe40000004100 */
[----:B------:R-:W-:Y:S02]  /*c030*/  HADD2.F32 R13, -RZ, R2.H0_H0 ;  /* 0x20000002ff0d7230 */ /* 0x000fe40000004100 */
[--C-:B--2---:R-:W-:Y:S02]  /*c040*/  HADD2.F32 R6, -RZ, R4.reuse.H1_H1 ;  /* 0x30000004ff067230 */ /* 0x104fe40000004100 */
[----:B------:R-:W-:Y:S01]  /*c050*/  FMUL.FTZ R2, R7, R0 ;  /* 0x0000000007027220 */ /* 0x000fe20000410000 */
[----:B------:R-:W-:Y:S02]  /*c060*/  HADD2.F32 R15, -RZ, R4.H0_H0 ;  /* 0x20000004ff0f7230 */ /* 0x000fe40000004100 */
[----:B------:R-:W-:Y:S01]  /*c070*/  FMUL.FTZ R17, R12, R13 ;  /* 0x0000000d0c117220 */ /* 0x000fe20000410000 */
[----:B------:R-:W-:-:S02]  /*c080*/  HADD2.F32 R4, -RZ, R3.H0_H0 ;  /* 0x20000003ff047230 */ /* 0x000fc40000004100 */
[-C--:B------:R-:W-:Y:S01]  /*c090*/  FMUL.FTZ R7, R7, R6.reuse ;  /* 0x0000000607077220 */ /* 0x080fe20000410000 */
[C---:B------:R-:W-:Y:S01]  /*c0a0*/  FFMA.FTZ R2, R9.reuse, R6, -R2 ;  /* 0x0000000609027223 */ /* 0x040fe20000010802 */
[-C--:B------:R-:W-:Y:S01]  /*c0b0*/  FMUL.FTZ R12, R12, R15.reuse ;  /* 0x0000000f0c0c7220 */ /* 0x080fe20000410000 */
[----:B------:R-:W-:Y:S02]  /*c0c0*/  HADD2.F32 R3, -RZ, R3.H1_H1 ;  /* 0x30000003ff037230 */ /* 0x000fe40000004100 */
[----:B------:R-:W-:Y:S01]  /*c0d0*/  FFMA.FTZ R7, R9, R0, R7 ;  /* 0x0000000009077223 */ /* 0x000fe20000010007 */
[----:B------:R-:W-:Y:S02]  /*c0e0*/  HADD2.F32 R0, -RZ, R5.H0_H0 ;  /* 0x20000005ff007230 */ /* 0x000fe40000004100 */
[C---:B------:R-:W-:Y:S01]  /*c0f0*/  FFMA.FTZ R17, R8.reuse, R15, -R17 ;  /* 0x0000000f08117223 */ /* 0x040fe20000010811 */
[----:B------:R-:W-:Y:S02]  /*c100*/  HADD2.F32 R9, -RZ, R10.H1_H1 ;  /* 0x3000000aff097230 */ /* 0x000fe40000004100 */
[----:B------:R-:W-:Y:S01]  /*c110*/  FFMA.FTZ R12, R8, R13, R12 ;  /* 0x0000000d080c7223 */ /* 0x000fe2000001000c */
[----:B------:R-:W-:Y:S01]  /*c120*/  HADD2.F32 R6, -RZ, R11.H1_H1 ;  /* 0x3000000bff067230 */ /* 0x000fe20000004100 */
[----:B------:R-:W-:Y:S01]  /*c130*/  F2FP.F16.F32.PACK_AB R7, R7, R2 ;  /* 0x000000020707723e */ /* 0x000fe200000000ff */
[----:B------:R-:W-:-:S02]  /*c140*/  HADD2.F32 R5, -RZ, R5.H1_H1 ;  /* 0x30000005ff057230 */ /* 0x000fc40000004100 */
[C---:B------:R-:W-:Y:S01]  /*c150*/  FMUL.FTZ R13, R9.reuse, R0 ;  /* 0x00000000090d7220 */ /* 0x040fe20000410000 */
[----:B------:R-:W-:Y:S02]  /*c160*/  HADD2.F32 R8, -RZ, R11.H0_H0 ;  /* 0x2000000bff087230 */ /* 0x000fe40000004100 */
[----:B------:R-:W-:Y:S01]  /*c170*/  FMUL.FTZ R11, R9, R4 ;  /* 0x00000004090b7220 */ /* 0x000fe20000410000 */
[----:B------:R-:W-:Y:S02]  /*c180*/  HADD2.F32 R10, -RZ, R10.H0_H0 ;  /* 0x2000000aff0a7230 */ /* 0x000fe40000004100 */
[C---:B------:R-:W-:Y:S01]  /*c190*/  FMUL.FTZ R9, R6.reuse, R3 ;  /* 0x0000000306097220 */ /* 0x040fe20000410000 */
[-C--:B------:R-:W-:Y:S02]  /*c1a0*/  FMUL.FTZ R6, R6, R5.reuse ;  /* 0x0000000506067220 */ /* 0x080fe40000410000 */
        /* <DEDUP_REMOVED lines=8> */
.L_x_1988:
[----:B------:R-:W-:Y:S05]  /*c230*/  BSYNC.RECONVERGENT B0 ;  /* 0x0000000000007941 */ /* 0x000fea0003800200 */
.L_x_1987:
[----:B-----5:R1:W-:Y:S01]  /*c240*/  STS.128 [R203+0x2800], R8 ;  /* 0x00280008cb007388 */ /* 0x0203e20000000c00 */
[----:B------:R-:W-:Y:S05]  /*c250*/  BRA `(.L_x_1964) ;  /* 0x0000002000847947 */ /* 0x000fea0003800000 */
.L_x_1966:
        /* <DEDUP_REMOVED lines=46> */
[----:B------:R-:W-:Y:S02]  /*c540*/  HADD2.F32 R36, -RZ, R5.H1_H1 ;  /* 0x30000005ff247230 */ /* 0x000fe40000004100 */
[----:B------:R-:W-:Y:S01]  /*c550*/  @P1 FADD.FTZ R39, -R39, -RZ ;  /* 0x800000ff27271221 */ /* 0x000fe20000010100 */
[--C-:B------:R-:W-:Y:S02]  /*c560*/  HADD2.F32 R4, -RZ, R6.reuse.H0_H0 ;  /* 0x20000006ff047230 */ /* 0x100fe40000004100 */
[----:B------:R-:W-:Y:S01]  /*c570*/  @P1 FADD.FTZ R37, -R37, -RZ ;  /* 0x800000ff25251221 */ /* 0x000fe20000010100 */
[----:B------:R-:W-:Y:S02]  /*c580*/  HADD2.F32 R41, -RZ, R6.H1_H1 ;  /* 0x30000006ff297230 */ /* 0x000fe40000004100 */
[----:B------:R-:W-:Y:S01]  /*c590*/  FMUL.FTZ R22, R22, R15 ;  /* 0x0000000f16167220 */ /* 0x000fe20000410000 */
[----:B------:R-:W-:-:S02]  /*c5a0*/  HADD2.F32 R5, -RZ, R7.H0_H0 ;  /* 0x20000007ff057230 */ /* 0x000fc40000004100 */
[----:B------:R-:W-:Y:S01]  /*c5b0*/  @P1 FADD.FTZ R4, -R4, -RZ ;  /* 0x800000ff04041221 */ /* 0x000fe20000010100 */
[----:B------:R-:W-:Y:S02]  /*c5c0*/  HADD2.F32 R6, -RZ, R7.H1_H1 ;  /* 0x30000007ff067230 */ /* 0x000fe40000004100 */
[----:B------:R-:W-:Y:S01]  /*c5d0*/  @P1 FADD.FTZ R36, -R36, -RZ ;  /* 0x800000ff24241221 */ /* 0x000fe20000010100 */
[----:B------:R-:W-:Y:S02]  /*c5e0*/  HADD2.F32 R15, -RZ, R20.H1_H1 ;  /* 0x30000014ff0f7230 */ /* 0x000fe40000004100 */
[----:B------:R-:W-:Y:S01]  /*c5f0*/  @P1 FADD.FTZ R5, -R5, -RZ ;  /* 0x800000ff05051221 */ /* 0x000fe20000010100 */
[----:B------:R-:W-:Y:S01]  /*c600*/  FMUL.FTZ R13, R13, R4 ;  /* 0x000000040d0d7220 */ /* 0x000fe20000410000 */
[----:B------:R-:W-:Y:S01]  /*c610*/  @P1 FADD.FTZ R6, -R6, -RZ ;  /* 0x800000ff06061221 */ /* 0x000fe20000010100 */
[----:B--2---:R-:W-:Y:S02]  /*c620*/  HADD2.F32 R4, -RZ, R8.H0_H0 ;  /* 0x20000008ff047230 */ /* 0x004fe40000004100 */
[----:B------:R-:W-:Y:S01]  /*c630*/  FMUL.FTZ R14, R14, R5 ;  /* 0x000000050e0e7220 */ /* 0x000fe20000410000 */
[----:B------:R-:W-:-:S02]  /*c640*/  HADD2.F32 R5, -RZ, R20.H0_H0 ;  /* 0x20000014ff057230 */ /* 0x000fc40000004100 */
[----:B------:R-:W-:Y:S01]  /*c650*/  FMUL.FTZ R35, R35, R6 ;  /* 0x0000000623237220 */ /* 0x000fe20000410000 */
[----:B------:R-:W-:Y:S02]  /*c660*/  HADD2.F32 R7, -RZ, R21.H0_H0 ;  /* 0x20000015ff077230 */ /* 0x000fe40000004100 */
[----:B------:R-:W-:Y:S01]  /*c670*/  FMUL.FTZ R32, R32, R39 ;  /* 0x0000002720207220 */ /* 0x000fe20000410000 */
[----:B------:R-:W-:Y:S02]  /*c680*/  HADD2.F32 R8, -RZ, R8.H1_H1 ;  /* 0x30000008ff087230 */ /* 0x000fe40000004100 */
[----:B------:R-:W-:Y:S01]  /*c690*/  FMUL.FTZ R12, R12, R37 ;  /* 0x000000250c0c7220 */ /* 0x000fe20000410000 */
[--C-:B------:R-:W-:Y:S02]  /*c6a0*/  HADD2.F32 R6, -RZ, R9.reuse.H0_H0 ;  /* 0x20000009ff067230 */ /* 0x100fe40000004100 */
[----:B------:R-:W-:Y:S01]  /*c6b0*/  @P1 FADD.FTZ R41, -R41, -RZ ;  /* 0x800000ff29291221 */ /* 0x000fe20000010100 */
[----:B------:R-:W-:Y:S01]  /*c6c0*/  FMUL.FTZ R33, R33, R36 ;  /* 0x0000002421217220 */ /* 0x000fe20000410000 */
[----:B------:R-:W-:-:S02]  /*c6d0*/  HADD2.F32 R36, -RZ, R9.H1_H1 ;  /* 0x30000009ff247230 */ /* 0x000fc40000004100 */
[----:B------:R-:W-:Y:S01]  /*c6e0*/  FFMA.FTZ R4, R5, R4, R22 ;  /* 0x0000000405047223 */ /* 0x000fe20000010016 */
[--C-:B------:R-:W-:Y:S02]  /*c6f0*/  HADD2.F32 R20, -RZ, R10.reuse.H0_H0 ;  /* 0x2000000aff147230 */ /* 0x100fe40000004100 */
[----:B------:R-:W-:Y:S01]  /*c700*/  FFMA.FTZ R15, R15, R8, R32 ;  /* 0x000000080f0f7223 */ /* 0x000fe20000010020 */
[----:B------:R-:W-:Y:S02]  /*c710*/  HADD2.F32 R37, -RZ, R10.H1_H1 ;  /* 0x3000000aff257230 */ /* 0x000fe40000004100 */
[----:B------:R-:W-:Y:S01]  /*c720*/  FFMA.FTZ R6, R7, R6, R12 ;  /* 0x0000000607067223 */ /* 0x000fe2000001000c */
[--C-:B------:R-:W-:Y:S02]  /*c730*/  HADD2.F32 R9, -RZ, R11.reuse.H0_H0 ;  /* 0x2000000bff097230 */ /* 0x100fe40000004100 */
[----:B------:R-:W-:Y:S01]  /*c740*/  FMUL.FTZ R34, R34, R41 ;  /* 0x0000002922227220 */ /* 0x000fe20000410000 */
[----:B------:R-:W-:-:S02]  /*c750*/  HADD2.F32 R10, -RZ, R11.H1_H1 ;  /* 0x3000000bff0a7230 */ /* 0x000fc40000004100 */
[----:B------:R-:W-:Y:S02]  /*c760*/  HADD2.F32 R12, -RZ, R21.H1_H1 ;  /* 0x30000015ff0c7230 */ /* 0x000fe40000004100 */
[--C-:B------:R-:W-:Y:S02]  /*c770*/  HADD2.F32 R8, -RZ, R30.reuse.H0_H0 ;  /* 0x2000001eff087230 */ /* 0x100fe40000004100 */
[----:B------:R-:W-:Y:S02]  /*c780*/  HADD2.F32 R7, -RZ, R30.H1_H1 ;  /* 0x3000001eff077230 */ /* 0x000fe40000004100 */
[----:B------:R-:W-:Y:S01]  /*c790*/  FFMA.FTZ R33, R12, R36, R33 ;  /* 0x000000240c217223 */ /* 0x000fe20000010021 */
[--C-:B------:R-:W-:Y:S02]  /*c7a0*/  HADD2.F32 R5, -RZ, R23.reuse.H0_H0 ;  /* 0x20000017ff057230 */ /* 0x100fe40000004100 */
[----:B------:R-:W-:Y:S01]  /*c7b0*/  FFMA.FTZ R8, R8, R20, R13 ;  /* 0x0000001408087223 */ /* 0x000fe2000001000d */
[----:B------:R-:W-:-:S02]  /*c7c0*/  HADD2.F32 R22, -RZ, R23.H1_H1 ;  /* 0x30000017ff167230 */ /* 0x000fc40000004100 */
[----:B------:R-:W-:Y:S01]  /*c7d0*/  FFMA.FTZ R7, R7, R37, R34 ;  /* 0x0000002507077223 */ /* 0x000fe20000010022 */
[----:B------:R-:W-:Y:S01]  /*c7e0*/  F2FP.F16.F32.PACK_AB R20, R15, R4 ;  /* 0x000000040f14723e */ /* 0x000fe200000000ff */
[----:B------:R-:W-:Y:S01]  /*c7f0*/  FFMA.FTZ R5, R5, R9, R14 ;  /* 0x0000000905057223 */ /* 0x000fe2000001000e */
[----:B------:R-:W-:Y:S01]  /*c800*/  F2FP.F16.F32.PACK_AB R21, R33, R6 ;  /* 0x000000062115723e */ /* 0x000fe200000000ff */
[----:B------:R-:W-:Y:S01]  /*c810*/  FFMA.FTZ R10, R22, R10, R35 ;  /* 0x0000000a160a7223 */ /* 0x000fe20000010023 */
[----:B------:R-:W-:-:S04]  /*c820*/  F2FP.F16.F32.PACK_AB R22, R7, R8 ;  /* 0x000000080716723e */ /* 0x000fc800000000ff */
[----:B------:R-:W-:Y:S02]  /*c830*/  F2FP.F16.F32.PACK_AB R23, R10, R5 ;  /* 0x000000050a17723e */ /* 0x000fe400000000ff */
.L_x_1994:
[----:B------:R-:W-:Y:S05]  /*c840*/  BSYNC.RECONVERGENT B0 ;  /* 0x0000000000007941 */ /* 0x000fea0003800200 */
.L_x_1993:
[----:B-----5:R-:W-:Y:S01]  /*c850*/  IMAD.MOV.U32 R6, RZ, RZ, R22 ;  /* 0x000000ffff067224 */ /* 0x020fe200078e0016 */
[----:B------:R-:W-:Y:S01]  /*c860*/  MOV R4, R20 ;  /* 0x0000001400047202 */ /* 0x000fe20000000f00 */
[----:B------:R-:W-:Y:S01]  /*c870*/  IMAD.MOV.U32 R7, RZ, RZ, R23 ;  /* 0x000000ffff077224 */ /* 0x000fe200078e0017 */
[----:B------:R-:W-:Y:S02]  /*c880*/  MOV R5, R21 ;  /* 0x0000001500057202 */ /* 0x000fe40000000f00 */
.L_x_1992:
[----:B------:R-:W-:Y:S05]  /*c890*/  BSYNC.RECONVERGENT B1 ;  /* 0x0000000000017941 */ /* 0x000fea0003800200 */
.L_x_1991:
        /* <DEDUP_REMOVED lines=52> */
[----:B----4-:R-:W-:Y:S02]  /*cbe0*/  HADD2.F32 R4, -RZ, R8.H0_H0 ;  /* 0x20000008ff047230 */ /* 0x010fe40000004100 */
        /* <DEDUP_REMOVED lines=33> */
.L_x_1998:
[----:B------:R-:W-:Y:S05]  /*ce00*/  BSYNC.RECONVERGENT B0 ;  /* 0x0000000000007941 */ /* 0x000fea0003800200 */
.L_x_1997:
[----:B-----5:R1:W-:Y:S02]  /*ce10*/  STS.128 [R203+0x1000], R20 ;  /* 0x00100014cb007388 */ /* 0x0203e40000000c00 */
.L_x_1996:
[----:B------:R-:W-:Y:S05]  /*ce20*/  BSYNC.RECONVERGENT B1 ;  /* 0x0000000000017941 */ /* 0x000fea0003800200 */
.L_x_1995:
        /* <DEDUP_REMOVED lines=84> */
.L_x_2000:
[----:B------:R-:W-:Y:S05]  /*d370*/  BSYNC.RECONVERGENT B0 ;  /* 0x0000000000007941 */ /* 0x000fea0003800200 */
.L_x_1999:
[----:B-----5:R1:W-:Y:S02]  /*d380*/  STS.128 [R203+0x2000], R20 ;  /* 0x00200014cb007388 */ /* 0x0203e40000000c00 */
.L_x_1990:
[----:B------:R-:W-:Y:S05]  /*d390*/  BSYNC.RECONVERGENT B2 ;  /* 0x0000000000027941 */ /* 0x000fea0003800200 */
.L_x_1989:
        /* <DEDUP_REMOVED lines=13> */
[----:B------:R-:W-:Y:S02]  /*d470*/  ISETP.GT.AND P0, PT, R26, RZ, PT ;  /* 0x000000ff1a00720c */ /* 0x000fe40003f04270 */
[--C-:B---3--:R-:W-:Y:S02]  /*d480*/  SHF.R.S32.HI R4, RZ, 0x1f, R0.reuse ;  /* 0x0000001fff047819 */ /* 0x108fe40000011400 */
[----:B------:R-:W-:Y:S02]  /*d490*/  SEL R9, R18, RZ, !P0 ;  /* 0x000000ff12097207 */ /* 0x000fe40004000000 */
[----:B------:R-:W-:Y:S02]  /*d4a0*/  SEL R7, R24, RZ, !P0 ;  /* 0x000000ff18077207 */ /* 0x000fe40004000000 */
[----:B------:R-:W-:Y:S02]  /*d4b0*/  IADD3 R9, P2, P1, R9, R25, R0 ;  /* 0x0000001909097210 */ /* 0x000fe4000795e000 */
[----:B------:R-:W-:-:S02]  /*d4c0*/  SEL R5, R19, R18, P0 ;  /* 0x0000001213057207 */ /* 0x000fc40000000000 */
[----:B------:R-:W-:Y:S02]  /*d4d0*/  IADD3.X R4, PT, PT, R7, R2, R4, P2, P1 ;  /* 0x0000000207047210 */ /* 0x000fe400017e2404 */
[----:B------:R-:W-:Y:S01]  /*d4e0*/  SHF.L.U32 R11, R9, 0x1, RZ ;  /* 0x00000001090b7819 */ /* 0x000fe200000006ff */
[----:B------:R-:W-:Y:S01]  /*d4f0*/  IMAD.WIDE R12, R5, 0x2, R32 ;  /* 0x00000002050c7825 */ /* 0x000fe200078e0220 */
[----:B------:R-:W-:Y:S02]  /*d500*/  SHF.L.U64.HI R9, R9, 0x1, R4 ;  /* 0x0000000109097819 */ /* 0x000fe40000010204 */
        /* <DEDUP_REMOVED lines=23> */
[----:B------:R-:W-:Y:S01]  /*d680*/  @P0 FADD.FTZ R4, -R4, -RZ ;  /* 0x800000ff04040221 */ /* 0x000fe20000010100 */
[----:B------:R-:W-:Y:S02]  /*d690*/  HADD2.F32 R43, -RZ, R6.H1_H1 ;  /* 0x30000006ff2b7230 */ /* 0x000fe40000004100 */
[----:B------:R-:W-:Y:S01]  /*d6a0*/  @P0 FADD.FTZ R39, -R39, -RZ ;  /* 0x800000ff27270221 */ /* 0x000fe20000010100 */
[----:B------:R-:W-:-:S02]  /*d6b0*/  HADD2.F32 R5, -RZ, R7.H0_H0 ;  /* 0x20000007ff057230 */ /* 0x000fc40000004100 */
[----:B------:R-:W-:Y:S01]  /*d6c0*/  FMUL.FTZ R13, R13, R4 ;  /* 0x000000040d0d7220 */ /* 0x000fe20000410000 */
[----:B------:R-:W-:Y:S02]  /*d6d0*/  HADD2.F32 R6, -RZ, R7.H1_H1 ;  /* 0x30000007ff067230 */ /* 0x000fe40000004100 */
[----:B------:R-:W-:Y:S01]  /*d6e0*/  FMUL.FTZ R22, R22, R15 ;  /* 0x0000000f16167220 */ /* 0x000fe20000410000 */
[----:B----4-:R-:W-:Y:S02]  /*d6f0*/  HADD2.F32 R4, -RZ, R8.H0_H0 ;  /* 0x20000008ff047230 */ /* 0x010fe40000004100 */
[----:B------:R-:W-:Y:S01]  /*d700*/  @P0 FADD.FTZ R5, -R5, -RZ ;  /* 0x800000ff05050221 */ /* 0x000fe20000010100 */
[----:B------:R-:W-:Y:S02]  /*d710*/  HADD2.F32 R15, -RZ, R20.H1_H1 ;  /* 0x30000014ff0f7230 */ /* 0x000fe40000004100 */
[----:B------:R-:W-:Y:S01]  /*d720*/  @P0 FADD.FTZ R6, -R6, -RZ ;  /* 0x800000ff06060221 */ /* 0x000fe20000010100 */
[----:B------:R-:W-:-:S02]  /*d730*/  HADD2.F32 R8, -RZ, R8.H1_H1 ;  /* 0x30000008ff087230 */ /* 0x000fc40000004100 */
[----:B------:R-:W-:Y:S01]  /*d740*/  FMUL.FTZ R14, R14, R5 ;  /* 0x000000050e0e7220 */ /* 0x000fe20000410000 */
[----:B------:R-:W-:Y:S01]  /*d750*/  @P0 FADD.FTZ R38, -R38, -RZ ;  /* 0x800000ff26260221 */ /* 0x000fe20000010100 */
[----:B------:R-:W-:Y:S01]  /*d760*/  FMUL.FTZ R37, R37, R6 ;  /* 0x0000000625257220 */ /* 0x000fe20000410000 */
[----:B------:R-:W-:Y:S01]  /*d770*/  FMUL.FTZ R34, R34, R41 ;  /* 0x0000002922227220 */ /* 0x000fe20000410000 */
[----:B------:R-:W-:Y:S02]  /*d780*/  HADD2.F32 R5, -RZ, R20.H0_H0 ;  /* 0x20000014ff057230 */ /* 0x000fe40000004100 */
[----:B------:R-:W-:Y:S01]  /*d790*/  FMUL.FTZ R12, R12, R39 ;  /* 0x000000270c0c7220 */ /* 0x000fe20000410000 */
[----:B------:R-:W-:Y:S02]  /*d7a0*/  HADD2.F32 R7, -RZ, R21.H0_H0 ;  /* 0x20000015ff077230 */ /* 0x000fe40000004100 */
[----:B------:R-:W-:Y:S01]  /*d7b0*/  @P0 FADD.FTZ R43, -R43, -RZ ;  /* 0x800000ff2b2b0221 */ /* 0x000fe20000010100 */
[----:B------:R-:W-:-:S02]  /*d7c0*/  HADD2.F32 R6, -RZ, R9.H0_H0 ;  /* 0x20000009ff067230 */ /* 0x000fc40000004100 */
[----:B------:R-:W-:Y:S01]  /*d7d0*/  FMUL.FTZ R35, R35, R38 ;  /* 0x0000002623237220 */ /* 0x000fe20000410000 */
[----:B------:R-:W-:Y:S01]  /*d7e0*/  FFMA.FTZ R15, R15, R8, R34 ;  /* 0x000000080f0f7223 */ /* 0x000fe20000010022 */
[----:B------:R-:W-:Y:S02]  /*d7f0*/  HADD2.F32 R38, -RZ, R9.H1_H1 ;  /* 0x30000009ff267230 */ /* 0x000fe40000004100 */
[----:B------:R-:W-:Y:S01]  /*d800*/  FFMA.FTZ R4, R5, R4, R22 ;  /* 0x0000000405047223 */ /* 0x000fe20000010016 */
[--C-:B------:R-:W-:Y:S02]  /*d810*/  HADD2.F32 R20, -RZ, R10.reuse.H0_H0 ;  /* 0x2000000aff147230 */ /* 0x100fe40000004100 */
[----:B------:R-:W-:Y:S01]  /*d820*/  FFMA.FTZ R6, R7, R6, R12 ;  /* 0x0000000607067223 */ /* 0x000fe2000001000c */
[----:B------:R-:W-:Y:S02]  /*d830*/  HADD2.F32 R39, -RZ, R10.H1_H1 ;  /* 0x3000000aff277230 */ /* 0x000fe40000004100 */
[----:B------:R-:W-:Y:S01]  /*d840*/  FMUL.FTZ R36, R36, R43 ;  /* 0x0000002b24247220 */ /* 0x000fe20000410000 */
[----:B------:R-:W-:-:S02]  /*d850*/  HADD2.F32 R8, -RZ, R31.H0_H0 ;  /* 0x2000001fff087230 */ /* 0x000fc40000004100 */
[--C-:B------:R-:W-:Y:S02]  /*d860*/  HADD2.F32 R9, -RZ, R11.reuse.H0_H0 ;  /* 0x2000000bff097230 */ /* 0x100fe40000004100 */
[----:B------:R-:W-:Y:S02]  /*d870*/  HADD2.F32 R10, -RZ, R11.H1_H1 ;  /* 0x3000000bff0a7230 */ /* 0x000fe40000004100 */
[----:B------:R-:W-:Y:S01]  /*d880*/  FFMA.FTZ R8, R8, R20, R13 ;  /* 0x0000001408087223 */ /* 0x000fe2000001000d */
[----:B------:R-:W-:Y:S01]  /*d890*/  HADD2.F32 R12, -RZ, R21.H1_H1 ;  /* 0x30000015ff0c7230 */ /* 0x000fe20000004100 */
[----:B------:R-:W-:Y:S01]  /*d8a0*/  F2FP.F16.F32.PACK_AB R20, R15, R4 ;  /* 0x000000040f14723e */ /* 0x000fe200000000ff */
[----:B------:R-:W-:Y:S02]  /*d8b0*/  HADD2.F32 R31, -RZ, R31.H1_H1 ;  /* 0x3000001fff1f7230 */ /* 0x000fe40000004100 */
[--C-:B------:R-:W-:Y:S02]  /*d8c0*/  HADD2.F32 R5, -RZ, R23.reuse.H0_H0 ;  /* 0x20000017ff057230 */ /* 0x100fe40000004100 */
[----:B------:R-:W-:Y:S01]  /*d8d0*/  FFMA.FTZ R35, R12, R38, R35 ;  /* 0x000000260c237223 */ /* 0x000fe20000010023 */
[----:B------:R-:W-:-:S02]  /*d8e0*/  HADD2.F32 R22, -RZ, R23.H1_H1 ;  /* 0x30000017ff167230 */ /* 0x000fc40000004100 */
[----:B------:R-:W-:Y:S01]  /*d8f0*/  FFMA.FTZ R31, R31, R39, R36 ;  /* 0x000000271f1f7223 */ /* 0x000fe20000010024 */
[----:B------:R-:W-:Y:S01]  /*d900*/  FFMA.FTZ R5, R5, R9, R14 ;  /* 0x0000000905057223 */ /* 0x000fe2000001000e */
[----:B------:R-:W-:Y:S01]  /*d910*/  F2FP.F16.F32.PACK_AB R21, R35, R6 ;  /* 0x000000062315723e */ /* 0x000fe200000000ff */
[----:B------:R-:W-:Y:S02]  /*d920*/  FFMA.FTZ R10, R22, R10, R37 ;  /* 0x0000000a160a7223 */ /* 0x000fe40000010025 */
[----:B------:R-:W-:-:S03]  /*d930*/  F2FP.F16.F32.PACK_AB R22, R31, R8 ;  /* 0x000000081f16723e */ /* 0x000fc600000000ff */
[----:B------:R-:W-:-:S03]  /*d940*/  F2FP.F16.F32.PACK_AB R23, R10, R5 ;  /* 0x000000050a17723e */ /* 0x000fc600000000ff */
.L_x_2004:
[----:B------:R-:W-:Y:S05]  /*d950*/  BSYNC.RECONVERGENT B0 ;  /* 0x0000000000007941 */ /* 0x000fea0003800200 */
.L_x_2003:
[----:B-----5:R1:W-:Y:S02]  /*d960*/  STS.128 [R203+0x800], R20 ;  /* 0x00080014cb007388 */ /* 0x0203e40000000c00 */
.L_x_2002:
[----:B------:R-:W-:Y:S05]  /*d970*/  BSYNC.RECONVERGENT B1 ;  /* 0x0000000000017941 */ /* 0x000fea0003800200 */
.L_x_2001:
        /* <DEDUP_REMOVED lines=8> */
[----:B------:R-:W-:Y:S02]  /*da00*/  ISETP.GT.AND P0, PT, R26, 0x20, PT ;  /* 0x000000201a00780c */ /* 0x000fe40003f04270 */
        /* <DEDUP_REMOVED lines=77> */
.L_x_2008:
[----:B------:R-:W-:Y:S05]  /*dee0*/  BSYNC.RECONVERGENT B0 ;  /* 0x0000000000007941 */ /* 0x000fea0003800200 */
.L_x_2007:
[----:B-----5:R1:W-:Y:S02]  /*def0*/  STS.128 [R203+0x1800], R20 ;  /* 0x00180014cb007388 */ /* 0x0203e40000000c00 */
.L_x_2006:
[----:B------:R-:W-:Y:S05]  /*df00*/  BSYNC.RECONVERGENT B1 ;  /* 0x0000000000017941 */ /* 0x000fea0003800200 */
.L_x_2005:
[----:B------:R-:W-:-:S13]  /*df10*/  ISETP.GE.AND P0, PT, R116, R27, PT ;  /* 0x0000001b7400720c */ /* 0x000fda0003f06270 */
[----:B------:R1:W-:Y:S01]  /*df20*/  @P0 STS.128 [R203+0x2800], RZ ;  /* 0x002800ffcb000388 */ /* 0x0003e20000000c00 */
[----:B------:R-:W-:Y:S05]  /*df30*/  @P0 BRA `(.L_x_1964) ;  /* 0x00000004004c0947 */ /* 0x000fea0003800000 */
[----:B-1----:R1:W5:Y:S01]  /*df40*/  LD.E.128 R20, desc[UR4][R32.64+0x80] ;  /* 0x0000800420147980 */ /* 0x002362000c101d00 */
[----:B------:R-:W-:Y:S01]  /*df50*/  ISETP.GE.AND P0, PT, R116, R3, PT ;  /* 0x000000037400720c */ /* 0x000fe20003f06270 */
[----:B------:R-:W-:-:S12]  /*df60*/  BSSY.RECONVERGENT B0, `(.L_x_2009) ;  /* 0x000004f000007945 */ /* 0x000fd80003800200 */
[----:B------:R-:W-:Y:S05]  /*df70*/  @P0 BRA `(.L_x_2010) ;  /* 0x0000000400340947 */ /* 0x000fea0003800000 */
[----:B------:R-:W-:Y:S02]  /*df80*/  ISETP.GT.AND P0, PT, R26, 0x40, PT ;  /* 0x000000401a00780c */ /* 0x000fe40003f04270 */
[--C-:B------:R-:W-:Y:S02]  /*df90*/  SHF.R.S32.HI R3, RZ, 0x1f, R0.reuse ;  /* 0x0000001fff037819 */ /* 0x100fe40000011400 */
[----:B---3--:R-:W-:Y:S02]  /*dfa0*/  SEL R4, R18, RZ, !P0 ;  /* 0x000000ff12047207 */ /* 0x008fe40004000000 */
[----:B------:R-:W-:Y:S02]  /*dfb0*/  SEL R24, R24, RZ, !P0 ;  /* 0x000000ff18187207 */ /* 0x000fe40004000000 */
[----:B------:R-:W-:Y:S02]  /*dfc0*/  IADD3 R4, P2, P1, R4, R25, R0 ;  /* 0x0000001904047210 */ /* 0x000fe4000795e000 */
[----:B------:R-:W-:-:S02]  /*dfd0*/  SEL R19, R19, R18, P0 ;  /* 0x0000001213137207 */ /* 0x000fc40000000000 */
[----:B------:R-:W-:Y:S02]  /*dfe0*/  IADD3.X R9, PT, PT, R24, R2, R3, P2, P1 ;  /* 0x0000000218097210 */ /* 0x000fe400017e2403 */
[C---:B------:R-:W-:Y:S01]  /*dff0*/  SHF.L.U32 R3, R4.reuse, 0x1, RZ ;  /* 0x0000000104037819 */ /* 0x040fe200000006ff */
        /* <DEDUP_REMOVED lines=69> */
.L_x_2010:
[----:B------:R-:W-:Y:S05]  /*e450*/  BSYNC.RECONVERGENT B0 ;  /* 0x0000000000007941 */ /* 0x000fea0003800200 */
.L_x_2009:
[----:B-----5:R1:W-:Y:S02]  /*e460*/  STS.128 [R203+0x2800], R20 ;  /* 0x00280014cb007388 */ /* 0x0203e40000000c00 */
.L_x_1964:
[----:B------:R-:W-:Y:S05]  /*e470*/  BSYNC.RECONVERGENT B3 ;  /* 0x0000000000037941 */ /* 0x000fea0003800200 */
.L_x_1959:
[----:B-1--4-:R-:W-:Y:S01]  /*e480*/  IADD3 R3, PT, PT, -R54, R68, RZ ;  /* 0x0000004436037210 */ /* 0x012fe20007ffe1ff */
[----:B------:R-:W-:Y:S03]  /*e490*/  BSSY.RECONVERGENT B0, `(.L_x_2011) ;  /* 0x000001b000007945 */ /* 0x000fe60003800200 */
[----:B------:R-:W-:-:S13]  /*e4a0*/  ISETP.GE.AND P3, PT, R108, R3, PT ;  /* 0x000000036c00720c */ /* 0x000fda0003f66270 */
[----:B------:R-:W-:Y:S05]  /*e4b0*/  @P3 BRA `(.L_x_2012) ;  /* 0x0000000000603947 */ /* 0x000fea0003800000 */
[-C--:B------:R-:W-:Y:S02]  /*e4c0*/  ISETP.GE.AND P1, PT, R118, R201.reuse, PT ;  /* 0x000000c97600720c */ /* 0x080fe40003f26270 */
        /* <DEDUP_REMOVED lines=22> */
.L_x_2013:
[----:B------:R4:W-:Y:S02]  /*e630*/  STS.128 [R203+0x7000], RZ ;  /* 0x007000ffcb007388 */ /* 0x0009e40000000c00 */
.L_x_2012:
[----:B------:R-:W-:Y:S05]  /*e640*/  BSYNC.RECONVERGENT B0 ;  /* 0x0000000000007941 */ /* 0x000fea0003800200 */
.L_x_2011:
        /* <DEDUP_REMOVED lines=24> */
.L_x_2016:
[----:B------:R3:W-:Y:S02]  /*e7d0*/  STS.128 [R203+0x7800], RZ ;  /* 0x007800ffcb007388 */ /* 0x0007e40000000c00 */
.L_x_2015:
[----:B------:R-:W-:Y:S05]  /*e7e0*/  BSYNC.RECONVERGENT B0 ;  /* 0x0000000000007941 */ /* 0x000fea0003800200 */
.L_x_2014:
[----:B---3--:R-:W-:Y:S01]  /*e7f0*/  IADD3 R6, PT, PT, R108, 0x40, RZ ;  /* 0x000000406c067810 */ /* 0x008fe20007ffe0ff */
[----:B------:R-:W-:Y:S03]  /*e800*/  BSSY.RECONVERGENT B0, `(.L_x_2017) ;  /* 0x0000019000007945 */ /* 0x000fe60003800200 */
[----:B------:R-:W-:-:S13]  /*e810*/  ISETP.GE.AND P0, PT, R6, R3, PT ;  /* 0x000000030600720c */ /* 0x000fda0003f06270 */
[----:B------:R-:W-:Y:S05]  /*e820*/  @P0 BRA `(.L_x_2018) ;  /* 0x0000000000580947 */ /* 0x000fea0003800000 */
[-C--:B------:R-:W-:Y:S02]  /*e830*/  ISETP.GE.AND P1, PT, R118, R201.reuse, PT ;  /* 0x000000c97600720c */ /* 0x080fe40003f26270 */
[----:B------:R-:W-:Y:S02]  /*e840*/  ISETP.GE.AND P0, PT, R117, R201, PT ;  /* 0x000000c97500720c */ /* 0x000fe40003f06270 */
        /* <DEDUP_REMOVED lines=19> */
.L_x_2019:
[----:B------:R3:W-:Y:S02]  /*e980*/  STS.128 [R203+0x8000], RZ ;  /* 0x008000ffcb007388 */ /* 0x0007e40000000c00 */
.L_x_2018:
[----:B------:R-:W-:Y:S05]  /*e990*/  BSYNC.RECONVERGENT B0 ;  /* 0x0000000000007941 */ /* 0x000fea0003800200 */
.L_x_2017:
[----:B-1-3--:R-:W-:Y:S01]  /*e9a0*/  IADD3 R4, PT, PT, R108, 0x60, RZ ;  /* 0x000000606c047810 */ /* 0x00afe20007ffe0ff */
[----:B------:R-:W-:Y:S03]  /*e9b0*/  BSSY.RECONVERGENT B0, `(.L_x_2020) ;  /* 0x0000019000007945 */ /* 0x000fe60003800200 */
[----:B------:R-:W-:-:S13]  /*e9c0*/  ISETP.GE.AND P0, PT, R4, R3, PT ;  /* 0x000000030400720c */ /* 0x000fda0003f06270 */
[----:B------:R-:W-:Y:S05]  /*e9d0*/  @P0 BRA `(.L_x_2021) ;  /* 0x0000000000580947 */ /* 0x000fea0003800000 */
[----:B------:R-:W-:Y:S01]  /*e9e0*/  IMAD.MOV.U32 R195, RZ, RZ, R193 ;  /* 0x000000ffffc37224 */ /* 0x000fe200078e00c1 */
        /* <DEDUP_REMOVED lines=21> */
.L_x_2021:
[----:B------:R-:W-:Y:S05]  /*eb40*/  BSYNC.RECONVERGENT B0 ;  /* 0x0000000000007941 */ /* 0x000fea0003800200 */
.L_x_2020:
[----:B------:R-:W0:Y:S01]  /*eb50*/  LDGDEPBAR ;  /* 0x00000000000079af */ /* 0x000e220000000000 */
[----:B------:R-:W-:Y:S03]  /*eb60*/  BSSY.RECONVERGENT B0, `(.L_x_2022) ;  /* 0x0000020000007945 */ /* 0x000fe60003800200 */
[----:B------:R3:W5:Y:S04]  /*eb70*/  LD.E R2, desc[UR4][R120.64+0x184] ;  /* 0x0001840478027980 */ /* 0x000768000c101900 */
[----:B------:R3:W5:Y:S01]  /*eb80*/  LD.E R0, desc[UR4][R120.64+0x188] ;  /* 0x0001880478007980 */ /* 0x000762000c101900 */
[----:B------:R-:W-:-:S04]  /*eb90*/  DEPBAR.LE SB0, 0x0 ;  /* 0x000080000000791a */ /* 0x000fc80000000000 */
        /* <DEDUP_REMOVED lines=23> */
.L_x_2024:
[----:B------:R1:W-:Y:S01]  /*ed10*/  STS.128 [R203+0xd000], RZ ;  /* 0x00d000ffcb007388 */ /* 0x0003e20000000c00 */
[----:B------:R-:W-:Y:S05]  /*ed20*/  BRA `(.L_x_2025) ;  /* 0x00000000000c7947 */ /* 0x000fea0003800000 */
.L_x_2023:
[----:B------:R1:W-:Y:S04]  /*ed30*/  STS.128 [R203+0x9000], RZ ;  /* 0x009000ffcb007388 */ /* 0x0003e80000000c00 */
[----:B------:R1:W-:Y:S04]  /*ed40*/  STS.128 [R203+0xb000], RZ ;  /* 0x00b000ffcb007388 */ /* 0x0003e80000000c00 */
[----:B------:R1:W-:Y:S02]  /*ed50*/  STS.128 [R203+0xd000], RZ ;  /* 0x00d000ffcb007388 */ /* 0x0003e40000000c00 */
.L_x_2025:
[----:B------:R-:W-:Y:S05]  /*ed60*/  BSYNC.RECONVERGENT B0 ;  /* 0x0000000000007941 */ /* 0x000fea0003800200 */
.L_x_2022:
        /* <DEDUP_REMOVED lines=27> */
.L_x_2028:
[----:B------:R1:W-:Y:S02]  /*ef20*/  STS.128 [R203+0xd800], RZ ;  /* 0x00d800ffcb007388 */ /* 0x0003e40000000c00 */
.L_x_2027:
[----:B------:R-:W-:Y:S05]  /*ef30*/  BSYNC.RECONVERGENT B0 ;  /* 0x0000000000007941 */ /* 0x000fea0003800200 */
.L_x_2026:
        /* <DEDUP_REMOVED lines=27> */
.L_x_2031:
[----:B------:R1:W-:Y:S02]  /*f0f0*/  STS.128 [R203+0xe000], RZ ;  /* 0x00e000ffcb007388 */ /* 0x0003e40000000c00 */
.L_x_2030:
[----:B------:R-:W-:Y:S05]  /*f100*/  BSYNC.RECONVERGENT B0 ;  /* 0x0000000000007941 */ /* 0x000fea0003800200 */
.L_x_2029:
[----:B------:R-:W-:Y:S01]  /*f110*/  ISETP.GE.AND P0, PT, R4, R3, PT ;  /* 0x000000030400720c */ /* 0x000fe20003f06270 */
[----:B------:R-:W-:Y:S01]  /*f120*/  IMAD.MOV.U32 R44, RZ, RZ, 0x10 ;  /* 0x00000010ff2c7424 */ /* 0x000fe200078e00ff */
[----:B------:R-:W-:Y:S01]  /*f130*/  LOP3.LUT P6, RZ, R184, 0x4, RZ, 0xc0, !PT ;  /* 0x00000004b8ff7812 */ /* 0x000fe200078cc0ff */
[----:B------:R-:W-:Y:S01]  /*f140*/  BSSY.RECONVERGENT B0, `(.L_x_2032) ;  /* 0x000001e000007945 */ /* 0x000fe20003800200 */
[----:B------:R-:W-:Y:S02]  /*f150*/  LOP3.LUT R3, R66, 0x1f0, RZ, 0xc0, !PT ;  /* 0x000001f042037812 */ /* 0x000fe400078ec0ff */
        /* <DEDUP_REMOVED lines=27> */
.L_x_2034:
[----:B------:R1:W-:Y:S02]  /*f310*/  STS.128 [R203+0xe800], RZ ;  /* 0x00e800ffcb007388 */ /* 0x0003e40000000c00 */
.L_x_2033:
[----:B------:R-:W-:Y:S05]  /*f320*/  BSYNC.RECONVERGENT B0 ;  /* 0x0000000000007941 */ /* 0x000fea0003800200 */
.L_x_2032:
[--C-:B------:R-:W-:Y:S01]  /*f330*/  IMAD R187, R50, 0x2, R47.reuse ;  /* 0x0000000232bb7824 */ /* 0x100fe200078e022f */
[----:B------:R-:W-:Y:S01]  /*f340*/  LOP3.LUT R213, R108, 0x7, RZ, 0xc0, !PT ;  /* 0x000000076cd57812 */ /* 0x000fe200078ec0ff */
[----:B------:R-:W-:Y:S01]  /*f350*/  IMAD R186, R48, 0x2, R47 ;  /* 0x0000000230ba7824 */ /* 0x000fe200078e022f */
[----:B-----5:R-:W-:Y:S01]  /*f360*/  IADD3 R0, PT, PT, R0, R68, -R205 ;  /* 0x0000004400007210 */ /* 0x020fe20007ffe8cd */
[C---:B------:R-:W-:Y:S01]  /*f370*/  IMAD R46, R44.reuse, 0x2, R187 ;  /* 0x000000022c2e7824 */ /* 0x040fe200078e02bb */
[----:B------:R-:W-:Y:S01]  /*f380*/  LDSM.16.M88.4 R96, [R187] ;  /* 0x00000000bb60783b */ /* 0x000fe20000000200 */
[----:B------:R-:W-:Y:S01]  /*f390*/  IMAD R45, R44, 0x2, R186 ;  /* 0x000000022c2d7824 */ /* 0x000fe200078e02ba */
[----:B------:R-:W-:Y:S01]  /*f3a0*/  IADD3 R213, PT, PT, R202, R213, R3 ;  /* 0x000000d5cad57210 */ /* 0x000fe20007ffe003 */
[----:B------:R-:W-:Y:S01]  /*f3b0*/  IMAD.SHL.U32 R3, R184, 0x2, RZ ;  /* 0x00000002b8037824 */ /* 0x000fe200078e00ff */
[----:B------:R-:W2:Y:S01]  /*f3c0*/  LDSM.16.M88.4 R48, [R186+0x3000] ;  /* 0x00300000ba30783b */ /* 0x000ea20000000200 */
[----:B------:R-:W-:Y:S01]  /*f3d0*/  IADD3 R2, PT, PT, R68, -R205, -R2 ;  /* 0x800000cd44027210 */ /* 0x000fe20007ffe802 */
[----:B------:R-:W-:Y:S01]  /*f3e0*/  BSSY.RECONVERGENT B1, `(.L_x_2035) ;  /* 0x000025b000017945 */ /* 0x000fe20003800200 */
[----:B------:R-:W-:Y:S01]  /*f3f0*/  IMAD.IADD R211, R213, 0x1, R0 ;  /* 0x00000001d5d37824 */ /* 0x000fe200078e0200 */
[----:B-1----:R-:W-:Y:S01]  /*f400*/  LDSM.16.M88.4 R8, [R46] ;  /* 0x000000002e08783b */ /* 0x002fe20000000200 */
[----:B------:R-:W-:Y:S01]  /*f410*/  LOP3.LUT R3, R3, 0x6, RZ, 0xc0, !PT ;  /* 0x0000000603037812 */ /* 0x000fe200078ec0ff */
[----:B------:R-:W-:-:S02]  /*f420*/  IMAD.IADD R213, R213, 0x1, R2 ;  /* 0x00000001d5d57824 */ /* 0x000fc400078e0202 */
[----:B------:R-:W-:Y:S01]  /*f430*/  LDSM.16.M88.4 R4, [R45+0x3000] ;  /* 0x003000002d04783b */ /* 0x000fe20000000200 */
[C-C-:B------:R-:W-:Y:S01]  /*f440*/  VIADDMNMX R210, R211.reuse, 0x1, R68.reuse, PT ;  /* 0x00000001d3d27846 */ /* 0x140fe20003800144 */
[----:B------:R-:W-:Y:S01]  /*f450*/  IMAD.IADD R0, R54, 0x1, R3 ;  /* 0x0000000136007824 */ /* 0x000fe200078e0203 */
[----:B------:R-:W-:Y:S01]  /*f460*/  VIADDMNMX R211, R211, 0x9, R68, PT ;  /* 0x00000009d3d37846 */ /* 0x000fe20003800144 */
[----:B------:R-:W1:Y:S01]  /*f470*/  LDSM.16.M88.4 R104, [R186+0x4800] ;  /* 0x00480000ba68783b */ /* 0x000e620000000200 */
[C---:B------:R-:W-:Y:S02]  /*f480*/  VIADD R212, R213.reuse, 0x8 ;  /* 0x00000008d5d47836 */ /* 0x040fe40000000000 */
[C---:B------:R-:W-:Y:S01]  /*f490*/  VIADD R68, R0.reuse, 0x10 ;  /* 0x0000001000447836 */ /* 0x040fe20000000000 */
[----:B------:R-:W3:Y:S01]  /*f4a0*/  LDSM.16.M88.4 R36, [R186+0x3400] ;  /* 0x00340000ba24783b */ /* 0x000ee20000000200 */
[----:B------:R-:W-:Y:S01]  /*f4b0*/  ISETP.GT.AND P3, PT, R213, R0, PT ;  /* 0x00000000d500720c */ /* 0x000fe20003f64270 */
[C---:B------:R-:W-:Y:S01]  /*f4c0*/  VIADD R70, R0.reuse, 0x9 ;  /* 0x0000000900467836 */ /* 0x040fe20000000000 */
[C---:B------:R-:W-:Y:S01]  /*f4d0*/  ISETP.GE.AND P5, PT, R0.reuse, R210, PT ;  /* 0x000000d20000720c */ /* 0x040fe20003fa6270 */
[----:B------:R-:W4:Y:S01]  /*f4e0*/  LDSM.16.M88.4 R28, [R186+0x3800] ;  /* 0x00380000ba1c783b */ /* 0x000f220000000200 */
[C---:B------:R-:W-:Y:S01]  /*f4f0*/  VIADD R69, R0.reuse, 0x39 ;  /* 0x0000003900457836 */ /* 0x040fe20000000000 */
[C---:B------:R-:W-:Y:S01]  /*f500*/  ISETP.GE.AND P1, PT, R0.reuse, R211, PT ;  /* 0x000000d30000720c */ /* 0x040fe20003f26270 */
[C---:B------:R-:W-:Y:S01]  /*f510*/  VIADD R71, R0.reuse, 0x38 ;  /* 0x0000003800477836 */ /* 0x040fe20000000000 */
[----:B------:R-:W4:Y:S01]  /*f520*/  LDSM.16.M88.4 R20, [R186+0x3c00] ;  /* 0x003c0000ba14783b */ /* 0x000f220000000200 */
[----:B------:R-:W-:Y:S01]  /*f530*/  VIADD R52, R0, 0x51 ;  /* 0x0000005100347836 */ /* 0x000fe20000000000 */
[----:B------:R-:W-:Y:S01]  /*f540*/  ISETP.GT.AND P2, PT, R212, R0, PT ;  /* 0x00000000d400720c */ /* 0x000fe20003f44270 */
[C---:B------:R-:W-:Y:S01]  /*f550*/  VIADD R53, R0.reuse, 0x50 ;  /* 0x0000005000357836 */ /* 0x040fe20000000000 */
[----:B------:R-:W4:Y:S01]  /*f560*/  LDSM.16.M88.4 R12, [R186+0x4000] ;  /* 0x00400000ba0c783b */ /* 0x000f220000000200 */
[----:B------:R-:W-:-:S02]  /*f570*/  VIADD R3, R0, 0x71 ;  /* 0x0000007100037836 */ /* 0x000fc40000000000 */
[C---:B------:R-:W-:Y:S01]  /*f580*/  VIADD R2, R0.reuse, 0x78 ;  /* 0x0000007800027836 */ /* 0x040fe20000000000 */
[----:B------:R-:W4:Y:S04]  /*f590*/  LDSM.16.M88.4 R124, [R186+0x4400] ;  /* 0x00440000ba7c783b */ /* 0x000f280000000200 */
[----:B------:R-:W4:Y:S01]  /*f5a0*/  LDSM.16.M88.4 R72, [R186+0x4c00] ;  /* 0x004c0000ba48783b */ /* 0x000f220000000200 */
[C---:B--2---:R-:W-:Y:S03]  /*f5b0*/  HMMA.16816.F32 R56, R96.reuse, R48, RZ ;  /* 0x000000306038723c */ /* 0x044fe600000018ff */
[----:B------:R-:W-:Y:S04]  /*f5c0*/  LDSM.16.M88.4 R60, [R45+0x3400] ;  /* 0x003400002d3c783b */ /* 0x000fe80000000200 */
        /* <DEDUP_REMOVED lines=15> */
[----:B------:R-:W-:Y:S01]  /*f6c0*/  LDSM.16.M88.4 R136, [R186+0x8800] ;  /* 0x00880000ba88783b */ /* 0x000fe20000000200 */
[C---:B---3--:R-:W-:Y:S03]  /*f6d0*/  HMMA.16816.F32 R40, R96.reuse, R36, RZ ;  /* 0x000000246028723c */ /* 0x048fe600000018ff */
[----:B------:R-:W0:Y:S05]  /*f6e0*/  LDGDEPBAR ;  /* 0x00000000000079af */ /* 0x000e2a0000000000 */
        /* <DEDUP_REMOVED lines=12> */
[C---:B-1----:R-:W-:Y:S08]  /*f7b0*/  HMMA.16816.F32 R112, R8.reuse, R4, R112 ;  /* 0x000000040870723c */ /* 0x042ff00000001870 */
[C---:B------:R-:W-:Y:S01]  /*f7c0*/  HMMA.16816.F32 R104, R8.reuse, R6, R104 ;  /* 0x000000060868723c */ /* 0x040fe20000001868 */
[----:B------:R-:W1:Y:S07]  /*f7d0*/  LDSM.16.M88.4 R4, [R186+0x6400] ;  /* 0x00640000ba04783b */ /* 0x000e6e0000000200 */
[C---:B------:R-:W-:Y:S08]  /*f7e0*/  HMMA.16816.F32 R40, R8.reuse, R60, R40 ;  /* 0x0000003c0828723c */ /* 0x040ff00000001828 */
        /* <DEDUP_REMOVED lines=25> */
[C---:B---3--:R-:W-:Y:S08]  /*f980*/  HMMA.16816.F32 R112, R72.reuse, R8, R112 ;  /* 0x000000084870723c */ /* 0x048ff00000001870 */
[C---:B------:R-:W-:Y:S01]  /*f990*/  HMMA.16816.F32 R104, R72.reuse, R10, R104 ;  /* 0x0000000a4868723c */ /* 0x040fe20000001868 */
[----:B------:R-:W3:Y:S07]  /*f9a0*/  LDSM.16.M88.4 R8, [R45+0x6000] ;  /* 0x006000002d08783b */ /* 0x000eee0000000200 */
[C---:B------:R-:W-:Y:S01]  /*f9b0*/  HMMA.16816.F32 R36, R72.reuse, R134, R36 ;  /* 0x000000864824723c */ /* 0x040fe20000001824 */
[----:B------:R-:W4:Y:S07]  /*f9c0*/  LDSM.16.M88.4 R132, [R45+0x5800] ;  /* 0x005800002d84783b */ /* 0x000f2e0000000200 */
[C---:B------:R-:W-:Y:S08]  /*f9d0*/  HMMA.16816.F32 R32, R72.reuse, R92, R32 ;  /* 0x0000005c4820723c */ /* 0x040ff00000001820 */
[C---:B------:R-:W-:Y:S01]  /*f9e0*/  HMMA.16816.F32 R28, R72.reuse, R94, R28 ;  /* 0x0000005e481c723c */ /* 0x040fe2000000181c */
[----:B------:R-:W4:Y:S07]  /*f9f0*/  LDSM.16.M88.4 R92, [R45+0x5c00] ;  /* 0x005c00002d5c783b */ /* 0x000f2e0000000200 */
[C---:B------:R-:W-:Y:S08]  /*fa00*/  HMMA.16816.F32 R16, R72.reuse, R84, R16 ;  /* 0x000000544810723c */ /* 0x040ff00000001810 */
[----:B------:R-:W-:Y:S01]  /*fa10*/  HMMA.16816.F32 R12, R72, R86, R12 ;  /* 0x00000056480c723c */ /* 0x000fe2000000180c */
[----:B------:R-:W-:Y:S07]  /*fa20*/  LDSM.16.M88.4 R84, [R45+0x6800] ;  /* 0x006800002d54783b */ /* 0x000fee0000000200 */
[C---:B-1----:R-:W-:Y:S08]  /*fa30*/  HMMA.16816.F32 R40, R76.reuse, R4, R40 ;  /* 0x000000044c28723c */ /* 0x042ff00000001828 */
[----:B------:R-:W-:Y:S01]  /*fa40*/  HMMA.16816.F32 R36, R76, R6, R36 ;  /* 0x000000064c24723c */ /* 0x000fe20000001824 */
[----:B------:R-:W1:Y:S07]  /*fa50*/  LDSM.16.M88.4 R4, [R186+0x7800] ;  /* 0x00780000ba04783b */ /* 0x000e6e0000000200 */
[C---:B------:R-:W-:Y:S08]  /*fa60*/  HMMA.16816.F32 R24, R72.reuse, R88, R24 ;  /* 0x000000584818723c */ /* 0x040ff00000001818 */
[C---:B------:R-:W-:Y:S01]  /*fa70*/  HMMA.16816.F32 R20, R72.reuse, R90, R20 ;  /* 0x0000005a4814723c */ /* 0x040fe20000001814 */
[----:B------:R-:W1:Y:S07]  /*fa80*/  LDSM.16.M88.4 R88, [R45+0x6400] ;  /* 0x006400002d58783b */ /* 0x000e6e0000000200 */
[C---:B------:R-:W-:Y:S08]  /*fa90*/  HMMA.16816.F32 R100, R72.reuse, R80, R100 ;  /* 0x000000504864723c */ /* 0x040ff00000001864 */
[----:B------:R-:W-:Y:S01]  /*faa0*/  HMMA.16816.F32 R96, R72, R82, R96 ;  /* 0x000000524860723c */ /* 0x000fe20000001860 */
[----:B------:R-:W1:Y:S04]  /*fab0*/  LDSM.16.M88.4 R72, [R186+0x7000] ;  /* 0x00700000ba48783b */ /* 0x000e680000000200 */
[----:B------:R-:W1:Y:S03]  /*fac0*/  LDSM.16.M88.4 R80, [R45+0x6c00] ;  /* 0x006c00002d50783b */ /* 0x000e660000000200 */
[C---:B--2---:R-:W-:Y:S08]  /*fad0*/  HMMA.16816.F32 R56, R76.reuse, R60, R56 ;  /* 0x0000003c4c38723c */ /* 0x044ff00000001838 */
        /* <DEDUP_REMOVED lines=9> */
[----:B------:R-:W-:Y:S01]  /*fb70*/  HMMA.16816.F32 R20, R76, R94, R20 ;  /* 0x0000005e4c14723c */ /* 0x000fe20000001814 */
[----:B------:R-:W-:Y:S07]  /*fb80*/  LDSM.16.M88.4 R92, [R45+0x7000] ;  /* 0x007000002d5c783b */ /* 0x000fee0000000200 */
[C---:B-1----:R-:W-:Y:S08]  /*fb90*/  HMMA.16816.F32 R32, R144.reuse, R4, R32 ;  /* 0x000000049020723c */ /* 0x042ff00000001820 */
[----:B------:R-:W-:Y:S01]  /*fba0*/  HMMA.16816.F32 R28, R144, R6, R28 ;  /* 0x00000006901c723c */ /* 0x000fe2000000181c */
[----:B------:R1:W4:Y:S07]  /*fbb0*/  LDSM.16.M88.4 R4, [R46+0x2000] ;  /* 0x002000002e04783b */ /* 0x00032e0000000200 */
[C---:B------:R-:W-:Y:S08]  /*fbc0*/  HMMA.16816.F32 R128, R76.reuse, R88, R128 ;  /* 0x000000584c80723c */ /* 0x040ff00000001880 */
[----:B------:R-:W-:Y:S01]  /*fbd0*/  HMMA.16816.F32 R124, R76, R90, R124 ;  /* 0x0000005a4c7c723c */ /* 0x000fe2000000187c */
[----:B------:R-:W4:Y:S07]  /*fbe0*/  LDSM.16.M88.4 R88, [R45+0x7400] ;  /* 0x007400002d58783b */ /* 0x000f2e0000000200 */
[----:B------:R-:W-:Y:S05]  /*fbf0*/  HMMA.16816.F32 R56, R144, R72, R56 ;  /* 0x000000489038723c */ /* 0x000fea0000001838 */
[----:B-1----:R-:W-:-:S03]  /*fc00*/  VIADD R46, R0, 0x58 ;  /* 0x00000058002e7836 */ /* 0x002fc60000000000 */
        /* <DEDUP_REMOVED lines=13> */
[----:B------:R-:W-:Y:S01]  /*fce0*/  HMMA.16816.F32 R20, R144, R10, R20 ;  /* 0x0000000a9014723c */ /* 0x000fe20000001814 */
[----:B------:R3:W2:Y:S01]  /*fcf0*/  LDSM.16.M88.4 R8, [R45+0x8c00] ;  /* 0x008c00002d08783b */ /* 0x0006a20000000200 */
[----:B------:R-:W-:-:S06]  /*fd00*/  DEPBAR.LE SB0, 0x0 ;  /* 0x000080000000791a */ /* 0x000fcc0000000000 */
[C---:B------:R-:W-:Y:S08]  /*fd10*/  HMMA.16816.F32 R124, R144.reuse, R142, R124 ;  /* 0x0000008e907c723c */ /* 0x040ff0000000187c */
[C---:B------:R-:W-:Y:S08]  /*fd20*/  HMMA.16816.F32 R128, R144.reuse, R140, R128 ;  /* 0x0000008c9080723c */ /* 0x040ff00000001880 */
[----:B------:R-:W-:Y:S03]  /*fd30*/  HMMA.16816.F32 R16, R144, R148, R16 ;  /* 0x000000949010723c */ /* 0x000fe60000001810 */
[----:B---3--:R-:W-:-:S05]  /*fd40*/  VIADD R45, R0, 0x59 ;  /* 0x00000059002d7836 */ /* 0x008fca0000000000 */
[C---:B------:R-:W-:Y:S08]  /*fd50*/  HMMA.16816.F32 R12, R144.reuse, R150, R12 ;  /* 0x00000096900c723c */ /* 0x040ff0000000180c */
[C---:B------:R-:W-:Y:S08]  /*fd60*/  HMMA.16816.F32 R112, R144.reuse, R136, R112 ;  /* 0x000000889070723c */ /* 0x040ff00000001870 */
[C---:B------:R-:W-:Y:S08]  /*fd70*/  HMMA.16816.F32 R104, R144.reuse, R138, R104 ;  /* 0x0000008a9068723c */ /* 0x040ff00000001868 */
[C---:B----4-:R-:W-:Y:S08]  /*fd80*/  HMMA.16816.F32 R100, R144.reuse, R132, R100 ;  /* 0x000000849064723c */ /* 0x050ff00000001864 */
[----:B------:R-:W-:Y:S08]  /*fd90*/  HMMA.16816.F32 R96, R144, R134, R96 ;  /* 0x000000869060723c */ /* 0x000ff00000001860 */
[C---:B------:R-:W-:Y:S08]  /*fda0*/  HMMA.16816.F32 R56, R4.reuse, R92, R56 ;  /* 0x0000005c0438723c */ /* 0x040ff00000001838 */
[C---:B------:R-:W-:Y:S08]  /*fdb0*/  HMMA.16816.F32 R40, R4.reuse, R88, R40 ;  /* 0x000000580428723c */ /* 0x040ff00000001828 */
[C---:B------:R-:W-:Y:S08]  /*fdc0*/  HMMA.16816.F32 R48, R4.reuse, R94, R48 ;  /* 0x0000005e0430723c */ /* 0x040ff00000001830 */
[----:B-1----:R-:W-:Y:S03]  /*fdd0*/  HMMA.16816.F32 R124, R4, R74, R124 ;  /* 0x0000004a047c723c */ /* 0x002fe6000000187c */
[----:B------:R-:W-:-:S02]  /*fde0*/  VIADD R74, R0, 0x1 ;  /* 0x00000001004a7836 */ /* 0x000fc40000000000 */
[----:B------:R-:W-:-:S03]  /*fdf0*/  VIADD R75, R0, 0x30 ;  /* 0x00000030004b7836 */ /* 0x000fc60000000000 */
[----:B------:R-:W-:Y:S01]  /*fe00*/  ISETP.GT.AND P0, PT, R213, R74, PT ;  /* 0x0000004ad500720c */ /* 0x000fe20003f04270 */
[----:B------:R-:W-:Y:S03]  /*fe10*/  HMMA.16816.F32 R36, R4, R90, R36 ;  /* 0x0000005a0424723c */ /* 0x000fe60000001824 */
[----:B------:R-:W-:Y:S02]  /*fe20*/  FSEL R57, R57, -INF , !P0 ;  /* 0xff80000039397808 */ /* 0x000fe40004000000 */
[----:B------:R-:W-:-:S03]  /*fe30*/  ISETP.GT.AND P0, PT, R213, R68, PT ;  /* 0x00000044d500720c */ /* 0x000fc60003f04270 */
[----:B------:R-:W-:Y:S03]  /*fe40*/  HMMA.16816.F32 R28, R4, R86, R28 ;  /* 0x00000056041c723c */ /* 0x000fe6000000181c */
[----:B------:R-:W-:-:S05]  /*fe50*/  FSEL R40, R40, -INF , !P0 ;  /* 0xff80000028287808 */ /* 0x000fca0004000000 */
[----:B------:R-:W-:Y:S03]  /*fe60*/  HMMA.16816.F32 R128, R4, R72, R128 ;  /* 0x000000480480723c */ /* 0x000fe60000001880 */
[C---:B------:R-:W-:Y:S02]  /*fe70*/  VIADD R72, R0.reuse, 0x8 ;  /* 0x0000000800487836 */ /* 0x040fe40000000000 */
[----:B------:R-:W-:-:S03]  /*fe80*/  VIADD R73, R0, 0x31 ;  /* 0x0000003100497836 */ /* 0x000fc60000000000 */
[----:B------:R-:W-:Y:S01]  /*fe90*/  ISETP.GT.AND P4, PT, R213, R72, PT ;  /* 0x00000048d500720c */ /* 0x000fe20003f84270 */
[C---:B------:R-:W-:Y:S08]  /*fea0*/  HMMA.16816.F32 R32, R4.reuse, R84, R32 ;  /* 0x000000540420723c */ /* 0x040ff00000001820 */
[----:B------:R-:W-:Y:S03]  /*feb0*/  HMMA.16816.F32 R24, R4, R80, R24 ;  /* 0x000000500418723c */ /* 0x000fe60000001818 */
[----:B------:R-:W-:-:S05]  /*fec0*/  VIADD R80, R0, 0x11 ;  /* 0x0000001100507836 */ /* 0x000fca0000000000 */
[C---:B------:R-:W-:Y:S08]  /*fed0*/  HMMA.16816.F32 R20, R4.reuse, R82, R20 ;  /* 0x000000520414723c */ /* 0x040ff00000001814 */
[----:B------:R-:W-:Y:S03]  /*fee0*/  HMMA.16816.F32 R16, R4, R76, R16 ;  /* 0x0000004c0410723c */ /* 0x000fe60000001810 */
[----:B------:R-:W-:Y:S01]  /*fef0*/  FSEL R76, R56, -INF , !P3 ;  /* 0xff800000384c7808 */ /* 0x000fe20005800000 */
[----:B------:R-:W-:Y:S01]  /*ff00*/  VIADD R77, R0, 0x29 ;  /* 0x00000029004d7836 */ /* 0x000fe20000000000 */
[----:B------:R-:W-:Y:S01]  /*ff10*/  BAR.SYNC.DEFER_BLOCKING 0x0 ;  /* 0x0000000000007b1d */ /* 0x000fe20000010000 */
[----:B------:R-:W-:-:S02]  /*ff20*/  ISETP.GT.AND P3, PT, R213, R70, PT ;  /* 0x00000046d500720c */ /* 0x000fc40003f64270 */
[----:B------:R-:W-:Y:S01]  /*ff30*/  FSEL R56, R48, -INF , !P4 ;  /* 0xff80000030387808 */ /* 0x000fe20006000000 */
[C---:B------:R-:W-:Y:S03]  /*ff40*/  HMMA.16816.F32 R12, R4.reuse, R78, R12 ;  /* 0x0000004e040c723c */ /* 0x040fe6000000180c */
[C---:B------:R-:W-:Y:S01]  /*ff50*/  VIADD R78, R0.reuse, 0x28 ;  /* 0x00000028004e7836 */ /* 0x040fe20000000000 */
[----:B------:R-:W-:Y:S01]  /*ff60*/  ISETP.GT.AND P4, PT, R213, R80, PT ;  /* 0x00000050d500720c */ /* 0x000fe20003f84270 */
[C---:B------:R-:W-:Y:S01]  /*ff70*/  VIADD R79, R0.reuse, 0x21 ;  /* 0x00000021004f7836 */ /* 0x040fe20000000000 */
[----:B------:R-:W-:Y:S02]  /*ff80*/  FSEL R49, R49, -INF , !P3 ;  /* 0xff80000031317808 */ /* 0x000fe40005800000 */
[----:B------:R-:W-:Y:S01]  /*ff90*/  FSEL R48, R41, -INF , !P4 ;  /* 0xff80000029307808 */ /* 0x000fe20006000000 */
[----:B--2---:R-:W-:Y:S03]  /*ffa0*/  HMMA.16816.F32 R112, R4, R60, R112 ;  /* 0x0000003c0470723c */ /* 0x004fe60000001870 */
[----:B------:R-:W-:-:S02]  /*ffb0*/  VIADD R60, R0, 0x49 ;  /* 0x00000049003c7836 */ /* 0x000fc40000000000 */
[----:B------:R-:W-:-:S03]  /*ffc0*/  VIADD R61, R0, 0x48 ;  /* 0x00000048003d7836 */ /* 0x000fc60000000000 */
[----:B------:R-:W-:Y:S03]  /*ffd0*/  HMMA.16816.F32 R104, R4, R62, R104 ;  /* 0x0000003e0468723c */ /* 0x000fe60000001868 */
[C---:B------:R-:W-:Y:S02]  /*ffe0*/  VIADD R63, R0.reuse, 0x40 ;  /* 0x00000040003f7836 */ /* 0x040fe40000000000 */
[----:B------:R-:W-:-:S03]  /*fff0*/  VIADD R62, R0, 0x41 ;  /* 0x00000041003e7836 */ /* 0x000fc60000000000 */
[----:B------:R-:W-:Y:S03]  /*10000*/  HMMA.16816.F32 R100, R4, R8, R100 ;  /* 0x000000080464723c */ /* 0x000fe60000001864 */
[C---:B------:R-:W-:Y:S02]  /*10010*/  VIADD R8, R0.reuse, 0x20 ;  /* 0x0000002000087836 */ /* 0x040fe40000000000 */
[----:B------:R-:W-:-:S03]  /*10020*/  VIADD R9, R0, 0x61 ;  /* 0x0000006100097836 */ /* 0x000fc60000000000 */
[C---:B------:R-:W-:Y:S01]  /*10030*/  ISETP.GT.AND P4, PT, R213.reuse, R8, PT ;  /* 0x00000008d500720c */ /* 0x040fe20003f84270 */
[----:B------:R-:W-:Y:S03]  /*10040*/  HMMA.16816.F32 R96, R4, R10, R96 ;  /* 0x0000000a0460723c */ /* 0x000fe60000001860 */
[----:B------:R-:W-:Y:S01]  /*10050*/  VIADD R6, R0, 0x19 ;  /* 0x0000001900067836 */ /* 0x000fe20000000000 */
[----:B------:R-:W-:Y:S01]  /*10060*/  FSEL R32, R32, -INF , !P4 ;  /* 0xff80000020207808 */ /* 0x000fe20006000000 */
[C---:B------:R-:W-:Y:S01]  /*10070*/  VIADD R10, R0.reuse, 0x18 ;  /* 0x00000018000a7836 */ /* 0x040fe20000000000 */
[C---:B------:R-:W-:Y:S01]  /*10080*/  ISETP.GT.AND P4, PT, R213.reuse, R77, PT ;  /* 0x0000004dd500720c */ /* 0x040fe20003f84270 */
[C---:B------:R-:W-:Y:S01]  /*10090*/  VIADD R11, R0.reuse, 0x60 ;  /* 0x00000060000b7836 */ /* 0x040fe20000000000 */
[C---:B------:R-:W-:Y:S01]  /*100a0*/  ISETP.GT.AND P0, PT, R213.reuse, R6, PT ;  /* 0x00000006d500720c */ /* 0x040fe20003f04270 */
[C---:B------:R-:W-:Y:S01]  /*100b0*/  VIADD R4, R0.reuse, 0x70 ;  /* 0x0000007000047836 */ /* 0x040fe20000000000 */
[----:B------:R-:W-:Y:S01]  /*100c0*/  ISETP.GT.AND P3, PT, R213, R10, PT ;  /* 0x0000000ad500720c */ /* 0x000fe20003f64270 */
[C---:B------:R-:W-:Y:S01]  /*100d0*/  VIADD R7, R0.reuse, 0x68 ;  /* 0x0000006800077836 */ /* 0x040fe20000000000 */
[----:B------:R-:W-:Y:S01]  /*100e0*/  FSEL R37, R37, -INF , !P0 ;  /* 0xff80000025257808 */ /* 0x000fe20004000000 */
[C---:B------:R-:W-:Y:S01]  /*100f0*/  VIADD R5, R0.reuse, 0x69 ;  /* 0x0000006900057836 */ /* 0x040fe20000000000 */
[----:B------:R-:W-:Y:S01]  /*10100*/  ISETP.GT.AND P0, PT, R213, R78, PT ;  /* 0x0000004ed500720c */ /* 0x000fe20003f04270 */
[----:B------:R-:W-:Y:S01]  /*10110*/  VIADD R0, R0, 0x79 ;  /* 0x0000007900007836 */ /* 0x000fe20000000000 */
[----:B------:R-:W-:-:S02]  /*10120*/  FSEL R41, R36, -INF , !P3 ;  /* 0xff80000024297808 */ /* 0x000fc40005800000 */
[C---:B------:R-:W-:Y:S02]  /*10130*/  ISETP.GT.AND P3, PT, R213.reuse, R79, PT ;  /* 0x0000004fd500720c */ /* 0x040fe40003f64270 */
[----:B------:R-:W-:Y:S02]  /*10140*/  FSEL R28, R28, -INF , !P0 ;  /* 0xff8000001c1c7808 */ /* 0x000fe40004000000 */
[----:B------:R-:W-:Y:S02]  /*10150*/  ISETP.GT.AND P0, PT, R213, R73, PT ;  /* 0x00000049d500720c */ /* 0x000fe40003f04270 */
        /* <DEDUP_REMOVED lines=15> */
[C---:B------:R-:W-:Y:S02]  /*10250*/  ISETP.GT.AND P3, PT, R213.reuse, R52, PT ;  /* 0x00000034d500720c */ /* 0x040fe40003f64270 */
[----:B------:R-:W-:Y:S02]  /*10260*/  FSEL R124, R124, -INF , !P0 ;  /* 0xff8000007c7c7808 */ /* 0x000fe40004000000 */
[----:B------:R-:W-:Y:S02]  /*10270*/  FSEL R176, R20, -INF , !P4 ;  /* 0xff80000014b07808 */ /* 0x000fe40006000000 */
[C---:B------:R-:W-:Y:S02]  /*10280*/  ISETP.GT.AND P0, PT, R213.reuse, R9, PT ;  /* 0x00000009d500720c */ /* 0x040fe40003f04270 */
        /* <DEDUP_REMOVED lines=17> */
[----:B------:R-:W-:Y:S02]  /*103a0*/  FSEL R125, R125, -INF , !P4 ;  /* 0xff8000007d7d7808 */ /* 0x000fe40006000000 */
[----:B------:R-:W-:Y:S02]  /*103b0*/  ISETP.GT.AND P0, PT, R212, R74, PT ;  /* 0x0000004ad400720c */ /* 0x000fe40003f04270 */
[----:B------:R-:W-:-:S02]  /*103c0*/  ISETP.GT.AND P4, PT, R213, R7, PT ;  /* 0x00000007d500720c */ /* 0x000fc40003f84270 */
[----:B------:R-:W-:Y:S02]  /*103d0*/  FSEL R96, R96, -INF , !P3 ;  /* 0xff80000060607808 */ /* 0x000fe40005800000 */
[----:B------:R-:W-:Y:S02]  /*103e0*/  FSEL R17, R17, -INF , !P1 ;  /* 0xff80000011117808 */ /* 0x000fe40004800000 */
[----:B------:R-:W-:Y:S02]  /*103f0*/  ISETP.GE.AND P3, PT, R74, R211, PT ;  /* 0x000000d34a00720c */ /* 0x000fe40003f66270 */
[----:B------:R-:W-:Y:S02]  /*10400*/  ISETP.GT.AND P1, PT, R212, R72, PT ;  /* 0x00000048d400720c */ /* 0x000fe40003f24270 */
[----:B------:R-:W-:Y:S02]  /*10410*/  FSEL R59, R59, -INF , !P0 ;  /* 0xff8000003b3b7808 */ /* 0x000fe40004000000 */
[----:B------:R-:W-:-:S02]  /*10420*/  FSEL R104, R104, -INF , !P4 ;  /* 0xff80000068687808 */ /* 0x000fc40006000000 */
[----:B------:R-:W-:Y:S02]  /*10430*/  ISETP.GT.AND P4, PT, R213, R3, PT ;  /* 0x00000003d500720c */ /* 0x000fe40003f84270 */
[----:B------:R-:W-:Y:S02]  /*10440*/  FSEL R13, R76, -INF , !P5 ;  /* 0xff8000004c0d7808 */ /* 0x000fe40006800000 */
[----:B------:R-:W-:Y:S02]  /*10450*/  ISETP.GE.AND P2, PT, R72, R211, PT ;  /* 0x000000d34800720c */ /* 0x000fe40003f46270 */
[----:B------:R-:W-:Y:S02]  /*10460*/  FSEL R76, R59, -INF , !P3 ;  /* 0xff8000003b4c7808 */ /* 0x000fe40005800000 */
[----:B------:R-:W-:Y:S02]  /*10470*/  FSEL R50, R50, -INF , !P1 ;  /* 0xff80000032327808 */ /* 0x000fe40004800000 */
[----:B------:R-:W-:-:S02]  /*10480*/  ISETP.GT.AND P3, PT, R212, R70, PT ;  /* 0x00000046d400720c */ /* 0x000fc40003f64270 */
[----:B------:R-:W-:Y:S02]  /*10490*/  FSEL R101, R101, -INF , !P4 ;  /* 0xff80000065657808 */ /* 0x000fe40006000000 */
[-C--:B------:R-:W-:Y:S02]  /*104a0*/  ISETP.GE.AND P4, PT, R74, R210.reuse, PT ;  /* 0x000000d24a00720c */ /* 0x080fe40003f86270 */
[----:B------:R-:W-:Y:S02]  /*104b0*/  FSEL R74, R50, -INF , !P2 ;  /* 0xff800000324a7808 */ /* 0x000fe40005000000 */
[----:B------:R-:W-:Y:S02]  /*104c0*/  ISETP.GE.AND P5, PT, R72, R210, PT ;  /* 0x000000d24800720c */ /* 0x000fe40003fa6270 */
[----:B------:R-:W-:Y:S02]  /*104d0*/  ISETP.GE.AND P0, PT, R70, R211, PT ;  /* 0x000000d34600720c */ /* 0x000fe40003f06270 */
[----:B------:R-:W-:-:S02]  /*104e0*/  FSEL R50, R51, -INF , !P3 ;  /* 0xff80000033327808 */ /* 0x000fc40005800000 */
[----:B------:R-:W-:Y:S02]  /*104f0*/  FSEL R72, R57, -INF , !P4 ;  /* 0xff80000039487808 */ /* 0x000fe40006000000 */
[----:B------:R-:W-:Y:S02]  /*10500*/  ISETP.GT.AND P2, PT, R212, R68, PT ;  /* 0x00000044d400720c */ /* 0x000fe40003f44270 */
[-C--:B------:R-:W-:Y:S02]  /*10510*/  ISETP.GE.AND P4, PT, R70, R210.reuse, PT ;  /* 0x000000d24600720c */ /* 0x080fe40003f86270 */
[----:B------:R-:W-:Y:S02]  /*10520*/  FSEL R70, R56, -INF , !P5 ;  /* 0xff80000038467808 */ /* 0x000fe40006800000 */
[----:B------:R-:W-:Y:S02]  /*10530*/  FSEL R50, R50, -INF , !P0 ;  /* 0xff80000032327808 */ /* 0x000fe40004000000 */
[----:B------:R-:W-:-:S02]  /*10540*/  ISETP.GE.AND P5, PT, R68, R210, PT ;  /* 0x000000d24400720c */ /* 0x000fc40003fa6270 */
[----:B------:R-:W-:Y:S02]  /*10550*/  ISETP.GT.AND P0, PT, R212, R80, PT ;  /* 0x00000050d400720c */ /* 0x000fe40003f04270 */
[-C--:B------:R-:W-:Y:S02]  /*10560*/  ISETP.GE.AND P1, PT, R68, R211.reuse, PT ;  /* 0x000000d34400720c */ /* 0x080fe40003f26270 */
[----:B------:R-:W-:Y:S02]  /*10570*/  FSEL R42, R42, -INF , !P2 ;  /* 0xff8000002a2a7808 */ /* 0x000fe40005000000 */
[----:B------:R-:W-:Y:S02]  /*10580*/  FSEL R68, R49, -INF , !P4 ;  /* 0xff80000031447808 */ /* 0x000fe40006000000 */
[C---:B------:R-:W-:Y:S02]  /*10590*/  ISETP.GE.AND P4, PT, R80.reuse, R210, PT ;  /* 0x000000d25000720c */ /* 0x040fe40003f86270 */
[----:B------:R-:W-:-:S02]  /*105a0*/  ISETP.GE.AND P3, PT, R80, R211, PT ;  /* 0x000000d35000720c */ /* 0x000fc40003f66270 */
[----:B------:R-:W-:Y:S02]  /*105b0*/  FSEL R20, R40, -INF , !P5 ;  /* 0xff80000028147808 */ /* 0x000fe40006800000 */
[----:B------:R-:W-:Y:S02]  /*105c0*/  FSEL R36, R43, -INF , !P0 ;  /* 0xff8000002b247808 */ /* 0x000fe40004000000 */
[----:B------:R-:W-:Y:S02]  /*105d0*/  FSEL R40, R42, -INF , !P1 ;  /* 0xff8000002a287808 */ /* 0x000fe40004800000 */
[----:B------:R-:W-:Y:S02]  /*105e0*/  ISETP.GT.AND P1, PT, R212, R10, PT ;  /* 0x0000000ad400720c */ /* 0x000fe40003f24270 */
[----:B------:R-:W-:Y:S02]  /*105f0*/  FSEL R16, R48, -INF , !P4 ;  /* 0xff80000030107808 */ /* 0x000fe40006000000 */
[----:B------:R-:W-:-:S02]  /*10600*/  FSEL R36, R36, -INF , !P3 ;  /* 0xff80000024247808 */ /* 0x000fc40005800000 */
[C---:B------:R-:W-:Y:S02]  /*10610*/  ISETP.GE.AND P4, PT, R6.reuse, R210, PT ;  /* 0x000000d20600720c */ /* 0x040fe40003f86270 */
[-C--:B------:R-:W-:Y:S02]  /*10620*/  ISETP.GE.AND P0, PT, R6, R211.reuse, PT ;  /* 0x000000d30600720c */ /* 0x080fe40003f06270 */
[----:B------:R-:W-:Y:S02]  /*10630*/  ISETP.GT.AND P3, PT, R212, R6, PT ;  /* 0x00000006d400720c */ /* 0x000fe40003f64270 */
[C---:B------:R-:W-:Y:S02]  /*10640*/  ISETP.GE.AND P5, PT, R10.reuse, R210, PT ;  /* 0x000000d20a00720c */ /* 0x040fe40003fa6270 */
[----:B------:R-:W-:Y:S02]  /*10650*/  ISETP.GE.AND P2, PT, R10, R211, PT ;  /* 0x000000d30a00720c */ /* 0x000fe40003f46270 */
[----:B------:R-:W-:-:S02]  /*10660*/  FSEL R6, R38, -INF , !P1 ;  /* 0xff80000026067808 */ /* 0x000fc40004800000 */
[----:B------:R-:W-:Y:S02]  /*10670*/  FSEL R12, R41, -INF , !P5 ;  /* 0xff800000290c7808 */ /* 0x000fe40006800000 */
[----:B------:R-:W-:Y:S02]  /*10680*/  FSEL R6, R6, -INF , !P2 ;  /* 0xff80000006067808 */ /* 0x000fe40005000000 */
[C---:B------:R-:W-:Y:S02]  /*10690*/  ISETP.GE.AND P5, PT, R8.reuse, R210, PT ;  /* 0x000000d20800720c */ /* 0x040fe40003fa6270 */
[----:B------:R-:W-:Y:S02]  /*106a0*/  ISETP.GE.AND P1, PT, R8, R211, PT ;  /* 0x000000d30800720c */ /* 0x000fe40003f26270 */
[----:B------:R-:W-:Y:S02]  /*106b0*/  ISETP.GT.AND P2, PT, R212, R8, PT ;  /* 0x00000008d400720c */ /* 0x000fe40003f44270 */
[----:B------:R-:W-:-:S02]  /*106c0*/  FSEL R8, R39, -INF , !P3 ;  /* 0xff80000027087808 */ /* 0x000fc40005800000 */
[----:B------:R-:W-:Y:S02]  /*106d0*/  FSEL R220, R32, -INF , !P5 ;  /* 0xff80000020dc7808 */ /* 0x000fe40006800000 */
[----:B------:R-:W-:Y:S02]  /*106e0*/  FSEL R8, R8, -INF , !P0 ;  /* 0xff80000008087808 */ /* 0x000fe40004000000 */
[----:B------:R-:W-:Y:S02]  /*106f0*/  ISETP.GT.AND P0, PT, R212, R79, PT ;  /* 0x0000004fd400720c */ /* 0x000fe40003f04270 */
[----:B------:R-:W-:Y:S02]  /*10700*/  ISETP.GE.AND P3, PT, R79, R211, PT ;  /* 0x000000d34f00720c */ /* 0x000fe40003f66270 */
[----:B------:R-:W-:Y:S02]  /*10710*/  FSEL R32, R35, -INF , !P0 ;  /* 0xff80000023207808 */ /* 0x000fe40004000000 */
[----:B------:R-:W-:-:S02]  /*10720*/  ISETP.GE.AND P5, PT, R78, R210, PT ;  /* 0x000000d24e00720c */ /* 0x000fc40003fa6270 */
[----:B------:R-:W-:Y:S02]  /*10730*/  FSEL R32, R32, -INF , !P3 ;  /* 0xff80000020207808 */ /* 0x000fe40005800000 */
[----:B------:R-:W-:Y:S02]  /*10740*/  ISETP.GT.AND P3, PT, R212, R77, PT ;  /* 0x0000004dd400720c */ /* 0x000fe40003f64270 */
[----:B------:R-:W-:Y:S02]  /*10750*/  FSEL R34, R34, -INF , !P2 ;  /* 0xff80000022227808 */ /* 0x000fe40005000000 */
[----:B------:R-:W-:Y:S02]  /*10760*/  FSEL R218, R28, -INF , !P5 ;  /* 0xff8000001cda7808 */ /* 0x000fe40006800000 */
[----:B------:R-:W-:Y:S02]  /*10770*/  ISETP.GE.AND P0, PT, R77, R211, PT ;  /* 0x000000d34d00720c */ /* 0x000fe40003f06270 */
[----:B------:R-:W-:-:S02]  /*10780*/  FSEL R28, R31, -INF , !P3 ;  /* 0xff8000001f1c7808 */ /* 0x000fc40005800000 */
[----:B------:R-:W-:Y:S02]  /*10790*/  FSEL R224, R34, -INF , !P1 ;  /* 0xff80000022e07808 */ /* 0x000fe40004800000 */
[----:B------:R-:W-:Y:S02]  /*107a0*/  ISETP.GT.AND P1, PT, R212, R78, PT ;  /* 0x0000004ed400720c */ /* 0x000fe40003f24270 */
[----:B------:R-:W-:Y:S02]  /*107b0*/  FSEL R28, R28, -INF , !P0 ;  /* 0xff8000001c1c7808 */ /* 0x000fe40004000000 */
[----:B------:R-:W-:Y:S02]  /*107c0*/  ISETP.GT.AND P0, PT, R212, R73, PT ;  /* 0x00000049d400720c */ /* 0x000fe40003f04270 */
[----:B------:R-:W-:Y:S02]  /*107d0*/  ISETP.GE.AND P2, PT, R78, R211, PT ;  /* 0x000000d34e00720c */ /* 0x000fe40003f46270 */
[----:B------:R-:W-:-:S02]  /*107e0*/  FSEL R30, R30, -INF , !P1 ;  /* 0xff8000001e1e7808 */ /* 0x000fc40004800000 */
[----:B------:R-:W-:Y:S02]  /*107f0*/  ISETP.GE.AND P3, PT, R73, R211, PT ;  /* 0x000000d34900720c */ /* 0x000fe40003f66270 */
[----:B------:R-:W-:Y:S02]  /*10800*/  FSEL R27, R27, -INF , !P0 ;  /* 0xff8000001b1b7808 */ /* 0x000fe40004000000 */
[----:B------:R-:W-:Y:S02]  /*10810*/  FSEL R222, R30, -INF , !P2 ;  /* 0xff8000001ede7808 */ /* 0x000fe40005000000 */
[C---:B------:R-:W-:Y:S02]  /*10820*/  ISETP.GT.AND P2, PT, R212.reuse, R75, PT ;  /* 0x0000004bd400720c */ /* 0x040fe40003f44270 */
[----:B------:R-:W-:Y:S02]  /*10830*/  FSEL R214, R27, -INF , !P3 ;  /* 0xff8000001bd67808 */ /* 0x000fe40005800000 */
[----:B------:R-:W-:-:S02]  /*10840*/  ISETP.GT.AND P3, PT, R212, R69, PT ;  /* 0x00000045d400720c */ /* 0x000fc40003f64270 */
[-C--:B------:R-:W-:Y:S02]  /*10850*/  ISETP.GE.AND P1, PT, R75, R211.reuse, PT ;  /* 0x000000d34b00720c */ /* 0x080fe40003f26270 */
[----:B------:R-:W-:Y:S02]  /*10860*/  FSEL R26, R26, -INF , !P2 ;  /* 0xff8000001a1a7808 */ /* 0x000fe40005000000 */
[----:B------:R-:W-:Y:S02]  /*10870*/  ISETP.GE.AND P0, PT, R69, R211, PT ;  /* 0x000000d34500720c */ /* 0x000fe40003f06270 */
[----:B------:R-:W-:Y:S02]  /*10880*/  FSEL R23, R23, -INF , !P3 ;  /* 0xff80000017177808 */ /* 0x000fe40005800000 */
[----:B------:R-:W-:Y:S02]  /*10890*/  FSEL R216, R26, -INF , !P1 ;  /* 0xff8000001ad87808 */ /* 0x000fe40004800000 */
[----:B------:R-:W-:-:S02]  /*108a0*/  ISETP.GT.AND P1, PT, R212, R71, PT ;  /* 0x00000047d400720c */ /* 0x000fc40003f24270 */
[----:B------:R-:W-:Y:S02]  /*108b0*/  FSEL R136, R23, -INF , !P0 ;  /* 0xff80000017887808 */ /* 0x000fe40004000000 */
[----:B------:R-:W-:Y:S02]  /*108c0*/  ISETP.GT.AND P0, PT, R212, R62, PT ;  /* 0x0000003ed400720c */ /* 0x000fe40003f04270 */
[-C--:B------:R-:W-:Y:S02]  /*108d0*/  ISETP.GE.AND P2, PT, R71, R211.reuse, PT ;  /* 0x000000d34700720c */ /* 0x080fe40003f46270 */
[----:B------:R-:W-:Y:S02]  /*108e0*/  FSEL R22, R22, -INF , !P1 ;  /* 0xff80000016167808 */ /* 0x000fe40004800000 */
[----:B------:R-:W-:Y:S02]  /*108f0*/  ISETP.GE.AND P3, PT, R62, R211, PT ;  /* 0x000000d33e00720c */ /* 0x000fe40003f66270 */
[----:B------:R-:W-:-:S02]  /*10900*/  FSEL R19, R19, -INF , !P0 ;  /* 0xff80000013137808 */ /* 0x000fc40004000000 */
[----:B------:R-:W-:Y:S02]  /*10910*/  FSEL R182, R22, -INF , !P2 ;  /* 0xff80000016b67808 */ /* 0x000fe40005000000 */
[C---:B------:R-:W-:Y:S02]  /*10920*/  ISETP.GT.AND P2, PT, R212.reuse, R63, PT ;  /* 0x0000003fd400720c */ /* 0x040fe40003f44270 */
[----:B------:R-:W-:Y:S02]  /*10930*/  FSEL R148, R19, -INF , !P3 ;  /* 0xff80000013947808 */ /* 0x000fe40005800000 */
[----:B------:R-:W-:Y:S02]  /*10940*/  ISETP.GT.AND P3, PT, R212, R60, PT ;  /* 0x0000003cd400720c */ /* 0x000fe40003f64270 */
[----:B------:R-:W-:Y:S02]  /*10950*/  ISETP.GE.AND P1, PT, R63, R211, PT ;  /* 0x000000d33f00720c */ /* 0x000fe40003f26270 */
[----:B------:R-:W-:-:S02]  /*10960*/  FSEL R18, R18, -INF , !P2 ;  /* 0xff80000012127808 */ /* 0x000fc40005000000 */
[----:B------:R-:W-:Y:S02]  /*10970*/  ISETP.GE.AND P0, PT, R60, R211, PT ;  /* 0x000000d33c00720c */ /* 0x000fe40003f06270 */
[----:B------:R-:W-:Y:S02]  /*10980*/  FSEL R15, R15, -INF , !P3 ;  /* 0xff8000000f0f7808 */ /* 0x000fe40005800000 */
[----:B------:R-:W-:Y:S02]  /*10990*/  FSEL R174, R18, -INF , !P1 ;  /* 0xff80000012ae7808 */ /* 0x000fe40004800000 */
[----:B------:R-:W-:Y:S02]  /*109a0*/  ISETP.GT.AND P1, PT, R212, R61, PT ;  /* 0x0000003dd400720c */ /* 0x000fe40003f24270 */
[----:B------:R-:W-:Y:S02]  /*109b0*/  ISETP.GE.AND P5, PT, R75, R210, PT ;  /* 0x000000d24b00720c */ /* 0x000fe40003fa6270 */
[----:B------:R-:W-:-:S02]  /*109c0*/  FSEL R162, R15, -INF , !P0 ;  /* 0xff8000000fa27808 */ /* 0x000fc40004000000 */
[----:B------:R-:W-:Y:S02]  /*109d0*/  ISETP.GT.AND P0, PT, R212, R52, PT ;  /* 0x00000034d400720c */ /* 0x000fe40003f04270 */
[----:B------:R-:W-:Y:S02]  /*109e0*/  FSEL R10, R37, -INF , !P4 ;  /* 0xff800000250a7808 */ /* 0x000fe40006000000 */
[----:B------:R-:W-:Y:S02]  /*109f0*/  ISETP.GE.AND P4, PT, R79, R210, PT ;  /* 0x000000d24f00720c */ /* 0x000fe40003f86270 */
[----:B------:R-:W-:Y:S02]  /*10a00*/  ISETP.GE.AND P2, PT, R61, R211, PT ;  /* 0x000000d33d00720c */ /* 0x000fe40003f46270 */
[----:B------:R-:W-:Y:S02]  /*10a10*/  FSEL R14, R14, -INF , !P1 ;  /* 0xff8000000e0e7808 */ /* 0x000fe40004800000 */
[----:B------:R-:W-:-:S02]  /*10a20*/  FSEL R180, R24, -INF , !P5 ;  /* 0xff80000018b47808 */ /* 0x000fc40006800000 */
[----:B------:R-:W-:Y:S02]  /*10a30*/  ISETP.GE.AND P3, PT, R52, R211, PT ;  /* 0x000000d33400720c */ /* 0x000fe40003f66270 */
[----:B------:R-:W-:Y:S02]  /*10a40*/  FSEL R24, R131, -INF , !P0 ;  /* 0xff80000083187808 */ /* 0x000fe40004000000 */
[----:B------:R-:W-:Y:S02]  /*10a50*/  FSEL R34, R33, -INF , !P4 ;  /* 0xff80000021227808 */ /* 0x000fe40006000000 */
[----:B------:R-:W-:Y:S02]  /*10a60*/  FSEL R172, R14, -INF , !P2 ;  /* 0xff8000000eac7808 */ /* 0x000fe40005000000 */
[----:B------:R-:W-:Y:S02]  /*10a70*/  ISETP.GE.AND P4, PT, R77, R210, PT ;  /* 0x000000d24d00720c */ /* 0x000fe40003f86270 */
[----:B------:R-:W-:-:S02]  /*10a80*/  ISETP.GT.AND P2, PT, R212, R53, PT ;  /* 0x00000035d400720c */ /* 0x000fc40003f44270 */
[----:B------:R-:W-:Y:S02]  /*10a90*/  FSEL R24, R24, -INF , !P3 ;  /* 0xff80000018187808 */ /* 0x000fe40005800000 */
[----:B------:R-:W-:Y:S02]  /*10aa0*/  ISETP.GT.AND P3, PT, R212, R45, PT ;  /* 0x0000002dd400720c */ /* 0x000fe40003f64270 */
[----:B------:R-:W-:Y:S02]  /*10ab0*/  FSEL R30, R29, -INF , !P4 ;  /* 0xff8000001d1e7808 */ /* 0x000fe40006000000 */
[----:B------:R-:W-:Y:S02]  /*10ac0*/  ISETP.GE.AND P1, PT, R53, R211, PT ;  /* 0x000000d33500720c */ /* 0x000fe40003f26270 */
[----:B------:R-:W-:Y:S02]  /*10ad0*/  FSEL R26, R130, -INF , !P2 ;  /* 0xff800000821a7808 */ /* 0x000fe40005000000 */
[----:B------:R-:W-:-:S02]  /*10ae0*/  ISETP.GE.AND P4, PT, R73, R210, PT ;  /* 0x000000d24900720c */ /* 0x000fc40003f86270 */
[----:B------:R-:W-:Y:S02]  /*10af0*/  ISETP.GE.AND P0, PT, R45, R211, PT ;  /* 0x000000d32d00720c */ /* 0x000fe40003f06270 */
[----:B------:R-:W-:Y:S02]  /*10b00*/  FSEL R127, R127, -INF , !P3 ;  /* 0xff8000007f7f7808 */ /* 0x000fe40005800000 */
[----:B------:R-:W-:Y:S02]  /*10b10*/  ISETP.GE.AND P5, PT, R71, R210, PT ;  /* 0x000000d24700720c */ /* 0x000fe40003fa6270 */
[----:B------:R-:W-:Y:S02]  /*10b20*/  FSEL R26, R26, -INF , !P1 ;  /* 0xff8000001a1a7808 */ /* 0x000fe40004800000 */
[----:B------:R-:W-:Y:S02]  /*10b30*/  FSEL R178, R25, -INF , !P4 ;  /* 0xff80000019b27808 */ /* 0x000fe40006000000 */
[----:B------:R-:W-:-:S02]  /*10b40*/  ISETP.GT.AND P1, PT, R212, R46, PT ;  /* 0x0000002ed400720c */ /* 0x000fc40003f24270 */
[-C--:B------:R-:W-:Y:S02]  /*10b50*/  ISETP.GE.AND P4, PT, R69, R210.reuse, PT ;  /* 0x000000d24500720c */ /* 0x080fe40003f86270 */
[----:B------:R-:W-:Y:S02]  /*10b60*/  FSEL R150, R127, -INF , !P0 ;  /* 0xff8000007f967808 */ /* 0x000fe40004000000 */
[----:B------:R-:W-:Y:S02]  /*10b70*/  ISETP.GT.AND P0, PT, R212, R9, PT ;  /* 0x00000009d400720c */ /* 0x000fe40003f04270 */
[----:B------:R-:W-:Y:S02]  /*10b80*/  FSEL R176, R176, -INF , !P5 ;  /* 0xff800000b0b07808 */ /* 0x000fe40006800000 */
[----:B------:R-:W-:Y:S02]  /*10b90*/  ISETP.GE.AND P5, PT, R63, R210, PT ;  /* 0x000000d23f00720c */ /* 0x000fe40003fa6270 */
[----:B------:R-:W-:-:S02]  /*10ba0*/  ISETP.GE.AND P2, PT, R46, R211, PT ;  /* 0x000000d32e00720c */ /* 0x000fc40003f46270 */
[----:B------:R-:W-:Y:S02]  /*10bb0*/  FSEL R126, R126, -INF , !P1 ;  /* 0xff8000007e7e7808 */ /* 0x000fe40004800000 */
[----:B------:R-:W-:Y:S02]  /*10bc0*/  FSEL R132, R21, -INF , !P4 ;  /* 0xff80000015847808 */ /* 0x000fe40006000000 */
[----:B------:R-:W-:Y:S02]  /*10bd0*/  ISETP.GE.AND P4, PT, R62, R210, PT ;  /* 0x000000d23e00720c */ /* 0x000fe40003f86270 */
[----:B------:R-:W-:Y:S02]  /*10be0*/  ISETP.GE.AND P3, PT, R9, R211, PT ;  /* 0x000000d30900720c */ /* 0x000fe40003f66270 */
[----:B------:R-:W-:Y:S02]  /*10bf0*/  FSEL R115, R115, -INF , !P0 ;  /* 0xff80000073737808 */ /* 0x000fe40004000000 */
[----:B------:R-:W-:-:S02]  /*10c00*/  FSEL R170, R170, -INF , !P5 ;  /* 0xff800000aaaa7808 */ /* 0x000fc40006800000 */
[----:B------:R-:W-:Y:S02]  /*10c10*/  FSEL R166, R126, -INF , !P2 ;  /* 0xff8000007ea67808 */ /* 0x000fe40005000000 */
[-C--:B------:R-:W-:Y:S02]  /*10c20*/  ISETP.GE.AND P5, PT, R61, R210.reuse, PT ;  /* 0x000000d23d00720c */ /* 0x080fe40003fa6270 */
[----:B------:R-:W-:Y:S02]  /*10c30*/  ISETP.GT.AND P2, PT, R212, R11, PT ;  /* 0x0000000bd400720c */ /* 0x000fe40003f44270 */
[----:B------:R-:W-:Y:S02]  /*10c40*/  FSEL R152, R152, -INF , !P4 ;  /* 0xff80000098987808 */ /* 0x000fe40006000000 */
[----:B------:R-:W-:Y:S02]  /*10c50*/  FSEL R144, R115, -INF , !P3 ;  /* 0xff80000073907808 */ /* 0x000fe40005800000 */
[----:B------:R-:W-:-:S02]  /*10c60*/  ISETP.GE.AND P4, PT, R60, R210, PT ;  /* 0x000000d23c00720c */ /* 0x000fc40003f86270 */
[----:B------:R-:W-:Y:S02]  /*10c70*/  ISETP.GT.AND P3, PT, R212, R5, PT ;  /* 0x00000005d400720c */ /* 0x000fe40003f64270 */
[----:B------:R-:W-:Y:S02]  /*10c80*/  FSEL R168, R168, -INF , !P5 ;  /* 0xff800000a8a87808 */ /* 0x000fe40006800000 */
[----:B------:R-:W-:Y:S02]  /*10c90*/  ISETP.GE.AND P1, PT, R11, R211, PT ;  /* 0x000000d30b00720c */ /* 0x000fe40003f26270 */
[----:B------:R-:W-:Y:S02]  /*10ca0*/  FSEL R114, R114, -INF , !P2 ;  /* 0xff80000072727808 */ /* 0x000fe40005000000 */
[----:B------:R-:W-:Y:S02]  /*10cb0*/  ISETP.GE.AND P5, PT, R53, R210, PT ;  /* 0x000000d23500720c */ /* 0x000fe40003fa6270 */
        /* <DEDUP_REMOVED lines=11> */
[----:B------:R-:W-:Y:S02]  /*10d70*/  ISETP.GE.AND P4, PT, R45, R210, PT ;  /* 0x000000d22d00720c */ /* 0x000fe40003f86270 */
[----:B------:R-:W-:-:S02]  /*10d80*/  ISETP.GE.AND P2, PT, R7, R211, PT ;  /* 0x000000d30700720c */ /* 0x000fc40003f46270 */
[----:B------:R-:W-:Y:S02]  /*10d90*/  FSEL R106, R106, -INF , !P1 ;  /* 0xff8000006a6a7808 */ /* 0x000fe40004800000 */
[----:B------:R-:W-:Y:S02]  /*10da0*/  FSEL R103, R103, -INF , !P0 ;  /* 0xff80000067677808 */ /* 0x000fe40004000000 */
[----:B------:R-:W-:Y:S02]  /*10db0*/  FSEL R154, R124, -INF , !P5 ;  /* 0xff8000007c9a7808 */ /* 0x000fe40006800000 */
[----:B------:R-:W-:Y:S02]  /*10dc0*/  FSEL R156, R125, -INF , !P4 ;  /* 0xff8000007d9c7808 */ /* 0x000fe40006000000 */
[----:B------:R-:W-:Y:S02]  /*10dd0*/  ISETP.GT.AND P0, PT, R212, R0, PT ;  /* 0x00000000d400720c */ /* 0x000fe40003f04270 */
[----:B------:R-:W-:-:S02]  /*10de0*/  ISETP.GE.AND P5, PT, R11, R210, PT ;  /* 0x000000d20b00720c */ /* 0x000fc40003fa6270 */
[----:B------:R-:W-:Y:S02]  /*10df0*/  ISETP.GE.AND P4, PT, R9, R210, PT ;  /* 0x000000d20900720c */ /* 0x000fe40003f86270 */
[----:B------:R-:W-:Y:S02]  /*10e00*/  FSEL R142, R106, -INF , !P2 ;  /* 0xff8000006a8e7808 */ /* 0x000fe40005000000 */
[----:B------:R-:W-:Y:S02]  /*10e10*/  ISETP.GT.AND P2, PT, R212, R4, PT ;  /* 0x00000004d400720c */ /* 0x000fe40003f44270 */
[----:B------:R-:W-:Y:S02]  /*10e20*/  FSEL R52, R99, -INF , !P0 ;  /* 0xff80000063347808 */ /* 0x000fe40004000000 */
[----:B------:R-:W-:Y:S02]  /*10e30*/  FSEL R140, R112, -INF , !P5 ;  /* 0xff800000708c7808 */ /* 0x000fe40006800000 */
[----:B------:R-:W-:-:S02]  /*10e40*/  FSEL R138, R113, -INF , !P4 ;  /* 0xff800000718a7808 */ /* 0x000fc40006000000 */
[----:B------:R-:W-:Y:S02]  /*10e50*/  ISETP.GT.AND P0, PT, R65, R192, PT ;  /* 0x000000c04100720c */ /* 0x000fe40003f04270 */
[-C--:B------:R-:W-:Y:S02]  /*10e60*/  ISETP.GE.AND P5, PT, R7, R210.reuse, PT ;  /* 0x000000d20700720c */ /* 0x080fe40003fa6270 */
[----:B------:R-:W-:Y:S02]  /*10e70*/  ISETP.GE.AND P4, PT, R5, R210, PT ;  /* 0x000000d20500720c */ /* 0x000fe40003f86270 */
[----:B------:R-:W-:Y:S02]  /*10e80*/  ISETP.GE.AND P1, PT, R4, R211, PT ;  /* 0x000000d30400720c */ /* 0x000fe40003f26270 */
[----:B------:R-:W-:Y:S02]  /*10e90*/  FSEL R102, R102, -INF , !P2 ;  /* 0xff80000066667808 */ /* 0x000fe40005000000 */
[----:B------:R-:W-:-:S02]  /*10ea0*/  FSEL R134, R104, -INF , !P5 ;  /* 0xff80000068867808 */ /* 0x000fc40006800000 */
[----:B------:R-:W-:Y:S02]  /*10eb0*/  FSEL R130, R105, -INF , !P4 ;  /* 0xff80000069827808 */ /* 0x000fe40006000000 */
[----:B------:R-:W-:Y:S02]  /*10ec0*/  FSEL R126, R102, -INF , !P1 ;  /* 0xff800000667e7808 */ /* 0x000fe40004800000 */
[-C--:B------:R-:W-:Y:S02]  /*10ed0*/  ISETP.GE.AND P5, PT, R4, R210.reuse, PT ;  /* 0x000000d20400720c */ /* 0x080fe40003fa6270 */
[----:B------:R-:W-:Y:S02]  /*10ee0*/  ISETP.GE.AND P4, PT, R3, R210, PT ;  /* 0x000000d20300720c */ /* 0x000fe40003f86270 */
[----:B------:R-:W-:Y:S02]  /*10ef0*/  ISETP.GT.AND P1, PT, R212, R2, PT ;  /* 0x00000002d400720c */ /* 0x000fe40003f24270 */
[----:B------:R-:W-:-:S02]  /*10f00*/  FSEL R62, R100, -INF , !P5 ;  /* 0xff800000643e7808 */ /* 0x000fc40006800000 */
[----:B------:R-:W-:Y:S02]  /*10f10*/  FSEL R60, R101, -INF , !P4 ;  /* 0xff800000653c7808 */ /* 0x000fe40006000000 */
[----:B------:R-:W-:Y:S02]  /*10f20*/  FSEL R98, R98, -INF , !P1 ;  /* 0xff80000062627808 */ /* 0x000fe40004800000 */
[-C--:B------:R-:W-:Y:S02]  /*10f30*/  ISETP.GE.AND P3, PT, R3, R211.reuse, PT ;  /* 0x000000d30300720c */ /* 0x080fe40003f66270 */
[CC--:B------:R-:W-:Y:S02]  /*10f40*/  ISETP.GE.AND P5, PT, R2.reuse, R210.reuse, PT ;  /* 0x000000d20200720c */ /* 0x0c0fe40003fa6270 */
[----:B------:R-:W-:Y:S02]  /*10f50*/  ISETP.GE.AND P2, PT, R2, R211, PT ;  /* 0x000000d30200720c */ /* 0x000fe40003f46270 */
[----:B------:R-:W-:-:S02]  /*10f60*/  ISETP.GE.AND P4, PT, R0, R210, PT ;  /* 0x000000d20000720c */ /* 0x000fc40003f86270 */
[----:B------:R-:W-:Y:S02]  /*10f70*/  ISETP.GE.AND P1, PT, R0, R211, PT ;  /* 0x000000d30000720c */ /* 0x000fe40003f26270 */
[----:B------:R-:W-:Y:S02]  /*10f80*/  FSEL R124, R103, -INF , !P3 ;  /* 0xff800000677c7808 */ /* 0x000fe40005800000 */
[----:B------:R-:W-:Y:S02]  /*10f90*/  VIMNMX R213, PT, PT, RZ, R213, !PT ;  /* 0x000000d5ffd57248 */ /* 0x000fe40007fe0100 */
[----:B------:R-:W-:Y:S02]  /*10fa0*/  VIMNMX R212, PT, PT, RZ, R212, !PT ;  /* 0x000000d4ffd47248 */ /* 0x000fe40007fe0100 */
[----:B------:R-:W-:Y:S02]  /*10fb0*/  FSEL R58, R96, -INF , !P5 ;  /* 0xff800000603a7808 */ /* 0x000fe40006800000 */
[----:B------:R-:W-:-:S02]  /*10fc0*/  FSEL R122, R98, -INF , !P2 ;  /* 0xff800000627a7808 */ /* 0x000fc40005000000 */
        /* <DEDUP_REMOVED lines=16> */
.L_x_2038:
        /* <DEDUP_REMOVED lines=20> */
[----:B------:R-:W-:Y:S01]  /*11210*/  IMAD R15, R5, R3, R0 ;  /* 0x00000003050f7224 */ /* 0x000fe200078e0200 */
[----:B------:R-:W-:Y:S01]  /*11220*/  LOP3.LUT R0, R54, R11, RZ, 0x3c, !PT ;  /* 0x0000000b36007212 */ /* 0x000fe200078e3cff */
[----:B------:R-:W-:-:S03]  /*11230*/  IMAD R3, R9, R3, R2 ;  /* 0x0000000309037224 */ /* 0x000fc600078e0202 */
[C---:B------:R-:W-:Y:S02]  /*11240*/  ISETP.GT.U32.AND P1, PT, R4.reuse, R15, PT ;  /* 0x0000000f0400720c */ /* 0x040fe40003f24070 */
[----:B------:R-:W-:Y:S02]  /*11250*/  ISETP.GT.U32.AND P3, PT, R4, R3, PT ;  /* 0x000000030400720c */ /* 0x000fe40003f64070 */
[----:B------:R-:W-:Y:S02]  /*11260*/  ISETP.GE.AND P2, PT, R0, RZ, PT ;  /* 0x000000ff0000720c */ /* 0x000fe40003f46270 */
[----:B------:R-:W-:-:S07]  /*11270*/  LOP3.LUT R0, RZ, R11, RZ, 0x33, !PT ;  /* 0x0000000bff007212 */ /* 0x000fce00078e33ff */
[-C--:B------:R-:W-:Y:S01]  /*11280*/  @!P1 IADD3 R15, PT, PT, R15, -R4.reuse, RZ ;  /* 0x800000040f0f9210 */ /* 0x080fe20007ffe0ff */
[----:B------:R-:W-:Y:S01]  /*11290*/  @!P1 VIADD R5, R5, 0x1 ;  /* 0x0000000105059836 */ /* 0x000fe20000000000 */
[----:B------:R-:W-:Y:S01]  /*112a0*/  @!P3 IADD3 R9, PT, PT, R9, 0x1, RZ ;  /* 0x000000010909b810 */ /* 0x000fe20007ffe0ff */
[----:B------:R-:W-:Y:S01]  /*112b0*/  @!P3 IMAD.IADD R3, R3, 0x1, -R4 ;  /* 0x000000010303b824 */ /* 0x000fe200078e0a04 */
[-C--:B------:R-:W-:Y:S02]  /*112c0*/  ISETP.GE.U32.AND P4, PT, R15, R4.reuse, PT ;  /* 0x000000040f00720c */ /* 0x080fe40003f86070 */
[----:B------:R-:W-:Y:S01]  /*112d0*/  ISETP.NE.AND P1, PT, R11, RZ, PT ;  /* 0x000000ff0b00720c */ /* 0x000fe20003f25270 */
[----:B------:R-:W2:Y:S01]  /*112e0*/  LD.E.64 R14, desc[UR4][R120.64+0x38] ;  /* 0x00003804780e7980 */ /* 0x000ea2000c101b00 */
        /* <DEDUP_REMOVED lines=26> */
.L_x_2039:
[----:B------:R-:W-:Y:S05]  /*11490*/  BSYNC.RECONVERGENT B0 ;  /* 0x0000000000007941 */ /* 0x000fea0003800200 */
.L_x_2037:
        /* <DEDUP_REMOVED lines=76> */
.L_x_2041:
[----:B------:R3:W-:Y:S02]  /*11960*/  STS.128 [R203+0x8800], RZ ;  /* 0x008800ffcb007388 */ /* 0x0007e40000000c00 */
.L_x_2042:
[----:B------:R-:W-:Y:S05]  /*11970*/  BSYNC.RECONVERGENT B0 ;  /* 0x0000000000007941 */ /* 0x000fea0003800200 */
.L_x_2040:
[----:B------:R-:W0:Y:S02]  /*11980*/  LDGDEPBAR ;  /* 0x00000000000079af */ /* 0x000e240000000000 */
.L_x_2036:
[----:B------:R-:W-:Y:S05]  /*11990*/  BSYNC.RECONVERGENT B1 ;  /* 0x0000000000017941 */ /* 0x000fea0003800200 */
.L_x_2035:
[----:B------:R-:W4:Y:S01]  /*119a0*/  LD.E R56, desc[UR4][R120.64+0xdc] ;  /* 0x0000dc0478387980 */ /* 0x000f22000c101900 */
[----:B--2---:R-:W-:Y:S01]  /*119b0*/  FMNMX3.FTZ R5, R17, R76, R74, !PT ;  /* 0x0000004c11057276 */ /* 0x004fe2000781004a */
        /* <DEDUP_REMOVED lines=33> */
[----:B------:R-:W2:Y:S04]  /*11bd0*/  SHFL.BFLY PT, R5, R2, 0x2, 0x1f ;  /* 0x0c401f0002057f89 */ /* 0x000ea800000e0000 */
[----:B------:R-:W5:Y:S01]  /*11be0*/  SHFL.BFLY PT, R3, R4, 0x2, 0x1f ;  /* 0x0c401f0004037f89 */ /* 0x000f6200000e0000 */
[----:B--2---:R-:W-:-:S02]  /*11bf0*/  FMNMX.FTZ R5, R2, R5, !PT ;  /* 0x0000000502057209 */ /* 0x004fc40007810000 */
[----:B-----5:R-:W-:-:S03]  /*11c00*/  FMNMX.FTZ R3, R4, R3, !PT ;  /* 0x0000000304037209 */ /* 0x020fc60007810000 */
[----:B------:R-:W2:Y:S04]  /*11c10*/  SHFL.BFLY PT, R0, R5, 0x1, 0x1f ;  /* 0x0c201f0005007f89 */ /* 0x000ea800000e0000 */
[----:B------:R-:W5:Y:S01]  /*11c20*/  SHFL.BFLY PT, R2, R3, 0x1, 0x1f ;  /* 0x0c201f0003027f89 */ /* 0x000f6200000e0000 */
[----:B--2---:R-:W-:Y:S02]  /*11c30*/  FMNMX.FTZ R0, R5, R0, !PT ;  /* 0x0000000005007209 */ /* 0x004fe40007810000 */
[----:B------:R-:W-:Y:S02]  /*11c40*/  SHF.L.U32 R5, R184, 0x2, RZ ;  /* 0x00000002b8057819 */ /* 0x000fe400000006ff */
[----:B-----5:R-:W-:Y:S02]  /*11c50*/  FMNMX.FTZ R2, R3, R2, !PT ;  /* 0x0000000203027209 */ /* 0x020fe40007810000 */
[----:B------:R-:W-:-:S02]  /*11c60*/  LOP3.LUT R3, R66, 0x18, R5, 0x78, !PT ;  /* 0x0000001842037812 */ /* 0x000fc400078e7805 */
[----:B------:R-:W-:Y:S02]  /*11c70*/  FSETP.NEU.FTZ.AND P0, PT, R0, -INF , PT ;  /* 0xff8000000000780b */ /* 0x000fe40003f1d000 */
[----:B------:R-:W-:-:S04]  /*11c80*/  LOP3.LUT R4, R3, 0x120, R64, 0xf8, !PT ;  /* 0x0000012003047812 */ /* 0x000fc800078ef840 */
[----:B------:R-:W-:-:S04]  /*11c90*/  LEA R185, R4, R47, 0x1 ;  /* 0x0000002f04b97211 */ /* 0x000fc800078e08ff */
[----:B------:R-:W-:Y:S01]  /*11ca0*/  LEA R3, R44, R185, 0x1 ;  /* 0x000000b92c037211 */ /* 0x000fe200078e08ff */
[----:B------:R-:W2:Y:S04]  /*11cb0*/  LDSM.16.MT88.4 R108, [R185+0x9000] ;  /* 0x00900000b96c783b */ /* 0x000ea80000004200 */
[----:B------:R-:W5:Y:S04]  /*11cc0*/  LDSM.16.MT88.4 R100, [R3+0x9000] ;  /* 0x009000000364783b */ /* 0x000f680000004200 */
[----:B------:R-:W3:Y:S04]  /*11cd0*/  LDSM.16.MT88.4 R92, [R185+0xb000] ;  /* 0x00b00000b95c783b */ /* 0x000ee80000004200 */
[----:B------:R-:W3:Y:S01]  /*11ce0*/  LDSM.16.MT88.4 R84, [R3+0xb000] ;  /* 0x00b000000354783b */ /* 0x000ee20000004200 */
        /* <DEDUP_REMOVED lines=14> */
[----:B------:R-:W4:Y:S01]  /*11dd0*/  LDSM.16.MT88.4 R76, [R185+0xd000] ;  /* 0x00d00000b94c783b */ /* 0x000f220000004200 */
[----:B------:R-:W-:Y:S01]  /*11de0*/  MUFU.EX2 R48, R48 ;  /* 0x0000003000307308 */ /* 0x000fe20000000800 */
[-CC-:B------:R-:W-:Y:S01]  /*11df0*/  FFMA.FTZ R41, R16, R56.reuse, -R59.reuse ;  /* 0x0000003810297223 */ /* 0x180fe2000001083b */
[-C--:B------:R-:W-:Y:S01]  /*11e00*/  FFMA.FTZ R39, R12, R56.reuse, -R59 ;  /* 0x000000380c277223 */ /* 0x080fe2000001083b */
[----:B------:R-:W4:Y:S01]  /*11e10*/  LDSM.16.MT88.4 R4, [R3+0xd000] ;  /* 0x00d000000304783b */ /* 0x000f220000004200 */
[-CC-:B------:R-:W-:Y:S01]  /*11e20*/  FFMA.FTZ R45, R40, R56.reuse, -R57.reuse ;  /* 0x00000038282d7223 */ /* 0x180fe20000010839 */
[-C--:B------:R-:W-:Y:S01]  /*11e30*/  FFMA.FTZ R40, R36, R56.reuse, -R57 ;  /* 0x0000003824287223 */ /* 0x080fe20000010839 */
[-C--:B------:R-:W-:Y:S01]  /*11e40*/  FFMA.FTZ R38, R10, R56.reuse, -R59 ;  /* 0x000000380a267223 */ /* 0x080fe2000001083b */
[----:B------:R-:W4:Y:S01]  /*11e50*/  LDSM.16.MT88.4 R16, [R185+0x9400] ;  /* 0x00940000b910783b */ /* 0x000f220000004200 */
[----:B------:R-:W2:Y:S01]  /*11e60*/  MUFU.EX2 R51, R51 ;  /* 0x0000003300337308 */ /* 0x000ea20000000800 */
[-C--:B------:R-:W-:Y:S01]  /*11e70*/  FFMA.FTZ R36, R8, R56.reuse, -R57 ;  /* 0x0000003808247223 */ /* 0x080fe20000010839 */
[-C--:B------:R-:W-:Y:S01]  /*11e80*/  FFMA.FTZ R42, R20, R56.reuse, -R59 ;  /* 0x00000038142a7223 */ /* 0x080fe2000001083b */
[----:B-1----:R-:W1:Y:S01]  /*11e90*/  LDSM.16.MT88.4 R12, [R3+0x9400] ;  /* 0x00940000030c783b */ /* 0x002e620000004200 */
[-CC-:B------:R-:W-:Y:S01]  /*11ea0*/  FFMA.FTZ R33, R224, R56.reuse, -R57.reuse ;  /* 0x00000038e0217223 */ /* 0x180fe20000010839 */
[-CC-:B------:R-:W-:Y:S01]  /*11eb0*/  FFMA.FTZ R32, R32, R56.reuse, -R57.reuse ;  /* 0x0000003820207223 */ /* 0x180fe20000010839 */
[-C--:B------:R-:W-:Y:S01]  /*11ec0*/  FFMA.FTZ R29, R222, R56.reuse, -R57 ;  /* 0x00000038de1d7223 */ /* 0x080fe20000010839 */
[----:B------:R-:W1:Y:S01]  /*11ed0*/  LDSM.16.MT88.4 R8, [R185+0xb400] ;  /* 0x00b40000b908783b */ /* 0x000e620000004200 */
[----:B------:R-:W-:Y:S01]  /*11ee0*/  MUFU.EX2 R46, R46 ;  /* 0x0000002e002e7308 */ /* 0x000fe20000000800 */
[-CC-:B------:R-:W-:Y:S01]  /*11ef0*/  FFMA.FTZ R35, R220, R56.reuse, -R59.reuse ;  /* 0x00000038dc237223 */ /* 0x180fe2000001083b */
[-CC-:B------:R-:W-:Y:S01]  /*11f00*/  FFMA.FTZ R34, R34, R56.reuse, -R59.reuse ;  /* 0x0000003822227223 */ /* 0x180fe2000001083b */
[----:B------:R-:W1:Y:S01]  /*11f10*/  LDSM.16.MT88.4 R20, [R3+0xb400] ;  /* 0x00b400000314783b */ /* 0x000e620000004200 */
[-CC-:B------:R-:W-:Y:S01]  /*11f20*/  FFMA.FTZ R31, R218, R56.reuse, -R59.reuse ;  /* 0x00000038da1f7223 */ /* 0x180fe2000001083b */
[-C--:B------:R-:W-:Y:S01]  /*11f30*/  FFMA.FTZ R30, R30, R56.reuse, -R59 ;  /* 0x000000381e1e7223 */ /* 0x080fe2000001083b */
[-CC-:B------:R-:W-:Y:S01]  /*11f40*/  FFMA.FTZ R28, R28, R56.reuse, -R57.reuse ;  /* 0x000000381c1c7223 */ /* 0x180fe20000010839 */
[--C-:B------:R-:W-:Y:S01]  /*11f50*/  FFMA.FTZ R61, R216, R56, -R57.reuse ;  /* 0x00000038d83d7223 */ /* 0x100fe20000010839 */
[----:B------:R-:W5:Y:S01]  /*11f60*/  MUFU.EX2 R43, R43 ;  /* 0x0000002b002b7308 */ /* 0x000f620000000800 */
[----:B--2---:R-:W-:Y:S01]  /*11f70*/  F2FP.F16.F32.PACK_AB R69, R51, R48 ;  /* 0x000000303345723e */ /* 0x004fe200000000ff */
        /* <DEDUP_REMOVED lines=19> */
[-C--:B------:R-:W-:Y:S01]  /*120b0*/  FFMA.FTZ R168, R24, R56.reuse, -R57 ;  /* 0x0000003818a87223 */ /* 0x080fe20000010839 */
[-C--:B------:R-:W-:Y:S01]  /*120c0*/  FFMA.FTZ R139, R154, R56.reuse, -R59 ;  /* 0x000000389a8b7223 */ /* 0x080fe2000001083b */
[----:B------:R-:W-:Y:S01]  /*120d0*/  LDSM.16.MT88.4 R24, [R3+0xc000] ;  /* 0x00c000000318783b */ /* 0x000fe20000004200 */
        /* <DEDUP_REMOVED lines=8> */
[----:B------:R-:W5:Y:S01]  /*12160*/  MUFU.EX2 R44, R44 ;  /* 0x0000002c002c7308 */ /* 0x000f620000000800 */
[----:B--2---:R-:W-:Y:S01]  /*12170*/  F2FP.F16.F32.PACK_AB R68, R49, R50 ;  /* 0x000000323144723e */ /* 0x004fe200000000ff */
        /* <DEDUP_REMOVED lines=8> */
[----:B------:R-:W-:Y:S01]  /*12200*/  FADD.FTZ R50, R50, R49 ;  /* 0x0000003132327221 */ /* 0x000fe20000010000 */
[-C--:B------:R-:W-:Y:S01]  /*12210*/  FFMA.FTZ R220, R53, R56.reuse, -R59 ;  /* 0x0000003835dc7223 */ /* 0x080fe2000001083b */
[----:B------:R-:W-:Y:S01]  /*12220*/  FFMA.FTZ R219, R52, R56, -R57 ;  /* 0x0000003834db7223 */ /* 0x000fe20000010839 */
[----:B------:R-:W-:Y:S01]  /*12230*/  FADD.FTZ R46, R46, R51 ;  /* 0x000000332e2e7221 */ /* 0x000fe20000010000 */
[----:B------:R-:W-:-:S02]  /*12240*/  ISETP.GT.AND P0, PT, R65, R192, PT ;  /* 0x000000c04100720c */ /* 0x000fc40003f04270 */
[----:B------:R-:W-:Y:S01]  /*12250*/  MUFU.EX2 R40, R40 ;  /* 0x0000002800287308 */ /* 0x000fe20000000800 */
[----:B-----5:R-:W-:Y:S01]  /*12260*/  F2FP.F16.F32.PACK_AB R70, R44, R47 ;  /* 0x0000002f2c46723e */ /* 0x020fe200000000ff */
[----:B------:R-:W-:Y:S01]  /*12270*/  FADD.FTZ R46, R43, R46 ;  /* 0x0000002e2b2e7221 */ /* 0x000fe20000010000 */
[----:B------:R-:W-:-:S05]  /*12280*/  IADD3 R214, PT, PT, R185, 0x9000, RZ ;  /* 0x00009000b9d67810 */ /* 0x000fca0007ffe0ff */
        /* <DEDUP_REMOVED lines=9> */
[C---:B---3--:R-:W-:Y:S07]  /*12320*/  HMMA.16816.F32 R96, R68.reuse, R92, RZ ;  /* 0x0000005c4460723c */ /* 0x048fee00000018ff */
[----:B------:R-:W3:Y:S01]  /*12330*/  MUFU.EX2 R36, R36 ;  /* 0x0000002400247308 */ /* 0x000ee20000000800 */
[C---:B------:R-:W-:Y:S07]  /*12340*/  HMMA.16816.F32 R92, R68.reuse, R94, RZ ;  /* 0x0000005e445c723c */ /* 0x040fee00000018ff */
[----:B------:R-:W-:Y:S01]  /*12350*/  MUFU.EX2 R33, R33 ;  /* 0x0000002100217308 */ /* 0x000fe20000000800 */
[C---:B------:R-:W-:Y:S07]  /*12360*/  HMMA.16816.F32 R88, R68.reuse, R84, RZ ;  /* 0x000000544458723c */ /* 0x040fee00000018ff */
[----:B------:R-:W-:Y:S01]  /*12370*/  MUFU.EX2 R32, R32 ;  /* 0x0000002000207308 */ /* 0x000fe20000000800 */
[C---:B----4-:R-:W-:Y:S07]  /*12380*/  HMMA.16816.F32 R80, R68.reuse, R76, RZ ;  /* 0x0000004c4450723c */ /* 0x050fee00000018ff */
[----:B------:R-:W-:Y:S01]  /*12390*/  MUFU.EX2 R29, R29 ;  /* 0x0000001d001d7308 */ /* 0x000fe20000000800 */
[C---:B------:R-:W-:Y:S07]  /*123a0*/  HMMA.16816.F32 R84, R68.reuse, R86, RZ ;  /* 0x000000564454723c */ /* 0x040fee00000018ff */
[----:B------:R-:W-:Y:S01]  /*123b0*/  MUFU.EX2 R35, R35 ;  /* 0x0000002300237308 */ /* 0x000fe20000000800 */
[C---:B------:R-:W-:Y:S07]  /*123c0*/  HMMA.16816.F32 R76, R68.reuse, R78, RZ ;  /* 0x0000004e444c723c */ /* 0x040fee00000018ff */
[----:B------:R-:W4:Y:S01]  /*123d0*/  MUFU.EX2 R34, R34 ;  /* 0x0000002200227308 */ /* 0x000f220000000800 */
[----:B------:R-:W-:Y:S01]  /*123e0*/  HMMA.16816.F32 R72, R68, R4, RZ ;  /* 0x000000044448723c */ /* 0x000fe200000018ff */
[----:B--2---:R-:W-:-:S02]  /*123f0*/  F2FP.F16.F32.PACK_AB R4, R41, R42 ;  /* 0x0000002a2904723e */ /* 0x004fc400000000ff */
[----:B------:R-:W-:Y:S01]  /*12400*/  F2FP.F16.F32.PACK_AB R5, R40, R45 ;  /* 0x0000002d2805723e */ /* 0x000fe200000000ff */
[----:B------:R-:W-:-:S03]  /*12410*/  FADD.FTZ R45, R45, R46 ;  /* 0x0000002e2d2d7221 */ /* 0x000fc60000010000 */
[----:B------:R-:W-:Y:S01]  /*12420*/  MUFU.EX2 R31, R31 ;  /* 0x0000001f001f7308 */ /* 0x000fe20000000800 */
[----:B------:R-:W-:Y:S01]  /*12430*/  HMMA.16816.F32 R68, R68, R6, RZ ;  /* 0x000000064444723c */ /* 0x000fe200000018ff */
[----:B-----5:R-:W-:Y:S01]  /*12440*/  F2FP.F16.F32.PACK_AB R6, R38, R39 ;  /* 0x000000272606723e */ /* 0x020fe200000000ff */
[----:B------:R-:W-:Y:S01]  /*12450*/  FADD.FTZ R40, R40, R45 ;  /* 0x0000002d28287221 */ /* 0x000fe20000010000 */
[----:B---3--:R-:W-:-:S03]  /*12460*/  F2FP.F16.F32.PACK_AB R7, R36, R37 ;  /* 0x000000252407723e */ /* 0x008fc600000000ff */
[----:B------:R-:W-:Y:S01]  /*12470*/  FADD.FTZ R37, R37, R40 ;  /* 0x0000002825257221 */ /* 0x000fe20000010000 */
[----:B------:R-:W2:Y:S03]  /*12480*/  MUFU.EX2 R30, R30 ;  /* 0x0000001e001e7308 */ /* 0x000ea60000000800 */
[C---:B------:R-:W-:Y:S05]  /*12490*/  HMMA.16816.F32 R112, R4.reuse, R16, R112 ;  /* 0x000000100470723c */ /* 0x040fea0000001870 */
[----:B------:R-:W-:Y:S01]  /*124a0*/  FADD.FTZ R36, R36, R37 ;  /* 0x0000002524247221 */ /* 0x000fe20000010000 */
[----:B------:R-:W3:Y:S02]  /*124b0*/  MUFU.EX2 R28, R28 ;  /* 0x0000001c001c7308 */ /* 0x000ee40000000800 */
[C---:B------:R-:W-:Y:S01]  /*124c0*/  HMMA.16816.F32 R108, R4.reuse, R18, R108 ;  /* 0x00000012046c723c */ /* 0x040fe2000000186c */
[----:B------:R-:W5:Y:S05]  /*124d0*/  LDSM.16.MT88.4 R16, [R185+0xd400] ;  /* 0x00d40000b910783b */ /* 0x000f6a0000004200 */
[----:B------:R-:W-:Y:S02]  /*124e0*/  MUFU.EX2 R61, R61 ;  /* 0x0000003d003d7308 */ /* 0x000fe40000000800 */
[C---:B-1----:R-:W-:Y:S06]  /*124f0*/  HMMA.16816.F32 R104, R4.reuse, R12, R104 ;  /* 0x0000000c0468723c */ /* 0x042fec0000001868 */
[----:B------:R-:W-:Y:S02]  /*12500*/  MUFU.EX2 R64, R64 ;  /* 0x0000004000407308 */ /* 0x000fe40000000800 */
[C---:B------:R-:W-:Y:S01]  /*12510*/  HMMA.16816.F32 R100, R4.reuse, R14, R100 ;  /* 0x0000000e0464723c */ /* 0x040fe20000001864 */
[----:B------:R-:W1:Y:S05]  /*12520*/  LDSM.16.MT88.4 R12, [R3+0xd400] ;  /* 0x00d40000030c783b */ /* 0x000e6a0000004200 */
[----:B------:R-:W-:Y:S02]  /*12530*/  MUFU.EX2 R63, R63 ;  /* 0x0000003f003f7308 */ /* 0x000fe40000000800 */
[C---:B------:R-:W-:Y:S06]  /*12540*/  HMMA.16816.F32 R96, R4.reuse, R8, R96 ;  /* 0x000000080460723c */ /* 0x040fec0000001860 */
[----:B------:R-:W-:Y:S02]  /*12550*/  MUFU.EX2 R66, R66 ;  /* 0x0000004200427308 */ /* 0x000fe40000000800 */
[C---:B------:R-:W-:Y:S01]  /*12560*/  HMMA.16816.F32 R92, R4.reuse, R10, R92 ;  /* 0x0000000a045c723c */ /* 0x040fe2000000185c */
[----:B------:R-:W3:Y:S05]  /*12570*/  LDSM.16.MT88.4 R8, [R185+0x9800] ;  /* 0x00980000b908783b */ /* 0x000eea0000004200 */
[----:B------:R-:W3:Y:S02]  /*12580*/  MUFU.EX2 R67, R67 ;  /* 0x0000004300437308 */ /* 0x000ee40000000800 */
[C---:B------:R-:W-:Y:S06]  /*12590*/  HMMA.16816.F32 R88, R4.reuse, R20, R88 ;  /* 0x000000140458723c */ /* 0x040fec0000001858 */
[----:B------:R-:W-:Y:S02]  /*125a0*/  MUFU.EX2 R123, R123 ;  /* 0x0000007b007b7308 */ /* 0x000fe40000000800 */
[C---:B------:R-:W-:Y:S01]  /*125b0*/  HMMA.16816.F32 R84, R4.reuse, R22, R84 ;  /* 0x000000160454723c */ /* 0x040fe20000001854 */
[----:B------:R-:W3:Y:S05]  /*125c0*/  LDSM.16.MT88.4 R20, [R3+0x9800] ;  /* 0x009800000314783b */ /* 0x000eea0000004200 */
[----:B------:R-:W3:Y:S02]  /*125d0*/  MUFU.EX2 R132, R132 ;  /* 0x0000008400847308 */ /* 0x000ee40000000800 */
[C---:B-----5:R-:W-:Y:S06]  /*125e0*/  HMMA.16816.F32 R80, R4.reuse, R16, R80 ;  /* 0x000000100450723c */ /* 0x060fec0000001850 */
[----:B------:R-:W5:Y:S02]  /*125f0*/  MUFU.EX2 R136, R136 ;  /* 0x0000008800887308 */ /* 0x000f640000000800 */
[C---:B------:R-:W-:Y:S01]  /*12600*/  HMMA.16816.F32 R76, R4.reuse, R18, R76 ;  /* 0x00000012044c723c */ /* 0x040fe2000000184c */
[----:B------:R-:W5:Y:S05]  /*12610*/  LDSM.16.MT88.4 R16, [R185+0xb800] ;  /* 0x00b80000b910783b */ /* 0x000f6a0000004200 */
[----:B------:R-:W-:Y:S02]  /*12620*/  MUFU.EX2 R125, R125 ;  /* 0x0000007d007d7308 */ /* 0x000fe40000000800 */
[C---:B-1----:R-:W-:Y:S06]  /*12630*/  HMMA.16816.F32 R72, R4.reuse, R12, R72 ;  /* 0x0000000c0448723c */ /* 0x042fec0000001848 */
[----:B------:R-:W-:Y:S02]  /*12640*/  MUFU.EX2 R148, R148 ;  /* 0x0000009400947308 */ /* 0x000fe40000000800 */
[----:B------:R-:W-:Y:S03]  /*12650*/  HMMA.16816.F32 R68, R4, R14, R68 ;  /* 0x0000000e0444723c */ /* 0x000fe60000001844 */
[----:B----4-:R-:W-:Y:S01]  /*12660*/  F2FP.F16.F32.PACK_AB R4, R34, R35 ;  /* 0x000000232204723e */ /* 0x010fe200000000ff */
[----:B------:R-:W1:Y:S01]  /*12670*/  LDSM.16.MT88.4 R12, [R3+0xb800] ;  /* 0x00b80000030c783b */ /* 0x000e620000004200 */
[----:B------:R-:W-:Y:S01]  /*12680*/  F2FP.F16.F32.PACK_AB R5, R32, R33 ;  /* 0x000000212005723e */ /* 0x000fe200000000ff */
[----:B------:R-:W-:Y:S01]  /*12690*/  FADD.FTZ R33, R33, R36 ;  /* 0x0000002421217221 */ /* 0x000fe20000010000 */
[----:B--2---:R-:W-:Y:S01]  /*126a0*/  F2FP.F16.F32.PACK_AB R6, R30, R31 ;  /* 0x0000001f1e06723e */ /* 0x004fe200000000ff */
[----:B------:R-:W-:Y:S01]  /*126b0*/  MUFU.EX2 R127, R127 ;  /* 0x0000007f007f7308 */ /* 0x000fe20000000800 */
[----:B---3--:R-:W-:Y:S01]  /*126c0*/  F2FP.F16.F32.PACK_AB R7, R28, R29 ;  /* 0x0000001d1c07723e */ /* 0x008fe200000000ff */
[----:B------:R-:W-:-:S04]  /*126d0*/  FADD.FTZ R32, R32, R33 ;  /* 0x0000002120207221 */ /* 0x000fc80000010000 */
[----:B------:R-:W-:Y:S02]  /*126e0*/  FADD.FTZ R29, R29, R32 ;  /* 0x000000201d1d7221 */ /* 0x000fe40000010000 */
[----:B------:R-:W-:Y:S01]  /*126f0*/  HMMA.16816.F32 R112, R4, R8, R112 ;  /* 0x000000080470723c */ /* 0x000fe20000001870 */
[----:B------:R-:W-:Y:S02]  /*12700*/  MUFU.EX2 R129, R129 ;  /* 0x0000008100817308 */ /* 0x000fe40000000800 */
[----:B------:R-:W-:-:S05]  /*12710*/  FADD.FTZ R28, R28, R29 ;  /* 0x0000001d1c1c7221 */ /* 0x000fca0000010000 */
[C---:B------:R-:W-:Y:S01]  /*12720*/  HMMA.16816.F32 R108, R4.reuse, R10, R108 ;  /* 0x0000000a046c723c */ /* 0x040fe2000000186c */
[----:B------:R-:W2:Y:S01]  /*12730*/  LDSM.16.MT88.4 R8, [R185+0xd800] ;  /* 0x00d80000b908783b */ /* 0x000ea20000004200 */
[----:B------:R-:W3:Y:S06]  /*12740*/  MUFU.EX2 R152, R152 ;  /* 0x0000009800987308 */ /* 0x000eec0000000800 */
[C---:B------:R-:W-:Y:S02]  /*12750*/  HMMA.16816.F32 R104, R4.reuse, R20, R104 ;  /* 0x000000140468723c */ /* 0x040fe40000001868 */
[----:B------:R-:W-:Y:S06]  /*12760*/  MUFU.EX2 R131, R131 ;  /* 0x0000008300837308 */ /* 0x000fec0000000800 */
[C---:B------:R-:W-:Y:S01]  /*12770*/  HMMA.16816.F32 R100, R4.reuse, R22, R100 ;  /* 0x000000160464723c */ /* 0x040fe20000001864 */
[----:B------:R-:W4:Y:S01]  /*12780*/  LDSM.16.MT88.4 R20, [R3+0xd800] ;  /* 0x00d800000314783b */ /* 0x000f220000004200 */
[----:B------:R-:W3:Y:S06]  /*12790*/  MUFU.EX2 R158, R158 ;  /* 0x0000009e009e7308 */ /* 0x000eec0000000800 */
[C---:B-----5:R-:W-:Y:S02]  /*127a0*/  HMMA.16816.F32 R96, R4.reuse, R16, R96 ;  /* 0x000000100460723c */ /* 0x060fe40000001860 */
[----:B------:R-:W5:Y:S06]  /*127b0*/  MUFU.EX2 R162, R162 ;  /* 0x000000a200a27308 */ /* 0x000f6c0000000800 */
[C---:B------:R-:W-:Y:S01]  /*127c0*/  HMMA.16816.F32 R92, R4.reuse, R18, R92 ;  /* 0x00000012045c723c */ /* 0x040fe2000000185c */
[----:B------:R-:W3:Y:S01]  /*127d0*/  LDSM.16.MT88.4 R16, [R185+0x9c00] ;  /* 0x009c0000b910783b */ /* 0x000ee20000004200 */
[----:B------:R-:W-:Y:S06]  /*127e0*/  MUFU.EX2 R133, R133 ;  /* 0x0000008500857308 */ /* 0x000fec0000000800 */
[C---:B-1----:R-:W-:Y:S02]  /*127f0*/  HMMA.16816.F32 R88, R4.reuse, R12, R88 ;  /* 0x0000000c0458723c */ /* 0x042fe40000001858 */
[----:B------:R-:W-:Y:S06]  /*12800*/  MUFU.EX2 R168, R168 ;  /* 0x000000a800a87308 */ /* 0x000fec0000000800 */
[C---:B------:R-:W-:Y:S01]  /*12810*/  HMMA.16816.F32 R84, R4.reuse, R14, R84 ;  /* 0x0000000e0454723c */ /* 0x040fe20000001854 */
[----:B------:R-:W1:Y:S01]  /*12820*/  LDSM.16.MT88.4 R12, [R3+0x9c00] ;  /* 0x009c0000030c783b */ /* 0x000e620000004200 */
[----:B------:R-:W-:Y:S06]  /*12830*/  MUFU.EX2 R135, R135 ;  /* 0x0000008700877308 */ /* 0x000fec0000000800 */
[C---:B--2---:R-:W-:Y:S02]  /*12840*/  HMMA.16816.F32 R80, R4.reuse, R8, R80 ;  /* 0x000000080450723c */ /* 0x044fe40000001850 */
[----:B------:R-:W-:Y:S06]  /*12850*/  MUFU.EX2 R137, R137 ;  /* 0x0000008900897308 */ /* 0x000fec0000000800 */
[C---:B------:R-:W-:Y:S01]  /*12860*/  HMMA.16816.F32 R76, R4.reuse, R10, R76 ;  /* 0x0000000a044c723c */ /* 0x040fe2000000184c */
[----:B------:R-:W2:Y:S01]  /*12870*/  LDSM.16.MT88.4 R8, [R185+0xbc00] ;  /* 0x00bc0000b908783b */ /* 0x000ea20000004200 */
[----:B------:R-:W5:Y:S06]  /*12880*/  MUFU.EX2 R160, R160 ;  /* 0x000000a000a07308 */ /* 0x000f6c0000000800 */
[C---:B----4-:R-:W-:Y:S02]  /*12890*/  HMMA.16816.F32 R72, R4.reuse, R20, R72 ;  /* 0x000000140448723c */ /* 0x050fe40000001848 */
[----:B------:R-:W-:Y:S06]  /*128a0*/  MUFU.EX2 R139, R139 ;  /* 0x0000008b008b7308 */ /* 0x000fec0000000800 */
[----:B------:R-:W-:Y:S03]  /*128b0*/  HMMA.16816.F32 R68, R4, R22, R68 ;  /* 0x000000160444723c */ /* 0x000fe60000001844 */
[----:B------:R-:W-:Y:S01]  /*128c0*/  F2FP.F16.F32.PACK_AB R4, R67, R66 ;  /* 0x000000424304723e */ /* 0x000fe200000000ff */
[----:B------:R-:W4:Y:S01]  /*128d0*/  LDSM.16.MT88.4 R20, [R3+0xdc00] ;  /* 0x00dc00000314783b */ /* 0x000f220000004200 */
[----:B------:R-:W-:Y:S01]  /*128e0*/  F2FP.F16.F32.PACK_AB R5, R64, R61 ;  /* 0x0000003d4005723e */ /* 0x000fe200000000ff */
[----:B------:R-:W5:Y:S01]  /*128f0*/  MUFU.EX2 R154, R154 ;  /* 0x0000009a009a7308 */ /* 0x000f620000000800 */
[----:B------:R-:W-:Y:S01]  /*12900*/  F2FP.F16.F32.PACK_AB R6, R132, R123 ;  /* 0x0000007b8406723e */ /* 0x000fe200000000ff */
[----:B------:R-:W-:Y:S01]  /*12910*/  FADD.FTZ R61, R61, R28 ;  /* 0x0000001c3d3d7221 */ /* 0x000fe20000010000 */
[----:B------:R-:W-:-:S03]  /*12920*/  F2FP.F16.F32.PACK_AB R7, R136, R63 ;  /* 0x0000003f8807723e */ /* 0x000fc600000000ff */
[----:B------:R-:W-:Y:S02]  /*12930*/  FADD.FTZ R64, R64, R61 ;  /* 0x0000003d40407221 */ /* 0x000fe40000010000 */
[----:B------:R-:W5:Y:S02]  /*12940*/  MUFU.EX2 R150, R150 ;  /* 0x0000009600967308 */ /* 0x000f640000000800 */
[----:B---3--:R-:W-:Y:S03]  /*12950*/  HMMA.16816.F32 R112, R4, R16, R112 ;  /* 0x000000100470723c */ /* 0x008fe60000001870 */
[----:B------:R-:W-:-:S04]  /*12960*/  FADD.FTZ R63, R63, R64 ;  /* 0x000000403f3f7221 */ /* 0x000fc80000010000 */
[----:B------:R-:W-:Y:S01]  /*12970*/  FADD.FTZ R136, R136, R63 ;  /* 0x0000003f88887221 */ /* 0x000fe20000010000 */
[----:B------:R-:W-:Y:S01]  /*12980*/  MUFU.EX2 R141, R141 ;  /* 0x0000008d008d7308 */ /* 0x000fe20000000800 */
[C---:B------:R-:W-:Y:S01]  /*12990*/  HMMA.16816.F32 R108, R4.reuse, R18, R108 ;  /* 0x00000012046c723c */ /* 0x040fe2000000186c */
[----:B------:R-:W3:Y:S06]  /*129a0*/  LDSM.16.MT88.4 R16, [R3+0xbc00] ;  /* 0x00bc00000310783b */ /* 0x000eec0000004200 */
[----:B------:R-:W-:Y:S01]  /*129b0*/  MUFU.EX2 R144, R144 ;  /* 0x0000009000907308 */ /* 0x000fe20000000800 */
[C---:B-1----:R-:W-:Y:S07]  /*129c0*/  HMMA.16816.F32 R104, R4.reuse, R12, R104 ;  /* 0x0000000c0468723c */ /* 0x042fee0000001868 */
[----:B------:R-:W-:Y:S01]  /*129d0*/  MUFU.EX2 R142, R142 ;  /* 0x0000008e008e7308 */ /* 0x000fe20000000800 */
[C---:B------:R-:W-:Y:S01]  /*129e0*/  HMMA.16816.F32 R100, R4.reuse, R14, R100 ;  /* 0x0000000e0464723c */ /* 0x040fe20000001864 */
[----:B------:R-:W1:Y:S06]  /*129f0*/  LDSM.16.MT88.4 R12, [R185+0xdc00] ;  /* 0x00dc0000b90c783b */ /* 0x000e6c0000004200 */
[----:B------:R-:W-:Y:S01]  /*12a00*/  MUFU.EX2 R140, R140 ;  /* 0x0000008c008c7308 */ /* 0x000fe20000000800 */
[C---:B--2---:R-:W-:Y:S07]  /*12a10*/  HMMA.16816.F32 R96, R4.reuse, R8, R96 ;  /* 0x000000080460723c */ /* 0x044fee0000001860 */
[----:B------:R-:W2:Y:S01]  /*12a20*/  MUFU.EX2 R143, R143 ;  /* 0x0000008f008f7308 */ /* 0x000ea20000000800 */
[C---:B------:R-:W-:Y:S01]  /*12a30*/  HMMA.16816.F32 R92, R4.reuse, R10, R92 ;  /* 0x0000000a045c723c */ /* 0x040fe2000000185c */
[----:B------:R-:W2:Y:S06]  /*12a40*/  LDSM.16.MT88.4 R8, [R185+0xa000] ;  /* 0x00a00000b908783b */ /* 0x000eac0000004200 */
[----:B------:R-:W-:Y:S01]  /*12a50*/  MUFU.EX2 R134, R134 ;  /* 0x0000008600867308 */ /* 0x000fe20000000800 */
[C---:B----4-:R-:W-:Y:S07]  /*12a60*/  HMMA.16816.F32 R72, R4.reuse, R20, R72 ;  /* 0x000000140448723c */ /* 0x050fee0000001848 */
[----:B------:R-:W4:Y:S01]  /*12a70*/  MUFU.EX2 R145, R145 ;  /* 0x0000009100917308 */ /* 0x000f220000000800 */
[C---:B---3--:R-:W-:Y:S07]  /*12a80*/  HMMA.16816.F32 R88, R4.reuse, R16, R88 ;  /* 0x000000100458723c */ /* 0x048fee0000001858 */
[----:B------:R-:W3:Y:S01]  /*12a90*/  MUFU.EX2 R147, R147 ;  /* 0x0000009300937308 */ /* 0x000ee20000000800 */
[C---:B------:R-:W-:Y:S01]  /*12aa0*/  HMMA.16816.F32 R84, R4.reuse, R18, R84 ;  /* 0x000000120454723c */ /* 0x040fe20000001854 */
[----:B------:R-:W4:Y:S06]  /*12ab0*/  LDSM.16.MT88.4 R16, [R3+0xa000] ;  /* 0x00a000000310783b */ /* 0x000f2c0000004200 */
[----:B------:R-:W-:Y:S01]  /*12ac0*/  MUFU.EX2 R220, R220 ;  /* 0x000000dc00dc7308 */ /* 0x000fe20000000800 */
[C---:B-1----:R-:W-:Y:S07]  /*12ad0*/  HMMA.16816.F32 R80, R4.reuse, R12, R80 ;  /* 0x0000000c0450723c */ /* 0x042fee0000001850 */
[----:B------:R-:W-:Y:S01]  /*12ae0*/  MUFU.EX2 R219, R219 ;  /* 0x000000db00db7308 */ /* 0x000fe20000000800 */
[C---:B------:R-:W-:Y:S01]  /*12af0*/  HMMA.16816.F32 R76, R4.reuse, R14, R76 ;  /* 0x0000000e044c723c */ /* 0x040fe2000000184c */
[----:B------:R-:W1:Y:S07]  /*12b00*/  LDSM.16.MT88.4 R12, [R185+0xc000] ;  /* 0x00c00000b90c783b */ /* 0x000e6e0000004200 */
[----:B------:R-:W-:Y:S03]  /*12b10*/  HMMA.16816.F32 R68, R4, R22, R68 ;  /* 0x000000160444723c */ /* 0x000fe60000001844 */
[----:B------:R-:W-:Y:S01]  /*12b20*/  F2FP.F16.F32.PACK_AB R4, R152, R129 ;  /* 0x000000819804723e */ /* 0x000fe200000000ff */
[----:B------:R-:W-:Y:S01]  /*12b30*/  LDSM.16.MT88.4 R20, [R185+0xe000] ;  /* 0x00e00000b914783b */ /* 0x000fe20000004200 */
[----:B------:R-:W-:Y:S01]  /*12b40*/  F2FP.F16.F32.PACK_AB R5, R148, R125 ;  /* 0x0000007d9405723e */ /* 0x000fe200000000ff */
[----:B------:R-:W-:Y:S01]  /*12b50*/  FADD.FTZ R125, R125, R136 ;  /* 0x000000887d7d7221 */ /* 0x000fe20000010000 */
[----:B------:R-:W-:-:S02]  /*12b60*/  F2FP.F16.F32.PACK_AB R6, R158, R131 ;  /* 0x000000839e06723e */ /* 0x000fc400000000ff */
[----:B-----5:R-:W-:Y:S01]  /*12b70*/  F2FP.F16.F32.PACK_AB R7, R162, R127 ;  /* 0x0000007fa207723e */ /* 0x020fe200000000ff */
[----:B------:R-:W-:-:S04]  /*12b80*/  FADD.FTZ R148, R148, R125 ;  /* 0x0000007d94947221 */ /* 0x000fc80000010000 */
[----:B------:R-:W-:Y:S02]  /*12b90*/  FADD.FTZ R127, R127, R148 ;  /* 0x000000947f7f7221 */ /* 0x000fe40000010000 */
[----:B--2---:R-:W-:Y:S03]  /*12ba0*/  HMMA.16816.F32 R112, R4, R8, R112 ;  /* 0x000000080470723c */ /* 0x004fe60000001870 */
[----:B------:R-:W-:-:S05]  /*12bb0*/  FADD.FTZ R162, R162, R127 ;  /* 0x0000007fa2a27221 */ /* 0x000fca0000010000 */
        /* <DEDUP_REMOVED lines=8> */
[C---:B------:R-:W-:Y:S08]  /*12c40*/  HMMA.16816.F32 R88, R4.reuse, R24, R88 ;  /* 0x000000180458723c */ /* 0x040ff00000001858 */
[C---:B--2---:R-:W-:Y:S08]  /*12c50*/  HMMA.16816.F32 R72, R4.reuse, R8, R72 ;  /* 0x000000080448723c */ /* 0x044ff00000001848 */
[C---:B------:R-:W-:Y:S01]  /*12c60*/  HMMA.16816.F32 R68, R4.reuse, R10, R68 ;  /* 0x0000000a0444723c */ /* 0x040fe20000001844 */
[----:B------:R-:W1:Y:S07]  /*12c70*/  LDSM.16.MT88.4 R8, [R185+0xc400] ;  /* 0x00c40000b908783b */ /* 0x000e6e0000004200 */
[C---:B------:R-:W-:Y:S01]  /*12c80*/  HMMA.16816.F32 R84, R4.reuse, R26, R84 ;  /* 0x0000001a0454723c */ /* 0x040fe20000001854 */
[----:B------:R-:W-:Y:S07]  /*12c90*/  LDSM.16.MT88.4 R24, [R185+0xe400] ;  /* 0x00e40000b918783b */ /* 0x000fee0000004200 */
[C---:B------:R-:W-:Y:S08]  /*12ca0*/  HMMA.16816.F32 R80, R4.reuse, R20, R80 ;  /* 0x000000140450723c */ /* 0x040ff00000001850 */
[----:B------:R-:W-:Y:S03]  /*12cb0*/  HMMA.16816.F32 R76, R4, R22, R76 ;  /* 0x00000016044c723c */ /* 0x000fe6000000184c */
[----:B------:R-:W-:Y:S01]  /*12cc0*/  F2FP.F16.F32.PACK_AB R4, R160, R137 ;  /* 0x00000089a004723e */ /* 0x000fe200000000ff */
[----:B------:R-:W2:Y:S01]  /*12cd0*/  LDSM.16.MT88.4 R20, [R3+0xc400] ;  /* 0x00c400000314783b */ /* 0x000ea20000004200 */
[----:B------:R-:W-:Y:S01]  /*12ce0*/  F2FP.F16.F32.PACK_AB R5, R168, R133 ;  /* 0x00000085a805723e */ /* 0x000fe200000000ff */
[----:B------:R-:W-:Y:S01]  /*12cf0*/  FADD.FTZ R133, R133, R162 ;  /* 0x000000a285857221 */ /* 0x000fe20000010000 */
[----:B------:R-:W-:-:S02]  /*12d00*/  F2FP.F16.F32.PACK_AB R6, R154, R139 ;  /* 0x0000008b9a06723e */ /* 0x000fc400000000ff */
[----:B------:R-:W-:Y:S01]  /*12d10*/  F2FP.F16.F32.PACK_AB R7, R150, R135 ;  /* 0x000000879607723e */ /* 0x000fe200000000ff */
[----:B------:R-:W-:-:S04]  /*12d20*/  FADD.FTZ R168, R168, R133 ;  /* 0x00000085a8a87221 */ /* 0x000fc80000010000 */
[----:B------:R-:W-:Y:S02]  /*12d30*/  FADD.FTZ R135, R135, R168 ;  /* 0x000000a887877221 */ /* 0x000fe40000010000 */
[----:B----4-:R-:W-:Y:S03]  /*12d40*/  HMMA.16816.F32 R112, R4, R16, R112 ;  /* 0x000000100470723c */ /* 0x010fe60000001870 */
[----:B------:R-:W-:-:S05]  /*12d50*/  FADD.FTZ R150, R150, R135 ;  /* 0x0000008796967221 */ /* 0x000fca0000010000 */
[C---:B------:R-:W-:Y:S01]  /*12d60*/  HMMA.16816.F32 R108, R4.reuse, R18, R108 ;  /* 0x00000012046c723c */ /* 0x040fe2000000186c */
[----:B------:R-:W4:Y:S07]  /*12d70*/  LDSM.16.MT88.4 R16, [R3+0xe400] ;  /* 0x00e400000310783b */ /* 0x000f2e0000004200 */
[C---:B-1----:R-:W-:Y:S08]  /*12d80*/  HMMA.16816.F32 R96, R4.reuse, R8, R96 ;  /* 0x000000080460723c */ /* 0x042ff00000001860 */
[C---:B------:R-:W-:Y:S01]  /*12d90*/  HMMA.16816.F32 R92, R4.reuse, R10, R92 ;  /* 0x0000000a045c723c */ /* 0x040fe2000000185c */
[----:B------:R-:W1:Y:S07]  /*12da0*/  LDSM.16.MT88.4 R8, [R3+0xa800] ;  /* 0x00a800000308783b */ /* 0x000e6e0000004200 */
[C---:B------:R-:W-:Y:S08]  /*12db0*/  HMMA.16816.F32 R104, R4.reuse, R12, R104 ;  /* 0x0000000c0468723c */ /* 0x040ff00000001868 */
[C---:B------:R-:W-:Y:S01]  /*12dc0*/  HMMA.16816.F32 R100, R4.reuse, R14, R100 ;  /* 0x0000000e0464723c */ /* 0x040fe20000001864 */
[----:B------:R-:W5:Y:S07]  /*12dd0*/  LDSM.16.MT88.4 R12, [R185+0xa800] ;  /* 0x00a80000b90c783b */ /* 0x000f6e0000004200 */
[C---:B--2---:R-:W-:Y:S08]  /*12de0*/  HMMA.16816.F32 R88, R4.reuse, R20, R88 ;  /* 0x000000140458723c */ /* 0x044ff00000001858 */
[C---:B------:R-:W-:Y:S01]  /*12df0*/  HMMA.16816.F32 R84, R4.reuse, R22, R84 ;  /* 0x000000160454723c */ /* 0x040fe20000001854 */
[----:B------:R-:W2:Y:S07]  /*12e00*/  LDSM.16.MT88.4 R20, [R185+0xc800] ;  /* 0x00c80000b914783b */ /* 0x000eae0000004200 */
[----:B------:R-:W-:Y:S03]  /*12e10*/  HMMA.16816.F32 R80, R4, R24, R80 ;  /* 0x000000180450723c */ /* 0x000fe60000001850 */
[-CC-:B------:R-:W-:Y:S01]  /*12e20*/  FFMA.FTZ R24, R126, R56.reuse, -R57.reuse ;  /* 0x000000387e187223 */ /* 0x180fe20000010839 */
[----:B------:R-:W-:-:S05]  /*12e30*/  FFMA.FTZ R25, R124, R56, -R57 ;  /* 0x000000387c197223 */ /* 0x000fca0000010839 */
[----:B------:R-:W-:Y:S01]  /*12e40*/  MUFU.EX2 R24, R24 ;  /* 0x0000001800187308 */ /* 0x000fe20000000800 */
[----:B------:R-:W-:Y:S03]  /*12e50*/  HMMA.16816.F32 R76, R4, R26, R76 ;  /* 0x0000001a044c723c */ /* 0x000fe6000000184c */
[----:B------:R-:W-:-:S04]  /*12e60*/  FADD.FTZ R27, R47, R50 ;  /* 0x000000322f1b7221 */ /* 0x000fc80000010000 */
[----:B------:R-:W-:Y:S01]  /*12e70*/  FADD.FTZ R27, R44, R27 ;  /* 0x0000001b2c1b7221 */ /* 0x000fe20000010000 */
[----:B------:R-:W-:Y:S01]  /*12e80*/  MUFU.EX2 R25, R25 ;  /* 0x0000001900197308 */ /* 0x000fe20000000800 */
[----:B----4-:R-:W-:Y:S03]  /*12e90*/  HMMA.16816.F32 R72, R4, R16, R72 ;  /* 0x000000100448723c */ /* 0x010fe60000001848 */
[----:B------:R-:W-:-:S04]  /*12ea0*/  FADD.FTZ R26, R42, R27 ;  /* 0x0000001b2a1a7221 */ /* 0x000fc80000010000 */
[----:B------:R-:W-:Y:S01]  /*12eb0*/  FADD.FTZ R26, R41, R26 ;  /* 0x0000001a291a7221 */ /* 0x000fe20000010000 */
[----:B------:R-:W-:Y:S03]  /*12ec0*/  HMMA.16816.F32 R68, R4, R18, R68 ;  /* 0x000000120444723c */ /* 0x000fe60000001844 */
[----:B------:R-:W-:Y:S01]  /*12ed0*/  F2FP.F16.F32.PACK_AB R4, R143, R140 ;  /* 0x0000008c8f04723e */ /* 0x000fe200000000ff */
[----:B------:R-:W4:Y:S01]  /*12ee0*/  LDSM.16.MT88.4 R16, [R3+0xc800] ;  /* 0x00c800000310783b */ /* 0x000f220000004200 */
[----:B------:R-:W-:Y:S01]  /*12ef0*/  F2FP.F16.F32.PACK_AB R5, R144, R141 ;  /* 0x0000008d9005723e */ /* 0x000fe200000000ff */
[----:B------:R-:W-:Y:S01]  /*12f00*/  FADD.FTZ R39, R39, R26 ;  /* 0x0000001a27277221 */ /* 0x000fe20000010000 */
[----:B------:R-:W-:Y:S01]  /*12f10*/  F2FP.F16.F32.PACK_AB R6, R145, R134 ;  /* 0x000000869106723e */ /* 0x000fe200000000ff */
[----:B------:R-:W-:Y:S01]  /*12f20*/  FADD.FTZ R141, R141, R150 ;  /* 0x000000968d8d7221 */ /* 0x000fe20000010000 */
[----:B---3--:R-:W-:Y:S01]  /*12f30*/  F2FP.F16.F32.PACK_AB R7, R147, R142 ;  /* 0x0000008e9307723e */ /* 0x008fe200000000ff */
[----:B------:R-:W-:-:S02]  /*12f40*/  FADD.FTZ R38, R38, R39 ;  /* 0x0000002726267221 */ /* 0x000fc40000010000 */
[----:B------:R-:W-:Y:S02]  /*12f50*/  FADD.FTZ R141, R144, R141 ;  /* 0x0000008d908d7221 */ /* 0x000fe40000010000 */
[----:B------:R-:W-:Y:S02]  /*12f60*/  FADD.FTZ R35, R35, R38 ;  /* 0x0000002623237221 */ /* 0x000fe40000010000 */
[----:B-1----:R-:W-:Y:S03]  /*12f70*/  HMMA.16816.F32 R104, R4, R8, R104 ;  /* 0x000000080468723c */ /* 0x002fe60000001868 */
[----:B------:R-:W-:Y:S01]  /*12f80*/  FADD.FTZ R142, R142, R141 ;  /* 0x0000008d8e8e7221 */ /* 0x000fe20000010000 */
[----:B------:R-:W-:-:S03]  /*12f90*/  FADD.FTZ R34, R34, R35 ;  /* 0x0000002322227221 */ /* 0x000fc60000010000 */
[----:B------:R-:W-:Y:S01]  /*12fa0*/  FADD.FTZ R147, R147, R142 ;  /* 0x0000008e93937221 */ /* 0x000fe20000010000 */
[----:B------:R-:W-:Y:S01]  /*12fb0*/  FADD.FTZ R27, R31, R34 ;  /* 0x000000221f1b7221 */ /* 0x000fe20000010000 */
[----:B------:R-:W-:Y:S01]  /*12fc0*/  HMMA.16816.F32 R100, R4, R10, R100 ;  /* 0x0000000a0464723c */ /* 0x000fe20000001864 */
[----:B------:R-:W1:Y:S02]  /*12fd0*/  LDSM.16.MT88.4 R8, [R3+0xe800] ;  /* 0x00e800000308783b */ /* 0x000e640000004200 */
[----:B------:R-:W-:-:S04]  /*12fe0*/  FADD.FTZ R27, R30, R27 ;  /* 0x0000001b1e1b7221 */ /* 0x000fc80000010000 */
[----:B------:R-:W-:Y:S01]  /*12ff0*/  FADD.FTZ R26, R66, R27 ;  /* 0x0000001b421a7221 */ /* 0x000fe20000010000 */
[----:B-----5:R-:W-:Y:S03]  /*13000*/  HMMA.16816.F32 R112, R4, R12, R112 ;  /* 0x0000000c0470723c */ /* 0x020fe60000001870 */
[----:B------:R-:W-:-:S04]  /*13010*/  FADD.FTZ R26, R67, R26 ;  /* 0x0000001a431a7221 */ /* 0x000fc80000010000 */
[----:B------:R-:W-:Y:S01]  /*13020*/  FADD.FTZ R123, R123, R26 ;  /* 0x0000001a7b7b7221 */ /* 0x000fe20000010000 */
[----:B------:R-:W-:Y:S01]  /*13030*/  HMMA.16816.F32 R108, R4, R14, R108 ;  /* 0x0000000e046c723c */ /* 0x000fe2000000186c */
[----:B------:R-:W3:Y:S02]  /*13040*/  LDSM.16.MT88.4 R12, [R185+0xe800] ;  /* 0x00e80000b90c783b */ /* 0x000ee40000004200 */
[----:B------:R-:W-:-:S04]  /*13050*/  FADD.FTZ R132, R132, R123 ;  /* 0x0000007b84847221 */ /* 0x000fc80000010000 */
[----:B------:R-:W-:Y:S01]  /*13060*/  FADD.FTZ R129, R129, R132 ;  /* 0x0000008481817221 */ /* 0x000fe20000010000 */
[----:B--2---:R-:W-:Y:S03]  /*13070*/  HMMA.16816.F32 R96, R4, R20, R96 ;  /* 0x000000140460723c */ /* 0x004fe60000001860 */
[-C--:B------:R-:W-:Y:S01]  /*13080*/  FFMA.FTZ R20, R122, R56.reuse, -R57 ;  /* 0x000000387a147223 */ /* 0x080fe20000010839 */
[----:B------:R-:W-:Y:S01]  /*13090*/  FFMA.FTZ R21, R62, R56, -R59 ;  /* 0x000000383e157223 */ /* 0x000fe2000001083b */
[----:B------:R-:W-:-:S04]  /*130a0*/  FADD.FTZ R152, R152, R129 ;  /* 0x0000008198987221 */ /* 0x000fc80000010000 */
[----:B------:R-:W-:Y:S01]  /*130b0*/  MUFU.EX2 R20, R20 ;  /* 0x0000001400147308 */ /* 0x000fe20000000800 */
[C---:B------:R-:W-:Y:S03]  /*130c0*/  HMMA.16816.F32 R92, R4.reuse, R22, R92 ;  /* 0x00000016045c723c */ /* 0x040fe6000000185c */
[-CC-:B------:R-:W-:Y:S01]  /*130d0*/  FFMA.FTZ R22, R60, R56.reuse, -R59.reuse ;  /* 0x000000383c167223 */ /* 0x180fe2000001083b */
[----:B------:R-:W-:Y:S01]  /*130e0*/  FFMA.FTZ R23, R58, R56, -R59 ;  /* 0x000000383a177223 */ /* 0x000fe2000001083b */
[----:B------:R-:W-:Y:S02]  /*130f0*/  FADD.FTZ R131, R131, R152 ;  /* 0x0000009883837221 */ /* 0x000fe40000010000 */
[----:B------:R-:W-:Y:S01]  /*13100*/  MUFU.EX2 R21, R21 ;  /* 0x0000001500157308 */ /* 0x000fe20000000800 */
[----:B----4-:R-:W-:Y:S03]  /*13110*/  HMMA.16816.F32 R88, R4, R16, R88 ;  /* 0x000000100458723c */ /* 0x010fe60000001858 */
[----:B------:R-:W-:-:S04]  /*13120*/  FADD.FTZ R158, R158, R131 ;  /* 0x000000839e9e7221 */ /* 0x000fc80000010000 */
[----:B------:R-:W-:Y:S01]  /*13130*/  FADD.FTZ R137, R137, R158 ;  /* 0x0000009e89897221 */ /* 0x000fe20000010000 */
[----:B------:R-:W2:Y:S01]  /*13140*/  MUFU.EX2 R22, R22 ;  /* 0x0000001600167308 */ /* 0x000ea20000000800 */
[----:B-1----:R-:W-:Y:S03]  /*13150*/  HMMA.16816.F32 R72, R4, R8, R72 ;  /* 0x000000080448723c */ /* 0x002fe60000001848 */
[----:B------:R-:W-:-:S04]  /*13160*/  FADD.FTZ R160, R160, R137 ;  /* 0x00000089a0a07221 */ /* 0x000fc80000010000 */
[----:B------:R-:W1:Y:S01]  /*13170*/  MUFU.EX2 R23, R23 ;  /* 0x0000001700177308 */ /* 0x000e620000000800 */
[C---:B------:R-:W-:Y:S01]  /*13180*/  HMMA.16816.F32 R68, R4.reuse, R10, R68 ;  /* 0x0000000a0444723c */ /* 0x040fe20000001844 */
[----:B------:R-:W4:Y:S07]  /*13190*/  LDSM.16.MT88.4 R8, [R185+0xcc00] ;  /* 0x00cc0000b908783b */ /* 0x000f2e0000004200 */
[C---:B------:R-:W-:Y:S01]  /*131a0*/  HMMA.16816.F32 R84, R4.reuse, R18, R84 ;  /* 0x000000120454723c */ /* 0x040fe20000001854 */
[----:B------:R-:W5:Y:S07]  /*131b0*/  LDSM.16.MT88.4 R16, [R185+0xac00] ;  /* 0x00ac0000b910783b */ /* 0x000f6e0000004200 */
[C---:B---3--:R-:W-:Y:S08]  /*131c0*/  HMMA.16816.F32 R80, R4.reuse, R12, R80 ;  /* 0x0000000c0450723c */ /* 0x048ff00000001850 */
[----:B------:R-:W-:Y:S01]  /*131d0*/  HMMA.16816.F32 R76, R4, R14, R76 ;  /* 0x0000000e044c723c */ /* 0x000fe2000000184c */
[----:B------:R-:W3:Y:S02]  /*131e0*/  LDSM.16.MT88.4 R12, [R3+0xac00] ;  /* 0x00ac0000030c783b */ /* 0x000ee40000004200 */
[----:B--2---:R-:W-:-:S02]  /*131f0*/  F2FP.F16.F32.PACK_AB R4, R22, R21 ;  /* 0x000000151604723e */ /* 0x004fc400000000ff */
[----:B------:R-:W-:Y:S01]  /*13200*/  F2FP.F16.F32.PACK_AB R5, R25, R24 ;  /* 0x000000181905723e */ /* 0x000fe200000000ff */
[----:B------:R-:W-:Y:S01]  /*13210*/  FADD.FTZ R24, R24, R147 ;  /* 0x0000009318187221 */ /* 0x000fe20000010000 */
[----:B-1----:R-:W-:Y:S02]  /*13220*/  F2FP.F16.F32.PACK_AB R6, R220, R23 ;  /* 0x00000017dc06723e */ /* 0x002fe400000000ff */
[----:B------:R-:W-:Y:S01]  /*13230*/  F2FP.F16.F32.PACK_AB R7, R219, R20 ;  /* 0x00000014db07723e */ /* 0x000fe200000000ff */
[----:B------:R-:W-:-:S04]  /*13240*/  FADD.FTZ R25, R25, R24 ;  /* 0x0000001819197221 */ /* 0x000fc80000010000 */
[----:B------:R-:W-:Y:S02]  /*13250*/  FADD.FTZ R20, R20, R25 ;  /* 0x0000001914147221 */ /* 0x000fe40000010000 */
[----:B----4-:R-:W-:Y:S03]  /*13260*/  HMMA.16816.F32 R96, R4, R8, R96 ;  /* 0x000000080460723c */ /* 0x010fe60000001860 */
[----:B------:R-:W-:-:S05]  /*13270*/  FADD.FTZ R219, R219, R20 ;  /* 0x00000014dbdb7221 */ /* 0x000fca0000010000 */
[C---:B------:R-:W-:Y:S01]  /*13280*/  HMMA.16816.F32 R92, R4.reuse, R10, R92 ;  /* 0x0000000a045c723c */ /* 0x040fe2000000185c */
[----:B------:R-:W1:Y:S07]  /*13290*/  LDSM.16.MT88.4 R8, [R3+0xec00] ;  /* 0x00ec00000308783b */ /* 0x000e6e0000004200 */
[C---:B-----5:R-:W-:Y:S08]  /*132a0*/  HMMA.16816.F32 R112, R4.reuse, R16, R112 ;  /* 0x000000100470723c */ /* 0x060ff00000001870 */
[C---:B------:R-:W-:Y:S01]  /*132b0*/  HMMA.16816.F32 R108, R4.reuse, R18, R108 ;  /* 0x00000012046c723c */ /* 0x040fe2000000186c */
[----:B------:R2:W4:Y:S07]  /*132c0*/  LDSM.16.MT88.4 R16, [R3+0xcc00] ;  /* 0x00cc00000310783b */ /* 0x00052e0000004200 */
[C---:B---3--:R-:W-:Y:S08]  /*132d0*/  HMMA.16816.F32 R104, R4.reuse, R12, R104 ;  /* 0x0000000c0468723c */ /* 0x048ff00000001868 */
[----:B------:R-:W-:Y:S01]  /*132e0*/  HMMA.16816.F32 R100, R4, R14, R100 ;  /* 0x0000000e0464723c */ /* 0x000fe20000001864 */
[----:B------:R-:W3:Y:S02]  /*132f0*/  LDSM.16.MT88.4 R12, [R185+0xec00] ;  /* 0x00ec0000b90c783b */ /* 0x000ee40000004200 */
[----:B--2---:R-:W-:-:S05]  /*13300*/  FADD.FTZ R3, R139, R160 ;  /* 0x000000a08b037221 */ /* 0x004fca0000010000 */
[----:B-1----:R-:W-:Y:S03]  /*13310*/  HMMA.16816.F32 R72, R4, R8, R72 ;  /* 0x000000080448723c */ /* 0x002fe60000001848 */
[----:B------:R-:W-:-:S04]  /*13320*/  FADD.FTZ R3, R154, R3 ;  /* 0x000000039a037221 */ /* 0x000fc80000010000 */
[----:B------:R-:W-:Y:S01]  /*13330*/  FADD.FTZ R140, R140, R3 ;  /* 0x000000038c8c7221 */ /* 0x000fe20000010000 */
[----:B------:R-:W-:Y:S03]  /*13340*/  HMMA.16816.F32 R68, R4, R10, R68 ;  /* 0x0000000a0444723c */ /* 0x000fe60000001844 */
[----:B------:R-:W-:-:S04]  /*13350*/  FADD.FTZ R143, R143, R140 ;  /* 0x0000008c8f8f7221 */ /* 0x000fc80000010000 */
[----:B------:R-:W-:Y:S01]  /*13360*/  FADD.FTZ R8, R134, R143 ;  /* 0x0000008f86087221 */ /* 0x000fe20000010000 */
[----:B----4-:R-:W-:Y:S03]  /*13370*/  HMMA.16816.F32 R88, R4, R16, R88 ;  /* 0x000000100458723c */ /* 0x010fe60000001858 */
[----:B------:R-:W-:-:S04]  /*13380*/  FADD.FTZ R8, R145, R8 ;  /* 0x0000000891087221 */ /* 0x000fc80000010000 */
[----:B------:R-:W-:Y:S01]  /*13390*/  FADD.FTZ R21, R21, R8 ;  /* 0x0000000815157221 */ /* 0x000fe20000010000 */
[----:B------:R-:W-:Y:S03]  /*133a0*/  HMMA.16816.F32 R84, R4, R18, R84 ;  /* 0x000000120454723c */ /* 0x000fe60000001854 */
[----:B------:R-:W-:-:S04]  /*133b0*/  FADD.FTZ R22, R22, R21 ;  /* 0x0000001516167221 */ /* 0x000fc80000010000 */
[----:B------:R-:W-:Y:S01]  /*133c0*/  FADD.FTZ R23, R23, R22 ;  /* 0x0000001617177221 */ /* 0x000fe20000010000 */
[----:B---3--:R-:W-:Y:S03]  /*133d0*/  HMMA.16816.F32 R80, R4, R12, R80 ;  /* 0x0000000c0450723c */ /* 0x008fe60000001850 */
[----:B------:R-:W-:-:S05]  /*133e0*/  FADD.FTZ R220, R220, R23 ;  /* 0x00000017dcdc7221 */ /* 0x000fca0000010000 */
[----:B------:R-:W-:Y:S01]  /*133f0*/  HMMA.16816.F32 R76, R4, R14, R76 ;  /* 0x0000000e044c723c */ /* 0x000fe2000000184c */
[----:B------:R-:W-:-:S04]  /*13400*/  NOP ;  /* 0x0000000000007918 */ /* 0x000fc80000000000 */
[----:B------:R-:W-:-:S15]  /*13410*/  @!P0 BRA `(.L_x_2044) ;  /* 0x0000004c00588947 */ /* 0x000fde0003800000 */
[----:B------:R-:W-:Y:S01]  /*13420*/  ISETP.NE.U32.AND P3, PT, R208, RZ, PT ;  /* 0x000000ffd000720c */ /* 0x000fe20003f65070 */
[----:B------:R-:W-:-:S04]  /*13430*/  DEPBAR.LE SB0, 0x0 ;  /* 0x000080000000791a */ /* 0x000fc80000000000 */
[----:B------:R-:W-:Y:S01]  /*13440*/  ISETP.NE.AND.EX P3, PT, R209, RZ, PT, P3 ;  /* 0x000000ffd100720c */ /* 0x000fe20003f65330 */
[----:B------:R-:W-:Y:S05]  /*13450*/  WARPSYNC.ALL ;  /* 0x0000000000007948 */ /* 0x000fea0003800000 */
[----:B------:R-:W-:Y:S01]  /*13460*/  BSSY.RECONVERGENT B0, `(.L_x_2045) ;  /* 0x0000049000007945 */ /* 0x000fe20003800200 */
[----:B------:R-:W-:Y:S01]  /*13470*/  VIADD R3, R55, 0xfffffffe ;  /* 0xfffffffe37037836 */ /* 0x000fe20000000000 */
        /* <DEDUP_REMOVED lines=20> */
[----:B------:R-:W2:Y:S04]  /*135c0*/  LD.E.64 R12, desc[UR4][R120.64+0x28] ;  /* 0x00002804780c7980 */ /* 0x000ea8000c101b00 */
        /* <DEDUP_REMOVED lines=42> */
.L_x_2046:
        /* <DEDUP_REMOVED lines=8> */
.L_x_2047:
[----:B------:R-:W-:Y:S05]  /*138f0*/  BSYNC.RECONVERGENT B0 ;  /* 0x0000000000007941 */ /* 0x000fea0003800200 */
.L_x_2045:
        /* <DEDUP_REMOVED lines=11> */
[----:B------:R-:W-:Y:S01]  /*139b0*/  @!P2 LDGSTS.E.BYPASS.LTC128B.128 [R203+0x9000], desc[UR4][R196.64] ;  /* 0x09000000c4cbafae */ /* 0x000fe2000b981a04 */
[C---:B------:R-:W-:Y:S01]  /*139c0*/  IMAD.X R9, R4.reuse, 0x1, R197, P4 ;  /* 0x0000000104097824 */ /* 0x040fe200020e06c5 */
[----:B------:R-:W-:Y:S02]  /*139d0*/  IADD3 R10, P4, PT, R3, R6, RZ ;  /* 0x00000006030a7210 */ /* 0x000fe40007f9e0ff */
[----:B------:R-:W-:Y:S01]  /*139e0*/  @P2 STS.128 [R203+0x9000], RZ ;  /* 0x009000ffcb002388 */ /* 0x000fe20000000c00 */
[C---:B------:R-:W-:Y:S01]  /*139f0*/  IMAD.X R7, R4.reuse, 0x1, R9, P5 ;  /* 0x0000000104077824 */ /* 0x040fe200028e0609 */
[----:B------:R-:W-:Y:S02]  /*13a00*/  MOV R3, 0x20 ;  /* 0x0000002000037802 */ /* 0x000fe40000000f00 */
[----:B------:R-:W-:Y:S01]  /*13a10*/  @!PT LDS RZ, [RZ] ;  /* 0x00000000fffff984 */ /* 0x000fe20000000800 */
[----:B------:R-:W-:Y:S01]  /*13a20*/  @!PT LDS RZ, [RZ] ;  /* 0x00000000fffff984 */ /* 0x000fe20000000800 */
[----:B------:R-:W-:Y:S01]  /*13a30*/  @!PT LDS RZ, [RZ] ;  /* 0x00000000fffff984 */ /* 0x000fe20000000800 */
[----:B------:R-:W-:Y:S01]  /*13a40*/  @!P1 LDGSTS.E.BYPASS.LTC128B.128 [R203+0xb000], desc[UR4][R196.64+0x40] ;  /* 0x0b000040c4cb9fae */ /* 0x000fe2000b981a04 */
[----:B------:R-:W-:Y:S01]  /*13a50*/  IMAD.X R11, R4, 0x1, R7, P4 ;  /* 0x00000001040b7824 */ /* 0x000fe200020e0607 */
[----:B------:R-:W-:-:S02]  /*13a60*/  SEL R3, R3, 0xffffffe0, !P6 ;  /* 0xffffffe003037807 */ /* 0x000fc40007000000 */
[----:B------:R-:W-:Y:S03]  /*13a70*/  @P1 STS.128 [R203+0xb000], RZ ;  /* 0x00b000ffcb001388 */ /* 0x000fe60000000c00 */
[--C-:B------:R-:W-:Y:S01]  /*13a80*/  IMAD.IADD R44, R187, 0x1, R3.reuse ;  /* 0x00000001bb2c7824 */ /* 0x100fe200078e0203 */
[----:B------:R-:W-:Y:S01]  /*13a90*/  @!PT LDS RZ, [RZ] ;  /* 0x00000000fffff984 */ /* 0x000fe20000000800 */
[----:B------:R-:W-:Y:S01]  /*13aa0*/  @!PT LDS RZ, [RZ] ;  /* 0x00000000fffff984 */ /* 0x000fe20000000800 */
[----:B------:R-:W-:Y:S01]  /*13ab0*/  @!PT LDS RZ, [RZ] ;  /* 0x00000000fffff984 */ /* 0x000fe20000000800 */
[----:B------:R-:W-:Y:S01]  /*13ac0*/  @!P0 LDGSTS.E.BYPASS.LTC128B.128 [R203+0xd000], desc[UR4][R196.64+0x80] ;  /* 0x0d000080c4cb8fae */ /* 0x000fe2000b981a04 */
[----:B------:R-:W-:-:S03]  /*13ad0*/  IMAD.IADD R3, R186, 0x1, R3 ;  /* 0x00000001ba037824 */ /* 0x000fc600078e0203 */
        /* <DEDUP_REMOVED lines=50> */
[----:B-1----:R-:W2:Y:S04]  /*13e00*/  LDSM.16.M88.4 R4, [R186+0x3800] ;  /* 0x00380000ba04783b */ /* 0x002ea80000000200 */
[----:B------:R-:W1:Y:S04]  /*13e10*/  LDSM.16.M88.4 R156, [R186+0x3c00] ;  /* 0x003c0000ba9c783b */ /* 0x000e680000000200 */
[----:B------:R-:W1:Y:S04]  /*13e20*/  LDSM.16.M88.4 R140, [R186+0x4400] ;  /* 0x00440000ba8c783b */ /* 0x000e680000000200 */
[----:B------:R-:W1:Y:S04]  /*13e30*/  LDSM.16.M88.4 R132, [R186+0x4800] ;  /* 0x00480000ba84783b */ /* 0x000e680000000200 */
[----:B------:R-:W1:Y:S04]  /*13e40*/  LDSM.16.M88.4 R36, [R186+0x4c00] ;  /* 0x004c0000ba24783b */ /* 0x000e680000000200 */
[----:B------:R-:W-:Y:S04]  /*13e50*/  LDSM.16.M88.4 R44, [R44] ;  /* 0x000000002c2c783b */ /* 0x000fe80000000200 */
[----:B------:R-:W1:Y:S04]  /*13e60*/  LDSM.16.M88.4 R32, [R3+0x3000] ;  /* 0x003000000320783b */ /* 0x000e680000000200 */
[----:B------:R-:W1:Y:S01]  /*13e70*/  LDSM.16.M88.4 R28, [R3+0x4000] ;  /* 0x00400000031c783b */ /* 0x000e620000000200 */
        /* <DEDUP_REMOVED lines=8> */
[----:B------:R1:W4:Y:S01]  /*13f00*/  LDSM.16.M88.4 R48, [R3+0x4c00] ;  /* 0x004c00000330783b */ /* 0x0003220000000200 */
[C---:B------:R-:W-:Y:S03]  /*13f10*/  HMMA.16816.F32 R148, R124.reuse, R150, RZ ;  /* 0x000000967c94723c */ /* 0x040fe600000018ff */
[----:B------:R-:W-:Y:S04]  /*13f20*/  LDSM.16.M88.4 R168, [R187+0x1000] ;  /* 0x00100000bba8783b */ /* 0x000fe80000000200 */
[----:B------:R-:W4:Y:S01]  /*13f30*/  LDSM.16.M88.4 R40, [R186+0x5000] ;  /* 0x00500000ba28783b */ /* 0x000f220000000200 */
[C---:B-----5:R-:W-:Y:S03]  /*13f40*/  HMMA.16816.F32 R16, R124.reuse, R12, RZ ;  /* 0x0000000c7c10723c */ /* 0x060fe600000018ff */
[----:B------:R-:W-:Y:S04]  /*13f50*/  LDSM.16.M88.4 R224, [R187+0x2000] ;  /* 0x00200000bbe0783b */ /* 0x000fe80000000200 */
[----:B------:R-:W-:Y:S01]  /*13f60*/  LDSM.16.M88.4 R180, [R186+0x7c00] ;  /* 0x007c0000bab4783b */ /* 0x000fe20000000200 */
[----:B--2---:R-:W-:Y:S03]  /*13f70*/  HMMA.16816.F32 R8, R124, R4, RZ ;  /* 0x000000047c08723c */ /* 0x004fe600000018ff */
[----:B------:R-:W-:Y:S01]  /*13f80*/  LDSM.16.M88.4 R176, [R186+0x8000] ;  /* 0x00800000bab0783b */ /* 0x000fe20000000200 */
[----:B-1----:R-:W-:-:S03]  /*13f90*/  IMAD.MOV.U32 R3, RZ, RZ, 0x20 ;  /* 0x00000020ff037424 */ /* 0x002fc600078e00ff */
[----:B------:R-:W0:Y:S01]  /*13fa0*/  LDGDEPBAR ;  /* 0x00000000000079af */ /* 0x000e220000000000 */
[----:B------:R-:W-:Y:S01]  /*13fb0*/  HMMA.16816.F32 R160, R124, R156, RZ ;  /* 0x0000009c7ca0723c */ /* 0x000fe200000018ff */
[----:B------:R-:W-:-:S07]  /*13fc0*/  SEL R3, R3, 0xffffffe0, !P6 ;  /* 0xffffffe003037807 */ /* 0x000fce0007000000 */
        /* <DEDUP_REMOVED lines=12> */
[----:B------:R-:W2:Y:S07]  /*14090*/  LDSM.16.M88.4 R32, [R186+0x5800] ;  /* 0x00580000ba20783b */ /* 0x000eae0000000200 */
[C---:B------:R-:W-:Y:S08]  /*140a0*/  HMMA.16816.F32 R152, R44.reuse, R28, R152 ;  /* 0x0000001c2c98723c */ /* 0x040ff00000001898 */
[C---:B------:R-:W-:Y:S01]  /*140b0*/  HMMA.16816.F32 R148, R44.reuse, R30, R148 ;  /* 0x0000001e2c94723c */ /* 0x040fe20000001894 */
[----:B------:R-:W5:Y:S07]  /*140c0*/  LDSM.16.M88.4 R28, [R186+0x5c00] ;  /* 0x005c0000ba1c783b */ /* 0x000f6e0000000200 */
[C---:B---3--:R-:W-:Y:S08]  /*140d0*/  HMMA.16816.F32 R16, R44.reuse, R172, R16 ;  /* 0x000000ac2c10723c */ /* 0x048ff00000001810 */
[C---:B------:R-:W-:Y:S01]  /*140e0*/  HMMA.16816.F32 R12, R44.reuse, R174, R12 ;  /* 0x000000ae2c0c723c */ /* 0x040fe2000000180c */
[----:B------:R-:W-:Y:S07]  /*140f0*/  LDSM.16.M88.4 R172, [R186+0x6c00] ;  /* 0x006c0000baac783b */ /* 0x000fee0000000200 */
[C---:B------:R-:W-:Y:S08]  /*14100*/  HMMA.16816.F32 R8, R44.reuse, R164, R8 ;  /* 0x000000a42c08723c */ /* 0x040ff00000001808 */
        /* <DEDUP_REMOVED lines=8> */
[----:B------:R-:W-:Y:S01]  /*14190*/  HMMA.16816.F32 R124, R44, R50, R124 ;  /* 0x000000322c7c723c */ /* 0x000fe2000000187c */
[----:B------:R-:W3:Y:S04]  /*141a0*/  LDSM.16.M88.4 R48, [R186+0x6000] ;  /* 0x00600000ba30783b */ /* 0x000ee80000000200 */
[----:B------:R-:W4:Y:S03]  /*141b0*/  LDSM.16.M88.4 R44, [R186+0x6400] ;  /* 0x00640000ba2c783b */ /* 0x000f260000000200 */
[----:B------:R-:W-:Y:S05]  /*141c0*/  HMMA.16816.F32 R24, R168, R40, R24 ;  /* 0x00000028a818723c */ /* 0x000fea0000001818 */
[----:B------:R-:W-:Y:S01]  /*141d0*/  IADD3 R40, PT, PT, R187, R3, RZ ;  /* 0x00000003bb287210 */ /* 0x000fe20007ffe0ff */
[----:B------:R-:W-:-:S05]  /*141e0*/  IMAD.IADD R3, R186, 0x1, R3 ;  /* 0x00000001ba037824 */ /* 0x000fca00078e0203 */
[----:B------:R-:W-:Y:S01]  /*141f0*/  LDSM.16.M88.4 R164, [R3+0x5000] ;  /* 0x0050000003a4783b */ /* 0x000fe20000000200 */
[C---:B------:R-:W-:Y:S03]  /*14200*/  HMMA.16816.F32 R20, R168.reuse, R42, R20 ;  /* 0x0000002aa814723c */ /* 0x040fe60000001814 */
[----:B------:R-:W-:Y:S04]  /*14210*/  LDSM.16.M88.4 R40, [R40+0x1000] ;  /* 0x001000002828783b */ /* 0x000fe80000000200 */
[----:B------:R-:W-:Y:S01]  /*14220*/  LDSM.16.M88.4 R64, [R3+0x5400] ;  /* 0x005400000340783b */ /* 0x000fe20000000200 */
[C---:B-1----:R-:W-:Y:S03]  /*14230*/  HMMA.16816.F32 R16, R168.reuse, R36, R16 ;  /* 0x00000024a810723c */ /* 0x042fe60000001810 */
[----:B------:R-:W-:Y:S04]  /*14240*/  LDSM.16.M88.4 R60, [R3+0x5800] ;  /* 0x00580000033c783b */ /* 0x000fe80000000200 */
[----:B------:R-:W-:Y:S01]  /*14250*/  LDSM.16.M88.4 R56, [R3+0x5c00] ;  /* 0x005c00000338783b */ /* 0x000fe20000000200 */
[C---:B------:R-:W-:Y:S03]  /*14260*/  HMMA.16816.F32 R12, R168.reuse, R38, R12 ;  /* 0x00000026a80c723c */ /* 0x040fe6000000180c */
[----:B------:R-:W1:Y:S05]  /*14270*/  LDSM.16.M88.4 R36, [R186+0x6800] ;  /* 0x00680000ba24783b */ /* 0x000e6a0000000200 */
        /* <DEDUP_REMOVED lines=9> */
[C---:B----4-:R-:W-:Y:S08]  /*14310*/  HMMA.16816.F32 R144, R168.reuse, R44, R144 ;  /* 0x0000002ca890723c */ /* 0x050ff00000001890 */
[C---:B------:R-:W-:Y:S01]  /*14320*/  HMMA.16816.F32 R140, R168.reuse, R46, R140 ;  /* 0x0000002ea88c723c */ /* 0x040fe2000000188c */
[----:B------:R4:W3:Y:S07]  /*14330*/  LDSM.16.M88.4 R44, [R3+0x6c00] ;  /* 0x006c0000032c783b */ /* 0x0008ee0000000200 */
[C---:B-1----:R-:W-:Y:S08]  /*14340*/  HMMA.16816.F32 R136, R168.reuse, R36, R136 ;  /* 0x00000024a888723c */ /* 0x042ff00000001888 */
[----:B------:R-:W-:Y:S01]  /*14350*/  HMMA.16816.F32 R132, R168, R38, R132 ;  /* 0x00000026a884723c */ /* 0x000fe20000001884 */
[----:B------:R-:W1:Y:S07]  /*14360*/  LDSM.16.M88.4 R36, [R186+0x7000] ;  /* 0x00700000ba24783b */ /* 0x000e6e0000000200 */
[----:B--2---:R-:W-:Y:S01]  /*14370*/  HMMA.16816.F32 R152, R40, R32, R152 ;  /* 0x000000202898723c */ /* 0x004fe20000001898 */
[----:B----4-:R-:W-:-:S05]  /*14380*/  IMAD.MOV.U32 R3, RZ, RZ, 0x20 ;  /* 0x00000020ff037424 */ /* 0x010fca00078e00ff */
[----:B------:R-:W-:Y:S02]  /*14390*/  SEL R3, R3, 0xffffffe0, !P6 ;  /* 0xffffffe003037807 */ /* 0x000fe40007000000 */
[C---:B------:R-:W-:Y:S01]  /*143a0*/  HMMA.16816.F32 R148, R40.reuse, R34, R148 ;  /* 0x000000222894723c */ /* 0x040fe20000001894 */
[----:B------:R-:W2:Y:S07]  /*143b0*/  LDSM.16.M88.4 R32, [R186+0x7400] ;  /* 0x00740000ba20783b */ /* 0x000eae0000000200 */
[C---:B-----5:R-:W-:Y:S08]  /*143c0*/  HMMA.16816.F32 R144, R40.reuse, R28, R144 ;  /* 0x0000001c2890723c */ /* 0x060ff00000001890 */
[----:B------:R-:W-:Y:S01]  /*143d0*/  HMMA.16816.F32 R140, R40, R30, R140 ;  /* 0x0000001e288c723c */ /* 0x000fe2000000188c */
[----:B------:R-:W4:Y:S07]  /*143e0*/  LDSM.16.M88.4 R28, [R186+0x7800] ;  /* 0x00780000ba1c783b */ /* 0x000f2e0000000200 */
[C---:B------:R-:W-:Y:S08]  /*143f0*/  HMMA.16816.F32 R128, R168.reuse, R172, R128 ;  /* 0x000000aca880723c */ /* 0x040ff00000001880 */
[----:B------:R-:W-:Y:S01]  /*14400*/  HMMA.16816.F32 R124, R168, R174, R124 ;  /* 0x000000aea87c723c */ /* 0x000fe2000000187c */
[----:B------:R-:W5:Y:S04]  /*14410*/  LDSM.16.M88.4 R172, [R186+0x8400] ;  /* 0x00840000baac783b */ /* 0x000f680000000200 */
[----:B------:R-:W5:Y:S03]  /*14420*/  LDSM.16.M88.4 R168, [R186+0x8800] ;  /* 0x00880000baa8783b */ /* 0x000f660000000200 */
[C---:B------:R-:W-:Y:S08]  /*14430*/  HMMA.16816.F32 R24, R40.reuse, R164, R24 ;  /* 0x000000a42818723c */ /* 0x040ff00000001818 */
[C---:B------:R-:W-:Y:S01]  /*14440*/  HMMA.16816.F32 R20, R40.reuse, R166, R20 ;  /* 0x000000a62814723c */ /* 0x040fe20000001814 */
[----:B------:R-:W5:Y:S07]  /*14450*/  LDSM.16.M88.4 R164, [R186+0x8c00] ;  /* 0x008c0000baa4783b */ /* 0x000f6e0000000200 */
[----:B------:R-:W-:Y:S03]  /*14460*/  HMMA.16816.F32 R16, R40, R64, R16 ;  /* 0x000000402810723c */ /* 0x000fe60000001810 */
[----:B------:R-:W-:Y:S01]  /*14470*/  IMAD.IADD R64, R187, 0x1, R3 ;  /* 0x00000001bb407824 */ /* 0x000fe200078e0203 */
[----:B------:R-:W-:-:S04]  /*14480*/  IADD3 R3, PT, PT, R186, R3, RZ ;  /* 0x00000003ba037210 */ /* 0x000fc80007ffe0ff */
[C---:B------:R-:W-:Y:S01]  /*14490*/  HMMA.16816.F32 R12, R40.reuse, R66, R12 ;  /* 0x00000042280c723c */ /* 0x040fe2000000180c */
[----:B------:R-:W-:Y:S07]  /*144a0*/  LDSM.16.M88.4 R64, [R64+0x2000] ;  /* 0x002000004040783b */ /* 0x000fee0000000200 */
[C---:B------:R-:W-:Y:S08]  /*144b0*/  HMMA.16816.F32 R8, R40.reuse, R60, R8 ;  /* 0x0000003c2808723c */ /* 0x040ff00000001808 */
[C---:B------:R-:W-:Y:S01]  /*144c0*/  HMMA.16816.F32 R4, R40.reuse, R62, R4 ;  /* 0x0000003e2804723c */ /* 0x040fe20000001804 */
[----:B------:R-:W5:Y:S07]  /*144d0*/  LDSM.16.M88.4 R60, [R3+0x7000] ;  /* 0x00700000033c783b */ /* 0x000f6e0000000200 */
[C---:B------:R-:W-:Y:S08]  /*144e0*/  HMMA.16816.F32 R160, R40.reuse, R56, R160 ;  /* 0x0000003828a0723c */ /* 0x040ff000000018a0 */
[C---:B------:R-:W-:Y:S01]  /*144f0*/  HMMA.16816.F32 R156, R40.reuse, R58, R156 ;  /* 0x0000003a289c723c */ /* 0x040fe2000000189c */
[----:B------:R-:W5:Y:S07]  /*14500*/  LDSM.16.M88.4 R56, [R3+0x7400] ;  /* 0x007400000338783b */ /* 0x000f6e0000000200 */
[C---:B---3--:R-:W-:Y:S08]  /*14510*/  HMMA.16816.F32 R136, R40.reuse, R48, R136 ;  /* 0x000000302888723c */ /* 0x048ff00000001888 */
[C---:B------:R-:W-:Y:S01]  /*14520*/  HMMA.16816.F32 R132, R40.reuse, R50, R132 ;  /* 0x000000322884723c */ /* 0x040fe20000001884 */
[----:B------:R-:W3:Y:S07]  /*14530*/  LDSM.16.M88.4 R48, [R3+0x7800] ;  /* 0x007800000330783b */ /* 0x000eee0000000200 */
[C---:B------:R-:W-:Y:S08]  /*14540*/  HMMA.16816.F32 R128, R40.reuse, R44, R128 ;  /* 0x0000002c2880723c */ /* 0x040ff00000001880 */
[----:B------:R-:W-:Y:S01]  /*14550*/  HMMA.16816.F32 R124, R40, R46, R124 ;  /* 0x0000002e287c723c */ /* 0x000fe2000000187c */
[----:B------:R-:W3:Y:S04]  /*14560*/  LDSM.16.M88.4 R44, [R3+0x7c00] ;  /* 0x007c0000032c783b */ /* 0x000ee80000000200 */
[----:B------:R-:W3:Y:S03]  /*14570*/  LDSM.16.M88.4 R40, [R3+0x8000] ;  /* 0x008000000328783b */ /* 0x000ee60000000200 */
[C---:B-1----:R-:W-:Y:S08]  /*14580*/  HMMA.16816.F32 R24, R224.reuse, R36, R24 ;  /* 0x00000024e018723c */ /* 0x042ff00000001818 */
[C---:B------:R-:W-:Y:S01]  /*14590*/  HMMA.16816.F32 R20, R224.reuse, R38, R20 ;  /* 0x00000026e014723c */ /* 0x040fe20000001814 */
[----:B------:R-:W1:Y:S07]  /*145a0*/  LDSM.16.M88.4 R36, [R3+0x8400] ;  /* 0x008400000324783b */ /* 0x000e6e0000000200 */
[C---:B--2---:R-:W-:Y:S08]  /*145b0*/  HMMA.16816.F32 R16, R224.reuse, R32, R16 ;  /* 0x00000020e010723c */ /* 0x044ff00000001810 */
[C---:B------:R-:W-:Y:S01]  /*145c0*/  HMMA.16816.F32 R12, R224.reuse, R34, R12 ;  /* 0x00000022e00c723c */ /* 0x040fe2000000180c */
[----:B------:R-:W2:Y:S07]  /*145d0*/  LDSM.16.M88.4 R32, [R3+0x8800] ;  /* 0x008800000320783b */ /* 0x000eae0000000200 */
[C---:B----4-:R-:W-:Y:S08]  /*145e0*/  HMMA.16816.F32 R8, R224.reuse, R28, R8 ;  /* 0x0000001ce008723c */ /* 0x050ff00000001808 */
[----:B------:R-:W-:Y:S01]  /*145f0*/  HMMA.16816.F32 R4, R224, R30, R4 ;  /* 0x0000001ee004723c */ /* 0x000fe20000001804 */
[----:B------:R4:W2:Y:S01]  /*14600*/  LDSM.16.M88.4 R28, [R3+0x8c00] ;  /* 0x008c0000031c783b */ /* 0x0008a20000000200 */
[----:B------:R-:W-:-:S06]  /*14610*/  DEPBAR.LE SB0, 0x0 ;  /* 0x000080000000791a */ /* 0x000fcc0000000000 */
[C---:B------:R-:W-:Y:S08]  /*14620*/  HMMA.16816.F32 R160, R224.reuse, R180, R160 ;  /* 0x000000b4e0a0723c */ /* 0x040ff000000018a0 */
[C---:B------:R-:W-:Y:S08]  /*14630*/  HMMA.16816.F32 R156, R224.reuse, R182, R156 ;  /* 0x000000b6e09c723c */ /* 0x040ff0000000189c */
[----:B------:R-:W-:Y:S03]  /*14640*/  HMMA.16816.F32 R152, R224, R176, R152 ;  /* 0x000000b0e098723c */ /* 0x000fe60000001898 */
[----:B----4-:R-:W-:-:S05]  /*14650*/  VIADD R3, R55, 0xfffffffe ;  /* 0xfffffffe37037836 */ /* 0x010fca0000000000 */
[----:B------:R-:W-:Y:S01]  /*14660*/  ISETP.GT.AND P5, PT, R3, R192, PT ;  /* 0x000000c00300720c */ /* 0x000fe20003fa4270 */
[C---:B------:R-:W-:Y:S08]  /*14670*/  HMMA.16816.F32 R148, R224.reuse, R178, R148 ;  /* 0x000000b2e094723c */ /* 0x040ff00000001894 */
[C---:B-----5:R-:W-:Y:S08]  /*14680*/  HMMA.16816.F32 R144, R224.reuse, R172, R144 ;  /* 0x000000ace090723c */ /* 0x060ff00000001890 */
[C---:B------:R-:W-:Y:S08]  /*14690*/  HMMA.16816.F32 R140, R224.reuse, R174, R140 ;  /* 0x000000aee08c723c */ /* 0x040ff0000000188c */
[C---:B------:R-:W-:Y:S08]  /*146a0*/  HMMA.16816.F32 R136, R224.reuse, R168, R136 ;  /* 0x000000a8e088723c */ /* 0x040ff00000001888 */
[C---:B------:R-:W-:Y:S08]  /*146b0*/  HMMA.16816.F32 R132, R224.reuse, R170, R132 ;  /* 0x000000aae084723c */ /* 0x040ff00000001884 */
[C---:B------:R-:W-:Y:S08]  /*146c0*/  HMMA.16816.F32 R128, R224.reuse, R164, R128 ;  /* 0x000000a4e080723c */ /* 0x040ff00000001880 */
[----:B------:R-:W-:Y:S08]  /*146d0*/  HMMA.16816.F32 R124, R224, R166, R124 ;  /* 0x000000a6e07c723c */ /* 0x000ff0000000187c */
[C---:B------:R-:W-:Y:S08]  /*146e0*/  HMMA.16816.F32 R24, R64.reuse, R60, R24 ;  /* 0x0000003c4018723c */ /* 0x040ff00000001818 */
[C---:B------:R-:W-:Y:S08]  /*146f0*/  HMMA.16816.F32 R20, R64.reuse, R62, R20 ;  /* 0x0000003e4014723c */ /* 0x040ff00000001814 */
[C---:B------:R-:W-:Y:S08]  /*14700*/  HMMA.16816.F32 R16, R64.reuse, R56, R16 ;  /* 0x000000384010723c */ /* 0x040ff00000001810 */
[C---:B------:R-:W-:Y:S08]  /*14710*/  HMMA.16816.F32 R12, R64.reuse, R58, R12 ;  /* 0x0000003a400c723c */ /* 0x040ff0000000180c */
[C---:B---3--:R-:W-:Y:S08]  /*14720*/  HMMA.16816.F32 R8, R64.reuse, R48, R8 ;  /* 0x000000304008723c */ /* 0x048ff00000001808 */
        /* <DEDUP_REMOVED lines=8> */
[C---:B------:R-:W-:Y:S08]  /*147b0*/  HMMA.16816.F32 R132, R64.reuse, R34, R132 ;  /* 0x000000224084723c */ /* 0x040ff00000001884 */
[C---:B------:R-:W-:Y:S08]  /*147c0*/  HMMA.16816.F32 R128, R64.reuse, R28, R128 ;  /* 0x0000001c4080723c */ /* 0x040ff00000001880 */
[----:B------:R-:W-:Y:S01]  /*147d0*/  HMMA.16816.F32 R124, R64, R30, R124 ;  /* 0x0000001e407c723c */ /* 0x000fe2000000187c */
[----:B------:R-:W-:Y:S07]  /*147e0*/  BAR.SYNC.DEFER_BLOCKING 0x0 ;  /* 0x0000000000007b1d */ /* 0x000fee0000010000 */
[----:B------:R-:W-:-:S12]  /*147f0*/  @!P5 BRA `(.L_x_2049) ;  /* 0x00000008004cd947 */ /* 0x000fd80003800000 */
        /* <DEDUP_REMOVED lines=66> */
.L_x_2051:
        /* <DEDUP_REMOVED lines=8> */
.L_x_2052:
[----:B------:R-:W-:Y:S05]  /*14ca0*/  BSYNC.RECONVERGENT B0 ;  /* 0x0000000000007941 */ /* 0x000fea0003800200 */
.L_x_2050:
        /* <DEDUP_REMOVED lines=72> */
.L_x_2049:
[----:B------:R-:W-:Y:S05]  /*15130*/  BSYNC.RECONVERGENT B1 ;  /* 0x0000000000017941 */ /* 0x000fea0003800200 */
.L_x_2048:
[----:B------:R-:W3:Y:S01]  /*15140*/  LD.E R52, desc[UR4][R120.64+0xdc] ;  /* 0x0000dc0478347980 */ /* 0x000ee2000c101900 */
[----:B--2---:R-:W-:-:S05]  /*15150*/  IMAD.SHL.U32 R30, R184, 0x2, RZ ;  /* 0x00000002b81e7824 */ /* 0x004fca00078e00ff */
[----:B------:R-:W-:-:S05]  /*15160*/  LOP3.LUT R30, R30, 0x6, RZ, 0xc0, !PT ;  /* 0x000000061e1e7812 */ /* 0x000fca00078ec0ff */
[----:B------:R-:W-:-:S04]  /*15170*/  IMAD R30, R55, 0x80, R30 ;  /* 0x00000080371e7824 */ /* 0x000fc800078e021e */
[C---:B------:R-:W-:Y:S02]  /*15180*/  VIADD R28, R30.reuse, 0xffffff00 ;  /* 0xffffff001e1c7836 */ /* 0x040fe40000000000 */
[----:B------:R-:W-:-:S03]  /*15190*/  VIADD R67, R30, 0xffffff01 ;  /* 0xffffff011e437836 */ /* 0x000fc60000000000 */
[-C--:B------:R-:W-:Y:S01]  /*151a0*/  ISETP.GE.AND P0, PT, R28, R213.reuse, PT ;  /* 0x000000d51c00720c */ /* 0x080fe20003f06270 */
        /* <DEDUP_REMOVED lines=262> */
[----:B------:R-:W-:Y:S01]  /*16210*/  LDSM.16.MT88.4 R44, [R185+0xd000] ;  /* 0x00d00000b92c783b */ /* 0x000fe20000004200 */
[----:B------:R-:W-:Y:S02]  /*16220*/  FSEL R146, R146, -INF , P2 ;  /* 0xff80000092927808 */ /* 0x000fe40001000000 */
        /* <DEDUP_REMOVED lines=60> */
[----:B------:R-:W-:Y:S02]  /*165f0*/  VIADD R139, R185, 0x9020 ;  /* 0x00009020b98b7836 */ /* 0x000fe40000000000 */
[----:B------:R-:W-:Y:S01]  /*16600*/  @P6 VIADD R139, R214, 0xffffffe0 ;  /* 0xffffffe0d68b6836 */ /* 0x000fe20000000000 */
[----:B------:R-:W-:Y:S04]  /*16610*/  LDSM.16.MT88.4 R12, [R185+0x9000] ;  /* 0x00900000b90c783b */ /* 0x000fe80000004200 */
[----:B------:R-:W-:Y:S04]  /*16620*/  LDSM.16.MT88.4 R36, [R139+0x2000] ;  /* 0x002000008b24783b */ /* 0x000fe80000004200 */
[----:B------:R-:W-:Y:S01]  /*16630*/  LDSM.16.MT88.4 R60, [R139+0x4000] ;  /* 0x004000008b3c783b */ /* 0x000fe20000004200 */
[----:B-1----:R-:W-:-:S02]  /*16640*/  FMNMX.FTZ R127, R10, R127, !PT ;  /* 0x0000007f0a7f7209 */ /* 0x002fc40007810000 */
        /* <DEDUP_REMOVED lines=49> */
[C---:B------:R-:W-:Y:S05]  /*16960*/  HMMA.16816.F32 R16, R4.reuse, R20, R16 ;  /* 0x000000140410723c */ /* 0x040fea0000001810 */
        /* <DEDUP_REMOVED lines=8> */
[----:B------:R1:W-:Y:S02]  /*169f0*/  MUFU.EX2 R100, R33 ;  /* 0x0000002100647308 */ /* 0x0003e40000000800 */
[----:B------:R-:W-:Y:S01]  /*16a00*/  FMUL.FTZ R32, R88, R2 ;  /* 0x0000000258207220 */ /* 0x000fe20000410000 */
[-C--:B------:R-:W-:Y:S01]  /*16a10*/  FMUL.FTZ R34, R90, R0.reuse ;  /* 0x000000005a227220 */ /* 0x080fe20000410000 */
[----:B------:R-:W-:Y:S01]  /*16a20*/  FMUL.FTZ R35, R91, R0 ;  /* 0x000000005b237220 */ /* 0x000fe20000410000 */
[-C--:B------:R-:W-:Y:S01]  /*16a30*/  FMUL.FTZ R84, R84, R2.reuse ;  /* 0x0000000254547220 */ /* 0x080fe20000410000 */
[----:B------:R-:W-:Y:S01]  /*16a40*/  FMUL.FTZ R85, R85, R2 ;  /* 0x0000000255557220 */ /* 0x000fe20000410000 */
[-C--:B------:R-:W-:Y:S01]  /*16a50*/  FMUL.FTZ R86, R86, R0.reuse ;  /* 0x0000000056567220 */ /* 0x080fe20000410000 */
[----:B------:R-:W-:Y:S01]  /*16a60*/  FMUL.FTZ R87, R87, R0 ;  /* 0x0000000057577220 */ /* 0x000fe20000410000 */
[----:B------:R-:W-:Y:S03]  /*16a70*/  HMMA.16816.F32 R24, R4, R28, R24 ;  /* 0x0000001c0418723c */ /* 0x000fe60000001818 */
[----:B------:R-:W-:Y:S01]  /*16a80*/  FFMA.FTZ R51, R42, R52, -R129 ;  /* 0x000000342a337223 */ /* 0x000fe20000010881 */
[----:B-1----:R-:W-:-:S04]  /*16a90*/  FMUL.FTZ R33, R89, R2 ;  /* 0x0000000259217220 */ /* 0x002fc80000410000 */
[C---:B------:R-:W-:Y:S01]  /*16aa0*/  HMMA.16816.F32 R28, R4.reuse, R30, R92 ;  /* 0x0000001e041c723c */ /* 0x040fe2000000185c */
[----:B------:R1:W-:Y:S02]  /*16ab0*/  MUFU.EX2 R93, R41 ;  /* 0x00000029005d7308 */ /* 0x0003e40000000800 */
[----:B------:R-:W-:Y:S01]  /*16ac0*/  FFMA.FTZ R88, R40, R52, -R135 ;  /* 0x0000003428587223 */ /* 0x000fe20000010887 */
[----:B------:R-:W-:Y:S01]  /*16ad0*/  FMUL.FTZ R40, R80, R2 ;  /* 0x0000000250287220 */ /* 0x000fe20000410000 */
[----:B------:R-:W-:Y:S01]  /*16ae0*/  FMUL.FTZ R43, R83, R0 ;  /* 0x00000000532b7220 */ /* 0x000fe20000410000 */
[----:B------:R-:W-:Y:S02]  /*16af0*/  FMUL.FTZ R49, R77, R2 ;  /* 0x000000024d317220 */ /* 0x000fe40000410000 */
[----:B------:R-:W-:Y:S03]  /*16b00*/  HMMA.16816.F32 R32, R4, R36, R32 ;  /* 0x000000240420723c */ /* 0x000fe60000001820 */
[----:B------:R-:W-:Y:S01]  /*16b10*/  FMUL.FTZ R50, R78, R0 ;  /* 0x000000004e327220 */ /* 0x000fe20000410000 */
[-CC-:B------:R-:W-:Y:S01]  /*16b20*/  FFMA.FTZ R83, R58, R52.reuse, -R129.reuse ;  /* 0x000000343a537223 */ /* 0x180fe20000010881 */
[----:B------:R-:W-:-:S02]  /*16b30*/  FFMA.FTZ R80, R56, R52, -R129 ;  /* 0x0000003438507223 */ /* 0x000fc40000010881 */
[----:B------:R-:W-:Y:S01]  /*16b40*/  LDSM.16.MT88.4 R56, [R139+0x400] ;  /* 0x000400008b38783b */ /* 0x000fe20000004200 */
[C---:B------:R-:W-:Y:S01]  /*16b50*/  HMMA.16816.F32 R36, R4.reuse, R38, R84 ;  /* 0x000000260424723c */ /* 0x040fe20000001854 */
[----:B------:R2:W-:Y:S02]  /*16b60*/  MUFU.EX2 R84, R51 ;  /* 0x0000003300547308 */ /* 0x0005e40000000800 */
[----:B-1----:R-:W-:Y:S01]  /*16b70*/  FMUL.FTZ R41, R81, R2 ;  /* 0x0000000251297220 */ /* 0x002fe20000410000 */
[----:B------:R-:W-:Y:S01]  /*16b80*/  FFMA.FTZ R81, R48, R52, -R129 ;  /* 0x0000003430517223 */ /* 0x000fe20000010881 */
[-C--:B------:R-:W-:Y:S01]  /*16b90*/  FMUL.FTZ R48, R76, R2.reuse ;  /* 0x000000024c307220 */ /* 0x080fe20000410000 */
[----:B------:R-:W-:Y:S01]  /*16ba0*/  FMUL.FTZ R8, R112, R2 ;  /* 0x0000000270087220 */ /* 0x000fe20000410000 */
[----:B--2---:R-:W-:Y:S02]  /*16bb0*/  FMUL.FTZ R51, R79, R0 ;  /* 0x000000004f337220 */ /* 0x004fe40000410000 */
        /* <DEDUP_REMOVED lines=38> */
[C---:B-1----:R-:W-:Y:S05]  /*16e20*/  HMMA.16816.F32 R8, R64.reuse, R76, R8 ;  /* 0x0000004c4008723c */ /* 0x042fea0000001808 */
        /* <DEDUP_REMOVED lines=8> */
[----:B------:R-:W1:Y:S02]  /*16eb0*/  LDSM.16.MT88.4 R76, [R185+0xd400] ;  /* 0x00d40000b94c783b */ /* 0x000e640000004200 */
[-C--:B------:R-:W-:Y:S01]  /*16ec0*/  FFMA.FTZ R96, R230, R52.reuse, -R135 ;  /* 0x00000034e6607223 */ /* 0x080fe20000010887 */
[-CC-:B------:R-:W-:Y:S01]  /*16ed0*/  FFMA.FTZ R98, R238, R52.reuse, -R129.reuse ;  /* 0x00000034ee627223 */ /* 0x180fe20000010881 */
[-CC-:B------:R-:W-:Y:S01]  /*16ee0*/  FFMA.FTZ R99, R234, R52.reuse, -R129.reuse ;  /* 0x00000034ea637223 */ /* 0x180fe20000010881 */
[-C--:B------:R-:W-:Y:S01]  /*16ef0*/  FFMA.FTZ R143, R228, R52.reuse, -R129 ;  /* 0x00000034e48f7223 */ /* 0x080fe20000010881 */
[-CC-:B------:R-:W-:Y:S01]  /*16f00*/  FFMA.FTZ R147, R176, R52.reuse, -R135.reuse ;  /* 0x00000034b0937223 */ /* 0x180fe20000010887 */
[-CC-:B------:R-:W-:Y:S01]  /*16f10*/  FFMA.FTZ R145, R222, R52.reuse, -R135.reuse ;  /* 0x00000034de917223 */ /* 0x180fe20000010887 */
[C---:B------:R-:W-:Y:S03]  /*16f20*/  HMMA.16816.F32 R16, R64.reuse, R56, R16 ;  /* 0x000000384010723c */ /* 0x040fe60000001810 */
[-CC-:B------:R-:W-:Y:S01]  /*16f30*/  FFMA.FTZ R178, R178, R52.reuse, -R135.reuse ;  /* 0x00000034b2b27223 */ /* 0x180fe20000010887 */
[-C--:B------:R-:W-:Y:S01]  /*16f40*/  FFMA.FTZ R180, R180, R52.reuse, -R135 ;  /* 0x00000034b4b47223 */ /* 0x080fe20000010887 */
[-CC-:B------:R-:W-:Y:S01]  /*16f50*/  FFMA.FTZ R149, R218, R52.reuse, -R129.reuse ;  /* 0x00000034da957223 */ /* 0x180fe20000010881 */
[-CC-:B------:R-:W-:Y:S01]  /*16f60*/  FFMA.FTZ R151, R216, R52.reuse, -R129.reuse ;  /* 0x00000034d8977223 */ /* 0x180fe20000010881 */
[-C--:B------:R-:W-:Y:S01]  /*16f70*/  FFMA.FTZ R182, R182, R52.reuse, -R129 ;  /* 0x00000034b6b67223 */ /* 0x080fe20000010881 */
[-CC-:B------:R-:W-:Y:S01]  /*16f80*/  FFMA.FTZ R155, R164, R52.reuse, -R135.reuse ;  /* 0x00000034a49b7223 */ /* 0x180fe20000010887 */
[-CC-:B------:R-:W-:Y:S01]  /*16f90*/  FFMA.FTZ R153, R170, R52.reuse, -R135.reuse ;  /* 0x00000034aa997223 */ /* 0x180fe20000010887 */
[C---:B------:R-:W-:Y:S01]  /*16fa0*/  HMMA.16816.F32 R20, R64.reuse, R58, R20 ;  /* 0x0000003a4014723c */ /* 0x040fe20000001814 */
[----:B------:R-:W4:Y:S01]  /*16fb0*/  LDSM.16.MT88.4 R56, [R185+0x9800] ;  /* 0x00980000b938783b */ /* 0x000f220000004200 */
[----:B------:R-:W-:Y:S01]  /*16fc0*/  MUFU.EX2 R82, R82 ;  /* 0x0000005200527308 */ /* 0x000fe20000000800 */
[-CC-:B------:R-:W-:Y:S01]  /*16fd0*/  FFMA.FTZ R166, R166, R52.reuse, -R135.reuse ;  /* 0x00000034a6a67223 */ /* 0x180fe20000010887 */
[-C--:B------:R-:W-:Y:S01]  /*16fe0*/  FFMA.FTZ R160, R160, R52.reuse, -R135 ;  /* 0x00000034a0a07223 */ /* 0x080fe20000010887 */
[-CC-:B------:R-:W-:Y:S01]  /*16ff0*/  FFMA.FTZ R157, R172, R52.reuse, -R129.reuse ;  /* 0x00000034ac9d7223 */ /* 0x180fe20000010881 */
[-CC-:B------:R-:W-:Y:S01]  /*17000*/  FFMA.FTZ R159, R162, R52.reuse, -R129.reuse ;  /* 0x00000034a29f7223 */ /* 0x180fe20000010881 */
[-C--:B------:R-:W-:Y:S01]  /*17010*/  FFMA.FTZ R158, R158, R52.reuse, -R129 ;  /* 0x000000349e9e7223 */ /* 0x080fe20000010881 */
[-CC-:B------:R-:W-:Y:S01]  /*17020*/  FFMA.FTZ R163, R144, R52.reuse, -R135.reuse ;  /* 0x0000003490a37223 */ /* 0x180fe20000010887 */
[-CC-:B------:R-:W-:Y:S01]  /*17030*/  FFMA.FTZ R156, R156, R52.reuse, -R135.reuse ;  /* 0x000000349c9c7223 */ /* 0x180fe20000010887 */
[----:B------:R-:W5:Y:S01]  /*17040*/  MUFU.EX2 R85, R85 ;  /* 0x0000005500557308 */ /* 0x000f620000000800 */
[-CC-:B------:R-:W-:Y:S01]  /*17050*/  FFMA.FTZ R161, R152, R52.reuse, -R135.reuse ;  /* 0x0000003498a17223 */ /* 0x180fe20000010887 */
[-C--:B------:R-:W-:Y:S01]  /*17060*/  FFMA.FTZ R148, R148, R52.reuse, -R135 ;  /* 0x0000003494947223 */ /* 0x080fe20000010887 */
[-CC-:B------:R-:W-:Y:S01]  /*17070*/  FFMA.FTZ R165, R150, R52.reuse, -R129.reuse ;  /* 0x0000003496a57223 */ /* 0x180fe20000010881 */
[-CC-:B------:R-:W-:Y:S01]  /*17080*/  FFMA.FTZ R146, R146, R52.reuse, -R129.reuse ;  /* 0x0000003492927223 */ /* 0x180fe20000010881 */
[----:B------:R-:W-:Y:S01]  /*17090*/  FFMA.FTZ R167, R142, R52, -R129 ;  /* 0x000000348ea77223 */ /* 0x000fe20000010881 */
[----:B------:R-:W-:Y:S01]  /*170a0*/  FFMA.FTZ R133, R220, R2, R133 ;  /* 0x00000002dc857223 */ /* 0x000fe20000010085 */
[----:B------:R-:W-:Y:S01]  /*170b0*/  LDSM.16.MT88.4 R108, [R185+0xac00] ;  /* 0x00ac0000b96c783b */ /* 0x000fe20000004200 */
[----:B------:R-:W-:Y:S08]  /*170c0*/  MUFU.EX2 R87, R87 ;  /* 0x0000005700577308 */ /* 0x000ff00000000800 */
        /* <DEDUP_REMOVED lines=8> */
[----:B---3--:R-:W-:Y:S03]  /*17150*/  HMMA.16816.F32 R32, R64, R68, R32 ;  /* 0x000000444020723c */ /* 0x008fe60000001820 */
[----:B-----5:R-:W-:-:S02]  /*17160*/  F2FP.F16.F32.PACK_AB R68, R85, R82 ;  /* 0x000000525544723e */ /* 0x020fc400000000ff */
[----:B-1----:R-:W-:-:S03]  /*17170*/  F2FP.F16.F32.PACK_AB R69, R90, R89 ;  /* 0x000000595a45723e */ /* 0x002fc600000000ff */
[----:B------:R-:W-:Y:S03]  /*17180*/  HMMA.16816.F32 R36, R64, R70, R36 ;  /* 0x000000464024723c */ /* 0x000fe60000001824 */
[----:B------:R-:W-:Y:S02]  /*17190*/  F2FP.F16.F32.PACK_AB R70, R86, R87 ;  /* 0x000000575646723e */ /* 0x000fe400000000ff */
[----:B----4-:R-:W-:-:S03]  /*171a0*/  F2FP.F16.F32.PACK_AB R71, R92, R91 ;  /* 0x0000005b5c47723e */ /* 0x010fc600000000ff */
        /* <DEDUP_REMOVED lines=12> */
[----:B------:R-:W2:Y:S02]  /*17270*/  LDSM.16.MT88.4 R60, [R185+0x9c00] ;  /* 0x009c0000b93c783b */ /* 0x000ea40000004200 */
[-C--:B------:R-:W-:Y:S01]  /*17280*/  FFMA.FTZ R141, R174, R52.reuse, -R135 ;  /* 0x00000034ae8d7223 */ /* 0x080fe20000010887 */
[----:B------:R-:W-:-:S04]  /*17290*/  FFMA.FTZ R174, R226, R52, -R129 ;  /* 0x00000034e2ae7223 */ /* 0x000fc80000010881 */
        /* <DEDUP_REMOVED lines=18> */
[----:B------:R-:W-:Y:S03]  /*173c0*/  HMMA.16816.F32 R4, R68, R74, R4 ;  /* 0x0000004a4404723c */ /* 0x000fe60000001804 */
        /* <DEDUP_REMOVED lines=13> */
[----:B------:R-:W3:Y:S02]  /*174a0*/  LDSM.16.MT88.4 R56, [R139+0x1000] ;  /* 0x001000008b38783b */ /* 0x000ee40000004200 */
        /* <DEDUP_REMOVED lines=13> */
[C---:B------:R-:W-:Y:S03]  /*17580*/  HMMA.16816.F32 R44, R68.reuse, R78, R44 ;  /* 0x0000004e442c723c */ /* 0x040fe6000000182c */
[----:B------:R-:W-:Y:S01]  /*17590*/  FFMA.FTZ R164, R168, R52, -R129 ;  /* 0x00000034a8a47223 */ /* 0x000fe20000010881 */
[----:B------:R-:W-:Y:S08]  /*175a0*/  MUFU.EX2 R153, R153 ;  /* 0x0000009900997308 */ /* 0x000ff00000000800 */
[----:B------:R-:W2:Y:S01]  /*175b0*/  MUFU.EX2 R166, R166 ;  /* 0x000000a600a67308 */ /* 0x000ea20000000800 */
[C---:B------:R-:W-:Y:S07]  /*175c0*/  HMMA.16816.F32 R48, R68.reuse, R72, R48 ;  /* 0x000000484430723c */ /* 0x040fee0000001830 */
[----:B------:R-:W-:Y:S01]  /*175d0*/  MUFU.EX2 R155, R155 ;  /* 0x0000009b009b7308 */ /* 0x000fe20000000800 */
[----:B------:R-:W-:Y:S03]  /*175e0*/  HMMA.16816.F32 R4, R68, R74, R4 ;  /* 0x0000004a4404723c */ /* 0x000fe60000001804 */
[----:B----4-:R-:W-:Y:S01]  /*175f0*/  F2FP.F16.F32.PACK_AB R68, R178, R145 ;  /* 0x00000091b244723e */ /* 0x010fe200000000ff */
[----:B------:R-:W4:Y:S01]  /*17600*/  LDSM.16.MT88.4 R72, [R139+0x3000] ;  /* 0x003000008b48783b */ /* 0x000f220000004200 */
[----:B-----5:R-:W-:-:S02]  /*17610*/  F2FP.F16.F32.PACK_AB R69, R149, R176 ;  /* 0x000000b09545723e */ /* 0x020fc400000000ff */
[----:B------:R-:W-:Y:S01]  /*17620*/  F2FP.F16.F32.PACK_AB R70, R147, R180 ;  /* 0x000000b49346723e */ /* 0x000fe200000000ff */
        /* <DEDUP_REMOVED lines=8> */
[C---:B---3--:R-:W-:Y:S03]  /*176b0*/  HMMA.16816.F32 R16, R68.reuse, R56, R16 ;  /* 0x000000384410723c */ /* 0x048fe60000001810 */
[----:B------:R-:W-:Y:S01]  /*176c0*/  FFMA.FTZ R144, R154, R52, -R129 ;  /* 0x000000349a907223 */ /* 0x000fe20000010881 */
[----:B------:R-:W-:Y:S04]  /*176d0*/  LDSM.16.MT88.4 R76, [R139+0x1400] ;  /* 0x001400008b4c783b */ /* 0x000fe80000004200 */
        /* <DEDUP_REMOVED lines=14> */
[----:B------:R-:W3:Y:S02]  /*177c0*/  LDSM.16.MT88.4 R68, [R139+0x3400] ;  /* 0x003400008b44783b */ /* 0x000ee40000004200 */
        /* <DEDUP_REMOVED lines=19> */
[----:B-1----:R-:W-:Y:S03]  /*17900*/  HMMA.16816.F32 R48, R56, R60, R48 ;  /* 0x0000003c3830723c */ /* 0x002fe60000001830 */
[----:B---3--:R-:W-:-:S02]  /*17910*/  F2FP.F16.F32.PACK_AB R60, R161, R156 ;  /* 0x0000009ca13c723e */ /* 0x008fc400000000ff */
[----:B----4-:R-:W-:-:S03]  /*17920*/  F2FP.F16.F32.PACK_AB R61, R165, R144 ;  /* 0x00000090a53d723e */ /* 0x010fc600000000ff */
[----:B------:R-:W-:Y:S03]  /*17930*/  HMMA.16816.F32 R4, R56, R62, R4 ;  /* 0x0000003e3804723c */ /* 0x000fe60000001804 */
[----:B------:R-:W-:Y:S02]  /*17940*/  F2FP.F16.F32.PACK_AB R62, R163, R148 ;  /* 0x00000094a33e723e */ /* 0x000fe400000000ff */
[----:B-----5:R-:W-:-:S03]  /*17950*/  F2FP.F16.F32.PACK_AB R63, R167, R146 ;  /* 0x00000092a73f723e */ /* 0x020fc600000000ff */
[----:B------:R-:W-:Y:S01]  /*17960*/  HMMA.16816.F32 R28, R56, R66, R28 ;  /* 0x00000042381c723c */ /* 0x000fe2000000181c */
[----:B------:R-:W1:Y:S02]  /*17970*/  LDSM.16.MT88.4 R64, [R139+0x1800] ;  /* 0x001800008b40783b */ /* 0x000e640000004200 */
[----:B------:R-:W-:-:S05]  /*17980*/  FADD.FTZ R132, R132, R133 ;  /* 0x0000008584847221 */ /* 0x000fca0000010000 */
[----:B--2---:R-:W-:Y:S05]  /*17990*/  HMMA.16816.F32 R24, R60, R68, R24 ;  /* 0x000000443c18723c */ /* 0x004fea0000001818 */
[----:B------:R-:W-:-:S04]  /*179a0*/  FFMA.FTZ R69, R219, R0, R128 ;  /* 0x00000000db457223 */ /* 0x000fc80000010080 */
[----:B------:R-:W-:Y:S01]  /*179b0*/  FADD.FTZ R69, R126, R69 ;  /* 0x000000457e457221 */ /* 0x000fe20000010000 */
[----:B------:R-:W-:-:S03]  /*179c0*/  FADD.FTZ R131, R131, R132 ;  /* 0x0000008483837221 */ /* 0x000fc60000010000 */
[----:B------:R-:W-:Y:S01]  /*179d0*/  FADD.FTZ R124, R124, R69 ;  /* 0x000000457c7c7221 */ /* 0x000fe20000010000 */
[----:B------:R-:W-:-:S03]  /*179e0*/  FADD.FTZ R69, R130, R131 ;  /* 0x0000008382457221 */ /* 0x000fc60000010000 */
[----:B------:R-:W-:Y:S01]  /*179f0*/  FADD.FTZ R137, R137, R124 ;  /* 0x0000007c89897221 */ /* 0x000fe20000010000 */
[----:B------:R-:W-:Y:S01]  /*17a00*/  FADD.FTZ R0, R100, R69 ;  /* 0x0000004564007221 */ /* 0x000fe20000010000 */
[C---:B------:R-:W-:Y:S05]  /*17a10*/  HMMA.16816.F32 R16, R56.reuse, R76, R16 ;  /* 0x0000004c3810723c */ /* 0x040fea0000001810 */
[----:B------:R-:W-:Y:S01]  /*17a20*/  FADD.FTZ R84, R84, R137 ;  /* 0x0000008954547221 */ /* 0x000fe20000010000 */
[----:B------:R-:W-:Y:S02]  /*17a30*/  FADD.FTZ R0, R97, R0 ;  /* 0x0000000061007221 */ /* 0x000fe40000010000 */
[----:B------:R-:W-:Y:S01]  /*17a40*/  HMMA.16816.F32 R20, R56, R78, R20 ;  /* 0x0000004e3814723c */ /* 0x000fe20000001814 */
[----:B------:R-:W2:Y:S02]  /*17a50*/  LDSM.16.MT88.4 R76, [R185+0xa800] ;  /* 0x00a80000b94c783b */ /* 0x000ea40000004200 */
        /* <DEDUP_REMOVED lines=8> */
[----:B------:R-:W-:Y:S03]  /*17ae0*/  HMMA.16816.F32 R40, R56, R72, R40 ;  /* 0x000000483828723c */ /* 0x000fe60000001828 */
[----:B------:R-:W-:Y:S01]  /*17af0*/  FADD.FTZ R90, R90, R89 ;  /* 0x000000595a5a7221 */ /* 0x000fe20000010000 */
[----:B------:R-:W-:-:S04]  /*17b00*/  FADD.FTZ R87, R87, R82 ;  /* 0x0000005257577221 */ /* 0x000fc80000010000 */
[----:B------:R-:W-:Y:S01]  /*17b10*/  HMMA.16816.F32 R44, R56, R74, R44 ;  /* 0x0000004a382c723c */ /* 0x000fe2000000182c */
[----:B------:R-:W3:Y:S02]  /*17b20*/  LDSM.16.MT88.4 R56, [R139+0x3800] ;  /* 0x003800008b38783b */ /* 0x000ee40000004200 */
[----:B------:R-:W-:Y:S02]  /*17b30*/  FADD.FTZ R91, R91, R90 ;  /* 0x0000005a5b5b7221 */ /* 0x000fe40000010000 */
[----:B------:R-:W4:Y:S03]  /*17b40*/  LDSM.16.MT88.4 R72, [R185+0xe800] ;  /* 0x00e80000b948783b */ /* 0x000f260000004200 */
[----:B-1----:R-:W-:Y:S05]  /*17b50*/  HMMA.16816.F32 R16, R60, R64, R16 ;  /* 0x000000403c10723c */ /* 0x002fea0000001810 */
[----:B------:R-:W-:Y:S01]  /*17b60*/  FADD.FTZ R87, R86, R87 ;  /* 0x0000005756577221 */ /* 0x000fe20000010000 */
[----:B------:R-:W-:-:S02]  /*17b70*/  FADD.FTZ R91, R92, R91 ;  /* 0x0000005b5c5b7221 */ /* 0x000fc40000010000 */
[----:B------:R-:W-:Y:S01]  /*17b80*/  HMMA.16816.F32 R20, R60, R66, R20 ;  /* 0x000000423c14723c */ /* 0x000fe20000001814 */
[----:B------:R-:W1:Y:S02]  /*17b90*/  LDSM.16.MT88.4 R64, [R139+0x5800] ;  /* 0x005800008b40783b */ /* 0x000e640000004200 */
        /* <DEDUP_REMOVED lines=27> */
[----:B------:R-:W-:Y:S03]  /*17d50*/  HMMA.16816.F32 R28, R60, R70, R28 ;  /* 0x000000463c1c723c */ /* 0x000fe6000000181c */
        /* <DEDUP_REMOVED lines=11> */
[----:B------:R-:W2:Y:S02]  /*17e10*/  LDSM.16.MT88.4 R76, [R185+0xec00] ;  /* 0x00ec0000b94c783b */ /* 0x000ea40000004200 */
[----:B------:R-:W-:Y:S01]  /*17e20*/  FADD.FTZ R153, R153, R180 ;  /* 0x000000b499997221 */ /* 0x000fe20000010000 */
[----:B------:R-:W-:-:S04]  /*17e30*/  FADD.FTZ R157, R157, R182 ;  /* 0x000000b69d9d7221 */ /* 0x000fc80000010000 */
[----:B------:R-:W-:Y:S03]  /*17e40*/  HMMA.16816.F32 R32, R60, R56, R32 ;  /* 0x000000383c20723c */ /* 0x000fe60000001820 */
[----:B------:R-:W-:Y:S01]  /*17e50*/  FADD.FTZ R166, R166, R153 ;  /* 0x00000099a6a67221 */ /* 0x000fe20000010000 */
[----:B------:R-:W-:-:S04]  /*17e60*/  FADD.FTZ R164, R164, R157 ;  /* 0x0000009da4a47221 */ /* 0x000fc80000010000 */
        /* <DEDUP_REMOVED lines=9> */
[----:B------:R-:W1:Y:S02]  /*17f00*/  LDSM.16.MT88.4 R60, [R185+0xcc00] ;  /* 0x00cc0000b93c783b */ /* 0x000e640000004200 */
        /* <DEDUP_REMOVED lines=16> */
[C---:B--2---:R-:W-:Y:S05]  /*18010*/  HMMA.16816.F32 R80, R68.reuse, R76, R40 ;  /* 0x0000004c4450723c */ /* 0x044fea0000001828 */
[----:B------:R-:W-:Y:S01]  /*18020*/  FADD.FTZ R123, R123, R54 ;  /* 0x000000367b7b7221 */ /* 0x000fe20000010000 */
[----:B------:R-:W-:Y:S01]  /*18030*/  FADD.FTZ R128, R128, R135 ;  /* 0x0000008780807221 */ /* 0x000fe20000010000 */
[----:B------:R-:W-:Y:S01]  /*18040*/  IMAD.MOV.U32 R0, RZ, RZ, R125 ;  /* 0x000000ffff007224 */ /* 0x000fe200078e007d */
[----:B------:R-:W-:Y:S03]  /*18050*/  HMMA.16816.F32 R108, R68, R110, R12 ;  /* 0x0000006e446c723c */ /* 0x000fe6000000180c */
[----:B------:R-:W-:-:S02]  /*18060*/  IMAD.MOV.U32 R2, RZ, RZ, R127 ;  /* 0x000000ffff027224 */ /* 0x000fc400078e007f */
[----:B------:R-:W-:Y:S01]  /*18070*/  FADD.FTZ R220, R122, R123 ;  /* 0x0000007b7adc7221 */ /* 0x000fe20000010000 */
[----:B------:R-:W-:Y:S02]  /*18080*/  @P5 IMAD.MOV.U32 R0, RZ, RZ, R125 ;  /* 0x000000ffff005224 */ /* 0x000fe400078e007d */
[----:B------:R-:W-:Y:S01]  /*18090*/  FADD.FTZ R219, R219, R128 ;  /* 0x00000080dbdb7221 */ /* 0x000fe20000010000 */
[----:B---3--:R-:W-:Y:S03]  /*180a0*/  HMMA.16816.F32 R104, R68, R56, R16 ;  /* 0x000000384468723c */ /* 0x008fe60000001810 */
[----:B------:R-:W-:Y:S02]  /*180b0*/  @P5 IMAD.MOV.U32 R2, RZ, RZ, R127 ;  /* 0x000000ffff025224 */ /* 0x000fe400078e007f */
[----:B------:R-:W-:-:S03]  /*180c0*/  IMAD.MOV.U32 R65, RZ, RZ, R3 ;  /* 0x000000ffff417224 */ /* 0x000fc600078e0003 */
[----:B------:R-:W-:Y:S03]  /*180d0*/  HMMA.16816.F32 R100, R68, R58, R20 ;  /* 0x0000003a4464723c */ /* 0x000fe60000001814 */
[----:B------:R-:W-:-:S05]  /*180e0*/  @P5 VIADD R55, R55, 0xfffffffd ;  /* 0xfffffffd37375836 */ /* 0x000fca0000000000 */
        /* <DEDUP_REMOVED lines=9> */
.L_x_2044:
[----:B------:R-:W-:-:S07]  /*18180*/  IADD3 R55, PT, PT, R65, -0x1, RZ ;  /* 0xffffffff41377810 */ /* 0x000fce0007ffe0ff */
.L_x_2053:
[----:B------:R-:W-:Y:S05]  /*18190*/  BSYNC B2 ;  /* 0x0000000000027941 */ /* 0x000fea0003800000 */
.L_x_2043:
        /* <DEDUP_REMOVED lines=13> */
.L_x_2061:
        /* <DEDUP_REMOVED lines=80> */
.L_x_2056:
[----:B------:R-:W-:Y:S05]  /*18770*/  BSYNC.RECONVERGENT B0 ;  /* 0x0000000000007941 */ /* 0x000fea0003800200 */
.L_x_2055:
[----:B------:R-:W-:Y:S01]  /*18780*/  @!PT LDS RZ, [RZ] ;  /* 0x00000000fffff984 */ /* 0x000fe20000000800 */
[----:B------:R-:W-:Y:S01]  /*18790*/  @!PT LDS RZ, [RZ] ;  /* 0x00000000fffff984 */ /* 0x000fe20000000800 */
[----:B------:R-:W-:Y:S01]  /*187a0*/  @!PT LDS RZ, [RZ] ;  /* 0x00000000fffff984 */ /* 0x000fe20000000800 */
[----:B------:R-:W-:Y:S01]  /*187b0*/  @!P6 LDGSTS.E.BYPASS.LTC128B.128 [R203+0x9000], desc[UR4][R196.64] ;  /* 0x09000000c4cbefae */ /* 0x000fe2000b981a04 */
        /* <DEDUP_REMOVED lines=10> */
[----:B------:R-:W-:Y:S01]  /*18860*/  @!P5 LDGSTS.E.BYPASS.LTC128B.128 [R203+0xb000], desc[UR4][R196.64+0x40] ;  /* 0x0b000040c4cbdfae */ /* 0x000fe2000b981a04 */
[----:B------:R-:W-:Y:S01]  /*18870*/  LOP3.LUT P2, RZ, R184, 0x4, RZ, 0xc0, !PT ;  /* 0x00000004b8ff7812 */ /* 0x000fe2000784c0ff */
        /* <DEDUP_REMOVED lines=9> */
[----:B------:R-:W-:Y:S01]  /*18910*/  ISETP.GT.AND P0, PT, R217, R192, PT ;  /* 0x000000c0d900720c */ /* 0x000fe20003f04270 */
        /* <DEDUP_REMOVED lines=44> */
[----:B------:R2:W-:Y:S01]  /*18be0*/  @!P4 LDGSTS.E.BYPASS.LTC128B.128 [R203+0xe800], desc[UR4][R20.64+0x80] ;  /* 0x0e80008014cbcfae */ /* 0x0005e2000b981a04 */
[----:B-1----:R-:W-:Y:S03]  /*18bf0*/  IMAD.MOV.U32 R3, RZ, RZ, 0x20 ;  /* 0x00000020ff037424 */ /* 0x002fe600078e00ff */
[----:B------:R-:W-:Y:S04]  /*18c00*/  @P4 STS.128 [R203+0xe800], RZ ;  /* 0x00e800ffcb004388 */ /* 0x000fe80000000c00 */
[----:B------:R-:W-:Y:S01]  /*18c10*/  LDSM.16.M88.4 R124, [R187] ;  /* 0x00000000bb7c783b */ /* 0x000fe20000000200 */
[----:B------:R-:W-:Y:S03]  /*18c20*/  SEL R3, R3, 0xffffffe0, !P2 ;  /* 0xffffffe003037807 */ /* 0x000fe60005000000 */
[----:B------:R-:W1:Y:S02]  /*18c30*/  LDSM.16.M88.4 R8, [R186+0x3000] ;  /* 0x00300000ba08783b */ /* 0x000e640000000200 */
[--C-:B------:R-:W-:Y:S02]  /*18c40*/  IMAD.IADD R2, R187, 0x1, R3.reuse ;  /* 0x00000001bb027824 */ /* 0x100fe400078e0203 */
[----:B------:R-:W3:Y:S01]  /*18c50*/  LDSM.16.M88.4 R16, [R186+0x3400] ;  /* 0x00340000ba10783b */ /* 0x000ee20000000200 */
[----:B------:R-:W-:Y:S03]  /*18c60*/  IMAD.IADD R0, R186, 0x1, R3 ;  /* 0x00000001ba007824 */ /* 0x000fe600078e0203 */
[----:B------:R-:W2:Y:S04]  /*18c70*/  LDSM.16.M88.4 R24, [R186+0x3800] ;  /* 0x00380000ba18783b */ /* 0x000ea80000000200 */
        /* <DEDUP_REMOVED lines=8> */
[----:B------:R-:W1:Y:S04]  /*18d00*/  LDSM.16.M88.4 R132, [R0+0x3000] ;  /* 0x003000000084783b */ /* 0x000e680000000200 */
[----:B------:R-:W1:Y:S01]  /*18d10*/  LDSM.16.M88.4 R136, [R0+0x3400] ;  /* 0x003400000088783b */ /* 0x000e620000000200 */
[C---:B------:R-:W-:Y:S03]  /*18d20*/  HMMA.16816.F32 R8, R124.reuse, R10, RZ ;  /* 0x0000000a7c08723c */ /* 0x040fe600000018ff */
[----:B------:R-:W1:Y:S04]  /*18d30*/  LDSM.16.M88.4 R140, [R0+0x3800] ;  /* 0x00380000008c783b */ /* 0x000e680000000200 */
[----:B------:R-:W1:Y:S01]  /*18d40*/  LDSM.16.M88.4 R144, [R0+0x3c00] ;  /* 0x003c00000090783b */ /* 0x000e620000000200 */
[C---:B---3--:R-:W-:Y:S03]  /*18d50*/  HMMA.16816.F32 R12, R124.reuse, R16, RZ ;  /* 0x000000107c0c723c */ /* 0x048fe600000018ff */
[----:B------:R-:W3:Y:S04]  /*18d60*/  LDSM.16.M88.4 R148, [R0+0x4000] ;  /* 0x004000000094783b */ /* 0x000ee80000000200 */
[----:B------:R-:W-:Y:S01]  /*18d70*/  LDSM.16.M88.4 R152, [R187+0x1000] ;  /* 0x00100000bb98783b */ /* 0x000fe20000000200 */
[C---:B------:R-:W-:Y:S03]  /*18d80*/  HMMA.16816.F32 R16, R124.reuse, R18, RZ ;  /* 0x000000127c10723c */ /* 0x040fe600000018ff */
[----:B------:R-:W-:Y:S04]  /*18d90*/  LDSM.16.M88.4 R156, [R186+0x5000] ;  /* 0x00500000ba9c783b */ /* 0x000fe80000000200 */
[----:B------:R-:W-:Y:S01]  /*18da0*/  LDSM.16.M88.4 R160, [R186+0x5400] ;  /* 0x00540000baa0783b */ /* 0x000fe20000000200 */
[C---:B--2---:R-:W-:Y:S03]  /*18db0*/  HMMA.16816.F32 R20, R124.reuse, R24, RZ ;  /* 0x000000187c14723c */ /* 0x044fe600000018ff */
[----:B------:R-:W-:Y:S04]  /*18dc0*/  LDSM.16.M88.4 R164, [R186+0x6000] ;  /* 0x00600000baa4783b */ /* 0x000fe80000000200 */
[----:B------:R-:W-:Y:S01]  /*18dd0*/  LDSM.16.M88.4 R168, [R0+0x5c00] ;  /* 0x005c000000a8783b */ /* 0x000fe20000000200 */
[C---:B------:R-:W-:Y:S03]  /*18de0*/  HMMA.16816.F32 R24, R124.reuse, R26, RZ ;  /* 0x0000001a7c18723c */ /* 0x040fe600000018ff */
[----:B------:R-:W-:Y:S04]  /*18df0*/  LDSM.16.M88.4 R172, [R187+0x2000] ;  /* 0x00200000bbac783b */ /* 0x000fe80000000200 */
[----:B------:R-:W-:Y:S01]  /*18e00*/  LDSM.16.M88.4 R176, [R186+0x7000] ;  /* 0x00700000bab0783b */ /* 0x000fe20000000200 */
[C---:B----4-:R-:W-:Y:S03]  /*18e10*/  HMMA.16816.F32 R28, R124.reuse, R32, RZ ;  /* 0x000000207c1c723c */ /* 0x050fe600000018ff */
[----:B------:R-:W-:Y:S05]  /*18e20*/  LDSM.16.M88.4 R180, [R0+0x8800] ;  /* 0x0088000000b4783b */ /* 0x000fea0000000200 */
        /* <DEDUP_REMOVED lines=13> */
[C---:B------:R-:W-:Y:S08]  /*18f00*/  HMMA.16816.F32 R12, R128.reuse, R136, R12 ;  /* 0x00000088800c723c */ /* 0x040ff0000000180c */
        /* <DEDUP_REMOVED lines=11> */
[C---:B--2---:R-:W-:Y:S08]  /*18fc0*/  HMMA.16816.F32 R44, R128.reuse, R124, R44 ;  /* 0x0000007c802c723c */ /* 0x044ff0000000182c */
[C---:B------:R-:W-:Y:S01]  /*18fd0*/  HMMA.16816.F32 R48, R128.reuse, R126, R48 ;  /* 0x0000007e8030723c */ /* 0x040fe20000001830 */
[----:B------:R-:W2:Y:S07]  /*18fe0*/  LDSM.16.M88.4 R124, [R186+0x6800] ;  /* 0x00680000ba7c783b */ /* 0x000eae0000000200 */
[C---:B-1----:R-:W-:Y:S08]  /*18ff0*/  HMMA.16816.F32 R52, R128.reuse, R132, R52 ;  /* 0x000000848034723c */ /* 0x042ff00000001834 */
[C---:B------:R-:W-:Y:S01]  /*19000*/  HMMA.16816.F32 R56, R128.reuse, R134, R56 ;  /* 0x000000868038723c */ /* 0x040fe20000001838 */
[----:B------:R-:W-:Y:S07]  /*19010*/  LDSM.16.M88.4 R132, [R2+0x1000] ;  /* 0x001000000284783b */ /* 0x000fee0000000200 */
[C---:B----4-:R-:W-:Y:S08]  /*19020*/  HMMA.16816.F32 R60, R128.reuse, R136, R60 ;  /* 0x00000088803c723c */ /* 0x050ff0000000183c */
[----:B------:R-:W-:Y:S01]  /*19030*/  HMMA.16816.F32 R64, R128, R138, R64 ;  /* 0x0000008a8040723c */ /* 0x000fe20000001840 */
[----:B------:R-:W1:Y:S04]  /*19040*/  LDSM.16.M88.4 R128, [R186+0x6c00] ;  /* 0x006c0000ba80783b */ /* 0x000e680000000200 */
[----:B------:R-:W4:Y:S03]  /*19050*/  LDSM.16.M88.4 R136, [R0+0x5000] ;  /* 0x005000000088783b */ /* 0x000f260000000200 */
[C---:B------:R-:W-:Y:S08]  /*19060*/  HMMA.16816.F32 R4, R152.reuse, R156, R4 ;  /* 0x0000009c9804723c */ /* 0x040ff00000001804 */
[C---:B------:R-:W-:Y:S01]  /*19070*/  HMMA.16816.F32 R8, R152.reuse, R158, R8 ;  /* 0x0000009e9808723c */ /* 0x040fe20000001808 */
[----:B------:R-:W4:Y:S07]  /*19080*/  LDSM.16.M88.4 R156, [R0+0x5400] ;  /* 0x00540000009c783b */ /* 0x000f2e0000000200 */
[C---:B------:R-:W-:Y:S08]  /*19090*/  HMMA.16816.F32 R12, R152.reuse, R160, R12 ;  /* 0x000000a0980c723c */ /* 0x040ff0000000180c */
[C---:B------:R-:W-:Y:S01]  /*190a0*/  HMMA.16816.F32 R16, R152.reuse, R162, R16 ;  /* 0x000000a29810723c */ /* 0x040fe20000001810 */
[----:B------:R-:W4:Y:S07]  /*190b0*/  LDSM.16.M88.4 R160, [R0+0x5800] ;  /* 0x0058000000a0783b */ /* 0x000f2e0000000200 */
[C---:B-----5:R-:W-:Y:S08]  /*190c0*/  HMMA.16816.F32 R20, R152.reuse, R140, R20 ;  /* 0x0000008c9814723c */ /* 0x060ff00000001814 */
[C---:B------:R-:W-:Y:S01]  /*190d0*/  HMMA.16816.F32 R24, R152.reuse, R142, R24 ;  /* 0x0000008e9818723c */ /* 0x040fe20000001818 */
[----:B------:R-:W5:Y:S07]  /*190e0*/  LDSM.16.M88.4 R140, [R0+0x6000] ;  /* 0x00600000008c783b */ /* 0x000f6e0000000200 */
        /* <DEDUP_REMOVED lines=13> */
[----:B------:R-:W-:Y:S01]  /*191c0*/  HMMA.16816.F32 R64, R152, R130, R64 ;  /* 0x000000829840723c */ /* 0x000fe20000001840 */
[----:B------:R-:W1:Y:S04]  /*191d0*/  LDSM.16.M88.4 R128, [R186+0x7800] ;  /* 0x00780000ba80783b */ /* 0x000e680000000200 */
[----:B------:R-:W-:Y:S03]  /*191e0*/  LDSM.16.M88.4 R152, [R2+0x2000] ;  /* 0x002000000298783b */ /* 0x000fe60000000200 */
        /* <DEDUP_REMOVED lines=22> */
[----:B------:R-:W-:Y:S01]  /*19350*/  HMMA.16816.F32 R64, R132, R150, R64 ;  /* 0x000000968440723c */ /* 0x000fe20000001840 */
[----:B------:R-:W3:Y:S04]  /*19360*/  LDSM.16.M88.4 R132, [R186+0x7c00] ;  /* 0x007c0000ba84783b */ /* 0x000ee80000000200 */
[----:B------:R-:W4:Y:S03]  /*19370*/  LDSM.16.M88.4 R148, [R186+0x8c00] ;  /* 0x008c0000ba94783b */ /* 0x000f260000000200 */
        /* <DEDUP_REMOVED lines=8> */
[----:B------:R-:W1:Y:S01]  /*19400*/  LDSM.16.M88.4 R128, [R0+0x8c00] ;  /* 0x008c00000080783b */ /* 0x000e620000000200 */
[----:B------:R-:W-:Y:S04]  /*19410*/  DEPBAR.LE SB0, 0x0 ;  /* 0x000080000000791a */ /* 0x000fe80000000000 */
[----:B------:R-:W-:Y:S02]  /*19420*/  BAR.SYNC.DEFER_BLOCKING 0x0 ;  /* 0x0000000000007b1d */ /* 0x000fe40000010000 */
[C---:B---3--:R-:W-:Y:S08]  /*19430*/  HMMA.16816.F32 R28, R172.reuse, R132, R28 ;  /* 0x00000084ac1c723c */ /* 0x048ff0000000181c */
[C---:B------:R-:W-:Y:S08]  /*19440*/  HMMA.16816.F32 R32, R172.reuse, R134, R32 ;  /* 0x00000086ac20723c */ /* 0x040ff00000001820 */
[C---:B------:R-:W-:Y:S08]  /*19450*/  HMMA.16816.F32 R36, R172.reuse, R136, R36 ;  /* 0x00000088ac24723c */ /* 0x040ff00000001824 */
[C---:B------:R-:W-:Y:S08]  /*19460*/  HMMA.16816.F32 R40, R172.reuse, R138, R40 ;  /* 0x0000008aac28723c */ /* 0x040ff00000001828 */
[C---:B------:R-:W-:Y:S08]  /*19470*/  HMMA.16816.F32 R44, R172.reuse, R140, R44 ;  /* 0x0000008cac2c723c */ /* 0x040ff0000000182c */
[C---:B------:R-:W-:Y:S08]  /*19480*/  HMMA.16816.F32 R48, R172.reuse, R142, R48 ;  /* 0x0000008eac30723c */ /* 0x040ff00000001830 */
[C---:B------:R-:W-:Y:S08]  /*19490*/  HMMA.16816.F32 R52, R172.reuse, R144, R52 ;  /* 0x00000090ac34723c */ /* 0x040ff00000001834 */
[C---:B------:R-:W-:Y:S08]  /*194a0*/  HMMA.16816.F32 R56, R172.reuse, R146, R56 ;  /* 0x00000092ac38723c */ /* 0x040ff00000001838 */
[C---:B----4-:R-:W-:Y:S08]  /*194b0*/  HMMA.16816.F32 R60, R172.reuse, R148, R60 ;  /* 0x00000094ac3c723c */ /* 0x050ff0000000183c */
[----:B------:R-:W-:Y:S08]  /*194c0*/  HMMA.16816.F32 R64, R172, R150, R64 ;  /* 0x00000096ac40723c */ /* 0x000ff00000001840 */
[C---:B------:R-:W-:Y:S08]  /*194d0*/  HMMA.16816.F32 R4, R152.reuse, R156, R4 ;  /* 0x0000009c9804723c */ /* 0x040ff00000001804 */
[C---:B------:R-:W-:Y:S08]  /*194e0*/  HMMA.16816.F32 R8, R152.reuse, R158, R8 ;  /* 0x0000009e9808723c */ /* 0x040ff00000001808 */
        /* <DEDUP_REMOVED lines=12> */
[C---:B-1----:R-:W-:Y:S08]  /*195b0*/  HMMA.16816.F32 R60, R152.reuse, R128, R60 ;  /* 0x00000080983c723c */ /* 0x042ff0000000183c */
        /* <DEDUP_REMOVED lines=17> */
[----:B------:R-:W-:Y:S01]  /*196d0*/  VIADD R128, R216, 0xffffff00 ;  /* 0xffffff00d8807836 */ /* 0x000fe20000000000 */
        /* <DEDUP_REMOVED lines=62> */
.L_x_2060:
[----:B------:R-:W-:Y:S05]  /*19ac0*/  BSYNC.RECONVERGENT B0 ;  /* 0x0000000000007941 */ /* 0x000fea0003800200 */
.L_x_2059:
        /* <DEDUP_REMOVED lines=71> */
.L_x_2058:
[----:B------:R-:W-:Y:S05]  /*19f40*/  BSYNC.RECONVERGENT B1 ;  /* 0x0000000000017941 */ /* 0x000fea0003800200 */
.L_x_2057:
[----:B------:R-:W3:Y:S01]  /*19f50*/  LD.E R3, desc[UR4][R120.64+0xdc] ;  /* 0x0000dc0478037980 */ /* 0x000ee2000c101900 */
[C---:B------:R-:W-:Y:S02]  /*19f60*/  VIADD R132, R218.reuse, 0xffffffc1 ;  /* 0xffffffc1da847836 */ /* 0x040fe40000000000 */
[C---:B--2---:R-:W-:Y:S02]  /*19f70*/  VIADD R124, R218.reuse, 0xffffffc9 ;  /* 0xffffffc9da7c7836 */ /* 0x044fe40000000000 */
[----:B------:R-:W-:Y:S01]  /*19f80*/  VIADD R128, R218, 0xffffffc0 ;  /* 0xffffffc0da807836 */ /* 0x000fe20000000000 */
[-C--:B------:R-:W-:Y:S01]  /*19f90*/  ISETP.GE.AND P4, PT, R132, R213.reuse, PT ;  /* 0x000000d58400720c */ /* 0x080fe20003f86270 */
[----:B------:R-:W-:Y:S01]  /*19fa0*/  VIADD R125, R218, 0xffffffc8 ;  /* 0xffffffc8da7d7836 */ /* 0x000fe20000000000 */
[-C--:B------:R-:W-:Y:S01]  /*19fb0*/  ISETP.GE.AND P0, PT, R132, R212.reuse, PT ;  /* 0x000000d48400720c */ /* 0x080fe20003f06270 */
        /* <DEDUP_REMOVED lines=9> */
[-C--:B------:R-:W-:Y:S01]  /*1a050*/  ISETP.GE.AND P0, PT, R124, R212.reuse, PT ;  /* 0x000000d47c00720c */ /* 0x080fe20003f06270 */
[----:B------:R-:W-:Y:S01]  /*1a060*/  VIADD R2, R218, 0xffffffe9 ;  /* 0xffffffe9da027836 */ /* 0x000fe20000000000 */
[----:B------:R-:W-:Y:S01]  /*1a070*/  FSEL R133, R4, -INF , P5 ;  /* 0xff80000004857808 */ /* 0x000fe20002800000 */
[C---:B------:R-:W-:Y:S01]  /*1a080*/  VIADD R134, R218.reuse, 0xfffffff0 ;  /* 0xfffffff0da867836 */ /* 0x040fe20000000000 */
[----:B------:R-:W-:Y:S01]  /*1a090*/  FSEL R145, R9, -INF , P4 ;  /* 0xff80000009917808 */ /* 0x000fe20002000000 */
[C---:B------:R-:W-:Y:S01]  /*1a0a0*/  VIADD R129, R218.reuse, 0xfffffff1 ;  /* 0xfffffff1da817836 */ /* 0x040fe20000000000 */
[-C--:B------:R-:W-:Y:S01]  /*1a0b0*/  ISETP.GE.AND P5, PT, R125, R213.reuse, PT ;  /* 0x000000d57d00720c */ /* 0x080fe20003fa6270 */
[C---:B------:R-:W-:Y:S01]  /*1a0c0*/  VIADD R0, R218.reuse, 0xfffffff9 ;  /* 0xfffffff9da007836 */ /* 0x040fe20000000000 */
[----:B------:R-:W-:Y:S01]  /*1a0d0*/  FSEL R9, R11, -INF , P0 ;  /* 0xff8000000b097808 */ /* 0x000fe20000000000 */
[----:B------:R-:W-:Y:S01]  /*1a0e0*/  VIADD R11, R218, 0xffffffd1 ;  /* 0xffffffd1da0b7836 */ /* 0x000fe20000000000 */
[-C--:B------:R-:W-:Y:S01]  /*1a0f0*/  ISETP.GE.AND P1, PT, R128, R212.reuse, PT ;  /* 0x000000d48000720c */ /* 0x080fe20003f26270 */
[----:B------:R-:W-:Y:S01]  /*1a100*/  VIADD R139, R218, 0x1 ;  /* 0x00000001da8b7836 */ /* 0x000fe20000000000 */
[----:B------:R-:W-:Y:S01]  /*1a110*/  FSEL R146, R8, -INF , P5 ;  /* 0xff80000008927808 */ /* 0x000fe20002800000 */
[----:B------:R-:W-:Y:S01]  /*1a120*/  VIADD R8, R218, 0xffffffd8 ;  /* 0xffffffd8da087836 */ /* 0x000fe20000000000 */
[-C--:B------:R-:W-:Y:S01]  /*1a130*/  ISETP.GE.AND P5, PT, R136, R213.reuse, PT ;  /* 0x000000d58800720c */ /* 0x080fe20003fa6270 */
[----:B------:R-:W-:Y:S01]  /*1a140*/  VIADD R137, R218, 0x11 ;  /* 0x00000011da897836 */ /* 0x000fe20000000000 */
[-C--:B------:R-:W-:Y:S01]  /*1a150*/  ISETP.GE.AND P0, PT, R11, R212.reuse, PT ;  /* 0x000000d40b00720c */ /* 0x080fe20003f06270 */
[----:B------:R-:W-:Y:S01]  /*1a160*/  VIADD R216, R216, 0xffffff80 ;  /* 0xffffff80d8d87836 */ /* 0x000fe20000000000 */
[----:B------:R-:W-:Y:S01]  /*1a170*/  FSEL R4, R6, -INF , P1 ;  /* 0xff80000006047808 */ /* 0x000fe20000800000 */
[----:B------:R-:W-:Y:S01]  /*1a180*/  VIADD R6, R218, 0xfffffff8 ;  /* 0xfffffff8da067836 */ /* 0x000fe20000000000 */
[-C--:B------:R-:W-:Y:S02]  /*1a190*/  ISETP.GE.AND P1, PT, R125, R212.reuse, PT ;  /* 0x000000d47d00720c */ /* 0x080fe40003f26270 */
[----:B------:R-:W-:Y:S02]  /*1a1a0*/  FSEL R144, R12, -INF , P5 ;  /* 0xff8000000c907808 */ /* 0x000fe40002800000 */
[----:B------:R-:W-:Y:S02]  /*1a1b0*/  FSEL R12, R15, -INF , P0 ;  /* 0xff8000000f0c7808 */ /* 0x000fe40000000000 */
[-C--:B------:R-:W-:Y:S02]  /*1a1c0*/  ISETP.GE.AND P5, PT, R8, R213.reuse, PT ;  /* 0x000000d50800720c */ /* 0x080fe40003fa6270 */
[----:B------:R-:W-:Y:S02]  /*1a1d0*/  FSEL R126, R10, -INF , P1 ;  /* 0xff8000000a7e7808 */ /* 0x000fe40000800000 */
[-C--:B------:R-:W-:Y:S02]  /*1a1e0*/  ISETP.GE.AND P0, PT, R5, R212.reuse, PT ;  /* 0x000000d40500720c */ /* 0x080fe40003f06270 */
[-C--:B------:R-:W-:Y:S02]  /*1a1f0*/  ISETP.GE.AND P1, PT, R136, R212.reuse, PT ;  /* 0x000000d48800720c */ /* 0x080fe40003f26270 */
[----:B------:R-:W-:Y:S01]  /*1a200*/  FSEL R142, R16, -INF , P5 ;  /* 0xff800000108e7808 */ /* 0x000fe20002800000 */
[----:B------:R-:W-:Y:S01]  /*1a210*/  VIADD R16, R218, 0x38 ;  /* 0x00000038da107836 */ /* 0x000fe20000000000 */
        /* <DEDUP_REMOVED lines=12> */
[-C--:B------:R-:W-:Y:S02]  /*1a2e0*/  ISETP.GE.AND P1, PT, R135, R212.reuse, PT ;  /* 0x000000d48700720c */ /* 0x080fe40003f26270 */
[----:B------:R-:W-:Y:S01]  /*1a2f0*/  FSEL R247, R24, -INF , P5 ;  /* 0xff80000018f77808 */ /* 0x000fe20002800000 */
[----:B------:R-:W-:Y:S01]  /*1a300*/  VIADD R24, R218, 0x19 ;  /* 0x00000019da187836 */ /* 0x000fe20000000000 */
[----:B------:R-:W-:Y:S02]  /*1a310*/  FSEL R143, R13, -INF , P4 ;  /* 0xff8000000d8f7808 */ /* 0x000fe40002000000 */
        /* <DEDUP_REMOVED lines=11> */
[----:B------:R-:W-:Y:S02]  /*1a3d0*/  ISETP.GE.AND P4, PT, R130, R213, PT ;  /* 0x000000d58200720c */ /* 0x000fe40003f86270 */
[----:B------:R-:W-:Y:S02]  /*1a3e0*/  FSEL R26, R26, -INF , P1 ;  /* 0xff8000001a1a7808 */ /* 0x000fe40000800000 */
[-C--:B------:R-:W-:Y:S02]  /*1a3f0*/  ISETP.GE.AND P0, PT, R0, R212.reuse, PT ;  /* 0x000000d40000720c */ /* 0x080fe40003f06270 */
[----:B------:R-:W-:Y:S02]  /*1a400*/  ISETP.GE.AND P1, PT, R134, R212, PT ;  /* 0x000000d48600720c */ /* 0x000fe40003f26270 */
[----:B------:R-:W-:Y:S01]  /*1a410*/  FSEL R235, R32, -INF , P5 ;  /* 0xff80000020eb7808 */ /* 0x000fe20002800000 */
[----:B------:R-:W-:Y:S01]  /*1a420*/  VIADD R32, R218, 0x28 ;  /* 0x00000028da207836 */ /* 0x000fe20000000000 */
[----:B------:R-:W-:Y:S02]  /*1a430*/  FSEL R140, R21, -INF , P4 ;  /* 0xff800000158c7808 */ /* 0x000fe40002000000 */
[C---:B------:R-:W-:Y:S02]  /*1a440*/  ISETP.GE.AND P6, PT, R128.reuse, R210, PT ;  /* 0x000000d28000720c */ /* 0x040fe40003fc6270 */
[----:B------:R-:W-:Y:S02]  /*1a450*/  FSEL R181, R35, -INF , P0 ;  /* 0xff80000023b57808 */ /* 0x000fe40000000000 */
[----:B------:R-:W-:Y:S01]  /*1a460*/  ISETP.GE.AND P5, PT, R128, R211, PT ;  /* 0x000000d38000720c */ /* 0x000fe20003fa6270 */
[----:B------:R-:W-:Y:S01]  /*1a470*/  VIADD R128, R218, 0x8 ;  /* 0x00000008da807836 */ /* 0x000fe20000000000 */
[----:B------:R-:W-:Y:S02]  /*1a480*/  FSEL R30, R30, -INF , P1 ;  /* 0xff8000001e1e7808 */ /* 0x000fe40000800000 */
[-C--:B------:R-:W-:Y:S02]  /*1a490*/  ISETP.GE.AND P4, PT, R2, R213.reuse, PT ;  /* 0x000000d50200720c */ /* 0x080fe40003f86270 */
[-C--:B------:R-:W-:Y:S02]  /*1a4a0*/  ISETP.GE.AND P0, PT, R218, R212.reuse, PT ;  /* 0x000000d4da00720c */ /* 0x080fe40003f06270 */
[-C--:B------:R-:W-:Y:S02]  /*1a4b0*/  ISETP.GE.AND P1, PT, R6, R212.reuse, PT ;  /* 0x000000d40600720c */ /* 0x080fe40003f26270 */
[----:B------:R-:W-:Y:S01]  /*1a4c0*/  FSEL R227, R38, -INF , P0 ;  /* 0xff80000026e37808 */ /* 0x000fe20000000000 */
[----:B------:R-:W-:Y:S01]  /*1a4d0*/  VIADD R38, R218, 0x30 ;  /* 0x00000030da267836 */ /* 0x000fe20000000000 */
[----:B------:R-:W-:Y:S02]  /*1a4e0*/  FSEL R245, R25, -INF , P4 ;  /* 0xff80000019f57808 */ /* 0x000fe40002000000 */
[-C--:B------:R-:W-:Y:S02]  /*1a4f0*/  ISETP.GE.AND P0, PT, R128, R213.reuse, PT ;  /* 0x000000d58000720c */ /* 0x080fe40003f06270 */
[-C--:B------:R-:W-:Y:S02]  /*1a500*/  ISETP.GE.AND P4, PT, R129, R213.reuse, PT ;  /* 0x000000d58100720c */ /* 0x080fe40003f86270 */
[----:B------:R-:W-:Y:S02]  /*1a510*/  FSEL R34, R34, -INF , P1 ;  /* 0xff80000022227808 */ /* 0x000fe40000800000 */
[-C--:B------:R-:W-:Y:S02]  /*1a520*/  ISETP.GE.AND P1, PT, R218, R213.reuse, PT ;  /* 0x000000d5da00720c */ /* 0x080fe40003f26270 */
[----:B------:R-:W-:Y:S01]  /*1a530*/  FSEL R223, R40, -INF , P0 ;  /* 0xff80000028df7808 */ /* 0x000fe20000000000 */
[C---:B------:R-:W-:Y:S01]  /*1a540*/  VIADD R40, R218.reuse, 0x20 ;  /* 0x00000020da287836 */ /* 0x040fe20000000000 */
[----:B------:R-:W-:Y:S01]  /*1a550*/  FSEL R169, R29, -INF , P4 ;  /* 0xff8000001da97808 */ /* 0x000fe20002000000 */
[----:B------:R-:W-:Y:S01]  /*1a560*/  VIADD R29, R218, 0x18 ;  /* 0x00000018da1d7836 */ /* 0x000fe20000000000 */
[-C--:B------:R-:W-:Y:S02]  /*1a570*/  ISETP.GE.AND P0, PT, R28, R212.reuse, PT ;  /* 0x000000d41c00720c */ /* 0x080fe40003f06270 */
[-C--:B------:R-:W-:Y:S02]  /*1a580*/  ISETP.GE.AND P4, PT, R0, R213.reuse, PT ;  /* 0x000000d50000720c */ /* 0x080fe40003f86270 */
[----:B------:R-:W-:Y:S01]  /*1a590*/  FSEL R231, R36, -INF , P1 ;  /* 0xff80000024e77808 */ /* 0x000fe20000800000 */
[----:B------:R-:W-:Y:S01]  /*1a5a0*/  VIADD R36, R218, 0x10 ;  /* 0x00000010da247836 */ /* 0x000fe20000000000 */
[-C--:B------:R-:W-:Y:S02]  /*1a5b0*/  ISETP.GE.AND P1, PT, R139, R212.reuse, PT ;  /* 0x000000d48b00720c */ /* 0x080fe40003f26270 */
[----:B------:R-:W-:Y:S02]  /*1a5c0*/  FSEL R179, R33, -INF , P4 ;  /* 0xff80000021b37808 */ /* 0x000fe40002000000 */
[----:B------:R-:W-:Y:S02]  /*1a5d0*/  FSEL R183, R43, -INF , P0 ;  /* 0xff8000002bb77808 */ /* 0x000fe40000000000 */
[----:B------:R-:W-:Y:S02]  /*1a5e0*/  FSEL R39, R39, -INF , P1 ;  /* 0xff80000027277808 */ /* 0x000fe40000800000 */
[-C--:B------:R-:W-:Y:S02]  /*1a5f0*/  ISETP.GE.AND P4, PT, R139, R213.reuse, PT ;  /* 0x000000d58b00720c */ /* 0x080fe40003f86270 */
[-C--:B------:R-:W-:Y:S02]  /*1a600*/  ISETP.GE.AND P0, PT, R137, R213.reuse, PT ;  /* 0x000000d58900720c */ /* 0x080fe40003f06270 */
[-C--:B------:R-:W-:Y:S02]  /*1a610*/  ISETP.GE.AND P1, PT, R128, R212.reuse, PT ;  /* 0x000000d48000720c */ /* 0x080fe40003f26270 */
[----:B------:R-:W-:Y:S01]  /*1a620*/  FSEL R229, R37, -INF , P4 ;  /* 0xff80000025e57808 */ /* 0x000fe20002000000 */
[C---:B------:R-:W-:Y:S01]  /*1a630*/  VIADD R37, R218.reuse, 0x39 ;  /* 0x00000039da257836 */ /* 0x040fe20000000000 */
[----:B------:R-:W-:Y:S01]  /*1a640*/  FSEL R173, R45, -INF , P0 ;  /* 0xff8000002dad7808 */ /* 0x000fe20000000000 */
[----:B------:R-:W-:Y:S01]  /*1a650*/  VIADD R45, R218, 0x21 ;  /* 0x00000021da2d7836 */ /* 0x000fe20000000000 */
[-C--:B------:R-:W-:Y:S02]  /*1a660*/  ISETP.GE.AND P4, PT, R28, R213.reuse, PT ;  /* 0x000000d51c00720c */ /* 0x080fe40003f86270 */
[----:B------:R-:W-:Y:S02]  /*1a670*/  FSEL R42, R42, -INF , P1 ;  /* 0xff8000002a2a7808 */ /* 0x000fe40000800000 */
[-C--:B------:R-:W-:Y:S02]  /*1a680*/  ISETP.GE.AND P0, PT, R29, R213.reuse, PT ;  /* 0x000000d51d00720c */ /* 0x080fe40003f06270 */
[-C--:B------:R-:W-:Y:S02]  /*1a690*/  ISETP.GE.AND P1, PT, R36, R213.reuse, PT ;  /* 0x000000d52400720c */ /* 0x080fe40003f26270 */
[----:B------:R-:W-:Y:S02]  /*1a6a0*/  FSEL R221, R41, -INF , P4 ;  /* 0xff80000029dd7808 */ /* 0x000fe40002000000 */
[----:B------:R-:W-:Y:S02]  /*1a6b0*/  FSEL R48, R48, -INF , P0 ;  /* 0xff80000030307808 */ /* 0x000fe40000000000 */
[-C--:B------:R-:W-:Y:S02]  /*1a6c0*/  ISETP.GE.AND P4, PT, R36, R212.reuse, PT ;  /* 0x000000d42400720c */ /* 0x080fe40003f86270 */
[----:B------:R-:W-:Y:S01]  /*1a6d0*/  FSEL R177, R44, -INF , P1 ;  /* 0xff8000002cb17808 */ /* 0x000fe20000800000 */
[----:B------:R-:W-:Y:S01]  /*1a6e0*/  VIADD R44, R218, 0x31 ;  /* 0x00000031da2c7836 */ /* 0x000fe20000000000 */
[-C--:B------:R-:W-:Y:S02]  /*1a6f0*/  ISETP.GE.AND P0, PT, R24, R212.reuse, PT ;  /* 0x000000d41800720c */ /* 0x080fe40003f06270 */
[-C--:B------:R-:W-:Y:S02]  /*1a700*/  ISETP.GE.AND P1, PT, R137, R212.reuse, PT ;  /* 0x000000d48900720c */ /* 0x080fe40003f26270 */
[----:B------:R-:W-:Y:S02]  /*1a710*/  FSEL R46, R46, -INF , P4 ;  /* 0xff8000002e2e7808 */ /* 0x000fe40002000000 */
[----:B------:R-:W-:Y:S02]  /*1a720*/  FSEL R159, R51, -INF , P0 ;  /* 0xff800000339f7808 */ /* 0x000fe40000000000 */
[----:B------:R-:W-:Y:S02]  /*1a730*/  FSEL R47, R47, -INF , P1 ;  /* 0xff8000002f2f7808 */ /* 0x000fe40000800000 */
[-C--:B------:R-:W-:Y:S02]  /*1a740*/  ISETP.GE.AND P0, PT, R45, R213.reuse, PT ;  /* 0x000000d52d00720c */ /* 0x080fe40003f06270 */
        /* <DEDUP_REMOVED lines=10> */
[CC--:B------:R-:W-:Y:S02]  /*1a7f0*/  ISETP.GE.AND P4, PT, R20.reuse, R213.reuse, PT ;  /* 0x000000d51400720c */ /* 0x0c0fe40003f86270 */
[-C--:B------:R-:W-:Y:S02]  /*1a800*/  ISETP.GE.AND P0, PT, R20, R212.reuse, PT ;  /* 0x000000d41400720c */ /* 0x080fe40003f06270 */
[----:B------:R-:W-:Y:S02]  /*1a810*/  FSEL R157, R52, -INF , P1 ;  /* 0xff800000349d7808 */ /* 0x000fe40000800000 */
[----:B------:R-:W-:Y:S02]  /*1a820*/  ISETP.GE.AND P1, PT, R45, R212, PT ;  /* 0x000000d42d00720c */ /* 0x000fe40003f26270 */
[----:B------:R-:W-:Y:S02]  /*1a830*/  FSEL R21, R133, -INF , !P6 ;  /* 0xff80000085157808 */ /* 0x000fe40007000000 */
[----:B------:R-:W-:Y:S02]  /*1a840*/  ISETP.GE.AND P6, PT, R124, R210, PT ;  /* 0x000000d27c00720c */ /* 0x000fe40003fc6270 */
        /* <DEDUP_REMOVED lines=10> */
[----:B------:R-:W-:Y:S02]  /*1a8f0*/  ISETP.GE.AND P0, PT, R44, R212, PT ;  /* 0x000000d42c00720c */ /* 0x000fe40003f06270 */
[----:B------:R-:W-:Y:S02]  /*1a900*/  FSEL R58, R58, -INF , P1 ;  /* 0xff8000003a3a7808 */ /* 0x000fe40000800000 */
[-C--:B------:R-:W-:Y:S02]  /*1a910*/  ISETP.GE.AND P4, PT, R16, R213.reuse, PT ;  /* 0x000000d51000720c */ /* 0x080fe40003f86270 */
[----:B------:R-:W-:Y:S02]  /*1a920*/  ISETP.GE.AND P1, PT, R44, R213, PT ;  /* 0x000000d52c00720c */ /* 0x000fe40003f26270 */
[----:B------:R-:W-:Y:S02]  /*1a930*/  FSEL R27, R144, -INF , !P6 ;  /* 0xff800000901b7808 */ /* 0x000fe40007000000 */
[----:B------:R-:W-:Y:S02]  /*1a940*/  FSEL R4, R4, -INF , !P5 ;  /* 0xff80000004047808 */ /* 0x000fe40006800000 */
[C---:B------:R-:W-:Y:S02]  /*1a950*/  ISETP.GE.AND P6, PT, R11.reuse, R211, PT ;  /* 0x000000d30b00720c */ /* 0x040fe40003fc6270 */
[----:B------:R-:W-:Y:S02]  /*1a960*/  ISETP.GE.AND P5, PT, R11, R210, PT ;  /* 0x000000d20b00720c */ /* 0x000fe40003fa6270 */
[----:B------:R-:W-:Y:S02]  /*1a970*/  FSEL R63, R63, -INF , P0 ;  /* 0xff8000003f3f7808 */ /* 0x000fe40000000000 */
[----:B------:R-:W-:Y:S02]  /*1a980*/  FSEL R64, R64, -INF , P4 ;  /* 0xff80000040407808 */ /* 0x000fe40002000000 */
[----:B------:R-:W-:Y:S02]  /*1a990*/  FSEL R61, R61, -INF , P1 ;  /* 0xff8000003d3d7808 */ /* 0x000fe40000800000 */
[C---:B------:R-:W-:Y:S02]  /*1a9a0*/  ISETP.GE.AND P0, PT, R37.reuse, R212, PT ;  /* 0x000000d42500720c */ /* 0x040fe40003f06270 */
[-C--:B------:R-:W-:Y:S02]  /*1a9b0*/  ISETP.GE.AND P4, PT, R218, R210.reuse, PT ;  /* 0x000000d2da00720c */ /* 0x080fe40003f86270 */
[----:B------:R-:W-:Y:S02]  /*1a9c0*/  ISETP.GE.AND P1, PT, R37, R213, PT ;  /* 0x000000d52500720c */ /* 0x000fe40003f26270 */
[----:B------:R-:W-:Y:S02]  /*1a9d0*/  FSEL R33, R12, -INF , !P6 ;  /* 0xff8000000c217808 */ /* 0x000fe40007000000 */
[----:B------:R-:W-:Y:S02]  /*1a9e0*/  FSEL R25, R143, -INF , !P5 ;  /* 0xff8000008f197808 */ /* 0x000fe40006800000 */
[-C--:B------:R-:W-:Y:S02]  /*1a9f0*/  ISETP.GE.AND P6, PT, R135, R211.reuse, PT ;  /* 0x000000d38700720c */ /* 0x080fe40003fc6270 */
[----:B------:R-:W-:Y:S02]  /*1aa00*/  ISETP.GE.AND P5, PT, R8, R210, PT ;  /* 0x000000d20800720c */ /* 0x000fe40003fa6270 */
[----:B------:R-:W-:Y:S02]  /*1aa10*/  FSEL R52, R67, -INF , P0 ;  /* 0xff80000043347808 */ /* 0x000fe40000000000 */
[----:B------:R-:W-:Y:S02]  /*1aa20*/  FSEL R231, R231, -INF , !P4 ;  /* 0xff800000e7e77808 */ /* 0x000fe40006000000 */
[----:B------:R-:W-:Y:S02]  /*1aa30*/  FSEL R65, R65, -INF , P1 ;  /* 0xff80000041417808 */ /* 0x000fe40000800000 */
[-C--:B------:R-:W-:Y:S02]  /*1aa40*/  ISETP.GE.AND P4, PT, R132, R211.reuse, PT ;  /* 0x000000d38400720c */ /* 0x080fe40003f86270 */
[CC--:B------:R-:W-:Y:S01]  /*1aa50*/  ISETP.GE.AND P0, PT, R218.reuse, R211.reuse, PT ;  /* 0x000000d3da00720c */ /* 0x0c0fe20003f06270 */
[----:B------:R-:W-:Y:S01]  /*1aa60*/  VIADD R218, R218, 0xffffff80 ;  /* 0xffffff80dada7836 */ /* 0x000fe20000000000 */
[----:B------:R-:W-:Y:S02]  /*1aa70*/  ISETP.GE.AND P1, PT, R16, R212, PT ;  /* 0x000000d41000720c */ /* 0x000fe40003f26270 */
[----:B------:R-:W-:Y:S02]  /*1aa80*/  FSEL R251, R22, -INF , !P6 ;  /* 0xff80000016fb7808 */ /* 0x000fe40007000000 */
[----:B------:R-:W-:Y:S02]  /*1aa90*/  FSEL R43, R142, -INF , !P5 ;  /* 0xff8000008e2b7808 */ /* 0x000fe40006800000 */
[-C--:B------:R-:W-:Y:S02]  /*1aaa0*/  ISETP.GE.AND P5, PT, R5, R211.reuse, PT ;  /* 0x000000d30500720c */ /* 0x080fe40003fa6270 */
[-C--:B------:R-:W-:Y:S02]  /*1aab0*/  ISETP.GE.AND P6, PT, R129, R210.reuse, PT ;  /* 0x000000d28100720c */ /* 0x080fe40003fc6270 */
[----:B------:R-:W-:Y:S02]  /*1aac0*/  FSEL R17, R127, -INF , !P4 ;  /* 0xff8000007f117808 */ /* 0x000fe40006000000 */
[----:B------:R-:W-:Y:S02]  /*1aad0*/  FSEL R227, R227, -INF , !P0 ;  /* 0xff800000e3e37808 */ /* 0x000fe40004000000 */
[----:B------:R-:W-:Y:S02]  /*1aae0*/  FSEL R53, R66, -INF , P1 ;  /* 0xff80000042357808 */ /* 0x000fe40000800000 */
[-C--:B------:R-:W-:Y:S02]  /*1aaf0*/  ISETP.GE.AND P0, PT, R125, R210.reuse, PT ;  /* 0x000000d27d00720c */ /* 0x080fe40003f06270 */
[-C--:B------:R-:W-:Y:S02]  /*1ab00*/  ISETP.GE.AND P4, PT, R136, R211.reuse, PT ;  /* 0x000000d38800720c */ /* 0x080fe40003f86270 */
[-C--:B------:R-:W-:Y:S02]  /*1ab10*/  ISETP.GE.AND P1, PT, R132, R210.reuse, PT ;  /* 0x000000d28400720c */ /* 0x080fe40003f26270 */
[----:B------:R-:W-:Y:S02]  /*1ab20*/  FSEL R49, R10, -INF , !P5 ;  /* 0xff8000000a317808 */ /* 0x000fe40006800000 */
[----:B------:R-:W-:Y:S02]  /*1ab30*/  FSEL R169, R169, -INF , !P6 ;  /* 0xff800000a9a97808 */ /* 0x000fe40007000000 */
[-C--:B------:R-:W-:Y:S02]  /*1ab40*/  ISETP.GE.AND P5, PT, R7, R211.reuse, PT ;  /* 0x000000d30700720c */ /* 0x080fe40003fa6270 */
[-C--:B------:R-:W-:Y:S02]  /*1ab50*/  ISETP.GE.AND P6, PT, R6, R210.reuse, PT ;  /* 0x000000d20600720c */ /* 0x080fe40003fc6270 */
[----:B------:R-:W-:Y:S02]  /*1ab60*/  FSEL R15, R146, -INF , !P0 ;  /* 0xff800000920f7808 */ /* 0x000fe40004000000 */
[----:B------:R-:W-:Y:S02]  /*1ab70*/  FSEL R35, R14, -INF , !P4 ;  /* 0xff8000000e237808 */ /* 0x000fe40006000000 */
[----:B------:R-:W-:Y:S02]  /*1ab80*/  FSEL R19, R131, -INF , !P1 ;  /* 0xff80000083137808 */ /* 0x000fe40004800000 */
[-C--:B------:R-:W-:Y:S02]  /*1ab90*/  ISETP.GE.AND P0, PT, R124, R211.reuse, PT ;  /* 0x000000d37c00720c */ /* 0x080fe40003f06270 */
[-C--:B------:R-:W-:Y:S02]  /*1aba0*/  ISETP.GE.AND P4, PT, R130, R210.reuse, PT ;  /* 0x000000d28200720c */ /* 0x080fe40003f86270 */
[----:B------:R-:W-:Y:S02]  /*1abb0*/  FSEL R243, R26, -INF , !P5 ;  /* 0xff8000001af37808 */ /* 0x000fe40006800000 */
[-C--:B------:R-:W-:Y:S02]  /*1abc0*/  ISETP.GE.AND P1, PT, R125, R211.reuse, PT ;  /* 0x000000d37d00720c */ /* 0x080fe40003f26270 */
[----:B------:R-:W-:Y:S02]  /*1abd0*/  FSEL R235, R235, -INF , !P6 ;  /* 0xff800000ebeb7808 */ /* 0x000fe40007000000 */
[CC--:B------:R-:W-:Y:S02]  /*1abe0*/  ISETP.GE.AND P5, PT, R0.reuse, R210.reuse, PT ;  /* 0x000000d20000720c */ /* 0x0c0fe40003fa6270 */
[----:B------:R-:W-:Y:S02]  /*1abf0*/  ISETP.GE.AND P6, PT, R0, R211, PT ;  /* 0x000000d30000720c */ /* 0x000fe40003fc6270 */
[----:B------:R-:W-:Y:S02]  /*1ac00*/  FMNMX3.FTZ R0, R122, R21, R19, !PT ;  /* 0x000000157a007276 */ /* 0x000fe40007810013 */
[----:B------:R-:W-:Y:S02]  /*1ac10*/  FSEL R9, R9, -INF , !P0 ;  /* 0xff80000009097808 */ /* 0x000fe40004000000 */
[----:B------:R-:W-:Y:S02]  /*1ac20*/  FSEL R136, R140, -INF , !P4 ;  /* 0xff8000008c887808 */ /* 0x000fe40006000000 */
[----:B------:R-:W-:Y:S02]  /*1ac30*/  ISETP.GE.AND P0, PT, R8, R211, PT ;  /* 0x000000d30800720c */ /* 0x000fe40003f06270 */
[-C--:B------:R-:W-:Y:S02]  /*1ac40*/  ISETP.GE.AND P4, PT, R7, R210.reuse, PT ;  /* 0x000000d20700720c */ /* 0x080fe40003f86270 */
[----:B------:R-:W-:Y:S02]  /*1ac50*/  FSEL R11, R126, -INF , !P1 ;  /* 0xff8000007e0b7808 */ /* 0x000fe40004800000 */
[-C--:B------:R-:W-:Y:S02]  /*1ac60*/  ISETP.GE.AND P1, PT, R5, R210.reuse, PT ;  /* 0x000000d20500720c */ /* 0x080fe40003f26270 */
[----:B------:R-:W-:Y:S02]  /*1ac70*/  FMNMX3.FTZ R0, R0, R15, R13, !PT ;  /* 0x0000000f00007276 */ /* 0x000fe4000781000d */
[----:B------:R-:W-:Y:S02]  /*1ac80*/  FSEL R51, R18, -INF , !P0 ;  /* 0xff80000012337808 */ /* 0x000fe40004000000 */
[----:B------:R-:W-:Y:S02]  /*1ac90*/  FSEL R247, R247, -INF , !P4 ;  /* 0xff800000f7f77808 */ /* 0x000fe40006000000 */
[C---:B------:R-:W-:Y:S02]  /*1aca0*/  ISETP.GE.AND P0, PT, R2.reuse, R210, PT ;  /* 0x000000d20200720c */ /* 0x040fe40003f06270 */
[----:B------:R-:W-:Y:S02]  /*1acb0*/  ISETP.GE.AND P4, PT, R2, R211, PT ;  /* 0x000000d30200720c */ /* 0x000fe40003f86270 */
[----:B------:R-:W-:Y:S02]  /*1acc0*/  FSEL R41, R141, -INF , !P1 ;  /* 0xff8000008d297808 */ /* 0x000fe40004800000 */
[----:B------:R-:W-:Y:S02]  /*1acd0*/  FMNMX3.FTZ R2, R123, R4, R17, !PT ;  /* 0x000000047b027276 */ /* 0x000fe40007810011 */
[-C--:B------:R-:W-:Y:S02]  /*1ace0*/  ISETP.GE.AND P1, PT, R135, R210.reuse, PT ;  /* 0x000000d28700720c */ /* 0x080fe40003f26270 */
[----:B------:R-:W-:Y:S02]  /*1acf0*/  FMNMX3.FTZ R0, R0, R27, R25, !PT ;  /* 0x0000001b00007276 */ /* 0x000fe40007810019 */
        /* <DEDUP_REMOVED lines=16> */
[----:B------:R-:W-:Y:S02]  /*1ae00*/  FSEL R179, R179, -INF , !P5 ;  /* 0xff800000b3b37808 */ /* 0x000fe40006800000 */
[-C--:B------:R-:W-:Y:S02]  /*1ae10*/  ISETP.GE.AND P5, PT, R139, R210.reuse, PT ;  /* 0x000000d28b00720c */ /* 0x080fe40003fa6270 */
[-C--:B------:R-:W-:Y:S02]  /*1ae20*/  ISETP.GE.AND P0, PT, R128, R210.reuse, PT ;  /* 0x000000d28000720c */ /* 0x080fe40003f06270 */
[----:B------:R-:W-:Y:S02]  /*1ae30*/  FSEL R233, R34, -INF , !P4 ;  /* 0xff80000022e97808 */ /* 0x000fe40006000000 */
[-C--:B------:R-:W-:Y:S02]  /*1ae40*/  ISETP.GE.AND P4, PT, R28, R210.reuse, PT ;  /* 0x000000d21c00720c */ /* 0x080fe40003f86270 */
[----:B------:R-:W-:Y:S02]  /*1ae50*/  ISETP.GE.AND P1, PT, R134, R211, PT ;  /* 0x000000d38600720c */ /* 0x000fe40003f26270 */
[----:B------:R-:W-:Y:S02]  /*1ae60*/  FMNMX3.FTZ R2, R2, R251, R249, !PT ;  /* 0x000000fb02027276 */ /* 0x000fe400078100f9 */
[----:B------:R-:W-:Y:S02]  /*1ae70*/  FMNMX3.FTZ R0, R0, R239, R169, !PT ;  /* 0x000000ef00007276 */ /* 0x000fe400078100a9 */
[----:B------:R-:W-:Y:S02]  /*1ae80*/  FSEL R223, R223, -INF , !P0 ;  /* 0xff800000dfdf7808 */ /* 0x000fe40004000000 */
[----:B------:R-:W-:Y:S02]  /*1ae90*/  FSEL R229, R229, -INF , !P5 ;  /* 0xff800000e5e57808 */ /* 0x000fe40006800000 */
[----:B------:R-:W-:Y:S02]  /*1aea0*/  FSEL R237, R30, -INF , !P1 ;  /* 0xff8000001eed7808 */ /* 0x000fe40004800000 */
[-C--:B------:R-:W-:Y:S02]  /*1aeb0*/  ISETP.GE.AND P0, PT, R36, R210.reuse, PT ;  /* 0x000000d22400720c */ /* 0x080fe40003f06270 */
[----:B------:R-:W-:Y:S02]  /*1aec0*/  ISETP.GE.AND P5, PT, R128, R211, PT ;  /* 0x000000d38000720c */ /* 0x000fe40003fa6270 */
[----:B------:R-:W-:Y:S02]  /*1aed0*/  FSEL R221, R221, -INF , !P4 ;  /* 0xff800000dddd7808 */ /* 0x000fe40006000000 */
[----:B------:R-:W-:Y:S02]  /*1aee0*/  FMNMX3.FTZ R2, R2, R243, R241, !PT ;  /* 0x000000f302027276 */ /* 0x000fe400078100f1 */
[-C--:B------:R-:W-:Y:S02]  /*1aef0*/  ISETP.GE.AND P4, PT, R137, R210.reuse, PT ;  /* 0x000000d28900720c */ /* 0x080fe40003f86270 */
[----:B------:R-:W-:Y:S02]  /*1af00*/  FMNMX3.FTZ R0, R0, R235, R179, !PT ;  /* 0x000000eb00007276 */ /* 0x000fe400078100b3 */
[----:B------:R-:W-:Y:S02]  /*1af10*/  ISETP.GE.AND P1, PT, R139, R211, PT ;  /* 0x000000d38b00720c */ /* 0x000fe40003f26270 */
[----:B------:R-:W-:Y:S02]  /*1af20*/  FSEL R181, R181, -INF , !P6 ;  /* 0xff800000b5b57808 */ /* 0x000fe40007000000 */
[----:B------:R-:W-:Y:S02]  /*1af30*/  FSEL R195, R42, -INF , !P5 ;  /* 0xff8000002ac37808 */ /* 0x000fe40006800000 */
[----:B------:R-:W-:Y:S02]  /*1af40*/  FSEL R177, R177, -INF , !P0 ;  /* 0xff800000b1b17808 */ /* 0x000fe40004000000 */
[----:B------:R-:W-:Y:S02]  /*1af50*/  FMNMX3.FTZ R2, R2, R237, R175, !PT ;  /* 0x000000ed02027276 */ /* 0x000fe400078100af */
[----:B------:R-:W-:Y:S02]  /*1af60*/  ISETP.GE.AND P0, PT, R137, R211, PT ;  /* 0x000000d38900720c */ /* 0x000fe40003f06270 */
[----:B------:R-:W-:Y:S02]  /*1af70*/  FSEL R173, R173, -INF , !P4 ;  /* 0xff800000adad7808 */ /* 0x000fe40006000000 */
[-C--:B------:R-:W-:Y:S02]  /*1af80*/  ISETP.GE.AND P5, PT, R24, R210.reuse, PT ;  /* 0x000000d21800720c */ /* 0x080fe40003fa6270 */
[----:B------:R-:W-:Y:S02]  /*1af90*/  FMNMX3.FTZ R0, R0, R231, R229, !PT ;  /* 0x000000e700007276 */ /* 0x000fe400078100e5 */
[-C--:B------:R-:W-:Y:S02]  /*1afa0*/  ISETP.GE.AND P4, PT, R29, R210.reuse, PT ;  /* 0x000000d21d00720c */ /* 0x080fe40003f86270 */
        /* <DEDUP_REMOVED lines=8> */
[-C--:B------:R-:W-:Y:S02]  /*1b030*/  ISETP.GE.AND P5, PT, R40, R210.reuse, PT ;  /* 0x000000d22800720c */ /* 0x080fe40003fa6270 */
[-C--:B------:R-:W-:Y:S02]  /*1b040*/  ISETP.GE.AND P4, PT, R24, R211.reuse, PT ;  /* 0x000000d31800720c */ /* 0x080fe40003f86270 */
        /* <DEDUP_REMOVED lines=9> */
[----:B------:R-:W-:Y:S02]  /*1b0e0*/  FSEL R171, R46, -INF , !P1 ;  /* 0xff8000002eab7808 */ /* 0x000fe40004800000 */
[-C--:B------:R-:W-:Y:S02]  /*1b0f0*/  ISETP.GE.AND P4, PT, R20, R210.reuse, PT ;  /* 0x000000d21400720c */ /* 0x080fe40003f86270 */
[----:B------:R-:W-:Y:S02]  /*1b100*/  ISETP.GE.AND P6, PT, R29, R211, PT ;  /* 0x000000d31d00720c */ /* 0x000fe40003fc6270 */
[----:B------:R-:W-:Y:S02]  /*1b110*/  FMNMX3.FTZ R2, R2, R195, R183, !PT ;  /* 0x000000c302027276 */ /* 0x000fe400078100b7 */
[----:B------:R-:W-:Y:S02]  /*1b120*/  FMNMX3.FTZ R0, R0, R165, R163, !PT ;  /* 0x000000a500007276 */ /* 0x000fe400078100a3 */
[----:B------:R-:W-:Y:S02]  /*1b130*/  FSEL R149, R56, -INF , !P0 ;  /* 0xff80000038957808 */ /* 0x000fe40004000000 */
[----:B------:R-:W-:Y:S02]  /*1b140*/  FSEL R151, R55, -INF , !P5 ;  /* 0xff80000037977808 */ /* 0x000fe40006800000 */
[-C--:B------:R-:W-:Y:S02]  /*1b150*/  ISETP.GE.AND P0, PT, R20, R211.reuse, PT ;  /* 0x000000d31400720c */ /* 0x080fe40003f06270 */
[-C--:B------:R-:W-:Y:S02]  /*1b160*/  ISETP.GE.AND P5, PT, R44, R210.reuse, PT ;  /* 0x000000d22c00720c */ /* 0x080fe40003fa6270 */
[----:B------:R-:W-:Y:S02]  /*1b170*/  ISETP.GE.AND P1, PT, R40, R211, PT ;  /* 0x000000d32800720c */ /* 0x000fe40003f26270 */
[----:B------:R-:W-:Y:S02]  /*1b180*/  FSEL R161, R50, -INF , !P6 ;  /* 0xff80000032a17808 */ /* 0x000fe40007000000 */
[----:B------:R-:W-:Y:S02]  /*1b190*/  FSEL R147, R57, -INF , !P4 ;  /* 0xff80000039937808 */ /* 0x000fe40006000000 */
[----:B------:R-:W-:Y:S02]  /*1b1a0*/  FMNMX3.FTZ R2, R2, R171, R167, !PT ;  /* 0x000000ab02027276 */ /* 0x000fe400078100a7 */
[-C--:B------:R-:W-:Y:S02]  /*1b1b0*/  ISETP.GE.AND P4, PT, R38, R210.reuse, PT ;  /* 0x000000d22600720c */ /* 0x080fe40003f86270 */
[----:B------:R-:W-:Y:S02]  /*1b1c0*/  FMNMX3.FTZ R6, R0, R157, R155, !PT ;  /* 0x0000009d00067276 */ /* 0x000fe4000781009b */
[----:B------:R-:W-:Y:S02]  /*1b1d0*/  FSEL R139, R61, -INF , !P5 ;  /* 0xff8000003d8b7808 */ /* 0x000fe40006800000 */
[----:B------:R-:W-:Y:S02]  /*1b1e0*/  ISETP.GE.AND P6, PT, R32, R211, PT ;  /* 0x000000d32000720c */ /* 0x000fe40003fc6270 */
[----:B------:R-:W-:Y:S02]  /*1b1f0*/  FSEL R153, R54, -INF , !P1 ;  /* 0xff80000036997808 */ /* 0x000fe40004800000 */
[----:B------:R-:W-:Y:S02]  /*1b200*/  FSEL R143, R59, -INF , !P0 ;  /* 0xff8000003b8f7808 */ /* 0x000fe40004000000 */
[----:B------:R-:W-:Y:S02]  /*1b210*/  FMNMX3.FTZ R0, R2, R161, R159, !PT ;  /* 0x000000a102007276 */ /* 0x000fe4000781009f */
[----:B------:R-:W-:Y:S02]  /*1b220*/  FSEL R141, R60, -INF , !P4 ;  /* 0xff8000003c8d7808 */ /* 0x000fe40006000000 */
[-C--:B------:R-:W-:Y:S02]  /*1b230*/  ISETP.GE.AND P5, PT, R37, R210.reuse, PT ;  /* 0x000000d22500720c */ /* 0x080fe40003fa6270 */
        /* <DEDUP_REMOVED lines=9> */
[----:B------:R-:W-:Y:S01]  /*1b2d0*/  FMNMX3.FTZ R2, R2, R141, R139, !PT ;  /* 0x0000008d02027276 */ /* 0x000fe2000781008b */
[----:B------:R-:W-:Y:S01]  /*1b2e0*/  LDSM.16.MT88.4 R64, [R185+0x9400] ;  /* 0x00940000b940783b */ /* 0x000fe20000004200 */
[-C--:B------:R-:W-:Y:S02]  /*1b2f0*/  ISETP.GE.AND P6, PT, R37, R211.reuse, PT ;  /* 0x000000d32500720c */ /* 0x080fe40003fc6270 */
[----:B------:R-:W-:Y:S02]  /*1b300*/  FSEL R137, R62, -INF , !P1 ;  /* 0xff8000003e897808 */ /* 0x000fe40004800000 */
[----:B------:R-:W-:Y:S02]  /*1b310*/  FSEL R135, R63, -INF , !P4 ;  /* 0xff8000003f877808 */ /* 0x000fe40006000000 */
[----:B------:R-:W-:Y:S02]  /*1b320*/  ISETP.GE.AND P5, PT, R16, R211, PT ;  /* 0x000000d31000720c */ /* 0x000fe40003fa6270 */
[----:B------:R-:W-:Y:S02]  /*1b330*/  FMNMX3.FTZ R0, R0, R145, R143, !PT ;  /* 0x0000009100007276 */ /* 0x000fe4000781008f */
[----:B------:R-:W-:Y:S02]  /*1b340*/  FMNMX3.FTZ R6, R2, R133, R130, !PT ;  /* 0x0000008502067276 */ /* 0x000fe40007810082 */
[----:B------:R-:W-:Y:S02]  /*1b350*/  FSEL R52, R52, -INF , !P6 ;  /* 0xff80000034347808 */ /* 0x000fe40007000000 */
[----:B------:R-:W-:Y:S01]  /*1b360*/  FSEL R53, R53, -INF , !P5 ;  /* 0xff80000035357808 */ /* 0x000fe20006800000 */
[----:B------:R-:W-:Y:S01]  /*1b370*/  SHFL.BFLY PT, R29, R6, 0x2, 0x1f ;  /* 0x0c401f00061d7f89 */ /* 0x000fe200000e0000 */
[----:B------:R-:W-:Y:S04]  /*1b380*/  FMNMX3.FTZ R0, R0, R137, R135, !PT ;  /* 0x0000008900007276 */ /* 0x000fe80007810087 */
        /* <DEDUP_REMOVED lines=12> */
[----:B------:R-:W-:Y:S01]  /*1b450*/  FSEL R134, R134, RZ, P1 ;  /* 0x000000ff86867208 */ /* 0x000fe20000800000 */
[----:B------:R-:W-:Y:S01]  /*1b460*/  FMUL.FTZ R128, R3, R0 ;  /* 0x0000000003807220 */ /* 0x000fe20000410000 */
[C---:B------:R-:W-:Y:S03]  /*1b470*/  FSETP.NEU.FTZ.AND P0, PT, R0.reuse, -INF , PT ;  /* 0xff8000000000780b */ /* 0x040fe60003f1d000 */
[-CC-:B------:R-:W-:Y:S01]  /*1b480*/  FFMA.FTZ R127, R15, R3.reuse, -R134.reuse ;  /* 0x000000030f7f7223 */ /* 0x180fe20000010886 */
[-CC-:B------:R-:W-:Y:S01]  /*1b490*/  FFMA.FTZ R124, R13, R3.reuse, -R134.reuse ;  /* 0x000000030d7c7223 */ /* 0x180fe20000010886 */
[----:B------:R-:W-:Y:S01]  /*1b4a0*/  FSEL R6, R0, RZ, P0 ;  /* 0x000000ff00067208 */ /* 0x000fe20000000000 */
[----:B------:R-:W1:Y:S01]  /*1b4b0*/  LDSM.16.MT88.4 R12, [R185+0x9000] ;  /* 0x00900000b90c783b */ /* 0x000e620000004200 */
[----:B------:R-:W-:Y:S01]  /*1b4c0*/  FSEL R128, R128, RZ, P0 ;  /* 0x000000ff80807208 */ /* 0x000fe20000000000 */
[-CC-:B------:R-:W-:Y:S01]  /*1b4d0*/  FFMA.FTZ R132, R21, R3.reuse, -R134.reuse ;  /* 0x0000000315847223 */ /* 0x180fe20000010886 */
[-C--:B------:R-:W-:Y:S01]  /*1b4e0*/  FFMA.FTZ R129, R19, R3.reuse, -R134 ;  /* 0x0000000313817223 */ /* 0x080fe20000010886 */
[----:B------:R-:W-:Y:S01]  /*1b4f0*/  FADD.FTZ R6, -R6, R123 ;  /* 0x0000007b06067221 */ /* 0x000fe20000010100 */
[----:B------:R-:W-:Y:S01]  /*1b500*/  MUFU.EX2 R127, R127 ;  /* 0x0000007f007f7308 */ /* 0x000fe20000000800 */
[-CC-:B------:R-:W-:Y:S01]  /*1b510*/  FFMA.FTZ R131, R4, R3.reuse, -R128.reuse ;  /* 0x0000000304837223 */ /* 0x180fe20000010880 */
[-C--:B------:R-:W-:Y:S01]  /*1b520*/  FFMA.FTZ R125, R17, R3.reuse, -R128 ;  /* 0x00000003117d7223 */ /* 0x080fe20000010880 */
[----:B------:R-:W-:Y:S01]  /*1b530*/  FMUL.FTZ R4, R3, R6 ;  /* 0x0000000603047220 */ /* 0x000fe20000410000 */
[----:B------:R-:W-:Y:S01]  /*1b540*/  FADD.FTZ R6, -R5, R122 ;  /* 0x0000007a05067221 */ /* 0x000fe20000010100 */
[----:B------:R-:W-:Y:S02]  /*1b550*/  IMAD.MOV.U32 R122, RZ, RZ, R215 ;  /* 0x000000ffff7a7224 */ /* 0x000fe400078e00d7 */
[-CC-:B------:R-:W-:Y:S01]  /*1b560*/  FFMA.FTZ R126, R11, R3.reuse, -R128.reuse ;  /* 0x000000030b7e7223 */ /* 0x180fe20000010880 */
[-C--:B------:R-:W-:Y:S01]  /*1b570*/  FFMA.FTZ R123, R9, R3.reuse, -R128 ;  /* 0x00000003097b7223 */ /* 0x080fe20000010880 */
[----:B------:R-:W-:Y:S02]  /*1b580*/  @P2 VIADD R122, R214, 0xffffffe0 ;  /* 0xffffffe0d67a2836 */ /* 0x000fe40000000000 */
[----:B------:R-:W-:Y:S01]  /*1b590*/  FMUL.FTZ R8, R3, R6 ;  /* 0x0000000603087220 */ /* 0x000fe20000410000 */
[----:B------:R-:W2:Y:S01]  /*1b5a0*/  MUFU.EX2 R54, R4 ;  /* 0x0000000400367308 */ /* 0x000ea20000000800 */
[-C--:B------:R-:W-:Y:S01]  /*1b5b0*/  FFMA.FTZ R169, R169, R3.reuse, -R134 ;  /* 0x00000003a9a97223 */ /* 0x080fe20000010886 */
[-C--:B------:R-:W-:Y:S01]  /*1b5c0*/  FFMA.FTZ R175, R175, R3.reuse, -R128 ;  /* 0x00000003afaf7223 */ /* 0x080fe20000010880 */
[----:B------:R-:W3:Y:S01]  /*1b5d0*/  LDSM.16.MT88.4 R20, [R122] ;  /* 0x000000007a14783b */ /* 0x000ee20000004200 */
[-C--:B------:R-:W-:Y:S01]  /*1b5e0*/  FFMA.FTZ R179, R179, R3.reuse, -R134 ;  /* 0x00000003b3b37223 */ /* 0x080fe20000010886 */
[-C--:B------:R-:W-:Y:S01]  /*1b5f0*/  FFMA.FTZ R181, R181, R3.reuse, -R128 ;  /* 0x00000003b5b57223 */ /* 0x080fe20000010880 */
[-CC-:B------:R-:W-:Y:S01]  /*1b600*/  FFMA.FTZ R140, R231, R3.reuse, -R134.reuse ;  /* 0x00000003e78c7223 */ /* 0x180fe20000010886 */
[-C--:B------:R-:W-:Y:S03]  /*1b610*/  FFMA.FTZ R229, R229, R3.reuse, -R134 ;  /* 0x00000003e5e57223 */ /* 0x080fe60000010886 */
[----:B------:R-:W4:Y:S01]  /*1b620*/  MUFU.EX2 R55, R8 ;  /* 0x0000000800377308 */ /* 0x000f220000000800 */
[-CC-:B------:R-:W-:Y:S01]  /*1b630*/  FFMA.FTZ R142, R227, R3.reuse, -R128.reuse ;  /* 0x00000003e38e7223 */ /* 0x180fe20000010880 */
[-C--:B------:R-:W-:Y:S01]  /*1b640*/  FFMA.FTZ R225, R225, R3.reuse, -R128 ;  /* 0x00000003e1e17223 */ /* 0x080fe20000010880 */
[----:B------:R-:W5:Y:S01]  /*1b650*/  LDSM.16.MT88.4 R36, [R122+0x2000] ;  /* 0x002000007a24783b */ /* 0x000f620000004200 */
[-CC-:B------:R-:W-:Y:S01]  /*1b660*/  FFMA.FTZ R144, R223, R3.reuse, -R134.reuse ;  /* 0x00000003df907223 */ /* 0x180fe20000010886 */
[-C--:B------:R-:W-:Y:S01]  /*1b670*/  FFMA.FTZ R221, R221, R3.reuse, -R134 ;  /* 0x00000003dddd7223 */ /* 0x080fe20000010886 */
[-CC-:B------:R-:W-:Y:S01]  /*1b680*/  FFMA.FTZ R146, R195, R3.reuse, -R128.reuse ;  /* 0x00000003c3927223 */ /* 0x180fe20000010880 */
[----:B------:R-:W-:Y:S03]  /*1b690*/  FFMA.FTZ R183, R183, R3, -R128 ;  /* 0x00000003b7b77223 */ /* 0x000fe60000010880 */
[----:B------:R-:W-:Y:S01]  /*1b6a0*/  MUFU.EX2 R132, R132 ;  /* 0x0000008400847308 */ /* 0x000fe20000000800 */
[C---:B--2---:R-:W-:Y:S01]  /*1b6b0*/  FMUL.FTZ R6, R54.reuse, R114 ;  /* 0x0000007236067220 */ /* 0x044fe20000410000 */
[C---:B------:R-:W-:Y:S01]  /*1b6c0*/  FMUL.FTZ R7, R54.reuse, R115 ;  /* 0x0000007336077220 */ /* 0x040fe20000410000 */
[C---:B------:R-:W-:Y:S01]  /*1b6d0*/  FMUL.FTZ R10, R54.reuse, R110 ;  /* 0x0000006e360a7220 */ /* 0x040fe20000410000 */
[C---:B------:R-:W-:Y:S01]  /*1b6e0*/  FMUL.FTZ R11, R54.reuse, R111 ;  /* 0x0000006f360b7220 */ /* 0x040fe20000410000 */
[C---:B------:R-:W-:Y:S01]  /*1b6f0*/  FMUL.FTZ R18, R54.reuse, R102 ;  /* 0x0000006636127220 */ /* 0x040fe20000410000 */
[C---:B------:R-:W-:Y:S01]  /*1b700*/  FMUL.FTZ R19, R54.reuse, R103 ;  /* 0x0000006736137220 */ /* 0x040fe20000410000 */
[----:B------:R-:W2:Y:S03]  /*1b710*/  LDSM.16.MT88.4 R60, [R122+0x4000] ;  /* 0x004000007a3c783b */ /* 0x000ea60000004200 */
[----:B------:R-:W1:Y:S01]  /*1b720*/  MUFU.EX2 R129, R129 ;  /* 0x0000008100817308 */ /* 0x000e620000000800 */
        /* <DEDUP_REMOVED lines=11> */
[----:B------:R-:W-:Y:S01]  /*1b7e0*/  FMUL.FTZ R50, R54, R70 ;  /* 0x0000004636327220 */ /* 0x000fe20000410000 */
[----:B------:R-:W-:Y:S01]  /*1b7f0*/  FMUL.FTZ R48, R55, R68 ;  /* 0x0000004437307220 */ /* 0x000fe20000410000 */
[-CC-:B------:R-:W-:Y:S01]  /*1b800*/  FFMA.FTZ R148, R177, R3.reuse, -R134.reuse ;  /* 0x00000003b1947223 */ /* 0x180fe20000010886 */
[----:B------:R-:W-:Y:S03]  /*1b810*/  LDSM.16.MT88.4 R100, [R122+0x1c00] ;  /* 0x001c00007a64783b */ /* 0x000fe60000004200 */
[----:B------:R-:W4:Y:S01]  /*1b820*/  MUFU.EX2 R125, R125 ;  /* 0x0000007d007d7308 */ /* 0x000f220000000800 */
[----:B-1----:R-:W-:Y:S01]  /*1b830*/  F2FP.F16.F32.PACK_AB R56, R129, R132 ;  /* 0x000000848138723e */ /* 0x002fe200000000ff */
[-C--:B------:R-:W-:Y:S01]  /*1b840*/  FFMA.FTZ R173, R173, R3.reuse, -R134 ;  /* 0x00000003adad7223 */ /* 0x080fe20000010886 */
[-CC-:B------:R-:W-:Y:S01]  /*1b850*/  FFMA.FTZ R150, R171, R3.reuse, -R128.reuse ;  /* 0x00000003ab967223 */ /* 0x180fe20000010880 */
[-C--:B------:R-:W-:Y:S01]  /*1b860*/  FFMA.FTZ R167, R167, R3.reuse, -R128 ;  /* 0x00000003a7a77223 */ /* 0x080fe20000010880 */
[-CC-:B------:R-:W-:Y:S01]  /*1b870*/  FFMA.FTZ R152, R165, R3.reuse, -R134.reuse ;  /* 0x00000003a5987223 */ /* 0x180fe20000010886 */
[-C--:B------:R-:W-:Y:S01]  /*1b880*/  FFMA.FTZ R163, R163, R3.reuse, -R134 ;  /* 0x00000003a3a37223 */ /* 0x080fe20000010886 */
[-CC-:B------:R-:W-:Y:S03]  /*1b890*/  FFMA.FTZ R154, R161, R3.reuse, -R128.reuse ;  /* 0x00000003a19a7223 */ /* 0x180fe60000010880 */
[----:B------:R-:W1:Y:S01]  /*1b8a0*/  MUFU.EX2 R124, R124 ;  /* 0x0000007c007c7308 */ /* 0x000e620000000800 */
        /* <DEDUP_REMOVED lines=8> */
[----:B----4-:R-:W-:Y:S01]  /*1b930*/  F2FP.F16.F32.PACK_AB R57, R125, R131 ;  /* 0x000000837d39723e */ /* 0x010fe200000000ff */
[-CC-:B------:R-:W-:Y:S01]  /*1b940*/  FFMA.FTZ R145, R145, R3.reuse, -R128.reuse ;  /* 0x0000000391917223 */ /* 0x180fe20000010880 */
[-CC-:B------:R-:W-:Y:S01]  /*1b950*/  FFMA.FTZ R162, R143, R3.reuse, -R128.reuse ;  /* 0x000000038fa27223 */ /* 0x180fe20000010880 */
[-C--:B------:R-:W-:Y:S01]  /*1b960*/  FFMA.FTZ R53, R53, R3.reuse, -R128 ;  /* 0x0000000335357223 */ /* 0x080fe20000010880 */
[-CC-:B------:R-:W-:Y:S01]  /*1b970*/  FFMA.FTZ R141, R141, R3.reuse, -R134.reuse ;  /* 0x000000038d8d7223 */ /* 0x180fe20000010886 */
[----:B------:R-:W-:Y:S01]  /*1b980*/  FFMA.FTZ R164, R139, R3, -R134 ;  /* 0x000000038ba47223 */ /* 0x000fe20000010886 */
[----:B------:R-:W-:Y:S03]  /*1b990*/  FMUL.FTZ R24, R55, R92 ;  /* 0x0000005c37187220 */ /* 0x000fe60000410000 */
[----:B------:R-:W4:Y:S01]  /*1b9a0*/  MUFU.EX2 R123, R123 ;  /* 0x0000007b007b7308 */ /* 0x000f220000000800 */
[----:B-1----:R-:W-:Y:S01]  /*1b9b0*/  F2FP.F16.F32.PACK_AB R58, R124, R127 ;  /* 0x0000007f7c3a723e */ /* 0x002fe200000000ff */
[-CC-:B------:R-:W-:Y:S01]  /*1b9c0*/  FFMA.FTZ R92, R35, R3.reuse, -R128.reuse ;  /* 0x00000003235c7223 */ /* 0x180fe20000010880 */
[C---:B------:R-:W-:Y:S01]  /*1b9d0*/  FMUL.FTZ R34, R54.reuse, R86 ;  /* 0x0000005636227220 */ /* 0x040fe20000410000 */
[--C-:B------:R-:W-:Y:S01]  /*1b9e0*/  FFMA.FTZ R86, R251, R3, -R128.reuse ;  /* 0x00000003fb567223 */ /* 0x100fe20000010880 */
[C---:B------:R-:W-:Y:S01]  /*1b9f0*/  FMUL.FTZ R35, R54.reuse, R87 ;  /* 0x0000005736237220 */ /* 0x040fe20000410000 */
[-C--:B------:R-:W-:Y:S01]  /*1ba00*/  FFMA.FTZ R87, R249, R3.reuse, -R128 ;  /* 0x00000003f9577223 */ /* 0x080fe20000010880 */
[----:B------:R-:W-:Y:S01]  /*1ba10*/  FMUL.FTZ R32, R55, R84 ;  /* 0x0000005437207220 */ /* 0x000fe20000410000 */
[----:B------:R-:W-:Y:S01]  /*1ba20*/  FFMA.FTZ R84, R43, R3, -R134 ;  /* 0x000000032b547223 */ /* 0x000fe20000010886 */
[C---:B------:R-:W-:Y:S01]  /*1ba30*/  FMUL.FTZ R43, R54.reuse, R79 ;  /* 0x0000004f362b7220 */ /* 0x040fe20000410000 */
[----:B------:R-:W-:Y:S01]  /*1ba40*/  MUFU.EX2 R86, R86 ;  /* 0x0000005600567308 */ /* 0x000fe20000000800 */
[----:B------:R-:W-:Y:S01]  /*1ba50*/  FFMA.FTZ R131, R54, R219, R131 ;  /* 0x000000db36837223 */ /* 0x000fe20000010083 */
[----:B------:R-:W-:Y:S01]  /*1ba60*/  FFMA.FTZ R132, R55, R220, R132 ;  /* 0x000000dc37847223 */ /* 0x000fe20000010084 */
[----:B------:R-:W-:Y:S02]  /*1ba70*/  ISETP.GT.AND P0, PT, R217, R192, PT ;  /* 0x000000c0d900720c */ /* 0x000fe40003f04270 */
[----:B------:R-:W-:Y:S01]  /*1ba80*/  FADD.FTZ R131, R125, R131 ;  /* 0x000000837d837221 */ /* 0x000fe20000010000 */
[----:B------:R-:W-:Y:S01]  /*1ba90*/  FADD.FTZ R132, R129, R132 ;  /* 0x0000008481847221 */ /* 0x000fe20000010000 */
[----:B----4-:R-:W-:Y:S03]  /*1baa0*/  F2FP.F16.F32.PACK_AB R59, R123, R126 ;  /* 0x0000007e7b3b723e */ /* 0x010fe600000000ff */
[----:B------:R-:W-:Y:S01]  /*1bab0*/  MUFU.EX2 R87, R87 ;  /* 0x0000005700577308 */ /* 0x000fe20000000800 */
[----:B------:R-:W-:Y:S01]  /*1bac0*/  FADD.FTZ R126, R126, R131 ;  /* 0x000000837e7e7221 */ /* 0x000fe20000010000 */
[----:B------:R-:W-:Y:S03]  /*1bad0*/  FADD.FTZ R127, R127, R132 ;  /* 0x000000847f7f7221 */ /* 0x000fe60000010000 */
[----:B------:R-:W-:Y:S01]  /*1bae0*/  FADD.FTZ R123, R123, R126 ;  /* 0x0000007e7b7b7221 */ /* 0x000fe20000010000 */
[C---:B------:R-:W-:Y:S04]  /*1baf0*/  HMMA.16816.F32 R4, R56.reuse, R12, R4 ;  /* 0x0000000c3804723c */ /* 0x040fe80000001804 */
[----:B------:R-:W-:Y:S01]  /*1bb00*/  MUFU.EX2 R84, R84 ;  /* 0x0000005400547308 */ /* 0x000fe20000000800 */
[----:B------:R-:W-:Y:S01]  /*1bb10*/  FMUL.FTZ R12, R55, R104 ;  /* 0x00000068370c7220 */ /* 0x000fe20000410000 */
[--C-:B------:R-:W-:Y:S01]  /*1bb20*/  FFMA.FTZ R104, R27, R3, -R134.reuse ;  /* 0x000000031b687223 */ /* 0x100fe20000010886 */
[C---:B------:R-:W-:Y:S01]  /*1bb30*/  FMUL.FTZ R27, R54.reuse, R95 ;  /* 0x0000005f361b7220 */ /* 0x040fe20000410000 */
[C---:B------:R-:W-:Y:S06]  /*1bb40*/  HMMA.16816.F32 R8, R56.reuse, R14, R8 ;  /* 0x0000000e3808723c */ /* 0x040fec0000001808 */
[----:B------:R-:W-:Y:S01]  /*1bb50*/  MUFU.EX2 R92, R92 ;  /* 0x0000005c005c7308 */ /* 0x000fe20000000800 */
[C---:B------:R-:W-:Y:S01]  /*1bb60*/  FMUL.FTZ R14, R54.reuse, R106 ;  /* 0x0000006a360e7220 */ /* 0x040fe20000410000 */
[----:B------:R-:W-:Y:S01]  /*1bb70*/  FMUL.FTZ R15, R54, R107 ;  /* 0x0000006b360f7220 */ /* 0x000fe20000410000 */
[C---:B------:R-:W-:Y:S01]  /*1bb80*/  FMUL.FTZ R13, R55.reuse, R105 ;  /* 0x00000069370d7220 */ /* 0x040fe20000410000 */
[----:B------:R-:W-:Y:S06]  /*1bb90*/  FADD.FTZ R127, R124, R127 ;  /* 0x0000007f7c7f7221 */ /* 0x000fec0000010000 */
[----:B------:R-:W-:Y:S01]  /*1bba0*/  MUFU.EX2 R104, R104 ;  /* 0x0000006800687308 */ /* 0x000fe20000000800 */
[C---:B---3--:R-:W-:Y:S03]  /*1bbb0*/  HMMA.16816.F32 R12, R56.reuse, R20, R12 ;  /* 0x00000014380c723c */ /* 0x048fe6000000180c */
[----:B------:R-:W-:Y:S01]  /*1bbc0*/  FMUL.FTZ R20, R55, R96 ;  /* 0x0000006037147220 */ /* 0x000fe20000410000 */
[--C-:B------:R-:W-:Y:S01]  /*1bbd0*/  FFMA.FTZ R96, R239, R3, -R134.reuse ;  /* 0x00000003ef607223 */ /* 0x100fe20000010886 */
[----:B------:R-:W-:Y:S01]  /*1bbe0*/  FMUL.FTZ R21, R55, R97 ;  /* 0x0000006137157220 */ /* 0x000fe20000410000 */
[----:B------:R-:W-:Y:S01]  /*1bbf0*/  FFMA.FTZ R97, R25, R3, -R134 ;  /* 0x0000000319617223 */ /* 0x000fe20000010886 */
[----:B------:R-:W-:Y:S01]  /*1bc00*/  FMUL.FTZ R25, R55, R93 ;  /* 0x0000005d37197220 */ /* 0x000fe20000410000 */
[C---:B------:R-:W-:Y:S01]  /*1bc10*/  HMMA.16816.F32 R16, R56.reuse, R22, R16 ;  /* 0x000000163810723c */ /* 0x040fe20000001810 */
[----:B------:R-:W-:Y:S02]  /*1bc20*/  MUFU.EX2 R169, R169 ;  /* 0x000000a900a97308 */ /* 0x000fe40000000800 */
[C---:B------:R-:W-:Y:S01]  /*1bc30*/  FMUL.FTZ R22, R54.reuse, R98 ;  /* 0x0000006236167220 */ /* 0x040fe20000410000 */
[C---:B------:R-:W-:Y:S01]  /*1bc40*/  FMUL.FTZ R23, R54.reuse, R99 ;  /* 0x0000006336177220 */ /* 0x040fe20000410000 */
[-CC-:B------:R-:W-:Y:S01]  /*1bc50*/  FFMA.FTZ R99, R241, R3.reuse, -R128.reuse ;  /* 0x00000003f1637223 */ /* 0x180fe20000010880 */
[-C--:B------:R-:W-:Y:S05]  /*1bc60*/  FFMA.FTZ R98, R237, R3.reuse, -R128 ;  /* 0x00000003ed627223 */ /* 0x080fea0000010880 */
[----:B------:R-:W1:Y:S01]  /*1bc70*/  MUFU.EX2 R97, R97 ;  /* 0x0000006100617308 */ /* 0x000e620000000800 */
[C---:B------:R-:W-:Y:S03]  /*1bc80*/  HMMA.16816.F32 R20, R56.reuse, R28, R20 ;  /* 0x0000001c3814723c */ /* 0x040fe60000001814 */
[----:B------:R-:W-:Y:S01]  /*1bc90*/  FMUL.FTZ R28, R55, R88 ;  /* 0x00000058371c7220 */ /* 0x000fe20000410000 */
[----:B------:R-:W-:Y:S01]  /*1bca0*/  FFMA.FTZ R88, R247, R3, -R134 ;  /* 0x00000003f7587223 */ /* 0x000fe20000010886 */
[----:B------:R-:W-:Y:S01]  /*1bcb0*/  FMUL.FTZ R29, R55, R89 ;  /* 0x00000059371d7220 */ /* 0x000fe20000410000 */
[----:B------:R-:W-:Y:S01]  /*1bcc0*/  FFMA.FTZ R89, R33, R3, -R128 ;  /* 0x0000000321597223 */ /* 0x000fe20000010880 */
[----:B------:R-:W-:Y:S01]  /*1bcd0*/  FMUL.FTZ R33, R55, R85 ;  /* 0x0000005537217220 */ /* 0x000fe20000410000 */
[C---:B------:R-:W-:Y:S01]  /*1bce0*/  HMMA.16816.F32 R24, R56.reuse, R30, R24 ;  /* 0x0000001e3818723c */ /* 0x040fe20000001818 */
[----:B------:R-:W-:Y:S02]  /*1bcf0*/  MUFU.EX2 R99, R99 ;  /* 0x0000006300637308 */ /* 0x000fe40000000800 */
[C---:B------:R-:W-:Y:S01]  /*1bd00*/  FMUL.FTZ R30, R54.reuse, R90 ;  /* 0x0000005a361e7220 */ /* 0x040fe20000410000 */
[----:B------:R-:W-:Y:S01]  /*1bd10*/  FMUL.FTZ R31, R54, R91 ;  /* 0x0000005b361f7220 */ /* 0x000fe20000410000 */
[-CC-:B------:R-:W-:Y:S01]  /*1bd20*/  FFMA.FTZ R85, R136, R3.reuse, -R134.reuse ;  /* 0x0000000388557223 */ /* 0x180fe20000010886 */
[-C--:B------:R-:W-:Y:S01]  /*1bd30*/  FFMA.FTZ R91, R245, R3.reuse, -R134 ;  /* 0x00000003f55b7223 */ /* 0x080fe20000010886 */
[-C--:B------:R-:W-:Y:S01]  /*1bd40*/  FFMA.FTZ R90, R243, R3.reuse, -R128 ;  /* 0x00000003f35a7223 */ /* 0x080fe20000010880 */
[-C--:B------:R-:W-:Y:S03]  /*1bd50*/  FFMA.FTZ R136, R235, R3.reuse, -R134 ;  /* 0x00000003eb887223 */ /* 0x080fe60000010886 */
[----:B------:R-:W3:Y:S01]  /*1bd60*/  MUFU.EX2 R89, R89 ;  /* 0x0000005900597308 */ /* 0x000ee20000000800 */
[C---:B-----5:R-:W-:Y:S03]  /*1bd70*/  HMMA.16816.F32 R28, R56.reuse, R36, R28 ;  /* 0x00000024381c723c */ /* 0x060fe6000000181c */
[----:B------:R-:W-:Y:S01]  /*1bd80*/  FMUL.FTZ R36, R55, R80 ;  /* 0x0000005037247220 */ /* 0x000fe20000410000 */
[----:B------:R-:W-:Y:S01]  /*1bd90*/  FFMA.FTZ R80, R49, R3, -R128 ;  /* 0x0000000331507223 */ /* 0x000fe20000010880 */
[C---:B------:R-:W-:Y:S04]  /*1bda0*/  FMUL.FTZ R49, R55.reuse, R69 ;  /* 0x0000004537317220 */ /* 0x040fe80000410000 */
[----:B------:R-:W-:Y:S01]  /*1bdb0*/  MUFU.EX2 R85, R85 ;  /* 0x0000005500557308 */ /* 0x000fe20000000800 */
[----:B------:R-:W-:Y:S01]  /*1bdc0*/  FMUL.FTZ R37, R55, R81 ;  /* 0x0000005137257220 */ /* 0x000fe20000410000 */
[C---:B------:R-:W-:Y:S03]  /*1bdd0*/  HMMA.16816.F32 R32, R56.reuse, R38, R32 ;  /* 0x000000263820723c */ /* 0x040fe60000001820 */
[C---:B------:R-:W-:Y:S01]  /*1bde0*/  FMUL.FTZ R38, R54.reuse, R82 ;  /* 0x0000005236267220 */ /* 0x040fe20000410000 */
[C---:B------:R-:W-:Y:S01]  /*1bdf0*/  FMUL.FTZ R39, R54.reuse, R83 ;  /* 0x0000005336277220 */ /* 0x040fe20000410000 */
[----:B------:R-:W-:Y:S01]  /*1be00*/  FFMA.FTZ R81, R41, R3, -R134 ;  /* 0x0000000329517223 */ /* 0x000fe20000010886 */
[----:B------:R-:W-:Y:S01]  /*1be10*/  FMUL.FTZ R41, R55, R77 ;  /* 0x0000004d37297220 */ /* 0x000fe20000410000 */
[----:B------:R-:W-:Y:S01]  /*1be20*/  FFMA.FTZ R83, R51, R3, -R128 ;  /* 0x0000000333537223 */ /* 0x000fe20000010880 */
[----:B------:R-:W-:Y:S01]  /*1be30*/  LDSM.16.MT88.4 R76, [R122+0x5000] ;  /* 0x005000007a4c783b */ /* 0x000fe20000004200 */
[----:B------:R-:W-:Y:S01]  /*1be40*/  FMUL.FTZ R51, R54, R71 ;  /* 0x0000004736337220 */ /* 0x000fe20000410000 */
[----:B------:R-:W-:Y:S01]  /*1be50*/  FFMA.FTZ R82, R138, R3, -R134 ;  /* 0x000000038a527223 */ /* 0x000fe20000010886 */
[C---:B------:R-:W-:Y:S01]  /*1be60*/  HMMA.16816.F32 R36, R56.reuse, R44, R36 ;  /* 0x0000002c3824723c */ /* 0x040fe20000001824 */
[----:B------:R-:W4:Y:S02]  /*1be70*/  MUFU.EX2 R81, R81 ;  /* 0x0000005100517308 */ /* 0x000f240000000800 */
[C---:B------:R-:W-:Y:S01]  /*1be80*/  FMUL.FTZ R44, R55.reuse, R72 ;  /* 0x00000048372c7220 */ /* 0x040fe20000410000 */
[----:B------:R-:W-:Y:S01]  /*1be90*/  FMUL.FTZ R45, R55, R73 ;  /* 0x00000049372d7220 */ /* 0x000fe20000410000 */
[----:B------:R-:W-:Y:S01]  /*1bea0*/  LDSM.16.MT88.4 R68, [R185+0xb400] ;  /* 0x00b40000b944783b */ /* 0x000fe20000004200 */
[----:B------:R-:W-:Y:S02]  /*1beb0*/  FFMA.FTZ R138, R233, R3, -R128 ;  /* 0x00000003e98a7223 */ /* 0x000fe40000010880 */
[C---:B------:R-:W-:Y:S03]  /*1bec0*/  HMMA.16816.F32 R40, R56.reuse, R46, R40 ;  /* 0x0000002e3828723c */ /* 0x040fe60000001828 */
[----:B------:R-:W-:Y:S01]  /*1bed0*/  MUFU.EX2 R83, R83 ;  /* 0x0000005300537308 */ /* 0x000fe20000000800 */
[C---:B------:R-:W-:Y:S01]  /*1bee0*/  FMUL.FTZ R46, R54.reuse, R74 ;  /* 0x0000004a362e7220 */ /* 0x040fe20000410000 */
[----:B------:R-:W-:Y:S02]  /*1bef0*/  FMUL.FTZ R47, R54, R75 ;  /* 0x0000004b362f7220 */ /* 0x000fe40000410000 */
[----:B------:R-:W5:Y:S06]  /*1bf00*/  LDSM.16.MT88.4 R72, [R122+0x400] ;  /* 0x000400007a48783b */ /* 0x000f6c0000004200 */
[----:B------:R-:W4:Y:S01]  /*1bf10*/  MUFU.EX2 R80, R80 ;  /* 0x0000005000507308 */ /* 0x000f220000000800 */
[C---:B--2---:R-:W-:Y:S09]  /*1bf20*/  HMMA.16816.F32 R44, R56.reuse, R60, R44 ;  /* 0x0000003c382c723c */ /* 0x044ff2000000182c */
[----:B------:R-:W2:Y:S01]  /*1bf30*/  MUFU.EX2 R82, R82 ;  /* 0x0000005200527308 */ /* 0x000ea20000000800 */
[----:B------:R-:W-:Y:S01]  /*1bf40*/  HMMA.16816.F32 R48, R56, R62, R48 ;  /* 0x0000003e3830723c */ /* 0x000fe20000001830 */
[----:B------:R-:W2:Y:S02]  /*1bf50*/  LDSM.16.MT88.4 R60, [R122+0x2400] ;  /* 0x002400007a3c783b */ /* 0x000ea40000004200 */
[----:B-1----:R-:W-:Y:S01]  /*1bf60*/  F2FP.F16.F32.PACK_AB R56, R97, R104 ;  /* 0x000000686138723e */ /* 0x002fe200000000ff */
[----:B------:R-:W-:Y:S01]  /*1bf70*/  FADD.FTZ R104, R104, R127 ;  /* 0x0000007f68687221 */ /* 0x000fe20000010000 */
[----:B---3--:R-:W-:Y:S04]  /*1bf80*/  F2FP.F16.F32.PACK_AB R57, R89, R92 ;  /* 0x0000005c5939723e */ /* 0x008fe800000000ff */
[----:B------:R-:W-:Y:S01]  /*1bf90*/  MUFU.EX2 R88, R88 ;  /* 0x0000005800587308 */ /* 0x000fe20000000800 */
[----:B----4-:R-:W-:Y:S01]  /*1bfa0*/  F2FP.F16.F32.PACK_AB R58, R81, R84 ;  /* 0x00000054513a723e */ /* 0x010fe200000000ff */
[----:B------:R-:W-:Y:S01]  /*1bfb0*/  FADD.FTZ R92, R92, R123 ;  /* 0x0000007b5c5c7221 */ /* 0x000fe20000010000 */
[----:B------:R-:W-:Y:S01]  /*1bfc0*/  F2FP.F16.F32.PACK_AB R59, R80, R83 ;  /* 0x00000053503b723e */ /* 0x000fe200000000ff */
[----:B------:R-:W-:Y:S01]  /*1bfd0*/  FADD.FTZ R97, R97, R104 ;  /* 0x0000006861617221 */ /* 0x000fe20000010000 */
[----:B------:R-:W-:Y:S02]  /*1bfe0*/  IMAD.MOV.U32 R123, RZ, RZ, R0 ;  /* 0x000000ffff7b7224 */ /* 0x000fe400078e0000 */
[----:B------:R-:W-:Y:S01]  /*1bff0*/  FADD.FTZ R92, R89, R92 ;  /* 0x0000005c595c7221 */ /* 0x000fe20000010000 */
[----:B------:R-:W-:Y:S02]  /*1c000*/  FADD.FTZ R84, R84, R97 ;  /* 0x0000006154547221 */ /* 0x000fe40000010000 */
[----:B------:R-:W1:Y:S01]  /*1c010*/  MUFU.EX2 R91, R91 ;  /* 0x0000005b005b7308 */ /* 0x000e620000000800 */
[C---:B------:R-:W-:Y:S03]  /*1c020*/  HMMA.16816.F32 R4, R56.reuse, R64, R4 ;  /* 0x000000403804723c */ /* 0x040fe60000001804 */
[----:B------:R-:W-:Y:S01]  /*1c030*/  FADD.FTZ R83, R83, R92 ;  /* 0x0000005c53537221 */ /* 0x000fe20000010000 */
[----:B------:R-:W-:Y:S01]  /*1c040*/  FADD.FTZ R81, R81, R84 ;  /* 0x0000005451517221 */ /* 0x000fe20000010000 */
[----:B------:R-:W-:Y:S02]  /*1c050*/  LDSM.16.MT88.4 R92, [R185+0xcc00] ;  /* 0x00cc0000b95c783b */ /* 0x000fe40000004200 */
[----:B------:R-:W-:Y:S01]  /*1c060*/  FADD.FTZ R83, R80, R83 ;  /* 0x0000005350537221 */ /* 0x000fe20000010000 */
[C---:B------:R-:W-:Y:S01]  /*1c070*/  HMMA.16816.F32 R8, R56.reuse, R66, R8 ;  /* 0x000000423808723c */ /* 0x040fe20000001808 */
[----:B------:R-:W3:Y:S04]  /*1c080*/  MUFU.EX2 R90, R90 ;  /* 0x0000005a005a7308 */ /* 0x000ee80000000800 */
[----:B------:R-:W4:Y:S03]  /*1c090*/  LDSM.16.MT88.4 R64, [R185+0xd400] ;  /* 0x00d40000b940783b */ /* 0x000f260000004200 */
[C---:B-----5:R-:W-:Y:S03]  /*1c0a0*/  HMMA.16816.F32 R12, R56.reuse, R72, R12 ;  /* 0x00000048380c723c */ /* 0x060fe6000000180c */
[----:B------:R-:W5:Y:S05]  /*1c0b0*/  MUFU.EX2 R96, R96 ;  /* 0x0000006000607308 */ /* 0x000f6a0000000800 */
[C---:B------:R-:W-:Y:S01]  /*1c0c0*/  HMMA.16816.F32 R16, R56.reuse, R74, R16 ;  /* 0x0000004a3810723c */ /* 0x040fe20000001810 */
[----:B------:R-:W1:Y:S04]  /*1c0d0*/  LDSM.16.MT88.4 R72, [R122+0x4400] ;  /* 0x004400007a48783b */ /* 0x000e680000004200 */
[----:B------:R-:W-:Y:S03]  /*1c0e0*/  MUFU.EX2 R98, R98 ;  /* 0x0000006200627308 */ /* 0x000fe60000000800 */
[C---:B------:R-:W-:Y:S07]  /*1c0f0*/  HMMA.16816.F32 R20, R56.reuse, R68, R20 ;  /* 0x000000443814723c */ /* 0x040fee0000001814 */
[----:B------:R-:W5:Y:S01]  /*1c100*/  MUFU.EX2 R175, R175 ;  /* 0x000000af00af7308 */ /* 0x000f620000000800 */
[C---:B------:R-:W-:Y:S01]  /*1c110*/  HMMA.16816.F32 R24, R56.reuse, R70, R24 ;  /* 0x000000463818723c */ /* 0x040fe20000001818 */
[----:B------:R-:W5:Y:S08]  /*1c120*/  LDSM.16.MT88.4 R68, [R185+0x9800] ;  /* 0x00980000b944783b */ /* 0x000f700000004200 */
[----:B------:R-:W-:Y:S01]  /*1c130*/  MUFU.EX2 R136, R136 ;  /* 0x0000008800887308 */ /* 0x000fe20000000800 */
[C---:B--2---:R-:W-:Y:S09]  /*1c140*/  HMMA.16816.F32 R28, R56.reuse, R60, R28 ;  /* 0x0000003c381c723c */ /* 0x044ff2000000181c */
[----:B------:R-:W2:Y:S01]  /*1c150*/  MUFU.EX2 R179, R179 ;  /* 0x000000b300b37308 */ /* 0x000ea20000000800 */
[C---:B------:R-:W-:Y:S01]  /*1c160*/  HMMA.16816.F32 R32, R56.reuse, R62, R32 ;  /* 0x0000003e3820723c */ /* 0x040fe20000001820 */
[----:B------:R-:W2:Y:S08]  /*1c170*/  LDSM.16.MT88.4 R60, [R122+0x800] ;  /* 0x000800007a3c783b */ /* 0x000eb00000004200 */
[----:B------:R-:W-:Y:S01]  /*1c180*/  MUFU.EX2 R138, R138 ;  /* 0x0000008a008a7308 */ /* 0x000fe20000000800 */
[C---:B----4-:R-:W-:Y:S09]  /*1c190*/  HMMA.16816.F32 R36, R56.reuse, R64, R36 ;  /* 0x000000403824723c */ /* 0x050ff20000001824 */
[----:B------:R-:W4:Y:S01]  /*1c1a0*/  MUFU.EX2 R181, R181 ;  /* 0x000000b500b57308 */ /* 0x000f220000000800 */
[C---:B------:R-:W-:Y:S01]  /*1c1b0*/  HMMA.16816.F32 R40, R56.reuse, R66, R40 ;  /* 0x000000423828723c */ /* 0x040fe20000001828 */
[----:B------:R-:W4:Y:S08]  /*1c1c0*/  LDSM.16.MT88.4 R64, [R185+0xb800] ;  /* 0x00b80000b940783b */ /* 0x000f300000004200 */
[----:B------:R-:W-:Y:S01]  /*1c1d0*/  MUFU.EX2 R140, R140 ;  /* 0x0000008c008c7308 */ /* 0x000fe20000000800 */
[C---:B-1----:R-:W-:Y:S09]  /*1c1e0*/  HMMA.16816.F32 R44, R56.reuse, R72, R44 ;  /* 0x00000048382c723c */ /* 0x042ff2000000182c */
[----:B------:R-:W1:Y:S01]  /*1c1f0*/  MUFU.EX2 R229, R229 ;  /* 0x000000e500e57308 */ /* 0x000e620000000800 */
[----:B------:R-:W-:Y:S01]  /*1c200*/  HMMA.16816.F32 R48, R56, R74, R48 ;  /* 0x0000004a3830723c */ /* 0x000fe20000001830 */
[----:B------:R-:W1:Y:S08]  /*1c210*/  LDSM.16.MT88.4 R72, [R122+0x2800] ;  /* 0x002800007a48783b */ /* 0x000e700000004200 */
[----:B------:R-:W-:Y:S01]  /*1c220*/  MUFU.EX2 R142, R142 ;  /* 0x0000008e008e7308 */ /* 0x000fe20000000800 */
[----:B------:R-:W-:Y:S01]  /*1c230*/  F2FP.F16.F32.PACK_AB R56, R85, R82 ;  /* 0x000000525538723e */ /* 0x000fe200000000ff */
[----:B------:R-:W-:Y:S01]  /*1c240*/  FADD.FTZ R82, R82, R81 ;  /* 0x0000005152527221 */ /* 0x000fe20000010000 */
[----:B------:R-:W-:Y:S01]  /*1c250*/  F2FP.F16.F32.PACK_AB R57, R87, R86 ;  /* 0x000000565739723e */ /* 0x000fe200000000ff */
[----:B------:R-:W-:Y:S01]  /*1c260*/  FADD.FTZ R86, R86, R83 ;  /* 0x0000005356567221 */ /* 0x000fe20000010000 */
[----:B------:R-:W-:Y:S02]  /*1c270*/  F2FP.F16.F32.PACK_AB R58, R91, R88 ;  /* 0x000000585b3a723e */ /* 0x000fe400000000ff */
[----:B---3--:R-:W-:Y:S03]  /*1c280*/  F2FP.F16.F32.PACK_AB R59, R99, R90 ;  /* 0x0000005a633b723e */ /* 0x008fe600000000ff */
[----:B------:R-:W3:Y:S04]  /*1c290*/  MUFU.EX2 R225, R225 ;  /* 0x000000e100e17308 */ /* 0x000ee80000000800 */
[C---:B-----5:R-:W-:Y:S06]  /*1c2a0*/  HMMA.16816.F32 R4, R56.reuse, R68, R4 ;  /* 0x000000443804723c */ /* 0x060fec0000001804 */
[----:B------:R-:W-:Y:S02]  /*1c2b0*/  MUFU.EX2 R144, R144 ;  /* 0x0000009000907308 */ /* 0x000fe40000000800 */
[C---:B------:R-:W-:Y:S01]  /*1c2c0*/  HMMA.16816.F32 R8, R56.reuse, R70, R8 ;  /* 0x000000463808723c */ /* 0x040fe20000001808 */
[----:B------:R-:W5:Y:S07]  /*1c2d0*/  LDSM.16.MT88.4 R68, [R185+0xd800] ;  /* 0x00d80000b944783b */ /* 0x000f6e0000004200 */
[----:B------:R-:W3:Y:S01]  /*1c2e0*/  MUFU.EX2 R221, R221 ;  /* 0x000000dd00dd7308 */ /* 0x000ee20000000800 */
[C---:B--2---:R-:W-:Y:S09]  /*1c2f0*/  HMMA.16816.F32 R12, R56.reuse, R60, R12 ;  /* 0x0000003c380c723c */ /* 0x044ff2000000180c */
[----:B------:R-:W-:Y:S01]  /*1c300*/  MUFU.EX2 R146, R146 ;  /* 0x0000009200927308 */ /* 0x000fe20000000800 */
[C---:B------:R-:W-:Y:S01]  /*1c310*/  HMMA.16816.F32 R16, R56.reuse, R62, R16 ;  /* 0x0000003e3810723c */ /* 0x040fe20000001810 */
[----:B------:R-:W2:Y:S08]  /*1c320*/  LDSM.16.MT88.4 R60, [R122+0x4800] ;  /* 0x004800007a3c783b */ /* 0x000eb00000004200 */
[----:B------:R-:W3:Y:S01]  /*1c330*/  MUFU.EX2 R183, R183 ;  /* 0x000000b700b77308 */ /* 0x000ee20000000800 */
[C---:B----4-:R-:W-:Y:S09]  /*1c340*/  HMMA.16816.F32 R20, R56.reuse, R64, R20 ;  /* 0x000000403814723c */ /* 0x050ff20000001814 */
[----:B------:R-:W-:Y:S01]  /*1c350*/  MUFU.EX2 R148, R148 ;  /* 0x0000009400947308 */ /* 0x000fe20000000800 */
[C---:B------:R-:W-:Y:S01]  /*1c360*/  HMMA.16816.F32 R24, R56.reuse, R66, R24 ;  /* 0x000000423818723c */ /* 0x040fe20000001818 */
[----:B------:R-:W4:Y:S08]  /*1c370*/  LDSM.16.MT88.4 R64, [R185+0x9c00] ;  /* 0x009c0000b940783b */ /* 0x000f300000004200 */
[----:B------:R-:W3:Y:S01]  /*1c380*/  MUFU.EX2 R173, R173 ;  /* 0x000000ad00ad7308 */ /* 0x000ee20000000800 */
[C---:B-1----:R-:W-:Y:S09]  /*1c390*/  HMMA.16816.F32 R28, R56.reuse, R72, R28 ;  /* 0x00000048381c723c */ /* 0x042ff2000000181c */
[----:B------:R-:W-:Y:S01]  /*1c3a0*/  MUFU.EX2 R150, R150 ;  /* 0x0000009600967308 */ /* 0x000fe20000000800 */
[C---:B------:R-:W-:Y:S01]  /*1c3b0*/  HMMA.16816.F32 R32, R56.reuse, R74, R32 ;  /* 0x0000004a3820723c */ /* 0x040fe20000001820 */
[----:B------:R-:W1:Y:S08]  /*1c3c0*/  LDSM.16.MT88.4 R72, [R122+0xc00] ;  /* 0x000c00007a48783b */ /* 0x000e700000004200 */
[----:B------:R-:W3:Y:S01]  /*1c3d0*/  MUFU.EX2 R167, R167 ;  /* 0x000000a700a77308 */ /* 0x000ee20000000800 */
[C---:B-----5:R-:W-:Y:S09]  /*1c3e0*/  HMMA.16816.F32 R36, R56.reuse, R68, R36 ;  /* 0x000000443824723c */ /* 0x060ff20000001824 */
[----:B------:R-:W-:Y:S01]  /*1c3f0*/  MUFU.EX2 R152, R152 ;  /* 0x0000009800987308 */ /* 0x000fe20000000800 */
[C---:B------:R-:W-:Y:S01]  /*1c400*/  HMMA.16816.F32 R40, R56.reuse, R70, R40 ;  /* 0x000000463828723c */ /* 0x040fe20000001828 */
[----:B------:R-:W5:Y:S08]  /*1c410*/  LDSM.16.MT88.4 R68, [R185+0xbc00] ;  /* 0x00bc0000b944783b */ /* 0x000f700000004200 */
[----:B------:R-:W3:Y:S01]  /*1c420*/  MUFU.EX2 R163, R163 ;  /* 0x000000a300a37308 */ /* 0x000ee20000000800 */
[C---:B--2---:R-:W-:Y:S09]  /*1c430*/  HMMA.16816.F32 R44, R56.reuse, R60, R44 ;  /* 0x0000003c382c723c */ /* 0x044ff2000000182c */
[----:B------:R-:W-:Y:S01]  /*1c440*/  MUFU.EX2 R154, R154 ;  /* 0x0000009a009a7308 */ /* 0x000fe20000000800 */
[----:B------:R-:W-:Y:S01]  /*1c450*/  HMMA.16816.F32 R48, R56, R62, R48 ;  /* 0x0000003e3830723c */ /* 0x000fe20000001830 */
[----:B------:R-:W2:Y:S08]  /*1c460*/  LDSM.16.MT88.4 R60, [R122+0x2c00] ;  /* 0x002c00007a3c783b */ /* 0x000eb00000004200 */
[----:B------:R-:W3:Y:S01]  /*1c470*/  MUFU.EX2 R159, R159 ;  /* 0x0000009f009f7308 */ /* 0x000ee20000000800 */
[----:B------:R-:W-:Y:S02]  /*1c480*/  F2FP.F16.F32.PACK_AB R56, R169, R96 ;  /* 0x00000060a938723e */ /* 0x000fe400000000ff */
[----:B------:R-:W-:Y:S02]  /*1c490*/  F2FP.F16.F32.PACK_AB R57, R175, R98 ;  /* 0x00000062af39723e */ /* 0x000fe400000000ff */
[----:B------:R-:W-:Y:S02]  /*1c4a0*/  F2FP.F16.F32.PACK_AB R58, R179, R136 ;  /* 0x00000088b33a723e */ /* 0x000fe400000000ff */
[----:B------:R-:W-:Y:S03]  /*1c4b0*/  F2FP.F16.F32.PACK_AB R59, R181, R138 ;  /* 0x0000008ab53b723e */ /* 0x000fe600000000ff */
[----:B------:R-:W-:Y:S04]  /*1c4c0*/  MUFU.EX2 R156, R156 ;  /* 0x0000009c009c7308 */ /* 0x000fe80000000800 */
[C---:B----4-:R-:W-:Y:S06]  /*1c4d0*/  HMMA.16816.F32 R4, R56.reuse, R64, R4 ;  /* 0x000000403804723c */ /* 0x050fec0000001804 */
[----:B------:R-:W4:Y:S02]  /*1c4e0*/  MUFU.EX2 R155, R155 ;  /* 0x0000009b009b7308 */ /* 0x000f240000000800 */
[C---:B------:R-:W-:Y:S01]  /*1c4f0*/  HMMA.16816.F32 R8, R56.reuse, R66, R8 ;  /* 0x000000423808723c */ /* 0x040fe20000001808 */
[----:B------:R-:W3:Y:S07]  /*1c500*/  LDSM.16.MT88.4 R64, [R185+0xdc00] ;  /* 0x00dc0000b940783b */ /* 0x000eee0000004200 */
[----:B------:R-:W-:Y:S01]  /*1c510*/  MUFU.EX2 R153, R153 ;  /* 0x0000009900997308 */ /* 0x000fe20000000800 */
[C---:B-1----:R-:W-:Y:S09]  /*1c520*/  HMMA.16816.F32 R12, R56.reuse, R72, R12 ;  /* 0x00000048380c723c */ /* 0x042ff2000000180c */
[----:B------:R-:W1:Y:S01]  /*1c530*/  MUFU.EX2 R158, R158 ;  /* 0x0000009e009e7308 */ /* 0x000e620000000800 */
[C---:B------:R-:W-:Y:S01]  /*1c540*/  HMMA.16816.F32 R16, R56.reuse, R74, R16 ;  /* 0x0000004a3810723c */ /* 0x040fe20000001810 */
[----:B------:R-:W4:Y:S08]  /*1c550*/  LDSM.16.MT88.4 R72, [R122+0x4c00] ;  /* 0x004c00007a48783b */ /* 0x000f300000004200 */
[----:B------:R-:W-:Y:S01]  /*1c560*/  MUFU.EX2 R149, R149 ;  /* 0x0000009500957308 */ /* 0x000fe20000000800 */
[C---:B-----5:R-:W-:Y:S09]  /*1c570*/  HMMA.16816.F32 R20, R56.reuse, R68, R20 ;  /* 0x000000443814723c */ /* 0x060ff20000001814 */
[----:B------:R-:W5:Y:S01]  /*1c580*/  MUFU.EX2 R160, R160 ;  /* 0x000000a000a07308 */ /* 0x000f620000000800 */
[C---:B------:R-:W-:Y:S01]  /*1c590*/  HMMA.16816.F32 R24, R56.reuse, R70, R24 ;  /* 0x000000463818723c */ /* 0x040fe20000001818 */
[----:B------:R-:W1:Y:S08]  /*1c5a0*/  LDSM.16.MT88.4 R68, [R185+0xa000] ;  /* 0x00a00000b944783b */ /* 0x000e700000004200 */
[----:B------:R-:W-:Y:S01]  /*1c5b0*/  MUFU.EX2 R145, R145 ;  /* 0x0000009100917308 */ /* 0x000fe20000000800 */
[C---:B--2---:R-:W-:Y:S09]  /*1c5c0*/  HMMA.16816.F32 R28, R56.reuse, R60, R28 ;  /* 0x0000003c381c723c */ /* 0x044ff2000000181c */
[----:B------:R-:W2:Y:S01]  /*1c5d0*/  MUFU.EX2 R162, R162 ;  /* 0x000000a200a27308 */ /* 0x000ea20000000800 */
[C---:B------:R-:W-:Y:S01]  /*1c5e0*/  HMMA.16816.F32 R32, R56.reuse, R62, R32 ;  /* 0x0000003e3820723c */ /* 0x040fe20000001820 */
[----:B------:R-:W5:Y:S08]  /*1c5f0*/  LDSM.16.MT88.4 R60, [R122+0x1000] ;  /* 0x001000007a3c783b */ /* 0x000f700000004200 */
[----:B------:R-:W-:Y:S01]  /*1c600*/  MUFU.EX2 R141, R141 ;  /* 0x0000008d008d7308 */ /* 0x000fe20000000800 */
[C---:B---3--:R-:W-:Y:S09]  /*1c610*/  HMMA.16816.F32 R36, R56.reuse, R64, R36 ;  /* 0x000000403824723c */ /* 0x048ff20000001824 */
[----:B------:R-:W3:Y:S01]  /*1c620*/  MUFU.EX2 R164, R164 ;  /* 0x000000a400a47308 */ /* 0x000ee20000000800 */
[C---:B------:R-:W-:Y:S01]  /*1c630*/  HMMA.16816.F32 R40, R56.reuse, R66, R40 ;  /* 0x000000423828723c */ /* 0x040fe20000001828 */
[----:B------:R-:W2:Y:S08]  /*1c640*/  LDSM.16.MT88.4 R64, [R185+0xc000] ;  /* 0x00c00000b940783b */ /* 0x000eb00000004200 */
[----:B------:R-:W-:Y:S01]  /*1c650*/  MUFU.EX2 R53, R53 ;  /* 0x0000003500357308 */ /* 0x000fe20000000800 */
        /* <DEDUP_REMOVED lines=10> */
[C---:B-----5:R-:W-:Y:S08]  /*1c700*/  HMMA.16816.F32 R12, R56.reuse, R60, R12 ;  /* 0x0000003c380c723c */ /* 0x060ff0000000180c */
[C---:B------:R-:W-:Y:S01]  /*1c710*/  HMMA.16816.F32 R16, R56.reuse, R62, R16 ;  /* 0x0000003e3810723c */ /* 0x040fe20000001810 */
[----:B------:R-:W5:Y:S07]  /*1c720*/  LDSM.16.MT88.4 R60, [R185+0xa400] ;  /* 0x00a40000b93c783b */ /* 0x000f6e0000004200 */
        /* <DEDUP_REMOVED lines=10> */
[----:B------:R-:W-:Y:S01]  /*1c7d0*/  HMMA.16816.F32 R48, R56, R78, R48 ;  /* 0x0000004e3830723c */ /* 0x000fe20000001830 */
[----:B------:R-:W-:Y:S02]  /*1c7e0*/  LDSM.16.MT88.4 R76, [R122+0x1800] ;  /* 0x001800007a4c783b */ /* 0x000fe40000004200 */
[----:B------:R-:W-:Y:S02]  /*1c7f0*/  F2FP.F16.F32.PACK_AB R56, R173, R148 ;  /* 0x00000094ad38723e */ /* 0x000fe400000000ff */
[----:B------:R-:W-:Y:S02]  /*1c800*/  F2FP.F16.F32.PACK_AB R57, R167, R150 ;  /* 0x00000096a739723e */ /* 0x000fe400000000ff */
[----:B------:R-:W-:Y:S02]  /*1c810*/  F2FP.F16.F32.PACK_AB R58, R163, R152 ;  /* 0x00000098a33a723e */ /* 0x000fe400000000ff */
[----:B------:R-:W-:Y:S07]  /*1c820*/  F2FP.F16.F32.PACK_AB R59, R159, R154 ;  /* 0x0000009a9f3b723e */ /* 0x000fee00000000ff */
[C---:B-----5:R-:W-:Y:S08]  /*1c830*/  HMMA.16816.F32 R4, R56.reuse, R60, R4 ;  /* 0x0000003c3804723c */ /* 0x060ff00000001804 */
        /* <DEDUP_REMOVED lines=27> */
[C---:B----4-:R-:W-:Y:S03]  /*1c9f0*/  HMMA.16816.F32 R20, R56.reuse, R60, R20 ;  /* 0x0000003c3814723c */ /* 0x050fe60000001814 */
[-CC-:B------:R-:W-:Y:S01]  /*1ca00*/  FFMA.FTZ R60, R137, R3.reuse, -R128.reuse ;  /* 0x00000003893c7223 */ /* 0x180fe20000010880 */
[-CC-:B------:R-:W-:Y:S01]  /*1ca10*/  FFMA.FTZ R61, R135, R3.reuse, -R128.reuse ;  /* 0x00000003873d7223 */ /* 0x180fe20000010880 */
[-C--:B------:R-:W-:Y:S03]  /*1ca20*/  FFMA.FTZ R128, R52, R3.reuse, -R128 ;  /* 0x0000000334807223 */ /* 0x080fe60000010880 */
[C---:B------:R-:W-:Y:S01]  /*1ca30*/  HMMA.16816.F32 R24, R56.reuse, R62, R24 ;  /* 0x0000003e3818723c */ /* 0x040fe20000001818 */
[----:B------:R-:W-:Y:S02]  /*1ca40*/  MUFU.EX2 R60, R60 ;  /* 0x0000003c003c7308 */ /* 0x000fe40000000800 */
[-CC-:B------:R-:W-:Y:S01]  /*1ca50*/  FFMA.FTZ R62, R133, R3.reuse, -R134.reuse ;  /* 0x00000003853e7223 */ /* 0x180fe20000010886 */
[----:B------:R-:W-:Y:S01]  /*1ca60*/  FFMA.FTZ R134, R130, R3, -R134 ;  /* 0x0000000382867223 */ /* 0x000fe20000010886 */
[----:B------:R-:W-:Y:S03]  /*1ca70*/  FADD.FTZ R3, R87, R86 ;  /* 0x0000005657037221 */ /* 0x000fe60000010000 */
[C---:B--2---:R-:W-:Y:S03]  /*1ca80*/  HMMA.16816.F32 R28, R56.reuse, R64, R28 ;  /* 0x00000040381c723c */ /* 0x044fe6000000181c */
[----:B------:R-:W2:Y:S01]  /*1ca90*/  MUFU.EX2 R61, R61 ;  /* 0x0000003d003d7308 */ /* 0x000ea20000000800 */
[----:B------:R-:W-:Y:S04]  /*1caa0*/  FADD.FTZ R90, R90, R3 ;  /* 0x000000035a5a7221 */ /* 0x000fe80000010000 */
[----:B------:R-:W-:Y:S01]  /*1cab0*/  FADD.FTZ R99, R99, R90 ;  /* 0x0000005a63637221 */ /* 0x000fe20000010000 */
[C---:B------:R-:W-:Y:S04]  /*1cac0*/  HMMA.16816.F32 R32, R56.reuse, R66, R32 ;  /* 0x000000423820723c */ /* 0x040fe80000001820 */
[----:B------:R-:W-:Y:S01]  /*1cad0*/  MUFU.EX2 R62, R62 ;  /* 0x0000003e003e7308 */ /* 0x000fe20000000800 */
[----:B------:R-:W-:Y:S04]  /*1cae0*/  FADD.FTZ R98, R98, R99 ;  /* 0x0000006362627221 */ /* 0x000fe80000010000 */
[----:B------:R-:W-:Y:S01]  /*1caf0*/  FADD.FTZ R175, R175, R98 ;  /* 0x00000062afaf7221 */ /* 0x000fe20000010000 */
[C---:B-1----:R-:W-:Y:S04]  /*1cb00*/  HMMA.16816.F32 R36, R56.reuse, R68, R36 ;  /* 0x000000443824723c */ /* 0x042fe80000001824 */
[----:B------:R-:W1:Y:S01]  /*1cb10*/  MUFU.EX2 R63, R134 ;  /* 0x00000086003f7308 */ /* 0x000e620000000800 */
[----:B---3--:R-:W-:Y:S01]  /*1cb20*/  F2FP.F16.F32.PACK_AB R68, R164, R141 ;  /* 0x0000008da444723e */ /* 0x008fe200000000ff */
[----:B------:R-:W-:Y:S01]  /*1cb30*/  FADD.FTZ R138, R138, R175 ;  /* 0x000000af8a8a7221 */ /* 0x000fe20000010000 */
[----:B--2---:R-:W-:Y:S01]  /*1cb40*/  F2FP.F16.F32.PACK_AB R69, R61, R60 ;  /* 0x0000003c3d45723e */ /* 0x004fe200000000ff */
[C---:B------:R-:W-:Y:S06]  /*1cb50*/  HMMA.16816.F32 R40, R56.reuse, R70, R40 ;  /* 0x000000463828723c */ /* 0x040fec0000001828 */
[----:B------:R-:W2:Y:S01]  /*1cb60*/  MUFU.EX2 R128, R128 ;  /* 0x0000008000807308 */ /* 0x000ea20000000800 */
[----:B------:R-:W-:Y:S04]  /*1cb70*/  FADD.FTZ R181, R181, R138 ;  /* 0x0000008ab5b57221 */ /* 0x000fe80000010000 */
[----:B------:R-:W-:Y:S01]  /*1cb80*/  FADD.FTZ R142, R142, R181 ;  /* 0x000000b58e8e7221 */ /* 0x000fe20000010000 */
[C---:B------:R-:W-:Y:S03]  /*1cb90*/  HMMA.16816.F32 R44, R56.reuse, R72, R44 ;  /* 0x00000048382c723c */ /* 0x040fe6000000182c */
[----:B-1----:R-:W-:Y:S01]  /*1cba0*/  F2FP.F16.F32.PACK_AB R70, R63, R62 ;  /* 0x0000003e3f46723e */ /* 0x002fe200000000ff */
[----:B------:R-:W-:Y:S04]  /*1cbb0*/  FADD.FTZ R225, R225, R142 ;  /* 0x0000008ee1e17221 */ /* 0x000fe80000010000 */
[----:B------:R-:W-:Y:S03]  /*1cbc0*/  HMMA.16816.F32 R48, R56, R74, R48 ;  /* 0x0000004a3830723c */ /* 0x000fe60000001830 */
[----:B--2---:R-:W-:Y:S01]  /*1cbd0*/  F2FP.F16.F32.PACK_AB R71, R128, R53 ;  /* 0x000000358047723e */ /* 0x004fe200000000ff */
[----:B------:R-:W-:Y:S04]  /*1cbe0*/  FADD.FTZ R146, R146, R225 ;  /* 0x000000e192927221 */ /* 0x000fe80000010000 */
[----:B------:R-:W-:Y:S02]  /*1cbf0*/  FADD.FTZ R183, R183, R146 ;  /* 0x00000092b7b77221 */ /* 0x000fe40000010000 */
[C---:B------:R-:W-:Y:S05]  /*1cc00*/  HMMA.16816.F32 R112, R68.reuse, R108, R4 ;  /* 0x0000006c4470723c */ /* 0x040fea0000001804 */
[----:B------:R-:W-:Y:S01]  /*1cc10*/  FADD.FTZ R5, R85, R82 ;  /* 0x0000005255057221 */ /* 0x000fe20000010000 */
[----:B------:R-:W-:Y:S01]  /*1cc20*/  FADD.FTZ R150, R150, R183 ;  /* 0x000000b796967221 */ /* 0x000fe20000010000 */
[----:B------:R-:W1:Y:S01]  /*1cc30*/  LDSM.16.MT88.4 R84, [R122+0x3c00] ;  /* 0x003c00007a54783b */ /* 0x000e620000004200 */
[C---:B------:R-:W-:Y:S03]  /*1cc40*/  HMMA.16816.F32 R108, R68.reuse, R110, R8 ;  /* 0x0000006e446c723c */ /* 0x040fe60000001808 */
[----:B------:R-:W-:Y:S01]  /*1cc50*/  FADD.FTZ R88, R88, R5 ;  /* 0x0000000558587221 */ /* 0x000fe20000010000 */
[----:B------:R-:W-:Y:S03]  /*1cc60*/  FADD.FTZ R167, R167, R150 ;  /* 0x00000096a7a77221 */ /* 0x000fe60000010000 */
[----:B------:R2:W3:Y:S01]  /*1cc70*/  LDSM.16.MT88.4 R4, [R122+0x5c00] ;  /* 0x005c00007a04783b */ /* 0x0004e20000004200 */
        /* <DEDUP_REMOVED lines=10> */
[----:B------:R-:W-:Y:S01]  /*1cd20*/  FADD.FTZ R153, R153, R8 ;  /* 0x0000000899997221 */ /* 0x000fe20000010000 */
[----:B--2---:R-:W-:Y:S02]  /*1cd30*/  IMAD.MOV.U32 R122, RZ, RZ, R2 ;  /* 0x000000ffff7a7224 */ /* 0x004fe400078e0002 */
        /* <DEDUP_REMOVED lines=29> */
[----:B------:R-:W-:Y:S01]  /*1cf10*/  FADD.FTZ R220, R63, R62 ;  /* 0x0000003e3fdc7221 */ /* 0x000fe20000010000 */
[----:B------:R-:W-:Y:S07]  /*1cf20*/  @P0 BRA `(.L_x_2061) ;  /* 0xffffffb000d00947 */ /* 0x000fee000383ffff */
.L_x_2054:
        /* <DEDUP_REMOVED lines=10> */
.L_x_2073:
[----:B------:R-:W2:Y:S01]  /*1cfd0*/  S2UR UR6, SR_CgaCtaId ;  /* 0x00000000000679c3 */ /* 0x000ea20000008800 */
[----:B---34-:R-:W-:Y:S01]  /*1cfe0*/  FADD.FTZ R8, R8, R10 ;  /* 0x0000000a08087221 */ /* 0x018fe20000010000 */
[C---:B------:R-:W-:Y:S01]  /*1cff0*/  SHF.L.U32 R4, R184.reuse, 0x1, RZ ;  /* 0x00000001b8047819 */ /* 0x040fe200000006ff */
[----:B------:R-:W3:Y:S01]  /*1d000*/  MUFU.RCP R5, R6 ;  /* 0x0000000600057308 */ /* 0x000ee20000001000 */
[----:B------:R-:W-:Y:S01]  /*1d010*/  SHF.L.U32 R3, R184, 0x4, RZ ;  /* 0x00000004b8037819 */ /* 0x000fe200000006ff */
[----:B------:R-:W-:Y:S01]  /*1d020*/  UMOV UR7, 0x400 ;  /* 0x0000040000077882 */ /* 0x000fe20000000000 */
[----:B------:R-:W-:Y:S02]  /*1d030*/  LOP3.LUT R4, R4, 0x6, RZ, 0xc0, !PT ;  /* 0x0000000604047812 */ /* 0x000fe400078ec0ff */
[----:B------:R-:W-:Y:S02]  /*1d040*/  FSETP.NE.FTZ.AND P3, PT, R6, RZ, PT ;  /* 0x000000ff0600720b */ /* 0x000fe40003f75000 */
[----:B------:R-:W-:Y:S01]  /*1d050*/  LOP3.LUT R3, R4, 0x3e00, R3, 0xf8, !PT ;  /* 0x00003e0004037812 */ /* 0x000fe200078ef803 */
[----:B------:R-:W4:Y:S01]  /*1d060*/  MUFU.RCP R9, R8 ;  /* 0x0000000800097308 */ /* 0x000f220000001000 */
[----:B------:R-:W-:-:S02]  /*1d070*/  SHF.L.U32 R4, R184, 0x3, RZ ;  /* 0x00000003b8047819 */ /* 0x000fc400000006ff */
[----:B------:R-:W-:Y:S02]  /*1d080*/  FSETP.NE.FTZ.AND P2, PT, R8, RZ, PT ;  /* 0x000000ff0800720b */ /* 0x000fe40003f55000 */
[----:B------:R-:W-:Y:S02]  /*1d090*/  LOP3.LUT R11, R4, 0xc0, RZ, 0xc0, !PT ;  /* 0x000000c0040b7812 */ /* 0x000fe400078ec0ff */
[----:B------:R-:W-:Y:S02]  /*1d0a0*/  LOP3.LUT R3, R3, 0x20, R4, 0xf8, !PT ;  /* 0x0000002003037812 */ /* 0x000fe400078ef804 */
[----:B------:R-:W-:Y:S02]  /*1d0b0*/  LOP3.LUT R4, R11, 0x18, R184, 0xf8, !PT ;  /* 0x000000180b047812 */ /* 0x000fe400078ef8b8 */
[----:B---3--:R-:W-:Y:S01]  /*1d0c0*/  FSEL R5, R5, 1, P3 ;  /* 0x3f80000005057808 */ /* 0x008fe20001800000 */
[----:B--2---:R-:W-:Y:S01]  /*1d0d0*/  ULEA UR6, UR6, UR7, 0x18 ;  /* 0x0000000706067291 */ /* 0x004fe2000f8ec0ff */
[----:B------:R-:W-:-:S02]  /*1d0e0*/  SHF.L.U32 R10, R184, 0x2, RZ ;  /* 0x00000002b80a7819 */ /* 0x000fc400000006ff */
[----:B------:R-:W-:Y:S01]  /*1d0f0*/  LOP3.LUT R3, R3, R4, RZ, 0xfc, !PT ;  /* 0x0000000403037212 */ /* 0x000fe200078efcff */
[----:B------:R-:W-:Y:S01]  /*1d100*/  FMUL.FTZ R112, R5, R112 ;  /* 0x0000007005707220 */ /* 0x000fe20000410000 */
[----:B----4-:R-:W-:Y:S01]  /*1d110*/  FSEL R9, R9, 1, P2 ;  /* 0x3f80000009097808 */ /* 0x010fe20001000000 */
[C---:B------:R-:W-:Y:S01]  /*1d120*/  FMUL.FTZ R113, R5.reuse, R113 ;  /* 0x0000007105717220 */ /* 0x040fe20000410000 */
[C---:B------:R-:W-:Y:S01]  /*1d130*/  LOP3.LUT R4, R10.reuse, 0x20, RZ, 0xc0, !PT ;  /* 0x000000200a047812 */ /* 0x040fe200078ec0ff */
[----:B------:R-:W-:Y:S01]  /*1d140*/  FMUL.FTZ R108, R5, R108 ;  /* 0x0000006c056c7220 */ /* 0x000fe20000410000 */
[----:B------:R-:W-:Y:S01]  /*1d150*/  LEA R3, R3, UR6, 0x1 ;  /* 0x0000000603037c11 */ /* 0x000fe2000f8e08ff */
[C---:B------:R-:W-:Y:S01]  /*1d160*/  FMUL.FTZ R114, R9.reuse, R114 ;  /* 0x0000007209727220 */ /* 0x040fe20000410000 */
[----:B------:R-:W-:Y:S01]  /*1d170*/  FMUL.FTZ R115, R9, R115 ;  /* 0x0000007309737220 */ /* 0x000fe20000410000 */
[----:B------:R-:W-:Y:S01]  /*1d180*/  FMUL.FTZ R109, R5, R109 ;  /* 0x0000006d056d7220 */ /* 0x000fe20000410000 */
[C---:B------:R-:W-:Y:S01]  /*1d190*/  FMUL.FTZ R110, R9.reuse, R110 ;  /* 0x0000006e096e7220 */ /* 0x040fe20000410000 */
        /* <DEDUP_REMOVED lines=9> */
[----:B------:R-:W-:Y:S01]  /*1d230*/  LOP3.LUT R10, R10, 0x40, RZ, 0xc0, !PT ;  /* 0x000000400a0a7812 */ /* 0x000fe200078ec0ff */
[C---:B------:R-:W-:Y:S01]  /*1d240*/  FMUL.FTZ R96, R5.reuse, R96 ;  /* 0x0000006005607220 */ /* 0x040fe20000410000 */
[----:B------:R-:W-:Y:S01]  /*1d250*/  FMUL.FTZ R97, R5, R97 ;  /* 0x0000006105617220 */ /* 0x000fe20000410000 */
[C---:B------:R-:W-:Y:S01]  /*1d260*/  FMUL.FTZ R98, R9.reuse, R98 ;  /* 0x0000006209627220 */ /* 0x040fe20000410000 */
[----:B------:R-:W-:Y:S01]  /*1d270*/  FMUL.FTZ R99, R9, R99 ;  /* 0x0000006309637220 */ /* 0x000fe20000410000 */
[----:B------:R-:W-:Y:S01]  /*1d280*/  IADD3 R11, PT, PT, R3, -R4, RZ ;  /* 0x80000004030b7210 */ /* 0x000fe20007ffe0ff */
[C---:B------:R-:W-:Y:S01]  /*1d290*/  FMUL.FTZ R92, R5.reuse, R92 ;  /* 0x0000005c055c7220 */ /* 0x040fe20000410000 */
[----:B------:R-:W-:Y:S01]  /*1d2a0*/  FMUL.FTZ R93, R5, R93 ;  /* 0x0000005d055d7220 */ /* 0x000fe20000410000 */
[C---:B------:R-:W-:Y:S01]  /*1d2b0*/  FMUL.FTZ R94, R9.reuse, R94 ;  /* 0x0000005e095e7220 */ /* 0x040fe20000410000 */
[----:B------:R-:W-:Y:S01]  /*1d2c0*/  FMUL.FTZ R95, R9, R95 ;  /* 0x0000005f095f7220 */ /* 0x000fe20000410000 */
[----:B------:R-:W-:Y:S01]  /*1d2d0*/  F2FP.F16.F32.PACK_AB R112, R113, R112 ;  /* 0x000000707170723e */ /* 0x000fe200000000ff */
[----:B------:R-:W-:Y:S01]  /*1d2e0*/  FMUL.FTZ R88, R5, R88 ;  /* 0x0000005805587220 */ /* 0x000fe20000410000 */
[----:B------:R-:W-:Y:S01]  /*1d2f0*/  F2FP.F16.F32.PACK_AB R114, R115, R114 ;  /* 0x000000727372723e */ /* 0x000fe200000000ff */
        /* <DEDUP_REMOVED lines=26> */
[C---:B------:R-:W-:Y:S01]  /*1d4a0*/  FMUL.FTZ R73, R5.reuse, R73 ;  /* 0x0000004905497220 */ /* 0x040fe20000410000 */
[----:B------:R-:W-:Y:S01]  /*1d4b0*/  FMUL.FTZ R68, R5, R68 ;  /* 0x0000004405447220 */ /* 0x000fe20000410000 */
[C---:B------:R-:W-:Y:S01]  /*1d4c0*/  FMUL.FTZ R74, R9.reuse, R74 ;  /* 0x0000004a094a7220 */ /* 0x040fe20000410000 */
[C---:B------:R-:W-:Y:S01]  /*1d4d0*/  FMUL.FTZ R75, R9.reuse, R75 ;  /* 0x0000004b094b7220 */ /* 0x040fe20000410000 */
[----:B------:R-:W-:Y:S01]  /*1d4e0*/  FMUL.FTZ R70, R9, R70 ;  /* 0x0000004609467220 */ /* 0x000fe20000410000 */
[----:B------:R-:W-:Y:S01]  /*1d4f0*/  F2FP.F16.F32.PACK_AB R92, R93, R92 ;  /* 0x0000005c5d5c723e */ /* 0x000fe200000000ff */
[----:B------:R-:W-:Y:S01]  /*1d500*/  STS [R3], R112 ;  /* 0x0000007003007388 */ /* 0x000fe20000000800 */
[----:B------:R-:W-:Y:S01]  /*1d510*/  F2FP.F16.F32.PACK_AB R94, R95, R94 ;  /* 0x0000005e5f5e723e */ /* 0x000fe200000000ff */
[----:B------:R-:W-:Y:S01]  /*1d520*/  FMUL.FTZ R5, R5, R69 ;  /* 0x0000004505057220 */ /* 0x000fe20000410000 */
[----:B------:R-:W-:Y:S01]  /*1d530*/  FMUL.FTZ R9, R9, R71 ;  /* 0x0000004709097220 */ /* 0x000fe20000410000 */
        /* <DEDUP_REMOVED lines=32> */
[----:B------:R-:W-:Y:S04]  /*1d740*/  STS [R13+0x2220], R74 ;  /* 0x0022204a0d007388 */ /* 0x000fe80000000800 */
[----:B------:R3:W-:Y:S04]  /*1d750*/  STS [R15+0x2030], R5 ;  /* 0x002030050f007388 */ /* 0x0007e80000000800 */
[----:B------:R4:W-:Y:S04]  /*1d760*/  STS [R15+0x2230], R9 ;  /* 0x002230090f007388 */ /* 0x0009e80000000800 */
[----:B------:R-:W2:Y:S01]  /*1d770*/  LD.E.U8 R4, desc[UR4][R120.64+0x1c8] ;  /* 0x0001c80478047980 */ /* 0x000ea2000c101100 */
[----:B------:R-:W-:-:S03]  /*1d780*/  ISETP.NE.AND P0, PT, R204, -0x1, PT ;  /* 0xffffffffcc00780c */ /* 0x000fc60003f05270 */
[----:B------:R-:W3:Y:S04]  /*1d790*/  LD.E.64 R40, desc[UR4][R120.64+0x88] ;  /* 0x0000880478287980 */ /* 0x000ee8000c101b00 */
[----:B------:R4:W5:Y:S06]  /*1d7a0*/  LD.E.64 R36, desc[UR4][R120.64+0x90] ;  /* 0x0000900478247980 */ /* 0x00096c000c101b00 */
[----:B------:R4:W5:Y:S01]  /*1d7b0*/  @!P0 LD.E.64 R38, desc[UR4][R120.64+0x80] ;  /* 0x0000800478268980 */ /* 0x000962000c101b00 */
[----:B--2---:R-:W-:-:S13]  /*1d7c0*/  ISETP.NE.AND P1, PT, R4, RZ, PT ;  /* 0x000000ff0400720c */ /* 0x004fda0003f25270 */
[----:B------:R-:W2:Y:S04]  /*1d7d0*/  @!P1 LD.E R10, desc[UR4][R120.64+0x60] ;  /* 0x00006004780a9980 */ /* 0x000ea8000c101900 */
[----:B------:R-:W4:Y:S01]  /*1d7e0*/  @!P1 LD.E R31, desc[UR4][R120.64+0xb4] ;  /* 0x0000b404781f9980 */ /* 0x000f22000c101900 */
[----:B------:R-:W1:Y:S01]  /*1d7f0*/  @P2 MUFU.LG2 R8, R8 ;  /* 0x0000000800082308 */ /* 0x000e620000000c00 */
[----:B------:R-:W2:Y:S07]  /*1d800*/  S2R R4, SR_TID.X ;  /* 0x0000000000047919 */ /* 0x000eae0000002100 */
[----:B------:R-:W1:Y:S01]  /*1d810*/  @P3 MUFU.LG2 R6, R6 ;  /* 0x0000000600063308 */ /* 0x000e620000000c00 */
[----:B------:R-:W-:Y:S01]  /*1d820*/  BSSY.RECONVERGENT B0, `(.L_x_2063) ;  /* 0x0000011000007945 */ /* 0x000fe20003800200 */
[----:B------:R-:W-:Y:S01]  /*1d830*/  MOV R3, 0x7f800000 ;  /* 0x7f80000000037802 */ /* 0x000fe20000000f00 */
[----:B---3--:R-:W-:Y:S01]  /*1d840*/  @P0 IMAD.WIDE.U32 R42, R40, R204, RZ ;  /* 0x000000cc282a0225 */ /* 0x008fe200078e00ff */
[----:B------:R-:W-:-:S03]  /*1d850*/  MOV R28, 0x7f800000 ;  /* 0x7f800000001c7802 */ /* 0x000fc60000000f00 */
[----:B-1----:R-:W-:-:S04]  /*1d860*/  @P2 FMUL.FTZ R5, R8, 0.69314718246459960938 ;  /* 0x3f31721808052820 */ /* 0x002fc80000410000 */
[----:B-----5:R-:W-:Y:S01]  /*1d870*/  @P2 FFMA.FTZ R3, R7, R0, R5 ;  /* 0x0000000007032223 */ /* 0x020fe20000010005 */
[----:B------:R-:W-:Y:S01]  /*1d880*/  @P3 FMUL.FTZ R12, R6, 0.69314718246459960938 ;  /* 0x3f317218060c3820 */ /* 0x000fe20000410000 */
[----:B------:R-:W-:-:S03]  /*1d890*/  @P0 IMAD R0, R41, R204, RZ ;  /* 0x000000cc29000224 */ /* 0x000fc600078e02ff */
[----:B------:R-:W-:Y:S01]  /*1d8a0*/  @P3 FFMA.FTZ R28, R7, R2, R12 ;  /* 0x00000002071c3223 */ /* 0x000fe2000001000c */
[----:B--2---:R-:W-:-:S04]  /*1d8b0*/  @!P1 IMAD R10, R200, R10, R199 ;  /* 0x0000000ac80a9224 */ /* 0x004fc800078e02c7 */
[----:B----4-:R-:W-:Y:S01]  /*1d8c0*/  @!P1 IMAD R31, R10, R31, RZ ;  /* 0x0000001f0a1f9224 */ /* 0x010fe200078e02ff */
[----:B------:R-:W-:Y:S06]  /*1d8d0*/  @!P1 BRA `(.L_x_2064) ;  /* 0x0000000000149947 */ /* 0x000fec0003800000 */
[----:B------:R-:W2:Y:S04]  /*1d8e0*/  @!P0 LD.E R5, desc[UR4][R120.64+0xb4] ;  /* 0x0000b40478058980 */ /* 0x000ea8000c101900 */
[----:B------:R-:W3:Y:S01]  /*1d8f0*/  LD.E R2, desc[UR4][R120.64+0xd4] ;  /* 0x0000d40478027980 */ /* 0x000ee2000c101900 */
[----:B--2---:R-:W-:Y:S02]  /*1d900*/  @!P0 IMAD R204, R200, R5, RZ ;  /* 0x00000005c8cc8224 */ /* 0x004fe400078e02ff */
[----:B---3--:R-:W-:-:S05]  /*1d910*/  IMAD R31, R199, R2, RZ ;  /* 0x00000002c71f7224 */ /* 0x008fca00078e02ff */
[----:B------:R-:W-:Y:S02]  /*1d920*/  IADD3 R31, PT, PT, R31, R204, RZ ;  /* 0x000000cc1f1f7210 */ /* 0x000fe40007ffe0ff */
.L_x_2064:
[----:B------:R-:W-:Y:S05]  /*1d930*/  BSYNC.RECONVERGENT B0 ;  /* 0x0000000000007941 */ /* 0x000fea0003800200 */
.L_x_2063:
[----:B------:R1:W5:Y:S01]  /*1d940*/  LD.E.64 R44, desc[UR4][R120.64+0x70] ;  /* 0x00007004782c7980 */ /* 0x000362000c101b00 */
[----:B------:R-:W-:Y:S05]  /*1d950*/  WARPSYNC.ALL ;  /* 0x0000000000007948 */ /* 0x000fea0003800000 */
[----:B------:R1:W5:Y:S01]  /*1d960*/  LD.E.64 R46, desc[UR4][R120.64+0xa0] ;  /* 0x0000a004782e7980 */ /* 0x000362000c101b00 */
[----:B------:R-:W-:Y:S01]  /*1d970*/  SHF.R.U32.HI R2, RZ, 0x2, R4 ;  /* 0x00000002ff027819 */ /* 0x000fe20000011604 */
        /* <DEDUP_REMOVED lines=13> */
[----:B------:R-:W-:Y:S01]  /*1da50*/  LOP3.LUT R34, R29, 0x7, R2, 0xf8, !PT ;  /* 0x000000071d227812 */ /* 0x000fe200078ef802 */
[----:B------:R-:W-:-:S03]  /*1da60*/  IMAD.IADD R29, R205, 0x1, -R202 ;  /* 0x00000001cd1d7824 */ /* 0x000fc600078e0aca */
        /* <DEDUP_REMOVED lines=9> */
.L_x_2066:
[----:B------:R-:W-:Y:S05]  /*1db00*/  BSYNC.RECONVERGENT B0 ;  /* 0x0000000000007941 */ /* 0x000fea0003800200 */
.L_x_2065:
        /* <DEDUP_REMOVED lines=33> */
.L_x_2068:
[----:B------:R-:W-:Y:S05]  /*1dd20*/  BSYNC.RECONVERGENT B0 ;  /* 0x0000000000007941 */ /* 0x000fea0003800200 */
.L_x_2067:
[----:B------:R-:W-:-:S04]  /*1dd30*/  MOV R199, 0x0 ;  /* 0x0000000000c77802 */ /* 0x000fc80000000f00 */
[----:B-12345:R-:W-:Y:S05]  /*1dd40*/  @P1 RET.REL.NODEC R198 `(_ZN5flash24flash_fwd_splitkv_kernelI23Flash_fwd_kernel_traitsILi96ELi64ELi128ELi4ELb0ELb0EN7cutlass6half_tE19Flash_kernel_traitsILi96ELi64ELi128ELi4ES3_EELb0ELb1ELb0ELb0ELb0ELb0ELb0ELb1EEEvNS_16Flash_fwd_paramsE) ;  /* 0xfffffe20c6ac1950 */ /* 0x03efea0003c3ffff */
        /* <DEDUP_REMOVED lines=16> */
[----:B-1----:R-:W-:Y:S05]  /*1de50*/  @P0 RET.REL.NODEC R198 `(_ZN5flash24flash_fwd_splitkv_kernelI23Flash_fwd_kernel_traitsILi96ELi64ELi128ELi4ELb0ELb0EN7cutlass6half_tE19Flash_kernel_traitsILi96ELi64ELi128ELi4ES3_EELb0ELb1ELb0ELb0ELb0ELb0ELb0ELb1EEEvNS_16Flash_fwd_paramsE) ;  /* 0xfffffe20c6680950 */ /* 0x002fea0003c3ffff */
[----:B------:R-:W-:Y:S01]  /*1de60*/  MOV R199, 0x0 ;  /* 0x0000000000c77802 */ /* 0x000fe20000000f00 */
[----:B------:R1:W-:Y:S03]  /*1de70*/  ST.E.128 desc[UR4][R2.64+0x80], R24 ;  /* 0x0000801802007985 */ /* 0x0003e6000c101d04 */
[----:B-1----:R-:W-:Y:S05]  /*1de80*/  RET.REL.NODEC R198 `(_ZN5flash24flash_fwd_splitkv_kernelI23Flash_fwd_kernel_traitsILi96ELi64ELi128ELi4ELb0ELb0EN7cutlass6half_tE19Flash_kernel_traitsILi96ELi64ELi128ELi4ES3_EELb0ELb1ELb0ELb0ELb0ELb0ELb0ELb1EEEvNS_16Flash_fwd_paramsE) ;  /* 0xfffffe20c65c7950 */ /* 0x002fea0003c3ffff */
.L_x_2062:
[----:B------:R-:W-:Y:S01]  /*1de90*/  MOV R4, 0x2 ;  /* 0x0000000200047802 */ /* 0x000fe20000000f00 */
[----:B------:R-:W-:Y:S01]  /*1dea0*/  IMAD.MOV.U32 R3, RZ, RZ, 0x1f ;  /* 0x0000001fff037424 */ /* 0x000fe200078e00ff */
[----:B------:R-:W-:-:S07]  /*1deb0*/  MOV R5, 0xffffffff ;  /* 0xffffffff00057802 */ /* 0x000fce0000000f00 */
[----:B-1---5:R-:W-:Y:S05]  /*1dec0*/  WARPSYNC.COLLECTIVE R5, `(.L_x_2069) ;  /* 0x0000000005087348 */ /* 0x022fea0003c00000 */
[----:B------:R2:W3:Y:S02]  /*1ded0*/  SHFL.BFLY P0, R10, R220, R4, R3 ;  /* 0x0c000004dc0a7389 */ /* 0x0004e40000000003 */
[----:B-123-5:R-:W-:Y:S05]  /*1dee0*/  ENDCOLLECTIVE ;  /* 0x000000000000791b */ /* 0x02efea0003800000 */
.L_x_2069:
[----:B------:R-:W-:Y:S02]  /*1def0*/  IMAD.MOV.U32 R9, RZ, RZ, R10 ;  /* 0x000000ffff097224 */ /* 0x000fe400078e000a */
[----:B------:R-:W-:Y:S02]  /*1df00*/  IMAD.MOV.U32 R4, RZ, RZ, 0x1 ;  /* 0x00000001ff047424 */ /* 0x000fe400078e00ff */
[----:B------:R-:W-:-:S05]  /*1df10*/  FADD.FTZ R9, R9, R220 ;  /* 0x000000dc09097221 */ /* 0x000fca0000010000 */
[----:B------:R-:W-:-:S07]  /*1df20*/  MOV R220, R9 ;  /* 0x0000000900dc7202 */ /* 0x000fce0000000f00 */
[----:B------:R-:W-:Y:S05]  /*1df30*/  WARPSYNC.COLLECTIVE R5, `(.L_x_2070) ;  /* 0x0000000005087348 */ /* 0x000fea0003c00000 */
[----:B------:R1:W2:Y:S02]  /*1df40*/  SHFL.BFLY P0, R10, R220, R4, R3 ;  /* 0x0c000004dc0a7389 */ /* 0x0002a40000000003 */
[----:B-12---:R-:W-:Y:S05]  /*1df50*/  ENDCOLLECTIVE ;  /* 0x000000000000791b */ /* 0x006fea0003800000 */
.L_x_2070:
[----:B------:R-:W-:Y:S01]  /*1df60*/  MOV R220, R219 ;  /* 0x000000db00dc7202 */ /* 0x000fe20000000f00 */
[----:B------:R-:W-:Y:S01]  /*1df70*/  IMAD.MOV.U32 R4, RZ, RZ, 0x2 ;  /* 0x00000002ff047424 */ /* 0x000fe200078e00ff */
[----:B------:R-:W-:-:S07]  /*1df80*/  MOV R6, R10 ;  /* 0x0000000a00067202 */ /* 0x000fce0000000f00 */
[----:B------:R-:W-:Y:S05]  /*1df90*/  WARPSYNC.COLLECTIVE R5, `(.L_x_2071) ;  /* 0x0000000005087348 */ /* 0x000fea0003c00000 */
[----:B------:R1:W2:Y:S02]  /*1dfa0*/  SHFL.BFLY P0, R10, R220, R4, R3 ;  /* 0x0c000004dc0a7389 */ /* 0x0002a40000000003 */
[----:B-12---:R-:W-:Y:S05]  /*1dfb0*/  ENDCOLLECTIVE ;  /* 0x000000000000791b */ /* 0x006fea0003800000 */
.L_x_2071:
[----:B------:R-:W-:Y:S01]  /*1dfc0*/  FADD.FTZ R6, R9, R6 ;  /* 0x0000000609067221 */ /* 0x000fe20000010000 */
[----:B------:R-:W-:Y:S01]  /*1dfd0*/  FADD.FTZ R8, R10, R219 ;  /* 0x000000db0a087221 */ /* 0x000fe20000010000 */
[----:B------:R-:W-:-:S04]  /*1dfe0*/  MOV R4, 0x1 ;  /* 0x0000000100047802 */ /* 0x000fc80000000f00 */
[----:B------:R-:W-:-:S07]  /*1dff0*/  MOV R220, R8 ;  /* 0x0000000800dc7202 */ /* 0x000fce0000000f00 */
[----:B------:R-:W-:Y:S05]  /*1e000*/  WARPSYNC.COLLECTIVE R5, `(.L_x_2072) ;  /* 0x0000000005087348 */ /* 0x000fea0003c00000 */
[----:B------:R1:W2:Y:S02]  /*1e010*/  SHFL.BFLY P0, R10, R220, R4, R3 ;  /* 0x0c000004dc0a7389 */ /* 0x0002a40000000003 */
[----:B-12---:R-:W-:Y:S05]  /*1e020*/  ENDCOLLECTIVE ;  /* 0x000000000000791b */ /* 0x006fea0003800000 */
.L_x_2072:
[----:B------:R-:W-:Y:S05]  /*1e030*/  BRA `(.L_x_2073) ;  /* 0xffffffec00e47947 */ /* 0x000fea000383ffff */
.L_x_2074:
        /* <DEDUP_REMOVED lines=12> */
.L_x_11638:


//--------------------- .text._ZN5flash24flash_fwd_splitkv_kernelI23Flash_fwd_kernel_traitsILi96ELi64ELi128ELi4ELb0ELb0EN7cutlass6half_tE19Flash_kernel_traitsILi96ELi64ELi128ELi4ES3_EELb0ELb1ELb0ELb0ELb0ELb1ELb0ELb1EEEvNS_16Flash_fwd_paramsE --------------------------
	.section	.text._ZN5flash24flash_fwd_splitkv_kernelI23Flash_fwd_kernel_traitsILi96ELi64ELi128ELi4ELb0ELb0EN7cutlass6half_tE19Flash_kernel_traitsILi96ELi64ELi128ELi4ES3_EELb0ELb1ELb0ELb0ELb0ELb1ELb0ELb1EEEvNS_16Flash_fwd_paramsE,"ax",@progbits
	.align	128
        .global         _ZN5flash24flash_fwd_splitkv_kernelI23Flash_fwd_kernel_traitsILi96ELi64ELi128ELi4ELb0ELb0EN7cutlass6half_tE19Flash_kernel_traitsILi96ELi64ELi128ELi4ES3_EELb0ELb1ELb0ELb0ELb0ELb1ELb0ELb1EEEvNS_16Flash_fwd_paramsE
        .type           _ZN5flash24flash_fwd_splitkv_kernelI23Flash_fwd_kernel_traitsILi96ELi64ELi128ELi4ELb0ELb0EN7cutlass6half_tE19Flash_kernel_traitsILi96ELi64ELi128ELi4ES3_EELb0ELb1ELb0ELb0ELb0ELb1ELb0ELb1EEEvNS_16Flash_fwd_paramsE,@function
        .size           _ZN5flash24flash_fwd_splitkv_kernelI23Flash_fwd_kernel_traitsILi96ELi64ELi128ELi4ELb0ELb0EN7cutlass6half_tE19Flash_kernel_traitsILi96ELi64ELi128ELi4ES3_EELb0ELb1ELb0ELb0ELb0ELb1ELb0ELb1EEEvNS_16Flash_fwd_paramsE,(.L_x_11639 - _ZN5flash24flash_fwd_splitkv_kernelI23Flash_fwd_kernel_traitsILi96ELi64ELi128ELi4ELb0ELb0EN7cutlass6half_tE19Flash_kernel_traitsILi96ELi64ELi128ELi4ES3_EELb0ELb1ELb0ELb0ELb0ELb1ELb0ELb1EEEvNS_16Flash_fwd_paramsE)
        .other          _ZN5flash24flash_fwd_splitkv_kernelI23Flash_fwd_kernel_traitsILi96ELi64ELi128ELi4ELb0ELb0EN7cutlass6half_tE19Flash_kernel_traitsILi96ELi64ELi128ELi4ES3_EELb0ELb1ELb0ELb0ELb0ELb1ELb0ELb1EEEvNS_16Flash_fwd_paramsE,@"STO_CUDA_ENTRY STV_DEFAULT"
_ZN5flash24flash_fwd_splitkv_kernelI23Flash_fwd_kernel_traitsILi96ELi64ELi128ELi4ELb0ELb0EN7cutlass6half_tE19Flash_kernel_traitsILi96ELi64ELi128ELi4ES3_EELb0ELb1ELb0ELb0ELb0ELb1ELb0ELb1EEEvNS_16Flash_fwd_paramsE:
.text._ZN5flash24flash_fwd_splitkv_kernelI23Flash_fwd_kernel_traitsILi96ELi64ELi128ELi4ELb0ELb0EN7cutlass6half_tE19Flash_kernel_traitsILi96ELi64ELi128ELi4ES3_EELb0ELb1ELb0ELb0ELb0ELb1ELb0ELb1EEEvNS_16Flash_fwd_paramsE:
[----:B------:R-:W-:Y:S01]  /*0000*/  LDC R1, c[0x0][0x37c] ;  /* 0x0000df00ff017b82 */ /* 0x000fe20000000800 */
[----:B------:R-:W1:Y:S07]  /*0010*/  S2R R23, SR_CTAID.X ;  /* 0x0000000000177919 */ /* 0x000e6e0000002500 */
[----:B------:R-:W2:Y:S01]  /*0020*/  LDC.64 R120, c[0x0][0x348] ;  /* 0x0000d200ff787b82 */ /* 0x000ea20000000a00 */
[----:B------:R-:W-:Y:S01]  /*0030*/  BSSY.RECONVERGENT B4, `(.L_x_2075) ;  /* 0x0000005000047945 */ /* 0x000fe20003800200 */
[----:B------:R-:W-:Y:S01]  /*0040*/  MOV R210, 0x80 ;  /* 0x0000008000d27802 */ /* 0x000fe20000000f00 */
[----:B------:R-:W3:Y:S01]  /*0050*/  S2R R212, SR_CTAID.Y ;  /* 0x0000000000d47919 */ /* 0x000ee20000002600 */
[----:B------:R-:W4:Y:S05]  /*0060*/  S2R R211, SR_CTAID.Z ;  /* 0x0000000000d37919 */ /* 0x000f2a0000002700 */
[----:B-1234-:R-:W-:Y:S05]  /*0070*/  CALL.REL.NOINC `($_ZN5flash24flash_fwd_splitkv_kernelI23Flash_fwd_kernel_traitsILi96ELi64ELi128ELi4ELb0ELb0EN7cutlass6half_tE19Flash_kernel_traitsILi96ELi64ELi128ELi4ES3_EELb0ELb1ELb0ELb0ELb0ELb1ELb0ELb1EEEvNS_16Flash_fwd_paramsE$_ZN5flash30compute_attn_1rowblock_splitkvI23Flash_fwd_kernel_traitsILi96ELi64ELi128ELi4ELb0ELb0EN7cutlass6half_tE19Flash_kernel_traitsILi96ELi64ELi128ELi4ES3_EELb0ELb1ELb0ELb0ELb0ELb1ELb0ELb1ENS_16Flash_fwd_paramsEEEvRKT8_iiiii) ;  /* 0x0000000000087944 */ /* 0x01efea0003c00000 */
[----:B------:R-:W-:Y:S05]  /*0080*/  BSYNC.RECONVERGENT B4 ;  /* 0x0000000000047941 */ /* 0x000fea0003800200 */
.L_x_2075:
[----:B------:R-:W-:Y:S05]  /*0090*/  EXIT ;  /* 0x000000000000794d */ /* 0x000fea0003800000 */
        .type           $_ZN5flash24flash_fwd_splitkv_kernelI23Flash_fwd_kernel_traitsILi96ELi64ELi128ELi4ELb0ELb0EN7cutlass6half_tE19Flash_kernel_traitsILi96ELi64ELi128ELi4ES3_EELb0ELb1ELb0ELb0ELb0ELb1ELb0ELb1EEEvNS_16Flash_fwd_paramsE$_ZN5flash30compute_attn_1rowblock_splitkvI23Flash_fwd_kernel_traitsILi96ELi64ELi128ELi4ELb0ELb0EN7cutlass6half_tE19Flash_kernel_traitsILi96ELi64ELi128ELi4ES3_EELb0ELb1ELb0ELb0ELb0ELb1ELb0ELb1ENS_16Flash_fwd_paramsEEEvRKT8_iiiii,@function
        .size           $_ZN5flash24flash_fwd_splitkv_kernelI23Flash_fwd_kernel_traitsILi96ELi64ELi128ELi4ELb0ELb0EN7cutlass6half_tE19Flash_kernel_traitsILi96ELi64ELi128ELi4ES3_EELb0ELb1ELb0ELb0ELb0ELb1ELb0ELb1EEEvNS_16Flash_fwd_paramsE$_ZN5flash30compute_attn_1rowblock_splitkvI23Flash_fwd_kernel_traitsILi96ELi64ELi128ELi4ELb0ELb0EN7cutlass6half_tE19Flash_kernel_traitsILi96ELi64ELi128ELi4ES3_EELb0ELb1ELb0ELb0ELb0ELb1ELb0ELb1ENS_16Flash_fwd_paramsEEEvRKT8_iiiii,(.L_x_11639 - $_ZN5flash24flash_fwd_splitkv_kernelI23Flash_fwd_kernel_traitsILi96ELi64ELi128ELi4ELb0ELb0EN7cutlass6half_tE19Flash_kernel_traitsILi96ELi64ELi128ELi4ES3_EELb0ELb1ELb0ELb0ELb0ELb1ELb0ELb1EEEvNS_16Flash_fwd_paramsE$_ZN5flash30compute_attn_1rowblock_splitkvI23Flash_fwd_kernel_traitsILi96ELi64ELi128ELi4ELb0ELb0EN7cutlass6half_tE19Flash_kernel_traitsILi96ELi64ELi128ELi4ES3_EELb0ELb1ELb0ELb0ELb0ELb1ELb0ELb1ENS_16Flash_fwd_paramsEEEvRKT8_iiiii)
$_ZN5flash24flash_fwd_splitkv_kernelI23Flash_fwd_kernel_traitsILi96ELi64ELi128ELi4ELb0ELb0EN7cutlass6half_tE19Flash_kernel_traitsILi96ELi64ELi128ELi4ES3_EELb0ELb1ELb0ELb0ELb0ELb1ELb0ELb1EEEvNS_16Flash_fwd_paramsE$_ZN5flash30compute_attn_1rowblock_splitkvI23Flash_fwd_kernel_traitsILi96ELi64ELi128ELi4ELb0ELb0EN7cutlass6half_tE19Flash_kernel_traitsILi96ELi64ELi128ELi4ES3_EELb0ELb1ELb0ELb0ELb0ELb1ELb0ELb1ENS_16Flash_fwd_paramsEEEvRKT8_iiiii:
        /* <DEDUP_REMOVED lines=39> */
.L_x_2077:
[----:B------:R-:W-:Y:S05]  /*0310*/  BSYNC.RECONVERGENT B0 ;  /* 0x0000000000007941 */ /* 0x000fea0003800200 */
.L_x_2076:
[----:B------:R-:W-:Y:S04]  /*0320*/  BSSY.RECONVERGENT B0, `(.L_x_2078) ;  /* 0x0000007000007945 */ /* 0x000fe80003800200 */
[----:B------:R-:W-:Y:S05]  /*0330*/  @!P3 BRA `(.L_x_2079) ;  /* 0x000000000014b947 */ /* 0x000fea0003800000 */
[----:B-----5:R-:W2:Y:S02]  /*0340*/  LD.E.U8 R0, desc[UR4][R120.64+0x1b2] ;  /* 0x0001b20478007980 */ /* 0x020ea4000c101100 */
[----:B--2---:R-:W-:-:S13]  /*0350*/  ISETP.NE.AND P1, PT, R0, RZ, PT ;  /* 0x000000ff0000720c */ /* 0x004fda0003f25270 */
[----:B------:R-:W2:Y:S02]  /*0360*/  @P1 LD.E R7, desc[UR4][R8.64+0x4] ;  /* 0x0000040408071980 */ /* 0x000ea4000c101900 */
[----:B--2---:R-:W-:-:S06]  /*0370*/  @P1 IADD3 R0, PT, PT, R7, -R12, RZ ;  /* 0x8000000c07001210 */ /* 0x004fcc0007ffe0ff */
[----:B------:R2:W5:Y:S02]  /*0380*/  @!P1 LD.E R0, desc[UR4][R8.64] ;  /* 0x0000000408009980 */ /* 0x000564000c101900 */
.L_x_2079:
[----:B------:R-:W-:Y:S05]  /*0390*/  BSYNC.RECONVERGENT B0 ;  /* 0x0000000000007941 */ /* 0x000fea0003800200 */
.L_x_2078:
        /* <DEDUP_REMOVED lines=9> */
.L_x_2081:
[----:B------:R-:W3:Y:S01]  /*0430*/  LD.E.64 R2, desc[UR4][R120.64+0x108] ;  /* 0x0001080478027980 */ /* 0x000ee2000c101b00 */
[----:B------:R-:W-:Y:S01]  /*0440*/  BSSY.RECONVERGENT B0, `(.L_x_2083) ;  /* 0x0000006000007945 */ /* 0x000fe20003800200 */
[----:B------:R-:W-:Y:S01]  /*0450*/  IMAD.MOV.U32 R68, RZ, RZ, RZ ;  /* 0x000000ffff447224 */ /* 0x000fe200078e00ff */
[----:B---3--:R-:W-:-:S04]  /*0460*/  ISETP.NE.U32.AND P0, PT, R2, RZ, PT ;  /* 0x000000ff0200720c */ /* 0x008fc80003f05070 */
[----:B------:R-:W-:-:S13]  /*0470*/  ISETP.NE.AND.EX P0, PT, R3, RZ, PT, P0 ;  /* 0x000000ff0300720c */ /* 0x000fda0003f05300 */
[----:B------:R-:W-:Y:S05]  /*0480*/  @!P0 BRA `(.L_x_2084) ;  /* 0x0000000000048947 */ /* 0x000fea0003800000 */
[----:B------:R3:W5:Y:S02]  /*0490*/  LD.E R68, desc[UR4][R120.64+0xbc] ;  /* 0x0000bc0478447980 */ /* 0x000764000c101900 */
.L_x_2084:
[----:B------:R-:W-:Y:S05]  /*04a0*/  BSYNC.RECONVERGENT B0 ;  /* 0x0000000000007941 */ /* 0x000fea0003800200 */
.L_x_2083:
[----:B-----5:R-:W-:Y:S02]  /*04b0*/  IADD3 R68, PT, PT, R77, R68, RZ ;  /* 0x000000444d447210 */ /* 0x020fe40007ffe0ff */
.L_x_2082:
[----:B------:R-:W-:Y:S05]  /*04c0*/  BSYNC.RECONVERGENT B1 ;  /* 0x0000000000017941 */ /* 0x000fea0003800200 */
.L_x_2080:
[----:B------:R-:W-:Y:S01]  /*04d0*/  IMAD.SHL.U32 R214, R23, 0x40, RZ ;  /* 0x0000004017d67824 */ /* 0x000fe200078e00ff */
[----:B------:R-:W-:Y:S01]  /*04e0*/  MOV R2, R210 ;  /* 0x000000d200027202 */ /* 0x000fe20000000f00 */
[----:B------:R-:W-:-:S03]  /*04f0*/  IMAD.MOV.U32 R3, RZ, RZ, 0x0 ;  /* 0x00000000ff037424 */ /* 0x000fc600078e00ff */
[----:B------:R-:W-:-:S13]  /*0500*/  ISETP.GT.AND P0, PT, R217, R214, PT ;  /* 0x000000d6d900720c */ /* 0x000fda0003f04270 */
[----:B-123--:R-:W-:Y:S05]  /*0510*/  @!P0 RET.REL.NODEC R2 `(_ZN5flash24flash_fwd_splitkv_kernelI23Flash_fwd_kernel_traitsILi96ELi64ELi128ELi4ELb0ELb0EN7cutlass6half_tE19Flash_kernel_traitsILi96ELi64ELi128ELi4ES3_EELb0ELb1ELb0ELb0ELb0ELb1ELb0ELb1EEEvNS_16Flash_fwd_paramsE) ;  /* 0xfffffff802b88950 */ /* 0x00efea0003c3ffff */
        /* <DEDUP_REMOVED lines=83> */
.L_x_2087:
[----:B------:R-:W-:Y:S05]  /*0a50*/  BSYNC.RECONVERGENT B0 ;  /* 0x0000000000007941 */ /* 0x000fea0003800200 */
.L_x_2086:
        /* <DEDUP_REMOVED lines=18> */
.L_x_2089:
[----:B------:R-:W-:Y:S05]  /*0b80*/  BSYNC.RECONVERGENT B0 ;  /* 0x0000000000007941 */ /* 0x000fea0003800200 */
.L_x_2088:
[----:B------:R-:W-:Y:S01]  /*0b90*/  MOV R211, 0x0 ;  /* 0x0000000000d37802 */ /* 0x000fe20000000f00 */
[----:B------:R1:W-:Y:S03]  /*0ba0*/  @!P6 ST.E desc[UR4][R8.64], R5 ;  /* 0x000000050800e985 */ /* 0x0003e6000c101904 */
[----:B-12--5:R-:W-:Y:S05]  /*0bb0*/  @P5 RET.REL.NODEC R210 `(_ZN5flash24flash_fwd_splitkv_kernelI23Flash_fwd_kernel_traitsILi96ELi64ELi128ELi4ELb0ELb0EN7cutlass6half_tE19Flash_kernel_traitsILi96ELi64ELi128ELi4ES3_EELb0ELb1ELb0ELb0ELb0ELb1ELb0ELb1EEEvNS_16Flash_fwd_paramsE) ;  /* 0xfffffff4d2105950 */ /* 0x026fea0003c3ffff */
[----:B------:R-:W-:Y:S02]  /*0bc0*/  MOV R3, 0x7f800000 ;  /* 0x7f80000000037802 */ /* 0x000fe40000000f00 */
[----:B------:R-:W-:-:S03]  /*0bd0*/  MOV R211, 0x0 ;  /* 0x0000000000d37802 */ /* 0x000fc60000000f00 */
[----:B------:R1:W-:Y:S02]  /*0be0*/  ST.E desc[UR4][R8.64+0x80], R3 ;  /* 0x0000800308007985 */ /* 0x0003e4000c101904 */
[----:B-1----:R-:W-:Y:S05]  /*0bf0*/  RET.REL.NODEC R210 `(_ZN5flash24flash_fwd_splitkv_kernelI23Flash_fwd_kernel_traitsILi96ELi64ELi128ELi4ELb0ELb0EN7cutlass6half_tE19Flash_kernel_traitsILi96ELi64ELi128ELi4ES3_EELb0ELb1ELb0ELb0ELb0ELb1ELb0ELb1EEEvNS_16Flash_fwd_paramsE) ;  /* 0xfffffff4d2007950 */ /* 0x002fea0003c3ffff */
.L_x_2085:
        /* <DEDUP_REMOVED lines=101> */
.L_x_2091:
        /* <DEDUP_REMOVED lines=78> */
.L_x_2092:
[----:B------:R-:W-:Y:S05]  /*1730*/  BSYNC.RECONVERGENT B0 ;  /* 0x0000000000007941 */ /* 0x000fea0003800200 */
.L_x_2090:
        /* <DEDUP_REMOVED lines=209> */
.L_x_2162:
        /* <DEDUP_REMOVED lines=18> */
.L_x_2095:
[----:B------:R-:W-:Y:S05]  /*2570*/  BSYNC.RECONVERGENT B0 ;  /* 0x0000000000007941 */ /* 0x000fea0003800200 */
.L_x_2094:
        /* <DEDUP_REMOVED lines=15> */
.L_x_2097:
[----:B------:R-:W-:Y:S05]  /*2670*/  BSYNC.RECONVERGENT B0 ;  /* 0x0000000000007941 */ /* 0x000fea0003800200 */
.L_x_2096:
        /* <DEDUP_REMOVED lines=18> */
.L_x_2099:
[----:B------:R-:W-:Y:S05]  /*27a0*/  BSYNC.RECONVERGENT B0 ;  /* 0x0000000000007941 */ /* 0x000fea0003800200 */
.L_x_2098:
        /* <DEDUP_REMOVED lines=17> */
.L_x_2101:
[----:B------:R-:W-:Y:S05]  /*28c0*/  BSYNC.RECONVERGENT B0 ;  /* 0x0000000000007941 */ /* 0x000fea0003800200 */
.L_x_2100:
        /* <DEDUP_REMOVED lines=27> */
.L_x_2105:
[----:B------:R-:W-:Y:S05]  /*2a80*/  BSYNC.RECONVERGENT B0 ;  /* 0x0000000000007941 */ /* 0x000fea0003800200 */
.L_x_2104:
        /* <DEDUP_REMOVED lines=15> */
.L_x_2107:
[----:B------:R-:W-:Y:S05]  /*2b80*/  BSYNC.RECONVERGENT B0 ;  /* 0x0000000000007941 */ /* 0x000fea0003800200 */
.L_x_2106:
        /* <DEDUP_REMOVED lines=15> */
.L_x_2109:
[----:B------:R-:W-:Y:S05]  /*2c80*/  BSYNC.RECONVERGENT B0 ;  /* 0x0000000000007941 */ /* 0x000fea0003800200 */
.L_x_2108:
        /* <DEDUP_REMOVED lines=19> */
.L_x_2103:
        /* <DEDUP_REMOVED lines=62> */
.L_x_2115:
[----:B------:R-:W-:Y:S05]  /*31a0*/  BSYNC.RECONVERGENT B0 ;  /* 0x0000000000007941 */ /* 0x000fea0003800200 */
.L_x_2114:
        /* <DEDUP_REMOVED lines=52> */
.L_x_2117:
[----:B------:R-:W-:Y:S05]  /*34f0*/  BSYNC.RECONVERGENT B0 ;  /* 0x0000000000007941 */ /* 0x000fea0003800200 */
.L_x_2116:
        /* <DEDUP_REMOVED lines=51> */
.L_x_2113:
[----:B------:R-:W-:Y:S05]  /*3830*/  BSYNC.RECONVERGENT B1 ;  /* 0x0000000000017941 */ /* 0x000fea0003800200 */
.L_x_2112:
        /* <DEDUP_REMOVED lines=67> */
.L_x_2121:
[----:B------:R-:W-:Y:S05]  /*3c70*/  BSYNC.RECONVERGENT B0 ;  /* 0x0000000000007941 */ /* 0x000fea0003800200 */
.L_x_2120:
        /* <DEDUP_REMOVED lines=52> */
.L_x_2123:
[----:B------:R-:W-:Y:S05]  /*3fc0*/  BSYNC.RECONVERGENT B0 ;  /* 0x0000000000007941 */ /* 0x000fea0003800200 */
.L_x_2122:
        /* <DEDUP_REMOVED lines=51> */
.L_x_2119:
[----:B------:R-:W-:Y:S05]  /*4300*/  BSYNC.RECONVERGENT B1 ;  /* 0x0000000000017941 */ /* 0x000fea0003800200 */
.L_x_2118:
        /* <DEDUP_REMOVED lines=65> */
.L_x_2127:
[----:B------:R-:W-:Y:S05]  /*4720*/  BSYNC.RECONVERGENT B0 ;  /* 0x0000000000007941 */ /* 0x000fea0003800200 */
.L_x_2126:
        /* <DEDUP_REMOVED lines=52> */
.L_x_2129:
[----:B------:R-:W-:Y:S05]  /*4a70*/  BSYNC.RECONVERGENT B0 ;  /* 0x0000000000007941 */ /* 0x000fea0003800200 */
.L_x_2128:
        /* <DEDUP_REMOVED lines=51> */
.L_x_2125:
[----:B------:R-:W-:Y:S05]  /*4db0*/  BSYNC.RECONVERGENT B1 ;  /* 0x0000000000017941 */ /* 0x000fea0003800200 */
.L_x_2124:
        /* <DEDUP_REMOVED lines=68> */
.L_x_2133:
[----:B------:R-:W-:Y:S05]  /*5200*/  BSYNC.RECONVERGENT B0 ;  /* 0x0000000000007941 */ /* 0x000fea0003800200 */
.L_x_2132:
        /* <DEDUP_REMOVED lines=52> */
.L_x_2135:
[----:B------:R-:W-:Y:S05]  /*5550*/  BSYNC.RECONVERGENT B0 ;  /* 0x0000000000007941 */ /* 0x000fea0003800200 */
.L_x_2134:
        /* <DEDUP_REMOVED lines=51> */
.L_x_2131:
[----:B------:R-:W-:Y:S05]  /*5890*/  BSYNC.RECONVERGENT B1 ;  /* 0x0000000000017941 */ /* 0x000fea0003800200 */
.L_x_2130:
[----:B------:R-:W2:Y:S02]  /*58a0*/  LD.E R3, desc[UR4][R120.64+0xd0] ;  /* 0x0000d00478037980 */ /* 0x000ea4000c101900 */
[----:B--2---:R-:W-:Y:S05]  /*58b0*/  IMAD.U32 R3, R3, -0x40, RZ ;  /* 0xffffffc003037824 */ /* 0x004fea00078e00ff */
[C---:B------:R-:W-:Y:S02]  /*58c0*/  LEA R12, P1, R3.reuse, R12, 0x1 ;  /* 0x0000000c030c7211 */ /* 0x040fe400078208ff */
[C---:B------:R-:W-:Y:S02]  /*58d0*/  LEA R52, P0, R3.reuse, R52, 0x1 ;  /* 0x0000003403347211 */ /* 0x040fe400078008ff */
[C---:B------:R-:W-:Y:S02]  /*58e0*/  LEA.HI.X.SX32 R13, R3.reuse, R13, 0x1, P1 ;  /* 0x0000000d030d7211 */ /* 0x040fe400008f0eff */
[----:B------:R-:W-:Y:S01]  /*58f0*/  LEA.HI.X.SX32 R53, R3, R53, 0x1, P0 ;  /* 0x0000003503357211 */ /* 0x000fe200000f0eff */
[----:B------:R-:W-:Y:S05]  /*5900*/  BRA `(.L_x_2110) ;  /* 0x0000004400fc7947 */ /* 0x000fea0003800000 */
.L_x_2111:
        /* <DEDUP_REMOVED lines=99> */
.L_x_2139:
[----:B------:R-:W-:Y:S05]  /*5f40*/  BSYNC.RECONVERGENT B0 ;  /* 0x0000000000007941 */ /* 0x000fea0003800200 */
.L_x_2138:
        /* <DEDUP_REMOVED lines=93> */
.L_x_2141:
[----:B------:R-:W-:Y:S05]  /*6520*/  BSYNC.RECONVERGENT B0 ;  /* 0x0000000000007941 */ /* 0x000fea0003800200 */
.L_x_2140:
        /* <DEDUP_REMOVED lines=92> */
.L_x_2137:
[----:B------:R-:W-:Y:S05]  /*6af0*/  BSYNC.RECONVERGENT B1 ;  /* 0x0000000000017941 */ /* 0x000fea0003800200 */
.L_x_2136:
        /* <DEDUP_REMOVED lines=98> */
.L_x_2145:
[----:B------:R-:W-:Y:S05]  /*7120*/  BSYNC.RECONVERGENT B0 ;  /* 0x0000000000007941 */ /* 0x000fea0003800200 */
.L_x_2144:
        /* <DEDUP_REMOVED lines=93> */
.L_x_2147:
[----:B------:R-:W-:Y:S05]  /*7700*/  BSYNC.RECONVERGENT B0 ;  /* 0x0000000000007941 */ /* 0x000fea0003800200 */
.L_x_2146:
        /* <DEDUP_REMOVED lines=92> */
.L_x_2143:
[----:B------:R-:W-:Y:S05]  /*7cd0*/  BSYNC.RECONVERGENT B1 ;  /* 0x0000000000017941 */ /* 0x000fea0003800200 */
.L_x_2142:
        /* <DEDUP_REMOVED lines=98> */
.L_x_2151:
[----:B------:R-:W-:Y:S05]  /*8300*/  BSYNC.RECONVERGENT B0 ;  /* 0x0000000000007941 */ /* 0x000fea0003800200 */
.L_x_2150:
        /* <DEDUP_REMOVED lines=93> */
.L_x_2153:
[----:B------:R-:W-:Y:S05]  /*88e0*/  BSYNC.RECONVERGENT B0 ;  /* 0x0000000000007941 */ /* 0x000fea0003800200 */
.L_x_2152:
        /* <DEDUP_REMOVED lines=92> */
.L_x_2149:
[----:B------:R-:W-:Y:S05]  /*8eb0*/  BSYNC.RECONVERGENT B1 ;  /* 0x0000000000017941 */ /* 0x000fea0003800200 */
.L_x_2148:
        /* <DEDUP_REMOVED lines=101> */
.L_x_2157:
[----:B------:R-:W-:Y:S05]  /*9510*/  BSYNC.RECONVERGENT B0 ;  /* 0x0000000000007941 */ /* 0x000fea0003800200 */
.L_x_2156:
        /* <DEDUP_REMOVED lines=92> */
.L_x_2159:
[----:B------:R-:W-:Y:S05]  /*9ae0*/  BSYNC.RECONVERGENT B0 ;  /* 0x0000000000007941 */ /* 0x000fea0003800200 */
.L_x_2158:
        /* <DEDUP_REMOVED lines=90> */
.L_x_2155:
[----:B------:R-:W-:Y:S05]  /*a090*/  BSYNC.RECONVERGENT B1 ;  /* 0x0000000000017941 */ /* 0x000fea0003800200 */
.L_x_2154:
[----:B------:R-:W3:Y:S02]  /*a0a0*/  LD.E R3, desc[UR4][R120.64+0xd0] ;  /* 0x0000d00478037980 */ /* 0x000ee4000c101900 */
[----:B---3--:R-:W-:Y:S05]  /*a0b0*/  IMAD.U32 R3, R3, -0x40, RZ ;  /* 0xffffffc003037824 */ /* 0x008fea00078e00ff */
[C---:B------:R-:W-:Y:S02]  /*a0c0*/  LEA R82, P1, R3.reuse, R82, 0x1 ;  /* 0x0000005203527211 */ /* 0x040fe400078208ff */
[C---:B------:R-:W-:Y:S02]  /*a0d0*/  LEA R80, P0, R3.reuse, R80, 0x1 ;  /* 0x0000005003507211 */ /* 0x040fe400078008ff */
[C---:B------:R-:W-:Y:S02]  /*a0e0*/  LEA.HI.X.SX32 R83, R3.reuse, R83, 0x1, P1 ;  /* 0x0000005303537211 */ /* 0x040fe400008f0eff */
[----:B------:R-:W-:Y:S09]  /*a0f0*/  LEA.HI.X.SX32 R81, R3, R81, 0x1, P0 ;  /* 0x0000005103517211 */ /* 0x000ff200000f0eff */
.L_x_2110:
[----:B------:R-:W-:Y:S05]  /*a100*/  BSYNC.RECONVERGENT B2 ;  /* 0x0000000000027941 */ /* 0x000fea0003800200 */
.L_x_2102:
        /* <DEDUP_REMOVED lines=101> */
.L_x_2161:
[----:B------:R-:W-:Y:S05]  /*a760*/  BSYNC.RECONVERGENT B0 ;  /* 0x0000000000007941 */ /* 0x000fea0003800200 */
.L_x_2160:
[----:B------:R-:W-:Y:S05]  /*a770*/  @P2 BRA `(.L_x_2162) ;  /* 0xffffff7c00342947 */ /* 0x000fea000383ffff */
.L_x_2093:
        /* <DEDUP_REMOVED lines=29> */
.L_x_2167:
[----:B------:R2:W-:Y:S02]  /*a950*/  STS.128 [R215+0x2000], RZ ;  /* 0x002000ffd7007388 */ /* 0x0005e40000000c00 */
.L_x_2166:
[----:B------:R-:W-:Y:S05]  /*a960*/  BSYNC.RECONVERGENT B0 ;  /* 0x0000000000007941 */ /* 0x000fea0003800200 */
.L_x_2165:
        /* <DEDUP_REMOVED lines=24> */
.L_x_2169:
[----:B------:R1:W-:Y:S01]  /*aaf0*/  STS.128 [R215+0x2800], RZ ;  /* 0x002800ffd7007388 */ /* 0x0003e20000000c00 */
[----:B------:R-:W-:Y:S05]  /*ab00*/  BRA `(.L_x_2168) ;  /* 0x0000003800587947 */ /* 0x000fea0003800000 */
.L_x_2164:
        /* <DEDUP_REMOVED lines=84> */
.L_x_2176:
[----:B------:R-:W-:Y:S05]  /*b050*/  BSYNC.RECONVERGENT B0 ;  /* 0x0000000000007941 */ /* 0x000fea0003800200 */
.L_x_2175:
[----:B-----5:R-:W-:Y:S01]  /*b060*/  IMAD.MOV.U32 R6, RZ, RZ, R10 ;  /* 0x000000ffff067224 */ /* 0x020fe200078e000a */
[----:B------:R-:W-:Y:S01]  /*b070*/  MOV R4, R8 ;  /* 0x0000000800047202 */ /* 0x000fe20000000f00 */
[----:B------:R-:W-:Y:S01]  /*b080*/  IMAD.MOV.U32 R7, RZ, RZ, R11 ;  /* 0x000000ffff077224 */ /* 0x000fe200078e000b */
[----:B------:R-:W-:Y:S02]  /*b090*/  MOV R5, R9 ;  /* 0x0000000900057202 */ /* 0x000fe40000000f00 */
.L_x_2174:
[----:B------:R-:W-:Y:S05]  /*b0a0*/  BSYNC.RECONVERGENT B1 ;  /* 0x0000000000017941 */ /* 0x000fea0003800200 */
.L_x_2173:
        /* <DEDUP_REMOVED lines=49> */
.L_x_2180:
[----:B------:R-:W-:Y:S05]  /*b3c0*/  BSYNC.RECONVERGENT B0 ;  /* 0x0000000000007941 */ /* 0x000fea0003800200 */
.L_x_2179:
[----:B-----5:R1:W-:Y:S02]  /*b3d0*/  STS.128 [R215+0x1000], R8 ;  /* 0x00100008d7007388 */ /* 0x0203e40000000c00 */
.L_x_2178:
[----:B------:R-:W-:Y:S05]  /*b3e0*/  BSYNC.RECONVERGENT B1 ;  /* 0x0000000000017941 */ /* 0x000fea0003800200 */
.L_x_2177:
        /* <DEDUP_REMOVED lines=47> */
.L_x_2182:
[----:B------:R-:W-:Y:S05]  /*b6e0*/  BSYNC.RECONVERGENT B0 ;  /* 0x0000000000007941 */ /* 0x000fea0003800200 */
.L_x_2181:
[----:B-----5:R1:W-:Y:S02]  /*b6f0*/  STS.128 [R215+0x2000], R8 ;  /* 0x00200008d7007388 */ /* 0x0203e40000000c00 */
.L_x_2172:
[----:B------:R-:W-:Y:S05]  /*b700*/  BSYNC.RECONVERGENT B2 ;  /* 0x0000000000027941 */ /* 0x000fea0003800200 */
.L_x_2171:
        /* <DEDUP_REMOVED lines=61> */
.L_x_2186:
[----:B------:R-:W-:Y:S05]  /*bae0*/  BSYNC.RECONVERGENT B0 ;  /* 0x0000000000007941 */ /* 0x000fea0003800200 */
.L_x_2185:
[----:B-----5:R1:W-:Y:S02]  /*baf0*/  STS.128 [R215+0x800], R8 ;  /* 0x00080008d7007388 */ /* 0x0203e40000000c00 */
.L_x_2184:
[----:B------:R-:W-:Y:S05]  /*bb00*/  BSYNC.RECONVERGENT B1 ;  /* 0x0000000000017941 */ /* 0x000fea0003800200 */
.L_x_2183:
        /* <DEDUP_REMOVED lines=56> */
.L_x_2190:
[----:B------:R-:W-:Y:S05]  /*be90*/  BSYNC.RECONVERGENT B0 ;  /* 0x0000000000007941 */ /* 0x000fea0003800200 */
.L_x_2189:
[----:B-----5:R1:W-:Y:S02]  /*bea0*/  STS.128 [R215+0x1800], R8 ;  /* 0x00180008d7007388 */ /* 0x0203e40000000c00 */
.L_x_2188:
[----:B------:R-:W-:Y:S05]  /*beb0*/  BSYNC.RECONVERGENT B1 ;  /* 0x0000000000017941 */ /* 0x000fea0003800200 */
.L_x_2187:
        /* <DEDUP_REMOVED lines=55> */
.L_x_2192:
[----:B------:R-:W-:Y:S05]  /*c230*/  BSYNC.RECONVERGENT B0 ;  /* 0x0000000000007941 */ /* 0x000fea0003800200 */
.L_x_2191:
[----:B-----5:R1:W-:Y:S01]  /*c240*/  STS.128 [R215+0x2800], R8 ;  /* 0x00280008d7007388 */ /* 0x0203e20000000c00 */
[----:B------:R-:W-:Y:S05]  /*c250*/  BRA `(.L_x_2168) ;  /* 0x0000002000847947 */ /* 0x000fea0003800000 */
.L_x_2170:
        /* <DEDUP_REMOVED lines=94> */
.L_x_2198:
[----:B------:R-:W-:Y:S05]  /*c840*/  BSYNC.RECONVERGENT B0 ;  /* 0x0000000000007941 */ /* 0x000fea0003800200 */
.L_x_2197:
[----:B-----5:R-:W-:Y:S01]  /*c850*/  IMAD.MOV.U32 R6, RZ, RZ, R22 ;  /* 0x000000ffff067224 */ /* 0x020fe200078e0016 */
[----:B------:R-:W-:Y:S01]  /*c860*/  MOV R4, R20 ;  /* 0x0000001400047202 */ /* 0x000fe20000000f00 */
[----:B------:R-:W-:Y:S01]  /*c870*/  IMAD.MOV.U32 R7, RZ, RZ, R23 ;  /* 0x000000ffff077224 */ /* 0x000fe200078e0017 */
[----:B------:R-:W-:Y:S02]  /*c880*/  MOV R5, R21 ;  /* 0x0000001500057202 */ /* 0x000fe40000000f00 */
.L_x_2196:
[----:B------:R-:W-:Y:S05]  /*c890*/  BSYNC.RECONVERGENT B1 ;  /* 0x0000000000017941 */ /* 0x000fea0003800200 */
.L_x_2195:
        /* <DEDUP_REMOVED lines=86> */
.L_x_2202:
[----:B------:R-:W-:Y:S05]  /*ce00*/  BSYNC.RECONVERGENT B0 ;  /* 0x0000000000007941 */ /* 0x000fea0003800200 */
.L_x_2201:
[----:B-----5:R1:W-:Y:S02]  /*ce10*/  STS.128 [R215+0x1000], R20 ;  /* 0x00100014d7007388 */ /* 0x0203e40000000c00 */
.L_x_2200:
[----:B------:R-:W-:Y:S05]  /*ce20*/  BSYNC.RECONVERGENT B1 ;  /* 0x0000000000017941 */ /* 0x000fea0003800200 */
.L_x_2199:
        /* <DEDUP_REMOVED lines=84> */
.L_x_2204:
[----:B------:R-:W-:Y:S05]  /*d370*/  BSYNC.RECONVERGENT B0 ;  /* 0x0000000000007941 */ /* 0x000fea0003800200 */
.L_x_2203:
[----:B-----5:R1:W-:Y:S02]  /*d380*/  STS.128 [R215+0x2000], R20 ;  /* 0x00200014d7007388 */ /* 0x0203e40000000c00 */
.L_x_2194:
[----:B------:R-:W-:Y:S05]  /*d390*/  BSYNC.RECONVERGENT B2 ;  /* 0x0000000000027941 */ /* 0x000fea0003800200 */
.L_x_2193:
        /* <DEDUP_REMOVED lines=91> */
.L_x_2208:
[----:B------:R-:W-:Y:S05]  /*d950*/  BSYNC.RECONVERGENT B0 ;  /* 0x0000000000007941 */ /* 0x000fea0003800200 */
.L_x_2207:
[----:B-----5:R1:W-:Y:S02]  /*d960*/  STS.128 [R215+0x800], R20 ;  /* 0x00080014d7007388 */ /* 0x0203e40000000c00 */
.L_x_2206:
[----:B------:R-:W-:Y:S05]  /*d970*/  BSYNC.RECONVERGENT B1 ;  /* 0x0000000000017941 */ /* 0x000fea0003800200 */
.L_x_2205:
        /* <DEDUP_REMOVED lines=86> */
.L_x_2212:
[----:B------:R-:W-:Y:S05]  /*dee0*/  BSYNC.RECONVERGENT B0 ;  /* 0x0000000000007941 */ /* 0x000fea0003800200 */
.L_x_2211:
[----:B-----5:R1:W-:Y:S02]  /*def0*/  STS.128 [R215+0x1800], R20 ;  /* 0x00180014d7007388 */ /* 0x0203e40000000c00 */
.L_x_2210:
[----:B------:R-:W-:Y:S05]  /*df00*/  BSYNC.RECONVERGENT B1 ;  /* 0x0000000000017941 */ /* 0x000fea0003800200 */
.L_x_2209:
        /* <DEDUP_REMOVED lines=84> */
.L_x_2214:
[----:B------:R-:W-:Y:S05]  /*e450*/  BSYNC.RECONVERGENT B0 ;  /* 0x0000000000007941 */ /* 0x000fea0003800200 */
.L_x_2213:
[----:B-----5:R1:W-:Y:S02]  /*e460*/  STS.128 [R215+0x2800], R20 ;  /* 0x00280014d7007388 */ /* 0x0203e40000000c00 */
.L_x_2168:
[----:B------:R-:W-:Y:S05]  /*e470*/  BSYNC.RECONVERGENT B3 ;  /* 0x0000000000037941 */ /* 0x000fea0003800200 */
.L_x_2163:
        /* <DEDUP_REMOVED lines=27> */
.L_x_2217:
[----:B------:R4:W-:Y:S02]  /*e630*/  STS.128 [R215+0x7000], RZ ;  /* 0x007000ffd7007388 */ /* 0x0009e40000000c00 */
.L_x_2216:
[----:B------:R-:W-:Y:S05]  /*e640*/  BSYNC.RECONVERGENT B0 ;  /* 0x0000000000007941 */ /* 0x000fea0003800200 */
.L_x_2215:
        /* <DEDUP_REMOVED lines=24> */
.L_x_2220:
[----:B------:R3:W-:Y:S02]  /*e7d0*/  STS.128 [R215+0x7800], RZ ;  /* 0x007800ffd7007388 */ /* 0x0007e40000000c00 */
.L_x_2219:
[----:B------:R-:W-:Y:S05]  /*e7e0*/  BSYNC.RECONVERGENT B0 ;  /* 0x0000000000007941 */ /* 0x000fea0003800200 */
.L_x_2218:
        /* <DEDUP_REMOVED lines=25> */
.L_x_2223:
[----:B------:R3:W-:Y:S02]  /*e980*/  STS.128 [R215+0x8000], RZ ;  /* 0x008000ffd7007388 */ /* 0x0007e40000000c00 */
.L_x_2222:
[----:B------:R-:W-:Y:S05]  /*e990*/  BSYNC.RECONVERGENT B0 ;  /* 0x0000000000007941 */ /* 0x000fea0003800200 */
.L_x_2221:
        /* <DEDUP_REMOVED lines=26> */
.L_x_2225:
[----:B------:R-:W-:Y:S05]  /*eb40*/  BSYNC.RECONVERGENT B0 ;  /* 0x0000000000007941 */ /* 0x000fea0003800200 */
.L_x_2224:
        /* <DEDUP_REMOVED lines=28> */
.L_x_2228:
[----:B------:R1:W-:Y:S01]  /*ed10*/  STS.128 [R215+0xd000], RZ ;  /* 0x00d000ffd7007388 */ /* 0x0003e20000000c00 */
[----:B------:R-:W-:Y:S05]  /*ed20*/  BRA `(.L_x_2229) ;  /* 0x00000000000c7947 */ /* 0x000fea0003800000 */
.L_x_2227:
[----:B------:R1:W-:Y:S04]  /*ed30*/  STS.128 [R215+0x9000], RZ ;  /* 0x009000ffd7007388 */ /* 0x0003e80000000c00 */
[----:B------:R1:W-:Y:S04]  /*ed40*/  STS.128 [R215+0xb000], RZ ;  /* 0x00b000ffd7007388 */ /* 0x0003e80000000c00 */
[----:B------:R1:W-:Y:S02]  /*ed50*/  STS.128 [R215+0xd000], RZ ;  /* 0x00d000ffd7007388 */ /* 0x0003e40000000c00 */
.L_x_2229:
[----:B------:R-:W-:Y:S05]  /*ed60*/  BSYNC.RECONVERGENT B0 ;  /* 0x0000000000007941 */ /* 0x000fea0003800200 */
.L_x_2226:
        /* <DEDUP_REMOVED lines=27> */
.L_x_2232:
[----:B------:R1:W-:Y:S02]  /*ef20*/  STS.128 [R215+0xd800], RZ ;  /* 0x00d800ffd7007388 */ /* 0x0003e40000000c00 */
.L_x_2231:
[----:B------:R-:W-:Y:S05]  /*ef30*/  BSYNC.RECONVERGENT B0 ;  /* 0x0000000000007941 */ /* 0x000fea0003800200 */
.L_x_2230:
        /* <DEDUP_REMOVED lines=27> */
.L_x_2235:
[----:B------:R1:W-:Y:S02]  /*f0f0*/  STS.128 [R215+0xe000], RZ ;  /* 0x00e000ffd7007388 */ /* 0x0003e40000000c00 */
.L_x_2234:
[----:B------:R-:W-:Y:S05]  /*f100*/  BSYNC.RECONVERGENT B0 ;  /* 0x0000000000007941 */ /* 0x000fea0003800200 */
.L_x_2233:
        /* <DEDUP_REMOVED lines=32> */
.L_x_2238:
[----:B------:R1:W-:Y:S02]  /*f310*/  STS.128 [R215+0xe800], RZ ;  /* 0x00e800ffd7007388 */ /* 0x0003e40000000c00 */
.L_x_2237:
[----:B------:R-:W-:Y:S05]  /*f320*/  BSYNC.RECONVERGENT B0 ;  /* 0x0000000000007941 */ /* 0x000fea0003800200 */
.L_x_2236:
[--C-:B------:R-:W-:Y:S01]  /*f330*/  IMAD R199, R50, 0x2, R47.reuse ;  /* 0x0000000232c77824 */ /* 0x100fe200078e022f */
[----:B------:R-:W2:Y:S01]  /*f340*/  LD.E R45, desc[UR4][R120.64+0x18c] ;  /* 0x00018c04782d7980 */ /* 0x000ea2000c101900 */
[----:B------:R-:W-:-:S03]  /*f350*/  IMAD R198, R48, 0x2, R47 ;  /* 0x0000000230c67824 */ /* 0x000fc600078e022f */
[----:B------:R-:W-:Y:S04]  /*f360*/  LDSM.16.M88.4 R88, [R199] ;  /* 0x00000000c758783b */ /* 0x000fe80000000200 */
[----:B-----5:R-:W3:Y:S01]  /*f370*/  LDSM.16.M88.4 R36, [R198+0x3000] ;  /* 0x00300000c624783b */ /* 0x020ee20000000200 */
[C---:B------:R-:W-:Y:S02]  /*f380*/  IMAD R52, R44.reuse, 0x2, R199 ;  /* 0x000000022c347824 */ /* 0x040fe400078e02c7 */
[----:B------:R-:W-:Y:S01]  /*f390*/  IMAD R46, R44, 0x2, R198 ;  /* 0x000000022c2e7824 */ /* 0x000fe200078e02c6 */
[----:B------:R-:W4:Y:S04]  /*f3a0*/  LDSM.16.M88.4 R104, [R198+0x4400] ;  /* 0x00440000c668783b */ /* 0x000f280000000200 */
[----:B------:R-:W-:Y:S04]  /*f3b0*/  LDSM.16.M88.4 R48, [R52] ;  /* 0x000000003430783b */ /* 0x000fe80000000200 */
[----:B------:R-:W4:Y:S04]  /*f3c0*/  LDSM.16.M88.4 R80, [R46+0x3000] ;  /* 0x003000002e50783b */ /* 0x000f280000000200 */
[----:B------:R-:W4:Y:S04]  /*f3d0*/  LDSM.16.M88.4 R28, [R198+0x3400] ;  /* 0x00340000c61c783b */ /* 0x000f280000000200 */
[----:B------:R-:W4:Y:S04]  /*f3e0*/  LDSM.16.M88.4 R20, [R198+0x3800] ;  /* 0x00380000c614783b */ /* 0x000f280000000200 */
[----:B------:R-:W4:Y:S04]  /*f3f0*/  LDSM.16.M88.4 R12, [R198+0x3c00] ;  /* 0x003c0000c60c783b */ /* 0x000f280000000200 */
[----:B-1----:R-:W1:Y:S04]  /*f400*/  LDSM.16.M88.4 R4, [R198+0x4000] ;  /* 0x00400000c604783b */ /* 0x002e680000000200 */
[----:B------:R-:W1:Y:S04]  /*f410*/  LDSM.16.M88.4 R96, [R198+0x4800] ;  /* 0x00480000c660783b */ /* 0x000e680000000200 */
[----:B------:R-:W1:Y:S01]  /*f420*/  LDSM.16.M88.4 R128, [R198+0x4c00] ;  /* 0x004c0000c680783b */ /* 0x000e620000000200 */
[C---:B---3--:R-:W-:Y:S03]  /*f430*/  HMMA.16816.F32 R40, R88.reuse, R36, RZ ;  /* 0x000000245828723c */ /* 0x048fe600000018ff */
[----:B------:R-:W3:Y:S04]  /*f440*/  LDSM.16.M88.4 R60, [R46+0x4400] ;  /* 0x004400002e3c783b */ /* 0x000ee80000000200 */
[----:B------:R-:W3:Y:S01]  /*f450*/  LDSM.16.M88.4 R76, [R46+0x3400] ;  /* 0x003400002e4c783b */ /* 0x000ee20000000200 */
[C---:B------:R-:W-:Y:S03]  /*f460*/  HMMA.16816.F32 R36, R88.reuse, R38, RZ ;  /* 0x000000265824723c */ /* 0x040fe600000018ff */
[----:B------:R-:W3:Y:S04]  /*f470*/  LDSM.16.M88.4 R72, [R46+0x3800] ;  /* 0x003800002e48783b */ /* 0x000ee80000000200 */
[----:B------:R-:W3:Y:S01]  /*f480*/  LDSM.16.M88.4 R124, [R46+0x3c00] ;  /* 0x003c00002e7c783b */ /* 0x000ee20000000200 */
[----:B----4-:R-:W-:Y:S03]  /*f490*/  HMMA.16816.F32 R112, R88, R104, RZ ;  /* 0x000000685870723c */ /* 0x010fe600000018ff */
[----:B------:R-:W4:Y:S04]  /*f4a0*/  LDSM.16.M88.4 R84, [R46+0x4000] ;  /* 0x004000002e54783b */ /* 0x000f280000000200 */
[----:B------:R-:W4:Y:S01]  /*f4b0*/  LDSM.16.M88.4 R56, [R46+0x4800] ;  /* 0x004800002e38783b */ /* 0x000f220000000200 */
[C---:B------:R-:W-:Y:S03]  /*f4c0*/  HMMA.16816.F32 R40, R48.reuse, R80, R40 ;  /* 0x000000503028723c */ /* 0x040fe60000001828 */
[----:B------:R-:W-:Y:S04]  /*f4d0*/  LDSM.16.M88.4 R136, [R199+0x1000] ;  /* 0x00100000c788783b */ /* 0x000fe80000000200 */
[----:B------:R-:W-:Y:S01]  /*f4e0*/  LDSM.16.M88.4 R132, [R198+0x6400] ;  /* 0x00640000c684783b */ /* 0x000fe20000000200 */
[----:B------:R-:W-:Y:S03]  /*f4f0*/  HMMA.16816.F32 R36, R48, R82, R36 ;  /* 0x000000523024723c */ /* 0x000fe60000001824 */
[----:B------:R-:W4:Y:S01]  /*f500*/  LDSM.16.M88.4 R80, [R46+0x4c00] ;  /* 0x004c00002e50783b */ /* 0x000f220000000200 */
[----:B------:R-:W-:-:S02]  /*f510*/  LOP3.LUT R108, R108, 0x7, RZ, 0xc0, !PT ;  /* 0x000000076c6c7812 */ /* 0x000fc400078ec0ff */
[----:B------:R-:W-:Y:S01]  /*f520*/  IADD3 R0, PT, PT, R0, R68, -R217 ;  /* 0x0000004400007210 */ /* 0x000fe20007ffe8d9 */
[----:B------:R-:W0:Y:S01]  /*f530*/  LDGDEPBAR ;  /* 0x00000000000079af */ /* 0x000e220000000000 */
[C---:B------:R-:W-:Y:S08]  /*f540*/  HMMA.16816.F32 R104, R88.reuse, R106, RZ ;  /* 0x0000006a5868723c */ /* 0x040ff000000018ff */
[C---:B------:R-:W-:Y:S08]  /*f550*/  HMMA.16816.F32 R32, R88.reuse, R28, RZ ;  /* 0x0000001c5820723c */ /* 0x040ff000000018ff */
[C---:B------:R-:W-:Y:S08]  /*f560*/  HMMA.16816.F32 R24, R88.reuse, R20, RZ ;  /* 0x000000145818723c */ /* 0x040ff000000018ff */
        /* <DEDUP_REMOVED lines=23> */
[C---:B----4-:R-:W-:Y:S08]  /*f6e0*/  HMMA.16816.F32 R8, R48.reuse, R84, R8 ;  /* 0x000000543008723c */ /* 0x050ff00000001808 */
[C---:B------:R-:W-:Y:S01]  /*f6f0*/  HMMA.16816.F32 R4, R48.reuse, R86, R4 ;  /* 0x000000563004723c */ /* 0x040fe20000001804 */
[----:B------:R-:W-:Y:S07]  /*f700*/  LDSM.16.M88.4 R84, [R52+0x1000] ;  /* 0x001000003454783b */ /* 0x000fee0000000200 */
[C---:B------:R-:W-:Y:S08]  /*f710*/  HMMA.16816.F32 R100, R48.reuse, R56, R100 ;  /* 0x000000383064723c */ /* 0x040ff00000001864 */
[C---:B------:R-:W-:Y:S01]  /*f720*/  HMMA.16816.F32 R96, R48.reuse, R58, R96 ;  /* 0x0000003a3060723c */ /* 0x040fe20000001860 */
[----:B------:R-:W4:Y:S07]  /*f730*/  LDSM.16.M88.4 R56, [R198+0x5c00] ;  /* 0x005c0000c638783b */ /* 0x000f2e0000000200 */
[C---:B------:R-:W-:Y:S08]  /*f740*/  HMMA.16816.F32 R92, R48.reuse, R80, R92 ;  /* 0x00000050305c723c */ /* 0x040ff0000000185c */
[----:B------:R-:W-:Y:S01]  /*f750*/  HMMA.16816.F32 R88, R48, R82, R88 ;  /* 0x000000523058723c */ /* 0x000fe20000001858 */
[----:B------:R-:W2:Y:S04]  /*f760*/  LDSM.16.M88.4 R48, [R198+0x6000] ;  /* 0x00600000c630783b */ /* 0x000ea80000000200 */
[----:B------:R-:W-:Y:S03]  /*f770*/  LDSM.16.M88.4 R80, [R46+0x5000] ;  /* 0x005000002e50783b */ /* 0x000fe60000000200 */
[C---:B-1----:R-:W-:Y:S08]  /*f780*/  HMMA.16816.F32 R24, R136.reuse, R60, R24 ;  /* 0x0000003c8818723c */ /* 0x042ff00000001818 */
[C---:B------:R-:W-:Y:S01]  /*f790*/  HMMA.16816.F32 R20, R136.reuse, R62, R20 ;  /* 0x0000003e8814723c */ /* 0x040fe20000001814 */
[----:B------:R-:W1:Y:S07]  /*f7a0*/  LDSM.16.M88.4 R60, [R46+0x5c00] ;  /* 0x005c00002e3c783b */ /* 0x000e6e0000000200 */
[C---:B---3--:R-:W-:Y:S08]  /*f7b0*/  HMMA.16816.F32 R32, R136.reuse, R72, R32 ;  /* 0x000000488820723c */ /* 0x048ff00000001820 */
[C---:B------:R-:W-:Y:S01]  /*f7c0*/  HMMA.16816.F32 R28, R136.reuse, R74, R28 ;  /* 0x0000004a881c723c */ /* 0x040fe2000000181c */
[----:B------:R-:W3:Y:S07]  /*f7d0*/  LDSM.16.M88.4 R72, [R46+0x5800] ;  /* 0x005800002e48783b */ /* 0x000eee0000000200 */
[C---:B----4-:R-:W-:Y:S08]  /*f7e0*/  HMMA.16816.F32 R16, R136.reuse, R56, R16 ;  /* 0x000000388810723c */ /* 0x050ff00000001810 */
[C---:B--2---:R-:W-:Y:S08]  /*f7f0*/  HMMA.16816.F32 R8, R136.reuse, R48, R8 ;  /* 0x000000308808723c */ /* 0x044ff00000001808 */
[C---:B------:R-:W-:Y:S01]  /*f800*/  HMMA.16816.F32 R4, R136.reuse, R50, R4 ;  /* 0x000000328804723c */ /* 0x040fe20000001804 */
[----:B------:R-:W2:Y:S07]  /*f810*/  LDSM.16.M88.4 R48, [R46+0x6400] ;  /* 0x006400002e30783b */ /* 0x000eae0000000200 */
[C---:B------:R-:W-:Y:S01]  /*f820*/  HMMA.16816.F32 R12, R136.reuse, R58, R12 ;  /* 0x0000003a880c723c */ /* 0x040fe2000000180c */
[----:B------:R-:W-:Y:S07]  /*f830*/  LDSM.16.M88.4 R56, [R46+0x6000] ;  /* 0x006000002e38783b */ /* 0x000fee0000000200 */
        /* <DEDUP_REMOVED lines=9> */
[C---:B------:R-:W-:Y:S08]  /*f8d0*/  HMMA.16816.F32 R40, R84.reuse, R80, R40 ;  /* 0x000000505428723c */ /* 0x040ff00000001828 */
[C---:B------:R-:W-:Y:S01]  /*f8e0*/  HMMA.16816.F32 R36, R84.reuse, R82, R36 ;  /* 0x000000525424723c */ /* 0x040fe20000001824 */
[----:B------:R-:W1:Y:S07]  /*f8f0*/  LDSM.16.M88.4 R80, [R46+0x6800] ;  /* 0x006800002e50783b */ /* 0x000e6e0000000200 */
[C---:B---3--:R-:W-:Y:S08]  /*f900*/  HMMA.16816.F32 R24, R84.reuse, R72, R24 ;  /* 0x000000485418723c */ /* 0x048ff00000001818 */
[C---:B------:R-:W-:Y:S01]  /*f910*/  HMMA.16816.F32 R20, R84.reuse, R74, R20 ;  /* 0x0000004a5414723c */ /* 0x040fe20000001814 */
[----:B------:R-:W-:Y:S07]  /*f920*/  LDSM.16.M88.4 R72, [R199+0x2000] ;  /* 0x00200000c748783b */ /* 0x000fee0000000200 */
[C---:B--2---:R-:W-:Y:S08]  /*f930*/  HMMA.16816.F32 R112, R84.reuse, R48, R112 ;  /* 0x000000305470723c */ /* 0x044ff00000001870 */
[----:B------:R-:W-:Y:S01]  /*f940*/  HMMA.16816.F32 R104, R84, R50, R104 ;  /* 0x000000325468723c */ /* 0x000fe20000001868 */
[----:B------:R-:W2:Y:S07]  /*f950*/  LDSM.16.M88.4 R48, [R198+0x7800] ;  /* 0x00780000c630783b */ /* 0x000eae0000000200 */
        /* <DEDUP_REMOVED lines=8> */
[----:B------:R-:W-:Y:S07]  /*f9e0*/  LDSM.16.M88.4 R76, [R198+0x7400] ;  /* 0x00740000c64c783b */ /* 0x000fee0000000200 */
[C---:B------:R-:W-:Y:S08]  /*f9f0*/  HMMA.16816.F32 R8, R84.reuse, R56, R8 ;  /* 0x000000385408723c */ /* 0x040ff00000001808 */
[C---:B------:R-:W-:Y:S01]  /*fa00*/  HMMA.16816.F32 R4, R84.reuse, R58, R4 ;  /* 0x0000003a5404723c */ /* 0x040fe20000001804 */
[----:B------:R-:W3:Y:S07]  /*fa10*/  LDSM.16.M88.4 R56, [R198+0x7000] ;  /* 0x00700000c638783b */ /* 0x000eee0000000200 */
[C---:B-1----:R-:W-:Y:S08]  /*fa20*/  HMMA.16816.F32 R92, R84.reuse, R60, R92 ;  /* 0x0000003c545c723c */ /* 0x042ff0000000185c */
[C---:B------:R-:W-:Y:S01]  /*fa30*/  HMMA.16816.F32 R88, R84.reuse, R62, R88 ;  /* 0x0000003e5458723c */ /* 0x040fe20000001858 */
[----:B------:R-:W1:Y:S07]  /*fa40*/  LDSM.16.M88.4 R60, [R198+0x8800] ;  /* 0x00880000c63c783b */ /* 0x000e6e0000000200 */
[C---:B------:R-:W-:Y:S08]  /*fa50*/  HMMA.16816.F32 R100, R84.reuse, R80, R100 ;  /* 0x000000505464723c */ /* 0x040ff00000001864 */
[----:B------:R-:W-:Y:S01]  /*fa60*/  HMMA.16816.F32 R128, R84, R82, R96 ;  /* 0x000000525480723c */ /* 0x000fe20000001860 */
[----:B------:R-:W-:Y:S04]  /*fa70*/  LDSM.16.M88.4 R80, [R52+0x2000] ;  /* 0x002000003450783b */ /* 0x000fe80000000200 */
[----:B------:R-:W-:Y:S03]  /*fa80*/  LDSM.16.M88.4 R96, [R46+0x7000] ;  /* 0x007000002e60783b */ /* 0x000fe60000000200 */
[C---:B--2---:R-:W-:Y:S01]  /*fa90*/  HMMA.16816.F32 R24, R72.reuse, R48, R24 ;  /* 0x000000304818723c */ /* 0x044fe20000001818 */
[----:B------:R-:W-:Y:S07]  /*faa0*/  LDSM.16.M88.4 R84, [R46+0x8000] ;  /* 0x008000002e54783b */ /* 0x000fee0000000200 */
[C---:B------:R-:W-:Y:S01]  /*fab0*/  HMMA.16816.F32 R20, R72.reuse, R50, R20 ;  /* 0x000000324814723c */ /* 0x040fe20000001814 */
[----:B------:R-:W2:Y:S07]  /*fac0*/  LDSM.16.M88.4 R48, [R46+0x7400] ;  /* 0x007400002e30783b */ /* 0x000eae0000000200 */
[C---:B---3--:R-:W-:Y:S08]  /*fad0*/  HMMA.16816.F32 R40, R72.reuse, R56, R40 ;  /* 0x000000384828723c */ /* 0x048ff00000001828 */
[C---:B------:R-:W-:Y:S01]  /*fae0*/  HMMA.16816.F32 R36, R72.reuse, R58, R36 ;  /* 0x0000003a4824723c */ /* 0x040fe20000001824 */
[----:B------:R-:W3:Y:S07]  /*faf0*/  LDSM.16.M88.4 R56, [R198+0x8c00] ;  /* 0x008c0000c638783b */ /* 0x000eee0000000200 */
[C---:B------:R-:W-:Y:S08]  /*fb00*/  HMMA.16816.F32 R32, R72.reuse, R76, R32 ;  /* 0x0000004c4820723c */ /* 0x040ff00000001820 */
[C---:B------:R-:W-:Y:S01]  /*fb10*/  HMMA.16816.F32 R28, R72.reuse, R78, R28 ;  /* 0x0000004e481c723c */ /* 0x040fe2000000181c */
[----:B------:R-:W-:Y:S07]  /*fb20*/  LDSM.16.M88.4 R76, [R46+0x7800] ;  /* 0x007800002e4c783b */ /* 0x000fee0000000200 */
[C---:B-1----:R-:W-:Y:S08]  /*fb30*/  HMMA.16816.F32 R100, R72.reuse, R60, R100 ;  /* 0x0000003c4864723c */ /* 0x042ff00000001864 */
[----:B------:R-:W-:Y:S01]  /*fb40*/  HMMA.16816.F32 R128, R72, R62, R128 ;  /* 0x0000003e4880723c */ /* 0x000fe20000001880 */
[----:B------:R-:W1:Y:S07]  /*fb50*/  LDSM.16.M88.4 R60, [R46+0x7c00] ;  /* 0x007c00002e3c783b */ /* 0x000e6e0000000200 */
[C---:B--2---:R-:W-:Y:S08]  /*fb60*/  HMMA.16816.F32 R32, R80.reuse, R48, R32 ;  /* 0x000000305020723c */ /* 0x044ff00000001820 */
[----:B------:R-:W-:Y:S01]  /*fb70*/  HMMA.16816.F32 R28, R80, R50, R28 ;  /* 0x00000032501c723c */ /* 0x000fe2000000181c */
[----:B------:R-:W2:Y:S07]  /*fb80*/  LDSM.16.M88.4 R48, [R46+0x8400] ;  /* 0x008400002e30783b */ /* 0x000eae0000000200 */
[C---:B------:R-:W-:Y:S08]  /*fb90*/  HMMA.16816.F32 R16, R72.reuse, R124, R16 ;  /* 0x0000007c4810723c */ /* 0x040ff00000001810 */
[C---:B------:R-:W-:Y:S08]  /*fba0*/  HMMA.16816.F32 R12, R72.reuse, R126, R12 ;  /* 0x0000007e480c723c */ /* 0x040ff0000000180c */
[C---:B------:R-:W-:Y:S08]  /*fbb0*/  HMMA.16816.F32 R112, R72.reuse, R132, R112 ;  /* 0x000000844870723c */ /* 0x040ff00000001870 */
[C---:B---3--:R-:W-:Y:S08]  /*fbc0*/  HMMA.16816.F32 R92, R72.reuse, R56, R92 ;  /* 0x00000038485c723c */ /* 0x048ff0000000185c */
[----:B------:R-:W-:Y:S01]  /*fbd0*/  HMMA.16816.F32 R88, R72, R58, R88 ;  /* 0x0000003a4858723c */ /* 0x000fe20000001858 */
[----:B------:R-:W3:Y:S07]  /*fbe0*/  LDSM.16.M88.4 R56, [R46+0x8800] ;  /* 0x008800002e38783b */ /* 0x000eee0000000200 */
[C---:B-1----:R-:W-:Y:S08]  /*fbf0*/  HMMA.16816.F32 R16, R80.reuse, R60, R16 ;  /* 0x0000003c5010723c */ /* 0x042ff00000001810 */
[----:B------:R-:W-:Y:S01]  /*fc00*/  HMMA.16816.F32 R12, R80, R62, R12 ;  /* 0x0000003e500c723c */ /* 0x000fe2000000180c */
[----:B------:R-:W1:Y:S07]  /*fc10*/  LDSM.16.M88.4 R60, [R46+0x8c00] ;  /* 0x008c00002e3c783b */ /* 0x000e6e0000000200 */
[----:B------:R-:W-:Y:S08]  /*fc20*/  HMMA.16816.F32 R4, R72, R138, R4 ;  /* 0x0000008a4804723c */ /* 0x000ff00000001804 */
[----:B------:R-:W-:Y:S08]  /*fc30*/  HMMA.16816.F32 R40, R80, R96, R40 ;  /* 0x000000605028723c */ /* 0x000ff00000001828 */
[----:B------:R-:W-:Y:S08]  /*fc40*/  HMMA.16816.F32 R8, R72, R136, R8 ;  /* 0x000000884808723c */ /* 0x000ff00000001808 */
[----:B------:R-:W-:Y:S05]  /*fc50*/  HMMA.16816.F32 R36, R80, R98, R36 ;  /* 0x000000625024723c */ /* 0x000fea0000001824 */
[----:B------:R-:W-:-:S03]  /*fc60*/  IADD3 R3, PT, PT, R214, R108, R3 ;  /* 0x0000006cd6037210 */ /* 0x000fc60007ffe003 */
[----:B------:R-:W-:Y:S03]  /*fc70*/  HMMA.16816.F32 R24, R80, R76, R24 ;  /* 0x0000004c5018723c */ /* 0x000fe60000001818 */
[-C--:B------:R-:W-:Y:S01]  /*fc80*/  FMUL.FTZ R40, R40, R45.reuse ;  /* 0x0000002d28287220 */ /* 0x080fe20000410000 */
[----:B------:R-:W-:-:S04]  /*fc90*/  FMUL.FTZ R41, R41, R45 ;  /* 0x0000002d29297220 */ /* 0x000fc80000410000 */
[----:B------:R-:W-:Y:S03]  /*fca0*/  HMMA.16816.F32 R20, R80, R78, R20 ;  /* 0x0000004e5014723c */ /* 0x000fe60000001814 */
[----:B------:R-:W-:-:S05]  /*fcb0*/  FMUL.FTZ R32, R32, R45 ;  /* 0x0000002d20207220 */ /* 0x000fca0000410000 */
[----:B------:R-:W-:Y:S05]  /*fcc0*/  HMMA.16816.F32 R104, R72, R134, R104 ;  /* 0x000000864868723c */ /* 0x000fea0000001868 */
[----:B------:R-:W-:Y:S01]  /*fcd0*/  FMUL.FTZ R36, R36, R45 ;  /* 0x0000002d24247220 */ /* 0x000fe20000410000 */
[----:B------:R-:W-:Y:S02]  /*fce0*/  IMAD.IADD R223, R3, 0x1, R0 ;  /* 0x0000000103df7824 */ /* 0x000fe400078e0200 */
[----:B--2---:R-:W-:Y:S05]  /*fcf0*/  HMMA.16816.F32 R112, R80, R48, R112 ;  /* 0x000000305070723c */ /* 0x004fea0000001870 */
[----:B------:R-:W-:Y:S01]  /*fd00*/  IADD3 R48, PT, PT, R68, -R217, -R2 ;  /* 0x800000d944307210 */ /* 0x000fe20007ffe802 */
[----:B------:R-:W-:-:S02]  /*fd10*/  IMAD.SHL.U32 R2, R196, 0x2, RZ ;  /* 0x00000002c4027824 */ /* 0x000fc400078e00ff */
[-C--:B------:R-:W-:Y:S01]  /*fd20*/  FMUL.FTZ R33, R33, R45.reuse ;  /* 0x0000002d21217220 */ /* 0x080fe20000410000 */
[-C--:B------:R-:W-:Y:S01]  /*fd30*/  FMUL.FTZ R29, R29, R45.reuse ;  /* 0x0000002d1d1d7220 */ /* 0x080fe20000410000 */
[-C--:B------:R-:W-:Y:S01]  /*fd40*/  FMUL.FTZ R28, R28, R45.reuse ;  /* 0x0000002d1c1c7220 */ /* 0x080fe20000410000 */
[-C--:B------:R-:W-:Y:S01]  /*fd50*/  FMUL.FTZ R12, R12, R45.reuse ;  /* 0x0000002d0c0c7220 */ /* 0x080fe20000410000 */
[----:B---3--:R-:W-:Y:S03]  /*fd60*/  HMMA.16816.F32 R100, R80, R56, R100 ;  /* 0x000000385064723c */ /* 0x008fe60000001864 */
[----:B------:R-:W-:Y:S01]  /*fd70*/  IMAD.IADD R225, R3, 0x1, R48 ;  /* 0x0000000103e17824 */ /* 0x000fe200078e0230 */
[----:B------:R-:W-:Y:S01]  /*fd80*/  LOP3.LUT R3, R2, 0x6, RZ, 0xc0, !PT ;  /* 0x0000000602037812 */ /* 0x000fe200078ec0ff */
[----:B------:R-:W-:-:S03]  /*fd90*/  FMUL.FTZ R17, R17, R45 ;  /* 0x0000002d11117220 */ /* 0x000fc60000410000 */
[C---:B------:R-:W-:Y:S01]  /*fda0*/  HMMA.16816.F32 R128, R80.reuse, R58, R128 ;  /* 0x0000003a5080723c */ /* 0x040fe20000001880 */
[----:B------:R-:W-:Y:S02]  /*fdb0*/  MUFU.TANH R40, R40 ;  /* 0x0000002800287308 */ /* 0x000fe40000002400 */
[-C--:B------:R-:W-:Y:S01]  /*fdc0*/  FMUL.FTZ R16, R16, R45.reuse ;  /* 0x0000002d10107220 */ /* 0x080fe20000410000 */
[-C--:B------:R-:W-:Y:S01]  /*fdd0*/  FMUL.FTZ R13, R13, R45.reuse ;  /* 0x0000002d0d0d7220 */ /* 0x080fe20000410000 */
[-C--:B------:R-:W-:Y:S01]  /*fde0*/  FMUL.FTZ R30, R30, R45.reuse ;  /* 0x0000002d1e1e7220 */ /* 0x080fe20000410000 */
[-C--:B------:R-:W-:Y:S01]  /*fdf0*/  FMUL.FTZ R35, R35, R45.reuse ;  /* 0x0000002d23237220 */ /* 0x080fe20000410000 */
[-C--:B------:R-:W-:Y:S01]  /*fe00*/  FMUL.FTZ R31, R31, R45.reuse ;  /* 0x0000002d1f1f7220 */ /* 0x080fe20000410000 */
[-C--:B------:R-:W-:Y:S01]  /*fe10*/  FMUL.FTZ R18, R18, R45.reuse ;  /* 0x0000002d12127220 */ /* 0x080fe20000410000 */
[----:B------:R-:W-:Y:S01]  /*fe20*/  HMMA.16816.F32 R4, R80, R86, R4 ;  /* 0x000000565004723c */ /* 0x000fe20000001804 */
[----:B------:R-:W2:Y:S02]  /*fe30*/  MUFU.TANH R41, R41 ;  /* 0x0000002900297308 */ /* 0x000ea40000002400 */
[-C--:B------:R-:W-:Y:S01]  /*fe40*/  FMUL.FTZ R14, R14, R45.reuse ;  /* 0x0000002d0e0e7220 */ /* 0x080fe20000410000 */
[-C--:B------:R-:W-:Y:S01]  /*fe50*/  FMUL.FTZ R19, R19, R45.reuse ;  /* 0x0000002d13137220 */ /* 0x080fe20000410000 */
[----:B------:R-:W-:-:S03]  /*fe60*/  FMUL.FTZ R15, R15, R45 ;  /* 0x0000002d0f0f7220 */ /* 0x000fc60000410000 */
[----:B------:R-:W-:-:S04]  /*fe70*/  DEPBAR.LE SB0, 0x0 ;  /* 0x000080000000791a */ /* 0x000fc80000000000 */
[----:B------:R-:W-:Y:S01]  /*fe80*/  HMMA.16816.F32 R8, R80, R84, R8 ;  /* 0x000000545008723c */ /* 0x000fe20000001808 */
[----:B------:R-:W3:Y:S04]  /*fe90*/  MUFU.TANH R36, R36 ;  /* 0x0000002400247308 */ /* 0x000ee80000002400 */
[-C--:B------:R-:W-:Y:S01]  /*fea0*/  FMUL.FTZ R37, R37, R45.reuse ;  /* 0x0000002d25257220 */ /* 0x080fe20000410000 */
[----:B------:R-:W-:Y:S02]  /*feb0*/  IMAD.IADD R0, R54, 0x1, R3 ;  /* 0x0000000136007824 */ /* 0x000fe400078e0203 */
[-C--:B------:R-:W-:Y:S01]  /*fec0*/  FMUL.FTZ R24, R24, R45.reuse ;  /* 0x0000002d18187220 */ /* 0x080fe20000410000 */
[----:B------:R-:W-:Y:S01]  /*fed0*/  FMUL.FTZ R20, R20, R45 ;  /* 0x0000002d14147220 */ /* 0x000fe20000410000 */
[----:B------:R-:W4:Y:S01]  /*fee0*/  MUFU.TANH R32, R32 ;  /* 0x0000002000207308 */ /* 0x000f220000002400 */
[----:B------:R-:W-:-:S02]  /*fef0*/  VIADD R72, R0, 0x1 ;  /* 0x0000000100487836 */ /* 0x000fc40000000000 */
[----:B------:R-:W-:Y:S01]  /*ff00*/  FMUL.FTZ R21, R21, R45 ;  /* 0x0000002d15157220 */ /* 0x000fe20000410000 */
[----:B------:R-:W-:-:S04]  /*ff10*/  VIADD R70, R0, 0x8 ;  /* 0x0000000800467836 */ /* 0x000fc80000000000 */
[----:B------:R-:W4:Y:S01]  /*ff20*/  MUFU.TANH R33, R33 ;  /* 0x0000002100217308 */ /* 0x000f220000002400 */
[C---:B------:R-:W-:Y:S03]  /*ff30*/  HMMA.16816.F32 R104, R80.reuse, R50, R104 ;  /* 0x000000325068723c */ /* 0x040fe60000001868 */
[-C--:B------:R-:W-:Y:S01]  /*ff40*/  FMUL.FTZ R5, R5, R45.reuse ;  /* 0x0000002d05057220 */ /* 0x080fe20000410000 */
[-C--:B------:R-:W-:Y:S01]  /*ff50*/  FMUL.FTZ R25, R25, R45.reuse ;  /* 0x0000002d19197220 */ /* 0x080fe20000410000 */
[C---:B------:R-:W-:Y:S02]  /*ff60*/  ISETP.GT.AND P1, PT, R225.reuse, R0, PT ;  /* 0x00000000e100720c */ /* 0x040fe40003f24270 */
[----:B------:R-:W4:Y:S01]  /*ff70*/  MUFU.TANH R37, R37 ;  /* 0x0000002500257308 */ /* 0x000f220000002400 */
[----:B-1----:R-:W-:Y:S03]  /*ff80*/  HMMA.16816.F32 R92, R80, R60, R92 ;  /* 0x0000003c505c723c */ /* 0x002fe6000000185c */
[----:B------:R-:W-:Y:S01]  /*ff90*/  VIADD R50, R0, 0x10 ;  /* 0x0000001000327836 */ /* 0x000fe20000000000 */
[----:B------:R-:W-:Y:S01]  /*ffa0*/  ISETP.GT.AND P2, PT, R225, R72, PT ;  /* 0x00000048e100720c */ /* 0x000fe20003f44270 */
[----:B------:R-:W-:-:S02]  /*ffb0*/  FMUL.FTZ R8, R8, R45 ;  /* 0x0000002d08087220 */ /* 0x000fc40000410000 */
[----:B------:R-:W1:Y:S01]  /*ffc0*/  MUFU.TANH R29, R29 ;  /* 0x0000001d001d7308 */ /* 0x000e620000002400 */
[----:B------:R-:W-:Y:S03]  /*ffd0*/  HMMA.16816.F32 R88, R80, R62, R88 ;  /* 0x0000003e5058723c */ /* 0x000fe60000001858 */
[----:B------:R-:W-:Y:S01]  /*ffe0*/  VIADD R80, R0, 0x11 ;  /* 0x0000001100507836 */ /* 0x000fe20000000000 */
[----:B------:R-:W-:-:S03]  /*fff0*/  ISETP.GT.AND P4, PT, R225, R70, PT ;  /* 0x00000046e100720c */ /* 0x000fc60003f84270 */
[----:B------:R-:W1:Y:S01]  /*10000*/  MUFU.TANH R24, R24 ;  /* 0x0000001800187308 */ /* 0x000e620000002400 */
[C-C-:B------:R-:W-:Y:S02]  /*10010*/  VIADDMNMX R222, R223.reuse, 0x1, R68.reuse, PT ;  /* 0x00000001dfde7846 */ /* 0x140fe40003800144 */
[----:B------:R-:W-:Y:S01]  /*10020*/  VIADDMNMX R223, R223, 0x9, R68, PT ;  /* 0x00000009dfdf7846 */ /* 0x000fe20003800144 */
[----:B------:R-:W-:Y:S01]  /*10030*/  VIADD R68, R0, 0x9 ;  /* 0x0000000900447836 */ /* 0x000fe20000000000 */
[----:B--2---:R-:W-:-:S03]  /*10040*/  FSEL R41, R41, -INF , !P2 ;  /* 0xff80000029297808 */ /* 0x004fc60005000000 */
[----:B------:R-:W2:Y:S01]  /*10050*/  MUFU.TANH R28, R28 ;  /* 0x0000001c001c7308 */ /* 0x000ea20000002400 */
[----:B------:R-:W-:Y:S01]  /*10060*/  VIADD R78, R0, 0x19 ;  /* 0x00000019004e7836 */ /* 0x000fe20000000000 */
[----:B------:R-:W-:-:S06]  /*10070*/  ISETP.GT.AND P2, PT, R225, R50, PT ;  /* 0x00000032e100720c */ /* 0x000fcc0003f44270 */
[----:B------:R-:W2:Y:S01]  /*10080*/  MUFU.TANH R20, R20 ;  /* 0x0000001400147308 */ /* 0x000ea20000002400 */
[----:B------:R-:W-:-:S07]  /*10090*/  VIADD R79, R0, 0x18 ;  /* 0x00000018004f7836 */ /* 0x000fce0000000000 */
[----:B------:R-:W2:Y:S01]  /*100a0*/  MUFU.TANH R21, R21 ;  /* 0x0000001500157308 */ /* 0x000ea20000002400 */
[----:B------:R-:W-:-:S07]  /*100b0*/  VIADD R76, R0, 0x28 ;  /* 0x00000028004c7836 */ /* 0x000fce0000000000 */
[----:B------:R3:W-:Y:S01]  /*100c0*/  MUFU.TANH R154, R5 ;  /* 0x00000005009a7308 */ /* 0x0007e20000002400 */
[----:B------:R-:W-:-:S07]  /*100d0*/  VIADD R75, R0, 0x29 ;  /* 0x00000029004b7836 */ /* 0x000fce0000000000 */
[----:B------:R4:W-:Y:S01]  /*100e0*/  MUFU.TANH R170, R8 ;  /* 0x0000000800aa7308 */ /* 0x0009e20000002400 */
[----:B---3--:R-:W-:-:S07]  /*100f0*/  FSEL R5, R40, -INF , !P1 ;  /* 0xff80000028057808 */ /* 0x008fce0004800000 */
[----:B------:R-:W3:Y:S01]  /*10100*/  MUFU.TANH R25, R25 ;  /* 0x0000001900197308 */ /* 0x000ee20000002400 */
[----:B------:R-:W-:Y:S02]  /*10110*/  FSEL R40, R36, -INF , !P4 ;  /* 0xff80000024287808 */ /* 0x000fe40006000000 */
[----:B------:R-:W-:Y:S01]  /*10120*/  ISETP.GT.AND P4, PT, R225, R80, PT ;  /* 0x00000050e100720c */ /* 0x000fe20003f84270 */
[----:B----4-:R-:W-:-:S04]  /*10130*/  VIADD R8, R0, 0x20 ;  /* 0x0000002000087836 */ /* 0x010fc80000000000 */
[----:B------:R-:W4:Y:S01]  /*10140*/  MUFU.TANH R46, R17 ;  /* 0x00000011002e7308 */ /* 0x000f220000002400 */
[C---:B------:R-:W-:Y:S02]  /*10150*/  ISETP.GT.AND P1, PT, R225.reuse, R68, PT ;  /* 0x00000044e100720c */ /* 0x040fe40003f24270 */
[----:B------:R-:W-:Y:S02]  /*10160*/  FSEL R36, R32, -INF , !P2 ;  /* 0xff80000020247808 */ /* 0x000fe40005000000 */
[----:B------:R-:W-:-:S03]  /*10170*/  ISETP.GT.AND P2, PT, R225, R78, PT ;  /* 0x0000004ee100720c */ /* 0x000fc60003f44270 */
[----:B------:R-:W4:Y:S01]  /*10180*/  MUFU.TANH R12, R12 ;  /* 0x0000000c000c7308 */ /* 0x000f220000002400 */
[----:B------:R-:W-:Y:S02]  /*10190*/  FSEL R33, R33, -INF , !P4 ;  /* 0xff80000021217808 */ /* 0x000fe40006000000 */
[----:B------:R-:W-:Y:S01]  /*101a0*/  ISETP.GT.AND P4, PT, R225, R8, PT ;  /* 0x00000008e100720c */ /* 0x000fe20003f84270 */
[----:B------:R-:W-:Y:S01]  /*101b0*/  VIADD R77, R0, 0x21 ;  /* 0x00000021004d7836 */ /* 0x000fe20000000000 */
[----:B------:R-:W-:-:S03]  /*101c0*/  FSEL R37, R37, -INF , !P1 ;  /* 0xff80000025257808 */ /* 0x000fc60004800000 */
[----:B------:R-:W4:Y:S01]  /*101d0*/  MUFU.TANH R16, R16 ;  /* 0x0000001000107308 */ /* 0x000f220000002400 */
[----:B------:R-:W-:Y:S01]  /*101e0*/  ISETP.GT.AND P1, PT, R225, R79, PT ;  /* 0x0000004fe100720c */ /* 0x000fe20003f24270 */
[C---:B------:R-:W-:Y:S01]  /*101f0*/  VIADD R71, R0.reuse, 0x31 ;  /* 0x0000003100477836 */ /* 0x040fe20000000000 */
[----:B-1----:R-:W-:Y:S01]  /*10200*/  FSEL R29, R29, -INF , !P2 ;  /* 0xff8000001d1d7808 */ /* 0x002fe20005000000 */
[----:B------:R-:W-:Y:S01]  /*10210*/  VIADD R69, R0, 0x38 ;  /* 0x0000003800457836 */ /* 0x000fe20000000000 */
[C---:B------:R-:W-:Y:S02]  /*10220*/  ISETP.GT.AND P2, PT, R225.reuse, R76, PT ;  /* 0x0000004ce100720c */ /* 0x040fe40003f44270 */
[----:B------:R-:W-:Y:S01]  /*10230*/  FSEL R190, R24, -INF , !P4 ;  /* 0xff80000018be7808 */ /* 0x000fe20006000000 */
[----:B------:R-:W1:Y:S01]  /*10240*/  MUFU.TANH R132, R13 ;  /* 0x0000000d00847308 */ /* 0x000e620000002400 */
[C---:B------:R-:W-:Y:S01]  /*10250*/  ISETP.GT.AND P4, PT, R225.reuse, R75, PT ;  /* 0x0000004be100720c */ /* 0x040fe20003f84270 */
[-C--:B------:R-:W-:Y:S01]  /*10260*/  FMUL.FTZ R42, R42, R45.reuse ;  /* 0x0000002d2a2a7220 */ /* 0x080fe20000410000 */
[-C--:B------:R-:W-:Y:S01]  /*10270*/  FMUL.FTZ R4, R4, R45.reuse ;  /* 0x0000002d04047220 */ /* 0x080fe20000410000 */
[----:B------:R-:W-:Y:S01]  /*10280*/  FMUL.FTZ R104, R104, R45 ;  /* 0x0000002d68687220 */ /* 0x000fe20000410000 */
[----:B--2---:R-:W-:Y:S01]  /*10290*/  FSEL R32, R28, -INF , !P1 ;  /* 0xff8000001c207808 */ /* 0x004fe20004800000 */
[C---:B------:R-:W-:Y:S01]  /*102a0*/  VIADD R73, R0.reuse, 0x30 ;  /* 0x0000003000497836 */ /* 0x040fe20000000000 */
[C---:B------:R-:W-:Y:S01]  /*102b0*/  ISETP.GT.AND P1, PT, R225.reuse, R77, PT ;  /* 0x0000004de100720c */ /* 0x040fe20003f24270 */
[----:B------:R-:W-:Y:S01]  /*102c0*/  VIADD R61, R0, 0x40 ;  /* 0x00000040003d7836 */ /* 0x000fe20000000000 */
[----:B------:R-:W-:Y:S01]  /*102d0*/  FSEL R188, R20, -INF , !P2 ;  /* 0xff80000014bc7808 */ /* 0x000fe20005000000 */
[----:B------:R-:W2:Y:S01]  /*102e0*/  MUFU.TANH R168, R4 ;  /* 0x0000000400a87308 */ /* 0x000ea20000002400 */
[----:B------:R-:W-:-:S02]  /*102f0*/  ISETP.GT.AND P2, PT, R225, R71, PT ;  /* 0x00000047e100720c */ /* 0x000fc40003f44270 */
[----:B------:R-:W-:Y:S01]  /*10300*/  FSEL R24, R21, -INF , !P4 ;  /* 0xff80000015187808 */ /* 0x000fe20006000000 */
[----:B------:R-:W-:Y:S01]  /*10310*/  FMUL.FTZ R113, R113, R45 ;  /* 0x0000002d71717220 */ /* 0x000fe20000410000 */
[----:B------:R-:W-:Y:S01]  /*10320*/  ISETP.GT.AND P4, PT, R225, R69, PT ;  /* 0x00000045e100720c */ /* 0x000fe20003f84270 */
[----:B------:R-:W-:Y:S01]  /*10330*/  FMUL.FTZ R101, R101, R45 ;  /* 0x0000002d65657220 */ /* 0x000fe20000410000 */
[----:B---3--:R-:W-:Y:S01]  /*10340*/  FSEL R28, R25, -INF , !P1 ;  /* 0xff800000191c7808 */ /* 0x008fe20004800000 */
[----:B------:R-:W3:Y:S01]  /*10350*/  MUFU.TANH R158, R104 ;  /* 0x00000068009e7308 */ /* 0x000ee20000002400 */
[C---:B------:R-:W-:Y:S01]  /*10360*/  VIADD R63, R0.reuse, 0x39 ;  /* 0x00000039003f7836 */ /* 0x040fe20000000000 */
[C---:B------:R-:W-:Y:S01]  /*10370*/  ISETP.GT.AND P1, PT, R225.reuse, R73, PT ;  /* 0x00000049e100720c */ /* 0x040fe20003f24270 */
[----:B------:R-:W-:Y:S01]  /*10380*/  VIADD R56, R0, 0x49 ;  /* 0x0000004900387836 */ /* 0x000fe20000000000 */
[----:B----4-:R-:W-:Y:S01]  /*10390*/  FSEL R178, R46, -INF , !P2 ;  /* 0xff8000002eb27808 */ /* 0x010fe20005000000 */
[----:B------:R-:W-:Y:S01]  /*103a0*/  FMUL.FTZ R62, R92, R45 ;  /* 0x0000002d5c3e7220 */ /* 0x000fe20000410000 */
[----:B------:R-:W-:-:S02]  /*103b0*/  ISETP.GT.AND P2, PT, R225, R61, PT ;  /* 0x0000003de100720c */ /* 0x000fc40003f44270 */
[----:B------:R-:W4:Y:S01]  /*103c0*/  MUFU.TANH R42, R42 ;  /* 0x0000002a002a7308 */ /* 0x000f220000002400 */
[----:B------:R-:W-:Y:S01]  /*103d0*/  FSEL R176, R12, -INF , !P4 ;  /* 0xff8000000cb07808 */ /* 0x000fe20006000000 */
[-C--:B------:R-:W-:Y:S01]  /*103e0*/  FMUL.FTZ R12, R38, R45.reuse ;  /* 0x0000002d260c7220 */ /* 0x080fe20000410000 */
[----:B------:R-:W-:Y:S01]  /*103f0*/  FMUL.FTZ R100, R100, R45 ;  /* 0x0000002d64647220 */ /* 0x000fe20000410000 */
[----:B------:R-:W-:Y:S01]  /*10400*/  FSEL R180, R16, -INF , !P1 ;  /* 0xff80000010b47808 */ /* 0x000fe20004800000 */
[----:B------:R-:W-:-:S03]  /*10410*/  VIADD R57, R0, 0x48 ;  /* 0x0000004800397836 */ /* 0x000fc60000000000 */
[----:B------:R-:W4:Y:S01]  /*10420*/  MUFU.TANH R162, R113 ;  /* 0x0000007100a27308 */ /* 0x000f220000002400 */
[----:B------:R-:W-:Y:S01]  /*10430*/  ISETP.GT.AND P1, PT, R225, R63, PT ;  /* 0x0000003fe100720c */ /* 0x000fe20003f24270 */
[----:B------:R-:W-:Y:S01]  /*10440*/  VIADD R49, R0, 0x58 ;  /* 0x0000005800317836 */ /* 0x000fe20000000000 */
[----:B------:R-:W-:Y:S01]  /*10450*/  FSEL R170, R170, -INF , !P2 ;  /* 0xff800000aaaa7808 */ /* 0x000fe20005000000 */
[----:B------:R-:W-:Y:S01]  /*10460*/  FMUL.FTZ R25, R129, R45 ;  /* 0x0000002d81197220 */ /* 0x000fe20000410000 */
[----:B------:R-:W-:-:S03]  /*10470*/  ISETP.GT.AND P2, PT, R225, R56, PT ;  /* 0x00000038e100720c */ /* 0x000fc60003f44270 */
[----:B------:R-:W4:Y:S01]  /*10480*/  MUFU.TANH R138, R101 ;  /* 0x00000065008a7308 */ /* 0x000f220000002400 */
[----:B------:R-:W-:Y:S02]  /*10490*/  VIADD R224, R225, 0x8 ;  /* 0x00000008e1e07836 */ /* 0x000fe40000000000 */
[----:B------:R-:W-:Y:S01]  /*104a0*/  FMUL.FTZ R53, R89, R45 ;  /* 0x0000002d59357220 */ /* 0x000fe20000410000 */
[----:B-1----:R-:W-:Y:S01]  /*104b0*/  FSEL R132, R132, -INF , !P1 ;  /* 0xff80000084847808 */ /* 0x002fe20004800000 */
[----:B------:R-:W-:Y:S01]  /*104c0*/  VIADD R51, R0, 0x51 ;  /* 0x0000005100337836 */ /* 0x000fe20000000000 */
[----:B------:R-:W-:Y:S02]  /*104d0*/  ISETP.GT.AND P1, PT, R225, R57, PT ;  /* 0x00000039e100720c */ /* 0x000fe40003f24270 */
[----:B------:R-:W1:Y:S01]  /*104e0*/  MUFU.TANH R140, R100 ;  /* 0x00000064008c7308 */ /* 0x000e620000002400 */
[----:B------:R-:W-:Y:S01]  /*104f0*/  FSEL R154, R154, -INF , !P2 ;  /* 0xff8000009a9a7808 */ /* 0x000fe20005000000 */
[----:B------:R-:W-:-:S02]  /*10500*/  VIADD R17, R0, 0x61 ;  /* 0x0000006100117836 */ /* 0x000fc40000000000 */
[----:B------:R-:W-:Y:S01]  /*10510*/  FMUL.FTZ R58, R88, R45 ;  /* 0x0000002d583a7220 */ /* 0x000fe20000410000 */
[----:B------:R-:W-:Y:S01]  /*10520*/  ISETP.GT.AND P2, PT, R225, R49, PT ;  /* 0x00000031e100720c */ /* 0x000fe20003f44270 */
[-C--:B------:R-:W-:Y:S02]  /*10530*/  FMUL.FTZ R20, R34, R45.reuse ;  /* 0x0000002d22147220 */ /* 0x080fe40000410000 */
[----:B------:R-:W1:Y:S01]  /*10540*/  MUFU.TANH R62, R62 ;  /* 0x0000003e003e7308 */ /* 0x000e620000002400 */
[----:B------:R-:W-:Y:S01]  /*10550*/  FMUL.FTZ R74, R43, R45 ;  /* 0x0000002d2b4a7220 */ /* 0x000fe20000410000 */
[----:B------:R-:W-:-:S06]  /*10560*/  ISETP.GT.AND P3, PT, R224, R0, PT ;  /* 0x00000000e000720c */ /* 0x000fcc0003f64270 */
[----:B------:R-:W1:Y:S01]  /*10570*/  MUFU.TANH R12, R12 ;  /* 0x0000000c000c7308 */ /* 0x000e620000002400 */
[----:B--2---:R-:W-:Y:S01]  /*10580*/  FSEL R168, R168, -INF , !P1 ;  /* 0xff800000a8a87808 */ /* 0x004fe20004800000 */
[----:B------:R-:W-:Y:S01]  /*10590*/  FMUL.FTZ R9, R9, R45 ;  /* 0x0000002d09097220 */ /* 0x000fe20000410000 */
[----:B------:R-:W-:Y:S01]  /*105a0*/  VIADD R43, R0, 0x60 ;  /* 0x00000060002b7836 */ /* 0x000fe20000000000 */
[----:B------:R-:W-:-:S04]  /*105b0*/  ISETP.GT.AND P1, PT, R225, R51, PT ;  /* 0x00000033e100720c */ /* 0x000fc80003f24270 */
[----:B------:R-:W2:Y:S01]  /*105c0*/  MUFU.TANH R25, R25 ;  /* 0x0000001900197308 */ /* 0x000ea20000002400 */
[----:B---3--:R-:W-:Y:S01]  /*105d0*/  FSEL R158, R158, -INF , !P2 ;  /* 0xff8000009e9e7808 */ /* 0x008fe20005000000 */
[C---:B------:R-:W-:Y:S01]  /*105e0*/  VIADD R4, R0.reuse, 0x70 ;  /* 0x0000007000047836 */ /* 0x040fe20000000000 */
[----:B------:R-:W-:Y:S02]  /*105f0*/  ISETP.GE.AND P0, PT, R0, R223, PT ;  /* 0x000000df0000720c */ /* 0x000fe40003f06270 */
[----:B------:R-:W-:-:S03]  /*10600*/  ISETP.GT.AND P2, PT, R225, R17, PT ;  /* 0x00000011e100720c */ /* 0x000fc60003f44270 */
[----:B------:R-:W3:Y:S01]  /*10610*/  MUFU.TANH R53, R53 ;  /* 0x0000003500357308 */ /* 0x000ee20000002400 */
[----:B----4-:R-:W-:Y:S01]  /*10620*/  FSEL R21, R42, -INF , !P3 ;  /* 0xff8000002a157808 */ /* 0x010fe20005800000 */
[----:B------:R-:W-:Y:S01]  /*10630*/  VIADD R59, R0, 0x41 ;  /* 0x00000041003b7836 */ /* 0x000fe20000000000 */
[----:B------:R-:W-:Y:S01]  /*10640*/  FSEL R162, R162, -INF , !P1 ;  /* 0xff800000a2a27808 */ /* 0x000fe20004800000 */
[C---:B------:R-:W-:Y:S01]  /*10650*/  VIADD R52, R0.reuse, 0x50 ;  /* 0x0000005000347836 */ /* 0x040fe20000000000 */
[----:B------:R-:W-:-:S03]  /*10660*/  ISETP.GE.AND P5, PT, R0, R222, PT ;  /* 0x000000de0000720c */ /* 0x000fc60003fa6270 */
[----:B------:R-:W4:Y:S01]  /*10670*/  MUFU.TANH R58, R58 ;  /* 0x0000003a003a7308 */ /* 0x000f220000002400 */
[C---:B------:R-:W-:Y:S01]  /*10680*/  VIADD R48, R0.reuse, 0x59 ;  /* 0x0000005900307836 */ /* 0x040fe20000000000 */
[----:B------:R-:W-:Y:S01]  /*10690*/  ISETP.GT.AND P1, PT, R225, R43, PT ;  /* 0x0000002be100720c */ /* 0x000fe20003f24270 */
[----:B------:R-:W-:Y:S01]  /*106a0*/  VIADD R13, R0, 0x68 ;  /* 0x00000068000d7836 */ /* 0x000fe20000000000 */
[----:B------:R-:W-:Y:S01]  /*106b0*/  FSEL R138, R138, -INF , !P2 ;  /* 0xff8000008a8a7808 */ /* 0x000fe20005000000 */
[----:B------:R-:W-:-:S03]  /*106c0*/  VIADD R3, R0, 0x71 ;  /* 0x0000007100037836 */ /* 0x000fc60000000000 */
[----:B------:R-:W4:Y:S01]  /*106d0*/  MUFU.TANH R20, R20 ;  /* 0x0000001400147308 */ /* 0x000f220000002400 */
[----:B------:R-:W-:Y:S01]  /*106e0*/  VIADD R2, R0, 0x78 ;  /* 0x0000007800027836 */ /* 0x000fe20000000000 */
[----:B------:R-:W-:Y:S01]  /*106f0*/  FSEL R21, R21, -INF , !P0 ;  /* 0xff80000015157808 */ /* 0x000fe20004000000 */
[----:B------:R-:W-:Y:S01]  /*10700*/  FMUL.FTZ R16, R39, R45 ;  /* 0x0000002d27107220 */ /* 0x000fe20000410000 */
[----:B------:R-:W-:-:S04]  /*10710*/  ISETP.GT.AND P2, PT, R225, R4, PT ;  /* 0x00000004e100720c */ /* 0x000fc80003f44270 */
[----:B------:R-:W4:Y:S01]  /*10720*/  MUFU.TANH R74, R74 ;  /* 0x0000004a004a7308 */ /* 0x000f220000002400 */
[----:B------:R-:W-:Y:S01]  /*10730*/  ISETP.GT.AND P0, PT, R224, R70, PT ;  /* 0x00000046e000720c */ /* 0x000fe20003f04270 */
[----:B------:R-:W-:Y:S01]  /*10740*/  FMUL.FTZ R112, R112, R45 ;  /* 0x0000002d70707220 */ /* 0x000fe20000410000 */
[----:B-1----:R-:W-:-:S05]  /*10750*/  FSEL R140, R140, -INF , !P1 ;  /* 0xff8000008c8c7808 */ /* 0x002fca0004800000 */
[----:B------:R1:W4:Y:S01]  /*10760*/  MUFU.TANH R150, R9 ;  /* 0x0000000900967308 */ /* 0x0003220000002400 */
[----:B------:R-:W-:Y:S02]  /*10770*/  FSEL R62, R62, -INF , !P2 ;  /* 0xff8000003e3e7808 */ /* 0x000fe40005000000 */
[----:B------:R-:W-:Y:S02]  /*10780*/  ISETP.GE.AND P3, PT, R70, R223, PT ;  /* 0x000000df4600720c */ /* 0x000fe40003f66270 */
[----:B------:R-:W-:Y:S01]  /*10790*/  FSEL R46, R12, -INF , !P0 ;  /* 0xff8000000c2e7808 */ /* 0x000fe20004000000 */
[----:B------:R-:W-:Y:S02]  /*107a0*/  FMUL.FTZ R105, R105, R45 ;  /* 0x0000002d69697220 */ /* 0x000fe40000410000 */
[----:B------:R-:W4:Y:S01]  /*107b0*/  MUFU.TANH R164, R112 ;  /* 0x0000007000a47308 */ /* 0x000f220000002400 */
[C---:B-1----:R-:W-:Y:S02]  /*107c0*/  VIADD R9, R0.reuse, 0x69 ;  /* 0x0000006900097836 */ /* 0x042fe40000000000 */
[----:B------:R-:W-:-:S05]  /*107d0*/  VIADD R0, R0, 0x79 ;  /* 0x0000007900007836 */ /* 0x000fca0000000000 */
[----:B------:R-:W1:Y:S01]  /*107e0*/  MUFU.TANH R30, R30 ;  /* 0x0000001e001e7308 */ /* 0x000e620000002400 */
[C---:B------:R-:W-:Y:S02]  /*107f0*/  ISETP.GT.AND P1, PT, R225.reuse, R9, PT ;  /* 0x00000009e100720c */ /* 0x040fe40003f24270 */
[----:B------:R-:W-:Y:S01]  /*10800*/  ISETP.GT.AND P2, PT, R225, R0, PT ;  /* 0x00000000e100720c */ /* 0x000fe20003f44270 */
[----:B------:R-:W-:Y:S01]  /*10810*/  FMUL.FTZ R26, R26, R45 ;  /* 0x0000002d1a1a7220 */ /* 0x000fe20000410000 */
[----:B--2---:R-:W-:-:S03]  /*10820*/  FSEL R25, R25, -INF , !P1 ;  /* 0xff80000019197808 */ /* 0x004fc60004800000 */
[----:B------:R-:W2:Y:S01]  /*10830*/  MUFU.TANH R16, R16 ;  /* 0x0000001000107308 */ /* 0x000ea20000002400 */
[----:B------:R-:W-:Y:S02]  /*10840*/  FSEL R46, R46, -INF , !P3 ;  /* 0xff8000002e2e7808 */ /* 0x000fe40005800000 */
[----:B------:R-:W-:Y:S02]  /*10850*/  ISETP.GT.AND P1, PT, R225, R2, PT ;  /* 0x00000002e100720c */ /* 0x000fe40003f24270 */
[----:B---3--:R-:W-:Y:S02]  /*10860*/  FSEL R53, R53, -INF , !P2 ;  /* 0xff80000035357808 */ /* 0x008fe40005000000 */
[C---:B------:R-:W-:Y:S01]  /*10870*/  ISETP.GT.AND P3, PT, R224.reuse, R50, PT ;  /* 0x00000032e000720c */ /* 0x040fe20003f64270 */
[----:B------:R-:W3:Y:S01]  /*10880*/  MUFU.TANH R156, R105 ;  /* 0x00000069009c7308 */ /* 0x000ee20000002400 */
[----:B------:R-:W-:Y:S01]  /*10890*/  ISETP.GT.AND P2, PT, R224, R72, PT ;  /* 0x00000048e000720c */ /* 0x000fe20003f44270 */
[----:B------:R-:W-:Y:S01]  /*108a0*/  FMUL.FTZ R128, R128, R45 ;  /* 0x0000002d80807220 */ /* 0x000fe20000410000 */
[----:B------:R-:W-:Y:S01]  /*108b0*/  ISETP.GT.AND P4, PT, R225, R59, PT ;  /* 0x0000003be100720c */ /* 0x000fe20003f84270 */
[----:B------:R-:W-:Y:S01]  /*108c0*/  FMUL.FTZ R60, R93, R45 ;  /* 0x0000002d5d3c7220 */ /* 0x000fe20000410000 */
[----:B----4-:R-:W-:-:S02]  /*108d0*/  FSEL R58, R58, -INF , !P1 ;  /* 0xff8000003a3a7808 */ /* 0x010fc40004800000 */
[-C--:B------:R-:W-:Y:S01]  /*108e0*/  ISETP.GE.AND P0, PT, R50, R223.reuse, PT ;  /* 0x000000df3200720c */ /* 0x080fe20003f06270 */
[----:B------:R-:W4:Y:S01]  /*108f0*/  MUFU.TANH R26, R26 ;  /* 0x0000001a001a7308 */ /* 0x000f220000002400 */
[----:B------:R-:W-:Y:S02]  /*10900*/  FSEL R20, R20, -INF , !P3 ;  /* 0xff80000014147808 */ /* 0x000fe40005800000 */
[----:B------:R-:W-:Y:S02]  /*10910*/  ISETP.GE.AND P1, PT, R72, R223, PT ;  /* 0x000000df4800720c */ /* 0x000fe40003f26270 */
[----:B------:R-:W-:Y:S01]  /*10920*/  FSEL R74, R74, -INF , !P2 ;  /* 0xff8000004a4a7808 */ /* 0x000fe20005000000 */
[----:B------:R-:W-:Y:S02]  /*10930*/  FMUL.FTZ R22, R22, R45 ;  /* 0x0000002d16167220 */ /* 0x000fe40000410000 */
[----:B------:R-:W4:Y:S01]  /*10940*/  MUFU.TANH R134, R128 ;  /* 0x0000008000867308 */ /* 0x000f220000002400 */
[----:B------:R-:W-:-:S02]  /*10950*/  FSEL R150, R150, -INF , !P4 ;  /* 0xff80000096967808 */ /* 0x000fc40006000000 */
[----:B------:R-:W-:Y:S02]  /*10960*/  FSEL R42, R20, -INF , !P0 ;  /* 0xff800000142a7808 */ /* 0x000fe40004000000 */
[----:B------:R-:W-:-:S03]  /*10970*/  ISETP.GT.AND P4, PT, R225, R52, PT ;  /* 0x00000034e100720c */ /* 0x000fc60003f84270 */
[----:B------:R-:W4:Y:S01]  /*10980*/  MUFU.TANH R12, R35 ;  /* 0x00000023000c7308 */ /* 0x000f220000002400 */
[----:B------:R-:W-:Y:S02]  /*10990*/  FSEL R74, R74, -INF , !P1 ;  /* 0xff8000004a4a7808 */ /* 0x000fe40004800000 */
[C---:B------:R-:W-:Y:S02]  /*109a0*/  ISETP.GT.AND P0, PT, R224.reuse, R79, PT ;  /* 0x0000004fe000720c */ /* 0x040fe40003f04270 */
[----:B------:R-:W-:Y:S02]  /*109b0*/  ISETP.GT.AND P1, PT, R224, R68, PT ;  /* 0x00000044e000720c */ /* 0x000fe40003f24270 */
[----:B------:R-:W-:Y:S01]  /*109c0*/  FSEL R5, R5, -INF , !P5 ;  /* 0xff80000005057808 */ /* 0x000fe20006800000 */
[----:B------:R-:W4:Y:S01]  /*109d0*/  MUFU.TANH R60, R60 ;  /* 0x0000003c003c7308 */ /* 0x000f220000002400 */
[----:B------:R-:W-:Y:S02]  /*109e0*/  ISETP.GE.AND P5, PT, R70, R222, PT ;  /* 0x000000de4600720c */ /* 0x000fe40003fa6270 */
[----:B------:R-:W-:-:S02]  /*109f0*/  FSEL R164, R164, -INF , !P4 ;  /* 0xff800000a4a47808 */ /* 0x000fc40006000000 */
[-C--:B------:R-:W-:Y:S02]  /*10a00*/  ISETP.GE.AND P3, PT, R79, R223.reuse, PT ;  /* 0x000000df4f00720c */ /* 0x080fe40003f66270 */
[----:B-1----:R-:W-:Y:S01]  /*10a10*/  FSEL R30, R30, -INF , !P0 ;  /* 0xff8000001e1e7808 */ /* 0x002fe20004000000 */
[----:B------:R-:W1:Y:S01]  /*10a20*/  MUFU.TANH R22, R22 ;  /* 0x0000001600167308 */ /* 0x000e620000002400 */
[----:B------:R-:W-:Y:S02]  /*10a30*/  ISETP.GT.AND P4, PT, R225, R48, PT ;  /* 0x00000030e100720c */ /* 0x000fe40003f84270 */
[----:B------:R-:W-:Y:S02]  /*10a40*/  ISETP.GE.AND P2, PT, R68, R223, PT ;  /* 0x000000df4400720c */ /* 0x000fe40003f46270 */
[----:B--2---:R-:W-:Y:S02]  /*10a50*/  FSEL R16, R16, -INF , !P1 ;  /* 0xff80000010107808 */ /* 0x004fe40004800000 */
[----:B------:R-:W-:Y:S01]  /*10a60*/  FSEL R70, R40, -INF , !P5 ;  /* 0xff80000028467808 */ /* 0x000fe20006800000 */
[----:B------:R-:W2:Y:S01]  /*10a70*/  MUFU.TANH R31, R31 ;  /* 0x0000001f001f7308 */ /* 0x000ea20000002400 */
[----:B------:R-:W-:Y:S01]  /*10a80*/  ISETP.GE.AND P5, PT, R50, R222, PT ;  /* 0x000000de3200720c */ /* 0x000fe20003fa6270 */
[----:B------:R-:W-:Y:S01]  /*10a90*/  FMUL.FTZ R27, R27, R45 ;  /* 0x0000002d1b1b7220 */ /* 0x000fe20000410000 */
[----:B------:R-:W-:-:S02]  /*10aa0*/  FSEL R38, R30, -INF , !P3 ;  /* 0xff8000001e267808 */ /* 0x000fc40005800000 */
[----:B---3--:R-:W-:Y:S02]  /*10ab0*/  FSEL R156, R156, -INF , !P4 ;  /* 0xff8000009c9c7808 */ /* 0x008fe40006000000 */
[----:B------:R-:W-:Y:S02]  /*10ac0*/  FSEL R50, R16, -INF , !P2 ;  /* 0xff80000010327808 */ /* 0x000fe40005000000 */
[C---:B------:R-:W-:Y:S02]  /*10ad0*/  ISETP.GT.AND P3, PT, R224.reuse, R8, PT ;  /* 0x00000008e000720c */ /* 0x040fe40003f64270 */
[----:B------:R-:W-:Y:S02]  /*10ae0*/  ISETP.GT.AND P4, PT, R225, R13, PT ;  /* 0x0000000de100720c */ /* 0x000fe40003f84270 */
[----:B------:R-:W-:Y:S01]  /*10af0*/  ISETP.GT.AND P2, PT, R224, R80, PT ;  /* 0x00000050e000720c */ /* 0x000fe20003f44270 */
[----:B------:R-:W3:Y:S01]  /*10b00*/  MUFU.TANH R18, R18 ;  /* 0x0000001200127308 */ /* 0x000ee20000002400 */
[----:B------:R-:W-:-:S02]  /*10b10*/  ISETP.GE.AND P0, PT, R8, R223, PT ;  /* 0x000000df0800720c */ /* 0x000fc40003f06270 */
[----:B----4-:R-:W-:Y:S02]  /*10b20*/  FSEL R26, R26, -INF , !P3 ;  /* 0xff8000001a1a7808 */ /* 0x010fe40005800000 */
[----:B------:R-:W-:Y:S02]  /*10b30*/  FSEL R134, R134, -INF , !P4 ;  /* 0xff80000086867808 */ /* 0x000fe40006000000 */
[----:B------:R-:W-:Y:S01]  /*10b40*/  ISETP.GE.AND P1, PT, R80, R223, PT ;  /* 0x000000df5000720c */ /* 0x000fe20003f26270 */
[----:B------:R-:W4:Y:S01]  /*10b50*/  MUFU.TANH R27, R27 ;  /* 0x0000001b001b7308 */ /* 0x000f220000002400 */
[----:B------:R-:W-:Y:S02]  /*10b60*/  FSEL R12, R12, -INF , !P2 ;  /* 0xff8000000c0c7808 */ /* 0x000fe40005000000 */
[----:B------:R-:W-:Y:S02]  /*10b70*/  ISETP.GT.AND P4, PT, R225, R3, PT ;  /* 0x00000003e100720c */ /* 0x000fe40003f84270 */
[----:B------:R-:W-:Y:S01]  /*10b80*/  FSEL R36, R36, -INF , !P5 ;  /* 0xff80000024247808 */ /* 0x000fe20006800000 */
[----:B------:R-:W-:Y:S01]  /*10b90*/  FMUL.FTZ R23, R23, R45 ;  /* 0x0000002d17177220 */ /* 0x000fe20000410000 */
[----:B------:R-:W-:-:S02]  /*10ba0*/  ISETP.GE.AND P5, PT, R79, R222, PT ;  /* 0x000000de4f00720c */ /* 0x000fc40003fa6270 */
[----:B------:R-:W-:Y:S02]  /*10bb0*/  FSEL R194, R26, -INF , !P0 ;  /* 0xff8000001ac27808 */ /* 0x000fe40004000000 */
[----:B------:R-:W-:Y:S02]  /*10bc0*/  FSEL R40, R12, -INF , !P1 ;  /* 0xff8000000c287808 */ /* 0x000fe40004800000 */
[----:B------:R-:W-:Y:S02]  /*10bd0*/  ISETP.GT.AND P0, PT, R224, R76, PT ;  /* 0x0000004ce000720c */ /* 0x000fe40003f04270 */
[----:B------:R-:W-:Y:S02]  /*10be0*/  FSEL R60, R60, -INF , !P4 ;  /* 0xff8000003c3c7808 */ /* 0x000fe40006000000 */
[----:B------:R-:W-:Y:S02]  /*10bf0*/  ISETP.GT.AND P1, PT, R224, R78, PT ;  /* 0x0000004ee000720c */ /* 0x000fe40003f24270 */
[----:B------:R-:W-:-:S02]  /*10c00*/  ISETP.GE.AND P4, PT, R72, R222, PT ;  /* 0x000000de4800720c */ /* 0x000fc40003f86270 */
[----:B------:R-:W-:Y:S01]  /*10c10*/  FSEL R20, R32, -INF , !P5 ;  /* 0xff80000020147808 */ /* 0x000fe20006800000 */
[----:B------:R-:W4:Y:S01]  /*10c20*/  MUFU.TANH R14, R14 ;  /* 0x0000000e000e7308 */ /* 0x000f220000002400 */
[----:B------:R-:W-:Y:S02]  /*10c30*/  ISETP.GE.AND P5, PT, R8, R222, PT ;  /* 0x000000de0800720c */ /* 0x000fe40003fa6270 */
[-C--:B------:R-:W-:Y:S02]  /*10c40*/  ISETP.GE.AND P3, PT, R76, R223.reuse, PT ;  /* 0x000000df4c00720c */ /* 0x080fe40003f66270 */
[----:B-1----:R-:W-:Y:S02]  /*10c50*/  FSEL R22, R22, -INF , !P0 ;  /* 0xff80000016167808 */ /* 0x002fe40004000000 */
[----:B------:R-:W-:Y:S01]  /*10c60*/  ISETP.GE.AND P2, PT, R78, R223, PT ;  /* 0x000000df4e00720c */ /* 0x000fe20003f46270 */
[----:B------:R-:W1:Y:S01]  /*10c70*/  MUFU.TANH R23, R23 ;  /* 0x0000001700177308 */ /* 0x000e620000002400 */
[----:B--2---:R-:W-:-:S02]  /*10c80*/  FSEL R8, R31, -INF , !P1 ;  /* 0xff8000001f087808 */ /* 0x004fc40004800000 */
[----:B------:R-:W-:Y:S01]  /*10c90*/  FSEL R72, R41, -INF , !P4 ;  /* 0xff80000029487808 */ /* 0x000fe20006000000 */
[----:B------:R-:W-:Y:S01]  /*10ca0*/  FMUL.FTZ R10, R10, R45 ;  /* 0x0000002d0a0a7220 */ /* 0x000fe20000410000 */
[----:B------:R-:W-:Y:S02]  /*10cb0*/  ISETP.GE.AND P4, PT, R68, R222, PT ;  /* 0x000000de4400720c */ /* 0x000fe40003f86270 */
[----:B------:R-:W-:Y:S02]  /*10cc0*/  FSEL R192, R22, -INF , !P3 ;  /* 0xff80000016c07808 */ /* 0x000fe40005800000 */
[----:B------:R-:W-:Y:S02]  /*10cd0*/  FSEL R8, R8, -INF , !P2 ;  /* 0xff80000008087808 */ /* 0x000fe40005000000 */
[C---:B------:R-:W-:Y:S02]  /*10ce0*/  ISETP.GT.AND P3, PT, R224.reuse, R73, PT ;  /* 0x00000049e000720c */ /* 0x040fe40003f64270 */
[----:B------:R-:W-:-:S02]  /*10cf0*/  ISETP.GT.AND P2, PT, R224, R77, PT ;  /* 0x0000004de000720c */ /* 0x000fc40003f44270 */
[----:B------:R-:W-:Y:S02]  /*10d00*/  FSEL R68, R37, -INF , !P4 ;  /* 0xff80000025447808 */ /* 0x000fe40006000000 */
[----:B------:R-:W-:Y:S01]  /*10d10*/  ISETP.GE.AND P4, PT, R80, R222, PT ;  /* 0x000000de5000720c */ /* 0x000fe20003f86270 */
[----:B------:R-:W2:Y:S01]  /*10d20*/  MUFU.TANH R10, R10 ;  /* 0x0000000a000a7308 */ /* 0x000ea20000002400 */
[-C--:B------:R-:W-:Y:S02]  /*10d30*/  ISETP.GE.AND P0, PT, R73, R223.reuse, PT ;  /* 0x000000df4900720c */ /* 0x080fe40003f06270 */
[----:B---3--:R-:W-:Y:S02]  /*10d40*/  FSEL R18, R18, -INF , !P3 ;  /* 0xff80000012127808 */ /* 0x008fe40005800000 */
[----:B------:R-:W-:Y:S02]  /*10d50*/  ISETP.GE.AND P1, PT, R77, R223, PT ;  /* 0x000000df4d00720c */ /* 0x000fe40003f26270 */
[----:B----4-:R-:W-:Y:S01]  /*10d60*/  FSEL R27, R27, -INF , !P2 ;  /* 0xff8000001b1b7808 */ /* 0x010fe20005000000 */
[----:B------:R-:W3:Y:S01]  /*10d70*/  MUFU.TANH R19, R19 ;  /* 0x0000001300137308 */ /* 0x000ee20000002400 */
[----:B------:R-:W-:-:S02]  /*10d80*/  FSEL R16, R33, -INF , !P4 ;  /* 0xff80000021107808 */ /* 0x000fc40006000000 */
[----:B------:R-:W-:Y:S02]  /*10d90*/  ISETP.GE.AND P4, PT, R78, R222, PT ;  /* 0x000000de4e00720c */ /* 0x000fe40003f86270 */
[----:B------:R-:W-:Y:S02]  /*10da0*/  FSEL R186, R18, -INF , !P0 ;  /* 0xff80000012ba7808 */ /* 0x000fe40004000000 */
[----:B------:R-:W-:Y:S02]  /*10db0*/  FSEL R32, R27, -INF , !P1 ;  /* 0xff8000001b207808 */ /* 0x000fe40004800000 */
[C---:B------:R-:W-:Y:S02]  /*10dc0*/  ISETP.GT.AND P0, PT, R224.reuse, R69, PT ;  /* 0x00000045e000720c */ /* 0x040fe40003f04270 */
[----:B------:R-:W-:Y:S02]  /*10dd0*/  ISETP.GT.AND P1, PT, R224, R75, PT ;  /* 0x0000004be000720c */ /* 0x000fe40003f24270 */
[----:B------:R-:W-:-:S02]  /*10de0*/  FSEL R12, R29, -INF , !P4 ;  /* 0xff8000001d0c7808 */ /* 0x000fc40006000000 */
[----:B------:R-:W-:Y:S02]  /*10df0*/  ISETP.GE.AND P4, PT, R77, R222, PT ;  /* 0x000000de4d00720c */ /* 0x000fe40003f86270 */
[-C--:B------:R-:W-:Y:S02]  /*10e00*/  ISETP.GE.AND P3, PT, R69, R223.reuse, PT ;  /* 0x000000df4500720c */ /* 0x080fe40003f66270 */
[----:B------:R-:W-:Y:S01]  /*10e10*/  FSEL R14, R14, -INF , !P0 ;  /* 0xff8000000e0e7808 */ /* 0x000fe20004000000 */
[----:B------:R-:W4:Y:S01]  /*10e20*/  MUFU.TANH R15, R15 ;  /* 0x0000000f000f7308 */ /* 0x000f220000002400 */
[----:B------:R-:W-:Y:S02]  /*10e30*/  ISETP.GE.AND P2, PT, R75, R223, PT ;  /* 0x000000df4b00720c */ /* 0x000fe40003f46270 */
[----:B-1----:R-:W-:Y:S01]  /*10e40*/  FSEL R23, R23, -INF , !P1 ;  /* 0xff80000017177808 */ /* 0x002fe20004800000 */
[-C--:B------:R-:W-:Y:S01]  /*10e50*/  FMUL.FTZ R11, R11, R45.reuse ;  /* 0x0000002d0b0b7220 */ /* 0x080fe20000410000 */
[----:B------:R-:W-:Y:S01]  /*10e60*/  FSEL R34, R28, -INF , !P4 ;  /* 0xff8000001c227808 */ /* 0x000fe20006000000 */
[----:B------:R-:W-:Y:S01]  /*10e70*/  FMUL.FTZ R6, R6, R45 ;  /* 0x0000002d06067220 */ /* 0x000fe20000410000 */
[----:B------:R-:W-:-:S02]  /*10e80*/  FSEL R182, R14, -INF , !P3 ;  /* 0xff8000000eb67808 */ /* 0x000fc40005800000 */
[----:B------:R-:W-:Y:S02]  /*10e90*/  FSEL R28, R23, -INF , !P2 ;  /* 0xff800000171c7808 */ /* 0x000fe40005000000 */
[C---:B------:R-:W-:Y:S02]  /*10ea0*/  ISETP.GT.AND P3, PT, R224.reuse, R61, PT ;  /* 0x0000003de000720c */ /* 0x040fe40003f64270 */
[----:B------:R-:W-:Y:S02]  /*10eb0*/  ISETP.GT.AND P2, PT, R224, R71, PT ;  /* 0x00000047e000720c */ /* 0x000fe40003f44270 */
[-C--:B------:R-:W-:Y:S02]  /*10ec0*/  ISETP.GE.AND P0, PT, R61, R223.reuse, PT ;  /* 0x000000df3d00720c */ /* 0x080fe40003f06270 */
[----:B--2---:R-:W-:Y:S01]  /*10ed0*/  FSEL R10, R10, -INF , !P3 ;  /* 0xff8000000a0a7808 */ /* 0x004fe20005800000 */
[----:B------:R-:W1:Y:S01]  /*10ee0*/  MUFU.TANH R11, R11 ;  /* 0x0000000b000b7308 */ /* 0x000e620000002400 */
[----:B------:R-:W-:-:S02]  /*10ef0*/  ISETP.GE.AND P1, PT, R71, R223, PT ;  /* 0x000000df4700720c */ /* 0x000fc40003f26270 */
[----:B---3--:R-:W-:Y:S01]  /*10f00*/  FSEL R19, R19, -INF , !P2 ;  /* 0xff80000013137808 */ /* 0x008fe20005000000 */
[----:B------:R-:W-:Y:S01]  /*10f10*/  FMUL.FTZ R7, R7, R45 ;  /* 0x0000002d07077220 */ /* 0x000fe20000410000 */
[----:B------:R-:W-:-:S03]  /*10f20*/  FSEL R174, R10, -INF , !P0 ;  /* 0xff8000000aae7808 */ /* 0x000fc60004000000 */
[----:B------:R-:W2:Y:S01]  /*10f30*/  MUFU.TANH R6, R6 ;  /* 0x0000000600067308 */ /* 0x000ea20000002400 */
[----:B------:R-:W-:Y:S01]  /*10f40*/  FSEL R184, R19, -INF , !P1 ;  /* 0xff80000013b87808 */ /* 0x000fe20004800000 */
[----:B------:R-:W-:Y:S01]  /*10f50*/  FMUL.FTZ R10, R114, R45 ;  /* 0x0000002d720a7220 */ /* 0x000fe20000410000 */
[C---:B------:R-:W-:Y:S02]  /*10f60*/  ISETP.GT.AND P1, PT, R224.reuse, R63, PT ;  /* 0x0000003fe000720c */ /* 0x040fe40003f24270 */
[----:B------:R-:W-:Y:S02]  /*10f70*/  ISETP.GE.AND P2, PT, R63, R223, PT ;  /* 0x000000df3f00720c */ /* 0x000fe40003f46270 */
[----:B----4-:R-:W-:Y:S01]  /*10f80*/  FSEL R15, R15, -INF , !P1 ;  /* 0xff8000000f0f7808 */ /* 0x010fe20004800000 */
[----:B------:R-:W3:Y:S01]  /*10f90*/  MUFU.TANH R7, R7 ;  /* 0x0000000700077308 */ /* 0x000ee20000002400 */
[----:B------:R-:W-:Y:S02]  /*10fa0*/  ISETP.GT.AND P0, PT, R224, R57, PT ;  /* 0x00000039e000720c */ /* 0x000fe40003f04270 */
[----:B------:R-:W-:-:S05]  /*10fb0*/  FSEL R136, R15, -INF , !P2 ;  /* 0xff8000000f887808 */ /* 0x000fca0005000000 */
[----:B------:R-:W4:Y:S01]  /*10fc0*/  MUFU.TANH R10, R10 ;  /* 0x0000000a000a7308 */ /* 0x000f220000002400 */
[----:B------:R-:W-:Y:S01]  /*10fd0*/  ISETP.GT.AND P2, PT, R224, R59, PT ;  /* 0x0000003be000720c */ /* 0x000fe20003f44270 */
[----:B------:R-:W-:Y:S01]  /*10fe0*/  FMUL.FTZ R115, R115, R45 ;  /* 0x0000002d73737220 */ /* 0x000fe20000410000 */
[-C--:B------:R-:W-:Y:S02]  /*10ff0*/  ISETP.GE.AND P1, PT, R59, R223.reuse, PT ;  /* 0x000000df3b00720c */ /* 0x080fe40003f26270 */
[----:B------:R-:W-:Y:S02]  /*11000*/  ISETP.GE.AND P3, PT, R57, R223, PT ;  /* 0x000000df3900720c */ /* 0x000fe40003f66270 */
[----:B-1----:R-:W-:Y:S02]  /*11010*/  FSEL R11, R11, -INF , !P2 ;  /* 0xff8000000b0b7808 */ /* 0x002fe40005000000 */
[----:B--2---:R-:W-:Y:S02]  /*11020*/  FSEL R172, R6, -INF , !P0 ;  /* 0xff80000006ac7808 */ /* 0x004fe40004000000 */
[----:B------:R-:W1:Y:S01]  /*11030*/  MUFU.TANH R6, R115 ;  /* 0x0000007300067308 */ /* 0x000e620000002400 */
[----:B------:R-:W-:-:S02]  /*11040*/  FSEL R190, R190, -INF , !P5 ;  /* 0xff800000bebe7808 */ /* 0x000fc40006800000 */
[----:B------:R-:W-:Y:S02]  /*11050*/  FSEL R148, R11, -INF , !P1 ;  /* 0xff8000000b947808 */ /* 0x000fe40004800000 */
[----:B------:R-:W-:Y:S01]  /*11060*/  FSEL R172, R172, -INF , !P3 ;  /* 0xff800000acac7808 */ /* 0x000fe20005800000 */
[-C--:B------:R-:W-:Y:S01]  /*11070*/  FMUL.FTZ R106, R106, R45.reuse ;  /* 0x0000002d6a6a7220 */ /* 0x080fe20000410000 */
[----:B------:R-:W-:Y:S01]  /*11080*/  ISETP.GE.AND P5, PT, R76, R222, PT ;  /* 0x000000de4c00720c */ /* 0x000fe20003fa6270 */
[----:B------:R-:W-:Y:S01]  /*11090*/  FMUL.FTZ R107, R107, R45 ;  /* 0x0000002d6b6b7220 */ /* 0x000fe20000410000 */
[C---:B------:R-:W-:Y:S02]  /*110a0*/  ISETP.GT.AND P1, PT, R224.reuse, R56, PT ;  /* 0x00000038e000720c */ /* 0x040fe40003f24270 */
[----:B------:R-:W-:Y:S02]  /*110b0*/  ISETP.GT.AND P3, PT, R224, R52, PT ;  /* 0x00000034e000720c */ /* 0x000fe40003f64270 */
[----:B------:R-:W-:-:S02]  /*110c0*/  FSEL R188, R188, -INF , !P5 ;  /* 0xff800000bcbc7808 */ /* 0x000fc40006800000 */
[----:B------:R-:W-:Y:S02]  /*110d0*/  ISETP.GE.AND P2, PT, R56, R223, PT ;  /* 0x000000df3800720c */ /* 0x000fe40003f46270 */
[----:B---3--:R-:W-:Y:S02]  /*110e0*/  FSEL R160, R7, -INF , !P1 ;  /* 0xff80000007a07808 */ /* 0x008fe40004800000 */
[----:B----4-:R-:W-:Y:S01]  /*110f0*/  FSEL R26, R10, -INF , !P3 ;  /* 0xff8000000a1a7808 */ /* 0x010fe20005800000 */
[----:B------:R-:W2:Y:S01]  /*11100*/  MUFU.TANH R7, R106 ;  /* 0x0000006a00077308 */ /* 0x000ea20000002400 */
[-C--:B------:R-:W-:Y:S02]  /*11110*/  ISETP.GE.AND P5, PT, R73, R222.reuse, PT ;  /* 0x000000de4900720c */ /* 0x080fe40003fa6270 */
[----:B------:R-:W-:Y:S02]  /*11120*/  ISETP.GE.AND P4, PT, R75, R222, PT ;  /* 0x000000de4b00720c */ /* 0x000fe40003f86270 */
[----:B------:R-:W-:-:S03]  /*11130*/  FSEL R160, R160, -INF , !P2 ;  /* 0xff800000a0a07808 */ /* 0x000fc60005000000 */
[----:B------:R-:W3:Y:S01]  /*11140*/  MUFU.TANH R10, R107 ;  /* 0x0000006b000a7308 */ /* 0x000ee20000002400 */
[----:B------:R-:W-:Y:S01]  /*11150*/  FSEL R180, R180, -INF , !P5 ;  /* 0xff800000b4b47808 */ /* 0x000fe20006800000 */
[----:B------:R-:W-:Y:S01]  /*11160*/  FMUL.FTZ R102, R102, R45 ;  /* 0x0000002d66667220 */ /* 0x000fe20000410000 */
[----:B------:R-:W-:Y:S02]  /*11170*/  ISETP.GT.AND P2, PT, R224, R51, PT ;  /* 0x00000033e000720c */ /* 0x000fe40003f44270 */
[-C--:B------:R-:W-:Y:S02]  /*11180*/  ISETP.GE.AND P5, PT, R69, R222.reuse, PT ;  /* 0x000000de4500720c */ /* 0x080fe40003fa6270 */
[----:B------:R-:W-:Y:S02]  /*11190*/  FSEL R30, R24, -INF , !P4 ;  /* 0xff800000181e7808 */ /* 0x000fe40006000000 */
[----:B------:R-:W-:Y:S02]  /*111a0*/  ISETP.GE.AND P4, PT, R71, R222, PT ;  /* 0x000000de4700720c */ /* 0x000fe40003f86270 */
[----:B------:R-:W-:-:S02]  /*111b0*/  ISETP.GE.AND P0, PT, R52, R223, PT ;  /* 0x000000df3400720c */ /* 0x000fc40003f06270 */
[----:B------:R-:W-:Y:S02]  /*111c0*/  ISETP.GE.AND P1, PT, R51, R223, PT ;  /* 0x000000df3300720c */ /* 0x000fe40003f26270 */
[----:B-1----:R-:W-:Y:S02]  /*111d0*/  FSEL R24, R6, -INF , !P2 ;  /* 0xff80000006187808 */ /* 0x002fe40005000000 */
[----:B------:R-:W-:Y:S01]  /*111e0*/  FSEL R176, R176, -INF , !P5 ;  /* 0xff800000b0b07808 */ /* 0x000fe20006800000 */
[----:B------:R-:W1:Y:S01]  /*111f0*/  MUFU.TANH R6, R102 ;  /* 0x0000006600067308 */ /* 0x000e620000002400 */
[----:B------:R-:W-:Y:S02]  /*11200*/  ISETP.GE.AND P5, PT, R61, R222, PT ;  /* 0x000000de3d00720c */ /* 0x000fe40003fa6270 */
[----:B------:R-:W-:Y:S02]  /*11210*/  FSEL R178, R178, -INF , !P4 ;  /* 0xff800000b2b27808 */ /* 0x000fe40006000000 */
[----:B------:R-:W-:-:S02]  /*11220*/  FSEL R26, R26, -INF , !P0 ;  /* 0xff8000001a1a7808 */ /* 0x000fc40004000000 */
[----:B------:R-:W-:Y:S01]  /*11230*/  FSEL R24, R24, -INF , !P1 ;  /* 0xff80000018187808 */ /* 0x000fe20004800000 */
[----:B------:R-:W-:Y:S01]  /*11240*/  FMUL.FTZ R130, R130, R45 ;  /* 0x0000002d82827220 */ /* 0x000fe20000410000 */
[----:B------:R-:W-:Y:S02]  /*11250*/  ISETP.GE.AND P4, PT, R63, R222, PT ;  /* 0x000000de3f00720c */ /* 0x000fe40003f86270 */
[C---:B------:R-:W-:Y:S02]  /*11260*/  ISETP.GT.AND P0, PT, R224.reuse, R49, PT ;  /* 0x00000031e000720c */ /* 0x040fe40003f04270 */
[----:B------:R-:W-:Y:S02]  /*11270*/  ISETP.GT.AND P1, PT, R224, R48, PT ;  /* 0x00000030e000720c */ /* 0x000fe40003f24270 */
[----:B------:R-:W-:Y:S01]  /*11280*/  FSEL R170, R170, -INF , !P5 ;  /* 0xff800000aaaa7808 */ /* 0x000fe20006800000 */
[----:B------:R-:W-:Y:S01]  /*11290*/  FMUL.FTZ R103, R103, R45 ;  /* 0x0000002d67677220 */ /* 0x000fe20000410000 */
[----:B------:R-:W-:-:S02]  /*112a0*/  ISETP.GE.AND P5, PT, R57, R222, PT ;  /* 0x000000de3900720c */ /* 0x000fc40003fa6270 */
[----:B------:R-:W-:Y:S02]  /*112b0*/  FSEL R132, R132, -INF , !P4 ;  /* 0xff80000084847808 */ /* 0x000fe40006000000 */
[----:B------:R-:W-:Y:S02]  /*112c0*/  ISETP.GE.AND P3, PT, R49, R223, PT ;  /* 0x000000df3100720c */ /* 0x000fe40003f66270 */
[----:B--2---:R-:W-:Y:S02]  /*112d0*/  FSEL R166, R7, -INF , !P0 ;  /* 0xff80000007a67808 */ /* 0x004fe40004000000 */
[----:B---3--:R-:W-:Y:S02]  /*112e0*/  FSEL R152, R10, -INF , !P1 ;  /* 0xff8000000a987808 */ /* 0x008fe40004800000 */
[----:B------:R-:W-:Y:S01]  /*112f0*/  ISETP.GE.AND P4, PT, R59, R222, PT ;  /* 0x000000de3b00720c */ /* 0x000fe20003f86270 */
[----:B------:R-:W2:Y:S01]  /*11300*/  MUFU.TANH R10, R130 ;  /* 0x00000082000a7308 */ /* 0x000ea20000002400 */
[----:B------:R-:W-:-:S02]  /*11310*/  FSEL R168, R168, -INF , !P5 ;  /* 0xff800000a8a87808 */ /* 0x000fc40006800000 */
[----:B------:R-:W-:Y:S02]  /*11320*/  ISETP.GE.AND P5, PT, R52, R222, PT ;  /* 0x000000de3400720c */ /* 0x000fe40003fa6270 */
[----:B------:R-:W-:-:S03]  /*11330*/  FSEL R166, R166, -INF , !P3 ;  /* 0xff800000a6a67808 */ /* 0x000fc60005800000 */
[----:B------:R-:W3:Y:S01]  /*11340*/  MUFU.TANH R7, R103 ;  /* 0x0000006700077308 */ /* 0x000ee20000002400 */
[----:B------:R-:W-:Y:S02]  /*11350*/  FSEL R150, R150, -INF , !P4 ;  /* 0xff80000096967808 */ /* 0x000fe40006000000 */
[----:B------:R-:W-:Y:S02]  /*11360*/  ISETP.GT.AND P3, PT, R224, R43, PT ;  /* 0x0000002be000720c */ /* 0x000fe40003f64270 */
[-C--:B------:R-:W-:Y:S02]  /*11370*/  ISETP.GE.AND P4, PT, R56, R222.reuse, PT ;  /* 0x000000de3800720c */ /* 0x080fe40003f86270 */
[----:B------:R-:W-:Y:S01]  /*11380*/  FSEL R164, R164, -INF , !P5 ;  /* 0xff800000a4a47808 */ /* 0x000fe20006800000 */
[----:B------:R-:W-:Y:S01]  /*11390*/  FMUL.FTZ R131, R131, R45 ;  /* 0x0000002d83837220 */ /* 0x000fe20000410000 */
[----:B------:R-:W-:Y:S02]  /*113a0*/  ISETP.GE.AND P5, PT, R49, R222, PT ;  /* 0x000000de3100720c */ /* 0x000fe40003fa6270 */
[----:B------:R-:W-:-:S02]  /*113b0*/  ISETP.GE.AND P0, PT, R43, R223, PT ;  /* 0x000000df2b00720c */ /* 0x000fc40003f06270 */
[----:B-1----:R-:W-:Y:S02]  /*113c0*/  FSEL R146, R6, -INF , !P3 ;  /* 0xff80000006927808 */ /* 0x002fe40005800000 */
[----:B------:R-:W-:Y:S02]  /*113d0*/  FSEL R154, R154, -INF , !P4 ;  /* 0xff8000009a9a7808 */ /* 0x000fe40006000000 */
[-C--:B------:R-:W-:Y:S02]  /*113e0*/  ISETP.GE.AND P4, PT, R51, R222.reuse, PT ;  /* 0x000000de3300720c */ /* 0x080fe40003f86270 */
[----:B------:R-:W-:Y:S01]  /*113f0*/  ISETP.GE.AND P2, PT, R48, R223, PT ;  /* 0x000000df3000720c */ /* 0x000fe20003f46270 */
[----:B------:R-:W1:Y:S01]  /*11400*/  MUFU.TANH R6, R131 ;  /* 0x0000008300067308 */ /* 0x000e620000002400 */
[----:B------:R-:W-:Y:S02]  /*11410*/  FSEL R158, R158, -INF , !P5 ;  /* 0xff8000009e9e7808 */ /* 0x000fe40006800000 */
[----:B------:R-:W-:-:S02]  /*11420*/  ISETP.GE.AND P5, PT, R43, R222, PT ;  /* 0x000000de2b00720c */ /* 0x000fc40003fa6270 */
[----:B------:R-:W-:Y:S02]  /*11430*/  FSEL R146, R146, -INF , !P0 ;  /* 0xff80000092927808 */ /* 0x000fe40004000000 */
[----:B------:R-:W-:Y:S02]  /*11440*/  ISETP.GT.AND P0, PT, R224, R13, PT ;  /* 0x0000000de000720c */ /* 0x000fe40003f04270 */
[----:B------:R-:W-:Y:S02]  /*11450*/  FSEL R162, R162, -INF , !P4 ;  /* 0xff800000a2a27808 */ /* 0x000fe40006000000 */
[----:B------:R-:W-:Y:S01]  /*11460*/  FSEL R152, R152, -INF , !P2 ;  /* 0xff80000098987808 */ /* 0x000fe20005000000 */
[----:B------:R-:W-:Y:S01]  /*11470*/  FMUL.FTZ R94, R94, R45 ;  /* 0x0000002d5e5e7220 */ /* 0x000fe20000410000 */
[----:B------:R-:W-:Y:S02]  /*11480*/  ISETP.GE.AND P4, PT, R48, R222, PT ;  /* 0x000000de3000720c */ /* 0x000fe40003f86270 */
[----:B------:R-:W-:-:S02]  /*11490*/  ISETP.GT.AND P2, PT, R224, R17, PT ;  /* 0x00000011e000720c */ /* 0x000fc40003f44270 */
[----:B------:R-:W-:Y:S02]  /*114a0*/  FSEL R140, R140, -INF , !P5 ;  /* 0xff8000008c8c7808 */ /* 0x000fe40006800000 */
[C---:B------:R-:W-:Y:S02]  /*114b0*/  ISETP.GE.AND P5, PT, R13.reuse, R222, PT ;  /* 0x000000de0d00720c */ /* 0x040fe40003fa6270 */
[----:B------:R-:W-:Y:S02]  /*114c0*/  ISETP.GE.AND P3, PT, R13, R223, PT ;  /* 0x000000df0d00720c */ /* 0x000fe40003f66270 */
[----:B--2---:R-:W-:Y:S02]  /*114d0*/  FSEL R10, R10, -INF , !P0 ;  /* 0xff8000000a0a7808 */ /* 0x004fe40004000000 */
[----:B------:R-:W-:Y:S02]  /*114e0*/  FSEL R156, R156, -INF , !P4 ;  /* 0xff8000009c9c7808 */ /* 0x000fe40006000000 */
[----:B---3--:R-:W-:-:S02]  /*114f0*/  FSEL R144, R7, -INF , !P2 ;  /* 0xff80000007907808 */ /* 0x008fc40005000000 */
[CC--:B------:R-:W-:Y:S01]  /*11500*/  ISETP.GE.AND P4, PT, R17.reuse, R222.reuse, PT ;  /* 0x000000de1100720c */ /* 0x0c0fe20003f86270 */
[----:B------:R-:W2:Y:S01]  /*11510*/  MUFU.TANH R7, R94 ;  /* 0x0000005e00077308 */ /* 0x000ea20000002400 */
[-C--:B------:R-:W-:Y:S02]  /*11520*/  ISETP.GE.AND P1, PT, R17, R223.reuse, PT ;  /* 0x000000df1100720c */ /* 0x080fe40003f26270 */
[----:B------:R-:W-:Y:S02]  /*11530*/  FSEL R134, R134, -INF , !P5 ;  /* 0xff80000086867808 */ /* 0x000fe40006800000 */
[----:B------:R-:W-:Y:S02]  /*11540*/  FSEL R142, R10, -INF , !P3 ;  /* 0xff8000000a8e7808 */ /* 0x000fe40005800000 */
[C---:B------:R-:W-:Y:S02]  /*11550*/  ISETP.GE.AND P5, PT, R4.reuse, R222, PT ;  /* 0x000000de0400720c */ /* 0x040fe40003fa6270 */
[----:B------:R-:W-:Y:S01]  /*11560*/  ISETP.GE.AND P0, PT, R4, R223, PT ;  /* 0x000000df0400720c */ /* 0x000fe20003f06270 */
[----:B------:R-:W-:Y:S01]  /*11570*/  BAR.SYNC.DEFER_BLOCKING 0x0 ;  /* 0x0000000000007b1d */ /* 0x000fe20000010000 */
[----:B------:R-:W-:Y:S01]  /*11580*/  ISETP.GT.AND P3, PT, R224, R4, PT ;  /* 0x00000004e000720c */ /* 0x000fe20003f64270 */
[----:B------:R-:W-:Y:S01]  /*11590*/  FMUL.FTZ R4, R90, R45 ;  /* 0x0000002d5a047220 */ /* 0x000fe20000410000 */
[----:B------:R-:W-:-:S02]  /*115a0*/  FSEL R138, R138, -INF , !P4 ;  /* 0xff8000008a8a7808 */ /* 0x000fc40006000000 */
[----:B------:R-:W-:Y:S02]  /*115b0*/  FSEL R144, R144, -INF , !P1 ;  /* 0xff80000090907808 */ /* 0x000fe40004800000 */
[C---:B------:R-:W-:Y:S02]  /*115c0*/  ISETP.GE.AND P4, PT, R9.reuse, R222, PT ;  /* 0x000000de0900720c */ /* 0x040fe40003f86270 */
[----:B------:R-:W-:Y:S02]  /*115d0*/  ISETP.GE.AND P2, PT, R9, R223, PT ;  /* 0x000000df0900720c */ /* 0x000fe40003f46270 */
[----:B------:R-:W-:Y:S01]  /*115e0*/  ISETP.GT.AND P1, PT, R224, R9, PT ;  /* 0x00000009e000720c */ /* 0x000fe20003f24270 */
[----:B------:R-:W-:Y:S01]  /*115f0*/  FMUL.FTZ R9, R95, R45 ;  /* 0x0000002d5f097220 */ /* 0x000fe20000410000 */
[----:B------:R-:W3:Y:S02]  /*11600*/  MUFU.TANH R4, R4 ;  /* 0x0000000400047308 */ /* 0x000ee40000002400 */
[----:B-1----:R-:W-:-:S02]  /*11610*/  FSEL R6, R6, -INF , !P1 ;  /* 0xff80000006067808 */ /* 0x002fc40004800000 */
[----:B------:R-:W-:Y:S02]  /*11620*/  FSEL R130, R25, -INF , !P4 ;  /* 0xff80000019827808 */ /* 0x000fe40006000000 */
[----:B------:R-:W-:Y:S02]  /*11630*/  FSEL R128, R6, -INF , !P2 ;  /* 0xff80000006807808 */ /* 0x000fe40005000000 */
[----:B------:R-:W1:Y:S01]  /*11640*/  MUFU.TANH R9, R9 ;  /* 0x0000000900097308 */ /* 0x000e620000002400 */
[C---:B------:R-:W-:Y:S02]  /*11650*/  ISETP.GE.AND P4, PT, R3.reuse, R222, PT ;  /* 0x000000de0300720c */ /* 0x040fe40003f86270 */
[----:B------:R-:W-:Y:S02]  /*11660*/  ISETP.GE.AND P1, PT, R3, R223, PT ;  /* 0x000000df0300720c */ /* 0x000fe40003f26270 */
[----:B------:R-:W-:Y:S01]  /*11670*/  ISETP.GT.AND P2, PT, R224, R3, PT ;  /* 0x00000003e000720c */ /* 0x000fe20003f44270 */
[----:B------:R-:W-:Y:S01]  /*11680*/  FMUL.FTZ R3, R91, R45 ;  /* 0x0000002d5b037220 */ /* 0x000fe20000410000 */
[----:B--2---:R-:W-:-:S04]  /*11690*/  FSEL R7, R7, -INF , !P3 ;  /* 0xff80000007077808 */ /* 0x004fc80005800000 */
[----:B------:R-:W-:Y:S01]  /*116a0*/  FSEL R126, R7, -INF , !P0 ;  /* 0xff800000077e7808 */ /* 0x000fe20004000000 */
[----:B------:R-:W2:Y:S01]  /*116b0*/  MUFU.TANH R3, R3 ;  /* 0x0000000300037308 */ /* 0x000ea20000002400 */
[----:B------:R-:W-:-:S04]  /*116c0*/  ISETP.GT.AND P0, PT, R224, R2, PT ;  /* 0x00000002e000720c */ /* 0x000fc80003f04270 */
[----:B---3--:R-:W-:Y:S02]  /*116d0*/  FSEL R4, R4, -INF , !P0 ;  /* 0xff80000004047808 */ /* 0x008fe40004000000 */
[----:B------:R-:W-:Y:S02]  /*116e0*/  ISETP.GT.AND P0, PT, R65, R204, PT ;  /* 0x000000cc4100720c */ /* 0x000fe40003f04270 */
[----:B-1----:R-:W-:-:S04]  /*116f0*/  FSEL R9, R9, -INF , !P2 ;  /* 0xff80000009097808 */ /* 0x002fc80005000000 */
[----:B------:R-:W-:Y:S02]  /*11700*/  FSEL R124, R9, -INF , !P1 ;  /* 0xff800000097c7808 */ /* 0x000fe40004800000 */
[----:B------:R-:W-:Y:S02]  /*11710*/  ISETP.GT.AND P1, PT, R224, R0, PT ;  /* 0x00000000e000720c */ /* 0x000fe40003f24270 */
[----:B------:R-:W-:Y:S02]  /*11720*/  FSEL R62, R62, -INF , !P5 ;  /* 0xff8000003e3e7808 */ /* 0x000fe40006800000 */
[----:B------:R-:W-:Y:S01]  /*11730*/  FSEL R60, R60, -INF , !P4 ;  /* 0xff8000003c3c7808 */ /* 0x000fe20006000000 */
[----:B------:R-:W-:Y:S01]  /*11740*/  BSSY.RECONVERGENT B1, `(.L_x_2239) ;  /* 0x00000a6000017945 */ /* 0x000fe20003800200 */
[C---:B------:R-:W-:Y:S02]  /*11750*/  ISETP.GE.AND P5, PT, R2.reuse, R222, PT ;  /* 0x000000de0200720c */ /* 0x040fe40003fa6270 */
[----:B------:R-:W-:-:S02]  /*11760*/  ISETP.GE.AND P3, PT, R2, R223, PT ;  /* 0x000000df0200720c */ /* 0x000fc40003f66270 */
[C---:B------:R-:W-:Y:S02]  /*11770*/  ISETP.GE.AND P4, PT, R0.reuse, R222, PT ;  /* 0x000000de0000720c */ /* 0x040fe40003f86270 */
[----:B------:R-:W-:Y:S02]  /*11780*/  ISETP.GE.AND P2, PT, R0, R223, PT ;  /* 0x000000df0000720c */ /* 0x000fe40003f46270 */
[----:B--2---:R-:W-:Y:S02]  /*11790*/  FSEL R3, R3, -INF , !P1 ;  /* 0xff80000003037808 */ /* 0x004fe40004800000 */
[----:B------:R-:W-:Y:S02]  /*117a0*/  VIMNMX R225, PT, PT, RZ, R225, !PT ;  /* 0x000000e1ffe17248 */ /* 0x000fe40007fe0100 */
[----:B------:R-:W-:Y:S02]  /*117b0*/  VIMNMX R224, PT, PT, RZ, R224, !PT ;  /* 0x000000e0ffe07248 */ /* 0x000fe40007fe0100 */
        /* <DEDUP_REMOVED lines=18> */
.L_x_2242:
        /* <DEDUP_REMOVED lines=60> */
.L_x_2243:
[----:B------:R-:W-:Y:S05]  /*11ca0*/  BSYNC.RECONVERGENT B0 ;  /* 0x0000000000007941 */ /* 0x000fea0003800200 */
.L_x_2241:
        /* <DEDUP_REMOVED lines=76> */
.L_x_2245:
[----:B------:R3:W-:Y:S02]  /*12170*/  STS.128 [R215+0x8800], RZ ;  /* 0x008800ffd7007388 */ /* 0x0007e40000000c00 */
.L_x_2246:
[----:B------:R-:W-:Y:S05]  /*12180*/  BSYNC.RECONVERGENT B0 ;  /* 0x0000000000007941 */ /* 0x000fea0003800200 */
.L_x_2244:
[----:B------:R-:W0:Y:S02]  /*12190*/  LDGDEPBAR ;  /* 0x00000000000079af */ /* 0x000e240000000000 */
.L_x_2240:
[----:B------:R-:W-:Y:S05]  /*121a0*/  BSYNC.RECONVERGENT B1 ;  /* 0x0000000000017941 */ /* 0x000fea0003800200 */
.L_x_2239:
        /* <DEDUP_REMOVED lines=49> */
[----:B------:R-:W2:Y:S01]  /*124c0*/  LDSM.16.MT88.4 R108, [R197+0x9000] ;  /* 0x00900000c56c783b */ /* 0x000ea20000004200 */
[----:B------:R-:W-:-:S03]  /*124d0*/  IADD3 R226, PT, PT, R197, 0x9000, RZ ;  /* 0x00009000c5e27810 */ /* 0x000fc60007ffe0ff */
[----:B------:R-:W5:Y:S04]  /*124e0*/  LDSM.16.MT88.4 R100, [R3+0x9000] ;  /* 0x009000000364783b */ /* 0x000f680000004200 */
[----:B------:R-:W3:Y:S04]  /*124f0*/  LDSM.16.MT88.4 R92, [R197+0xb000] ;  /* 0x00b00000c55c783b */ /* 0x000ee80000004200 */
        /* <DEDUP_REMOVED lines=21> */
[-C--:B------:R-:W-:Y:S01]  /*12650*/  FFMA.FTZ R45, R42, R56.reuse, -R57 ;  /* 0x000000382a2d7223 */ /* 0x080fe20000010839 */
[-C--:B------:R-:W-:Y:S01]  /*12660*/  FFMA.FTZ R42, R36, R56.reuse, -R59 ;  /* 0x00000038242a7223 */ /* 0x080fe2000001083b */
[-CC-:B------:R-:W-:Y:S01]  /*12670*/  FFMA.FTZ R36, R8, R56.reuse, -R57.reuse ;  /* 0x0000003808247223 */ /* 0x180fe20000010839 */
        /* <DEDUP_REMOVED lines=33> */
[----:B------:R-:W2:Y:S01]  /*12890*/  MUFU.EX2 R49, R49 ;  /* 0x0000003100317308 */ /* 0x000ea20000000800 */
[----:B-----5:R-:W-:Y:S01]  /*128a0*/  F2FP.F16.F32.PACK_AB R71, R43, R46 ;  /* 0x0000002e2b47723e */ /* 0x020fe200000000ff */
        /* <DEDUP_REMOVED lines=27> */
[----:B------:R-:W-:-:S02]  /*12a60*/  ISETP.GT.AND P0, PT, R65, R204, PT ;  /* 0x000000cc4100720c */ /* 0x000fc40003f04270 */
[----:B------:R-:W-:Y:S01]  /*12a70*/  FADD.FTZ R46, R43, R46 ;  /* 0x0000002e2b2e7221 */ /* 0x000fe20000010000 */
[----:B------:R-:W-:Y:S01]  /*12a80*/  MUFU.EX2 R40, R40 ;  /* 0x0000002800287308 */ /* 0x000fe20000000800 */
[----:B-----5:R-:W-:-:S07]  /*12a90*/  F2FP.F16.F32.PACK_AB R70, R44, R47 ;  /* 0x0000002f2c46723e */ /* 0x020fce00000000ff */
        /* <DEDUP_REMOVED lines=21> */
[----:B----4-:R-:W-:Y:S01]  /*12bf0*/  HMMA.16816.F32 R72, R68, R4, RZ ;  /* 0x000000044448723c */ /* 0x010fe200000018ff */
        /* <DEDUP_REMOVED lines=19> */
[----:B------:R-:W5:Y:S05]  /*12d30*/  LDSM.16.MT88.4 R12, [R3+0xd400] ;  /* 0x00d40000030c783b */ /* 0x000f6a0000004200 */
[----:B------:R-:W-:Y:S02]  /*12d40*/  MUFU.EX2 R63, R63 ;  /* 0x0000003f003f7308 */ /* 0x000fe40000000800 */
[C---:B-1----:R-:W-:Y:S06]  /*12d50*/  HMMA.16816.F32 R96, R4.reuse, R8, R96 ;  /* 0x000000080460723c */ /* 0x042fec0000001860 */
[----:B------:R-:W-:Y:S02]  /*12d60*/  MUFU.EX2 R66, R66 ;  /* 0x0000004200427308 */ /* 0x000fe40000000800 */
[C---:B------:R-:W-:Y:S01]  /*12d70*/  HMMA.16816.F32 R92, R4.reuse, R10, R92 ;  /* 0x0000000a045c723c */ /* 0x040fe2000000185c */
[----:B------:R-:W1:Y:S05]  /*12d80*/  LDSM.16.MT88.4 R8, [R197+0x9800] ;  /* 0x00980000c508783b */ /* 0x000e6a0000004200 */
[----:B------:R-:W1:Y:S02]  /*12d90*/  MUFU.EX2 R67, R67 ;  /* 0x0000004300437308 */ /* 0x000e640000000800 */
[C---:B------:R-:W-:Y:S06]  /*12da0*/  HMMA.16816.F32 R88, R4.reuse, R20, R88 ;  /* 0x000000140458723c */ /* 0x040fec0000001858 */
[----:B------:R-:W-:Y:S02]  /*12db0*/  MUFU.EX2 R123, R123 ;  /* 0x0000007b007b7308 */ /* 0x000fe40000000800 */
[C---:B------:R-:W-:Y:S01]  /*12dc0*/  HMMA.16816.F32 R84, R4.reuse, R22, R84 ;  /* 0x000000160454723c */ /* 0x040fe20000001854 */
[----:B------:R-:W1:Y:S05]  /*12dd0*/  LDSM.16.MT88.4 R20, [R3+0x9800] ;  /* 0x009800000314783b */ /* 0x000e6a0000004200 */
[----:B------:R-:W1:Y:S02]  /*12de0*/  MUFU.EX2 R132, R132 ;  /* 0x0000008400847308 */ /* 0x000e640000000800 */
[C---:B----4-:R-:W-:Y:S06]  /*12df0*/  HMMA.16816.F32 R80, R4.reuse, R16, R80 ;  /* 0x000000100450723c */ /* 0x050fec0000001850 */
[----:B------:R-:W4:Y:S02]  /*12e00*/  MUFU.EX2 R136, R136 ;  /* 0x0000008800887308 */ /* 0x000f240000000800 */
[C---:B------:R-:W-:Y:S01]  /*12e10*/  HMMA.16816.F32 R76, R4.reuse, R18, R76 ;  /* 0x00000012044c723c */ /* 0x040fe2000000184c */
[----:B------:R-:W4:Y:S05]  /*12e20*/  LDSM.16.MT88.4 R16, [R197+0xb800] ;  /* 0x00b80000c510783b */ /* 0x000f2a0000004200 */
[----:B------:R-:W-:Y:S02]  /*12e30*/  MUFU.EX2 R125, R125 ;  /* 0x0000007d007d7308 */ /* 0x000fe40000000800 */
[C---:B-----5:R-:W-:Y:S06]  /*12e40*/  HMMA.16816.F32 R72, R4.reuse, R12, R72 ;  /* 0x0000000c0448723c */ /* 0x060fec0000001848 */
[----:B------:R-:W-:Y:S02]  /*12e50*/  MUFU.EX2 R148, R148 ;  /* 0x0000009400947308 */ /* 0x000fe40000000800 */
[----:B------:R-:W-:Y:S03]  /*12e60*/  HMMA.16816.F32 R68, R4, R14, R68 ;  /* 0x0000000e0444723c */ /* 0x000fe60000001844 */
[----:B------:R-:W-:Y:S01]  /*12e70*/  F2FP.F16.F32.PACK_AB R4, R34, R35 ;  /* 0x000000232204723e */ /* 0x000fe200000000ff */
[----:B------:R-:W5:Y:S01]  /*12e80*/  LDSM.16.MT88.4 R12, [R3+0xb800] ;  /* 0x00b80000030c783b */ /* 0x000f620000004200 */
[----:B------:R-:W-:Y:S01]  /*12e90*/  F2FP.F16.F32.PACK_AB R5, R32, R33 ;  /* 0x000000212005723e */ /* 0x000fe200000000ff */
[----:B------:R-:W-:Y:S01]  /*12ea0*/  FADD.FTZ R33, R33, R36 ;  /* 0x0000002421217221 */ /* 0x000fe20000010000 */
[----:B--2---:R-:W-:Y:S01]  /*12eb0*/  F2FP.F16.F32.PACK_AB R6, R30, R31 ;  /* 0x0000001f1e06723e */ /* 0x004fe200000000ff */
[----:B------:R-:W-:Y:S01]  /*12ec0*/  MUFU.EX2 R127, R127 ;  /* 0x0000007f007f7308 */ /* 0x000fe20000000800 */
[----:B---3--:R-:W-:Y:S01]  /*12ed0*/  F2FP.F16.F32.PACK_AB R7, R28, R29 ;  /* 0x0000001d1c07723e */ /* 0x008fe200000000ff */
[----:B------:R-:W-:-:S04]  /*12ee0*/  FADD.FTZ R32, R32, R33 ;  /* 0x0000002120207221 */ /* 0x000fc80000010000 */
[----:B------:R-:W-:Y:S02]  /*12ef0*/  FADD.FTZ R29, R29, R32 ;  /* 0x000000201d1d7221 */ /* 0x000fe40000010000 */
[----:B-1----:R-:W-:Y:S01]  /*12f00*/  HMMA.16816.F32 R112, R4, R8, R112 ;  /* 0x000000080470723c */ /* 0x002fe20000001870 */
[----:B------:R-:W-:Y:S02]  /*12f10*/  MUFU.EX2 R129, R129 ;  /* 0x0000008100817308 */ /* 0x000fe40000000800 */
[----:B------:R-:W-:-:S05]  /*12f20*/  FADD.FTZ R28, R28, R29 ;  /* 0x0000001d1c1c7221 */ /* 0x000fca0000010000 */
        /* <DEDUP_REMOVED lines=25> */
[----:B------:R-:W-:Y:S03]  /*130c0*/  HMMA.16816.F32 R68, R4, R22, R68 ;  /* 0x000000160444723c */ /* 0x000fe60000001844 */
        /* <DEDUP_REMOVED lines=9> */
[----:B--2---:R-:W-:Y:S03]  /*13160*/  HMMA.16816.F32 R112, R4, R16, R112 ;  /* 0x000000100470723c */ /* 0x004fe60000001870 */
[----:B------:R-:W-:-:S04]  /*13170*/  FADD.FTZ R63, R63, R64 ;  /* 0x000000403f3f7221 */ /* 0x000fc80000010000 */
[----:B------:R-:W-:Y:S01]  /*13180*/  FADD.FTZ R136, R136, R63 ;  /* 0x0000003f88887221 */ /* 0x000fe20000010000 */
[----:B------:R-:W-:Y:S01]  /*13190*/  MUFU.EX2 R141, R141 ;  /* 0x0000008d008d7308 */ /* 0x000fe20000000800 */
[C---:B------:R-:W-:Y:S01]  /*131a0*/  HMMA.16816.F32 R108, R4.reuse, R18, R108 ;  /* 0x00000012046c723c */ /* 0x040fe2000000186c */
[----:B------:R-:W2:Y:S06]  /*131b0*/  LDSM.16.MT88.4 R16, [R3+0xbc00] ;  /* 0x00bc00000310783b */ /* 0x000eac0000004200 */
[----:B------:R-:W-:Y:S01]  /*131c0*/  MUFU.EX2 R144, R144 ;  /* 0x0000009000907308 */ /* 0x000fe20000000800 */
[C---:B-----5:R-:W-:Y:S07]  /*131d0*/  HMMA.16816.F32 R104, R4.reuse, R12, R104 ;  /* 0x0000000c0468723c */ /* 0x060fee0000001868 */
[----:B------:R-:W-:Y:S01]  /*131e0*/  MUFU.EX2 R142, R142 ;  /* 0x0000008e008e7308 */ /* 0x000fe20000000800 */
[C---:B------:R-:W-:Y:S01]  /*131f0*/  HMMA.16816.F32 R100, R4.reuse, R14, R100 ;  /* 0x0000000e0464723c */ /* 0x040fe20000001864 */
[----:B------:R-:W5:Y:S06]  /*13200*/  LDSM.16.MT88.4 R12, [R197+0xdc00] ;  /* 0x00dc0000c50c783b */ /* 0x000f6c0000004200 */
[----:B------:R-:W-:Y:S01]  /*13210*/  MUFU.EX2 R140, R140 ;  /* 0x0000008c008c7308 */ /* 0x000fe20000000800 */
[C---:B-1----:R-:W-:Y:S07]  /*13220*/  HMMA.16816.F32 R96, R4.reuse, R8, R96 ;  /* 0x000000080460723c */ /* 0x042fee0000001860 */
[----:B------:R-:W1:Y:S01]  /*13230*/  MUFU.EX2 R143, R143 ;  /* 0x0000008f008f7308 */ /* 0x000e620000000800 */
[C---:B------:R-:W-:Y:S01]  /*13240*/  HMMA.16816.F32 R92, R4.reuse, R10, R92 ;  /* 0x0000000a045c723c */ /* 0x040fe2000000185c */
[----:B------:R-:W1:Y:S06]  /*13250*/  LDSM.16.MT88.4 R8, [R197+0xa000] ;  /* 0x00a00000c508783b */ /* 0x000e6c0000004200 */
[----:B------:R-:W-:Y:S01]  /*13260*/  MUFU.EX2 R134, R134 ;  /* 0x0000008600867308 */ /* 0x000fe20000000800 */
[C---:B---3--:R-:W-:Y:S07]  /*13270*/  HMMA.16816.F32 R72, R4.reuse, R20, R72 ;  /* 0x000000140448723c */ /* 0x048fee0000001848 */
[----:B------:R-:W3:Y:S01]  /*13280*/  MUFU.EX2 R145, R145 ;  /* 0x0000009100917308 */ /* 0x000ee20000000800 */
[C---:B--2---:R-:W-:Y:S07]  /*13290*/  HMMA.16816.F32 R88, R4.reuse, R16, R88 ;  /* 0x000000100458723c */ /* 0x044fee0000001858 */
[----:B------:R-:W2:Y:S01]  /*132a0*/  MUFU.EX2 R147, R147 ;  /* 0x0000009300937308 */ /* 0x000ea20000000800 */
[C---:B------:R-:W-:Y:S01]  /*132b0*/  HMMA.16816.F32 R84, R4.reuse, R18, R84 ;  /* 0x000000120454723c */ /* 0x040fe20000001854 */
[----:B------:R-:W3:Y:S06]  /*132c0*/  LDSM.16.MT88.4 R16, [R3+0xa000] ;  /* 0x00a000000310783b */ /* 0x000eec0000004200 */
[----:B------:R-:W-:Y:S01]  /*132d0*/  MUFU.EX2 R232, R232 ;  /* 0x000000e800e87308 */ /* 0x000fe20000000800 */
[C---:B-----5:R-:W-:Y:S07]  /*132e0*/  HMMA.16816.F32 R80, R4.reuse, R12, R80 ;  /* 0x0000000c0450723c */ /* 0x060fee0000001850 */
[----:B------:R-:W-:Y:S01]  /*132f0*/  MUFU.EX2 R231, R231 ;  /* 0x000000e700e77308 */ /* 0x000fe20000000800 */
[C---:B------:R-:W-:Y:S01]  /*13300*/  HMMA.16816.F32 R76, R4.reuse, R14, R76 ;  /* 0x0000000e044c723c */ /* 0x040fe2000000184c */
[----:B------:R-:W5:Y:S07]  /*13310*/  LDSM.16.MT88.4 R12, [R197+0xc000] ;  /* 0x00c00000c50c783b */ /* 0x000f6e0000004200 */
[----:B------:R-:W-:Y:S03]  /*13320*/  HMMA.16816.F32 R68, R4, R22, R68 ;  /* 0x000000160444723c */ /* 0x000fe60000001844 */
        /* <DEDUP_REMOVED lines=8> */
[----:B-1----:R-:W-:Y:S03]  /*133b0*/  HMMA.16816.F32 R112, R4, R8, R112 ;  /* 0x000000080470723c */ /* 0x002fe60000001870 */
[----:B------:R-:W-:-:S05]  /*133c0*/  FADD.FTZ R160, R160, R127 ;  /* 0x0000007fa0a07221 */ /* 0x000fca0000010000 */
[C---:B------:R-:W-:Y:S01]  /*133d0*/  HMMA.16816.F32 R108, R4.reuse, R10, R108 ;  /* 0x0000000a046c723c */ /* 0x040fe2000000186c */
[----:B------:R-:W1:Y:S07]  /*133e0*/  LDSM.16.MT88.4 R8, [R3+0xe000] ;  /* 0x00e000000308783b */ /* 0x000e6e0000004200 */
[C---:B---3--:R-:W-:Y:S08]  /*133f0*/  HMMA.16816.F32 R104, R4.reuse, R16, R104 ;  /* 0x000000100468723c */ /* 0x048ff00000001868 */
[C---:B------:R-:W-:Y:S01]  /*13400*/  HMMA.16816.F32 R100, R4.reuse, R18, R100 ;  /* 0x000000120464723c */ /* 0x040fe20000001864 */
[----:B------:R-:W3:Y:S07]  /*13410*/  LDSM.16.MT88.4 R16, [R197+0xa400] ;  /* 0x00a40000c510783b */ /* 0x000eee0000004200 */
[C---:B-----5:R-:W-:Y:S08]  /*13420*/  HMMA.16816.F32 R96, R4.reuse, R12, R96 ;  /* 0x0000000c0460723c */ /* 0x060ff00000001860 */
[C---:B------:R-:W-:Y:S01]  /*13430*/  HMMA.16816.F32 R92, R4.reuse, R14, R92 ;  /* 0x0000000e045c723c */ /* 0x040fe2000000185c */
[----:B------:R-:W-:Y:S07]  /*13440*/  LDSM.16.MT88.4 R12, [R3+0xa400] ;  /* 0x00a40000030c783b */ /* 0x000fee0000004200 */
[C---:B------:R-:W-:Y:S08]  /*13450*/  HMMA.16816.F32 R88, R4.reuse, R24, R88 ;  /* 0x000000180458723c */ /* 0x040ff00000001858 */
[C---:B-1----:R-:W-:Y:S08]  /*13460*/  HMMA.16816.F32 R72, R4.reuse, R8, R72 ;  /* 0x000000080448723c */ /* 0x042ff00000001848 */
[C---:B------:R-:W-:Y:S01]  /*13470*/  HMMA.16816.F32 R68, R4.reuse, R10, R68 ;  /* 0x0000000a0444723c */ /* 0x040fe20000001844 */
[----:B------:R-:W1:Y:S07]  /*13480*/  LDSM.16.MT88.4 R8, [R197+0xc400] ;  /* 0x00c40000c508783b */ /* 0x000e6e0000004200 */
[C---:B------:R-:W-:Y:S01]  /*13490*/  HMMA.16816.F32 R84, R4.reuse, R26, R84 ;  /* 0x0000001a0454723c */ /* 0x040fe20000001854 */
[----:B------:R-:W-:Y:S07]  /*134a0*/  LDSM.16.MT88.4 R24, [R197+0xe400] ;  /* 0x00e40000c518783b */ /* 0x000fee0000004200 */
[C---:B------:R-:W-:Y:S08]  /*134b0*/  HMMA.16816.F32 R80, R4.reuse, R20, R80 ;  /* 0x000000140450723c */ /* 0x040ff00000001850 */
[----:B------:R-:W-:Y:S03]  /*134c0*/  HMMA.16816.F32 R76, R4, R22, R76 ;  /* 0x00000016044c723c */ /* 0x000fe6000000184c */
[----:B------:R-:W-:Y:S01]  /*134d0*/  F2FP.F16.F32.PACK_AB R4, R162, R137 ;  /* 0x00000089a204723e */ /* 0x000fe200000000ff */
[----:B------:R-:W4:Y:S01]  /*134e0*/  LDSM.16.MT88.4 R20, [R3+0xc400] ;  /* 0x00c400000314783b */ /* 0x000f220000004200 */
[----:B------:R-:W-:Y:S01]  /*134f0*/  F2FP.F16.F32.PACK_AB R5, R168, R133 ;  /* 0x00000085a805723e */ /* 0x000fe200000000ff */
[----:B------:R-:W-:Y:S01]  /*13500*/  FADD.FTZ R133, R133, R160 ;  /* 0x000000a085857221 */ /* 0x000fe20000010000 */
[----:B------:R-:W-:-:S02]  /*13510*/  F2FP.F16.F32.PACK_AB R6, R156, R139 ;  /* 0x0000008b9c06723e */ /* 0x000fc400000000ff */
[----:B------:R-:W-:Y:S01]  /*13520*/  F2FP.F16.F32.PACK_AB R7, R152, R135 ;  /* 0x000000879807723e */ /* 0x000fe200000000ff */
[----:B------:R-:W-:-:S04]  /*13530*/  FADD.FTZ R168, R168, R133 ;  /* 0x00000085a8a87221 */ /* 0x000fc80000010000 */
[----:B------:R-:W-:Y:S02]  /*13540*/  FADD.FTZ R135, R135, R168 ;  /* 0x000000a887877221 */ /* 0x000fe40000010000 */
[----:B---3--:R-:W-:Y:S03]  /*13550*/  HMMA.16816.F32 R112, R4, R16, R112 ;  /* 0x000000100470723c */ /* 0x008fe60000001870 */
[----:B------:R-:W-:-:S05]  /*13560*/  FADD.FTZ R152, R152, R135 ;  /* 0x0000008798987221 */ /* 0x000fca0000010000 */
[C---:B------:R-:W-:Y:S01]  /*13570*/  HMMA.16816.F32 R108, R4.reuse, R18, R108 ;  /* 0x00000012046c723c */ /* 0x040fe2000000186c */
[----:B------:R-:W3:Y:S07]  /*13580*/  LDSM.16.MT88.4 R16, [R3+0xe400] ;  /* 0x00e400000310783b */ /* 0x000eee0000004200 */
[C---:B-1----:R-:W-:Y:S08]  /*13590*/  HMMA.16816.F32 R96, R4.reuse, R8, R96 ;  /* 0x000000080460723c */ /* 0x042ff00000001860 */
[C---:B------:R-:W-:Y:S01]  /*135a0*/  HMMA.16816.F32 R92, R4.reuse, R10, R92 ;  /* 0x0000000a045c723c */ /* 0x040fe2000000185c */
[----:B------:R-:W1:Y:S07]  /*135b0*/  LDSM.16.MT88.4 R8, [R3+0xa800] ;  /* 0x00a800000308783b */ /* 0x000e6e0000004200 */
[C---:B------:R-:W-:Y:S08]  /*135c0*/  HMMA.16816.F32 R104, R4.reuse, R12, R104 ;  /* 0x0000000c0468723c */ /* 0x040ff00000001868 */
[C---:B------:R-:W-:Y:S01]  /*135d0*/  HMMA.16816.F32 R100, R4.reuse, R14, R100 ;  /* 0x0000000e0464723c */ /* 0x040fe20000001864 */
[----:B------:R-:W5:Y:S07]  /*135e0*/  LDSM.16.MT88.4 R12, [R197+0xa800] ;  /* 0x00a80000c50c783b */ /* 0x000f6e0000004200 */
[C---:B----4-:R-:W-:Y:S08]  /*135f0*/  HMMA.16816.F32 R88, R4.reuse, R20, R88 ;  /* 0x000000140458723c */ /* 0x050ff00000001858 */
[C---:B------:R-:W-:Y:S01]  /*13600*/  HMMA.16816.F32 R84, R4.reuse, R22, R84 ;  /* 0x000000160454723c */ /* 0x040fe20000001854 */
[----:B------:R-:W4:Y:S07]  /*13610*/  LDSM.16.MT88.4 R20, [R197+0xc800] ;  /* 0x00c80000c514783b */ /* 0x000f2e0000004200 */
        /* <DEDUP_REMOVED lines=8> */
[----:B---3--:R-:W-:Y:S03]  /*136a0*/  HMMA.16816.F32 R72, R4, R16, R72 ;  /* 0x000000100448723c */ /* 0x008fe60000001848 */
[----:B------:R-:W-:-:S04]  /*136b0*/  FADD.FTZ R26, R42, R27 ;  /* 0x0000001b2a1a7221 */ /* 0x000fc80000010000 */
[----:B------:R-:W-:Y:S01]  /*136c0*/  FADD.FTZ R26, R41, R26 ;  /* 0x0000001a291a7221 */ /* 0x000fe20000010000 */
[----:B------:R-:W-:Y:S03]  /*136d0*/  HMMA.16816.F32 R68, R4, R18, R68 ;  /* 0x000000120444723c */ /* 0x000fe60000001844 */
[----:B------:R-:W-:Y:S01]  /*136e0*/  F2FP.F16.F32.PACK_AB R4, R143, R140 ;  /* 0x0000008c8f04723e */ /* 0x000fe200000000ff */
[----:B------:R-:W3:Y:S01]  /*136f0*/  LDSM.16.MT88.4 R16, [R3+0xc800] ;  /* 0x00c800000310783b */ /* 0x000ee20000004200 */
[----:B------:R-:W-:Y:S01]  /*13700*/  F2FP.F16.F32.PACK_AB R5, R144, R141 ;  /* 0x0000008d9005723e */ /* 0x000fe200000000ff */
[----:B------:R-:W-:Y:S01]  /*13710*/  FADD.FTZ R39, R39, R26 ;  /* 0x0000001a27277221 */ /* 0x000fe20000010000 */
[----:B------:R-:W-:Y:S01]  /*13720*/  F2FP.F16.F32.PACK_AB R6, R145, R134 ;  /* 0x000000869106723e */ /* 0x000fe200000000ff */
[----:B------:R-:W-:Y:S01]  /*13730*/  FADD.FTZ R141, R141, R152 ;  /* 0x000000988d8d7221 */ /* 0x000fe20000010000 */
[----:B--2---:R-:W-:Y:S01]  /*13740*/  F2FP.F16.F32.PACK_AB R7, R147, R142 ;  /* 0x0000008e9307723e */ /* 0x004fe200000000ff */
        /* <DEDUP_REMOVED lines=16> */
[----:B------:R-:W2:Y:S02]  /*13850*/  LDSM.16.MT88.4 R12, [R197+0xe800] ;  /* 0x00e80000c50c783b */ /* 0x000ea40000004200 */
[----:B------:R-:W-:-:S04]  /*13860*/  FADD.FTZ R132, R132, R123 ;  /* 0x0000007b84847221 */ /* 0x000fc80000010000 */
[----:B------:R-:W-:Y:S01]  /*13870*/  FADD.FTZ R129, R129, R132 ;  /* 0x0000008481817221 */ /* 0x000fe20000010000 */
[----:B----4-:R-:W-:Y:S03]  /*13880*/  HMMA.16816.F32 R96, R4, R20, R96 ;  /* 0x000000140460723c */ /* 0x010fe60000001860 */
        /* <DEDUP_REMOVED lines=9> */
[----:B---3--:R-:W-:Y:S03]  /*13920*/  HMMA.16816.F32 R88, R4, R16, R88 ;  /* 0x000000100458723c */ /* 0x008fe60000001858 */
[----:B------:R-:W-:-:S04]  /*13930*/  FADD.FTZ R154, R154, R131 ;  /* 0x000000839a9a7221 */ /* 0x000fc80000010000 */
[----:B------:R-:W-:Y:S01]  /*13940*/  FADD.FTZ R137, R137, R154 ;  /* 0x0000009a89897221 */ /* 0x000fe20000010000 */
[----:B------:R-:W3:Y:S01]  /*13950*/  MUFU.EX2 R22, R22 ;  /* 0x0000001600167308 */ /* 0x000ee20000000800 */
[----:B-1----:R-:W-:Y:S03]  /*13960*/  HMMA.16816.F32 R72, R4, R8, R72 ;  /* 0x000000080448723c */ /* 0x002fe60000001848 */
[----:B------:R-:W-:-:S04]  /*13970*/  FADD.FTZ R162, R162, R137 ;  /* 0x00000089a2a27221 */ /* 0x000fc80000010000 */
[----:B------:R-:W1:Y:S01]  /*13980*/  MUFU.EX2 R23, R23 ;  /* 0x0000001700177308 */ /* 0x000e620000000800 */
[C---:B------:R-:W-:Y:S01]  /*13990*/  HMMA.16816.F32 R68, R4.reuse, R10, R68 ;  /* 0x0000000a0444723c */ /* 0x040fe20000001844 */
[----:B------:R-:W4:Y:S07]  /*139a0*/  LDSM.16.MT88.4 R8, [R197+0xcc00] ;  /* 0x00cc0000c508783b */ /* 0x000f2e0000004200 */
[C---:B------:R-:W-:Y:S01]  /*139b0*/  HMMA.16816.F32 R84, R4.reuse, R18, R84 ;  /* 0x000000120454723c */ /* 0x040fe20000001854 */
[----:B------:R-:W5:Y:S07]  /*139c0*/  LDSM.16.MT88.4 R16, [R197+0xac00] ;  /* 0x00ac0000c510783b */ /* 0x000f6e0000004200 */
[C---:B--2---:R-:W-:Y:S08]  /*139d0*/  HMMA.16816.F32 R80, R4.reuse, R12, R80 ;  /* 0x0000000c0450723c */ /* 0x044ff00000001850 */
[----:B------:R-:W-:Y:S01]  /*139e0*/  HMMA.16816.F32 R76, R4, R14, R76 ;  /* 0x0000000e044c723c */ /* 0x000fe2000000184c */
[----:B------:R-:W2:Y:S02]  /*139f0*/  LDSM.16.MT88.4 R12, [R3+0xac00] ;  /* 0x00ac0000030c783b */ /* 0x000ea40000004200 */
[----:B---3--:R-:W-:-:S02]  /*13a00*/  F2FP.F16.F32.PACK_AB R4, R22, R21 ;  /* 0x000000151604723e */ /* 0x008fc400000000ff */
        /* <DEDUP_REMOVED lines=13> */
[C---:B--2---:R-:W-:Y:S08]  /*13ae0*/  HMMA.16816.F32 R104, R4.reuse, R12, R104 ;  /* 0x0000000c0468723c */ /* 0x044ff00000001868 */
[----:B------:R-:W-:Y:S01]  /*13af0*/  HMMA.16816.F32 R100, R4, R14, R100 ;  /* 0x0000000e0464723c */ /* 0x000fe20000001864 */
[----:B------:R-:W2:Y:S02]  /*13b00*/  LDSM.16.MT88.4 R12, [R197+0xec00] ;  /* 0x00ec0000c50c783b */ /* 0x000ea40000004200 */
[----:B---3--:R-:W-:-:S05]  /*13b10*/  FADD.FTZ R3, R139, R162 ;  /* 0x000000a28b037221 */ /* 0x008fca0000010000 */
        /* <DEDUP_REMOVED lines=12> */
[----:B--2---:R-:W-:Y:S03]  /*13be0*/  HMMA.16816.F32 R80, R4, R12, R80 ;  /* 0x0000000c0450723c */ /* 0x004fe60000001850 */
        /* <DEDUP_REMOVED lines=73> */
.L_x_2250:
        /* <DEDUP_REMOVED lines=8> */
.L_x_2251:
[----:B------:R-:W-:Y:S05]  /*14100*/  BSYNC.RECONVERGENT B0 ;  /* 0x0000000000007941 */ /* 0x000fea0003800200 */
.L_x_2249:
        /* <DEDUP_REMOVED lines=74> */
[----:B------:R-:W-:Y:S01]  /*145b0*/  MOV R52, 0x20 ;  /* 0x0000002000347802 */ /* 0x000fe20000000f00 */
[----:B------:R-:W-:Y:S01]  /*145c0*/  LDSM.16.M88.4 R40, [R199] ;  /* 0x00000000c728783b */ /* 0x000fe20000000200 */
[----:B------:R-:W-:-:S02]  /*145d0*/  SEL R53, R53, 0xffffffe0, !P6 ;  /* 0xffffffe035357807 */ /* 0x000fc40007000000 */
[----:B------:R-:W-:Y:S01]  /*145e0*/  SEL R52, R52, 0xffffffe0, !P6 ;  /* 0xffffffe034347807 */ /* 0x000fe20007000000 */
[----:B------:R-:W4:Y:S01]  /*145f0*/  LDSM.16.M88.4 R148, [R198+0x3400] ;  /* 0x00340000c694783b */ /* 0x000f220000000200 */
[CC--:B------:R-:W-:Y:S02]  /*14600*/  IADD3 R4, PT, PT, R199.reuse, R53.reuse, RZ ;  /* 0x00000035c7047210 */ /* 0x0c0fe40007ffe0ff */
[----:B------:R-:W-:Y:S01]  /*14610*/  IADD3 R53, PT, PT, R198, R53, RZ ;  /* 0x00000035c6357210 */ /* 0x000fe20007ffe0ff */
[----:B------:R-:W5:Y:S04]  /*14620*/  LDSM.16.M88.4 R140, [R198+0x3800] ;  /* 0x00380000c68c783b */ /* 0x000f680000000200 */
[----:B------:R-:W5:Y:S04]  /*14630*/  LDSM.16.M88.4 R28, [R198+0x3000] ;  /* 0x00300000c61c783b */ /* 0x000f680000000200 */
[----:B------:R-:W5:Y:S04]  /*14640*/  LDSM.16.M88.4 R132, [R198+0x3c00] ;  /* 0x003c0000c684783b */ /* 0x000f680000000200 */
[----:B------:R-:W5:Y:S04]  /*14650*/  LDSM.16.M88.4 R124, [R198+0x4000] ;  /* 0x00400000c67c783b */ /* 0x000f680000000200 */
[----:B-1----:R-:W-:Y:S04]  /*14660*/  LDSM.16.M88.4 R4, [R4] ;  /* 0x000000000404783b */ /* 0x002fe80000000200 */
[----:B------:R-:W1:Y:S04]  /*14670*/  LDSM.16.M88.4 R20, [R53+0x3400] ;  /* 0x003400003514783b */ /* 0x000e680000000200 */
[----:B------:R-:W1:Y:S04]  /*14680*/  LDSM.16.M88.4 R16, [R53+0x3800] ;  /* 0x003800003510783b */ /* 0x000e680000000200 */
[----:B------:R-:W1:Y:S04]  /*14690*/  LDSM.16.M88.4 R32, [R53+0x3000] ;  /* 0x003000003520783b */ /* 0x000e680000000200 */
[----:B--2---:R-:W2:Y:S04]  /*146a0*/  LDSM.16.M88.4 R8, [R53+0x3c00] ;  /* 0x003c00003508783b */ /* 0x004ea80000000200 */
[----:B------:R-:W2:Y:S01]  /*146b0*/  LDSM.16.M88.4 R36, [R53+0x4000] ;  /* 0x004000003524783b */ /* 0x000ea20000000200 */
[C---:B----4-:R-:W-:Y:S03]  /*146c0*/  HMMA.16816.F32 R24, R40.reuse, R148, RZ ;  /* 0x000000942818723c */ /* 0x050fe600000018ff */
[----:B------:R-:W4:Y:S04]  /*146d0*/  LDSM.16.M88.4 R60, [R198+0x4400] ;  /* 0x00440000c63c783b */ /* 0x000f280000000200 */
[----:B------:R-:W4:Y:S01]  /*146e0*/  LDSM.16.M88.4 R48, [R198+0x4800] ;  /* 0x00480000c630783b */ /* 0x000f220000000200 */
[C---:B-----5:R-:W-:Y:S03]  /*146f0*/  HMMA.16816.F32 R144, R40.reuse, R140, RZ ;  /* 0x0000008c2890723c */ /* 0x060fe600000018ff */
[----:B------:R-:W5:Y:S04]  /*14700*/  LDSM.16.M88.4 R152, [R198+0x4c00] ;  /* 0x004c0000c698783b */ /* 0x000f680000000200 */
        /* <DEDUP_REMOVED lines=9> */
[----:B------:R-:W-:Y:S08]  /*147a0*/  HMMA.16816.F32 R128, R40, R124, RZ ;  /* 0x0000007c2880723c */ /* 0x000ff000000018ff */
[C---:B-1----:R-:W-:Y:S08]  /*147b0*/  HMMA.16816.F32 R24, R4.reuse, R20, R24 ;  /* 0x000000140418723c */ /* 0x042ff00000001818 */
[C---:B------:R-:W-:Y:S01]  /*147c0*/  HMMA.16816.F32 R148, R4.reuse, R22, R148 ;  /* 0x000000160494723c */ /* 0x040fe20000001894 */
[----:B------:R-:W1:Y:S07]  /*147d0*/  LDSM.16.M88.4 R20, [R53+0x4400] ;  /* 0x004400003514783b */ /* 0x000e6e0000000200 */
[C---:B------:R-:W-:Y:S08]  /*147e0*/  HMMA.16816.F32 R144, R4.reuse, R16, R144 ;  /* 0x000000100490723c */ /* 0x040ff00000001890 */
[----:B------:R-:W-:Y:S01]  /*147f0*/  HMMA.16816.F32 R140, R4, R18, R140 ;  /* 0x00000012048c723c */ /* 0x000fe2000000188c */
[----:B------:R-:W1:Y:S07]  /*14800*/  LDSM.16.M88.4 R16, [R53+0x4800] ;  /* 0x004800003510783b */ /* 0x000e6e0000000200 */
[----:B------:R-:W-:Y:S08]  /*14810*/  HMMA.16816.F32 R124, R40, R126, RZ ;  /* 0x0000007e287c723c */ /* 0x000ff000000018ff */
[C---:B------:R-:W-:Y:S08]  /*14820*/  HMMA.16816.F32 R12, R4.reuse, R32, R12 ;  /* 0x00000020040c723c */ /* 0x040ff0000000180c */
[C---:B------:R-:W-:Y:S01]  /*14830*/  HMMA.16816.F32 R28, R4.reuse, R34, R28 ;  /* 0x00000022041c723c */ /* 0x040fe2000000181c */
[----:B------:R-:W1:Y:S07]  /*14840*/  LDSM.16.M88.4 R32, [R198+0x5000] ;  /* 0x00500000c620783b */ /* 0x000e6e0000000200 */
[C---:B--2---:R-:W-:Y:S08]  /*14850*/  HMMA.16816.F32 R136, R4.reuse, R8, R136 ;  /* 0x000000080488723c */ /* 0x044ff00000001888 */
[C---:B------:R-:W-:Y:S01]  /*14860*/  HMMA.16816.F32 R132, R4.reuse, R10, R132 ;  /* 0x0000000a0484723c */ /* 0x040fe20000001884 */
[----:B------:R-:W2:Y:S07]  /*14870*/  LDSM.16.M88.4 R8, [R53+0x4c00] ;  /* 0x004c00003508783b */ /* 0x000eae0000000200 */
[----:B------:R-:W-:Y:S03]  /*14880*/  HMMA.16816.F32 R128, R4, R36, R128 ;  /* 0x000000240480723c */ /* 0x000fe60000001880 */
[----:B------:R-:W-:-:S02]  /*14890*/  IADD3 R36, PT, PT, R199, R52, RZ ;  /* 0x00000034c7247210 */ /* 0x000fc40007ffe0ff */
[----:B------:R-:W-:-:S03]  /*148a0*/  IADD3 R52, PT, PT, R198, R52, RZ ;  /* 0x00000034c6347210 */ /* 0x000fc60007ffe0ff */
[C---:B----4-:R-:W-:Y:S02]  /*148b0*/  HMMA.16816.F32 R64, R40.reuse, R60, RZ ;  /* 0x0000003c2840723c */ /* 0x050fe400000018ff */
[----:B------:R-:W-:Y:S06]  /*148c0*/  LDSM.16.M88.4 R164, [R52+0x5000] ;  /* 0x0050000034a4783b */ /* 0x000fec0000000200 */
[C---:B------:R-:W-:Y:S08]  /*148d0*/  HMMA.16816.F32 R56, R40.reuse, R48, RZ ;  /* 0x000000302838723c */ /* 0x040ff000000018ff */
[C---:B------:R-:W-:Y:S08]  /*148e0*/  HMMA.16816.F32 R60, R40.reuse, R62, RZ ;  /* 0x0000003e283c723c */ /* 0x040ff000000018ff */
[----:B------:R-:W-:Y:S08]  /*148f0*/  HMMA.16816.F32 R48, R40, R50, RZ ;  /* 0x000000322830723c */ /* 0x000ff000000018ff */
[----:B------:R-:W-:Y:S01]  /*14900*/  HMMA.16816.F32 R124, R4, R38, R124 ;  /* 0x00000026047c723c */ /* 0x000fe2000000187c */
[----:B------:R-:W4:Y:S07]  /*14910*/  LDSM.16.M88.4 R36, [R36+0x1000] ;  /* 0x001000002424783b */ /* 0x000f2e0000000200 */
[C---:B-----5:R-:W-:Y:S08]  /*14920*/  HMMA.16816.F32 R44, R40.reuse, R152, RZ ;  /* 0x00000098282c723c */ /* 0x060ff000000018ff */
[----:B------:R-:W-:Y:S01]  /*14930*/  HMMA.16816.F32 R40, R40, R154, RZ ;  /* 0x0000009a2828723c */ /* 0x000fe200000018ff */
[----:B------:R-:W-:Y:S07]  /*14940*/  LDSM.16.M88.4 R152, [R198+0x5800] ;  /* 0x00580000c698783b */ /* 0x000fee0000000200 */
[C---:B-1----:R-:W-:Y:S08]  /*14950*/  HMMA.16816.F32 R64, R4.reuse, R20, R64 ;  /* 0x000000140440723c */ /* 0x042ff00000001840 */
[C---:B------:R-:W-:Y:S01]  /*14960*/  HMMA.16816.F32 R60, R4.reuse, R22, R60 ;  /* 0x00000016043c723c */ /* 0x040fe2000000183c */
[----:B------:R-:W-:Y:S07]  /*14970*/  LDSM.16.M88.4 R20, [R199+0x2000] ;  /* 0x00200000c714783b */ /* 0x000fee0000000200 */
[C---:B------:R-:W-:Y:S08]  /*14980*/  HMMA.16816.F32 R56, R4.reuse, R16, R56 ;  /* 0x000000100438723c */ /* 0x040ff00000001838 */
[----:B------:R-:W-:Y:S01]  /*14990*/  HMMA.16816.F32 R48, R4, R18, R48 ;  /* 0x000000120430723c */ /* 0x000fe20000001830 */
[----:B------:R-:W1:Y:S07]  /*149a0*/  LDSM.16.M88.4 R16, [R198+0x7000] ;  /* 0x00700000c610783b */ /* 0x000e6e0000000200 */
[C---:B------:R-:W-:Y:S08]  /*149b0*/  HMMA.16816.F32 R12, R156.reuse, R32, R12 ;  /* 0x000000209c0c723c */ /* 0x040ff0000000180c */
[----:B------:R-:W-:Y:S01]  /*149c0*/  HMMA.16816.F32 R28, R156, R34, R28 ;  /* 0x000000229c1c723c */ /* 0x000fe2000000181c */
[----:B------:R-:W-:Y:S07]  /*149d0*/  LDSM.16.M88.4 R32, [R52+0x5400] ;  /* 0x005400003420783b */ /* 0x000fee0000000200 */
[----:B--2---:R-:W-:Y:S01]  /*149e0*/  HMMA.16816.F32 R44, R4, R8, R44 ;  /* 0x00000008042c723c */ /* 0x004fe2000000182c */
[----:B------:R-:W-:-:S04]  /*149f0*/  MOV R8, 0x20 ;  /* 0x0000002000087802 */ /* 0x000fc80000000f00 */
[----:B------:R-:W-:-:S03]  /*14a00*/  SEL R53, R8, 0xffffffe0, !P6 ;  /* 0xffffffe008357807 */ /* 0x000fc60007000000 */
[----:B------:R-:W-:Y:S03]  /*14a10*/  HMMA.16816.F32 R40, R4, R10, R40 ;  /* 0x0000000a0428723c */ /* 0x000fe60000001828 */
[-C--:B------:R-:W-:Y:S02]  /*14a20*/  IADD3 R8, PT, PT, R199, R53.reuse, RZ ;  /* 0x00000035c7087210 */ /* 0x080fe40007ffe0ff */
[----:B------:R-:W-:-:S04]  /*14a30*/  IADD3 R53, PT, PT, R198, R53, RZ ;  /* 0x00000035c6357210 */ /* 0x000fc80007ffe0ff */
[----:B------:R-:W-:Y:S01]  /*14a40*/  LDSM.16.M88.4 R8, [R8+0x2000] ;  /* 0x002000000808783b */ /* 0x000fe20000000200 */
[C---:B----4-:R-:W-:Y:S03]  /*14a50*/  HMMA.16816.F32 R12, R36.reuse, R164, R12 ;  /* 0x000000a4240c723c */ /* 0x050fe6000000180c */
[----:B------:R-:W2:Y:S05]  /*14a60*/  LDSM.16.M88.4 R4, [R53+0x7000] ;  /* 0x007000003504783b */ /* 0x000eaa0000000200 */
        /* <DEDUP_REMOVED lines=9> */
[C---:B------:R-:W-:Y:S01]  /*14b00*/  HMMA.16816.F32 R160, R156.reuse, R152, R144 ;  /* 0x000000989ca0723c */ /* 0x040fe20000001890 */
[----:B------:R-:W-:Y:S04]  /*14b10*/  LDSM.16.M88.4 R144, [R198+0x7400] ;  /* 0x00740000c690783b */ /* 0x000fe80000000200 */
[-C--:B---3--:R-:W-:Y:S01]  /*14b20*/  FMUL.FTZ R12, R12, R3.reuse ;  /* 0x000000030c0c7220 */ /* 0x088fe20000410000 */
[-C--:B------:R-:W-:Y:S01]  /*14b30*/  FMUL.FTZ R122, R13, R3.reuse ;  /* 0x000000030d7a7220 */ /* 0x080fe20000410000 */
[-C--:B------:R-:W-:Y:S01]  /*14b40*/  FMUL.FTZ R152, R14, R3.reuse ;  /* 0x000000030e987220 */ /* 0x080fe20000410000 */
[-C--:B------:R-:W-:Y:S01]  /*14b50*/  FMUL.FTZ R123, R15, R3.reuse ;  /* 0x000000030f7b7220 */ /* 0x080fe20000410000 */
[----:B------:R3:W4:Y:S01]  /*14b60*/  MUFU.TANH R54, R12 ;  /* 0x0000000c00367308 */ /* 0x0007220000002400 */
[C---:B------:R-:W-:Y:S03]  /*14b70*/  HMMA.16816.F32 R140, R156.reuse, R154, R140 ;  /* 0x0000009a9c8c723c */ /* 0x040fe6000000188c */
        /* <DEDUP_REMOVED lines=41> */
[C---:B---3--:R-:W-:Y:S05]  /*14e10*/  HMMA.16816.F32 R64, R156.reuse, R12, R64 ;  /* 0x0000000c9c40723c */ /* 0x048fea0000001840 */
[-C--:B------:R-:W-:Y:S01]  /*14e20*/  FMUL.FTZ R169, R164, R3.reuse ;  /* 0x00000003a4a97220 */ /* 0x080fe20000410000 */
[-C--:B------:R-:W-:Y:S01]  /*14e30*/  FMUL.FTZ R164, R166, R3.reuse ;  /* 0x00000003a6a47220 */ /* 0x080fe20000410000 */
[-C--:B------:R-:W-:Y:S01]  /*14e40*/  FMUL.FTZ R165, R165, R3.reuse ;  /* 0x00000003a5a57220 */ /* 0x080fe20000410000 */
[-C--:B------:R-:W-:Y:S01]  /*14e50*/  FMUL.FTZ R166, R167, R3.reuse ;  /* 0x00000003a7a67220 */ /* 0x080fe20000410000 */
        /* <DEDUP_REMOVED lines=23> */
[----:B------:R-:W-:-:S05]  /*14fd0*/  FMUL.FTZ R133, R133, R3 ;  /* 0x0000000385857220 */ /* 0x000fca0000410000 */
[C---:B------:R-:W-:Y:S01]  /*14fe0*/  HMMA.16816.F32 R128, R8.reuse, R32, R128 ;  /* 0x000000200880723c */ /* 0x040fe20000001880 */
[----:B------:R-:W1:Y:S07]  /*14ff0*/  MUFU.TANH R133, R133 ;  /* 0x0000008500857308 */ /* 0x000e6e0000002400 */
[----:B------:R-:W-:Y:S01]  /*15000*/  HMMA.16816.F32 R124, R8, R34, R124 ;  /* 0x00000022087c723c */ /* 0x000fe2000000187c */
[----:B------:R-:W1:Y:S07]  /*15010*/  LDSM.16.M88.4 R32, [R52+0x6c00] ;  /* 0x006c00003420783b */ /* 0x000e6e0000000200 */
[C---:B-----5:R-:W-:Y:S08]  /*15020*/  HMMA.16816.F32 R56, R36.reuse, R4, R56 ;  /* 0x000000042438723c */ /* 0x060ff00000001838 */
[----:B------:R-:W-:Y:S01]  /*15030*/  HMMA.16816.F32 R48, R36, R6, R48 ;  /* 0x000000062430723c */ /* 0x000fe20000001830 */
[----:B------:R-:W5:Y:S02]  /*15040*/  LDSM.16.M88.4 R4, [R198+0x8c00] ;  /* 0x008c0000c604783b */ /* 0x000f640000000200 */
[----:B------:R-:W-:-:S05]  /*15050*/  FMUL.FTZ R124, R124, R3 ;  /* 0x000000037c7c7220 */ /* 0x000fca0000410000 */
[C---:B----4-:R-:W-:Y:S05]  /*15060*/  HMMA.16816.F32 R44, R156.reuse, R16, R44 ;  /* 0x000000109c2c723c */ /* 0x050fea000000182c */
[-C--:B------:R-:W-:Y:S01]  /*15070*/  FMUL.FTZ R16, R126, R3.reuse ;  /* 0x000000037e107220 */ /* 0x080fe20000410000 */
[----:B------:R-:W-:Y:S01]  /*15080*/  FMUL.FTZ R17, R127, R3 ;  /* 0x000000037f117220 */ /* 0x000fe20000410000 */
[----:B------:R-:W4:Y:S01]  /*15090*/  MUFU.TANH R124, R124 ;  /* 0x0000007c007c7308 */ /* 0x000f220000002400 */
[----:B------:R-:W-:Y:S07]  /*150a0*/  HMMA.16816.F32 R40, R156, R18, R40 ;  /* 0x000000129c28723c */ /* 0x000fee0000001828 */
[----:B------:R-:W1:Y:S01]  /*150b0*/  MUFU.TANH R16, R16 ;  /* 0x0000001000107308 */ /* 0x000e620000002400 */
[C---:B--2---:R-:W-:Y:S07]  /*150c0*/  HMMA.16816.F32 R64, R20.reuse, R24, R64 ;  /* 0x000000181440723c */ /* 0x044fee0000001840 */
[----:B------:R-:W2:Y:S01]  /*150d0*/  MUFU.TANH R17, R17 ;  /* 0x0000001100117308 */ /* 0x000ea20000002400 */
        /* <DEDUP_REMOVED lines=12> */
[C---:B------:R-:W-:Y:S05]  /*151a0*/  HMMA.16816.F32 R160, R8.reuse, R144, R160 ;  /* 0x0000009008a0723c */ /* 0x040fea00000018a0 */
[-C--:B------:R-:W-:Y:S01]  /*151b0*/  FMUL.FTZ R144, R150, R3.reuse ;  /* 0x0000000396907220 */ /* 0x080fe20000410000 */
[-C--:B------:R-:W-:Y:S01]  /*151c0*/  FMUL.FTZ R150, R151, R3.reuse ;  /* 0x0000000397967220 */ /* 0x080fe20000410000 */
[-C--:B------:R-:W-:Y:S01]  /*151d0*/  FMUL.FTZ R151, R140, R3.reuse ;  /* 0x000000038c977220 */ /* 0x080fe20000410000 */
[-C--:B------:R-:W-:Y:S01]  /*151e0*/  FMUL.FTZ R140, R142, R3.reuse ;  /* 0x000000038e8c7220 */ /* 0x080fe20000410000 */
[-C--:B------:R-:W-:Y:S01]  /*151f0*/  FMUL.FTZ R142, R143, R3.reuse ;  /* 0x000000038f8e7220 */ /* 0x080fe20000410000 */
[-C--:B------:R-:W-:Y:S01]  /*15200*/  FMUL.FTZ R143, R136, R3.reuse ;  /* 0x00000003888f7220 */ /* 0x080fe20000410000 */
[-C--:B------:R-:W-:Y:S01]  /*15210*/  FMUL.FTZ R136, R138, R3.reuse ;  /* 0x000000038a887220 */ /* 0x080fe20000410000 */
[C---:B----4-:R-:W-:Y:S03]  /*15220*/  HMMA.16816.F32 R48, R8.reuse, R26, R48 ;  /* 0x0000001a0830723c */ /* 0x050fe60000001830 */
[-C--:B------:R-:W-:Y:S01]  /*15230*/  FMUL.FTZ R138, R132, R3.reuse ;  /* 0x00000003848a7220 */ /* 0x080fe20000410000 */
[-C--:B------:R-:W-:Y:S01]  /*15240*/  FMUL.FTZ R132, R134, R3.reuse ;  /* 0x0000000386847220 */ /* 0x080fe20000410000 */
[-C--:B------:R-:W-:Y:S01]  /*15250*/  FMUL.FTZ R145, R149, R3.reuse ;  /* 0x0000000395917220 */ /* 0x080fe20000410000 */
[-C--:B------:R-:W-:Y:S01]  /*15260*/  FMUL.FTZ R134, R135, R3.reuse ;  /* 0x0000000387867220 */ /* 0x080fe20000410000 */
[-C--:B------:R-:W-:Y:S01]  /*15270*/  FMUL.FTZ R135, R128, R3.reuse ;  /* 0x0000000380877220 */ /* 0x080fe20000410000 */
[-C--:B------:R-:W-:Y:S01]  /*15280*/  FMUL.FTZ R128, R130, R3.reuse ;  /* 0x0000000382807220 */ /* 0x080fe20000410000 */
[----:B------:R-:W1:Y:S01]  /*15290*/  MUFU.TANH R144, R144 ;  /* 0x0000009000907308 */ /* 0x000e620000002400 */
[C---:B------:R-:W-:Y:S03]  /*152a0*/  HMMA.16816.F32 R64, R8.reuse, R28, R64 ;  /* 0x0000001c0840723c */ /* 0x040fe60000001840 */
[-C--:B------:R-:W-:Y:S01]  /*152b0*/  FMUL.FTZ R28, R125, R3.reuse ;  /* 0x000000037d1c7220 */ /* 0x080fe20000410000 */
[-C--:B------:R-:W-:Y:S01]  /*152c0*/  FMUL.FTZ R147, R161, R3.reuse ;  /* 0x00000003a1937220 */ /* 0x080fe20000410000 */
[-C--:B------:R-:W-:Y:S01]  /*152d0*/  FMUL.FTZ R161, R137, R3.reuse ;  /* 0x0000000389a17220 */ /* 0x080fe20000410000 */
[-C--:B------:R-:W-:Y:S01]  /*152e0*/  FMUL.FTZ R137, R139, R3.reuse ;  /* 0x000000038b897220 */ /* 0x080fe20000410000 */
[-C--:B------:R-:W-:Y:S01]  /*152f0*/  FMUL.FTZ R149, R160, R3.reuse ;  /* 0x00000003a0957220 */ /* 0x080fe20000410000 */
[-C--:B------:R-:W-:Y:S01]  /*15300*/  FMUL.FTZ R139, R129, R3.reuse ;  /* 0x00000003818b7220 */ /* 0x080fe20000410000 */
[C---:B------:R-:W-:Y:S03]  /*15310*/  HMMA.16816.F32 R60, R8.reuse, R30, R60 ;  /* 0x0000001e083c723c */ /* 0x040fe6000000183c */
        /* <DEDUP_REMOVED lines=34> */
[----:B------:R-:W-:Y:S01]  /*15540*/  FMUL.FTZ R22, R43, R3 ;  /* 0x000000032b167220 */ /* 0x000fe20000410000 */
[----:B------:R-:W-:Y:S02]  /*15550*/  IADD3 R3, PT, PT, R55, -0x2, RZ ;  /* 0xfffffffe37037810 */ /* 0x000fe40007ffe0ff */
[----:B------:R-:W1:Y:S02]  /*15560*/  MUFU.TANH R160, R160 ;  /* 0x000000a000a07308 */ /* 0x000e640000002400 */
[----:B------:R-:W-:-:S06]  /*15570*/  ISETP.GT.AND P5, PT, R3, R204, PT ;  /* 0x000000cc0300720c */ /* 0x000fcc0003fa4270 */
        /* <DEDUP_REMOVED lines=45> */
[----:B------:R-:W-:-:S03]  /*15850*/  VIADD R15, R55, 0xffffffff ;  /* 0xffffffff370f7836 */ /* 0x000fc60000000000 */
[----:B------:R-:W3:Y:S01]  /*15860*/  LD.E.64 R38, desc[UR4][R120.64+0x20] ;  /* 0x0000200478267980 */ /* 0x000ee2000c101b00 */
[----:B------:R-:W-:-:S04]  /*15870*/  IMAD.SHL.U32 R15, R15, 0x80, RZ ;  /* 0x000000800f0f7824 */ /* 0x000fc800078e00ff */
[C---:B------:R-:W-:Y:S01]  /*15880*/  VIADD R11, R15.reuse, 0xffffff80 ;  /* 0xffffff800f0b7836 */ /* 0x040fe20000000000 */
[----:B------:R-:W-:-:S04]  /*15890*/  IADD3 R15, PT, PT, R15, -0x100, RZ ;  /* 0xffffff000f0f7810 */ /* 0x000fc80007ffe0ff */
[----:B------:R-:W-:Y:S02]  /*158a0*/  IABS R8, R11 ;  /* 0x0000000b00087213 */ /* 0x000fe40000000000 */
[-C--:B--2---:R-:W-:Y:S02]  /*158b0*/  IABS R14, R36.reuse ;  /* 0x00000024000e7213 */ /* 0x084fe40000000000 */
[-C--:B------:R-:W-:Y:S02]  /*158c0*/  IABS R13, R36.reuse ;  /* 0x00000024000d7213 */ /* 0x080fe40000000000 */
[----:B------:R-:W2:Y:S01]  /*158d0*/  I2F.RP R25, R14 ;  /* 0x0000000e00197306 */ /* 0x000ea20000209400 */
[----:B------:R-:W-:Y:S02]  /*158e0*/  LOP3.LUT R11, R11, R36, RZ, 0x3c, !PT ;  /* 0x000000240b0b7212 */ /* 0x000fe400078e3cff */
[----:B------:R-:W-:-:S05]  /*158f0*/  IADD3 R13, PT, PT, RZ, -R13, RZ ;  /* 0x8000000dff0d7210 */ /* 0x000fca0007ffe0ff */
[----:B--2---:R-:W2:Y:S02]  /*15900*/  MUFU.RCP R20, R25 ;  /* 0x0000001900147308 */ /* 0x004ea40000001000 */
[----:B--2---:R-:W-:-:S06]  /*15910*/  VIADD R20, R20, 0xffffffe ;  /* 0x0ffffffe14147836 */ /* 0x004fcc0000000000 */
[----:B------:R-:W2:Y:S02]  /*15920*/  F2I.FTZ.U32.TRUNC.NTZ R21, R20 ;  /* 0x0000001400157305 */ /* 0x000ea4000021f000 */
[----:B--2---:R-:W-:Y:S01]  /*15930*/  IADD3 R23, PT, PT, RZ, -R21, RZ ;  /* 0x80000015ff177210 */ /* 0x004fe20007ffe0ff */
[----:B------:R-:W-:-:S04]  /*15940*/  IMAD.MOV.U32 R20, RZ, RZ, RZ ;  /* 0x000000ffff147224 */ /* 0x000fc800078e00ff */
        /* <DEDUP_REMOVED lines=8> */
[----:B------:R-:W-:-:S05]  /*159d0*/  IMAD R13, R23, R13, R8 ;  /* 0x0000000d170d7224 */ /* 0x000fca00078e0208 */
[----:B------:R-:W-:-:S03]  /*159e0*/  ISETP.GT.U32.AND P4, PT, R14, R13, PT ;  /* 0x0000000d0e00720c */ /* 0x000fc60003f84070 */
[----:B------:R-:W-:Y:S01]  /*159f0*/  @!P3 IADD3 R21, PT, PT, R21, -R14, RZ ;  /* 0x8000000e1515b210 */ /* 0x000fe20007ffe0ff */
[----:B------:R-:W-:-:S03]  /*15a00*/  @!P3 VIADD R20, R20, 0x1 ;  /* 0x000000011414b836 */ /* 0x000fc60000000000 */
[----:B------:R-:W-:-:S06]  /*15a10*/  ISETP.GE.U32.AND P3, PT, R21, R14, PT ;  /* 0x0000000e1500720c */ /* 0x000fcc0003f66070 */
[----:B------:R-:W-:Y:S02]  /*15a20*/  @!P4 IMAD.IADD R13, R13, 0x1, -R14 ;  /* 0x000000010d0dc824 */ /* 0x000fe400078e0a0e */
[----:B------:R-:W-:Y:S01]  /*15a30*/  @!P4 VIADD R23, R23, 0x1 ;  /* 0x000000011717c836 */ /* 0x000fe20000000000 */
[----:B------:R-:W-:-:S04]  /*15a40*/  ISETP.GE.AND P4, PT, R11, RZ, PT ;  /* 0x000000ff0b00720c */ /* 0x000fc80003f86270 */
[----:B------:R-:W-:Y:S02]  /*15a50*/  @P3 IADD3 R20, PT, PT, R20, 0x1, RZ ;  /* 0x0000000114143810 */ /* 0x000fe40007ffe0ff */
[----:B------:R-:W-:Y:S02]  /*15a60*/  ISETP.GE.U32.AND P3, PT, R13, R14, PT ;  /* 0x0000000e0d00720c */ /* 0x000fe40003f66070 */
[----:B------:R-:W-:-:S05]  /*15a70*/  LOP3.LUT R13, RZ, R36, RZ, 0x33, !PT ;  /* 0x00000024ff0d7212 */ /* 0x000fca00078e33ff */
[----:B------:R-:W-:Y:S01]  /*15a80*/  @!P4 IMAD.MOV R20, RZ, RZ, -R20 ;  /* 0x000000ffff14c224 */ /* 0x000fe200078e0a14 */
[----:B------:R-:W-:-:S05]  /*15a90*/  ISETP.NE.AND P4, PT, R36, RZ, PT ;  /* 0x000000ff2400720c */ /* 0x000fca0003f85270 */
[----:B------:R-:W-:Y:S02]  /*15aa0*/  @P3 IADD3 R23, PT, PT, R23, 0x1, RZ ;  /* 0x0000000117173810 */ /* 0x000fe40007ffe0ff */
[----:B------:R-:W-:-:S13]  /*15ab0*/  ISETP.GE.AND P3, PT, R15, RZ, PT ;  /* 0x000000ff0f00720c */ /* 0x000fda0003f66270 */
[----:B------:R-:W-:-:S04]  /*15ac0*/  @!P3 IADD3 R23, PT, PT, -R23, RZ, RZ ;  /* 0x000000ff1717b210 */ /* 0x000fc80007ffe1ff */
[C---:B------:R-:W-:Y:S02]  /*15ad0*/  SEL R14, R13.reuse, R23, !P4 ;  /* 0x000000170d0e7207 */ /* 0x040fe40006000000 */
[----:B------:R-:W-:Y:S02]  /*15ae0*/  SEL R13, R13, R20, !P4 ;  /* 0x000000140d0d7207 */ /* 0x000fe40006000000 */
[----:B------:R-:W2:Y:S01]  /*15af0*/  LD.E.64 R20, desc[UR4][R120.64+0x38] ;  /* 0x0000380478147980 */ /* 0x000ea2000c101b00 */
        /* <DEDUP_REMOVED lines=20> */
.L_x_2255:
        /* <DEDUP_REMOVED lines=8> */
.L_x_2256:
[----:B------:R-:W-:Y:S05]  /*15cc0*/  BSYNC.RECONVERGENT B0 ;  /* 0x0000000000007941 */ /* 0x000fea0003800200 */
.L_x_2254:
        /* <DEDUP_REMOVED lines=14> */
[----:B--2---:R-:W-:-:S05]  /*15db0*/  @!P1 IMAD.MOV.U32 R207, RZ, RZ, R205 ;  /* 0x000000ffffcf9224 */ /* 0x004fca00078e00cd */
[----:B------:R-:W-:Y:S01]  /*15dc0*/  @!PT LDS RZ, [RZ] ;  /* 0x00000000fffff984 */ /* 0x000fe20000000800 */
[----:B------:R-:W-:Y:S01]  /*15dd0*/  @!PT LDS RZ, [RZ] ;  /* 0x00000000fffff984 */ /* 0x000fe20000000800 */
[----:B------:R-:W-:Y:S01]  /*15de0*/  @!PT LDS RZ, [RZ] ;  /* 0x00000000fffff984 */ /* 0x000fe20000000800 */
[----:B------:R2:W-:Y:S04]  /*15df0*/  @!P1 LDGSTS.E.BYPASS.LTC128B.128 [R215+0x5000], desc[UR4][R206.64+0x40] ;  /* 0x05000040ced79fae */ /* 0x0005e8000b981a04 */
[----:B------:R3:W-:Y:S01]  /*15e00*/  @P1 STS.128 [R215+0x5000], RZ ;  /* 0x005000ffd7001388 */ /* 0x0007e20000000c00 */
[----:B--2---:R-:W-:-:S05]  /*15e10*/  @!P0 IMAD.MOV.U32 R207, RZ, RZ, R205 ;  /* 0x000000ffffcf8224 */ /* 0x004fca00078e00cd */
        /* <DEDUP_REMOVED lines=51> */
.L_x_2253:
[----:B------:R-:W-:Y:S05]  /*16150*/  BSYNC.RECONVERGENT B1 ;  /* 0x0000000000017941 */ /* 0x000fea0003800200 */
.L_x_2252:
[----:B------:R-:W2:Y:S01]  /*16160*/  LD.E R130, desc[UR4][R120.64+0xdc] ;  /* 0x0000dc0478827980 */ /* 0x000ea2000c101900 */
[----:B---3--:R-:W-:-:S05]  /*16170*/  IMAD.SHL.U32 R14, R196, 0x2, RZ ;  /* 0x00000002c40e7824 */ /* 0x008fca00078e00ff */
[----:B------:R-:W-:-:S05]  /*16180*/  LOP3.LUT R14, R14, 0x6, RZ, 0xc0, !PT ;  /* 0x000000060e0e7812 */ /* 0x000fca00078ec0ff */
[----:B------:R-:W-:-:S04]  /*16190*/  IMAD R14, R55, 0x80, R14 ;  /* 0x00000080370e7824 */ /* 0x000fc800078e020e */
[C---:B------:R-:W-:Y:S02]  /*161a0*/  VIADD R8, R14.reuse, 0xffffff00 ;  /* 0xffffff000e087836 */ /* 0x040fe40000000000 */
[----:B------:R-:W-:-:S03]  /*161b0*/  VIADD R156, R14, 0xffffff01 ;  /* 0xffffff010e9c7836 */ /* 0x000fc60000000000 */
[-C--:B------:R-:W-:Y:S01]  /*161c0*/  ISETP.GE.AND P0, PT, R8, R225.reuse, PT ;  /* 0x000000e10800720c */ /* 0x080fe20003f06270 */
        /* <DEDUP_REMOVED lines=10> */
[----:B------:R-:W-:Y:S01]  /*16270*/  VIADD R67, R14, 0xffffff10 ;  /* 0xffffff100e437836 */ /* 0x000fe20000000000 */
[----:B------:R-:W-:Y:S02]  /*16280*/  FSEL R8, R152, -INF , P1 ;  /* 0xff80000098087808 */ /* 0x000fe40000800000 */
[-C--:B------:R-:W-:Y:S01]  /*16290*/  ISETP.GE.AND P1, PT, R131, R225.reuse, PT ;  /* 0x000000e18300720c */ /* 0x080fe20003f26270 */
[----:B------:R-:W-:Y:S01]  /*162a0*/  VIADD R64, R14, 0xffffff19 ;  /* 0xffffff190e407836 */ /* 0x000fe20000000000 */
[----:B------:R-:W-:Y:S02]  /*162b0*/  FSEL R11, R155, -INF , P0 ;  /* 0xff8000009b0b7808 */ /* 0x000fe40000000000 */
[----:B------:R-:W-:Y:S01]  /*162c0*/  ISETP.GE.AND P0, PT, R66, R225, PT ;  /* 0x000000e14200720c */ /* 0x000fe20003f06270 */
[----:B-1----:R-:W-:Y:S01]  /*162d0*/  VIADD R40, R14, 0xffffff18 ;  /* 0xffffff180e287836 */ /* 0x002fe20000000000 */
[----:B------:R-:W-:-:S02]  /*162e0*/  FSEL R13, R153, -INF , P1 ;  /* 0xff800000990d7808 */ /* 0x000fc40000800000 */
[-C--:B------:R-:W-:Y:S01]  /*162f0*/  ISETP.GE.AND P1, PT, R67, R225.reuse, PT ;  /* 0x000000e14300720c */ /* 0x080fe20003f26270 */
[----:B------:R-:W-:Y:S01]  /*16300*/  VIADD R56, R14, 0xffffff21 ;  /* 0xffffff210e387836 */ /* 0x000fe20000000000 */
        /* <DEDUP_REMOVED lines=15> */
[----:B------:R-:W-:-:S02]  /*16400*/  ISETP.GE.AND P2, PT, R156, R222, PT ;  /* 0x000000de9c00720c */ /* 0x000fc40003f46270 */
[----:B------:R-:W-:Y:S02]  /*16410*/  FSEL R149, R149, -INF , P1 ;  /* 0xff80000095957808 */ /* 0x000fe40000800000 */
[-C--:B------:R-:W-:Y:S01]  /*16420*/  ISETP.GE.AND P1, PT, R63, R225.reuse, PT ;  /* 0x000000e13f00720c */ /* 0x080fe20003f26270 */
[----:B------:R-:W-:Y:S01]  /*16430*/  VIADD R57, R14, 0xffffff39 ;  /* 0xffffff390e397836 */ /* 0x000fe20000000000 */
        /* <DEDUP_REMOVED lines=61> */
[----:B------:R-:W-:Y:S01]  /*16810*/  VIADD R42, R14, 0xffffff60 ;  /* 0xffffff600e2a7836 */ /* 0x000fe20000000000 */
        /* <DEDUP_REMOVED lines=178> */
[C---:B------:R-:W-:Y:S01]  /*17340*/  ISETP.GE.AND P2, PT, R39.reuse, R223, PT ;  /* 0x000000df2700720c */ /* 0x040fe20003f46270 */
        /* <DEDUP_REMOVED lines=44> */
[----:B------:R-:W3:Y:S01]  /*17610*/  SHFL.BFLY PT, R6, R7, 0x2, 0x1f ;  /* 0x0c401f0007067f89 */ /* 0x000ee200000e0000 */
[----:B-1----:R-:W-:-:S05]  /*17620*/  FMNMX.FTZ R4, R4, R5, !PT ;  /* 0x0000000504047209 */ /* 0x002fca0007810000 */
[----:B------:R-:W1:Y:S01]  /*17630*/  SHFL.BFLY PT, R53, R4, 0x1, 0x1f ;  /* 0x0c201f0004357f89 */ /* 0x000e6200000e0000 */
[----:B---3--:R-:W-:-:S05]  /*17640*/  FMNMX.FTZ R5, R7, R6, !PT ;  /* 0x0000000607057209 */ /* 0x008fca0007810000 */
[----:B------:R-:W3:Y:S01]  /*17650*/  SHFL.BFLY PT, R52, R5, 0x1, 0x1f ;  /* 0x0c201f0005347f89 */ /* 0x000ee200000e0000 */
[----:B-1----:R-:W-:-:S04]  /*17660*/  FMNMX.FTZ R53, R4, R53, !PT ;  /* 0x0000003504357209 */ /* 0x002fc80007810000 */
[----:B------:R-:W-:Y:S01]  /*17670*/  FSETP.NEU.FTZ.AND P1, PT, R53, -INF , PT ;  /* 0xff8000003500780b */ /* 0x000fe20003f3d000 */
[----:B--2---:R-:W-:-:S05]  /*17680*/  FMUL.FTZ R128, R130, R53 ;  /* 0x0000003582807220 */ /* 0x004fca0000410000 */
[----:B------:R-:W-:Y:S02]  /*17690*/  FSEL R128, R128, RZ, P1 ;  /* 0x000000ff80807208 */ /* 0x000fe40000800000 */
[----:B---3--:R-:W-:-:S03]  /*176a0*/  FMNMX.FTZ R52, R5, R52, !PT ;  /* 0x0000003405347209 */ /* 0x008fc60007810000 */
        /* <DEDUP_REMOVED lines=42> */
[----:B------:R-:W-:Y:S01]  /*17950*/  FMUL.FTZ R25, R97, R2 ;  /* 0x0000000261197220 */ /* 0x000fe20000410000 */
[----:B------:R-:W-:-:S02]  /*17960*/  FFMA.FTZ R97, R35, R130, -R128 ;  /* 0x0000008223617223 */ /* 0x000fc40000010880 */
[C---:B------:R-:W-:Y:S05]  /*17970*/  HMMA.16816.F32 R16, R4.reuse, R20, R16 ;  /* 0x000000140410723c */ /* 0x040fea0000001810 */
[--C-:B------:R-:W-:Y:S01]  /*17980*/  FFMA.FTZ R42, R33, R130, -R128.reuse ;  /* 0x00000082212a7223 */ /* 0x100fe20000010880 */
[----:B------:R-:W-:Y:S01]  /*17990*/  FMUL.FTZ R33, R89, R2 ;  /* 0x0000000259217220 */ /* 0x000fe20000410000 */
[-C--:B------:R-:W-:Y:S01]  /*179a0*/  FMUL.FTZ R34, R90, R0.reuse ;  /* 0x000000005a227220 */ /* 0x080fe20000410000 */
[----:B------:R-:W-:Y:S01]  /*179b0*/  FMUL.FTZ R35, R91, R0 ;  /* 0x000000005b237220 */ /* 0x000fe20000410000 */
[-C--:B------:R-:W-:Y:S01]  /*179c0*/  FMUL.FTZ R84, R84, R2.reuse ;  /* 0x0000000254547220 */ /* 0x080fe20000410000 */
[----:B------:R-:W-:Y:S01]  /*179d0*/  HMMA.16816.F32 R20, R4, R22, R100 ;  /* 0x000000160414723c */ /* 0x000fe20000001864 */
[----:B------:R1:W-:Y:S02]  /*179e0*/  MUFU.EX2 R100, R32 ;  /* 0x0000002000647308 */ /* 0x0003e40000000800 */
[----:B------:R-:W-:Y:S01]  /*179f0*/  FMUL.FTZ R85, R85, R2 ;  /* 0x0000000255557220 */ /* 0x000fe20000410000 */
[-C--:B------:R-:W-:Y:S01]  /*17a00*/  FMUL.FTZ R86, R86, R0.reuse ;  /* 0x0000000056567220 */ /* 0x080fe20000410000 */
[----:B------:R-:W-:Y:S01]  /*17a10*/  FMUL.FTZ R87, R87, R0 ;  /* 0x0000000057577220 */ /* 0x000fe20000410000 */
[--C-:B------:R-:W-:Y:S01]  /*17a20*/  FFMA.FTZ R51, R40, R130, -R123.reuse ;  /* 0x0000008228337223 */ /* 0x100fe2000001087b */
[----:B------:R-:W-:Y:S01]  /*17a30*/  FMUL.FTZ R40, R80, R2 ;  /* 0x0000000250287220 */ /* 0x000fe20000410000 */
[----:B------:R-:W-:Y:S01]  /*17a40*/  FMUL.FTZ R43, R83, R0 ;  /* 0x00000000532b7220 */ /* 0x000fe20000410000 */
[-C--:B------:R-:W-:Y:S01]  /*17a50*/  FMUL.FTZ R49, R77, R2.reuse ;  /* 0x000000024d317220 */ /* 0x080fe20000410000 */
[----:B-1----:R-:W-:Y:S01]  /*17a60*/  FMUL.FTZ R32, R88, R2 ;  /* 0x0000000258207220 */ /* 0x002fe20000410000 */
[----:B------:R-:W-:Y:S01]  /*17a70*/  FFMA.FTZ R88, R41, R130, -R128 ;  /* 0x0000008229587223 */ /* 0x000fe20000010880 */
[----:B------:R-:W-:Y:S01]  /*17a80*/  FMUL.FTZ R41, R81, R2 ;  /* 0x0000000251297220 */ /* 0x000fe20000410000 */
[----:B------:R-:W-:Y:S01]  /*17a90*/  FFMA.FTZ R81, R48, R130, -R123 ;  /* 0x0000008230517223 */ /* 0x000fe2000001087b */
[----:B------:R-:W-:-:S03]  /*17aa0*/  FMUL.FTZ R48, R76, R2 ;  /* 0x000000024c307220 */ /* 0x000fc60000410000 */
[C---:B------:R-:W-:Y:S03]  /*17ab0*/  HMMA.16816.F32 R32, R4.reuse, R36, R32 ;  /* 0x000000240420723c */ /* 0x040fe60000001820 */
[----:B------:R-:W-:Y:S01]  /*17ac0*/  FMUL.FTZ R50, R78, R0 ;  /* 0x000000004e327220 */ /* 0x000fe20000410000 */
[-CC-:B------:R-:W-:Y:S01]  /*17ad0*/  FFMA.FTZ R83, R58, R130.reuse, -R123.reuse ;  /* 0x000000823a537223 */ /* 0x180fe2000001087b */
[----:B------:R-:W-:Y:S02]  /*17ae0*/  FFMA.FTZ R80, R56, R130, -R123 ;  /* 0x0000008238507223 */ /* 0x000fe4000001087b */
[----:B------:R-:W-:Y:S01]  /*17af0*/  LDSM.16.MT88.4 R56, [R137+0x400] ;  /* 0x000400008938783b */ /* 0x000fe20000004200 */
[----:B------:R-:W-:Y:S01]  /*17b00*/  HMMA.16816.F32 R36, R4, R38, R84 ;  /* 0x000000260424723c */ /* 0x000fe20000001854 */
[----:B------:R1:W-:Y:S02]  /*17b10*/  MUFU.EX2 R84, R51 ;  /* 0x0000003300547308 */ /* 0x0003e40000000800 */
[----:B------:R-:W-:Y:S01]  /*17b20*/  FMUL.FTZ R24, R96, R2 ;  /* 0x0000000260187220 */ /* 0x000fe20000410000 */
[-C--:B------:R-:W-:Y:S01]  /*17b30*/  FMUL.FTZ R26, R98, R0.reuse ;  /* 0x00000000621a7220 */ /* 0x080fe20000410000 */
[----:B------:R-:W-:Y:S01]  /*17b40*/  FMUL.FTZ R27, R99, R0 ;  /* 0x00000000631b7220 */ /* 0x000fe20000410000 */
[-C--:B------:R-:W-:Y:S01]  /*17b50*/  FMUL.FTZ R92, R92, R2.reuse ;  /* 0x000000025c5c7220 */ /* 0x080fe20000410000 */
[----:B------:R-:W-:Y:S01]  /*17b60*/  FMUL.FTZ R93, R93, R2 ;  /* 0x000000025d5d7220 */ /* 0x000fe20000410000 */
[-C--:B------:R-:W-:Y:S01]  /*17b70*/  FMUL.FTZ R94, R94, R0.reuse ;  /* 0x000000005e5e7220 */ /* 0x080fe20000410000 */
[-C--:B------:R-:W-:Y:S01]  /*17b80*/  FMUL.FTZ R95, R95, R0.reuse ;  /* 0x000000005f5f7220 */ /* 0x080fe20000410000 */
[----:B-1----:R-:W-:-:S02]  /*17b90*/  FMUL.FTZ R51, R79, R0 ;  /* 0x000000004f337220 */ /* 0x002fc40000410000 */
[----:B------:R-:W1:Y:S01]  /*17ba0*/  LDSM.16.MT88.4 R76, [R197+0x9400] ;  /* 0x00940000c54c783b */ /* 0x000e620000004200 */
[-C--:B------:R-:W-:Y:S01]  /*17bb0*/  FMUL.FTZ R8, R112, R2.reuse ;  /* 0x0000000270087220 */ /* 0x080fe20000410000 */
[----:B------:R-:W-:Y:S01]  /*17bc0*/  FMUL.FTZ R9, R113, R2 ;  /* 0x0000000271097220 */ /* 0x000fe20000410000 */
[-C--:B------:R-:W-:Y:S01]  /*17bd0*/  FMUL.FTZ R10, R114, R0.reuse ;  /* 0x00000000720a7220 */ /* 0x080fe20000410000 */
[----:B------:R-:W-:Y:S01]  /*17be0*/  FMUL.FTZ R11, R115, R0 ;  /* 0x00000000730b7220 */ /* 0x000fe20000410000 */
[C---:B------:R-:W-:Y:S03]  /*17bf0*/  HMMA.16816.F32 R24, R4.reuse, R28, R24 ;  /* 0x0000001c0418723c */ /* 0x040fe60000001818 */
[-C--:B------:R-:W-:Y:S01]  /*17c00*/  FMUL.FTZ R108, R108, R2.reuse ;  /* 0x000000026c6c7220 */ /* 0x080fe20000410000 */
[----:B------:R-:W-:Y:S01]  /*17c10*/  FMUL.FTZ R109, R109, R2 ;  /* 0x000000026d6d7220 */ /* 0x000fe20000410000 */
[-C--:B------:R-:W-:Y:S01]  /*17c20*/  FMUL.FTZ R110, R110, R0.reuse ;  /* 0x000000006e6e7220 */ /* 0x080fe20000410000 */
[-C--:B------:R-:W-:Y:S01]  /*17c30*/  FMUL.FTZ R111, R111, R0.reuse ;  /* 0x000000006f6f7220 */ /* 0x080fe20000410000 */
[----:B------:R-:W2:Y:S01]  /*17c40*/  MUFU.EX2 R97, R97 ;  /* 0x0000006100617308 */ /* 0x000ea20000000800 */
[C---:B------:R-:W-:Y:S07]  /*17c50*/  HMMA.16816.F32 R28, R4.reuse, R30, R92 ;  /* 0x0000001e041c723c */ /* 0x040fee000000185c */
[----:B------:R3:W-:Y:S01]  /*17c60*/  MUFU.EX2 R93, R42 ;  /* 0x0000002a005d7308 */ /* 0x0007e20000000800 */
[C---:B------:R-:W-:Y:S07]  /*17c70*/  HMMA.16816.F32 R8, R4.reuse, R12, R8 ;  /* 0x0000000c0408723c */ /* 0x040fee0000001808 */
[----:B------:R-:W-:Y:S01]  /*17c80*/  MUFU.EX2 R88, R88 ;  /* 0x0000005800587308 */ /* 0x000fe20000000800 */
[----:B------:R-:W-:Y:S07]  /*17c90*/  HMMA.16816.F32 R12, R4, R14, R108 ;  /* 0x0000000e040c723c */ /* 0x000fee000000186c */
[----:B------:R-:W4:Y:S01]  /*17ca0*/  MUFU.EX2 R81, R81 ;  /* 0x0000005100517308 */ /* 0x000f220000000800 */
[----:B---3--:R-:W-:-:S07]  /*17cb0*/  FMUL.FTZ R42, R82, R0 ;  /* 0x00000000522a7220 */ /* 0x008fce0000410000 */
[----:B------:R-:W-:Y:S01]  /*17cc0*/  MUFU.EX2 R83, R83 ;  /* 0x0000005300537308 */ /* 0x000fe20000000800 */
[C---:B------:R-:W-:Y:S07]  /*17cd0*/  HMMA.16816.F32 R40, R4.reuse, R44, R40 ;  /* 0x0000002c0428723c */ /* 0x040fee0000001828 */
[----:B------:R-:W3:Y:S01]  /*17ce0*/  MUFU.EX2 R80, R80 ;  /* 0x0000005000507308 */ /* 0x000ee20000000800 */
[C---:B------:R-:W-:Y:S03]  /*17cf0*/  HMMA.16816.F32 R44, R4.reuse, R46, R48 ;  /* 0x0000002e042c723c */ /* 0x040fe60000001830 */
        /* <DEDUP_REMOVED lines=11> */
[----:B----4-:R-:W-:-:S02]  /*17db0*/  F2FP.F16.F32.PACK_AB R65, R81, R84 ;  /* 0x000000545141723e */ /* 0x010fc400000000ff */
[----:B------:R-:W-:Y:S01]  /*17dc0*/  F2FP.F16.F32.PACK_AB R66, R88, R93 ;  /* 0x0000005d5842723e */ /* 0x000fe200000000ff */
[-CC-:B------:R-:W-:Y:S01]  /*17dd0*/  FFMA.FTZ R85, R179, R130.reuse, -R128.reuse ;  /* 0x00000082b3557223 */ /* 0x180fe20000010880 */
[----:B---3--:R-:W-:Y:S01]  /*17de0*/  F2FP.F16.F32.PACK_AB R67, R80, R83 ;  /* 0x000000535043723e */ /* 0x008fe200000000ff */
[-CC-:B------:R-:W-:Y:S01]  /*17df0*/  FFMA.FTZ R87, R177, R130.reuse, -R128.reuse ;  /* 0x00000082b1577223 */ /* 0x180fe20000010880 */
[-CC-:B------:R-:W-:Y:S01]  /*17e00*/  FFMA.FTZ R86, R175, R130.reuse, -R128.reuse ;  /* 0x00000082af567223 */ /* 0x180fe20000010880 */
[----:B------:R-:W-:Y:S01]  /*17e10*/  HMMA.16816.F32 R4, R4, R62, R68 ;  /* 0x0000003e0404723c */ /* 0x000fe20000001844 */
[----:B------:R-:W2:Y:S04]  /*17e20*/  LDSM.16.MT88.4 R60, [R197+0xb400] ;  /* 0x00b40000c53c783b */ /* 0x000ea80000004200 */
[----:B------:R-:W3:Y:S03]  /*17e30*/  LDSM.16.MT88.4 R68, [R137+0x2400] ;  /* 0x002400008944783b */ /* 0x000ee60000004200 */
[C---:B-1----:R-:W-:Y:S05]  /*17e40*/  HMMA.16816.F32 R8, R64.reuse, R76, R8 ;  /* 0x0000004c4008723c */ /* 0x042fea0000001808 */
        /* <DEDUP_REMOVED lines=8> */
[----:B------:R-:W1:Y:S02]  /*17ed0*/  LDSM.16.MT88.4 R76, [R197+0xd400] ;  /* 0x00d40000c54c783b */ /* 0x000e640000004200 */
[-CC-:B------:R-:W-:Y:S01]  /*17ee0*/  FFMA.FTZ R151, R151, R130.reuse, -R128.reuse ;  /* 0x0000008297977223 */ /* 0x180fe20000010880 */
[-CC-:B------:R-:W-:Y:S01]  /*17ef0*/  FFMA.FTZ R98, R170, R130.reuse, -R123.reuse ;  /* 0x00000082aa627223 */ /* 0x180fe2000001087b */
[-CC-:B------:R-:W-:Y:S01]  /*17f00*/  FFMA.FTZ R99, R160, R130.reuse, -R123.reuse ;  /* 0x00000082a0637223 */ /* 0x180fe2000001087b */
[-CC-:B------:R-:W-:Y:S01]  /*17f10*/  FFMA.FTZ R156, R156, R130.reuse, -R123.reuse ;  /* 0x000000829c9c7223 */ /* 0x180fe2000001087b */
[-CC-:B------:R-:W-:Y:S01]  /*17f20*/  FFMA.FTZ R163, R163, R130.reuse, -R128.reuse ;  /* 0x00000082a3a37223 */ /* 0x180fe20000010880 */
[-CC-:B------:R-:W-:Y:S01]  /*17f30*/  FFMA.FTZ R165, R165, R130.reuse, -R128.reuse ;  /* 0x00000082a5a57223 */ /* 0x180fe20000010880 */
[C---:B------:R-:W-:Y:S03]  /*17f40*/  HMMA.16816.F32 R16, R64.reuse, R56, R16 ;  /* 0x000000384010723c */ /* 0x040fe60000001810 */
        /* <DEDUP_REMOVED lines=8> */
[----:B------:R-:W4:Y:S02]  /*17fd0*/  LDSM.16.MT88.4 R56, [R197+0x9800] ;  /* 0x00980000c538783b */ /* 0x000f240000004200 */
[-CC-:B------:R-:W-:Y:S01]  /*17fe0*/  FFMA.FTZ R82, R181, R130.reuse, -R128.reuse ;  /* 0x00000082b5527223 */ /* 0x180fe20000010880 */
[----:B------:R-:W-:Y:S01]  /*17ff0*/  MUFU.EX2 R85, R85 ;  /* 0x0000005500557308 */ /* 0x000fe20000000800 */
[-C--:B------:R-:W-:Y:S01]  /*18000*/  FFMA.FTZ R145, R145, R130.reuse, -R128 ;  /* 0x0000008291917223 */ /* 0x080fe20000010880 */
[-CC-:B------:R-:W-:Y:S01]  /*18010*/  FFMA.FTZ R144, R144, R130.reuse, -R123.reuse ;  /* 0x0000008290907223 */ /* 0x180fe2000001087b */
[----:B------:R-:W-:Y:S01]  /*18020*/  FFMA.FTZ R142, R142, R130, -R123 ;  /* 0x000000828e8e7223 */ /* 0x000fe2000001087b */
[----:B------:R-:W-:Y:S04]  /*18030*/  LDSM.16.MT88.4 R108, [R197+0xac00] ;  /* 0x00ac0000c56c783b */ /* 0x000fe80000004200 */
[----:B------:R-:W5:Y:S08]  /*18040*/  MUFU.EX2 R82, R82 ;  /* 0x0000005200527308 */ /* 0x000f700000000800 */
        /* <DEDUP_REMOVED lines=28> */
[----:B------:R-:W-:-:S05]  /*18210*/  FFMA.FTZ R159, R158, R130, -R123 ;  /* 0x000000829e9f7223 */ /* 0x000fca000001087b */
        /* <DEDUP_REMOVED lines=34> */
[-C--:B------:R-:W-:Y:S01]  /*18440*/  FFMA.FTZ R160, R167, R130.reuse, -R128 ;  /* 0x00000082a7a07223 */ /* 0x080fe20000010880 */
[-CC-:B------:R-:W-:Y:S01]  /*18450*/  FFMA.FTZ R167, R168, R130.reuse, -R123.reuse ;  /* 0x00000082a8a77223 */ /* 0x180fe2000001087b */
        /* <DEDUP_REMOVED lines=13> */
[C---:B------:R-:W-:Y:S08]  /*18530*/  HMMA.16816.F32 R44, R68.reuse, R78, R44 ;  /* 0x0000004e442c723c */ /* 0x040ff0000000182c */
[C---:B------:R-:W-:Y:S08]  /*18540*/  HMMA.16816.F32 R48, R68.reuse, R72, R48 ;  /* 0x000000484430723c */ /* 0x040ff00000001830 */
[----:B------:R-:W-:Y:S03]  /*18550*/  HMMA.16816.F32 R4, R68, R74, R4 ;  /* 0x0000004a4404723c */ /* 0x000fe60000001804 */
[----:B----4-:R-:W-:Y:S01]  /*18560*/  F2FP.F16.F32.PACK_AB R68, R163, R158 ;  /* 0x0000009ea344723e */ /* 0x010fe200000000ff */
[----:B------:R-:W4:Y:S01]  /*18570*/  LDSM.16.MT88.4 R72, [R137+0x3000] ;  /* 0x003000008948783b */ /* 0x000f220000004200 */
        /* <DEDUP_REMOVED lines=16> */
[-CC-:B------:R-:W-:Y:S01]  /*18680*/  FFMA.FTZ R153, R154, R130.reuse, -R123.reuse ;  /* 0x000000829a997223 */ /* 0x180fe2000001087b */
[----:B------:R-:W-:-:S04]  /*18690*/  FFMA.FTZ R157, R148, R130, -R123 ;  /* 0x00000082949d7223 */ /* 0x000fc8000001087b */
[C---:B----4-:R-:W-:Y:S08]  /*186a0*/  HMMA.16816.F32 R32, R68.reuse, R72, R32 ;  /* 0x000000484420723c */ /* 0x050ff00000001820 */
[C---:B------:R-:W-:Y:S08]  /*186b0*/  HMMA.16816.F32 R36, R68.reuse, R74, R36 ;  /* 0x0000004a4424723c */ /* 0x040ff00000001824 */
[C---:B-1----:R-:W-:Y:S08]  /*186c0*/  HMMA.16816.F32 R40, R68.reuse, R64, R40 ;  /* 0x000000404428723c */ /* 0x042ff00000001828 */
[C---:B------:R-:W-:Y:S08]  /*186d0*/  HMMA.16816.F32 R44, R68.reuse, R66, R44 ;  /* 0x00000042442c723c */ /* 0x040ff0000000182c */
[C---:B---3--:R-:W-:Y:S08]  /*186e0*/  HMMA.16816.F32 R48, R68.reuse, R56, R48 ;  /* 0x000000384430723c */ /* 0x048ff00000001830 */
[----:B------:R-:W-:Y:S01]  /*186f0*/  HMMA.16816.F32 R4, R68, R58, R4 ;  /* 0x0000003a4404723c */ /* 0x000fe20000001804 */
[----:B------:R-:W1:Y:S01]  /*18700*/  LDSM.16.MT88.4 R68, [R137+0x3400] ;  /* 0x003400008944783b */ /* 0x000e620000004200 */
[----:B------:R-:W3:Y:S03]  /*18710*/  MUFU.EX2 R162, R162 ;  /* 0x000000a200a27308 */ /* 0x000ee60000000800 */
[----:B------:R-:W4:Y:S05]  /*18720*/  LDSM.16.MT88.4 R64, [R197+0xc400] ;  /* 0x00c40000c540783b */ /* 0x000f2a0000004200 */
[----:B------:R-:W-:Y:S08]  /*18730*/  MUFU.EX2 R155, R155 ;  /* 0x0000009b009b7308 */ /* 0x000ff00000000800 */
[----:B------:R-:W-:Y:S08]  /*18740*/  MUFU.EX2 R168, R168 ;  /* 0x000000a800a87308 */ /* 0x000ff00000000800 */
[----:B------:R-:W-:Y:S08]  /*18750*/  MUFU.EX2 R153, R153 ;  /* 0x0000009900997308 */ /* 0x000ff00000000800 */
[----:B------:R-:W5:Y:S08]  /*18760*/  MUFU.EX2 R152, R152 ;  /* 0x0000009800987308 */ /* 0x000f700000000800 */
[----:B------:R-:W-:Y:S08]  /*18770*/  MUFU.EX2 R150, R150 ;  /* 0x0000009600967308 */ /* 0x000ff00000000800 */
[----:B------:R-:W2:Y:S01]  /*18780*/  MUFU.EX2 R157, R157 ;  /* 0x0000009d009d7308 */ /* 0x000ea20000000800 */
[----:B---3--:R-:W-:Y:S01]  /*18790*/  F2FP.F16.F32.PACK_AB R56, R162, R161 ;  /* 0x000000a1a238723e */ /* 0x008fe200000000ff */
[-CC-:B------:R-:W-:Y:S01]  /*187a0*/  FFMA.FTZ R148, R149, R130.reuse, -R128.reuse ;  /* 0x0000008295947223 */ /* 0x180fe20000010880 */
[----:B-----5:R-:W-:Y:S01]  /*187b0*/  F2FP.F16.F32.PACK_AB R57, R152, R153 ;  /* 0x000000999839723e */ /* 0x020fe200000000ff */
[----:B------:R-:W-:Y:S01]  /*187c0*/  FFMA.FTZ R154, R143, R130, -R128 ;  /* 0x000000828f9a7223 */ /* 0x000fe20000010880 */
[----:B------:R-:W-:Y:S01]  /*187d0*/  F2FP.F16.F32.PACK_AB R58, R168, R155 ;  /* 0x0000009ba83a723e */ /* 0x000fe200000000ff */
[----:B------:R-:W-:Y:S01]  /*187e0*/  LDSM.16.MT88.4 R72, [R197+0xe400] ;  /* 0x00e40000c548783b */ /* 0x000fe20000004200 */
[----:B--2---:R-:W-:-:S07]  /*187f0*/  F2FP.F16.F32.PACK_AB R59, R157, R150 ;  /* 0x000000969d3b723e */ /* 0x004fce00000000ff */
[C---:B------:R-:W-:Y:S08]  /*18800*/  HMMA.16816.F32 R8, R56.reuse, R60, R8 ;  /* 0x0000003c3808723c */ /* 0x040ff00000001808 */
[C---:B------:R-:W-:Y:S01]  /*18810*/  HMMA.16816.F32 R12, R56.reuse, R62, R12 ;  /* 0x0000003e380c723c */ /* 0x040fe2000000180c */
[----:B------:R-:W2:Y:S07]  /*18820*/  LDSM.16.MT88.4 R60, [R137+0x5400] ;  /* 0x00540000893c783b */ /* 0x000eae0000004200 */
[C---:B-1----:R-:W-:Y:S08]  /*18830*/  HMMA.16816.F32 R32, R56.reuse, R68, R32 ;  /* 0x000000443820723c */ /* 0x042ff00000001820 */
[C---:B------:R-:W-:Y:S01]  /*18840*/  HMMA.16816.F32 R36, R56.reuse, R70, R36 ;  /* 0x000000463824723c */ /* 0x040fe20000001824 */
[----:B------:R-:W1:Y:S02]  /*18850*/  LDSM.16.MT88.4 R68, [R197+0xc800] ;  /* 0x00c80000c544783b */ /* 0x000e640000004200 */
[-CC-:B------:R-:W-:Y:S01]  /*18860*/  FFMA.FTZ R143, R146, R130.reuse, -R123.reuse ;  /* 0x00000082928f7223 */ /* 0x180fe2000001087b */
[----:B------:R-:W-:Y:S01]  /*18870*/  FFMA.FTZ R149, R140, R130, -R123 ;  /* 0x000000828c957223 */ /* 0x000fe2000001087b */
[----:B------:R-:W-:Y:S03]  /*18880*/  MUFU.EX2 R148, R148 ;  /* 0x0000009400947308 */ /* 0x000fe60000000800 */
[C---:B----4-:R-:W-:Y:S05]  /*18890*/  HMMA.16816.F32 R24, R56.reuse, R64, R24 ;  /* 0x000000403818723c */ /* 0x050fea0000001818 */
[----:B------:R-:W3:Y:S08]  /*188a0*/  MUFU.EX2 R147, R147 ;  /* 0x0000009300937308 */ /* 0x000ef00000000800 */
[----:B------:R-:W-:Y:S08]  /*188b0*/  MUFU.EX2 R145, R145 ;  /* 0x0000009100917308 */ /* 0x000ff00000000800 */
[----:B------:R-:W-:Y:S08]  /*188c0*/  MUFU.EX2 R154, R154 ;  /* 0x0000009a009a7308 */ /* 0x000ff00000000800 */
[----:B------:R-:W-:Y:S08]  /*188d0*/  MUFU.EX2 R143, R143 ;  /* 0x0000008f008f7308 */ /* 0x000ff00000000800 */
[----:B------:R-:W4:Y:S08]  /*188e0*/  MUFU.EX2 R144, R144 ;  /* 0x0000009000907308 */ /* 0x000f300000000800 */
[----:B------:R-:W-:Y:S08]  /*188f0*/  MUFU.EX2 R142, R142 ;  /* 0x0000008e008e7308 */ /* 0x000ff00000000800 */
[----:B------:R-:W5:Y:S01]  /*18900*/  MUFU.EX2 R149, R149 ;  /* 0x0000009500957308 */ /* 0x000f620000000800 */
[----:B--2---:R-:W-:Y:S03]  /*18910*/  HMMA.16816.F32 R48, R56, R60, R48 ;  /* 0x0000003c3830723c */ /* 0x004fe60000001830 */
[----:B---3--:R-:W-:-:S02]  /*18920*/  F2FP.F16.F32.PACK_AB R60, R147, R148 ;  /* 0x00000094933c723e */ /* 0x008fc400000000ff */
[----:B----4-:R-:W-:-:S03]  /*18930*/  F2FP.F16.F32.PACK_AB R61, R144, R143 ;  /* 0x0000008f903d723e */ /* 0x010fc600000000ff */
[----:B------:R-:W-:Y:S03]  /*18940*/  HMMA.16816.F32 R4, R56, R62, R4 ;  /* 0x0000003e3804723c */ /* 0x000fe60000001804 */
[----:B------:R-:W-:Y:S02]  /*18950*/  F2FP.F16.F32.PACK_AB R62, R154, R145 ;  /* 0x000000919a3e723e */ /* 0x000fe400000000ff */
[----:B-----5:R-:W-:-:S03]  /*18960*/  F2FP.F16.F32.PACK_AB R63, R149, R142 ;  /* 0x0000008e953f723e */ /* 0x020fc600000000ff */
[----:B------:R-:W-:Y:S01]  /*18970*/  HMMA.16816.F32 R28, R56, R66, R28 ;  /* 0x00000042381c723c */ /* 0x000fe2000000181c */
[----:B------:R-:W2:Y:S02]  /*18980*/  LDSM.16.MT88.4 R64, [R137+0x1800] ;  /* 0x001800008940783b */ /* 0x000ea40000004200 */
[----:B------:R-:W-:-:S05]  /*18990*/  FFMA.FTZ R2, R232, R2, R129 ;  /* 0x00000002e8027223 */ /* 0x000fca0000010081 */
[----:B-1----:R-:W-:Y:S05]  /*189a0*/  HMMA.16816.F32 R24, R60, R68, R24 ;  /* 0x000000443c18723c */ /* 0x002fea0000001818 */
[----:B------:R-:W-:Y:S01]  /*189b0*/  FFMA.FTZ R69, R231, R0, R124 ;  /* 0x00000000e7457223 */ /* 0x000fe2000001007c */
[----:B------:R-:W-:-:S03]  /*189c0*/  FADD.FTZ R127, R127, R2 ;  /* 0x000000027f7f7221 */ /* 0x000fc60000010000 */
        /* <DEDUP_REMOVED lines=26> */
[----:B--2---:R-:W-:Y:S05]  /*18b70*/  HMMA.16816.F32 R16, R60, R64, R16 ;  /* 0x000000403c10723c */ /* 0x004fea0000001810 */
[----:B------:R-:W-:Y:S01]  /*18b80*/  FADD.FTZ R87, R86, R87 ;  /* 0x0000005756577221 */ /* 0x000fe20000010000 */
[----:B------:R-:W-:-:S02]  /*18b90*/  FADD.FTZ R91, R92, R91 ;  /* 0x0000005b5c5b7221 */ /* 0x000fc40000010000 */
[----:B------:R-:W-:Y:S01]  /*18ba0*/  HMMA.16816.F32 R20, R60, R66, R20 ;  /* 0x000000423c14723c */ /* 0x000fe20000001814 */
[----:B------:R-:W2:Y:S02]  /*18bb0*/  LDSM.16.MT88.4 R64, [R137+0x5800] ;  /* 0x005800008940783b */ /* 0x000ea40000004200 */
        /* <DEDUP_REMOVED lines=15> */
[----:B-1----:R-:W-:Y:S04]  /*18cb0*/  HMMA.16816.F32 R8, R60, R76, R8 ;  /* 0x0000004c3c08723c */ /* 0x002fe80000001808 */
[----:B------:R-:W1:Y:S01]  /*18cc0*/  MUFU.EX2 R141, R141 ;  /* 0x0000008d008d7308 */ /* 0x000e620000000800 */
        /* <DEDUP_REMOVED lines=13> */
[----:B-1----:R-:W-:-:S02]  /*18da0*/  F2FP.F16.F32.PACK_AB R68, R141, R140 ;  /* 0x0000008c8d44723e */ /* 0x002fc400000000ff */
        /* <DEDUP_REMOVED lines=8> */
[----:B------:R-:W1:Y:S02]  /*18e30*/  LDSM.16.MT88.4 R76, [R197+0xec00] ;  /* 0x00ec0000c54c783b */ /* 0x000e640000004200 */
        /* <DEDUP_REMOVED lines=12> */
[C---:B--2---:R-:W-:Y:S08]  /*18f00*/  HMMA.16816.F32 R48, R60.reuse, R64, R48 ;  /* 0x000000403c30723c */ /* 0x044ff00000001830 */
        /* <DEDUP_REMOVED lines=18> */
[C---:B-1----:R-:W-:Y:S05]  /*19030*/  HMMA.16816.F32 R80, R68.reuse, R76, R40 ;  /* 0x0000004c4450723c */ /* 0x042fea0000001828 */
        /* <DEDUP_REMOVED lines=13> */
[C---:B--2---:R-:W-:Y:S08]  /*19110*/  HMMA.16816.F32 R96, R68.reuse, R60, R24 ;  /* 0x0000003c4460723c */ /* 0x044ff00000001818 */
        /* <DEDUP_REMOVED lines=8> */
.L_x_2248:
[----:B------:R-:W-:-:S07]  /*191a0*/  IADD3 R55, PT, PT, R65, -0x1, RZ ;  /* 0xffffffff41377810 */ /* 0x000fce0007ffe0ff */
.L_x_2257:
[----:B------:R-:W-:Y:S05]  /*191b0*/  BSYNC B2 ;  /* 0x0000000000027941 */ /* 0x000fea0003800000 */
.L_x_2247:
        /* <DEDUP_REMOVED lines=13> */
.L_x_2265:
        /* <DEDUP_REMOVED lines=80> */
.L_x_2260:
[----:B------:R-:W-:Y:S05]  /*19790*/  BSYNC.RECONVERGENT B0 ;  /* 0x0000000000007941 */ /* 0x000fea0003800200 */
.L_x_2259:
        /* <DEDUP_REMOVED lines=92> */
[----:B------:R-:W2:Y:S06]  /*19d60*/  LDSM.16.M88.4 R136, [R0+0x3400] ;  /* 0x003400000088783b */ /* 0x000eac0000000200 */
[----:B------:R-:W2:Y:S01]  /*19d70*/  LDSM.16.M88.4 R140, [R0+0x3800] ;  /* 0x00380000008c783b */ /* 0x000ea20000000200 */
[C---:B---3--:R-:W-:Y:S05]  /*19d80*/  HMMA.16816.F32 R20, R124.reuse, R24, RZ ;  /* 0x000000187c14723c */ /* 0x048fea00000018ff */
[----:B------:R-:W3:Y:S03]  /*19d90*/  LDSM.16.M88.4 R144, [R0+0x3c00] ;  /* 0x003c00000090783b */ /* 0x000ee60000000200 */
[C---:B------:R-:W-:Y:S03]  /*19da0*/  HMMA.16816.F32 R24, R124.reuse, R26, RZ ;  /* 0x0000001a7c18723c */ /* 0x040fe600000018ff */
[----:B------:R-:W3:Y:S05]  /*19db0*/  LDSM.16.M88.4 R148, [R0+0x4000] ;  /* 0x004000000094783b */ /* 0x000eea0000000200 */
[C---:B----4-:R-:W-:Y:S01]  /*19dc0*/  HMMA.16816.F32 R28, R124.reuse, R32, RZ ;  /* 0x000000207c1c723c */ /* 0x050fe200000018ff */
[----:B------:R-:W4:Y:S06]  /*19dd0*/  LDSM.16.M88.4 R152, [R0+0x4400] ;  /* 0x004400000098783b */ /* 0x000f2c0000000200 */
[----:B------:R-:W4:Y:S01]  /*19de0*/  LDSM.16.M88.4 R156, [R0+0x4800] ;  /* 0x00480000009c783b */ /* 0x000f220000000200 */
[C---:B------:R-:W-:Y:S05]  /*19df0*/  HMMA.16816.F32 R32, R124.reuse, R34, RZ ;  /* 0x000000227c20723c */ /* 0x040fea00000018ff */
[----:B------:R-:W-:Y:S03]  /*19e00*/  LDSM.16.M88.4 R160, [R198+0x6800] ;  /* 0x00680000c6a0783b */ /* 0x000fe60000000200 */
[C---:B-----5:R-:W-:Y:S03]  /*19e10*/  HMMA.16816.F32 R36, R124.reuse, R40, RZ ;  /* 0x000000287c24723c */ /* 0x060fe600000018ff */
[----:B------:R-:W-:Y:S05]  /*19e20*/  LDSM.16.M88.4 R164, [R198+0x6c00] ;  /* 0x006c0000c6a4783b */ /* 0x000fea0000000200 */
[C---:B------:R-:W-:Y:S01]  /*19e30*/  HMMA.16816.F32 R40, R124.reuse, R42, RZ ;  /* 0x0000002a7c28723c */ /* 0x040fe200000018ff */
[----:B------:R-:W5:Y:S06]  /*19e40*/  LD.E R3, desc[UR4][R120.64+0x18c] ;  /* 0x00018c0478037980 */ /* 0x000f6c000c101900 */
[----:B------:R-:W-:Y:S01]  /*19e50*/  LDSM.16.M88.4 R168, [R198+0x7800] ;  /* 0x00780000c6a8783b */ /* 0x000fe20000000200 */
[C---:B------:R-:W-:Y:S05]  /*19e60*/  HMMA.16816.F32 R44, R124.reuse, R48, RZ ;  /* 0x000000307c2c723c */ /* 0x040fea00000018ff */
[----:B------:R-:W-:Y:S03]  /*19e70*/  LDSM.16.M88.4 R172, [R198+0x7c00] ;  /* 0x007c0000c6ac783b */ /* 0x000fe60000000200 */
[C---:B------:R-:W-:Y:S03]  /*19e80*/  HMMA.16816.F32 R48, R124.reuse, R50, RZ ;  /* 0x000000327c30723c */ /* 0x040fe600000018ff */
[----:B------:R-:W-:Y:S06]  /*19e90*/  LDSM.16.M88.4 R176, [R198+0x8000] ;  /* 0x00800000c6b0783b */ /* 0x000fec0000000200 */
[----:B------:R-:W-:Y:S01]  /*19ea0*/  LDSM.16.M88.4 R180, [R198+0x8400] ;  /* 0x00840000c6b4783b */ /* 0x000fe20000000200 */
[C---:B-1----:R-:W-:Y:S05]  /*19eb0*/  HMMA.16816.F32 R52, R124.reuse, R56, RZ ;  /* 0x000000387c34723c */ /* 0x042fea00000018ff */
[----:B------:R-:W-:Y:S03]  /*19ec0*/  LDSM.16.M88.4 R184, [R198+0x8800] ;  /* 0x00880000c6b8783b */ /* 0x000fe60000000200 */
[C---:B------:R-:W-:Y:S03]  /*19ed0*/  HMMA.16816.F32 R56, R124.reuse, R58, RZ ;  /* 0x0000003a7c38723c */ /* 0x040fe600000018ff */
[----:B------:R-:W-:Y:S05]  /*19ee0*/  LDSM.16.M88.4 R192, [R0+0x7000] ;  /* 0x0070000000c0783b */ /* 0x000fea0000000200 */
[C---:B------:R-:W-:Y:S08]  /*19ef0*/  HMMA.16816.F32 R60, R124.reuse, R64, RZ ;  /* 0x000000407c3c723c */ /* 0x040ff000000018ff */
[----:B------:R-:W-:Y:S01]  /*19f00*/  HMMA.16816.F32 R64, R124, R66, RZ ;  /* 0x000000427c40723c */ /* 0x000fe200000018ff */
[----:B------:R-:W1:Y:S07]  /*19f10*/  LDSM.16.M88.4 R124, [R0+0x4c00] ;  /* 0x004c0000007c783b */ /* 0x000e6e0000000200 */
[C---:B--2---:R-:W-:Y:S08]  /*19f20*/  HMMA.16816.F32 R4, R128.reuse, R132, R4 ;  /* 0x000000848004723c */ /* 0x044ff00000001804 */
[C---:B------:R-:W-:Y:S01]  /*19f30*/  HMMA.16816.F32 R8, R128.reuse, R134, R8 ;  /* 0x000000868008723c */ /* 0x040fe20000001808 */
[----:B------:R-:W-:Y:S07]  /*19f40*/  LDSM.16.M88.4 R132, [R199+0x1000] ;  /* 0x00100000c784783b */ /* 0x000fee0000000200 */
[C---:B------:R-:W-:Y:S08]  /*19f50*/  HMMA.16816.F32 R12, R128.reuse, R136, R12 ;  /* 0x00000088800c723c */ /* 0x040ff0000000180c */
        /* <DEDUP_REMOVED lines=8> */
[C---:B------:R-:W-:Y:S08]  /*19fe0*/  HMMA.16816.F32 R36, R128.reuse, R148, R36 ;  /* 0x000000948024723c */ /* 0x040ff00000001824 */
[C---:B------:R-:W-:Y:S01]  /*19ff0*/  HMMA.16816.F32 R40, R128.reuse, R150, R40 ;  /* 0x000000968028723c */ /* 0x040fe20000001828 */
[----:B------:R-:W3:Y:S07]  /*1a000*/  LDSM.16.M88.4 R148, [R198+0x5c00] ;  /* 0x005c0000c694783b */ /* 0x000eee0000000200 */
[C---:B----4-:R-:W-:Y:S08]  /*1a010*/  HMMA.16816.F32 R44, R128.reuse, R152, R44 ;  /* 0x00000098802c723c */ /* 0x050ff0000000182c */
[C---:B------:R-:W-:Y:S01]  /*1a020*/  HMMA.16816.F32 R48, R128.reuse, R154, R48 ;  /* 0x0000009a8030723c */ /* 0x040fe20000001830 */
[----:B------:R-:W4:Y:S07]  /*1a030*/  LDSM.16.M88.4 R152, [R198+0x6000] ;  /* 0x00600000c698783b */ /* 0x000f2e0000000200 */
[C---:B------:R-:W-:Y:S08]  /*1a040*/  HMMA.16816.F32 R52, R128.reuse, R156, R52 ;  /* 0x0000009c8034723c */ /* 0x040ff00000001834 */
[C---:B------:R-:W-:Y:S01]  /*1a050*/  HMMA.16816.F32 R56, R128.reuse, R158, R56 ;  /* 0x0000009e8038723c */ /* 0x040fe20000001838 */
[----:B------:R-:W4:Y:S07]  /*1a060*/  LDSM.16.M88.4 R156, [R198+0x6400] ;  /* 0x00640000c69c783b */ /* 0x000f2e0000000200 */
[C---:B-1----:R-:W-:Y:S08]  /*1a070*/  HMMA.16816.F32 R60, R128.reuse, R124, R60 ;  /* 0x0000007c803c723c */ /* 0x042ff0000000183c */
[----:B------:R-:W-:Y:S01]  /*1a080*/  HMMA.16816.F32 R64, R128, R126, R64 ;  /* 0x0000007e8040723c */ /* 0x000fe20000001840 */
[----:B------:R-:W-:Y:S06]  /*1a090*/  LDSM.16.M88.4 R124, [R188+0x1000] ;  /* 0x00100000bc7c783b */ /* 0x000fec0000000200 */
[----:B------:R-:W1:Y:S01]  /*1a0a0*/  LDSM.16.M88.4 R128, [R0+0x5000] ;  /* 0x005000000080783b */ /* 0x000e620000000200 */
[C---:B--2---:R-:W-:Y:S05]  /*1a0b0*/  HMMA.16816.F32 R4, R132.reuse, R136, R4 ;  /* 0x000000888404723c */ /* 0x044fea0000001804 */
[----:B------:R-:W-:Y:S03]  /*1a0c0*/  LDSM.16.M88.4 R188, [R188+0x2000] ;  /* 0x00200000bcbc783b */ /* 0x000fe60000000200 */
[C---:B------:R-:W-:Y:S03]  /*1a0d0*/  HMMA.16816.F32 R8, R132.reuse, R138, R8 ;  /* 0x0000008a8408723c */ /* 0x040fe60000001808 */
[----:B------:R-:W2:Y:S05]  /*1a0e0*/  LDSM.16.M88.4 R136, [R0+0x5400] ;  /* 0x005400000088783b */ /* 0x000eaa0000000200 */
[C---:B------:R-:W-:Y:S08]  /*1a0f0*/  HMMA.16816.F32 R12, R132.reuse, R140, R12 ;  /* 0x0000008c840c723c */ /* 0x040ff0000000180c */
[C---:B------:R-:W-:Y:S01]  /*1a100*/  HMMA.16816.F32 R16, R132.reuse, R142, R16 ;  /* 0x0000008e8410723c */ /* 0x040fe20000001810 */
[----:B------:R-:W2:Y:S07]  /*1a110*/  LDSM.16.M88.4 R140, [R0+0x5800] ;  /* 0x00580000008c783b */ /* 0x000eae0000000200 */
[C---:B---3--:R-:W-:Y:S08]  /*1a120*/  HMMA.16816.F32 R20, R132.reuse, R144, R20 ;  /* 0x000000908414723c */ /* 0x048ff00000001814 */
[C---:B------:R-:W-:Y:S01]  /*1a130*/  HMMA.16816.F32 R24, R132.reuse, R146, R24 ;  /* 0x000000928418723c */ /* 0x040fe20000001818 */
[----:B------:R-:W-:Y:S07]  /*1a140*/  LDSM.16.M88.4 R144, [R0+0x6000] ;  /* 0x006000000090783b */ /* 0x000fee0000000200 */
        /* <DEDUP_REMOVED lines=14> */
[----:B------:R-:W3:Y:S06]  /*1a230*/  LDSM.16.M88.4 R132, [R0+0x5c00] ;  /* 0x005c00000084783b */ /* 0x000eec0000000200 */
[----:B------:R-:W4:Y:S01]  /*1a240*/  LDSM.16.M88.4 R164, [R198+0x7000] ;  /* 0x00700000c6a4783b */ /* 0x000f220000000200 */
[C---:B-1----:R-:W-:Y:S08]  /*1a250*/  HMMA.16816.F32 R4, R124.reuse, R128, R4 ;  /* 0x000000807c04723c */ /* 0x042ff00000001804 */
[C---:B------:R-:W-:Y:S01]  /*1a260*/  HMMA.16816.F32 R8, R124.reuse, R130, R8 ;  /* 0x000000827c08723c */ /* 0x040fe20000001808 */
[----:B------:R-:W1:Y:S07]  /*1a270*/  LDSM.16.M88.4 R128, [R198+0x7400] ;  /* 0x00740000c680783b */ /* 0x000e6e0000000200 */
[C---:B--2---:R-:W-:Y:S08]  /*1a280*/  HMMA.16816.F32 R12, R124.reuse, R136, R12 ;  /* 0x000000887c0c723c */ /* 0x044ff0000000180c */
[C---:B------:R-:W-:Y:S01]  /*1a290*/  HMMA.16816.F32 R16, R124.reuse, R138, R16 ;  /* 0x0000008a7c10723c */ /* 0x040fe20000001810 */
[----:B------:R-:W2:Y:S07]  /*1a2a0*/  LDSM.16.M88.4 R136, [R198+0x8c00] ;  /* 0x008c0000c688783b */ /* 0x000eae0000000200 */
        /* <DEDUP_REMOVED lines=12> */
[----:B------:R-:W3:Y:S07]  /*1a370*/  LDSM.16.M88.4 R124, [R0+0x7400] ;  /* 0x00740000007c783b */ /* 0x000eee0000000200 */
[C---:B----4-:R-:W-:Y:S08]  /*1a380*/  HMMA.16816.F32 R4, R160.reuse, R164, R4 ;  /* 0x000000a4a004723c */ /* 0x050ff00000001804 */
[C---:B------:R-:W-:Y:S08]  /*1a390*/  HMMA.16816.F32 R8, R160.reuse, R166, R8 ;  /* 0x000000a6a008723c */ /* 0x040ff00000001808 */
[C---:B-1----:R-:W-:Y:S08]  /*1a3a0*/  HMMA.16816.F32 R12, R160.reuse, R128, R12 ;  /* 0x00000080a00c723c */ /* 0x042ff0000000180c */
        /* <DEDUP_REMOVED lines=11> */
[C---:B--2---:R-:W-:Y:S08]  /*1a460*/  HMMA.16816.F32 R60, R160.reuse, R136, R60 ;  /* 0x00000088a03c723c */ /* 0x044ff0000000183c */
[----:B------:R-:W-:Y:S08]  /*1a470*/  HMMA.16816.F32 R64, R160, R138, R64 ;  /* 0x0000008aa040723c */ /* 0x000ff00000001840 */
[C---:B------:R-:W-:Y:S08]  /*1a480*/  HMMA.16816.F32 R4, R188.reuse, R192, R4 ;  /* 0x000000c0bc04723c */ /* 0x040ff00000001804 */
[C---:B------:R-:W-:Y:S08]  /*1a490*/  HMMA.16816.F32 R8, R188.reuse, R194, R8 ;  /* 0x000000c2bc08723c */ /* 0x040ff00000001808 */
[C---:B---3--:R-:W-:Y:S03]  /*1a4a0*/  HMMA.16816.F32 R12, R188.reuse, R124, R12 ;  /* 0x0000007cbc0c723c */ /* 0x048fe6000000180c */
[-C--:B-----5:R-:W-:Y:S01]  /*1a4b0*/  FMUL.FTZ R2, R4, R3.reuse ;  /* 0x0000000304027220 */ /* 0x0a0fe20000410000 */
        /* <DEDUP_REMOVED lines=21> */
[----:B------:R3:W2:Y:S01]  /*1a610*/  MUFU.TANH R16, R135 ;  /* 0x0000008700107308 */ /* 0x0006a20000002400 */
[C---:B-1----:R-:W-:Y:S09]  /*1a620*/  HMMA.16816.F32 R20, R188.reuse, R4, R20 ;  /* 0x00000004bc14723c */ /* 0x042ff20000001814 */
[----:B------:R-:W1:Y:S01]  /*1a630*/  MUFU.TANH R129, R129 ;  /* 0x0000008100817308 */ /* 0x000e620000002400 */
[----:B-----5:R-:W5:Y:S01]  /*1a640*/  LDSM.16.M88.4 R8, [R0+0x7c00] ;  /* 0x007c00000008783b */ /* 0x020f620000000200 */
[C---:B------:R-:W-:Y:S08]  /*1a650*/  HMMA.16816.F32 R24, R188.reuse, R6, R24 ;  /* 0x00000006bc18723c */ /* 0x040ff00000001818 */
[----:B------:R-:W1:Y:S01]  /*1a660*/  MUFU.TANH R128, R128 ;  /* 0x0000008000807308 */ /* 0x000e620000002400 */
[----:B------:R-:W4:Y:S09]  /*1a670*/  LDSM.16.M88.4 R4, [R0+0x8000] ;  /* 0x008000000004783b */ /* 0x000f320000000200 */
[----:B------:R-:W1:Y:S01]  /*1a680*/  MUFU.TANH R130, R130 ;  /* 0x0000008200827308 */ /* 0x000e620000002400 */
[-C--:B------:R-:W-:Y:S01]  /*1a690*/  FMUL.FTZ R20, R20, R3.reuse ;  /* 0x0000000314147220 */ /* 0x080fe20000410000 */
[-C--:B------:R-:W-:Y:S01]  /*1a6a0*/  FMUL.FTZ R21, R21, R3.reuse ;  /* 0x0000000315157220 */ /* 0x080fe20000410000 */
[-C--:B------:R-:W-:Y:S01]  /*1a6b0*/  FMUL.FTZ R22, R22, R3.reuse ;  /* 0x0000000316167220 */ /* 0x080fe20000410000 */
[-C--:B------:R-:W-:Y:S06]  /*1a6c0*/  FMUL.FTZ R23, R23, R3.reuse ;  /* 0x0000000317177220 */ /* 0x080fec0000410000 */
[----:B------:R-:W1:Y:S01]  /*1a6d0*/  MUFU.TANH R131, R131 ;  /* 0x0000008300837308 */ /* 0x000e620000002400 */
[-C--:B---3--:R-:W-:Y:S01]  /*1a6e0*/  FMUL.FTZ R135, R24, R3.reuse ;  /* 0x0000000318877220 */ /* 0x088fe20000410000 */
[-C--:B------:R-:W-:Y:S01]  /*1a6f0*/  FMUL.FTZ R25, R25, R3.reuse ;  /* 0x0000000319197220 */ /* 0x080fe20000410000 */
[-C--:B------:R-:W-:Y:S01]  /*1a700*/  FMUL.FTZ R26, R26, R3.reuse ;  /* 0x000000031a1a7220 */ /* 0x080fe20000410000 */
[-C--:B------:R-:W-:Y:S06]  /*1a710*/  FMUL.FTZ R27, R27, R3.reuse ;  /* 0x000000031b1b7220 */ /* 0x080fec0000410000 */
[----:B------:R3:W1:Y:S10]  /*1a720*/  MUFU.TANH R24, R135 ;  /* 0x0000008700187308 */ /* 0x0006740000002400 */
        /* <DEDUP_REMOVED lines=9> */
[-C--:B------:R-:W-:Y:S01]  /*1a7c0*/  FMUL.FTZ R30, R30, R3.reuse ;  /* 0x000000031e1e7220 */ /* 0x080fe20000410000 */
[-C--:B------:R-:W-:Y:S03]  /*1a7d0*/  FMUL.FTZ R31, R31, R3.reuse ;  /* 0x000000031f1f7220 */ /* 0x080fe60000410000 */
[----:B------:R-:W4:Y:S01]  /*1a7e0*/  MUFU.TANH R15, R15 ;  /* 0x0000000f000f7308 */ /* 0x000f220000002400 */
[C---:B------:R-:W-:Y:S01]  /*1a7f0*/  HMMA.16816.F32 R40, R188.reuse, R6, R40 ;  /* 0x00000006bc28723c */ /* 0x040fe20000001828 */
[----:B------:R-:W2:Y:S02]  /*1a800*/  LDSM.16.M88.4 R4, [R0+0x8800] ;  /* 0x008800000004783b */ /* 0x000ea40000000200 */
[-C--:B---3--:R-:W-:Y:S01]  /*1a810*/  FMUL.FTZ R135, R32, R3.reuse ;  /* 0x0000000320877220 */ /* 0x088fe20000410000 */
[-C--:B------:R-:W-:Y:S01]  /*1a820*/  FMUL.FTZ R33, R33, R3.reuse ;  /* 0x0000000321217220 */ /* 0x080fe20000410000 */
[-C--:B------:R-:W-:Y:S01]  /*1a830*/  FMUL.FTZ R34, R34, R3.reuse ;  /* 0x0000000322227220 */ /* 0x080fe20000410000 */
[-C--:B------:R-:W-:Y:S03]  /*1a840*/  FMUL.FTZ R35, R35, R3.reuse ;  /* 0x0000000323237220 */ /* 0x080fe60000410000 */
[----:B------:R3:W1:Y:S01]  /*1a850*/  MUFU.TANH R32, R135 ;  /* 0x0000008700207308 */ /* 0x0006620000002400 */
        /* <DEDUP_REMOVED lines=17> */
[C---:B--2---:R-:W-:Y:S05]  /*1a970*/  HMMA.16816.F32 R52, R188.reuse, R4, R52 ;  /* 0x00000004bc34723c */ /* 0x044fea0000001834 */
[-C--:B------:R-:W-:Y:S03]  /*1a980*/  FMUL.FTZ R43, R44, R3.reuse ;  /* 0x000000032c2b7220 */ /* 0x080fe60000410000 */
[----:B------:R-:W2:Y:S01]  /*1a990*/  MUFU.TANH R21, R21 ;  /* 0x0000001500157308 */ /* 0x000ea20000002400 */
        /* <DEDUP_REMOVED lines=14> */
[-C--:B---3--:R-:W-:Y:S01]  /*1aa80*/  FMUL.FTZ R135, R56, R3.reuse ;  /* 0x0000000338877220 */ /* 0x088fe20000410000 */
[-C--:B------:R-:W-:Y:S01]  /*1aa90*/  FMUL.FTZ R58, R58, R3.reuse ;  /* 0x000000033a3a7220 */ /* 0x080fe20000410000 */
[-C--:B------:R-:W-:Y:S06]  /*1aaa0*/  FMUL.FTZ R57, R57, R3.reuse ;  /* 0x0000000339397220 */ /* 0x080fec0000410000 */
[----:B------:R-:W3:Y:S01]  /*1aab0*/  MUFU.TANH R25, R25 ;  /* 0x0000001900197308 */ /* 0x000ee20000002400 */
[-C--:B------:R-:W-:Y:S01]  /*1aac0*/  FMUL.FTZ R59, R59, R3.reuse ;  /* 0x000000033b3b7220 */ /* 0x080fe20000410000 */
[C---:B-----5:R-:W-:Y:S08]  /*1aad0*/  HMMA.16816.F32 R60, R188.reuse, R8, R60 ;  /* 0x00000008bc3c723c */ /* 0x060ff0000000183c */
[----:B------:R-:W1:Y:S01]  /*1aae0*/  MUFU.TANH R26, R26 ;  /* 0x0000001a001a7308 */ /* 0x000e620000002400 */
[----:B------:R-:W-:Y:S09]  /*1aaf0*/  HMMA.16816.F32 R64, R188, R10, R64 ;  /* 0x0000000abc40723c */ /* 0x000ff20000001840 */
        /* <DEDUP_REMOVED lines=47> */
[----:B------:R1:W1:Y:S01]  /*1adf0*/  MUFU.TANH R161, R67 ;  /* 0x0000004300a17308 */ /* 0x0002620000002400 */
[----:B--234-:R-:W-:Y:S05]  /*1ae00*/  @!P0 BRA `(.L_x_2262) ;  /* 0x0000000800548947 */ /* 0x01cfea0003800000 */
[----:B------:R-:W-:Y:S01]  /*1ae10*/  ISETP.NE.U32.AND P3, PT, R220, RZ, PT ;  /* 0x000000ffdc00720c */ /* 0x000fe20003f65070 */
[----:B------:R-:W-:Y:S01]  /*1ae20*/  BSSY.RECONVERGENT B0, `(.L_x_2263) ;  /* 0x000004c000007945 */ /* 0x000fe20003800200 */
[----:B-1----:R-:W-:Y:S02]  /*1ae30*/  IMAD.SHL.U32 R0, R200, 0x40, RZ ;  /* 0x00000040c8007824 */ /* 0x002fe400078e00ff */
        /* <DEDUP_REMOVED lines=22> */
[----:B------:R-:W-:Y:S01]  /*1afa0*/  LOP3.LUT R3, R3, R54, RZ, 0x3c, !PT ;  /* 0x0000003603037212 */ /* 0x000fe200078e3cff */
        /* <DEDUP_REMOVED lines=8> */
[----:B------:R-:W-:Y:S02]  /*1b030*/  IMAD.HI.U32 R11, R56, R7, RZ ;  /* 0x00000007380b7227 */ /* 0x000fe400078e00ff */
[----:B------:R-:W3:Y:S02]  /*1b040*/  LD.E.64 R56, desc[UR4][R120.64+0x38] ;  /* 0x0000380478387980 */ /* 0x000ee4000c101b00 */
        /* <DEDUP_REMOVED lines=41> */
.L_x_2264:
[----:B------:R-:W-:Y:S05]  /*1b2e0*/  BSYNC.RECONVERGENT B0 ;  /* 0x0000000000007941 */ /* 0x000fea0003800200 */
.L_x_2263:
        /* <DEDUP_REMOVED lines=71> */
.L_x_2262:
[----:B------:R-:W-:Y:S05]  /*1b760*/  BSYNC.RECONVERGENT B1 ;  /* 0x0000000000017941 */ /* 0x000fea0003800200 */
.L_x_2261:
[----:B------:R-:W3:Y:S01]  /*1b770*/  LD.E R3, desc[UR4][R120.64+0xdc] ;  /* 0x0000dc0478037980 */ /* 0x000ee2000c101900 */
[CC--:B------:R-:W-:Y:S01]  /*1b780*/  ISETP.GE.AND P1, PT, R230.reuse, R225.reuse, PT ;  /* 0x000000e1e600720c */ /* 0x0c0fe20003f26270 */
[C---:B-1----:R-:W-:Y:S02]  /*1b790*/  VIADD R0, R230.reuse, 0xffffffc0 ;  /* 0xffffffc0e6007836 */ /* 0x042fe40000000000 */
[----:B------:R-:W-:Y:S01]  /*1b7a0*/  VIADD R142, R230, 0xffffffc1 ;  /* 0xffffffc1e68e7836 */ /* 0x000fe20000000000 */
[----:B--2---:R-:W-:Y:S01]  /*1b7b0*/  FSEL R207, R140, -INF , P1 ;  /* 0xff8000008ccf7808 */ /* 0x004fe20000800000 */
[C---:B------:R-:W-:Y:S01]  /*1b7c0*/  VIADD R140, R230.reuse, 0xffffffc8 ;  /* 0xffffffc8e68c7836 */ /* 0x040fe20000000000 */
[CC--:B------:R-:W-:Y:S01]  /*1b7d0*/  ISETP.GE.AND P1, PT, R230.reuse, R224.reuse, PT ;  /* 0x000000e0e600720c */ /* 0x0c0fe20003f26270 */
[----:B------:R-:W-:Y:S01]  /*1b7e0*/  VIADD R127, R230, 0xffffffc9 ;  /* 0xffffffc9e67f7836 */ /* 0x000fe20000000000 */
[-C--:B------:R-:W-:Y:S01]  /*1b7f0*/  ISETP.GE.AND P0, PT, R0, R225.reuse, PT ;  /* 0x000000e10000720c */ /* 0x080fe20003f06270 */
[----:B------:R-:W-:Y:S01]  /*1b800*/  VIADD R125, R230, 0xffffffd1 ;  /* 0xffffffd1e67d7836 */ /* 0x000fe20000000000 */
[----:B------:R-:W-:Y:S01]  /*1b810*/  FSEL R193, R38, -INF , P1 ;  /* 0xff80000026c17808 */ /* 0x000fe20000800000 */
[----:B------:R-:W-:Y:S01]  /*1b820*/  VIADD R126, R230, 0xffffffd0 ;  /* 0xffffffd0e67e7836 */ /* 0x000fe20000000000 */
[-C--:B------:R-:W-:Y:S01]  /*1b830*/  ISETP.GE.AND P1, PT, R142, R225.reuse, PT ;  /* 0x000000e18e00720c */ /* 0x080fe20003f26270 */
[----:B------:R-:W-:Y:S01]  /*1b840*/  VIADD R67, R230, 0xffffffd9 ;  /* 0xffffffd9e6437836 */ /* 0x000fe20000000000 */
[----:B------:R-:W-:Y:S01]  /*1b850*/  FSEL R160, R2, -INF , P0 ;  /* 0xff80000002a07808 */ /* 0x000fe20000000000 */
[----:B------:R-:W-:Y:S01]  /*1b860*/  VIADD R66, R230, 0xffffffe0 ;  /* 0xffffffe0e6427836 */ /* 0x000fe20000000000 */
[-C--:B------:R-:W-:Y:S01]  /*1b870*/  ISETP.GE.AND P0, PT, R140, R225.reuse, PT ;  /* 0x000000e18c00720c */ /* 0x080fe20003f06270 */
[C---:B------:R-:W-:Y:S01]  /*1b880*/  VIADD R65, R230.reuse, 0xffffffe1 ;  /* 0xffffffe1e6417836 */ /* 0x040fe20000000000 */
[----:B------:R-:W-:Y:S01]  /*1b890*/  FSEL R158, R129, -INF , P1 ;  /* 0xff800000819e7808 */ /* 0x000fe20000800000 */
[C---:B------:R-:W-:Y:S01]  /*1b8a0*/  VIADD R64, R230.reuse, 0xffffffe8 ;  /* 0xffffffe8e6407836 */ /* 0x040fe20000000000 */
[-C--:B------:R-:W-:Y:S01]  /*1b8b0*/  ISETP.GE.AND P1, PT, R127, R225.reuse, PT ;  /* 0x000000e17f00720c */ /* 0x080fe20003f26270 */
[----:B------:R-:W-:Y:S01]  /*1b8c0*/  VIADD R124, R230, 0xffffffd8 ;  /* 0xffffffd8e67c7836 */ /* 0x000fe20000000000 */
        /* <DEDUP_REMOVED lines=8> */
[----:B------:R-:W-:Y:S01]  /*1b950*/  FSEL R132, R128, -INF , P4 ;  /* 0xff80000080847808 */ /* 0x000fe20002000000 */
[C---:B------:R-:W-:Y:S01]  /*1b960*/  VIADD R56, R230.reuse, 0x1 ;  /* 0x00000001e6387836 */ /* 0x040fe20000000000 */
[-C--:B------:R-:W-:Y:S01]  /*1b970*/  ISETP.GE.AND P4, PT, R125, R225.reuse, PT ;  /* 0x000000e17d00720c */ /* 0x080fe20003f86270 */
[----:B------:R-:W-:Y:S01]  /*1b980*/  VIADD R62, R230, 0xfffffff0 ;  /* 0xfffffff0e63e7836 */ /* 0x000fe20000000000 */
[----:B------:R-:W-:Y:S01]  /*1b990*/  FSEL R131, R130, -INF , P0 ;  /* 0xff80000082837808 */ /* 0x000fe20000000000 */
[----:B------:R-:W-:Y:S01]  /*1b9a0*/  VIADD R55, R230, 0x8 ;  /* 0x00000008e6377836 */ /* 0x000fe20000000000 */
[-C--:B------:R-:W-:Y:S01]  /*1b9b0*/  ISETP.GE.AND P1, PT, R126, R225.reuse, PT ;  /* 0x000000e17e00720c */ /* 0x080fe20003f26270 */
[----:B------:R-:W-:Y:S01]  /*1b9c0*/  VIADD R11, R230, 0x10 ;  /* 0x00000010e60b7836 */ /* 0x000fe20000000000 */
[-C--:B------:R-:W-:Y:S01]  /*1b9d0*/  ISETP.GE.AND P0, PT, R140, R224.reuse, PT ;  /* 0x000000e08c00720c */ /* 0x080fe20003f06270 */
[C---:B------:R-:W-:Y:S01]  /*1b9e0*/  VIADD R8, R230.reuse, 0x19 ;  /* 0x00000019e6087836 */ /* 0x040fe20000000000 */
[----:B------:R-:W-:Y:S01]  /*1b9f0*/  FSEL R152, R13, -INF , P4 ;  /* 0xff8000000d987808 */ /* 0x000fe20002000000 */
[----:B------:R-:W-:Y:S01]  /*1ba00*/  VIADD R54, R230, 0x9 ;  /* 0x00000009e6367836 */ /* 0x000fe20000000000 */
[----:B------:R-:W-:Y:S01]  /*1ba10*/  FSEL R154, R12, -INF , P1 ;  /* 0xff8000000c9a7808 */ /* 0x000fe20000800000 */
[C---:B------:R-:W-:Y:S01]  /*1ba20*/  VIADD R7, R230.reuse, 0x20 ;  /* 0x00000020e6077836 */ /* 0x040fe20000000000 */
[----:B------:R-:W-:Y:S01]  /*1ba30*/  FSEL R13, R133, -INF , P0 ;  /* 0xff800000850d7808 */ /* 0x000fe20000000000 */
[C---:B------:R-:W-:Y:S01]  /*1ba40*/  VIADD R6, R230.reuse, 0x21 ;  /* 0x00000021e6067836 */ /* 0x040fe20000000000 */
[-C--:B------:R-:W-:Y:S01]  /*1ba50*/  ISETP.GE.AND P0, PT, R67, R225.reuse, PT ;  /* 0x000000e14300720c */ /* 0x080fe20003f06270 */
[C---:B------:R-:W-:Y:S01]  /*1ba60*/  VIADD R10, R230.reuse, 0x11 ;  /* 0x00000011e60a7836 */ /* 0x040fe20000000000 */
[-C--:B------:R-:W-:Y:S01]  /*1ba70*/  ISETP.GE.AND P1, PT, R127, R224.reuse, PT ;  /* 0x000000e07f00720c */ /* 0x080fe20003f26270 */
[C---:B------:R-:W-:Y:S01]  /*1ba80*/  VIADD R5, R230.reuse, 0x28 ;  /* 0x00000028e6057836 */ /* 0x040fe20000000000 */
[----:B------:R-:W-:Y:S01]  /*1ba90*/  FSEL R148, R17, -INF , P0 ;  /* 0xff80000011947808 */ /* 0x000fe20000000000 */
[----:B------:R-:W-:Y:S01]  /*1baa0*/  VIADD R9, R230, 0x18 ;  /* 0x00000018e6097836 */ /* 0x000fe20000000000 */
[----:B------:R-:W-:Y:S01]  /*1bab0*/  FSEL R134, R134, -INF , P1 ;  /* 0xff80000086867808 */ /* 0x000fe20000800000 */
[----:B------:R-:W-:Y:S01]  /*1bac0*/  VIADD R2, R230, 0x38 ;  /* 0x00000038e6027836 */ /* 0x000fe20000000000 */
[-C--:B------:R-:W-:Y:S01]  /*1bad0*/  ISETP.GE.AND P0, PT, R66, R225.reuse, PT ;  /* 0x000000e14200720c */ /* 0x080fe20003f06270 */
[----:B------:R-:W-:Y:S01]  /*1bae0*/  VIADD R12, R230, 0x39 ;  /* 0x00000039e60c7836 */ /* 0x000fe20000000000 */
[-C--:B------:R-:W-:Y:S01]  /*1baf0*/  ISETP.GE.AND P1, PT, R126, R224.reuse, PT ;  /* 0x000000e07e00720c */ /* 0x080fe20003f26270 */
[----:B------:R-:W-:Y:S01]  /*1bb00*/  VIADD R228, R228, 0xffffff80 ;  /* 0xffffff80e4e47836 */ /* 0x000fe20000000000 */
[----:B------:R-:W-:Y:S02]  /*1bb10*/  FSEL R146, R20, -INF , P0 ;  /* 0xff80000014927808 */ /* 0x000fe40000000000 */
[----:B------:R-:W-:Y:S01]  /*1bb20*/  FSEL R129, R14, -INF , P1 ;  /* 0xff8000000e817808 */ /* 0x000fe20000800000 */
[----:B------:R-:W-:Y:S01]  /*1bb30*/  VIADD R14, R230, 0x31 ;  /* 0x00000031e60e7836 */ /* 0x000fe20000000000 */
[-C--:B------:R-:W-:Y:S02]  /*1bb40*/  ISETP.GE.AND P1, PT, R65, R225.reuse, PT ;  /* 0x000000e14100720c */ /* 0x080fe40003f26270 */
[-C--:B------:R-:W-:Y:S02]  /*1bb50*/  ISETP.GE.AND P0, PT, R67, R224.reuse, PT ;  /* 0x000000e04300720c */ /* 0x080fe40003f06270 */
[----:B------:R-:W-:Y:S02]  /*1bb60*/  FSEL R145, R21, -INF , P1 ;  /* 0xff80000015917808 */ /* 0x000fe40000800000 */
[----:B------:R-:W-:Y:S02]  /*1bb70*/  FSEL R20, R19, -INF , P0 ;  /* 0xff80000013147808 */ /* 0x000fe40000000000 */
[-C--:B------:R-:W-:Y:S02]  /*1bb80*/  ISETP.GE.AND P1, PT, R64, R225.reuse, PT ;  /* 0x000000e14000720c */ /* 0x080fe40003f26270 */
[-C--:B------:R-:W-:Y:S02]  /*1bb90*/  ISETP.GE.AND P0, PT, R66, R224.reuse, PT ;  /* 0x000000e04200720c */ /* 0x080fe40003f06270 */
[-C--:B------:R-:W-:Y:S02]  /*1bba0*/  ISETP.GE.AND P4, PT, R124, R225.reuse, PT ;  /* 0x000000e17c00720c */ /* 0x080fe40003f86270 */
[----:B------:R-:W-:Y:S02]  /*1bbb0*/  FSEL R22, R22, -INF , P0 ;  /* 0xff80000016167808 */ /* 0x000fe40000000000 */
[----:B------:R-:W-:Y:S02]  /*1bbc0*/  FSEL R24, R24, -INF , P1 ;  /* 0xff80000018187808 */ /* 0x000fe40000800000 */
[-C--:B------:R-:W-:Y:S02]  /*1bbd0*/  ISETP.GE.AND P1, PT, R65, R224.reuse, PT ;  /* 0x000000e04100720c */ /* 0x080fe40003f26270 */
[-C--:B------:R-:W-:Y:S02]  /*1bbe0*/  ISETP.GE.AND P0, PT, R61, R225.reuse, PT ;  /* 0x000000e13d00720c */ /* 0x080fe40003f06270 */
[----:B------:R-:W-:Y:S02]  /*1bbf0*/  FSEL R150, R16, -INF , P4 ;  /* 0xff80000010967808 */ /* 0x000fe40002000000 */
        /* <DEDUP_REMOVED lines=11> */
[----:B------:R-:W-:Y:S01]  /*1bcb0*/  FSEL R38, R18, -INF , P4 ;  /* 0xff80000012267808 */ /* 0x000fe20002000000 */
[----:B------:R-:W-:Y:S01]  /*1bcc0*/  VIADD R18, R230, 0x30 ;  /* 0x00000030e6127836 */ /* 0x000fe20000000000 */
        /* <DEDUP_REMOVED lines=36> */
[-C--:B------:R-:W-:Y:S02]  /*1bf10*/  ISETP.GE.AND P4, PT, R10, R225.reuse, PT ;  /* 0x000000e10a00720c */ /* 0x080fe40003f86270 */
[----:B------:R-:W-:Y:S02]  /*1bf20*/  FSEL R155, R51, -INF , P1 ;  /* 0xff800000339b7808 */ /* 0x000fe40000800000 */
[----:B------:R-:W-:Y:S02]  /*1bf30*/  FSEL R159, R49, -INF , P0 ;  /* 0xff800000319f7808 */ /* 0x000fe40000000000 */
[-C--:B------:R-:W-:Y:S02]  /*1bf40*/  ISETP.GE.AND P1, PT, R5, R225.reuse, PT ;  /* 0x000000e10500720c */ /* 0x080fe40003f26270 */
        /* <DEDUP_REMOVED lines=9> */
[-C--:B------:R-:W-:Y:S02]  /*1bfe0*/  ISETP.GE.AND P4, PT, R10, R224.reuse, PT ;  /* 0x000000e00a00720c */ /* 0x080fe40003f86270 */
[----:B------:R-:W-:Y:S02]  /*1bff0*/  FSEL R207, R207, -INF , !P1 ;  /* 0xff800000cfcf7808 */ /* 0x000fe40004800000 */
[----:B------:R-:W-:Y:S01]  /*1c000*/  ISETP.GE.AND P5, PT, R0, R223, PT ;  /* 0x000000df0000720c */ /* 0x000fe20003fa6270 */
[----:B------:R-:W-:Y:S01]  /*1c010*/  VIADD R0, R230, 0x29 ;  /* 0x00000029e6007836 */ /* 0x000fe20000000000 */
        /* <DEDUP_REMOVED lines=13> */
[----:B------:R-:W-:Y:S02]  /*1c0f0*/  ISETP.GE.AND P0, PT, R2, R225, PT ;  /* 0x000000e10200720c */ /* 0x000fe40003f06270 */
[-C--:B------:R-:W-:Y:S02]  /*1c100*/  ISETP.GE.AND P1, PT, R18, R224.reuse, PT ;  /* 0x000000e01200720c */ /* 0x080fe40003f26270 */
[----:B------:R-:W-:Y:S02]  /*1c110*/  FSEL R147, R137, -INF , P4 ;  /* 0xff80000089937808 */ /* 0x000fe40002000000 */
[----:B------:R-:W-:Y:S02]  /*1c120*/  FSEL R133, R144, -INF , P0 ;  /* 0xff80000090857808 */ /* 0x000fe40000000000 */
[----:B------:R-:W-:Y:S02]  /*1c130*/  FSEL R137, R138, -INF , P1 ;  /* 0xff8000008a897808 */ /* 0x000fe40000800000 */
[-C--:B------:R-:W-:Y:S02]  /*1c140*/  ISETP.GE.AND P0, PT, R12, R224.reuse, PT ;  /* 0x000000e00c00720c */ /* 0x080fe40003f06270 */
[----:B------:R-:W-:Y:S02]  /*1c150*/  ISETP.GE.AND P1, PT, R2, R224, PT ;  /* 0x000000e00200720c */ /* 0x000fe40003f26270 */
[----:B------:R-:W-:Y:S02]  /*1c160*/  FSEL R4, R132, -INF , !P5 ;  /* 0xff80000084047808 */ /* 0x000fe40006800000 */
[----:B------:R-:W-:Y:S02]  /*1c170*/  FSEL R53, R141, -INF , P1 ;  /* 0xff8000008d357808 */ /* 0x000fe40000800000 */
[----:B------:R-:W-:Y:S02]  /*1c180*/  FSEL R52, R161, -INF , P0 ;  /* 0xff800000a1347808 */ /* 0x000fe40000000000 */
[-C--:B------:R-:W-:Y:S02]  /*1c190*/  ISETP.GE.AND P0, PT, R142, R223.reuse, PT ;  /* 0x000000df8e00720c */ /* 0x080fe40003f06270 */
[-C--:B------:R-:W-:Y:S02]  /*1c1a0*/  ISETP.GE.AND P5, PT, R125, R222.reuse, PT ;  /* 0x000000de7d00720c */ /* 0x080fe40003fa6270 */
[-C--:B------:R-:W-:Y:S02]  /*1c1b0*/  ISETP.GE.AND P1, PT, R140, R222.reuse, PT ;  /* 0x000000de8c00720c */ /* 0x080fe40003f26270 */
[CC--:B------:R-:W-:Y:S01]  /*1c1c0*/  ISETP.GE.AND P4, PT, R230.reuse, R223.reuse, PT ;  /* 0x000000dfe600720c */ /* 0x0c0fe20003f86270 */
[----:B------:R-:W-:Y:S01]  /*1c1d0*/  VIADD R230, R230, 0xffffff80 ;  /* 0xffffff80e6e67836 */ /* 0x000fe20000000000 */
[----:B------:R-:W-:Y:S02]  /*1c1e0*/  FSEL R21, R131, -INF , !P0 ;  /* 0xff80000083157808 */ /* 0x000fe40004000000 */
[----:B------:R-:W-:Y:S02]  /*1c1f0*/  FSEL R19, R157, -INF , !P1 ;  /* 0xff8000009d137808 */ /* 0x000fe40004800000 */
[----:B------:R-:W-:Y:S02]  /*1c200*/  FSEL R25, R152, -INF , !P5 ;  /* 0xff80000098197808 */ /* 0x000fe40006800000 */
[-C--:B------:R-:W-:Y:S02]  /*1c210*/  ISETP.GE.AND P0, PT, R126, R223.reuse, PT ;  /* 0x000000df7e00720c */ /* 0x080fe40003f06270 */
[-C--:B------:R-:W-:Y:S02]  /*1c220*/  ISETP.GE.AND P5, PT, R124, R222.reuse, PT ;  /* 0x000000de7c00720c */ /* 0x080fe40003fa6270 */
[----:B------:R-:W-:Y:S02]  /*1c230*/  ISETP.GE.AND P1, PT, R127, R223, PT ;  /* 0x000000df7f00720c */ /* 0x000fe40003f26270 */
[----:B------:R-:W-:Y:S02]  /*1c240*/  FSEL R193, R193, -INF , !P4 ;  /* 0xff800000c1c17808 */ /* 0x000fe40006000000 */
[----:B------:R-:W-:Y:S02]  /*1c250*/  ISETP.GE.AND P4, PT, R12, R225, PT ;  /* 0x000000e10c00720c */ /* 0x000fe40003f86270 */
[----:B------:R-:W-:Y:S02]  /*1c260*/  FSEL R17, R134, -INF , !P1 ;  /* 0xff80000086117808 */ /* 0x000fe40004800000 */
[----:B------:R-:W-:Y:S02]  /*1c270*/  FSEL R43, R150, -INF , !P5 ;  /* 0xff800000962b7808 */ /* 0x000fe40006800000 */
[----:B------:R-:W-:Y:S02]  /*1c280*/  FSEL R35, R129, -INF , !P0 ;  /* 0xff80000081237808 */ /* 0x000fe40004000000 */
[-C--:B------:R-:W-:Y:S02]  /*1c290*/  ISETP.GE.AND P5, PT, R67, R223.reuse, PT ;  /* 0x000000df4300720c */ /* 0x080fe40003fa6270 */
[----:B------:R-:W-:Y:S02]  /*1c2a0*/  ISETP.GE.AND P0, PT, R65, R222, PT ;  /* 0x000000de4100720c */ /* 0x000fe40003f06270 */
[-C--:B------:R-:W-:Y:S02]  /*1c2b0*/  ISETP.GE.AND P1, PT, R124, R223.reuse, PT ;  /* 0x000000df7c00720c */ /* 0x080fe40003f26270 */
[----:B------:R-:W-:Y:S02]  /*1c2c0*/  FSEL R130, R162, -INF , P4 ;  /* 0xff800000a2827808 */ /* 0x000fe40002000000 */
[----:B------:R-:W-:Y:S02]  /*1c2d0*/  ISETP.GE.AND P4, PT, R14, R224, PT ;  /* 0x000000e00e00720c */ /* 0x000fe40003f86270 */
[----:B------:R-:W-:Y:S02]  /*1c2e0*/  FSEL R51, R38, -INF , !P1 ;  /* 0xff80000026337808 */ /* 0x000fe40004800000 */
[----:B------:R-:W-:Y:S02]  /*1c2f0*/  FSEL R49, R20, -INF , !P5 ;  /* 0xff80000014317808 */ /* 0x000fe40006800000 */
[----:B------:R-:W-:Y:S02]  /*1c300*/  FSEL R136, R145, -INF , !P0 ;  /* 0xff80000091887808 */ /* 0x000fe40004000000 */
[CC--:B------:R-:W-:Y:S02]  /*1c310*/  ISETP.GE.AND P0, PT, R64.reuse, R222.reuse, PT ;  /* 0x000000de4000720c */ /* 0x0c0fe40003f06270 */
[-C--:B------:R-:W-:Y:S02]  /*1c320*/  ISETP.GE.AND P1, PT, R63, R222.reuse, PT ;  /* 0x000000de3f00720c */ /* 0x080fe40003f26270 */
[-C--:B------:R-:W-:Y:S02]  /*1c330*/  ISETP.GE.AND P5, PT, R64, R223.reuse, PT ;  /* 0x000000df4000720c */ /* 0x080fe40003fa6270 */
[----:B------:R-:W-:Y:S02]  /*1c340*/  FSEL R135, R139, -INF , P4 ;  /* 0xff8000008b877808 */ /* 0x000fe40002000000 */
[-C--:B------:R-:W-:Y:S02]  /*1c350*/  ISETP.GE.AND P4, PT, R142, R222.reuse, PT ;  /* 0x000000de8e00720c */ /* 0x080fe40003f86270 */
[----:B------:R-:W-:Y:S02]  /*1c360*/  FSEL R247, R24, -INF , !P0 ;  /* 0xff80000018f77808 */ /* 0x000fe40004000000 */
[----:B------:R-:W-:Y:S02]  /*1c370*/  FSEL R245, R245, -INF , !P1 ;  /* 0xff800000f5f57808 */ /* 0x000fe40004800000 */
[----:B------:R-:W-:Y:S02]  /*1c380*/  FSEL R243, R26, -INF , !P5 ;  /* 0xff8000001af37808 */ /* 0x000fe40006800000 */
[-C--:B------:R-:W-:Y:S02]  /*1c390*/  ISETP.GE.AND P0, PT, R63, R223.reuse, PT ;  /* 0x000000df3f00720c */ /* 0x080fe40003f06270 */
[-C--:B------:R-:W-:Y:S02]  /*1c3a0*/  ISETP.GE.AND P1, PT, R62, R222.reuse, PT ;  /* 0x000000de3e00720c */ /* 0x080fe40003f26270 */
[-C--:B------:R-:W-:Y:S02]  /*1c3b0*/  ISETP.GE.AND P5, PT, R57, R222.reuse, PT ;  /* 0x000000de3900720c */ /* 0x080fe40003fa6270 */
[----:B------:R-:W-:Y:S02]  /*1c3c0*/  FSEL R23, R158, -INF , !P4 ;  /* 0xff8000009e177808 */ /* 0x000fe40006000000 */
        /* <DEDUP_REMOVED lines=12> */
[CC--:B------:R-:W-:Y:S02]  /*1c490*/  ISETP.GE.AND P1, PT, R55.reuse, R222.reuse, PT ;  /* 0x000000de3700720c */ /* 0x0c0fe40003f26270 */
[-C--:B------:R-:W-:Y:S02]  /*1c4a0*/  ISETP.GE.AND P5, PT, R55, R223.reuse, PT ;  /* 0x000000df3700720c */ /* 0x080fe40003fa6270 */
[-C--:B------:R-:W-:Y:S02]  /*1c4b0*/  ISETP.GE.AND P0, PT, R54, R222.reuse, PT ;  /* 0x000000de3600720c */ /* 0x080fe40003f06270 */
[----:B------:R-:W-:Y:S02]  /*1c4c0*/  FSEL R41, R148, -INF , !P4 ;  /* 0xff80000094297808 */ /* 0x000fe40006000000 */
[-C--:B------:R-:W-:Y:S02]  /*1c4d0*/  ISETP.GE.AND P4, PT, R66, R222.reuse, PT ;  /* 0x000000de4200720c */ /* 0x080fe40003f86270 */
[----:B------:R-:W-:Y:S02]  /*1c4e0*/  FSEL R189, R39, -INF , !P1 ;  /* 0xff80000027bd7808 */ /* 0x000fe40004800000 */
[----:B------:R-:W-:Y:S02]  /*1c4f0*/  FSEL R187, R40, -INF , !P0 ;  /* 0xff80000028bb7808 */ /* 0x000fe40004000000 */
[----:B------:R-:W-:Y:S02]  /*1c500*/  FSEL R185, R185, -INF , !P5 ;  /* 0xff800000b9b97808 */ /* 0x000fe40006800000 */
[----:B------:R-:W-:Y:S02]  /*1c510*/  FSEL R29, R160, -INF , !P6 ;  /* 0xff800000a01d7808 */ /* 0x000fe40007000000 */
[-C--:B------:R-:W-:Y:S02]  /*1c520*/  ISETP.GE.AND P0, PT, R10, R222.reuse, PT ;  /* 0x000000de0a00720c */ /* 0x080fe40003f06270 */
        /* <DEDUP_REMOVED lines=20> */
[C---:B------:R-:W-:Y:S02]  /*1c670*/  ISETP.GE.AND P1, PT, R6.reuse, R222, PT ;  /* 0x000000de0600720c */ /* 0x040fe40003f26270 */
[----:B------:R-:W-:Y:S02]  /*1c680*/  ISETP.GE.AND P5, PT, R6, R223, PT ;  /* 0x000000df0600720c */ /* 0x000fe40003fa6270 */
[----:B------:R-:W-:Y:S02]  /*1c690*/  FSEL R237, R30, -INF , !P4 ;  /* 0xff8000001eed7808 */ /* 0x000fe40006000000 */
[----:B------:R-:W-:Y:S02]  /*1c6a0*/  FMNMX3.FTZ R8, R122, R29, R23, !PT ;  /* 0x0000001d7a087276 */ /* 0x000fe40007810017 */
[----:B------:R-:W-:Y:S02]  /*1c6b0*/  FMNMX3.FTZ R6, R123, R4, R21, !PT ;  /* 0x000000047b067276 */ /* 0x000fe40007810015 */
[-C--:B------:R-:W-:Y:S02]  /*1c6c0*/  ISETP.GE.AND P6, PT, R125, R223.reuse, PT ;  /* 0x000000df7d00720c */ /* 0x080fe40003fc6270 */
[----:B------:R-:W-:Y:S02]  /*1c6d0*/  ISETP.GE.AND P4, PT, R56, R223, PT ;  /* 0x000000df3800720c */ /* 0x000fe40003f86270 */
[----:B------:R-:W-:Y:S02]  /*1c6e0*/  FMNMX3.FTZ R8, R8, R19, R15, !PT ;  /* 0x0000001308087276 */ /* 0x000fe4000781000f */
[----:B------:R-:W-:Y:S02]  /*1c6f0*/  FMNMX3.FTZ R6, R6, R13, R17, !PT ;  /* 0x0000000d06067276 */ /* 0x000fe40007810011 */
[----:B------:R-:W-:Y:S02]  /*1c700*/  FSEL R33, R128, -INF , !P6 ;  /* 0xff80000080217808 */ /* 0x000fe40007000000 */
[-C--:B------:R-:W-:Y:S02]  /*1c710*/  ISETP.GE.AND P6, PT, R66, R223.reuse, PT ;  /* 0x000000df4200720c */ /* 0x080fe40003fc6270 */
[----:B------:R-:W-:Y:S01]  /*1c720*/  FSEL R191, R37, -INF , !P4 ;  /* 0xff80000025bf7808 */ /* 0x000fe20006000000 */
[----:B------:R-:W-:Y:S01]  /*1c730*/  LDSM.16.MT88.4 R64, [R197+0x9400] ;  /* 0x00940000c540783b */ /* 0x000fe20000004200 */
[----:B------:R-:W-:Y:S02]  /*1c740*/  ISETP.GE.AND P4, PT, R11, R223, PT ;  /* 0x000000df0b00720c */ /* 0x000fe40003f86270 */
[----:B------:R-:W-:Y:S02]  /*1c750*/  FMNMX3.FTZ R8, R8, R27, R25, !PT ;  /* 0x0000001b08087276 */ /* 0x000fe40007810019 */
[----:B------:R-:W-:Y:S02]  /*1c760*/  FMNMX3.FTZ R6, R6, R35, R33, !PT ;  /* 0x0000002306067276 */ /* 0x000fe40007810021 */
[----:B------:R-:W-:Y:S02]  /*1c770*/  FSEL R251, R22, -INF , !P6 ;  /* 0xff80000016fb7808 */ /* 0x000fe40007000000 */
[-C--:B------:R-:W-:Y:S02]  /*1c780*/  ISETP.GE.AND P6, PT, R61, R222.reuse, PT ;  /* 0x000000de3d00720c */ /* 0x080fe40003fc6270 */
[----:B------:R-:W-:Y:S02]  /*1c790*/  FSEL R171, R45, -INF , !P4 ;  /* 0xff8000002dab7808 */ /* 0x000fe40006000000 */
[----:B------:R-:W-:Y:S01]  /*1c7a0*/  ISETP.GE.AND P4, PT, R7, R223, PT ;  /* 0x000000df0700720c */ /* 0x000fe20003f86270 */
[----:B------:R-:W-:Y:S01]  /*1c7b0*/  LDSM.16.MT88.4 R44, [R197+0xd000] ;  /* 0x00d00000c52c783b */ /* 0x000fe20000004200 */
[----:B------:R-:W-:Y:S02]  /*1c7c0*/  FMNMX3.FTZ R7, R8, R43, R41, !PT ;  /* 0x0000002b08077276 */ /* 0x000fe40007810029 */
[----:B------:R-:W-:Y:S02]  /*1c7d0*/  FMNMX3.FTZ R6, R6, R51, R49, !PT ;  /* 0x0000003306067276 */ /* 0x000fe40007810031 */
[----:B------:R-:W-:Y:S02]  /*1c7e0*/  FSEL R169, R169, -INF , !P6 ;  /* 0xff800000a9a97808 */ /* 0x000fe40007000000 */
        /* <DEDUP_REMOVED lines=8> */
[----:B------:R-:W-:Y:S02]  /*1c870*/  FMNMX3.FTZ R8, R8, R239, R169, !PT ;  /* 0x000000ef08087276 */ /* 0x000fe400078100a9 */
[----:B------:R-:W-:Y:S02]  /*1c880*/  FMNMX3.FTZ R6, R6, R237, R175, !PT ;  /* 0x000000ed06067276 */ /* 0x000fe400078100af */
[----:B------:R-:W-:Y:S02]  /*1c890*/  ISETP.GE.AND P6, PT, R54, R223, PT ;  /* 0x000000df3600720c */ /* 0x000fe40003fc6270 */
[----:B------:R-:W-:Y:S02]  /*1c8a0*/  FMNMX3.FTZ R8, R8, R235, R179, !PT ;  /* 0x000000eb08087276 */ /* 0x000fe400078100b3 */
[----:B------:R-:W-:Y:S02]  /*1c8b0*/  FMNMX3.FTZ R6, R6, R233, R181, !PT ;  /* 0x000000e906067276 */ /* 0x000fe400078100b5 */
[----:B------:R-:W-:Y:S02]  /*1c8c0*/  FSEL R183, R42, -INF , !P6 ;  /* 0xff8000002ab77808 */ /* 0x000fe40007000000 */
[----:B------:R-:W-:Y:S02]  /*1c8d0*/  FMNMX3.FTZ R8, R8, R207, R195, !PT ;  /* 0x000000cf08087276 */ /* 0x000fe400078100c3 */
[----:B------:R-:W-:Y:S02]  /*1c8e0*/  FMNMX3.FTZ R6, R6, R193, R191, !PT ;  /* 0x000000c106067276 */ /* 0x000fe400078100bf */
[----:B------:R-:W-:Y:S02]  /*1c8f0*/  FSEL R155, R155, -INF , !P1 ;  /* 0xff8000009b9b7808 */ /* 0x000fe40004800000 */
[-C--:B------:R-:W-:Y:S02]  /*1c900*/  ISETP.GE.AND P1, PT, R5, R222.reuse, PT ;  /* 0x000000de0500720c */ /* 0x080fe40003f26270 */
[----:B------:R-:W-:Y:S02]  /*1c910*/  ISETP.GE.AND P6, PT, R9, R223, PT ;  /* 0x000000df0900720c */ /* 0x000fe40003fc6270 */
[----:B------:R-:W-:Y:S02]  /*1c920*/  FMNMX3.FTZ R8, R8, R189, R187, !PT ;  /* 0x000000bd08087276 */ /* 0x000fe400078100bb */
[----:B------:R-:W-:Y:S02]  /*1c930*/  FMNMX3.FTZ R6, R6, R185, R183, !PT ;  /* 0x000000b906067276 */ /* 0x000fe400078100b7 */
[----:B------:R-:W-:Y:S02]  /*1c940*/  FSEL R159, R159, -INF , !P0 ;  /* 0xff8000009f9f7808 */ /* 0x000fe40004000000 */
[CC--:B------:R-:W-:Y:S02]  /*1c950*/  ISETP.GE.AND P0, PT, R0.reuse, R222.reuse, PT ;  /* 0x000000de0000720c */ /* 0x0c0fe40003f06270 */
[----:B------:R-:W-:Y:S02]  /*1c960*/  FSEL R149, R149, -INF , !P1 ;  /* 0xff80000095957808 */ /* 0x000fe40004800000 */
[----:B------:R-:W-:Y:S02]  /*1c970*/  ISETP.GE.AND P1, PT, R0, R223, PT ;  /* 0x000000df0000720c */ /* 0x000fe40003f26270 */
[----:B------:R-:W-:Y:S02]  /*1c980*/  FSEL R161, R48, -INF , !P6 ;  /* 0xff80000030a17808 */ /* 0x000fe40007000000 */
[----:B------:R-:W-:Y:S02]  /*1c990*/  FMNMX3.FTZ R8, R8, R177, R173, !PT ;  /* 0x000000b108087276 */ /* 0x000fe400078100ad */
[----:B------:R-:W-:Y:S02]  /*1c9a0*/  FMNMX3.FTZ R0, R6, R171, R167, !PT ;  /* 0x000000ab06007276 */ /* 0x000fe400078100a7 */
[----:B------:R-:W-:Y:S02]  /*1c9b0*/  FSEL R151, R151, -INF , !P5 ;  /* 0xff80000097977808 */ /* 0x000fe40006800000 */
[-C--:B------:R-:W-:Y:S02]  /*1c9c0*/  ISETP.GE.AND P5, PT, R14, R222.reuse, PT ;  /* 0x000000de0e00720c */ /* 0x080fe40003fa6270 */
[----:B------:R-:W-:Y:S02]  /*1c9d0*/  FSEL R147, R147, -INF , !P0 ;  /* 0xff80000093937808 */ /* 0x000fe40004000000 */
        /* <DEDUP_REMOVED lines=13> */
[----:B------:R-:W-:Y:S02]  /*1cab0*/  FMNMX3.FTZ R0, R0, R153, R151, !PT ;  /* 0x0000009900007276 */ /* 0x000fe40007810097 */
[----:B------:R-:W-:Y:S02]  /*1cac0*/  FSEL R130, R130, -INF , !P5 ;  /* 0xff80000082827808 */ /* 0x000fe40006800000 */
[----:B------:R-:W-:Y:S02]  /*1cad0*/  ISETP.GE.AND P6, PT, R12, R223, PT ;  /* 0x000000df0c00720c */ /* 0x000fe40003fc6270 */
[----:B------:R-:W-:Y:S02]  /*1cae0*/  FMNMX3.FTZ R6, R6, R149, R147, !PT ;  /* 0x0000009506067276 */ /* 0x000fe40007810093 */
[----:B------:R-:W-:Y:S02]  /*1caf0*/  FSEL R137, R137, -INF , !P4 ;  /* 0xff80000089897808 */ /* 0x000fe40006000000 */
[----:B------:R-:W-:Y:S02]  /*1cb00*/  FSEL R135, R135, -INF , !P0 ;  /* 0xff80000087877808 */ /* 0x000fe40004000000 */
[----:B------:R-:W-:Y:S02]  /*1cb10*/  FMNMX3.FTZ R0, R0, R145, R143, !PT ;  /* 0x0000009100007276 */ /* 0x000fe4000781008f */
[C---:B------:R-:W-:Y:S02]  /*1cb20*/  ISETP.GE.AND P1, PT, R2.reuse, R222, PT ;  /* 0x000000de0200720c */ /* 0x040fe40003f26270 */
[----:B------:R-:W-:Y:S02]  /*1cb30*/  ISETP.GE.AND P5, PT, R2, R223, PT ;  /* 0x000000df0200720c */ /* 0x000fe40003fa6270 */
[----:B------:R-:W-:Y:S02]  /*1cb40*/  FSEL R133, R133, -INF , !P1 ;  /* 0xff80000085857808 */ /* 0x000fe40004800000 */
[----:B------:R-:W-:Y:S02]  /*1cb50*/  FMNMX3.FTZ R2, R6, R141, R139, !PT ;  /* 0x0000008d06027276 */ /* 0x000fe4000781008b */
[----:B------:R-:W-:Y:S02]  /*1cb60*/  FSEL R52, R52, -INF , !P6 ;  /* 0xff80000034347808 */ /* 0x000fe40007000000 */
[----:B------:R-:W-:Y:S02]  /*1cb70*/  FSEL R53, R53, -INF , !P5 ;  /* 0xff80000035357808 */ /* 0x000fe40006800000 */
[----:B------:R-:W-:Y:S02]  /*1cb80*/  FMNMX3.FTZ R0, R0, R137, R135, !PT ;  /* 0x0000008900007276 */ /* 0x000fe40007810087 */
[----:B------:R-:W-:Y:S02]  /*1cb90*/  FMNMX3.FTZ R6, R2, R133, R130, !PT ;  /* 0x0000008502067276 */ /* 0x000fe40007810082 */
[----:B------:R-:W-:Y:S03]  /*1cba0*/  FMNMX3.FTZ R7, R0, R53, R52, !PT ;  /* 0x0000003500077276 */ /* 0x000fe60007810034 */
[----:B------:R-:W-:Y:S08]  /*1cbb0*/  SHFL.BFLY PT, R11, R6, 0x2, 0x1f ;  /* 0x0c401f00060b7f89 */ /* 0x000ff000000e0000 */
[----:B------:R-:W1:Y:S02]  /*1cbc0*/  SHFL.BFLY PT, R0, R7, 0x2, 0x1f ;  /* 0x0c401f0007007f89 */ /* 0x000e6400000e0000 */
[----:B-1----:R-:W-:Y:S02]  /*1cbd0*/  FMNMX.FTZ R5, R7, R0, !PT ;  /* 0x0000000007057209 */ /* 0x002fe40007810000 */
[----:B------:R-:W-:Y:S04]  /*1cbe0*/  FMNMX.FTZ R9, R6, R11, !PT ;  /* 0x0000000b06097209 */ /* 0x000fe80007810000 */
[----:B------:R-:W1:Y:S08]  /*1cbf0*/  SHFL.BFLY PT, R0, R5, 0x1, 0x1f ;  /* 0x0c201f0005007f89 */ /* 0x000e7000000e0000 */
[----:B------:R-:W2:Y:S01]  /*1cc00*/  SHFL.BFLY PT, R2, R9, 0x1, 0x1f ;  /* 0x0c201f0009027f89 */ /* 0x000ea200000e0000 */
[----:B-1----:R-:W-:Y:S02]  /*1cc10*/  FMNMX.FTZ R0, R5, R0, !PT ;  /* 0x0000000005007209 */ /* 0x002fe40007810000 */
[----:B--2---:R-:W-:Y:S03]  /*1cc20*/  FMNMX.FTZ R2, R9, R2, !PT ;  /* 0x0000000209027209 */ /* 0x004fe60007810000 */
[C---:B---3--:R-:W-:Y:S01]  /*1cc30*/  FMUL.FTZ R128, R3.reuse, R0 ;  /* 0x0000000003807220 */ /* 0x048fe20000410000 */
[----:B------:R-:W-:Y:S02]  /*1cc40*/  FSETP.NEU.FTZ.AND P0, PT, R0, -INF , PT ;  /* 0xff8000000000780b */ /* 0x000fe40003f1d000 */
[----:B------:R-:W-:Y:S01]  /*1cc50*/  FSETP.NEU.FTZ.AND P1, PT, R2, -INF , PT ;  /* 0xff8000000200780b */ /* 0x000fe20003f3d000 */
[----:B------:R-:W-:Y:S01]  /*1cc60*/  FMUL.FTZ R134, R3, R2 ;  /* 0x0000000203867220 */ /* 0x000fe20000410000 */
[----:B------:R-:W-:Y:S02]  /*1cc70*/  FSEL R128, R128, RZ, P0 ;  /* 0x000000ff80807208 */ /* 0x000fe40000000000 */
[----:B------:R-:W-:Y:S02]  /*1cc80*/  FSEL R6, R0, RZ, P0 ;  /* 0x000000ff00067208 */ /* 0x000fe40000000000 */
[----:B------:R-:W-:Y:S01]  /*1cc90*/  FSEL R134, R134, RZ, P1 ;  /* 0x000000ff86867208 */ /* 0x000fe20000800000 */
[-CC-:B------:R-:W-:Y:S01]  /*1cca0*/  FFMA.FTZ R126, R13, R3.reuse, -R128.reuse ;  /* 0x000000030d7e7223 */ /* 0x180fe20000010880 */
[----:B------:R-:W-:Y:S01]  /*1ccb0*/  FSEL R5, R2, RZ, P1 ;  /* 0x000000ff02057208 */ /* 0x000fe20000800000 */
[----:B------:R-:W-:Y:S01]  /*1ccc0*/  FADD.FTZ R6, -R6, R123 ;  /* 0x0000007b06067221 */ /* 0x000fe20000010100 */
[-C--:B------:R-:W-:Y:S01]  /*1ccd0*/  FFMA.FTZ R131, R4, R3.reuse, -R128 ;  /* 0x0000000304837223 */ /* 0x080fe20000010880 */
[-CC-:B------:R-:W-:Y:S01]  /*1cce0*/  FFMA.FTZ R124, R15, R3.reuse, -R134.reuse ;  /* 0x000000030f7c7223 */ /* 0x180fe20000010886 */
[-C--:B------:R-:W-:Y:S01]  /*1ccf0*/  FFMA.FTZ R132, R29, R3.reuse, -R134 ;  /* 0x000000031d847223 */ /* 0x080fe20000010886 */
[----:B------:R-:W1:Y:S01]  /*1cd00*/  LDSM.16.MT88.4 R12, [R197+0x9000] ;  /* 0x00900000c50c783b */ /* 0x000e620000004200 */
[----:B------:R-:W-:Y:S01]  /*1cd10*/  FMUL.FTZ R4, R3, R6 ;  /* 0x0000000603047220 */ /* 0x000fe20000410000 */
[----:B------:R-:W-:Y:S01]  /*1cd20*/  FADD.FTZ R6, -R5, R122 ;  /* 0x0000007a05067221 */ /* 0x000fe20000010100 */
[-C--:B------:R-:W-:Y:S01]  /*1cd30*/  FFMA.FTZ R129, R23, R3.reuse, -R134 ;  /* 0x0000000317817223 */ /* 0x080fe20000010886 */
[-C--:B------:R-:W-:Y:S01]  /*1cd40*/  FFMA.FTZ R125, R21, R3.reuse, -R128 ;  /* 0x00000003157d7223 */ /* 0x080fe20000010880 */
[----:B------:R-:W-:Y:S02]  /*1cd50*/  IMAD.MOV.U32 R122, RZ, RZ, R227 ;  /* 0x000000ffff7a7224 */ /* 0x000fe400078e00e3 */
[-C--:B------:R-:W-:Y:S01]  /*1cd60*/  FFMA.FTZ R127, R19, R3.reuse, -R134 ;  /* 0x00000003137f7223 */ /* 0x080fe20000010886 */
[-C--:B------:R-:W-:Y:S01]  /*1cd70*/  FFMA.FTZ R123, R17, R3.reuse, -R128 ;  /* 0x00000003117b7223 */ /* 0x080fe20000010880 */
[----:B------:R-:W-:Y:S02]  /*1cd80*/  @P2 VIADD R122, R226, 0xffffffe0 ;  /* 0xffffffe0e27a2836 */ /* 0x000fe40000000000 */
[----:B------:R-:W-:Y:S01]  /*1cd90*/  FMUL.FTZ R8, R3, R6 ;  /* 0x0000000603087220 */ /* 0x000fe20000410000 */
[----:B------:R-:W2:Y:S01]  /*1cda0*/  MUFU.EX2 R54, R4 ;  /* 0x0000000400367308 */ /* 0x000ea20000000800 */
[----:B------:R-:W-:Y:S01]  /*1cdb0*/  LDSM.16.MT88.4 R28, [R197+0xb000] ;  /* 0x00b00000c51c783b */ /* 0x000fe20000004200 */
[-C--:B------:R-:W-:Y:S01]  /*1cdc0*/  FFMA.FTZ R169, R169, R3.reuse, -R134 ;  /* 0x00000003a9a97223 */ /* 0x080fe20000010886 */
[-C--:B------:R-:W-:Y:S01]  /*1cdd0*/  FFMA.FTZ R175, R175, R3.reuse, -R128 ;  /* 0x00000003afaf7223 */ /* 0x080fe20000010880 */
[-C--:B------:R-:W-:Y:S01]  /*1cde0*/  FFMA.FTZ R179, R179, R3.reuse, -R134 ;  /* 0x00000003b3b37223 */ /* 0x080fe20000010886 */
[-C--:B------:R-:W-:Y:S01]  /*1cdf0*/  FFMA.FTZ R181, R181, R3.reuse, -R128 ;  /* 0x00000003b5b57223 */ /* 0x080fe20000010880 */
[-CC-:B------:R-:W-:Y:S01]  /*1ce00*/  FFMA.FTZ R140, R207, R3.reuse, -R134.reuse ;  /* 0x00000003cf8c7223 */ /* 0x180fe20000010886 */
[-C--:B------:R-:W-:Y:S03]  /*1ce10*/  FFMA.FTZ R195, R195, R3.reuse, -R134 ;  /* 0x00000003c3c37223 */ /* 0x080fe60000010886 */
[----:B------:R-:W3:Y:S01]  /*1ce20*/  MUFU.EX2 R55, R8 ;  /* 0x0000000800377308 */ /* 0x000ee20000000800 */
[----:B------:R-:W4:Y:S01]  /*1ce30*/  LDSM.16.MT88.4 R20, [R122] ;  /* 0x000000007a14783b */ /* 0x000f220000004200 */
[-CC-:B------:R-:W-:Y:S01]  /*1ce40*/  FFMA.FTZ R142, R193, R3.reuse, -R128.reuse ;  /* 0x00000003c18e7223 */ /* 0x180fe20000010880 */
[-C--:B------:R-:W-:Y:S01]  /*1ce50*/  FFMA.FTZ R191, R191, R3.reuse, -R128 ;  /* 0x00000003bfbf7223 */ /* 0x080fe20000010880 */
        /* <DEDUP_REMOVED lines=9> */
[----:B------:R-:W2:Y:S01]  /*1cef0*/  LDSM.16.MT88.4 R36, [R122+0x2000] ;  /* 0x002000007a24783b */ /* 0x000ea20000004200 */
[C---:B------:R-:W-:Y:S01]  /*1cf00*/  FMUL.FTZ R18, R54.reuse, R102 ;  /* 0x0000006636127220 */ /* 0x040fe20000410000 */
[C---:B------:R-:W-:Y:S03]  /*1cf10*/  FMUL.FTZ R19, R54.reuse, R103 ;  /* 0x0000006736137220 */ /* 0x040fe60000410000 */
[----:B------:R-:W5:Y:S01]  /*1cf20*/  MUFU.EX2 R129, R129 ;  /* 0x0000008100817308 */ /* 0x000f620000000800 */
[C---:B---3--:R-:W-:Y:S01]  /*1cf30*/  FMUL.FTZ R4, R55.reuse, R112 ;  /* 0x0000007037047220 */ /* 0x048fe20000410000 */
[C---:B------:R-:W-:Y:S01]  /*1cf40*/  FMUL.FTZ R5, R55.reuse, R113 ;  /* 0x0000007137057220 */ /* 0x040fe20000410000 */
[C---:B------:R-:W-:Y:S01]  /*1cf50*/  FMUL.FTZ R8, R55.reuse, R108 ;  /* 0x0000006c37087220 */ /* 0x040fe20000410000 */
[C---:B------:R-:W-:Y:S01]  /*1cf60*/  FMUL.FTZ R9, R55.reuse, R109 ;  /* 0x0000006d37097220 */ /* 0x040fe20000410000 */
[C---:B------:R-:W-:Y:S01]  /*1cf70*/  FMUL.FTZ R16, R55.reuse, R100 ;  /* 0x0000006437107220 */ /* 0x040fe20000410000 */
[C---:B------:R-:W-:Y:S01]  /*1cf80*/  FMUL.FTZ R17, R55.reuse, R101 ;  /* 0x0000006537117220 */ /* 0x040fe20000410000 */
[----:B------:R-:W3:Y:S03]  /*1cf90*/  LDSM.16.MT88.4 R60, [R122+0x4000] ;  /* 0x004000007a3c783b */ /* 0x000ee60000004200 */
[----:B------:R-:W-:Y:S01]  /*1cfa0*/  MUFU.EX2 R131, R131 ;  /* 0x0000008300837308 */ /* 0x000fe20000000800 */
[C---:B------:R-:W-:Y:S01]  /*1cfb0*/  FMUL.FTZ R26, R54.reuse, R94 ;  /* 0x0000005e361a7220 */ /* 0x040fe20000410000 */
[C---:B------:R-:W-:Y:S01]  /*1cfc0*/  FMUL.FTZ R42, R54.reuse, R78 ;  /* 0x0000004e362a7220 */ /* 0x040fe20000410000 */
[C---:B------:R-:W-:Y:S01]  /*1cfd0*/  FMUL.FTZ R40, R55.reuse, R76 ;  /* 0x0000004c37287220 */ /* 0x040fe20000410000 */
[C---:B------:R-:W-:Y:S01]  /*1cfe0*/  FMUL.FTZ R50, R54.reuse, R70 ;  /* 0x0000004636327220 */ /* 0x040fe20000410000 */
[----:B------:R-:W-:Y:S01]  /*1cff0*/  FMUL.FTZ R48, R55, R68 ;  /* 0x0000004437307220 */ /* 0x000fe20000410000 */
[-CC-:B------:R-:W-:Y:S01]  /*1d000*/  FFMA.FTZ R148, R177, R3.reuse, -R134.reuse ;  /* 0x00000003b1947223 */ /* 0x180fe20000010886 */
[----:B------:R-:W-:Y:S03]  /*1d010*/  LDSM.16.MT88.4 R108, [R197+0xac00] ;  /* 0x00ac0000c56c783b */ /* 0x000fe60000004200 */
[----:B------:R-:W1:Y:S01]  /*1d020*/  MUFU.EX2 R125, R125 ;  /* 0x0000007d007d7308 */ /* 0x000e620000000800 */
[----:B-----5:R-:W-:Y:S01]  /*1d030*/  F2FP.F16.F32.PACK_AB R56, R129, R132 ;  /* 0x000000848138723e */ /* 0x020fe200000000ff */
[-C--:B------:R-:W-:Y:S01]  /*1d040*/  FFMA.FTZ R173, R173, R3.reuse, -R134 ;  /* 0x00000003adad7223 */ /* 0x080fe20000010886 */
[-CC-:B------:R-:W-:Y:S01]  /*1d050*/  FFMA.FTZ R150, R171, R3.reuse, -R128.reuse ;  /* 0x00000003ab967223 */ /* 0x180fe20000010880 */
[-C--:B------:R-:W-:Y:S01]  /*1d060*/  FFMA.FTZ R167, R167, R3.reuse, -R128 ;  /* 0x00000003a7a77223 */ /* 0x080fe20000010880 */
[-CC-:B------:R-:W-:Y:S01]  /*1d070*/  FFMA.FTZ R152, R165, R3.reuse, -R134.reuse ;  /* 0x00000003a5987223 */ /* 0x180fe20000010886 */
[-C--:B------:R-:W-:Y:S01]  /*1d080*/  FFMA.FTZ R163, R163, R3.reuse, -R134 ;  /* 0x00000003a3a37223 */ /* 0x080fe20000010886 */
[----:B------:R-:W-:Y:S03]  /*1d090*/  LDSM.16.MT88.4 R100, [R122+0x1c00] ;  /* 0x001c00007a64783b */ /* 0x000fe60000004200 */
[----:B------:R-:W-:Y:S01]  /*1d0a0*/  MUFU.EX2 R127, R127 ;  /* 0x0000007f007f7308 */ /* 0x000fe20000000800 */
[-CC-:B------:R-:W-:Y:S01]  /*1d0b0*/  FFMA.FTZ R154, R161, R3.reuse, -R128.reuse ;  /* 0x00000003a19a7223 */ /* 0x180fe20000010880 */
[-C--:B------:R-:W-:Y:S01]  /*1d0c0*/  FFMA.FTZ R159, R159, R3.reuse, -R128 ;  /* 0x000000039f9f7223 */ /* 0x080fe20000010880 */
[-CC-:B------:R-:W-:Y:S01]  /*1d0d0*/  FFMA.FTZ R156, R157, R3.reuse, -R134.reuse ;  /* 0x000000039d9c7223 */ /* 0x180fe20000010886 */
[-C--:B------:R-:W-:Y:S01]  /*1d0e0*/  FFMA.FTZ R155, R155, R3.reuse, -R134 ;  /* 0x000000039b9b7223 */ /* 0x080fe20000010886 */
[-CC-:B------:R-:W-:Y:S01]  /*1d0f0*/  FFMA.FTZ R153, R153, R3.reuse, -R128.reuse ;  /* 0x0000000399997223 */ /* 0x180fe20000010880 */
[-C--:B------:R-:W-:Y:S01]  /*1d100*/  FFMA.FTZ R158, R151, R3.reuse, -R128 ;  /* 0x00000003979e7223 */ /* 0x080fe20000010880 */
[--C-:B------:R-:W-:Y:S03]  /*1d110*/  FFMA.FTZ R149, R149, R3, -R134.reuse ;  /* 0x0000000395957223 */ /* 0x100fe60000010886 */
[----:B------:R-:W5:Y:S01]  /*1d120*/  MUFU.EX2 R124, R124 ;  /* 0x0000007c007c7308 */ /* 0x000f620000000800 */
[----:B-1----:R-:W-:Y:S01]  /*1d130*/  F2FP.F16.F32.PACK_AB R57, R125, R131 ;  /* 0x000000837d39723e */ /* 0x002fe200000000ff */
[-C--:B------:R-:W-:Y:S01]  /*1d140*/  FFMA.FTZ R160, R147, R3.reuse, -R134 ;  /* 0x0000000393a07223 */ /* 0x080fe20000010886 */
[-CC-:B------:R-:W-:Y:S01]  /*1d150*/  FFMA.FTZ R145, R145, R3.reuse, -R128.reuse ;  /* 0x0000000391917223 */ /* 0x180fe20000010880 */
[-CC-:B------:R-:W-:Y:S01]  /*1d160*/  FFMA.FTZ R162, R143, R3.reuse, -R128.reuse ;  /* 0x000000038fa27223 */ /* 0x180fe20000010880 */
[-C--:B------:R-:W-:Y:S01]  /*1d170*/  FFMA.FTZ R53, R53, R3.reuse, -R128 ;  /* 0x0000000335357223 */ /* 0x080fe20000010880 */
[-CC-:B------:R-:W-:Y:S01]  /*1d180*/  FFMA.FTZ R141, R141, R3.reuse, -R134.reuse ;  /* 0x000000038d8d7223 */ /* 0x180fe20000010886 */
[-C--:B------:R-:W-:Y:S03]  /*1d190*/  FFMA.FTZ R164, R139, R3.reuse, -R134 ;  /* 0x000000038ba47223 */ /* 0x080fe60000010886 */
[----:B------:R-:W-:Y:S01]  /*1d1a0*/  MUFU.EX2 R126, R126 ;  /* 0x0000007e007e7308 */ /* 0x000fe20000000800 */
[----:B------:R-:W-:Y:S01]  /*1d1b0*/  FMUL.FTZ R24, R55, R92 ;  /* 0x0000005c37187220 */ /* 0x000fe20000410000 */
[-CC-:B------:R-:W-:Y:S01]  /*1d1c0*/  FFMA.FTZ R92, R35, R3.reuse, -R128.reuse ;  /* 0x00000003235c7223 */ /* 0x180fe20000010880 */
[C---:B------:R-:W-:Y:S01]  /*1d1d0*/  FMUL.FTZ R34, R54.reuse, R86 ;  /* 0x0000005636227220 */ /* 0x040fe20000410000 */
[--C-:B------:R-:W-:Y:S01]  /*1d1e0*/  FFMA.FTZ R86, R251, R3, -R128.reuse ;  /* 0x00000003fb567223 */ /* 0x100fe20000010880 */
[----:B------:R-:W-:Y:S01]  /*1d1f0*/  FMUL.FTZ R35, R54, R87 ;  /* 0x0000005736237220 */ /* 0x000fe20000410000 */
[----:B------:R-:W-:Y:S01]  /*1d200*/  FFMA.FTZ R87, R249, R3, -R128 ;  /* 0x00000003f9577223 */ /* 0x000fe20000010880 */
[----:B------:R-:W-:Y:S03]  /*1d210*/  FMUL.FTZ R32, R55, R84 ;  /* 0x0000005437207220 */ /* 0x000fe60000410000 */
[----:B------:R-:W1:Y:S01]  /*1d220*/  MUFU.EX2 R123, R123 ;  /* 0x0000007b007b7308 */ /* 0x000e620000000800 */
[----:B-----5:R-:W-:Y:S01]  /*1d230*/  F2FP.F16.F32.PACK_AB R58, R124, R127 ;  /* 0x0000007f7c3a723e */ /* 0x020fe200000000ff */
[----:B------:R-:W-:Y:S01]  /*1d240*/  FFMA.FTZ R84, R43, R3, -R134 ;  /* 0x000000032b547223 */ /* 0x000fe20000010886 */
[C---:B------:R-:W-:Y:S01]  /*1d250*/  FMUL.FTZ R43, R54.reuse, R79 ;  /* 0x0000004f362b7220 */ /* 0x040fe20000410000 */
[----:B------:R-:W-:Y:S01]  /*1d260*/  FFMA.FTZ R131, R54, R231, R131 ;  /* 0x000000e736837223 */ /* 0x000fe20000010083 */
[----:B------:R-:W-:Y:S01]  /*1d270*/  FFMA.FTZ R132, R55, R232, R132 ;  /* 0x000000e837847223 */ /* 0x000fe20000010084 */
[----:B------:R-:W-:Y:S04]  /*1d280*/  ISETP.GT.AND P0, PT, R229, R204, PT ;  /* 0x000000cce500720c */ /* 0x000fe80003f04270 */
[----:B------:R-:W-:Y:S01]  /*1d290*/  MUFU.EX2 R87, R87 ;  /* 0x0000005700577308 */ /* 0x000fe20000000800 */
[----:B------:R-:W-:Y:S01]  /*1d2a0*/  FADD.FTZ R131, R125, R131 ;  /* 0x000000837d837221 */ /* 0x000fe20000010000 */
[----:B------:R-:W-:Y:S04]  /*1d2b0*/  FADD.FTZ R132, R129, R132 ;  /* 0x0000008481847221 */ /* 0x000fe80000010000 */
[----:B------:R-:W-:Y:S04]  /*1d2c0*/  FADD.FTZ R127, R127, R132 ;  /* 0x000000847f7f7221 */ /* 0x000fe80000010000 */
[----:B------:R-:W-:Y:S01]  /*1d2d0*/  MUFU.EX2 R84, R84 ;  /* 0x0000005400547308 */ /* 0x000fe20000000800 */
[C---:B-1----:R-:W-:Y:S01]  /*1d2e0*/  F2FP.F16.F32.PACK_AB R59, R123.reuse, R126 ;  /* 0x0000007e7b3b723e */ /* 0x042fe200000000ff */
[----:B------:R-:W-:Y:S01]  /*1d2f0*/  FADD.FTZ R126, R126, R131 ;  /* 0x000000837e7e7221 */ /* 0x000fe20000010000 */
[----:B------:R-:W-:Y:S03]  /*1d300*/  FADD.FTZ R127, R124, R127 ;  /* 0x0000007f7c7f7221 */ /* 0x000fe60000010000 */
[----:B------:R-:W-:Y:S02]  /*1d310*/  FADD.FTZ R123, R123, R126 ;  /* 0x0000007e7b7b7221 */ /* 0x000fe40000010000 */
[C---:B------:R-:W-:Y:S02]  /*1d320*/  HMMA.16816.F32 R4, R56.reuse, R12, R4 ;  /* 0x0000000c3804723c */ /* 0x040fe40000001804 */
[----:B------:R-:W-:Y:S03]  /*1d330*/  MUFU.EX2 R86, R86 ;  /* 0x0000005600567308 */ /* 0x000fe60000000800 */
[----:B------:R-:W-:Y:S01]  /*1d340*/  FMUL.FTZ R12, R55, R104 ;  /* 0x00000068370c7220 */ /* 0x000fe20000410000 */
[--C-:B------:R-:W-:Y:S01]  /*1d350*/  FFMA.FTZ R104, R27, R3, -R134.reuse ;  /* 0x000000031b687223 */ /* 0x100fe20000010886 */
[C---:B------:R-:W-:Y:S01]  /*1d360*/  FMUL.FTZ R27, R54.reuse, R95 ;  /* 0x0000005f361b7220 */ /* 0x040fe20000410000 */
[C---:B------:R-:W-:Y:S04]  /*1d370*/  HMMA.16816.F32 R8, R56.reuse, R14, R8 ;  /* 0x0000000e3808723c */ /* 0x040fe80000001808 */
[----:B------:R-:W-:Y:S01]  /*1d380*/  MUFU.EX2 R92, R92 ;  /* 0x0000005c005c7308 */ /* 0x000fe20000000800 */
[C---:B------:R-:W-:Y:S01]  /*1d390*/  FMUL.FTZ R14, R54.reuse, R106 ;  /* 0x0000006a360e7220 */ /* 0x040fe20000410000 */
[C---:B------:R-:W-:Y:S01]  /*1d3a0*/  FMUL.FTZ R15, R54.reuse, R107 ;  /* 0x0000006b360f7220 */ /* 0x040fe20000410000 */
[C---:B------:R-:W-:Y:S07]  /*1d3b0*/  FMUL.FTZ R13, R55.reuse, R105 ;  /* 0x00000069370d7220 */ /* 0x040fee0000410000 */
[----:B------:R-:W-:Y:S01]  /*1d3c0*/  MUFU.EX2 R104, R104 ;  /* 0x0000006800687308 */ /* 0x000fe20000000800 */
[C---:B----4-:R-:W-:Y:S03]  /*1d3d0*/  HMMA.16816.F32 R12, R56.reuse, R20, R12 ;  /* 0x00000014380c723c */ /* 0x050fe6000000180c */
        /* <DEDUP_REMOVED lines=26> */
[----:B------:R-:W4:Y:S01]  /*1d580*/  MUFU.EX2 R89, R89 ;  /* 0x0000005900597308 */ /* 0x000f220000000800 */
[C---:B--2---:R-:W-:Y:S03]  /*1d590*/  HMMA.16816.F32 R28, R56.reuse, R36, R28 ;  /* 0x00000024381c723c */ /* 0x044fe6000000181c */
        /* <DEDUP_REMOVED lines=15> */
[----:B------:R-:W2:Y:S02]  /*1d690*/  MUFU.EX2 R81, R81 ;  /* 0x0000005100517308 */ /* 0x000ea40000000800 */
        /* <DEDUP_REMOVED lines=9> */
[----:B------:R-:W2:Y:S01]  /*1d730*/  MUFU.EX2 R80, R80 ;  /* 0x0000005000507308 */ /* 0x000ea20000000800 */
[C---:B---3--:R-:W-:Y:S09]  /*1d740*/  HMMA.16816.F32 R44, R56.reuse, R60, R44 ;  /* 0x0000003c382c723c */ /* 0x048ff2000000182c */
[----:B------:R-:W3:Y:S01]  /*1d750*/  MUFU.EX2 R82, R82 ;  /* 0x0000005200527308 */ /* 0x000ee20000000800 */
[----:B------:R-:W-:Y:S01]  /*1d760*/  HMMA.16816.F32 R48, R56, R62, R48 ;  /* 0x0000003e3830723c */ /* 0x000fe20000001830 */
[----:B------:R-:W3:Y:S02]  /*1d770*/  LDSM.16.MT88.4 R60, [R122+0x2400] ;  /* 0x002400007a3c783b */ /* 0x000ee40000004200 */
[----:B-1----:R-:W-:Y:S01]  /*1d780*/  F2FP.F16.F32.PACK_AB R56, R97, R104 ;  /* 0x000000686138723e */ /* 0x002fe200000000ff */
[----:B------:R-:W-:Y:S01]  /*1d790*/  FADD.FTZ R104, R104, R127 ;  /* 0x0000007f68687221 */ /* 0x000fe20000010000 */
[----:B----4-:R-:W-:Y:S04]  /*1d7a0*/  F2FP.F16.F32.PACK_AB R57, R89, R92 ;  /* 0x0000005c5939723e */ /* 0x010fe800000000ff */
[----:B------:R-:W-:Y:S01]  /*1d7b0*/  MUFU.EX2 R88, R88 ;  /* 0x0000005800587308 */ /* 0x000fe20000000800 */
[----:B--2---:R-:W-:Y:S01]  /*1d7c0*/  F2FP.F16.F32.PACK_AB R58, R81, R84 ;  /* 0x00000054513a723e */ /* 0x004fe200000000ff */
        /* <DEDUP_REMOVED lines=13> */
[----:B------:R-:W2:Y:S04]  /*1d8a0*/  MUFU.EX2 R90, R90 ;  /* 0x0000005a005a7308 */ /* 0x000ea80000000800 */
        /* <DEDUP_REMOVED lines=11> */
[C---:B---3--:R-:W-:Y:S09]  /*1d960*/  HMMA.16816.F32 R28, R56.reuse, R60, R28 ;  /* 0x0000003c381c723c */ /* 0x048ff2000000181c */
[----:B------:R-:W3:Y:S01]  /*1d970*/  MUFU.EX2 R179, R179 ;  /* 0x000000b300b37308 */ /* 0x000ee20000000800 */
[C---:B------:R-:W-:Y:S01]  /*1d980*/  HMMA.16816.F32 R32, R56.reuse, R62, R32 ;  /* 0x0000003e3820723c */ /* 0x040fe20000001820 */
[----:B------:R-:W3:Y:S08]  /*1d990*/  LDSM.16.MT88.4 R60, [R122+0x800] ;  /* 0x000800007a3c783b */ /* 0x000ef00000004200 */
        /* <DEDUP_REMOVED lines=16> */
[----:B--2---:R-:W-:Y:S03]  /*1daa0*/  F2FP.F16.F32.PACK_AB R59, R99, R90 ;  /* 0x0000005a633b723e */ /* 0x004fe600000000ff */
[----:B------:R-:W2:Y:S04]  /*1dab0*/  MUFU.EX2 R191, R191 ;  /* 0x000000bf00bf7308 */ /* 0x000ea80000000800 */
[C---:B-----5:R-:W-:Y:S06]  /*1dac0*/  HMMA.16816.F32 R4, R56.reuse, R68, R4 ;  /* 0x000000443804723c */ /* 0x060fec0000001804 */
[----:B------:R-:W-:Y:S02]  /*1dad0*/  MUFU.EX2 R144, R144 ;  /* 0x0000009000907308 */ /* 0x000fe40000000800 */
[C---:B------:R-:W-:Y:S01]  /*1dae0*/  HMMA.16816.F32 R8, R56.reuse, R70, R8 ;  /* 0x000000463808723c */ /* 0x040fe20000001808 */
[----:B------:R-:W5:Y:S07]  /*1daf0*/  LDSM.16.MT88.4 R68, [R197+0xd800] ;  /* 0x00d80000c544783b */ /* 0x000f6e0000004200 */
[----:B------:R-:W2:Y:S01]  /*1db00*/  MUFU.EX2 R187, R187 ;  /* 0x000000bb00bb7308 */ /* 0x000ea20000000800 */
[C---:B---3--:R-:W-:Y:S09]  /*1db10*/  HMMA.16816.F32 R12, R56.reuse, R60, R12 ;  /* 0x0000003c380c723c */ /* 0x048ff2000000180c */
[----:B------:R-:W-:Y:S01]  /*1db20*/  MUFU.EX2 R146, R146 ;  /* 0x0000009200927308 */ /* 0x000fe20000000800 */
[C---:B------:R-:W-:Y:S01]  /*1db30*/  HMMA.16816.F32 R16, R56.reuse, R62, R16 ;  /* 0x0000003e3810723c */ /* 0x040fe20000001810 */
[----:B------:R-:W3:Y:S08]  /*1db40*/  LDSM.16.MT88.4 R60, [R122+0x4800] ;  /* 0x004800007a3c783b */ /* 0x000ef00000004200 */
[----:B------:R-:W2:Y:S01]  /*1db50*/  MUFU.EX2 R183, R183 ;  /* 0x000000b700b77308 */ /* 0x000ea20000000800 */
[C---:B----4-:R-:W-:Y:S09]  /*1db60*/  HMMA.16816.F32 R20, R56.reuse, R64, R20 ;  /* 0x000000403814723c */ /* 0x050ff20000001814 */
[----:B------:R-:W-:Y:S01]  /*1db70*/  MUFU.EX2 R148, R148 ;  /* 0x0000009400947308 */ /* 0x000fe20000000800 */
[C---:B------:R-:W-:Y:S01]  /*1db80*/  HMMA.16816.F32 R24, R56.reuse, R66, R24 ;  /* 0x000000423818723c */ /* 0x040fe20000001818 */
[----:B------:R-:W4:Y:S08]  /*1db90*/  LDSM.16.MT88.4 R64, [R197+0x9c00] ;  /* 0x009c0000c540783b */ /* 0x000f300000004200 */
[----:B------:R-:W2:Y:S01]  /*1dba0*/  MUFU.EX2 R173, R173 ;  /* 0x000000ad00ad7308 */ /* 0x000ea20000000800 */
[C---:B-1----:R-:W-:Y:S09]  /*1dbb0*/  HMMA.16816.F32 R28, R56.reuse, R72, R28 ;  /* 0x00000048381c723c */ /* 0x042ff2000000181c */
[----:B------:R-:W-:Y:S01]  /*1dbc0*/  MUFU.EX2 R150, R150 ;  /* 0x0000009600967308 */ /* 0x000fe20000000800 */
[C---:B------:R-:W-:Y:S01]  /*1dbd0*/  HMMA.16816.F32 R32, R56.reuse, R74, R32 ;  /* 0x0000004a3820723c */ /* 0x040fe20000001820 */
[----:B------:R-:W1:Y:S08]  /*1dbe0*/  LDSM.16.MT88.4 R72, [R122+0xc00] ;  /* 0x000c00007a48783b */ /* 0x000e700000004200 */
[----:B------:R-:W2:Y:S01]  /*1dbf0*/  MUFU.EX2 R167, R167 ;  /* 0x000000a700a77308 */ /* 0x000ea20000000800 */
[C---:B-----5:R-:W-:Y:S09]  /*1dc00*/  HMMA.16816.F32 R36, R56.reuse, R68, R36 ;  /* 0x000000443824723c */ /* 0x060ff20000001824 */
[----:B------:R-:W-:Y:S01]  /*1dc10*/  MUFU.EX2 R152, R152 ;  /* 0x0000009800987308 */ /* 0x000fe20000000800 */
[C---:B------:R-:W-:Y:S01]  /*1dc20*/  HMMA.16816.F32 R40, R56.reuse, R70, R40 ;  /* 0x000000463828723c */ /* 0x040fe20000001828 */
[----:B------:R-:W5:Y:S08]  /*1dc30*/  LDSM.16.MT88.4 R68, [R197+0xbc00] ;  /* 0x00bc0000c544783b */ /* 0x000f700000004200 */
[----:B------:R-:W2:Y:S01]  /*1dc40*/  MUFU.EX2 R163, R163 ;  /* 0x000000a300a37308 */ /* 0x000ea20000000800 */
[C---:B---3--:R-:W-:Y:S09]  /*1dc50*/  HMMA.16816.F32 R44, R56.reuse, R60, R44 ;  /* 0x0000003c382c723c */ /* 0x048ff2000000182c */
[----:B------:R-:W-:Y:S01]  /*1dc60*/  MUFU.EX2 R154, R154 ;  /* 0x0000009a009a7308 */ /* 0x000fe20000000800 */
[----:B------:R-:W-:Y:S01]  /*1dc70*/  HMMA.16816.F32 R48, R56, R62, R48 ;  /* 0x0000003e3830723c */ /* 0x000fe20000001830 */
[----:B------:R-:W3:Y:S08]  /*1dc80*/  LDSM.16.MT88.4 R60, [R122+0x2c00] ;  /* 0x002c00007a3c783b */ /* 0x000ef00000004200 */
[----:B------:R-:W2:Y:S01]  /*1dc90*/  MUFU.EX2 R159, R159 ;  /* 0x0000009f009f7308 */ /* 0x000ea20000000800 */
        /* <DEDUP_REMOVED lines=8> */
[----:B------:R-:W2:Y:S07]  /*1dd20*/  LDSM.16.MT88.4 R64, [R197+0xdc00] ;  /* 0x00dc0000c540783b */ /* 0x000eae0000004200 */
        /* <DEDUP_REMOVED lines=11> */
[C---:B---3--:R-:W-:Y:S09]  /*1dde0*/  HMMA.16816.F32 R28, R56.reuse, R60, R28 ;  /* 0x0000003c381c723c */ /* 0x048ff2000000181c */
[----:B------:R-:W3:Y:S01]  /*1ddf0*/  MUFU.EX2 R162, R162 ;  /* 0x000000a200a27308 */ /* 0x000ee20000000800 */
[C---:B------:R-:W-:Y:S01]  /*1de00*/  HMMA.16816.F32 R32, R56.reuse, R62, R32 ;  /* 0x0000003e3820723c */ /* 0x040fe20000001820 */
[----:B------:R-:W5:Y:S08]  /*1de10*/  LDSM.16.MT88.4 R60, [R122+0x1000] ;  /* 0x001000007a3c783b */ /* 0x000f700000004200 */
[----:B------:R-:W-:Y:S01]  /*1de20*/  MUFU.EX2 R141, R141 ;  /* 0x0000008d008d7308 */ /* 0x000fe20000000800 */
[C---:B--2---:R-:W-:Y:S09]  /*1de30*/  HMMA.16816.F32 R36, R56.reuse, R64, R36 ;  /* 0x000000403824723c */ /* 0x044ff20000001824 */
[----:B------:R-:W2:Y:S01]  /*1de40*/  MUFU.EX2 R164, R164 ;  /* 0x000000a400a47308 */ /* 0x000ea20000000800 */
[C---:B------:R-:W-:Y:S01]  /*1de50*/  HMMA.16816.F32 R40, R56.reuse, R66, R40 ;  /* 0x000000423828723c */ /* 0x040fe20000001828 */
[----:B------:R-:W3:Y:S08]  /*1de60*/  LDSM.16.MT88.4 R64, [R197+0xc000] ;  /* 0x00c00000c540783b */ /* 0x000ef00000004200 */
        /* <DEDUP_REMOVED lines=14> */
[C---:B---3--:R-:W-:Y:S08]  /*1df50*/  HMMA.16816.F32 R20, R56.reuse, R64, R20 ;  /* 0x000000403814723c */ /* 0x048ff00000001814 */
[C---:B------:R-:W-:Y:S01]  /*1df60*/  HMMA.16816.F32 R24, R56.reuse, R66, R24 ;  /* 0x000000423818723c */ /* 0x040fe20000001818 */
[----:B------:R-:W3:Y:S07]  /*1df70*/  LDSM.16.MT88.4 R64, [R122+0x1400] ;  /* 0x001400007a40783b */ /* 0x000eee0000004200 */
        /* <DEDUP_REMOVED lines=50> */
[C---:B---3--:R-:W-:Y:S03]  /*1e2a0*/  HMMA.16816.F32 R28, R56.reuse, R64, R28 ;  /* 0x00000040381c723c */ /* 0x048fe6000000181c */
[----:B------:R-:W3:Y:S01]  /*1e2b0*/  MUFU.EX2 R61, R61 ;  /* 0x0000003d003d7308 */ /* 0x000ee20000000800 */
        /* <DEDUP_REMOVED lines=8> */
[----:B--2---:R-:W-:Y:S01]  /*1e340*/  F2FP.F16.F32.PACK_AB R68, R164, R141 ;  /* 0x0000008da444723e */ /* 0x004fe200000000ff */
[----:B------:R-:W-:Y:S01]  /*1e350*/  FADD.FTZ R138, R138, R175 ;  /* 0x000000af8a8a7221 */ /* 0x000fe20000010000 */
[----:B---3--:R-:W-:Y:S01]  /*1e360*/  F2FP.F16.F32.PACK_AB R69, R61, R60 ;  /* 0x0000003c3d45723e */ /* 0x008fe200000000ff */
        /* <DEDUP_REMOVED lines=62> */
.L_x_2258:
        /* <DEDUP_REMOVED lines=10> */
.L_x_2277:
        /* <DEDUP_REMOVED lines=150> */
.L_x_2268:
[----:B------:R-:W-:Y:S05]  /*1f150*/  BSYNC.RECONVERGENT B0 ;  /* 0x0000000000007941 */ /* 0x000fea0003800200 */
.L_x_2267:
        /* <DEDUP_REMOVED lines=28> */
.L_x_2270:
[----:B------:R-:W-:Y:S05]  /*1f320*/  BSYNC.RECONVERGENT B0 ;  /* 0x0000000000007941 */ /* 0x000fea0003800200 */
.L_x_2269:
        /* <DEDUP_REMOVED lines=33> */
.L_x_2272:
[----:B------:R-:W-:Y:S05]  /*1f540*/  BSYNC.RECONVERGENT B0 ;  /* 0x0000000000007941 */ /* 0x000fea0003800200 */
.L_x_2271:
[----:B------:R-:W-:-:S04]  /*1f550*/  MOV R211, 0x0 ;  /* 0x0000000000d37802 */ /* 0x000fc80000000f00 */
[----:B-12345:R-:W-:Y:S05]  /*1f560*/  @P1 RET.REL.NODEC R210 `(_ZN5flash24flash_fwd_splitkv_kernelI23Flash_fwd_kernel_traitsILi96ELi64ELi128ELi4ELb0ELb0EN7cutlass6half_tE19Flash_kernel_traitsILi96ELi64ELi128ELi4ES3_EELb0ELb1ELb0ELb0ELb0ELb1ELb0ELb1EEEvNS_16Flash_fwd_paramsE) ;  /* 0xfffffe08d2a41950 */ /* 0x03efea0003c3ffff */
        /* <DEDUP_REMOVED lines=16> */
[----:B-1----:R-:W-:Y:S05]  /*1f670*/  @P0 RET.REL.NODEC R210 `(_ZN5flash24flash_fwd_splitkv_kernelI23Flash_fwd_kernel_traitsILi96ELi64ELi128ELi4ELb0ELb0EN7cutlass6half_tE19Flash_kernel_traitsILi96ELi64ELi128ELi4ES3_EELb0ELb1ELb0ELb0ELb0ELb1ELb0ELb1EEEvNS_16Flash_fwd_paramsE) ;  /* 0xfffffe08d2600950 */ /* 0x002fea0003c3ffff */
[----:B------:R-:W-:Y:S01]  /*1f680*/  MOV R211, 0x0 ;  /* 0x0000000000d37802 */ /* 0x000fe20000000f00 */
[----:B------:R1:W-:Y:S03]  /*1f690*/  ST.E.128 desc[UR4][R2.64+0x80], R24 ;  /* 0x0000801802007985 */ /* 0x0003e6000c101d04 */
[----:B-1----:R-:W-:Y:S05]  /*1f6a0*/  RET.REL.NODEC R210 `(_ZN5flash24flash_fwd_splitkv_kernelI23Flash_fwd_kernel_traitsILi96ELi64ELi128ELi4ELb0ELb0EN7cutlass6half_tE19Flash_kernel_traitsILi96ELi64ELi128ELi4ES3_EELb0ELb1ELb0ELb0ELb0ELb1ELb0ELb1EEEvNS_16Flash_fwd_paramsE) ;  /* 0xfffffe08d2547950 */ /* 0x002fea0003c3ffff */
.L_x_2266:
[----:B------:R-:W-:Y:S01]  /*1f6b0*/  MOV R4, 0x2 ;  /* 0x0000000200047802 */ /* 0x000fe20000000f00 */
[----:B------:R-:W-:Y:S01]  /*1f6c0*/  IMAD.MOV.U32 R3, RZ, RZ, 0x1f ;  /* 0x0000001fff037424 */ /* 0x000fe200078e00ff */
[----:B------:R-:W-:-:S07]  /*1f6d0*/  MOV R5, 0xffffffff ;  /* 0xffffffff00057802 */ /* 0x000fce0000000f00 */
[----:B-1---5:R-:W-:Y:S05]  /*1f6e0*/  WARPSYNC.COLLECTIVE R5, `(.L_x_2273) ;  /* 0x0000000005087348 */ /* 0x022fea0003c00000 */
[----:B------:R2:W3:Y:S02]  /*1f6f0*/  SHFL.BFLY P0, R10, R232, R4, R3 ;  /* 0x0c000004e80a7389 */ /* 0x0004e40000000003 */
[----:B-123-5:R-:W-:Y:S05]  /*1f700*/  ENDCOLLECTIVE ;  /* 0x000000000000791b */ /* 0x02efea0003800000 */
.L_x_2273:
[----:B------:R-:W-:Y:S02]  /*1f710*/  IMAD.MOV.U32 R9, RZ, RZ, R10 ;  /* 0x000000ffff097224 */ /* 0x000fe400078e000a */
[----:B------:R-:W-:Y:S02]  /*1f720*/  IMAD.MOV.U32 R4, RZ, RZ, 0x1 ;  /* 0x00000001ff047424 */ /* 0x000fe400078e00ff */
[----:B------:R-:W-:-:S05]  /*1f730*/  FADD.FTZ R9, R9, R232 ;  /* 0x000000e809097221 */ /* 0x000fca0000010000 */
[----:B------:R-:W-:-:S07]  /*1f740*/  MOV R232, R9 ;  /* 0x0000000900e87202 */ /* 0x000fce0000000f00 */
[----:B------:R-:W-:Y:S05]  /*1f750*/  WARPSYNC.COLLECTIVE R5, `(.L_x_2274) ;  /* 0x0000000005087348 */ /* 0x000fea0003c00000 */
[----:B------:R1:W2:Y:S02]  /*1f760*/  SHFL.BFLY P0, R10, R232, R4, R3 ;  /* 0x0c000004e80a7389 */ /* 0x0002a40000000003 */
[----:B-12---:R-:W-:Y:S05]  /*1f770*/  ENDCOLLECTIVE ;  /* 0x000000000000791b */ /* 0x006fea0003800000 */
.L_x_2274:
[----:B------:R-:W-:Y:S01]  /*1f780*/  MOV R232, R231 ;  /* 0x000000e700e87202 */ /* 0x000fe20000000f00 */
[----:B------:R-:W-:Y:S01]  /*1f790*/  IMAD.MOV.U32 R4, RZ, RZ, 0x2 ;  /* 0x00000002ff047424 */ /* 0x000fe200078e00ff */
[----:B------:R-:W-:-:S07]  /*1f7a0*/  MOV R6, R10 ;  /* 0x0000000a00067202 */ /* 0x000fce0000000f00 */
[----:B------:R-:W-:Y:S05]  /*1f7b0*/  WARPSYNC.COLLECTIVE R5, `(.L_x_2275) ;  /* 0x0000000005087348 */ /* 0x000fea0003c00000 */
[----:B------:R1:W2:Y:S02]  /*1f7c0*/  SHFL.BFLY P0, R10, R232, R4, R3 ;  /* 0x0c000004e80a7389 */ /* 0x0002a40000000003 */
[----:B-12---:R-:W-:Y:S05]  /*1f7d0*/  ENDCOLLECTIVE ;  /* 0x000000000000791b */ /* 0x006fea0003800000 */
.L_x_2275:
[----:B------:R-:W-:Y:S01]  /*1f7e0*/  FADD.FTZ R6, R9, R6 ;  /* 0x0000000609067221 */ /* 0x000fe20000010000 */
[----:B------:R-:W-:Y:S01]  /*1f7f0*/  FADD.FTZ R8, R10, R231 ;  /* 0x000000e70a087221 */ /* 0x000fe20000010000 */
[----:B------:R-:W-:-:S04]  /*1f800*/  MOV R4, 0x1 ;  /* 0x0000000100047802 */ /* 0x000fc80000000f00 */
[----:B------:R-:W-:-:S07]  /*1f810*/  MOV R232, R8 ;  /* 0x0000000800e87202 */ /* 0x000fce0000000f00 */
[----:B------:R-:W-:Y:S05]  /*1f820*/  WARPSYNC.COLLECTIVE R5, `(.L_x_2276) ;  /* 0x0000000005087348 */ /* 0x000fea0003c00000 */
[----:B------:R1:W2:Y:S02]  /*1f830*/  SHFL.BFLY P0, R10, R232, R4, R3 ;  /* 0x0c000004e80a7389 */ /* 0x0002a40000000003 */
[----:B-12---:R-:W-:Y:S05]  /*1f840*/  ENDCOLLECTIVE ;  /* 0x000000000000791b */ /* 0x006fea0003800000 */
.L_x_2276:
[----:B------:R-:W-:Y:S05]  /*1f850*/  BRA `(.L_x_2277) ;  /* 0xffffffec00e47947 */ /* 0x000fea000383ffff */
.L_x_2278:
        /* <DEDUP_REMOVED lines=10> */
.L_x_11639:


//--------------------- .text._ZN5flash24flash_fwd_splitkv_kernelI23Flash_fwd_kernel_traitsILi96ELi64ELi128ELi4ELb0ELb0EN7cutlass6half_tE19Flash_kernel_traitsILi96ELi64ELi128ELi4ES3_EELb0ELb1ELb0ELb0ELb0ELb0ELb1ELb0EEEvNS_16Flash_fwd_paramsE --------------------------
	.section	.text._ZN5flash24flash_fwd_splitkv_kernelI23Flash_fwd_kernel_traitsILi96ELi64ELi128ELi4ELb0ELb0EN7cutlass6half_tE19Flash_kernel_traitsILi96ELi64ELi128ELi4ES3_EELb0ELb1ELb0ELb0ELb0ELb0ELb1ELb0EEEvNS_16Flash_fwd_paramsE,"ax",@progbits
	.align	128
        .global         _ZN5flash24flash_fwd_splitkv_kernelI23Flash_fwd_kernel_traitsILi96ELi64ELi128ELi4ELb0ELb0EN7cutlass6half_tE19Flash_kernel_traitsILi96ELi64ELi128ELi4ES3_EELb0ELb1ELb0ELb0ELb0ELb0ELb1ELb0EEEvNS_16Flash_fwd_paramsE
        .type           _ZN5flash24flash_fwd_splitkv_kernelI23Flash_fwd_kernel_traitsILi96ELi64ELi128ELi4ELb0ELb0EN7cutlass6half_tE19Flash_kernel_traitsILi96ELi64ELi128ELi4ES3_EELb0ELb1ELb0ELb0ELb0ELb0ELb1ELb0EEEvNS_16Flash_fwd_paramsE,@function
        .size           _ZN5flash24flash_fwd_splitkv_kernelI23Flash_fwd_kernel_traitsILi96ELi64ELi128ELi4ELb0ELb0EN7cutlass6half_tE19Flash_kernel_traitsILi96ELi64ELi128ELi4ES3_EELb0ELb1ELb0ELb0ELb0ELb0ELb1ELb0EEEvNS_16Flash_fwd_paramsE,(.L_x_11640 - _ZN5flash24flash_fwd_splitkv_kernelI23Flash_fwd_kernel_traitsILi96ELi64ELi128ELi4ELb0ELb0EN7cutlass6half_tE19Flash_kernel_traitsILi96ELi64ELi128ELi4ES3_EELb0ELb1ELb0ELb0ELb0ELb0ELb1ELb0EEEvNS_16Flash_fwd_paramsE)
        .other          _ZN5flash24flash_fwd_splitkv_kernelI23Flash_fwd_kernel_traitsILi96ELi64ELi128ELi4ELb0ELb0EN7cutlass6half_tE19Flash_kernel_traitsILi96ELi64ELi128ELi4ES3_EELb0ELb1ELb0ELb0ELb0ELb0ELb1ELb0EEEvNS_16Flash_fwd_paramsE,@"STO_CUDA_ENTRY STV_DEFAULT"
_ZN5flash24flash_fwd_splitkv_kernelI23Flash_fwd_kernel_traitsILi96ELi64ELi128ELi4ELb0ELb0EN7cutlass6half_tE19Flash_kernel_traitsILi96ELi64ELi128ELi4ES3_EELb0ELb1ELb0ELb0ELb0ELb0ELb1ELb0EEEvNS_16Flash_fwd_paramsE:
.text._ZN5flash24flash_fwd_splitkv_kernelI23Flash_fwd_kernel_traitsILi96ELi64ELi128ELi4ELb0ELb0EN7cutlass6half_tE19Flash_kernel_traitsILi96ELi64ELi128ELi4ES3_EELb0ELb1ELb0ELb0ELb0ELb0ELb1ELb0EEEvNS_16Flash_fwd_paramsE:
        /* <DEDUP_REMOVED lines=29> */
[----:B------:R-:W-:Y:S05]  /*01d0*/  CALL.REL.NOINC `($_ZN5flash24flash_fwd_splitkv_kernelI23Flash_fwd_kernel_traitsILi96ELi64ELi128ELi4ELb0ELb0EN7cutlass6half_tE19Flash_kernel_traitsILi96ELi64ELi128ELi4ES3_EELb0ELb1ELb0ELb0ELb0ELb0ELb1ELb0EEEvNS_16Flash_fwd_paramsE$_ZN5flash30compute_attn_1rowblock_splitkvI23Flash_fwd_kernel_traitsILi96ELi64ELi128ELi4ELb0ELb0EN7cutlass6half_tE19Flash_kernel_traitsILi96ELi64ELi128ELi4ES3_EELb0ELb1ELb0ELb0ELb0ELb0ELb1ELb0ENS_16Flash_fwd_paramsEEEvRKT8_iiiii) ;  /* 0x0000000000087944 */ /* 0x000fea0003c00000 */
[----:B------:R-:W-:Y:S05]  /*01e0*/  BSYNC.RECONVERGENT B3 ;  /* 0x0000000000037941 */ /* 0x000fea0003800200 */
.L_x_2279:
[----:B------:R-:W-:Y:S05]  /*01f0*/  EXIT ;  /* 0x000000000000794d */ /* 0x000fea0003800000 */
        .type           $_ZN5flash24flash_fwd_splitkv_kernelI23Flash_fwd_kernel_traitsILi96ELi64ELi128ELi4ELb0ELb0EN7cutlass6half_tE19Flash_kernel_traitsILi96ELi64ELi128ELi4ES3_EELb0ELb1ELb0ELb0ELb0ELb0ELb1ELb0EEEvNS_16Flash_fwd_paramsE$_ZN5flash30compute_attn_1rowblock_splitkvI23Flash_fwd_kernel_traitsILi96ELi64ELi128ELi4ELb0ELb0EN7cutlass6half_tE19Flash_kernel_traitsILi96ELi64ELi128ELi4ES3_EELb0ELb1ELb0ELb0ELb0ELb0ELb1ELb0ENS_16Flash_fwd_paramsEEEvRKT8_iiiii,@function
        .size           $_ZN5flash24flash_fwd_splitkv_kernelI23Flash_fwd_kernel_traitsILi96ELi64ELi128ELi4ELb0ELb0EN7cutlass6half_tE19Flash_kernel_traitsILi96ELi64ELi128ELi4ES3_EELb0ELb1ELb0ELb0ELb0ELb0ELb1ELb0EEEvNS_16Flash_fwd_paramsE$_ZN5flash30compute_attn_1rowblock_splitkvI23Flash_fwd_kernel_traitsILi96ELi64ELi128ELi4ELb0ELb0EN7cutlass6half_tE19Flash_kernel_traitsILi96ELi64ELi128ELi4ES3_EELb0ELb1ELb0ELb0ELb0ELb0ELb1ELb0ENS_16Flash_fwd_paramsEEEvRKT8_iiiii,(.L_x_11640 - $_ZN5flash24flash_fwd_splitkv_kernelI23Flash_fwd_kernel_traitsILi96ELi64ELi128ELi4ELb0ELb0EN7cutlass6half_tE19Flash_kernel_traitsILi96ELi64ELi128ELi4ES3_EELb0ELb1ELb0ELb0ELb0ELb0ELb1ELb0EEEvNS_16Flash_fwd_paramsE$_ZN5flash30compute_attn_1rowblock_splitkvI23Flash_fwd_kernel_traitsILi96ELi64ELi128ELi4ELb0ELb0EN7cutlass6half_tE19Flash_kernel_traitsILi96ELi64ELi128ELi4ES3_EELb0ELb1ELb0ELb0ELb0ELb0ELb1ELb0ENS_16Flash_fwd_paramsEEEvRKT8_iiiii)
$_ZN5flash24flash_fwd_splitkv_kernelI23Flash_fwd_kernel_traitsILi96ELi64ELi128ELi4ELb0ELb0EN7cutlass6half_tE19Flash_kernel_traitsILi96ELi64ELi128ELi4ES3_EELb0ELb1ELb0ELb0ELb0ELb0ELb1ELb0EEEvNS_16Flash_fwd_paramsE$_ZN5flash30compute_attn_1rowblock_splitkvI23Flash_fwd_kernel_traitsILi96ELi64ELi128ELi4ELb0ELb0EN7cutlass6half_tE19Flash_kernel_traitsILi96ELi64ELi128ELi4ES3_EELb0ELb1ELb0ELb0ELb0ELb0ELb1ELb0ENS_16Flash_fwd_paramsEEEvRKT8_iiiii:
        /* <DEDUP_REMOVED lines=19> */
[----:B------:R-:W-:Y:S01]  /*0330*/  SHF.R.U32.HI R0, RZ, 0x1e, R205 ;  /* 0x0000001eff007819 */ /* 0x000fe200000116cd */
[----:B------:R-:W-:Y:S01]  /*0340*/  BSSY.RECONVERGENT B0, `(.L_x_2280) ;  /* 0x0000013000007945 */ /* 0x000fe20003800200 */
[----:B------:R-:W5:Y:S04]  /*0350*/  @P4 LD.E R5, desc[UR4][R18.64+0x4] ;  /* 0x0000040412054980 */ /* 0x000f68000c101900 */
[----:B------:R2:W5:Y:S01]  /*0360*/  @P2 LD.E R14, desc[UR4][R18.64] ;  /* 0x00000004120e2980 */ /* 0x000562000c101900 */
[----:B------:R-:W-:-:S02]  /*0370*/  ISETP.NE.U32.AND P2, PT, R6, RZ, PT ;  /* 0x000000ff0600720c */ /* 0x000fc40003f45070 */
[----:B------:R-:W-:Y:S02]  /*0380*/  @P1 IADD3 R20, P0, PT, R10, R4, RZ ;  /* 0x000000040a141210 */ /* 0x000fe40007f1e0ff */
[----:B------:R-:W-:Y:S01]  /*0390*/  ISETP.NE.AND.EX P2, PT, R7, RZ, PT, P2 ;  /* 0x000000ff0700720c */ /* 0x000fe20003f45320 */
[----:B------:R-:W-:Y:S02]  /*03a0*/  IMAD.MOV.U32 R10, RZ, RZ, RZ ;  /* 0x000000ffff0a7224 */ /* 0x000fe400078e00ff */
[----:B------:R-:W-:Y:S01]  /*03b0*/  @P1 IMAD.X R21, R11, 0x1, R0, P0 ;  /* 0x000000010b151824 */ /* 0x000fe200000e0600 */
[----:B------:R-:W-:-:S04]  /*03c0*/  ISETP.NE.U32.AND P0, PT, R12, RZ, PT ;  /* 0x000000ff0c00720c */ /* 0x000fc80003f05070 */
[----:B------:R3:W5:Y:S01]  /*03d0*/  @P1 LD.E R10, desc[UR4][R20.64] ;  /* 0x00000004140a1980 */ /* 0x000762000c101900 */
[----:B------:R-:W-:Y:S02]  /*03e0*/  IADD3 R16, P1, PT, R6, R4, RZ ;  /* 0x0000000406107210 */ /* 0x000fe40007f3e0ff */
        /* <DEDUP_REMOVED lines=8> */
.L_x_2281:
[----:B------:R-:W-:Y:S05]  /*0470*/  BSYNC.RECONVERGENT B0 ;  /* 0x0000000000007941 */ /* 0x000fea0003800200 */
.L_x_2280:
[----:B------:R-:W-:Y:S04]  /*0480*/  BSSY.RECONVERGENT B0, `(.L_x_2282) ;  /* 0x0000007000007945 */ /* 0x000fe80003800200 */
[----:B------:R-:W-:Y:S05]  /*0490*/  @!P3 BRA `(.L_x_2283) ;  /* 0x000000000014b947 */ /* 0x000fea0003800000 */
[----:B------:R-:W2:Y:S02]  /*04a0*/  LD.E.U8 R6, desc[UR4][R2.64+0x1b2] ;  /* 0x0001b20402067980 */ /* 0x000ea4000c101100 */
[----:B--2---:R-:W-:-:S13]  /*04b0*/  ISETP.NE.AND P1, PT, R6, RZ, PT ;  /* 0x000000ff0600720c */ /* 0x004fda0003f25270 */
[----:B------:R-:W2:Y:S02]  /*04c0*/  @P1 LD.E R6, desc[UR4][R16.64+0x4] ;  /* 0x0000040410061980 */ /* 0x000ea4000c101900 */
[----:B--2--5:R-:W-:-:S06]  /*04d0*/  @P1 IADD3 R137, PT, PT, R6, -R19, RZ ;  /* 0x8000001306891210 */ /* 0x024fcc0007ffe0ff */
[----:B------:R2:W5:Y:S02]  /*04e0*/  @!P1 LD.E R137, desc[UR4][R16.64] ;  /* 0x0000000410899980 */ /* 0x000564000c101900 */
.L_x_2283:
[----:B------:R-:W-:Y:S05]  /*04f0*/  BSYNC.RECONVERGENT B0 ;  /* 0x0000000000007941 */ /* 0x000fea0003800200 */
.L_x_2282:
[----:B------:R-:W-:Y:S01]  /*0500*/  BSSY.RECONVERGENT B1, `(.L_x_2284) ;  /* 0x0000011000017945 */ /* 0x000fe20003800200 */
[----:B-----5:R-:W-:-:S03]  /*0510*/  @P4 IADD3 R139, PT, PT, R5, -R14, RZ ;  /* 0x8000000e058b4210 */ /* 0x020fc60007ffe0ff */
[----:B------:R-:W-:Y:S05]  /*0520*/  @!P0 BRA `(.L_x_2285) ;  /* 0x0000000000148947 */ /* 0x000fea0003800000 */
[----:B------:R-:W-:-:S05]  /*0530*/  IADD3 R6, P0, PT, R12, R4, RZ ;  /* 0x000000040c067210 */ /* 0x000fca0007f1e0ff */
[----:B------:R-:W-:-:S05]  /*0540*/  IMAD.X R7, R13, 0x1, R0, P0 ;  /* 0x000000010d077824 */ /* 0x000fca00000e0600 */
[----:B------:R-:W4:Y:S02]  /*0550*/  LD.E R137, desc[UR4][R6.64] ;  /* 0x0000000406897980 */ /* 0x000f24000c101900 */
[----:B----4-:R-:W-:Y:S01]  /*0560*/  IADD3 R137, PT, PT, R137, -R10, RZ ;  /* 0x8000000a89897210 */ /* 0x010fe20007ffe0ff */
[----:B------:R-:W-:Y:S05]  /*0570*/  BRA `(.L_x_2286) ;  /* 0x0000000000247947 */ /* 0x000fea0003800000 */
.L_x_2285:
[----:B------:R-:W4:Y:S01]  /*0580*/  LD.E.64 R6, desc[UR4][R2.64+0x108] ;  /* 0x0001080402067980 */ /* 0x000f22000c101b00 */
[----:B------:R-:W-:Y:S01]  /*0590*/  BSSY.RECONVERGENT B0, `(.L_x_2287) ;  /* 0x0000006000007945 */ /* 0x000fe20003800200 */
[----:B------:R-:W-:Y:S01]  /*05a0*/  IMAD.MOV.U32 R5, RZ, RZ, RZ ;  /* 0x000000ffff057224 */ /* 0x000fe200078e00ff */
[----:B----4-:R-:W-:-:S04]  /*05b0*/  ISETP.NE.U32.AND P0, PT, R6, RZ, PT ;  /* 0x000000ff0600720c */ /* 0x010fc80003f05070 */
[----:B------:R-:W-:-:S13]  /*05c0*/  ISETP.NE.AND.EX P0, PT, R7, RZ, PT, P0 ;  /* 0x000000ff0700720c */ /* 0x000fda0003f05300 */
[----:B------:R-:W-:Y:S05]  /*05d0*/  @!P0 BRA `(.L_x_2288) ;  /* 0x0000000000048947 */ /* 0x000fea0003800000 */
[----:B------:R4:W5:Y:S02]  /*05e0*/  LD.E R5, desc[UR4][R2.64+0xbc] ;  /* 0x0000bc0402057980 */ /* 0x000964000c101900 */
.L_x_2288:
[----:B------:R-:W-:Y:S05]  /*05f0*/  BSYNC.RECONVERGENT B0 ;  /* 0x0000000000007941 */ /* 0x000fea0003800200 */
.L_x_2287:
[----:B-----5:R-:W-:Y:S02]  /*0600*/  IADD3 R137, PT, PT, R5, R137, -R10 ;  /* 0x0000008905897210 */ /* 0x020fe40007ffe80a */
.L_x_2286:
[----:B------:R-:W-:Y:S05]  /*0610*/  BSYNC.RECONVERGENT B1 ;  /* 0x0000000000017941 */ /* 0x000fea0003800200 */
.L_x_2284:
[----:B------:R-:W-:Y:S01]  /*0620*/  IMAD.SHL.U32 R202, R9, 0x40, RZ ;  /* 0x0000004009ca7824 */ /* 0x000fe200078e00ff */
[----:B------:R-:W-:Y:S01]  /*0630*/  MOV R6, R196 ;  /* 0x000000c400067202 */ /* 0x000fe20000000f00 */
[----:B------:R-:W-:-:S03]  /*0640*/  IMAD.MOV.U32 R7, RZ, RZ, 0x0 ;  /* 0x00000000ff077424 */ /* 0x000fc600078e00ff */
[----:B------:R-:W-:-:S13]  /*0650*/  ISETP.GT.AND P0, PT, R139, R202, PT ;  /* 0x000000ca8b00720c */ /* 0x000fda0003f04270 */
[----:B-1234-:R-:W-:Y:S05]  /*0660*/  @!P0 RET.REL.NODEC R6 `(_ZN5flash24flash_fwd_splitkv_kernelI23Flash_fwd_kernel_traitsILi96ELi64ELi128ELi4ELb0ELb0EN7cutlass6half_tE19Flash_kernel_traitsILi96ELi64ELi128ELi4ES3_EELb0ELb1ELb0ELb0ELb0ELb0ELb1ELb0EEEvNS_16Flash_fwd_paramsE) ;  /* 0xfffffff806648950 */ /* 0x01efea0003c3ffff */
[----:B------:R-:W2:Y:S04]  /*0670*/  LD.E R6, desc[UR4][R2.64+0xb8] ;  /* 0x0000b80402067980 */ /* 0x000ea8000c101900 */
[----:B------:R-:W3:Y:S04]  /*0680*/  LD.E R12, desc[UR4][R2.64+0x184] ;  /* 0x00018404020c7980 */ /* 0x000ee8000c101900 */
[----:B------:R-:W4:Y:S01]  /*0690*/  LD.E R11, desc[UR4][R2.64+0x188] ;  /* 0x00018804020b7980 */ /* 0x000f22000c101900 */
[----:B------:R-:W-:-:S04]  /*06a0*/  IABS R7, R8 ;  /* 0x0000000800077213 */ /* 0x000fc80000000000 */
[----:B------:R-:W1:Y:S08]  /*06b0*/  I2F.RP R5, R7 ;  /* 0x0000000700057306 */ /* 0x000e700000209400 */
[----:B-1----:R-:W1:Y:S02]  /*06c0*/  MUFU.RCP R16, R5 ;  /* 0x0000000500107308 */ /* 0x002e640000001000 */
[----:B-1----:R-:W-:Y:S01]  /*06d0*/  VIADD R16, R16, 0xffffffe ;  /* 0x0ffffffe10107836 */ /* 0x002fe20000000000 */
[----:B------:R-:W-:-:S05]  /*06e0*/  IABS R5, R8 ;  /* 0x0000000800057213 */ /* 0x000fca0000000000 */
[----:B------:R1:W5:Y:S01]  /*06f0*/  F2I.FTZ.U32.TRUNC.NTZ R17, R16 ;  /* 0x0000001000117305 */ /* 0x000362000021f000 */
[----:B------:R-:W-:Y:S02]  /*0700*/  IMAD.MOV R5, RZ, RZ, -R5 ;  /* 0x000000ffff057224 */ /* 0x000fe400078e0a05 */
[----:B-1----:R-:W-:Y:S02]  /*0710*/  IMAD.MOV.U32 R16, RZ, RZ, RZ ;  /* 0x000000ffff107224 */ /* 0x002fe400078e00ff */
[----:B--2---:R-:W-:-:S05]  /*0720*/  VIADD R6, R6, 0x7f ;  /* 0x0000007f06067836 */ /* 0x004fca0000000000 */
[----:B------:R-:W-:-:S04]  /*0730*/  SHF.R.S32.HI R15, RZ, 0x1f, R6 ;  /* 0x0000001fff0f7819 */ /* 0x000fc80000011406 */
[----:B------:R-:W-:Y:S01]  /*0740*/  LEA.HI R15, R15, R6, RZ, 0x7 ;  /* 0x000000060f0f7211 */ /* 0x000fe200078f38ff */
[----:B-----5:R-:W-:-:S03]  /*0750*/  IMAD.MOV R6, RZ, RZ, -R17 ;  /* 0x000000ffff067224 */ /* 0x020fc600078e0a11 */
        /* <DEDUP_REMOVED lines=14> */
[----:B------:R-:W-:Y:S01]  /*0840*/  ISETP.GE.U32.AND P2, PT, R6, R7, PT ;  /* 0x000000070600720c */ /* 0x000fe20003f46070 */
[--C-:B---3--:R-:W-:Y:S01]  /*0850*/  IMAD.IADD R6, R12, 0x1, R139.reuse ;  /* 0x000000010c067824 */ /* 0x108fe200078e028b */
[----:B------:R-:W-:-:S04]  /*0860*/  IADD3 R12, PT, PT, R5, R202, -R139 ;  /* 0x000000ca050c7210 */ /* 0x000fc80007ffe88b */
[----:B----4-:R-:W-:Y:S02]  /*0870*/  IADD3 R11, PT, PT, R12, 0x40, R11 ;  /* 0x000000400c0b7810 */ /* 0x010fe40007ffe00b */
[----:B------:R-:W-:Y:S02]  /*0880*/  IADD3 R6, PT, PT, -R6, R202, R137 ;  /* 0x000000ca06067210 */ /* 0x000fe40007ffe189 */
[----:B------:R-:W-:Y:S02]  /*0890*/  SHF.R.S32.HI R12, RZ, 0x1f, R5 ;  /* 0x0000001fff0c7819 */ /* 0x000fe40000011405 */
[----:B------:R-:W-:Y:S01]  /*08a0*/  SHF.R.S32.HI R7, RZ, 0x1f, R6 ;  /* 0x0000001fff077819 */ /* 0x000fe20000011406 */
[----:B------:R-:W-:Y:S01]  /*08b0*/  @P2 VIADD R13, R13, 0x1 ;  /* 0x000000010d0d2836 */ /* 0x000fe20000000000 */
[----:B------:R-:W-:Y:S02]  /*08c0*/  LEA.HI R12, R12, R5, RZ, 0x7 ;  /* 0x000000050c0c7211 */ /* 0x000fe400078f38ff */
[----:B------:R-:W-:Y:S01]  /*08d0*/  LEA.HI R7, R7, R6, RZ, 0x7 ;  /* 0x0000000607077211 */ /* 0x000fe200078f38ff */
[----:B------:R-:W-:Y:S01]  /*08e0*/  @!P0 IMAD.MOV R13, RZ, RZ, -R13 ;  /* 0x000000ffff0d8224 */ /* 0x000fe200078e0a0d */
[----:B------:R-:W-:-:S02]  /*08f0*/  @!P1 LOP3.LUT R13, RZ, R8, RZ, 0x33, !PT ;  /* 0x00000008ff0d9212 */ /* 0x000fc400078e33ff */
[----:B------:R-:W-:Y:S02]  /*0900*/  SHF.R.S32.HI R8, RZ, 0x1f, R11 ;  /* 0x0000001fff087819 */ /* 0x000fe4000001140b */
[----:B------:R-:W-:Y:S01]  /*0910*/  SHF.R.S32.HI R12, RZ, 0x7, R12 ;  /* 0x00000007ff0c7819 */ /* 0x000fe2000001140c */
[----:B------:R-:W-:Y:S01]  /*0920*/  IMAD R190, R13, UR8, RZ ;  /* 0x000000080dbe7c24 */ /* 0x000fe2000f8e02ff */
[----:B------:R-:W-:Y:S02]  /*0930*/  LEA.HI R8, R8, R11, RZ, 0x7 ;  /* 0x0000000b08087211 */ /* 0x000fe400078f38ff */
[----:B------:R-:W-:Y:S02]  /*0940*/  SHF.R.S32.HI R7, RZ, 0x7, R7 ;  /* 0x00000007ff077819 */ /* 0x000fe40000011407 */
[----:B------:R-:W-:Y:S02]  /*0950*/  SHF.R.S32.HI R8, RZ, 0x7, R8 ;  /* 0x00000007ff087819 */ /* 0x000fe40000011408 */
[----:B------:R-:W-:-:S02]  /*0960*/  VIADDMNMX R53, R190, R13, R12, PT ;  /* 0x0000000dbe357246 */ /* 0x000fc4000380010c */
[----:B------:R-:W-:Y:S02]  /*0970*/  VIMNMX R190, PT, PT, R190, R7, !PT ;  /* 0x00000007bebe7248 */ /* 0x000fe40007fe0100 */
[----:B------:R-:W-:-:S04]  /*0980*/  VIMNMX R53, PT, PT, R53, R8, PT ;  /* 0x0000000835357248 */ /* 0x000fc80003fe0100 */
        /* <DEDUP_REMOVED lines=11> */
[----:B---3--:R-:W-:Y:S01]  /*0a40*/  IMAD R204, R4, R7, R204 ;  /* 0x0000000704cc7224 */ /* 0x008fe200078e02cc */
[----:B------:R-:W-:Y:S01]  /*0a50*/  SHF.R.U32.HI R4, RZ, 0x3, R197 ;  /* 0x00000003ff047819 */ /* 0x000fe200000116c5 */
[----:B------:R-:W-:Y:S02]  /*0a60*/  IMAD.SHL.U32 R7, R197, 0x4, RZ ;  /* 0x00000004c5077824 */ /* 0x000fe400078e00ff */
[----:B------:R-:W-:Y:S01]  /*0a70*/  IMAD R5, R5, R204, R202 ;  /* 0x000000cc05057224 */ /* 0x000fe200078e02ca */
[CC--:B------:R-:W-:Y:S01]  /*0a80*/  ISETP.GE.AND P2, PT, R4.reuse, R139.reuse, PT ;  /* 0x0000008b0400720c */ /* 0x0c0fe20003f46270 */
[C---:B------:R-:W-:Y:S01]  /*0a90*/  VIADD R12, R4.reuse, 0x10 ;  /* 0x00000010040c7836 */ /* 0x040fe20000000000 */
[----:B------:R-:W-:Y:S01]  /*0aa0*/  LOP3.LUT R7, R7, 0x1c, RZ, 0xc0, !PT ;  /* 0x0000001c07077812 */ /* 0x000fe200078ec0ff */
[----:B----4-:R-:W-:Y:S02]  /*0ab0*/  IMAD R3, R5, R6, RZ ;  /* 0x0000000605037224 */ /* 0x010fe400078e02ff */
[C---:B------:R-:W-:Y:S01]  /*0ac0*/  VIADD R6, R4.reuse, 0x20 ;  /* 0x0000002004067836 */ /* 0x040fe20000000000 */
[----:B------:R-:W-:Y:S01]  /*0ad0*/  ISETP.NE.AND P6, PT, R7, RZ, PT ;  /* 0x000000ff0700720c */ /* 0x000fe20003fc5270 */
[----:B------:R-:W-:Y:S01]  /*0ae0*/  IMAD R2, R4, 0x60, R7 ;  /* 0x0000006004027824 */ /* 0x000fe200078e0207 */
[----:B------:R-:W-:-:S02]  /*0af0*/  ISETP.GE.AND P0, PT, R12, R139, PT ;  /* 0x0000008b0c00720c */ /* 0x000fc40003f06270 */
[----:B------:R-:W-:Y:S02]  /*0b00*/  ISETP.GE.OR P4, PT, R12, R139, P6 ;  /* 0x0000008b0c00720c */ /* 0x000fe40003786670 */
        /* <DEDUP_REMOVED lines=13> */
.L_x_2291:
[----:B------:R-:W-:Y:S05]  /*0be0*/  BSYNC.RECONVERGENT B0 ;  /* 0x0000000000007941 */ /* 0x000fea0003800200 */
.L_x_2290:
        /* <DEDUP_REMOVED lines=16> */
.L_x_2293:
[----:B------:R-:W-:Y:S05]  /*0cf0*/  BSYNC.RECONVERGENT B0 ;  /* 0x0000000000007941 */ /* 0x000fea0003800200 */
.L_x_2292:
        /* <DEDUP_REMOVED lines=15> */
.L_x_2295:
[----:B------:R-:W-:Y:S05]  /*0df0*/  BSYNC.RECONVERGENT B0 ;  /* 0x0000000000007941 */ /* 0x000fea0003800200 */
.L_x_2294:
        /* <DEDUP_REMOVED lines=15> */
.L_x_2297:
[----:B------:R-:W-:Y:S05]  /*0ef0*/  BSYNC.RECONVERGENT B0 ;  /* 0x0000000000007941 */ /* 0x000fea0003800200 */
.L_x_2296:
[-C--:B------:R-:W-:Y:S01]  /*0f00*/  ISETP.GE.OR P1, PT, R6, R139.reuse, P6 ;  /* 0x0000008b0600720c */ /* 0x080fe20003726670 */
[----:B------:R-:W-:Y:S01]  /*0f10*/  @!P4 IMAD.MOV.U32 R7, RZ, RZ, -0x800000 ;  /* 0xff800000ff07c424 */ /* 0x000fe200078e00ff */
[C---:B------:R-:W-:Y:S01]  /*0f20*/  IADD3 R3, P0, PT, R5.reuse, R4, RZ ;  /* 0x0000000405037210 */ /* 0x040fe20007f1e0ff */
[----:B------:R-:W-:Y:S01]  /*0f30*/  IMAD.MOV.U32 R197, RZ, RZ, 0x0 ;  /* 0x00000000ffc57424 */ /* 0x000fe200078e00ff */
[----:B------:R-:W-:Y:S02]  /*0f40*/  ISETP.GE.OR P6, PT, R2, R139, P6 ;  /* 0x0000008b0200720c */ /* 0x000fe400037c6670 */
[----:B------:R-:W-:Y:S02]  /*0f50*/  LEA.HI.X.SX32 R5, R5, RZ, 0x1, P0 ;  /* 0x000000ff05057211 */ /* 0x000fe400000f0eff */
[----:B-----5:R-:W-:-:S04]  /*0f60*/  LEA R4, P0, R3, R8, 0x2 ;  /* 0x0000000803047211 */ /* 0x020fc800078010ff */
[----:B------:R-:W-:Y:S01]  /*0f70*/  LEA.HI.X R5, R3, R9, R5, 0x2, P0 ;  /* 0x0000000903057211 */ /* 0x000fe200000f1405 */
[----:B------:R-:W-:Y:S02]  /*0f80*/  @!P5 IMAD.MOV.U32 R9, RZ, RZ, -0x800000 ;  /* 0xff800000ff09d424 */ /* 0x000fe400078e00ff */
[----:B------:R-:W-:Y:S02]  /*0f90*/  @!P1 IMAD.MOV.U32 R3, RZ, RZ, -0x800000 ;  /* 0xff800000ff039424 */ /* 0x000fe400078e00ff */
[----:B------:R-:W-:Y:S04]  /*0fa0*/  @!P4 ST.E desc[UR4][R4.64+0x40], R7 ;  /* 0x000040070400c985 */ /* 0x000fe8000c101904 */
[----:B------:R-:W-:Y:S04]  /*0fb0*/  @!P5 ST.E desc[UR4][R4.64], R9 ;  /* 0x000000090400d985 */ /* 0x000fe8000c101904 */
[----:B------:R1:W-:Y:S02]  /*0fc0*/  @!P1 ST.E desc[UR4][R4.64+0x80], R3 ;  /* 0x0000800304009985 */ /* 0x0003e4000c101904 */
[----:B-1234-:R-:W-:Y:S05]  /*0fd0*/  @P6 RET.REL.NODEC R196 `(_ZN5flash24flash_fwd_splitkv_kernelI23Flash_fwd_kernel_traitsILi96ELi64ELi128ELi4ELb0ELb0EN7cutlass6half_tE19Flash_kernel_traitsILi96ELi64ELi128ELi4ES3_EELb0ELb1ELb0ELb0ELb0ELb0ELb1ELb0EEEvNS_16Flash_fwd_paramsE) ;  /* 0xfffffff0c4086950 */ /* 0x01efea0003c3ffff */
[----:B------:R-:W-:Y:S02]  /*0fe0*/  MOV R3, 0xff800000 ;  /* 0xff80000000037802 */ /* 0x000fe40000000f00 */
[----:B------:R-:W-:-:S03]  /*0ff0*/  MOV R197, 0x0 ;  /* 0x0000000000c57802 */ /* 0x000fc60000000f00 */
[----:B------:R1:W-:Y:S02]  /*1000*/  ST.E desc[UR4][R4.64+0xc0], R3 ;  /* 0x0000c00304007985 */ /* 0x0003e4000c101904 */
[----:B-1----:R-:W-:Y:S05]  /*1010*/  RET.REL.NODEC R196 `(_ZN5flash24flash_fwd_splitkv_kernelI23Flash_fwd_kernel_traitsILi96ELi64ELi128ELi4ELb0ELb0EN7cutlass6half_tE19Flash_kernel_traitsILi96ELi64ELi128ELi4ES3_EELb0ELb1ELb0ELb0ELb0ELb0ELb1ELb0EEEvNS_16Flash_fwd_paramsE) ;  /* 0xffffffecc4f87950 */ /* 0x002fea0003c3ffff */
.L_x_2289:
        /* <DEDUP_REMOVED lines=19> */
[----:B------:R1:W5:Y:S04]  /*1150*/  LD.E.64 R36, desc[UR4][R2.64+0x58] ;  /* 0x0000580402247980 */ /* 0x000368000c101b00 */
[----:B------:R1:W5:Y:S01]  /*1160*/  LD.E.64 R188, desc[UR4][R2.64+0x40] ;  /* 0x0000400402bc7980 */ /* 0x000362000c101b00 */
[----:B--2---:R-:W-:-:S04]  /*1170*/  IABS R6, R12 ;  /* 0x0000000c00067213 */ /* 0x004fc80000000000 */
[----:B-----5:R-:W2:Y:S08]  /*1180*/  I2F.RP R8, R6 ;  /* 0x0000000600087306 */ /* 0x020eb00000209400 */
        /* <DEDUP_REMOVED lines=29> */
[----:B------:R-:W2:Y:S01]  /*1360*/  LD.E R4, desc[UR4][R24.64] ;  /* 0x0000000418047980 */ /* 0x000ea2000c101900 */
[----:B----4-:R-:W-:-:S04]  /*1370*/  IABS R8, R5 ;  /* 0x0000000500087213 */ /* 0x010fc80000000000 */
[----:B------:R-:W4:Y:S08]  /*1380*/  I2F.RP R11, R8 ;  /* 0x00000008000b7306 */ /* 0x000f300000209400 */
[----:B----4-:R-:W4:Y:S02]  /*1390*/  MUFU.RCP R22, R11 ;  /* 0x0000000b00167308 */ /* 0x010f240000001000 */
[----:B----4-:R-:W-:-:S06]  /*13a0*/  IADD3 R22, PT, PT, R22, 0xffffffe, RZ ;  /* 0x0ffffffe16167810 */ /* 0x010fcc0007ffe0ff */
[----:B------:R-:W4:Y:S01]  /*13b0*/  F2I.FTZ.U32.TRUNC.NTZ R23, R22 ;  /* 0x0000001600177305 */ /* 0x000f22000021f000 */
[----:B------:R-:W-:Y:S02]  /*13c0*/  IABS R6, R204 ;  /* 0x000000cc00067213 */ /* 0x000fe40000000000 */
[----:B------:R-:W-:Y:S01]  /*13d0*/  IABS R0, R5 ;  /* 0x0000000500007213 */ /* 0x000fe20000000000 */
[----:B----4-:R-:W-:Y:S01]  /*13e0*/  IMAD.MOV R13, RZ, RZ, -R23 ;  /* 0x000000ffff0d7224 */ /* 0x010fe200078e0a17 */
[----:B------:R-:W-:-:S03]  /*13f0*/  MOV R22, RZ ;  /* 0x000000ff00167202 */ /* 0x000fc60000000f00 */
[----:B------:R-:W-:-:S04]  /*1400*/  IMAD R13, R13, R8, RZ ;  /* 0x000000080d0d7224 */ /* 0x000fc800078e02ff */
        /* <DEDUP_REMOVED lines=8> */
[----:B------:R-:W-:Y:S01]  /*1490*/  IMAD.MOV R10, RZ, RZ, -R10 ;  /* 0x000000ffff0a7224 */ /* 0x000fe200078e0a0a */
[----:B------:R-:W-:Y:S02]  /*14a0*/  @!P1 IADD3 R13, PT, PT, R13, 0x1, RZ ;  /* 0x000000010d0d9810 */ /* 0x000fe40007ffe0ff */
[----:B------:R-:W-:Y:S02]  /*14b0*/  ISETP.GE.AND P0, PT, R8, RZ, PT ;  /* 0x000000ff0800720c */ /* 0x000fe40003f06270 */
[----:B------:R-:W-:Y:S01]  /*14c0*/  ISETP.NE.AND P1, PT, R5, RZ, PT ;  /* 0x000000ff0500720c */ /* 0x000fe20003f25270 */
[----:B------:R-:W-:-:S04]  /*14d0*/  IMAD R7, R12, R10, R7 ;  /* 0x0000000a0c077224 */ /* 0x000fc800078e0207 */
[----:B------:R-:W-:Y:S02]  /*14e0*/  @P2 VIADD R13, R13, 0x1 ;  /* 0x000000010d0d2836 */ /* 0x000fe40000000000 */
[----:B------:R-:W-:Y:S02]  /*14f0*/  IMAD R8, R187, R7, RZ ;  /* 0x00000007bb087224 */ /* 0x000fe400078e02ff */
[----:B------:R-:W-:Y:S01]  /*1500*/  IMAD.MOV.U32 R15, RZ, RZ, R13 ;  /* 0x000000ffff0f7224 */ /* 0x000fe200078e000d */
[----:B------:R-:W-:-:S04]  /*1510*/  SHF.R.S32.HI R13, RZ, 0x1f, R7 ;  /* 0x0000001fff0d7819 */ /* 0x000fc80000011407 */
[----:B------:R-:W-:Y:S01]  /*1520*/  @!P0 IADD3 R15, PT, PT, -R15, RZ, RZ ;  /* 0x000000ff0f0f8210 */ /* 0x000fe20007ffe1ff */
[----:B------:R-:W-:Y:S01]  /*1530*/  IMAD R8, R186, R13, R8 ;  /* 0x0000000dba087224 */ /* 0x000fe200078e0208 */
[----:B------:R-:W-:Y:S02]  /*1540*/  @!P1 LOP3.LUT R15, RZ, R5, RZ, 0x33, !PT ;  /* 0x00000005ff0f9212 */ /* 0x000fe400078e33ff */
[----:B--2---:R-:W-:Y:S01]  /*1550*/  SHF.R.S32.HI R0, RZ, 0x1f, R4 ;  /* 0x0000001fff007819 */ /* 0x004fe20000011404 */
[----:B------:R-:W-:-:S04]  /*1560*/  IMAD R11, R21, R4, RZ ;  /* 0x00000004150b7224 */ /* 0x000fc800078e02ff */
[C---:B------:R-:W-:Y:S02]  /*1570*/  IMAD R11, R20.reuse, R0, R11 ;  /* 0x00000000140b7224 */ /* 0x040fe400078e020b */
[----:B------:R-:W-:-:S05]  /*1580*/  IMAD.WIDE.U32 R20, R20, R4, RZ ;  /* 0x0000000414147225 */ /* 0x000fca00078e00ff */
[----:B------:R-:W-:-:S03]  /*1590*/  IADD3 R21, PT, PT, R21, R11, RZ ;  /* 0x0000000b15157210 */ /* 0x000fc60007ffe0ff */
[----:B------:R-:W-:-:S04]  /*15a0*/  IMAD.WIDE.U32 R20, R7, R186, R20 ;  /* 0x000000ba07147225 */ /* 0x000fc800078e0014 */
[----:B------:R-:W-:Y:S01]  /*15b0*/  IMAD.IADD R21, R21, 0x1, R8 ;  /* 0x0000000115157824 */ /* 0x000fe200078e0208 */
[----:B------:R-:W-:Y:S01]  /*15c0*/  SHF.R.S32.HI R8, RZ, 0x1f, R15 ;  /* 0x0000001fff087819 */ /* 0x000fe2000001140f */
        /* <DEDUP_REMOVED lines=8> */
[----:B------:R-:W-:Y:S01]  /*1650*/  MOV R8, R18 ;  /* 0x0000001200087202 */ /* 0x000fe20000000f00 */
[----:B------:R-:W-:Y:S01]  /*1660*/  IMAD.IADD R15, R19, 0x1, R11 ;  /* 0x00000001130f7824 */ /* 0x000fe200078e020b */
[----:B-1----:R-:W-:Y:S05]  /*1670*/  BRA `(.L_x_2300) ;  /* 0x0000000400387947 */ /* 0x002fea0003800000 */
.L_x_2299:
        /* <DEDUP_REMOVED lines=11> */
[----:B------:R-:W2:Y:S08]  /*1730*/  I2F.RP R4, R7 ;  /* 0x0000000700047306 */ /* 0x000eb00000209400 */
[----:B--2---:R-:W2:Y:S02]  /*1740*/  MUFU.RCP R16, R4 ;  /* 0x0000000400107308 */ /* 0x004ea40000001000 */
[----:B--2---:R-:W-:-:S06]  /*1750*/  IADD3 R16, PT, PT, R16, 0xffffffe, RZ ;  /* 0x0ffffffe10107810 */ /* 0x004fcc0007ffe0ff */
[----:B------:R-:W2:Y:S02]  /*1760*/  F2I.FTZ.U32.TRUNC.NTZ R17, R16 ;  /* 0x0000001000117305 */ /* 0x000ea4000021f000 */
[----:B--2---:R-:W-:Y:S01]  /*1770*/  IADD3 R0, PT, PT, RZ, -R17, RZ ;  /* 0x80000011ff007210 */ /* 0x004fe20007ffe0ff */
        /* <DEDUP_REMOVED lines=19> */
[C---:B------:R-:W-:Y:S02]  /*18b0*/  @!P5 IMAD R17, R12.reuse, R4, R17 ;  /* 0x000000040c11d224 */ /* 0x040fe400078e0211 */
[----:B------:R-:W-:Y:S01]  /*18c0*/  @!P5 IMAD.WIDE.U32 R24, R12, R8, R24 ;  /* 0x000000080c18d225 */ /* 0x000fe200078e0018 */
[----:B------:R-:W-:-:S02]  /*18d0*/  ISETP.GE.AND P1, PT, R0, RZ, PT ;  /* 0x000000ff0000720c */ /* 0x000fc40003f26270 */
[----:B------:R-:W-:Y:S01]  /*18e0*/  ISETP.NE.AND P0, PT, R5, RZ, PT ;  /* 0x000000ff0500720c */ /* 0x000fe20003f05270 */
[-C--:B------:R-:W-:Y:S01]  /*18f0*/  @P5 IMAD.WIDE.U32 R12, R186, R11.reuse, RZ ;  /* 0x0000000bba0c5225 */ /* 0x080fe200078e00ff */
[----:B------:R-:W-:Y:S02]  /*1900*/  LEA R7, R53, 0xffffff80, 0x7 ;  /* 0xffffff8035077811 */ /* 0x000fe400078e38ff */
[----:B------:R-:W-:Y:S01]  /*1910*/  @!P3 IADD3 R15, PT, PT, R15, 0x1, RZ ;  /* 0x000000010f0fb810 */ /* 0x000fe20007ffe0ff */
[----:B------:R-:W-:Y:S01]  /*1920*/  @P5 IMAD R4, R187, R11, RZ ;  /* 0x0000000bbb045224 */ /* 0x000fe200078e02ff */
[----:B------:R-:W-:Y:S02]  /*1930*/  @!P5 MOV R16, R24 ;  /* 0x000000180010d202 */ /* 0x000fe40000000f00 */
[----:B------:R-:W-:Y:S01]  /*1940*/  @!P5 IADD3 R17, PT, PT, R25, R17, RZ ;  /* 0x000000111911d210 */ /* 0x000fe20007ffe0ff */
[----:B------:R-:W-:Y:S01]  /*1950*/  @P5 IMAD.IADD R17, R13, 0x1, R4 ;  /* 0x000000010d115824 */ /* 0x000fe200078e0204 */
[----:B------:R-:W-:Y:S01]  /*1960*/  @P5 MOV R16, R12 ;  /* 0x0000000c00105202 */ /* 0x000fe20000000f00 */
[----:B------:R-:W-:Y:S01]  /*1970*/  @!P5 IMAD R0, R189, R10, RZ ;  /* 0x0000000abd00d224 */ /* 0x000fe200078e02ff */
[----:B------:R-:W-:Y:S01]  /*1980*/  @!P5 SHF.R.S32.HI R11, RZ, 0x1f, R10 ;  /* 0x0000001fff0bd819 */ /* 0x000fe2000001140a */
[----:B------:R-:W-:Y:S01]  /*1990*/  IMAD R4, R187, R7, RZ ;  /* 0x00000007bb047224 */ /* 0x000fe200078e02ff */
[----:B------:R-:W-:Y:S01]  /*19a0*/  SHF.R.S32.HI R13, RZ, 0x1f, R7 ;  /* 0x0000001fff0d7819 */ /* 0x000fe20000011407 */
[----:B------:R-:W-:-:S02]  /*19b0*/  @P2 VIADD R15, R15, 0x1 ;  /* 0x000000010f0f2836 */ /* 0x000fc40000000000 */
[----:B------:R-:W-:-:S04]  /*19c0*/  IMAD.WIDE.U32 R24, R186, R7, R16 ;  /* 0x00000007ba187225 */ /* 0x000fc800078e0010 */
[----:B------:R-:W-:Y:S02]  /*19d0*/  @!P5 IMAD R0, R11, R188, R0 ;  /* 0x000000bc0b00d224 */ /* 0x000fe400078e0200 */
[----:B------:R-:W-:Y:S01]  /*19e0*/  @!P5 IMAD.WIDE.U32 R16, R188, R10, RZ ;  /* 0x0000000abc10d225 */ /* 0x000fe200078e00ff */
[----:B------:R-:W-:-:S03]  /*19f0*/  @!P1 IADD3 R15, PT, PT, -R15, RZ, RZ ;  /* 0x000000ff0f0f9210 */ /* 0x000fc60007ffe1ff */
[----:B------:R-:W-:Y:S01]  /*1a00*/  IMAD R4, R13, R186, R4 ;  /* 0x000000ba0d047224 */ /* 0x000fe200078e0204 */
[----:B------:R-:W-:Y:S01]  /*1a10*/  @!P0 LOP3.LUT R15, RZ, R5, RZ, 0x33, !PT ;  /* 0x00000005ff0f8212 */ /* 0x000fe200078e33ff */
[----:B------:R-:W-:Y:S01]  /*1a20*/  @P5 IMAD.IADD R10, R10, 0x1, R19 ;  /* 0x000000010a0a5824 */ /* 0x000fe200078e0213 */
[----:B------:R-:W-:Y:S01]  /*1a30*/  @!P5 IADD3 R19, PT, PT, R17, R0, RZ ;  /* 0x000000001113d210 */ /* 0x000fe20007ffe0ff */
[----:B------:R-:W-:Y:S01]  /*1a40*/  @!P5 IMAD R0, R21, R8, RZ ;  /* 0x000000081500d224 */ /* 0x000fe200078e02ff */
[----:B------:R-:W-:Y:S02]  /*1a50*/  @!P5 SHF.R.S32.HI R11, RZ, 0x1f, R8 ;  /* 0x0000001fff0bd819 */ /* 0x000fe40000011408 */
[----:B------:R-:W-:Y:S02]  /*1a60*/  @!P5 MOV R18, R16 ;  /* 0x000000100012d202 */ /* 0x000fe40000000f00 */
[----:B------:R-:W-:Y:S01]  /*1a70*/  IADD3 R25, PT, PT, R25, R4, RZ ;  /* 0x0000000419197210 */ /* 0x000fe20007ffe0ff */
[----:B------:R-:W-:Y:S01]  /*1a80*/  IMAD R17, R23, R15, RZ ;  /* 0x0000000f17117224 */ /* 0x000fe200078e02ff */
[----:B------:R-:W-:Y:S01]  /*1a90*/  SHF.R.S32.HI R4, RZ, 0x1f, R15 ;  /* 0x0000001fff047819 */ /* 0x000fe2000001140f */
[----:B------:R-:W-:-:S02]  /*1aa0*/  @!P5 IMAD R0, R20, R11, R0 ;  /* 0x0000000b1400d224 */ /* 0x000fc400078e0200 */
[----:B------:R-:W-:-:S04]  /*1ab0*/  @!P5 IMAD.WIDE.U32 R18, R20, R8, R18 ;  /* 0x000000081412d225 */ /* 0x000fc800078e0012 */
[----:B------:R-:W-:-:S04]  /*1ac0*/  IMAD.WIDE.U32 R24, R22, R15, R24 ;  /* 0x0000000f16187225 */ /* 0x000fc800078e0018 */
        /* <DEDUP_REMOVED lines=9> */
.L_x_2300:
[----:B------:R-:W-:Y:S05]  /*1b60*/  BSYNC.RECONVERGENT B0 ;  /* 0x0000000000007941 */ /* 0x000fea0003800200 */
.L_x_2298:
[----:B------:R-:W-:Y:S01]  /*1b70*/  ISETP.NE.AND P2, PT, R14, -0x1, PT ;  /* 0xffffffff0e00780c */ /* 0x000fe20003f45270 */
[----:B------:R-:W2:Y:S04]  /*1b80*/  LD.E.64 R22, desc[UR4][R2.64+0x30] ;  /* 0x0000300402167980 */ /* 0x000ea8000c101b00 */
[----:B------:R-:W3:Y:S04]  /*1b90*/  LD.E.64 R30, desc[UR4][R2.64+0x10] ;  /* 0x00001004021e7980 */ /* 0x000ee8000c101b00 */
[----:B------:R-:W4:Y:S04]  /*1ba0*/  LD.E.64 R16, desc[UR4][R2.64+0x48] ;  /* 0x0000480402107980 */ /* 0x000f28000c101b00 */
[----:B------:R-:W4:Y:S04]  /*1bb0*/  @!P2 LD.E.64 R32, desc[UR4][R2.64+0x18] ;  /* 0x000018040220a980 */ /* 0x000f28000c101b00 */
        /* <DEDUP_REMOVED lines=18> */
[----:B------:R-:W-:-:S11]  /*1ce0*/  IMAD R18, R13, R188, RZ ;  /* 0x000000bc0d127224 */ /* 0x000fd600078e02ff */
[----:B------:R-:W-:-:S05]  /*1cf0*/  @!P0 IMAD.IADD R19, R19, 0x1, -R12 ;  /* 0x0000000113138824 */ /* 0x000fca00078e0a0c */
[----:B------:R-:W-:Y:S02]  /*1d00*/  ISETP.GE.U32.AND P1, PT, R19, R12, PT ;  /* 0x0000000c1300720c */ /* 0x000fe40003f26070 */
[----:B------:R-:W-:Y:S02]  /*1d10*/  LOP3.LUT R12, R204, R5, RZ, 0x3c, !PT ;  /* 0x00000005cc0c7212 */ /* 0x000fe400078e3cff */
[----:B------:R-:W-:Y:S02]  /*1d20*/  ISETP.NE.AND P5, PT, R5, RZ, PT ;  /* 0x000000ff0500720c */ /* 0x000fe40003fa5270 */
[----:B------:R-:W-:Y:S01]  /*1d30*/  ISETP.GE.AND P3, PT, R12, RZ, PT ;  /* 0x000000ff0c00720c */ /* 0x000fe20003f66270 */
[C---:B------:R-:W-:Y:S02]  /*1d40*/  IMAD R12, R7.reuse, R189, R18 ;  /* 0x000000bd070c7224 */ /* 0x040fe400078e0212 */
[----:B------:R-:W-:-:S04]  /*1d50*/  IMAD.WIDE.U32 R18, R7, R188, RZ ;  /* 0x000000bc07127225 */ /* 0x000fc800078e00ff */
[----:B------:R-:W-:Y:S02]  /*1d60*/  @!P0 VIADD R26, R26, 0x1 ;  /* 0x000000011a1a8836 */ /* 0x000fe40000000000 */
[----:B------:R-:W-:Y:S02]  /*1d70*/  IMAD.SHL.U32 R13, R197, 0x8, RZ ;  /* 0x00000008c50d7824 */ /* 0x000fe400078e00ff */
[----:B------:R-:W-:Y:S02]  /*1d80*/  IMAD.IADD R12, R19, 0x1, R12 ;  /* 0x00000001130c7824 */ /* 0x000fe400078e020c */
[C---:B------:R-:W-:Y:S02]  /*1d90*/  IMAD.SHL.U32 R34, R197.reuse, 0x10, RZ ;  /* 0x00000010c5227824 */ /* 0x040fe400078e00ff */
[----:B------:R-:W-:Y:S01]  /*1da0*/  IMAD.SHL.U32 R19, R197, 0x20, RZ ;  /* 0x00000020c5137824 */ /* 0x000fe200078e00ff */
[----:B------:R-:W-:Y:S01]  /*1db0*/  MOV R7, 0x400 ;  /* 0x0000040000077802 */ /* 0x000fe20000000f00 */
[----:B------:R-:W-:Y:S01]  /*1dc0*/  @P1 VIADD R26, R26, 0x1 ;  /* 0x000000011a1a1836 */ /* 0x000fe20000000000 */
[----:B------:R-:W-:-:S02]  /*1dd0*/  LOP3.LUT R203, R13, 0x18, RZ, 0xc0, !PT ;  /* 0x000000180dcb7812 */ /* 0x000fc400078ec0ff */
[----:B------:R-:W-:Y:S01]  /*1de0*/  LOP3.LUT R20, R34, 0x3e00, RZ, 0xc0, !PT ;  /* 0x00003e0022147812 */ /* 0x000fe200078ec0ff */
[----:B------:R-:W-:Y:S01]  /*1df0*/  @!P3 IMAD.MOV R26, RZ, RZ, -R26 ;  /* 0x000000ffff1ab224 */ /* 0x000fe200078e0a1a */
[----:B------:R-:W-:Y:S02]  /*1e00*/  LOP3.LUT R24, R19, 0x100, RZ, 0xc0, !PT ;  /* 0x0000010013187812 */ /* 0x000fe400078ec0ff */
[----:B-1----:R-:W-:Y:S02]  /*1e10*/  LEA R6, R6, R7, 0x18 ;  /* 0x0000000706067211 */ /* 0x002fe400078ec0ff */
[----:B------:R-:W-:Y:S02]  /*1e20*/  @!P5 LOP3.LUT R26, RZ, R5, RZ, 0x33, !PT ;  /* 0x00000005ff1ad212 */ /* 0x000fe400078e33ff */
[----:B------:R-:W-:Y:S02]  /*1e30*/  IADD3 R7, P1, P0, R18, R8, R203 ;  /* 0x0000000812077210 */ /* 0x000fe4000783e0cb */
[----:B------:R-:W-:-:S02]  /*1e40*/  LOP3.LUT R20, R20, 0x20, R19, 0xf8, !PT ;  /* 0x0000002014147812 */ /* 0x000fc400078ef813 */
[----:B------:R-:W-:Y:S02]  /*1e50*/  LOP3.LUT R34, R34, 0x100, RZ, 0xc0, !PT ;  /* 0x0000010022227812 */ /* 0x000fe400078ec0ff */
[--C-:B------:R-:W-:Y:S01]  /*1e60*/  LOP3.LUT R5, R24, 0x20, R19.reuse, 0xf8, !PT ;  /* 0x0000002018057812 */ /* 0x100fe200078ef813 */
[-C--:B------:R-:W-:Y:S01]  /*1e70*/  IMAD R21, R37, R26.reuse, RZ ;  /* 0x0000001a25157224 */ /* 0x080fe200078e02ff */
[----:B------:R-:W-:Y:S02]  /*1e80*/  SHF.R.S32.HI R24, RZ, 0x1f, R26 ;  /* 0x0000001fff187819 */ /* 0x000fe4000001141a */
[----:B------:R-:W-:Y:S01]  /*1e90*/  IADD3.X R12, PT, PT, R12, R15, RZ, P1, P0 ;  /* 0x0000000f0c0c7210 */ /* 0x000fe20000fe04ff */
[----:B------:R-:W-:Y:S01]  /*1ea0*/  IMAD.WIDE.U32 R26, R36, R26, RZ ;  /* 0x0000001a241a7225 */ /* 0x000fe200078e00ff */
[--C-:B------:R-:W-:Y:S02]  /*1eb0*/  LOP3.LUT R15, R20, 0x100, R19.reuse, 0xf8, !PT ;  /* 0x00000100140f7812 */ /* 0x100fe400078ef813 */
[----:B------:R-:W-:-:S02]  /*1ec0*/  LOP3.LUT R183, R34, 0x20, R19, 0xf8, !PT ;  /* 0x0000002022b77812 */ /* 0x000fc400078ef813 */
[----:B------:R-:W-:Y:S01]  /*1ed0*/  LOP3.LUT R20, R13, 0xc0, RZ, 0xc0, !PT ;  /* 0x000000c00d147812 */ /* 0x000fe200078ec0ff */
[----:B------:R-:W-:Y:S01]  /*1ee0*/  IMAD R21, R24, R36, R21 ;  /* 0x0000002418157224 */ /* 0x000fe200078e0215 */
[----:B------:R-:W-:Y:S02]  /*1ef0*/  SHF.L.U32 R18, R197, 0x2, RZ ;  /* 0x00000002c5127819 */ /* 0x000fe400000006ff */
[----:B------:R-:W-:Y:S02]  /*1f00*/  LOP3.LUT R19, R19, 0xc0, RZ, 0xc0, !PT ;  /* 0x000000c013137812 */ /* 0x000fe400078ec0ff */
[--C-:B------:R-:W-:Y:S02]  /*1f10*/  SHF.R.U32.HI R136, RZ, 0x1, R197.reuse ;  /* 0x00000001ff887819 */ /* 0x100fe400000116c5 */
[----:B------:R-:W-:Y:S01]  /*1f20*/  LOP3.LUT R20, R20, 0x18, R197, 0xf8, !PT ;  /* 0x0000001814147812 */ /* 0x000fe200078ef8c5 */
[----:B------:R-:W-:Y:S01]  /*1f30*/  IMAD.IADD R21, R27, 0x1, R21 ;  /* 0x000000011b157824 */ /* 0x000fe200078e0215 */
[----:B------:R-:W-:-:S02]  /*1f40*/  LOP3.LUT R18, R18, 0x18, RZ, 0xc0, !PT ;  /* 0x0000001812127812 */ /* 0x000fc400078ec0ff */
[----:B------:R-:W-:Y:S02]  /*1f50*/  LOP3.LUT R25, R19, 0x8, R197, 0xf8, !PT ;  /* 0x0000000813197812 */ /* 0x000fe400078ef8c5 */
[----:B------:R-:W-:Y:S02]  /*1f60*/  IADD3 R24, P0, PT, R7, R26, RZ ;  /* 0x0000001a07187210 */ /* 0x000fe40007f1e0ff */
[----:B------:R-:W-:Y:S02]  /*1f70*/  LOP3.LUT R19, R19, 0x8, R136, 0xf8, !PT ;  /* 0x0000000813137812 */ /* 0x000fe400078ef888 */
[----:B------:R-:W-:Y:S02]  /*1f80*/  LOP3.LUT R20, R20, 0x18, R13, 0x78, !PT ;  /* 0x0000001814147812 */ /* 0x000fe400078e780d */
[----:B------:R-:W-:Y:S02]  /*1f90*/  SHF.R.U32.HI R140, RZ, 0x2, R197 ;  /* 0x00000002ff8c7819 */ /* 0x000fe400000116c5 */
[----:B------:R-:W-:Y:S01]  /*1fa0*/  LOP3.LUT R183, R183, R25, R18, 0xf6, !PT ;  /* 0x00000019b7b77212 */ /* 0x000fe200078ef612 */
[----:B------:R-:W-:Y:S01]  /*1fb0*/  IMAD.X R25, R12, 0x1, R21, P0 ;  /* 0x000000010c197824 */ /* 0x000fe200000e0615 */
[----:B------:R-:W-:-:S02]  /*1fc0*/  LOP3.LUT R18, R19, R18, RZ, 0x3c, !PT ;  /* 0x0000001213127212 */ /* 0x000fc400078e3cff */
[----:B------:R-:W-:Y:S01]  /*1fd0*/  LOP3.LUT R201, R20, 0x1f20, R13, 0xf8, !PT ;  /* 0x00001f2014c97812 */ /* 0x000fe200078ef80d */
[----:B------:R-:W-:Y:S01]  /*1fe0*/  IMAD R13, R189, R140, RZ ;  /* 0x0000008cbd0d7224 */ /* 0x000fe200078e02ff */
[----:B------:R-:W-:Y:S01]  /*1ff0*/  IADD3 R20, P0, PT, R203, R4, RZ ;  /* 0x00000004cb147210 */ /* 0x000fe20007f1e0ff */
[----:B------:R-:W-:-:S04]  /*2000*/  IMAD.WIDE.U32 R24, R140, R188, R24 ;  /* 0x000000bc8c187225 */ /* 0x000fc800078e0018 */
[----:B------:R-:W-:Y:S02]  /*2010*/  IMAD.X R21, RZ, RZ, R0, P0 ;  /* 0x000000ffff157224 */ /* 0x000fe400000e0600 */
[----:B------:R-:W-:Y:S02]  /*2020*/  IMAD.IADD R13, R25, 0x1, R13 ;  /* 0x00000001190d7824 */ /* 0x000fe400078e020d */
[----:B------:R-:W-:Y:S01]  /*2030*/  IMAD.IADD R185, R139, 0x1, -R202 ;  /* 0x000000018bb97824 */ /* 0x000fe200078e0aca */
[----:B------:R-:W-:Y:S01]  /*2040*/  LOP3.LUT R7, R15, R18, RZ, 0xfc, !PT ;  /* 0x000000120f077212 */ /* 0x000fe200078efcff */
[----:B------:R-:W-:Y:S02]  /*2050*/  IMAD R4, R187, R140, RZ ;  /* 0x0000008cbb047224 */ /* 0x000fe400078e02ff */
[----:B------:R-:W-:Y:S01]  /*2060*/  IMAD.WIDE.U32 R20, R140, R186, R20 ;  /* 0x000000ba8c147225 */ /* 0x000fe200078e0014 */
[----:B------:R-:W-:Y:S03]  /*2070*/  BSSY.RECONVERGENT B0, `(.L_x_2301) ;  /* 0x0000038000007945 */ /* 0x000fe60003800200 */
[----:B------:R-:W-:-:S02]  /*2080*/  IMAD.IADD R191, R21, 0x1, R4 ;  /* 0x0000000115bf7824 */ /* 0x000fc400078e0204 */
[----:B------:R-:W-:Y:S01]  /*2090*/  IMAD.MOV.U32 R141, RZ, RZ, RZ ;  /* 0x000000ffff8d7224 */ /* 0x000fe200078e00ff */
[----:B------:R-:W-:Y:S01]  /*20a0*/  LOP3.LUT R5, R5, R18, RZ, 0xfc, !PT ;  /* 0x0000001205057212 */ /* 0x000fe200078efcff */
[----:B------:R-:W-:Y:S01]  /*20b0*/  IMAD R201, R201, 0x2, R6 ;  /* 0x00000002c9c97824 */ /* 0x000fe200078e0206 */
[----:B------:R-:W-:Y:S01]  /*20c0*/  LOP3.LUT R199, R203, 0x20, RZ, 0xfc, !PT ;  /* 0x00000020cbc77812 */ /* 0x000fe200078efcff */
[----:B------:R-:W-:Y:S01]  /*20d0*/  IMAD.WIDE.U32 R8, R9, 0x40, R140 ;  /* 0x0000004009087825 */ /* 0x000fe200078e008c */
[----:B------:R-:W-:-:S03]  /*20e0*/  LOP3.LUT R198, R203, 0x40, RZ, 0xfc, !PT ;  /* 0x00000040cbc67812 */ /* 0x000fc600078efcff */
[----:B--2---:R-:W-:-:S04]  /*20f0*/  @P2 IMAD.WIDE.U32 R26, R22, R14, RZ ;  /* 0x0000000e161a2225 */ /* 0x004fc800078e00ff */
[----:B------:R-:W-:Y:S01]  /*2100*/  @P2 IMAD R14, R23, R14, RZ ;  /* 0x0000000e170e2224 */ /* 0x000fe200078e02ff */
[----:B---3--:R-:W-:Y:S01]  /*2110*/  LEA R194, P0, R24, R30, 0x1 ;  /* 0x0000001e18c27211 */ /* 0x008fe200078008ff */
[-C--:B----4-:R-:W-:Y:S02]  /*2120*/  @!P2 IMAD R19, R33, R205.reuse, RZ ;  /* 0x000000cd2113a224 */ /* 0x090fe400078e02ff */
[----:B------:R-:W-:-:S04]  /*2130*/  @!P2 IMAD.WIDE.U32 R32, R32, R205, RZ ;  /* 0x000000cd2020a225 */ /* 0x000fc800078e00ff */
[----:B------:R-:W-:Y:S02]  /*2140*/  @!P2 IMAD.MOV.U32 R12, RZ, RZ, R32 ;  /* 0x000000ffff0ca224 */ /* 0x000fe400078e0020 */
[----:B------:R-:W-:Y:S01]  /*2150*/  @P2 IMAD.MOV.U32 R12, RZ, RZ, R26 ;  /* 0x000000ffff0c2224 */ /* 0x000fe200078e001a */
[----:B------:R-:W-:Y:S01]  /*2160*/  LEA.HI.X R195, R24, R31, R13, 0x1, P0 ;  /* 0x0000001f18c37211 */ /* 0x000fe200000f0c0d */
[----:B------:R-:W-:Y:S01]  /*2170*/  @!P2 IMAD.IADD R19, R33, 0x1, R19 ;  /* 0x000000012113a824 */ /* 0x000fe200078e0213 */
[----:B------:R-:W-:Y:S02]  /*2180*/  @P2 IADD3 R19, PT, PT, R27, R14, RZ ;  /* 0x0000000e1b132210 */ /* 0x000fe40007ffe0ff */
[----:B------:R-:W-:-:S05]  /*2190*/  IADD3 R14, P0, PT, R203, R12, RZ ;  /* 0x0000000ccb0e7210 */ /* 0x000fca0007f1e0ff */
[----:B------:R-:W-:Y:S01]  /*21a0*/  IMAD.X R15, RZ, RZ, R19, P0 ;  /* 0x000000ffff0f7224 */ /* 0x000fe200000e0613 */
[----:B------:R-:W-:Y:S01]  /*21b0*/  ISETP.GE.AND P0, PT, R140, R185, PT ;  /* 0x000000b98c00720c */ /* 0x000fe20003f06270 */
[----:B------:R-:W-:Y:S01]  /*21c0*/  IMAD R0, R17, R204, RZ ;  /* 0x000000cc11007224 */ /* 0x000fe200078e02ff */
        /* <DEDUP_REMOVED lines=33> */
.L_x_2303:
[----:B------:R3:W-:Y:S02]  /*23e0*/  STS.128 [R201+0x2000], RZ ;  /* 0x002000ffc9007388 */ /* 0x0007e40000000c00 */
.L_x_2302:
[----:B------:R-:W-:Y:S05]  /*23f0*/  BSYNC.RECONVERGENT B0 ;  /* 0x0000000000007941 */ /* 0x000fea0003800200 */
.L_x_2301:
[----:B------:R-:W-:Y:S01]  /*2400*/  IADD3 R4, PT, PT, R140, 0x20, RZ ;  /* 0x000000208c047810 */ /* 0x000fe20007ffe0ff */
[----:B------:R-:W-:Y:S03]  /*2410*/  BSSY.RECONVERGENT B0, `(.L_x_2304) ;  /* 0x0000021000007945 */ /* 0x000fe60003800200 */
[----:B------:R-:W-:-:S13]  /*2420*/  ISETP.GE.AND P0, PT, R4, R185, PT ;  /* 0x000000b90400720c */ /* 0x000fda0003f06270 */
[----:B------:R-:W-:Y:S05]  /*2430*/  @P0 BRA `(.L_x_2305) ;  /* 0x0000000000780947 */ /* 0x000fea0003800000 */
[----:B------:R-:W-:Y:S01]  /*2440*/  IADD3 R0, P0, PT, R8, 0x20, RZ ;  /* 0x0000002008007810 */ /* 0x000fe20007f1e0ff */
[----:B-12---:R-:W-:Y:S01]  /*2450*/  IMAD.MOV.U32 R12, RZ, RZ, R16 ;  /* 0x000000ffff0c7224 */ /* 0x006fe200078e0010 */
[----:B------:R-:W-:Y:S02]  /*2460*/  MOV R13, R15 ;  /* 0x0000000f000d7202 */ /* 0x000fe40000000f00 */
[-C--:B-----5:R-:W-:Y:S01]  /*2470*/  ISETP.GE.AND P1, PT, R203, R200.reuse, PT ;  /* 0x000000c8cb00720c */ /* 0x0a0fe20003f26270 */
        /* <DEDUP_REMOVED lines=25> */
.L_x_2306:
[----:B------:R4:W-:Y:S02]  /*2610*/  STS.128 [R201+0x2800], RZ ;  /* 0x002800ffc9007388 */ /* 0x0009e40000000c00 */
.L_x_2305:
[----:B------:R-:W-:Y:S05]  /*2620*/  BSYNC.RECONVERGENT B0 ;  /* 0x0000000000007941 */ /* 0x000fea0003800200 */
.L_x_2304:
[----:B------:R-:W-:Y:S01]  /*2630*/  VIADD R55, R53, 0xffffffff ;  /* 0xffffffff35377836 */ /* 0x000fe20000000000 */
[----:B------:R-:W-:Y:S04]  /*2640*/  BSSY.RECONVERGENT B0, `(.L_x_2307) ;  /* 0x000001d000007945 */ /* 0x000fe80003800200 */
[----:B------:R-:W-:-:S05]  /*2650*/  SHF.L.U32 R54, R55, 0x7, RZ ;  /* 0x0000000737367819 */ /* 0x000fca00000006ff */
[----:B-12---:R-:W-:-:S05]  /*2660*/  IMAD.IADD R9, R137, 0x1, -R54 ;  /* 0x0000000189097824 */ /* 0x006fca00078e0a36 */
[----:B------:R-:W-:-:S13]  /*2670*/  ISETP.GE.AND P3, PT, R140, R9, PT ;  /* 0x000000098c00720c */ /* 0x000fda0003f66270 */
[----:B------:R-:W-:Y:S05]  /*2680*/  @P3 BRA `(.L_x_2308) ;  /* 0x0000000000603947 */ /* 0x000fea0003800000 */
[-C--:B-----5:R-:W-:Y:S02]  /*2690*/  ISETP.GE.AND P1, PT, R203, R200.reuse, PT ;  /* 0x000000c8cb00720c */ /* 0x0a0fe40003f26270 */
        /* <DEDUP_REMOVED lines=22> */
.L_x_2309:
[----:B------:R2:W-:Y:S02]  /*2800*/  STS.128 [R201+0x7000], RZ ;  /* 0x007000ffc9007388 */ /* 0x0005e40000000c00 */
.L_x_2308:
[----:B------:R-:W-:Y:S05]  /*2810*/  BSYNC.RECONVERGENT B0 ;  /* 0x0000000000007941 */ /* 0x000fea0003800200 */
.L_x_2307:
[----:B------:R-:W-:Y:S01]  /*2820*/  ISETP.GE.AND P0, PT, R4, R9, PT ;  /* 0x000000090400720c */ /* 0x000fe20003f06270 */
[----:B------:R-:W-:-:S12]  /*2830*/  BSSY.RECONVERGENT B0, `(.L_x_2310) ;  /* 0x000001a000007945 */ /* 0x000fd80003800200 */
[----:B------:R-:W-:Y:S05]  /*2840*/  @P0 BRA `(.L_x_2311) ;  /* 0x0000000000600947 */ /* 0x000fea0003800000 */
[C---:B------:R-:W-:Y:S01]  /*2850*/  IMAD.SHL.U32 R0, R186.reuse, 0x20, RZ ;  /* 0x00000020ba007824 */ /* 0x040fe200078e00ff */
[-C--:B-----5:R-:W-:Y:S02]  /*2860*/  ISETP.GE.AND P1, PT, R203, R200.reuse, PT ;  /* 0x000000c8cb00720c */ /* 0x0a0fe40003f26270 */
        /* <DEDUP_REMOVED lines=21> */
.L_x_2312:
[----:B------:R1:W-:Y:S02]  /*29c0*/  STS.128 [R201+0x7800], RZ ;  /* 0x007800ffc9007388 */ /* 0x0003e40000000c00 */
.L_x_2311:
[----:B------:R-:W-:Y:S05]  /*29d0*/  BSYNC.RECONVERGENT B0 ;  /* 0x0000000000007941 */ /* 0x000fea0003800200 */
.L_x_2310:
[----:B-1---5:R-:W-:Y:S01]  /*29e0*/  IADD3 R10, PT, PT, R140, 0x40, RZ ;  /* 0x000000408c0a7810 */ /* 0x022fe20007ffe0ff */
        /* <DEDUP_REMOVED lines=24> */
.L_x_2315:
[----:B------:R1:W-:Y:S02]  /*2b70*/  STS.128 [R201+0x8000], RZ ;  /* 0x008000ffc9007388 */ /* 0x0003e40000000c00 */
.L_x_2314:
[----:B------:R-:W-:Y:S05]  /*2b80*/  BSYNC.RECONVERGENT B0 ;  /* 0x0000000000007941 */ /* 0x000fea0003800200 */
.L_x_2313:
        /* <DEDUP_REMOVED lines=26> */
.L_x_2317:
[----:B------:R-:W-:Y:S05]  /*2d30*/  BSYNC.RECONVERGENT B0 ;  /* 0x0000000000007941 */ /* 0x000fea0003800200 */
.L_x_2316:
        /* <DEDUP_REMOVED lines=29> */
.L_x_2320:
[----:B------:R1:W-:Y:S01]  /*2f10*/  STS.128 [R201+0xd000], RZ ;  /* 0x00d000ffc9007388 */ /* 0x0003e20000000c00 */
[----:B------:R-:W-:Y:S05]  /*2f20*/  BRA `(.L_x_2321) ;  /* 0x00000000000c7947 */ /* 0x000fea0003800000 */
.L_x_2319:
[----:B------:R1:W-:Y:S04]  /*2f30*/  STS.128 [R201+0x9000], RZ ;  /* 0x009000ffc9007388 */ /* 0x0003e80000000c00 */
[----:B------:R1:W-:Y:S04]  /*2f40*/  STS.128 [R201+0xb000], RZ ;  /* 0x00b000ffc9007388 */ /* 0x0003e80000000c00 */
[----:B------:R1:W-:Y:S02]  /*2f50*/  STS.128 [R201+0xd000], RZ ;  /* 0x00d000ffc9007388 */ /* 0x0003e40000000c00 */
.L_x_2321:
[----:B------:R-:W-:Y:S05]  /*2f60*/  BSYNC.RECONVERGENT B0 ;  /* 0x0000000000007941 */ /* 0x000fea0003800200 */
.L_x_2318:
        /* <DEDUP_REMOVED lines=29> */
.L_x_2324:
[----:B------:R1:W-:Y:S02]  /*3140*/  STS.128 [R201+0xd800], RZ ;  /* 0x00d800ffc9007388 */ /* 0x0003e40000000c00 */
.L_x_2323:
[----:B------:R-:W-:Y:S05]  /*3150*/  BSYNC.RECONVERGENT B0 ;  /* 0x0000000000007941 */ /* 0x000fea0003800200 */
.L_x_2322:
        /* <DEDUP_REMOVED lines=27> */
.L_x_2327:
[----:B------:R1:W-:Y:S02]  /*3310*/  STS.128 [R201+0xe000], RZ ;  /* 0x00e000ffc9007388 */ /* 0x0003e40000000c00 */
.L_x_2326:
[----:B------:R-:W-:Y:S05]  /*3320*/  BSYNC.RECONVERGENT B0 ;  /* 0x0000000000007941 */ /* 0x000fea0003800200 */
.L_x_2325:
        /* <DEDUP_REMOVED lines=31> */
.L_x_2330:
[----:B------:R1:W-:Y:S02]  /*3520*/  STS.128 [R201+0xe800], RZ ;  /* 0x00e800ffc9007388 */ /* 0x0003e40000000c00 */
.L_x_2329:
[----:B------:R-:W-:Y:S05]  /*3530*/  BSYNC.RECONVERGENT B0 ;  /* 0x0000000000007941 */ /* 0x000fea0003800200 */
.L_x_2328:
[--C-:B------:R-:W-:Y:S01]  /*3540*/  IMAD R184, R7, 0x2, R6.reuse ;  /* 0x0000000207b87824 */ /* 0x100fe200078e0206 */
[----:B------:R-:W0:Y:S01]  /*3550*/  LDGDEPBAR ;  /* 0x00000000000079af */ /* 0x000e220000000000 */
[----:B------:R-:W-:Y:S01]  /*3560*/  IMAD R183, R183, 0x2, R6 ;  /* 0x00000002b7b77824 */ /* 0x000fe200078e0206 */
[----:B------:R-:W-:Y:S01]  /*3570*/  LOP3.LUT R7, R140, 0x7, RZ, 0xc0, !PT ;  /* 0x000000078c077812 */ /* 0x000fe200078ec0ff */
[C---:B------:R-:W-:Y:S01]  /*3580*/  IMAD R182, R4.reuse, 0x2, R184 ;  /* 0x0000000204b67824 */ /* 0x040fe200078e02b8 */
[----:B------:R-:W-:Y:S01]  /*3590*/  LDSM.16.M88.4 R72, [R184] ;  /* 0x00000000b848783b */ /* 0x000fe20000000200 */
[----:B------:R-:W-:Y:S01]  /*35a0*/  IMAD R180, R4, 0x2, R183 ;  /* 0x0000000204b47824 */ /* 0x000fe200078e02b7 */
[----:B------:R-:W-:Y:S01]  /*35b0*/  LOP3.LUT R7, R7, 0x1f0, R136, 0xf8, !PT ;  /* 0x000001f007077812 */ /* 0x000fe200078ef888 */
[----:B------:R-:W-:Y:S01]  /*35c0*/  BSSY.RECONVERGENT B1, `(.L_x_2331) ;  /* 0x000013f000017945 */ /* 0x000fe20003800200 */
[----:B------:R-:W2:Y:S01]  /*35d0*/  LDSM.16.M88.4 R24, [R183+0x3000] ;  /* 0x00300000b718783b */ /* 0x000ea20000000200 */
[----:B------:R-:W-:-:S02]  /*35e0*/  ISETP.GT.AND P0, PT, R55, R190, PT ;  /* 0x000000be3700720c */ /* 0x000fc40003f04270 */
[----:B-----5:R-:W-:Y:S01]  /*35f0*/  IADD3 R0, PT, PT, R0, R137, -R139 ;  /* 0x0000008900007210 */ /* 0x020fe20007ffe88b */
[----:B------:R-:W3:Y:S01]  /*3600*/  LDSM.16.M88.4 R16, [R183+0x3400] ;  /* 0x00340000b710783b */ /* 0x000ee20000000200 */
[----:B------:R-:W-:Y:S01]  /*3610*/  IMAD.IADD R209, R202, 0x1, R7 ;  /* 0x00000001cad17824 */ /* 0x000fe200078e0207 */
[----:B------:R-:W-:Y:S01]  /*3620*/  IADD3 R52, PT, PT, R137, -R139, -R52 ;  /* 0x8000008b89347210 */ /* 0x000fe20007ffe834 */
[----:B------:R-:W-:Y:S01]  /*3630*/  IMAD.SHL.U32 R7, R197, 0x2, RZ ;  /* 0x00000002c5077824 */ /* 0x000fe200078e00ff */
[----:B-1----:R-:W1:Y:S01]  /*3640*/  LDSM.16.M88.4 R8, [R183+0x3800] ;  /* 0x00380000b708783b */ /* 0x002e620000000200 */
[C---:B------:R-:W-:Y:S02]  /*3650*/  IMAD.IADD R208, R209.reuse, 0x1, R0 ;  /* 0x00000001d1d07824 */ /* 0x040fe400078e0200 */
[----:B------:R-:W-:Y:S01]  /*3660*/  IMAD.IADD R209, R209, 0x1, R52 ;  /* 0x00000001d1d17824 */ /* 0x000fe200078e0234 */
[----:B------:R-:W-:Y:S01]  /*3670*/  LDSM.16.M88.4 R48, [R182] ;  /* 0x00000000b630783b */ /* 0x000fe20000000200 */
[----:B------:R-:W-:-:S02]  /*3680*/  LOP3.LUT R7, R7, 0x6, RZ, 0xc0, !PT ;  /* 0x0000000607077812 */ /* 0x000fc400078ec0ff */
[----:B------:R-:W-:Y:S01]  /*3690*/  VIADDMNMX R210, R208, 0x1, R137, PT ;  /* 0x00000001d0d27846 */ /* 0x000fe20003800189 */
[----:B------:R-:W4:Y:S01]  /*36a0*/  LDSM.16.M88.4 R44, [R180+0x3000] ;  /* 0x00300000b42c783b */ /* 0x000f220000000200 */
[----:B------:R-:W-:Y:S01]  /*36b0*/  VIMNMX R211, PT, PT, RZ, R209, !PT ;  /* 0x000000d1ffd37248 */ /* 0x000fe20007fe0100 */
[----:B------:R-:W-:Y:S01]  /*36c0*/  IMAD.IADD R0, R54, 0x1, R7 ;  /* 0x0000000136007824 */ /* 0x000fe200078e0207 */
[----:B------:R-:W-:Y:S01]  /*36d0*/  VIADDMNMX R208, R208, 0x9, R137, PT ;  /* 0x00000009d0d07846 */ /* 0x000fe20003800189 */
[----:B------:R-:W4:Y:S01]  /*36e0*/  LDSM.16.M88.4 R36, [R180+0x3400] ;  /* 0x00340000b424783b */ /* 0x000f220000000200 */
[----:B------:R-:W-:-:S03]  /*36f0*/  VIADDMNMX R209, R209, 0x8, RZ, !PT ;  /* 0x00000008d1d17846 */ /* 0x000fc600078001ff */
[----:B------:R-:W4:Y:S04]  /*3700*/  LDSM.16.M88.4 R32, [R180+0x3800] ;  /* 0x00380000b420783b */ /* 0x000f280000000200 */
[----:B------:R-:W4:Y:S04]  /*3710*/  LDSM.16.M88.4 R104, [R183+0x3c00] ;  /* 0x003c0000b768783b */ /* 0x000f280000000200 */
[----:B------:R-:W4:Y:S04]  /*3720*/  LDSM.16.M88.4 R96, [R183+0x4000] ;  /* 0x00400000b760783b */ /* 0x000f280000000200 */
[----:B------:R-:W4:Y:S01]  /*3730*/  LDSM.16.M88.4 R88, [R183+0x4400] ;  /* 0x00440000b758783b */ /* 0x000f220000000200 */
[C---:B--2---:R-:W-:Y:S03]  /*3740*/  HMMA.16816.F32 R28, R72.reuse, R24, RZ ;  /* 0x00000018481c723c */ /* 0x044fe600000018ff */
[----:B------:R-:W2:Y:S04]  /*3750*/  LDSM.16.M88.4 R80, [R183+0x4800] ;  /* 0x00480000b750783b */ /* 0x000ea80000000200 */
[----:B------:R-:W2:Y:S01]  /*3760*/  LDSM.16.M88.4 R56, [R183+0x4c00] ;  /* 0x004c0000b738783b */ /* 0x000ea20000000200 */
[C---:B---3--:R-:W-:Y:S03]  /*3770*/  HMMA.16816.F32 R20, R72.reuse, R16, RZ ;  /* 0x000000104814723c */ /* 0x048fe600000018ff */
[----:B------:R-:W3:Y:S04]  /*3780*/  LDSM.16.M88.4 R40, [R180+0x3c00] ;  /* 0x003c0000b428783b */ /* 0x000ee80000000200 */
[----:B------:R-:W-:Y:S01]  /*3790*/  LDSM.16.M88.4 R116, [R184+0x1000] ;  /* 0x00100000b874783b */ /* 0x000fe20000000200 */
[C---:B-1----:R-:W-:Y:S03]  /*37a0*/  HMMA.16816.F32 R12, R72.reuse, R8, RZ ;  /* 0x00000008480c723c */ /* 0x042fe600000018ff */
        /* <DEDUP_REMOVED lines=8> */
[----:B------:R-:W-:Y:S03]  /*3830*/  HMMA.16816.F32 R8, R72, R10, RZ ;  /* 0x0000000a4808723c */ /* 0x000fe600000018ff */
[----:B------:R-:W-:Y:S04]  /*3840*/  LDSM.16.M88.4 R132, [R184+0x2000] ;  /* 0x00200000b884783b */ /* 0x000fe80000000200 */
[----:B------:R-:W-:Y:S01]  /*3850*/  LDSM.16.M88.4 R128, [R183+0x7c00] ;  /* 0x007c0000b780783b */ /* 0x000fe20000000200 */
[C---:B----4-:R-:W-:Y:S08]  /*3860*/  HMMA.16816.F32 R28, R48.reuse, R44, R28 ;  /* 0x0000002c301c723c */ /* 0x050ff0000000181c */
[C---:B------:R-:W-:Y:S01]  /*3870*/  HMMA.16816.F32 R24, R48.reuse, R46, R24 ;  /* 0x0000002e3018723c */ /* 0x040fe20000001818 */
[----:B------:R-:W1:Y:S07]  /*3880*/  LDSM.16.M88.4 R44, [R180+0x4000] ;  /* 0x00400000b42c783b */ /* 0x000e6e0000000200 */
[C---:B------:R-:W-:Y:S08]  /*3890*/  HMMA.16816.F32 R20, R48.reuse, R36, R20 ;  /* 0x000000243014723c */ /* 0x040ff00000001814 */
[C---:B------:R-:W-:Y:S01]  /*38a0*/  HMMA.16816.F32 R16, R48.reuse, R38, R16 ;  /* 0x000000263010723c */ /* 0x040fe20000001810 */
[----:B------:R-:W4:Y:S07]  /*38b0*/  LDSM.16.M88.4 R36, [R180+0x4400] ;  /* 0x00440000b424783b */ /* 0x000f2e0000000200 */
[C---:B------:R-:W-:Y:S08]  /*38c0*/  HMMA.16816.F32 R12, R48.reuse, R32, R12 ;  /* 0x00000020300c723c */ /* 0x040ff0000000180c */
[----:B------:R-:W-:Y:S01]  /*38d0*/  HMMA.16816.F32 R8, R48, R34, R8 ;  /* 0x000000223008723c */ /* 0x000fe20000001808 */
[----:B------:R-:W4:Y:S07]  /*38e0*/  LDSM.16.M88.4 R32, [R180+0x4800] ;  /* 0x00480000b420783b */ /* 0x000f2e0000000200 */
[C---:B------:R-:W-:Y:S08]  /*38f0*/  HMMA.16816.F32 R108, R72.reuse, R104, RZ ;  /* 0x00000068486c723c */ /* 0x040ff000000018ff */
[C---:B------:R-:W-:Y:S08]  /*3900*/  HMMA.16816.F32 R100, R72.reuse, R96, RZ ;  /* 0x000000604864723c */ /* 0x040ff000000018ff */
[C---:B------:R-:W-:Y:S08]  /*3910*/  HMMA.16816.F32 R92, R72.reuse, R88, RZ ;  /* 0x00000058485c723c */ /* 0x040ff000000018ff */
[C---:B--2---:R-:W-:Y:S08]  /*3920*/  HMMA.16816.F32 R84, R72.reuse, R80, RZ ;  /* 0x000000504854723c */ /* 0x044ff000000018ff */
        /* <DEDUP_REMOVED lines=10> */
[C---:B-1----:R-:W-:Y:S08]  /*39d0*/  HMMA.16816.F32 R100, R48.reuse, R44, R100 ;  /* 0x0000002c3064723c */ /* 0x042ff00000001864 */
[C---:B------:R-:W-:Y:S01]  /*39e0*/  HMMA.16816.F32 R96, R48.reuse, R46, R96 ;  /* 0x0000002e3060723c */ /* 0x040fe20000001860 */
[----:B------:R-:W1:Y:S07]  /*39f0*/  LDSM.16.M88.4 R44, [R183+0x5400] ;  /* 0x00540000b72c783b */ /* 0x000e6e0000000200 */
[C---:B----4-:R-:W-:Y:S08]  /*3a00*/  HMMA.16816.F32 R92, R48.reuse, R36, R92 ;  /* 0x00000024305c723c */ /* 0x050ff0000000185c */
[C---:B------:R-:W-:Y:S01]  /*3a10*/  HMMA.16816.F32 R88, R48.reuse, R38, R88 ;  /* 0x000000263058723c */ /* 0x040fe20000001858 */
[----:B------:R-:W4:Y:S07]  /*3a20*/  LDSM.16.M88.4 R36, [R183+0x5800] ;  /* 0x00580000b724783b */ /* 0x000f2e0000000200 */
[C---:B------:R-:W-:Y:S08]  /*3a30*/  HMMA.16816.F32 R84, R48.reuse, R32, R84 ;  /* 0x000000203054723c */ /* 0x040ff00000001854 */
[C---:B------:R-:W-:Y:S01]  /*3a40*/  HMMA.16816.F32 R80, R48.reuse, R34, R80 ;  /* 0x000000223050723c */ /* 0x040fe20000001850 */
[----:B------:R-:W4:Y:S07]  /*3a50*/  LDSM.16.M88.4 R32, [R183+0x5c00] ;  /* 0x005c0000b720783b */ /* 0x000f2e0000000200 */
[C---:B--2---:R-:W-:Y:S08]  /*3a60*/  HMMA.16816.F32 R76, R48.reuse, R56, R76 ;  /* 0x00000038304c723c */ /* 0x044ff0000000184c */
[----:B------:R-:W-:Y:S01]  /*3a70*/  HMMA.16816.F32 R72, R48, R58, R72 ;  /* 0x0000003a3048723c */ /* 0x000fe20000001848 */
[----:B------:R-:W2:Y:S04]  /*3a80*/  LDSM.16.M88.4 R48, [R183+0x6000] ;  /* 0x00600000b730783b */ /* 0x000ea80000000200 */
[----:B------:R-:W-:Y:S03]  /*3a90*/  LDSM.16.M88.4 R56, [R180+0x6800] ;  /* 0x00680000b438783b */ /* 0x000fe60000000200 */
[C---:B---3--:R-:W-:Y:S08]  /*3aa0*/  HMMA.16816.F32 R28, R116.reuse, R40, R28 ;  /* 0x00000028741c723c */ /* 0x048ff0000000181c */
[C---:B------:R-:W-:Y:S01]  /*3ab0*/  HMMA.16816.F32 R24, R116.reuse, R42, R24 ;  /* 0x0000002a7418723c */ /* 0x040fe20000001818 */
[----:B------:R-:W3:Y:S07]  /*3ac0*/  LDSM.16.M88.4 R40, [R183+0x6400] ;  /* 0x00640000b728783b */ /* 0x000eee0000000200 */
[C---:B-1----:R-:W-:Y:S08]  /*3ad0*/  HMMA.16816.F32 R20, R116.reuse, R44, R20 ;  /* 0x0000002c7414723c */ /* 0x042ff00000001814 */
[C---:B------:R-:W-:Y:S01]  /*3ae0*/  HMMA.16816.F32 R16, R116.reuse, R46, R16 ;  /* 0x0000002e7410723c */ /* 0x040fe20000001810 */
[----:B------:R-:W-:Y:S07]  /*3af0*/  LDSM.16.M88.4 R44, [R182+0x1000] ;  /* 0x00100000b62c783b */ /* 0x000fee0000000200 */
[C---:B----4-:R-:W-:Y:S08]  /*3b00*/  HMMA.16816.F32 R12, R116.reuse, R36, R12 ;  /* 0x00000024740c723c */ /* 0x050ff0000000180c */
        /* <DEDUP_REMOVED lines=11> */
[C---:B-1----:R-:W-:Y:S08]  /*3bc0*/  HMMA.16816.F32 R20, R44.reuse, R36, R20 ;  /* 0x000000242c14723c */ /* 0x042ff00000001814 */
[C---:B------:R-:W-:Y:S01]  /*3bd0*/  HMMA.16816.F32 R16, R44.reuse, R38, R16 ;  /* 0x000000262c10723c */ /* 0x040fe20000001810 */
[----:B------:R-:W1:Y:S07]  /*3be0*/  LDSM.16.M88.4 R36, [R183+0x7400] ;  /* 0x00740000b724783b */ /* 0x000e6e0000000200 */
[C---:B----4-:R-:W-:Y:S08]  /*3bf0*/  HMMA.16816.F32 R12, R44.reuse, R32, R12 ;  /* 0x000000202c0c723c */ /* 0x050ff0000000180c */
[----:B------:R-:W-:Y:S01]  /*3c00*/  HMMA.16816.F32 R8, R44, R34, R8 ;  /* 0x000000222c08723c */ /* 0x000fe20000001808 */
[----:B------:R-:W4:Y:S07]  /*3c10*/  LDSM.16.M88.4 R32, [R183+0x7800] ;  /* 0x00780000b720783b */ /* 0x000f2e0000000200 */
[C---:B------:R-:W-:Y:S08]  /*3c20*/  HMMA.16816.F32 R84, R116.reuse, R124, R84 ;  /* 0x0000007c7454723c */ /* 0x040ff00000001854 */
[C---:B------:R-:W-:Y:S01]  /*3c30*/  HMMA.16816.F32 R80, R116.reuse, R126, R80 ;  /* 0x0000007e7450723c */ /* 0x040fe20000001850 */
[----:B------:R-:W4:Y:S07]  /*3c40*/  LDSM.16.M88.4 R124, [R183+0x8000] ;  /* 0x00800000b77c783b */ /* 0x000f2e0000000200 */
[C---:B------:R-:W-:Y:S08]  /*3c50*/  HMMA.16816.F32 R76, R116.reuse, R120, R76 ;  /* 0x00000078744c723c */ /* 0x040ff0000000184c */
[----:B------:R-:W-:Y:S01]  /*3c60*/  HMMA.16816.F32 R72, R116, R122, R72 ;  /* 0x0000007a7448723c */ /* 0x000fe20000001848 */
[----:B------:R-:W4:Y:S04]  /*3c70*/  LDSM.16.M88.4 R120, [R183+0x8400] ;  /* 0x00840000b778783b */ /* 0x000f280000000200 */
[----:B------:R-:W4:Y:S03]  /*3c80*/  LDSM.16.M88.4 R116, [R183+0x8800] ;  /* 0x00880000b774783b */ /* 0x000f260000000200 */
        /* <DEDUP_REMOVED lines=18> */
[----:B------:R-:W2:Y:S03]  /*3db0*/  LDSM.16.M88.4 R44, [R180+0x8000] ;  /* 0x00800000b42c783b */ /* 0x000ea60000000200 */
[C---:B---3--:R-:W-:Y:S08]  /*3dc0*/  HMMA.16816.F32 R28, R132.reuse, R40, R28 ;  /* 0x00000028841c723c */ /* 0x048ff0000000181c */
[C---:B------:R-:W-:Y:S01]  /*3dd0*/  HMMA.16816.F32 R24, R132.reuse, R42, R24 ;  /* 0x0000002a8418723c */ /* 0x040fe20000001818 */
[----:B------:R-:W3:Y:S07]  /*3de0*/  LDSM.16.M88.4 R40, [R180+0x8400] ;  /* 0x00840000b428783b */ /* 0x000eee0000000200 */
[C---:B-1----:R-:W-:Y:S08]  /*3df0*/  HMMA.16816.F32 R20, R132.reuse, R36, R20 ;  /* 0x000000248414723c */ /* 0x042ff00000001814 */
[C---:B------:R-:W-:Y:S01]  /*3e00*/  HMMA.16816.F32 R16, R132.reuse, R38, R16 ;  /* 0x000000268410723c */ /* 0x040fe20000001810 */
[----:B------:R-:W1:Y:S07]  /*3e10*/  LDSM.16.M88.4 R36, [R180+0x8800] ;  /* 0x00880000b424783b */ /* 0x000e6e0000000200 */
[C---:B----4-:R-:W-:Y:S08]  /*3e20*/  HMMA.16816.F32 R12, R132.reuse, R32, R12 ;  /* 0x00000020840c723c */ /* 0x050ff0000000180c */
[----:B------:R-:W-:Y:S01]  /*3e30*/  HMMA.16816.F32 R8, R132, R34, R8 ;  /* 0x000000228408723c */ /* 0x000fe20000001808 */
[----:B------:R-:W4:Y:S01]  /*3e40*/  LDSM.16.M88.4 R32, [R180+0x8c00] ;  /* 0x008c0000b420783b */ /* 0x000f220000000200 */
        /* <DEDUP_REMOVED lines=15> */
[C---:B------:R-:W-:Y:S08]  /*3f40*/  HMMA.16816.F32 R12, R68.reuse, R56, R12 ;  /* 0x00000038440c723c */ /* 0x040ff0000000180c */
[C---:B------:R-:W-:Y:S08]  /*3f50*/  HMMA.16816.F32 R8, R68.reuse, R58, R8 ;  /* 0x0000003a4408723c */ /* 0x040ff00000001808 */
[C---:B--2---:R-:W-:Y:S08]  /*3f60*/  HMMA.16816.F32 R108, R68.reuse, R48, R108 ;  /* 0x00000030446c723c */ /* 0x044ff0000000186c */
[C---:B------:R-:W-:Y:S08]  /*3f70*/  HMMA.16816.F32 R104, R68.reuse, R50, R104 ;  /* 0x000000324468723c */ /* 0x040ff00000001868 */
[C---:B------:R-:W-:Y:S08]  /*3f80*/  HMMA.16816.F32 R100, R68.reuse, R44, R100 ;  /* 0x0000002c4464723c */ /* 0x040ff00000001864 */
[C---:B------:R-:W-:Y:S08]  /*3f90*/  HMMA.16816.F32 R96, R68.reuse, R46, R96 ;  /* 0x0000002e4460723c */ /* 0x040ff00000001860 */
[C---:B---3--:R-:W-:Y:S08]  /*3fa0*/  HMMA.16816.F32 R92, R68.reuse, R40, R92 ;  /* 0x00000028445c723c */ /* 0x048ff0000000185c */
[C---:B------:R-:W-:Y:S08]  /*3fb0*/  HMMA.16816.F32 R88, R68.reuse, R42, R88 ;  /* 0x0000002a4458723c */ /* 0x040ff00000001858 */
[C---:B-1----:R-:W-:Y:S08]  /*3fc0*/  HMMA.16816.F32 R84, R68.reuse, R36, R84 ;  /* 0x000000244454723c */ /* 0x042ff00000001854 */
[C---:B------:R-:W-:Y:S08]  /*3fd0*/  HMMA.16816.F32 R80, R68.reuse, R38, R80 ;  /* 0x000000264450723c */ /* 0x040ff00000001850 */
[C---:B----4-:R-:W-:Y:S08]  /*3fe0*/  HMMA.16816.F32 R76, R68.reuse, R32, R76 ;  /* 0x00000020444c723c */ /* 0x050ff0000000184c */
[----:B------:R-:W-:Y:S01]  /*3ff0*/  HMMA.16816.F32 R72, R68, R34, R72 ;  /* 0x000000224448723c */ /* 0x000fe20000001848 */
[----:B------:R-:W-:Y:S06]  /*4000*/  BAR.SYNC.DEFER_BLOCKING 0x0 ;  /* 0x0000000000007b1d */ /* 0x000fec0000010000 */
[----:B------:R-:W-:-:S13]  /*4010*/  @!P0 BRA `(.L_x_2332) ;  /* 0x0000000800648947 */ /* 0x000fda0003800000 */
        /* <DEDUP_REMOVED lines=13> */
.L_x_2334:
        /* <DEDUP_REMOVED lines=16> */
[----:B------:R-:W-:Y:S02]  /*41f0*/  ISETP.GE.AND P0, PT, R38, RZ, PT ;  /* 0x000000ff2600720c */ /* 0x000fe40003f06270 */
[----:B------:R-:W2:Y:S01]  /*4200*/  LD.E.64 R38, desc[UR4][R2.64+0x20] ;  /* 0x0000200402267980 */ /* 0x000ea2000c101b00 */
        /* <DEDUP_REMOVED lines=42> */
.L_x_2335:
[----:B------:R-:W-:Y:S05]  /*44b0*/  BSYNC.RECONVERGENT B0 ;  /* 0x0000000000007941 */ /* 0x000fea0003800200 */
.L_x_2333:
        /* <DEDUP_REMOVED lines=76> */
.L_x_2337:
[----:B------:R3:W-:Y:S02]  /*4980*/  STS.128 [R201+0x8800], RZ ;  /* 0x008800ffc9007388 */ /* 0x0007e40000000c00 */
.L_x_2338:
[----:B------:R-:W-:Y:S05]  /*4990*/  BSYNC.RECONVERGENT B0 ;  /* 0x0000000000007941 */ /* 0x000fea0003800200 */
.L_x_2336:
[----:B------:R-:W0:Y:S02]  /*49a0*/  LDGDEPBAR ;  /* 0x00000000000079af */ /* 0x000e240000000000 */
.L_x_2332:
[----:B------:R-:W-:Y:S05]  /*49b0*/  BSYNC.RECONVERGENT B1 ;  /* 0x0000000000017941 */ /* 0x000fea0003800200 */
.L_x_2331:
[----:B------:R-:W4:Y:S01]  /*49c0*/  LD.E R57, desc[UR4][R2.64+0xdc] ;  /* 0x0000dc0402397980 */ /* 0x000f22000c101900 */
[C---:B------:R-:W-:Y:S02]  /*49d0*/  VIADD R7, R0.reuse, 0x1 ;  /* 0x0000000100077836 */ /* 0x040fe40000000000 */
[----:B------:R-:W-:-:S03]  /*49e0*/  VIADD R32, R0, 0x8 ;  /* 0x0000000800207836 */ /* 0x000fc60000000000 */
[C---:B------:R-:W-:Y:S02]  /*49f0*/  ISETP.GE.AND P0, PT, R7.reuse, R211, PT ;  /* 0x000000d30700720c */ /* 0x040fe40003f06270 */
[----:B------:R-:W-:Y:S02]  /*4a00*/  ISETP.GE.AND P2, PT, R7, R209, PT ;  /* 0x000000d10700720c */ /* 0x000fe40003f46270 */
[----:B------:R-:W-:Y:S02]  /*4a10*/  FSEL R29, R29, -INF , P0 ;  /* 0xff8000001d1d7808 */ /* 0x000fe40000000000 */
[----:B------:R-:W-:Y:S02]  /*4a20*/  ISETP.GE.AND P0, PT, R32, R211, PT ;  /* 0x000000d32000720c */ /* 0x000fe40003f06270 */
[C---:B------:R-:W-:Y:S02]  /*4a30*/  ISETP.GE.AND P3, PT, R7.reuse, R210, PT ;  /* 0x000000d20700720c */ /* 0x040fe40003f66270 */
[----:B------:R-:W-:Y:S01]  /*4a40*/  ISETP.GE.AND P6, PT, R7, R208, PT ;  /* 0x000000d00700720c */ /* 0x000fe20003fc6270 */
[----:B------:R-:W-:Y:S01]  /*4a50*/  VIADD R7, R0, 0x9 ;  /* 0x0000000900077836 */ /* 0x000fe20000000000 */
[----:B------:R-:W-:-:S02]  /*4a60*/  ISETP.GE.AND P5, PT, R32, R210, PT ;  /* 0x000000d22000720c */ /* 0x000fc40003fa6270 */
[----:B------:R-:W-:Y:S02]  /*4a70*/  FSEL R31, R31, -INF , P2 ;  /* 0xff8000001f1f7808 */ /* 0x000fe40001000000 */
[----:B------:R-:W-:Y:S02]  /*4a80*/  FSEL R24, R24, -INF , P0 ;  /* 0xff80000018187808 */ /* 0x000fe40000000000 */
[----:B------:R-:W-:Y:S02]  /*4a90*/  ISETP.GE.AND P1, PT, R32, R209, PT ;  /* 0x000000d12000720c */ /* 0x000fe40003f26270 */
[----:B------:R-:W-:Y:S02]  /*4aa0*/  FSEL R45, R31, -INF , !P6 ;  /* 0xff8000001f2d7808 */ /* 0x000fe40007000000 */
[----:B------:R-:W-:Y:S02]  /*4ab0*/  FSEL R43, R24, -INF , !P5 ;  /* 0xff800000182b7808 */ /* 0x000fe40006800000 */
[----:B------:R-:W-:Y:S01]  /*4ac0*/  FSEL R49, R29, -INF , !P3 ;  /* 0xff8000001d317808 */ /* 0x000fe20005800000 */
[----:B------:R-:W-:Y:S01]  /*4ad0*/  VIADD R29, R0, 0x10 ;  /* 0x00000010001d7836 */ /* 0x000fe20000000000 */
[----:B------:R-:W-:-:S02]  /*4ae0*/  ISETP.GE.AND P2, PT, R7, R211, PT ;  /* 0x000000d30700720c */ /* 0x000fc40003f46270 */
[C---:B------:R-:W-:Y:S02]  /*4af0*/  ISETP.GE.AND P0, PT, R7.reuse, R210, PT ;  /* 0x000000d20700720c */ /* 0x040fe40003f06270 */
[C---:B------:R-:W-:Y:S02]  /*4b00*/  ISETP.GE.AND P6, PT, R7.reuse, R209, PT ;  /* 0x000000d10700720c */ /* 0x040fe40003fc6270 */
[-C--:B------:R-:W-:Y:S01]  /*4b10*/  ISETP.GE.AND P5, PT, R7, R208.reuse, PT ;  /* 0x000000d00700720c */ /* 0x080fe20003fa6270 */
[----:B------:R-:W-:Y:S01]  /*4b20*/  VIADD R7, R0, 0x11 ;  /* 0x0000001100077836 */ /* 0x000fe20000000000 */
[----:B------:R-:W-:Y:S02]  /*4b30*/  ISETP.GE.AND P3, PT, R32, R208, PT ;  /* 0x000000d02000720c */ /* 0x000fe40003f66270 */
[----:B------:R-:W-:Y:S02]  /*4b40*/  FSEL R26, R26, -INF , P1 ;  /* 0xff8000001a1a7808 */ /* 0x000fe40000800000 */
[----:B------:R-:W-:-:S02]  /*4b50*/  FSEL R27, R27, -INF , P6 ;  /* 0xff8000001b1b7808 */ /* 0x000fc40003000000 */
[----:B------:R-:W-:Y:S02]  /*4b60*/  FSEL R69, R26, -INF , !P3 ;  /* 0xff8000001a457808 */ /* 0x000fe40005800000 */
[C---:B------:R-:W-:Y:S02]  /*4b70*/  ISETP.GE.AND P1, PT, R29.reuse, R211, PT ;  /* 0x000000d31d00720c */ /* 0x040fe40003f26270 */
[----:B------:R-:W-:Y:S02]  /*4b80*/  ISETP.GE.AND P3, PT, R29, R209, PT ;  /* 0x000000d11d00720c */ /* 0x000fe40003f66270 */
[----:B------:R-:W-:Y:S02]  /*4b90*/  ISETP.GE.AND P6, PT, R7, R211, PT ;  /* 0x000000d30700720c */ /* 0x000fe40003fc6270 */
[----:B------:R-:W-:Y:S02]  /*4ba0*/  FSEL R25, R25, -INF , P2 ;  /* 0xff80000019197808 */ /* 0x000fe40001000000 */
[----:B------:R-:W-:Y:S01]  /*4bb0*/  FSEL R47, R20, -INF , P1 ;  /* 0xff800000142f7808 */ /* 0x000fe20000800000 */
[----:B------:R-:W-:Y:S01]  /*4bc0*/  VIADD R20, R0, 0x19 ;  /* 0x0000001900147836 */ /* 0x000fe20000000000 */
[----:B------:R-:W-:-:S02]  /*4bd0*/  FSEL R22, R22, -INF , P3 ;  /* 0xff80000016167808 */ /* 0x000fc40001800000 */
[----:B------:R-:W-:Y:S02]  /*4be0*/  FSEL R21, R21, -INF , P6 ;  /* 0xff80000015157808 */ /* 0x000fe40003000000 */
[C---:B------:R-:W-:Y:S02]  /*4bf0*/  ISETP.GE.AND P1, PT, R7.reuse, R210, PT ;  /* 0x000000d20700720c */ /* 0x040fe40003f26270 */
[C---:B------:R-:W-:Y:S02]  /*4c00*/  ISETP.GE.AND P3, PT, R7.reuse, R209, PT ;  /* 0x000000d10700720c */ /* 0x040fe40003f66270 */
[----:B------:R-:W-:Y:S01]  /*4c10*/  ISETP.GE.AND P6, PT, R7, R208, PT ;  /* 0x000000d00700720c */ /* 0x000fe20003fc6270 */
[----:B------:R-:W-:Y:S01]  /*4c20*/  VIADD R7, R0, 0x18 ;  /* 0x0000001800077836 */ /* 0x000fe20000000000 */
[----:B------:R-:W-:Y:S02]  /*4c30*/  FSEL R113, R25, -INF , !P0 ;  /* 0xff80000019717808 */ /* 0x000fe40004000000 */
[----:B------:R-:W-:-:S02]  /*4c40*/  ISETP.GE.AND P2, PT, R29, R210, PT ;  /* 0x000000d21d00720c */ /* 0x000fc40003f46270 */
[----:B------:R-:W-:Y:S02]  /*4c50*/  ISETP.GE.AND P0, PT, R29, R208, PT ;  /* 0x000000d01d00720c */ /* 0x000fe40003f06270 */
[----:B------:R-:W-:Y:S02]  /*4c60*/  FSEL R71, R27, -INF , !P5 ;  /* 0xff8000001b477808 */ /* 0x000fe40006800000 */
[----:B------:R-:W-:Y:S02]  /*4c70*/  ISETP.GE.AND P5, PT, R7, R211, PT ;  /* 0x000000d30700720c */ /* 0x000fe40003fa6270 */
[----:B------:R-:W-:Y:S02]  /*4c80*/  FSEL R23, R23, -INF , P3 ;  /* 0xff80000017177808 */ /* 0x000fe40001800000 */
[----:B------:R-:W-:Y:S02]  /*4c90*/  FSEL R47, R47, -INF , !P2 ;  /* 0xff8000002f2f7808 */ /* 0x000fe40005000000 */
[----:B------:R-:W-:-:S02]  /*4ca0*/  FSEL R41, R22, -INF , !P0 ;  /* 0xff80000016297808 */ /* 0x000fc40004000000 */
[C---:B------:R-:W-:Y:S02]  /*4cb0*/  ISETP.GE.AND P3, PT, R7.reuse, R210, PT ;  /* 0x000000d20700720c */ /* 0x040fe40003f66270 */
[C---:B------:R-:W-:Y:S02]  /*4cc0*/  ISETP.GE.AND P0, PT, R7.reuse, R209, PT ;  /* 0x000000d10700720c */ /* 0x040fe40003f06270 */
[----:B------:R-:W-:Y:S02]  /*4cd0*/  ISETP.GE.AND P2, PT, R7, R208, PT ;  /* 0x000000d00700720c */ /* 0x000fe40003f46270 */
[----:B-12---:R-:W-:Y:S02]  /*4ce0*/  FSEL R39, R21, -INF , !P1 ;  /* 0xff80000015277808 */ /* 0x006fe40004800000 */
[----:B------:R-:W-:Y:S01]  /*4cf0*/  FSEL R7, R16, -INF , P5 ;  /* 0xff80000010077808 */ /* 0x000fe20002800000 */
[----:B------:R-:W-:Y:S01]  /*4d00*/  VIADD R16, R0, 0x20 ;  /* 0x0000002000107836 */ /* 0x000fe20000000000 */
[----:B------:R-:W-:-:S02]  /*4d10*/  ISETP.GE.AND P1, PT, R20, R211, PT ;  /* 0x000000d31400720c */ /* 0x000fc40003f26270 */
[----:B------:R-:W-:Y:S02]  /*4d20*/  FSEL R37, R23, -INF , !P6 ;  /* 0xff80000017257808 */ /* 0x000fe40007000000 */
[----:B------:R-:W-:Y:S02]  /*4d30*/  FSEL R7, R7, -INF , !P3 ;  /* 0xff80000007077808 */ /* 0x000fe40005800000 */
[C---:B------:R-:W-:Y:S02]  /*4d40*/  ISETP.GE.AND P6, PT, R20.reuse, R210, PT ;  /* 0x000000d21400720c */ /* 0x040fe40003fc6270 */
[C---:B------:R-:W-:Y:S02]  /*4d50*/  ISETP.GE.AND P5, PT, R20.reuse, R209, PT ;  /* 0x000000d11400720c */ /* 0x040fe40003fa6270 */
[----:B------:R-:W-:Y:S01]  /*4d60*/  ISETP.GE.AND P3, PT, R20, R208, PT ;  /* 0x000000d01400720c */ /* 0x000fe20003f66270 */
[----:B------:R-:W-:Y:S01]  /*4d70*/  VIADD R20, R0, 0x21 ;  /* 0x0000002100147836 */ /* 0x000fe20000000000 */
[----:B------:R-:W-:-:S02]  /*4d80*/  FSEL R18, R18, -INF , P0 ;  /* 0xff80000012127808 */ /* 0x000fc40000000000 */
[----:B------:R-:W-:Y:S02]  /*4d90*/  FSEL R17, R17, -INF , P1 ;  /* 0xff80000011117808 */ /* 0x000fe40000800000 */
[----:B------:R-:W-:Y:S02]  /*4da0*/  ISETP.GE.AND P0, PT, R16, R211, PT ;  /* 0x000000d31000720c */ /* 0x000fe40003f06270 */
[----:B------:R-:W-:Y:S02]  /*4db0*/  FSEL R23, R18, -INF , !P2 ;  /* 0xff80000012177808 */ /* 0x000fe40005000000 */
[----:B------:R-:W-:Y:S02]  /*4dc0*/  FSEL R17, R17, -INF , !P6 ;  /* 0xff80000011117808 */ /* 0x000fe40007000000 */
[C---:B------:R-:W-:Y:S02]  /*4dd0*/  ISETP.GE.AND P2, PT, R16.reuse, R210, PT ;  /* 0x000000d21000720c */ /* 0x040fe40003f46270 */
[----:B------:R-:W-:-:S02]  /*4de0*/  ISETP.GE.AND P1, PT, R16, R209, PT ;  /* 0x000000d11000720c */ /* 0x000fc40003f26270 */
[----:B------:R-:W-:Y:S01]  /*4df0*/  ISETP.GE.AND P6, PT, R16, R208, PT ;  /* 0x000000d01000720c */ /* 0x000fe20003fc6270 */
[----:B------:R-:W-:Y:S01]  /*4e00*/  VIADD R16, R0, 0x28 ;  /* 0x0000002800107836 */ /* 0x000fe20000000000 */
[----:B------:R-:W-:Y:S02]  /*4e10*/  FSEL R19, R19, -INF , P5 ;  /* 0xff80000013137808 */ /* 0x000fe40002800000 */
[----:B------:R-:W-:Y:S02]  /*4e20*/  ISETP.GE.AND P5, PT, R20, R211, PT ;  /* 0x000000d31400720c */ /* 0x000fe40003fa6270 */
[----:B------:R-:W-:Y:S02]  /*4e30*/  FSEL R12, R12, -INF , P0 ;  /* 0xff8000000c0c7808 */ /* 0x000fe40000000000 */
[----:B------:R-:W-:Y:S02]  /*4e40*/  FSEL R21, R19, -INF , !P3 ;  /* 0xff80000013157808 */ /* 0x000fe40005800000 */
[----:B------:R-:W-:-:S02]  /*4e50*/  ISETP.GE.AND P3, PT, R20, R210, PT ;  /* 0x000000d21400720c */ /* 0x000fc40003f66270 */
[----:B------:R-:W-:Y:S01]  /*4e60*/  FSEL R35, R12, -INF , !P2 ;  /* 0xff8000000c237808 */ /* 0x000fe20005000000 */
[----:B------:R-:W-:Y:S01]  /*4e70*/  VIADD R12, R0, 0x30 ;  /* 0x00000030000c7836 */ /* 0x000fe20000000000 */
[----:B------:R-:W-:Y:S01]  /*4e80*/  FSEL R33, R14, -INF , P1 ;  /* 0xff8000000e217808 */ /* 0x000fe20000800000 */
[----:B------:R-:W-:Y:S01]  /*4e90*/  VIADD R14, R0, 0x29 ;  /* 0x00000029000e7836 */ /* 0x000fe20000000000 */
[----:B------:R-:W-:Y:S02]  /*4ea0*/  FSEL R13, R13, -INF , P5 ;  /* 0xff8000000d0d7808 */ /* 0x000fe40002800000 */
[C---:B------:R-:W-:Y:S02]  /*4eb0*/  ISETP.GE.AND P1, PT, R16.reuse, R211, PT ;  /* 0x000000d31000720c */ /* 0x040fe40003f26270 */
[-C--:B------:R-:W-:Y:S02]  /*4ec0*/  ISETP.GE.AND P5, PT, R16, R209.reuse, PT ;  /* 0x000000d11000720c */ /* 0x080fe40003fa6270 */
[----:B------:R-:W-:-:S02]  /*4ed0*/  ISETP.GE.AND P0, PT, R20, R209, PT ;  /* 0x000000d11400720c */ /* 0x000fc40003f06270 */
[----:B------:R-:W-:Y:S02]  /*4ee0*/  FSEL R33, R33, -INF , !P6 ;  /* 0xff80000021217808 */ /* 0x000fe40007000000 */
[----:B------:R-:W-:Y:S02]  /*4ef0*/  FSEL R223, R13, -INF , !P3 ;  /* 0xff8000000ddf7808 */ /* 0x000fe40005800000 */
[C---:B------:R-:W-:Y:S02]  /*4f00*/  ISETP.GE.AND P6, PT, R16.reuse, R210, PT ;  /* 0x000000d21000720c */ /* 0x040fe40003fc6270 */
[----:B------:R-:W-:Y:S02]  /*4f10*/  ISETP.GE.AND P3, PT, R16, R208, PT ;  /* 0x000000d01000720c */ /* 0x000fe40003f66270 */
[----:B------:R-:W-:Y:S02]  /*4f20*/  FSEL R8, R8, -INF , P1 ;  /* 0xff80000008087808 */ /* 0x000fe40000800000 */
[----:B------:R-:W-:-:S02]  /*4f30*/  FSEL R10, R10, -INF , P5 ;  /* 0xff8000000a0a7808 */ /* 0x000fc40002800000 */
[----:B------:R-:W-:Y:S02]  /*4f40*/  ISETP.GE.AND P2, PT, R20, R208, PT ;  /* 0x000000d01400720c */ /* 0x000fe40003f46270 */
[----:B------:R-:W-:Y:S02]  /*4f50*/  FSEL R15, R15, -INF , P0 ;  /* 0xff8000000f0f7808 */ /* 0x000fe40000000000 */
[----:B------:R-:W-:Y:S02]  /*4f60*/  ISETP.GE.AND P1, PT, R14, R209, PT ;  /* 0x000000d10e00720c */ /* 0x000fe40003f26270 */
[-C--:B------:R-:W-:Y:S02]  /*4f70*/  ISETP.GE.AND P5, PT, R12, R211.reuse, PT ;  /* 0x000000d30c00720c */ /* 0x080fe40003fa6270 */
[----:B------:R-:W-:Y:S02]  /*4f80*/  ISETP.GE.AND P0, PT, R14, R211, PT ;  /* 0x000000d30e00720c */ /* 0x000fe40003f06270 */
[----:B------:R-:W-:Y:S01]  /*4f90*/  FSEL R31, R8, -INF , !P6 ;  /* 0xff800000081f7808 */ /* 0x000fe20007000000 */
[----:B------:R-:W-:Y:S01]  /*4fa0*/  VIADD R8, R0, 0x31 ;  /* 0x0000003100087836 */ /* 0x000fe20000000000 */
[----:B------:R-:W-:-:S02]  /*4fb0*/  FSEL R29, R10, -INF , !P3 ;  /* 0xff8000000a1d7808 */ /* 0x000fc40005800000 */
[----:B------:R-:W-:Y:S02]  /*4fc0*/  FSEL R219, R15, -INF , !P2 ;  /* 0xff8000000fdb7808 */ /* 0x000fe40005000000 */
[----:B------:R-:W-:Y:S02]  /*4fd0*/  ISETP.GE.AND P6, PT, R14, R208, PT ;  /* 0x000000d00e00720c */ /* 0x000fe40003fc6270 */
[-C--:B------:R-:W-:Y:S02]  /*4fe0*/  ISETP.GE.AND P3, PT, R12, R210.reuse, PT ;  /* 0x000000d20c00720c */ /* 0x080fe40003f66270 */
[----:B------:R-:W-:Y:S02]  /*4ff0*/  FSEL R11, R11, -INF , P1 ;  /* 0xff8000000b0b7808 */ /* 0x000fe40000800000 */
[----:B------:R-:W-:Y:S02]  /*5000*/  FSEL R108, R108, -INF , P5 ;  /* 0xff8000006c6c7808 */ /* 0x000fe40002800000 */
[----:B------:R-:W-:-:S02]  /*5010*/  ISETP.GE.AND P2, PT, R14, R210, PT ;  /* 0x000000d20e00720c */ /* 0x000fc40003f46270 */
[----:B------:R-:W-:Y:S02]  /*5020*/  FSEL R9, R9, -INF , P0 ;  /* 0xff80000009097808 */ /* 0x000fe40000000000 */
[----:B------:R-:W-:Y:S02]  /*5030*/  FSEL R217, R11, -INF , !P6 ;  /* 0xff8000000bd97808 */ /* 0x000fe40007000000 */
[----:B------:R-:W-:Y:S02]  /*5040*/  FSEL R215, R108, -INF , !P3 ;  /* 0xff8000006cd77808 */ /* 0x000fe40005800000 */
[----:B------:R-:W-:Y:S02]  /*5050*/  ISETP.GE.AND P0, PT, R12, R209, PT ;  /* 0x000000d10c00720c */ /* 0x000fe40003f06270 */
        /* <DEDUP_REMOVED lines=10> */
[----:B------:R-:W-:Y:S02]  /*5100*/  FSEL R111, R111, -INF , P5 ;  /* 0xff8000006f6f7808 */ /* 0x000fe40002800000 */
[C---:B------:R-:W-:Y:S02]  /*5110*/  ISETP.GE.AND P0, PT, R9.reuse, R211, PT ;  /* 0x000000d30900720c */ /* 0x040fe40003f06270 */
[----:B------:R-:W-:Y:S02]  /*5120*/  ISETP.GE.AND P1, PT, R9, R209, PT ;  /* 0x000000d10900720c */ /* 0x000fe40003f26270 */
[----:B------:R-:W-:Y:S02]  /*5130*/  ISETP.GE.AND P5, PT, R8, R211, PT ;  /* 0x000000d30800720c */ /* 0x000fe40003fa6270 */
[----:B------:R-:W-:Y:S02]  /*5140*/  FSEL R179, R110, -INF , !P2 ;  /* 0xff8000006eb37808 */ /* 0x000fe40005000000 */
[----:B------:R-:W-:-:S02]  /*5150*/  FSEL R125, R109, -INF , !P6 ;  /* 0xff8000006d7d7808 */ /* 0x000fc40007000000 */
[C---:B------:R-:W-:Y:S02]  /*5160*/  ISETP.GE.AND P2, PT, R9.reuse, R210, PT ;  /* 0x000000d20900720c */ /* 0x040fe40003f46270 */
[----:B------:R-:W-:Y:S01]  /*5170*/  ISETP.GE.AND P6, PT, R9, R208, PT ;  /* 0x000000d00900720c */ /* 0x000fe20003fc6270 */
[----:B------:R-:W-:Y:S01]  /*5180*/  VIADD R9, R0, 0x40 ;  /* 0x0000004000097836 */ /* 0x000fe20000000000 */
[----:B------:R-:W-:Y:S02]  /*5190*/  FSEL R133, R111, -INF , !P3 ;  /* 0xff8000006f857808 */ /* 0x000fe40005800000 */
[----:B------:R-:W-:Y:S02]  /*51a0*/  FSEL R104, R104, -INF , P0 ;  /* 0xff80000068687808 */ /* 0x000fe40000000000 */
[----:B------:R-:W-:Y:S02]  /*51b0*/  ISETP.GE.AND P3, PT, R8, R210, PT ;  /* 0x000000d20800720c */ /* 0x000fe40003f66270 */
[----:B------:R-:W-:-:S02]  /*51c0*/  FSEL R106, R106, -INF , P1 ;  /* 0xff8000006a6a7808 */ /* 0x000fc40000800000 */
[----:B------:R-:W-:Y:S02]  /*51d0*/  FSEL R105, R105, -INF , P5 ;  /* 0xff80000069697808 */ /* 0x000fe40002800000 */
[----:B------:R-:W-:Y:S02]  /*51e0*/  FSEL R193, R104, -INF , !P2 ;  /* 0xff80000068c17808 */ /* 0x000fe40005000000 */
[----:B------:R-:W-:Y:S02]  /*51f0*/  FSEL R177, R106, -INF , !P6 ;  /* 0xff8000006ab17808 */ /* 0x000fe40007000000 */
[----:B------:R-:W-:Y:S02]  /*5200*/  FSEL R127, R105, -INF , !P3 ;  /* 0xff800000697f7808 */ /* 0x000fe40005800000 */
[C---:B------:R-:W-:Y:S02]  /*5210*/  ISETP.GE.AND P0, PT, R8.reuse, R209, PT ;  /* 0x000000d10800720c */ /* 0x040fe40003f06270 */
[----:B------:R-:W-:Y:S01]  /*5220*/  ISETP.GE.AND P2, PT, R8, R208, PT ;  /* 0x000000d00800720c */ /* 0x000fe20003f46270 */
[----:B------:R-:W-:Y:S01]  /*5230*/  VIADD R8, R0, 0x41 ;  /* 0x0000004100087836 */ /* 0x000fe20000000000 */
[----:B------:R-:W-:-:S02]  /*5240*/  ISETP.GE.AND P1, PT, R9, R211, PT ;  /* 0x000000d30900720c */ /* 0x000fc40003f26270 */
[C---:B------:R-:W-:Y:S02]  /*5250*/  ISETP.GE.AND P6, PT, R9.reuse, R210, PT ;  /* 0x000000d20900720c */ /* 0x040fe40003fc6270 */
[C---:B------:R-:W-:Y:S02]  /*5260*/  ISETP.GE.AND P5, PT, R9.reuse, R209, PT ;  /* 0x000000d10900720c */ /* 0x040fe40003fa6270 */
[----:B------:R-:W-:Y:S01]  /*5270*/  ISETP.GE.AND P3, PT, R9, R208, PT ;  /* 0x000000d00900720c */ /* 0x000fe20003f66270 */
[----:B------:R-:W-:Y:S01]  /*5280*/  VIADD R9, R0, 0x48 ;  /* 0x0000004800097836 */ /* 0x000fe20000000000 */
[----:B------:R-:W-:Y:S02]  /*5290*/  FSEL R107, R107, -INF , P0 ;  /* 0xff8000006b6b7808 */ /* 0x000fe40000000000 */
[----:B------:R-:W-:Y:S02]  /*52a0*/  FSEL R100, R100, -INF , P1 ;  /* 0xff80000064647808 */ /* 0x000fe40000800000 */
[----:B------:R-:W-:-:S02]  /*52b0*/  FSEL R102, R102, -INF , P5 ;  /* 0xff80000066667808 */ /* 0x000fc40002800000 */
[C---:B------:R-:W-:Y:S02]  /*52c0*/  ISETP.GE.AND P0, PT, R8.reuse, R211, PT ;  /* 0x000000d30800720c */ /* 0x040fe40003f06270 */
[----:B------:R-:W-:Y:S02]  /*52d0*/  ISETP.GE.AND P1, PT, R8, R209, PT ;  /* 0x000000d10800720c */ /* 0x000fe40003f26270 */
[----:B------:R-:W-:Y:S02]  /*52e0*/  ISETP.GE.AND P5, PT, R9, R211, PT ;  /* 0x000000d30900720c */ /* 0x000fe40003fa6270 */
[----:B------:R-:W-:Y:S02]  /*52f0*/  FSEL R137, R107, -INF , !P2 ;  /* 0xff8000006b897808 */ /* 0x000fe40005000000 */
[----:B------:R-:W-:Y:S02]  /*5300*/  FSEL R175, R100, -INF , !P6 ;  /* 0xff80000064af7808 */ /* 0x000fe40007000000 */
[----:B------:R-:W-:-:S02]  /*5310*/  ISETP.GE.AND P2, PT, R8, R210, PT ;  /* 0x000000d20800720c */ /* 0x000fc40003f46270 */
[----:B------:R-:W-:Y:S01]  /*5320*/  ISETP.GE.AND P6, PT, R8, R208, PT ;  /* 0x000000d00800720c */ /* 0x000fe20003fc6270 */
[----:B------:R-:W-:Y:S01]  /*5330*/  VIADD R8, R0, 0x49 ;  /* 0x0000004900087836 */ /* 0x000fe20000000000 */
[----:B------:R-:W-:Y:S02]  /*5340*/  FSEL R171, R102, -INF , !P3 ;  /* 0xff80000066ab7808 */ /* 0x000fe40005800000 */
[----:B------:R-:W-:Y:S02]  /*5350*/  FSEL R101, R101, -INF , P0 ;  /* 0xff80000065657808 */ /* 0x000fe40000000000 */
[----:B------:R-:W-:Y:S02]  /*5360*/  ISETP.GE.AND P3, PT, R9, R210, PT ;  /* 0x000000d20900720c */ /* 0x000fe40003f66270 */
[----:B------:R-:W-:Y:S02]  /*5370*/  FSEL R103, R103, -INF , P1 ;  /* 0xff80000067677808 */ /* 0x000fe40000800000 */
[----:B------:R-:W-:-:S02]  /*5380*/  FSEL R96, R96, -INF , P5 ;  /* 0xff80000060607808 */ /* 0x000fc40002800000 */
[----:B------:R-:W-:Y:S02]  /*5390*/  ISETP.GE.AND P0, PT, R9, R209, PT ;  /* 0x000000d10900720c */ /* 0x000fe40003f06270 */
[----:B------:R-:W-:Y:S02]  /*53a0*/  FSEL R149, R101, -INF , !P2 ;  /* 0xff80000065957808 */ /* 0x000fe40005000000 */
[----:B------:R-:W-:Y:S02]  /*53b0*/  FSEL R159, R103, -INF , !P6 ;  /* 0xff800000679f7808 */ /* 0x000fe40007000000 */
[----:B------:R-:W-:Y:S02]  /*53c0*/  FSEL R151, R96, -INF , !P3 ;  /* 0xff80000060977808 */ /* 0x000fe40005800000 */
        /* <DEDUP_REMOVED lines=9> */
[----:B------:R-:W-:-:S02]  /*5460*/  FSEL R169, R98, -INF , !P2 ;  /* 0xff80000062a97808 */ /* 0x000fc40005000000 */
[----:B------:R-:W-:Y:S02]  /*5470*/  ISETP.GE.AND P0, PT, R9, R211, PT ;  /* 0x000000d30900720c */ /* 0x000fe40003f06270 */
[----:B------:R-:W-:Y:S02]  /*5480*/  FSEL R97, R97, -INF , P1 ;  /* 0xff80000061617808 */ /* 0x000fe40000800000 */
[----:B------:R-:W-:Y:S02]  /*5490*/  ISETP.GE.AND P2, PT, R9, R209, PT ;  /* 0x000000d10900720c */ /* 0x000fe40003f46270 */
[----:B------:R-:W-:Y:S02]  /*54a0*/  ISETP.GE.AND P5, PT, R8, R211, PT ;  /* 0x000000d30800720c */ /* 0x000fe40003fa6270 */
[----:B------:R-:W-:Y:S02]  /*54b0*/  FSEL R173, R97, -INF , !P6 ;  /* 0xff80000061ad7808 */ /* 0x000fe40007000000 */
[----:B------:R-:W-:-:S02]  /*54c0*/  FSEL R27, R92, -INF , P0 ;  /* 0xff8000005c1b7808 */ /* 0x000fc40000000000 */
[----:B------:R-:W-:Y:S02]  /*54d0*/  FSEL R94, R94, -INF , P2 ;  /* 0xff8000005e5e7808 */ /* 0x000fe40001000000 */
[----:B------:R-:W-:Y:S02]  /*54e0*/  FSEL R25, R93, -INF , P5 ;  /* 0xff8000005d197808 */ /* 0x000fe40002800000 */
[C---:B------:R-:W-:Y:S02]  /*54f0*/  ISETP.GE.AND P1, PT, R9.reuse, R210, PT ;  /* 0x000000d20900720c */ /* 0x040fe40003f26270 */
[----:B------:R-:W-:Y:S01]  /*5500*/  ISETP.GE.AND P6, PT, R9, R208, PT ;  /* 0x000000d00900720c */ /* 0x000fe20003fc6270 */
[----:B------:R-:W-:Y:S01]  /*5510*/  VIADD R9, R0, 0x58 ;  /* 0x0000005800097836 */ /* 0x000fe20000000000 */
[C---:B------:R-:W-:Y:S02]  /*5520*/  ISETP.GE.AND P0, PT, R8.reuse, R210, PT ;  /* 0x000000d20800720c */ /* 0x040fe40003f06270 */
[----:B------:R-:W-:-:S02]  /*5530*/  ISETP.GE.AND P2, PT, R8, R209, PT ;  /* 0x000000d10800720c */ /* 0x000fc40003f46270 */
[----:B------:R-:W-:Y:S01]  /*5540*/  ISETP.GE.AND P5, PT, R8, R208, PT ;  /* 0x000000d00800720c */ /* 0x000fe20003fa6270 */
[----:B------:R-:W-:Y:S01]  /*5550*/  VIADD R8, R0, 0x59 ;  /* 0x0000005900087836 */ /* 0x000fe20000000000 */
[----:B------:R-:W-:Y:S02]  /*5560*/  FSEL R95, R95, -INF , P2 ;  /* 0xff8000005f5f7808 */ /* 0x000fe40001000000 */
[----:B------:R-:W-:Y:S02]  /*5570*/  FSEL R163, R99, -INF , !P3 ;  /* 0xff80000063a37808 */ /* 0x000fe40005800000 */
[-C--:B------:R-:W-:Y:S02]  /*5580*/  ISETP.GE.AND P3, PT, R9, R211.reuse, PT ;  /* 0x000000d30900720c */ /* 0x080fe40003f66270 */
[----:B------:R-:W-:Y:S02]  /*5590*/  ISETP.GE.AND P2, PT, R8, R211, PT ;  /* 0x000000d30800720c */ /* 0x000fe40003f46270 */
[----:B------:R-:W-:-:S02]  /*55a0*/  FSEL R27, R27, -INF , !P1 ;  /* 0xff8000001b1b7808 */ /* 0x000fc40004800000 */
[----:B------:R-:W-:Y:S02]  /*55b0*/  ISETP.GE.AND P1, PT, R9, R209, PT ;  /* 0x000000d10900720c */ /* 0x000fe40003f26270 */
[----:B------:R-:W-:Y:S02]  /*55c0*/  FSEL R88, R88, -INF , P3 ;  /* 0xff80000058587808 */ /* 0x000fe40001800000 */
[----:B------:R-:W-:Y:S01]  /*55d0*/  FSEL R89, R89, -INF , P2 ;  /* 0xff80000059597808 */ /* 0x000fe20001000000 */
[C---:B------:R-:W-:Y:S01]  /*55e0*/  VIADD R11, R0.reuse, 0x60 ;  /* 0x00000060000b7836 */ /* 0x040fe20000000000 */
[C---:B------:R-:W-:Y:S02]  /*55f0*/  ISETP.GE.AND P3, PT, R9.reuse, R210, PT ;  /* 0x000000d20900720c */ /* 0x040fe40003f66270 */
[----:B------:R-:W-:Y:S01]  /*5600*/  ISETP.GE.AND P2, PT, R9, R208, PT ;  /* 0x000000d00900720c */ /* 0x000fe20003f46270 */
[----:B------:R-:W-:Y:S01]  /*5610*/  VIADD R9, R0, 0x61 ;  /* 0x0000006100097836 */ /* 0x000fe20000000000 */
[----:B------:R-:W-:-:S02]  /*5620*/  FSEL R90, R90, -INF , P1 ;  /* 0xff8000005a5a7808 */ /* 0x000fc40000800000 */
[-C--:B------:R-:W-:Y:S02]  /*5630*/  ISETP.GE.AND P1, PT, R8, R209.reuse, PT ;  /* 0x000000d10800720c */ /* 0x080fe40003f26270 */
[----:B------:R-:W-:Y:S02]  /*5640*/  FSEL R161, R94, -INF , !P6 ;  /* 0xff8000005ea17808 */ /* 0x000fe40007000000 */
[----:B------:R-:W-:Y:S01]  /*5650*/  FSEL R25, R25, -INF , !P0 ;  /* 0xff80000019197808 */ /* 0x000fe20004000000 */
[----:B------:R-:W-:Y:S01]  /*5660*/  VIADD R10, R0, 0x68 ;  /* 0x00000068000a7836 */ /* 0x000fe20000000000 */
[----:B------:R-:W-:Y:S02]  /*5670*/  ISETP.GE.AND P6, PT, R11, R209, PT ;  /* 0x000000d10b00720c */ /* 0x000fe40003fc6270 */
[----:B------:R-:W-:Y:S02]  /*5680*/  ISETP.GE.AND P0, PT, R9, R211, PT ;  /* 0x000000d30900720c */ /* 0x000fe40003f06270 */
[----:B------:R-:W-:-:S02]  /*5690*/  FSEL R91, R91, -INF , P1 ;  /* 0xff8000005b5b7808 */ /* 0x000fc40000800000 */
[----:B------:R-:W-:Y:S02]  /*56a0*/  ISETP.GE.AND P1, PT, R11, R211, PT ;  /* 0x000000d30b00720c */ /* 0x000fe40003f26270 */
[----:B------:R-:W-:Y:S02]  /*56b0*/  FSEL R86, R86, -INF , P6 ;  /* 0xff80000056567808 */ /* 0x000fe40003000000 */
[----:B------:R-:W-:Y:S02]  /*56c0*/  FSEL R85, R85, -INF , P0 ;  /* 0xff80000055557808 */ /* 0x000fe40000000000 */
[C---:B------:R-:W-:Y:S02]  /*56d0*/  ISETP.GE.AND P6, PT, R8.reuse, R210, PT ;  /* 0x000000d20800720c */ /* 0x040fe40003fc6270 */
[----:B------:R-:W-:Y:S01]  /*56e0*/  ISETP.GE.AND P0, PT, R8, R208, PT ;  /* 0x000000d00800720c */ /* 0x000fe20003f06270 */
[----:B------:R-:W-:Y:S01]  /*56f0*/  VIADD R8, R0, 0x69 ;  /* 0x0000006900087836 */ /* 0x000fe20000000000 */
[----:B------:R-:W-:-:S02]  /*5700*/  FSEL R157, R95, -INF , !P5 ;  /* 0xff8000005f9d7808 */ /* 0x000fc40006800000 */
[----:B------:R-:W-:Y:S02]  /*5710*/  FSEL R84, R84, -INF , P1 ;  /* 0xff80000054547808 */ /* 0x000fe40000800000 */
[----:B------:R-:W-:Y:S02]  /*5720*/  ISETP.GE.AND P5, PT, R10, R211, PT ;  /* 0x000000d30a00720c */ /* 0x000fe40003fa6270 */
[-C--:B------:R-:W-:Y:S02]  /*5730*/  ISETP.GE.AND P1, PT, R9, R209.reuse, PT ;  /* 0x000000d10900720c */ /* 0x080fe40003f26270 */
[----:B------:R-:W-:Y:S02]  /*5740*/  FSEL R80, R80, -INF , P5 ;  /* 0xff80000050507808 */ /* 0x000fe40002800000 */
[----:B------:R-:W-:Y:S02]  /*5750*/  FSEL R87, R87, -INF , P1 ;  /* 0xff80000057577808 */ /* 0x000fe40000800000 */
[----:B------:R-:W-:-:S02]  /*5760*/  ISETP.GE.AND P5, PT, R8, R209, PT ;  /* 0x000000d10800720c */ /* 0x000fc40003fa6270 */
[C---:B------:R-:W-:Y:S02]  /*5770*/  ISETP.GE.AND P1, PT, R0.reuse, R211, PT ;  /* 0x000000d30000720c */ /* 0x040fe40003f26270 */
[----:B------:R-:W-:Y:S02]  /*5780*/  FSEL R83, R83, -INF , P5 ;  /* 0xff80000053537808 */ /* 0x000fe40002800000 */
[-C--:B------:R-:W-:Y:S02]  /*5790*/  ISETP.GE.AND P5, PT, R0, R210.reuse, PT ;  /* 0x000000d20000720c */ /* 0x080fe40003fa6270 */
[----:B------:R-:W-:Y:S02]  /*57a0*/  FSEL R28, R28, -INF , P1 ;  /* 0xff8000001c1c7808 */ /* 0x000fe40000800000 */
[----:B------:R-:W-:Y:S02]  /*57b0*/  FSEL R165, R89, -INF , !P6 ;  /* 0xff80000059a57808 */ /* 0x000fe40007000000 */
[----:B------:R-:W-:-:S02]  /*57c0*/  ISETP.GE.AND P1, PT, R9, R210, PT ;  /* 0x000000d20900720c */ /* 0x000fc40003f26270 */
[----:B------:R-:W-:Y:S02]  /*57d0*/  ISETP.GE.AND P6, PT, R9, R208, PT ;  /* 0x000000d00900720c */ /* 0x000fe40003fc6270 */
[----:B------:R-:W-:Y:S02]  /*57e0*/  FSEL R9, R28, -INF , !P5 ;  /* 0xff8000001c097808 */ /* 0x000fe40006800000 */
[----:B------:R-:W-:Y:S02]  /*57f0*/  FSEL R155, R90, -INF , !P2 ;  /* 0xff8000005a9b7808 */ /* 0x000fe40005000000 */
[----:B------:R-:W-:Y:S02]  /*5800*/  FMNMX3.FTZ R12, R9, R49, R43, !PT ;  /* 0x00000031090c7276 */ /* 0x000fe4000781002b */
[----:B------:R-:W-:Y:S02]  /*5810*/  ISETP.GE.AND P2, PT, R8, R211, PT ;  /* 0x000000d30800720c */ /* 0x000fe40003f46270 */
[----:B------:R-:W-:-:S02]  /*5820*/  FSEL R167, R88, -INF , !P3 ;  /* 0xff80000058a77808 */ /* 0x000fc40005800000 */
[----:B------:R-:W-:Y:S02]  /*5830*/  FMNMX3.FTZ R12, R12, R113, R47, !PT ;  /* 0x000000710c0c7276 */ /* 0x000fe4000781002f */
[----:B------:R-:W-:Y:S02]  /*5840*/  ISETP.GE.AND P3, PT, R10, R209, PT ;  /* 0x000000d10a00720c */ /* 0x000fe40003f66270 */
[----:B------:R-:W-:Y:S02]  /*5850*/  FSEL R81, R81, -INF , P2 ;  /* 0xff80000051517808 */ /* 0x000fe40001000000 */
[----:B------:R-:W-:Y:S02]  /*5860*/  ISETP.GE.AND P2, PT, R11, R208, PT ;  /* 0x000000d00b00720c */ /* 0x000fe40003f46270 */
[----:B------:R-:W-:Y:S02]  /*5870*/  FMNMX3.FTZ R12, R12, R39, R7, !PT ;  /* 0x000000270c0c7276 */ /* 0x000fe40007810007 */
[----:B------:R-:W-:-:S02]  /*5880*/  FSEL R82, R82, -INF , P3 ;  /* 0xff80000052527808 */ /* 0x000fc40001800000 */
[----:B------:R-:W-:Y:S02]  /*5890*/  ISETP.GE.AND P3, PT, R11, R210, PT ;  /* 0x000000d20b00720c */ /* 0x000fe40003f66270 */
[----:B------:R-:W-:Y:S02]  /*58a0*/  FSEL R139, R86, -INF , !P2 ;  /* 0xff800000568b7808 */ /* 0x000fe40005000000 */
[----:B------:R-:W-:Y:S02]  /*58b0*/  ISETP.GE.AND P2, PT, R0, R209, PT ;  /* 0x000000d10000720c */ /* 0x000fe40003f46270 */
[----:B------:R-:W-:Y:S02]  /*58c0*/  FMNMX3.FTZ R12, R12, R17, R35, !PT ;  /* 0x000000110c0c7276 */ /* 0x000fe40007810023 */
[----:B------:R-:W-:Y:S02]  /*58d0*/  FSEL R147, R84, -INF , !P3 ;  /* 0xff80000054937808 */ /* 0x000fe40005800000 */
[----:B------:R-:W-:-:S02]  /*58e0*/  FSEL R143, R85, -INF , !P1 ;  /* 0xff800000558f7808 */ /* 0x000fc40004800000 */
[C---:B------:R-:W-:Y:S02]  /*58f0*/  ISETP.GE.AND P1, PT, R8.reuse, R210, PT ;  /* 0x000000d20800720c */ /* 0x040fe40003f26270 */
[-C--:B------:R-:W-:Y:S02]  /*5900*/  ISETP.GE.AND P3, PT, R8, R208.reuse, PT ;  /* 0x000000d00800720c */ /* 0x080fe40003f66270 */
[----:B------:R-:W-:Y:S02]  /*5910*/  FSEL R8, R30, -INF , P2 ;  /* 0xff8000001e087808 */ /* 0x000fe40001000000 */
[----:B------:R-:W-:Y:S02]  /*5920*/  FMNMX3.FTZ R14, R12, R223, R31, !PT ;  /* 0x000000df0c0e7276 */ /* 0x000fe4000781001f */
[----:B------:R-:W-:Y:S02]  /*5930*/  ISETP.GE.AND P2, PT, R0, R208, PT ;  /* 0x000000d00000720c */ /* 0x000fe40003f46270 */
[----:B------:R-:W-:-:S02]  /*5940*/  FMNMX3.FTZ R14, R14, R221, R215, !PT ;  /* 0x000000dd0e0e7276 */ /* 0x000fc400078100d7 */
[----:B------:R-:W-:Y:S02]  /*5950*/  FSEL R8, R8, -INF , !P2 ;  /* 0xff80000008087808 */ /* 0x000fe40005000000 */
[----:B------:R-:W-:Y:S02]  /*5960*/  FMNMX3.FTZ R14, R14, R125, R193, !PT ;  /* 0x0000007d0e0e7276 */ /* 0x000fe400078100c1 */
[----:B------:R-:W-:Y:S02]  /*5970*/  FMNMX3.FTZ R12, R8, R45, R69, !PT ;  /* 0x0000002d080c7276 */ /* 0x000fe40007810045 */
[----:B------:R-:W-:Y:S02]  /*5980*/  FSEL R153, R91, -INF , !P0 ;  /* 0xff8000005b997808 */ /* 0x000fe40004000000 */
[C---:B------:R-:W-:Y:S02]  /*5990*/  ISETP.GE.AND P0, PT, R10.reuse, R210, PT ;  /* 0x000000d20a00720c */ /* 0x040fe40003f06270 */
[----:B------:R-:W-:Y:S01]  /*59a0*/  ISETP.GE.AND P5, PT, R10, R208, PT ;  /* 0x000000d00a00720c */ /* 0x000fe20003fa6270 */
[----:B------:R-:W-:Y:S01]  /*59b0*/  VIADD R10, R0, 0x70 ;  /* 0x00000070000a7836 */ /* 0x000fe20000000000 */
[----:B------:R-:W-:-:S02]  /*59c0*/  FMNMX3.FTZ R14, R14, R127, R175, !PT ;  /* 0x0000007f0e0e7276 */ /* 0x000fc400078100af */
[----:B------:R-:W-:Y:S01]  /*59d0*/  FMNMX3.FTZ R12, R12, R71, R41, !PT ;  /* 0x000000470c0c7276 */ /* 0x000fe20007810029 */
[----:B------:R-:W-:Y:S01]  /*59e0*/  VIADD R11, R0, 0x71 ;  /* 0x00000071000b7836 */ /* 0x000fe20000000000 */
[----:B------:R-:W-:Y:S02]  /*59f0*/  FSEL R145, R80, -INF , !P0 ;  /* 0xff80000050917808 */ /* 0x000fe40004000000 */
[----:B------:R-:W-:Y:S02]  /*5a00*/  FMNMX3.FTZ R14, R14, R149, R151, !PT ;  /* 0x000000950e0e7276 */ /* 0x000fe40007810097 */
[----:B------:R-:W-:Y:S02]  /*5a10*/  ISETP.GE.AND P0, PT, R10, R211, PT ;  /* 0x000000d30a00720c */ /* 0x000fe40003f06270 */
[----:B------:R-:W-:Y:S02]  /*5a20*/  FMNMX3.FTZ R12, R12, R37, R23, !PT ;  /* 0x000000250c0c7276 */ /* 0x000fe40007810017 */
[----:B------:R-:W-:-:S02]  /*5a30*/  FSEL R135, R87, -INF , !P6 ;  /* 0xff80000057877808 */ /* 0x000fc40007000000 */
[----:B------:R-:W-:Y:S02]  /*5a40*/  FSEL R141, R81, -INF , !P1 ;  /* 0xff800000518d7808 */ /* 0x000fe40004800000 */
[----:B------:R-:W-:Y:S02]  /*5a50*/  FMNMX3.FTZ R14, R14, R173, R27, !PT ;  /* 0x000000ad0e0e7276 */ /* 0x000fe4000781001b */
[C---:B------:R-:W-:Y:S02]  /*5a60*/  ISETP.GE.AND P6, PT, R10.reuse, R210, PT ;  /* 0x000000d20a00720c */ /* 0x040fe40003fc6270 */
[C---:B------:R-:W-:Y:S02]  /*5a70*/  ISETP.GE.AND P1, PT, R10.reuse, R209, PT ;  /* 0x000000d10a00720c */ /* 0x040fe40003f26270 */
[----:B------:R-:W-:Y:S01]  /*5a80*/  ISETP.GE.AND P2, PT, R10, R208, PT ;  /* 0x000000d00a00720c */ /* 0x000fe20003f46270 */
[----:B------:R-:W-:Y:S01]  /*5a90*/  VIADD R10, R0, 0x78 ;  /* 0x00000078000a7836 */ /* 0x000fe20000000000 */
[----:B------:R-:W-:-:S02]  /*5aa0*/  FSEL R76, R76, -INF , P0 ;  /* 0xff8000004c4c7808 */ /* 0x000fc40000000000 */
[----:B------:R-:W-:Y:S02]  /*5ab0*/  FMNMX3.FTZ R12, R12, R21, R33, !PT ;  /* 0x000000150c0c7276 */ /* 0x000fe40007810021 */
[C---:B------:R-:W-:Y:S02]  /*5ac0*/  ISETP.GE.AND P0, PT, R11.reuse, R211, PT ;  /* 0x000000d30b00720c */ /* 0x040fe40003f06270 */
[----:B------:R-:W-:Y:S02]  /*5ad0*/  FMNMX3.FTZ R14, R14, R25, R167, !PT ;  /* 0x000000190e0e7276 */ /* 0x000fe400078100a7 */
[----:B------:R-:W-:Y:S02]  /*5ae0*/  FSEL R123, R76, -INF , !P6 ;  /* 0xff8000004c7b7808 */ /* 0x000fe40007000000 */
[----:B------:R-:W-:Y:S01]  /*5af0*/  FMNMX3.FTZ R12, R12, R219, R29, !PT ;  /* 0x000000db0c0c7276 */ /* 0x000fe2000781001d */
[----:B------:R-:W-:Y:S01]  /*5b00*/  VIADD R0, R0, 0x79 ;  /* 0x0000007900007836 */ /* 0x000fe20000000000 */
[----:B------:R-:W-:-:S02]  /*5b10*/  ISETP.GE.AND P6, PT, R11, R210, PT ;  /* 0x000000d20b00720c */ /* 0x000fc40003fc6270 */
[----:B------:R-:W-:Y:S02]  /*5b20*/  FSEL R77, R77, -INF , P0 ;  /* 0xff8000004d4d7808 */ /* 0x000fe40000000000 */
[----:B------:R-:W-:Y:S02]  /*5b30*/  ISETP.GE.AND P0, PT, R10, R211, PT ;  /* 0x000000d30a00720c */ /* 0x000fe40003f06270 */
[----:B------:R-:W-:Y:S02]  /*5b40*/  FMNMX3.FTZ R14, R14, R165, R147, !PT ;  /* 0x000000a50e0e7276 */ /* 0x000fe40007810093 */
[----:B------:R-:W-:Y:S02]  /*5b50*/  FMNMX3.FTZ R12, R12, R217, R179, !PT ;  /* 0x000000d90c0c7276 */ /* 0x000fe400078100b3 */
[----:B------:R-:W-:Y:S02]  /*5b60*/  FSEL R121, R77, -INF , !P6 ;  /* 0xff8000004d797808 */ /* 0x000fe40007000000 */
        /* <DEDUP_REMOVED lines=8> */
[----:B------:R-:W-:Y:S02]  /*5bf0*/  FMNMX3.FTZ R14, R14, R141, R123, !PT ;  /* 0x0000008d0e0e7276 */ /* 0x000fe4000781007b */
[----:B------:R-:W-:Y:S02]  /*5c00*/  FMNMX3.FTZ R12, R12, R137, R171, !PT ;  /* 0x000000890c0c7276 */ /* 0x000fe400078100ab */
[----:B------:R-:W-:Y:S02]  /*5c10*/  FSEL R67, R67, -INF , !P6 ;  /* 0xff80000043437808 */ /* 0x000fe40007000000 */
[----:B------:R-:W-:Y:S02]  /*5c20*/  FMNMX3.FTZ R14, R14, R121, R117, !PT ;  /* 0x000000790e0e7276 */ /* 0x000fe40007810075 */
[----:B------:R-:W-:-:S02]  /*5c30*/  FMNMX3.FTZ R12, R12, R159, R169, !PT ;  /* 0x0000009f0c0c7276 */ /* 0x000fc400078100a9 */
[C---:B------:R-:W-:Y:S02]  /*5c40*/  ISETP.GE.AND P0, PT, R11.reuse, R209, PT ;  /* 0x000000d10b00720c */ /* 0x040fe40003f06270 */
[----:B------:R-:W-:Y:S02]  /*5c50*/  ISETP.GE.AND P6, PT, R11, R208, PT ;  /* 0x000000d00b00720c */ /* 0x000fe40003fc6270 */
[----:B------:R-:W-:Y:S02]  /*5c60*/  FMNMX.FTZ R11, R67, R14, !PT ;  /* 0x0000000e430b7209 */ /* 0x000fe40007810000 */
[----:B------:R-:W-:Y:S02]  /*5c70*/  FMNMX3.FTZ R12, R12, R163, R161, !PT ;  /* 0x000000a30c0c7276 */ /* 0x000fe400078100a1 */
[----:B------:R-:W-:Y:S02]  /*5c80*/  FSEL R131, R82, -INF , !P5 ;  /* 0xff80000052837808 */ /* 0x000fe40006800000 */
[----:B------:R-:W-:-:S02]  /*5c90*/  FSEL R65, R78, -INF , P1 ;  /* 0xff8000004e417808 */ /* 0x000fc40000800000 */
[C---:B------:R-:W-:Y:S02]  /*5ca0*/  ISETP.GE.AND P5, PT, R10.reuse, R209, PT ;  /* 0x000000d10a00720c */ /* 0x040fe40003fa6270 */
[----:B------:R-:W-:Y:S02]  /*5cb0*/  ISETP.GE.AND P1, PT, R10, R208, PT ;  /* 0x000000d00a00720c */ /* 0x000fe40003f26270 */
[----:B------:R-:W-:Y:S01]  /*5cc0*/  FMNMX3.FTZ R12, R12, R157, R155, !PT ;  /* 0x0000009d0c0c7276 */ /* 0x000fe2000781009b */
[----:B------:R-:W1:Y:S03]  /*5cd0*/  SHFL.BFLY PT, R10, R11, 0x2, 0x1f ;  /* 0x0c401f000b0a7f89 */ /* 0x000e6600000e0000 */
[----:B------:R-:W-:Y:S02]  /*5ce0*/  FMNMX3.FTZ R12, R12, R153, R139, !PT ;  /* 0x000000990c0c7276 */ /* 0x000fe4000781008b */
[----:B------:R-:W-:-:S02]  /*5cf0*/  FSEL R63, R79, -INF , P0 ;  /* 0xff8000004f3f7808 */ /* 0x000fc40000000000 */
[----:B------:R-:W-:Y:S02]  /*5d00*/  FSEL R129, R83, -INF , !P3 ;  /* 0xff80000053817808 */ /* 0x000fe40005800000 */
[----:B------:R-:W-:Y:S02]  /*5d10*/  ISETP.GE.AND P0, PT, R0, R209, PT ;  /* 0x000000d10000720c */ /* 0x000fe40003f06270 */
[----:B------:R-:W-:Y:S02]  /*5d20*/  FSEL R61, R74, -INF , P5 ;  /* 0xff8000004a3d7808 */ /* 0x000fe40002800000 */
[----:B------:R-:W-:Y:S02]  /*5d30*/  FSEL R65, R65, -INF , !P2 ;  /* 0xff80000041417808 */ /* 0x000fe40005000000 */
[----:B------:R-:W-:Y:S02]  /*5d40*/  FMNMX3.FTZ R12, R12, R135, R131, !PT ;  /* 0x000000870c0c7276 */ /* 0x000fe40007810083 */
[----:B------:R-:W-:-:S02]  /*5d50*/  ISETP.GE.AND P3, PT, R0, R208, PT ;  /* 0x000000d00000720c */ /* 0x000fc40003f66270 */
[----:B------:R-:W-:Y:S02]  /*5d60*/  FSEL R59, R75, -INF , P0 ;  /* 0xff8000004b3b7808 */ /* 0x000fe40000000000 */
[----:B------:R-:W-:Y:S02]  /*5d70*/  FSEL R63, R63, -INF , !P6 ;  /* 0xff8000003f3f7808 */ /* 0x000fe40007000000 */
[----:B------:R-:W-:Y:S02]  /*5d80*/  FSEL R61, R61, -INF , !P1 ;  /* 0xff8000003d3d7808 */ /* 0x000fe40004800000 */
[----:B------:R-:W-:Y:S02]  /*5d90*/  FMNMX3.FTZ R12, R12, R129, R65, !PT ;  /* 0x000000810c0c7276 */ /* 0x000fe40007810041 */
[----:B------:R-:W-:Y:S02]  /*5da0*/  FSEL R59, R59, -INF , !P3 ;  /* 0xff8000003b3b7808 */ /* 0x000fe40005800000 */
[----:B------:R-:W-:-:S04]  /*5db0*/  FMNMX3.FTZ R12, R12, R63, R61, !PT ;  /* 0x0000003f0c0c7276 */ /* 0x000fc8000781003d */
[----:B------:R-:W-:Y:S02]  /*5dc0*/  FMNMX.FTZ R12, R59, R12, !PT ;  /* 0x0000000c3b0c7209 */ /* 0x000fe40007810000 */
[----:B-1----:R-:W-:-:S03]  /*5dd0*/  FMNMX.FTZ R13, R11, R10, !PT ;  /* 0x0000000a0b0d7209 */ /* 0x002fc60007810000 */
[----:B------:R-:W1:Y:S04]  /*5de0*/  SHFL.BFLY PT, R11, R12, 0x2, 0x1f ;  /* 0x0c401f000c0b7f89 */ /* 0x000e6800000e0000 */
[----:B------:R-:W2:Y:S01]  /*5df0*/  SHFL.BFLY PT, R52, R13, 0x1, 0x1f ;  /* 0x0c201f000d347f89 */ /* 0x000ea200000e0000 */
[----:B-1----:R-:W-:-:S05]  /*5e00*/  FMNMX.FTZ R11, R12, R11, !PT ;  /* 0x0000000b0c0b7209 */ /* 0x002fca0007810000 */
[----:B------:R-:W1:Y:S01]  /*5e10*/  SHFL.BFLY PT, R0, R11, 0x1, 0x1f ;  /* 0x0c201f000b007f89 */ /* 0x000e6200000e0000 */
[----:B--2---:R-:W-:Y:S01]  /*5e20*/  FMNMX.FTZ R52, R13, R52, !PT ;  /* 0x000000340d347209 */ /* 0x004fe20007810000 */
[----:B------:R-:W-:-:S03]  /*5e30*/  IMAD R181, R5, 0x2, R6 ;  /* 0x0000000205b57824 */ /* 0x000fc600078e0206 */
[----:B------:R-:W-:Y:S01]  /*5e40*/  FSETP.NEU.FTZ.AND P0, PT, R52, -INF , PT ;  /* 0xff8000003400780b */ /* 0x000fe20003f1d000 */
[----:B----4-:R-:W-:Y:S01]  /*5e50*/  FMUL.FTZ R58, R57, R52 ;  /* 0x00000034393a7220 */ /* 0x010fe20000410000 */
[----:B------:R-:W2:Y:S04]  /*5e60*/  LDSM.16.MT88.4 R108, [R181+0x9000] ;  /* 0x00900000b56c783b */ /* 0x000ea80000004200 */
[----:B------:R-:W-:Y:S01]  /*5e70*/  FSEL R58, R58, RZ, P0 ;  /* 0x000000ff3a3a7208 */ /* 0x000fe20000000000 */
[----:B------:R-:W-:Y:S01]  /*5e80*/  IMAD R119, R4, 0x2, R181 ;  /* 0x0000000204777824 */ /* 0x000fe200078e02b5 */
[----:B------:R-:W-:Y:S01]  /*5e90*/  LDSM.16.MT88.4 R92, [R181+0xb000] ;  /* 0x00b00000b55c783b */ /* 0x000fe20000004200 */
[----:B-1----:R-:W-:Y:S02]  /*5ea0*/  FMNMX.FTZ R0, R11, R0, !PT ;  /* 0x000000000b007209 */ /* 0x002fe40007810000 */
[-CC-:B------:R-:W-:Y:S01]  /*5eb0*/  FFMA.FTZ R50, R49, R57.reuse, -R58.reuse ;  /* 0x0000003931327223 */ /* 0x180fe2000001083a */
[-CC-:B------:R-:W-:Y:S01]  /*5ec0*/  FFMA.FTZ R46, R43, R57.reuse, -R58.reuse ;  /* 0x000000392b2e7223 */ /* 0x180fe2000001083a */
[-CC-:B------:R-:W-:Y:S01]  /*5ed0*/  FFMA.FTZ R51, R9, R57.reuse, -R58.reuse ;  /* 0x0000003909337223 */ /* 0x180fe2000001083a */
[----:B------:R-:W-:Y:S01]  /*5ee0*/  FSETP.NEU.FTZ.AND P0, PT, R0, -INF , PT ;  /* 0xff8000000000780b */ /* 0x000fe20003f1d000 */
[----:B------:R-:W-:Y:S01]  /*5ef0*/  FMUL.FTZ R56, R57, R0 ;  /* 0x0000000039387220 */ /* 0x000fe20000410000 */
[-CC-:B------:R-:W-:Y:S01]  /*5f00*/  FFMA.FTZ R42, R39, R57.reuse, -R58.reuse ;  /* 0x00000039272a7223 */ /* 0x180fe2000001083a */
[----:B------:R-:W1:Y:S03]  /*5f10*/  LDSM.16.MT88.4 R100, [R119+0x9000] ;  /* 0x009000007764783b */ /* 0x000e660000004200 */
[----:B------:R-:W-:Y:S01]  /*5f20*/  FSEL R56, R56, RZ, P0 ;  /* 0x000000ff38387208 */ /* 0x000fe20000000000 */
[-CC-:B------:R-:W-:Y:S01]  /*5f30*/  FFMA.FTZ R43, R113, R57.reuse, -R58.reuse ;  /* 0x00000039712b7223 */ /* 0x180fe2000001083a */
[-C--:B------:R-:W-:Y:S01]  /*5f40*/  FFMA.FTZ R39, R7, R57.reuse, -R58 ;  /* 0x0000003907277223 */ /* 0x080fe2000001083a */
[----:B------:R-:W4:Y:S02]  /*5f50*/  LDSM.16.MT88.4 R84, [R119+0xb000] ;  /* 0x00b000007754783b */ /* 0x000f240000004200 */
[-CC-:B------:R-:W-:Y:S01]  /*5f60*/  FFMA.FTZ R48, R45, R57.reuse, -R56.reuse ;  /* 0x000000392d307223 */ /* 0x180fe20000010838 */
[-CC-:B------:R-:W-:Y:S01]  /*5f70*/  FFMA.FTZ R49, R8, R57.reuse, -R56.reuse ;  /* 0x0000003908317223 */ /* 0x180fe20000010838 */
[-CC-:B------:R-:W-:Y:S01]  /*5f80*/  FFMA.FTZ R45, R69, R57.reuse, -R56.reuse ;  /* 0x00000039452d7223 */ /* 0x180fe20000010838 */
[-C--:B------:R-:W-:Y:S01]  /*5f90*/  FFMA.FTZ R44, R71, R57.reuse, -R56 ;  /* 0x00000039472c7223 */ /* 0x080fe20000010838 */
[----:B------:R-:W5:Y:S04]  /*5fa0*/  LDSM.16.MT88.4 R76, [R181+0xd000] ;  /* 0x00d00000b54c783b */ /* 0x000f680000004200 */
[----:B------:R-:W3:Y:S01]  /*5fb0*/  LDSM.16.MT88.4 R4, [R119+0xd000] ;  /* 0x00d000007704783b */ /* 0x000ee20000004200 */
[----:B------:R-:W-:Y:S01]  /*5fc0*/  MUFU.EX2 R51, R51 ;  /* 0x0000003300337308 */ /* 0x000fe20000000800 */
[----:B------:R-:W-:-:S02]  /*5fd0*/  FFMA.FTZ R38, R17, R57, -R58 ;  /* 0x0000003911267223 */ /* 0x000fc4000001083a */
[----:B------:R-:W3:Y:S01]  /*5fe0*/  LDSM.16.MT88.4 R16, [R181+0x9400] ;  /* 0x00940000b510783b */ /* 0x000ee20000004200 */
[----:B------:R-:W-:-:S03]  /*5ff0*/  FFMA.FTZ R47, R47, R57, -R58 ;  /* 0x000000392f2f7223 */ /* 0x000fc6000001083a */
[----:B------:R-:W3:Y:S01]  /*6000*/  LDSM.16.MT88.4 R12, [R119+0x9400] ;  /* 0x00940000770c783b */ /* 0x000ee20000004200 */
[----:B------:R-:W2:Y:S08]  /*6010*/  MUFU.EX2 R50, R50 ;  /* 0x0000003200327308 */ /* 0x000eb00000000800 */
[----:B------:R-:W-:Y:S01]  /*6020*/  MUFU.EX2 R46, R46 ;  /* 0x0000002e002e7308 */ /* 0x000fe20000000800 */
[-CC-:B------:R-:W-:Y:S01]  /*6030*/  FFMA.FTZ R40, R37, R57.reuse, -R56.reuse ;  /* 0x0000003925287223 */ /* 0x180fe20000010838 */
[-CC-:B------:R-:W-:Y:S01]  /*6040*/  FFMA.FTZ R41, R41, R57.reuse, -R56.reuse ;  /* 0x0000003929297223 */ /* 0x180fe20000010838 */
[-CC-:B------:R-:W-:Y:S01]  /*6050*/  FFMA.FTZ R36, R21, R57.reuse, -R56.reuse ;  /* 0x0000003915247223 */ /* 0x180fe20000010838 */
[----:B------:R-:W3:Y:S04]  /*6060*/  LDSM.16.MT88.4 R8, [R181+0xb400] ;  /* 0x00b40000b508783b */ /* 0x000ee80000004200 */
[----:B------:R-:W1:Y:S08]  /*6070*/  MUFU.EX2 R43, R43 ;  /* 0x0000002b002b7308 */ /* 0x000e700000000800 */
[----:B------:R-:W-:Y:S08]  /*6080*/  MUFU.EX2 R49, R49 ;  /* 0x0000003100317308 */ /* 0x000ff00000000800 */
[----:B------:R-:W4:Y:S08]  /*6090*/  MUFU.EX2 R48, R48 ;  /* 0x0000003000307308 */ /* 0x000f300000000800 */
[----:B------:R-:W-:Y:S08]  /*60a0*/  MUFU.EX2 R45, R45 ;  /* 0x0000002d002d7308 */ /* 0x000ff00000000800 */
[----:B------:R-:W5:Y:S01]  /*60b0*/  MUFU.EX2 R44, R44 ;  /* 0x0000002c002c7308 */ /* 0x000f620000000800 */
[----:B------:R-:W-:Y:S01]  /*60c0*/  FFMA.FTZ R37, R23, R57, -R56 ;  /* 0x0000003917257223 */ /* 0x000fe20000010838 */
[----:B--2---:R-:W-:Y:S01]  /*60d0*/  F2FP.F16.F32.PACK_AB R68, R50, R51 ;  /* 0x000000333244723e */ /* 0x004fe200000000ff */
[----:B------:R-:W2:Y:S01]  /*60e0*/  LDSM.16.MT88.4 R20, [R119+0xb400] ;  /* 0x00b400007714783b */ /* 0x000ea20000004200 */
[----:B-1----:R-:W-:-:S02]  /*60f0*/  F2FP.F16.F32.PACK_AB R70, R43, R46 ;  /* 0x0000002e2b46723e */ /* 0x002fc400000000ff */
[----:B----4-:R-:W-:Y:S02]  /*6100*/  F2FP.F16.F32.PACK_AB R69, R48, R49 ;  /* 0x000000313045723e */ /* 0x010fe400000000ff */
[----:B------:R-:W-:Y:S01]  /*6110*/  MUFU.EX2 R47, R47 ;  /* 0x0000002f002f7308 */ /* 0x000fe20000000800 */
[----:B-----5:R-:W-:-:S07]  /*6120*/  F2FP.F16.F32.PACK_AB R71, R44, R45 ;  /* 0x0000002d2c47723e */ /* 0x020fce00000000ff */
[----:B------:R-:W1:Y:S08]  /*6130*/  MUFU.EX2 R42, R42 ;  /* 0x0000002a002a7308 */ /* 0x000e700000000800 */
[----:B------:R-:W-:Y:S01]  /*6140*/  MUFU.EX2 R39, R39 ;  /* 0x0000002700277308 */ /* 0x000fe20000000800 */
[C---:B------:R-:W-:Y:S07]  /*6150*/  HMMA.16816.F32 R112, R68.reuse, R108, RZ ;  /* 0x0000006c4470723c */ /* 0x040fee00000018ff */
[----:B------:R-:W-:Y:S01]  /*6160*/  MUFU.EX2 R38, R38 ;  /* 0x0000002600267308 */ /* 0x000fe20000000800 */
[C---:B------:R-:W-:Y:S07]  /*6170*/  HMMA.16816.F32 R108, R68.reuse, R110, RZ ;  /* 0x0000006e446c723c */ /* 0x040fee00000018ff */
[----:B------:R-:W-:Y:S08]  /*6180*/  MUFU.EX2 R41, R41 ;  /* 0x0000002900297308 */ /* 0x000ff00000000800 */
[----:B------:R-:W4:Y:S08]  /*6190*/  MUFU.EX2 R40, R40 ;  /* 0x0000002800287308 */ /* 0x000f300000000800 */
[----:B------:R-:W-:Y:S08]  /*61a0*/  MUFU.EX2 R37, R37 ;  /* 0x0000002500257308 */ /* 0x000ff00000000800 */
[----:B------:R-:W5:Y:S01]  /*61b0*/  MUFU.EX2 R36, R36 ;  /* 0x0000002400247308 */ /* 0x000f620000000800 */
        /* <DEDUP_REMOVED lines=8> */
[----:B---3--:R-:W-:Y:S01]  /*6240*/  HMMA.16816.F32 R72, R68, R4, RZ ;  /* 0x000000044448723c */ /* 0x008fe200000018ff */
[----:B-1----:R-:W-:-:S02]  /*6250*/  F2FP.F16.F32.PACK_AB R4, R42, R47 ;  /* 0x0000002f2a04723e */ /* 0x002fc400000000ff */
[----:B----4-:R-:W-:-:S05]  /*6260*/  F2FP.F16.F32.PACK_AB R5, R40, R41 ;  /* 0x000000292805723e */ /* 0x010fca00000000ff */
[----:B------:R-:W-:Y:S01]  /*6270*/  HMMA.16816.F32 R68, R68, R6, RZ ;  /* 0x000000064444723c */ /* 0x000fe200000018ff */
[----:B------:R-:W-:Y:S02]  /*6280*/  F2FP.F16.F32.PACK_AB R6, R38, R39 ;  /* 0x000000272606723e */ /* 0x000fe400000000ff */
[----:B-----5:R-:W-:-:S07]  /*6290*/  F2FP.F16.F32.PACK_AB R7, R36, R37 ;  /* 0x000000252407723e */ /* 0x020fce00000000ff */
[C---:B------:R-:W-:Y:S08]  /*62a0*/  HMMA.16816.F32 R112, R4.reuse, R16, R112 ;  /* 0x000000100470723c */ /* 0x040ff00000001870 */
[C---:B------:R-:W-:Y:S01]  /*62b0*/  HMMA.16816.F32 R108, R4.reuse, R18, R108 ;  /* 0x00000012046c723c */ /* 0x040fe2000000186c */
[----:B------:R-:W1:Y:S07]  /*62c0*/  LDSM.16.MT88.4 R16, [R181+0xd400] ;  /* 0x00d40000b510783b */ /* 0x000e6e0000004200 */
[C---:B------:R-:W-:Y:S08]  /*62d0*/  HMMA.16816.F32 R104, R4.reuse, R12, R104 ;  /* 0x0000000c0468723c */ /* 0x040ff00000001868 */
[C---:B------:R-:W-:Y:S01]  /*62e0*/  HMMA.16816.F32 R100, R4.reuse, R14, R100 ;  /* 0x0000000e0464723c */ /* 0x040fe20000001864 */
[----:B------:R-:W3:Y:S07]  /*62f0*/  LDSM.16.MT88.4 R12, [R119+0xd400] ;  /* 0x00d40000770c783b */ /* 0x000eee0000004200 */
[C---:B------:R-:W-:Y:S08]  /*6300*/  HMMA.16816.F32 R96, R4.reuse, R8, R96 ;  /* 0x000000080460723c */ /* 0x040ff00000001860 */
[C---:B------:R-:W-:Y:S01]  /*6310*/  HMMA.16816.F32 R92, R4.reuse, R10, R92 ;  /* 0x0000000a045c723c */ /* 0x040fe2000000185c */
[----:B------:R-:W4:Y:S07]  /*6320*/  LDSM.16.MT88.4 R8, [R181+0x9800] ;  /* 0x00980000b508783b */ /* 0x000f2e0000004200 */
[C---:B--2---:R-:W-:Y:S08]  /*6330*/  HMMA.16816.F32 R88, R4.reuse, R20, R88 ;  /* 0x000000140458723c */ /* 0x044ff00000001858 */
[----:B------:R-:W-:Y:S01]  /*6340*/  HMMA.16816.F32 R84, R4, R22, R84 ;  /* 0x000000160454723c */ /* 0x000fe20000001854 */
[----:B------:R-:W2:Y:S01]  /*6350*/  LDSM.16.MT88.4 R20, [R119+0x9800] ;  /* 0x009800007714783b */ /* 0x000ea20000004200 */
[-CC-:B------:R-:W-:Y:S01]  /*6360*/  FFMA.FTZ R35, R35, R57.reuse, -R58.reuse ;  /* 0x0000003923237223 */ /* 0x180fe2000001083a */
[-CC-:B------:R-:W-:Y:S01]  /*6370*/  FFMA.FTZ R34, R223, R57.reuse, -R58.reuse ;  /* 0x00000039df227223 */ /* 0x180fe2000001083a */
[-CC-:B------:R-:W-:Y:S01]  /*6380*/  FFMA.FTZ R31, R31, R57.reuse, -R58.reuse ;  /* 0x000000391f1f7223 */ /* 0x180fe2000001083a */
[----:B------:R-:W-:-:S03]  /*6390*/  FFMA.FTZ R30, R221, R57, -R58 ;  /* 0x00000039dd1e7223 */ /* 0x000fc6000001083a */
[----:B-1----:R-:W-:Y:S01]  /*63a0*/  HMMA.16816.F32 R80, R4, R16, R80 ;  /* 0x000000100450723c */ /* 0x002fe20000001850 */
[-CC-:B------:R-:W-:Y:S01]  /*63b0*/  FFMA.FTZ R33, R33, R57.reuse, -R56.reuse ;  /* 0x0000003921217223 */ /* 0x180fe20000010838 */
[-CC-:B------:R-:W-:Y:S01]  /*63c0*/  FFMA.FTZ R32, R219, R57.reuse, -R56.reuse ;  /* 0x00000039db207223 */ /* 0x180fe20000010838 */
[-CC-:B------:R-:W-:Y:S01]  /*63d0*/  FFMA.FTZ R29, R29, R57.reuse, -R56.reuse ;  /* 0x000000391d1d7223 */ /* 0x180fe20000010838 */
[----:B------:R-:W-:-:S04]  /*63e0*/  FFMA.FTZ R28, R217, R57, -R56 ;  /* 0x00000039d91c7223 */ /* 0x000fc80000010838 */
[C---:B------:R-:W-:Y:S01]  /*63f0*/  HMMA.16816.F32 R76, R4.reuse, R18, R76 ;  /* 0x00000012044c723c */ /* 0x040fe2000000184c */
[----:B------:R-:W1:Y:S01]  /*6400*/  LDSM.16.MT88.4 R16, [R181+0xb800] ;  /* 0x00b80000b510783b */ /* 0x000e620000004200 */
[----:B------:R-:W-:Y:S08]  /*6410*/  MUFU.EX2 R35, R35 ;  /* 0x0000002300237308 */ /* 0x000ff00000000800 */
[----:B------:R-:W5:Y:S08]  /*6420*/  MUFU.EX2 R34, R34 ;  /* 0x0000002200227308 */ /* 0x000f700000000800 */
[----:B------:R-:W-:Y:S08]  /*6430*/  MUFU.EX2 R31, R31 ;  /* 0x0000001f001f7308 */ /* 0x000ff00000000800 */
[----:B------:R-:W4:Y:S08]  /*6440*/  MUFU.EX2 R30, R30 ;  /* 0x0000001e001e7308 */ /* 0x000f300000000800 */
[----:B------:R-:W-:Y:S08]  /*6450*/  MUFU.EX2 R33, R33 ;  /* 0x0000002100217308 */ /* 0x000ff00000000800 */
[----:B------:R-:W2:Y:S08]  /*6460*/  MUFU.EX2 R32, R32 ;  /* 0x0000002000207308 */ /* 0x000eb00000000800 */
[----:B------:R-:W-:Y:S08]  /*6470*/  MUFU.EX2 R29, R29 ;  /* 0x0000001d001d7308 */ /* 0x000ff00000000800 */
[----:B------:R-:W1:Y:S01]  /*6480*/  MUFU.EX2 R28, R28 ;  /* 0x0000001c001c7308 */ /* 0x000e620000000800 */
[C---:B---3--:R-:W-:Y:S08]  /*6490*/  HMMA.16816.F32 R72, R4.reuse, R12, R72 ;  /* 0x0000000c0448723c */ /* 0x048ff00000001848 */
[----:B------:R-:W-:Y:S01]  /*64a0*/  HMMA.16816.F32 R68, R4, R14, R68 ;  /* 0x0000000e0444723c */ /* 0x000fe20000001844 */
[----:B------:R-:W3:Y:S01]  /*64b0*/  LDSM.16.MT88.4 R12, [R119+0xb800] ;  /* 0x00b80000770c783b */ /* 0x000ee20000004200 */
[----:B-----5:R-:W-:-:S02]  /*64c0*/  F2FP.F16.F32.PACK_AB R4, R34, R35 ;  /* 0x000000232204723e */ /* 0x020fc400000000ff */
[----:B----4-:R-:W-:Y:S02]  /*64d0*/  F2FP.F16.F32.PACK_AB R6, R30, R31 ;  /* 0x0000001f1e06723e */ /* 0x010fe400000000ff */
[----:B--2---:R-:W-:Y:S02]  /*64e0*/  F2FP.F16.F32.PACK_AB R5, R32, R33 ;  /* 0x000000212005723e */ /* 0x004fe400000000ff */
[----:B-1----:R-:W-:-:S07]  /*64f0*/  F2FP.F16.F32.PACK_AB R7, R28, R29 ;  /* 0x0000001d1c07723e */ /* 0x002fce00000000ff */
[C---:B------:R-:W-:Y:S08]  /*6500*/  HMMA.16816.F32 R112, R4.reuse, R8, R112 ;  /* 0x000000080470723c */ /* 0x040ff00000001870 */
[C---:B------:R-:W-:Y:S01]  /*6510*/  HMMA.16816.F32 R108, R4.reuse, R10, R108 ;  /* 0x0000000a046c723c */ /* 0x040fe2000000186c */
[----:B------:R-:W1:Y:S07]  /*6520*/  LDSM.16.MT88.4 R8, [R181+0xd800] ;  /* 0x00d80000b508783b */ /* 0x000e6e0000004200 */
[C---:B------:R-:W-:Y:S08]  /*6530*/  HMMA.16816.F32 R104, R4.reuse, R20, R104 ;  /* 0x000000140468723c */ /* 0x040ff00000001868 */
[C---:B------:R-:W-:Y:S01]  /*6540*/  HMMA.16816.F32 R100, R4.reuse, R22, R100 ;  /* 0x000000160464723c */ /* 0x040fe20000001864 */
[----:B------:R-:W2:Y:S07]  /*6550*/  LDSM.16.MT88.4 R20, [R119+0xd800] ;  /* 0x00d800007714783b */ /* 0x000eae0000004200 */
[C---:B------:R-:W-:Y:S08]  /*6560*/  HMMA.16816.F32 R96, R4.reuse, R16, R96 ;  /* 0x000000100460723c */ /* 0x040ff00000001860 */
[C---:B------:R-:W-:Y:S01]  /*6570*/  HMMA.16816.F32 R92, R4.reuse, R18, R92 ;  /* 0x00000012045c723c */ /* 0x040fe2000000185c */
[----:B------:R-:W4:Y:S01]  /*6580*/  LDSM.16.MT88.4 R16, [R181+0x9c00] ;  /* 0x009c0000b510783b */ /* 0x000f220000004200 */
        /* <DEDUP_REMOVED lines=9> */
[C---:B---3--:R-:W-:Y:S07]  /*6620*/  HMMA.16816.F32 R88, R4.reuse, R12, R88 ;  /* 0x0000000c0458723c */ /* 0x048fee0000001858 */
[----:B------:R-:W3:Y:S01]  /*6630*/  MUFU.EX2 R125, R125 ;  /* 0x0000007d007d7308 */ /* 0x000ee20000000800 */
[C---:B------:R-:W-:Y:S01]  /*6640*/  HMMA.16816.F32 R84, R4.reuse, R14, R84 ;  /* 0x0000000e0454723c */ /* 0x040fe20000001854 */
[----:B------:R-:W5:Y:S06]  /*6650*/  LDSM.16.MT88.4 R12, [R119+0x9c00] ;  /* 0x009c0000770c783b */ /* 0x000f6c0000004200 */
[----:B------:R-:W-:Y:S08]  /*6660*/  MUFU.EX2 R62, R62 ;  /* 0x0000003e003e7308 */ /* 0x000ff00000000800 */
[----:B------:R-:W4:Y:S08]  /*6670*/  MUFU.EX2 R127, R127 ;  /* 0x0000007f007f7308 */ /* 0x000f300000000800 */
[----:B------:R-:W-:Y:S08]  /*6680*/  MUFU.EX2 R64, R64 ;  /* 0x0000004000407308 */ /* 0x000ff00000000800 */
[----:B------:R-:W5:Y:S08]  /*6690*/  MUFU.EX2 R133, R133 ;  /* 0x0000008500857308 */ /* 0x000f700000000800 */
[----:B------:R-:W-:Y:S08]  /*66a0*/  MUFU.EX2 R66, R66 ;  /* 0x0000004200427308 */ /* 0x000ff00000000800 */
[----:B------:R-:W5:Y:S01]  /*66b0*/  MUFU.EX2 R137, R137 ;  /* 0x0000008900897308 */ /* 0x000f620000000800 */
[C---:B-1----:R-:W-:Y:S08]  /*66c0*/  HMMA.16816.F32 R80, R4.reuse, R8, R80 ;  /* 0x000000080450723c */ /* 0x042ff00000001850 */
[C---:B------:R-:W-:Y:S01]  /*66d0*/  HMMA.16816.F32 R76, R4.reuse, R10, R76 ;  /* 0x0000000a044c723c */ /* 0x040fe2000000184c */
[----:B------:R-:W1:Y:S07]  /*66e0*/  LDSM.16.MT88.4 R8, [R181+0xbc00] ;  /* 0x00bc0000b508783b */ /* 0x000e6e0000004200 */
[C---:B--2---:R-:W-:Y:S08]  /*66f0*/  HMMA.16816.F32 R72, R4.reuse, R20, R72 ;  /* 0x000000140448723c */ /* 0x044ff00000001848 */
[----:B------:R-:W-:Y:S01]  /*6700*/  HMMA.16816.F32 R68, R4, R22, R68 ;  /* 0x000000160444723c */ /* 0x000fe20000001844 */
[----:B---3--:R-:W-:Y:S01]  /*6710*/  F2FP.F16.F32.PACK_AB R4, R125, R60 ;  /* 0x0000003c7d04723e */ /* 0x008fe200000000ff */
[----:B------:R-:W-:Y:S01]  /*6720*/  LDSM.16.MT88.4 R20, [R119+0xdc00] ;  /* 0x00dc00007714783b */ /* 0x000fe20000004200 */
[----:B----4-:R-:W-:-:S02]  /*6730*/  F2FP.F16.F32.PACK_AB R6, R127, R62 ;  /* 0x0000003e7f06723e */ /* 0x010fc400000000ff */
[----:B-----5:R-:W-:Y:S02]  /*6740*/  F2FP.F16.F32.PACK_AB R5, R133, R64 ;  /* 0x000000408505723e */ /* 0x020fe400000000ff */
[----:B------:R-:W-:-:S07]  /*6750*/  F2FP.F16.F32.PACK_AB R7, R137, R66 ;  /* 0x000000428907723e */ /* 0x000fce00000000ff */
[C---:B------:R-:W-:Y:S08]  /*6760*/  HMMA.16816.F32 R112, R4.reuse, R16, R112 ;  /* 0x000000100470723c */ /* 0x040ff00000001870 */
[C---:B------:R-:W-:Y:S01]  /*6770*/  HMMA.16816.F32 R108, R4.reuse, R18, R108 ;  /* 0x00000012046c723c */ /* 0x040fe2000000186c */
[----:B------:R-:W2:Y:S07]  /*6780*/  LDSM.16.MT88.4 R16, [R119+0xbc00] ;  /* 0x00bc00007710783b */ /* 0x000eae0000004200 */
[C---:B------:R-:W-:Y:S08]  /*6790*/  HMMA.16816.F32 R104, R4.reuse, R12, R104 ;  /* 0x0000000c0468723c */ /* 0x040ff00000001868 */
[C---:B------:R-:W-:Y:S01]  /*67a0*/  HMMA.16816.F32 R100, R4.reuse, R14, R100 ;  /* 0x0000000e0464723c */ /* 0x040fe20000001864 */
[----:B------:R-:W3:Y:S07]  /*67b0*/  LDSM.16.MT88.4 R12, [R181+0xdc00] ;  /* 0x00dc0000b50c783b */ /* 0x000eee0000004200 */
[C---:B-1----:R-:W-:Y:S08]  /*67c0*/  HMMA.16816.F32 R96, R4.reuse, R8, R96 ;  /* 0x000000080460723c */ /* 0x042ff00000001860 */
[----:B------:R-:W-:Y:S01]  /*67d0*/  HMMA.16816.F32 R92, R4, R10, R92 ;  /* 0x0000000a045c723c */ /* 0x000fe2000000185c */
[----:B------:R-:W1:Y:S01]  /*67e0*/  LDSM.16.MT88.4 R8, [R181+0xa000] ;  /* 0x00a00000b508783b */ /* 0x000e620000004200 */
[-CC-:B------:R-:W-:Y:S01]  /*67f0*/  FFMA.FTZ R116, R175, R57.reuse, -R58.reuse ;  /* 0x00000039af747223 */ /* 0x180fe2000001083a */
[-CC-:B------:R-:W-:Y:S01]  /*6800*/  FFMA.FTZ R149, R149, R57.reuse, -R58.reuse ;  /* 0x0000003995957223 */ /* 0x180fe2000001083a */
[-CC-:B------:R-:W-:Y:S01]  /*6810*/  FFMA.FTZ R151, R151, R57.reuse, -R58.reuse ;  /* 0x0000003997977223 */ /* 0x180fe2000001083a */
[-C--:B------:R-:W-:Y:S01]  /*6820*/  FFMA.FTZ R118, R173, R57.reuse, -R58 ;  /* 0x00000039ad767223 */ /* 0x080fe2000001083a */
[----:B------:R-:W-:-:S02]  /*6830*/  FFMA.FTZ R120, R171, R57, -R56 ;  /* 0x00000039ab787223 */ /* 0x000fc40000010838 */
[----:B--2---:R-:W-:Y:S01]  /*6840*/  HMMA.16816.F32 R88, R4, R16, R88 ;  /* 0x000000100458723c */ /* 0x004fe20000001858 */
[-CC-:B------:R-:W-:Y:S01]  /*6850*/  FFMA.FTZ R159, R159, R57.reuse, -R56.reuse ;  /* 0x000000399f9f7223 */ /* 0x180fe20000010838 */
[-CC-:B------:R-:W-:Y:S01]  /*6860*/  FFMA.FTZ R122, R169, R57.reuse, -R56.reuse ;  /* 0x00000039a97a7223 */ /* 0x180fe20000010838 */
[----:B------:R-:W-:-:S05]  /*6870*/  FFMA.FTZ R163, R163, R57, -R56 ;  /* 0x00000039a3a37223 */ /* 0x000fca0000010838 */
[C---:B------:R-:W-:Y:S01]  /*6880*/  HMMA.16816.F32 R84, R4.reuse, R18, R84 ;  /* 0x000000120454723c */ /* 0x040fe20000001854 */
[----:B------:R-:W2:Y:S01]  /*6890*/  LDSM.16.MT88.4 R16, [R119+0xa000] ;  /* 0x00a000007710783b */ /* 0x000ea20000004200 */
[----:B------:R-:W-:Y:S08]  /*68a0*/  MUFU.EX2 R116, R116 ;  /* 0x0000007400747308 */ /* 0x000ff00000000800 */
[----:B------:R-:W4:Y:S08]  /*68b0*/  MUFU.EX2 R149, R149 ;  /* 0x0000009500957308 */ /* 0x000f300000000800 */
[----:B------:R-:W-:Y:S08]  /*68c0*/  MUFU.EX2 R151, R151 ;  /* 0x0000009700977308 */ /* 0x000ff00000000800 */
[----:B------:R-:W5:Y:S08]  /*68d0*/  MUFU.EX2 R118, R118 ;  /* 0x0000007600767308 */ /* 0x000f700000000800 */
[----:B------:R-:W-:Y:S08]  /*68e0*/  MUFU.EX2 R120, R120 ;  /* 0x0000007800787308 */ /* 0x000ff00000000800 */
[----:B------:R-:W1:Y:S08]  /*68f0*/  MUFU.EX2 R159, R159 ;  /* 0x0000009f009f7308 */ /* 0x000e700000000800 */
[----:B------:R-:W-:Y:S08]  /*6900*/  MUFU.EX2 R122, R122 ;  /* 0x0000007a007a7308 */ /* 0x000ff00000000800 */
[----:B------:R-:W2:Y:S01]  /*6910*/  MUFU.EX2 R163, R163 ;  /* 0x000000a300a37308 */ /* 0x000ea20000000800 */
[C---:B---3--:R-:W-:Y:S08]  /*6920*/  HMMA.16816.F32 R80, R4.reuse, R12, R80 ;  /* 0x0000000c0450723c */ /* 0x048ff00000001850 */
[C---:B------:R-:W-:Y:S01]  /*6930*/  HMMA.16816.F32 R76, R4.reuse, R14, R76 ;  /* 0x0000000e044c723c */ /* 0x040fe2000000184c */
[----:B------:R-:W3:Y:S07]  /*6940*/  LDSM.16.MT88.4 R12, [R181+0xc000] ;  /* 0x00c00000b50c783b */ /* 0x000eee0000004200 */
[C---:B------:R-:W-:Y:S08]  /*6950*/  HMMA.16816.F32 R72, R4.reuse, R20, R72 ;  /* 0x000000140448723c */ /* 0x040ff00000001848 */
[----:B------:R-:W-:Y:S01]  /*6960*/  HMMA.16816.F32 R68, R4, R22, R68 ;  /* 0x000000160444723c */ /* 0x000fe20000001844 */
[----:B----4-:R-:W-:Y:S01]  /*6970*/  F2FP.F16.F32.PACK_AB R4, R149, R116 ;  /* 0x000000749504723e */ /* 0x010fe200000000ff */
[--C-:B------:R-:W-:Y:S01]  /*6980*/  FFMA.FTZ R124, R27, R57, -R58.reuse ;  /* 0x000000391b7c7223 */ /* 0x100fe2000001083a */
[----:B-----5:R-:W-:Y:S01]  /*6990*/  F2FP.F16.F32.PACK_AB R6, R118, R151 ;  /* 0x000000977606723e */ /* 0x020fe200000000ff */
[----:B------:R-:W-:Y:S01]  /*69a0*/  FFMA.FTZ R169, R25, R57, -R58 ;  /* 0x0000003919a97223 */ /* 0x000fe2000001083a */
[----:B-1----:R-:W-:Y:S01]  /*69b0*/  F2FP.F16.F32.PACK_AB R5, R159, R120 ;  /* 0x000000789f05723e */ /* 0x002fe200000000ff */
[----:B------:R-:W1:Y:S01]  /*69c0*/  LDSM.16.MT88.4 R24, [R119+0xc000] ;  /* 0x00c000007718783b */ /* 0x000e620000004200 */
[----:B--2---:R-:W-:-:S03]  /*69d0*/  F2FP.F16.F32.PACK_AB R7, R163, R122 ;  /* 0x0000007aa307723e */ /* 0x004fc600000000ff */
[----:B------:R-:W2:Y:S04]  /*69e0*/  LDSM.16.MT88.4 R20, [R181+0xe000] ;  /* 0x00e00000b514783b */ /* 0x000ea80000004200 */
[C---:B------:R-:W-:Y:S08]  /*69f0*/  HMMA.16816.F32 R112, R4.reuse, R8, R112 ;  /* 0x000000080470723c */ /* 0x040ff00000001870 */
[C---:B------:R-:W-:Y:S01]  /*6a00*/  HMMA.16816.F32 R108, R4.reuse, R10, R108 ;  /* 0x0000000a046c723c */ /* 0x040fe2000000186c */
[----:B------:R-:W4:Y:S07]  /*6a10*/  LDSM.16.MT88.4 R8, [R119+0xe000] ;  /* 0x00e000007708783b */ /* 0x000f2e0000004200 */
[C---:B------:R-:W-:Y:S08]  /*6a20*/  HMMA.16816.F32 R104, R4.reuse, R16, R104 ;  /* 0x000000100468723c */ /* 0x040ff00000001868 */
[C---:B------:R-:W-:Y:S01]  /*6a30*/  HMMA.16816.F32 R100, R4.reuse, R18, R100 ;  /* 0x000000120464723c */ /* 0x040fe20000001864 */
[----:B------:R-:W5:Y:S01]  /*6a40*/  LDSM.16.MT88.4 R16, [R181+0xa400] ;  /* 0x00a40000b510783b */ /* 0x000f620000004200 */
        /* <DEDUP_REMOVED lines=12> */
[----:B------:R-:W3:Y:S08]  /*6b10*/  MUFU.EX2 R165, R165 ;  /* 0x000000a500a57308 */ /* 0x000ef00000000800 */
[----:B------:R-:W-:Y:S08]  /*6b20*/  MUFU.EX2 R128, R128 ;  /* 0x0000008000807308 */ /* 0x000ff00000000800 */
[----:B------:R-:W5:Y:S08]  /*6b30*/  MUFU.EX2 R157, R157 ;  /* 0x0000009d009d7308 */ /* 0x000f700000000800 */
[----:B------:R-:W-:Y:S08]  /*6b40*/  MUFU.EX2 R130, R130 ;  /* 0x0000008200827308 */ /* 0x000ff00000000800 */
[----:B------:R-:W5:Y:S01]  /*6b50*/  MUFU.EX2 R153, R153 ;  /* 0x0000009900997308 */ /* 0x000f620000000800 */
[C---:B-1----:R-:W-:Y:S08]  /*6b60*/  HMMA.16816.F32 R88, R4.reuse, R24, R88 ;  /* 0x000000180458723c */ /* 0x042ff00000001858 */
[C---:B------:R-:W-:Y:S01]  /*6b70*/  HMMA.16816.F32 R84, R4.reuse, R26, R84 ;  /* 0x0000001a0454723c */ /* 0x040fe20000001854 */
[----:B------:R-:W-:Y:S07]  /*6b80*/  LDSM.16.MT88.4 R24, [R181+0xe400] ;  /* 0x00e40000b518783b */ /* 0x000fee0000004200 */
[C---:B--2---:R-:W-:Y:S08]  /*6b90*/  HMMA.16816.F32 R80, R4.reuse, R20, R80 ;  /* 0x000000140450723c */ /* 0x044ff00000001850 */
[C---:B------:R-:W-:Y:S01]  /*6ba0*/  HMMA.16816.F32 R76, R4.reuse, R22, R76 ;  /* 0x00000016044c723c */ /* 0x040fe2000000184c */
[----:B------:R-:W-:Y:S07]  /*6bb0*/  LDSM.16.MT88.4 R20, [R119+0xc400] ;  /* 0x00c400007714783b */ /* 0x000fee0000004200 */
[C---:B----4-:R-:W-:Y:S08]  /*6bc0*/  HMMA.16816.F32 R72, R4.reuse, R8, R72 ;  /* 0x000000080448723c */ /* 0x050ff00000001848 */
[----:B------:R-:W-:Y:S01]  /*6bd0*/  HMMA.16816.F32 R68, R4, R10, R68 ;  /* 0x0000000a0444723c */ /* 0x000fe20000001844 */
[----:B------:R-:W1:Y:S01]  /*6be0*/  LDSM.16.MT88.4 R8, [R181+0xc400] ;  /* 0x00c40000b508783b */ /* 0x000e620000004200 */
[----:B---3--:R-:W-:-:S02]  /*6bf0*/  F2FP.F16.F32.PACK_AB R4, R169, R124 ;  /* 0x0000007ca904723e */ /* 0x008fc400000000ff */
[----:B------:R-:W-:Y:S02]  /*6c00*/  F2FP.F16.F32.PACK_AB R6, R165, R126 ;  /* 0x0000007ea506723e */ /* 0x000fe400000000ff */
[----:B-----5:R-:W-:Y:S02]  /*6c10*/  F2FP.F16.F32.PACK_AB R5, R157, R128 ;  /* 0x000000809d05723e */ /* 0x020fe400000000ff */
[----:B------:R-:W-:-:S07]  /*6c20*/  F2FP.F16.F32.PACK_AB R7, R153, R130 ;  /* 0x000000829907723e */ /* 0x000fce00000000ff */
[C---:B------:R-:W-:Y:S08]  /*6c30*/  HMMA.16816.F32 R112, R4.reuse, R16, R112 ;  /* 0x000000100470723c */ /* 0x040ff00000001870 */
[C---:B------:R-:W-:Y:S01]  /*6c40*/  HMMA.16816.F32 R108, R4.reuse, R18, R108 ;  /* 0x00000012046c723c */ /* 0x040fe2000000186c */
[----:B------:R-:W2:Y:S07]  /*6c50*/  LDSM.16.MT88.4 R16, [R119+0xe400] ;  /* 0x00e400007710783b */ /* 0x000eae0000004200 */
[C---:B------:R-:W-:Y:S08]  /*6c60*/  HMMA.16816.F32 R104, R4.reuse, R12, R104 ;  /* 0x0000000c0468723c */ /* 0x040ff00000001868 */
[----:B------:R-:W-:Y:S01]  /*6c70*/  HMMA.16816.F32 R100, R4, R14, R100 ;  /* 0x0000000e0464723c */ /* 0x000fe20000001864 */
[----:B------:R-:W3:Y:S01]  /*6c80*/  LDSM.16.MT88.4 R12, [R181+0xa800] ;  /* 0x00a80000b50c783b */ /* 0x000ee20000004200 */
[-CC-:B------:R-:W-:Y:S01]  /*6c90*/  FFMA.FTZ R132, R147, R57.reuse, -R58.reuse ;  /* 0x0000003993847223 */ /* 0x180fe2000001083a */
[-CC-:B------:R-:W-:Y:S01]  /*6ca0*/  FFMA.FTZ R143, R143, R57.reuse, -R58.reuse ;  /* 0x000000398f8f7223 */ /* 0x180fe2000001083a */
[-CC-:B------:R-:W-:Y:S01]  /*6cb0*/  FFMA.FTZ R134, R145, R57.reuse, -R58.reuse ;  /* 0x0000003991867223 */ /* 0x180fe2000001083a */
[-C--:B------:R-:W-:Y:S01]  /*6cc0*/  FFMA.FTZ R141, R141, R57.reuse, -R58 ;  /* 0x000000398d8d7223 */ /* 0x080fe2000001083a */
[----:B------:R-:W-:-:S02]  /*6cd0*/  FFMA.FTZ R136, R139, R57, -R56 ;  /* 0x000000398b887223 */ /* 0x000fc40000010838 */
[----:B-1----:R-:W-:Y:S01]  /*6ce0*/  HMMA.16816.F32 R96, R4, R8, R96 ;  /* 0x000000080460723c */ /* 0x002fe20000001860 */
[-CC-:B------:R-:W-:Y:S01]  /*6cf0*/  FFMA.FTZ R135, R135, R57.reuse, -R56.reuse ;  /* 0x0000003987877223 */ /* 0x180fe20000010838 */
[-CC-:B------:R-:W-:Y:S01]  /*6d00*/  FFMA.FTZ R131, R131, R57.reuse, -R56.reuse ;  /* 0x0000003983837223 */ /* 0x180fe20000010838 */
[----:B------:R-:W-:-:S05]  /*6d10*/  FFMA.FTZ R138, R129, R57, -R56 ;  /* 0x00000039818a7223 */ /* 0x000fca0000010838 */
[C---:B------:R-:W-:Y:S01]  /*6d20*/  HMMA.16816.F32 R92, R4.reuse, R10, R92 ;  /* 0x0000000a045c723c */ /* 0x040fe2000000185c */
[----:B------:R-:W1:Y:S01]  /*6d30*/  LDSM.16.MT88.4 R8, [R119+0xa800] ;  /* 0x00a800007708783b */ /* 0x000e620000004200 */
[----:B------:R-:W-:Y:S06]  /*6d40*/  MUFU.EX2 R132, R132 ;  /* 0x0000008400847308 */ /* 0x000fec0000000800 */
[C---:B--2---:R-:W-:Y:S02]  /*6d50*/  HMMA.16816.F32 R72, R4.reuse, R16, R72 ;  /* 0x000000100448723c */ /* 0x044fe40000001848 */
[----:B------:R-:W2:Y:S06]  /*6d60*/  MUFU.EX2 R143, R143 ;  /* 0x0000008f008f7308 */ /* 0x000eac0000000800 */
[C---:B------:R-:W-:Y:S02]  /*6d70*/  HMMA.16816.F32 R68, R4.reuse, R18, R68 ;  /* 0x000000120444723c */ /* 0x040fe40000001844 */
[----:B------:R-:W-:Y:S01]  /*6d80*/  MUFU.EX2 R134, R134 ;  /* 0x0000008600867308 */ /* 0x000fe20000000800 */
[----:B------:R-:W4:Y:S07]  /*6d90*/  LDSM.16.MT88.4 R16, [R119+0xc800] ;  /* 0x00c800007710783b */ /* 0x000f2e0000004200 */
[----:B------:R-:W5:Y:S08]  /*6da0*/  MUFU.EX2 R141, R141 ;  /* 0x0000008d008d7308 */ /* 0x000f700000000800 */
[----:B------:R-:W-:Y:S08]  /*6db0*/  MUFU.EX2 R136, R136 ;  /* 0x0000008800887308 */ /* 0x000ff00000000800 */
[----:B------:R-:W3:Y:S08]  /*6dc0*/  MUFU.EX2 R135, R135 ;  /* 0x0000008700877308 */ /* 0x000ef00000000800 */
[----:B------:R-:W-:Y:S08]  /*6dd0*/  MUFU.EX2 R131, R131 ;  /* 0x0000008300837308 */ /* 0x000ff00000000800 */
[----:B------:R-:W1:Y:S01]  /*6de0*/  MUFU.EX2 R138, R138 ;  /* 0x0000008a008a7308 */ /* 0x000e620000000800 */
[C---:B------:R-:W-:Y:S08]  /*6df0*/  HMMA.16816.F32 R88, R4.reuse, R20, R88 ;  /* 0x000000140458723c */ /* 0x040ff00000001858 */
[C---:B------:R-:W-:Y:S01]  /*6e00*/  HMMA.16816.F32 R84, R4.reuse, R22, R84 ;  /* 0x000000160454723c */ /* 0x040fe20000001854 */
[----:B------:R-:W4:Y:S07]  /*6e10*/  LDSM.16.MT88.4 R20, [R181+0xc800] ;  /* 0x00c80000b514783b */ /* 0x000f2e0000004200 */
[C---:B------:R-:W-:Y:S08]  /*6e20*/  HMMA.16816.F32 R80, R4.reuse, R24, R80 ;  /* 0x000000180450723c */ /* 0x040ff00000001850 */
[----:B------:R-:W-:Y:S01]  /*6e30*/  HMMA.16816.F32 R76, R4, R26, R76 ;  /* 0x0000001a044c723c */ /* 0x000fe2000000184c */
[----:B--2---:R-:W-:-:S02]  /*6e40*/  F2FP.F16.F32.PACK_AB R4, R143, R132 ;  /* 0x000000848f04723e */ /* 0x004fc400000000ff */
[----:B-----5:R-:W-:Y:S02]  /*6e50*/  F2FP.F16.F32.PACK_AB R6, R141, R134 ;  /* 0x000000868d06723e */ /* 0x020fe400000000ff */
[----:B---3--:R-:W-:Y:S02]  /*6e60*/  F2FP.F16.F32.PACK_AB R5, R135, R136 ;  /* 0x000000888705723e */ /* 0x008fe400000000ff */
[----:B-1----:R-:W-:-:S07]  /*6e70*/  F2FP.F16.F32.PACK_AB R7, R138, R131 ;  /* 0x000000838a07723e */ /* 0x002fce00000000ff */
[C---:B------:R-:W-:Y:S08]  /*6e80*/  HMMA.16816.F32 R112, R4.reuse, R12, R112 ;  /* 0x0000000c0470723c */ /* 0x040ff00000001870 */
[C---:B------:R-:W-:Y:S01]  /*6e90*/  HMMA.16816.F32 R108, R4.reuse, R14, R108 ;  /* 0x0000000e046c723c */ /* 0x040fe2000000186c */
[----:B------:R-:W1:Y:S07]  /*6ea0*/  LDSM.16.MT88.4 R12, [R181+0xe800] ;  /* 0x00e80000b50c783b */ /* 0x000e6e0000004200 */
[C---:B------:R-:W-:Y:S08]  /*6eb0*/  HMMA.16816.F32 R104, R4.reuse, R8, R104 ;  /* 0x000000080468723c */ /* 0x040ff00000001868 */
[C---:B------:R-:W-:Y:S01]  /*6ec0*/  HMMA.16816.F32 R100, R4.reuse, R10, R100 ;  /* 0x0000000a0464723c */ /* 0x040fe20000001864 */
[----:B------:R-:W2:Y:S07]  /*6ed0*/  LDSM.16.MT88.4 R8, [R119+0xe800] ;  /* 0x00e800007708783b */ /* 0x000eae0000004200 */
[C---:B----4-:R-:W-:Y:S08]  /*6ee0*/  HMMA.16816.F32 R88, R4.reuse, R16, R88 ;  /* 0x000000100458723c */ /* 0x050ff00000001858 */
[----:B------:R-:W-:Y:S01]  /*6ef0*/  HMMA.16816.F32 R84, R4, R18, R84 ;  /* 0x000000120454723c */ /* 0x000fe20000001854 */
[----:B------:R-:W3:Y:S01]  /*6f00*/  LDSM.16.MT88.4 R16, [R181+0xac00] ;  /* 0x00ac0000b510783b */ /* 0x000ee20000004200 */
[-CC-:B------:R-:W-:Y:S01]  /*6f10*/  FFMA.FTZ R24, R123, R57.reuse, -R58.reuse ;  /* 0x000000397b187223 */ /* 0x180fe2000001083a */
[-CC-:B------:R-:W-:Y:S01]  /*6f20*/  FFMA.FTZ R25, R121, R57.reuse, -R58.reuse ;  /* 0x0000003979197223 */ /* 0x180fe2000001083a */
[-C--:B------:R-:W-:Y:S01]  /*6f30*/  FFMA.FTZ R217, R67, R57.reuse, -R58 ;  /* 0x0000003943d97223 */ /* 0x080fe2000001083a */
[----:B------:R-:W-:-:S03]  /*6f40*/  FFMA.FTZ R218, R59, R57, -R56 ;  /* 0x000000393bda7223 */ /* 0x000fc60000010838 */
[----:B------:R-:W-:Y:S01]  /*6f50*/  HMMA.16816.F32 R96, R4, R20, R96 ;  /* 0x000000140460723c */ /* 0x000fe20000001860 */
[-C--:B------:R-:W-:Y:S01]  /*6f60*/  FFMA.FTZ R20, R117, R57.reuse, -R58 ;  /* 0x0000003975147223 */ /* 0x080fe2000001083a */
[----:B------:R-:W-:Y:S01]  /*6f70*/  FFMA.FTZ R21, R65, R57, -R56 ;  /* 0x0000003941157223 */ /* 0x000fe20000010838 */
[----:B------:R-:W-:-:S05]  /*6f80*/  FADD.FTZ R51, R51, R50 ;  /* 0x0000003233337221 */ /* 0x000fca0000010000 */
[----:B------:R-:W-:Y:S01]  /*6f90*/  HMMA.16816.F32 R92, R4, R22, R92 ;  /* 0x00000016045c723c */ /* 0x000fe2000000185c */
[-CC-:B------:R-:W-:Y:S01]  /*6fa0*/  FFMA.FTZ R22, R63, R57.reuse, -R56.reuse ;  /* 0x000000393f167223 */ /* 0x180fe20000010838 */
[----:B------:R-:W-:Y:S01]  /*6fb0*/  FFMA.FTZ R23, R61, R57, -R56 ;  /* 0x000000393d177223 */ /* 0x000fe20000010838 */
[----:B------:R-:W-:Y:S01]  /*6fc0*/  FADD.FTZ R48, R49, R48 ;  /* 0x0000003031307221 */ /* 0x000fe20000010000 */
[----:B------:R-:W-:Y:S01]  /*6fd0*/  MUFU.EX2 R24, R24 ;  /* 0x0000001800187308 */ /* 0x000fe20000000800 */
[----:B------:R-:W-:Y:S02]  /*6fe0*/  FADD.FTZ R46, R46, R51 ;  /* 0x000000332e2e7221 */ /* 0x000fe40000010000 */
[----:B------:R-:W-:-:S05]  /*6ff0*/  FADD.FTZ R45, R45, R48 ;  /* 0x000000302d2d7221 */ /* 0x000fca0000010000 */
[----:B------:R-:W4:Y:S01]  /*7000*/  MUFU.EX2 R25, R25 ;  /* 0x0000001900197308 */ /* 0x000f220000000800 */
[----:B------:R-:W-:Y:S01]  /*7010*/  FADD.FTZ R46, R43, R46 ;  /* 0x0000002e2b2e7221 */ /* 0x000fe20000010000 */
[----:B------:R-:W-:-:S06]  /*7020*/  FADD.FTZ R44, R44, R45 ;  /* 0x0000002d2c2c7221 */ /* 0x000fcc0000010000 */
[----:B------:R-:W-:Y:S01]  /*7030*/  MUFU.EX2 R20, R20 ;  /* 0x0000001400147308 */ /* 0x000fe20000000800 */
[C---:B-1----:R-:W-:Y:S07]  /*7040*/  HMMA.16816.F32 R80, R4.reuse, R12, R80 ;  /* 0x0000000c0450723c */ /* 0x042fee0000001850 */
[----:B------:R-:W1:Y:S01]  /*7050*/  MUFU.EX2 R217, R217 ;  /* 0x000000d900d97308 */ /* 0x000e620000000800 */
[C---:B------:R-:W-:Y:S01]  /*7060*/  HMMA.16816.F32 R76, R4.reuse, R14, R76 ;  /* 0x0000000e044c723c */ /* 0x040fe2000000184c */
[----:B------:R-:W5:Y:S06]  /*7070*/  LDSM.16.MT88.4 R12, [R119+0xac00] ;  /* 0x00ac0000770c783b */ /* 0x000f6c0000004200 */
[----:B------:R-:W-:Y:S08]  /*7080*/  MUFU.EX2 R21, R21 ;  /* 0x0000001500157308 */ /* 0x000ff00000000800 */
[----:B------:R-:W3:Y:S08]  /*7090*/  MUFU.EX2 R22, R22 ;  /* 0x0000001600167308 */ /* 0x000ef00000000800 */
[----:B------:R-:W-:Y:S08]  /*70a0*/  MUFU.EX2 R23, R23 ;  /* 0x0000001700177308 */ /* 0x000ff00000000800 */
[----:B------:R-:W5:Y:S01]  /*70b0*/  MUFU.EX2 R218, R218 ;  /* 0x000000da00da7308 */ /* 0x000f620000000800 */
[----:B------:R-:W-:Y:S01]  /*70c0*/  FADD.FTZ R47, R47, R46 ;  /* 0x0000002e2f2f7221 */ /* 0x000fe20000010000 */
[----:B------:R-:W-:Y:S01]  /*70d0*/  FADD.FTZ R41, R41, R44 ;  /* 0x0000002c29297221 */ /* 0x000fe20000010000 */
[----:B--2---:R-:W-:Y:S02]  /*70e0*/  HMMA.16816.F32 R72, R4, R8, R72 ;  /* 0x000000080448723c */ /* 0x004fe40000001848 */
[----:B------:R-:W-:Y:S01]  /*70f0*/  FADD.FTZ R42, R42, R47 ;  /* 0x0000002f2a2a7221 */ /* 0x000fe20000010000 */
[----:B------:R-:W-:-:S03]  /*7100*/  FADD.FTZ R40, R40, R41 ;  /* 0x0000002928287221 */ /* 0x000fc60000010000 */
[----:B------:R-:W-:Y:S02]  /*7110*/  FADD.FTZ R39, R39, R42 ;  /* 0x0000002a27277221 */ /* 0x000fe40000010000 */
[----:B------:R-:W-:Y:S01]  /*7120*/  HMMA.16816.F32 R68, R4, R10, R68 ;  /* 0x0000000a0444723c */ /* 0x000fe20000001844 */
[----:B----4-:R-:W-:Y:S01]  /*7130*/  F2FP.F16.F32.PACK_AB R4, R25, R24 ;  /* 0x000000181904723e */ /* 0x010fe200000000ff */
[----:B------:R-:W-:Y:S01]  /*7140*/  FADD.FTZ R37, R37, R40 ;  /* 0x0000002825257221 */ /* 0x000fe20000010000 */
[----:B-1----:R-:W-:Y:S01]  /*7150*/  F2FP.F16.F32.PACK_AB R6, R217, R20 ;  /* 0x00000014d906723e */ /* 0x002fe200000000ff */
[----:B------:R-:W-:Y:S01]  /*7160*/  FADD.FTZ R38, R38, R39 ;  /* 0x0000002726267221 */ /* 0x000fe20000010000 */
[----:B---3--:R-:W-:Y:S02]  /*7170*/  F2FP.F16.F32.PACK_AB R5, R22, R21 ;  /* 0x000000151605723e */ /* 0x008fe400000000ff */
[----:B-----5:R-:W-:Y:S01]  /*7180*/  F2FP.F16.F32.PACK_AB R7, R218, R23 ;  /* 0x00000017da07723e */ /* 0x020fe200000000ff */
[----:B------:R-:W-:Y:S01]  /*7190*/  FADD.FTZ R36, R36, R37 ;  /* 0x0000002524247221 */ /* 0x000fe20000010000 */
[----:B------:R-:W-:Y:S01]  /*71a0*/  FADD.FTZ R35, R35, R38 ;  /* 0x0000002623237221 */ /* 0x000fe20000010000 */
[----:B------:R-:W-:Y:S02]  /*71b0*/  LDSM.16.MT88.4 R8, [R181+0xcc00] ;  /* 0x00cc0000b508783b */ /* 0x000fe40000004200 */
[----:B------:R-:W-:-:S02]  /*71c0*/  FADD.FTZ R33, R33, R36 ;  /* 0x0000002421217221 */ /* 0x000fc40000010000 */
[----:B------:R-:W-:Y:S01]  /*71d0*/  HMMA.16816.F32 R112, R4, R16, R112 ;  /* 0x000000100470723c */ /* 0x000fe20000001870 */
[----:B------:R-:W-:Y:S01]  /*71e0*/  FADD.FTZ R34, R34, R35 ;  /* 0x0000002322227221 */ /* 0x000fe20000010000 */
[----:B------:R-:W-:-:S06]  /*71f0*/  FADD.FTZ R32, R32, R33 ;  /* 0x0000002120207221 */ /* 0x000fcc0000010000 */
[----:B------:R-:W-:Y:S01]  /*7200*/  HMMA.16816.F32 R108, R4, R18, R108 ;  /* 0x00000012046c723c */ /* 0x000fe2000000186c */
[----:B------:R-:W1:Y:S01]  /*7210*/  LDSM.16.MT88.4 R16, [R119+0xcc00] ;  /* 0x00cc00007710783b */ /* 0x000e620000004200 */
        /* <DEDUP_REMOVED lines=18> */
[----:B------:R-:W-:-:S04]  /*7340*/  FADD.FTZ R159, R159, R120 ;  /* 0x000000789f9f7221 */ /* 0x000fc80000010000 */
[----:B------:R-:W-:Y:S01]  /*7350*/  FADD.FTZ R122, R122, R159 ;  /* 0x0000009f7a7a7221 */ /* 0x000fe20000010000 */
[C---:B-1----:R-:W-:Y:S01]  /*7360*/  HMMA.16816.F32 R88, R4.reuse, R16, R88 ;  /* 0x000000100458723c */ /* 0x042fe20000001858 */
[----:B------:R-:W-:Y:S02]  /*7370*/  FADD.FTZ R17, R151, R26 ;  /* 0x0000001a97117221 */ /* 0x000fe40000010000 */
[----:B------:R-:W-:Y:S02]  /*7380*/  FADD.FTZ R163, R163, R122 ;  /* 0x0000007aa3a37221 */ /* 0x000fe40000010000 */
[----:B------:R-:W-:Y:S02]  /*7390*/  FADD.FTZ R17, R118, R17 ;  /* 0x0000001176117221 */ /* 0x000fe40000010000 */
[----:B------:R-:W-:Y:S01]  /*73a0*/  FADD.FTZ R128, R128, R163 ;  /* 0x000000a380807221 */ /* 0x000fe20000010000 */
[----:B------:R-:W-:Y:S01]  /*73b0*/  HMMA.16816.F32 R96, R4, R8, R96 ;  /* 0x000000080460723c */ /* 0x000fe20000001860 */
[----:B------:R-:W-:-:S02]  /*73c0*/  FADD.FTZ R124, R124, R17 ;  /* 0x000000117c7c7221 */ /* 0x000fc40000010000 */
[----:B------:R-:W-:-:S05]  /*73d0*/  FADD.FTZ R157, R157, R128 ;  /* 0x000000809d9d7221 */ /* 0x000fca0000010000 */
[----:B------:R-:W-:Y:S01]  /*73e0*/  HMMA.16816.F32 R92, R4, R10, R92 ;  /* 0x0000000a045c723c */ /* 0x000fe2000000185c */
[----:B------:R-:W1:Y:S01]  /*73f0*/  LDSM.16.MT88.4 R8, [R119+0xec00] ;  /* 0x00ec00007708783b */ /* 0x000e620000004200 */
[----:B------:R-:W-:Y:S01]  /*7400*/  FADD.FTZ R169, R169, R124 ;  /* 0x0000007ca9a97221 */ /* 0x000fe20000010000 */
[----:B------:R-:W-:-:S03]  /*7410*/  FADD.FTZ R130, R130, R157 ;  /* 0x0000009d82827221 */ /* 0x000fc60000010000 */
[----:B------:R-:W-:Y:S01]  /*7420*/  FADD.FTZ R126, R126, R169 ;  /* 0x000000a97e7e7221 */ /* 0x000fe20000010000 */
[----:B------:R-:W-:-:S03]  /*7430*/  FADD.FTZ R153, R153, R130 ;  /* 0x0000008299997221 */ /* 0x000fc60000010000 */
[----:B------:R-:W-:Y:S01]  /*7440*/  FADD.FTZ R165, R165, R126 ;  /* 0x0000007ea5a57221 */ /* 0x000fe20000010000 */
[----:B--2---:R-:W-:Y:S01]  /*7450*/  HMMA.16816.F32 R80, R4, R12, R80 ;  /* 0x0000000c0450723c */ /* 0x004fe20000001850 */
[----:B------:R-:W-:Y:S02]  /*7460*/  FADD.FTZ R12, R136, R153 ;  /* 0x00000099880c7221 */ /* 0x000fe40000010000 */
[----:B------:R-:W-:Y:S02]  /*7470*/  FADD.FTZ R132, R132, R165 ;  /* 0x000000a584847221 */ /* 0x000fe40000010000 */
[----:B------:R-:W-:Y:S02]  /*7480*/  FADD.FTZ R12, R135, R12 ;  /* 0x0000000c870c7221 */ /* 0x000fe40000010000 */
[----:B------:R-:W-:Y:S02]  /*7490*/  FADD.FTZ R143, R143, R132 ;  /* 0x000000848f8f7221 */ /* 0x000fe40000010000 */
[----:B------:R-:W-:-:S02]  /*74a0*/  FADD.FTZ R131, R131, R12 ;  /* 0x0000000c83837221 */ /* 0x000fc40000010000 */
[----:B------:R-:W-:Y:S01]  /*74b0*/  FADD.FTZ R134, R134, R143 ;  /* 0x0000008f86867221 */ /* 0x000fe20000010000 */
[----:B------:R-:W-:Y:S01]  /*74c0*/  ISETP.GT.AND P0, PT, R55, R190, PT ;  /* 0x000000be3700720c */ /* 0x000fe20003f04270 */
[----:B------:R-:W-:Y:S02]  /*74d0*/  FADD.FTZ R138, R138, R131 ;  /* 0x000000838a8a7221 */ /* 0x000fe40000010000 */
[----:B------:R-:W-:Y:S02]  /*74e0*/  FADD.FTZ R141, R141, R134 ;  /* 0x000000868d8d7221 */ /* 0x000fe40000010000 */
[----:B------:R-:W-:Y:S02]  /*74f0*/  FADD.FTZ R21, R21, R138 ;  /* 0x0000008a15157221 */ /* 0x000fe40000010000 */
[----:B------:R-:W-:Y:S02]  /*7500*/  FADD.FTZ R24, R24, R141 ;  /* 0x0000008d18187221 */ /* 0x000fe40000010000 */
[----:B------:R-:W-:-:S02]  /*7510*/  FADD.FTZ R22, R22, R21 ;  /* 0x0000001516167221 */ /* 0x000fc40000010000 */
[----:B------:R-:W-:Y:S01]  /*7520*/  FADD.FTZ R25, R25, R24 ;  /* 0x0000001819197221 */ /* 0x000fe20000010000 */
[----:B------:R-:W-:Y:S01]  /*7530*/  HMMA.16816.F32 R84, R4, R18, R84 ;  /* 0x000000120454723c */ /* 0x000fe20000001854 */
[----:B------:R-:W-:Y:S01]  /*7540*/  FADD.FTZ R23, R23, R22 ;  /* 0x0000001617177221 */ /* 0x000fe20000010000 */
[----:B------:R-:W-:Y:S01]  /*7550*/  BSSY B2, `(.L_x_2339) ;  /* 0x00004d1000027945 */ /* 0x000fe20003800000 */
[----:B------:R-:W-:Y:S02]  /*7560*/  FADD.FTZ R20, R20, R25 ;  /* 0x0000001914147221 */ /* 0x000fe40000010000 */
[----:B------:R-:W-:-:S03]  /*7570*/  FADD.FTZ R218, R218, R23 ;  /* 0x00000017dada7221 */ /* 0x000fc60000010000 */
[----:B------:R-:W-:Y:S01]  /*7580*/  HMMA.16816.F32 R76, R4, R14, R76 ;  /* 0x0000000e044c723c */ /* 0x000fe2000000184c */
[----:B------:R-:W-:-:S07]  /*7590*/  FADD.FTZ R217, R217, R20 ;  /* 0x00000014d9d97221 */ /* 0x000fce0000010000 */
[C---:B-1----:R-:W-:Y:S08]  /*75a0*/  HMMA.16816.F32 R72, R4.reuse, R8, R72 ;  /* 0x000000080448723c */ /* 0x042ff00000001848 */
        /* <DEDUP_REMOVED lines=70> */
.L_x_2342:
        /* <DEDUP_REMOVED lines=8> */
.L_x_2343:
[----:B------:R-:W-:Y:S05]  /*7a90*/  BSYNC.RECONVERGENT B0 ;  /* 0x0000000000007941 */ /* 0x000fea0003800200 */
.L_x_2341:
[-C--:B------:R-:W-:Y:S01]  /*7aa0*/  ISETP.GE.AND P2, PT, R203, R200.reuse, PT ;  /* 0x000000c8cb00720c */ /* 0x080fe20003f46270 */
[----:B------:R-:W-:Y:S01]  /*7ab0*/  IMAD.SHL.U32 R5, R188, 0x40, RZ ;  /* 0x00000040bc057824 */ /* 0x000fe200078e00ff */
[-C--:B------:R-:W-:Y:S01]  /*7ac0*/  ISETP.GE.AND P1, PT, R199, R200.reuse, PT ;  /* 0x000000c8c700720c */ /* 0x080fe20003f26270 */
[----:B------:R-:W-:Y:S01]  /*7ad0*/  VIADD R55, R53, 0xfffffffe ;  /* 0xfffffffe35377836 */ /* 0x000fe20000000000 */
[----:B------:R-:W-:Y:S01]  /*7ae0*/  ISETP.GE.AND P0, PT, R198, R200, PT ;  /* 0x000000c8c600720c */ /* 0x000fe20003f06270 */
[----:B------:R-:W-:Y:S01]  /*7af0*/  BSSY.RECONVERGENT B1, `(.L_x_2344) ;  /* 0x0000172000017945 */ /* 0x000fe20003800200 */
        /* <DEDUP_REMOVED lines=10> */
[----:B------:R-:W-:-:S03]  /*7ba0*/  IMAD.X R7, R4, 0x1, R9, P5 ;  /* 0x0000000104077824 */ /* 0x000fc600028e0609 */
[----:B------:R-:W-:Y:S01]  /*7bb0*/  @!PT LDS RZ, [RZ] ;  /* 0x00000000fffff984 */ /* 0x000fe20000000800 */
[----:B------:R-:W-:Y:S01]  /*7bc0*/  @!PT LDS RZ, [RZ] ;  /* 0x00000000fffff984 */ /* 0x000fe20000000800 */
[----:B------:R-:W-:Y:S01]  /*7bd0*/  @!PT LDS RZ, [RZ] ;  /* 0x00000000fffff984 */ /* 0x000fe20000000800 */
[----:B------:R-:W-:Y:S01]  /*7be0*/  @!P1 LDGSTS.E.BYPASS.LTC128B.128 [R201+0xb000], desc[UR4][R194.64+0x40] ;  /* 0x0b000040c2c99fae */ /* 0x000fe2000b981a04 */
[----:B------:R-:W-:Y:S01]  /*7bf0*/  IMAD.X R11, R4, 0x1, R7, P3 ;  /* 0x00000001040b7824 */ /* 0x000fe200018e0607 */
[----:B------:R-:W-:Y:S02]  /*7c00*/  ISETP.GT.AND P3, PT, R55, R190, PT ;  /* 0x000000be3700720c */ /* 0x000fe40003f64270 */
        /* <DEDUP_REMOVED lines=210> */
[C---:B------:R-:W-:Y:S02]  /*8930*/  VIADD R30, R33.reuse, 0xffffff80 ;  /* 0xffffff80211e7836 */ /* 0x040fe40000000000 */
[----:B------:R-:W-:-:S03]  /*8940*/  VIADD R33, R33, 0xffffff00 ;  /* 0xffffff0021217836 */ /* 0x000fc60000000000 */
[----:B------:R-:W-:Y:S02]  /*8950*/  IABS R29, R30 ;  /* 0x0000001e001d7213 */ /* 0x000fe40000000000 */
[-C--:B--2---:R-:W-:Y:S02]  /*8960*/  IABS R31, R35.reuse ;  /* 0x00000023001f7213 */ /* 0x084fe40000000000 */
[-C--:B------:R-:W-:Y:S02]  /*8970*/  IABS R32, R35.reuse ;  /* 0x0000002300207213 */ /* 0x080fe40000000000 */
[----:B------:R-:W1:Y:S01]  /*8980*/  I2F.RP R28, R31 ;  /* 0x0000001f001c7306 */ /* 0x000e620000209400 */
[----:B------:R-:W-:Y:S02]  /*8990*/  LOP3.LUT R30, R30, R35, RZ, 0x3c, !PT ;  /* 0x000000231e1e7212 */ /* 0x000fe400078e3cff */
[----:B------:R-:W-:-:S05]  /*89a0*/  IADD3 R32, PT, PT, RZ, -R32, RZ ;  /* 0x80000020ff207210 */ /* 0x000fca0007ffe0ff */
[----:B-1----:R-:W1:Y:S02]  /*89b0*/  MUFU.RCP R38, R28 ;  /* 0x0000001c00267308 */ /* 0x002e640000001000 */
[----:B-1----:R-:W-:Y:S01]  /*89c0*/  VIADD R38, R38, 0xffffffe ;  /* 0x0ffffffe26267836 */ /* 0x002fe20000000000 */
[----:B------:R-:W-:Y:S02]  /*89d0*/  IABS R28, R33 ;  /* 0x00000021001c7213 */ /* 0x000fe40000000000 */
[----:B------:R-:W-:-:S03]  /*89e0*/  LOP3.LUT R33, R33, R35, RZ, 0x3c, !PT ;  /* 0x0000002321217212 */ /* 0x000fc600078e3cff */
[----:B------:R-:W1:Y:S02]  /*89f0*/  F2I.FTZ.U32.TRUNC.NTZ R39, R38 ;  /* 0x0000002600277305 */ /* 0x000e64000021f000 */
[----:B-1----:R-:W-:Y:S02]  /*8a00*/  IADD3 R36, PT, PT, RZ, -R39, RZ ;  /* 0x80000027ff247210 */ /* 0x002fe40007ffe0ff */
[----:B------:R-:W-:-:S03]  /*8a10*/  MOV R38, RZ ;  /* 0x000000ff00267202 */ /* 0x000fc60000000f00 */
[----:B------:R-:W-:-:S04]  /*8a20*/  IMAD R36, R36, R31, RZ ;  /* 0x0000001f24247224 */ /* 0x000fc800078e02ff */
[----:B------:R-:W-:-:S06]  /*8a30*/  IMAD.HI.U32 R36, R39, R36, R38 ;  /* 0x0000002427247227 */ /* 0x000fcc00078e0026 */
[----:B------:R-:W-:-:S04]  /*8a40*/  IMAD.HI.U32 R34, R36, R29, RZ ;  /* 0x0000001d24227227 */ /* 0x000fc800078e00ff */
[----:B------:R-:W-:Y:S02]  /*8a50*/  IMAD R38, R34, R32, R29 ;  /* 0x0000002022267224 */ /* 0x000fe400078e021d */
[----:B------:R-:W-:Y:S02]  /*8a60*/  IMAD.HI.U32 R29, R36, R28, RZ ;  /* 0x0000001c241d7227 */ /* 0x000fe400078e00ff */
[----:B------:R-:W2:Y:S01]  /*8a70*/  LD.E.64 R36, desc[UR4][R2.64+0x20] ;  /* 0x0000200402247980 */ /* 0x000ea2000c101b00 */
[----:B------:R-:W-:Y:S01]  /*8a80*/  ISETP.GT.U32.AND P6, PT, R31, R38, PT ;  /* 0x000000261f00720c */ /* 0x000fe20003fc4070 */
[----:B------:R-:W-:-:S05]  /*8a90*/  IMAD R28, R29, R32, R28 ;  /* 0x000000201d1c7224 */ /* 0x000fca00078e021c */
[----:B------:R-:W-:-:S07]  /*8aa0*/  ISETP.GT.U32.AND P5, PT, R31, R28, PT ;  /* 0x0000001c1f00720c */ /* 0x000fce0003fa4070 */
[----:B------:R-:W-:Y:S02]  /*8ab0*/  @!P6 IMAD.IADD R38, R38, 0x1, -R31 ;  /* 0x000000012626e824 */ /* 0x000fe400078e0a1f */
[----:B------:R-:W-:-:S03]  /*8ac0*/  @!P6 VIADD R34, R34, 0x1 ;  /* 0x000000012222e836 */ /* 0x000fc60000000000 */
[-C--:B------:R-:W-:Y:S01]  /*8ad0*/  ISETP.GE.U32.AND P4, PT, R38, R31.reuse, PT ;  /* 0x0000001f2600720c */ /* 0x080fe20003f86070 */
[----:B------:R-:W-:Y:S01]  /*8ae0*/  @!P5 VIADD R29, R29, 0x1 ;  /* 0x000000011d1dd836 */ /* 0x000fe20000000000 */
[-C--:B------:R-:W-:Y:S02]  /*8af0*/  @!P5 IADD3 R28, PT, PT, R28, -R31.reuse, RZ ;  /* 0x8000001f1c1cd210 */ /* 0x080fe40007ffe0ff */
[----:B------:R-:W-:Y:S02]  /*8b00*/  ISETP.GE.AND P5, PT, R30, RZ, PT ;  /* 0x000000ff1e00720c */ /* 0x000fe40003fa6270 */
[----:B------:R-:W-:Y:S02]  /*8b10*/  ISETP.GE.U32.AND P6, PT, R28, R31, PT ;  /* 0x0000001f1c00720c */ /* 0x000fe40003fc6070 */
[----:B------:R-:W-:-:S05]  /*8b20*/  LOP3.LUT R28, RZ, R35, RZ, 0x33, !PT ;  /* 0x00000023ff1c7212 */ /* 0x000fca00078e33ff */
[----:B------:R-:W-:Y:S02]  /*8b30*/  @P4 IADD3 R34, PT, PT, R34, 0x1, RZ ;  /* 0x0000000122224810 */ /* 0x000fe40007ffe0ff */
[----:B------:R-:W-:Y:S02]  /*8b40*/  ISETP.GE.AND P4, PT, R33, RZ, PT ;  /* 0x000000ff2100720c */ /* 0x000fe40003f86270 */
[----:B------:R-:W-:Y:S01]  /*8b50*/  @!P5 IADD3 R34, PT, PT, -R34, RZ, RZ ;  /* 0x000000ff2222d210 */ /* 0x000fe20007ffe1ff */
[----:B------:R-:W3:Y:S01]  /*8b60*/  LD.E.64 R32, desc[UR4][R2.64+0x38] ;  /* 0x0000380402207980 */ /* 0x000ee2000c101b00 */
[----:B------:R-:W-:Y:S02]  /*8b70*/  @P6 IADD3 R29, PT, PT, R29, 0x1, RZ ;  /* 0x000000011d1d6810 */ /* 0x000fe40007ffe0ff */
[----:B------:R-:W-:-:S04]  /*8b80*/  ISETP.NE.AND P6, PT, R35, RZ, PT ;  /* 0x000000ff2300720c */ /* 0x000fc80003fc5270 */
[----:B------:R-:W-:-:S03]  /*8b90*/  SEL R31, R28, R34, !P6 ;  /* 0x000000221c1f7207 */ /* 0x000fc60007000000 */
[----:B------:R-:W-:-:S05]  /*8ba0*/  @!P4 IMAD.MOV R29, RZ, RZ, -R29 ;  /* 0x000000ffff1dc224 */ /* 0x000fca00078e0a1d */
[----:B------:R-:W-:Y:S01]  /*8bb0*/  SEL R30, R28, R29, !P6 ;  /* 0x0000001d1c1e7207 */ /* 0x000fe20007000000 */
[----:B------:R-:W-:-:S04]  /*8bc0*/  IMAD.WIDE R38, R31, 0x4, R206 ;  /* 0x000000041f267825 */ /* 0x000fc800078e02ce */
[----:B------:R-:W-:Y:S01]  /*8bd0*/  IMAD.WIDE R40, R30, 0x4, R206 ;  /* 0x000000041e287825 */ /* 0x000fe200078e02ce */
        /* <DEDUP_REMOVED lines=18> */
.L_x_2347:
        /* <DEDUP_REMOVED lines=8> */
.L_x_2348:
[----:B------:R-:W-:Y:S05]  /*8d80*/  BSYNC.RECONVERGENT B0 ;  /* 0x0000000000007941 */ /* 0x000fea0003800200 */
.L_x_2346:
        /* <DEDUP_REMOVED lines=72> */
.L_x_2345:
[----:B------:R-:W-:Y:S05]  /*9210*/  BSYNC.RECONVERGENT B1 ;  /* 0x0000000000017941 */ /* 0x000fea0003800200 */
.L_x_2344:
[----:B------:R-:W3:Y:S01]  /*9220*/  LD.E R54, desc[UR4][R2.64+0xdc] ;  /* 0x0000dc0402367980 */ /* 0x000ee2000c101900 */
[----:B--2---:R-:W-:Y:S02]  /*9230*/  IMAD.SHL.U32 R28, R197, 0x2, RZ ;  /* 0x00000002c51c7824 */ /* 0x004fe400078e00ff */
[----:B------:R-:W-:-:S03]  /*9240*/  VIADD R29, R53, 0xffffffff ;  /* 0xffffffff351d7836 */ /* 0x000fc60000000000 */
[----:B------:R-:W-:Y:S01]  /*9250*/  LOP3.LUT R28, R28, 0x6, RZ, 0xc0, !PT ;  /* 0x000000061c1c7812 */ /* 0x000fe200078ec0ff */
[----:B------:R-:W-:-:S04]  /*9260*/  IMAD.SHL.U32 R29, R29, 0x80, RZ ;  /* 0x000000801d1d7824 */ /* 0x000fc800078e00ff */
[----:B------:R-:W-:-:S04]  /*9270*/  IMAD.IADD R29, R29, 0x1, R28 ;  /* 0x000000011d1d7824 */ /* 0x000fc800078e021c */
[C---:B------:R-:W-:Y:S02]  /*9280*/  VIADD R28, R29.reuse, 0xffffff80 ;  /* 0xffffff801d1c7836 */ /* 0x040fe40000000000 */
[C---:B------:R-:W-:Y:S02]  /*9290*/  VIADD R65, R29.reuse, 0xffffff88 ;  /* 0xffffff881d417836 */ /* 0x040fe40000000000 */
[C---:B------:R-:W-:Y:S01]  /*92a0*/  VIADD R63, R29.reuse, 0xffffff90 ;  /* 0xffffff901d3f7836 */ /* 0x040fe20000000000 */
[C---:B------:R-:W-:Y:S01]  /*92b0*/  ISETP.GE.AND P4, PT, R28.reuse, R209, PT ;  /* 0x000000d11c00720c */ /* 0x040fe20003f86270 */
[----:B------:R-:W-:Y:S01]  /*92c0*/  VIADD R30, R29, 0xffffff81 ;  /* 0xffffff811d1e7836 */ /* 0x000fe20000000000 */
[----:B------:R-:W-:Y:S02]  /*92d0*/  ISETP.GE.AND P5, PT, R28, R208, PT ;  /* 0x000000d01c00720c */ /* 0x000fe40003fa6270 */
[----:B------:R-:W-:Y:S02]  /*92e0*/  FSEL R26, R26, -INF , P4 ;  /* 0xff8000001a1a7808 */ /* 0x000fe40002000000 */
[----:B------:R-:W-:-:S02]  /*92f0*/  ISETP.GE.AND P0, PT, R28, R211, PT ;  /* 0x000000d31c00720c */ /* 0x000fc40003f06270 */
[-C--:B------:R-:W-:Y:S02]  /*9300*/  ISETP.GE.AND P4, PT, R65, R211.reuse, PT ;  /* 0x000000d34100720c */ /* 0x080fe40003f86270 */
[----:B------:R-:W-:Y:S01]  /*9310*/  FSEL R26, R26, -INF , !P5 ;  /* 0xff8000001a1a7808 */ /* 0x000fe20006800000 */
[----:B------:R-:W-:Y:S01]  /*9320*/  VIADD R42, R29, 0xffffff98 ;  /* 0xffffff981d2a7836 */ /* 0x000fe20000000000 */
[-C--:B------:R-:W-:Y:S02]  /*9330*/  ISETP.GE.AND P2, PT, R28, R210.reuse, PT ;  /* 0x000000d21c00720c */ /* 0x080fe40003f46270 */
[----:B------:R-:W-:Y:S02]  /*9340*/  FSEL R24, R24, -INF , P0 ;  /* 0xff80000018187808 */ /* 0x000fe40000000000 */
[----:B------:R-:W-:Y:S02]  /*9350*/  ISETP.GE.AND P5, PT, R65, R210, PT ;  /* 0x000000d24100720c */ /* 0x000fe40003fa6270 */
[----:B------:R-:W-:Y:S01]  /*9360*/  FSEL R20, R20, -INF , P4 ;  /* 0xff80000014147808 */ /* 0x000fe20002000000 */
[----:B------:R-:W-:Y:S01]  /*9370*/  VIADD R64, R29, 0xffffff89 ;  /* 0xffffff891d407836 */ /* 0x000fe20000000000 */
[----:B------:R-:W-:-:S02]  /*9380*/  ISETP.GE.AND P4, PT, R63, R211, PT ;  /* 0x000000d33f00720c */ /* 0x000fc40003f86270 */
[----:B------:R-:W-:Y:S02]  /*9390*/  ISETP.GE.AND P0, PT, R30, R211, PT ;  /* 0x000000d31e00720c */ /* 0x000fe40003f06270 */
[----:B------:R-:W-:Y:S02]  /*93a0*/  FSEL R28, R24, -INF , !P2 ;  /* 0xff800000181c7808 */ /* 0x000fe40005000000 */
[----:B------:R-:W-:Y:S01]  /*93b0*/  FSEL R20, R20, -INF , !P5 ;  /* 0xff80000014147808 */ /* 0x000fe20006800000 */
[----:B------:R-:W-:Y:S01]  /*93c0*/  VIADD R58, R29, 0xffffffa0 ;  /* 0xffffffa01d3a7836 */ /* 0x000fe20000000000 */
[-C--:B------:R-:W-:Y:S02]  /*93d0*/  ISETP.GE.AND P5, PT, R63, R210.reuse, PT ;  /* 0x000000d23f00720c */ /* 0x080fe40003fa6270 */
[----:B------:R-:W-:Y:S01]  /*93e0*/  FSEL R24, R16, -INF , P4 ;  /* 0xff80000010187808 */ /* 0x000fe20002000000 */
[----:B------:R-:W-:Y:S01]  /*93f0*/  VIADD R62, R29, 0xffffff91 ;  /* 0xffffff911d3e7836 */ /* 0x000fe20000000000 */
[----:B------:R-:W-:-:S02]  /*9400*/  ISETP.GE.AND P6, PT, R30, R210, PT ;  /* 0x000000d21e00720c */ /* 0x000fc40003fc6270 */
[----:B------:R-:W-:Y:S02]  /*9410*/  FSEL R25, R25, -INF , P0 ;  /* 0xff80000019197808 */ /* 0x000fe40000000000 */
[-C--:B------:R-:W-:Y:S02]  /*9420*/  ISETP.GE.AND P4, PT, R42, R211.reuse, PT ;  /* 0x000000d32a00720c */ /* 0x080fe40003f86270 */
[----:B------:R-:W-:Y:S02]  /*9430*/  ISETP.GE.AND P0, PT, R64, R211, PT ;  /* 0x000000d34000720c */ /* 0x000fe40003f06270 */
[----:B------:R-:W-:Y:S01]  /*9440*/  FSEL R24, R24, -INF , !P5 ;  /* 0xff80000018187808 */ /* 0x000fe20006800000 */
[----:B------:R-:W-:Y:S01]  /*9450*/  VIADD R56, R29, 0xffffffa8 ;  /* 0xffffffa81d387836 */ /* 0x000fe20000000000 */
[----:B------:R-:W-:Y:S02]  /*9460*/  FSEL R25, R25, -INF , !P6 ;  /* 0xff80000019197808 */ /* 0x000fe40007000000 */
[----:B------:R-:W-:-:S02]  /*9470*/  ISETP.GE.AND P5, PT, R42, R210, PT ;  /* 0x000000d22a00720c */ /* 0x000fc40003fa6270 */
[----:B------:R-:W-:Y:S01]  /*9480*/  FSEL R12, R12, -INF , P4 ;  /* 0xff8000000c0c7808 */ /* 0x000fe20002000000 */
[----:B------:R-:W-:Y:S01]  /*9490*/  VIADD R48, R29, 0xffffff99 ;  /* 0xffffff991d307836 */ /* 0x000fe20000000000 */
[----:B------:R-:W-:Y:S02]  /*94a0*/  ISETP.GE.AND P6, PT, R64, R210, PT ;  /* 0x000000d24000720c */ /* 0x000fe40003fc6270 */
[----:B------:R-:W-:Y:S02]  /*94b0*/  FSEL R21, R21, -INF , P0 ;  /* 0xff80000015157808 */ /* 0x000fe40000000000 */
[-C--:B------:R-:W-:Y:S02]  /*94c0*/  ISETP.GE.AND P4, PT, R58, R211.reuse, PT ;  /* 0x000000d33a00720c */ /* 0x080fe40003f86270 */
[----:B------:R-:W-:Y:S02]  /*94d0*/  ISETP.GE.AND P0, PT, R62, R211, PT ;  /* 0x000000d33e00720c */ /* 0x000fe40003f06270 */
[----:B------:R-:W-:Y:S01]  /*94e0*/  FSEL R32, R12, -INF , !P5 ;  /* 0xff8000000c207808 */ /* 0x000fe20006800000 */
[----:B------:R-:W-:Y:S01]  /*94f0*/  VIADD R59, R29, 0xffffffb0 ;  /* 0xffffffb01d3b7836 */ /* 0x000fe20000000000 */
[----:B------:R-:W-:-:S02]  /*9500*/  FSEL R16, R21, -INF , !P6 ;  /* 0xff80000015107808 */ /* 0x000fc40007000000 */
[-C--:B------:R-:W-:Y:S02]  /*9510*/  ISETP.GE.AND P5, PT, R58, R210.reuse, PT ;  /* 0x000000d23a00720c */ /* 0x080fe40003fa6270 */
[----:B------:R-:W-:Y:S01]  /*9520*/  FSEL R8, R8, -INF , P4 ;  /* 0xff80000008087808 */ /* 0x000fe20002000000 */
[----:B------:R-:W-:Y:S01]  /*9530*/  VIADD R61, R29, 0xffffffa1 ;  /* 0xffffffa11d3d7836 */ /* 0x000fe20000000000 */
[----:B------:R-:W-:Y:S02]  /*9540*/  ISETP.GE.AND P6, PT, R62, R210, PT ;  /* 0x000000d23e00720c */ /* 0x000fe40003fc6270 */
[----:B------:R-:W-:Y:S02]  /*9550*/  FSEL R17, R17, -INF , P0 ;  /* 0xff80000011117808 */ /* 0x000fe40000000000 */
[-C--:B------:R-:W-:Y:S02]  /*9560*/  ISETP.GE.AND P4, PT, R56, R211.reuse, PT ;  /* 0x000000d33800720c */ /* 0x080fe40003f86270 */
[----:B------:R-:W-:-:S02]  /*9570*/  ISETP.GE.AND P0, PT, R48, R211, PT ;  /* 0x000000d33000720c */ /* 0x000fc40003f06270 */
[----:B------:R-:W-:Y:S01]  /*9580*/  FSEL R250, R8, -INF , !P5 ;  /* 0xff80000008fa7808 */ /* 0x000fe20006800000 */
[----:B------:R-:W-:Y:S01]  /*9590*/  VIADD R51, R29, 0xffffffb8 ;  /* 0xffffffb81d337836 */ /* 0x000fe20000000000 */
[----:B------:R-:W-:Y:S02]  /*95a0*/  FSEL R34, R17, -INF , !P6 ;  /* 0xff80000011227808 */ /* 0x000fe40007000000 */
[-C--:B------:R-:W-:Y:S02]  /*95b0*/  ISETP.GE.AND P5, PT, R56, R210.reuse, PT ;  /* 0x000000d23800720c */ /* 0x080fe40003fa6270 */
[----:B------:R-:W-:Y:S01]  /*95c0*/  FSEL R4, R4, -INF , P4 ;  /* 0xff80000004047808 */ /* 0x000fe20002000000 */
[----:B------:R-:W-:Y:S01]  /*95d0*/  VIADD R60, R29, 0xffffffa9 ;  /* 0xffffffa91d3c7836 */ /* 0x000fe20000000000 */
[----:B------:R-:W-:Y:S02]  /*95e0*/  ISETP.GE.AND P6, PT, R48, R210, PT ;  /* 0x000000d23000720c */ /* 0x000fe40003fc6270 */
[----:B------:R-:W-:-:S02]  /*95f0*/  FSEL R13, R13, -INF , P0 ;  /* 0xff8000000d0d7808 */ /* 0x000fc40000000000 */
[-C--:B------:R-:W-:Y:S02]  /*9600*/  ISETP.GE.AND P4, PT, R59, R211.reuse, PT ;  /* 0x000000d33b00720c */ /* 0x080fe40003f86270 */
[----:B------:R-:W-:Y:S02]  /*9610*/  ISETP.GE.AND P0, PT, R61, R211, PT ;  /* 0x000000d33d00720c */ /* 0x000fe40003f06270 */
[----:B------:R-:W-:Y:S01]  /*9620*/  FSEL R244, R4, -INF , !P5 ;  /* 0xff80000004f47808 */ /* 0x000fe20006800000 */
[----:B------:R-:W-:Y:S01]  /*9630*/  VIADD R49, R29, 0xffffffc0 ;  /* 0xffffffc01d317836 */ /* 0x000fe20000000000 */
[----:B------:R-:W-:Y:S02]  /*9640*/  FSEL R40, R13, -INF , !P6 ;  /* 0xff8000000d287808 */ /* 0x000fe40007000000 */
        /* <DEDUP_REMOVED lines=67> */
[----:B------:R-:W-:Y:S02]  /*9a80*/  FSEL R152, R132, -INF , !P5 ;  /* 0xff80000084987808 */ /* 0x000fe40006800000 */
[----:B------:R-:W-:Y:S02]  /*9a90*/  FSEL R162, R141, -INF , !P6 ;  /* 0xff8000008da27808 */ /* 0x000fe40007000000 */
[-C--:B------:R-:W-:Y:S02]  /*9aa0*/  ISETP.GE.AND P5, PT, R36, R210.reuse, PT ;  /* 0x000000d22400720c */ /* 0x080fe40003fa6270 */
[----:B------:R-:W-:Y:S01]  /*9ab0*/  FSEL R128, R128, -INF , P4 ;  /* 0xff80000080807808 */ /* 0x000fe20002000000 */
[----:B------:R-:W-:Y:S01]  /*9ac0*/  VIADD R35, R29, 0xffffffe9 ;  /* 0xffffffe91d237836 */ /* 0x000fe20000000000 */
[----:B------:R-:W-:Y:S02]  /*9ad0*/  ISETP.GE.AND P6, PT, R39, R210, PT ;  /* 0x000000d22700720c */ /* 0x000fe40003fc6270 */
[----:B------:R-:W-:-:S02]  /*9ae0*/  FSEL R137, R137, -INF , P0 ;  /* 0xff80000089897808 */ /* 0x000fc40000000000 */
[-C--:B------:R-:W-:Y:S02]  /*9af0*/  ISETP.GE.AND P4, PT, R33, R211.reuse, PT ;  /* 0x000000d32100720c */ /* 0x080fe40003f86270 */
[----:B------:R-:W-:Y:S01]  /*9b00*/  ISETP.GE.AND P0, PT, R37, R211, PT ;  /* 0x000000d32500720c */ /* 0x000fe20003f06270 */
[C---:B------:R-:W-:Y:S01]  /*9b10*/  VIADD R31, R29.reuse, 0xfffffff1 ;  /* 0xfffffff11d1f7836 */ /* 0x040fe20000000000 */
[C---:B------:R-:W-:Y:S02]  /*9b20*/  ISETP.GE.AND P1, PT, R30.reuse, R209, PT ;  /* 0x000000d11e00720c */ /* 0x040fe40003f26270 */
[----:B------:R-:W-:Y:S01]  /*9b30*/  ISETP.GE.AND P2, PT, R30, R208, PT ;  /* 0x000000d01e00720c */ /* 0x000fe20003f46270 */
[C---:B------:R-:W-:Y:S01]  /*9b40*/  VIADD R30, R29.reuse, 0xfffffff8 ;  /* 0xfffffff81d1e7836 */ /* 0x040fe20000000000 */
[----:B------:R-:W-:Y:S01]  /*9b50*/  FSEL R144, R128, -INF , !P5 ;  /* 0xff80000080907808 */ /* 0x000fe20006800000 */
[----:B------:R-:W-:Y:S01]  /*9b60*/  VIADD R29, R29, 0xfffffff9 ;  /* 0xfffffff91d1d7836 */ /* 0x000fe20000000000 */
[----:B------:R-:W-:-:S02]  /*9b70*/  FSEL R156, R137, -INF , !P6 ;  /* 0xff800000899c7808 */ /* 0x000fc40007000000 */
[-C--:B------:R-:W-:Y:S02]  /*9b80*/  ISETP.GE.AND P5, PT, R33, R210.reuse, PT ;  /* 0x000000d22100720c */ /* 0x080fe40003fa6270 */
[----:B------:R-:W-:Y:S02]  /*9b90*/  FSEL R116, R124, -INF , P4 ;  /* 0xff8000007c747808 */ /* 0x000fe40002000000 */
[----:B------:R-:W-:Y:S02]  /*9ba0*/  ISETP.GE.AND P6, PT, R37, R210, PT ;  /* 0x000000d22500720c */ /* 0x000fe40003fc6270 */
[----:B------:R-:W-:Y:S02]  /*9bb0*/  FSEL R133, R133, -INF , P0 ;  /* 0xff80000085857808 */ /* 0x000fe40000000000 */
[----:B------:R-:W-:Y:S02]  /*9bc0*/  ISETP.GE.AND P0, PT, R35, R211, PT ;  /* 0x000000d32300720c */ /* 0x000fe40003f06270 */
[----:B------:R-:W-:-:S02]  /*9bd0*/  FSEL R116, R116, -INF , !P5 ;  /* 0xff80000074747808 */ /* 0x000fc40006800000 */
[----:B------:R-:W-:Y:S02]  /*9be0*/  FSEL R148, R133, -INF , !P6 ;  /* 0xff80000085947808 */ /* 0x000fe40007000000 */
[-C--:B------:R-:W-:Y:S02]  /*9bf0*/  ISETP.GE.AND P5, PT, R29, R211.reuse, PT ;  /* 0x000000d31d00720c */ /* 0x080fe40003fa6270 */
[----:B------:R-:W-:Y:S02]  /*9c00*/  ISETP.GE.AND P6, PT, R35, R210, PT ;  /* 0x000000d22300720c */ /* 0x000fe40003fc6270 */
[----:B------:R-:W-:Y:S02]  /*9c10*/  FSEL R129, R129, -INF , P0 ;  /* 0xff80000081817808 */ /* 0x000fe40000000000 */
[----:B------:R-:W-:Y:S02]  /*9c20*/  ISETP.GE.AND P0, PT, R31, R211, PT ;  /* 0x000000d31f00720c */ /* 0x000fe40003f06270 */
[----:B------:R-:W-:-:S02]  /*9c30*/  FSEL R121, R121, -INF , P5 ;  /* 0xff80000079797808 */ /* 0x000fc40002800000 */
[----:B------:R-:W-:Y:S02]  /*9c40*/  FSEL R140, R129, -INF , !P6 ;  /* 0xff800000818c7808 */ /* 0x000fe40007000000 */
[----:B------:R-:W-:Y:S02]  /*9c50*/  ISETP.GE.AND P5, PT, R29, R210, PT ;  /* 0x000000d21d00720c */ /* 0x000fe40003fa6270 */
[----:B------:R-:W-:Y:S02]  /*9c60*/  ISETP.GE.AND P6, PT, R30, R211, PT ;  /* 0x000000d31e00720c */ /* 0x000fe40003fc6270 */
[----:B------:R-:W-:Y:S02]  /*9c70*/  FSEL R117, R125, -INF , P0 ;  /* 0xff8000007d757808 */ /* 0x000fe40000000000 */
[----:B------:R-:W-:Y:S02]  /*9c80*/  FSEL R5, R27, -INF , P1 ;  /* 0xff8000001b057808 */ /* 0x000fe40000800000 */
[----:B------:R-:W-:-:S02]  /*9c90*/  ISETP.GE.AND P0, PT, R65, R209, PT ;  /* 0x000000d14100720c */ /* 0x000fc40003f06270 */
[-C--:B------:R-:W-:Y:S02]  /*9ca0*/  ISETP.GE.AND P1, PT, R64, R209.reuse, PT ;  /* 0x000000d14000720c */ /* 0x080fe40003f26270 */
[----:B------:R-:W-:Y:S02]  /*9cb0*/  FSEL R121, R121, -INF , !P5 ;  /* 0xff80000079797808 */ /* 0x000fe40006800000 */
[----:B------:R-:W-:Y:S02]  /*9cc0*/  FSEL R118, R120, -INF , P6 ;  /* 0xff80000078767808 */ /* 0x000fe40003000000 */
[----:B------:R-:W-:Y:S02]  /*9cd0*/  ISETP.GE.AND P5, PT, R63, R209, PT ;  /* 0x000000d13f00720c */ /* 0x000fe40003fa6270 */
[----:B------:R-:W-:Y:S02]  /*9ce0*/  ISETP.GE.AND P6, PT, R30, R210, PT ;  /* 0x000000d21e00720c */ /* 0x000fe40003fc6270 */
[----:B------:R-:W-:-:S02]  /*9cf0*/  FSEL R8, R22, -INF , P0 ;  /* 0xff80000016087808 */ /* 0x000fc40000000000 */
[----:B------:R-:W-:Y:S02]  /*9d00*/  FSEL R4, R23, -INF , P1 ;  /* 0xff80000017047808 */ /* 0x000fe40000800000 */
[-C--:B------:R-:W-:Y:S02]  /*9d10*/  ISETP.GE.AND P0, PT, R62, R209.reuse, PT ;  /* 0x000000d13e00720c */ /* 0x080fe40003f06270 */
[----:B------:R-:W-:Y:S02]  /*9d20*/  ISETP.GE.AND P1, PT, R42, R209, PT ;  /* 0x000000d12a00720c */ /* 0x000fe40003f26270 */
[----:B------:R-:W-:Y:S02]  /*9d30*/  FSEL R5, R5, -INF , !P2 ;  /* 0xff80000005057808 */ /* 0x000fe40005000000 */
[----:B------:R-:W-:Y:S02]  /*9d40*/  ISETP.GE.AND P2, PT, R63, R208, PT ;  /* 0x000000d03f00720c */ /* 0x000fe40003f46270 */
[----:B------:R-:W-:-:S02]  /*9d50*/  FSEL R18, R18, -INF , P5 ;  /* 0xff80000012127808 */ /* 0x000fc40002800000 */
[----:B------:R-:W-:Y:S02]  /*9d60*/  FSEL R118, R118, -INF , !P6 ;  /* 0xff80000076767808 */ /* 0x000fe40007000000 */
[-C--:B------:R-:W-:Y:S02]  /*9d70*/  ISETP.GE.AND P6, PT, R64, R208.reuse, PT ;  /* 0x000000d04000720c */ /* 0x080fe40003fc6270 */
[----:B------:R-:W-:Y:S02]  /*9d80*/  FSEL R19, R19, -INF , P0 ;  /* 0xff80000013137808 */ /* 0x000fe40000000000 */
[----:B------:R-:W-:Y:S02]  /*9d90*/  FSEL R14, R14, -INF , P1 ;  /* 0xff8000000e0e7808 */ /* 0x000fe40000800000 */
[----:B------:R-:W-:Y:S02]  /*9da0*/  ISETP.GE.AND P5, PT, R42, R208, PT ;  /* 0x000000d02a00720c */ /* 0x000fe40003fa6270 */
[----:B------:R-:W-:-:S02]  /*9db0*/  ISETP.GE.AND P0, PT, R48, R209, PT ;  /* 0x000000d13000720c */ /* 0x000fc40003f06270 */
[-C--:B------:R-:W-:Y:S02]  /*9dc0*/  ISETP.GE.AND P1, PT, R61, R209.reuse, PT ;  /* 0x000000d13d00720c */ /* 0x080fe40003f26270 */
[----:B------:R-:W-:Y:S02]  /*9dd0*/  FSEL R42, R18, -INF , !P2 ;  /* 0xff800000122a7808 */ /* 0x000fe40005000000 */
[----:B------:R-:W-:Y:S02]  /*9de0*/  ISETP.GE.AND P2, PT, R58, R209, PT ;  /* 0x000000d13a00720c */ /* 0x000fe40003f46270 */
[----:B------:R-:W-:Y:S02]  /*9df0*/  FSEL R4, R4, -INF , !P6 ;  /* 0xff80000004047808 */ /* 0x000fe40007000000 */
[----:B------:R-:W-:Y:S02]  /*9e00*/  ISETP.GE.AND P6, PT, R48, R208, PT ;  /* 0x000000d03000720c */ /* 0x000fe40003fc6270 */
[----:B------:R-:W-:-:S02]  /*9e10*/  FSEL R15, R15, -INF , P0 ;  /* 0xff8000000f0f7808 */ /* 0x000fc40000000000 */
[----:B------:R-:W-:Y:S02]  /*9e20*/  FSEL R11, R11, -INF , P1 ;  /* 0xff8000000b0b7808 */ /* 0x000fe40000800000 */
[----:B------:R-:W-:Y:S02]  /*9e30*/  ISETP.GE.AND P4, PT, R31, R210, PT ;  /* 0x000000d21f00720c */ /* 0x000fe40003f86270 */
[-C--:B------:R-:W-:Y:S02]  /*9e40*/  ISETP.GE.AND P1, PT, R60, R209.reuse, PT ;  /* 0x000000d13c00720c */ /* 0x080fe40003f26270 */
[----:B------:R-:W-:Y:S02]  /*9e50*/  FSEL R10, R10, -INF , P2 ;  /* 0xff8000000a0a7808 */ /* 0x000fe40001000000 */
[C---:B------:R-:W-:Y:S02]  /*9e60*/  ISETP.GE.AND P0, PT, R56.reuse, R209, PT ;  /* 0x000000d13800720c */ /* 0x040fe40003f06270 */
[----:B------:R-:W-:-:S02]  /*9e70*/  ISETP.GE.AND P2, PT, R56, R208, PT ;  /* 0x000000d03800720c */ /* 0x000fc40003f46270 */
[----:B------:R-:W-:Y:S02]  /*9e80*/  FSEL R56, R15, -INF , !P6 ;  /* 0xff8000000f387808 */ /* 0x000fe40007000000 */
[----:B------:R-:W-:Y:S02]  /*9e90*/  FSEL R117, R117, -INF , !P4 ;  /* 0xff80000075757808 */ /* 0x000fe40006000000 */
[-C--:B------:R-:W-:Y:S02]  /*9ea0*/  ISETP.GE.AND P6, PT, R60, R208.reuse, PT ;  /* 0x000000d03c00720c */ /* 0x080fe40003fc6270 */
[----:B------:R-:W-:Y:S02]  /*9eb0*/  FSEL R7, R7, -INF , P1 ;  /* 0xff80000007077808 */ /* 0x000fe40000800000 */
[----:B------:R-:W-:Y:S02]  /*9ec0*/  ISETP.GE.AND P4, PT, R65, R208, PT ;  /* 0x000000d04100720c */ /* 0x000fe40003f86270 */
[----:B------:R-:W-:-:S02]  /*9ed0*/  FSEL R242, R7, -INF , !P6 ;  /* 0xff80000007f27808 */ /* 0x000fc40007000000 */
[----:B------:R-:W-:Y:S02]  /*9ee0*/  FSEL R8, R8, -INF , !P4 ;  /* 0xff80000008087808 */ /* 0x000fe40006000000 */
[----:B------:R-:W-:Y:S02]  /*9ef0*/  FMNMX3.FTZ R7, R52, R28, R25, !PT ;  /* 0x0000001c34077276 */ /* 0x000fe40007810019 */
[----:B------:R-:W-:Y:S02]  /*9f00*/  ISETP.GE.AND P4, PT, R62, R208, PT ;  /* 0x000000d03e00720c */ /* 0x000fe40003f86270 */
[----:B------:R-:W-:Y:S02]  /*9f10*/  FMNMX3.FTZ R9, R0, R26, R5, !PT ;  /* 0x0000001a00097276 */ /* 0x000fe40007810005 */
[----:B------:R-:W-:Y:S02]  /*9f20*/  FMNMX3.FTZ R7, R7, R20, R16, !PT ;  /* 0x0000001407077276 */ /* 0x000fe40007810010 */
[----:B------:R-:W-:-:S02]  /*9f30*/  FSEL R48, R19, -INF , !P4 ;  /* 0xff80000013307808 */ /* 0x000fc40006000000 */
[----:B------:R-:W-:Y:S02]  /*9f40*/  FMNMX3.FTZ R9, R9, R8, R4, !PT ;  /* 0x0000000809097276 */ /* 0x000fe40007810004 */
[----:B------:R-:W-:Y:S02]  /*9f50*/  ISETP.GE.AND P4, PT, R58, R208, PT ;  /* 0x000000d03a00720c */ /* 0x000fe40003f86270 */
[----:B------:R-:W-:Y:S02]  /*9f60*/  FSEL R58, R14, -INF , !P5 ;  /* 0xff8000000e3a7808 */ /* 0x000fe40006800000 */
[----:B------:R-:W-:Y:S02]  /*9f70*/  FMNMX3.FTZ R7, R7, R24, R34, !PT ;  /* 0x0000001807077276 */ /* 0x000fe40007810022 */
[----:B------:R-:W-:Y:S02]  /*9f80*/  ISETP.GE.AND P5, PT, R61, R208, PT ;  /* 0x000000d03d00720c */ /* 0x000fe40003fa6270 */
[----:B------:R-:W-:Y:S01]  /*9f90*/  FMNMX3.FTZ R9, R9, R42, R48, !PT ;  /* 0x0000002a09097276 */ /* 0x000fe20007810030 */
[----:B------:R-:W-:Y:S01]  /*9fa0*/  LDSM.16.MT88.4 R60, [R119+0xd000] ;  /* 0x00d00000773c783b */ /* 0x000fe20000004200 */
[----:B------:R-:W-:-:S02]  /*9fb0*/  FSEL R6, R6, -INF , P0 ;  /* 0xff80000006067808 */ /* 0x000fc40000000000 */
[----:B------:R-:W-:Y:S02]  /*9fc0*/  FSEL R252, R10, -INF , !P4 ;  /* 0xff8000000afc7808 */ /* 0x000fe40006000000 */
[-C--:B------:R-:W-:Y:S02]  /*9fd0*/  ISETP.GE.AND P0, PT, R57, R209.reuse, PT ;  /* 0x000000d13900720c */ /* 0x080fe40003f06270 */
[----:B------:R-:W-:Y:S02]  /*9fe0*/  ISETP.GE.AND P4, PT, R59, R209, PT ;  /* 0x000000d13b00720c */ /* 0x000fe40003f86270 */
[----:B------:R-:W-:Y:S02]  /*9ff0*/  FMNMX3.FTZ R7, R7, R32, R40, !PT ;  /* 0x0000002007077276 */ /* 0x000fe40007810028 */
[----:B------:R-:W-:Y:S02]  /*a000*/  FSEL R248, R11, -INF , !P5 ;  /* 0xff8000000bf87808 */ /* 0x000fe40006800000 */
[----:B------:R-:W-:-:S02]  /*a010*/  FMNMX3.FTZ R9, R9, R58, R56, !PT ;  /* 0x0000003a09097276 */ /* 0x000fc40007810038 */
[----:B------:R-:W-:Y:S02]  /*a020*/  FSEL R240, R6, -INF , !P2 ;  /* 0xff80000006f07808 */ /* 0x000fe40005000000 */
[-C--:B------:R-:W-:Y:S02]  /*a030*/  ISETP.GE.AND P2, PT, R57, R208.reuse, PT ;  /* 0x000000d03900720c */ /* 0x080fe40003f46270 */
[----:B------:R-:W-:Y:S02]  /*a040*/  FSEL R159, R159, -INF , P0 ;  /* 0xff8000009f9f7808 */ /* 0x000fe40000000000 */
[----:B------:R-:W-:Y:S02]  /*a050*/  ISETP.GE.AND P5, PT, R59, R208, PT ;  /* 0x000000d03b00720c */ /* 0x000fe40003fa6270 */
[----:B------:R-:W-:Y:S02]  /*a060*/  ISETP.GE.AND P1, PT, R51, R209, PT ;  /* 0x000000d13300720c */ /* 0x000fe40003f26270 */
[----:B------:R-:W-:-:S02]  /*a070*/  FSEL R158, R158, -INF , P4 ;  /* 0xff8000009e9e7808 */ /* 0x000fc40002000000 */
[----:B------:R-:W-:Y:S02]  /*a080*/  FMNMX3.FTZ R7, R7, R250, R246, !PT ;  /* 0x000000fa07077276 */ /* 0x000fe400078100f6 */
[-C--:B------:R-:W-:Y:S02]  /*a090*/  ISETP.GE.AND P0, PT, R50, R209.reuse, PT ;  /* 0x000000d13200720c */ /* 0x080fe40003f06270 */
[----:B------:R-:W-:Y:S02]  /*a0a0*/  FMNMX3.FTZ R9, R9, R252, R248, !PT ;  /* 0x000000fc09097276 */ /* 0x000fe400078100f8 */
[----:B------:R-:W-:Y:S02]  /*a0b0*/  ISETP.GE.AND P6, PT, R49, R209, PT ;  /* 0x000000d13100720c */ /* 0x000fe40003fc6270 */
[----:B------:R-:W-:Y:S02]  /*a0c0*/  FSEL R232, R159, -INF , !P2 ;  /* 0xff8000009fe87808 */ /* 0x000fe40005000000 */
[----:B------:R-:W-:-:S02]  /*a0d0*/  ISETP.GE.AND P4, PT, R51, R208, PT ;  /* 0x000000d03300720c */ /* 0x000fc40003f86270 */
[----:B------:R-:W-:Y:S02]  /*a0e0*/  FSEL R236, R158, -INF , !P5 ;  /* 0xff8000009eec7808 */ /* 0x000fe40006800000 */
[----:B------:R-:W-:Y:S02]  /*a0f0*/  FSEL R154, R154, -INF , P1 ;  /* 0xff8000009a9a7808 */ /* 0x000fe40000800000 */
[----:B------:R-:W-:Y:S02]  /*a100*/  ISETP.GE.AND P2, PT, R47, R209, PT ;  /* 0x000000d12f00720c */ /* 0x000fe40003f46270 */
[----:B------:R-:W-:Y:S02]  /*a110*/  FMNMX3.FTZ R7, R7, R244, R238, !PT ;  /* 0x000000f407077276 */ /* 0x000fe400078100ee */
[----:B------:R-:W-:Y:S02]  /*a120*/  ISETP.GE.AND P5, PT, R50, R208, PT ;  /* 0x000000d03200720c */ /* 0x000fe40003fa6270 */
[----:B------:R-:W-:-:S02]  /*a130*/  FSEL R155, R155, -INF , P0 ;  /* 0xff8000009b9b7808 */ /* 0x000fc40000000000 */
[----:B------:R-:W-:Y:S02]  /*a140*/  FMNMX3.FTZ R9, R9, R240, R242, !PT ;  /* 0x000000f009097276 */ /* 0x000fe400078100f2 */
[----:B------:R-:W-:Y:S02]  /*a150*/  ISETP.GE.AND P1, PT, R49, R208, PT ;  /* 0x000000d03100720c */ /* 0x000fe40003f26270 */
[----:B------:R-:W-:Y:S02]  /*a160*/  FSEL R150, R150, -INF , P6 ;  /* 0xff80000096967808 */ /* 0x000fe40003000000 */
[----:B------:R-:W-:Y:S02]  /*a170*/  FSEL R224, R154, -INF , !P4 ;  /* 0xff8000009ae07808 */ /* 0x000fe40006000000 */
[----:B------:R-:W-:Y:S02]  /*a180*/  ISETP.GE.AND P0, PT, R46, R209, PT ;  /* 0x000000d12e00720c */ /* 0x000fe40003f06270 */
[----:B------:R-:W-:-:S02]  /*a190*/  FSEL R151, R151, -INF , P2 ;  /* 0xff80000097977808 */ /* 0x000fc40001000000 */
[----:B------:R-:W-:Y:S02]  /*a1a0*/  FMNMX3.FTZ R7, R7, R234, R230, !PT ;  /* 0x000000ea07077276 */ /* 0x000fe400078100e6 */
[----:B------:R-:W-:Y:S02]  /*a1b0*/  ISETP.GE.AND P4, PT, R47, R208, PT ;  /* 0x000000d02f00720c */ /* 0x000fe40003f86270 */
[----:B------:R-:W-:Y:S02]  /*a1c0*/  FSEL R226, R155, -INF , !P5 ;  /* 0xff8000009be27808 */ /* 0x000fe40006800000 */
[----:B------:R-:W-:Y:S02]  /*a1d0*/  ISETP.GE.AND P2, PT, R45, R209, PT ;  /* 0x000000d12d00720c */ /* 0x000fe40003f46270 */
[----:B------:R-:W-:Y:S02]  /*a1e0*/  FMNMX3.FTZ R9, R9, R236, R232, !PT ;  /* 0x000000ec09097276 */ /* 0x000fe400078100e8 */
[----:B------:R-:W-:-:S02]  /*a1f0*/  FSEL R222, R150, -INF , !P1 ;  /* 0xff80000096de7808 */ /* 0x000fc40004800000 */
[----:B------:R-:W-:Y:S02]  /*a200*/  ISETP.GE.AND P6, PT, R46, R208, PT ;  /* 0x000000d02e00720c */ /* 0x000fe40003fc6270 */
[----:B------:R-:W-:Y:S02]  /*a210*/  ISETP.GE.AND P1, PT, R44, R209, PT ;  /* 0x000000d12c00720c */ /* 0x000fe40003f26270 */
[----:B------:R-:W-:Y:S02]  /*a220*/  FSEL R146, R146, -INF , P0 ;  /* 0xff80000092927808 */ /* 0x000fe40000000000 */
[----:B------:R-:W-:Y:S02]  /*a230*/  FMNMX3.FTZ R7, R7, R228, R170, !PT ;  /* 0x000000e407077276 */ /* 0x000fe400078100aa */
[----:B------:R-:W-:Y:S02]  /*a240*/  ISETP.GE.AND P5, PT, R45, R208, PT ;  /* 0x000000d02d00720c */ /* 0x000fe40003fa6270 */
[----:B------:R-:W-:-:S02]  /*a250*/  FSEL R216, R151, -INF , !P4 ;  /* 0xff80000097d87808 */ /* 0x000fc40006000000 */
[-C--:B------:R-:W-:Y:S02]  /*a260*/  ISETP.GE.AND P0, PT, R43, R209.reuse, PT ;  /* 0x000000d12b00720c */ /* 0x080fe40003f06270 */
[----:B------:R-:W-:Y:S02]  /*a270*/  FSEL R147, R147, -INF , P2 ;  /* 0xff80000093937808 */ /* 0x000fe40001000000 */
[----:B------:R-:W-:Y:S02]  /*a280*/  FMNMX3.FTZ R9, R9, R224, R226, !PT ;  /* 0x000000e009097276 */ /* 0x000fe400078100e2 */
[----:B------:R-:W-:Y:S02]  /*a290*/  ISETP.GE.AND P4, PT, R44, R208, PT ;  /* 0x000000d02c00720c */ /* 0x000fe40003f86270 */
[----:B------:R-:W-:Y:S01]  /*a2a0*/  FSEL R178, R146, -INF , !P6 ;  /* 0xff80000092b27808 */ /* 0x000fe20007000000 */
[----:B------:R-:W-:Y:S01]  /*a2b0*/  LDSM.16.MT88.4 R44, [R181+0xd000] ;  /* 0x00d00000b52c783b */ /* 0x000fe20000004200 */
[----:B------:R-:W-:-:S02]  /*a2c0*/  ISETP.GE.AND P2, PT, R41, R209, PT ;  /* 0x000000d12900720c */ /* 0x000fc40003f46270 */
[----:B------:R-:W-:Y:S02]  /*a2d0*/  FSEL R142, R142, -INF , P1 ;  /* 0xff8000008e8e7808 */ /* 0x000fe40000800000 */
[----:B------:R-:W-:Y:S02]  /*a2e0*/  FMNMX3.FTZ R7, R7, R220, R174, !PT ;  /* 0x000000dc07077276 */ /* 0x000fe400078100ae */
[----:B------:R-:W-:Y:S02]  /*a2f0*/  ISETP.GE.AND P6, PT, R43, R208, PT ;  /* 0x000000d02b00720c */ /* 0x000fe40003fc6270 */
[----:B------:R-:W-:Y:S02]  /*a300*/  FSEL R214, R147, -INF , !P5 ;  /* 0xff80000093d67808 */ /* 0x000fe40006800000 */
[----:B------:R-:W-:Y:S02]  /*a310*/  ISETP.GE.AND P1, PT, R39, R209, PT ;  /* 0x000000d12700720c */ /* 0x000fe40003f26270 */
[----:B------:R-:W-:-:S02]  /*a320*/  FSEL R143, R143, -INF , P0 ;  /* 0xff8000008f8f7808 */ /* 0x000fc40000000000 */
[----:B------:R-:W-:Y:S02]  /*a330*/  FMNMX3.FTZ R9, R9, R222, R216, !PT ;  /* 0x000000de09097276 */ /* 0x000fe400078100d8 */
[----:B------:R-:W-:Y:S02]  /*a340*/  ISETP.GE.AND P5, PT, R41, R208, PT ;  /* 0x000000d02900720c */ /* 0x000fe40003fa6270 */
[----:B------:R-:W-:Y:S02]  /*a350*/  FSEL R168, R142, -INF , !P4 ;  /* 0xff8000008ea87808 */ /* 0x000fe40006000000 */
[----:B------:R-:W-:Y:S02]  /*a360*/  ISETP.GE.AND P0, PT, R38, R209, PT ;  /* 0x000000d12600720c */ /* 0x000fe40003f06270 */
[----:B------:R-:W-:Y:S02]  /*a370*/  FSEL R138, R138, -INF , P2 ;  /* 0xff8000008a8a7808 */ /* 0x000fe40001000000 */
[----:B------:R-:W-:-:S02]  /*a380*/  FMNMX3.FTZ R7, R7, R176, R172, !PT ;  /* 0x000000b007077276 */ /* 0x000fc400078100ac */
[----:B------:R-:W-:Y:S02]  /*a390*/  ISETP.GE.AND P4, PT, R39, R208, PT ;  /* 0x000000d02700720c */ /* 0x000fe40003f86270 */
[----:B------:R-:W-:Y:S02]  /*a3a0*/  FSEL R164, R143, -INF , !P6 ;  /* 0xff8000008fa47808 */ /* 0x000fe40007000000 */
[-C--:B------:R-:W-:Y:S02]  /*a3b0*/  ISETP.GE.AND P2, PT, R37, R209.reuse, PT ;  /* 0x000000d12500720c */ /* 0x080fe40003f46270 */
[----:B------:R-:W-:Y:S02]  /*a3c0*/  FSEL R139, R139, -INF , P1 ;  /* 0xff8000008b8b7808 */ /* 0x000fe40000800000 */
[----:B------:R-:W-:Y:S02]  /*a3d0*/  FMNMX3.FTZ R9, R9, R178, R214, !PT ;  /* 0x000000b209097276 */ /* 0x000fe400078100d6 */
[----:B------:R-:W-:-:S02]  /*a3e0*/  ISETP.GE.AND P1, PT, R36, R209, PT ;  /* 0x000000d12400720c */ /* 0x000fc40003f26270 */
[----:B------:R-:W-:Y:S02]  /*a3f0*/  ISETP.GE.AND P6, PT, R38, R208, PT ;  /* 0x000000d02600720c */ /* 0x000fe40003fc6270 */
[----:B------:R-:W-:Y:S02]  /*a400*/  FSEL R154, R138, -INF , !P5 ;  /* 0xff8000008a9a7808 */ /* 0x000fe40006800000 */
[----:B------:R-:W-:Y:S02]  /*a410*/  FSEL R134, R134, -INF , P0 ;  /* 0xff80000086867808 */ /* 0x000fe40000000000 */
[----:B------:R-:W-:Y:S02]  /*a420*/  FMNMX3.FTZ R7, R7, R166, R162, !PT ;  /* 0x000000a607077276 */ /* 0x000fe400078100a2 */
[----:B------:R-:W-:Y:S02]  /*a430*/  ISETP.GE.AND P5, PT, R37, R208, PT ;  /* 0x000000d02500720c */ /* 0x000fe40003fa6270 */
[----:B------:R-:W-:-:S02]  /*a440*/  FSEL R158, R139, -INF , !P4 ;  /* 0xff8000008b9e7808 */ /* 0x000fc40006000000 */
[----:B------:R-:W-:Y:S02]  /*a450*/  ISETP.GE.AND P0, PT, R35, R209, PT ;  /* 0x000000d12300720c */ /* 0x000fe40003f06270 */
[----:B------:R-:W-:Y:S02]  /*a460*/  FSEL R135, R135, -INF , P2 ;  /* 0xff80000087877808 */ /* 0x000fe40001000000 */
[----:B------:R-:W-:Y:S02]  /*a470*/  FMNMX3.FTZ R9, R9, R168, R164, !PT ;  /* 0x000000a809097276 */ /* 0x000fe400078100a4 */
[----:B------:R-:W-:Y:S02]  /*a480*/  FSEL R130, R130, -INF , P1 ;  /* 0xff80000082827808 */ /* 0x000fe40000800000 */
[----:B------:R-:W-:Y:S02]  /*a490*/  ISETP.GE.AND P4, PT, R36, R208, PT ;  /* 0x000000d02400720c */ /* 0x000fe40003f86270 */
[----:B------:R-:W-:Y:S01]  /*a4a0*/  FSEL R150, R134, -INF , !P6 ;  /* 0xff80000086967808 */ /* 0x000fe20007000000 */
[----:B------:R-:W-:Y:S01]  /*a4b0*/  LDSM.16.MT88.4 R36, [R119+0xb000] ;  /* 0x00b000007724783b */ /* 0x000fe20000004200 */
[----:B------:R-:W-:-:S02]  /*a4c0*/  FMNMX3.FTZ R7, R7, R160, R156, !PT ;  /* 0x000000a007077276 */ /* 0x000fc4000781009c */
[-C--:B------:R-:W-:Y:S02]  /*a4d0*/  ISETP.GE.AND P1, PT, R31, R209.reuse, PT ;  /* 0x000000d11f00720c */ /* 0x080fe40003f26270 */
[----:B------:R-:W-:Y:S02]  /*a4e0*/  ISETP.GE.AND P6, PT, R35, R208, PT ;  /* 0x000000d02300720c */ /* 0x000fe40003fc6270 */
[----:B------:R-:W-:Y:S02]  /*a4f0*/  ISETP.GE.AND P2, PT, R33, R209, PT ;  /* 0x000000d12100720c */ /* 0x000fe40003f46270 */
[----:B------:R-:W-:Y:S02]  /*a500*/  FSEL R146, R135, -INF , !P5 ;  /* 0xff80000087927808 */ /* 0x000fe40006800000 */
[----:B------:R-:W-:Y:S02]  /*a510*/  FSEL R131, R131, -INF , P0 ;  /* 0xff80000083837808 */ /* 0x000fe40000000000 */
[----:B------:R-:W-:-:S02]  /*a520*/  FMNMX3.FTZ R9, R9, R154, R158, !PT ;  /* 0x0000009a09097276 */ /* 0x000fc4000781009e */
[----:B------:R-:W-:Y:S02]  /*a530*/  FMNMX3.FTZ R7, R7, R152, R148, !PT ;  /* 0x0000009807077276 */ /* 0x000fe40007810094 */
[----:B------:R-:W-:Y:S02]  /*a540*/  FSEL R138, R130, -INF , !P4 ;  /* 0xff800000828a7808 */ /* 0x000fe40006000000 */
[----:B------:R-:W-:Y:S02]  /*a550*/  FSEL R127, R127, -INF , P1 ;  /* 0xff8000007f7f7808 */ /* 0x000fe40000800000 */
[-C--:B------:R-:W-:Y:S02]  /*a560*/  ISETP.GE.AND P5, PT, R33, R208.reuse, PT ;  /* 0x000000d02100720c */ /* 0x080fe40003fa6270 */
[----:B------:R-:W-:Y:S02]  /*a570*/  ISETP.GE.AND P4, PT, R31, R208, PT ;  /* 0x000000d01f00720c */ /* 0x000fe40003f86270 */
[----:B------:R-:W-:-:S02]  /*a580*/  ISETP.GE.AND P0, PT, R30, R209, PT ;  /* 0x000000d11e00720c */ /* 0x000fc40003f06270 */
[----:B------:R-:W-:Y:S02]  /*a590*/  FSEL R126, R126, -INF , P2 ;  /* 0xff8000007e7e7808 */ /* 0x000fe40001000000 */
[----:B------:R-:W-:Y:S02]  /*a5a0*/  FSEL R142, R131, -INF , !P6 ;  /* 0xff800000838e7808 */ /* 0x000fe40007000000 */
[----:B------:R-:W-:Y:S02]  /*a5b0*/  ISETP.GE.AND P1, PT, R29, R209, PT ;  /* 0x000000d11d00720c */ /* 0x000fe40003f26270 */
[----:B------:R-:W-:Y:S02]  /*a5c0*/  FMNMX3.FTZ R9, R9, R150, R146, !PT ;  /* 0x0000009609097276 */ /* 0x000fe40007810092 */
[----:B------:R-:W-:Y:S02]  /*a5d0*/  FMNMX3.FTZ R7, R7, R144, R140, !PT ;  /* 0x0000009007077276 */ /* 0x000fe4000781008c */
[----:B------:R-:W-:-:S02]  /*a5e0*/  ISETP.GE.AND P2, PT, R30, R208, PT ;  /* 0x000000d01e00720c */ /* 0x000fc40003f46270 */
[----:B------:R-:W-:Y:S02]  /*a5f0*/  ISETP.GE.AND P6, PT, R29, R208, PT ;  /* 0x000000d01d00720c */ /* 0x000fe40003fc6270 */
[----:B------:R-:W-:Y:S02]  /*a600*/  FSEL R122, R122, -INF , P0 ;  /* 0xff8000007a7a7808 */ /* 0x000fe40000000000 */
[----:B------:R-:W-:Y:S02]  /*a610*/  FSEL R123, R123, -INF , P1 ;  /* 0xff8000007b7b7808 */ /* 0x000fe40000800000 */
[----:B------:R-:W-:Y:S02]  /*a620*/  FSEL R136, R126, -INF , !P5 ;  /* 0xff8000007e887808 */ /* 0x000fe40006800000 */
[----:B------:R-:W-:Y:S02]  /*a630*/  FSEL R134, R127, -INF , !P4 ;  /* 0xff8000007f867808 */ /* 0x000fe40006000000 */
[----:B------:R-:W-:-:S02]  /*a640*/  FMNMX3.FTZ R9, R9, R138, R142, !PT ;  /* 0x0000008a09097276 */ /* 0x000fc4000781008e */
[----:B------:R-:W-:Y:S02]  /*a650*/  FMNMX3.FTZ R6, R7, R116, R117, !PT ;  /* 0x0000007407067276 */ /* 0x000fe40007810075 */
[----:B------:R-:W-:Y:S02]  /*a660*/  FSEL R132, R122, -INF , !P2 ;  /* 0xff8000007a847808 */ /* 0x000fe40005000000 */
[----:B------:R-:W-:Y:S02]  /*a670*/  FSEL R130, R123, -INF , !P6 ;  /* 0xff8000007b827808 */ /* 0x000fe40007000000 */
        /* <DEDUP_REMOVED lines=8> */
[----:B------:R-:W2:Y:S04]  /*a700*/  SHFL.BFLY PT, R123, R6, 0x1, 0x1f ;  /* 0x0c201f00067b7f89 */ /* 0x000ea800000e0000 */
        /* <DEDUP_REMOVED lines=11> */
[----:B------:R-:W1:Y:S02]  /*a7c0*/  LDSM.16.MT88.4 R20, [R119+0x9000] ;  /* 0x009000007714783b */ /* 0x000e640000004200 */
[-C--:B------:R-:W-:Y:S01]  /*a7d0*/  FFMA.FTZ R122, R5, R54.reuse, -R129 ;  /* 0x00000036057a7223 */ /* 0x080fe20000010881 */
[----:B------:R-:W-:Y:S01]  /*a7e0*/  FSEL R5, R125, RZ, P1 ;  /* 0x000000ff7d057208 */ /* 0x000fe20000800000 */
[----:B------:R-:W-:Y:S01]  /*a7f0*/  FADD.FTZ R7, R0, -R7 ;  /* 0x8000000700077221 */ /* 0x000fe20000010000 */
[-C--:B------:R-:W-:Y:S02]  /*a800*/  FFMA.FTZ R128, R28, R54.reuse, -R133 ;  /* 0x000000361c807223 */ /* 0x080fe40000010885 */
[----:B------:R-:W2:Y:S01]  /*a810*/  LDSM.16.MT88.4 R28, [R181+0xb000] ;  /* 0x00b00000b51c783b */ /* 0x000ea20000004200 */
[----:B------:R-:W-:Y:S01]  /*a820*/  FADD.FTZ R5, R52, -R5 ;  /* 0x8000000534057221 */ /* 0x000fe20000010000 */
[-CC-:B------:R-:W-:Y:S01]  /*a830*/  FFMA.FTZ R126, R25, R54.reuse, -R133.reuse ;  /* 0x00000036197e7223 */ /* 0x180fe20000010885 */
        /* <DEDUP_REMOVED lines=9> */
[----:B------:R-:W4:Y:S08]  /*a8d0*/  MUFU.EX2 R124, R124 ;  /* 0x0000007c007c7308 */ /* 0x000f300000000800 */
[----:B------:R-:W-:Y:S08]  /*a8e0*/  MUFU.EX2 R127, R127 ;  /* 0x0000007f007f7308 */ /* 0x000ff00000000800 */
[----:B------:R-:W5:Y:S08]  /*a8f0*/  MUFU.EX2 R122, R122 ;  /* 0x0000007a007a7308 */ /* 0x000f700000000800 */
[----:B------:R-:W-:Y:S08]  /*a900*/  MUFU.EX2 R120, R120 ;  /* 0x0000007800787308 */ /* 0x000ff00000000800 */
[----:B------:R-:W1:Y:S08]  /*a910*/  MUFU.EX2 R135, R135 ;  /* 0x0000008700877308 */ /* 0x000e700000000800 */
[----:B------:R-:W2:Y:S08]  /*a920*/  MUFU.EX2 R52, R52 ;  /* 0x0000003400347308 */ /* 0x000eb00000000800 */
[----:B------:R-:W2:Y:S01]  /*a930*/  MUFU.EX2 R0, R0 ;  /* 0x0000000000007308 */ /* 0x000ea20000000800 */
[----:B---3--:R-:W-:-:S02]  /*a940*/  F2FP.F16.F32.PACK_AB R4, R126, R128 ;  /* 0x000000807e04723e */ /* 0x008fc400000000ff */
[----:B----4-:R-:W-:Y:S02]  /*a950*/  F2FP.F16.F32.PACK_AB R6, R124, R131 ;  /* 0x000000837c06723e */ /* 0x010fe400000000ff */
[----:B-----5:R-:W-:Y:S02]  /*a960*/  F2FP.F16.F32.PACK_AB R5, R122, R127 ;  /* 0x0000007f7a05723e */ /* 0x020fe400000000ff */
[----:B-1----:R-:W-:Y:S01]  /*a970*/  F2FP.F16.F32.PACK_AB R7, R135, R120 ;  /* 0x000000788707723e */ /* 0x002fe200000000ff */
[-C--:B--2---:R-:W-:Y:S01]  /*a980*/  FMUL.FTZ R16, R104, R52.reuse ;  /* 0x0000003468107220 */ /* 0x084fe20000410000 */
[-C--:B------:R-:W-:Y:S01]  /*a990*/  FMUL.FTZ R17, R105, R52.reuse ;  /* 0x0000003469117220 */ /* 0x080fe20000410000 */
[-C--:B------:R-:W-:Y:S01]  /*a9a0*/  FMUL.FTZ R100, R100, R52.reuse ;  /* 0x0000003464647220 */ /* 0x080fe20000410000 */
[----:B------:R-:W-:Y:S01]  /*a9b0*/  FMUL.FTZ R101, R101, R52 ;  /* 0x0000003465657220 */ /* 0x000fe20000410000 */
[-C--:B------:R-:W-:Y:S01]  /*a9c0*/  FMUL.FTZ R18, R106, R0.reuse ;  /* 0x000000006a127220 */ /* 0x080fe20000410000 */
        /* <DEDUP_REMOVED lines=56> */
[----:B------:R-:W3:Y:S01]  /*ad50*/  MUFU.EX2 R88, R88 ;  /* 0x0000005800587308 */ /* 0x000ee20000000800 */
[C---:B------:R-:W-:Y:S07]  /*ad60*/  HMMA.16816.F32 R12, R4.reuse, R14, R108 ;  /* 0x0000000e040c723c */ /* 0x040fee000000186c */
[----:B------:R-:W4:Y:S01]  /*ad70*/  MUFU.EX2 R81, R81 ;  /* 0x0000005100517308 */ /* 0x000f220000000800 */
[C---:B------:R-:W-:Y:S07]  /*ad80*/  HMMA.16816.F32 R40, R4.reuse, R44, R40 ;  /* 0x0000002c0428723c */ /* 0x040fee0000001828 */
[----:B------:R-:W-:Y:S01]  /*ad90*/  MUFU.EX2 R83, R83 ;  /* 0x0000005300537308 */ /* 0x000fe20000000800 */
[C---:B------:R-:W-:Y:S07]  /*ada0*/  HMMA.16816.F32 R44, R4.reuse, R46, R48 ;  /* 0x0000002e042c723c */ /* 0x040fee0000001830 */
[----:B------:R-:W5:Y:S01]  /*adb0*/  MUFU.EX2 R80, R80 ;  /* 0x0000005000507308 */ /* 0x000f620000000800 */
        /* <DEDUP_REMOVED lines=12> */
[----:B----4-:R-:W-:Y:S01]  /*ae80*/  F2FP.F16.F32.PACK_AB R65, R81, R84 ;  /* 0x000000545141723e */ /* 0x010fe200000000ff */
[-CC-:B------:R-:W-:Y:S01]  /*ae90*/  FFMA.FTZ R82, R250, R54.reuse, -R133.reuse ;  /* 0x00000036fa527223 */ /* 0x180fe20000010885 */
[-CC-:B------:R-:W-:Y:S01]  /*aea0*/  FFMA.FTZ R85, R246, R54.reuse, -R133.reuse ;  /* 0x00000036f6557223 */ /* 0x180fe20000010885 */
[----:B-----5:R-:W-:Y:S01]  /*aeb0*/  F2FP.F16.F32.PACK_AB R67, R80, R83 ;  /* 0x000000535043723e */ /* 0x020fe200000000ff */
        /* <DEDUP_REMOVED lines=19> */
[-C--:B------:R-:W-:Y:S01]  /*aff0*/  FFMA.FTZ R143, R172, R54.reuse, -R133 ;  /* 0x00000036ac8f7223 */ /* 0x080fe20000010885 */
[C---:B------:R-:W-:Y:S01]  /*b000*/  HMMA.16816.F32 R16, R64.reuse, R56, R16 ;  /* 0x000000384010723c */ /* 0x040fe20000001810 */
[-C--:B------:R-:W-:Y:S01]  /*b010*/  FFMA.FTZ R147, R178, R54.reuse, -R129 ;  /* 0x00000036b2937223 */ /* 0x080fe20000010881 */
[-CC-:B------:R-:W-:Y:S01]  /*b020*/  FFMA.FTZ R141, R220, R54.reuse, -R133.reuse ;  /* 0x00000036dc8d7223 */ /* 0x180fe20000010885 */
[-CC-:B------:R-:W-:Y:S01]  /*b030*/  FFMA.FTZ R174, R174, R54.reuse, -R133.reuse ;  /* 0x00000036aeae7223 */ /* 0x180fe20000010885 */
[-C--:B------:R-:W-:Y:S01]  /*b040*/  FFMA.FTZ R176, R176, R54.reuse, -R133 ;  /* 0x00000036b0b07223 */ /* 0x080fe20000010885 */
        /* <DEDUP_REMOVED lines=59> */
[----:B------:R-:W5:Y:S08]  /*b400*/  MUFU.EX2 R137, R137 ;  /* 0x0000008900897308 */ /* 0x000f700000000800 */
[----:B------:R-:W-:Y:S08]  /*b410*/  MUFU.EX2 R98, R98 ;  /* 0x0000006200627308 */ /* 0x000ff00000000800 */
[----:B------:R-:W2:Y:S08]  /*b420*/  MUFU.EX2 R99, R99 ;  /* 0x0000006300637308 */ /* 0x000eb00000000800 */
[----:B------:R-:W-:Y:S08]  /*b430*/  MUFU.EX2 R139, R139 ;  /* 0x0000008b008b7308 */ /* 0x000ff00000000800 */
[----:B------:R-:W1:Y:S01]  /*b440*/  MUFU.EX2 R170, R170 ;  /* 0x000000aa00aa7308 */ /* 0x000e620000000800 */
        /* <DEDUP_REMOVED lines=16> */
[C---:B---3--:R-:W-:Y:S08]  /*b550*/  HMMA.16816.F32 R24, R68.reuse, R56, R24 ;  /* 0x000000384418723c */ /* 0x048ff00000001818 */
[C---:B------:R-:W-:Y:S01]  /*b560*/  HMMA.16816.F32 R28, R68.reuse, R58, R28 ;  /* 0x0000003a441c723c */ /* 0x040fe2000000181c */
[----:B------:R-:W3:Y:S01]  /*b570*/  LDSM.16.MT88.4 R56, [R119+0xa000] ;  /* 0x00a000007738783b */ /* 0x000ee20000004200 */
[-CC-:B------:R-:W-:Y:S01]  /*b580*/  FFMA.FTZ R172, R222, R54.reuse, -R129.reuse ;  /* 0x00000036deac7223 */ /* 0x180fe20000010881 */
[-CC-:B------:R-:W-:Y:S01]  /*b590*/  FFMA.FTZ R178, R214, R54.reuse, -R129.reuse ;  /* 0x00000036d6b27223 */ /* 0x180fe20000010881 */
[----:B------:R-:W-:Y:S08]  /*b5a0*/  MUFU.EX2 R141, R141 ;  /* 0x0000008d008d7308 */ /* 0x000ff00000000800 */
[----:B------:R-:W4:Y:S08]  /*b5b0*/  MUFU.EX2 R174, R174 ;  /* 0x000000ae00ae7308 */ /* 0x000f300000000800 */
[----:B------:R-:W-:Y:S08]  /*b5c0*/  MUFU.EX2 R176, R176 ;  /* 0x000000b000b07308 */ /* 0x000ff00000000800 */
[----:B------:R-:W5:Y:S08]  /*b5d0*/  MUFU.EX2 R143, R143 ;  /* 0x0000008f008f7308 */ /* 0x000f700000000800 */
[----:B------:R-:W-:Y:S08]  /*b5e0*/  MUFU.EX2 R172, R172 ;  /* 0x000000ac00ac7308 */ /* 0x000ff00000000800 */
[----:B------:R-:W2:Y:S08]  /*b5f0*/  MUFU.EX2 R145, R145 ;  /* 0x0000009100917308 */ /* 0x000eb00000000800 */
[----:B------:R-:W-:Y:S08]  /*b600*/  MUFU.EX2 R147, R147 ;  /* 0x0000009300937308 */ /* 0x000ff00000000800 */
[----:B------:R-:W3:Y:S01]  /*b610*/  MUFU.EX2 R178, R178 ;  /* 0x000000b200b27308 */ /* 0x000ee20000000800 */
[C---:B-1----:R-:W-:Y:S08]  /*b620*/  HMMA.16816.F32 R32, R68.reuse, R60, R32 ;  /* 0x0000003c4420723c */ /* 0x042ff00000001820 */
[C---:B------:R-:W-:Y:S01]  /*b630*/  HMMA.16816.F32 R36, R68.reuse, R62, R36 ;  /* 0x0000003e4424723c */ /* 0x040fe20000001824 */
[----:B------:R-:W1:Y:S07]  /*b640*/  LDSM.16.MT88.4 R60, [R181+0xc000] ;  /* 0x00c00000b53c783b */ /* 0x000e6e0000004200 */
[C---:B------:R-:W-:Y:S08]  /*b650*/  HMMA.16816.F32 R40, R68.reuse, R76, R40 ;  /* 0x0000004c4428723c */ /* 0x040ff00000001828 */
[C---:B------:R-:W-:Y:S01]  /*b660*/  HMMA.16816.F32 R44, R68.reuse, R78, R44 ;  /* 0x0000004e442c723c */ /* 0x040fe2000000182c */
[----:B------:R-:W-:Y:S01]  /*b670*/  FFMA.FTZ R160, R164, R54, -R129 ;  /* 0x00000036a4a07223 */ /* 0x000fe20000010881 */
[----:B------:R-:W-:Y:S08]  /*b680*/  MUFU.EX2 R149, R149 ;  /* 0x0000009500957308 */ /* 0x000ff00000000800 */
[----:B------:R-:W1:Y:S01]  /*b690*/  MUFU.EX2 R162, R162 ;  /* 0x000000a200a27308 */ /* 0x000e620000000800 */
[C---:B------:R-:W-:Y:S07]  /*b6a0*/  HMMA.16816.F32 R48, R68.reuse, R72, R48 ;  /* 0x000000484430723c */ /* 0x040fee0000001830 */
[----:B------:R-:W-:Y:S01]  /*b6b0*/  MUFU.EX2 R151, R151 ;  /* 0x0000009700977308 */ /* 0x000fe20000000800 */
[----:B------:R-:W-:Y:S01]  /*b6c0*/  HMMA.16816.F32 R4, R68, R74, R4 ;  /* 0x0000004a4404723c */ /* 0x000fe20000001804 */
[----:B----4-:R-:W-:Y:S01]  /*b6d0*/  F2FP.F16.F32.PACK_AB R68, R174, R141 ;  /* 0x0000008dae44723e */ /* 0x010fe200000000ff */
[----:B------:R-:W4:Y:S01]  /*b6e0*/  LDSM.16.MT88.4 R72, [R119+0xc000] ;  /* 0x00c000007748783b */ /* 0x000f220000004200 */
[----:B-----5:R-:W-:-:S02]  /*b6f0*/  F2FP.F16.F32.PACK_AB R70, R143, R176 ;  /* 0x000000b08f46723e */ /* 0x020fc400000000ff */
[----:B--2---:R-:W-:Y:S02]  /*b700*/  F2FP.F16.F32.PACK_AB R69, R145, R172 ;  /* 0x000000ac9145723e */ /* 0x004fe400000000ff */
[----:B------:R-:W2:Y:S01]  /*b710*/  MUFU.EX2 R156, R156 ;  /* 0x0000009c009c7308 */ /* 0x000ea20000000800 */
[----:B---3--:R-:W-:-:S07]  /*b720*/  F2FP.F16.F32.PACK_AB R71, R178, R147 ;  /* 0x00000093b247723e */ /* 0x008fce00000000ff */
[----:B------:R-:W-:Y:S01]  /*b730*/  MUFU.EX2 R153, R153 ;  /* 0x0000009900997308 */ /* 0x000fe20000000800 */
[C---:B------:R-:W-:Y:S07]  /*b740*/  HMMA.16816.F32 R8, R68.reuse, R64, R8 ;  /* 0x000000404408723c */ /* 0x040fee0000001808 */
[----:B------:R-:W-:Y:S01]  /*b750*/  MUFU.EX2 R154, R154 ;  /* 0x0000009a009a7308 */ /* 0x000fe20000000800 */
[C---:B------:R-:W-:Y:S01]  /*b760*/  HMMA.16816.F32 R12, R68.reuse, R66, R12 ;  /* 0x00000042440c723c */ /* 0x040fe2000000180c */
[----:B------:R-:W3:Y:S06]  /*b770*/  LDSM.16.MT88.4 R64, [R181+0xe000] ;  /* 0x00e00000b540783b */ /* 0x000eec0000004200 */
[----:B------:R-:W-:Y:S01]  /*b780*/  MUFU.EX2 R155, R155 ;  /* 0x0000009b009b7308 */ /* 0x000fe20000000800 */
[C---:B------:R-:W-:Y:S01]  /*b790*/  HMMA.16816.F32 R16, R68.reuse, R56, R16 ;  /* 0x000000384410723c */ /* 0x040fe20000001810 */
[----:B------:R-:W-:Y:S01]  /*b7a0*/  FFMA.FTZ R140, R150, R54, -R129 ;  /* 0x00000036968c7223 */ /* 0x000fe20000010881 */
[----:B------:R-:W-:Y:S06]  /*b7b0*/  LDSM.16.MT88.4 R76, [R119+0xa400] ;  /* 0x00a40000774c783b */ /* 0x000fec0000004200 */
[C---:B------:R-:W-:Y:S01]  /*b7c0*/  HMMA.16816.F32 R20, R68.reuse, R58, R20 ;  /* 0x0000003a4414723c */ /* 0x040fe20000001814 */
[----:B------:R-:W5:Y:S07]  /*b7d0*/  LDSM.16.MT88.4 R56, [R119+0xe000] ;  /* 0x00e000007738783b */ /* 0x000f6e0000004200 */
[C---:B-1----:R-:W-:Y:S08]  /*b7e0*/  HMMA.16816.F32 R24, R68.reuse, R60, R24 ;  /* 0x0000003c4418723c */ /* 0x042ff00000001818 */
[C---:B------:R-:W-:Y:S01]  /*b7f0*/  HMMA.16816.F32 R28, R68.reuse, R62, R28 ;  /* 0x0000003e441c723c */ /* 0x040fe2000000181c */
[----:B------:R-:W1:Y:S07]  /*b800*/  LDSM.16.MT88.4 R60, [R181+0xa400] ;  /* 0x00a40000b53c783b */ /* 0x000e6e0000004200 */
[C---:B----4-:R-:W-:Y:S08]  /*b810*/  HMMA.16816.F32 R32, R68.reuse, R72, R32 ;  /* 0x000000484420723c */ /* 0x050ff00000001820 */
[C---:B------:R-:W-:Y:S08]  /*b820*/  HMMA.16816.F32 R36, R68.reuse, R74, R36 ;  /* 0x0000004a4424723c */ /* 0x040ff00000001824 */
[C---:B---3--:R-:W-:Y:S08]  /*b830*/  HMMA.16816.F32 R40, R68.reuse, R64, R40 ;  /* 0x000000404428723c */ /* 0x048ff00000001828 */
[C---:B------:R-:W-:Y:S01]  /*b840*/  HMMA.16816.F32 R44, R68.reuse, R66, R44 ;  /* 0x00000042442c723c */ /* 0x040fe2000000182c */
[----:B------:R-:W3:Y:S01]  /*b850*/  MUFU.EX2 R160, R160 ;  /* 0x000000a000a07308 */ /* 0x000ee20000000800 */
[----:B------:R-:W-:Y:S04]  /*b860*/  LDSM.16.MT88.4 R64, [R181+0xc400] ;  /* 0x00c40000b540783b */ /* 0x000fe80000004200 */
[----:B------:R-:W-:Y:S02]  /*b870*/  LDSM.16.MT88.4 R72, [R181+0xe400] ;  /* 0x00e40000b548783b */ /* 0x000fe40000004200 */
[C---:B-----5:R-:W-:Y:S08]  /*b880*/  HMMA.16816.F32 R48, R68.reuse, R56, R48 ;  /* 0x000000384430723c */ /* 0x060ff00000001830 */
[----:B------:R-:W-:Y:S01]  /*b890*/  HMMA.16816.F32 R4, R68, R58, R4 ;  /* 0x0000003a4404723c */ /* 0x000fe20000001804 */
[----:B------:R-:W4:Y:S01]  /*b8a0*/  LDSM.16.MT88.4 R68, [R119+0xc400] ;  /* 0x00c400007744783b */ /* 0x000f220000004200 */
[----:B------:R-:W-:-:S02]  /*b8b0*/  F2FP.F16.F32.PACK_AB R56, R162, R149 ;  /* 0x00000095a238723e */ /* 0x000fc400000000ff */
[----:B--2---:R-:W-:Y:S02]  /*b8c0*/  F2FP.F16.F32.PACK_AB R58, R156, R151 ;  /* 0x000000979c3a723e */ /* 0x004fe400000000ff */
[----:B---3--:R-:W-:Y:S02]  /*b8d0*/  F2FP.F16.F32.PACK_AB R57, R160, R153 ;  /* 0x00000099a039723e */ /* 0x008fe400000000ff */
[----:B------:R-:W-:-:S07]  /*b8e0*/  F2FP.F16.F32.PACK_AB R59, R155, R154 ;  /* 0x0000009a9b3b723e */ /* 0x000fce00000000ff */
[C---:B-1----:R-:W-:Y:S08]  /*b8f0*/  HMMA.16816.F32 R8, R56.reuse, R60, R8 ;  /* 0x0000003c3808723c */ /* 0x042ff00000001808 */
[C---:B------:R-:W-:Y:S01]  /*b900*/  HMMA.16816.F32 R12, R56.reuse, R62, R12 ;  /* 0x0000003e380c723c */ /* 0x040fe2000000180c */
[----:B------:R-:W1:Y:S07]  /*b910*/  LDSM.16.MT88.4 R60, [R119+0xe400] ;  /* 0x00e40000773c783b */ /* 0x000e6e0000004200 */
[C---:B----4-:R-:W-:Y:S08]  /*b920*/  HMMA.16816.F32 R32, R56.reuse, R68, R32 ;  /* 0x000000443820723c */ /* 0x050ff00000001820 */
        /* <DEDUP_REMOVED lines=46> */
[----:B------:R-:W3:Y:S04]  /*bc10*/  LDSM.16.MT88.4 R56, [R119+0xc800] ;  /* 0x00c800007738783b */ /* 0x000ee80000004200 */
        /* <DEDUP_REMOVED lines=25> */
[----:B------:R-:W-:Y:S01]  /*bdb0*/  MUFU.EX2 R118, R118 ;  /* 0x0000007600767308 */ /* 0x000fe20000000800 */
[C---:B------:R-:W-:Y:S07]  /*bdc0*/  HMMA.16816.F32 R12, R60.reuse, R78, R12 ;  /* 0x0000004e3c0c723c */ /* 0x040fee000000180c */
[----:B------:R-:W5:Y:S08]  /*bdd0*/  MUFU.EX2 R121, R121 ;  /* 0x0000007900797308 */ /* 0x000f700000000800 */
[----:B------:R-:W-:Y:S08]  /*bde0*/  MUFU.EX2 R133, R133 ;  /* 0x0000008500857308 */ /* 0x000ff00000000800 */
[----:B------:R-:W3:Y:S08]  /*bdf0*/  MUFU.EX2 R134, R134 ;  /* 0x0000008600867308 */ /* 0x000ef00000000800 */
[----:B------:R-:W-:Y:S08]  /*be00*/  MUFU.EX2 R127, R132 ;  /* 0x00000084007f7308 */ /* 0x000ff00000000800 */
[----:B------:R-:W4:Y:S01]  /*be10*/  MUFU.EX2 R218, R218 ;  /* 0x000000da00da7308 */ /* 0x000f220000000800 */
[----:B------:R-:W-:Y:S01]  /*be20*/  FADD.FTZ R141, R141, R0 ;  /* 0x000000008d8d7221 */ /* 0x000fe20000010000 */
[----:B------:R-:W-:Y:S01]  /*be30*/  FADD.FTZ R172, R172, R139 ;  /* 0x0000008bacac7221 */ /* 0x000fe20000010000 */
[----:B------:R-:W-:Y:S01]  /*be40*/  HMMA.16816.F32 R28, R60, R70, R28 ;  /* 0x000000463c1c723c */ /* 0x000fe2000000181c */
[----:B--2---:R-:W-:Y:S01]  /*be50*/  F2FP.F16.F32.PACK_AB R68, R117, R116 ;  /* 0x000000747544723e */ /* 0x004fe200000000ff */
[----:B------:R-:W-:Y:S01]  /*be60*/  FADD.FTZ R141, R174, R141 ;  /* 0x0000008dae8d7221 */ /* 0x000fe20000010000 */
[----:B------:R-:W-:Y:S01]  /*be70*/  FADD.FTZ R172, R145, R172 ;  /* 0x000000ac91ac7221 */ /* 0x000fe20000010000 */
[----:B-----5:R-:W-:Y:S01]  /*be80*/  F2FP.F16.F32.PACK_AB R70, R121, R118 ;  /* 0x000000767946723e */ /* 0x020fe200000000ff */
[----:B------:R-:W2:Y:S01]  /*be90*/  LDSM.16.MT88.4 R76, [R181+0xec00] ;  /* 0x00ec0000b54c783b */ /* 0x000ea20000004200 */
[----:B---3--:R-:W-:Y:S01]  /*bea0*/  F2FP.F16.F32.PACK_AB R69, R134, R133 ;  /* 0x000000858645723e */ /* 0x008fe200000000ff */
[----:B------:R-:W-:Y:S01]  /*beb0*/  FADD.FTZ R176, R176, R141 ;  /* 0x0000008db0b07221 */ /* 0x000fe20000010000 */
[----:B------:R-:W-:Y:S01]  /*bec0*/  FADD.FTZ R147, R147, R172 ;  /* 0x000000ac93937221 */ /* 0x000fe20000010000 */
[----:B----4-:R-:W-:-:S02]  /*bed0*/  F2FP.F16.F32.PACK_AB R71, R218, R127 ;  /* 0x0000007fda47723e */ /* 0x010fc400000000ff */
[----:B------:R-:W-:Y:S01]  /*bee0*/  FADD.FTZ R176, R143, R176 ;  /* 0x000000b08fb07221 */ /* 0x000fe20000010000 */
[----:B------:R-:W-:Y:S01]  /*bef0*/  FADD.FTZ R178, R178, R147 ;  /* 0x00000093b2b27221 */ /* 0x000fe20000010000 */
[----:B------:R-:W-:Y:S02]  /*bf00*/  HMMA.16816.F32 R32, R60, R56, R32 ;  /* 0x000000383c20723c */ /* 0x000fe40000001820 */
[----:B------:R-:W-:Y:S01]  /*bf10*/  FADD.FTZ R149, R149, R176 ;  /* 0x000000b095957221 */ /* 0x000fe20000010000 */
[----:B------:R-:W-:-:S05]  /*bf20*/  FADD.FTZ R153, R153, R178 ;  /* 0x000000b299997221 */ /* 0x000fca0000010000 */
[----:B------:R-:W-:Y:S01]  /*bf30*/  HMMA.16816.F32 R112, R68, R108, R8 ;  /* 0x0000006c4470723c */ /* 0x000fe20000001808 */
[----:B------:R-:W-:Y:S01]  /*bf40*/  LDSM.16.MT88.4 R8, [R119+0xcc00] ;  /* 0x00cc00007708783b */ /* 0x000fe20000004200 */
[----:B------:R-:W-:Y:S01]  /*bf50*/  FADD.FTZ R162, R162, R149 ;  /* 0x00000095a2a27221 */ /* 0x000fe20000010000 */
[----:B------:R-:W-:-:S05]  /*bf60*/  FADD.FTZ R153, R160, R153 ;  /* 0x00000099a0997221 */ /* 0x000fca0000010000 */
[C---:B------:R-:W-:Y:S01]  /*bf70*/  HMMA.16816.F32 R36, R60.reuse, R58, R36 ;  /* 0x0000003a3c24723c */ /* 0x040fe20000001824 */
[----:B------:R-:W3:Y:S07]  /*bf80*/  LDSM.16.MT88.4 R56, [R119+0xac00] ;  /* 0x00ac00007738783b */ /* 0x000eee0000004200 */
[C---:B------:R-:W-:Y:S08]  /*bf90*/  HMMA.16816.F32 R40, R60.reuse, R72, R40 ;  /* 0x000000483c28723c */ /* 0x040ff00000001828 */
[C---:B------:R-:W-:Y:S08]  /*bfa0*/  HMMA.16816.F32 R44, R60.reuse, R74, R44 ;  /* 0x0000004a3c2c723c */ /* 0x040ff0000000182c */
[C---:B-1----:R-:W-:Y:S08]  /*bfb0*/  HMMA.16816.F32 R48, R60.reuse, R64, R48 ;  /* 0x000000403c30723c */ /* 0x042ff00000001830 */
[----:B------:R-:W-:Y:S01]  /*bfc0*/  HMMA.16816.F32 R4, R60, R66, R4 ;  /* 0x000000423c04723c */ /* 0x000fe20000001804 */
[----:B------:R-:W1:Y:S07]  /*bfd0*/  LDSM.16.MT88.4 R60, [R181+0xcc00] ;  /* 0x00cc0000b53c783b */ /* 0x000e6e0000004200 */
[----:B------:R-:W-:Y:S01]  /*bfe0*/  HMMA.16816.F32 R108, R68, R110, R12 ;  /* 0x0000006e446c723c */ /* 0x000fe2000000180c */
[----:B------:R-:W4:Y:S01]  /*bff0*/  LDSM.16.MT88.4 R12, [R119+0xec00] ;  /* 0x00ec0000770c783b */ /* 0x000f220000004200 */
        /* <DEDUP_REMOVED lines=20> */
[C---:B---3--:R-:W-:Y:S01]  /*c140*/  HMMA.16816.F32 R104, R68.reuse, R56, R16 ;  /* 0x000000384468723c */ /* 0x048fe20000001810 */
[----:B------:R-:W-:Y:S02]  /*c150*/  IMAD.MOV.U32 R52, RZ, RZ, R125 ;  /* 0x000000ffff347224 */ /* 0x000fe400078e007d */
[----:B------:R-:W-:Y:S01]  /*c160*/  FADD.FTZ R217, R121, R118 ;  /* 0x0000007679d97221 */ /* 0x000fe20000010000 */
[----:B------:R-:W-:Y:S02]  /*c170*/  @P3 IMAD.MOV.U32 R0, RZ, RZ, R123 ;  /* 0x000000ffff003224 */ /* 0x000fe400078e007b */
[----:B------:R-:W-:Y:S02]  /*c180*/  FADD.FTZ R218, R218, R127 ;  /* 0x0000007fdada7221 */ /* 0x000fe40000010000 */
[----:B------:R-:W-:Y:S01]  /*c190*/  HMMA.16816.F32 R100, R68, R58, R20 ;  /* 0x0000003a4464723c */ /* 0x000fe20000001814 */
[----:B------:R-:W-:Y:S02]  /*c1a0*/  @P3 IMAD.MOV.U32 R52, RZ, RZ, R125 ;  /* 0x000000ffff343224 */ /* 0x000fe400078e007d */
[----:B------:R-:W-:-:S05]  /*c1b0*/  @P3 VIADD R53, R53, 0xfffffffd ;  /* 0xfffffffd35353836 */ /* 0x000fca0000000000 */
[C---:B-1----:R-:W-:Y:S08]  /*c1c0*/  HMMA.16816.F32 R96, R68.reuse, R60, R24 ;  /* 0x0000003c4460723c */ /* 0x042ff00000001818 */
[C---:B------:R-:W-:Y:S08]  /*c1d0*/  HMMA.16816.F32 R92, R68.reuse, R62, R28 ;  /* 0x0000003e445c723c */ /* 0x040ff0000000181c */
[C---:B------:R-:W-:Y:S08]  /*c1e0*/  HMMA.16816.F32 R88, R68.reuse, R8, R32 ;  /* 0x000000084458723c */ /* 0x040ff00000001820 */
[C---:B------:R-:W-:Y:S08]  /*c1f0*/  HMMA.16816.F32 R84, R68.reuse, R10, R36 ;  /* 0x0000000a4454723c */ /* 0x040ff00000001824 */
[C---:B------:R-:W-:Y:S08]  /*c200*/  HMMA.16816.F32 R76, R68.reuse, R78, R44 ;  /* 0x0000004e444c723c */ /* 0x040ff0000000182c */
[C---:B----4-:R-:W-:Y:S08]  /*c210*/  HMMA.16816.F32 R72, R68.reuse, R12, R48 ;  /* 0x0000000c4448723c */ /* 0x050ff00000001830 */
[----:B------:R-:W-:Y:S01]  /*c220*/  HMMA.16816.F32 R68, R68, R14, R4 ;  /* 0x0000000e4444723c */ /* 0x000fe20000001804 */
[----:B------:R-:W-:-:S04]  /*c230*/  NOP ;  /* 0x0000000000007918 */ /* 0x000fc80000000000 */
[----:B------:R-:W-:-:S15]  /*c240*/  @P3 BRA `(.L_x_2349) ;  /* 0x0000000000043947 */ /* 0x000fde0003800000 */
.L_x_2340:
[----:B------:R-:W-:-:S07]  /*c250*/  IADD3 R53, PT, PT, R55, -0x1, RZ ;  /* 0xffffffff37357810 */ /* 0x000fce0007ffe0ff */
.L_x_2349:
[----:B------:R-:W-:Y:S05]  /*c260*/  BSYNC B2 ;  /* 0x0000000000027941 */ /* 0x000fea0003800000 */
.L_x_2339:
[----:B------:R-:W-:-:S13]  /*c270*/  ISETP.GE.AND P0, PT, R53, R190, PT ;  /* 0x000000be3500720c */ /* 0x000fda0003f06270 */
[----:B------:R-:W-:Y:S05]  /*c280*/  @!P0 BRA `(.L_x_2350) ;  /* 0x0000004c003c8947 */ /* 0x000fea0003800000 */
[----:B------:R-:W-:Y:S01]  /*c290*/  IMAD.SHL.U32 R5, R197, 0x2, RZ ;  /* 0x00000002c5057824 */ /* 0x000fe200078e00ff */
[----:B------:R-:W-:Y:S01]  /*c2a0*/  ISETP.NE.U32.AND P2, PT, R212, RZ, PT ;  /* 0x000000ffd400720c */ /* 0x000fe20003f45070 */
[----:B------:R-:W-:Y:S01]  /*c2b0*/  IMAD.SHL.U32 R214, R53, 0x80, RZ ;  /* 0x0000008035d67824 */ /* 0x000fe200078e00ff */
[----:B------:R-:W-:Y:S01]  /*c2c0*/  MOV R116, R52 ;  /* 0x0000003400747202 */ /* 0x000fe20000000f00 */
[----:B------:R-:W-:Y:S01]  /*c2d0*/  IMAD.MOV.U32 R118, RZ, RZ, R0 ;  /* 0x000000ffff767224 */ /* 0x000fe200078e0000 */
[----:B------:R-:W-:Y:S01]  /*c2e0*/  LOP3.LUT R5, R5, 0x6, RZ, 0xc0, !PT ;  /* 0x0000000605057812 */ /* 0x000fe200078ec0ff */
[----:B------:R-:W-:Y:S01]  /*c2f0*/  VIADD R215, R53, 0x1 ;  /* 0x0000000135d77836 */ /* 0x000fe20000000000 */
[----:B------:R-:W-:Y:S02]  /*c300*/  ISETP.NE.AND.EX P2, PT, R213, RZ, PT, P2 ;  /* 0x000000ffd500720c */ /* 0x000fe40003f45320 */
[C---:B------:R-:W-:Y:S02]  /*c310*/  LOP3.LUT R216, R214.reuse, 0x40, R5, 0xfe, !PT ;  /* 0x00000040d6d87812 */ /* 0x040fe400078efe05 */
[----:B------:R-:W-:-:S09]  /*c320*/  IADD3 R214, PT, PT, R214, 0x80, RZ ;  /* 0x00000080d6d67810 */ /* 0x000fd20007ffe0ff */
.L_x_2357:
        /* <DEDUP_REMOVED lines=80> */
.L_x_2352:
[----:B------:R-:W-:Y:S05]  /*c830*/  BSYNC.RECONVERGENT B0 ;  /* 0x0000000000007941 */ /* 0x000fea0003800200 */
.L_x_2351:
        /* <DEDUP_REMOVED lines=77> */
[----:B------:R-:W5:Y:S04]  /*cd10*/  LDSM.16.M88.4 R140, [R183+0x4000] ;  /* 0x00400000b78c783b */ /* 0x000f680000000200 */
[----:B------:R-:W5:Y:S04]  /*cd20*/  LDSM.16.M88.4 R144, [R183+0x4400] ;  /* 0x00440000b790783b */ /* 0x000f680000000200 */
        /* <DEDUP_REMOVED lines=20> */
[C---:B------:R-:W-:Y:S08]  /*ce70*/  HMMA.16816.F32 R36, R120.reuse, R140, RZ ;  /* 0x0000008c7824723c */ /* 0x040ff000000018ff */
[C---:B------:R-:W-:Y:S01]  /*ce80*/  HMMA.16816.F32 R40, R120.reuse, R142, RZ ;  /* 0x0000008e7828723c */ /* 0x040fe200000018ff */
[----:B------:R-:W5:Y:S07]  /*ce90*/  LDSM.16.M88.4 R140, [R180+0x3c00] ;  /* 0x003c0000b48c783b */ /* 0x000f6e0000000200 */
[C---:B------:R-:W-:Y:S08]  /*cea0*/  HMMA.16816.F32 R44, R120.reuse, R144, RZ ;  /* 0x00000090782c723c */ /* 0x040ff000000018ff */
[C---:B------:R-:W-:Y:S01]  /*ceb0*/  HMMA.16816.F32 R48, R120.reuse, R146, RZ ;  /* 0x000000927830723c */ /* 0x040fe200000018ff */
[----:B------:R-:W-:Y:S07]  /*cec0*/  LDSM.16.M88.4 R144, [R184+0x1000] ;  /* 0x00100000b890783b */ /* 0x000fee0000000200 */
[C---:B-1----:R-:W-:Y:S08]  /*ced0*/  HMMA.16816.F32 R52, R120.reuse, R124, RZ ;  /* 0x0000007c7834723c */ /* 0x042ff000000018ff */
[C---:B------:R-:W-:Y:S01]  /*cee0*/  HMMA.16816.F32 R56, R120.reuse, R126, RZ ;  /* 0x0000007e7838723c */ /* 0x040fe200000018ff */
[----:B------:R-:W1:Y:S07]  /*cef0*/  LDSM.16.M88.4 R124, [R180+0x4000] ;  /* 0x00400000b47c783b */ /* 0x000e6e0000000200 */
[C---:B--2---:R-:W-:Y:S08]  /*cf00*/  HMMA.16816.F32 R60, R120.reuse, R128, RZ ;  /* 0x00000080783c723c */ /* 0x044ff000000018ff */
[----:B------:R-:W-:Y:S01]  /*cf10*/  HMMA.16816.F32 R64, R120, R130, RZ ;  /* 0x000000827840723c */ /* 0x000fe200000018ff */
[----:B------:R-:W2:Y:S04]  /*cf20*/  LDSM.16.M88.4 R120, [R180+0x4400] ;  /* 0x00440000b478783b */ /* 0x000ea80000000200 */
[----:B------:R-:W2:Y:S03]  /*cf30*/  LDSM.16.M88.4 R128, [R180+0x4800] ;  /* 0x00480000b480783b */ /* 0x000ea60000000200 */
        /* <DEDUP_REMOVED lines=9> */
[C---:B-----5:R-:W-:Y:S08]  /*cfd0*/  HMMA.16816.F32 R28, R148.reuse, R140, R28 ;  /* 0x0000008c941c723c */ /* 0x060ff0000000181c */
[C---:B------:R-:W-:Y:S01]  /*cfe0*/  HMMA.16816.F32 R32, R148.reuse, R142, R32 ;  /* 0x0000008e9420723c */ /* 0x040fe20000001820 */
[----:B------:R-:W5:Y:S07]  /*cff0*/  LDSM.16.M88.4 R140, [R183+0x5c00] ;  /* 0x005c0000b78c783b */ /* 0x000f6e0000000200 */
        /* <DEDUP_REMOVED lines=36> */
[----:B------:R-:W2:Y:S04]  /*d240*/  LDSM.16.M88.4 R128, [R183+0x7800] ;  /* 0x00780000b780783b */ /* 0x000ea80000000200 */
[----:B------:R-:W-:Y:S03]  /*d250*/  LDSM.16.M88.4 R144, [R183+0x8c00] ;  /* 0x008c0000b790783b */ /* 0x000fe60000000200 */
        /* <DEDUP_REMOVED lines=21> */
[C---:B-1----:R-:W-:Y:S08]  /*d3b0*/  HMMA.16816.F32 R60, R132.reuse, R124, R60 ;  /* 0x0000007c843c723c */ /* 0x042ff0000000183c */
[----:B------:R-:W-:Y:S01]  /*d3c0*/  HMMA.16816.F32 R64, R132, R126, R64 ;  /* 0x0000007e8440723c */ /* 0x000fe20000001840 */
[----:B------:R-:W1:Y:S04]  /*d3d0*/  LDSM.16.M88.4 R124, [R183+0x7c00] ;  /* 0x007c0000b77c783b */ /* 0x000e680000000200 */
[----:B------:R-:W3:Y:S03]  /*d3e0*/  LDSM.16.M88.4 R132, [R183+0x8000] ;  /* 0x00800000b784783b */ /* 0x000ee60000000200 */
[C---:B------:R-:W-:Y:S08]  /*d3f0*/  HMMA.16816.F32 R4, R168.reuse, R172, R4 ;  /* 0x000000aca804723c */ /* 0x040ff00000001804 */
[C---:B------:R-:W-:Y:S01]  /*d400*/  HMMA.16816.F32 R8, R168.reuse, R174, R8 ;  /* 0x000000aea808723c */ /* 0x040fe20000001808 */
[----:B------:R-:W-:Y:S07]  /*d410*/  LDSM.16.M88.4 R172, [R180+0x8400] ;  /* 0x00840000b4ac783b */ /* 0x000fee0000000200 */
[C---:B--2---:R-:W-:Y:S08]  /*d420*/  HMMA.16816.F32 R12, R168.reuse, R120, R12 ;  /* 0x00000078a80c723c */ /* 0x044ff0000000180c */
[C---:B------:R-:W-:Y:S01]  /*d430*/  HMMA.16816.F32 R16, R168.reuse, R122, R16 ;  /* 0x0000007aa810723c */ /* 0x040fe20000001810 */
[----:B------:R-:W2:Y:S07]  /*d440*/  LDSM.16.M88.4 R120, [R180+0x7400] ;  /* 0x00740000b478783b */ /* 0x000eae0000000200 */
[C---:B------:R-:W-:Y:S08]  /*d450*/  HMMA.16816.F32 R20, R168.reuse, R128, R20 ;  /* 0x00000080a814723c */ /* 0x040ff00000001814 */
[C---:B------:R-:W-:Y:S01]  /*d460*/  HMMA.16816.F32 R24, R168.reuse, R130, R24 ;  /* 0x00000082a818723c */ /* 0x040fe20000001818 */
[----:B------:R-:W4:Y:S01]  /*d470*/  LDSM.16.M88.4 R128, [R180+0x8c00] ;  /* 0x008c0000b480783b */ /* 0x000f220000000200 */
[----:B------:R-:W-:Y:S04]  /*d480*/  DEPBAR.LE SB0, 0x0 ;  /* 0x000080000000791a */ /* 0x000fe80000000000 */
[----:B------:R-:W-:Y:S02]  /*d490*/  BAR.SYNC.DEFER_BLOCKING 0x0 ;  /* 0x0000000000007b1d */ /* 0x000fe40000010000 */
[C---:B-1----:R-:W-:Y:S08]  /*d4a0*/  HMMA.16816.F32 R28, R168.reuse, R124, R28 ;  /* 0x0000007ca81c723c */ /* 0x042ff0000000181c */
        /* <DEDUP_REMOVED lines=104> */
.L_x_2356:
[----:B------:R-:W-:Y:S05]  /*db30*/  BSYNC.RECONVERGENT B0 ;  /* 0x0000000000007941 */ /* 0x000fea0003800200 */
.L_x_2355:
        /* <DEDUP_REMOVED lines=71> */
.L_x_2354:
[----:B------:R-:W-:Y:S05]  /*dfb0*/  BSYNC.RECONVERGENT B1 ;  /* 0x0000000000017941 */ /* 0x000fea0003800200 */
.L_x_2353:
[----:B------:R-:W3:Y:S01]  /*dfc0*/  LD.E R117, desc[UR4][R2.64+0xdc] ;  /* 0x0000dc0402757980 */ /* 0x000ee2000c101900 */
[C---:B------:R-:W-:Y:S02]  /*dfd0*/  VIADD R133, R216.reuse, 0xffffffc1 ;  /* 0xffffffc1d8857836 */ /* 0x040fe40000000000 */
[C---:B------:R-:W-:Y:S02]  /*dfe0*/  VIADD R0, R216.reuse, 0xffffffc0 ;  /* 0xffffffc0d8007836 */ /* 0x040fe40000000000 */
[C---:B--2---:R-:W-:Y:S01]  /*dff0*/  VIADD R120, R216.reuse, 0xffffffc9 ;  /* 0xffffffc9d8787836 */ /* 0x044fe20000000000 */
[CC--:B------:R-:W-:Y:S01]  /*e000*/  ISETP.GE.AND P4, PT, R133.reuse, R211.reuse, PT ;  /* 0x000000d38500720c */ /* 0x0c0fe20003f86270 */
[----:B------:R-:W-:Y:S01]  /*e010*/  VIADD R129, R216, 0xffffffc8 ;  /* 0xffffffc8d8817836 */ /* 0x000fe20000000000 */
[----:B------:R-:W-:Y:S01]  /*e020*/  ISETP.GE.AND P5, PT, R0, R211, PT ;  /* 0x000000d30000720c */ /* 0x000fe20003fa6270 */
[----:B------:R-:W-:Y:S01]  /*e030*/  VIADD R126, R216, 0xffffffd0 ;  /* 0xffffffd0d87e7836 */ /* 0x000fe20000000000 */
[-C--:B------:R-:W-:Y:S01]  /*e040*/  ISETP.GE.AND P1, PT, R0, R209.reuse, PT ;  /* 0x000000d10000720c */ /* 0x080fe20003f26270 */
[C---:B------:R-:W-:Y:S01]  /*e050*/  VIADD R123, R216.reuse, 0xffffffd1 ;  /* 0xffffffd1d87b7836 */ /* 0x040fe20000000000 */
[----:B------:R-:W-:Y:S01]  /*e060*/  ISETP.GE.AND P0, PT, R133, R209, PT ;  /* 0x000000d18500720c */ /* 0x000fe20003f06270 */
[C---:B------:R-:W-:Y:S01]  /*e070*/  VIADD R125, R216.reuse, 0xffffffe0 ;  /* 0xffffffe0d87d7836 */ /* 0x040fe20000000000 */
[----:B------:R-:W-:Y:S01]  /*e080*/  FSEL R132, R5, -INF , P4 ;  /* 0xff80000005847808 */ /* 0x000fe20002000000 */
[----:B------:R-:W-:Y:S01]  /*e090*/  VIADD R122, R216, 0xffffffe1 ;  /* 0xffffffe1d87a7836 */ /* 0x000fe20000000000 */
[----:B------:R-:W-:Y:S01]  /*e0a0*/  FSEL R134, R4, -INF , P5 ;  /* 0xff80000004867808 */ /* 0x000fe20002800000 */
[----:B------:R-:W-:Y:S01]  /*e0b0*/  VIADD R128, R216, 0xfffffff0 ;  /* 0xfffffff0d8807836 */ /* 0x000fe20000000000 */
[----:B------:R-:W-:Y:S01]  /*e0c0*/  FSEL R6, R6, -INF , P1 ;  /* 0xff80000006067808 */ /* 0x000fe20000800000 */
[C---:B------:R-:W-:Y:S01]  /*e0d0*/  VIADD R124, R216.reuse, 0xfffffff1 ;  /* 0xfffffff1d87c7836 */ /* 0x040fe20000000000 */
[----:B------:R-:W-:Y:S01]  /*e0e0*/  FSEL R7, R7, -INF , P0 ;  /* 0xff80000007077808 */ /* 0x000fe20000000000 */
[----:B------:R-:W-:Y:S01]  /*e0f0*/  VIADD R121, R216, 0xfffffff8 ;  /* 0xfffffff8d8797836 */ /* 0x000fe20000000000 */
[-C--:B------:R-:W-:Y:S01]  /*e100*/  ISETP.GE.AND P4, PT, R120, R211.reuse, PT ;  /* 0x000000d37800720c */ /* 0x080fe20003f86270 */
[C---:B------:R-:W-:Y:S01]  /*e110*/  VIADD R131, R216.reuse, 0x8 ;  /* 0x00000008d8837836 */ /* 0x040fe20000000000 */
[C---:B------:R-:W-:Y:S01]  /*e120*/  ISETP.GE.AND P5, PT, R129.reuse, R211, PT ;  /* 0x000000d38100720c */ /* 0x040fe20003fa6270 */
[C---:B------:R-:W-:Y:S01]  /*e130*/  VIADD R127, R216.reuse, 0x9 ;  /* 0x00000009d87f7836 */ /* 0x040fe20000000000 */
[-C--:B------:R-:W-:Y:S01]  /*e140*/  ISETP.GE.AND P1, PT, R129, R209.reuse, PT ;  /* 0x000000d18100720c */ /* 0x080fe20003f26270 */
[----:B------:R-:W-:Y:S01]  /*e150*/  VIADD R130, R216, 0x18 ;  /* 0x00000018d8827836 */ /* 0x000fe20000000000 */
[----:B------:R-:W-:Y:S01]  /*e160*/  ISETP.GE.AND P0, PT, R120, R209, PT ;  /* 0x000000d17800720c */ /* 0x000fe20003f06270 */
[----:B------:R-:W-:Y:S01]  /*e170*/  VIADD R214, R214, 0xffffff80 ;  /* 0xffffff80d6d67836 */ /* 0x000fe20000000000 */
[----:B------:R-:W-:Y:S02]  /*e180*/  FSEL R135, R9, -INF , P4 ;  /* 0xff80000009877808 */ /* 0x000fe40002000000 */
[----:B------:R-:W-:Y:S02]  /*e190*/  FSEL R10, R10, -INF , P1 ;  /* 0xff8000000a0a7808 */ /* 0x000fe40000800000 */
[----:B------:R-:W-:Y:S01]  /*e1a0*/  FSEL R136, R8, -INF , P5 ;  /* 0xff80000008887808 */ /* 0x000fe20002800000 */
[C---:B------:R-:W-:Y:S01]  /*e1b0*/  VIADD R8, R216.reuse, 0xfffffff9 ;  /* 0xfffffff9d8087836 */ /* 0x040fe20000000000 */
[----:B------:R-:W-:Y:S01]  /*e1c0*/  FSEL R9, R11, -INF , P0 ;  /* 0xff8000000b097808 */ /* 0x000fe20000000000 */
[----:B------:R-:W-:Y:S01]  /*e1d0*/  VIADD R11, R216, 0xffffffd8 ;  /* 0xffffffd8d80b7836 */ /* 0x000fe20000000000 */
[C---:B------:R-:W-:Y:S02]  /*e1e0*/  ISETP.GE.AND P5, PT, R126.reuse, R211, PT ;  /* 0x000000d37e00720c */ /* 0x040fe40003fa6270 */
[----:B------:R-:W-:Y:S02]  /*e1f0*/  ISETP.GE.AND P1, PT, R126, R209, PT ;  /* 0x000000d17e00720c */ /* 0x000fe40003f26270 */
[----:B------:R-:W-:Y:S02]  /*e200*/  ISETP.GE.AND P6, PT, R0, R210, PT ;  /* 0x000000d20000720c */ /* 0x000fe40003fc6270 */
[----:B------:R-:W-:Y:S02]  /*e210*/  FSEL R14, R14, -INF , P1 ;  /* 0xff8000000e0e7808 */ /* 0x000fe40000800000 */
[----:B------:R-:W-:Y:S01]  /*e220*/  ISETP.GE.AND P3, PT, R0, R208, PT ;  /* 0x000000d00000720c */ /* 0x000fe20003f66270 */
[----:B------:R-:W-:Y:S01]  /*e230*/  VIADD R0, R216, 0xffffffd9 ;  /* 0xffffffd9d8007836 */ /* 0x000fe20000000000 */
[----:B------:R-:W-:Y:S01]  /*e240*/  FSEL R137, R12, -INF , P5 ;  /* 0xff8000000c897808 */ /* 0x000fe20002800000 */
[----:B------:R-:W-:Y:S01]  /*e250*/  VIADD R12, R216, 0xffffffe9 ;  /* 0xffffffe9d80c7836 */ /* 0x000fe20000000000 */
[-C--:B------:R-:W-:Y:S02]  /*e260*/  ISETP.GE.AND P4, PT, R123, R211.reuse, PT ;  /* 0x000000d37b00720c */ /* 0x080fe40003f86270 */
[C---:B------:R-:W-:Y:S02]  /*e270*/  ISETP.GE.AND P5, PT, R11.reuse, R211, PT ;  /* 0x000000d30b00720c */ /* 0x040fe40003fa6270 */
[-C--:B------:R-:W-:Y:S02]  /*e280*/  ISETP.GE.AND P1, PT, R11, R209.reuse, PT ;  /* 0x000000d10b00720c */ /* 0x080fe40003f26270 */
[----:B------:R-:W-:Y:S02]  /*e290*/  ISETP.GE.AND P0, PT, R123, R209, PT ;  /* 0x000000d17b00720c */ /* 0x000fe40003f06270 */
[----:B------:R-:W-:Y:S02]  /*e2a0*/  FSEL R13, R13, -INF , P4 ;  /* 0xff8000000d0d7808 */ /* 0x000fe40002000000 */
[----:B------:R-:W-:Y:S02]  /*e2b0*/  FSEL R18, R18, -INF , P1 ;  /* 0xff80000012127808 */ /* 0x000fe40000800000 */
[----:B------:R-:W-:Y:S01]  /*e2c0*/  FSEL R138, R16, -INF , P5 ;  /* 0xff800000108a7808 */ /* 0x000fe20002800000 */
[----:B------:R-:W-:Y:S01]  /*e2d0*/  VIADD R16, R216, 0xffffffe8 ;  /* 0xffffffe8d8107836 */ /* 0x000fe20000000000 */
[-C--:B------:R-:W-:Y:S02]  /*e2e0*/  ISETP.GE.AND P4, PT, R0, R211.reuse, PT ;  /* 0x000000d30000720c */ /* 0x080fe40003f86270 */
[C---:B------:R-:W-:Y:S02]  /*e2f0*/  ISETP.GE.AND P5, PT, R125.reuse, R211, PT ;  /* 0x000000d37d00720c */ /* 0x040fe40003fa6270 */
[----:B------:R-:W-:Y:S02]  /*e300*/  ISETP.GE.AND P1, PT, R125, R209, PT ;  /* 0x000000d17d00720c */ /* 0x000fe40003f26270 */
[----:B------:R-:W-:Y:S02]  /*e310*/  FSEL R5, R15, -INF , P0 ;  /* 0xff8000000f057808 */ /* 0x000fe40000000000 */
        /* <DEDUP_REMOVED lines=9> */
[----:B------:R-:W-:Y:S01]  /*e3b0*/  FSEL R247, R24, -INF , P5 ;  /* 0xff80000018f77808 */ /* 0x000fe20002800000 */
[----:B------:R-:W-:Y:S01]  /*e3c0*/  VIADD R24, R216, 0x11 ;  /* 0x00000011d8187836 */ /* 0x000fe20000000000 */
[----:B------:R-:W-:Y:S02]  /*e3d0*/  ISETP.GE.AND P4, PT, R12, R211, PT ;  /* 0x000000d30c00720c */ /* 0x000fe40003f86270 */
[C---:B------:R-:W-:Y:S02]  /*e3e0*/  ISETP.GE.AND P1, PT, R128.reuse, R209, PT ;  /* 0x000000d18000720c */ /* 0x040fe40003f26270 */
[-C--:B------:R-:W-:Y:S02]  /*e3f0*/  ISETP.GE.AND P5, PT, R128, R211.reuse, PT ;  /* 0x000000d38000720c */ /* 0x080fe40003fa6270 */
[----:B------:R-:W-:Y:S02]  /*e400*/  FSEL R30, R30, -INF , P1 ;  /* 0xff8000001e1e7808 */ /* 0x000fe40000800000 */
[----:B------:R-:W-:Y:S01]  /*e410*/  FSEL R235, R28, -INF , P5 ;  /* 0xff8000001ceb7808 */ /* 0x000fe20002800000 */
[----:B------:R-:W-:Y:S01]  /*e420*/  VIADD R28, R216, 0x1 ;  /* 0x00000001d81c7836 */ /* 0x000fe20000000000 */
[----:B------:R-:W-:Y:S02]  /*e430*/  FSEL R245, R25, -INF , P4 ;  /* 0xff80000019f57808 */ /* 0x000fe40002000000 */
[-C--:B------:R-:W-:Y:S02]  /*e440*/  ISETP.GE.AND P4, PT, R124, R211.reuse, PT ;  /* 0x000000d37c00720c */ /* 0x080fe40003f86270 */
[C---:B------:R-:W-:Y:S02]  /*e450*/  ISETP.GE.AND P5, PT, R121.reuse, R211, PT ;  /* 0x000000d37900720c */ /* 0x040fe40003fa6270 */
[----:B------:R-:W-:Y:S02]  /*e460*/  ISETP.GE.AND P1, PT, R121, R209, PT ;  /* 0x000000d17900720c */ /* 0x000fe40003f26270 */
[----:B------:R-:W-:Y:S02]  /*e470*/  FSEL R163, R29, -INF , P4 ;  /* 0xff8000001da37808 */ /* 0x000fe40002000000 */
[----:B------:R-:W-:Y:S02]  /*e480*/  FSEL R34, R34, -INF , P1 ;  /* 0xff80000022227808 */ /* 0x000fe40000800000 */
[----:B------:R-:W-:Y:S01]  /*e490*/  FSEL R233, R32, -INF , P5 ;  /* 0xff80000020e97808 */ /* 0x000fe20002800000 */
[----:B------:R-:W-:Y:S01]  /*e4a0*/  VIADD R32, R216, 0x20 ;  /* 0x00000020d8207836 */ /* 0x000fe20000000000 */
[-C--:B------:R-:W-:Y:S02]  /*e4b0*/  ISETP.GE.AND P4, PT, R8, R211.reuse, PT ;  /* 0x000000d30800720c */ /* 0x080fe40003f86270 */
[C---:B------:R-:W-:Y:S02]  /*e4c0*/  ISETP.GE.AND P5, PT, R216.reuse, R211, PT ;  /* 0x000000d3d800720c */ /* 0x040fe40003fa6270 */
[-C--:B------:R-:W-:Y:S02]  /*e4d0*/  ISETP.GE.AND P1, PT, R216, R209.reuse, PT ;  /* 0x000000d1d800720c */ /* 0x080fe40003f26270 */
[----:B------:R-:W-:Y:S02]  /*e4e0*/  ISETP.GE.AND P0, PT, R0, R209, PT ;  /* 0x000000d10000720c */ /* 0x000fe40003f06270 */
[----:B------:R-:W-:Y:S02]  /*e4f0*/  FSEL R167, R33, -INF , P4 ;  /* 0xff80000021a77808 */ /* 0x000fe40002000000 */
[----:B------:R-:W-:Y:S01]  /*e500*/  FSEL R227, R36, -INF , P5 ;  /* 0xff80000024e37808 */ /* 0x000fe20002800000 */
[----:B------:R-:W-:Y:S01]  /*e510*/  VIADD R36, R216, 0x31 ;  /* 0x00000031d8247836 */ /* 0x000fe20000000000 */
[----:B------:R-:W-:Y:S01]  /*e520*/  FSEL R219, R38, -INF , P1 ;  /* 0xff80000026db7808 */ /* 0x000fe20000800000 */
[----:B------:R-:W-:Y:S01]  /*e530*/  VIADD R38, R216, 0x10 ;  /* 0x00000010d8267836 */ /* 0x000fe20000000000 */
[-C--:B------:R-:W-:Y:S02]  /*e540*/  ISETP.GE.AND P4, PT, R28, R211.reuse, PT ;  /* 0x000000d31c00720c */ /* 0x080fe40003f86270 */
[----:B------:R-:W-:Y:S02]  /*e550*/  ISETP.GE.AND P5, PT, R131, R211, PT ;  /* 0x000000d38300720c */ /* 0x000fe40003fa6270 */
[----:B------:R-:W-:Y:S02]  /*e560*/  FSEL R4, R19, -INF , P0 ;  /* 0xff80000013047808 */ /* 0x000fe40000000000 */
[----:B------:R-:W-:Y:S02]  /*e570*/  ISETP.GE.AND P0, PT, R122, R209, PT ;  /* 0x000000d17a00720c */ /* 0x000fe40003f06270 */
        /* <DEDUP_REMOVED lines=10> */
[----:B------:R-:W-:Y:S02]  /*e620*/  FSEL R221, R41, -INF , P4 ;  /* 0xff80000029dd7808 */ /* 0x000fe40002000000 */
        /* <DEDUP_REMOVED lines=8> */
[----:B------:R-:W-:Y:S02]  /*e6b0*/  ISETP.GE.AND P5, PT, R32, R211, PT ;  /* 0x000000d32000720c */ /* 0x000fe40003fa6270 */
[----:B------:R-:W-:Y:S02]  /*e6c0*/  FSEL R31, R31, -INF , P0 ;  /* 0xff8000001f1f7808 */ /* 0x000fe40000000000 */
[----:B------:R-:W-:Y:S02]  /*e6d0*/  ISETP.GE.AND P0, PT, R8, R209, PT ;  /* 0x000000d10800720c */ /* 0x000fe40003f06270 */
[----:B------:R-:W-:Y:S01]  /*e6e0*/  FSEL R151, R52, -INF , P5 ;  /* 0xff80000034977808 */ /* 0x000fe20002800000 */
[----:B------:R-:W-:Y:S01]  /*e6f0*/  VIADD R52, R216, 0x39 ;  /* 0x00000039d8347836 */ /* 0x000fe20000000000 */
[----:B------:R-:W-:Y:S02]  /*e700*/  ISETP.GE.AND P5, PT, R45, R211, PT ;  /* 0x000000d32d00720c */ /* 0x000fe40003fa6270 */
[----:B------:R-:W-:Y:S02]  /*e710*/  FSEL R175, R35, -INF , P0 ;  /* 0xff80000023af7808 */ /* 0x000fe40000000000 */
[----:B------:R-:W-:Y:S02]  /*e720*/  ISETP.GE.AND P0, PT, R28, R209, PT ;  /* 0x000000d11c00720c */ /* 0x000fe40003f06270 */
[----:B------:R-:W-:Y:S02]  /*e730*/  FSEL R56, R56, -INF , P5 ;  /* 0xff80000038387808 */ /* 0x000fe40002800000 */
[-C--:B------:R-:W-:Y:S02]  /*e740*/  ISETP.GE.AND P5, PT, R37, R211.reuse, PT ;  /* 0x000000d32500720c */ /* 0x080fe40003fa6270 */
[----:B------:R-:W-:Y:S02]  /*e750*/  ISETP.GE.AND P4, PT, R44, R211, PT ;  /* 0x000000d32c00720c */ /* 0x000fe40003f86270 */
[----:B------:R-:W-:Y:S02]  /*e760*/  FSEL R39, R39, -INF , P0 ;  /* 0xff80000027277808 */ /* 0x000fe40000000000 */
[-C--:B------:R-:W-:Y:S02]  /*e770*/  ISETP.GE.AND P0, PT, R127, R209.reuse, PT ;  /* 0x000000d17f00720c */ /* 0x080fe40003f06270 */
[----:B------:R-:W-:Y:S02]  /*e780*/  FSEL R60, R60, -INF , P5 ;  /* 0xff8000003c3c7808 */ /* 0x000fe40002800000 */
[----:B------:R-:W-:Y:S02]  /*e790*/  ISETP.GE.AND P1, PT, R131, R209, PT ;  /* 0x000000d18300720c */ /* 0x000fe40003f26270 */
[----:B------:R-:W-:Y:S02]  /*e7a0*/  FSEL R161, R49, -INF , P4 ;  /* 0xff80000031a17808 */ /* 0x000fe40002000000 */
[-C--:B------:R-:W-:Y:S02]  /*e7b0*/  ISETP.GE.AND P5, PT, R52, R211.reuse, PT ;  /* 0x000000d33400720c */ /* 0x080fe40003fa6270 */
[----:B------:R-:W-:Y:S02]  /*e7c0*/  ISETP.GE.AND P4, PT, R20, R211, PT ;  /* 0x000000d31400720c */ /* 0x000fe40003f86270 */
[----:B------:R-:W-:Y:S02]  /*e7d0*/  FSEL R177, R43, -INF , P0 ;  /* 0xff8000002bb17808 */ /* 0x000fe40000000000 */
[----:B------:R-:W-:Y:S02]  /*e7e0*/  FSEL R65, R65, -INF , P5 ;  /* 0xff80000041417808 */ /* 0x000fe40002800000 */
[----:B------:R-:W-:Y:S02]  /*e7f0*/  FSEL R42, R42, -INF , P1 ;  /* 0xff8000002a2a7808 */ /* 0x000fe40000800000 */
[-C--:B------:R-:W-:Y:S02]  /*e800*/  ISETP.GE.AND P0, PT, R24, R209.reuse, PT ;  /* 0x000000d11800720c */ /* 0x080fe40003f06270 */
[----:B------:R-:W-:Y:S02]  /*e810*/  ISETP.GE.AND P1, PT, R38, R209, PT ;  /* 0x000000d12600720c */ /* 0x000fe40003f26270 */
[----:B------:R-:W-:Y:S02]  /*e820*/  FSEL R53, R53, -INF , P4 ;  /* 0xff80000035357808 */ /* 0x000fe40002000000 */
[-C--:B------:R-:W-:Y:S02]  /*e830*/  ISETP.GE.AND P5, PT, R133, R210.reuse, PT ;  /* 0x000000d28500720c */ /* 0x080fe40003fa6270 */
[----:B------:R-:W-:Y:S02]  /*e840*/  ISETP.GE.AND P4, PT, R40, R211, PT ;  /* 0x000000d32800720c */ /* 0x000fe40003f86270 */
[----:B------:R-:W-:Y:S02]  /*e850*/  FSEL R47, R47, -INF , P0 ;  /* 0xff8000002f2f7808 */ /* 0x000fe40000000000 */
[----:B------:R-:W-:Y:S02]  /*e860*/  FSEL R46, R46, -INF , P1 ;  /* 0xff8000002e2e7808 */ /* 0x000fe40000800000 */
[-C--:B------:R-:W-:Y:S02]  /*e870*/  ISETP.GE.AND P0, PT, R44, R209.reuse, PT ;  /* 0x000000d12c00720c */ /* 0x080fe40003f06270 */
[----:B------:R-:W-:Y:S02]  /*e880*/  FSEL R21, R132, -INF , !P5 ;  /* 0xff80000084157808 */ /* 0x000fe40006800000 */
[----:B------:R-:W-:Y:S02]  /*e890*/  FSEL R57, R57, -INF , P4 ;  /* 0xff80000039397808 */ /* 0x000fe40002000000 */
[-C--:B------:R-:W-:Y:S02]  /*e8a0*/  ISETP.GE.AND P5, PT, R126, R210.reuse, PT ;  /* 0x000000d27e00720c */ /* 0x080fe40003fa6270 */
[----:B------:R-:W-:Y:S02]  /*e8b0*/  ISETP.GE.AND P1, PT, R130, R209, PT ;  /* 0x000000d18200720c */ /* 0x000fe40003f26270 */
[----:B------:R-:W-:Y:S02]  /*e8c0*/  ISETP.GE.AND P4, PT, R36, R211, PT ;  /* 0x000000d32400720c */ /* 0x000fe40003f86270 */
[----:B------:R-:W-:Y:S02]  /*e8d0*/  FSEL R153, R51, -INF , P0 ;  /* 0xff80000033997808 */ /* 0x000fe40000000000 */
[-C--:B------:R-:W-:Y:S02]  /*e8e0*/  ISETP.GE.AND P0, PT, R20, R209.reuse, PT ;  /* 0x000000d11400720c */ /* 0x080fe40003f06270 */
[----:B------:R-:W-:Y:S02]  /*e8f0*/  FSEL R50, R50, -INF , P1 ;  /* 0xff80000032327808 */ /* 0x000fe40000800000 */
[----:B------:R-:W-:Y:S02]  /*e900*/  FSEL R27, R137, -INF , !P5 ;  /* 0xff800000891b7808 */ /* 0x000fe40006800000 */
[-C--:B------:R-:W-:Y:S02]  /*e910*/  ISETP.GE.AND P1, PT, R32, R209.reuse, PT ;  /* 0x000000d12000720c */ /* 0x080fe40003f26270 */
[----:B------:R-:W-:Y:S02]  /*e920*/  ISETP.GE.AND P5, PT, R0, R210, PT ;  /* 0x000000d20000720c */ /* 0x000fe40003fa6270 */
[----:B------:R-:W-:Y:S02]  /*e930*/  FSEL R61, R61, -INF , P4 ;  /* 0xff8000003d3d7808 */ /* 0x000fe40002000000 */
[-C--:B------:R-:W-:Y:S02]  /*e940*/  ISETP.GE.AND P4, PT, R216, R208.reuse, PT ;  /* 0x000000d0d800720c */ /* 0x080fe40003f86270 */
[----:B------:R-:W-:Y:S02]  /*e950*/  FSEL R55, R55, -INF , P0 ;  /* 0xff80000037377808 */ /* 0x000fe40000000000 */
[----:B------:R-:W-:Y:S02]  /*e960*/  FSEL R54, R54, -INF , P1 ;  /* 0xff80000036367808 */ /* 0x000fe40000800000 */
[-C--:B------:R-:W-:Y:S02]  /*e970*/  ISETP.GE.AND P0, PT, R40, R209.reuse, PT ;  /* 0x000000d12800720c */ /* 0x080fe40003f06270 */
[----:B------:R-:W-:Y:S02]  /*e980*/  FSEL R33, R15, -INF , !P5 ;  /* 0xff8000000f217808 */ /* 0x000fe40006800000 */
[-C--:B------:R-:W-:Y:S02]  /*e990*/  ISETP.GE.AND P1, PT, R45, R209.reuse, PT ;  /* 0x000000d12d00720c */ /* 0x080fe40003f26270 */
[----:B------:R-:W-:Y:S02]  /*e9a0*/  ISETP.GE.AND P5, PT, R120, R208, PT ;  /* 0x000000d07800720c */ /* 0x000fe40003fa6270 */
[----:B------:R-:W-:Y:S02]  /*e9b0*/  FSEL R219, R219, -INF , !P4 ;  /* 0xff800000dbdb7808 */ /* 0x000fe40006000000 */
[----:B------:R-:W-:Y:S02]  /*e9c0*/  FSEL R29, R134, -INF , !P6 ;  /* 0xff800000861d7808 */ /* 0x000fe40007000000 */
[-C--:B------:R-:W-:Y:S02]  /*e9d0*/  ISETP.GE.AND P4, PT, R129, R210.reuse, PT ;  /* 0x000000d28100720c */ /* 0x080fe40003f86270 */
[----:B------:R-:W-:Y:S02]  /*e9e0*/  ISETP.GE.AND P6, PT, R120, R210, PT ;  /* 0x000000d27800720c */ /* 0x000fe40003fc6270 */
[----:B------:R-:W-:Y:S02]  /*e9f0*/  FSEL R59, R59, -INF , P0 ;  /* 0xff8000003b3b7808 */ /* 0x000fe40000000000 */
[-C--:B------:R-:W-:Y:S02]  /*ea00*/  ISETP.GE.AND P0, PT, R36, R209.reuse, PT ;  /* 0x000000d12400720c */ /* 0x080fe40003f06270 */
[----:B------:R-:W-:Y:S02]  /*ea10*/  FSEL R58, R58, -INF , P1 ;  /* 0xff8000003a3a7808 */ /* 0x000fe40000800000 */
[----:B------:R-:W-:Y:S02]  /*ea20*/  FSEL R9, R9, -INF , !P5 ;  /* 0xff80000009097808 */ /* 0x000fe40006800000 */
[----:B------:R-:W-:Y:S02]  /*ea30*/  ISETP.GE.AND P1, PT, R37, R209, PT ;  /* 0x000000d12500720c */ /* 0x000fe40003f26270 */
[----:B------:R-:W-:Y:S02]  /*ea40*/  FSEL R19, R136, -INF , !P4 ;  /* 0xff80000088137808 */ /* 0x000fe40006000000 */
[----:B------:R-:W-:Y:S02]  /*ea50*/  ISETP.GE.AND P5, PT, R0, R208, PT ;  /* 0x000000d00000720c */ /* 0x000fe40003fa6270 */
[----:B------:R-:W-:Y:S02]  /*ea60*/  FMNMX3.FTZ R0, R116, R29, R21, !PT ;  /* 0x0000001d74007276 */ /* 0x000fe40007810015 */
[-C--:B------:R-:W-:Y:S02]  /*ea70*/  ISETP.GE.AND P4, PT, R123, R210.reuse, PT ;  /* 0x000000d27b00720c */ /* 0x080fe40003f86270 */
[----:B------:R-:W-:Y:S02]  /*ea80*/  FSEL R17, R135, -INF , !P6 ;  /* 0xff80000087117808 */ /* 0x000fe40007000000 */
[-C--:B------:R-:W-:Y:S02]  /*ea90*/  ISETP.GE.AND P6, PT, R11, R210.reuse, PT ;  /* 0x000000d20b00720c */ /* 0x080fe40003fc6270 */
[----:B------:R-:W-:Y:S02]  /*eaa0*/  FSEL R63, R63, -INF , P0 ;  /* 0xff8000003f3f7808 */ /* 0x000fe40000000000 */
[----:B------:R-:W-:Y:S02]  /*eab0*/  FSEL R62, R62, -INF , P1 ;  /* 0xff8000003e3e7808 */ /* 0x000fe40000800000 */
[CC--:B------:R-:W-:Y:S01]  /*eac0*/  ISETP.GE.AND P0, PT, R216.reuse, R210.reuse, PT ;  /* 0x000000d2d800720c */ /* 0x0c0fe20003f06270 */
[----:B------:R-:W-:Y:S01]  /*ead0*/  VIADD R216, R216, 0xffffff80 ;  /* 0xffffff80d8d87836 */ /* 0x000fe20000000000 */
[----:B------:R-:W-:Y:S02]  /*eae0*/  ISETP.GE.AND P1, PT, R48, R211, PT ;  /* 0x000000d33000720c */ /* 0x000fe40003f26270 */
[----:B------:R-:W-:Y:S02]  /*eaf0*/  FSEL R25, R13, -INF , !P4 ;  /* 0xff8000000d197808 */ /* 0x000fe40006000000 */
[----:B------:R-:W-:Y:S02]  /*eb00*/  FMNMX3.FTZ R0, R0, R19, R17, !PT ;  /* 0x0000001300007276 */ /* 0x000fe40007810011 */
[----:B------:R-:W-:Y:S02]  /*eb10*/  FSEL R35, R138, -INF , !P6 ;  /* 0xff8000008a237808 */ /* 0x000fe40007000000 */
[-C--:B------:R-:W-:Y:S02]  /*eb20*/  ISETP.GE.AND P6, PT, R122, R210.reuse, PT ;  /* 0x000000d27a00720c */ /* 0x080fe40003fc6270 */
[----:B------:R-:W-:Y:S02]  /*eb30*/  FSEL R227, R227, -INF , !P0 ;  /* 0xff800000e3e37808 */ /* 0x000fe40004000000 */
[----:B------:R-:W-:Y:S02]  /*eb40*/  FSEL R64, R64, -INF , P1 ;  /* 0xff80000040407808 */ /* 0x000fe40000800000 */
[----:B------:R-:W-:Y:S02]  /*eb50*/  ISETP.GE.AND P0, PT, R52, R209, PT ;  /* 0x000000d13400720c */ /* 0x000fe40003f06270 */
[----:B------:R-:W-:Y:S02]  /*eb60*/  ISETP.GE.AND P4, PT, R125, R210, PT ;  /* 0x000000d27d00720c */ /* 0x000fe40003f86270 */
[----:B------:R-:W-:Y:S02]  /*eb70*/  FMNMX3.FTZ R0, R0, R27, R25, !PT ;  /* 0x0000001b00007276 */ /* 0x000fe40007810019 */
[----:B------:R-:W-:Y:S02]  /*eb80*/  ISETP.GE.AND P1, PT, R133, R208, PT ;  /* 0x000000d08500720c */ /* 0x000fe40003f26270 */
[----:B------:R-:W-:Y:S02]  /*eb90*/  FSEL R249, R249, -INF , !P6 ;  /* 0xff800000f9f97808 */ /* 0x000fe40007000000 */
[----:B------:R-:W-:Y:S02]  /*eba0*/  ISETP.GE.AND P6, PT, R16, R210, PT ;  /* 0x000000d21000720c */ /* 0x000fe40003fc6270 */
[----:B------:R-:W-:Y:S02]  /*ebb0*/  FSEL R67, R67, -INF , P0 ;  /* 0xff80000043437808 */ /* 0x000fe40000000000 */
[----:B------:R-:W-:Y:S02]  /*ebc0*/  FMNMX3.FTZ R0, R0, R35, R33, !PT ;  /* 0x0000002300007276 */ /* 0x000fe40007810021 */
[----:B------:R-:W-:Y:S02]  /*ebd0*/  FSEL R251, R251, -INF , !P4 ;  /* 0xff800000fbfb7808 */ /* 0x000fe40006000000 */
[----:B------:R-:W-:Y:S02]  /*ebe0*/  FSEL R15, R6, -INF , !P3 ;  /* 0xff800000060f7808 */ /* 0x000fe40005800000 */
[----:B------:R-:W-:Y:S02]  /*ebf0*/  FSEL R13, R7, -INF , !P1 ;  /* 0xff800000070d7808 */ /* 0x000fe40004800000 */
[----:B------:R-:W-:Y:S02]  /*ec00*/  ISETP.GE.AND P0, PT, R129, R208, PT ;  /* 0x000000d08100720c */ /* 0x000fe40003f06270 */
[----:B------:R-:W-:Y:S02]  /*ec10*/  ISETP.GE.AND P3, PT, R12, R210, PT ;  /* 0x000000d20c00720c */ /* 0x000fe40003f66270 */
[----:B------:R-:W-:Y:S02]  /*ec20*/  FSEL R49, R4, -INF , !P5 ;  /* 0xff80000004317808 */ /* 0x000fe40006800000 */
[----:B------:R-:W-:Y:S02]  /*ec30*/  FSEL R247, R247, -INF , !P6 ;  /* 0xff800000f7f77808 */ /* 0x000fe40007000000 */
[-C--:B------:R-:W-:Y:S02]  /*ec40*/  ISETP.GE.AND P6, PT, R11, R208.reuse, PT ;  /* 0x000000d00b00720c */ /* 0x080fe40003fc6270 */
[----:B------:R-:W-:Y:S02]  /*ec50*/  FMNMX3.FTZ R4, R0, R251, R249, !PT ;  /* 0x000000fb00047276 */ /* 0x000fe400078100f9 */
[----:B------:R-:W-:Y:S02]  /*ec60*/  FMNMX3.FTZ R0, R118, R15, R13, !PT ;  /* 0x0000000f76007276 */ /* 0x000fe4000781000d */
[-C--:B------:R-:W-:Y:S02]  /*ec70*/  ISETP.GE.AND P4, PT, R126, R208.reuse, PT ;  /* 0x000000d07e00720c */ /* 0x080fe40003f86270 */
[----:B------:R-:W-:Y:S02]  /*ec80*/  ISETP.GE.AND P1, PT, R123, R208, PT ;  /* 0x000000d07b00720c */ /* 0x000fe40003f26270 */
[----:B------:R-:W-:Y:S02]  /*ec90*/  FSEL R11, R10, -INF , !P0 ;  /* 0xff8000000a0b7808 */ /* 0x000fe40004000000 */
[-C--:B------:R-:W-:Y:S02]  /*eca0*/  ISETP.GE.AND P0, PT, R124, R210.reuse, PT ;  /* 0x000000d27c00720c */ /* 0x080fe40003f06270 */
[----:B------:R-:W-:Y:S02]  /*ecb0*/  FSEL R245, R245, -INF , !P3 ;  /* 0xff800000f5f57808 */ /* 0x000fe40005800000 */
[-C--:B------:R-:W-:Y:S02]  /*ecc0*/  ISETP.GE.AND P3, PT, R128, R210.reuse, PT ;  /* 0x000000d28000720c */ /* 0x080fe40003f66270 */
[----:B------:R-:W-:Y:S02]  /*ecd0*/  FSEL R43, R14, -INF , !P4 ;  /* 0xff8000000e2b7808 */ /* 0x000fe40006000000 */
[----:B------:R-:W-:Y:S02]  /*ece0*/  FSEL R41, R5, -INF , !P1 ;  /* 0xff80000005297808 */ /* 0x000fe40004800000 */
[----:B------:R-:W-:Y:S02]  /*ecf0*/  FMNMX3.FTZ R0, R0, R11, R9, !PT ;  /* 0x0000000b00007276 */ /* 0x000fe40007810009 */
[-C--:B------:R-:W-:Y:S02]  /*ed00*/  ISETP.GE.AND P4, PT, R8, R210.reuse, PT ;  /* 0x000000d20800720c */ /* 0x080fe40003f86270 */
[----:B------:R-:W-:Y:S02]  /*ed10*/  FSEL R163, R163, -INF , !P0 ;  /* 0xff800000a3a37808 */ /* 0x000fe40004000000 */
[----:B------:R-:W-:Y:S02]  /*ed20*/  FSEL R235, R235, -INF , !P3 ;  /* 0xff800000ebeb7808 */ /* 0x000fe40005800000 */
[----:B------:R-:W-:Y:S02]  /*ed30*/  ISETP.GE.AND P0, PT, R121, R210, PT ;  /* 0x000000d27900720c */ /* 0x000fe40003f06270 */
[-C--:B------:R-:W-:Y:S02]  /*ed40*/  ISETP.GE.AND P3, PT, R125, R208.reuse, PT ;  /* 0x000000d07d00720c */ /* 0x080fe40003f66270 */
[----:B------:R-:W-:Y:S02]  /*ed50*/  FSEL R51, R18, -INF , !P6 ;  /* 0xff80000012337808 */ /* 0x000fe40007000000 */
[----:B------:R-:W-:Y:S02]  /*ed60*/  FMNMX3.FTZ R0, R0, R43, R41, !PT ;  /* 0x0000002b00007276 */ /* 0x000fe40007810029 */
[----:B------:R-:W-:Y:S02]  /*ed70*/  ISETP.GE.AND P1, PT, R122, R208, PT ;  /* 0x000000d07a00720c */ /* 0x000fe40003f26270 */
[----:B------:R-:W-:Y:S02]  /*ed80*/  FSEL R167, R167, -INF , !P4 ;  /* 0xff800000a7a77808 */ /* 0x000fe40006000000 */
[----:B------:R-:W-:Y:S02]  /*ed90*/  ISETP.GE.AND P4, PT, R28, R210, PT ;  /* 0x000000d21c00720c */ /* 0x000fe40003f86270 */
[----:B------:R-:W-:Y:S02]  /*eda0*/  FSEL R233, R233, -INF , !P0 ;  /* 0xff800000e9e97808 */ /* 0x000fe40004000000 */
[-C--:B------:R-:W-:Y:S02]  /*edb0*/  ISETP.GE.AND P6, PT, R12, R208.reuse, PT ;  /* 0x000000d00c00720c */ /* 0x080fe40003fc6270 */
[----:B------:R-:W-:Y:S02]  /*edc0*/  FSEL R243, R22, -INF , !P3 ;  /* 0xff80000016f37808 */ /* 0x000fe40005800000 */
[----:B------:R-:W-:Y:S02]  /*edd0*/  ISETP.GE.AND P0, PT, R16, R208, PT ;  /* 0x000000d01000720c */ /* 0x000fe40003f06270 */
        /* <DEDUP_REMOVED lines=8> */
[----:B------:R-:W-:Y:S02]  /*ee60*/  FSEL R237, R237, -INF , !P6 ;  /* 0xff800000eded7808 */ /* 0x000fe40007000000 */
[----:B------:R-:W-:Y:S02]  /*ee70*/  FMNMX3.FTZ R0, R0, R243, R241, !PT ;  /* 0x000000f300007276 */ /* 0x000fe400078100f1 */
[----:B------:R-:W-:Y:S02]  /*ee80*/  FSEL R221, R221, -INF , !P3 ;  /* 0xff800000dddd7808 */ /* 0x000fe40005800000 */
[-C--:B------:R-:W-:Y:S02]  /*ee90*/  ISETP.GE.AND P0, PT, R24, R210.reuse, PT ;  /* 0x000000d21800720c */ /* 0x080fe40003f06270 */
[----:B------:R-:W-:Y:S02]  /*eea0*/  ISETP.GE.AND P3, PT, R38, R210, PT ;  /* 0x000000d22600720c */ /* 0x000fe40003f66270 */
[----:B------:R-:W-:Y:S02]  /*eeb0*/  FSEL R223, R223, -INF , !P4 ;  /* 0xff800000dfdf7808 */ /* 0x000fe40006000000 */
[----:B------:R-:W-:Y:S02]  /*eec0*/  FMNMX3.FTZ R4, R4, R247, R245, !PT ;  /* 0x000000f704047276 */ /* 0x000fe400078100f5 */
[----:B------:R-:W-:Y:S02]  /*eed0*/  FSEL R231, R30, -INF , !P5 ;  /* 0xff8000001ee77808 */ /* 0x000fe40006800000 */
[----:B------:R-:W-:Y:S02]  /*eee0*/  FSEL R173, R31, -INF , !P1 ;  /* 0xff8000001fad7808 */ /* 0x000fe40004800000 */
[-C--:B------:R-:W-:Y:S02]  /*eef0*/  ISETP.GE.AND P6, PT, R8, R208.reuse, PT ;  /* 0x000000d00800720c */ /* 0x080fe40003fc6270 */
[----:B------:R-:W-:Y:S02]  /*ef00*/  ISETP.GE.AND P4, PT, R121, R208, PT ;  /* 0x000000d07900720c */ /* 0x000fe40003f86270 */
[----:B------:R-:W-:Y:S02]  /*ef10*/  FMNMX3.FTZ R0, R0, R239, R237, !PT ;  /* 0x000000ef00007276 */ /* 0x000fe400078100ed */
[----:B------:R-:W-:Y:S02]  /*ef20*/  FSEL R169, R169, -INF , !P0 ;  /* 0xff800000a9a97808 */ /* 0x000fe40004000000 */
[----:B------:R-:W-:Y:S02]  /*ef30*/  FSEL R171, R171, -INF , !P3 ;  /* 0xff800000abab7808 */ /* 0x000fe40005800000 */
[----:B------:R-:W-:Y:S02]  /*ef40*/  ISETP.GE.AND P0, PT, R130, R210, PT ;  /* 0x000000d28200720c */ /* 0x000fe40003f06270 */
[----:B------:R-:W-:Y:S02]  /*ef50*/  FMNMX3.FTZ R4, R4, R235, R163, !PT ;  /* 0x000000eb04047276 */ /* 0x000fe400078100a3 */
[----:B------:R-:W-:Y:S02]  /*ef60*/  ISETP.GE.AND P3, PT, R28, R208, PT ;  /* 0x000000d01c00720c */ /* 0x000fe40003f66270 */
[----:B------:R-:W-:Y:S02]  /*ef70*/  FSEL R175, R175, -INF , !P6 ;  /* 0xff800000afaf7808 */ /* 0x000fe40007000000 */
[----:B------:R-:W-:Y:S02]  /*ef80*/  FSEL R229, R34, -INF , !P4 ;  /* 0xff80000022e57808 */ /* 0x000fe40006000000 */
[----:B------:R-:W-:Y:S02]  /*ef90*/  FMNMX3.FTZ R0, R0, R231, R173, !PT ;  /* 0x000000e700007276 */ /* 0x000fe400078100ad */
[-C--:B------:R-:W-:Y:S02]  /*efa0*/  ISETP.GE.AND P6, PT, R20, R210.reuse, PT ;  /* 0x000000d21400720c */ /* 0x080fe40003fc6270 */
[-C--:B------:R-:W-:Y:S02]  /*efb0*/  ISETP.GE.AND P5, PT, R44, R210.reuse, PT ;  /* 0x000000d22c00720c */ /* 0x080fe40003fa6270 */
[----:B------:R-:W-:Y:S02]  /*efc0*/  FSEL R165, R165, -INF , !P0 ;  /* 0xff800000a5a57808 */ /* 0x000fe40004000000 */
[----:B------:R-:W-:Y:S02]  /*efd0*/  ISETP.GE.AND P4, PT, R32, R210, PT ;  /* 0x000000d22000720c */ /* 0x000fe40003f86270 */
[----:B------:R-:W-:Y:S02]  /*efe0*/  FMNMX3.FTZ R4, R4, R233, R167, !PT ;  /* 0x000000e904047276 */ /* 0x000fe400078100a7 */
[----:B------:R-:W-:Y:S02]  /*eff0*/  FSEL R193, R39, -INF , !P3 ;  /* 0xff80000027c17808 */ /* 0x000fe40005800000 */
[-C--:B------:R-:W-:Y:S02]  /*f000*/  ISETP.GE.AND P1, PT, R131, R208.reuse, PT ;  /* 0x000000d08300720c */ /* 0x080fe40003f26270 */
[----:B------:R-:W-:Y:S02]  /*f010*/  ISETP.GE.AND P0, PT, R127, R208, PT ;  /* 0x000000d07f00720c */ /* 0x000fe40003f06270 */
[----:B------:R-:W-:Y:S02]  /*f020*/  FMNMX3.FTZ R0, R0, R229, R175, !PT ;  /* 0x000000e500007276 */ /* 0x000fe400078100af */
[----:B------:R-:W-:Y:S02]  /*f030*/  FSEL R149, R53, -INF , !P6 ;  /* 0xff80000035957808 */ /* 0x000fe40007000000 */
[-C--:B------:R-:W-:Y:S02]  /*f040*/  ISETP.GE.AND P6, PT, R45, R210.reuse, PT ;  /* 0x000000d22d00720c */ /* 0x080fe40003fc6270 */
[----:B------:R-:W-:Y:S02]  /*f050*/  FSEL R161, R161, -INF , !P5 ;  /* 0xff800000a1a17808 */ /* 0x000fe40006800000 */
[----:B------:R-:W-:Y:S02]  /*f060*/  ISETP.GE.AND P3, PT, R40, R210, PT ;  /* 0x000000d22800720c */ /* 0x000fe40003f66270 */
[----:B------:R-:W-:Y:S02]  /*f070*/  FSEL R151, R151, -INF , !P4 ;  /* 0xff80000097977808 */ /* 0x000fe40006000000 */
[----:B------:R-:W-:Y:S02]  /*f080*/  FMNMX3.FTZ R4, R4, R227, R225, !PT ;  /* 0x000000e304047276 */ /* 0x000fe400078100e1 */
[-C--:B------:R-:W-:Y:S02]  /*f090*/  ISETP.GE.AND P5, PT, R38, R208.reuse, PT ;  /* 0x000000d02600720c */ /* 0x080fe40003fa6270 */
[----:B------:R-:W-:Y:S02]  /*f0a0*/  ISETP.GE.AND P4, PT, R24, R208, PT ;  /* 0x000000d01800720c */ /* 0x000fe40003f86270 */
[----:B------:R-:W-:Y:S02]  /*f0b0*/  FSEL R179, R42, -INF , !P1 ;  /* 0xff8000002ab37808 */ /* 0x000fe40004800000 */
        /* <DEDUP_REMOVED lines=8> */
[----:B------:R-:W-:Y:S02]  /*f140*/  FSEL R159, R46, -INF , !P5 ;  /* 0xff8000002e9f7808 */ /* 0x000fe40006800000 */
[----:B------:R-:W-:Y:S02]  /*f150*/  FSEL R157, R47, -INF , !P4 ;  /* 0xff8000002f9d7808 */ /* 0x000fe40006000000 */
[----:B------:R-:W-:Y:S02]  /*f160*/  ISETP.GE.AND P6, PT, R130, R208, PT ;  /* 0x000000d08200720c */ /* 0x000fe40003fc6270 */
[----:B------:R-:W-:Y:S02]  /*f170*/  FMNMX3.FTZ R0, R0, R179, R177, !PT ;  /* 0x000000b300007276 */ /* 0x000fe400078100b1 */
[----:B------:R-:W-:Y:S02]  /*f180*/  FSEL R133, R61, -INF , !P0 ;  /* 0xff8000003d857808 */ /* 0x000fe40004000000 */
[-C--:B------:R-:W-:Y:S02]  /*f190*/  ISETP.GE.AND P5, PT, R52, R210.reuse, PT ;  /* 0x000000d23400720c */ /* 0x080fe40003fa6270 */
[----:B------:R-:W-:Y:S02]  /*f1a0*/  ISETP.GE.AND P4, PT, R48, R210, PT ;  /* 0x000000d23000720c */ /* 0x000fe40003f86270 */
[----:B------:R-:W-:Y:S02]  /*f1b0*/  FSEL R135, R60, -INF , !P1 ;  /* 0xff8000003c877808 */ /* 0x000fe40004800000 */
[----:B------:R-:W-:Y:S02]  /*f1c0*/  FMNMX3.FTZ R4, R4, R171, R169, !PT ;  /* 0x000000ab04047276 */ /* 0x000fe400078100a9 */
[-C--:B------:R-:W-:Y:S02]  /*f1d0*/  ISETP.GE.AND P0, PT, R20, R208.reuse, PT ;  /* 0x000000d01400720c */ /* 0x080fe40003f06270 */
[----:B------:R-:W-:Y:S02]  /*f1e0*/  FSEL R155, R50, -INF , !P6 ;  /* 0xff800000329b7808 */ /* 0x000fe40007000000 */
[----:B------:R-:W-:Y:S02]  /*f1f0*/  FSEL R153, R153, -INF , !P3 ;  /* 0xff80000099997808 */ /* 0x000fe40005800000 */
[-C--:B------:R-:W-:Y:S02]  /*f200*/  ISETP.GE.AND P1, PT, R32, R208.reuse, PT ;  /* 0x000000d02000720c */ /* 0x080fe40003f26270 */
[----:B------:R-:W-:Y:S02]  /*f210*/  FMNMX3.FTZ R0, R0, R159, R157, !PT ;  /* 0x0000009f00007276 */ /* 0x000fe4000781009d */
[----:B------:R-:W-:Y:S02]  /*f220*/  FSEL R126, R65, -INF , !P5 ;  /* 0xff800000417e7808 */ /* 0x000fe40006800000 */
[----:B------:R-:W-:Y:S02]  /*f230*/  FSEL R131, R64, -INF , !P4 ;  /* 0xff80000040837808 */ /* 0x000fe40006000000 */
[----:B------:R-:W-:Y:S02]  /*f240*/  FMNMX3.FTZ R4, R4, R165, R161, !PT ;  /* 0x000000a504047276 */ /* 0x000fe400078100a1 */
[-C--:B------:R-:W-:Y:S02]  /*f250*/  ISETP.GE.AND P5, PT, R45, R208.reuse, PT ;  /* 0x000000d02d00720c */ /* 0x080fe40003fa6270 */
[-C--:B------:R-:W-:Y:S01]  /*f260*/  ISETP.GE.AND P4, PT, R40, R208.reuse, PT ;  /* 0x000000d02800720c */ /* 0x080fe20003f86270 */
[----:B------:R-:W-:Y:S01]  /*f270*/  LDSM.16.MT88.4 R44, [R181+0xd000] ;  /* 0x00d00000b52c783b */ /* 0x000fe20000004200 */
[----:B------:R-:W-:Y:S02]  /*f280*/  FSEL R143, R54, -INF , !P1 ;  /* 0xff800000368f7808 */ /* 0x000fe40004800000 */
[----:B------:R-:W-:Y:S02]  /*f290*/  FSEL R141, R55, -INF , !P0 ;  /* 0xff800000378d7808 */ /* 0x000fe40004000000 */
[----:B------:R-:W-:Y:S02]  /*f2a0*/  FMNMX3.FTZ R0, R0, R155, R153, !PT ;  /* 0x0000009b00007276 */ /* 0x000fe40007810099 */
[----:B------:R-:W-:Y:S02]  /*f2b0*/  FMNMX3.FTZ R4, R4, R151, R149, !PT ;  /* 0x0000009704047276 */ /* 0x000fe40007810095 */
[-C--:B------:R-:W-:Y:S02]  /*f2c0*/  ISETP.GE.AND P6, PT, R37, R208.reuse, PT ;  /* 0x000000d02500720c */ /* 0x080fe40003fc6270 */
[-C--:B------:R-:W-:Y:S02]  /*f2d0*/  ISETP.GE.AND P3, PT, R36, R208.reuse, PT ;  /* 0x000000d02400720c */ /* 0x080fe40003f66270 */
[----:B------:R-:W-:Y:S01]  /*f2e0*/  ISETP.GE.AND P0, PT, R48, R209, PT ;  /* 0x000000d13000720c */ /* 0x000fe20003f06270 */
[----:B------:R-:W-:Y:S01]  /*f2f0*/  LDSM.16.MT88.4 R36, [R119+0xb000] ;  /* 0x00b000007724783b */ /* 0x000fe20000004200 */
[----:B------:R-:W-:Y:S02]  /*f300*/  FSEL R137, R59, -INF , !P4 ;  /* 0xff8000003b897808 */ /* 0x000fe40006000000 */
[----:B------:R-:W-:Y:S02]  /*f310*/  FSEL R139, R58, -INF , !P5 ;  /* 0xff8000003a8b7808 */ /* 0x000fe40006800000 */
[----:B------:R-:W-:Y:S02]  /*f320*/  FMNMX3.FTZ R0, R0, R143, R141, !PT ;  /* 0x0000008f00007276 */ /* 0x000fe4000781008d */
[----:B------:R-:W-:Y:S02]  /*f330*/  FMNMX3.FTZ R4, R4, R147, R145, !PT ;  /* 0x0000009304047276 */ /* 0x000fe40007810091 */
[----:B------:R-:W-:Y:S02]  /*f340*/  FSEL R53, R66, -INF , P0 ;  /* 0xff80000042357808 */ /* 0x000fe40000000000 */
[-C--:B------:R-:W-:Y:S02]  /*f350*/  ISETP.GE.AND P1, PT, R52, R208.reuse, PT ;  /* 0x000000d03400720c */ /* 0x080fe40003f26270 */
[----:B------:R-:W-:Y:S02]  /*f360*/  ISETP.GE.AND P5, PT, R48, R208, PT ;  /* 0x000000d03000720c */ /* 0x000fe40003fa6270 */
[----:B------:R-:W-:Y:S02]  /*f370*/  FSEL R129, R62, -INF , !P6 ;  /* 0xff8000003e817808 */ /* 0x000fe40007000000 */
[----:B------:R-:W-:Y:S02]  /*f380*/  FSEL R127, R63, -INF , !P3 ;  /* 0xff8000003f7f7808 */ /* 0x000fe40005800000 */
[----:B------:R-:W-:Y:S02]  /*f390*/  FMNMX3.FTZ R0, R0, R139, R137, !PT ;  /* 0x0000008b00007276 */ /* 0x000fe40007810089 */
[----:B------:R-:W-:Y:S02]  /*f3a0*/  FMNMX3.FTZ R5, R4, R135, R133, !PT ;  /* 0x0000008704057276 */ /* 0x000fe40007810085 */
[----:B------:R-:W-:Y:S02]  /*f3b0*/  FSEL R54, R67, -INF , !P1 ;  /* 0xff80000043367808 */ /* 0x000fe40004800000 */
[----:B------:R-:W-:Y:S01]  /*f3c0*/  FSEL R53, R53, -INF , !P5 ;  /* 0xff80000035357808 */ /* 0x000fe20006800000 */
[----:B------:R-:W-:Y:S01]  /*f3d0*/  LDSM.16.MT88.4 R64, [R119+0xd000] ;  /* 0x00d000007740783b */ /* 0x000fe20000004200 */
[----:B------:R-:W-:Y:S02]  /*f3e0*/  FMNMX3.FTZ R0, R0, R129, R127, !PT ;  /* 0x0000008100007276 */ /* 0x000fe4000781007f */
[----:B------:R-:W-:Y:S02]  /*f3f0*/  FMNMX3.FTZ R4, R5, R131, R126, !PT ;  /* 0x0000008305047276 */ /* 0x000fe4000781007e */
[----:B------:R-:W-:Y:S03]  /*f400*/  FMNMX3.FTZ R7, R0, R53, R54, !PT ;  /* 0x0000003500077276 */ /* 0x000fe60007810036 */
        /* <DEDUP_REMOVED lines=15> */
[----:B------:R-:W-:Y:S01]  /*f500*/  FADD.FTZ R4, -R5, R116 ;  /* 0x0000007405047221 */ /* 0x000fe20000010100 */
[----:B------:R-:W-:Y:S01]  /*f510*/  FSEL R5, R0, RZ, P0 ;  /* 0x000000ff00057208 */ /* 0x000fe20000000000 */
[-CC-:B------:R-:W-:Y:S01]  /*f520*/  FFMA.FTZ R125, R29, R117.reuse, -R128.reuse ;  /* 0x000000751d7d7223 */ /* 0x180fe20000010880 */
[-C--:B------:R-:W-:Y:S01]  /*f530*/  FFMA.FTZ R123, R21, R117.reuse, -R128 ;  /* 0x00000075157b7223 */ /* 0x080fe20000010880 */
[-CC-:B------:R-:W-:Y:S01]  /*f540*/  FFMA.FTZ R124, R15, R117.reuse, -R122.reuse ;  /* 0x000000750f7c7223 */ /* 0x180fe2000001087a */
[-C--:B------:R-:W-:Y:S01]  /*f550*/  FFMA.FTZ R59, R13, R117.reuse, -R122 ;  /* 0x000000750d3b7223 */ /* 0x080fe2000001087a */
[----:B------:R-:W-:Y:S01]  /*f560*/  FMUL.FTZ R7, R117, R4 ;  /* 0x0000000475077220 */ /* 0x000fe20000410000 */
[----:B------:R-:W1:Y:S01]  /*f570*/  LDSM.16.MT88.4 R12, [R181+0x9000] ;  /* 0x00900000b50c783b */ /* 0x000e620000004200 */
[----:B------:R-:W-:Y:S01]  /*f580*/  FADD.FTZ R4, -R5, R118 ;  /* 0x0000007605047221 */ /* 0x000fe20000010100 */
[-CC-:B------:R-:W-:Y:S01]  /*f590*/  FFMA.FTZ R121, R19, R117.reuse, -R128.reuse ;  /* 0x0000007513797223 */ /* 0x180fe20000010880 */
[-C--:B------:R-:W-:Y:S01]  /*f5a0*/  FFMA.FTZ R58, R17, R117.reuse, -R128 ;  /* 0x00000075113a7223 */ /* 0x080fe20000010880 */
[-CC-:B------:R-:W-:Y:S01]  /*f5b0*/  FFMA.FTZ R120, R11, R117.reuse, -R122.reuse ;  /* 0x000000750b787223 */ /* 0x180fe2000001087a */
[-CC-:B------:R-:W-:Y:S01]  /*f5c0*/  FFMA.FTZ R57, R9, R117.reuse, -R122.reuse ;  /* 0x0000007509397223 */ /* 0x180fe2000001087a */
[----:B------:R-:W-:Y:S01]  /*f5d0*/  FMUL.FTZ R8, R117, R4 ;  /* 0x0000000475087220 */ /* 0x000fe20000410000 */
[----:B------:R-:W2:Y:S01]  /*f5e0*/  MUFU.EX2 R56, R7 ;  /* 0x0000000700387308 */ /* 0x000ea20000000800 */
[----:B------:R-:W3:Y:S01]  /*f5f0*/  LDSM.16.MT88.4 R20, [R119+0x9000] ;  /* 0x009000007714783b */ /* 0x000ee20000004200 */
[-CC-:B------:R-:W-:Y:S01]  /*f600*/  FFMA.FTZ R130, R231, R117.reuse, -R122.reuse ;  /* 0x00000075e7827223 */ /* 0x180fe2000001087a */
[-CC-:B------:R-:W-:Y:S01]  /*f610*/  FFMA.FTZ R173, R173, R117.reuse, -R122.reuse ;  /* 0x00000075adad7223 */ /* 0x180fe2000001087a */
[-CC-:B------:R-:W-:Y:S01]  /*f620*/  FFMA.FTZ R132, R229, R117.reuse, -R122.reuse ;  /* 0x00000075e5847223 */ /* 0x180fe2000001087a */
[-CC-:B------:R-:W-:Y:S01]  /*f630*/  FFMA.FTZ R175, R175, R117.reuse, -R122.reuse ;  /* 0x00000075afaf7223 */ /* 0x180fe2000001087a */
[-CC-:B------:R-:W-:Y:S01]  /*f640*/  FFMA.FTZ R138, R219, R117.reuse, -R122.reuse ;  /* 0x00000075db8a7223 */ /* 0x180fe2000001087a */
[-CC-:B------:R-:W-:Y:S03]  /*f650*/  FFMA.FTZ R193, R193, R117.reuse, -R122.reuse ;  /* 0x00000075c1c17223 */ /* 0x180fe6000001087a */
[----:B------:R-:W4:Y:S01]  /*f660*/  MUFU.EX2 R55, R8 ;  /* 0x0000000800377308 */ /* 0x000f220000000800 */
[----:B------:R-:W5:Y:S01]  /*f670*/  LDSM.16.MT88.4 R28, [R181+0xb000] ;  /* 0x00b00000b51c783b */ /* 0x000f620000004200 */
[-CC-:B------:R-:W-:Y:S01]  /*f680*/  FFMA.FTZ R140, R179, R117.reuse, -R122.reuse ;  /* 0x00000075b38c7223 */ /* 0x180fe2000001087a */
[-CC-:B------:R-:W-:Y:S01]  /*f690*/  FFMA.FTZ R177, R177, R117.reuse, -R122.reuse ;  /* 0x00000075b1b17223 */ /* 0x180fe2000001087a */
[-CC-:B------:R-:W-:Y:S01]  /*f6a0*/  FFMA.FTZ R146, R159, R117.reuse, -R122.reuse ;  /* 0x000000759f927223 */ /* 0x180fe2000001087a */
[-CC-:B------:R-:W-:Y:S01]  /*f6b0*/  FFMA.FTZ R157, R157, R117.reuse, -R122.reuse ;  /* 0x000000759d9d7223 */ /* 0x180fe2000001087a */
[-CC-:B------:R-:W-:Y:S01]  /*f6c0*/  FFMA.FTZ R148, R155, R117.reuse, -R122.reuse ;  /* 0x000000759b947223 */ /* 0x180fe2000001087a */
[--C-:B------:R-:W-:Y:S03]  /*f6d0*/  FFMA.FTZ R153, R153, R117, -R122.reuse ;  /* 0x0000007599997223 */ /* 0x100fe6000001087a */
        /* <DEDUP_REMOVED lines=15> */
[C---:B------:R-:W-:Y:S03]  /*f7d0*/  FMUL.FTZ R19, R55.reuse, R103 ;  /* 0x0000006737137220 */ /* 0x040fe60000410000 */
[----:B------:R-:W-:Y:S01]  /*f7e0*/  MUFU.EX2 R121, R121 ;  /* 0x0000007900797308 */ /* 0x000fe20000000800 */
[----:B------:R-:W-:Y:S01]  /*f7f0*/  LDSM.16.MT88.4 R108, [R181+0xac00] ;  /* 0x00ac0000b56c783b */ /* 0x000fe20000004200 */
[C---:B------:R-:W-:Y:S01]  /*f800*/  FMUL.FTZ R26, R55.reuse, R94 ;  /* 0x0000005e371a7220 */ /* 0x040fe20000410000 */
[C---:B------:R-:W-:Y:S01]  /*f810*/  FMUL.FTZ R42, R55.reuse, R78 ;  /* 0x0000004e372a7220 */ /* 0x040fe20000410000 */
[C---:B------:R-:W-:Y:S01]  /*f820*/  FMUL.FTZ R48, R56.reuse, R68 ;  /* 0x0000004438307220 */ /* 0x040fe20000410000 */
[C---:B------:R-:W-:Y:S01]  /*f830*/  FMUL.FTZ R50, R55.reuse, R70 ;  /* 0x0000004637327220 */ /* 0x040fe20000410000 */
[----:B------:R-:W-:Y:S01]  /*f840*/  FMUL.FTZ R34, R55, R86 ;  /* 0x0000005637227220 */ /* 0x000fe20000410000 */
[--C-:B------:R-:W-:Y:S03]  /*f850*/  FFMA.FTZ R86, R49, R117, -R122.reuse ;  /* 0x0000007531567223 */ /* 0x100fe6000001087a */
[----:B------:R-:W4:Y:S01]  /*f860*/  MUFU.EX2 R58, R58 ;  /* 0x0000003a003a7308 */ /* 0x000f220000000800 */
[----:B--2---:R-:W-:Y:S01]  /*f870*/  F2FP.F16.F32.PACK_AB R60, R123, R125 ;  /* 0x0000007d7b3c723e */ /* 0x004fe200000000ff */
[----:B------:R-:W-:Y:S01]  /*f880*/  LDSM.16.MT88.4 R100, [R119+0xac00] ;  /* 0x00ac00007764783b */ /* 0x000fe20000004200 */
[C---:B------:R-:W-:Y:S01]  /*f890*/  FMUL.FTZ R49, R56.reuse, R69 ;  /* 0x0000004538317220 */ /* 0x040fe20000410000 */
[----:B------:R-:W-:Y:S01]  /*f8a0*/  FMUL.FTZ R32, R56, R84 ;  /* 0x0000005438207220 */ /* 0x000fe20000410000 */
[--C-:B------:R-:W-:Y:S01]  /*f8b0*/  FFMA.FTZ R84, R43, R117, -R122.reuse ;  /* 0x000000752b547223 */ /* 0x100fe2000001087a */
[----:B------:R-:W-:Y:S01]  /*f8c0*/  FMUL.FTZ R43, R55, R79 ;  /* 0x0000004f372b7220 */ /* 0x000fe20000410000 */
[-CC-:B------:R-:W-:Y:S03]  /*f8d0*/  FFMA.FTZ R143, R143, R117.reuse, -R122.reuse ;  /* 0x000000758f8f7223 */ /* 0x180fe6000001087a */
[----:B------:R-:W-:Y:S01]  /*f8e0*/  MUFU.EX2 R124, R124 ;  /* 0x0000007c007c7308 */ /* 0x000fe20000000800 */
[-CC-:B------:R-:W-:Y:S01]  /*f8f0*/  FFMA.FTZ R154, R141, R117.reuse, -R122.reuse ;  /* 0x000000758d9a7223 */ /* 0x180fe2000001087a */
[-CC-:B------:R-:W-:Y:S01]  /*f900*/  FFMA.FTZ R139, R139, R117.reuse, -R122.reuse ;  /* 0x000000758b8b7223 */ /* 0x180fe2000001087a */
[-CC-:B------:R-:W-:Y:S01]  /*f910*/  FFMA.FTZ R156, R137, R117.reuse, -R122.reuse ;  /* 0x00000075899c7223 */ /* 0x180fe2000001087a */
[-C--:B------:R-:W-:Y:S01]  /*f920*/  FFMA.FTZ R53, R53, R117.reuse, -R122 ;  /* 0x0000007535357223 */ /* 0x080fe2000001087a */
[-CC-:B------:R-:W-:Y:S01]  /*f930*/  FFMA.FTZ R116, R235, R117.reuse, -R128.reuse ;  /* 0x00000075eb747223 */ /* 0x180fe20000010880 */
[-CC-:B------:R-:W-:Y:S01]  /*f940*/  FFMA.FTZ R163, R163, R117.reuse, -R128.reuse ;  /* 0x00000075a3a37223 */ /* 0x180fe20000010880 */
[--C-:B------:R-:W-:Y:S03]  /*f950*/  FFMA.FTZ R118, R233, R117, -R128.reuse ;  /* 0x00000075e9767223 */ /* 0x100fe60000010880 */
[----:B------:R-:W2:Y:S01]  /*f960*/  MUFU.EX2 R59, R59 ;  /* 0x0000003b003b7308 */ /* 0x000ea20000000800 */
[----:B----4-:R-:W-:Y:S01]  /*f970*/  F2FP.F16.F32.PACK_AB R62, R58, R121 ;  /* 0x000000793a3e723e */ /* 0x010fe200000000ff */
[-CC-:B------:R-:W-:Y:S01]  /*f980*/  FFMA.FTZ R167, R167, R117.reuse, -R128.reuse ;  /* 0x00000075a7a77223 */ /* 0x180fe20000010880 */
[-CC-:B------:R-:W-:Y:S01]  /*f990*/  FFMA.FTZ R134, R227, R117.reuse, -R128.reuse ;  /* 0x00000075e3867223 */ /* 0x180fe20000010880 */
        /* <DEDUP_REMOVED lines=8> */
[-CC-:B------:R-:W-:Y:S01]  /*fa20*/  FFMA.FTZ R150, R151, R117.reuse, -R128.reuse ;  /* 0x0000007597967223 */ /* 0x180fe20000010880 */
[-CC-:B------:R-:W-:Y:S01]  /*fa30*/  FFMA.FTZ R149, R149, R117.reuse, -R128.reuse ;  /* 0x0000007595957223 */ /* 0x180fe20000010880 */
[-CC-:B------:R-:W-:Y:S01]  /*fa40*/  FFMA.FTZ R147, R147, R117.reuse, -R128.reuse ;  /* 0x0000007593937223 */ /* 0x180fe20000010880 */
[-C--:B------:R-:W-:Y:S03]  /*fa50*/  FFMA.FTZ R152, R145, R117.reuse, -R128 ;  /* 0x0000007591987223 */ /* 0x080fe60000010880 */
[----:B------:R-:W4:Y:S01]  /*fa60*/  MUFU.EX2 R57, R57 ;  /* 0x0000003900397308 */ /* 0x000f220000000800 */
[----:B--2---:R-:W-:Y:S01]  /*fa70*/  F2FP.F16.F32.PACK_AB R61, R59, R124 ;  /* 0x0000007c3b3d723e */ /* 0x004fe200000000ff */
[----:B------:R-:W-:Y:S01]  /*fa80*/  FFMA.FTZ R124, R55, R218, R124 ;  /* 0x000000da377c7223 */ /* 0x000fe2000001007c */
[-CC-:B------:R-:W-:Y:S01]  /*fa90*/  FFMA.FTZ R135, R135, R117.reuse, -R128.reuse ;  /* 0x0000007587877223 */ /* 0x180fe20000010880 */
[----:B------:R-:W-:Y:S01]  /*faa0*/  FFMA.FTZ R158, R133, R117, -R128 ;  /* 0x00000075859e7223 */ /* 0x000fe20000010880 */
[----:B------:R-:W-:Y:S01]  /*fab0*/  FFMA.FTZ R125, R56, R217, R125 ;  /* 0x000000d9387d7223 */ /* 0x000fe2000001007d */
[----:B------:R-:W-:Y:S01]  /*fac0*/  FADD.FTZ R59, R59, R124 ;  /* 0x0000007c3b3b7221 */ /* 0x000fe20000010000 */
[----:B------:R-:W-:Y:S03]  /*fad0*/  ISETP.GT.AND P0, PT, R215, R190, PT ;  /* 0x000000bed700720c */ /* 0x000fe60003f04270 */
[----:B------:R-:W-:Y:S10]  /*fae0*/  MUFU.EX2 R84, R84 ;  /* 0x0000005400547308 */ /* 0x000ff40000000800 */
[----:B------:R-:W-:Y:S01]  /*faf0*/  MUFU.EX2 R86, R86 ;  /* 0x0000005600567308 */ /* 0x000fe20000000800 */
[C---:B----4-:R-:W-:Y:S01]  /*fb00*/  F2FP.F16.F32.PACK_AB R63, R57.reuse, R120 ;  /* 0x00000078393f723e */ /* 0x050fe200000000ff */
[----:B------:R-:W-:Y:S04]  /*fb10*/  FADD.FTZ R120, R120, R59 ;  /* 0x0000003b78787221 */ /* 0x000fe80000010000 */
[----:B------:R-:W-:Y:S02]  /*fb20*/  FADD.FTZ R57, R57, R120 ;  /* 0x0000007839397221 */ /* 0x000fe40000010000 */
[C---:B-1----:R-:W-:Y:S02]  /*fb30*/  HMMA.16816.F32 R4, R60.reuse, R12, R4 ;  /* 0x0000000c3c04723c */ /* 0x042fe40000001804 */
[----:B------:R-:W-:Y:S03]  /*fb40*/  MUFU.EX2 R130, R130 ;  /* 0x0000008200827308 */ /* 0x000fe60000000800 */
[C---:B------:R-:W-:Y:S01]  /*fb50*/  FMUL.FTZ R12, R56.reuse, R104 ;  /* 0x00000068380c7220 */ /* 0x040fe20000410000 */
[----:B------:R-:W-:Y:S01]  /*fb60*/  FFMA.FTZ R104, R27, R117, -R128 ;  /* 0x000000751b687223 */ /* 0x000fe20000010880 */
[C---:B------:R-:W-:Y:S01]  /*fb70*/  FMUL.FTZ R27, R55.reuse, R95 ;  /* 0x0000005f371b7220 */ /* 0x040fe20000410000 */
[C---:B------:R-:W-:Y:S04]  /*fb80*/  HMMA.16816.F32 R8, R60.reuse, R14, R8 ;  /* 0x0000000e3c08723c */ /* 0x040fe80000001808 */
[----:B------:R-:W-:Y:S01]  /*fb90*/  MUFU.EX2 R116, R116 ;  /* 0x0000007400747308 */ /* 0x000fe20000000800 */
[C---:B------:R-:W-:Y:S01]  /*fba0*/  FMUL.FTZ R14, R55.reuse, R106 ;  /* 0x0000006a370e7220 */ /* 0x040fe20000410000 */
[----:B------:R-:W-:Y:S01]  /*fbb0*/  FMUL.FTZ R15, R55, R107 ;  /* 0x0000006b370f7220 */ /* 0x000fe20000410000 */
[C---:B------:R-:W-:Y:S01]  /*fbc0*/  FMUL.FTZ R13, R56.reuse, R105 ;  /* 0x00000069380d7220 */ /* 0x040fe20000410000 */
[-CC-:B------:R-:W-:Y:S01]  /*fbd0*/  FFMA.FTZ R105, R241, R117.reuse, -R122.reuse ;  /* 0x00000075f1697223 */ /* 0x180fe2000001087a */
[----:B------:R-:W-:Y:S05]  /*fbe0*/  FFMA.FTZ R106, R237, R117, -R122 ;  /* 0x00000075ed6a7223 */ /* 0x000fea000001087a */
[----:B------:R-:W-:Y:S01]  /*fbf0*/  MUFU.EX2 R104, R104 ;  /* 0x0000006800687308 */ /* 0x000fe20000000800 */
[C---:B---3--:R-:W-:Y:S03]  /*fc00*/  HMMA.16816.F32 R12, R60.reuse, R20, R12 ;  /* 0x000000143c0c723c */ /* 0x048fe6000000180c */
[C---:B------:R-:W-:Y:S01]  /*fc10*/  FMUL.FTZ R20, R56.reuse, R96 ;  /* 0x0000006038147220 */ /* 0x040fe20000410000 */
[C---:B------:R-:W-:Y:S05]  /*fc20*/  FMUL.FTZ R21, R56.reuse, R97 ;  /* 0x0000006138157220 */ /* 0x040fea0000410000 */
[----:B------:R-:W-:Y:S01]  /*fc30*/  MUFU.EX2 R105, R105 ;  /* 0x0000006900697308 */ /* 0x000fe20000000800 */
[--C-:B------:R-:W-:Y:S01]  /*fc40*/  FFMA.FTZ R97, R25, R117, -R128.reuse ;  /* 0x0000007519617223 */ /* 0x100fe20000010880 */
[C---:B------:R-:W-:Y:S01]  /*fc50*/  FMUL.FTZ R25, R56.reuse, R93 ;  /* 0x0000005d38197220 */ /* 0x040fe20000410000 */
[C---:B------:R-:W-:Y:S03]  /*fc60*/  HMMA.16816.F32 R16, R60.reuse, R22, R16 ;  /* 0x000000163c10723c */ /* 0x040fe60000001810 */
[C---:B------:R-:W-:Y:S01]  /*fc70*/  FMUL.FTZ R22, R55.reuse, R98 ;  /* 0x0000006237167220 */ /* 0x040fe20000410000 */
[----:B------:R-:W-:Y:S01]  /*fc80*/  FMUL.FTZ R23, R55, R99 ;  /* 0x0000006337177220 */ /* 0x000fe20000410000 */
[----:B------:R-:W-:Y:S01]  /*fc90*/  FFMA.FTZ R93, R35, R117, -R128 ;  /* 0x00000075235d7223 */ /* 0x000fe20000010880 */
[----:B------:R-:W-:Y:S01]  /*fca0*/  FMUL.FTZ R35, R55, R87 ;  /* 0x0000005737237220 */ /* 0x000fe20000410000 */
[----:B------:R-:W-:Y:S01]  /*fcb0*/  FFMA.FTZ R87, R41, R117, -R122 ;  /* 0x0000007529577223 */ /* 0x000fe2000001087a */
[C---:B------:R-:W-:Y:S01]  /*fcc0*/  FMUL.FTZ R41, R56.reuse, R77 ;  /* 0x0000004d38297220 */ /* 0x040fe20000410000 */
[----:B------:R-:W-:Y:S01]  /*fcd0*/  MUFU.EX2 R106, R106 ;  /* 0x0000006a006a7308 */ /* 0x000fe20000000800 */
[----:B------:R-:W1:Y:S01]  /*fce0*/  LDSM.16.MT88.4 R76, [R181+0x9400] ;  /* 0x00940000b54c783b */ /* 0x000e620000004200 */
[C---:B-----5:R-:W-:Y:S03]  /*fcf0*/  HMMA.16816.F32 R20, R60.reuse, R28, R20 ;  /* 0x0000001c3c14723c */ /* 0x060fe60000001814 */
[C---:B------:R-:W-:Y:S01]  /*fd00*/  FMUL.FTZ R28, R56.reuse, R88 ;  /* 0x00000058381c7220 */ /* 0x040fe20000410000 */
[C---:B------:R-:W-:Y:S01]  /*fd10*/  FMUL.FTZ R29, R56.reuse, R89 ;  /* 0x00000059381d7220 */ /* 0x040fe20000410000 */
[----:B------:R-:W-:Y:S03]  /*fd20*/  FFMA.FTZ R88, R33, R117, -R128 ;  /* 0x0000007521587223 */ /* 0x000fe60000010880 */
[----:B------:R-:W-:Y:S01]  /*fd30*/  MUFU.EX2 R93, R93 ;  /* 0x0000005d005d7308 */ /* 0x000fe20000000800 */
[C---:B------:R-:W-:Y:S01]  /*fd40*/  FMUL.FTZ R33, R56.reuse, R85 ;  /* 0x0000005538217220 */ /* 0x040fe20000410000 */
[C---:B------:R-:W-:Y:S03]  /*fd50*/  HMMA.16816.F32 R24, R60.reuse, R30, R24 ;  /* 0x0000001e3c18723c */ /* 0x040fe60000001818 */
[C---:B------:R-:W-:Y:S01]  /*fd60*/  FMUL.FTZ R30, R55.reuse, R90 ;  /* 0x0000005a371e7220 */ /* 0x040fe20000410000 */
[----:B------:R-:W-:Y:S01]  /*fd70*/  FMUL.FTZ R31, R55, R91 ;  /* 0x0000005b371f7220 */ /* 0x000fe20000410000 */
[--C-:B------:R-:W-:Y:S03]  /*fd80*/  FFMA.FTZ R85, R51, R117, -R122.reuse ;  /* 0x0000007533557223 */ /* 0x100fe6000001087a */
[----:B------:R-:W-:Y:S01]  /*fd90*/  MUFU.EX2 R87, R87 ;  /* 0x0000005700577308 */ /* 0x000fe20000000800 */
[----:B------:R-:W-:Y:S01]  /*fda0*/  FMUL.FTZ R51, R55, R71 ;  /* 0x0000004737337220 */ /* 0x000fe20000410000 */
[-CC-:B------:R-:W-:Y:S01]  /*fdb0*/  FFMA.FTZ R98, R243, R117.reuse, -R122.reuse ;  /* 0x00000075f3627223 */ /* 0x180fe2000001087a */
[----:B------:R-:W-:Y:S01]  /*fdc0*/  LDSM.16.MT88.4 R68, [R181+0xb400] ;  /* 0x00b40000b544783b */ /* 0x000fe20000004200 */
[----:B------:R-:W-:Y:S01]  /*fdd0*/  FFMA.FTZ R99, R239, R117, -R122 ;  /* 0x00000075ef637223 */ /* 0x000fe2000001087a */
[C---:B------:R-:W-:Y:S03]  /*fde0*/  HMMA.16816.F32 R28, R60.reuse, R36, R28 ;  /* 0x000000243c1c723c */ /* 0x040fe6000000181c */
[C---:B------:R-:W-:Y:S01]  /*fdf0*/  FMUL.FTZ R36, R56.reuse, R80 ;  /* 0x0000005038247220 */ /* 0x040fe20000410000 */
[C---:B------:R-:W-:Y:S01]  /*fe00*/  FMUL.FTZ R37, R56.reuse, R81 ;  /* 0x0000005138257220 */ /* 0x040fe20000410000 */
[----:B------:R-:W2:Y:S01]  /*fe10*/  MUFU.EX2 R88, R88 ;  /* 0x0000005800587308 */ /* 0x000ea20000000800 */
[-CC-:B------:R-:W-:Y:S01]  /*fe20*/  FFMA.FTZ R89, R251, R117.reuse, -R128.reuse ;  /* 0x00000075fb597223 */ /* 0x180fe20000010880 */
[--C-:B------:R-:W-:Y:S01]  /*fe30*/  FFMA.FTZ R96, R249, R117, -R128.reuse ;  /* 0x00000075f9607223 */ /* 0x100fe20000010880 */
[C---:B------:R-:W-:Y:S03]  /*fe40*/  HMMA.16816.F32 R32, R60.reuse, R38, R32 ;  /* 0x000000263c20723c */ /* 0x040fe60000001820 */
[C---:B------:R-:W-:Y:S01]  /*fe50*/  FMUL.FTZ R38, R55.reuse, R82 ;  /* 0x0000005237267220 */ /* 0x040fe20000410000 */
[----:B------:R-:W-:Y:S03]  /*fe60*/  FMUL.FTZ R39, R55, R83 ;  /* 0x0000005337277220 */ /* 0x000fe60000410000 */
[----:B------:R-:W3:Y:S01]  /*fe70*/  MUFU.EX2 R85, R85 ;  /* 0x0000005500557308 */ /* 0x000ee20000000800 */
[----:B------:R-:W-:Y:S01]  /*fe80*/  LDSM.16.MT88.4 R80, [R119+0xe000] ;  /* 0x00e000007750783b */ /* 0x000fe20000004200 */
[-CC-:B------:R-:W-:Y:S01]  /*fe90*/  FFMA.FTZ R90, R247, R117.reuse, -R128.reuse ;  /* 0x00000075f75a7223 */ /* 0x180fe20000010880 */
[----:B------:R-:W-:Y:S01]  /*fea0*/  FFMA.FTZ R91, R245, R117, -R128 ;  /* 0x00000075f55b7223 */ /* 0x000fe20000010880 */
[C---:B------:R-:W-:Y:S06]  /*feb0*/  HMMA.16816.F32 R36, R60.reuse, R44, R36 ;  /* 0x0000002c3c24723c */ /* 0x040fec0000001824 */
        /* <DEDUP_REMOVED lines=9> */
[----:B------:R-:W5:Y:S03]  /*ff50*/  LDSM.16.MT88.4 R72, [R119+0x9400] ;  /* 0x009400007748783b */ /* 0x000f660000004200 */
[----:B------:R-:W-:Y:S03]  /*ff60*/  FADD.FTZ R121, R58, R121 ;  /* 0x000000793a797221 */ /* 0x000fe60000010000 */
[----:B------:R-:W-:Y:S01]  /*ff70*/  MUFU.EX2 R89, R89 ;  /* 0x0000005900597308 */ /* 0x000fe20000000800 */
[C---:B------:R-:W-:Y:S09]  /*ff80*/  HMMA.16816.F32 R44, R60.reuse, R64, R44 ;  /* 0x000000403c2c723c */ /* 0x040ff2000000182c */
[----:B------:R-:W5:Y:S01]  /*ff90*/  MUFU.EX2 R96, R96 ;  /* 0x0000006000607308 */ /* 0x000f620000000800 */
[----:B------:R-:W-:Y:S01]  /*ffa0*/  HMMA.16816.F32 R48, R60, R66, R48 ;  /* 0x000000423c30723c */ /* 0x000fe20000001830 */
[----:B------:R-:W5:Y:S02]  /*ffb0*/  LDSM.16.MT88.4 R64, [R119+0xb400] ;  /* 0x00b400007740783b */ /* 0x000f640000004200 */
[----:B--2---:R-:W-:Y:S02]  /*ffc0*/  F2FP.F16.F32.PACK_AB R62, R88, R93 ;  /* 0x0000005d583e723e */ /* 0x004fe400000000ff */
[----:B------:R-:W-:Y:S02]  /*ffd0*/  F2FP.F16.F32.PACK_AB R61, R87, R84 ;  /* 0x00000054573d723e */ /* 0x000fe400000000ff */
[----:B---3--:R-:W-:Y:S02]  /*ffe0*/  F2FP.F16.F32.PACK_AB R63, R86, R85 ;  /* 0x00000055563f723e */ /* 0x008fe400000000ff */
[----:B------:R-:W-:Y:S01]  /*fff0*/  MUFU.EX2 R90, R90 ;  /* 0x0000005a005a7308 */ /* 0x000fe20000000800 */
[C---:B----4-:R-:W-:Y:S01]  /*10000*/  F2FP.F16.F32.PACK_AB R60, R97.reuse, R104 ;  /* 0x00000068613c723e */ /* 0x050fe200000000ff */
[----:B------:R-:W-:Y:S04]  /*10010*/  FADD.FTZ R104, R104, R121 ;  /* 0x0000007968687221 */ /* 0x000fe80000010000 */
[----:B------:R-:W-:Y:S02]  /*10020*/  FADD.FTZ R104, R97, R104 ;  /* 0x0000006861687221 */ /* 0x000fe40000010000 */
[C---:B-1----:R-:W-:Y:S02]  /*10030*/  HMMA.16816.F32 R4, R60.reuse, R76, R4 ;  /* 0x0000004c3c04723c */ /* 0x042fe40000001804 */
[----:B------:R-:W1:Y:S01]  /*10040*/  MUFU.EX2 R91, R91 ;  /* 0x0000005b005b7308 */ /* 0x000e620000000800 */
[----:B------:R-:W-:Y:S02]  /*10050*/  FADD.FTZ R55, R93, R104 ;  /* 0x000000685d377221 */ /* 0x000fe40000010000 */
[----:B------:R-:W-:Y:S02]  /*10060*/  LDSM.16.MT88.4 R92, [R181+0xcc00] ;  /* 0x00cc0000b55c783b */ /* 0x000fe40000004200 */
[----:B------:R-:W-:Y:S01]  /*10070*/  FADD.FTZ R88, R88, R55 ;  /* 0x0000003758587221 */ /* 0x000fe20000010000 */
[C---:B------:R-:W-:Y:S04]  /*10080*/  HMMA.16816.F32 R8, R60.reuse, R78, R8 ;  /* 0x0000004e3c08723c */ /* 0x040fe80000001808 */
[----:B------:R-:W2:Y:S01]  /*10090*/  MUFU.EX2 R98, R98 ;  /* 0x0000006200627308 */ /* 0x000ea20000000800 */
[----:B------:R-:W3:Y:S03]  /*100a0*/  LDSM.16.MT88.4 R76, [R181+0xd400] ;  /* 0x00d40000b54c783b */ /* 0x000ee60000004200 */
[C---:B-----5:R-:W-:Y:S06]  /*100b0*/  HMMA.16816.F32 R12, R60.reuse, R72, R12 ;  /* 0x000000483c0c723c */ /* 0x060fec000000180c */
[----:B------:R-:W4:Y:S02]  /*100c0*/  MUFU.EX2 R163, R163 ;  /* 0x000000a300a37308 */ /* 0x000f240000000800 */
[C---:B------:R-:W-:Y:S01]  /*100d0*/  HMMA.16816.F32 R16, R60.reuse, R74, R16 ;  /* 0x0000004a3c10723c */ /* 0x040fe20000001810 */
[----:B------:R-:W5:Y:S07]  /*100e0*/  LDSM.16.MT88.4 R72, [R119+0xd400] ;  /* 0x00d400007748783b */ /* 0x000f6e0000004200 */
[----:B------:R-:W-:Y:S01]  /*100f0*/  MUFU.EX2 R118, R118 ;  /* 0x0000007600767308 */ /* 0x000fe20000000800 */
[C---:B------:R-:W-:Y:S09]  /*10100*/  HMMA.16816.F32 R20, R60.reuse, R68, R20 ;  /* 0x000000443c14723c */ /* 0x040ff20000001814 */
[----:B------:R-:W4:Y:S01]  /*10110*/  MUFU.EX2 R167, R167 ;  /* 0x000000a700a77308 */ /* 0x000f220000000800 */
        /* <DEDUP_REMOVED lines=13> */
[C---:B-----5:R-:W-:Y:S09]  /*101f0*/  HMMA.16816.F32 R44, R60.reuse, R72, R44 ;  /* 0x000000483c2c723c */ /* 0x060ff2000000182c */
[----:B------:R-:W-:Y:S01]  /*10200*/  MUFU.EX2 R136, R136 ;  /* 0x0000008800887308 */ /* 0x000fe20000000800 */
[----:B------:R-:W-:Y:S01]  /*10210*/  HMMA.16816.F32 R48, R60, R74, R48 ;  /* 0x0000004a3c30723c */ /* 0x000fe20000001830 */
[----:B------:R-:W5:Y:S08]  /*10220*/  LDSM.16.MT88.4 R72, [R119+0xb800] ;  /* 0x00b800007748783b */ /* 0x000f700000004200 */
[----:B------:R-:W5:Y:S01]  /*10230*/  MUFU.EX2 R221, R221 ;  /* 0x000000dd00dd7308 */ /* 0x000f620000000800 */
[----:B------:R-:W-:Y:S02]  /*10240*/  F2FP.F16.F32.PACK_AB R60, R96, R89 ;  /* 0x00000059603c723e */ /* 0x000fe400000000ff */
[----:B-1----:R-:W-:Y:S02]  /*10250*/  F2FP.F16.F32.PACK_AB R62, R91, R90 ;  /* 0x0000005a5b3e723e */ /* 0x002fe400000000ff */
[----:B--2---:R-:W-:Y:S02]  /*10260*/  F2FP.F16.F32.PACK_AB R61, R105, R98 ;  /* 0x00000062693d723e */ /* 0x004fe400000000ff */
[----:B------:R-:W-:Y:S03]  /*10270*/  F2FP.F16.F32.PACK_AB R63, R106, R99 ;  /* 0x000000636a3f723e */ /* 0x000fe600000000ff */
[----:B------:R-:W-:Y:S04]  /*10280*/  MUFU.EX2 R138, R138 ;  /* 0x0000008a008a7308 */ /* 0x000fe80000000800 */
[C---:B----4-:R-:W-:Y:S06]  /*10290*/  HMMA.16816.F32 R4, R60.reuse, R68, R4 ;  /* 0x000000443c04723c */ /* 0x050fec0000001804 */
[----:B------:R-:W1:Y:S02]  /*102a0*/  MUFU.EX2 R193, R193 ;  /* 0x000000c100c17308 */ /* 0x000e640000000800 */
[C---:B------:R-:W-:Y:S01]  /*102b0*/  HMMA.16816.F32 R8, R60.reuse, R70, R8 ;  /* 0x000000463c08723c */ /* 0x040fe20000001808 */
[----:B------:R-:W2:Y:S07]  /*102c0*/  LDSM.16.MT88.4 R68, [R181+0xd800] ;  /* 0x00d80000b544783b */ /* 0x000eae0000004200 */
[----:B------:R-:W-:Y:S01]  /*102d0*/  MUFU.EX2 R140, R140 ;  /* 0x0000008c008c7308 */ /* 0x000fe20000000800 */
[C---:B------:R-:W-:Y:S09]  /*102e0*/  HMMA.16816.F32 R12, R60.reuse, R64, R12 ;  /* 0x000000403c0c723c */ /* 0x040ff2000000180c */
[----:B------:R-:W4:Y:S01]  /*102f0*/  MUFU.EX2 R177, R177 ;  /* 0x000000b100b17308 */ /* 0x000f220000000800 */
[C---:B------:R-:W-:Y:S01]  /*10300*/  HMMA.16816.F32 R16, R60.reuse, R66, R16 ;  /* 0x000000423c10723c */ /* 0x040fe20000001810 */
[----:B------:R-:W1:Y:S08]  /*10310*/  LDSM.16.MT88.4 R64, [R119+0xd800] ;  /* 0x00d800007740783b */ /* 0x000e700000004200 */
[----:B------:R-:W-:Y:S01]  /*10320*/  MUFU.EX2 R142, R142 ;  /* 0x0000008e008e7308 */ /* 0x000fe20000000800 */
[C---:B---3--:R-:W-:Y:S09]  /*10330*/  HMMA.16816.F32 R20, R60.reuse, R76, R20 ;  /* 0x0000004c3c14723c */ /* 0x048ff20000001814 */
[----:B------:R-:W3:Y:S01]  /*10340*/  MUFU.EX2 R169, R169 ;  /* 0x000000a900a97308 */ /* 0x000ee20000000800 */
[C---:B------:R-:W-:Y:S01]  /*10350*/  HMMA.16816.F32 R24, R60.reuse, R78, R24 ;  /* 0x0000004e3c18723c */ /* 0x040fe20000001818 */
[----:B------:R-:W4:Y:S08]  /*10360*/  LDSM.16.MT88.4 R76, [R181+0x9c00] ;  /* 0x009c0000b54c783b */ /* 0x000f300000004200 */
[----:B------:R-:W-:Y:S01]  /*10370*/  MUFU.EX2 R144, R144 ;  /* 0x0000009000907308 */ /* 0x000fe20000000800 */
[C---:B-----5:R-:W-:Y:S09]  /*10380*/  HMMA.16816.F32 R28, R60.reuse, R72, R28 ;  /* 0x000000483c1c723c */ /* 0x060ff2000000181c */
[----:B------:R-:W5:Y:S01]  /*10390*/  MUFU.EX2 R161, R161 ;  /* 0x000000a100a17308 */ /* 0x000f620000000800 */
[C---:B------:R-:W-:Y:S01]  /*103a0*/  HMMA.16816.F32 R32, R60.reuse, R74, R32 ;  /* 0x0000004a3c20723c */ /* 0x040fe20000001820 */
[----:B------:R-:W3:Y:S08]  /*103b0*/  LDSM.16.MT88.4 R72, [R119+0x9c00] ;  /* 0x009c00007748783b */ /* 0x000ef00000004200 */
[----:B------:R-:W-:Y:S01]  /*103c0*/  MUFU.EX2 R146, R146 ;  /* 0x0000009200927308 */ /* 0x000fe20000000800 */
[C---:B--2---:R-:W-:Y:S09]  /*103d0*/  HMMA.16816.F32 R36, R60.reuse, R68, R36 ;  /* 0x000000443c24723c */ /* 0x044ff20000001824 */
[----:B------:R-:W2:Y:S01]  /*103e0*/  MUFU.EX2 R157, R157 ;  /* 0x0000009d009d7308 */ /* 0x000ea20000000800 */
[C---:B------:R-:W-:Y:S01]  /*103f0*/  HMMA.16816.F32 R40, R60.reuse, R70, R40 ;  /* 0x000000463c28723c */ /* 0x040fe20000001828 */
[----:B------:R-:W5:Y:S08]  /*10400*/  LDSM.16.MT88.4 R68, [R181+0xbc00] ;  /* 0x00bc0000b544783b */ /* 0x000f700000004200 */
[----:B------:R-:W-:Y:S01]  /*10410*/  MUFU.EX2 R148, R148 ;  /* 0x0000009400947308 */ /* 0x000fe20000000800 */
[C---:B-1----:R-:W-:Y:S09]  /*10420*/  HMMA.16816.F32 R44, R60.reuse, R64, R44 ;  /* 0x000000403c2c723c */ /* 0x042ff2000000182c */
[----:B------:R-:W1:Y:S01]  /*10430*/  MUFU.EX2 R153, R153 ;  /* 0x0000009900997308 */ /* 0x000e620000000800 */
[----:B------:R-:W-:Y:S01]  /*10440*/  HMMA.16816.F32 R48, R60, R66, R48 ;  /* 0x000000423c30723c */ /* 0x000fe20000001830 */
[----:B------:R-:W2:Y:S08]  /*10450*/  LDSM.16.MT88.4 R64, [R119+0xbc00] ;  /* 0x00bc00007740783b */ /* 0x000eb00000004200 */
[----:B------:R-:W-:Y:S01]  /*10460*/  MUFU.EX2 R150, R150 ;  /* 0x0000009600967308 */ /* 0x000fe20000000800 */
[----:B------:R-:W-:Y:S02]  /*10470*/  F2FP.F16.F32.PACK_AB R60, R163, R116 ;  /* 0x00000074a33c723e */ /* 0x000fe400000000ff */
[----:B------:R-:W-:Y:S02]  /*10480*/  F2FP.F16.F32.PACK_AB R62, R167, R118 ;  /* 0x00000076a73e723e */ /* 0x000fe400000000ff */
[----:B------:R-:W-:Y:S02]  /*10490*/  F2FP.F16.F32.PACK_AB R61, R173, R130 ;  /* 0x00000082ad3d723e */ /* 0x000fe400000000ff */
[----:B------:R-:W-:Y:S03]  /*104a0*/  F2FP.F16.F32.PACK_AB R63, R175, R132 ;  /* 0x00000084af3f723e */ /* 0x000fe600000000ff */
[----:B------:R-:W1:Y:S04]  /*104b0*/  MUFU.EX2 R149, R149 ;  /* 0x0000009500957308 */ /* 0x000e680000000800 */
[C---:B----4-:R-:W-:Y:S06]  /*104c0*/  HMMA.16816.F32 R4, R60.reuse, R76, R4 ;  /* 0x0000004c3c04723c */ /* 0x050fec0000001804 */
[----:B------:R-:W-:Y:S02]  /*104d0*/  MUFU.EX2 R147, R147 ;  /* 0x0000009300937308 */ /* 0x000fe40000000800 */
[C---:B------:R-:W-:Y:S01]  /*104e0*/  HMMA.16816.F32 R8, R60.reuse, R78, R8 ;  /* 0x0000004e3c08723c */ /* 0x040fe20000001808 */
[----:B------:R-:W-:Y:S07]  /*104f0*/  LDSM.16.MT88.4 R76, [R119+0xdc00] ;  /* 0x00dc0000774c783b */ /* 0x000fee0000004200 */
[----:B------:R-:W4:Y:S01]  /*10500*/  MUFU.EX2 R152, R152 ;  /* 0x0000009800987308 */ /* 0x000f220000000800 */
[C---:B---3--:R-:W-:Y:S09]  /*10510*/  HMMA.16816.F32 R12, R60.reuse, R72, R12 ;  /* 0x000000483c0c723c */ /* 0x048ff2000000180c */
[----:B------:R-:W-:Y:S01]  /*10520*/  MUFU.EX2 R143, R143 ;  /* 0x0000008f008f7308 */ /* 0x000fe20000000800 */
[C---:B------:R-:W-:Y:S01]  /*10530*/  HMMA.16816.F32 R16, R60.reuse, R74, R16 ;  /* 0x0000004a3c10723c */ /* 0x040fe20000001810 */
[----:B------:R-:W3:Y:S08]  /*10540*/  LDSM.16.MT88.4 R72, [R181+0xdc00] ;  /* 0x00dc0000b548783b */ /* 0x000ef00000004200 */
[----:B------:R-:W4:Y:S01]  /*10550*/  MUFU.EX2 R154, R154 ;  /* 0x0000009a009a7308 */ /* 0x000f220000000800 */
[C---:B-----5:R-:W-:Y:S09]  /*10560*/  HMMA.16816.F32 R20, R60.reuse, R68, R20 ;  /* 0x000000443c14723c */ /* 0x060ff20000001814 */
[----:B------:R-:W-:Y:S01]  /*10570*/  MUFU.EX2 R139, R139 ;  /* 0x0000008b008b7308 */ /* 0x000fe20000000800 */
[C---:B------:R-:W-:Y:S01]  /*10580*/  HMMA.16816.F32 R24, R60.reuse, R70, R24 ;  /* 0x000000463c18723c */ /* 0x040fe20000001818 */
[----:B------:R-:W5:Y:S08]  /*10590*/  LDSM.16.MT88.4 R68, [R181+0xa000] ;  /* 0x00a00000b544783b */ /* 0x000f700000004200 */
[----:B------:R-:W4:Y:S01]  /*105a0*/  MUFU.EX2 R156, R156 ;  /* 0x0000009c009c7308 */ /* 0x000f220000000800 */
[C---:B--2---:R-:W-:Y:S09]  /*105b0*/  HMMA.16816.F32 R28, R60.reuse, R64, R28 ;  /* 0x000000403c1c723c */ /* 0x044ff2000000181c */
[----:B------:R-:W-:Y:S01]  /*105c0*/  MUFU.EX2 R135, R135 ;  /* 0x0000008700877308 */ /* 0x000fe20000000800 */
[C---:B------:R-:W-:Y:S01]  /*105d0*/  HMMA.16816.F32 R32, R60.reuse, R66, R32 ;  /* 0x000000423c20723c */ /* 0x040fe20000001820 */
[----:B------:R-:W2:Y:S08]  /*105e0*/  LDSM.16.MT88.4 R64, [R119+0xa000] ;  /* 0x00a000007740783b */ /* 0x000eb00000004200 */
[----:B------:R-:W4:Y:S01]  /*105f0*/  MUFU.EX2 R158, R158 ;  /* 0x0000009e009e7308 */ /* 0x000f220000000800 */
[C---:B---3--:R-:W-:Y:S09]  /*10600*/  HMMA.16816.F32 R36, R60.reuse, R72, R36 ;  /* 0x000000483c24723c */ /* 0x048ff20000001824 */
[----:B------:R-:W-:Y:S01]  /*10610*/  MUFU.EX2 R53, R53 ;  /* 0x0000003500357308 */ /* 0x000fe20000000800 */
[C---:B------:R-:W-:Y:S01]  /*10620*/  HMMA.16816.F32 R40, R60.reuse, R74, R40 ;  /* 0x0000004a3c28723c */ /* 0x040fe20000001828 */
[----:B------:R-:W3:Y:S07]  /*10630*/  LDSM.16.MT88.4 R72, [R181+0xc000] ;  /* 0x00c00000b548783b */ /* 0x000eee0000004200 */
[C---:B------:R-:W-:Y:S08]  /*10640*/  HMMA.16816.F32 R44, R60.reuse, R76, R44 ;  /* 0x0000004c3c2c723c */ /* 0x040ff0000000182c */
[----:B------:R-:W-:Y:S01]  /*10650*/  HMMA.16816.F32 R48, R60, R78, R48 ;  /* 0x0000004e3c30723c */ /* 0x000fe20000001830 */
[----:B------:R-:W1:Y:S02]  /*10660*/  LDSM.16.MT88.4 R76, [R119+0xc000] ;  /* 0x00c00000774c783b */ /* 0x000e640000004200 */
[----:B------:R-:W-:Y:S02]  /*10670*/  F2FP.F16.F32.PACK_AB R60, R225, R134 ;  /* 0x00000086e13c723e */ /* 0x000fe400000000ff */
[----:B------:R-:W-:Y:S02]  /*10680*/  F2FP.F16.F32.PACK_AB R62, R221, R136 ;  /* 0x00000088dd3e723e */ /* 0x000fe400000000ff */
[----:B------:R-:W-:Y:S02]  /*10690*/  F2FP.F16.F32.PACK_AB R61, R193, R138 ;  /* 0x0000008ac13d723e */ /* 0x000fe400000000ff */
[----:B------:R-:W-:Y:S07]  /*106a0*/  F2FP.F16.F32.PACK_AB R63, R177, R140 ;  /* 0x0000008cb13f723e */ /* 0x000fee00000000ff */
[C---:B-----5:R-:W-:Y:S08]  /*106b0*/  HMMA.16816.F32 R4, R60.reuse, R68, R4 ;  /* 0x000000443c04723c */ /* 0x060ff00000001804 */
[C---:B------:R-:W-:Y:S01]  /*106c0*/  HMMA.16816.F32 R8, R60.reuse, R70, R8 ;  /* 0x000000463c08723c */ /* 0x040fe20000001808 */
[----:B------:R-:W5:Y:S07]  /*106d0*/  LDSM.16.MT88.4 R68, [R181+0xe000] ;  /* 0x00e00000b544783b */ /* 0x000f6e0000004200 */
[C---:B--2---:R-:W-:Y:S08]  /*106e0*/  HMMA.16816.F32 R12, R60.reuse, R64, R12 ;  /* 0x000000403c0c723c */ /* 0x044ff0000000180c */
[C---:B------:R-:W-:Y:S01]  /*106f0*/  HMMA.16816.F32 R16, R60.reuse, R66, R16 ;  /* 0x000000423c10723c */ /* 0x040fe20000001810 */
[----:B------:R-:W2:Y:S07]  /*10700*/  LDSM.16.MT88.4 R64, [R181+0xa400] ;  /* 0x00a40000b540783b */ /* 0x000eae0000004200 */
[C---:B---3--:R-:W-:Y:S08]  /*10710*/  HMMA.16816.F32 R20, R60.reuse, R72, R20 ;  /* 0x000000483c14723c */ /* 0x048ff00000001814 */
[C---:B------:R-:W-:Y:S01]  /*10720*/  HMMA.16816.F32 R24, R60.reuse, R74, R24 ;  /* 0x0000004a3c18723c */ /* 0x040fe20000001818 */
[----:B------:R-:W3:Y:S07]  /*10730*/  LDSM.16.MT88.4 R72, [R119+0xa400] ;  /* 0x00a400007748783b */ /* 0x000eee0000004200 */
[C---:B-1----:R-:W-:Y:S08]  /*10740*/  HMMA.16816.F32 R28, R60.reuse, R76, R28 ;  /* 0x0000004c3c1c723c */ /* 0x042ff0000000181c */
[C---:B------:R-:W-:Y:S01]  /*10750*/  HMMA.16816.F32 R32, R60.reuse, R78, R32 ;  /* 0x0000004e3c20723c */ /* 0x040fe20000001820 */
[----:B------:R-:W-:Y:S07]  /*10760*/  LDSM.16.MT88.4 R76, [R119+0xe400] ;  /* 0x00e40000774c783b */ /* 0x000fee0000004200 */
[C---:B-----5:R-:W-:Y:S08]  /*10770*/  HMMA.16816.F32 R36, R60.reuse, R68, R36 ;  /* 0x000000443c24723c */ /* 0x060ff00000001824 */
        /* <DEDUP_REMOVED lines=24> */
[C---:B------:R-:W-:Y:S08]  /*10900*/  HMMA.16816.F32 R44, R60.reuse, R76, R44 ;  /* 0x0000004c3c2c723c */ /* 0x040ff0000000182c */
[----:B------:R-:W-:Y:S01]  /*10910*/  HMMA.16816.F32 R48, R60, R78, R48 ;  /* 0x0000004e3c30723c */ /* 0x000fe20000001830 */
[----:B------:R-:W-:Y:S02]  /*10920*/  LDSM.16.MT88.4 R76, [R119+0xe800] ;  /* 0x00e80000774c783b */ /* 0x000fe40000004200 */
[----:B------:R-:W-:Y:S02]  /*10930*/  F2FP.F16.F32.PACK_AB R60, R149, R150 ;  /* 0x00000096953c723e */ /* 0x000fe400000000ff */
[----:B----4-:R-:W-:Y:S02]  /*10940*/  F2FP.F16.F32.PACK_AB R62, R152, R147 ;  /* 0x00000093983e723e */ /* 0x010fe400000000ff */
[----:B------:R-:W-:Y:S02]  /*10950*/  F2FP.F16.F32.PACK_AB R61, R154, R143 ;  /* 0x0000008f9a3d723e */ /* 0x000fe400000000ff */
[----:B------:R-:W-:Y:S07]  /*10960*/  F2FP.F16.F32.PACK_AB R63, R156, R139 ;  /* 0x0000008b9c3f723e */ /* 0x000fee00000000ff */
[C---:B-1----:R-:W-:Y:S08]  /*10970*/  HMMA.16816.F32 R4, R60.reuse, R68, R4 ;  /* 0x000000443c04723c */ /* 0x042ff00000001804 */
[C---:B------:R-:W-:Y:S01]  /*10980*/  HMMA.16816.F32 R8, R60.reuse, R70, R8 ;  /* 0x000000463c08723c */ /* 0x040fe20000001808 */
[----:B------:R-:W1:Y:S07]  /*10990*/  LDSM.16.MT88.4 R68, [R181+0xe800] ;  /* 0x00e80000b544783b */ /* 0x000e6e0000004200 */
[C---:B------:R-:W-:Y:S08]  /*109a0*/  HMMA.16816.F32 R12, R60.reuse, R80, R12 ;  /* 0x000000503c0c723c */ /* 0x040ff0000000180c */
[C---:B------:R-:W-:Y:S08]  /*109b0*/  HMMA.16816.F32 R16, R60.reuse, R82, R16 ;  /* 0x000000523c10723c */ /* 0x040ff00000001810 */
[C---:B--2---:R-:W-:Y:S03]  /*109c0*/  HMMA.16816.F32 R20, R60.reuse, R64, R20 ;  /* 0x000000403c14723c */ /* 0x044fe60000001814 */
[-CC-:B------:R-:W-:Y:S01]  /*109d0*/  FFMA.FTZ R64, R131, R117.reuse, -R128.reuse ;  /* 0x0000007583407223 */ /* 0x180fe20000010880 */
[-C--:B------:R-:W-:Y:S04]  /*109e0*/  FFMA.FTZ R128, R126, R117.reuse, -R128 ;  /* 0x000000757e807223 */ /* 0x080fe80000010880 */
[C---:B------:R-:W-:Y:S01]  /*109f0*/  HMMA.16816.F32 R24, R60.reuse, R66, R24 ;  /* 0x000000423c18723c */ /* 0x040fe20000001818 */
[----:B------:R-:W-:Y:S02]  /*10a00*/  MUFU.EX2 R64, R64 ;  /* 0x0000004000407308 */ /* 0x000fe40000000800 */
[-CC-:B------:R-:W-:Y:S01]  /*10a10*/  FFMA.FTZ R66, R129, R117.reuse, -R122.reuse ;  /* 0x0000007581427223 */ /* 0x180fe2000001087a */
[-CC-:B------:R-:W-:Y:S01]  /*10a20*/  FFMA.FTZ R67, R127, R117.reuse, -R122.reuse ;  /* 0x000000757f437223 */ /* 0x180fe2000001087a */
[----:B------:R-:W-:Y:S01]  /*10a30*/  FFMA.FTZ R122, R54, R117, -R122 ;  /* 0x00000075367a7223 */ /* 0x000fe2000001087a */
[----:B------:R-:W-:Y:S02]  /*10a40*/  FADD.FTZ R54, R84, R57 ;  /* 0x0000003954367221 */ /* 0x000fe40000010000 */
[C---:B---3--:R-:W-:Y:S03]  /*10a50*/  HMMA.16816.F32 R28, R60.reuse, R72, R28 ;  /* 0x000000483c1c723c */ /* 0x048fe6000000181c */
[----:B------:R-:W2:Y:S01]  /*10a60*/  MUFU.EX2 R65, R128 ;  /* 0x0000008000417308 */ /* 0x000ea20000000800 */
[----:B------:R-:W-:Y:S04]  /*10a70*/  FADD.FTZ R54, R87, R54 ;  /* 0x0000003657367221 */ /* 0x000fe80000010000 */
[----:B------:R-:W-:Y:S01]  /*10a80*/  FADD.FTZ R85, R85, R54 ;  /* 0x0000003655557221 */ /* 0x000fe20000010000 */
[C---:B------:R-:W-:Y:S04]  /*10a90*/  HMMA.16816.F32 R32, R60.reuse, R74, R32 ;  /* 0x0000004a3c20723c */ /* 0x040fe80000001820 */
[----:B------:R-:W-:Y:S01]  /*10aa0*/  MUFU.EX2 R66, R66 ;  /* 0x0000004200427308 */ /* 0x000fe20000000800 */
[----:B------:R-:W-:Y:S02]  /*10ab0*/  FADD.FTZ R55, R86, R85 ;  /* 0x0000005556377221 */ /* 0x000fe40000010000 */
[----:B------:R-:W3:Y:S01]  /*10ac0*/  LDSM.16.MT88.4 R84, [R119+0xcc00] ;  /* 0x00cc00007754783b */ /* 0x000ee20000004200 */
[C---:B-1----:R-:W-:Y:S06]  /*10ad0*/  HMMA.16816.F32 R36, R60.reuse, R68, R36 ;  /* 0x000000443c24723c */ /* 0x042fec0000001824 */
[----:B------:R-:W1:Y:S01]  /*10ae0*/  MUFU.EX2 R67, R67 ;  /* 0x0000004300437308 */ /* 0x000e620000000800 */
[----:B------:R-:W-:Y:S01]  /*10af0*/  F2FP.F16.F32.PACK_AB R68, R158, R135 ;  /* 0x000000879e44723e */ /* 0x000fe200000000ff */
[C---:B------:R-:W-:Y:S08]  /*10b00*/  HMMA.16816.F32 R40, R60.reuse, R70, R40 ;  /* 0x000000463c28723c */ /* 0x040ff00000001828 */
[----:B------:R-:W4:Y:S01]  /*10b10*/  MUFU.EX2 R122, R122 ;  /* 0x0000007a007a7308 */ /* 0x000f220000000800 */
[----:B--2---:R-:W-:Y:S01]  /*10b20*/  F2FP.F16.F32.PACK_AB R70, R65, R64 ;  /* 0x000000404146723e */ /* 0x004fe200000000ff */
[C---:B------:R-:W-:Y:S03]  /*10b30*/  HMMA.16816.F32 R44, R60.reuse, R76, R44 ;  /* 0x0000004c3c2c723c */ /* 0x040fe6000000182c */
[----:B-1----:R-:W-:Y:S05]  /*10b40*/  F2FP.F16.F32.PACK_AB R69, R67, R66 ;  /* 0x000000424345723e */ /* 0x002fea00000000ff */
[----:B------:R-:W-:Y:S01]  /*10b50*/  HMMA.16816.F32 R48, R60, R78, R48 ;  /* 0x0000004e3c30723c */ /* 0x000fe20000001830 */
[----:B------:R-:W1:Y:S02]  /*10b60*/  LDSM.16.MT88.4 R76, [R181+0xec00] ;  /* 0x00ec0000b54c783b */ /* 0x000e640000004200 */
[----:B----4-:R-:W-:Y:S07]  /*10b70*/  F2FP.F16.F32.PACK_AB R71, R122, R53 ;  /* 0x000000357a47723e */ /* 0x010fee00000000ff */
[C---:B------:R-:W-:Y:S05]  /*10b80*/  HMMA.16816.F32 R112, R68.reuse, R108, R4 ;  /* 0x0000006c4470723c */ /* 0x040fea0000001804 */
[----:B------:R-:W-:Y:S01]  /*10b90*/  FADD.FTZ R5, R89, R88 ;  /* 0x0000005859057221 */ /* 0x000fe20000010000 */
[----:B------:R-:W-:Y:S02]  /*10ba0*/  FADD.FTZ R4, R98, R55 ;  /* 0x0000003762047221 */ /* 0x000fe40000010000 */
[C---:B------:R-:W-:Y:S03]  /*10bb0*/  HMMA.16816.F32 R108, R68.reuse, R110, R8 ;  /* 0x0000006e446c723c */ /* 0x040fe60000001808 */
[----:B------:R-:W-:Y:S01]  /*10bc0*/  FADD.FTZ R5, R96, R5 ;  /* 0x0000000560057221 */ /* 0x000fe20000010000 */
[----:B------:R-:W-:Y:S03]  /*10bd0*/  FADD.FTZ R4, R105, R4 ;  /* 0x0000000469047221 */ /* 0x000fe60000010000 */
[----:B------:R-:W-:Y:S01]  /*10be0*/  FADD.FTZ R90, R90, R5 ;  /* 0x000000055a5a7221 */ /* 0x000fe20000010000 */
[----:B------:R-:W-:Y:S03]  /*10bf0*/  FADD.FTZ R5, R99, R4 ;  /* 0x0000000463057221 */ /* 0x000fe60000010000 */
[----:B------:R-:W-:Y:S01]  /*10c00*/  FADD.FTZ R91, R91, R90 ;  /* 0x0000005a5b5b7221 */ /* 0x000fe20000010000 */
[----:B------:R-:W-:Y:S02]  /*10c10*/  FADD.FTZ R5, R106, R5 ;  /* 0x000000056a057221 */ /* 0x000fe40000010000 */
[C---:B------:R-:W-:Y:S03]  /*10c20*/  HMMA.16816.F32 R104, R68.reuse, R100, R12 ;  /* 0x000000644468723c */ /* 0x040fe6000000180c */
[----:B------:R-:W-:Y:S01]  /*10c30*/  FADD.FTZ R130, R130, R5 ;  /* 0x0000000582827221 */ /* 0x000fe20000010000 */
[----:B------:R-:W-:Y:S01]  /*10c40*/  FADD.FTZ R116, R116, R91 ;  /* 0x0000005b74747221 */ /* 0x000fe20000010000 */
[----:B------:R-:W2:Y:S02]  /*10c50*/  LDSM.16.MT88.4 R4, [R119+0xec00] ;  /* 0x00ec00007704783b */ /* 0x000ea40000004200 */
        /* <DEDUP_REMOVED lines=31> */
[----:B------:R-:W-:Y:S01]  /*10e50*/  FADD.FTZ R150, R150, R161 ;  /* 0x000000a196967221 */ /* 0x000fe20000010000 */
[C---:B--2---:R-:W-:Y:S03]  /*10e60*/  HMMA.16816.F32 R72, R68.reuse, R4, R44 ;  /* 0x000000044448723c */ /* 0x044fe6000000182c */
        /* <DEDUP_REMOVED lines=17> */
.L_x_2350:
[----:B------:R1:W5:Y:S01]  /*10f80*/  LD.E R5, desc[UR4][R2.64+0xd8] ;  /* 0x0000d80402057980 */ /* 0x000362000c101900 */
[----:B------:R-:W-:Y:S01]  /*10f90*/  UMOV UR6, 0xffffffff ;  /* 0xffffffff00067882 */ /* 0x000fe20000000000 */
        /* <DEDUP_REMOVED lines=10> */
.L_x_2371:
        /* <DEDUP_REMOVED lines=14> */
[----:B------:R-:W-:-:S04]  /*11120*/  LOP3.LUT R12, R10, 0xc0, RZ, 0xc0, !PT ;  /* 0x000000c00a0c7812 */ /* 0x000fc800078ec0ff */
[----:B------:R-:W-:Y:S02]  /*11130*/  LOP3.LUT R11, R12, 0x18, R197, 0xf8, !PT ;  /* 0x000000180c0b7812 */ /* 0x000fe400078ef8c5 */
[----:B------:R-:W-:Y:S02]  /*11140*/  LOP3.LUT R12, R9, 0x20, R10, 0xf8, !PT ;  /* 0x00000020090c7812 */ /* 0x000fe400078ef80a */
[----:B--2---:R-:W-:Y:S01]  /*11150*/  FSEL R8, R8, 1, P1 ;  /* 0x3f80000008087808 */ /* 0x004fe20000800000 */
[----:B-1----:R-:W-:Y:S01]  /*11160*/  ULEA UR6, UR6, UR7, 0x18 ;  /* 0x0000000706067291 */ /* 0x002fe2000f8ec0ff */
[----:B------:R-:W-:Y:S02]  /*11170*/  LOP3.LUT R9, R12, R11, RZ, 0xfc, !PT ;  /* 0x0000000b0c097212 */ /* 0x000fe400078efcff */
        /* <DEDUP_REMOVED lines=91> */
[----:B------:R-:W-:-:S02]  /*11730*/  LOP3.LUT R15, R7, 0x30, RZ, 0xc0, !PT ;  /* 0x00000030070f7812 */ /* 0x000fc400078ec0ff */
[----:B------:R-:W-:Y:S02]  /*11740*/  LOP3.LUT R7, R14, 0x18, R7, 0x78, !PT ;  /* 0x000000180e077812 */ /* 0x000fe400078e7807 */
[----:B------:R-:W-:Y:S01]  /*11750*/  LOP3.LUT R8, R8, 0x20, R9, 0xf8, !PT ;  /* 0x0000002008087812 */ /* 0x000fe200078ef809 */
[----:B------:R-:W-:Y:S01]  /*11760*/  @P0 FMUL.FTZ R9, R4, 0.69314718246459960938 ;  /* 0x3f31721804090820 */ /* 0x000fe20000410000 */
[----:B------:R-:W-:Y:S02]  /*11770*/  MOV R57, 0xff800000 ;  /* 0xff80000000397802 */ /* 0x000fe40000000f00 */
[----:B------:R-:W-:Y:S01]  /*11780*/  LOP3.LUT R7, R8, R7, RZ, 0xfc, !PT ;  /* 0x0000000708077212 */ /* 0x000fe200078efcff */
[----:B-----5:R-:W-:Y:S01]  /*11790*/  @P0 FFMA.FTZ R57, R5, R0, R9 ;  /* 0x0000000005390223 */ /* 0x020fe20000010009 */
[----:B------:R-:W-:Y:S01]  /*117a0*/  SHF.R.U32.HI R56, RZ, 0x2, R197 ;  /* 0x00000002ff387819 */ /* 0x000fe200000116c5 */
        /* <DEDUP_REMOVED lines=16> */
[----:B------:R-:W-:Y:S01]  /*118b0*/  LOP3.LUT P2, RZ, R197, 0x3, RZ, 0xc0, !PT ;  /* 0x00000003c5ff7812 */ /* 0x000fe2000784c0ff */
[----:B------:R-:W-:Y:S01]  /*118c0*/  BSSY.RECONVERGENT B0, `(.L_x_2359) ;  /* 0x0000010000007945 */ /* 0x000fe20003800200 */
[----:B----4-:R-:W-:-:S04]  /*118d0*/  IMAD R12, R12, UR8, R205 ;  /* 0x000000080c0c7c24 */ /* 0x010fc8000f8e02cd */
[----:B---3--:R-:W-:-:S04]  /*118e0*/  IMAD R11, R12, R11, R204 ;  /* 0x0000000b0c0b7224 */ /* 0x008fc800078e02cc */
[----:B------:R-:W-:Y:S02]  /*118f0*/  IMAD R202, R13, R11, R202 ;  /* 0x0000000b0dca7224 */ /* 0x000fe400078e02ca */
[----:B------:R3:W4:Y:S04]  /*11900*/  LDS.128 R12, [R0+0x4800] ;  /* 0x00480000000c7984 */ /* 0x0007280000000c00 */
[----:B------:R3:W1:Y:S01]  /*11910*/  LDS.128 R8, [R0+0x5000] ;  /* 0x0050000000087984 */ /* 0x0006620000000c00 */
[----:B--2---:R-:W-:Y:S05]  /*11920*/  @P2 BRA `(.L_x_2360) ;  /* 0x0000000000242947 */ /* 0x004fea0003800000 */
[----:B------:R-:W-:Y:S01]  /*11930*/  VIADD R52, R56, 0x8 ;  /* 0x0000000838347836 */ /* 0x000fe20000000000 */
[----:B-1-3--:R-:W-:Y:S02]  /*11940*/  IADD3 R0, P0, PT, R202, R56, RZ ;  /* 0x00000038ca007210 */ /* 0x00afe40007f1e0ff */
[-C--:B------:R-:W-:Y:S02]  /*11950*/  ISETP.GE.AND P2, PT, R56, R185.reuse, PT ;  /* 0x000000b93800720c */ /* 0x080fe40003f46270 */
[----:B------:R-:W-:Y:S02]  /*11960*/  ISETP.GE.AND P1, PT, R52, R185, PT ;  /* 0x000000b93400720c */ /* 0x000fe40003f26270 */
[----:B------:R-:W-:Y:S02]  /*11970*/  LEA.HI.X.SX32 R59, R202, RZ, 0x1, P0 ;  /* 0x000000ffca3b7211 */ /* 0x000fe400000f0eff */
[----:B------:R-:W-:-:S04]  /*11980*/  LEA R60, P0, R0, R60, 0x2 ;  /* 0x0000003c003c7211 */ /* 0x000fc800078010ff */
[----:B------:R-:W-:-:S05]  /*11990*/  LEA.HI.X R61, R0, R61, R59, 0x2, P0 ;  /* 0x0000003d003d7211 */ /* 0x000fca00000f143b */
[----:B------:R2:W-:Y:S04]  /*119a0*/  @!P2 ST.E desc[UR4][R60.64], R58 ;  /* 0x0000003a3c00a985 */ /* 0x0005e8000c101904 */
[----:B------:R2:W-:Y:S02]  /*119b0*/  @!P1 ST.E desc[UR4][R60.64+0x20], R57 ;  /* 0x000020393c009985 */ /* 0x0005e4000c101904 */
.L_x_2360:
[----:B------:R-:W-:Y:S05]  /*119c0*/  BSYNC.RECONVERGENT B0 ;  /* 0x0000000000007941 */ /* 0x000fea0003800200 */
.L_x_2359:
[C---:B-1-3--:R-:W-:Y:S01]  /*119d0*/  VIADD R0, R54.reuse, 0x10 ;  /* 0x0000001036007836 */ /* 0x04afe20000000000 */
[CC--:B------:R-:W-:Y:S01]  /*119e0*/  ISETP.GE.AND P2, PT, R54.reuse, R185.reuse, PT ;  /* 0x000000b93600720c */ /* 0x0c0fe20003f46270 */
[----:B------:R1:W5:Y:S01]  /*119f0*/  LD.E R2, desc[UR4][R2.64+0xc0] ;  /* 0x0000c00402027980 */ /* 0x000362000c101900 */
[----:B------:R-:W-:Y:S01]  /*11a00*/  LOP3.LUT R53, R53, 0x1c, RZ, 0xc0, !PT ;  /* 0x0000001c35357812 */ /* 0x000fe200078ec0ff */
[----:B------:R-:W-:Y:S01]  /*11a10*/  VIADD R52, R54, 0x20 ;  /* 0x0000002036347836 */ /* 0x000fe20000000000 */
[----:B------:R-:W-:Y:S01]  /*11a20*/  ISETP.GE.AND P1, PT, R0, R185, PT ;  /* 0x000000b90000720c */ /* 0x000fe20003f26270 */
[----:B------:R-:W-:Y:S01]  /*11a30*/  VIADD R0, R54, 0x30 ;  /* 0x0000003036007836 */ /* 0x000fe20000000000 */
[----:B------:R-:W-:Y:S01]  /*11a40*/  BSSY.RECONVERGENT B0, `(.L_x_2361) ;  /* 0x0000012000007945 */ /* 0x000fe20003800200 */
[----:B------:R-:W-:Y:S01]  /*11a50*/  IMAD R55, R202, R55, RZ ;  /* 0x00000037ca377224 */ /* 0x000fe200078e02ff */
[-C--:B------:R-:W-:Y:S01]  /*11a60*/  ISETP.GE.AND P5, PT, R52, R185.reuse, PT ;  /* 0x000000b93400720c */ /* 0x080fe20003fa6270 */
[----:B------:R-:W-:Y:S01]  /*11a70*/  IMAD R54, R54, 0x60, R53 ;  /* 0x0000006036367824 */ /* 0x000fe200078e0235 */
[----:B------:R-:W-:-:S02]  /*11a80*/  ISETP.GE.AND P6, PT, R0, R185, PT ;  /* 0x000000b90000720c */ /* 0x000fc40003fc6270 */
[----:B--2---:R-:W-:Y:S02]  /*11a90*/  LOP3.LUT R57, R53, 0x20, RZ, 0xfc, !PT ;  /* 0x0000002035397812 */ /* 0x004fe400078efcff */
[----:B------:R-:W-:-:S04]  /*11aa0*/  IADD3 R59, P0, PT, R54, R55, RZ ;  /* 0x00000037363b7210 */ /* 0x000fc80007f1e0ff */
[----:B------:R-:W-:Y:S02]  /*11ab0*/  LEA.HI.X.SX32 R55, R55, RZ, 0x1, P0 ;  /* 0x000000ff37377211 */ /* 0x000fe400000f0eff */
[----:B-1----:R-:W-:Y:S01]  /*11ac0*/  LOP3.LUT R3, R53, 0x40, RZ, 0xfc, !PT ;  /* 0x0000004035037812 */ /* 0x002fe200078efcff */
        /* <DEDUP_REMOVED lines=9> */
.L_x_2362:
[----:B------:R-:W-:Y:S05]  /*11b60*/  BSYNC.RECONVERGENT B0 ;  /* 0x0000000000007941 */ /* 0x000fea0003800200 */
.L_x_2361:
        /* <DEDUP_REMOVED lines=14> */
.L_x_2364:
[----:B------:R-:W-:Y:S05]  /*11c50*/  BSYNC.RECONVERGENT B0 ;  /* 0x0000000000007941 */ /* 0x000fea0003800200 */
.L_x_2363:
[----:B------:R-:W-:Y:S04]  /*11c60*/  BSSY.RECONVERGENT B0, `(.L_x_2365) ;  /* 0x000000e000007945 */ /* 0x000fe80003800200 */
[----:B------:R-:W-:Y:S05]  /*11c70*/  @P5 BRA `(.L_x_2366) ;  /* 0x0000000000305947 */ /* 0x000fea0003800000 */
[-C--:B-----5:R-:W-:Y:S02]  /*11c80*/  ISETP.GE.AND P5, PT, R53, R2.reuse, PT ;  /* 0x000000023500720c */ /* 0x0a0fe40003fa6270 */
[-C--:B------:R-:W-:Y:S02]  /*11c90*/  ISETP.GE.AND P3, PT, R57, R2.reuse, PT ;  /* 0x000000023900720c */ /* 0x080fe40003f66270 */
[----:B------:R-:W-:-:S09]  /*11ca0*/  ISETP.GE.AND P1, PT, R3, R2, PT ;  /* 0x000000020300720c */ /* 0x000fd20003f26270 */
[CC--:B-12---:R-:W-:Y:S02]  /*11cb0*/  @!P5 LEA R16, P4, R59.reuse, R62.reuse, 0x2 ;  /* 0x0000003e3b10d211 */ /* 0x0c6fe400078810ff */
        /* <DEDUP_REMOVED lines=8> */
.L_x_2366:
[----:B------:R-:W-:Y:S05]  /*11d40*/  BSYNC.RECONVERGENT B0 ;  /* 0x0000000000007941 */ /* 0x000fea0003800200 */
.L_x_2365:
[----:B------:R-:W-:-:S04]  /*11d50*/  MOV R197, 0x0 ;  /* 0x0000000000c57802 */ /* 0x000fc80000000f00 */
[----:B-12345:R-:W-:Y:S05]  /*11d60*/  @P6 RET.REL.NODEC R196 `(_ZN5flash24flash_fwd_splitkv_kernelI23Flash_fwd_kernel_traitsILi96ELi64ELi128ELi4ELb0ELb0EN7cutlass6half_tE19Flash_kernel_traitsILi96ELi64ELi128ELi4ES3_EELb0ELb1ELb0ELb0ELb0ELb0ELb1ELb0EEEvNS_16Flash_fwd_paramsE) ;  /* 0xfffffee0c4a46950 */ /* 0x03efea0003c3ffff */
        /* <DEDUP_REMOVED lines=10> */
[----:B-1----:R-:W-:Y:S05]  /*11e10*/  @P0 RET.REL.NODEC R196 `(_ZN5flash24flash_fwd_splitkv_kernelI23Flash_fwd_kernel_traitsILi96ELi64ELi128ELi4ELb0ELb0EN7cutlass6half_tE19Flash_kernel_traitsILi96ELi64ELi128ELi4ES3_EELb0ELb1ELb0ELb0ELb0ELb0ELb1ELb0EEEvNS_16Flash_fwd_paramsE) ;  /* 0xfffffee0c4780950 */ /* 0x002fea0003c3ffff */
[----:B------:R-:W-:Y:S01]  /*11e20*/  LEA R2, P0, R59, R62, 0x2 ;  /* 0x0000003e3b027211 */ /* 0x000fe200078010ff */
[----:B------:R-:W-:-:S03]  /*11e30*/  IMAD.MOV.U32 R197, RZ, RZ, 0x0 ;  /* 0x00000000ffc57424 */ /* 0x000fc600078e00ff */
[----:B------:R-:W-:-:S05]  /*11e40*/  LEA.HI.X R3, R59, R63, R55, 0x2, P0 ;  /* 0x0000003f3b037211 */ /* 0x000fca00000f1437 */
[----:B------:R1:W-:Y:S02]  /*11e50*/  ST.E.128 desc[UR4][R2.64+0x4900], R4 ;  /* 0x0049000402007985 */ /* 0x0003e4000c101d04 */
[----:B-1----:R-:W-:Y:S05]  /*11e60*/  RET.REL.NODEC R196 `(_ZN5flash24flash_fwd_splitkv_kernelI23Flash_fwd_kernel_traitsILi96ELi64ELi128ELi4ELb0ELb0EN7cutlass6half_tE19Flash_kernel_traitsILi96ELi64ELi128ELi4ES3_EELb0ELb1ELb0ELb0ELb0ELb0ELb1ELb0EEEvNS_16Flash_fwd_paramsE) ;  /* 0xfffffee0c4647950 */ /* 0x002fea0003c3ffff */
.L_x_2358:
[----:B------:R-:W-:Y:S01]  /*11e70*/  MOV R7, 0x2 ;  /* 0x0000000200077802 */ /* 0x000fe20000000f00 */
[----:B------:R-:W-:Y:S01]  /*11e80*/  IMAD.MOV.U32 R4, RZ, RZ, 0x1f ;  /* 0x0000001fff047424 */ /* 0x000fe200078e00ff */
[----:B------:R-:W-:-:S07]  /*11e90*/  MOV R8, 0xffffffff ;  /* 0xffffffff00087802 */ /* 0x000fce0000000f00 */
[----:B-----5:R-:W-:Y:S05]  /*11ea0*/  WARPSYNC.COLLECTIVE R8, `(.L_x_2367) ;  /* 0x0000000008087348 */ /* 0x020fea0003c00000 */
[----:B------:R1:W2:Y:S02]  /*11eb0*/  SHFL.BFLY P0, R11, R217, R7, R4 ;  /* 0x0c000007d90b7389 */ /* 0x0002a40000000004 */
[----:B-12--5:R-:W-:Y:S05]  /*11ec0*/  ENDCOLLECTIVE ;  /* 0x000000000000791b */ /* 0x026fea0003800000 */
.L_x_2367:
[----:B------:R-:W-:Y:S02]  /*11ed0*/  IMAD.MOV.U32 R6, RZ, RZ, R11 ;  /* 0x000000ffff067224 */ /* 0x000fe400078e000b */
[----:B------:R-:W-:Y:S02]  /*11ee0*/  IMAD.MOV.U32 R7, RZ, RZ, 0x1 ;  /* 0x00000001ff077424 */ /* 0x000fe400078e00ff */
[----:B------:R-:W-:-:S05]  /*11ef0*/  FADD.FTZ R9, R6, R217 ;  /* 0x000000d906097221 */ /* 0x000fca0000010000 */
[----:B------:R-:W-:-:S07]  /*11f00*/  MOV R217, R9 ;  /* 0x0000000900d97202 */ /* 0x000fce0000000f00 */
[----:B------:R-:W-:Y:S05]  /*11f10*/  WARPSYNC.COLLECTIVE R8, `(.L_x_2368) ;  /* 0x0000000008087348 */ /* 0x000fea0003c00000 */
[----:B------:R1:W2:Y:S02]  /*11f20*/  SHFL.BFLY P0, R11, R217, R7, R4 ;  /* 0x0c000007d90b7389 */ /* 0x0002a40000000004 */
[----:B-12---:R-:W-:Y:S05]  /*11f30*/  ENDCOLLECTIVE ;  /* 0x000000000000791b */ /* 0x006fea0003800000 */
.L_x_2368:
[----:B------:R-:W-:Y:S01]  /*11f40*/  MOV R217, R218 ;  /* 0x000000da00d97202 */ /* 0x000fe20000000f00 */
[----:B------:R-:W-:Y:S01]  /*11f50*/  IMAD.MOV.U32 R7, RZ, RZ, 0x2 ;  /* 0x00000002ff077424 */ /* 0x000fe200078e00ff */
[----:B------:R-:W-:-:S07]  /*11f60*/  MOV R6, R11 ;  /* 0x0000000b00067202 */ /* 0x000fce0000000f00 */
[----:B------:R-:W-:Y:S05]  /*11f70*/  WARPSYNC.COLLECTIVE R8, `(.L_x_2369) ;  /* 0x0000000008087348 */ /* 0x000fea0003c00000 */
[----:B------:R1:W2:Y:S02]  /*11f80*/  SHFL.BFLY P0, R11, R217, R7, R4 ;  /* 0x0c000007d90b7389 */ /* 0x0002a40000000004 */
[----:B-12---:R-:W-:Y:S05]  /*11f90*/  ENDCOLLECTIVE ;  /* 0x000000000000791b */ /* 0x006fea0003800000 */
.L_x_2369:
[----:B------:R-:W-:Y:S01]  /*11fa0*/  FADD.FTZ R6, R9, R6 ;  /* 0x0000000609067221 */ /* 0x000fe20000010000 */
[----:B------:R-:W-:Y:S01]  /*11fb0*/  FADD.FTZ R10, R11, R218 ;  /* 0x000000da0b0a7221 */ /* 0x000fe20000010000 */
[----:B------:R-:W-:-:S04]  /*11fc0*/  MOV R7, 0x1 ;  /* 0x0000000100077802 */ /* 0x000fc80000000f00 */
[----:B------:R-:W-:-:S07]  /*11fd0*/  MOV R217, R10 ;  /* 0x0000000a00d97202 */ /* 0x000fce0000000f00 */
[----:B------:R-:W-:Y:S05]  /*11fe0*/  WARPSYNC.COLLECTIVE R8, `(.L_x_2370) ;  /* 0x0000000008087348 */ /* 0x000fea0003c00000 */
[----:B------:R1:W2:Y:S02]  /*11ff0*/  SHFL.BFLY P0, R11, R217, R7, R4 ;  /* 0x0c000007d90b7389 */ /* 0x0002a40000000004 */
[----:B-12---:R-:W-:Y:S05]  /*12000*/  ENDCOLLECTIVE ;  /* 0x000000000000791b */ /* 0x006fea0003800000 */
.L_x_2370:
[----:B------:R-:W-:Y:S05]  /*12010*/  BRA `(.L_x_2371) ;  /* 0xfffffff000087947 */ /* 0x000fea000383ffff */
.L_x_2372:
        /* <DEDUP_REMOVED lines=14> */
.L_x_11640:


//--------------------- .text._ZN5flash24flash_fwd_splitkv_kernelI23Flash_fwd_kernel_traitsILi96ELi64ELi128ELi4ELb0ELb0EN7cutlass6half_tE19Flash_kernel_traitsILi96ELi64ELi128ELi4ES3_EELb0ELb1ELb0ELb0ELb0ELb1ELb1ELb0EEEvNS_16Flash_fwd_paramsE --------------------------
	.section	.text._ZN5flash24flash_fwd_splitkv_kernelI23Flash_fwd_kernel_traitsILi96ELi64ELi128ELi4ELb0ELb0EN7cutlass6half_tE19Flash_kernel_traitsILi96ELi64ELi128ELi4ES3_EELb0ELb1ELb0ELb0ELb0ELb1ELb1ELb0EEEvNS_16Flash_fwd_paramsE,"ax",@progbits
	.align	128
        .global         _ZN5flash24flash_fwd_splitkv_kernelI23Flash_fwd_kernel_traitsILi96ELi64ELi128ELi4ELb0ELb0EN7cutlass6half_tE19Flash_kernel_traitsILi96ELi64ELi128ELi4ES3_EELb0ELb1ELb0ELb0ELb0ELb1ELb1ELb0EEEvNS_16Flash_fwd_paramsE
        .type           _ZN5flash24flash_fwd_splitkv_kernelI23Flash_fwd_kernel_traitsILi96ELi64ELi128ELi4ELb0ELb0EN7cutlass6half_tE19Flash_kernel_traitsILi96ELi64ELi128ELi4ES3_EELb0ELb1ELb0ELb0ELb0ELb1ELb1ELb0EEEvNS_16Flash_fwd_paramsE,@function
        .size           _ZN5flash24flash_fwd_splitkv_kernelI23Flash_fwd_kernel_traitsILi96ELi64ELi128ELi4ELb0ELb0EN7cutlass6half_tE19Flash_kernel_traitsILi96ELi64ELi128ELi4ES3_EELb0ELb1ELb0ELb0ELb0ELb1ELb1ELb0EEEvNS_16Flash_fwd_paramsE,(.L_x_11641 - _ZN5flash24flash_fwd_splitkv_kernelI23Flash_fwd_kernel_traitsILi96ELi64ELi128ELi4ELb0ELb0EN7cutlass6half_tE19Flash_kernel_traitsILi96ELi64ELi128ELi4ES3_EELb0ELb1ELb0ELb0ELb0ELb1ELb1ELb0EEEvNS_16Flash_fwd_paramsE)
        .other          _ZN5flash24flash_fwd_splitkv_kernelI23Flash_fwd_kernel_traitsILi96ELi64ELi128ELi4ELb0ELb0EN7cutlass6half_tE19Flash_kernel_traitsILi96ELi64ELi128ELi4ES3_EELb0ELb1ELb0ELb0ELb0ELb1ELb1ELb0EEEvNS_16Flash_fwd_paramsE,@"STO_CUDA_ENTRY STV_DEFAULT"
_ZN5flash24flash_fwd_splitkv_kernelI23Flash_fwd_kernel_traitsILi96ELi64ELi128ELi4ELb0ELb0EN7cutlass6half_tE19Flash_kernel_traitsILi96ELi64ELi128ELi4ES3_EELb0ELb1ELb0ELb0ELb0ELb1ELb1ELb0EEEvNS_16Flash_fwd_paramsE:
.text._ZN5flash24flash_fwd_splitkv_kernelI23Flash_fwd_kernel_traitsILi96ELi64ELi128ELi4ELb0ELb0EN7cutlass6half_tE19Flash_kernel_traitsILi96ELi64ELi128ELi4ES3_EELb0ELb1ELb0ELb0ELb0ELb1ELb1ELb0EEEvNS_16Flash_fwd_paramsE:
        /* <DEDUP_REMOVED lines=29> */
[----:B------:R-:W-:Y:S05]  /*01d0*/  CALL.REL.NOINC `($_ZN5flash24flash_fwd_splitkv_kernelI23Flash_fwd_kernel_traitsILi96ELi64ELi128ELi4ELb0ELb0EN7cutlass6half_tE19Flash_kernel_traitsILi96ELi64ELi128ELi4ES3_EELb0ELb1ELb0ELb0ELb0ELb1ELb1ELb0EEEvNS_16Flash_fwd_paramsE$_ZN5flash30compute_attn_1rowblock_splitkvI23Flash_fwd_kernel_traitsILi96ELi64ELi128ELi4ELb0ELb0EN7cutlass6half_tE19Flash_kernel_traitsILi96ELi64ELi128ELi4ES3_EELb0ELb1ELb0ELb0ELb0ELb1ELb1ELb0ENS_16Flash_fwd_paramsEEEvRKT8_iiiii) ;  /* 0x0000000000087944 */ /* 0x000fea0003c00000 */
[----:B------:R-:W-:Y:S05]  /*01e0*/  BSYNC.RECONVERGENT B3 ;  /* 0x0000000000037941 */ /* 0x000fea0003800200 */
.L_x_2373:
[----:B------:R-:W-:Y:S05]  /*01f0*/  EXIT ;  /* 0x000000000000794d */ /* 0x000fea0003800000 */
        .type           $_ZN5flash24flash_fwd_splitkv_kernelI23Flash_fwd_kernel_traitsILi96ELi64ELi128ELi4ELb0ELb0EN7cutlass6half_tE19Flash_kernel_traitsILi96ELi64ELi128ELi4ES3_EELb0ELb1ELb0ELb0ELb0ELb1ELb1ELb0EEEvNS_16Flash_fwd_paramsE$_ZN5flash30compute_attn_1rowblock_splitkvI23Flash_fwd_kernel_traitsILi96ELi64ELi128ELi4ELb0ELb0EN7cutlass6half_tE19Flash_kernel_traitsILi96ELi64ELi128ELi4ES3_EELb0ELb1ELb0ELb0ELb0ELb1ELb1ELb0ENS_16Flash_fwd_paramsEEEvRKT8_iiiii,@function
        .size           $_ZN5flash24flash_fwd_splitkv_kernelI23Flash_fwd_kernel_traitsILi96ELi64ELi128ELi4ELb0ELb0EN7cutlass6half_tE19Flash_kernel_traitsILi96ELi64ELi128ELi4ES3_EELb0ELb1ELb0ELb0ELb0ELb1ELb1ELb0EEEvNS_16Flash_fwd_paramsE$_ZN5flash30compute_attn_1rowblock_splitkvI23Flash_fwd_kernel_traitsILi96ELi64ELi128ELi4ELb0ELb0EN7cutlass6half_tE19Flash_kernel_traitsILi96ELi64ELi128ELi4ES3_EELb0ELb1ELb0ELb0ELb0ELb1ELb1ELb0ENS_16Flash_fwd_paramsEEEvRKT8_iiiii,(.L_x_11641 - $_ZN5flash24flash_fwd_splitkv_kernelI23Flash_fwd_kernel_traitsILi96ELi64ELi128ELi4ELb0ELb0EN7cutlass6half_tE19Flash_kernel_traitsILi96ELi64ELi128ELi4ES3_EELb0ELb1ELb0ELb0ELb0ELb1ELb1ELb0EEEvNS_16Flash_fwd_paramsE$_ZN5flash30compute_attn_1rowblock_splitkvI23Flash_fwd_kernel_traitsILi96ELi64ELi128ELi4ELb0ELb0EN7cutlass6half_tE19Flash_kernel_traitsILi96ELi64ELi128ELi4ES3_EELb0ELb1ELb0ELb0ELb0ELb1ELb1ELb0ENS_16Flash_fwd_paramsEEEvRKT8_iiiii)
$_ZN5flash24flash_fwd_splitkv_kernelI23Flash_fwd_kernel_traitsILi96ELi64ELi128ELi4ELb0ELb0EN7cutlass6half_tE19Flash_kernel_traitsILi96ELi64ELi128ELi4ES3_EELb0ELb1ELb0ELb0ELb0ELb1ELb1ELb0EEEvNS_16Flash_fwd_paramsE$_ZN5flash30compute_attn_1rowblock_splitkvI23Flash_fwd_kernel_traitsILi96ELi64ELi128ELi4ELb0ELb0EN7cutlass6half_tE19Flash_kernel_traitsILi96ELi64ELi128ELi4ES3_EELb0ELb1ELb0ELb0ELb0ELb1ELb1ELb0ENS_16Flash_fwd_paramsEEEvRKT8_iiiii:
        /* <DEDUP_REMOVED lines=18> */
[----:B------:R-:W2:Y:S01]  /*0320*/  S2R R173, SR_TID.X ;  /* 0x0000000000ad7919 */ /* 0x000ea20000002100 */
[----:B------:R-:W-:-:S11]  /*0330*/  SHF.R.U32.HI R0, RZ, 0x1e, R181 ;  /* 0x0000001eff007819 */ /* 0x000fd600000116b5 */
[----:B------:R-:W-:Y:S01]  /*0340*/  @P1 IADD3 R20, P0, PT, R6, R4, RZ ;  /* 0x0000000406141210 */ /* 0x000fe20007f1e0ff */
[----:B------:R-:W-:-:S06]  /*0350*/  IMAD.MOV.U32 R6, RZ, RZ, -0x1 ;  /* 0xffffffffff067424 */ /* 0x000fcc00078e00ff */
[----:B------:R1:W5:Y:S01]  /*0360*/  @P2 LD.E R6, desc[UR4][R22.64] ;  /* 0x0000000416062980 */ /* 0x000362000c101900 */
[----:B------:R-:W-:Y:S01]  /*0370*/  ISETP.NE.U32.AND P2, PT, R16, RZ, PT ;  /* 0x000000ff1000720c */ /* 0x000fe20003f45070 */
[----:B------:R-:W-:-:S03]  /*0380*/  IMAD.MOV.U32 R14, RZ, RZ, RZ ;  /* 0x000000ffff0e7224 */ /* 0x000fc600078e00ff */
[----:B------:R-:W-:Y:S01]  /*0390*/  ISETP.NE.AND.EX P2, PT, R17, RZ, PT, P2 ;  /* 0x000000ff1100720c */ /* 0x000fe20003f45320 */
[----:B------:R-:W-:Y:S01]  /*03a0*/  @P1 IMAD.X R21, R7, 0x1, R0, P0 ;  /* 0x0000000107151824 */ /* 0x000fe200000e0600 */
[----:B------:R-:W-:-:S04]  /*03b0*/  ISETP.NE.U32.AND P0, PT, R12, RZ, PT ;  /* 0x000000ff0c00720c */ /* 0x000fc80003f05070 */
[----:B------:R1:W5:Y:S01]  /*03c0*/  @P1 LD.E R14, desc[UR4][R20.64] ;  /* 0x00000004140e1980 */ /* 0x000362000c101900 */
[----:B------:R-:W-:Y:S01]  /*03d0*/  IADD3 R18, P1, PT, R16, R4, RZ ;  /* 0x0000000410127210 */ /* 0x000fe20007f3e0ff */
[----:B------:R-:W-:Y:S01]  /*03e0*/  BSSY.RECONVERGENT B0, `(.L_x_2374) ;  /* 0x0000009000007945 */ /* 0x000fe20003800200 */
[----:B------:R-:W-:-:S03]  /*03f0*/  ISETP.NE.AND.EX P0, PT, R13, RZ, PT, P0 ;  /* 0x000000ff0d00720c */ /* 0x000fc60003f05300 */
[----:B------:R-:W-:Y:S02]  /*0400*/  IMAD.X R19, R17, 0x1, R0, P1 ;  /* 0x0000000111137824 */ /* 0x000fe400008e0600 */
[----:B------:R-:W-:Y:S01]  /*0410*/  IMAD.MOV.U32 R17, RZ, RZ, -0x1 ;  /* 0xffffffffff117424 */ /* 0x000fe200078e00ff */
[----:B--2---:R-:W-:Y:S07]  /*0420*/  @!P2 BRA `(.L_x_2375) ;  /* 0x000000000010a947 */ /* 0x004fee0003800000 */
[----:B------:R-:W2:Y:S02]  /*0430*/  LD.E.U8 R7, desc[UR4][R2.64+0x1b2] ;  /* 0x0001b20402077980 */ /* 0x000ea4000c101100 */
[----:B--2---:R-:W-:-:S13]  /*0440*/  ISETP.NE.AND P1, PT, R7, RZ, PT ;  /* 0x000000ff0700720c */ /* 0x004fda0003f25270 */
[----:B------:R-:W-:Y:S05]  /*0450*/  @!P1 BRA `(.L_x_2375) ;  /* 0x0000000000049947 */ /* 0x000fea0003800000 */
[----:B------:R2:W5:Y:S02]  /*0460*/  LD.E R17, desc[UR4][R18.64] ;  /* 0x0000000412117980 */ /* 0x000564000c101900 */
.L_x_2375:
[----:B------:R-:W-:Y:S05]  /*0470*/  BSYNC.RECONVERGENT B0 ;  /* 0x0000000000007941 */ /* 0x000fea0003800200 */
.L_x_2374:
[----:B------:R-:W-:Y:S04]  /*0480*/  BSSY.RECONVERGENT B0, `(.L_x_2376) ;  /* 0x0000007000007945 */ /* 0x000fe80003800200 */
[----:B------:R-:W-:Y:S05]  /*0490*/  @!P3 BRA `(.L_x_2377) ;  /* 0x000000000014b947 */ /* 0x000fea0003800000 */
[----:B------:R-:W3:Y:S02]  /*04a0*/  LD.E.U8 R7, desc[UR4][R2.64+0x1b2] ;  /* 0x0001b20402077980 */ /* 0x000ee4000c101100 */
[----:B---3--:R-:W-:-:S13]  /*04b0*/  ISETP.NE.AND P1, PT, R7, RZ, PT ;  /* 0x000000ff0700720c */ /* 0x008fda0003f25270 */
[----:B------:R-:W3:Y:S02]  /*04c0*/  @P1 LD.E R8, desc[UR4][R18.64+0x4] ;  /* 0x0000040412081980 */ /* 0x000ee4000c101900 */
[----:B---3-5:R-:W-:-:S06]  /*04d0*/  @P1 IADD3 R121, PT, PT, R8, -R17, RZ ;  /* 0x8000001108791210 */ /* 0x028fcc0007ffe0ff */
[----:B------:R3:W5:Y:S02]  /*04e0*/  @!P1 LD.E R121, desc[UR4][R18.64] ;  /* 0x0000000412799980 */ /* 0x000764000c101900 */
.L_x_2377:
[----:B------:R-:W-:Y:S05]  /*04f0*/  BSYNC.RECONVERGENT B0 ;  /* 0x0000000000007941 */ /* 0x000fea0003800200 */
.L_x_2376:
        /* <DEDUP_REMOVED lines=8> */
.L_x_2379:
[----:B------:R-:W4:Y:S01]  /*0580*/  LD.E.64 R12, desc[UR4][R2.64+0x108] ;  /* 0x00010804020c7980 */ /* 0x000f22000c101b00 */
[----:B------:R-:W-:Y:S01]  /*0590*/  BSSY.RECONVERGENT B0, `(.L_x_2381) ;  /* 0x0000006000007945 */ /* 0x000fe20003800200 */
[----:B------:R-:W-:Y:S01]  /*05a0*/  IMAD.MOV.U32 R5, RZ, RZ, RZ ;  /* 0x000000ffff057224 */ /* 0x000fe200078e00ff */
[----:B----4-:R-:W-:-:S04]  /*05b0*/  ISETP.NE.U32.AND P0, PT, R12, RZ, PT ;  /* 0x000000ff0c00720c */ /* 0x010fc80003f05070 */
[----:B------:R-:W-:-:S13]  /*05c0*/  ISETP.NE.AND.EX P0, PT, R13, RZ, PT, P0 ;  /* 0x000000ff0d00720c */ /* 0x000fda0003f05300 */
[----:B------:R-:W-:Y:S05]  /*05d0*/  @!P0 BRA `(.L_x_2382) ;  /* 0x0000000000048947 */ /* 0x000fea0003800000 */
[----:B------:R4:W5:Y:S02]  /*05e0*/  LD.E R5, desc[UR4][R2.64+0xbc] ;  /* 0x0000bc0402057980 */ /* 0x000964000c101900 */
.L_x_2382:
[----:B------:R-:W-:Y:S05]  /*05f0*/  BSYNC.RECONVERGENT B0 ;  /* 0x0000000000007941 */ /* 0x000fea0003800200 */
.L_x_2381:
[----:B-----5:R-:W-:Y:S02]  /*0600*/  IADD3 R121, PT, PT, R5, R121, -R14 ;  /* 0x0000007905797210 */ /* 0x020fe40007ffe80e */
.L_x_2380:
[----:B------:R-:W-:Y:S05]  /*0610*/  BSYNC.RECONVERGENT B1 ;  /* 0x0000000000017941 */ /* 0x000fea0003800200 */
.L_x_2378:
[----:B------:R-:W-:Y:S01]  /*0620*/  IMAD.SHL.U32 R178, R9, 0x40, RZ ;  /* 0x0000004009b27824 */ /* 0x000fe200078e00ff */
[----:B------:R-:W-:Y:S01]  /*0630*/  MOV R12, R172 ;  /* 0x000000ac000c7202 */ /* 0x000fe20000000f00 */
[----:B------:R-:W-:-:S03]  /*0640*/  IMAD.MOV.U32 R13, RZ, RZ, 0x0 ;  /* 0x00000000ff0d7424 */ /* 0x000fc600078e00ff */
[----:B------:R-:W-:-:S13]  /*0650*/  ISETP.GT.AND P0, PT, R123, R178, PT ;  /* 0x000000b27b00720c */ /* 0x000fda0003f04270 */
[----:B-1234-:R-:W-:Y:S05]  /*0660*/  @!P0 RET.REL.NODEC R12 `(_ZN5flash24flash_fwd_splitkv_kernelI23Flash_fwd_kernel_traitsILi96ELi64ELi128ELi4ELb0ELb0EN7cutlass6half_tE19Flash_kernel_traitsILi96ELi64ELi128ELi4ES3_EELb0ELb1ELb0ELb0ELb0ELb1ELb1ELb0EEEvNS_16Flash_fwd_paramsE) ;  /* 0xfffffff80c648950 */ /* 0x01efea0003c3ffff */
        /* <DEDUP_REMOVED lines=8> */
[----:B------:R-:W1:Y:S01]  /*06f0*/  F2I.FTZ.U32.TRUNC.NTZ R19, R18 ;  /* 0x0000001200137305 */ /* 0x000e62000021f000 */
[----:B------:R-:W-:Y:S02]  /*0700*/  IMAD.MOV R5, RZ, RZ, -R5 ;  /* 0x000000ffff057224 */ /* 0x000fe400078e0a05 */
[----:B-1----:R-:W-:Y:S02]  /*0710*/  IMAD.MOV R13, RZ, RZ, -R19 ;  /* 0x000000ffff0d7224 */ /* 0x002fe400078e0a13 */
[----:B------:R-:W-:Y:S02]  /*0720*/  IMAD.MOV.U32 R18, RZ, RZ, RZ ;  /* 0x000000ffff127224 */ /* 0x000fe400078e00ff */
[----:B------:R-:W-:-:S04]  /*0730*/  IMAD R13, R13, R8, RZ ;  /* 0x000000080d0d7224 */ /* 0x000fc800078e02ff */
[----:B------:R-:W-:-:S04]  /*0740*/  IMAD.HI.U32 R13, R19, R13, R18 ;  /* 0x0000000d130d7227 */ /* 0x000fc800078e0012 */
[----:B--2---:R-:W-:-:S05]  /*0750*/  VIADD R16, R16, 0x7f ;  /* 0x0000007f10107836 */ /* 0x004fca0000000000 */
[----:B------:R-:W-:-:S04]  /*0760*/  SHF.R.S32.HI R15, RZ, 0x1f, R16 ;  /* 0x0000001fff0f7819 */ /* 0x000fc80000011410 */
[----:B------:R-:W-:-:S04]  /*0770*/  LEA.HI R15, R15, R16, RZ, 0x7 ;  /* 0x000000100f0f7211 */ /* 0x000fc800078f38ff */
[----:B------:R-:W-:-:S05]  /*0780*/  LEA.HI.SX32 R15, R15, R10, 0x19 ;  /* 0x0000000a0f0f7211 */ /* 0x000fca00078fcaff */
[----:B------:R-:W-:-:S05]  /*0790*/  VIADD R15, R15, 0xffffffff ;  /* 0xffffffff0f0f7836 */ /* 0x000fca0000000000 */
[----:B------:R-:W-:Y:S02]  /*07a0*/  IABS R7, R15 ;  /* 0x0000000f00077213 */ /* 0x000fe40000000000 */
[----:B------:R-:W-:-:S03]  /*07b0*/  LOP3.LUT R15, R15, R10, RZ, 0x3c, !PT ;  /* 0x0000000a0f0f7212 */ /* 0x000fc600078e3cff */
[----:B------:R-:W-:Y:S01]  /*07c0*/  IMAD.HI.U32 R16, R13, R7, RZ ;  /* 0x000000070d107227 */ /* 0x000fe200078e00ff */
[----:B------:R-:W-:-:S03]  /*07d0*/  ISETP.GE.AND P0, PT, R15, RZ, PT ;  /* 0x000000ff0f00720c */ /* 0x000fc60003f06270 */
[----:B------:R-:W-:Y:S02]  /*07e0*/  IMAD R5, R16, R5, R7 ;  /* 0x0000000510057224 */ /* 0x000fe400078e0207 */
[----:B---3--:R-:W-:-:S03]  /*07f0*/  IMAD.IADD R7, R12, 0x1, R123 ;  /* 0x000000010c077824 */ /* 0x008fc600078e027b */
[----:B------:R-:W-:Y:S02]  /*0800*/  ISETP.GT.U32.AND P1, PT, R8, R5, PT ;  /* 0x000000050800720c */ /* 0x000fe40003f24070 */
[----:B------:R-:W-:-:S04]  /*0810*/  IADD3 R7, PT, PT, -R7, R178, R121 ;  /* 0x000000b207077210 */ /* 0x000fc80007ffe179 */
[----:B------:R-:W-:-:S04]  /*0820*/  SHF.R.S32.HI R12, RZ, 0x1f, R7 ;  /* 0x0000001fff0c7819 */ /* 0x000fc80000011407 */
[----:B------:R-:W-:-:S03]  /*0830*/  LEA.HI R12, R12, R7, RZ, 0x7 ;  /* 0x000000070c0c7211 */ /* 0x000fc600078f38ff */
[----:B------:R-:W-:Y:S01]  /*0840*/  @!P1 IMAD.IADD R5, R5, 0x1, -R8 ;  /* 0x0000000105059824 */ /* 0x000fe200078e0a08 */
[----:B------:R-:W-:Y:S01]  /*0850*/  SHF.R.S32.HI R12, RZ, 0x7, R12 ;  /* 0x00000007ff0c7819 */ /* 0x000fe2000001140c */
[----:B------:R-:W-:Y:S01]  /*0860*/  @!P1 VIADD R16, R16, 0x1 ;  /* 0x0000000110109836 */ /* 0x000fe20000000000 */
[----:B------:R-:W-:Y:S02]  /*0870*/  ISETP.NE.AND P1, PT, R10, RZ, PT ;  /* 0x000000ff0a00720c */ /* 0x000fe40003f25270 */
[----:B------:R-:W-:Y:S01]  /*0880*/  ISETP.GE.U32.AND P2, PT, R5, R8, PT ;  /* 0x000000080500720c */ /* 0x000fe20003f46070 */
[----:B------:R-:W-:-:S05]  /*0890*/  VIADD R5, R121, 0x7f ;  /* 0x0000007f79057836 */ /* 0x000fca0000000000 */
[----:B------:R-:W-:-:S04]  /*08a0*/  IADD3 R8, PT, PT, R5, R178, -R123 ;  /* 0x000000b205087210 */ /* 0x000fc80007ffe87b */
[----:B----4-:R-:W-:-:S03]  /*08b0*/  IADD3 R11, PT, PT, R8, 0x40, R11 ;  /* 0x00000040080b7810 */ /* 0x010fc60007ffe00b */
[----:B------:R-:W-:Y:S01]  /*08c0*/  @P2 VIADD R16, R16, 0x1 ;  /* 0x0000000110102836 */ /* 0x000fe20000000000 */
[----:B------:R-:W-:-:S03]  /*08d0*/  SHF.R.S32.HI R8, RZ, 0x1f, R11 ;  /* 0x0000001fff087819 */ /* 0x000fc6000001140b */
[----:B------:R-:W-:Y:S01]  /*08e0*/  @!P0 IMAD.MOV R16, RZ, RZ, -R16 ;  /* 0x000000ffff108224 */ /* 0x000fe200078e0a10 */
[----:B------:R-:W-:Y:S02]  /*08f0*/  @!P1 LOP3.LUT R16, RZ, R10, RZ, 0x33, !PT ;  /* 0x0000000aff109212 */ /* 0x000fe400078e33ff */
[----:B------:R-:W-:Y:S02]  /*0900*/  SHF.R.S32.HI R10, RZ, 0x1f, R5 ;  /* 0x0000001fff0a7819 */ /* 0x000fe40000011405 */
[----:B------:R-:W-:Y:S02]  /*0910*/  LEA.HI R8, R8, R11, RZ, 0x7 ;  /* 0x0000000b08087211 */ /* 0x000fe400078f38ff */
[----:B------:R-:W-:Y:S01]  /*0920*/  LEA.HI R10, R10, R5, RZ, 0x7 ;  /* 0x000000050a0a7211 */ /* 0x000fe200078f38ff */
[----:B------:R-:W-:Y:S01]  /*0930*/  IMAD R5, R16, UR8, RZ ;  /* 0x0000000810057c24 */ /* 0x000fe2000f8e02ff */
[----:B------:R-:W-:Y:S02]  /*0940*/  SHF.R.S32.HI R8, RZ, 0x7, R8 ;  /* 0x00000007ff087819 */ /* 0x000fe40000011408 */
[----:B------:R-:W-:-:S02]  /*0950*/  SHF.R.S32.HI R10, RZ, 0x7, R10 ;  /* 0x00000007ff0a7819 */ /* 0x000fc4000001140a */
[C---:B------:R-:W-:Y:S02]  /*0960*/  VIMNMX R166, PT, PT, R5.reuse, R12, !PT ;  /* 0x0000000c05a67248 */ /* 0x040fe40007fe0100 */
[----:B------:R-:W-:-:S04]  /*0970*/  VIADDMNMX R55, R5, R16, R10, PT ;  /* 0x0000001005377246 */ /* 0x000fc8000380010a */
        /* <DEDUP_REMOVED lines=38> */
.L_x_2385:
[----:B------:R-:W-:Y:S05]  /*0be0*/  BSYNC.RECONVERGENT B0 ;  /* 0x0000000000007941 */ /* 0x000fea0003800200 */
.L_x_2384:
        /* <DEDUP_REMOVED lines=16> */
.L_x_2387:
[----:B------:R-:W-:Y:S05]  /*0cf0*/  BSYNC.RECONVERGENT B0 ;  /* 0x0000000000007941 */ /* 0x000fea0003800200 */
.L_x_2386:
        /* <DEDUP_REMOVED lines=15> */
.L_x_2389:
[----:B------:R-:W-:Y:S05]  /*0df0*/  BSYNC.RECONVERGENT B0 ;  /* 0x0000000000007941 */ /* 0x000fea0003800200 */
.L_x_2388:
        /* <DEDUP_REMOVED lines=15> */
.L_x_2391:
[----:B------:R-:W-:Y:S05]  /*0ef0*/  BSYNC.RECONVERGENT B0 ;  /* 0x0000000000007941 */ /* 0x000fea0003800200 */
.L_x_2390:
        /* <DEDUP_REMOVED lines=13> */
[----:B-1234-:R-:W-:Y:S05]  /*0fd0*/  @P6 RET.REL.NODEC R172 `(_ZN5flash24flash_fwd_splitkv_kernelI23Flash_fwd_kernel_traitsILi96ELi64ELi128ELi4ELb0ELb0EN7cutlass6half_tE19Flash_kernel_traitsILi96ELi64ELi128ELi4ES3_EELb0ELb1ELb0ELb0ELb0ELb1ELb1ELb0EEEvNS_16Flash_fwd_paramsE) ;  /* 0xfffffff0ac086950 */ /* 0x01efea0003c3ffff */
[----:B------:R-:W-:Y:S02]  /*0fe0*/  MOV R3, 0xff800000 ;  /* 0xff80000000037802 */ /* 0x000fe40000000f00 */
[----:B------:R-:W-:-:S03]  /*0ff0*/  MOV R173, 0x0 ;  /* 0x0000000000ad7802 */ /* 0x000fc60000000f00 */
[----:B------:R1:W-:Y:S02]  /*1000*/  ST.E desc[UR4][R4.64+0xc0], R3 ;  /* 0x0000c00304007985 */ /* 0x0003e4000c101904 */
[----:B-1----:R-:W-:Y:S05]  /*1010*/  RET.REL.NODEC R172 `(_ZN5flash24flash_fwd_splitkv_kernelI23Flash_fwd_kernel_traitsILi96ELi64ELi128ELi4ELb0ELb0EN7cutlass6half_tE19Flash_kernel_traitsILi96ELi64ELi128ELi4ES3_EELb0ELb1ELb0ELb0ELb0ELb1ELb1ELb0EEEvNS_16Flash_fwd_paramsE) ;  /* 0xffffffecacf87950 */ /* 0x002fea0003c3ffff */
.L_x_2383:
        /* <DEDUP_REMOVED lines=27> */
[----:B-----5:R-:W1:Y:S01]  /*11d0*/  F2I.FTZ.U32.TRUNC.NTZ R13, R12 ;  /* 0x0000000c000d7305 */ /* 0x020e62000021f000 */
        /* <DEDUP_REMOVED lines=52> */
[----:B--2---:R-:W-:Y:S01]  /*1520*/  SHF.R.S32.HI R0, RZ, 0x1f, R5 ;  /* 0x0000001fff007819 */ /* 0x004fe20000011405 */
[-C--:B------:R-:W-:Y:S02]  /*1530*/  IMAD R7, R19, R5.reuse, RZ ;  /* 0x0000000513077224 */ /* 0x080fe400078e02ff */
        /* <DEDUP_REMOVED lines=19> */
.L_x_2393:
        /* <DEDUP_REMOVED lines=28> */
[----:B------:R-:W-:Y:S01]  /*1830*/  @!P3 IMAD.IADD R0, R0, 0x1, -R19 ;  /* 0x000000010000b824 */ /* 0x000fe200078e0a13 */
[----:B-----5:R-:W-:Y:S01]  /*1840*/  @!P5 SHF.R.S32.HI R8, RZ, 0x1f, R13 ;  /* 0x0000001fff08d819 */ /* 0x020fe2000001140d */
[----:B------:R-:W-:Y:S01]  /*1850*/  @!P5 IMAD.IADD R25, R25, 0x1, R4 ;  /* 0x000000011919d824 */ /* 0x000fe200078e0204 */
[----:B------:R-:W-:Y:S02]  /*1860*/  @P5 IADD3 R4, PT, PT, R14, R17, RZ ;  /* 0x000000110e045210 */ /* 0x000fe40007ffe0ff */
[----:B------:R-:W-:Y:S01]  /*1870*/  ISETP.GE.U32.AND P2, PT, R0, R19, PT ;  /* 0x000000130000720c */ /* 0x000fe20003f46070 */
[----:B----4-:R-:W-:Y:S01]  /*1880*/  @!P5 IMAD R11, R11, R13, RZ ;  /* 0x0000000d0b0bd224 */ /* 0x010fe200078e02ff */
[----:B------:R-:W-:Y:S01]  /*1890*/  LOP3.LUT R0, R180, R15, RZ, 0x3c, !PT ;  /* 0x0000000fb4007212 */ /* 0x000fe200078e3cff */
[----:B------:R-:W-:Y:S01]  /*18a0*/  @!P5 IMAD.WIDE.U32 R26, R10, R13, R24 ;  /* 0x0000000d0a1ad225 */ /* 0x000fe200078e0018 */
[----:B------:R-:W-:Y:S02]  /*18b0*/  ISETP.NE.AND P0, PT, R15, RZ, PT ;  /* 0x000000ff0f00720c */ /* 0x000fe40003f05270 */
[----:B------:R-:W-:Y:S01]  /*18c0*/  ISETP.GE.AND P1, PT, R0, RZ, PT ;  /* 0x000000ff0000720c */ /* 0x000fe20003f26270 */
[----:B------:R-:W-:Y:S01]  /*18d0*/  @!P5 IMAD R11, R10, R8, R11 ;  /* 0x000000080a0bd224 */ /* 0x000fe200078e020b */
[----:B------:R-:W-:Y:S01]  /*18e0*/  @!P3 IADD3 R7, PT, PT, R7, 0x1, RZ ;  /* 0x000000010707b810 */ /* 0x000fe20007ffe0ff */
[----:B------:R-:W-:-:S02]  /*18f0*/  @P5 IMAD R5, R161, R4, RZ ;  /* 0x00000004a1055224 */ /* 0x000fc400078e02ff */
[C---:B------:R-:W-:Y:S01]  /*1900*/  @P5 IMAD.WIDE.U32 R24, R160.reuse, R4, RZ ;  /* 0x00000004a0185225 */ /* 0x040fe200078e00ff */
[----:B------:R-:W-:Y:S02]  /*1910*/  LEA R4, R55, 0xffffff80, 0x7 ;  /* 0xffffff8037047811 */ /* 0x000fe400078e38ff */
[----:B------:R-:W-:Y:S01]  /*1920*/  @!P5 IADD3 R11, PT, PT, R27, R11, RZ ;  /* 0x0000000b1b0bd210 */ /* 0x000fe20007ffe0ff */
[----:B------:R-:W-:Y:S01]  /*1930*/  @P5 IMAD.IADD R11, R25, 0x1, R5 ;  /* 0x00000001190b5824 */ /* 0x000fe200078e0205 */
[----:B------:R-:W-:Y:S01]  /*1940*/  @!P5 MOV R10, R26 ;  /* 0x0000001a000ad202 */ /* 0x000fe20000000f00 */
[----:B------:R-:W-:Y:S01]  /*1950*/  IMAD R8, R161, R4, RZ ;  /* 0x00000004a1087224 */ /* 0x000fe200078e02ff */
[----:B------:R-:W-:Y:S01]  /*1960*/  @P5 MOV R10, R24 ;  /* 0x00000018000a5202 */ /* 0x000fe20000000f00 */
[----:B------:R-:W-:Y:S01]  /*1970*/  @P2 VIADD R7, R7, 0x1 ;  /* 0x0000000107072836 */ /* 0x000fe20000000000 */
[----:B------:R-:W-:Y:S01]  /*1980*/  SHF.R.S32.HI R19, RZ, 0x1f, R4 ;  /* 0x0000001fff137819 */ /* 0x000fe20000011404 */
[----:B------:R-:W-:Y:S01]  /*1990*/  @!P5 IMAD R0, R163, R14, RZ ;  /* 0x0000000ea300d224 */ /* 0x000fe200078e02ff */
[----:B------:R-:W-:Y:S01]  /*19a0*/  @!P5 SHF.R.S32.HI R5, RZ, 0x1f, R14 ;  /* 0x0000001fff05d819 */ /* 0x000fe2000001140e */
[----:B------:R-:W-:Y:S01]  /*19b0*/  IMAD.WIDE.U32 R24, R160, R4, R10 ;  /* 0x00000004a0187225 */ /* 0x000fe200078e000a */
[----:B------:R-:W-:-:S03]  /*19c0*/  @!P1 IADD3 R7, PT, PT, -R7, RZ, RZ ;  /* 0x000000ff07079210 */ /* 0x000fc60007ffe1ff */
[----:B------:R-:W-:Y:S01]  /*19d0*/  IMAD R8, R19, R160, R8 ;  /* 0x000000a013087224 */ /* 0x000fe200078e0208 */
[----:B------:R-:W-:Y:S01]  /*19e0*/  @!P0 LOP3.LUT R7, RZ, R15, RZ, 0x33, !PT ;  /* 0x0000000fff078212 */ /* 0x000fe200078e33ff */
        /* <DEDUP_REMOVED lines=12> */
[----:B------:R-:W-:-:S04]  /*1ab0*/  IMAD.WIDE.U32 R24, R22, R7, R24 ;  /* 0x0000000716187225 */ /* 0x000fc800078e0018 */
[----:B------:R-:W-:Y:S02]  /*1ac0*/  IMAD R8, R22, R8, R11 ;  /* 0x0000000816087224 */ /* 0x000fe400078e020b */
        /* <DEDUP_REMOVED lines=8> */
.L_x_2394:
[----:B------:R-:W-:Y:S05]  /*1b50*/  BSYNC.RECONVERGENT B0 ;  /* 0x0000000000007941 */ /* 0x000fea0003800200 */
.L_x_2392:
        /* <DEDUP_REMOVED lines=23> */
[----:B------:R-:W-:-:S05]  /*1cd0*/  @!P2 IMAD.IADD R23, R23, 0x1, -R8 ;  /* 0x000000011717a824 */ /* 0x000fca00078e0a08 */
[----:B------:R-:W-:Y:S02]  /*1ce0*/  ISETP.GE.U32.AND P3, PT, R23, R8, PT ;  /* 0x000000081700720c */ /* 0x000fe40003f66070 */
[----:B------:R-:W-:Y:S01]  /*1cf0*/  LOP3.LUT R8, R180, R15, RZ, 0x3c, !PT ;  /* 0x0000000fb4087212 */ /* 0x000fe200078e3cff */
[----:B------:R-:W-:Y:S01]  /*1d00*/  @!P2 VIADD R34, R34, 0x1 ;  /* 0x000000012222a836 */ /* 0x000fe20000000000 */
[----:B------:R-:W-:Y:S02]  /*1d10*/  ISETP.NE.AND P2, PT, R15, RZ, PT ;  /* 0x000000ff0f00720c */ /* 0x000fe40003f45270 */
[----:B------:R-:W-:Y:S01]  /*1d20*/  ISETP.GE.AND P1, PT, R8, RZ, PT ;  /* 0x000000ff0800720c */ /* 0x000fe20003f26270 */
[----:B------:R-:W-:Y:S02]  /*1d30*/  IMAD R22, R19, R162, RZ ;  /* 0x000000a213167224 */ /* 0x000fe400078e02ff */
[----:B------:R-:W-:Y:S02]  /*1d40*/  IMAD.SHL.U32 R12, R173, 0x8, RZ ;  /* 0x00000008ad0c7824 */ /* 0x000fe400078e00ff */
[----:B------:R-:W-:-:S02]  /*1d50*/  IMAD R22, R4, R163, R22 ;  /* 0x000000a304167224 */ /* 0x000fc400078e0216 */
[----:B------:R-:W-:Y:S01]  /*1d60*/  @P3 VIADD R34, R34, 0x1 ;  /* 0x0000000122223836 */ /* 0x000fe20000000000 */
[----:B------:R-:W-:Y:S01]  /*1d70*/  LOP3.LUT R179, R12, 0x18, RZ, 0xc0, !PT ;  /* 0x000000180cb37812 */ /* 0x000fe200078ec0ff */
[----:B------:R-:W-:-:S04]  /*1d80*/  IMAD.WIDE.U32 R18, R4, R162, RZ ;  /* 0x000000a204127225 */ /* 0x000fc800078e00ff */
[----:B------:R-:W-:Y:S02]  /*1d90*/  IMAD.SHL.U32 R33, R173, 0x10, RZ ;  /* 0x00000010ad217824 */ /* 0x000fe400078e00ff */
[----:B------:R-:W-:Y:S01]  /*1da0*/  @!P1 IMAD.MOV R34, RZ, RZ, -R34 ;  /* 0x000000ffff229224 */ /* 0x000fe200078e0a22 */
[----:B------:R-:W-:Y:S01]  /*1db0*/  @!P2 LOP3.LUT R34, RZ, R15, RZ, 0x33, !PT ;  /* 0x0000000fff22a212 */ /* 0x000fe200078e33ff */
[----:B------:R-:W-:Y:S01]  /*1dc0*/  IMAD.IADD R22, R19, 0x1, R22 ;  /* 0x0000000113167824 */ /* 0x000fe200078e0216 */
[----:B------:R-:W-:Y:S01]  /*1dd0*/  IADD3 R19, P2, P1, R18, R0, R179 ;  /* 0x0000000012137210 */ /* 0x000fe2000795e0b3 */
[----:B------:R-:W-:Y:S01]  /*1de0*/  IMAD.SHL.U32 R18, R173, 0x20, RZ ;  /* 0x00000020ad127824 */ /* 0x000fe200078e00ff */
[----:B------:R-:W-:Y:S01]  /*1df0*/  LOP3.LUT R23, R33, 0x3e00, RZ, 0xc0, !PT ;  /* 0x00003e0021177812 */ /* 0x000fe200078ec0ff */
[-C--:B------:R-:W-:Y:S01]  /*1e00*/  IMAD R15, R31, R34.reuse, RZ ;  /* 0x000000221f0f7224 */ /* 0x080fe200078e02ff */
[----:B------:R-:W-:Y:S02]  /*1e10*/  SHF.R.S32.HI R0, RZ, 0x1f, R34 ;  /* 0x0000001fff007819 */ /* 0x000fe40000011422 */
[----:B------:R-:W-:Y:S01]  /*1e20*/  MOV R4, 0x400 ;  /* 0x0000040000047802 */ /* 0x000fe20000000f00 */
[----:B------:R-:W-:Y:S01]  /*1e30*/  IMAD.WIDE.U32 R34, R30, R34, RZ ;  /* 0x000000221e227225 */ /* 0x000fe200078e00ff */
[----:B------:R-:W-:-:S02]  /*1e40*/  LOP3.LUT R33, R33, 0x100, RZ, 0xc0, !PT ;  /* 0x0000010021217812 */ /* 0x000fc400078ec0ff */
[----:B------:R-:W-:Y:S02]  /*1e50*/  LOP3.LUT R31, R18, 0x100, RZ, 0xc0, !PT ;  /* 0x00000100121f7812 */ /* 0x000fe400078ec0ff */
[--C-:B------:R-:W-:Y:S01]  /*1e60*/  LOP3.LUT R23, R23, 0x20, R18.reuse, 0xf8, !PT ;  /* 0x0000002017177812 */ /* 0x100fe200078ef812 */
[----:B------:R-:W-:Y:S01]  /*1e70*/  IMAD R15, R0, R30, R15 ;  /* 0x0000001e000f7224 */ /* 0x000fe200078e020f */
[----:B-1----:R-:W-:Y:S02]  /*1e80*/  LEA R7, R7, R4, 0x18 ;  /* 0x0000000407077211 */ /* 0x002fe400078ec0ff */
[--C-:B------:R-:W-:Y:S02]  /*1e90*/  LOP3.LUT R158, R33, 0x20, R18.reuse, 0xf8, !PT ;  /* 0x00000020219e7812 */ /* 0x100fe400078ef812 */
[--C-:B------:R-:W-:Y:S02]  /*1ea0*/  LOP3.LUT R4, R31, 0x20, R18.reuse, 0xf8, !PT ;  /* 0x000000201f047812 */ /* 0x100fe400078ef812 */
[----:B------:R-:W-:-:S02]  /*1eb0*/  LOP3.LUT R0, R23, 0x100, R18, 0xf8, !PT ;  /* 0x0000010017007812 */ /* 0x000fc400078ef812 */
[----:B------:R-:W-:Y:S02]  /*1ec0*/  IADD3.X R22, PT, PT, R22, R13, RZ, P2, P1 ;  /* 0x0000000d16167210 */ /* 0x000fe400017e24ff */
[----:B------:R-:W-:Y:S01]  /*1ed0*/  LOP3.LUT R18, R18, 0xc0, RZ, 0xc0, !PT ;  /* 0x000000c012127812 */ /* 0x000fe200078ec0ff */
[----:B------:R-:W-:Y:S01]  /*1ee0*/  IMAD.IADD R15, R35, 0x1, R15 ;  /* 0x00000001230f7824 */ /* 0x000fe200078e020f */
[----:B------:R-:W-:Y:S02]  /*1ef0*/  SHF.L.U32 R13, R173, 0x2, RZ ;  /* 0x00000002ad0d7819 */ /* 0x000fe400000006ff */
[--C-:B------:R-:W-:Y:S02]  /*1f00*/  SHF.R.U32.HI R53, RZ, 0x1, R173.reuse ;  /* 0x00000001ff357819 */ /* 0x100fe400000116ad */
[----:B------:R-:W-:Y:S02]  /*1f10*/  IADD3 R30, P1, PT, R19, R34, RZ ;  /* 0x00000022131e7210 */ /* 0x000fe40007f3e0ff */
[----:B------:R-:W-:-:S02]  /*1f20*/  LOP3.LUT R19, R18, 0x8, R173, 0xf8, !PT ;  /* 0x0000000812137812 */ /* 0x000fc400078ef8ad */
[----:B------:R-:W-:Y:S01]  /*1f30*/  SHF.R.U32.HI R118, RZ, 0x2, R173 ;  /* 0x00000002ff767819 */ /* 0x000fe200000116ad */
[----:B------:R-:W-:Y:S01]  /*1f40*/  IMAD.X R31, R22, 0x1, R15, P1 ;  /* 0x00000001161f7824 */ /* 0x000fe200008e060f */
[----:B------:R-:W-:Y:S02]  /*1f50*/  LOP3.LUT R13, R13, 0x18, RZ, 0xc0, !PT ;  /* 0x000000180d0d7812 */ /* 0x000fe400078ec0ff */
[----:B------:R-:W-:Y:S01]  /*1f60*/  LOP3.LUT R18, R18, 0x8, R53, 0xf8, !PT ;  /* 0x0000000812127812 */ /* 0x000fe200078ef835 */
[----:B------:R-:W-:Y:S01]  /*1f70*/  IMAD.WIDE.U32 R30, R118, R162, R30 ;  /* 0x000000a2761e7225 */ /* 0x000fe200078e001e */
[----:B------:R-:W-:Y:S02]  /*1f80*/  LOP3.LUT R158, R158, R19, R13, 0xf6, !PT ;  /* 0x000000139e9e7212 */ /* 0x000fe400078ef60d */
[----:B------:R-:W-:Y:S01]  /*1f90*/  LOP3.LUT R15, R18, R13, RZ, 0x3c, !PT ;  /* 0x0000000d120f7212 */ /* 0x000fe200078e3cff */
[----:B------:R-:W-:-:S04]  /*1fa0*/  IMAD R13, R163, R118, RZ ;  /* 0x00000076a30d7224 */ /* 0x000fc800078e02ff */
[----:B------:R-:W-:Y:S01]  /*1fb0*/  IMAD.IADD R171, R31, 0x1, R13 ;  /* 0x000000011fab7824 */ /* 0x000fe200078e020d */
[----:B------:R-:W-:Y:S01]  /*1fc0*/  IADD3 R14, P2, PT, R179, R14, RZ ;  /* 0x0000000eb30e7210 */ /* 0x000fe20007f5e0ff */
[----:B------:R-:W-:Y:S01]  /*1fd0*/  IMAD.IADD R164, R123, 0x1, -R178 ;  /* 0x000000017ba47824 */ /* 0x000fe200078e0ab2 */
[----:B------:R-:W-:Y:S02]  /*1fe0*/  LOP3.LUT R22, R12, 0xc0, RZ, 0xc0, !PT ;  /* 0x000000c00c167812 */ /* 0x000fe400078ec0ff */
[-C--:B------:R-:W-:Y:S02]  /*1ff0*/  LOP3.LUT R0, R0, R15.reuse, RZ, 0xfc, !PT ;  /* 0x0000000f00007212 */ /* 0x080fe400078efcff */
[----:B------:R-:W-:Y:S01]  /*2000*/  LOP3.LUT R4, R4, R15, RZ, 0xfc, !PT ;  /* 0x0000000f04047212 */ /* 0x000fe200078efcff */
[----:B------:R-:W-:Y:S01]  /*2010*/  IMAD.X R15, RZ, RZ, R5, P2 ;  /* 0x000000ffff0f7224 */ /* 0x000fe200010e0605 */
[----:B------:R-:W-:Y:S01]  /*2020*/  LOP3.LUT R19, R22, 0x18, R173, 0xf8, !PT ;  /* 0x0000001816137812 */ /* 0x000fe200078ef8ad */
[----:B------:R-:W-:-:S02]  /*2030*/  IMAD R5, R161, R118, RZ ;  /* 0x00000076a1057224 */ /* 0x000fc400078e02ff */
[----:B------:R-:W-:Y:S01]  /*2040*/  IMAD.WIDE.U32 R22, R118, R160, R14 ;  /* 0x000000a076167225 */ /* 0x000fe200078e000e */
[----:B------:R-:W-:Y:S02]  /*2050*/  LOP3.LUT R19, R19, 0x18, R12, 0x78, !PT ;  /* 0x0000001813137812 */ /* 0x000fe400078e780c */
[----:B------:R-:W-:Y:S01]  /*2060*/  SHF.R.S32.HI R15, RZ, 0x1f, R180 ;  /* 0x0000001fff0f7819 */ /* 0x000fe200000114b4 */
[----:B------:R-:W-:Y:S01]  /*2070*/  IMAD.IADD R167, R23, 0x1, R5 ;  /* 0x0000000117a77824 */ /* 0x000fe200078e0205 */
[----:B------:R-:W-:Y:S01]  /*2080*/  LOP3.LUT R12, R19, 0x1f20, R12, 0xf8, !PT ;  /* 0x00001f20130c7812 */ /* 0x000fe200078ef80c */
[----:B------:R-:W-:Y:S01]  /*2090*/  IMAD.MOV.U32 R119, RZ, RZ, RZ ;  /* 0x000000ffff777224 */ /* 0x000fe200078e00ff */
[----:B------:R-:W-:Y:S01]  /*20a0*/  BSSY.RECONVERGENT B0, `(.L_x_2395) ;  /* 0x0000035000007945 */ /* 0x000fe20003800200 */
[----:B------:R-:W-:Y:S01]  /*20b0*/  SHF.R.U32.HI R165, RZ, 0x3, R173 ;  /* 0x00000003ffa57819 */ /* 0x000fe200000116ad */
[----:B------:R-:W-:Y:S01]  /*20c0*/  IMAD.WIDE.U32 R8, R9, 0x40, R118 ;  /* 0x0000004009087825 */ /* 0x000fe200078e0076 */
[----:B------:R-:W-:-:S02]  /*20d0*/  LOP3.LUT R175, R179, 0x20, RZ, 0xfc, !PT ;  /* 0x00000020b3af7812 */ /* 0x000fc400078efcff */
[----:B------:R-:W-:Y:S01]  /*20e0*/  LOP3.LUT R174, R179, 0x40, RZ, 0xfc, !PT ;  /* 0x00000040b3ae7812 */ /* 0x000fe200078efcff */
[----:B------:R-:W-:Y:S01]  /*20f0*/  IMAD R177, R12, 0x2, R7 ;  /* 0x000000020cb17824 */ /* 0x000fe200078e0207 */
[----:B--2---:R-:W-:-:S04]  /*2100*/  LEA R170, P1, R30, R26, 0x1 ;  /* 0x0000001a1eaa7211 */ /* 0x004fc800078208ff */
[----:B------:R-:W-:Y:S01]  /*2110*/  LEA.HI.X R171, R30, R27, R171, 0x1, P1 ;  /* 0x0000001b1eab7211 */ /* 0x000fe200008f0cab */
[----:B---3--:R-:W-:-:S04]  /*2120*/  @P0 IMAD.WIDE.U32 R26, R20, R6, RZ ;  /* 0x00000006141a0225 */ /* 0x008fc800078e00ff */
[----:B------:R-:W-:Y:S02]  /*2130*/  @P0 IMAD R6, R21, R6, RZ ;  /* 0x0000000615060224 */ /* 0x000fe400078e02ff */
[-C--:B----4-:R-:W-:Y:S02]  /*2140*/  @!P0 IMAD R13, R29, R181.reuse, RZ ;  /* 0x000000b51d0d8224 */ /* 0x090fe400078e02ff */
[----:B------:R-:W-:-:S04]  /*2150*/  @!P0 IMAD.WIDE.U32 R28, R28, R181, RZ ;  /* 0x000000b51c1c8225 */ /* 0x000fc800078e00ff */
[----:B------:R-:W-:Y:S02]  /*2160*/  @!P0 IMAD.MOV.U32 R18, RZ, RZ, R28 ;  /* 0x000000ffff128224 */ /* 0x000fe400078e001c */
[----:B------:R-:W-:Y:S02]  /*2170*/  @P0 IMAD.MOV.U32 R18, RZ, RZ, R26 ;  /* 0x000000ffff120224 */ /* 0x000fe400078e001a */
[----:B------:R-:W-:Y:S01]  /*2180*/  @!P0 IMAD.IADD R13, R29, 0x1, R13 ;  /* 0x000000011d0d8824 */ /* 0x000fe200078e020d */
[----:B------:R-:W-:Y:S02]  /*2190*/  @P0 IADD3 R13, PT, PT, R27, R6, RZ ;  /* 0x000000061b0d0210 */ /* 0x000fe40007ffe0ff */
[----:B------:R-:W-:Y:S02]  /*21a0*/  ISETP.GE.AND P0, PT, R118, R164, PT ;  /* 0x000000a47600720c */ /* 0x000fe40003f06270 */
[----:B------:R-:W-:Y:S01]  /*21b0*/  IADD3 R18, P1, PT, R179, R18, RZ ;  /* 0x00000012b3127210 */ /* 0x000fe20007f3e0ff */
[----:B------:R-:W-:-:S04]  /*21c0*/  IMAD R5, R17, R180, RZ ;  /* 0x000000b411057224 */ /* 0x000fc800078e02ff */
[----:B------:R-:W-:Y:S01]  /*21d0*/  IMAD.X R19, RZ, RZ, R13, P1 ;  /* 0x000000ffff137224 */ /* 0x000fe200008e060d */
[----:B------:R-:W-:Y:S01]  /*21e0*/  LEA R168, P2, R22, R24, 0x1 ;  /* 0x0000001816a87211 */ /* 0x000fe200078408ff */
        /* <DEDUP_REMOVED lines=31> */
.L_x_2397:
[----:B------:R3:W-:Y:S02]  /*23e0*/  STS.128 [R177+0x2000], RZ ;  /* 0x002000ffb1007388 */ /* 0x0007e40000000c00 */
.L_x_2396:
[----:B------:R-:W-:Y:S05]  /*23f0*/  BSYNC.RECONVERGENT B0 ;  /* 0x0000000000007941 */ /* 0x000fea0003800200 */
.L_x_2395:
        /* <DEDUP_REMOVED lines=8> */
[----:B------:R-:W-:-:S03]  /*2480*/  ISETP.GE.AND P0, PT, R175, R176, PT ;  /* 0x000000b0af00720c */ /* 0x000fc60003f06270 */
[----:B------:R-:W-:Y:S01]  /*2490*/  IMAD R6, R9, R20, RZ ;  /* 0x0000001409067224 */ /* 0x000fe200078e02ff */
[----:B------:R-:W-:-:S03]  /*24a0*/  MOV R9, R15 ;  /* 0x0000000f00097202 */ /* 0x000fc60000000f00 */
[-C--:B------:R-:W-:Y:S02]  /*24b0*/  IMAD R6, R21, R13.reuse, R6 ;  /* 0x0000000d15067224 */ /* 0x080fe400078e0206 */
[----:B------:R-:W-:-:S04]  /*24c0*/  IMAD.WIDE.U32 R8, R20, R13, R8 ;  /* 0x0000000d14087225 */ /* 0x000fc800078e0008 */
[----:B------:R-:W-:Y:S01]  /*24d0*/  IMAD.IADD R9, R9, 0x1, R6 ;  /* 0x0000000109097824 */ /* 0x000fe200078e0206 */
        /* <DEDUP_REMOVED lines=19> */
.L_x_2400:
[----:B------:R1:W-:Y:S02]  /*2610*/  STS.128 [R177+0x2800], RZ ;  /* 0x002800ffb1007388 */ /* 0x0003e40000000c00 */
.L_x_2399:
[----:B------:R-:W-:Y:S05]  /*2620*/  BSYNC.RECONVERGENT B0 ;  /* 0x0000000000007941 */ /* 0x000fea0003800200 */
.L_x_2398:
        /* <DEDUP_REMOVED lines=29> */
.L_x_2403:
[----:B------:R1:W-:Y:S02]  /*2800*/  STS.128 [R177+0x7000], RZ ;  /* 0x007000ffb1007388 */ /* 0x0003e40000000c00 */
.L_x_2402:
[----:B------:R-:W-:Y:S05]  /*2810*/  BSYNC.RECONVERGENT B0 ;  /* 0x0000000000007941 */ /* 0x000fea0003800200 */
.L_x_2401:
[----:B------:R-:W-:Y:S01]  /*2820*/  ISETP.GE.AND P0, PT, R5, R6, PT ;  /* 0x000000060500720c */ /* 0x000fe20003f06270 */
[----:B------:R-:W-:-:S12]  /*2830*/  BSSY.RECONVERGENT B0, `(.L_x_2404) ;  /* 0x000001a000007945 */ /* 0x000fd80003800200 */
[----:B------:R-:W-:Y:S05]  /*2840*/  @P0 BRA `(.L_x_2405) ;  /* 0x0000000000600947 */ /* 0x000fea0003800000 */
[C---:B-1----:R-:W-:Y:S01]  /*2850*/  IMAD.SHL.U32 R8, R160.reuse, 0x20, RZ ;  /* 0x00000020a0087824 */ /* 0x042fe200078e00ff */
[-C--:B-----5:R-:W-:Y:S02]  /*2860*/  ISETP.GE.AND P1, PT, R179, R176.reuse, PT ;  /* 0x000000b0b300720c */ /* 0x0a0fe40003f26270 */
[----:B------:R-:W-:Y:S02]  /*2870*/  ISETP.GE.AND P0, PT, R175, R176, PT ;  /* 0x000000b0af00720c */ /* 0x000fe40003f06270 */
[----:B------:R-:W-:Y:S02]  /*2880*/  SHF.L.U64.HI R9, R160, 0x5, R161 ;  /* 0x00000005a0097819 */ /* 0x000fe400000102a1 */
[----:B----4-:R-:W-:-:S04]  /*2890*/  LEA R10, P2, R8, R168, 0x1 ;  /* 0x000000a8080a7211 */ /* 0x010fc800078408ff */
        /* <DEDUP_REMOVED lines=18> */
.L_x_2406:
[----:B------:R4:W-:Y:S02]  /*29c0*/  STS.128 [R177+0x7800], RZ ;  /* 0x007800ffb1007388 */ /* 0x0009e40000000c00 */
.L_x_2405:
[----:B------:R-:W-:Y:S05]  /*29d0*/  BSYNC.RECONVERGENT B0 ;  /* 0x0000000000007941 */ /* 0x000fea0003800200 */
.L_x_2404:
        /* <DEDUP_REMOVED lines=25> */
.L_x_2409:
[----:B------:R4:W-:Y:S02]  /*2b70*/  STS.128 [R177+0x8000], RZ ;  /* 0x008000ffb1007388 */ /* 0x0009e40000000c00 */
.L_x_2408:
[----:B------:R-:W-:Y:S05]  /*2b80*/  BSYNC.RECONVERGENT B0 ;  /* 0x0000000000007941 */ /* 0x000fea0003800200 */
.L_x_2407:
[----:B-1--4-:R-:W-:Y:S01]  /*2b90*/  IADD3 R9, PT, PT, R118, 0x60, RZ ;  /* 0x0000006076097810 */ /* 0x012fe20007ffe0ff */
        /* <DEDUP_REMOVED lines=25> */
.L_x_2411:
[----:B------:R-:W-:Y:S05]  /*2d30*/  BSYNC.RECONVERGENT B0 ;  /* 0x0000000000007941 */ /* 0x000fea0003800200 */
.L_x_2410:
        /* <DEDUP_REMOVED lines=29> */
.L_x_2414:
[----:B------:R1:W-:Y:S01]  /*2f10*/  STS.128 [R177+0xd000], RZ ;  /* 0x00d000ffb1007388 */ /* 0x0003e20000000c00 */
[----:B------:R-:W-:Y:S05]  /*2f20*/  BRA `(.L_x_2415) ;  /* 0x00000000000c7947 */ /* 0x000fea0003800000 */
.L_x_2413:
[----:B------:R1:W-:Y:S04]  /*2f30*/  STS.128 [R177+0x9000], RZ ;  /* 0x009000ffb1007388 */ /* 0x0003e80000000c00 */
[----:B------:R1:W-:Y:S04]  /*2f40*/  STS.128 [R177+0xb000], RZ ;  /* 0x00b000ffb1007388 */ /* 0x0003e80000000c00 */
[----:B------:R1:W-:Y:S02]  /*2f50*/  STS.128 [R177+0xd000], RZ ;  /* 0x00d000ffb1007388 */ /* 0x0003e40000000c00 */
.L_x_2415:
[----:B------:R-:W-:Y:S05]  /*2f60*/  BSYNC.RECONVERGENT B0 ;  /* 0x0000000000007941 */ /* 0x000fea0003800200 */
.L_x_2412:
        /* <DEDUP_REMOVED lines=29> */
.L_x_2418:
[----:B------:R1:W-:Y:S02]  /*3140*/  STS.128 [R177+0xd800], RZ ;  /* 0x00d800ffb1007388 */ /* 0x0003e40000000c00 */
.L_x_2417:
[----:B------:R-:W-:Y:S05]  /*3150*/  BSYNC.RECONVERGENT B0 ;  /* 0x0000000000007941 */ /* 0x000fea0003800200 */
.L_x_2416:
        /* <DEDUP_REMOVED lines=27> */
.L_x_2421:
[----:B------:R1:W-:Y:S02]  /*3310*/  STS.128 [R177+0xe000], RZ ;  /* 0x00e000ffb1007388 */ /* 0x0003e40000000c00 */
.L_x_2420:
[----:B------:R-:W-:Y:S05]  /*3320*/  BSYNC.RECONVERGENT B0 ;  /* 0x0000000000007941 */ /* 0x000fea0003800200 */
.L_x_2419:
        /* <DEDUP_REMOVED lines=31> */
.L_x_2424:
[----:B------:R1:W-:Y:S02]  /*3520*/  STS.128 [R177+0xe800], RZ ;  /* 0x00e800ffb1007388 */ /* 0x0003e40000000c00 */
.L_x_2423:
[----:B------:R-:W-:Y:S05]  /*3530*/  BSYNC.RECONVERGENT B0 ;  /* 0x0000000000007941 */ /* 0x000fea0003800200 */
.L_x_2422:
[----:B------:R-:W3:Y:S01]  /*3540*/  LD.E R6, desc[UR4][R2.64+0x18c] ;  /* 0x00018c0402067980 */ /* 0x000ee2000c101900 */
[-C--:B------:R-:W-:Y:S01]  /*3550*/  LEA R159, R0, R7.reuse, 0x1 ;  /* 0x00000007009f7211 */ /* 0x080fe200078e08ff */
[----:B------:R-:W-:Y:S01]  /*3560*/  BSSY.RECONVERGENT B1, `(.L_x_2425) ;  /* 0x00001c6000017945 */ /* 0x000fe20003800200 */
[----:B------:R-:W-:Y:S01]  /*3570*/  LEA R158, R158, R7, 0x1 ;  /* 0x000000079e9e7211 */ /* 0x000fe200078e08ff */
[----:B------:R-:W0:Y:S01]  /*3580*/  LDGDEPBAR ;  /* 0x00000000000079af */ /* 0x000e220000000000 */
[C---:B------:R-:W-:Y:S02]  /*3590*/  LEA R157, R5.reuse, R159, 0x1 ;  /* 0x0000009f059d7211 */ /* 0x040fe400078e08ff */
[----:B------:R-:W-:Y:S01]  /*35a0*/  LEA R119, R5, R158, 0x1 ;  /* 0x0000009e05777211 */ /* 0x000fe200078e08ff */
[----:B------:R-:W-:Y:S01]  /*35b0*/  LDSM.16.M88.4 R36, [R159] ;  /* 0x000000009f24783b */ /* 0x000fe20000000200 */
[----:B------:R-:W-:Y:S02]  /*35c0*/  LOP3.LUT R118, R118, 0x7, RZ, 0xc0, !PT ;  /* 0x0000000776767812 */ /* 0x000fe400078ec0ff */
[----:B------:R-:W-:Y:S01]  /*35d0*/  ISETP.GT.AND P0, PT, R117, R166, PT ;  /* 0x000000a67500720c */ /* 0x000fe20003f04270 */
[----:B------:R-:W2:Y:S01]  /*35e0*/  LDSM.16.M88.4 R88, [R158+0x3400] ;  /* 0x003400009e58783b */ /* 0x000ea20000000200 */
[----:B------:R-:W-:-:S02]  /*35f0*/  LOP3.LUT R53, R118, 0x1f0, R53, 0xf8, !PT ;  /* 0x000001f076357812 */ /* 0x000fc400078ef835 */
[----:B-----5:R-:W-:Y:S01]  /*3600*/  IADD3 R52, PT, PT, R52, R121, -R123 ;  /* 0x0000007934347210 */ /* 0x020fe20007ffe87b */
[----:B------:R-:W4:Y:S01]  /*3610*/  LDSM.16.M88.4 R28, [R158+0x3000] ;  /* 0x003000009e1c783b */ /* 0x000f220000000200 */
[----:B------:R-:W-:Y:S02]  /*3620*/  IADD3 R185, PT, PT, R178, R53, RZ ;  /* 0x00000035b2b97210 */ /* 0x000fe40007ffe0ff */
[----:B------:R-:W-:Y:S01]  /*3630*/  IADD3 R116, PT, PT, R121, -R123, -R116 ;  /* 0x8000007b79747210 */ /* 0x000fe20007ffe874 */
[----:B------:R-:W4:Y:S01]  /*3640*/  LDSM.16.M88.4 R80, [R158+0x3800] ;  /* 0x003800009e50783b */ /* 0x000f220000000200 */
[----:B------:R-:W-:Y:S02]  /*3650*/  SHF.L.U32 R53, R173, 0x1, RZ ;  /* 0x00000001ad357819 */ /* 0x000fe400000006ff */
[C---:B------:R-:W-:Y:S01]  /*3660*/  IADD3 R52, PT, PT, R185.reuse, R52, RZ ;  /* 0x00000034b9347210 */ /* 0x040fe20007ffe0ff */
[----:B------:R-:W4:Y:S01]  /*3670*/  LDSM.16.M88.4 R72, [R158+0x3c00] ;  /* 0x003c00009e48783b */ /* 0x000f220000000200 */
[----:B------:R-:W-:-:S02]  /*3680*/  IADD3 R185, PT, PT, R185, R116, RZ ;  /* 0x00000074b9b97210 */ /* 0x000fc40007ffe0ff */
[----:B------:R-:W-:Y:S01]  /*3690*/  LOP3.LUT R53, R53, 0x6, RZ, 0xc0, !PT ;  /* 0x0000000635357812 */ /* 0x000fe200078ec0ff */
[----:B------:R-:W4:Y:S01]  /*36a0*/  LDSM.16.M88.4 R64, [R158+0x4000] ;  /* 0x004000009e40783b */ /* 0x000f220000000200 */
[----:B------:R-:W-:Y:S02]  /*36b0*/  VIMNMX R187, PT, PT, RZ, R185, !PT ;  /* 0x000000b9ffbb7248 */ /* 0x000fe40007fe0100 */
[C-C-:B------:R-:W-:Y:S01]  /*36c0*/  VIADDMNMX R186, R52.reuse, 0x1, R121.reuse, PT ;  /* 0x0000000134ba7846 */ /* 0x140fe20003800179 */
[----:B------:R-:W4:Y:S01]  /*36d0*/  LDSM.16.M88.4 R56, [R158+0x4400] ;  /* 0x004400009e38783b */ /* 0x000f220000000200 */
[----:B------:R-:W-:Y:S02]  /*36e0*/  VIADDMNMX R184, R52, 0x9, R121, PT ;  /* 0x0000000934b87846 */ /* 0x000fe40003800179 */
[----:B------:R-:W-:Y:S01]  /*36f0*/  IADD3 R116, PT, PT, R54, R53, RZ ;  /* 0x0000003536747210 */ /* 0x000fe20007ffe0ff */
[----:B------:R-:W4:Y:S01]  /*3700*/  LDSM.16.M88.4 R44, [R158+0x4800] ;  /* 0x004800009e2c783b */ /* 0x000f220000000200 */
[----:B------:R-:W-:-:S03]  /*3710*/  VIADDMNMX R185, R185, 0x8, RZ, !PT ;  /* 0x00000008b9b97846 */ /* 0x000fc600078001ff */
[----:B-1----:R-:W1:Y:S04]  /*3720*/  LDSM.16.M88.4 R12, [R158+0x4c00] ;  /* 0x004c00009e0c783b */ /* 0x002e680000000200 */
[----:B------:R-:W-:Y:S04]  /*3730*/  LDSM.16.M88.4 R8, [R157] ;  /* 0x000000009d08783b */ /* 0x000fe80000000200 */
[----:B------:R-:W1:Y:S01]  /*3740*/  LDSM.16.M88.4 R96, [R119+0x3400] ;  /* 0x003400007760783b */ /* 0x000e620000000200 */
[C---:B--2---:R-:W-:Y:S03]  /*3750*/  HMMA.16816.F32 R92, R36.reuse, R88, RZ ;  /* 0x00000058245c723c */ /* 0x044fe600000018ff */
[----:B------:R-:W2:Y:S04]  /*3760*/  LDSM.16.M88.4 R24, [R119+0x3000] ;  /* 0x003000007718783b */ /* 0x000ea80000000200 */
[----:B------:R-:W2:Y:S01]  /*3770*/  LDSM.16.M88.4 R20, [R119+0x3800] ;  /* 0x003800007714783b */ /* 0x000ea20000000200 */
[C---:B------:R-:W-:Y:S03]  /*3780*/  HMMA.16816.F32 R88, R36.reuse, R90, RZ ;  /* 0x0000005a2458723c */ /* 0x040fe600000018ff */
[----:B------:R-:W-:Y:S04]  /*3790*/  LDSM.16.M88.4 R32, [R119+0x3c00] ;  /* 0x003c00007720783b */ /* 0x000fe80000000200 */
[----:B------:R-:W-:Y:S01]  /*37a0*/  LDSM.16.M88.4 R108, [R159+0x1000] ;  /* 0x001000009f6c783b */ /* 0x000fe20000000200 */
[C---:B----4-:R-:W-:Y:S03]  /*37b0*/  HMMA.16816.F32 R16, R36.reuse, R28, RZ ;  /* 0x0000001c2410723c */ /* 0x050fe600000018ff */
[----:B------:R-:W-:Y:S04]  /*37c0*/  LDSM.16.M88.4 R104, [R158+0x5400] ;  /* 0x005400009e68783b */ /* 0x000fe80000000200 */
[----:B------:R-:W-:Y:S01]  /*37d0*/  LDSM.16.M88.4 R100, [R158+0x5800] ;  /* 0x005800009e64783b */ /* 0x000fe20000000200 */
[C---:B------:R-:W-:Y:S03]  /*37e0*/  HMMA.16816.F32 R84, R36.reuse, R80, RZ ;  /* 0x000000502454723c */ /* 0x040fe600000018ff */
[----:B------:R-:W-:Y:S05]  /*37f0*/  LDSM.16.M88.4 R112, [R119+0x5000] ;  /* 0x005000007770783b */ /* 0x000fea0000000200 */
        /* <DEDUP_REMOVED lines=22> */
[C---:B-1----:R-:W-:Y:S08]  /*3960*/  HMMA.16816.F32 R68, R8.reuse, R12, R68 ;  /* 0x0000000c0844723c */ /* 0x042ff00000001844 */
[C---:B------:R-:W-:Y:S01]  /*3970*/  HMMA.16816.F32 R64, R8.reuse, R14, R64 ;  /* 0x0000000e0840723c */ /* 0x040fe20000001840 */
[----:B------:R-:W1:Y:S07]  /*3980*/  LDSM.16.M88.4 R12, [R119+0x4c00] ;  /* 0x004c0000770c783b */ /* 0x000e6e0000000200 */
[C---:B------:R-:W-:Y:S08]  /*3990*/  HMMA.16816.F32 R76, R8.reuse, R32, R76 ;  /* 0x00000020084c723c */ /* 0x040ff0000000184c */
[----:B------:R-:W-:Y:S01]  /*39a0*/  HMMA.16816.F32 R72, R8, R34, R72 ;  /* 0x000000220848723c */ /* 0x000fe20000001848 */
[----:B------:R-:W3:Y:S07]  /*39b0*/  LDSM.16.M88.4 R32, [R157+0x1000] ;  /* 0x001000009d20783b */ /* 0x000eee0000000200 */
[C---:B----4-:R-:W-:Y:S08]  /*39c0*/  HMMA.16816.F32 R16, R108.reuse, R96, R16 ;  /* 0x000000606c10723c */ /* 0x050ff00000001810 */
[----:B------:R-:W-:Y:S01]  /*39d0*/  HMMA.16816.F32 R28, R108, R98, R28 ;  /* 0x000000626c1c723c */ /* 0x000fe2000000181c */
[----:B------:R-:W4:Y:S07]  /*39e0*/  LDSM.16.M88.4 R96, [R158+0x5c00] ;  /* 0x005c00009e60783b */ /* 0x000f2e0000000200 */
[C---:B--2---:R-:W-:Y:S08]  /*39f0*/  HMMA.16816.F32 R60, R8.reuse, R24, R60 ;  /* 0x00000018083c723c */ /* 0x044ff0000000183c */
[C---:B------:R-:W-:Y:S01]  /*3a00*/  HMMA.16816.F32 R56, R8.reuse, R26, R56 ;  /* 0x0000001a0838723c */ /* 0x040fe20000001838 */
[----:B------:R-:W-:Y:S07]  /*3a10*/  LDSM.16.M88.4 R24, [R159+0x2000] ;  /* 0x002000009f18783b */ /* 0x000fee0000000200 */
[C---:B------:R-:W-:Y:S08]  /*3a20*/  HMMA.16816.F32 R48, R8.reuse, R20, R48 ;  /* 0x000000140830723c */ /* 0x040ff00000001830 */
[----:B------:R-:W-:Y:S01]  /*3a30*/  HMMA.16816.F32 R44, R8, R22, R44 ;  /* 0x00000016082c723c */ /* 0x000fe2000000182c */
[----:B------:R-:W2:Y:S07]  /*3a40*/  LDSM.16.M88.4 R20, [R158+0x7000] ;  /* 0x007000009e14783b */ /* 0x000eae0000000200 */
[C---:B------:R-:W-:Y:S08]  /*3a50*/  HMMA.16816.F32 R92, R108.reuse, R104, R92 ;  /* 0x000000686c5c723c */ /* 0x040ff0000000185c */
[----:B------:R-:W-:Y:S01]  /*3a60*/  HMMA.16816.F32 R88, R108, R106, R88 ;  /* 0x0000006a6c58723c */ /* 0x000fe20000001858 */
[----:B------:R-:W2:Y:S07]  /*3a70*/  LDSM.16.M88.4 R104, [R119+0x5400] ;  /* 0x005400007768783b */ /* 0x000eae0000000200 */
[C---:B-1----:R-:W-:Y:S08]  /*3a80*/  HMMA.16816.F32 R40, R8.reuse, R12, R40 ;  /* 0x0000000c0828723c */ /* 0x042ff00000001828 */
[----:B------:R-:W-:Y:S01]  /*3a90*/  HMMA.16816.F32 R36, R8, R14, R36 ;  /* 0x0000000e0824723c */ /* 0x000fe20000001824 */
[----:B------:R-:W-:Y:S04]  /*3aa0*/  LDSM.16.M88.4 R12, [R157+0x2000] ;  /* 0x002000009d0c783b */ /* 0x000fe80000000200 */
[----:B------:R-:W1:Y:S03]  /*3ab0*/  LDSM.16.M88.4 R8, [R119+0x7000] ;  /* 0x007000007708783b */ /* 0x000e660000000200 */
[C---:B------:R-:W-:Y:S08]  /*3ac0*/  HMMA.16816.F32 R84, R108.reuse, R100, R84 ;  /* 0x000000646c54723c */ /* 0x040ff00000001854 */
[----:B------:R-:W-:Y:S08]  /*3ad0*/  HMMA.16816.F32 R80, R108, R102, R80 ;  /* 0x000000666c50723c */ /* 0x000ff00000001850 */
[C---:B---3--:R-:W-:Y:S08]  /*3ae0*/  HMMA.16816.F32 R16, R32.reuse, R112, R16 ;  /* 0x000000702010723c */ /* 0x048ff00000001810 */
[----:B------:R-:W-:Y:S08]  /*3af0*/  HMMA.16816.F32 R28, R32, R114, R28 ;  /* 0x00000072201c723c */ /* 0x000ff0000000181c */
[----:B----4-:R-:W-:Y:S01]  /*3b00*/  HMMA.16816.F32 R100, R108, R96, R76 ;  /* 0x000000606c64723c */ /* 0x010fe2000000184c */
[----:B------:R-:W3:Y:S07]  /*3b10*/  LDSM.16.M88.4 R76, [R158+0x7400] ;  /* 0x007400009e4c783b */ /* 0x000eee0000000200 */
[C---:B--2---:R-:W-:Y:S08]  /*3b20*/  HMMA.16816.F32 R16, R24.reuse, R20, R16 ;  /* 0x000000141810723c */ /* 0x044ff00000001810 */
[----:B------:R-:W-:Y:S01]  /*3b30*/  HMMA.16816.F32 R28, R24, R22, R28 ;  /* 0x00000016181c723c */ /* 0x000fe2000000181c */
[----:B------:R-:W2:Y:S07]  /*3b40*/  LDSM.16.M88.4 R20, [R158+0x6000] ;  /* 0x006000009e14783b */ /* 0x000eae0000000200 */
[C---:B------:R-:W-:Y:S01]  /*3b50*/  HMMA.16816.F32 R112, R32.reuse, R104, R92 ;  /* 0x000000682070723c */ /* 0x040fe2000000185c */
[----:B------:R-:W-:Y:S07]  /*3b60*/  LDSM.16.M88.4 R92, [R119+0x7400] ;  /* 0x00740000775c783b */ /* 0x000fee0000000200 */
[----:B------:R-:W-:Y:S08]  /*3b70*/  HMMA.16816.F32 R88, R32, R106, R88 ;  /* 0x0000006a2058723c */ /* 0x000ff00000001858 */
[C---:B-1----:R-:W-:Y:S08]  /*3b80*/  HMMA.16816.F32 R16, R12.reuse, R8, R16 ;  /* 0x000000080c10723c */ /* 0x042ff00000001810 */
[----:B------:R-:W-:Y:S01]  /*3b90*/  HMMA.16816.F32 R28, R12, R10, R28 ;  /* 0x0000000a0c1c723c */ /* 0x000fe2000000181c */
[----:B------:R-:W1:Y:S07]  /*3ba0*/  LDSM.16.M88.4 R8, [R119+0x5800] ;  /* 0x005800007708783b */ /* 0x000e6e0000000200 */
[----:B---3--:R-:W-:Y:S03]  /*3bb0*/  HMMA.16816.F32 R112, R24, R76, R112 ;  /* 0x0000004c1870723c */ /* 0x008fe60000001870 */
[-C--:B------:R-:W-:Y:S01]  /*3bc0*/  FMUL.FTZ R0, R16, R6.reuse ;  /* 0x0000000610007220 */ /* 0x080fe20000410000 */
[-C--:B------:R-:W-:Y:S01]  /*3bd0*/  FMUL.FTZ R105, R17, R6.reuse ;  /* 0x0000000611697220 */ /* 0x080fe20000410000 */
[-C--:B------:R-:W-:Y:S01]  /*3be0*/  FMUL.FTZ R104, R18, R6.reuse ;  /* 0x0000000612687220 */ /* 0x080fe20000410000 */
[----:B------:R-:W-:-:S02]  /*3bf0*/  FMUL.FTZ R106, R19, R6 ;  /* 0x00000006136a7220 */ /* 0x000fc40000410000 */
[----:B------:R-:W-:Y:S01]  /*3c00*/  HMMA.16816.F32 R88, R24, R78, R88 ;  /* 0x0000004e1858723c */ /* 0x000fe20000001858 */
[----:B------:R-:W3:Y:S01]  /*3c10*/  LDSM.16.M88.4 R76, [R158+0x6400] ;  /* 0x006400009e4c783b */ /* 0x000ee20000000200 */
[----:B------:R-:W4:Y:S01]  /*3c20*/  MUFU.TANH R0, R0 ;  /* 0x0000000000007308 */ /* 0x000f220000002400 */
[-C--:B------:R-:W-:Y:S01]  /*3c30*/  FMUL.FTZ R28, R28, R6.reuse ;  /* 0x000000061c1c7220 */ /* 0x080fe20000410000 */
[-C--:B------:R-:W-:Y:S01]  /*3c40*/  FMUL.FTZ R29, R29, R6.reuse ;  /* 0x000000061d1d7220 */ /* 0x080fe20000410000 */
[----:B------:R-:W4:Y:S01]  /*3c50*/  LDSM.16.M88.4 R16, [R158+0x7800] ;  /* 0x007800009e10783b */ /* 0x000f220000000200 */
[-C--:B------:R-:W-:Y:S01]  /*3c60*/  FMUL.FTZ R30, R30, R6.reuse ;  /* 0x000000061e1e7220 */ /* 0x080fe20000410000 */
[-C--:B------:R-:W-:Y:S01]  /*3c70*/  FMUL.FTZ R31, R31, R6.reuse ;  /* 0x000000061f1f7220 */ /* 0x080fe20000410000 */
[C---:B--2---:R-:W-:Y:S02]  /*3c80*/  HMMA.16816.F32 R68, R108.reuse, R20, R68 ;  /* 0x000000146c44723c */ /* 0x044fe40000001844 */
[----:B------:R-:W2:Y:S06]  /*3c90*/  MUFU.TANH R107, R28 ;  /* 0x0000001c006b7308 */ /* 0x000eac0000002400 */
[C---:B------:R-:W-:Y:S01]  /*3ca0*/  HMMA.16816.F32 R64, R108.reuse, R22, R64 ;  /* 0x000000166c40723c */ /* 0x040fe20000001840 */
[----:B------:R-:W2:Y:S01]  /*3cb0*/  LDSM.16.M88.4 R20, [R119+0x5c00] ;  /* 0x005c00007714783b */ /* 0x000ea20000000200 */
[----:B------:R-:W2:Y:S06]  /*3cc0*/  MUFU.TANH R120, R31 ;  /* 0x0000001f00787308 */ /* 0x000eac0000002400 */
[----:B------:R-:W-:Y:S02]  /*3cd0*/  HMMA.16816.F32 R72, R108, R98, R72 ;  /* 0x000000626c48723c */ /* 0x000fe40000001848 */
[----:B------:R-:W2:Y:S06]  /*3ce0*/  MUFU.TANH R105, R105 ;  /* 0x0000006900697308 */ /* 0x000eac0000002400 */
[C---:B-1----:R-:W-:Y:S01]  /*3cf0*/  HMMA.16816.F32 R96, R32.reuse, R8, R84 ;  /* 0x000000082060723c */ /* 0x042fe20000001854 */
[----:B------:R-:W1:Y:S01]  /*3d00*/  LDSM.16.M88.4 R84, [R119+0x7800] ;  /* 0x007800007754783b */ /* 0x000e620000000200 */
[----:B------:R-:W1:Y:S06]  /*3d10*/  MUFU.TANH R104, R104 ;  /* 0x0000006800687308 */ /* 0x000e6c0000002400 */
[----:B------:R-:W-:Y:S01]  /*3d20*/  HMMA.16816.F32 R80, R32, R10, R80 ;  /* 0x0000000a2050723c */ /* 0x000fe20000001850 */
[----:B------:R-:W1:Y:S01]  /*3d30*/  LDSM.16.M88.4 R8, [R158+0x7c00] ;  /* 0x007c00009e08783b */ /* 0x000e620000000200 */
[----:B------:R-:W1:Y:S06]  /*3d40*/  MUFU.TANH R106, R106 ;  /* 0x0000006a006a7308 */ /* 0x000e6c0000002400 */
[C---:B---3--:R-:W-:Y:S08]  /*3d50*/  HMMA.16816.F32 R60, R108.reuse, R76, R60 ;  /* 0x0000004c6c3c723c */ /* 0x048ff0000000183c */
[----:B------:R-:W-:Y:S01]  /*3d60*/  HMMA.16816.F32 R56, R108, R78, R56 ;  /* 0x0000004e6c38723c */ /* 0x000fe20000001838 */
[----:B------:R-:W3:Y:S07]  /*3d70*/  LDSM.16.M88.4 R76, [R119+0x6000] ;  /* 0x00600000774c783b */ /* 0x000eee0000000200 */
[C---:B----4-:R-:W-:Y:S08]  /*3d80*/  HMMA.16816.F32 R96, R24.reuse, R16, R96 ;  /* 0x000000101860723c */ /* 0x050ff00000001860 */
[----:B------:R-:W-:Y:S01]  /*3d90*/  HMMA.16816.F32 R80, R24, R18, R80 ;  /* 0x000000121850723c */ /* 0x000fe20000001850 */
[----:B------:R-:W4:Y:S07]  /*3da0*/  LDSM.16.M88.4 R16, [R158+0x6800] ;  /* 0x006800009e10783b */ /* 0x000f2e0000000200 */
[C---:B--2---:R-:W-:Y:S08]  /*3db0*/  HMMA.16816.F32 R100, R32.reuse, R20, R100 ;  /* 0x000000142064723c */ /* 0x044ff00000001864 */
[----:B------:R-:W-:Y:S01]  /*3dc0*/  HMMA.16816.F32 R72, R32, R22, R72 ;  /* 0x000000162048723c */ /* 0x000fe20000001848 */
[----:B------:R-:W2:Y:S07]  /*3dd0*/  LDSM.16.M88.4 R20, [R158+0x8000] ;  /* 0x008000009e14783b */ /* 0x000eae0000000200 */
[C---:B-1----:R-:W-:Y:S08]  /*3de0*/  HMMA.16816.F32 R96, R12.reuse, R84, R96 ;  /* 0x000000540c60723c */ /* 0x042ff00000001860 */
[----:B------:R-:W-:Y:S08]  /*3df0*/  HMMA.16816.F32 R80, R12, R86, R80 ;  /* 0x000000560c50723c */ /* 0x000ff00000001850 */
[----:B------:R-:W-:Y:S03]  /*3e00*/  HMMA.16816.F32 R100, R24, R8, R100 ;  /* 0x000000081864723c */ /* 0x000fe60000001864 */
[-C--:B------:R-:W-:Y:S01]  /*3e10*/  FMUL.FTZ R96, R96, R6.reuse ;  /* 0x0000000660607220 */ /* 0x080fe20000410000 */
[-C--:B------:R-:W-:Y:S01]  /*3e20*/  FMUL.FTZ R97, R97, R6.reuse ;  /* 0x0000000661617220 */ /* 0x080fe20000410000 */
[-C--:B------:R-:W-:Y:S01]  /*3e30*/  FMUL.FTZ R98, R98, R6.reuse ;  /* 0x0000000662627220 */ /* 0x080fe20000410000 */
[----:B------:R-:W-:-:S02]  /*3e40*/  FMUL.FTZ R99, R99, R6 ;  /* 0x0000000663637220 */ /* 0x000fc40000410000 */
[----:B------:R-:W-:Y:S01]  /*3e50*/  HMMA.16816.F32 R72, R24, R10, R72 ;  /* 0x0000000a1848723c */ /* 0x000fe20000001848 */
[----:B------:R-:W1:Y:S01]  /*3e60*/  LDSM.16.M88.4 R8, [R119+0x6400] ;  /* 0x006400007708783b */ /* 0x000e620000000200 */
[----:B------:R-:W1:Y:S01]  /*3e70*/  MUFU.TANH R96, R96 ;  /* 0x0000006000607308 */ /* 0x000e620000002400 */
[-C--:B------:R-:W-:Y:S01]  /*3e80*/  FMUL.FTZ R80, R80, R6.reuse ;  /* 0x0000000650507220 */ /* 0x080fe20000410000 */
[-C--:B------:R-:W-:Y:S01]  /*3e90*/  FMUL.FTZ R81, R81, R6.reuse ;  /* 0x0000000651517220 */ /* 0x080fe20000410000 */
[-C--:B------:R-:W-:Y:S01]  /*3ea0*/  FMUL.FTZ R82, R82, R6.reuse ;  /* 0x0000000652527220 */ /* 0x080fe20000410000 */
[-C--:B------:R-:W-:Y:S02]  /*3eb0*/  FMUL.FTZ R83, R83, R6.reuse ;  /* 0x0000000653537220 */ /* 0x080fe40000410000 */
[C---:B---3--:R-:W-:Y:S01]  /*3ec0*/  HMMA.16816.F32 R84, R32.reuse, R76, R68 ;  /* 0x0000004c2054723c */ /* 0x048fe20000001844 */
[----:B------:R-:W3:Y:S01]  /*3ed0*/  LDSM.16.M88.4 R68, [R119+0x8000] ;  /* 0x008000007744783b */ /* 0x000ee20000000200 */
[----:B------:R-:W1:Y:S06]  /*3ee0*/  MUFU.TANH R97, R97 ;  /* 0x0000006100617308 */ /* 0x000e6c0000002400 */
[----:B------:R-:W-:Y:S01]  /*3ef0*/  HMMA.16816.F32 R64, R32, R78, R64 ;  /* 0x0000004e2040723c */ /* 0x000fe20000001840 */
[----:B------:R-:W-:Y:S01]  /*3f00*/  LDSM.16.M88.4 R76, [R119+0x6800] ;  /* 0x00680000774c783b */ /* 0x000fe20000000200 */
[----:B------:R-:W1:Y:S06]  /*3f10*/  MUFU.TANH R98, R98 ;  /* 0x0000006200627308 */ /* 0x000e6c0000002400 */
[----:B------:R-:W-:Y:S02]  /*3f20*/  HMMA.16816.F32 R112, R12, R92, R112 ;  /* 0x0000005c0c70723c */ /* 0x000fe40000001870 */
[----:B------:R-:W1:Y:S06]  /*3f30*/  MUFU.TANH R92, R29 ;  /* 0x0000001d005c7308 */ /* 0x000e6c0000002400 */
[C---:B----4-:R-:W-:Y:S02]  /*3f40*/  HMMA.16816.F32 R48, R108.reuse, R16, R48 ;  /* 0x000000106c30723c */ /* 0x050fe40000001830 */
[----:B------:R4:W1:Y:S06]  /*3f50*/  MUFU.TANH R93, R30 ;  /* 0x0000001e005d7308 */ /* 0x00086c0000002400 */
[----:B------:R-:W-:Y:S01]  /*3f60*/  HMMA.16816.F32 R44, R108, R18, R44 ;  /* 0x000000126c2c723c */ /* 0x000fe2000000182c */
[----:B------:R-:W-:Y:S01]  /*3f70*/  LDSM.16.M88.4 R16, [R158+0x6c00] ;  /* 0x006c00009e10783b */ /* 0x000fe20000000200 */
[----:B------:R-:W1:Y:S01]  /*3f80*/  MUFU.TANH R99, R99 ;  /* 0x0000006300637308 */ /* 0x000e620000002400 */
[----:B------:R-:W-:-:S05]  /*3f90*/  FMUL.FTZ R112, R112, R6 ;  /* 0x0000000670707220 */ /* 0x000fca0000410000 */
[C---:B--2---:R-:W-:Y:S02]  /*3fa0*/  HMMA.16816.F32 R84, R24.reuse, R20, R84 ;  /* 0x000000141854723c */ /* 0x044fe40000001854 */
[----:B------:R-:W2:Y:S01]  /*3fb0*/  MUFU.TANH R112, R112 ;  /* 0x0000007000707308 */ /* 0x000ea20000002400 */
[----:B----4-:R-:W4:Y:S05]  /*3fc0*/  LDSM.16.M88.4 R28, [R119+0x7c00] ;  /* 0x007c0000771c783b */ /* 0x010f2a0000000200 */
[----:B------:R-:W-:Y:S01]  /*3fd0*/  HMMA.16816.F32 R64, R24, R22, R64 ;  /* 0x000000161840723c */ /* 0x000fe20000001840 */
[----:B------:R-:W-:Y:S01]  /*3fe0*/  LDSM.16.M88.4 R20, [R119+0x8400] ;  /* 0x008400007714783b */ /* 0x000fe20000000200 */
[----:B------:R-:W2:Y:S06]  /*3ff0*/  MUFU.TANH R80, R80 ;  /* 0x0000005000507308 */ /* 0x000eac0000002400 */
[C---:B-1----:R-:W-:Y:S02]  /*4000*/  HMMA.16816.F32 R60, R32.reuse, R8, R60 ;  /* 0x00000008203c723c */ /* 0x042fe4000000183c */
[----:B------:R-:W1:Y:S06]  /*4010*/  MUFU.TANH R81, R81 ;  /* 0x0000005100517308 */ /* 0x000e6c0000002400 */
[----:B------:R-:W-:Y:S01]  /*4020*/  HMMA.16816.F32 R56, R32, R10, R56 ;  /* 0x0000000a2038723c */ /* 0x000fe20000001838 */
[----:B------:R-:W2:Y:S01]  /*4030*/  LDSM.16.M88.4 R8, [R158+0x8800] ;  /* 0x008800009e08783b */ /* 0x000ea20000000200 */
[----:B------:R-:W1:Y:S06]  /*4040*/  MUFU.TANH R82, R82 ;  /* 0x0000005200527308 */ /* 0x000e6c0000002400 */
[C---:B---3--:R-:W-:Y:S02]  /*4050*/  HMMA.16816.F32 R84, R12.reuse, R68, R84 ;  /* 0x000000440c54723c */ /* 0x048fe40000001854 */
[----:B------:R-:W3:Y:S06]  /*4060*/  MUFU.TANH R83, R83 ;  /* 0x0000005300537308 */ /* 0x000eec0000002400 */
[C---:B------:R-:W-:Y:S01]  /*4070*/  HMMA.16816.F32 R64, R12.reuse, R70, R64 ;  /* 0x000000460c40723c */ /* 0x040fe20000001840 */
[----:B------:R-:W1:Y:S07]  /*4080*/  LDSM.16.M88.4 R68, [R119+0x6c00] ;  /* 0x006c00007744783b */ /* 0x000e6e0000000200 */
[C---:B----4-:R-:W-:Y:S08]  /*4090*/  HMMA.16816.F32 R72, R12.reuse, R30, R72 ;  /* 0x0000001e0c48723c */ /* 0x050ff00000001848 */
[----:B------:R-:W-:Y:S01]  /*40a0*/  HMMA.16816.F32 R100, R12, R28, R100 ;  /* 0x0000001c0c64723c */ /* 0x000fe20000001864 */
[----:B------:R-:W4:Y:S02]  /*40b0*/  LDSM.16.M88.4 R28, [R158+0x8400] ;  /* 0x008400009e1c783b */ /* 0x000f240000000200 */
[----:B------:R-:W-:-:S05]  /*40c0*/  FMUL.FTZ R64, R64, R6 ;  /* 0x0000000640407220 */ /* 0x000fca0000410000 */
[----:B------:R-:W-:Y:S03]  /*40d0*/  HMMA.16816.F32 R40, R108, R16, R40 ;  /* 0x000000106c28723c */ /* 0x000fe60000001828 */
[-C--:B------:R-:W-:Y:S01]  /*40e0*/  FMUL.FTZ R72, R72, R6.reuse ;  /* 0x0000000648487220 */ /* 0x080fe20000410000 */
[-C--:B------:R-:W-:Y:S01]  /*40f0*/  FMUL.FTZ R73, R73, R6.reuse ;  /* 0x0000000649497220 */ /* 0x080fe20000410000 */
[-C--:B------:R-:W-:Y:S01]  /*4100*/  FMUL.FTZ R74, R74, R6.reuse ;  /* 0x000000064a4a7220 */ /* 0x080fe20000410000 */
[-C--:B------:R-:W-:Y:S02]  /*4110*/  FMUL.FTZ R75, R75, R6.reuse ;  /* 0x000000064b4b7220 */ /* 0x080fe40000410000 */
[----:B------:R-:W-:Y:S01]  /*4120*/  HMMA.16816.F32 R48, R32, R76, R48 ;  /* 0x0000004c2030723c */ /* 0x000fe20000001830 */
[----:B------:R-:W1:Y:S01]  /*4130*/  MUFU.TANH R124, R74 ;  /* 0x0000004a007c7308 */ /* 0x000e620000002400 */
[-C--:B------:R-:W-:Y:S01]  /*4140*/  FMUL.FTZ R76, R87, R6.reuse ;  /* 0x00000006574c7220 */ /* 0x080fe20000410000 */
[-C--:B------:R-:W-:Y:S01]  /*4150*/  FMUL.FTZ R100, R100, R6.reuse ;  /* 0x0000000664647220 */ /* 0x080fe20000410000 */
[-C--:B------:R-:W-:Y:S01]  /*4160*/  FMUL.FTZ R101, R101, R6.reuse ;  /* 0x0000000665657220 */ /* 0x080fe20000410000 */
[-C--:B------:R-:W-:Y:S01]  /*4170*/  FMUL.FTZ R102, R102, R6.reuse ;  /* 0x0000000666667220 */ /* 0x080fe20000410000 */
[----:B------:R-:W-:-:S02]  /*4180*/  FMUL.FTZ R103, R103, R6 ;  /* 0x0000000667677220 */ /* 0x000fc40000410000 */
[----:B------:R-:W-:Y:S01]  /*4190*/  HMMA.16816.F32 R36, R108, R18, R36 ;  /* 0x000000126c24723c */ /* 0x000fe20000001824 */
[----:B------:R-:W3:Y:S01]  /*41a0*/  LDSM.16.M88.4 R16, [R158+0x8c00] ;  /* 0x008c00009e10783b */ /* 0x000ee20000000200 */
[----:B------:R-:W1:Y:S06]  /*41b0*/  MUFU.TANH R126, R75 ;  /* 0x0000004b007e7308 */ /* 0x000e6c0000002400 */
[----:B------:R-:W-:Y:S02]  /*41c0*/  HMMA.16816.F32 R44, R32, R78, R44 ;  /* 0x0000004e202c723c */ /* 0x000fe4000000182c */
[----:B------:R-:W1:Y:S06]  /*41d0*/  MUFU.TANH R100, R100 ;  /* 0x0000006400647308 */ /* 0x000e6c0000002400 */
[----:B------:R-:W-:Y:S01]  /*41e0*/  HMMA.16816.F32 R88, R12, R94, R88 ;  /* 0x0000005e0c58723c */ /* 0x000fe20000001858 */
[-C--:B------:R-:W-:Y:S01]  /*41f0*/  FMUL.FTZ R94, R113, R6.reuse ;  /* 0x00000006715e7220 */ /* 0x080fe20000410000 */
[-C--:B------:R-:W-:Y:S01]  /*4200*/  FMUL.FTZ R95, R114, R6.reuse ;  /* 0x00000006725f7220 */ /* 0x080fe20000410000 */
[-C--:B------:R-:W-:Y:S01]  /*4210*/  FMUL.FTZ R113, R115, R6.reuse ;  /* 0x0000000673717220 */ /* 0x080fe20000410000 */
[----:B------:R-:W1:Y:S04]  /*4220*/  MUFU.TANH R114, R72 ;  /* 0x0000004800727308 */ /* 0x000e680000002400 */
[C---:B--2---:R-:W-:Y:S04]  /*4230*/  HMMA.16816.F32 R48, R24.reuse, R8, R48 ;  /* 0x000000081830723c */ /* 0x044fe80000001830 */
[----:B------:R2:W2:Y:S04]  /*4240*/  MUFU.TANH R115, R73 ;  /* 0x0000004900737308 */ /* 0x0004a80000002400 */
[----:B------:R-:W-:Y:S01]  /*4250*/  HMMA.16816.F32 R44, R24, R10, R44 ;  /* 0x0000000a182c723c */ /* 0x000fe2000000182c */
[----:B------:R-:W-:Y:S02]  /*4260*/  LDSM.16.M88.4 R8, [R119+0x8c00] ;  /* 0x008c00007708783b */ /* 0x000fe40000000200 */
[-C--:B------:R-:W-:Y:S01]  /*4270*/  FMUL.FTZ R88, R88, R6.reuse ;  /* 0x0000000658587220 */ /* 0x080fe20000410000 */
[-C--:B------:R-:W-:Y:S01]  /*4280*/  FMUL.FTZ R89, R89, R6.reuse ;  /* 0x0000000659597220 */ /* 0x080fe20000410000 */
[-C--:B------:R-:W-:Y:S01]  /*4290*/  FMUL.FTZ R90, R90, R6.reuse ;  /* 0x000000065a5a7220 */ /* 0x080fe20000410000 */
[----:B------:R-:W-:Y:S01]  /*42a0*/  FMUL.FTZ R91, R91, R6 ;  /* 0x000000065b5b7220 */ /* 0x000fe20000410000 */
[----:B------:R-:W3:Y:S01]  /*42b0*/  MUFU.TANH R94, R94 ;  /* 0x0000005e005e7308 */ /* 0x000ee20000002400 */
[----:B-1----:R-:W-:Y:S01]  /*42c0*/  HMMA.16816.F32 R40, R32, R68, R40 ;  /* 0x000000442028723c */ /* 0x002fe20000001828 */
[----:B--2---:R-:W1:Y:S01]  /*42d0*/  LDSM.16.M88.4 R72, [R119+0x8800] ;  /* 0x008800007748783b */ /* 0x004e620000000200 */
[----:B------:R-:W-:-:S06]  /*42e0*/  DEPBAR.LE SB0, 0x0 ;  /* 0x000080000000791a */ /* 0x000fcc0000000000 */
[----:B------:R-:W-:Y:S01]  /*42f0*/  HMMA.16816.F32 R36, R32, R70, R36 ;  /* 0x000000462024723c */ /* 0x000fe20000001824 */
[----:B------:R-:W2:Y:S07]  /*4300*/  MUFU.TANH R95, R95 ;  /* 0x0000005f005f7308 */ /* 0x000eae0000002400 */
[C---:B----4-:R-:W-:Y:S01]  /*4310*/  HMMA.16816.F32 R60, R24.reuse, R28, R60 ;  /* 0x0000001c183c723c */ /* 0x050fe2000000183c */
[-C--:B------:R-:W-:Y:S01]  /*4320*/  FMUL.FTZ R29, R84, R6.reuse ;  /* 0x00000006541d7220 */ /* 0x080fe20000410000 */
[-C--:B------:R-:W-:Y:S01]  /*4330*/  FMUL.FTZ R84, R85, R6.reuse ;  /* 0x0000000655547220 */ /* 0x080fe20000410000 */
[-C--:B------:R-:W-:Y:S01]  /*4340*/  FMUL.FTZ R85, R86, R6.reuse ;  /* 0x0000000656557220 */ /* 0x080fe20000410000 */
[----:B------:R-:W4:Y:S04]  /*4350*/  MUFU.TANH R113, R113 ;  /* 0x0000007100717308 */ /* 0x000f280000002400 */
[----:B------:R-:W-:Y:S01]  /*4360*/  HMMA.16816.F32 R56, R24, R30, R56 ;  /* 0x0000001e1838723c */ /* 0x000fe20000001838 */
[-C--:B------:R-:W-:Y:S01]  /*4370*/  FMUL.FTZ R30, R66, R6.reuse ;  /* 0x00000006421e7220 */ /* 0x080fe20000410000 */
[----:B------:R-:W-:-:S02]  /*4380*/  FMUL.FTZ R31, R67, R6 ;  /* 0x00000006431f7220 */ /* 0x000fc40000410000 */
[----:B------:R-:W1:Y:S04]  /*4390*/  MUFU.TANH R88, R88 ;  /* 0x0000005800587308 */ /* 0x000e680000002400 */
[C---:B---3--:R-:W-:Y:S04]  /*43a0*/  HMMA.16816.F32 R40, R24.reuse, R16, R40 ;  /* 0x000000101828723c */ /* 0x048fe80000001828 */
[----:B------:R-:W3:Y:S04]  /*43b0*/  MUFU.TANH R89, R89 ;  /* 0x0000005900597308 */ /* 0x000ee80000002400 */
[----:B------:R-:W-:Y:S04]  /*43c0*/  HMMA.16816.F32 R36, R24, R18, R36 ;  /* 0x000000121824723c */ /* 0x000fe80000001824 */
[----:B------:R-:W1:Y:S04]  /*43d0*/  MUFU.TANH R90, R90 ;  /* 0x0000005a005a7308 */ /* 0x000e680000002400 */
[----:B------:R-:W-:Y:S01]  /*43e0*/  HMMA.16816.F32 R60, R12, R20, R60 ;  /* 0x000000140c3c723c */ /* 0x000fe2000000183c */
[----:B------:R-:W-:-:S03]  /*43f0*/  FMUL.FTZ R20, R65, R6 ;  /* 0x0000000641147220 */ /* 0x000fc60000410000 */
[----:B------:R-:W2:Y:S04]  /*4400*/  MUFU.TANH R91, R91 ;  /* 0x0000005b005b7308 */ /* 0x000ea80000002400 */
[C---:B------:R-:W-:Y:S04]  /*4410*/  HMMA.16816.F32 R56, R12.reuse, R22, R56 ;  /* 0x000000160c38723c */ /* 0x040fe80000001838 */
[----:B------:R-:W2:Y:S04]  /*4420*/  MUFU.TANH R101, R101 ;  /* 0x0000006500657308 */ /* 0x000ea80000002400 */
[C---:B-1----:R-:W-:Y:S03]  /*4430*/  HMMA.16816.F32 R48, R12.reuse, R72, R48 ;  /* 0x000000480c30723c */ /* 0x042fe60000001830 */
        /* <DEDUP_REMOVED lines=17> */
[----:B------:R-:W-:Y:S03]  /*4550*/  HMMA.16816.F32 R36, R12, R10, R36 ;  /* 0x0000000a0c24723c */ /* 0x000fe60000001824 */
[-C--:B------:R-:W-:Y:S01]  /*4560*/  FMUL.FTZ R24, R44, R6.reuse ;  /* 0x000000062c187220 */ /* 0x080fe20000410000 */
[-C--:B------:R-:W-:Y:S01]  /*4570*/  FMUL.FTZ R19, R45, R6.reuse ;  /* 0x000000062d137220 */ /* 0x080fe20000410000 */
[-C--:B------:R-:W-:Y:S01]  /*4580*/  FMUL.FTZ R8, R46, R6.reuse ;  /* 0x000000062e087220 */ /* 0x080fe20000410000 */
[-C--:B------:R-:W-:Y:S01]  /*4590*/  FMUL.FTZ R9, R47, R6.reuse ;  /* 0x000000062f097220 */ /* 0x080fe20000410000 */
[----:B------:R-:W1:Y:S04]  /*45a0*/  MUFU.TANH R84, R84 ;  /* 0x0000005400547308 */ /* 0x000e680000002400 */
        /* <DEDUP_REMOVED lines=8> */
[----:B------:R-:W-:Y:S01]  /*4630*/  FMUL.FTZ R39, R39, R6 ;  /* 0x0000000627277220 */ /* 0x000fe20000410000 */
        /* <DEDUP_REMOVED lines=28> */
[----:B------:R1:W1:Y:S01]  /*4800*/  MUFU.TANH R47, R39 ;  /* 0x00000027002f7308 */ /* 0x0002620000002400 */
[----:B------:R-:W-:Y:S06]  /*4810*/  BAR.SYNC.DEFER_BLOCKING 0x0 ;  /* 0x0000000000007b1d */ /* 0x000fec0000010000 */
[----:B--234-:R-:W-:Y:S05]  /*4820*/  @!P0 BRA `(.L_x_2426) ;  /* 0x0000000800648947 */ /* 0x01cfea0003800000 */
        /* <DEDUP_REMOVED lines=13> */
.L_x_2428:
[----:B------:R-:W2:Y:S01]  /*4900*/  LD.E R13, desc[UR4][R2.64+0x170] ;  /* 0x00017004020d7980 */ /* 0x000ea2000c101900 */
[----:B------:R-:W-:Y:S02]  /*4910*/  IADD3 R36, PT, PT, R54, -0x80, RZ ;  /* 0xffffff8036247810 */ /* 0x000fe40007ffe0ff */
[----:B------:R-:W-:Y:S01]  /*4920*/  IABS R28, R54 ;  /* 0x00000036001c7213 */ /* 0x000fe20000000000 */
[----:B------:R-:W3:Y:S01]  /*4930*/  LD.E.64 R40, desc[UR4][R2.64+0x20] ;  /* 0x0000200402287980 */ /* 0x000ee2000c101b00 */
[-C--:B--2---:R-:W-:Y:S02]  /*4940*/  IABS R15, R13.reuse ;  /* 0x0000000d000f7213 */ /* 0x084fe40000000000 */
[----:B------:R-:W-:Y:S02]  /*4950*/  IABS R11, R13 ;  /* 0x0000000d000b7213 */ /* 0x000fe40000000000 */
[----:B------:R-:W2:Y:S03]  /*4960*/  I2F.RP R23, R15 ;  /* 0x0000000f00177306 */ /* 0x000ea60000209400 */
[----:B------:R-:W-:-:S05]  /*4970*/  IMAD.MOV R11, RZ, RZ, -R11 ;  /* 0x000000ffff0b7224 */ /* 0x000fca00078e0a0b */
[----:B--2---:R-:W2:Y:S02]  /*4980*/  MUFU.RCP R38, R23 ;  /* 0x0000001700267308 */ /* 0x004ea40000001000 */
[----:B--2---:R-:W-:-:S06]  /*4990*/  VIADD R38, R38, 0xffffffe ;  /* 0x0ffffffe26267836 */ /* 0x004fcc0000000000 */
[----:B-1----:R-:W1:Y:S02]  /*49a0*/  F2I.FTZ.U32.TRUNC.NTZ R39, R38 ;  /* 0x0000002600277305 */ /* 0x002e64000021f000 */
        /* <DEDUP_REMOVED lines=18> */
[----:B------:R-:W-:Y:S02]  /*4ad0*/  ISETP.GE.U32.AND P5, PT, R6, R15, PT ;  /* 0x0000000f0600720c */ /* 0x000fe40003fa6070 */
        /* <DEDUP_REMOVED lines=30> */
.L_x_2429:
[----:B------:R-:W-:Y:S05]  /*4cc0*/  BSYNC.RECONVERGENT B0 ;  /* 0x0000000000007941 */ /* 0x000fea0003800200 */
.L_x_2427:
        /* <DEDUP_REMOVED lines=15> */
[----:B-1----:R-:W-:-:S03]  /*4dc0*/  IMAD.X R39, R6, 0x1, R41, P5 ;  /* 0x0000000106277824 */ /* 0x002fc600028e0629 */
[----:B------:R1:W-:Y:S01]  /*4dd0*/  @P2 STS.128 [R177+0x3000], RZ ;  /* 0x003000ffb1002388 */ /* 0x0003e20000000c00 */
[----:B------:R-:W-:Y:S02]  /*4de0*/  IMAD.X R43, R6, 0x1, R39, P3 ;  /* 0x00000001062b7824 */ /* 0x000fe400018e0627 */
        /* <DEDUP_REMOVED lines=58> */
.L_x_2431:
[----:B------:R3:W-:Y:S02]  /*5190*/  STS.128 [R177+0x8800], RZ ;  /* 0x008800ffb1007388 */ /* 0x0007e40000000c00 */
.L_x_2432:
[----:B------:R-:W-:Y:S05]  /*51a0*/  BSYNC.RECONVERGENT B0 ;  /* 0x0000000000007941 */ /* 0x000fea0003800200 */
.L_x_2430:
[----:B------:R-:W0:Y:S02]  /*51b0*/  LDGDEPBAR ;  /* 0x00000000000079af */ /* 0x000e240000000000 */
.L_x_2426:
[----:B------:R-:W-:Y:S05]  /*51c0*/  BSYNC.RECONVERGENT B1 ;  /* 0x0000000000017941 */ /* 0x000fea0003800200 */
.L_x_2425:
[----:B------:R-:W4:Y:S01]  /*51d0*/  LD.E R23, desc[UR4][R2.64+0xdc] ;  /* 0x0000dc0402177980 */ /* 0x000f22000c101900 */
[C---:B------:R-:W-:Y:S02]  /*51e0*/  VIADD R6, R116.reuse, 0x1 ;  /* 0x0000000174067836 */ /* 0x040fe40000000000 */
[C---:B------:R-:W-:Y:S02]  /*51f0*/  VIADD R11, R116.reuse, 0x8 ;  /* 0x00000008740b7836 */ /* 0x040fe40000000000 */
[----:B------:R-:W-:Y:S01]  /*5200*/  VIADD R13, R116, 0x9 ;  /* 0x00000009740d7836 */ /* 0x000fe20000000000 */
[C---:B------:R-:W-:Y:S02]  /*5210*/  ISETP.GE.AND P0, PT, R6.reuse, R187, PT ;  /* 0x000000bb0600720c */ /* 0x040fe40003f06270 */
[C---:B------:R-:W-:Y:S02]  /*5220*/  ISETP.GE.AND P3, PT, R6.reuse, R186, PT ;  /* 0x000000ba0600720c */ /* 0x040fe40003f66270 */
[----:B------:R-:W-:-:S02]  /*5230*/  ISETP.GE.AND P2, PT, R6, R185, PT ;  /* 0x000000b90600720c */ /* 0x000fc40003f46270 */
[----:B------:R-:W-:Y:S02]  /*5240*/  ISETP.GE.AND P6, PT, R6, R184, PT ;  /* 0x000000b80600720c */ /* 0x000fe40003fc6270 */
[----:B------:R-:W-:Y:S02]  /*5250*/  FSEL R6, R105, -INF , P0 ;  /* 0xff80000069067808 */ /* 0x000fe40000000000 */
[----:B------:R-:W-:Y:S02]  /*5260*/  FSEL R69, R106, -INF , P2 ;  /* 0xff8000006a457808 */ /* 0x000fe40001000000 */
[----:B------:R-:W-:Y:S02]  /*5270*/  FSEL R6, R6, -INF , !P3 ;  /* 0xff80000006067808 */ /* 0x000fe40005800000 */
[C---:B------:R-:W-:Y:S02]  /*5280*/  ISETP.GE.AND P5, PT, R11.reuse, R187, PT ;  /* 0x000000bb0b00720c */ /* 0x040fe40003fa6270 */
[----:B------:R-:W-:-:S02]  /*5290*/  ISETP.GE.AND P1, PT, R11, R186, PT ;  /* 0x000000ba0b00720c */ /* 0x000fc40003f26270 */
[C---:B------:R-:W-:Y:S02]  /*52a0*/  ISETP.GE.AND P0, PT, R11.reuse, R185, PT ;  /* 0x000000b90b00720c */ /* 0x040fe40003f06270 */
[----:B------:R-:W-:Y:S01]  /*52b0*/  ISETP.GE.AND P3, PT, R11, R184, PT ;  /* 0x000000b80b00720c */ /* 0x000fe20003f66270 */
[----:B------:R-:W-:Y:S01]  /*52c0*/  VIADD R11, R116, 0x10 ;  /* 0x00000010740b7836 */ /* 0x000fe20000000000 */
[----:B------:R-:W-:Y:S02]  /*52d0*/  ISETP.GE.AND P2, PT, R13, R187, PT ;  /* 0x000000bb0d00720c */ /* 0x000fe40003f46270 */
[----:B------:R-:W-:Y:S02]  /*52e0*/  FSEL R69, R69, -INF , !P6 ;  /* 0xff80000045457808 */ /* 0x000fe40007000000 */
[----:B------:R-:W-:Y:S02]  /*52f0*/  FSEL R44, R107, -INF , P5 ;  /* 0xff8000006b2c7808 */ /* 0x000fe40002800000 */
[----:B------:R-:W-:-:S02]  /*5300*/  ISETP.GE.AND P6, PT, R13, R186, PT ;  /* 0x000000ba0d00720c */ /* 0x000fc40003fc6270 */
[----:B------:R-:W-:Y:S02]  /*5310*/  FSEL R15, R93, -INF , P0 ;  /* 0xff8000005d0f7808 */ /* 0x000fe40000000000 */
[----:B------:R-:W-:Y:S02]  /*5320*/  FSEL R46, R92, -INF , P2 ;  /* 0xff8000005c2e7808 */ /* 0x000fe40001000000 */
[----:B------:R-:W-:Y:S02]  /*5330*/  ISETP.GE.AND P5, PT, R13, R185, PT ;  /* 0x000000b90d00720c */ /* 0x000fe40003fa6270 */
[----:B------:R-:W-:Y:S02]  /*5340*/  ISETP.GE.AND P0, PT, R11, R187, PT ;  /* 0x000000bb0b00720c */ /* 0x000fe40003f06270 */
[----:B------:R-:W-:Y:S02]  /*5350*/  FSEL R44, R44, -INF , !P1 ;  /* 0xff8000002c2c7808 */ /* 0x000fe40004800000 */
[----:B------:R-:W-:-:S02]  /*5360*/  FSEL R15, R15, -INF , !P3 ;  /* 0xff8000000f0f7808 */ /* 0x000fc40005800000 */
[----:B------:R-:W-:Y:S02]  /*5370*/  FSEL R46, R46, -INF , !P6 ;  /* 0xff8000002e2e7808 */ /* 0x000fe40007000000 */
[----:B------:R-:W-:Y:S01]  /*5380*/  ISETP.GE.AND P1, PT, R13, R184, PT ;  /* 0x000000b80d00720c */ /* 0x000fe20003f26270 */
[C---:B------:R-:W-:Y:S01]  /*5390*/  VIADD R13, R116.reuse, 0x11 ;  /* 0x00000011740d7836 */ /* 0x040fe20000000000 */
[C---:B------:R-:W-:Y:S02]  /*53a0*/  ISETP.GE.AND P3, PT, R11.reuse, R186, PT ;  /* 0x000000ba0b00720c */ /* 0x040fe40003f66270 */
[C---:B------:R-:W-:Y:S02]  /*53b0*/  ISETP.GE.AND P2, PT, R11.reuse, R185, PT ;  /* 0x000000b90b00720c */ /* 0x040fe40003f46270 */
[----:B------:R-:W-:Y:S01]  /*53c0*/  ISETP.GE.AND P6, PT, R11, R184, PT ;  /* 0x000000b80b00720c */ /* 0x000fe20003fc6270 */
[----:B------:R-:W-:Y:S01]  /*53d0*/  VIADD R11, R116, 0x18 ;  /* 0x00000018740b7836 */ /* 0x000fe20000000000 */
[----:B------:R-:W-:-:S02]  /*53e0*/  FSEL R25, R120, -INF , P5 ;  /* 0xff80000078197808 */ /* 0x000fc40002800000 */
[----:B------:R-:W-:Y:S02]  /*53f0*/  FSEL R72, R112, -INF , P0 ;  /* 0xff80000070487808 */ /* 0x000fe40000000000 */
[----:B------:R-:W-:Y:S02]  /*5400*/  FSEL R25, R25, -INF , !P1 ;  /* 0xff80000019197808 */ /* 0x000fe40004800000 */
        /* <DEDUP_REMOVED lines=19> */
[----:B------:R-:W-:Y:S01]  /*5540*/  VIADD R11, R116, 0x20 ;  /* 0x00000020740b7836 */ /* 0x000fe20000000000 */
[C---:B------:R-:W-:Y:S02]  /*5550*/  ISETP.GE.AND P3, PT, R13.reuse, R186, PT ;  /* 0x000000ba0d00720c */ /* 0x040fe40003f66270 */
[C---:B------:R-:W-:Y:S02]  /*5560*/  ISETP.GE.AND P2, PT, R13.reuse, R185, PT ;  /* 0x000000b90d00720c */ /* 0x040fe40003f46270 */
[----:B------:R-:W-:Y:S02]  /*5570*/  ISETP.GE.AND P6, PT, R13, R184, PT ;  /* 0x000000b80d00720c */ /* 0x000fe40003fc6270 */
[----:B------:R-:W-:-:S02]  /*5580*/  FSEL R13, R90, -INF , P5 ;  /* 0xff8000005a0d7808 */ /* 0x000fc40002800000 */
[----:B------:R-:W-:Y:S01]  /*5590*/  FSEL R68, R89, -INF , P0 ;  /* 0xff80000059447808 */ /* 0x000fe20000000000 */
[----:B-1----:R-:W-:Y:S01]  /*55a0*/  VIADD R38, R116, 0x21 ;  /* 0x0000002174267836 */ /* 0x002fe20000000000 */
[----:B------:R-:W-:Y:S02]  /*55b0*/  FSEL R13, R13, -INF , !P1 ;  /* 0xff8000000d0d7808 */ /* 0x000fe40004800000 */
[----:B------:R-:W-:Y:S02]  /*55c0*/  FSEL R68, R68, -INF , !P3 ;  /* 0xff80000044447808 */ /* 0x000fe40005800000 */
[C---:B------:R-:W-:Y:S02]  /*55d0*/  ISETP.GE.AND P5, PT, R11.reuse, R187, PT ;  /* 0x000000bb0b00720c */ /* 0x040fe40003fa6270 */
[C---:B------:R-:W-:Y:S02]  /*55e0*/  ISETP.GE.AND P1, PT, R11.reuse, R186, PT ;  /* 0x000000ba0b00720c */ /* 0x040fe40003f26270 */
[----:B------:R-:W-:-:S02]  /*55f0*/  ISETP.GE.AND P0, PT, R11, R185, PT ;  /* 0x000000b90b00720c */ /* 0x000fc40003f06270 */
[----:B------:R-:W-:Y:S02]  /*5600*/  ISETP.GE.AND P3, PT, R11, R184, PT ;  /* 0x000000b80b00720c */ /* 0x000fe40003f66270 */
[----:B------:R-:W-:Y:S02]  /*5610*/  FSEL R11, R91, -INF , P2 ;  /* 0xff8000005b0b7808 */ /* 0x000fe40001000000 */
[----:B------:R-:W-:Y:S01]  /*5620*/  ISETP.GE.AND P2, PT, R38, R187, PT ;  /* 0x000000bb2600720c */ /* 0x000fe20003f46270 */
[----:B------:R-:W-:Y:S01]  /*5630*/  VIADD R36, R116, 0x28 ;  /* 0x0000002874247836 */ /* 0x000fe20000000000 */
[----:B------:R-:W-:Y:S02]  /*5640*/  FSEL R28, R96, -INF , P5 ;  /* 0xff800000601c7808 */ /* 0x000fe40002800000 */
[----:B------:R-:W-:Y:S02]  /*5650*/  FSEL R11, R11, -INF , !P6 ;  /* 0xff8000000b0b7808 */ /* 0x000fe40007000000 */
[----:B------:R-:W-:-:S02]  /*5660*/  ISETP.GE.AND P6, PT, R38, R186, PT ;  /* 0x000000ba2600720c */ /* 0x000fc40003fc6270 */
[----:B------:R-:W-:Y:S02]  /*5670*/  FSEL R67, R98, -INF , P0 ;  /* 0xff80000062437808 */ /* 0x000fe40000000000 */
[----:B------:R-:W-:Y:S02]  /*5680*/  FSEL R66, R97, -INF , P2 ;  /* 0xff80000061427808 */ /* 0x000fe40001000000 */
[----:B------:R-:W-:Y:S02]  /*5690*/  FSEL R28, R28, -INF , !P1 ;  /* 0xff8000001c1c7808 */ /* 0x000fe40004800000 */
[C---:B------:R-:W-:Y:S02]  /*56a0*/  ISETP.GE.AND P5, PT, R38.reuse, R185, PT ;  /* 0x000000b92600720c */ /* 0x040fe40003fa6270 */
[----:B------:R-:W-:Y:S01]  /*56b0*/  ISETP.GE.AND P1, PT, R38, R184, PT ;  /* 0x000000b82600720c */ /* 0x000fe20003f26270 */
[----:B------:R-:W-:Y:S01]  /*56c0*/  VIADD R38, R116, 0x29 ;  /* 0x0000002974267836 */ /* 0x000fe20000000000 */
[----:B------:R-:W-:-:S02]  /*56d0*/  FSEL R67, R67, -INF , !P3 ;  /* 0xff80000043437808 */ /* 0x000fc40005800000 */
[----:B------:R-:W-:Y:S02]  /*56e0*/  FSEL R66, R66, -INF , !P6 ;  /* 0xff80000042427808 */ /* 0x000fe40007000000 */
[C---:B------:R-:W-:Y:S02]  /*56f0*/  ISETP.GE.AND P0, PT, R36.reuse, R187, PT ;  /* 0x000000bb2400720c */ /* 0x040fe40003f06270 */
[C---:B------:R-:W-:Y:S02]  /*5700*/  ISETP.GE.AND P3, PT, R36.reuse, R186, PT ;  /* 0x000000ba2400720c */ /* 0x040fe40003f66270 */
[C---:B------:R-:W-:Y:S02]  /*5710*/  ISETP.GE.AND P2, PT, R36.reuse, R185, PT ;  /* 0x000000b92400720c */ /* 0x040fe40003f46270 */
[----:B------:R-:W-:Y:S01]  /*5720*/  ISETP.GE.AND P6, PT, R36, R184, PT ;  /* 0x000000b82400720c */ /* 0x000fe20003fc6270 */
[----:B------:R-:W-:Y:S01]  /*5730*/  VIADD R36, R116, 0x30 ;  /* 0x0000003074247836 */ /* 0x000fe20000000000 */
[----:B------:R-:W-:-:S02]  /*5740*/  FSEL R99, R99, -INF , P5 ;  /* 0xff80000063637808 */ /* 0x000fc40002800000 */
[----:B------:R-:W-:Y:S02]  /*5750*/  FSEL R80, R80, -INF , P0 ;  /* 0xff80000050507808 */ /* 0x000fe40000000000 */
[----:B------:R-:W-:Y:S02]  /*5760*/  ISETP.GE.AND P5, PT, R38, R187, PT ;  /* 0x000000bb2600720c */ /* 0x000fe40003fa6270 */
[----:B------:R-:W-:Y:S02]  /*5770*/  FSEL R82, R82, -INF , P2 ;  /* 0xff80000052527808 */ /* 0x000fe40001000000 */
[----:B------:R-:W-:Y:S02]  /*5780*/  ISETP.GE.AND P0, PT, R38, R185, PT ;  /* 0x000000b92600720c */ /* 0x000fe40003f06270 */
[----:B------:R-:W-:Y:S02]  /*5790*/  ISETP.GE.AND P2, PT, R36, R187, PT ;  /* 0x000000bb2400720c */ /* 0x000fe40003f46270 */
[----:B------:R-:W-:-:S02]  /*57a0*/  FSEL R125, R99, -INF , !P1 ;  /* 0xff800000637d7808 */ /* 0x000fc40004800000 */
[----:B------:R-:W-:Y:S02]  /*57b0*/  FSEL R122, R80, -INF , !P3 ;  /* 0xff800000507a7808 */ /* 0x000fe40005800000 */
[C---:B------:R-:W-:Y:S02]  /*57c0*/  ISETP.GE.AND P1, PT, R38.reuse, R186, PT ;  /* 0x000000ba2600720c */ /* 0x040fe40003f26270 */
        /* <DEDUP_REMOVED lines=20> */
[C---:B------:R-:W-:Y:S02]  /*5910*/  ISETP.GE.AND P5, PT, R36.reuse, R187, PT ;  /* 0x000000bb2400720c */ /* 0x040fe40003fa6270 */
        /* <DEDUP_REMOVED lines=25> */
[C---:B------:R-:W-:Y:S02]  /*5ab0*/  ISETP.GE.AND P5, PT, R38.reuse, R187, PT ;  /* 0x000000bb2600720c */ /* 0x040fe40003fa6270 */
[----:B------:R-:W-:Y:S02]  /*5ac0*/  FSEL R29, R29, -INF , P0 ;  /* 0xff8000001d1d7808 */ /* 0x000fe40000000000 */
[----:B------:R-:W-:Y:S02]  /*5ad0*/  FSEL R85, R85, -INF , P2 ;  /* 0xff80000055557808 */ /* 0x000fe40001000000 */
[----:B------:R-:W-:Y:S02]  /*5ae0*/  ISETP.GE.AND P0, PT, R38, R185, PT ;  /* 0x000000b92600720c */ /* 0x000fe40003f06270 */
[----:B------:R-:W-:Y:S02]  /*5af0*/  ISETP.GE.AND P2, PT, R36, R187, PT ;  /* 0x000000bb2400720c */ /* 0x000fe40003f46270 */
[----:B------:R-:W-:-:S02]  /*5b00*/  FSEL R131, R126, -INF , !P1 ;  /* 0xff8000007e837808 */ /* 0x000fc40004800000 */
[----:B------:R-:W-:Y:S02]  /*5b10*/  ISETP.GE.AND P1, PT, R38, R186, PT ;  /* 0x000000ba2600720c */ /* 0x000fe40003f26270 */
[----:B------:R-:W-:Y:S01]  /*5b20*/  FSEL R140, R29, -INF , !P3 ;  /* 0xff8000001d8c7808 */ /* 0x000fe20005800000 */
[----:B------:R-:W-:Y:S01]  /*5b30*/  VIADD R29, R116, 0x49 ;  /* 0x00000049741d7836 */ /* 0x000fe20000000000 */
[----:B------:R-:W-:Y:S02]  /*5b40*/  FSEL R84, R84, -INF , P5 ;  /* 0xff80000054547808 */ /* 0x000fe40002800000 */
[----:B------:R-:W-:Y:S02]  /*5b50*/  FSEL R145, R85, -INF , !P6 ;  /* 0xff80000055917808 */ /* 0x000fe40007000000 */
[----:B------:R-:W-:Y:S02]  /*5b60*/  ISETP.GE.AND P3, PT, R38, R184, PT ;  /* 0x000000b82600720c */ /* 0x000fe40003f66270 */
        /* <DEDUP_REMOVED lines=15> */
[----:B------:R-:W-:Y:S01]  /*5c60*/  FSEL R20, R20, -INF , P0 ;  /* 0xff80000014147808 */ /* 0x000fe20000000000 */
[----:B------:R-:W-:Y:S01]  /*5c70*/  VIADD R21, R116, 0x58 ;  /* 0x0000005874157836 */ /* 0x000fe20000000000 */
[C---:B------:R-:W-:Y:S02]  /*5c80*/  ISETP.GE.AND P5, PT, R36.reuse, R187, PT ;  /* 0x000000bb2400720c */ /* 0x040fe40003fa6270 */
[----:B------:R-:W-:Y:S02]  /*5c90*/  ISETP.GE.AND P0, PT, R36, R185, PT ;  /* 0x000000b92400720c */ /* 0x000fe40003f06270 */
[----:B------:R-:W-:Y:S02]  /*5ca0*/  FSEL R31, R31, -INF , P2 ;  /* 0xff8000001f1f7808 */ /* 0x000fe40001000000 */
[----:B------:R-:W-:Y:S02]  /*5cb0*/  ISETP.GE.AND P2, PT, R29, R187, PT ;  /* 0x000000bb1d00720c */ /* 0x000fe40003f46270 */
[----:B------:R-:W-:Y:S01]  /*5cc0*/  FSEL R128, R20, -INF , !P3 ;  /* 0xff80000014807808 */ /* 0x000fe20005800000 */
[----:B------:R-:W-:Y:S01]  /*5cd0*/  VIADD R20, R116, 0x59 ;  /* 0x0000005974147836 */ /* 0x000fe20000000000 */
[----:B------:R-:W-:-:S02]  /*5ce0*/  FSEL R129, R30, -INF , !P1 ;  /* 0xff8000001e817808 */ /* 0x000fc40004800000 */
[----:B------:R-:W-:Y:S02]  /*5cf0*/  ISETP.GE.AND P3, PT, R36, R184, PT ;  /* 0x000000b82400720c */ /* 0x000fe40003f66270 */
[----:B------:R-:W-:Y:S02]  /*5d00*/  FSEL R60, R60, -INF , P5 ;  /* 0xff8000003c3c7808 */ /* 0x000fe40002800000 */
[----:B------:R-:W-:Y:S02]  /*5d10*/  FSEL R61, R61, -INF , P0 ;  /* 0xff8000003d3d7808 */ /* 0x000fe40000000000 */
[----:B------:R-:W-:Y:S02]  /*5d20*/  ISETP.GE.AND P1, PT, R36, R186, PT ;  /* 0x000000ba2400720c */ /* 0x000fe40003f26270 */
[----:B------:R-:W-:Y:S02]  /*5d30*/  ISETP.GE.AND P5, PT, R29, R185, PT ;  /* 0x000000b91d00720c */ /* 0x000fe40003fa6270 */
[----:B------:R-:W-:-:S02]  /*5d40*/  FSEL R22, R22, -INF , P2 ;  /* 0xff80000016167808 */ /* 0x000fc40001000000 */
[C---:B------:R-:W-:Y:S02]  /*5d50*/  ISETP.GE.AND P0, PT, R21.reuse, R187, PT ;  /* 0x000000bb1500720c */ /* 0x040fe40003f06270 */
[----:B------:R-:W-:Y:S02]  /*5d60*/  ISETP.GE.AND P2, PT, R21, R185, PT ;  /* 0x000000b91500720c */ /* 0x000fe40003f46270 */
[----:B------:R-:W-:Y:S02]  /*5d70*/  FSEL R63, R61, -INF , !P3 ;  /* 0xff8000003d3f7808 */ /* 0x000fe40005800000 */
[----:B------:R-:W-:Y:S02]  /*5d80*/  FSEL R60, R60, -INF , !P1 ;  /* 0xff8000003c3c7808 */ /* 0x000fe40004800000 */
[----:B------:R-:W-:Y:S02]  /*5d90*/  FSEL R61, R62, -INF , P5 ;  /* 0xff8000003e3d7808 */ /* 0x000fe40002800000 */
[----:B------:R-:W-:-:S02]  /*5da0*/  FSEL R139, R31, -INF , !P6 ;  /* 0xff8000001f8b7808 */ /* 0x000fc40007000000 */
[----:B------:R-:W-:Y:S02]  /*5db0*/  ISETP.GE.AND P1, PT, R29, R184, PT ;  /* 0x000000b81d00720c */ /* 0x000fe40003f26270 */
[-C--:B------:R-:W-:Y:S02]  /*5dc0*/  ISETP.GE.AND P3, PT, R21, R186.reuse, PT ;  /* 0x000000ba1500720c */ /* 0x080fe40003f66270 */
[----:B------:R-:W-:Y:S02]  /*5dd0*/  ISETP.GE.AND P5, PT, R20, R187, PT ;  /* 0x000000bb1400720c */ /* 0x000fe40003fa6270 */
[----:B------:R-:W-:Y:S02]  /*5de0*/  FSEL R56, R56, -INF , P0 ;  /* 0xff80000038387808 */ /* 0x000fe40000000000 */
[----:B------:R-:W-:Y:S02]  /*5df0*/  FSEL R59, R65, -INF , P2 ;  /* 0xff800000413b7808 */ /* 0x000fe40001000000 */
[----:B------:R-:W-:-:S02]  /*5e00*/  ISETP.GE.AND P6, PT, R29, R186, PT ;  /* 0x000000ba1d00720c */ /* 0x000fc40003fc6270 */
[----:B------:R-:W-:Y:S02]  /*5e10*/  ISETP.GE.AND P2, PT, R116, R187, PT ;  /* 0x000000bb7400720c */ /* 0x000fe40003f46270 */
[----:B------:R-:W-:Y:S02]  /*5e20*/  FSEL R61, R61, -INF , !P1 ;  /* 0xff8000003d3d7808 */ /* 0x000fe40004800000 */
[----:B------:R-:W-:Y:S02]  /*5e30*/  FSEL R56, R56, -INF , !P3 ;  /* 0xff80000038387808 */ /* 0x000fe40005800000 */
[----:B------:R-:W-:Y:S02]  /*5e40*/  FSEL R50, R57, -INF , P5 ;  /* 0xff80000039327808 */ /* 0x000fe40002800000 */
[----:B------:R-:W-:Y:S02]  /*5e50*/  FSEL R58, R22, -INF , !P6 ;  /* 0xff800000163a7808 */ /* 0x000fe40007000000 */
[----:B------:R-:W-:-:S02]  /*5e60*/  ISETP.GE.AND P1, PT, R20, R186, PT ;  /* 0x000000ba1400720c */ /* 0x000fc40003f26270 */
[C---:B------:R-:W-:Y:S02]  /*5e70*/  ISETP.GE.AND P0, PT, R20.reuse, R185, PT ;  /* 0x000000b91400720c */ /* 0x040fe40003f06270 */
[----:B------:R-:W-:Y:S01]  /*5e80*/  ISETP.GE.AND P3, PT, R20, R184, PT ;  /* 0x000000b81400720c */ /* 0x000fe20003f66270 */
[C---:B------:R-:W-:Y:S01]  /*5e90*/  VIADD R20, R116.reuse, 0x60 ;  /* 0x0000006074147836 */ /* 0x040fe20000000000 */
[----:B------:R-:W-:Y:S02]  /*5ea0*/  ISETP.GE.AND P5, PT, R116, R186, PT ;  /* 0x000000ba7400720c */ /* 0x000fe40003fa6270 */
[----:B------:R-:W-:Y:S02]  /*5eb0*/  FSEL R0, R0, -INF , P2 ;  /* 0xff80000000007808 */ /* 0x000fe40001000000 */
[----:B------:R-:W-:Y:S02]  /*5ec0*/  ISETP.GE.AND P6, PT, R21, R184, PT ;  /* 0x000000b81500720c */ /* 0x000fe40003fc6270 */
[----:B------:R-:W-:Y:S01]  /*5ed0*/  FSEL R0, R0, -INF , !P5 ;  /* 0xff80000000007808 */ /* 0x000fe20006800000 */
[----:B------:R-:W-:Y:S01]  /*5ee0*/  VIADD R22, R116, 0x61 ;  /* 0x0000006174167836 */ /* 0x000fe20000000000 */
[----:B------:R-:W-:-:S02]  /*5ef0*/  FSEL R59, R59, -INF , !P6 ;  /* 0xff8000003b3b7808 */ /* 0x000fc40007000000 */
[-C--:B------:R-:W-:Y:S02]  /*5f00*/  ISETP.GE.AND P6, PT, R20, R187.reuse, PT ;  /* 0x000000bb1400720c */ /* 0x080fe40003fc6270 */
[----:B------:R-:W-:Y:S02]  /*5f10*/  FMNMX3.FTZ R21, R0, R6, R44, !PT ;  /* 0x0000000600157276 */ /* 0x000fe4000781002c */
[----:B--2---:R-:W-:Y:S02]  /*5f20*/  FSEL R42, R17, -INF , P6 ;  /* 0xff800000112a7808 */ /* 0x004fe40003000000 */
[----:B------:R-:W-:Y:S02]  /*5f30*/  ISETP.GE.AND P6, PT, R22, R187, PT ;  /* 0x000000bb1600720c */ /* 0x000fe40003fc6270 */
[----:B------:R-:W-:Y:S02]  /*5f40*/  FMNMX3.FTZ R17, R21, R46, R72, !PT ;  /* 0x0000002e15117276 */ /* 0x000fe40007810048 */
[----:B------:R-:W-:-:S02]  /*5f50*/  FSEL R40, R33, -INF , P6 ;  /* 0xff80000021287808 */ /* 0x000fc40003000000 */
[----:B------:R-:W-:-:S04]  /*5f60*/  FMNMX3.FTZ R33, R17, R48, R70, !PT ;  /* 0x0000003011217276 */ /* 0x000fc80007810046 */
[----:B------:R-:W-:Y:S02]  /*5f70*/  FMNMX3.FTZ R33, R33, R68, R28, !PT ;  /* 0x0000004421217276 */ /* 0x000fe4000781001c */
[----:B------:R-:W-:Y:S02]  /*5f80*/  FSEL R32, R32, -INF , P0 ;  /* 0xff80000020207808 */ /* 0x000fe40000000000 */
[----:B------:R-:W-:Y:S01]  /*5f90*/  FMNMX3.FTZ R33, R33, R66, R122, !PT ;  /* 0x0000004221217276 */ /* 0x000fe2000781007a */
[----:B------:R-:W-:Y:S01]  /*5fa0*/  VIADD R39, R116, 0x68 ;  /* 0x0000006874277836 */ /* 0x000fe20000000000 */
[----:B------:R-:W-:Y:S02]  /*5fb0*/  ISETP.GE.AND P0, PT, R20, R186, PT ;  /* 0x000000ba1400720c */ /* 0x000fe40003f06270 */
[----:B------:R-:W-:Y:S02]  /*5fc0*/  FMNMX3.FTZ R33, R33, R146, R144, !PT ;  /* 0x0000009221217276 */ /* 0x000fe40007810090 */
[----:B------:R-:W-:Y:S01]  /*5fd0*/  FSEL R42, R42, -INF , !P0 ;  /* 0xff8000002a2a7808 */ /* 0x000fe20004000000 */
[----:B------:R-:W-:Y:S01]  /*5fe0*/  VIADD R31, R116, 0x69 ;  /* 0x00000069741f7836 */ /* 0x000fe20000000000 */
[----:B------:R-:W-:-:S02]  /*5ff0*/  ISETP.GE.AND P0, PT, R22, R186, PT ;  /* 0x000000ba1600720c */ /* 0x000fc40003f06270 */
[----:B------:R-:W-:Y:S02]  /*6000*/  ISETP.GE.AND P6, PT, R39, R187, PT ;  /* 0x000000bb2700720c */ /* 0x000fe40003fc6270 */
[----:B------:R-:W-:Y:S02]  /*6010*/  FMNMX3.FTZ R33, R33, R120, R142, !PT ;  /* 0x0000007821217276 */ /* 0x000fe4000781008e */
[----:B------:R-:W-:Y:S02]  /*6020*/  ISETP.GE.AND P2, PT, R116, R185, PT ;  /* 0x000000b97400720c */ /* 0x000fe40003f46270 */
[----:B------:R-:W-:Y:S01]  /*6030*/  FSEL R40, R40, -INF , !P0 ;  /* 0xff80000028287808 */ /* 0x000fe20004000000 */
[----:B------:R-:W-:Y:S01]  /*6040*/  VIADD R29, R116, 0x70 ;  /* 0x00000070741d7836 */ /* 0x000fe20000000000 */
[----:B------:R-:W-:Y:S02]  /*6050*/  ISETP.GE.AND P0, PT, R39, R186, PT ;  /* 0x000000ba2700720c */ /* 0x000fe40003f06270 */
[----:B------:R-:W-:-:S02]  /*6060*/  FSEL R24, R24, -INF , P6 ;  /* 0xff80000018187808 */ /* 0x000fc40003000000 */
[----:B------:R-:W-:Y:S02]  /*6070*/  ISETP.GE.AND P6, PT, R31, R187, PT ;  /* 0x000000bb1f00720c */ /* 0x000fe40003fc6270 */
[----:B------:R-:W-:Y:S02]  /*6080*/  FMNMX3.FTZ R33, R33, R64, R140, !PT ;  /* 0x0000004021217276 */ /* 0x000fe4000781008c */
[----:B------:R-:W-:Y:S02]  /*6090*/  ISETP.GE.AND P5, PT, R116, R184, PT ;  /* 0x000000b87400720c */ /* 0x000fe40003fa6270 */
[----:B------:R-:W-:Y:S01]  /*60a0*/  FSEL R17, R104, -INF , P2 ;  /* 0xff80000068117808 */ /* 0x000fe20001000000 */
[----:B------:R-:W-:Y:S01]  /*60b0*/  VIADD R21, R116, 0x71 ;  /* 0x0000007174157836 */ /* 0x000fe20000000000 */
[----:B------:R-:W-:Y:S02]  /*60c0*/  FSEL R38, R24, -INF , !P0 ;  /* 0xff80000018267808 */ /* 0x000fe40004000000 */
[----:B------:R-:W-:-:S02]  /*60d0*/  ISETP.GE.AND P0, PT, R31, R186, PT ;  /* 0x000000ba1f00720c */ /* 0x000fc40003f06270 */
[----:B------:R-:W-:Y:S02]  /*60e0*/  FSEL R36, R19, -INF , P6 ;  /* 0xff80000013247808 */ /* 0x000fe40003000000 */
[----:B------:R-:W-:Y:S02]  /*60f0*/  FMNMX3.FTZ R33, R33, R132, R138, !PT ;  /* 0x0000008421217276 */ /* 0x000fe4000781008a */
[----:B------:R-:W-:Y:S02]  /*6100*/  ISETP.GE.AND P6, PT, R29, R187, PT ;  /* 0x000000bb1d00720c */ /* 0x000fe40003fc6270 */
[----:B------:R-:W-:Y:S02]  /*6110*/  FSEL R17, R17, -INF , !P5 ;  /* 0xff80000011117808 */ /* 0x000fe40006800000 */
[----:B------:R-:W-:Y:S02]  /*6120*/  FSEL R36, R36, -INF , !P0 ;  /* 0xff80000024247808 */ /* 0x000fe40004000000 */
[----:B------:R-:W-:-:S02]  /*6130*/  FMNMX3.FTZ R33, R33, R128, R60, !PT ;  /* 0x0000008021217276 */ /* 0x000fc4000781003c */
[----:B------:R-:W-:Y:S02]  /*6140*/  FSEL R50, R50, -INF , !P1 ;  /* 0xff80000032327808 */ /* 0x000fe40004800000 */
[----:B------:R-:W-:Y:S02]  /*6150*/  FSEL R49, R32, -INF , !P3 ;  /* 0xff80000020317808 */ /* 0x000fe40005800000 */
[----:B------:R-:W-:Y:S02]  /*6160*/  ISETP.GE.AND P0, PT, R21, R187, PT ;  /* 0x000000bb1500720c */ /* 0x000fe40003f06270 */
[----:B------:R-:W-:Y:S02]  /*6170*/  FSEL R26, R26, -INF , P6 ;  /* 0xff8000001a1a7808 */ /* 0x000fe40003000000 */
[C---:B------:R-:W-:Y:S02]  /*6180*/  ISETP.GE.AND P1, PT, R20.reuse, R185, PT ;  /* 0x000000b91400720c */ /* 0x040fe40003f26270 */
[----:B------:R-:W-:Y:S01]  /*6190*/  ISETP.GE.AND P3, PT, R20, R184, PT ;  /* 0x000000b81400720c */ /* 0x000fe20003f66270 */
[----:B------:R-:W-:Y:S01]  /*61a0*/  VIADD R20, R116, 0x78 ;  /* 0x0000007874147836 */ /* 0x000fe20000000000 */
[----:B------:R-:W-:-:S02]  /*61b0*/  ISETP.GE.AND P6, PT, R29, R186, PT ;  /* 0x000000ba1d00720c */ /* 0x000fc40003fc6270 */
[----:B------:R-:W-:Y:S02]  /*61c0*/  FMNMX3.FTZ R24, R17, R69, R15, !PT ;  /* 0x0000004511187276 */ /* 0x000fe4000781000f */
[----:B------:R-:W-:Y:S02]  /*61d0*/  FMNMX3.FTZ R33, R33, R58, R56, !PT ;  /* 0x0000003a21217276 */ /* 0x000fe40007810038 */
[----:B------:R-:W-:Y:S01]  /*61e0*/  FSEL R32, R34, -INF , P0 ;  /* 0xff80000022207808 */ /* 0x000fe20000000000 */
[----:B------:R-:W-:Y:S01]  /*61f0*/  VIADD R19, R116, 0x79 ;  /* 0x0000007974137836 */ /* 0x000fe20000000000 */
[----:B------:R-:W-:Y:S02]  /*6200*/  FSEL R34, R26, -INF , !P6 ;  /* 0xff8000001a227808 */ /* 0x000fe40007000000 */
[----:B------:R-:W-:Y:S02]  /*6210*/  FMNMX3.FTZ R24, R24, R25, R27, !PT ;  /* 0x0000001918187276 */ /* 0x000fe4000781001b */
[----:B------:R-:W-:-:S02]  /*6220*/  ISETP.GE.AND P6, PT, R21, R186, PT ;  /* 0x000000ba1500720c */ /* 0x000fc40003fc6270 */
[----:B------:R-:W-:Y:S02]  /*6230*/  ISETP.GE.AND P2, PT, R20, R187, PT ;  /* 0x000000bb1400720c */ /* 0x000fe40003f46270 */
[----:B------:R-:W-:Y:S02]  /*6240*/  FMNMX3.FTZ R33, R33, R50, R42, !PT ;  /* 0x0000003221217276 */ /* 0x000fe4000781002a */
[----:B------:R-:W-:Y:S02]  /*6250*/  FMNMX3.FTZ R24, R24, R51, R13, !PT ;  /* 0x0000003318187276 */ /* 0x000fe4000781000d */
[----:B------:R-:W-:Y:S02]  /*6260*/  FSEL R32, R32, -INF , !P6 ;  /* 0xff80000020207808 */ /* 0x000fe40007000000 */
[----:B------:R-:W-:Y:S02]  /*6270*/  ISETP.GE.AND P6, PT, R20, R186, PT ;  /* 0x000000ba1400720c */ /* 0x000fe40003fc6270 */
[----:B------:R-:W-:-:S02]  /*6280*/  ISETP.GE.AND P5, PT, R19, R187, PT ;  /* 0x000000bb1300720c */ /* 0x000fc40003fa6270 */
[----:B------:R-:W-:Y:S02]  /*6290*/  FSEL R30, R35, -INF , P2 ;  /* 0xff800000231e7808 */ /* 0x000fe40001000000 */
[----:B------:R-:W-:Y:S02]  /*62a0*/  FMNMX3.FTZ R33, R33, R40, R38, !PT ;  /* 0x0000002821217276 */ /* 0x000fe40007810026 */
[----:B------:R-:W-:Y:S02]  /*62b0*/  FMNMX3.FTZ R24, R24, R11, R67, !PT ;  /* 0x0000000b18187276 */ /* 0x000fe40007810043 */
[----:B------:R-:W-:Y:S02]  /*62c0*/  ISETP.GE.AND P2, PT, R19, R186, PT ;  /* 0x000000ba1300720c */ /* 0x000fe40003f46270 */
[----:B------:R-:W-:Y:S02]  /*62d0*/  FSEL R37, R37, -INF , P5 ;  /* 0xff80000025257808 */ /* 0x000fe40002800000 */
[----:B------:R-:W-:-:S02]  /*62e0*/  FSEL R30, R30, -INF , !P6 ;  /* 0xff8000001e1e7808 */ /* 0x000fc40007000000 */
[----:B------:R-:W-:Y:S02]  /*62f0*/  FMNMX3.FTZ R33, R33, R36, R34, !PT ;  /* 0x0000002421217276 */ /* 0x000fe40007810022 */
[----:B------:R-:W-:Y:S02]  /*6300*/  FMNMX3.FTZ R26, R24, R125, R151, !PT ;  /* 0x0000007d181a7276 */ /* 0x000fe40007810097 */
[C---:B------:R-:W-:Y:S02]  /*6310*/  ISETP.GE.AND P0, PT, R22.reuse, R185, PT ;  /* 0x000000b91600720c */ /* 0x040fe40003f06270 */
[----:B------:R-:W-:Y:S02]  /*6320*/  ISETP.GE.AND P6, PT, R22, R184, PT ;  /* 0x000000b81600720c */ /* 0x000fe40003fc6270 */
[----:B------:R-:W-:Y:S02]  /*6330*/  FSEL R22, R37, -INF , !P2 ;  /* 0xff80000025167808 */ /* 0x000fe40005000000 */
[----:B------:R-:W-:-:S02]  /*6340*/  FMNMX3.FTZ R33, R33, R32, R30, !PT ;  /* 0x0000002021217276 */ /* 0x000fc4000781001e */
[----:B------:R-:W-:Y:S02]  /*6350*/  FSEL R45, R16, -INF , P1 ;  /* 0xff800000102d7808 */ /* 0x000fe40000800000 */
[----:B------:R-:W-:Y:S02]  /*6360*/  FMNMX3.FTZ R16, R26, R153, R121, !PT ;  /* 0x000000991a107276 */ /* 0x000fe40007810079 */
[----:B------:R-:W-:Y:S02]  /*6370*/  FMNMX.FTZ R24, R22, R33, !PT ;  /* 0x0000002116187209 */ /* 0x000fe40007810000 */
[----:B------:R-:W-:-:S03]  /*6380*/  FMNMX3.FTZ R16, R16, R149, R135, !PT ;  /* 0x0000009510107276 */ /* 0x000fc60007810087 */
[----:B------:R-:W1:Y:S01]  /*6390*/  SHFL.BFLY PT, R33, R24, 0x2, 0x1f ;  /* 0x0c401f0018217f89 */ /* 0x000e6200000e0000 */
[----:B------:R-:W-:Y:S02]  /*63a0*/  FMNMX3.FTZ R16, R16, R131, R145, !PT ;  /* 0x0000008310107276 */ /* 0x000fe40007810091 */
[C---:B------:R-:W-:Y:S02]  /*63b0*/  ISETP.GE.AND P2, PT, R39.reuse, R185, PT ;  /* 0x000000b92700720c */ /* 0x040fe40003f46270 */
[----:B------:R-:W-:Y:S02]  /*63c0*/  FMNMX3.FTZ R16, R16, R143, R129, !PT ;  /* 0x0000008f10107276 */ /* 0x000fe40007810081 */
[----:B------:R-:W-:Y:S02]  /*63d0*/  ISETP.GE.AND P5, PT, R39, R184, PT ;  /* 0x000000b82700720c */ /* 0x000fe40003fa6270 */
[----:B------:R-:W-:Y:S02]  /*63e0*/  FSEL R8, R8, -INF , P2 ;  /* 0xff80000008087808 */ /* 0x000fe40001000000 */
[----:B------:R-:W-:-:S02]  /*63f0*/  FMNMX3.FTZ R16, R16, R139, R63, !PT ;  /* 0x0000008b10107276 */ /* 0x000fc4000781003f */
[-C--:B------:R-:W-:Y:S02]  /*6400*/  ISETP.GE.AND P1, PT, R31, R185.reuse, PT ;  /* 0x000000b91f00720c */ /* 0x080fe40003f26270 */
[----:B------:R-:W-:Y:S02]  /*6410*/  FSEL R18, R18, -INF , P0 ;  /* 0xff80000012127808 */ /* 0x000fe40000000000 */
[----:B------:R-:W-:Y:S02]  /*6420*/  FSEL R41, R8, -INF , !P5 ;  /* 0xff80000008297808 */ /* 0x000fe40006800000 */
[----:B------:R-:W-:Y:S02]  /*6430*/  FSEL R45, R45, -INF , !P3 ;  /* 0xff8000002d2d7808 */ /* 0x000fe40005800000 */
[----:B------:R-:W-:Y:S02]  /*6440*/  ISETP.GE.AND P0, PT, R29, R185, PT ;  /* 0x000000b91d00720c */ /* 0x000fe40003f06270 */
[----:B------:R-:W-:-:S02]  /*6450*/  FMNMX3.FTZ R8, R16, R61, R59, !PT ;  /* 0x0000003d10087276 */ /* 0x000fc4000781003b */
[-C--:B------:R-:W-:Y:S02]  /*6460*/  ISETP.GE.AND P3, PT, R31, R184.reuse, PT ;  /* 0x000000b81f00720c */ /* 0x080fe40003f66270 */
[----:B------:R-:W-:Y:S02]  /*6470*/  FSEL R43, R18, -INF , !P6 ;  /* 0xff800000122b7808 */ /* 0x000fe40007000000 */
[----:B------:R-:W-:Y:S02]  /*6480*/  FSEL R9, R9, -INF , P1 ;  /* 0xff80000009097808 */ /* 0x000fe40000800000 */
[----:B------:R-:W-:Y:S02]  /*6490*/  ISETP.GE.AND P6, PT, R29, R184, PT ;  /* 0x000000b81d00720c */ /* 0x000fe40003fc6270 */
[-C--:B------:R-:W-:Y:S02]  /*64a0*/  ISETP.GE.AND P2, PT, R21, R185.reuse, PT ;  /* 0x000000b91500720c */ /* 0x080fe40003f46270 */
[----:B------:R-:W-:-:S02]  /*64b0*/  ISETP.GE.AND P1, PT, R20, R185, PT ;  /* 0x000000b91400720c */ /* 0x000fc40003f26270 */
[----:B------:R-:W-:Y:S02]  /*64c0*/  FSEL R10, R10, -INF , P0 ;  /* 0xff8000000a0a7808 */ /* 0x000fe40000000000 */
[----:B------:R-:W-:Y:S02]  /*64d0*/  FMNMX3.FTZ R8, R8, R49, R45, !PT ;  /* 0x0000003108087276 */ /* 0x000fe4000781002d */
[----:B------:R-:W-:Y:S02]  /*64e0*/  FSEL R39, R9, -INF , !P3 ;  /* 0xff80000009277808 */ /* 0x000fe40005800000 */
[-C--:B------:R-:W-:Y:S02]  /*64f0*/  ISETP.GE.AND P5, PT, R21, R184.reuse, PT ;  /* 0x000000b81500720c */ /* 0x080fe40003fa6270 */
[----:B------:R-:W-:Y:S02]  /*6500*/  ISETP.GE.AND P3, PT, R20, R184, PT ;  /* 0x000000b81400720c */ /* 0x000fe40003f66270 */
[----:B------:R-:W-:-:S02]  /*6510*/  ISETP.GE.AND P0, PT, R19, R185, PT ;  /* 0x000000b91300720c */ /* 0x000fc40003f06270 */
[----:B------:R-:W-:Y:S02]  /*6520*/  FSEL R12, R12, -INF , P2 ;  /* 0xff8000000c0c7808 */ /* 0x000fe40001000000 */
[----:B------:R-:W-:Y:S02]  /*6530*/  FSEL R14, R14, -INF , P1 ;  /* 0xff8000000e0e7808 */ /* 0x000fe40000800000 */
[----:B------:R-:W-:Y:S02]  /*6540*/  FSEL R37, R10, -INF , !P6 ;  /* 0xff8000000a257808 */ /* 0x000fe40007000000 */
[----:B------:R-:W-:Y:S02]  /*6550*/  FMNMX3.FTZ R8, R8, R43, R41, !PT ;  /* 0x0000002b08087276 */ /* 0x000fe40007810029 */
[----:B-1----:R-:W-:Y:S02]  /*6560*/  FMNMX.FTZ R24, R24, R33, !PT ;  /* 0x0000002118187209 */ /* 0x002fe40007810000 */
[----:B------:R-:W-:-:S02]  /*6570*/  ISETP.GE.AND P2, PT, R19, R184, PT ;  /* 0x000000b81300720c */ /* 0x000fc40003f46270 */
[----:B------:R-:W-:Y:S02]  /*6580*/  FSEL R31, R47, -INF , P0 ;  /* 0xff8000002f1f7808 */ /* 0x000fe40000000000 */
[----:B------:R-:W-:Y:S02]  /*6590*/  FSEL R35, R12, -INF , !P5 ;  /* 0xff8000000c237808 */ /* 0x000fe40006800000 */
[----:B------:R-:W-:Y:S02]  /*65a0*/  FSEL R33, R14, -INF , !P3 ;  /* 0xff8000000e217808 */ /* 0x000fe40005800000 */
[----:B------:R-:W-:Y:S02]  /*65b0*/  FMNMX3.FTZ R8, R8, R39, R37, !PT ;  /* 0x0000002708087276 */ /* 0x000fe40007810025 */
[----:B------:R-:W-:Y:S02]  /*65c0*/  FSEL R31, R31, -INF , !P2 ;  /* 0xff8000001f1f7808 */ /* 0x000fe40005000000 */
[----:B------:R-:W-:-:S04]  /*65d0*/  FMNMX3.FTZ R8, R8, R35, R33, !PT ;  /* 0x0000002308087276 */ /* 0x000fc80007810021 */
[----:B------:R-:W-:Y:S01]  /*65e0*/  FMNMX.FTZ R19, R31, R8, !PT ;  /* 0x000000081f137209 */ /* 0x000fe20007810000 */
[----:B------:R-:W1:Y:S04]  /*65f0*/  SHFL.BFLY PT, R9, R24, 0x1, 0x1f ;  /* 0x0c201f0018097f89 */ /* 0x000e6800000e0000 */
[----:B------:R-:W2:Y:S01]  /*6600*/  SHFL.BFLY PT, R8, R19, 0x2, 0x1f ;  /* 0x0c401f0013087f89 */ /* 0x000ea200000e0000 */
[----:B-1----:R-:W-:Y:S02]  /*6610*/  FMNMX.FTZ R52, R24, R9, !PT ;  /* 0x0000000918347209 */ /* 0x002fe40007810000 */
[----:B--2---:R-:W-:-:S05]  /*6620*/  FMNMX.FTZ R8, R19, R8, !PT ;  /* 0x0000000813087209 */ /* 0x004fca0007810000 */
[----:B------:R-:W1:Y:S01]  /*6630*/  SHFL.BFLY PT, R9, R8, 0x1, 0x1f ;  /* 0x0c201f0008097f89 */ /* 0x000e6200000e0000 */
[----:B----4-:R-:W-:Y:S01]  /*6640*/  FMUL.FTZ R21, R23, R52 ;  /* 0x0000003417157220 */ /* 0x010fe20000410000 */
[----:B------:R-:W-:-:S04]  /*6650*/  FSETP.NEU.FTZ.AND P0, PT, R52, -INF , PT ;  /* 0xff8000003400780b */ /* 0x000fc80003f1d000 */
[----:B------:R-:W-:Y:S01]  /*6660*/  FSEL R21, R21, RZ, P0 ;  /* 0x000000ff15157208 */ /* 0x000fe20000000000 */
[----:B------:R-:W-:-:S04]  /*6670*/  IMAD R156, R4, 0x2, R7 ;  /* 0x00000002049c7824 */ /* 0x000fc800078e0207 */
[-CC-:B------:R-:W-:Y:S01]  /*6680*/  FFMA.FTZ R133, R0, R23.reuse, -R21.reuse ;  /* 0x0000001700857223 */ /* 0x180fe20000010815 */
[----:B------:R-:W2:Y:S01]  /*6690*/  LDSM.16.MT88.4 R92, [R156+0xb000] ;  /* 0x00b000009c5c783b */ /* 0x000ea20000004200 */
[-CC-:B------:R-:W-:Y:S01]  /*66a0*/  FFMA.FTZ R126, R6, R23.reuse, -R21.reuse ;  /* 0x00000017067e7223 */ /* 0x180fe20000010815 */
[-CC-:B------:R-:W-:Y:S01]  /*66b0*/  FFMA.FTZ R137, R44, R23.reuse, -R21.reuse ;  /* 0x000000172c897223 */ /* 0x180fe20000010815 */
[-CC-:B------:R-:W-:Y:S01]  /*66c0*/  FFMA.FTZ R134, R46, R23.reuse, -R21.reuse ;  /* 0x000000172e867223 */ /* 0x180fe20000010815 */
[-CC-:B------:R-:W-:Y:S01]  /*66d0*/  FFMA.FTZ R57, R72, R23.reuse, -R21.reuse ;  /* 0x0000001748397223 */ /* 0x180fe20000010815 */
[-CC-:B------:R-:W-:Y:S01]  /*66e0*/  FFMA.FTZ R48, R48, R23.reuse, -R21.reuse ;  /* 0x0000001730307223 */ /* 0x180fe20000010815 */
[----:B------:R-:W-:Y:S01]  /*66f0*/  FFMA.FTZ R47, R70, R23, -R21 ;  /* 0x00000017462f7223 */ /* 0x000fe20000010815 */
[----:B------:R-:W-:Y:S01]  /*6700*/  IMAD R118, R5, 0x2, R156 ;  /* 0x0000000205767824 */ /* 0x000fe200078e029c */
[----:B------:R-:W-:Y:S01]  /*6710*/  LDSM.16.MT88.4 R76, [R156+0xd400] ;  /* 0x00d400009c4c783b */ /* 0x000fe20000004200 */
[----:B-1----:R-:W-:Y:S01]  /*6720*/  FMNMX.FTZ R0, R8, R9, !PT ;  /* 0x0000000908007209 */ /* 0x002fe20007810000 */
[----:B------:R-:W-:Y:S02]  /*6730*/  MUFU.EX2 R133, R133 ;  /* 0x0000008500857308 */ /* 0x000fe40000000800 */
[----:B------:R-:W-:Y:S01]  /*6740*/  LDSM.16.MT88.4 R108, [R156+0x9000] ;  /* 0x009000009c6c783b */ /* 0x000fe20000004200 */
[----:B------:R-:W-:Y:S01]  /*6750*/  FSETP.NEU.FTZ.AND P0, PT, R0, -INF , PT ;  /* 0xff8000000000780b */ /* 0x000fe20003f1d000 */
[----:B------:R-:W-:-:S04]  /*6760*/  FMUL.FTZ R20, R23, R0 ;  /* 0x0000000017147220 */ /* 0x000fc80000410000 */
[----:B------:R-:W1:Y:S01]  /*6770*/  MUFU.EX2 R126, R126 ;  /* 0x0000007e007e7308 */ /* 0x000e620000000800 */
[----:B------:R-:W-:Y:S01]  /*6780*/  FSEL R20, R20, RZ, P0 ;  /* 0x000000ff14147208 */ /* 0x000fe20000000000 */
[-C--:B------:R-:W-:Y:S01]  /*6790*/  FFMA.FTZ R44, R68, R23.reuse, -R21 ;  /* 0x00000017442c7223 */ /* 0x080fe20000010815 */
[----:B------:R-:W-:Y:S03]  /*67a0*/  LDSM.16.MT88.4 R100, [R118+0x9000] ;  /* 0x009000007664783b */ /* 0x000fe60000004200 */
[-CC-:B------:R-:W-:Y:S01]  /*67b0*/  FFMA.FTZ R147, R17, R23.reuse, -R20.reuse ;  /* 0x0000001711937223 */ /* 0x180fe20000010814 */
[-CC-:B------:R-:W-:Y:S01]  /*67c0*/  FFMA.FTZ R130, R69, R23.reuse, -R20.reuse ;  /* 0x0000001745827223 */ /* 0x180fe20000010814 */
[-CC-:B------:R-:W-:Y:S01]  /*67d0*/  FFMA.FTZ R141, R15, R23.reuse, -R20.reuse ;  /* 0x000000170f8d7223 */ /* 0x180fe20000010814 */
[-CC-:B------:R-:W-:Y:S01]  /*67e0*/  FFMA.FTZ R136, R25, R23.reuse, -R20.reuse ;  /* 0x0000001719887223 */ /* 0x180fe20000010814 */
[----:B------:R-:W-:Y:S01]  /*67f0*/  MUFU.EX2 R137, R137 ;  /* 0x0000008900897308 */ /* 0x000fe20000000800 */
[----:B------:R-:W-:-:S07]  /*6800*/  FFMA.FTZ R46, R11, R23, -R20 ;  /* 0x000000170b2e7223 */ /* 0x000fce0000010814 */
[----:B------:R-:W4:Y:S01]  /*6810*/  MUFU.EX2 R134, R134 ;  /* 0x0000008600867308 */ /* 0x000f220000000800 */
[----:B------:R-:W5:Y:S01]  /*6820*/  LDSM.16.MT88.4 R8, [R156+0xb400] ;  /* 0x00b400009c08783b */ /* 0x000f620000004200 */
[-CC-:B------:R-:W-:Y:S01]  /*6830*/  FFMA.FTZ R62, R51, R23.reuse, -R20.reuse ;  /* 0x00000017333e7223 */ /* 0x180fe20000010814 */
[--C-:B------:R-:W-:Y:S01]  /*6840*/  FFMA.FTZ R65, R27, R23, -R20.reuse ;  /* 0x000000171b417223 */ /* 0x100fe20000010814 */
[----:B-1----:R-:W-:Y:S01]  /*6850*/  F2FP.F16.F32.PACK_AB R68, R126, R133 ;  /* 0x000000857e44723e */ /* 0x002fe200000000ff */
[----:B------:R-:W-:Y:S03]  /*6860*/  LDSM.16.MT88.4 R84, [R118+0xb400] ;  /* 0x00b400007654783b */ /* 0x000fe60000004200 */
[----:B------:R-:W-:Y:S01]  /*6870*/  MUFU.EX2 R147, R147 ;  /* 0x0000009300937308 */ /* 0x000fe20000000800 */
[----:B------:R-:W-:Y:S07]  /*6880*/  LDSM.16.MT88.4 R16, [R118+0x9400] ;  /* 0x009400007610783b */ /* 0x000fee0000004200 */
[----:B------:R-:W1:Y:S08]  /*6890*/  MUFU.EX2 R130, R130 ;  /* 0x0000008200827308 */ /* 0x000e700000000800 */
[----:B------:R-:W-:Y:S08]  /*68a0*/  MUFU.EX2 R141, R141 ;  /* 0x0000008d008d7308 */ /* 0x000ff00000000800 */
[----:B------:R-:W3:Y:S01]  /*68b0*/  MUFU.EX2 R136, R136 ;  /* 0x0000008800887308 */ /* 0x000ee20000000800 */
[----:B------:R-:W-:Y:S01]  /*68c0*/  FFMA.FTZ R51, R13, R23, -R20 ;  /* 0x000000170d337223 */ /* 0x000fe20000010814 */
[----:B----4-:R-:W-:Y:S01]  /*68d0*/  F2FP.F16.F32.PACK_AB R70, R134, R137 ;  /* 0x000000898646723e */ /* 0x010fe200000000ff */
[----:B------:R-:W-:Y:S01]  /*68e0*/  LDSM.16.MT88.4 R12, [R118+0xb000] ;  /* 0x00b00000760c783b */ /* 0x000fe20000004200 */
[----:B-1----:R-:W-:-:S03]  /*68f0*/  F2FP.F16.F32.PACK_AB R69, R130, R147 ;  /* 0x000000938245723e */ /* 0x002fc600000000ff */
[----:B------:R-:W-:Y:S01]  /*6900*/  LDSM.16.MT88.4 R24, [R156+0x9400] ;  /* 0x009400009c18783b */ /* 0x000fe20000004200 */
[----:B------:R-:W-:Y:S01]  /*6910*/  MUFU.EX2 R57, R57 ;  /* 0x0000003900397308 */ /* 0x000fe20000000800 */
[----:B---3--:R-:W-:-:S07]  /*6920*/  F2FP.F16.F32.PACK_AB R71, R136, R141 ;  /* 0x0000008d8847723e */ /* 0x008fce00000000ff */
[----:B------:R-:W1:Y:S08]  /*6930*/  MUFU.EX2 R48, R48 ;  /* 0x0000003000307308 */ /* 0x000e700000000800 */
[----:B------:R-:W-:Y:S01]  /*6940*/  MUFU.EX2 R47, R47 ;  /* 0x0000002f002f7308 */ /* 0x000fe20000000800 */
[C---:B--2---:R-:W-:Y:S07]  /*6950*/  HMMA.16816.F32 R96, R68.reuse, R92, RZ ;  /* 0x0000005c4460723c */ /* 0x044fee00000018ff */
[----:B------:R-:W2:Y:S01]  /*6960*/  MUFU.EX2 R44, R44 ;  /* 0x0000002c002c7308 */ /* 0x000ea20000000800 */
[----:B------:R-:W-:Y:S07]  /*6970*/  HMMA.16816.F32 R92, R68, R94, RZ ;  /* 0x0000005e445c723c */ /* 0x000fee00000018ff */
[----:B------:R-:W-:Y:S08]  /*6980*/  MUFU.EX2 R65, R65 ;  /* 0x0000004100417308 */ /* 0x000ff00000000800 */
[----:B------:R-:W3:Y:S08]  /*6990*/  MUFU.EX2 R62, R62 ;  /* 0x0000003e003e7308 */ /* 0x000ef00000000800 */
[----:B------:R-:W-:Y:S08]  /*69a0*/  MUFU.EX2 R51, R51 ;  /* 0x0000003300337308 */ /* 0x000ff00000000800 */
[----:B------:R-:W4:Y:S01]  /*69b0*/  MUFU.EX2 R46, R46 ;  /* 0x0000002e002e7308 */ /* 0x000f220000000800 */
[----:B-1----:R-:W-:-:S02]  /*69c0*/  F2FP.F16.F32.PACK_AB R4, R48, R57 ;  /* 0x000000393004723e */ /* 0x002fc400000000ff */
[----:B--2---:R-:W-:Y:S02]  /*69d0*/  F2FP.F16.F32.PACK_AB R6, R44, R47 ;  /* 0x0000002f2c06723e */ /* 0x004fe400000000ff */
[----:B---3--:R-:W-:Y:S02]  /*69e0*/  F2FP.F16.F32.PACK_AB R5, R62, R65 ;  /* 0x000000413e05723e */ /* 0x008fe400000000ff */
[----:B----4-:R-:W-:-:S07]  /*69f0*/  F2FP.F16.F32.PACK_AB R7, R46, R51 ;  /* 0x000000332e07723e */ /* 0x010fce00000000ff */
[C---:B-----5:R-:W-:Y:S08]  /*6a00*/  HMMA.16816.F32 R96, R4.reuse, R8, R96 ;  /* 0x000000080460723c */ /* 0x060ff00000001860 */
[----:B------:R-:W-:Y:S01]  /*6a10*/  HMMA.16816.F32 R92, R4, R10, R92 ;  /* 0x0000000a045c723c */ /* 0x000fe2000000185c */
[----:B------:R-:W1:Y:S07]  /*6a20*/  LDSM.16.MT88.4 R8, [R156+0xd000] ;  /* 0x00d000009c08783b */ /* 0x000e6e0000004200 */
[C---:B-1----:R-:W-:Y:S08]  /*6a30*/  HMMA.16816.F32 R80, R68.reuse, R8, RZ ;  /* 0x000000084450723c */ /* 0x042ff000000018ff */
[----:B------:R-:W-:-:S12]  /*6a40*/  HMMA.16816.F32 R8, R68, R10, RZ ;  /* 0x0000000a4408723c */ /* 0x000fd800000018ff */
[C---:B------:R-:W-:Y:S08]  /*6a50*/  HMMA.16816.F32 R80, R4.reuse, R76, R80 ;  /* 0x0000004c0450723c */ /* 0x040ff00000001850 */
[----:B------:R-:W-:Y:S01]  /*6a60*/  HMMA.16816.F32 R76, R4, R78, R8 ;  /* 0x0000004e044c723c */ /* 0x000fe20000001808 */
[----:B------:R-:W1:Y:S07]  /*6a70*/  LDSM.16.MT88.4 R8, [R118+0xd000] ;  /* 0x00d000007608783b */ /* 0x000e6e0000004200 */
        /* <DEDUP_REMOVED lines=8> */
[----:B------:R-:W1:Y:S01]  /*6b00*/  LDSM.16.MT88.4 R8, [R118+0xd400] ;  /* 0x00d400007608783b */ /* 0x000e620000004200 */
        /* <DEDUP_REMOVED lines=8> */
[-C--:B------:R-:W-:Y:S01]  /*6b90*/  FFMA.FTZ R27, R153, R23.reuse, -R20 ;  /* 0x00000017991b7223 */ /* 0x080fe20000010814 */
[----:B------:R-:W-:Y:S08]  /*6ba0*/  MUFU.EX2 R127, R127 ;  /* 0x0000007f007f7308 */ /* 0x000ff00000000800 */
[----:B------:R-:W2:Y:S01]  /*6bb0*/  MUFU.EX2 R124, R124 ;  /* 0x0000007c007c7308 */ /* 0x000ea20000000800 */
[C---:B------:R-:W-:Y:S08]  /*6bc0*/  HMMA.16816.F32 R112, R4.reuse, R24, R112 ;  /* 0x000000180470723c */ /* 0x040ff00000001870 */
[C---:B-1----:R-:W-:Y:S08]  /*6bd0*/  HMMA.16816.F32 R72, R4.reuse, R8, R72 ;  /* 0x000000080448723c */ /* 0x042ff00000001848 */
[C---:B------:R-:W-:Y:S01]  /*6be0*/  HMMA.16816.F32 R68, R4.reuse, R10, R68 ;  /* 0x0000000a0444723c */ /* 0x040fe20000001844 */
[----:B------:R-:W1:Y:S01]  /*6bf0*/  LDSM.16.MT88.4 R8, [R156+0x9800] ;  /* 0x009800009c08783b */ /* 0x000e620000004200 */
[----:B------:R-:W-:Y:S08]  /*6c00*/  MUFU.EX2 R122, R122 ;  /* 0x0000007a007a7308 */ /* 0x000ff00000000800 */
[----:B------:R-:W3:Y:S08]  /*6c10*/  MUFU.EX2 R29, R29 ;  /* 0x0000001d001d7308 */ /* 0x000ef00000000800 */
[----:B------:R-:W-:Y:S08]  /*6c20*/  MUFU.EX2 R123, R123 ;  /* 0x0000007b007b7308 */ /* 0x000ff00000000800 */
[----:B------:R-:W4:Y:S08]  /*6c30*/  MUFU.EX2 R66, R66 ;  /* 0x0000004200427308 */ /* 0x000f300000000800 */
[----:B------:R-:W-:Y:S08]  /*6c40*/  MUFU.EX2 R28, R28 ;  /* 0x0000001c001c7308 */ /* 0x000ff00000000800 */
[----:B------:R-:W5:Y:S01]  /*6c50*/  MUFU.EX2 R27, R27 ;  /* 0x0000001b001b7308 */ /* 0x000f620000000800 */
[C---:B------:R-:W-:Y:S08]  /*6c60*/  HMMA.16816.F32 R88, R4.reuse, R84, R88 ;  /* 0x000000540458723c */ /* 0x040ff00000001858 */
[C---:B------:R-:W-:Y:S08]  /*6c70*/  HMMA.16816.F32 R104, R4.reuse, R16, R104 ;  /* 0x000000100468723c */ /* 0x040ff00000001868 */
[----:B------:R-:W-:Y:S01]  /*6c80*/  HMMA.16816.F32 R100, R4, R18, R100 ;  /* 0x000000120464723c */ /* 0x000fe20000001864 */
[----:B------:R-:W-:-:S07]  /*6c90*/  FFMA.FTZ R26, R64, R23, -R21 ;  /* 0x00000017401a7223 */ /* 0x000fce0000010815 */
[----:B------:R-:W-:Y:S01]  /*6ca0*/  HMMA.16816.F32 R84, R4, R86, R12 ;  /* 0x000000560454723c */ /* 0x000fe2000000180c */
[----:B--2---:R-:W-:Y:S01]  /*6cb0*/  F2FP.F16.F32.PACK_AB R4, R124, R127 ;  /* 0x0000007f7c04723e */ /* 0x004fe200000000ff */
[-CC-:B------:R-:W-:Y:S01]  /*6cc0*/  FFMA.FTZ R125, R144, R23.reuse, -R21.reuse ;  /* 0x00000017907d7223 */ /* 0x180fe20000010815 */
[----:B---3--:R-:W-:Y:S01]  /*6cd0*/  F2FP.F16.F32.PACK_AB R6, R29, R122 ;  /* 0x0000007a1d06723e */ /* 0x008fe200000000ff */
[--C-:B------:R-:W-:Y:S01]  /*6ce0*/  FFMA.FTZ R120, R120, R23, -R21.reuse ;  /* 0x0000001778787223 */ /* 0x100fe20000010815 */
[----:B----4-:R-:W-:Y:S01]  /*6cf0*/  F2FP.F16.F32.PACK_AB R5, R66, R123 ;  /* 0x0000007b4205723e */ /* 0x010fe200000000ff */
[-CC-:B------:R-:W-:Y:S01]  /*6d00*/  FFMA.FTZ R67, R142, R23.reuse, -R21.reuse ;  /* 0x000000178e437223 */ /* 0x180fe20000010815 */
[----:B-----5:R-:W-:Y:S01]  /*6d10*/  F2FP.F16.F32.PACK_AB R7, R27, R28 ;  /* 0x0000001c1b07723e */ /* 0x020fe200000000ff */
[-CC-:B------:R-:W-:Y:S01]  /*6d20*/  FFMA.FTZ R121, R121, R23.reuse, -R20.reuse ;  /* 0x0000001779797223 */ /* 0x180fe20000010814 */
[-CC-:B------:R-:W-:Y:S01]  /*6d30*/  FFMA.FTZ R64, R149, R23.reuse, -R20.reuse ;  /* 0x0000001795407223 */ /* 0x180fe20000010814 */
[-CC-:B------:R-:W-:Y:S01]  /*6d40*/  FFMA.FTZ R25, R135, R23.reuse, -R20.reuse ;  /* 0x0000001787197223 */ /* 0x180fe20000010814 */
[-CC-:B------:R-:W-:Y:S01]  /*6d50*/  FFMA.FTZ R24, R131, R23.reuse, -R20.reuse ;  /* 0x0000001783187223 */ /* 0x180fe20000010814 */
[----:B------:R-:W-:Y:S01]  /*6d60*/  MUFU.EX2 R26, R26 ;  /* 0x0000001a001a7308 */ /* 0x000fe20000000800 */
[-CC-:B------:R-:W-:Y:S01]  /*6d70*/  FFMA.FTZ R132, R132, R23.reuse, -R21.reuse ;  /* 0x0000001784847223 */ /* 0x180fe20000010815 */
[C---:B-1----:R-:W-:Y:S01]  /*6d80*/  HMMA.16816.F32 R112, R4.reuse, R8, R112 ;  /* 0x000000080470723c */ /* 0x042fe20000001870 */
[-CC-:B------:R-:W-:Y:S01]  /*6d90*/  FFMA.FTZ R128, R128, R23.reuse, -R21.reuse ;  /* 0x0000001780807223 */ /* 0x180fe20000010815 */
[-CC-:B------:R-:W-:Y:S01]  /*6da0*/  FFMA.FTZ R129, R129, R23.reuse, -R20.reuse ;  /* 0x0000001781817223 */ /* 0x180fe20000010814 */
[-CC-:B------:R-:W-:Y:S01]  /*6db0*/  FFMA.FTZ R145, R145, R23.reuse, -R20.reuse ;  /* 0x0000001791917223 */ /* 0x180fe20000010814 */
[----:B------:R-:W-:Y:S04]  /*6dc0*/  LDSM.16.MT88.4 R16, [R156+0xa400] ;  /* 0x00a400009c10783b */ /* 0x000fe80000004200 */
[C---:B------:R-:W-:Y:S01]  /*6dd0*/  HMMA.16816.F32 R108, R4.reuse, R10, R108 ;  /* 0x0000000a046c723c */ /* 0x040fe2000000186c */
[----:B------:R-:W1:Y:S01]  /*6de0*/  LDSM.16.MT88.4 R8, [R118+0x9800] ;  /* 0x009800007608783b */ /* 0x000e620000004200 */
[-CC-:B------:R-:W-:Y:S01]  /*6df0*/  FFMA.FTZ R60, R60, R23.reuse, -R21.reuse ;  /* 0x000000173c3c7223 */ /* 0x180fe20000010815 */
[-C--:B------:R-:W-:Y:S01]  /*6e00*/  FFMA.FTZ R56, R56, R23.reuse, -R21 ;  /* 0x0000001738387223 */ /* 0x080fe20000010815 */
[-CC-:B------:R-:W-:Y:S01]  /*6e10*/  FFMA.FTZ R49, R49, R23.reuse, -R20.reuse ;  /* 0x0000001731317223 */ /* 0x180fe20000010814 */
[-CC-:B------:R-:W-:Y:S01]  /*6e20*/  FFMA.FTZ R61, R61, R23.reuse, -R20.reuse ;  /* 0x000000173d3d7223 */ /* 0x180fe20000010814 */
[----:B------:R-:W-:Y:S01]  /*6e30*/  FFMA.FTZ R59, R59, R23, -R20 ;  /* 0x000000173b3b7223 */ /* 0x000fe20000010814 */
[----:B------:R-:W-:Y:S01]  /*6e40*/  LDSM.16.MT88.4 R12, [R118+0xa400] ;  /* 0x00a40000760c783b */ /* 0x000fe20000004200 */
        /* <DEDUP_REMOVED lines=11> */
[----:B------:R-:W1:Y:S01]  /*6f00*/  LDSM.16.MT88.4 R8, [R118+0xd800] ;  /* 0x00d800007608783b */ /* 0x000e620000004200 */
[----:B------:R-:W-:Y:S08]  /*6f10*/  MUFU.EX2 R125, R125 ;  /* 0x0000007d007d7308 */ /* 0x000ff00000000800 */
[----:B------:R-:W2:Y:S08]  /*6f20*/  MUFU.EX2 R120, R120 ;  /* 0x0000007800787308 */ /* 0x000eb00000000800 */
[----:B------:R-:W3:Y:S01]  /*6f30*/  MUFU.EX2 R67, R67 ;  /* 0x0000004300437308 */ /* 0x000ee20000000800 */
[C---:B-1----:R-:W-:Y:S08]  /*6f40*/  HMMA.16816.F32 R72, R4.reuse, R8, R72 ;  /* 0x000000080448723c */ /* 0x042ff00000001848 */
[----:B------:R-:W-:Y:S01]  /*6f50*/  HMMA.16816.F32 R68, R4, R10, R68 ;  /* 0x0000000a0444723c */ /* 0x000fe20000001844 */
[----:B------:R-:W1:Y:S01]  /*6f60*/  LDSM.16.MT88.4 R8, [R156+0x9c00] ;  /* 0x009c00009c08783b */ /* 0x000e620000004200 */
[----:B------:R-:W-:Y:S08]  /*6f70*/  MUFU.EX2 R121, R121 ;  /* 0x0000007900797308 */ /* 0x000ff00000000800 */
[----:B------:R-:W4:Y:S08]  /*6f80*/  MUFU.EX2 R64, R64 ;  /* 0x0000004000407308 */ /* 0x000f300000000800 */
[----:B------:R-:W-:Y:S08]  /*6f90*/  MUFU.EX2 R25, R25 ;  /* 0x0000001900197308 */ /* 0x000ff00000000800 */
[----:B------:R-:W5:Y:S01]  /*6fa0*/  MUFU.EX2 R24, R24 ;  /* 0x0000001800187308 */ /* 0x000f620000000800 */
[----:B--2---:R-:W-:-:S02]  /*6fb0*/  F2FP.F16.F32.PACK_AB R4, R120, R125 ;  /* 0x0000007d7804723e */ /* 0x004fc400000000ff */
[----:B---3--:R-:W-:Y:S02]  /*6fc0*/  F2FP.F16.F32.PACK_AB R6, R26, R67 ;  /* 0x000000431a06723e */ /* 0x008fe400000000ff */
[----:B----4-:R-:W-:Y:S02]  /*6fd0*/  F2FP.F16.F32.PACK_AB R5, R64, R121 ;  /* 0x000000794005723e */ /* 0x010fe400000000ff */
[----:B-----5:R-:W-:-:S07]  /*6fe0*/  F2FP.F16.F32.PACK_AB R7, R24, R25 ;  /* 0x000000191807723e */ /* 0x020fce00000000ff */
        /* <DEDUP_REMOVED lines=15> */
[-CC-:B------:R-:W-:Y:S01]  /*70e0*/  FFMA.FTZ R135, R140, R23.reuse, -R21.reuse ;  /* 0x000000178c877223 */ /* 0x180fe20000010815 */
[-C--:B------:R-:W-:Y:S01]  /*70f0*/  FFMA.FTZ R131, R138, R23.reuse, -R21 ;  /* 0x000000178a837223 */ /* 0x080fe20000010815 */
[----:B------:R-:W-:Y:S08]  /*7100*/  MUFU.EX2 R132, R132 ;  /* 0x0000008400847308 */ /* 0x000ff00000000800 */
[----:B------:R-:W2:Y:S08]  /*7110*/  MUFU.EX2 R135, R135 ;  /* 0x0000008700877308 */ /* 0x000eb00000000800 */
[----:B------:R-:W-:Y:S01]  /*7120*/  MUFU.EX2 R131, R131 ;  /* 0x0000008300837308 */ /* 0x000fe20000000800 */
[C---:B-1----:R-:W-:Y:S08]  /*7130*/  HMMA.16816.F32 R72, R4.reuse, R8, R72 ;  /* 0x000000080448723c */ /* 0x042ff00000001848 */
[----:B------:R-:W-:Y:S01]  /*7140*/  HMMA.16816.F32 R68, R4, R10, R68 ;  /* 0x0000000a0444723c */ /* 0x000fe20000001844 */
[----:B------:R-:W1:Y:S01]  /*7150*/  LDSM.16.MT88.4 R8, [R156+0xa000] ;  /* 0x00a000009c08783b */ /* 0x000e620000004200 */
[----:B------:R-:W-:Y:S01]  /*7160*/  FADD.FTZ R4, R133, R126 ;  /* 0x0000007e85047221 */ /* 0x000fe20000010000 */
[----:B------:R-:W-:Y:S01]  /*7170*/  FADD.FTZ R6, R147, R130 ;  /* 0x0000008293067221 */ /* 0x000fe20000010000 */
[-CC-:B------:R-:W-:Y:S01]  /*7180*/  FFMA.FTZ R130, R143, R23.reuse, -R20.reuse ;  /* 0x000000178f827223 */ /* 0x180fe20000010814 */
[----:B------:R-:W-:Y:S01]  /*7190*/  FFMA.FTZ R126, R139, R23, -R20 ;  /* 0x000000178b7e7223 */ /* 0x000fe20000010814 */
[----:B------:R-:W3:Y:S08]  /*71a0*/  MUFU.EX2 R128, R128 ;  /* 0x0000008000807308 */ /* 0x000ef00000000800 */
[----:B------:R-:W-:Y:S08]  /*71b0*/  MUFU.EX2 R133, R145 ;  /* 0x0000009100857308 */ /* 0x000ff00000000800 */
[----:B------:R-:W4:Y:S08]  /*71c0*/  MUFU.EX2 R130, R130 ;  /* 0x0000008200827308 */ /* 0x000f300000000800 */
[----:B------:R-:W-:Y:S08]  /*71d0*/  MUFU.EX2 R129, R129 ;  /* 0x0000008100817308 */ /* 0x000ff00000000800 */
[----:B------:R-:W5:Y:S01]  /*71e0*/  MUFU.EX2 R126, R126 ;  /* 0x0000007e007e7308 */ /* 0x000f620000000800 */
[----:B------:R-:W-:Y:S01]  /*71f0*/  FADD.FTZ R137, R137, R4 ;  /* 0x0000000489897221 */ /* 0x000fe20000010000 */
[----:B------:R-:W-:Y:S01]  /*7200*/  FADD.FTZ R141, R141, R6 ;  /* 0x000000068d8d7221 */ /* 0x000fe20000010000 */
        /* <DEDUP_REMOVED lines=19> */
[----:B------:R-:W-:Y:S01]  /*7340*/  FADD.FTZ R134, R134, R137 ;  /* 0x0000008986867221 */ /* 0x000fe20000010000 */
[-CC-:B------:R-:W-:Y:S01]  /*7350*/  FFMA.FTZ R137, R50, R23.reuse, -R21.reuse ;  /* 0x0000001732897223 */ /* 0x180fe20000010815 */
[-C--:B------:R-:W-:Y:S01]  /*7360*/  FFMA.FTZ R139, R58, R23.reuse, -R21 ;  /* 0x000000173a8b7223 */ /* 0x080fe20000010815 */
[----:B------:R-:W-:Y:S01]  /*7370*/  FFMA.FTZ R50, R63, R23, -R20 ;  /* 0x000000173f327223 */ /* 0x000fe20000010814 */
[----:B------:R-:W-:Y:S08]  /*7380*/  MUFU.EX2 R60, R60 ;  /* 0x0000003c003c7308 */ /* 0x000ff00000000800 */
[----:B------:R-:W2:Y:S08]  /*7390*/  MUFU.EX2 R139, R139 ;  /* 0x0000008b008b7308 */ /* 0x000eb00000000800 */
[----:B------:R-:W-:Y:S01]  /*73a0*/  MUFU.EX2 R56, R56 ;  /* 0x0000003800387308 */ /* 0x000fe20000000800 */
[C---:B-1----:R-:W-:Y:S08]  /*73b0*/  HMMA.16816.F32 R72, R4.reuse, R8, R72 ;  /* 0x000000080448723c */ /* 0x042ff00000001848 */
[----:B------:R-:W-:Y:S01]  /*73c0*/  HMMA.16816.F32 R68, R4, R10, R68 ;  /* 0x0000000a0444723c */ /* 0x000fe20000001844 */
[----:B------:R-:W1:Y:S01]  /*73d0*/  LDSM.16.MT88.4 R8, [R156+0xc400] ;  /* 0x00c400009c08783b */ /* 0x000e620000004200 */
[----:B------:R-:W-:Y:S01]  /*73e0*/  FADD.FTZ R5, R57, R134 ;  /* 0x0000008639057221 */ /* 0x000fe20000010000 */
[----:B------:R-:W3:Y:S03]  /*73f0*/  MUFU.EX2 R137, R137 ;  /* 0x0000008900897308 */ /* 0x000ee60000000800 */
[----:B------:R-:W-:-:S05]  /*7400*/  FADD.FTZ R4, R48, R5 ;  /* 0x0000000530047221 */ /* 0x000fca0000010000 */
[----:B------:R-:W-:Y:S08]  /*7410*/  MUFU.EX2 R50, R50 ;  /* 0x0000003200327308 */ /* 0x000ff00000000800 */
[----:B------:R-:W4:Y:S08]  /*7420*/  MUFU.EX2 R57, R61 ;  /* 0x0000003d00397308 */ /* 0x000f300000000800 */
[----:B------:R-:W-:Y:S08]  /*7430*/  MUFU.EX2 R48, R59 ;  /* 0x0000003b00307308 */ /* 0x000ff00000000800 */
[----:B------:R-:W5:Y:S01]  /*7440*/  MUFU.EX2 R49, R49 ;  /* 0x0000003100317308 */ /* 0x000f620000000800 */
[----:B------:R-:W-:Y:S01]  /*7450*/  FADD.FTZ R47, R47, R4 ;  /* 0x000000042f2f7221 */ /* 0x000fe20000010000 */
[----:B--2---:R-:W-:-:S02]  /*7460*/  F2FP.F16.F32.PACK_AB R4, R139, R60 ;  /* 0x0000003c8b04723e */ /* 0x004fc400000000ff */
[----:B---3--:R-:W-:Y:S02]  /*7470*/  F2FP.F16.F32.PACK_AB R6, R137, R56 ;  /* 0x000000388906723e */ /* 0x008fe400000000ff */
[----:B----4-:R-:W-:Y:S02]  /*7480*/  F2FP.F16.F32.PACK_AB R5, R57, R50 ;  /* 0x000000323905723e */ /* 0x010fe400000000ff */
[----:B-----5:R-:W-:-:S07]  /*7490*/  F2FP.F16.F32.PACK_AB R7, R49, R48 ;  /* 0x000000303107723e */ /* 0x020fce00000000ff */
[C---:B------:R-:W-:Y:S08]  /*74a0*/  HMMA.16816.F32 R112, R4.reuse, R16, R112 ;  /* 0x000000100470723c */ /* 0x040ff00000001870 */
[C---:B------:R-:W-:Y:S01]  /*74b0*/  HMMA.16816.F32 R108, R4.reuse, R18, R108 ;  /* 0x00000012046c723c */ /* 0x040fe2000000186c */
[----:B------:R-:W2:Y:S07]  /*74c0*/  LDSM.16.MT88.4 R16, [R118+0xc400] ;  /* 0x00c400007610783b */ /* 0x000eae0000004200 */
[C---:B-1----:R-:W-:Y:S08]  /*74d0*/  HMMA.16816.F32 R96, R4.reuse, R8, R96 ;  /* 0x000000080460723c */ /* 0x042ff00000001860 */
[----:B------:R-:W-:Y:S01]  /*74e0*/  HMMA.16816.F32 R92, R4, R10, R92 ;  /* 0x0000000a045c723c */ /* 0x000fe2000000185c */
[----:B------:R-:W1:Y:S01]  /*74f0*/  LDSM.16.MT88.4 R8, [R118+0xe400] ;  /* 0x00e400007608783b */ /* 0x000e620000004200 */
[----:B------:R-:W-:-:S06]  /*7500*/  FADD.FTZ R136, R136, R141 ;  /* 0x0000008d88887221 */ /* 0x000fcc0000010000 */
[----:B------:R-:W-:Y:S01]  /*7510*/  HMMA.16816.F32 R104, R4, R12, R104 ;  /* 0x0000000c0468723c */ /* 0x000fe20000001868 */
[----:B------:R-:W-:-:S07]  /*7520*/  FADD.FTZ R65, R65, R136 ;  /* 0x0000008841417221 */ /* 0x000fce0000010000 */
[----:B------:R-:W-:Y:S01]  /*7530*/  HMMA.16816.F32 R100, R4, R14, R100 ;  /* 0x0000000e0464723c */ /* 0x000fe20000001864 */
[----:B------:R-:W3:Y:S01]  /*7540*/  LDSM.16.MT88.4 R12, [R156+0xe400] ;  /* 0x00e400009c0c783b */ /* 0x000ee20000004200 */
[----:B------:R-:W-:-:S06]  /*7550*/  FADD.FTZ R62, R62, R65 ;  /* 0x000000413e3e7221 */ /* 0x000fcc0000010000 */
[----:B--2---:R-:W-:Y:S01]  /*7560*/  HMMA.16816.F32 R88, R4, R16, R88 ;  /* 0x000000100458723c */ /* 0x004fe20000001858 */
[----:B------:R-:W-:-:S07]  /*7570*/  FADD.FTZ R51, R51, R62 ;  /* 0x0000003e33337221 */ /* 0x000fce0000010000 */
[C---:B------:R-:W-:Y:S01]  /*7580*/  HMMA.16816.F32 R84, R4.reuse, R18, R84 ;  /* 0x000000120454723c */ /* 0x040fe20000001854 */
[----:B------:R-:W2:Y:S07]  /*7590*/  LDSM.16.MT88.4 R16, [R118+0xa800] ;  /* 0x00a800007610783b */ /* 0x000eae0000004200 */
[C---:B-1----:R-:W-:Y:S08]  /*75a0*/  HMMA.16816.F32 R72, R4.reuse, R8, R72 ;  /* 0x000000080448723c */ /* 0x042ff00000001848 */
[C---:B------:R-:W-:Y:S01]  /*75b0*/  HMMA.16816.F32 R68, R4.reuse, R10, R68 ;  /* 0x0000000a0444723c */ /* 0x040fe20000001844 */
        /* <DEDUP_REMOVED lines=19> */
[C---:B---3--:R-:W-:Y:S08]  /*76f0*/  HMMA.16816.F32 R80, R4.reuse, R12, R80 ;  /* 0x0000000c0450723c */ /* 0x048ff00000001850 */
[----:B------:R-:W-:Y:S01]  /*7700*/  HMMA.16816.F32 R76, R4, R14, R76 ;  /* 0x0000000e044c723c */ /* 0x000fe2000000184c */
[----:B----4-:R-:W-:Y:S01]  /*7710*/  F2FP.F16.F32.PACK_AB R4, R51, R42 ;  /* 0x0000002a3304723e */ /* 0x010fe200000000ff */
[----:B------:R-:W-:Y:S01]  /*7720*/  FADD.FTZ R45, R123, R46 ;  /* 0x0000002e7b2d7221 */ /* 0x000fe20000010000 */
[----:B-----5:R-:W-:-:S02]  /*7730*/  F2FP.F16.F32.PACK_AB R6, R47, R38 ;  /* 0x000000262f06723e */ /* 0x020fc400000000ff */
[----:B--2---:R-:W-:Y:S02]  /*7740*/  F2FP.F16.F32.PACK_AB R5, R43, R36 ;  /* 0x000000242b05723e */ /* 0x004fe400000000ff */
[----:B-1----:R-:W-:Y:S01]  /*7750*/  F2FP.F16.F32.PACK_AB R7, R39, R40 ;  /* 0x000000282707723e */ /* 0x002fe200000000ff */
[----:B------:R-:W-:Y:S01]  /*7760*/  FADD.FTZ R127, R127, R44 ;  /* 0x0000002c7f7f7221 */ /* 0x000fe20000010000 */
[-CC-:B------:R-:W-:Y:S01]  /*7770*/  FFMA.FTZ R59, R34, R23.reuse, -R21.reuse ;  /* 0x00000017223b7223 */ /* 0x180fe20000010815 */
[-CC-:B------:R-:W-:Y:S01]  /*7780*/  FFMA.FTZ R58, R32, R23.reuse, -R21.reuse ;  /* 0x00000017203a7223 */ /* 0x180fe20000010815 */
[-CC-:B------:R-:W-:Y:S01]  /*7790*/  FFMA.FTZ R30, R30, R23.reuse, -R21.reuse ;  /* 0x000000171e1e7223 */ /* 0x180fe20000010815 */
[-CC-:B------:R-:W-:Y:S01]  /*77a0*/  FFMA.FTZ R41, R31, R23.reuse, -R20.reuse ;  /* 0x000000171f297223 */ /* 0x180fe20000010814 */
[----:B------:R-:W-:Y:S01]  /*77b0*/  LDSM.16.MT88.4 R12, [R118+0xc800] ;  /* 0x00c80000760c783b */ /* 0x000fe20000004200 */
[C---:B------:R-:W-:Y:S08]  /*77c0*/  HMMA.16816.F32 R104, R4.reuse, R16, R104 ;  /* 0x000000100468723c */ /* 0x040ff00000001868 */
[C---:B------:R-:W-:Y:S01]  /*77d0*/  HMMA.16816.F32 R100, R4.reuse, R18, R100 ;  /* 0x000000120464723c */ /* 0x040fe20000001864 */
[----:B------:R-:W1:Y:S07]  /*77e0*/  LDSM.16.MT88.4 R16, [R118+0xe800] ;  /* 0x00e800007610783b */ /* 0x000e6e0000004200 */
[C---:B------:R-:W-:Y:S08]  /*77f0*/  HMMA.16816.F32 R112, R4.reuse, R8, R112 ;  /* 0x000000080470723c */ /* 0x040ff00000001870 */
[----:B------:R-:W-:Y:S01]  /*7800*/  HMMA.16816.F32 R108, R4, R10, R108 ;  /* 0x0000000a046c723c */ /* 0x000fe2000000186c */
[----:B------:R-:W2:Y:S01]  /*7810*/  LDSM.16.MT88.4 R8, [R156+0xe800] ;  /* 0x00e800009c08783b */ /* 0x000ea20000004200 */
[-CC-:B------:R-:W-:Y:S01]  /*7820*/  FFMA.FTZ R46, R37, R23.reuse, -R20.reuse ;  /* 0x00000017252e7223 */ /* 0x180fe20000010814 */
[-C--:B------:R-:W-:Y:S01]  /*7830*/  FFMA.FTZ R44, R22, R23.reuse, -R21 ;  /* 0x00000017162c7223 */ /* 0x080fe20000010815 */
[-CC-:B------:R-:W-:Y:S01]  /*7840*/  FFMA.FTZ R34, R35, R23.reuse, -R20.reuse ;  /* 0x0000001723227223 */ /* 0x180fe20000010814 */
[----:B------:R-:W-:-:S02]  /*7850*/  FFMA.FTZ R37, R33, R23, -R20 ;  /* 0x0000001721257223 */ /* 0x000fc40000010814 */
[----:B------:R-:W3:Y:S01]  /*7860*/  LDSM.16.MT88.4 R20, [R156+0xc800] ;  /* 0x00c800009c14783b */ /* 0x000ee20000004200 */
[----:B------:R-:W-:Y:S01]  /*7870*/  FADD.FTZ R45, R66, R45 ;  /* 0x0000002d422d7221 */ /* 0x000fe20000010000 */
[----:B------:R-:W-:Y:S01]  /*7880*/  FADD.FTZ R127, R124, R127 ;  /* 0x0000007f7c7f7221 */ /* 0x000fe20000010000 */
[----:B-1----:R-:W-:Y:S02]  /*7890*/  HMMA.16816.F32 R72, R4, R16, R72 ;  /* 0x000000100448723c */ /* 0x002fe40000001848 */
[----:B------:R-:W-:-:S04]  /*78a0*/  FADD.FTZ R16, R28, R45 ;  /* 0x0000002d1c107221 */ /* 0x000fc80000010000 */
[----:B------:R-:W-:Y:S02]  /*78b0*/  FADD.FTZ R16, R27, R16 ;  /* 0x000000101b107221 */ /* 0x000fe40000010000 */
[C---:B--2---:R-:W-:Y:S08]  /*78c0*/  HMMA.16816.F32 R80, R4.reuse, R8, R80 ;  /* 0x000000080450723c */ /* 0x044ff00000001850 */
[----:B------:R-:W-:Y:S01]  /*78d0*/  HMMA.16816.F32 R76, R4, R10, R76 ;  /* 0x0000000a044c723c */ /* 0x000fe2000000184c */
[----:B------:R-:W1:Y:S01]  /*78e0*/  LDSM.16.MT88.4 R8, [R156+0xcc00] ;  /* 0x00cc00009c08783b */ /* 0x000e620000004200 */
[----:B------:R-:W-:-:S06]  /*78f0*/  FADD.FTZ R121, R121, R16 ;  /* 0x0000001079797221 */ /* 0x000fcc0000010000 */
[C---:B---3--:R-:W-:Y:S08]  /*7900*/  HMMA.16816.F32 R96, R4.reuse, R20, R96 ;  /* 0x000000140460723c */ /* 0x048ff00000001860 */
[C---:B------:R-:W-:Y:S01]  /*7910*/  HMMA.16816.F32 R92, R4.reuse, R22, R92 ;  /* 0x00000016045c723c */ /* 0x040fe2000000185c */
[----:B------:R-:W2:Y:S07]  /*7920*/  LDSM.16.MT88.4 R20, [R118+0xac00] ;  /* 0x00ac00007614783b */ /* 0x000eae0000004200 */
[----:B------:R-:W-:Y:S01]  /*7930*/  HMMA.16816.F32 R68, R4, R18, R68 ;  /* 0x000000120444723c */ /* 0x000fe20000001844 */
[----:B------:R-:W3:Y:S01]  /*7940*/  LDSM.16.MT88.4 R16, [R118+0xcc00] ;  /* 0x00cc00007610783b */ /* 0x000ee20000004200 */
[----:B------:R-:W-:Y:S01]  /*7950*/  MUFU.EX2 R32, R59 ;  /* 0x0000003b00207308 */ /* 0x000fe20000000800 */
[----:B------:R-:W-:-:S05]  /*7960*/  FADD.FTZ R122, R122, R127 ;  /* 0x0000007f7a7a7221 */ /* 0x000fca0000010000 */
[----:B------:R-:W-:Y:S02]  /*7970*/  HMMA.16816.F32 R88, R4, R12, R88 ;  /* 0x0000000c0458723c */ /* 0x000fe40000001858 */
[----:B------:R-:W4:Y:S01]  /*7980*/  MUFU.EX2 R31, R58 ;  /* 0x0000003a001f7308 */ /* 0x000f220000000800 */
[----:B------:R-:W-:-:S05]  /*7990*/  FADD.FTZ R122, R29, R122 ;  /* 0x0000007a1d7a7221 */ /* 0x000fca0000010000 */
[----:B------:R-:W-:Y:S01]  /*79a0*/  HMMA.16816.F32 R84, R4, R14, R84 ;  /* 0x0000000e0454723c */ /* 0x000fe20000001854 */
[----:B------:R-:W5:Y:S01]  /*79b0*/  LDSM.16.MT88.4 R12, [R156+0xac00] ;  /* 0x00ac00009c0c783b */ /* 0x000f620000004200 */
[----:B------:R-:W-:Y:S08]  /*79c0*/  MUFU.EX2 R30, R30 ;  /* 0x0000001e001e7308 */ /* 0x000ff00000000800 */
[----:B------:R-:W1:Y:S08]  /*79d0*/  MUFU.EX2 R35, R44 ;  /* 0x0000002c00237308 */ /* 0x000e700000000800 */
[----:B------:R-:W-:Y:S08]  /*79e0*/  MUFU.EX2 R33, R46 ;  /* 0x0000002e00217308 */ /* 0x000ff00000000800 */
[----:B------:R-:W2:Y:S08]  /*79f0*/  MUFU.EX2 R34, R34 ;  /* 0x0000002200227308 */ /* 0x000eb00000000800 */
[----:B------:R-:W-:Y:S08]  /*7a00*/  MUFU.EX2 R37, R37 ;  /* 0x0000002500257308 */ /* 0x000ff00000000800 */
[----:B------:R-:W3:Y:S01]  /*7a10*/  MUFU.EX2 R28, R41 ;  /* 0x00000029001c7308 */ /* 0x000ee20000000800 */
[----:B------:R-:W-:Y:S01]  /*7a20*/  FADD.FTZ R125, R125, R122 ;  /* 0x0000007a7d7d7221 */ /* 0x000fe20000010000 */
[----:B------:R-:W-:-:S03]  /*7a30*/  FADD.FTZ R64, R64, R121 ;  /* 0x0000007940407221 */ /* 0x000fc60000010000 */
[----:B------:R-:W-:Y:S01]  /*7a40*/  FADD.FTZ R120, R120, R125 ;  /* 0x0000007d78787221 */ /* 0x000fe20000010000 */
[----:B----4-:R-:W-:Y:S01]  /*7a50*/  F2FP.F16.F32.PACK_AB R4, R31, R32 ;  /* 0x000000201f04723e */ /* 0x010fe200000000ff */
[----:B------:R-:W-:Y:S01]  /*7a60*/  FADD.FTZ R25, R25, R64 ;  /* 0x0000004019197221 */ /* 0x000fe20000010000 */
[----:B-1----:R-:W-:Y:S01]  /*7a70*/  F2FP.F16.F32.PACK_AB R6, R35, R30 ;  /* 0x0000001e2306723e */ /* 0x002fe200000000ff */
[----:B------:R-:W-:Y:S01]  /*7a80*/  FADD.FTZ R67, R67, R120 ;  /* 0x0000007843437221 */ /* 0x000fe20000010000 */
[----:B--2---:R-:W-:Y:S01]  /*7a90*/  F2FP.F16.F32.PACK_AB R5, R34, R33 ;  /* 0x000000212205723e */ /* 0x004fe200000000ff */
[----:B------:R-:W-:Y:S01]  /*7aa0*/  FADD.FTZ R24, R24, R25 ;  /* 0x0000001918187221 */ /* 0x000fe20000010000 */
[----:B---3--:R-:W-:Y:S01]  /*7ab0*/  F2FP.F16.F32.PACK_AB R7, R28, R37 ;  /* 0x000000251c07723e */ /* 0x008fe200000000ff */
[----:B------:R-:W-:Y:S02]  /*7ac0*/  FADD.FTZ R26, R26, R67 ;  /* 0x000000431a1a7221 */ /* 0x000fe40000010000 */
[----:B------:R-:W-:-:S02]  /*7ad0*/  FADD.FTZ R133, R133, R24 ;  /* 0x0000001885857221 */ /* 0x000fc40000010000 */
[----:B------:R-:W-:Y:S02]  /*7ae0*/  FADD.FTZ R135, R135, R26 ;  /* 0x0000001a87877221 */ /* 0x000fe40000010000 */
[----:B------:R-:W-:Y:S01]  /*7af0*/  HMMA.16816.F32 R96, R4, R8, R96 ;  /* 0x000000080460723c */ /* 0x000fe20000001860 */
[----:B------:R-:W-:Y:S01]  /*7b00*/  FADD.FTZ R130, R130, R133 ;  /* 0x0000008582827221 */ /* 0x000fe20000010000 */
[----:B------:R-:W-:-:S06]  /*7b10*/  FADD.FTZ R132, R132, R135 ;  /* 0x0000008784847221 */ /* 0x000fcc0000010000 */
[C---:B------:R-:W-:Y:S01]  /*7b20*/  HMMA.16816.F32 R92, R4.reuse, R10, R92 ;  /* 0x0000000a045c723c */ /* 0x040fe2000000185c */
[----:B------:R-:W1:Y:S07]  /*7b30*/  LDSM.16.MT88.4 R8, [R118+0xec00] ;  /* 0x00ec00007608783b */ /* 0x000e6e0000004200 */
[----:B------:R-:W-:Y:S01]  /*7b40*/  HMMA.16816.F32 R104, R4, R20, R104 ;  /* 0x000000140468723c */ /* 0x000fe20000001868 */
[----:B------:R-:W-:-:S07]  /*7b50*/  FADD.FTZ R21, R129, R130 ;  /* 0x0000008281157221 */ /* 0x000fce0000010000 */
[----:B------:R-:W-:Y:S01]  /*7b60*/  HMMA.16816.F32 R88, R4, R16, R88 ;  /* 0x000000100458723c */ /* 0x000fe20000001858 */
[----:B------:R-:W-:Y:S01]  /*7b70*/  FADD.FTZ R17, R131, R132 ;  /* 0x0000008483117221 */ /* 0x000fe20000010000 */
[----:B------:R-:W-:-:S03]  /*7b80*/  FADD.FTZ R21, R126, R21 ;  /* 0x000000157e157221 */ /* 0x000fc60000010000 */
[----:B------:R-:W-:Y:S01]  /*7b90*/  FADD.FTZ R17, R128, R17 ;  /* 0x0000001180117221 */ /* 0x000fe20000010000 */
[----:B------:R-:W-:Y:S02]  /*7ba0*/  FADD.FTZ R50, R50, R21 ;  /* 0x0000001532327221 */ /* 0x000fe40000010000 */
[----:B-----5:R-:W-:Y:S01]  /*7bb0*/  HMMA.16816.F32 R112, R4, R12, R112 ;  /* 0x0000000c0470723c */ /* 0x020fe20000001870 */
[----:B------:R-:W-:Y:S01]  /*7bc0*/  FADD.FTZ R60, R60, R17 ;  /* 0x000000113c3c7221 */ /* 0x000fe20000010000 */
[----:B------:R-:W-:-:S06]  /*7bd0*/  FADD.FTZ R57, R57, R50 ;  /* 0x0000003239397221 */ /* 0x000fcc0000010000 */
        /* <DEDUP_REMOVED lines=11> */
[----:B-1----:R-:W-:Y:S01]  /*7c90*/  HMMA.16816.F32 R72, R4, R8, R72 ;  /* 0x000000080448723c */ /* 0x002fe20000001848 */
[----:B------:R-:W-:Y:S02]  /*7ca0*/  FADD.FTZ R8, R40, R43 ;  /* 0x0000002b28087221 */ /* 0x000fe40000010000 */
[----:B------:R-:W-:Y:S01]  /*7cb0*/  FADD.FTZ R38, R38, R51 ;  /* 0x0000003326267221 */ /* 0x000fe20000010000 */
[----:B------:R-:W-:Y:S01]  /*7cc0*/  ISETP.GT.AND P0, PT, R117, R166, PT ;  /* 0x000000a67500720c */ /* 0x000fe20003f04270 */
[----:B------:R-:W-:Y:S02]  /*7cd0*/  FADD.FTZ R8, R39, R8 ;  /* 0x0000000827087221 */ /* 0x000fe40000010000 */
[----:B------:R-:W-:Y:S02]  /*7ce0*/  FADD.FTZ R47, R47, R38 ;  /* 0x000000262f2f7221 */ /* 0x000fe40000010000 */
[----:B------:R-:W-:-:S02]  /*7cf0*/  FADD.FTZ R33, R33, R8 ;  /* 0x0000000821217221 */ /* 0x000fc40000010000 */
[----:B------:R-:W-:Y:S02]  /*7d00*/  FADD.FTZ R32, R32, R47 ;  /* 0x0000002f20207221 */ /* 0x000fe40000010000 */
[----:B------:R-:W-:Y:S02]  /*7d10*/  FADD.FTZ R34, R34, R33 ;  /* 0x0000002122227221 */ /* 0x000fe40000010000 */
        /* <DEDUP_REMOVED lines=8> */
[C---:B--2---:R-:W-:Y:S08]  /*7da0*/  HMMA.16816.F32 R80, R4.reuse, R12, R80 ;  /* 0x0000000c0450723c */ /* 0x044ff00000001850 */
        /* <DEDUP_REMOVED lines=28> */
[----:B------:R-:W-:Y:S02]  /*7f70*/  IMAD.HI.U32 R11, R12, R7, RZ ;  /* 0x000000070c0b7227 */ /* 0x000fe400078e00ff */
[----:B------:R-:W2:Y:S02]  /*7f80*/  LD.E.64 R12, desc[UR4][R2.64+0x28] ;  /* 0x00002804020c7980 */ /* 0x000ea4000c101b00 */
        /* <DEDUP_REMOVED lines=41> */
.L_x_2436:
        /* <DEDUP_REMOVED lines=8> */
.L_x_2437:
[----:B------:R-:W-:Y:S05]  /*82a0*/  BSYNC.RECONVERGENT B0 ;  /* 0x0000000000007941 */ /* 0x000fea0003800200 */
.L_x_2435:
        /* <DEDUP_REMOVED lines=71> */
[----:B-1----:R-:W-:Y:S04]  /*8720*/  LDSM.16.M88.4 R4, [R159] ;  /* 0x000000009f04783b */ /* 0x002fe80000000200 */
[----:B------:R-:W1:Y:S04]  /*8730*/  LDSM.16.M88.4 R64, [R158+0x3000] ;  /* 0x003000009e40783b */ /* 0x000e680000000200 */
[----:B------:R-:W4:Y:S04]  /*8740*/  LDSM.16.M88.4 R56, [R158+0x3400] ;  /* 0x003400009e38783b */ /* 0x000f280000000200 */
[----:B------:R-:W-:Y:S04]  /*8750*/  LDSM.16.M88.4 R124, [R157] ;  /* 0x000000009d7c783b */ /* 0x000fe80000000200 */
[----:B------:R-:W5:Y:S04]  /*8760*/  LDSM.16.M88.4 R20, [R119+0x3000] ;  /* 0x003000007714783b */ /* 0x000f680000000200 */
[----:B------:R-:W5:Y:S04]  /*8770*/  LDSM.16.M88.4 R44, [R158+0x3800] ;  /* 0x003800009e2c783b */ /* 0x000f680000000200 */
[----:B------:R-:W5:Y:S04]  /*8780*/  LDSM.16.M88.4 R36, [R158+0x3c00] ;  /* 0x003c00009e24783b */ /* 0x000f680000000200 */
[----:B--2---:R-:W2:Y:S04]  /*8790*/  LDSM.16.M88.4 R8, [R119+0x3400] ;  /* 0x003400007708783b */ /* 0x004ea80000000200 */
[----:B------:R-:W2:Y:S04]  /*87a0*/  LDSM.16.M88.4 R16, [R119+0x3800] ;  /* 0x003800007710783b */ /* 0x000ea80000000200 */
[----:B---3--:R-:W3:Y:S04]  /*87b0*/  LDSM.16.M88.4 R12, [R119+0x3c00] ;  /* 0x003c0000770c783b */ /* 0x008ee80000000200 */
[----:B------:R-:W3:Y:S01]  /*87c0*/  LDSM.16.M88.4 R28, [R158+0x4000] ;  /* 0x004000009e1c783b */ /* 0x000ee20000000200 */
[C---:B-1----:R-:W-:Y:S03]  /*87d0*/  HMMA.16816.F32 R120, R4.reuse, R64, RZ ;  /* 0x000000400478723c */ /* 0x042fe600000018ff */
[----:B------:R-:W-:Y:S04]  /*87e0*/  LDSM.16.M88.4 R128, [R158+0x4c00] ;  /* 0x004c00009e80783b */ /* 0x000fe80000000200 */
[----:B------:R-:W0:Y:S01]  /*87f0*/  LDGDEPBAR ;  /* 0x00000000000079af */ /* 0x000e220000000000 */
[C---:B------:R-:W-:Y:S08]  /*8800*/  HMMA.16816.F32 R64, R4.reuse, R66, RZ ;  /* 0x000000420440723c */ /* 0x040ff000000018ff */
[C---:B----4-:R-:W-:Y:S08]  /*8810*/  HMMA.16816.F32 R60, R4.reuse, R56, RZ ;  /* 0x00000038043c723c */ /* 0x050ff000000018ff */
[----:B------:R-:W-:Y:S08]  /*8820*/  HMMA.16816.F32 R56, R4, R58, RZ ;  /* 0x0000003a0438723c */ /* 0x000ff000000018ff */
[C---:B-----5:R-:W-:Y:S08]  /*8830*/  HMMA.16816.F32 R120, R124.reuse, R20, R120 ;  /* 0x000000147c78723c */ /* 0x060ff00000001878 */
[----:B------:R-:W-:Y:S01]  /*8840*/  HMMA.16816.F32 R64, R124, R22, R64 ;  /* 0x000000167c40723c */ /* 0x000fe20000001840 */
[----:B------:R-:W1:Y:S07]  /*8850*/  LDSM.16.M88.4 R20, [R158+0x4400] ;  /* 0x004400009e14783b */ /* 0x000e6e0000000200 */
[C---:B------:R-:W-:Y:S08]  /*8860*/  HMMA.16816.F32 R48, R4.reuse, R44, RZ ;  /* 0x0000002c0430723c */ /* 0x040ff000000018ff */
[C---:B------:R-:W-:Y:S08]  /*8870*/  HMMA.16816.F32 R44, R4.reuse, R46, RZ ;  /* 0x0000002e042c723c */ /* 0x040ff000000018ff */
[----:B------:R-:W-:Y:S08]  /*8880*/  HMMA.16816.F32 R40, R4, R36, RZ ;  /* 0x000000240428723c */ /* 0x000ff000000018ff */
[C---:B--2---:R-:W-:Y:S08]  /*8890*/  HMMA.16816.F32 R60, R124.reuse, R8, R60 ;  /* 0x000000087c3c723c */ /* 0x044ff0000000183c */
[----:B------:R-:W-:Y:S01]  /*88a0*/  HMMA.16816.F32 R56, R124, R10, R56 ;  /* 0x0000000a7c38723c */ /* 0x000fe20000001838 */
[----:B------:R-:W2:Y:S07]  /*88b0*/  LDSM.16.M88.4 R8, [R119+0x4000] ;  /* 0x004000007708783b */ /* 0x000eae0000000200 */
[----:B------:R-:W-:Y:S08]  /*88c0*/  HMMA.16816.F32 R36, R4, R38, RZ ;  /* 0x000000260424723c */ /* 0x000ff000000018ff */
[C---:B------:R-:W-:Y:S08]  /*88d0*/  HMMA.16816.F32 R48, R124.reuse, R16, R48 ;  /* 0x000000107c30723c */ /* 0x040ff00000001830 */
[C---:B------:R-:W-:Y:S01]  /*88e0*/  HMMA.16816.F32 R44, R124.reuse, R18, R44 ;  /* 0x000000127c2c723c */ /* 0x040fe2000000182c */
[----:B------:R-:W4:Y:S07]  /*88f0*/  LDSM.16.M88.4 R16, [R119+0x4400] ;  /* 0x004400007710783b */ /* 0x000f2e0000000200 */
[C---:B---3--:R-:W-:Y:S08]  /*8900*/  HMMA.16816.F32 R40, R124.reuse, R12, R40 ;  /* 0x0000000c7c28723c */ /* 0x048ff00000001828 */
[----:B------:R-:W-:Y:S01]  /*8910*/  HMMA.16816.F32 R36, R124, R14, R36 ;  /* 0x0000000e7c24723c */ /* 0x000fe20000001824 */
[----:B------:R-:W3:Y:S07]  /*8920*/  LDSM.16.M88.4 R12, [R158+0x4800] ;  /* 0x004800009e0c783b */ /* 0x000eee0000000200 */
[C---:B------:R-:W-:Y:S08]  /*8930*/  HMMA.16816.F32 R32, R4.reuse, R28, RZ ;  /* 0x0000001c0420723c */ /* 0x040ff000000018ff */
[C---:B------:R-:W-:Y:S08]  /*8940*/  HMMA.16816.F32 R28, R4.reuse, R30, RZ ;  /* 0x0000001e041c723c */ /* 0x040ff000000018ff */
[C---:B-1----:R-:W-:Y:S08]  /*8950*/  HMMA.16816.F32 R24, R4.reuse, R20, RZ ;  /* 0x000000140418723c */ /* 0x042ff000000018ff */
[----:B------:R-:W-:Y:S08]  /*8960*/  HMMA.16816.F32 R20, R4, R22, RZ ;  /* 0x000000160414723c */ /* 0x000ff000000018ff */
[C---:B--2---:R-:W-:Y:S08]  /*8970*/  HMMA.16816.F32 R32, R124.reuse, R8, R32 ;  /* 0x000000087c20723c */ /* 0x044ff00000001820 */
[C---:B------:R-:W-:Y:S01]  /*8980*/  HMMA.16816.F32 R28, R124.reuse, R10, R28 ;  /* 0x0000000a7c1c723c */ /* 0x040fe2000000181c */
[----:B------:R-:W1:Y:S07]  /*8990*/  LDSM.16.M88.4 R8, [R119+0x4800] ;  /* 0x004800007708783b */ /* 0x000e6e0000000200 */
[C---:B----4-:R-:W-:Y:S08]  /*89a0*/  HMMA.16816.F32 R24, R124.reuse, R16, R24 ;  /* 0x000000107c18723c */ /* 0x050ff00000001818 */
[----:B------:R-:W-:Y:S08]  /*89b0*/  HMMA.16816.F32 R20, R124, R18, R20 ;  /* 0x000000127c14723c */ /* 0x000ff00000001814 */
[C---:B---3--:R-:W-:Y:S08]  /*89c0*/  HMMA.16816.F32 R16, R4.reuse, R12, RZ ;  /* 0x0000000c0410723c */ /* 0x048ff000000018ff */
[----:B------:R-:W-:-:S12]  /*89d0*/  HMMA.16816.F32 R12, R4, R14, RZ ;  /* 0x0000000e040c723c */ /* 0x000fd800000018ff */
[C---:B-1----:R-:W-:Y:S08]  /*89e0*/  HMMA.16816.F32 R16, R124.reuse, R8, R16 ;  /* 0x000000087c10723c */ /* 0x042ff00000001810 */
[----:B------:R-:W-:Y:S08]  /*89f0*/  HMMA.16816.F32 R12, R124, R10, R12 ;  /* 0x0000000a7c0c723c */ /* 0x000ff0000000180c */
[C---:B------:R-:W-:Y:S08]  /*8a00*/  HMMA.16816.F32 R8, R4.reuse, R128, RZ ;  /* 0x000000800408723c */ /* 0x040ff000000018ff */
[----:B------:R-:W-:Y:S01]  /*8a10*/  HMMA.16816.F32 R4, R4, R130, RZ ;  /* 0x000000820404723c */ /* 0x000fe200000018ff */
[----:B------:R-:W1:Y:S11]  /*8a20*/  LDSM.16.M88.4 R128, [R119+0x4c00] ;  /* 0x004c00007780783b */ /* 0x000e760000000200 */
[C---:B-1----:R-:W-:Y:S08]  /*8a30*/  HMMA.16816.F32 R8, R124.reuse, R128, R8 ;  /* 0x000000807c08723c */ /* 0x042ff00000001808 */
[----:B------:R-:W-:Y:S01]  /*8a40*/  HMMA.16816.F32 R4, R124, R130, R4 ;  /* 0x000000827c04723c */ /* 0x000fe20000001804 */
[----:B------:R-:W-:Y:S04]  /*8a50*/  LDSM.16.M88.4 R124, [R159+0x1000] ;  /* 0x001000009f7c783b */ /* 0x000fe80000000200 */
[----:B------:R-:W1:Y:S03]  /*8a60*/  LDSM.16.M88.4 R128, [R158+0x5000] ;  /* 0x005000009e80783b */ /* 0x000e660000000200 */
        /* <DEDUP_REMOVED lines=96> */
[----:B-1----:R-:W-:Y:S01]  /*9070*/  HMMA.16816.F32 R8, R128, R124, R8 ;  /* 0x0000007c8008723c */ /* 0x002fe20000001808 */
[----:B------:R-:W2:Y:S01]  /*9080*/  LD.E R124, desc[UR4][R2.64+0x18c] ;  /* 0x00018c04027c7980 */ /* 0x000ea2000c101900 */
[----:B------:R-:W-:Y:S01]  /*9090*/  ISETP.GT.AND P3, PT, R117, R166, PT ;  /* 0x000000a67500720c */ /* 0x000fe20003f64270 */
[----:B------:R-:W-:-:S05]  /*90a0*/  DEPBAR.LE SB0, 0x0 ;  /* 0x000080000000791a */ /* 0x000fca0000000000 */
[----:B------:R-:W-:Y:S01]  /*90b0*/  HMMA.16816.F32 R4, R128, R126, R4 ;  /* 0x0000007e8004723c */ /* 0x000fe20000001804 */
[----:B------:R-:W-:Y:S01]  /*90c0*/  BSSY.RECONVERGENT B1, `(.L_x_2438) ;  /* 0x0000114000017945 */ /* 0x000fe20003800200 */
[----:B------:R-:W-:Y:S01]  /*90d0*/  BAR.SYNC.DEFER_BLOCKING 0x0 ;  /* 0x0000000000007b1d */ /* 0x000fe20000010000 */
[-C--:B--2---:R-:W-:Y:S01]  /*90e0*/  FMUL.FTZ R128, R120, R124.reuse ;  /* 0x0000007c78807220 */ /* 0x084fe20000410000 */
        /* <DEDUP_REMOVED lines=63> */
[----:B------:R-:W1:Y:S08]  /*94e0*/  MUFU.TANH R128, R128 ;  /* 0x0000008000807308 */ /* 0x000e700000002400 */
[----:B------:R-:W2:Y:S08]  /*94f0*/  MUFU.TANH R120, R120 ;  /* 0x0000007800787308 */ /* 0x000eb00000002400 */
[----:B------:R-:W3:Y:S08]  /*9500*/  MUFU.TANH R127, R127 ;  /* 0x0000007f007f7308 */ /* 0x000ef00000002400 */
[----:B------:R-:W4:Y:S08]  /*9510*/  MUFU.TANH R122, R122 ;  /* 0x0000007a007a7308 */ /* 0x000f300000002400 */
        /* <DEDUP_REMOVED lines=53> */
[----:B------:R1:W1:Y:S08]  /*9870*/  MUFU.TANH R19, R9 ;  /* 0x0000000900137308 */ /* 0x0002700000002400 */
[----:B------:R-:W1:Y:S08]  /*9880*/  MUFU.TANH R10, R10 ;  /* 0x0000000a000a7308 */ /* 0x000e700000002400 */
[----:B------:R1:W1:Y:S08]  /*9890*/  MUFU.TANH R129, R11 ;  /* 0x0000000b00817308 */ /* 0x0002700000002400 */
[----:B------:R-:W1:Y:S08]  /*98a0*/  MUFU.TANH R130, R130 ;  /* 0x0000008200827308 */ /* 0x000e700000002400 */
[----:B------:R-:W1:Y:S08]  /*98b0*/  MUFU.TANH R5, R5 ;  /* 0x0000000500057308 */ /* 0x000e700000002400 */
[----:B------:R-:W1:Y:S08]  /*98c0*/  MUFU.TANH R4, R4 ;  /* 0x0000000400047308 */ /* 0x000e700000002400 */
[----:B------:R1:W1:Y:S01]  /*98d0*/  MUFU.TANH R15, R7 ;  /* 0x00000007000f7308 */ /* 0x0002620000002400 */
[----:B--234-:R-:W-:Y:S05]  /*98e0*/  @!P3 BRA `(.L_x_2439) ;  /* 0x000000080044b947 */ /* 0x01cfea0003800000 */
[----:B------:R-:W-:Y:S04]  /*98f0*/  BSSY.RECONVERGENT B0, `(.L_x_2440) ;  /* 0x0000048000007945 */ /* 0x000fe80003800200 */
[----:B------:R-:W-:Y:S05]  /*9900*/  @!P4 BRA `(.L_x_2441) ;  /* 0x0000000000f8c947 */ /* 0x000fea0003800000 */
[----:B-1----:R-:W2:Y:S01]  /*9910*/  LD.E R13, desc[UR4][R2.64+0x170] ;  /* 0x00017004020d7980 */ /* 0x002ea2000c101900 */
[C---:B------:R-:W-:Y:S02]  /*9920*/  VIADD R124, R54.reuse, 0xffffff80 ;  /* 0xffffff80367c7836 */ /* 0x040fe40000000000 */
[----:B------:R-:W-:Y:S01]  /*9930*/  VIADD R54, R54, 0xffffff00 ;  /* 0xffffff0036367836 */ /* 0x000fe20000000000 */
[----:B------:R-:W3:Y:S01]  /*9940*/  LD.E.64 R134, desc[UR4][R2.64+0x20] ;  /* 0x0000200402867980 */ /* 0x000ee2000c101b00 */
[----:B--2---:R-:W-:-:S04]  /*9950*/  IABS R7, R13 ;  /* 0x0000000d00077213 */ /* 0x004fc80000000000 */
[----:B------:R-:W1:Y:S08]  /*9960*/  I2F.RP R9, R7 ;  /* 0x0000000700097306 */ /* 0x000e700000209400 */
[----:B-1----:R-:W1:Y:S02]  /*9970*/  MUFU.RCP R132, R9 ;  /* 0x0000000900847308 */ /* 0x002e640000001000 */
[----:B-1----:R-:W-:-:S06]  /*9980*/  VIADD R132, R132, 0xffffffe ;  /* 0x0ffffffe84847836 */ /* 0x002fcc0000000000 */
[----:B------:R-:W1:Y:S02]  /*9990*/  F2I.FTZ.U32.TRUNC.NTZ R133, R132 ;  /* 0x0000008400857305 */ /* 0x000e64000021f000 */
[----:B-1----:R-:W-:Y:S01]  /*99a0*/  IMAD.MOV R6, RZ, RZ, -R133 ;  /* 0x000000ffff067224 */ /* 0x002fe200078e0a85 */
[----:B------:R-:W-:-:S03]  /*99b0*/  MOV R132, RZ ;  /* 0x000000ff00847202 */ /* 0x000fc60000000f00 */
[----:B------:R-:W-:-:S04]  /*99c0*/  IMAD R6, R6, R7, RZ ;  /* 0x0000000706067224 */ /* 0x000fc800078e02ff */
[----:B------:R-:W-:Y:S01]  /*99d0*/  IMAD.HI.U32 R11, R133, R6, R132 ;  /* 0x00000006850b7227 */ /* 0x000fe200078e0084 */
[-C--:B------:R-:W-:Y:S01]  /*99e0*/  LOP3.LUT R6, R124, R13.reuse, RZ, 0x3c, !PT ;  /* 0x0000000d7c067212 */ /* 0x080fe200078e3cff */
[----:B------:R-:W2:Y:S01]  /*99f0*/  LD.E.64 R132, desc[UR4][R2.64+0x38] ;  /* 0x0000380402847980 */ /* 0x000ea2000c101b00 */
[----:B------:R-:W-:Y:S02]  /*9a00*/  IABS R124, R124 ;  /* 0x0000007c007c7213 */ /* 0x000fe40000000000 */
[----:B------:R-:W-:Y:S02]  /*9a10*/  ISETP.GE.AND P6, PT, R6, RZ, PT ;  /* 0x000000ff0600720c */ /* 0x000fe40003fc6270 */
[----:B------:R-:W-:Y:S01]  /*9a20*/  IABS R6, R13 ;  /* 0x0000000d00067213 */ /* 0x000fe20000000000 */
[----:B------:R-:W-:-:S04]  /*9a30*/  IMAD.HI.U32 R9, R11, R124, RZ ;  /* 0x0000007c0b097227 */ /* 0x000fc800078e00ff */
[----:B------:R-:W-:-:S04]  /*9a40*/  IMAD.MOV R6, RZ, RZ, -R6 ;  /* 0x000000ffff067224 */ /* 0x000fc800078e0a06 */
[----:B------:R-:W-:-:S05]  /*9a50*/  IMAD R124, R9, R6, R124 ;  /* 0x00000006097c7224 */ /* 0x000fca00078e027c */
[----:B------:R-:W-:-:S13]  /*9a60*/  ISETP.GT.U32.AND P4, PT, R7, R124, PT ;  /* 0x0000007c0700720c */ /* 0x000fda0003f84070 */
[-C--:B------:R-:W-:Y:S02]  /*9a70*/  @!P4 IADD3 R124, PT, PT, R124, -R7.reuse, RZ ;  /* 0x800000077c7cc210 */ /* 0x080fe40007ffe0ff */
[----:B------:R-:W-:Y:S02]  /*9a80*/  @!P4 IADD3 R9, PT, PT, R9, 0x1, RZ ;  /* 0x000000010909c810 */ /* 0x000fe40007ffe0ff */
[----:B------:R-:W-:Y:S02]  /*9a90*/  ISETP.GE.U32.AND P5, PT, R124, R7, PT ;  /* 0x000000077c00720c */ /* 0x000fe40003fa6070 */
[----:B------:R-:W-:Y:S02]  /*9aa0*/  IABS R124, R54 ;  /* 0x00000036007c7213 */ /* 0x000fe40000000000 */
[----:B------:R-:W-:-:S03]  /*9ab0*/  LOP3.LUT R54, R54, R13, RZ, 0x3c, !PT ;  /* 0x0000000d36367212 */ /* 0x000fc600078e3cff */
[----:B------:R-:W-:Y:S01]  /*9ac0*/  IMAD.HI.U32 R11, R11, R124, RZ ;  /* 0x0000007c0b0b7227 */ /* 0x000fe200078e00ff */
[----:B------:R-:W-:-:S03]  /*9ad0*/  ISETP.GE.AND P4, PT, R54, RZ, PT ;  /* 0x000000ff3600720c */ /* 0x000fc60003f86270 */
[----:B------:R-:W-:Y:S02]  /*9ae0*/  IMAD R6, R11, R6, R124 ;  /* 0x000000060b067224 */ /* 0x000fe400078e027c */
[----:B------:R-:W-:-:S03]  /*9af0*/  @P5 VIADD R9, R9, 0x1 ;  /* 0x0000000109095836 */ /* 0x000fc60000000000 */
[----:B------:R-:W-:Y:S02]  /*9b00*/  ISETP.GT.U32.AND P5, PT, R7, R6, PT ;  /* 0x000000060700720c */ /* 0x000fe40003fa4070 */
[----:B------:R-:W-:-:S11]  /*9b10*/  @!P6 IADD3 R9, PT, PT, -R9, RZ, RZ ;  /* 0x000000ff0909e210 */ /* 0x000fd60007ffe1ff */
[----:B------:R-:W-:Y:S01]  /*9b20*/  @!P5 IMAD.IADD R6, R6, 0x1, -R7 ;  /* 0x000000010606d824 */ /* 0x000fe200078e0a07 */
[----:B------:R-:W-:-:S04]  /*9b30*/  @!P5 IADD3 R11, PT, PT, R11, 0x1, RZ ;  /* 0x000000010b0bd810 */ /* 0x000fc80007ffe0ff */
[----:B------:R-:W-:Y:S02]  /*9b40*/  ISETP.GE.U32.AND P5, PT, R6, R7, PT ;  /* 0x000000070600720c */ /* 0x000fe40003fa6070 */
[----:B------:R-:W-:-:S11]  /*9b50*/  LOP3.LUT R6, RZ, R13, RZ, 0x33, !PT ;  /* 0x0000000dff067212 */ /* 0x000fd600078e33ff */
[----:B------:R-:W-:Y:S02]  /*9b60*/  @P5 IADD3 R11, PT, PT, R11, 0x1, RZ ;  /* 0x000000010b0b5810 */ /* 0x000fe40007ffe0ff */
[----:B------:R-:W-:-:S03]  /*9b70*/  ISETP.NE.AND P5, PT, R13, RZ, PT ;  /* 0x000000ff0d00720c */ /* 0x000fc60003fa5270 */
[----:B------:R-:W-:Y:S01]  /*9b80*/  @!P4 IMAD.MOV R11, RZ, RZ, -R11 ;  /* 0x000000ffff0bc224 */ /* 0x000fe200078e0a0b */
[----:B------:R-:W-:-:S04]  /*9b90*/  SEL R7, R6, R9, !P5 ;  /* 0x0000000906077207 */ /* 0x000fc80006800000 */
[----:B------:R-:W-:Y:S01]  /*9ba0*/  SEL R11, R6, R11, !P5 ;  /* 0x0000000b060b7207 */ /* 0x000fe20006800000 */
[----:B------:R-:W-:-:S04]  /*9bb0*/  IMAD.WIDE R136, R7, 0x4, R182 ;  /* 0x0000000407887825 */ /* 0x000fc800078e02b6 */
[----:B------:R-:W-:Y:S01]  /*9bc0*/  IMAD.WIDE R138, R11, 0x4, R182 ;  /* 0x000000040b8a7825 */ /* 0x000fe200078e02b6 */
[----:B------:R-:W4:Y:S04]  /*9bd0*/  LD.E R9, desc[UR4][R136.64] ;  /* 0x0000000488097980 */ /* 0x000f28000c101900 */
[----:B------:R-:W4:Y:S01]  /*9be0*/  LD.E R6, desc[UR4][R138.64] ;  /* 0x000000048a067980 */ /* 0x000f22000c101900 */
[----:B------:R-:W-:-:S04]  /*9bf0*/  IMAD.IADD R54, R7, 0x1, -R11 ;  /* 0x0000000107367824 */ /* 0x000fc800078e0a0b */
[----:B------:R-:W-:-:S05]  /*9c00*/  IMAD R13, R13, R54, -0x80 ;  /* 0xffffff800d0d7424 */ /* 0x000fca00078e0236 */
[----:B------:R-:W-:Y:S02]  /*9c10*/  SHF.R.S32.HI R7, RZ, 0x1f, R13 ;  /* 0x0000001fff077819 */ /* 0x000fe4000001140d */
[----:B----4-:R-:W-:Y:S01]  /*9c20*/  IADD3 R9, PT, PT, R6, -R9, RZ ;  /* 0x8000000906097210 */ /* 0x010fe20007ffe0ff */
[----:B--2---:R-:W-:-:S04]  /*9c30*/  IMAD R6, R133, R13, RZ ;  /* 0x0000000d85067224 */ /* 0x004fc800078e02ff */
[C---:B------:R-:W-:Y:S02]  /*9c40*/  IMAD R6, R132.reuse, R7, R6 ;  /* 0x0000000784067224 */ /* 0x040fe400078e0206 */
[----:B------:R-:W-:-:S04]  /*9c50*/  IMAD.WIDE.U32 R132, R132, R13, RZ ;  /* 0x0000000d84847225 */ /* 0x000fc800078e00ff */
[----:B------:R-:W-:Y:S01]  /*9c60*/  IMAD.IADD R133, R133, 0x1, R6 ;  /* 0x0000000185857824 */ /* 0x000fe200078e0206 */
[----:B------:R-:W-:Y:S01]  /*9c70*/  SHF.R.S32.HI R6, RZ, 0x1f, R9 ;  /* 0x0000001fff067819 */ /* 0x000fe20000011409 */
[----:B---3--:R-:W-:-:S04]  /*9c80*/  IMAD.WIDE.U32 R132, R9, R134, R132 ;  /* 0x0000008609847225 */ /* 0x008fc800078e0084 */
[----:B------:R-:W-:-:S04]  /*9c90*/  IMAD R9, R135, R9, RZ ;  /* 0x0000000987097224 */ /* 0x000fc800078e02ff */
[----:B------:R-:W-:Y:S01]  /*9ca0*/  IMAD R6, R134, R6, R9 ;  /* 0x0000000686067224 */ /* 0x000fe200078e0209 */
[----:B------:R-:W-:-:S04]  /*9cb0*/  LEA R168, P4, R132, R168, 0x1 ;  /* 0x000000a884a87211 */ /* 0x000fc800078808ff */
[----:B------:R-:W-:-:S04]  /*9cc0*/  IADD3 R6, PT, PT, R133, R6, RZ ;  /* 0x0000000685067210 */ /* 0x000fc80007ffe0ff */
[----:B------:R-:W-:Y:S01]  /*9cd0*/  LEA.HI.X R167, R132, R167, R6, 0x1, P4 ;  /* 0x000000a784a77211 */ /* 0x000fe200020f0c06 */
[----:B------:R-:W-:Y:S05]  /*9ce0*/  BRA `(.L_x_2442) ;  /* 0x0000000000207947 */ /* 0x000fea0003800000 */
.L_x_2441:
[----:B------:R-:W2:Y:S01]  /*9cf0*/  LD.E R6, desc[UR4][R2.64+0x38] ;  /* 0x0000380402067980 */ /* 0x000ea2000c101900 */
[----:B------:R-:W-:Y:S02]  /*9d00*/  UMOV UR6, URZ ;  /* 0x000000ff00067c82 */ /* 0x000fe40008000000 */
[----:B-1----:R-:W-:Y:S01]  /*9d10*/  IADD3 R7, P4, PT, RZ, -UR6, RZ ;  /* 0x80000006ff077c10 */ /* 0x002fe2000ff9e0ff */
[----:B--2---:R-:W-:-:S04]  /*9d20*/  IMAD.SHL.U32 R6, R6, 0x80, RZ ;  /* 0x0000008006067824 */ /* 0x004fc800078e00ff */
[----:B------:R-:W-:-:S05]  /*9d30*/  IMAD.X R6, RZ, RZ, ~R6, P4 ;  /* 0x000000ffff067224 */ /* 0x000fca00020e0e06 */
[----:B------:R-:W-:-:S04]  /*9d40*/  SHF.R.S64 R7, R7, 0x1f, R6 ;  /* 0x0000001f07077819 */ /* 0x000fc80000001006 */
[----:B------:R-:W-:-:S04]  /*9d50*/  IADD3 R168, P4, PT, R7, R168, RZ ;  /* 0x000000a807a87210 */ /* 0x000fc80007f9e0ff */
[----:B------:R-:W-:-:S09]  /*9d60*/  LEA.HI.X.SX32 R167, R6, R167, 0x1, P4 ;  /* 0x000000a706a77211 */ /* 0x000fd200020f0eff */
.L_x_2442:
[----:B------:R-:W-:Y:S05]  /*9d70*/  BSYNC.RECONVERGENT B0 ;  /* 0x0000000000007941 */ /* 0x000fea0003800200 */
.L_x_2440:
[----:B------:R-:W-:Y:S01]  /*9d80*/  @!P2 IMAD.MOV.U32 R169, RZ, RZ, R167 ;  /* 0x000000ffffa9a224 */ /* 0x000fe200078e00a7 */
[C---:B------:R-:W-:Y:S02]  /*9d90*/  LEA R134, P4, R160.reuse, R168, 0x6 ;  /* 0x000000a8a0867211 */ /* 0x040fe400078830ff */
[C---:B------:R-:W-:Y:S02]  /*9da0*/  SHF.L.U32 R6, R160.reuse, 0x6, RZ ;  /* 0x00000006a0067819 */ /* 0x040fe400000006ff */
[----:B------:R-:W-:Y:S01]  /*9db0*/  @!PT LDS RZ, [RZ] ;  /* 0x00000000fffff984 */ /* 0x000fe20000000800 */
[----:B------:R-:W-:Y:S01]  /*9dc0*/  @!PT LDS RZ, [RZ] ;  /* 0x00000000fffff984 */ /* 0x000fe20000000800 */
[----:B------:R-:W-:Y:S01]  /*9dd0*/  @!PT LDS RZ, [RZ] ;  /* 0x00000000fffff984 */ /* 0x000fe20000000800 */
[----:B------:R1:W-:Y:S01]  /*9de0*/  @!P2 LDGSTS.E.BYPASS.LTC128B.128 [R177+0x3000], desc[UR4][R168.64] ;  /* 0x03000000a8b1afae */ /* 0x0003e2000b981a04 */
[--C-:B------:R-:W-:Y:S02]  /*9df0*/  LEA.HI.X R135, R160, R167, R161.reuse, 0x6, P4 ;  /* 0x000000a7a0877211 */ /* 0x100fe400020f34a1 */
[----:B------:R-:W-:Y:S01]  /*9e00*/  IADD3 R132, P4, PT, R6, R134, RZ ;  /* 0x0000008606847210 */ /* 0x000fe20007f9e0ff */
[----:B------:R2:W-:Y:S01]  /*9e10*/  @P2 STS.128 [R177+0x3000], RZ ;  /* 0x003000ffb1002388 */ /* 0x0005e20000000c00 */
[----:B------:R-:W-:-:S05]  /*9e20*/  SHF.L.U64.HI R7, R160, 0x6, R161 ;  /* 0x00000006a0077819 */ /* 0x000fca00000102a1 */
[----:B------:R-:W-:Y:S01]  /*9e30*/  IMAD.X R133, R7, 0x1, R135, P4 ;  /* 0x0000000107857824 */ /* 0x000fe200020e0687 */
        /* <DEDUP_REMOVED lines=60> */
.L_x_2439:
[----:B------:R-:W-:Y:S05]  /*a200*/  BSYNC.RECONVERGENT B1 ;  /* 0x0000000000017941 */ /* 0x000fea0003800200 */
.L_x_2438:
[C---:B--2---:R-:W-:Y:S02]  /*a210*/  VIADD R6, R116.reuse, 0xfffffff9 ;  /* 0xfffffff974067836 */ /* 0x044fe40000000000 */
[C---:B-1----:R-:W-:Y:S02]  /*a220*/  VIADD R9, R116.reuse, 0xffffff81 ;  /* 0xffffff8174097836 */ /* 0x042fe40000000000 */
[----:B------:R-:W-:Y:S01]  /*a230*/  VIADD R54, R116, 0xffffff91 ;  /* 0xffffff9174367836 */ /* 0x000fe20000000000 */
[C---:B------:R-:W-:Y:S02]  /*a240*/  ISETP.GE.AND P1, PT, R6.reuse, R187, PT ;  /* 0x000000bb0600720c */ /* 0x040fe40003f26270 */
[----:B------:R-:W-:Y:S02]  /*a250*/  ISETP.GE.AND P0, PT, R6, R185, PT ;  /* 0x000000b90600720c */ /* 0x000fe40003f06270 */
[----:B------:R-:W-:Y:S02]  /*a260*/  ISETP.GE.AND P2, PT, R9, R187, PT ;  /* 0x000000bb0900720c */ /* 0x000fe40003f46270 */
[----:B------:R-:W-:Y:S01]  /*a270*/  FSEL R7, R5, -INF , P1 ;  /* 0xff80000005077808 */ /* 0x000fe20000800000 */
[----:B------:R-:W-:Y:S01]  /*a280*/  VIADD R5, R116, 0xffffff88 ;  /* 0xffffff8874057836 */ /* 0x000fe20000000000 */
[----:B------:R-:W-:-:S02]  /*a290*/  ISETP.GE.AND P5, PT, R6, R186, PT ;  /* 0x000000ba0600720c */ /* 0x000fc40003fa6270 */
[----:B------:R-:W-:Y:S02]  /*a2a0*/  ISETP.GE.AND P4, PT, R6, R184, PT ;  /* 0x000000b80600720c */ /* 0x000fe40003f86270 */
[----:B------:R-:W-:Y:S02]  /*a2b0*/  FSEL R6, R15, -INF , P0 ;  /* 0xff8000000f067808 */ /* 0x000fe40000000000 */
[C---:B------:R-:W-:Y:S02]  /*a2c0*/  ISETP.GE.AND P6, PT, R9.reuse, R186, PT ;  /* 0x000000ba0900720c */ /* 0x040fe40003fc6270 */
[----:B------:R-:W-:Y:S02]  /*a2d0*/  ISETP.GE.AND P1, PT, R9, R185, PT ;  /* 0x000000b90900720c */ /* 0x000fe40003f26270 */
[----:B------:R-:W-:Y:S02]  /*a2e0*/  FSEL R15, R120, -INF , P2 ;  /* 0xff800000780f7808 */ /* 0x000fe40001000000 */
[----:B------:R-:W-:-:S02]  /*a2f0*/  ISETP.GE.AND P2, PT, R5, R187, PT ;  /* 0x000000bb0500720c */ /* 0x000fc40003f46270 */
[----:B------:R-:W-:Y:S02]  /*a300*/  ISETP.GE.AND P0, PT, R9, R184, PT ;  /* 0x000000b80900720c */ /* 0x000fe40003f06270 */
[----:B------:R-:W-:Y:S02]  /*a310*/  FSEL R120, R7, -INF , !P5 ;  /* 0xff80000007787808 */ /* 0x000fe40006800000 */
[----:B------:R-:W-:Y:S02]  /*a320*/  FSEL R15, R15, -INF , !P6 ;  /* 0xff8000000f0f7808 */ /* 0x000fe40007000000 */
[----:B------:R-:W-:Y:S02]  /*a330*/  FSEL R9, R122, -INF , P1 ;  /* 0xff8000007a097808 */ /* 0x000fe40000800000 */
[C---:B------:R-:W-:Y:S02]  /*a340*/  ISETP.GE.AND P5, PT, R5.reuse, R186, PT ;  /* 0x000000ba0500720c */ /* 0x040fe40003fa6270 */
[----:B------:R-:W-:-:S02]  /*a350*/  ISETP.GE.AND P6, PT, R5, R185, PT ;  /* 0x000000b90500720c */ /* 0x000fc40003fc6270 */
[----:B------:R-:W-:Y:S01]  /*a360*/  ISETP.GE.AND P1, PT, R5, R184, PT ;  /* 0x000000b80500720c */ /* 0x000fe20003f26270 */
[----:B------:R-:W-:Y:S01]  /*a370*/  VIADD R5, R116, 0xffffff89 ;  /* 0xffffff8974057836 */ /* 0x000fe20000000000 */
[----:B------:R-:W-:Y:S02]  /*a380*/  FSEL R13, R125, -INF , P2 ;  /* 0xff8000007d0d7808 */ /* 0x000fe40001000000 */
[----:B------:R-:W-:Y:S02]  /*a390*/  FSEL R9, R9, -INF , !P0 ;  /* 0xff80000009097808 */ /* 0x000fe40004000000 */
[----:B------:R-:W-:Y:S02]  /*a3a0*/  FSEL R13, R13, -INF , !P5 ;  /* 0xff8000000d0d7808 */ /* 0x000fe40006800000 */
[----:B------:R-:W-:Y:S02]  /*a3b0*/  FSEL R7, R123, -INF , P6 ;  /* 0xff8000007b077808 */ /* 0x000fe40003000000 */
[----:B------:R-:W-:-:S02]  /*a3c0*/  ISETP.GE.AND P0, PT, R5, R187, PT ;  /* 0x000000bb0500720c */ /* 0x000fc40003f06270 */
[C---:B------:R-:W-:Y:S02]  /*a3d0*/  ISETP.GE.AND P2, PT, R5.reuse, R186, PT ;  /* 0x000000ba0500720c */ /* 0x040fe40003f46270 */
[C---:B------:R-:W-:Y:S02]  /*a3e0*/  ISETP.GE.AND P5, PT, R5.reuse, R185, PT ;  /* 0x000000b90500720c */ /* 0x040fe40003fa6270 */
[----:B------:R-:W-:Y:S01]  /*a3f0*/  ISETP.GE.AND P6, PT, R5, R184, PT ;  /* 0x000000b80500720c */ /* 0x000fe20003fc6270 */
[----:B------:R-:W-:Y:S01]  /*a400*/  VIADD R5, R116, 0xffffff90 ;  /* 0xffffff9074057836 */ /* 0x000fe20000000000 */
[----:B------:R-:W-:Y:S02]  /*a410*/  FSEL R11, R121, -INF , P0 ;  /* 0xff800000790b7808 */ /* 0x000fe40000000000 */
[----:B------:R-:W-:Y:S02]  /*a420*/  FSEL R7, R7, -INF , !P1 ;  /* 0xff80000007077808 */ /* 0x000fe40004800000 */
[----:B------:R-:W-:-:S02]  /*a430*/  ISETP.GE.AND P0, PT, R5, R187, PT ;  /* 0x000000bb0500720c */ /* 0x000fc40003f06270 */
[----:B------:R-:W-:Y:S02]  /*a440*/  FSEL R11, R11, -INF , !P2 ;  /* 0xff8000000b0b7808 */ /* 0x000fe40005000000 */
[C---:B------:R-:W-:Y:S02]  /*a450*/  ISETP.GE.AND P1, PT, R5.reuse, R186, PT ;  /* 0x000000ba0500720c */ /* 0x040fe40003f26270 */
[----:B------:R-:W-:Y:S02]  /*a460*/  ISETP.GE.AND P2, PT, R5, R185, PT ;  /* 0x000000b90500720c */ /* 0x000fe40003f46270 */
[----:B------:R-:W-:Y:S02]  /*a470*/  FSEL R65, R65, -INF , P5 ;  /* 0xff80000041417808 */ /* 0x000fe40002800000 */
[----:B------:R-:W-:Y:S02]  /*a480*/  FSEL R67, R67, -INF , P0 ;  /* 0xff80000043437808 */ /* 0x000fe40000000000 */
[----:B------:R-:W-:-:S02]  /*a490*/  ISETP.GE.AND P5, PT, R5, R184, PT ;  /* 0x000000b80500720c */ /* 0x000fc40003fa6270 */
[----:B------:R-:W-:Y:S02]  /*a4a0*/  FSEL R5, R65, -INF , !P6 ;  /* 0xff80000041057808 */ /* 0x000fe40007000000 */
[----:B------:R-:W-:Y:S02]  /*a4b0*/  FSEL R249, R67, -INF , !P1 ;  /* 0xff80000043f97808 */ /* 0x000fe40004800000 */
[----:B------:R-:W-:Y:S02]  /*a4c0*/  FSEL R66, R66, -INF , P2 ;  /* 0xff80000042427808 */ /* 0x000fe40001000000 */
[C---:B------:R-:W-:Y:S02]  /*a4d0*/  ISETP.GE.AND P0, PT, R54.reuse, R187, PT ;  /* 0x000000bb3600720c */ /* 0x040fe40003f06270 */
[C---:B------:R-:W-:Y:S02]  /*a4e0*/  ISETP.GE.AND P6, PT, R54.reuse, R186, PT ;  /* 0x000000ba3600720c */ /* 0x040fe40003fc6270 */
[----:B------:R-:W-:-:S02]  /*a4f0*/  ISETP.GE.AND P1, PT, R54, R185, PT ;  /* 0x000000b93600720c */ /* 0x000fc40003f26270 */
[----:B------:R-:W-:Y:S01]  /*a500*/  ISETP.GE.AND P2, PT, R54, R184, PT ;  /* 0x000000b83600720c */ /* 0x000fe20003f46270 */
[----:B------:R-:W-:Y:S01]  /*a510*/  VIADD R54, R116, 0xffffff98 ;  /* 0xffffff9874367836 */ /* 0x000fe20000000000 */
[----:B------:R-:W-:Y:S02]  /*a520*/  FSEL R64, R64, -INF , P0 ;  /* 0xff80000040407808 */ /* 0x000fe40000000000 */
[----:B------:R-:W-:Y:S02]  /*a530*/  FSEL R241, R66, -INF , !P5 ;  /* 0xff80000042f17808 */ /* 0x000fe40006800000 */
[----:B------:R-:W-:Y:S02]  /*a540*/  ISETP.GE.AND P0, PT, R54, R187, PT ;  /* 0x000000bb3600720c */ /* 0x000fe40003f06270 */
[----:B------:R-:W-:Y:S02]  /*a550*/  FSEL R247, R64, -INF , !P6 ;  /* 0xff80000040f77808 */ /* 0x000fe40007000000 */
[----:B------:R-:W-:-:S02]  /*a560*/  FSEL R61, R61, -INF , P1 ;  /* 0xff8000003d3d7808 */ /* 0x000fc40000800000 */
[C---:B------:R-:W-:Y:S02]  /*a570*/  ISETP.GE.AND P5, PT, R54.reuse, R186, PT ;  /* 0x000000ba3600720c */ /* 0x040fe40003fa6270 */
[C---:B------:R-:W-:Y:S02]  /*a580*/  ISETP.GE.AND P6, PT, R54.reuse, R185, PT ;  /* 0x000000b93600720c */ /* 0x040fe40003fc6270 */
[----:B------:R-:W-:Y:S01]  /*a590*/  ISETP.GE.AND P1, PT, R54, R184, PT ;  /* 0x000000b83600720c */ /* 0x000fe20003f26270 */
[----:B------:R-:W-:Y:S01]  /*a5a0*/  VIADD R54, R116, 0xffffff99 ;  /* 0xffffff9974367836 */ /* 0x000fe20000000000 */
[----:B------:R-:W-:Y:S02]  /*a5b0*/  FSEL R63, R63, -INF , P0 ;  /* 0xff8000003f3f7808 */ /* 0x000fe40000000000 */
[----:B------:R-:W-:Y:S02]  /*a5c0*/  FSEL R239, R61, -INF , !P2 ;  /* 0xff8000003def7808 */ /* 0x000fe40005000000 */
[----:B------:R-:W-:Y:S01]  /*a5d0*/  FSEL R245, R63, -INF , !P5 ;  /* 0xff8000003ff57808 */ /* 0x000fe20006800000 */
[----:B------:R-:W2:Y:S01]  /*a5e0*/  LD.E R61, desc[UR4][R2.64+0xdc] ;  /* 0x0000dc04023d7980 */ /* 0x000ea2000c101900 */
[----:B------:R-:W-:-:S02]  /*a5f0*/  FSEL R62, R62, -INF , P6 ;  /* 0xff8000003e3e7808 */ /* 0x000fc40003000000 */
[C---:B------:R-:W-:Y:S02]  /*a600*/  ISETP.GE.AND P0, PT, R54.reuse, R187, PT ;  /* 0x000000bb3600720c */ /* 0x040fe40003f06270 */
[C---:B------:R-:W-:Y:S02]  /*a610*/  ISETP.GE.AND P2, PT, R54.reuse, R186, PT ;  /* 0x000000ba3600720c */ /* 0x040fe40003f46270 */
[C---:B------:R-:W-:Y:S02]  /*a620*/  ISETP.GE.AND P5, PT, R54.reuse, R185, PT ;  /* 0x000000b93600720c */ /* 0x040fe40003fa6270 */
[----:B------:R-:W-:Y:S01]  /*a630*/  ISETP.GE.AND P6, PT, R54, R184, PT ;  /* 0x000000b83600720c */ /* 0x000fe20003fc6270 */
[----:B------:R-:W-:Y:S01]  /*a640*/  VIADD R54, R116, 0xffffffa0 ;  /* 0xffffffa074367836 */ /* 0x000fe20000000000 */
[----:B------:R-:W-:Y:S02]  /*a650*/  FSEL R60, R60, -INF , P0 ;  /* 0xff8000003c3c7808 */ /* 0x000fe40000000000 */
[----:B------:R-:W-:-:S02]  /*a660*/  FSEL R201, R62, -INF , !P1 ;  /* 0xff8000003ec97808 */ /* 0x000fc40004800000 */
[----:B------:R-:W-:Y:S02]  /*a670*/  ISETP.GE.AND P0, PT, R54, R187, PT ;  /* 0x000000bb3600720c */ /* 0x000fe40003f06270 */
[----:B------:R-:W-:Y:S02]  /*a680*/  FSEL R243, R60, -INF , !P2 ;  /* 0xff8000003cf37808 */ /* 0x000fe40005000000 */
[----:B------:R-:W-:Y:S02]  /*a690*/  FSEL R57, R57, -INF , P5 ;  /* 0xff80000039397808 */ /* 0x000fe40002800000 */
[C---:B------:R-:W-:Y:S02]  /*a6a0*/  ISETP.GE.AND P1, PT, R54.reuse, R186, PT ;  /* 0x000000ba3600720c */ /* 0x040fe40003f26270 */
[C---:B------:R-:W-:Y:S02]  /*a6b0*/  ISETP.GE.AND P2, PT, R54.reuse, R185, PT ;  /* 0x000000b93600720c */ /* 0x040fe40003f46270 */
[----:B------:R-:W-:Y:S01]  /*a6c0*/  ISETP.GE.AND P5, PT, R54, R184, PT ;  /* 0x000000b83600720c */ /* 0x000fe20003fa6270 */
[----:B------:R-:W-:Y:S01]  /*a6d0*/  VIADD R54, R116, 0xffffffa1 ;  /* 0xffffffa174367836 */ /* 0x000fe20000000000 */
[----:B------:R-:W-:-:S02]  /*a6e0*/  FSEL R59, R59, -INF , P0 ;  /* 0xff8000003b3b7808 */ /* 0x000fc40000000000 */
        /* <DEDUP_REMOVED lines=12> */
[----:B------:R-:W-:Y:S01]  /*a7b0*/  FSEL R227, R49, -INF , P1 ;  /* 0xff80000031e37808 */ /* 0x000fe20000800000 */
[----:B------:R-:W-:Y:S01]  /*a7c0*/  VIADD R49, R116, 0xffffffa9 ;  /* 0xffffffa974317836 */ /* 0x000fe20000000000 */
[C---:B------:R-:W-:Y:S01]  /*a7d0*/  ISETP.GE.AND P5, PT, R54.reuse, R186, PT ;  /* 0x000000ba3600720c */ /* 0x040fe20003fa6270 */
[----:B------:R-:W-:Y:S01]  /*a7e0*/  LDSM.16.MT88.4 R56, [R118+0xd000] ;  /* 0x00d000007638783b */ /* 0x000fe20000004200 */
[----:B------:R-:W-:-:S02]  /*a7f0*/  ISETP.GE.AND P6, PT, R54, R185, PT ;  /* 0x000000b93600720c */ /* 0x000fc40003fc6270 */
[----:B------:R-:W-:Y:S02]  /*a800*/  FSEL R51, R51, -INF , P0 ;  /* 0xff80000033337808 */ /* 0x000fe40000000000 */
[----:B------:R-:W-:Y:S02]  /*a810*/  FSEL R227, R227, -INF , !P2 ;  /* 0xff800000e3e37808 */ /* 0x000fe40005000000 */
[----:B------:R-:W-:Y:S02]  /*a820*/  FSEL R209, R51, -INF , !P5 ;  /* 0xff80000033d17808 */ /* 0x000fe40006800000 */
[----:B------:R-:W-:Y:S02]  /*a830*/  FSEL R50, R50, -INF , P6 ;  /* 0xff80000032327808 */ /* 0x000fe40003000000 */
[C---:B------:R-:W-:Y:S02]  /*a840*/  ISETP.GE.AND P0, PT, R49.reuse, R187, PT ;  /* 0x000000bb3100720c */ /* 0x040fe40003f06270 */
[----:B------:R-:W-:-:S02]  /*a850*/  ISETP.GE.AND P2, PT, R49, R186, PT ;  /* 0x000000ba3100720c */ /* 0x000fc40003f46270 */
[C---:B------:R-:W-:Y:S02]  /*a860*/  ISETP.GE.AND P5, PT, R49.reuse, R185, PT ;  /* 0x000000b93100720c */ /* 0x040fe40003fa6270 */
[-C--:B------:R-:W-:Y:S01]  /*a870*/  ISETP.GE.AND P6, PT, R49, R184.reuse, PT ;  /* 0x000000b83100720c */ /* 0x080fe20003fc6270 */
[----:B------:R-:W-:Y:S01]  /*a880*/  VIADD R49, R116, 0xffffffb0 ;  /* 0xffffffb074317836 */ /* 0x000fe20000000000 */
[----:B------:R-:W-:Y:S02]  /*a890*/  ISETP.GE.AND P1, PT, R54, R184, PT ;  /* 0x000000b83600720c */ /* 0x000fe40003f26270 */
[----:B------:R-:W-:Y:S02]  /*a8a0*/  FSEL R48, R48, -INF , P0 ;  /* 0xff80000030307808 */ /* 0x000fe40000000000 */
[----:B------:R-:W-:Y:S02]  /*a8b0*/  ISETP.GE.AND P0, PT, R49, R187, PT ;  /* 0x000000bb3100720c */ /* 0x000fe40003f06270 */
[----:B------:R-:W-:-:S02]  /*a8c0*/  FSEL R205, R50, -INF , !P1 ;  /* 0xff80000032cd7808 */ /* 0x000fc40004800000 */
[----:B------:R-:W-:Y:S02]  /*a8d0*/  FSEL R229, R48, -INF , !P2 ;  /* 0xff80000030e57808 */ /* 0x000fe40005000000 */
[----:B------:R-:W-:Y:S01]  /*a8e0*/  FSEL R225, R45, -INF , P5 ;  /* 0xff8000002de17808 */ /* 0x000fe20002800000 */
[----:B------:R-:W-:Y:S01]  /*a8f0*/  VIADD R45, R116, 0xffffffb1 ;  /* 0xffffffb1742d7836 */ /* 0x000fe20000000000 */
[C---:B------:R-:W-:Y:S02]  /*a900*/  ISETP.GE.AND P1, PT, R49.reuse, R186, PT ;  /* 0x000000ba3100720c */ /* 0x040fe40003f26270 */
[----:B------:R-:W-:Y:S02]  /*a910*/  ISETP.GE.AND P2, PT, R49, R185, PT ;  /* 0x000000b93100720c */ /* 0x000fe40003f46270 */
[----:B------:R-:W-:Y:S02]  /*a920*/  FSEL R47, R47, -INF , P0 ;  /* 0xff8000002f2f7808 */ /* 0x000fe40000000000 */
[----:B------:R-:W-:-:S02]  /*a930*/  FSEL R225, R225, -INF , !P6 ;  /* 0xff800000e1e17808 */ /* 0x000fc40007000000 */
[----:B------:R-:W-:Y:S02]  /*a940*/  FSEL R213, R47, -INF , !P1 ;  /* 0xff8000002fd57808 */ /* 0x000fe40004800000 */
[----:B------:R-:W-:Y:S02]  /*a950*/  FSEL R46, R46, -INF , P2 ;  /* 0xff8000002e2e7808 */ /* 0x000fe40001000000 */
[C---:B------:R-:W-:Y:S02]  /*a960*/  ISETP.GE.AND P0, PT, R45.reuse, R187, PT ;  /* 0x000000bb2d00720c */ /* 0x040fe40003f06270 */
[C---:B------:R-:W-:Y:S02]  /*a970*/  ISETP.GE.AND P6, PT, R45.reuse, R186, PT ;  /* 0x000000ba2d00720c */ /* 0x040fe40003fc6270 */
[C---:B------:R-:W-:Y:S02]  /*a980*/  ISETP.GE.AND P1, PT, R45.reuse, R185, PT ;  /* 0x000000b92d00720c */ /* 0x040fe40003f26270 */
[-C--:B------:R-:W-:Y:S01]  /*a990*/  ISETP.GE.AND P2, PT, R45, R184.reuse, PT ;  /* 0x000000b82d00720c */ /* 0x080fe20003f46270 */
[----:B------:R-:W-:Y:S01]  /*a9a0*/  VIADD R45, R116, 0xffffffb8 ;  /* 0xffffffb8742d7836 */ /* 0x000fe20000000000 */
[----:B------:R-:W-:-:S02]  /*a9b0*/  ISETP.GE.AND P5, PT, R49, R184, PT ;  /* 0x000000b83100720c */ /* 0x000fc40003fa6270 */
[----:B------:R-:W-:Y:S02]  /*a9c0*/  FSEL R44, R44, -INF , P0 ;  /* 0xff8000002c2c7808 */ /* 0x000fe40000000000 */
[----:B------:R-:W-:Y:S02]  /*a9d0*/  ISETP.GE.AND P0, PT, R45, R187, PT ;  /* 0x000000bb2d00720c */ /* 0x000fe40003f06270 */
[----:B------:R-:W-:Y:S02]  /*a9e0*/  FSEL R203, R46, -INF , !P5 ;  /* 0xff8000002ecb7808 */ /* 0x000fe40006800000 */
[----:B------:R-:W-:Y:S02]  /*a9f0*/  FSEL R221, R44, -INF , !P6 ;  /* 0xff8000002cdd7808 */ /* 0x000fe40007000000 */
[----:B------:R-:W-:Y:S01]  /*aa00*/  FSEL R217, R41, -INF , P1 ;  /* 0xff80000029d97808 */ /* 0x000fe20000800000 */
[----:B------:R-:W-:Y:S01]  /*aa10*/  VIADD R41, R116, 0xffffffb9 ;  /* 0xffffffb974297836 */ /* 0x000fe20000000000 */
[----:B------:R-:W-:-:S02]  /*aa20*/  ISETP.GE.AND P5, PT, R45, R186, PT ;  /* 0x000000ba2d00720c */ /* 0x000fc40003fa6270 */
[----:B------:R-:W-:Y:S02]  /*aa30*/  ISETP.GE.AND P6, PT, R45, R185, PT ;  /* 0x000000b92d00720c */ /* 0x000fe40003fc6270 */
[----:B------:R-:W-:Y:S02]  /*aa40*/  FSEL R43, R43, -INF , P0 ;  /* 0xff8000002b2b7808 */ /* 0x000fe40000000000 */
[----:B------:R-:W-:Y:S02]  /*aa50*/  FSEL R217, R217, -INF , !P2 ;  /* 0xff800000d9d97808 */ /* 0x000fe40005000000 */
[----:B------:R-:W-:Y:S02]  /*aa60*/  FSEL R207, R43, -INF , !P5 ;  /* 0xff8000002bcf7808 */ /* 0x000fe40006800000 */
[----:B------:R-:W-:Y:S02]  /*aa70*/  FSEL R42, R42, -INF , P6 ;  /* 0xff8000002a2a7808 */ /* 0x000fe40003000000 */
[----:B------:R-:W-:-:S02]  /*aa80*/  ISETP.GE.AND P0, PT, R41, R187, PT ;  /* 0x000000bb2900720c */ /* 0x000fc40003f06270 */
[C---:B------:R-:W-:Y:S02]  /*aa90*/  ISETP.GE.AND P2, PT, R41.reuse, R186, PT ;  /* 0x000000ba2900720c */ /* 0x040fe40003f46270 */
[C---:B------:R-:W-:Y:S02]  /*aaa0*/  ISETP.GE.AND P5, PT, R41.reuse, R185, PT ;  /* 0x000000b92900720c */ /* 0x040fe40003fa6270 */
[-C--:B------:R-:W-:Y:S01]  /*aab0*/  ISETP.GE.AND P6, PT, R41, R184.reuse, PT ;  /* 0x000000b82900720c */ /* 0x080fe20003fc6270 */
[----:B------:R-:W-:Y:S01]  /*aac0*/  VIADD R41, R116, 0xffffffc0 ;  /* 0xffffffc074297836 */ /* 0x000fe20000000000 */
[----:B------:R-:W-:Y:S02]  /*aad0*/  ISETP.GE.AND P1, PT, R45, R184, PT ;  /* 0x000000b82d00720c */ /* 0x000fe40003f26270 */
[----:B------:R-:W-:Y:S02]  /*aae0*/  FSEL R40, R40, -INF , P0 ;  /* 0xff80000028287808 */ /* 0x000fe40000000000 */
[----:B------:R-:W-:-:S02]  /*aaf0*/  ISETP.GE.AND P0, PT, R41, R187, PT ;  /* 0x000000bb2900720c */ /* 0x000fc40003f06270 */
[----:B------:R-:W-:Y:S02]  /*ab00*/  FSEL R199, R42, -INF , !P1 ;  /* 0xff8000002ac77808 */ /* 0x000fe40004800000 */
[----:B------:R-:W-:Y:S02]  /*ab10*/  FSEL R219, R40, -INF , !P2 ;  /* 0xff80000028db7808 */ /* 0x000fe40005000000 */
[----:B------:R-:W-:Y:S01]  /*ab20*/  FSEL R215, R37, -INF , P5 ;  /* 0xff80000025d77808 */ /* 0x000fe20002800000 */
[----:B------:R-:W-:Y:S01]  /*ab30*/  VIADD R37, R116, 0xffffffc1 ;  /* 0xffffffc174257836 */ /* 0x000fe20000000000 */
[C---:B------:R-:W-:Y:S02]  /*ab40*/  ISETP.GE.AND P1, PT, R41.reuse, R186, PT ;  /* 0x000000ba2900720c */ /* 0x040fe40003f26270 */
[----:B------:R-:W-:Y:S02]  /*ab50*/  ISETP.GE.AND P2, PT, R41, R185, PT ;  /* 0x000000b92900720c */ /* 0x000fe40003f46270 */
[----:B------:R-:W-:-:S02]  /*ab60*/  FSEL R39, R39, -INF , P0 ;  /* 0xff80000027277808 */ /* 0x000fc40000000000 */
[----:B------:R-:W-:Y:S02]  /*ab70*/  FSEL R215, R215, -INF , !P6 ;  /* 0xff800000d7d77808 */ /* 0x000fe40007000000 */
[----:B------:R-:W-:Y:S02]  /*ab80*/  FSEL R197, R39, -INF , !P1 ;  /* 0xff80000027c57808 */ /* 0x000fe40004800000 */
[----:B------:R-:W-:Y:S02]  /*ab90*/  FSEL R38, R38, -INF , P2 ;  /* 0xff80000026267808 */ /* 0x000fe40001000000 */
[C---:B------:R-:W-:Y:S02]  /*aba0*/  ISETP.GE.AND P0, PT, R37.reuse, R187, PT ;  /* 0x000000bb2500720c */ /* 0x040fe40003f06270 */
[C---:B------:R-:W-:Y:S02]  /*abb0*/  ISETP.GE.AND P6, PT, R37.reuse, R186, PT ;  /* 0x000000ba2500720c */ /* 0x040fe40003fc6270 */
[----:B------:R-:W-:-:S02]  /*abc0*/  ISETP.GE.AND P1, PT, R37, R185, PT ;  /* 0x000000b92500720c */ /* 0x000fc40003f26270 */
[-C--:B------:R-:W-:Y:S01]  /*abd0*/  ISETP.GE.AND P2, PT, R37, R184.reuse, PT ;  /* 0x000000b82500720c */ /* 0x080fe20003f46270 */
[----:B------:R-:W-:Y:S01]  /*abe0*/  VIADD R37, R116, 0xffffffc8 ;  /* 0xffffffc874257836 */ /* 0x000fe20000000000 */
[----:B------:R-:W-:Y:S02]  /*abf0*/  ISETP.GE.AND P5, PT, R41, R184, PT ;  /* 0x000000b82900720c */ /* 0x000fe40003fa6270 */
[----:B------:R-:W-:Y:S01]  /*ac00*/  FSEL R36, R36, -INF , P0 ;  /* 0xff80000024247808 */ /* 0x000fe20000000000 */
[----:B------:R-:W-:Y:S01]  /*ac10*/  LDSM.16.MT88.4 R40, [R156+0xd000] ;  /* 0x00d000009c28783b */ /* 0x000fe20000004200 */
[----:B------:R-:W-:Y:S02]  /*ac20*/  ISETP.GE.AND P0, PT, R37, R187, PT ;  /* 0x000000bb2500720c */ /* 0x000fe40003f06270 */
[----:B------:R-:W-:Y:S02]  /*ac30*/  FSEL R155, R38, -INF , !P5 ;  /* 0xff800000269b7808 */ /* 0x000fe40006800000 */
[----:B------:R-:W-:-:S02]  /*ac40*/  FSEL R193, R36, -INF , !P6 ;  /* 0xff80000024c17808 */ /* 0x000fc40007000000 */
[----:B------:R-:W-:Y:S01]  /*ac50*/  FSEL R153, R33, -INF , P1 ;  /* 0xff80000021997808 */ /* 0x000fe20000800000 */
[----:B------:R-:W-:Y:S01]  /*ac60*/  VIADD R33, R116, 0xffffffc9 ;  /* 0xffffffc974217836 */ /* 0x000fe20000000000 */
[C---:B------:R-:W-:Y:S02]  /*ac70*/  ISETP.GE.AND P5, PT, R37.reuse, R186, PT ;  /* 0x000000ba2500720c */ /* 0x040fe40003fa6270 */
[----:B------:R-:W-:Y:S02]  /*ac80*/  ISETP.GE.AND P6, PT, R37, R185, PT ;  /* 0x000000b92500720c */ /* 0x000fe40003fc6270 */
[----:B------:R-:W-:Y:S02]  /*ac90*/  FSEL R35, R35, -INF , P0 ;  /* 0xff80000023237808 */ /* 0x000fe40000000000 */
[----:B------:R-:W-:Y:S02]  /*aca0*/  FSEL R153, R153, -INF , !P2 ;  /* 0xff80000099997808 */ /* 0x000fe40005000000 */
[----:B------:R-:W-:-:S02]  /*acb0*/  FSEL R191, R35, -INF , !P5 ;  /* 0xff80000023bf7808 */ /* 0x000fc40006800000 */
        /* <DEDUP_REMOVED lines=25> */
[----:B------:R-:W-:Y:S01]  /*ae50*/  FSEL R28, R28, -INF , P0 ;  /* 0xff8000001c1c7808 */ /* 0x000fe20000000000 */
[----:B------:R-:W-:Y:S01]  /*ae60*/  LDSM.16.MT88.4 R32, [R118+0xb000] ;  /* 0x00b000007620783b */ /* 0x000fe20000004200 */
        /* <DEDUP_REMOVED lines=17> */
[----:B------:R-:W-:Y:S02]  /*af80*/  FSEL R24, R24, -INF , P0 ;  /* 0xff80000018187808 */ /* 0x000fe40000000000 */
        /* <DEDUP_REMOVED lines=17> */
[----:B------:R-:W-:Y:S01]  /*b0a0*/  FSEL R20, R20, -INF , P0 ;  /* 0xff80000014147808 */ /* 0x000fe20000000000 */
[----:B------:R-:W-:Y:S01]  /*b0b0*/  LDSM.16.MT88.4 R24, [R156+0xb000] ;  /* 0x00b000009c18783b */ /* 0x000fe20000004200 */
[----:B------:R-:W-:Y:S02]  /*b0c0*/  ISETP.GE.AND P0, PT, R21, R187, PT ;  /* 0x000000bb1500720c */ /* 0x000fe40003f06270 */
[----:B------:R-:W-:Y:S01]  /*b0d0*/  FSEL R64, R17, -INF , P1 ;  /* 0xff80000011407808 */ /* 0x000fe20000800000 */
[----:B------:R-:W-:Y:S01]  /*b0e0*/  VIADD R17, R116, 0xffffffe9 ;  /* 0xffffffe974117836 */ /* 0x000fe20000000000 */
[----:B------:R-:W-:Y:S02]  /*b0f0*/  FSEL R121, R22, -INF , !P5 ;  /* 0xff80000016797808 */ /* 0x000fe40006800000 */
[----:B------:R-:W-:Y:S02]  /*b100*/  FSEL R126, R20, -INF , !P6 ;  /* 0xff800000147e7808 */ /* 0x000fe40007000000 */
[----:B------:R-:W-:-:S02]  /*b110*/  ISETP.GE.AND P5, PT, R21, R186, PT ;  /* 0x000000ba1500720c */ /* 0x000fc40003fa6270 */
[----:B------:R-:W-:Y:S02]  /*b120*/  ISETP.GE.AND P6, PT, R21, R185, PT ;  /* 0x000000b91500720c */ /* 0x000fe40003fc6270 */
[----:B------:R-:W-:Y:S02]  /*b130*/  FSEL R18, R18, -INF , P0 ;  /* 0xff80000012127808 */ /* 0x000fe40000000000 */
[----:B------:R-:W-:Y:S02]  /*b140*/  ISETP.GE.AND P0, PT, R17, R187, PT ;  /* 0x000000bb1100720c */ /* 0x000fe40003f06270 */
[----:B------:R-:W-:Y:S02]  /*b150*/  FSEL R124, R18, -INF , !P5 ;  /* 0xff800000127c7808 */ /* 0x000fe40006800000 */
[----:B------:R-:W-:Y:S01]  /*b160*/  FSEL R62, R14, -INF , P6 ;  /* 0xff8000000e3e7808 */ /* 0x000fe20003000000 */
[----:B------:R-:W-:Y:S01]  /*b170*/  VIADD R14, R116, 0xfffffff0 ;  /* 0xfffffff0740e7836 */ /* 0x000fe20000000000 */
[----:B------:R-:W-:-:S02]  /*b180*/  FSEL R64, R64, -INF , !P2 ;  /* 0xff80000040407808 */ /* 0x000fc40005000000 */
[C---:B------:R-:W-:Y:S02]  /*b190*/  ISETP.GE.AND P5, PT, R17.reuse, R185, PT ;  /* 0x000000b91100720c */ /* 0x040fe40003fa6270 */
[----:B------:R-:W-:Y:S02]  /*b1a0*/  ISETP.GE.AND P2, PT, R17, R186, PT ;  /* 0x000000ba1100720c */ /* 0x000fe40003f46270 */
[----:B------:R-:W-:Y:S02]  /*b1b0*/  FSEL R16, R16, -INF , P0 ;  /* 0xff80000010107808 */ /* 0x000fe40000000000 */
[----:B------:R-:W-:Y:S01]  /*b1c0*/  FSEL R67, R12, -INF , P5 ;  /* 0xff8000000c437808 */ /* 0x000fe20002800000 */
[----:B------:R-:W-:Y:S01]  /*b1d0*/  VIADD R12, R116, 0xfffffff1 ;  /* 0xfffffff1740c7836 */ /* 0x000fe20000000000 */
[----:B------:R-:W-:Y:S02]  /*b1e0*/  ISETP.GE.AND P1, PT, R21, R184, PT ;  /* 0x000000b81500720c */ /* 0x000fe40003f26270 */
[----:B------:R-:W-:-:S02]  /*b1f0*/  ISETP.GE.AND P0, PT, R14, R187, PT ;  /* 0x000000bb0e00720c */ /* 0x000fc40003f06270 */
[----:B------:R-:W-:Y:S02]  /*b200*/  FSEL R122, R16, -INF , !P2 ;  /* 0xff800000107a7808 */ /* 0x000fe40005000000 */
[----:B------:R-:W-:Y:S02]  /*b210*/  ISETP.GE.AND P2, PT, R14, R185, PT ;  /* 0x000000b90e00720c */ /* 0x000fe40003f46270 */
[----:B------:R-:W-:Y:S02]  /*b220*/  FSEL R62, R62, -INF , !P1 ;  /* 0xff8000003e3e7808 */ /* 0x000fe40004800000 */
[----:B------:R-:W-:Y:S01]  /*b230*/  FSEL R131, R8, -INF , P0 ;  /* 0xff80000008837808 */ /* 0x000fe20000000000 */
[----:B------:R-:W-:Y:S01]  /*b240*/  VIADD R8, R116, 0xfffffff8 ;  /* 0xfffffff874087836 */ /* 0x000fe20000000000 */
[C---:B------:R-:W-:Y:S02]  /*b250*/  ISETP.GE.AND P1, PT, R14.reuse, R186, PT ;  /* 0x000000ba0e00720c */ /* 0x040fe40003f26270 */
[----:B------:R-:W-:Y:S01]  /*b260*/  ISETP.GE.AND P5, PT, R14, R184, PT ;  /* 0x000000b80e00720c */ /* 0x000fe20003fa6270 */
[----:B------:R-:W-:Y:S01]  /*b270*/  VIADD R14, R116, 0xffffff80 ;  /* 0xffffff80740e7836 */ /* 0x000fe20000000000 */
[----:B------:R-:W-:-:S02]  /*b280*/  ISETP.GE.AND P0, PT, R12, R187, PT ;  /* 0x000000bb0c00720c */ /* 0x000fc40003f06270 */
[----:B------:R-:W-:Y:S02]  /*b290*/  FSEL R10, R10, -INF , P2 ;  /* 0xff8000000a0a7808 */ /* 0x000fe40001000000 */
[----:B------:R-:W-:Y:S02]  /*b2a0*/  ISETP.GE.AND P2, PT, R12, R185, PT ;  /* 0x000000b90c00720c */ /* 0x000fe40003f46270 */
[----:B------:R-:W-:Y:S02]  /*b2b0*/  FSEL R16, R19, -INF , P0 ;  /* 0xff80000013107808 */ /* 0x000fe40000000000 */
[-C--:B------:R-:W-:Y:S02]  /*b2c0*/  ISETP.GE.AND P0, PT, R8, R187.reuse, PT ;  /* 0x000000bb0800720c */ /* 0x080fe40003f06270 */
[----:B------:R-:W-:Y:S02]  /*b2d0*/  FSEL R116, R129, -INF , P2 ;  /* 0xff80000081747808 */ /* 0x000fe40001000000 */
[----:B------:R-:W-:-:S02]  /*b2e0*/  ISETP.GE.AND P2, PT, R14, R187, PT ;  /* 0x000000bb0e00720c */ /* 0x000fc40003f46270 */
[----:B------:R-:W-:Y:S02]  /*b2f0*/  FSEL R130, R130, -INF , P0 ;  /* 0xff80000082827808 */ /* 0x000fe40000000000 */
[----:B------:R-:W-:Y:S02]  /*b300*/  ISETP.GE.AND P0, PT, R14, R186, PT ;  /* 0x000000ba0e00720c */ /* 0x000fe40003f06270 */
[----:B------:R-:W-:Y:S02]  /*b310*/  FSEL R19, R128, -INF , P2 ;  /* 0xff80000080137808 */ /* 0x000fe40001000000 */
[----:B------:R-:W-:Y:S02]  /*b320*/  ISETP.GE.AND P6, PT, R17, R184, PT ;  /* 0x000000b81100720c */ /* 0x000fe40003fc6270 */
[----:B------:R-:W-:Y:S02]  /*b330*/  FSEL R19, R19, -INF , !P0 ;  /* 0xff80000013137808 */ /* 0x000fe40004000000 */
[----:B------:R-:W-:-:S02]  /*b340*/  FSEL R67, R67, -INF , !P6 ;  /* 0xff80000043437808 */ /* 0x000fc40007000000 */
[C---:B------:R-:W-:Y:S02]  /*b350*/  ISETP.GE.AND P6, PT, R12.reuse, R186, PT ;  /* 0x000000ba0c00720c */ /* 0x040fe40003fc6270 */
[-C--:B------:R-:W-:Y:S02]  /*b360*/  ISETP.GE.AND P2, PT, R12, R184.reuse, PT ;  /* 0x000000b80c00720c */ /* 0x080fe40003f46270 */
[----:B------:R-:W-:Y:S02]  /*b370*/  ISETP.GE.AND P0, PT, R14, R185, PT ;  /* 0x000000b90e00720c */ /* 0x000fe40003f06270 */
[----:B------:R-:W-:Y:S02]  /*b380*/  FMNMX3.FTZ R12, R52, R19, R15, !PT ;  /* 0x00000013340c7276 */ /* 0x000fe4000781000f */
[----:B------:R-:W-:Y:S02]  /*b390*/  FSEL R131, R131, -INF , !P1 ;  /* 0xff80000083837808 */ /* 0x000fe40004800000 */
[----:B------:R-:W-:-:S02]  /*b3a0*/  ISETP.GE.AND P1, PT, R14, R184, PT ;  /* 0x000000b80e00720c */ /* 0x000fc40003f26270 */
[----:B------:R-:W-:Y:S02]  /*b3b0*/  FSEL R17, R127, -INF , P0 ;  /* 0xff8000007f117808 */ /* 0x000fe40000000000 */
[----:B------:R-:W-:Y:S02]  /*b3c0*/  FMNMX3.FTZ R12, R12, R13, R11, !PT ;  /* 0x0000000d0c0c7276 */ /* 0x000fe4000781000b */
[----:B------:R-:W-:Y:S02]  /*b3d0*/  FSEL R17, R17, -INF , !P1 ;  /* 0xff80000011117808 */ /* 0x000fe40004800000 */
[----:B------:R-:W-:Y:S02]  /*b3e0*/  FMNMX3.FTZ R12, R12, R249, R247, !PT ;  /* 0x000000f90c0c7276 */ /* 0x000fe400078100f7 */
[----:B------:R-:W-:Y:S02]  /*b3f0*/  FSEL R129, R16, -INF , !P6 ;  /* 0xff80000010817808 */ /* 0x000fe40007000000 */
[----:B------:R-:W-:-:S02]  /*b400*/  ISETP.GE.AND P0, PT, R8, R186, PT ;  /* 0x000000ba0800720c */ /* 0x000fc40003f06270 */
[C---:B------:R-:W-:Y:S02]  /*b410*/  ISETP.GE.AND P1, PT, R8.reuse, R185, PT ;  /* 0x000000b90800720c */ /* 0x040fe40003f26270 */
[----:B------:R-:W-:Y:S02]  /*b420*/  ISETP.GE.AND P6, PT, R8, R184, PT ;  /* 0x000000b80800720c */ /* 0x000fe40003fc6270 */
        /* <DEDUP_REMOVED lines=23> */
[----:B------:R-:W-:Y:S02]  /*b5a0*/  FSEL R127, R130, -INF , !P0 ;  /* 0xff800000827f7808 */ /* 0x000fe40004000000 */
[----:B------:R-:W-:Y:S02]  /*b5b0*/  FMNMX3.FTZ R14, R12, R131, R129, !PT ;  /* 0x000000830c0e7276 */ /* 0x000fe40007810081 */
[----:B------:R-:W-:Y:S02]  /*b5c0*/  FMNMX3.FTZ R12, R8, R121, R64, !PT ;  /* 0x00000079080c7276 */ /* 0x000fe40007810040 */
[----:B------:R-:W-:Y:S02]  /*b5d0*/  FMNMX3.FTZ R8, R14, R127, R120, !PT ;  /* 0x0000007f0e087276 */ /* 0x000fe40007810078 */
[----:B------:R-:W-:-:S02]  /*b5e0*/  FSEL R4, R4, -INF , P1 ;  /* 0xff80000004047808 */ /* 0x000fc40000800000 */
[----:B------:R-:W-:Y:S01]  /*b5f0*/  FSEL R65, R10, -INF , !P5 ;  /* 0xff8000000a417808 */ /* 0x000fe20006800000 */
[----:B------:R-:W1:Y:S01]  /*b600*/  SHFL.BFLY PT, R23, R8, 0x2, 0x1f ;  /* 0x0c401f0008177f89 */ /* 0x000e6200000e0000 */
[----:B------:R-:W-:Y:S02]  /*b610*/  FSEL R116, R116, -INF , !P2 ;  /* 0xff80000074747808 */ /* 0x000fe40005000000 */
[----:B------:R-:W-:Y:S02]  /*b620*/  FMNMX3.FTZ R10, R12, R62, R67, !PT ;  /* 0x0000003e0c0a7276 */ /* 0x000fe40007810043 */
        /* <DEDUP_REMOVED lines=12> */
[----:B------:R-:W-:-:S05]  /*b6f0*/  FSEL R128, R128, RZ, P0 ;  /* 0x000000ff80807208 */ /* 0x000fca0000000000 */
[----:B------:R-:W-:Y:S01]  /*b700*/  FFMA.FTZ R235, R19, R61, -R128 ;  /* 0x0000003d13eb7223 */ /* 0x000fe20000010880 */
[----:B------:R-:W-:Y:S02]  /*b710*/  FSEL R19, R60, RZ, P0 ;  /* 0x000000ff3c137208 */ /* 0x000fe40000000000 */
[----:B---3--:R-:W-:-:S04]  /*b720*/  FMNMX.FTZ R54, R21, R54, !PT ;  /* 0x0000003615367209 */ /* 0x008fc80007810000 */
[----:B------:R-:W-:Y:S01]  /*b730*/  FSETP.NEU.FTZ.AND P0, PT, R54, -INF , PT ;  /* 0xff8000003600780b */ /* 0x000fe20003f1d000 */
[----:B------:R-:W-:Y:S01]  /*b740*/  FADD.FTZ R4, R52, -R19 ;  /* 0x8000001334047221 */ /* 0x000fe20000010000 */
[----:B------:R-:W-:Y:S02]  /*b750*/  FFMA.FTZ R52, R15, R61, -R128 ;  /* 0x0000003d0f347223 */ /* 0x000fe40000010880 */
[----:B------:R-:W-:-:S05]  /*b760*/  FSEL R15, R54, RZ, P0 ;  /* 0x000000ff360f7208 */ /* 0x000fca0000000000 */
[----:B------:R-:W-:Y:S01]  /*b770*/  FADD.FTZ R6, R0, -R15 ;  /* 0x8000000f00067221 */ /* 0x000fe20000010000 */
[----:B------:R-:W-:-:S05]  /*b780*/  FMUL.FTZ R0, R61, R54 ;  /* 0x000000363d007220 */ /* 0x000fca0000410000 */
[----:B------:R-:W-:Y:S01]  /*b790*/  FSEL R0, R0, RZ, P0 ;  /* 0x000000ff00007208 */ /* 0x000fe20000000000 */
[----:B------:R-:W-:-:S04]  /*b7a0*/  FFMA.FTZ R190, R11, R61, -R128 ;  /* 0x0000003d0bbe7223 */ /* 0x000fc80000010880 */
[-CC-:B------:R-:W-:Y:S01]  /*b7b0*/  FFMA.FTZ R154, R17, R61.reuse, -R0.reuse ;  /* 0x0000003d119a7223 */ /* 0x180fe20000010800 */
[-C--:B------:R-:W-:Y:S01]  /*b7c0*/  FFMA.FTZ R132, R9, R61.reuse, -R0 ;  /* 0x0000003d09847223 */ /* 0x080fe20000010800 */
[----:B------:R-:W-:Y:S04]  /*b7d0*/  LDSM.16.MT88.4 R16, [R118+0x9000] ;  /* 0x009000007610783b */ /* 0x000fe80000004200 */
[----:B------:R-:W1:Y:S01]  /*b7e0*/  LDSM.16.MT88.4 R8, [R156+0x9000] ;  /* 0x009000009c08783b */ /* 0x000e620000004200 */
[-C--:B------:R-:W-:Y:S01]  /*b7f0*/  FFMA.FTZ R231, R13, R61.reuse, -R128 ;  /* 0x0000003d0de77223 */ /* 0x080fe20000010880 */
[-CC-:B------:R-:W-:Y:S01]  /*b800*/  FFMA.FTZ R149, R7, R61.reuse, -R0.reuse ;  /* 0x0000003d07957223 */ /* 0x180fe20000010800 */
[C---:B------:R-:W-:Y:S01]  /*b810*/  FMUL.FTZ R134, R61.reuse, R4 ;  /* 0x000000043d867220 */ /* 0x040fe20000410000 */
[----:B------:R-:W-:Y:S01]  /*b820*/  FMUL.FTZ R192, R61, R6 ;  /* 0x000000063dc07220 */ /* 0x000fe20000410000 */
[----:B------:R-:W-:Y:S01]  /*b830*/  FFMA.FTZ R130, R5, R61, -R0 ;  /* 0x0000003d05827223 */ /* 0x000fe20000010800 */
[----:B------:R-:W-:Y:S08]  /*b840*/  MUFU.EX2 R235, R235 ;  /* 0x000000eb00eb7308 */ /* 0x000ff00000000800 */
[----:B------:R-:W-:Y:S08]  /*b850*/  MUFU.EX2 R52, R52 ;  /* 0x0000003400347308 */ /* 0x000ff00000000800 */
[----:B------:R-:W-:Y:S08]  /*b860*/  MUFU.EX2 R231, R231 ;  /* 0x000000e700e77308 */ /* 0x000ff00000000800 */
[----:B------:R-:W-:Y:S08]  /*b870*/  MUFU.EX2 R190, R190 ;  /* 0x000000be00be7308 */ /* 0x000ff00000000800 */
[----:B------:R-:W-:Y:S08]  /*b880*/  MUFU.EX2 R154, R154 ;  /* 0x0000009a009a7308 */ /* 0x000ff00000000800 */
[----:B------:R-:W-:Y:S08]  /*b890*/  MUFU.EX2 R132, R132 ;  /* 0x0000008400847308 */ /* 0x000ff00000000800 */
[----:B------:R-:W-:Y:S08]  /*b8a0*/  MUFU.EX2 R149, R149 ;  /* 0x0000009500957308 */ /* 0x000ff00000000800 */
[----:B------:R-:W2:Y:S08]  /*b8b0*/  MUFU.EX2 R134, R134 ;  /* 0x0000008600867308 */ /* 0x000eb00000000800 */
[----:B------:R-:W3:Y:S08]  /*b8c0*/  MUFU.EX2 R192, R192 ;  /* 0x000000c000c07308 */ /* 0x000ef00000000800 */
[----:B------:R-:W4:Y:S01]  /*b8d0*/  MUFU.EX2 R130, R130 ;  /* 0x0000008200827308 */ /* 0x000f220000000800 */
[-C--:B--2---:R-:W-:Y:S01]  /*b8e0*/  FMUL.FTZ R4, R112, R134.reuse ;  /* 0x0000008670047220 */ /* 0x084fe20000410000 */
[-C--:B------:R-:W-:Y:S01]  /*b8f0*/  FMUL.FTZ R5, R113, R134.reuse ;  /* 0x0000008671057220 */ /* 0x080fe20000410000 */
[----:B------:R-:W-:Y:S01]  /*b900*/  F2FP.F16.F32.PACK_AB R48, R52, R235 ;  /* 0x000000eb3430723e */ /* 0x000fe200000000ff */
[-C--:B------:R-:W-:Y:S01]  /*b910*/  FMUL.FTZ R12, R104, R134.reuse ;  /* 0x00000086680c7220 */ /* 0x080fe20000410000 */
[----:B------:R-:W-:Y:S01]  /*b920*/  F2FP.F16.F32.PACK_AB R50, R190, R231 ;  /* 0x000000e7be32723e */ /* 0x000fe200000000ff */
[----:B------:R-:W-:Y:S01]  /*b930*/  FMUL.FTZ R13, R105, R134 ;  /* 0x00000086690d7220 */ /* 0x000fe20000410000 */
[----:B------:R-:W-:Y:S01]  /*b940*/  F2FP.F16.F32.PACK_AB R49, R132, R154 ;  /* 0x0000009a8431723e */ /* 0x000fe200000000ff */
[----:B------:R-:W-:Y:S01]  /*b950*/  FMUL.FTZ R20, R96, R134 ;  /* 0x0000008660147220 */ /* 0x000fe20000410000 */
[-C--:B---3--:R-:W-:Y:S01]  /*b960*/  FMUL.FTZ R6, R114, R192.reuse ;  /* 0x000000c072067220 */ /* 0x088fe20000410000 */
[-C--:B------:R-:W-:Y:S01]  /*b970*/  FMUL.FTZ R7, R115, R192.reuse ;  /* 0x000000c073077220 */ /* 0x080fe20000410000 */
[-C--:B------:R-:W-:Y:S01]  /*b980*/  FMUL.FTZ R14, R106, R192.reuse ;  /* 0x000000c06a0e7220 */ /* 0x080fe20000410000 */
[----:B------:R-:W-:Y:S01]  /*b990*/  FMUL.FTZ R15, R107, R192 ;  /* 0x000000c06b0f7220 */ /* 0x000fe20000410000 */
[----:B------:R-:W-:Y:S01]  /*b9a0*/  FMUL.FTZ R21, R97, R134 ;  /* 0x0000008661157220 */ /* 0x000fe20000410000 */
[-C--:B------:R-:W-:Y:S01]  /*b9b0*/  FMUL.FTZ R22, R98, R192.reuse ;  /* 0x000000c062167220 */ /* 0x080fe20000410000 */
[----:B------:R-:W-:Y:S01]  /*b9c0*/  FMUL.FTZ R23, R99, R192 ;  /* 0x000000c063177220 */ /* 0x000fe20000410000 */
[-C--:B------:R-:W-:Y:S01]  /*b9d0*/  FMUL.FTZ R28, R88, R134.reuse ;  /* 0x00000086581c7220 */ /* 0x080fe20000410000 */
[----:B----4-:R-:W-:Y:S01]  /*b9e0*/  F2FP.F16.F32.PACK_AB R51, R130, R149 ;  /* 0x000000958233723e */ /* 0x010fe200000000ff */
[----:B------:R-:W-:Y:S01]  /*b9f0*/  FMUL.FTZ R29, R89, R134 ;  /* 0x00000086591d7220 */ /* 0x000fe20000410000 */
        /* <DEDUP_REMOVED lines=34> */
[C---:B-1----:R-:W-:Y:S08]  /*bc20*/  HMMA.16816.F32 R4, R48.reuse, R8, R4 ;  /* 0x000000083004723c */ /* 0x042ff00000001804 */
[C---:B------:R-:W-:Y:S08]  /*bc30*/  HMMA.16816.F32 R12, R48.reuse, R16, R12 ;  /* 0x00000010300c723c */ /* 0x040ff0000000180c */
[C---:B------:R-:W-:Y:S08]  /*bc40*/  HMMA.16816.F32 R20, R48.reuse, R24, R20 ;  /* 0x000000183014723c */ /* 0x040ff00000001814 */
[C---:B------:R-:W-:Y:S08]  /*bc50*/  HMMA.16816.F32 R28, R48.reuse, R32, R28 ;  /* 0x00000020301c723c */ /* 0x040ff0000000181c */
[C---:B------:R-:W-:Y:S08]  /*bc60*/  HMMA.16816.F32 R36, R48.reuse, R40, R36 ;  /* 0x000000283024723c */ /* 0x040ff00000001824 */
[----:B------:R-:W-:Y:S01]  /*bc70*/  HMMA.16816.F32 R8, R48, R10, R108 ;  /* 0x0000000a3008723c */ /* 0x000fe2000000186c */
[-CC-:B------:R-:W-:Y:S01]  /*bc80*/  FFMA.FTZ R72, R247, R61.reuse, -R128.reuse ;  /* 0x0000003df7487223 */ /* 0x180fe20000010880 */
[-CC-:B------:R-:W-:Y:S01]  /*bc90*/  FFMA.FTZ R75, R245, R61.reuse, -R128.reuse ;  /* 0x0000003df54b7223 */ /* 0x180fe20000010880 */
[-C--:B------:R-:W-:Y:S01]  /*bca0*/  FFMA.FTZ R140, R243, R61.reuse, -R128 ;  /* 0x0000003df38c7223 */ /* 0x080fe20000010880 */
[-CC-:B------:R-:W-:Y:S01]  /*bcb0*/  FFMA.FTZ R73, R241, R61.reuse, -R0.reuse ;  /* 0x0000003df1497223 */ /* 0x180fe20000010800 */
[-CC-:B------:R-:W-:Y:S01]  /*bcc0*/  FFMA.FTZ R148, R239, R61.reuse, -R0.reuse ;  /* 0x0000003def947223 */ /* 0x180fe20000010800 */
[----:B------:R-:W-:-:S02]  /*bcd0*/  FFMA.FTZ R201, R201, R61, -R0 ;  /* 0x0000003dc9c97223 */ /* 0x000fc40000010800 */
[C---:B------:R-:W-:Y:S08]  /*bce0*/  HMMA.16816.F32 R16, R48.reuse, R18, R100 ;  /* 0x000000123010723c */ /* 0x040ff00000001864 */
[C---:B------:R-:W-:Y:S08]  /*bcf0*/  HMMA.16816.F32 R24, R48.reuse, R26, R92 ;  /* 0x0000001a3018723c */ /* 0x040ff0000000185c */
[C---:B------:R-:W-:Y:S08]  /*bd00*/  HMMA.16816.F32 R32, R48.reuse, R34, R84 ;  /* 0x000000223020723c */ /* 0x040ff00000001854 */
[C---:B------:R-:W-:Y:S08]  /*bd10*/  HMMA.16816.F32 R40, R48.reuse, R42, R76 ;  /* 0x0000002a3028723c */ /* 0x040ff0000000184c */
[C---:B------:R-:W-:Y:S01]  /*bd20*/  HMMA.16816.F32 R44, R48.reuse, R56, R44 ;  /* 0x00000038302c723c */ /* 0x040fe2000000182c */
[-C--:B------:R-:W-:Y:S01]  /*bd30*/  FFMA.FTZ R138, R237, R61.reuse, -R0 ;  /* 0x0000003ded8a7223 */ /* 0x080fe20000010800 */
[----:B------:R-:W-:Y:S01]  /*bd40*/  MUFU.EX2 R72, R72 ;  /* 0x0000004800487308 */ /* 0x000fe20000000800 */
[----:B------:R-:W-:Y:S01]  /*bd50*/  FFMA.FTZ R235, R196, R134, R235 ;  /* 0x00000086c4eb7223 */ /* 0x000fe200000100eb */
[-CC-:B------:R-:W-:Y:S01]  /*bd60*/  FFMA.FTZ R223, R223, R61.reuse, -R128.reuse ;  /* 0x0000003ddfdf7223 */ /* 0x180fe20000010880 */
[-CC-:B------:R-:W-:Y:S01]  /*bd70*/  FFMA.FTZ R152, R233, R61.reuse, -R128.reuse ;  /* 0x0000003de9987223 */ /* 0x180fe20000010880 */
[-CC-:B------:R-:W-:Y:S01]  /*bd80*/  FFMA.FTZ R209, R209, R61.reuse, -R128.reuse ;  /* 0x0000003dd1d17223 */ /* 0x180fe20000010880 */
[-CC-:B------:R-:W-:Y:S01]  /*bd90*/  FFMA.FTZ R146, R229, R61.reuse, -R128.reuse ;  /* 0x0000003de5927223 */ /* 0x180fe20000010880 */
[----:B------:R-:W-:Y:S01]  /*bda0*/  HMMA.16816.F32 R48, R48, R58, R68 ;  /* 0x0000003a3030723c */ /* 0x000fe20000001844 */
[----:B------:R-:W1:Y:S01]  /*bdb0*/  LDSM.16.MT88.4 R68, [R156+0x9400] ;  /* 0x009400009c44783b */ /* 0x000e620000004200 */
[-C--:B------:R-:W-:Y:S01]  /*bdc0*/  FFMA.FTZ R77, R249, R61.reuse, -R128 ;  /* 0x0000003df94d7223 */ /* 0x080fe20000010880 */
        /* <DEDUP_REMOVED lines=9> */
[-CC-:B------:R-:W-:Y:S01]  /*be60*/  FFMA.FTZ R203, R203, R61.reuse, -R0.reuse ;  /* 0x0000003dcbcb7223 */ /* 0x180fe20000010800 */
[-CC-:B------:R-:W-:Y:S01]  /*be70*/  FFMA.FTZ R142, R217, R61.reuse, -R0.reuse ;  /* 0x0000003dd98e7223 */ /* 0x180fe20000010800 */
[----:B------:R-:W-:Y:S01]  /*be80*/  FFMA.FTZ R199, R199, R61, -R0 ;  /* 0x0000003dc7c77223 */ /* 0x000fe20000010800 */
[----:B------:R-:W-:Y:S04]  /*be90*/  LDSM.16.MT88.4 R108, [R156+0xa000] ;  /* 0x00a000009c6c783b */ /* 0x000fe80000004200 */
[----:B------:R-:W3:Y:S01]  /*bea0*/  MUFU.EX2 R140, R140 ;  /* 0x0000008c008c7308 */ /* 0x000ee20000000800 */
[----:B------:R-:W-:Y:S01]  /*beb0*/  LDSM.16.MT88.4 R84, [R118+0xc000] ;  /* 0x00c000007654783b */ /* 0x000fe20000004200 */
[----:B------:R-:W-:-:S03]  /*bec0*/  FFMA.FTZ R195, R195, R192, R154 ;  /* 0x000000c0c3c37223 */ /* 0x000fc6000001009a */
[----:B------:R-:W-:Y:S03]  /*bed0*/  LDSM.16.MT88.4 R100, [R118+0xa000] ;  /* 0x00a000007664783b */ /* 0x000fe60000004200 */
[----:B------:R-:W-:Y:S01]  /*bee0*/  MUFU.EX2 R73, R73 ;  /* 0x0000004900497308 */ /* 0x000fe20000000800 */
[----:B------:R-:W-:Y:S07]  /*bef0*/  LDSM.16.MT88.4 R92, [R156+0xc000] ;  /* 0x00c000009c5c783b */ /* 0x000fee0000004200 */
        /* <DEDUP_REMOVED lines=22> */
[----:B------:R-:W-:-:S04]  /*c060*/  FADD.FTZ R52, R52, R235 ;  /* 0x000000eb34347221 */ /* 0x000fc80000010000 */
[----:B------:R-:W-:Y:S01]  /*c070*/  FADD.FTZ R231, R231, R52 ;  /* 0x00000034e7e77221 */ /* 0x000fe20000010000 */
[----:B------:R-:W-:Y:S01]  /*c080*/  FFMA.FTZ R52, R225, R61, -R0 ;  /* 0x0000003de1347223 */ /* 0x000fe20000010800 */
[----:B------:R-:W-:Y:S08]  /*c090*/  MUFU.EX2 R223, R223 ;  /* 0x000000df00df7308 */ /* 0x000ff00000000800 */
[----:B------:R-:W2:Y:S08]  /*c0a0*/  MUFU.EX2 R152, R152 ;  /* 0x0000009800987308 */ /* 0x000eb00000000800 */
[----:B------:R-:W-:Y:S01]  /*c0b0*/  MUFU.EX2 R209, R209 ;  /* 0x000000d100d17308 */ /* 0x000fe20000000800 */
[C---:B-1----:R-:W-:Y:S08]  /*c0c0*/  HMMA.16816.F32 R44, R56.reuse, R68, R44 ;  /* 0x00000044382c723c */ /* 0x042ff0000000182c */
[----:B------:R-:W-:Y:S01]  /*c0d0*/  HMMA.16816.F32 R48, R56, R70, R48 ;  /* 0x000000463830723c */ /* 0x000fe20000001830 */
[----:B------:R-:W1:Y:S01]  /*c0e0*/  LDSM.16.MT88.4 R68, [R156+0x9800] ;  /* 0x009800009c44783b */ /* 0x000e620000004200 */
[----:B------:R-:W3:Y:S08]  /*c0f0*/  MUFU.EX2 R146, R146 ;  /* 0x0000009200927308 */ /* 0x000ef00000000800 */
        /* <DEDUP_REMOVED lines=39> */
[C---:B-1----:R-:W-:Y:S01]  /*c370*/  HMMA.16816.F32 R112, R68.reuse, R56, R4 ;  /* 0x000000384470723c */ /* 0x042fe20000001804 */
        /* <DEDUP_REMOVED lines=14> */
[----:B------:R-:W-:-:S05]  /*c460*/  FFMA.FTZ R57, R151, R61, -R0 ;  /* 0x0000003d97397223 */ /* 0x000fca0000010800 */
[C---:B------:R-:W-:Y:S01]  /*c470*/  HMMA.16816.F32 R8, R68.reuse, R58, R8 ;  /* 0x0000003a4408723c */ /* 0x040fe20000001808 */
[-C--:B------:R-:W-:Y:S01]  /*c480*/  FFMA.FTZ R58, R197, R61.reuse, -R128 ;  /* 0x0000003dc53a7223 */ /* 0x080fe20000010880 */
[-C--:B------:R-:W-:Y:S01]  /*c490*/  FFMA.FTZ R59, R155, R61.reuse, -R0 ;  /* 0x0000003d9b3b7223 */ /* 0x080fe20000010800 */
[----:B------:R-:W-:Y:S08]  /*c4a0*/  MUFU.EX2 R56, R56 ;  /* 0x0000003800387308 */ /* 0x000ff00000000800 */
[----:B------:R-:W-:Y:S08]  /*c4b0*/  MUFU.EX2 R58, R58 ;  /* 0x0000003a003a7308 */ /* 0x000ff00000000800 */
[----:B------:R-:W-:Y:S01]  /*c4c0*/  MUFU.EX2 R59, R59 ;  /* 0x0000003b003b7308 */ /* 0x000fe20000000800 */
[C---:B-1----:R-:W-:Y:S07]  /*c4d0*/  HMMA.16816.F32 R44, R68.reuse, R4, R44 ;  /* 0x00000004442c723c */ /* 0x042fee000000182c */
[----:B------:R-:W-:Y:S01]  /*c4e0*/  MUFU.EX2 R57, R57 ;  /* 0x0000003900397308 */ /* 0x000fe20000000800 */
[----:B------:R-:W-:Y:S01]  /*c4f0*/  HMMA.16816.F32 R68, R68, R6, R48 ;  /* 0x000000064444723c */ /* 0x000fe20000001830 */
[-CC-:B------:R-:W-:Y:S01]  /*c500*/  FFMA.FTZ R49, R193, R61.reuse, -R128.reuse ;  /* 0x0000003dc1317223 */ /* 0x180fe20000010880 */
[-CC-:B------:R-:W-:Y:S01]  /*c510*/  FFMA.FTZ R51, R191, R61.reuse, -R128.reuse ;  /* 0x0000003dbf337223 */ /* 0x180fe20000010880 */
[-C--:B------:R-:W-:Y:S01]  /*c520*/  FFMA.FTZ R48, R169, R61.reuse, -R128 ;  /* 0x0000003da9307223 */ /* 0x080fe20000010880 */
[----:B------:R-:W-:-:S03]  /*c530*/  FFMA.FTZ R50, R147, R61, -R0 ;  /* 0x0000003d93327223 */ /* 0x000fc60000010800 */
[----:B------:R-:W1:Y:S08]  /*c540*/  MUFU.EX2 R49, R49 ;  /* 0x0000003100317308 */ /* 0x000e700000000800 */
[----:B------:R-:W-:Y:S08]  /*c550*/  MUFU.EX2 R51, R51 ;  /* 0x0000003300337308 */ /* 0x000ff00000000800 */
[----:B------:R-:W2:Y:S08]  /*c560*/  MUFU.EX2 R48, R48 ;  /* 0x0000003000307308 */ /* 0x000eb00000000800 */
[----:B------:R-:W3:Y:S01]  /*c570*/  MUFU.EX2 R50, R50 ;  /* 0x0000003200327308 */ /* 0x000ee20000000800 */
[----:B-1----:R-:W-:-:S02]  /*c580*/  F2FP.F16.F32.PACK_AB R4, R49, R58 ;  /* 0x0000003a3104723e */ /* 0x002fc400000000ff */
[----:B------:R-:W-:Y:S02]  /*c590*/  F2FP.F16.F32.PACK_AB R5, R56, R59 ;  /* 0x0000003b3805723e */ /* 0x000fe400000000ff */
[----:B--2---:R-:W-:Y:S02]  /*c5a0*/  F2FP.F16.F32.PACK_AB R6, R48, R51 ;  /* 0x000000333006723e */ /* 0x004fe400000000ff */
[----:B---3--:R-:W-:-:S07]  /*c5b0*/  F2FP.F16.F32.PACK_AB R7, R50, R57 ;  /* 0x000000393207723e */ /* 0x008fce00000000ff */
[C---:B------:R-:W-:Y:S08]  /*c5c0*/  HMMA.16816.F32 R112, R4.reuse, R108, R112 ;  /* 0x0000006c0470723c */ /* 0x040ff00000001870 */
[----:B------:R-:W-:Y:S01]  /*c5d0*/  HMMA.16816.F32 R108, R4, R110, R8 ;  /* 0x0000006e046c723c */ /* 0x000fe20000001808 */
[----:B------:R-:W1:Y:S01]  /*c5e0*/  LDSM.16.MT88.4 R8, [R118+0xe000] ;  /* 0x00e000007608783b */ /* 0x000e620000004200 */
[----:B------:R-:W-:Y:S01]  /*c5f0*/  FADD.FTZ R190, R190, R231 ;  /* 0x000000e7bebe7221 */ /* 0x000fe20000010000 */
[----:B------:R-:W-:-:S03]  /*c600*/  FADD.FTZ R132, R132, R195 ;  /* 0x000000c384847221 */ /* 0x000fc60000010000 */
[----:B------:R-:W-:Y:S01]  /*c610*/  FADD.FTZ R77, R77, R190 ;  /* 0x000000be4d4d7221 */ /* 0x000fe20000010000 */
[----:B------:R-:W-:-:S03]  /*c620*/  FADD.FTZ R149, R149, R132 ;  /* 0x0000008495957221 */ /* 0x000fc60000010000 */
[----:B------:R-:W-:Y:S02]  /*c630*/  FADD.FTZ R72, R72, R77 ;  /* 0x0000004d48487221 */ /* 0x000fe40000010000 */
[----:B------:R-:W2:Y:S01]  /*c640*/  LDSM.16.MT88.4 R76, [R156+0xe000] ;  /* 0x00e000009c4c783b */ /* 0x000ea20000004200 */
[----:B------:R-:W-:Y:S01]  /*c650*/  FADD.FTZ R130, R130, R149 ;  /* 0x0000009582827221 */ /* 0x000fe20000010000 */
[----:B------:R-:W-:-:S03]  /*c660*/  FADD.FTZ R147, R75, R72 ;  /* 0x000000484b937221 */ /* 0x000fc60000010000 */
[----:B------:R-:W-:Y:S01]  /*c670*/  FADD.FTZ R149, R73, R130 ;  /* 0x0000008249957221 */ /* 0x000fe20000010000 */
[----:B------:R-:W-:Y:S01]  /*c680*/  HMMA.16816.F32 R88, R4, R84, R28 ;  /* 0x000000540458723c */ /* 0x000fe2000000181c */
[-CC-:B------:R-:W-:Y:S01]  /*c690*/  FFMA.FTZ R30, R145, R61.reuse, -R128.reuse ;  /* 0x0000003d911e7223 */ /* 0x180fe20000010880 */
[-CC-:B------:R-:W-:Y:S01]  /*c6a0*/  FFMA.FTZ R29, R143, R61.reuse, -R128.reuse ;  /* 0x0000003d8f1d7223 */ /* 0x180fe20000010880 */
[-CC-:B------:R-:W-:Y:S01]  /*c6b0*/  FFMA.FTZ R31, R141, R61.reuse, -R128.reuse ;  /* 0x0000003d8d1f7223 */ /* 0x180fe20000010880 */
[----:B------:R-:W-:-:S04]  /*c6c0*/  FFMA.FTZ R28, R139, R61, -R128 ;  /* 0x0000003d8b1c7223 */ /* 0x000fc80000010880 */
[----:B------:R-:W-:Y:S01]  /*c6d0*/  HMMA.16816.F32 R84, R4, R86, R32 ;  /* 0x000000560454723c */ /* 0x000fe20000001820 */
[-CC-:B------:R-:W-:Y:S01]  /*c6e0*/  FFMA.FTZ R34, R137, R61.reuse, -R0.reuse ;  /* 0x0000003d89227223 */ /* 0x180fe20000010800 */
[-CC-:B------:R-:W-:Y:S01]  /*c6f0*/  FFMA.FTZ R33, R135, R61.reuse, -R0.reuse ;  /* 0x0000003d87217223 */ /* 0x180fe20000010800 */
[-CC-:B------:R-:W-:Y:S01]  /*c700*/  FFMA.FTZ R35, R133, R61.reuse, -R0.reuse ;  /* 0x0000003d85237223 */ /* 0x180fe20000010800 */
[----:B------:R-:W-:-:S04]  /*c710*/  FFMA.FTZ R32, R123, R61, -R0 ;  /* 0x0000003d7b207223 */ /* 0x000fc80000010800 */
[C---:B-1----:R-:W-:Y:S08]  /*c720*/  HMMA.16816.F32 R72, R4.reuse, R8, R44 ;  /* 0x000000080448723c */ /* 0x042ff0000000182c */
[C---:B------:R-:W-:Y:S01]  /*c730*/  HMMA.16816.F32 R68, R4.reuse, R10, R68 ;  /* 0x0000000a0444723c */ /* 0x040fe20000001844 */
[----:B------:R-:W1:Y:S01]  /*c740*/  LDSM.16.MT88.4 R8, [R118+0xa400] ;  /* 0x00a400007608783b */ /* 0x000e620000004200 */
[----:B------:R-:W-:Y:S08]  /*c750*/  MUFU.EX2 R30, R30 ;  /* 0x0000001e001e7308 */ /* 0x000ff00000000800 */
[----:B------:R-:W3:Y:S01]  /*c760*/  MUFU.EX2 R29, R29 ;  /* 0x0000001d001d7308 */ /* 0x000ee20000000800 */
[C---:B------:R-:W-:Y:S01]  /*c770*/  HMMA.16816.F32 R104, R4.reuse, R100, R12 ;  /* 0x000000640468723c */ /* 0x040fe2000000180c */
[----:B------:R-:W4:Y:S06]  /*c780*/  LDSM.16.MT88.4 R12, [R156+0xa400] ;  /* 0x00a400009c0c783b */ /* 0x000f2c0000004200 */
[----:B------:R-:W-:Y:S01]  /*c790*/  MUFU.EX2 R31, R31 ;  /* 0x0000001f001f7308 */ /* 0x000fe20000000800 */
[C---:B------:R-:W-:Y:S01]  /*c7a0*/  HMMA.16816.F32 R100, R4.reuse, R102, R16 ;  /* 0x000000660464723c */ /* 0x040fe20000001810 */
[----:B------:R-:W5:Y:S06]  /*c7b0*/  LDSM.16.MT88.4 R16, [R118+0xc400] ;  /* 0x00c400007610783b */ /* 0x000f6c0000004200 */
[----:B------:R-:W1:Y:S08]  /*c7c0*/  MUFU.EX2 R28, R28 ;  /* 0x0000001c001c7308 */ /* 0x000e700000000800 */
[----:B------:R-:W-:Y:S08]  /*c7d0*/  MUFU.EX2 R34, R34 ;  /* 0x0000002200227308 */ /* 0x000ff00000000800 */
[----:B------:R-:W4:Y:S08]  /*c7e0*/  MUFU.EX2 R33, R33 ;  /* 0x0000002100217308 */ /* 0x000f300000000800 */
[----:B------:R-:W-:Y:S08]  /*c7f0*/  MUFU.EX2 R35, R35 ;  /* 0x0000002300237308 */ /* 0x000ff00000000800 */
[----:B------:R-:W5:Y:S01]  /*c800*/  MUFU.EX2 R32, R32 ;  /* 0x0000002000207308 */ /* 0x000f620000000800 */
[C---:B------:R-:W-:Y:S01]  /*c810*/  HMMA.16816.F32 R96, R4.reuse, R92, R20 ;  /* 0x0000005c0460723c */ /* 0x040fe20000001814 */
[----:B------:R-:W5:Y:S07]  /*c820*/  LDSM.16.MT88.4 R20, [R156+0xc400] ;  /* 0x00c400009c14783b */ /* 0x000f6e0000004200 */
[C---:B--2---:R-:W-:Y:S08]  /*c830*/  HMMA.16816.F32 R80, R4.reuse, R76, R36 ;  /* 0x0000004c0450723c */ /* 0x044ff00000001824 */
[C---:B------:R-:W-:Y:S08]  /*c840*/  HMMA.16816.F32 R92, R4.reuse, R94, R24 ;  /* 0x0000005e045c723c */ /* 0x040ff00000001818 */
[----:B------:R-:W-:Y:S01]  /*c850*/  HMMA.16816.F32 R76, R4, R78, R40 ;  /* 0x0000004e044c723c */ /* 0x000fe20000001828 */
[----:B---3--:R-:W-:Y:S01]  /*c860*/  F2FP.F16.F32.PACK_AB R4, R29, R30 ;  /* 0x0000001e1d04723e */ /* 0x008fe200000000ff */
[--C-:B------:R-:W-:Y:S01]  /*c870*/  FFMA.FTZ R38, R125, R61, -R128.reuse ;  /* 0x0000003d7d267223 */ /* 0x100fe20000010880 */
[----:B-1----:R-:W-:Y:S01]  /*c880*/  F2FP.F16.F32.PACK_AB R6, R28, R31 ;  /* 0x0000001f1c06723e */ /* 0x002fe200000000ff */
[-CC-:B------:R-:W-:Y:S01]  /*c890*/  FFMA.FTZ R37, R126, R61.reuse, -R128.reuse ;  /* 0x0000003d7e257223 */ /* 0x180fe20000010880 */
[----:B----4-:R-:W-:Y:S01]  /*c8a0*/  F2FP.F16.F32.PACK_AB R5, R33, R34 ;  /* 0x000000222105723e */ /* 0x010fe200000000ff */
[--C-:B------:R-:W-:Y:S01]  /*c8b0*/  FFMA.FTZ R36, R124, R61, -R128.reuse ;  /* 0x0000003d7c247223 */ /* 0x100fe20000010880 */
[----:B-----5:R-:W-:Y:S01]  /*c8c0*/  F2FP.F16.F32.PACK_AB R7, R32, R35 ;  /* 0x000000232007723e */ /* 0x020fe200000000ff */
[-C--:B------:R-:W-:Y:S01]  /*c8d0*/  FFMA.FTZ R39, R122, R61.reuse, -R128 ;  /* 0x0000003d7a277223 */ /* 0x080fe20000010880 */
[----:B------:R-:W-:Y:S05]  /*c8e0*/  LDSM.16.MT88.4 R24, [R156+0xa800] ;  /* 0x00a800009c18783b */ /* 0x000fea0000004200 */
[C---:B------:R-:W-:Y:S08]  /*c8f0*/  HMMA.16816.F32 R104, R4.reuse, R8, R104 ;  /* 0x000000080468723c */ /* 0x040ff00000001868 */
[C---:B------:R-:W-:Y:S01]  /*c900*/  HMMA.16816.F32 R100, R4.reuse, R10, R100 ;  /* 0x0000000a0464723c */ /* 0x040fe20000001864 */
[----:B------:R-:W1:Y:S07]  /*c910*/  LDSM.16.MT88.4 R8, [R118+0xe400] ;  /* 0x00e400007608783b */ /* 0x000e6e0000004200 */
        /* <DEDUP_REMOVED lines=9> */
[----:B------:R-:W-:-:S03]  /*c9b0*/  FFMA.FTZ R41, R67, R61, -R0 ;  /* 0x0000003d43297223 */ /* 0x000fc60000010800 */
[C---:B------:R-:W-:Y:S08]  /*c9c0*/  HMMA.16816.F32 R96, R4.reuse, R20, R96 ;  /* 0x000000140460723c */ /* 0x040ff00000001860 */
[C---:B------:R-:W-:Y:S01]  /*c9d0*/  HMMA.16816.F32 R92, R4.reuse, R22, R92 ;  /* 0x00000016045c723c */ /* 0x040fe2000000185c */
[----:B------:R-:W4:Y:S07]  /*c9e0*/  LDSM.16.MT88.4 R20, [R156+0xc800] ;  /* 0x00c800009c14783b */ /* 0x000f2e0000004200 */
[C---:B-1----:R-:W-:Y:S08]  /*c9f0*/  HMMA.16816.F32 R72, R4.reuse, R8, R72 ;  /* 0x000000080448723c */ /* 0x042ff00000001848 */
[C---:B------:R-:W-:Y:S01]  /*ca00*/  HMMA.16816.F32 R68, R4.reuse, R10, R68 ;  /* 0x0000000a0444723c */ /* 0x040fe20000001844 */
[----:B------:R-:W1:Y:S01]  /*ca10*/  LDSM.16.MT88.4 R8, [R156+0xe800] ;  /* 0x00e800009c08783b */ /* 0x000e620000004200 */
[----:B------:R-:W-:Y:S08]  /*ca20*/  MUFU.EX2 R38, R38 ;  /* 0x0000002600267308 */ /* 0x000ff00000000800 */
[----:B------:R-:W5:Y:S08]  /*ca30*/  MUFU.EX2 R37, R37 ;  /* 0x0000002500257308 */ /* 0x000f700000000800 */
[----:B------:R-:W-:Y:S08]  /*ca40*/  MUFU.EX2 R36, R36 ;  /* 0x0000002400247308 */ /* 0x000ff00000000800 */
[----:B------:R-:W3:Y:S08]  /*ca50*/  MUFU.EX2 R39, R39 ;  /* 0x0000002700277308 */ /* 0x000ef00000000800 */
[----:B------:R-:W-:Y:S08]  /*ca60*/  MUFU.EX2 R40, R40 ;  /* 0x0000002800287308 */ /* 0x000ff00000000800 */
[----:B------:R-:W4:Y:S08]  /*ca70*/  MUFU.EX2 R43, R43 ;  /* 0x0000002b002b7308 */ /* 0x000f300000000800 */
[----:B------:R-:W-:Y:S08]  /*ca80*/  MUFU.EX2 R42, R42 ;  /* 0x0000002a002a7308 */ /* 0x000ff00000000800 */
[----:B------:R-:W1:Y:S01]  /*ca90*/  MUFU.EX2 R41, R41 ;  /* 0x0000002900297308 */ /* 0x000e620000000800 */
[----:B--2---:R-:W-:Y:S01]  /*caa0*/  HMMA.16816.F32 R80, R4, R12, R80 ;  /* 0x0000000c0450723c */ /* 0x004fe20000001850 */
[----:B------:R-:W-:-:S07]  /*cab0*/  FADD.FTZ R148, R148, R149 ;  /* 0x0000009594947221 */ /* 0x000fce0000010000 */
[----:B------:R-:W-:Y:S01]  /*cac0*/  HMMA.16816.F32 R76, R4, R14, R76 ;  /* 0x0000000e044c723c */ /* 0x000fe2000000184c */
[----:B-----5:R-:W-:Y:S01]  /*cad0*/  F2FP.F16.F32.PACK_AB R4, R37, R38 ;  /* 0x000000262504723e */ /* 0x020fe200000000ff */
[----:B------:R-:W-:Y:S01]  /*cae0*/  FADD.FTZ R201, R201, R148 ;  /* 0x00000094c9c97221 */ /* 0x000fe20000010000 */
[----:B---3--:R-:W-:Y:S01]  /*caf0*/  F2FP.F16.F32.PACK_AB R6, R39, R36 ;  /* 0x000000242706723e */ /* 0x008fe200000000ff */
[----:B------:R-:W2:Y:S01]  /*cb00*/  LDSM.16.MT88.4 R12, [R118+0xc800] ;  /* 0x00c80000760c783b */ /* 0x000ea20000004200 */
[----:B----4-:R-:W-:Y:S02]  /*cb10*/  F2FP.F16.F32.PACK_AB R5, R43, R40 ;  /* 0x000000282b05723e */ /* 0x010fe400000000ff */
[----:B-1----:R-:W-:Y:S01]  /*cb20*/  F2FP.F16.F32.PACK_AB R7, R41, R42 ;  /* 0x0000002a2907723e */ /* 0x002fe200000000ff */
[----:B------:R-:W-:Y:S01]  /*cb30*/  FADD.FTZ R140, R140, R147 ;  /* 0x000000938c8c7221 */ /* 0x000fe20000010000 */
[----:B------:R-:W-:-:S05]  /*cb40*/  FADD.FTZ R138, R138, R201 ;  /* 0x000000c98a8a7221 */ /* 0x000fca0000010000 */
[----:B------:R-:W-:Y:S01]  /*cb50*/  HMMA.16816.F32 R104, R4, R16, R104 ;  /* 0x000000100468723c */ /* 0x000fe20000001868 */
[----:B------:R-:W-:-:S07]  /*cb60*/  FADD.FTZ R223, R223, R140 ;  /* 0x0000008cdfdf7221 */ /* 0x000fce0000010000 */
[----:B------:R-:W-:Y:S01]  /*cb70*/  HMMA.16816.F32 R100, R4, R18, R100 ;  /* 0x000000120464723c */ /* 0x000fe20000001864 */
[----:B------:R-:W1:Y:S01]  /*cb80*/  LDSM.16.MT88.4 R16, [R118+0xe800] ;  /* 0x00e800007610783b */ /* 0x000e620000004200 */
[----:B------:R-:W-:Y:S01]  /*cb90*/  FADD.FTZ R211, R211, R138 ;  /* 0x0000008ad3d37221 */ /* 0x000fe20000010000 */
[----:B------:R-:W-:-:S05]  /*cba0*/  FADD.FTZ R152, R152, R223 ;  /* 0x000000df98987221 */ /* 0x000fca0000010000 */
[----:B------:R-:W-:Y:S01]  /*cbb0*/  HMMA.16816.F32 R96, R4, R20, R96 ;  /* 0x000000140460723c */ /* 0x000fe20000001860 */
[----:B------:R-:W-:-:S07]  /*cbc0*/  FADD.FTZ R150, R150, R211 ;  /* 0x000000d396967221 */ /* 0x000fce0000010000 */
[C---:B------:R-:W-:Y:S01]  /*cbd0*/  HMMA.16816.F32 R92, R4.reuse, R22, R92 ;  /* 0x00000016045c723c */ /* 0x040fe2000000185c */
[----:B------:R-:W3:Y:S07]  /*cbe0*/  LDSM.16.MT88.4 R20, [R156+0xac00] ;  /* 0x00ac00009c14783b */ /* 0x000eee0000004200 */
[----:B------:R-:W-:Y:S01]  /*cbf0*/  HMMA.16816.F32 R80, R4, R8, R80 ;  /* 0x000000080450723c */ /* 0x000fe20000001850 */
[----:B------:R-:W-:-:S07]  /*cc00*/  FADD.FTZ R209, R209, R152 ;  /* 0x00000098d1d17221 */ /* 0x000fce0000010000 */
[C---:B------:R-:W-:Y:S01]  /*cc10*/  HMMA.16816.F32 R76, R4.reuse, R10, R76 ;  /* 0x0000000a044c723c */ /* 0x040fe2000000184c */
[----:B------:R-:W4:Y:S01]  /*cc20*/  LDSM.16.MT88.4 R8, [R156+0xcc00] ;  /* 0x00cc00009c08783b */ /* 0x000f220000004200 */
[----:B------:R-:W-:Y:S01]  /*cc30*/  FADD.FTZ R205, R205, R150 ;  /* 0x00000096cdcd7221 */ /* 0x000fe20000010000 */
[-CC-:B------:R-:W-:Y:S01]  /*cc40*/  FFMA.FTZ R131, R131, R61.reuse, -R128.reuse ;  /* 0x0000003d83837223 */ /* 0x180fe20000010880 */
[-CC-:B------:R-:W-:Y:S01]  /*cc50*/  FFMA.FTZ R127, R127, R61.reuse, -R128.reuse ;  /* 0x0000003d7f7f7223 */ /* 0x180fe20000010880 */
[-C--:B------:R-:W-:Y:S01]  /*cc60*/  FFMA.FTZ R120, R120, R61.reuse, -R128 ;  /* 0x0000003d78787223 */ /* 0x080fe20000010880 */
[-C--:B------:R-:W-:Y:S01]  /*cc70*/  FFMA.FTZ R63, R63, R61.reuse, -R0 ;  /* 0x0000003d3f3f7223 */ /* 0x080fe20000010800 */
[----:B------:R-:W-:Y:S01]  /*cc80*/  FADD.FTZ R146, R146, R209 ;  /* 0x000000d192927221 */ /* 0x000fe20000010000 */
[----:B------:R-:W-:Y:S01]  /*cc90*/  FADD.FTZ R52, R52, R205 ;  /* 0x000000cd34347221 */ /* 0x000fe20000010000 */
[-C--:B------:R-:W-:Y:S01]  /*cca0*/  FFMA.FTZ R129, R129, R61.reuse, -R128 ;  /* 0x0000003d81817223 */ /* 0x080fe20000010880 */
[-CC-:B------:R-:W-:Y:S01]  /*ccb0*/  FFMA.FTZ R65, R65, R61.reuse, -R0.reuse ;  /* 0x0000003d41417223 */ /* 0x180fe20000010800 */
[-CC-:B------:R-:W-:Y:S01]  /*ccc0*/  FFMA.FTZ R116, R116, R61.reuse, -R0.reuse ;  /* 0x0000003d74747223 */ /* 0x180fe20000010800 */
[----:B------:R-:W-:Y:S01]  /*ccd0*/  FFMA.FTZ R61, R66, R61, -R0 ;  /* 0x0000003d423d7223 */ /* 0x000fe20000010800 */
[----:B------:R-:W-:Y:S01]  /*cce0*/  FADD.FTZ R213, R213, R146 ;  /* 0x00000092d5d57221 */ /* 0x000fe20000010000 */
[----:B------:R-:W-:Y:S01]  /*ccf0*/  FADD.FTZ R203, R203, R52 ;  /* 0x00000034cbcb7221 */ /* 0x000fe20000010000 */
[----:B------:R-:W-:Y:S01]  /*cd00*/  HMMA.16816.F32 R112, R4, R24, R112 ;  /* 0x000000180470723c */ /* 0x000fe20000001870 */
[----:B------:R-:W-:Y:S01]  /*cd10*/  MUFU.EX2 R131, R131 ;  /* 0x0000008300837308 */ /* 0x000fe20000000800 */
[----:B------:R-:W-:Y:S01]  /*cd20*/  FADD.FTZ R144, R144, R213 ;  /* 0x000000d590907221 */ /* 0x000fe20000010000 */
[----:B------:R-:W-:-:S05]  /*cd30*/  FADD.FTZ R142, R142, R203 ;  /* 0x000000cb8e8e7221 */ /* 0x000fca0000010000 */
[----:B------:R-:W-:Y:S01]  /*cd40*/  HMMA.16816.F32 R108, R4, R26, R108 ;  /* 0x0000001a046c723c */ /* 0x000fe2000000186c */
[----:B------:R-:W5:Y:S01]  /*cd50*/  MUFU.EX2 R0, R129 ;  /* 0x0000008100007308 */ /* 0x000f620000000800 */
[----:B------:R-:W-:Y:S01]  /*cd60*/  FADD.FTZ R27, R207, R144 ;  /* 0x00000090cf1b7221 */ /* 0x000fe20000010000 */
[----:B------:R-:W-:-:S06]  /*cd70*/  FADD.FTZ R199, R199, R142 ;  /* 0x0000008ec7c77221 */ /* 0x000fcc0000010000 */
[----:B------:R-:W-:Y:S08]  /*cd80*/  MUFU.EX2 R127, R127 ;  /* 0x0000007f007f7308 */ /* 0x000ff00000000800 */
[----:B------:R-:W3:Y:S08]  /*cd90*/  MUFU.EX2 R120, R120 ;  /* 0x0000007800787308 */ /* 0x000ef00000000800 */
[----:B------:R-:W-:Y:S08]  /*cda0*/  MUFU.EX2 R24, R65 ;  /* 0x0000004100187308 */ /* 0x000ff00000000800 */
[----:B------:R-:W4:Y:S08]  /*cdb0*/  MUFU.EX2 R25, R116 ;  /* 0x0000007400197308 */ /* 0x000f300000000800 */
[----:B------:R-:W-:Y:S08]  /*cdc0*/  MUFU.EX2 R63, R63 ;  /* 0x0000003f003f7308 */ /* 0x000ff00000000800 */
[----:B------:R-:W4:Y:S01]  /*cdd0*/  MUFU.EX2 R26, R61 ;  /* 0x0000003d001a7308 */ /* 0x000f220000000800 */
[----:B------:R-:W-:Y:S01]  /*cde0*/  FADD.FTZ R27, R136, R27 ;  /* 0x0000001b881b7221 */ /* 0x000fe20000010000 */
[----:B------:R-:W-:Y:S01]  /*cdf0*/  FADD.FTZ R134, R134, R199 ;  /* 0x000000c786867221 */ /* 0x000fe20000010000 */
[----:B--2---:R-:W-:Y:S02]  /*ce00*/  HMMA.16816.F32 R88, R4, R12, R88 ;  /* 0x0000000c0458723c */ /* 0x004fe40000001858 */
[----:B------:R-:W-:Y:S01]  /*ce10*/  FADD.FTZ R58, R58, R27 ;  /* 0x0000001b3a3a7221 */ /* 0x000fe20000010000 */
[----:B------:R-:W-:-:S03]  /*ce20*/  FADD.FTZ R59, R59, R134 ;  /* 0x000000863b3b7221 */ /* 0x000fc60000010000 */
[----:B------:R-:W-:Y:S02]  /*ce30*/  FADD.FTZ R58, R49, R58 ;  /* 0x0000003a313a7221 */ /* 0x000fe40000010000 */
[C---:B------:R-:W-:Y:S01]  /*ce40*/  HMMA.16816.F32 R84, R4.reuse, R14, R84 ;  /* 0x0000000e0454723c */ /* 0x040fe20000001854 */
[----:B------:R-:W-:Y:S01]  /*ce50*/  FADD.FTZ R56, R56, R59 ;  /* 0x0000003b38387221 */ /* 0x000fe20000010000 */
[----:B------:R-:W-:Y:S01]  /*ce60*/  FADD.FTZ R51, R51, R58 ;  /* 0x0000003a33337221 */ /* 0x000fe20000010000 */
[----:B------:R-:W2:Y:S05]  /*ce70*/  LDSM.16.MT88.4 R12, [R118+0xac00] ;  /* 0x00ac0000760c783b */ /* 0x000eaa0000004200 */
[----:B-1----:R-:W-:Y:S01]  /*ce80*/  HMMA.16816.F32 R72, R4, R16, R72 ;  /* 0x000000100448723c */ /* 0x002fe20000001848 */
[----:B------:R-:W-:-:S07]  /*ce90*/  FADD.FTZ R57, R57, R56 ;  /* 0x0000003839397221 */ /* 0x000fce0000010000 */
[----:B------:R-:W-:Y:S01]  /*cea0*/  HMMA.16816.F32 R68, R4, R18, R68 ;  /* 0x000000120444723c */ /* 0x000fe20000001844 */
[----:B-----5:R-:W-:Y:S01]  /*ceb0*/  F2FP.F16.F32.PACK_AB R4, R0, R131 ;  /* 0x000000830004723e */ /* 0x020fe200000000ff */
[----:B------:R-:W1:Y:S01]  /*cec0*/  LDSM.16.MT88.4 R16, [R118+0xcc00] ;  /* 0x00cc00007610783b */ /* 0x000e620000004200 */
[----:B---3--:R-:W-:Y:S02]  /*ced0*/  F2FP.F16.F32.PACK_AB R6, R120, R127 ;  /* 0x0000007f7806723e */ /* 0x008fe400000000ff */
[----:B----4-:R-:W-:Y:S02]  /*cee0*/  F2FP.F16.F32.PACK_AB R5, R25, R24 ;  /* 0x000000181905723e */ /* 0x010fe400000000ff */
[----:B------:R-:W-:Y:S01]  /*cef0*/  F2FP.F16.F32.PACK_AB R7, R26, R63 ;  /* 0x0000003f1a07723e */ /* 0x000fe200000000ff */
[----:B------:R-:W-:Y:S01]  /*cf00*/  FADD.FTZ R51, R48, R51 ;  /* 0x0000003330337221 */ /* 0x000fe20000010000 */
[----:B------:R-:W-:-:S05]  /*cf10*/  FADD.FTZ R57, R50, R57 ;  /* 0x0000003932397221 */ /* 0x000fca0000010000 */
[----:B------:R-:W-:Y:S01]  /*cf20*/  HMMA.16816.F32 R112, R4, R20, R112 ;  /* 0x000000140470723c */ /* 0x000fe20000001870 */
[----:B------:R-:W-:Y:S01]  /*cf30*/  FADD.FTZ R30, R30, R51 ;  /* 0x000000331e1e7221 */ /* 0x000fe20000010000 */
[----:B------:R-:W-:-:S06]  /*cf40*/  FADD.FTZ R34, R34, R57 ;  /* 0x0000003922227221 */ /* 0x000fcc0000010000 */
[C---:B------:R-:W-:Y:S01]  /*cf50*/  HMMA.16816.F32 R108, R4.reuse, R22, R108 ;  /* 0x00000016046c723c */ /* 0x040fe2000000186c */
[----:B------:R-:W3:Y:S07]  /*cf60*/  LDSM.16.MT88.4 R20, [R156+0xec00] ;  /* 0x00ec00009c14783b */ /* 0x000eee0000004200 */
[C---:B------:R-:W-:Y:S08]  /*cf70*/  HMMA.16816.F32 R96, R4.reuse, R8, R96 ;  /* 0x000000080460723c */ /* 0x040ff00000001860 */
        /* <DEDUP_REMOVED lines=18> */
[----:B--2---:R-:W-:Y:S03]  /*d0a0*/  HMMA.16816.F32 R104, R4, R12, R104 ;  /* 0x0000000c0468723c */ /* 0x004fe60000001868 */
[----:B------:R-:W-:-:S05]  /*d0b0*/  FADD.FTZ R24, R25, R24 ;  /* 0x0000001819187221 */ /* 0x000fca0000010000 */
[----:B------:R-:W-:Y:S01]  /*d0c0*/  HMMA.16816.F32 R100, R4, R14, R100 ;  /* 0x0000000e0464723c */ /* 0x000fe20000001864 */
[----:B------:R-:W-:-:S07]  /*d0d0*/  FADD.FTZ R63, R63, R24 ;  /* 0x000000183f3f7221 */ /* 0x000fce0000010000 */
[C---:B-1----:R-:W-:Y:S08]  /*d0e0*/  HMMA.16816.F32 R88, R4.reuse, R16, R88 ;  /* 0x000000100458723c */ /* 0x042ff00000001858 */
[C---:B------:R-:W-:Y:S08]  /*d0f0*/  HMMA.16816.F32 R84, R4.reuse, R18, R84 ;  /* 0x000000120454723c */ /* 0x040ff00000001854 */
[C---:B---3--:R-:W-:Y:S08]  /*d100*/  HMMA.16816.F32 R80, R4.reuse, R20, R80 ;  /* 0x000000140450723c */ /* 0x048ff00000001850 */
[C---:B------:R-:W-:Y:S08]  /*d110*/  HMMA.16816.F32 R76, R4.reuse, R22, R76 ;  /* 0x00000016044c723c */ /* 0x040ff0000000184c */
[C---:B----4-:R-:W-:Y:S08]  /*d120*/  HMMA.16816.F32 R72, R4.reuse, R8, R72 ;  /* 0x000000080448723c */ /* 0x050ff00000001848 */
[----:B------:R-:W-:Y:S01]  /*d130*/  HMMA.16816.F32 R68, R4, R10, R68 ;  /* 0x0000000a0444723c */ /* 0x000fe20000001844 */
[----:B------:R-:W-:Y:S01]  /*d140*/  FADD.FTZ R4, R0, R131 ;  /* 0x0000008300047221 */ /* 0x000fe20000010000 */
[----:B------:R-:W-:-:S03]  /*d150*/  IMAD.MOV.U32 R0, RZ, RZ, R54 ;  /* 0x000000ffff007224 */ /* 0x000fc600078e0036 */
[----:B------:R-:W-:Y:S01]  /*d160*/  FADD.FTZ R127, R127, R4 ;  /* 0x000000047f7f7221 */ /* 0x000fe20000010000 */
[----:B------:R-:W-:Y:S02]  /*d170*/  IMAD.MOV.U32 R52, RZ, RZ, R60 ;  /* 0x000000ffff347224 */ /* 0x000fe400078e003c */
[----:B------:R-:W-:Y:S01]  /*d180*/  FADD.FTZ R195, R26, R63 ;  /* 0x0000003f1ac37221 */ /* 0x000fe20000010000 */
[----:B------:R-:W-:Y:S02]  /*d190*/  @P3 IMAD.MOV.U32 R0, RZ, RZ, R54 ;  /* 0x000000ffff003224 */ /* 0x000fe400078e0036 */
[----:B------:R-:W-:Y:S01]  /*d1a0*/  FADD.FTZ R196, R120, R127 ;  /* 0x0000007f78c47221 */ /* 0x000fe20000010000 */
[----:B------:R-:W-:Y:S02]  /*d1b0*/  @P3 IMAD.MOV.U32 R52, RZ, RZ, R60 ;  /* 0x000000ffff343224 */ /* 0x000fe400078e003c */
[----:B------:R-:W-:Y:S01]  /*d1c0*/  @P3 VIADD R55, R55, 0xfffffffd ;  /* 0xfffffffd37373836 */ /* 0x000fe20000000000 */
[----:B------:R-:W-:Y:S06]  /*d1d0*/  @P3 BRA `(.L_x_2443) ;  /* 0x0000000000043947 */ /* 0x000fec0003800000 */
.L_x_2434:
[----:B------:R-:W-:-:S07]  /*d1e0*/  IADD3 R55, PT, PT, R117, -0x1, RZ ;  /* 0xffffffff75377810 */ /* 0x000fce0007ffe0ff */
.L_x_2443:
[----:B------:R-:W-:Y:S05]  /*d1f0*/  BSYNC B2 ;  /* 0x0000000000027941 */ /* 0x000fea0003800000 */
.L_x_2433:
[----:B------:R-:W-:-:S13]  /*d200*/  ISETP.GE.AND P0, PT, R55, R166, PT ;  /* 0x000000a63700720c */ /* 0x000fda0003f06270 */
[----:B------:R-:W-:Y:S05]  /*d210*/  @!P0 BRA `(.L_x_2444) ;  /* 0x00000060009c8947 */ /* 0x000fea0003800000 */
[C---:B------:R-:W-:Y:S01]  /*d220*/  IMAD.SHL.U32 R190, R55.reuse, 0x80, RZ ;  /* 0x0000008037be7824 */ /* 0x040fe200078e00ff */
[----:B------:R-:W-:Y:S01]  /*d230*/  ISETP.NE.U32.AND P1, PT, R188, RZ, PT ;  /* 0x000000ffbc00720c */ /* 0x000fe20003f25070 */
[----:B------:R-:W-:Y:S01]  /*d240*/  IMAD.MOV.U32 R117, RZ, RZ, R0 ;  /* 0x000000ffff757224 */ /* 0x000fe200078e0000 */
[----:B------:R-:W-:Y:S01]  /*d250*/  MOV R116, R52 ;  /* 0x0000003400747202 */ /* 0x000fe20000000f00 */
[----:B------:R-:W-:Y:S01]  /*d260*/  VIADD R191, R55, 0x1 ;  /* 0x0000000137bf7836 */ /* 0x000fe20000000000 */
[C---:B------:R-:W-:Y:S02]  /*d270*/  LOP3.LUT R192, R190.reuse, 0x40, R53, 0xfe, !PT ;  /* 0x00000040bec07812 */ /* 0x040fe400078efe35 */
[----:B------:R-:W-:Y:S02]  /*d280*/  ISETP.NE.AND.EX P1, PT, R189, RZ, PT, P1 ;  /* 0x000000ffbd00720c */ /* 0x000fe40003f25310 */
[----:B------:R-:W-:-:S11]  /*d290*/  IADD3 R190, PT, PT, R190, 0x80, RZ ;  /* 0x00000080bebe7810 */ /* 0x000fd60007ffe0ff */
.L_x_2451:
        /* <DEDUP_REMOVED lines=80> */
.L_x_2446:
[----:B------:R-:W-:Y:S05]  /*d7a0*/  BSYNC.RECONVERGENT B0 ;  /* 0x0000000000007941 */ /* 0x000fea0003800200 */
.L_x_2445:
        /* <DEDUP_REMOVED lines=17> */
[C---:B------:R-:W-:Y:S02]  /*d8c0*/  IADD3.X R199, PT, PT, R0.reuse, R201, RZ, P5, !PT ;  /* 0x000000c900c77210 */ /* 0x040fe40002ffe4ff */
        /* <DEDUP_REMOVED lines=67> */
[----:B------:R-:W-:Y:S07]  /*dd00*/  LDSM.16.M88.4 R124, [R119+0x3000] ;  /* 0x00300000777c783b */ /* 0x000fee0000000200 */
[C---:B------:R-:W-:Y:S08]  /*dd10*/  HMMA.16816.F32 R16, R120.reuse, R130, RZ ;  /* 0x000000827810723c */ /* 0x040ff000000018ff */
[C---:B-1----:R-:W-:Y:S08]  /*dd20*/  HMMA.16816.F32 R20, R120.reuse, R132, RZ ;  /* 0x000000847814723c */ /* 0x042ff000000018ff */
        /* <DEDUP_REMOVED lines=11> */
[----:B------:R-:W1:Y:S07]  /*dde0*/  LDSM.16.M88.4 R120, [R157] ;  /* 0x000000009d78783b */ /* 0x000e6e0000000200 */
        /* <DEDUP_REMOVED lines=23> */
[----:B------:R-:W-:Y:S06]  /*df60*/  LDSM.16.M88.4 R120, [R159+0x1000] ;  /* 0x001000009f78783b */ /* 0x000fec0000000200 */
        /* <DEDUP_REMOVED lines=88> */
[----:B------:R-:W3:Y:S10]  /*e4f0*/  MUFU.TANH R211, R211 ;  /* 0x000000d300d37308 */ /* 0x000ef40000002400 */
[----:B------:R-:W4:Y:S10]  /*e500*/  MUFU.TANH R209, R209 ;  /* 0x000000d100d17308 */ /* 0x000f340000002400 */
        /* <DEDUP_REMOVED lines=67> */
[----:B------:R4:W1:Y:S10]  /*e940*/  MUFU.TANH R9, R203 ;  /* 0x000000cb00097308 */ /* 0x0008740000002400 */
[----:B------:R2:W1:Y:S01]  /*e950*/  MUFU.TANH R14, R202 ;  /* 0x000000ca000e7308 */ /* 0x0004620000002400 */
[C---:B-----5:R-:W-:Y:S09]  /*e960*/  HMMA.16816.F32 R44, R120.reuse, R124, R44 ;  /* 0x0000007c782c723c */ /* 0x060ff2000000182c */
[----:B------:R5:W1:Y:S01]  /*e970*/  MUFU.TANH R10, R200 ;  /* 0x000000c8000a7308 */ /* 0x000a620000002400 */
[C---:B------:R-:W-:Y:S01]  /*e980*/  HMMA.16816.F32 R48, R120.reuse, R126, R48 ;  /* 0x0000007e7830723c */ /* 0x040fe20000001830 */
[----:B------:R-:W1:Y:S08]  /*e990*/  LDSM.16.M88.4 R124, [R119+0x8800] ;  /* 0x00880000777c783b */ /* 0x000e700000000200 */
[----:B------:R5:W1:Y:S10]  /*e9a0*/  MUFU.TANH R7, R198 ;  /* 0x000000c600077308 */ /* 0x000a740000002400 */
[----:B------:R-:W1:Y:S01]  /*e9b0*/  MUFU.TANH R242, R242 ;  /* 0x000000f200f27308 */ /* 0x000e620000002400 */
[-C--:B---3--:R-:W-:Y:S01]  /*e9c0*/  FMUL.FTZ R0, R44, R169.reuse ;  /* 0x000000a92c007220 */ /* 0x088fe20000410000 */
[-C--:B------:R-:W-:Y:S01]  /*e9d0*/  FMUL.FTZ R252, R45, R169.reuse ;  /* 0x000000a92dfc7220 */ /* 0x080fe20000410000 */
[-C--:B------:R-:W-:Y:S01]  /*e9e0*/  FMUL.FTZ R210, R46, R169.reuse ;  /* 0x000000a92ed27220 */ /* 0x080fe20000410000 */
[-C--:B------:R-:W-:Y:S06]  /*e9f0*/  FMUL.FTZ R208, R47, R169.reuse ;  /* 0x000000a92fd07220 */ /* 0x080fec0000410000 */
[----:B------:R3:W1:Y:S01]  /*ea00*/  MUFU.TANH R6, R0 ;  /* 0x0000000000067308 */ /* 0x0006620000002400 */
[-C--:B------:R-:W-:Y:S01]  /*ea10*/  FMUL.FTZ R251, R48, R169.reuse ;  /* 0x000000a930fb7220 */ /* 0x080fe20000410000 */
[-C--:B------:R-:W-:Y:S01]  /*ea20*/  FMUL.FTZ R250, R49, R169.reuse ;  /* 0x000000a931fa7220 */ /* 0x080fe20000410000 */
[-C--:B----4-:R-:W-:Y:S01]  /*ea30*/  FMUL.FTZ R203, R50, R169.reuse ;  /* 0x000000a932cb7220 */ /* 0x090fe20000410000 */
[-C--:B--2---:R-:W-:Y:S06]  /*ea40*/  FMUL.FTZ R202, R51, R169.reuse ;  /* 0x000000a933ca7220 */ /* 0x084fec0000410000 */
[----:B------:R-:W2:Y:S10]  /*ea50*/  MUFU.TANH R207, R207 ;  /* 0x000000cf00cf7308 */ /* 0x000eb40000002400 */
[----:B------:R-:W4:Y:S01]  /*ea60*/  MUFU.TANH R224, R224 ;  /* 0x000000e000e07308 */ /* 0x000f220000002400 */
[C---:B-1----:R-:W-:Y:S09]  /*ea70*/  HMMA.16816.F32 R52, R120.reuse, R124, R52 ;  /* 0x0000007c7834723c */ /* 0x042ff20000001834 */
[----:B------:R-:W1:Y:S01]  /*ea80*/  MUFU.TANH R240, R240 ;  /* 0x000000f000f07308 */ /* 0x000e620000002400 */
[C---:B------:R-:W-:Y:S01]  /*ea90*/  HMMA.16816.F32 R56, R120.reuse, R126, R56 ;  /* 0x0000007e7838723c */ /* 0x040fe20000001838 */
[----:B------:R-:W2:Y:S08]  /*eaa0*/  LDSM.16.M88.4 R124, [R119+0x8c00] ;  /* 0x008c0000777c783b */ /* 0x000eb00000000200 */
[----:B------:R-:W1:Y:S01]  /*eab0*/  MUFU.TANH R238, R238 ;  /* 0x000000ee00ee7308 */ /* 0x000e620000002400 */
[----:B------:R-:W-:Y:S09]  /*eac0*/  DEPBAR.LE SB0, 0x0 ;  /* 0x000080000000791a */ /* 0x000ff20000000000 */
[----:B------:R-:W1:Y:S01]  /*ead0*/  MUFU.TANH R222, R222 ;  /* 0x000000de00de7308 */ /* 0x000e620000002400 */
[----:B------:R-:W-:Y:S01]  /*eae0*/  BAR.SYNC.DEFER_BLOCKING 0x0 ;  /* 0x0000000000007b1d */ /* 0x000fe20000010000 */
[-C--:B------:R-:W-:Y:S01]  /*eaf0*/  FMUL.FTZ R249, R52, R169.reuse ;  /* 0x000000a934f97220 */ /* 0x080fe20000410000 */
[-C--:B------:R-:W-:Y:S01]  /*eb00*/  FMUL.FTZ R248, R53, R169.reuse ;  /* 0x000000a935f87220 */ /* 0x080fe20000410000 */
[-C--:B-----5:R-:W-:Y:S01]  /*eb10*/  FMUL.FTZ R200, R54, R169.reuse ;  /* 0x000000a936c87220 */ /* 0x0a0fe20000410000 */
[-C--:B------:R-:W-:Y:S05]  /*eb20*/  FMUL.FTZ R198, R55, R169.reuse ;  /* 0x000000a937c67220 */ /* 0x080fea0000410000 */
[----:B------:R-:W1:Y:S01]  /*eb30*/  MUFU.TANH R220, R220 ;  /* 0x000000dc00dc7308 */ /* 0x000e620000002400 */
[-C--:B---3--:R-:W-:Y:S01]  /*eb40*/  FMUL.FTZ R0, R56, R169.reuse ;  /* 0x000000a938007220 */ /* 0x088fe20000410000 */
[-C--:B------:R-:W-:Y:S01]  /*eb50*/  FMUL.FTZ R247, R57, R169.reuse ;  /* 0x000000a939f77220 */ /* 0x080fe20000410000 */
[-C--:B------:R-:W-:Y:S01]  /*eb60*/  FMUL.FTZ R206, R58, R169.reuse ;  /* 0x000000a93ace7220 */ /* 0x080fe20000410000 */
[-C--:B------:R-:W-:Y:S06]  /*eb70*/  FMUL.FTZ R204, R59, R169.reuse ;  /* 0x000000a93bcc7220 */ /* 0x080fec0000410000 */
[----:B------:R3:W1:Y:S10]  /*eb80*/  MUFU.TANH R18, R0 ;  /* 0x0000000000127308 */ /* 0x0006740000002400 */
[----:B------:R-:W1:Y:S01]  /*eb90*/  MUFU.TANH R226, R226 ;  /* 0x000000e200e27308 */ /* 0x000e620000002400 */
[C---:B--2---:R-:W-:Y:S09]  /*eba0*/  HMMA.16816.F32 R60, R120.reuse, R124, R60 ;  /* 0x0000007c783c723c */ /* 0x044ff2000000183c */
[----:B------:R-:W2:Y:S01]  /*ebb0*/  MUFU.TANH R218, R218 ;  /* 0x000000da00da7308 */ /* 0x000ea20000002400 */
        /* <DEDUP_REMOVED lines=10> */
[-C--:B---3--:R-:W-:Y:S01]  /*ec60*/  FMUL.FTZ R0, R66, R169.reuse ;  /* 0x000000a942007220 */ /* 0x088fe20000410000 */
[----:B------:R-:W-:Y:S06]  /*ec70*/  FMUL.FTZ R228, R67, R169 ;  /* 0x000000a943e47220 */ /* 0x000fec0000410000 */
[----:B------:R-:W3:Y:S10]  /*ec80*/  MUFU.TANH R208, R208 ;  /* 0x000000d000d07308 */ /* 0x000ef40000002400 */
        /* <DEDUP_REMOVED lines=33> */
[----:B------:R-:W2:Y:S02]  /*eea0*/  LD.E R19, desc[UR4][R2.64+0x170] ;  /* 0x0001700402137980 */ /* 0x000ea4000c101900 */
[-C--:B--2---:R-:W-:Y:S02]  /*eeb0*/  IABS R15, R19.reuse ;  /* 0x00000013000f7213 */ /* 0x084fe40000000000 */
[----:B------:R-:W-:Y:S02]  /*eec0*/  IABS R13, R19 ;  /* 0x00000013000d7213 */ /* 0x000fe40000000000 */
[----:B------:R-:W2:Y:S03]  /*eed0*/  I2F.RP R8, R15 ;  /* 0x0000000f00087306 */ /* 0x000ea60000209400 */
[----:B------:R-:W-:Y:S07]  /*eee0*/  IMAD.MOV R13, RZ, RZ, -R13 ;  /* 0x000000ffff0d7224 */ /* 0x000fee00078e0a0d */
[----:B--2---:R-:W2:Y:S02]  /*eef0*/  MUFU.RCP R4, R8 ;  /* 0x0000000800047308 */ /* 0x004ea40000001000 */
[----:B--2---:R-:W-:Y:S02]  /*ef00*/  VIADD R16, R4, 0xffffffe ;  /* 0x0ffffffe04107836 */ /* 0x004fe40000000000 */
[----:B------:R-:W-:Y:S06]  /*ef10*/  VIADD R8, R190, 0xffffff00 ;  /* 0xffffff00be087836 */ /* 0x000fec0000000000 */
[----:B------:R-:W2:Y:S02]  /*ef20*/  F2I.FTZ.U32.TRUNC.NTZ R17, R16 ;  /* 0x0000001000117305 */ /* 0x000ea4000021f000 */
[--C-:B--2---:R-:W-:Y:S02]  /*ef30*/  IMAD.MOV R4, RZ, RZ, -R17.reuse ;  /* 0x000000ffff047224 */ /* 0x104fe400078e0a11 */
[----:B------:R-:W-:Y:S02]  /*ef40*/  IMAD.MOV.U32 R16, RZ, RZ, RZ ;  /* 0x000000ffff107224 */ /* 0x000fe400078e00ff */
[----:B------:R-:W-:Y:S04]  /*ef50*/  IMAD R5, R4, R15, RZ ;  /* 0x0000000f04057224 */ /* 0x000fe800078e02ff */
[----:B------:R-:W-:Y:S01]  /*ef60*/  IMAD.HI.U32 R17, R17, R5, R16 ;  /* 0x0000000511117227 */ /* 0x000fe200078e0010 */
[----:B------:R-:W-:Y:S04]  /*ef70*/  IADD3 R5, PT, PT, R190, -0x80, RZ ;  /* 0xffffff80be057810 */ /* 0x000fe80007ffe0ff */
[----:B------:R-:W-:Y:S02]  /*ef80*/  IABS R4, R5 ;  /* 0x0000000500047213 */ /* 0x000fe40000000000 */
[----:B------:R-:W-:Y:S03]  /*ef90*/  LOP3.LUT R5, R5, R19, RZ, 0x3c, !PT ;  /* 0x0000001305057212 */ /* 0x000fe600078e3cff */
[----:B------:R-:W-:Y:S04]  /*efa0*/  IMAD.HI.U32 R12, R17, R4, RZ ;  /* 0x00000004110c7227 */ /* 0x000fe800078e00ff */
[C---:B------:R-:W-:Y:S05]  /*efb0*/  IMAD R4, R12.reuse, R13, R4 ;  /* 0x0000000d0c047224 */ /* 0x040fea00078e0204 */
[----:B------:R-:W-:Y:S11]  /*efc0*/  ISETP.GT.U32.AND P5, PT, R15, R4, PT ;  /* 0x000000040f00720c */ /* 0x000ff60003fa4070 */
[----:B------:R-:W-:Y:S02]  /*efd0*/  @!UPT UIADD3 URZ, UPT, UPT, URZ, URZ, URZ ;  /* 0x000000fffffff290 */ /* 0x000fe4000fffe0ff */
[----:B------:R-:W-:Y:S01]  /*efe0*/  @!P5 IADD3 R12, PT, PT, R12, 0x1, RZ ;  /* 0x000000010c0cd810 */ /* 0x000fe20007ffe0ff */
[----:B------:R-:W-:Y:S01]  /*eff0*/  @!P5 IMAD.IADD R4, R4, 0x1, -R15 ;  /* 0x000000010404d824 */ /* 0x000fe200078e0a0f */
[----:B------:R-:W-:Y:S04]  /*f000*/  ISETP.GE.AND P5, PT, R5, RZ, PT ;  /* 0x000000ff0500720c */ /* 0x000fe80003fa6270 */
[----:B------:R-:W-:Y:S02]  /*f010*/  ISETP.GE.U32.AND P6, PT, R4, R15, PT ;  /* 0x0000000f0400720c */ /* 0x000fe40003fc6070 */
[----:B------:R-:W-:Y:S02]  /*f020*/  IABS R4, R8 ;  /* 0x0000000800047213 */ /* 0x000fe40000000000 */
[----:B------:R-:W-:Y:S03]  /*f030*/  LOP3.LUT R8, R8, R19, RZ, 0x3c, !PT ;  /* 0x0000001308087212 */ /* 0x000fe600078e3cff */
[----:B------:R-:W-:Y:S04]  /*f040*/  IMAD.HI.U32 R17, R17, R4, RZ ;  /* 0x0000000411117227 */ /* 0x000fe800078e00ff */
[----:B------:R-:W-:Y:S02]  /*f050*/  IMAD R4, R17, R13, R4 ;  /* 0x0000000d11047224 */ /* 0x000fe400078e0204 */
[----:B------:R-:W-:Y:S01]  /*f060*/  @P6 VIADD R12, R12, 0x1 ;  /* 0x000000010c0c6836 */ /* 0x000fe20000000000 */
[----:B------:R-:W-:Y:S02]  /*f070*/  ISETP.NE.AND P6, PT, R19, RZ, PT ;  /* 0x000000ff1300720c */ /* 0x000fe40003fc5270 */
[----:B------:R-:W-:Y:S02]  /*f080*/  ISETP.GT.U32.AND P4, PT, R15, R4, PT ;  /* 0x000000040f00720c */ /* 0x000fe40003f84070 */
[----:B------:R-:W-:Y:S11]  /*f090*/  @!P5 IADD3 R12, PT, PT, -R12, RZ, RZ ;  /* 0x000000ff0c0cd210 */ /* 0x000ff60007ffe1ff */
[-C--:B------:R-:W-:Y:S01]  /*f0a0*/  @!P4 IADD3 R4, PT, PT, R4, -R15.reuse, RZ ;  /* 0x8000000f0404c210 */ /* 0x080fe20007ffe0ff */
[----:B------:R-:W-:Y:S03]  /*f0b0*/  @!P4 VIADD R17, R17, 0x1 ;  /* 0x000000011111c836 */ /* 0x000fe60000000000 */
[----:B------:R-:W-:Y:S02]  /*f0c0*/  ISETP.GE.U32.AND P4, PT, R4, R15, PT ;  /* 0x0000000f0400720c */ /* 0x000fe40003f86070 */
[----:B------:R-:W-:Y:S04]  /*f0d0*/  LOP3.LUT R4, RZ, R19, RZ, 0x33, !PT ;  /* 0x00000013ff047212 */ /* 0x000fe800078e33ff */
[----:B------:R-:W-:Y:S07]  /*f0e0*/  SEL R13, R4, R12, !P6 ;  /* 0x0000000c040d7207 */ /* 0x000fee0007000000 */
[----:B------:R-:W-:Y:S01]  /*f0f0*/  @P4 VIADD R17, R17, 0x1 ;  /* 0x0000000111114836 */ /* 0x000fe20000000000 */
[----:B------:R-:W-:Y:S11]  /*f100*/  ISETP.GE.AND P4, PT, R8, RZ, PT ;  /* 0x000000ff0800720c */ /* 0x000ff60003f86270 */
[----:B------:R-:W-:Y:S02]  /*f110*/  @!UPT UIADD3 URZ, UPT, UPT, URZ, URZ, URZ ;  /* 0x000000fffffff290 */ /* 0x000fe4000fffe0ff */
[----:B------:R-:W-:Y:S05]  /*f120*/  @!P4 IMAD.MOV R17, RZ, RZ, -R17 ;  /* 0x000000ffff11c224 */ /* 0x000fea00078e0a11 */
[----:B------:R-:W-:Y:S04]  /*f130*/  SEL R17, R4, R17, !P6 ;  /* 0x0000001104117207 */ /* 0x000fe80007000000 */
[----:B------:R-:W-:Y:S01]  /*f140*/  LEA R22, P4, R17, R182, 0x2 ;  /* 0x000000b611167211 */ /* 0x000fe200078810ff */
[----:B------:R-:W-:Y:S03]  /*f150*/  IMAD.IADD R4, R13, 0x1, -R17 ;  /* 0x000000010d047824 */ /* 0x000fe600078e0a11 */
[-C--:B------:R-:W-:Y:S01]  /*f160*/  LEA.HI.X.SX32 R23, R17, R183.reuse, 0x2, P4 ;  /* 0x000000b711177211 */ /* 0x080fe200020f16ff */
[----:B------:R-:W-:Y:S01]  /*f170*/  IMAD R19, R19, R4, -0x80 ;  /* 0xffffff8013137424 */ /* 0x000fe200078e0204 */
[----:B------:R-:W2:Y:S01]  /*f180*/  LD.E.64 R16, desc[UR4][R2.64+0x20] ;  /* 0x0000200402107980 */ /* 0x000ea2000c101b00 */
[C---:B------:R-:W-:Y:S04]  /*f190*/  LEA R20, P4, R13.reuse, R182, 0x2 ;  /* 0x000000b60d147211 */ /* 0x040fe800078810ff */
[----:B------:R-:W-:Y:S01]  /*f1a0*/  LEA.HI.X.SX32 R21, R13, R183, 0x2, P4 ;  /* 0x000000b70d157211 */ /* 0x000fe200020f16ff */
[----:B------:R-:W3:Y:S04]  /*f1b0*/  LD.E R5, desc[UR4][R22.64] ;  /* 0x0000000416057980 */ /* 0x000ee8000c101900 */
[----:B------:R-:W3:Y:S04]  /*f1c0*/  LD.E R8, desc[UR4][R20.64] ;  /* 0x0000000414087980 */ /* 0x000ee8000c101900 */
[----:B------:R-:W4:Y:S01]  /*f1d0*/  LD.E.64 R12, desc[UR4][R2.64+0x38] ;  /* 0x00003804020c7980 */ /* 0x000f22000c101b00 */
[----:B---3--:R-:W-:Y:S01]  /*f1e0*/  IMAD.IADD R8, R5, 0x1, -R8 ;  /* 0x0000000105087824 */ /* 0x008fe200078e0a08 */
[----:B------:R-:W-:Y:S01]  /*f1f0*/  SHF.R.S32.HI R5, RZ, 0x1f, R19 ;  /* 0x0000001fff057819 */ /* 0x000fe20000011413 */
[----:B----4-:R-:W-:Y:S04]  /*f200*/  IMAD R4, R13, R19, RZ ;  /* 0x000000130d047224 */ /* 0x010fe800078e02ff */
[C---:B------:R-:W-:Y:S02]  /*f210*/  IMAD R4, R12.reuse, R5, R4 ;  /* 0x000000050c047224 */ /* 0x040fe400078e0204 */
[----:B------:R-:W-:Y:S04]  /*f220*/  IMAD.WIDE.U32 R12, R12, R19, RZ ;  /* 0x000000130c0c7225 */ /* 0x000fe800078e00ff */
[----:B--2---:R-:W-:Y:S01]  /*f230*/  IMAD R5, R17, R8, RZ ;  /* 0x0000000811057224 */ /* 0x004fe200078e02ff */
[----:B------:R-:W-:Y:S02]  /*f240*/  IADD3 R13, PT, PT, R13, R4, RZ ;  /* 0x000000040d0d7210 */ /* 0x000fe40007ffe0ff */
[----:B------:R-:W-:Y:S01]  /*f250*/  SHF.R.S32.HI R4, RZ, 0x1f, R8 ;  /* 0x0000001fff047819 */ /* 0x000fe20000011408 */
[----:B------:R-:W-:Y:S04]  /*f260*/  IMAD.WIDE.U32 R12, R8, R16, R12 ;  /* 0x00000010080c7225 */ /* 0x000fe800078e000c */
[----:B------:R-:W-:Y:S01]  /*f270*/  IMAD R5, R16, R4, R5 ;  /* 0x0000000410057224 */ /* 0x000fe200078e0205 */
[C---:B------:R-:W-:Y:S03]  /*f280*/  LEA R168, P4, R12.reuse, R168, 0x1 ;  /* 0x000000a80ca87211 */ /* 0x040fe600078808ff */
[----:B------:R-:W-:Y:S05]  /*f290*/  IMAD.IADD R5, R13, 0x1, R5 ;  /* 0x000000010d057824 */ /* 0x000fea00078e0205 */
[----:B------:R-:W-:Y:S02]  /*f2a0*/  LEA.HI.X R167, R12, R167, R5, 0x1, P4 ;  /* 0x000000a70ca77211 */ /* 0x000fe400020f0c05 */
.L_x_2450:
[----:B------:R-:W-:Y:S05]  /*f2b0*/  BSYNC.RECONVERGENT B0 ;  /* 0x0000000000007941 */ /* 0x000fea0003800200 */
.L_x_2449:
        /* <DEDUP_REMOVED lines=9> */
[C---:B------:R-:W-:Y:S01]  /*f350*/  IADD3 R16, P4, PT, R4.reuse, R12, RZ ;  /* 0x0000000c04107210 */ /* 0x040fe20007f9e0ff */
[----:B------:R3:W-:Y:S04]  /*f360*/  @P3 STS.128 [R177+0x3000], RZ ;  /* 0x003000ffb1003388 */ /* 0x0007e80000000c00 */
[C---:B------:R-:W-:Y:S01]  /*f370*/  IMAD.X R17, R5.reuse, 0x1, R13, P4 ;  /* 0x0000000105117824 */ /* 0x040fe200020e060d */
[----:B------:R-:W-:Y:S04]  /*f380*/  IADD3 R4, P4, PT, R4, R16, RZ ;  /* 0x0000001004047210 */ /* 0x000fe80007f9e0ff */
[----:B------:R-:W-:Y:S01]  /*f390*/  IADD3.X R5, PT, PT, R5, R17, RZ, P4, !PT ;  /* 0x0000001105057210 */ /* 0x000fe200027fe4ff */
[----:B--2---:R-:W-:Y:S05]  /*f3a0*/  @!P2 IMAD.MOV.U32 R169, RZ, RZ, R167 ;  /* 0x000000ffffa9a224 */ /* 0x004fea00078e00a7 */
[----:B------:R-:W-:Y:S01]  /*f3b0*/  @!PT LDS RZ, [RZ] ;  /* 0x00000000fffff984 */ /* 0x000fe20000000800 */
[----:B------:R-:W-:Y:S01]  /*f3c0*/  @!PT LDS RZ, [RZ] ;  /* 0x00000000fffff984 */ /* 0x000fe20000000800 */
[----:B------:R-:W-:Y:S01]  /*f3d0*/  @!PT LDS RZ, [RZ] ;  /* 0x00000000fffff984 */ /* 0x000fe20000000800 */
[----:B------:R2:W-:Y:S04]  /*f3e0*/  @!P2 LDGSTS.E.BYPASS.LTC128B.128 [R177+0x5000], desc[UR4][R168.64+0x40] ;  /* 0x05000040a8b1afae */ /* 0x0005e8000b981a04 */
[----:B------:R3:W-:Y:S01]  /*f3f0*/  @P2 STS.128 [R177+0x5000], RZ ;  /* 0x005000ffb1002388 */ /* 0x0007e20000000c00 */
[----:B--2---:R-:W-:Y:S05]  /*f400*/  @!P0 MOV R169, R167 ;  /* 0x000000a700a98202 */ /* 0x004fea0000000f00 */
        /* <DEDUP_REMOVED lines=51> */
.L_x_2448:
[----:B------:R-:W-:Y:S05]  /*f740*/  BSYNC.RECONVERGENT B1 ;  /* 0x0000000000017941 */ /* 0x000fea0003800200 */
.L_x_2447:
[----:B---3--:R-:W-:Y:S01]  /*f750*/  P2R R5, PR, RZ, 0x2 ;  /* 0x00000002ff057803 */ /* 0x008fe20000000000 */
[----:B------:R-:W-:Y:S01]  /*f760*/  VIADD R4, R192, 0xffffffc0 ;  /* 0xffffffc0c0047836 */ /* 0x000fe20000000000 */
[----:B------:R-:W-:Y:S01]  /*f770*/  LOP3.LUT R193, R193, 0xfdffffff, RZ, 0xc0, !PT ;  /* 0xfdffffffc1c17812 */ /* 0x000fe200078ec0ff */
[----:B------:R-:W2:Y:S01]  /*f780*/  LD.E R53, desc[UR4][R2.64+0xdc] ;  /* 0x0000dc0402357980 */ /* 0x000ea2000c101900 */
[----:B------:R-:W-:Y:S01]  /*f790*/  LOP3.LUT R194, R194, 0xfff7ffff, RZ, 0xc0, !PT ;  /* 0xfff7ffffc2c27812 */ /* 0x000fe200078ec0ff */
[----:B------:R-:W-:Y:S01]  /*f7a0*/  VIADD R8, R192, 0xffffffc9 ;  /* 0xffffffc9c0087836 */ /* 0x000fe20000000000 */
[----:B------:R-:W-:Y:S01]  /*f7b0*/  ISETP.GE.AND P1, PT, R4, R184, PT ;  /* 0x000000b80400720c */ /* 0x000fe20003f26270 */
[----:B------:R-:W-:Y:S01]  /*f7c0*/  VIADD R20, R192, 0xffffffc1 ;  /* 0xffffffc1c0147836 */ /* 0x000fe20000000000 */
[C---:B------:R-:W-:Y:S01]  /*f7d0*/  ISETP.GE.AND P0, PT, R4.reuse, R187, PT ;  /* 0x000000bb0400720c */ /* 0x040fe20003f06270 */
[----:B------:R-:W-:Y:S01]  /*f7e0*/  LDSM.16.MT88.4 R64, [R156+0x9000] ;  /* 0x009000009c40783b */ /* 0x000fe20000004200 */
[----:B------:R-:W-:Y:S01]  /*f7f0*/  ISETP.GE.AND P5, PT, R4, R185, PT ;  /* 0x000000b90400720c */ /* 0x000fe20003fa6270 */
[----:B------:R-:W-:Y:S01]  /*f800*/  VIADD R15, R192, 0xffffffc8 ;  /* 0xffffffc8c00f7836 */ /* 0x000fe20000000000 */
[----:B------:R-:W-:Y:S01]  /*f810*/  ISETP.GE.AND P2, PT, R4, R186, PT ;  /* 0x000000ba0400720c */ /* 0x000fe20003f46270 */
[C---:B------:R-:W-:Y:S01]  /*f820*/  VIADD R24, R192.reuse, 0xffffffe8 ;  /* 0xffffffe8c0187836 */ /* 0x040fe20000000000 */
[C---:B------:R-:W-:Y:S01]  /*f830*/  ISETP.GE.AND P3, PT, R192.reuse, R187, PT ;  /* 0x000000bbc000720c */ /* 0x040fe20003f66270 */
[C---:B------:R-:W-:Y:S01]  /*f840*/  VIADD R4, R192.reuse, 0xffffffd0 ;  /* 0xffffffd0c0047836 */ /* 0x040fe20000000000 */
[----:B------:R-:W-:Y:S01]  /*f850*/  FSEL R21, R211, -INF , P0 ;  /* 0xff800000d3157808 */ /* 0x000fe20000000000 */
[C---:B------:R-:W-:Y:S01]  /*f860*/  VIADD R12, R192.reuse, 0xffffffd1 ;  /* 0xffffffd1c00c7836 */ /* 0x040fe20000000000 */
[----:B------:R-:W-:Y:S01]  /*f870*/  FSEL R16, R9, -INF , P3 ;  /* 0xff80000009107808 */ /* 0x000fe20001800000 */
[C---:B------:R-:W-:Y:S01]  /*f880*/  VIADD R23, R192.reuse, 0xffffffd9 ;  /* 0xffffffd9c0177836 */ /* 0x040fe20000000000 */
[----:B------:R-:W-:Y:S01]  /*f890*/  @P1 LOP3.LUT R193, R193, 0x2000000, RZ, 0xfc, !PT ;  /* 0x02000000c1c11812 */ /* 0x000fe200078efcff */
[----:B------:R-:W-:Y:S01]  /*f8a0*/  VIADD R22, R192, 0xffffffe9 ;  /* 0xffffffe9c0167836 */ /* 0x000fe20000000000 */
[-C--:B------:R-:W-:Y:S01]  /*f8b0*/  ISETP.GE.AND P1, PT, R20, R184.reuse, PT ;  /* 0x000000b81400720c */ /* 0x080fe20003f26270 */
[----:B------:R-:W-:Y:S01]  /*f8c0*/  VIADD R190, R190, 0xffffff80 ;  /* 0xffffff80bebe7836 */ /* 0x000fe20000000000 */
[----:B------:R-:W-:Y:S02]  /*f8d0*/  LOP3.LUT R193, R193, 0xfeffffff, RZ, 0xc0, !PT ;  /* 0xfeffffffc1c17812 */ /* 0x000fe400078ec0ff */
[----:B------:R-:W-:Y:S02]  /*f8e0*/  @P2 LOP3.LUT R194, R194, 0x80000, RZ, 0xfc, !PT ;  /* 0x00080000c2c22812 */ /* 0x000fe400078efcff */
[----:B------:R-:W-:Y:S02]  /*f8f0*/  ISETP.GE.AND P2, PT, R192, R185, PT ;  /* 0x000000b9c000720c */ /* 0x000fe40003f46270 */
[-C--:B------:R-:W-:Y:S02]  /*f900*/  ISETP.GE.AND P3, PT, R20, R187.reuse, PT ;  /* 0x000000bb1400720c */ /* 0x080fe40003f66270 */
[----:B------:R-:W-:Y:S01]  /*f910*/  FSEL R169, R11, -INF , P2 ;  /* 0xff8000000ba97808 */ /* 0x000fe20001000000 */
[----:B------:R-:W-:Y:S01]  /*f920*/  VIADD R11, R192, 0xffffffd8 ;  /* 0xffffffd8c00b7836 */ /* 0x000fe20000000000 */
[-C--:B------:R-:W-:Y:S02]  /*f930*/  ISETP.GE.AND P2, PT, R15, R187.reuse, PT ;  /* 0x000000bb0f00720c */ /* 0x080fe40003f46270 */
[----:B------:R-:W-:Y:S02]  /*f940*/  @P1 LOP3.LUT R193, R193, 0x1000000, RZ, 0xfc, !PT ;  /* 0x01000000c1c11812 */ /* 0x000fe400078efcff */
[-C--:B------:R-:W-:Y:S02]  /*f950*/  ISETP.GE.AND P1, PT, R15, R184.reuse, PT ;  /* 0x000000b80f00720c */ /* 0x080fe40003f26270 */
[----:B------:R-:W-:Y:S02]  /*f960*/  LOP3.LUT R193, R193, 0xff7fffff, RZ, 0xc0, !PT ;  /* 0xff7fffffc1c17812 */ /* 0x000fe400078ec0ff */
[----:B------:R-:W-:Y:S02]  /*f970*/  FSEL R19, R209, -INF , P3 ;  /* 0xff800000d1137808 */ /* 0x000fe40001800000 */
[-C--:B------:R-:W-:Y:S02]  /*f980*/  ISETP.GE.AND P3, PT, R4, R187.reuse, PT ;  /* 0x000000bb0400720c */ /* 0x080fe40003f66270 */
[----:B------:R-:W-:Y:S02]  /*f990*/  FSEL R17, R215, -INF , P2 ;  /* 0xff800000d7117808 */ /* 0x000fe40001000000 */
[-C--:B------:R-:W-:Y:S02]  /*f9a0*/  ISETP.GE.AND P2, PT, R12, R187.reuse, PT ;  /* 0x000000bb0c00720c */ /* 0x080fe40003f46270 */
[----:B------:R-:W-:Y:S02]  /*f9b0*/  FSEL R245, R245, -INF , P3 ;  /* 0xff800000f5f57808 */ /* 0x000fe40001800000 */
[----:B------:R-:W-:Y:S02]  /*f9c0*/  @P1 LOP3.LUT R193, R193, 0x800000, RZ, 0xfc, !PT ;  /* 0x00800000c1c11812 */ /* 0x000fe400078efcff */
[----:B------:R-:W-:Y:S02]  /*f9d0*/  ISETP.GE.AND P1, PT, R8, R184, PT ;  /* 0x000000b80800720c */ /* 0x000fe40003f26270 */
[----:B------:R-:W-:Y:S02]  /*f9e0*/  LOP3.LUT R193, R193, 0xffbfffff, RZ, 0xc0, !PT ;  /* 0xffbfffffc1c17812 */ /* 0x000fe400078ec0ff */
[----:B------:R-:W-:Y:S02]  /*f9f0*/  ISETP.GE.AND P3, PT, R20, R186, PT ;  /* 0x000000ba1400720c */ /* 0x000fe40003f66270 */
[----:B------:R-:W-:Y:S02]  /*fa00*/  FSEL R243, R243, -INF , P2 ;  /* 0xff800000f3f37808 */ /* 0x000fe40001000000 */
[-C--:B------:R-:W-:Y:S02]  /*fa10*/  ISETP.GE.AND P2, PT, R11, R187.reuse, PT ;  /* 0x000000bb0b00720c */ /* 0x080fe40003f46270 */
[----:B------:R-:W-:Y:S02]  /*fa20*/  LOP3.LUT R194, R194, 0xfffbffff, RZ, 0xc0, !PT ;  /* 0xfffbffffc2c27812 */ /* 0x000fe400078ec0ff */
[----:B------:R-:W-:Y:S02]  /*fa30*/  FSEL R241, R241, -INF , P2 ;  /* 0xff800000f1f17808 */ /* 0x000fe40001000000 */
[----:B------:R-:W-:Y:S02]  /*fa40*/  @P1 LOP3.LUT R193, R193, 0x400000, RZ, 0xfc, !PT ;  /* 0x00400000c1c11812 */ /* 0x000fe400078efcff */
[----:B------:R-:W-:Y:S02]  /*fa50*/  ISETP.GE.AND P1, PT, R4, R184, PT ;  /* 0x000000b80400720c */ /* 0x000fe40003f26270 */
[----:B------:R-:W-:Y:S02]  /*fa60*/  LOP3.LUT R193, R193, 0xffdfffff, RZ, 0xc0, !PT ;  /* 0xffdfffffc1c17812 */ /* 0x000fe400078ec0ff */
[-C--:B------:R-:W-:Y:S02]  /*fa70*/  ISETP.GE.AND P2, PT, R15, R186.reuse, PT ;  /* 0x000000ba0f00720c */ /* 0x080fe40003f46270 */
[----:B------:R-:W-:Y:S02]  /*fa80*/  @P3 LOP3.LUT R194, R194, 0x40000, RZ, 0xfc, !PT ;  /* 0x00040000c2c23812 */ /* 0x000fe400078efcff */
[C---:B------:R-:W-:Y:S02]  /*fa90*/  ISETP.GE.AND P0, PT, R8.reuse, R187, PT ;  /* 0x000000bb0800720c */ /* 0x040fe40003f06270 */
[----:B------:R-:W-:Y:S02]  /*faa0*/  ISETP.GE.AND P3, PT, R8, R186, PT ;  /* 0x000000ba0800720c */ /* 0x000fe40003f66270 */
[----:B------:R-:W-:Y:S02]  /*fab0*/  LOP3.LUT R194, R194, 0xfffdffff, RZ, 0xc0, !PT ;  /* 0xfffdffffc2c27812 */ /* 0x000fe400078ec0ff */
[----:B------:R-:W-:Y:S02]  /*fac0*/  @P1 LOP3.LUT R193, R193, 0x200000, RZ, 0xfc, !PT ;  /* 0x00200000c1c11812 */ /* 0x000fe400078efcff */
[----:B------:R-:W-:Y:S02]  /*fad0*/  ISETP.GE.AND P1, PT, R12, R184, PT ;  /* 0x000000b80c00720c */ /* 0x000fe40003f26270 */
[----:B------:R-:W-:Y:S02]  /*fae0*/  LOP3.LUT R193, R193, 0xffefffff, RZ, 0xc0, !PT ;  /* 0xffefffffc1c17812 */ /* 0x000fe400078ec0ff */
[----:B------:R-:W-:Y:S02]  /*faf0*/  FSEL R13, R213, -INF , P0 ;  /* 0xff800000d50d7808 */ /* 0x000fe40000000000 */
[----:B------:R-:W-:Y:S01]  /*fb00*/  ISETP.GE.AND P0, PT, R20, R185, PT ;  /* 0x000000b91400720c */ /* 0x000fe20003f06270 */
[----:B------:R-:W-:Y:S01]  /*fb10*/  VIADD R20, R192, 0xffffffe0 ;  /* 0xffffffe0c0147836 */ /* 0x000fe20000000000 */
[----:B------:R-:W-:Y:S02]  /*fb20*/  @P2 LOP3.LUT R194, R194, 0x20000, RZ, 0xfc, !PT ;  /* 0x00020000c2c22812 */ /* 0x000fe400078efcff */
[----:B------:R-:W-:Y:S02]  /*fb30*/  ISETP.GE.AND P6, PT, R4, R186, PT ;  /* 0x000000ba0400720c */ /* 0x000fe40003fc6270 */
[----:B------:R-:W-:Y:S02]  /*fb40*/  LOP3.LUT R194, R194, 0xfffeffff, RZ, 0xc0, !PT ;  /* 0xfffeffffc2c27812 */ /* 0x000fe400078ec0ff */
[----:B------:R-:W-:Y:S02]  /*fb50*/  @P1 LOP3.LUT R193, R193, 0x100000, RZ, 0xfc, !PT ;  /* 0x00100000c1c11812 */ /* 0x000fe400078efcff */
[-C--:B------:R-:W-:Y:S02]  /*fb60*/  ISETP.GE.AND P1, PT, R11, R184.reuse, PT ;  /* 0x000000b80b00720c */ /* 0x080fe40003f26270 */
[----:B------:R-:W-:Y:S02]  /*fb70*/  LOP3.LUT R193, R193, 0xfff7ffff, RZ, 0xc0, !PT ;  /* 0xfff7ffffc1c17812 */ /* 0x000fe400078ec0ff */
[-C--:B------:R-:W-:Y:S02]  /*fb80*/  ISETP.GE.AND P2, PT, R23, R187.reuse, PT ;  /* 0x000000bb1700720c */ /* 0x080fe40003f46270 */
[----:B------:R-:W-:Y:S02]  /*fb90*/  @P3 LOP3.LUT R194, R194, 0x10000, RZ, 0xfc, !PT ;  /* 0x00010000c2c23812 */ /* 0x000fe400078efcff */
[----:B------:R-:W-:Y:S02]  /*fba0*/  ISETP.GE.AND P3, PT, R20, R187, PT ;  /* 0x000000bb1400720c */ /* 0x000fe40003f66270 */
[----:B------:R-:W-:Y:S02]  /*fbb0*/  FSEL R51, R225, -INF , P2 ;  /* 0xff800000e1337808 */ /* 0x000fe40001000000 */
[-C--:B------:R-:W-:Y:S02]  /*fbc0*/  ISETP.GE.AND P2, PT, R8, R185.reuse, PT ;  /* 0x000000b90800720c */ /* 0x080fe40003f46270 */
[----:B------:R-:W-:Y:S02]  /*fbd0*/  @P1 LOP3.LUT R193, R193, 0x80000, RZ, 0xfc, !PT ;  /* 0x00080000c1c11812 */ /* 0x000fe400078efcff */
[----:B------:R-:W-:Y:S02]  /*fbe0*/  ISETP.GE.AND P1, PT, R23, R184, PT ;  /* 0x000000b81700720c */ /* 0x000fe40003f26270 */
[----:B------:R-:W-:Y:S02]  /*fbf0*/  LOP3.LUT R193, R193, 0xfffbffff, RZ, 0xc0, !PT ;  /* 0xfffbffffc1c17812 */ /* 0x000fe400078ec0ff */
[----:B------:R-:W-:Y:S02]  /*fc00*/  FSEL R231, R231, -INF , P3 ;  /* 0xff800000e7e77808 */ /* 0x000fe40001800000 */
[----:B------:R-:W-:Y:S01]  /*fc10*/  ISETP.GE.AND P3, PT, R4, R185, PT ;  /* 0x000000b90400720c */ /* 0x000fe20003f66270 */
[----:B------:R-:W-:Y:S01]  /*fc20*/  VIADD R4, R192, 0xffffffe1 ;  /* 0xffffffe1c0047836 */ /* 0x000fe20000000000 */
[----:B------:R-:W-:Y:S02]  /*fc30*/  FSEL R8, R205, -INF , P5 ;  /* 0xff800000cd087808 */ /* 0x000fe40002800000 */
[----:B------:R-:W-:Y:S02]  /*fc40*/  LOP3.LUT R194, R194, 0xffff7fff, RZ, 0xc0, !PT ;  /* 0xffff7fffc2c27812 */ /* 0x000fe400078ec0ff */
[----:B------:R-:W-:Y:S02]  /*fc50*/  ISETP.GE.AND P5, PT, R12, R186, PT ;  /* 0x000000ba0c00720c */ /* 0x000fe40003fa6270 */
[----:B------:R-:W-:Y:S02]  /*fc60*/  @P1 LOP3.LUT R193, R193, 0x40000, RZ, 0xfc, !PT ;  /* 0x00040000c1c11812 */ /* 0x000fe400078efcff */
[----:B------:R-:W-:Y:S02]  /*fc70*/  ISETP.GE.AND P1, PT, R20, R184, PT ;  /* 0x000000b81400720c */ /* 0x000fe40003f26270 */
[----:B------:R-:W-:Y:S02]  /*fc80*/  LOP3.LUT R193, R193, 0xfffdffff, RZ, 0xc0, !PT ;  /* 0xfffdffffc1c17812 */ /* 0x000fe400078ec0ff */
[----:B------:R-:W-:Y:S02]  /*fc90*/  @P6 LOP3.LUT R194, R194, 0x8000, RZ, 0xfc, !PT ;  /* 0x00008000c2c26812 */ /* 0x000fe400078efcff */
[-C--:B------:R-:W-:Y:S02]  /*fca0*/  ISETP.GE.AND P6, PT, R4, R187.reuse, PT ;  /* 0x000000bb0400720c */ /* 0x080fe40003fc6270 */
[----:B------:R-:W-:Y:S02]  /*fcb0*/  LOP3.LUT R194, R194, 0xffffbfff, RZ, 0xc0, !PT ;  /* 0xffffbfffc2c27812 */ /* 0x000fe400078ec0ff */
[----:B------:R-:W-:Y:S02]  /*fcc0*/  FSEL R229, R229, -INF , P6 ;  /* 0xff800000e5e57808 */ /* 0x000fe40003000000 */
[----:B------:R-:W-:Y:S02]  /*fcd0*/  ISETP.GE.AND P6, PT, R11, R186, PT ;  /* 0x000000ba0b00720c */ /* 0x000fe40003fc6270 */
[----:B------:R-:W-:Y:S02]  /*fce0*/  @P1 LOP3.LUT R193, R193, 0x20000, RZ, 0xfc, !PT ;  /* 0x00020000c1c11812 */ /* 0x000fe400078efcff */
[-C--:B------:R-:W-:Y:S02]  /*fcf0*/  ISETP.GE.AND P1, PT, R4, R184.reuse, PT ;  /* 0x000000b80400720c */ /* 0x080fe40003f26270 */
[----:B------:R-:W-:Y:S02]  /*fd00*/  @P5 LOP3.LUT R194, R194, 0x4000, RZ, 0xfc, !PT ;  /* 0x00004000c2c25812 */ /* 0x000fe400078efcff */
[----:B------:R-:W-:Y:S02]  /*fd10*/  ISETP.GE.AND P5, PT, R24, R187, PT ;  /* 0x000000bb1800720c */ /* 0x000fe40003fa6270 */
[----:B------:R-:W-:Y:S02]  /*fd20*/  LOP3.LUT R193, R193, 0xfffeffff, RZ, 0xc0, !PT ;  /* 0xfffeffffc1c17812 */ /* 0x000fe400078ec0ff */
[-C--:B------:R-:W-:Y:S02]  /*fd30*/  ISETP.GE.AND P4, PT, R15, R185.reuse, PT ;  /* 0x000000b90f00720c */ /* 0x080fe40003f86270 */
[----:B------:R-:W-:Y:S02]  /*fd40*/  FSEL R227, R227, -INF , P5 ;  /* 0xff800000e3e37808 */ /* 0x000fe40002800000 */
[----:B------:R-:W-:Y:S02]  /*fd50*/  ISETP.GE.AND P5, PT, R11, R185, PT ;  /* 0x000000b90b00720c */ /* 0x000fe40003fa6270 */
[----:B------:R-:W-:Y:S02]  /*fd60*/  @P1 LOP3.LUT R193, R193, 0x10000, RZ, 0xfc, !PT ;  /* 0x00010000c1c11812 */ /* 0x000fe400078efcff */
[----:B------:R-:W-:Y:S02]  /*fd70*/  LOP3.LUT R194, R194, 0xffffdfff, RZ, 0xc0, !PT ;  /* 0xffffdfffc2c27812 */ /* 0x000fe400078ec0ff */
[----:B------:R-:W-:Y:S02]  /*fd80*/  ISETP.GE.AND P1, PT, R24, R184, PT ;  /* 0x000000b81800720c */ /* 0x000fe40003f26270 */
[----:B------:R-:W-:Y:S02]  /*fd90*/  FSEL R11, R199, -INF , P4 ;  /* 0xff800000c70b7808 */ /* 0x000fe40002000000 */
[-C--:B------:R-:W-:Y:S02]  /*fda0*/  ISETP.GE.AND P4, PT, R23, R186.reuse, PT ;  /* 0x000000ba1700720c */ /* 0x080fe40003f86270 */
[----:B------:R-:W-:Y:S02]  /*fdb0*/  @P6 LOP3.LUT R194, R194, 0x2000, RZ, 0xfc, !PT ;  /* 0x00002000c2c26812 */ /* 0x000fe400078efcff */
[----:B------:R-:W-:Y:S02]  /*fdc0*/  ISETP.GE.AND P6, PT, R22, R187, PT ;  /* 0x000000bb1600720c */ /* 0x000fe40003fc6270 */
[----:B------:R-:W-:Y:S02]  /*fdd0*/  LOP3.LUT R193, R193, 0xffff7fff, RZ, 0xc0, !PT ;  /* 0xffff7fffc1c17812 */ /* 0x000fe400078ec0ff */
[----:B------:R-:W-:Y:S02]  /*fde0*/  FSEL R225, R246, -INF , P6 ;  /* 0xff800000f6e17808 */ /* 0x000fe40003000000 */
[----:B------:R-:W-:Y:S02]  /*fdf0*/  ISETP.GE.AND P6, PT, R20, R186, PT ;  /* 0x000000ba1400720c */ /* 0x000fe40003fc6270 */
[----:B------:R-:W-:Y:S02]  /*fe00*/  LOP3.LUT R194, R194, 0xffffefff, RZ, 0xc0, !PT ;  /* 0xffffefffc2c27812 */ /* 0x000fe400078ec0ff */
[----:B------:R-:W-:Y:S02]  /*fe10*/  @P1 LOP3.LUT R193, R193, 0x8000, RZ, 0xfc, !PT ;  /* 0x00008000c1c11812 */ /* 0x000fe400078efcff */
[----:B------:R-:W-:Y:S02]  /*fe20*/  ISETP.GE.AND P1, PT, R22, R184, PT ;  /* 0x000000b81600720c */ /* 0x000fe40003f26270 */
[----:B------:R-:W-:Y:S02]  /*fe30*/  @P4 LOP3.LUT R194, R194, 0x1000, RZ, 0xfc, !PT ;  /* 0x00001000c2c24812 */ /* 0x000fe400078efcff */
[----:B------:R-:W-:Y:S02]  /*fe40*/  FSEL R9, R201, -INF , P0 ;  /* 0xff800000c9097808 */ /* 0x000fe40000000000 */
[-C--:B------:R-:W-:Y:S01]  /*fe50*/  ISETP.GE.AND P0, PT, R12, R185.reuse, PT ;  /* 0x000000b90c00720c */ /* 0x080fe20003f06270 */
[----:B------:R-:W-:Y:S01]  /*fe60*/  VIADD R12, R192, 0xfffffff1 ;  /* 0xfffffff1c00c7836 */ /* 0x000fe20000000000 */
[----:B------:R-:W-:Y:S02]  /*fe70*/  LOP3.LUT R194, R194, 0xfffff7ff, RZ, 0xc0, !PT ;  /* 0xfffff7ffc2c27812 */ /* 0x000fe400078ec0ff */
[----:B------:R-:W-:Y:S02]  /*fe80*/  FSEL R239, R239, -INF , P3 ;  /* 0xff800000efef7808 */ /* 0x000fe40001800000 */
[----:B------:R-:W-:Y:S02]  /*fe90*/  FSEL R15, R197, -INF , P2 ;  /* 0xff800000c50f7808 */ /* 0x000fe40001000000 */
[----:B------:R-:W-:Y:S02]  /*fea0*/  ISETP.GE.AND P3, PT, R4, R186, PT ;  /* 0x000000ba0400720c */ /* 0x000fe40003f66270 */
[----:B------:R-:W-:Y:S01]  /*feb0*/  ISETP.GE.AND P2, PT, R23, R185, PT ;  /* 0x000000b91700720c */ /* 0x000fe20003f46270 */
[----:B------:R-:W-:Y:S01]  /*fec0*/  VIADD R23, R192, 0xfffffff0 ;  /* 0xfffffff0c0177836 */ /* 0x000fe20000000000 */
[----:B------:R-:W-:Y:S02]  /*fed0*/  @P6 LOP3.LUT R194, R194, 0x800, RZ, 0xfc, !PT ;  /* 0x00000800c2c26812 */ /* 0x000fe400078efcff */
[----:B------:R-:W-:Y:S02]  /*fee0*/  LOP3.LUT R193, R193, 0xffffbfff, RZ, 0xc0, !PT ;  /* 0xffffbfffc1c17812 */ /* 0x000fe400078ec0ff */
[----:B------:R-:W-:Y:S02]  /*fef0*/  ISETP.GE.AND P6, PT, R12, R187, PT ;  /* 0x000000bb0c00720c */ /* 0x000fe40003fc6270 */
[----:B------:R-:W-:Y:S02]  /*ff00*/  @P1 LOP3.LUT R193, R193, 0x4000, RZ, 0xfc, !PT ;  /* 0x00004000c1c11812 */ /* 0x000fe400078efcff */
[----:B------:R-:W-:Y:S02]  /*ff10*/  FSEL R213, R242, -INF , P6 ;  /* 0xff800000f2d57808 */ /* 0x000fe40003000000 */
[----:B------:R-:W-:Y:S02]  /*ff20*/  ISETP.GE.AND P1, PT, R23, R184, PT ;  /* 0x000000b81700720c */ /* 0x000fe40003f26270 */
[-C--:B------:R-:W-:Y:S02]  /*ff30*/  ISETP.GE.AND P6, PT, R24, R186.reuse, PT ;  /* 0x000000ba1800720c */ /* 0x080fe40003fc6270 */
[----:B------:R-:W-:Y:S02]  /*ff40*/  LOP3.LUT R194, R194, 0xfffffbff, RZ, 0xc0, !PT ;  /* 0xfffffbffc2c27812 */ /* 0x000fe400078ec0ff */
[----:B------:R-:W-:Y:S02]  /*ff50*/  FSEL R235, R235, -INF , P5 ;  /* 0xff800000ebeb7808 */ /* 0x000fe40002800000 */
[----:B------:R-:W-:Y:S02]  /*ff60*/  @P3 LOP3.LUT R194, R194, 0x400, RZ, 0xfc, !PT ;  /* 0x00000400c2c23812 */ /* 0x000fe400078efcff */
[----:B------:R-:W-:Y:S02]  /*ff70*/  ISETP.GE.AND P5, PT, R22, R186, PT ;  /* 0x000000ba1600720c */ /* 0x000fe40003fa6270 */
[----:B------:R-:W-:Y:S02]  /*ff80*/  LOP3.LUT R193, R193, 0xffffdfff, RZ, 0xc0, !PT ;  /* 0xffffdfffc1c17812 */ /* 0x000fe400078ec0ff */
[----:B------:R-:W-:Y:S02]  /*ff90*/  LOP3.LUT R194, R194, 0xfffffdff, RZ, 0xc0, !PT ;  /* 0xfffffdffc2c27812 */ /* 0x000fe400078ec0ff */
[----:B------:R-:W-:Y:S02]  /*ffa0*/  FSEL R237, R237, -INF , P0 ;  /* 0xff800000eded7808 */ /* 0x000fe40000000000 */
[----:B------:R-:W-:Y:S02]  /*ffb0*/  @P1 LOP3.LUT R193, R193, 0x2000, RZ, 0xfc, !PT ;  /* 0x00002000c1c11812 */ /* 0x000fe400078efcff */
[----:B------:R-:W-:Y:S01]  /*ffc0*/  ISETP.GE.AND P0, PT, R4, R185, PT ;  /* 0x000000b90400720c */ /* 0x000fe20003f06270 */
[----:B------:R-:W-:Y:S01]  /*ffd0*/  VIADD R4, R192, 0xfffffff9 ;  /* 0xfffffff9c0047836 */ /* 0x000fe20000000000 */
[----:B------:R-:W-:Y:S02]  /*ffe0*/  @P6 LOP3.LUT R194, R194, 0x200, RZ, 0xfc, !PT ;  /* 0x00000200c2c26812 */ /* 0x000fe400078efcff */
[----:B------:R-:W-:Y:S02]  /*fff0*/  ISETP.GE.AND P1, PT, R12, R184, PT ;  /* 0x000000b80c00720c */ /* 0x000fe40003f26270 */
[----:B------:R-:W-:Y:S02]  /*10000*/  FSEL R233, R233, -INF , P2 ;  /* 0xff800000e9e97808 */ /* 0x000fe40001000000 */
[----:B------:R-:W-:Y:S02]  /*10010*/  ISETP.GE.AND P4, PT, R23, R187, PT ;  /* 0x000000bb1700720c */ /* 0x000fe40003f86270 */
[-C--:B------:R-:W-:Y:S01]  /*10020*/  ISETP.GE.AND P2, PT, R22, R185.reuse, PT ;  /* 0x000000b91600720c */ /* 0x080fe20003f46270 */
[----:B------:R-:W-:Y:S01]  /*10030*/  VIADD R22, R192, 0x1 ;  /* 0x00000001c0167836 */ /* 0x000fe20000000000 */
[----:B------:R-:W-:Y:S02]  /*10040*/  LOP3.LUT R194, R194, 0xfffffeff, RZ, 0xc0, !PT ;  /* 0xfffffeffc2c27812 */ /* 0x000fe400078ec0ff */
[----:B------:R-:W-:Y:S02]  /*10050*/  FSEL R221, R221, -INF , P0 ;  /* 0xff800000dddd7808 */ /* 0x000fe40000000000 */
[----:B------:R-:W-:Y:S02]  /*10060*/  ISETP.GE.AND P0, PT, R23, R186, PT ;  /* 0x000000ba1700720c */ /* 0x000fe40003f06270 */
[----:B------:R-:W-:Y:S02]  /*10070*/  FSEL R215, R244, -INF , P4 ;  /* 0xff800000f4d77808 */ /* 0x000fe40002000000 */
[----:B------:R-:W-:Y:S01]  /*10080*/  ISETP.GE.AND P4, PT, R20, R185, PT ;  /* 0x000000b91400720c */ /* 0x000fe20003f86270 */
[----:B------:R-:W-:Y:S01]  /*10090*/  VIADD R20, R192, 0xfffffff8 ;  /* 0xfffffff8c0147836 */ /* 0x000fe20000000000 */
[----:B------:R-:W-:Y:S02]  /*100a0*/  @P5 LOP3.LUT R194, R194, 0x100, RZ, 0xfc, !PT ;  /* 0x00000100c2c25812 */ /* 0x000fe400078efcff */
[-C--:B------:R-:W-:Y:S02]  /*100b0*/  ISETP.GE.AND P5, PT, R22, R187.reuse, PT ;  /* 0x000000bb1600720c */ /* 0x080fe40003fa6270 */
[----:B------:R-:W-:Y:S02]  /*100c0*/  LOP3.LUT R193, R193, 0xffffefff, RZ, 0xc0, !PT ;  /* 0xffffefffc1c17812 */ /* 0x000fe400078ec0ff */
[----:B------:R-:W-:Y:S01]  /*100d0*/  FSEL R201, R14, -INF , P5 ;  /* 0xff8000000ec97808 */ /* 0x000fe20002800000 */
[----:B------:R-:W-:Y:S01]  /*100e0*/  VIADD R14, R192, 0x8 ;  /* 0x00000008c00e7836 */ /* 0x000fe20000000000 */
[----:B------:R-:W-:Y:S02]  /*100f0*/  @P1 LOP3.LUT R193, R193, 0x1000, RZ, 0xfc, !PT ;  /* 0x00001000c1c11812 */ /* 0x000fe400078efcff */
[----:B------:R-:W-:Y:S02]  /*10100*/  LOP3.LUT R194, R194, 0xffffff7f, RZ, 0xc0, !PT ;  /* 0xffffff7fc2c27812 */ /* 0x000fe400078ec0ff */
[----:B------:R-:W-:Y:S02]  /*10110*/  ISETP.GE.AND P1, PT, R20, R184, PT ;  /* 0x000000b81400720c */ /* 0x000fe40003f26270 */
[-C--:B------:R-:W-:Y:S02]  /*10120*/  ISETP.GE.AND P5, PT, R12, R186.reuse, PT ;  /* 0x000000ba0c00720c */ /* 0x080fe40003fa6270 */
[----:B------:R-:W-:Y:S02]  /*10130*/  @P0 LOP3.LUT R194, R194, 0x80, RZ, 0xfc, !PT ;  /* 0x00000080c2c20812 */ /* 0x000fe400078efcff */
[-C--:B------:R-:W-:Y:S02]  /*10140*/  ISETP.GE.AND P0, PT, R14, R187.reuse, PT ;  /* 0x000000bb0e00720c */ /* 0x080fe40003f06270 */
[----:B------:R-:W-:Y:S02]  /*10150*/  ISETP.GE.AND P3, PT, R20, R187, PT ;  /* 0x000000bb1400720c */ /* 0x000fe40003f66270 */
[----:B------:R-:W-:Y:S01]  /*10160*/  FSEL R199, R10, -INF , P0 ;  /* 0xff8000000ac77808 */ /* 0x000fe20000000000 */
[----:B------:R-:W-:Y:S01]  /*10170*/  VIADD R10, R192, 0x18 ;  /* 0x00000018c00a7836 */ /* 0x000fe20000000000 */
[----:B------:R-:W-:Y:S02]  /*10180*/  FSEL R217, R217, -INF , P2 ;  /* 0xff800000d9d97808 */ /* 0x000fe40001000000 */
[----:B------:R-:W-:Y:S02]  /*10190*/  LOP3.LUT R193, R193, 0xfffff7ff, RZ, 0xc0, !PT ;  /* 0xfffff7ffc1c17812 */ /* 0x000fe400078ec0ff */
[-C--:B------:R-:W-:Y:S01]  /*101a0*/  ISETP.GE.AND P0, PT, R12, R185.reuse, PT ;  /* 0x000000b90c00720c */ /* 0x080fe20003f06270 */
[----:B------:R-:W-:Y:S01]  /*101b0*/  VIADD R12, R192, 0x9 ;  /* 0x00000009c00c7836 */ /* 0x000fe20000000000 */
[----:B------:R-:W-:Y:S02]  /*101c0*/  ISETP.GE.AND P2, PT, R20, R186, PT ;  /* 0x000000ba1400720c */ /* 0x000fe40003f46270 */
[----:B------:R-:W-:Y:S02]  /*101d0*/  LOP3.LUT R194, R194, 0xffffffbf, RZ, 0xc0, !PT ;  /* 0xffffffbfc2c27812 */ /* 0x000fe400078ec0ff */
[----:B-1----:R-:W-:Y:S02]  /*101e0*/  FSEL R211, R240, -INF , P3 ;  /* 0xff800000f0d37808 */ /* 0x002fe40001800000 */
[----:B------:R-:W-:Y:S02]  /*101f0*/  ISETP.GE.AND P3, PT, R24, R185, PT ;  /* 0x000000b91800720c */ /* 0x000fe40003f66270 */
[----:B------:R-:W-:Y:S02]  /*10200*/  @P1 LOP3.LUT R193, R193, 0x800, RZ, 0xfc, !PT ;  /* 0x00000800c1c11812 */ /* 0x000fe400078efcff */
[----:B------:R-:W-:Y:S02]  /*10210*/  ISETP.GE.AND P1, PT, R4, R184, PT ;  /* 0x000000b80400720c */ /* 0x000fe40003f26270 */
[----:B------:R-:W-:Y:S02]  /*10220*/  @P5 LOP3.LUT R194, R194, 0x40, RZ, 0xfc, !PT ;  /* 0x00000040c2c25812 */ /* 0x000fe400078efcff */
[----:B------:R-:W-:Y:S02]  /*10230*/  ISETP.GE.AND P5, PT, R12, R187, PT ;  /* 0x000000bb0c00720c */ /* 0x000fe40003fa6270 */
[----:B------:R-:W-:Y:S02]  /*10240*/  FSEL R219, R219, -INF , P3 ;  /* 0xff800000dbdb7808 */ /* 0x000fe40001800000 */
[----:B------:R-:W-:Y:S01]  /*10250*/  ISETP.GE.AND P3, PT, R20, R185, PT ;  /* 0x000000b91400720c */ /* 0x000fe20003f66270 */
[----:B------:R-:W-:Y:S01]  /*10260*/  VIADD R20, R192, 0x10 ;  /* 0x00000010c0147836 */ /* 0x000fe20000000000 */
[----:B------:R-:W-:Y:S02]  /*10270*/  LOP3.LUT R194, R194, 0xffffffdf, RZ, 0xc0, !PT ;  /* 0xffffffdfc2c27812 */ /* 0x000fe400078ec0ff */
[----:B------:R-:W-:Y:S01]  /*10280*/  FSEL R197, R7, -INF , P5 ;  /* 0xff80000007c57808 */ /* 0x000fe20002800000 */
[----:B------:R-:W-:Y:S01]  /*10290*/  VIADD R7, R192, 0x19 ;  /* 0x00000019c0077836 */ /* 0x000fe20000000000 */
[----:B------:R-:W-:Y:S02]  /*102a0*/  ISETP.GE.AND P5, PT, R4, R186, PT ;  /* 0x000000ba0400720c */ /* 0x000fe40003fa6270 */
[----:B------:R-:W-:Y:S02]  /*102b0*/  @P2 LOP3.LUT R194, R194, 0x20, RZ, 0xfc, !PT ;  /* 0x00000020c2c22812 */ /* 0x000fe400078efcff */
[----:B------:R-:W-:Y:S02]  /*102c0*/  LOP3.LUT R193, R193, 0xfffffbff, RZ, 0xc0, !PT ;  /* 0xfffffbffc1c17812 */ /* 0x000fe400078ec0ff */
[----:B------:R-:W-:Y:S02]  /*102d0*/  ISETP.GE.AND P2, PT, R20, R187, PT ;  /* 0x000000bb1400720c */ /* 0x000fe40003f46270 */
[----:B------:R-:W-:Y:S02]  /*102e0*/  FSEL R223, R223, -INF , P4 ;  /* 0xff800000dfdf7808 */ /* 0x000fe40002000000 */
[----:B------:R-:W-:Y:S02]  /*102f0*/  ISETP.GE.AND P4, PT, R23, R185, PT ;  /* 0x000000b91700720c */ /* 0x000fe40003f86270 */
[----:B------:R-:W-:Y:S02]  /*10300*/  @P1 LOP3.LUT R193, R193, 0x400, RZ, 0xfc, !PT ;  /* 0x00000400c1c11812 */ /* 0x000fe400078efcff */
[----:B------:R-:W-:Y:S01]  /*10310*/  FSEL R149, R6, -INF , P2 ;  /* 0xff80000006957808 */ /* 0x000fe20001000000 */
[----:B------:R-:W-:Y:S01]  /*10320*/  VIADD R6, R192, 0x21 ;  /* 0x00000021c0067836 */ /* 0x000fe20000000000 */
[----:B------:R-:W-:Y:S02]  /*10330*/  ISETP.GE.AND P1, PT, R22, R184, PT ;  /* 0x000000b81600720c */ /* 0x000fe40003f26270 */
[C---:B------:R-:W-:Y:S02]  /*10340*/  ISETP.GE.AND P6, PT, R4.reuse, R187, PT ;  /* 0x000000bb0400720c */ /* 0x040fe40003fc6270 */
[----:B------:R-:W-:Y:S01]  /*10350*/  ISETP.GE.AND P2, PT, R4, R185, PT ;  /* 0x000000b90400720c */ /* 0x000fe20003f46270 */
[----:B------:R-:W-:Y:S01]  /*10360*/  VIADD R4, R192, 0x11 ;  /* 0x00000011c0047836 */ /* 0x000fe20000000000 */
[----:B------:R-:W-:Y:S02]  /*10370*/  LOP3.LUT R194, R194, 0xffffffef, RZ, 0xc0, !PT ;  /* 0xffffffefc2c27812 */ /* 0x000fe400078ec0ff */
[----:B------:R-:W-:Y:S02]  /*10380*/  FSEL R207, R207, -INF , P4 ;  /* 0xff800000cfcf7808 */ /* 0x000fe40002000000 */
[-C--:B------:R-:W-:Y:S02]  /*10390*/  ISETP.GE.AND P4, PT, R22, R186.reuse, PT ;  /* 0x000000ba1600720c */ /* 0x080fe40003f86270 */
[----:B------:R-:W-:Y:S02]  /*103a0*/  @P5 LOP3.LUT R194, R194, 0x10, RZ, 0xfc, !PT ;  /* 0x00000010c2c25812 */ /* 0x000fe400078efcff */
[-C--:B------:R-:W-:Y:S02]  /*103b0*/  ISETP.GE.AND P5, PT, R4, R187.reuse, PT ;  /* 0x000000bb0400720c */ /* 0x080fe40003fa6270 */
        /* <DEDUP_REMOVED lines=8> */
[----:B------:R-:W-:Y:S02]  /*10440*/  LOP3.LUT R194, R194, 0xfffffffb, RZ, 0xc0, !PT ;  /* 0xfffffffbc2c27812 */ /* 0x000fe400078ec0ff */
[----:B------:R-:W-:Y:S02]  /*10450*/  ISETP.GE.AND P2, PT, R12, R186, PT ;  /* 0x000000ba0c00720c */ /* 0x000fe40003f46270 */
[----:B------:R-:W-:Y:S02]  /*10460*/  LOP3.LUT R193, R193, 0xfffffeff, RZ, 0xc0, !PT ;  /* 0xfffffeffc1c17812 */ /* 0x000fe400078ec0ff */
[----:B------:R-:W-:Y:S02]  /*10470*/  @P5 LOP3.LUT R194, R194, 0x4, RZ, 0xfc, !PT ;  /* 0x00000004c2c25812 */ /* 0x000fe400078efcff */
[-C--:B------:R-:W-:Y:S02]  /*10480*/  ISETP.GE.AND P5, PT, R7, R187.reuse, PT ;  /* 0x000000bb0700720c */ /* 0x080fe40003fa6270 */
[----:B------:R-:W-:Y:S02]  /*10490*/  @P1 LOP3.LUT R193, R193, 0x100, RZ, 0xfc, !PT ;  /* 0x00000100c1c11812 */ /* 0x000fe400078efcff */
[----:B------:R-:W-:Y:S02]  /*104a0*/  ISETP.GE.AND P1, PT, R12, R184, PT ;  /* 0x000000b80c00720c */ /* 0x000fe40003f26270 */
[----:B------:R-:W-:Y:S02]  /*104b0*/  FSEL R143, R250, -INF , P5 ;  /* 0xff800000fa8f7808 */ /* 0x000fe40002800000 */
[----:B------:R-:W-:Y:S02]  /*104c0*/  ISETP.GE.AND P5, PT, R20, R186, PT ;  /* 0x000000ba1400720c */ /* 0x000fe40003fa6270 */
[----:B------:R-:W-:Y:S02]  /*104d0*/  LOP3.LUT R194, R194, 0xfffffffd, RZ, 0xc0, !PT ;  /* 0xfffffffdc2c27812 */ /* 0x000fe400078ec0ff */
[----:B------:R-:W-:Y:S02]  /*104e0*/  LOP3.LUT R193, R193, 0xffffff7f, RZ, 0xc0, !PT ;  /* 0xffffff7fc1c17812 */ /* 0x000fe400078ec0ff */
[----:B------:R-:W-:Y:S02]  /*104f0*/  @P2 LOP3.LUT R194, R194, 0x2, RZ, 0xfc, !PT ;  /* 0x00000002c2c22812 */ /* 0x000fe400078efcff */
[----:B------:R-:W-:Y:S02]  /*10500*/  FSEL R209, R238, -INF , P6 ;  /* 0xff800000eed17808 */ /* 0x000fe40003000000 */
[----:B------:R-:W-:Y:S02]  /*10510*/  LOP3.LUT R194, R194, 0xfffffffe, RZ, 0xc0, !PT ;  /* 0xfffffffec2c27812 */ /* 0x000fe400078ec0ff */
[----:B------:R-:W-:Y:S02]  /*10520*/  @P1 LOP3.LUT R193, R193, 0x80, RZ, 0xfc, !PT ;  /* 0x00000080c1c11812 */ /* 0x000fe400078efcff */
[----:B------:R-:W-:Y:S02]  /*10530*/  ISETP.GE.AND P1, PT, R20, R184, PT ;  /* 0x000000b81400720c */ /* 0x000fe40003f26270 */
[----:B------:R-:W-:Y:S02]  /*10540*/  @P5 LOP3.LUT R194, R194, 0x1, RZ, 0xfc, !PT ;  /* 0x00000001c2c25812 */ /* 0x000fe400078efcff */
[----:B------:R-:W-:Y:S02]  /*10550*/  ISETP.GE.AND P5, PT, R6, R187, PT ;  /* 0x000000bb0600720c */ /* 0x000fe40003fa6270 */
[----:B------:R-:W-:Y:S02]  /*10560*/  LOP3.LUT R193, R193, 0xffffffbf, RZ, 0xc0, !PT ;  /* 0xffffffbfc1c17812 */ /* 0x000fe400078ec0ff */
[----:B------:R-:W-:Y:S02]  /*10570*/  FSEL R132, R248, -INF , P5 ;  /* 0xff800000f8847808 */ /* 0x000fe40002800000 */
[-C--:B------:R-:W-:Y:S02]  /*10580*/  ISETP.GE.AND P5, PT, R4, R186.reuse, PT ;  /* 0x000000ba0400720c */ /* 0x080fe40003fa6270 */
[----:B------:R-:W-:Y:S02]  /*10590*/  ISETP.GE.AND P6, PT, R10, R186, PT ;  /* 0x000000ba0a00720c */ /* 0x000fe40003fc6270 */
[----:B------:R-:W-:Y:S02]  /*105a0*/  @P1 LOP3.LUT R193, R193, 0x40, RZ, 0xfc, !PT ;  /* 0x00000040c1c11812 */ /* 0x000fe400078efcff */
[----:B------:R-:W-:Y:S02]  /*105b0*/  ISETP.GE.AND P1, PT, R4, R184, PT ;  /* 0x000000b80400720c */ /* 0x000fe40003f26270 */
[----:B------:R-:W-:Y:S02]  /*105c0*/  LOP3.LUT R193, R193, 0x7fffffff, RZ, 0xc0, !PT ;  /* 0x7fffffffc1c17812 */ /* 0x000fe400078ec0ff */
[----:B------:R-:W-:Y:S02]  /*105d0*/  FSEL R59, R222, -INF , P3 ;  /* 0xff800000de3b7808 */ /* 0x000fe40001800000 */
[----:B------:R-:W-:Y:S01]  /*105e0*/  ISETP.GE.AND P3, PT, R12, R185, PT ;  /* 0x000000b90c00720c */ /* 0x000fe20003f66270 */
[----:B------:R-:W-:Y:S01]  /*105f0*/  VIADD R12, R192, 0x29 ;  /* 0x00000029c00c7836 */ /* 0x000fe20000000000 */
[----:B------:R-:W-:Y:S02]  /*10600*/  @P5 LOP3.LUT R193, R193, 0x80000000, RZ, 0xfc, !PT ;  /* 0x80000000c1c15812 */ /* 0x000fe400078efcff */
[----:B------:R-:W-:Y:S02]  /*10610*/  FSEL R151, R216, -INF , P3 ;  /* 0xff800000d8977808 */ /* 0x000fe40001800000 */
[----:B------:R-:W-:Y:S02]  /*10620*/  LOP3.LUT R193, R193, 0xffffffdf, RZ, 0xc0, !PT ;  /* 0xffffffdfc1c17812 */ /* 0x000fe400078ec0ff */
[----:B------:R-:W-:Y:S02]  /*10630*/  ISETP.GE.AND P3, PT, R7, R186, PT ;  /* 0x000000ba0700720c */ /* 0x000fe40003f66270 */
[----:B------:R-:W-:Y:S02]  /*10640*/  @P1 LOP3.LUT R193, R193, 0x20, RZ, 0xfc, !PT ;  /* 0x00000020c1c11812 */ /* 0x000fe400078efcff */
[CC--:B------:R-:W-:Y:S02]  /*10650*/  ISETP.GE.AND P1, PT, R10.reuse, R184.reuse, PT ;  /* 0x000000b80a00720c */ /* 0x0c0fe40003f26270 */
[----:B------:R-:W-:Y:S02]  /*10660*/  LOP3.LUT R193, R193, 0xbfffffff, RZ, 0xc0, !PT ;  /* 0xbfffffffc1c17812 */ /* 0x000fe400078ec0ff */
[----:B------:R-:W-:Y:S02]  /*10670*/  ISETP.GE.AND P4, PT, R10, R187, PT ;  /* 0x000000bb0a00720c */ /* 0x000fe40003f86270 */
[----:B------:R-:W-:Y:S02]  /*10680*/  @P6 LOP3.LUT R193, R193, 0x40000000, RZ, 0xfc, !PT ;  /* 0x40000000c1c16812 */ /* 0x000fe400078efcff */
[----:B------:R-:W-:Y:S02]  /*10690*/  FSEL R145, R251, -INF , P4 ;  /* 0xff800000fb917808 */ /* 0x000fe40002000000 */
[----:B------:R-:W-:Y:S02]  /*106a0*/  LOP3.LUT R193, R193, 0xffffffef, RZ, 0xc0, !PT ;  /* 0xffffffefc1c17812 */ /* 0x000fe400078ec0ff */
[----:B------:R-:W-:Y:S01]  /*106b0*/  ISETP.GE.AND P4, PT, R14, R185, PT ;  /* 0x000000b90e00720c */ /* 0x000fe20003f86270 */
[----:B------:R-:W-:Y:S01]  /*106c0*/  VIADD R14, R192, 0x20 ;  /* 0x00000020c00e7836 */ /* 0x000fe20000000000 */
[----:B------:R-:W-:Y:S02]  /*106d0*/  @P1 LOP3.LUT R193, R193, 0x10, RZ, 0xfc, !PT ;  /* 0x00000010c1c11812 */ /* 0x000fe400078efcff */
[----:B------:R-:W-:Y:S02]  /*106e0*/  ISETP.GE.AND P1, PT, R7, R184, PT ;  /* 0x000000b80700720c */ /* 0x000fe40003f26270 */
[----:B------:R-:W-:Y:S02]  /*106f0*/  LOP3.LUT R193, R193, 0xdfffffff, RZ, 0xc0, !PT ;  /* 0xdfffffffc1c17812 */ /* 0x000fe400078ec0ff */
[----:B------:R-:W-:Y:S02]  /*10700*/  ISETP.GE.AND P6, PT, R12, R187, PT ;  /* 0x000000bb0c00720c */ /* 0x000fe40003fc6270 */
[----:B------:R-:W-:Y:S02]  /*10710*/  @P3 LOP3.LUT R193, R193, 0x20000000, RZ, 0xfc, !PT ;  /* 0x20000000c1c13812 */ /* 0x000fe400078efcff */
[----:B------:R-:W-:Y:S02]  /*10720*/  FSEL R130, R247, -INF , P6 ;  /* 0xff800000f7827808 */ /* 0x000fe40003000000 */
[----:B------:R-:W-:Y:S02]  /*10730*/  ISETP.GE.AND P6, PT, R14, R186, PT ;  /* 0x000000ba0e00720c */ /* 0x000fe40003fc6270 */
[----:B------:R-:W-:Y:S02]  /*10740*/  LOP3.LUT R193, R193, 0xfffffff7, RZ, 0xc0, !PT ;  /* 0xfffffff7c1c17812 */ /* 0x000fe400078ec0ff */
[----:B------:R-:W-:Y:S02]  /*10750*/  FSEL R205, R224, -INF , P0 ;  /* 0xff800000e0cd7808 */ /* 0x000fe40000000000 */
[----:B------:R-:W-:Y:S02]  /*10760*/  @P1 LOP3.LUT R193, R193, 0x8, RZ, 0xfc, !PT ;  /* 0x00000008c1c11812 */ /* 0x000fe400078efcff */
[-C--:B------:R-:W-:Y:S02]  /*10770*/  ISETP.GE.AND P0, PT, R22, R185.reuse, PT ;  /* 0x000000b91600720c */ /* 0x080fe40003f06270 */
[----:B------:R-:W-:Y:S02]  /*10780*/  ISETP.GE.AND P1, PT, R14, R184, PT ;  /* 0x000000b80e00720c */ /* 0x000fe40003f26270 */
[----:B------:R-:W-:Y:S02]  /*10790*/  LOP3.LUT R193, R193, 0xefffffff, RZ, 0xc0, !PT ;  /* 0xefffffffc1c17812 */ /* 0x000fe400078ec0ff */
[----:B------:R-:W-:Y:S02]  /*107a0*/  FSEL R155, R226, -INF , P0 ;  /* 0xff800000e29b7808 */ /* 0x000fe40000000000 */
[----:B------:R-:W-:Y:S01]  /*107b0*/  ISETP.GE.AND P0, PT, R4, R185, PT ;  /* 0x000000b90400720c */ /* 0x000fe20003f06270 */
[----:B------:R-:W-:Y:S01]  /*107c0*/  VIADD R4, R192, 0x28 ;  /* 0x00000028c0047836 */ /* 0x000fe20000000000 */
[----:B------:R-:W-:Y:S02]  /*107d0*/  @P6 LOP3.LUT R193, R193, 0x10000000, RZ, 0xfc, !PT ;  /* 0x10000000c1c16812 */ /* 0x000fe400078efcff */
[----:B------:R-:W-:Y:S02]  /*107e0*/  FSEL R139, R208, -INF , P0 ;  /* 0xff800000d08b7808 */ /* 0x000fe40000000000 */
[----:B------:R-:W-:Y:S02]  /*107f0*/  ISETP.GE.AND P0, PT, R6, R186, PT ;  /* 0x000000ba0600720c */ /* 0x000fe40003f06270 */
[----:B------:R-:W-:Y:S02]  /*10800*/  LOP3.LUT R193, R193, 0xfffffffb, RZ, 0xc0, !PT ;  /* 0xfffffffbc1c17812 */ /* 0x000fe400078ec0ff */
[----:B------:R-:W-:Y:S02]  /*10810*/  ISETP.GE.AND P5, PT, R4, R187, PT ;  /* 0x000000bb0400720c */ /* 0x000fe40003fa6270 */
[----:B------:R-:W-:Y:S02]  /*10820*/  @P1 LOP3.LUT R193, R193, 0x4, RZ, 0xfc, !PT ;  /* 0x00000004c1c11812 */ /* 0x000fe400078efcff */
[-C--:B------:R-:W-:Y:S02]  /*10830*/  ISETP.GE.AND P1, PT, R6, R184.reuse, PT ;  /* 0x000000b80600720c */ /* 0x080fe40003f26270 */
[----:B------:R-:W-:Y:S02]  /*10840*/  LOP3.LUT R193, R193, 0xf7ffffff, RZ, 0xc0, !PT ;  /* 0xf7ffffffc1c17812 */ /* 0x000fe400078ec0ff */
[----:B------:R-:W-:Y:S02]  /*10850*/  FSEL R131, R18, -INF , P5 ;  /* 0xff80000012837808 */ /* 0x000fe40002800000 */
[----:B------:R-:W-:Y:S02]  /*10860*/  @P0 LOP3.LUT R193, R193, 0x8000000, RZ, 0xfc, !PT ;  /* 0x08000000c1c10812 */ /* 0x000fe400078efcff */
[----:B------:R-:W-:Y:S01]  /*10870*/  ISETP.GE.AND P5, PT, R10, R185, PT ;  /* 0x000000b90a00720c */ /* 0x000fe20003fa6270 */
[----:B------:R-:W-:Y:S01]  /*10880*/  VIADD R10, R192, 0x30 ;  /* 0x00000030c00a7836 */ /* 0x000fe20000000000 */
[----:B------:R-:W-:Y:S02]  /*10890*/  LOP3.LUT R193, R193, 0xfffffffd, RZ, 0xc0, !PT ;  /* 0xfffffffdc1c17812 */ /* 0x000fe400078ec0ff */
[-C--:B------:R-:W-:Y:S02]  /*108a0*/  ISETP.GE.AND P2, PT, R14, R187.reuse, PT ;  /* 0x000000bb0e00720c */ /* 0x080fe40003f46270 */
[----:B------:R-:W-:Y:S02]  /*108b0*/  ISETP.GE.AND P3, PT, R10, R187, PT ;  /* 0x000000bb0a00720c */ /* 0x000fe40003f66270 */
[----:B------:R-:W-:Y:S02]  /*108c0*/  @P1 LOP3.LUT R193, R193, 0x2, RZ, 0xfc, !PT ;  /* 0x00000002c1c11812 */ /* 0x000fe400078efcff */
[----:B------:R-:W-:Y:S02]  /*108d0*/  ISETP.GE.AND P1, PT, R4, R184, PT ;  /* 0x000000b80400720c */ /* 0x000fe40003f26270 */
[----:B------:R-:W-:Y:S02]  /*108e0*/  FSEL R128, R236, -INF , P3 ;  /* 0xff800000ec807808 */ /* 0x000fe40001800000 */
[-C--:B------:R-:W-:Y:S02]  /*108f0*/  ISETP.GE.AND P3, PT, R14, R185.reuse, PT ;  /* 0x000000b90e00720c */ /* 0x080fe40003f66270 */
[----:B------:R-:W-:Y:S02]  /*10900*/  P2R R14, PR, RZ, 0x2 ;  /* 0x00000002ff0e7803 */ /* 0x000fe40000000000 */
[C---:B------:R-:W-:Y:S02]  /*10910*/  LOP3.LUT P1, RZ, R194.reuse, 0x80, RZ, 0xc0, !PT ;  /* 0x00000080c2ff7812 */ /* 0x040fe4000782c0ff */
[----:B------:R-:W-:Y:S02]  /*10920*/  FSEL R133, R249, -INF , P2 ;  /* 0xff800000f9857808 */ /* 0x000fe40001000000 */
[----:B------:R-:W-:Y:S02]  /*10930*/  P2R R18, PR, RZ, 0x2 ;  /* 0x00000002ff127803 */ /* 0x000fe40000000000 */
[----:B------:R-:W-:Y:S02]  /*10940*/  LOP3.LUT P1, RZ, R194, 0x400, RZ, 0xc0, !PT ;  /* 0x00000400c2ff7812 */ /* 0x000fe4000782c0ff */
[-C--:B------:R-:W-:Y:S02]  /*10950*/  ISETP.GE.AND P2, PT, R20, R185.reuse, PT ;  /* 0x000000b91400720c */ /* 0x080fe40003f46270 */
[----:B------:R-:W-:Y:S02]  /*10960*/  P2R R20, PR, RZ, 0x2 ;  /* 0x00000002ff147803 */ /* 0x000fe40000000000 */
[----:B------:R-:W-:Y:S02]  /*10970*/  LOP3.LUT P1, RZ, R194, 0x800, RZ, 0xc0, !PT ;  /* 0x00000800c2ff7812 */ /* 0x000fe4000782c0ff */
[----:B------:R-:W-:Y:S02]  /*10980*/  FSEL R141, R210, -INF , P2 ;  /* 0xff800000d28d7808 */ /* 0x000fe40001000000 */
[----:B------:R-:W-:Y:S02]  /*10990*/  P2R R22, PR, RZ, 0x2 ;  /* 0x00000002ff167803 */ /* 0x000fe40000000000 */
[----:B------:R-:W-:Y:S02]  /*109a0*/  LOP3.LUT P1, RZ, R194, 0x1000, RZ, 0xc0, !PT ;  /* 0x00001000c2ff7812 */ /* 0x000fe4000782c0ff */
[----:B------:R-:W-:Y:S01]  /*109b0*/  ISETP.GE.AND P2, PT, R6, R185, PT ;  /* 0x000000b90600720c */ /* 0x000fe20003f46270 */
[----:B------:R-:W-:Y:S01]  /*109c0*/  VIADD R6, R192, 0x39 ;  /* 0x00000039c0067836 */ /* 0x000fe20000000000 */
[----:B------:R-:W-:Y:S02]  /*109d0*/  P2R R23, PR, RZ, 0x2 ;  /* 0x00000002ff177803 */ /* 0x000fe40000000000 */
[----:B------:R-:W-:Y:S02]  /*109e0*/  LOP3.LUT P1, RZ, R194, 0x2000, RZ, 0xc0, !PT ;  /* 0x00002000c2ff7812 */ /* 0x000fe4000782c0ff */
[----:B------:R-:W-:Y:S02]  /*109f0*/  ISETP.GE.AND P0, PT, R6, R187, PT ;  /* 0x000000bb0600720c */ /* 0x000fe40003f06270 */
[----:B------:R-:W-:Y:S02]  /*10a00*/  P2R R24, PR, RZ, 0x2 ;  /* 0x00000002ff187803 */ /* 0x000fe40000000000 */
[----:B------:R-:W-:Y:S02]  /*10a10*/  LOP3.LUT P1, RZ, R194, 0x4000, RZ, 0xc0, !PT ;  /* 0x00004000c2ff7812 */ /* 0x000fe4000782c0ff */
[----:B------:R-:W-:Y:S02]  /*10a20*/  FSEL R153, R218, -INF , P4 ;  /* 0xff800000da997808 */ /* 0x000fe40002000000 */
[----:B------:R-:W-:Y:S02]  /*10a30*/  P2R R25, PR, RZ, 0x2 ;  /* 0x00000002ff197803 */ /* 0x000fe40000000000 */
[----:B------:R-:W-:Y:S02]  /*10a40*/  LOP3.LUT P1, RZ, R194, 0x8000, RZ, 0xc0, !PT ;  /* 0x00008000c2ff7812 */ /* 0x000fe4000782c0ff */
[-C--:B------:R-:W-:Y:S01]  /*10a50*/  ISETP.GE.AND P4, PT, R7, R185.reuse, PT ;  /* 0x000000b90700720c */ /* 0x080fe20003f86270 */
[----:B------:R-:W-:Y:S01]  /*10a60*/  VIADD R7, R192, 0x31 ;  /* 0x00000031c0077836 */ /* 0x000fe20000000000 */
[----:B------:R-:W-:Y:S02]  /*10a70*/  FSEL R122, R232, -INF , P0 ;  /* 0xff800000e87a7808 */ /* 0x000fe40000000000 */
[----:B------:R-:W-:Y:S02]  /*10a80*/  P2R R26, PR, RZ, 0x2 ;  /* 0x00000002ff1a7803 */ /* 0x000fe40000000000 */
[----:B------:R-:W-:Y:S02]  /*10a90*/  ISETP.GE.AND P0, PT, R4, R185, PT ;  /* 0x000000b90400720c */ /* 0x000fe40003f06270 */
[----:B------:R-:W-:Y:S02]  /*10aa0*/  LOP3.LUT P1, RZ, R194, 0x10000, RZ, 0xc0, !PT ;  /* 0x00010000c2ff7812 */ /* 0x000fe4000782c0ff */
[C---:B------:R-:W-:Y:S02]  /*10ab0*/  ISETP.GE.AND P6, PT, R7.reuse, R187, PT ;  /* 0x000000bb0700720c */ /* 0x040fe40003fc6270 */
[----:B------:R-:W-:Y:S02]  /*10ac0*/  FSEL R125, R206, -INF , P0 ;  /* 0xff800000ce7d7808 */ /* 0x000fe40000000000 */
[----:B------:R-:W-:Y:S02]  /*10ad0*/  P2R R27, PR, RZ, 0x2 ;  /* 0x00000002ff1b7803 */ /* 0x000fe40000000000 */
[-C--:B------:R-:W-:Y:S02]  /*10ae0*/  ISETP.GE.AND P0, PT, R12, R185.reuse, PT ;  /* 0x000000b90c00720c */ /* 0x080fe40003f06270 */
[----:B------:R-:W-:Y:S02]  /*10af0*/  LOP3.LUT P1, RZ, R194, 0x20000, RZ, 0xc0, !PT ;  /* 0x00020000c2ff7812 */ /* 0x000fe4000782c0ff */
[----:B------:R-:W-:Y:S02]  /*10b00*/  FSEL R126, R234, -INF , P6 ;  /* 0xff800000ea7e7808 */ /* 0x000fe40003000000 */
[-C--:B------:R-:W-:Y:S01]  /*10b10*/  ISETP.GE.AND P6, PT, R4, R186.reuse, PT ;  /* 0x000000ba0400720c */ /* 0x080fe20003fc6270 */
[----:B------:R-:W-:Y:S01]  /*10b20*/  VIADD R4, R192, 0x38 ;  /* 0x00000038c0047836 */ /* 0x000fe20000000000 */
[----:B------:R-:W-:Y:S02]  /*10b30*/  FSEL R123, R204, -INF , P0 ;  /* 0xff800000cc7b7808 */ /* 0x000fe40000000000 */
[-C--:B------:R-:W-:Y:S02]  /*10b40*/  ISETP.GE.AND P0, PT, R10, R185.reuse, PT ;  /* 0x000000b90a00720c */ /* 0x080fe40003f06270 */
[----:B------:R-:W-:Y:S02]  /*10b50*/  P2R R28, PR, RZ, 0x2 ;  /* 0x00000002ff1c7803 */ /* 0x000fe40000000000 */
[----:B------:R-:W-:Y:S02]  /*10b60*/  LOP3.LUT P1, RZ, R194, 0x40000, RZ, 0xc0, !PT ;  /* 0x00040000c2ff7812 */ /* 0x000fe4000782c0ff */
[----:B------:R-:W-:Y:S02]  /*10b70*/  FSEL R121, R214, -INF , P0 ;  /* 0xff800000d6797808 */ /* 0x000fe40000000000 */
[----:B------:R-:W-:Y:S02]  /*10b80*/  P2R R29, PR, RZ, 0x2 ;  /* 0x00000002ff1d7803 */ /* 0x000fe40000000000 */
[-C--:B------:R-:W-:Y:S02]  /*10b90*/  ISETP.GE.AND P0, PT, R7, R185.reuse, PT ;  /* 0x000000b90700720c */ /* 0x080fe40003f06270 */
[----:B------:R-:W-:Y:S02]  /*10ba0*/  LOP3.LUT P1, RZ, R194, 0x80000, RZ, 0xc0, !PT ;  /* 0x00080000c2ff7812 */ /* 0x000fe4000782c0ff */
[----:B------:R-:W-:Y:S02]  /*10bb0*/  LOP3.LUT R193, R193, 0xfbffffff, RZ, 0xc0, !PT ;  /* 0xfbffffffc1c17812 */ /* 0x000fe400078ec0ff */
[----:B------:R-:W-:Y:S02]  /*10bc0*/  FSEL R120, R212, -INF , P0 ;  /* 0xff800000d4787808 */ /* 0x000fe40000000000 */
[----:B------:R-:W-:Y:S02]  /*10bd0*/  FSEL R21, R21, -INF , !P1 ;  /* 0xff80000015157808 */ /* 0x000fe40004800000 */
[----:B------:R-:W-:Y:S02]  /*10be0*/  ISETP.GE.AND P0, PT, R6, R185, PT ;  /* 0x000000b90600720c */ /* 0x000fe40003f06270 */
[----:B------:R-:W-:Y:S02]  /*10bf0*/  @P6 LOP3.LUT R193, R193, 0x4000000, RZ, 0xfc, !PT ;  /* 0x04000000c1c16812 */ /* 0x000fe400078efcff */
[----:B------:R-:W-:Y:S02]  /*10c00*/  ISETP.NE.AND P1, PT, R29, RZ, PT ;  /* 0x000000ff1d00720c */ /* 0x000fe40003f25270 */
[----:B------:R-:W-:Y:S02]  /*10c10*/  FSEL R54, R228, -INF , P0 ;  /* 0xff800000e4367808 */ /* 0x000fe40000000000 */
[----:B------:R-:W-:Y:S02]  /*10c20*/  LOP3.LUT P0, RZ, R193, 0x2000000, RZ, 0xc0, !PT ;  /* 0x02000000c1ff7812 */ /* 0x000fe4000780c0ff */
[----:B------:R-:W-:Y:S02]  /*10c30*/  FSEL R19, R19, -INF , !P1 ;  /* 0xff80000013137808 */ /* 0x000fe40004800000 */
[----:B------:R-:W-:Y:S02]  /*10c40*/  ISETP.NE.AND P1, PT, R28, RZ, PT ;  /* 0x000000ff1c00720c */ /* 0x000fe40003f25270 */
[----:B------:R-:W-:Y:S02]  /*10c50*/  FSEL R8, R8, -INF , !P0 ;  /* 0xff80000008087808 */ /* 0x000fe40004000000 */
[----:B------:R-:W-:Y:S02]  /*10c60*/  FSEL R17, R17, -INF , !P1 ;  /* 0xff80000011117808 */ /* 0x000fe40004800000 */
[----:B------:R-:W-:Y:S02]  /*10c70*/  LOP3.LUT P0, RZ, R193, 0x4000000, RZ, 0xc0, !PT ;  /* 0x04000000c1ff7812 */ /* 0x000fe4000780c0ff */
[----:B------:R-:W-:Y:S02]  /*10c80*/  ISETP.NE.AND P1, PT, R27, RZ, PT ;  /* 0x000000ff1b00720c */ /* 0x000fe40003f25270 */
[----:B------:R-:W-:Y:S02]  /*10c90*/  ISETP.GE.AND P6, PT, R4, R187, PT ;  /* 0x000000bb0400720c */ /* 0x000fe40003fc6270 */
[----:B------:R-:W-:Y:S02]  /*10ca0*/  FSEL R131, R131, -INF , !P0 ;  /* 0xff80000083837808 */ /* 0x000fe40004000000 */
[----:B------:R-:W-:Y:S02]  /*10cb0*/  FSEL R13, R13, -INF , !P1 ;  /* 0xff8000000d0d7808 */ /* 0x000fe40004800000 */
[-C--:B------:R-:W-:Y:S02]  /*10cc0*/  ISETP.GE.AND P0, PT, R12, R186.reuse, PT ;  /* 0x000000ba0c00720c */ /* 0x080fe40003f06270 */
[----:B------:R-:W-:Y:S02]  /*10cd0*/  FSEL R124, R230, -INF , P6 ;  /* 0xff800000e67c7808 */ /* 0x000fe40003000000 */
[----:B------:R-:W-:Y:S02]  /*10ce0*/  FSEL R135, R202, -INF , P4 ;  /* 0xff800000ca877808 */ /* 0x000fe40002000000 */
[----:B------:R-:W-:Y:S02]  /*10cf0*/  ISETP.NE.AND P1, PT, R26, RZ, PT ;  /* 0x000000ff1a00720c */ /* 0x000fe40003f25270 */
[----:B------:R-:W-:Y:S02]  /*10d00*/  LOP3.LUT P6, RZ, R193, 0x400000, RZ, 0xc0, !PT ;  /* 0x00400000c1ff7812 */ /* 0x000fe400078cc0ff */
[----:B------:R-:W-:Y:S02]  /*10d10*/  ISETP.GE.AND P4, PT, R192, R186, PT ;  /* 0x000000bac000720c */ /* 0x000fe40003f86270 */
[----:B------:R-:W-:Y:S02]  /*10d20*/  FSEL R130, R130, -INF , !P0 ;  /* 0xff80000082827808 */ /* 0x000fe40004000000 */
[----:B------:R-:W-:Y:S02]  /*10d30*/  FSEL R245, R245, -INF , !P1 ;  /* 0xff800000f5f57808 */ /* 0x000fe40004800000 */
[----:B------:R-:W-:Y:S02]  /*10d40*/  FSEL R137, R203, -INF , P5 ;  /* 0xff800000cb897808 */ /* 0x000fe40002800000 */
[----:B------:R-:W-:Y:S02]  /*10d50*/  LOP3.LUT P0, RZ, R193, 0x100, RZ, 0xc0, !PT ;  /* 0x00000100c1ff7812 */ /* 0x000fe4000780c0ff */
[----:B------:R-:W-:Y:S02]  /*10d60*/  FSEL R203, R16, -INF , !P4 ;  /* 0xff80000010cb7808 */ /* 0x000fe40006000000 */
[----:B------:R-:W-:Y:S02]  /*10d70*/  FSEL R15, R15, -INF , !P6 ;  /* 0xff8000000f0f7808 */ /* 0x000fe40007000000 */
[----:B------:R-:W-:Y:S02]  /*10d80*/  ISETP.NE.AND P1, PT, R25, RZ, PT ;  /* 0x000000ff1900720c */ /* 0x000fe40003f25270 */
[C---:B------:R-:W-:Y:S01]  /*10d90*/  ISETP.GE.AND P4, PT, R192.reuse, R184, PT ;  /* 0x000000b8c000720c */ /* 0x040fe20003f86270 */
[----:B------:R-:W-:Y:S01]  /*10da0*/  VIADD R192, R192, 0xffffff80 ;  /* 0xffffff80c0c07836 */ /* 0x000fe20000000000 */
[----:B------:R-:W-:Y:S02]  /*10db0*/  LOP3.LUT P6, RZ, R193, 0x4000, RZ, 0xc0, !PT ;  /* 0x00004000c1ff7812 */ /* 0x000fe400078cc0ff */
[----:B------:R-:W-:Y:S02]  /*10dc0*/  FSEL R153, R153, -INF , !P0 ;  /* 0xff80000099997808 */ /* 0x000fe40004000000 */
[----:B------:R-:W-:Y:S02]  /*10dd0*/  FSEL R243, R243, -INF , !P1 ;  /* 0xff800000f3f37808 */ /* 0x000fe40004800000 */
[-C--:B------:R-:W-:Y:S02]  /*10de0*/  ISETP.GE.AND P0, PT, R10, R186.reuse, PT ;  /* 0x000000ba0a00720c */ /* 0x080fe40003f06270 */
[----:B------:R-:W-:Y:S02]  /*10df0*/  FSEL R169, R169, -INF , !P4 ;  /* 0xff800000a9a97808 */ /* 0x000fe40006000000 */
[----:B------:R-:W-:Y:S02]  /*10e00*/  P2R R28, PR, RZ, 0x40 ;  /* 0x00000040ff1c7803 */ /* 0x000fe40000000000 */
[----:B------:R-:W-:Y:S02]  /*10e10*/  ISETP.NE.AND P1, PT, R24, RZ, PT ;  /* 0x000000ff1800720c */ /* 0x000fe40003f25270 */
[----:B------:R-:W-:Y:S02]  /*10e20*/  LOP3.LUT P4, RZ, R194, 0x100, RZ, 0xc0, !PT ;  /* 0x00000100c2ff7812 */ /* 0x000fe4000788c0ff */
        /* <DEDUP_REMOVED lines=8> */
[C---:B------:R-:W-:Y:S02]  /*10eb0*/  LOP3.LUT P4, RZ, R193.reuse, 0x20000000, RZ, 0xc0, !PT ;  /* 0x20000000c1ff7812 */ /* 0x040fe4000788c0ff */
[----:B------:R-:W-:Y:S02]  /*10ec0*/  FSEL R127, R198, -INF , P2 ;  /* 0xff800000c67f7808 */ /* 0x000fe40001000000 */
[----:B------:R-:W-:Y:S02]  /*10ed0*/  FSEL R126, R126, -INF , !P0 ;  /* 0xff8000007e7e7808 */ /* 0x000fe40004000000 */
[----:B------:R-:W-:Y:S02]  /*10ee0*/  LOP3.LUT P2, RZ, R193, 0x1000000, RZ, 0xc0, !PT ;  /* 0x01000000c1ff7812 */ /* 0x000fe4000784c0ff */
[----:B------:R-:W-:Y:S02]  /*10ef0*/  FSEL R51, R51, -INF , !P1 ;  /* 0xff80000033337808 */ /* 0x000fe40004800000 */
[-C--:B------:R-:W-:Y:S02]  /*10f00*/  ISETP.GE.AND P0, PT, R6, R186.reuse, PT ;  /* 0x000000ba0600720c */ /* 0x080fe40003f06270 */
[----:B------:R-:W-:Y:S02]  /*10f10*/  P2R R30, PR, RZ, 0x40 ;  /* 0x00000040ff1e7803 */ /* 0x000fe40000000000 */
[----:B------:R-:W-:Y:S02]  /*10f20*/  ISETP.NE.AND P1, PT, R22, RZ, PT ;  /* 0x000000ff1600720c */ /* 0x000fe40003f25270 */
[----:B------:R-:W-:Y:S02]  /*10f30*/  P2R R23, PR, RZ, 0x10 ;  /* 0x00000010ff177803 */ /* 0x000fe40000000000 */
[----:B------:R-:W-:Y:S02]  /*10f40*/  LOP3.LUT P6, RZ, R194, 0x4, RZ, 0xc0, !PT ;  /* 0x00000004c2ff7812 */ /* 0x000fe400078cc0ff */
[----:B------:R-:W-:Y:S02]  /*10f50*/  LOP3.LUT P4, RZ, R193, 0x40000000, RZ, 0xc0, !PT ;  /* 0x40000000c1ff7812 */ /* 0x000fe4000788c0ff */
[----:B------:R-:W-:Y:S02]  /*10f60*/  FSEL R9, R9, -INF , !P2 ;  /* 0xff80000009097808 */ /* 0x000fe40005000000 */
[----:B------:R-:W-:Y:S02]  /*10f70*/  FSEL R122, R122, -INF , !P0 ;  /* 0xff8000007a7a7808 */ /* 0x000fe40004000000 */
[----:B------:R-:W-:Y:S02]  /*10f80*/  LOP3.LUT P2, RZ, R193, 0x100000, RZ, 0xc0, !PT ;  /* 0x00100000c1ff7812 */ /* 0x000fe4000784c0ff */
[----:B------:R-:W-:Y:S02]  /*10f90*/  FSEL R231, R231, -INF , !P1 ;  /* 0xff800000e7e77808 */ /* 0x000fe40004800000 */
[----:B------:R-:W-:Y:S02]  /*10fa0*/  ISETP.GE.AND P0, PT, R4, R186, PT ;  /* 0x000000ba0400720c */ /* 0x000fe40003f06270 */
[----:B------:R-:W-:Y:S02]  /*10fb0*/  P2R R31, PR, RZ, 0x40 ;  /* 0x00000040ff1f7803 */ /* 0x000fe40000000000 */
[----:B------:R-:W-:Y:S02]  /*10fc0*/  P2R R24, PR, RZ, 0x10 ;  /* 0x00000010ff187803 */ /* 0x000fe40000000000 */
[----:B------:R-:W-:Y:S02]  /*10fd0*/  ISETP.NE.AND P1, PT, R20, RZ, PT ;  /* 0x000000ff1400720c */ /* 0x000fe40003f25270 */
[C---:B------:R-:W-:Y:S02]  /*10fe0*/  LOP3.LUT P6, RZ, R193.reuse, 0x10000, RZ, 0xc0, !PT ;  /* 0x00010000c1ff7812 */ /* 0x040fe400078cc0ff */
[C---:B------:R-:W-:Y:S02]  /*10ff0*/  LOP3.LUT P4, RZ, R193.reuse, 0x1000, RZ, 0xc0, !PT ;  /* 0x00001000c1ff7812 */ /* 0x040fe4000788c0ff */
[----:B------:R-:W-:Y:S02]  /*11000*/  P2R R36, PR, RZ, 0x4 ;  /* 0x00000004ff247803 */ /* 0x000fe40000000000 */
[----:B------:R-:W-:Y:S02]  /*11010*/  FSEL R124, R124, -INF , !P0 ;  /* 0xff8000007c7c7808 */ /* 0x000fe40004000000 */
[----:B------:R-:W-:Y:S02]  /*11020*/  LOP3.LUT P2, RZ, R193, 0x200000, RZ, 0xc0, !PT ;  /* 0x00200000c1ff7812 */ /* 0x000fe4000784c0ff */
[----:B------:R-:W-:Y:S02]  /*11030*/  FSEL R229, R229, -INF , !P1 ;  /* 0xff800000e5e57808 */ /* 0x000fe40004800000 */
[----:B------:R-:W-:Y:S02]  /*11040*/  FSEL R129, R200, -INF , P3 ;  /* 0xff800000c8817808 */ /* 0x000fe40001800000 */
[-C--:B------:R-:W-:Y:S02]  /*11050*/  ISETP.GE.AND P0, PT, R12, R184.reuse, PT ;  /* 0x000000b80c00720c */ /* 0x080fe40003f06270 */
[----:B------:R-:W-:Y:S02]  /*11060*/  ISETP.NE.AND P1, PT, R18, RZ, PT ;  /* 0x000000ff1200720c */ /* 0x000fe40003f25270 */
[----:B------:R-:W-:Y:S02]  /*11070*/  P2R R32, PR, RZ, 0x40 ;  /* 0x00000040ff207803 */ /* 0x000fe40000000000 */
[----:B------:R-:W-:Y:S02]  /*11080*/  P2R R25, PR, RZ, 0x10 ;  /* 0x00000010ff197803 */ /* 0x000fe40000000000 */
[----:B------:R-:W-:Y:S02]  /*11090*/  FMNMX3.FTZ R12, R116, R21, R19, !PT ;  /* 0x00000015740c7276 */ /* 0x000fe40007810013 */
[C---:B------:R-:W-:Y:S02]  /*110a0*/  LOP3.LUT P3, RZ, R194.reuse, 0x200, RZ, 0xc0, !PT ;  /* 0x00000200c2ff7812 */ /* 0x040fe4000786c0ff */
[C---:B------:R-:W-:Y:S02]  /*110b0*/  LOP3.LUT P6, RZ, R193.reuse, 0x20000, RZ, 0xc0, !PT ;  /* 0x00020000c1ff7812 */ /* 0x040fe400078cc0ff */
[----:B------:R-:W-:Y:S02]  /*110c0*/  LOP3.LUT P4, RZ, R193, 0x2000, RZ, 0xc0, !PT ;  /* 0x00002000c1ff7812 */ /* 0x000fe4000788c0ff */
[----:B------:R-:W-:Y:S02]  /*110d0*/  P2R R37, PR, RZ, 0x4 ;  /* 0x00000004ff257803 */ /* 0x000fe40000000000 */
[----:B------:R-:W-:Y:S02]  /*110e0*/  LOP3.LUT P2, RZ, R194, 0x40, RZ, 0xc0, !PT ;  /* 0x00000040c2ff7812 */ /* 0x000fe4000784c0ff */
[----:B------:R-:W-:Y:S02]  /*110f0*/  FMNMX3.FTZ R12, R12, R17, R13, !PT ;  /* 0x000000110c0c7276 */ /* 0x000fe4000781000d */
[----:B------:R-:W-:Y:S02]  /*11100*/  FSEL R227, R227, -INF , !P3 ;  /* 0xff800000e3e37808 */ /* 0x000fe40005800000 */
[----:B------:R-:W-:Y:S02]  /*11110*/  FSEL R215, R215, -INF , !P1 ;  /* 0xff800000d7d77808 */ /* 0x000fe40004800000 */
[----:B------:R-:W-:Y:S02]  /*11120*/  P2R R33, PR, RZ, 0x40 ;  /* 0x00000040ff217803 */ /* 0x000fe40000000000 */
[----:B------:R-:W-:Y:S02]  /*11130*/  P2R R26, PR, RZ, 0x10 ;  /* 0x00000010ff1a7803 */ /* 0x000fe40000000000 */
[C---:B------:R-:W-:Y:S02]  /*11140*/  LOP3.LUT P1, RZ, R193.reuse, 0x200, RZ, 0xc0, !PT ;  /* 0x00000200c1ff7812 */ /* 0x040fe4000782c0ff */
[C---:B------:R-:W-:Y:S02]  /*11150*/  LOP3.LUT P3, RZ, R193.reuse, 0x80000, RZ, 0xc0, !PT ;  /* 0x00080000c1ff7812 */ /* 0x040fe4000786c0ff */
[----:B------:R-:W-:Y:S02]  /*11160*/  LOP3.LUT P6, RZ, R194, 0x8, RZ, 0xc0, !PT ;  /* 0x00000008c2ff7812 */ /* 0x000fe400078cc0ff */
[----:B------:R-:W-:Y:S02]  /*11170*/  LOP3.LUT P4, RZ, R193, 0x80000000, RZ, 0xc0, !PT ;  /* 0x80000000c1ff7812 */ /* 0x000fe4000788c0ff */
[----:B------:R-:W-:Y:S02]  /*11180*/  FSEL R213, R213, -INF , !P2 ;  /* 0xff800000d5d57808 */ /* 0x000fe40005000000 */
[----:B------:R-:W-:Y:S02]  /*11190*/  ISETP.NE.AND P2, PT, R37, RZ, PT ;  /* 0x000000ff2500720c */ /* 0x000fe40003f45270 */
[----:B------:R-:W-:Y:S02]  /*111a0*/  FMNMX3.FTZ R12, R12, R245, R243, !PT ;  /* 0x000000f50c0c7276 */ /* 0x000fe400078100f3 */
[----:B------:R-:W-:Y:S02]  /*111b0*/  P2R R16, PR, RZ, 0x2 ;  /* 0x00000002ff107803 */ /* 0x000fe40000000000 */
[----:B------:R-:W-:Y:S02]  /*111c0*/  P2R R34, PR, RZ, 0x8 ;  /* 0x00000008ff227803 */ /* 0x000fe40000000000 */
[----:B------:R-:W-:Y:S02]  /*111d0*/  P2R R27, PR, RZ, 0x10 ;  /* 0x00000010ff1b7803 */ /* 0x000fe40000000000 */
[----:B------:R-:W-:Y:S02]  /*111e0*/  LOP3.LUT P1, RZ, R193, 0x8000000, RZ, 0xc0, !PT ;  /* 0x08000000c1ff7812 */ /* 0x000fe4000782c0ff */
[----:B------:R-:W-:Y:S02]  /*111f0*/  FSEL R201, R201, -INF , !P6 ;  /* 0xff800000c9c97808 */ /* 0x000fe40007000000 */
[C---:B------:R-:W-:Y:S02]  /*11200*/  LOP3.LUT P3, RZ, R194.reuse, 0x10, RZ, 0xc0, !PT ;  /* 0x00000010c2ff7812 */ /* 0x040fe4000786c0ff */
[----:B------:R-:W-:Y:S02]  /*11210*/  ISETP.NE.AND P6, PT, R33, RZ, PT ;  /* 0x000000ff2100720c */ /* 0x000fe40003fc5270 */
[----:B------:R-:W-:Y:S02]  /*11220*/  LOP3.LUT P4, RZ, R194, 0x1, RZ, 0xc0, !PT ;  /* 0x00000001c2ff7812 */ /* 0x000fe4000788c0ff */
[----:B------:R-:W-:Y:S02]  /*11230*/  FSEL R239, R239, -INF , !P2 ;  /* 0xff800000efef7808 */ /* 0x000fe40005000000 */
[----:B------:R-:W-:Y:S02]  /*11240*/  FMNMX3.FTZ R12, R12, R241, R51, !PT ;  /* 0x000000f10c0c7276 */ /* 0x000fe40007810033 */
[----:B------:R-:W-:Y:S02]  /*11250*/  ISETP.NE.AND P2, PT, R36, RZ, PT ;  /* 0x000000ff2400720c */ /* 0x000fe40003f45270 */
[----:B------:R-:W-:Y:S02]  /*11260*/  P2R R18, PR, RZ, 0x2 ;  /* 0x00000002ff127803 */ /* 0x000fe40000000000 */
[----:B------:R-:W-:Y:S02]  /*11270*/  P2R R35, PR, RZ, 0x8 ;  /* 0x00000008ff237803 */ /* 0x000fe40000000000 */
[----:B------:R-:W-:Y:S02]  /*11280*/  FSEL R223, R223, -INF , !P6 ;  /* 0xff800000dfdf7808 */ /* 0x000fe40007000000 */
[----:B------:R-:W-:Y:S02]  /*11290*/  FSEL R149, R149, -INF , !P4 ;  /* 0xff80000095957808 */ /* 0x000fe40006000000 */
[----:B------:R-:W-:Y:S02]  /*112a0*/  LOP3.LUT P3, RZ, R194, 0x20, RZ, 0xc0, !PT ;  /* 0x00000020c2ff7812 */ /* 0x000fe4000786c0ff */
[----:B------:R-:W-:Y:S02]  /*112b0*/  LOP3.LUT P1, RZ, R193, 0x10000000, RZ, 0xc0, !PT ;  /* 0x10000000c1ff7812 */ /* 0x000fe4000782c0ff */
[----:B------:R-:W-:Y:S02]  /*112c0*/  ISETP.NE.AND P6, PT, R32, RZ, PT ;  /* 0x000000ff2000720c */ /* 0x000fe40003fc5270 */
[----:B------:R-:W-:Y:S02]  /*112d0*/  ISETP.NE.AND P4, PT, R27, RZ, PT ;  /* 0x000000ff1b00720c */ /* 0x000fe40003f85270 */
[----:B------:R-:W-:Y:S02]  /*112e0*/  FMNMX3.FTZ R12, R12, R231, R229, !PT ;  /* 0x000000e70c0c7276 */ /* 0x000fe400078100e5 */
[----:B------:R-:W-:Y:S02]  /*112f0*/  FSEL R237, R237, -INF , !P2 ;  /* 0xff800000eded7808 */ /* 0x000fe40005000000 */
[----:B------:R-:W-:Y:S02]  /*11300*/  LOP3.LUT P2, RZ, R193, 0x80, RZ, 0xc0, !PT ;  /* 0x00000080c1ff7812 */ /* 0x000fe4000784c0ff */
[----:B------:R-:W-:Y:S02]  /*11310*/  P2R R20, PR, RZ, 0x2 ;  /* 0x00000002ff147803 */ /* 0x000fe40000000000 */
[----:B------:R-:W-:Y:S02]  /*11320*/  FSEL R211, R211, -INF , !P3 ;  /* 0xff800000d3d37808 */ /* 0x000fe40005800000 */
[----:B------:R-:W-:Y:S02]  /*11330*/  ISETP.NE.AND P3, PT, R35, RZ, PT ;  /* 0x000000ff2300720c */ /* 0x000fe40003f65270 */
[----:B------:R-:W-:Y:S02]  /*11340*/  FSEL R221, R221, -INF , !P6 ;  /* 0xff800000dddd7808 */ /* 0x000fe40007000000 */
[----:B------:R-:W-:Y:S02]  /*11350*/  FSEL R147, R147, -INF , !P4 ;  /* 0xff80000093937808 */ /* 0x000fe40006000000 */
[C---:B------:R-:W-:Y:S02]  /*11360*/  LOP3.LUT P5, RZ, R193.reuse, 0x800000, RZ, 0xc0, !PT ;  /* 0x00800000c1ff7812 */ /* 0x040fe400078ac0ff */
[----:B------:R-:W-:Y:S02]  /*11370*/  LOP3.LUT P1, RZ, R193, 0x400, RZ, 0xc0, !PT ;  /* 0x00000400c1ff7812 */ /* 0x000fe4000782c0ff */
[----:B------:R-:W-:Y:S02]  /*11380*/  FMNMX3.FTZ R12, R12, R227, R225, !PT ;  /* 0x000000e30c0c7276 */ /* 0x000fe400078100e1 */
[----:B------:R-:W-:Y:S02]  /*11390*/  ISETP.NE.AND P6, PT, R31, RZ, PT ;  /* 0x000000ff1f00720c */ /* 0x000fe40003fc5270 */
[----:B------:R-:W-:Y:S02]  /*113a0*/  ISETP.NE.AND P4, PT, R26, RZ, PT ;  /* 0x000000ff1a00720c */ /* 0x000fe40003f85270 */
[----:B------:R-:W-:Y:S02]  /*113b0*/  FSEL R151, R151, -INF , !P2 ;  /* 0xff80000097977808 */ /* 0x000fe40005000000 */
[----:B------:R-:W-:Y:S02]  /*113c0*/  ISETP.GE.AND P2, PT, R10, R184, PT ;  /* 0x000000b80a00720c */ /* 0x000fe40003f46270 */
[----:B------:R-:W-:Y:S02]  /*113d0*/  FMNMX3.FTZ R10, R117, R8, R9, !PT ;  /* 0x00000008750a7276 */ /* 0x000fe40007810009 */
[----:B------:R-:W-:Y:S02]  /*113e0*/  FSEL R11, R11, -INF , !P5 ;  /* 0xff8000000b0b7808 */ /* 0x000fe40006800000 */
[----:B------:R-:W-:Y:S02]  /*113f0*/  P2R R22, PR, RZ, 0x2 ;  /* 0x00000002ff167803 */ /* 0x000fe40000000000 */
[----:B------:R-:W-:Y:S02]  /*11400*/  FSEL R209, R209, -INF , !P3 ;  /* 0xff800000d1d17808 */ /* 0x000fe40005800000 */
[----:B------:R-:W-:Y:S02]  /*11410*/  FMNMX3.FTZ R12, R12, R215, R213, !PT ;  /* 0x000000d70c0c7276 */ /* 0x000fe400078100d5 */
[----:B------:R-:W-:Y:S02]  /*11420*/  FSEL R199, R199, -INF , !P6 ;  /* 0xff800000c7c77808 */ /* 0x000fe40007000000 */
[----:B------:R-:W-:Y:S02]  /*11430*/  FSEL R207, R207, -INF , !P4 ;  /* 0xff800000cfcf7808 */ /* 0x000fe40006000000 */
[----:B------:R-:W-:Y:S02]  /*11440*/  LOP3.LUT P1, RZ, R193, 0x800, RZ, 0xc0, !PT ;  /* 0x00000800c1ff7812 */ /* 0x000fe4000782c0ff */
[----:B------:R-:W-:Y:S02]  /*11450*/  ISETP.NE.AND P6, PT, R30, RZ, PT ;  /* 0x000000ff1e00720c */ /* 0x000fe40003fc5270 */
[----:B------:R-:W-:Y:S02]  /*11460*/  ISETP.NE.AND P4, PT, R25, RZ, PT ;  /* 0x000000ff1900720c */ /* 0x000fe40003f85270 */
[----:B------:R-:W-:Y:S02]  /*11470*/  ISETP.NE.AND P3, PT, R34, RZ, PT ;  /* 0x000000ff2200720c */ /* 0x000fe40003f65270 */
[----:B------:R-:W-:Y:S02]  /*11480*/  FMNMX3.FTZ R10, R10, R11, R15, !PT ;  /* 0x0000000b0a0a7276 */ /* 0x000fe4000781000f */
[----:B------:R-:W-:Y:S02]  /*11490*/  LOP3.LUT P5, RZ, R193, 0x40000, RZ, 0xc0, !PT ;  /* 0x00040000c1ff7812 */ /* 0x000fe400078ac0ff */
[----:B------:R-:W-:Y:S02]  /*114a0*/  FMNMX3.FTZ R12, R12, R211, R209, !PT ;  /* 0x000000d30c0c7276 */ /* 0x000fe400078100d1 */
[----:B------:R-:W-:Y:S02]  /*114b0*/  FSEL R59, R59, -INF , !P1 ;  /* 0xff8000003b3b7808 */ /* 0x000fe40004800000 */
[----:B------:R-:W-:Y:S02]  /*114c0*/  FSEL R197, R197, -INF , !P6 ;  /* 0xff800000c5c57808 */ /* 0x000fe40007000000 */
[----:B------:R-:W-:Y:S02]  /*114d0*/  FSEL R205, R205, -INF , !P4 ;  /* 0xff800000cdcd7808 */ /* 0x000fe40006000000 */
[----:B------:R-:W-:Y:S02]  /*114e0*/  ISETP.NE.AND P1, PT, R22, RZ, PT ;  /* 0x000000ff1600720c */ /* 0x000fe40003f25270 */
[----:B------:R-:W-:Y:S02]  /*114f0*/  ISETP.NE.AND P6, PT, R29, RZ, PT ;  /* 0x000000ff1d00720c */ /* 0x000fe40003fc5270 */
[----:B------:R-:W-:Y:S02]  /*11500*/  ISETP.NE.AND P4, PT, R24, RZ, PT ;  /* 0x000000ff1800720c */ /* 0x000fe40003f85270 */
[----:B------:R-:W-:Y:S02]  /*11510*/  FSEL R235, R235, -INF , !P3 ;  /* 0xff800000ebeb7808 */ /* 0x000fe40005800000 */
[----:B------:R-:W-:Y:S02]  /*11520*/  FSEL R233, R233, -INF , !P5 ;  /* 0xff800000e9e97808 */ /* 0x000fe40006800000 */
[----:B------:R-:W-:Y:S02]  /*11530*/  FMNMX3.FTZ R12, R12, R203, R201, !PT ;  /* 0x000000cb0c0c7276 */ /* 0x000fe400078100c9 */
[----:B------:R-:W-:Y:S02]  /*11540*/  FMNMX3.FTZ R10, R10, R239, R237, !PT ;  /* 0x000000ef0a0a7276 */ /* 0x000fe400078100ed */
[----:B------:R-:W-:Y:S02]  /*11550*/  FSEL R57, R57, -INF , !P1 ;  /* 0xff80000039397808 */ /* 0x000fe40004800000 */
[----:B------:R-:W-:Y:S02]  /*11560*/  FSEL R219, R219, -INF , !P6 ;  /* 0xff800000dbdb7808 */ /* 0x000fe40007000000 */
[----:B------:R-:W-:Y:S02]  /*11570*/  FSEL R145, R145, -INF , !P4 ;  /* 0xff80000091917808 */ /* 0x000fe40006000000 */
[----:B------:R-:W-:Y:S02]  /*11580*/  ISETP.NE.AND P1, PT, R20, RZ, PT ;  /* 0x000000ff1400720c */ /* 0x000fe40003f25270 */
[----:B------:R-:W-:Y:S02]  /*11590*/  ISETP.NE.AND P6, PT, R28, RZ, PT ;  /* 0x000000ff1c00720c */ /* 0x000fe40003fc5270 */
[----:B------:R-:W-:Y:S02]  /*115a0*/  ISETP.NE.AND P4, PT, R23, RZ, PT ;  /* 0x000000ff1700720c */ /* 0x000fe40003f85270 */
[----:B------:R-:W-:Y:S02]  /*115b0*/  FMNMX3.FTZ R12, R12, R199, R197, !PT ;  /* 0x000000c70c0c7276 */ /* 0x000fe400078100c5 */
[----:B------:R-:W-:Y:S02]  /*115c0*/  FMNMX3.FTZ R10, R10, R235, R233, !PT ;  /* 0x000000eb0a0a7276 */ /* 0x000fe400078100e9 */
[----:B------:R-:W-:Y:S02]  /*115d0*/  LOP3.LUT P3, RZ, R193, 0x40, RZ, 0xc0, !PT ;  /* 0x00000040c1ff7812 */ /* 0x000fe4000786c0ff */
[----:B------:R-:W-:Y:S02]  /*115e0*/  FSEL R133, R133, -INF , !P1 ;  /* 0xff80000085857808 */ /* 0x000fe40004800000 */
[----:B------:R-:W-:Y:S02]  /*115f0*/  ISETP.NE.AND P1, PT, R18, RZ, PT ;  /* 0x000000ff1200720c */ /* 0x000fe40003f25270 */
[----:B------:R-:W-:Y:S02]  /*11600*/  FSEL R217, R217, -INF , !P6 ;  /* 0xff800000d9d97808 */ /* 0x000fe40007000000 */
[----:B------:R-:W-:Y:S02]  /*11610*/  FSEL R143, R143, -INF , !P4 ;  /* 0xff8000008f8f7808 */ /* 0x000fe40006000000 */
[----:B------:R-:W-:Y:S02]  /*11620*/  FMNMX3.FTZ R12, R12, R149, R147, !PT ;  /* 0x000000950c0c7276 */ /* 0x000fe40007810093 */
[----:B------:R-:W-:Y:S02]  /*11630*/  FMNMX3.FTZ R10, R10, R223, R221, !PT ;  /* 0x000000df0a0a7276 */ /* 0x000fe400078100dd */
[----:B------:R-:W-:Y:S02]  /*11640*/  FSEL R141, R141, -INF , !P3 ;  /* 0xff8000008d8d7808 */ /* 0x000fe40005800000 */
[----:B------:R-:W-:Y:S02]  /*11650*/  ISETP.GE.AND P3, PT, R7, R184, PT ;  /* 0x000000b80700720c */ /* 0x000fe40003f66270 */
[----:B------:R-:W-:Y:S02]  /*11660*/  FSEL R132, R132, -INF , !P1 ;  /* 0xff80000084847808 */ /* 0x000fe40004800000 */
[----:B------:R-:W-:Y:S02]  /*11670*/  FMNMX3.FTZ R7, R12, R145, R143, !PT ;  /* 0x000000910c077276 */ /* 0x000fe4000781008f */
[----:B------:R-:W-:Y:S02]  /*11680*/  FMNMX3.FTZ R10, R10, R219, R217, !PT ;  /* 0x000000db0a0a7276 */ /* 0x000fe400078100d9 */
[----:B------:R-:W-:Y:S02]  /*11690*/  ISETP.NE.AND P1, PT, R16, RZ, PT ;  /* 0x000000ff1000720c */ /* 0x000fe40003f25270 */
[----:B------:R-:W-:Y:S02]  /*116a0*/  FMNMX3.FTZ R7, R7, R133, R132, !PT ;  /* 0x0000008507077276 */ /* 0x000fe40007810084 */
[----:B------:R-:W-:Y:S02]  /*116b0*/  FMNMX3.FTZ R10, R10, R207, R205, !PT ;  /* 0x000000cf0a0a7276 */ /* 0x000fe400078100cd */
[----:B------:R-:W-:Y:S02]  /*116c0*/  FSEL R155, R155, -INF , !P1 ;  /* 0xff8000009b9b7808 */ /* 0x000fe40004800000 */
[----:B------:R-:W-:Y:S02]  /*116d0*/  FMNMX3.FTZ R10, R10, R59, R57, !PT ;  /* 0x0000003b0a0a7276 */ /* 0x000fe40007810039 */
[----:B------:R-:W-:Y:S02]  /*116e0*/  FMNMX3.FTZ R7, R7, R131, R130, !PT ;  /* 0x0000008307077276 */ /* 0x000fe40007810082 */
[----:B------:R-:W-:Y:S02]  /*116f0*/  LOP3.LUT P4, RZ, R193, 0x8, RZ, 0xc0, !PT ;  /* 0x00000008c1ff7812 */ /* 0x000fe4000788c0ff */
[----:B------:R-:W-:Y:S02]  /*11700*/  FMNMX3.FTZ R10, R10, R169, R155, !PT ;  /* 0x000000a90a0a7276 */ /* 0x000fe4000781009b */
[----:B------:R-:W-:Y:S02]  /*11710*/  FMNMX3.FTZ R7, R7, R128, R126, !PT ;  /* 0x0000008007077276 */ /* 0x000fe4000781007e */
[----:B------:R-:W-:Y:S02]  /*11720*/  LOP3.LUT P5, RZ, R193, 0x20, RZ, 0xc0, !PT ;  /* 0x00000020c1ff7812 */ /* 0x000fe400078ac0ff */
[----:B------:R-:W-:Y:S02]  /*11730*/  FSEL R135, R135, -INF , !P4 ;  /* 0xff80000087877808 */ /* 0x000fe40006000000 */
[----:B------:R-:W-:Y:S02]  /*11740*/  ISETP.GE.AND P4, PT, R6, R184, PT ;  /* 0x000000b80600720c */ /* 0x000fe40003f86270 */
[----:B------:R-:W-:Y:S02]  /*11750*/  LOP3.LUT P6, RZ, R193, 0x10, RZ, 0xc0, !PT ;  /* 0x00000010c1ff7812 */ /* 0x000fe400078cc0ff */
[----:B------:R-:W-:Y:S02]  /*11760*/  FSEL R139, R139, -INF , !P5 ;  /* 0xff8000008b8b7808 */ /* 0x000fe40006800000 */
[----:B------:R-:W-:Y:S02]  /*11770*/  FMNMX3.FTZ R10, R10, R153, R151, !PT ;  /* 0x000000990a0a7276 */ /* 0x000fe40007810097 */
[----:B------:R-:W-:Y:S02]  /*11780*/  FMNMX3.FTZ R6, R7, R124, R122, !PT ;  /* 0x0000007c07067276 */ /* 0x000fe4000781007a */
[----:B------:R-:W-:Y:S02]  /*11790*/  FSEL R137, R137, -INF , !P6 ;  /* 0xff80000089897808 */ /* 0x000fe40007000000 */
[----:B------:R-:W-:Y:S01]  /*117a0*/  FMNMX3.FTZ R10, R10, R141, R139, !PT ;  /* 0x0000008d0a0a7276 */ /* 0x000fe2000781008b */
[----:B------:R-:W1:Y:S01]  /*117b0*/  SHFL.BFLY PT, R7, R6, 0x2, 0x1f ;  /* 0x0c401f0006077f89 */ /* 0x000e6200000e0000 */
[C---:B------:R-:W-:Y:S02]  /*117c0*/  LOP3.LUT P5, RZ, R193.reuse, 0x4, RZ, 0xc0, !PT ;  /* 0x00000004c1ff7812 */ /* 0x040fe400078ac0ff */
[----:B------:R-:W-:Y:S02]  /*117d0*/  LOP3.LUT P6, RZ, R193, 0x2, RZ, 0xc0, !PT ;  /* 0x00000002c1ff7812 */ /* 0x000fe400078cc0ff */
[----:B------:R-:W-:Y:S02]  /*117e0*/  ISETP.NE.AND P1, PT, R14, RZ, PT ;  /* 0x000000ff0e00720c */ /* 0x000fe40003f25270 */
[----:B------:R-:W-:Y:S02]  /*117f0*/  FSEL R129, R129, -INF , !P5 ;  /* 0xff80000081817808 */ /* 0x000fe40006800000 */
[----:B------:R-:W-:Y:S02]  /*11800*/  FSEL R127, R127, -INF , !P6 ;  /* 0xff8000007f7f7808 */ /* 0x000fe40007000000 */
[----:B------:R-:W-:Y:S02]  /*11810*/  FMNMX3.FTZ R10, R10, R137, R135, !PT ;  /* 0x000000890a0a7276 */ /* 0x000fe40007810087 */
[C---:B------:R-:W-:Y:S02]  /*11820*/  ISETP.GE.AND P5, PT, R4.reuse, R185, PT ;  /* 0x000000b90400720c */ /* 0x040fe40003fa6270 */
[----:B------:R-:W-:Y:S02]  /*11830*/  ISETP.GE.AND P6, PT, R4, R184, PT ;  /* 0x000000b80400720c */ /* 0x000fe40003fc6270 */
[----:B------:R-:W-:Y:S02]  /*11840*/  FSEL R125, R125, -INF , !P1 ;  /* 0xff8000007d7d7808 */ /* 0x000fe40004800000 */
[----:B------:R-:W-:Y:S02]  /*11850*/  FSEL R123, R123, -INF , !P0 ;  /* 0xff8000007b7b7808 */ /* 0x000fe40004000000 */
[----:B------:R-:W-:Y:S02]  /*11860*/  FMNMX3.FTZ R4, R10, R129, R127, !PT ;  /* 0x000000810a047276 */ /* 0x000fe4000781007f */
[----:B------:R-:W-:Y:S02]  /*11870*/  FSEL R0, R0, -INF , P5 ;  /* 0xff80000000007808 */ /* 0x000fe40002800000 */
[----:B------:R-:W-:Y:S02]  /*11880*/  FSEL R121, R121, -INF , !P2 ;  /* 0xff80000079797808 */ /* 0x000fe40005000000 */
[----:B------:R-:W-:Y:S02]  /*11890*/  FSEL R120, R120, -INF , !P3 ;  /* 0xff80000078787808 */ /* 0x000fe40005800000 */
[----:B------:R-:W-:Y:S02]  /*118a0*/  FMNMX3.FTZ R4, R4, R125, R123, !PT ;  /* 0x0000007d04047276 */ /* 0x000fe4000781007b */
[----:B------:R-:W-:Y:S02]  /*118b0*/  FSEL R55, R0, -INF , !P6 ;  /* 0xff80000000377808 */ /* 0x000fe40007000000 */
[----:B------:R-:W-:Y:S02]  /*118c0*/  FSEL R54, R54, -INF , !P4 ;  /* 0xff80000036367808 */ /* 0x000fe40006000000 */
[----:B------:R-:W-:Y:S02]  /*118d0*/  FMNMX3.FTZ R0, R4, R121, R120, !PT ;  /* 0x0000007904007276 */ /* 0x000fe40007810078 */
[----:B------:R-:W-:Y:S02]  /*118e0*/  ISETP.NE.AND P1, PT, R5, RZ, PT ;  /* 0x000000ff0500720c */ /* 0x000fe40003f25270 */
[----:B------:R-:W-:Y:S02]  /*118f0*/  FMNMX3.FTZ R5, R0, R55, R54, !PT ;  /* 0x0000003700057276 */ /* 0x000fe40007810036 */
[----:B-1----:R-:W-:Y:S03]  /*11900*/  FMNMX.FTZ R23, R6, R7, !PT ;  /* 0x0000000706177209 */ /* 0x002fe60007810000 */
[----:B------:R-:W1:Y:S08]  /*11910*/  SHFL.BFLY PT, R0, R5, 0x2, 0x1f ;  /* 0x0c401f0005007f89 */ /* 0x000e7000000e0000 */
[----:B------:R-:W3:Y:S01]  /*11920*/  SHFL.BFLY PT, R52, R23, 0x1, 0x1f ;  /* 0x0c201f0017347f89 */ /* 0x000ee200000e0000 */
[----:B-1----:R-:W-:Y:S02]  /*11930*/  FMNMX.FTZ R7, R5, R0, !PT ;  /* 0x0000000005077209 */ /* 0x002fe40007810000 */
[----:B---3--:R-:W-:Y:S05]  /*11940*/  FMNMX.FTZ R52, R23, R52, !PT ;  /* 0x0000003417347209 */ /* 0x008fea0007810000 */
[----:B------:R-:W1:Y:S01]  /*11950*/  SHFL.BFLY PT, R0, R7, 0x1, 0x1f ;  /* 0x0c201f0007007f89 */ /* 0x000e6200000e0000 */
[C---:B------:R-:W-:Y:S01]  /*11960*/  FSETP.NEU.FTZ.AND P0, PT, R52.reuse, -INF , PT ;  /* 0xff8000003400780b */ /* 0x040fe20003f1d000 */
[----:B--2---:R-:W-:Y:S03]  /*11970*/  FMUL.FTZ R134, R53, R52 ;  /* 0x0000003435867220 */ /* 0x004fe60000410000 */
[----:B------:R-:W-:Y:S02]  /*11980*/  FSEL R5, R52, RZ, P0 ;  /* 0x000000ff34057208 */ /* 0x000fe40000000000 */
[----:B------:R-:W-:Y:S03]  /*11990*/  FSEL R134, R134, RZ, P0 ;  /* 0x000000ff86867208 */ /* 0x000fe60000000000 */
[----:B------:R-:W-:Y:S02]  /*119a0*/  FADD.FTZ R4, -R5, R116 ;  /* 0x0000007405047221 */ /* 0x000fe40000010100 */
[-CC-:B------:R-:W-:Y:S01]  /*119b0*/  FFMA.FTZ R60, R21, R53.reuse, -R134.reuse ;  /* 0x00000035153c7223 */ /* 0x180fe20000010886 */
[-CC-:B------:R-:W-:Y:S01]  /*119c0*/  FFMA.FTZ R19, R19, R53.reuse, -R134.reuse ;  /* 0x0000003513137223 */ /* 0x180fe20000010886 */
[----:B------:R-:W-:Y:S01]  /*119d0*/  FMUL.FTZ R49, R53, R4 ;  /* 0x0000000435317220 */ /* 0x000fe20000410000 */
[-CC-:B------:R-:W-:Y:S01]  /*119e0*/  FFMA.FTZ R58, R13, R53.reuse, -R134.reuse ;  /* 0x000000350d3a7223 */ /* 0x180fe20000010886 */
[-CC-:B------:R-:W-:Y:S01]  /*119f0*/  FFMA.FTZ R136, R203, R53.reuse, -R134.reuse ;  /* 0x00000035cb887223 */ /* 0x180fe20000010886 */
[-CC-:B------:R-:W-:Y:S01]  /*11a00*/  FFMA.FTZ R138, R197, R53.reuse, -R134.reuse ;  /* 0x00000035c58a7223 */ /* 0x180fe20000010886 */
[----:B------:R-:W-:Y:S01]  /*11a10*/  MUFU.EX2 R60, R60 ;  /* 0x0000003c003c7308 */ /* 0x000fe20000000800 */
[-CC-:B------:R-:W-:Y:S01]  /*11a20*/  FFMA.FTZ R144, R149, R53.reuse, -R134.reuse ;  /* 0x0000003595907223 */ /* 0x180fe20000010886 */
[-CC-:B------:R-:W-:Y:S01]  /*11a30*/  FFMA.FTZ R147, R147, R53.reuse, -R134.reuse ;  /* 0x0000003593937223 */ /* 0x180fe20000010886 */
[-CC-:B------:R-:W-:Y:S01]  /*11a40*/  FFMA.FTZ R145, R145, R53.reuse, -R134.reuse ;  /* 0x0000003591917223 */ /* 0x180fe20000010886 */
[----:B-1----:R-:W-:Y:S01]  /*11a50*/  FMNMX.FTZ R0, R7, R0, !PT ;  /* 0x0000000007007209 */ /* 0x002fe20007810000 */
[-CC-:B------:R-:W-:Y:S01]  /*11a60*/  FFMA.FTZ R7, R17, R53.reuse, -R134.reuse ;  /* 0x0000003511077223 */ /* 0x180fe20000010886 */
[-CC-:B------:R-:W-:Y:S01]  /*11a70*/  FFMA.FTZ R146, R143, R53.reuse, -R134.reuse ;  /* 0x000000358f927223 */ /* 0x180fe20000010886 */
[-C--:B------:R-:W-:Y:S03]  /*11a80*/  FFMA.FTZ R132, R132, R53.reuse, -R134 ;  /* 0x0000003584847223 */ /* 0x080fe60000010886 */
[----:B------:R-:W1:Y:S01]  /*11a90*/  MUFU.EX2 R49, R49 ;  /* 0x0000003100317308 */ /* 0x000e620000000800 */
[----:B------:R-:W-:Y:S01]  /*11aa0*/  FMUL.FTZ R116, R53, R0 ;  /* 0x0000000035747220 */ /* 0x000fe20000410000 */
[C---:B------:R-:W-:Y:S04]  /*11ab0*/  FSETP.NEU.FTZ.AND P0, PT, R0.reuse, -INF , PT ;  /* 0xff8000000000780b */ /* 0x040fe80003f1d000 */
[----:B------:R-:W-:Y:S02]  /*11ac0*/  FSEL R6, R0, RZ, P0 ;  /* 0x000000ff00067208 */ /* 0x000fe40000000000 */
[----:B------:R-:W-:Y:S02]  /*11ad0*/  FSEL R116, R116, RZ, P0 ;  /* 0x000000ff74747208 */ /* 0x000fe40000000000 */
[----:B------:R-:W2:Y:S01]  /*11ae0*/  MUFU.EX2 R19, R19 ;  /* 0x0000001300137308 */ /* 0x000ea20000000800 */
[----:B------:R-:W-:Y:S01]  /*11af0*/  ISETP.GT.AND P0, PT, R191, R166, PT ;  /* 0x000000a6bf00720c */ /* 0x000fe20003f04270 */
[----:B------:R-:W-:Y:S01]  /*11b00*/  FADD.FTZ R6, -R6, R117 ;  /* 0x0000007506067221 */ /* 0x000fe20000010100 */
[-CC-:B------:R-:W-:Y:S01]  /*11b10*/  FFMA.FTZ R117, R8, R53.reuse, -R116.reuse ;  /* 0x0000003508757223 */ /* 0x180fe20000010874 */
[-CC-:B------:R-:W-:Y:S01]  /*11b20*/  FFMA.FTZ R10, R9, R53.reuse, -R116.reuse ;  /* 0x00000035090a7223 */ /* 0x180fe20000010874 */
[-CC-:B------:R-:W-:Y:S01]  /*11b30*/  FFMA.FTZ R142, R169, R53.reuse, -R116.reuse ;  /* 0x00000035a98e7223 */ /* 0x180fe20000010874 */
[----:B------:R-:W-:Y:S01]  /*11b40*/  FFMA.FTZ R155, R155, R53, -R116 ;  /* 0x000000359b9b7223 */ /* 0x000fe20000010874 */
[C---:B-1----:R-:W-:Y:S01]  /*11b50*/  FMUL.FTZ R8, R49.reuse, R108 ;  /* 0x0000006c31087220 */ /* 0x042fe20000410000 */
        /* <DEDUP_REMOVED lines=22> */
[C---:B------:R-:W-:Y:S01]  /*11cc0*/  FFMA.FTZ R196, R49.reuse, R196, R60 ;  /* 0x000000c431c47223 */ /* 0x040fe2000001003c */
[----:B------:R-:W-:Y:S01]  /*11cd0*/  FMUL.FTZ R49, R49, R69 ;  /* 0x0000004531317220 */ /* 0x000fe20000410000 */
[-CC-:B------:R-:W-:Y:S01]  /*11ce0*/  FFMA.FTZ R69, R11, R53.reuse, -R116.reuse ;  /* 0x000000350b457223 */ /* 0x180fe20000010874 */
[-C--:B------:R-:W-:Y:S01]  /*11cf0*/  FFMA.FTZ R68, R15, R53.reuse, -R116 ;  /* 0x000000350f447223 */ /* 0x080fe20000010874 */
[----:B------:R-:W-:Y:S01]  /*11d00*/  FMUL.FTZ R11, R53, R6 ;  /* 0x00000006350b7220 */ /* 0x000fe20000410000 */
[----:B------:R-:W1:Y:S01]  /*11d10*/  MUFU.EX2 R7, R7 ;  /* 0x0000000700077308 */ /* 0x000e620000000800 */
[C---:B--2---:R-:W-:Y:S01]  /*11d20*/  FADD.FTZ R196, R19.reuse, R196 ;  /* 0x000000c413c47221 */ /* 0x044fe20000010000 */
[----:B------:R-:W-:Y:S01]  /*11d30*/  F2FP.F16.F32.PACK_AB R60, R19, R60 ;  /* 0x0000003c133c723e */ /* 0x000fe200000000ff */
[-CC-:B------:R-:W-:Y:S01]  /*11d40*/  FFMA.FTZ R72, R51, R53.reuse, -R134.reuse ;  /* 0x0000003533487223 */ /* 0x180fe20000010886 */
[-CC-:B------:R-:W-:Y:S01]  /*11d50*/  FFMA.FTZ R97, R245, R53.reuse, -R134.reuse ;  /* 0x00000035f5617223 */ /* 0x180fe20000010886 */
[-CC-:B------:R-:W-:Y:S01]  /*11d60*/  FFMA.FTZ R92, R243, R53.reuse, -R134.reuse ;  /* 0x00000035f35c7223 */ /* 0x180fe20000010886 */
[-CC-:B------:R-:W-:Y:S01]  /*11d70*/  FFMA.FTZ R76, R229, R53.reuse, -R134.reuse ;  /* 0x00000035e54c7223 */ /* 0x180fe20000010886 */
[-CC-:B------:R-:W-:Y:S03]  /*11d80*/  FFMA.FTZ R81, R227, R53.reuse, -R134.reuse ;  /* 0x00000035e3517223 */ /* 0x180fe60000010886 */
[----:B------:R-:W2:Y:S01]  /*11d90*/  MUFU.EX2 R58, R58 ;  /* 0x0000003a003a7308 */ /* 0x000ea20000000800 */
[-C--:B------:R-:W-:Y:S01]  /*11da0*/  FFMA.FTZ R80, R225, R53.reuse, -R134 ;  /* 0x00000035e1507223 */ /* 0x080fe20000010886 */
[-CC-:B------:R-:W-:Y:S01]  /*11db0*/  FFMA.FTZ R77, R223, R53.reuse, -R116.reuse ;  /* 0x00000035df4d7223 */ /* 0x180fe20000010874 */
[-C--:B------:R-:W-:Y:S01]  /*11dc0*/  FFMA.FTZ R84, R217, R53.reuse, -R116 ;  /* 0x00000035d9547223 */ /* 0x080fe20000010874 */
[-CC-:B------:R-:W-:Y:S01]  /*11dd0*/  FFMA.FTZ R89, R213, R53.reuse, -R134.reuse ;  /* 0x00000035d5597223 */ /* 0x180fe20000010886 */
[-C--:B------:R-:W-:Y:S01]  /*11de0*/  FFMA.FTZ R85, R209, R53.reuse, -R134 ;  /* 0x00000035d1557223 */ /* 0x080fe20000010886 */
[-CC-:B------:R-:W-:Y:S01]  /*11df0*/  FFMA.FTZ R96, R205, R53.reuse, -R116.reuse ;  /* 0x00000035cd607223 */ /* 0x180fe20000010874 */
[-C--:B------:R-:W-:Y:S03]  /*11e00*/  FFMA.FTZ R88, R57, R53.reuse, -R116 ;  /* 0x0000003539587223 */ /* 0x080fe60000010874 */
[----:B------:R-:W-:Y:S01]  /*11e10*/  MUFU.EX2 R73, R10 ;  /* 0x0000000a00497308 */ /* 0x000fe20000000800 */
[----:B-1----:R-:W-:Y:S01]  /*11e20*/  FADD.FTZ R93, R7, R196 ;  /* 0x000000c4075d7221 */ /* 0x002fe20000010000 */
[-CC-:B------:R-:W-:Y:S01]  /*11e30*/  FFMA.FTZ R140, R153, R53.reuse, -R116.reuse ;  /* 0x00000035998c7223 */ /* 0x180fe20000010874 */
[-CC-:B------:R-:W-:Y:S01]  /*11e40*/  FFMA.FTZ R151, R151, R53.reuse, -R116.reuse ;  /* 0x0000003597977223 */ /* 0x180fe20000010874 */
[-CC-:B------:R-:W-:Y:S01]  /*11e50*/  FFMA.FTZ R141, R141, R53.reuse, -R116.reuse ;  /* 0x000000358d8d7223 */ /* 0x180fe20000010874 */
[-CC-:B------:R-:W-:Y:S01]  /*11e60*/  FFMA.FTZ R148, R139, R53.reuse, -R116.reuse ;  /* 0x000000358b947223 */ /* 0x180fe20000010874 */
[-CC-:B------:R-:W-:Y:S01]  /*11e70*/  FFMA.FTZ R137, R137, R53.reuse, -R116.reuse ;  /* 0x0000003589897223 */ /* 0x180fe20000010874 */
[----:B------:R-:W-:Y:S03]  /*11e80*/  FFMA.FTZ R150, R135, R53, -R116 ;  /* 0x0000003587967223 */ /* 0x000fe60000010874 */
[----:B------:R-:W-:Y:S01]  /*11e90*/  MUFU.EX2 R69, R69 ;  /* 0x0000004500457308 */ /* 0x000fe20000000800 */
[C---:B--2---:R-:W-:Y:S01]  /*11ea0*/  F2FP.F16.F32.PACK_AB R62, R58.reuse, R7 ;  /* 0x000000073a3e723e */ /* 0x044fe200000000ff */
[----:B------:R-:W-:Y:S01]  /*11eb0*/  FADD.FTZ R58, R58, R93 ;  /* 0x0000005d3a3a7221 */ /* 0x000fe20000010000 */
[-C--:B------:R-:W-:Y:S01]  /*11ec0*/  FFMA.FTZ R93, R128, R53.reuse, -R134 ;  /* 0x00000035805d7223 */ /* 0x080fe20000010886 */
[-CC-:B------:R-:W-:Y:S01]  /*11ed0*/  FFMA.FTZ R127, R127, R53.reuse, -R116.reuse ;  /* 0x000000357f7f7223 */ /* 0x180fe20000010874 */
[-CC-:B------:R-:W-:Y:S01]  /*11ee0*/  FFMA.FTZ R125, R125, R53.reuse, -R116.reuse ;  /* 0x000000357d7d7223 */ /* 0x180fe20000010874 */
[-CC-:B------:R-:W-:Y:S01]  /*11ef0*/  FFMA.FTZ R128, R123, R53.reuse, -R116.reuse ;  /* 0x000000357b807223 */ /* 0x180fe20000010874 */
[-CC-:B------:R-:W-:Y:S03]  /*11f00*/  FFMA.FTZ R121, R121, R53.reuse, -R116.reuse ;  /* 0x0000003579797223 */ /* 0x180fe60000010874 */
[----:B------:R-:W1:Y:S01]  /*11f10*/  MUFU.EX2 R56, R11 ;  /* 0x0000000b00387308 */ /* 0x000e620000000800 */
[----:B------:R-:W-:Y:S09]  /*11f20*/  FFMA.FTZ R120, R120, R53, -R116 ;  /* 0x0000003578787223 */ /* 0x000ff20000010874 */
[----:B------:R-:W2:Y:S10]  /*11f30*/  MUFU.EX2 R68, R68 ;  /* 0x0000004400447308 */ /* 0x000eb40000000800 */
[----:B------:R-:W3:Y:S01]  /*11f40*/  MUFU.EX2 R117, R117 ;  /* 0x0000007500757308 */ /* 0x000ee20000000800 */
[C---:B-1----:R-:W-:Y:S01]  /*11f50*/  FMUL.FTZ R6, R56.reuse, R114 ;  /* 0x0000007238067220 */ /* 0x042fe20000410000 */
[C---:B------:R-:W-:Y:S01]  /*11f60*/  FMUL.FTZ R7, R56.reuse, R115 ;  /* 0x0000007338077220 */ /* 0x040fe20000410000 */
[C---:B------:R-:W-:Y:S01]  /*11f70*/  FMUL.FTZ R10, R56.reuse, R110 ;  /* 0x0000006e380a7220 */ /* 0x040fe20000410000 */
[C---:B------:R-:W-:Y:S01]  /*11f80*/  FMUL.FTZ R11, R56.reuse, R111 ;  /* 0x0000006f380b7220 */ /* 0x040fe20000410000 */
[C---:B------:R-:W-:Y:S01]  /*11f90*/  FMUL.FTZ R14, R56.reuse, R106 ;  /* 0x0000006a380e7220 */ /* 0x040fe20000410000 */
[C---:B------:R-:W-:Y:S01]  /*11fa0*/  FMUL.FTZ R15, R56.reuse, R107 ;  /* 0x0000006b380f7220 */ /* 0x040fe20000410000 */
[C---:B------:R-:W-:Y:S01]  /*11fb0*/  FMUL.FTZ R18, R56.reuse, R102 ;  /* 0x0000006638127220 */ /* 0x040fe20000410000 */
[----:B------:R-:W-:Y:S01]  /*11fc0*/  FMUL.FTZ R19, R56, R103 ;  /* 0x0000006738137220 */ /* 0x000fe20000410000 */
[----:B--2---:R-:W-:Y:S01]  /*11fd0*/  F2FP.F16.F32.PACK_AB R63, R68, R69 ;  /* 0x00000045443f723e */ /* 0x004fe200000000ff */
[C---:B------:R-:W-:Y:S01]  /*11fe0*/  FMUL.FTZ R22, R56.reuse, R98 ;  /* 0x0000006238167220 */ /* 0x040fe20000410000 */
[C---:B------:R-:W-:Y:S01]  /*11ff0*/  FMUL.FTZ R23, R56.reuse, R99 ;  /* 0x0000006338177220 */ /* 0x040fe20000410000 */
[C---:B------:R-:W-:Y:S01]  /*12000*/  FMUL.FTZ R26, R56.reuse, R94 ;  /* 0x0000005e381a7220 */ /* 0x040fe20000410000 */
[C---:B------:R-:W-:Y:S01]  /*12010*/  FMUL.FTZ R27, R56.reuse, R95 ;  /* 0x0000005f381b7220 */ /* 0x040fe20000410000 */
[C---:B------:R-:W-:Y:S01]  /*12020*/  FMUL.FTZ R30, R56.reuse, R90 ;  /* 0x0000005a381e7220 */ /* 0x040fe20000410000 */
[C---:B------:R-:W-:Y:S01]  /*12030*/  FMUL.FTZ R31, R56.reuse, R91 ;  /* 0x0000005b381f7220 */ /* 0x040fe20000410000 */
[C---:B------:R-:W-:Y:S01]  /*12040*/  FMUL.FTZ R34, R56.reuse, R86 ;  /* 0x0000005638227220 */ /* 0x040fe20000410000 */
[----:B---3--:R-:W-:Y:S01]  /*12050*/  F2FP.F16.F32.PACK_AB R61, R73, R117 ;  /* 0x00000075493d723e */ /* 0x008fe200000000ff */
[----:B------:R-:W-:Y:S01]  /*12060*/  LDSM.16.MT88.4 R108, [R156+0xac00] ;  /* 0x00ac00009c6c783b */ /* 0x000fe20000004200 */
[C---:B------:R-:W-:Y:S01]  /*12070*/  FMUL.FTZ R50, R56.reuse, R70 ;  /* 0x0000004638327220 */ /* 0x040fe20000410000 */
[----:B------:R-:W-:Y:S01]  /*12080*/  MUFU.EX2 R76, R76 ;  /* 0x0000004c004c7308 */ /* 0x000fe20000000800 */
[C---:B------:R-:W-:Y:S01]  /*12090*/  FMUL.FTZ R35, R56.reuse, R87 ;  /* 0x0000005738237220 */ /* 0x040fe20000410000 */
[C---:B------:R-:W-:Y:S01]  /*120a0*/  FMUL.FTZ R38, R56.reuse, R82 ;  /* 0x0000005238267220 */ /* 0x040fe20000410000 */
[C---:B------:R-:W-:Y:S01]  /*120b0*/  FMUL.FTZ R39, R56.reuse, R83 ;  /* 0x0000005338277220 */ /* 0x040fe20000410000 */
[C---:B------:R-:W-:Y:S02]  /*120c0*/  HMMA.16816.F32 R4, R60.reuse, R64, R4 ;  /* 0x000000403c04723c */ /* 0x040fe40000001804 */
[----:B------:R-:W-:Y:S04]  /*120d0*/  LDSM.16.MT88.4 R100, [R118+0xac00] ;  /* 0x00ac00007664783b */ /* 0x000fe80000004200 */
[----:B------:R-:W-:Y:S01]  /*120e0*/  MUFU.EX2 R81, R81 ;  /* 0x0000005100517308 */ /* 0x000fe20000000800 */
[C---:B------:R-:W-:Y:S01]  /*120f0*/  FMUL.FTZ R42, R56.reuse, R78 ;  /* 0x0000004e382a7220 */ /* 0x040fe20000410000 */
[C---:B------:R-:W-:Y:S01]  /*12100*/  FMUL.FTZ R43, R56.reuse, R79 ;  /* 0x0000004f382b7220 */ /* 0x040fe20000410000 */
[C---:B------:R-:W-:Y:S01]  /*12110*/  FMUL.FTZ R46, R56.reuse, R74 ;  /* 0x0000004a382e7220 */ /* 0x040fe20000410000 */
[C---:B------:R-:W-:Y:S01]  /*12120*/  HMMA.16816.F32 R8, R60.reuse, R66, R8 ;  /* 0x000000423c08723c */ /* 0x040fe20000001808 */
[----:B------:R-:W1:Y:S02]  /*12130*/  LDSM.16.MT88.4 R64, [R118+0x9000] ;  /* 0x009000007640783b */ /* 0x000e640000004200 */
[C---:B------:R-:W-:Y:S03]  /*12140*/  FMUL.FTZ R47, R56.reuse, R75 ;  /* 0x0000004b382f7220 */ /* 0x040fe60000410000 */
[----:B------:R-:W-:Y:S01]  /*12150*/  MUFU.EX2 R80, R80 ;  /* 0x0000005000507308 */ /* 0x000fe20000000800 */
[C---:B------:R-:W-:Y:S01]  /*12160*/  FMUL.FTZ R51, R56.reuse, R71 ;  /* 0x0000004738337220 */ /* 0x040fe20000410000 */
[-C--:B------:R-:W-:Y:S01]  /*12170*/  FFMA.FTZ R95, R241, R53.reuse, -R134 ;  /* 0x00000035f15f7223 */ /* 0x080fe20000010886 */
[-CC-:B------:R-:W-:Y:S01]  /*12180*/  FFMA.FTZ R71, R239, R53.reuse, -R116.reuse ;  /* 0x00000035ef477223 */ /* 0x180fe20000010874 */
[-CC-:B------:R-:W-:Y:S01]  /*12190*/  FFMA.FTZ R78, R237, R53.reuse, -R116.reuse ;  /* 0x00000035ed4e7223 */ /* 0x180fe20000010874 */
[-CC-:B------:R-:W-:Y:S01]  /*121a0*/  FFMA.FTZ R75, R235, R53.reuse, -R116.reuse ;  /* 0x00000035eb4b7223 */ /* 0x180fe20000010874 */
[-C--:B------:R-:W-:Y:S01]  /*121b0*/  FFMA.FTZ R74, R233, R53.reuse, -R116 ;  /* 0x00000035e94a7223 */ /* 0x080fe20000010874 */
[-C--:B------:R-:W-:Y:S03]  /*121c0*/  FFMA.FTZ R79, R231, R53.reuse, -R134 ;  /* 0x00000035e74f7223 */ /* 0x080fe60000010886 */
[----:B------:R-:W-:Y:S01]  /*121d0*/  MUFU.EX2 R77, R77 ;  /* 0x0000004d004d7308 */ /* 0x000fe20000000800 */
[-CC-:B------:R-:W-:Y:S01]  /*121e0*/  FFMA.FTZ R82, R221, R53.reuse, -R116.reuse ;  /* 0x00000035dd527223 */ /* 0x180fe20000010874 */
[-C--:B------:R-:W-:Y:S01]  /*121f0*/  FFMA.FTZ R83, R219, R53.reuse, -R116 ;  /* 0x00000035db537223 */ /* 0x080fe20000010874 */
[-CC-:B------:R-:W-:Y:S01]  /*12200*/  FFMA.FTZ R90, R215, R53.reuse, -R134.reuse ;  /* 0x00000035d75a7223 */ /* 0x180fe20000010886 */
[-C--:B------:R-:W-:Y:S01]  /*12210*/  FFMA.FTZ R86, R211, R53.reuse, -R134 ;  /* 0x00000035d3567223 */ /* 0x080fe20000010886 */
[-CC-:B------:R-:W-:Y:S01]  /*12220*/  FFMA.FTZ R87, R207, R53.reuse, -R116.reuse ;  /* 0x00000035cf577223 */ /* 0x180fe20000010874 */
[----:B------:R-:W-:Y:S01]  /*12230*/  FFMA.FTZ R91, R59, R53, -R116 ;  /* 0x000000353b5b7223 */ /* 0x000fe20000010874 */
[----:B------:R-:W-:Y:S03]  /*12240*/  FFMA.FTZ R117, R56, R195, R117 ;  /* 0x000000c338757223 */ /* 0x000fe60000010075 */
[----:B------:R-:W-:Y:S01]  /*12250*/  MUFU.EX2 R71, R71 ;  /* 0x0000004700477308 */ /* 0x000fe20000000800 */
[-CC-:B------:R-:W-:Y:S01]  /*12260*/  FFMA.FTZ R195, R201, R53.reuse, -R134.reuse ;  /* 0x00000035c9c37223 */ /* 0x180fe20000010886 */
[-C--:B------:R-:W-:Y:S01]  /*12270*/  FFMA.FTZ R94, R131, R53.reuse, -R134 ;  /* 0x00000035835e7223 */ /* 0x080fe20000010886 */
[----:B------:R-:W-:Y:S07]  /*12280*/  FFMA.FTZ R98, R55, R53, -R116 ;  /* 0x0000003537627223 */ /* 0x000fee0000010874 */
        /* <DEDUP_REMOVED lines=22> */
[----:B------:R-:W-:Y:S01]  /*123f0*/  MUFU.EX2 R95, R95 ;  /* 0x0000005f005f7308 */ /* 0x000fe20000000800 */
[C---:B------:R-:W-:Y:S01]  /*12400*/  HMMA.16816.F32 R32, R60.reuse, R66, R32 ;  /* 0x000000423c20723c */ /* 0x040fe20000001820 */
[----:B------:R-:W1:Y:S08]  /*12410*/  LDSM.16.MT88.4 R64, [R156+0xd000] ;  /* 0x00d000009c40783b */ /* 0x000e700000004200 */
[----:B------:R-:W-:Y:S10]  /*12420*/  MUFU.EX2 R90, R90 ;  /* 0x0000005a005a7308 */ /* 0x000ff40000000800 */
[----:B------:R-:W2:Y:S10]  /*12430*/  MUFU.EX2 R89, R89 ;  /* 0x0000005900597308 */ /* 0x000eb40000000800 */
[----:B------:R-:W-:Y:S10]  /*12440*/  MUFU.EX2 R91, R91 ;  /* 0x0000005b005b7308 */ /* 0x000ff40000000800 */
[----:B------:R-:W3:Y:S01]  /*12450*/  MUFU.EX2 R88, R88 ;  /* 0x0000005800587308 */ /* 0x000ee20000000800 */
[----:B--2---:R-:W-:Y:S09]  /*12460*/  F2FP.F16.F32.PACK_AB R56, R89, R90 ;  /* 0x0000005a5938723e */ /* 0x004ff200000000ff */
[----:B------:R-:W-:Y:S01]  /*12470*/  MUFU.EX2 R136, R136 ;  /* 0x0000008800887308 */ /* 0x000fe20000000800 */
[C---:B-1----:R-:W-:Y:S09]  /*12480*/  HMMA.16816.F32 R36, R60.reuse, R64, R36 ;  /* 0x000000403c24723c */ /* 0x042ff20000001824 */
[----:B------:R-:W1:Y:S01]  /*12490*/  MUFU.EX2 R195, R195 ;  /* 0x000000c300c37308 */ /* 0x000e620000000800 */
[----:B---3--:R-:W-:Y:S01]  /*124a0*/  F2FP.F16.F32.PACK_AB R59, R88, R91 ;  /* 0x0000005b583b723e */ /* 0x008fe200000000ff */
[C---:B------:R-:W-:Y:S01]  /*124b0*/  HMMA.16816.F32 R40, R60.reuse, R66, R40 ;  /* 0x000000423c28723c */ /* 0x040fe20000001828 */
[----:B------:R-:W2:Y:S07]  /*124c0*/  LDSM.16.MT88.4 R64, [R118+0xd000] ;  /* 0x00d000007640783b */ /* 0x000eae0000004200 */
[----:B------:R-:W-:Y:S10]  /*124d0*/  MUFU.EX2 R138, R138 ;  /* 0x0000008a008a7308 */ /* 0x000ff40000000800 */
[----:B------:R-:W-:Y:S10]  /*124e0*/  MUFU.EX2 R142, R142 ;  /* 0x0000008e008e7308 */ /* 0x000ff40000000800 */
[----:B------:R-:W-:Y:S10]  /*124f0*/  MUFU.EX2 R155, R155 ;  /* 0x0000009b009b7308 */ /* 0x000ff40000000800 */
[----:B------:R-:W-:Y:S10]  /*12500*/  MUFU.EX2 R140, R140 ;  /* 0x0000008c008c7308 */ /* 0x000ff40000000800 */
[----:B------:R-:W-:Y:S01]  /*12510*/  MUFU.EX2 R151, R151 ;  /* 0x0000009700977308 */ /* 0x000fe20000000800 */
[C---:B--2---:R-:W-:Y:S09]  /*12520*/  HMMA.16816.F32 R44, R60.reuse, R64, R44 ;  /* 0x000000403c2c723c */ /* 0x044ff2000000182c */
[----:B------:R-:W-:Y:S01]  /*12530*/  MUFU.EX2 R144, R144 ;  /* 0x0000009000907308 */ /* 0x000fe20000000800 */
[----:B------:R-:W-:Y:S01]  /*12540*/  HMMA.16816.F32 R48, R60, R66, R48 ;  /* 0x000000423c30723c */ /* 0x000fe20000001830 */
[----:B------:R-:W2:Y:S08]  /*12550*/  LDSM.16.MT88.4 R64, [R156+0x9400] ;  /* 0x009400009c40783b */ /* 0x000eb00000004200 */
[----:B------:R-:W-:Y:S01]  /*12560*/  MUFU.EX2 R147, R147 ;  /* 0x0000009300937308 */ /* 0x000fe20000000800 */
[----:B------:R-:W-:Y:S02]  /*12570*/  F2FP.F16.F32.PACK_AB R61, R78, R71 ;  /* 0x000000474e3d723e */ /* 0x000fe400000000ff */
[----:B------:R-:W-:Y:S02]  /*12580*/  F2FP.F16.F32.PACK_AB R63, R74, R75 ;  /* 0x0000004b4a3f723e */ /* 0x000fe400000000ff */
[----:B------:R-:W-:Y:S01]  /*12590*/  F2FP.F16.F32.PACK_AB R60, R92, R97 ;  /* 0x000000615c3c723e */ /* 0x000fe200000000ff */
[----:B------:R-:W-:Y:S01]  /*125a0*/  FADD.FTZ R97, R97, R58 ;  /* 0x0000003a61617221 */ /* 0x000fe20000010000 */
[----:B------:R-:W-:Y:S03]  /*125b0*/  F2FP.F16.F32.PACK_AB R62, R72, R95 ;  /* 0x0000005f483e723e */ /* 0x000fe600000000ff */
[----:B------:R-:W-:Y:S01]  /*125c0*/  MUFU.EX2 R145, R145 ;  /* 0x0000009100917308 */ /* 0x000fe20000000800 */
[----:B------:R-:W-:Y:S01]  /*125d0*/  F2FP.F16.F32.PACK_AB R58, R85, R86 ;  /* 0x00000056553a723e */ /* 0x000fe200000000ff */
[----:B------:R-:W-:Y:S01]  /*125e0*/  FADD.FTZ R92, R92, R97 ;  /* 0x000000615c5c7221 */ /* 0x000fe20000010000 */
[-C--:B------:R-:W-:Y:S03]  /*125f0*/  FFMA.FTZ R97, R124, R53.reuse, -R134 ;  /* 0x000000357c617223 */ /* 0x080fe60000010886 */
[----:B------:R-:W-:Y:S01]  /*12600*/  FADD.FTZ R95, R95, R92 ;  /* 0x0000005c5f5f7221 */ /* 0x000fe20000010000 */
[-C--:B------:R-:W-:Y:S01]  /*12610*/  FFMA.FTZ R92, R126, R53.reuse, -R134 ;  /* 0x000000357e5c7223 */ /* 0x080fe20000010886 */
[-C--:B------:R-:W-:Y:S02]  /*12620*/  FFMA.FTZ R126, R129, R53.reuse, -R116 ;  /* 0x00000035817e7223 */ /* 0x080fe40000010874 */
[----:B------:R3:W-:Y:S01]  /*12630*/  MUFU.EX2 R124, R94 ;  /* 0x0000005e007c7308 */ /* 0x0007e20000000800 */
[----:B------:R-:W-:Y:S01]  /*12640*/  FADD.FTZ R72, R72, R95 ;  /* 0x0000005f48487221 */ /* 0x000fe20000010000 */
[-CC-:B------:R-:W-:Y:S01]  /*12650*/  FFMA.FTZ R95, R133, R53.reuse, -R134.reuse ;  /* 0x00000035855f7223 */ /* 0x180fe20000010886 */
[-C--:B------:R-:W-:Y:S01]  /*12660*/  FFMA.FTZ R133, R130, R53.reuse, -R134 ;  /* 0x0000003582857223 */ /* 0x080fe20000010886 */
[----:B------:R-:W-:Y:S06]  /*12670*/  FFMA.FTZ R116, R54, R53, -R116 ;  /* 0x0000003536747223 */ /* 0x000fec0000010874 */
        /* <DEDUP_REMOVED lines=31> */
[----:B------:R-:W-:Y:S01]  /*12870*/  F2FP.F16.F32.PACK_AB R60, R76, R79 ;  /* 0x0000004f4c3c723e */ /* 0x000fe200000000ff */
[----:B------:R-:W-:Y:S01]  /*12880*/  FADD.FTZ R79, R79, R72 ;  /* 0x000000484f4f7221 */ /* 0x000fe20000010000 */
[----:B------:R-:W-:Y:S02]  /*12890*/  F2FP.F16.F32.PACK_AB R62, R80, R81 ;  /* 0x00000051503e723e */ /* 0x000fe400000000ff */
[----:B------:R-:W-:Y:S01]  /*128a0*/  F2FP.F16.F32.PACK_AB R61, R82, R77 ;  /* 0x0000004d523d723e */ /* 0x000fe200000000ff */
[----:B---3--:R-:W-:Y:S01]  /*128b0*/  FADD.FTZ R94, R76, R79 ;  /* 0x0000004f4c5e7221 */ /* 0x008fe20000010000 */
[----:B------:R-:W-:Y:S03]  /*128c0*/  F2FP.F16.F32.PACK_AB R63, R84, R83 ;  /* 0x00000053543f723e */ /* 0x000fe600000000ff */
[----:B------:R-:W-:Y:S04]  /*128d0*/  FADD.FTZ R105, R81, R94 ;  /* 0x0000005e51697221 */ /* 0x000fe80000010000 */
[----:B------:R-:W-:Y:S04]  /*128e0*/  FADD.FTZ R105, R80, R105 ;  /* 0x0000006950697221 */ /* 0x000fe80000010000 */
[----:B------:R-:W-:Y:S04]  /*128f0*/  FADD.FTZ R90, R90, R105 ;  /* 0x000000695a5a7221 */ /* 0x000fe80000010000 */
[----:B------:R-:W-:Y:S04]  /*12900*/  FADD.FTZ R89, R89, R90 ;  /* 0x0000005a59597221 */ /* 0x000fe80000010000 */
[----:B------:R-:W-:Y:S01]  /*12910*/  FADD.FTZ R86, R86, R89 ;  /* 0x0000005956567221 */ /* 0x000fe20000010000 */
        /* <DEDUP_REMOVED lines=16> */
[----:B------:R-:W-:Y:S01]  /*12a20*/  FADD.FTZ R64, R73, R117 ;  /* 0x0000007549407221 */ /* 0x000fe20000010000 */
[-CC-:B------:R-:W-:Y:S01]  /*12a30*/  FFMA.FTZ R117, R199, R53.reuse, -R134.reuse ;  /* 0x00000035c7757223 */ /* 0x180fe20000010886 */
[----:B------:R-:W-:Y:S02]  /*12a40*/  FFMA.FTZ R134, R122, R53, -R134 ;  /* 0x000000357a867223 */ /* 0x000fe40000010886 */
[----:B------:R-:W-:Y:S01]  /*12a50*/  FADD.FTZ R69, R69, R64 ;  /* 0x0000004045457221 */ /* 0x000fe20000010000 */
[----:B------:R-:W-:Y:S01]  /*12a60*/  HMMA.16816.F32 R48, R60, R66, R48 ;  /* 0x000000423c30723c */ /* 0x000fe20000001830 */
[----:B------:R-:W2:Y:S01]  /*12a70*/  LDSM.16.MT88.4 R60, [R156+0x9c00] ;  /* 0x009c00009c3c783b */ /* 0x000ea20000004200 */
[----:B------:R-:W-:Y:S01]  /*12a80*/  MUFU.EX2 R53, R93 ;  /* 0x0000005d00357308 */ /* 0x000fe20000000800 */
[----:B------:R-:W-:Y:S04]  /*12a90*/  FADD.FTZ R68, R68, R69 ;  /* 0x0000004544447221 */ /* 0x000fe80000010000 */
[----:B------:R-:W-:Y:S02]  /*12aa0*/  FADD.FTZ R73, R71, R68 ;  /* 0x0000004447497221 */ /* 0x000fe40000010000 */
[----:B------:R-:W-:Y:S03]  /*12ab0*/  LDSM.16.MT88.4 R64, [R118+0xdc00] ;  /* 0x00dc00007640783b */ /* 0x000fe60000004200 */
[----:B------:R3:W-:Y:S01]  /*12ac0*/  MUFU.EX2 R122, R95 ;  /* 0x0000005f007a7308 */ /* 0x0007e20000000800 */
[----:B------:R-:W-:Y:S04]  /*12ad0*/  FADD.FTZ R78, R78, R73 ;  /* 0x000000494e4e7221 */ /* 0x000fe80000010000 */
[----:B------:R-:W-:Y:S01]  /*12ae0*/  FADD.FTZ R75, R75, R78 ;  /* 0x0000004e4b4b7221 */ /* 0x000fe20000010000 */
[----:B------:R-:W-:Y:S04]  /*12af0*/  LDSM.16.MT88.4 R68, [R118+0xa000] ;  /* 0x00a000007644783b */ /* 0x000fe80000004200 */
[----:B------:R-:W4:Y:S01]  /*12b00*/  MUFU.EX2 R117, R117 ;  /* 0x0000007500757308 */ /* 0x000f220000000800 */
[----:B------:R-:W-:Y:S03]  /*12b10*/  FADD.FTZ R78, R74, R75 ;  /* 0x0000004b4a4e7221 */ /* 0x000fe60000010000 */
[----:B------:R-:W-:Y:S06]  /*12b20*/  LDSM.16.MT88.4 R72, [R118+0xc400] ;  /* 0x00c400007648783b */ /* 0x000fec0000004200 */
[----:B------:R-:W-:Y:S01]  /*12b30*/  MUFU.EX2 R134, R134 ;  /* 0x0000008600867308 */ /* 0x000fe20000000800 */
[----:B---3--:R-:W-:Y:S04]  /*12b40*/  FADD.FTZ R95, R77, R78 ;  /* 0x0000004e4d5f7221 */ /* 0x008fe80000010000 */
[----:B------:R-:W-:Y:S01]  /*12b50*/  FADD.FTZ R82, R82, R95 ;  /* 0x0000005f52527221 */ /* 0x000fe20000010000 */
[----:B------:R-:W-:Y:S03]  /*12b60*/  LDSM.16.MT88.4 R76, [R118+0xc800] ;  /* 0x00c80000764c783b */ /* 0x000fe60000004200 */
[----:B------:R-:W-:Y:S04]  /*12b70*/  FADD.FTZ R99, R83, R82 ;  /* 0x0000005253637221 */ /* 0x000fe80000010000 */
[----:B------:R-:W-:Y:S01]  /*12b80*/  FADD.FTZ R84, R84, R99 ;  /* 0x0000006354547221 */ /* 0x000fe20000010000 */
[C---:B--2---:R-:W-:Y:S01]  /*12b90*/  HMMA.16816.F32 R4, R56.reuse, R60, R4 ;  /* 0x0000003c3804723c */ /* 0x044fe20000001804 */
[----:B------:R-:W-:Y:S04]  /*12ba0*/  LDSM.16.MT88.4 R80, [R118+0xe800] ;  /* 0x00e800007650783b */ /* 0x000fe80000004200 */
[----:B------:R-:W-:Y:S03]  /*12bb0*/  FADD.FTZ R87, R87, R84 ;  /* 0x0000005457577221 */ /* 0x000fe60000010000 */
[C---:B------:R-:W-:Y:S01]  /*12bc0*/  HMMA.16816.F32 R8, R56.reuse, R62, R8 ;  /* 0x0000003e3808723c */ /* 0x040fe20000001808 */
[----:B------:R-:W2:Y:S02]  /*12bd0*/  LDSM.16.MT88.4 R60, [R118+0x9c00] ;  /* 0x009c0000763c783b */ /* 0x000ea40000004200 */
[----:B------:R-:W-:Y:S04]  /*12be0*/  FADD.FTZ R96, R96, R87 ;  /* 0x0000005760607221 */ /* 0x000fe80000010000 */
[----:B------:R-:W-:Y:S02]  /*12bf0*/  FADD.FTZ R91, R91, R96 ;  /* 0x000000605b5b7221 */ /* 0x000fe40000010000 */
[----:B------:R-:W-:Y:S02]  /*12c00*/  LDSM.16.MT88.4 R92, [R156+0xcc00] ;  /* 0x00cc00009c5c783b */ /* 0x000fe40000004200 */
        /* <DEDUP_REMOVED lines=13> */
[C---:B------:R-:W-:Y:S08]  /*12ce0*/  HMMA.16816.F32 R44, R56.reuse, R64, R44 ;  /* 0x00000040382c723c */ /* 0x040ff0000000182c */
[----:B------:R-:W-:Y:S01]  /*12cf0*/  HMMA.16816.F32 R48, R56, R66, R48 ;  /* 0x000000423830723c */ /* 0x000fe20000001830 */
[----:B------:R-:W3:Y:S02]  /*12d00*/  LDSM.16.MT88.4 R64, [R156+0xc000] ;  /* 0x00c000009c40783b */ /* 0x000ee40000004200 */
[----:B-1----:R-:W-:Y:S02]  /*12d10*/  F2FP.F16.F32.PACK_AB R56, R195, R136 ;  /* 0x00000088c338723e */ /* 0x002fe400000000ff */
[----:B----4-:R-:W-:Y:S02]  /*12d20*/  F2FP.F16.F32.PACK_AB R58, R138, R117 ;  /* 0x000000758a3a723e */ /* 0x010fe400000000ff */
[----:B------:R-:W-:Y:S01]  /*12d30*/  F2FP.F16.F32.PACK_AB R57, R155, R142 ;  /* 0x0000008e9b39723e */ /* 0x000fe200000000ff */
[----:B------:R-:W-:Y:S01]  /*12d40*/  FADD.FTZ R142, R142, R91 ;  /* 0x0000005b8e8e7221 */ /* 0x000fe20000010000 */
[----:B------:R-:W-:Y:S03]  /*12d50*/  F2FP.F16.F32.PACK_AB R59, R151, R140 ;  /* 0x0000008c973b723e */ /* 0x000fe600000000ff */
[----:B------:R-:W-:Y:S04]  /*12d60*/  FADD.FTZ R155, R155, R142 ;  /* 0x0000008e9b9b7221 */ /* 0x000fe80000010000 */
[C---:B--2---:R-:W-:Y:S08]  /*12d70*/  HMMA.16816.F32 R4, R56.reuse, R60, R4 ;  /* 0x0000003c3804723c */ /* 0x044ff00000001804 */
[C---:B------:R-:W-:Y:S01]  /*12d80*/  HMMA.16816.F32 R8, R56.reuse, R62, R8 ;  /* 0x0000003e3808723c */ /* 0x040fe20000001808 */
[----:B------:R-:W1:Y:S07]  /*12d90*/  LDSM.16.MT88.4 R60, [R118+0xc000] ;  /* 0x00c00000763c783b */ /* 0x000e6e0000004200 */
[C---:B------:R-:W-:Y:S08]  /*12da0*/  HMMA.16816.F32 R12, R56.reuse, R68, R12 ;  /* 0x00000044380c723c */ /* 0x040ff0000000180c */
        /* <DEDUP_REMOVED lines=40> */
[C---:B---3--:R-:W-:Y:S03]  /*13030*/  HMMA.16816.F32 R4, R56.reuse, R64, R4 ;  /* 0x000000403804723c */ /* 0x048fe60000001804 */
[----:B------:R-:W-:Y:S02]  /*13040*/  FADD.FTZ R65, R85, R86 ;  /* 0x0000005655417221 */ /* 0x000fe40000010000 */
[----:B------:R-:W3:Y:S03]  /*13050*/  LDSM.16.MT88.4 R84, [R118+0xcc00] ;  /* 0x00cc00007654783b */ /* 0x000ee60000004200 */
[C---:B------:R-:W-:Y:S08]  /*13060*/  HMMA.16816.F32 R8, R56.reuse, R66, R8 ;  /* 0x000000423808723c */ /* 0x040ff00000001808 */
[C---:B-1----:R-:W-:Y:S01]  /*13070*/  HMMA.16816.F32 R12, R56.reuse, R60, R12 ;  /* 0x0000003c380c723c */ /* 0x042fe2000000180c */
[----:B------:R-:W-:Y:S07]  /*13080*/  MUFU.EX2 R61, R121 ;  /* 0x00000079003d7308 */ /* 0x000fee0000000800 */
[C---:B------:R-:W-:Y:S03]  /*13090*/  HMMA.16816.F32 R16, R56.reuse, R62, R16 ;  /* 0x0000003e3810723c */ /* 0x040fe60000001810 */
[----:B------:R-:W1:Y:S05]  /*130a0*/  MUFU.EX2 R60, R120 ;  /* 0x00000078003c7308 */ /* 0x000e6a0000000800 */
[C---:B------:R-:W-:Y:S05]  /*130b0*/  HMMA.16816.F32 R20, R56.reuse, R72, R20 ;  /* 0x000000483814723c */ /* 0x040fea0000001814 */
[----:B------:R-:W-:Y:S03]  /*130c0*/  MUFU.EX2 R62, R98 ;  /* 0x00000062003e7308 */ /* 0x000fe60000000800 */
[C---:B------:R-:W-:Y:S07]  /*130d0*/  HMMA.16816.F32 R24, R56.reuse, R74, R24 ;  /* 0x0000004a3818723c */ /* 0x040fee0000001818 */
[----:B------:R4:W5:Y:S01]  /*130e0*/  MUFU.EX2 R63, R116 ;  /* 0x00000074003f7308 */ /* 0x0009620000000800 */
[C---:B------:R-:W-:Y:S08]  /*130f0*/  HMMA.16816.F32 R28, R56.reuse, R76, R28 ;  /* 0x0000004c381c723c */ /* 0x040ff0000000181c */
[C---:B------:R-:W-:Y:S01]  /*13100*/  HMMA.16816.F32 R32, R56.reuse, R78, R32 ;  /* 0x0000004e3820723c */ /* 0x040fe20000001820 */
[----:B------:R-:W3:Y:S02]  /*13110*/  LDSM.16.MT88.4 R76, [R156+0xec00] ;  /* 0x00ec00009c4c783b */ /* 0x000ee40000004200 */
[----:B----4-:R-:W-:Y:S05]  /*13120*/  IMAD.MOV.U32 R116, RZ, RZ, R52 ;  /* 0x000000ffff747224 */ /* 0x010fea00078e0034 */
[C---:B--2---:R-:W-:Y:S03]  /*13130*/  HMMA.16816.F32 R36, R56.reuse, R68, R36 ;  /* 0x000000443824723c */ /* 0x044fe60000001824 */
[----:B------:R-:W-:Y:S02]  /*13140*/  F2FP.F16.F32.PACK_AB R68, R54, R53 ;  /* 0x000000353644723e */ /* 0x000fe400000000ff */
[----:B-1----:R-:W-:Y:S03]  /*13150*/  F2FP.F16.F32.PACK_AB R69, R60, R61 ;  /* 0x0000003d3c45723e */ /* 0x002fe600000000ff */
[C---:B------:R-:W-:Y:S03]  /*13160*/  HMMA.16816.F32 R40, R56.reuse, R70, R40 ;  /* 0x000000463828723c */ /* 0x040fe60000001828 */
[----:B------:R-:W-:Y:S02]  /*13170*/  F2FP.F16.F32.PACK_AB R70, R134, R55 ;  /* 0x000000378646723e */ /* 0x000fe400000000ff */
[----:B-----5:R-:W-:Y:S03]  /*13180*/  F2FP.F16.F32.PACK_AB R71, R63, R62 ;  /* 0x0000003e3f47723e */ /* 0x020fe600000000ff */
[C---:B------:R-:W-:Y:S08]  /*13190*/  HMMA.16816.F32 R44, R56.reuse, R80, R44 ;  /* 0x00000050382c723c */ /* 0x040ff0000000182c */
[----:B------:R-:W-:Y:S08]  /*131a0*/  HMMA.16816.F32 R48, R56, R82, R48 ;  /* 0x000000523830723c */ /* 0x000ff00000001830 */
[C---:B------:R-:W-:Y:S01]  /*131b0*/  HMMA.16816.F32 R112, R68.reuse, R108, R4 ;  /* 0x0000006c4470723c */ /* 0x040fe20000001804 */
[----:B------:R-:W1:Y:S07]  /*131c0*/  LDSM.16.MT88.4 R4, [R118+0xec00] ;  /* 0x00ec00007604783b */ /* 0x000e6e0000004200 */
[C---:B------:R-:W-:Y:S03]  /*131d0*/  HMMA.16816.F32 R108, R68.reuse, R110, R8 ;  /* 0x0000006e446c723c */ /* 0x040fe60000001808 */
[----:B------:R-:W-:Y:S04]  /*131e0*/  FADD.FTZ R8, R136, R65 ;  /* 0x0000004188087221 */ /* 0x000fe80000010000 */
        /* <DEDUP_REMOVED lines=33> */
[C---:B-1----:R-:W-:Y:S03]  /*13400*/  HMMA.16816.F32 R72, R68.reuse, R4, R44 ;  /* 0x000000044448723c */ /* 0x042fe6000000182c */
[----:B------:R-:W-:Y:S01]  /*13410*/  FADD.FTZ R5, R61, R128 ;  /* 0x000000803d057221 */ /* 0x000fe20000010000 */
[----:B------:R-:W-:Y:S03]  /*13420*/  FADD.FTZ R196, R134, R55 ;  /* 0x0000003786c47221 */ /* 0x000fe60000010000 */
[----:B------:R-:W-:Y:S01]  /*13430*/  FADD.FTZ R5, R60, R5 ;  /* 0x000000053c057221 */ /* 0x000fe20000010000 */
[----:B------:R-:W-:Y:S03]  /*13440*/  HMMA.16816.F32 R68, R68, R6, R48 ;  /* 0x000000064444723c */ /* 0x000fe60000001830 */
[----:B------:R-:W-:Y:S04]  /*13450*/  FADD.FTZ R62, R62, R5 ;  /* 0x000000053e3e7221 */ /* 0x000fe80000010000 */
[----:B------:R-:W-:Y:S01]  /*13460*/  FADD.FTZ R195, R63, R62 ;  /* 0x0000003e3fc37221 */ /* 0x000fe20000010000 */
[----:B------:R-:W-:Y:S01]  /*13470*/  @!UPT UIADD3 URZ, UPT, UPT, URZ, URZ, URZ ;  /* 0x000000fffffff290 */ /* 0x000fe2000fffe0ff */
[----:B------:R-:W-:Y:S11]  /*13480*/  @P0 BRA `(.L_x_2451) ;  /* 0xffffff9c00840947 */ /* 0x000ff6000383ffff */
.L_x_2444:
        /* <DEDUP_REMOVED lines=10> */
.L_x_2465:
[----:B------:R-:W-:Y:S05]  /*13530*/  WARPSYNC.ALL ;  /* 0x0000000000007948 */ /* 0x000fea0003800000 */
[----:B------:R-:W2:Y:S01]  /*13540*/  S2UR UR6, SR_CgaCtaId ;  /* 0x00000000000679c3 */ /* 0x000ea20000008800 */
[----:B----4-:R-:W-:Y:S01]  /*13550*/  FADD.FTZ R4, R10, R11 ;  /* 0x0000000b0a047221 */ /* 0x010fe20000010000 */
[C---:B---3--:R-:W-:Y:S01]  /*13560*/  SHF.L.U32 R10, R173.reuse, 0x1, RZ ;  /* 0x00000001ad0a7819 */ /* 0x048fe200000006ff */
[----:B------:R-:W3:Y:S01]  /*13570*/  MUFU.RCP R8, R6 ;  /* 0x0000000600087308 */ /* 0x000ee20000001000 */
[----:B------:R-:W-:-:S04]  /*13580*/  SHF.L.U32 R9, R173, 0x4, RZ ;  /* 0x00000004ad097819 */ /* 0x000fc800000006ff */
[----:B------:R-:W-:Y:S01]  /*13590*/  BAR.SYNC.DEFER_BLOCKING 0x0 ;  /* 0x0000000000007b1d */ /* 0x000fe20000010000 */
[----:B------:R-:W-:Y:S02]  /*135a0*/  LOP3.LUT R10, R10, 0x6, RZ, 0xc0, !PT ;  /* 0x000000060a0a7812 */ /* 0x000fe400078ec0ff */
[----:B------:R-:W-:Y:S02]  /*135b0*/  FSETP.NE.FTZ.AND P1, PT, R6, RZ, PT ;  /* 0x000000ff0600720b */ /* 0x000fe40003f35000 */
[----:B------:R-:W-:Y:S01]  /*135c0*/  LOP3.LUT R9, R10, 0x3e00, R9, 0xf8, !PT ;  /* 0x00003e000a097812 */ /* 0x000fe200078ef809 */
[----:B------:R-:W4:Y:S01]  /*135d0*/  MUFU.RCP R7, R4 ;  /* 0x0000000400077308 */ /* 0x000f220000001000 */
[----:B------:R-:W-:Y:S01]  /*135e0*/  SHF.L.U32 R10, R173, 0x3, RZ ;  /* 0x00000003ad0a7819 */ /* 0x000fe200000006ff */
[----:B------:R-:W-:Y:S01]  /*135f0*/  UMOV UR7, 0x400 ;  /* 0x0000040000077882 */ /* 0x000fe20000000000 */
[----:B------:R-:W-:Y:S02]  /*13600*/  FSETP.NE.FTZ.AND P0, PT, R4, RZ, PT ;  /* 0x000000ff0400720b */ /* 0x000fe40003f15000 */
[----:B------:R-:W-:-:S04]  /*13610*/  LOP3.LUT R12, R10, 0xc0, RZ, 0xc0, !PT ;  /* 0x000000c00a0c7812 */ /* 0x000fc800078ec0ff */
[----:B------:R-:W-:Y:S02]  /*13620*/  LOP3.LUT R11, R12, 0x18, R173, 0xf8, !PT ;  /* 0x000000180c0b7812 */ /* 0x000fe400078ef8ad */
[----:B------:R-:W-:Y:S02]  /*13630*/  LOP3.LUT R12, R9, 0x20, R10, 0xf8, !PT ;  /* 0x00000020090c7812 */ /* 0x000fe400078ef80a */
[----:B---3--:R-:W-:Y:S01]  /*13640*/  FSEL R8, R8, 1, P1 ;  /* 0x3f80000008087808 */ /* 0x008fe20000800000 */
[----:B--2---:R-:W-:Y:S01]  /*13650*/  ULEA UR6, UR6, UR7, 0x18 ;  /* 0x0000000706067291 */ /* 0x004fe2000f8ec0ff */
[----:B------:R-:W-:Y:S02]  /*13660*/  LOP3.LUT R9, R12, R11, RZ, 0xfc, !PT ;  /* 0x0000000b0c097212 */ /* 0x000fe400078efcff */
[----:B----4-:R-:W-:Y:S01]  /*13670*/  FSEL R7, R7, 1, P0 ;  /* 0x3f80000007077808 */ /* 0x010fe20000000000 */
        /* <DEDUP_REMOVED lines=77> */
[----:B------:R4:W-:Y:S04]  /*13b50*/  STS.64 [R10+0x4460], R70 ;  /* 0x004460460a007388 */ /* 0x0009e80000000a00 */
[----:B------:R-:W4:Y:S04]  /*13b60*/  LD.E.64 R12, desc[UR4][R2.64+0xb0] ;  /* 0x0000b004020c7980 */ /* 0x000f28000c101b00 */
[----:B------:R-:W4:Y:S01]  /*13b70*/  LD.E R11, desc[UR4][R2.64+0x60] ;  /* 0x00006004020b7980 */ /* 0x000f22000c101900 */
[----:B------:R-:W1:Y:S01]  /*13b80*/  @P0 MUFU.LG2 R4, R4 ;  /* 0x0000000400040308 */ /* 0x000e620000000c00 */
[----:B------:R-:W-:-:S02]  /*13b90*/  SHF.L.U32 R53, R173, 0x2, RZ ;  /* 0x00000002ad357819 */ /* 0x000fc400000006ff */
[----:B------:R1:W5:Y:S01]  /*13ba0*/  LD.E R54, desc[UR4][R2.64+0xcc] ;  /* 0x0000cc0402367980 */ /* 0x000362000c101900 */
[--C-:B--2---:R-:W-:Y:S02]  /*13bb0*/  SHF.R.U32.HI R7, RZ, 0x1, R173.reuse ;  /* 0x00000001ff077819 */ /* 0x104fe400000116ad */
[----:B------:R-:W-:Y:S01]  /*13bc0*/  SHF.L.U32 R9, R165, 0x5, RZ ;  /* 0x00000005a5097819 */ /* 0x000fe200000006ff */
[----:B------:R2:W5:Y:S01]  /*13bd0*/  LD.E.64 R62, desc[UR4][R2.64+0x78] ;  /* 0x00007804023e7980 */ /* 0x000562000c101b00 */
[----:B------:R-:W1:Y:S01]  /*13be0*/  @P1 MUFU.LG2 R6, R6 ;  /* 0x0000000600061308 */ /* 0x000e620000000c00 */
[C---:B------:R-:W-:Y:S02]  /*13bf0*/  LOP3.LUT R14, R53.reuse, 0xd8, RZ, 0xc0, !PT ;  /* 0x000000d8350e7812 */ /* 0x040fe400078ec0ff */
[----:B------:R2:W5:Y:S01]  /*13c00*/  LD.E.64 R60, desc[UR4][R2.64+0xa8] ;  /* 0x0000a804023c7980 */ /* 0x000562000c101b00 */
[----:B---3--:R-:W-:Y:S02]  /*13c10*/  LOP3.LUT R8, R53, 0xf04, RZ, 0xc0, !PT ;  /* 0x00000f0435087812 */ /* 0x008fe400078ec0ff */
[----:B------:R-:W-:-:S02]  /*13c20*/  SHF.R.U32.HI R55, RZ, 0x2, R173 ;  /* 0x00000002ff377819 */ /* 0x000fc400000116ad */
[----:B------:R-:W-:Y:S02]  /*13c30*/  LOP3.LUT R8, R8, 0x20, R9, 0xf8, !PT ;  /* 0x0000002008087812 */ /* 0x000fe400078ef809 */
[----:B----4-:R-:W-:Y:S02]  /*13c40*/  LOP3.LUT R10, R7, 0x30, RZ, 0xc0, !PT ;  /* 0x00000030070a7812 */ /* 0x010fe400078ec0ff */
[----:B------:R-:W-:Y:S01]  /*13c50*/  LOP3.LUT R7, R14, 0x18, R7, 0x78, !PT ;  /* 0x000000180e077812 */ /* 0x000fe200078e7807 */
[----:B-1----:R-:W-:Y:S01]  /*13c60*/  @P0 FMUL.FTZ R9, R4, 0.69314718246459960938 ;  /* 0x3f31721804090820 */ /* 0x002fe20000410000 */
[----:B------:R-:W-:Y:S02]  /*13c70*/  MOV R56, 0xff800000 ;  /* 0xff80000000387802 */ /* 0x000fe40000000f00 */
[----:B------:R-:W-:Y:S01]  /*13c80*/  LOP3.LUT R7, R8, R7, RZ, 0xfc, !PT ;  /* 0x0000000708077212 */ /* 0x000fe200078efcff */
[----:B------:R-:W-:Y:S01]  /*13c90*/  @P1 FMUL.FTZ R6, R6, 0.69314718246459960938 ;  /* 0x3f31721806061820 */ /* 0x000fe20000410000 */
[----:B-----5:R-:W-:-:S02]  /*13ca0*/  @P0 FFMA.FTZ R56, R5, R0, R9 ;  /* 0x0000000005380223 */ /* 0x020fc40000010009 */
[----:B------:R-:W-:Y:S01]  /*13cb0*/  LEA R0, R7, UR6, 0x2 ;  /* 0x0000000607007c11 */ /* 0x000fe2000f8e10ff */
[----:B------:R-:W-:Y:S01]  /*13cc0*/  BAR.SYNC.DEFER_BLOCKING 0x0 ;  /* 0x0000000000007b1d */ /* 0x000fe20000010000 */
[----:B------:R-:W-:Y:S01]  /*13cd0*/  MOV R57, 0xff800000 ;  /* 0xff80000000397802 */ /* 0x000fe20000000f00 */
[----:B------:R-:W-:Y:S01]  /*13ce0*/  @P1 FFMA.FTZ R57, R5, R52, R6 ;  /* 0x0000003405391223 */ /* 0x000fe20000010006 */
[----:B------:R-:W-:-:S03]  /*13cf0*/  LOP3.LUT R55, R10, 0x7, R55, 0xf8, !PT ;  /* 0x000000070a377812 */ /* 0x000fc600078ef837 */
[----:B------:R2:W1:Y:S04]  /*13d00*/  LDS.128 R48, [R0] ;  /* 0x0000000000307984 */ /* 0x0004680000000c00 */
[----:B------:R2:W3:Y:S04]  /*13d10*/  LDS.128 R44, [R0+0x800] ;  /* 0x00080000002c7984 */ /* 0x0004e80000000c00 */
[----:B------:R2:W4:Y:S04]  /*13d20*/  LDS.128 R40, [R0+0x1000] ;  /* 0x0010000000287984 */ /* 0x0005280000000c00 */
        /* <DEDUP_REMOVED lines=9> */
[----:B------:R-:W-:-:S04]  /*13dc0*/  IMAD R12, R12, UR8, R181 ;  /* 0x000000080c0c7c24 */ /* 0x000fc8000f8e02b5 */
[----:B------:R-:W-:-:S04]  /*13dd0*/  IMAD R11, R12, R11, R180 ;  /* 0x0000000b0c0b7224 */ /* 0x000fc800078e02b4 */
[----:B------:R-:W-:Y:S02]  /*13de0*/  IMAD R178, R13, R11, R178 ;  /* 0x0000000b0db27224 */ /* 0x000fe400078e02b2 */
[----:B------:R2:W1:Y:S04]  /*13df0*/  LDS.128 R12, [R0+0x4800] ;  /* 0x00480000000c7984 */ /* 0x0004680000000c00 */
[----:B------:R2:W1:Y:S01]  /*13e00*/  LDS.128 R8, [R0+0x5000] ;  /* 0x0050000000087984 */ /* 0x0004620000000c00 */
[----:B---34-:R-:W-:Y:S05]  /*13e10*/  @P2 BRA `(.L_x_2454) ;  /* 0x0000000000242947 */ /* 0x018fea0003800000 */
[C---:B------:R-:W-:Y:S01]  /*13e20*/  VIADD R59, R55.reuse, 0x8 ;  /* 0x00000008373b7836 */ /* 0x040fe20000000000 */
[C---:B--2---:R-:W-:Y:S02]  /*13e30*/  IADD3 R0, P0, PT, R178.reuse, R55, RZ ;  /* 0x00000037b2007210 */ /* 0x044fe40007f1e0ff */
[-C--:B------:R-:W-:Y:S02]  /*13e40*/  ISETP.GE.AND P2, PT, R55, R164.reuse, PT ;  /* 0x000000a43700720c */ /* 0x080fe40003f46270 */
[----:B------:R-:W-:Y:S02]  /*13e50*/  ISETP.GE.AND P1, PT, R59, R164, PT ;  /* 0x000000a43b00720c */ /* 0x000fe40003f26270 */
[----:B------:R-:W-:Y:S02]  /*13e60*/  LEA.HI.X.SX32 R55, R178, RZ, 0x1, P0 ;  /* 0x000000ffb2377211 */ /* 0x000fe400000f0eff */
[----:B------:R-:W-:-:S04]  /*13e70*/  LEA R58, P0, R0, R60, 0x2 ;  /* 0x0000003c003a7211 */ /* 0x000fc800078010ff */
[----:B------:R-:W-:-:S05]  /*13e80*/  LEA.HI.X R59, R0, R61, R55, 0x2, P0 ;  /* 0x0000003d003b7211 */ /* 0x000fca00000f1437 */
[----:B------:R3:W-:Y:S04]  /*13e90*/  @!P2 ST.E desc[UR4][R58.64], R57 ;  /* 0x000000393a00a985 */ /* 0x0007e8000c101904 */
[----:B------:R3:W-:Y:S02]  /*13ea0*/  @!P1 ST.E desc[UR4][R58.64+0x20], R56 ;  /* 0x000020383a009985 */ /* 0x0007e4000c101904 */
.L_x_2454:
[----:B------:R-:W-:Y:S05]  /*13eb0*/  BSYNC.RECONVERGENT B0 ;  /* 0x0000000000007941 */ /* 0x000fea0003800200 */
.L_x_2453:
[C---:B------:R-:W-:Y:S01]  /*13ec0*/  VIADD R55, R165.reuse, 0x10 ;  /* 0x00000010a5377836 */ /* 0x040fe20000000000 */
[-C--:B------:R-:W-:Y:S01]  /*13ed0*/  ISETP.GE.AND P2, PT, R165, R164.reuse, PT ;  /* 0x000000a4a500720c */ /* 0x080fe20003f46270 */
[----:B--2---:R2:W5:Y:S01]  /*13ee0*/  LD.E R2, desc[UR4][R2.64+0xc0] ;  /* 0x0000c00402027980 */ /* 0x004562000c101900 */
[----:B------:R-:W-:Y:S01]  /*13ef0*/  LOP3.LUT R53, R53, 0x1c, RZ, 0xc0, !PT ;  /* 0x0000001c35357812 */ /* 0x000fe200078ec0ff */
[----:B---3--:R-:W-:Y:S01]  /*13f00*/  VIADD R57, R165, 0x20 ;  /* 0x00000020a5397836 */ /* 0x008fe20000000000 */
[----:B------:R-:W-:Y:S01]  /*13f10*/  ISETP.GE.AND P1, PT, R55, R164, PT ;  /* 0x000000a43700720c */ /* 0x000fe20003f26270 */
[----:B------:R-:W-:Y:S01]  /*13f20*/  VIADD R55, R165, 0x30 ;  /* 0x00000030a5377836 */ /* 0x000fe20000000000 */
[----:B------:R-:W-:Y:S01]  /*13f30*/  BSSY.RECONVERGENT B0, `(.L_x_2455) ;  /* 0x0000012000007945 */ /* 0x000fe20003800200 */
[----:B------:R-:W-:Y:S01]  /*13f40*/  IMAD R54, R178, R54, RZ ;  /* 0x00000036b2367224 */ /* 0x000fe200078e02ff */
[-C--:B------:R-:W-:Y:S01]  /*13f50*/  ISETP.GE.AND P5, PT, R57, R164.reuse, PT ;  /* 0x000000a43900720c */ /* 0x080fe20003fa6270 */
[----:B------:R-:W-:Y:S01]  /*13f60*/  IMAD R165, R165, 0x60, R53 ;  /* 0x00000060a5a57824 */ /* 0x000fe200078e0235 */
[----:B------:R-:W-:-:S02]  /*13f70*/  ISETP.GE.AND P6, PT, R55, R164, PT ;  /* 0x000000a43700720c */ /* 0x000fc40003fc6270 */
[----:B------:R-:W-:Y:S02]  /*13f80*/  LOP3.LUT R55, R53, 0x20, RZ, 0xfc, !PT ;  /* 0x0000002035377812 */ /* 0x000fe400078efcff */
[----:B------:R-:W-:-:S04]  /*13f90*/  IADD3 R165, P0, PT, R165, R54, RZ ;  /* 0x00000036a5a57210 */ /* 0x000fc80007f1e0ff */
[----:B------:R-:W-:Y:S02]  /*13fa0*/  LEA.HI.X.SX32 R54, R54, RZ, 0x1, P0 ;  /* 0x000000ff36367211 */ /* 0x000fe400000f0eff */
[----:B--2---:R-:W-:Y:S01]  /*13fb0*/  LOP3.LUT R3, R53, 0x40, RZ, 0xfc, !PT ;  /* 0x0000004035037812 */ /* 0x004fe200078efcff */
[----:B------:R-:W-:Y:S06]  /*13fc0*/  @P2 BRA `(.L_x_2456) ;  /* 0x0000000000202947 */ /* 0x000fec0003800000 */
[-C--:B-----5:R-:W-:Y:S02]  /*13fd0*/  ISETP.GE.AND P4, PT, R53, R2.reuse, PT ;  /* 0x000000023500720c */ /* 0x0a0fe40003f86270 */
[-C--:B------:R-:W-:Y:S02]  /*13fe0*/  ISETP.GE.AND P3, PT, R55, R2.reuse, PT ;  /* 0x000000023700720c */ /* 0x080fe40003f66270 */
[----:B------:R-:W-:Y:S02]  /*13ff0*/  ISETP.GE.AND P2, PT, R3, R2, PT ;  /* 0x000000020300720c */ /* 0x000fe40003f46270 */
[----:B------:R-:W-:-:S04]  /*14000*/  LEA R56, P0, R165, R62, 0x2 ;  /* 0x0000003ea5387211 */ /* 0x000fc800078010ff */
[----:B------:R-:W-:-:S05]  /*14010*/  LEA.HI.X R57, R165, R63, R54, 0x2, P0 ;  /* 0x0000003fa5397211 */ /* 0x000fca00000f1436 */
[----:B-1----:R2:W-:Y:S04]  /*14020*/  @!P4 ST.E.128 desc[UR4][R56.64], R48 ;  /* 0x000000303800c985 */ /* 0x0025e8000c101d04 */
[----:B------:R2:W-:Y:S04]  /*14030*/  @!P3 ST.E.128 desc[UR4][R56.64+0x80], R32 ;  /* 0x000080203800b985 */ /* 0x0005e8000c101d04 */
[----:B------:R2:W-:Y:S02]  /*14040*/  @!P2 ST.E.128 desc[UR4][R56.64+0x100], R16 ;  /* 0x000100103800a985 */ /* 0x0005e4000c101d04 */
.L_x_2456:
[----:B------:R-:W-:Y:S05]  /*14050*/  BSYNC.RECONVERGENT B0 ;  /* 0x0000000000007941 */ /* 0x000fea0003800200 */
.L_x_2455:
        /* <DEDUP_REMOVED lines=13> */
[----:B------:R3:W-:Y:S02]  /*14130*/  @!P1 ST.E.128 desc[UR4][R16.64+0x1900], R12 ;  /* 0x0019000c10009985 */ /* 0x0007e4000c101d04 */
.L_x_2458:
[----:B------:R-:W-:Y:S05]  /*14140*/  BSYNC.RECONVERGENT B0 ;  /* 0x0000000000007941 */ /* 0x000fea0003800200 */
.L_x_2457:
[----:B------:R-:W-:Y:S04]  /*14150*/  BSSY.RECONVERGENT B0, `(.L_x_2459) ;  /* 0x000000e000007945 */ /* 0x000fe80003800200 */
[----:B------:R-:W-:Y:S05]  /*14160*/  @P5 BRA `(.L_x_2460) ;  /* 0x0000000000305947 */ /* 0x000fea0003800000 */
[-C--:B-----5:R-:W-:Y:S02]  /*14170*/  ISETP.GE.AND P5, PT, R53, R2.reuse, PT ;  /* 0x000000023500720c */ /* 0x0a0fe40003fa6270 */
[-C--:B------:R-:W-:Y:S02]  /*14180*/  ISETP.GE.AND P3, PT, R55, R2.reuse, PT ;  /* 0x000000023700720c */ /* 0x080fe40003f66270 */
[----:B------:R-:W-:-:S09]  /*14190*/  ISETP.GE.AND P1, PT, R3, R2, PT ;  /* 0x000000020300720c */ /* 0x000fd20003f26270 */
[CC--:B-123--:R-:W-:Y:S02]  /*141a0*/  @!P5 LEA R16, P4, R165.reuse, R62.reuse, 0x2 ;  /* 0x0000003ea510d211 */ /* 0x0cefe400078810ff */
[CC--:B------:R-:W-:Y:S02]  /*141b0*/  @!P3 LEA R14, P2, R165.reuse, R62.reuse, 0x2 ;  /* 0x0000003ea50eb211 */ /* 0x0c0fe400078410ff */
[C---:B------:R-:W-:Y:S02]  /*141c0*/  @!P1 LEA R12, P0, R165.reuse, R62, 0x2 ;  /* 0x0000003ea50c9211 */ /* 0x040fe400078010ff */
[CCC-:B------:R-:W-:Y:S02]  /*141d0*/  @!P5 LEA.HI.X R17, R165.reuse, R63.reuse, R54.reuse, 0x2, P4 ;  /* 0x0000003fa511d211 */ /* 0x1c0fe400020f1436 */
[CCC-:B------:R-:W-:Y:S02]  /*141e0*/  @!P3 LEA.HI.X R15, R165.reuse, R63.reuse, R54.reuse, 0x2, P2 ;  /* 0x0000003fa50fb211 */ /* 0x1c0fe400010f1436 */
[----:B------:R-:W-:Y:S01]  /*141f0*/  @!P1 LEA.HI.X R13, R165, R63, R54, 0x2, P0 ;  /* 0x0000003fa50d9211 */ /* 0x000fe200000f1436 */
[----:B------:R4:W-:Y:S04]  /*14200*/  @!P5 ST.E.128 desc[UR4][R16.64+0x3000], R40 ;  /* 0x003000281000d985 */ /* 0x0009e8000c101d04 */
[----:B------:R4:W-:Y:S04]  /*14210*/  @!P3 ST.E.128 desc[UR4][R14.64+0x3080], R24 ;  /* 0x003080180e00b985 */ /* 0x0009e8000c101d04 */
[----:B------:R4:W-:Y:S02]  /*14220*/  @!P1 ST.E.128 desc[UR4][R12.64+0x3100], R8 ;  /* 0x003100080c009985 */ /* 0x0009e4000c101d04 */
.L_x_2460:
[----:B------:R-:W-:Y:S05]  /*14230*/  BSYNC.RECONVERGENT B0 ;  /* 0x0000000000007941 */ /* 0x000fea0003800200 */
.L_x_2459:
[----:B------:R-:W-:-:S04]  /*14240*/  MOV R173, 0x0 ;  /* 0x0000000000ad7802 */ /* 0x000fc80000000f00 */
[----:B-12345:R-:W-:Y:S05]  /*14250*/  @P6 RET.REL.NODEC R172 `(_ZN5flash24flash_fwd_splitkv_kernelI23Flash_fwd_kernel_traitsILi96ELi64ELi128ELi4ELb0ELb0EN7cutlass6half_tE19Flash_kernel_traitsILi96ELi64ELi128ELi4ES3_EELb0ELb1ELb0ELb0ELb0ELb1ELb1ELb0EEEvNS_16Flash_fwd_paramsE) ;  /* 0xfffffebcac686950 */ /* 0x03efea0003c3ffff */
        /* <DEDUP_REMOVED lines=10> */
[----:B-1----:R-:W-:Y:S05]  /*14300*/  @P0 RET.REL.NODEC R172 `(_ZN5flash24flash_fwd_splitkv_kernelI23Flash_fwd_kernel_traitsILi96ELi64ELi128ELi4ELb0ELb0EN7cutlass6half_tE19Flash_kernel_traitsILi96ELi64ELi128ELi4ES3_EELb0ELb1ELb0ELb0ELb0ELb1ELb1ELb0EEEvNS_16Flash_fwd_paramsE) ;  /* 0xfffffebcac3c0950 */ /* 0x002fea0003c3ffff */
[----:B------:R-:W-:Y:S01]  /*14310*/  LEA R2, P0, R165, R62, 0x2 ;  /* 0x0000003ea5027211 */ /* 0x000fe200078010ff */
[----:B------:R-:W-:-:S03]  /*14320*/  IMAD.MOV.U32 R173, RZ, RZ, 0x0 ;  /* 0x00000000ffad7424 */ /* 0x000fc600078e00ff */
[----:B------:R-:W-:-:S05]  /*14330*/  LEA.HI.X R3, R165, R63, R54, 0x2, P0 ;  /* 0x0000003fa5037211 */ /* 0x000fca00000f1436 */
[----:B------:R1:W-:Y:S02]  /*14340*/  ST.E.128 desc[UR4][R2.64+0x4900], R4 ;  /* 0x0049000402007985 */ /* 0x0003e4000c101d04 */
[----:B-1----:R-:W-:Y:S05]  /*14350*/  RET.REL.NODEC R172 `(_ZN5flash24flash_fwd_splitkv_kernelI23Flash_fwd_kernel_traitsILi96ELi64ELi128ELi4ELb0ELb0EN7cutlass6half_tE19Flash_kernel_traitsILi96ELi64ELi128ELi4ES3_EELb0ELb1ELb0ELb0ELb0ELb1ELb1ELb0EEEvNS_16Flash_fwd_paramsE) ;  /* 0xfffffebcac287950 */ /* 0x002fea0003c3ffff */
.L_x_2452:
[----:B------:R-:W-:Y:S01]  /*14360*/  MOV R7, 0x2 ;  /* 0x0000000200077802 */ /* 0x000fe20000000f00 */
[----:B------:R-:W-:Y:S01]  /*14370*/  IMAD.MOV.U32 R4, RZ, RZ, 0x1f ;  /* 0x0000001fff047424 */ /* 0x000fe200078e00ff */
[----:B------:R-:W-:-:S07]  /*14380*/  MOV R8, 0xffffffff ;  /* 0xffffffff00087802 */ /* 0x000fce0000000f00 */
[----:B-1---5:R-:W-:Y:S05]  /*14390*/  WARPSYNC.COLLECTIVE R8, `(.L_x_2461) ;  /* 0x0000000008087348 */ /* 0x022fea0003c00000 */
[----:B------:R2:W3:Y:S02]  /*143a0*/  SHFL.BFLY P0, R11, R196, R7, R4 ;  /* 0x0c000007c40b7389 */ /* 0x0004e40000000004 */
[----:B-123-5:R-:W-:Y:S05]  /*143b0*/  ENDCOLLECTIVE ;  /* 0x000000000000791b */ /* 0x02efea0003800000 */
.L_x_2461:
[----:B------:R-:W-:Y:S02]  /*143c0*/  IMAD.MOV.U32 R9, RZ, RZ, R11 ;  /* 0x000000ffff097224 */ /* 0x000fe400078e000b */
[----:B------:R-:W-:Y:S02]  /*143d0*/  IMAD.MOV.U32 R7, RZ, RZ, 0x1 ;  /* 0x00000001ff077424 */ /* 0x000fe400078e00ff */
[----:B------:R-:W-:-:S05]  /*143e0*/  FADD.FTZ R9, R9, R196 ;  /* 0x000000c409097221 */ /* 0x000fca0000010000 */
[----:B------:R-:W-:-:S07]  /*143f0*/  MOV R196, R9 ;  /* 0x0000000900c47202 */ /* 0x000fce0000000f00 */
[----:B------:R-:W-:Y:S05]  /*14400*/  WARPSYNC.COLLECTIVE R8, `(.L_x_2462) ;  /* 0x0000000008087348 */ /* 0x000fea0003c00000 */
[----:B------:R1:W2:Y:S02]  /*14410*/  SHFL.BFLY P0, R11, R196, R7, R4 ;  /* 0x0c000007c40b7389 */ /* 0x0002a40000000004 */
[----:B-12---:R-:W-:Y:S05]  /*14420*/  ENDCOLLECTIVE ;  /* 0x000000000000791b */ /* 0x006fea0003800000 */
.L_x_2462:
[----:B------:R-:W-:Y:S01]  /*14430*/  MOV R196, R195 ;  /* 0x000000c300c47202 */ /* 0x000fe20000000f00 */
[----:B------:R-:W-:Y:S01]  /*14440*/  IMAD.MOV.U32 R7, RZ, RZ, 0x2 ;  /* 0x00000002ff077424 */ /* 0x000fe200078e00ff */
[----:B------:R-:W-:-:S07]  /*14450*/  MOV R6, R11 ;  /* 0x0000000b00067202 */ /* 0x000fce0000000f00 */
[----:B------:R-:W-:Y:S05]  /*14460*/  WARPSYNC.COLLECTIVE R8, `(.L_x_2463) ;  /* 0x0000000008087348 */ /* 0x000fea0003c00000 */
[----:B------:R1:W2:Y:S02]  /*14470*/  SHFL.BFLY P0, R11, R196, R7, R4 ;  /* 0x0c000007c40b7389 */ /* 0x0002a40000000004 */
[----:B-12---:R-:W-:Y:S05]  /*14480*/  ENDCOLLECTIVE ;  /* 0x000000000000791b */ /* 0x006fea0003800000 */
.L_x_2463:
[----:B------:R-:W-:Y:S01]  /*14490*/  FADD.FTZ R6, R9, R6 ;  /* 0x0000000609067221 */ /* 0x000fe20000010000 */
[----:B------:R-:W-:Y:S01]  /*144a0*/  FADD.FTZ R10, R11, R195 ;  /* 0x000000c30b0a7221 */ /* 0x000fe20000010000 */
[----:B------:R-:W-:-:S04]  /*144b0*/  MOV R7, 0x1 ;  /* 0x0000000100077802 */ /* 0x000fc80000000f00 */
[----:B------:R-:W-:-:S07]  /*144c0*/  MOV R196, R10 ;  /* 0x0000000a00c47202 */ /* 0x000fce0000000f00 */
[----:B------:R-:W-:Y:S05]  /*144d0*/  WARPSYNC.COLLECTIVE R8, `(.L_x_2464) ;  /* 0x0000000008087348 */ /* 0x000fea0003c00000 */
[----:B------:R1:W2:Y:S02]  /*144e0*/  SHFL.BFLY P0, R11, R196, R7, R4 ;  /* 0x0c000007c40b7389 */ /* 0x0002a40000000004 */
[----:B-12---:R-:W-:Y:S05]  /*144f0*/  ENDCOLLECTIVE ;  /* 0x000000000000791b */ /* 0x006fea0003800000 */
.L_x_2464:
[----:B------:R-:W-:Y:S05]  /*14500*/  BRA `(.L_x_2465) ;  /* 0xfffffff000087947 */ /* 0x000fea000383ffff */
.L_x_2466:
        /* <DEDUP_REMOVED lines=15> */
.L_x_11641:


//--------------------- .text._ZN5flash24flash_fwd_splitkv_kernelI23Flash_fwd_kernel_traitsILi96ELi64ELi128ELi4ELb0ELb0EN7cutlass6half_tE19Flash_kernel_traitsILi96ELi64ELi128ELi4ES3_EELb0ELb1ELb0ELb0ELb0ELb0ELb1ELb1EEEvNS_16Flash_fwd_paramsE --------------------------
	.section	.text._ZN5flash24flash_fwd_splitkv_kernelI23Flash_fwd_kernel_traitsILi96ELi64ELi128ELi4ELb0ELb0EN7cutlass6half_tE19Flash_kernel_traitsILi96ELi64ELi128ELi4ES3_EELb0ELb1ELb0ELb0ELb0ELb0ELb1ELb1EEEvNS_16Flash_fwd_paramsE,"ax",@progbits
	.align	128
        .global         _ZN5flash24flash_fwd_splitkv_kernelI23Flash_fwd_kernel_traitsILi96ELi64ELi128ELi4ELb0ELb0EN7cutlass6half_tE19Flash_kernel_traitsILi96ELi64ELi128ELi4ES3_EELb0ELb1ELb0ELb0ELb0ELb0ELb1ELb1EEEvNS_16Flash_fwd_paramsE
        .type           _ZN5flash24flash_fwd_splitkv_kernelI23Flash_fwd_kernel_traitsILi96ELi64ELi128ELi4ELb0ELb0EN7cutlass6half_tE19Flash_kernel_traitsILi96ELi64ELi128ELi4ES3_EELb0ELb1ELb0ELb0ELb0ELb0ELb1ELb1EEEvNS_16Flash_fwd_paramsE,@function
        .size           _ZN5flash24flash_fwd_splitkv_kernelI23Flash_fwd_kernel_traitsILi96ELi64ELi128ELi4ELb0ELb0EN7cutlass6half_tE19Flash_kernel_traitsILi96ELi64ELi128ELi4ES3_EELb0ELb1ELb0ELb0ELb0ELb0ELb1ELb1EEEvNS_16Flash_fwd_paramsE,(.L_x_11642 - _ZN5flash24flash_fwd_splitkv_kernelI23Flash_fwd_kernel_traitsILi96ELi64ELi128ELi4ELb0ELb0EN7cutlass6half_tE19Flash_kernel_traitsILi96ELi64ELi128ELi4ES3_EELb0ELb1ELb0ELb0ELb0ELb0ELb1ELb1EEEvNS_16Flash_fwd_paramsE)
        .other          _ZN5flash24flash_fwd_splitkv_kernelI23Flash_fwd_kernel_traitsILi96ELi64ELi128ELi4ELb0ELb0EN7cutlass6half_tE19Flash_kernel_traitsILi96ELi64ELi128ELi4ES3_EELb0ELb1ELb0ELb0ELb0ELb0ELb1ELb1EEEvNS_16Flash_fwd_paramsE,@"STO_CUDA_ENTRY STV_DEFAULT"
_ZN5flash24flash_fwd_splitkv_kernelI23Flash_fwd_kernel_traitsILi96ELi64ELi128ELi4ELb0ELb0EN7cutlass6half_tE19Flash_kernel_traitsILi96ELi64ELi128ELi4ES3_EELb0ELb1ELb0ELb0ELb0ELb0ELb1ELb1EEEvNS_16Flash_fwd_paramsE:
.text._ZN5flash24flash_fwd_splitkv_kernelI23Flash_fwd_kernel_traitsILi96ELi64ELi128ELi4ELb0ELb0EN7cutlass6half_tE19Flash_kernel_traitsILi96ELi64ELi128ELi4ES3_EELb0ELb1ELb0ELb0ELb0ELb0ELb1ELb1EEEvNS_16Flash_fwd_paramsE:
        /* <DEDUP_REMOVED lines=29> */
[----:B------:R-:W-:Y:S05]  /*01d0*/  CALL.REL.NOINC `($_ZN5flash24flash_fwd_splitkv_kernelI23Flash_fwd_kernel_traitsILi96ELi64ELi128ELi4ELb0ELb0EN7cutlass6half_tE19Flash_kernel_traitsILi96ELi64ELi128ELi4ES3_EELb0ELb1ELb0ELb0ELb0ELb0ELb1ELb1EEEvNS_16Flash_fwd_paramsE$_ZN5flash30compute_attn_1rowblock_splitkvI23Flash_fwd_kernel_traitsILi96ELi64ELi128ELi4ELb0ELb0EN7cutlass6half_tE19Flash_kernel_traitsILi96ELi64ELi128ELi4ES3_EELb0ELb1ELb0ELb0ELb0ELb0ELb1ELb1ENS_16Flash_fwd_paramsEEEvRKT8_iiiii) ;  /* 0x0000000000087944 */ /* 0x000fea0003c00000 */
[----:B------:R-:W-:Y:S05]  /*01e0*/  BSYNC.RECONVERGENT B4 ;  /* 0x0000000000047941 */ /* 0x000fea0003800200 */
.L_x_2467:
[----:B------:R-:W-:Y:S05]  /*01f0*/  EXIT ;  /* 0x000000000000794d */ /* 0x000fea0003800000 */
        .type           $_ZN5flash24flash_fwd_splitkv_kernelI23Flash_fwd_kernel_traitsILi96ELi64ELi128ELi4ELb0ELb0EN7cutlass6half_tE19Flash_kernel_traitsILi96ELi64ELi128ELi4ES3_EELb0ELb1ELb0ELb0ELb0ELb0ELb1ELb1EEEvNS_16Flash_fwd_paramsE$_ZN5flash30compute_attn_1rowblock_splitkvI23Flash_fwd_kernel_traitsILi96ELi64ELi128ELi4ELb0ELb0EN7cutlass6half_tE19Flash_kernel_traitsILi96ELi64ELi128ELi4ES3_EELb0ELb1ELb0ELb0ELb0ELb0ELb1ELb1ENS_16Flash_fwd_paramsEEEvRKT8_iiiii,@function
        .size           $_ZN5flash24flash_fwd_splitkv_kernelI23Flash_fwd_kernel_traitsILi96ELi64ELi128ELi4ELb0ELb0EN7cutlass6half_tE19Flash_kernel_traitsILi96ELi64ELi128ELi4ES3_EELb0ELb1ELb0ELb0ELb0ELb0ELb1ELb1EEEvNS_16Flash_fwd_paramsE$_ZN5flash30compute_attn_1rowblock_splitkvI23Flash_fwd_kernel_traitsILi96ELi64ELi128ELi4ELb0ELb0EN7cutlass6half_tE19Flash_kernel_traitsILi96ELi64ELi128ELi4ES3_EELb0ELb1ELb0ELb0ELb0ELb0ELb1ELb1ENS_16Flash_fwd_paramsEEEvRKT8_iiiii,(.L_x_11642 - $_ZN5flash24flash_fwd_splitkv_kernelI23Flash_fwd_kernel_traitsILi96ELi64ELi128ELi4ELb0ELb0EN7cutlass6half_tE19Flash_kernel_traitsILi96ELi64ELi128ELi4ES3_EELb0ELb1ELb0ELb0ELb0ELb0ELb1ELb1EEEvNS_16Flash_fwd_paramsE$_ZN5flash30compute_attn_1rowblock_splitkvI23Flash_fwd_kernel_traitsILi96ELi64ELi128ELi4ELb0ELb0EN7cutlass6half_tE19Flash_kernel_traitsILi96ELi64ELi128ELi4ES3_EELb0ELb1ELb0ELb0ELb0ELb0ELb1ELb1ENS_16Flash_fwd_paramsEEEvRKT8_iiiii)
$_ZN5flash24flash_fwd_splitkv_kernelI23Flash_fwd_kernel_traitsILi96ELi64ELi128ELi4ELb0ELb0EN7cutlass6half_tE19Flash_kernel_traitsILi96ELi64ELi128ELi4ES3_EELb0ELb1ELb0ELb0ELb0ELb0ELb1ELb1EEEvNS_16Flash_fwd_paramsE$_ZN5flash30compute_attn_1rowblock_splitkvI23Flash_fwd_kernel_traitsILi96ELi64ELi128ELi4ELb0ELb0EN7cutlass6half_tE19Flash_kernel_traitsILi96ELi64ELi128ELi4ES3_EELb0ELb1ELb0ELb0ELb0ELb0ELb1ELb1ENS_16Flash_fwd_paramsEEEvRKT8_iiiii:
        /* <DEDUP_REMOVED lines=39> */
.L_x_2469:
[----:B------:R-:W-:Y:S05]  /*0470*/  BSYNC.RECONVERGENT B0 ;  /* 0x0000000000007941 */ /* 0x000fea0003800200 */
.L_x_2468:
[----:B------:R-:W-:Y:S04]  /*0480*/  BSSY.RECONVERGENT B0, `(.L_x_2470) ;  /* 0x0000007000007945 */ /* 0x000fe80003800200 */
[----:B------:R-:W-:Y:S05]  /*0490*/  @!P3 BRA `(.L_x_2471) ;  /* 0x000000000014b947 */ /* 0x000fea0003800000 */
[----:B------:R-:W2:Y:S02]  /*04a0*/  LD.E.U8 R2, desc[UR4][R120.64+0x1b2] ;  /* 0x0001b20478027980 */ /* 0x000ea4000c101100 */
[----:B--2---:R-:W-:-:S13]  /*04b0*/  ISETP.NE.AND P1, PT, R2, RZ, PT ;  /* 0x000000ff0200720c */ /* 0x004fda0003f25270 */
[----:B------:R-:W2:Y:S02]  /*04c0*/  @P1 LD.E R2, desc[UR4][R10.64+0x4] ;  /* 0x000004040a021980 */ /* 0x000ea4000c101900 */
[----:B--2--5:R-:W-:-:S06]  /*04d0*/  @P1 IADD3 R75, PT, PT, R2, -R13, RZ ;  /* 0x8000000d024b1210 */ /* 0x024fcc0007ffe0ff */
[----:B------:R2:W5:Y:S02]  /*04e0*/  @!P1 LD.E R75, desc[UR4][R10.64] ;  /* 0x000000040a4b9980 */ /* 0x000564000c101900 */
.L_x_2471:
[----:B------:R-:W-:Y:S05]  /*04f0*/  BSYNC.RECONVERGENT B0 ;  /* 0x0000000000007941 */ /* 0x000fea0003800200 */
.L_x_2470:
[----:B------:R-:W-:Y:S01]  /*0500*/  BSSY.RECONVERGENT B1, `(.L_x_2472) ;  /* 0x0000012000017945 */ /* 0x000fe20003800200 */
[----:B-----5:R-:W-:Y:S02]  /*0510*/  @P4 IADD3 R205, PT, PT, R0, -R9, RZ ;  /* 0x8000000900cd4210 */ /* 0x020fe40007ffe0ff */
[----:B------:R-:W-:Y:S01]  /*0520*/  IADD3 R75, PT, PT, R75, -R8, RZ ;  /* 0x800000084b4b7210 */ /* 0x000fe20007ffe0ff */
[----:B------:R-:W-:Y:S05]  /*0530*/  @!P0 BRA `(.L_x_2473) ;  /* 0x0000000000148947 */ /* 0x000fea0003800000 */
[----:B------:R-:W-:-:S05]  /*0540*/  IADD3 R2, P0, PT, R6, R92, RZ ;  /* 0x0000005c06027210 */ /* 0x000fca0007f1e0ff */
[----:B------:R-:W-:-:S06]  /*0550*/  IMAD.X R3, R7, 0x1, R91, P0 ;  /* 0x0000000107037824 */ /* 0x000fcc00000e065b */
[----:B------:R-:W3:Y:S02]  /*0560*/  LD.E R3, desc[UR4][R2.64] ;  /* 0x0000000402037980 */ /* 0x000ee4000c101900 */
[----:B---3--:R-:W-:Y:S01]  /*0570*/  IADD3 R68, PT, PT, R3, -R8, RZ ;  /* 0x8000000803447210 */ /* 0x008fe20007ffe0ff */
[----:B------:R-:W-:Y:S05]  /*0580*/  BRA `(.L_x_2474) ;  /* 0x0000000000247947 */ /* 0x000fea0003800000 */
.L_x_2473:
[----:B------:R-:W3:Y:S01]  /*0590*/  LD.E.64 R2, desc[UR4][R120.64+0x108] ;  /* 0x0001080478027980 */ /* 0x000ee2000c101b00 */
[----:B------:R-:W-:Y:S01]  /*05a0*/  BSSY.RECONVERGENT B0, `(.L_x_2475) ;  /* 0x0000006000007945 */ /* 0x000fe20003800200 */
[----:B------:R-:W-:Y:S01]  /*05b0*/  IMAD.MOV.U32 R68, RZ, RZ, RZ ;  /* 0x000000ffff447224 */ /* 0x000fe200078e00ff */
[----:B---3--:R-:W-:-:S04]  /*05c0*/  ISETP.NE.U32.AND P0, PT, R2, RZ, PT ;  /* 0x000000ff0200720c */ /* 0x008fc80003f05070 */
[----:B------:R-:W-:-:S13]  /*05d0*/  ISETP.NE.AND.EX P0, PT, R3, RZ, PT, P0 ;  /* 0x000000ff0300720c */ /* 0x000fda0003f05300 */
[----:B------:R-:W-:Y:S05]  /*05e0*/  @!P0 BRA `(.L_x_2476) ;  /* 0x0000000000048947 */ /* 0x000fea0003800000 */
[----:B------:R3:W5:Y:S02]  /*05f0*/  LD.E R68, desc[UR4][R120.64+0xbc] ;  /* 0x0000bc0478447980 */ /* 0x000764000c101900 */
.L_x_2476:
[----:B------:R-:W-:Y:S05]  /*0600*/  BSYNC.RECONVERGENT B0 ;  /* 0x0000000000007941 */ /* 0x000fea0003800200 */
.L_x_2475:
[----:B-----5:R-:W-:Y:S02]  /*0610*/  IADD3 R68, PT, PT, R75, R68, RZ ;  /* 0x000000444b447210 */ /* 0x020fe40007ffe0ff */
.L_x_2474:
[----:B------:R-:W-:Y:S05]  /*0620*/  BSYNC.RECONVERGENT B1 ;  /* 0x0000000000017941 */ /* 0x000fea0003800200 */
.L_x_2472:
[----:B------:R-:W-:Y:S01]  /*0630*/  IMAD.SHL.U32 R200, R17, 0x40, RZ ;  /* 0x0000004011c87824 */ /* 0x000fe200078e00ff */
[----:B------:R-:W-:Y:S01]  /*0640*/  MOV R2, R198 ;  /* 0x000000c600027202 */ /* 0x000fe20000000f00 */
[----:B------:R-:W-:-:S03]  /*0650*/  IMAD.MOV.U32 R3, RZ, RZ, 0x0 ;  /* 0x00000000ff037424 */ /* 0x000fc600078e00ff */
[----:B------:R-:W-:-:S13]  /*0660*/  ISETP.GT.AND P0, PT, R205, R200, PT ;  /* 0x000000c8cd00720c */ /* 0x000fda0003f04270 */
[----:B-123--:R-:W-:Y:S05]  /*0670*/  @!P0 RET.REL.NODEC R2 `(_ZN5flash24flash_fwd_splitkv_kernelI23Flash_fwd_kernel_traitsILi96ELi64ELi128ELi4ELb0ELb0EN7cutlass6half_tE19Flash_kernel_traitsILi96ELi64ELi128ELi4ES3_EELb0ELb1ELb0ELb0ELb0ELb0ELb1ELb1EEEvNS_16Flash_fwd_paramsE) ;  /* 0xfffffff802608950 */ /* 0x00efea0003c3ffff */
[----:B------:R-:W2:Y:S04]  /*0680*/  LD.E R0, desc[UR4][R120.64+0xb8] ;  /* 0x0000b80478007980 */ /* 0x000ea8000c101900 */
[----:B------:R-:W3:Y:S04]  /*0690*/  LD.E R6, desc[UR4][R120.64+0x184] ;  /* 0x0001840478067980 */ /* 0x000ee8000c101900 */
[----:B------:R-:W4:Y:S01]  /*06a0*/  LD.E R5, desc[UR4][R120.64+0x188] ;  /* 0x0001880478057980 */ /* 0x000f22000c101900 */
[----:B------:R-:W-:-:S04]  /*06b0*/  IABS R3, R4 ;  /* 0x0000000400037213 */ /* 0x000fc80000000000 */
[----:B------:R-:W1:Y:S08]  /*06c0*/  I2F.RP R2, R3 ;  /* 0x0000000300027306 */ /* 0x000e700000209400 */
[----:B-1----:R-:W1:Y:S02]  /*06d0*/  MUFU.RCP R14, R2 ;  /* 0x00000002000e7308 */ /* 0x002e640000001000 */
[----:B-1----:R-:W-:-:S06]  /*06e0*/  VIADD R14, R14, 0xffffffe ;  /* 0x0ffffffe0e0e7836 */ /* 0x002fcc0000000000 */
[----:B------:R1:W5:Y:S02]  /*06f0*/  F2I.FTZ.U32.TRUNC.NTZ R15, R14 ;  /* 0x0000000e000f7305 */ /* 0x000364000021f000 */
[----:B-1----:R-:W-:Y:S02]  /*0700*/  IMAD.MOV.U32 R14, RZ, RZ, RZ ;  /* 0x000000ffff0e7224 */ /* 0x002fe400078e00ff */
[----:B--2---:R-:W-:-:S05]  /*0710*/  VIADD R0, R0, 0x7f ;  /* 0x0000007f00007836 */ /* 0x004fca0000000000 */
[----:B------:R-:W-:-:S04]  /*0720*/  SHF.R.S32.HI R11, RZ, 0x1f, R0 ;  /* 0x0000001fff0b7819 */ /* 0x000fc80000011400 */
[----:B------:R-:W-:Y:S01]  /*0730*/  LEA.HI R11, R11, R0, RZ, 0x7 ;  /* 0x000000000b0b7211 */ /* 0x000fe200078f38ff */
[----:B-----5:R-:W-:-:S03]  /*0740*/  IMAD.MOV R0, RZ, RZ, -R15 ;  /* 0x000000ffff007224 */ /* 0x020fc600078e0a0f */
[-C--:B------:R-:W-:Y:S01]  /*0750*/  LEA.HI.SX32 R11, R11, R4.reuse, 0x19 ;  /* 0x000000040b0b7211 */ /* 0x080fe200078fcaff */
[----:B------:R-:W-:Y:S01]  /*0760*/  IMAD R7, R0, R3, RZ ;  /* 0x0000000300077224 */ /* 0x000fe200078e02ff */
[----:B------:R-:W-:-:S03]  /*0770*/  IABS R0, R4 ;  /* 0x0000000400007213 */ /* 0x000fc60000000000 */
[----:B------:R-:W-:Y:S02]  /*0780*/  VIADD R11, R11, 0xffffffff ;  /* 0xffffffff0b0b7836 */ /* 0x000fe40000000000 */
[----:B------:R-:W-:-:S03]  /*0790*/  IMAD.HI.U32 R7, R15, R7, R14 ;  /* 0x000000070f077227 */ /* 0x000fc600078e000e */
[----:B------:R-:W-:Y:S01]  /*07a0*/  IABS R2, R11 ;  /* 0x0000000b00027213 */ /* 0x000fe20000000000 */
[----:B------:R-:W-:Y:S01]  /*07b0*/  IMAD.MOV R0, RZ, RZ, -R0 ;  /* 0x000000ffff007224 */ /* 0x000fe200078e0a00 */
        /* <DEDUP_REMOVED lines=9> */
[----:B------:R-:W-:Y:S02]  /*0850*/  VIADD R0, R68, 0x7f ;  /* 0x0000007f44007836 */ /* 0x000fe40000000000 */
[----:B---3--:R-:W-:-:S03]  /*0860*/  IMAD.IADD R3, R6, 0x1, R205 ;  /* 0x0000000106037824 */ /* 0x008fc600078e02cd */
[-C--:B------:R-:W-:Y:S02]  /*0870*/  IADD3 R6, PT, PT, R0, R200.reuse, -R205 ;  /* 0x000000c800067210 */ /* 0x080fe40007ffe8cd */
[----:B------:R-:W-:Y:S02]  /*0880*/  IADD3 R2, PT, PT, -R3, R200, R68 ;  /* 0x000000c803027210 */ /* 0x000fe40007ffe144 */
[----:B----4-:R-:W-:Y:S02]  /*0890*/  IADD3 R5, PT, PT, R6, 0x40, R5 ;  /* 0x0000004006057810 */ /* 0x010fe40007ffe005 */
[----:B------:R-:W-:Y:S01]  /*08a0*/  SHF.R.S32.HI R3, RZ, 0x1f, R0 ;  /* 0x0000001fff037819 */ /* 0x000fe20000011400 */
[----:B------:R-:W-:Y:S01]  /*08b0*/  @P2 VIADD R7, R7, 0x1 ;  /* 0x0000000107072836 */ /* 0x000fe20000000000 */
[----:B------:R-:W-:Y:S02]  /*08c0*/  SHF.R.S32.HI R11, RZ, 0x1f, R2 ;  /* 0x0000001fff0b7819 */ /* 0x000fe40000011402 */
[----:B------:R-:W-:Y:S01]  /*08d0*/  LEA.HI R3, R3, R0, RZ, 0x7 ;  /* 0x0000000003037211 */ /* 0x000fe200078f38ff */
[----:B------:R-:W-:Y:S01]  /*08e0*/  @!P0 IMAD.MOV R7, RZ, RZ, -R7 ;  /* 0x000000ffff078224 */ /* 0x000fe200078e0a07 */
[----:B------:R-:W-:-:S02]  /*08f0*/  @!P1 LOP3.LUT R7, RZ, R4, RZ, 0x33, !PT ;  /* 0x00000004ff079212 */ /* 0x000fc400078e33ff */
[----:B------:R-:W-:Y:S02]  /*0900*/  SHF.R.S32.HI R4, RZ, 0x1f, R5 ;  /* 0x0000001fff047819 */ /* 0x000fe40000011405 */
[----:B------:R-:W-:Y:S01]  /*0910*/  LEA.HI R11, R11, R2, RZ, 0x7 ;  /* 0x000000020b0b7211 */ /* 0x000fe200078f38ff */
[----:B------:R-:W-:Y:S01]  /*0920*/  IMAD R0, R7, UR8, RZ ;  /* 0x0000000807007c24 */ /* 0x000fe2000f8e02ff */
[----:B------:R-:W-:Y:S02]  /*0930*/  LEA.HI R4, R4, R5, RZ, 0x7 ;  /* 0x0000000504047211 */ /* 0x000fe400078f38ff */
[----:B------:R-:W-:Y:S02]  /*0940*/  SHF.R.S32.HI R3, RZ, 0x7, R3 ;  /* 0x00000007ff037819 */ /* 0x000fe40000011403 */
[----:B------:R-:W-:Y:S02]  /*0950*/  SHF.R.S32.HI R11, RZ, 0x7, R11 ;  /* 0x00000007ff0b7819 */ /* 0x000fe4000001140b */
[----:B------:R-:W-:-:S02]  /*0960*/  SHF.R.S32.HI R4, RZ, 0x7, R4 ;  /* 0x00000007ff047819 */ /* 0x000fc40000011404 */
[C---:B------:R-:W-:Y:S02]  /*0970*/  VIADDMNMX R3, R0.reuse, R7, R3, PT ;  /* 0x0000000700037246 */ /* 0x040fe40003800103 */
[----:B------:R-:W-:Y:S02]  /*0980*/  VIMNMX R189, PT, PT, R0, R11, !PT ;  /* 0x0000000b00bd7248 */ /* 0x000fe40007fe0100 */
[----:B------:R-:W-:-:S04]  /*0990*/  VIMNMX R64, PT, PT, R3, R4, PT ;  /* 0x0000000403407248 */ /* 0x000fc80003fe0100 */
        /* <DEDUP_REMOVED lines=37> */
.L_x_2479:
[----:B------:R-:W-:Y:S05]  /*0bf0*/  BSYNC.RECONVERGENT B0 ;  /* 0x0000000000007941 */ /* 0x000fea0003800200 */
.L_x_2478:
        /* <DEDUP_REMOVED lines=16> */
.L_x_2481:
[----:B------:R-:W-:Y:S05]  /*0d00*/  BSYNC.RECONVERGENT B0 ;  /* 0x0000000000007941 */ /* 0x000fea0003800200 */
.L_x_2480:
        /* <DEDUP_REMOVED lines=15> */
.L_x_2483:
[----:B------:R-:W-:Y:S05]  /*0e00*/  BSYNC.RECONVERGENT B0 ;  /* 0x0000000000007941 */ /* 0x000fea0003800200 */
.L_x_2482:
        /* <DEDUP_REMOVED lines=15> */
.L_x_2485:
[----:B------:R-:W-:Y:S05]  /*0f00*/  BSYNC.RECONVERGENT B0 ;  /* 0x0000000000007941 */ /* 0x000fea0003800200 */
.L_x_2484:
        /* <DEDUP_REMOVED lines=13> */
[----:B-123--:R-:W-:Y:S05]  /*0fe0*/  @P6 RET.REL.NODEC R198 `(_ZN5flash24flash_fwd_splitkv_kernelI23Flash_fwd_kernel_traitsILi96ELi64ELi128ELi4ELb0ELb0EN7cutlass6half_tE19Flash_kernel_traitsILi96ELi64ELi128ELi4ES3_EELb0ELb1ELb0ELb0ELb0ELb0ELb1ELb1EEEvNS_16Flash_fwd_paramsE) ;  /* 0xfffffff0c6046950 */ /* 0x00efea0003c3ffff */
[----:B------:R-:W-:Y:S02]  /*0ff0*/  MOV R5, 0xff800000 ;  /* 0xff80000000057802 */ /* 0x000fe40000000f00 */
[----:B------:R-:W-:-:S03]  /*1000*/  MOV R199, 0x0 ;  /* 0x0000000000c77802 */ /* 0x000fc60000000f00 */
[----:B------:R1:W-:Y:S02]  /*1010*/  ST.E desc[UR4][R2.64+0xc0], R5 ;  /* 0x0000c00502007985 */ /* 0x0003e4000c101904 */
[----:B-1----:R-:W-:Y:S05]  /*1020*/  RET.REL.NODEC R198 `(_ZN5flash24flash_fwd_splitkv_kernelI23Flash_fwd_kernel_traitsILi96ELi64ELi128ELi4ELb0ELb0EN7cutlass6half_tE19Flash_kernel_traitsILi96ELi64ELi128ELi4ES3_EELb0ELb1ELb0ELb0ELb0ELb0ELb1ELb1EEEvNS_16Flash_fwd_paramsE) ;  /* 0xffffffecc6f47950 */ /* 0x002fea0003c3ffff */
.L_x_2477:
        /* <DEDUP_REMOVED lines=15> */
[----:B------:R-:W-:-:S03]  /*1120*/  LEA R15, R64, 0xffffff80, 0x7 ;  /* 0xffffff80400f7811 */ /* 0x000fc600078e38ff */
[----:B------:R-:W4:Y:S01]  /*1130*/  LD.E.64 R20, desc[UR4][R120.64+0x20] ;  /* 0x0000200478147980 */ /* 0x000f22000c101b00 */
[----:B-1----:R-:W-:-:S03]  /*1140*/  IABS R2, R15 ;  /* 0x0000000f00027213 */ /* 0x002fc60000000000 */
        /* <DEDUP_REMOVED lines=16> */
[----:B-----5:R-:W-:-:S04]  /*1250*/  IMAD.HI.U32 R6, R5, R2, RZ ;  /* 0x0000000205067227 */ /* 0x020fc800078e00ff */
        /* <DEDUP_REMOVED lines=16> */
[----:B------:R-:W-:-:S06]  /*1360*/  IMAD.WIDE R2, R6, 0x4, R208 ;  /* 0x0000000406027825 */ /* 0x000fcc00078e02d0 */
[----:B------:R1:W3:Y:S01]  /*1370*/  LD.E R3, desc[UR4][R2.64] ;  /* 0x0000000402037980 */ /* 0x0002e2000c101900 */
        /* <DEDUP_REMOVED lines=48> */
.L_x_2487:
        /* <DEDUP_REMOVED lines=9> */
[----:B-1----:R-:W-:-:S02]  /*1710*/  IABS R2, R202 ;  /* 0x000000ca00027213 */ /* 0x002fc40000000000 */
[----:B------:R-:W-:Y:S02]  /*1720*/  CS2R R208, SRZ ;  /* 0x0000000000d07805 */ /* 0x000fe4000001ff00 */
[----:B--2---:R-:W-:-:S04]  /*1730*/  IABS R15, R7 ;  /* 0x00000007000f7213 */ /* 0x004fc80000000000 */
[----:B------:R-:W1:Y:S08]  /*1740*/  I2F.RP R4, R15 ;  /* 0x0000000f00047306 */ /* 0x000e700000209400 */
        /* <DEDUP_REMOVED lines=13> */
[----:B------:R-:W-:Y:S01]  /*1820*/  @!P4 IMAD.WIDE.U32 R24, R190, R8, RZ ;  /* 0x00000008be18c225 */ /* 0x000fe200078e00ff */
[----:B-----5:R-:W-:-:S03]  /*1830*/  @!P4 SHF.R.S32.HI R10, RZ, 0x1f, R6 ;  /* 0x0000001fff0ac819 */ /* 0x020fc60000011406 */
[----:B------:R-:W-:-:S06]  /*1840*/  @!P4 IMAD R3, R4, R190, R3 ;  /* 0x000000be0403c224 */ /* 0x000fcc00078e0203 */
[----:B------:R-:W-:Y:S01]  /*1850*/  @!P3 IMAD.IADD R0, R0, 0x1, -R15 ;  /* 0x000000010000b824 */ /* 0x000fe200078e0a0f */
[----:B------:R-:W-:Y:S01]  /*1860*/  @P4 IADD3 R4, PT, PT, R8, R13, RZ ;  /* 0x0000000d08044210 */ /* 0x000fe20007ffe0ff */
[----:B------:R-:W-:Y:S02]  /*1870*/  @!P4 IMAD.IADD R25, R25, 0x1, R3 ;  /* 0x000000011919c824 */ /* 0x000fe400078e0203 */
[----:B----4-:R-:W-:Y:S01]  /*1880*/  @!P4 IMAD R11, R23, R6, RZ ;  /* 0x00000006170bc224 */ /* 0x010fe200078e02ff */
[----:B------:R-:W-:Y:S02]  /*1890*/  ISETP.GE.U32.AND P2, PT, R0, R15, PT ;  /* 0x0000000f0000720c */ /* 0x000fe40003f46070 */
[----:B------:R-:W-:Y:S01]  /*18a0*/  LOP3.LUT R0, R202, R7, RZ, 0x3c, !PT ;  /* 0x00000007ca007212 */ /* 0x000fe200078e3cff */
[C---:B------:R-:W-:Y:S01]  /*18b0*/  @!P4 IMAD R11, R22.reuse, R10, R11 ;  /* 0x0000000a160bc224 */ /* 0x040fe200078e020b */
[----:B------:R-:W-:Y:S01]  /*18c0*/  ISETP.NE.AND P0, PT, R7, RZ, PT ;  /* 0x000000ff0700720c */ /* 0x000fe20003f05270 */
[----:B------:R-:W-:Y:S01]  /*18d0*/  @!P4 IMAD.WIDE.U32 R24, R22, R6, R24 ;  /* 0x000000061618c225 */ /* 0x000fe200078e0018 */
[----:B------:R-:W-:-:S02]  /*18e0*/  ISETP.GE.AND P1, PT, R0, RZ, PT ;  /* 0x000000ff0000720c */ /* 0x000fc40003f26270 */
[----:B------:R-:W-:Y:S01]  /*18f0*/  LEA R15, R64, 0xffffff80, 0x7 ;  /* 0xffffff80400f7811 */ /* 0x000fe200078e38ff */
[-C--:B------:R-:W-:Y:S01]  /*1900*/  @P4 IMAD R3, R191, R4.reuse, RZ ;  /* 0x00000004bf034224 */ /* 0x080fe200078e02ff */
[----:B------:R-:W-:Y:S01]  /*1910*/  @!P3 IADD3 R5, PT, PT, R5, 0x1, RZ ;  /* 0x000000010505b810 */ /* 0x000fe20007ffe0ff */
[----:B------:R-:W-:Y:S01]  /*1920*/  @P4 IMAD.WIDE.U32 R22, R190, R4, RZ ;  /* 0x00000004be164225 */ /* 0x000fe200078e00ff */
        /* <DEDUP_REMOVED lines=16> */
[----:B------:R-:W-:Y:S01]  /*1a30*/  SHF.R.S32.HI R4, RZ, 0x1f, R5 ;  /* 0x0000001fff047819 */ /* 0x000fe20000011405 */
[----:B------:R-:W-:Y:S01]  /*1a40*/  @P4 IMAD.IADD R8, R8, 0x1, R13 ;  /* 0x0000000108084824 */ /* 0x000fe200078e020d */
[----:B------:R-:W-:Y:S01]  /*1a50*/  @!P4 IADD3 R13, PT, PT, R11, R0, RZ ;  /* 0x000000000b0dc210 */ /* 0x000fe20007ffe0ff */
[-C--:B------:R-:W-:Y:S01]  /*1a60*/  IMAD R11, R21, R5.reuse, RZ ;  /* 0x00000005150b7224 */ /* 0x080fe200078e02ff */
[----:B------:R-:W-:Y:S01]  /*1a70*/  @!P4 MOV R12, R10 ;  /* 0x0000000a000cc202 */ /* 0x000fe20000000f00 */
[----:B------:R-:W-:Y:S01]  /*1a80*/  @!P4 IMAD R0, R19, R6, RZ ;  /* 0x000000061300c224 */ /* 0x000fe200078e02ff */
[----:B------:R-:W-:Y:S01]  /*1a90*/  @!P4 SHF.R.S32.HI R3, RZ, 0x1f, R6 ;  /* 0x0000001fff03c819 */ /* 0x000fe20000011406 */
[----:B------:R-:W-:-:S04]  /*1aa0*/  IMAD.WIDE.U32 R24, R20, R5, R24 ;  /* 0x0000000514187225 */ /* 0x000fc800078e0018 */
[----:B------:R-:W-:-:S04]  /*1ab0*/  @!P4 IMAD.WIDE.U32 R12, R18, R6, R12 ;  /* 0x00000006120cc225 */ /* 0x000fc800078e000c */
[----:B------:R-:W-:Y:S02]  /*1ac0*/  IMAD R11, R20, R4, R11 ;  /* 0x00000004140b7224 */ /* 0x000fe400078e020b */
[----:B------:R-:W-:Y:S02]  /*1ad0*/  @!P4 IMAD R0, R18, R3, R0 ;  /* 0x000000031200c224 */ /* 0x000fe400078e0200 */
[-C--:B------:R-:W-:Y:S02]  /*1ae0*/  @P4 IMAD R4, R193, R8.reuse, RZ ;  /* 0x00000008c1044224 */ /* 0x080fe400078e02ff */
[----:B------:R-:W-:Y:S01]  /*1af0*/  @P4 IMAD.WIDE.U32 R20, R192, R8, RZ ;  /* 0x00000008c0144225 */ /* 0x000fe200078e00ff */
[----:B------:R-:W-:Y:S02]  /*1b00*/  @!P4 MOV R22, R12 ;  /* 0x0000000c0016c202 */ /* 0x000fe40000000f00 */
[----:B------:R-:W-:Y:S01]  /*1b10*/  MOV R8, R24 ;  /* 0x0000001800087202 */ /* 0x000fe20000000f00 */
[----:B------:R-:W-:Y:S01]  /*1b20*/  @!P4 IMAD.IADD R19, R13, 0x1, R0 ;  /* 0x000000010d13c824 */ /* 0x000fe200078e0200 */
[----:B------:R-:W-:Y:S01]  /*1b30*/  @P4 IADD3 R19, PT, PT, R21, R4, RZ ;  /* 0x0000000415134210 */ /* 0x000fe20007ffe0ff */
[----:B------:R-:W-:Y:S01]  /*1b40*/  IMAD.IADD R3, R25, 0x1, R11 ;  /* 0x0000000119037824 */ /* 0x000fe200078e020b */
[----:B------:R-:W-:-:S02]  /*1b50*/  @P4 MOV R22, R20 ;  /* 0x0000001400164202 */ /* 0x000fc40000000f00 */
.L_x_2488:
[----:B------:R-:W-:Y:S05]  /*1b60*/  BSYNC.RECONVERGENT B0 ;  /* 0x0000000000007941 */ /* 0x000fea0003800200 */
.L_x_2486:
[----:B------:R-:W-:Y:S01]  /*1b70*/  ISETP.NE.AND P0, PT, R9, -0x1, PT ;  /* 0xffffffff0900780c */ /* 0x000fe20003f05270 */
[----:B------:R-:W2:Y:S04]  /*1b80*/  LD.E.64 R24, desc[UR4][R120.64+0x30] ;  /* 0x0000300478187980 */ /* 0x000ea8000c101b00 */
[----:B------:R-:W3:Y:S04]  /*1b90*/  LD.E.64 R28, desc[UR4][R120.64+0x48] ;  /* 0x00004804781c7980 */ /* 0x000ee8000c101b00 */
[----:B------:R-:W4:Y:S04]  /*1ba0*/  LD.E.64 R4, desc[UR4][R120.64] ;  /* 0x0000000478047980 */ /* 0x000f28000c101b00 */
[----:B------:R-:W3:Y:S04]  /*1bb0*/  @!P0 LD.E.64 R32, desc[UR4][R120.64+0x18] ;  /* 0x0000180478208980 */ /* 0x000ee8000c101b00 */
[----:B------:R-:W4:Y:S01]  /*1bc0*/  LD.E.64 R10, desc[UR4][R120.64+0x10] ;  /* 0x00001004780a7980 */ /* 0x000f22000c101b00 */
[----:B------:R-:W-:-:S03]  /*1bd0*/  IMAD.MOV.U32 R6, RZ, RZ, RZ ;  /* 0x000000ffff067224 */ /* 0x000fc600078e00ff */
        /* <DEDUP_REMOVED lines=9> */
[----:B------:R-:W1:Y:S01]  /*1c70*/  S2R R49, SR_CgaCtaId ;  /* 0x0000000000317919 */ /* 0x000e620000008800 */
        /* <DEDUP_REMOVED lines=8> */
[----:B------:R-:W-:Y:S02]  /*1d00*/  ISETP.GT.U32.AND P3, PT, R0, R21, PT ;  /* 0x000000150000720c */ /* 0x000fe40003f64070 */
[----:B------:R-:W-:Y:S01]  /*1d10*/  MOV R2, 0x400 ;  /* 0x0000040000027802 */ /* 0x000fe20000000f00 */
[----:B------:R-:W-:-:S03]  /*1d20*/  IMAD.SHL.U32 R27, R199, 0x20, RZ ;  /* 0x00000020c71b7824 */ /* 0x000fc600078e00ff */
[----:B------:R-:W-:Y:S01]  /*1d30*/  LEA R49, R49, R2, 0x18 ;  /* 0x0000000231317211 */ /* 0x000fe200078ec0ff */
[C---:B------:R-:W-:Y:S01]  /*1d40*/  IMAD.SHL.U32 R2, R199.reuse, 0x8, RZ ;  /* 0x00000008c7027824 */ /* 0x040fe200078e00ff */
[----:B------:R-:W-:Y:S01]  /*1d50*/  LOP3.LUT R14, R202, R7, RZ, 0x3c, !PT ;  /* 0x00000007ca0e7212 */ /* 0x000fe200078e3cff */
[----:B------:R-:W-:-:S04]  /*1d60*/  IMAD.SHL.U32 R20, R199, 0x10, RZ ;  /* 0x00000010c7147824 */ /* 0x000fc800078e00ff */
[----:B------:R-:W-:Y:S01]  /*1d70*/  @!P3 IMAD.IADD R21, R21, 0x1, -R0 ;  /* 0x000000011515b824 */ /* 0x000fe200078e0a00 */
[----:B------:R-:W-:Y:S02]  /*1d80*/  LOP3.LUT R118, R2, 0x18, RZ, 0xc0, !PT ;  /* 0x0000001802767812 */ /* 0x000fe400078ec0ff */
[----:B------:R-:W-:Y:S02]  /*1d90*/  ISETP.GE.AND P2, PT, R14, RZ, PT ;  /* 0x000000ff0e00720c */ /* 0x000fe40003f46270 */
[----:B------:R-:W-:Y:S02]  /*1da0*/  ISETP.GE.U32.AND P4, PT, R21, R0, PT ;  /* 0x000000001500720c */ /* 0x000fe40003f86070 */
[C---:B------:R-:W-:Y:S02]  /*1db0*/  LOP3.LUT R0, R27.reuse, 0x100, RZ, 0xc0, !PT ;  /* 0x000001001b007812 */ /* 0x040fe400078ec0ff */
[----:B------:R-:W-:Y:S02]  /*1dc0*/  LOP3.LUT R14, R27, 0xc0, RZ, 0xc0, !PT ;  /* 0x000000c01b0e7812 */ /* 0x000fe400078ec0ff */
[----:B------:R-:W-:-:S02]  /*1dd0*/  LOP3.LUT R50, R20, 0x3e00, RZ, 0xc0, !PT ;  /* 0x00003e0014327812 */ /* 0x000fc400078ec0ff */
[----:B------:R-:W-:Y:S01]  /*1de0*/  IADD3 R22, P1, PT, R118, R22, RZ ;  /* 0x0000001676167210 */ /* 0x000fe20007f3e0ff */
[----:B------:R-:W-:Y:S01]  /*1df0*/  IMAD.SHL.U32 R101, R199, 0x4, RZ ;  /* 0x00000004c7657824 */ /* 0x000fe200078e00ff */
[----:B------:R-:W-:Y:S01]  /*1e00*/  LOP3.LUT R47, R0, 0x20, R27, 0xf8, !PT ;  /* 0x00000020002f7812 */ /* 0x000fe200078ef81b */
[----:B------:R-:W-:Y:S01]  /*1e10*/  IMAD R0, R23, R192, RZ ;  /* 0x000000c017007224 */ /* 0x000fe200078e02ff */
[----:B------:R-:W-:Y:S02]  /*1e20*/  LOP3.LUT R20, R20, 0x100, RZ, 0xc0, !PT ;  /* 0x0000010014147812 */ /* 0x000fe400078ec0ff */
[----:B------:R-:W-:Y:S02]  /*1e30*/  LOP3.LUT R48, R14, 0x8, R199, 0xf8, !PT ;  /* 0x000000080e307812 */ /* 0x000fe400078ef8c7 */
[--C-:B------:R-:W-:Y:S02]  /*1e40*/  LOP3.LUT R50, R50, 0x20, R27.reuse, 0xf8, !PT ;  /* 0x0000002032327812 */ /* 0x100fe400078ef81b */
[----:B------:R-:W-:Y:S01]  /*1e50*/  IADD3.X R23, PT, PT, RZ, R19, RZ, P1, !PT ;  /* 0x00000013ff177210 */ /* 0x000fe20000ffe4ff */
[----:B------:R-:W-:Y:S01]  /*1e60*/  @!P3 VIADD R18, R18, 0x1 ;  /* 0x000000011212b836 */ /* 0x000fe20000000000 */
[----:B------:R-:W-:-:S02]  /*1e70*/  LOP3.LUT R21, R20, 0x20, R27, 0xf8, !PT ;  /* 0x0000002014157812 */ /* 0x000fc400078ef81b */
[----:B------:R-:W-:Y:S02]  /*1e80*/  LOP3.LUT R48, R48, 0x18, R101, 0x78, !PT ;  /* 0x0000001830307812 */ /* 0x000fe400078e7865 */
[----:B------:R-:W-:Y:S01]  /*1e90*/  ISETP.NE.AND P1, PT, R7, RZ, PT ;  /* 0x000000ff0700720c */ /* 0x000fe20003f25270 */
[C---:B------:R-:W-:Y:S01]  /*1ea0*/  IMAD R19, R15.reuse, R193, R0 ;  /* 0x000000c10f137224 */ /* 0x040fe200078e0200 */
[----:B------:R-:W-:Y:S01]  /*1eb0*/  LOP3.LUT R50, R50, 0x100, R27, 0xf8, !PT ;  /* 0x0000010032327812 */ /* 0x000fe200078ef81b */
[----:B------:R-:W-:Y:S01]  /*1ec0*/  IMAD.WIDE.U32 R26, R15, R192, R22 ;  /* 0x000000c00f1a7225 */ /* 0x000fe200078e0016 */
[----:B------:R-:W-:-:S03]  /*1ed0*/  LOP3.LUT R48, R21, R48, RZ, 0xfc, !PT ;  /* 0x0000003015307212 */ /* 0x000fc600078efcff */
[----:B------:R-:W-:Y:S02]  /*1ee0*/  @P4 VIADD R18, R18, 0x1 ;  /* 0x0000000112124836 */ /* 0x000fe40000000000 */
[----:B------:R-:W-:Y:S02]  /*1ef0*/  IMAD.IADD R27, R27, 0x1, R19 ;  /* 0x000000011b1b7824 */ /* 0x000fe400078e0213 */
[----:B------:R-:W-:Y:S01]  /*1f00*/  IMAD.MOV.U32 R0, RZ, RZ, R18 ;  /* 0x000000ffff007224 */ /* 0x000fe200078e0012 */
[----:B------:R-:W-:-:S03]  /*1f10*/  SHF.R.U32.HI R65, RZ, 0x1, R199 ;  /* 0x00000001ff417819 */ /* 0x000fc600000116c7 */
[----:B------:R-:W-:Y:S01]  /*1f20*/  @!P2 IMAD.MOV R0, RZ, RZ, -R0 ;  /* 0x000000ffff00a224 */ /* 0x000fe200078e0a00 */
[----:B------:R-:W-:Y:S02]  /*1f30*/  @!P1 LOP3.LUT R0, RZ, R7, RZ, 0x33, !PT ;  /* 0x00000007ff009212 */ /* 0x000fe400078e33ff */
[----:B------:R-:W-:Y:S02]  /*1f40*/  LOP3.LUT R14, R14, 0x8, R65, 0xf8, !PT ;  /* 0x000000080e0e7812 */ /* 0x000fe400078ef841 */
[----:B------:R-:W-:Y:S02]  /*1f50*/  LOP3.LUT R22, R2, 0xc0, RZ, 0xc0, !PT ;  /* 0x000000c002167812 */ /* 0x000fe400078ec0ff */
[----:B------:R-:W-:Y:S01]  /*1f60*/  LOP3.LUT R14, R14, 0x18, R101, 0x78, !PT ;  /* 0x000000180e0e7812 */ /* 0x000fe200078e7865 */
[----:B------:R-:W-:Y:S01]  /*1f70*/  IMAD.MOV.U32 R109, RZ, RZ, RZ ;  /* 0x000000ffff6d7224 */ /* 0x000fe200078e00ff */
[----:B------:R-:W-:Y:S02]  /*1f80*/  SHF.R.U32.HI R108, RZ, 0x2, R199 ;  /* 0x00000002ff6c7819 */ /* 0x000fe400000116c7 */
[----:B------:R-:W-:-:S02]  /*1f90*/  LOP3.LUT R50, R50, R14, RZ, 0xfc, !PT ;  /* 0x0000000e32327212 */ /* 0x000fc400078efcff */
[----:B------:R-:W-:Y:S01]  /*1fa0*/  LOP3.LUT R47, R47, R14, RZ, 0xfc, !PT ;  /* 0x0000000e2f2f7212 */ /* 0x000fe200078efcff */
[----:B------:R-:W-:-:S04]  /*1fb0*/  IMAD.WIDE.U32 R16, R17, 0x40, R108 ;  /* 0x0000004011107825 */ /* 0x000fc800078e006c */
[----:B------:R-:W-:Y:S02]  /*1fc0*/  IMAD R7, R31, R0, RZ ;  /* 0x000000001f077224 */ /* 0x000fe400078e02ff */
[----:B------:R-:W-:-:S04]  /*1fd0*/  IMAD.WIDE.U32 R26, R0, R30, R26 ;  /* 0x0000001e001a7225 */ /* 0x000fc800078e001a */
[-C--:B------:R-:W-:Y:S02]  /*1fe0*/  IMAD R197, R193, R108.reuse, RZ ;  /* 0x0000006cc1c57224 */ /* 0x080fe400078e02ff */
[----:B------:R-:W-:Y:S02]  /*1ff0*/  IMAD R195, R191, R108, RZ ;  /* 0x0000006cbfc37224 */ /* 0x000fe400078e02ff */
[----:B------:R-:W-:Y:S01]  /*2000*/  VIADD R66, R64, 0xffffffff ;  /* 0xffffffff40427836 */ /* 0x000fe20000000000 */
[C---:B------:R-:W-:Y:S01]  /*2010*/  SHF.L.U64.HI R72, R192.reuse, 0x5, R193 ;  /* 0x00000005c0487819 */ /* 0x040fe200000102c1 */
[----:B------:R-:W-:Y:S01]  /*2020*/  IMAD.SHL.U32 R69, R192, 0x20, RZ ;  /* 0x00000020c0457824 */ /* 0x000fe200078e00ff */
[C---:B------:R-:W-:Y:S01]  /*2030*/  SHF.L.U64.HI R70, R190.reuse, 0x5, R191 ;  /* 0x00000005be467819 */ /* 0x040fe200000102bf */
[----:B------:R-:W-:Y:S01]  /*2040*/  IMAD.SHL.U32 R67, R190, 0x20, RZ ;  /* 0x00000020be437824 */ /* 0x000fe200078e00ff */
[----:B------:R-:W-:Y:S01]  /*2050*/  LOP3.LUT R101, R101, 0xc, RZ, 0xc0, !PT ;  /* 0x0000000c65657812 */ /* 0x000fe200078ec0ff */
[----:B------:R-:W-:Y:S01]  /*2060*/  IMAD.SHL.U32 R55, R66, 0x80, RZ ;  /* 0x0000008042377824 */ /* 0x000fe200078e00ff */
[----:B------:R-:W-:-:S02]  /*2070*/  LOP3.LUT R117, R118, 0x20, RZ, 0xfc, !PT ;  /* 0x0000002076757812 */ /* 0x000fc400078efcff */
[----:B------:R-:W-:Y:S01]  /*2080*/  LOP3.LUT R116, R118, 0x40, RZ, 0xfc, !PT ;  /* 0x0000004076747812 */ /* 0x000fe200078efcff */
[----:B--2---:R-:W-:-:S04]  /*2090*/  @P0 IMAD.WIDE.U32 R20, R24, R9, RZ ;  /* 0x0000000918140225 */ /* 0x004fc800078e00ff */
[----:B------:R-:W-:Y:S02]  /*20a0*/  @P0 IMAD R18, R25, R9, RZ ;  /* 0x0000000919120224 */ /* 0x000fe400078e02ff */
[-C--:B---3--:R-:W-:Y:S02]  /*20b0*/  @!P0 IMAD R15, R33, R207.reuse, RZ ;  /* 0x000000cf210f8224 */ /* 0x088fe400078e02ff */
[----:B------:R-:W-:-:S04]  /*20c0*/  @!P0 IMAD.WIDE.U32 R32, R32, R207, RZ ;  /* 0x000000cf20208225 */ /* 0x000fc800078e00ff */
[----:B------:R-:W-:Y:S02]  /*20d0*/  @!P0 IMAD.MOV.U32 R19, RZ, RZ, R32 ;  /* 0x000000ffff138224 */ /* 0x000fe400078e0020 */
[----:B------:R-:W-:Y:S02]  /*20e0*/  @P0 IMAD.MOV.U32 R19, RZ, RZ, R20 ;  /* 0x000000ffff130224 */ /* 0x000fe400078e0014 */
[----:B------:R-:W-:Y:S01]  /*20f0*/  @!P0 IMAD.IADD R15, R33, 0x1, R15 ;  /* 0x00000001210f8824 */ /* 0x000fe200078e020f */
[----:B------:R-:W-:Y:S02]  /*2100*/  @P0 IADD3 R15, PT, PT, R21, R18, RZ ;  /* 0x00000012150f0210 */ /* 0x000fe40007ffe0ff */
[----:B------:R-:W-:Y:S01]  /*2110*/  IADD3 R32, P1, PT, R118, R19, RZ ;  /* 0x0000001376207210 */ /* 0x000fe20007f3e0ff */
[----:B------:R-:W-:Y:S01]  /*2120*/  IMAD R9, R29, R202, RZ ;  /* 0x000000ca1d097224 */ /* 0x000fe200078e02ff */
[----:B------:R-:W-:-:S03]  /*2130*/  SHF.R.S32.HI R18, RZ, 0x1f, R202 ;  /* 0x0000001fff127819 */ /* 0x000fc600000114ca */
[----:B------:R-:W-:Y:S01]  /*2140*/  IMAD.X R33, RZ, RZ, R15, P1 ;  /* 0x000000ffff217224 */ /* 0x000fe200008e060f */
[----:B------:R-:W-:Y:S02]  /*2150*/  LOP3.LUT R15, R22, 0x18, R199, 0xf8, !PT ;  /* 0x00000018160f7812 */ /* 0x000fe400078ef8c7 */
[----:B------:R-:W-:Y:S02]  /*2160*/  IADD3 R14, P0, PT, R118, R8, RZ ;  /* 0x00000008760e7210 */ /* 0x000fe40007f1e0ff */
[----:B------:R-:W-:Y:S01]  /*2170*/  LOP3.LUT R15, R15, R118, RZ, 0x3c, !PT ;  /* 0x000000760f0f7212 */ /* 0x000fe200078e3cff */
[----:B------:R-:W-:Y:S01]  /*2180*/  IMAD R9, R28, R18, R9 ;  /* 0x000000121c097224 */ /* 0x000fe200078e0209 */
[----:B------:R-:W-:Y:S01]  /*2190*/  SHF.R.S32.HI R20, RZ, 0x1f, R0 ;  /* 0x0000001fff147819 */ /* 0x000fe20000011400 */
[----:B------:R-:W-:Y:S01]  /*21a0*/  IMAD.WIDE.U32 R18, R202, R28, R32 ;  /* 0x0000001cca127225 */ /* 0x000fe200078e0020 */
[----:B------:R-:W-:-:S03]  /*21b0*/  LOP3.LUT R2, R15, 0x1f20, R2, 0xf8, !PT ;  /* 0x00001f200f027812 */ /* 0x000fc600078ef802 */
[----:B------:R-:W-:Y:S02]  /*21c0*/  IMAD.X R15, RZ, RZ, R3, P0 ;  /* 0x000000ffff0f7224 */ /* 0x000fe400000e0603 */
[----:B------:R-:W-:Y:S02]  /*21d0*/  IMAD R3, R17, R24, RZ ;  /* 0x0000001811037224 */ /* 0x000fe400078e02ff */
[----:B------:R-:W-:Y:S02]  /*21e0*/  IMAD R7, R20, R30, R7 ;  /* 0x0000001e14077224 */ /* 0x000fe400078e0207 */
[----:B------:R-:W-:Y:S01]  /*21f0*/  IMAD.IADD R19, R19, 0x1, R9 ;  /* 0x0000000113137824 */ /* 0x000fe200078e0209 */
[----:B------:R-:W-:Y:S01]  /*2200*/  SHF.R.S32.HI R8, RZ, 0x1f, R75 ;  /* 0x0000001fff087819 */ /* 0x000fe2000001144b */
[----:B------:R-:W-:Y:S02]  /*2210*/  IMAD R3, R16, R25, R3 ;  /* 0x0000001910037224 */ /* 0x000fe400078e0203 */
[----:B------:R-:W-:-:S02]  /*2220*/  IMAD.IADD R27, R27, 0x1, R7 ;  /* 0x000000011b1b7824 */ /* 0x000fc400078e0207 */
[----:B------:R-:W-:Y:S01]  /*2230*/  IMAD.WIDE.U32 R16, R16, R24, R18 ;  /* 0x0000001810107225 */ /* 0x000fe200078e0012 */
[----:B------:R-:W-:-:S03]  /*2240*/  LEA.HI R7, R8, R75, RZ, 0x7 ;  /* 0x0000004b08077211 */ /* 0x000fc600078f38ff */
[----:B------:R-:W-:Y:S01]  /*2250*/  IMAD.WIDE.U32 R26, R108, R192, R26 ;  /* 0x000000c06c1a7225 */ /* 0x000fe200078e001a */
[----:B----4-:R-:W-:Y:S02]  /*2260*/  LEA R110, P2, R16, R4, 0x1 ;  /* 0x00000004106e7211 */ /* 0x010fe400078408ff */
[----:B------:R-:W-:Y:S02]  /*2270*/  SHF.R.S32.HI R4, RZ, 0x7, R7 ;  /* 0x00000007ff047819 */ /* 0x000fe40000011407 */
[----:B------:R-:W-:Y:S02]  /*2280*/  IADD3 R197, PT, PT, R27, R197, RZ ;  /* 0x000000c51bc57210 */ /* 0x000fe40007ffe0ff */
[C---:B------:R-:W-:Y:S02]  /*2290*/  LEA R196, P0, R26.reuse, R10, 0x1 ;  /* 0x0000000a1ac47211 */ /* 0x040fe400078008ff */
[----:B------:R-:W-:Y:S02]  /*22a0*/  VIMNMX R71, PT, PT, R189, R4, !PT ;  /* 0x00000004bd477248 */ /* 0x000fe40007fe0100 */
[----:B------:R-:W-:-:S02]  /*22b0*/  LEA.HI.X R197, R26, R11, R197, 0x1, P0 ;  /* 0x0000000b1ac57211 */ /* 0x000fc400000f0cc5 */
[----:B------:R-:W-:Y:S01]  /*22c0*/  ISETP.GT.AND P0, PT, R64, R71, PT ;  /* 0x000000474000720c */ /* 0x000fe20003f04270 */
[----:B------:R-:W-:-:S04]  /*22d0*/  IMAD.WIDE.U32 R14, R108, R190, R14 ;  /* 0x000000be6c0e7225 */ /* 0x000fc800078e000e */
[----:B------:R-:W-:Y:S01]  /*22e0*/  IMAD.IADD R195, R15, 0x1, R195 ;  /* 0x000000010fc37824 */ /* 0x000fe200078e02c3 */
[----:B------:R-:W-:Y:S01]  /*22f0*/  LEA R194, P1, R14, R12, 0x1 ;  /* 0x0000000c0ec27211 */ /* 0x000fe200078208ff */
[----:B------:R-:W-:Y:S01]  /*2300*/  IMAD.IADD R3, R17, 0x1, R3 ;  /* 0x0000000111037824 */ /* 0x000fe200078e0203 */
[C---:B------:R-:W-:Y:S01]  /*2310*/  SHF.L.U64.HI R74, R24.reuse, 0x5, R25 ;  /* 0x00000005184a7819 */ /* 0x040fe20000010219 */
[----:B------:R-:W-:Y:S01]  /*2320*/  IMAD.SHL.U32 R73, R24, 0x20, RZ ;  /* 0x0000002018497824 */ /* 0x000fe200078e00ff */
[----:B------:R-:W-:Y:S01]  /*2330*/  LEA.HI.X R195, R14, R13, R195, 0x1, P1 ;  /* 0x0000000d0ec37211 */ /* 0x000fe200008f0cc3 */
[----:B------:R-:W-:Y:S01]  /*2340*/  IMAD R203, R2, 0x2, R49 ;  /* 0x0000000202cb7824 */ /* 0x000fe200078e0231 */
[----:B------:R-:W-:Y:S02]  /*2350*/  LEA.HI.X R111, R16, R5, R3, 0x1, P2 ;  /* 0x00000005106f7211 */ /* 0x000fe400010f0c03 */
        /* <DEDUP_REMOVED lines=13> */
[----:B------:R-:W-:Y:S01]  /*2430*/  IMAD.MOV.U32 R104, RZ, RZ, R55 ;  /* 0x000000ffff687224 */ /* 0x000fe200078e0037 */
[----:B------:R-:W-:Y:S01]  /*2440*/  SHF.R.S32.HI R103, RZ, 0x1, R103 ;  /* 0x00000001ff677819 */ /* 0x000fe20000011467 */
[C---:B------:R-:W-:Y:S01]  /*2450*/  VIADD R102, R108.reuse, 0x20 ;  /* 0x000000206c667836 */ /* 0x040fe20000000000 */
[C---:B------:R-:W-:Y:S01]  /*2460*/  IADD3 R100, PT, PT, R108.reuse, 0x40, RZ ;  /* 0x000000406c647810 */ /* 0x040fe20007ffe0ff */
[----:B------:R-:W-:Y:S01]  /*2470*/  VIADD R98, R108, 0x60 ;  /* 0x000000606c627836 */ /* 0x000fe20000000000 */
[C---:B------:R-:W-:Y:S01]  /*2480*/  SHF.L.U32 R96, R103.reuse, 0x6, RZ ;  /* 0x0000000667607819 */ /* 0x040fe200000006ff */
        /* <DEDUP_REMOVED lines=14> */
[----:B---3--:R-:W-:Y:S01]  /*2570*/  IMAD.WIDE.U32 R18, R207, R8, R118 ;  /* 0x00000008cf127225 */ /* 0x008fe200078e0076 */
[----:B------:R-:W-:Y:S02]  /*2580*/  IADD3 R25, PT, PT, R25, R7, RZ ;  /* 0x0000000719197210 */ /* 0x000fe40007ffe0ff */
[----:B------:R-:W-:Y:S01]  /*2590*/  SHF.R.S32.HI R8, RZ, 0x1f, R104 ;  /* 0x0000001fff087819 */ /* 0x000fe20000011468 */
[----:B------:R-:W-:Y:S02]  /*25a0*/  IMAD R7, R9, R207, RZ ;  /* 0x000000cf09077224 */ /* 0x000fe400078e02ff */
[-C--:B----4-:R-:W-:Y:S01]  /*25b0*/  IMAD R9, R113, R104.reuse, RZ ;  /* 0x0000006871097224 */ /* 0x090fe200078e02ff */
[C---:B------:R-:W-:Y:S01]  /*25c0*/  SHF.L.U64.HI R87, R114.reuse, 0x5, R115 ;  /* 0x0000000572577819 */ /* 0x040fe20000010273 */
[----:B------:R-:W-:Y:S01]  /*25d0*/  IMAD.IADD R19, R19, 0x1, R7 ;  /* 0x0000000113137824 */ /* 0x000fe200078e0207 */
[----:B------:R-:W-:Y:S01]  /*25e0*/  SHF.L.U32 R89, R114, 0x5, RZ ;  /* 0x0000000572597819 */ /* 0x000fe200000006ff */
[----:B------:R-:W-:-:S02]  /*25f0*/  IMAD R7, R115, R104, RZ ;  /* 0x0000006873077224 */ /* 0x000fc400078e02ff */
[C---:B------:R-:W-:Y:S02]  /*2600*/  IMAD R9, R112.reuse, R8, R9 ;  /* 0x0000000870097224 */ /* 0x040fe400078e0209 */
[----:B------:R-:W-:-:S04]  /*2610*/  IMAD.WIDE.U32 R24, R112, R104, R24 ;  /* 0x0000006870187225 */ /* 0x000fc800078e0018 */
[C---:B------:R-:W-:Y:S01]  /*2620*/  IMAD R7, R114.reuse, R8, R7 ;  /* 0x0000000872077224 */ /* 0x040fe200078e0207 */
[----:B------:R-:W-:Y:S01]  /*2630*/  IADD3 R25, PT, PT, R25, R9, RZ ;  /* 0x0000000919197210 */ /* 0x000fe20007ffe0ff */
[----:B------:R-:W-:-:S04]  /*2640*/  IMAD.WIDE.U32 R22, R114, R104, R18 ;  /* 0x0000006872167225 */ /* 0x000fc800078e0012 */
[----:B------:R-:W-:Y:S02]  /*2650*/  IMAD R9, R13, R0, RZ ;  /* 0x000000000d097224 */ /* 0x000fe400078e02ff */
[----:B------:R-:W-:Y:S02]  /*2660*/  IMAD.IADD R23, R23, 0x1, R7 ;  /* 0x0000000117177824 */ /* 0x000fe400078e0207 */
[----:B------:R-:W-:Y:S01]  /*2670*/  IMAD R18, R12, R20, R9 ;  /* 0x000000140c127224 */ /* 0x000fe200078e0209 */
[----:B------:R-:W-:Y:S01]  /*2680*/  IADD3 R9, P0, PT, -R75, R108, RZ ;  /* 0x0000006c4b097210 */ /* 0x000fe20007f1e1ff */
[----:B------:R-:W-:Y:S01]  /*2690*/  IMAD R7, R11, R0, RZ ;  /* 0x000000000b077224 */ /* 0x000fe200078e02ff */
[----:B------:R-:W-:Y:S01]  /*26a0*/  SHF.R.S32.HI R11, RZ, 0x1f, R75 ;  /* 0x0000001fff0b7819 */ /* 0x000fe2000001144b */
[----:B------:R-:W-:-:S03]  /*26b0*/  IMAD.WIDE.U32 R12, R0, R12, R24 ;  /* 0x0000000c000c7225 */ /* 0x000fc600078e0018 */
[----:B------:R-:W-:Y:S01]  /*26c0*/  IADD3.X R11, PT, PT, RZ, ~R11, RZ, P0, !PT ;  /* 0x8000000bff0b7210 */ /* 0x000fe200007fe4ff */
[----:B------:R-:W-:Y:S01]  /*26d0*/  IMAD.WIDE.U32 R22, R0, R10, R22 ;  /* 0x0000000a00167225 */ /* 0x000fe200078e0016 */
[----:B-----5:R-:W-:-:S03]  /*26e0*/  IADD3 R0, PT, PT, R55, R6, RZ ;  /* 0x0000000637007210 */ /* 0x020fc60007ffe0ff */
[----:B------:R-:W-:Y:S02]  /*26f0*/  IMAD.IADD R19, R13, 0x1, R18 ;  /* 0x000000010d137824 */ /* 0x000fe400078e0212 */
[-C--:B------:R-:W-:Y:S02]  /*2700*/  IMAD R13, R0, R103.reuse, RZ ;  /* 0x00000067000d7224 */ /* 0x080fe400078e02ff */
[----:B------:R-:W-:Y:S02]  /*2710*/  IMAD R6, R108, R103, R101 ;  /* 0x000000676c067224 */ /* 0x000fe400078e0265 */
[----:B------:R-:W-:Y:S01]  /*2720*/  IMAD R20, R10, R20, R7 ;  /* 0x000000140a147224 */ /* 0x000fe200078e0207 */
[----:B------:R-:W-:Y:S01]  /*2730*/  SHF.R.S32.HI R81, RZ, 0x1f, R13 ;  /* 0x0000001fff517819 */ /* 0x000fe2000001140d */
[----:B------:R-:W-:Y:S01]  /*2740*/  IMAD.MOV.U32 R18, RZ, RZ, R12 ;  /* 0x000000ffff127224 */ /* 0x000fe200078e000c */
[----:B------:R-:W-:Y:S01]  /*2750*/  IADD3 R12, P0, PT, R13, R6, RZ ;  /* 0x000000060d0c7210 */ /* 0x000fe20007f1e0ff */
[----:B------:R-:W-:Y:S01]  /*2760*/  IMAD R77, R11, R112, RZ ;  /* 0x000000700b4d7224 */ /* 0x000fe200078e02ff */
[----:B------:R-:W-:Y:S01]  /*2770*/  IADD3 R0, PT, PT, R101, R6, RZ ;  /* 0x0000000665007210 */ /* 0x000fe20007ffe0ff */
[----:B------:R-:W-:Y:S01]  /*2780*/  IMAD R11, R11, R114, RZ ;  /* 0x000000720b0b7224 */ /* 0x000fe200078e02ff */
[----:B------:R-:W-:Y:S01]  /*2790*/  IADD3 R21, PT, PT, R23, R20, RZ ;  /* 0x0000001417157210 */ /* 0x000fe20007ffe0ff */
[----:B------:R-:W-:Y:S01]  /*27a0*/  IMAD.MOV.U32 R20, RZ, RZ, R22 ;  /* 0x000000ffff147224 */ /* 0x000fe200078e0016 */
[----:B------:R-:W-:Y:S01]  /*27b0*/  LEA.HI.X.SX32 R7, R6, R81, 0x1, P0 ;  /* 0x0000005106077211 */ /* 0x000fe200000f0eff */
[-C--:B------:R-:W-:Y:S01]  /*27c0*/  IMAD R77, R113, R9.reuse, R77 ;  /* 0x00000009714d7224 */ /* 0x080fe200078e024d */
[----:B------:R-:W-:Y:S01]  /*27d0*/  IADD3 R80, P0, PT, R13, R0, RZ ;  /* 0x000000000d507210 */ /* 0x000fe20007f1e0ff */
[----:B------:R-:W-:-:S02]  /*27e0*/  IMAD R11, R115, R9, R11 ;  /* 0x00000009730b7224 */ /* 0x000fc400078e020b */
[----:B------:R-:W-:Y:S01]  /*27f0*/  IMAD.WIDE.U32 R18, R112, R9, R18 ;  /* 0x0000000970127225 */ /* 0x000fe200078e0012 */
[----:B------:R-:W-:Y:S02]  /*2800*/  LEA.HI.X.SX32 R81, R0, R81, 0x1, P0 ;  /* 0x0000005100517211 */ /* 0x000fe400000f0eff */
[----:B------:R-:W-:Y:S01]  /*2810*/  SHF.L.U64.HI R0, R12, 0x1, R7 ;  /* 0x000000010c007819 */ /* 0x000fe20000010207 */
[----:B------:R-:W-:Y:S01]  /*2820*/  IMAD.WIDE.U32 R8, R114, R9, R20 ;  /* 0x0000000972087225 */ /* 0x000fe200078e0014 */
[----:B------:R-:W-:Y:S02]  /*2830*/  IADD3 R77, PT, PT, R19, R77, RZ ;  /* 0x0000004d134d7210 */ /* 0x000fe40007ffe0ff */
[----:B------:R-:W-:Y:S01]  /*2840*/  LEA R76, P1, R18, R16, 0x1 ;  /* 0x00000010124c7211 */ /* 0x000fe200078208ff */
[----:B------:R-:W-:Y:S01]  /*2850*/  IMAD.SHL.U32 R12, R12, 0x2, RZ ;  /* 0x000000020c0c7824 */ /* 0x000fe200078e00ff */
[----:B------:R-:W-:Y:S01]  /*2860*/  LEA R10, P0, R8, R14, 0x1 ;  /* 0x0000000e080a7211 */ /* 0x000fe200078008ff */
[----:B------:R-:W-:Y:S01]  /*2870*/  IMAD.IADD R11, R9, 0x1, R11 ;  /* 0x00000001090b7824 */ /* 0x000fe200078e020b */
[----:B------:R-:W-:-:S02]  /*2880*/  SHF.L.U64.HI R81, R80, 0x1, R81 ;  /* 0x0000000150517819 */ /* 0x000fc40000010251 */
[----:B------:R-:W-:Y:S02]  /*2890*/  SHF.L.U32 R80, R80, 0x1, RZ ;  /* 0x0000000150507819 */ /* 0x000fe400000006ff */
[----:B------:R-:W-:Y:S02]  /*28a0*/  LEA.HI.X R77, R18, R17, R77, 0x1, P1 ;  /* 0x00000011124d7211 */ /* 0x000fe400008f0c4d */
[----:B------:R-:W-:Y:S02]  /*28b0*/  LEA.HI.X R11, R8, R15, R11, 0x1, P0 ;  /* 0x0000000f080b7211 */ /* 0x000fe400000f0c0b */
[C---:B------:R-:W-:Y:S02]  /*28c0*/  IADD3 R52, P1, PT, R4.reuse, R12, RZ ;  /* 0x0000000c04347210 */ /* 0x040fe40007f3e0ff */
[----:B------:R-:W-:Y:S02]  /*28d0*/  IADD3 R78, P3, PT, R4, R80, RZ ;  /* 0x00000050044e7210 */ /* 0x000fe40007f7e0ff */
[C---:B------:R-:W-:Y:S01]  /*28e0*/  IADD3 R12, P0, PT, R2.reuse, R12, RZ ;  /* 0x0000000c020c7210 */ /* 0x040fe20007f1e0ff */
[----:B------:R-:W-:Y:S01]  /*28f0*/  IMAD.X R53, R5, 0x1, R0, P1 ;  /* 0x0000000105357824 */ /* 0x000fe200008e0600 */
[----:B------:R-:W-:-:S02]  /*2900*/  IADD3 R80, P2, PT, R2, R80, RZ ;  /* 0x0000005002507210 */ /* 0x000fc40007f5e0ff */
[-C--:B------:R-:W-:Y:S01]  /*2910*/  IADD3.X R79, PT, PT, R5, R81.reuse, RZ, P3, !PT ;  /* 0x00000051054f7210 */ /* 0x080fe20001ffe4ff */
[C---:B------:R-:W-:Y:S01]  /*2920*/  IMAD.X R13, R3.reuse, 0x1, R0, P0 ;  /* 0x00000001030d7824 */ /* 0x040fe200000e0600 */
[----:B------:R-:W-:-:S09]  /*2930*/  IADD3.X R81, PT, PT, R3, R81, RZ, P2, !PT ;  /* 0x0000005103517210 */ /* 0x000fd200017fe4ff */
.L_x_2558:
        /* <DEDUP_REMOVED lines=18> */
.L_x_2491:
[----:B------:R-:W-:Y:S05]  /*2a60*/  BSYNC.RECONVERGENT B0 ;  /* 0x0000000000007941 */ /* 0x000fea0003800200 */
.L_x_2490:
        /* <DEDUP_REMOVED lines=15> */
.L_x_2493:
[----:B------:R-:W-:Y:S05]  /*2b60*/  BSYNC.RECONVERGENT B0 ;  /* 0x0000000000007941 */ /* 0x000fea0003800200 */
.L_x_2492:
        /* <DEDUP_REMOVED lines=18> */
.L_x_2495:
[----:B------:R-:W-:Y:S05]  /*2c90*/  BSYNC.RECONVERGENT B0 ;  /* 0x0000000000007941 */ /* 0x000fea0003800200 */
.L_x_2494:
        /* <DEDUP_REMOVED lines=17> */
.L_x_2497:
[----:B------:R-:W-:Y:S05]  /*2db0*/  BSYNC.RECONVERGENT B0 ;  /* 0x0000000000007941 */ /* 0x000fea0003800200 */
.L_x_2496:
        /* <DEDUP_REMOVED lines=27> */
.L_x_2501:
[----:B------:R-:W-:Y:S05]  /*2f70*/  BSYNC.RECONVERGENT B0 ;  /* 0x0000000000007941 */ /* 0x000fea0003800200 */
.L_x_2500:
        /* <DEDUP_REMOVED lines=15> */
.L_x_2503:
[----:B------:R-:W-:Y:S05]  /*3070*/  BSYNC.RECONVERGENT B0 ;  /* 0x0000000000007941 */ /* 0x000fea0003800200 */
.L_x_2502:
        /* <DEDUP_REMOVED lines=15> */
.L_x_2505:
[----:B------:R-:W-:Y:S05]  /*3170*/  BSYNC.RECONVERGENT B0 ;  /* 0x0000000000007941 */ /* 0x000fea0003800200 */
.L_x_2504:
        /* <DEDUP_REMOVED lines=19> */
.L_x_2499:
        /* <DEDUP_REMOVED lines=62> */
.L_x_2511:
[----:B------:R-:W-:Y:S05]  /*3690*/  BSYNC.RECONVERGENT B0 ;  /* 0x0000000000007941 */ /* 0x000fea0003800200 */
.L_x_2510:
        /* <DEDUP_REMOVED lines=52> */
.L_x_2513:
[----:B------:R-:W-:Y:S05]  /*39e0*/  BSYNC.RECONVERGENT B0 ;  /* 0x0000000000007941 */ /* 0x000fea0003800200 */
.L_x_2512:
        /* <DEDUP_REMOVED lines=51> */
.L_x_2509:
[----:B------:R-:W-:Y:S05]  /*3d20*/  BSYNC.RECONVERGENT B1 ;  /* 0x0000000000017941 */ /* 0x000fea0003800200 */
.L_x_2508:
        /* <DEDUP_REMOVED lines=67> */
.L_x_2517:
[----:B------:R-:W-:Y:S05]  /*4160*/  BSYNC.RECONVERGENT B0 ;  /* 0x0000000000007941 */ /* 0x000fea0003800200 */
.L_x_2516:
        /* <DEDUP_REMOVED lines=52> */
.L_x_2519:
[----:B------:R-:W-:Y:S05]  /*44b0*/  BSYNC.RECONVERGENT B0 ;  /* 0x0000000000007941 */ /* 0x000fea0003800200 */
.L_x_2518:
        /* <DEDUP_REMOVED lines=51> */
.L_x_2515:
[----:B------:R-:W-:Y:S05]  /*47f0*/  BSYNC.RECONVERGENT B1 ;  /* 0x0000000000017941 */ /* 0x000fea0003800200 */
.L_x_2514:
        /* <DEDUP_REMOVED lines=65> */
.L_x_2523:
[----:B------:R-:W-:Y:S05]  /*4c10*/  BSYNC.RECONVERGENT B0 ;  /* 0x0000000000007941 */ /* 0x000fea0003800200 */
.L_x_2522:
        /* <DEDUP_REMOVED lines=52> */
.L_x_2525:
[----:B------:R-:W-:Y:S05]  /*4f60*/  BSYNC.RECONVERGENT B0 ;  /* 0x0000000000007941 */ /* 0x000fea0003800200 */
.L_x_2524:
        /* <DEDUP_REMOVED lines=51> */
.L_x_2521:
[----:B------:R-:W-:Y:S05]  /*52a0*/  BSYNC.RECONVERGENT B1 ;  /* 0x0000000000017941 */ /* 0x000fea0003800200 */
.L_x_2520:
        /* <DEDUP_REMOVED lines=68> */
.L_x_2529:
[----:B------:R-:W-:Y:S05]  /*56f0*/  BSYNC.RECONVERGENT B0 ;  /* 0x0000000000007941 */ /* 0x000fea0003800200 */
.L_x_2528:
        /* <DEDUP_REMOVED lines=52> */
.L_x_2531:
[----:B------:R-:W-:Y:S05]  /*5a40*/  BSYNC.RECONVERGENT B0 ;  /* 0x0000000000007941 */ /* 0x000fea0003800200 */
.L_x_2530:
        /* <DEDUP_REMOVED lines=51> */
.L_x_2527:
[----:B------:R-:W-:Y:S05]  /*5d80*/  BSYNC.RECONVERGENT B1 ;  /* 0x0000000000017941 */ /* 0x000fea0003800200 */
.L_x_2526:
[----:B------:R-:W2:Y:S02]  /*5d90*/  LD.E R3, desc[UR4][R120.64+0xd0] ;  /* 0x0000d00478037980 */ /* 0x000ea4000c101900 */
[----:B--2---:R-:W-:Y:S05]  /*5da0*/  IMAD.U32 R3, R3, -0x40, RZ ;  /* 0xffffffc003037824 */ /* 0x004fea00078e00ff */
[C---:B------:R-:W-:Y:S02]  /*5db0*/  LEA R12, P1, R3.reuse, R12, 0x1 ;  /* 0x0000000c030c7211 */ /* 0x040fe400078208ff */
[C---:B------:R-:W-:Y:S02]  /*5dc0*/  LEA R52, P0, R3.reuse, R52, 0x1 ;  /* 0x0000003403347211 */ /* 0x040fe400078008ff */
[C---:B------:R-:W-:Y:S02]  /*5dd0*/  LEA.HI.X.SX32 R13, R3.reuse, R13, 0x1, P1 ;  /* 0x0000000d030d7211 */ /* 0x040fe400008f0eff */
[----:B------:R-:W-:Y:S01]  /*5de0*/  LEA.HI.X.SX32 R53, R3, R53, 0x1, P0 ;  /* 0x0000003503357211 */ /* 0x000fe200000f0eff */
[----:B------:R-:W-:Y:S05]  /*5df0*/  BRA `(.L_x_2506) ;  /* 0x0000004400fc7947 */ /* 0x000fea0003800000 */
.L_x_2507:
        /* <DEDUP_REMOVED lines=99> */
.L_x_2535:
[----:B------:R-:W-:Y:S05]  /*6430*/  BSYNC.RECONVERGENT B0 ;  /* 0x0000000000007941 */ /* 0x000fea0003800200 */
.L_x_2534:
        /* <DEDUP_REMOVED lines=93> */
.L_x_2537:
[----:B------:R-:W-:Y:S05]  /*6a10*/  BSYNC.RECONVERGENT B0 ;  /* 0x0000000000007941 */ /* 0x000fea0003800200 */
.L_x_2536:
        /* <DEDUP_REMOVED lines=92> */
.L_x_2533:
[----:B------:R-:W-:Y:S05]  /*6fe0*/  BSYNC.RECONVERGENT B1 ;  /* 0x0000000000017941 */ /* 0x000fea0003800200 */
.L_x_2532:
        /* <DEDUP_REMOVED lines=98> */
.L_x_2541:
[----:B------:R-:W-:Y:S05]  /*7610*/  BSYNC.RECONVERGENT B0 ;  /* 0x0000000000007941 */ /* 0x000fea0003800200 */
.L_x_2540:
        /* <DEDUP_REMOVED lines=93> */
.L_x_2543:
[----:B------:R-:W-:Y:S05]  /*7bf0*/  BSYNC.RECONVERGENT B0 ;  /* 0x0000000000007941 */ /* 0x000fea0003800200 */
.L_x_2542:
        /* <DEDUP_REMOVED lines=92> */
.L_x_2539:
[----:B------:R-:W-:Y:S05]  /*81c0*/  BSYNC.RECONVERGENT B1 ;  /* 0x0000000000017941 */ /* 0x000fea0003800200 */
.L_x_2538:
        /* <DEDUP_REMOVED lines=98> */
.L_x_2547:
[----:B------:R-:W-:Y:S05]  /*87f0*/  BSYNC.RECONVERGENT B0 ;  /* 0x0000000000007941 */ /* 0x000fea0003800200 */
.L_x_2546:
        /* <DEDUP_REMOVED lines=93> */
.L_x_2549:
[----:B------:R-:W-:Y:S05]  /*8dd0*/  BSYNC.RECONVERGENT B0 ;  /* 0x0000000000007941 */ /* 0x000fea0003800200 */
.L_x_2548:
        /* <DEDUP_REMOVED lines=92> */
.L_x_2545:
[----:B------:R-:W-:Y:S05]  /*93a0*/  BSYNC.RECONVERGENT B1 ;  /* 0x0000000000017941 */ /* 0x000fea0003800200 */
.L_x_2544:
        /* <DEDUP_REMOVED lines=101> */
.L_x_2553:
[----:B------:R-:W-:Y:S05]  /*9a00*/  BSYNC.RECONVERGENT B0 ;  /* 0x0000000000007941 */ /* 0x000fea0003800200 */
.L_x_2552:
        /* <DEDUP_REMOVED lines=92> */
.L_x_2555:
[----:B------:R-:W-:Y:S05]  /*9fd0*/  BSYNC.RECONVERGENT B0 ;  /* 0x0000000000007941 */ /* 0x000fea0003800200 */
.L_x_2554:
[----:B------:R-:W-:Y:S05]  /*9fe0*/  @P3 BRA `(.L_x_2551) ;  /* 0x0000000400643947 */ /* 0x000fea0003800000 */
[----:B------:R-:W-:Y:S01]  /*9ff0*/  ISETP.GE.AND P0, PT, R116, R9, PT ;  /* 0x000000097400720c */ /* 0x000fe20003f06270 */
[----:B------:R-:W5:Y:S11]  /*a000*/  LD.E.128 R40, desc[UR4][R24.64+0x80] ;  /* 0x0000800418287980 */ /* 0x000f76000c101d00 */
[----:B------:R-:W-:Y:S01]  /*a010*/  @!UPT UIADD3 URZ, UPT, UPT, URZ, URZ, URZ ;  /* 0x000000fffffff290 */ /* 0x000fe2000fffe0ff */
[----:B------:R-:W-:Y:S04]  /*a020*/  @!P0 ISETP.GT.AND P1, PT, R15, 0x40, PT ;  /* 0x000000400f00880c */ /* 0x000fe80003f24270 */
[----:B------:R-:W-:Y:S02]  /*a030*/  @!P0 SEL R54, R14, RZ, !P1 ;  /* 0x000000ff0e368207 */ /* 0x000fe40004800000 */
[----:B---34-:R-:W-:Y:S02]  /*a040*/  @!P0 SEL R57, R105, RZ, !P1 ;  /* 0x000000ff69398207 */ /* 0x018fe40004800000 */
[----:B------:R-:W-:Y:S02]  /*a050*/  @!P0 IADD3 R54, P3, PT, R97, R54, RZ ;  /* 0x0000003661368210 */ /* 0x000fe40007f7e0ff */
[----:B------:R-:W-:Y:S02]  /*a060*/  @!P0 SEL R17, R17, R14, P1 ;  /* 0x0000000e11118207 */ /* 0x000fe40000800000 */
[----:B------:R-:W-:Y:S02]  /*a070*/  @!P0 IADD3.X R57, PT, PT, R86, R57, RZ, P3, !PT ;  /* 0x0000003956398210 */ /* 0x000fe40001ffe4ff */
[C---:B------:R-:W-:Y:S01]  /*a080*/  @!P0 SHF.L.U32 R51, R54.reuse, 0x1, RZ ;  /* 0x0000000136338819 */ /* 0x040fe200000006ff */
        /* <DEDUP_REMOVED lines=9> */
[----:B------:R5:W2:Y:S01]  /*a120*/  @!P0 LD.E.128 R36, desc[UR4][R30.64+0x80] ;  /* 0x000080041e248980 */ /* 0x000aa2000c101d00 */
[--C-:B---3--:R-:W-:Y:S01]  /*a130*/  @!P0 HADD2.F32 R26, -RZ, R16.reuse.H0_H0 ;  /* 0x20000010ff1a8230 */ /* 0x108fe20000004100 */
[----:B-----5:R-:W-:Y:S01]  /*a140*/  @!P0 MOV R30, R40 ;  /* 0x00000028001e8202 */ /* 0x020fe20000000f00 */
        /* <DEDUP_REMOVED lines=22> */
[--C-:B--2---:R-:W-:Y:S02]  /*a2b0*/  @!P0 HADD2.F32 R30, -RZ, R36.reuse.H0_H0 ;  /* 0x20000024ff1e8230 */ /* 0x104fe40000004100 */
        /* <DEDUP_REMOVED lines=44> */
.L_x_2551:
[----:B------:R-:W-:Y:S05]  /*a580*/  BSYNC.RECONVERGENT B1 ;  /* 0x0000000000017941 */ /* 0x000fea0003800200 */
.L_x_2550:
[----:B------:R-:W3:Y:S02]  /*a590*/  LD.E R3, desc[UR4][R120.64+0xd0] ;  /* 0x0000d00478037980 */ /* 0x000ee4000c101900 */
[----:B---3--:R-:W-:Y:S05]  /*a5a0*/  IMAD.U32 R3, R3, -0x40, RZ ;  /* 0xffffffc003037824 */ /* 0x008fea00078e00ff */
[C---:B------:R-:W-:Y:S02]  /*a5b0*/  LEA R80, P1, R3.reuse, R80, 0x1 ;  /* 0x0000005003507211 */ /* 0x040fe400078208ff */
[C---:B------:R-:W-:Y:S02]  /*a5c0*/  LEA R78, P0, R3.reuse, R78, 0x1 ;  /* 0x0000004e034e7211 */ /* 0x040fe400078008ff */
[C---:B------:R-:W-:Y:S02]  /*a5d0*/  LEA.HI.X.SX32 R81, R3.reuse, R81, 0x1, P1 ;  /* 0x0000005103517211 */ /* 0x040fe400008f0eff */
[----:B------:R-:W-:Y:S09]  /*a5e0*/  LEA.HI.X.SX32 R79, R3, R79, 0x1, P0 ;  /* 0x0000004f034f7211 */ /* 0x000ff200000f0eff */
.L_x_2506:
[----:B------:R-:W-:Y:S05]  /*a5f0*/  BSYNC.RECONVERGENT B2 ;  /* 0x0000000000027941 */ /* 0x000fea0003800200 */
.L_x_2498:
        /* <DEDUP_REMOVED lines=101> */
.L_x_2557:
[----:B------:R-:W-:Y:S05]  /*ac50*/  BSYNC.RECONVERGENT B0 ;  /* 0x0000000000007941 */ /* 0x000fea0003800200 */
.L_x_2556:
[----:B------:R-:W-:Y:S05]  /*ac60*/  @P2 BRA `(.L_x_2558) ;  /* 0xffffff7c00342947 */ /* 0x000fea000383ffff */
.L_x_2489:
        /* <DEDUP_REMOVED lines=29> */
.L_x_2563:
[----:B------:R2:W-:Y:S02]  /*ae40*/  STS.128 [R203+0x2000], RZ ;  /* 0x002000ffcb007388 */ /* 0x0005e40000000c00 */
.L_x_2562:
[----:B------:R-:W-:Y:S05]  /*ae50*/  BSYNC.RECONVERGENT B0 ;  /* 0x0000000000007941 */ /* 0x000fea0003800200 */
.L_x_2561:
        /* <DEDUP_REMOVED lines=24> */
.L_x_2565:
[----:B------:R1:W-:Y:S01]  /*afe0*/  STS.128 [R203+0x2800], RZ ;  /* 0x002800ffcb007388 */ /* 0x0003e20000000c00 */
[----:B------:R-:W-:Y:S05]  /*aff0*/  BRA `(.L_x_2564) ;  /* 0x0000003800587947 */ /* 0x000fea0003800000 */
.L_x_2560:
[----:B------:R-:W2:Y:S01]  /*b000*/  LD.E.64 R2, desc[UR4][R120.64+0xf0] ;  /* 0x0000f00478027980 */ /* 0x000ea2000c101b00 */
[----:B------:R-:W-:-:S03]  /*b010*/  IMAD.MOV.U32 R0, RZ, RZ, RZ ;  /* 0x000000ffff007224 */ /* 0x000fc600078e00ff */
[----:B------:R-:W3:Y:S04]  /*b020*/  LD.E.U8 R4, desc[UR4][R120.64+0x1b3] ;  /* 0x0001b30478047980 */ /* 0x000ee8000c101100 */
[----:B------:R1:W5:Y:S01]  /*b030*/  LD.E.64 R28, desc[UR4][R120.64+0x150] ;  /* 0x00015004781c7980 */ /* 0x000362000c101b00 */
[----:B--2---:R-:W-:-:S04]  /*b040*/  ISETP.NE.U32.AND P1, PT, R2, RZ, PT ;  /* 0x000000ff0200720c */ /* 0x004fc80003f25070 */
[----:B------:R-:W-:-:S13]  /*b050*/  ISETP.NE.AND.EX P1, PT, R3, RZ, PT, P1 ;  /* 0x000000ff0300720c */ /* 0x000fda0003f25310 */
[----:B------:R-:W-:-:S05]  /*b060*/  @P1 IADD3 R92, P0, PT, R2, R92, RZ ;  /* 0x0000005c025c1210 */ /* 0x000fca0007f1e0ff */
[----:B------:R-:W-:Y:S02]  /*b070*/  @P1 IMAD.X R93, R3, 0x1, R91, P0 ;  /* 0x00000001035d1824 */ /* 0x000fe400000e065b */
[----:B------:R1:W5:Y:S04]  /*b080*/  LD.E.64 R2, desc[UR4][R120.64+0x148] ;  /* 0x0001480478027980 */ /* 0x000368000c101b00 */
        /* <DEDUP_REMOVED lines=44> */
[----:B----4-:R-:W-:Y:S02]  /*b350*/  HADD2.F32 R12, -RZ, R7.H1_H1 ;  /* 0x30000007ff0c7230 */ /* 0x010fe40000004100 */
[----:B------:R-:W-:Y:S01]  /*b360*/  FMUL.FTZ R11, R16, R9 ;  /* 0x00000009100b7220 */ /* 0x000fe20000410000 */
[--C-:B------:R-:W-:Y:S02]  /*b370*/  HADD2.F32 R14, -RZ, R6.reuse.H1_H1 ;  /* 0x30000006ff0e7230 */ /* 0x100fe40000004100 */
[----:B------:R-:W-:Y:S01]  /*b380*/  FMUL.FTZ R20, R31, R10 ;  /* 0x0000000a1f147220 */ /* 0x000fe20000410000 */
[----:B------:R-:W-:-:S02]  /*b390*/  HADD2.F32 R6, -RZ, R6.H0_H0 ;  /* 0x20000006ff067230 */ /* 0x000fc40000004100 */
[----:B------:R-:W-:Y:S01]  /*b3a0*/  FMUL.FTZ R16, R16, R12 ;  /* 0x0000000c10107220 */ /* 0x000fe20000410000 */
[----:B------:R-:W-:Y:S02]  /*b3b0*/  HADD2.F32 R4, -RZ, R4.H0_H0 ;  /* 0x20000004ff047230 */ /* 0x000fe40000004100 */
[----:B------:R-:W-:Y:S01]  /*b3c0*/  FMUL.FTZ R31, R31, R14 ;  /* 0x0000000e1f1f7220 */ /* 0x000fe20000410000 */
[----:B------:R-:W-:Y:S02]  /*b3d0*/  HADD2.F32 R5, -RZ, R5.H0_H0 ;  /* 0x20000005ff057230 */ /* 0x000fe40000004100 */
[----:B------:R-:W-:Y:S01]  /*b3e0*/  FFMA.FTZ R16, R26, R9, R16 ;  /* 0x000000091a107223 */ /* 0x000fe20000010010 */
[----:B------:R-:W-:Y:S02]  /*b3f0*/  HADD2.F32 R9, -RZ, R8.H1_H1 ;  /* 0x30000008ff097230 */ /* 0x000fe40000004100 */
[----:B------:R-:W-:Y:S01]  /*b400*/  FFMA.FTZ R31, R27, R10, R31 ;  /* 0x0000000a1b1f7223 */ /* 0x000fe2000001001f */
[----:B------:R-:W-:-:S02]  /*b410*/  HADD2.F32 R10, -RZ, R18.H1_H1 ;  /* 0x30000012ff0a7230 */ /* 0x000fc40000004100 */
[----:B------:R-:W-:Y:S01]  /*b420*/  FFMA.FTZ R20, R27, R14, -R20 ;  /* 0x0000000e1b147223 */ /* 0x000fe20000010814 */
[----:B------:R-:W-:Y:S02]  /*b430*/  HADD2.F32 R7, -RZ, R7.H0_H0 ;  /* 0x20000007ff077230 */ /* 0x000fe40000004100 */
        /* <DEDUP_REMOVED lines=16> */
.L_x_2572:
[----:B------:R-:W-:Y:S05]  /*b540*/  BSYNC.RECONVERGENT B0 ;  /* 0x0000000000007941 */ /* 0x000fea0003800200 */
.L_x_2571:
[----:B-----5:R-:W-:Y:S01]  /*b550*/  IMAD.MOV.U32 R6, RZ, RZ, R10 ;  /* 0x000000ffff067224 */ /* 0x020fe200078e000a */
[----:B------:R-:W-:Y:S01]  /*b560*/  MOV R4, R8 ;  /* 0x0000000800047202 */ /* 0x000fe20000000f00 */
[----:B------:R-:W-:Y:S01]  /*b570*/  IMAD.MOV.U32 R7, RZ, RZ, R11 ;  /* 0x000000ffff077224 */ /* 0x000fe200078e000b */
[----:B------:R-:W-:Y:S02]  /*b580*/  MOV R5, R9 ;  /* 0x0000000900057202 */ /* 0x000fe40000000f00 */
.L_x_2570:
[----:B------:R-:W-:Y:S05]  /*b590*/  BSYNC.RECONVERGENT B1 ;  /* 0x0000000000017941 */ /* 0x000fea0003800200 */
.L_x_2569:
        /* <DEDUP_REMOVED lines=18> */
[----:B--2---:R-:W-:Y:S02]  /*b6c0*/  HADD2.F32 R12, -RZ, R7.H1_H1 ;  /* 0x30000007ff0c7230 */ /* 0x004fe40000004100 */
        /* <DEDUP_REMOVED lines=30> */
.L_x_2576:
[----:B------:R-:W-:Y:S05]  /*b8b0*/  BSYNC.RECONVERGENT B0 ;  /* 0x0000000000007941 */ /* 0x000fea0003800200 */
.L_x_2575:
[----:B-----5:R1:W-:Y:S02]  /*b8c0*/  STS.128 [R203+0x1000], R8 ;  /* 0x00100008cb007388 */ /* 0x0203e40000000c00 */
.L_x_2574:
[----:B------:R-:W-:Y:S05]  /*b8d0*/  BSYNC.RECONVERGENT B1 ;  /* 0x0000000000017941 */ /* 0x000fea0003800200 */
.L_x_2573:
        /* <DEDUP_REMOVED lines=17> */
[----:B------:R-:W-:Y:S02]  /*b9f0*/  HADD2.F32 R12, -RZ, R7.H1_H1 ;  /* 0x30000007ff0c7230 */ /* 0x000fe40000004100 */
        /* <DEDUP_REMOVED lines=29> */
.L_x_2578:
[----:B------:R-:W-:Y:S05]  /*bbd0*/  BSYNC.RECONVERGENT B0 ;  /* 0x0000000000007941 */ /* 0x000fea0003800200 */
.L_x_2577:
[----:B-----5:R1:W-:Y:S02]  /*bbe0*/  STS.128 [R203+0x2000], R8 ;  /* 0x00200008cb007388 */ /* 0x0203e40000000c00 */
.L_x_2568:
[----:B------:R-:W-:Y:S05]  /*bbf0*/  BSYNC.RECONVERGENT B2 ;  /* 0x0000000000027941 */ /* 0x000fea0003800200 */
.L_x_2567:
        /* <DEDUP_REMOVED lines=31> */
[----:B------:R-:W-:-:S03]  /*bdf0*/  HADD2.F32 R10, -RZ, R4.H1_H1 ;  /* 0x30000004ff0a7230 */ /* 0x000fc60000004100 */
[CC--:B------:R-:W-:Y:S01]  /*be00*/  FMUL.FTZ R11, R16.reuse, R9.reuse ;  /* 0x00000009100b7220 */ /* 0x0c0fe20000410000 */
[----:B------:R-:W-:Y:S01]  /*be10*/  FMUL.FTZ R16, R16, R12 ;  /* 0x0000000c10107220 */ /* 0x000fe20000410000 */
[C---:B------:R-:W-:Y:S01]  /*be20*/  FMUL.FTZ R22, R25.reuse, R10 ;  /* 0x0000000a19167220 */ /* 0x040fe20000410000 */
[----:B------:R-:W-:Y:S01]  /*be30*/  FMUL.FTZ R25, R25, R14 ;  /* 0x0000000e19197220 */ /* 0x000fe20000410000 */
[----:B------:R-:W-:Y:S02]  /*be40*/  HADD2.F32 R6, -RZ, R6.H0_H0 ;  /* 0x20000006ff067230 */ /* 0x000fe40000004100 */
[----:B------:R-:W-:Y:S01]  /*be50*/  FFMA.FTZ R16, R24, R9, R16 ;  /* 0x0000000918107223 */ /* 0x000fe20000010010 */
[----:B------:R-:W-:Y:S02]  /*be60*/  HADD2.F32 R9, -RZ, R8.H1_H1 ;  /* 0x30000008ff097230 */ /* 0x000fe40000004100 */
[----:B------:R-:W-:Y:S01]  /*be70*/  FFMA.FTZ R25, R23, R10, R25 ;  /* 0x0000000a17197223 */ /* 0x000fe20000010019 */
[----:B------:R-:W-:-:S02]  /*be80*/  HADD2.F32 R4, -RZ, R4.H0_H0 ;  /* 0x20000004ff047230 */ /* 0x000fc40000004100 */
[----:B------:R-:W-:Y:S02]  /*be90*/  HADD2.F32 R5, -RZ, R5.H0_H0 ;  /* 0x20000005ff057230 */ /* 0x000fe40000004100 */
[----:B------:R-:W-:Y:S02]  /*bea0*/  HADD2.F32 R10, -RZ, R18.H1_H1 ;  /* 0x30000012ff0a7230 */ /* 0x000fe40000004100 */
[----:B------:R-:W-:Y:S01]  /*beb0*/  FFMA.FTZ R22, R23, R14, -R22 ;  /* 0x0000000e17167223 */ /* 0x000fe20000010816 */
[----:B------:R-:W-:Y:S02]  /*bec0*/  HADD2.F32 R7, -RZ, R7.H0_H0 ;  /* 0x20000007ff077230 */ /* 0x000fe40000004100 */
[C---:B------:R-:W-:Y:S01]  /*bed0*/  FMUL.FTZ R27, R9.reuse, R6 ;  /* 0x00000006091b7220 */ /* 0x040fe20000410000 */
[----:B------:R-:W-:Y:S02]  /*bee0*/  HADD2.F32 R23, -RZ, R8.H0_H0 ;  /* 0x20000008ff177230 */ /* 0x000fe40000004100 */
[----:B------:R-:W-:Y:S01]  /*bef0*/  FMUL.FTZ R8, R9, R4 ;  /* 0x0000000409087220 */ /* 0x000fe20000410000 */
[----:B------:R-:W-:-:S02]  /*bf00*/  HADD2.F32 R18, -RZ, R18.H0_H0 ;  /* 0x20000012ff127230 */ /* 0x000fc40000004100 */
[C---:B------:R-:W-:Y:S01]  /*bf10*/  FMUL.FTZ R9, R10.reuse, R5 ;  /* 0x000000050a097220 */ /* 0x040fe20000410000 */
[-C--:B------:R-:W-:Y:S01]  /*bf20*/  FMUL.FTZ R10, R10, R7.reuse ;  /* 0x000000070a0a7220 */ /* 0x080fe20000410000 */
[----:B------:R-:W-:Y:S01]  /*bf30*/  FFMA.FTZ R11, R24, R12, -R11 ;  /* 0x0000000c180b7223 */ /* 0x000fe2000001080b */
[C---:B------:R-:W-:Y:S01]  /*bf40*/  FFMA.FTZ R8, R23.reuse, R6, -R8 ;  /* 0x0000000617087223 */ /* 0x040fe20000010808 */
[C---:B------:R-:W-:Y:S01]  /*bf50*/  FFMA.FTZ R9, R18.reuse, R7, -R9 ;  /* 0x0000000712097223 */ /* 0x040fe20000010809 */
[----:B------:R-:W-:Y:S01]  /*bf60*/  FFMA.FTZ R10, R18, R5, R10 ;  /* 0x00000005120a7223 */ /* 0x000fe2000001000a */
[----:B------:R-:W-:Y:S01]  /*bf70*/  FFMA.FTZ R27, R23, R4, R27 ;  /* 0x00000004171b7223 */ /* 0x000fe2000001001b */
[----:B------:R-:W-:Y:S02]  /*bf80*/  F2FP.F16.F32.PACK_AB R22, R25, R22 ;  /* 0x000000161916723e */ /* 0x000fe400000000ff */
[----:B------:R-:W-:Y:S02]  /*bf90*/  F2FP.F16.F32.PACK_AB R11, R16, R11 ;  /* 0x0000000b100b723e */ /* 0x000fe400000000ff */
[----:B------:R-:W-:-:S02]  /*bfa0*/  F2FP.F16.F32.PACK_AB R10, R10, R9 ;  /* 0x000000090a0a723e */ /* 0x000fc400000000ff */
[----:B------:R-:W-:Y:S02]  /*bfb0*/  F2FP.F16.F32.PACK_AB R8, R27, R8 ;  /* 0x000000081b08723e */ /* 0x000fe400000000ff */
[----:B------:R-:W-:Y:S02]  /*bfc0*/  MOV R9, R22 ;  /* 0x0000001600097202 */ /* 0x000fe40000000f00 */
.L_x_2582:
[----:B------:R-:W-:Y:S05]  /*bfd0*/  BSYNC.RECONVERGENT B0 ;  /* 0x0000000000007941 */ /* 0x000fea0003800200 */
.L_x_2581:
[----:B-----5:R1:W-:Y:S02]  /*bfe0*/  STS.128 [R203+0x800], R8 ;  /* 0x00080008cb007388 */ /* 0x0203e40000000c00 */
.L_x_2580:
[----:B------:R-:W-:Y:S05]  /*bff0*/  BSYNC.RECONVERGENT B1 ;  /* 0x0000000000017941 */ /* 0x000fea0003800200 */
.L_x_2579:
        /* <DEDUP_REMOVED lines=56> */
.L_x_2586:
[----:B------:R-:W-:Y:S05]  /*c380*/  BSYNC.RECONVERGENT B0 ;  /* 0x0000000000007941 */ /* 0x000fea0003800200 */
.L_x_2585:
[----:B-----5:R1:W-:Y:S02]  /*c390*/  STS.128 [R203+0x1800], R8 ;  /* 0x00180008cb007388 */ /* 0x0203e40000000c00 */
.L_x_2584:
[----:B------:R-:W-:Y:S05]  /*c3a0*/  BSYNC.RECONVERGENT B1 ;  /* 0x0000000000017941 */ /* 0x000fea0003800200 */
.L_x_2583:
        /* <DEDUP_REMOVED lines=9> */
[C---:B---3--:R-:W-:Y:S02]  /*c440*/  SHF.L.U32 R5, R15.reuse, 0x1, RZ ;  /* 0x000000010f057819 */ /* 0x048fe400000006ff */
[----:B------:R-:W-:Y:S02]  /*c450*/  SHF.L.U64.HI R15, R15, 0x1, R0 ;  /* 0x000000010f0f7819 */ /* 0x000fe40000010200 */
[-C--:B------:R-:W-:Y:S02]  /*c460*/  IADD3 R4, P1, PT, R2, R5.reuse, RZ ;  /* 0x0000000502047210 */ /* 0x080fe40007f3e0ff */
[----:B------:R-:W-:Y:S02]  /*c470*/  IADD3 R2, P0, PT, R28, R5, RZ ;  /* 0x000000051c027210 */ /* 0x000fe40007f1e0ff */
[----:B------:R-:W-:-:S02]  /*c480*/  IADD3.X R5, PT, PT, R3, R15, RZ, P1, !PT ;  /* 0x0000000f03057210 */ /* 0x000fc40000ffe4ff */
[----:B------:R-:W-:-:S04]  /*c490*/  IADD3.X R3, PT, PT, R29, R15, RZ, P0, !PT ;  /* 0x0000000f1d037210 */ /* 0x000fc800007fe4ff */
[----:B------:R-:W3:Y:S04]  /*c4a0*/  LD.E.64 R4, desc[UR4][R4.64+0x40] ;  /* 0x0000400404047980 */ /* 0x000ee8000c101b00 */
[----:B------:R-:W2:Y:S01]  /*c4b0*/  LD.E.64 R2, desc[UR4][R2.64+0x40] ;  /* 0x0000400402027980 */ /* 0x000ea2000c101b00 */
[----:B-----5:R-:W-:-:S05]  /*c4c0*/  MOV R7, R9 ;  /* 0x0000000900077202 */ /* 0x020fca0000000f00 */
[--C-:B------:R-:W-:Y:S02]  /*c4d0*/  HADD2.F32 R9, -RZ, R7.reuse.H0_H0 ;  /* 0x20000007ff097230 */ /* 0x100fe40000004100 */
[----:B------:R-:W-:Y:S02]  /*c4e0*/  HADD2.F32 R7, -RZ, R7.H1_H1 ;  /* 0x30000007ff077230 */ /* 0x000fe40000004100 */
[--C-:B------:R-:W-:Y:S02]  /*c4f0*/  HADD2.F32 R12, -RZ, R8.reuse.H1_H1 ;  /* 0x30000008ff0c7230 */ /* 0x100fe40000004100 */
[----:B------:R-:W-:Y:S02]  /*c500*/  HADD2.F32 R8, -RZ, R8.H0_H0 ;  /* 0x20000008ff087230 */ /* 0x000fe40000004100 */
[----:B---3--:R-:W-:Y:S02]  /*c510*/  HADD2.F32 R6, -RZ, R4.H1_H1 ;  /* 0x30000004ff067230 */ /* 0x008fe40000004100 */
[----:B--2---:R-:W-:-:S02]  /*c520*/  HADD2.F32 R0, -RZ, R2.H1_H1 ;  /* 0x30000002ff007230 */ /* 0x004fc40000004100 */
[----:B------:R-:W-:Y:S02]  /*c530*/  HADD2.F32 R13, -RZ, R2.H0_H0 ;  /* 0x20000002ff0d7230 */ /* 0x000fe40000004100 */
[----:B------:R-:W-:Y:S02]  /*c540*/  HADD2.F32 R15, -RZ, R4.H0_H0 ;  /* 0x20000004ff0f7230 */ /* 0x000fe40000004100 */
[C---:B------:R-:W-:Y:S01]  /*c550*/  FMUL.FTZ R2, R7.reuse, R0 ;  /* 0x0000000007027220 */ /* 0x040fe20000410000 */
[-C--:B------:R-:W-:Y:S01]  /*c560*/  FMUL.FTZ R7, R7, R6.reuse ;  /* 0x0000000607077220 */ /* 0x080fe20000410000 */
[C---:B------:R-:W-:Y:S01]  /*c570*/  FMUL.FTZ R17, R12.reuse, R13 ;  /* 0x0000000d0c117220 */ /* 0x040fe20000410000 */
[----:B------:R-:W-:Y:S02]  /*c580*/  HADD2.F32 R4, -RZ, R3.H0_H0 ;  /* 0x20000003ff047230 */ /* 0x000fe40000004100 */
[----:B------:R-:W-:Y:S01]  /*c590*/  FMUL.FTZ R12, R12, R15 ;  /* 0x0000000f0c0c7220 */ /* 0x000fe20000410000 */
[C---:B------:R-:W-:Y:S01]  /*c5a0*/  FFMA.FTZ R2, R9.reuse, R6, -R2 ;  /* 0x0000000609027223 */ /* 0x040fe20000010802 */
[----:B------:R-:W-:Y:S01]  /*c5b0*/  FFMA.FTZ R7, R9, R0, R7 ;  /* 0x0000000009077223 */ /* 0x000fe20000010007 */
[----:B------:R-:W-:-:S02]  /*c5c0*/  HADD2.F32 R0, -RZ, R5.H0_H0 ;  /* 0x20000005ff007230 */ /* 0x000fc40000004100 */
[----:B------:R-:W-:Y:S02]  /*c5d0*/  HADD2.F32 R9, -RZ, R10.H1_H1 ;  /* 0x3000000aff097230 */ /* 0x000fe40000004100 */
[----:B------:R-:W-:Y:S02]  /*c5e0*/  HADD2.F32 R3, -RZ, R3.H1_H1 ;  /* 0x30000003ff037230 */ /* 0x000fe40000004100 */
[----:B------:R-:W-:Y:S02]  /*c5f0*/  HADD2.F32 R6, -RZ, R11.H1_H1 ;  /* 0x3000000bff067230 */ /* 0x000fe40000004100 */
[C---:B------:R-:W-:Y:S01]  /*c600*/  FFMA.FTZ R17, R8.reuse, R15, -R17 ;  /* 0x0000000f08117223 */ /* 0x040fe20000010811 */
[----:B------:R-:W-:Y:S02]  /*c610*/  HADD2.F32 R5, -RZ, R5.H1_H1 ;  /* 0x30000005ff057230 */ /* 0x000fe40000004100 */
[----:B------:R-:W-:Y:S01]  /*c620*/  FFMA.FTZ R12, R8, R13, R12 ;  /* 0x0000000d080c7223 */ /* 0x000fe2000001000c */
[----:B------:R-:W-:-:S02]  /*c630*/  HADD2.F32 R8, -RZ, R11.H0_H0 ;  /* 0x2000000bff087230 */ /* 0x000fc40000004100 */
[C---:B------:R-:W-:Y:S01]  /*c640*/  FMUL.FTZ R11, R9.reuse, R4 ;  /* 0x00000004090b7220 */ /* 0x040fe20000410000 */
[----:B------:R-:W-:Y:S02]  /*c650*/  HADD2.F32 R10, -RZ, R10.H0_H0 ;  /* 0x2000000aff0a7230 */ /* 0x000fe40000004100 */
[-C--:B------:R-:W-:Y:S01]  /*c660*/  FMUL.FTZ R13, R9, R0.reuse ;  /* 0x00000000090d7220 */ /* 0x080fe20000410000 */
        /* <DEDUP_REMOVED lines=10> */
[----:B------:R-:W-:Y:S02]  /*c710*/  MOV R9, R7 ;  /* 0x0000000700097202 */ /* 0x000fe40000000f00 */
.L_x_2588:
[----:B------:R-:W-:Y:S05]  /*c720*/  BSYNC.RECONVERGENT B0 ;  /* 0x0000000000007941 */ /* 0x000fea0003800200 */
.L_x_2587:
[----:B-----5:R1:W-:Y:S01]  /*c730*/  STS.128 [R203+0x2800], R8 ;  /* 0x00280008cb007388 */ /* 0x0203e20000000c00 */
[----:B------:R-:W-:Y:S05]  /*c740*/  BRA `(.L_x_2564) ;  /* 0x0000002000847947 */ /* 0x000fea0003800000 */
.L_x_2566:
        /* <DEDUP_REMOVED lines=94> */
.L_x_2594:
[----:B------:R-:W-:Y:S05]  /*cd30*/  BSYNC.RECONVERGENT B0 ;  /* 0x0000000000007941 */ /* 0x000fea0003800200 */
.L_x_2593:
[----:B-----5:R-:W-:Y:S01]  /*cd40*/  IMAD.MOV.U32 R6, RZ, RZ, R22 ;  /* 0x000000ffff067224 */ /* 0x020fe200078e0016 */
[----:B------:R-:W-:Y:S01]  /*cd50*/  MOV R4, R20 ;  /* 0x0000001400047202 */ /* 0x000fe20000000f00 */
[----:B------:R-:W-:Y:S01]  /*cd60*/  IMAD.MOV.U32 R7, RZ, RZ, R23 ;  /* 0x000000ffff077224 */ /* 0x000fe200078e0017 */
[----:B------:R-:W-:Y:S02]  /*cd70*/  MOV R5, R21 ;  /* 0x0000001500057202 */ /* 0x000fe40000000f00 */
.L_x_2592:
[----:B------:R-:W-:Y:S05]  /*cd80*/  BSYNC.RECONVERGENT B1 ;  /* 0x0000000000017941 */ /* 0x000fea0003800200 */
.L_x_2591:
        /* <DEDUP_REMOVED lines=86> */
.L_x_2598:
[----:B------:R-:W-:Y:S05]  /*d2f0*/  BSYNC.RECONVERGENT B0 ;  /* 0x0000000000007941 */ /* 0x000fea0003800200 */
.L_x_2597:
[----:B-----5:R1:W-:Y:S02]  /*d300*/  STS.128 [R203+0x1000], R20 ;  /* 0x00100014cb007388 */ /* 0x0203e40000000c00 */
.L_x_2596:
[----:B------:R-:W-:Y:S05]  /*d310*/  BSYNC.RECONVERGENT B1 ;  /* 0x0000000000017941 */ /* 0x000fea0003800200 */
.L_x_2595:
        /* <DEDUP_REMOVED lines=84> */
.L_x_2600:
[----:B------:R-:W-:Y:S05]  /*d860*/  BSYNC.RECONVERGENT B0 ;  /* 0x0000000000007941 */ /* 0x000fea0003800200 */
.L_x_2599:
[----:B-----5:R1:W-:Y:S02]  /*d870*/  STS.128 [R203+0x2000], R20 ;  /* 0x00200014cb007388 */ /* 0x0203e40000000c00 */
.L_x_2590:
[----:B------:R-:W-:Y:S05]  /*d880*/  BSYNC.RECONVERGENT B2 ;  /* 0x0000000000027941 */ /* 0x000fea0003800200 */
.L_x_2589:
        /* <DEDUP_REMOVED lines=91> */
.L_x_2604:
[----:B------:R-:W-:Y:S05]  /*de40*/  BSYNC.RECONVERGENT B0 ;  /* 0x0000000000007941 */ /* 0x000fea0003800200 */
.L_x_2603:
[----:B-----5:R1:W-:Y:S02]  /*de50*/  STS.128 [R203+0x800], R20 ;  /* 0x00080014cb007388 */ /* 0x0203e40000000c00 */
.L_x_2602:
[----:B------:R-:W-:Y:S05]  /*de60*/  BSYNC.RECONVERGENT B1 ;  /* 0x0000000000017941 */ /* 0x000fea0003800200 */
.L_x_2601:
        /* <DEDUP_REMOVED lines=86> */
.L_x_2608:
[----:B------:R-:W-:Y:S05]  /*e3d0*/  BSYNC.RECONVERGENT B0 ;  /* 0x0000000000007941 */ /* 0x000fea0003800200 */
.L_x_2607:
[----:B-----5:R1:W-:Y:S02]  /*e3e0*/  STS.128 [R203+0x1800], R20 ;  /* 0x00180014cb007388 */ /* 0x0203e40000000c00 */
.L_x_2606:
[----:B------:R-:W-:Y:S05]  /*e3f0*/  BSYNC.RECONVERGENT B1 ;  /* 0x0000000000017941 */ /* 0x000fea0003800200 */
.L_x_2605:
        /* <DEDUP_REMOVED lines=84> */
.L_x_2610:
[----:B------:R-:W-:Y:S05]  /*e940*/  BSYNC.RECONVERGENT B0 ;  /* 0x0000000000007941 */ /* 0x000fea0003800200 */
.L_x_2609:
[----:B-----5:R1:W-:Y:S02]  /*e950*/  STS.128 [R203+0x2800], R20 ;  /* 0x00280014cb007388 */ /* 0x0203e40000000c00 */
.L_x_2564:
[----:B------:R-:W-:Y:S05]  /*e960*/  BSYNC.RECONVERGENT B3 ;  /* 0x0000000000037941 */ /* 0x000fea0003800200 */
.L_x_2559:
[----:B-1--45:R-:W-:Y:S01]  /*e970*/  IADD3 R3, PT, PT, -R55, R68, RZ ;  /* 0x0000004437037210 */ /* 0x032fe20007ffe1ff */
        /* <DEDUP_REMOVED lines=24> */
.L_x_2613:
[----:B------:R3:W-:Y:S02]  /*eb00*/  STS.128 [R203+0x7000], RZ ;  /* 0x007000ffcb007388 */ /* 0x0007e40000000c00 */
.L_x_2612:
[----:B------:R-:W-:Y:S05]  /*eb10*/  BSYNC.RECONVERGENT B0 ;  /* 0x0000000000007941 */ /* 0x000fea0003800200 */
.L_x_2611:
        /* <DEDUP_REMOVED lines=24> */
.L_x_2616:
[----:B------:R3:W-:Y:S02]  /*eca0*/  STS.128 [R203+0x7800], RZ ;  /* 0x007800ffcb007388 */ /* 0x0007e40000000c00 */
.L_x_2615:
[----:B------:R-:W-:Y:S05]  /*ecb0*/  BSYNC.RECONVERGENT B0 ;  /* 0x0000000000007941 */ /* 0x000fea0003800200 */
.L_x_2614:
        /* <DEDUP_REMOVED lines=25> */
.L_x_2619:
[----:B------:R3:W-:Y:S02]  /*ee50*/  STS.128 [R203+0x8000], RZ ;  /* 0x008000ffcb007388 */ /* 0x0007e40000000c00 */
.L_x_2618:
[----:B------:R-:W-:Y:S05]  /*ee60*/  BSYNC.RECONVERGENT B0 ;  /* 0x0000000000007941 */ /* 0x000fea0003800200 */
.L_x_2617:
[----:B-1-3--:R-:W-:Y:S01]  /*ee70*/  IADD3 R4, PT, PT, R108, 0x60, RZ ;  /* 0x000000606c047810 */ /* 0x00afe20007ffe0ff */
        /* <DEDUP_REMOVED lines=24> */
.L_x_2621:
[----:B------:R-:W-:Y:S05]  /*f000*/  BSYNC.RECONVERGENT B0 ;  /* 0x0000000000007941 */ /* 0x000fea0003800200 */
.L_x_2620:
        /* <DEDUP_REMOVED lines=28> */
.L_x_2624:
[----:B------:R1:W-:Y:S01]  /*f1d0*/  STS.128 [R203+0xd000], RZ ;  /* 0x00d000ffcb007388 */ /* 0x0003e20000000c00 */
[----:B------:R-:W-:Y:S05]  /*f1e0*/  BRA `(.L_x_2625) ;  /* 0x00000000000c7947 */ /* 0x000fea0003800000 */
.L_x_2623:
[----:B------:R1:W-:Y:S04]  /*f1f0*/  STS.128 [R203+0x9000], RZ ;  /* 0x009000ffcb007388 */ /* 0x0003e80000000c00 */
[----:B------:R1:W-:Y:S04]  /*f200*/  STS.128 [R203+0xb000], RZ ;  /* 0x00b000ffcb007388 */ /* 0x0003e80000000c00 */
[----:B------:R1:W-:Y:S02]  /*f210*/  STS.128 [R203+0xd000], RZ ;  /* 0x00d000ffcb007388 */ /* 0x0003e40000000c00 */
.L_x_2625:
[----:B------:R-:W-:Y:S05]  /*f220*/  BSYNC.RECONVERGENT B0 ;  /* 0x0000000000007941 */ /* 0x000fea0003800200 */
.L_x_2622:
        /* <DEDUP_REMOVED lines=27> */
.L_x_2628:
[----:B------:R1:W-:Y:S02]  /*f3e0*/  STS.128 [R203+0xd800], RZ ;  /* 0x00d800ffcb007388 */ /* 0x0003e40000000c00 */
.L_x_2627:
[----:B------:R-:W-:Y:S05]  /*f3f0*/  BSYNC.RECONVERGENT B0 ;  /* 0x0000000000007941 */ /* 0x000fea0003800200 */
.L_x_2626:
        /* <DEDUP_REMOVED lines=27> */
.L_x_2631:
[----:B------:R1:W-:Y:S02]  /*f5b0*/  STS.128 [R203+0xe000], RZ ;  /* 0x00e000ffcb007388 */ /* 0x0003e40000000c00 */
.L_x_2630:
[----:B------:R-:W-:Y:S05]  /*f5c0*/  BSYNC.RECONVERGENT B0 ;  /* 0x0000000000007941 */ /* 0x000fea0003800200 */
.L_x_2629:
        /* <DEDUP_REMOVED lines=31> */
.L_x_2634:
[----:B------:R1:W-:Y:S02]  /*f7c0*/  STS.128 [R203+0xe800], RZ ;  /* 0x00e800ffcb007388 */ /* 0x0003e40000000c00 */
.L_x_2633:
[----:B------:R-:W-:Y:S05]  /*f7d0*/  BSYNC.RECONVERGENT B0 ;  /* 0x0000000000007941 */ /* 0x000fea0003800200 */
.L_x_2632:
        /* <DEDUP_REMOVED lines=8> */
[----:B------:R-:W-:Y:S01]  /*f860*/  IMAD.SHL.U32 R5, R199, 0x2, RZ ;  /* 0x00000002c7057824 */ /* 0x000fe200078e00ff */
[----:B------:R-:W2:Y:S01]  /*f870*/  LDSM.16.M88.4 R24, [R187+0x3000] ;  /* 0x00300000bb18783b */ /* 0x000ea20000000200 */
[----:B------:R-:W-:Y:S01]  /*f880*/  ISETP.GT.AND P0, PT, R66, R189, PT ;  /* 0x000000bd4200720c */ /* 0x000fe20003f04270 */
[----:B------:R-:W-:Y:S01]  /*f890*/  BSSY.RECONVERGENT B1, `(.L_x_2635) ;  /* 0x0000139000017945 */ /* 0x000fe20003800200 */
[----:B-----5:R-:W-:Y:S01]  /*f8a0*/  IADD3 R0, PT, PT, R0, R68, -R205 ;  /* 0x0000004400007210 */ /* 0x020fe20007ffe8cd */
[----:B------:R-:W3:Y:S01]  /*f8b0*/  LDSM.16.M88.4 R16, [R187+0x3400] ;  /* 0x00340000bb10783b */ /* 0x000ee20000000200 */
[----:B------:R-:W-:Y:S01]  /*f8c0*/  IADD3 R2, PT, PT, R68, -R205, -R2 ;  /* 0x800000cd44027210 */ /* 0x000fe20007ffe802 */
[----:B------:R-:W-:-:S02]  /*f8d0*/  IMAD.IADD R65, R200, 0x1, R65 ;  /* 0x00000001c8417824 */ /* 0x000fc400078e0241 */
[----:B-1----:R-:W1:Y:S02]  /*f8e0*/  LDSM.16.M88.4 R8, [R187+0x3800] ;  /* 0x00380000bb08783b */ /* 0x002e640000000200 */
[----:B------:R-:W-:Y:S01]  /*f8f0*/  IMAD.IADD R3, R65, 0x1, R0 ;  /* 0x0000000141037824 */ /* 0x000fe200078e0200 */
[----:B------:R-:W-:Y:S01]  /*f900*/  LOP3.LUT R0, R5, 0x6, RZ, 0xc0, !PT ;  /* 0x0000000605007812 */ /* 0x000fe200078ec0ff */
[----:B------:R-:W-:Y:S01]  /*f910*/  LDSM.16.M88.4 R56, [R186] ;  /* 0x00000000ba38783b */ /* 0x000fe20000000200 */
[----:B------:R-:W-:Y:S02]  /*f920*/  IMAD.IADD R212, R65, 0x1, R2 ;  /* 0x0000000141d47824 */ /* 0x000fe400078e0202 */
[C-C-:B------:R-:W-:Y:S01]  /*f930*/  VIADDMNMX R204, R3.reuse, 0x1, R68.reuse, PT ;  /* 0x0000000103cc7846 */ /* 0x140fe20003800144 */
[----:B------:R-:W4:Y:S01]  /*f940*/  LDSM.16.M88.4 R48, [R184+0x3000] ;  /* 0x00300000b830783b */ /* 0x000f220000000200 */
[----:B------:R-:W-:Y:S02]  /*f950*/  VIADDMNMX R206, R3, 0x9, R68, PT ;  /* 0x0000000903ce7846 */ /* 0x000fe40003800144 */
[----:B------:R-:W-:Y:S01]  /*f960*/  VIMNMX R213, PT, PT, RZ, R212, !PT ;  /* 0x000000d4ffd57248 */ /* 0x000fe20007fe0100 */
        /* <DEDUP_REMOVED lines=139> */
[----:B------:R-:W-:Y:S03]  /*10220*/  HMMA.16816.F32 R112, R80, R50, R112 ;  /* 0x000000325070723c */ /* 0x000fe60000001870 */
[----:B------:R-:W-:-:S05]  /*10230*/  IMAD.IADD R51, R55, 0x1, R0 ;  /* 0x0000000137337824 */ /* 0x000fca00078e0200 */
[C---:B---3--:R-:W-:Y:S08]  /*10240*/  HMMA.16816.F32 R104, R80.reuse, R40, R104 ;  /* 0x000000285068723c */ /* 0x048ff00000001868 */
[C---:B------:R-:W-:Y:S08]  /*10250*/  HMMA.16816.F32 R100, R80.reuse, R42, R100 ;  /* 0x0000002a5064723c */ /* 0x040ff00000001864 */
[C---:B-1----:R-:W-:Y:S08]  /*10260*/  HMMA.16816.F32 R96, R80.reuse, R36, R96 ;  /* 0x000000245060723c */ /* 0x042ff00000001860 */
[C---:B------:R-:W-:Y:S08]  /*10270*/  HMMA.16816.F32 R92, R80.reuse, R38, R92 ;  /* 0x00000026505c723c */ /* 0x040ff0000000185c */
[C---:B----4-:R-:W-:Y:S08]  /*10280*/  HMMA.16816.F32 R88, R80.reuse, R32, R88 ;  /* 0x000000205058723c */ /* 0x050ff00000001858 */
[----:B------:R-:W-:Y:S01]  /*10290*/  HMMA.16816.F32 R84, R80, R34, R84 ;  /* 0x000000225054723c */ /* 0x000fe20000001854 */
[----:B------:R-:W-:Y:S07]  /*102a0*/  BAR.SYNC.DEFER_BLOCKING 0x0 ;  /* 0x0000000000007b1d */ /* 0x000fee0000010000 */
[----:B------:R-:W-:-:S12]  /*102b0*/  @!P0 BRA `(.L_x_2636) ;  /* 0x0000000800588947 */ /* 0x000fd80003800000 */
        /* <DEDUP_REMOVED lines=13> */
.L_x_2638:
        /* <DEDUP_REMOVED lines=42> */
[C---:B------:R-:W-:Y:S02]  /*10630*/  IMAD.WIDE R38, R3.reuse, 0x4, R208 ;  /* 0x0000000403267825 */ /* 0x040fe400078e02d0 */
        /* <DEDUP_REMOVED lines=17> */
.L_x_2639:
[----:B------:R-:W-:Y:S05]  /*10750*/  BSYNC.RECONVERGENT B0 ;  /* 0x0000000000007941 */ /* 0x000fea0003800200 */
.L_x_2637:
        /* <DEDUP_REMOVED lines=73> */
.L_x_2641:
[----:B------:R3:W-:Y:S02]  /*10bf0*/  STS.128 [R203+0x8800], RZ ;  /* 0x008800ffcb007388 */ /* 0x0007e40000000c00 */
.L_x_2642:
[----:B------:R-:W-:Y:S05]  /*10c00*/  BSYNC.RECONVERGENT B0 ;  /* 0x0000000000007941 */ /* 0x000fea0003800200 */
.L_x_2640:
[----:B------:R-:W0:Y:S02]  /*10c10*/  LDGDEPBAR ;  /* 0x00000000000079af */ /* 0x000e240000000000 */
.L_x_2636:
[----:B------:R-:W-:Y:S05]  /*10c20*/  BSYNC.RECONVERGENT B1 ;  /* 0x0000000000017941 */ /* 0x000fea0003800200 */
.L_x_2635:
[----:B------:R-:W4:Y:S01]  /*10c30*/  LD.E R49, desc[UR4][R120.64+0xdc] ;  /* 0x0000dc0478317980 */ /* 0x000f22000c101900 */
[C---:B-1----:R-:W-:Y:S02]  /*10c40*/  VIADD R3, R51.reuse, 0x1 ;  /* 0x0000000133037836 */ /* 0x042fe40000000000 */
[----:B------:R-:W-:-:S03]  /*10c50*/  VIADD R5, R51, 0x8 ;  /* 0x0000000833057836 */ /* 0x000fc60000000000 */
[C---:B------:R-:W-:Y:S02]  /*10c60*/  ISETP.GE.AND P3, PT, R3.reuse, R212, PT ;  /* 0x000000d40300720c */ /* 0x040fe40003f66270 */
[CC--:B------:R-:W-:Y:S02]  /*10c70*/  ISETP.GE.AND P1, PT, R3.reuse, R213.reuse, PT ;  /* 0x000000d50300720c */ /* 0x0c0fe40003f26270 */
[C---:B------:R-:W-:Y:S02]  /*10c80*/  ISETP.GE.AND P5, PT, R3.reuse, R204, PT ;  /* 0x000000cc0300720c */ /* 0x040fe40003fa6270 */
[----:B------:R-:W-:Y:S01]  /*10c90*/  ISETP.GE.AND P0, PT, R3, R206, PT ;  /* 0x000000ce0300720c */ /* 0x000fe20003f06270 */
[----:B------:R-:W-:Y:S01]  /*10ca0*/  VIADD R3, R51, 0x9 ;  /* 0x0000000933037836 */ /* 0x000fe20000000000 */
[----:B------:R-:W-:Y:S02]  /*10cb0*/  FSEL R31, R31, -INF , P3 ;  /* 0xff8000001f1f7808 */ /* 0x000fe40001800000 */
[----:B------:R-:W-:-:S02]  /*10cc0*/  ISETP.GE.AND P2, PT, R5, R213, PT ;  /* 0x000000d50500720c */ /* 0x000fc40003f46270 */
[----:B------:R-:W-:Y:S02]  /*10cd0*/  FSEL R29, R29, -INF , P1 ;  /* 0xff8000001d1d7808 */ /* 0x000fe40000800000 */
[----:B------:R-:W-:Y:S02]  /*10ce0*/  FSEL R41, R31, -INF , !P0 ;  /* 0xff8000001f297808 */ /* 0x000fe40004000000 */
[----:B------:R-:W-:Y:S02]  /*10cf0*/  ISETP.GE.AND P0, PT, R3, R212, PT ;  /* 0x000000d40300720c */ /* 0x000fe40003f06270 */
[C---:B------:R-:W-:Y:S02]  /*10d00*/  ISETP.GE.AND P6, PT, R5.reuse, R204, PT ;  /* 0x000000cc0500720c */ /* 0x040fe40003fc6270 */
[C---:B------:R-:W-:Y:S02]  /*10d10*/  ISETP.GE.AND P1, PT, R5.reuse, R212, PT ;  /* 0x000000d40500720c */ /* 0x040fe40003f26270 */
[----:B------:R-:W-:Y:S01]  /*10d20*/  ISETP.GE.AND P4, PT, R5, R206, PT ;  /* 0x000000ce0500720c */ /* 0x000fe20003f86270 */
[----:B------:R-:W-:Y:S01]  /*10d30*/  VIADD R5, R51, 0x10 ;  /* 0x0000001033057836 */ /* 0x000fe20000000000 */
[----:B------:R-:W-:-:S02]  /*10d40*/  FSEL R71, R29, -INF , !P5 ;  /* 0xff8000001d477808 */ /* 0x000fc40006800000 */
[----:B------:R-:W-:Y:S02]  /*10d50*/  FSEL R24, R24, -INF , P2 ;  /* 0xff80000018187808 */ /* 0x000fe40001000000 */
[C---:B------:R-:W-:Y:S02]  /*10d60*/  ISETP.GE.AND P3, PT, R3.reuse, R213, PT ;  /* 0x000000d50300720c */ /* 0x040fe40003f66270 */
[C---:B------:R-:W-:Y:S02]  /*10d70*/  ISETP.GE.AND P5, PT, R3.reuse, R204, PT ;  /* 0x000000cc0300720c */ /* 0x040fe40003fa6270 */
[----:B------:R-:W-:Y:S01]  /*10d80*/  ISETP.GE.AND P2, PT, R3, R206, PT ;  /* 0x000000ce0300720c */ /* 0x000fe20003f46270 */
[----:B------:R-:W-:Y:S01]  /*10d90*/  VIADD R3, R51, 0x11 ;  /* 0x0000001133037836 */ /* 0x000fe20000000000 */
[----:B------:R-:W-:Y:S02]  /*10da0*/  FSEL R27, R27, -INF , P0 ;  /* 0xff8000001b1b7808 */ /* 0x000fe40000000000 */
[----:B------:R-:W-:-:S02]  /*10db0*/  FSEL R26, R26, -INF , P1 ;  /* 0xff8000001a1a7808 */ /* 0x000fc40000800000 */
[----:B------:R-:W-:Y:S02]  /*10dc0*/  ISETP.GE.AND P1, PT, R5, R213, PT ;  /* 0x000000d50500720c */ /* 0x000fe40003f26270 */
[----:B------:R-:W-:Y:S02]  /*10dd0*/  FSEL R25, R25, -INF , P3 ;  /* 0xff80000019197808 */ /* 0x000fe40001800000 */
[----:B------:R-:W-:Y:S02]  /*10de0*/  FSEL R43, R27, -INF , !P2 ;  /* 0xff8000001b2b7808 */ /* 0x000fe40005000000 */
[----:B------:R-:W-:Y:S02]  /*10df0*/  FSEL R45, R24, -INF , !P6 ;  /* 0xff800000182d7808 */ /* 0x000fe40007000000 */
[----:B------:R-:W-:Y:S02]  /*10e00*/  FSEL R69, R26, -INF , !P4 ;  /* 0xff8000001a457808 */ /* 0x000fe40006000000 */
[----:B------:R-:W-:-:S02]  /*10e10*/  ISETP.GE.AND P2, PT, R3, R212, PT ;  /* 0x000000d40300720c */ /* 0x000fc40003f46270 */
[C---:B------:R-:W-:Y:S02]  /*10e20*/  ISETP.GE.AND P6, PT, R5.reuse, R204, PT ;  /* 0x000000cc0500720c */ /* 0x040fe40003fc6270 */
[C---:B------:R-:W-:Y:S02]  /*10e30*/  ISETP.GE.AND P3, PT, R5.reuse, R212, PT ;  /* 0x000000d40500720c */ /* 0x040fe40003f66270 */
[----:B------:R-:W-:Y:S01]  /*10e40*/  ISETP.GE.AND P4, PT, R5, R206, PT ;  /* 0x000000ce0500720c */ /* 0x000fe20003f86270 */
[----:B------:R-:W-:Y:S01]  /*10e50*/  VIADD R5, R51, 0x18 ;  /* 0x0000001833057836 */ /* 0x000fe20000000000 */
[----:B------:R-:W-:Y:S02]  /*10e60*/  FSEL R73, R25, -INF , !P5 ;  /* 0xff80000019497808 */ /* 0x000fe40006800000 */
[----:B------:R-:W-:Y:S02]  /*10e70*/  ISETP.GE.AND P0, PT, R3, R213, PT ;  /* 0x000000d50300720c */ /* 0x000fe40003f06270 */
[----:B------:R-:W-:-:S02]  /*10e80*/  FSEL R20, R20, -INF , P1 ;  /* 0xff80000014147808 */ /* 0x000fc40000800000 */
[C---:B------:R-:W-:Y:S02]  /*10e90*/  ISETP.GE.AND P5, PT, R3.reuse, R204, PT ;  /* 0x000000cc0300720c */ /* 0x040fe40003fa6270 */
[----:B------:R-:W-:Y:S01]  /*10ea0*/  ISETP.GE.AND P1, PT, R3, R206, PT ;  /* 0x000000ce0300720c */ /* 0x000fe20003f26270 */
[----:B------:R-:W-:Y:S01]  /*10eb0*/  VIADD R3, R51, 0x19 ;  /* 0x0000001933037836 */ /* 0x000fe20000000000 */
[----:B------:R-:W-:Y:S02]  /*10ec0*/  FSEL R23, R23, -INF , P2 ;  /* 0xff80000017177808 */ /* 0x000fe40001000000 */
[----:B------:R-:W-:Y:S02]  /*10ed0*/  FSEL R22, R22, -INF , P3 ;  /* 0xff80000016167808 */ /* 0x000fe40001800000 */
[----:B------:R-:W-:Y:S01]  /*10ee0*/  FSEL R7, R21, -INF , P0 ;  /* 0xff80000015077808 */ /* 0x000fe20000000000 */
[----:B------:R-:W-:Y:S01]  /*10ef0*/  VIADD R21, R51, 0x20 ;  /* 0x0000002033157836 */ /* 0x000fe20000000000 */
[----:B------:R-:W-:-:S02]  /*10f00*/  ISETP.GE.AND P3, PT, R5, R213, PT ;  /* 0x000000d50500720c */ /* 0x000fc40003f66270 */
[-C--:B------:R-:W-:Y:S02]  /*10f10*/  ISETP.GE.AND P0, PT, R5, R212.reuse, PT ;  /* 0x000000d40500720c */ /* 0x080fe40003f06270 */
[----:B------:R-:W-:Y:S02]  /*10f20*/  FSEL R35, R23, -INF , !P1 ;  /* 0xff80000017237808 */ /* 0x000fe40004800000 */
[----:B------:R-:W-:Y:S02]  /*10f30*/  FSEL R37, R20, -INF , !P6 ;  /* 0xff80000014257808 */ /* 0x000fe40007000000 */
[----:B------:R-:W-:Y:S02]  /*10f40*/  FSEL R39, R22, -INF , !P4 ;  /* 0xff80000016277808 */ /* 0x000fe40006000000 */
[----:B------:R-:W-:Y:S02]  /*10f50*/  ISETP.GE.AND P1, PT, R3, R212, PT ;  /* 0x000000d40300720c */ /* 0x000fe40003f26270 */
[----:B------:R-:W-:-:S02]  /*10f60*/  ISETP.GE.AND P6, PT, R5, R204, PT ;  /* 0x000000cc0500720c */ /* 0x000fc40003fc6270 */
[----:B------:R-:W-:Y:S02]  /*10f70*/  ISETP.GE.AND P4, PT, R5, R206, PT ;  /* 0x000000ce0500720c */ /* 0x000fe40003f86270 */
[----:B------:R-:W-:Y:S02]  /*10f80*/  ISETP.GE.AND P2, PT, R3, R213, PT ;  /* 0x000000d50300720c */ /* 0x000fe40003f46270 */
[----:B------:R-:W-:Y:S02]  /*10f90*/  FSEL R5, R16, -INF , P3 ;  /* 0xff80000010057808 */ /* 0x000fe40001800000 */
[----:B------:R-:W-:Y:S02]  /*10fa0*/  FSEL R18, R18, -INF , P0 ;  /* 0xff80000012127808 */ /* 0x000fe40000000000 */
[----:B------:R-:W-:Y:S02]  /*10fb0*/  FSEL R7, R7, -INF , !P5 ;  /* 0xff80000007077808 */ /* 0x000fe40006800000 */
[----:B------:R-:W-:-:S02]  /*10fc0*/  ISETP.GE.AND P5, PT, R3, R204, PT ;  /* 0x000000cc0300720c */ /* 0x000fc40003fa6270 */
[----:B------:R-:W-:Y:S01]  /*10fd0*/  ISETP.GE.AND P3, PT, R3, R206, PT ;  /* 0x000000ce0300720c */ /* 0x000fe20003f66270 */
[----:B------:R-:W-:Y:S01]  /*10fe0*/  VIADD R3, R51, 0x21 ;  /* 0x0000002133037836 */ /* 0x000fe20000000000 */
[----:B------:R-:W-:Y:S02]  /*10ff0*/  FSEL R19, R19, -INF , P1 ;  /* 0xff80000013137808 */ /* 0x000fe40000800000 */
[----:B------:R-:W-:Y:S02]  /*11000*/  FSEL R5, R5, -INF , !P6 ;  /* 0xff80000005057808 */ /* 0x000fe40007000000 */
[----:B------:R-:W-:Y:S02]  /*11010*/  FSEL R17, R17, -INF , P2 ;  /* 0xff80000011117808 */ /* 0x000fe40001000000 */
[----:B------:R-:W-:Y:S02]  /*11020*/  FSEL R23, R18, -INF , !P4 ;  /* 0xff80000012177808 */ /* 0x000fe40006000000 */
[----:B------:R-:W-:-:S02]  /*11030*/  ISETP.GE.AND P0, PT, R21, R213, PT ;  /* 0x000000d51500720c */ /* 0x000fc40003f06270 */
[C---:B------:R-:W-:Y:S02]  /*11040*/  ISETP.GE.AND P6, PT, R21.reuse, R204, PT ;  /* 0x000000cc1500720c */ /* 0x040fe40003fc6270 */
[C---:B------:R-:W-:Y:S02]  /*11050*/  ISETP.GE.AND P2, PT, R21.reuse, R212, PT ;  /* 0x000000d41500720c */ /* 0x040fe40003f46270 */
[----:B------:R-:W-:Y:S02]  /*11060*/  ISETP.GE.AND P4, PT, R21, R206, PT ;  /* 0x000000ce1500720c */ /* 0x000fe40003f86270 */
[----:B------:R-:W-:Y:S01]  /*11070*/  FSEL R21, R19, -INF , !P3 ;  /* 0xff80000013157808 */ /* 0x000fe20005800000 */
[----:B------:R-:W-:Y:S01]  /*11080*/  VIADD R19, R51, 0x28 ;  /* 0x0000002833137836 */ /* 0x000fe20000000000 */
[C---:B------:R-:W-:Y:S02]  /*11090*/  ISETP.GE.AND P1, PT, R3.reuse, R213, PT ;  /* 0x000000d50300720c */ /* 0x040fe40003f26270 */
[----:B------:R-:W-:-:S02]  /*110a0*/  ISETP.GE.AND P3, PT, R3, R212, PT ;  /* 0x000000d40300720c */ /* 0x000fc40003f66270 */
[----:B------:R-:W-:Y:S02]  /*110b0*/  FSEL R17, R17, -INF , !P5 ;  /* 0xff80000011117808 */ /* 0x000fe40006800000 */
[----:B------:R-:W-:Y:S02]  /*110c0*/  FSEL R12, R12, -INF , P0 ;  /* 0xff8000000c0c7808 */ /* 0x000fe40000000000 */
[C---:B------:R-:W-:Y:S02]  /*110d0*/  ISETP.GE.AND P5, PT, R3.reuse, R204, PT ;  /* 0x000000cc0300720c */ /* 0x040fe40003fa6270 */
[----:B------:R-:W-:Y:S01]  /*110e0*/  ISETP.GE.AND P0, PT, R3, R206, PT ;  /* 0x000000ce0300720c */ /* 0x000fe20003f06270 */
[----:B------:R-:W-:Y:S01]  /*110f0*/  VIADD R3, R51, 0x29 ;  /* 0x0000002933037836 */ /* 0x000fe20000000000 */
[----:B------:R-:W-:Y:S02]  /*11100*/  FSEL R14, R14, -INF , P2 ;  /* 0xff8000000e0e7808 */ /* 0x000fe40001000000 */
[----:B------:R-:W-:-:S02]  /*11110*/  ISETP.GE.AND P2, PT, R19, R213, PT ;  /* 0x000000d51300720c */ /* 0x000fc40003f46270 */
[----:B------:R-:W-:Y:S02]  /*11120*/  FSEL R13, R13, -INF , P1 ;  /* 0xff8000000d0d7808 */ /* 0x000fe40000800000 */
[----:B------:R-:W-:Y:S02]  /*11130*/  FSEL R15, R15, -INF , P3 ;  /* 0xff8000000f0f7808 */ /* 0x000fe40001800000 */
[----:B------:R-:W-:Y:S02]  /*11140*/  ISETP.GE.AND P1, PT, R19, R212, PT ;  /* 0x000000d41300720c */ /* 0x000fe40003f26270 */
[----:B--2---:R-:W-:Y:S02]  /*11150*/  FSEL R33, R13, -INF , !P5 ;  /* 0xff8000000d217808 */ /* 0x004fe40006800000 */
[----:B------:R-:W-:Y:S02]  /*11160*/  FSEL R31, R15, -INF , !P0 ;  /* 0xff8000000f1f7808 */ /* 0x000fe40004000000 */
[----:B------:R-:W-:-:S02]  /*11170*/  FSEL R8, R8, -INF , P2 ;  /* 0xff80000008087808 */ /* 0x000fc40001000000 */
[----:B------:R-:W-:Y:S02]  /*11180*/  FSEL R225, R12, -INF , !P6 ;  /* 0xff8000000ce17808 */ /* 0x000fe40007000000 */
[----:B------:R-:W-:Y:S02]  /*11190*/  FSEL R221, R14, -INF , !P4 ;  /* 0xff8000000edd7808 */ /* 0x000fe40006000000 */
[C---:B------:R-:W-:Y:S02]  /*111a0*/  ISETP.GE.AND P3, PT, R3.reuse, R213, PT ;  /* 0x000000d50300720c */ /* 0x040fe40003f66270 */
[C---:B------:R-:W-:Y:S02]  /*111b0*/  ISETP.GE.AND P5, PT, R3.reuse, R204, PT ;  /* 0x000000cc0300720c */ /* 0x040fe40003fa6270 */
[C---:B------:R-:W-:Y:S02]  /*111c0*/  ISETP.GE.AND P0, PT, R3.reuse, R212, PT ;  /* 0x000000d40300720c */ /* 0x040fe40003f06270 */
[----:B------:R-:W-:Y:S01]  /*111d0*/  ISETP.GE.AND P2, PT, R3, R206, PT ;  /* 0x000000ce0300720c */ /* 0x000fe20003f46270 */
[----:B------:R-:W-:Y:S01]  /*111e0*/  VIADD R3, R51, 0x30 ;  /* 0x0000003033037836 */ /* 0x000fe20000000000 */
[----:B------:R-:W-:-:S02]  /*111f0*/  ISETP.GE.AND P6, PT, R19, R204, PT ;  /* 0x000000cc1300720c */ /* 0x000fc40003fc6270 */
[----:B------:R-:W-:Y:S02]  /*11200*/  ISETP.GE.AND P4, PT, R19, R206, PT ;  /* 0x000000ce1300720c */ /* 0x000fe40003f86270 */
[----:B------:R-:W-:Y:S02]  /*11210*/  FSEL R10, R10, -INF , P1 ;  /* 0xff8000000a0a7808 */ /* 0x000fe40000800000 */
[----:B------:R-:W-:Y:S02]  /*11220*/  FSEL R223, R8, -INF , !P6 ;  /* 0xff80000008df7808 */ /* 0x000fe40007000000 */
[----:B------:R-:W-:Y:S02]  /*11230*/  FSEL R9, R9, -INF , P3 ;  /* 0xff80000009097808 */ /* 0x000fe40001800000 */
[----:B------:R-:W-:Y:S01]  /*11240*/  FSEL R219, R10, -INF , !P4 ;  /* 0xff8000000adb7808 */ /* 0x000fe20006000000 */
[----:B------:R-:W-:Y:S01]  /*11250*/  VIADD R13, R51, 0x31 ;  /* 0x00000031330d7836 */ /* 0x000fe20000000000 */
[----:B------:R-:W-:-:S02]  /*11260*/  ISETP.GE.AND P1, PT, R3, R213, PT ;  /* 0x000000d50300720c */ /* 0x000fc40003f26270 */
[C---:B------:R-:W-:Y:S02]  /*11270*/  ISETP.GE.AND P6, PT, R3.reuse, R204, PT ;  /* 0x000000cc0300720c */ /* 0x040fe40003fc6270 */
[C---:B------:R-:W-:Y:S02]  /*11280*/  ISETP.GE.AND P4, PT, R3.reuse, R212, PT ;  /* 0x000000d40300720c */ /* 0x040fe40003f86270 */
[----:B------:R-:W-:Y:S02]  /*11290*/  ISETP.GE.AND P3, PT, R3, R206, PT ;  /* 0x000000ce0300720c */ /* 0x000fe40003f66270 */
[----:B------:R-:W-:Y:S01]  /*112a0*/  FSEL R3, R11, -INF , P0 ;  /* 0xff8000000b037808 */ /* 0x000fe20000000000 */
[----:B------:R-:W-:-:S03]  /*112b0*/  VIADD R11, R51, 0x38 ;  /* 0x00000038330b7836 */ /* 0x000fc60000000000 */
[----:B------:R-:W-:Y:S02]  /*112c0*/  FSEL R3, R3, -INF , !P2 ;  /* 0xff80000003037808 */ /* 0x000fe40005000000 */
[C---:B------:R-:W-:Y:S02]  /*112d0*/  ISETP.GE.AND P2, PT, R13.reuse, R212, PT ;  /* 0x000000d40d00720c */ /* 0x040fe40003f46270 */
[----:B------:R-:W-:Y:S02]  /*112e0*/  ISETP.GE.AND P0, PT, R13, R213, PT ;  /* 0x000000d50d00720c */ /* 0x000fe40003f06270 */
[----:B------:R-:W-:Y:S01]  /*112f0*/  FSEL R29, R9, -INF , !P5 ;  /* 0xff800000091d7808 */ /* 0x000fe20006800000 */
[----:B------:R-:W-:Y:S01]  /*11300*/  VIADD R9, R51, 0x39 ;  /* 0x0000003933097836 */ /* 0x000fe20000000000 */
[----:B------:R-:W-:Y:S02]  /*11310*/  FSEL R132, R132, -INF , P1 ;  /* 0xff80000084847808 */ /* 0x000fe40000800000 */
[----:B------:R-:W-:-:S02]  /*11320*/  ISETP.GE.AND P1, PT, R13, R206, PT ;  /* 0x000000ce0d00720c */ /* 0x000fc40003f26270 */
[----:B------:R-:W-:Y:S02]  /*11330*/  FSEL R134, R134, -INF , P4 ;  /* 0xff80000086867808 */ /* 0x000fe40002000000 */
[----:B------:R-:W-:Y:S02]  /*11340*/  FSEL R135, R135, -INF , P2 ;  /* 0xff80000087877808 */ /* 0x000fe40001000000 */
[----:B------:R-:W-:Y:S02]  /*11350*/  FSEL R133, R133, -INF , P0 ;  /* 0xff80000085857808 */ /* 0x000fe40000000000 */
[----:B------:R-:W-:Y:S02]  /*11360*/  ISETP.GE.AND P5, PT, R13, R204, PT ;  /* 0x000000cc0d00720c */ /* 0x000fe40003fa6270 */
[C---:B------:R-:W-:Y:S02]  /*11370*/  ISETP.GE.AND P4, PT, R11.reuse, R213, PT ;  /* 0x000000d50b00720c */ /* 0x040fe40003f86270 */
[----:B------:R-:W-:-:S02]  /*11380*/  ISETP.GE.AND P0, PT, R11, R212, PT ;  /* 0x000000d40b00720c */ /* 0x000fc40003f06270 */
[----:B------:R-:W-:Y:S02]  /*11390*/  FSEL R217, R132, -INF , !P6 ;  /* 0xff80000084d97808 */ /* 0x000fe40007000000 */
[----:B------:R-:W-:Y:S02]  /*113a0*/  FSEL R181, R134, -INF , !P3 ;  /* 0xff80000086b57808 */ /* 0x000fe40005800000 */
[----:B------:R-:W-:Y:S02]  /*113b0*/  FSEL R177, R135, -INF , !P1 ;  /* 0xff80000087b17808 */ /* 0x000fe40004800000 */
[C---:B------:R-:W-:Y:S02]  /*113c0*/  ISETP.GE.AND P6, PT, R11.reuse, R204, PT ;  /* 0x000000cc0b00720c */ /* 0x040fe40003fc6270 */
[----:B------:R-:W-:Y:S01]  /*113d0*/  ISETP.GE.AND P3, PT, R11, R206, PT ;  /* 0x000000ce0b00720c */ /* 0x000fe20003f66270 */
[----:B------:R-:W-:Y:S01]  /*113e0*/  VIADD R11, R51, 0x40 ;  /* 0x00000040330b7836 */ /* 0x000fe20000000000 */
[----:B------:R-:W-:-:S02]  /*113f0*/  ISETP.GE.AND P1, PT, R9, R212, PT ;  /* 0x000000d40900720c */ /* 0x000fc40003f26270 */
[----:B------:R-:W-:Y:S02]  /*11400*/  ISETP.GE.AND P2, PT, R9, R213, PT ;  /* 0x000000d50900720c */ /* 0x000fe40003f46270 */
[----:B------:R-:W-:Y:S02]  /*11410*/  FSEL R215, R133, -INF , !P5 ;  /* 0xff80000085d77808 */ /* 0x000fe40006800000 */
[----:B------:R-:W-:Y:S02]  /*11420*/  FSEL R128, R128, -INF , P4 ;  /* 0xff80000080807808 */ /* 0x000fe40002000000 */
[----:B------:R-:W-:Y:S02]  /*11430*/  FSEL R130, R130, -INF , P0 ;  /* 0xff80000082827808 */ /* 0x000fe40000000000 */
[C---:B------:R-:W-:Y:S02]  /*11440*/  ISETP.GE.AND P5, PT, R9.reuse, R204, PT ;  /* 0x000000cc0900720c */ /* 0x040fe40003fa6270 */
[----:B------:R-:W-:Y:S01]  /*11450*/  ISETP.GE.AND P4, PT, R9, R206, PT ;  /* 0x000000ce0900720c */ /* 0x000fe20003f86270 */
[----:B------:R-:W-:Y:S01]  /*11460*/  VIADD R9, R51, 0x41 ;  /* 0x0000004133097836 */ /* 0x000fe20000000000 */
[----:B------:R-:W-:-:S02]  /*11470*/  FSEL R131, R131, -INF , P1 ;  /* 0xff80000083837808 */ /* 0x000fc40000800000 */
[----:B------:R-:W-:Y:S02]  /*11480*/  FSEL R129, R129, -INF , P2 ;  /* 0xff80000081817808 */ /* 0x000fe40001000000 */
[----:B------:R-:W-:Y:S02]  /*11490*/  FSEL R183, R128, -INF , !P6 ;  /* 0xff80000080b77808 */ /* 0x000fe40007000000 */
[----:B------:R-:W-:Y:S02]  /*114a0*/  FSEL R179, R130, -INF , !P3 ;  /* 0xff80000082b37808 */ /* 0x000fe40005800000 */
[C---:B------:R-:W-:Y:S02]  /*114b0*/  ISETP.GE.AND P2, PT, R11.reuse, R212, PT ;  /* 0x000000d40b00720c */ /* 0x040fe40003f46270 */
[C---:B------:R-:W-:Y:S02]  /*114c0*/  ISETP.GE.AND P0, PT, R11.reuse, R213, PT ;  /* 0x000000d50b00720c */ /* 0x040fe40003f06270 */
[----:B------:R-:W-:-:S02]  /*114d0*/  ISETP.GE.AND P6, PT, R11, R204, PT ;  /* 0x000000cc0b00720c */ /* 0x000fc40003fc6270 */
[----:B------:R-:W-:Y:S01]  /*114e0*/  ISETP.GE.AND P3, PT, R11, R206, PT ;  /* 0x000000ce0b00720c */ /* 0x000fe20003f66270 */
[----:B------:R-:W-:Y:S01]  /*114f0*/  VIADD R11, R51, 0x48 ;  /* 0x00000048330b7836 */ /* 0x000fe20000000000 */
[----:B------:R-:W-:Y:S02]  /*11500*/  FSEL R135, R131, -INF , !P4 ;  /* 0xff80000083877808 */ /* 0x000fe40006000000 */
[C---:B------:R-:W-:Y:S02]  /*11510*/  ISETP.GE.AND P1, PT, R9.reuse, R213, PT ;  /* 0x000000d50900720c */ /* 0x040fe40003f26270 */
[----:B------:R-:W-:Y:S02]  /*11520*/  ISETP.GE.AND P4, PT, R9, R212, PT ;  /* 0x000000d40900720c */ /* 0x000fe40003f86270 */
[----:B------:R-:W-:Y:S02]  /*11530*/  FSEL R126, R126, -INF , P2 ;  /* 0xff8000007e7e7808 */ /* 0x000fe40001000000 */
[----:B------:R-:W-:-:S02]  /*11540*/  FSEL R129, R129, -INF , !P5 ;  /* 0xff80000081817808 */ /* 0x000fc40006800000 */
[----:B------:R-:W-:Y:S02]  /*11550*/  FSEL R124, R124, -INF , P0 ;  /* 0xff8000007c7c7808 */ /* 0x000fe40000000000 */
[C---:B------:R-:W-:Y:S02]  /*11560*/  ISETP.GE.AND P5, PT, R9.reuse, R204, PT ;  /* 0x000000cc0900720c */ /* 0x040fe40003fa6270 */
[----:B------:R-:W-:Y:S01]  /*11570*/  ISETP.GE.AND P0, PT, R9, R206, PT ;  /* 0x000000ce0900720c */ /* 0x000fe20003f06270 */
[----:B------:R-:W-:Y:S01]  /*11580*/  VIADD R9, R51, 0x49 ;  /* 0x0000004933097836 */ /* 0x000fe20000000000 */
[----:B------:R-:W-:Y:S02]  /*11590*/  ISETP.GE.AND P2, PT, R11, R213, PT ;  /* 0x000000d50b00720c */ /* 0x000fe40003f46270 */
[----:B------:R-:W-:Y:S02]  /*115a0*/  FSEL R125, R125, -INF , P1 ;  /* 0xff8000007d7d7808 */ /* 0x000fe40000800000 */
[----:B------:R-:W-:-:S02]  /*115b0*/  FSEL R127, R127, -INF , P4 ;  /* 0xff8000007f7f7808 */ /* 0x000fc40002000000 */
[----:B------:R-:W-:Y:S02]  /*115c0*/  FSEL R171, R126, -INF , !P3 ;  /* 0xff8000007eab7808 */ /* 0x000fe40005800000 */
[----:B------:R-:W-:Y:S02]  /*115d0*/  ISETP.GE.AND P3, PT, R11, R212, PT ;  /* 0x000000d40b00720c */ /* 0x000fe40003f66270 */
[----:B------:R-:W-:Y:S02]  /*115e0*/  FSEL R175, R124, -INF , !P6 ;  /* 0xff8000007caf7808 */ /* 0x000fe40007000000 */
[----:B------:R-:W-:Y:S02]  /*115f0*/  FSEL R149, R125, -INF , !P5 ;  /* 0xff8000007d957808 */ /* 0x000fe40006800000 */
[----:B------:R-:W-:Y:S02]  /*11600*/  FSEL R157, R127, -INF , !P0 ;  /* 0xff8000007f9d7808 */ /* 0x000fe40004000000 */
[----:B------:R-:W-:-:S02]  /*11610*/  FSEL R112, R112, -INF , P2 ;  /* 0xff80000070707808 */ /* 0x000fc40001000000 */
[C---:B------:R-:W-:Y:S02]  /*11620*/  ISETP.GE.AND P6, PT, R11.reuse, R204, PT ;  /* 0x000000cc0b00720c */ /* 0x040fe40003fc6270 */
[----:B------:R-:W-:Y:S01]  /*11630*/  ISETP.GE.AND P1, PT, R11, R206, PT ;  /* 0x000000ce0b00720c */ /* 0x000fe20003f26270 */
[----:B------:R-:W-:Y:S01]  /*11640*/  VIADD R11, R51, 0x50 ;  /* 0x00000050330b7836 */ /* 0x000fe20000000000 */
[C---:B------:R-:W-:Y:S02]  /*11650*/  ISETP.GE.AND P4, PT, R9.reuse, R213, PT ;  /* 0x000000d50900720c */ /* 0x040fe40003f86270 */
[C---:B------:R-:W-:Y:S02]  /*11660*/  ISETP.GE.AND P5, PT, R9.reuse, R204, PT ;  /* 0x000000cc0900720c */ /* 0x040fe40003fa6270 */
[C---:B------:R-:W-:Y:S02]  /*11670*/  ISETP.GE.AND P0, PT, R9.reuse, R212, PT ;  /* 0x000000d40900720c */ /* 0x040fe40003f06270 */
[----:B------:R-:W-:Y:S01]  /*11680*/  ISETP.GE.AND P2, PT, R9, R206, PT ;  /* 0x000000ce0900720c */ /* 0x000fe20003f46270 */
[----:B------:R-:W-:Y:S01]  /*11690*/  VIADD R9, R51, 0x51 ;  /* 0x0000005133097836 */ /* 0x000fe20000000000 */
[----:B------:R-:W-:-:S02]  /*116a0*/  FSEL R114, R114, -INF , P3 ;  /* 0xff80000072727808 */ /* 0x000fc40001800000 */
[----:B------:R-:W-:Y:S02]  /*116b0*/  FSEL R115, R115, -INF , P0 ;  /* 0xff80000073737808 */ /* 0x000fe40000000000 */
[----:B------:R-:W-:Y:S02]  /*116c0*/  FSEL R169, R114, -INF , !P1 ;  /* 0xff80000072a97808 */ /* 0x000fe40004800000 */
[CC--:B------:R-:W-:Y:S02]  /*116d0*/  ISETP.GE.AND P3, PT, R11.reuse, R213.reuse, PT ;  /* 0x000000d50b00720c */ /* 0x0c0fe40003f66270 */
[----:B------:R-:W-:Y:S02]  /*116e0*/  ISETP.GE.AND P1, PT, R11, R212, PT ;  /* 0x000000d40b00720c */ /* 0x000fe40003f26270 */
[----:B------:R-:W-:Y:S02]  /*116f0*/  ISETP.GE.AND P0, PT, R9, R213, PT ;  /* 0x000000d50900720c */ /* 0x000fe40003f06270 */
[----:B------:R-:W-:-:S02]  /*11700*/  FSEL R151, R112, -INF , !P6 ;  /* 0xff80000070977808 */ /* 0x000fc40007000000 */
[----:B------:R-:W-:Y:S02]  /*11710*/  FSEL R113, R113, -INF , P4 ;  /* 0xff80000071717808 */ /* 0x000fe40002000000 */
[----:B------:R-:W-:Y:S02]  /*11720*/  FSEL R27, R104, -INF , P3 ;  /* 0xff800000681b7808 */ /* 0x000fe40001800000 */
[----:B------:R-:W-:Y:S02]  /*11730*/  FSEL R106, R106, -INF , P1 ;  /* 0xff8000006a6a7808 */ /* 0x000fe40000800000 */
[----:B------:R-:W-:Y:S02]  /*11740*/  FSEL R25, R105, -INF , P0 ;  /* 0xff80000069197808 */ /* 0x000fe40000000000 */
[C---:B------:R-:W-:Y:S02]  /*11750*/  ISETP.GE.AND P6, PT, R11.reuse, R204, PT ;  /* 0x000000cc0b00720c */ /* 0x040fe40003fc6270 */
[----:B------:R-:W-:Y:S01]  /*11760*/  ISETP.GE.AND P4, PT, R11, R206, PT ;  /* 0x000000ce0b00720c */ /* 0x000fe20003f86270 */
[----:B------:R-:W-:Y:S01]  /*11770*/  VIADD R11, R51, 0x58 ;  /* 0x00000058330b7836 */ /* 0x000fe20000000000 */
[----:B------:R-:W-:-:S02]  /*11780*/  ISETP.GE.AND P3, PT, R9, R204, PT ;  /* 0x000000cc0900720c */ /* 0x000fc40003f66270 */
[C---:B------:R-:W-:Y:S02]  /*11790*/  ISETP.GE.AND P1, PT, R9.reuse, R212, PT ;  /* 0x000000d40900720c */ /* 0x040fe40003f26270 */
[----:B------:R-:W-:Y:S01]  /*117a0*/  ISETP.GE.AND P0, PT, R9, R206, PT ;  /* 0x000000ce0900720c */ /* 0x000fe20003f06270 */
[----:B------:R-:W-:Y:S01]  /*117b0*/  VIADD R9, R51, 0x59 ;  /* 0x0000005933097836 */ /* 0x000fe20000000000 */
[----:B------:R-:W-:Y:S02]  /*117c0*/  FSEL R107, R107, -INF , P1 ;  /* 0xff8000006b6b7808 */ /* 0x000fe40000800000 */
[----:B------:R-:W-:Y:S02]  /*117d0*/  FSEL R173, R113, -INF , !P5 ;  /* 0xff80000071ad7808 */ /* 0x000fe40006800000 */
[-C--:B------:R-:W-:Y:S02]  /*117e0*/  ISETP.GE.AND P1, PT, R11, R213.reuse, PT ;  /* 0x000000d50b00720c */ /* 0x080fe40003f26270 */
[----:B------:R-:W-:-:S02]  /*117f0*/  ISETP.GE.AND P5, PT, R9, R213, PT ;  /* 0x000000d50900720c */ /* 0x000fc40003fa6270 */
[----:B------:R-:W-:Y:S02]  /*11800*/  FSEL R163, R115, -INF , !P2 ;  /* 0xff80000073a37808 */ /* 0x000fe40005000000 */
[----:B------:R-:W-:Y:S02]  /*11810*/  FSEL R100, R100, -INF , P1 ;  /* 0xff80000064647808 */ /* 0x000fe40000800000 */
[----:B------:R-:W-:Y:S01]  /*11820*/  FSEL R101, R101, -INF , P5 ;  /* 0xff80000065657808 */ /* 0x000fe20002800000 */
[----:B------:R-:W-:Y:S01]  /*11830*/  VIADD R15, R51, 0x60 ;  /* 0x00000060330f7836 */ /* 0x000fe20000000000 */
[C---:B------:R-:W-:Y:S02]  /*11840*/  ISETP.GE.AND P2, PT, R11.reuse, R212, PT ;  /* 0x000000d40b00720c */ /* 0x040fe40003f46270 */
[C---:B------:R-:W-:Y:S02]  /*11850*/  ISETP.GE.AND P1, PT, R11.reuse, R204, PT ;  /* 0x000000cc0b00720c */ /* 0x040fe40003f26270 */
[----:B------:R-:W-:Y:S01]  /*11860*/  ISETP.GE.AND P5, PT, R11, R206, PT ;  /* 0x000000ce0b00720c */ /* 0x000fe20003fa6270 */
[----:B------:R-:W-:Y:S01]  /*11870*/  VIADD R11, R51, 0x61 ;  /* 0x00000061330b7836 */ /* 0x000fe20000000000 */
[----:B------:R-:W-:-:S02]  /*11880*/  FSEL R27, R27, -INF , !P6 ;  /* 0xff8000001b1b7808 */ /* 0x000fc40007000000 */
[----:B------:R-:W-:Y:S01]  /*11890*/  FSEL R159, R106, -INF , !P4 ;  /* 0xff8000006a9f7808 */ /* 0x000fe20006000000 */
[----:B------:R-:W-:Y:S01]  /*118a0*/  VIADD R13, R51, 0x68 ;  /* 0x00000068330d7836 */ /* 0x000fe20000000000 */
[----:B------:R-:W-:Y:S02]  /*118b0*/  ISETP.GE.AND P6, PT, R15, R212, PT ;  /* 0x000000d40f00720c */ /* 0x000fe40003fc6270 */
[----:B------:R-:W-:Y:S02]  /*118c0*/  ISETP.GE.AND P4, PT, R11, R213, PT ;  /* 0x000000d50b00720c */ /* 0x000fe40003f86270 */
[----:B------:R-:W-:Y:S02]  /*118d0*/  FSEL R102, R102, -INF , P2 ;  /* 0xff80000066667808 */ /* 0x000fe40001000000 */
[----:B------:R-:W-:Y:S02]  /*118e0*/  FSEL R98, R98, -INF , P6 ;  /* 0xff80000062627808 */ /* 0x000fe40003000000 */
[----:B------:R-:W-:-:S02]  /*118f0*/  FSEL R97, R97, -INF , P4 ;  /* 0xff80000061617808 */ /* 0x000fc40002000000 */
[C---:B------:R-:W-:Y:S02]  /*11900*/  ISETP.GE.AND P2, PT, R9.reuse, R212, PT ;  /* 0x000000d40900720c */ /* 0x040fe40003f46270 */
[C---:B------:R-:W-:Y:S02]  /*11910*/  ISETP.GE.AND P6, PT, R9.reuse, R204, PT ;  /* 0x000000cc0900720c */ /* 0x040fe40003fc6270 */
[----:B------:R-:W-:Y:S01]  /*11920*/  ISETP.GE.AND P4, PT, R9, R206, PT ;  /* 0x000000ce0900720c */ /* 0x000fe20003f86270 */
[----:B------:R-:W-:Y:S01]  /*11930*/  VIADD R9, R51, 0x69 ;  /* 0x0000006933097836 */ /* 0x000fe20000000000 */
[----:B------:R-:W-:Y:S02]  /*11940*/  FSEL R155, R107, -INF , !P0 ;  /* 0xff8000006b9b7808 */ /* 0x000fe40004000000 */
[----:B------:R-:W-:Y:S02]  /*11950*/  ISETP.GE.AND P0, PT, R13, R213, PT ;  /* 0x000000d50d00720c */ /* 0x000fe40003f06270 */
[----:B------:R-:W-:-:S02]  /*11960*/  FSEL R25, R25, -INF , !P3 ;  /* 0xff80000019197808 */ /* 0x000fc40005800000 */
[----:B------:R-:W-:Y:S02]  /*11970*/  FSEL R92, R92, -INF , P0 ;  /* 0xff8000005c5c7808 */ /* 0x000fe40000000000 */
[----:B------:R-:W-:Y:S02]  /*11980*/  ISETP.GE.AND P0, PT, R9, R212, PT ;  /* 0x000000d40900720c */ /* 0x000fe40003f06270 */
[----:B------:R-:W-:Y:S02]  /*11990*/  ISETP.GE.AND P3, PT, R51, R213, PT ;  /* 0x000000d53300720c */ /* 0x000fe40003f66270 */
[----:B------:R-:W-:Y:S02]  /*119a0*/  FSEL R95, R95, -INF , P0 ;  /* 0xff8000005f5f7808 */ /* 0x000fe40000000000 */
[----:B------:R-:W-:Y:S02]  /*119b0*/  ISETP.GE.AND P0, PT, R51, R204, PT ;  /* 0x000000cc3300720c */ /* 0x000fe40003f06270 */
[----:B------:R-:W-:-:S04]  /*119c0*/  FSEL R0, R28, -INF , P3 ;  /* 0xff8000001c007808 */ /* 0x000fc80001800000 */
[----:B------:R-:W-:Y:S02]  /*119d0*/  FSEL R0, R0, -INF , !P0 ;  /* 0xff80000000007808 */ /* 0x000fe40004000000 */
[----:B------:R-:W-:Y:S02]  /*119e0*/  FSEL R167, R100, -INF , !P1 ;  /* 0xff80000064a77808 */ /* 0x000fe40004800000 */
[----:B------:R-:W-:Y:S02]  /*119f0*/  FSEL R103, R103, -INF , P2 ;  /* 0xff80000067677808 */ /* 0x000fe40001000000 */
[----:B------:R-:W-:Y:S02]  /*11a00*/  ISETP.GE.AND P1, PT, R13, R212, PT ;  /* 0x000000d40d00720c */ /* 0x000fe40003f26270 */
[----:B------:R-:W-:Y:S02]  /*11a10*/  FMNMX3.FTZ R2, R0, R71, R45, !PT ;  /* 0x0000004700027276 */ /* 0x000fe4000781002d */
[----:B------:R-:W-:-:S02]  /*11a20*/  ISETP.GE.AND P2, PT, R15, R213, PT ;  /* 0x000000d50f00720c */ /* 0x000fc40003f46270 */
[----:B------:R-:W-:Y:S02]  /*11a30*/  FSEL R94, R94, -INF , P1 ;  /* 0xff8000005e5e7808 */ /* 0x000fe40000800000 */
[----:B------:R-:W-:Y:S02]  /*11a40*/  FMNMX3.FTZ R2, R2, R73, R37, !PT ;  /* 0x0000004902027276 */ /* 0x000fe40007810025 */
[----:B------:R-:W-:Y:S02]  /*11a50*/  FSEL R96, R96, -INF , P2 ;  /* 0xff80000060607808 */ /* 0x000fe40001000000 */
[----:B------:R-:W-:Y:S02]  /*11a60*/  ISETP.GE.AND P1, PT, R15, R204, PT ;  /* 0x000000cc0f00720c */ /* 0x000fe40003f26270 */
[----:B------:R-:W-:Y:S02]  /*11a70*/  FMNMX3.FTZ R2, R2, R7, R5, !PT ;  /* 0x0000000702027276 */ /* 0x000fe40007810005 */
[----:B------:R-:W-:-:S02]  /*11a80*/  FSEL R147, R96, -INF , !P1 ;  /* 0xff80000060937808 */ /* 0x000fc40004800000 */
[-C--:B------:R-:W-:Y:S02]  /*11a90*/  ISETP.GE.AND P1, PT, R51, R212.reuse, PT ;  /* 0x000000d43300720c */ /* 0x080fe40003f26270 */
[----:B------:R-:W-:Y:S02]  /*11aa0*/  FMNMX3.FTZ R2, R2, R17, R225, !PT ;  /* 0x0000001102027276 */ /* 0x000fe400078100e1 */
[----:B------:R-:W-:Y:S02]  /*11ab0*/  ISETP.GE.AND P2, PT, R11, R212, PT ;  /* 0x000000d40b00720c */ /* 0x000fe40003f46270 */
[----:B------:R-:W-:Y:S02]  /*11ac0*/  FSEL R6, R30, -INF , P1 ;  /* 0xff8000001e067808 */ /* 0x000fe40000800000 */
[----:B------:R-:W-:Y:S02]  /*11ad0*/  ISETP.GE.AND P1, PT, R51, R206, PT ;  /* 0x000000ce3300720c */ /* 0x000fe40003f26270 */
[----:B------:R-:W-:-:S02]  /*11ae0*/  FMNMX3.FTZ R2, R2, R33, R223, !PT ;  /* 0x0000002102027276 */ /* 0x000fc400078100df */
[----:B------:R-:W-:Y:S02]  /*11af0*/  FSEL R99, R99, -INF , P2 ;  /* 0xff80000063637808 */ /* 0x000fe40001000000 */
[----:B------:R-:W-:Y:S02]  /*11b00*/  ISETP.GE.AND P2, PT, R9, R213, PT ;  /* 0x000000d50900720c */ /* 0x000fe40003f46270 */
[----:B------:R-:W-:Y:S02]  /*11b10*/  FSEL R6, R6, -INF , !P1 ;  /* 0xff80000006067808 */ /* 0x000fe40004800000 */
[----:B------:R-:W-:Y:S02]  /*11b20*/  FMNMX3.FTZ R8, R2, R29, R217, !PT ;  /* 0x0000001d02087276 */ /* 0x000fe400078100d9 */
[----:B------:R-:W-:Y:S02]  /*11b30*/  FSEL R93, R93, -INF , P2 ;  /* 0xff8000005d5d7808 */ /* 0x000fe40001000000 */
[----:B------:R-:W-:-:S02]  /*11b40*/  FMNMX3.FTZ R2, R6, R41, R69, !PT ;  /* 0x0000002906027276 */ /* 0x000fc40007810045 */
[----:B------:R-:W-:Y:S02]  /*11b50*/  ISETP.GE.AND P2, PT, R15, R206, PT ;  /* 0x000000ce0f00720c */ /* 0x000fe40003f46270 */
[----:B------:R-:W-:Y:S02]  /*11b60*/  FMNMX3.FTZ R8, R8, R215, R183, !PT ;  /* 0x000000d708087276 */ /* 0x000fe400078100b7 */
[----:B------:R-:W-:Y:S02]  /*11b70*/  FMNMX3.FTZ R2, R2, R43, R39, !PT ;  /* 0x0000002b02027276 */ /* 0x000fe40007810027 */
[----:B------:R-:W-:Y:S02]  /*11b80*/  FSEL R153, R103, -INF , !P4 ;  /* 0xff80000067997808 */ /* 0x000fe40006000000 */
[----:B------:R-:W-:Y:S02]  /*11b90*/  FSEL R139, R98, -INF , !P2 ;  /* 0xff800000628b7808 */ /* 0x000fe40005000000 */
[----:B------:R-:W-:-:S02]  /*11ba0*/  FMNMX3.FTZ R8, R8, R129, R175, !PT ;  /* 0x0000008108087276 */ /* 0x000fc400078100af */
[C---:B------:R-:W-:Y:S02]  /*11bb0*/  ISETP.GE.AND P4, PT, R9.reuse, R204, PT ;  /* 0x000000cc0900720c */ /* 0x040fe40003f86270 */
[----:B------:R-:W-:Y:S01]  /*11bc0*/  ISETP.GE.AND P2, PT, R9, R206, PT ;  /* 0x000000ce0900720c */ /* 0x000fe20003f46270 */
[----:B------:R-:W-:Y:S01]  /*11bd0*/  VIADD R9, R51, 0x70 ;  /* 0x0000007033097836 */ /* 0x000fe20000000000 */
[----:B------:R-:W-:Y:S02]  /*11be0*/  ISETP.GE.AND P3, PT, R11, R204, PT ;  /* 0x000000cc0b00720c */ /* 0x000fe40003f66270 */
[----:B------:R-:W-:Y:S02]  /*11bf0*/  FMNMX3.FTZ R2, R2, R35, R23, !PT ;  /* 0x0000002302027276 */ /* 0x000fe40007810017 */
[----:B------:R-:W-:Y:S02]  /*11c00*/  FSEL R161, R102, -INF , !P5 ;  /* 0xff80000066a17808 */ /* 0x000fe40006800000 */
[----:B------:R-:W-:-:S02]  /*11c10*/  FSEL R165, R101, -INF , !P6 ;  /* 0xff80000065a57808 */ /* 0x000fc40007000000 */
[----:B------:R-:W-:Y:S02]  /*11c20*/  FMNMX3.FTZ R8, R8, R149, R151, !PT ;  /* 0x0000009508087276 */ /* 0x000fe40007810097 */
[----:B------:R-:W-:Y:S01]  /*11c30*/  ISETP.GE.AND P5, PT, R11, R206, PT ;  /* 0x000000ce0b00720c */ /* 0x000fe20003fa6270 */
[----:B------:R-:W-:Y:S01]  /*11c40*/  VIADD R11, R51, 0x71 ;  /* 0x00000071330b7836 */ /* 0x000fe20000000000 */
[----:B------:R-:W-:Y:S02]  /*11c50*/  ISETP.GE.AND P6, PT, R13, R204, PT ;  /* 0x000000cc0d00720c */ /* 0x000fe40003fc6270 */
[----:B------:R-:W-:Y:S02]  /*11c60*/  FSEL R145, R97, -INF , !P3 ;  /* 0xff80000061917808 */ /* 0x000fe40005800000 */
[----:B------:R-:W-:Y:S02]  /*11c70*/  ISETP.GE.AND P3, PT, R9, R213, PT ;  /* 0x000000d50900720c */ /* 0x000fe40003f66270 */
[----:B------:R-:W-:-:S02]  /*11c80*/  FMNMX3.FTZ R2, R2, R21, R221, !PT ;  /* 0x0000001502027276 */ /* 0x000fc400078100dd */
[----:B------:R-:W-:Y:S02]  /*11c90*/  FMNMX3.FTZ R8, R8, R173, R27, !PT ;  /* 0x000000ad08087276 */ /* 0x000fe4000781001b */
[----:B------:R-:W-:Y:S02]  /*11ca0*/  FSEL R137, R99, -INF , !P5 ;  /* 0xff80000063897808 */ /* 0x000fe40006800000 */
[----:B------:R-:W-:Y:S02]  /*11cb0*/  FSEL R143, R92, -INF , !P6 ;  /* 0xff8000005c8f7808 */ /* 0x000fe40007000000 */
[----:B------:R-:W-:Y:S02]  /*11cc0*/  FSEL R141, R93, -INF , !P4 ;  /* 0xff8000005d8d7808 */ /* 0x000fe40006000000 */
[C---:B------:R-:W-:Y:S02]  /*11cd0*/  ISETP.GE.AND P5, PT, R9.reuse, R204, PT ;  /* 0x000000cc0900720c */ /* 0x040fe40003fa6270 */
[----:B------:R-:W-:-:S02]  /*11ce0*/  ISETP.GE.AND P4, PT, R9, R212, PT ;  /* 0x000000d40900720c */ /* 0x000fc40003f86270 */
[----:B------:R-:W-:Y:S01]  /*11cf0*/  ISETP.GE.AND P6, PT, R9, R206, PT ;  /* 0x000000ce0900720c */ /* 0x000fe20003fc6270 */
[----:B------:R-:W-:Y:S01]  /*11d00*/  VIADD R9, R51, 0x78 ;  /* 0x0000007833097836 */ /* 0x000fe20000000000 */
[----:B------:R-:W-:Y:S02]  /*11d10*/  ISETP.GE.AND P1, PT, R11, R213, PT ;  /* 0x000000d50b00720c */ /* 0x000fe40003f26270 */
[----:B------:R-:W-:Y:S02]  /*11d20*/  FSEL R88, R88, -INF , P3 ;  /* 0xff80000058587808 */ /* 0x000fe40001800000 */
[----:B------:R-:W-:Y:S02]  /*11d30*/  FMNMX3.FTZ R2, R2, R31, R219, !PT ;  /* 0x0000001f02027276 */ /* 0x000fe400078100db */
[----:B------:R-:W-:Y:S01]  /*11d40*/  FMNMX3.FTZ R8, R8, R25, R167, !PT ;  /* 0x0000001908087276 */ /* 0x000fe200078100a7 */
[----:B------:R-:W-:Y:S01]  /*11d50*/  VIADD R51, R51, 0x79 ;  /* 0x0000007933337836 */ /* 0x000fe20000000000 */
[----:B------:R-:W-:-:S02]  /*11d60*/  ISETP.GE.AND P3, PT, R11, R204, PT ;  /* 0x000000cc0b00720c */ /* 0x000fc40003f66270 */
[----:B------:R-:W-:Y:S02]  /*11d70*/  FSEL R119, R88, -INF , !P5 ;  /* 0xff80000058777808 */ /* 0x000fe40006800000 */
[----:B------:R-:W-:Y:S02]  /*11d80*/  FSEL R67, R89, -INF , P1 ;  /* 0xff80000059437808 */ /* 0x000fe40000800000 */
[----:B------:R-:W-:Y:S02]  /*11d90*/  FMNMX3.FTZ R2, R2, R3, R181, !PT ;  /* 0x0000000302027276 */ /* 0x000fe400078100b5 */
[----:B------:R-:W-:Y:S02]  /*11da0*/  ISETP.GE.AND P5, PT, R9, R213, PT ;  /* 0x000000d50900720c */ /* 0x000fe40003fa6270 */
[----:B------:R-:W-:Y:S02]  /*11db0*/  FMNMX3.FTZ R8, R8, R165, R147, !PT ;  /* 0x000000a508087276 */ /* 0x000fe40007810093 */
[----:B------:R-:W-:-:S02]  /*11dc0*/  FSEL R67, R67, -INF , !P3 ;  /* 0xff80000043437808 */ /* 0x000fc40005800000 */
[----:B------:R-:W-:Y:S02]  /*11dd0*/  FMNMX3.FTZ R2, R2, R177, R179, !PT ;  /* 0x000000b102027276 */ /* 0x000fe400078100b3 */
[----:B------:R-:W-:Y:S02]  /*11de0*/  ISETP.GE.AND P1, PT, R9, R204, PT ;  /* 0x000000cc0900720c */ /* 0x000fe40003f26270 */
[----:B------:R-:W-:Y:S02]  /*11df0*/  ISETP.GE.AND P3, PT, R51, R213, PT ;  /* 0x000000d53300720c */ /* 0x000fe40003f66270 */
[----:B------:R-:W-:Y:S02]  /*11e00*/  FSEL R65, R84, -INF , P5 ;  /* 0xff80000054417808 */ /* 0x000fe40002800000 */
[----:B------:R-:W-:Y:S02]  /*11e10*/  FMNMX3.FTZ R8, R8, R145, R143, !PT ;  /* 0x0000009108087276 */ /* 0x000fe4000781008f */
[----:B------:R-:W-:-:S02]  /*11e20*/  FMNMX3.FTZ R2, R2, R135, R171, !PT ;  /* 0x0000008702027276 */ /* 0x000fc400078100ab */
[----:B------:R-:W-:Y:S02]  /*11e30*/  ISETP.GE.AND P5, PT, R51, R204, PT ;  /* 0x000000cc3300720c */ /* 0x000fe40003fa6270 */
[----:B------:R-:W-:Y:S02]  /*11e40*/  FSEL R63, R85, -INF , P3 ;  /* 0xff800000553f7808 */ /* 0x000fe40001800000 */
[----:B------:R-:W-:Y:S02]  /*11e50*/  FSEL R65, R65, -INF , !P1 ;  /* 0xff80000041417808 */ /* 0x000fe40004800000 */
[----:B------:R-:W-:Y:S02]  /*11e60*/  FMNMX3.FTZ R8, R8, R141, R119, !PT ;  /* 0x0000008d08087276 */ /* 0x000fe40007810077 */
[----:B------:R-:W-:Y:S02]  /*11e70*/  FMNMX3.FTZ R2, R2, R157, R169, !PT ;  /* 0x0000009d02027276 */ /* 0x000fe400078100a9 */
[----:B------:R-:W-:-:S02]  /*11e80*/  FSEL R63, R63, -INF , !P5 ;  /* 0xff8000003f3f7808 */ /* 0x000fc40006800000 */
[----:B------:R-:W-:Y:S02]  /*11e90*/  FMNMX3.FTZ R10, R8, R67, R65, !PT ;  /* 0x00000043080a7276 */ /* 0x000fe40007810041 */
[----:B------:R-:W-:Y:S02]  /*11ea0*/  FMNMX3.FTZ R8, R2, R163, R159, !PT ;  /* 0x000000a302087276 */ /* 0x000fe4000781009f */
[----:B------:R-:W-:Y:S02]  /*11eb0*/  FMNMX.FTZ R2, R63, R10, !PT ;  /* 0x0000000a3f027209 */ /* 0x000fe40007810000 */
[----:B------:R-:W-:Y:S02]  /*11ec0*/  FSEL R61, R90, -INF , P4 ;  /* 0xff8000005a3d7808 */ /* 0x000fe40002000000 */
[C---:B------:R-:W-:Y:S02]  /*11ed0*/  ISETP.GE.AND P3, PT, R9.reuse, R212, PT ;  /* 0x000000d40900720c */ /* 0x040fe40003f66270 */
[----:B------:R-:W-:-:S02]  /*11ee0*/  ISETP.GE.AND P4, PT, R9, R206, PT ;  /* 0x000000ce0900720c */ /* 0x000fc40003f86270 */
[----:B------:R-:W-:Y:S01]  /*11ef0*/  ISETP.GE.AND P0, PT, R13, R206, PT ;  /* 0x000000ce0d00720c */ /* 0x000fe20003f06270 */
[----:B------:R-:W1:Y:S01]  /*11f00*/  SHFL.BFLY PT, R9, R2, 0x2, 0x1f ;  /* 0x0c401f0002097f89 */ /* 0x000e6200000e0000 */
[----:B------:R-:W-:Y:S02]  /*11f10*/  FMNMX3.FTZ R8, R8, R155, R161, !PT ;  /* 0x0000009b08087276 */ /* 0x000fe400078100a1 */
[C---:B------:R-:W-:Y:S02]  /*11f20*/  ISETP.GE.AND P1, PT, R11.reuse, R212, PT ;  /* 0x000000d40b00720c */ /* 0x040fe40003f26270 */
[----:B------:R-:W-:Y:S02]  /*11f30*/  FSEL R133, R94, -INF , !P0 ;  /* 0xff8000005e857808 */ /* 0x000fe40004000000 */
[----:B------:R-:W-:Y:S02]  /*11f40*/  FMNMX3.FTZ R8, R8, R153, R139, !PT ;  /* 0x0000009908087276 */ /* 0x000fe4000781008b */
[----:B------:R-:W-:-:S02]  /*11f50*/  ISETP.GE.AND P5, PT, R11, R206, PT ;  /* 0x000000ce0b00720c */ /* 0x000fc40003fa6270 */
[----:B------:R-:W-:Y:S02]  /*11f60*/  FSEL R59, R91, -INF , P1 ;  /* 0xff8000005b3b7808 */ /* 0x000fe40000800000 */
[----:B------:R-:W-:Y:S02]  /*11f70*/  ISETP.GE.AND P0, PT, R51, R212, PT ;  /* 0x000000d43300720c */ /* 0x000fe40003f06270 */
[----:B------:R-:W-:Y:S02]  /*11f80*/  FSEL R57, R86, -INF , P3 ;  /* 0xff80000056397808 */ /* 0x000fe40001800000 */
[----:B------:R-:W-:Y:S02]  /*11f90*/  FSEL R131, R95, -INF , !P2 ;  /* 0xff8000005f837808 */ /* 0x000fe40005000000 */
[----:B------:R-:W-:Y:S02]  /*11fa0*/  FSEL R61, R61, -INF , !P6 ;  /* 0xff8000003d3d7808 */ /* 0x000fe40007000000 */
[----:B------:R-:W-:-:S02]  /*11fb0*/  FMNMX3.FTZ R8, R8, R137, R133, !PT ;  /* 0x0000008908087276 */ /* 0x000fc40007810085 */
[----:B------:R-:W-:Y:S02]  /*11fc0*/  ISETP.GE.AND P1, PT, R51, R206, PT ;  /* 0x000000ce3300720c */ /* 0x000fe40003f26270 */
[----:B------:R-:W-:Y:S02]  /*11fd0*/  FSEL R53, R87, -INF , P0 ;  /* 0xff80000057357808 */ /* 0x000fe40000000000 */
[----:B------:R-:W-:Y:S02]  /*11fe0*/  FSEL R59, R59, -INF , !P5 ;  /* 0xff8000003b3b7808 */ /* 0x000fe40006800000 */
[----:B------:R-:W-:Y:S02]  /*11ff0*/  FSEL R57, R57, -INF , !P4 ;  /* 0xff80000039397808 */ /* 0x000fe40006000000 */
[----:B------:R-:W-:Y:S02]  /*12000*/  FMNMX3.FTZ R8, R8, R131, R61, !PT ;  /* 0x0000008308087276 */ /* 0x000fe4000781003d */
[----:B------:R-:W-:-:S02]  /*12010*/  FSEL R53, R53, -INF , !P1 ;  /* 0xff80000035357808 */ /* 0x000fc40004800000 */
[----:B------:R-:W-:-:S04]  /*12020*/  FMNMX3.FTZ R8, R8, R59, R57, !PT ;  /* 0x0000003b08087276 */ /* 0x000fc80007810039 */
[----:B------:R-:W-:Y:S02]  /*12030*/  FMNMX.FTZ R10, R53, R8, !PT ;  /* 0x00000008350a7209 */ /* 0x000fe40007810000 */
[----:B-1----:R-:W-:-:S03]  /*12040*/  FMNMX.FTZ R11, R2, R9, !PT ;  /* 0x00000009020b7209 */ /* 0x002fc60007810000 */
[----:B------:R-:W1:Y:S04]  /*12050*/  SHFL.BFLY PT, R9, R10, 0x2, 0x1f ;  /* 0x0c401f000a097f89 */ /* 0x000e6800000e0000 */
[----:B------:R-:W2:Y:S01]  /*12060*/  SHFL.BFLY PT, R2, R11, 0x1, 0x1f ;  /* 0x0c201f000b027f89 */ /* 0x000ea200000e0000 */
[----:B------:R-:W5:Y:S01]  /*12070*/  S2UR UR6, SR_CgaCtaId ;  /* 0x00000000000679c3 */ /* 0x000f620000008800 */
[----:B-1----:R-:W-:-:S05]  /*12080*/  FMNMX.FTZ R9, R10, R9, !PT ;  /* 0x000000090a097209 */ /* 0x002fca0007810000 */
[----:B------:R-:W1:Y:S01]  /*12090*/  SHFL.BFLY PT, R8, R9, 0x1, 0x1f ;  /* 0x0c201f0009087f89 */ /* 0x000e6200000e0000 */
[----:B--2---:R-:W-:Y:S01]  /*120a0*/  FMNMX.FTZ R2, R11, R2, !PT ;  /* 0x000000020b027209 */ /* 0x004fe20007810000 */
[----:B------:R-:W-:-:S03]  /*120b0*/  UMOV UR7, 0x400 ;  /* 0x0000040000077882 */ /* 0x000fc60000000000 */
[----:B------:R-:W-:Y:S01]  /*120c0*/  FSETP.NEU.FTZ.AND P0, PT, R2, -INF , PT ;  /* 0xff8000000200780b */ /* 0x000fe20003f1d000 */
[----:B----4-:R-:W-:Y:S01]  /*120d0*/  FMUL.FTZ R54, R49, R2 ;  /* 0x0000000231367220 */ /* 0x010fe20000410000 */
[----:B-----5:R-:W-:-:S04]  /*120e0*/  ULEA UR6, UR6, UR7, 0x18 ;  /* 0x0000000706067291 */ /* 0x020fc8000f8ec0ff */
[----:B------:R-:W-:Y:S02]  /*120f0*/  FSEL R54, R54, RZ, P0 ;  /* 0x000000ff36367208 */ /* 0x000fe40000000000 */
[----:B------:R-:W-:-:S03]  /*12100*/  LEA R185, R47, UR6, 0x1 ;  /* 0x000000062fb97c11 */ /* 0x000fc6000f8e08ff */
[-CC-:B------:R-:W-:Y:S02]  /*12110*/  FFMA.FTZ R51, R0, R49.reuse, -R54.reuse ;  /* 0x0000003100337223 */ /* 0x180fe40000010836 */
[----:B------:R-:W2:Y:S01]  /*12120*/  LDSM.16.MT88.4 R108, [R185+0x9000] ;  /* 0x00900000b96c783b */ /* 0x000ea20000004200 */
[-CC-:B------:R-:W-:Y:S01]  /*12130*/  FFMA.FTZ R50, R71, R49.reuse, -R54.reuse ;  /* 0x0000003147327223 */ /* 0x180fe20000010836 */
[-CC-:B------:R-:W-:Y:S01]  /*12140*/  FFMA.FTZ R45, R45, R49.reuse, -R54.reuse ;  /* 0x000000312d2d7223 */ /* 0x180fe20000010836 */
[-CC-:B------:R-:W-:Y:S01]  /*12150*/  FFMA.FTZ R42, R73, R49.reuse, -R54.reuse ;  /* 0x00000031492a7223 */ /* 0x180fe20000010836 */
[----:B------:R-:W-:Y:S01]  /*12160*/  LDSM.16.MT88.4 R92, [R185+0xb000] ;  /* 0x00b00000b95c783b */ /* 0x000fe20000004200 */
[----:B-1----:R-:W-:Y:S01]  /*12170*/  FMNMX.FTZ R0, R9, R8, !PT ;  /* 0x0000000809007209 */ /* 0x002fe20007810000 */
[----:B------:R-:W-:Y:S02]  /*12180*/  IMAD R123, R4, 0x2, R185 ;  /* 0x00000002047b7824 */ /* 0x000fe400078e02b9 */
[----:B------:R-:W-:Y:S01]  /*12190*/  FFMA.FTZ R38, R5, R49, -R54 ;  /* 0x0000003105267223 */ /* 0x000fe20000010836 */
[----:B------:R-:W-:Y:S01]  /*121a0*/  LDSM.16.MT88.4 R76, [R185+0xd000] ;  /* 0x00d00000b94c783b */ /* 0x000fe20000004200 */
[----:B------:R-:W-:Y:S01]  /*121b0*/  FSETP.NEU.FTZ.AND P0, PT, R0, -INF , PT ;  /* 0xff8000000000780b */ /* 0x000fe20003f1d000 */
[----:B------:R-:W-:-:S02]  /*121c0*/  FMUL.FTZ R52, R49, R0 ;  /* 0x0000000031347220 */ /* 0x000fc40000410000 */
[----:B------:R-:W1:Y:S03]  /*121d0*/  LDSM.16.MT88.4 R100, [R123+0x9000] ;  /* 0x009000007b64783b */ /* 0x000e660000004200 */
[----:B------:R-:W-:Y:S01]  /*121e0*/  FSEL R52, R52, RZ, P0 ;  /* 0x000000ff34347208 */ /* 0x000fe20000000000 */
[----:B------:R-:W4:Y:S04]  /*121f0*/  LDSM.16.MT88.4 R84, [R123+0xb000] ;  /* 0x00b000007b54783b */ /* 0x000f280000004200 */
[-CC-:B------:R-:W-:Y:S01]  /*12200*/  FFMA.FTZ R48, R6, R49.reuse, -R52.reuse ;  /* 0x0000003106307223 */ /* 0x180fe20000010834 */
[-CC-:B------:R-:W-:Y:S01]  /*12210*/  FFMA.FTZ R47, R41, R49.reuse, -R52.reuse ;  /* 0x00000031292f7223 */ /* 0x180fe20000010834 */
[-CC-:B------:R-:W-:Y:S01]  /*12220*/  FFMA.FTZ R44, R69, R49.reuse, -R52.reuse ;  /* 0x00000031452c7223 */ /* 0x180fe20000010834 */
[-C--:B------:R-:W-:Y:S01]  /*12230*/  FFMA.FTZ R43, R43, R49.reuse, -R52 ;  /* 0x000000312b2b7223 */ /* 0x080fe20000010834 */
[-CC-:B------:R-:W-:Y:S01]  /*12240*/  FFMA.FTZ R41, R7, R49.reuse, -R54.reuse ;  /* 0x0000003107297223 */ /* 0x180fe20000010836 */
[----:B------:R-:W-:Y:S01]  /*12250*/  MUFU.EX2 R51, R51 ;  /* 0x0000003300337308 */ /* 0x000fe20000000800 */
[----:B------:R-:W5:Y:S01]  /*12260*/  LDSM.16.MT88.4 R4, [R123+0xd000] ;  /* 0x00d000007b04783b */ /* 0x000f620000004200 */
[-CC-:B------:R-:W-:Y:S01]  /*12270*/  FFMA.FTZ R46, R37, R49.reuse, -R54.reuse ;  /* 0x00000031252e7223 */ /* 0x180fe20000010836 */
[----:B------:R-:W-:-:S02]  /*12280*/  FFMA.FTZ R37, R17, R49, -R54 ;  /* 0x0000003111257223 */ /* 0x000fc40000010836 */
[----:B------:R-:W3:Y:S03]  /*12290*/  LDSM.16.MT88.4 R16, [R185+0x9400] ;  /* 0x00940000b910783b */ /* 0x000ee60000004200 */
[----:B------:R-:W2:Y:S01]  /*122a0*/  MUFU.EX2 R50, R50 ;  /* 0x0000003200327308 */ /* 0x000ea20000000800 */
[----:B------:R-:W3:Y:S04]  /*122b0*/  LDSM.16.MT88.4 R12, [R123+0x9400] ;  /* 0x009400007b0c783b */ /* 0x000ee80000004200 */
[----:B------:R-:W3:Y:S03]  /*122c0*/  LDSM.16.MT88.4 R8, [R185+0xb400] ;  /* 0x00b40000b908783b */ /* 0x000ee60000004200 */
[----:B------:R-:W-:Y:S08]  /*122d0*/  MUFU.EX2 R45, R45 ;  /* 0x0000002d002d7308 */ /* 0x000ff00000000800 */
[----:B------:R-:W1:Y:S08]  /*122e0*/  MUFU.EX2 R42, R42 ;  /* 0x0000002a002a7308 */ /* 0x000e700000000800 */
[----:B------:R-:W-:Y:S08]  /*122f0*/  MUFU.EX2 R48, R48 ;  /* 0x0000003000307308 */ /* 0x000ff00000000800 */
[----:B------:R-:W4:Y:S08]  /*12300*/  MUFU.EX2 R47, R47 ;  /* 0x0000002f002f7308 */ /* 0x000f300000000800 */
[----:B------:R-:W-:Y:S08]  /*12310*/  MUFU.EX2 R44, R44 ;  /* 0x0000002c002c7308 */ /* 0x000ff00000000800 */
[----:B------:R-:W5:Y:S01]  /*12320*/  MUFU.EX2 R43, R43 ;  /* 0x0000002b002b7308 */ /* 0x000f620000000800 */
[-CC-:B------:R-:W-:Y:S01]  /*12330*/  FFMA.FTZ R40, R39, R49.reuse, -R52.reuse ;  /* 0x0000003127287223 */ /* 0x180fe20000010834 */
[-CC-:B------:R-:W-:Y:S01]  /*12340*/  FFMA.FTZ R39, R35, R49.reuse, -R52.reuse ;  /* 0x0000003123277223 */ /* 0x180fe20000010834 */
[-CC-:B------:R-:W-:Y:S01]  /*12350*/  FFMA.FTZ R36, R23, R49.reuse, -R52.reuse ;  /* 0x0000003117247223 */ /* 0x180fe20000010834 */
[----:B------:R-:W-:Y:S01]  /*12360*/  FFMA.FTZ R35, R21, R49, -R52 ;  /* 0x0000003115237223 */ /* 0x000fe20000010834 */
[----:B--2---:R-:W-:Y:S01]  /*12370*/  F2FP.F16.F32.PACK_AB R68, R50, R51 ;  /* 0x000000333244723e */ /* 0x004fe200000000ff */
[----:B------:R-:W2:Y:S01]  /*12380*/  LDSM.16.MT88.4 R20, [R123+0xb400] ;  /* 0x00b400007b14783b */ /* 0x000ea20000004200 */
[----:B-1----:R-:W-:-:S02]  /*12390*/  F2FP.F16.F32.PACK_AB R70, R42, R45 ;  /* 0x0000002d2a46723e */ /* 0x002fc400000000ff */
[----:B----4-:R-:W-:Y:S01]  /*123a0*/  F2FP.F16.F32.PACK_AB R69, R47, R48 ;  /* 0x000000302f45723e */ /* 0x010fe200000000ff */
        /* <DEDUP_REMOVED lines=20> */
[----:B-1----:R-:W-:-:S02]  /*124f0*/  F2FP.F16.F32.PACK_AB R4, R41, R46 ;  /* 0x0000002e2904723e */ /* 0x002fc400000000ff */
[----:B----4-:R-:W-:-:S05]  /*12500*/  F2FP.F16.F32.PACK_AB R5, R39, R40 ;  /* 0x000000282705723e */ /* 0x010fca00000000ff */
[----:B------:R-:W-:Y:S01]  /*12510*/  HMMA.16816.F32 R68, R68, R6, RZ ;  /* 0x000000064444723c */ /* 0x000fe200000018ff */
[----:B------:R-:W-:Y:S02]  /*12520*/  F2FP.F16.F32.PACK_AB R6, R37, R38 ;  /* 0x000000262506723e */ /* 0x000fe400000000ff */
[----:B-----5:R-:W-:-:S07]  /*12530*/  F2FP.F16.F32.PACK_AB R7, R35, R36 ;  /* 0x000000242307723e */ /* 0x020fce00000000ff */
[C---:B---3--:R-:W-:Y:S08]  /*12540*/  HMMA.16816.F32 R112, R4.reuse, R16, R112 ;  /* 0x000000100470723c */ /* 0x048ff00000001870 */
        /* <DEDUP_REMOVED lines=10> */
[----:B------:R-:W2:Y:S02]  /*125f0*/  LDSM.16.MT88.4 R20, [R123+0x9800] ;  /* 0x009800007b14783b */ /* 0x000ea40000004200 */
[-CC-:B------:R-:W-:Y:S01]  /*12600*/  FFMA.FTZ R34, R225, R49.reuse, -R54.reuse ;  /* 0x00000031e1227223 */ /* 0x180fe20000010836 */
[-CC-:B------:R-:W-:Y:S01]  /*12610*/  FFMA.FTZ R33, R33, R49.reuse, -R54.reuse ;  /* 0x0000003121217223 */ /* 0x180fe20000010836 */
[-CC-:B------:R-:W-:Y:S01]  /*12620*/  FFMA.FTZ R30, R223, R49.reuse, -R54.reuse ;  /* 0x00000031df1e7223 */ /* 0x180fe20000010836 */
[----:B------:R-:W-:-:S02]  /*12630*/  FFMA.FTZ R29, R29, R49, -R54 ;  /* 0x000000311d1d7223 */ /* 0x000fc40000010836 */
[C---:B-1----:R-:W-:Y:S03]  /*12640*/  HMMA.16816.F32 R80, R4.reuse, R16, R80 ;  /* 0x000000100450723c */ /* 0x042fe60000001850 */
[-CC-:B------:R-:W-:Y:S01]  /*12650*/  FFMA.FTZ R32, R221, R49.reuse, -R52.reuse ;  /* 0x00000031dd207223 */ /* 0x180fe20000010834 */
[-CC-:B------:R-:W-:Y:S01]  /*12660*/  FFMA.FTZ R31, R31, R49.reuse, -R52.reuse ;  /* 0x000000311f1f7223 */ /* 0x180fe20000010834 */
[-CC-:B------:R-:W-:Y:S01]  /*12670*/  FFMA.FTZ R28, R219, R49.reuse, -R52.reuse ;  /* 0x00000031db1c7223 */ /* 0x180fe20000010834 */
[----:B------:R-:W-:Y:S02]  /*12680*/  FFMA.FTZ R3, R3, R49, -R52 ;  /* 0x0000003103037223 */ /* 0x000fe40000010834 */
[C---:B------:R-:W-:Y:S01]  /*12690*/  HMMA.16816.F32 R76, R4.reuse, R18, R76 ;  /* 0x00000012044c723c */ /* 0x040fe2000000184c */
[----:B------:R-:W1:Y:S01]  /*126a0*/  LDSM.16.MT88.4 R16, [R185+0xb800] ;  /* 0x00b80000b910783b */ /* 0x000e620000004200 */
[----:B------:R-:W-:Y:S06]  /*126b0*/  MUFU.EX2 R34, R34 ;  /* 0x0000002200227308 */ /* 0x000fec0000000800 */
[C---:B---3--:R-:W-:Y:S02]  /*126c0*/  HMMA.16816.F32 R72, R4.reuse, R12, R72 ;  /* 0x0000000c0448723c */ /* 0x048fe40000001848 */
[----:B------:R-:W3:Y:S06]  /*126d0*/  MUFU.EX2 R33, R33 ;  /* 0x0000002100217308 */ /* 0x000eec0000000800 */
[----:B------:R-:W-:Y:S01]  /*126e0*/  HMMA.16816.F32 R68, R4, R14, R68 ;  /* 0x0000000e0444723c */ /* 0x000fe20000001844 */
[----:B------:R-:W5:Y:S01]  /*126f0*/  LDSM.16.MT88.4 R12, [R123+0xb800] ;  /* 0x00b800007b0c783b */ /* 0x000f620000004200 */
[----:B------:R-:W-:Y:S08]  /*12700*/  MUFU.EX2 R30, R30 ;  /* 0x0000001e001e7308 */ /* 0x000ff00000000800 */
[----:B------:R-:W4:Y:S08]  /*12710*/  MUFU.EX2 R29, R29 ;  /* 0x0000001d001d7308 */ /* 0x000f300000000800 */
[----:B------:R-:W-:Y:S08]  /*12720*/  MUFU.EX2 R32, R32 ;  /* 0x0000002000207308 */ /* 0x000ff00000000800 */
[----:B------:R-:W2:Y:S08]  /*12730*/  MUFU.EX2 R31, R31 ;  /* 0x0000001f001f7308 */ /* 0x000eb00000000800 */
[----:B------:R-:W-:Y:S08]  /*12740*/  MUFU.EX2 R28, R28 ;  /* 0x0000001c001c7308 */ /* 0x000ff00000000800 */
[----:B------:R-:W1:Y:S01]  /*12750*/  MUFU.EX2 R3, R3 ;  /* 0x0000000300037308 */ /* 0x000e620000000800 */
[----:B---3--:R-:W-:-:S02]  /*12760*/  F2FP.F16.F32.PACK_AB R4, R33, R34 ;  /* 0x000000222104723e */ /* 0x008fc400000000ff */
        /* <DEDUP_REMOVED lines=11> */
[----:B------:R-:W3:Y:S02]  /*12820*/  LDSM.16.MT88.4 R16, [R185+0x9c00] ;  /* 0x009c0000b910783b */ /* 0x000ee40000004200 */
[-CC-:B------:R-:W-:Y:S01]  /*12830*/  FFMA.FTZ R127, R129, R49.reuse, -R54.reuse ;  /* 0x00000031817f7223 */ /* 0x180fe20000010836 */
[-CC-:B------:R-:W-:Y:S01]  /*12840*/  FFMA.FTZ R56, R217, R49.reuse, -R54.reuse ;  /* 0x00000031d9387223 */ /* 0x180fe20000010836 */
[-CC-:B------:R-:W-:Y:S01]  /*12850*/  FFMA.FTZ R125, R215, R49.reuse, -R54.reuse ;  /* 0x00000031d77d7223 */ /* 0x180fe20000010836 */
[----:B------:R-:W-:-:S02]  /*12860*/  FFMA.FTZ R58, R183, R49, -R54 ;  /* 0x00000031b73a7223 */ /* 0x000fc40000010836 */
[C---:B-----5:R-:W-:Y:S03]  /*12870*/  HMMA.16816.F32 R88, R4.reuse, R12, R88 ;  /* 0x0000000c0458723c */ /* 0x060fe60000001858 */
[-CC-:B------:R-:W-:Y:S01]  /*12880*/  FFMA.FTZ R60, R181, R49.reuse, -R52.reuse ;  /* 0x00000031b53c7223 */ /* 0x180fe20000010834 */
[-CC-:B------:R-:W-:Y:S01]  /*12890*/  FFMA.FTZ R129, R177, R49.reuse, -R52.reuse ;  /* 0x00000031b1817223 */ /* 0x180fe20000010834 */
[-CC-:B------:R-:W-:Y:S01]  /*128a0*/  FFMA.FTZ R62, R179, R49.reuse, -R52.reuse ;  /* 0x00000031b33e7223 */ /* 0x180fe20000010834 */
[----:B------:R-:W-:Y:S02]  /*128b0*/  FFMA.FTZ R135, R135, R49, -R52 ;  /* 0x0000003187877223 */ /* 0x000fe40000010834 */
[C---:B------:R-:W-:Y:S01]  /*128c0*/  HMMA.16816.F32 R84, R4.reuse, R14, R84 ;  /* 0x0000000e0454723c */ /* 0x040fe20000001854 */
[----:B------:R-:W4:Y:S01]  /*128d0*/  LDSM.16.MT88.4 R12, [R123+0x9c00] ;  /* 0x009c00007b0c783b */ /* 0x000f220000004200 */
[----:B------:R-:W-:Y:S08]  /*128e0*/  MUFU.EX2 R56, R56 ;  /* 0x0000003800387308 */ /* 0x000ff00000000800 */
[----:B------:R-:W5:Y:S08]  /*128f0*/  MUFU.EX2 R125, R125 ;  /* 0x0000007d007d7308 */ /* 0x000f700000000800 */
[----:B------:R-:W-:Y:S08]  /*12900*/  MUFU.EX2 R58, R58 ;  /* 0x0000003a003a7308 */ /* 0x000ff00000000800 */
[----:B------:R-:W3:Y:S08]  /*12910*/  MUFU.EX2 R127, R127 ;  /* 0x0000007f007f7308 */ /* 0x000ef00000000800 */
[----:B------:R-:W-:Y:S08]  /*12920*/  MUFU.EX2 R60, R60 ;  /* 0x0000003c003c7308 */ /* 0x000ff00000000800 */
[----:B------:R-:W4:Y:S08]  /*12930*/  MUFU.EX2 R129, R129 ;  /* 0x0000008100817308 */ /* 0x000f300000000800 */
[----:B------:R-:W-:Y:S08]  /*12940*/  MUFU.EX2 R62, R62 ;  /* 0x0000003e003e7308 */ /* 0x000ff00000000800 */
[----:B------:R-:W4:Y:S01]  /*12950*/  MUFU.EX2 R135, R135 ;  /* 0x0000008700877308 */ /* 0x000f220000000800 */
[C---:B-1----:R-:W-:Y:S08]  /*12960*/  HMMA.16816.F32 R80, R4.reuse, R8, R80 ;  /* 0x000000080450723c */ /* 0x042ff00000001850 */
[C---:B------:R-:W-:Y:S01]  /*12970*/  HMMA.16816.F32 R76, R4.reuse, R10, R76 ;  /* 0x0000000a044c723c */ /* 0x040fe2000000184c */
[----:B------:R-:W1:Y:S07]  /*12980*/  LDSM.16.MT88.4 R8, [R185+0xbc00] ;  /* 0x00bc0000b908783b */ /* 0x000e6e0000004200 */
[C---:B--2---:R-:W-:Y:S08]  /*12990*/  HMMA.16816.F32 R72, R4.reuse, R20, R72 ;  /* 0x000000140448723c */ /* 0x044ff00000001848 */
[----:B------:R-:W-:Y:S03]  /*129a0*/  HMMA.16816.F32 R68, R4, R22, R68 ;  /* 0x000000160444723c */ /* 0x000fe60000001844 */
[----:B-----5:R-:W-:Y:S01]  /*129b0*/  F2FP.F16.F32.PACK_AB R4, R125, R56 ;  /* 0x000000387d04723e */ /* 0x020fe200000000ff */
[----:B------:R-:W-:Y:S01]  /*129c0*/  LDSM.16.MT88.4 R20, [R123+0xdc00] ;  /* 0x00dc00007b14783b */ /* 0x000fe20000004200 */
[----:B---3--:R-:W-:-:S02]  /*129d0*/  F2FP.F16.F32.PACK_AB R6, R127, R58 ;  /* 0x0000003a7f06723e */ /* 0x008fc400000000ff */
[----:B----4-:R-:W-:Y:S02]  /*129e0*/  F2FP.F16.F32.PACK_AB R5, R129, R60 ;  /* 0x0000003c8105723e */ /* 0x010fe400000000ff */
        /* <DEDUP_REMOVED lines=8> */
[C---:B------:R-:W-:Y:S01]  /*12a70*/  HMMA.16816.F32 R92, R4.reuse, R10, R92 ;  /* 0x0000000a045c723c */ /* 0x040fe2000000185c */
[----:B------:R-:W1:Y:S02]  /*12a80*/  LDSM.16.MT88.4 R8, [R185+0xa000] ;  /* 0x00a00000b908783b */ /* 0x000e640000004200 */
[-CC-:B------:R-:W-:Y:S01]  /*12a90*/  FFMA.FTZ R122, R175, R49.reuse, -R54.reuse ;  /* 0x00000031af7a7223 */ /* 0x180fe20000010836 */
[-CC-:B------:R-:W-:Y:S01]  /*12aa0*/  FFMA.FTZ R149, R149, R49.reuse, -R54.reuse ;  /* 0x0000003195957223 */ /* 0x180fe20000010836 */
[-CC-:B------:R-:W-:Y:S01]  /*12ab0*/  FFMA.FTZ R151, R151, R49.reuse, -R54.reuse ;  /* 0x0000003197977223 */ /* 0x180fe20000010836 */
[-C--:B------:R-:W-:Y:S01]  /*12ac0*/  FFMA.FTZ R124, R173, R49.reuse, -R54 ;  /* 0x00000031ad7c7223 */ /* 0x080fe20000010836 */
[-CC-:B------:R-:W-:Y:S01]  /*12ad0*/  FFMA.FTZ R126, R171, R49.reuse, -R52.reuse ;  /* 0x00000031ab7e7223 */ /* 0x180fe20000010834 */
[----:B--2---:R-:W-:Y:S03]  /*12ae0*/  HMMA.16816.F32 R88, R4, R16, R88 ;  /* 0x000000100458723c */ /* 0x004fe60000001858 */
[-CC-:B------:R-:W-:Y:S01]  /*12af0*/  FFMA.FTZ R157, R157, R49.reuse, -R52.reuse ;  /* 0x000000319d9d7223 */ /* 0x180fe20000010834 */
[-CC-:B------:R-:W-:Y:S01]  /*12b00*/  FFMA.FTZ R128, R169, R49.reuse, -R52.reuse ;  /* 0x00000031a9807223 */ /* 0x180fe20000010834 */
[----:B------:R-:W-:-:S03]  /*12b10*/  FFMA.FTZ R163, R163, R49, -R52 ;  /* 0x00000031a3a37223 */ /* 0x000fc60000010834 */
[C---:B------:R-:W-:Y:S01]  /*12b20*/  HMMA.16816.F32 R84, R4.reuse, R18, R84 ;  /* 0x000000120454723c */ /* 0x040fe20000001854 */
[----:B------:R-:W2:Y:S01]  /*12b30*/  LDSM.16.MT88.4 R16, [R123+0xa000] ;  /* 0x00a000007b10783b */ /* 0x000ea20000004200 */
[----:B------:R-:W-:Y:S06]  /*12b40*/  MUFU.EX2 R122, R122 ;  /* 0x0000007a007a7308 */ /* 0x000fec0000000800 */
[C---:B---3--:R-:W-:Y:S02]  /*12b50*/  HMMA.16816.F32 R80, R4.reuse, R12, R80 ;  /* 0x0000000c0450723c */ /* 0x048fe40000001850 */
[----:B------:R-:W3:Y:S06]  /*12b60*/  MUFU.EX2 R149, R149 ;  /* 0x0000009500957308 */ /* 0x000eec0000000800 */
[C---:B------:R-:W-:Y:S01]  /*12b70*/  HMMA.16816.F32 R76, R4.reuse, R14, R76 ;  /* 0x0000000e044c723c */ /* 0x040fe2000000184c */
[----:B------:R-:W4:Y:S01]  /*12b80*/  LDSM.16.MT88.4 R12, [R185+0xc000] ;  /* 0x00c00000b90c783b */ /* 0x000f220000004200 */
[----:B------:R-:W-:Y:S08]  /*12b90*/  MUFU.EX2 R151, R151 ;  /* 0x0000009700977308 */ /* 0x000ff00000000800 */
[----:B------:R-:W5:Y:S08]  /*12ba0*/  MUFU.EX2 R124, R124 ;  /* 0x0000007c007c7308 */ /* 0x000f700000000800 */
[----:B------:R-:W-:Y:S08]  /*12bb0*/  MUFU.EX2 R126, R126 ;  /* 0x0000007e007e7308 */ /* 0x000ff00000000800 */
[----:B------:R-:W1:Y:S08]  /*12bc0*/  MUFU.EX2 R157, R157 ;  /* 0x0000009d009d7308 */ /* 0x000e700000000800 */
[----:B------:R-:W-:Y:S08]  /*12bd0*/  MUFU.EX2 R128, R128 ;  /* 0x0000008000807308 */ /* 0x000ff00000000800 */
[----:B------:R-:W2:Y:S01]  /*12be0*/  MUFU.EX2 R163, R163 ;  /* 0x000000a300a37308 */ /* 0x000ea20000000800 */
[C---:B------:R-:W-:Y:S08]  /*12bf0*/  HMMA.16816.F32 R72, R4.reuse, R20, R72 ;  /* 0x000000140448723c */ /* 0x040ff00000001848 */
[----:B------:R-:W-:Y:S03]  /*12c00*/  HMMA.16816.F32 R68, R4, R22, R68 ;  /* 0x000000160444723c */ /* 0x000fe60000001844 */
[----:B---3--:R-:W-:Y:S01]  /*12c10*/  F2FP.F16.F32.PACK_AB R4, R149, R122 ;  /* 0x0000007a9504723e */ /* 0x008fe200000000ff */
        /* <DEDUP_REMOVED lines=9> */
[----:B------:R-:W3:Y:S07]  /*12cb0*/  LDSM.16.MT88.4 R8, [R123+0xe000] ;  /* 0x00e000007b08783b */ /* 0x000eee0000004200 */
[C---:B------:R-:W-:Y:S08]  /*12cc0*/  HMMA.16816.F32 R104, R4.reuse, R16, R104 ;  /* 0x000000100468723c */ /* 0x040ff00000001868 */
[----:B------:R-:W-:Y:S01]  /*12cd0*/  HMMA.16816.F32 R100, R4, R18, R100 ;  /* 0x000000120464723c */ /* 0x000fe20000001864 */
[----:B------:R-:W5:Y:S02]  /*12ce0*/  LDSM.16.MT88.4 R16, [R185+0xa400] ;  /* 0x00a40000b910783b */ /* 0x000f640000004200 */
[-CC-:B------:R-:W-:Y:S01]  /*12cf0*/  FFMA.FTZ R132, R167, R49.reuse, -R54.reuse ;  /* 0x00000031a7847223 */ /* 0x180fe20000010836 */
[-C--:B------:R-:W-:Y:S01]  /*12d00*/  FFMA.FTZ R165, R165, R49.reuse, -R54 ;  /* 0x00000031a5a57223 */ /* 0x080fe20000010836 */
[-CC-:B------:R-:W-:Y:S01]  /*12d10*/  FFMA.FTZ R134, R159, R49.reuse, -R52.reuse ;  /* 0x000000319f867223 */ /* 0x180fe20000010834 */
[----:B------:R-:W-:-:S02]  /*12d20*/  FFMA.FTZ R155, R155, R49, -R52 ;  /* 0x000000319b9b7223 */ /* 0x000fc40000010834 */
[----:B----4-:R-:W-:Y:S03]  /*12d30*/  HMMA.16816.F32 R96, R4, R12, R96 ;  /* 0x0000000c0460723c */ /* 0x010fe60000001860 */
[-CC-:B------:R-:W-:Y:S01]  /*12d40*/  FFMA.FTZ R136, R161, R49.reuse, -R52.reuse ;  /* 0x00000031a1887223 */ /* 0x180fe20000010834 */
[----:B------:R-:W-:-:S04]  /*12d50*/  FFMA.FTZ R153, R153, R49, -R52 ;  /* 0x0000003199997223 */ /* 0x000fc80000010834 */
[C---:B------:R-:W-:Y:S01]  /*12d60*/  HMMA.16816.F32 R92, R4.reuse, R14, R92 ;  /* 0x0000000e045c723c */ /* 0x040fe2000000185c */
[----:B------:R-:W4:Y:S01]  /*12d70*/  LDSM.16.MT88.4 R12, [R123+0xa400] ;  /* 0x00a400007b0c783b */ /* 0x000f220000004200 */
[----:B------:R-:W-:Y:S08]  /*12d80*/  MUFU.EX2 R130, R130 ;  /* 0x0000008200827308 */ /* 0x000ff00000000800 */
[----:B------:R-:W5:Y:S08]  /*12d90*/  MUFU.EX2 R169, R169 ;  /* 0x000000a900a97308 */ /* 0x000f700000000800 */
[----:B------:R-:W-:Y:S08]  /*12da0*/  MUFU.EX2 R132, R132 ;  /* 0x0000008400847308 */ /* 0x000ff00000000800 */
[----:B------:R-:W4:Y:S08]  /*12db0*/  MUFU.EX2 R165, R165 ;  /* 0x000000a500a57308 */ /* 0x000f300000000800 */
[----:B------:R-:W-:Y:S08]  /*12dc0*/  MUFU.EX2 R134, R134 ;  /* 0x0000008600867308 */ /* 0x000ff00000000800 */
[----:B------:R-:W4:Y:S08]  /*12dd0*/  MUFU.EX2 R155, R155 ;  /* 0x0000009b009b7308 */ /* 0x000f300000000800 */
[----:B------:R-:W-:Y:S08]  /*12de0*/  MUFU.EX2 R136, R136 ;  /* 0x0000008800887308 */ /* 0x000ff00000000800 */
[----:B------:R-:W4:Y:S01]  /*12df0*/  MUFU.EX2 R153, R153 ;  /* 0x0000009900997308 */ /* 0x000f220000000800 */
[C---:B-1----:R-:W-:Y:S08]  /*12e00*/  HMMA.16816.F32 R88, R4.reuse, R24, R88 ;  /* 0x000000180458723c */ /* 0x042ff00000001858 */
[C---:B------:R-:W-:Y:S01]  /*12e10*/  HMMA.16816.F32 R84, R4.reuse, R26, R84 ;  /* 0x0000001a0454723c */ /* 0x040fe20000001854 */
[----:B------:R-:W-:Y:S07]  /*12e20*/  LDSM.16.MT88.4 R24, [R185+0xe400] ;  /* 0x00e40000b918783b */ /* 0x000fee0000004200 */
[C---:B--2---:R-:W-:Y:S08]  /*12e30*/  HMMA.16816.F32 R80, R4.reuse, R20, R80 ;  /* 0x000000140450723c */ /* 0x044ff00000001850 */
[C---:B------:R-:W-:Y:S01]  /*12e40*/  HMMA.16816.F32 R76, R4.reuse, R22, R76 ;  /* 0x00000016044c723c */ /* 0x040fe2000000184c */
[----:B------:R-:W-:Y:S07]  /*12e50*/  LDSM.16.MT88.4 R20, [R123+0xc400] ;  /* 0x00c400007b14783b */ /* 0x000fee0000004200 */
[C---:B---3--:R-:W-:Y:S08]  /*12e60*/  HMMA.16816.F32 R72, R4.reuse, R8, R72 ;  /* 0x000000080448723c */ /* 0x048ff00000001848 */
[----:B------:R-:W-:Y:S03]  /*12e70*/  HMMA.16816.F32 R68, R4, R10, R68 ;  /* 0x0000000a0444723c */ /* 0x000fe60000001844 */
[----:B-----5:R-:W-:Y:S01]  /*12e80*/  F2FP.F16.F32.PACK_AB R4, R169, R130 ;  /* 0x00000082a904723e */ /* 0x020fe200000000ff */
[----:B------:R-:W1:Y:S01]  /*12e90*/  LDSM.16.MT88.4 R8, [R185+0xc400] ;  /* 0x00c40000b908783b */ /* 0x000e620000004200 */
[----:B----4-:R-:W-:-:S02]  /*12ea0*/  F2FP.F16.F32.PACK_AB R6, R165, R132 ;  /* 0x00000084a506723e */ /* 0x010fc400000000ff */
[----:B------:R-:W-:Y:S02]  /*12eb0*/  F2FP.F16.F32.PACK_AB R5, R155, R134 ;  /* 0x000000869b05723e */ /* 0x000fe400000000ff */
[----:B------:R-:W-:-:S07]  /*12ec0*/  F2FP.F16.F32.PACK_AB R7, R153, R136 ;  /* 0x000000889907723e */ /* 0x000fce00000000ff */
[C---:B------:R-:W-:Y:S08]  /*12ed0*/  HMMA.16816.F32 R112, R4.reuse, R16, R112 ;  /* 0x000000100470723c */ /* 0x040ff00000001870 */
[C---:B------:R-:W-:Y:S01]  /*12ee0*/  HMMA.16816.F32 R108, R4.reuse, R18, R108 ;  /* 0x00000012046c723c */ /* 0x040fe2000000186c */
[----:B------:R-:W2:Y:S07]  /*12ef0*/  LDSM.16.MT88.4 R16, [R123+0xe400] ;  /* 0x00e400007b10783b */ /* 0x000eae0000004200 */
[C---:B------:R-:W-:Y:S08]  /*12f00*/  HMMA.16816.F32 R104, R4.reuse, R12, R104 ;  /* 0x0000000c0468723c */ /* 0x040ff00000001868 */
[C---:B------:R-:W-:Y:S01]  /*12f10*/  HMMA.16816.F32 R100, R4.reuse, R14, R100 ;  /* 0x0000000e0464723c */ /* 0x040fe20000001864 */
[----:B------:R-:W3:Y:S02]  /*12f20*/  LDSM.16.MT88.4 R12, [R185+0xa800] ;  /* 0x00a80000b90c783b */ /* 0x000ee40000004200 */
        /* <DEDUP_REMOVED lines=13> */
[----:B------:R-:W3:Y:S08]  /*13000*/  MUFU.EX2 R142, R142 ;  /* 0x0000008e008e7308 */ /* 0x000ef00000000800 */
[----:B------:R-:W-:Y:S08]  /*13010*/  MUFU.EX2 R133, R133 ;  /* 0x0000008500857308 */ /* 0x000ff00000000800 */
[----:B------:R-:W3:Y:S01]  /*13020*/  MUFU.EX2 R144, R144 ;  /* 0x0000009000907308 */ /* 0x000ee20000000800 */
[C---:B-1----:R-:W-:Y:S08]  /*13030*/  HMMA.16816.F32 R96, R4.reuse, R8, R96 ;  /* 0x000000080460723c */ /* 0x042ff00000001860 */
[C---:B------:R-:W-:Y:S01]  /*13040*/  HMMA.16816.F32 R92, R4.reuse, R10, R92 ;  /* 0x0000000a045c723c */ /* 0x040fe2000000185c */
[----:B------:R-:W1:Y:S07]  /*13050*/  LDSM.16.MT88.4 R8, [R123+0xa800] ;  /* 0x00a800007b08783b */ /* 0x000e6e0000004200 */
[C---:B------:R-:W-:Y:S08]  /*13060*/  HMMA.16816.F32 R88, R4.reuse, R20, R88 ;  /* 0x000000140458723c */ /* 0x040ff00000001858 */
[C---:B------:R-:W-:Y:S01]  /*13070*/  HMMA.16816.F32 R84, R4.reuse, R22, R84 ;  /* 0x000000160454723c */ /* 0x040fe20000001854 */
[----:B------:R-:W1:Y:S07]  /*13080*/  LDSM.16.MT88.4 R20, [R185+0xc800] ;  /* 0x00c80000b914783b */ /* 0x000e6e0000004200 */
[C---:B------:R-:W-:Y:S08]  /*13090*/  HMMA.16816.F32 R80, R4.reuse, R24, R80 ;  /* 0x000000180450723c */ /* 0x040ff00000001850 */
[C---:B------:R-:W-:Y:S08]  /*130a0*/  HMMA.16816.F32 R76, R4.reuse, R26, R76 ;  /* 0x0000001a044c723c */ /* 0x040ff0000000184c */
[C---:B--2---:R-:W-:Y:S08]  /*130b0*/  HMMA.16816.F32 R72, R4.reuse, R16, R72 ;  /* 0x000000100448723c */ /* 0x044ff00000001848 */
[----:B------:R-:W-:Y:S03]  /*130c0*/  HMMA.16816.F32 R68, R4, R18, R68 ;  /* 0x000000120444723c */ /* 0x000fe60000001844 */
[----:B----4-:R-:W-:Y:S01]  /*130d0*/  F2FP.F16.F32.PACK_AB R4, R145, R138 ;  /* 0x0000008a9104723e */ /* 0x010fe200000000ff */
[----:B------:R-:W-:Y:S01]  /*130e0*/  LDSM.16.MT88.4 R16, [R123+0xc800] ;  /* 0x00c800007b10783b */ /* 0x000fe20000004200 */
[----:B-----5:R-:W-:-:S02]  /*130f0*/  F2FP.F16.F32.PACK_AB R6, R141, R140 ;  /* 0x0000008c8d06723e */ /* 0x020fc400000000ff */
[----:B---3--:R-:W-:Y:S02]  /*13100*/  F2FP.F16.F32.PACK_AB R5, R142, R139 ;  /* 0x0000008b8e05723e */ /* 0x008fe400000000ff */
[----:B------:R-:W-:-:S07]  /*13110*/  F2FP.F16.F32.PACK_AB R7, R144, R133 ;  /* 0x000000859007723e */ /* 0x000fce00000000ff */
[C---:B------:R-:W-:Y:S08]  /*13120*/  HMMA.16816.F32 R112, R4.reuse, R12, R112 ;  /* 0x0000000c0470723c */ /* 0x040ff00000001870 */
[C---:B------:R-:W-:Y:S01]  /*13130*/  HMMA.16816.F32 R108, R4.reuse, R14, R108 ;  /* 0x0000000e046c723c */ /* 0x040fe2000000186c */
[----:B------:R-:W2:Y:S07]  /*13140*/  LDSM.16.MT88.4 R12, [R185+0xe800] ;  /* 0x00e80000b90c783b */ /* 0x000eae0000004200 */
[----:B-1----:R-:W-:Y:S03]  /*13150*/  HMMA.16816.F32 R104, R4, R8, R104 ;  /* 0x000000080468723c */ /* 0x002fe60000001868 */
[----:B------:R-:W-:-:S05]  /*13160*/  FADD.FTZ R50, R51, R50 ;  /* 0x0000003233327221 */ /* 0x000fca0000010000 */
[----:B------:R-:W-:Y:S01]  /*13170*/  HMMA.16816.F32 R100, R4, R10, R100 ;  /* 0x0000000a0464723c */ /* 0x000fe20000001864 */
[----:B------:R-:W1:Y:S02]  /*13180*/  LDSM.16.MT88.4 R8, [R123+0xe800] ;  /* 0x00e800007b08783b */ /* 0x000e640000004200 */
[----:B------:R-:W-:Y:S01]  /*13190*/  FADD.FTZ R47, R48, R47 ;  /* 0x0000002f302f7221 */ /* 0x000fe20000010000 */
[----:B------:R-:W-:-:S03]  /*131a0*/  FADD.FTZ R45, R45, R50 ;  /* 0x000000322d2d7221 */ /* 0x000fc60000010000 */
[----:B------:R-:W-:Y:S01]  /*131b0*/  FADD.FTZ R44, R44, R47 ;  /* 0x0000002f2c2c7221 */ /* 0x000fe20000010000 */
[----:B------:R-:W-:-:S03]  /*131c0*/  FADD.FTZ R45, R42, R45 ;  /* 0x0000002d2a2d7221 */ /* 0x000fc60000010000 */
[----:B------:R-:W-:Y:S01]  /*131d0*/  FADD.FTZ R43, R43, R44 ;  /* 0x0000002c2b2b7221 */ /* 0x000fe20000010000 */
[----:B------:R-:W-:Y:S03]  /*131e0*/  HMMA.16816.F32 R96, R4, R20, R96 ;  /* 0x000000140460723c */ /* 0x000fe60000001860 */
[-CC-:B------:R-:W-:Y:S01]  /*131f0*/  FFMA.FTZ R24, R119, R49.reuse, -R54.reuse ;  /* 0x0000003177187223 */ /* 0x180fe20000010836 */
[-CC-:B------:R-:W-:Y:S01]  /*13200*/  FFMA.FTZ R25, R67, R49.reuse, -R54.reuse ;  /* 0x0000003143197223 */ /* 0x180fe20000010836 */
[----:B------:R-:W-:-:S03]  /*13210*/  FFMA.FTZ R20, R65, R49, -R54 ;  /* 0x0000003141147223 */ /* 0x000fc60000010836 */
[C---:B--2---:R-:W-:Y:S08]  /*13220*/  HMMA.16816.F32 R80, R4.reuse, R12, R80 ;  /* 0x0000000c0450723c */ /* 0x044ff00000001850 */
[C---:B------:R-:W-:Y:S01]  /*13230*/  HMMA.16816.F32 R76, R4.reuse, R14, R76 ;  /* 0x0000000e044c723c */ /* 0x040fe2000000184c */
[----:B------:R-:W2:Y:S02]  /*13240*/  LDSM.16.MT88.4 R12, [R123+0xac00] ;  /* 0x00ac00007b0c783b */ /* 0x000ea40000004200 */
[-C--:B------:R-:W-:Y:S01]  /*13250*/  FFMA.FTZ R21, R63, R49.reuse, -R54 ;  /* 0x000000313f157223 */ /* 0x080fe20000010836 */
[-CC-:B------:R-:W-:Y:S01]  /*13260*/  FFMA.FTZ R26, R57, R49.reuse, -R52.reuse ;  /* 0x00000031391a7223 */ /* 0x180fe20000010834 */
[-CC-:B------:R-:W-:Y:S01]  /*13270*/  FFMA.FTZ R219, R53, R49.reuse, -R52.reuse ;  /* 0x0000003135db7223 */ /* 0x180fe20000010834 */
[----:B------:R-:W-:Y:S01]  /*13280*/  FADD.FTZ R46, R46, R45 ;  /* 0x0000002d2e2e7221 */ /* 0x000fe20000010000 */
[----:B------:R-:W-:Y:S01]  /*13290*/  FADD.FTZ R40, R40, R43 ;  /* 0x0000002b28287221 */ /* 0x000fe20000010000 */
[----:B------:R-:W-:Y:S03]  /*132a0*/  HMMA.16816.F32 R92, R4, R22, R92 ;  /* 0x00000016045c723c */ /* 0x000fe6000000185c */
[-CC-:B------:R-:W-:Y:S01]  /*132b0*/  FFMA.FTZ R22, R61, R49.reuse, -R52.reuse ;  /* 0x000000313d167223 */ /* 0x180fe20000010834 */
[----:B------:R-:W-:Y:S01]  /*132c0*/  FFMA.FTZ R23, R59, R49, -R52 ;  /* 0x000000313b177223 */ /* 0x000fe20000010834 */
[----:B------:R-:W-:Y:S01]  /*132d0*/  FADD.FTZ R41, R41, R46 ;  /* 0x0000002e29297221 */ /* 0x000fe20000010000 */
[----:B------:R-:W-:Y:S01]  /*132e0*/  FADD.FTZ R39, R39, R40 ;  /* 0x0000002827277221 */ /* 0x000fe20000010000 */
[----:B------:R-:W-:Y:S02]  /*132f0*/  MUFU.EX2 R24, R24 ;  /* 0x0000001800187308 */ /* 0x000fe40000000800 */
[----:B------:R-:W-:Y:S01]  /*13300*/  FADD.FTZ R38, R38, R41 ;  /* 0x0000002926267221 */ /* 0x000fe20000010000 */
[----:B------:R-:W-:-:S05]  /*13310*/  FADD.FTZ R36, R36, R39 ;  /* 0x0000002724247221 */ /* 0x000fca0000010000 */
[----:B------:R-:W3:Y:S01]  /*13320*/  MUFU.EX2 R25, R25 ;  /* 0x0000001900197308 */ /* 0x000ee20000000800 */
[----:B------:R-:W-:Y:S01]  /*13330*/  FADD.FTZ R37, R37, R38 ;  /* 0x0000002625257221 */ /* 0x000fe20000010000 */
[----:B------:R-:W-:-:S06]  /*13340*/  FADD.FTZ R35, R35, R36 ;  /* 0x0000002423237221 */ /* 0x000fcc0000010000 */
[----:B------:R-:W-:Y:S08]  /*13350*/  MUFU.EX2 R20, R20 ;  /* 0x0000001400147308 */ /* 0x000ff00000000800 */
[----:B------:R-:W4:Y:S08]  /*13360*/  MUFU.EX2 R21, R21 ;  /* 0x0000001500157308 */ /* 0x000f300000000800 */
[----:B------:R-:W-:Y:S08]  /*13370*/  MUFU.EX2 R22, R22 ;  /* 0x0000001600167308 */ /* 0x000ff00000000800 */
[----:B------:R-:W5:Y:S08]  /*13380*/  MUFU.EX2 R23, R23 ;  /* 0x0000001700177308 */ /* 0x000f700000000800 */
[----:B------:R-:W-:Y:S08]  /*13390*/  MUFU.EX2 R26, R26 ;  /* 0x0000001a001a7308 */ /* 0x000ff00000000800 */
[----:B------:R-:W2:Y:S01]  /*133a0*/  MUFU.EX2 R219, R219 ;  /* 0x000000db00db7308 */ /* 0x000ea20000000800 */
[----:B------:R-:W-:Y:S01]  /*133b0*/  FADD.FTZ R34, R34, R37 ;  /* 0x0000002522227221 */ /* 0x000fe20000010000 */
[----:B------:R-:W-:Y:S01]  /*133c0*/  FADD.FTZ R32, R32, R35 ;  /* 0x0000002320207221 */ /* 0x000fe20000010000 */
[----:B------:R-:W-:Y:S03]  /*133d0*/  HMMA.16816.F32 R88, R4, R16, R88 ;  /* 0x000000100458723c */ /* 0x000fe60000001858 */
[----:B------:R-:W-:Y:S01]  /*133e0*/  FADD.FTZ R33, R33, R34 ;  /* 0x0000002221217221 */ /* 0x000fe20000010000 */
[----:B------:R-:W-:-:S03]  /*133f0*/  FADD.FTZ R31, R31, R32 ;  /* 0x000000201f1f7221 */ /* 0x000fc60000010000 */
[----:B------:R-:W-:Y:S01]  /*13400*/  FADD.FTZ R30, R30, R33 ;  /* 0x000000211e1e7221 */ /* 0x000fe20000010000 */
[----:B------:R-:W-:Y:S01]  /*13410*/  HMMA.16816.F32 R84, R4, R18, R84 ;  /* 0x000000120454723c */ /* 0x000fe20000001854 */
[----:B------:R-:W2:Y:S02]  /*13420*/  LDSM.16.MT88.4 R16, [R185+0xac00] ;  /* 0x00ac0000b910783b */ /* 0x000ea40000004200 */
[----:B------:R-:W-:-:S05]  /*13430*/  FADD.FTZ R28, R28, R31 ;  /* 0x0000001f1c1c7221 */ /* 0x000fca0000010000 */
[----:B-1----:R-:W-:Y:S03]  /*13440*/  HMMA.16816.F32 R72, R4, R8, R72 ;  /* 0x000000080448723c */ /* 0x002fe60000001848 */
[----:B------:R-:W-:Y:S01]  /*13450*/  FADD.FTZ R29, R29, R30 ;  /* 0x0000001e1d1d7221 */ /* 0x000fe20000010000 */
[----:B------:R-:W-:-:S04]  /*13460*/  FADD.FTZ R3, R3, R28 ;  /* 0x0000001c03037221 */ /* 0x000fc80000010000 */
[----:B------:R-:W-:Y:S03]  /*13470*/  HMMA.16816.F32 R68, R4, R10, R68 ;  /* 0x0000000a0444723c */ /* 0x000fe60000001844 */
[----:B---3--:R-:W-:Y:S01]  /*13480*/  F2FP.F16.F32.PACK_AB R4, R25, R24 ;  /* 0x000000181904723e */ /* 0x008fe200000000ff */
[----:B------:R-:W1:Y:S01]  /*13490*/  LDSM.16.MT88.4 R8, [R185+0xcc00] ;  /* 0x00cc0000b908783b */ /* 0x000e620000004200 */
[----:B----4-:R-:W-:Y:S02]  /*134a0*/  F2FP.F16.F32.PACK_AB R6, R21, R20 ;  /* 0x000000141506723e */ /* 0x010fe400000000ff */
[----:B-----5:R-:W-:Y:S02]  /*134b0*/  F2FP.F16.F32.PACK_AB R5, R23, R22 ;  /* 0x000000161705723e */ /* 0x020fe400000000ff */
[----:B--2---:R-:W-:Y:S01]  /*134c0*/  F2FP.F16.F32.PACK_AB R7, R219, R26 ;  /* 0x0000001adb07723e */ /* 0x004fe200000000ff */
[----:B------:R-:W-:Y:S01]  /*134d0*/  FADD.FTZ R56, R56, R29 ;  /* 0x0000001d38387221 */ /* 0x000fe20000010000 */
[----:B------:R-:W-:-:S05]  /*134e0*/  FADD.FTZ R60, R60, R3 ;  /* 0x000000033c3c7221 */ /* 0x000fca0000010000 */
[----:B------:R-:W-:Y:S03]  /*134f0*/  HMMA.16816.F32 R104, R4, R12, R104 ;  /* 0x0000000c0468723c */ /* 0x000fe60000001868 */
[----:B------:R-:W-:Y:S01]  /*13500*/  FADD.FTZ R125, R125, R56 ;  /* 0x000000387d7d7221 */ /* 0x000fe20000010000 */
[----:B------:R-:W-:-:S04]  /*13510*/  FADD.FTZ R129, R129, R60 ;  /* 0x0000003c81817221 */ /* 0x000fc80000010000 */
        /* <DEDUP_REMOVED lines=19> */
[----:B------:R-:W-:Y:S01]  /*13650*/  FADD.FTZ R169, R169, R130 ;  /* 0x00000082a9a97221 */ /* 0x000fe20000010000 */
[----:B------:R-:W-:-:S04]  /*13660*/  FADD.FTZ R155, R155, R134 ;  /* 0x000000869b9b7221 */ /* 0x000fc80000010000 */
[C---:B-1----:R-:W-:Y:S08]  /*13670*/  HMMA.16816.F32 R96, R4.reuse, R8, R96 ;  /* 0x000000080460723c */ /* 0x042ff00000001860 */
[----:B------:R-:W-:Y:S01]  /*13680*/  HMMA.16816.F32 R92, R4, R10, R92 ;  /* 0x0000000a045c723c */ /* 0x000fe2000000185c */
[----:B------:R-:W1:Y:S02]  /*13690*/  LDSM.16.MT88.4 R8, [R123+0xec00] ;  /* 0x00ec00007b08783b */ /* 0x000e640000004200 */
[----:B------:R-:W-:-:S05]  /*136a0*/  FADD.FTZ R132, R132, R169 ;  /* 0x000000a984847221 */ /* 0x000fca0000010000 */
[----:B--2---:R-:W-:Y:S03]  /*136b0*/  HMMA.16816.F32 R80, R4, R12, R80 ;  /* 0x0000000c0450723c */ /* 0x004fe60000001850 */
        /* <DEDUP_REMOVED lines=10> */
[----:B------:R-:W-:Y:S02]  /*13760*/  ISETP.GT.AND P0, PT, R66, R189, PT ;  /* 0x000000bd4200720c */ /* 0x000fe40003f04270 */
[----:B------:R-:W-:Y:S01]  /*13770*/  FADD.FTZ R3, R144, R3 ;  /* 0x0000000390037221 */ /* 0x000fe20000010000 */
[----:B------:R-:W-:-:S03]  /*13780*/  FADD.FTZ R24, R24, R141 ;  /* 0x0000008d18187221 */ /* 0x000fc60000010000 */
[----:B------:R-:W-:Y:S01]  /*13790*/  FADD.FTZ R22, R22, R3 ;  /* 0x0000000316167221 */ /* 0x000fe20000010000 */
[----:B------:R-:W-:-:S03]  /*137a0*/  FADD.FTZ R25, R25, R24 ;  /* 0x0000001819197221 */ /* 0x000fc60000010000 */
[----:B------:R-:W-:Y:S01]  /*137b0*/  FADD.FTZ R23, R23, R22 ;  /* 0x0000001617177221 */ /* 0x000fe20000010000 */
[----:B------:R-:W-:Y:S01]  /*137c0*/  FADD.FTZ R20, R20, R25 ;  /* 0x0000001914147221 */ /* 0x000fe20000010000 */
[----:B---3--:R-:W-:Y:S01]  /*137d0*/  HMMA.16816.F32 R88, R4, R16, R88 ;  /* 0x000000100458723c */ /* 0x008fe20000001858 */
[----:B------:R-:W-:Y:S02]  /*137e0*/  BSSY B2, `(.L_x_2643) ;  /* 0x00004cf000027945 */ /* 0x000fe40003800000 */
[----:B------:R-:W-:Y:S01]  /*137f0*/  FADD.FTZ R26, R26, R23 ;  /* 0x000000171a1a7221 */ /* 0x000fe20000010000 */
[----:B------:R-:W-:-:S04]  /*13800*/  FADD.FTZ R216, R21, R20 ;  /* 0x0000001415d87221 */ /* 0x000fc80000010000 */
[----:B------:R-:W-:Y:S03]  /*13810*/  HMMA.16816.F32 R84, R4, R18, R84 ;  /* 0x000000120454723c */ /* 0x000fe60000001854 */
[----:B------:R-:W-:-:S05]  /*13820*/  FADD.FTZ R219, R219, R26 ;  /* 0x0000001adbdb7221 */ /* 0x000fca0000010000 */
[C---:B------:R-:W-:Y:S08]  /*13830*/  HMMA.16816.F32 R76, R4.reuse, R14, R76 ;  /* 0x0000000e044c723c */ /* 0x040ff0000000184c */
[C---:B-1----:R-:W-:Y:S08]  /*13840*/  HMMA.16816.F32 R72, R4.reuse, R8, R72 ;  /* 0x000000080448723c */ /* 0x042ff00000001848 */
        /* <DEDUP_REMOVED lines=72> */
.L_x_2646:
        /* <DEDUP_REMOVED lines=8> */
.L_x_2647:
[----:B------:R-:W-:Y:S05]  /*13d50*/  BSYNC.RECONVERGENT B0 ;  /* 0x0000000000007941 */ /* 0x000fea0003800200 */
.L_x_2645:
        /* <DEDUP_REMOVED lines=252> */
[----:B------:R-:W-:-:S03]  /*14d20*/  IMAD.HI.U32 R28, R35, R3, RZ ;  /* 0x00000003231c7227 */ /* 0x000fc600078e00ff */
[----:B------:R-:W-:Y:S01]  /*14d30*/  ISETP.GT.U32.AND P6, PT, R30, R37, PT ;  /* 0x000000251e00720c */ /* 0x000fe20003fc4070 */
[----:B------:R-:W-:-:S05]  /*14d40*/  IMAD R3, R28, R31, R3 ;  /* 0x0000001f1c037224 */ /* 0x000fca00078e0203 */
[----:B------:R-:W-:-:S07]  /*14d50*/  ISETP.GT.U32.AND P5, PT, R30, R3, PT ;  /* 0x000000031e00720c */ /* 0x000fce0003fa4070 */
[----:B------:R-:W-:Y:S02]  /*14d60*/  @!P6 IMAD.IADD R37, R37, 0x1, -R30 ;  /* 0x000000012525e824 */ /* 0x000fe400078e0a1e */
[----:B------:R-:W-:-:S03]  /*14d70*/  @!P6 VIADD R33, R33, 0x1 ;  /* 0x000000012121e836 */ /* 0x000fc60000000000 */
[-C--:B------:R-:W-:Y:S01]  /*14d80*/  ISETP.GE.U32.AND P4, PT, R37, R30.reuse, PT ;  /* 0x0000001e2500720c */ /* 0x080fe20003f86070 */
[----:B------:R-:W-:Y:S01]  /*14d90*/  @!P5 VIADD R28, R28, 0x1 ;  /* 0x000000011c1cd836 */ /* 0x000fe20000000000 */
[-C--:B------:R-:W-:Y:S01]  /*14da0*/  @!P5 IADD3 R3, PT, PT, R3, -R30.reuse, RZ ;  /* 0x8000001e0303d210 */ /* 0x080fe20007ffe0ff */
[----:B------:R-:W2:Y:S01]  /*14db0*/  LD.E.64 R36, desc[UR4][R120.64+0x20] ;  /* 0x0000200478247980 */ /* 0x000ea2000c101b00 */
[----:B------:R-:W-:Y:S02]  /*14dc0*/  ISETP.GE.AND P5, PT, R29, RZ, PT ;  /* 0x000000ff1d00720c */ /* 0x000fe40003fa6270 */
[----:B------:R-:W-:Y:S02]  /*14dd0*/  ISETP.GE.U32.AND P6, PT, R3, R30, PT ;  /* 0x0000001e0300720c */ /* 0x000fe40003fc6070 */
[----:B------:R-:W-:-:S05]  /*14de0*/  LOP3.LUT R29, RZ, R34, RZ, 0x33, !PT ;  /* 0x00000022ff1d7212 */ /* 0x000fca00078e33ff */
[----:B------:R-:W-:Y:S02]  /*14df0*/  @P4 IADD3 R33, PT, PT, R33, 0x1, RZ ;  /* 0x0000000121214810 */ /* 0x000fe40007ffe0ff */
[----:B------:R-:W-:Y:S02]  /*14e00*/  ISETP.GE.AND P4, PT, R32, RZ, PT ;  /* 0x000000ff2000720c */ /* 0x000fe40003f86270 */
[----:B------:R-:W-:Y:S02]  /*14e10*/  @!P5 IADD3 R33, PT, PT, -R33, RZ, RZ ;  /* 0x000000ff2121d210 */ /* 0x000fe40007ffe1ff */
[----:B------:R-:W-:Y:S02]  /*14e20*/  @P6 IADD3 R28, PT, PT, R28, 0x1, RZ ;  /* 0x000000011c1c6810 */ /* 0x000fe40007ffe0ff */
[----:B------:R-:W-:-:S07]  /*14e30*/  ISETP.NE.AND P6, PT, R34, RZ, PT ;  /* 0x000000ff2200720c */ /* 0x000fce0003fc5270 */
[----:B------:R-:W-:-:S05]  /*14e40*/  @!P4 IMAD.MOV R28, RZ, RZ, -R28 ;  /* 0x000000ffff1cc224 */ /* 0x000fca00078e0a1c */
        /* <DEDUP_REMOVED lines=23> */
.L_x_2651:
        /* <DEDUP_REMOVED lines=8> */
.L_x_2652:
[----:B------:R-:W-:Y:S05]  /*15040*/  BSYNC.RECONVERGENT B0 ;  /* 0x0000000000007941 */ /* 0x000fea0003800200 */
.L_x_2650:
        /* <DEDUP_REMOVED lines=69> */
.L_x_2649:
[----:B------:R-:W-:Y:S05]  /*154a0*/  BSYNC.RECONVERGENT B1 ;  /* 0x0000000000017941 */ /* 0x000fea0003800200 */
.L_x_2648:
[----:B------:R-:W-:-:S05]  /*154b0*/  IMAD.SHL.U32 R45, R199, 0x2, RZ ;  /* 0x00000002c72d7824 */ /* 0x000fca00078e00ff */
[----:B------:R-:W-:-:S05]  /*154c0*/  LOP3.LUT R45, R45, 0x6, RZ, 0xc0, !PT ;  /* 0x000000062d2d7812 */ /* 0x000fca00078ec0ff */
[----:B------:R-:W-:-:S04]  /*154d0*/  IMAD R45, R64, 0x80, R45 ;  /* 0x00000080402d7824 */ /* 0x000fc800078e022d */
[C---:B------:R-:W-:Y:S02]  /*154e0*/  VIADD R29, R45.reuse, 0xffffff00 ;  /* 0xffffff002d1d7836 */ /* 0x040fe40000000000 */
[----:B------:R-:W-:-:S03]  /*154f0*/  VIADD R3, R45, 0xffffff01 ;  /* 0xffffff012d037836 */ /* 0x000fc60000000000 */
[CC--:B------:R-:W-:Y:S02]  /*15500*/  ISETP.GE.AND P0, PT, R29.reuse, R213.reuse, PT ;  /* 0x000000d51d00720c */ /* 0x0c0fe40003f06270 */
[-C--:B------:R-:W-:Y:S02]  /*15510*/  ISETP.GE.AND P2, PT, R29, R204.reuse, PT ;  /* 0x000000cc1d00720c */ /* 0x080fe40003f46270 */
[----:B------:R-:W-:Y:S02]  /*15520*/  FSEL R24, R24, -INF , P0 ;  /* 0xff80000018187808 */ /* 0x000fe40000000000 */
[C---:B------:R-:W-:Y:S02]  /*15530*/  ISETP.GE.AND P0, PT, R3.reuse, R213, PT ;  /* 0x000000d50300720c */ /* 0x040fe40003f06270 */
[----:B-1----:R-:W-:Y:S02]  /*15540*/  FSEL R31, R24, -INF , !P2 ;  /* 0xff800000181f7808 */ /* 0x002fe40005000000 */
[----:B------:R-:W-:-:S02]  /*15550*/  ISETP.GE.AND P6, PT, R3, R204, PT ;  /* 0x000000cc0300720c */ /* 0x000fc40003fc6270 */
[C---:B------:R-:W-:Y:S02]  /*15560*/  ISETP.GE.AND P1, PT, R3.reuse, R212, PT ;  /* 0x000000d40300720c */ /* 0x040fe40003f26270 */
[----:B------:R-:W-:Y:S02]  /*15570*/  ISETP.GE.AND P2, PT, R3, R206, PT ;  /* 0x000000ce0300720c */ /* 0x000fe40003f46270 */
[----:B------:R-:W2:Y:S01]  /*15580*/  LD.E R3, desc[UR4][R120.64+0xdc] ;  /* 0x0000dc0478037980 */ /* 0x000ea2000c101900 */
[----:B------:R-:W-:Y:S01]  /*15590*/  ISETP.GE.AND P4, PT, R29, R212, PT ;  /* 0x000000d41d00720c */ /* 0x000fe20003f86270 */
[----:B------:R-:W-:Y:S01]  /*155a0*/  VIADD R67, R45, 0xffffff08 ;  /* 0xffffff082d437836 */ /* 0x000fe20000000000 */
[----:B------:R-:W-:Y:S01]  /*155b0*/  ISETP.GE.AND P5, PT, R29, R206, PT ;  /* 0x000000ce1d00720c */ /* 0x000fe20003fa6270 */
[C---:B------:R-:W-:Y:S01]  /*155c0*/  VIADD R30, R45.reuse, 0xffffff09 ;  /* 0xffffff092d1e7836 */ /* 0x040fe20000000000 */
[----:B------:R-:W-:Y:S01]  /*155d0*/  FSEL R26, R26, -INF , P4 ;  /* 0xff8000001a1a7808 */ /* 0x000fe20002000000 */
[----:B------:R-:W-:Y:S01]  /*155e0*/  VIADD R28, R45, 0xffffff10 ;  /* 0xffffff102d1c7836 */ /* 0x000fe20000000000 */
[----:B------:R-:W-:Y:S01]  /*155f0*/  ISETP.GE.AND P4, PT, R67, R213, PT ;  /* 0x000000d54300720c */ /* 0x000fe20003f86270 */
[----:B------:R-:W-:Y:S01]  /*15600*/  VIADD R24, R45, 0xffffff11 ;  /* 0xffffff112d187836 */ /* 0x000fe20000000000 */
[----:B------:R-:W-:-:S02]  /*15610*/  FSEL R25, R25, -INF , P0 ;  /* 0xff80000019197808 */ /* 0x000fc40000000000 */
[-C--:B------:R-:W-:Y:S02]  /*15620*/  ISETP.GE.AND P0, PT, R30, R213.reuse, PT ;  /* 0x000000d51e00720c */ /* 0x080fe40003f06270 */
[----:B------:R-:W-:Y:S01]  /*15630*/  FSEL R29, R26, -INF , !P5 ;  /* 0xff8000001a1d7808 */ /* 0x000fe20006800000 */
[----:B------:R-:W-:Y:S01]  /*15640*/  VIADD R43, R45, 0xffffff18 ;  /* 0xffffff182d2b7836 */ /* 0x000fe20000000000 */
[----:B------:R-:W-:Y:S02]  /*15650*/  ISETP.GE.AND P5, PT, R67, R204, PT ;  /* 0x000000cc4300720c */ /* 0x000fe40003fa6270 */
[----:B------:R-:W-:Y:S02]  /*15660*/  FSEL R20, R20, -INF , P4 ;  /* 0xff80000014147808 */ /* 0x000fe40002000000 */
[----:B------:R-:W-:Y:S01]  /*15670*/  ISETP.GE.AND P4, PT, R28, R213, PT ;  /* 0x000000d51c00720c */ /* 0x000fe20003f86270 */
[----:B------:R-:W-:Y:S01]  /*15680*/  VIADD R49, R45, 0xffffff19 ;  /* 0xffffff192d317836 */ /* 0x000fe20000000000 */
[----:B------:R-:W-:-:S02]  /*15690*/  FSEL R21, R21, -INF , P0 ;  /* 0xff80000015157808 */ /* 0x000fc40000000000 */
[----:B------:R-:W-:Y:S02]  /*156a0*/  FSEL R39, R25, -INF , !P6 ;  /* 0xff80000019277808 */ /* 0x000fe40007000000 */
[----:B------:R-:W-:Y:S02]  /*156b0*/  ISETP.GE.AND P0, PT, R24, R213, PT ;  /* 0x000000d51800720c */ /* 0x000fe40003f06270 */
[-C--:B------:R-:W-:Y:S02]  /*156c0*/  ISETP.GE.AND P6, PT, R30, R204.reuse, PT ;  /* 0x000000cc1e00720c */ /* 0x080fe40003fc6270 */
[----:B------:R-:W-:Y:S01]  /*156d0*/  FSEL R37, R20, -INF , !P5 ;  /* 0xff80000014257808 */ /* 0x000fe20006800000 */
[----:B------:R-:W-:Y:S01]  /*156e0*/  VIADD R55, R45, 0xffffff20 ;  /* 0xffffff202d377836 */ /* 0x000fe20000000000 */
[----:B------:R-:W-:Y:S02]  /*156f0*/  ISETP.GE.AND P5, PT, R28, R204, PT ;  /* 0x000000cc1c00720c */ /* 0x000fe40003fa6270 */
[----:B------:R-:W-:-:S02]  /*15700*/  FSEL R16, R16, -INF , P4 ;  /* 0xff80000010107808 */ /* 0x000fc40002000000 */
[-C--:B------:R-:W-:Y:S01]  /*15710*/  ISETP.GE.AND P4, PT, R43, R213.reuse, PT ;  /* 0x000000d52b00720c */ /* 0x080fe20003f86270 */
[----:B------:R-:W-:Y:S01]  /*15720*/  VIADD R251, R45, 0xffffff21 ;  /* 0xffffff212dfb7836 */ /* 0x000fe20000000000 */
[----:B------:R-:W-:Y:S02]  /*15730*/  FSEL R17, R17, -INF , P0 ;  /* 0xff80000011117808 */ /* 0x000fe40000000000 */
[----:B------:R-:W-:Y:S02]  /*15740*/  FSEL R21, R21, -INF , !P6 ;  /* 0xff80000015157808 */ /* 0x000fe40007000000 */
[----:B------:R-:W-:Y:S02]  /*15750*/  ISETP.GE.AND P0, PT, R49, R213, PT ;  /* 0x000000d53100720c */ /* 0x000fe40003f06270 */
[-C--:B------:R-:W-:Y:S02]  /*15760*/  ISETP.GE.AND P6, PT, R24, R204.reuse, PT ;  /* 0x000000cc1800720c */ /* 0x080fe40003fc6270 */
[----:B------:R-:W-:Y:S01]  /*15770*/  FSEL R25, R16, -INF , !P5 ;  /* 0xff80000010197808 */ /* 0x000fe20006800000 */
[----:B------:R-:W-:Y:S01]  /*15780*/  VIADD R53, R45, 0xffffff28 ;  /* 0xffffff282d357836 */ /* 0x000fe20000000000 */
[----:B------:R-:W-:-:S02]  /*15790*/  ISETP.GE.AND P5, PT, R43, R204, PT ;  /* 0x000000cc2b00720c */ /* 0x000fc40003fa6270 */
[----:B------:R-:W-:Y:S02]  /*157a0*/  FSEL R12, R12, -INF , P4 ;  /* 0xff8000000c0c7808 */ /* 0x000fe40002000000 */
[-C--:B------:R-:W-:Y:S01]  /*157b0*/  ISETP.GE.AND P4, PT, R55, R213.reuse, PT ;  /* 0x000000d53700720c */ /* 0x080fe20003f86270 */
[----:B------:R-:W-:Y:S01]  /*157c0*/  VIADD R247, R45, 0xffffff29 ;  /* 0xffffff292df77836 */ /* 0x000fe20000000000 */
[----:B------:R-:W-:Y:S02]  /*157d0*/  FSEL R13, R13, -INF , P0 ;  /* 0xff8000000d0d7808 */ /* 0x000fe40000000000 */
[----:B------:R-:W-:Y:S02]  /*157e0*/  FSEL R35, R17, -INF , !P6 ;  /* 0xff80000011237808 */ /* 0x000fe40007000000 */
[----:B------:R-:W-:Y:S02]  /*157f0*/  ISETP.GE.AND P0, PT, R251, R213, PT ;  /* 0x000000d5fb00720c */ /* 0x000fe40003f06270 */
[----:B------:R-:W-:-:S02]  /*15800*/  ISETP.GE.AND P6, PT, R49, R204, PT ;  /* 0x000000cc3100720c */ /* 0x000fc40003fc6270 */
[----:B------:R-:W-:Y:S01]  /*15810*/  FSEL R33, R12, -INF , !P5 ;  /* 0xff8000000c217808 */ /* 0x000fe20006800000 */
[----:B------:R-:W-:Y:S01]  /*15820*/  VIADD R239, R45, 0xffffff30 ;  /* 0xffffff302def7836 */ /* 0x000fe20000000000 */
[----:B------:R-:W-:Y:S02]  /*15830*/  ISETP.GE.AND P5, PT, R55, R204, PT ;  /* 0x000000cc3700720c */ /* 0x000fe40003fa6270 */
[----:B------:R-:W-:Y:S02]  /*15840*/  FSEL R8, R8, -INF , P4 ;  /* 0xff80000008087808 */ /* 0x000fe40002000000 */
[----:B------:R-:W-:Y:S01]  /*15850*/  ISETP.GE.AND P4, PT, R53, R213, PT ;  /* 0x000000d53500720c */ /* 0x000fe20003f86270 */
[----:B------:R-:W-:Y:S01]  /*15860*/  VIADD R241, R45, 0xffffff31 ;  /* 0xffffff312df17836 */ /* 0x000fe20000000000 */
[----:B------:R-:W-:Y:S02]  /*15870*/  FSEL R9, R9, -INF , P0 ;  /* 0xff80000009097808 */ /* 0x000fe40000000000 */
[----:B------:R-:W-:-:S02]  /*15880*/  FSEL R41, R13, -INF , !P6 ;  /* 0xff8000000d297808 */ /* 0x000fc40007000000 */
[-C--:B------:R-:W-:Y:S02]  /*15890*/  ISETP.GE.AND P0, PT, R247, R213.reuse, PT ;  /* 0x000000d5f700720c */ /* 0x080fe40003f06270 */
        /* <DEDUP_REMOVED lines=81> */
[----:B------:R-:W-:Y:S02]  /*15db0*/  FSEL R153, R136, -INF , !P5 ;  /* 0xff80000088997808 */ /* 0x000fe40006800000 */
[----:B------:R-:W-:Y:S02]  /*15dc0*/  ISETP.GE.AND P5, PT, R61, R204, PT ;  /* 0x000000cc3d00720c */ /* 0x000fe40003fa6270 */
[----:B------:R-:W-:Y:S02]  /*15dd0*/  FSEL R132, R132, -INF , P4 ;  /* 0xff80000084847808 */ /* 0x000fe40002000000 */
[----:B------:R-:W-:-:S02]  /*15de0*/  ISETP.GE.AND P4, PT, R57, R213, PT ;  /* 0x000000d53900720c */ /* 0x000fc40003f86270 */
[----:B------:R-:W-:Y:S01]  /*15df0*/  FSEL R133, R133, -INF , P0 ;  /* 0xff80000085857808 */ /* 0x000fe20000000000 */
[----:B------:R-:W-:Y:S01]  /*15e00*/  VIADD R47, R45, 0xffffff78 ;  /* 0xffffff782d2f7836 */ /* 0x000fe20000000000 */
[----:B------:R-:W-:Y:S02]  /*15e10*/  FSEL R149, R137, -INF , !P6 ;  /* 0xff80000089957808 */ /* 0x000fe40007000000 */
[----:B------:R-:W-:Y:S01]  /*15e20*/  ISETP.GE.AND P0, PT, R51, R213, PT ;  /* 0x000000d53300720c */ /* 0x000fe20003f06270 */
[----:B------:R-:W-:Y:S01]  /*15e30*/  VIADD R45, R45, 0xffffff79 ;  /* 0xffffff792d2d7836 */ /* 0x000fe20000000000 */
[-C--:B------:R-:W-:Y:S02]  /*15e40*/  ISETP.GE.AND P6, PT, R59, R204.reuse, PT ;  /* 0x000000cc3b00720c */ /* 0x080fe40003fc6270 */
[----:B------:R-:W-:Y:S02]  /*15e50*/  FSEL R145, R132, -INF , !P5 ;  /* 0xff80000084917808 */ /* 0x000fe40006800000 */
[----:B------:R-:W-:-:S02]  /*15e60*/  ISETP.GE.AND P5, PT, R57, R204, PT ;  /* 0x000000cc3900720c */ /* 0x000fc40003fa6270 */
[----:B------:R-:W-:Y:S02]  /*15e70*/  FSEL R65, R128, -INF , P4 ;  /* 0xff80000080417808 */ /* 0x000fe40002000000 */
[----:B------:R-:W-:Y:S02]  /*15e80*/  ISETP.GE.AND P4, PT, R51, R204, PT ;  /* 0x000000cc3300720c */ /* 0x000fe40003f86270 */
[----:B------:R-:W-:Y:S02]  /*15e90*/  FSEL R122, R129, -INF , P0 ;  /* 0xff800000817a7808 */ /* 0x000fe40000000000 */
[----:B------:R-:W-:Y:S02]  /*15ea0*/  FSEL R141, R133, -INF , !P6 ;  /* 0xff800000858d7808 */ /* 0x000fe40007000000 */
[----:B------:R-:W-:Y:S02]  /*15eb0*/  ISETP.GE.AND P6, PT, R47, R213, PT ;  /* 0x000000d52f00720c */ /* 0x000fe40003fc6270 */
[----:B------:R-:W-:-:S02]  /*15ec0*/  FSEL R65, R65, -INF , !P5 ;  /* 0xff80000041417808 */ /* 0x000fc40006800000 */
[----:B------:R-:W-:Y:S02]  /*15ed0*/  ISETP.GE.AND P5, PT, R45, R213, PT ;  /* 0x000000d52d00720c */ /* 0x000fe40003fa6270 */
[----:B------:R-:W-:Y:S02]  /*15ee0*/  FSEL R122, R122, -INF , !P4 ;  /* 0xff8000007a7a7808 */ /* 0x000fe40006000000 */
[C---:B------:R-:W-:Y:S02]  /*15ef0*/  ISETP.GE.AND P0, PT, R67.reuse, R212, PT ;  /* 0x000000d44300720c */ /* 0x040fe40003f06270 */
[----:B------:R-:W-:Y:S02]  /*15f00*/  ISETP.GE.AND P4, PT, R67, R206, PT ;  /* 0x000000ce4300720c */ /* 0x000fe40003f86270 */
[----:B------:R-:W-:Y:S02]  /*15f10*/  FSEL R67, R124, -INF , P6 ;  /* 0xff8000007c437808 */ /* 0x000fe40003000000 */
[----:B------:R-:W-:-:S02]  /*15f20*/  FSEL R124, R125, -INF , P5 ;  /* 0xff8000007d7c7808 */ /* 0x000fc40002800000 */
[-C--:B------:R-:W-:Y:S02]  /*15f30*/  ISETP.GE.AND P5, PT, R45, R204.reuse, PT ;  /* 0x000000cc2d00720c */ /* 0x080fe40003fa6270 */
[----:B------:R-:W-:Y:S02]  /*15f40*/  FSEL R13, R27, -INF , P1 ;  /* 0xff8000001b0d7808 */ /* 0x000fe40000800000 */
[----:B------:R-:W-:Y:S02]  /*15f50*/  ISETP.GE.AND P6, PT, R47, R204, PT ;  /* 0x000000cc2f00720c */ /* 0x000fe40003fc6270 */
[-C--:B------:R-:W-:Y:S02]  /*15f60*/  ISETP.GE.AND P1, PT, R30, R212.reuse, PT ;  /* 0x000000d41e00720c */ /* 0x080fe40003f26270 */
[----:B------:R-:W-:Y:S02]  /*15f70*/  FSEL R124, R124, -INF , !P5 ;  /* 0xff8000007c7c7808 */ /* 0x000fe40006800000 */
[----:B------:R-:W-:-:S02]  /*15f80*/  ISETP.GE.AND P5, PT, R28, R212, PT ;  /* 0x000000d41c00720c */ /* 0x000fc40003fa6270 */
[----:B------:R-:W-:Y:S02]  /*15f90*/  FSEL R9, R22, -INF , P0 ;  /* 0xff80000016097808 */ /* 0x000fe40000000000 */
[----:B------:R-:W-:Y:S02]  /*15fa0*/  ISETP.GE.AND P0, PT, R24, R212, PT ;  /* 0x000000d41800720c */ /* 0x000fe40003f06270 */
[----:B------:R-:W-:Y:S02]  /*15fb0*/  FSEL R67, R67, -INF , !P6 ;  /* 0xff80000043437808 */ /* 0x000fe40007000000 */
[----:B------:R-:W-:Y:S02]  /*15fc0*/  FSEL R13, R13, -INF , !P2 ;  /* 0xff8000000d0d7808 */ /* 0x000fe40005000000 */
[----:B------:R-:W-:Y:S02]  /*15fd0*/  FSEL R5, R23, -INF , P1 ;  /* 0xff80000017057808 */ /* 0x000fe40000800000 */
[----:B------:R-:W-:-:S02]  /*15fe0*/  ISETP.GE.AND P6, PT, R30, R206, PT ;  /* 0x000000ce1e00720c */ /* 0x000fc40003fc6270 */
[----:B------:R-:W-:Y:S02]  /*15ff0*/  ISETP.GE.AND P2, PT, R28, R206, PT ;  /* 0x000000ce1c00720c */ /* 0x000fe40003f46270 */
[----:B------:R-:W-:Y:S02]  /*16000*/  ISETP.GE.AND P1, PT, R43, R212, PT ;  /* 0x000000d42b00720c */ /* 0x000fe40003f26270 */
[----:B------:R-:W-:Y:S02]  /*16010*/  FSEL R18, R18, -INF , P5 ;  /* 0xff80000012127808 */ /* 0x000fe40002800000 */
[----:B------:R-:W-:Y:S02]  /*16020*/  FSEL R9, R9, -INF , !P4 ;  /* 0xff80000009097808 */ /* 0x000fe40006000000 */
[----:B------:R-:W-:Y:S02]  /*16030*/  FSEL R19, R19, -INF , P0 ;  /* 0xff80000013137808 */ /* 0x000fe40000000000 */
[----:B------:R-:W-:-:S02]  /*16040*/  ISETP.GE.AND P4, PT, R24, R206, PT ;  /* 0x000000ce1800720c */ /* 0x000fc40003f86270 */
[----:B------:R-:W-:Y:S02]  /*16050*/  ISETP.GE.AND P0, PT, R49, R212, PT ;  /* 0x000000d43100720c */ /* 0x000fe40003f06270 */
[-C--:B------:R-:W-:Y:S02]  /*16060*/  ISETP.GE.AND P5, PT, R43, R206.reuse, PT ;  /* 0x000000ce2b00720c */ /* 0x080fe40003fa6270 */
[----:B------:R-:W-:Y:S02]  /*16070*/  FSEL R5, R5, -INF , !P6 ;  /* 0xff80000005057808 */ /* 0x000fe40007000000 */
[----:B------:R-:W-:Y:S02]  /*16080*/  FSEL R43, R18, -INF , !P2 ;  /* 0xff800000122b7808 */ /* 0x000fe40005000000 */
[----:B------:R-:W-:Y:S02]  /*16090*/  FSEL R14, R14, -INF , P1 ;  /* 0xff8000000e0e7808 */ /* 0x000fe40000800000 */
[----:B------:R-:W-:-:S02]  /*160a0*/  ISETP.GE.AND P6, PT, R49, R206, PT ;  /* 0x000000ce3100720c */ /* 0x000fc40003fc6270 */
[-C--:B------:R-:W-:Y:S02]  /*160b0*/  ISETP.GE.AND P2, PT, R55, R212.reuse, PT ;  /* 0x000000d43700720c */ /* 0x080fe40003f46270 */
[----:B------:R-:W-:Y:S02]  /*160c0*/  ISETP.GE.AND P1, PT, R251, R212, PT ;  /* 0x000000d4fb00720c */ /* 0x000fe40003f26270 */
[----:B------:R-:W-:Y:S02]  /*160d0*/  FSEL R49, R19, -INF , !P4 ;  /* 0xff80000013317808 */ /* 0x000fe40006000000 */
[----:B------:R-:W-:Y:S02]  /*160e0*/  FSEL R15, R15, -INF , P0 ;  /* 0xff8000000f0f7808 */ /* 0x000fe40000000000 */
[----:B------:R-:W-:Y:S02]  /*160f0*/  ISETP.GE.AND P4, PT, R55, R206, PT ;  /* 0x000000ce3700720c */ /* 0x000fe40003f86270 */
[----:B------:R-:W-:-:S02]  /*16100*/  ISETP.GE.AND P0, PT, R53, R212, PT ;  /* 0x000000d43500720c */ /* 0x000fc40003f06270 */
[----:B------:R-:W-:Y:S02]  /*16110*/  FSEL R55, R14, -INF , !P5 ;  /* 0xff8000000e377808 */ /* 0x000fe40006800000 */
[-C--:B------:R-:W-:Y:S02]  /*16120*/  ISETP.GE.AND P5, PT, R251, R206.reuse, PT ;  /* 0x000000cefb00720c */ /* 0x080fe40003fa6270 */
[----:B------:R-:W-:Y:S02]  /*16130*/  FSEL R10, R10, -INF , P2 ;  /* 0xff8000000a0a7808 */ /* 0x000fe40001000000 */
[----:B------:R-:W-:Y:S02]  /*16140*/  FSEL R11, R11, -INF , P1 ;  /* 0xff8000000b0b7808 */ /* 0x000fe40000800000 */
[----:B------:R-:W-:Y:S02]  /*16150*/  ISETP.GE.AND P2, PT, R53, R206, PT ;  /* 0x000000ce3500720c */ /* 0x000fe40003f46270 */
[----:B------:R-:W-:-:S02]  /*16160*/  FSEL R53, R15, -INF , !P6 ;  /* 0xff8000000f357808 */ /* 0x000fc40007000000 */
[----:B------:R-:W-:Y:S02]  /*16170*/  FSEL R6, R6, -INF , P0 ;  /* 0xff80000006067808 */ /* 0x000fe40000000000 */
[C---:B------:R-:W-:Y:S02]  /*16180*/  ISETP.GE.AND P1, PT, R247.reuse, R212, PT ;  /* 0x000000d4f700720c */ /* 0x040fe40003f26270 */
[----:B------:R-:W-:Y:S02]  /*16190*/  ISETP.GE.AND P6, PT, R247, R206, PT ;  /* 0x000000cef700720c */ /* 0x000fe40003fc6270 */
[----:B------:R-:W-:Y:S02]  /*161a0*/  FSEL R251, R10, -INF , !P4 ;  /* 0xff8000000afb7808 */ /* 0x000fe40006000000 */
[----:B------:R-:W-:Y:S02]  /*161b0*/  FSEL R247, R11, -INF , !P5 ;  /* 0xff8000000bf77808 */ /* 0x000fe40006800000 */
[----:B------:R-:W-:-:S02]  /*161c0*/  ISETP.GE.AND P4, PT, R239, R212, PT ;  /* 0x000000d4ef00720c */ /* 0x000fc40003f86270 */
[----:B------:R-:W-:Y:S02]  /*161d0*/  ISETP.GE.AND P5, PT, R239, R206, PT ;  /* 0x000000ceef00720c */ /* 0x000fe40003fa6270 */
[----:B------:R-:W-:Y:S02]  /*161e0*/  FSEL R239, R6, -INF , !P2 ;  /* 0xff80000006ef7808 */ /* 0x000fe40005000000 */
[----:B------:R-:W-:Y:S02]  /*161f0*/  FMNMX3.FTZ R4, R2, R31, R39, !PT ;  /* 0x0000001f02047276 */ /* 0x000fe40007810027 */
[----:B------:R-:W-:Y:S02]  /*16200*/  FMNMX3.FTZ R6, R0, R29, R13, !PT ;  /* 0x0000001d00067276 */ /* 0x000fe4000781000d */
[----:B------:R-:W-:Y:S02]  /*16210*/  FMNMX3.FTZ R4, R4, R37, R21, !PT ;  /* 0x0000002504047276 */ /* 0x000fe40007810015 */
[----:B------:R-:W-:-:S02]  /*16220*/  FMNMX3.FTZ R6, R6, R9, R5, !PT ;  /* 0x0000000906067276 */ /* 0x000fc40007810005 */
[----:B------:R-:W-:Y:S02]  /*16230*/  FMNMX3.FTZ R4, R4, R25, R35, !PT ;  /* 0x0000001904047276 */ /* 0x000fe40007810023 */
[----:B------:R-:W-:Y:S02]  /*16240*/  FMNMX3.FTZ R6, R6, R43, R49, !PT ;  /* 0x0000002b06067276 */ /* 0x000fe40007810031 */
[----:B------:R-:W-:Y:S02]  /*16250*/  ISETP.GE.AND P0, PT, R241, R212, PT ;  /* 0x000000d4f100720c */ /* 0x000fe40003f06270 */
[----:B------:R-:W-:Y:S02]  /*16260*/  FMNMX3.FTZ R4, R4, R33, R41, !PT ;  /* 0x0000002104047276 */ /* 0x000fe40007810029 */
[----:B------:R-:W-:Y:S02]  /*16270*/  FSEL R7, R7, -INF , P1 ;  /* 0xff80000007077808 */ /* 0x000fe40000800000 */
[----:B------:R-:W-:-:S02]  /*16280*/  FSEL R162, R162, -INF , P4 ;  /* 0xff800000a2a27808 */ /* 0x000fc40002000000 */
[----:B------:R-:W-:Y:S02]  /*16290*/  FMNMX3.FTZ R6, R6, R55, R53, !PT ;  /* 0x0000003706067276 */ /* 0x000fe40007810035 */
[----:B------:R-:W-:Y:S02]  /*162a0*/  ISETP.GE.AND P2, PT, R241, R206, PT ;  /* 0x000000cef100720c */ /* 0x000fe40003f46270 */
[----:B------:R-:W-:Y:S02]  /*162b0*/  ISETP.GE.AND P1, PT, R235, R212, PT ;  /* 0x000000d4eb00720c */ /* 0x000fe40003f26270 */
[----:B------:R-:W-:Y:S02]  /*162c0*/  FSEL R163, R163, -INF , P0 ;  /* 0xff800000a3a37808 */ /* 0x000fe40000000000 */
[----:B------:R-:W-:Y:S02]  /*162d0*/  ISETP.GE.AND P4, PT, R235, R206, PT ;  /* 0x000000ceeb00720c */ /* 0x000fe40003f86270 */
[----:B------:R-:W-:-:S02]  /*162e0*/  FMNMX3.FTZ R4, R4, R249, R245, !PT ;  /* 0x000000f904047276 */ /* 0x000fc400078100f5 */
[----:B------:R-:W-:Y:S02]  /*162f0*/  FSEL R241, R7, -INF , !P6 ;  /* 0xff80000007f17808 */ /* 0x000fe40007000000 */
[C---:B------:R-:W-:Y:S02]  /*16300*/  ISETP.GE.AND P0, PT, R231.reuse, R212, PT ;  /* 0x000000d4e700720c */ /* 0x040fe40003f06270 */
[----:B------:R-:W-:Y:S02]  /*16310*/  FSEL R235, R162, -INF , !P5 ;  /* 0xff800000a2eb7808 */ /* 0x000fe40006800000 */
[----:B------:R-:W-:Y:S02]  /*16320*/  FMNMX3.FTZ R6, R6, R251, R247, !PT ;  /* 0x000000fb06067276 */ /* 0x000fe400078100f7 */
[----:B------:R-:W-:Y:S02]  /*16330*/  ISETP.GE.AND P5, PT, R231, R206, PT ;  /* 0x000000cee700720c */ /* 0x000fe40003fa6270 */
[----:B------:R-:W-:-:S02]  /*16340*/  ISETP.GE.AND P6, PT, R175, R212, PT ;  /* 0x000000d4af00720c */ /* 0x000fc40003fc6270 */
[----:B------:R-:W-:Y:S02]  /*16350*/  FSEL R158, R158, -INF , P1 ;  /* 0xff8000009e9e7808 */ /* 0x000fe40000800000 */
[----:B------:R-:W-:Y:S02]  /*16360*/  FSEL R231, R163, -INF , !P2 ;  /* 0xff800000a3e77808 */ /* 0x000fe40005000000 */
[----:B------:R-:W-:Y:S02]  /*16370*/  ISETP.GE.AND P2, PT, R225, R212, PT ;  /* 0x000000d4e100720c */ /* 0x000fe40003f46270 */
[----:B------:R-:W-:Y:S02]  /*16380*/  FMNMX3.FTZ R4, R4, R243, R237, !PT ;  /* 0x000000f304047276 */ /* 0x000fe400078100ed */
[----:B------:R-:W-:Y:S02]  /*16390*/  FSEL R159, R159, -INF , P0 ;  /* 0xff8000009f9f7808 */ /* 0x000fe40000000000 */
[----:B------:R-:W-:-:S02]  /*163a0*/  FMNMX3.FTZ R6, R6, R239, R241, !PT ;  /* 0x000000ef06067276 */ /* 0x000fc400078100f1 */
[----:B------:R-:W-:Y:S02]  /*163b0*/  ISETP.GE.AND P1, PT, R175, R206, PT ;  /* 0x000000ceaf00720c */ /* 0x000fe40003f26270 */
[----:B------:R-:W-:Y:S02]  /*163c0*/  FSEL R154, R154, -INF , P6 ;  /* 0xff8000009a9a7808 */ /* 0x000fe40003000000 */
[----:B------:R-:W-:Y:S02]  /*163d0*/  FSEL R175, R158, -INF , !P4 ;  /* 0xff8000009eaf7808 */ /* 0x000fe40006000000 */
[----:B------:R-:W-:Y:S02]  /*163e0*/  ISETP.GE.AND P0, PT, R223, R212, PT ;  /* 0x000000d4df00720c */ /* 0x000fe40003f06270 */
        /* <DEDUP_REMOVED lines=9> */
[----:B------:R-:W-:Y:S02]  /*16480*/  FSEL R150, R150, -INF , P0 ;  /* 0xff80000096967808 */ /* 0x000fe40000000000 */
[----:B------:R-:W-:Y:S02]  /*16490*/  ISETP.GE.AND P5, PT, R217, R206, PT ;  /* 0x000000ced900720c */ /* 0x000fe40003fa6270 */
[----:B------:R-:W-:Y:S02]  /*164a0*/  FMNMX3.FTZ R4, R4, R227, R173, !PT ;  /* 0x000000e304047276 */ /* 0x000fe400078100ad */
[----:B------:R-:W-:Y:S02]  /*164b0*/  FSEL R217, R155, -INF , !P4 ;  /* 0xff8000009bd97808 */ /* 0x000fe40006000000 */
[----:B------:R-:W-:-:S02]  /*164c0*/  ISETP.GE.AND P0, PT, R215, R212, PT ;  /* 0x000000d4d700720c */ /* 0x000fc40003f06270 */
[----:B------:R-:W-:Y:S02]  /*164d0*/  FSEL R151, R151, -INF , P2 ;  /* 0xff80000097977808 */ /* 0x000fe40001000000 */
[----:B------:R-:W-:Y:S02]  /*164e0*/  FMNMX3.FTZ R6, R6, R175, R225, !PT ;  /* 0x000000af06067276 */ /* 0x000fe400078100e1 */
[-C--:B------:R-:W-:Y:S02]  /*164f0*/  ISETP.GE.AND P4, PT, R183, R206.reuse, PT ;  /* 0x000000ceb700720c */ /* 0x080fe40003f86270 */
[----:B------:R-:W-:Y:S02]  /*16500*/  FSEL R183, R150, -INF , !P6 ;  /* 0xff80000096b77808 */ /* 0x000fe40007000000 */
[----:B------:R-:W-:Y:S02]  /*16510*/  FSEL R146, R146, -INF , P1 ;  /* 0xff80000092927808 */ /* 0x000fe40000800000 */
[----:B------:R-:W-:-:S02]  /*16520*/  ISETP.GE.AND P6, PT, R215, R206, PT ;  /* 0x000000ced700720c */ /* 0x000fc40003fc6270 */
[-C--:B------:R-:W-:Y:S02]  /*16530*/  ISETP.GE.AND P2, PT, R171, R212.reuse, PT ;  /* 0x000000d4ab00720c */ /* 0x080fe40003f46270 */
[----:B------:R-:W-:Y:S02]  /*16540*/  FMNMX3.FTZ R4, R4, R221, R179, !PT ;  /* 0x000000dd04047276 */ /* 0x000fe400078100b3 */
[----:B------:R-:W-:Y:S02]  /*16550*/  FSEL R215, R151, -INF , !P5 ;  /* 0xff80000097d77808 */ /* 0x000fe40006800000 */
[----:B------:R-:W-:Y:S02]  /*16560*/  ISETP.GE.AND P1, PT, R167, R212, PT ;  /* 0x000000d4a700720c */ /* 0x000fe40003f26270 */
[----:B------:R-:W-:Y:S02]  /*16570*/  FSEL R147, R147, -INF , P0 ;  /* 0xff80000093937808 */ /* 0x000fe40000000000 */
[----:B------:R-:W-:-:S02]  /*16580*/  FMNMX3.FTZ R6, R6, R223, R217, !PT ;  /* 0x000000df06067276 */ /* 0x000fc400078100d9 */
[-C--:B------:R-:W-:Y:S02]  /*16590*/  ISETP.GE.AND P5, PT, R171, R206.reuse, PT ;  /* 0x000000ceab00720c */ /* 0x080fe40003fa6270 */
[----:B------:R-:W-:Y:S02]  /*165a0*/  FSEL R171, R146, -INF , !P4 ;  /* 0xff80000092ab7808 */ /* 0x000fe40006000000 */
[----:B------:R-:W-:Y:S02]  /*165b0*/  ISETP.GE.AND P4, PT, R167, R206, PT ;  /* 0x000000cea700720c */ /* 0x000fe40003f86270 */
[----:B------:R-:W-:Y:S02]  /*165c0*/  ISETP.GE.AND P0, PT, R119, R212, PT ;  /* 0x000000d47700720c */ /* 0x000fe40003f06270 */
[----:B------:R-:W-:Y:S02]  /*165d0*/  FSEL R142, R142, -INF , P2 ;  /* 0xff8000008e8e7808 */ /* 0x000fe40001000000 */
[----:B------:R-:W-:-:S02]  /*165e0*/  FMNMX3.FTZ R4, R4, R181, R177, !PT ;  /* 0x000000b504047276 */ /* 0x000fc400078100b1 */
[----:B------:R-:W-:Y:S02]  /*165f0*/  FSEL R167, R147, -INF , !P6 ;  /* 0xff80000093a77808 */ /* 0x000fe40007000000 */
[-C--:B------:R-:W-:Y:S02]  /*16600*/  ISETP.GE.AND P2, PT, R63, R212.reuse, PT ;  /* 0x000000d43f00720c */ /* 0x080fe40003f46270 */
[----:B------:R-:W-:Y:S02]  /*16610*/  FSEL R143, R143, -INF , P1 ;  /* 0xff8000008f8f7808 */ /* 0x000fe40000800000 */
[----:B------:R-:W-:Y:S02]  /*16620*/  FMNMX3.FTZ R6, R6, R183, R215, !PT ;  /* 0x000000b706067276 */ /* 0x000fe400078100d7 */
[----:B------:R-:W-:Y:S02]  /*16630*/  ISETP.GE.AND P1, PT, R61, R212, PT ;  /* 0x000000d43d00720c */ /* 0x000fe40003f26270 */
[----:B------:R-:W-:-:S02]  /*16640*/  ISETP.GE.AND P6, PT, R119, R206, PT ;  /* 0x000000ce7700720c */ /* 0x000fc40003fc6270 */
[----:B------:R-:W-:Y:S02]  /*16650*/  FSEL R159, R142, -INF , !P5 ;  /* 0xff8000008e9f7808 */ /* 0x000fe40006800000 */
[----:B------:R-:W-:Y:S02]  /*16660*/  FSEL R138, R138, -INF , P0 ;  /* 0xff8000008a8a7808 */ /* 0x000fe40000000000 */
[----:B------:R-:W-:Y:S02]  /*16670*/  FMNMX3.FTZ R4, R4, R169, R165, !PT ;  /* 0x000000a904047276 */ /* 0x000fe400078100a5 */
[----:B------:R-:W-:Y:S02]  /*16680*/  ISETP.GE.AND P5, PT, R63, R206, PT ;  /* 0x000000ce3f00720c */ /* 0x000fe40003fa6270 */
[----:B------:R-:W-:Y:S02]  /*16690*/  FSEL R163, R143, -INF , !P4 ;  /* 0xff8000008fa37808 */ /* 0x000fe40006000000 */
[----:B------:R-:W-:-:S02]  /*166a0*/  ISETP.GE.AND P0, PT, R59, R212, PT ;  /* 0x000000d43b00720c */ /* 0x000fc40003f06270 */
[----:B------:R-:W-:Y:S02]  /*166b0*/  FSEL R139, R139, -INF , P2 ;  /* 0xff8000008b8b7808 */ /* 0x000fe40001000000 */
[----:B------:R-:W-:Y:S02]  /*166c0*/  FMNMX3.FTZ R6, R6, R171, R167, !PT ;  /* 0x000000ab06067276 */ /* 0x000fe400078100a7 */
[----:B------:R-:W-:Y:S02]  /*166d0*/  FSEL R134, R134, -INF , P1 ;  /* 0xff80000086867808 */ /* 0x000fe40000800000 */
[----:B------:R-:W-:Y:S02]  /*166e0*/  ISETP.GE.AND P4, PT, R61, R206, PT ;  /* 0x000000ce3d00720c */ /* 0x000fe40003f86270 */
[----:B------:R-:W-:Y:S02]  /*166f0*/  FSEL R155, R138, -INF , !P6 ;  /* 0xff8000008a9b7808 */ /* 0x000fe40007000000 */
[----:B------:R-:W-:-:S02]  /*16700*/  FMNMX3.FTZ R4, R4, R161, R157, !PT ;  /* 0x000000a104047276 */ /* 0x000fc4000781009d */
[----:B------:R-:W-:Y:S02]  /*16710*/  ISETP.GE.AND P1, PT, R51, R212, PT ;  /* 0x000000d43300720c */ /* 0x000fe40003f26270 */
        /* <DEDUP_REMOVED lines=9> */
[----:B------:R-:W-:Y:S01]  /*167b0*/  ISETP.GE.AND P4, PT, R51, R206, PT ;  /* 0x000000ce3300720c */ /* 0x000fe20003f86270 */
[----:B------:R-:W-:Y:S01]  /*167c0*/  LDSM.16.MT88.4 R56, [R123+0xd000] ;  /* 0x00d000007b38783b */ /* 0x000fe20000004200 */
        /* <DEDUP_REMOVED lines=8> */
[----:B------:R-:W-:Y:S01]  /*16850*/  FSEL R126, R126, -INF , P0 ;  /* 0xff8000007e7e7808 */ /* 0x000fe20000000000 */
[----:B------:R-:W-:Y:S01]  /*16860*/  LDSM.16.MT88.4 R44, [R185+0xd000] ;  /* 0x00d00000b92c783b */ /* 0x000fe20000004200 */
        /* <DEDUP_REMOVED lines=11> */
[----:B------:R-:W3:Y:S01]  /*16920*/  SHFL.BFLY PT, R6, R15, 0x2, 0x1f ;  /* 0x0c401f000f067f89 */ /* 0x000ee200000e0000 */
[----:B-1----:R-:W-:Y:S02]  /*16930*/  FMNMX.FTZ R11, R4, R7, !PT ;  /* 0x00000007040b7209 */ /* 0x002fe40007810000 */
[----:B---3--:R-:W-:-:S03]  /*16940*/  FMNMX.FTZ R7, R15, R6, !PT ;  /* 0x000000060f077209 */ /* 0x008fc60007810000 */
[----:B------:R-:W1:Y:S04]  /*16950*/  SHFL.BFLY PT, R128, R11, 0x1, 0x1f ;  /* 0x0c201f000b807f89 */ /* 0x000e6800000e0000 */
[----:B------:R-:W3:Y:S01]  /*16960*/  SHFL.BFLY PT, R126, R7, 0x1, 0x1f ;  /* 0x0c201f00077e7f89 */ /* 0x000ee200000e0000 */
[----:B-1----:R-:W-:Y:S02]  /*16970*/  FMNMX.FTZ R128, R11, R128, !PT ;  /* 0x000000800b807209 */ /* 0x002fe40007810000 */
[----:B---3--:R-:W-:-:S03]  /*16980*/  FMNMX.FTZ R126, R7, R126, !PT ;  /* 0x0000007e077e7209 */ /* 0x008fc60007810000 */
[C---:B--2---:R-:W-:Y:S01]  /*16990*/  FMUL.FTZ R136, R3.reuse, R128 ;  /* 0x0000008003887220 */ /* 0x044fe20000410000 */
[----:B------:R-:W-:Y:S02]  /*169a0*/  FSETP.NEU.FTZ.AND P1, PT, R128, -INF , PT ;  /* 0xff8000008000780b */ /* 0x000fe40003f3d000 */
[----:B------:R-:W-:Y:S01]  /*169b0*/  FSETP.NEU.FTZ.AND P0, PT, R126, -INF , PT ;  /* 0xff8000007e00780b */ /* 0x000fe20003f1d000 */
[----:B------:R-:W-:Y:S01]  /*169c0*/  FMUL.FTZ R132, R3, R126 ;  /* 0x0000007e03847220 */ /* 0x000fe20000410000 */
[----:B------:R-:W-:Y:S02]  /*169d0*/  FSEL R136, R136, RZ, P1 ;  /* 0x000000ff88887208 */ /* 0x000fe40000800000 */
[----:B------:R-:W-:Y:S02]  /*169e0*/  FSEL R7, R128, RZ, P1 ;  /* 0x000000ff80077208 */ /* 0x000fe40000800000 */
[----:B------:R-:W-:Y:S01]  /*169f0*/  FSEL R132, R132, RZ, P0 ;  /* 0x000000ff84847208 */ /* 0x000fe20000000000 */
[----:B------:R-:W-:-:S02]  /*16a00*/  FFMA.FTZ R127, R21, R3, -R136 ;  /* 0x00000003157f7223 */ /* 0x000fc40000010888 */
[----:B------:R-:W-:Y:S01]  /*16a10*/  FADD.FTZ R4, R2, -R7 ;  /* 0x8000000702047221 */ /* 0x000fe20000010000 */
[----:B------:R-:W1:Y:S01]  /*16a20*/  LDSM.16.MT88.4 R20, [R123+0x9000] ;  /* 0x009000007b14783b */ /* 0x000e620000004200 */
[-C--:B------:R-:W-:Y:S01]  /*16a30*/  FFMA.FTZ R2, R5, R3.reuse, -R132 ;  /* 0x0000000305027223 */ /* 0x080fe20000010884 */
[----:B------:R-:W-:Y:S01]  /*16a40*/  FSEL R5, R126, RZ, P0 ;  /* 0x000000ff7e057208 */ /* 0x000fe20000000000 */
[-CC-:B------:R-:W-:Y:S01]  /*16a50*/  FFMA.FTZ R129, R39, R3.reuse, -R136.reuse ;  /* 0x0000000327817223 */ /* 0x180fe20000010888 */
[-CC-:B------:R-:W-:Y:S01]  /*16a60*/  FFMA.FTZ R134, R37, R3.reuse, -R136.reuse ;  /* 0x0000000325867223 */ /* 0x180fe20000010888 */
[-C--:B------:R-:W-:Y:S01]  /*16a70*/  FFMA.FTZ R131, R31, R3.reuse, -R136 ;  /* 0x000000031f837223 */ /* 0x080fe20000010888 */
[-CC-:B------:R-:W-:Y:S01]  /*16a80*/  FFMA.FTZ R130, R29, R3.reuse, -R132.reuse ;  /* 0x000000031d827223 */ /* 0x180fe20000010884 */
[----:B------:R-:W-:Y:S01]  /*16a90*/  FADD.FTZ R0, R0, -R5 ;  /* 0x8000000500007221 */ /* 0x000fe20000010000 */
[-CC-:B------:R-:W-:Y:S01]  /*16aa0*/  FFMA.FTZ R125, R13, R3.reuse, -R132.reuse ;  /* 0x000000030d7d7223 */ /* 0x180fe20000010884 */
[----:B------:R-:W-:Y:S01]  /*16ab0*/  FFMA.FTZ R119, R9, R3, -R132 ;  /* 0x0000000309777223 */ /* 0x000fe20000010884 */
[C---:B------:R-:W-:Y:S01]  /*16ac0*/  FMUL.FTZ R138, R3.reuse, R4 ;  /* 0x00000004038a7220 */ /* 0x040fe20000410000 */
[----:B------:R-:W-:Y:S01]  /*16ad0*/  FMUL.FTZ R0, R3, R0 ;  /* 0x0000000003007220 */ /* 0x000fe20000410000 */
[----:B------:R-:W2:Y:S01]  /*16ae0*/  LDSM.16.MT88.4 R36, [R123+0xb000] ;  /* 0x00b000007b24783b */ /* 0x000ea20000004200 */
[----:B------:R-:W-:Y:S03]  /*16af0*/  MUFU.EX2 R131, R131 ;  /* 0x0000008300837308 */ /* 0x000fe60000000800 */
[----:B------:R-:W3:Y:S04]  /*16b00*/  LDSM.16.MT88.4 R28, [R185+0xb000] ;  /* 0x00b00000b91c783b */ /* 0x000ee80000004200 */
[----:B------:R-:W4:Y:S01]  /*16b10*/  LDSM.16.MT88.4 R12, [R185+0x9000] ;  /* 0x00900000b90c783b */ /* 0x000f220000004200 */
[----:B------:R-:W5:Y:S08]  /*16b20*/  MUFU.EX2 R129, R129 ;  /* 0x0000008100817308 */ /* 0x000f700000000800 */
[----:B------:R-:W-:Y:S08]  /*16b30*/  MUFU.EX2 R134, R134 ;  /* 0x0000008600867308 */ /* 0x000ff00000000800 */
[----:B------:R-:W1:Y:S08]  /*16b40*/  MUFU.EX2 R127, R127 ;  /* 0x0000007f007f7308 */ /* 0x000e700000000800 */
[----:B------:R-:W-:Y:S08]  /*16b50*/  MUFU.EX2 R130, R130 ;  /* 0x0000008200827308 */ /* 0x000ff00000000800 */
[----:B------:R-:W2:Y:S08]  /*16b60*/  MUFU.EX2 R125, R125 ;  /* 0x0000007d007d7308 */ /* 0x000eb00000000800 */
[----:B------:R-:W-:Y:S08]  /*16b70*/  MUFU.EX2 R119, R119 ;  /* 0x0000007700777308 */ /* 0x000ff00000000800 */
[----:B------:R-:W3:Y:S08]  /*16b80*/  MUFU.EX2 R2, R2 ;  /* 0x0000000200027308 */ /* 0x000ef00000000800 */
[----:B------:R-:W4:Y:S08]  /*16b90*/  MUFU.EX2 R138, R138 ;  /* 0x0000008a008a7308 */ /* 0x000f300000000800 */
[----:B------:R-:W4:Y:S01]  /*16ba0*/  MUFU.EX2 R0, R0 ;  /* 0x0000000000007308 */ /* 0x000f220000000800 */
[----:B-----5:R-:W-:-:S02]  /*16bb0*/  F2FP.F16.F32.PACK_AB R4, R129, R131 ;  /* 0x000000838104723e */ /* 0x020fc400000000ff */
[----:B-1----:R-:W-:Y:S02]  /*16bc0*/  F2FP.F16.F32.PACK_AB R6, R127, R134 ;  /* 0x000000867f06723e */ /* 0x002fe400000000ff */
[----:B--2---:R-:W-:Y:S02]  /*16bd0*/  F2FP.F16.F32.PACK_AB R5, R125, R130 ;  /* 0x000000827d05723e */ /* 0x004fe400000000ff */
[----:B---3--:R-:W-:Y:S01]  /*16be0*/  F2FP.F16.F32.PACK_AB R7, R2, R119 ;  /* 0x000000770207723e */ /* 0x008fe200000000ff */
[-C--:B----4-:R-:W-:Y:S01]  /*16bf0*/  FMUL.FTZ R16, R104, R138.reuse ;  /* 0x0000008a68107220 */ /* 0x090fe20000410000 */
[-C--:B------:R-:W-:Y:S01]  /*16c00*/  FMUL.FTZ R17, R105, R138.reuse ;  /* 0x0000008a69117220 */ /* 0x080fe20000410000 */
[-C--:B------:R-:W-:Y:S01]  /*16c10*/  FMUL.FTZ R100, R100, R138.reuse ;  /* 0x0000008a64647220 */ /* 0x080fe20000410000 */
[----:B------:R-:W-:Y:S01]  /*16c20*/  FMUL.FTZ R101, R101, R138 ;  /* 0x0000008a65657220 */ /* 0x000fe20000410000 */
[-C--:B------:R-:W-:Y:S01]  /*16c30*/  FMUL.FTZ R18, R106, R0.reuse ;  /* 0x000000006a127220 */ /* 0x080fe20000410000 */
[-C--:B------:R-:W-:Y:S01]  /*16c40*/  FMUL.FTZ R19, R107, R0.reuse ;  /* 0x000000006b137220 */ /* 0x080fe20000410000 */
[-C--:B------:R-:W-:Y:S01]  /*16c50*/  FMUL.FTZ R102, R102, R0.reuse ;  /* 0x0000000066667220 */ /* 0x080fe20000410000 */
[----:B------:R-:W-:Y:S01]  /*16c60*/  FMUL.FTZ R103, R103, R0 ;  /* 0x0000000067677220 */ /* 0x000fe20000410000 */
[-CC-:B------:R-:W-:Y:S01]  /*16c70*/  FFMA.FTZ R32, R25, R3.reuse, -R136.reuse ;  /* 0x0000000319207223 */ /* 0x180fe20000010888 */
[----:B------:R-:W-:Y:S01]  /*16c80*/  FMUL.FTZ R25, R97, R138 ;  /* 0x0000008a61197220 */ /* 0x000fe20000410000 */
[----:B------:R-:W-:-:S02]  /*16c90*/  FFMA.FTZ R97, R35, R3, -R136 ;  /* 0x0000000323617223 */ /* 0x000fc40000010888 */
[C---:B------:R-:W-:Y:S05]  /*16ca0*/  HMMA.16816.F32 R16, R4.reuse, R20, R16 ;  /* 0x000000140410723c */ /* 0x040fea0000001810 */
[-C--:B------:R-:W-:Y:S01]  /*16cb0*/  FFMA.FTZ R40, R33, R3.reuse, -R136 ;  /* 0x0000000321287223 */ /* 0x080fe20000010888 */
        /* <DEDUP_REMOVED lines=9> */
[-C--:B------:R-:W-:Y:S01]  /*16d50*/  FFMA.FTZ R51, R43, R3.reuse, -R132 ;  /* 0x000000032b337223 */ /* 0x080fe20000010884 */
[----:B------:R-:W-:Y:S01]  /*16d60*/  FMUL.FTZ R24, R96, R138 ;  /* 0x0000008a60187220 */ /* 0x000fe20000410000 */
[-C--:B------:R-:W-:Y:S01]  /*16d70*/  FMUL.FTZ R26, R98, R0.reuse ;  /* 0x00000000621a7220 */ /* 0x080fe20000410000 */
[----:B------:R-:W-:Y:S01]  /*16d80*/  FMUL.FTZ R27, R99, R0 ;  /* 0x00000000631b7220 */ /* 0x000fe20000410000 */
[-C--:B-1----:R-:W-:Y:S01]  /*16d90*/  FMUL.FTZ R32, R88, R138.reuse ;  /* 0x0000008a58207220 */ /* 0x082fe20000410000 */
[-C--:B------:R-:W-:Y:S01]  /*16da0*/  FFMA.FTZ R88, R41, R3.reuse, -R136 ;  /* 0x0000000329587223 */ /* 0x080fe20000010888 */
[-C--:B------:R-:W-:Y:S01]  /*16db0*/  FMUL.FTZ R41, R81, R138.reuse ;  /* 0x0000008a51297220 */ /* 0x080fe20000410000 */
[----:B------:R-:W-:Y:S01]  /*16dc0*/  FFMA.FTZ R81, R49, R3, -R132 ;  /* 0x0000000331517223 */ /* 0x000fe20000010884 */
[----:B------:R-:W-:-:S03]  /*16dd0*/  FMUL.FTZ R48, R76, R138 ;  /* 0x0000008a4c307220 */ /* 0x000fc60000410000 */
[C---:B------:R-:W-:Y:S03]  /*16de0*/  HMMA.16816.F32 R32, R4.reuse, R36, R32 ;  /* 0x000000240420723c */ /* 0x040fe60000001820 */
[----:B------:R-:W-:Y:S01]  /*16df0*/  FMUL.FTZ R49, R77, R138 ;  /* 0x0000008a4d317220 */ /* 0x000fe20000410000 */
[----:B------:R-:W-:Y:S01]  /*16e00*/  FMUL.FTZ R50, R78, R0 ;  /* 0x000000004e327220 */ /* 0x000fe20000410000 */
[-C--:B------:R-:W-:Y:S01]  /*16e10*/  FMUL.FTZ R92, R92, R138.reuse ;  /* 0x0000008a5c5c7220 */ /* 0x080fe20000410000 */
[----:B------:R-:W-:Y:S01]  /*16e20*/  FMUL.FTZ R93, R93, R138 ;  /* 0x0000008a5d5d7220 */ /* 0x000fe20000410000 */
[-C--:B------:R-:W-:Y:S01]  /*16e30*/  FMUL.FTZ R94, R94, R0.reuse ;  /* 0x000000005e5e7220 */ /* 0x080fe20000410000 */
[----:B------:R-:W-:Y:S01]  /*16e40*/  HMMA.16816.F32 R36, R4, R38, R84 ;  /* 0x000000260424723c */ /* 0x000fe20000001854 */
[----:B------:R1:W-:Y:S02]  /*16e50*/  MUFU.EX2 R84, R51 ;  /* 0x0000003300547308 */ /* 0x0003e40000000800 */
[-C--:B------:R-:W-:Y:S01]  /*16e60*/  FMUL.FTZ R95, R95, R0.reuse ;  /* 0x000000005f5f7220 */ /* 0x080fe20000410000 */
[----:B------:R-:W-:Y:S01]  /*16e70*/  FMUL.FTZ R43, R83, R0 ;  /* 0x00000000532b7220 */ /* 0x000fe20000410000 */
[----:B------:R-:W-:-:S03]  /*16e80*/  FFMA.FTZ R83, R55, R3, -R132 ;  /* 0x0000000337537223 */ /* 0x000fc60000010884 */
[C---:B------:R-:W-:Y:S03]  /*16e90*/  HMMA.16816.F32 R24, R4.reuse, R28, R24 ;  /* 0x0000001c0418723c */ /* 0x040fe60000001818 */
[----:B-1----:R-:W-:Y:S02]  /*16ea0*/  FMUL.FTZ R51, R79, R0 ;  /* 0x000000004f337220 */ /* 0x002fe40000410000 */
[----:B------:R-:W1:Y:S03]  /*16eb0*/  LDSM.16.MT88.4 R76, [R185+0x9400] ;  /* 0x00940000b94c783b */ /* 0x000e660000004200 */
[----:B------:R-:W-:Y:S01]  /*16ec0*/  HMMA.16816.F32 R28, R4, R30, R92 ;  /* 0x0000001e041c723c */ /* 0x000fe2000000185c */
[----:B------:R2:W-:Y:S02]  /*16ed0*/  MUFU.EX2 R93, R40 ;  /* 0x00000028005d7308 */ /* 0x0005e40000000800 */
[-C--:B------:R-:W-:Y:S01]  /*16ee0*/  FMUL.FTZ R8, R112, R138.reuse ;  /* 0x0000008a70087220 */ /* 0x080fe20000410000 */
        /* <DEDUP_REMOVED lines=8> */
[----:B------:R-:W3:Y:S01]  /*16f70*/  MUFU.EX2 R97, R97 ;  /* 0x0000006100617308 */ /* 0x000ee20000000800 */
[----:B--2---:R-:W-:Y:S01]  /*16f80*/  FMUL.FTZ R40, R80, R138 ;  /* 0x0000008a50287220 */ /* 0x004fe20000410000 */
[----:B------:R-:W-:-:S06]  /*16f90*/  FFMA.FTZ R80, R53, R3, -R132 ;  /* 0x0000000335507223 */ /* 0x000fcc0000010884 */
[----:B------:R-:W2:Y:S01]  /*16fa0*/  MUFU.EX2 R88, R88 ;  /* 0x0000005800587308 */ /* 0x000ea20000000800 */
[C---:B------:R-:W-:Y:S01]  /*16fb0*/  HMMA.16816.F32 R8, R4.reuse, R12, R8 ;  /* 0x0000000c0408723c */ /* 0x040fe20000001808 */
[----:B------:R-:W4:Y:S06]  /*16fc0*/  LDSM.16.MT88.4 R52, [R123+0x9400] ;  /* 0x009400007b34783b */ /* 0x000f2c0000004200 */
[----:B------:R-:W5:Y:S01]  /*16fd0*/  MUFU.EX2 R81, R81 ;  /* 0x0000005100517308 */ /* 0x000f620000000800 */
[C---:B------:R-:W-:Y:S07]  /*16fe0*/  HMMA.16816.F32 R12, R4.reuse, R14, R108 ;  /* 0x0000000e040c723c */ /* 0x040fee000000186c */
[----:B------:R-:W-:Y:S01]  /*16ff0*/  MUFU.EX2 R83, R83 ;  /* 0x0000005300537308 */ /* 0x000fe20000000800 */
[C---:B------:R-:W-:Y:S07]  /*17000*/  HMMA.16816.F32 R40, R4.reuse, R44, R40 ;  /* 0x0000002c0428723c */ /* 0x040fee0000001828 */
[----:B------:R-:W1:Y:S01]  /*17010*/  MUFU.EX2 R80, R80 ;  /* 0x0000005000507308 */ /* 0x000e620000000800 */
        /* <DEDUP_REMOVED lines=9> */
[----:B---3--:R-:W-:Y:S01]  /*170b0*/  F2FP.F16.F32.PACK_AB R60, R97, R100 ;  /* 0x00000064613c723e */ /* 0x008fe200000000ff */
[----:B------:R-:W-:Y:S01]  /*170c0*/  LDSM.16.MT88.4 R72, [R123+0xd400] ;  /* 0x00d400007b48783b */ /* 0x000fe20000004200 */
[----:B------:R-:W-:Y:S01]  /*170d0*/  HMMA.16816.F32 R48, R4, R56, R48 ;  /* 0x000000380430723c */ /* 0x000fe20000001830 */
[----:B--2---:R-:W-:-:S02]  /*170e0*/  F2FP.F16.F32.PACK_AB R62, R88, R93 ;  /* 0x0000005d583e723e */ /* 0x004fc400000000ff */
[----:B-----5:R-:W-:Y:S01]  /*170f0*/  F2FP.F16.F32.PACK_AB R61, R81, R84 ;  /* 0x00000054513d723e */ /* 0x020fe200000000ff */
[--C-:B------:R-:W-:Y:S01]  /*17100*/  FFMA.FTZ R82, R249, R3, -R136.reuse ;  /* 0x00000003f9527223 */ /* 0x100fe20000010888 */
[----:B-1----:R-:W-:Y:S01]  /*17110*/  F2FP.F16.F32.PACK_AB R63, R80, R83 ;  /* 0x00000053503f723e */ /* 0x002fe200000000ff */
[-CC-:B------:R-:W-:Y:S01]  /*17120*/  FFMA.FTZ R85, R245, R3.reuse, -R136.reuse ;  /* 0x00000003f5557223 */ /* 0x180fe20000010888 */
[-CC-:B------:R-:W-:Y:S01]  /*17130*/  FFMA.FTZ R87, R243, R3.reuse, -R136.reuse ;  /* 0x00000003f3577223 */ /* 0x180fe20000010888 */
[----:B------:R-:W-:Y:S01]  /*17140*/  HMMA.16816.F32 R4, R4, R58, R68 ;  /* 0x0000003a0404723c */ /* 0x000fe20000001844 */
[----:B------:R-:W1:Y:S04]  /*17150*/  LDSM.16.MT88.4 R56, [R185+0xb400] ;  /* 0x00b40000b938783b */ /* 0x000e680000004200 */
[----:B------:R-:W2:Y:S03]  /*17160*/  LDSM.16.MT88.4 R68, [R123+0xb400] ;  /* 0x00b400007b44783b */ /* 0x000ea60000004200 */
[C---:B------:R-:W-:Y:S05]  /*17170*/  HMMA.16816.F32 R8, R60.reuse, R76, R8 ;  /* 0x0000004c3c08723c */ /* 0x040fea0000001808 */
[-C--:B------:R-:W-:Y:S01]  /*17180*/  FFMA.FTZ R86, R237, R3.reuse, -R136 ;  /* 0x00000003ed567223 */ /* 0x080fe20000010888 */
[-CC-:B------:R-:W-:Y:S01]  /*17190*/  FFMA.FTZ R89, R251, R3.reuse, -R132.reuse ;  /* 0x00000003fb597223 */ /* 0x180fe20000010884 */
[-CC-:B------:R-:W-:Y:S01]  /*171a0*/  FFMA.FTZ R90, R247, R3.reuse, -R132.reuse ;  /* 0x00000003f75a7223 */ /* 0x180fe20000010884 */
[-CC-:B------:R-:W-:Y:S01]  /*171b0*/  FFMA.FTZ R91, R239, R3.reuse, -R132.reuse ;  /* 0x00000003ef5b7223 */ /* 0x180fe20000010884 */
[-C--:B------:R-:W-:Y:S01]  /*171c0*/  FFMA.FTZ R92, R241, R3.reuse, -R132 ;  /* 0x00000003f15c7223 */ /* 0x080fe20000010884 */
[-C--:B------:R-:W-:Y:S01]  /*171d0*/  FFMA.FTZ R140, R173, R3.reuse, -R136 ;  /* 0x00000003ad8c7223 */ /* 0x080fe20000010888 */
[-C--:B------:R-:W-:Y:S01]  /*171e0*/  FFMA.FTZ R98, R175, R3.reuse, -R132 ;  /* 0x00000003af627223 */ /* 0x080fe20000010884 */
[C---:B------:R-:W-:Y:S01]  /*171f0*/  HMMA.16816.F32 R12, R60.reuse, R78, R12 ;  /* 0x0000004e3c0c723c */ /* 0x040fe2000000180c */
[----:B------:R-:W3:Y:S02]  /*17200*/  LDSM.16.MT88.4 R76, [R185+0xd400] ;  /* 0x00d40000b94c783b */ /* 0x000ee40000004200 */
[-CC-:B------:R-:W-:Y:S01]  /*17210*/  FFMA.FTZ R94, R233, R3.reuse, -R136.reuse ;  /* 0x00000003e95e7223 */ /* 0x180fe20000010888 */
[-CC-:B------:R-:W-:Y:S01]  /*17220*/  FFMA.FTZ R95, R229, R3.reuse, -R136.reuse ;  /* 0x00000003e55f7223 */ /* 0x180fe20000010888 */
[-C--:B------:R-:W-:Y:S01]  /*17230*/  FFMA.FTZ R99, R227, R3.reuse, -R136 ;  /* 0x00000003e3637223 */ /* 0x080fe20000010888 */
[-C--:B------:R-:W-:Y:S01]  /*17240*/  FFMA.FTZ R96, R235, R3.reuse, -R132 ;  /* 0x00000003eb607223 */ /* 0x080fe20000010884 */
[-C--:B------:R-:W-:Y:S01]  /*17250*/  FFMA.FTZ R144, R177, R3.reuse, -R136 ;  /* 0x00000003b1907223 */ /* 0x080fe20000010888 */
[-C--:B------:R-:W-:Y:S01]  /*17260*/  FFMA.FTZ R148, R183, R3.reuse, -R132 ;  /* 0x00000003b7947223 */ /* 0x080fe20000010884 */
[C---:B----4-:R-:W-:Y:S03]  /*17270*/  HMMA.16816.F32 R16, R60.reuse, R52, R16 ;  /* 0x000000343c10723c */ /* 0x050fe60000001810 */
[-CC-:B------:R-:W-:Y:S01]  /*17280*/  FFMA.FTZ R142, R221, R3.reuse, -R136.reuse ;  /* 0x00000003dd8e7223 */ /* 0x180fe20000010888 */
[-CC-:B------:R-:W-:Y:S01]  /*17290*/  FFMA.FTZ R179, R179, R3.reuse, -R136.reuse ;  /* 0x00000003b3b37223 */ /* 0x180fe20000010888 */
[-C--:B------:R-:W-:Y:S01]  /*172a0*/  FFMA.FTZ R181, R181, R3.reuse, -R136 ;  /* 0x00000003b5b57223 */ /* 0x080fe20000010888 */
[-C--:B------:R-:W-:Y:S01]  /*172b0*/  FFMA.FTZ R146, R217, R3.reuse, -R132 ;  /* 0x00000003d9927223 */ /* 0x080fe20000010884 */
[-C--:B------:R-:W-:Y:S01]  /*172c0*/  FFMA.FTZ R152, R161, R3.reuse, -R136 ;  /* 0x00000003a1987223 */ /* 0x080fe20000010888 */
[-C--:B------:R-:W-:Y:S01]  /*172d0*/  FFMA.FTZ R156, R159, R3.reuse, -R132 ;  /* 0x000000039f9c7223 */ /* 0x080fe20000010884 */
[-CC-:B------:R-:W-:Y:S01]  /*172e0*/  FFMA.FTZ R150, R169, R3.reuse, -R136.reuse ;  /* 0x00000003a9967223 */ /* 0x180fe20000010888 */
[C---:B------:R-:W-:Y:S01]  /*172f0*/  HMMA.16816.F32 R20, R60.reuse, R54, R20 ;  /* 0x000000363c14723c */ /* 0x040fe20000001814 */
[----:B------:R-:W4:Y:S02]  /*17300*/  LDSM.16.MT88.4 R52, [R185+0x9800] ;  /* 0x00980000b934783b */ /* 0x000f240000004200 */
[-CC-:B------:R-:W-:Y:S01]  /*17310*/  FFMA.FTZ R165, R165, R3.reuse, -R136.reuse ;  /* 0x00000003a5a57223 */ /* 0x180fe20000010888 */
[-C--:B------:R-:W-:Y:S01]  /*17320*/  FFMA.FTZ R157, R157, R3.reuse, -R136 ;  /* 0x000000039d9d7223 */ /* 0x080fe20000010888 */
[-C--:B------:R-:W-:Y:S01]  /*17330*/  FFMA.FTZ R154, R171, R3.reuse, -R132 ;  /* 0x00000003ab9a7223 */ /* 0x080fe20000010884 */
[-CC-:B------:R-:W-:Y:S01]  /*17340*/  FFMA.FTZ R160, R141, R3.reuse, -R136.reuse ;  /* 0x000000038da07223 */ /* 0x180fe20000010888 */
[-CC-:B------:R-:W-:Y:S01]  /*17350*/  FFMA.FTZ R153, R153, R3.reuse, -R136.reuse ;  /* 0x0000000399997223 */ /* 0x180fe20000010888 */
[-CC-:B------:R-:W-:Y:S01]  /*17360*/  FFMA.FTZ R158, R149, R3.reuse, -R136.reuse ;  /* 0x00000003959e7223 */ /* 0x180fe20000010888 */
[-C--:B------:R-:W-:Y:S01]  /*17370*/  FFMA.FTZ R145, R145, R3.reuse, -R136 ;  /* 0x0000000391917223 */ /* 0x080fe20000010888 */
[C---:B-1----:R-:W-:Y:S03]  /*17380*/  HMMA.16816.F32 R24, R60.reuse, R56, R24 ;  /* 0x000000383c18723c */ /* 0x042fe60000001818 */
[-CC-:B------:R-:W-:Y:S01]  /*17390*/  FFMA.FTZ R162, R151, R3.reuse, -R132.reuse ;  /* 0x0000000397a27223 */ /* 0x180fe20000010884 */
[-CC-:B------:R-:W-:Y:S01]  /*173a0*/  FFMA.FTZ R143, R143, R3.reuse, -R132.reuse ;  /* 0x000000038f8f7223 */ /* 0x180fe20000010884 */
[----:B------:R-:W-:Y:S01]  /*173b0*/  FFMA.FTZ R164, R147, R3, -R132 ;  /* 0x0000000393a47223 */ /* 0x000fe20000010884 */
[----:B------:R-:W-:Y:S02]  /*173c0*/  LDSM.16.MT88.4 R108, [R185+0xac00] ;  /* 0x00ac0000b96c783b */ /* 0x000fe40000004200 */
[C---:B------:R-:W-:Y:S02]  /*173d0*/  HMMA.16816.F32 R28, R60.reuse, R58, R28 ;  /* 0x0000003a3c1c723c */ /* 0x040fe4000000181c */
[----:B------:R-:W1:Y:S01]  /*173e0*/  LDSM.16.MT88.4 R56, [R123+0x9800] ;  /* 0x009800007b38783b */ /* 0x000e620000004200 */
[----:B------:R-:W-:Y:S05]  /*173f0*/  MUFU.EX2 R82, R82 ;  /* 0x0000005200527308 */ /* 0x000fea0000000800 */
[C---:B--2---:R-:W-:Y:S03]  /*17400*/  HMMA.16816.F32 R32, R60.reuse, R68, R32 ;  /* 0x000000443c20723c */ /* 0x044fe60000001820 */
[----:B------:R-:W2:Y:S05]  /*17410*/  MUFU.EX2 R85, R85 ;  /* 0x0000005500557308 */ /* 0x000eaa0000000800 */
[C---:B------:R-:W-:Y:S03]  /*17420*/  HMMA.16816.F32 R36, R60.reuse, R70, R36 ;  /* 0x000000463c24723c */ /* 0x040fe60000001824 */
[----:B------:R-:W-:Y:S05]  /*17430*/  MUFU.EX2 R87, R87 ;  /* 0x0000005700577308 */ /* 0x000fea0000000800 */
[C---:B---3--:R-:W-:Y:S03]  /*17440*/  HMMA.16816.F32 R40, R60.reuse, R76, R40 ;  /* 0x0000004c3c28723c */ /* 0x048fe60000001828 */
[----:B------:R-:W3:Y:S05]  /*17450*/  MUFU.EX2 R86, R86 ;  /* 0x0000005600567308 */ /* 0x000eea0000000800 */
[C---:B------:R-:W-:Y:S03]  /*17460*/  HMMA.16816.F32 R44, R60.reuse, R78, R44 ;  /* 0x0000004e3c2c723c */ /* 0x040fe6000000182c */
[----:B------:R-:W-:Y:S05]  /*17470*/  MUFU.EX2 R89, R89 ;  /* 0x0000005900597308 */ /* 0x000fea0000000800 */
[C---:B------:R-:W-:Y:S03]  /*17480*/  HMMA.16816.F32 R48, R60.reuse, R72, R48 ;  /* 0x000000483c30723c */ /* 0x040fe60000001830 */
[----:B------:R-:W5:Y:S05]  /*17490*/  MUFU.EX2 R90, R90 ;  /* 0x0000005a005a7308 */ /* 0x000f6a0000000800 */
[----:B------:R-:W-:Y:S01]  /*174a0*/  HMMA.16816.F32 R4, R60, R74, R4 ;  /* 0x0000004a3c04723c */ /* 0x000fe20000001804 */
[----:B------:R-:W1:Y:S02]  /*174b0*/  LDSM.16.MT88.4 R60, [R185+0xb800] ;  /* 0x00b80000b93c783b */ /* 0x000e640000004200 */
[----:B------:R-:W-:Y:S08]  /*174c0*/  MUFU.EX2 R91, R91 ;  /* 0x0000005b005b7308 */ /* 0x000ff00000000800 */
[----:B------:R-:W4:Y:S01]  /*174d0*/  MUFU.EX2 R92, R92 ;  /* 0x0000005c005c7308 */ /* 0x000f220000000800 */
[----:B--2---:R-:W-:Y:S01]  /*174e0*/  F2FP.F16.F32.PACK_AB R68, R85, R82 ;  /* 0x000000525544723e */ /* 0x004fe200000000ff */
[----:B------:R-:W-:Y:S01]  /*174f0*/  LDSM.16.MT88.4 R76, [R185+0xd800] ;  /* 0x00d80000b94c783b */ /* 0x000fe20000004200 */
[----:B---3--:R-:W-:-:S02]  /*17500*/  F2FP.F16.F32.PACK_AB R70, R86, R87 ;  /* 0x000000575646723e */ /* 0x008fc400000000ff */
[----:B-----5:R-:W-:Y:S01]  /*17510*/  F2FP.F16.F32.PACK_AB R69, R90, R89 ;  /* 0x000000595a45723e */ /* 0x020fe200000000ff */
[----:B------:R-:W-:Y:S01]  /*17520*/  LDSM.16.MT88.4 R72, [R123+0xd800] ;  /* 0x00d800007b48783b */ /* 0x000fe20000004200 */
[----:B----4-:R-:W-:-:S07]  /*17530*/  F2FP.F16.F32.PACK_AB R71, R92, R91 ;  /* 0x0000005b5c47723e */ /* 0x010fce00000000ff */
[C---:B------:R-:W-:Y:S08]  /*17540*/  HMMA.16816.F32 R8, R68.reuse, R52, R8 ;  /* 0x000000344408723c */ /* 0x040ff00000001808 */
[C---:B------:R-:W-:Y:S01]  /*17550*/  HMMA.16816.F32 R12, R68.reuse, R54, R12 ;  /* 0x00000036440c723c */ /* 0x040fe2000000180c */
[----:B------:R-:W2:Y:S07]  /*17560*/  LDSM.16.MT88.4 R52, [R123+0xb800] ;  /* 0x00b800007b34783b */ /* 0x000eae0000004200 */
[C---:B-1----:R-:W-:Y:S08]  /*17570*/  HMMA.16816.F32 R16, R68.reuse, R56, R16 ;  /* 0x000000384410723c */ /* 0x042ff00000001810 */
[----:B------:R-:W-:Y:S01]  /*17580*/  HMMA.16816.F32 R20, R68, R58, R20 ;  /* 0x0000003a4414723c */ /* 0x000fe20000001814 */
[----:B------:R-:W1:Y:S02]  /*17590*/  LDSM.16.MT88.4 R56, [R185+0x9c00] ;  /* 0x009c0000b938783b */ /* 0x000e640000004200 */
[-CC-:B------:R-:W-:Y:S01]  /*175a0*/  FFMA.FTZ R173, R231, R3.reuse, -R132.reuse ;  /* 0x00000003e7ad7223 */ /* 0x180fe20000010884 */
[----:B------:R-:W-:-:S04]  /*175b0*/  FFMA.FTZ R175, R225, R3, -R132 ;  /* 0x00000003e1af7223 */ /* 0x000fc80000010884 */
[C---:B------:R-:W-:Y:S08]  /*175c0*/  HMMA.16816.F32 R24, R68.reuse, R60, R24 ;  /* 0x0000003c4418723c */ /* 0x040ff00000001818 */
[C---:B------:R-:W-:Y:S01]  /*175d0*/  HMMA.16816.F32 R28, R68.reuse, R62, R28 ;  /* 0x0000003e441c723c */ /* 0x040fe2000000181c */
[----:B------:R-:W3:Y:S01]  /*175e0*/  LDSM.16.MT88.4 R60, [R123+0x9c00] ;  /* 0x009c00007b3c783b */ /* 0x000ee20000004200 */
[----:B------:R-:W-:Y:S08]  /*175f0*/  MUFU.EX2 R94, R94 ;  /* 0x0000005e005e7308 */ /* 0x000ff00000000800 */
[----:B------:R-:W4:Y:S08]  /*17600*/  MUFU.EX2 R95, R95 ;  /* 0x0000005f005f7308 */ /* 0x000f300000000800 */
[----:B------:R-:W-:Y:S08]  /*17610*/  MUFU.EX2 R99, R99 ;  /* 0x0000006300637308 */ /* 0x000ff00000000800 */
[----:B------:R-:W5:Y:S08]  /*17620*/  MUFU.EX2 R140, R140 ;  /* 0x0000008c008c7308 */ /* 0x000f700000000800 */
[----:B------:R-:W-:Y:S08]  /*17630*/  MUFU.EX2 R96, R96 ;  /* 0x0000006000607308 */ /* 0x000ff00000000800 */
[----:B------:R-:W1:Y:S08]  /*17640*/  MUFU.EX2 R173, R173 ;  /* 0x000000ad00ad7308 */ /* 0x000e700000000800 */
[----:B------:R-:W-:Y:S08]  /*17650*/  MUFU.EX2 R98, R98 ;  /* 0x0000006200627308 */ /* 0x000ff00000000800 */
[----:B------:R-:W3:Y:S01]  /*17660*/  MUFU.EX2 R175, R175 ;  /* 0x000000af00af7308 */ /* 0x000ee20000000800 */
[C---:B--2---:R-:W-:Y:S08]  /*17670*/  HMMA.16816.F32 R32, R68.reuse, R52, R32 ;  /* 0x000000344420723c */ /* 0x044ff00000001820 */
[C---:B------:R-:W-:Y:S01]  /*17680*/  HMMA.16816.F32 R36, R68.reuse, R54, R36 ;  /* 0x000000364424723c */ /* 0x040fe20000001824 */
[----:B------:R-:W2:Y:S07]  /*17690*/  LDSM.16.MT88.4 R52, [R185+0xbc00] ;  /* 0x00bc0000b934783b */ /* 0x000eae0000004200 */
        /* <DEDUP_REMOVED lines=8> */
[----:B-1----:R-:W-:Y:S02]  /*17720*/  F2FP.F16.F32.PACK_AB R69, R173, R96 ;  /* 0x00000060ad45723e */ /* 0x002fe400000000ff */
[----:B---3--:R-:W-:-:S07]  /*17730*/  F2FP.F16.F32.PACK_AB R71, R175, R98 ;  /* 0x00000062af47723e */ /* 0x008fce00000000ff */
[C---:B------:R-:W-:Y:S08]  /*17740*/  HMMA.16816.F32 R8, R68.reuse, R56, R8 ;  /* 0x000000384408723c */ /* 0x040ff00000001808 */
[C---:B------:R-:W-:Y:S01]  /*17750*/  HMMA.16816.F32 R12, R68.reuse, R58, R12 ;  /* 0x0000003a440c723c */ /* 0x040fe2000000180c */
[----:B------:R-:W1:Y:S07]  /*17760*/  LDSM.16.MT88.4 R56, [R123+0xbc00] ;  /* 0x00bc00007b38783b */ /* 0x000e6e0000004200 */
[C---:B------:R-:W-:Y:S08]  /*17770*/  HMMA.16816.F32 R16, R68.reuse, R60, R16 ;  /* 0x0000003c4410723c */ /* 0x040ff00000001810 */
[C---:B------:R-:W-:Y:S01]  /*17780*/  HMMA.16816.F32 R20, R68.reuse, R62, R20 ;  /* 0x0000003e4414723c */ /* 0x040fe20000001814 */
[----:B------:R-:W3:Y:S02]  /*17790*/  LDSM.16.MT88.4 R60, [R185+0xa000] ;  /* 0x00a00000b93c783b */ /* 0x000ee40000004200 */
[-CC-:B------:R-:W-:Y:S01]  /*177a0*/  FFMA.FTZ R177, R223, R3.reuse, -R132.reuse ;  /* 0x00000003dfb17223 */ /* 0x180fe20000010884 */
[-CC-:B------:R-:W-:Y:S01]  /*177b0*/  FFMA.FTZ R183, R215, R3.reuse, -R132.reuse ;  /* 0x00000003d7b77223 */ /* 0x180fe20000010884 */
        /* <DEDUP_REMOVED lines=8> */
[C---:B--2---:R-:W-:Y:S08]  /*17840*/  HMMA.16816.F32 R24, R68.reuse, R52, R24 ;  /* 0x000000344418723c */ /* 0x044ff00000001818 */
[C---:B------:R-:W-:Y:S01]  /*17850*/  HMMA.16816.F32 R28, R68.reuse, R54, R28 ;  /* 0x00000036441c723c */ /* 0x040fe2000000181c */
[----:B------:R-:W2:Y:S07]  /*17860*/  LDSM.16.MT88.4 R52, [R123+0xa000] ;  /* 0x00a000007b34783b */ /* 0x000eae0000004200 */
[C---:B-1----:R-:W-:Y:S08]  /*17870*/  HMMA.16816.F32 R32, R68.reuse, R56, R32 ;  /* 0x000000384420723c */ /* 0x042ff00000001820 */
[C---:B------:R-:W-:Y:S01]  /*17880*/  HMMA.16816.F32 R36, R68.reuse, R58, R36 ;  /* 0x0000003a4424723c */ /* 0x040fe20000001824 */
[----:B------:R-:W1:Y:S07]  /*17890*/  LDSM.16.MT88.4 R56, [R185+0xc000] ;  /* 0x00c00000b938783b */ /* 0x000e6e0000004200 */
[C---:B------:R-:W-:Y:S08]  /*178a0*/  HMMA.16816.F32 R40, R68.reuse, R76, R40 ;  /* 0x0000004c4428723c */ /* 0x040ff00000001828 */
[C---:B------:R-:W-:Y:S03]  /*178b0*/  HMMA.16816.F32 R44, R68.reuse, R78, R44 ;  /* 0x0000004e442c723c */ /* 0x040fe6000000182c */
[-CC-:B------:R-:W-:Y:S01]  /*178c0*/  FFMA.FTZ R161, R167, R3.reuse, -R132.reuse ;  /* 0x00000003a7a17223 */ /* 0x180fe20000010884 */
[----:B------:R-:W-:Y:S01]  /*178d0*/  FFMA.FTZ R159, R163, R3, -R132 ;  /* 0x00000003a39f7223 */ /* 0x000fe20000010884 */
[----:B------:R-:W-:Y:S01]  /*178e0*/  MUFU.EX2 R150, R150 ;  /* 0x0000009600967308 */ /* 0x000fe20000000800 */
[----:B------:R-:W-:Y:S02]  /*178f0*/  LDSM.16.MT88.4 R76, [R123+0xa400] ;  /* 0x00a400007b4c783b */ /* 0x000fe40000004200 */
[C---:B------:R-:W-:Y:S08]  /*17900*/  HMMA.16816.F32 R48, R68.reuse, R72, R48 ;  /* 0x000000484430723c */ /* 0x040ff00000001830 */
        /* <DEDUP_REMOVED lines=18> */
[----:B------:R-:W4:Y:S08]  /*17a30*/  MUFU.EX2 R165, R165 ;  /* 0x000000a500a57308 */ /* 0x000f300000000800 */
[----:B------:R-:W-:Y:S08]  /*17a40*/  MUFU.EX2 R152, R152 ;  /* 0x0000009800987308 */ /* 0x000ff00000000800 */
[----:B------:R-:W-:Y:S08]  /*17a50*/  MUFU.EX2 R157, R157 ;  /* 0x0000009d009d7308 */ /* 0x000ff00000000800 */
[----:B------:R-:W-:Y:S08]  /*17a60*/  MUFU.EX2 R154, R154 ;  /* 0x0000009a009a7308 */ /* 0x000ff00000000800 */
[----:B------:R-:W5:Y:S08]  /*17a70*/  MUFU.EX2 R161, R161 ;  /* 0x000000a100a17308 */ /* 0x000f700000000800 */
[----:B------:R-:W-:Y:S08]  /*17a80*/  MUFU.EX2 R156, R156 ;  /* 0x0000009c009c7308 */ /* 0x000ff00000000800 */
[----:B------:R-:W1:Y:S01]  /*17a90*/  MUFU.EX2 R159, R159 ;  /* 0x0000009f009f7308 */ /* 0x000e620000000800 */
[----:B--2---:R-:W-:Y:S03]  /*17aa0*/  HMMA.16816.F32 R48, R68, R52, R48 ;  /* 0x000000344430723c */ /* 0x004fe60000001830 */
[----:B----4-:R-:W-:-:S02]  /*17ab0*/  F2FP.F16.F32.PACK_AB R52, R165, R150 ;  /* 0x00000096a534723e */ /* 0x010fc400000000ff */
[----:B-----5:R-:W-:-:S03]  /*17ac0*/  F2FP.F16.F32.PACK_AB R53, R161, R154 ;  /* 0x0000009aa135723e */ /* 0x020fc600000000ff */
[----:B------:R-:W-:Y:S03]  /*17ad0*/  HMMA.16816.F32 R4, R68, R54, R4 ;  /* 0x000000364404723c */ /* 0x000fe60000001804 */
[----:B------:R-:W-:Y:S02]  /*17ae0*/  F2FP.F16.F32.PACK_AB R54, R157, R152 ;  /* 0x000000989d36723e */ /* 0x000fe400000000ff */
[----:B-1----:R-:W-:-:S03]  /*17af0*/  F2FP.F16.F32.PACK_AB R55, R159, R156 ;  /* 0x0000009c9f37723e */ /* 0x002fc600000000ff */
[C---:B------:R-:W-:Y:S08]  /*17b00*/  HMMA.16816.F32 R32, R68.reuse, R72, R32 ;  /* 0x000000484420723c */ /* 0x040ff00000001820 */
[----:B------:R-:W-:Y:S01]  /*17b10*/  HMMA.16816.F32 R36, R68, R74, R36 ;  /* 0x0000004a4424723c */ /* 0x000fe20000001824 */
[----:B------:R-:W1:Y:S02]  /*17b20*/  LDSM.16.MT88.4 R68, [R123+0xc400] ;  /* 0x00c400007b44783b */ /* 0x000e640000004200 */
[----:B------:R-:W-:Y:S01]  /*17b30*/  FFMA.FTZ R138, R216, R138, R131 ;  /* 0x0000008ad88a7223 */ /* 0x000fe20000010083 */
[----:B------:R-:W-:Y:S01]  /*17b40*/  FFMA.FTZ R0, R219, R0, R130 ;  /* 0x00000000db007223 */ /* 0x000fe20000010082 */
[----:B------:R-:W-:Y:S03]  /*17b50*/  LDSM.16.MT88.4 R72, [R185+0xe400] ;  /* 0x00e40000b948783b */ /* 0x000fe60000004200 */
[C---:B------:R-:W-:Y:S08]  /*17b60*/  HMMA.16816.F32 R8, R52.reuse, R56, R8 ;  /* 0x000000383408723c */ /* 0x040ff00000001808 */
[C---:B------:R-:W-:Y:S01]  /*17b70*/  HMMA.16816.F32 R12, R52.reuse, R58, R12 ;  /* 0x0000003a340c723c */ /* 0x040fe2000000180c */
[----:B------:R-:W2:Y:S07]  /*17b80*/  LDSM.16.MT88.4 R56, [R123+0xe400] ;  /* 0x00e400007b38783b */ /* 0x000eae0000004200 */
[----:B---3--:R-:W-:Y:S03]  /*17b90*/  HMMA.16816.F32 R24, R52, R60, R24 ;  /* 0x0000003c3418723c */ /* 0x008fe60000001818 */
[----:B------:R-:W-:-:S05]  /*17ba0*/  FADD.FTZ R129, R129, R138 ;  /* 0x0000008a81817221 */ /* 0x000fca0000010000 */
[C---:B------:R-:W-:Y:S01]  /*17bb0*/  HMMA.16816.F32 R28, R52.reuse, R62, R28 ;  /* 0x0000003e341c723c */ /* 0x040fe2000000181c */
[----:B------:R-:W3:Y:S02]  /*17bc0*/  LDSM.16.MT88.4 R60, [R123+0xa800] ;  /* 0x00a800007b3c783b */ /* 0x000ee40000004200 */
[----:B------:R-:W-:Y:S01]  /*17bd0*/  FADD.FTZ R0, R125, R0 ;  /* 0x000000007d007221 */ /* 0x000fe20000010000 */
[----:B------:R-:W-:Y:S01]  /*17be0*/  FFMA.FTZ R141, R155, R3, -R132 ;  /* 0x000000039b8d7223 */ /* 0x000fe20000010884 */
[----:B------:R-:W-:Y:S02]  /*17bf0*/  FADD.FTZ R134, R134, R129 ;  /* 0x0000008186867221 */ /* 0x000fe40000010000 */
[----:B------:R-:W-:Y:S02]  /*17c00*/  FADD.FTZ R119, R119, R0 ;  /* 0x0000000077777221 */ /* 0x000fe40000010000 */
[----:B------:R-:W-:Y:S02]  /*17c10*/  FADD.FTZ R127, R127, R134 ;  /* 0x000000867f7f7221 */ /* 0x000fe40000010000 */
[----:B------:R-:W-:Y:S01]  /*17c20*/  FADD.FTZ R119, R2, R119 ;  /* 0x0000007702777221 */ /* 0x000fe20000010000 */
[----:B------:R-:W-:Y:S01]  /*17c30*/  MUFU.EX2 R153, R153 ;  /* 0x0000009900997308 */ /* 0x000fe20000000800 */
[----:B------:R-:W-:Y:S01]  /*17c40*/  FADD.FTZ R0, R100, R127 ;  /* 0x0000007f64007221 */ /* 0x000fe20000010000 */
[----:B------:R-:W-:Y:S03]  /*17c50*/  HMMA.16816.F32 R16, R52, R76, R16 ;  /* 0x0000004c3410723c */ /* 0x000fe60000001810 */
[----:B------:R-:W-:-:S03]  /*17c60*/  FADD.FTZ R84, R84, R119 ;  /* 0x0000007754547221 */ /* 0x000fc60000010000 */
[----:B------:R-:W4:Y:S02]  /*17c70*/  MUFU.EX2 R158, R158 ;  /* 0x0000009e009e7308 */ /* 0x000f240000000800 */
[----:B------:R-:W-:Y:S01]  /*17c80*/  HMMA.16816.F32 R20, R52, R78, R20 ;  /* 0x0000004e3414723c */ /* 0x000fe20000001814 */
[----:B------:R-:W5:Y:S05]  /*17c90*/  LDSM.16.MT88.4 R76, [R185+0xa800] ;  /* 0x00a80000b94c783b */ /* 0x000f6a0000004200 */
[----:B------:R-:W-:Y:S01]  /*17ca0*/  MUFU.EX2 R145, R145 ;  /* 0x0000009100917308 */ /* 0x000fe20000000800 */
[----:B------:R-:W-:Y:S01]  /*17cb0*/  FADD.FTZ R0, R97, R0 ;  /* 0x0000000061007221 */ /* 0x000fe20000010000 */
[----:B------:R-:W-:-:S06]  /*17cc0*/  FADD.FTZ R84, R81, R84 ;  /* 0x0000005451547221 */ /* 0x000fcc0000010000 */
[----:B------:R-:W-:Y:S08]  /*17cd0*/  MUFU.EX2 R160, R160 ;  /* 0x000000a000a07308 */ /* 0x000ff00000000800 */
[----:B------:R-:W-:Y:S08]  /*17ce0*/  MUFU.EX2 R141, R141 ;  /* 0x0000008d008d7308 */ /* 0x000ff00000000800 */
[----:B------:R-:W3:Y:S08]  /*17cf0*/  MUFU.EX2 R162, R162 ;  /* 0x000000a200a27308 */ /* 0x000ef00000000800 */
[----:B------:R-:W-:Y:S08]  /*17d00*/  MUFU.EX2 R143, R143 ;  /* 0x0000008f008f7308 */ /* 0x000ff00000000800 */
[----:B------:R-:W5:Y:S01]  /*17d10*/  MUFU.EX2 R164, R164 ;  /* 0x000000a400a47308 */ /* 0x000f620000000800 */
[----:B------:R-:W-:Y:S01]  /*17d20*/  FADD.FTZ R93, R93, R0 ;  /* 0x000000005d5d7221 */ /* 0x000fe20000010000 */
[----:B------:R-:W-:Y:S01]  /*17d30*/  FADD.FTZ R83, R83, R84 ;  /* 0x0000005453537221 */ /* 0x000fe20000010000 */
[----:B-1----:R-:W-:Y:S03]  /*17d40*/  HMMA.16816.F32 R32, R52, R68, R32 ;  /* 0x000000443420723c */ /* 0x002fe60000001820 */
[----:B------:R-:W-:Y:S01]  /*17d50*/  FADD.FTZ R93, R88, R93 ;  /* 0x0000005d585d7221 */ /* 0x000fe20000010000 */
[----:B------:R-:W-:-:S04]  /*17d60*/  FADD.FTZ R80, R80, R83 ;  /* 0x0000005350507221 */ /* 0x000fc80000010000 */
[----:B------:R-:W-:Y:S01]  /*17d70*/  HMMA.16816.F32 R36, R52, R70, R36 ;  /* 0x000000463424723c */ /* 0x000fe20000001824 */
[----:B------:R-:W1:Y:S02]  /*17d80*/  LDSM.16.MT88.4 R68, [R185+0xc800] ;  /* 0x00c80000b944783b */ /* 0x000e640000004200 */
[----:B------:R-:W-:Y:S01]  /*17d90*/  FADD.FTZ R82, R82, R93 ;  /* 0x0000005d52527221 */ /* 0x000fe20000010000 */
[----:B------:R-:W-:-:S04]  /*17da0*/  FADD.FTZ R89, R89, R80 ;  /* 0x0000005059597221 */ /* 0x000fc80000010000 */
[----:B--2---:R-:W-:Y:S03]  /*17db0*/  HMMA.16816.F32 R48, R52, R56, R48 ;  /* 0x000000383430723c */ /* 0x004fe60000001830 */
[----:B----4-:R-:W-:Y:S02]  /*17dc0*/  F2FP.F16.F32.PACK_AB R56, R158, R153 ;  /* 0x000000999e38723e */ /* 0x010fe400000000ff */
[----:B---3--:R-:W-:-:S03]  /*17dd0*/  F2FP.F16.F32.PACK_AB R57, R162, R141 ;  /* 0x0000008da239723e */ /* 0x008fc600000000ff */
[C---:B------:R-:W-:Y:S03]  /*17de0*/  HMMA.16816.F32 R4, R52.reuse, R58, R4 ;  /* 0x0000003a3404723c */ /* 0x040fe60000001804 */
[----:B------:R-:W-:Y:S02]  /*17df0*/  F2FP.F16.F32.PACK_AB R58, R160, R145 ;  /* 0x00000091a03a723e */ /* 0x000fe400000000ff */
[----:B-----5:R-:W-:Y:S01]  /*17e00*/  F2FP.F16.F32.PACK_AB R59, R164, R143 ;  /* 0x0000008fa43b723e */ /* 0x020fe200000000ff */
[----:B------:R-:W-:Y:S01]  /*17e10*/  FADD.FTZ R82, R85, R82 ;  /* 0x0000005255527221 */ /* 0x000fe20000010000 */
[----:B------:R-:W-:Y:S01]  /*17e20*/  FADD.FTZ R90, R90, R89 ;  /* 0x000000595a5a7221 */ /* 0x000fe20000010000 */
[----:B------:R-:W-:Y:S03]  /*17e30*/  HMMA.16816.F32 R40, R52, R72, R40 ;  /* 0x000000483428723c */ /* 0x000fe60000001828 */
[----:B------:R-:W-:Y:S01]  /*17e40*/  FADD.FTZ R87, R87, R82 ;  /* 0x0000005257577221 */ /* 0x000fe20000010000 */
[----:B------:R-:W-:-:S04]  /*17e50*/  FADD.FTZ R91, R91, R90 ;  /* 0x0000005a5b5b7221 */ /* 0x000fc80000010000 */
[----:B------:R-:W-:Y:S01]  /*17e60*/  HMMA.16816.F32 R44, R52, R74, R44 ;  /* 0x0000004a342c723c */ /* 0x000fe2000000182c */
[----:B------:R-:W2:Y:S04]  /*17e70*/  LDSM.16.MT88.4 R52, [R123+0xc800] ;  /* 0x00c800007b34783b */ /* 0x000ea80000004200 */
[----:B------:R-:W3:Y:S03]  /*17e80*/  LDSM.16.MT88.4 R72, [R185+0xe800] ;  /* 0x00e80000b948783b */ /* 0x000ee60000004200 */
[----:B------:R-:W-:Y:S05]  /*17e90*/  HMMA.16816.F32 R16, R56, R60, R16 ;  /* 0x0000003c3810723c */ /* 0x000fea0000001810 */
[----:B------:R-:W-:Y:S01]  /*17ea0*/  FADD.FTZ R87, R86, R87 ;  /* 0x0000005756577221 */ /* 0x000fe20000010000 */
[----:B------:R-:W-:-:S02]  /*17eb0*/  FADD.FTZ R91, R92, R91 ;  /* 0x0000005b5c5b7221 */ /* 0x000fc40000010000 */
[----:B------:R-:W-:Y:S01]  /*17ec0*/  HMMA.16816.F32 R20, R56, R62, R20 ;  /* 0x0000003e3814723c */ /* 0x000fe20000001814 */
[----:B------:R-:W4:Y:S02]  /*17ed0*/  LDSM.16.MT88.4 R60, [R123+0xe800] ;  /* 0x00e800007b3c783b */ /* 0x000f240000004200 */
[-CC-:B------:R-:W-:Y:S01]  /*17ee0*/  FFMA.FTZ R65, R65, R3.reuse, -R136.reuse ;  /* 0x0000000341417223 */ /* 0x180fe20000010888 */
[-CC-:B------:R-:W-:Y:S01]  /*17ef0*/  FFMA.FTZ R122, R122, R3.reuse, -R136.reuse ;  /* 0x000000037a7a7223 */ /* 0x180fe20000010888 */
[-CC-:B------:R-:W-:Y:S01]  /*17f00*/  FFMA.FTZ R67, R67, R3.reuse, -R136.reuse ;  /* 0x0000000343437223 */ /* 0x180fe20000010888 */
[-C--:B------:R-:W-:Y:S01]  /*17f10*/  FFMA.FTZ R124, R124, R3.reuse, -R136 ;  /* 0x000000037c7c7223 */ /* 0x080fe20000010888 */
[-CC-:B------:R-:W-:Y:S01]  /*17f20*/  FFMA.FTZ R136, R139, R3.reuse, -R132.reuse ;  /* 0x000000038b887223 */ /* 0x180fe20000010884 */
[-CC-:B------:R-:W-:Y:S01]  /*17f30*/  FFMA.FTZ R137, R137, R3.reuse, -R132.reuse ;  /* 0x0000000389897223 */ /* 0x180fe20000010884 */
[-CC-:B------:R-:W-:Y:S01]  /*17f40*/  FFMA.FTZ R219, R133, R3.reuse, -R132.reuse ;  /* 0x0000000385db7223 */ /* 0x180fe20000010884 */
        /* <DEDUP_REMOVED lines=9> */
[----:B------:R-:W5:Y:S01]  /*17fe0*/  MUFU.EX2 R122, R122 ;  /* 0x0000007a007a7308 */ /* 0x000f620000000800 */
[----:B------:R-:W-:Y:S01]  /*17ff0*/  FADD.FTZ R3, R140, R3 ;  /* 0x000000038c037221 */ /* 0x000fe20000010000 */
[----:B------:R-:W-:-:S06]  /*18000*/  FADD.FTZ R0, R175, R0 ;  /* 0x00000000af007221 */ /* 0x000fcc0000010000 */
[----:B------:R-:W-:Y:S01]  /*18010*/  MUFU.EX2 R67, R67 ;  /* 0x0000004300437308 */ /* 0x000fe20000000800 */
[C---:B------:R-:W-:Y:S07]  /*18020*/  HMMA.16816.F32 R12, R56.reuse, R78, R12 ;  /* 0x0000004e380c723c */ /* 0x040fee000000180c */
[----:B------:R-:W-:Y:S08]  /*18030*/  MUFU.EX2 R124, R124 ;  /* 0x0000007c007c7308 */ /* 0x000ff00000000800 */
[----:B------:R-:W-:Y:S08]  /*18040*/  MUFU.EX2 R136, R136 ;  /* 0x0000008800887308 */ /* 0x000ff00000000800 */
[----:B------:R-:W2:Y:S08]  /*18050*/  MUFU.EX2 R137, R137 ;  /* 0x0000008900897308 */ /* 0x000eb00000000800 */
[----:B------:R-:W-:Y:S08]  /*18060*/  MUFU.EX2 R130, R135 ;  /* 0x0000008700827308 */ /* 0x000ff00000000800 */
[----:B------:R-:W3:Y:S01]  /*18070*/  MUFU.EX2 R219, R219 ;  /* 0x000000db00db7308 */ /* 0x000ee20000000800 */
[----:B------:R-:W-:Y:S01]  /*18080*/  FADD.FTZ R142, R142, R3 ;  /* 0x000000038e8e7221 */ /* 0x000fe20000010000 */
[----:B------:R-:W-:Y:S01]  /*18090*/  FADD.FTZ R177, R177, R0 ;  /* 0x00000000b1b17221 */ /* 0x000fe20000010000 */
[----:B-1----:R-:W-:Y:S01]  /*180a0*/  HMMA.16816.F32 R24, R56, R68, R24 ;  /* 0x000000443818723c */ /* 0x002fe20000001818 */
[----:B------:R-:W1:Y:S02]  /*180b0*/  LDSM.16.MT88.4 R76, [R185+0xec00] ;  /* 0x00ec0000b94c783b */ /* 0x000e640000004200 */
[----:B------:R-:W-:Y:S01]  /*180c0*/  FADD.FTZ R142, R179, R142 ;  /* 0x0000008eb38e7221 */ /* 0x000fe20000010000 */
[----:B------:R-:W-:Y:S01]  /*180d0*/  FADD.FTZ R177, R146, R177 ;  /* 0x000000b192b17221 */ /* 0x000fe20000010000 */
[----:B-----5:R-:W-:-:S02]  /*180e0*/  F2FP.F16.F32.PACK_AB R68, R122, R65 ;  /* 0x000000417a44723e */ /* 0x020fc400000000ff */
[----:B--2---:R-:W-:Y:S01]  /*180f0*/  F2FP.F16.F32.PACK_AB R69, R137, R136 ;  /* 0x000000888945723e */ /* 0x004fe200000000ff */
[C---:B------:R-:W-:Y:S03]  /*18100*/  HMMA.16816.F32 R28, R56.reuse, R70, R28 ;  /* 0x00000046381c723c */ /* 0x040fe6000000181c */
[----:B------:R-:W-:Y:S01]  /*18110*/  F2FP.F16.F32.PACK_AB R70, R124, R67 ;  /* 0x000000437c46723e */ /* 0x000fe200000000ff */
[----:B------:R-:W-:Y:S01]  /*18120*/  FADD.FTZ R181, R181, R142 ;  /* 0x0000008eb5b57221 */ /* 0x000fe20000010000 */
[----:B------:R-:W-:Y:S01]  /*18130*/  FADD.FTZ R148, R148, R177 ;  /* 0x000000b194947221 */ /* 0x000fe20000010000 */
[----:B---3--:R-:W-:Y:S02]  /*18140*/  F2FP.F16.F32.PACK_AB R71, R219, R130 ;  /* 0x00000082db47723e */ /* 0x008fe400000000ff */
[----:B------:R-:W-:Y:S01]  /*18150*/  FADD.FTZ R181, R144, R181 ;  /* 0x000000b590b57221 */ /* 0x000fe20000010000 */
[----:B------:R-:W-:Y:S01]  /*18160*/  FADD.FTZ R183, R183, R148 ;  /* 0x00000094b7b77221 */ /* 0x000fe20000010000 */
[----:B------:R-:W-:Y:S03]  /*18170*/  HMMA.16816.F32 R32, R56, R52, R32 ;  /* 0x000000343820723c */ /* 0x000fe60000001820 */
[----:B------:R-:W-:Y:S01]  /*18180*/  FADD.FTZ R150, R150, R181 ;  /* 0x000000b596967221 */ /* 0x000fe20000010000 */
[----:B------:R-:W-:-:S04]  /*18190*/  FADD.FTZ R154, R154, R183 ;  /* 0x000000b79a9a7221 */ /* 0x000fc80000010000 */
[----:B------:R-:W-:Y:S01]  /*181a0*/  HMMA.16816.F32 R112, R68, R108, R8 ;  /* 0x0000006c4470723c */ /* 0x000fe20000001808 */
[----:B------:R-:W-:Y:S04]  /*181b0*/  LDSM.16.MT88.4 R8, [R123+0xcc00] ;  /* 0x00cc00007b08783b */ /* 0x000fe80000004200 */
[----:B------:R-:W-:Y:S01]  /*181c0*/  FADD.FTZ R165, R165, R150 ;  /* 0x00000096a5a57221 */ /* 0x000fe20000010000 */
[----:B------:R-:W-:Y:S02]  /*181d0*/  FADD.FTZ R161, R161, R154 ;  /* 0x0000009aa1a17221 */ /* 0x000fe40000010000 */
[C---:B------:R-:W-:Y:S01]  /*181e0*/  HMMA.16816.F32 R36, R56.reuse, R54, R36 ;  /* 0x000000363824723c */ /* 0x040fe20000001824 */
[----:B------:R-:W2:Y:S07]  /*181f0*/  LDSM.16.MT88.4 R52, [R123+0xac00] ;  /* 0x00ac00007b34783b */ /* 0x000eae0000004200 */
[C---:B------:R-:W-:Y:S08]  /*18200*/  HMMA.16816.F32 R40, R56.reuse, R72, R40 ;  /* 0x000000483828723c */ /* 0x040ff00000001828 */
[C---:B------:R-:W-:Y:S08]  /*18210*/  HMMA.16816.F32 R44, R56.reuse, R74, R44 ;  /* 0x0000004a382c723c */ /* 0x040ff0000000182c */
[C---:B----4-:R-:W-:Y:S08]  /*18220*/  HMMA.16816.F32 R48, R56.reuse, R60, R48 ;  /* 0x0000003c3830723c */ /* 0x050ff00000001830 */
[----:B------:R-:W-:Y:S01]  /*18230*/  HMMA.16816.F32 R4, R56, R62, R4 ;  /* 0x0000003e3804723c */ /* 0x000fe20000001804 */
[----:B------:R-:W3:Y:S07]  /*18240*/  LDSM.16.MT88.4 R56, [R185+0xcc00] ;  /* 0x00cc0000b938783b */ /* 0x000eee0000004200 */
[----:B------:R-:W-:Y:S01]  /*18250*/  HMMA.16816.F32 R108, R68, R110, R12 ;  /* 0x0000006e446c723c */ /* 0x000fe2000000180c */
[----:B------:R-:W4:Y:S04]  /*18260*/  LDSM.16.MT88.4 R12, [R123+0xec00] ;  /* 0x00ec00007b0c783b */ /* 0x000f280000004200 */
        /* <DEDUP_REMOVED lines=18> */
[----:B------:R-:W-:Y:S01]  /*18390*/  FADD.FTZ R130, R130, R137 ;  /* 0x0000008982827221 */ /* 0x000fe20000010000 */
[----:B------:R-:W-:-:S03]  /*183a0*/  IMAD.MOV.U32 R0, RZ, RZ, R126 ;  /* 0x000000ffff007224 */ /* 0x000fc600078e007e */
[C---:B--2---:R-:W-:Y:S03]  /*183b0*/  HMMA.16816.F32 R104, R68.reuse, R52, R16 ;  /* 0x000000344468723c */ /* 0x044fe60000001810 */
[----:B------:R-:W-:Y:S02]  /*183c0*/  IMAD.MOV.U32 R2, RZ, RZ, R128 ;  /* 0x000000ffff027224 */ /* 0x000fe400078e0080 */
[----:B------:R-:W-:Y:S01]  /*183d0*/  FADD.FTZ R216, R124, R67 ;  /* 0x000000437cd87221 */ /* 0x000fe20000010000 */
[----:B------:R-:W-:Y:S02]  /*183e0*/  @P3 IMAD.MOV.U32 R0, RZ, RZ, R126 ;  /* 0x000000ffff003224 */ /* 0x000fe400078e007e */
[----:B------:R-:W-:Y:S01]  /*183f0*/  FADD.FTZ R219, R219, R130 ;  /* 0x00000082dbdb7221 */ /* 0x000fe20000010000 */
[----:B------:R-:W-:Y:S03]  /*18400*/  HMMA.16816.F32 R100, R68, R54, R20 ;  /* 0x000000364464723c */ /* 0x000fe60000001814 */
[----:B------:R-:W-:-:S02]  /*18410*/  @P3 IMAD.MOV.U32 R2, RZ, RZ, R128 ;  /* 0x000000ffff023224 */ /* 0x000fc400078e0080 */
[----:B------:R-:W-:-:S03]  /*18420*/  @P3 VIADD R64, R64, 0xfffffffd ;  /* 0xfffffffd40403836 */ /* 0x000fc60000000000 */
[C---:B---3--:R-:W-:Y:S08]  /*18430*/  HMMA.16816.F32 R96, R68.reuse, R56, R24 ;  /* 0x000000384460723c */ /* 0x048ff00000001818 */
        /* <DEDUP_REMOVED lines=8> */
.L_x_2644:
[----:B------:R-:W-:-:S07]  /*184c0*/  IADD3 R64, PT, PT, R66, -0x1, RZ ;  /* 0xffffffff42407810 */ /* 0x000fce0007ffe0ff */
.L_x_2653:
[----:B------:R-:W-:Y:S05]  /*184d0*/  BSYNC B2 ;  /* 0x0000000000027941 */ /* 0x000fea0003800000 */
.L_x_2643:
        /* <DEDUP_REMOVED lines=12> */
.L_x_2661:
        /* <DEDUP_REMOVED lines=77> */
.L_x_2656:
[----:B------:R-:W-:Y:S05]  /*18a70*/  BSYNC.RECONVERGENT B0 ;  /* 0x0000000000007941 */ /* 0x000fea0003800200 */
.L_x_2655:
        /* <DEDUP_REMOVED lines=19> */
[----:B------:R-:W-:Y:S03]  /*18bb0*/  LOP3.LUT R2, R2, 0x1f20, R5, 0xf8, !PT ;  /* 0x00001f2002027812 */ /* 0x000fe600078ef805 */
[C---:B------:R-:W-:Y:S01]  /*18bc0*/  IADD3 R6, P4, PT, R3.reuse, R196, RZ ;  /* 0x000000c403067210 */ /* 0x040fe20007f9e0ff */
[----:B-1----:R-:W-:Y:S03]  /*18bd0*/  ULEA UR6, UR7, UR9, 0x18 ;  /* 0x0000000907067291 */ /* 0x002fe6000f8ec0ff */
[C---:B------:R-:W-:Y:S01]  /*18be0*/  IADD3 R4, P5, PT, R3.reuse, R6, RZ ;  /* 0x0000000603047210 */ /* 0x040fe20007fbe0ff */
[C-C-:B------:R-:W-:Y:S03]  /*18bf0*/  IMAD.X R7, R0.reuse, 0x1, R197.reuse, P4 ;  /* 0x0000000100077824 */ /* 0x140fe600020e06c5 */
[----:B------:R-:W-:Y:S01]  /*18c00*/  IADD3 R12, P4, PT, R3, R4, RZ ;  /* 0x00000004030c7210 */ /* 0x000fe20007f9e0ff */
[----:B------:R-:W-:Y:S02]  /*18c10*/  @!P0 IMAD.MOV.U32 R3, RZ, RZ, R197 ;  /* 0x000000ffff038224 */ /* 0x000fe400078e00c5 */
[C---:B------:R-:W-:Y:S04]  /*18c20*/  IMAD.X R5, R0.reuse, 0x1, R7, P5 ;  /* 0x0000000100057824 */ /* 0x040fe800028e0607 */
[----:B------:R-:W-:Y:S01]  /*18c30*/  IMAD.X R13, R0, 0x1, R5, P4 ;  /* 0x00000001000d7824 */ /* 0x000fe200020e0605 */
[----:B------:R-:W-:Y:S02]  /*18c40*/  ISETP.GT.AND P4, PT, R214, R189, PT ;  /* 0x000000bdd600720c */ /* 0x000fe40003f84270 */
[----:B--2---:R-:W-:Y:S01]  /*18c50*/  LEA R203, R2, UR6, 0x1 ;  /* 0x0000000602cb7c11 */ /* 0x004fe2000f8e08ff */
[----:B------:R-:W-:Y:S04]  /*18c60*/  @!P0 IMAD.MOV.U32 R2, RZ, RZ, R196 ;  /* 0x000000ffff028224 */ /* 0x000fe800078e00c4 */
        /* <DEDUP_REMOVED lines=72> */
[C---:B--2---:R-:W-:Y:S03]  /*190f0*/  HMMA.16816.F32 R12, R124.reuse, R16, RZ ;  /* 0x000000107c0c723c */ /* 0x044fe600000018ff */
[----:B------:R-:W2:Y:S04]  /*19100*/  LDSM.16.M88.4 R148, [R184+0x4000] ;  /* 0x00400000b894783b */ /* 0x000ea80000000200 */
[----:B------:R-:W-:Y:S01]  /*19110*/  LDSM.16.M88.4 R152, [R188+0x1000] ;  /* 0x00100000bc98783b */ /* 0x000fe20000000200 */
[C---:B------:R-:W-:Y:S03]  /*19120*/  HMMA.16816.F32 R16, R124.reuse, R18, RZ ;  /* 0x000000127c10723c */ /* 0x040fe600000018ff */
[----:B------:R-:W-:Y:S04]  /*19130*/  LDSM.16.M88.4 R156, [R187+0x5000] ;  /* 0x00500000bb9c783b */ /* 0x000fe80000000200 */
[----:B------:R-:W-:Y:S01]  /*19140*/  LDSM.16.M88.4 R160, [R187+0x5400] ;  /* 0x00540000bba0783b */ /* 0x000fe20000000200 */
[C---:B---3--:R-:W-:Y:S03]  /*19150*/  HMMA.16816.F32 R20, R124.reuse, R24, RZ ;  /* 0x000000187c14723c */ /* 0x048fe600000018ff */
        /* <DEDUP_REMOVED lines=95> */
[C---:B---3--:R-:W-:Y:S08]  /*19750*/  HMMA.16816.F32 R12, R172.reuse, R124, R12 ;  /* 0x0000007cac0c723c */ /* 0x048ff0000000180c */
[C---:B------:R-:W-:Y:S01]  /*19760*/  HMMA.16816.F32 R16, R172.reuse, R126, R16 ;  /* 0x0000007eac10723c */ /* 0x040fe20000001810 */
[----:B------:R-:W3:Y:S07]  /*19770*/  LDSM.16.M88.4 R124, [R184+0x7400] ;  /* 0x00740000b87c783b */ /* 0x000eee0000000200 */
[C---:B-1----:R-:W-:Y:S08]  /*19780*/  HMMA.16816.F32 R20, R172.reuse, R128, R20 ;  /* 0x00000080ac14723c */ /* 0x042ff00000001814 */
[C---:B------:R-:W-:Y:S01]  /*19790*/  HMMA.16816.F32 R24, R172.reuse, R130, R24 ;  /* 0x00000082ac18723c */ /* 0x040fe20000001818 */
[----:B------:R-:W1:Y:S01]  /*197a0*/  LDSM.16.M88.4 R128, [R184+0x8c00] ;  /* 0x008c0000b880783b */ /* 0x000e620000000200 */
[----:B------:R-:W-:Y:S04]  /*197b0*/  DEPBAR.LE SB0, 0x0 ;  /* 0x000080000000791a */ /* 0x000fe80000000000 */
[----:B------:R-:W-:Y:S02]  /*197c0*/  BAR.SYNC.DEFER_BLOCKING 0x0 ;  /* 0x0000000000007b1d */ /* 0x000fe40000010000 */
        /* <DEDUP_REMOVED lines=44> */
[----:B------:R-:W-:Y:S02]  /*19a90*/  IABS R124, R128 ;  /* 0x00000080007c7213 */ /* 0x000fe40000000000 */
[-C--:B--2---:R-:W-:Y:S02]  /*19aa0*/  IABS R127, R130.reuse ;  /* 0x00000082007f7213 */ /* 0x084fe40000000000 */
[-C--:B------:R-:W-:Y:S02]  /*19ab0*/  IABS R125, R130.reuse ;  /* 0x00000082007d7213 */ /* 0x080fe40000000000 */
[----:B------:R-:W1:Y:S01]  /*19ac0*/  I2F.RP R3, R127 ;  /* 0x0000007f00037306 */ /* 0x000e620000209400 */
[-C--:B------:R-:W-:Y:S02]  /*19ad0*/  LOP3.LUT R128, R128, R130.reuse, RZ, 0x3c, !PT ;  /* 0x0000008280807212 */ /* 0x080fe400078e3cff */
[----:B------:R-:W-:Y:S07]  /*19ae0*/  IMAD.MOV R125, RZ, RZ, -R125 ;  /* 0x000000ffff7d7224 */ /* 0x000fee00078e0a7d */
[----:B-1----:R-:W1:Y:S02]  /*19af0*/  MUFU.RCP R0, R3 ;  /* 0x0000000300007308 */ /* 0x002e640000001000 */
[----:B-1----:R-:W-:Y:S02]  /*19b00*/  VIADD R132, R0, 0xffffffe ;  /* 0x0ffffffe00847836 */ /* 0x002fe40000000000 */
[----:B------:R-:W-:Y:S06]  /*19b10*/  VIADD R3, R215, 0xffffff80 ;  /* 0xffffff80d7037836 */ /* 0x000fec0000000000 */
[----:B------:R-:W1:Y:S02]  /*19b20*/  F2I.FTZ.U32.TRUNC.NTZ R133, R132 ;  /* 0x0000008400857305 */ /* 0x000e64000021f000 */
[--C-:B-1----:R-:W-:Y:S01]  /*19b30*/  IMAD.MOV R0, RZ, RZ, -R133.reuse ;  /* 0x000000ffff007224 */ /* 0x102fe200078e0a85 */
[----:B------:R-:W-:Y:S03]  /*19b40*/  MOV R132, RZ ;  /* 0x000000ff00847202 */ /* 0x000fe60000000f00 */
[----:B------:R-:W-:Y:S01]  /*19b50*/  IMAD R129, R0, R127, RZ ;  /* 0x0000007f00817224 */ /* 0x000fe200078e02ff */
[----:B------:R-:W-:Y:S02]  /*19b60*/  IABS R0, R3 ;  /* 0x0000000300007213 */ /* 0x000fe40000000000 */
[----:B------:R-:W-:Y:S01]  /*19b70*/  LOP3.LUT R3, R3, R130, RZ, 0x3c, !PT ;  /* 0x0000008203037212 */ /* 0x000fe200078e3cff */
[----:B------:R-:W-:Y:S02]  /*19b80*/  IMAD.HI.U32 R129, R133, R129, R132 ;  /* 0x0000008185817227 */ /* 0x000fe400078e0084 */
[----:B------:R-:W2:Y:S04]  /*19b90*/  LD.E.64 R132, desc[UR4][R120.64+0x20] ;  /* 0x0000200478847980 */ /* 0x000ea8000c101b00 */
[C---:B------:R-:W-:Y:S04]  /*19ba0*/  IMAD.HI.U32 R126, R129.reuse, R124, RZ ;  /* 0x0000007c817e7227 */ /* 0x040fe800078e00ff */
[-C--:B------:R-:W-:Y:S02]  /*19bb0*/  IMAD R124, R126, R125.reuse, R124 ;  /* 0x0000007d7e7c7224 */ /* 0x080fe400078e027c */
        /* <DEDUP_REMOVED lines=18> */
[----:B------:R-:W3:Y:S01]  /*19ce0*/  LD.E.64 R126, desc[UR4][R120.64+0x38] ;  /* 0x00003804787e7980 */ /* 0x000ee2000c101b00 */
        /* <DEDUP_REMOVED lines=23> */
.L_x_2660:
[----:B------:R-:W-:Y:S05]  /*19e60*/  BSYNC.RECONVERGENT B0 ;  /* 0x0000000000007941 */ /* 0x000fea0003800200 */
.L_x_2659:
        /* <DEDUP_REMOVED lines=68> */
.L_x_2658:
[----:B------:R-:W-:Y:S05]  /*1a2b0*/  BSYNC.RECONVERGENT B1 ;  /* 0x0000000000017941 */ /* 0x000fea0003800200 */
.L_x_2657:
[C---:B-1----:R-:W-:Y:S02]  /*1a2c0*/  VIADD R3, R217.reuse, 0xffffffc0 ;  /* 0xffffffc0d9037836 */ /* 0x042fe40000000000 */
[C---:B------:R-:W-:Y:S02]  /*1a2d0*/  VIADD R165, R217.reuse, 0xffffffc1 ;  /* 0xffffffc1d9a57836 */ /* 0x040fe40000000000 */
[----:B------:R-:W-:Y:S01]  /*1a2e0*/  VIADD R125, R217, 0xffffffc9 ;  /* 0xffffffc9d97d7836 */ /* 0x000fe20000000000 */
[-C--:B------:R-:W-:Y:S01]  /*1a2f0*/  ISETP.GE.AND P5, PT, R3, R213.reuse, PT ;  /* 0x000000d50300720c */ /* 0x080fe20003fa6270 */
[----:B------:R-:W-:Y:S01]  /*1a300*/  VIADD R155, R217, 0xffffffc8 ;  /* 0xffffffc8d99b7836 */ /* 0x000fe20000000000 */
[----:B------:R-:W-:Y:S01]  /*1a310*/  ISETP.GE.AND P1, PT, R3, R212, PT ;  /* 0x000000d40300720c */ /* 0x000fe20003f26270 */
[----:B------:R-:W-:Y:S01]  /*1a320*/  VIADD R137, R217, 0xffffffd1 ;  /* 0xffffffd1d9897836 */ /* 0x000fe20000000000 */
[----:B------:R-:W-:Y:S01]  /*1a330*/  ISETP.GE.AND P6, PT, R3, R204, PT ;  /* 0x000000cc0300720c */ /* 0x000fe20003fc6270 */
[----:B------:R-:W-:Y:S01]  /*1a340*/  VIADD R147, R217, 0xffffffd0 ;  /* 0xffffffd0d9937836 */ /* 0x000fe20000000000 */
[----:B------:R-:W-:Y:S01]  /*1a350*/  ISETP.GE.AND P3, PT, R3, R206, PT ;  /* 0x000000ce0300720c */ /* 0x000fe20003f66270 */
[----:B------:R-:W-:Y:S01]  /*1a360*/  VIADD R135, R217, 0xffffffe1 ;  /* 0xffffffe1d9877836 */ /* 0x000fe20000000000 */
[----:B------:R-:W2:Y:S01]  /*1a370*/  LD.E R3, desc[UR4][R120.64+0xdc] ;  /* 0x0000dc0478037980 */ /* 0x000ea2000c101900 */
[-C--:B------:R-:W-:Y:S01]  /*1a380*/  ISETP.GE.AND P4, PT, R165, R213.reuse, PT ;  /* 0x000000d5a500720c */ /* 0x080fe20003f86270 */
        /* <DEDUP_REMOVED lines=35> */
[----:B------:R-:W-:Y:S02]  /*1a5c0*/  FSEL R15, R17, -INF , P4 ;  /* 0xff800000110f7808 */ /* 0x000fe40002000000 */
[-C--:B------:R-:W-:Y:S02]  /*1a5d0*/  ISETP.GE.AND P5, PT, R11, R213.reuse, PT ;  /* 0x000000d50b00720c */ /* 0x080fe40003fa6270 */
[-C--:B------:R-:W-:Y:S02]  /*1a5e0*/  ISETP.GE.AND P4, PT, R135, R213.reuse, PT ;  /* 0x000000d58700720c */ /* 0x080fe40003f86270 */
[-C--:B------:R-:W-:Y:S02]  /*1a5f0*/  ISETP.GE.AND P0, PT, R5, R212.reuse, PT ;  /* 0x000000d40500720c */ /* 0x080fe40003f06270 */
[----:B------:R-:W-:Y:S02]  /*1a600*/  FSEL R16, R16, -INF , P5 ;  /* 0xff80000010107808 */ /* 0x000fe40002800000 */
[----:B------:R-:W-:Y:S02]  /*1a610*/  FSEL R0, R19, -INF , P0 ;  /* 0xff80000013007808 */ /* 0x000fe40000000000 */
[-C--:B------:R-:W-:Y:S02]  /*1a620*/  ISETP.GE.AND P5, PT, R145, R213.reuse, PT ;  /* 0x000000d59100720c */ /* 0x080fe40003fa6270 */
[----:B------:R-:W-:Y:S02]  /*1a630*/  FSEL R138, R21, -INF , P4 ;  /* 0xff800000158a7808 */ /* 0x000fe40002000000 */
[-C--:B------:R-:W-:Y:S02]  /*1a640*/  ISETP.GE.AND P0, PT, R135, R212.reuse, PT ;  /* 0x000000d48700720c */ /* 0x080fe40003f06270 */
[-C--:B------:R-:W-:Y:S02]  /*1a650*/  ISETP.GE.AND P4, PT, R127, R213.reuse, PT ;  /* 0x000000d57f00720c */ /* 0x080fe40003f86270 */
[----:B------:R-:W-:Y:S02]  /*1a660*/  FSEL R6, R6, -INF , P1 ;  /* 0xff80000006067808 */ /* 0x000fe40000800000 */
        /* <DEDUP_REMOVED lines=9> */
[----:B------:R-:W-:Y:S02]  /*1a700*/  FSEL R24, R24, -INF , P5 ;  /* 0xff80000018187808 */ /* 0x000fe40002800000 */
        /* <DEDUP_REMOVED lines=11> */
[-C--:B------:R-:W-:Y:S02]  /*1a7c0*/  ISETP.GE.AND P1, PT, R145, R212.reuse, PT ;  /* 0x000000d49100720c */ /* 0x080fe40003f26270 */
[----:B------:R-:W-:Y:S02]  /*1a7d0*/  FSEL R32, R32, -INF , P5 ;  /* 0xff80000020207808 */ /* 0x000fe40002800000 */
[----:B------:R-:W-:Y:S01]  /*1a7e0*/  FSEL R229, R37, -INF , P4 ;  /* 0xff80000025e57808 */ /* 0x000fe20002000000 */
[C---:B------:R-:W-:Y:S01]  /*1a7f0*/  VIADD R37, R217.reuse, 0x11 ;  /* 0x00000011d9257836 */ /* 0x040fe20000000000 */
[-C--:B------:R-:W-:Y:S02]  /*1a800*/  ISETP.GE.AND P5, PT, R217, R213.reuse, PT ;  /* 0x000000d5d900720c */ /* 0x080fe40003fa6270 */
[-C--:B------:R-:W-:Y:S02]  /*1a810*/  ISETP.GE.AND P4, PT, R151, R213.reuse, PT ;  /* 0x000000d59700720c */ /* 0x080fe40003f86270 */
[----:B------:R-:W-:Y:S02]  /*1a820*/  FSEL R22, R22, -INF , P1 ;  /* 0xff80000016167808 */ /* 0x000fe40000800000 */
        /* <DEDUP_REMOVED lines=52> */
[----:B------:R-:W-:Y:S02]  /*1ab70*/  ISETP.GE.AND P5, PT, R165, R204, PT ;  /* 0x000000cca500720c */ /* 0x000fe40003fa6270 */
[----:B------:R-:W-:Y:S02]  /*1ab80*/  FSEL R47, R47, -INF , P0 ;  /* 0xff8000002f2f7808 */ /* 0x000fe40000000000 */
[----:B------:R-:W-:Y:S02]  /*1ab90*/  FSEL R46, R46, -INF , P1 ;  /* 0xff8000002e2e7808 */ /* 0x000fe40000800000 */
[----:B------:R-:W-:Y:S02]  /*1aba0*/  FSEL R21, R124, -INF , !P5 ;  /* 0xff8000007c157808 */ /* 0x000fe40006800000 */
[-C--:B------:R-:W-:Y:S02]  /*1abb0*/  ISETP.GE.AND P0, PT, R161, R212.reuse, PT ;  /* 0x000000d4a100720c */ /* 0x080fe40003f06270 */
[----:B------:R-:W-:Y:S02]  /*1abc0*/  ISETP.GE.AND P1, PT, R163, R212, PT ;  /* 0x000000d4a300720c */ /* 0x000fe40003f26270 */
[----:B------:R-:W-:Y:S02]  /*1abd0*/  ISETP.GE.AND P5, PT, R147, R204, PT ;  /* 0x000000cc9300720c */ /* 0x000fe40003fa6270 */
[----:B------:R-:W-:Y:S02]  /*1abe0*/  FSEL R159, R51, -INF , P0 ;  /* 0xff800000339f7808 */ /* 0x000fe40000000000 */
[-C--:B------:R-:W-:Y:S02]  /*1abf0*/  ISETP.GE.AND P0, PT, R29, R212.reuse, PT ;  /* 0x000000d41d00720c */ /* 0x080fe40003f06270 */
[----:B------:R-:W-:Y:S02]  /*1ac00*/  FSEL R27, R12, -INF , !P5 ;  /* 0xff8000000c1b7808 */ /* 0x000fe40006800000 */
[----:B------:R-:W-:Y:S02]  /*1ac10*/  FSEL R50, R50, -INF , P1 ;  /* 0xff80000032327808 */ /* 0x000fe40000800000 */
[----:B------:R-:W-:Y:S02]  /*1ac20*/  ISETP.GE.AND P1, PT, R45, R212, PT ;  /* 0x000000d42d00720c */ /* 0x000fe40003f26270 */
[----:B------:R-:W-:Y:S02]  /*1ac30*/  ISETP.GE.AND P5, PT, R5, R204, PT ;  /* 0x000000cc0500720c */ /* 0x000fe40003fa6270 */
[----:B------:R-:W-:Y:S02]  /*1ac40*/  FSEL R55, R55, -INF , P0 ;  /* 0xff80000037377808 */ /* 0x000fe40000000000 */
[----:B------:R-:W-:Y:S02]  /*1ac50*/  FSEL R33, R15, -INF , !P5 ;  /* 0xff8000000f217808 */ /* 0x000fe40006800000 */
[----:B------:R-:W-:Y:S02]  /*1ac60*/  FSEL R54, R54, -INF , P1 ;  /* 0xff80000036367808 */ /* 0x000fe40000800000 */
[----:B------:R-:W-:Y:S02]  /*1ac70*/  ISETP.GE.AND P0, PT, R149, R212, PT ;  /* 0x000000d49500720c */ /* 0x000fe40003f06270 */
[----:B------:R-:W-:Y:S02]  /*1ac80*/  ISETP.GE.AND P5, PT, R125, R206, PT ;  /* 0x000000ce7d00720c */ /* 0x000fe40003fa6270 */
[----:B------:R-:W-:Y:S02]  /*1ac90*/  ISETP.GE.AND P1, PT, R8, R212, PT ;  /* 0x000000d40800720c */ /* 0x000fe40003f26270 */
[----:B------:R-:W-:Y:S02]  /*1aca0*/  ISETP.GE.AND P4, PT, R217, R206, PT ;  /* 0x000000ced900720c */ /* 0x000fe40003f86270 */
[----:B------:R-:W-:Y:S02]  /*1acb0*/  FSEL R4, R4, -INF , !P6 ;  /* 0xff80000004047808 */ /* 0x000fe40007000000 */
[----:B------:R-:W-:Y:S02]  /*1acc0*/  ISETP.GE.AND P6, PT, R125, R204, PT ;  /* 0x000000cc7d00720c */ /* 0x000fe40003fc6270 */
[----:B------:R-:W-:Y:S02]  /*1acd0*/  FSEL R59, R59, -INF , P0 ;  /* 0xff8000003b3b7808 */ /* 0x000fe40000000000 */
[-C--:B------:R-:W-:Y:S02]  /*1ace0*/  ISETP.GE.AND P0, PT, R53, R212.reuse, PT ;  /* 0x000000d43500720c */ /* 0x080fe40003f06270 */
[----:B------:R-:W-:Y:S02]  /*1acf0*/  FSEL R9, R9, -INF , !P5 ;  /* 0xff80000009097808 */ /* 0x000fe40006800000 */
[----:B------:R-:W-:Y:S02]  /*1ad00*/  FSEL R58, R58, -INF , P1 ;  /* 0xff8000003a3a7808 */ /* 0x000fe40000800000 */
[----:B------:R-:W-:Y:S02]  /*1ad10*/  FSEL R223, R223, -INF , !P4 ;  /* 0xff800000dfdf7808 */ /* 0x000fe40006000000 */
[----:B------:R-:W-:Y:S02]  /*1ad20*/  ISETP.GE.AND P1, PT, R143, R212, PT ;  /* 0x000000d48f00720c */ /* 0x000fe40003f26270 */
[----:B------:R-:W-:Y:S02]  /*1ad30*/  ISETP.GE.AND P4, PT, R155, R204, PT ;  /* 0x000000cc9b00720c */ /* 0x000fe40003f86270 */
[----:B------:R-:W-:Y:S02]  /*1ad40*/  ISETP.GE.AND P5, PT, R5, R206, PT ;  /* 0x000000ce0500720c */ /* 0x000fe40003fa6270 */
[----:B------:R-:W-:Y:S02]  /*1ad50*/  FSEL R17, R126, -INF , !P6 ;  /* 0xff8000007e117808 */ /* 0x000fe40007000000 */
[-C--:B------:R-:W-:Y:S02]  /*1ad60*/  ISETP.GE.AND P6, PT, R11, R204.reuse, PT ;  /* 0x000000cc0b00720c */ /* 0x080fe40003fc6270 */
[----:B------:R-:W-:Y:S02]  /*1ad70*/  FSEL R63, R63, -INF , P0 ;  /* 0xff8000003f3f7808 */ /* 0x000fe40000000000 */
[----:B------:R-:W-:Y:S02]  /*1ad80*/  FSEL R62, R62, -INF , P1 ;  /* 0xff8000003e3e7808 */ /* 0x000fe40000800000 */
[C---:B------:R-:W-:Y:S01]  /*1ad90*/  ISETP.GE.AND P0, PT, R217.reuse, R204, PT ;  /* 0x000000ccd900720c */ /* 0x040fe20003f06270 */
[----:B------:R-:W-:Y:S01]  /*1ada0*/  VIADD R217, R217, 0xffffff80 ;  /* 0xffffff80d9d97836 */ /* 0x000fe20000000000 */
[----:B------:R-:W-:Y:S02]  /*1adb0*/  FSEL R19, R128, -INF , !P4 ;  /* 0xff80000080137808 */ /* 0x000fe40006000000 */
[----:B------:R-:W-:Y:S02]  /*1adc0*/  FSEL R49, R0, -INF , !P5 ;  /* 0xff80000000317808 */ /* 0x000fe40006800000 */
[----:B------:R-:W-:Y:S02]  /*1add0*/  FMNMX3.FTZ R0, R119, R4, R21, !PT ;  /* 0x0000000477007276 */ /* 0x000fe40007810015 */
[----:B------:R-:W-:Y:S02]  /*1ade0*/  ISETP.GE.AND P1, PT, R57, R213, PT ;  /* 0x000000d53900720c */ /* 0x000fe40003f26270 */
[-C--:B------:R-:W-:Y:S02]  /*1adf0*/  ISETP.GE.AND P4, PT, R137, R204.reuse, PT ;  /* 0x000000cc8900720c */ /* 0x080fe40003f86270 */
[----:B------:R-:W-:Y:S02]  /*1ae00*/  FSEL R35, R16, -INF , !P6 ;  /* 0xff80000010237808 */ /* 0x000fe40007000000 */
[----:B------:R-:W-:Y:S02]  /*1ae10*/  ISETP.GE.AND P6, PT, R135, R204, PT ;  /* 0x000000cc8700720c */ /* 0x000fe40003fc6270 */
[----:B------:R-:W-:Y:S02]  /*1ae20*/  FSEL R231, R231, -INF , !P0 ;  /* 0xff800000e7e77808 */ /* 0x000fe40004000000 */
[----:B------:R-:W-:Y:S02]  /*1ae30*/  ISETP.GE.AND P0, PT, R61, R212, PT ;  /* 0x000000d43d00720c */ /* 0x000fe40003f06270 */
[----:B------:R-:W-:Y:S02]  /*1ae40*/  FSEL R64, R64, -INF , P1 ;  /* 0xff80000040407808 */ /* 0x000fe40000800000 */
[----:B------:R-:W-:Y:S02]  /*1ae50*/  FSEL R25, R13, -INF , !P4 ;  /* 0xff8000000d197808 */ /* 0x000fe40006000000 */
[----:B------:R-:W-:Y:S02]  /*1ae60*/  FMNMX3.FTZ R0, R0, R19, R17, !PT ;  /* 0x0000001300007276 */ /* 0x000fe40007810011 */
[----:B------:R-:W-:Y:S02]  /*1ae70*/  ISETP.GE.AND P1, PT, R165, R206, PT ;  /* 0x000000cea500720c */ /* 0x000fe40003f26270 */
[----:B------:R-:W-:Y:S02]  /*1ae80*/  FSEL R138, R138, -INF , !P6 ;  /* 0xff8000008a8a7808 */ /* 0x000fe40007000000 */
[-C--:B------:R-:W-:Y:S02]  /*1ae90*/  ISETP.GE.AND P6, PT, R129, R204.reuse, PT ;  /* 0x000000cc8100720c */ /* 0x080fe40003fc6270 */
[----:B------:R-:W-:Y:S02]  /*1aea0*/  FSEL R52, R67, -INF , P0 ;  /* 0xff80000043347808 */ /* 0x000fe40000000000 */
[----:B------:R-:W-:Y:S02]  /*1aeb0*/  ISETP.GE.AND P4, PT, R145, R204, PT ;  /* 0x000000cc9100720c */ /* 0x000fe40003f86270 */
[----:B------:R-:W-:Y:S02]  /*1aec0*/  FMNMX3.FTZ R0, R0, R27, R25, !PT ;  /* 0x0000001b00007276 */ /* 0x000fe40007810019 */
[----:B------:R-:W-:Y:S02]  /*1aed0*/  FSEL R15, R6, -INF , !P3 ;  /* 0xff800000060f7808 */ /* 0x000fe40005800000 */
[----:B------:R-:W-:Y:S02]  /*1aee0*/  FSEL R13, R7, -INF , !P1 ;  /* 0xff800000070d7808 */ /* 0x000fe40004800000 */
[----:B------:R-:W-:Y:S02]  /*1aef0*/  ISETP.GE.AND P0, PT, R155, R206, PT ;  /* 0x000000ce9b00720c */ /* 0x000fe40003f06270 */
[----:B------:R-:W-:Y:S02]  /*1af00*/  FSEL R136, R24, -INF , !P6 ;  /* 0xff80000018887808 */ /* 0x000fe40007000000 */
[----:B------:R-:W-:Y:S02]  /*1af10*/  ISETP.GE.AND P3, PT, R127, R204, PT ;  /* 0x000000cc7f00720c */ /* 0x000fe40003f66270 */
[----:B------:R-:W-:Y:S02]  /*1af20*/  FSEL R140, R20, -INF , !P4 ;  /* 0xff800000148c7808 */ /* 0x000fe40006000000 */
[----:B------:R-:W-:Y:S02]  /*1af30*/  FMNMX3.FTZ R5, R0, R35, R33, !PT ;  /* 0x0000002300057276 */ /* 0x000fe40007810021 */
[-C--:B------:R-:W-:Y:S02]  /*1af40*/  ISETP.GE.AND P6, PT, R11, R206.reuse, PT ;  /* 0x000000ce0b00720c */ /* 0x080fe40003fc6270 */
[----:B------:R-:W-:Y:S02]  /*1af50*/  FMNMX3.FTZ R0, R122, R15, R13, !PT ;  /* 0x0000000f7a007276 */ /* 0x000fe4000781000d */
[-C--:B------:R-:W-:Y:S02]  /*1af60*/  ISETP.GE.AND P4, PT, R147, R206.reuse, PT ;  /* 0x000000ce9300720c */ /* 0x080fe40003f86270 */
[----:B------:R-:W-:Y:S02]  /*1af70*/  ISETP.GE.AND P1, PT, R137, R206, PT ;  /* 0x000000ce8900720c */ /* 0x000fe40003f26270 */
[----:B------:R-:W-:Y:S02]  /*1af80*/  FSEL R11, R10, -INF , !P0 ;  /* 0xff8000000a0b7808 */ /* 0x000fe40004000000 */
[----:B------:R-:W-:Y:S02]  /*1af90*/  FSEL R251, R251, -INF , !P3 ;  /* 0xff800000fbfb7808 */ /* 0x000fe40005800000 */
[-C--:B------:R-:W-:Y:S02]  /*1afa0*/  ISETP.GE.AND P0, PT, R139, R204.reuse, PT ;  /* 0x000000cc8b00720c */ /* 0x080fe40003f06270 */
        /* <DEDUP_REMOVED lines=9> */
[----:B------:R-:W-:Y:S02]  /*1b040*/  ISETP.GE.AND P1, PT, R135, R206, PT ;  /* 0x000000ce8700720c */ /* 0x000fe40003f26270 */
[----:B------:R-:W-:Y:S02]  /*1b050*/  FSEL R51, R18, -INF , !P6 ;  /* 0xff80000012337808 */ /* 0x000fe40007000000 */
[----:B------:R-:W-:Y:S02]  /*1b060*/  FMNMX3.FTZ R0, R0, R43, R41, !PT ;  /* 0x0000002b00007276 */ /* 0x000fe40007810029 */
[----:B------:R-:W-:Y:S02]  /*1b070*/  FSEL R237, R237, -INF , !P4 ;  /* 0xff800000eded7808 */ /* 0x000fe40006000000 */
[----:B------:R-:W-:Y:S02]  /*1b080*/  ISETP.GE.AND P4, PT, R131, R204, PT ;  /* 0x000000cc8300720c */ /* 0x000fe40003f86270 */
[----:B------:R-:W-:Y:S02]  /*1b090*/  FSEL R239, R32, -INF , !P0 ;  /* 0xff80000020ef7808 */ /* 0x000fe40004000000 */
[----:B------:R-:W-:Y:S02]  /*1b0a0*/  FSEL R249, R22, -INF , !P3 ;  /* 0xff80000016f97808 */ /* 0x000fe40005800000 */
[-C--:B------:R-:W-:Y:S02]  /*1b0b0*/  ISETP.GE.AND P0, PT, R129, R206.reuse, PT ;  /* 0x000000ce8100720c */ /* 0x080fe40003f06270 */
[----:B------:R-:W-:Y:S02]  /*1b0c0*/  FMNMX3.FTZ R0, R0, R51, R49, !PT ;  /* 0x0000003300007276 */ /* 0x000fe40007810031 */
[----:B------:R-:W-:Y:S02]  /*1b0d0*/  ISETP.GE.AND P6, PT, R127, R206, PT ;  /* 0x000000ce7f00720c */ /* 0x000fe40003fc6270 */
[----:B------:R-:W-:Y:S02]  /*1b0e0*/  FSEL R247, R247, -INF , !P1 ;  /* 0xff800000f7f77808 */ /* 0x000fe40004800000 */
[----:B------:R-:W-:Y:S02]  /*1b0f0*/  FSEL R229, R229, -INF , !P4 ;  /* 0xff800000e5e57808 */ /* 0x000fe40006000000 */
[-C--:B------:R-:W-:Y:S02]  /*1b100*/  ISETP.GE.AND P3, PT, R151, R204.reuse, PT ;  /* 0x000000cc9700720c */ /* 0x080fe40003f66270 */
[----:B------:R-:W-:Y:S02]  /*1b110*/  ISETP.GE.AND P4, PT, R157, R204, PT ;  /* 0x000000cc9d00720c */ /* 0x000fe40003f86270 */
        /* <DEDUP_REMOVED lines=36> */
[----:B------:R-:W-:Y:S02]  /*1b360*/  FSEL R167, R167, -INF , !P5 ;  /* 0xff800000a7a77808 */ /* 0x000fe40006800000 */
[----:B------:R-:W-:Y:S02]  /*1b370*/  ISETP.GE.AND P3, PT, R149, R204, PT ;  /* 0x000000cc9500720c */ /* 0x000fe40003f66270 */
[----:B------:R-:W-:Y:S02]  /*1b380*/  FMNMX3.FTZ R2, R2, R231, R229, !PT ;  /* 0x000000e702027276 */ /* 0x000fe400078100e5 */
[-C--:B------:R-:W-:Y:S02]  /*1b390*/  ISETP.GE.AND P4, PT, R37, R206.reuse, PT ;  /* 0x000000ce2500720c */ /* 0x080fe40003f86270 */
[-C--:B------:R-:W-:Y:S01]  /*1b3a0*/  ISETP.GE.AND P5, PT, R141, R206.reuse, PT ;  /* 0x000000ce8d00720c */ /* 0x080fe20003fa6270 */
[----:B------:R-:W-:Y:S01]  /*1b3b0*/  LDSM.16.MT88.4 R36, [R123+0xb000] ;  /* 0x00b000007b24783b */ /* 0x000fe20000004200 */
[----:B------:R-:W-:Y:S02]  /*1b3c0*/  FSEL R183, R42, -INF , !P1 ;  /* 0xff8000002ab77808 */ /* 0x000fe40004800000 */
[----:B------:R-:W-:Y:S02]  /*1b3d0*/  FSEL R181, R181, -INF , !P0 ;  /* 0xff800000b5b57808 */ /* 0x000fe40004000000 */
[----:B------:R-:W-:Y:S02]  /*1b3e0*/  FMNMX3.FTZ R0, R0, R223, R221, !PT ;  /* 0x000000df00007276 */ /* 0x000fe400078100dd */
[----:B------:R-:W-:Y:S02]  /*1b3f0*/  FSEL R153, R132, -INF , !P6 ;  /* 0xff80000084997808 */ /* 0x000fe40007000000 */
[----:B------:R-:W-:Y:S02]  /*1b400*/  ISETP.GE.AND P6, PT, R163, R206, PT ;  /* 0x000000cea300720c */ /* 0x000fe40003fc6270 */
[-C--:B------:R-:W-:Y:S02]  /*1b410*/  ISETP.GE.AND P1, PT, R143, R204.reuse, PT ;  /* 0x000000cc8f00720c */ /* 0x080fe40003f26270 */
[----:B------:R-:W-:Y:S02]  /*1b420*/  ISETP.GE.AND P0, PT, R53, R204, PT ;  /* 0x000000cc3500720c */ /* 0x000fe40003f06270 */
[----:B------:R-:W-:Y:S02]  /*1b430*/  FSEL R151, R130, -INF , !P3 ;  /* 0xff80000082977808 */ /* 0x000fe40005800000 */
[----:B------:R-:W-:Y:S02]  /*1b440*/  FMNMX3.FTZ R2, R2, R227, R225, !PT ;  /* 0x000000e302027276 */ /* 0x000fe400078100e1 */
[----:B------:R-:W-:Y:S02]  /*1b450*/  FSEL R165, R46, -INF , !P5 ;  /* 0xff8000002ea57808 */ /* 0x000fe40006800000 */
[----:B------:R-:W-:Y:S02]  /*1b460*/  FSEL R163, R47, -INF , !P4 ;  /* 0xff8000002fa37808 */ /* 0x000fe40006000000 */
[----:B------:R-:W-:Y:S02]  /*1b470*/  ISETP.GE.AND P3, PT, R161, R206, PT ;  /* 0x000000cea100720c */ /* 0x000fe40003f66270 */
[----:B------:R-:W-:Y:S02]  /*1b480*/  FMNMX3.FTZ R0, R0, R183, R181, !PT ;  /* 0x000000b700007276 */ /* 0x000fe400078100b5 */
[-C--:B------:R-:W-:Y:S02]  /*1b490*/  ISETP.GE.AND P4, PT, R57, R204.reuse, PT ;  /* 0x000000cc3900720c */ /* 0x080fe40003f86270 */
[----:B------:R-:W-:Y:S02]  /*1b4a0*/  FSEL R141, R60, -INF , !P1 ;  /* 0xff8000003c8d7808 */ /* 0x000fe40004800000 */
[----:B------:R-:W-:Y:S02]  /*1b4b0*/  ISETP.GE.AND P5, PT, R61, R204, PT ;  /* 0x000000cc3d00720c */ /* 0x000fe40003fa6270 */
        /* <DEDUP_REMOVED lines=8> */
[----:B------:R-:W-:Y:S01]  /*1b540*/  FSEL R137, R64, -INF , !P4 ;  /* 0xff80000040897808 */ /* 0x000fe20006000000 */
[----:B------:R-:W-:Y:S01]  /*1b550*/  LDSM.16.MT88.4 R28, [R185+0xb000] ;  /* 0x00b00000b91c783b */ /* 0x000fe20000004200 */
[----:B------:R-:W-:Y:S02]  /*1b560*/  FSEL R132, R65, -INF , !P5 ;  /* 0xff80000041847808 */ /* 0x000fe40006800000 */
[----:B------:R-:W-:Y:S02]  /*1b570*/  FMNMX3.FTZ R2, R2, R171, R167, !PT ;  /* 0x000000ab02027276 */ /* 0x000fe400078100a7 */
[-C--:B------:R-:W-:Y:S02]  /*1b580*/  ISETP.GE.AND P4, PT, R149, R206.reuse, PT ;  /* 0x000000ce9500720c */ /* 0x080fe40003f86270 */
[----:B------:R-:W-:Y:S02]  /*1b590*/  FSEL R149, R54, -INF , !P1 ;  /* 0xff80000036957808 */ /* 0x000fe40004800000 */
[-C--:B------:R-:W-:Y:S02]  /*1b5a0*/  ISETP.GE.AND P5, PT, R8, R206.reuse, PT ;  /* 0x000000ce0800720c */ /* 0x080fe40003fa6270 */
[----:B------:R-:W-:Y:S02]  /*1b5b0*/  FSEL R147, R55, -INF , !P0 ;  /* 0xff80000037937808 */ /* 0x000fe40004000000 */
[----:B------:R-:W-:Y:S02]  /*1b5c0*/  FMNMX3.FTZ R0, R0, R161, R159, !PT ;  /* 0x000000a100007276 */ /* 0x000fe4000781009f */
[-C--:B------:R-:W-:Y:S02]  /*1b5d0*/  ISETP.GE.AND P6, PT, R143, R206.reuse, PT ;  /* 0x000000ce8f00720c */ /* 0x080fe40003fc6270 */
[----:B------:R-:W-:Y:S02]  /*1b5e0*/  FMNMX3.FTZ R2, R2, R157, R155, !PT ;  /* 0x0000009d02027276 */ /* 0x000fe4000781009b */
[----:B------:R-:W-:Y:S02]  /*1b5f0*/  ISETP.GE.AND P3, PT, R53, R206, PT ;  /* 0x000000ce3500720c */ /* 0x000fe40003f66270 */
[----:B------:R-:W-:Y:S02]  /*1b600*/  ISETP.GE.AND P0, PT, R57, R212, PT ;  /* 0x000000d43900720c */ /* 0x000fe40003f06270 */
[----:B------:R-:W-:Y:S02]  /*1b610*/  FSEL R145, R58, -INF , !P5 ;  /* 0xff8000003a917808 */ /* 0x000fe40006800000 */
[----:B------:R-:W-:Y:S02]  /*1b620*/  FSEL R143, R59, -INF , !P4 ;  /* 0xff8000003b8f7808 */ /* 0x000fe40006000000 */
[----:B------:R-:W-:Y:S02]  /*1b630*/  FMNMX3.FTZ R0, R0, R149, R147, !PT ;  /* 0x0000009500007276 */ /* 0x000fe40007810093 */
[----:B------:R-:W-:Y:S02]  /*1b640*/  FMNMX3.FTZ R2, R2, R153, R151, !PT ;  /* 0x0000009902027276 */ /* 0x000fe40007810097 */
[-C--:B------:R-:W-:Y:S02]  /*1b650*/  ISETP.GE.AND P1, PT, R61, R206.reuse, PT ;  /* 0x000000ce3d00720c */ /* 0x080fe40003f26270 */
[----:B------:R-:W-:Y:S02]  /*1b660*/  FSEL R53, R66, -INF , P0 ;  /* 0xff80000042357808 */ /* 0x000fe40000000000 */
[----:B------:R-:W-:Y:S01]  /*1b670*/  FSEL R135, R62, -INF , !P6 ;  /* 0xff8000003e877808 */ /* 0x000fe20007000000 */
[----:B------:R-:W-:Y:S01]  /*1b680*/  LDSM.16.MT88.4 R64, [R185+0x9400] ;  /* 0x00940000b940783b */ /* 0x000fe20000004200 */
[----:B------:R-:W-:Y:S02]  /*1b690*/  FSEL R131, R63, -INF , !P3 ;  /* 0xff8000003f837808 */ /* 0x000fe40005800000 */
[----:B------:R-:W-:Y:S02]  /*1b6a0*/  ISETP.GE.AND P5, PT, R57, R206, PT ;  /* 0x000000ce3900720c */ /* 0x000fe40003fa6270 */
[----:B------:R-:W-:Y:S02]  /*1b6b0*/  FMNMX3.FTZ R0, R0, R145, R143, !PT ;  /* 0x0000009100007276 */ /* 0x000fe4000781008f */
[----:B------:R-:W-:Y:S01]  /*1b6c0*/  FMNMX3.FTZ R5, R2, R141, R139, !PT ;  /* 0x0000008d02057276 */ /* 0x000fe2000781008b */
[----:B------:R-:W-:Y:S01]  /*1b6d0*/  LDSM.16.MT88.4 R60, [R123+0xd000] ;  /* 0x00d000007b3c783b */ /* 0x000fe20000004200 */
[----:B------:R-:W-:Y:S02]  /*1b6e0*/  FSEL R52, R52, -INF , !P1 ;  /* 0xff80000034347808 */ /* 0x000fe40004800000 */
[----:B------:R-:W-:Y:S02]  /*1b6f0*/  FSEL R53, R53, -INF , !P5 ;  /* 0xff80000035357808 */ /* 0x000fe40006800000 */
[----:B------:R-:W-:Y:S02]  /*1b700*/  FMNMX3.FTZ R0, R0, R135, R131, !PT ;  /* 0x0000008700007276 */ /* 0x000fe40007810083 */
[----:B------:R-:W-:Y:S02]  /*1b710*/  FMNMX3.FTZ R2, R5, R137, R132, !PT ;  /* 0x0000008905027276 */ /* 0x000fe40007810084 */
[----:B------:R-:W-:Y:S03]  /*1b720*/  FMNMX3.FTZ R7, R0, R53, R52, !PT ;  /* 0x0000003500077276 */ /* 0x000fe60007810034 */
        /* <DEDUP_REMOVED lines=8> */
[C---:B--2---:R-:W-:Y:S01]  /*1b7b0*/  FMUL.FTZ R134, R3.reuse, R2 ;  /* 0x0000000203867220 */ /* 0x044fe20000410000 */
        /* <DEDUP_REMOVED lines=8> */
[-CC-:B------:R-:W-:Y:S01]  /*1b840*/  FFMA.FTZ R129, R21, R3.reuse, -R134.reuse ;  /* 0x0000000315817223 */ /* 0x180fe20000010886 */
[-C--:B------:R-:W-:Y:S01]  /*1b850*/  FFMA.FTZ R127, R19, R3.reuse, -R134 ;  /* 0x00000003137f7223 */ /* 0x080fe20000010886 */
[-CC-:B------:R-:W-:Y:S01]  /*1b860*/  FFMA.FTZ R133, R15, R3.reuse, -R128.reuse ;  /* 0x000000030f857223 */ /* 0x180fe20000010880 */
[-C--:B------:R-:W-:Y:S01]  /*1b870*/  FFMA.FTZ R125, R13, R3.reuse, -R128 ;  /* 0x000000030d7d7223 */ /* 0x080fe20000010880 */
[----:B------:R-:W-:Y:S01]  /*1b880*/  FADD.FTZ R4, -R4, R119 ;  /* 0x0000007704047221 */ /* 0x000fe20000010100 */
[----:B------:R-:W1:Y:S01]  /*1b890*/  LDSM.16.MT88.4 R12, [R185+0x9000] ;  /* 0x00900000b90c783b */ /* 0x000e620000004200 */
[-C--:B------:R-:W-:Y:S01]  /*1b8a0*/  FFMA.FTZ R124, R17, R3.reuse, -R134 ;  /* 0x00000003117c7223 */ /* 0x080fe20000010886 */
[-C--:B------:R-:W-:Y:S01]  /*1b8b0*/  FFMA.FTZ R126, R11, R3.reuse, -R128 ;  /* 0x000000030b7e7223 */ /* 0x080fe20000010880 */
[----:B------:R-:W-:Y:S01]  /*1b8c0*/  FMUL.FTZ R7, R3, R4 ;  /* 0x0000000403077220 */ /* 0x000fe20000410000 */
[----:B------:R-:W-:Y:S01]  /*1b8d0*/  FADD.FTZ R4, -R5, R122 ;  /* 0x0000007a05047221 */ /* 0x000fe20000010100 */
[-C--:B------:R-:W-:Y:S01]  /*1b8e0*/  FFMA.FTZ R119, R9, R3.reuse, -R128 ;  /* 0x0000000309777223 */ /* 0x080fe20000010880 */
[----:B------:R-:W-:Y:S01]  /*1b8f0*/  MUFU.EX2 R130, R130 ;  /* 0x0000008200827308 */ /* 0x000fe20000000800 */
[-CC-:B------:R-:W-:Y:S01]  /*1b900*/  FFMA.FTZ R169, R169, R3.reuse, -R134.reuse ;  /* 0x00000003a9a97223 */ /* 0x180fe20000010886 */
[----:B------:R-:W-:Y:S01]  /*1b910*/  FMUL.FTZ R8, R3, R4 ;  /* 0x0000000403087220 */ /* 0x000fe20000410000 */
[----:B------:R-:W2:Y:S01]  /*1b920*/  LDSM.16.MT88.4 R20, [R123+0x9000] ;  /* 0x009000007b14783b */ /* 0x000ea20000004200 */
[-C--:B------:R-:W-:Y:S01]  /*1b930*/  FFMA.FTZ R122, R237, R3.reuse, -R134 ;  /* 0x00000003ed7a7223 */ /* 0x080fe20000010886 */
[-CC-:B------:R-:W-:Y:S01]  /*1b940*/  FFMA.FTZ R177, R177, R3.reuse, -R128.reuse ;  /* 0x00000003b1b17223 */ /* 0x180fe20000010880 */
[-C--:B------:R-:W-:Y:S01]  /*1b950*/  FFMA.FTZ R179, R179, R3.reuse, -R128 ;  /* 0x00000003b3b37223 */ /* 0x080fe20000010880 */
[-CC-:B------:R-:W-:Y:S03]  /*1b960*/  FFMA.FTZ R229, R229, R3.reuse, -R134.reuse ;  /* 0x00000003e5e57223 */ /* 0x180fe60000010886 */
[----:B------:R-:W3:Y:S01]  /*1b970*/  MUFU.EX2 R55, R7 ;  /* 0x0000000700377308 */ /* 0x000ee20000000800 */
[-CC-:B------:R-:W-:Y:S01]  /*1b980*/  FFMA.FTZ R142, R227, R3.reuse, -R134.reuse ;  /* 0x00000003e38e7223 */ /* 0x180fe20000010886 */
[-C--:B------:R-:W-:Y:S01]  /*1b990*/  FFMA.FTZ R225, R225, R3.reuse, -R134 ;  /* 0x00000003e1e17223 */ /* 0x080fe20000010886 */
[-CC-:B------:R-:W-:Y:S01]  /*1b9a0*/  FFMA.FTZ R144, R223, R3.reuse, -R128.reuse ;  /* 0x00000003df907223 */ /* 0x180fe20000010880 */
[-CC-:B------:R-:W-:Y:S01]  /*1b9b0*/  FFMA.FTZ R221, R221, R3.reuse, -R128.reuse ;  /* 0x00000003dddd7223 */ /* 0x180fe20000010880 */
[-CC-:B------:R-:W-:Y:S01]  /*1b9c0*/  FFMA.FTZ R146, R183, R3.reuse, -R128.reuse ;  /* 0x00000003b7927223 */ /* 0x180fe20000010880 */
[-C--:B------:R-:W-:Y:S01]  /*1b9d0*/  FFMA.FTZ R181, R181, R3.reuse, -R128 ;  /* 0x00000003b5b57223 */ /* 0x080fe20000010880 */
[-CC-:B------:R-:W-:Y:S03]  /*1b9e0*/  FFMA.FTZ R148, R175, R3.reuse, -R134.reuse ;  /* 0x00000003af947223 */ /* 0x180fe60000010886 */
[----:B------:R-:W4:Y:S01]  /*1b9f0*/  MUFU.EX2 R54, R8 ;  /* 0x0000000800367308 */ /* 0x000f220000000800 */
[-CC-:B------:R-:W-:Y:S01]  /*1ba00*/  FFMA.FTZ R173, R173, R3.reuse, -R134.reuse ;  /* 0x00000003adad7223 */ /* 0x180fe20000010886 */
[-CC-:B------:R-:W-:Y:S01]  /*1ba10*/  FFMA.FTZ R150, R171, R3.reuse, -R134.reuse ;  /* 0x00000003ab967223 */ /* 0x180fe20000010886 */
[-C--:B------:R-:W-:Y:S01]  /*1ba20*/  FFMA.FTZ R167, R167, R3.reuse, -R134 ;  /* 0x00000003a7a77223 */ /* 0x080fe20000010886 */
[-CC-:B------:R-:W-:Y:S01]  /*1ba30*/  FFMA.FTZ R152, R165, R3.reuse, -R128.reuse ;  /* 0x00000003a5987223 */ /* 0x180fe20000010880 */
[-CC-:B------:R-:W-:Y:S01]  /*1ba40*/  FFMA.FTZ R163, R163, R3.reuse, -R128.reuse ;  /* 0x00000003a3a37223 */ /* 0x180fe20000010880 */
[-CC-:B------:R-:W-:Y:S01]  /*1ba50*/  FFMA.FTZ R154, R161, R3.reuse, -R128.reuse ;  /* 0x00000003a19a7223 */ /* 0x180fe20000010880 */
[----:B------:R-:W-:Y:S03]  /*1ba60*/  FFMA.FTZ R159, R159, R3, -R128 ;  /* 0x000000039f9f7223 */ /* 0x000fe60000010880 */
[----:B------:R-:W5:Y:S01]  /*1ba70*/  MUFU.EX2 R129, R129 ;  /* 0x0000008100817308 */ /* 0x000f620000000800 */
[C---:B---3--:R-:W-:Y:S01]  /*1ba80*/  FMUL.FTZ R4, R55.reuse, R112 ;  /* 0x0000007037047220 */ /* 0x048fe20000410000 */
[C---:B------:R-:W-:Y:S01]  /*1ba90*/  FMUL.FTZ R5, R55.reuse, R113 ;  /* 0x0000007137057220 */ /* 0x040fe20000410000 */
[C---:B------:R-:W-:Y:S01]  /*1baa0*/  FMUL.FTZ R9, R55.reuse, R109 ;  /* 0x0000006d37097220 */ /* 0x040fe20000410000 */
[C---:B------:R-:W-:Y:S01]  /*1bab0*/  FMUL.FTZ R16, R55.reuse, R100 ;  /* 0x0000006437107220 */ /* 0x040fe20000410000 */
[C---:B------:R-:W-:Y:S01]  /*1bac0*/  FMUL.FTZ R17, R55.reuse, R101 ;  /* 0x0000006537117220 */ /* 0x040fe20000410000 */
[C---:B------:R-:W-:Y:S01]  /*1bad0*/  FMUL.FTZ R24, R55.reuse, R92 ;  /* 0x0000005c37187220 */ /* 0x040fe20000410000 */
[C---:B------:R-:W-:Y:S03]  /*1bae0*/  FMUL.FTZ R40, R55.reuse, R76 ;  /* 0x0000004c37287220 */ /* 0x040fe60000410000 */
[----:B------:R-:W-:Y:S01]  /*1baf0*/  MUFU.EX2 R127, R127 ;  /* 0x0000007f007f7308 */ /* 0x000fe20000000800 */
[C---:B----4-:R-:W-:Y:S01]  /*1bb00*/  FMUL.FTZ R6, R54.reuse, R114 ;  /* 0x0000007236067220 */ /* 0x050fe20000410000 */
[C---:B------:R-:W-:Y:S01]  /*1bb10*/  FMUL.FTZ R7, R54.reuse, R115 ;  /* 0x0000007336077220 */ /* 0x040fe20000410000 */
[----:B------:R-:W-:Y:S01]  /*1bb20*/  FMUL.FTZ R8, R55, R108 ;  /* 0x0000006c37087220 */ /* 0x000fe20000410000 */
[C---:B------:R-:W-:Y:S01]  /*1bb30*/  FMUL.FTZ R10, R54.reuse, R110 ;  /* 0x0000006e360a7220 */ /* 0x040fe20000410000 */
[C---:B------:R-:W-:Y:S01]  /*1bb40*/  FMUL.FTZ R11, R54.reuse, R111 ;  /* 0x0000006f360b7220 */ /* 0x040fe20000410000 */
[C---:B------:R-:W-:Y:S01]  /*1bb50*/  FMUL.FTZ R18, R54.reuse, R102 ;  /* 0x0000006636127220 */ /* 0x040fe20000410000 */
[C---:B------:R-:W-:Y:S03]  /*1bb60*/  FMUL.FTZ R19, R54.reuse, R103 ;  /* 0x0000006736137220 */ /* 0x040fe60000410000 */
[----:B------:R-:W3:Y:S01]  /*1bb70*/  MUFU.EX2 R124, R124 ;  /* 0x0000007c007c7308 */ /* 0x000ee20000000800 */
[----:B-----5:R-:W-:Y:S01]  /*1bb80*/  F2FP.F16.F32.PACK_AB R56, R129, R130 ;  /* 0x000000828138723e */ /* 0x020fe200000000ff */
[----:B------:R-:W-:Y:S01]  /*1bb90*/  LDSM.16.MT88.4 R108, [R185+0xac00] ;  /* 0x00ac0000b96c783b */ /* 0x000fe20000004200 */
[C---:B------:R-:W-:Y:S01]  /*1bba0*/  FMUL.FTZ R26, R54.reuse, R94 ;  /* 0x0000005e361a7220 */ /* 0x040fe20000410000 */
[C---:B------:R-:W-:Y:S01]  /*1bbb0*/  FMUL.FTZ R42, R54.reuse, R78 ;  /* 0x0000004e362a7220 */ /* 0x040fe20000410000 */
[----:B------:R-:W-:Y:S01]  /*1bbc0*/  FMUL.FTZ R48, R55, R68 ;  /* 0x0000004437307220 */ /* 0x000fe20000410000 */
[----:B------:R-:W-:Y:S01]  /*1bbd0*/  FMUL.FTZ R50, R54, R70 ;  /* 0x0000004636327220 */ /* 0x000fe20000410000 */
[-CC-:B------:R-:W-:Y:S03]  /*1bbe0*/  FFMA.FTZ R156, R157, R3.reuse, -R134.reuse ;  /* 0x000000039d9c7223 */ /* 0x180fe60000010886 */
[----:B------:R-:W-:Y:S01]  /*1bbf0*/  MUFU.EX2 R133, R133 ;  /* 0x0000008500857308 */ /* 0x000fe20000000800 */
[-CC-:B------:R-:W-:Y:S01]  /*1bc00*/  FFMA.FTZ R155, R155, R3.reuse, -R134.reuse ;  /* 0x000000039b9b7223 */ /* 0x180fe20000010886 */
[----:B------:R-:W-:Y:S01]  /*1bc10*/  LDSM.16.MT88.4 R100, [R123+0xac00] ;  /* 0x00ac00007b64783b */ /* 0x000fe20000004200 */
[-CC-:B------:R-:W-:Y:S01]  /*1bc20*/  FFMA.FTZ R153, R153, R3.reuse, -R134.reuse ;  /* 0x0000000399997223 */ /* 0x180fe20000010886 */
[-C--:B------:R-:W-:Y:S01]  /*1bc30*/  FFMA.FTZ R158, R151, R3.reuse, -R134 ;  /* 0x00000003979e7223 */ /* 0x080fe20000010886 */
[-CC-:B------:R-:W-:Y:S01]  /*1bc40*/  FFMA.FTZ R149, R149, R3.reuse, -R128.reuse ;  /* 0x0000000395957223 */ /* 0x180fe20000010880 */
[-CC-:B------:R-:W-:Y:S01]  /*1bc50*/  FFMA.FTZ R160, R147, R3.reuse, -R128.reuse ;  /* 0x0000000393a07223 */ /* 0x180fe20000010880 */
[--C-:B------:R-:W-:Y:S03]  /*1bc60*/  FFMA.FTZ R145, R145, R3, -R128.reuse ;  /* 0x0000000391917223 */ /* 0x100fe60000010880 */
[----:B------:R-:W4:Y:S01]  /*1bc70*/  MUFU.EX2 R125, R125 ;  /* 0x0000007d007d7308 */ /* 0x000f220000000800 */
[----:B---3--:R-:W-:Y:S01]  /*1bc80*/  F2FP.F16.F32.PACK_AB R58, R124, R127 ;  /* 0x0000007f7c3a723e */ /* 0x008fe200000000ff */
[-CC-:B------:R-:W-:Y:S01]  /*1bc90*/  FFMA.FTZ R162, R143, R3.reuse, -R128.reuse ;  /* 0x000000038fa27223 */ /* 0x180fe20000010880 */
[-C--:B------:R-:W-:Y:S01]  /*1bca0*/  FFMA.FTZ R53, R53, R3.reuse, -R128 ;  /* 0x0000000335357223 */ /* 0x080fe20000010880 */
[-CC-:B------:R-:W-:Y:S01]  /*1bcb0*/  FFMA.FTZ R141, R141, R3.reuse, -R134.reuse ;  /* 0x000000038d8d7223 */ /* 0x180fe20000010886 */
[-C--:B------:R-:W-:Y:S01]  /*1bcc0*/  FFMA.FTZ R164, R139, R3.reuse, -R134 ;  /* 0x000000038ba47223 */ /* 0x080fe20000010886 */
[----:B------:R-:W-:Y:S01]  /*1bcd0*/  FMUL.FTZ R32, R55, R84 ;  /* 0x0000005437207220 */ /* 0x000fe20000410000 */
[--C-:B------:R-:W-:Y:S03]  /*1bce0*/  FFMA.FTZ R84, R43, R3, -R128.reuse ;  /* 0x000000032b547223 */ /* 0x100fe60000010880 */
[----:B------:R-:W-:Y:S01]  /*1bcf0*/  MUFU.EX2 R126, R126 ;  /* 0x0000007e007e7308 */ /* 0x000fe20000000800 */
[C---:B------:R-:W-:Y:S01]  /*1bd00*/  FMUL.FTZ R43, R54.reuse, R79 ;  /* 0x0000004f362b7220 */ /* 0x040fe20000410000 */
[----:B------:R-:W-:Y:S01]  /*1bd10*/  FMUL.FTZ R34, R54, R86 ;  /* 0x0000005636227220 */ /* 0x000fe20000410000 */
[----:B------:R-:W-:Y:S01]  /*1bd20*/  FFMA.FTZ R86, R249, R3, -R128 ;  /* 0x00000003f9567223 */ /* 0x000fe20000010880 */
[----:B------:R-:W-:Y:S01]  /*1bd30*/  FFMA.FTZ R130, R55, R216, R130 ;  /* 0x000000d837827223 */ /* 0x000fe20000010082 */
[----:B------:R-:W-:Y:S05]  /*1bd40*/  ISETP.GT.AND P0, PT, R214, R189, PT ;  /* 0x000000bdd600720c */ /* 0x000fea0003f04270 */
[----:B------:R-:W3:Y:S01]  /*1bd50*/  MUFU.EX2 R119, R119 ;  /* 0x0000007700777308 */ /* 0x000ee20000000800 */
[----:B----4-:R-:W-:Y:S01]  /*1bd60*/  F2FP.F16.F32.PACK_AB R57, R125, R133 ;  /* 0x000000857d39723e */ /* 0x010fe200000000ff */
[----:B------:R-:W-:Y:S01]  /*1bd70*/  FFMA.FTZ R133, R54, R219, R133 ;  /* 0x000000db36857223 */ /* 0x000fe20000010085 */
[----:B------:R-:W-:Y:S03]  /*1bd80*/  FADD.FTZ R130, R129, R130 ;  /* 0x0000008281827221 */ /* 0x000fe60000010000 */
[----:B------:R-:W-:Y:S01]  /*1bd90*/  FADD.FTZ R133, R125, R133 ;  /* 0x000000857d857221 */ /* 0x000fe20000010000 */
[----:B------:R-:W-:Y:S03]  /*1bda0*/  FADD.FTZ R127, R127, R130 ;  /* 0x000000827f7f7221 */ /* 0x000fe60000010000 */
[----:B------:R-:W-:Y:S01]  /*1bdb0*/  MUFU.EX2 R86, R86 ;  /* 0x0000005600567308 */ /* 0x000fe20000000800 */
[----:B------:R-:W-:Y:S09]  /*1bdc0*/  FADD.FTZ R127, R124, R127 ;  /* 0x0000007f7c7f7221 */ /* 0x000ff20000010000 */
[----:B------:R-:W-:Y:S01]  /*1bdd0*/  MUFU.EX2 R84, R84 ;  /* 0x0000005400547308 */ /* 0x000fe20000000800 */
[C---:B---3--:R-:W-:Y:S01]  /*1bde0*/  F2FP.F16.F32.PACK_AB R59, R119.reuse, R126 ;  /* 0x0000007e773b723e */ /* 0x048fe200000000ff */
[----:B------:R-:W-:Y:S04]  /*1bdf0*/  FADD.FTZ R126, R126, R133 ;  /* 0x000000857e7e7221 */ /* 0x000fe80000010000 */
[----:B------:R-:W-:Y:S02]  /*1be00*/  FADD.FTZ R119, R119, R126 ;  /* 0x0000007e77777221 */ /* 0x000fe40000010000 */
[C---:B-1----:R-:W-:Y:S02]  /*1be10*/  HMMA.16816.F32 R4, R56.reuse, R12, R4 ;  /* 0x0000000c3804723c */ /* 0x042fe40000001804 */
[----:B------:R-:W-:Y:S03]  /*1be20*/  MUFU.EX2 R169, R169 ;  /* 0x000000a900a97308 */ /* 0x000fe60000000800 */
[----:B------:R-:W-:Y:S01]  /*1be30*/  FMUL.FTZ R12, R55, R104 ;  /* 0x00000068370c7220 */ /* 0x000fe20000410000 */
[----:B------:R-:W-:Y:S01]  /*1be40*/  FFMA.FTZ R104, R27, R3, -R134 ;  /* 0x000000031b687223 */ /* 0x000fe20000010886 */
[C---:B------:R-:W-:Y:S01]  /*1be50*/  FMUL.FTZ R27, R54.reuse, R95 ;  /* 0x0000005f361b7220 */ /* 0x040fe20000410000 */
[C---:B------:R-:W-:Y:S04]  /*1be60*/  HMMA.16816.F32 R8, R56.reuse, R14, R8 ;  /* 0x0000000e3808723c */ /* 0x040fe80000001808 */
[----:B------:R-:W-:Y:S01]  /*1be70*/  MUFU.EX2 R122, R122 ;  /* 0x0000007a007a7308 */ /* 0x000fe20000000800 */
[C---:B------:R-:W-:Y:S01]  /*1be80*/  FMUL.FTZ R13, R55.reuse, R105 ;  /* 0x00000069370d7220 */ /* 0x040fe20000410000 */
[C---:B------:R-:W-:Y:S01]  /*1be90*/  FMUL.FTZ R14, R54.reuse, R106 ;  /* 0x0000006a360e7220 */ /* 0x040fe20000410000 */
[C---:B------:R-:W-:Y:S07]  /*1bea0*/  FMUL.FTZ R15, R54.reuse, R107 ;  /* 0x0000006b360f7220 */ /* 0x040fee0000410000 */
[----:B------:R-:W-:Y:S01]  /*1beb0*/  MUFU.EX2 R104, R104 ;  /* 0x0000006800687308 */ /* 0x000fe20000000800 */
[C---:B--2---:R-:W-:Y:S03]  /*1bec0*/  HMMA.16816.F32 R12, R56.reuse, R20, R12 ;  /* 0x00000014380c723c */ /* 0x044fe6000000180c */
[----:B------:R-:W-:Y:S01]  /*1bed0*/  FMUL.FTZ R20, R55, R96 ;  /* 0x0000006037147220 */ /* 0x000fe20000410000 */
[----:B------:R-:W-:Y:S01]  /*1bee0*/  FFMA.FTZ R96, R243, R3, -R128 ;  /* 0x00000003f3607223 */ /* 0x000fe20000010880 */
[----:B------:R-:W-:Y:S01]  /*1bef0*/  FMUL.FTZ R21, R55, R97 ;  /* 0x0000006137157220 */ /* 0x000fe20000410000 */
[--C-:B------:R-:W-:Y:S01]  /*1bf00*/  FFMA.FTZ R97, R25, R3, -R134.reuse ;  /* 0x0000000319617223 */ /* 0x100fe20000010886 */
[----:B------:R-:W-:Y:S01]  /*1bf10*/  FMUL.FTZ R25, R55, R93 ;  /* 0x0000005d37197220 */ /* 0x000fe20000410000 */
[C---:B------:R-:W-:Y:S01]  /*1bf20*/  HMMA.16816.F32 R16, R56.reuse, R22, R16 ;  /* 0x000000163810723c */ /* 0x040fe20000001810 */
[----:B------:R-:W-:Y:S02]  /*1bf30*/  MUFU.EX2 R177, R177 ;  /* 0x000000b100b17308 */ /* 0x000fe40000000800 */
[C---:B------:R-:W-:Y:S01]  /*1bf40*/  FMUL.FTZ R22, R54.reuse, R98 ;  /* 0x0000006236167220 */ /* 0x040fe20000410000 */
[C---:B------:R-:W-:Y:S01]  /*1bf50*/  FMUL.FTZ R23, R54.reuse, R99 ;  /* 0x0000006336177220 */ /* 0x040fe20000410000 */
[-CC-:B------:R-:W-:Y:S01]  /*1bf60*/  FFMA.FTZ R93, R35, R3.reuse, -R134.reuse ;  /* 0x00000003235d7223 */ /* 0x180fe20000010886 */
[-CC-:B------:R-:W-:Y:S01]  /*1bf70*/  FFMA.FTZ R98, R241, R3.reuse, -R134.reuse ;  /* 0x00000003f1627223 */ /* 0x180fe20000010886 */
[----:B------:R-:W-:Y:S01]  /*1bf80*/  FFMA.FTZ R99, R239, R3, -R134 ;  /* 0x00000003ef637223 */ /* 0x000fe20000010886 */
[----:B------:R-:W-:Y:S01]  /*1bf90*/  FMUL.FTZ R35, R54, R87 ;  /* 0x0000005736237220 */ /* 0x000fe20000410000 */
[-C--:B------:R-:W-:Y:S02]  /*1bfa0*/  FFMA.FTZ R87, R247, R3.reuse, -R128 ;  /* 0x00000003f7577223 */ /* 0x080fe40000010880 */
[----:B------:R-:W-:Y:S01]  /*1bfb0*/  MUFU.EX2 R96, R96 ;  /* 0x0000006000607308 */ /* 0x000fe20000000800 */
[C---:B------:R-:W-:Y:S03]  /*1bfc0*/  HMMA.16816.F32 R20, R56.reuse, R28, R20 ;  /* 0x0000001c3814723c */ /* 0x040fe60000001814 */
[----:B------:R-:W-:Y:S01]  /*1bfd0*/  FMUL.FTZ R28, R55, R88 ;  /* 0x00000058371c7220 */ /* 0x000fe20000410000 */
[--C-:B------:R-:W-:Y:S01]  /*1bfe0*/  FFMA.FTZ R88, R33, R3, -R134.reuse ;  /* 0x0000000321587223 */ /* 0x100fe20000010886 */
[----:B------:R-:W-:Y:S01]  /*1bff0*/  FMUL.FTZ R29, R55, R89 ;  /* 0x00000059371d7220 */ /* 0x000fe20000410000 */
[--C-:B------:R-:W-:Y:S03]  /*1c000*/  FFMA.FTZ R89, R136, R3, -R134.reuse ;  /* 0x0000000388597223 */ /* 0x100fe60000010886 */
[----:B------:R-:W-:Y:S01]  /*1c010*/  MUFU.EX2 R93, R93 ;  /* 0x0000005d005d7308 */ /* 0x000fe20000000800 */
[C---:B------:R-:W-:Y:S03]  /*1c020*/  HMMA.16816.F32 R24, R56.reuse, R30, R24 ;  /* 0x0000001e3818723c */ /* 0x040fe60000001818 */
[C---:B------:R-:W-:Y:S01]  /*1c030*/  FMUL.FTZ R30, R54.reuse, R90 ;  /* 0x0000005a361e7220 */ /* 0x040fe20000410000 */
[----:B------:R-:W-:Y:S01]  /*1c040*/  FMUL.FTZ R31, R54, R91 ;  /* 0x0000005b361f7220 */ /* 0x000fe20000410000 */
[-C--:B------:R-:W-:Y:S01]  /*1c050*/  FFMA.FTZ R90, R251, R3.reuse, -R134 ;  /* 0x00000003fb5a7223 */ /* 0x080fe20000010886 */
[-CC-:B------:R-:W-:Y:S03]  /*1c060*/  FFMA.FTZ R91, R245, R3.reuse, -R128.reuse ;  /* 0x00000003f55b7223 */ /* 0x180fe60000010880 */
[----:B------:R-:W-:Y:S01]  /*1c070*/  MUFU.EX2 R87, R87 ;  /* 0x0000005700577308 */ /* 0x000fe20000000800 */
[----:B------:R-:W-:Y:S01]  /*1c080*/  FFMA.FTZ R136, R235, R3, -R128 ;  /* 0x00000003eb887223 */ /* 0x000fe20000010880 */
[----:B------:R-:W-:Y:S01]  /*1c090*/  FMUL.FTZ R33, R55, R85 ;  /* 0x0000005537217220 */ /* 0x000fe20000410000 */
[-C--:B------:R-:W-:Y:S01]  /*1c0a0*/  FFMA.FTZ R85, R138, R3.reuse, -R134 ;  /* 0x000000038a557223 */ /* 0x080fe20000010886 */
[C---:B------:R-:W-:Y:S03]  /*1c0b0*/  HMMA.16816.F32 R28, R56.reuse, R36, R28 ;  /* 0x00000024381c723c */ /* 0x040fe6000000181c */
[-CC-:B------:R-:W-:Y:S03]  /*1c0c0*/  FFMA.FTZ R138, R233, R3.reuse, -R128.reuse ;  /* 0x00000003e98a7223 */ /* 0x180fe60000010880 */
[----:B------:R-:W1:Y:S01]  /*1c0d0*/  MUFU.EX2 R88, R88 ;  /* 0x0000005800587308 */ /* 0x000e620000000800 */
[----:B------:R-:W-:Y:S01]  /*1c0e0*/  FMUL.FTZ R36, R55, R80 ;  /* 0x0000005037247220 */ /* 0x000fe20000410000 */
[--C-:B------:R-:W-:Y:S01]  /*1c0f0*/  FFMA.FTZ R80, R51, R3, -R128.reuse ;  /* 0x0000000333507223 */ /* 0x100fe20000010880 */
[C---:B------:R-:W-:Y:S01]  /*1c100*/  FMUL.FTZ R51, R54.reuse, R71 ;  /* 0x0000004736337220 */ /* 0x040fe20000410000 */
[C---:B------:R-:W-:Y:S03]  /*1c110*/  HMMA.16816.F32 R32, R56.reuse, R38, R32 ;  /* 0x000000263820723c */ /* 0x040fe60000001820 */
[----:B------:R-:W-:Y:S01]  /*1c120*/  FMUL.FTZ R37, R55, R81 ;  /* 0x0000005137257220 */ /* 0x000fe20000410000 */
[C---:B------:R-:W-:Y:S01]  /*1c130*/  FMUL.FTZ R38, R54.reuse, R82 ;  /* 0x0000005236267220 */ /* 0x040fe20000410000 */
[----:B------:R-:W-:Y:S01]  /*1c140*/  FMUL.FTZ R39, R54, R83 ;  /* 0x0000005336277220 */ /* 0x000fe20000410000 */
[----:B------:R-:W-:Y:S01]  /*1c150*/  MUFU.EX2 R85, R85 ;  /* 0x0000005500557308 */ /* 0x000fe20000000800 */
[--C-:B------:R-:W-:Y:S01]  /*1c160*/  FFMA.FTZ R81, R41, R3, -R128.reuse ;  /* 0x0000000329517223 */ /* 0x100fe20000010880 */
[----:B------:R-:W-:Y:S01]  /*1c170*/  FMUL.FTZ R41, R55, R77 ;  /* 0x0000004d37297220 */ /* 0x000fe20000410000 */
[----:B------:R-:W-:Y:S01]  /*1c180*/  FFMA.FTZ R83, R49, R3, -R128 ;  /* 0x0000000331537223 */ /* 0x000fe20000010880 */
[----:B------:R-:W-:Y:S01]  /*1c190*/  LDSM.16.MT88.4 R76, [R123+0xe000] ;  /* 0x00e000007b4c783b */ /* 0x000fe20000004200 */
[C---:B------:R-:W-:Y:S01]  /*1c1a0*/  FMUL.FTZ R49, R55.reuse, R69 ;  /* 0x0000004537317220 */ /* 0x040fe20000410000 */
[C---:B------:R-:W-:Y:S04]  /*1c1b0*/  HMMA.16816.F32 R36, R56.reuse, R44, R36 ;  /* 0x0000002c3824723c */ /* 0x040fe80000001824 */
[----:B------:R-:W-:Y:S01]  /*1c1c0*/  MUFU.EX2 R81, R81 ;  /* 0x0000005100517308 */ /* 0x000fe20000000800 */
[C---:B------:R-:W-:Y:S01]  /*1c1d0*/  FMUL.FTZ R44, R55.reuse, R72 ;  /* 0x00000048372c7220 */ /* 0x040fe20000410000 */
[----:B------:R-:W-:Y:S01]  /*1c1e0*/  FMUL.FTZ R45, R55, R73 ;  /* 0x00000049372d7220 */ /* 0x000fe20000410000 */
[-CC-:B------:R-:W-:Y:S01]  /*1c1f0*/  FFMA.FTZ R82, R140, R3.reuse, -R134.reuse ;  /* 0x000000038c527223 */ /* 0x180fe20000010886 */
[----:B------:R-:W-:Y:S01]  /*1c200*/  LDSM.16.MT88.4 R68, [R185+0xb400] ;  /* 0x00b40000b944783b */ /* 0x000fe20000004200 */
[----:B------:R-:W-:Y:S01]  /*1c210*/  FFMA.FTZ R140, R231, R3, -R134 ;  /* 0x00000003e78c7223 */ /* 0x000fe20000010886 */
[C---:B------:R-:W-:Y:S04]  /*1c220*/  HMMA.16816.F32 R40, R56.reuse, R46, R40 ;  /* 0x0000002e3828723c */ /* 0x040fe80000001828 */
[----:B------:R-:W2:Y:S01]  /*1c230*/  MUFU.EX2 R97, R97 ;  /* 0x0000006100617308 */ /* 0x000ea20000000800 */
[C---:B------:R-:W-:Y:S01]  /*1c240*/  FMUL.FTZ R46, R54.reuse, R74 ;  /* 0x0000004a362e7220 */ /* 0x040fe20000410000 */
[----:B------:R-:W-:Y:S02]  /*1c250*/  FMUL.FTZ R47, R54, R75 ;  /* 0x0000004b362f7220 */ /* 0x000fe40000410000 */
[----:B------:R-:W3:Y:S06]  /*1c260*/  LDSM.16.MT88.4 R72, [R123+0x9400] ;  /* 0x009400007b48783b */ /* 0x000eec0000004200 */
[----:B------:R-:W-:Y:S01]  /*1c270*/  MUFU.EX2 R80, R80 ;  /* 0x0000005000507308 */ /* 0x000fe20000000800 */
[C---:B------:R-:W-:Y:S09]  /*1c280*/  HMMA.16816.F32 R44, R56.reuse, R60, R44 ;  /* 0x0000003c382c723c */ /* 0x040ff2000000182c */
[----:B------:R-:W4:Y:S01]  /*1c290*/  MUFU.EX2 R83, R83 ;  /* 0x0000005300537308 */ /* 0x000f220000000800 */
[----:B------:R-:W-:Y:S01]  /*1c2a0*/  HMMA.16816.F32 R48, R56, R62, R48 ;  /* 0x0000003e3830723c */ /* 0x000fe20000001830 */
[----:B------:R-:W5:Y:S02]  /*1c2b0*/  LDSM.16.MT88.4 R60, [R123+0xb400] ;  /* 0x00b400007b3c783b */ /* 0x000f640000004200 */
[----:B-1----:R-:W-:Y:S02]  /*1c2c0*/  F2FP.F16.F32.PACK_AB R58, R88, R93 ;  /* 0x0000005d583a723e */ /* 0x002fe400000000ff */
[----:B--2---:R-:W-:Y:S01]  /*1c2d0*/  F2FP.F16.F32.PACK_AB R56, R97, R104 ;  /* 0x000000686138723e */ /* 0x004fe200000000ff */
[----:B------:R-:W-:Y:S01]  /*1c2e0*/  FADD.FTZ R104, R104, R127 ;  /* 0x0000007f68687221 */ /* 0x000fe20000010000 */
[----:B------:R-:W-:Y:S01]  /*1c2f0*/  F2FP.F16.F32.PACK_AB R57, R81, R84 ;  /* 0x000000545139723e */ /* 0x000fe200000000ff */
[----:B------:R-:W-:Y:S01]  /*1c300*/  FADD.FTZ R84, R84, R119 ;  /* 0x0000007754547221 */ /* 0x000fe20000010000 */
[----:B------:R-:W1:Y:S01]  /*1c310*/  MUFU.EX2 R82, R82 ;  /* 0x0000005200527308 */ /* 0x000e620000000800 */
[----:B------:R-:W-:Y:S01]  /*1c320*/  FADD.FTZ R104, R97, R104 ;  /* 0x0000006861687221 */ /* 0x000fe20000010000 */
[----:B------:R-:W-:Y:S02]  /*1c330*/  IMAD.MOV.U32 R119, RZ, RZ, R2 ;  /* 0x000000ffff777224 */ /* 0x000fe400078e0002 */
[----:B------:R-:W-:Y:S01]  /*1c340*/  FADD.FTZ R81, R81, R84 ;  /* 0x0000005451517221 */ /* 0x000fe20000010000 */
[C---:B----4-:R-:W-:Y:S05]  /*1c350*/  F2FP.F16.F32.PACK_AB R59, R83.reuse, R80 ;  /* 0x00000050533b723e */ /* 0x050fea00000000ff */
[----:B------:R-:W-:Y:S01]  /*1c360*/  MUFU.EX2 R91, R91 ;  /* 0x0000005b005b7308 */ /* 0x000fe20000000800 */
[----:B------:R-:W-:Y:S04]  /*1c370*/  FADD.FTZ R80, R80, R81 ;  /* 0x0000005150507221 */ /* 0x000fe80000010000 */
[----:B------:R-:W-:Y:S01]  /*1c380*/  FADD.FTZ R83, R83, R80 ;  /* 0x0000005053537221 */ /* 0x000fe20000010000 */
[C---:B------:R-:W-:Y:S04]  /*1c390*/  HMMA.16816.F32 R4, R56.reuse, R64, R4 ;  /* 0x000000403804723c */ /* 0x040fe80000001804 */
[----:B------:R-:W-:Y:S04]  /*1c3a0*/  MUFU.EX2 R99, R99 ;  /* 0x0000006300637308 */ /* 0x000fe80000000800 */
[C---:B------:R-:W-:Y:S01]  /*1c3b0*/  HMMA.16816.F32 R8, R56.reuse, R66, R8 ;  /* 0x000000423808723c */ /* 0x040fe20000001808 */
[----:B------:R-:W2:Y:S05]  /*1c3c0*/  LDSM.16.MT88.4 R64, [R185+0xd400] ;  /* 0x00d40000b940783b */ /* 0x000eaa0000004200 */
[----:B------:R-:W-:Y:S02]  /*1c3d0*/  MUFU.EX2 R136, R136 ;  /* 0x0000008800887308 */ /* 0x000fe40000000800 */
[C---:B---3--:R-:W-:Y:S08]  /*1c3e0*/  HMMA.16816.F32 R12, R56.reuse, R72, R12 ;  /* 0x00000048380c723c */ /* 0x048ff0000000180c */
[----:B------:R-:W-:Y:S01]  /*1c3f0*/  MUFU.EX2 R89, R89 ;  /* 0x0000005900597308 */ /* 0x000fe20000000800 */
[C---:B------:R-:W-:Y:S01]  /*1c400*/  HMMA.16816.F32 R16, R56.reuse, R74, R16 ;  /* 0x0000004a3810723c */ /* 0x040fe20000001810 */
[----:B------:R-:W3:Y:S08]  /*1c410*/  LDSM.16.MT88.4 R72, [R123+0xd400] ;  /* 0x00d400007b48783b */ /* 0x000ef00000004200 */
[----:B------:R-:W4:Y:S01]  /*1c420*/  MUFU.EX2 R90, R90 ;  /* 0x0000005a005a7308 */ /* 0x000f220000000800 */
[C---:B------:R-:W-:Y:S09]  /*1c430*/  HMMA.16816.F32 R20, R56.reuse, R68, R20 ;  /* 0x000000443814723c */ /* 0x040ff20000001814 */
[----:B------:R-:W4:Y:S01]  /*1c440*/  MUFU.EX2 R98, R98 ;  /* 0x0000006200627308 */ /* 0x000f220000000800 */
[C---:B------:R-:W-:Y:S01]  /*1c450*/  HMMA.16816.F32 R24, R56.reuse, R70, R24 ;  /* 0x000000463818723c */ /* 0x040fe20000001818 */
[----:B------:R-:W4:Y:S08]  /*1c460*/  LDSM.16.MT88.4 R68, [R185+0x9800] ;  /* 0x00980000b944783b */ /* 0x000f300000004200 */
[----:B------:R-:W-:Y:S01]  /*1c470*/  MUFU.EX2 R138, R138 ;  /* 0x0000008a008a7308 */ /* 0x000fe20000000800 */
[C---:B-----5:R-:W-:Y:S09]  /*1c480*/  HMMA.16816.F32 R28, R56.reuse, R60, R28 ;  /* 0x0000003c381c723c */ /* 0x060ff2000000181c */
        /* <DEDUP_REMOVED lines=9> */
[C---:B---3--:R-:W-:Y:S09]  /*1c520*/  HMMA.16816.F32 R44, R56.reuse, R72, R44 ;  /* 0x00000048382c723c */ /* 0x048ff2000000182c */
[----:B------:R-:W3:Y:S01]  /*1c530*/  MUFU.EX2 R225, R225 ;  /* 0x000000e100e17308 */ /* 0x000ee20000000800 */
[----:B------:R-:W-:Y:S01]  /*1c540*/  HMMA.16816.F32 R48, R56, R74, R48 ;  /* 0x0000004a3830723c */ /* 0x000fe20000001830 */
[----:B------:R-:W3:Y:S08]  /*1c550*/  LDSM.16.MT88.4 R72, [R123+0xb800] ;  /* 0x00b800007b48783b */ /* 0x000ef00000004200 */
[----:B------:R-:W-:Y:S01]  /*1c560*/  MUFU.EX2 R144, R144 ;  /* 0x0000009000907308 */ /* 0x000fe20000000800 */
[----:B-1----:R-:W-:Y:S02]  /*1c570*/  F2FP.F16.F32.PACK_AB R56, R85, R82 ;  /* 0x000000525538723e */ /* 0x002fe400000000ff */
[----:B------:R-:W-:Y:S02]  /*1c580*/  F2FP.F16.F32.PACK_AB R57, R87, R86 ;  /* 0x000000565739723e */ /* 0x000fe400000000ff */
[----:B----4-:R-:W-:Y:S02]  /*1c590*/  F2FP.F16.F32.PACK_AB R58, R90, R89 ;  /* 0x000000595a3a723e */ /* 0x010fe400000000ff */
[----:B------:R-:W-:Y:S03]  /*1c5a0*/  F2FP.F16.F32.PACK_AB R59, R96, R91 ;  /* 0x0000005b603b723e */ /* 0x000fe600000000ff */
[----:B------:R-:W1:Y:S04]  /*1c5b0*/  MUFU.EX2 R221, R221 ;  /* 0x000000dd00dd7308 */ /* 0x000e680000000800 */
[C---:B------:R-:W-:Y:S06]  /*1c5c0*/  HMMA.16816.F32 R4, R56.reuse, R68, R4 ;  /* 0x000000443804723c */ /* 0x040fec0000001804 */
[----:B------:R-:W-:Y:S02]  /*1c5d0*/  MUFU.EX2 R146, R146 ;  /* 0x0000009200927308 */ /* 0x000fe40000000800 */
[C---:B------:R-:W-:Y:S01]  /*1c5e0*/  HMMA.16816.F32 R8, R56.reuse, R70, R8 ;  /* 0x000000463808723c */ /* 0x040fe20000001808 */
[----:B------:R-:W4:Y:S07]  /*1c5f0*/  LDSM.16.MT88.4 R68, [R185+0xd800] ;  /* 0x00d80000b944783b */ /* 0x000f2e0000004200 */
[----:B------:R-:W1:Y:S01]  /*1c600*/  MUFU.EX2 R181, R181 ;  /* 0x000000b500b57308 */ /* 0x000e620000000800 */
[C---:B-----5:R-:W-:Y:S09]  /*1c610*/  HMMA.16816.F32 R12, R56.reuse, R60, R12 ;  /* 0x0000003c380c723c */ /* 0x060ff2000000180c */
[----:B------:R-:W-:Y:S01]  /*1c620*/  MUFU.EX2 R148, R148 ;  /* 0x0000009400947308 */ /* 0x000fe20000000800 */
[C---:B------:R-:W-:Y:S01]  /*1c630*/  HMMA.16816.F32 R16, R56.reuse, R62, R16 ;  /* 0x0000003e3810723c */ /* 0x040fe20000001810 */
[----:B------:R-:W5:Y:S08]  /*1c640*/  LDSM.16.MT88.4 R60, [R123+0xd800] ;  /* 0x00d800007b3c783b */ /* 0x000f700000004200 */
[----:B------:R-:W1:Y:S01]  /*1c650*/  MUFU.EX2 R173, R173 ;  /* 0x000000ad00ad7308 */ /* 0x000e620000000800 */
[C---:B--2---:R-:W-:Y:S09]  /*1c660*/  HMMA.16816.F32 R20, R56.reuse, R64, R20 ;  /* 0x000000403814723c */ /* 0x044ff20000001814 */
[----:B------:R-:W-:Y:S01]  /*1c670*/  MUFU.EX2 R150, R150 ;  /* 0x0000009600967308 */ /* 0x000fe20000000800 */
[C---:B------:R-:W-:Y:S01]  /*1c680*/  HMMA.16816.F32 R24, R56.reuse, R66, R24 ;  /* 0x000000423818723c */ /* 0x040fe20000001818 */
[----:B------:R-:W2:Y:S08]  /*1c690*/  LDSM.16.MT88.4 R64, [R185+0x9c00] ;  /* 0x009c0000b940783b */ /* 0x000eb00000004200 */
[----:B------:R-:W1:Y:S01]  /*1c6a0*/  MUFU.EX2 R167, R167 ;  /* 0x000000a700a77308 */ /* 0x000e620000000800 */
[C---:B---3--:R-:W-:Y:S09]  /*1c6b0*/  HMMA.16816.F32 R28, R56.reuse, R72, R28 ;  /* 0x00000048381c723c */ /* 0x048ff2000000181c */
[----:B------:R-:W-:Y:S01]  /*1c6c0*/  MUFU.EX2 R152, R152 ;  /* 0x0000009800987308 */ /* 0x000fe20000000800 */
[C---:B------:R-:W-:Y:S01]  /*1c6d0*/  HMMA.16816.F32 R32, R56.reuse, R74, R32 ;  /* 0x0000004a3820723c */ /* 0x040fe20000001820 */
[----:B------:R-:W3:Y:S08]  /*1c6e0*/  LDSM.16.MT88.4 R72, [R123+0x9c00] ;  /* 0x009c00007b48783b */ /* 0x000ef00000004200 */
[----:B------:R-:W1:Y:S01]  /*1c6f0*/  MUFU.EX2 R163, R163 ;  /* 0x000000a300a37308 */ /* 0x000e620000000800 */
[C---:B----4-:R-:W-:Y:S09]  /*1c700*/  HMMA.16816.F32 R36, R56.reuse, R68, R36 ;  /* 0x000000443824723c */ /* 0x050ff20000001824 */
[----:B------:R-:W-:Y:S01]  /*1c710*/  MUFU.EX2 R154, R154 ;  /* 0x0000009a009a7308 */ /* 0x000fe20000000800 */
[C---:B------:R-:W-:Y:S01]  /*1c720*/  HMMA.16816.F32 R40, R56.reuse, R70, R40 ;  /* 0x000000463828723c */ /* 0x040fe20000001828 */
[----:B------:R-:W4:Y:S08]  /*1c730*/  LDSM.16.MT88.4 R68, [R185+0xbc00] ;  /* 0x00bc0000b944783b */ /* 0x000f300000004200 */
[----:B------:R-:W1:Y:S01]  /*1c740*/  MUFU.EX2 R159, R159 ;  /* 0x0000009f009f7308 */ /* 0x000e620000000800 */
[C---:B-----5:R-:W-:Y:S09]  /*1c750*/  HMMA.16816.F32 R44, R56.reuse, R60, R44 ;  /* 0x0000003c382c723c */ /* 0x060ff2000000182c */
[----:B------:R-:W-:Y:S01]  /*1c760*/  MUFU.EX2 R156, R156 ;  /* 0x0000009c009c7308 */ /* 0x000fe20000000800 */
[----:B------:R-:W-:Y:S01]  /*1c770*/  HMMA.16816.F32 R48, R56, R62, R48 ;  /* 0x0000003e3830723c */ /* 0x000fe20000001830 */
[----:B------:R-:W5:Y:S08]  /*1c780*/  LDSM.16.MT88.4 R60, [R123+0xbc00] ;  /* 0x00bc00007b3c783b */ /* 0x000f700000004200 */
[----:B------:R-:W1:Y:S01]  /*1c790*/  MUFU.EX2 R155, R155 ;  /* 0x0000009b009b7308 */ /* 0x000e620000000800 */
[----:B------:R-:W-:Y:S02]  /*1c7a0*/  F2FP.F16.F32.PACK_AB R56, R169, R98 ;  /* 0x00000062a938723e */ /* 0x000fe400000000ff */
[----:B------:R-:W-:Y:S02]  /*1c7b0*/  F2FP.F16.F32.PACK_AB R58, R122, R99 ;  /* 0x000000637a3a723e */ /* 0x000fe400000000ff */
[----:B------:R-:W-:Y:S02]  /*1c7c0*/  F2FP.F16.F32.PACK_AB R57, R177, R136 ;  /* 0x00000088b139723e */ /* 0x000fe400000000ff */
[----:B------:R-:W-:Y:S03]  /*1c7d0*/  F2FP.F16.F32.PACK_AB R59, R179, R138 ;  /* 0x0000008ab33b723e */ /* 0x000fe600000000ff */
[----:B------:R-:W-:Y:S04]  /*1c7e0*/  MUFU.EX2 R153, R153 ;  /* 0x0000009900997308 */ /* 0x000fe80000000800 */
[C---:B--2---:R-:W-:Y:S06]  /*1c7f0*/  HMMA.16816.F32 R4, R56.reuse, R64, R4 ;  /* 0x000000403804723c */ /* 0x044fec0000001804 */
[----:B------:R-:W2:Y:S02]  /*1c800*/  MUFU.EX2 R158, R158 ;  /* 0x0000009e009e7308 */ /* 0x000ea40000000800 */
[C---:B------:R-:W-:Y:S01]  /*1c810*/  HMMA.16816.F32 R8, R56.reuse, R66, R8 ;  /* 0x000000423808723c */ /* 0x040fe20000001808 */
[----:B------:R-:W1:Y:S07]  /*1c820*/  LDSM.16.MT88.4 R64, [R185+0xdc00] ;  /* 0x00dc0000b940783b */ /* 0x000e6e0000004200 */
[----:B------:R-:W-:Y:S01]  /*1c830*/  MUFU.EX2 R149, R149 ;  /* 0x0000009500957308 */ /* 0x000fe20000000800 */
[C---:B---3--:R-:W-:Y:S09]  /*1c840*/  HMMA.16816.F32 R12, R56.reuse, R72, R12 ;  /* 0x00000048380c723c */ /* 0x048ff2000000180c */
[----:B------:R-:W3:Y:S01]  /*1c850*/  MUFU.EX2 R160, R160 ;  /* 0x000000a000a07308 */ /* 0x000ee20000000800 */
[C---:B------:R-:W-:Y:S01]  /*1c860*/  HMMA.16816.F32 R16, R56.reuse, R74, R16 ;  /* 0x0000004a3810723c */ /* 0x040fe20000001810 */
[----:B------:R-:W2:Y:S08]  /*1c870*/  LDSM.16.MT88.4 R72, [R123+0xdc00] ;  /* 0x00dc00007b48783b */ /* 0x000eb00000004200 */
[----:B------:R-:W-:Y:S01]  /*1c880*/  MUFU.EX2 R145, R145 ;  /* 0x0000009100917308 */ /* 0x000fe20000000800 */
[C---:B----4-:R-:W-:Y:S09]  /*1c890*/  HMMA.16816.F32 R20, R56.reuse, R68, R20 ;  /* 0x000000443814723c */ /* 0x050ff20000001814 */
[----:B------:R-:W4:Y:S01]  /*1c8a0*/  MUFU.EX2 R162, R162 ;  /* 0x000000a200a27308 */ /* 0x000f220000000800 */
[C---:B------:R-:W-:Y:S01]  /*1c8b0*/  HMMA.16816.F32 R24, R56.reuse, R70, R24 ;  /* 0x000000463818723c */ /* 0x040fe20000001818 */
[----:B------:R-:W3:Y:S08]  /*1c8c0*/  LDSM.16.MT88.4 R68, [R185+0xa000] ;  /* 0x00a00000b944783b */ /* 0x000ef00000004200 */
[----:B------:R-:W-:Y:S01]  /*1c8d0*/  MUFU.EX2 R141, R141 ;  /* 0x0000008d008d7308 */ /* 0x000fe20000000800 */
[C---:B-----5:R-:W-:Y:S09]  /*1c8e0*/  HMMA.16816.F32 R28, R56.reuse, R60, R28 ;  /* 0x0000003c381c723c */ /* 0x060ff2000000181c */
[----:B------:R-:W5:Y:S01]  /*1c8f0*/  MUFU.EX2 R164, R164 ;  /* 0x000000a400a47308 */ /* 0x000f620000000800 */
[C---:B------:R-:W-:Y:S01]  /*1c900*/  HMMA.16816.F32 R32, R56.reuse, R62, R32 ;  /* 0x0000003e3820723c */ /* 0x040fe20000001820 */
[----:B------:R-:W4:Y:S08]  /*1c910*/  LDSM.16.MT88.4 R60, [R123+0xa000] ;  /* 0x00a000007b3c783b */ /* 0x000f300000004200 */
[----:B------:R-:W-:Y:S01]  /*1c920*/  MUFU.EX2 R53, R53 ;  /* 0x0000003500357308 */ /* 0x000fe20000000800 */
        /* <DEDUP_REMOVED lines=32> */
[C---:B----4-:R-:W-:Y:S08]  /*1cb30*/  HMMA.16816.F32 R4, R56.reuse, R60, R4 ;  /* 0x0000003c3804723c */ /* 0x050ff00000001804 */
        /* <DEDUP_REMOVED lines=27> */
[C---:B---3--:R-:W-:Y:S03]  /*1ccf0*/  HMMA.16816.F32 R20, R56.reuse, R60, R20 ;  /* 0x0000003c3814723c */ /* 0x048fe60000001814 */
        /* <DEDUP_REMOVED lines=8> */
[C---:B-1----:R-:W-:Y:S01]  /*1cd80*/  HMMA.16816.F32 R28, R56.reuse, R64, R28 ;  /* 0x00000040381c723c */ /* 0x042fe2000000181c */
[----:B------:R-:W1:Y:S02]  /*1cd90*/  LDSM.16.MT88.4 R92, [R185+0xcc00] ;  /* 0x00cc0000b95c783b */ /* 0x000e640000004200 */
[----:B------:R-:W3:Y:S01]  /*1cda0*/  MUFU.EX2 R61, R134 ;  /* 0x00000086003d7308 */ /* 0x000ee20000000800 */
[----:B------:R-:W-:Y:S04]  /*1cdb0*/  FADD.FTZ R3, R88, R3 ;  /* 0x0000000358037221 */ /* 0x000fe80000010000 */
[C---:B------:R-:W-:Y:S05]  /*1cdc0*/  HMMA.16816.F32 R32, R56.reuse, R66, R32 ;  /* 0x000000423820723c */ /* 0x040fea0000001820 */
[----:B------:R-:W-:Y:S03]  /*1cdd0*/  MUFU.EX2 R62, R62 ;  /* 0x0000003e003e7308 */ /* 0x000fe60000000800 */
[C---:B--2---:R-:W-:Y:S07]  /*1cde0*/  HMMA.16816.F32 R36, R56.reuse, R68, R36 ;  /* 0x000000443824723c */ /* 0x044fee0000001824 */
[----:B------:R-:W2:Y:S01]  /*1cdf0*/  MUFU.EX2 R63, R63 ;  /* 0x0000003f003f7308 */ /* 0x000ea20000000800 */
[----:B-----5:R-:W-:Y:S01]  /*1ce00*/  F2FP.F16.F32.PACK_AB R68, R164, R141 ;  /* 0x0000008da444723e */ /* 0x020fe200000000ff */
[C---:B------:R-:W-:Y:S08]  /*1ce10*/  HMMA.16816.F32 R40, R56.reuse, R70, R40 ;  /* 0x000000463828723c */ /* 0x040ff00000001828 */
[----:B------:R-:W4:Y:S01]  /*1ce20*/  MUFU.EX2 R128, R128 ;  /* 0x0000008000807308 */ /* 0x000f220000000800 */
[----:B---3--:R-:W-:Y:S01]  /*1ce30*/  F2FP.F16.F32.PACK_AB R70, R61, R60 ;  /* 0x0000003c3d46723e */ /* 0x008fe200000000ff */
[C---:B------:R-:W-:Y:S03]  /*1ce40*/  HMMA.16816.F32 R44, R56.reuse, R72, R44 ;  /* 0x00000048382c723c */ /* 0x040fe6000000182c */
[----:B--2---:R-:W-:Y:S05]  /*1ce50*/  F2FP.F16.F32.PACK_AB R69, R63, R62 ;  /* 0x0000003e3f45723e */ /* 0x004fea00000000ff */
[----:B------:R-:W-:Y:S03]  /*1ce60*/  HMMA.16816.F32 R48, R56, R74, R48 ;  /* 0x0000004a3830723c */ /* 0x000fe60000001830 */
[----:B----4-:R-:W-:Y:S07]  /*1ce70*/  F2FP.F16.F32.PACK_AB R71, R128, R53 ;  /* 0x000000358047723e */ /* 0x010fee00000000ff */
[C---:B------:R-:W-:Y:S05]  /*1ce80*/  HMMA.16816.F32 R112, R68.reuse, R108, R4 ;  /* 0x0000006c4470723c */ /* 0x040fea0000001804 */
[----:B------:R-:W-:Y:S01]  /*1ce90*/  FADD.FTZ R6, R86, R83 ;  /* 0x0000005356067221 */ /* 0x000fe20000010000 */
[----:B------:R-:W-:Y:S02]  /*1cea0*/  FADD.FTZ R4, R82, R3 ;  /* 0x0000000352047221 */ /* 0x000fe40000010000 */
[C---:B------:R-:W-:Y:S03]  /*1ceb0*/  HMMA.16816.F32 R108, R68.reuse, R110, R8 ;  /* 0x0000006e446c723c */ /* 0x040fe60000001808 */
[----:B------:R-:W-:Y:S01]  /*1cec0*/  FADD.FTZ R4, R85, R4 ;  /* 0x0000000455047221 */ /* 0x000fe20000010000 */
[----:B------:R-:W-:Y:S02]  /*1ced0*/  FADD.FTZ R6, R87, R6 ;  /* 0x0000000657067221 */ /* 0x000fe40000010000 */
[----:B------:R-:W2:Y:S01]  /*1cee0*/  LDSM.16.MT88.4 R84, [R123+0xcc00] ;  /* 0x00cc00007b54783b */ /* 0x000ea20000004200 */
        /* <DEDUP_REMOVED lines=9> */
[----:B------:R-:W-:Y:S02]  /*1cf80*/  FADD.FTZ R3, R99, R4 ;  /* 0x0000000463037221 */ /* 0x000fe40000010000 */
[C---:B-1----:R-:W-:Y:S01]  /*1cf90*/  HMMA.16816.F32 R96, R68.reuse, R92, R20 ;  /* 0x0000005c4460723c */ /* 0x042fe20000001814 */
[----:B------:R-:W1:Y:S02]  /*1cfa0*/  LDSM.16.MT88.4 R4, [R123+0xec00] ;  /* 0x00ec00007b04783b */ /* 0x000e640000004200 */
        /* <DEDUP_REMOVED lines=45> */
.L_x_2654:
        /* <DEDUP_REMOVED lines=12> */
.L_x_2675:
[----:B---3--:R-:W-:Y:S01]  /*1d340*/  FADD.FTZ R4, R10, R11 ;  /* 0x0000000b0a047221 */ /* 0x008fe20000010000 */
[C---:B--2---:R-:W-:Y:S01]  /*1d350*/  SHF.L.U32 R10, R199.reuse, 0x1, RZ ;  /* 0x00000001c70a7819 */ /* 0x044fe200000006ff */
[----:B------:R-:W1:Y:S01]  /*1d360*/  MUFU.RCP R8, R6 ;  /* 0x0000000600087308 */ /* 0x000e620000001000 */
[----:B------:R-:W-:Y:S01]  /*1d370*/  SHF.L.U32 R9, R199, 0x4, RZ ;  /* 0x00000004c7097819 */ /* 0x000fe200000006ff */
[----:B------:R-:W-:Y:S05]  /*1d380*/  WARPSYNC.ALL ;  /* 0x0000000000007948 */ /* 0x000fea0003800000 */
[----:B------:R-:W-:Y:S01]  /*1d390*/  LOP3.LUT R10, R10, 0x6, RZ, 0xc0, !PT ;  /* 0x000000060a0a7812 */ /* 0x000fe200078ec0ff */
[----:B------:R-:W2:Y:S01]  /*1d3a0*/  MUFU.RCP R7, R4 ;  /* 0x0000000400077308 */ /* 0x000ea20000001000 */
[----:B------:R-:W-:Y:S01]  /*1d3b0*/  BAR.SYNC.DEFER_BLOCKING 0x0 ;  /* 0x0000000000007b1d */ /* 0x000fe20000010000 */
[----:B------:R-:W-:-:S02]  /*1d3c0*/  FSETP.NE.FTZ.AND P1, PT, R6, RZ, PT ;  /* 0x000000ff0600720b */ /* 0x000fc40003f35000 */
[----:B------:R-:W-:Y:S02]  /*1d3d0*/  LOP3.LUT R9, R10, 0x3e00, R9, 0xf8, !PT ;  /* 0x00003e000a097812 */ /* 0x000fe400078ef809 */
[----:B------:R-:W-:Y:S02]  /*1d3e0*/  SHF.L.U32 R10, R199, 0x3, RZ ;  /* 0x00000003c70a7819 */ /* 0x000fe400000006ff */
[----:B------:R-:W-:Y:S02]  /*1d3f0*/  FSETP.NE.FTZ.AND P0, PT, R4, RZ, PT ;  /* 0x000000ff0400720b */ /* 0x000fe40003f15000 */
[----:B------:R-:W-:Y:S02]  /*1d400*/  LOP3.LUT R12, R10, 0xc0, RZ, 0xc0, !PT ;  /* 0x000000c00a0c7812 */ /* 0x000fe400078ec0ff */
[----:B-1----:R-:W-:Y:S02]  /*1d410*/  FSEL R8, R8, 1, P1 ;  /* 0x3f80000008087808 */ /* 0x002fe40000800000 */
[----:B------:R-:W-:-:S02]  /*1d420*/  LOP3.LUT R11, R12, 0x18, R199, 0xf8, !PT ;  /* 0x000000180c0b7812 */ /* 0x000fc400078ef8c7 */
[----:B------:R-:W-:Y:S01]  /*1d430*/  LOP3.LUT R12, R9, 0x20, R10, 0xf8, !PT ;  /* 0x00000020090c7812 */ /* 0x000fe200078ef80a */
[C---:B------:R-:W-:Y:S01]  /*1d440*/  FMUL.FTZ R112, R8.reuse, R112 ;  /* 0x0000007008707220 */ /* 0x040fe20000410000 */
[----:B--2---:R-:W-:Y:S01]  /*1d450*/  FSEL R7, R7, 1, P0 ;  /* 0x3f80000007077808 */ /* 0x004fe20000000000 */
[----:B------:R-:W-:Y:S01]  /*1d460*/  FMUL.FTZ R113, R8, R113 ;  /* 0x0000007108717220 */ /* 0x000fe20000410000 */
[----:B------:R-:W-:Y:S01]  /*1d470*/  LOP3.LUT R11, R12, R11, RZ, 0xfc, !PT ;  /* 0x0000000b0c0b7212 */ /* 0x000fe200078efcff */
        /* <DEDUP_REMOVED lines=47> */
[----:B------:R-:W-:Y:S02]  /*1d770*/  LEA R8, R11, UR6, 0x2 ;  /* 0x000000060b087c11 */ /* 0x000fe4000f8e10ff */
        /* <DEDUP_REMOVED lines=28> */
[----:B------:R-:W3:Y:S04]  /*1d940*/  LD.E.64 R12, desc[UR4][R120.64+0xb0] ;  /* 0x0000b004780c7980 */ /* 0x000ee8000c101b00 */
[----:B------:R-:W4:Y:S01]  /*1d950*/  LD.E R11, desc[UR4][R120.64+0x60] ;  /* 0x00006004780b7980 */ /* 0x000f22000c101900 */
[----:B------:R-:W2:Y:S01]  /*1d960*/  @P0 MUFU.LG2 R4, R4 ;  /* 0x0000000400040308 */ /* 0x000ea20000000c00 */
[----:B------:R-:W-:-:S02]  /*1d970*/  SHF.L.U32 R52, R199, 0x2, RZ ;  /* 0x00000002c7347819 */ /* 0x000fc400000006ff */
[----:B------:R3:W5:Y:S01]  /*1d980*/  LD.E R53, desc[UR4][R120.64+0xcc] ;  /* 0x0000cc0478357980 */ /* 0x000762000c101900 */
[--C-:B------:R-:W-:Y:S02]  /*1d990*/  SHF.R.U32.HI R14, RZ, 0x1, R199.reuse ;  /* 0x00000001ff0e7819 */ /* 0x100fe400000116c7 */
[----:B------:R-:W-:Y:S01]  /*1d9a0*/  SHF.L.U32 R15, R3, 0x5, RZ ;  /* 0x00000005030f7819 */ /* 0x000fe200000006ff */
[----:B------:R3:W5:Y:S01]  /*1d9b0*/  LD.E.64 R62, desc[UR4][R120.64+0x78] ;  /* 0x00007804783e7980 */ /* 0x000762000c101b00 */
[----:B------:R-:W2:Y:S01]  /*1d9c0*/  @P1 MUFU.LG2 R6, R6 ;  /* 0x0000000600061308 */ /* 0x000ea20000000c00 */
[----:B------:R-:W-:Y:S02]  /*1d9d0*/  SHF.R.U32.HI R54, RZ, 0x2, R199 ;  /* 0x00000002ff367819 */ /* 0x000fe400000116c7 */
[----:B------:R3:W5:Y:S01]  /*1d9e0*/  LD.E.64 R60, desc[UR4][R120.64+0xa8] ;  /* 0x0000a804783c7980 */ /* 0x000762000c101b00 */
[C---:B-1----:R-:W-:Y:S02]  /*1d9f0*/  LOP3.LUT R7, R52.reuse, 0xd8, RZ, 0xc0, !PT ;  /* 0x000000d834077812 */ /* 0x042fe400078ec0ff */
[----:B------:R-:W-:-:S02]  /*1da00*/  LOP3.LUT R8, R52, 0xf04, RZ, 0xc0, !PT ;  /* 0x00000f0434087812 */ /* 0x000fc400078ec0ff */
[----:B------:R-:W-:Y:S02]  /*1da10*/  LOP3.LUT R7, R7, 0x18, R14, 0x78, !PT ;  /* 0x0000001807077812 */ /* 0x000fe400078e780e */
[----:B------:R-:W-:Y:S01]  /*1da20*/  LOP3.LUT R8, R8, 0x20, R15, 0xf8, !PT ;  /* 0x0000002008087812 */ /* 0x000fe200078ef80f */
[----:B--2---:R-:W-:Y:S01]  /*1da30*/  @P0 FMUL.FTZ R9, R4, 0.69314718246459960938 ;  /* 0x3f31721804090820 */ /* 0x004fe20000410000 */
[----:B------:R-:W-:Y:S02]  /*1da40*/  MOV R55, 0xff800000 ;  /* 0xff80000000377802 */ /* 0x000fe40000000f00 */
[----:B------:R-:W-:Y:S01]  /*1da50*/  LOP3.LUT R7, R8, R7, RZ, 0xfc, !PT ;  /* 0x0000000708077212 */ /* 0x000fe200078efcff */
[----:B-----5:R-:W-:Y:S01]  /*1da60*/  @P0 FFMA.FTZ R55, R5, R0, R9 ;  /* 0x0000000005370223 */ /* 0x020fe20000010009 */
[----:B------:R-:W-:Y:S01]  /*1da70*/  LOP3.LUT R17, R14, 0x30, RZ, 0xc0, !PT ;  /* 0x000000300e117812 */ /* 0x000fe200078ec0ff */
[----:B------:R-:W-:Y:S01]  /*1da80*/  @P1 FMUL.FTZ R6, R6, 0.69314718246459960938 ;  /* 0x3f31721806061820 */ /* 0x000fe20000410000 */
        /* <DEDUP_REMOVED lines=17> */
[----:B---3--:R-:W-:-:S04]  /*1dba0*/  IMAD R12, R12, UR8, R207 ;  /* 0x000000080c0c7c24 */ /* 0x008fc8000f8e02cf */
[----:B----4-:R-:W-:-:S04]  /*1dbb0*/  IMAD R11, R12, R11, R202 ;  /* 0x0000000b0c0b7224 */ /* 0x010fc800078e02ca */
[----:B------:R-:W-:Y:S02]  /*1dbc0*/  IMAD R58, R13, R11, R200 ;  /* 0x0000000b0d3a7224 */ /* 0x000fe400078e02c8 */
[----:B------:R3:W4:Y:S04]  /*1dbd0*/  LDS.128 R12, [R0+0x4800] ;  /* 0x00480000000c7984 */ /* 0x0007280000000c00 */
[----:B------:R3:W1:Y:S01]  /*1dbe0*/  LDS.128 R8, [R0+0x5000] ;  /* 0x0050000000087984 */ /* 0x0006620000000c00 */
[----:B--2---:R-:W-:Y:S05]  /*1dbf0*/  @P2 BRA `(.L_x_2664) ;  /* 0x0000000000282947 */ /* 0x004fea0003800000 */
[----:B------:R-:W-:Y:S01]  /*1dc00*/  IMAD.IADD R57, R205, 0x1, -R200 ;  /* 0x00000001cd397824 */ /* 0x000fe200078e0ac8 */
[----:B-1-3--:R-:W-:Y:S01]  /*1dc10*/  IADD3 R0, P0, PT, R58, R54, RZ ;  /* 0x000000363a007210 */ /* 0x00afe20007f1e0ff */
        /* <DEDUP_REMOVED lines=8> */
.L_x_2664:
[----:B------:R-:W-:Y:S05]  /*1dca0*/  BSYNC.RECONVERGENT B0 ;  /* 0x0000000000007941 */ /* 0x000fea0003800200 */
.L_x_2663:
[----:B------:R4:W5:Y:S01]  /*1dcb0*/  LD.E R120, desc[UR4][R120.64+0xc0] ;  /* 0x0000c00478787980 */ /* 0x000962000c101900 */
[----:B------:R-:W-:Y:S01]  /*1dcc0*/  IMAD.IADD R200, R205, 0x1, -R200 ;  /* 0x00000001cdc87824 */ /* 0x000fe200078e0ac8 */
[----:B--2---:R-:W-:Y:S01]  /*1dcd0*/  LOP3.LUT R55, R52, 0x1c, RZ, 0xc0, !PT ;  /* 0x0000001c34377812 */ /* 0x004fe200078ec0ff */
[----:B------:R-:W-:Y:S01]  /*1dce0*/  IMAD R58, R58, R53, RZ ;  /* 0x000000353a3a7224 */ /* 0x000fe200078e02ff */
[----:B------:R-:W-:Y:S01]  /*1dcf0*/  BSSY.RECONVERGENT B0, `(.L_x_2665) ;  /* 0x0000016000007945 */ /* 0x000fe20003800200 */
[C---:B-1-3--:R-:W-:Y:S01]  /*1dd00*/  VIADD R0, R3.reuse, 0x10 ;  /* 0x0000001003007836 */ /* 0x04afe20000000000 */
        /* <DEDUP_REMOVED lines=20> */
.L_x_2666:
[----:B------:R-:W-:Y:S05]  /*1de50*/  BSYNC.RECONVERGENT B0 ;  /* 0x0000000000007941 */ /* 0x000fea0003800200 */
.L_x_2665:
        /* <DEDUP_REMOVED lines=14> */
.L_x_2668:
[----:B------:R-:W-:Y:S05]  /*1df40*/  BSYNC.RECONVERGENT B0 ;  /* 0x0000000000007941 */ /* 0x000fea0003800200 */
.L_x_2667:
        /* <DEDUP_REMOVED lines=14> */
.L_x_2670:
[----:B------:R-:W-:Y:S05]  /*1e030*/  BSYNC.RECONVERGENT B0 ;  /* 0x0000000000007941 */ /* 0x000fea0003800200 */
.L_x_2669:
[----:B------:R-:W-:-:S04]  /*1e040*/  MOV R199, 0x0 ;  /* 0x0000000000c77802 */ /* 0x000fc80000000f00 */
[----:B-12345:R-:W-:Y:S05]  /*1e050*/  @P6 RET.REL.NODEC R198 `(_ZN5flash24flash_fwd_splitkv_kernelI23Flash_fwd_kernel_traitsILi96ELi64ELi128ELi4ELb0ELb0EN7cutlass6half_tE19Flash_kernel_traitsILi96ELi64ELi128ELi4ES3_EELb0ELb1ELb0ELb0ELb0ELb0ELb1ELb1EEEvNS_16Flash_fwd_paramsE) ;  /* 0xfffffe1cc6e86950 */ /* 0x03efea0003c3ffff */
        /* <DEDUP_REMOVED lines=10> */
[----:B-1----:R-:W-:Y:S05]  /*1e100*/  @P0 RET.REL.NODEC R198 `(_ZN5flash24flash_fwd_splitkv_kernelI23Flash_fwd_kernel_traitsILi96ELi64ELi128ELi4ELb0ELb0EN7cutlass6half_tE19Flash_kernel_traitsILi96ELi64ELi128ELi4ES3_EELb0ELb1ELb0ELb0ELb0ELb0ELb1ELb1EEEvNS_16Flash_fwd_paramsE) ;  /* 0xfffffe1cc6bc0950 */ /* 0x002fea0003c3ffff */
[----:B------:R-:W-:Y:S01]  /*1e110*/  LEA R2, P0, R57, R62, 0x2 ;  /* 0x0000003e39027211 */ /* 0x000fe200078010ff */
[----:B------:R-:W-:-:S03]  /*1e120*/  IMAD.MOV.U32 R199, RZ, RZ, 0x0 ;  /* 0x00000000ffc77424 */ /* 0x000fc600078e00ff */
[----:B------:R-:W-:-:S05]  /*1e130*/  LEA.HI.X R3, R57, R63, R58, 0x2, P0 ;  /* 0x0000003f39037211 */ /* 0x000fca00000f143a */
[----:B------:R1:W-:Y:S02]  /*1e140*/  ST.E.128 desc[UR4][R2.64+0x4900], R4 ;  /* 0x0049000402007985 */ /* 0x0003e4000c101d04 */
[----:B-1----:R-:W-:Y:S05]  /*1e150*/  RET.REL.NODEC R198 `(_ZN5flash24flash_fwd_splitkv_kernelI23Flash_fwd_kernel_traitsILi96ELi64ELi128ELi4ELb0ELb0EN7cutlass6half_tE19Flash_kernel_traitsILi96ELi64ELi128ELi4ES3_EELb0ELb1ELb0ELb0ELb0ELb0ELb1ELb1EEEvNS_16Flash_fwd_paramsE) ;  /* 0xfffffe1cc6a87950 */ /* 0x002fea0003c3ffff */
.L_x_2662:
[----:B------:R-:W-:Y:S01]  /*1e160*/  MOV R7, 0x2 ;  /* 0x0000000200077802 */ /* 0x000fe20000000f00 */
[----:B------:R-:W-:Y:S01]  /*1e170*/  IMAD.MOV.U32 R4, RZ, RZ, 0x1f ;  /* 0x0000001fff047424 */ /* 0x000fe200078e00ff */
[----:B------:R-:W-:-:S07]  /*1e180*/  MOV R8, 0xffffffff ;  /* 0xffffffff00087802 */ /* 0x000fce0000000f00 */
[----:B-----5:R-:W-:Y:S05]  /*1e190*/  WARPSYNC.COLLECTIVE R8, `(.L_x_2671) ;  /* 0x0000000008087348 */ /* 0x020fea0003c00000 */
[----:B------:R1:W2:Y:S02]  /*1e1a0*/  SHFL.BFLY P0, R11, R216, R7, R4 ;  /* 0x0c000007d80b7389 */ /* 0x0002a40000000004 */
[----:B-12--5:R-:W-:Y:S05]  /*1e1b0*/  ENDCOLLECTIVE ;  /* 0x000000000000791b */ /* 0x026fea0003800000 */
.L_x_2671:
[----:B------:R-:W-:Y:S02]  /*1e1c0*/  IMAD.MOV.U32 R9, RZ, RZ, R11 ;  /* 0x000000ffff097224 */ /* 0x000fe400078e000b */
[----:B------:R-:W-:Y:S02]  /*1e1d0*/  IMAD.MOV.U32 R7, RZ, RZ, 0x1 ;  /* 0x00000001ff077424 */ /* 0x000fe400078e00ff */
[----:B------:R-:W-:-:S05]  /*1e1e0*/  FADD.FTZ R9, R9, R216 ;  /* 0x000000d809097221 */ /* 0x000fca0000010000 */
[----:B------:R-:W-:-:S07]  /*1e1f0*/  MOV R216, R9 ;  /* 0x0000000900d87202 */ /* 0x000fce0000000f00 */
[----:B------:R-:W-:Y:S05]  /*1e200*/  WARPSYNC.COLLECTIVE R8, `(.L_x_2672) ;  /* 0x0000000008087348 */ /* 0x000fea0003c00000 */
[----:B------:R1:W2:Y:S02]  /*1e210*/  SHFL.BFLY P0, R11, R216, R7, R4 ;  /* 0x0c000007d80b7389 */ /* 0x0002a40000000004 */
[----:B-12---:R-:W-:Y:S05]  /*1e220*/  ENDCOLLECTIVE ;  /* 0x000000000000791b */ /* 0x006fea0003800000 */
.L_x_2672:
[----:B------:R-:W-:Y:S01]  /*1e230*/  MOV R216, R219 ;  /* 0x000000db00d87202 */ /* 0x000fe20000000f00 */
[----:B------:R-:W-:Y:S01]  /*1e240*/  IMAD.MOV.U32 R7, RZ, RZ, 0x2 ;  /* 0x00000002ff077424 */ /* 0x000fe200078e00ff */
[----:B------:R-:W-:-:S07]  /*1e250*/  MOV R6, R11 ;  /* 0x0000000b00067202 */ /* 0x000fce0000000f00 */
[----:B------:R-:W-:Y:S05]  /*1e260*/  WARPSYNC.COLLECTIVE R8, `(.L_x_2673) ;  /* 0x0000000008087348 */ /* 0x000fea0003c00000 */
[----:B------:R1:W2:Y:S02]  /*1e270*/  SHFL.BFLY P0, R11, R216, R7, R4 ;  /* 0x0c000007d80b7389 */ /* 0x0002a40000000004 */
[----:B-12---:R-:W-:Y:S05]  /*1e280*/  ENDCOLLECTIVE ;  /* 0x000000000000791b */ /* 0x006fea0003800000 */
.L_x_2673:
[----:B------:R-:W-:Y:S01]  /*1e290*/  FADD.FTZ R6, R9, R6 ;  /* 0x0000000609067221 */ /* 0x000fe20000010000 */
[----:B------:R-:W-:Y:S01]  /*1e2a0*/  FADD.FTZ R10, R11, R219 ;  /* 0x000000db0b0a7221 */ /* 0x000fe20000010000 */
[----:B------:R-:W-:-:S04]  /*1e2b0*/  MOV R7, 0x1 ;  /* 0x0000000100077802 */ /* 0x000fc80000000f00 */
[----:B------:R-:W-:-:S07]  /*1e2c0*/  MOV R216, R10 ;  /* 0x0000000a00d87202 */ /* 0x000fce0000000f00 */
[----:B------:R-:W-:Y:S05]  /*1e2d0*/  WARPSYNC.COLLECTIVE R8, `(.L_x_2674) ;  /* 0x0000000008087348 */ /* 0x000fea0003c00000 */
[----:B------:R1:W2:Y:S02]  /*1e2e0*/  SHFL.BFLY P0, R11, R216, R7, R4 ;  /* 0x0c000007d80b7389 */ /* 0x0002a40000000004 */
[----:B-12---:R-:W-:Y:S05]  /*1e2f0*/  ENDCOLLECTIVE ;  /* 0x000000000000791b */ /* 0x006fea0003800000 */
.L_x_2674:
[----:B------:R-:W-:Y:S05]  /*1e300*/  BRA `(.L_x_2675) ;  /* 0xfffffff0000c7947 */ /* 0x000fea000383ffff */
.L_x_2676:
        /* <DEDUP_REMOVED lines=15> */
.L_x_11642:


//--------------------- .text._ZN5flash24flash_fwd_splitkv_kernelI23Flash_fwd_kernel_traitsILi96ELi64ELi128ELi4ELb0ELb0EN7cutlass6half_tE19Flash_kernel_traitsILi96ELi64ELi128ELi4ES3_EELb0ELb1ELb0ELb0ELb0ELb1ELb1ELb1EEEvNS_16Flash_fwd_paramsE --------------------------
	.section	.text._ZN5flash24flash_fwd_splitkv_kernelI23Flash_fwd_kernel_traitsILi96ELi64ELi128ELi4ELb0ELb0EN7cutlass6half_tE19Flash_kernel_traitsILi96ELi64ELi128ELi4ES3_EELb0ELb1ELb0ELb0ELb0ELb1ELb1ELb1EEEvNS_16Flash_fwd_paramsE,"ax",@progbits
	.align	128
        .global         _ZN5flash24flash_fwd_splitkv_kernelI23Flash_fwd_kernel_traitsILi96ELi64ELi128ELi4ELb0ELb0EN7cutlass6half_tE19Flash_kernel_traitsILi96ELi64ELi128ELi4ES3_EELb0ELb1ELb0ELb0ELb0ELb1ELb1ELb1EEEvNS_16Flash_fwd_paramsE
        .type           _ZN5flash24flash_fwd_splitkv_kernelI23Flash_fwd_kernel_traitsILi96ELi64ELi128ELi4ELb0ELb0EN7cutlass6half_tE19Flash_kernel_traitsILi96ELi64ELi128ELi4ES3_EELb0ELb1ELb0ELb0ELb0ELb1ELb1ELb1EEEvNS_16Flash_fwd_paramsE,@function
        .size           _ZN5flash24flash_fwd_splitkv_kernelI23Flash_fwd_kernel_traitsILi96ELi64ELi128ELi4ELb0ELb0EN7cutlass6half_tE19Flash_kernel_traitsILi96ELi64ELi128ELi4ES3_EELb0ELb1ELb0ELb0ELb0ELb1ELb1ELb1EEEvNS_16Flash_fwd_paramsE,(.L_x_11643 - _ZN5flash24flash_fwd_splitkv_kernelI23Flash_fwd_kernel_traitsILi96ELi64ELi128ELi4ELb0ELb0EN7cutlass6half_tE19Flash_kernel_traitsILi96ELi64ELi128ELi4ES3_EELb0ELb1ELb0ELb0ELb0ELb1ELb1ELb1EEEvNS_16Flash_fwd_paramsE)
        .other          _ZN5flash24flash_fwd_splitkv_kernelI23Flash_fwd_kernel_traitsILi96ELi64ELi128ELi4ELb0ELb0EN7cutlass6half_tE19Flash_kernel_traitsILi96ELi64ELi128ELi4ES3_EELb0ELb1ELb0ELb0ELb0ELb1ELb1ELb1EEEvNS_16Flash_fwd_paramsE,@"STO_CUDA_ENTRY STV_DEFAULT"
_ZN5flash24flash_fwd_splitkv_kernelI23Flash_fwd_kernel_traitsILi96ELi64ELi128ELi4ELb0ELb0EN7cutlass6half_tE19Flash_kernel_traitsILi96ELi64ELi128ELi4ES3_EELb0ELb1ELb0ELb0ELb0ELb1ELb1ELb1EEEvNS_16Flash_fwd_paramsE:
.text._ZN5flash24flash_fwd_splitkv_kernelI23Flash_fwd_kernel_traitsILi96ELi64ELi128ELi4ELb0ELb0EN7cutlass6half_tE19Flash_kernel_traitsILi96ELi64ELi128ELi4ES3_EELb0ELb1ELb0ELb0ELb0ELb1ELb1ELb1EEEvNS_16Flash_fwd_paramsE:
        /* <DEDUP_REMOVED lines=29> */
[----:B------:R-:W-:Y:S05]  /*01d0*/  CALL.REL.NOINC `($_ZN5flash24flash_fwd_splitkv_kernelI23Flash_fwd_kernel_traitsILi96ELi64ELi128ELi4ELb0ELb0EN7cutlass6half_tE19Flash_kernel_traitsILi96ELi64ELi128ELi4ES3_EELb0ELb1ELb0ELb0ELb0ELb1ELb1ELb1EEEvNS_16Flash_fwd_paramsE$_ZN5flash30compute_attn_1rowblock_splitkvI23Flash_fwd_kernel_traitsILi96ELi64ELi128ELi4ELb0ELb0EN7cutlass6half_tE19Flash_kernel_traitsILi96ELi64ELi128ELi4ES3_EELb0ELb1ELb0ELb0ELb0ELb1ELb1ELb1ENS_16Flash_fwd_paramsEEEvRKT8_iiiii) ;  /* 0x0000000000087944 */ /* 0x000fea0003c00000 */
[----:B------:R-:W-:Y:S05]  /*01e0*/  BSYNC.RECONVERGENT B4 ;  /* 0x0000000000047941 */ /* 0x000fea0003800200 */
.L_x_2677:
[----:B------:R-:W-:Y:S05]  /*01f0*/  EXIT ;  /* 0x000000000000794d */ /* 0x000fea0003800000 */
        .type           $_ZN5flash24flash_fwd_splitkv_kernelI23Flash_fwd_kernel_traitsILi96ELi64ELi128ELi4ELb0ELb0EN7cutlass6half_tE19Flash_kernel_traitsILi96ELi64ELi128ELi4ES3_EELb0ELb1ELb0ELb0ELb0ELb1ELb1ELb1EEEvNS_16Flash_fwd_paramsE$_ZN5flash30compute_attn_1rowblock_splitkvI23Flash_fwd_kernel_traitsILi96ELi64ELi128ELi4ELb0ELb0EN7cutlass6half_tE19Flash_kernel_traitsILi96ELi64ELi128ELi4ES3_EELb0ELb1ELb0ELb0ELb0ELb1ELb1ELb1ENS_16Flash_fwd_paramsEEEvRKT8_iiiii,@function
        .size           $_ZN5flash24flash_fwd_splitkv_kernelI23Flash_fwd_kernel_traitsILi96ELi64ELi128ELi4ELb0ELb0EN7cutlass6half_tE19Flash_kernel_traitsILi96ELi64ELi128ELi4ES3_EELb0ELb1ELb0ELb0ELb0ELb1ELb1ELb1EEEvNS_16Flash_fwd_paramsE$_ZN5flash30compute_attn_1rowblock_splitkvI23Flash_fwd_kernel_traitsILi96ELi64ELi128ELi4ELb0ELb0EN7cutlass6half_tE19Flash_kernel_traitsILi96ELi64ELi128ELi4ES3_EELb0ELb1ELb0ELb0ELb0ELb1ELb1ELb1ENS_16Flash_fwd_paramsEEEvRKT8_iiiii,(.L_x_11643 - $_ZN5flash24flash_fwd_splitkv_kernelI23Flash_fwd_kernel_traitsILi96ELi64ELi128ELi4ELb0ELb0EN7cutlass6half_tE19Flash_kernel_traitsILi96ELi64ELi128ELi4ES3_EELb0ELb1ELb0ELb0ELb0ELb1ELb1ELb1EEEvNS_16Flash_fwd_paramsE$_ZN5flash30compute_attn_1rowblock_splitkvI23Flash_fwd_kernel_traitsILi96ELi64ELi128ELi4ELb0ELb0EN7cutlass6half_tE19Flash_kernel_traitsILi96ELi64ELi128ELi4ES3_EELb0ELb1ELb0ELb0ELb0ELb1ELb1ELb1ENS_16Flash_fwd_paramsEEEvRKT8_iiiii)
$_ZN5flash24flash_fwd_splitkv_kernelI23Flash_fwd_kernel_traitsILi96ELi64ELi128ELi4ELb0ELb0EN7cutlass6half_tE19Flash_kernel_traitsILi96ELi64ELi128ELi4ES3_EELb0ELb1ELb0ELb0ELb0ELb1ELb1ELb1EEEvNS_16Flash_fwd_paramsE$_ZN5flash30compute_attn_1rowblock_splitkvI23Flash_fwd_kernel_traitsILi96ELi64ELi128ELi4ELb0ELb0EN7cutlass6half_tE19Flash_kernel_traitsILi96ELi64ELi128ELi4ES3_EELb0ELb1ELb0ELb0ELb0ELb1ELb1ELb1ENS_16Flash_fwd_paramsEEEvRKT8_iiiii:
        /* <DEDUP_REMOVED lines=39> */
.L_x_2679:
[----:B------:R-:W-:Y:S05]  /*0470*/  BSYNC.RECONVERGENT B0 ;  /* 0x0000000000007941 */ /* 0x000fea0003800200 */
.L_x_2678:
[----:B------:R-:W-:Y:S04]  /*0480*/  BSSY.RECONVERGENT B0, `(.L_x_2680) ;  /* 0x0000007000007945 */ /* 0x000fe80003800200 */
[----:B------:R-:W-:Y:S05]  /*0490*/  @!P3 BRA `(.L_x_2681) ;  /* 0x000000000014b947 */ /* 0x000fea0003800000 */
[----:B------:R-:W2:Y:S02]  /*04a0*/  LD.E.U8 R2, desc[UR4][R120.64+0x1b2] ;  /* 0x0001b20478027980 */ /* 0x000ea4000c101100 */
[----:B--2---:R-:W-:-:S13]  /*04b0*/  ISETP.NE.AND P1, PT, R2, RZ, PT ;  /* 0x000000ff0200720c */ /* 0x004fda0003f25270 */
[----:B------:R-:W2:Y:S02]  /*04c0*/  @P1 LD.E R2, desc[UR4][R10.64+0x4] ;  /* 0x000004040a021980 */ /* 0x000ea4000c101900 */
[----:B--2--5:R-:W-:-:S06]  /*04d0*/  @P1 IADD3 R75, PT, PT, R2, -R13, RZ ;  /* 0x8000000d024b1210 */ /* 0x024fcc0007ffe0ff */
[----:B------:R2:W5:Y:S02]  /*04e0*/  @!P1 LD.E R75, desc[UR4][R10.64] ;  /* 0x000000040a4b9980 */ /* 0x000564000c101900 */
.L_x_2681:
[----:B------:R-:W-:Y:S05]  /*04f0*/  BSYNC.RECONVERGENT B0 ;  /* 0x0000000000007941 */ /* 0x000fea0003800200 */
.L_x_2680:
        /* <DEDUP_REMOVED lines=9> */
.L_x_2683:
[----:B------:R-:W3:Y:S01]  /*0590*/  LD.E.64 R2, desc[UR4][R120.64+0x108] ;  /* 0x0001080478027980 */ /* 0x000ee2000c101b00 */
[----:B------:R-:W-:Y:S01]  /*05a0*/  BSSY.RECONVERGENT B0, `(.L_x_2685) ;  /* 0x0000006000007945 */ /* 0x000fe20003800200 */
[----:B------:R-:W-:Y:S01]  /*05b0*/  IMAD.MOV.U32 R68, RZ, RZ, RZ ;  /* 0x000000ffff447224 */ /* 0x000fe200078e00ff */
[----:B---3--:R-:W-:-:S04]  /*05c0*/  ISETP.NE.U32.AND P0, PT, R2, RZ, PT ;  /* 0x000000ff0200720c */ /* 0x008fc80003f05070 */
[----:B------:R-:W-:-:S13]  /*05d0*/  ISETP.NE.AND.EX P0, PT, R3, RZ, PT, P0 ;  /* 0x000000ff0300720c */ /* 0x000fda0003f05300 */
[----:B------:R-:W-:Y:S05]  /*05e0*/  @!P0 BRA `(.L_x_2686) ;  /* 0x0000000000048947 */ /* 0x000fea0003800000 */
[----:B------:R3:W5:Y:S02]  /*05f0*/  LD.E R68, desc[UR4][R120.64+0xbc] ;  /* 0x0000bc0478447980 */ /* 0x000764000c101900 */
.L_x_2686:
[----:B------:R-:W-:Y:S05]  /*0600*/  BSYNC.RECONVERGENT B0 ;  /* 0x0000000000007941 */ /* 0x000fea0003800200 */
.L_x_2685:
[----:B-----5:R-:W-:Y:S02]  /*0610*/  IADD3 R68, PT, PT, R75, R68, RZ ;  /* 0x000000444b447210 */ /* 0x020fe40007ffe0ff */
.L_x_2684:
[----:B------:R-:W-:Y:S05]  /*0620*/  BSYNC.RECONVERGENT B1 ;  /* 0x0000000000017941 */ /* 0x000fea0003800200 */
.L_x_2682:
[----:B------:R-:W-:Y:S01]  /*0630*/  IMAD.SHL.U32 R212, R17, 0x40, RZ ;  /* 0x0000004011d47824 */ /* 0x000fe200078e00ff */
[----:B------:R-:W-:Y:S01]  /*0640*/  MOV R2, R210 ;  /* 0x000000d200027202 */ /* 0x000fe20000000f00 */
[----:B------:R-:W-:-:S03]  /*0650*/  IMAD.MOV.U32 R3, RZ, RZ, 0x0 ;  /* 0x00000000ff037424 */ /* 0x000fc600078e00ff */
[----:B------:R-:W-:-:S13]  /*0660*/  ISETP.GT.AND P0, PT, R217, R212, PT ;  /* 0x000000d4d900720c */ /* 0x000fda0003f04270 */
[----:B-123--:R-:W-:Y:S05]  /*0670*/  @!P0 RET.REL.NODEC R2 `(_ZN5flash24flash_fwd_splitkv_kernelI23Flash_fwd_kernel_traitsILi96ELi64ELi128ELi4ELb0ELb0EN7cutlass6half_tE19Flash_kernel_traitsILi96ELi64ELi128ELi4ES3_EELb0ELb1ELb0ELb0ELb0ELb1ELb1ELb1EEEvNS_16Flash_fwd_paramsE) ;  /* 0xfffffff802608950 */ /* 0x00efea0003c3ffff */
        /* <DEDUP_REMOVED lines=87> */
.L_x_2689:
[----:B------:R-:W-:Y:S05]  /*0bf0*/  BSYNC.RECONVERGENT B0 ;  /* 0x0000000000007941 */ /* 0x000fea0003800200 */
.L_x_2688:
        /* <DEDUP_REMOVED lines=16> */
.L_x_2691:
[----:B------:R-:W-:Y:S05]  /*0d00*/  BSYNC.RECONVERGENT B0 ;  /* 0x0000000000007941 */ /* 0x000fea0003800200 */
.L_x_2690:
        /* <DEDUP_REMOVED lines=15> */
.L_x_2693:
[----:B------:R-:W-:Y:S05]  /*0e00*/  BSYNC.RECONVERGENT B0 ;  /* 0x0000000000007941 */ /* 0x000fea0003800200 */
.L_x_2692:
        /* <DEDUP_REMOVED lines=15> */
.L_x_2695:
[----:B------:R-:W-:Y:S05]  /*0f00*/  BSYNC.RECONVERGENT B0 ;  /* 0x0000000000007941 */ /* 0x000fea0003800200 */
.L_x_2694:
        /* <DEDUP_REMOVED lines=13> */
[----:B-123--:R-:W-:Y:S05]  /*0fe0*/  @P6 RET.REL.NODEC R210 `(_ZN5flash24flash_fwd_splitkv_kernelI23Flash_fwd_kernel_traitsILi96ELi64ELi128ELi4ELb0ELb0EN7cutlass6half_tE19Flash_kernel_traitsILi96ELi64ELi128ELi4ES3_EELb0ELb1ELb0ELb0ELb0ELb1ELb1ELb1EEEvNS_16Flash_fwd_paramsE) ;  /* 0xfffffff0d2046950 */ /* 0x00efea0003c3ffff */
[----:B------:R-:W-:Y:S02]  /*0ff0*/  MOV R5, 0xff800000 ;  /* 0xff80000000057802 */ /* 0x000fe40000000f00 */
[----:B------:R-:W-:-:S03]  /*1000*/  MOV R211, 0x0 ;  /* 0x0000000000d37802 */ /* 0x000fc60000000f00 */
[----:B------:R1:W-:Y:S02]  /*1010*/  ST.E desc[UR4][R2.64+0xc0], R5 ;  /* 0x0000c00502007985 */ /* 0x0003e4000c101904 */
[----:B-1----:R-:W-:Y:S05]  /*1020*/  RET.REL.NODEC R210 `(_ZN5flash24flash_fwd_splitkv_kernelI23Flash_fwd_kernel_traitsILi96ELi64ELi128ELi4ELb0ELb0EN7cutlass6half_tE19Flash_kernel_traitsILi96ELi64ELi128ELi4ES3_EELb0ELb1ELb0ELb0ELb0ELb1ELb1ELb1EEEvNS_16Flash_fwd_paramsE) ;  /* 0xffffffecd2f47950 */ /* 0x002fea0003c3ffff */
.L_x_2687:
        /* <DEDUP_REMOVED lines=101> */
.L_x_2697:
        /* <DEDUP_REMOVED lines=78> */
.L_x_2698:
[----:B------:R-:W-:Y:S05]  /*1b60*/  BSYNC.RECONVERGENT B0 ;  /* 0x0000000000007941 */ /* 0x000fea0003800200 */
.L_x_2696:
        /* <DEDUP_REMOVED lines=221> */
.L_x_2768:
        /* <DEDUP_REMOVED lines=18> */
.L_x_2701:
[----:B------:R-:W-:Y:S05]  /*2a60*/  BSYNC.RECONVERGENT B0 ;  /* 0x0000000000007941 */ /* 0x000fea0003800200 */
.L_x_2700:
        /* <DEDUP_REMOVED lines=15> */
.L_x_2703:
[----:B------:R-:W-:Y:S05]  /*2b60*/  BSYNC.RECONVERGENT B0 ;  /* 0x0000000000007941 */ /* 0x000fea0003800200 */
.L_x_2702:
        /* <DEDUP_REMOVED lines=18> */
.L_x_2705:
[----:B------:R-:W-:Y:S05]  /*2c90*/  BSYNC.RECONVERGENT B0 ;  /* 0x0000000000007941 */ /* 0x000fea0003800200 */
.L_x_2704:
        /* <DEDUP_REMOVED lines=17> */
.L_x_2707:
[----:B------:R-:W-:Y:S05]  /*2db0*/  BSYNC.RECONVERGENT B0 ;  /* 0x0000000000007941 */ /* 0x000fea0003800200 */
.L_x_2706:
        /* <DEDUP_REMOVED lines=27> */
.L_x_2711:
[----:B------:R-:W-:Y:S05]  /*2f70*/  BSYNC.RECONVERGENT B0 ;  /* 0x0000000000007941 */ /* 0x000fea0003800200 */
.L_x_2710:
        /* <DEDUP_REMOVED lines=15> */
.L_x_2713:
[----:B------:R-:W-:Y:S05]  /*3070*/  BSYNC.RECONVERGENT B0 ;  /* 0x0000000000007941 */ /* 0x000fea0003800200 */
.L_x_2712:
        /* <DEDUP_REMOVED lines=15> */
.L_x_2715:
[----:B------:R-:W-:Y:S05]  /*3170*/  BSYNC.RECONVERGENT B0 ;  /* 0x0000000000007941 */ /* 0x000fea0003800200 */
.L_x_2714:
        /* <DEDUP_REMOVED lines=19> */
.L_x_2709:
        /* <DEDUP_REMOVED lines=62> */
.L_x_2721:
[----:B------:R-:W-:Y:S05]  /*3690*/  BSYNC.RECONVERGENT B0 ;  /* 0x0000000000007941 */ /* 0x000fea0003800200 */
.L_x_2720:
        /* <DEDUP_REMOVED lines=52> */
.L_x_2723:
[----:B------:R-:W-:Y:S05]  /*39e0*/  BSYNC.RECONVERGENT B0 ;  /* 0x0000000000007941 */ /* 0x000fea0003800200 */
.L_x_2722:
        /* <DEDUP_REMOVED lines=51> */
.L_x_2719:
[----:B------:R-:W-:Y:S05]  /*3d20*/  BSYNC.RECONVERGENT B1 ;  /* 0x0000000000017941 */ /* 0x000fea0003800200 */
.L_x_2718:
        /* <DEDUP_REMOVED lines=67> */
.L_x_2727:
[----:B------:R-:W-:Y:S05]  /*4160*/  BSYNC.RECONVERGENT B0 ;  /* 0x0000000000007941 */ /* 0x000fea0003800200 */
.L_x_2726:
        /* <DEDUP_REMOVED lines=52> */
.L_x_2729:
[----:B------:R-:W-:Y:S05]  /*44b0*/  BSYNC.RECONVERGENT B0 ;  /* 0x0000000000007941 */ /* 0x000fea0003800200 */
.L_x_2728:
        /* <DEDUP_REMOVED lines=51> */
.L_x_2725:
[----:B------:R-:W-:Y:S05]  /*47f0*/  BSYNC.RECONVERGENT B1 ;  /* 0x0000000000017941 */ /* 0x000fea0003800200 */
.L_x_2724:
        /* <DEDUP_REMOVED lines=65> */
.L_x_2733:
[----:B------:R-:W-:Y:S05]  /*4c10*/  BSYNC.RECONVERGENT B0 ;  /* 0x0000000000007941 */ /* 0x000fea0003800200 */
.L_x_2732:
        /* <DEDUP_REMOVED lines=52> */
.L_x_2735:
[----:B------:R-:W-:Y:S05]  /*4f60*/  BSYNC.RECONVERGENT B0 ;  /* 0x0000000000007941 */ /* 0x000fea0003800200 */
.L_x_2734:
        /* <DEDUP_REMOVED lines=51> */
.L_x_2731:
[----:B------:R-:W-:Y:S05]  /*52a0*/  BSYNC.RECONVERGENT B1 ;  /* 0x0000000000017941 */ /* 0x000fea0003800200 */
.L_x_2730:
        /* <DEDUP_REMOVED lines=68> */
.L_x_2739:
[----:B------:R-:W-:Y:S05]  /*56f0*/  BSYNC.RECONVERGENT B0 ;  /* 0x0000000000007941 */ /* 0x000fea0003800200 */
.L_x_2738:
        /* <DEDUP_REMOVED lines=52> */
.L_x_2741:
[----:B------:R-:W-:Y:S05]  /*5a40*/  BSYNC.RECONVERGENT B0 ;  /* 0x0000000000007941 */ /* 0x000fea0003800200 */
.L_x_2740:
        /* <DEDUP_REMOVED lines=51> */
.L_x_2737:
[----:B------:R-:W-:Y:S05]  /*5d80*/  BSYNC.RECONVERGENT B1 ;  /* 0x0000000000017941 */ /* 0x000fea0003800200 */
.L_x_2736:
[----:B------:R-:W2:Y:S02]  /*5d90*/  LD.E R3, desc[UR4][R120.64+0xd0] ;  /* 0x0000d00478037980 */ /* 0x000ea4000c101900 */
[----:B--2---:R-:W-:Y:S05]  /*5da0*/  IMAD.U32 R3, R3, -0x40, RZ ;  /* 0xffffffc003037824 */ /* 0x004fea00078e00ff */
[C---:B------:R-:W-:Y:S02]  /*5db0*/  LEA R12, P1, R3.reuse, R12, 0x1 ;  /* 0x0000000c030c7211 */ /* 0x040fe400078208ff */
[C---:B------:R-:W-:Y:S02]  /*5dc0*/  LEA R52, P0, R3.reuse, R52, 0x1 ;  /* 0x0000003403347211 */ /* 0x040fe400078008ff */
[C---:B------:R-:W-:Y:S02]  /*5dd0*/  LEA.HI.X.SX32 R13, R3.reuse, R13, 0x1, P1 ;  /* 0x0000000d030d7211 */ /* 0x040fe400008f0eff */
[----:B------:R-:W-:Y:S01]  /*5de0*/  LEA.HI.X.SX32 R53, R3, R53, 0x1, P0 ;  /* 0x0000003503357211 */ /* 0x000fe200000f0eff */
[----:B------:R-:W-:Y:S05]  /*5df0*/  BRA `(.L_x_2716) ;  /* 0x0000004400fc7947 */ /* 0x000fea0003800000 */
.L_x_2717:
        /* <DEDUP_REMOVED lines=99> */
.L_x_2745:
[----:B------:R-:W-:Y:S05]  /*6430*/  BSYNC.RECONVERGENT B0 ;  /* 0x0000000000007941 */ /* 0x000fea0003800200 */
.L_x_2744:
        /* <DEDUP_REMOVED lines=93> */
.L_x_2747:
[----:B------:R-:W-:Y:S05]  /*6a10*/  BSYNC.RECONVERGENT B0 ;  /* 0x0000000000007941 */ /* 0x000fea0003800200 */
.L_x_2746:
        /* <DEDUP_REMOVED lines=92> */
.L_x_2743:
[----:B------:R-:W-:Y:S05]  /*6fe0*/  BSYNC.RECONVERGENT B1 ;  /* 0x0000000000017941 */ /* 0x000fea0003800200 */
.L_x_2742:
        /* <DEDUP_REMOVED lines=98> */
.L_x_2751:
[----:B------:R-:W-:Y:S05]  /*7610*/  BSYNC.RECONVERGENT B0 ;  /* 0x0000000000007941 */ /* 0x000fea0003800200 */
.L_x_2750:
        /* <DEDUP_REMOVED lines=93> */
.L_x_2753:
[----:B------:R-:W-:Y:S05]  /*7bf0*/  BSYNC.RECONVERGENT B0 ;  /* 0x0000000000007941 */ /* 0x000fea0003800200 */
.L_x_2752:
        /* <DEDUP_REMOVED lines=92> */
.L_x_2749:
[----:B------:R-:W-:Y:S05]  /*81c0*/  BSYNC.RECONVERGENT B1 ;  /* 0x0000000000017941 */ /* 0x000fea0003800200 */
.L_x_2748:
        /* <DEDUP_REMOVED lines=98> */
.L_x_2757:
[----:B------:R-:W-:Y:S05]  /*87f0*/  BSYNC.RECONVERGENT B0 ;  /* 0x0000000000007941 */ /* 0x000fea0003800200 */
.L_x_2756:
        /* <DEDUP_REMOVED lines=93> */
.L_x_2759:
[----:B------:R-:W-:Y:S05]  /*8dd0*/  BSYNC.RECONVERGENT B0 ;  /* 0x0000000000007941 */ /* 0x000fea0003800200 */
.L_x_2758:
        /* <DEDUP_REMOVED lines=92> */
.L_x_2755:
[----:B------:R-:W-:Y:S05]  /*93a0*/  BSYNC.RECONVERGENT B1 ;  /* 0x0000000000017941 */ /* 0x000fea0003800200 */
.L_x_2754:
        /* <DEDUP_REMOVED lines=101> */
.L_x_2763:
[----:B------:R-:W-:Y:S05]  /*9a00*/  BSYNC.RECONVERGENT B0 ;  /* 0x0000000000007941 */ /* 0x000fea0003800200 */
.L_x_2762:
        /* <DEDUP_REMOVED lines=92> */
.L_x_2765:
[----:B------:R-:W-:Y:S05]  /*9fd0*/  BSYNC.RECONVERGENT B0 ;  /* 0x0000000000007941 */ /* 0x000fea0003800200 */
.L_x_2764:
        /* <DEDUP_REMOVED lines=90> */
.L_x_2761:
[----:B------:R-:W-:Y:S05]  /*a580*/  BSYNC.RECONVERGENT B1 ;  /* 0x0000000000017941 */ /* 0x000fea0003800200 */
.L_x_2760:
[----:B------:R-:W3:Y:S02]  /*a590*/  LD.E R3, desc[UR4][R120.64+0xd0] ;  /* 0x0000d00478037980 */ /* 0x000ee4000c101900 */
[----:B---3--:R-:W-:Y:S05]  /*a5a0*/  IMAD.U32 R3, R3, -0x40, RZ ;  /* 0xffffffc003037824 */ /* 0x008fea00078e00ff */
[C---:B------:R-:W-:Y:S02]  /*a5b0*/  LEA R80, P1, R3.reuse, R80, 0x1 ;  /* 0x0000005003507211 */ /* 0x040fe400078208ff */
[C---:B------:R-:W-:Y:S02]  /*a5c0*/  LEA R78, P0, R3.reuse, R78, 0x1 ;  /* 0x0000004e034e7211 */ /* 0x040fe400078008ff */
[C---:B------:R-:W-:Y:S02]  /*a5d0*/  LEA.HI.X.SX32 R81, R3.reuse, R81, 0x1, P1 ;  /* 0x0000005103517211 */ /* 0x040fe400008f0eff */
[----:B------:R-:W-:Y:S09]  /*a5e0*/  LEA.HI.X.SX32 R79, R3, R79, 0x1, P0 ;  /* 0x0000004f034f7211 */ /* 0x000ff200000f0eff */
.L_x_2716:
[----:B------:R-:W-:Y:S05]  /*a5f0*/  BSYNC.RECONVERGENT B2 ;  /* 0x0000000000027941 */ /* 0x000fea0003800200 */
.L_x_2708:
        /* <DEDUP_REMOVED lines=101> */
.L_x_2767:
[----:B------:R-:W-:Y:S05]  /*ac50*/  BSYNC.RECONVERGENT B0 ;  /* 0x0000000000007941 */ /* 0x000fea0003800200 */
.L_x_2766:
[----:B------:R-:W-:Y:S05]  /*ac60*/  @P2 BRA `(.L_x_2768) ;  /* 0xffffff7c00342947 */ /* 0x000fea000383ffff */
.L_x_2699:
        /* <DEDUP_REMOVED lines=29> */
.L_x_2773:
[----:B------:R2:W-:Y:S02]  /*ae40*/  STS.128 [R215+0x2000], RZ ;  /* 0x002000ffd7007388 */ /* 0x0005e40000000c00 */
.L_x_2772:
[----:B------:R-:W-:Y:S05]  /*ae50*/  BSYNC.RECONVERGENT B0 ;  /* 0x0000000000007941 */ /* 0x000fea0003800200 */
.L_x_2771:
        /* <DEDUP_REMOVED lines=24> */
.L_x_2775:
[----:B------:R1:W-:Y:S01]  /*afe0*/  STS.128 [R215+0x2800], RZ ;  /* 0x002800ffd7007388 */ /* 0x0003e20000000c00 */
[----:B------:R-:W-:Y:S05]  /*aff0*/  BRA `(.L_x_2774) ;  /* 0x0000003800587947 */ /* 0x000fea0003800000 */
.L_x_2770:
        /* <DEDUP_REMOVED lines=84> */
.L_x_2782:
[----:B------:R-:W-:Y:S05]  /*b540*/  BSYNC.RECONVERGENT B0 ;  /* 0x0000000000007941 */ /* 0x000fea0003800200 */
.L_x_2781:
[----:B-----5:R-:W-:Y:S01]  /*b550*/  IMAD.MOV.U32 R6, RZ, RZ, R10 ;  /* 0x000000ffff067224 */ /* 0x020fe200078e000a */
[----:B------:R-:W-:Y:S01]  /*b560*/  MOV R4, R8 ;  /* 0x0000000800047202 */ /* 0x000fe20000000f00 */
[----:B------:R-:W-:Y:S01]  /*b570*/  IMAD.MOV.U32 R7, RZ, RZ, R11 ;  /* 0x000000ffff077224 */ /* 0x000fe200078e000b */
[----:B------:R-:W-:Y:S02]  /*b580*/  MOV R5, R9 ;  /* 0x0000000900057202 */ /* 0x000fe40000000f00 */
.L_x_2780:
[----:B------:R-:W-:Y:S05]  /*b590*/  BSYNC.RECONVERGENT B1 ;  /* 0x0000000000017941 */ /* 0x000fea0003800200 */
.L_x_2779:
        /* <DEDUP_REMOVED lines=49> */
.L_x_2786:
[----:B------:R-:W-:Y:S05]  /*b8b0*/  BSYNC.RECONVERGENT B0 ;  /* 0x0000000000007941 */ /* 0x000fea0003800200 */
.L_x_2785:
[----:B-----5:R1:W-:Y:S02]  /*b8c0*/  STS.128 [R215+0x1000], R8 ;  /* 0x00100008d7007388 */ /* 0x0203e40000000c00 */
.L_x_2784:
[----:B------:R-:W-:Y:S05]  /*b8d0*/  BSYNC.RECONVERGENT B1 ;  /* 0x0000000000017941 */ /* 0x000fea0003800200 */
.L_x_2783:
        /* <DEDUP_REMOVED lines=47> */
.L_x_2788:
[----:B------:R-:W-:Y:S05]  /*bbd0*/  BSYNC.RECONVERGENT B0 ;  /* 0x0000000000007941 */ /* 0x000fea0003800200 */
.L_x_2787:
[----:B-----5:R1:W-:Y:S02]  /*bbe0*/  STS.128 [R215+0x2000], R8 ;  /* 0x00200008d7007388 */ /* 0x0203e40000000c00 */
.L_x_2778:
[----:B------:R-:W-:Y:S05]  /*bbf0*/  BSYNC.RECONVERGENT B2 ;  /* 0x0000000000027941 */ /* 0x000fea0003800200 */
.L_x_2777:
        /* <DEDUP_REMOVED lines=61> */
.L_x_2792:
[----:B------:R-:W-:Y:S05]  /*bfd0*/  BSYNC.RECONVERGENT B0 ;  /* 0x0000000000007941 */ /* 0x000fea0003800200 */
.L_x_2791:
[----:B-----5:R1:W-:Y:S02]  /*bfe0*/  STS.128 [R215+0x800], R8 ;  /* 0x00080008d7007388 */ /* 0x0203e40000000c00 */
.L_x_2790:
[----:B------:R-:W-:Y:S05]  /*bff0*/  BSYNC.RECONVERGENT B1 ;  /* 0x0000000000017941 */ /* 0x000fea0003800200 */
.L_x_2789:
        /* <DEDUP_REMOVED lines=56> */
.L_x_2796:
[----:B------:R-:W-:Y:S05]  /*c380*/  BSYNC.RECONVERGENT B0 ;  /* 0x0000000000007941 */ /* 0x000fea0003800200 */
.L_x_2795:
[----:B-----5:R1:W-:Y:S02]  /*c390*/  STS.128 [R215+0x1800], R8 ;  /* 0x00180008d7007388 */ /* 0x0203e40000000c00 */
.L_x_2794:
[----:B------:R-:W-:Y:S05]  /*c3a0*/  BSYNC.RECONVERGENT B1 ;  /* 0x0000000000017941 */ /* 0x000fea0003800200 */
.L_x_2793:
        /* <DEDUP_REMOVED lines=55> */
.L_x_2798:
[----:B------:R-:W-:Y:S05]  /*c720*/  BSYNC.RECONVERGENT B0 ;  /* 0x0000000000007941 */ /* 0x000fea0003800200 */
.L_x_2797:
[----:B-----5:R1:W-:Y:S01]  /*c730*/  STS.128 [R215+0x2800], R8 ;  /* 0x00280008d7007388 */ /* 0x0203e20000000c00 */
[----:B------:R-:W-:Y:S05]  /*c740*/  BRA `(.L_x_2774) ;  /* 0x0000002000847947 */ /* 0x000fea0003800000 */
.L_x_2776:
        /* <DEDUP_REMOVED lines=94> */
.L_x_2804:
[----:B------:R-:W-:Y:S05]  /*cd30*/  BSYNC.RECONVERGENT B0 ;  /* 0x0000000000007941 */ /* 0x000fea0003800200 */
.L_x_2803:
[----:B-----5:R-:W-:Y:S01]  /*cd40*/  IMAD.MOV.U32 R6, RZ, RZ, R22 ;  /* 0x000000ffff067224 */ /* 0x020fe200078e0016 */
[----:B------:R-:W-:Y:S01]  /*cd50*/  MOV R4, R20 ;  /* 0x0000001400047202 */ /* 0x000fe20000000f00 */
[----:B------:R-:W-:Y:S01]  /*cd60*/  IMAD.MOV.U32 R7, RZ, RZ, R23 ;  /* 0x000000ffff077224 */ /* 0x000fe200078e0017 */
[----:B------:R-:W-:Y:S02]  /*cd70*/  MOV R5, R21 ;  /* 0x0000001500057202 */ /* 0x000fe40000000f00 */
.L_x_2802:
[----:B------:R-:W-:Y:S05]  /*cd80*/  BSYNC.RECONVERGENT B1 ;  /* 0x0000000000017941 */ /* 0x000fea0003800200 */
.L_x_2801:
        /* <DEDUP_REMOVED lines=86> */
.L_x_2808:
[----:B------:R-:W-:Y:S05]  /*d2f0*/  BSYNC.RECONVERGENT B0 ;  /* 0x0000000000007941 */ /* 0x000fea0003800200 */
.L_x_2807:
[----:B-----5:R1:W-:Y:S02]  /*d300*/  STS.128 [R215+0x1000], R20 ;  /* 0x00100014d7007388 */ /* 0x0203e40000000c00 */
.L_x_2806:
[----:B------:R-:W-:Y:S05]  /*d310*/  BSYNC.RECONVERGENT B1 ;  /* 0x0000000000017941 */ /* 0x000fea0003800200 */
.L_x_2805:
        /* <DEDUP_REMOVED lines=84> */
.L_x_2810:
[----:B------:R-:W-:Y:S05]  /*d860*/  BSYNC.RECONVERGENT B0 ;  /* 0x0000000000007941 */ /* 0x000fea0003800200 */
.L_x_2809:
[----:B-----5:R1:W-:Y:S02]  /*d870*/  STS.128 [R215+0x2000], R20 ;  /* 0x00200014d7007388 */ /* 0x0203e40000000c00 */
.L_x_2800:
[----:B------:R-:W-:Y:S05]  /*d880*/  BSYNC.RECONVERGENT B2 ;  /* 0x0000000000027941 */ /* 0x000fea0003800200 */
.L_x_2799:
        /* <DEDUP_REMOVED lines=91> */
.L_x_2814:
[----:B------:R-:W-:Y:S05]  /*de40*/  BSYNC.RECONVERGENT B0 ;  /* 0x0000000000007941 */ /* 0x000fea0003800200 */
.L_x_2813:
[----:B-----5:R1:W-:Y:S02]  /*de50*/  STS.128 [R215+0x800], R20 ;  /* 0x00080014d7007388 */ /* 0x0203e40000000c00 */
.L_x_2812:
[----:B------:R-:W-:Y:S05]  /*de60*/  BSYNC.RECONVERGENT B1 ;  /* 0x0000000000017941 */ /* 0x000fea0003800200 */
.L_x_2811:
        /* <DEDUP_REMOVED lines=86> */
.L_x_2818:
[----:B------:R-:W-:Y:S05]  /*e3d0*/  BSYNC.RECONVERGENT B0 ;  /* 0x0000000000007941 */ /* 0x000fea0003800200 */
.L_x_2817:
[----:B-----5:R1:W-:Y:S02]  /*e3e0*/  STS.128 [R215+0x1800], R20 ;  /* 0x00180014d7007388 */ /* 0x0203e40000000c00 */
.L_x_2816:
[----:B------:R-:W-:Y:S05]  /*e3f0*/  BSYNC.RECONVERGENT B1 ;  /* 0x0000000000017941 */ /* 0x000fea0003800200 */
.L_x_2815:
        /* <DEDUP_REMOVED lines=84> */
.L_x_2820:
[----:B------:R-:W-:Y:S05]  /*e940*/  BSYNC.RECONVERGENT B0 ;  /* 0x0000000000007941 */ /* 0x000fea0003800200 */
.L_x_2819:
[----:B-----5:R1:W-:Y:S02]  /*e950*/  STS.128 [R215+0x2800], R20 ;  /* 0x00280014d7007388 */ /* 0x0203e40000000c00 */
.L_x_2774:
[----:B------:R-:W-:Y:S05]  /*e960*/  BSYNC.RECONVERGENT B3 ;  /* 0x0000000000037941 */ /* 0x000fea0003800200 */
.L_x_2769:
        /* <DEDUP_REMOVED lines=25> */
.L_x_2823:
[----:B------:R3:W-:Y:S02]  /*eb00*/  STS.128 [R215+0x7000], RZ ;  /* 0x007000ffd7007388 */ /* 0x0007e40000000c00 */
.L_x_2822:
[----:B------:R-:W-:Y:S05]  /*eb10*/  BSYNC.RECONVERGENT B0 ;  /* 0x0000000000007941 */ /* 0x000fea0003800200 */
.L_x_2821:
        /* <DEDUP_REMOVED lines=24> */
.L_x_2826:
[----:B------:R3:W-:Y:S02]  /*eca0*/  STS.128 [R215+0x7800], RZ ;  /* 0x007800ffd7007388 */ /* 0x0007e40000000c00 */
.L_x_2825:
[----:B------:R-:W-:Y:S05]  /*ecb0*/  BSYNC.RECONVERGENT B0 ;  /* 0x0000000000007941 */ /* 0x000fea0003800200 */
.L_x_2824:
        /* <DEDUP_REMOVED lines=25> */
.L_x_2829:
[----:B------:R3:W-:Y:S02]  /*ee50*/  STS.128 [R215+0x8000], RZ ;  /* 0x008000ffd7007388 */ /* 0x0007e40000000c00 */
.L_x_2828:
[----:B------:R-:W-:Y:S05]  /*ee60*/  BSYNC.RECONVERGENT B0 ;  /* 0x0000000000007941 */ /* 0x000fea0003800200 */
.L_x_2827:
        /* <DEDUP_REMOVED lines=25> */
.L_x_2831:
[----:B------:R-:W-:Y:S05]  /*f000*/  BSYNC.RECONVERGENT B0 ;  /* 0x0000000000007941 */ /* 0x000fea0003800200 */
.L_x_2830:
        /* <DEDUP_REMOVED lines=28> */
.L_x_2834:
[----:B------:R1:W-:Y:S01]  /*f1d0*/  STS.128 [R215+0xd000], RZ ;  /* 0x00d000ffd7007388 */ /* 0x0003e20000000c00 */
[----:B------:R-:W-:Y:S05]  /*f1e0*/  BRA `(.L_x_2835) ;  /* 0x00000000000c7947 */ /* 0x000fea0003800000 */
.L_x_2833:
[----:B------:R1:W-:Y:S04]  /*f1f0*/  STS.128 [R215+0x9000], RZ ;  /* 0x009000ffd7007388 */ /* 0x0003e80000000c00 */
[----:B------:R1:W-:Y:S04]  /*f200*/  STS.128 [R215+0xb000], RZ ;  /* 0x00b000ffd7007388 */ /* 0x0003e80000000c00 */
[----:B------:R1:W-:Y:S02]  /*f210*/  STS.128 [R215+0xd000], RZ ;  /* 0x00d000ffd7007388 */ /* 0x0003e40000000c00 */
.L_x_2835:
[----:B------:R-:W-:Y:S05]  /*f220*/  BSYNC.RECONVERGENT B0 ;  /* 0x0000000000007941 */ /* 0x000fea0003800200 */
.L_x_2832:
        /* <DEDUP_REMOVED lines=27> */
.L_x_2838:
[----:B------:R1:W-:Y:S02]  /*f3e0*/  STS.128 [R215+0xd800], RZ ;  /* 0x00d800ffd7007388 */ /* 0x0003e40000000c00 */
.L_x_2837:
[----:B------:R-:W-:Y:S05]  /*f3f0*/  BSYNC.RECONVERGENT B0 ;  /* 0x0000000000007941 */ /* 0x000fea0003800200 */
.L_x_2836:
        /* <DEDUP_REMOVED lines=27> */
.L_x_2841:
[----:B------:R1:W-:Y:S02]  /*f5b0*/  STS.128 [R215+0xe000], RZ ;  /* 0x00e000ffd7007388 */ /* 0x0003e40000000c00 */
.L_x_2840:
[----:B------:R-:W-:Y:S05]  /*f5c0*/  BSYNC.RECONVERGENT B0 ;  /* 0x0000000000007941 */ /* 0x000fea0003800200 */
.L_x_2839:
        /* <DEDUP_REMOVED lines=31> */
.L_x_2844:
[----:B------:R1:W-:Y:S02]  /*f7c0*/  STS.128 [R215+0xe800], RZ ;  /* 0x00e800ffd7007388 */ /* 0x0003e40000000c00 */
.L_x_2843:
[----:B------:R-:W-:Y:S05]  /*f7d0*/  BSYNC.RECONVERGENT B0 ;  /* 0x0000000000007941 */ /* 0x000fea0003800200 */
.L_x_2842:
[----:B------:R-:W2:Y:S01]  /*f7e0*/  LD.E R3, desc[UR4][R120.64+0x18c] ;  /* 0x00018c0478037980 */ /* 0x000ea2000c101900 */
        /* <DEDUP_REMOVED lines=9> */
[----:B------:R-:W3:Y:S01]  /*f880*/  LDSM.16.M88.4 R100, [R199+0x3400] ;  /* 0x00340000c764783b */ /* 0x000ee20000000200 */
[----:B------:R-:W-:-:S03]  /*f890*/  LOP3.LUT R65, R108, 0x1f0, R65, 0xf8, !PT ;  /* 0x000001f06c417812 */ /* 0x000fc600078ef841 */
[----:B------:R-:W4:Y:S01]  /*f8a0*/  LDSM.16.M88.4 R28, [R199+0x3000] ;  /* 0x00300000c71c783b */ /* 0x000f220000000200 */
[----:B------:R-:W-:-:S03]  /*f8b0*/  IADD3 R224, PT, PT, R212, R65, RZ ;  /* 0x00000041d4e07210 */ /* 0x000fc60007ffe0ff */
[----:B------:R-:W4:Y:S04]  /*f8c0*/  LDSM.16.M88.4 R92, [R199+0x3800] ;  /* 0x00380000c75c783b */ /* 0x000f280000000200 */
[----:B------:R-:W4:Y:S04]  /*f8d0*/  LDSM.16.M88.4 R84, [R199+0x3c00] ;  /* 0x003c0000c754783b */ /* 0x000f280000000200 */
[----:B------:R-:W4:Y:S04]  /*f8e0*/  LDSM.16.M88.4 R76, [R199+0x4000] ;  /* 0x00400000c74c783b */ /* 0x000f280000000200 */
[----:B------:R-:W4:Y:S04]  /*f8f0*/  LDSM.16.M88.4 R60, [R199+0x4400] ;  /* 0x00440000c73c783b */ /* 0x000f280000000200 */
[----:B------:R-:W4:Y:S04]  /*f900*/  LDSM.16.M88.4 R48, [R199+0x4800] ;  /* 0x00480000c730783b */ /* 0x000f280000000200 */
[----:B------:R-:W4:Y:S04]  /*f910*/  LDSM.16.M88.4 R12, [R199+0x4c00] ;  /* 0x004c0000c70c783b */ /* 0x000f280000000200 */
[----:B-1----:R-:W-:Y:S04]  /*f920*/  LDSM.16.M88.4 R8, [R198] ;  /* 0x00000000c608783b */ /* 0x002fe80000000200 */
        /* <DEDUP_REMOVED lines=39> */
[----:B------:R-:W2:Y:S07]  /*fba0*/  LDSM.16.M88.4 R32, [R198+0x1000] ;  /* 0x00100000c620783b */ /* 0x000eae0000000200 */
[C---:B-1----:R-:W-:Y:S08]  /*fbb0*/  HMMA.16816.F32 R16, R132.reuse, R112, R16 ;  /* 0x000000708410723c */ /* 0x042ff00000001810 */
[----:B------:R-:W-:Y:S01]  /*fbc0*/  HMMA.16816.F32 R28, R132, R114, R28 ;  /* 0x00000072841c723c */ /* 0x000fe2000000181c */
[----:B------:R-:W1:Y:S07]  /*fbd0*/  LDSM.16.M88.4 R112, [R199+0x5c00] ;  /* 0x005c0000c770783b */ /* 0x000e6e0000000200 */
[C---:B------:R-:W-:Y:S08]  /*fbe0*/  HMMA.16816.F32 R72, R8.reuse, R24, R72 ;  /* 0x000000180848723c */ /* 0x040ff00000001848 */
[C---:B------:R-:W-:Y:S01]  /*fbf0*/  HMMA.16816.F32 R60, R8.reuse, R26, R60 ;  /* 0x0000001a083c723c */ /* 0x040fe2000000183c */
[----:B------:R-:W-:Y:S07]  /*fc00*/  LDSM.16.M88.4 R24, [R200+0x2000] ;  /* 0x00200000c818783b */ /* 0x000fee0000000200 */
[C---:B---3--:R-:W-:Y:S08]  /*fc10*/  HMMA.16816.F32 R56, R8.reuse, R20, R56 ;  /* 0x000000140838723c */ /* 0x048ff00000001838 */
[----:B------:R-:W-:Y:S01]  /*fc20*/  HMMA.16816.F32 R48, R8, R22, R48 ;  /* 0x000000160830723c */ /* 0x000fe20000001830 */
[----:B------:R-:W3:Y:S07]  /*fc30*/  LDSM.16.M88.4 R20, [R199+0x7000] ;  /* 0x00700000c714783b */ /* 0x000eee0000000200 */
[C---:B------:R-:W-:Y:S08]  /*fc40*/  HMMA.16816.F32 R104, R132.reuse, R128, R104 ;  /* 0x000000808468723c */ /* 0x040ff00000001868 */
[----:B------:R-:W-:Y:S01]  /*fc50*/  HMMA.16816.F32 R100, R132, R130, R100 ;  /* 0x000000828464723c */ /* 0x000fe20000001864 */
[----:B------:R-:W3:Y:S07]  /*fc60*/  LDSM.16.M88.4 R128, [R196+0x5400] ;  /* 0x00540000c480783b */ /* 0x000eee0000000200 */
[C---:B----4-:R-:W-:Y:S08]  /*fc70*/  HMMA.16816.F32 R40, R8.reuse, R12, R40 ;  /* 0x0000000c0828723c */ /* 0x050ff00000001828 */
[----:B------:R-:W-:Y:S01]  /*fc80*/  HMMA.16816.F32 R36, R8, R14, R36 ;  /* 0x0000000e0824723c */ /* 0x000fe20000001824 */
[----:B------:R-:W-:Y:S04]  /*fc90*/  LDSM.16.M88.4 R12, [R198+0x2000] ;  /* 0x00200000c60c783b */ /* 0x000fe80000000200 */
[----:B------:R-:W4:Y:S03]  /*fca0*/  LDSM.16.M88.4 R8, [R196+0x7000] ;  /* 0x00700000c408783b */ /* 0x000f260000000200 */
[C---:B--2---:R-:W-:Y:S08]  /*fcb0*/  HMMA.16816.F32 R16, R32.reuse, R136, R16 ;  /* 0x000000882010723c */ /* 0x044ff00000001810 */
[----:B------:R-:W-:Y:S08]  /*fcc0*/  HMMA.16816.F32 R28, R32, R138, R28 ;  /* 0x0000008a201c723c */ /* 0x000ff0000000181c */
[C---:B------:R-:W-:Y:S08]  /*fcd0*/  HMMA.16816.F32 R96, R132.reuse, R124, R96 ;  /* 0x0000007c8460723c */ /* 0x040ff00000001860 */
[C---:B------:R-:W-:Y:S08]  /*fce0*/  HMMA.16816.F32 R92, R132.reuse, R126, R92 ;  /* 0x0000007e845c723c */ /* 0x040ff0000000185c */
[----:B-1----:R-:W-:Y:S01]  /*fcf0*/  HMMA.16816.F32 R124, R132, R112, R88 ;  /* 0x00000070847c723c */ /* 0x002fe20000001858 */
[----:B------:R-:W1:Y:S07]  /*fd00*/  LDSM.16.M88.4 R88, [R199+0x7400] ;  /* 0x00740000c758783b */ /* 0x000e6e0000000200 */
[C---:B---3--:R-:W-:Y:S08]  /*fd10*/  HMMA.16816.F32 R16, R24.reuse, R20, R16 ;  /* 0x000000141810723c */ /* 0x048ff00000001810 */
[----:B------:R-:W-:Y:S01]  /*fd20*/  HMMA.16816.F32 R28, R24, R22, R28 ;  /* 0x00000016181c723c */ /* 0x000fe2000000181c */
[----:B------:R-:W2:Y:S07]  /*fd30*/  LDSM.16.M88.4 R20, [R199+0x6000] ;  /* 0x00600000c714783b */ /* 0x000eae0000000200 */
[C---:B------:R-:W-:Y:S01]  /*fd40*/  HMMA.16816.F32 R136, R32.reuse, R128, R104 ;  /* 0x000000802088723c */ /* 0x040fe20000001868 */
[----:B------:R-:W-:Y:S07]  /*fd50*/  LDSM.16.M88.4 R104, [R196+0x7400] ;  /* 0x00740000c468783b */ /* 0x000fee0000000200 */
[----:B------:R-:W-:Y:S08]  /*fd60*/  HMMA.16816.F32 R100, R32, R130, R100 ;  /* 0x000000822064723c */ /* 0x000ff00000001864 */
[C---:B----4-:R-:W-:Y:S08]  /*fd70*/  HMMA.16816.F32 R16, R12.reuse, R8, R16 ;  /* 0x000000080c10723c */ /* 0x050ff00000001810 */
[----:B------:R-:W-:Y:S01]  /*fd80*/  HMMA.16816.F32 R28, R12, R10, R28 ;  /* 0x0000000a0c1c723c */ /* 0x000fe2000000181c */
[----:B------:R-:W3:Y:S07]  /*fd90*/  LDSM.16.M88.4 R8, [R196+0x5800] ;  /* 0x00580000c408783b */ /* 0x000eee0000000200 */
[C---:B-1----:R-:W-:Y:S05]  /*fda0*/  HMMA.16816.F32 R136, R24.reuse, R88, R136 ;  /* 0x000000581888723c */ /* 0x042fea0000001888 */
[-C--:B------:R-:W-:Y:S01]  /*fdb0*/  FMUL.FTZ R5, R16, R3.reuse ;  /* 0x0000000310057220 */ /* 0x080fe20000410000 */
[-C--:B------:R-:W-:Y:S01]  /*fdc0*/  FMUL.FTZ R7, R17, R3.reuse ;  /* 0x0000000311077220 */ /* 0x080fe20000410000 */
[-C--:B------:R-:W-:Y:S01]  /*fdd0*/  FMUL.FTZ R6, R18, R3.reuse ;  /* 0x0000000312067220 */ /* 0x080fe20000410000 */
[-C--:B------:R-:W-:Y:S01]  /*fde0*/  FMUL.FTZ R44, R19, R3.reuse ;  /* 0x00000003132c7220 */ /* 0x080fe20000410000 */
[----:B------:R-:W-:Y:S01]  /*fdf0*/  HMMA.16816.F32 R100, R24, R90, R100 ;  /* 0x0000005a1864723c */ /* 0x000fe20000001864 */
[----:B------:R-:W1:Y:S01]  /*fe00*/  LDSM.16.M88.4 R88, [R199+0x6400] ;  /* 0x00640000c758783b */ /* 0x000e620000000200 */
[----:B------:R-:W4:Y:S01]  /*fe10*/  MUFU.TANH R5, R5 ;  /* 0x0000000500057308 */ /* 0x000f220000002400 */
[-C--:B------:R-:W-:Y:S01]  /*fe20*/  FMUL.FTZ R28, R28, R3.reuse ;  /* 0x000000031c1c7220 */ /* 0x080fe20000410000 */
[-C--:B------:R-:W-:Y:S01]  /*fe30*/  FMUL.FTZ R29, R29, R3.reuse ;  /* 0x000000031d1d7220 */ /* 0x080fe20000410000 */
[----:B------:R-:W-:Y:S01]  /*fe40*/  LDSM.16.M88.4 R16, [R199+0x7800] ;  /* 0x00780000c710783b */ /* 0x000fe20000000200 */
[-C--:B------:R-:W-:Y:S01]  /*fe50*/  FMUL.FTZ R30, R30, R3.reuse ;  /* 0x000000031e1e7220 */ /* 0x080fe20000410000 */
[-C--:B------:R-:W-:Y:S01]  /*fe60*/  FMUL.FTZ R31, R31, R3.reuse ;  /* 0x000000031f1f7220 */ /* 0x080fe20000410000 */
[C---:B--2---:R-:W-:Y:S02]  /*fe70*/  HMMA.16816.F32 R80, R132.reuse, R20, R80 ;  /* 0x000000148450723c */ /* 0x044fe40000001850 */
[----:B------:R-:W2:Y:S06]  /*fe80*/  MUFU.TANH R45, R28 ;  /* 0x0000001c002d7308 */ /* 0x000eac0000002400 */
[C---:B------:R-:W-:Y:S01]  /*fe90*/  HMMA.16816.F32 R76, R132.reuse, R22, R76 ;  /* 0x00000016844c723c */ /* 0x040fe2000000184c */
[----:B------:R-:W4:Y:S01]  /*fea0*/  LDSM.16.M88.4 R20, [R196+0x5c00] ;  /* 0x005c0000c414783b */ /* 0x000f220000000200 */
[----:B------:R-:W1:Y:S06]  /*feb0*/  MUFU.TANH R46, R29 ;  /* 0x0000001d002e7308 */ /* 0x000e6c0000002400 */
[----:B------:R-:W-:Y:S02]  /*fec0*/  HMMA.16816.F32 R84, R132, R114, R84 ;  /* 0x000000728454723c */ /* 0x000fe40000001854 */
[----:B------:R-:W1:Y:S06]  /*fed0*/  MUFU.TANH R52, R30 ;  /* 0x0000001e00347308 */ /* 0x000e6c0000002400 */
[C---:B---3--:R-:W-:Y:S01]  /*fee0*/  HMMA.16816.F32 R112, R32.reuse, R8, R96 ;  /* 0x000000082070723c */ /* 0x048fe20000001860 */
[----:B------:R-:W-:Y:S01]  /*fef0*/  LDSM.16.M88.4 R96, [R196+0x7800] ;  /* 0x00780000c460783b */ /* 0x000fe20000000200 */
[----:B------:R3:W2:Y:S06]  /*ff00*/  MUFU.TANH R53, R31 ;  /* 0x0000001f00357308 */ /* 0x0006ac0000002400 */
[----:B------:R-:W-:Y:S01]  /*ff10*/  HMMA.16816.F32 R92, R32, R10, R92 ;  /* 0x0000000a205c723c */ /* 0x000fe2000000185c */
[----:B------:R-:W2:Y:S01]  /*ff20*/  LDSM.16.M88.4 R8, [R199+0x7c00] ;  /* 0x007c0000c708783b */ /* 0x000ea20000000200 */
[----:B------:R-:W2:Y:S06]  /*ff30*/  MUFU.TANH R7, R7 ;  /* 0x0000000700077308 */ /* 0x000eac0000002400 */
[C---:B-1----:R-:W-:Y:S02]  /*ff40*/  HMMA.16816.F32 R72, R132.reuse, R88, R72 ;  /* 0x000000588448723c */ /* 0x042fe40000001848 */
[----:B------:R-:W1:Y:S01]  /*ff50*/  MUFU.TANH R6, R6 ;  /* 0x0000000600067308 */ /* 0x000e620000002400 */
[----:B---3--:R-:W-:Y:S05]  /*ff60*/  LDSM.16.M88.4 R28, [R196+0x7c00] ;  /* 0x007c0000c41c783b */ /* 0x008fea0000000200 */
[----:B------:R-:W-:Y:S01]  /*ff70*/  HMMA.16816.F32 R60, R132, R90, R60 ;  /* 0x0000005a843c723c */ /* 0x000fe2000000183c */
[----:B------:R-:W3:Y:S01]  /*ff80*/  LDSM.16.M88.4 R88, [R196+0x6000] ;  /* 0x00600000c458783b */ /* 0x000ee20000000200 */
[----:B------:R-:W1:Y:S06]  /*ff90*/  MUFU.TANH R44, R44 ;  /* 0x0000002c002c7308 */ /* 0x000e6c0000002400 */
[C---:B----4-:R-:W-:Y:S08]  /*ffa0*/  HMMA.16816.F32 R124, R32.reuse, R20, R124 ;  /* 0x00000014207c723c */ /* 0x050ff0000000187c */
[----:B------:R-:W-:Y:S01]  /*ffb0*/  HMMA.16816.F32 R84, R32, R22, R84 ;  /* 0x000000162054723c */ /* 0x000fe20000001854 */
[----:B------:R-:W-:Y:S07]  /*ffc0*/  LDSM.16.M88.4 R20, [R199+0x8000] ;  /* 0x00800000c714783b */ /* 0x000fee0000000200 */
[C---:B------:R-:W-:Y:S08]  /*ffd0*/  HMMA.16816.F32 R112, R24.reuse, R16, R112 ;  /* 0x000000101870723c */ /* 0x040ff00000001870 */
[C---:B------:R-:W-:Y:S01]  /*ffe0*/  HMMA.16816.F32 R92, R24.reuse, R18, R92 ;  /* 0x00000012185c723c */ /* 0x040fe2000000185c */
[----:B------:R-:W4:Y:S07]  /*fff0*/  LDSM.16.M88.4 R16, [R199+0x6800] ;  /* 0x00680000c710783b */ /* 0x000f2e0000000200 */
[C---:B--2---:R-:W-:Y:S08]  /*10000*/  HMMA.16816.F32 R124, R24.reuse, R8, R124 ;  /* 0x00000008187c723c */ /* 0x044ff0000000187c */
[----:B------:R-:W-:Y:S01]  /*10010*/  HMMA.16816.F32 R84, R24, R10, R84 ;  /* 0x0000000a1854723c */ /* 0x000fe20000001854 */
[----:B------:R-:W2:Y:S07]  /*10020*/  LDSM.16.M88.4 R8, [R196+0x6400] ;  /* 0x00640000c408783b */ /* 0x000eae0000000200 */
[C---:B------:R-:W-:Y:S08]  /*10030*/  HMMA.16816.F32 R112, R12.reuse, R96, R112 ;  /* 0x000000600c70723c */ /* 0x040ff00000001870 */
[----:B------:R-:W-:Y:S08]  /*10040*/  HMMA.16816.F32 R92, R12, R98, R92 ;  /* 0x000000620c5c723c */ /* 0x000ff0000000185c */
[C---:B---3--:R-:W-:Y:S01]  /*10050*/  HMMA.16816.F32 R96, R32.reuse, R88, R80 ;  /* 0x000000582060723c */ /* 0x048fe20000001850 */
[----:B------:R-:W3:Y:S07]  /*10060*/  LDSM.16.M88.4 R80, [R196+0x8000] ;  /* 0x00800000c450783b */ /* 0x000eee0000000200 */
[----:B------:R-:W-:Y:S01]  /*10070*/  HMMA.16816.F32 R76, R32, R90, R76 ;  /* 0x0000005a204c723c */ /* 0x000fe2000000184c */
[----:B------:R-:W-:Y:S02]  /*10080*/  LDSM.16.M88.4 R88, [R196+0x6800] ;  /* 0x00680000c458783b */ /* 0x000fe40000000200 */
[-C--:B------:R-:W-:Y:S01]  /*10090*/  FMUL.FTZ R92, R92, R3.reuse ;  /* 0x000000035c5c7220 */ /* 0x080fe20000410000 */
[-C--:B------:R-:W-:Y:S01]  /*100a0*/  FMUL.FTZ R93, R93, R3.reuse ;  /* 0x000000035d5d7220 */ /* 0x080fe20000410000 */
[-C--:B------:R-:W-:Y:S01]  /*100b0*/  FMUL.FTZ R94, R94, R3.reuse ;  /* 0x000000035e5e7220 */ /* 0x080fe20000410000 */
[----:B------:R-:W-:-:S02]  /*100c0*/  FMUL.FTZ R95, R95, R3 ;  /* 0x000000035f5f7220 */ /* 0x000fc40000410000 */
[C---:B------:R-:W-:Y:S01]  /*100d0*/  HMMA.16816.F32 R124, R12.reuse, R28, R124 ;  /* 0x0000001c0c7c723c */ /* 0x040fe2000000187c */
[----:B------:R-:W1:Y:S07]  /*100e0*/  MUFU.TANH R92, R92 ;  /* 0x0000005c005c7308 */ /* 0x000e6e0000002400 */
[----:B------:R-:W-:Y:S01]  /*100f0*/  HMMA.16816.F32 R84, R12, R30, R84 ;  /* 0x0000001e0c54723c */ /* 0x000fe20000001854 */
[----:B------:R-:W1:Y:S01]  /*10100*/  LDSM.16.M88.4 R28, [R199+0x8400] ;  /* 0x00840000c71c783b */ /* 0x000e620000000200 */
[----:B------:R-:W1:Y:S06]  /*10110*/  MUFU.TANH R93, R93 ;  /* 0x0000005d005d7308 */ /* 0x000e6c0000002400 */
[C---:B----4-:R-:W-:Y:S02]  /*10120*/  HMMA.16816.F32 R56, R132.reuse, R16, R56 ;  /* 0x000000108438723c */ /* 0x050fe40000001838 */
[----:B------:R-:W4:Y:S03]  /*10130*/  MUFU.TANH R94, R94 ;  /* 0x0000005e005e7308 */ /* 0x000f260000002400 */
[-C--:B------:R-:W-:Y:S01]  /*10140*/  FMUL.FTZ R109, R125, R3.reuse ;  /* 0x000000037d6d7220 */ /* 0x080fe20000410000 */
[-C--:B------:R-:W-:Y:S01]  /*10150*/  FMUL.FTZ R110, R126, R3.reuse ;  /* 0x000000037e6e7220 */ /* 0x080fe20000410000 */
[-C--:B------:R-:W-:Y:S01]  /*10160*/  FMUL.FTZ R111, R127, R3.reuse ;  /* 0x000000037f6f7220 */ /* 0x080fe20000410000 */
[----:B------:R-:W-:Y:S01]  /*10170*/  HMMA.16816.F32 R48, R132, R18, R48 ;  /* 0x000000128430723c */ /* 0x000fe20000001830 */
[----:B------:R-:W4:Y:S01]  /*10180*/  LDSM.16.M88.4 R16, [R199+0x6c00] ;  /* 0x006c0000c710783b */ /* 0x000f220000000200 */
[----:B------:R-:W1:Y:S01]  /*10190*/  MUFU.TANH R95, R95 ;  /* 0x0000005f005f7308 */ /* 0x000e620000002400 */
[-C--:B------:R-:W-:Y:S01]  /*101a0*/  FMUL.FTZ R84, R84, R3.reuse ;  /* 0x0000000354547220 */ /* 0x080fe20000410000 */
[-C--:B------:R-:W-:Y:S01]  /*101b0*/  FMUL.FTZ R85, R85, R3.reuse ;  /* 0x0000000355557220 */ /* 0x080fe20000410000 */
[-C--:B------:R-:W-:Y:S01]  /*101c0*/  FMUL.FTZ R86, R86, R3.reuse ;  /* 0x0000000356567220 */ /* 0x080fe20000410000 */
[----:B------:R-:W-:-:S02]  /*101d0*/  FMUL.FTZ R87, R87, R3 ;  /* 0x0000000357577220 */ /* 0x000fc40000410000 */
[C---:B------:R-:W-:Y:S02]  /*101e0*/  HMMA.16816.F32 R76, R24.reuse, R22, R76 ;  /* 0x00000016184c723c */ /* 0x040fe4000000184c */
[----:B------:R-:W1:Y:S06]  /*101f0*/  MUFU.TANH R109, R109 ;  /* 0x0000006d006d7308 */ /* 0x000e6c0000002400 */
[----:B------:R-:W-:Y:S01]  /*10200*/  HMMA.16816.F32 R96, R24, R20, R96 ;  /* 0x000000141860723c */ /* 0x000fe20000001860 */
[----:B------:R-:W4:Y:S01]  /*10210*/  LDSM.16.M88.4 R20, [R196+0x8400] ;  /* 0x00840000c414783b */ /* 0x000f220000000200 */
[----:B------:R-:W1:Y:S06]  /*10220*/  MUFU.TANH R110, R110 ;  /* 0x0000006e006e7308 */ /* 0x000e6c0000002400 */
[----:B--2---:R-:W-:Y:S02]  /*10230*/  HMMA.16816.F32 R72, R32, R8, R72 ;  /* 0x000000082048723c */ /* 0x004fe40000001848 */
[----:B------:R-:W2:Y:S06]  /*10240*/  MUFU.TANH R111, R111 ;  /* 0x0000006f006f7308 */ /* 0x000eac0000002400 */
[----:B---3--:R-:W-:Y:S08]  /*10250*/  HMMA.16816.F32 R76, R12, R82, R76 ;  /* 0x000000520c4c723c */ /* 0x008ff0000000184c */
[----:B------:R-:W-:Y:S01]  /*10260*/  HMMA.16816.F32 R60, R32, R10, R60 ;  /* 0x0000000a203c723c */ /* 0x000fe2000000183c */
[----:B------:R-:W3:Y:S07]  /*10270*/  LDSM.16.M88.4 R8, [R199+0x8800] ;  /* 0x00880000c708783b */ /* 0x000eee0000000200 */
[----:B-1----:R-:W-:Y:S08]  /*10280*/  HMMA.16816.F32 R72, R24, R28, R72 ;  /* 0x0000001c1848723c */ /* 0x002ff00000001848 */
[----:B------:R-:W-:Y:S01]  /*10290*/  HMMA.16816.F32 R96, R12, R80, R96 ;  /* 0x000000500c60723c */ /* 0x000fe20000001860 */
[----:B------:R-:W1:Y:S07]  /*102a0*/  LDSM.16.M88.4 R80, [R196+0x6c00] ;  /* 0x006c0000c450783b */ /* 0x000e6e0000000200 */
[----:B----4-:R-:W-:Y:S05]  /*102b0*/  HMMA.16816.F32 R40, R132, R16, R40 ;  /* 0x000000108428723c */ /* 0x010fea0000001828 */
[-C--:B------:R-:W-:Y:S01]  /*102c0*/  FMUL.FTZ R16, R76, R3.reuse ;  /* 0x000000034c107220 */ /* 0x080fe20000410000 */
[----:B------:R-:W-:-:S02]  /*102d0*/  FMUL.FTZ R76, R79, R3 ;  /* 0x000000034f4c7220 */ /* 0x000fc40000410000 */
[C---:B------:R-:W-:Y:S05]  /*102e0*/  HMMA.16816.F32 R100, R12.reuse, R106, R100 ;  /* 0x0000006a0c64723c */ /* 0x040fea0000001864 */
[-C--:B------:R-:W-:Y:S01]  /*102f0*/  FMUL.FTZ R106, R115, R3.reuse ;  /* 0x00000003736a7220 */ /* 0x080fe20000410000 */
[-C--:B------:R-:W-:Y:S01]  /*10300*/  FMUL.FTZ R107, R124, R3.reuse ;  /* 0x000000037c6b7220 */ /* 0x080fe20000410000 */
[----:B------:R-:W4:Y:S01]  /*10310*/  MUFU.TANH R115, R87 ;  /* 0x0000005700737308 */ /* 0x000f220000002400 */
[-C--:B------:R-:W-:Y:S01]  /*10320*/  FMUL.FTZ R29, R96, R3.reuse ;  /* 0x00000003601d7220 */ /* 0x080fe20000410000 */
[-C--:B------:R-:W-:Y:S01]  /*10330*/  FMUL.FTZ R96, R97, R3.reuse ;  /* 0x0000000361607220 */ /* 0x080fe20000410000 */
[-C--:B------:R-:W-:Y:S01]  /*10340*/  FMUL.FTZ R97, R98, R3.reuse ;  /* 0x0000000362617220 */ /* 0x080fe20000410000 */
[----:B------:R-:W-:Y:S03]  /*10350*/  HMMA.16816.F32 R72, R12, R20, R72 ;  /* 0x000000140c48723c */ /* 0x000fe60000001848 */
[-C--:B------:R-:W-:Y:S01]  /*10360*/  FMUL.FTZ R20, R77, R3.reuse ;  /* 0x000000034d147220 */ /* 0x080fe20000410000 */
[----:B------:R2:W1:Y:S04]  /*10370*/  MUFU.TANH R21, R16 ;  /* 0x0000001000157308 */ /* 0x0004680000002400 */
[----:B------:R-:W-:Y:S05]  /*10380*/  HMMA.16816.F32 R56, R32, R88, R56 ;  /* 0x000000582038723c */ /* 0x000fea0000001838 */
[-C--:B------:R-:W-:Y:S01]  /*10390*/  FMUL.FTZ R88, R99, R3.reuse ;  /* 0x0000000363587220 */ /* 0x080fe20000410000 */
[-C--:B------:R-:W-:Y:S01]  /*103a0*/  FMUL.FTZ R71, R100, R3.reuse ;  /* 0x0000000364477220 */ /* 0x080fe20000410000 */
[-C--:B------:R-:W-:Y:S01]  /*103b0*/  FMUL.FTZ R100, R101, R3.reuse ;  /* 0x0000000365647220 */ /* 0x080fe20000410000 */
[-C--:B------:R-:W-:Y:S01]  /*103c0*/  FMUL.FTZ R101, R102, R3.reuse ;  /* 0x0000000366657220 */ /* 0x080fe20000410000 */
[-C--:B------:R-:W-:Y:S01]  /*103d0*/  FMUL.FTZ R102, R103, R3.reuse ;  /* 0x0000000367667220 */ /* 0x080fe20000410000 */
[-C--:B------:R-:W-:Y:S01]  /*103e0*/  FMUL.FTZ R103, R112, R3.reuse ;  /* 0x0000000370677220 */ /* 0x080fe20000410000 */
[----:B------:R-:W-:Y:S01]  /*103f0*/  HMMA.16816.F32 R36, R132, R18, R36 ;  /* 0x000000128424723c */ /* 0x000fe20000001824 */
[----:B------:R-:W1:Y:S04]  /*10400*/  MUFU.TANH R112, R84 ;  /* 0x0000005400707308 */ /* 0x000e680000002400 */
[-C--:B------:R-:W-:Y:S01]  /*10410*/  FMUL.FTZ R72, R72, R3.reuse ;  /* 0x0000000348487220 */ /* 0x080fe20000410000 */
[----:B--2---:R-:W2:Y:S02]  /*10420*/  LDSM.16.M88.4 R16, [R199+0x8c00] ;  /* 0x008c0000c710783b */ /* 0x004ea40000000200 */
[----:B------:R-:W-:Y:S01]  /*10430*/  HMMA.16816.F32 R48, R32, R90, R48 ;  /* 0x0000005a2030723c */ /* 0x000fe20000001830 */
[----:B------:R-:W1:Y:S07]  /*10440*/  MUFU.TANH R71, R71 ;  /* 0x0000004700477308 */ /* 0x000e6e0000002400 */
[----:B------:R-:W-:Y:S05]  /*10450*/  HMMA.16816.F32 R136, R12, R104, R136 ;  /* 0x000000680c88723c */ /* 0x000fea0000001888 */
[-C--:B------:R-:W-:Y:S01]  /*10460*/  FMUL.FTZ R104, R113, R3.reuse ;  /* 0x0000000371687220 */ /* 0x080fe20000410000 */
[-C--:B------:R-:W-:Y:S01]  /*10470*/  FMUL.FTZ R105, R114, R3.reuse ;  /* 0x0000000372697220 */ /* 0x080fe20000410000 */
[----:B------:R-:W1:Y:S01]  /*10480*/  MUFU.TANH R113, R85 ;  /* 0x0000005500717308 */ /* 0x000e620000002400 */
[C---:B---3--:R-:W-:Y:S07]  /*10490*/  HMMA.16816.F32 R56, R24.reuse, R8, R56 ;  /* 0x000000081838723c */ /* 0x048fee0000001838 */
[----:B------:R3:W2:Y:S01]  /*104a0*/  MUFU.TANH R114, R86 ;  /* 0x0000005600727308 */ /* 0x0006a20000002400 */
[----:B------:R-:W-:Y:S01]  /*104b0*/  HMMA.16816.F32 R48, R24, R10, R48 ;  /* 0x0000000a1830723c */ /* 0x000fe20000001830 */
[----:B------:R-:W-:Y:S02]  /*104c0*/  LDSM.16.M88.4 R8, [R196+0x8c00] ;  /* 0x008c0000c408783b */ /* 0x000fe40000000200 */
[-C--:B------:R-:W-:Y:S01]  /*104d0*/  FMUL.FTZ R54, R136, R3.reuse ;  /* 0x0000000388367220 */ /* 0x080fe20000410000 */
[-C--:B------:R-:W-:Y:S01]  /*104e0*/  FMUL.FTZ R67, R137, R3.reuse ;  /* 0x0000000389437220 */ /* 0x080fe20000410000 */
[-C--:B------:R-:W-:Y:S01]  /*104f0*/  FMUL.FTZ R69, R138, R3.reuse ;  /* 0x000000038a457220 */ /* 0x080fe20000410000 */
[----:B------:R-:W-:Y:S01]  /*10500*/  FMUL.FTZ R70, R139, R3 ;  /* 0x000000038b467220 */ /* 0x000fe20000410000 */
[----:B------:R-:W2:Y:S01]  /*10510*/  MUFU.TANH R100, R100 ;  /* 0x0000006400647308 */ /* 0x000ea20000002400 */
[----:B-1----:R-:W-:Y:S01]  /*10520*/  HMMA.16816.F32 R40, R32, R80, R40 ;  /* 0x000000502028723c */ /* 0x002fe20000001828 */
[----:B---3--:R-:W1:Y:S01]  /*10530*/  LDSM.16.M88.4 R84, [R196+0x8800] ;  /* 0x00880000c454783b */ /* 0x008e620000000200 */
[----:B------:R-:W-:-:S06]  /*10540*/  DEPBAR.LE SB0, 0x0 ;  /* 0x000080000000791a */ /* 0x000fcc0000000000 */
[----:B------:R-:W-:Y:S01]  /*10550*/  HMMA.16816.F32 R36, R32, R82, R36 ;  /* 0x000000522024723c */ /* 0x000fe20000001824 */
[----:B------:R-:W3:Y:S07]  /*10560*/  MUFU.TANH R54, R54 ;  /* 0x0000003600367308 */ /* 0x000eee0000002400 */
[C---:B------:R-:W-:Y:S05]  /*10570*/  HMMA.16816.F32 R60, R24.reuse, R30, R60 ;  /* 0x0000001e183c723c */ /* 0x040fea000000183c */
[-C--:B------:R-:W-:Y:S01]  /*10580*/  FMUL.FTZ R31, R78, R3.reuse ;  /* 0x000000034e1f7220 */ /* 0x080fe20000410000 */
[----:B------:R-:W1:Y:S02]  /*10590*/  MUFU.TANH R67, R67 ;  /* 0x0000004300437308 */ /* 0x000e640000002400 */
[C---:B--2---:R-:W-:Y:S06]  /*105a0*/  HMMA.16816.F32 R40, R24.reuse, R16, R40 ;  /* 0x000000101828723c */ /* 0x044fec0000001828 */
[----:B------:R-:W2:Y:S02]  /*105b0*/  MUFU.TANH R69, R69 ;  /* 0x0000004500457308 */ /* 0x000ea40000002400 */
[----:B------:R-:W-:Y:S06]  /*105c0*/  HMMA.16816.F32 R36, R24, R18, R36 ;  /* 0x000000121824723c */ /* 0x000fec0000001824 */
[----:B------:R-:W2:Y:S02]  /*105d0*/  MUFU.TANH R70, R70 ;  /* 0x0000004600467308 */ /* 0x000ea40000002400 */
[C---:B------:R-:W-:Y:S05]  /*105e0*/  HMMA.16816.F32 R60, R12.reuse, R22, R60 ;  /* 0x000000160c3c723c */ /* 0x040fea000000183c */
[-C--:B------:R-:W-:Y:S01]  /*105f0*/  FMUL.FTZ R22, R73, R3.reuse ;  /* 0x0000000349167220 */ /* 0x080fe20000410000 */
[-C--:B------:R-:W-:Y:S01]  /*10600*/  FMUL.FTZ R23, R74, R3.reuse ;  /* 0x000000034a177220 */ /* 0x080fe20000410000 */
[-C--:B------:R-:W-:Y:S01]  /*10610*/  FMUL.FTZ R73, R75, R3.reuse ;  /* 0x000000034b497220 */ /* 0x080fe20000410000 */
[----:B------:R-:W2:Y:S01]  /*10620*/  MUFU.TANH R101, R101 ;  /* 0x0000006500657308 */ /* 0x000ea20000002400 */
[C---:B-1----:R-:W-:Y:S07]  /*10630*/  HMMA.16816.F32 R56, R12.reuse, R84, R56 ;  /* 0x000000540c38723c */ /* 0x042fee0000001838 */
        /* <DEDUP_REMOVED lines=17> */
[----:B------:R-:W-:Y:S01]  /*10750*/  FMUL.FTZ R9, R51, R3 ;  /* 0x0000000333097220 */ /* 0x000fe20000410000 */
[----:B------:R-:W1:Y:S01]  /*10760*/  MUFU.TANH R105, R105 ;  /* 0x0000006900697308 */ /* 0x000e620000002400 */
[----:B-----5:R-:W-:-:S03]  /*10770*/  IADD3 R51, PT, PT, R68, -R217, -R2 ;  /* 0x800000d944337210 */ /* 0x020fc60007ffe802 */
        /* <DEDUP_REMOVED lines=9> */
[----:B------:R-:W1:Y:S01]  /*10810*/  MUFU.TANH R107, R107 ;  /* 0x0000006b006b7308 */ /* 0x000e620000002400 */
[----:B------:R-:W-:-:S02]  /*10820*/  IADD3 R39, PT, PT, R0, R68, -R217 ;  /* 0x0000004400277210 */ /* 0x000fc40007ffe8d9 */
[----:B------:R-:W-:Y:S02]  /*10830*/  SHF.L.U32 R0, R211, 0x1, RZ ;  /* 0x00000001d3007819 */ /* 0x000fe400000006ff */
[C---:B------:R-:W-:Y:S02]  /*10840*/  IADD3 R39, PT, PT, R224.reuse, R39, RZ ;  /* 0x00000027e0277210 */ /* 0x040fe40007ffe0ff */
[----:B------:R-:W-:Y:S01]  /*10850*/  IADD3 R224, PT, PT, R224, R51, RZ ;  /* 0x00000033e0e07210 */ /* 0x000fe20007ffe0ff */
[----:B------:R-:W1:Y:S01]  /*10860*/  MUFU.TANH R29, R29 ;  /* 0x0000001d001d7308 */ /* 0x000e620000002400 */
[----:B------:R-:W-:Y:S02]  /*10870*/  LOP3.LUT R0, R0, 0x6, RZ, 0xc0, !PT ;  /* 0x0000000600007812 */ /* 0x000fe400078ec0ff */
[C-C-:B------:R-:W-:Y:S02]  /*10880*/  VIADDMNMX R216, R39.reuse, 0x1, R68.reuse, PT ;  /* 0x0000000127d87846 */ /* 0x140fe40003800144 */
[----:B------:R-:W-:-:S02]  /*10890*/  VIADDMNMX R218, R39, 0x9, R68, PT ;  /* 0x0000000927da7846 */ /* 0x000fc40003800144 */
[----:B------:R-:W-:Y:S01]  /*108a0*/  VIMNMX R225, PT, PT, RZ, R224, !PT ;  /* 0x000000e0ffe17248 */ /* 0x000fe20007fe0100 */
[----:B------:R-:W1:Y:S01]  /*108b0*/  MUFU.TANH R96, R96 ;  /* 0x0000006000607308 */ /* 0x000e620000002400 */
[----:B------:R-:W-:Y:S02]  /*108c0*/  IADD3 R39, PT, PT, R55, R0, RZ ;  /* 0x0000000037277210 */ /* 0x000fe40007ffe0ff */
[----:B------:R-:W-:-:S05]  /*108d0*/  VIADDMNMX R224, R224, 0x8, RZ, !PT ;  /* 0x00000008e0e07846 */ /* 0x000fca00078001ff */
        /* <DEDUP_REMOVED lines=28> */
[----:B------:R-:W1:Y:S01]  /*10aa0*/  MUFU.TANH R3, R3 ;  /* 0x0000000300037308 */ /* 0x000e620000002400 */
        /* <DEDUP_REMOVED lines=15> */
.L_x_2848:
[----:B------:R-:W2:Y:S01]  /*10ba0*/  LD.E R2, desc[UR4][R120.64+0x170] ;  /* 0x0001700478027980 */ /* 0x000ea2000c101900 */
[----:B------:R-:W-:Y:S02]  /*10bb0*/  IADD3 R57, PT, PT, R55, -0x80, RZ ;  /* 0xffffff8037397810 */ /* 0x000fe40007ffe0ff */
[----:B------:R-:W-:Y:S02]  /*10bc0*/  IABS R8, R55 ;  /* 0x0000003700087213 */ /* 0x000fe40000000000 */
[----:B------:R-:W-:Y:S02]  /*10bd0*/  IABS R0, R57 ;  /* 0x0000003900007213 */ /* 0x000fe40000000000 */
[-C--:B--2---:R-:W-:Y:S02]  /*10be0*/  IABS R10, R2.reuse ;  /* 0x00000002000a7213 */ /* 0x084fe40000000000 */
[-C--:B------:R-:W-:Y:S02]  /*10bf0*/  IABS R51, R2.reuse ;  /* 0x0000000200337213 */ /* 0x080fe40000000000 */
[----:B------:R-:W2:Y:S01]  /*10c00*/  I2F.RP R12, R10 ;  /* 0x0000000a000c7306 */ /* 0x000ea20000209400 */
[----:B------:R-:W-:-:S02]  /*10c10*/  LOP3.LUT R57, R57, R2, RZ, 0x3c, !PT ;  /* 0x0000000239397212 */ /* 0x000fc400078e3cff */
[----:B------:R-:W-:Y:S02]  /*10c20*/  IMAD.MOV R51, RZ, RZ, -R51 ;  /* 0x000000ffff337224 */ /* 0x000fe400078e0a33 */
[----:B------:R-:W-:-:S03]  /*10c30*/  ISETP.GE.AND P0, PT, R57, RZ, PT ;  /* 0x000000ff3900720c */ /* 0x000fc60003f06270 */
[----:B--2---:R-:W2:Y:S02]  /*10c40*/  MUFU.RCP R74, R12 ;  /* 0x0000000c004a7308 */ /* 0x004ea40000001000 */
[----:B--2---:R-:W-:-:S06]  /*10c50*/  VIADD R74, R74, 0xffffffe ;  /* 0x0ffffffe4a4a7836 */ /* 0x004fcc0000000000 */
[----:B------:R-:W2:Y:S02]  /*10c60*/  F2I.FTZ.U32.TRUNC.NTZ R75, R74 ;  /* 0x0000004a004b7305 */ /* 0x000ea4000021f000 */
[----:B--2---:R-:W-:Y:S02]  /*10c70*/  IMAD.MOV R59, RZ, RZ, -R75 ;  /* 0x000000ffff3b7224 */ /* 0x004fe400078e0a4b */
        /* <DEDUP_REMOVED lines=19> */
[----:B------:R-:W-:Y:S02]  /*10db0*/  ISETP.GE.U32.AND P5, PT, R51, R10, PT ;  /* 0x0000000a3300720c */ /* 0x000fe40003fa6070 */
[----:B------:R-:W-:-:S07]  /*10dc0*/  LOP3.LUT R51, RZ, R2, RZ, 0x33, !PT ;  /* 0x00000002ff337212 */ /* 0x000fce00078e33ff */
        /* <DEDUP_REMOVED lines=25> */
.L_x_2849:
[----:B------:R-:W-:Y:S05]  /*10f60*/  BSYNC.RECONVERGENT B0 ;  /* 0x0000000000007941 */ /* 0x000fea0003800200 */
.L_x_2847:
        /* <DEDUP_REMOVED lines=73> */
.L_x_2851:
[----:B------:R4:W-:Y:S02]  /*11400*/  STS.128 [R215+0x8800], RZ ;  /* 0x008800ffd7007388 */ /* 0x0009e40000000c00 */
.L_x_2852:
[----:B------:R-:W-:Y:S05]  /*11410*/  BSYNC.RECONVERGENT B0 ;  /* 0x0000000000007941 */ /* 0x000fea0003800200 */
.L_x_2850:
[----:B------:R-:W0:Y:S02]  /*11420*/  LDGDEPBAR ;  /* 0x00000000000079af */ /* 0x000e240000000000 */
.L_x_2846:
[----:B------:R-:W-:Y:S05]  /*11430*/  BSYNC.RECONVERGENT B1 ;  /* 0x0000000000017941 */ /* 0x000fea0003800200 */
.L_x_2845:
[C---:B--2---:R-:W-:Y:S02]  /*11440*/  VIADD R51, R39.reuse, 0x1 ;  /* 0x0000000127337836 */ /* 0x044fe40000000000 */
[----:B------:R-:W-:-:S03]  /*11450*/  VIADD R57, R39, 0x8 ;  /* 0x0000000827397836 */ /* 0x000fc60000000000 */
[----:B------:R-:W-:Y:S02]  /*11460*/  ISETP.GE.AND P3, PT, R51, R225, PT ;  /* 0x000000e13300720c */ /* 0x000fe40003f66270 */
[----:B------:R-:W-:Y:S02]  /*11470*/  ISETP.GE.AND P6, PT, R57, R218, PT ;  /* 0x000000da3900720c */ /* 0x000fe40003fc6270 */
[----:B------:R-:W-:Y:S01]  /*11480*/  FSEL R0, R7, -INF , P3 ;  /* 0xff80000007007808 */ /* 0x000fe20001800000 */
[----:B------:R-:W-:Y:S01]  /*11490*/  VIADD R7, R39, 0x11 ;  /* 0x0000001127077836 */ /* 0x000fe20000000000 */
[-C--:B------:R-:W-:Y:S02]  /*114a0*/  ISETP.GE.AND P3, PT, R57, R224.reuse, PT ;  /* 0x000000e03900720c */ /* 0x080fe40003f66270 */
[----:B------:R-:W-:Y:S02]  /*114b0*/  ISETP.GE.AND P1, PT, R51, R224, PT ;  /* 0x000000e03300720c */ /* 0x000fe40003f26270 */
[----:B------:R-:W-:-:S02]  /*114c0*/  FSEL R52, R52, -INF , P3 ;  /* 0xff80000034347808 */ /* 0x000fc40001800000 */
[C---:B------:R-:W-:Y:S02]  /*114d0*/  ISETP.GE.AND P5, PT, R51.reuse, R216, PT ;  /* 0x000000d83300720c */ /* 0x040fe40003fa6270 */
[----:B------:R-:W-:Y:S02]  /*114e0*/  FSEL R68, R52, -INF , !P6 ;  /* 0xff80000034447808 */ /* 0x000fe40007000000 */
[----:B------:R-:W2:Y:S01]  /*114f0*/  LD.E R52, desc[UR4][R120.64+0xdc] ;  /* 0x0000dc0478347980 */ /* 0x000ea2000c101900 */
[----:B------:R-:W-:Y:S01]  /*11500*/  ISETP.GE.AND P0, PT, R51, R218, PT ;  /* 0x000000da3300720c */ /* 0x000fe20003f06270 */
[----:B------:R-:W-:Y:S01]  /*11510*/  VIADD R51, R39, 0x9 ;  /* 0x0000000927337836 */ /* 0x000fe20000000000 */
[----:B------:R-:W-:Y:S02]  /*11520*/  FSEL R44, R44, -INF , P1 ;  /* 0xff8000002c2c7808 */ /* 0x000fe40000800000 */
[-C--:B------:R-:W-:Y:S02]  /*11530*/  ISETP.GE.AND P2, PT, R57, R225.reuse, PT ;  /* 0x000000e13900720c */ /* 0x080fe40003f46270 */
[----:B------:R-:W-:-:S02]  /*11540*/  ISETP.GE.AND P1, PT, R51, R225, PT ;  /* 0x000000e13300720c */ /* 0x000fc40003f26270 */
[----:B------:R-:W-:Y:S02]  /*11550*/  FSEL R44, R44, -INF , !P0 ;  /* 0xff8000002c2c7808 */ /* 0x000fe40004000000 */
[----:B------:R-:W-:Y:S02]  /*11560*/  ISETP.GE.AND P0, PT, R51, R224, PT ;  /* 0x000000e03300720c */ /* 0x000fe40003f06270 */
[----:B------:R-:W-:Y:S01]  /*11570*/  FSEL R42, R45, -INF , P2 ;  /* 0xff8000002d2a7808 */ /* 0x000fe20001000000 */
[----:B------:R-:W-:Y:S01]  /*11580*/  VIADD R45, R39, 0x10 ;  /* 0x00000010272d7836 */ /* 0x000fe20000000000 */
[----:B------:R-:W-:Y:S02]  /*11590*/  FSEL R0, R0, -INF , !P5 ;  /* 0xff80000000007808 */ /* 0x000fe40006800000 */
[----:B------:R-:W-:Y:S02]  /*115a0*/  ISETP.GE.AND P5, PT, R51, R216, PT ;  /* 0x000000d83300720c */ /* 0x000fe40003fa6270 */
[----:B------:R-:W-:-:S02]  /*115b0*/  FSEL R46, R46, -INF , P1 ;  /* 0xff8000002e2e7808 */ /* 0x000fc40000800000 */
[----:B------:R-:W-:Y:S02]  /*115c0*/  ISETP.GE.AND P2, PT, R51, R218, PT ;  /* 0x000000da3300720c */ /* 0x000fe40003f46270 */
[----:B------:R-:W-:Y:S02]  /*115d0*/  FSEL R53, R53, -INF , P0 ;  /* 0xff80000035357808 */ /* 0x000fe40000000000 */
[----:B------:R-:W-:Y:S02]  /*115e0*/  ISETP.GE.AND P4, PT, R57, R216, PT ;  /* 0x000000d83900720c */ /* 0x000fe40003f86270 */
[----:B------:R-:W-:Y:S02]  /*115f0*/  ISETP.GE.AND P3, PT, R45, R225, PT ;  /* 0x000000e12d00720c */ /* 0x000fe40003f66270 */
[----:B------:R-:W-:Y:S02]  /*11600*/  FSEL R74, R46, -INF , !P5 ;  /* 0xff8000002e4a7808 */ /* 0x000fe40006800000 */
[----:B------:R-:W-:-:S02]  /*11610*/  FSEL R46, R53, -INF , !P2 ;  /* 0xff800000352e7808 */ /* 0x000fc40005000000 */
[----:B------:R-:W-:Y:S02]  /*11620*/  FSEL R42, R42, -INF , !P4 ;  /* 0xff8000002a2a7808 */ /* 0x000fe40006000000 */
[----:B------:R-:W-:Y:S02]  /*11630*/  ISETP.GE.AND P2, PT, R7, R224, PT ;  /* 0x000000e00700720c */ /* 0x000fe40003f46270 */
[C---:B------:R-:W-:Y:S02]  /*11640*/  ISETP.GE.AND P4, PT, R45.reuse, R216, PT ;  /* 0x000000d82d00720c */ /* 0x040fe40003f86270 */
[C---:B------:R-:W-:Y:S02]  /*11650*/  ISETP.GE.AND P1, PT, R45.reuse, R224, PT ;  /* 0x000000e02d00720c */ /* 0x040fe40003f26270 */
[----:B------:R-:W-:Y:S01]  /*11660*/  ISETP.GE.AND P6, PT, R45, R218, PT ;  /* 0x000000da2d00720c */ /* 0x000fe20003fc6270 */
[----:B------:R-:W-:Y:S01]  /*11670*/  VIADD R45, R39, 0x18 ;  /* 0x00000018272d7836 */ /* 0x000fe20000000000 */
[----:B-1----:R-:W-:-:S02]  /*11680*/  FSEL R40, R54, -INF , P3 ;  /* 0xff80000036287808 */ /* 0x002fc40001800000 */
[CC--:B------:R-:W-:Y:S02]  /*11690*/  ISETP.GE.AND P0, PT, R7.reuse, R225.reuse, PT ;  /* 0x000000e10700720c */ /* 0x0c0fe40003f06270 */
[C---:B------:R-:W-:Y:S02]  /*116a0*/  ISETP.GE.AND P5, PT, R7.reuse, R216, PT ;  /* 0x000000d80700720c */ /* 0x040fe40003fa6270 */
[----:B------:R-:W-:Y:S01]  /*116b0*/  ISETP.GE.AND P3, PT, R7, R218, PT ;  /* 0x000000da0700720c */ /* 0x000fe20003f66270 */
[----:B------:R-:W-:Y:S01]  /*116c0*/  VIADD R7, R39, 0x19 ;  /* 0x0000001927077836 */ /* 0x000fe20000000000 */
[----:B------:R-:W-:Y:S02]  /*116d0*/  FSEL R12, R70, -INF , P2 ;  /* 0xff800000460c7808 */ /* 0x000fe40001000000 */
[----:B------:R-:W-:Y:S02]  /*116e0*/  FSEL R14, R69, -INF , P1 ;  /* 0xff800000450e7808 */ /* 0x000fe40000800000 */
[----:B------:R-:W-:-:S02]  /*116f0*/  ISETP.GE.AND P1, PT, R45, R225, PT ;  /* 0x000000e12d00720c */ /* 0x000fc40003f26270 */
[----:B------:R-:W-:Y:S02]  /*11700*/  FSEL R38, R67, -INF , P0 ;  /* 0xff80000043267808 */ /* 0x000fe40000000000 */
[----:B------:R-:W-:Y:S02]  /*11710*/  FSEL R12, R12, -INF , !P3 ;  /* 0xff8000000c0c7808 */ /* 0x000fe40005800000 */
[----:B------:R-:W-:Y:S02]  /*11720*/  FSEL R40, R40, -INF , !P4 ;  /* 0xff80000028287808 */ /* 0x000fe40006000000 */
[----:B------:R-:W-:Y:S02]  /*11730*/  FSEL R14, R14, -INF , !P6 ;  /* 0xff8000000e0e7808 */ /* 0x000fe40007000000 */
[----:B------:R-:W-:Y:S02]  /*11740*/  ISETP.GE.AND P3, PT, R7, R224, PT ;  /* 0x000000e00700720c */ /* 0x000fe40003f66270 */
[----:B------:R-:W-:-:S02]  /*11750*/  ISETP.GE.AND P4, PT, R45, R216, PT ;  /* 0x000000d82d00720c */ /* 0x000fc40003f86270 */
[C---:B------:R-:W-:Y:S02]  /*11760*/  ISETP.GE.AND P0, PT, R45.reuse, R224, PT ;  /* 0x000000e02d00720c */ /* 0x040fe40003f06270 */
[----:B------:R-:W-:Y:S01]  /*11770*/  ISETP.GE.AND P6, PT, R45, R218, PT ;  /* 0x000000da2d00720c */ /* 0x000fe20003fc6270 */
[----:B------:R-:W-:Y:S01]  /*11780*/  VIADD R45, R39, 0x20 ;  /* 0x00000020272d7836 */ /* 0x000fe20000000000 */
[----:B------:R-:W-:Y:S02]  /*11790*/  FSEL R38, R38, -INF , !P5 ;  /* 0xff80000026267808 */ /* 0x000fe40006800000 */
[----:B------:R-:W-:Y:S02]  /*117a0*/  FSEL R36, R71, -INF , P1 ;  /* 0xff80000047247808 */ /* 0x000fe40000800000 */
[C---:B------:R-:W-:Y:S02]  /*117b0*/  ISETP.GE.AND P2, PT, R7.reuse, R225, PT ;  /* 0x000000e10700720c */ /* 0x040fe40003f46270 */
[----:B------:R-:W-:-:S02]  /*117c0*/  ISETP.GE.AND P5, PT, R7, R216, PT ;  /* 0x000000d80700720c */ /* 0x000fc40003fa6270 */
[----:B------:R-:W-:Y:S01]  /*117d0*/  ISETP.GE.AND P1, PT, R7, R218, PT ;  /* 0x000000da0700720c */ /* 0x000fe20003f26270 */
[----:B------:R-:W-:Y:S01]  /*117e0*/  VIADD R7, R39, 0x21 ;  /* 0x0000002127077836 */ /* 0x000fe20000000000 */
[----:B------:R-:W-:Y:S02]  /*117f0*/  FSEL R8, R102, -INF , P3 ;  /* 0xff80000066087808 */ /* 0x000fe40001800000 */
[----:B------:R-:W-:Y:S02]  /*11800*/  FSEL R10, R101, -INF , P0 ;  /* 0xff800000650a7808 */ /* 0x000fe40000000000 */
[----:B------:R-:W-:Y:S02]  /*11810*/  ISETP.GE.AND P0, PT, R45, R225, PT ;  /* 0x000000e12d00720c */ /* 0x000fe40003f06270 */
[----:B------:R-:W-:Y:S02]  /*11820*/  FSEL R18, R100, -INF , P2 ;  /* 0xff80000064127808 */ /* 0x000fe40001000000 */
[----:B------:R-:W-:-:S02]  /*11830*/  FSEL R8, R8, -INF , !P1 ;  /* 0xff80000008087808 */ /* 0x000fc40004800000 */
[----:B------:R-:W-:Y:S02]  /*11840*/  FSEL R36, R36, -INF , !P4 ;  /* 0xff80000024247808 */ /* 0x000fe40006000000 */
        /* <DEDUP_REMOVED lines=25> */
[----:B------:R-:W-:Y:S02]  /*119e0*/  FSEL R30, R92, -INF , P2 ;  /* 0xff8000005c1e7808 */ /* 0x000fe40001000000 */
[----:B------:R-:W-:-:S02]  /*119f0*/  ISETP.GE.AND P1, PT, R7, R225, PT ;  /* 0x000000e10700720c */ /* 0x000fc40003f26270 */
[C---:B------:R-:W-:Y:S02]  /*11a00*/  ISETP.GE.AND P5, PT, R7.reuse, R216, PT ;  /* 0x000000d80700720c */ /* 0x040fe40003fa6270 */
[----:B------:R-:W-:Y:S01]  /*11a10*/  ISETP.GE.AND P2, PT, R7, R218, PT ;  /* 0x000000da0700720c */ /* 0x000fe20003f46270 */
[----:B------:R-:W-:Y:S01]  /*11a20*/  VIADD R7, R39, 0x31 ;  /* 0x0000003127077836 */ /* 0x000fe20000000000 */
[----:B------:R-:W-:Y:S02]  /*11a30*/  FSEL R95, R95, -INF , P0 ;  /* 0xff8000005f5f7808 */ /* 0x000fe40000000000 */
[----:B------:R-:W-:Y:S02]  /*11a40*/  FSEL R28, R94, -INF , P3 ;  /* 0xff8000005e1c7808 */ /* 0x000fe40001800000 */
[----:B------:R-:W-:Y:S02]  /*11a50*/  ISETP.GE.AND P3, PT, R45, R225, PT ;  /* 0x000000e12d00720c */ /* 0x000fe40003f66270 */
[----:B------:R-:W-:-:S02]  /*11a60*/  FSEL R93, R93, -INF , P1 ;  /* 0xff8000005d5d7808 */ /* 0x000fc40000800000 */
[-C--:B------:R-:W-:Y:S02]  /*11a70*/  ISETP.GE.AND P1, PT, R45, R224.reuse, PT ;  /* 0x000000e02d00720c */ /* 0x080fe40003f26270 */
[----:B------:R-:W-:Y:S02]  /*11a80*/  FSEL R188, R95, -INF , !P2 ;  /* 0xff8000005fbc7808 */ /* 0x000fe40005000000 */
[----:B------:R-:W-:Y:S02]  /*11a90*/  FSEL R30, R30, -INF , !P4 ;  /* 0xff8000001e1e7808 */ /* 0x000fe40006000000 */
[----:B------:R-:W-:Y:S02]  /*11aa0*/  FSEL R28, R28, -INF , !P6 ;  /* 0xff8000001c1c7808 */ /* 0x000fe40007000000 */
[----:B------:R-:W-:Y:S02]  /*11ab0*/  ISETP.GE.AND P2, PT, R7, R224, PT ;  /* 0x000000e00700720c */ /* 0x000fe40003f46270 */
[----:B------:R-:W-:-:S02]  /*11ac0*/  ISETP.GE.AND P4, PT, R45, R216, PT ;  /* 0x000000d82d00720c */ /* 0x000fc40003f86270 */
[----:B------:R-:W-:Y:S01]  /*11ad0*/  ISETP.GE.AND P6, PT, R45, R218, PT ;  /* 0x000000da2d00720c */ /* 0x000fe20003fc6270 */
[----:B------:R-:W-:Y:S01]  /*11ae0*/  VIADD R45, R39, 0x38 ;  /* 0x00000038272d7836 */ /* 0x000fe20000000000 */
[----:B------:R-:W-:Y:S02]  /*11af0*/  FSEL R192, R93, -INF , !P5 ;  /* 0xff8000005dc07808 */ /* 0x000fe40006800000 */
[----:B------:R-:W-:Y:S02]  /*11b00*/  FSEL R107, R107, -INF , P3 ;  /* 0xff8000006b6b7808 */ /* 0x000fe40001800000 */
[C---:B------:R-:W-:Y:S02]  /*11b10*/  ISETP.GE.AND P0, PT, R7.reuse, R225, PT ;  /* 0x000000e10700720c */ /* 0x040fe40003f06270 */
[C---:B------:R-:W-:Y:S02]  /*11b20*/  ISETP.GE.AND P5, PT, R7.reuse, R216, PT ;  /* 0x000000d80700720c */ /* 0x040fe40003fa6270 */
[----:B------:R-:W-:Y:S01]  /*11b30*/  ISETP.GE.AND P3, PT, R7, R218, PT ;  /* 0x000000da0700720c */ /* 0x000fe20003f66270 */
[----:B------:R-:W-:Y:S01]  /*11b40*/  VIADD R7, R39, 0x39 ;  /* 0x0000003927077836 */ /* 0x000fe20000000000 */
[----:B------:R-:W-:-:S02]  /*11b50*/  FSEL R110, R110, -INF , P1 ;  /* 0xff8000006e6e7808 */ /* 0x000fc40000800000 */
[----:B------:R-:W-:Y:S02]  /*11b60*/  FSEL R111, R111, -INF , P2 ;  /* 0xff8000006f6f7808 */ /* 0x000fe40001000000 */
[----:B------:R-:W-:Y:S02]  /*11b70*/  FSEL R186, R107, -INF , !P4 ;  /* 0xff8000006bba7808 */ /* 0x000fe40006000000 */
[----:B------:R-:W-:Y:S02]  /*11b80*/  ISETP.GE.AND P1, PT, R45, R225, PT ;  /* 0x000000e12d00720c */ /* 0x000fe40003f26270 */
[----:B------:R-:W-:Y:S02]  /*11b90*/  FSEL R109, R109, -INF , P0 ;  /* 0xff8000006d6d7808 */ /* 0x000fe40000000000 */
[----:B------:R-:W-:Y:S02]  /*11ba0*/  FSEL R182, R110, -INF , !P6 ;  /* 0xff8000006eb67808 */ /* 0x000fe40007000000 */
[----:B------:R-:W-:-:S02]  /*11bb0*/  ISETP.GE.AND P4, PT, R45, R216, PT ;  /* 0x000000d82d00720c */ /* 0x000fc40003f86270 */
[C---:B------:R-:W-:Y:S02]  /*11bc0*/  ISETP.GE.AND P0, PT, R45.reuse, R224, PT ;  /* 0x000000e02d00720c */ /* 0x040fe40003f06270 */
[----:B------:R-:W-:Y:S01]  /*11bd0*/  ISETP.GE.AND P6, PT, R45, R218, PT ;  /* 0x000000da2d00720c */ /* 0x000fe20003fc6270 */
[----:B------:R-:W-:Y:S01]  /*11be0*/  VIADD R45, R39, 0x40 ;  /* 0x00000040272d7836 */ /* 0x000fe20000000000 */
[----:B------:R-:W-:Y:S02]  /*11bf0*/  FSEL R132, R111, -INF , !P3 ;  /* 0xff8000006f847808 */ /* 0x000fe40005800000 */
[----:B------:R-:W-:Y:S02]  /*11c00*/  ISETP.GE.AND P3, PT, R7, R224, PT ;  /* 0x000000e00700720c */ /* 0x000fe40003f66270 */
[----:B------:R-:W-:Y:S02]  /*11c10*/  FSEL R128, R109, -INF , !P5 ;  /* 0xff8000006d807808 */ /* 0x000fe40006800000 */
[----:B------:R-:W-:-:S02]  /*11c20*/  FSEL R112, R112, -INF , P1 ;  /* 0xff80000070707808 */ /* 0x000fc40000800000 */
        /* <DEDUP_REMOVED lines=9> */
[-C--:B------:R-:W-:Y:S02]  /*11cc0*/  ISETP.GE.AND P1, PT, R7, R224.reuse, PT ;  /* 0x000000e00700720c */ /* 0x080fe40003f26270 */
[----:B------:R-:W-:Y:S01]  /*11cd0*/  FSEL R178, R29, -INF , P0 ;  /* 0xff8000001db27808 */ /* 0x000fe20000000000 */
[----:B------:R-:W-:Y:S01]  /*11ce0*/  VIADD R29, R39, 0x48 ;  /* 0x00000048271d7836 */ /* 0x000fe20000000000 */
[----:B------:R-:W-:Y:S02]  /*11cf0*/  ISETP.GE.AND P2, PT, R45, R224, PT ;  /* 0x000000e02d00720c */ /* 0x000fe40003f46270 */
[----:B------:R-:W-:-:S02]  /*11d00*/  FSEL R130, R113, -INF , !P5 ;  /* 0xff80000071827808 */ /* 0x000fc40006800000 */
[C---:B------:R-:W-:Y:S02]  /*11d10*/  ISETP.GE.AND P3, PT, R7.reuse, R225, PT ;  /* 0x000000e10700720c */ /* 0x040fe40003f66270 */
[C---:B------:R-:W-:Y:S02]  /*11d20*/  ISETP.GE.AND P5, PT, R7.reuse, R216, PT ;  /* 0x000000d80700720c */ /* 0x040fe40003fa6270 */
[----:B------:R-:W-:Y:S01]  /*11d30*/  ISETP.GE.AND P0, PT, R7, R218, PT ;  /* 0x000000da0700720c */ /* 0x000fe20003f06270 */
[----:B------:R-:W-:Y:S01]  /*11d40*/  VIADD R7, R39, 0x49 ;  /* 0x0000004927077836 */ /* 0x000fe20000000000 */
[----:B------:R-:W-:Y:S02]  /*11d50*/  FSEL R88, R88, -INF , P1 ;  /* 0xff80000058587808 */ /* 0x000fe40000800000 */
[----:B------:R-:W-:Y:S02]  /*11d60*/  FSEL R184, R112, -INF , !P4 ;  /* 0xff80000070b87808 */ /* 0x000fe40006000000 */
[----:B------:R-:W-:-:S02]  /*11d70*/  FSEL R97, R97, -INF , P2 ;  /* 0xff80000061617808 */ /* 0x000fc40001000000 */
[----:B------:R-:W-:Y:S02]  /*11d80*/  ISETP.GE.AND P4, PT, R45, R216, PT ;  /* 0x000000d82d00720c */ /* 0x000fe40003f86270 */
[----:B------:R-:W-:Y:S02]  /*11d90*/  ISETP.GE.AND P2, PT, R29, R225, PT ;  /* 0x000000e11d00720c */ /* 0x000fe40003f46270 */
[----:B------:R-:W-:Y:S02]  /*11da0*/  FSEL R96, R96, -INF , P3 ;  /* 0xff80000060607808 */ /* 0x000fe40001800000 */
[----:B------:R-:W-:Y:S02]  /*11db0*/  FSEL R180, R114, -INF , !P6 ;  /* 0xff80000072b47808 */ /* 0x000fe40007000000 */
[----:B------:R-:W-:Y:S02]  /*11dc0*/  FSEL R156, R88, -INF , !P0 ;  /* 0xff800000589c7808 */ /* 0x000fe40004000000 */
[----:B------:R-:W-:-:S02]  /*11dd0*/  ISETP.GE.AND P6, PT, R45, R218, PT ;  /* 0x000000da2d00720c */ /* 0x000fc40003fc6270 */
[-C--:B------:R-:W-:Y:S02]  /*11de0*/  ISETP.GE.AND P0, PT, R7, R224.reuse, PT ;  /* 0x000000e00700720c */ /* 0x080fe40003f06270 */
[----:B------:R-:W-:Y:S02]  /*11df0*/  FSEL R178, R178, -INF , !P4 ;  /* 0xff800000b2b27808 */ /* 0x000fe40006000000 */
[----:B------:R-:W-:Y:S02]  /*11e00*/  ISETP.GE.AND P3, PT, R29, R224, PT ;  /* 0x000000e01d00720c */ /* 0x000fe40003f66270 */
[----:B------:R-:W-:Y:S01]  /*11e10*/  FSEL R154, R21, -INF , P2 ;  /* 0xff800000159a7808 */ /* 0x000fe20001000000 */
[----:B------:R-:W-:Y:S01]  /*11e20*/  VIADD R21, R39, 0x50 ;  /* 0x0000005027157836 */ /* 0x000fe20000000000 */
[----:B------:R-:W-:Y:S02]  /*11e30*/  ISETP.GE.AND P4, PT, R29, R216, PT ;  /* 0x000000d81d00720c */ /* 0x000fe40003f86270 */
[----:B------:R-:W-:-:S02]  /*11e40*/  FSEL R152, R96, -INF , !P5 ;  /* 0xff80000060987808 */ /* 0x000fc40006800000 */
[C---:B------:R-:W-:Y:S02]  /*11e50*/  ISETP.GE.AND P1, PT, R7.reuse, R225, PT ;  /* 0x000000e10700720c */ /* 0x040fe40003f26270 */
[C---:B------:R-:W-:Y:S02]  /*11e60*/  ISETP.GE.AND P5, PT, R7.reuse, R216, PT ;  /* 0x000000d80700720c */ /* 0x040fe40003fa6270 */
[-C--:B------:R-:W-:Y:S01]  /*11e70*/  ISETP.GE.AND P2, PT, R7, R218.reuse, PT ;  /* 0x000000da0700720c */ /* 0x080fe20003f46270 */
[----:B------:R-:W-:Y:S01]  /*11e80*/  VIADD R7, R39, 0x51 ;  /* 0x0000005127077836 */ /* 0x000fe20000000000 */
[----:B------:R-:W-:Y:S02]  /*11e90*/  FSEL R174, R97, -INF , !P6 ;  /* 0xff80000061ae7808 */ /* 0x000fe40007000000 */
[----:B------:R-:W-:Y:S02]  /*11ea0*/  FSEL R76, R76, -INF , P0 ;  /* 0xff8000004c4c7808 */ /* 0x000fe40000000000 */
[----:B------:R-:W-:-:S02]  /*11eb0*/  ISETP.GE.AND P6, PT, R29, R218, PT ;  /* 0x000000da1d00720c */ /* 0x000fc40003fc6270 */
[----:B------:R-:W-:Y:S02]  /*11ec0*/  FSEL R31, R31, -INF , P3 ;  /* 0xff8000001f1f7808 */ /* 0x000fe40001800000 */
[----:B------:R-:W-:Y:S02]  /*11ed0*/  FSEL R154, R154, -INF , !P4 ;  /* 0xff8000009a9a7808 */ /* 0x000fe40006000000 */
[----:B------:R-:W-:Y:S02]  /*11ee0*/  FSEL R20, R20, -INF , P1 ;  /* 0xff80000014147808 */ /* 0x000fe40000800000 */
[C---:B------:R-:W-:Y:S02]  /*11ef0*/  ISETP.GE.AND P4, PT, R21.reuse, R225, PT ;  /* 0x000000e11500720c */ /* 0x040fe40003f86270 */
[----:B------:R-:W-:Y:S02]  /*11f00*/  ISETP.GE.AND P1, PT, R21, R224, PT ;  /* 0x000000e01500720c */ /* 0x000fe40003f26270 */
[----:B------:R-:W-:-:S02]  /*11f10*/  FSEL R160, R76, -INF , !P2 ;  /* 0xff8000004ca07808 */ /* 0x000fc40005000000 */
[----:B------:R-:W-:Y:S02]  /*11f20*/  FSEL R170, R31, -INF , !P6 ;  /* 0xff8000001faa7808 */ /* 0x000fe40007000000 */
[----:B------:R-:W-:Y:S02]  /*11f30*/  ISETP.GE.AND P2, PT, R7, R224, PT ;  /* 0x000000e00700720c */ /* 0x000fe40003f46270 */
[C---:B------:R-:W-:Y:S02]  /*11f40*/  ISETP.GE.AND P3, PT, R21.reuse, R216, PT ;  /* 0x000000d81500720c */ /* 0x040fe40003f66270 */
[----:B------:R-:W-:Y:S01]  /*11f50*/  ISETP.GE.AND P6, PT, R21, R218, PT ;  /* 0x000000da1500720c */ /* 0x000fe20003fc6270 */
[----:B------:R-:W-:Y:S01]  /*11f60*/  VIADD R21, R39, 0x58 ;  /* 0x0000005827157836 */ /* 0x000fe20000000000 */
[----:B------:R-:W-:Y:S02]  /*11f70*/  FSEL R176, R20, -INF , !P5 ;  /* 0xff80000014b07808 */ /* 0x000fe40006800000 */
[----:B------:R-:W-:-:S02]  /*11f80*/  ISETP.GE.AND P0, PT, R7, R225, PT ;  /* 0x000000e10700720c */ /* 0x000fc40003f06270 */
[----:B------:R-:W-:Y:S02]  /*11f90*/  FSEL R26, R72, -INF , P4 ;  /* 0xff800000481a7808 */ /* 0x000fe40002000000 */
[----:B------:R-:W-:Y:S02]  /*11fa0*/  FSEL R23, R23, -INF , P1 ;  /* 0xff80000017177808 */ /* 0x000fe40000800000 */
[C---:B------:R-:W-:Y:S02]  /*11fb0*/  ISETP.GE.AND P5, PT, R7.reuse, R216, PT ;  /* 0x000000d80700720c */ /* 0x040fe40003fa6270 */
[----:B------:R-:W-:Y:S01]  /*11fc0*/  ISETP.GE.AND P4, PT, R7, R218, PT ;  /* 0x000000da0700720c */ /* 0x000fe20003f86270 */
[----:B------:R-:W-:Y:S01]  /*11fd0*/  VIADD R7, R39, 0x59 ;  /* 0x0000005927077836 */ /* 0x000fe20000000000 */
[----:B------:R-:W-:Y:S02]  /*11fe0*/  FSEL R73, R73, -INF , P2 ;  /* 0xff80000049497808 */ /* 0x000fe40001000000 */
[----:B------:R-:W-:-:S02]  /*11ff0*/  FSEL R26, R26, -INF , !P3 ;  /* 0xff8000001a1a7808 */ /* 0x000fc40005800000 */
[----:B------:R-:W-:Y:S02]  /*12000*/  FSEL R22, R22, -INF , P0 ;  /* 0xff80000016167808 */ /* 0x000fe40000000000 */
[----:B------:R-:W-:Y:S02]  /*12010*/  FSEL R166, R23, -INF , !P6 ;  /* 0xff80000017a67808 */ /* 0x000fe40007000000 */
[C---:B------:R-:W-:Y:S02]  /*12020*/  ISETP.GE.AND P3, PT, R21.reuse, R225, PT ;  /* 0x000000e11500720c */ /* 0x040fe40003f66270 */
[C---:B------:R-:W-:Y:S02]  /*12030*/  ISETP.GE.AND P1, PT, R21.reuse, R216, PT ;  /* 0x000000d81500720c */ /* 0x040fe40003f26270 */
[C---:B------:R-:W-:Y:S02]  /*12040*/  ISETP.GE.AND P0, PT, R21.reuse, R224, PT ;  /* 0x000000e01500720c */ /* 0x040fe40003f06270 */
[----:B------:R-:W-:Y:S01]  /*12050*/  ISETP.GE.AND P6, PT, R21, R218, PT ;  /* 0x000000da1500720c */ /* 0x000fe20003fc6270 */
[----:B------:R-:W-:Y:S01]  /*12060*/  VIADD R21, R39, 0x60 ;  /* 0x0000006027157836 */ /* 0x000fe20000000000 */
[----:B------:R-:W-:-:S02]  /*12070*/  FSEL R164, R73, -INF , !P4 ;  /* 0xff80000049a47808 */ /* 0x000fc40006000000 */
[C---:B------:R-:W-:Y:S02]  /*12080*/  ISETP.GE.AND P2, PT, R7.reuse, R225, PT ;  /* 0x000000e10700720c */ /* 0x040fe40003f46270 */
[C---:B------:R-:W-:Y:S02]  /*12090*/  ISETP.GE.AND P4, PT, R7.reuse, R224, PT ;  /* 0x000000e00700720c */ /* 0x040fe40003f86270 */
[----:B------:R-:W-:Y:S02]  /*120a0*/  FSEL R24, R22, -INF , !P5 ;  /* 0xff80000016187808 */ /* 0x000fe40006800000 */
[----:B------:R-:W-:Y:S02]  /*120b0*/  FSEL R60, R60, -INF , P3 ;  /* 0xff8000003c3c7808 */ /* 0x000fe40001800000 */
[C---:B------:R-:W-:Y:S02]  /*120c0*/  ISETP.GE.AND P5, PT, R7.reuse, R216, PT ;  /* 0x000000d80700720c */ /* 0x040fe40003fa6270 */
[----:B------:R-:W-:Y:S01]  /*120d0*/  ISETP.GE.AND P3, PT, R7, R218, PT ;  /* 0x000000da0700720c */ /* 0x000fe20003f66270 */
[----:B------:R-:W-:Y:S01]  /*120e0*/  VIADD R7, R39, 0x61 ;  /* 0x0000006127077836 */ /* 0x000fe20000000000 */
[----:B------:R-:W-:-:S02]  /*120f0*/  FSEL R62, R62, -INF , P0 ;  /* 0xff8000003e3e7808 */ /* 0x000fc40000000000 */
[----:B------:R-:W-:Y:S02]  /*12100*/  ISETP.GE.AND P0, PT, R21, R225, PT ;  /* 0x000000e11500720c */ /* 0x000fe40003f06270 */
[----:B------:R-:W-:Y:S02]  /*12110*/  FSEL R61, R61, -INF , P2 ;  /* 0xff8000003d3d7808 */ /* 0x000fe40001000000 */
[----:B------:R-:W-:Y:S02]  /*12120*/  FSEL R33, R33, -INF , P4 ;  /* 0xff80000021217808 */ /* 0x000fe40002000000 */
[----:B------:R-:W-:Y:S02]  /*12130*/  FSEL R172, R60, -INF , !P1 ;  /* 0xff8000003cac7808 */ /* 0x000fe40004800000 */
[----:B------:R-:W-:Y:S02]  /*12140*/  ISETP.GE.AND P1, PT, R21, R216, PT ;  /* 0x000000d81500720c */ /* 0x000fe40003f26270 */
        /* <DEDUP_REMOVED lines=9> */
[----:B------:R-:W-:Y:S02]  /*121e0*/  ISETP.GE.AND P6, PT, R21, R224, PT ;  /* 0x000000e01500720c */ /* 0x000fe40003fc6270 */
[----:B------:R-:W-:Y:S02]  /*121f0*/  FSEL R150, R16, -INF , !P1 ;  /* 0xff80000010967808 */ /* 0x000fe40004800000 */
[-C--:B------:R-:W-:Y:S02]  /*12200*/  ISETP.GE.AND P1, PT, R39, R225.reuse, PT ;  /* 0x000000e12700720c */ /* 0x080fe40003f26270 */
[----:B------:R-:W-:Y:S02]  /*12210*/  FSEL R148, R17, -INF , P5 ;  /* 0xff80000011947808 */ /* 0x000fe40002800000 */
[----:B------:R-:W-:Y:S02]  /*12220*/  ISETP.GE.AND P5, PT, R7, R225, PT ;  /* 0x000000e10700720c */ /* 0x000fe40003fa6270 */
[----:B------:R-:W-:-:S02]  /*12230*/  FSEL R35, R35, -INF , P6 ;  /* 0xff80000023237808 */ /* 0x000fc40003000000 */
[-C--:B------:R-:W-:Y:S02]  /*12240*/  ISETP.GE.AND P6, PT, R39, R216.reuse, PT ;  /* 0x000000d82700720c */ /* 0x080fe40003fc6270 */
[----:B------:R-:W-:Y:S02]  /*12250*/  FSEL R5, R5, -INF , P1 ;  /* 0xff80000005057808 */ /* 0x000fe40000800000 */
[----:B------:R-:W-:Y:S02]  /*12260*/  FSEL R19, R19, -INF , P0 ;  /* 0xff80000013137808 */ /* 0x000fe40000000000 */
[----:B------:R-:W-:Y:S02]  /*12270*/  FSEL R48, R48, -INF , P5 ;  /* 0xff80000030307808 */ /* 0x000fe40002800000 */
[C---:B------:R-:W-:Y:S02]  /*12280*/  ISETP.GE.AND P0, PT, R7.reuse, R216, PT ;  /* 0x000000d80700720c */ /* 0x040fe40003f06270 */
[----:B------:R-:W-:-:S02]  /*12290*/  ISETP.GE.AND P5, PT, R7, R224, PT ;  /* 0x000000e00700720c */ /* 0x000fc40003fa6270 */
[----:B------:R-:W-:Y:S02]  /*122a0*/  ISETP.GE.AND P1, PT, R7, R218, PT ;  /* 0x000000da0700720c */ /* 0x000fe40003f26270 */
[----:B------:R-:W-:-:S04]  /*122b0*/  FSEL R7, R5, -INF , !P6 ;  /* 0xff80000005077808 */ /* 0x000fc80007000000 */
[----:B------:R-:W-:-:S04]  /*122c0*/  FMNMX3.FTZ R5, R7, R0, R42, !PT ;  /* 0x0000000007057276 */ /* 0x000fc8000781002a */
[----:B------:R-:W-:Y:S02]  /*122d0*/  FMNMX3.FTZ R5, R5, R74, R40, !PT ;  /* 0x0000004a05057276 */ /* 0x000fe40007810028 */
[----:B------:R-:W-:Y:S02]  /*122e0*/  FSEL R146, R48, -INF , !P0 ;  /* 0xff80000030927808 */ /* 0x000fe40004000000 */
[----:B------:R-:W-:Y:S02]  /*122f0*/  FMNMX3.FTZ R5, R5, R38, R36, !PT ;  /* 0x0000002605057276 */ /* 0x000fe40007810024 */
[----:B------:R-:W-:Y:S02]  /*12300*/  ISETP.GE.AND P0, PT, R39, R224, PT ;  /* 0x000000e02700720c */ /* 0x000fe40003f06270 */
[----:B------:R-:W-:Y:S02]  /*12310*/  FSEL R27, R27, -INF , P5 ;  /* 0xff8000001b1b7808 */ /* 0x000fe40002800000 */
[----:B------:R-:W-:-:S02]  /*12320*/  FMNMX3.FTZ R5, R5, R18, R34, !PT ;  /* 0x0000001205057276 */ /* 0x000fc40007810022 */
[-C--:B------:R-:W-:Y:S02]  /*12330*/  ISETP.GE.AND P5, PT, R39, R218.reuse, PT ;  /* 0x000000da2700720c */ /* 0x080fe40003fa6270 */
[----:B------:R-:W-:Y:S02]  /*12340*/  FSEL R6, R6, -INF , P0 ;  /* 0xff80000006067808 */ /* 0x000fe40000000000 */
[----:B------:R-:W-:Y:S02]  /*12350*/  ISETP.GE.AND P2, PT, R21, R218, PT ;  /* 0x000000da1500720c */ /* 0x000fe40003f46270 */
[----:B------:R-:W-:Y:S01]  /*12360*/  FMNMX3.FTZ R21, R5, R194, R30, !PT ;  /* 0x000000c205157276 */ /* 0x000fe2000781001e */
[----:B------:R-:W-:Y:S01]  /*12370*/  VIADD R17, R39, 0x69 ;  /* 0x0000006927117836 */ /* 0x000fe20000000000 */
[----:B------:R-:W-:Y:S02]  /*12380*/  FSEL R5, R6, -INF , !P5 ;  /* 0xff80000006057808 */ /* 0x000fe40006800000 */
[----:B------:R-:W-:-:S02]  /*12390*/  FSEL R142, R35, -INF , !P2 ;  /* 0xff800000238e7808 */ /* 0x000fc40005000000 */
[----:B------:R-:W-:Y:S02]  /*123a0*/  FMNMX3.FTZ R23, R5, R44, R68, !PT ;  /* 0x0000002c05177276 */ /* 0x000fe40007810044 */
[----:B------:R-:W-:Y:S02]  /*123b0*/  ISETP.GE.AND P2, PT, R17, R225, PT ;  /* 0x000000e11100720c */ /* 0x000fe40003f46270 */
[----:B------:R-:W-:Y:S02]  /*123c0*/  FMNMX3.FTZ R21, R21, R192, R186, !PT ;  /* 0x000000c015157276 */ /* 0x000fe400078100ba */
[----:B------:R-:W-:Y:S02]  /*123d0*/  FMNMX3.FTZ R23, R23, R46, R14, !PT ;  /* 0x0000002e17177276 */ /* 0x000fe4000781000e */
[----:B------:R-:W-:Y:S02]  /*123e0*/  FSEL R148, R148, -INF , !P4 ;  /* 0xff80000094947808 */ /* 0x000fe40006000000 */
[----:B------:R-:W-:Y:S01]  /*123f0*/  FSEL R140, R19, -INF , !P3 ;  /* 0xff800000138c7808 */ /* 0x000fe20005800000 */
[----:B------:R-:W-:Y:S01]  /*12400*/  VIADD R19, R39, 0x71 ;  /* 0x0000007127137836 */ /* 0x000fe20000000000 */
[----:B------:R-:W-:-:S02]  /*12410*/  ISETP.GE.AND P4, PT, R17, R216, PT ;  /* 0x000000d81100720c */ /* 0x000fc40003f86270 */
[----:B------:R-:W-:Y:S02]  /*12420*/  FSEL R25, R25, -INF , P2 ;  /* 0xff80000019197808 */ /* 0x000fe40001000000 */
[----:B------:R-:W-:Y:S02]  /*12430*/  FMNMX3.FTZ R21, R21, R128, R184, !PT ;  /* 0x0000008015157276 */ /* 0x000fe400078100b8 */
[----:B------:R-:W-:Y:S02]  /*12440*/  FMNMX3.FTZ R23, R23, R12, R10, !PT ;  /* 0x0000000c17177276 */ /* 0x000fe4000781000a */
[----:B------:R-:W-:Y:S02]  /*12450*/  FSEL R144, R25, -INF , !P4 ;  /* 0xff80000019907808 */ /* 0x000fe40006000000 */
[----:B------:R-:W-:Y:S02]  /*12460*/  ISETP.GE.AND P4, PT, R19, R225, PT ;  /* 0x000000e11300720c */ /* 0x000fe40003f86270 */
[----:B------:R-:W-:-:S02]  /*12470*/  FMNMX3.FTZ R21, R21, R130, R178, !PT ;  /* 0x0000008215157276 */ /* 0x000fc400078100b2 */
[----:B------:R-:W-:Y:S02]  /*12480*/  FMNMX3.FTZ R23, R23, R8, R32, !PT ;  /* 0x0000000817177276 */ /* 0x000fe40007810020 */
[C---:B------:R-:W-:Y:S02]  /*12490*/  ISETP.GE.AND P3, PT, R17.reuse, R224, PT ;  /* 0x000000e01100720c */ /* 0x040fe40003f66270 */
[----:B------:R-:W-:Y:S01]  /*124a0*/  ISETP.GE.AND P6, PT, R17, R218, PT ;  /* 0x000000da1100720c */ /* 0x000fe20003fc6270 */
[----:B------:R-:W-:Y:S01]  /*124b0*/  VIADD R17, R39, 0x70 ;  /* 0x0000007027117836 */ /* 0x000fe20000000000 */
[----:B------:R-:W-:Y:S02]  /*124c0*/  FSEL R124, R15, -INF , P4 ;  /* 0xff8000000f7c7808 */ /* 0x000fe40002000000 */
[----:B------:R-:W-:Y:S02]  /*124d0*/  FMNMX3.FTZ R21, R21, R152, R154, !PT ;  /* 0x0000009815157276 */ /* 0x000fe4000781009a */
[----:B------:R-:W-:-:S02]  /*124e0*/  FMNMX3.FTZ R15, R23, R190, R28, !PT ;  /* 0x000000be170f7276 */ /* 0x000fc4000781001c */
[----:B------:R-:W-:Y:S02]  /*124f0*/  ISETP.GE.AND P2, PT, R17, R225, PT ;  /* 0x000000e11100720c */ /* 0x000fe40003f46270 */
[----:B------:R-:W-:Y:S02]  /*12500*/  FMNMX3.FTZ R21, R21, R176, R26, !PT ;  /* 0x000000b015157276 */ /* 0x000fe4000781001a */
[----:B------:R-:W-:Y:S02]  /*12510*/  FMNMX3.FTZ R15, R15, R188, R182, !PT ;  /* 0x000000bc0f0f7276 */ /* 0x000fe400078100b6 */
[----:B------:R-:W-:Y:S02]  /*12520*/  FSEL R136, R27, -INF , !P1 ;  /* 0xff8000001b887808 */ /* 0x000fe40004800000 */
[C---:B------:R-:W-:Y:S02]  /*12530*/  ISETP.GE.AND P1, PT, R17.reuse, R216, PT ;  /* 0x000000d81100720c */ /* 0x040fe40003f26270 */
[----:B------:R-:W-:-:S02]  /*12540*/  ISETP.GE.AND P0, PT, R17, R224, PT ;  /* 0x000000e01100720c */ /* 0x000fc40003f06270 */
[----:B------:R-:W-:Y:S01]  /*12550*/  ISETP.GE.AND P5, PT, R17, R218, PT ;  /* 0x000000da1100720c */ /* 0x000fe20003fa6270 */
[----:B------:R-:W-:Y:S01]  /*12560*/  VIADD R17, R39, 0x78 ;  /* 0x0000007827117836 */ /* 0x000fe20000000000 */
[----:B------:R-:W-:Y:S02]  /*12570*/  FSEL R49, R49, -INF , P2 ;  /* 0xff80000031317808 */ /* 0x000fe40001000000 */
[----:B------:R-:W-:Y:S02]  /*12580*/  FMNMX3.FTZ R21, R21, R24, R172, !PT ;  /* 0x0000001815157276 */ /* 0x000fe400078100ac */
[----:B------:R-:W-:Y:S01]  /*12590*/  FMNMX3.FTZ R15, R15, R132, R180, !PT ;  /* 0x000000840f0f7276 */ /* 0x000fe200078100b4 */
[----:B------:R-:W-:Y:S01]  /*125a0*/  VIADD R39, R39, 0x79 ;  /* 0x0000007927277836 */ /* 0x000fe20000000000 */
[----:B------:R-:W-:Y:S02]  /*125b0*/  ISETP.GE.AND P2, PT, R19, R216, PT ;  /* 0x000000d81300720c */ /* 0x000fe40003f46270 */
[----:B------:R-:W-:-:S02]  /*125c0*/  FSEL R126, R49, -INF , !P1 ;  /* 0xff800000317e7808 */ /* 0x000fc40004800000 */
[-C--:B------:R-:W-:Y:S02]  /*125d0*/  ISETP.GE.AND P1, PT, R17, R225.reuse, PT ;  /* 0x000000e11100720c */ /* 0x080fe40003f26270 */
        /* <DEDUP_REMOVED lines=13> */
[----:B------:R-:W-:Y:S02]  /*126b0*/  FSEL R62, R37, -INF , !P1 ;  /* 0xff800000253e7808 */ /* 0x000fe40004800000 */
[----:B------:R-:W-:Y:S02]  /*126c0*/  FMNMX3.FTZ R21, R21, R124, R122, !PT ;  /* 0x0000007c15157276 */ /* 0x000fe4000781007a */
[----:B------:R-:W-:Y:S02]  /*126d0*/  FMNMX3.FTZ R15, R15, R164, R162, !PT ;  /* 0x000000a40f0f7276 */ /* 0x000fe400078100a2 */
[----:B------:R-:W-:-:S02]  /*126e0*/  ISETP.GE.AND P2, PT, R19, R224, PT ;  /* 0x000000e01300720c */ /* 0x000fc40003f46270 */
[----:B------:R-:W-:Y:S02]  /*126f0*/  ISETP.GE.AND P1, PT, R17, R224, PT ;  /* 0x000000e01100720c */ /* 0x000fe40003f26270 */
[----:B------:R-:W-:Y:S02]  /*12700*/  FMNMX.FTZ R2, R62, R21, !PT ;  /* 0x000000153e027209 */ /* 0x000fe40007810000 */
[----:B------:R-:W-:Y:S02]  /*12710*/  FSEL R134, R9, -INF , P3 ;  /* 0xff80000009867808 */ /* 0x000fe40001800000 */
[----:B------:R-:W-:Y:S02]  /*12720*/  FSEL R11, R11, -INF , P0 ;  /* 0xff8000000b0b7808 */ /* 0x000fe40000000000 */
[----:B------:R-:W-:Y:S01]  /*12730*/  FMNMX3.FTZ R15, R15, R158, R142, !PT ;  /* 0x0000009e0f0f7276 */ /* 0x000fe2000781008e */
[----:B------:R-:W1:Y:S01]  /*12740*/  SHFL.BFLY PT, R9, R2, 0x2, 0x1f ;  /* 0x0c401f0002097f89 */ /* 0x000e6200000e0000 */
[----:B------:R-:W-:-:S02]  /*12750*/  ISETP.GE.AND P4, PT, R19, R218, PT ;  /* 0x000000da1300720c */ /* 0x000fc40003f86270 */
[----:B------:R-:W-:Y:S02]  /*12760*/  ISETP.GE.AND P3, PT, R17, R218, PT ;  /* 0x000000da1100720c */ /* 0x000fe40003f66270 */
[----:B------:R-:W-:Y:S02]  /*12770*/  ISETP.GE.AND P0, PT, R39, R224, PT ;  /* 0x000000e02700720c */ /* 0x000fe40003f06270 */
[----:B------:R-:W-:Y:S02]  /*12780*/  FSEL R13, R13, -INF , P2 ;  /* 0xff8000000d0d7808 */ /* 0x000fe40001000000 */
[----:B------:R-:W-:Y:S02]  /*12790*/  FSEL R43, R43, -INF , P1 ;  /* 0xff8000002b2b7808 */ /* 0x000fe40000800000 */
[----:B------:R-:W-:Y:S02]  /*127a0*/  FSEL R134, R134, -INF , !P6 ;  /* 0xff80000086867808 */ /* 0x000fe40007000000 */
[----:B------:R-:W-:-:S02]  /*127b0*/  FSEL R60, R11, -INF , !P5 ;  /* 0xff8000000b3c7808 */ /* 0x000fc40006800000 */
[----:B------:R-:W-:Y:S02]  /*127c0*/  FMNMX3.FTZ R15, R15, R140, R136, !PT ;  /* 0x0000008c0f0f7276 */ /* 0x000fe40007810088 */
[----:B------:R-:W-:Y:S02]  /*127d0*/  ISETP.GE.AND P2, PT, R39, R218, PT ;  /* 0x000000da2700720c */ /* 0x000fe40003f46270 */
[----:B------:R-:W-:Y:S02]  /*127e0*/  FSEL R3, R3, -INF , P0 ;  /* 0xff80000003037808 */ /* 0x000fe40000000000 */
[----:B---3--:R-:W-:Y:S02]  /*127f0*/  FSEL R58, R13, -INF , !P4 ;  /* 0xff8000000d3a7808 */ /* 0x008fe40006000000 */
[----:B------:R-:W-:Y:S02]  /*12800*/  FSEL R56, R43, -INF , !P3 ;  /* 0xff8000002b387808 */ /* 0x000fe40005800000 */
[----:B------:R-:W-:-:S02]  /*12810*/  FMNMX3.FTZ R15, R15, R134, R60, !PT ;  /* 0x000000860f0f7276 */ /* 0x000fc4000781003c */
[----:B------:R-:W-:Y:S02]  /*12820*/  FSEL R54, R3, -INF , !P2 ;  /* 0xff80000003367808 */ /* 0x000fe40005000000 */
[----:B------:R-:W-:-:S04]  /*12830*/  FMNMX3.FTZ R11, R15, R58, R56, !PT ;  /* 0x0000003a0f0b7276 */ /* 0x000fc80007810038 */
[----:B------:R-:W-:-:S05]  /*12840*/  FMNMX.FTZ R11, R54, R11, !PT ;  /* 0x0000000b360b7209 */ /* 0x000fca0007810000 */
[----:B------:R-:W3:Y:S01]  /*12850*/  SHFL.BFLY PT, R6, R11, 0x2, 0x1f ;  /* 0x0c401f000b067f89 */ /* 0x000ee200000e0000 */
[----:B-1----:R-:W-:-:S05]  /*12860*/  FMNMX.FTZ R9, R2, R9, !PT ;  /* 0x0000000902097209 */ /* 0x002fca0007810000 */
[----:B------:R-:W1:Y:S01]  /*12870*/  SHFL.BFLY PT, R2, R9, 0x1, 0x1f ;  /* 0x0c201f0009027f89 */ /* 0x000e6200000e0000 */
[----:B------:R-:W5:Y:S01]  /*12880*/  S2UR UR6, SR_CgaCtaId ;  /* 0x00000000000679c3 */ /* 0x000f620000008800 */
[----:B---3--:R-:W-:-:S05]  /*12890*/  FMNMX.FTZ R6, R11, R6, !PT ;  /* 0x000000060b067209 */ /* 0x008fca0007810000 */
[----:B------:R-:W3:Y:S01]  /*128a0*/  SHFL.BFLY PT, R3, R6, 0x1, 0x1f ;  /* 0x0c201f0006037f89 */ /* 0x000ee200000e0000 */
[----:B-1----:R-:W-:Y:S01]  /*128b0*/  FMNMX.FTZ R2, R9, R2, !PT ;  /* 0x0000000209027209 */ /* 0x002fe20007810000 */
[----:B------:R-:W-:-:S03]  /*128c0*/  UMOV UR7, 0x400 ;  /* 0x0000040000077882 */ /* 0x000fc60000000000 */
[----:B------:R-:W-:Y:S01]  /*128d0*/  FSETP.NEU.FTZ.AND P0, PT, R2, -INF , PT ;  /* 0xff8000000200780b */ /* 0x000fe20003f1d000 */
[----:B--2---:R-:W-:Y:S01]  /*128e0*/  FMUL.FTZ R53, R52, R2 ;  /* 0x0000000234357220 */ /* 0x004fe20000410000 */
[----:B-----5:R-:W-:-:S04]  /*128f0*/  ULEA UR6, UR6, UR7, 0x18 ;  /* 0x0000000706067291 */ /* 0x020fc8000f8ec0ff */
[----:B------:R-:W-:Y:S02]  /*12900*/  FSEL R53, R53, RZ, P0 ;  /* 0x000000ff35357208 */ /* 0x000fe40000000000 */
[----:B------:R-:W-:-:S03]  /*12910*/  LEA R197, R47, UR6, 0x1 ;  /* 0x000000062fc57c11 */ /* 0x000fc6000f8e08ff */
[-CC-:B------:R-:W-:Y:S02]  /*12920*/  FFMA.FTZ R49, R0, R52.reuse, -R53.reuse ;  /* 0x0000003400317223 */ /* 0x180fe40000010835 */
[----:B------:R-:W1:Y:S01]  /*12930*/  LDSM.16.MT88.4 R108, [R197+0x9000] ;  /* 0x00900000c56c783b */ /* 0x000e620000004200 */
[-CC-:B------:R-:W-:Y:S01]  /*12940*/  FFMA.FTZ R45, R42, R52.reuse, -R53.reuse ;  /* 0x000000342a2d7223 */ /* 0x180fe20000010835 */
[----:B------:R-:W-:Y:S02]  /*12950*/  FFMA.FTZ R50, R7, R52, -R53 ;  /* 0x0000003407327223 */ /* 0x000fe40000010835 */
[----:B------:R-:W-:Y:S01]  /*12960*/  LDSM.16.MT88.4 R92, [R197+0xb000] ;  /* 0x00b00000c55c783b */ /* 0x000fe20000004200 */
[----:B---3--:R-:W-:-:S03]  /*12970*/  FMNMX.FTZ R0, R6, R3, !PT ;  /* 0x0000000306007209 */ /* 0x008fc60007810000 */
[----:B------:R-:W-:Y:S01]  /*12980*/  LDSM.16.MT88.4 R76, [R197+0xd000] ;  /* 0x00d00000c54c783b */ /* 0x000fe20000004200 */
[----:B------:R-:W-:Y:S01]  /*12990*/  FSETP.NEU.FTZ.AND P0, PT, R0, -INF , PT ;  /* 0xff8000000000780b */ /* 0x000fe20003f1d000 */
[----:B------:R-:W-:Y:S01]  /*129a0*/  FMUL.FTZ R51, R52, R0 ;  /* 0x0000000034337220 */ /* 0x000fe20000410000 */
[----:B------:R-:W-:-:S04]  /*129b0*/  IMAD R123, R4, 0x2, R197 ;  /* 0x00000002047b7824 */ /* 0x000fc800078e02c5 */
[----:B------:R-:W-:Y:S01]  /*129c0*/  FSEL R51, R51, RZ, P0 ;  /* 0x000000ff33337208 */ /* 0x000fe20000000000 */
[----:B------:R-:W2:Y:S01]  /*129d0*/  LDSM.16.MT88.4 R100, [R123+0x9000] ;  /* 0x009000007b64783b */ /* 0x000ea20000004200 */
[----:B------:R-:W-:-:S03]  /*129e0*/  FFMA.FTZ R42, R74, R52, -R53 ;  /* 0x000000344a2a7223 */ /* 0x000fc60000010835 */
[-CC-:B------:R-:W-:Y:S01]  /*129f0*/  FFMA.FTZ R47, R44, R52.reuse, -R51.reuse ;  /* 0x000000342c2f7223 */ /* 0x180fe20000010833 */
[-CC-:B------:R-:W-:Y:S01]  /*12a00*/  FFMA.FTZ R48, R5, R52.reuse, -R51.reuse ;  /* 0x0000003405307223 */ /* 0x180fe20000010833 */
[-CC-:B------:R-:W-:Y:S01]  /*12a10*/  FFMA.FTZ R44, R68, R52.reuse, -R51.reuse ;  /* 0x00000034442c7223 */ /* 0x180fe20000010833 */
[-C--:B------:R-:W-:Y:S01]  /*12a20*/  FFMA.FTZ R43, R46, R52.reuse, -R51 ;  /* 0x000000342e2b7223 */ /* 0x080fe20000010833 */
[----:B------:R-:W3:Y:S04]  /*12a30*/  LDSM.16.MT88.4 R84, [R123+0xb000] ;  /* 0x00b000007b54783b */ /* 0x000ee80000004200 */
[----:B------:R-:W5:Y:S01]  /*12a40*/  LDSM.16.MT88.4 R4, [R123+0xd000] ;  /* 0x00d000007b04783b */ /* 0x000f620000004200 */
[----:B------:R-:W-:Y:S01]  /*12a50*/  MUFU.EX2 R50, R50 ;  /* 0x0000003200327308 */ /* 0x000fe20000000800 */
[----:B------:R-:W-:-:S02]  /*12a60*/  FFMA.FTZ R37, R18, R52, -R53 ;  /* 0x0000003412257223 */ /* 0x000fc40000010835 */
[----:B------:R-:W4:Y:S01]  /*12a70*/  LDSM.16.MT88.4 R16, [R197+0x9400] ;  /* 0x00940000c510783b */ /* 0x000f220000004200 */
[----:B------:R-:W-:-:S03]  /*12a80*/  FFMA.FTZ R41, R38, R52, -R53 ;  /* 0x0000003426297223 */ /* 0x000fc60000010835 */
[----:B------:R-:W-:Y:S01]  /*12a90*/  LDSM.16.MT88.4 R20, [R123+0xb400] ;  /* 0x00b400007b14783b */ /* 0x000fe20000004200 */
[----:B------:R-:W1:Y:S08]  /*12aa0*/  MUFU.EX2 R49, R49 ;  /* 0x0000003100317308 */ /* 0x000e700000000800 */
[----:B------:R-:W-:Y:S08]  /*12ab0*/  MUFU.EX2 R45, R45 ;  /* 0x0000002d002d7308 */ /* 0x000ff00000000800 */
[----:B------:R-:W2:Y:S08]  /*12ac0*/  MUFU.EX2 R42, R42 ;  /* 0x0000002a002a7308 */ /* 0x000eb00000000800 */
[----:B------:R-:W-:Y:S08]  /*12ad0*/  MUFU.EX2 R48, R48 ;  /* 0x0000003000307308 */ /* 0x000ff00000000800 */
[----:B------:R-:W3:Y:S08]  /*12ae0*/  MUFU.EX2 R47, R47 ;  /* 0x0000002f002f7308 */ /* 0x000ef00000000800 */
[----:B------:R-:W-:Y:S08]  /*12af0*/  MUFU.EX2 R44, R44 ;  /* 0x0000002c002c7308 */ /* 0x000ff00000000800 */
[----:B------:R-:W5:Y:S01]  /*12b00*/  MUFU.EX2 R43, R43 ;  /* 0x0000002b002b7308 */ /* 0x000f620000000800 */
[-C--:B------:R-:W-:Y:S01]  /*12b10*/  FFMA.FTZ R46, R40, R52.reuse, -R53 ;  /* 0x00000034282e7223 */ /* 0x080fe20000010835 */
[-CC-:B------:R-:W-:Y:S01]  /*12b20*/  FFMA.FTZ R40, R14, R52.reuse, -R51.reuse ;  /* 0x000000340e287223 */ /* 0x180fe20000010833 */
[-C--:B------:R-:W-:Y:S01]  /*12b30*/  FFMA.FTZ R39, R12, R52.reuse, -R51 ;  /* 0x000000340c277223 */ /* 0x080fe20000010833 */
[-C--:B------:R-:W-:Y:S01]  /*12b40*/  FFMA.FTZ R38, R36, R52.reuse, -R53 ;  /* 0x0000003424267223 */ /* 0x080fe20000010835 */
[----:B------:R-:W4:Y:S01]  /*12b50*/  LDSM.16.MT88.4 R12, [R123+0x9400] ;  /* 0x009400007b0c783b */ /* 0x000f220000004200 */
[-CC-:B------:R-:W-:Y:S01]  /*12b60*/  FFMA.FTZ R36, R10, R52.reuse, -R51.reuse ;  /* 0x000000340a247223 */ /* 0x180fe20000010833 */
[----:B------:R-:W-:Y:S01]  /*12b70*/  FFMA.FTZ R35, R8, R52, -R51 ;  /* 0x0000003408237223 */ /* 0x000fe20000010833 */
[----:B-1----:R-:W-:-:S02]  /*12b80*/  F2FP.F16.F32.PACK_AB R68, R49, R50 ;  /* 0x000000323144723e */ /* 0x002fc400000000ff */
[----:B--2---:R-:W-:Y:S02]  /*12b90*/  F2FP.F16.F32.PACK_AB R70, R42, R45 ;  /* 0x0000002d2a46723e */ /* 0x004fe400000000ff */
[----:B---3--:R-:W-:Y:S01]  /*12ba0*/  F2FP.F16.F32.PACK_AB R69, R47, R48 ;  /* 0x000000302f45723e */ /* 0x008fe200000000ff */
[----:B------:R-:W-:Y:S01]  /*12bb0*/  MUFU.EX2 R46, R46 ;  /* 0x0000002e002e7308 */ /* 0x000fe20000000800 */
[----:B------:R-:W1:Y:S01]  /*12bc0*/  LDSM.16.MT88.4 R8, [R197+0xb400] ;  /* 0x00b40000c508783b */ /* 0x000e620000004200 */
[----:B-----5:R-:W-:-:S06]  /*12bd0*/  F2FP.F16.F32.PACK_AB R71, R43, R44 ;  /* 0x0000002c2b47723e */ /* 0x020fcc00000000ff */
[----:B------:R-:W2:Y:S01]  /*12be0*/  MUFU.EX2 R41, R41 ;  /* 0x0000002900297308 */ /* 0x000ea20000000800 */
[C---:B------:R-:W-:Y:S07]  /*12bf0*/  HMMA.16816.F32 R112, R68.reuse, R108, RZ ;  /* 0x0000006c4470723c */ /* 0x040fee00000018ff */
[----:B------:R-:W-:Y:S01]  /*12c00*/  MUFU.EX2 R38, R38 ;  /* 0x0000002600267308 */ /* 0x000fe20000000800 */
[C---:B------:R-:W-:Y:S07]  /*12c10*/  HMMA.16816.F32 R108, R68.reuse, R110, RZ ;  /* 0x0000006e446c723c */ /* 0x040fee00000018ff */
[----:B------:R-:W-:Y:S08]  /*12c20*/  MUFU.EX2 R37, R37 ;  /* 0x0000002500257308 */ /* 0x000ff00000000800 */
[----:B------:R-:W-:Y:S08]  /*12c30*/  MUFU.EX2 R40, R40 ;  /* 0x0000002800287308 */ /* 0x000ff00000000800 */
[----:B------:R-:W3:Y:S08]  /*12c40*/  MUFU.EX2 R39, R39 ;  /* 0x0000002700277308 */ /* 0x000ef00000000800 */
        /* <DEDUP_REMOVED lines=11> */
[----:B--2---:R-:W-:-:S02]  /*12d00*/  F2FP.F16.F32.PACK_AB R4, R41, R46 ;  /* 0x0000002e2904723e */ /* 0x004fc400000000ff */
[----:B---3--:R-:W-:-:S05]  /*12d10*/  F2FP.F16.F32.PACK_AB R5, R39, R40 ;  /* 0x000000282705723e */ /* 0x008fca00000000ff */
[----:B------:R-:W-:Y:S01]  /*12d20*/  HMMA.16816.F32 R68, R68, R6, RZ ;  /* 0x000000064444723c */ /* 0x000fe200000018ff */
[----:B------:R-:W-:Y:S02]  /*12d30*/  F2FP.F16.F32.PACK_AB R6, R37, R38 ;  /* 0x000000262506723e */ /* 0x000fe400000000ff */
[----:B-----5:R-:W-:-:S07]  /*12d40*/  F2FP.F16.F32.PACK_AB R7, R35, R36 ;  /* 0x000000242307723e */ /* 0x020fce00000000ff */
[C---:B----4-:R-:W-:Y:S08]  /*12d50*/  HMMA.16816.F32 R112, R4.reuse, R16, R112 ;  /* 0x000000100470723c */ /* 0x050ff00000001870 */
        /* <DEDUP_REMOVED lines=8> */
[C---:B------:R-:W-:Y:S08]  /*12de0*/  HMMA.16816.F32 R88, R4.reuse, R20, R88 ;  /* 0x000000140458723c */ /* 0x040ff00000001858 */
[----:B------:R-:W-:Y:S01]  /*12df0*/  HMMA.16816.F32 R84, R4, R22, R84 ;  /* 0x000000160454723c */ /* 0x000fe20000001854 */
[----:B------:R-:W4:Y:S02]  /*12e00*/  LDSM.16.MT88.4 R20, [R123+0x9800] ;  /* 0x009800007b14783b */ /* 0x000f240000004200 */
[-CC-:B------:R-:W-:Y:S01]  /*12e10*/  FFMA.FTZ R34, R34, R52.reuse, -R53.reuse ;  /* 0x0000003422227223 */ /* 0x180fe20000010835 */
[-CC-:B------:R-:W-:Y:S01]  /*12e20*/  FFMA.FTZ R33, R194, R52.reuse, -R53.reuse ;  /* 0x00000034c2217223 */ /* 0x180fe20000010835 */
[-CC-:B------:R-:W-:Y:S01]  /*12e30*/  FFMA.FTZ R30, R30, R52.reuse, -R53.reuse ;  /* 0x000000341e1e7223 */ /* 0x180fe20000010835 */
[----:B------:R-:W-:-:S02]  /*12e40*/  FFMA.FTZ R29, R192, R52, -R53 ;  /* 0x00000034c01d7223 */ /* 0x000fc40000010835 */
[C---:B--2---:R-:W-:Y:S03]  /*12e50*/  HMMA.16816.F32 R80, R4.reuse, R16, R80 ;  /* 0x000000100450723c */ /* 0x044fe60000001850 */
[-CC-:B------:R-:W-:Y:S01]  /*12e60*/  FFMA.FTZ R32, R32, R52.reuse, -R51.reuse ;  /* 0x0000003420207223 */ /* 0x180fe20000010833 */
[-CC-:B------:R-:W-:Y:S01]  /*12e70*/  FFMA.FTZ R31, R190, R52.reuse, -R51.reuse ;  /* 0x00000034be1f7223 */ /* 0x180fe20000010833 */
[-CC-:B------:R-:W-:Y:S01]  /*12e80*/  FFMA.FTZ R28, R28, R52.reuse, -R51.reuse ;  /* 0x000000341c1c7223 */ /* 0x180fe20000010833 */
[----:B------:R-:W-:Y:S02]  /*12e90*/  FFMA.FTZ R3, R188, R52, -R51 ;  /* 0x00000034bc037223 */ /* 0x000fe40000010833 */
[C---:B------:R-:W-:Y:S01]  /*12ea0*/  HMMA.16816.F32 R76, R4.reuse, R18, R76 ;  /* 0x00000012044c723c */ /* 0x040fe2000000184c */
[----:B------:R-:W2:Y:S01]  /*12eb0*/  LDSM.16.MT88.4 R16, [R197+0xb800] ;  /* 0x00b80000c510783b */ /* 0x000ea20000004200 */
[----:B------:R-:W-:Y:S06]  /*12ec0*/  MUFU.EX2 R34, R34 ;  /* 0x0000002200227308 */ /* 0x000fec0000000800 */
[C---:B---3--:R-:W-:Y:S02]  /*12ed0*/  HMMA.16816.F32 R72, R4.reuse, R12, R72 ;  /* 0x0000000c0448723c */ /* 0x048fe40000001848 */
[----:B------:R-:W3:Y:S06]  /*12ee0*/  MUFU.EX2 R33, R33 ;  /* 0x0000002100217308 */ /* 0x000eec0000000800 */
[----:B------:R-:W-:Y:S01]  /*12ef0*/  HMMA.16816.F32 R68, R4, R14, R68 ;  /* 0x0000000e0444723c */ /* 0x000fe20000001844 */
[----:B------:R-:W5:Y:S01]  /*12f00*/  LDSM.16.MT88.4 R12, [R123+0xb800] ;  /* 0x00b800007b0c783b */ /* 0x000f620000004200 */
[----:B------:R-:W-:Y:S08]  /*12f10*/  MUFU.EX2 R30, R30 ;  /* 0x0000001e001e7308 */ /* 0x000ff00000000800 */
[----:B------:R-:W1:Y:S08]  /*12f20*/  MUFU.EX2 R29, R29 ;  /* 0x0000001d001d7308 */ /* 0x000e700000000800 */
[----:B------:R-:W-:Y:S08]  /*12f30*/  MUFU.EX2 R32, R32 ;  /* 0x0000002000207308 */ /* 0x000ff00000000800 */
[----:B------:R-:W4:Y:S08]  /*12f40*/  MUFU.EX2 R31, R31 ;  /* 0x0000001f001f7308 */ /* 0x000f300000000800 */
[----:B------:R-:W-:Y:S08]  /*12f50*/  MUFU.EX2 R28, R28 ;  /* 0x0000001c001c7308 */ /* 0x000ff00000000800 */
[----:B------:R-:W2:Y:S01]  /*12f60*/  MUFU.EX2 R3, R3 ;  /* 0x0000000300037308 */ /* 0x000ea20000000800 */
[----:B---3--:R-:W-:-:S02]  /*12f70*/  F2FP.F16.F32.PACK_AB R4, R33, R34 ;  /* 0x000000222104723e */ /* 0x008fc400000000ff */
[----:B-1----:R-:W-:Y:S02]  /*12f80*/  F2FP.F16.F32.PACK_AB R6, R29, R30 ;  /* 0x0000001e1d06723e */ /* 0x002fe400000000ff */
[----:B----4-:R-:W-:Y:S02]  /*12f90*/  F2FP.F16.F32.PACK_AB R5, R31, R32 ;  /* 0x000000201f05723e */ /* 0x010fe400000000ff */
[----:B--2---:R-:W-:-:S07]  /*12fa0*/  F2FP.F16.F32.PACK_AB R7, R3, R28 ;  /* 0x0000001c0307723e */ /* 0x004fce00000000ff */
        /* <DEDUP_REMOVED lines=14> */
[----:B-----5:R-:W-:Y:S03]  /*13090*/  HMMA.16816.F32 R88, R4, R12, R88 ;  /* 0x0000000c0458723c */ /* 0x020fe60000001858 */
[-CC-:B------:R-:W-:Y:S01]  /*130a0*/  FFMA.FTZ R132, R132, R52.reuse, -R51.reuse ;  /* 0x0000003484847223 */ /* 0x180fe20000010833 */
[-CC-:B------:R-:W-:Y:S01]  /*130b0*/  FFMA.FTZ R63, R180, R52.reuse, -R51.reuse ;  /* 0x00000034b43f7223 */ /* 0x180fe20000010833 */
[----:B------:R-:W-:-:S03]  /*130c0*/  FFMA.FTZ R138, R138, R52, -R51 ;  /* 0x000000348a8a7223 */ /* 0x000fc60000010833 */
        /* <DEDUP_REMOVED lines=65> */
[C---:B------:R-:W-:Y:S01]  /*134e0*/  HMMA.16816.F32 R100, R4.reuse, R18, R100 ;  /* 0x000000120464723c */ /* 0x040fe20000001864 */
[----:B------:R-:W5:Y:S02]  /*134f0*/  LDSM.16.MT88.4 R16, [R197+0xa400] ;  /* 0x00a40000c510783b */ /* 0x000f640000004200 */
[-CC-:B------:R-:W-:Y:S01]  /*13500*/  FFMA.FTZ R129, R172, R52.reuse, -R53.reuse ;  /* 0x00000034ac817223 */ /* 0x180fe20000010835 */
[-C--:B------:R-:W-:Y:S01]  /*13510*/  FFMA.FTZ R168, R168, R52.reuse, -R53 ;  /* 0x00000034a8a87223 */ /* 0x080fe20000010835 */
[-CC-:B------:R-:W-:Y:S01]  /*13520*/  FFMA.FTZ R131, R166, R52.reuse, -R51.reuse ;  /* 0x00000034a6837223 */ /* 0x180fe20000010833 */
[-CC-:B------:R-:W-:Y:S01]  /*13530*/  FFMA.FTZ R164, R164, R52.reuse, -R51.reuse ;  /* 0x00000034a4a47223 */ /* 0x180fe20000010833 */
[-CC-:B------:R-:W-:Y:S01]  /*13540*/  FFMA.FTZ R133, R162, R52.reuse, -R51.reuse ;  /* 0x00000034a2857223 */ /* 0x180fe20000010833 */
[----:B----4-:R-:W-:Y:S03]  /*13550*/  HMMA.16816.F32 R96, R4, R12, R96 ;  /* 0x0000000c0460723c */ /* 0x010fe60000001860 */
[----:B------:R-:W-:-:S05]  /*13560*/  FFMA.FTZ R158, R158, R52, -R51 ;  /* 0x000000349e9e7223 */ /* 0x000fca0000010833 */
        /* <DEDUP_REMOVED lines=17> */
[----:B------:R-:W-:Y:S01]  /*13680*/  HMMA.16816.F32 R68, R4, R10, R68 ;  /* 0x0000000a0444723c */ /* 0x000fe20000001844 */
[----:B------:R-:W1:Y:S02]  /*13690*/  LDSM.16.MT88.4 R8, [R197+0xc400] ;  /* 0x00c40000c508783b */ /* 0x000e640000004200 */
[----:B-----5:R-:W-:-:S02]  /*136a0*/  F2FP.F16.F32.PACK_AB R4, R170, R127 ;  /* 0x0000007faa04723e */ /* 0x020fc400000000ff */
[----:B----4-:R-:W-:Y:S02]  /*136b0*/  F2FP.F16.F32.PACK_AB R6, R168, R129 ;  /* 0x00000081a806723e */ /* 0x010fe400000000ff */
        /* <DEDUP_REMOVED lines=17> */
[C---:B-1----:R-:W-:Y:S07]  /*137d0*/  HMMA.16816.F32 R96, R4.reuse, R8, R96 ;  /* 0x000000080460723c */ /* 0x042fee0000001860 */
[----:B------:R-:W1:Y:S01]  /*137e0*/  MUFU.EX2 R148, R148 ;  /* 0x0000009400947308 */ /* 0x000e620000000800 */
[C---:B------:R-:W-:Y:S01]  /*137f0*/  HMMA.16816.F32 R92, R4.reuse, R10, R92 ;  /* 0x0000000a045c723c */ /* 0x040fe2000000185c */
[----:B------:R-:W4:Y:S06]  /*13800*/  LDSM.16.MT88.4 R8, [R123+0xa800] ;  /* 0x00a800007b08783b */ /* 0x000f2c0000004200 */
[----:B------:R-:W-:Y:S08]  /*13810*/  MUFU.EX2 R137, R137 ;  /* 0x0000008900897308 */ /* 0x000ff00000000800 */
[----:B------:R-:W5:Y:S08]  /*13820*/  MUFU.EX2 R144, R144 ;  /* 0x0000009000907308 */ /* 0x000f700000000800 */
[----:B------:R-:W-:Y:S08]  /*13830*/  MUFU.EX2 R139, R139 ;  /* 0x0000008b008b7308 */ /* 0x000ff00000000800 */
[----:B------:R-:W3:Y:S08]  /*13840*/  MUFU.EX2 R140, R140 ;  /* 0x0000008c008c7308 */ /* 0x000ef00000000800 */
[----:B------:R-:W-:Y:S08]  /*13850*/  MUFU.EX2 R136, R136 ;  /* 0x0000008800887308 */ /* 0x000ff00000000800 */
[----:B------:R-:W4:Y:S01]  /*13860*/  MUFU.EX2 R141, R141 ;  /* 0x0000008d008d7308 */ /* 0x000f220000000800 */
[C---:B--2---:R-:W-:Y:S08]  /*13870*/  HMMA.16816.F32 R72, R4.reuse, R16, R72 ;  /* 0x000000100448723c */ /* 0x044ff00000001848 */
[C---:B------:R-:W-:Y:S01]  /*13880*/  HMMA.16816.F32 R68, R4.reuse, R18, R68 ;  /* 0x000000120444723c */ /* 0x040fe20000001844 */
[----:B------:R-:W2:Y:S07]  /*13890*/  LDSM.16.MT88.4 R16, [R123+0xc800] ;  /* 0x00c800007b10783b */ /* 0x000eae0000004200 */
[C---:B------:R-:W-:Y:S08]  /*138a0*/  HMMA.16816.F32 R88, R4.reuse, R20, R88 ;  /* 0x000000140458723c */ /* 0x040ff00000001858 */
[C---:B------:R-:W-:Y:S01]  /*138b0*/  HMMA.16816.F32 R84, R4.reuse, R22, R84 ;  /* 0x000000160454723c */ /* 0x040fe20000001854 */
[----:B------:R-:W2:Y:S07]  /*138c0*/  LDSM.16.MT88.4 R20, [R197+0xc800] ;  /* 0x00c80000c514783b */ /* 0x000eae0000004200 */
[C---:B------:R-:W-:Y:S08]  /*138d0*/  HMMA.16816.F32 R80, R4.reuse, R24, R80 ;  /* 0x000000180450723c */ /* 0x040ff00000001850 */
[----:B------:R-:W-:Y:S03]  /*138e0*/  HMMA.16816.F32 R76, R4, R26, R76 ;  /* 0x0000001a044c723c */ /* 0x000fe6000000184c */
[----:B-1----:R-:W-:-:S02]  /*138f0*/  F2FP.F16.F32.PACK_AB R4, R148, R135 ;  /* 0x000000879404723e */ /* 0x002fc400000000ff */
[----:B-----5:R-:W-:Y:S02]  /*13900*/  F2FP.F16.F32.PACK_AB R6, R144, R137 ;  /* 0x000000899006723e */ /* 0x020fe400000000ff */
[----:B---3--:R-:W-:Y:S02]  /*13910*/  F2FP.F16.F32.PACK_AB R5, R140, R139 ;  /* 0x0000008b8c05723e */ /* 0x008fe400000000ff */
[----:B----4-:R-:W-:-:S07]  /*13920*/  F2FP.F16.F32.PACK_AB R7, R141, R136 ;  /* 0x000000888d07723e */ /* 0x010fce00000000ff */
[C---:B------:R-:W-:Y:S08]  /*13930*/  HMMA.16816.F32 R112, R4.reuse, R12, R112 ;  /* 0x0000000c0470723c */ /* 0x040ff00000001870 */
[C---:B------:R-:W-:Y:S01]  /*13940*/  HMMA.16816.F32 R108, R4.reuse, R14, R108 ;  /* 0x0000000e046c723c */ /* 0x040fe2000000186c */
[----:B------:R-:W1:Y:S07]  /*13950*/  LDSM.16.MT88.4 R12, [R197+0xe800] ;  /* 0x00e80000c50c783b */ /* 0x000e6e0000004200 */
[C---:B------:R-:W-:Y:S08]  /*13960*/  HMMA.16816.F32 R104, R4.reuse, R8, R104 ;  /* 0x000000080468723c */ /* 0x040ff00000001868 */
[C---:B------:R-:W-:Y:S01]  /*13970*/  HMMA.16816.F32 R100, R4.reuse, R10, R100 ;  /* 0x0000000a0464723c */ /* 0x040fe20000001864 */
[----:B------:R-:W3:Y:S07]  /*13980*/  LDSM.16.MT88.4 R8, [R123+0xe800] ;  /* 0x00e800007b08783b */ /* 0x000eee0000004200 */
[C---:B--2---:R-:W-:Y:S08]  /*13990*/  HMMA.16816.F32 R88, R4.reuse, R16, R88 ;  /* 0x000000100458723c */ /* 0x044ff00000001858 */
[----:B------:R-:W-:Y:S01]  /*139a0*/  HMMA.16816.F32 R84, R4, R18, R84 ;  /* 0x000000120454723c */ /* 0x000fe20000001854 */
[----:B------:R-:W2:Y:S02]  /*139b0*/  LDSM.16.MT88.4 R16, [R197+0xac00] ;  /* 0x00ac0000c510783b */ /* 0x000ea40000004200 */
[-CC-:B------:R-:W-:Y:S01]  /*139c0*/  FFMA.FTZ R24, R126, R52.reuse, -R53.reuse ;  /* 0x000000347e187223 */ /* 0x180fe20000010835 */
[-C--:B------:R-:W-:Y:S01]  /*139d0*/  FFMA.FTZ R25, R124, R52.reuse, -R53 ;  /* 0x000000347c197223 */ /* 0x080fe20000010835 */
[-CC-:B------:R-:W-:Y:S01]  /*139e0*/  FFMA.FTZ R26, R56, R52.reuse, -R51.reuse ;  /* 0x00000034381a7223 */ /* 0x180fe20000010833 */
[----:B------:R-:W-:-:S02]  /*139f0*/  FFMA.FTZ R231, R54, R52, -R51 ;  /* 0x0000003436e77223 */ /* 0x000fc40000010833 */
[----:B------:R-:W-:Y:S03]  /*13a00*/  HMMA.16816.F32 R96, R4, R20, R96 ;  /* 0x000000140460723c */ /* 0x000fe60000001860 */
[-CC-:B------:R-:W-:Y:S01]  /*13a10*/  FFMA.FTZ R20, R122, R52.reuse, -R53.reuse ;  /* 0x000000347a147223 */ /* 0x180fe20000010835 */
[----:B------:R-:W-:Y:S01]  /*13a20*/  FFMA.FTZ R21, R62, R52, -R53 ;  /* 0x000000343e157223 */ /* 0x000fe20000010835 */
[----:B------:R-:W-:-:S03]  /*13a30*/  FADD.FTZ R50, R50, R49 ;  /* 0x0000003132327221 */ /* 0x000fc60000010000 */
[----:B-1----:R-:W-:Y:S03]  /*13a40*/  HMMA.16816.F32 R80, R4, R12, R80 ;  /* 0x0000000c0450723c */ /* 0x002fe60000001850 */
[----:B------:R-:W-:-:S05]  /*13a50*/  FADD.FTZ R47, R48, R47 ;  /* 0x0000002f302f7221 */ /* 0x000fca0000010000 */
[C---:B------:R-:W-:Y:S01]  /*13a60*/  HMMA.16816.F32 R76, R4.reuse, R14, R76 ;  /* 0x0000000e044c723c */ /* 0x040fe2000000184c */
[----:B------:R-:W1:Y:S07]  /*13a70*/  LDSM.16.MT88.4 R12, [R123+0xac00] ;  /* 0x00ac00007b0c783b */ /* 0x000e6e0000004200 */
[----:B------:R-:W-:Y:S03]  /*13a80*/  HMMA.16816.F32 R92, R4, R22, R92 ;  /* 0x00000016045c723c */ /* 0x000fe6000000185c */
[-CC-:B------:R-:W-:Y:S01]  /*13a90*/  FFMA.FTZ R22, R60, R52.reuse, -R51.reuse ;  /* 0x000000343c167223 */ /* 0x180fe20000010833 */
[----:B------:R-:W-:Y:S01]  /*13aa0*/  FFMA.FTZ R23, R58, R52, -R51 ;  /* 0x000000343a177223 */ /* 0x000fe20000010833 */
[----:B------:R-:W-:Y:S01]  /*13ab0*/  MUFU.EX2 R24, R24 ;  /* 0x0000001800187308 */ /* 0x000fe20000000800 */
[----:B------:R-:W-:Y:S01]  /*13ac0*/  FADD.FTZ R45, R45, R50 ;  /* 0x000000322d2d7221 */ /* 0x000fe20000010000 */
[----:B------:R-:W-:-:S06]  /*13ad0*/  FADD.FTZ R44, R44, R47 ;  /* 0x0000002f2c2c7221 */ /* 0x000fcc0000010000 */
[----:B------:R-:W4:Y:S01]  /*13ae0*/  MUFU.EX2 R25, R25 ;  /* 0x0000001900197308 */ /* 0x000f220000000800 */
[----:B------:R-:W-:Y:S01]  /*13af0*/  FADD.FTZ R45, R42, R45 ;  /* 0x0000002d2a2d7221 */ /* 0x000fe20000010000 */
[----:B------:R-:W-:-:S06]  /*13b00*/  FADD.FTZ R43, R43, R44 ;  /* 0x0000002c2b2b7221 */ /* 0x000fcc0000010000 */
[----:B------:R-:W-:Y:S08]  /*13b10*/  MUFU.EX2 R20, R20 ;  /* 0x0000001400147308 */ /* 0x000ff00000000800 */
[----:B------:R-:W5:Y:S08]  /*13b20*/  MUFU.EX2 R21, R21 ;  /* 0x0000001500157308 */ /* 0x000f700000000800 */
[----:B------:R-:W-:Y:S08]  /*13b30*/  MUFU.EX2 R22, R22 ;  /* 0x0000001600167308 */ /* 0x000ff00000000800 */
[----:B------:R-:W2:Y:S08]  /*13b40*/  MUFU.EX2 R23, R23 ;  /* 0x0000001700177308 */ /* 0x000eb00000000800 */
[----:B------:R-:W-:Y:S08]  /*13b50*/  MUFU.EX2 R26, R26 ;  /* 0x0000001a001a7308 */ /* 0x000ff00000000800 */
[----:B------:R-:W1:Y:S01]  /*13b60*/  MUFU.EX2 R231, R231 ;  /* 0x000000e700e77308 */ /* 0x000e620000000800 */
[----:B------:R-:W-:Y:S01]  /*13b70*/  FADD.FTZ R46, R46, R45 ;  /* 0x0000002d2e2e7221 */ /* 0x000fe20000010000 */
[----:B------:R-:W-:-:S03]  /*13b80*/  FADD.FTZ R40, R40, R43 ;  /* 0x0000002b28287221 */ /* 0x000fc60000010000 */
[----:B------:R-:W-:Y:S01]  /*13b90*/  FADD.FTZ R41, R41, R46 ;  /* 0x0000002e29297221 */ /* 0x000fe20000010000 */
[----:B------:R-:W-:Y:S01]  /*13ba0*/  FADD.FTZ R39, R39, R40 ;  /* 0x0000002827277221 */ /* 0x000fe20000010000 */
[----:B---3--:R-:W-:Y:S03]  /*13bb0*/  HMMA.16816.F32 R72, R4, R8, R72 ;  /* 0x000000080448723c */ /* 0x008fe60000001848 */
[----:B------:R-:W-:Y:S01]  /*13bc0*/  FADD.FTZ R38, R38, R41 ;  /* 0x0000002926267221 */ /* 0x000fe20000010000 */
[----:B------:R-:W-:-:S04]  /*13bd0*/  FADD.FTZ R36, R36, R39 ;  /* 0x0000002724247221 */ /* 0x000fc80000010000 */
[----:B------:R-:W-:Y:S03]  /*13be0*/  HMMA.16816.F32 R68, R4, R10, R68 ;  /* 0x0000000a0444723c */ /* 0x000fe60000001844 */
[----:B----4-:R-:W-:Y:S01]  /*13bf0*/  F2FP.F16.F32.PACK_AB R4, R25, R24 ;  /* 0x000000181904723e */ /* 0x010fe200000000ff */
[----:B------:R-:W-:Y:S01]  /*13c00*/  FADD.FTZ R37, R37, R38 ;  /* 0x0000002625257221 */ /* 0x000fe20000010000 */
[----:B-----5:R-:W-:Y:S01]  /*13c10*/  F2FP.F16.F32.PACK_AB R6, R21, R20 ;  /* 0x000000141506723e */ /* 0x020fe200000000ff */
[----:B------:R-:W-:Y:S01]  /*13c20*/  FADD.FTZ R35, R35, R36 ;  /* 0x0000002423237221 */ /* 0x000fe20000010000 */
[----:B--2---:R-:W-:Y:S02]  /*13c30*/  F2FP.F16.F32.PACK_AB R5, R23, R22 ;  /* 0x000000161705723e */ /* 0x004fe400000000ff */
[----:B-1----:R-:W-:Y:S01]  /*13c40*/  F2FP.F16.F32.PACK_AB R7, R231, R26 ;  /* 0x0000001ae707723e */ /* 0x002fe200000000ff */
[----:B------:R-:W-:Y:S01]  /*13c50*/  FADD.FTZ R34, R34, R37 ;  /* 0x0000002522227221 */ /* 0x000fe20000010000 */
[----:B------:R-:W-:Y:S01]  /*13c60*/  FADD.FTZ R32, R32, R35 ;  /* 0x0000002320207221 */ /* 0x000fe20000010000 */
[----:B------:R-:W-:Y:S04]  /*13c70*/  LDSM.16.MT88.4 R8, [R197+0xcc00] ;  /* 0x00cc0000c508783b */ /* 0x000fe80000004200 */
[----:B------:R-:W-:Y:S03]  /*13c80*/  HMMA.16816.F32 R112, R4, R16, R112 ;  /* 0x000000100470723c */ /* 0x000fe60000001870 */
[----:B------:R-:W-:Y:S01]  /*13c90*/  FADD.FTZ R33, R33, R34 ;  /* 0x0000002221217221 */ /* 0x000fe20000010000 */
[----:B------:R-:W-:-:S04]  /*13ca0*/  FADD.FTZ R31, R31, R32 ;  /* 0x000000201f1f7221 */ /* 0x000fc80000010000 */
[----:B------:R-:W-:Y:S01]  /*13cb0*/  HMMA.16816.F32 R108, R4, R18, R108 ;  /* 0x00000012046c723c */ /* 0x000fe2000000186c */
[----:B------:R-:W1:Y:S02]  /*13cc0*/  LDSM.16.MT88.4 R16, [R123+0xcc00] ;  /* 0x00cc00007b10783b */ /* 0x000e640000004200 */
[----:B------:R-:W-:-:S05]  /*13cd0*/  FADD.FTZ R30, R30, R33 ;  /* 0x000000211e1e7221 */ /* 0x000fca0000010000 */
        /* <DEDUP_REMOVED lines=16> */
[----:B-1----:R-:W-:Y:S03]  /*13de0*/  HMMA.16816.F32 R88, R4, R16, R88 ;  /* 0x000000100458723c */ /* 0x002fe60000001858 */
[----:B------:R-:W-:Y:S01]  /*13df0*/  FADD.FTZ R16, R154, R3 ;  /* 0x000000039a107221 */ /* 0x000fe20000010000 */
[----:B------:R-:W-:-:S03]  /*13e00*/  FADD.FTZ R125, R125, R156 ;  /* 0x0000009c7d7d7221 */ /* 0x000fc60000010000 */
[----:B------:R-:W-:Y:S01]  /*13e10*/  FADD.FTZ R16, R67, R16 ;  /* 0x0000001043107221 */ /* 0x000fe20000010000 */
[----:B------:R-:W-:Y:S01]  /*13e20*/  FADD.FTZ R160, R160, R125 ;  /* 0x0000007da0a07221 */ /* 0x000fe20000010000 */
[C---:B------:R-:W-:Y:S03]  /*13e30*/  HMMA.16816.F32 R100, R4.reuse, R14, R100 ;  /* 0x0000000e0464723c */ /* 0x040fe60000001864 */
[----:B------:R-:W-:Y:S01]  /*13e40*/  FADD.FTZ R127, R127, R16 ;  /* 0x000000107f7f7221 */ /* 0x000fe20000010000 */
[----:B------:R-:W-:Y:S01]  /*13e50*/  FADD.FTZ R131, R131, R160 ;  /* 0x000000a083837221 */ /* 0x000fe20000010000 */
[----:B------:R-:W1:Y:S03]  /*13e60*/  LDSM.16.MT88.4 R12, [R197+0xec00] ;  /* 0x00ec0000c50c783b */ /* 0x000e660000004200 */
        /* <DEDUP_REMOVED lines=22> */
[----:B------:R-:W-:Y:S01]  /*13fd0*/  HMMA.16816.F32 R84, R4, R18, R84 ;  /* 0x000000120454723c */ /* 0x000fe20000001854 */
[----:B------:R-:W-:Y:S02]  /*13fe0*/  BSSY B2, `(.L_x_2853) ;  /* 0x0000551000027945 */ /* 0x000fe40003800000 */
[----:B------:R-:W-:Y:S01]  /*13ff0*/  FADD.FTZ R20, R20, R25 ;  /* 0x0000001914147221 */ /* 0x000fe20000010000 */
[----:B------:R-:W-:-:S04]  /*14000*/  FADD.FTZ R26, R26, R23 ;  /* 0x000000171a1a7221 */ /* 0x000fc80000010000 */
[----:B-1----:R-:W-:Y:S03]  /*14010*/  HMMA.16816.F32 R80, R4, R12, R80 ;  /* 0x0000000c0450723c */ /* 0x002fe60000001850 */
[----:B------:R-:W-:Y:S01]  /*14020*/  FADD.FTZ R228, R21, R20 ;  /* 0x0000001415e47221 */ /* 0x000fe20000010000 */
[----:B------:R-:W-:-:S04]  /*14030*/  FADD.FTZ R231, R231, R26 ;  /* 0x0000001ae7e77221 */ /* 0x000fc80000010000 */
[C---:B------:R-:W-:Y:S08]  /*14040*/  HMMA.16816.F32 R76, R4.reuse, R14, R76 ;  /* 0x0000000e044c723c */ /* 0x040ff0000000184c */
[C---:B--2---:R-:W-:Y:S08]  /*14050*/  HMMA.16816.F32 R72, R4.reuse, R8, R72 ;  /* 0x000000080448723c */ /* 0x044ff00000001848 */
        /* <DEDUP_REMOVED lines=72> */
.L_x_2856:
        /* <DEDUP_REMOVED lines=8> */
.L_x_2857:
[----:B------:R-:W-:Y:S05]  /*14560*/  BSYNC.RECONVERGENT B0 ;  /* 0x0000000000007941 */ /* 0x000fea0003800200 */
.L_x_2855:
        /* <DEDUP_REMOVED lines=72> */
[----:B------:R-:W-:Y:S01]  /*149f0*/  IADD3 R66, PT, PT, R64, -0x2, RZ ;  /* 0xfffffffe40427810 */ /* 0x000fe20007ffe0ff */
[----:B------:R-:W-:Y:S02]  /*14a00*/  BSSY.RECONVERGENT B1, `(.L_x_2858) ;  /* 0x00001ac000017945 */ /* 0x000fe40003800200 */
[----:B------:R-:W-:Y:S01]  /*14a10*/  LDSM.16.M88.4 R40, [R200] ;  /* 0x00000000c828783b */ /* 0x000fe20000000200 */
[----:B------:R-:W-:-:S03]  /*14a20*/  ISETP.GT.AND P3, PT, R66, R201, PT ;  /* 0x000000c94200720c */ /* 0x000fc60003f64270 */
[----:B------:R-:W4:Y:S04]  /*14a30*/  LDSM.16.M88.4 R28, [R199+0x3000] ;  /* 0x00300000c71c783b */ /* 0x000f280000000200 */
        /* <DEDUP_REMOVED lines=150> */
[----:B------:R-:W-:-:S04]  /*153a0*/  FMUL.FTZ R135, R135, R3 ;  /* 0x0000000387877220 */ /* 0x000fc80000410000 */
        /* <DEDUP_REMOVED lines=25> */
[----:B------:R-:W-:Y:S05]  /*15540*/  HMMA.16816.F32 R160, R8, R144, R160 ;  /* 0x0000009008a0723c */ /* 0x000fea00000018a0 */
[-C--:B------:R-:W-:Y:S01]  /*15550*/  FMUL.FTZ R144, R150, R3.reuse ;  /* 0x0000000396907220 */ /* 0x080fe20000410000 */
[-C--:B------:R-:W-:Y:S01]  /*15560*/  FMUL.FTZ R145, R149, R3.reuse ;  /* 0x0000000395917220 */ /* 0x080fe20000410000 */
[----:B------:R-:W-:-:S04]  /*15570*/  FMUL.FTZ R149, R151, R3 ;  /* 0x0000000397957220 */ /* 0x000fc80000410000 */
[----:B------:R-:W1:Y:S01]  /*15580*/  MUFU.TANH R144, R144 ;  /* 0x0000009000907308 */ /* 0x000e620000002400 */
[C---:B-----5:R-:W-:Y:S07]  /*15590*/  HMMA.16816.F32 R44, R20.reuse, R4, R44 ;  /* 0x00000004142c723c */ /* 0x060fee000000182c */
[----:B------:R-:W1:Y:S01]  /*155a0*/  MUFU.TANH R145, R145 ;  /* 0x0000009100917308 */ /* 0x000e620000002400 */
[----:B------:R-:W-:Y:S03]  /*155b0*/  HMMA.16816.F32 R40, R20, R6, R40 ;  /* 0x000000061428723c */ /* 0x000fe60000001828 */
[-C--:B------:R-:W-:Y:S01]  /*155c0*/  FMUL.FTZ R150, R160, R3.reuse ;  /* 0x00000003a0967220 */ /* 0x080fe20000410000 */
[-C--:B------:R-:W-:Y:S01]  /*155d0*/  FMUL.FTZ R151, R163, R3.reuse ;  /* 0x00000003a3977220 */ /* 0x080fe20000410000 */
[-C--:B------:R-:W-:Y:S01]  /*155e0*/  FMUL.FTZ R163, R129, R3.reuse ;  /* 0x0000000381a37220 */ /* 0x080fe20000410000 */
[-C--:B------:R-:W-:Y:S01]  /*155f0*/  FMUL.FTZ R129, R131, R3.reuse ;  /* 0x0000000383817220 */ /* 0x080fe20000410000 */
[----:B------:R-:W1:Y:S01]  /*15600*/  MUFU.TANH R149, R149 ;  /* 0x0000009500957308 */ /* 0x000e620000002400 */
        /* <DEDUP_REMOVED lines=11> */
[----:B------:R-:W1:Y:S03]  /*156c0*/  MUFU.TANH R150, R150 ;  /* 0x0000009600967308 */ /* 0x000e660000002400 */
[C---:B------:R-:W-:Y:S03]  /*156d0*/  HMMA.16816.F32 R56, R8.reuse, R30, R56 ;  /* 0x0000001e0838723c */ /* 0x040fe60000001838 */
[-C--:B------:R-:W-:Y:S01]  /*156e0*/  FMUL.FTZ R160, R140, R3.reuse ;  /* 0x000000038ca07220 */ /* 0x080fe20000410000 */
[-C--:B------:R-:W-:Y:S01]  /*156f0*/  FMUL.FTZ R140, R142, R3.reuse ;  /* 0x000000038e8c7220 */ /* 0x080fe20000410000 */
[-C--:B------:R-:W-:Y:S01]  /*15700*/  FMUL.FTZ R142, R143, R3.reuse ;  /* 0x000000038f8e7220 */ /* 0x080fe20000410000 */
[-C--:B------:R-:W-:Y:S01]  /*15710*/  FMUL.FTZ R143, R136, R3.reuse ;  /* 0x00000003888f7220 */ /* 0x080fe20000410000 */
[-C--:B------:R-:W-:Y:S01]  /*15720*/  FMUL.FTZ R141, R141, R3.reuse ;  /* 0x000000038d8d7220 */ /* 0x080fe20000410000 */
[C---:B----4-:R-:W-:Y:S03]  /*15730*/  HMMA.16816.F32 R52, R8.reuse, R24, R52 ;  /* 0x000000180834723c */ /* 0x050fe60000001834 */
[-C--:B------:R-:W-:Y:S01]  /*15740*/  FMUL.FTZ R136, R138, R3.reuse ;  /* 0x000000038a887220 */ /* 0x080fe20000410000 */
[----:B------:R-:W4:Y:S01]  /*15750*/  MUFU.TANH R147, R147 ;  /* 0x0000009300937308 */ /* 0x000f220000002400 */
[-C--:B------:R-:W-:Y:S01]  /*15760*/  FMUL.FTZ R60, R60, R3.reuse ;  /* 0x000000033c3c7220 */ /* 0x080fe20000410000 */
[-C--:B------:R-:W-:Y:S01]  /*15770*/  FMUL.FTZ R31, R61, R3.reuse ;  /* 0x000000033d1f7220 */ /* 0x080fe20000410000 */
[-C--:B------:R-:W-:Y:S01]  /*15780*/  FMUL.FTZ R29, R62, R3.reuse ;  /* 0x000000033e1d7220 */ /* 0x080fe20000410000 */
[-C--:B------:R-:W-:Y:S01]  /*15790*/  FMUL.FTZ R30, R63, R3.reuse ;  /* 0x000000033f1e7220 */ /* 0x080fe20000410000 */
[C---:B------:R-:W-:Y:S03]  /*157a0*/  HMMA.16816.F32 R48, R8.reuse, R26, R48 ;  /* 0x0000001a0830723c */ /* 0x040fe60000001830 */
[----:B------:R-:W1:Y:S01]  /*157b0*/  MUFU.TANH R146, R146 ;  /* 0x0000009200927308 */ /* 0x000e620000002400 */
[-C--:B------:R-:W-:Y:S01]  /*157c0*/  FMUL.FTZ R32, R56, R3.reuse ;  /* 0x0000000338207220 */ /* 0x080fe20000410000 */
[-C--:B------:R-:W-:Y:S01]  /*157d0*/  FMUL.FTZ R24, R57, R3.reuse ;  /* 0x0000000339187220 */ /* 0x080fe20000410000 */
[-C--:B------:R-:W-:Y:S01]  /*157e0*/  FMUL.FTZ R18, R58, R3.reuse ;  /* 0x000000033a127220 */ /* 0x080fe20000410000 */
[-C--:B------:R-:W-:Y:S01]  /*157f0*/  FMUL.FTZ R4, R59, R3.reuse ;  /* 0x000000033b047220 */ /* 0x080fe20000410000 */
[C---:B---3--:R-:W-:Y:S03]  /*15800*/  HMMA.16816.F32 R44, R8.reuse, R12, R44 ;  /* 0x0000000c082c723c */ /* 0x048fe6000000182c */
[----:B------:R-:W3:Y:S01]  /*15810*/  MUFU.TANH R151, R151 ;  /* 0x0000009700977308 */ /* 0x000ee20000002400 */
[-C--:B------:R-:W-:Y:S01]  /*15820*/  FMUL.FTZ R26, R52, R3.reuse ;  /* 0x00000003341a7220 */ /* 0x080fe20000410000 */
[-C--:B------:R-:W-:Y:S01]  /*15830*/  FMUL.FTZ R27, R53, R3.reuse ;  /* 0x00000003351b7220 */ /* 0x080fe20000410000 */
[-C--:B------:R-:W-:Y:S01]  /*15840*/  FMUL.FTZ R19, R54, R3.reuse ;  /* 0x0000000336137220 */ /* 0x080fe20000410000 */
[-C--:B------:R-:W-:Y:S01]  /*15850*/  FMUL.FTZ R5, R55, R3.reuse ;  /* 0x0000000337057220 */ /* 0x080fe20000410000 */
[----:B------:R-:W-:Y:S03]  /*15860*/  HMMA.16816.F32 R40, R8, R14, R40 ;  /* 0x0000000e0828723c */ /* 0x000fe60000001828 */
[----:B------:R-:W1:Y:S01]  /*15870*/  MUFU.TANH R160, R160 ;  /* 0x000000a000a07308 */ /* 0x000e620000002400 */
[-C--:B------:R-:W-:Y:S01]  /*15880*/  FMUL.FTZ R34, R48, R3.reuse ;  /* 0x0000000330227220 */ /* 0x080fe20000410000 */
[-C--:B------:R-:W-:Y:S01]  /*15890*/  FMUL.FTZ R20, R49, R3.reuse ;  /* 0x0000000331147220 */ /* 0x080fe20000410000 */
[-C--:B------:R-:W-:Y:S01]  /*158a0*/  FMUL.FTZ R7, R50, R3.reuse ;  /* 0x0000000332077220 */ /* 0x080fe20000410000 */
[----:B------:R-:W-:-:S04]  /*158b0*/  FMUL.FTZ R6, R51, R3 ;  /* 0x0000000333067220 */ /* 0x000fc80000410000 */
        /* <DEDUP_REMOVED lines=54> */
[C---:B------:R-:W-:Y:S02]  /*15c20*/  VIADD R11, R15.reuse, 0xffffff80 ;  /* 0xffffff800f0b7836 */ /* 0x040fe40000000000 */
[----:B------:R-:W-:-:S03]  /*15c30*/  VIADD R15, R15, 0xffffff00 ;  /* 0xffffff000f0f7836 */ /* 0x000fc60000000000 */
[----:B------:R-:W-:Y:S02]  /*15c40*/  IABS R9, R11 ;  /* 0x0000000b00097213 */ /* 0x000fe40000000000 */
[-C--:B--2---:R-:W-:Y:S02]  /*15c50*/  IABS R13, R46.reuse ;  /* 0x0000002e000d7213 */ /* 0x084fe40000000000 */
[-C--:B------:R-:W-:Y:S02]  /*15c60*/  IABS R42, R46.reuse ;  /* 0x0000002e002a7213 */ /* 0x080fe40000000000 */
[----:B------:R-:W2:Y:S01]  /*15c70*/  I2F.RP R3, R13 ;  /* 0x0000000d00037306 */ /* 0x000ea20000209400 */
[----:B------:R-:W-:Y:S02]  /*15c80*/  LOP3.LUT R11, R11, R46, RZ, 0x3c, !PT ;  /* 0x0000002e0b0b7212 */ /* 0x000fe400078e3cff */
[----:B------:R-:W-:-:S05]  /*15c90*/  IADD3 R42, PT, PT, RZ, -R42, RZ ;  /* 0x8000002aff2a7210 */ /* 0x000fca0007ffe0ff */
[----:B--2---:R-:W2:Y:S02]  /*15ca0*/  MUFU.RCP R48, R3 ;  /* 0x0000000300307308 */ /* 0x004ea40000001000 */
[----:B--2---:R-:W-:Y:S01]  /*15cb0*/  VIADD R48, R48, 0xffffffe ;  /* 0x0ffffffe30307836 */ /* 0x004fe20000000000 */
[----:B------:R-:W-:Y:S02]  /*15cc0*/  IABS R3, R15 ;  /* 0x0000000f00037213 */ /* 0x000fe40000000000 */
[----:B------:R-:W-:-:S03]  /*15cd0*/  LOP3.LUT R15, R15, R46, RZ, 0x3c, !PT ;  /* 0x0000002e0f0f7212 */ /* 0x000fc600078e3cff */
[----:B------:R-:W2:Y:S02]  /*15ce0*/  F2I.FTZ.U32.TRUNC.NTZ R49, R48 ;  /* 0x0000003000317305 */ /* 0x000ea4000021f000 */
[----:B--2---:R-:W-:Y:S02]  /*15cf0*/  IADD3 R44, PT, PT, RZ, -R49, RZ ;  /* 0x80000031ff2c7210 */ /* 0x004fe40007ffe0ff */
[----:B------:R-:W-:-:S03]  /*15d00*/  MOV R48, RZ ;  /* 0x000000ff00307202 */ /* 0x000fc60000000f00 */
[----:B------:R-:W-:-:S04]  /*15d10*/  IMAD R44, R44, R13, RZ ;  /* 0x0000000d2c2c7224 */ /* 0x000fc800078e02ff */
[----:B------:R-:W-:-:S06]  /*15d20*/  IMAD.HI.U32 R44, R49, R44, R48 ;  /* 0x0000002c312c7227 */ /* 0x000fcc00078e0030 */
[----:B------:R-:W-:-:S04]  /*15d30*/  IMAD.HI.U32 R21, R44, R9, RZ ;  /* 0x000000092c157227 */ /* 0x000fc800078e00ff */
[----:B------:R-:W-:Y:S01]  /*15d40*/  IMAD R48, R21, R42, R9 ;  /* 0x0000002a15307224 */ /* 0x000fe200078e0209 */
[----:B------:R-:W-:Y:S01]  /*15d50*/  LOP3.LUT R9, RZ, R46, RZ, 0x33, !PT ;  /* 0x0000002eff097212 */ /* 0x000fe200078e33ff */
        /* <DEDUP_REMOVED lines=11> */
[----:B------:R-:W-:-:S07]  /*15e10*/  ISETP.GE.U32.AND P6, PT, R42, R13, PT ;  /* 0x0000000d2a00720c */ /* 0x000fce0003fc6070 */
[----:B------:R-:W-:Y:S02]  /*15e20*/  @P4 IADD3 R21, PT, PT, R21, 0x1, RZ ;  /* 0x0000000115154810 */ /* 0x000fe40007ffe0ff */
[----:B------:R-:W-:Y:S02]  /*15e30*/  ISETP.GE.AND P4, PT, R15, RZ, PT ;  /* 0x000000ff0f00720c */ /* 0x000fe40003f86270 */
[----:B------:R-:W-:Y:S02]  /*15e40*/  @!P5 IADD3 R21, PT, PT, -R21, RZ, RZ ;  /* 0x000000ff1515d210 */ /* 0x000fe40007ffe1ff */
[----:B------:R-:W-:Y:S02]  /*15e50*/  @P6 IADD3 R44, PT, PT, R44, 0x1, RZ ;  /* 0x000000012c2c6810 */ /* 0x000fe40007ffe0ff */
[----:B------:R-:W-:-:S07]  /*15e60*/  ISETP.NE.AND P6, PT, R46, RZ, PT ;  /* 0x000000ff2e00720c */ /* 0x000fce0003fc5270 */
[----:B------:R-:W-:-:S05]  /*15e70*/  @!P4 IMAD.MOV R44, RZ, RZ, -R44 ;  /* 0x000000ffff2cc224 */ /* 0x000fca00078e0a2c */
[C---:B------:R-:W-:Y:S02]  /*15e80*/  SEL R11, R9.reuse, R44, !P6 ;  /* 0x0000002c090b7207 */ /* 0x040fe40007000000 */
[----:B------:R-:W-:-:S03]  /*15e90*/  SEL R9, R9, R21, !P6 ;  /* 0x0000001509097207 */ /* 0x000fc60007000000 */
[----:B------:R-:W-:-:S04]  /*15ea0*/  IMAD.WIDE R42, R11, 0x4, R220 ;  /* 0x000000040b2a7825 */ /* 0x000fc800078e02dc */
[C---:B------:R-:W-:Y:S02]  /*15eb0*/  IMAD.WIDE R52, R9.reuse, 0x4, R220 ;  /* 0x0000000409347825 */ /* 0x040fe400078e02dc */
        /* <DEDUP_REMOVED lines=18> */
.L_x_2861:
        /* <DEDUP_REMOVED lines=8> */
.L_x_2862:
[----:B------:R-:W-:Y:S05]  /*16060*/  BSYNC.RECONVERGENT B0 ;  /* 0x0000000000007941 */ /* 0x000fea0003800200 */
.L_x_2860:
        /* <DEDUP_REMOVED lines=69> */
.L_x_2859:
[----:B------:R-:W-:Y:S05]  /*164c0*/  BSYNC.RECONVERGENT B1 ;  /* 0x0000000000017941 */ /* 0x000fea0003800200 */
.L_x_2858:
[----:B------:R-:W3:Y:S01]  /*164d0*/  LD.E R131, desc[UR4][R120.64+0xdc] ;  /* 0x0000dc0478837980 */ /* 0x000ee2000c101900 */
[----:B------:R-:W-:-:S05]  /*164e0*/  IMAD.SHL.U32 R23, R211, 0x2, RZ ;  /* 0x00000002d3177824 */ /* 0x000fca00078e00ff */
[----:B------:R-:W-:-:S05]  /*164f0*/  LOP3.LUT R23, R23, 0x6, RZ, 0xc0, !PT ;  /* 0x0000000617177812 */ /* 0x000fca00078ec0ff */
[----:B------:R-:W-:-:S04]  /*16500*/  IMAD R23, R64, 0x80, R23 ;  /* 0x0000008040177824 */ /* 0x000fc800078e0217 */
[C---:B------:R-:W-:Y:S02]  /*16510*/  VIADD R3, R23.reuse, 0xffffff00 ;  /* 0xffffff0017037836 */ /* 0x040fe40000000000 */
[----:B------:R-:W-:-:S03]  /*16520*/  VIADD R9, R23, 0xffffff01 ;  /* 0xffffff0117097836 */ /* 0x000fc60000000000 */
[CC--:B------:R-:W-:Y:S02]  /*16530*/  ISETP.GE.AND P0, PT, R3.reuse, R225.reuse, PT ;  /* 0x000000e10300720c */ /* 0x0c0fe40003f06270 */
[C---:B------:R-:W-:Y:S02]  /*16540*/  ISETP.GE.AND P6, PT, R3.reuse, R216, PT ;  /* 0x000000d80300720c */ /* 0x040fe40003fc6270 */
[C---:B------:R-:W-:Y:S02]  /*16550*/  ISETP.GE.AND P2, PT, R3.reuse, R224, PT ;  /* 0x000000e00300720c */ /* 0x040fe40003f46270 */
[----:B------:R-:W-:Y:S02]  /*16560*/  ISETP.GE.AND P5, PT, R3, R218, PT ;  /* 0x000000da0300720c */ /* 0x000fe40003fa6270 */
[----:B------:R-:W-:Y:S01]  /*16570*/  FSEL R3, R65, -INF , P0 ;  /* 0xff80000041037808 */ /* 0x000fe20000000000 */
[----:B------:R-:W-:Y:S01]  /*16580*/  VIADD R247, R23, 0xffffff08 ;  /* 0xffffff0817f77836 */ /* 0x000fe20000000000 */
[----:B------:R-:W-:Y:S01]  /*16590*/  ISETP.GE.AND P1, PT, R9, R225, PT ;  /* 0x000000e10900720c */ /* 0x000fe20003f26270 */
[----:B------:R-:W-:Y:S01]  /*165a0*/  VIADD R245, R23, 0xffffff09 ;  /* 0xffffff0917f57836 */ /* 0x000fe20000000000 */
[----:B------:R-:W-:-:S02]  /*165b0*/  FSEL R3, R3, -INF , !P6 ;  /* 0xff80000003037808 */ /* 0x000fc40007000000 */
[C---:B------:R-:W-:Y:S02]  /*165c0*/  ISETP.GE.AND P4, PT, R9.reuse, R216, PT ;  /* 0x000000d80900720c */ /* 0x040fe40003f86270 */
[C---:B------:R-:W-:Y:S02]  /*165d0*/  ISETP.GE.AND P0, PT, R9.reuse, R224, PT ;  /* 0x000000e00900720c */ /* 0x040fe40003f06270 */
[----:B------:R-:W-:Y:S01]  /*165e0*/  ISETP.GE.AND P6, PT, R9, R218, PT ;  /* 0x000000da0900720c */ /* 0x000fe20003fc6270 */
[C---:B------:R-:W-:Y:S01]  /*165f0*/  VIADD R237, R23.reuse, 0xffffff10 ;  /* 0xffffff1017ed7836 */ /* 0x040fe20000000000 */
[----:B------:R-:W-:Y:S01]  /*16600*/  FSEL R9, R122, -INF , P2 ;  /* 0xff8000007a097808 */ /* 0x000fe20001000000 */
[----:B------:R-:W-:Y:S01]  /*16610*/  VIADD R233, R23, 0xffffff11 ;  /* 0xffffff1117e97836 */ /* 0x000fe20000000000 */
[----:B------:R-:W-:Y:S02]  /*16620*/  ISETP.GE.AND P2, PT, R247, R225, PT ;  /* 0x000000e1f700720c */ /* 0x000fe40003f46270 */
[----:B------:R-:W-:-:S02]  /*16630*/  FSEL R15, R67, -INF , P1 ;  /* 0xff800000430f7808 */ /* 0x000fc40000800000 */
[----:B------:R-:W-:Y:S02]  /*16640*/  ISETP.GE.AND P1, PT, R245, R225, PT ;  /* 0x000000e1f500720c */ /* 0x000fe40003f26270 */
[----:B------:R-:W-:Y:S01]  /*16650*/  FSEL R9, R9, -INF , !P5 ;  /* 0xff80000009097808 */ /* 0x000fe20006800000 */
[----:B--2---:R-:W-:Y:S01]  /*16660*/  VIADD R43, R23, 0xffffff18 ;  /* 0xffffff18172b7836 */ /* 0x004fe20000000000 */
[-C--:B------:R-:W-:Y:S02]  /*16670*/  ISETP.GE.AND P5, PT, R247, R216.reuse, PT ;  /* 0x000000d8f700720c */ /* 0x080fe40003fa6270 */
[----:B------:R-:W-:Y:S02]  /*16680*/  FSEL R13, R153, -INF , P2 ;  /* 0xff800000990d7808 */ /* 0x000fe40001000000 */
[----:B------:R-:W-:Y:S01]  /*16690*/  FSEL R15, R15, -INF , !P4 ;  /* 0xff8000000f0f7808 */ /* 0x000fe20006000000 */
[----:B------:R-:W-:Y:S01]  /*166a0*/  VIADD R49, R23, 0xffffff19 ;  /* 0xffffff1917317836 */ /* 0x000fe20000000000 */
[----:B------:R-:W-:-:S02]  /*166b0*/  ISETP.GE.AND P4, PT, R245, R216, PT ;  /* 0x000000d8f500720c */ /* 0x000fc40003f86270 */
[-C--:B------:R-:W-:Y:S02]  /*166c0*/  ISETP.GE.AND P2, PT, R237, R225.reuse, PT ;  /* 0x000000e1ed00720c */ /* 0x080fe40003f46270 */
[----:B------:R-:W-:Y:S02]  /*166d0*/  FSEL R11, R155, -INF , P1 ;  /* 0xff8000009b0b7808 */ /* 0x000fe40000800000 */
[----:B------:R-:W-:Y:S02]  /*166e0*/  ISETP.GE.AND P1, PT, R233, R225, PT ;  /* 0x000000e1e900720c */ /* 0x000fe40003f26270 */
[----:B------:R-:W-:Y:S01]  /*166f0*/  FSEL R13, R13, -INF , !P5 ;  /* 0xff8000000d0d7808 */ /* 0x000fe20006800000 */
[----:B------:R-:W-:Y:S01]  /*16700*/  VIADD R55, R23, 0xffffff20 ;  /* 0xffffff2017377836 */ /* 0x000fe20000000000 */
[----:B------:R-:W-:Y:S02]  /*16710*/  ISETP.GE.AND P5, PT, R237, R216, PT ;  /* 0x000000d8ed00720c */ /* 0x000fe40003fa6270 */
[----:B------:R-:W-:-:S02]  /*16720*/  FSEL R25, R168, -INF , P2 ;  /* 0xff800000a8197808 */ /* 0x000fc40001000000 */
[----:B------:R-:W-:Y:S01]  /*16730*/  FSEL R11, R11, -INF , !P4 ;  /* 0xff8000000b0b7808 */ /* 0x000fe20006000000 */
[----:B------:R-:W-:Y:S01]  /*16740*/  VIADD R53, R23, 0xffffff21 ;  /* 0xffffff2117357836 */ /* 0x000fe20000000000 */
[-C--:B------:R-:W-:Y:S02]  /*16750*/  ISETP.GE.AND P4, PT, R233, R216.reuse, PT ;  /* 0x000000d8e900720c */ /* 0x080fe40003f86270 */
[-C--:B------:R-:W-:Y:S02]  /*16760*/  ISETP.GE.AND P2, PT, R43, R225.reuse, PT ;  /* 0x000000e12b00720c */ /* 0x080fe40003f46270 */
[----:B------:R-:W-:Y:S02]  /*16770*/  FSEL R35, R169, -INF , P1 ;  /* 0xff800000a9237808 */ /* 0x000fe40000800000 */
[----:B------:R-:W-:Y:S02]  /*16780*/  ISETP.GE.AND P1, PT, R49, R225, PT ;  /* 0x000000e13100720c */ /* 0x000fe40003f26270 */
[----:B------:R-:W-:Y:S01]  /*16790*/  FSEL R25, R25, -INF , !P5 ;  /* 0xff80000019197808 */ /* 0x000fe20006800000 */
[----:B------:R-:W-:Y:S01]  /*167a0*/  VIADD R195, R23, 0xffffff28 ;  /* 0xffffff2817c37836 */ /* 0x000fe20000000000 */
[----:B------:R-:W-:-:S02]  /*167b0*/  ISETP.GE.AND P5, PT, R43, R216, PT ;  /* 0x000000d82b00720c */ /* 0x000fc40003fa6270 */
[----:B------:R-:W-:Y:S02]  /*167c0*/  FSEL R33, R148, -INF , P2 ;  /* 0xff80000094217808 */ /* 0x000fe40001000000 */
[----:B------:R-:W-:Y:S01]  /*167d0*/  FSEL R35, R35, -INF , !P4 ;  /* 0xff80000023237808 */ /* 0x000fe20006000000 */
[----:B------:R-:W-:Y:S01]  /*167e0*/  VIADD R193, R23, 0xffffff29 ;  /* 0xffffff2917c17836 */ /* 0x000fe20000000000 */
[----:B------:R-:W-:Y:S02]  /*167f0*/  ISETP.GE.AND P4, PT, R49, R216, PT ;  /* 0x000000d83100720c */ /* 0x000fe40003f86270 */
[-C--:B------:R-:W-:Y:S02]  /*16800*/  ISETP.GE.AND P2, PT, R55, R225.reuse, PT ;  /* 0x000000e13700720c */ /* 0x080fe40003f46270 */
[----:B-1----:R-:W-:Y:S02]  /*16810*/  FSEL R41, R145, -INF , P1 ;  /* 0xff80000091297808 */ /* 0x002fe40000800000 */
[----:B------:R-:W-:-:S02]  /*16820*/  ISETP.GE.AND P1, PT, R53, R225, PT ;  /* 0x000000e13500720c */ /* 0x000fc40003f26270 */
[----:B------:R-:W-:Y:S01]  /*16830*/  FSEL R33, R33, -INF , !P5 ;  /* 0xff80000021217808 */ /* 0x000fe20006800000 */
[----:B------:R-:W-:Y:S01]  /*16840*/  VIADD R191, R23, 0xffffff30 ;  /* 0xffffff3017bf7836 */ /* 0x000fe20000000000 */
[-C--:B------:R-:W-:Y:S02]  /*16850*/  ISETP.GE.AND P5, PT, R55, R216.reuse, PT ;  /* 0x000000d83700720c */ /* 0x080fe40003fa6270 */
[----:B------:R-:W-:Y:S02]  /*16860*/  FSEL R148, R150, -INF , P2 ;  /* 0xff80000096947808 */ /* 0x000fe40001000000 */
[----:B------:R-:W-:Y:S01]  /*16870*/  FSEL R41, R41, -INF , !P4 ;  /* 0xff80000029297808 */ /* 0x000fe20006000000 */
[----:B------:R-:W-:Y:S01]  /*16880*/  VIADD R189, R23, 0xffffff31 ;  /* 0xffffff3117bd7836 */ /* 0x000fe20000000000 */
[----:B------:R-:W-:Y:S02]  /*16890*/  ISETP.GE.AND P4, PT, R53, R216, PT ;  /* 0x000000d83500720c */ /* 0x000fe40003f86270 */
[----:B------:R-:W-:-:S02]  /*168a0*/  ISETP.GE.AND P2, PT, R195, R225, PT ;  /* 0x000000e1c300720c */ /* 0x000fc40003f46270 */
[----:B------:R-:W-:Y:S02]  /*168b0*/  FSEL R138, R147, -INF , P1 ;  /* 0xff800000938a7808 */ /* 0x000fe40000800000 */
[----:B------:R-:W-:Y:S02]  /*168c0*/  ISETP.GE.AND P1, PT, R193, R225, PT ;  /* 0x000000e1c100720c */ /* 0x000fe40003f26270 */
[----:B------:R-:W-:Y:S01]  /*168d0*/  FSEL R148, R148, -INF , !P5 ;  /* 0xff80000094947808 */ /* 0x000fe20006800000 */
[----:B------:R-:W-:Y:S01]  /*168e0*/  VIADD R181, R23, 0xffffff38 ;  /* 0xffffff3817b57836 */ /* 0x000fe20000000000 */
        /* <DEDUP_REMOVED lines=26> */
[----:B------:R-:W-:Y:S02]  /*16a90*/  FSEL R139, R139, -INF , P1 ;  /* 0xff8000008b8b7808 */ /* 0x000fe40000800000 */
        /* <DEDUP_REMOVED lines=61> */
[----:B------:R-:W-:Y:S02]  /*16e70*/  FSEL R159, R34, -INF , !P5 ;  /* 0xff800000229f7808 */ /* 0x000fe40006800000 */
[----:B------:R-:W-:Y:S02]  /*16e80*/  ISETP.GE.AND P5, PT, R39, R216, PT ;  /* 0x000000d82700720c */ /* 0x000fe40003fa6270 */
[----:B------:R-:W-:-:S02]  /*16e90*/  FSEL R22, R22, -INF , P2 ;  /* 0xff80000016167808 */ /* 0x000fc40001000000 */
[----:B------:R-:W-:Y:S02]  /*16ea0*/  FSEL R157, R20, -INF , !P4 ;  /* 0xff800000149d7808 */ /* 0x000fe40006000000 */
[----:B------:R-:W-:Y:S02]  /*16eb0*/  ISETP.GE.AND P4, PT, R37, R216, PT ;  /* 0x000000d82500720c */ /* 0x000fe40003f86270 */
[-C--:B------:R-:W-:Y:S02]  /*16ec0*/  ISETP.GE.AND P2, PT, R21, R225.reuse, PT ;  /* 0x000000e11500720c */ /* 0x080fe40003f46270 */
[----:B------:R-:W-:Y:S02]  /*16ed0*/  FSEL R36, R36, -INF , P1 ;  /* 0xff80000024247808 */ /* 0x000fe40000800000 */
[----:B------:R-:W-:Y:S02]  /*16ee0*/  ISETP.GE.AND P1, PT, R23, R225, PT ;  /* 0x000000e11700720c */ /* 0x000fe40003f26270 */
[----:B------:R-:W-:-:S02]  /*16ef0*/  FSEL R147, R22, -INF , !P5 ;  /* 0xff80000016937808 */ /* 0x000fc40006800000 */
[-C--:B------:R-:W-:Y:S02]  /*16f00*/  ISETP.GE.AND P5, PT, R21, R216.reuse, PT ;  /* 0x000000d81500720c */ /* 0x080fe40003fa6270 */
[----:B------:R-:W-:Y:S02]  /*16f10*/  FSEL R40, R40, -INF , P2 ;  /* 0xff80000028287808 */ /* 0x000fe40001000000 */
[----:B------:R-:W-:Y:S02]  /*16f20*/  FSEL R145, R36, -INF , !P4 ;  /* 0xff80000024917808 */ /* 0x000fe40006000000 */
[----:B------:R-:W-:Y:S02]  /*16f30*/  ISETP.GE.AND P4, PT, R23, R216, PT ;  /* 0x000000d81700720c */ /* 0x000fe40003f86270 */
[----:B------:R-:W-:Y:S02]  /*16f40*/  ISETP.GE.AND P2, PT, R247, R224, PT ;  /* 0x000000e0f700720c */ /* 0x000fe40003f46270 */
[----:B------:R-:W-:-:S02]  /*16f50*/  FSEL R38, R38, -INF , P1 ;  /* 0xff80000026267808 */ /* 0x000fc40000800000 */
[-C--:B------:R-:W-:Y:S02]  /*16f60*/  ISETP.GE.AND P1, PT, R245, R224.reuse, PT ;  /* 0x000000e0f500720c */ /* 0x080fe40003f26270 */
[----:B------:R-:W-:Y:S02]  /*16f70*/  FSEL R67, R119, -INF , P0 ;  /* 0xff80000077437808 */ /* 0x000fe40000000000 */
[----:B------:R-:W-:Y:S02]  /*16f80*/  FSEL R143, R40, -INF , !P5 ;  /* 0xff800000288f7808 */ /* 0x000fe40006800000 */
[----:B------:R-:W-:Y:S02]  /*16f90*/  ISETP.GE.AND P0, PT, R237, R224, PT ;  /* 0x000000e0ed00720c */ /* 0x000fe40003f06270 */
[----:B------:R-:W-:Y:S02]  /*16fa0*/  ISETP.GE.AND P5, PT, R247, R218, PT ;  /* 0x000000daf700720c */ /* 0x000fe40003fa6270 */
[----:B------:R-:W-:-:S02]  /*16fb0*/  FSEL R141, R38, -INF , !P4 ;  /* 0xff800000268d7808 */ /* 0x000fc40006000000 */
[----:B------:R-:W-:Y:S02]  /*16fc0*/  FSEL R31, R152, -INF , P2 ;  /* 0xff800000981f7808 */ /* 0x000fe40001000000 */
[----:B------:R-:W-:Y:S02]  /*16fd0*/  ISETP.GE.AND P4, PT, R245, R218, PT ;  /* 0x000000daf500720c */ /* 0x000fe40003f86270 */
[----:B------:R-:W-:Y:S02]  /*16fe0*/  ISETP.GE.AND P2, PT, R233, R224, PT ;  /* 0x000000e0e900720c */ /* 0x000fe40003f46270 */
[----:B------:R-:W-:Y:S02]  /*16ff0*/  FSEL R27, R154, -INF , P1 ;  /* 0xff8000009a1b7808 */ /* 0x000fe40000800000 */
[----:B------:R-:W-:Y:S02]  /*17000*/  FSEL R67, R67, -INF , !P6 ;  /* 0xff80000043437808 */ /* 0x000fe40007000000 */
[----:B------:R-:W-:-:S02]  /*17010*/  ISETP.GE.AND P6, PT, R237, R218, PT ;  /* 0x000000daed00720c */ /* 0x000fc40003fc6270 */
[----:B------:R-:W-:Y:S02]  /*17020*/  ISETP.GE.AND P1, PT, R43, R224, PT ;  /* 0x000000e02b00720c */ /* 0x000fe40003f26270 */
[----:B------:R-:W-:Y:S02]  /*17030*/  FSEL R164, R164, -INF , P0 ;  /* 0xff800000a4a47808 */ /* 0x000fe40000000000 */
[----:B------:R-:W-:Y:S02]  /*17040*/  FSEL R31, R31, -INF , !P5 ;  /* 0xff8000001f1f7808 */ /* 0x000fe40006800000 */
[----:B------:R-:W-:Y:S02]  /*17050*/  ISETP.GE.AND P5, PT, R233, R218, PT ;  /* 0x000000dae900720c */ /* 0x000fe40003fa6270 */
[----:B------:R-:W-:Y:S02]  /*17060*/  FSEL R27, R27, -INF , !P4 ;  /* 0xff8000001b1b7808 */ /* 0x000fe40006000000 */
[----:B------:R-:W-:-:S02]  /*17070*/  FSEL R165, R165, -INF , P2 ;  /* 0xff800000a5a57808 */ /* 0x000fc40001000000 */
[----:B------:R-:W-:Y:S02]  /*17080*/  ISETP.GE.AND P4, PT, R43, R218, PT ;  /* 0x000000da2b00720c */ /* 0x000fe40003f86270 */
[----:B------:R-:W-:Y:S02]  /*17090*/  FSEL R43, R164, -INF , !P6 ;  /* 0xff800000a42b7808 */ /* 0x000fe40007000000 */
[----:B------:R-:W-:Y:S02]  /*170a0*/  FSEL R144, R144, -INF , P1 ;  /* 0xff80000090907808 */ /* 0x000fe40000800000 */
[C---:B------:R-:W-:Y:S02]  /*170b0*/  ISETP.GE.AND P0, PT, R49.reuse, R224, PT ;  /* 0x000000e03100720c */ /* 0x040fe40003f06270 */
[----:B------:R-:W-:Y:S02]  /*170c0*/  ISETP.GE.AND P6, PT, R49, R218, PT ;  /* 0x000000da3100720c */ /* 0x000fe40003fc6270 */
[----:B------:R-:W-:-:S02]  /*170d0*/  ISETP.GE.AND P1, PT, R53, R224, PT ;  /* 0x000000e03500720c */ /* 0x000fc40003f26270 */
[----:B------:R-:W-:Y:S02]  /*170e0*/  FSEL R49, R165, -INF , !P5 ;  /* 0xff800000a5317808 */ /* 0x000fe40006800000 */
[C---:B------:R-:W-:Y:S02]  /*170f0*/  ISETP.GE.AND P2, PT, R55.reuse, R224, PT ;  /* 0x000000e03700720c */ /* 0x040fe40003f46270 */
[-C--:B------:R-:W-:Y:S02]  /*17100*/  ISETP.GE.AND P5, PT, R55, R218.reuse, PT ;  /* 0x000000da3700720c */ /* 0x080fe40003fa6270 */
[----:B------:R-:W-:Y:S02]  /*17110*/  FSEL R55, R144, -INF , !P4 ;  /* 0xff80000090377808 */ /* 0x000fe40006000000 */
[----:B------:R-:W-:Y:S02]  /*17120*/  ISETP.GE.AND P4, PT, R53, R218, PT ;  /* 0x000000da3500720c */ /* 0x000fe40003f86270 */
[----:B------:R-:W-:-:S02]  /*17130*/  FSEL R151, R151, -INF , P1 ;  /* 0xff80000097977808 */ /* 0x000fc40000800000 */
[-C--:B------:R-:W-:Y:S02]  /*17140*/  ISETP.GE.AND P1, PT, R191, R224.reuse, PT ;  /* 0x000000e0bf00720c */ /* 0x080fe40003f26270 */
[----:B------:R-:W-:Y:S02]  /*17150*/  FSEL R132, R146, -INF , P2 ;  /* 0xff80000092847808 */ /* 0x000fe40001000000 */
[----:B------:R-:W-:Y:S02]  /*17160*/  ISETP.GE.AND P2, PT, R193, R224, PT ;  /* 0x000000e0c100720c */ /* 0x000fe40003f46270 */
[----:B------:R-:W-:Y:S02]  /*17170*/  FSEL R249, R151, -INF , !P4 ;  /* 0xff80000097f97808 */ /* 0x000fe40006000000 */
[----:B------:R-:W-:Y:S02]  /*17180*/  ISETP.GE.AND P4, PT, R191, R218, PT ;  /* 0x000000dabf00720c */ /* 0x000fe40003f86270 */
[----:B------:R-:W-:-:S02]  /*17190*/  FSEL R136, R136, -INF , P1 ;  /* 0xff80000088887808 */ /* 0x000fc40000800000 */
[-C--:B------:R-:W-:Y:S02]  /*171a0*/  ISETP.GE.AND P1, PT, R175, R224.reuse, PT ;  /* 0x000000e0af00720c */ /* 0x080fe40003f26270 */
[----:B------:R-:W-:Y:S02]  /*171b0*/  FSEL R149, R149, -INF , P0 ;  /* 0xff80000095957808 */ /* 0x000fe40000000000 */
[----:B------:R-:W-:Y:S02]  /*171c0*/  FSEL R132, R132, -INF , !P5 ;  /* 0xff80000084847808 */ /* 0x000fe40006800000 */
[----:B------:R-:W-:Y:S02]  /*171d0*/  ISETP.GE.AND P0, PT, R195, R224, PT ;  /* 0x000000e0c300720c */ /* 0x000fe40003f06270 */
[----:B------:R-:W-:Y:S02]  /*171e0*/  ISETP.GE.AND P5, PT, R193, R218, PT ;  /* 0x000000dac100720c */ /* 0x000fe40003fa6270 */
[----:B------:R-:W-:-:S02]  /*171f0*/  FSEL R142, R142, -INF , P2 ;  /* 0xff8000008e8e7808 */ /* 0x000fc40001000000 */
[----:B------:R-:W-:Y:S02]  /*17200*/  FSEL R237, R136, -INF , !P4 ;  /* 0xff80000088ed7808 */ /* 0x000fe40006000000 */
[----:B------:R-:W-:Y:S02]  /*17210*/  ISETP.GE.AND P4, PT, R175, R218, PT ;  /* 0x000000daaf00720c */ /* 0x000fe40003f86270 */
[----:B------:R-:W-:Y:S02]  /*17220*/  FSEL R135, R135, -INF , P1 ;  /* 0xff80000087877808 */ /* 0x000fe40000800000 */
[----:B------:R-:W-:Y:S02]  /*17230*/  FSEL R53, R149, -INF , !P6 ;  /* 0xff80000095357808 */ /* 0x000fe40007000000 */
[----:B------:R-:W-:Y:S02]  /*17240*/  ISETP.GE.AND P1, PT, R127, R224, PT ;  /* 0x000000e07f00720c */ /* 0x000fe40003f26270 */
[----:B------:R-:W-:-:S02]  /*17250*/  ISETP.GE.AND P6, PT, R195, R218, PT ;  /* 0x000000dac300720c */ /* 0x000fc40003fc6270 */
[----:B------:R-:W-:Y:S02]  /*17260*/  FSEL R140, R140, -INF , P0 ;  /* 0xff8000008c8c7808 */ /* 0x000fe40000000000 */
[----:B------:R-:W-:Y:S02]  /*17270*/  FSEL R245, R142, -INF , !P5 ;  /* 0xff8000008ef57808 */ /* 0x000fe40006800000 */
[-C--:B------:R-:W-:Y:S02]  /*17280*/  ISETP.GE.AND P0, PT, R189, R224.reuse, PT ;  /* 0x000000e0bd00720c */ /* 0x080fe40003f06270 */
[C---:B------:R-:W-:Y:S02]  /*17290*/  ISETP.GE.AND P2, PT, R181.reuse, R224, PT ;  /* 0x000000e0b500720c */ /* 0x040fe40003f46270 */
[----:B------:R-:W-:Y:S02]  /*172a0*/  ISETP.GE.AND P5, PT, R181, R218, PT ;  /* 0x000000dab500720c */ /* 0x000fe40003fa6270 */
[----:B------:R-:W-:-:S02]  /*172b0*/  FSEL R181, R135, -INF , !P4 ;  /* 0xff80000087b57808 */ /* 0x000fc40006000000 */
[-C--:B------:R-:W-:Y:S02]  /*172c0*/  ISETP.GE.AND P4, PT, R127, R218.reuse, PT ;  /* 0x000000da7f00720c */ /* 0x080fe40003f86270 */
[----:B------:R-:W-:Y:S02]  /*172d0*/  FSEL R16, R16, -INF , P1 ;  /* 0xff80000010107808 */ /* 0x000fe40000800000 */
[----:B------:R-:W-:Y:S02]  /*172e0*/  FSEL R247, R140, -INF , !P6 ;  /* 0xff8000008cf77808 */ /* 0x000fe40007000000 */
[----:B------:R-:W-:Y:S02]  /*172f0*/  ISETP.GE.AND P6, PT, R189, R218, PT ;  /* 0x000000dabd00720c */ /* 0x000fe40003fc6270 */
[----:B------:R-:W-:Y:S02]  /*17300*/  FSEL R137, R137, -INF , P0 ;  /* 0xff80000089897808 */ /* 0x000fe40000000000 */
[----:B------:R-:W-:-:S02]  /*17310*/  ISETP.GE.AND P0, PT, R171, R224, PT ;  /* 0x000000e0ab00720c */ /* 0x000fc40003f06270 */
[----:B------:R-:W-:Y:S02]  /*17320*/  FSEL R191, R16, -INF , !P4 ;  /* 0xff80000010bf7808 */ /* 0x000fe40006000000 */
[----:B------:R-:W-:Y:S02]  /*17330*/  FMNMX3.FTZ R16, R2, R3, R15, !PT ;  /* 0x0000000302107276 */ /* 0x000fe4000781000f */
[----:B------:R-:W-:Y:S02]  /*17340*/  FSEL R175, R137, -INF , !P6 ;  /* 0xff80000089af7808 */ /* 0x000fe40007000000 */
[----:B------:R-:W-:Y:S02]  /*17350*/  ISETP.GE.AND P6, PT, R171, R218, PT ;  /* 0x000000daab00720c */ /* 0x000fe40003fc6270 */
[----:B------:R-:W-:Y:S02]  /*17360*/  FSEL R128, R128, -INF , P0 ;  /* 0xff80000080807808 */ /* 0x000fe40000000000 */
[----:B------:R-:W-:-:S02]  /*17370*/  ISETP.GE.AND P0, PT, R125, R224, PT ;  /* 0x000000e07d00720c */ /* 0x000fc40003f06270 */
[----:B------:R-:W-:Y:S02]  /*17380*/  FMNMX3.FTZ R16, R16, R13, R11, !PT ;  /* 0x0000000d10107276 */ /* 0x000fe4000781000b */
[----:B------:R-:W-:Y:S02]  /*17390*/  FSEL R195, R128, -INF , !P6 ;  /* 0xff80000080c37808 */ /* 0x000fe40007000000 */
[----:B------:R-:W-:Y:S02]  /*173a0*/  ISETP.GE.AND P6, PT, R125, R218, PT ;  /* 0x000000da7d00720c */ /* 0x000fe40003fc6270 */
[----:B------:R-:W-:Y:S02]  /*173b0*/  FSEL R17, R17, -INF , P0 ;  /* 0xff80000011117808 */ /* 0x000fe40000000000 */
[----:B------:R-:W-:Y:S02]  /*173c0*/  FMNMX3.FTZ R16, R16, R25, R35, !PT ;  /* 0x0000001910107276 */ /* 0x000fe40007810023 */
[----:B------:R-:W-:-:S02]  /*173d0*/  ISETP.GE.AND P0, PT, R61, R224, PT ;  /* 0x000000e03d00720c */ /* 0x000fc40003f06270 */
[----:B------:R-:W-:Y:S02]  /*173e0*/  FSEL R189, R17, -INF , !P6 ;  /* 0xff80000011bd7808 */ /* 0x000fe40007000000 */
[----:B------:R-:W-:Y:S02]  /*173f0*/  FMNMX3.FTZ R17, R16, R33, R41, !PT ;  /* 0x0000002110117276 */ /* 0x000fe40007810029 */
[----:B------:R-:W-:Y:S02]  /*17400*/  FSEL R133, R133, -INF , P2 ;  /* 0xff80000085857808 */ /* 0x000fe40001000000 */
[----:B------:R-:W-:Y:S02]  /*17410*/  ISETP.GE.AND P6, PT, R61, R218, PT ;  /* 0x000000da3d00720c */ /* 0x000fe40003fc6270 */
[----:B------:R-:W-:Y:S02]  /*17420*/  FSEL R18, R18, -INF , P0 ;  /* 0xff80000012127808 */ /* 0x000fe40000000000 */
[----:B------:R-:W-:-:S02]  /*17430*/  FMNMX3.FTZ R17, R17, R148, R138, !PT ;  /* 0x0000009411117276 */ /* 0x000fc4000781008a */
[----:B------:R-:W-:Y:S02]  /*17440*/  FMNMX3.FTZ R16, R0, R9, R67, !PT ;  /* 0x0000000900107276 */ /* 0x000fe40007810043 */
[----:B------:R-:W-:Y:S02]  /*17450*/  FSEL R233, R133, -INF , !P5 ;  /* 0xff80000085e97808 */ /* 0x000fe40006800000 */
[C---:B------:R-:W-:Y:S02]  /*17460*/  ISETP.GE.AND P2, PT, R167.reuse, R224, PT ;  /* 0x000000e0a700720c */ /* 0x040fe40003f46270 */
[----:B------:R-:W-:Y:S02]  /*17470*/  ISETP.GE.AND P5, PT, R167, R218, PT ;  /* 0x000000daa700720c */ /* 0x000fe40003fa6270 */
[----:B------:R-:W-:Y:S02]  /*17480*/  FSEL R167, R18, -INF , !P6 ;  /* 0xff80000012a77808 */ /* 0x000fe40007000000 */
        /* <DEDUP_REMOVED lines=10> */
[----:B------:R-:W-:Y:S02]  /*17530*/  FSEL R129, R129, -INF , P2 ;  /* 0xff80000081817808 */ /* 0x000fe40001000000 */
[-C--:B------:R-:W-:Y:S02]  /*17540*/  ISETP.GE.AND P1, PT, R63, R224.reuse, PT ;  /* 0x000000e03f00720c */ /* 0x080fe40003f26270 */
[----:B------:R-:W-:-:S02]  /*17550*/  ISETP.GE.AND P2, PT, R65, R224, PT ;  /* 0x000000e04100720c */ /* 0x000fc40003f46270 */
[----:B------:R-:W-:Y:S02]  /*17560*/  FMNMX3.FTZ R18, R18, R183, R179, !PT ;  /* 0x000000b712127276 */ /* 0x000fe400078100b3 */
[----:B------:R-:W-:Y:S02]  /*17570*/  FMNMX3.FTZ R16, R16, R237, R175, !PT ;  /* 0x000000ed10107276 */ /* 0x000fe400078100af */
[----:B------:R-:W-:Y:S02]  /*17580*/  FSEL R193, R129, -INF , !P5 ;  /* 0xff80000081c17808 */ /* 0x000fe40006800000 */
[----:B------:R-:W-:Y:S02]  /*17590*/  FSEL R30, R30, -INF , P1 ;  /* 0xff8000001e1e7808 */ /* 0x000fe40000800000 */
[----:B------:R-:W-:Y:S02]  /*175a0*/  ISETP.GE.AND P5, PT, R65, R218, PT ;  /* 0x000000da4100720c */ /* 0x000fe40003fa6270 */
[----:B------:R-:W-:-:S02]  /*175b0*/  FSEL R29, R29, -INF , P2 ;  /* 0xff8000001d1d7808 */ /* 0x000fc40001000000 */
[-C--:B------:R-:W-:Y:S02]  /*175c0*/  ISETP.GE.AND P1, PT, R57, R224.reuse, PT ;  /* 0x000000e03900720c */ /* 0x080fe40003f26270 */
[----:B------:R-:W-:Y:S02]  /*175d0*/  ISETP.GE.AND P2, PT, R59, R224, PT ;  /* 0x000000e03b00720c */ /* 0x000fe40003f46270 */
[----:B------:R-:W-:Y:S02]  /*175e0*/  FMNMX3.FTZ R18, R18, R177, R173, !PT ;  /* 0x000000b112127276 */ /* 0x000fe400078100ad */
[----:B------:R-:W-:Y:S02]  /*175f0*/  FMNMX3.FTZ R16, R16, R233, R181, !PT ;  /* 0x000000e910107276 */ /* 0x000fe400078100b5 */
[----:B------:R-:W-:Y:S02]  /*17600*/  FSEL R171, R29, -INF , !P5 ;  /* 0xff8000001dab7808 */ /* 0x000fe40006800000 */
[----:B------:R-:W-:-:S02]  /*17610*/  FSEL R19, R19, -INF , P1 ;  /* 0xff80000013137808 */ /* 0x000fc40000800000 */
[----:B------:R-:W-:Y:S02]  /*17620*/  ISETP.GE.AND P5, PT, R59, R218, PT ;  /* 0x000000da3b00720c */ /* 0x000fe40003fa6270 */
[----:B------:R-:W-:Y:S02]  /*17630*/  FSEL R4, R4, -INF , P2 ;  /* 0xff80000004047808 */ /* 0x000fe40001000000 */
[----:B------:R-:W-:Y:S02]  /*17640*/  ISETP.GE.AND P1, PT, R45, R224, PT ;  /* 0x000000e02d00720c */ /* 0x000fe40003f26270 */
[----:B------:R-:W-:Y:S02]  /*17650*/  ISETP.GE.AND P4, PT, R63, R218, PT ;  /* 0x000000da3f00720c */ /* 0x000fe40003f86270 */
[----:B------:R-:W-:Y:S02]  /*17660*/  FMNMX3.FTZ R18, R18, R163, R161, !PT ;  /* 0x000000a312127276 */ /* 0x000fe400078100a1 */
[----:B------:R-:W-:-:S02]  /*17670*/  FMNMX3.FTZ R16, R16, R195, R193, !PT ;  /* 0x000000c310107276 */ /* 0x000fc400078100c1 */
[----:B------:R-:W-:Y:S02]  /*17680*/  FSEL R165, R4, -INF , !P5 ;  /* 0xff80000004a57808 */ /* 0x000fe40006800000 */
[----:B------:R-:W-:Y:S02]  /*17690*/  FSEL R149, R6, -INF , P1 ;  /* 0xff80000006957808 */ /* 0x000fe40000800000 */
[----:B------:R-:W-:Y:S02]  /*176a0*/  FSEL R169, R30, -INF , !P4 ;  /* 0xff8000001ea97808 */ /* 0x000fe40006000000 */
[----:B------:R-:W-:Y:S02]  /*176b0*/  ISETP.GE.AND P0, PT, R51, R224, PT ;  /* 0x000000e03300720c */ /* 0x000fe40003f06270 */
[----:B------:R-:W-:Y:S02]  /*176c0*/  FMNMX3.FTZ R4, R18, R159, R157, !PT ;  /* 0x0000009f12047276 */ /* 0x000fe4000781009d */
[----:B------:R-:W-:-:S02]  /*176d0*/  FMNMX3.FTZ R6, R16, R191, R189, !PT ;  /* 0x000000bf10067276 */ /* 0x000fc400078100bd */
[----:B------:R-:W-:Y:S02]  /*176e0*/  ISETP.GE.AND P4, PT, R57, R218, PT ;  /* 0x000000da3900720c */ /* 0x000fe40003f86270 */
[----:B------:R-:W-:Y:S01]  /*176f0*/  ISETP.GE.AND P2, PT, R47, R224, PT ;  /* 0x000000e02f00720c */ /* 0x000fe20003f46270 */
[----:B------:R-:W-:Y:S01]  /*17700*/  LDSM.16.MT88.4 R56, [R123+0xd000] ;  /* 0x00d000007b38783b */ /* 0x000fe20000004200 */
[----:B------:R-:W-:Y:S02]  /*17710*/  ISETP.GE.AND P6, PT, R51, R218, PT ;  /* 0x000000da3300720c */ /* 0x000fe40003fc6270 */
[----:B------:R-:W-:Y:S02]  /*17720*/  FSEL R5, R5, -INF , P0 ;  /* 0xff80000005057808 */ /* 0x000fe40000000000 */
[----:B------:R-:W-:Y:S02]  /*17730*/  FMNMX3.FTZ R4, R4, R147, R145, !PT ;  /* 0x0000009304047276 */ /* 0x000fe40007810091 */
[----:B------:R-:W-:-:S02]  /*17740*/  FMNMX3.FTZ R6, R6, R171, R169, !PT ;  /* 0x000000ab06067276 */ /* 0x000fc400078100a9 */
[----:B------:R-:W-:Y:S02]  /*17750*/  ISETP.GE.AND P5, PT, R47, R218, PT ;  /* 0x000000da2f00720c */ /* 0x000fe40003fa6270 */
[----:B------:R-:W-:Y:S02]  /*17760*/  FSEL R155, R19, -INF , !P4 ;  /* 0xff800000139b7808 */ /* 0x000fe40006000000 */
[----:B------:R-:W-:Y:S02]  /*17770*/  ISETP.GE.AND P0, PT, R39, R224, PT ;  /* 0x000000e02700720c */ /* 0x000fe40003f06270 */
[----:B------:R-:W-:Y:S02]  /*17780*/  FSEL R7, R7, -INF , P2 ;  /* 0xff80000007077808 */ /* 0x000fe40001000000 */
[----:B------:R-:W-:Y:S02]  /*17790*/  ISETP.GE.AND P4, PT, R45, R218, PT ;  /* 0x000000da2d00720c */ /* 0x000fe40003f86270 */
[----:B------:R-:W-:Y:S01]  /*177a0*/  FSEL R153, R5, -INF , !P6 ;  /* 0xff80000005997808 */ /* 0x000fe20007000000 */
[----:B------:R-:W-:Y:S01]  /*177b0*/  LDSM.16.MT88.4 R44, [R197+0xd000] ;  /* 0x00d00000c52c783b */ /* 0x000fe20000004200 */
[----:B------:R-:W-:-:S02]  /*177c0*/  ISETP.GE.AND P2, PT, R37, R224, PT ;  /* 0x000000e02500720c */ /* 0x000fc40003f46270 */
[----:B------:R-:W-:Y:S02]  /*177d0*/  FMNMX3.FTZ R4, R4, R143, R141, !PT ;  /* 0x0000008f04047276 */ /* 0x000fe4000781008d */
[----:B------:R-:W-:Y:S02]  /*177e0*/  FMNMX3.FTZ R6, R6, R167, R165, !PT ;  /* 0x000000a706067276 */ /* 0x000fe400078100a5 */
[----:B------:R-:W-:Y:S02]  /*177f0*/  FSEL R151, R7, -INF , !P5 ;  /* 0xff80000007977808 */ /* 0x000fe40006800000 */
[----:B------:R-:W-:Y:S01]  /*17800*/  FSEL R8, R8, -INF , P0 ;  /* 0xff80000008087808 */ /* 0x000fe20000000000 */
[----:B------:R-:W1:Y:S01]  /*17810*/  SHFL.BFLY PT, R5, R4, 0x2, 0x1f ;  /* 0x0c401f0004057f89 */ /* 0x000e6200000e0000 */
[-C--:B------:R-:W-:Y:S02]  /*17820*/  ISETP.GE.AND P6, PT, R39, R218.reuse, PT ;  /* 0x000000da2700720c */ /* 0x080fe40003fc6270 */
[----:B------:R-:W-:-:S02]  /*17830*/  ISETP.GE.AND P5, PT, R37, R218, PT ;  /* 0x000000da2500720c */ /* 0x000fc40003fa6270 */
[-C--:B------:R-:W-:Y:S01]  /*17840*/  ISETP.GE.AND P1, PT, R21, R224.reuse, PT ;  /* 0x000000e01500720c */ /* 0x080fe20003f26270 */
[----:B------:R-:W-:Y:S01]  /*17850*/  LDSM.16.MT88.4 R36, [R123+0xb000] ;  /* 0x00b000007b24783b */ /* 0x000fe20000004200 */
[----:B------:R-:W-:Y:S02]  /*17860*/  FSEL R149, R149, -INF , !P4 ;  /* 0xff80000095957808 */ /* 0x000fe40006000000 */
[----:B------:R-:W-:Y:S02]  /*17870*/  ISETP.GE.AND P0, PT, R23, R224, PT ;  /* 0x000000e01700720c */ /* 0x000fe40003f06270 */
[----:B------:R-:W-:Y:S02]  /*17880*/  FSEL R10, R10, -INF , P2 ;  /* 0xff8000000a0a7808 */ /* 0x000fe40001000000 */
        /* <DEDUP_REMOVED lines=21> */
[----:B------:R-:W-:-:S05]  /*179e0*/  FSEL R128, R128, RZ, P1 ;  /* 0x000000ff80807208 */ /* 0x000fca0000800000 */
[----:B------:R-:W-:Y:S01]  /*179f0*/  FFMA.FTZ R129, R3, R131, -R128 ;  /* 0x0000008303817223 */ /* 0x000fe20000010880 */
[----:B--2---:R-:W-:Y:S02]  /*17a00*/  FMNMX.FTZ R3, R5, R4, !PT ;  /* 0x0000000405037209 */ /* 0x004fe40007810000 */
[----:B------:R-:W-:Y:S02]  /*17a10*/  FSEL R5, R65, RZ, P1 ;  /* 0x000000ff41057208 */ /* 0x000fe40000800000 */
[----:B------:R-:W-:Y:S01]  /*17a20*/  FSETP.NEU.FTZ.AND P0, PT, R3, -INF , PT ;  /* 0xff8000000300780b */ /* 0x000fe20003f1d000 */
[----:B------:R-:W-:Y:S02]  /*17a30*/  FMUL.FTZ R124, R131, R3 ;  /* 0x00000003837c7220 */ /* 0x000fe40000410000 */
[----:B------:R-:W-:Y:S01]  /*17a40*/  FADD.FTZ R4, R2, -R5 ;  /* 0x8000000502047221 */ /* 0x000fe20000010000 */
[----:B------:R-:W-:Y:S02]  /*17a50*/  FSEL R5, R3, RZ, P0 ;  /* 0x000000ff03057208 */ /* 0x000fe40000000000 */
[----:B------:R-:W-:-:S03]  /*17a60*/  FSEL R124, R124, RZ, P0 ;  /* 0x000000ff7c7c7208 */ /* 0x000fc60000000000 */
[----:B------:R-:W-:Y:S01]  /*17a70*/  FADD.FTZ R0, R0, -R5 ;  /* 0x8000000500007221 */ /* 0x000fe20000010000 */
[-C--:B------:R-:W-:Y:S01]  /*17a80*/  FFMA.FTZ R127, R15, R131.reuse, -R128 ;  /* 0x000000830f7f7223 */ /* 0x080fe20000010880 */
[-C--:B------:R-:W-:Y:S01]  /*17a90*/  FFMA.FTZ R119, R67, R131.reuse, -R124 ;  /* 0x0000008343777223 */ /* 0x080fe2000001087c */
[-CC-:B------:R-:W-:Y:S01]  /*17aa0*/  FFMA.FTZ R126, R13, R131.reuse, -R128.reuse ;  /* 0x000000830d7e7223 */ /* 0x180fe20000010880 */
[-C--:B------:R-:W-:Y:S01]  /*17ab0*/  FFMA.FTZ R125, R11, R131.reuse, -R128 ;  /* 0x000000830b7d7223 */ /* 0x080fe20000010880 */
[-CC-:B------:R-:W-:Y:S01]  /*17ac0*/  FFMA.FTZ R122, R9, R131.reuse, -R124.reuse ;  /* 0x00000083097a7223 */ /* 0x180fe2000001087c */
[-CC-:B------:R-:W-:Y:S01]  /*17ad0*/  FFMA.FTZ R67, R31, R131.reuse, -R124.reuse ;  /* 0x000000831f437223 */ /* 0x180fe2000001087c */
[----:B------:R-:W-:Y:S01]  /*17ae0*/  FFMA.FTZ R2, R27, R131, -R124 ;  /* 0x000000831b027223 */ /* 0x000fe2000001087c */
[C---:B------:R-:W-:Y:S01]  /*17af0*/  FMUL.FTZ R130, R131.reuse, R4 ;  /* 0x0000000483827220 */ /* 0x040fe20000410000 */
[----:B------:R-:W-:Y:S01]  /*17b00*/  FMUL.FTZ R0, R131, R0 ;  /* 0x0000000083007220 */ /* 0x000fe20000410000 */
[----:B------:R-:W-:Y:S01]  /*17b10*/  MUFU.EX2 R129, R129 ;  /* 0x0000008100817308 */ /* 0x000fe20000000800 */
[----:B------:R-:W1:Y:S04]  /*17b20*/  LDSM.16.MT88.4 R28, [R197+0xb000] ;  /* 0x00b00000c51c783b */ /* 0x000e680000004200 */
[----:B------:R-:W2:Y:S03]  /*17b30*/  LDSM.16.MT88.4 R12, [R197+0x9000] ;  /* 0x00900000c50c783b */ /* 0x000ea60000004200 */
        /* <DEDUP_REMOVED lines=39> */
[-C--:B------:R-:W-:Y:S01]  /*17db0*/  FMUL.FTZ R92, R92, R130.reuse ;  /* 0x000000825c5c7220 */ /* 0x080fe20000410000 */
[-C--:B------:R-:W-:Y:S01]  /*17dc0*/  FMUL.FTZ R93, R93, R130.reuse ;  /* 0x000000825d5d7220 */ /* 0x080fe20000410000 */
[----:B-1----:R-:W-:Y:S01]  /*17dd0*/  FMUL.FTZ R32, R88, R130 ;  /* 0x0000008258207220 */ /* 0x002fe20000410000 */
[-C--:B------:R-:W-:Y:S01]  /*17de0*/  FFMA.FTZ R88, R41, R131.reuse, -R128 ;  /* 0x0000008329587223 */ /* 0x080fe20000010880 */
[-C--:B------:R-:W-:Y:S01]  /*17df0*/  FMUL.FTZ R94, R94, R0.reuse ;  /* 0x000000005e5e7220 */ /* 0x080fe20000410000 */
[----:B------:R-:W-:Y:S01]  /*17e00*/  FMUL.FTZ R95, R95, R0 ;  /* 0x000000005f5f7220 */ /* 0x000fe20000410000 */
[----:B------:R-:W-:Y:S01]  /*17e10*/  FMUL.FTZ R41, R81, R130 ;  /* 0x0000008251297220 */ /* 0x000fe20000410000 */
[----:B------:R-:W-:-:S02]  /*17e20*/  FFMA.FTZ R81, R49, R131, -R124 ;  /* 0x0000008331517223 */ /* 0x000fc4000001087c */
[----:B------:R-:W-:Y:S03]  /*17e30*/  HMMA.16816.F32 R32, R4, R36, R32 ;  /* 0x000000240420723c */ /* 0x000fe60000001820 */
[-C--:B------:R-:W-:Y:S01]  /*17e40*/  FMUL.FTZ R48, R76, R130.reuse ;  /* 0x000000824c307220 */ /* 0x080fe20000410000 */
[----:B------:R-:W-:Y:S01]  /*17e50*/  FMUL.FTZ R49, R77, R130 ;  /* 0x000000824d317220 */ /* 0x000fe20000410000 */
[----:B------:R-:W-:-:S03]  /*17e60*/  FMUL.FTZ R50, R78, R0 ;  /* 0x000000004e327220 */ /* 0x000fc60000410000 */
[----:B------:R-:W-:Y:S01]  /*17e70*/  HMMA.16816.F32 R36, R4, R38, R84 ;  /* 0x000000260424723c */ /* 0x000fe20000001854 */
[----:B------:R1:W-:Y:S02]  /*17e80*/  MUFU.EX2 R84, R51 ;  /* 0x0000003300547308 */ /* 0x0003e40000000800 */
[----:B------:R-:W-:Y:S01]  /*17e90*/  FMUL.FTZ R43, R83, R0 ;  /* 0x00000000532b7220 */ /* 0x000fe20000410000 */
[----:B------:R-:W-:-:S04]  /*17ea0*/  FFMA.FTZ R83, R55, R131, -R124 ;  /* 0x0000008337537223 */ /* 0x000fc8000001087c */
[C---:B------:R-:W-:Y:S03]  /*17eb0*/  HMMA.16816.F32 R24, R4.reuse, R28, R24 ;  /* 0x0000001c0418723c */ /* 0x040fe60000001818 */
[-C--:B-1----:R-:W-:Y:S02]  /*17ec0*/  FMUL.FTZ R51, R79, R0.reuse ;  /* 0x000000004f337220 */ /* 0x082fe40000410000 */
[----:B------:R-:W1:Y:S03]  /*17ed0*/  LDSM.16.MT88.4 R76, [R197+0x9400] ;  /* 0x00940000c54c783b */ /* 0x000e660000004200 */
        /* <DEDUP_REMOVED lines=11> */
[----:B--2---:R-:W-:Y:S01]  /*17f90*/  FMUL.FTZ R40, R80, R130 ;  /* 0x0000008250287220 */ /* 0x004fe20000410000 */
[----:B------:R-:W-:-:S02]  /*17fa0*/  FFMA.FTZ R80, R53, R131, -R124 ;  /* 0x0000008335507223 */ /* 0x000fc4000001087c */
[----:B------:R-:W2:Y:S01]  /*17fb0*/  LDSM.16.MT88.4 R52, [R123+0x9400] ;  /* 0x009400007b34783b */ /* 0x000ea20000004200 */
[----:B------:R-:W3:Y:S01]  /*17fc0*/  MUFU.EX2 R97, R97 ;  /* 0x0000006100617308 */ /* 0x000ee20000000800 */
[----:B------:R-:W-:Y:S03]  /*17fd0*/  HMMA.16816.F32 R8, R4, R12, R8 ;  /* 0x0000000c0408723c */ /* 0x000fe60000001808 */
[-C--:B------:R-:W-:Y:S01]  /*17fe0*/  FMUL.FTZ R68, R68, R130.reuse ;  /* 0x0000008244447220 */ /* 0x080fe20000410000 */
[----:B------:R-:W-:-:S03]  /*17ff0*/  FMUL.FTZ R69, R69, R130 ;  /* 0x0000008245457220 */ /* 0x000fc60000410000 */
[----:B------:R-:W4:Y:S01]  /*18000*/  MUFU.EX2 R88, R88 ;  /* 0x0000005800587308 */ /* 0x000f220000000800 */
[----:B------:R-:W-:Y:S03]  /*18010*/  HMMA.16816.F32 R40, R4, R44, R40 ;  /* 0x0000002c0428723c */ /* 0x000fe60000001828 */
[-C--:B------:R-:W-:Y:S01]  /*18020*/  FMUL.FTZ R70, R70, R0.reuse ;  /* 0x0000000046467220 */ /* 0x080fe20000410000 */
[----:B------:R-:W-:-:S03]  /*18030*/  FMUL.FTZ R71, R71, R0 ;  /* 0x0000000047477220 */ /* 0x000fc60000410000 */
[----:B------:R-:W5:Y:S01]  /*18040*/  MUFU.EX2 R81, R81 ;  /* 0x0000005100517308 */ /* 0x000f620000000800 */
[C---:B------:R-:W-:Y:S03]  /*18050*/  HMMA.16816.F32 R44, R4.reuse, R46, R48 ;  /* 0x0000002e042c723c */ /* 0x040fe60000001830 */
[-C--:B------:R-:W-:Y:S01]  /*18060*/  FMUL.FTZ R48, R72, R130.reuse ;  /* 0x0000008248307220 */ /* 0x080fe20000410000 */
[----:B------:R-:W-:Y:S01]  /*18070*/  FMUL.FTZ R49, R73, R130 ;  /* 0x0000008249317220 */ /* 0x000fe20000410000 */
[-C--:B------:R-:W-:Y:S02]  /*18080*/  FMUL.FTZ R50, R74, R0.reuse ;  /* 0x000000004a327220 */ /* 0x080fe40000410000 */
[----:B------:R-:W-:Y:S01]  /*18090*/  MUFU.EX2 R83, R83 ;  /* 0x0000005300537308 */ /* 0x000fe20000000800 */
[----:B------:R-:W-:Y:S03]  /*180a0*/  HMMA.16816.F32 R12, R4, R14, R108 ;  /* 0x0000000e040c723c */ /* 0x000fe6000000186c */
[----:B------:R-:W-:-:S04]  /*180b0*/  FMUL.FTZ R51, R75, R0 ;  /* 0x000000004b337220 */ /* 0x000fc80000410000 */
[----:B------:R-:W1:Y:S03]  /*180c0*/  MUFU.EX2 R80, R80 ;  /* 0x0000005000507308 */ /* 0x000e660000000800 */
[C---:B------:R-:W-:Y:S03]  /*180d0*/  HMMA.16816.F32 R48, R4.reuse, R56, R48 ;  /* 0x000000380430723c */ /* 0x040fe60000001830 */
[----:B---3--:R-:W-:Y:S01]  /*180e0*/  F2FP.F16.F32.PACK_AB R60, R97, R100 ;  /* 0x00000064613c723e */ /* 0x008fe200000000ff */
[----:B------:R-:W-:Y:S01]  /*180f0*/  LDSM.16.MT88.4 R72, [R123+0xd400] ;  /* 0x00d400007b48783b */ /* 0x000fe20000004200 */
[----:B----4-:R-:W-:Y:S02]  /*18100*/  F2FP.F16.F32.PACK_AB R62, R88, R93 ;  /* 0x0000005d583e723e */ /* 0x010fe400000000ff */
[----:B-----5:R-:W-:Y:S01]  /*18110*/  F2FP.F16.F32.PACK_AB R61, R81, R84 ;  /* 0x00000054513d723e */ /* 0x020fe200000000ff */
[-CC-:B------:R-:W-:Y:S01]  /*18120*/  FFMA.FTZ R82, R148, R131.reuse, -R128.reuse ;  /* 0x0000008394527223 */ /* 0x180fe20000010880 */
[--C-:B------:R-:W-:Y:S01]  /*18130*/  FFMA.FTZ R85, R138, R131, -R128.reuse ;  /* 0x000000838a557223 */ /* 0x100fe20000010880 */
[----:B------:R-:W-:Y:S01]  /*18140*/  HMMA.16816.F32 R4, R4, R58, R68 ;  /* 0x0000003a0404723c */ /* 0x000fe20000001844 */
[----:B------:R-:W3:Y:S04]  /*18150*/  LDSM.16.MT88.4 R56, [R197+0xb400] ;  /* 0x00b40000c538783b */ /* 0x000ee80000004200 */
[----:B------:R-:W4:Y:S01]  /*18160*/  LDSM.16.MT88.4 R68, [R123+0xb400] ;  /* 0x00b400007b44783b */ /* 0x000f220000004200 */
[----:B-1----:R-:W-:Y:S01]  /*18170*/  F2FP.F16.F32.PACK_AB R63, R80, R83 ;  /* 0x00000053503f723e */ /* 0x002fe200000000ff */
[-CC-:B------:R-:W-:Y:S01]  /*18180*/  FFMA.FTZ R87, R134, R131.reuse, -R128.reuse ;  /* 0x0000008386577223 */ /* 0x180fe20000010880 */
[-C--:B------:R-:W-:Y:S01]  /*18190*/  FFMA.FTZ R86, R251, R131.reuse, -R128 ;  /* 0x00000083fb567223 */ /* 0x080fe20000010880 */
[-CC-:B------:R-:W-:Y:S01]  /*181a0*/  FFMA.FTZ R89, R132, R131.reuse, -R124.reuse ;  /* 0x0000008384597223 */ /* 0x180fe2000001087c */
[-CC-:B------:R-:W-:Y:S01]  /*181b0*/  FFMA.FTZ R90, R249, R131.reuse, -R124.reuse ;  /* 0x00000083f95a7223 */ /* 0x180fe2000001087c */
[-CC-:B------:R-:W-:Y:S01]  /*181c0*/  FFMA.FTZ R91, R247, R131.reuse, -R124.reuse ;  /* 0x00000083f75b7223 */ /* 0x180fe2000001087c */
[-C--:B------:R-:W-:Y:S01]  /*181d0*/  FFMA.FTZ R92, R245, R131.reuse, -R124 ;  /* 0x00000083f55c7223 */ /* 0x080fe2000001087c */
[C---:B------:R-:W-:Y:S05]  /*181e0*/  HMMA.16816.F32 R8, R60.reuse, R76, R8 ;  /* 0x0000004c3c08723c */ /* 0x040fea0000001808 */
[-CC-:B------:R-:W-:Y:S01]  /*181f0*/  FFMA.FTZ R94, R243, R131.reuse, -R128.reuse ;  /* 0x00000083f35e7223 */ /* 0x180fe20000010880 */
[-CC-:B------:R-:W-:Y:S01]  /*18200*/  FFMA.FTZ R95, R241, R131.reuse, -R128.reuse ;  /* 0x00000083f15f7223 */ /* 0x180fe20000010880 */
[-C--:B------:R-:W-:Y:S01]  /*18210*/  FFMA.FTZ R99, R239, R131.reuse, -R128 ;  /* 0x00000083ef637223 */ /* 0x080fe20000010880 */
[-CC-:B------:R-:W-:Y:S01]  /*18220*/  FFMA.FTZ R96, R237, R131.reuse, -R124.reuse ;  /* 0x00000083ed607223 */ /* 0x180fe2000001087c */
[-CC-:B------:R-:W-:Y:S01]  /*18230*/  FFMA.FTZ R175, R175, R131.reuse, -R124.reuse ;  /* 0x00000083afaf7223 */ /* 0x180fe2000001087c */
[-CC-:B------:R-:W-:Y:S01]  /*18240*/  FFMA.FTZ R98, R233, R131.reuse, -R124.reuse ;  /* 0x00000083e9627223 */ /* 0x180fe2000001087c */
[-C--:B------:R-:W-:Y:S01]  /*18250*/  FFMA.FTZ R181, R181, R131.reuse, -R124 ;  /* 0x00000083b5b57223 */ /* 0x080fe2000001087c */
[C---:B------:R-:W-:Y:S01]  /*18260*/  HMMA.16816.F32 R12, R60.reuse, R78, R12 ;  /* 0x0000004e3c0c723c */ /* 0x040fe2000000180c */
[----:B------:R-:W1:Y:S02]  /*18270*/  LDSM.16.MT88.4 R76, [R197+0xd400] ;  /* 0x00d40000c54c783b */ /* 0x000e640000004200 */
[-CC-:B------:R-:W-:Y:S01]  /*18280*/  FFMA.FTZ R185, R185, R131.reuse, -R128.reuse ;  /* 0x00000083b9b97223 */ /* 0x180fe20000010880 */
[-CC-:B------:R-:W-:Y:S01]  /*18290*/  FFMA.FTZ R187, R187, R131.reuse, -R128.reuse ;  /* 0x00000083bbbb7223 */ /* 0x180fe20000010880 */
[-C--:B------:R-:W-:Y:S01]  /*182a0*/  FFMA.FTZ R136, R227, R131.reuse, -R128 ;  /* 0x00000083e3887223 */ /* 0x080fe20000010880 */
[-CC-:B------:R-:W-:Y:S01]  /*182b0*/  FFMA.FTZ R195, R195, R131.reuse, -R124.reuse ;  /* 0x00000083c3c37223 */ /* 0x180fe2000001087c */
[-CC-:B------:R-:W-:Y:S01]  /*182c0*/  FFMA.FTZ R140, R191, R131.reuse, -R124.reuse ;  /* 0x00000083bf8c7223 */ /* 0x180fe2000001087c */
[-C--:B------:R-:W-:Y:S01]  /*182d0*/  FFMA.FTZ R189, R189, R131.reuse, -R124 ;  /* 0x00000083bdbd7223 */ /* 0x080fe2000001087c */
[C---:B--2---:R-:W-:Y:S03]  /*182e0*/  HMMA.16816.F32 R16, R60.reuse, R52, R16 ;  /* 0x000000343c10723c */ /* 0x044fe60000001810 */
[-CC-:B------:R-:W-:Y:S01]  /*182f0*/  FFMA.FTZ R142, R183, R131.reuse, -R128.reuse ;  /* 0x00000083b78e7223 */ /* 0x180fe20000010880 */
[-CC-:B------:R-:W-:Y:S01]  /*18300*/  FFMA.FTZ R179, R179, R131.reuse, -R128.reuse ;  /* 0x00000083b3b37223 */ /* 0x180fe20000010880 */
[-CC-:B------:R-:W-:Y:S01]  /*18310*/  FFMA.FTZ R144, R177, R131.reuse, -R128.reuse ;  /* 0x00000083b1907223 */ /* 0x180fe20000010880 */
[-C--:B------:R-:W-:Y:S01]  /*18320*/  FFMA.FTZ R173, R173, R131.reuse, -R128 ;  /* 0x00000083adad7223 */ /* 0x080fe20000010880 */
[-CC-:B------:R-:W-:Y:S01]  /*18330*/  FFMA.FTZ R146, R171, R131.reuse, -R124.reuse ;  /* 0x00000083ab927223 */ /* 0x180fe2000001087c */
[-CC-:B------:R-:W-:Y:S01]  /*18340*/  FFMA.FTZ R169, R169, R131.reuse, -R124.reuse ;  /* 0x00000083a9a97223 */ /* 0x180fe2000001087c */
[-C--:B------:R-:W-:Y:S01]  /*18350*/  FFMA.FTZ R165, R165, R131.reuse, -R124 ;  /* 0x00000083a5a57223 */ /* 0x080fe2000001087c */
[C---:B------:R-:W-:Y:S01]  /*18360*/  HMMA.16816.F32 R20, R60.reuse, R54, R20 ;  /* 0x000000363c14723c */ /* 0x040fe20000001814 */
[----:B------:R-:W2:Y:S01]  /*18370*/  LDSM.16.MT88.4 R52, [R197+0x9800] ;  /* 0x00980000c534783b */ /* 0x000ea20000004200 */
[----:B------:R-:W-:Y:S01]  /*18380*/  MUFU.EX2 R82, R82 ;  /* 0x0000005200527308 */ /* 0x000fe20000000800 */
[----:B------:R-:W-:Y:S01]  /*18390*/  FFMA.FTZ R130, R228, R130, R129 ;  /* 0x00000082e4827223 */ /* 0x000fe20000010081 */
[-CC-:B------:R-:W-:Y:S01]  /*183a0*/  FFMA.FTZ R150, R163, R131.reuse, -R128.reuse ;  /* 0x00000083a3967223 */ /* 0x180fe20000010880 */
[-CC-:B------:R-:W-:Y:S01]  /*183b0*/  FFMA.FTZ R161, R161, R131.reuse, -R128.reuse ;  /* 0x00000083a1a17223 */ /* 0x180fe20000010880 */
[-CC-:B------:R-:W-:Y:S01]  /*183c0*/  FFMA.FTZ R152, R159, R131.reuse, -R128.reuse ;  /* 0x000000839f987223 */ /* 0x180fe20000010880 */
[-C--:B------:R-:W-:Y:S01]  /*183d0*/  FFMA.FTZ R157, R157, R131.reuse, -R128 ;  /* 0x000000839d9d7223 */ /* 0x080fe20000010880 */
[-CC-:B------:R-:W-:Y:S01]  /*183e0*/  FFMA.FTZ R154, R155, R131.reuse, -R124.reuse ;  /* 0x000000839b9a7223 */ /* 0x180fe2000001087c */
[-CC-:B------:R-:W-:Y:S01]  /*183f0*/  FFMA.FTZ R153, R153, R131.reuse, -R124.reuse ;  /* 0x0000008399997223 */ /* 0x180fe2000001087c */
[----:B------:R-:W5:Y:S01]  /*18400*/  MUFU.EX2 R85, R85 ;  /* 0x0000005500557308 */ /* 0x000f620000000800 */
[C---:B---3--:R-:W-:Y:S03]  /*18410*/  HMMA.16816.F32 R24, R60.reuse, R56, R24 ;  /* 0x000000383c18723c */ /* 0x048fe60000001818 */
[-CC-:B------:R-:W-:Y:S01]  /*18420*/  FFMA.FTZ R151, R151, R131.reuse, -R124.reuse ;  /* 0x0000008397977223 */ /* 0x180fe2000001087c */
[----:B------:R-:W-:Y:S01]  /*18430*/  FFMA.FTZ R156, R149, R131, -R124 ;  /* 0x00000083959c7223 */ /* 0x000fe2000001087c */
[----:B------:R-:W-:Y:S02]  /*18440*/  LDSM.16.MT88.4 R108, [R197+0xac00] ;  /* 0x00ac0000c56c783b */ /* 0x000fe40000004200 */
[----:B------:R-:W-:Y:S01]  /*18450*/  MUFU.EX2 R87, R87 ;  /* 0x0000005700577308 */ /* 0x000fe20000000800 */
[C---:B------:R-:W-:Y:S01]  /*18460*/  HMMA.16816.F32 R28, R60.reuse, R58, R28 ;  /* 0x0000003a3c1c723c */ /* 0x040fe2000000181c */
[----:B------:R-:W3:Y:S06]  /*18470*/  LDSM.16.MT88.4 R56, [R123+0x9800] ;  /* 0x009800007b38783b */ /* 0x000eec0000004200 */
[----:B------:R-:W-:Y:S08]  /*18480*/  MUFU.EX2 R86, R86 ;  /* 0x0000005600567308 */ /* 0x000ff00000000800 */
[----:B------:R-:W-:Y:S08]  /*18490*/  MUFU.EX2 R89, R89 ;  /* 0x0000005900597308 */ /* 0x000ff00000000800 */
[----:B------:R-:W1:Y:S08]  /*184a0*/  MUFU.EX2 R90, R90 ;  /* 0x0000005a005a7308 */ /* 0x000e700000000800 */
[----:B------:R-:W-:Y:S08]  /*184b0*/  MUFU.EX2 R91, R91 ;  /* 0x0000005b005b7308 */ /* 0x000ff00000000800 */
[----:B------:R-:W2:Y:S01]  /*184c0*/  MUFU.EX2 R92, R92 ;  /* 0x0000005c005c7308 */ /* 0x000ea20000000800 */
[----:B----4-:R-:W-:Y:S03]  /*184d0*/  HMMA.16816.F32 R32, R60, R68, R32 ;  /* 0x000000443c20723c */ /* 0x010fe60000001820 */
[----:B-----5:R-:W-:-:S02]  /*184e0*/  F2FP.F16.F32.PACK_AB R68, R85, R82 ;  /* 0x000000525544723e */ /* 0x020fc400000000ff */
[----:B-1----:R-:W-:-:S03]  /*184f0*/  F2FP.F16.F32.PACK_AB R69, R90, R89 ;  /* 0x000000595a45723e */ /* 0x002fc600000000ff */
[----:B------:R-:W-:Y:S03]  /*18500*/  HMMA.16816.F32 R36, R60, R70, R36 ;  /* 0x000000463c24723c */ /* 0x000fe60000001824 */
[----:B------:R-:W-:-:S05]  /*18510*/  F2FP.F16.F32.PACK_AB R70, R86, R87 ;  /* 0x000000575646723e */ /* 0x000fca00000000ff */
[----:B------:R-:W-:Y:S03]  /*18520*/  HMMA.16816.F32 R40, R60, R76, R40 ;  /* 0x0000004c3c28723c */ /* 0x000fe60000001828 */
[----:B--2---:R-:W-:-:S05]  /*18530*/  F2FP.F16.F32.PACK_AB R71, R92, R91 ;  /* 0x0000005b5c47723e */ /* 0x004fca00000000ff */
        /* <DEDUP_REMOVED lines=9> */
[C---:B---3--:R-:W-:Y:S08]  /*185d0*/  HMMA.16816.F32 R16, R68.reuse, R56, R16 ;  /* 0x000000384410723c */ /* 0x048ff00000001810 */
[C---:B------:R-:W-:Y:S01]  /*185e0*/  HMMA.16816.F32 R20, R68.reuse, R58, R20 ;  /* 0x0000003a4414723c */ /* 0x040fe20000001814 */
[----:B------:R-:W3:Y:S02]  /*185f0*/  LDSM.16.MT88.4 R56, [R197+0x9c00] ;  /* 0x009c0000c538783b */ /* 0x000ee40000004200 */
[----:B------:R-:W-:Y:S01]  /*18600*/  FFMA.FTZ R132, R235, R131, -R128 ;  /* 0x00000083eb847223 */ /* 0x000fe20000010880 */
[----:B------:R-:W-:Y:S04]  /*18610*/  MUFU.EX2 R94, R94 ;  /* 0x0000005e005e7308 */ /* 0x000fe80000000800 */
[C---:B-1----:R-:W-:Y:S04]  /*18620*/  HMMA.16816.F32 R24, R68.reuse, R60, R24 ;  /* 0x0000003c4418723c */ /* 0x042fe80000001818 */
[----:B------:R-:W1:Y:S04]  /*18630*/  MUFU.EX2 R95, R95 ;  /* 0x0000005f005f7308 */ /* 0x000e680000000800 */
[C---:B------:R-:W-:Y:S01]  /*18640*/  HMMA.16816.F32 R28, R68.reuse, R62, R28 ;  /* 0x0000003e441c723c */ /* 0x040fe2000000181c */
[----:B------:R-:W4:Y:S03]  /*18650*/  LDSM.16.MT88.4 R60, [R123+0x9c00] ;  /* 0x009c00007b3c783b */ /* 0x000f260000004200 */
[----:B------:R-:W-:Y:S08]  /*18660*/  MUFU.EX2 R99, R99 ;  /* 0x0000006300637308 */ /* 0x000ff00000000800 */
[----:B------:R-:W5:Y:S01]  /*18670*/  MUFU.EX2 R132, R132 ;  /* 0x0000008400847308 */ /* 0x000f620000000800 */
[C---:B--2---:R-:W-:Y:S07]  /*18680*/  HMMA.16816.F32 R32, R68.reuse, R52, R32 ;  /* 0x000000344420723c */ /* 0x044fee0000001820 */
[----:B------:R-:W-:Y:S01]  /*18690*/  MUFU.EX2 R96, R96 ;  /* 0x0000006000607308 */ /* 0x000fe20000000800 */
[C---:B------:R-:W-:Y:S01]  /*186a0*/  HMMA.16816.F32 R36, R68.reuse, R54, R36 ;  /* 0x000000364424723c */ /* 0x040fe20000001824 */
[----:B------:R-:W2:Y:S06]  /*186b0*/  LDSM.16.MT88.4 R52, [R197+0xbc00] ;  /* 0x00bc0000c534783b */ /* 0x000eac0000004200 */
[----:B------:R-:W3:Y:S08]  /*186c0*/  MUFU.EX2 R175, R175 ;  /* 0x000000af00af7308 */ /* 0x000ef00000000800 */
[----:B------:R-:W-:Y:S08]  /*186d0*/  MUFU.EX2 R98, R98 ;  /* 0x0000006200627308 */ /* 0x000ff00000000800 */
[----:B------:R-:W4:Y:S01]  /*186e0*/  MUFU.EX2 R181, R181 ;  /* 0x000000b500b57308 */ /* 0x000f220000000800 */
[C---:B------:R-:W-:Y:S08]  /*186f0*/  HMMA.16816.F32 R40, R68.reuse, R76, R40 ;  /* 0x0000004c4428723c */ /* 0x040ff00000001828 */
[C---:B------:R-:W-:Y:S01]  /*18700*/  HMMA.16816.F32 R44, R68.reuse, R78, R44 ;  /* 0x0000004e442c723c */ /* 0x040fe2000000182c */
[----:B------:R-:W-:Y:S07]  /*18710*/  LDSM.16.MT88.4 R76, [R197+0xdc00] ;  /* 0x00dc0000c54c783b */ /* 0x000fee0000004200 */
[C---:B------:R-:W-:Y:S08]  /*18720*/  HMMA.16816.F32 R48, R68.reuse, R72, R48 ;  /* 0x000000484430723c */ /* 0x040ff00000001830 */
[----:B------:R-:W-:Y:S03]  /*18730*/  HMMA.16816.F32 R4, R68, R74, R4 ;  /* 0x0000004a4404723c */ /* 0x000fe60000001804 */
[----:B-1----:R-:W-:Y:S01]  /*18740*/  F2FP.F16.F32.PACK_AB R68, R95, R94 ;  /* 0x0000005e5f44723e */ /* 0x002fe200000000ff */
[----:B------:R-:W-:Y:S01]  /*18750*/  LDSM.16.MT88.4 R72, [R123+0xdc00] ;  /* 0x00dc00007b48783b */ /* 0x000fe20000004200 */
[----:B-----5:R-:W-:-:S02]  /*18760*/  F2FP.F16.F32.PACK_AB R70, R132, R99 ;  /* 0x000000638446723e */ /* 0x020fc400000000ff */
[----:B---3--:R-:W-:Y:S02]  /*18770*/  F2FP.F16.F32.PACK_AB R69, R175, R96 ;  /* 0x00000060af45723e */ /* 0x008fe400000000ff */
[----:B----4-:R-:W-:-:S07]  /*18780*/  F2FP.F16.F32.PACK_AB R71, R181, R98 ;  /* 0x00000062b547723e */ /* 0x010fce00000000ff */
[C---:B------:R-:W-:Y:S08]  /*18790*/  HMMA.16816.F32 R8, R68.reuse, R56, R8 ;  /* 0x000000384408723c */ /* 0x040ff00000001808 */
[C---:B------:R-:W-:Y:S01]  /*187a0*/  HMMA.16816.F32 R12, R68.reuse, R58, R12 ;  /* 0x0000003a440c723c */ /* 0x040fe2000000180c */
[----:B------:R-:W1:Y:S07]  /*187b0*/  LDSM.16.MT88.4 R56, [R123+0xbc00] ;  /* 0x00bc00007b38783b */ /* 0x000e6e0000004200 */
[C---:B------:R-:W-:Y:S08]  /*187c0*/  HMMA.16816.F32 R16, R68.reuse, R60, R16 ;  /* 0x0000003c4410723c */ /* 0x040ff00000001810 */
[----:B------:R-:W-:Y:S01]  /*187d0*/  HMMA.16816.F32 R20, R68, R62, R20 ;  /* 0x0000003e4414723c */ /* 0x000fe20000001814 */
[----:B------:R-:W3:Y:S02]  /*187e0*/  LDSM.16.MT88.4 R60, [R197+0xa000] ;  /* 0x00a00000c53c783b */ /* 0x000ee40000004200 */
[-C--:B------:R-:W-:Y:S01]  /*187f0*/  FFMA.FTZ R134, R229, R131.reuse, -R128 ;  /* 0x00000083e5867223 */ /* 0x080fe20000010880 */
[----:B------:R-:W-:-:S04]  /*18800*/  FFMA.FTZ R138, R193, R131, -R124 ;  /* 0x00000083c18a7223 */ /* 0x000fc8000001087c */
[C---:B--2---:R-:W-:Y:S08]  /*18810*/  HMMA.16816.F32 R24, R68.reuse, R52, R24 ;  /* 0x000000344418723c */ /* 0x044ff00000001818 */
[C---:B------:R-:W-:Y:S01]  /*18820*/  HMMA.16816.F32 R28, R68.reuse, R54, R28 ;  /* 0x00000036441c723c */ /* 0x040fe2000000181c */
[----:B------:R-:W2:Y:S01]  /*18830*/  LDSM.16.MT88.4 R52, [R123+0xa000] ;  /* 0x00a000007b34783b */ /* 0x000ea20000004200 */
[----:B------:R-:W-:Y:S08]  /*18840*/  MUFU.EX2 R185, R185 ;  /* 0x000000b900b97308 */ /* 0x000ff00000000800 */
[----:B------:R-:W4:Y:S08]  /*18850*/  MUFU.EX2 R134, R134 ;  /* 0x0000008600867308 */ /* 0x000f300000000800 */
[----:B------:R-:W-:Y:S08]  /*18860*/  MUFU.EX2 R187, R187 ;  /* 0x000000bb00bb7308 */ /* 0x000ff00000000800 */
[----:B------:R-:W5:Y:S08]  /*18870*/  MUFU.EX2 R136, R136 ;  /* 0x0000008800887308 */ /* 0x000f700000000800 */
[----:B------:R-:W-:Y:S08]  /*18880*/  MUFU.EX2 R195, R195 ;  /* 0x000000c300c37308 */ /* 0x000ff00000000800 */
[----:B------:R-:W3:Y:S08]  /*18890*/  MUFU.EX2 R138, R138 ;  /* 0x0000008a008a7308 */ /* 0x000ef00000000800 */
[----:B------:R-:W-:Y:S08]  /*188a0*/  MUFU.EX2 R140, R140 ;  /* 0x0000008c008c7308 */ /* 0x000ff00000000800 */
[----:B------:R-:W2:Y:S01]  /*188b0*/  MUFU.EX2 R189, R189 ;  /* 0x000000bd00bd7308 */ /* 0x000ea20000000800 */
[C---:B-1----:R-:W-:Y:S08]  /*188c0*/  HMMA.16816.F32 R32, R68.reuse, R56, R32 ;  /* 0x000000384420723c */ /* 0x042ff00000001820 */
[C---:B------:R-:W-:Y:S01]  /*188d0*/  HMMA.16816.F32 R36, R68.reuse, R58, R36 ;  /* 0x0000003a4424723c */ /* 0x040fe20000001824 */
[----:B------:R-:W1:Y:S07]  /*188e0*/  LDSM.16.MT88.4 R56, [R197+0xc000] ;  /* 0x00c00000c538783b */ /* 0x000e6e0000004200 */
        /* <DEDUP_REMOVED lines=8> */
[----:B---3--:R-:W-:Y:S02]  /*18970*/  F2FP.F16.F32.PACK_AB R69, R138, R195 ;  /* 0x000000c38a45723e */ /* 0x008fe400000000ff */
[----:B--2---:R-:W-:-:S07]  /*18980*/  F2FP.F16.F32.PACK_AB R71, R189, R140 ;  /* 0x0000008cbd47723e */ /* 0x004fce00000000ff */
        /* <DEDUP_REMOVED lines=9> */
[----:B------:R-:W-:Y:S01]  /*18a20*/  FFMA.FTZ R148, R167, R131, -R124 ;  /* 0x00000083a7947223 */ /* 0x000fe2000001087c */
[----:B------:R-:W-:Y:S04]  /*18a30*/  MUFU.EX2 R142, R142 ;  /* 0x0000008e008e7308 */ /* 0x000fe80000000800 */
[C---:B--2---:R-:W-:Y:S04]  /*18a40*/  HMMA.16816.F32 R40, R68.reuse, R60, R40 ;  /* 0x0000003c4428723c */ /* 0x044fe80000001828 */
[----:B------:R-:W2:Y:S04]  /*18a50*/  MUFU.EX2 R179, R179 ;  /* 0x000000b300b37308 */ /* 0x000ea80000000800 */
[C---:B------:R-:W-:Y:S01]  /*18a60*/  HMMA.16816.F32 R44, R68.reuse, R62, R44 ;  /* 0x0000003e442c723c */ /* 0x040fe2000000182c */
[----:B------:R-:W4:Y:S03]  /*18a70*/  LDSM.16.MT88.4 R60, [R197+0xc400] ;  /* 0x00c40000c53c783b */ /* 0x000f260000004200 */
[----:B------:R-:W-:Y:S08]  /*18a80*/  MUFU.EX2 R144, R144 ;  /* 0x0000009000907308 */ /* 0x000ff00000000800 */
[----:B------:R-:W5:Y:S01]  /*18a90*/  MUFU.EX2 R173, R173 ;  /* 0x000000ad00ad7308 */ /* 0x000f620000000800 */
[C---:B------:R-:W-:Y:S07]  /*18aa0*/  HMMA.16816.F32 R32, R68.reuse, R72, R32 ;  /* 0x000000484420723c */ /* 0x040fee0000001820 */
[----:B------:R-:W-:Y:S01]  /*18ab0*/  MUFU.EX2 R146, R146 ;  /* 0x0000009200927308 */ /* 0x000fe20000000800 */
[C---:B------:R-:W-:Y:S01]  /*18ac0*/  HMMA.16816.F32 R36, R68.reuse, R74, R36 ;  /* 0x0000004a4424723c */ /* 0x040fe20000001824 */
[----:B------:R-:W-:Y:S06]  /*18ad0*/  LDSM.16.MT88.4 R72, [R197+0xe400] ;  /* 0x00e40000c548783b */ /* 0x000fec0000004200 */
[----:B------:R-:W1:Y:S01]  /*18ae0*/  MUFU.EX2 R169, R169 ;  /* 0x000000a900a97308 */ /* 0x000e620000000800 */
[C---:B---3--:R-:W-:Y:S07]  /*18af0*/  HMMA.16816.F32 R48, R68.reuse, R52, R48 ;  /* 0x000000344430723c */ /* 0x048fee0000001830 */
[----:B------:R-:W-:Y:S01]  /*18b00*/  MUFU.EX2 R148, R148 ;  /* 0x0000009400947308 */ /* 0x000fe20000000800 */
[----:B------:R-:W-:Y:S01]  /*18b10*/  HMMA.16816.F32 R4, R68, R54, R4 ;  /* 0x000000364404723c */ /* 0x000fe20000001804 */
[----:B------:R-:W3:Y:S06]  /*18b20*/  LDSM.16.MT88.4 R68, [R123+0xc400] ;  /* 0x00c400007b44783b */ /* 0x000eec0000004200 */
[----:B------:R-:W4:Y:S01]  /*18b30*/  MUFU.EX2 R165, R165 ;  /* 0x000000a500a57308 */ /* 0x000f220000000800 */
[----:B--2---:R-:W-:-:S02]  /*18b40*/  F2FP.F16.F32.PACK_AB R52, R179, R142 ;  /* 0x0000008eb334723e */ /* 0x004fc400000000ff */
[----:B-----5:R-:W-:Y:S02]  /*18b50*/  F2FP.F16.F32.PACK_AB R54, R173, R144 ;  /* 0x00000090ad36723e */ /* 0x020fe400000000ff */
[----:B-1----:R-:W-:Y:S02]  /*18b60*/  F2FP.F16.F32.PACK_AB R53, R169, R146 ;  /* 0x00000092a935723e */ /* 0x002fe400000000ff */
[----:B----4-:R-:W-:-:S07]  /*18b70*/  F2FP.F16.F32.PACK_AB R55, R165, R148 ;  /* 0x00000094a537723e */ /* 0x010fce00000000ff */
[C---:B------:R-:W-:Y:S08]  /*18b80*/  HMMA.16816.F32 R8, R52.reuse, R56, R8 ;  /* 0x000000383408723c */ /* 0x040ff00000001808 */
[C---:B------:R-:W-:Y:S01]  /*18b90*/  HMMA.16816.F32 R12, R52.reuse, R58, R12 ;  /* 0x0000003a340c723c */ /* 0x040fe2000000180c */
[----:B------:R-:W1:Y:S07]  /*18ba0*/  LDSM.16.MT88.4 R56, [R123+0xe400] ;  /* 0x00e400007b38783b */ /* 0x000e6e0000004200 */
[----:B------:R-:W-:Y:S03]  /*18bb0*/  HMMA.16816.F32 R16, R52, R76, R16 ;  /* 0x0000004c3410723c */ /* 0x000fe60000001810 */
[----:B------:R-:W-:-:S05]  /*18bc0*/  FFMA.FTZ R0, R231, R0, R122 ;  /* 0x00000000e7007223 */ /* 0x000fca000001007a */
[C---:B------:R-:W-:Y:S01]  /*18bd0*/  HMMA.16816.F32 R20, R52.reuse, R78, R20 ;  /* 0x0000004e3414723c */ /* 0x040fe20000001814 */
[----:B------:R-:W2:Y:S07]  /*18be0*/  LDSM.16.MT88.4 R76, [R197+0xa800] ;  /* 0x00a80000c54c783b */ /* 0x000eae0000004200 */
[----:B------:R-:W-:Y:S03]  /*18bf0*/  HMMA.16816.F32 R24, R52, R60, R24 ;  /* 0x0000003c3418723c */ /* 0x000fe60000001818 */
[----:B------:R-:W-:-:S05]  /*18c00*/  FADD.FTZ R127, R127, R130 ;  /* 0x000000827f7f7221 */ /* 0x000fca0000010000 */
[----:B------:R-:W-:Y:S01]  /*18c10*/  HMMA.16816.F32 R28, R52, R62, R28 ;  /* 0x0000003e341c723c */ /* 0x000fe2000000181c */
[----:B------:R-:W4:Y:S02]  /*18c20*/  LDSM.16.MT88.4 R60, [R123+0xa800] ;  /* 0x00a800007b3c783b */ /* 0x000f240000004200 */
[----:B------:R-:W-:Y:S01]  /*18c30*/  FADD.FTZ R0, R119, R0 ;  /* 0x0000000077007221 */ /* 0x000fe20000010000 */
[----:B------:R-:W-:-:S04]  /*18c40*/  FADD.FTZ R126, R126, R127 ;  /* 0x0000007f7e7e7221 */ /* 0x000fc80000010000 */
[C---:B---3--:R-:W-:Y:S03]  /*18c50*/  HMMA.16816.F32 R32, R52.reuse, R68, R32 ;  /* 0x000000443420723c */ /* 0x048fe60000001820 */
[----:B------:R-:W-:Y:S01]  /*18c60*/  FADD.FTZ R67, R67, R0 ;  /* 0x0000000043437221 */ /* 0x000fe20000010000 */
[----:B------:R-:W-:Y:S04]  /*18c70*/  MUFU.EX2 R150, R150 ;  /* 0x0000009600967308 */ /* 0x000fe80000000800 */
[----:B------:R-:W-:Y:S01]  /*18c80*/  HMMA.16816.F32 R36, R52, R70, R36 ;  /* 0x000000463424723c */ /* 0x000fe20000001824 */
[----:B------:R-:W3:Y:S03]  /*18c90*/  LDSM.16.MT88.4 R68, [R197+0xc800] ;  /* 0x00c80000c544783b */ /* 0x000ee60000004200 */
[----:B------:R-:W5:Y:S01]  /*18ca0*/  MUFU.EX2 R161, R161 ;  /* 0x000000a100a17308 */ /* 0x000f620000000800 */
[----:B------:R-:W-:Y:S01]  /*18cb0*/  FADD.FTZ R125, R125, R126 ;  /* 0x0000007e7d7d7221 */ /* 0x000fe20000010000 */
[----:B------:R-:W-:-:S06]  /*18cc0*/  FADD.FTZ R67, R2, R67 ;  /* 0x0000004302437221 */ /* 0x000fcc0000010000 */
[----:B------:R-:W-:Y:S01]  /*18cd0*/  MUFU.EX2 R152, R152 ;  /* 0x0000009800987308 */ /* 0x000fe20000000800 */
[----:B------:R-:W-:Y:S01]  /*18ce0*/  FADD.FTZ R0, R100, R125 ;  /* 0x0000007d64007221 */ /* 0x000fe20000010000 */
[----:B------:R-:W-:-:S06]  /*18cf0*/  FADD.FTZ R84, R84, R67 ;  /* 0x0000004354547221 */ /* 0x000fcc0000010000 */
[----:B------:R-:W-:Y:S08]  /*18d00*/  MUFU.EX2 R157, R157 ;  /* 0x0000009d009d7308 */ /* 0x000ff00000000800 */
[----:B------:R-:W-:Y:S08]  /*18d10*/  MUFU.EX2 R154, R154 ;  /* 0x0000009a009a7308 */ /* 0x000ff00000000800 */
[----:B------:R-:W2:Y:S08]  /*18d20*/  MUFU.EX2 R153, R153 ;  /* 0x0000009900997308 */ /* 0x000eb00000000800 */
[----:B------:R-:W-:Y:S08]  /*18d30*/  MUFU.EX2 R151, R151 ;  /* 0x0000009700977308 */ /* 0x000ff00000000800 */
[----:B------:R-:W4:Y:S01]  /*18d40*/  MUFU.EX2 R156, R156 ;  /* 0x0000009c009c7308 */ /* 0x000f220000000800 */
        /* <DEDUP_REMOVED lines=11> */
[C---:B-1----:R-:W-:Y:S03]  /*18e00*/  HMMA.16816.F32 R48, R52.reuse, R56, R48 ;  /* 0x000000383430723c */ /* 0x042fe60000001830 */
[----:B------:R-:W-:Y:S01]  /*18e10*/  FFMA.FTZ R135, R135, R131, -R124 ;  /* 0x0000008387877223 */ /* 0x000fe2000001087c */
[----:B-----5:R-:W-:Y:S01]  /*18e20*/  F2FP.F16.F32.PACK_AB R56, R161, R150 ;  /* 0x00000096a138723e */ /* 0x020fe200000000ff */
[----:B------:R-:W-:Y:S01]  /*18e30*/  FADD.FTZ R93, R88, R93 ;  /* 0x0000005d585d7221 */ /* 0x000fe20000010000 */
[----:B--2---:R-:W-:Y:S01]  /*18e40*/  F2FP.F16.F32.PACK_AB R57, R153, R154 ;  /* 0x0000009a9939723e */ /* 0x004fe200000000ff */
[----:B------:R-:W-:Y:S01]  /*18e50*/  FADD.FTZ R80, R80, R83 ;  /* 0x0000005350507221 */ /* 0x000fe20000010000 */
[----:B------:R-:W-:Y:S03]  /*18e60*/  HMMA.16816.F32 R4, R52, R58, R4 ;  /* 0x0000003a3404723c */ /* 0x000fe60000001804 */
[----:B------:R-:W-:-:S02]  /*18e70*/  F2FP.F16.F32.PACK_AB R58, R157, R152 ;  /* 0x000000989d3a723e */ /* 0x000fc400000000ff */
[----:B----4-:R-:W-:Y:S01]  /*18e80*/  F2FP.F16.F32.PACK_AB R59, R156, R151 ;  /* 0x000000979c3b723e */ /* 0x010fe200000000ff */
[----:B------:R-:W-:Y:S01]  /*18e90*/  MUFU.EX2 R147, R147 ;  /* 0x0000009300937308 */ /* 0x000fe20000000800 */
[----:B------:R-:W-:Y:S01]  /*18ea0*/  FADD.FTZ R82, R82, R93 ;  /* 0x0000005d52527221 */ /* 0x000fe20000010000 */
[----:B------:R-:W-:-:S06]  /*18eb0*/  FADD.FTZ R89, R89, R80 ;  /* 0x0000005059597221 */ /* 0x000fcc0000010000 */
[----:B------:R-:W1:Y:S01]  /*18ec0*/  MUFU.EX2 R158, R158 ;  /* 0x0000009e009e7308 */ /* 0x000e620000000800 */
[C---:B------:R-:W-:Y:S05]  /*18ed0*/  HMMA.16816.F32 R8, R56.reuse, R76, R8 ;  /* 0x0000004c3808723c */ /* 0x040fea0000001808 */
[----:B------:R-:W-:Y:S02]  /*18ee0*/  FADD.FTZ R82, R85, R82 ;  /* 0x0000005255527221 */ /* 0x000fe40000010000 */
[----:B------:R-:W-:Y:S01]  /*18ef0*/  MUFU.EX2 R143, R143 ;  /* 0x0000008f008f7308 */ /* 0x000fe20000000800 */
[----:B------:R-:W-:Y:S03]  /*18f00*/  HMMA.16816.F32 R12, R56, R78, R12 ;  /* 0x0000004e380c723c */ /* 0x000fe6000000180c */
[----:B------:R-:W-:-:S04]  /*18f10*/  FADD.FTZ R90, R90, R89 ;  /* 0x000000595a5a7221 */ /* 0x000fc80000010000 */
[----:B------:R-:W-:Y:S08]  /*18f20*/  MUFU.EX2 R128, R128 ;  /* 0x0000008000807308 */ /* 0x000ff00000000800 */
[----:B------:R-:W-:Y:S08]  /*18f30*/  MUFU.EX2 R139, R139 ;  /* 0x0000008b008b7308 */ /* 0x000ff00000000800 */
[----:B------:R-:W2:Y:S08]  /*18f40*/  MUFU.EX2 R160, R160 ;  /* 0x000000a000a07308 */ /* 0x000eb00000000800 */
[----:B------:R-:W-:Y:S08]  /*18f50*/  MUFU.EX2 R122, R135 ;  /* 0x00000087007a7308 */ /* 0x000ff00000000800 */
[----:B------:R-:W4:Y:S01]  /*18f60*/  MUFU.EX2 R231, R231 ;  /* 0x000000e700e77308 */ /* 0x000f220000000800 */
[C---:B------:R-:W-:Y:S05]  /*18f70*/  HMMA.16816.F32 R40, R52.reuse, R72, R40 ;  /* 0x000000483428723c */ /* 0x040fea0000001828 */
[----:B------:R-:W-:Y:S01]  /*18f80*/  FADD.FTZ R87, R87, R82 ;  /* 0x0000005257577221 */ /* 0x000fe20000010000 */
[----:B------:R-:W-:Y:S01]  /*18f90*/  FADD.FTZ R91, R91, R90 ;  /* 0x0000005a5b5b7221 */ /* 0x000fe20000010000 */
[----:B------:R-:W-:Y:S01]  /*18fa0*/  LDSM.16.MT88.4 R76, [R197+0xec00] ;  /* 0x00ec0000c54c783b */ /* 0x000fe20000004200 */
[----:B------:R-:W-:Y:S03]  /*18fb0*/  HMMA.16816.F32 R44, R52, R74, R44 ;  /* 0x0000004a342c723c */ /* 0x000fe6000000182c */
[----:B------:R-:W5:Y:S04]  /*18fc0*/  LDSM.16.MT88.4 R52, [R123+0xc800] ;  /* 0x00c800007b34783b */ /* 0x000f680000004200 */
[----:B------:R-:W5:Y:S01]  /*18fd0*/  LDSM.16.MT88.4 R72, [R197+0xe800] ;  /* 0x00e80000c548783b */ /* 0x000f620000004200 */
[----:B------:R-:W-:Y:S05]  /*18fe0*/  HMMA.16816.F32 R16, R56, R60, R16 ;  /* 0x0000003c3810723c */ /* 0x000fea0000001810 */
[----:B------:R-:W-:Y:S01]  /*18ff0*/  FADD.FTZ R87, R86, R87 ;  /* 0x0000005756577221 */ /* 0x000fe20000010000 */
[----:B------:R-:W-:-:S02]  /*19000*/  FADD.FTZ R91, R92, R91 ;  /* 0x0000005b5c5b7221 */ /* 0x000fc40000010000 */
[----:B------:R-:W-:Y:S01]  /*19010*/  HMMA.16816.F32 R20, R56, R62, R20 ;  /* 0x0000003e3814723c */ /* 0x000fe20000001814 */
[----:B------:R-:W5:Y:S02]  /*19020*/  LDSM.16.MT88.4 R60, [R123+0xe800] ;  /* 0x00e800007b3c783b */ /* 0x000f640000004200 */
[----:B------:R-:W-:Y:S01]  /*19030*/  FADD.FTZ R94, R94, R87 ;  /* 0x000000575e5e7221 */ /* 0x000fe20000010000 */
[----:B------:R-:W-:-:S04]  /*19040*/  FADD.FTZ R96, R96, R91 ;  /* 0x0000005b60607221 */ /* 0x000fc80000010000 */
[----:B---3--:R-:W-:Y:S03]  /*19050*/  HMMA.16816.F32 R24, R56, R68, R24 ;  /* 0x000000443818723c */ /* 0x008fe60000001818 */
[----:B-1----:R-:W-:Y:S02]  /*19060*/  F2FP.F16.F32.PACK_AB R68, R158, R147 ;  /* 0x000000939e44723e */ /* 0x002fe400000000ff */
[----:B--2---:R-:W-:-:S03]  /*19070*/  F2FP.F16.F32.PACK_AB R69, R160, R139 ;  /* 0x0000008ba045723e */ /* 0x004fc600000000ff */
[----:B------:R-:W-:Y:S03]  /*19080*/  HMMA.16816.F32 R28, R56, R70, R28 ;  /* 0x00000046381c723c */ /* 0x000fe6000000181c */
[----:B------:R-:W-:Y:S02]  /*19090*/  F2FP.F16.F32.PACK_AB R70, R128, R143 ;  /* 0x0000008f8046723e */ /* 0x000fe400000000ff */
[----:B----4-:R-:W-:Y:S01]  /*190a0*/  F2FP.F16.F32.PACK_AB R71, R231, R122 ;  /* 0x0000007ae747723e */ /* 0x010fe200000000ff */
[----:B------:R-:W-:Y:S01]  /*190b0*/  FADD.FTZ R94, R95, R94 ;  /* 0x0000005e5f5e7221 */ /* 0x000fe20000010000 */
[----:B------:R-:W-:-:S05]  /*190c0*/  FADD.FTZ R175, R175, R96 ;  /* 0x00000060afaf7221 */ /* 0x000fca0000010000 */
[C---:B------:R-:W-:Y:S05]  /*190d0*/  HMMA.16816.F32 R112, R68.reuse, R108, R8 ;  /* 0x0000006c4470723c */ /* 0x040fea0000001808 */
[----:B------:R-:W-:Y:S01]  /*190e0*/  FADD.FTZ R0, R98, R175 ;  /* 0x000000af62007221 */ /* 0x000fe20000010000 */
[----:B------:R-:W-:Y:S02]  /*190f0*/  LDSM.16.MT88.4 R8, [R123+0xcc00] ;  /* 0x00cc00007b08783b */ /* 0x000fe40000004200 */
[----:B------:R-:W-:Y:S03]  /*19100*/  HMMA.16816.F32 R108, R68, R110, R12 ;  /* 0x0000006e446c723c */ /* 0x000fe6000000180c */
[----:B------:R-:W-:Y:S01]  /*19110*/  FADD.FTZ R13, R99, R94 ;  /* 0x0000005e630d7221 */ /* 0x000fe20000010000 */
[----:B------:R-:W-:-:S03]  /*19120*/  FADD.FTZ R0, R181, R0 ;  /* 0x00000000b5007221 */ /* 0x000fc60000010000 */
[----:B------:R-:W-:Y:S01]  /*19130*/  FADD.FTZ R132, R132, R13 ;  /* 0x0000000d84847221 */ /* 0x000fe20000010000 */
[----:B------:R-:W-:Y:S01]  /*19140*/  FADD.FTZ R195, R195, R0 ;  /* 0x00000000c3c37221 */ /* 0x000fe20000010000 */
[----:B------:R-:W-:Y:S02]  /*19150*/  LDSM.16.MT88.4 R12, [R123+0xec00] ;  /* 0x00ec00007b0c783b */ /* 0x000fe40000004200 */
[----:B------:R-:W-:Y:S01]  /*19160*/  FADD.FTZ R185, R185, R132 ;  /* 0x00000084b9b97221 */ /* 0x000fe20000010000 */
[----:B------:R-:W-:-:S03]  /*19170*/  FADD.FTZ R195, R138, R195 ;  /* 0x000000c38ac37221 */ /* 0x000fc60000010000 */
[----:B------:R-:W-:Y:S01]  /*19180*/  FADD.FTZ R134, R134, R185 ;  /* 0x000000b986867221 */ /* 0x000fe20000010000 */
[----:B------:R-:W-:-:S03]  /*19190*/  FADD.FTZ R140, R140, R195 ;  /* 0x000000c38c8c7221 */ /* 0x000fc60000010000 */
[----:B------:R-:W-:Y:S01]  /*191a0*/  FADD.FTZ R187, R187, R134 ;  /* 0x00000086bbbb7221 */ /* 0x000fe20000010000 */
[----:B------:R-:W-:-:S03]  /*191b0*/  FADD.FTZ R189, R189, R140 ;  /* 0x0000008cbdbd7221 */ /* 0x000fc60000010000 */
[----:B------:R-:W-:Y:S01]  /*191c0*/  FADD.FTZ R187, R136, R187 ;  /* 0x000000bb88bb7221 */ /* 0x000fe20000010000 */
[C---:B-----5:R-:W-:Y:S05]  /*191d0*/  HMMA.16816.F32 R32, R56.reuse, R52, R32 ;  /* 0x000000343820723c */ /* 0x060fea0000001820 */
[----:B------:R-:W-:Y:S01]  /*191e0*/  FADD.FTZ R146, R146, R189 ;  /* 0x000000bd92927221 */ /* 0x000fe20000010000 */
[----:B------:R-:W-:Y:S02]  /*191f0*/  FADD.FTZ R142, R142, R187 ;  /* 0x000000bb8e8e7221 */ /* 0x000fe40000010000 */
[----:B------:R-:W-:Y:S01]  /*19200*/  HMMA.16816.F32 R36, R56, R54, R36 ;  /* 0x000000363824723c */ /* 0x000fe20000001824 */
[----:B------:R-:W1:Y:S02]  /*19210*/  LDSM.16.MT88.4 R52, [R123+0xac00] ;  /* 0x00ac00007b34783b */ /* 0x000e640000004200 */
[----:B------:R-:W-:Y:S01]  /*19220*/  FADD.FTZ R179, R179, R142 ;  /* 0x0000008eb3b37221 */ /* 0x000fe20000010000 */
[----:B------:R-:W-:-:S04]  /*19230*/  FADD.FTZ R169, R169, R146 ;  /* 0x00000092a9a97221 */ /* 0x000fc80000010000 */
[C---:B------:R-:W-:Y:S08]  /*19240*/  HMMA.16816.F32 R40, R56.reuse, R72, R40 ;  /* 0x000000483828723c */ /* 0x040ff00000001828 */
[C---:B------:R-:W-:Y:S08]  /*19250*/  HMMA.16816.F32 R44, R56.reuse, R74, R44 ;  /* 0x0000004a382c723c */ /* 0x040ff0000000182c */
[C---:B------:R-:W-:Y:S08]  /*19260*/  HMMA.16816.F32 R48, R56.reuse, R60, R48 ;  /* 0x0000003c3830723c */ /* 0x040ff00000001830 */
        /* <DEDUP_REMOVED lines=20> */
[----:B------:R-:W-:Y:S01]  /*193b0*/  FADD.FTZ R122, R122, R139 ;  /* 0x0000008b7a7a7221 */ /* 0x000fe20000010000 */
[----:B------:R-:W-:Y:S01]  /*193c0*/  IMAD.MOV.U32 R0, RZ, RZ, R3 ;  /* 0x000000ffff007224 */ /* 0x000fe200078e0003 */
[----:B-1----:R-:W-:Y:S03]  /*193d0*/  HMMA.16816.F32 R104, R68, R52, R16 ;  /* 0x000000344468723c */ /* 0x002fe60000001810 */
[----:B------:R-:W-:-:S02]  /*193e0*/  IMAD.MOV.U32 R2, RZ, RZ, R65 ;  /* 0x000000ffff027224 */ /* 0x000fc400078e0041 */
[----:B------:R-:W-:Y:S01]  /*193f0*/  FADD.FTZ R228, R128, R143 ;  /* 0x0000008f80e47221 */ /* 0x000fe20000010000 */
[----:B------:R-:W-:Y:S02]  /*19400*/  @P3 IMAD.MOV.U32 R0, RZ, RZ, R3 ;  /* 0x000000ffff003224 */ /* 0x000fe400078e0003 */
[----:B------:R-:W-:Y:S01]  /*19410*/  FADD.FTZ R231, R231, R122 ;  /* 0x0000007ae7e77221 */ /* 0x000fe20000010000 */
[----:B------:R-:W-:Y:S03]  /*19420*/  HMMA.16816.F32 R100, R68, R54, R20 ;  /* 0x000000364464723c */ /* 0x000fe60000001814 */
[----:B------:R-:W-:Y:S02]  /*19430*/  @P3 IMAD.MOV.U32 R2, RZ, RZ, R65 ;  /* 0x000000ffff023224 */ /* 0x000fe400078e0041 */
[----:B------:R-:W-:-:S03]  /*19440*/  @P3 VIADD R64, R64, 0xfffffffd ;  /* 0xfffffffd40403836 */ /* 0x000fc60000000000 */
        /* <DEDUP_REMOVED lines=9> */
.L_x_2854:
[----:B------:R-:W-:-:S07]  /*194e0*/  IADD3 R64, PT, PT, R66, -0x1, RZ ;  /* 0xffffffff42407810 */ /* 0x000fce0007ffe0ff */
.L_x_2863:
[----:B------:R-:W-:Y:S05]  /*194f0*/  BSYNC B2 ;  /* 0x0000000000027941 */ /* 0x000fea0003800000 */
.L_x_2853:
        /* <DEDUP_REMOVED lines=12> */
.L_x_2871:
        /* <DEDUP_REMOVED lines=77> */
.L_x_2866:
[----:B------:R-:W-:Y:S05]  /*19a90*/  BSYNC.RECONVERGENT B0 ;  /* 0x0000000000007941 */ /* 0x000fea0003800200 */
.L_x_2865:
        /* <DEDUP_REMOVED lines=22> */
[CC--:B------:R-:W-:Y:S02]  /*19c00*/  IADD3.X R7, PT, PT, R0.reuse, R209.reuse, RZ, P4, !PT ;  /* 0x000000d100077210 */ /* 0x0c0fe400027fe4ff */
[----:B------:R-:W-:Y:S02]  /*19c10*/  IADD3 R12, P4, PT, R3, R4, RZ ;  /* 0x00000004030c7210 */ /* 0x000fe40007f9e0ff */
[----:B------:R-:W-:Y:S02]  /*19c20*/  @!P0 MOV R3, R209 ;  /* 0x000000d100038202 */ /* 0x000fe40000000f00 */
[----:B------:R-:W-:Y:S02]  /*19c30*/  IADD3.X R5, PT, PT, R0, R7, RZ, P5, !PT ;  /* 0x0000000700057210 */ /* 0x000fe40002ffe4ff */
[----:B------:R-:W-:Y:S02]  /*19c40*/  IADD3 R226, PT, PT, R226, -0x1, RZ ;  /* 0xffffffffe2e27810 */ /* 0x000fe40007ffe0ff */
[----:B------:R-:W-:Y:S02]  /*19c50*/  IADD3.X R13, PT, PT, R0, R5, RZ, P4, !PT ;  /* 0x00000005000d7210 */ /* 0x000fe400027fe4ff */
[----:B------:R-:W-:Y:S02]  /*19c60*/  ISETP.GT.AND P4, PT, R226, R201, PT ;  /* 0x000000c9e200720c */ /* 0x000fe40003f84270 */
[----:B--2---:R-:W-:Y:S02]  /*19c70*/  LEA R215, R2, UR6, 0x1 ;  /* 0x0000000602d77c11 */ /* 0x004fe4000f8e08ff */
[----:B------:R-:W-:Y:S03]  /*19c80*/  @!P0 MOV R2, R208 ;  /* 0x000000d000028202 */ /* 0x000fe60000000f00 */
        /* <DEDUP_REMOVED lines=96> */
[C---:B------:R-:W-:Y:S01]  /*1a290*/  HMMA.16816.F32 R60, R64.reuse, R124, RZ ;  /* 0x0000007c403c723c */ /* 0x040fe200000018ff */
[----:B------:R-:W-:Y:S07]  /*1a2a0*/  LDSM.16.M88.4 R192, [R196+0x7000] ;  /* 0x00700000c4c0783b */ /* 0x000fee0000000200 */
        /* <DEDUP_REMOVED lines=184> */
[-C--:B------:R-:W-:Y:S07]  /*1ae30*/  FMUL.FTZ R57, R57, R0.reuse ;  /* 0x0000000039397220 */ /* 0x080fee0000410000 */
[----:B------:R2:W1:Y:S01]  /*1ae40*/  MUFU.TANH R7, R52 ;  /* 0x0000003400077308 */ /* 0x0004620000002400 */
[C---:B-----5:R-:W-:Y:S03]  /*1ae50*/  HMMA.16816.F32 R60, R188.reuse, R8, R60 ;  /* 0x00000008bc3c723c */ /* 0x060fe6000000183c */
[-C--:B------:R-:W-:Y:S01]  /*1ae60*/  FMUL.FTZ R8, R58, R0.reuse ;  /* 0x000000003a087220 */ /* 0x080fe20000410000 */
[-C--:B------:R-:W-:Y:S05]  /*1ae70*/  FMUL.FTZ R9, R59, R0.reuse ;  /* 0x000000003b097220 */ /* 0x080fea0000410000 */
[----:B------:R-:W1:Y:S01]  /*1ae80*/  MUFU.TANH R24, R24 ;  /* 0x0000001800187308 */ /* 0x000e620000002400 */
[----:B------:R-:W-:Y:S09]  /*1ae90*/  HMMA.16816.F32 R64, R188, R10, R64 ;  /* 0x0000000abc40723c */ /* 0x000ff20000001840 */
[----:B------:R-:W1:Y:S01]  /*1aea0*/  MUFU.TANH R26, R26 ;  /* 0x0000001a001a7308 */ /* 0x000e620000002400 */
[-C--:B------:R-:W-:Y:S01]  /*1aeb0*/  FMUL.FTZ R54, R60, R0.reuse ;  /* 0x000000003c367220 */ /* 0x080fe20000410000 */
[-C--:B--2---:R-:W-:Y:S08]  /*1aec0*/  FMUL.FTZ R52, R62, R0.reuse ;  /* 0x000000003e347220 */ /* 0x084ff00000410000 */
[----:B------:R-:W2:Y:S01]  /*1aed0*/  MUFU.TANH R27, R27 ;  /* 0x0000001b001b7308 */ /* 0x000ea20000002400 */
        /* <DEDUP_REMOVED lines=43> */
[----:B------:R1:W1:Y:S01]  /*1b190*/  MUFU.TANH R148, R67 ;  /* 0x0000004300947308 */ /* 0x0002620000002400 */
        /* <DEDUP_REMOVED lines=15> */
[----:B-1----:R-:W-:Y:S01]  /*1b290*/  VIADD R57, R227, 0xffffff00 ;  /* 0xffffff00e3397836 */ /* 0x002fe20000000000 */
[----:B------:R-:W2:Y:S04]  /*1b2a0*/  LD.E R60, desc[UR4][R120.64+0x170] ;  /* 0x00017004783c7980 */ /* 0x000ea8000c101900 */
[----:B------:R-:W-:Y:S01]  /*1b2b0*/  IABS R53, R57 ;  /* 0x0000003900357213 */ /* 0x000fe20000000000 */
[----:B------:R-:W3:Y:S06]  /*1b2c0*/  LD.E.64 R62, desc[UR4][R120.64+0x38] ;  /* 0x00003804783e7980 */ /* 0x000eec000c101b00 */
[----:B------:R-:W4:Y:S01]  /*1b2d0*/  LD.E.64 R64, desc[UR4][R120.64+0x20] ;  /* 0x0000200478407980 */ /* 0x000f22000c101b00 */
[-C--:B--2---:R-:W-:Y:S02]  /*1b2e0*/  IABS R56, R60.reuse ;  /* 0x0000003c00387213 */ /* 0x084fe40000000000 */
[-C--:B------:R-:W-:Y:S02]  /*1b2f0*/  IABS R55, R60.reuse ;  /* 0x0000003c00377213 */ /* 0x080fe40000000000 */
[----:B------:R-:W1:Y:S01]  /*1b300*/  I2F.RP R0, R56 ;  /* 0x0000003800007306 */ /* 0x000e620000209400 */
[----:B------:R-:W-:Y:S02]  /*1b310*/  LOP3.LUT R57, R57, R60, RZ, 0x3c, !PT ;  /* 0x0000003c39397212 */ /* 0x000fe400078e3cff */
[----:B------:R-:W-:Y:S07]  /*1b320*/  IMAD.MOV R55, RZ, RZ, -R55 ;  /* 0x000000ffff377224 */ /* 0x000fee00078e0a37 */
[----:B-1----:R-:W1:Y:S02]  /*1b330*/  MUFU.RCP R0, R0 ;  /* 0x0000000000007308 */ /* 0x002e640000001000 */
[----:B-1----:R-:W-:Y:S08]  /*1b340*/  VIADD R58, R0, 0xffffffe ;  /* 0x0ffffffe003a7836 */ /* 0x002ff00000000000 */
[----:B------:R-:W1:Y:S02]  /*1b350*/  F2I.FTZ.U32.TRUNC.NTZ R59, R58 ;  /* 0x0000003a003b7305 */ /* 0x000e64000021f000 */
[--C-:B-1----:R-:W-:Y:S01]  /*1b360*/  IMAD.MOV R51, RZ, RZ, -R59.reuse ;  /* 0x000000ffff337224 */ /* 0x102fe200078e0a3b */
[----:B------:R-:W-:Y:S03]  /*1b370*/  MOV R58, RZ ;  /* 0x000000ff003a7202 */ /* 0x000fe60000000f00 */
[----:B------:R-:W-:Y:S04]  /*1b380*/  IMAD R51, R51, R56, RZ ;  /* 0x0000003833337224 */ /* 0x000fe800078e02ff */
[----:B------:R-:W-:Y:S04]  /*1b390*/  IMAD.HI.U32 R59, R59, R51, R58 ;  /* 0x000000333b3b7227 */ /* 0x000fe800078e003a */
[----:B------:R-:W-:Y:S02]  /*1b3a0*/  VIADD R51, R227, 0xffffff80 ;  /* 0xffffff80e3337836 */ /* 0x000fe40000000000 */
[----:B------:R-:W-:Y:S03]  /*1b3b0*/  IMAD.HI.U32 R58, R59, R53, RZ ;  /* 0x000000353b3a7227 */ /* 0x000fe600078e00ff */
[----:B------:R-:W-:Y:S01]  /*1b3c0*/  IABS R0, R51 ;  /* 0x0000003300007213 */ /* 0x000fe20000000000 */
[----:B------:R-:W-:Y:S01]  /*1b3d0*/  IMAD R53, R58, R55, R53 ;  /* 0x000000373a357224 */ /* 0x000fe200078e0235 */
[----:B------:R-:W-:Y:S03]  /*1b3e0*/  LOP3.LUT R51, R51, R60, RZ, 0x3c, !PT ;  /* 0x0000003c33337212 */ /* 0x000fe600078e3cff */
[----:B------:R-:W-:Y:S01]  /*1b3f0*/  IMAD.HI.U32 R59, R59, R0, RZ ;  /* 0x000000003b3b7227 */ /* 0x000fe200078e00ff */
[C---:B------:R-:W-:Y:S03]  /*1b400*/  ISETP.GT.U32.AND P6, PT, R56.reuse, R53, PT ;  /* 0x000000353800720c */ /* 0x040fe60003fc4070 */
[----:B------:R-:W-:Y:S05]  /*1b410*/  IMAD R0, R59, R55, R0 ;  /* 0x000000373b007224 */ /* 0x000fea00078e0200 */
[----:B------:R-:W-:Y:S05]  /*1b420*/  ISETP.GT.U32.AND P4, PT, R56, R0, PT ;  /* 0x000000003800720c */ /* 0x000fea0003f84070 */
[----:B------:R-:W-:Y:S02]  /*1b430*/  @!P6 IMAD.IADD R53, R53, 0x1, -R56 ;  /* 0x000000013535e824 */ /* 0x000fe400078e0a38 */
[----:B------:R-:W-:Y:S03]  /*1b440*/  @!P6 VIADD R58, R58, 0x1 ;  /* 0x000000013a3ae836 */ /* 0x000fe60000000000 */
[-C--:B------:R-:W-:Y:S03]  /*1b450*/  ISETP.GE.U32.AND P5, PT, R53, R56.reuse, PT ;  /* 0x000000383500720c */ /* 0x080fe60003fa6070 */
[-C--:B------:R-:W-:Y:S01]  /*1b460*/  @!P4 IADD3 R0, PT, PT, R0, -R56.reuse, RZ ;  /* 0x800000380000c210 */ /* 0x080fe20007ffe0ff */
[----:B------:R-:W-:Y:S01]  /*1b470*/  @!P4 VIADD R59, R59, 0x1 ;  /* 0x000000013b3bc836 */ /* 0x000fe20000000000 */
[----:B------:R-:W-:Y:S02]  /*1b480*/  ISETP.GE.AND P4, PT, R57, RZ, PT ;  /* 0x000000ff3900720c */ /* 0x000fe40003f86270 */
[----:B------:R-:W-:Y:S02]  /*1b490*/  ISETP.GE.U32.AND P6, PT, R0, R56, PT ;  /* 0x000000380000720c */ /* 0x000fe40003fc6070 */
[----:B------:R-:W-:Y:S04]  /*1b4a0*/  LOP3.LUT R0, RZ, R60, RZ, 0x33, !PT ;  /* 0x0000003cff007212 */ /* 0x000fe800078e33ff */
        /* <DEDUP_REMOVED lines=29> */
.L_x_2870:
[----:B------:R-:W-:Y:S05]  /*1b680*/  BSYNC.RECONVERGENT B0 ;  /* 0x0000000000007941 */ /* 0x000fea0003800200 */
.L_x_2869:
        /* <DEDUP_REMOVED lines=15> */
[C---:B-1----:R-:W-:Y:S03]  /*1b780*/  IMAD.X R57, R0.reuse, 0x1, R59, P5 ;  /* 0x0000000100397824 */ /* 0x042fe600028e063b */
        /* <DEDUP_REMOVED lines=52> */
.L_x_2868:
[----:B------:R-:W-:Y:S05]  /*1bad0*/  BSYNC.RECONVERGENT B1 ;  /* 0x0000000000017941 */ /* 0x000fea0003800200 */
.L_x_2867:
[C---:B------:R-:W-:Y:S01]  /*1bae0*/  VIADD R159, R229.reuse, 0xffffffc1 ;  /* 0xffffffc1e59f7836 */ /* 0x040fe20000000000 */
[C---:B------:R-:W-:Y:S01]  /*1baf0*/  ISETP.GE.AND P0, PT, R229.reuse, R224, PT ;  /* 0x000000e0e500720c */ /* 0x040fe20003f06270 */
[C---:B------:R-:W-:Y:S01]  /*1bb00*/  VIADD R11, R229.reuse, 0xffffffc0 ;  /* 0xffffffc0e50b7836 */ /* 0x040fe20000000000 */
[CC--:B------:R-:W-:Y:S01]  /*1bb10*/  ISETP.GE.AND P5, PT, R229.reuse, R225.reuse, PT ;  /* 0x000000e1e500720c */ /* 0x0c0fe20003fa6270 */
[----:B------:R-:W-:Y:S01]  /*1bb20*/  VIADD R147, R229, 0xffffffc8 ;  /* 0xffffffc8e5937836 */ /* 0x000fe20000000000 */
[----:B-1----:R-:W-:Y:S01]  /*1bb30*/  FSEL R187, R187, -INF , P0 ;  /* 0xff800000bbbb7808 */ /* 0x002fe20000000000 */
[----:B------:R-:W-:Y:S01]  /*1bb40*/  VIADD R143, R229, 0xffffffd0 ;  /* 0xffffffd0e58f7836 */ /* 0x000fe20000000000 */
[-C--:B------:R-:W-:Y:S01]  /*1bb50*/  ISETP.GE.AND P0, PT, R159, R225.reuse, PT ;  /* 0x000000e19f00720c */ /* 0x080fe20003f06270 */
[----:B------:R-:W-:Y:S01]  /*1bb60*/  VIADD R139, R229, 0xffffffe0 ;  /* 0xffffffe0e58b7836 */ /* 0x000fe20000000000 */
[-C--:B------:R-:W-:Y:S01]  /*1bb70*/  ISETP.GE.AND P4, PT, R11, R225.reuse, PT ;  /* 0x000000e10b00720c */ /* 0x080fe20003f86270 */
[----:B------:R-:W-:Y:S01]  /*1bb80*/  VIADD R51, R229, 0xffffffe1 ;  /* 0xffffffe1e5337836 */ /* 0x000fe20000000000 */
[----:B------:R-:W-:Y:S01]  /*1bb90*/  FSEL R144, R3, -INF , P0 ;  /* 0xff80000003907808 */ /* 0x000fe20000000000 */
[C---:B------:R-:W-:Y:S01]  /*1bba0*/  VIADD R137, R229.reuse, 0xffffffe8 ;  /* 0xffffffe8e5897836 */ /* 0x040fe20000000000 */
[----:B------:R-:W3:Y:S01]  /*1bbb0*/  LD.E R3, desc[UR4][R120.64+0xdc] ;  /* 0x0000dc0478037980 */ /* 0x000ee2000c101900 */
[----:B------:R-:W-:Y:S01]  /*1bbc0*/  FSEL R146, R2, -INF , P4 ;  /* 0xff80000002927808 */ /* 0x000fe20002000000 */
[----:B------:R-:W-:Y:S01]  /*1bbd0*/  VIADD R127, R229, 0xffffffe9 ;  /* 0xffffffe9e57f7836 */ /* 0x000fe20000000000 */
[-C--:B------:R-:W-:Y:S01]  /*1bbe0*/  ISETP.GE.AND P4, PT, R147, R225.reuse, PT ;  /* 0x000000e19300720c */ /* 0x080fe20003f86270 */
[----:B------:R-:W-:Y:S01]  /*1bbf0*/  VIADD R145, R229, 0xffffffc9 ;  /* 0xffffffc9e5917836 */ /* 0x000fe20000000000 */
[----:B------:R-:W-:Y:S01]  /*1bc00*/  ISETP.GE.AND P3, PT, R11, R218, PT ;  /* 0x000000da0b00720c */ /* 0x000fe20003f66270 */
[----:B--2---:R-:W-:Y:S01]  /*1bc10*/  VIADD R61, R229, 0xfffffff0 ;  /* 0xfffffff0e53d7836 */ /* 0x004fe20000000000 */
[----:B------:R-:W-:Y:S01]  /*1bc20*/  ISETP.GE.AND P1, PT, R11, R224, PT ;  /* 0x000000e00b00720c */ /* 0x000fe20003f26270 */
[----:B------:R-:W-:Y:S01]  /*1bc30*/  VIADD R53, R229, 0xfffffff1 ;  /* 0xfffffff1e5357836 */ /* 0x000fe20000000000 */
[----:B------:R-:W-:Y:S01]  /*1bc40*/  ISETP.GE.AND P6, PT, R11, R216, PT ;  /* 0x000000d80b00720c */ /* 0x000fe20003fc6270 */
[C---:B------:R-:W-:Y:S01]  /*1bc50*/  VIADD R11, R229.reuse, 0xffffffd8 ;  /* 0xffffffd8e50b7836 */ /* 0x040fe20000000000 */
        /* <DEDUP_REMOVED lines=22> */
[-C--:B------:R-:W-:Y:S02]  /*1bdc0*/  ISETP.GE.AND P1, PT, R137, R225.reuse, PT ;  /* 0x000000e18900720c */ /* 0x080fe40003f26270 */
[----:B------:R-:W-:Y:S02]  /*1bdd0*/  FSEL R138, R21, -INF , P4 ;  /* 0xff800000158a7808 */ /* 0x000fe40002000000 */
[-C--:B------:R-:W-:Y:S02]  /*1bde0*/  ISETP.GE.AND P4, PT, R159, R224.reuse, PT ;  /* 0x000000e09f00720c */ /* 0x080fe40003f86270 */
[----:B------:R-:W-:Y:S01]  /*1bdf0*/  FSEL R136, R23, -INF , P1 ;  /* 0xff80000017887808 */ /* 0x000fe20000800000 */
[----:B------:R-:W-:Y:S01]  /*1be00*/  VIADD R23, R229, 0xfffffff9 ;  /* 0xfffffff9e5177836 */ /* 0x000fe20000000000 */
[----:B------:R-:W-:Y:S01]  /*1be10*/  FSEL R62, R129, -INF , P4 ;  /* 0xff800000813e7808 */ /* 0x000fe20002000000 */
[----:B------:R-:W-:Y:S01]  /*1be20*/  VIADD R129, R229, 0x10 ;  /* 0x00000010e5817836 */ /* 0x000fe20000000000 */
[-C--:B------:R-:W-:Y:S02]  /*1be30*/  ISETP.GE.AND P4, PT, R127, R225.reuse, PT ;  /* 0x000000e17f00720c */ /* 0x080fe40003f86270 */
        /* <DEDUP_REMOVED lines=9> */
[-C--:B------:R-:W-:Y:S02]  /*1bed0*/  ISETP.GE.AND P1, PT, R143, R224.reuse, PT ;  /* 0x000000e08f00720c */ /* 0x080fe40003f26270 */
[----:B------:R-:W-:Y:S01]  /*1bee0*/  FSEL R169, R29, -INF , P4 ;  /* 0xff8000001da97808 */ /* 0x000fe20002000000 */
[----:B------:R-:W-:Y:S01]  /*1bef0*/  VIADD R29, R229, 0x20 ;  /* 0x00000020e51d7836 */ /* 0x000fe20000000000 */
[----:B------:R-:W-:Y:S02]  /*1bf00*/  FSEL R58, R13, -INF , P1 ;  /* 0xff8000000d3a7808 */ /* 0x000fe40000800000 */
[-C--:B------:R-:W-:Y:S02]  /*1bf10*/  ISETP.GE.AND P4, PT, R141, R224.reuse, PT ;  /* 0x000000e08d00720c */ /* 0x080fe40003f86270 */
[-C--:B------:R-:W-:Y:S02]  /*1bf20*/  ISETP.GE.AND P1, PT, R57, R225.reuse, PT ;  /* 0x000000e13900720c */ /* 0x080fe40003f26270 */
        /* <DEDUP_REMOVED lines=50> */
[----:B------:R-:W-:Y:S02]  /*1c250*/  ISETP.GE.AND P1, PT, R59, R224, PT ;  /* 0x000000e03b00720c */ /* 0x000fe40003f26270 */
        /* <DEDUP_REMOVED lines=8> */
[-C--:B------:R-:W-:Y:S02]  /*1c2e0*/  ISETP.GE.AND P0, PT, R133, R225.reuse, PT ;  /* 0x000000e18500720c */ /* 0x080fe40003f06270 */
[----:B------:R-:W-:Y:S02]  /*1c2f0*/  FSEL R195, R195, -INF , !P5 ;  /* 0xff800000c3c37808 */ /* 0x000fe40006800000 */
[-C--:B------:R-:W-:Y:S02]  /*1c300*/  ISETP.GE.AND P5, PT, R131, R225.reuse, PT ;  /* 0x000000e18300720c */ /* 0x080fe40003fa6270 */
[----:B------:R-:W-:Y:S02]  /*1c310*/  FSEL R151, R151, -INF , P4 ;  /* 0xff80000097977808 */ /* 0x000fe40002000000 */
[-C--:B------:R-:W-:Y:S02]  /*1c320*/  ISETP.GE.AND P4, PT, R125, R224.reuse, PT ;  /* 0x000000e07d00720c */ /* 0x080fe40003f86270 */
[----:B------:R-:W-:Y:S02]  /*1c330*/  FSEL R16, R54, -INF , P1 ;  /* 0xff80000036107808 */ /* 0x000fe40000800000 */
[----:B------:R-:W-:Y:S02]  /*1c340*/  FSEL R64, R17, -INF , P0 ;  /* 0xff80000011407808 */ /* 0x000fe40000000000 */
[----:B------:R-:W-:Y:S02]  /*1c350*/  ISETP.GE.AND P1, PT, R129, R224, PT ;  /* 0x000000e08100720c */ /* 0x000fe40003f26270 */
[----:B------:R-:W-:Y:S02]  /*1c360*/  FSEL R132, R132, -INF , P5 ;  /* 0xff80000084847808 */ /* 0x000fe40002800000 */
[C---:B------:R-:W-:Y:S01]  /*1c370*/  ISETP.GE.AND P0, PT, R229.reuse, R218, PT ;  /* 0x000000dae500720c */ /* 0x040fe20003f06270 */
[----:B------:R-:W-:Y:S01]  /*1c380*/  VIADD R229, R229, 0xffffff80 ;  /* 0xffffff80e5e57836 */ /* 0x000fe20000000000 */
[-C--:B------:R-:W-:Y:S02]  /*1c390*/  ISETP.GE.AND P5, PT, R65, R224.reuse, PT ;  /* 0x000000e04100720c */ /* 0x080fe40003fa6270 */
[----:B------:R-:W-:Y:S02]  /*1c3a0*/  FSEL R40, R40, -INF , P4 ;  /* 0xff80000028287808 */ /* 0x000fe40002000000 */
[-C--:B------:R-:W-:Y:S02]  /*1c3b0*/  ISETP.GE.AND P4, PT, R135, R225.reuse, PT ;  /* 0x000000e18700720c */ /* 0x080fe40003f86270 */
[----:B------:R-:W-:Y:S02]  /*1c3c0*/  FSEL R42, R42, -INF , P1 ;  /* 0xff8000002a2a7808 */ /* 0x000fe40000800000 */
[----:B------:R-:W-:Y:S02]  /*1c3d0*/  ISETP.GE.AND P1, PT, R7, R225, PT ;  /* 0x000000e10700720c */ /* 0x000fe40003f26270 */
[----:B------:R-:W-:Y:S02]  /*1c3e0*/  FSEL R187, R187, -INF , !P0 ;  /* 0xff800000bbbb7808 */ /* 0x000fe40004000000 */
[----:B------:R-:W-:Y:S02]  /*1c3f0*/  FSEL R45, R45, -INF , P5 ;  /* 0xff8000002d2d7808 */ /* 0x000fe40002800000 */
[-C--:B------:R-:W-:Y:S02]  /*1c400*/  ISETP.GE.AND P0, PT, R5, R224.reuse, PT ;  /* 0x000000e00500720c */ /* 0x080fe40003f06270 */
[----:B------:R-:W-:Y:S02]  /*1c410*/  FSEL R14, R149, -INF , P4 ;  /* 0xff800000950e7808 */ /* 0x000fe40002000000 */
[-C--:B------:R-:W-:Y:S02]  /*1c420*/  ISETP.GE.AND P5, PT, R37, R224.reuse, PT ;  /* 0x000000e02500720c */ /* 0x080fe40003fa6270 */
[-C--:B------:R-:W-:Y:S02]  /*1c430*/  ISETP.GE.AND P4, PT, R67, R224.reuse, PT ;  /* 0x000000e04300720c */ /* 0x080fe40003f86270 */
[----:B------:R-:W-:Y:S02]  /*1c440*/  FSEL R12, R10, -INF , P1 ;  /* 0xff8000000a0c7808 */ /* 0x000fe40000800000 */
[----:B------:R-:W-:Y:S02]  /*1c450*/  FSEL R10, R8, -INF , P0 ;  /* 0xff800000080a7808 */ /* 0x000fe40000000000 */
[----:B------:R-:W-:Y:S02]  /*1c460*/  FSEL R8, R9, -INF , P5 ;  /* 0xff80000009087808 */ /* 0x000fe40002800000 */
[----:B------:R-:W-:Y:S02]  /*1c470*/  FSEL R44, R44, -INF , P4 ;  /* 0xff8000002c2c7808 */ /* 0x000fe40002000000 */
[----:B------:R-:W-:Y:S02]  /*1c480*/  ISETP.GE.AND P1, PT, R29, R224, PT ;  /* 0x000000e01d00720c */ /* 0x000fe40003f26270 */
[----:B------:R-:W-:Y:S02]  /*1c490*/  ISETP.GE.AND P5, PT, R159, R216, PT ;  /* 0x000000d89f00720c */ /* 0x000fe40003fa6270 */
[----:B------:R-:W-:Y:S02]  /*1c4a0*/  ISETP.GE.AND P4, PT, R31, R224, PT ;  /* 0x000000e01f00720c */ /* 0x000fe40003f86270 */
[----:B------:R-:W-:Y:S02]  /*1c4b0*/  FSEL R21, R144, -INF , !P5 ;  /* 0xff80000090157808 */ /* 0x000fe40006800000 */
[----:B------:R-:W-:Y:S02]  /*1c4c0*/  FSEL R149, R6, -INF , P1 ;  /* 0xff80000006957808 */ /* 0x000fe40000800000 */
[----:B------:R-:W-:Y:S02]  /*1c4d0*/  FSEL R46, R46, -INF , P4 ;  /* 0xff8000002e2e7808 */ /* 0x000fe40002000000 */
[----:B------:R-:W-:Y:S02]  /*1c4e0*/  FSEL R6, R146, -INF , !P6 ;  /* 0xff80000092067808 */ /* 0x000fe40007000000 */
[----:B------:R-:W-:Y:S02]  /*1c4f0*/  ISETP.GE.AND P5, PT, R143, R216, PT ;  /* 0x000000d88f00720c */ /* 0x000fe40003fa6270 */
[----:B------:R-:W-:Y:S02]  /*1c500*/  ISETP.GE.AND P4, PT, R63, R224, PT ;  /* 0x000000e03f00720c */ /* 0x000fe40003f86270 */
[-C--:B------:R-:W-:Y:S02]  /*1c510*/  ISETP.GE.AND P6, PT, R145, R216.reuse, PT ;  /* 0x000000d89100720c */ /* 0x080fe40003fc6270 */
[----:B------:R-:W-:Y:S02]  /*1c520*/  FSEL R27, R124, -INF , !P5 ;  /* 0xff8000007c1b7808 */ /* 0x000fe40006800000 */
[----:B------:R-:W-:Y:S02]  /*1c530*/  FSEL R48, R48, -INF , P4 ;  /* 0xff80000030307808 */ /* 0x000fe40002000000 */
[----:B------:R-:W-:Y:S02]  /*1c540*/  FSEL R17, R134, -INF , !P6 ;  /* 0xff80000086117808 */ /* 0x000fe40007000000 */
[-C--:B------:R-:W-:Y:S02]  /*1c550*/  ISETP.GE.AND P5, PT, R133, R216.reuse, PT ;  /* 0x000000d88500720c */ /* 0x080fe40003fa6270 */
[----:B------:R-:W-:Y:S02]  /*1c560*/  ISETP.GE.AND P6, PT, R11, R216, PT ;  /* 0x000000d80b00720c */ /* 0x000fe40003fc6270 */
[-C--:B------:R-:W-:Y:S02]  /*1c570*/  ISETP.GE.AND P4, PT, R135, R224.reuse, PT ;  /* 0x000000e08700720c */ /* 0x080fe40003f86270 */
[----:B------:R-:W-:Y:S02]  /*1c580*/  ISETP.GE.AND P1, PT, R47, R224, PT ;  /* 0x000000e02f00720c */ /* 0x000fe40003f26270 */
[----:B------:R-:W-:Y:S02]  /*1c590*/  FSEL R33, R64, -INF , !P5 ;  /* 0xff80000040217808 */ /* 0x000fe40006800000 */
[----:B------:R-:W-:Y:S02]  /*1c5a0*/  FSEL R35, R66, -INF , !P6 ;  /* 0xff80000042237808 */ /* 0x000fe40007000000 */
[----:B------:R-:W-:Y:S02]  /*1c5b0*/  FSEL R0, R50, -INF , P4 ;  /* 0xff80000032007808 */ /* 0x000fe40002000000 */
[----:B------:R-:W-:Y:S02]  /*1c5c0*/  ISETP.GE.AND P5, PT, R145, R218, PT ;  /* 0x000000da9100720c */ /* 0x000fe40003fa6270 */
[-C--:B------:R-:W-:Y:S02]  /*1c5d0*/  ISETP.GE.AND P4, PT, R147, R216.reuse, PT ;  /* 0x000000d89300720c */ /* 0x080fe40003f86270 */
[----:B------:R-:W-:Y:S02]  /*1c5e0*/  ISETP.GE.AND P6, PT, R51, R216, PT ;  /* 0x000000d83300720c */ /* 0x000fe40003fc6270 */
[----:B------:R-:W-:Y:S02]  /*1c5f0*/  FSEL R2, R52, -INF , P1 ;  /* 0xff80000034027808 */ /* 0x000fe40000800000 */
[----:B------:R-:W-:Y:S02]  /*1c600*/  FSEL R9, R60, -INF , !P5 ;  /* 0xff8000003c097808 */ /* 0x000fe40006800000 */
[-C--:B------:R-:W-:Y:S02]  /*1c610*/  ISETP.GE.AND P1, PT, R159, R218.reuse, PT ;  /* 0x000000da9f00720c */ /* 0x080fe40003f26270 */
[----:B------:R-:W-:Y:S02]  /*1c620*/  FSEL R19, R142, -INF , !P4 ;  /* 0xff8000008e137808 */ /* 0x000fe40006000000 */
[----:B------:R-:W-:Y:S02]  /*1c630*/  ISETP.GE.AND P5, PT, R133, R218, PT ;  /* 0x000000da8500720c */ /* 0x000fe40003fa6270 */
[----:B------:R-:W-:Y:S02]  /*1c640*/  FSEL R138, R138, -INF , !P6 ;  /* 0xff8000008a8a7808 */ /* 0x000fe40007000000 */
[-C--:B------:R-:W-:Y:S02]  /*1c650*/  ISETP.GE.AND P4, PT, R141, R216.reuse, PT ;  /* 0x000000d88d00720c */ /* 0x080fe40003f86270 */
[----:B------:R-:W-:Y:S02]  /*1c660*/  ISETP.GE.AND P6, PT, R137, R216, PT ;  /* 0x000000d88900720c */ /* 0x000fe40003fc6270 */
[----:B------:R-:W-:Y:S02]  /*1c670*/  FSEL R13, R62, -INF , !P1 ;  /* 0xff8000003e0d7808 */ /* 0x000fe40004800000 */
[----:B------:R-:W-:Y:S02]  /*1c680*/  FSEL R49, R18, -INF , !P5 ;  /* 0xff80000012317808 */ /* 0x000fe40006800000 */
[----:B------:R-:W-:Y:S02]  /*1c690*/  ISETP.GE.AND P1, PT, R141, R218, PT ;  /* 0x000000da8d00720c */ /* 0x000fe40003f26270 */
        /* <DEDUP_REMOVED lines=9> */
[----:B------:R-:W-:Y:S02]  /*1c730*/  FSEL R51, R32, -INF , !P6 ;  /* 0xff80000020337808 */ /* 0x000fe40007000000 */
[----:B------:R-:W-:Y:S02]  /*1c740*/  FSEL R140, R140, -INF , !P4 ;  /* 0xff8000008c8c7808 */ /* 0x000fe40006000000 */
[-C--:B------:R-:W-:Y:S02]  /*1c750*/  ISETP.GE.AND P4, PT, R143, R218.reuse, PT ;  /* 0x000000da8f00720c */ /* 0x080fe40003f86270 */
[-C--:B------:R-:W-:Y:S02]  /*1c760*/  ISETP.GE.AND P6, PT, R127, R218.reuse, PT ;  /* 0x000000da7f00720c */ /* 0x080fe40003fc6270 */
[----:B------:R-:W-:Y:S02]  /*1c770*/  FMNMX3.FTZ R18, R18, R27, R25, !PT ;  /* 0x0000001b12127276 */ /* 0x000fe40007810019 */
[----:B------:R-:W-:Y:S02]  /*1c780*/  FSEL R52, R148, -INF , P0 ;  /* 0xff80000094347808 */ /* 0x000fe40000000000 */
[----:B------:R-:W-:Y:S02]  /*1c790*/  FSEL R15, R15, -INF , !P3 ;  /* 0xff8000000f0f7808 */ /* 0x000fe40005800000 */
[----:B------:R-:W-:Y:S02]  /*1c7a0*/  ISETP.GE.AND P0, PT, R147, R218, PT ;  /* 0x000000da9300720c */ /* 0x000fe40003f06270 */
[----:B------:R-:W-:Y:S02]  /*1c7b0*/  FSEL R43, R58, -INF , !P4 ;  /* 0xff8000003a2b7808 */ /* 0x000fe40006000000 */
[----:B------:R-:W-:Y:S02]  /*1c7c0*/  FSEL R243, R26, -INF , !P6 ;  /* 0xff8000001af37808 */ /* 0x000fe40007000000 */
[----:B------:R-:W-:Y:S02]  /*1c7d0*/  ISETP.GE.AND P3, PT, R127, R216, PT ;  /* 0x000000d87f00720c */ /* 0x000fe40003f66270 */
[C---:B------:R-:W-:Y:S02]  /*1c7e0*/  ISETP.GE.AND P6, PT, R23.reuse, R218, PT ;  /* 0x000000da1700720c */ /* 0x040fe40003fc6270 */
[-C--:B------:R-:W-:Y:S02]  /*1c7f0*/  ISETP.GE.AND P4, PT, R23, R216.reuse, PT ;  /* 0x000000d81700720c */ /* 0x080fe40003f86270 */
[----:B------:R-:W-:Y:S02]  /*1c800*/  FMNMX3.FTZ R23, R18, R35, R33, !PT ;  /* 0x0000002312177276 */ /* 0x000fe40007810021 */
[----:B------:R-:W-:Y:S02]  /*1c810*/  FMNMX3.FTZ R18, R122, R15, R13, !PT ;  /* 0x0000000f7a127276 */ /* 0x000fe4000781000d */
[----:B------:R-:W-:Y:S02]  /*1c820*/  FSEL R11, R130, -INF , !P0 ;  /* 0xff800000820b7808 */ /* 0x000fe40004000000 */
[----:B------:R-:W-:Y:S02]  /*1c830*/  FSEL R251, R251, -INF , !P3 ;  /* 0xff800000fbfb7808 */ /* 0x000fe40005800000 */
[-C--:B------:R-:W-:Y:S02]  /*1c840*/  ISETP.GE.AND P0, PT, R53, R216.reuse, PT ;  /* 0x000000d83500720c */ /* 0x080fe40003f06270 */
[-C--:B------:R-:W-:Y:S02]  /*1c850*/  ISETP.GE.AND P3, PT, R61, R216.reuse, PT ;  /* 0x000000d83d00720c */ /* 0x080fe40003f66270 */
[----:B------:R-:W-:Y:S02]  /*1c860*/  FMNMX3.FTZ R18, R18, R11, R9, !PT ;  /* 0x0000000b12127276 */ /* 0x000fe40007810009 */
[----:B------:R-:W-:Y:S02]  /*1c870*/  FSEL R237, R237, -INF , !P4 ;  /* 0xff800000eded7808 */ /* 0x000fe40006000000 */
[----:B------:R-:W-:Y:S02]  /*1c880*/  FSEL R169, R169, -INF , !P0 ;  /* 0xff800000a9a97808 */ /* 0x000fe40004000000 */
[-C--:B------:R-:W-:Y:S02]  /*1c890*/  ISETP.GE.AND P4, PT, R55, R216.reuse, PT ;  /* 0x000000d83700720c */ /* 0x080fe40003f86270 */
[----:B------:R-:W-:Y:S02]  /*1c8a0*/  FSEL R241, R241, -INF , !P3 ;  /* 0xff800000f1f17808 */ /* 0x000fe40005800000 */
[----:B------:R-:W-:Y:S02]  /*1c8b0*/  ISETP.GE.AND P0, PT, R57, R216, PT ;  /* 0x000000d83900720c */ /* 0x000fe40003f06270 */
[----:B------:R-:W-:Y:S02]  /*1c8c0*/  ISETP.GE.AND P3, PT, R139, R218, PT ;  /* 0x000000da8b00720c */ /* 0x000fe40003f66270 */
[----:B------:R-:W-:Y:S02]  /*1c8d0*/  FMNMX3.FTZ R18, R18, R43, R41, !PT ;  /* 0x0000002b12127276 */ /* 0x000fe40007810029 */
[----:B------:R-:W-:Y:S02]  /*1c8e0*/  FSEL R193, R193, -INF , !P4 ;  /* 0xff800000c1c17808 */ /* 0x000fe40006000000 */
[----:B------:R-:W-:Y:S02]  /*1c8f0*/  FSEL R239, R239, -INF , !P0 ;  /* 0xff800000efef7808 */ /* 0x000fe40004000000 */
[----:B------:R-:W-:Y:S02]  /*1c900*/  ISETP.GE.AND P4, PT, R59, R216, PT ;  /* 0x000000d83b00720c */ /* 0x000fe40003f86270 */
[----:B------:R-:W-:Y:S02]  /*1c910*/  FSEL R247, R22, -INF , !P1 ;  /* 0xff80000016f77808 */ /* 0x000fe40004800000 */
[----:B------:R-:W-:Y:S02]  /*1c920*/  ISETP.GE.AND P0, PT, R137, R218, PT ;  /* 0x000000da8900720c */ /* 0x000fe40003f06270 */
[----:B------:R-:W-:Y:S02]  /*1c930*/  FMNMX3.FTZ R18, R18, R51, R49, !PT ;  /* 0x0000003312127276 */ /* 0x000fe40007810031 */
[----:B------:R-:W-:Y:S02]  /*1c940*/  FSEL R249, R20, -INF , !P3 ;  /* 0xff80000014f97808 */ /* 0x000fe40005800000 */
[----:B------:R-:W-:Y:S02]  /*1c950*/  ISETP.GE.AND P3, PT, R125, R216, PT ;  /* 0x000000d87d00720c */ /* 0x000fe40003f66270 */
[----:B------:R-:W-:Y:S02]  /*1c960*/  FMNMX3.FTZ R20, R23, R140, R138, !PT ;  /* 0x0000008c17147276 */ /* 0x000fe4000781008a */
[----:B------:R-:W-:Y:S02]  /*1c970*/  FSEL R191, R191, -INF , !P4 ;  /* 0xff800000bfbf7808 */ /* 0x000fe40006000000 */
[-C--:B------:R-:W-:Y:S02]  /*1c980*/  ISETP.GE.AND P5, PT, R61, R218.reuse, PT ;  /* 0x000000da3d00720c */ /* 0x080fe40003fa6270 */
[-C--:B------:R-:W-:Y:S02]  /*1c990*/  ISETP.GE.AND P1, PT, R53, R218.reuse, PT ;  /* 0x000000da3500720c */ /* 0x080fe40003f26270 */
[----:B------:R-:W-:Y:S02]  /*1c9a0*/  ISETP.GE.AND P4, PT, R57, R218, PT ;  /* 0x000000da3900720c */ /* 0x000fe40003f86270 */
[----:B------:R-:W-:Y:S02]  /*1c9b0*/  FSEL R245, R24, -INF , !P0 ;  /* 0xff80000018f57808 */ /* 0x000fe40004000000 */
[----:B------:R-:W-:Y:S02]  /*1c9c0*/  FMNMX3.FTZ R18, R18, R249, R247, !PT ;  /* 0x000000f912127276 */ /* 0x000fe400078100f7 */
[----:B------:R-:W-:Y:S02]  /*1c9d0*/  FSEL R189, R38, -INF , !P3 ;  /* 0xff80000026bd7808 */ /* 0x000fe40005800000 */
[-C--:B------:R-:W-:Y:S02]  /*1c9e0*/  ISETP.GE.AND P0, PT, R67, R216.reuse, PT ;  /* 0x000000d84300720c */ /* 0x080fe40003f06270 */
[----:B------:R-:W-:Y:S02]  /*1c9f0*/  ISETP.GE.AND P3, PT, R129, R216, PT ;  /* 0x000000d88100720c */ /* 0x000fe40003f66270 */
[----:B------:R-:W-:Y:S02]  /*1ca00*/  FMNMX3.FTZ R20, R20, R136, R251, !PT ;  /* 0x0000008814147276 */ /* 0x000fe400078100fb */
[----:B------:R-:W-:Y:S02]  /*1ca10*/  FSEL R235, R28, -INF , !P5 ;  /* 0xff8000001ceb7808 */ /* 0x000fe40006800000 */
[----:B------:R-:W-:Y:S02]  /*1ca20*/  FSEL R177, R30, -INF , !P1 ;  /* 0xff8000001eb17808 */ /* 0x000fe40004800000 */
[----:B------:R-:W-:Y:S02]  /*1ca30*/  FSEL R233, R233, -INF , !P4 ;  /* 0xff800000e9e97808 */ /* 0x000fe40006000000 */
[----:B------:R-:W-:Y:S02]  /*1ca40*/  FMNMX3.FTZ R18, R18, R245, R243, !PT ;  /* 0x000000f512127276 */ /* 0x000fe400078100f3 */
[-C--:B------:R-:W-:Y:S02]  /*1ca50*/  ISETP.GE.AND P4, PT, R29, R216.reuse, PT ;  /* 0x000000d81d00720c */ /* 0x080fe40003f86270 */
[----:B------:R-:W-:Y:S02]  /*1ca60*/  FSEL R173, R173, -INF , !P0 ;  /* 0xff800000adad7808 */ /* 0x000fe40004000000 */
[----:B------:R-:W-:Y:S02]  /*1ca70*/  ISETP.GE.AND P0, PT, R31, R216, PT ;  /* 0x000000d81f00720c */ /* 0x000fe40003f06270 */
[----:B------:R-:W-:Y:S02]  /*1ca80*/  FSEL R175, R175, -INF , !P3 ;  /* 0xff800000afaf7808 */ /* 0x000fe40005800000 */
[----:B------:R-:W-:Y:S02]  /*1ca90*/  FMNMX3.FTZ R20, R20, R241, R169, !PT ;  /* 0x000000f114147276 */ /* 0x000fe400078100a9 */
[----:B------:R-:W-:Y:S02]  /*1caa0*/  ISETP.GE.AND P3, PT, R55, R218, PT ;  /* 0x000000da3700720c */ /* 0x000fe40003f66270 */
[----:B------:R-:W-:Y:S02]  /*1cab0*/  FSEL R179, R34, -INF , !P6 ;  /* 0xff80000022b37808 */ /* 0x000fe40007000000 */
[----:B------:R-:W-:Y:S02]  /*1cac0*/  FMNMX3.FTZ R18, R18, R235, R177, !PT ;  /* 0x000000eb12127276 */ /* 0x000fe400078100b1 */
[----:B------:R-:W-:Y:S02]  /*1cad0*/  FSEL R157, R157, -INF , !P4 ;  /* 0xff8000009d9d7808 */ /* 0x000fe40006000000 */
[----:B------:R-:W-:Y:S02]  /*1cae0*/  ISETP.GE.AND P6, PT, R63, R216, PT ;  /* 0x000000d83f00720c */ /* 0x000fe40003fc6270 */
[----:B------:R-:W-:Y:S02]  /*1caf0*/  ISETP.GE.AND P4, PT, R67, R218, PT ;  /* 0x000000da4300720c */ /* 0x000fe40003f86270 */
        /* <DEDUP_REMOVED lines=9> */
[-C--:B------:R-:W-:Y:S02]  /*1cb90*/  ISETP.GE.AND P3, PT, R37, R216.reuse, PT ;  /* 0x000000d82500720c */ /* 0x080fe40003f66270 */
[-C--:B------:R-:W-:Y:S02]  /*1cba0*/  ISETP.GE.AND P6, PT, R5, R216.reuse, PT ;  /* 0x000000d80500720c */ /* 0x080fe40003fc6270 */
[----:B------:R-:W-:Y:S02]  /*1cbb0*/  ISETP.GE.AND P4, PT, R7, R216, PT ;  /* 0x000000d80700720c */ /* 0x000fe40003f86270 */
[----:B------:R-:W-:Y:S02]  /*1cbc0*/  FSEL R167, R167, -INF , !P5 ;  /* 0xff800000a7a77808 */ /* 0x000fe40006800000 */
[----:B------:R-:W-:Y:S02]  /*1cbd0*/  FMNMX3.FTZ R20, R20, R195, R193, !PT ;  /* 0x000000c314147276 */ /* 0x000fe400078100c1 */
[----:B------:R-:W-:Y:S02]  /*1cbe0*/  FSEL R183, R39, -INF , !P1 ;  /* 0xff80000027b77808 */ /* 0x000fe40004800000 */
[----:B------:R-:W-:Y:S02]  /*1cbf0*/  ISETP.GE.AND P5, PT, R129, R218, PT ;  /* 0x000000da8100720c */ /* 0x000fe40003fa6270 */
[----:B------:R-:W-:Y:S02]  /*1cc00*/  FSEL R181, R40, -INF , !P0 ;  /* 0xff80000028b57808 */ /* 0x000fe40004000000 */
[----:B------:R-:W-:Y:S02]  /*1cc10*/  FMNMX3.FTZ R18, R18, R187, R185, !PT ;  /* 0x000000bb12127276 */ /* 0x000fe400078100b9 */
[-C--:B------:R-:W-:Y:S02]  /*1cc20*/  ISETP.GE.AND P1, PT, R47, R216.reuse, PT ;  /* 0x000000d82f00720c */ /* 0x080fe40003f26270 */
[----:B------:R-:W-:Y:S02]  /*1cc30*/  FSEL R153, R153, -INF , !P6 ;  /* 0xff80000099997808 */ /* 0x000fe40007000000 */
[----:B------:R-:W-:Y:S02]  /*1cc40*/  FSEL R151, R151, -INF , !P3 ;  /* 0xff80000097977808 */ /* 0x000fe40005800000 */
[----:B------:R-:W-:Y:S02]  /*1cc50*/  ISETP.GE.AND P0, PT, R135, R216, PT ;  /* 0x000000d88700720c */ /* 0x000fe40003f06270 */
[----:B------:R-:W-:Y:S02]  /*1cc60*/  FSEL R137, R12, -INF , !P4 ;  /* 0xff8000000c897808 */ /* 0x000fe40006000000 */
        /* <DEDUP_REMOVED lines=16> */
[-C--:B------:R-:W-:Y:S01]  /*1cd70*/  ISETP.GE.AND P4, PT, R37, R218.reuse, PT ;  /* 0x000000da2500720c */ /* 0x080fe20003f86270 */
[----:B------:R-:W-:Y:S01]  /*1cd80*/  LDSM.16.MT88.4 R60, [R123+0xd000] ;  /* 0x00d000007b3c783b */ /* 0x000fe20000004200 */
[----:B------:R-:W-:Y:S02]  /*1cd90*/  FSEL R132, R132, -INF , !P5 ;  /* 0xff80000084847808 */ /* 0x000fe40006800000 */
[----:B------:R-:W-:Y:S02]  /*1cda0*/  FMNMX3.FTZ R20, R20, R171, R167, !PT ;  /* 0x000000ab14147276 */ /* 0x000fe400078100a7 */
[----:B------:R-:W-:Y:S02]  /*1cdb0*/  FMNMX3.FTZ R12, R12, R161, R159, !PT ;  /* 0x000000a10c0c7276 */ /* 0x000fe4000781009f */
[-C--:B------:R-:W-:Y:S01]  /*1cdc0*/  ISETP.GE.AND P5, PT, R5, R218.reuse, PT ;  /* 0x000000da0500720c */ /* 0x080fe20003fa6270 */
[----:B------:R-:W-:Y:S01]  /*1cdd0*/  LDSM.16.MT88.4 R36, [R123+0xb000] ;  /* 0x00b000007b24783b */ /* 0x000fe20000004200 */
[----:B------:R-:W-:Y:S02]  /*1cde0*/  FSEL R149, R149, -INF , !P1 ;  /* 0xff80000095957808 */ /* 0x000fe40004800000 */
[----:B------:R-:W-:Y:S02]  /*1cdf0*/  FSEL R147, R48, -INF , !P0 ;  /* 0xff80000030937808 */ /* 0x000fe40004000000 */
[----:B------:R-:W-:Y:S02]  /*1ce00*/  FSEL R143, R8, -INF , !P4 ;  /* 0xff800000088f7808 */ /* 0x000fe40006000000 */
[----:B------:R-:W-:Y:S02]  /*1ce10*/  FMNMX3.FTZ R20, R20, R157, R155, !PT ;  /* 0x0000009d14147276 */ /* 0x000fe4000781009b */
[-C--:B------:R-:W-:Y:S02]  /*1ce20*/  ISETP.GE.AND P3, PT, R135, R218.reuse, PT ;  /* 0x000000da8700720c */ /* 0x080fe40003f66270 */
[----:B------:R-:W-:Y:S02]  /*1ce30*/  ISETP.GE.AND P6, PT, R47, R218, PT ;  /* 0x000000da2f00720c */ /* 0x000fe40003fc6270 */
[----:B------:R-:W-:Y:S01]  /*1ce40*/  FMNMX3.FTZ R8, R12, R149, R147, !PT ;  /* 0x000000950c087276 */ /* 0x000fe20007810093 */
[----:B------:R-:W-:Y:S01]  /*1ce50*/  LDSM.16.MT88.4 R44, [R197+0xd000] ;  /* 0x00d00000c52c783b */ /* 0x000fe20000004200 */
[----:B------:R-:W-:Y:S02]  /*1ce60*/  FSEL R145, R10, -INF , !P5 ;  /* 0xff8000000a917808 */ /* 0x000fe40006800000 */
[----:B------:R-:W-:Y:S02]  /*1ce70*/  ISETP.GE.AND P0, PT, R7, R224, PT ;  /* 0x000000e00700720c */ /* 0x000fe40003f06270 */
[-C--:B------:R-:W-:Y:S02]  /*1ce80*/  ISETP.GE.AND P1, PT, R131, R218.reuse, PT ;  /* 0x000000da8300720c */ /* 0x080fe40003f26270 */
[----:B------:R-:W-:Y:S02]  /*1ce90*/  FMNMX3.FTZ R20, R20, R153, R151, !PT ;  /* 0x0000009914147276 */ /* 0x000fe40007810097 */
[----:B------:R-:W-:Y:S02]  /*1cea0*/  FSEL R131, R0, -INF , !P3 ;  /* 0xff80000000837808 */ /* 0x000fe40005800000 */
[----:B------:R-:W-:Y:S02]  /*1ceb0*/  FSEL R135, R2, -INF , !P6 ;  /* 0xff80000002877808 */ /* 0x000fe40007000000 */
[----:B------:R-:W-:Y:S02]  /*1cec0*/  FMNMX3.FTZ R0, R8, R145, R143, !PT ;  /* 0x0000009108007276 */ /* 0x000fe4000781008f */
[----:B------:R-:W-:Y:S02]  /*1ced0*/  ISETP.GE.AND P5, PT, R7, R218, PT ;  /* 0x000000da0700720c */ /* 0x000fe40003fa6270 */
[----:B------:R-:W-:Y:S02]  /*1cee0*/  FSEL R4, R4, -INF , P0 ;  /* 0xff80000004047808 */ /* 0x000fe40000000000 */
[----:B------:R-:W-:Y:S02]  /*1cef0*/  FMNMX3.FTZ R20, R20, R141, R139, !PT ;  /* 0x0000008d14147276 */ /* 0x000fe4000781008b */
[----:B------:R-:W-:Y:S02]  /*1cf00*/  FSEL R52, R52, -INF , !P1 ;  /* 0xff80000034347808 */ /* 0x000fe40004800000 */
[----:B------:R-:W-:Y:S02]  /*1cf10*/  FSEL R53, R4, -INF , !P5 ;  /* 0xff80000004357808 */ /* 0x000fe40006800000 */
        /* <DEDUP_REMOVED lines=19> */
[----:B------:R-:W-:Y:S02]  /*1d050*/  FSEL R134, R134, RZ, P1 ;  /* 0x000000ff86867208 */ /* 0x000fe40000800000 */
[----:B------:R-:W-:Y:S01]  /*1d060*/  ISETP.GT.AND P0, PT, R226, R201, PT ;  /* 0x000000c9e200720c */ /* 0x000fe20003f04270 */
[-CC-:B------:R-:W-:Y:S01]  /*1d070*/  FFMA.FTZ R133, R15, R3.reuse, -R128.reuse ;  /* 0x000000030f857223 */ /* 0x180fe20000010880 */
[-C--:B------:R-:W-:Y:S01]  /*1d080*/  FFMA.FTZ R125, R13, R3.reuse, -R128 ;  /* 0x000000030d7d7223 */ /* 0x080fe20000010880 */
[----:B------:R-:W-:Y:S01]  /*1d090*/  FMUL.FTZ R7, R3, R4 ;  /* 0x0000000403077220 */ /* 0x000fe20000410000 */
[----:B------:R-:W1:Y:S01]  /*1d0a0*/  LDSM.16.MT88.4 R12, [R197+0x9000] ;  /* 0x00900000c50c783b */ /* 0x000e620000004200 */
[----:B------:R-:W-:Y:S01]  /*1d0b0*/  FADD.FTZ R4, -R5, R122 ;  /* 0x0000007a05047221 */ /* 0x000fe20000010100 */
[-CC-:B------:R-:W-:Y:S01]  /*1d0c0*/  FFMA.FTZ R129, R21, R3.reuse, -R134.reuse ;  /* 0x0000000315817223 */ /* 0x180fe20000010886 */
[-CC-:B------:R-:W-:Y:S01]  /*1d0d0*/  FFMA.FTZ R130, R6, R3.reuse, -R134.reuse ;  /* 0x0000000306827223 */ /* 0x180fe20000010886 */
[-CC-:B------:R-:W-:Y:S01]  /*1d0e0*/  FFMA.FTZ R127, R19, R3.reuse, -R134.reuse ;  /* 0x00000003137f7223 */ /* 0x180fe20000010886 */
[-C--:B------:R-:W-:Y:S01]  /*1d0f0*/  FFMA.FTZ R124, R17, R3.reuse, -R134 ;  /* 0x00000003117c7223 */ /* 0x080fe20000010886 */
[-CC-:B------:R-:W-:Y:S01]  /*1d100*/  FFMA.FTZ R126, R11, R3.reuse, -R128.reuse ;  /* 0x000000030b7e7223 */ /* 0x180fe20000010880 */
[-C--:B------:R-:W-:Y:S01]  /*1d110*/  FFMA.FTZ R119, R9, R3.reuse, -R128 ;  /* 0x0000000309777223 */ /* 0x080fe20000010880 */
[----:B------:R-:W-:Y:S01]  /*1d120*/  FMUL.FTZ R8, R3, R4 ;  /* 0x0000000403087220 */ /* 0x000fe20000410000 */
[----:B------:R-:W2:Y:S01]  /*1d130*/  LDSM.16.MT88.4 R20, [R123+0x9000] ;  /* 0x009000007b14783b */ /* 0x000ea20000004200 */
[----:B------:R-:W3:Y:S01]  /*1d140*/  MUFU.EX2 R55, R7 ;  /* 0x0000000700377308 */ /* 0x000ee20000000800 */
[-CC-:B------:R-:W-:Y:S01]  /*1d150*/  FFMA.FTZ R169, R169, R3.reuse, -R134.reuse ;  /* 0x00000003a9a97223 */ /* 0x180fe20000010886 */
[-C--:B------:R-:W-:Y:S01]  /*1d160*/  FFMA.FTZ R122, R237, R3.reuse, -R134 ;  /* 0x00000003ed7a7223 */ /* 0x080fe20000010886 */
[-CC-:B------:R-:W-:Y:S01]  /*1d170*/  FFMA.FTZ R177, R177, R3.reuse, -R128.reuse ;  /* 0x00000003b1b17223 */ /* 0x180fe20000010880 */
[-C--:B------:R-:W-:Y:S01]  /*1d180*/  FFMA.FTZ R179, R179, R3.reuse, -R128 ;  /* 0x00000003b3b37223 */ /* 0x080fe20000010880 */
[-CC-:B------:R-:W-:Y:S01]  /*1d190*/  FFMA.FTZ R193, R193, R3.reuse, -R134.reuse ;  /* 0x00000003c1c17223 */ /* 0x180fe20000010886 */
[-CC-:B------:R-:W-:Y:S01]  /*1d1a0*/  FFMA.FTZ R142, R191, R3.reuse, -R134.reuse ;  /* 0x00000003bf8e7223 */ /* 0x180fe20000010886 */
[-C--:B------:R-:W-:Y:S03]  /*1d1b0*/  FFMA.FTZ R189, R189, R3.reuse, -R134 ;  /* 0x00000003bdbd7223 */ /* 0x080fe60000010886 */
[----:B------:R-:W4:Y:S01]  /*1d1c0*/  MUFU.EX2 R54, R8 ;  /* 0x0000000800367308 */ /* 0x000f220000000800 */
[-CC-:B------:R-:W-:Y:S01]  /*1d1d0*/  FFMA.FTZ R144, R187, R3.reuse, -R128.reuse ;  /* 0x00000003bb907223 */ /* 0x180fe20000010880 */
[-CC-:B------:R-:W-:Y:S01]  /*1d1e0*/  FFMA.FTZ R185, R185, R3.reuse, -R128.reuse ;  /* 0x00000003b9b97223 */ /* 0x180fe20000010880 */
[-CC-:B------:R-:W-:Y:S01]  /*1d1f0*/  FFMA.FTZ R146, R183, R3.reuse, -R128.reuse ;  /* 0x00000003b7927223 */ /* 0x180fe20000010880 */
[-C--:B------:R-:W-:Y:S01]  /*1d200*/  FFMA.FTZ R181, R181, R3.reuse, -R128 ;  /* 0x00000003b5b57223 */ /* 0x080fe20000010880 */
[-CC-:B------:R-:W-:Y:S01]  /*1d210*/  FFMA.FTZ R148, R175, R3.reuse, -R134.reuse ;  /* 0x00000003af947223 */ /* 0x180fe20000010886 */
[-CC-:B------:R-:W-:Y:S01]  /*1d220*/  FFMA.FTZ R173, R173, R3.reuse, -R134.reuse ;  /* 0x00000003adad7223 */ /* 0x180fe20000010886 */
[--C-:B------:R-:W-:Y:S03]  /*1d230*/  FFMA.FTZ R150, R171, R3, -R134.reuse ;  /* 0x00000003ab967223 */ /* 0x100fe60000010886 */
        /* <DEDUP_REMOVED lines=20> */
[----:B------:R-:W-:Y:S01]  /*1d380*/  FMUL.FTZ R48, R55, R68 ;  /* 0x0000004437307220 */ /* 0x000fe20000410000 */
[----:B------:R-:W-:Y:S01]  /*1d390*/  FMUL.FTZ R50, R54, R70 ;  /* 0x0000004636327220 */ /* 0x000fe20000410000 */
[-C--:B------:R-:W-:Y:S01]  /*1d3a0*/  FFMA.FTZ R167, R167, R3.reuse, -R134 ;  /* 0x00000003a7a77223 */ /* 0x080fe20000010886 */
[-CC-:B------:R-:W-:Y:S03]  /*1d3b0*/  FFMA.FTZ R152, R165, R3.reuse, -R128.reuse ;  /* 0x00000003a5987223 */ /* 0x180fe60000010880 */
[----:B------:R-:W4:Y:S01]  /*1d3c0*/  MUFU.EX2 R124, R124 ;  /* 0x0000007c007c7308 */ /* 0x000f220000000800 */
[----:B---3--:R-:W-:Y:S01]  /*1d3d0*/  F2FP.F16.F32.PACK_AB R56, R129, R130 ;  /* 0x000000828138723e */ /* 0x008fe200000000ff */
[----:B------:R-:W-:Y:S01]  /*1d3e0*/  LDSM.16.MT88.4 R100, [R123+0xac00] ;  /* 0x00ac00007b64783b */ /* 0x000fe20000004200 */
[-CC-:B------:R-:W-:Y:S01]  /*1d3f0*/  FFMA.FTZ R163, R163, R3.reuse, -R128.reuse ;  /* 0x00000003a3a37223 */ /* 0x180fe20000010880 */
[-CC-:B------:R-:W-:Y:S01]  /*1d400*/  FFMA.FTZ R154, R161, R3.reuse, -R128.reuse ;  /* 0x00000003a19a7223 */ /* 0x180fe20000010880 */
        /* <DEDUP_REMOVED lines=9> */
[-CC-:B------:R-:W-:Y:S01]  /*1d4a0*/  FFMA.FTZ R162, R143, R3.reuse, -R128.reuse ;  /* 0x000000038fa27223 */ /* 0x180fe20000010880 */
[----:B------:R-:W-:Y:S03]  /*1d4b0*/  FFMA.FTZ R53, R53, R3, -R128 ;  /* 0x0000000335357223 */ /* 0x000fe60000010880 */
[----:B------:R-:W3:Y:S01]  /*1d4c0*/  MUFU.EX2 R125, R125 ;  /* 0x0000007d007d7308 */ /* 0x000ee20000000800 */
[----:B----4-:R-:W-:Y:S01]  /*1d4d0*/  F2FP.F16.F32.PACK_AB R58, R124, R127 ;  /* 0x0000007f7c3a723e */ /* 0x010fe200000000ff */
[-CC-:B------:R-:W-:Y:S01]  /*1d4e0*/  FFMA.FTZ R141, R141, R3.reuse, -R134.reuse ;  /* 0x000000038d8d7223 */ /* 0x180fe20000010886 */
[-C--:B------:R-:W-:Y:S01]  /*1d4f0*/  FFMA.FTZ R164, R139, R3.reuse, -R134 ;  /* 0x000000038ba47223 */ /* 0x080fe20000010886 */
[----:B------:R-:W-:Y:S01]  /*1d500*/  FMUL.FTZ R32, R55, R84 ;  /* 0x0000005437207220 */ /* 0x000fe20000410000 */
[--C-:B------:R-:W-:Y:S01]  /*1d510*/  FFMA.FTZ R84, R43, R3, -R128.reuse ;  /* 0x000000032b547223 */ /* 0x100fe20000010880 */
[C---:B------:R-:W-:Y:S01]  /*1d520*/  FMUL.FTZ R43, R54.reuse, R79 ;  /* 0x0000004f362b7220 */ /* 0x040fe20000410000 */
[C---:B------:R-:W-:Y:S03]  /*1d530*/  FMUL.FTZ R34, R54.reuse, R86 ;  /* 0x0000005636227220 */ /* 0x040fe60000410000 */
[----:B------:R-:W-:Y:S01]  /*1d540*/  MUFU.EX2 R126, R126 ;  /* 0x0000007e007e7308 */ /* 0x000fe20000000800 */
[----:B------:R-:W-:Y:S01]  /*1d550*/  FFMA.FTZ R86, R249, R3, -R128 ;  /* 0x00000003f9567223 */ /* 0x000fe20000010880 */
[----:B------:R-:W-:Y:S04]  /*1d560*/  FFMA.FTZ R130, R55, R228, R130 ;  /* 0x000000e437827223 */ /* 0x000fe80000010082 */
[----:B------:R-:W-:Y:S04]  /*1d570*/  FADD.FTZ R130, R129, R130 ;  /* 0x0000008281827221 */ /* 0x000fe80000010000 */
[----:B------:R-:W4:Y:S01]  /*1d580*/  MUFU.EX2 R119, R119 ;  /* 0x0000007700777308 */ /* 0x000f220000000800 */
[----:B---3--:R-:W-:Y:S01]  /*1d590*/  F2FP.F16.F32.PACK_AB R57, R125, R133 ;  /* 0x000000857d39723e */ /* 0x008fe200000000ff */
[----:B------:R-:W-:Y:S01]  /*1d5a0*/  FFMA.FTZ R133, R54, R231, R133 ;  /* 0x000000e736857223 */ /* 0x000fe20000010085 */
[----:B------:R-:W-:Y:S03]  /*1d5b0*/  FADD.FTZ R127, R127, R130 ;  /* 0x000000827f7f7221 */ /* 0x000fe60000010000 */
[----:B------:R-:W-:Y:S01]  /*1d5c0*/  FADD.FTZ R133, R125, R133 ;  /* 0x000000857d857221 */ /* 0x000fe20000010000 */
[----:B------:R-:W-:Y:S03]  /*1d5d0*/  FADD.FTZ R127, R124, R127 ;  /* 0x0000007f7c7f7221 */ /* 0x000fe60000010000 */
[----:B------:R-:W-:Y:S10]  /*1d5e0*/  MUFU.EX2 R86, R86 ;  /* 0x0000005600567308 */ /* 0x000ff40000000800 */
[----:B------:R-:W-:Y:S01]  /*1d5f0*/  MUFU.EX2 R84, R84 ;  /* 0x0000005400547308 */ /* 0x000fe20000000800 */
[C---:B----4-:R-:W-:Y:S01]  /*1d600*/  F2FP.F16.F32.PACK_AB R59, R119.reuse, R126 ;  /* 0x0000007e773b723e */ /* 0x050fe200000000ff */
        /* <DEDUP_REMOVED lines=329> */
.L_x_2864:
        /* <DEDUP_REMOVED lines=12> */
.L_x_2885:
        /* <DEDUP_REMOVED lines=150> */
.L_x_2874:
[----:B------:R-:W-:Y:S05]  /*1f4c0*/  BSYNC.RECONVERGENT B0 ;  /* 0x0000000000007941 */ /* 0x000fea0003800200 */
.L_x_2873:
        /* <DEDUP_REMOVED lines=26> */
.L_x_2876:
[----:B------:R-:W-:Y:S05]  /*1f670*/  BSYNC.RECONVERGENT B0 ;  /* 0x0000000000007941 */ /* 0x000fea0003800200 */
.L_x_2875:
        /* <DEDUP_REMOVED lines=14> */
.L_x_2878:
[----:B------:R-:W-:Y:S05]  /*1f760*/  BSYNC.RECONVERGENT B0 ;  /* 0x0000000000007941 */ /* 0x000fea0003800200 */
.L_x_2877:
        /* <DEDUP_REMOVED lines=14> */
.L_x_2880:
[----:B------:R-:W-:Y:S05]  /*1f850*/  BSYNC.RECONVERGENT B0 ;  /* 0x0000000000007941 */ /* 0x000fea0003800200 */
.L_x_2879:
[----:B------:R-:W-:-:S04]  /*1f860*/  MOV R211, 0x0 ;  /* 0x0000000000d37802 */ /* 0x000fc80000000f00 */
[----:B-12345:R-:W-:Y:S05]  /*1f870*/  @P6 RET.REL.NODEC R210 `(_ZN5flash24flash_fwd_splitkv_kernelI23Flash_fwd_kernel_traitsILi96ELi64ELi128ELi4ELb0ELb0EN7cutlass6half_tE19Flash_kernel_traitsILi96ELi64ELi128ELi4ES3_EELb0ELb1ELb0ELb0ELb0ELb1ELb1ELb1EEEvNS_16Flash_fwd_paramsE) ;  /* 0xfffffe04d2e06950 */ /* 0x03efea0003c3ffff */
        /* <DEDUP_REMOVED lines=10> */
[----:B-1----:R-:W-:Y:S05]  /*1f920*/  @P0 RET.REL.NODEC R210 `(_ZN5flash24flash_fwd_splitkv_kernelI23Flash_fwd_kernel_traitsILi96ELi64ELi128ELi4ELb0ELb0EN7cutlass6half_tE19Flash_kernel_traitsILi96ELi64ELi128ELi4ES3_EELb0ELb1ELb0ELb0ELb0ELb1ELb1ELb1EEEvNS_16Flash_fwd_paramsE) ;  /* 0xfffffe04d2b40950 */ /* 0x002fea0003c3ffff */
[----:B------:R-:W-:Y:S01]  /*1f930*/  LEA R2, P0, R57, R62, 0x2 ;  /* 0x0000003e39027211 */ /* 0x000fe200078010ff */
[----:B------:R-:W-:-:S03]  /*1f940*/  IMAD.MOV.U32 R211, RZ, RZ, 0x0 ;  /* 0x00000000ffd37424 */ /* 0x000fc600078e00ff */
[----:B------:R-:W-:-:S05]  /*1f950*/  LEA.HI.X R3, R57, R63, R58, 0x2, P0 ;  /* 0x0000003f39037211 */ /* 0x000fca00000f143a */
[----:B------:R1:W-:Y:S02]  /*1f960*/  ST.E.128 desc[UR4][R2.64+0x4900], R4 ;  /* 0x0049000402007985 */ /* 0x0003e4000c101d04 */
[----:B-1----:R-:W-:Y:S05]  /*1f970*/  RET.REL.NODEC R210 `(_ZN5flash24flash_fwd_splitkv_kernelI23Flash_fwd_kernel_traitsILi96ELi64ELi128ELi4ELb0ELb0EN7cutlass6half_tE19Flash_kernel_traitsILi96ELi64ELi128ELi4ES3_EELb0ELb1ELb0ELb0ELb0ELb1ELb1ELb1EEEvNS_16Flash_fwd_paramsE) ;  /* 0xfffffe04d2a07950 */ /* 0x002fea0003c3ffff */
.L_x_2872:
[----:B------:R-:W-:Y:S01]  /*1f980*/  MOV R7, 0x2 ;  /* 0x0000000200077802 */ /* 0x000fe20000000f00 */
[----:B------:R-:W-:Y:S01]  /*1f990*/  IMAD.MOV.U32 R4, RZ, RZ, 0x1f ;  /* 0x0000001fff047424 */ /* 0x000fe200078e00ff */
[----:B------:R-:W-:-:S07]  /*1f9a0*/  MOV R8, 0xffffffff ;  /* 0xffffffff00087802 */ /* 0x000fce0000000f00 */
[----:B-----5:R-:W-:Y:S05]  /*1f9b0*/  WARPSYNC.COLLECTIVE R8, `(.L_x_2881) ;  /* 0x0000000008087348 */ /* 0x020fea0003c00000 */
[----:B------:R1:W2:Y:S02]  /*1f9c0*/  SHFL.BFLY P0, R11, R228, R7, R4 ;  /* 0x0c000007e40b7389 */ /* 0x0002a40000000004 */
[----:B-12--5:R-:W-:Y:S05]  /*1f9d0*/  ENDCOLLECTIVE ;  /* 0x000000000000791b */ /* 0x026fea0003800000 */
.L_x_2881:
[----:B------:R-:W-:Y:S02]  /*1f9e0*/  IMAD.MOV.U32 R9, RZ, RZ, R11 ;  /* 0x000000ffff097224 */ /* 0x000fe400078e000b */
[----:B------:R-:W-:Y:S02]  /*1f9f0*/  IMAD.MOV.U32 R7, RZ, RZ, 0x1 ;  /* 0x00000001ff077424 */ /* 0x000fe400078e00ff */
[----:B------:R-:W-:-:S05]  /*1fa00*/  FADD.FTZ R9, R9, R228 ;  /* 0x000000e409097221 */ /* 0x000fca0000010000 */
[----:B------:R-:W-:-:S07]  /*1fa10*/  MOV R228, R9 ;  /* 0x0000000900e47202 */ /* 0x000fce0000000f00 */
[----:B------:R-:W-:Y:S05]  /*1fa20*/  WARPSYNC.COLLECTIVE R8, `(.L_x_2882) ;  /* 0x0000000008087348 */ /* 0x000fea0003c00000 */
[----:B------:R1:W2:Y:S02]  /*1fa30*/  SHFL.BFLY P0, R11, R228, R7, R4 ;  /* 0x0c000007e40b7389 */ /* 0x0002a40000000004 */
[----:B-12---:R-:W-:Y:S05]  /*1fa40*/  ENDCOLLECTIVE ;  /* 0x000000000000791b */ /* 0x006fea0003800000 */
.L_x_2882:
[----:B------:R-:W-:Y:S01]  /*1fa50*/  MOV R228, R231 ;  /* 0x000000e700e47202 */ /* 0x000fe20000000f00 */
[----:B------:R-:W-:Y:S01]  /*1fa60*/  IMAD.MOV.U32 R7, RZ, RZ, 0x2 ;  /* 0x00000002ff077424 */ /* 0x000fe200078e00ff */
[----:B------:R-:W-:-:S07]  /*1fa70*/  MOV R6, R11 ;  /* 0x0000000b00067202 */ /* 0x000fce0000000f00 */
[----:B------:R-:W-:Y:S05]  /*1fa80*/  WARPSYNC.COLLECTIVE R8, `(.L_x_2883) ;  /* 0x0000000008087348 */ /* 0x000fea0003c00000 */
[----:B------:R1:W2:Y:S02]  /*1fa90*/  SHFL.BFLY P0, R11, R228, R7, R4 ;  /* 0x0c000007e40b7389 */ /* 0x0002a40000000004 */
[----:B-12---:R-:W-:Y:S05]  /*1faa0*/  ENDCOLLECTIVE ;  /* 0x000000000000791b */ /* 0x006fea0003800000 */
.L_x_2883:
[----:B------:R-:W-:Y:S01]  /*1fab0*/  FADD.FTZ R6, R9, R6 ;  /* 0x0000000609067221 */ /* 0x000fe20000010000 */
[----:B------:R-:W-:Y:S01]  /*1fac0*/  FADD.FTZ R10, R11, R231 ;  /* 0x000000e70b0a7221 */ /* 0x000fe20000010000 */
[----:B------:R-:W-:-:S04]  /*1fad0*/  MOV R7, 0x1 ;  /* 0x0000000100077802 */ /* 0x000fc80000000f00 */
[----:B------:R-:W-:-:S07]  /*1fae0*/  MOV R228, R10 ;  /* 0x0000000a00e47202 */ /* 0x000fce0000000f00 */
[----:B------:R-:W-:Y:S05]  /*1faf0*/  WARPSYNC.COLLECTIVE R8, `(.L_x_2884) ;  /* 0x0000000008087348 */ /* 0x000fea0003c00000 */
[----:B------:R1:W2:Y:S02]  /*1fb00*/  SHFL.BFLY P0, R11, R228, R7, R4 ;  /* 0x0c000007e40b7389 */ /* 0x0002a40000000004 */
[----:B-12---:R-:W-:Y:S05]  /*1fb10*/  ENDCOLLECTIVE ;  /* 0x000000000000791b */ /* 0x006fea0003800000 */
.L_x_2884:
[----:B------:R-:W-:Y:S05]  /*1fb20*/  BRA `(.L_x_2885) ;  /* 0xfffffff0000c7947 */ /* 0x000fea000383ffff */
.L_x_2886:
        /* <DEDUP_REMOVED lines=13> */
.L_x_11643:


//--------------------- .text._ZN5flash24flash_fwd_splitkv_kernelI23Flash_fwd_kernel_traitsILi96ELi64ELi128ELi4ELb0ELb0EN7cutlass6half_tE19Flash_kernel_traitsILi96ELi64ELi128ELi4ES3_EELb0ELb0ELb0ELb1ELb1ELb0ELb0ELb0EEEvNS_16Flash_fwd_paramsE --------------------------
	.section	.text._ZN5flash24flash_fwd_splitkv_kernelI23Flash_fwd_kernel_traitsILi96ELi64ELi128ELi4ELb0ELb0EN7cutlass6half_tE19Flash_kernel_traitsILi96ELi64ELi128ELi4ES3_EELb0ELb0ELb0ELb1ELb1ELb0ELb0ELb0EEEvNS_16Flash_fwd_paramsE,"ax",@progbits
	.align	128
        .global         _ZN5flash24flash_fwd_splitkv_kernelI23Flash_fwd_kernel_traitsILi96ELi64ELi128ELi4ELb0ELb0EN7cutlass6half_tE19Flash_kernel_traitsILi96ELi64ELi128ELi4ES3_EELb0ELb0ELb0ELb1ELb1ELb0ELb0ELb0EEEvNS_16Flash_fwd_paramsE
        .type           _ZN5flash24flash_fwd_splitkv_kernelI23Flash_fwd_kernel_traitsILi96ELi64ELi128ELi4ELb0ELb0EN7cutlass6half_tE19Flash_kernel_traitsILi96ELi64ELi128ELi4ES3_EELb0ELb0ELb0ELb1ELb1ELb0ELb0ELb0EEEvNS_16Flash_fwd_paramsE,@function
        .size           _ZN5flash24flash_fwd_splitkv_kernelI23Flash_fwd_kernel_traitsILi96ELi64ELi128ELi4ELb0ELb0EN7cutlass6half_tE19Flash_kernel_traitsILi96ELi64ELi128ELi4ES3_EELb0ELb0ELb0ELb1ELb1ELb0ELb0ELb0EEEvNS_16Flash_fwd_paramsE,(.L_x_11644 - _ZN5flash24flash_fwd_splitkv_kernelI23Flash_fwd_kernel_traitsILi96ELi64ELi128ELi4ELb0ELb0EN7cutlass6half_tE19Flash_kernel_traitsILi96ELi64ELi128ELi4ES3_EELb0ELb0ELb0ELb1ELb1ELb0ELb0ELb0EEEvNS_16Flash_fwd_paramsE)
        .other          _ZN5flash24flash_fwd_splitkv_kernelI23Flash_fwd_kernel_traitsILi96ELi64ELi128ELi4ELb0ELb0EN7cutlass6half_tE19Flash_kernel_traitsILi96ELi64ELi128ELi4ES3_EELb0ELb0ELb0ELb1ELb1ELb0ELb0ELb0EEEvNS_16Flash_fwd_paramsE,@"STO_CUDA_ENTRY STV_DEFAULT"
_ZN5flash24flash_fwd_splitkv_kernelI23Flash_fwd_kernel_traitsILi96ELi64ELi128ELi4ELb0ELb0EN7cutlass6half_tE19Flash_kernel_traitsILi96ELi64ELi128ELi4ES3_EELb0ELb0ELb0ELb1ELb1ELb0ELb0ELb0EEEvNS_16Flash_fwd_paramsE:
.text._ZN5flash24flash_fwd_splitkv_kernelI23Flash_fwd_kernel_traitsILi96ELi64ELi128ELi4ELb0ELb0EN7cutlass6half_tE19Flash_kernel_traitsILi96ELi64ELi128ELi4ES3_EELb0ELb0ELb0ELb1ELb1ELb0ELb0ELb0EEEvNS_16Flash_fwd_paramsE:
[----:B------:R-:W-:Y:S01]  /*0000*/  LDC R1, c[0x0][0x37c] ;  /* 0x0000df00ff017b82 */ /* 0x000fe20000000800 */
[----:B------:R-:W1:Y:S07]  /*0010*/  S2R R12, SR_CTAID.X ;  /* 0x00000000000c7919 */ /* 0x000e6e0000002500 */
[----:B------:R-:W2:Y:S01]  /*0020*/  LDC.64 R2, c[0x0][0x348] ;  /* 0x0000d200ff027b82 */ /* 0x000ea20000000a00 */
[----:B------:R-:W-:Y:S01]  /*0030*/  BSSY.RECONVERGENT B2, `(.L_x_2887) ;  /* 0x0000005000027945 */ /* 0x000fe20003800200 */
[----:B------:R-:W-:Y:S01]  /*0040*/  MOV R172, 0x80 ;  /* 0x0000008000ac7802 */ /* 0x000fe20000000f00 */
[----:B------:R-:W3:Y:S01]  /*0050*/  S2R R174, SR_CTAID.Y ;  /* 0x0000000000ae7919 */ /* 0x000ee20000002600 */
[----:B------:R-:W4:Y:S05]  /*0060*/  S2R R173, SR_CTAID.Z ;  /* 0x0000000000ad7919 */ /* 0x000f2a0000002700 */
[----:B-1234-:R-:W-:Y:S05]  /*0070*/  CALL.REL.NOINC `($_ZN5flash24flash_fwd_splitkv_kernelI23Flash_fwd_kernel_traitsILi96ELi64ELi128ELi4ELb0ELb0EN7cutlass6half_tE19Flash_kernel_traitsILi96ELi64ELi128ELi4ES3_EELb0ELb0ELb0ELb1ELb1ELb0ELb0ELb0EEEvNS_16Flash_fwd_paramsE$_ZN5flash30compute_attn_1rowblock_splitkvI23Flash_fwd_kernel_traitsILi96ELi64ELi128ELi4ELb0ELb0EN7cutlass6half_tE19Flash_kernel_traitsILi96ELi64ELi128ELi4ES3_EELb0ELb0ELb0ELb1ELb1ELb0ELb0ELb0ENS_16Flash_fwd_paramsEEEvRKT8_iiiii) ;  /* 0x0000000000087944 */ /* 0x01efea0003c00000 */
[----:B------:R-:W-:Y:S05]  /*0080*/  BSYNC.RECONVERGENT B2 ;  /* 0x0000000000027941 */ /* 0x000fea0003800200 */
.L_x_2887:
[----:B------:R-:W-:Y:S05]  /*0090*/  EXIT ;  /* 0x000000000000794d */ /* 0x000fea0003800000 */
        .type           $_ZN5flash24flash_fwd_splitkv_kernelI23Flash_fwd_kernel_traitsILi96ELi64ELi128ELi4ELb0ELb0EN7cutlass6half_tE19Flash_kernel_traitsILi96ELi64ELi128ELi4ES3_EELb0ELb0ELb0ELb1ELb1ELb0ELb0ELb0EEEvNS_16Flash_fwd_paramsE$_ZN5flash30compute_attn_1rowblock_splitkvI23Flash_fwd_kernel_traitsILi96ELi64ELi128ELi4ELb0ELb0EN7cutlass6half_tE19Flash_kernel_traitsILi96ELi64ELi128ELi4ES3_EELb0ELb0ELb0ELb1ELb1ELb0ELb0ELb0ENS_16Flash_fwd_paramsEEEvRKT8_iiiii,@function
        .size           $_ZN5flash24flash_fwd_splitkv_kernelI23Flash_fwd_kernel_traitsILi96ELi64ELi128ELi4ELb0ELb0EN7cutlass6half_tE19Flash_kernel_traitsILi96ELi64ELi128ELi4ES3_EELb0ELb0ELb0ELb1ELb1ELb0ELb0ELb0EEEvNS_16Flash_fwd_paramsE$_ZN5flash30compute_attn_1rowblock_splitkvI23Flash_fwd_kernel_traitsILi96ELi64ELi128ELi4ELb0ELb0EN7cutlass6half_tE19Flash_kernel_traitsILi96ELi64ELi128ELi4ES3_EELb0ELb0ELb0ELb1ELb1ELb0ELb0ELb0ENS_16Flash_fwd_paramsEEEvRKT8_iiiii,(.L_x_11644 - $_ZN5flash24flash_fwd_splitkv_kernelI23Flash_fwd_kernel_traitsILi96ELi64ELi128ELi4ELb0ELb0EN7cutlass6half_tE19Flash_kernel_traitsILi96ELi64ELi128ELi4ES3_EELb0ELb0ELb0ELb1ELb1ELb0ELb0ELb0EEEvNS_16Flash_fwd_paramsE$_ZN5flash30compute_attn_1rowblock_splitkvI23Flash_fwd_kernel_traitsILi96ELi64ELi128ELi4ELb0ELb0EN7cutlass6half_tE19Flash_kernel_traitsILi96ELi64ELi128ELi4ES3_EELb0ELb0ELb0ELb1ELb1ELb0ELb0ELb0ENS_16Flash_fwd_paramsEEEvRKT8_iiiii)
$_ZN5flash24flash_fwd_splitkv_kernelI23Flash_fwd_kernel_traitsILi96ELi64ELi128ELi4ELb0ELb0EN7cutlass6half_tE19Flash_kernel_traitsILi96ELi64ELi128ELi4ES3_EELb0ELb0ELb0ELb1ELb1ELb0ELb0ELb0EEEvNS_16Flash_fwd_paramsE$_ZN5flash30compute_attn_1rowblock_splitkvI23Flash_fwd_kernel_traitsILi96ELi64ELi128ELi4ELb0ELb0EN7cutlass6half_tE19Flash_kernel_traitsILi96ELi64ELi128ELi4ES3_EELb0ELb0ELb0ELb1ELb1ELb0ELb0ELb0ENS_16Flash_fwd_paramsEEEvRKT8_iiiii:
[----:B------:R-:W1:Y:S02]  /*00a0*/  LDCU.64 UR4, c[0x0][0x358] ;  /* 0x00006b00ff0477ac */ /* 0x000e640008000a00 */
[----:B-1----:R-:W2:Y:S04]  /*00b0*/  LD.E.64 R10, desc[UR4][R2.64+0xf0] ;  /* 0x0000f004020a7980 */ /* 0x002ea8000c101b00 */
[----:B------:R-:W3:Y:S01]  /*00c0*/  LD.E.64 R6, desc[UR4][R2.64+0xf8] ;  /* 0x0000f80402067980 */ /* 0x000ee2000c101b00 */
[----:B------:R-:W-:-:S03]  /*00d0*/  IMAD.MOV.U32 R9, RZ, RZ, RZ ;  /* 0x000000ffff097224 */ /* 0x000fc600078e00ff */
[----:B------:R1:W5:Y:S04]  /*00e0*/  LD.E R177, desc[UR4][R2.64+0xb4] ;  /* 0x0000b40402b17980 */ /* 0x000368000c101900 */
[----:B------:R1:W5:Y:S01]  /*00f0*/  LD.E R0, desc[UR4][R2.64+0xb8] ;  /* 0x0000b80402007980 */ /* 0x000362000c101900 */
[----:B--2---:R-:W-:Y:S02]  /*0100*/  ISETP.NE.U32.AND P1, PT, R10, RZ, PT ;  /* 0x000000ff0a00720c */ /* 0x004fe40003f25070 */
[----:B---3--:R-:W-:Y:S02]  /*0110*/  ISETP.NE.U32.AND P0, PT, R6, RZ, PT ;  /* 0x000000ff0600720c */ /* 0x008fe40003f05070 */
[----:B------:R-:W-:Y:S02]  /*0120*/  ISETP.NE.AND.EX P1, PT, R11, RZ, PT, P1 ;  /* 0x000000ff0b00720c */ /* 0x000fe40003f25310 */
[----:B------:R-:W-:-:S11]  /*0130*/  ISETP.NE.AND.EX P0, PT, R7, RZ, PT, P0 ;  /* 0x000000ff0700720c */ /* 0x000fd60003f05300 */
[----:B------:R-:W-:-:S04]  /*0140*/  @P1 IMAD.WIDE.U32 R10, R174, 0x4, R10 ;  /* 0x00000004ae0a1825 */ /* 0x000fc800078e000a */
[----:B------:R-:W-:Y:S01]  /*0150*/  @P0 IMAD.WIDE.U32 R6, R174, 0x4, R6 ;  /* 0x00000004ae060825 */ /* 0x000fe200078e0006 */
[----:B------:R-:W2:Y:S04]  /*0160*/  @P1 LD.E R9, desc[UR4][R10.64] ;  /* 0x000000040a091980 */ /* 0x000ea8000c101900 */
[----:B------:R-:W2:Y:S01]  /*0170*/  @P0 LD.E R4, desc[UR4][R6.64] ;  /* 0x0000000406040980 */ /* 0x000ea2000c101900 */
[----:B------:R-:W-:Y:S01]  /*0180*/  BSSY.RECONVERGENT B1, `(.L_x_2888) ;  /* 0x000000c000017945 */ /* 0x000fe20003800200 */
[----:B--2---:R-:W-:-:S03]  /*0190*/  @P0 IMAD.IADD R5, R4, 0x1, -R9 ;  /* 0x0000000104050824 */ /* 0x004fc600078e0a09 */
[----:B-1----:R-:W-:Y:S05]  /*01a0*/  @P0 BRA `(.L_x_2889) ;  /* 0x0000000000240947 */ /* 0x002fea0003800000 */
[----:B------:R-:W2:Y:S01]  /*01b0*/  LD.E.64 R4, desc[UR4][R2.64+0x108] ;  /* 0x0001080402047980 */ /* 0x000ea2000c101b00 */
[----:B------:R-:W-:Y:S01]  /*01c0*/  BSSY.RECONVERGENT B0, `(.L_x_2890) ;  /* 0x0000006000007945 */ /* 0x000fe20003800200 */
[----:B--2---:R-:W-:-:S04]  /*01d0*/  ISETP.NE.U32.AND P0, PT, R4, RZ, PT ;  /* 0x000000ff0400720c */ /* 0x004fc80003f05070 */
[----:B------:R-:W-:Y:S01]  /*01e0*/  ISETP.NE.AND.EX P0, PT, R5, RZ, PT, P0 ;  /* 0x000000ff0500720c */ /* 0x000fe20003f05300 */
[----:B------:R-:W-:-:S12]  /*01f0*/  IMAD.MOV.U32 R5, RZ, RZ, RZ ;  /* 0x000000ffff057224 */ /* 0x000fd800078e00ff */
[----:B------:R-:W-:Y:S05]  /*0200*/  @!P0 BRA `(.L_x_2891) ;  /* 0x0000000000048947 */ /* 0x000fea0003800000 */
[----:B------:R1:W5:Y:S02]  /*0210*/  LD.E R5, desc[UR4][R2.64+0xbc] ;  /* 0x0000bc0402057980 */ /* 0x000364000c101900 */
.L_x_2891:
[----:B------:R-:W-:Y:S05]  /*0220*/  BSYNC.RECONVERGENT B0 ;  /* 0x0000000000007941 */ /* 0x000fea0003800200 */
.L_x_2890:
[----:B-----5:R-:W-:Y:S02]  /*0230*/  IADD3 R5, PT, PT, R5, R0, -R9 ;  /* 0x0000000005057210 */ /* 0x020fe40007ffe809 */
.L_x_2889:
[----:B------:R-:W-:Y:S05]  /*0240*/  BSYNC.RECONVERGENT B1 ;  /* 0x0000000000017941 */ /* 0x000fea0003800200 */
.L_x_2888:
[----:B------:R-:W-:Y:S01]  /*0250*/  IMAD.SHL.U32 R176, R12, 0x40, RZ ;  /* 0x000000400cb07824 */ /* 0x000fe200078e00ff */
[----:B------:R-:W-:Y:S01]  /*0260*/  MOV R6, R172 ;  /* 0x000000ac00067202 */ /* 0x000fe20000000f00 */
[----:B------:R-:W-:-:S03]  /*0270*/  IMAD.MOV.U32 R7, RZ, RZ, 0x0 ;  /* 0x00000000ff077424 */ /* 0x000fc600078e00ff */
[----:B-----5:R-:W-:-:S13]  /*0280*/  ISETP.GT.AND P0, PT, R177, R176, PT ;  /* 0x000000b0b100720c */ /* 0x020fda0003f04270 */
[----:B-1----:R-:W-:Y:S05]  /*0290*/  @!P0 RET.REL.NODEC R6 `(_ZN5flash24flash_fwd_splitkv_kernelI23Flash_fwd_kernel_traitsILi96ELi64ELi128ELi4ELb0ELb0EN7cutlass6half_tE19Flash_kernel_traitsILi96ELi64ELi128ELi4ES3_EELb0ELb0ELb0ELb1ELb1ELb0ELb0ELb0EEEvNS_16Flash_fwd_paramsE) ;  /* 0xfffffffc06588950 */ /* 0x002fea0003c3ffff */
[----:B------:R-:W-:Y:S02]  /*02a0*/  VIADD R5, R5, 0x7f ;  /* 0x0000007f05057836 */ /* 0x000fe40000000000 */
[----:B------:R-:W-:-:S03]  /*02b0*/  VIADD R7, R0, 0x7f ;  /* 0x0000007f00077836 */ /* 0x000fc60000000000 */
[----:B------:R-:W-:Y:S02]  /*02c0*/  SHF.R.S32.HI R0, RZ, 0x1f, R5 ;  /* 0x0000001fff007819 */ /* 0x000fe40000011405 */
[----:B------:R-:W-:Y:S02]  /*02d0*/  SHF.R.S32.HI R4, RZ, 0x1f, R7 ;  /* 0x0000001fff047819 */ /* 0x000fe40000011407 */
[----:B------:R-:W-:Y:S02]  /*02e0*/  LEA.HI R0, R0, R5, RZ, 0x7 ;  /* 0x0000000500007211 */ /* 0x000fe400078f38ff */
[----:B------:R-:W-:Y:S02]  /*02f0*/  LEA.HI R4, R4, R7, RZ, 0x7 ;  /* 0x0000000704047211 */ /* 0x000fe400078f38ff */
[----:B------:R-:W-:Y:S02]  /*0300*/  SHF.R.S32.HI R5, RZ, 0x7, R0 ;  /* 0x00000007ff057819 */ /* 0x000fe40000011400 */
[----:B------:R-:W-:-:S04]  /*0310*/  SHF.R.S32.HI R4, RZ, 0x7, R4 ;  /* 0x00000007ff047819 */ /* 0x000fc80000011404 */
[----:B------:R-:W-:Y:S02]  /*0320*/  VIMNMX R6, PT, PT, R4, R5, PT ;  /* 0x0000000504067248 */ /* 0x000fe40003fe0100 */
[----:B------:R-:W1:Y:S02]  /*0330*/  S2R R5, SR_TID.X ;  /* 0x0000000000057919 */ /* 0x000e640000002100 */
[----:B------:R-:W-:-:S13]  /*0340*/  ISETP.GT.AND P0, PT, R6, RZ, PT ;  /* 0x000000ff0600720c */ /* 0x000fda0003f04270 */
[----:B------:R-:W-:Y:S05]  /*0350*/  @P0 BRA `(.L_x_2892) ;  /* 0x0000000000d00947 */ /* 0x000fea0003800000 */
[----:B------:R-:W2:Y:S04]  /*0360*/  LD.E.64 R10, desc[UR4][R2.64+0x88] ;  /* 0x00008804020a7980 */ /* 0x000ea8000c101b00 */
[----:B------:R-:W3:Y:S04]  /*0370*/  LD.E.64 R14, desc[UR4][R2.64+0x80] ;  /* 0x00008004020e7980 */ /* 0x000ee8000c101b00 */
[----:B------:R-:W4:Y:S04]  /*0380*/  LD.E.64 R8, desc[UR4][R2.64+0x90] ;  /* 0x0000900402087980 */ /* 0x000f28000c101b00 */
[----:B------:R-:W5:Y:S04]  /*0390*/  LD.E R0, desc[UR4][R2.64+0x60] ;  /* 0x0000600402007980 */ /* 0x000f68000c101900 */
[----:B------:R-:W5:Y:S04]  /*03a0*/  LD.E.64 R6, desc[UR4][R2.64+0x70] ;  /* 0x0000700402067980 */ /* 0x000f68000c101b00 */
[----:B------:R1:W5:Y:S02]  /*03b0*/  LD.E.64 R12, desc[UR4][R2.64+0xa0] ;  /* 0x0000a004020c7980 */ /* 0x000364000c101b00 */
[----:B-1----:R-:W-:-:S02]  /*03c0*/  IMAD.SHL.U32 R4, R5, 0x8, RZ ;  /* 0x0000000805047824 */ /* 0x002fc400078e00ff */
[----:B------:R-:W-:-:S03]  /*03d0*/  IMAD.MOV.U32 R17, RZ, RZ, RZ ;  /* 0x000000ffff117224 */ /* 0x000fc600078e00ff */
[----:B------:R-:W-:Y:S02]  /*03e0*/  LOP3.LUT R16, R4, 0x18, RZ, 0xc0, !PT ;  /* 0x0000001804107812 */ /* 0x000fe400078ec0ff */
[----:B------:R-:W-:Y:S02]  /*03f0*/  SHF.R.U32.HI R3, RZ, 0x2, R5 ;  /* 0x00000002ff037819 */ /* 0x000fe40000011605 */
[----:B------:R-:W-:Y:S01]  /*0400*/  LOP3.LUT P2, R5, R5, 0x3, RZ, 0xc0, !PT ;  /* 0x0000000305057812 */ /* 0x000fe2000784c0ff */
[----:B--2---:R-:W-:Y:S02]  /*0410*/  IMAD R4, R11, R176, RZ ;  /* 0x000000b00b047224 */ /* 0x004fe400078e02ff */
[----:B------:R-:W-:-:S05]  /*0420*/  IMAD.WIDE.U32 R16, R176, R10, R16 ;  /* 0x0000000ab0107225 */ /* 0x000fca00078e0010 */
[----:B------:R-:W-:Y:S01]  /*0430*/  IADD3 R17, PT, PT, R17, R4, RZ ;  /* 0x0000000411117210 */ /* 0x000fe20007ffe0ff */
[----:B---3--:R-:W-:Y:S02]  /*0440*/  IMAD R4, R15, R174, RZ ;  /* 0x000000ae0f047224 */ /* 0x008fe400078e02ff */
[----:B----4-:R-:W-:Y:S02]  /*0450*/  IMAD R2, R9, R173, RZ ;  /* 0x000000ad09027224 */ /* 0x010fe400078e02ff */
[----:B------:R-:W-:-:S04]  /*0460*/  IMAD.WIDE.U32 R14, R174, R14, R16 ;  /* 0x0000000eae0e7225 */ /* 0x000fc800078e0010 */
[----:B------:R-:W-:Y:S02]  /*0470*/  IMAD.IADD R15, R15, 0x1, R4 ;  /* 0x000000010f0f7824 */ /* 0x000fe400078e0204 */
[----:B------:R-:W-:-:S04]  /*0480*/  IMAD.WIDE.U32 R8, R8, R173, R14 ;  /* 0x000000ad08087225 */ /* 0x000fc800078e000e */
[----:B------:R-:W-:Y:S02]  /*0490*/  IMAD.IADD R9, R9, 0x1, R2 ;  /* 0x0000000109097824 */ /* 0x000fe400078e0202 */
[----:B-----5:R-:W-:Y:S01]  /*04a0*/  IMAD R2, R174, R0, R173 ;  /* 0x00000000ae027224 */ /* 0x020fe200078e02ad */
[----:B------:R-:W-:Y:S01]  /*04b0*/  MOV R173, 0x0 ;  /* 0x0000000000ad7802 */ /* 0x000fe20000000f00 */
[-C--:B------:R-:W-:Y:S02]  /*04c0*/  IMAD R0, R11, R3.reuse, RZ ;  /* 0x000000030b007224 */ /* 0x080fe400078e02ff */
[----:B------:R-:W-:-:S04]  /*04d0*/  IMAD.WIDE.U32 R8, R10, R3, R8 ;  /* 0x000000030a087225 */ /* 0x000fc800078e0008 */
[C---:B------:R-:W-:Y:S01]  /*04e0*/  IMAD R2, R177.reuse, R2, R176 ;  /* 0x00000002b1027224 */ /* 0x040fe200078e02b0 */
[----:B------:R-:W-:Y:S01]  /*04f0*/  IADD3 R176, PT, PT, R177, -R176, RZ ;  /* 0x800000b0b1b07210 */ /* 0x000fe20007ffe0ff */
[----:B------:R-:W-:Y:S01]  /*0500*/  IMAD.IADD R9, R9, 0x1, R0 ;  /* 0x0000000109097824 */ /* 0x000fe200078e0200 */
[----:B------:R-:W-:Y:S02]  /*0510*/  LEA R6, P1, R8, R6, 0x1 ;  /* 0x0000000608067211 */ /* 0x000fe400078208ff */
[----:B------:R-:W-:Y:S02]  /*0520*/  IADD3 R15, P0, PT, R2, R3, RZ ;  /* 0x00000003020f7210 */ /* 0x000fe40007f1e0ff */
[C---:B------:R-:W-:Y:S01]  /*0530*/  ISETP.GE.OR P2, PT, R3.reuse, R176, P2 ;  /* 0x000000b00300720c */ /* 0x040fe20001746670 */
[----:B------:R-:W-:Y:S01]  /*0540*/  VIADD R3, R3, 0x20 ;  /* 0x0000002003037836 */ /* 0x000fe20000000000 */
[----:B------:R-:W-:Y:S02]  /*0550*/  LEA.HI.X R7, R8, R7, R9, 0x1, P1 ;  /* 0x0000000708077211 */ /* 0x000fe400008f0c09 */
[----:B------:R-:W-:-:S02]  /*0560*/  LEA.HI.X.SX32 R2, R2, RZ, 0x1, P0 ;  /* 0x000000ff02027211 */ /* 0x000fc400000f0eff */
[C---:B------:R-:W-:Y:S01]  /*0570*/  LEA R8, P0, R15.reuse, R12, 0x2 ;  /* 0x0000000c0f087211 */ /* 0x040fe200078010ff */
[----:B------:R-:W-:Y:S01]  /*0580*/  ST.E.128 desc[UR4][R6.64], RZ ;  /* 0x000000ff06007985 */ /* 0x000fe2000c101d04 */
[C---:B------:R-:W-:Y:S02]  /*0590*/  LEA R12, P1, R10.reuse, R6, 0x6 ;  /* 0x000000060a0c7211 */ /* 0x040fe400078230ff */
[----:B------:R-:W-:Y:S01]  /*05a0*/  LEA.HI.X R9, R15, R13, R2, 0x2, P0 ;  /* 0x0000000d0f097211 */ /* 0x000fe200000f1402 */
[----:B------:R-:W-:Y:S01]  /*05b0*/  ST.E.128 desc[UR4][R6.64+0x40], RZ ;  /* 0x000040ff06007985 */ /* 0x000fe2000c101d04 */
[----:B------:R-:W-:Y:S02]  /*05c0*/  ISETP.GE.AND P0, PT, R3, R176, PT ;  /* 0x000000b00300720c */ /* 0x000fe40003f06270 */
[----:B------:R-:W-:Y:S01]  /*05d0*/  LEA.HI.X R13, R10, R7, R11, 0x6, P1 ;  /* 0x000000070a0d7211 */ /* 0x000fe200008f340b */
[----:B------:R-:W-:Y:S01]  /*05e0*/  ST.E.128 desc[UR4][R6.64+0x80], RZ ;  /* 0x000080ff06007985 */ /* 0x000fe2000c101d04 */
[----:B------:R-:W-:-:S02]  /*05f0*/  ISETP.NE.OR P0, PT, R5, RZ, P0 ;  /* 0x000000ff0500720c */ /* 0x000fc40000705670 */
[----:B------:R-:W-:Y:S01]  /*0600*/  @!P2 MOV R11, 0x7f800000 ;  /* 0x7f800000000ba802 */ /* 0x000fe20000000f00 */
[----:B------:R-:W-:Y:S04]  /*0610*/  ST.E.128 desc[UR4][R12.64], RZ ;  /* 0x000000ff0c007985 */ /* 0x000fe8000c101d04 */
[----:B------:R-:W-:Y:S04]  /*0620*/  ST.E.128 desc[UR4][R12.64+0x40], RZ ;  /* 0x000040ff0c007985 */ /* 0x000fe8000c101d04 */
[----:B------:R-:W-:Y:S04]  /*0630*/  ST.E.128 desc[UR4][R12.64+0x80], RZ ;  /* 0x000080ff0c007985 */ /* 0x000fe8000c101d04 */
[----:B------:R1:W-:Y:S02]  /*0640*/  @!P2 ST.E desc[UR4][R8.64], R11 ;  /* 0x0000000b0800a985 */ /* 0x0003e4000c101904 */
[----:B-1----:R-:W-:Y:S05]  /*0650*/  @P0 RET.REL.NODEC R172 `(_ZN5flash24flash_fwd_splitkv_kernelI23Flash_fwd_kernel_traitsILi96ELi64ELi128ELi4ELb0ELb0EN7cutlass6half_tE19Flash_kernel_traitsILi96ELi64ELi128ELi4ES3_EELb0ELb0ELb0ELb1ELb1ELb0ELb0ELb0EEEvNS_16Flash_fwd_paramsE) ;  /* 0xfffffff8ac680950 */ /* 0x002fea0003c3ffff */
[----:B------:R-:W-:Y:S02]  /*0660*/  MOV R3, 0x7f800000 ;  /* 0x7f80000000037802 */ /* 0x000fe40000000f00 */
[----:B------:R-:W-:-:S03]  /*0670*/  MOV R173, 0x0 ;  /* 0x0000000000ad7802 */ /* 0x000fc60000000f00 */
[----:B------:R1:W-:Y:S02]  /*0680*/  ST.E desc[UR4][R8.64+0x80], R3 ;  /* 0x0000800308007985 */ /* 0x0003e4000c101904 */
[----:B-1----:R-:W-:Y:S05]  /*0690*/  RET.REL.NODEC R172 `(_ZN5flash24flash_fwd_splitkv_kernelI23Flash_fwd_kernel_traitsILi96ELi64ELi128ELi4ELb0ELb0EN7cutlass6half_tE19Flash_kernel_traitsILi96ELi64ELi128ELi4ES3_EELb0ELb0ELb0ELb1ELb1ELb0ELb0ELb0EEEvNS_16Flash_fwd_paramsE) ;  /* 0xfffffff8ac587950 */ /* 0x002fea0003c3ffff */
.L_x_2892:
[----:B------:R-:W2:Y:S04]  /*06a0*/  LD.E.64 R10, desc[UR4][R2.64+0x158] ;  /* 0x00015804020a7980 */ /* 0x000ea8000c101b00 */
[----:B------:R-:W3:Y:S01]  /*06b0*/  LD.E.64 R182, desc[UR4][R2.64+0x160] ;  /* 0x0001600402b67980 */ /* 0x000ee2000c101b00 */
[----:B------:R-:W-:Y:S01]  /*06c0*/  IMAD.MOV.U32 R7, RZ, RZ, R174 ;  /* 0x000000ffff077224 */ /* 0x000fe200078e00ae */
[----:B------:R-:W-:Y:S01]  /*06d0*/  BSSY.RECONVERGENT B0, `(.L_x_2893) ;  /* 0x00000a2000007945 */ /* 0x000fe20003800200 */
[----:B--2---:R-:W-:-:S04]  /*06e0*/  ISETP.NE.U32.AND P0, PT, R10, RZ, PT ;  /* 0x000000ff0a00720c */ /* 0x004fc80003f05070 */
[----:B------:R-:W-:-:S13]  /*06f0*/  ISETP.NE.AND.EX P0, PT, R11, RZ, PT, P0 ;  /* 0x000000ff0b00720c */ /* 0x000fda0003f05300 */
[----:B------:R-:W-:-:S05]  /*0700*/  @P0 IMAD.WIDE.U32 R10, R174, 0x4, R10 ;  /* 0x00000004ae0a0825 */ /* 0x000fca00078e000a */
[----:B------:R2:W5:Y:S01]  /*0710*/  @P0 LD.E R7, desc[UR4][R10.64] ;  /* 0x000000040a070980 */ /* 0x000562000c101900 */
[----:B---3--:R-:W-:-:S04]  /*0720*/  ISETP.NE.U32.AND P0, PT, R182, RZ, PT ;  /* 0x000000ffb600720c */ /* 0x008fc80003f05070 */
[----:B------:R-:W-:-:S13]  /*0730*/  ISETP.NE.AND.EX P0, PT, R183, RZ, PT, P0 ;  /* 0x000000ffb700720c */ /* 0x000fda0003f05300 */
[----:B------:R-:W-:Y:S05]  /*0740*/  @!P0 BRA `(.L_x_2894) ;  /* 0x00000004006c8947 */ /* 0x000fea0003800000 */
[----:B------:R-:W3:Y:S04]  /*0750*/  LD.E R14, desc[UR4][R2.64+0x170] ;  /* 0x00017004020e7980 */ /* 0x000ee8000c101900 */
[----:B--2---:R-:W2:Y:S04]  /*0760*/  LD.E.64 R10, desc[UR4][R2.64+0x168] ;  /* 0x00016804020a7980 */ /* 0x004ea8000c101b00 */
[----:B------:R-:W4:Y:S01]  /*0770*/  LD.E R16, desc[UR4][R2.64+0x68] ;  /* 0x0000680402107980 */ /* 0x000f22000c101900 */
[----:B------:R-:W-:-:S03]  /*0780*/  LEA R189, R6, 0xffffff80, 0x7 ;  /* 0xffffff8006bd7811 */ /* 0x000fc600078e38ff */
[----:B------:R-:W4:Y:S01]  /*0790*/  LD.E.64 R22, desc[UR4][R2.64+0x20] ;  /* 0x0000200402167980 */ /* 0x000f22000c101b00 */
[----:B------:R-:W-:-:S03]  /*07a0*/  IABS R4, R189 ;  /* 0x000000bd00047213 */ /* 0x000fc60000000000 */
[----:B------:R-:W4:Y:S04]  /*07b0*/  LD.E.64 R128, desc[UR4][R2.64+0x38] ;  /* 0x0000380402807980 */ /* 0x000f28000c101b00 */
[----:B------:R-:W4:Y:S04]  /*07c0*/  LD.E.64 R20, desc[UR4][R2.64+0x50] ;  /* 0x0000500402147980 */ /* 0x000f28000c101b00 */
[----:B------:R-:W5:Y:S04]  /*07d0*/  LD.E.64 R132, desc[UR4][R2.64+0x40] ;  /* 0x0000400402847980 */ /* 0x000f68000c101b00 */
[----:B------:R-:W5:Y:S02]  /*07e0*/  LD.E.64 R32, desc[UR4][R2.64+0x58] ;  /* 0x0000580402207980 */ /* 0x000f64000c101b00 */
[----:B---3-5:R-:W-:-:S04]  /*07f0*/  IABS R7, R14 ;  /* 0x0000000e00077213 */ /* 0x028fc80000000000 */
[----:B------:R-:W3:Y:S08]  /*0800*/  I2F.RP R8, R7 ;  /* 0x0000000700087306 */ /* 0x000ef00000209400 */
[----:B---3--:R-:W3:Y:S02]  /*0810*/  MUFU.RCP R18, R8 ;  /* 0x0000000800127308 */ /* 0x008ee40000001000 */
[----:B---3--:R-:W-:-:S06]  /*0820*/  VIADD R18, R18, 0xffffffe ;  /* 0x0ffffffe12127836 */ /* 0x008fcc0000000000 */
[----:B------:R-:W3:Y:S02]  /*0830*/  F2I.FTZ.U32.TRUNC.NTZ R19, R18 ;  /* 0x0000001200137305 */ /* 0x000ee4000021f000 */
        /* <DEDUP_REMOVED lines=15> */
[-C--:B--2---:R-:W-:Y:S02]  /*0930*/  IMAD R0, R11, R174.reuse, RZ ;  /* 0x000000ae0b007224 */ /* 0x084fe400078e02ff */
        /* <DEDUP_REMOVED lines=8> */
[----:B------:R-:W2:Y:S04]  /*09c0*/  LD.E.64 R18, desc[UR4][R2.64+0x28] ;  /* 0x0000280402127980 */ /* 0x000ea8000c101b00 */
[----:B------:R-:W-:-:S05]  /*09d0*/  IMAD.WIDE R24, R10, 0x4, R184 ;  /* 0x000000040a187825 */ /* 0x000fca00078e02b8 */
[----:B------:R3:W2:Y:S01]  /*09e0*/  LD.E R0, desc[UR4][R24.64] ;  /* 0x0000000418007980 */ /* 0x0006a2000c101900 */
[----:B----4-:R-:W-:-:S04]  /*09f0*/  IABS R9, R16 ;  /* 0x0000001000097213 */ /* 0x010fc80000000000 */
[----:B------:R-:W4:Y:S08]  /*0a00*/  I2F.RP R15, R9 ;  /* 0x00000009000f7306 */ /* 0x000f300000209400 */
[----:B----4-:R-:W4:Y:S02]  /*0a10*/  MUFU.RCP R13, R15 ;  /* 0x0000000f000d7308 */ /* 0x010f240000001000 */
[----:B----4-:R-:W-:-:S06]  /*0a20*/  IADD3 R13, PT, PT, R13, 0xffffffe, RZ ;  /* 0x0ffffffe0d0d7810 */ /* 0x010fcc0007ffe0ff */
[----:B---3--:R-:W3:Y:S01]  /*0a30*/  F2I.FTZ.U32.TRUNC.NTZ R25, R13 ;  /* 0x0000000d00197305 */ /* 0x008ee2000021f000 */
[----:B------:R-:W-:Y:S02]  /*0a40*/  MOV R24, RZ ;  /* 0x000000ff00187202 */ /* 0x000fe40000000f00 */
[----:B------:R-:W-:Y:S02]  /*0a50*/  IABS R8, R173 ;  /* 0x000000ad00087213 */ /* 0x000fe40000000000 */
[----:B------:R-:W-:Y:S01]  /*0a60*/  IABS R7, R16 ;  /* 0x0000001000077213 */ /* 0x000fe20000000000 */
[----:B---3--:R-:W-:-:S04]  /*0a70*/  IMAD.MOV R4, RZ, RZ, -R25 ;  /* 0x000000ffff047224 */ /* 0x008fc800078e0a19 */
        /* <DEDUP_REMOVED lines=8> */
[----:B------:R-:W-:Y:S02]  /*0b00*/  LOP3.LUT R9, R173, R16, RZ, 0x3c, !PT ;  /* 0x00000010ad097212 */ /* 0x000fe400078e3cff */
[----:B------:R-:W-:Y:S01]  /*0b10*/  @!P1 IADD3 R4, PT, PT, R4, 0x1, RZ ;  /* 0x0000000104049810 */ /* 0x000fe20007ffe0ff */
[----:B------:R-:W-:Y:S01]  /*0b20*/  IMAD.MOV R10, RZ, RZ, -R10 ;  /* 0x000000ffff0a7224 */ /* 0x000fe200078e0a0a */
[----:B------:R-:W-:Y:S02]  /*0b30*/  ISETP.GE.AND P0, PT, R9, RZ, PT ;  /* 0x000000ff0900720c */ /* 0x000fe40003f06270 */
[----:B------:R-:W-:Y:S01]  /*0b40*/  ISETP.NE.AND P1, PT, R16, RZ, PT ;  /* 0x000000ff1000720c */ /* 0x000fe20003f25270 */
[----:B------:R-:W-:-:S04]  /*0b50*/  IMAD R13, R14, R10, R189 ;  /* 0x0000000a0e0d7224 */ /* 0x000fc800078e02bd */
[----:B------:R-:W-:Y:S01]  /*0b60*/  @P2 VIADD R4, R4, 0x1 ;  /* 0x0000000104042836 */ /* 0x000fe20000000000 */
[----:B------:R-:W-:-:S03]  /*0b70*/  SHF.R.S32.HI R11, RZ, 0x1f, R13 ;  /* 0x0000001fff0b7819 */ /* 0x000fc6000001140d */
[----:B------:R-:W-:Y:S02]  /*0b80*/  IMAD.MOV.U32 R9, RZ, RZ, R4 ;  /* 0x000000ffff097224 */ /* 0x000fe400078e0004 */
[----:B------:R-:W-:-:S03]  /*0b90*/  IMAD R4, R129, R13, RZ ;  /* 0x0000000d81047224 */ /* 0x000fc600078e02ff */
[----:B------:R-:W-:Y:S01]  /*0ba0*/  @!P0 IADD3 R9, PT, PT, -R9, RZ, RZ ;  /* 0x000000ff09098210 */ /* 0x000fe20007ffe1ff */
[----:B------:R-:W-:Y:S01]  /*0bb0*/  IMAD R4, R128, R11, R4 ;  /* 0x0000000b80047224 */ /* 0x000fe200078e0204 */
[----:B------:R-:W-:-:S05]  /*0bc0*/  @!P1 LOP3.LUT R9, RZ, R16, RZ, 0x33, !PT ;  /* 0x00000010ff099212 */ /* 0x000fca00078e33ff */
[----:B------:R-:W-:Y:S01]  /*0bd0*/  IMAD R15, R21, R9, RZ ;  /* 0x00000009150f7224 */ /* 0x000fe200078e02ff */
[----:B--2---:R-:W-:Y:S01]  /*0be0*/  SHF.R.S32.HI R7, RZ, 0x1f, R0 ;  /* 0x0000001fff077819 */ /* 0x004fe20000011400 */
[----:B------:R-:W-:-:S04]  /*0bf0*/  IMAD R8, R23, R0, RZ ;  /* 0x0000000017087224 */ /* 0x000fc800078e02ff */
[C---:B------:R-:W-:Y:S02]  /*0c00*/  IMAD R8, R22.reuse, R7, R8 ;  /* 0x0000000716087224 */ /* 0x040fe400078e0208 */
[----:B------:R-:W-:-:S05]  /*0c10*/  IMAD.WIDE.U32 R22, R22, R0, RZ ;  /* 0x0000000016167225 */ /* 0x000fca00078e00ff */
[----:B------:R-:W-:Y:S02]  /*0c20*/  IADD3 R23, PT, PT, R23, R8, RZ ;  /* 0x0000000817177210 */ /* 0x000fe40007ffe0ff */
[----:B------:R-:W-:Y:S01]  /*0c30*/  SHF.R.S32.HI R8, RZ, 0x1f, R9 ;  /* 0x0000001fff087819 */ /* 0x000fe20000011409 */
[----:B------:R-:W-:-:S04]  /*0c40*/  IMAD.WIDE.U32 R22, R13, R128, R22 ;  /* 0x000000800d167225 */ /* 0x000fc800078e0016 */
[----:B------:R-:W-:Y:S02]  /*0c50*/  IMAD.IADD R23, R23, 0x1, R4 ;  /* 0x0000000117177824 */ /* 0x000fe400078e0204 */
[----:B------:R-:W-:Y:S02]  /*0c60*/  IMAD R4, R19, R0, RZ ;  /* 0x0000000013047224 */ /* 0x000fe400078e02ff */
[----:B------:R-:W-:Y:S02]  /*0c70*/  IMAD R8, R20, R8, R15 ;  /* 0x0000000814087224 */ /* 0x000fe400078e020f */
        /* <DEDUP_REMOVED lines=8> */
.L_x_2894:
[----:B------:R-:W3:Y:S04]  /*0d00*/  LD.E R16, desc[UR4][R2.64+0x68] ;  /* 0x0000680402107980 */ /* 0x000ee8000c101900 */
[----:B------:R-:W4:Y:S04]  /*0d10*/  LD.E.64 R128, desc[UR4][R2.64+0x38] ;  /* 0x0000380402807980 */ /* 0x000f28000c101b00 */
[----:B------:R-:W2:Y:S04]  /*0d20*/  LD.E.64 R14, desc[UR4][R2.64+0x20] ;  /* 0x00002004020e7980 */ /* 0x000ea8000c101b00 */
[----:B------:R-:W4:Y:S04]  /*0d30*/  LD.E.64 R132, desc[UR4][R2.64+0x40] ;  /* 0x0000400402847980 */ /* 0x000f28000c101b00 */
[----:B------:R-:W4:Y:S04]  /*0d40*/  LD.E.64 R18, desc[UR4][R2.64+0x28] ;  /* 0x0000280402127980 */ /* 0x000f28000c101b00 */
[----:B------:R-:W4:Y:S04]  /*0d50*/  LD.E.64 R20, desc[UR4][R2.64+0x50] ;  /* 0x0000500402147980 */ /* 0x000f28000c101b00 */
[----:B------:R1:W5:Y:S01]  /*0d60*/  LD.E.64 R32, desc[UR4][R2.64+0x58] ;  /* 0x0000580402207980 */ /* 0x000362000c101b00 */
[----:B------:R-:W-:Y:S01]  /*0d70*/  IMAD.MOV.U32 R22, RZ, RZ, RZ ;  /* 0x000000ffff167224 */ /* 0x000fe200078e00ff */
[----:B------:R-:W-:-:S02]  /*0d80*/  IABS R8, R173 ;  /* 0x000000ad00087213 */ /* 0x000fc40000000000 */
[----:B------:R-:W-:Y:S02]  /*0d90*/  CS2R R184, SRZ ;  /* 0x0000000000b87805 */ /* 0x000fe4000001ff00 */
[----:B------:R-:W-:Y:S02]  /*0da0*/  LEA R189, R6, 0xffffff80, 0x7 ;  /* 0xffffff8006bd7811 */ /* 0x000fe400078e38ff */
[-C--:B---3--:R-:W-:Y:S02]  /*0db0*/  IABS R0, R16.reuse ;  /* 0x0000001000007213 */ /* 0x088fe40000000000 */
[----:B------:R-:W-:Y:S02]  /*0dc0*/  IABS R13, R16 ;  /* 0x00000010000d7213 */ /* 0x000fe40000000000 */
[----:B------:R-:W3:Y:S02]  /*0dd0*/  I2F.RP R17, R0 ;  /* 0x0000000000117306 */ /* 0x000ee40000209400 */
[----:B------:R-:W-:Y:S01]  /*0de0*/  IADD3 R13, PT, PT, RZ, -R13, RZ ;  /* 0x8000000dff0d7210 */ /* 0x000fe20007ffe0ff */
[----:B--2--5:R-:W-:-:S05]  /*0df0*/  IMAD R15, R15, R7, RZ ;  /* 0x000000070f0f7224 */ /* 0x024fca00078e02ff */
[----:B---3--:R-:W2:Y:S02]  /*0e00*/  MUFU.RCP R10, R17 ;  /* 0x00000011000a7308 */ /* 0x008ea40000001000 */
[----:B--2---:R-:W-:-:S06]  /*0e10*/  IADD3 R10, PT, PT, R10, 0xffffffe, RZ ;  /* 0x0ffffffe0a0a7810 */ /* 0x004fcc0007ffe0ff */
[----:B------:R-:W2:Y:S02]  /*0e20*/  F2I.FTZ.U32.TRUNC.NTZ R23, R10 ;  /* 0x0000000a00177305 */ /* 0x000ea4000021f000 */
[----:B--2---:R-:W-:-:S05]  /*0e30*/  IADD3 R4, PT, PT, RZ, -R23, RZ ;  /* 0x80000017ff047210 */ /* 0x004fca0007ffe0ff */
[----:B------:R-:W-:-:S04]  /*0e40*/  IMAD R11, R4, R0, RZ ;  /* 0x00000000040b7224 */ /* 0x000fc800078e02ff */
[----:B------:R-:W-:-:S04]  /*0e50*/  IMAD.HI.U32 R11, R23, R11, R22 ;  /* 0x0000000b170b7227 */ /* 0x000fc800078e0016 */
[----:B----4-:R-:W-:-:S04]  /*0e60*/  IMAD.WIDE.U32 R22, R128, R9, RZ ;  /* 0x0000000980167225 */ /* 0x010fc800078e00ff */
[----:B------:R-:W-:Y:S01]  /*0e70*/  IMAD.HI.U32 R4, R11, R8, RZ ;  /* 0x000000080b047227 */ /* 0x000fe200078e00ff */
[----:B------:R-:W-:-:S03]  /*0e80*/  SHF.R.S32.HI R11, RZ, 0x1f, R9 ;  /* 0x0000001fff0b7819 */ /* 0x000fc60000011409 */
[----:B------:R-:W-:Y:S02]  /*0e90*/  IMAD R13, R4, R13, R8 ;  /* 0x0000000d040d7224 */ /* 0x000fe400078e0208 */
[----:B------:R-:W-:-:S03]  /*0ea0*/  IMAD R8, R129, R9, RZ ;  /* 0x0000000981087224 */ /* 0x000fc600078e02ff */
[----:B------:R-:W-:Y:S01]  /*0eb0*/  ISETP.GT.U32.AND P0, PT, R0, R13, PT ;  /* 0x0000000d0000720c */ /* 0x000fe20003f04070 */
[----:B------:R-:W-:-:S04]  /*0ec0*/  IMAD R8, R128, R11, R8 ;  /* 0x0000000b80087224 */ /* 0x000fc800078e0208 */
[----:B------:R-:W-:Y:S02]  /*0ed0*/  IMAD.IADD R23, R23, 0x1, R8 ;  /* 0x0000000117177824 */ /* 0x000fe400078e0208 */
[----:B------:R-:W-:-:S04]  /*0ee0*/  IMAD R8, R133, R9, RZ ;  /* 0x0000000985087224 */ /* 0x000fc800078e02ff */
[----:B------:R-:W-:Y:S02]  /*0ef0*/  IMAD R8, R132, R11, R8 ;  /* 0x0000000b84087224 */ /* 0x000fe400078e0208 */
[-C--:B------:R-:W-:Y:S01]  /*0f00*/  @!P0 IADD3 R13, PT, PT, R13, -R0.reuse, RZ ;  /* 0x800000000d0d8210 */ /* 0x080fe20007ffe0ff */
[----:B------:R-:W-:Y:S01]  /*0f10*/  IMAD R11, R19, R7, RZ ;  /* 0x00000007130b7224 */ /* 0x000fe200078e02ff */
[----:B------:R-:W-:Y:S02]  /*0f20*/  @!P0 IADD3 R4, PT, PT, R4, 0x1, RZ ;  /* 0x0000000104048810 */ /* 0x000fe40007ffe0ff */
[----:B------:R-:W-:Y:S02]  /*0f30*/  ISETP.GE.U32.AND P2, PT, R13, R0, PT ;  /* 0x000000000d00720c */ /* 0x000fe40003f46070 */
[----:B------:R-:W-:Y:S02]  /*0f40*/  LOP3.LUT R13, R173, R16, RZ, 0x3c, !PT ;  /* 0x00000010ad0d7212 */ /* 0x000fe400078e3cff */
[----:B------:R-:W-:-:S02]  /*0f50*/  SHF.R.S32.HI R0, RZ, 0x1f, R7 ;  /* 0x0000001fff007819 */ /* 0x000fc40000011407 */
[----:B------:R-:W-:Y:S02]  /*0f60*/  ISETP.GE.AND P1, PT, R13, RZ, PT ;  /* 0x000000ff0d00720c */ /* 0x000fe40003f26270 */
[----:B------:R-:W-:Y:S01]  /*0f70*/  ISETP.NE.AND P0, PT, R16, RZ, PT ;  /* 0x000000ff1000720c */ /* 0x000fe20003f05270 */
[C---:B------:R-:W-:Y:S02]  /*0f80*/  IMAD R10, R14.reuse, R0, R15 ;  /* 0x000000000e0a7224 */ /* 0x040fe400078e020f */
[----:B------:R-:W-:-:S04]  /*0f90*/  IMAD.WIDE.U32 R14, R14, R7, R22 ;  /* 0x000000070e0e7225 */ /* 0x000fc800078e0016 */
[----:B------:R-:W-:Y:S01]  /*0fa0*/  @P2 VIADD R4, R4, 0x1 ;  /* 0x0000000104042836 */ /* 0x000fe20000000000 */
[----:B------:R-:W-:Y:S01]  /*0fb0*/  IADD3 R15, PT, PT, R15, R10, RZ ;  /* 0x0000000a0f0f7210 */ /* 0x000fe20007ffe0ff */
[----:B------:R-:W-:-:S03]  /*0fc0*/  IMAD.WIDE.U32 R22, R132, R9, RZ ;  /* 0x0000000984167225 */ /* 0x000fc600078e00ff */
[----:B------:R-:W-:Y:S01]  /*0fd0*/  MOV R9, R4 ;  /* 0x0000000400097202 */ /* 0x000fe20000000f00 */
[-C--:B------:R-:W-:Y:S01]  /*0fe0*/  IMAD R4, R129, R189.reuse, RZ ;  /* 0x000000bd81047224 */ /* 0x080fe200078e02ff */
[----:B------:R-:W-:Y:S01]  /*0ff0*/  IADD3 R23, PT, PT, R23, R8, RZ ;  /* 0x0000000817177210 */ /* 0x000fe20007ffe0ff */
[----:B------:R-:W-:-:S04]  /*1000*/  IMAD.WIDE.U32 R14, R128, R189, R14 ;  /* 0x000000bd800e7225 */ /* 0x000fc800078e000e */
[----:B------:R-:W-:Y:S01]  /*1010*/  @!P1 IMAD.MOV R9, RZ, RZ, -R9 ;  /* 0x000000ffff099224 */ /* 0x000fe200078e0a09 */
[----:B------:R-:W-:Y:S01]  /*1020*/  @!P0 LOP3.LUT R9, RZ, R16, RZ, 0x33, !PT ;  /* 0x00000010ff098212 */ /* 0x000fe200078e33ff */
[C---:B------:R-:W-:Y:S01]  /*1030*/  IMAD R11, R18.reuse, R0, R11 ;  /* 0x00000000120b7224 */ /* 0x040fe200078e020b */
[----:B------:R-:W-:Y:S01]  /*1040*/  IADD3 R15, PT, PT, R15, R4, RZ ;  /* 0x000000040f0f7210 */ /* 0x000fe20007ffe0ff */
[----:B------:R-:W-:Y:S01]  /*1050*/  IMAD.WIDE.U32 R18, R18, R7, R22 ;  /* 0x0000000712127225 */ /* 0x000fe200078e0016 */
[----:B------:R-:W-:-:S03]  /*1060*/  SHF.R.S32.HI R0, RZ, 0x1f, R9 ;  /* 0x0000001fff007819 */ /* 0x000fc60000011409 */
[-C--:B------:R-:W-:Y:S02]  /*1070*/  IMAD R13, R21, R9.reuse, RZ ;  /* 0x00000009150d7224 */ /* 0x080fe400078e02ff */
[C---:B------:R-:W-:Y:S01]  /*1080*/  IMAD.WIDE.U32 R8, R20.reuse, R9, R14 ;  /* 0x0000000914087225 */ /* 0x040fe200078e000e */
[----:B------:R-:W-:Y:S02]  /*1090*/  IADD3 R15, PT, PT, R19, R11, RZ ;  /* 0x0000000b130f7210 */ /* 0x000fe40007ffe0ff */
[----:B------:R-:W-:Y:S01]  /*10a0*/  MOV R11, RZ ;  /* 0x000000ff000b7202 */ /* 0x000fe20000000f00 */
[----:B------:R-:W-:Y:S01]  /*10b0*/  IMAD R0, R20, R0, R13 ;  /* 0x0000000014007224 */ /* 0x000fe200078e020d */
[----:B------:R-:W-:Y:S01]  /*10c0*/  MOV R13, R189 ;  /* 0x000000bd000d7202 */ /* 0x000fe20000000f00 */
[----:B------:R-:W-:-:S03]  /*10d0*/  IMAD.MOV.U32 R10, RZ, RZ, R8 ;  /* 0x000000ffff0a7224 */ /* 0x000fc600078e0008 */
[----:B-1----:R-:W-:Y:S02]  /*10e0*/  IADD3 R4, PT, PT, R9, R0, RZ ;  /* 0x0000000009047210 */ /* 0x002fe40007ffe0ff */
.L_x_2895:
[----:B------:R-:W-:Y:S05]  /*10f0*/  BSYNC.RECONVERGENT B0 ;  /* 0x0000000000007941 */ /* 0x000fea0003800200 */
.L_x_2893:
[----:B------:R-:W2:Y:S04]  /*1100*/  LD.E.64 R30, desc[UR4][R2.64+0x18] ;  /* 0x00001804021e7980 */ /* 0x000ea8000c101b00 */
[----:B------:R-:W3:Y:S04]  /*1110*/  LD.E.64 R28, desc[UR4][R2.64+0x30] ;  /* 0x00003004021c7980 */ /* 0x000ee8000c101b00 */
[----:B------:R-:W4:Y:S04]  /*1120*/  LD.E.64 R26, desc[UR4][R2.64+0x48] ;  /* 0x00004804021a7980 */ /* 0x000f28000c101b00 */
[----:B------:R-:W5:Y:S04]  /*1130*/  LD.E.64 R20, desc[UR4][R2.64] ;  /* 0x0000000402147980 */ /* 0x000f68000c101b00 */
[----:B------:R-:W5:Y:S04]  /*1140*/  LD.E.64 R24, desc[UR4][R2.64+0x8] ;  /* 0x0000080402187980 */ /* 0x000f68000c101b00 */
[----:B------:R-:W5:Y:S01]  /*1150*/  LD.E.64 R8, desc[UR4][R2.64+0x10] ;  /* 0x0000100402087980 */ /* 0x000f62000c101b00 */
[----:B------:R-:W-:-:S04]  /*1160*/  IABS R7, R16 ;  /* 0x0000001000077213 */ /* 0x000fc80000000000 */
[----:B------:R-:W1:Y:S08]  /*1170*/  I2F.RP R17, R7 ;  /* 0x0000000700117306 */ /* 0x000e700000209400 */
[----:B-1----:R-:W1:Y:S02]  /*1180*/  MUFU.RCP R23, R17 ;  /* 0x0000001100177308 */ /* 0x002e640000001000 */
[----:B-1----:R-:W-:-:S06]  /*1190*/  VIADD R23, R23, 0xffffffe ;  /* 0x0ffffffe17177836 */ /* 0x002fcc0000000000 */
[----:B------:R-:W1:Y:S01]  /*11a0*/  F2I.FTZ.U32.TRUNC.NTZ R35, R23 ;  /* 0x0000001700237305 */ /* 0x000e62000021f000 */
[----:B------:R-:W-:Y:S01]  /*11b0*/  IMAD.MOV.U32 R34, RZ, RZ, RZ ;  /* 0x000000ffff227224 */ /* 0x000fe200078e00ff */
[----:B------:R-:W-:Y:S02]  /*11c0*/  IABS R19, R173 ;  /* 0x000000ad00137213 */ /* 0x000fe40000000000 */
[----:B------:R-:W-:Y:S01]  /*11d0*/  IABS R22, R16 ;  /* 0x0000001000167213 */ /* 0x000fe20000000000 */
[----:B-1----:R-:W-:-:S04]  /*11e0*/  IMAD.MOV R0, RZ, RZ, -R35 ;  /* 0x000000ffff007224 */ /* 0x002fc800078e0a23 */
[----:B------:R-:W-:-:S04]  /*11f0*/  IMAD R14, R0, R7, RZ ;  /* 0x00000007000e7224 */ /* 0x000fc800078e02ff */
[----:B------:R-:W-:Y:S01]  /*1200*/  IMAD.HI.U32 R14, R35, R14, R34 ;  /* 0x0000000e230e7227 */ /* 0x000fe200078e0022 */
[----:B------:R-:W1:Y:S03]  /*1210*/  S2R R17, SR_CgaCtaId ;  /* 0x0000000000117919 */ /* 0x000e660000008800 */
[----:B------:R-:W-:Y:S02]  /*1220*/  IMAD.MOV R22, RZ, RZ, -R22 ;  /* 0x000000ffff167224 */ /* 0x000fe400078e0a16 */
[----:B------:R-:W-:-:S04]  /*1230*/  IMAD.HI.U32 R14, R14, R19, RZ ;  /* 0x000000130e0e7227 */ /* 0x000fc800078e00ff */
[----:B------:R-:W-:Y:S02]  /*1240*/  IMAD R22, R14, R22, R19 ;  /* 0x000000160e167224 */ /* 0x000fe400078e0213 */
[----:B------:R-:W-:-:S03]  /*1250*/  IMAD.SHL.U32 R0, R5, 0x8, RZ ;  /* 0x0000000805007824 */ /* 0x000fc600078e00ff */
[----:B------:R-:W-:Y:S02]  /*1260*/  ISETP.GT.U32.AND P0, PT, R7, R22, PT ;  /* 0x000000160700720c */ /* 0x000fe40003f04070 */
[----:B------:R-:W-:-:S04]  /*1270*/  LOP3.LUT R34, R0, 0x18, RZ, 0xc0, !PT ;  /* 0x0000001800227812 */ /* 0x000fc800078ec0ff */
[----:B------:R-:W-:Y:S01]  /*1280*/  IADD3 R38, P1, PT, R34, R18, RZ ;  /* 0x0000001222267210 */ /* 0x000fe20007f3e0ff */
[----:B------:R-:W-:Y:S01]  /*1290*/  IMAD R11, R11, R132, RZ ;  /* 0x000000840b0b7224 */ /* 0x000fe200078e02ff */
[----:B------:R-:W-:Y:S01]  /*12a0*/  MOV R18, 0x400 ;  /* 0x0000040000127802 */ /* 0x000fe20000000f00 */
[----:B------:R-:W-:-:S04]  /*12b0*/  IMAD.MOV.U32 R35, RZ, RZ, RZ ;  /* 0x000000ffff237224 */ /* 0x000fc800078e00ff */
[----:B------:R-:W-:Y:S02]  /*12c0*/  @!P0 IMAD.IADD R22, R22, 0x1, -R7 ;  /* 0x0000000116168824 */ /* 0x000fe400078e0a07 */
[----:B------:R-:W-:Y:S01]  /*12d0*/  IMAD.X R39, RZ, RZ, R15, P1 ;  /* 0x000000ffff277224 */ /* 0x000fe200008e060f */
[----:B------:R-:W-:Y:S01]  /*12e0*/  LOP3.LUT R19, R173, R16, RZ, 0x3c, !PT ;  /* 0x00000010ad137212 */ /* 0x000fe200078e3cff */
[----:B------:R-:W-:Y:S01]  /*12f0*/  @!P0 VIADD R14, R14, 0x1 ;  /* 0x000000010e0e8836 */ /* 0x000fe20000000000 */
[----:B------:R-:W-:Y:S01]  /*1300*/  ISETP.GE.U32.AND P3, PT, R22, R7, PT ;  /* 0x000000071600720c */ /* 0x000fe20003f66070 */
[C---:B------:R-:W-:Y:S01]  /*1310*/  IMAD R11, R13.reuse, R133, R11 ;  /* 0x000000850d0b7224 */ /* 0x040fe200078e020b */
[----:B------:R-:W-:Y:S01]  /*1320*/  IADD3 R36, P0, PT, R34, R10, RZ ;  /* 0x0000000a22247210 */ /* 0x000fe20007f1e0ff */
[----:B------:R-:W-:Y:S01]  /*1330*/  IMAD.WIDE.U32 R38, R13, R132, R38 ;  /* 0x000000840d267225 */ /* 0x000fe200078e0026 */
[----:B-1----:R-:W-:Y:S02]  /*1340*/  LEA R7, R17, R18, 0x18 ;  /* 0x0000001211077211 */ /* 0x002fe400078ec0ff */
[----:B------:R-:W-:Y:S01]  /*1350*/  SHF.R.U32.HI R22, RZ, 0x2, R5 ;  /* 0x00000002ff167819 */ /* 0x000fe20000011605 */
[----:B------:R-:W-:Y:S01]  /*1360*/  IMAD.MOV.U32 R23, RZ, RZ, RZ ;  /* 0x000000ffff177224 */ /* 0x000fe200078e00ff */
[----:B------:R-:W-:-:S02]  /*1370*/  ISETP.GE.AND P1, PT, R19, RZ, PT ;  /* 0x000000ff1300720c */ /* 0x000fc40003f26270 */
[----:B------:R-:W-:Y:S02]  /*1380*/  LOP3.LUT R18, R0, 0xc0, RZ, 0xc0, !PT ;  /* 0x000000c000127812 */ /* 0x000fe400078ec0ff */
[----:B------:R-:W-:Y:S02]  /*1390*/  ISETP.NE.AND P2, PT, R16, RZ, PT ;  /* 0x000000ff1000720c */ /* 0x000fe40003f45270 */
[----:B------:R-:W-:Y:S02]  /*13a0*/  LOP3.LUT R15, R18, 0x18, R5, 0xf8, !PT ;  /* 0x00000018120f7812 */ /* 0x000fe400078ef805 */
[----:B------:R-:W-:Y:S02]  /*13b0*/  @P3 IADD3 R14, PT, PT, R14, 0x1, RZ ;  /* 0x000000010e0e3810 */ /* 0x000fe40007ffe0ff */
[----:B------:R-:W-:Y:S01]  /*13c0*/  LOP3.LUT R15, R15, 0x18, R0, 0x78, !PT ;  /* 0x000000180f0f7812 */ /* 0x000fe200078e7800 */
[----:B------:R-:W-:Y:S02]  /*13d0*/  IMAD.X R37, RZ, RZ, R4, P0 ;  /* 0x000000ffff257224 */ /* 0x000fe400000e0604 */
[----:B------:R-:W-:Y:S01]  /*13e0*/  @!P1 IMAD.MOV R14, RZ, RZ, -R14 ;  /* 0x000000ffff0e9224 */ /* 0x000fe200078e0a0e */
[----:B------:R-:W-:Y:S01]  /*13f0*/  LOP3.LUT R0, R15, 0x1f20, R0, 0xf8, !PT ;  /* 0x00001f200f007812 */ /* 0x000fe200078ef800 */
[----:B------:R-:W-:-:S02]  /*1400*/  IMAD R4, R129, R22, RZ ;  /* 0x0000001681047224 */ /* 0x000fc400078e02ff */
[----:B------:R-:W-:Y:S01]  /*1410*/  @!P2 LOP3.LUT R14, RZ, R16, RZ, 0x33, !PT ;  /* 0x00000010ff0ea212 */ /* 0x000fe200078e33ff */
[----:B------:R-:W-:-:S04]  /*1420*/  IMAD.WIDE.U32 R36, R22, R128, R36 ;  /* 0x0000008016247225 */ /* 0x000fc800078e0024 */
[----:B------:R-:W-:Y:S02]  /*1430*/  IMAD.IADD R171, R37, 0x1, R4 ;  /* 0x0000000125ab7824 */ /* 0x000fe400078e0204 */
[C---:B------:R-:W-:Y:S01]  /*1440*/  IMAD.SHL.U32 R168, R128.reuse, 0x40, RZ ;  /* 0x0000004080a87824 */ /* 0x040fe200078e00ff */
[----:B------:R-:W-:Y:S01]  /*1450*/  SHF.L.U64.HI R169, R128, 0x6, R129 ;  /* 0x0000000680a97819 */ /* 0x000fe20000010281 */
[----:B------:R-:W-:Y:S02]  /*1460*/  IMAD R175, R0, 0x2, R7 ;  /* 0x0000000200af7824 */ /* 0x000fe400078e0207 */
[C---:B------:R-:W-:Y:S02]  /*1470*/  IMAD.SHL.U32 R131, R5.reuse, 0x20, RZ ;  /* 0x0000002005837824 */ /* 0x040fe400078e00ff */
[C---:B------:R-:W-:Y:S01]  /*1480*/  IMAD.SHL.U32 R0, R5.reuse, 0x10, RZ ;  /* 0x0000001005007824 */ /* 0x040fe200078e00ff */
[----:B------:R-:W-:Y:S01]  /*1490*/  SHF.L.U32 R4, R5, 0x2, RZ ;  /* 0x0000000205047819 */ /* 0x000fe200000006ff */
[----:B------:R-:W-:Y:S01]  /*14a0*/  IMAD.SHL.U32 R166, R132, 0x40, RZ ;  /* 0x0000004084a67824 */ /* 0x000fe200078e00ff */
[----:B------:R-:W-:-:S02]  /*14b0*/  LOP3.LUT R164, R131, 0xc0, RZ, 0xc0, !PT ;  /* 0x000000c083a47812 */ /* 0x000fc400078ec0ff */
[----:B------:R-:W-:Y:S02]  /*14c0*/  LOP3.LUT R4, R4, 0x18, RZ, 0xc0, !PT ;  /* 0x0000001804047812 */ /* 0x000fe400078ec0ff */
[----:B------:R-:W-:Y:S01]  /*14d0*/  SHF.L.U64.HI R167, R132, 0x6, R133 ;  /* 0x0000000684a77819 */ /* 0x000fe20000010285 */
[----:B--2---:R-:W-:Y:S02]  /*14e0*/  IMAD R13, R31, R174, RZ ;  /* 0x000000ae1f0d7224 */ /* 0x004fe400078e02ff */
[----:B------:R-:W-:-:S04]  /*14f0*/  IMAD.WIDE.U32 R34, R174, R30, R34 ;  /* 0x0000001eae227225 */ /* 0x000fc800078e0022 */
[----:B------:R-:W-:Y:S01]  /*1500*/  IMAD.IADD R35, R35, 0x1, R13 ;  /* 0x0000000123237824 */ /* 0x000fe200078e020d */
[----:B---3--:R-:W-:Y:S01]  /*1510*/  SHF.L.U64.HI R19, R28, 0x5, R29 ;  /* 0x000000051c137819 */ /* 0x008fe2000001021d */
[----:B------:R-:W-:Y:S01]  /*1520*/  IMAD.WIDE.U32 R12, R12, 0x40, R22 ;  /* 0x000000400c0c7825 */ /* 0x000fe200078e0016 */
[----:B------:R-:W-:-:S03]  /*1530*/  SHF.L.U32 R18, R28, 0x5, RZ ;  /* 0x000000051c127819 */ /* 0x000fc600000006ff */
[----:B----4-:R-:W-:Y:S02]  /*1540*/  IMAD R10, R27, R173, RZ ;  /* 0x000000ad1b0a7224 */ /* 0x010fe400078e02ff */
[----:B------:R-:W-:-:S04]  /*1550*/  IMAD.WIDE.U32 R26, R173, R26, R34 ;  /* 0x0000001aad1a7225 */ /* 0x000fc800078e0022 */
[----:B------:R-:W-:Y:S02]  /*1560*/  IMAD.IADD R31, R39, 0x1, R11 ;  /* 0x00000001271f7824 */ /* 0x000fe400078e020b */
[----:B------:R-:W-:Y:S02]  /*1570*/  IMAD R11, R13, R28, RZ ;  /* 0x0000001c0d0b7224 */ /* 0x000fe400078e02ff */
[----:B------:R-:W-:-:S04]  /*1580*/  IMAD.WIDE.U32 R18, R28, R12, R18 ;  /* 0x0000000c1c127225 */ /* 0x000fc800078e0012 */
[----:B------:R-:W-:Y:S02]  /*1590*/  IMAD.IADD R27, R27, 0x1, R10 ;  /* 0x000000011b1b7824 */ /* 0x000fe400078e020a */
[----:B------:R-:W-:Y:S01]  /*15a0*/  IMAD R11, R29, R12, R11 ;  /* 0x0000000c1d0b7224 */ /* 0x000fe200078e020b */
[----:B------:R-:W-:Y:S01]  /*15b0*/  IADD3 R15, P0, PT, R26, R18, RZ ;  /* 0x000000121a0f7210 */ /* 0x000fe20007f1e0ff */
[----:B------:R-:W-:-:S04]  /*15c0*/  IMAD.WIDE.U32 R28, R28, R12, R26 ;  /* 0x0000000c1c1c7225 */ /* 0x000fc800078e001a */
[----:B------:R-:W-:Y:S01]  /*15d0*/  IMAD.MOV.U32 R30, RZ, RZ, R38 ;  /* 0x000000ffff1e7224 */ /* 0x000fe200078e0026 */
[----:B------:R-:W-:Y:S01]  /*15e0*/  SHF.R.S32.HI R13, RZ, 0x1f, R14 ;  /* 0x0000001fff0d7819 */ /* 0x000fe2000001140e */
[----:B------:R-:W-:Y:S01]  /*15f0*/  IMAD.IADD R23, R29, 0x1, R11 ;  /* 0x000000011d177824 */ /* 0x000fe200078e020b */
[----:B------:R-:W-:Y:S01]  /*1600*/  IADD3.X R11, PT, PT, R27, R11, R19, P0, !PT ;  /* 0x0000000b1b0b7210 */ /* 0x000fe200007fe413 */
[----:B------:R-:W-:Y:S01]  /*1610*/  IMAD.WIDE.U32 R16, R14, R32, R30 ;  /* 0x000000200e107225 */ /* 0x000fe200078e001e */
[----:B-----5:R-:W-:Y:S02]  /*1620*/  LEA R10, P0, R15, R20, 0x1 ;  /* 0x000000140f0a7211 */ /* 0x020fe400078008ff */
[----:B------:R-:W-:Y:S01]  /*1630*/  LEA R170, P2, R36, R24, 0x1 ;  /* 0x0000001824aa7211 */ /* 0x000fe200078408ff */
[----:B------:R-:W-:Y:S01]  /*1640*/  IMAD R14, R33, R14, RZ ;  /* 0x0000000e210e7224 */ /* 0x000fe200078e02ff */
[----:B------:R-:W-:Y:S02]  /*1650*/  LEA R18, P1, R28, R20, 0x1 ;  /* 0x000000141c127211 */ /* 0x000fe400078208ff */
[----:B------:R-:W-:Y:S01]  /*1660*/  LEA.HI.X R11, R15, R21, R11, 0x1, P0 ;  /* 0x000000150f0b7211 */ /* 0x000fe200000f0c0b */
[----:B------:R-:W-:Y:S01]  /*1670*/  IMAD R13, R13, R32, R14 ;  /* 0x000000200d0d7224 */ /* 0x000fe200078e020e */
[----:B------:R-:W-:-:S02]  /*1680*/  LEA.HI.X R171, R36, R25, R171, 0x1, P2 ;  /* 0x0000001924ab7211 */ /* 0x000fc400010f0cab */
[----:B------:R-:W-:Y:S02]  /*1690*/  IADD3 R14, P0, PT, R168, R170, RZ ;  /* 0x000000aaa80e7210 */ /* 0x000fe40007f1e0ff */
[----:B------:R-:W-:Y:S02]  /*16a0*/  LEA.HI.X R19, R28, R21, R23, 0x1, P1 ;  /* 0x000000151c137211 */ /* 0x000fe400008f0c17 */
[----:B------:R-:W-:Y:S02]  /*16b0*/  IADD3.X R15, PT, PT, R169, R171, RZ, P0, !PT ;  /* 0x000000aba90f7210 */ /* 0x000fe400007fe4ff */
[----:B------:R-:W-:Y:S01]  /*16c0*/  IADD3 R12, P0, PT, R168, R14, RZ ;  /* 0x0000000ea80c7210 */ /* 0x000fe20007f1e0ff */
[----:B------:R-:W-:Y:S01]  /*16d0*/  @!PT LDS RZ, [RZ] ;  /* 0x00000000fffff984 */ /* 0x000fe20000000800 */
[----:B------:R-:W-:Y:S01]  /*16e0*/  @!PT LDS RZ, [RZ] ;  /* 0x00000000fffff984 */ /* 0x000fe20000000800 */
[----:B------:R-:W-:Y:S01]  /*16f0*/  @!PT LDS RZ, [RZ] ;  /* 0x00000000fffff984 */ /* 0x000fe20000000800 */
[----:B------:R-:W-:Y:S01]  /*1700*/  LDGSTS.E.BYPASS.LTC128B.128 [R175], desc[UR4][R18.64] ;  /* 0x0000000012af7fae */ /* 0x000fe2000b981a04 */
[----:B------:R-:W-:-:S03]  /*1710*/  IMAD.IADD R17, R17, 0x1, R13 ;  /* 0x0000000111117824 */ /* 0x000fc600078e020d */
[----:B------:R-:W-:Y:S01]  /*1720*/  LDGSTS.E.BYPASS.LTC128B.128 [R175+0x1000], desc[UR4][R18.64+0x40] ;  /* 0x0100004012af7fae */ /* 0x000fe2000b981a04 */
[----:B------:R-:W-:-:S03]  /*1730*/  IMAD.X R13, R169, 0x1, R15, P0 ;  /* 0x00000001a90d7824 */ /* 0x000fc600000e060f */
[----:B------:R1:W-:Y:S04]  /*1740*/  LDGSTS.E.BYPASS.LTC128B.128 [R175+0x2000], desc[UR4][R18.64+0x80] ;  /* 0x0200008012af7fae */ /* 0x0003e8000b981a04 */
[----:B------:R-:W-:Y:S04]  /*1750*/  LDGSTS.E.BYPASS.LTC128B.128 [R175+0x800], desc[UR4][R10.64] ;  /* 0x008000000aaf7fae */ /* 0x000fe8000b981a04 */
[----:B------:R-:W-:Y:S04]  /*1760*/  LDGSTS.E.BYPASS.LTC128B.128 [R175+0x1800], desc[UR4][R10.64+0x40] ;  /* 0x018000400aaf7fae */ /* 0x000fe8000b981a04 */
[----:B------:R2:W-:Y:S04]  /*1770*/  LDGSTS.E.BYPASS.LTC128B.128 [R175+0x2800], desc[UR4][R10.64+0x80] ;  /* 0x028000800aaf7fae */ /* 0x0005e8000b981a04 */
[----:B------:R3:W-:Y:S04]  /*1780*/  LDGSTS.E.BYPASS.LTC128B.128 [R175+0x3000], desc[UR4][R170.64] ;  /* 0x03000000aaaf7fae */ /* 0x0007e8000b981a04 */
[----:B------:R3:W-:Y:S04]  /*1790*/  LDGSTS.E.BYPASS.LTC128B.128 [R175+0x5000], desc[UR4][R170.64+0x40] ;  /* 0x05000040aaaf7fae */ /* 0x0007e8000b981a04 */
[----:B------:R3:W-:Y:S01]  /*17a0*/  LDGSTS.E.BYPASS.LTC128B.128 [R175+0x7000], desc[UR4][R170.64+0x80] ;  /* 0x07000080aaaf7fae */ /* 0x0007e2000b981a04 */
[----:B-1----:R-:W-:-:S03]  /*17b0*/  IADD3 R18, P0, PT, R168, R12, RZ ;  /* 0x0000000ca8127210 */ /* 0x002fc60007f1e0ff */
        /* <DEDUP_REMOVED lines=10> */
[----:B------:R-:W0:Y:S01]  /*1860*/  LDGDEPBAR ;  /* 0x00000000000079af */ /* 0x000e220000000000 */
[----:B------:R-:W-:-:S04]  /*1870*/  IMAD.WIDE.U32 R16, R22, R132, R16 ;  /* 0x0000008416107225 */ /* 0x000fc800078e0010 */
[----:B------:R-:W-:Y:S01]  /*1880*/  IMAD R22, R133, R22, RZ ;  /* 0x0000001685167224 */ /* 0x000fe200078e02ff */
[----:B------:R-:W-:-:S03]  /*1890*/  LEA R180, P0, R16, R8, 0x1 ;  /* 0x0000000810b47211 */ /* 0x000fc600078008ff */
[----:B--2---:R-:W-:Y:S01]  /*18a0*/  IMAD.IADD R11, R17, 0x1, R22 ;  /* 0x00000001110b7824 */ /* 0x004fe200078e0216 */
[----:B------:R-:W-:-:S04]  /*18b0*/  LOP3.LUT R8, R0, 0x100, RZ, 0xc0, !PT ;  /* 0x0000010000087812 */ /* 0x000fc800078ec0ff */
[----:B------:R-:W-:Y:S02]  /*18c0*/  LEA.HI.X R181, R16, R9, R11, 0x1, P0 ;  /* 0x0000000910b57211 */ /* 0x000fe400000f0c0b */
[----:B------:R-:W-:Y:S01]  /*18d0*/  SHF.R.U32.HI R9, RZ, 0x1, R5 ;  /* 0x00000001ff097819 */ /* 0x000fe20000011605 */
[----:B------:R-:W-:-:S06]  /*18e0*/  DEPBAR.LE SB0, 0x0 ;  /* 0x000080000000791a */ /* 0x000fcc0000000000 */
[----:B------:R-:W-:Y:S05]  /*18f0*/  WARPSYNC.ALL ;  /* 0x0000000000007948 */ /* 0x000fea0003800000 */
[----:B------:R-:W-:Y:S01]  /*1900*/  BAR.SYNC.DEFER_BLOCKING 0x0 ;  /* 0x0000000000007b1d */ /* 0x000fe20000010000 */
[C---:B------:R-:W-:Y:S02]  /*1910*/  LOP3.LUT R9, R164.reuse, 0x8, R9, 0xf8, !PT ;  /* 0x00000008a4097812 */ /* 0x040fe400078ef809 */
[----:B------:R-:W-:Y:S02]  /*1920*/  LOP3.LUT R164, R164, 0x8, R5, 0xf8, !PT ;  /* 0x00000008a4a47812 */ /* 0x000fe400078ef805 */
[----:B------:R-:W-:-:S02]  /*1930*/  LOP3.LUT R11, R8, 0x20, R131, 0xf8, !PT ;  /* 0x00000020080b7812 */ /* 0x000fc400078ef883 */
[----:B------:R-:W-:Y:S02]  /*1940*/  IADD3 R8, P0, PT, R166, R180, RZ ;  /* 0x000000b4a6087210 */ /* 0x000fe40007f1e0ff */
[----:B------:R-:W-:Y:S02]  /*1950*/  LOP3.LUT R0, R0, 0x3e00, RZ, 0xc0, !PT ;  /* 0x00003e0000007812 */ /* 0x000fe400078ec0ff */
[----:B------:R-:W-:Y:S02]  /*1960*/  LOP3.LUT R164, R11, R164, R4, 0xf6, !PT ;  /* 0x000000a40ba47212 */ /* 0x000fe400078ef604 */
[----:B------:R-:W-:Y:S01]  /*1970*/  LOP3.LUT R4, R9, R4, RZ, 0x3c, !PT ;  /* 0x0000000409047212 */ /* 0x000fe200078e3cff */
[----:B------:R-:W-:Y:S01]  /*1980*/  IMAD.X R9, R167, 0x1, R181, P0 ;  /* 0x00000001a7097824 */ /* 0x000fe200000e06b5 */
[----:B---3--:R-:W-:Y:S02]  /*1990*/  IADD3 R14, P0, PT, R166, R8, RZ ;  /* 0x00000008a60e7210 */ /* 0x008fe40007f1e0ff */
[----:B------:R-:W-:-:S03]  /*19a0*/  LOP3.LUT R0, R0, 0x20, R131, 0xf8, !PT ;  /* 0x0000002000007812 */ /* 0x000fc600078ef883 */
[----:B------:R-:W-:Y:S01]  /*19b0*/  IMAD.X R15, R167, 0x1, R9, P0 ;  /* 0x00000001a70f7824 */ /* 0x000fe200000e0609 */
[----:B------:R-:W-:Y:S02]  /*19c0*/  LOP3.LUT R11, R0, 0x100, R131, 0xf8, !PT ;  /* 0x00000100000b7812 */ /* 0x000fe400078ef883 */
[----:B------:R-:W-:Y:S01]  /*19d0*/  IADD3 R12, P0, PT, R166, R14, RZ ;  /* 0x0000000ea60c7210 */ /* 0x000fe20007f1e0ff */
[----:B------:R-:W-:Y:S01]  /*19e0*/  @!PT LDS RZ, [RZ] ;  /* 0x00000000fffff984 */ /* 0x000fe20000000800 */
[----:B------:R-:W-:Y:S01]  /*19f0*/  @!PT LDS RZ, [RZ] ;  /* 0x00000000fffff984 */ /* 0x000fe20000000800 */
[----:B------:R-:W-:Y:S01]  /*1a00*/  @!PT LDS RZ, [RZ] ;  /* 0x00000000fffff984 */ /* 0x000fe20000000800 */
[----:B------:R-:W-:Y:S01]  /*1a10*/  LDGSTS.E.BYPASS.LTC128B.128 [R175+0x9000], desc[UR4][R180.64] ;  /* 0x09000000b4af7fae */ /* 0x000fe2000b981a04 */
[----:B------:R-:W-:-:S03]  /*1a20*/  LOP3.LUT R0, R11, R4, RZ, 0xfc, !PT ;  /* 0x000000040b007212 */ /* 0x000fc600078efcff */
[----:B------:R-:W-:Y:S01]  /*1a30*/  LDGSTS.E.BYPASS.LTC128B.128 [R175+0xb000], desc[UR4][R180.64+0x40] ;  /* 0x0b000040b4af7fae */ /* 0x000fe2000b981a04 */
[----:B------:R-:W-:-:S03]  /*1a40*/  IMAD.X R13, R167, 0x1, R15, P0 ;  /* 0x00000001a70d7824 */ /* 0x000fc600000e060f */
[----:B------:R-:W-:Y:S04]  /*1a50*/  LDGSTS.E.BYPASS.LTC128B.128 [R175+0xd000], desc[UR4][R180.64+0x80] ;  /* 0x0d000080b4af7fae */ /* 0x000fe8000b981a04 */
[----:B------:R-:W-:Y:S01]  /*1a60*/  LDGSTS.E.BYPASS.LTC128B.128 [R175+0x9800], desc[UR4][R8.64] ;  /* 0x0980000008af7fae */ /* 0x000fe2000b981a04 */
[----:B------:R-:W-:-:S03]  /*1a70*/  IMAD R164, R164, 0x2, R7 ;  /* 0x00000002a4a47824 */ /* 0x000fc600078e0207 */
[----:B------:R-:W-:Y:S01]  /*1a80*/  LDGSTS.E.BYPASS.LTC128B.128 [R175+0xb800], desc[UR4][R8.64+0x40] ;  /* 0x0b80004008af7fae */ /* 0x000fe2000b981a04 */
[----:B------:R-:W-:-:S03]  /*1a90*/  IMAD R165, R0, 0x2, R7 ;  /* 0x0000000200a57824 */ /* 0x000fc600078e0207 */
[----:B------:R1:W-:Y:S04]  /*1aa0*/  LDGSTS.E.BYPASS.LTC128B.128 [R175+0xd800], desc[UR4][R8.64+0x80] ;  /* 0x0d80008008af7fae */ /* 0x0003e8000b981a04 */
[----:B------:R-:W-:Y:S04]  /*1ab0*/  LDGSTS.E.BYPASS.LTC128B.128 [R175+0xa000], desc[UR4][R14.64] ;  /* 0x0a0000000eaf7fae */ /* 0x000fe8000b981a04 */
[----:B------:R-:W-:Y:S04]  /*1ac0*/  LDGSTS.E.BYPASS.LTC128B.128 [R175+0xc000], desc[UR4][R14.64+0x40] ;  /* 0x0c0000400eaf7fae */ /* 0x000fe8000b981a04 */
[----:B------:R-:W-:Y:S04]  /*1ad0*/  LDGSTS.E.BYPASS.LTC128B.128 [R175+0xe000], desc[UR4][R14.64+0x80] ;  /* 0x0e0000800eaf7fae */ /* 0x000fe8000b981a04 */
[----:B------:R-:W-:Y:S04]  /*1ae0*/  LDGSTS.E.BYPASS.LTC128B.128 [R175+0xa800], desc[UR4][R12.64] ;  /* 0x0a8000000caf7fae */ /* 0x000fe8000b981a04 */
[----:B------:R-:W-:Y:S04]  /*1af0*/  LDGSTS.E.BYPASS.LTC128B.128 [R175+0xc800], desc[UR4][R12.64+0x40] ;  /* 0x0c8000400caf7fae */ /* 0x000fe8000b981a04 */
[----:B------:R2:W-:Y:S04]  /*1b00*/  LDGSTS.E.BYPASS.LTC128B.128 [R175+0xe800], desc[UR4][R12.64+0x80] ;  /* 0x0e8000800caf7fae */ /* 0x0005e8000b981a04 */
[----:B------:R-:W-:Y:S04]  /*1b10*/  LDSM.16.M88.4 R84, [R165] ;  /* 0x00000000a554783b */ /* 0x000fe80000000200 */
[----:B------:R-:W3:Y:S04]  /*1b20*/  LDSM.16.M88.4 R40, [R164+0x3000] ;  /* 0x00300000a428783b */ /* 0x000ee80000000200 */
[----:B------:R-:W4:Y:S04]  /*1b30*/  LDSM.16.M88.4 R32, [R164+0x3400] ;  /* 0x00340000a420783b */ /* 0x000f280000000200 */
[----:B------:R-:W5:Y:S04]  /*1b40*/  LDSM.16.M88.4 R24, [R164+0x3800] ;  /* 0x00380000a418783b */ /* 0x000f680000000200 */
[----:B------:R-:W2:Y:S04]  /*1b50*/  LDSM.16.M88.4 R16, [R164+0x3c00] ;  /* 0x003c0000a410783b */ /* 0x000ea80000000200 */
[----:B-1----:R-:W1:Y:S04]  /*1b60*/  LDSM.16.M88.4 R8, [R164+0x4000] ;  /* 0x00400000a408783b */ /* 0x002e680000000200 */
[----:B------:R-:W1:Y:S04]  /*1b70*/  LDSM.16.M88.4 R100, [R164+0x4400] ;  /* 0x00440000a464783b */ /* 0x000e680000000200 */
[----:B------:R-:W1:Y:S04]  /*1b80*/  LDSM.16.M88.4 R92, [R164+0x4800] ;  /* 0x00480000a45c783b */ /* 0x000e680000000200 */
[----:B------:R-:W1:Y:S01]  /*1b90*/  LDSM.16.M88.4 R48, [R164+0x4c00] ;  /* 0x004c0000a430783b */ /* 0x000e620000000200 */
[----:B------:R-:W-:-:S02]  /*1ba0*/  LOP3.LUT P0, RZ, R5, 0x4, RZ, 0xc0, !PT ;  /* 0x0000000405ff7812 */ /* 0x000fc4000780c0ff */
[----:B------:R-:W-:Y:S01]  /*1bb0*/  MOV R5, 0x20 ;  /* 0x0000002000057802 */ /* 0x000fe20000000f00 */
[----:B------:R-:W-:Y:S03]  /*1bc0*/  LDSM.16.M88.4 R60, [R164+0x5000] ;  /* 0x00500000a43c783b */ /* 0x000fe60000000200 */
[----:B------:R-:W-:Y:S01]  /*1bd0*/  SEL R5, R5, 0xffffffe0, !P0 ;  /* 0xffffffe005057807 */ /* 0x000fe20004000000 */
[----:B------:R-:W-:Y:S04]  /*1be0*/  LDSM.16.M88.4 R120, [R165+0x2000] ;  /* 0x00200000a578783b */ /* 0x000fe80000000200 */
[C---:B------:R-:W-:Y:S01]  /*1bf0*/  IMAD.IADD R163, R5.reuse, 0x1, R165 ;  /* 0x0000000105a37824 */ /* 0x040fe200078e02a5 */
[----:B------:R-:W-:Y:S01]  /*1c00*/  LDSM.16.M88.4 R124, [R164+0x8000] ;  /* 0x00800000a47c783b */ /* 0x000fe20000000200 */
[----:B------:R-:W-:-:S03]  /*1c10*/  IMAD.IADD R161, R5, 0x1, R164 ;  /* 0x0000000105a17824 */ /* 0x000fc600078e02a4 */
[----:B------:R-:W-:Y:S04]  /*1c20*/  LDSM.16.M88.4 R64, [R163] ;  /* 0x00000000a340783b */ /* 0x000fe80000000200 */
[----:B------:R-:W1:Y:S04]  /*1c30*/  LDSM.16.M88.4 R108, [R161+0x3400] ;  /* 0x00340000a16c783b */ /* 0x000e680000000200 */
[----:B------:R-:W1:Y:S04]  /*1c40*/  LDSM.16.M88.4 R80, [R161+0x3800] ;  /* 0x00380000a150783b */ /* 0x000e680000000200 */
[----:B------:R-:W1:Y:S04]  /*1c50*/  LDSM.16.M88.4 R76, [R161+0x3c00] ;  /* 0x003c0000a14c783b */ /* 0x000e680000000200 */
[----:B------:R-:W1:Y:S04]  /*1c60*/  LDSM.16.M88.4 R56, [R161+0x4000] ;  /* 0x00400000a138783b */ /* 0x000e680000000200 */
[----:B------:R-:W1:Y:S04]  /*1c70*/  LDSM.16.M88.4 R52, [R161+0x4400] ;  /* 0x00440000a134783b */ /* 0x000e680000000200 */
[----:B------:R-:W1:Y:S04]  /*1c80*/  LDSM.16.M88.4 R72, [R161+0x4800] ;  /* 0x00480000a148783b */ /* 0x000e680000000200 */
[----:B------:R-:W1:Y:S01]  /*1c90*/  LDSM.16.M88.4 R68, [R161+0x4c00] ;  /* 0x004c0000a144783b */ /* 0x000e620000000200 */
[C---:B---3--:R-:W-:Y:S03]  /*1ca0*/  HMMA.16816.F32 R44, R84.reuse, R40, RZ ;  /* 0x00000028542c723c */ /* 0x048fe600000018ff */
[----:B------:R-:W3:Y:S04]  /*1cb0*/  LDSM.16.M88.4 R112, [R161+0x3000] ;  /* 0x00300000a170783b */ /* 0x000ee80000000200 */
[----:B------:R-:W-:Y:S01]  /*1cc0*/  LDSM.16.M88.4 R116, [R164+0x8400] ;  /* 0x00840000a474783b */ /* 0x000fe20000000200 */
[C---:B----4-:R-:W-:Y:S03]  /*1cd0*/  HMMA.16816.F32 R36, R84.reuse, R32, RZ ;  /* 0x000000205424723c */ /* 0x050fe600000018ff */
[----:B------:R-:W0:Y:S05]  /*1ce0*/  LDGDEPBAR ;  /* 0x00000000000079af */ /* 0x000e2a0000000000 */
[C---:B-----5:R-:W-:Y:S08]  /*1cf0*/  HMMA.16816.F32 R28, R84.reuse, R24, RZ ;  /* 0x00000018541c723c */ /* 0x060ff000000018ff */
[C---:B--2---:R-:W-:Y:S08]  /*1d00*/  HMMA.16816.F32 R20, R84.reuse, R16, RZ ;  /* 0x000000105414723c */ /* 0x044ff000000018ff */
        /* <DEDUP_REMOVED lines=24> */
[----:B------:R-:W1:Y:S07]  /*1e90*/  LDSM.16.M88.4 R56, [R164+0x5400] ;  /* 0x00540000a438783b */ /* 0x000e6e0000000200 */
[C---:B------:R-:W-:Y:S08]  /*1ea0*/  HMMA.16816.F32 R104, R64.reuse, R52, R104 ;  /* 0x000000344068723c */ /* 0x040ff00000001868 */
[C---:B------:R-:W-:Y:S01]  /*1eb0*/  HMMA.16816.F32 R100, R64.reuse, R54, R100 ;  /* 0x000000364064723c */ /* 0x040fe20000001864 */
[----:B------:R-:W2:Y:S07]  /*1ec0*/  LDSM.16.M88.4 R52, [R164+0x5800] ;  /* 0x00580000a434783b */ /* 0x000eae0000000200 */
[C---:B------:R-:W-:Y:S08]  /*1ed0*/  HMMA.16816.F32 R96, R64.reuse, R72, R96 ;  /* 0x000000484060723c */ /* 0x040ff00000001860 */
[C---:B------:R-:W-:Y:S01]  /*1ee0*/  HMMA.16816.F32 R92, R64.reuse, R74, R92 ;  /* 0x0000004a405c723c */ /* 0x040fe2000000185c */
[----:B------:R-:W4:Y:S07]  /*1ef0*/  LDSM.16.M88.4 R72, [R164+0x6800] ;  /* 0x00680000a448783b */ /* 0x000f2e0000000200 */
[C---:B------:R-:W-:Y:S08]  /*1f00*/  HMMA.16816.F32 R88, R64.reuse, R68, R88 ;  /* 0x000000444058723c */ /* 0x040ff00000001858 */
[C---:B------:R-:W-:Y:S01]  /*1f10*/  HMMA.16816.F32 R84, R64.reuse, R70, R84 ;  /* 0x000000464054723c */ /* 0x040fe20000001854 */
[----:B------:R-:W5:Y:S07]  /*1f20*/  LDSM.16.M88.4 R68, [R164+0x6c00] ;  /* 0x006c0000a444783b */ /* 0x000f6e0000000200 */
[C---:B---3--:R-:W-:Y:S08]  /*1f30*/  HMMA.16816.F32 R44, R64.reuse, R112, R44 ;  /* 0x00000070402c723c */ /* 0x048ff0000000182c */
[----:B------:R-:W-:Y:S01]  /*1f40*/  HMMA.16816.F32 R40, R64, R114, R40 ;  /* 0x000000724028723c */ /* 0x000fe20000001828 */
[----:B------:R-:W-:Y:S04]  /*1f50*/  LDSM.16.M88.4 R64, [R163+0x1000] ;  /* 0x00100000a340783b */ /* 0x000fe80000000200 */
[----:B------:R-:W-:Y:S03]  /*1f60*/  LDSM.16.M88.4 R112, [R164+0x8800] ;  /* 0x00880000a470783b */ /* 0x000fe60000000200 */
[C---:B-1----:R-:W-:Y:S08]  /*1f70*/  HMMA.16816.F32 R36, R48.reuse, R56, R36 ;  /* 0x000000383024723c */ /* 0x042ff00000001824 */
[C---:B------:R-:W-:Y:S08]  /*1f80*/  HMMA.16816.F32 R44, R48.reuse, R60, R44 ;  /* 0x0000003c302c723c */ /* 0x040ff0000000182c */
[C---:B------:R-:W-:Y:S01]  /*1f90*/  HMMA.16816.F32 R40, R48.reuse, R62, R40 ;  /* 0x0000003e3028723c */ /* 0x040fe20000001828 */
[----:B------:R-:W1:Y:S07]  /*1fa0*/  LDSM.16.M88.4 R60, [R161+0x5000] ;  /* 0x00500000a13c783b */ /* 0x000e6e0000000200 */
[C---:B------:R-:W-:Y:S01]  /*1fb0*/  HMMA.16816.F32 R32, R48.reuse, R58, R32 ;  /* 0x0000003a3020723c */ /* 0x040fe20000001820 */
[----:B------:R-:W3:Y:S07]  /*1fc0*/  LDSM.16.M88.4 R56, [R161+0x5400] ;  /* 0x00540000a138783b */ /* 0x000eee0000000200 */
        /* <DEDUP_REMOVED lines=16> */
[----:B------:R-:W-:Y:S01]  /*20d0*/  HMMA.16816.F32 R84, R48, R70, R84 ;  /* 0x000000463054723c */ /* 0x000fe20000001854 */
[----:B------:R-:W4:Y:S04]  /*20e0*/  LDSM.16.M88.4 R48, [R161+0x6000] ;  /* 0x00600000a130783b */ /* 0x000f280000000200 */
[----:B------:R-:W5:Y:S03]  /*20f0*/  LDSM.16.M88.4 R68, [R161+0x6c00] ;  /* 0x006c0000a144783b */ /* 0x000f660000000200 */
        /* <DEDUP_REMOVED lines=8> */
[----:B------:R-:W2:Y:S07]  /*2180*/  LDSM.16.M88.4 R52, [R164+0x7800] ;  /* 0x00780000a434783b */ /* 0x000eae0000000200 */
[C---:B----4-:R-:W-:Y:S08]  /*2190*/  HMMA.16816.F32 R12, R64.reuse, R48, R12 ;  /* 0x00000030400c723c */ /* 0x050ff0000000180c */
        /* <DEDUP_REMOVED lines=11> */
[C---:B-----5:R-:W-:Y:S08]  /*2250*/  HMMA.16816.F32 R88, R64.reuse, R68, R88 ;  /* 0x000000444058723c */ /* 0x060ff00000001858 */
[----:B------:R-:W-:Y:S01]  /*2260*/  HMMA.16816.F32 R84, R64, R70, R84 ;  /* 0x000000464054723c */ /* 0x000fe20000001854 */
[----:B------:R-:W5:Y:S04]  /*2270*/  LDSM.16.M88.4 R68, [R161+0x7800] ;  /* 0x00780000a144783b */ /* 0x000f680000000200 */
        /* <DEDUP_REMOVED lines=11> */
[----:B------:R-:W-:Y:S01]  /*2330*/  HMMA.16816.F32 R16, R120, R50, R16 ;  /* 0x000000327810723c */ /* 0x000fe20000001810 */
[----:B------:R-:W4:Y:S01]  /*2340*/  LDSM.16.M88.4 R48, [R161+0x8c00] ;  /* 0x008c0000a130783b */ /* 0x000f220000000200 */
[----:B------:R-:W-:Y:S01]  /*2350*/  ISETP.NE.AND P0, PT, R6, 0x1, PT ;  /* 0x000000010600780c */ /* 0x000fe20003f05270 */
[----:B------:R-:W-:-:S05]  /*2360*/  DEPBAR.LE SB0, 0x0 ;  /* 0x000080000000791a */ /* 0x000fca0000000000 */
        /* <DEDUP_REMOVED lines=8> */
[----:B------:R-:W-:Y:S01]  /*23f0*/  BSSY.RECONVERGENT B1, `(.L_x_2896) ;  /* 0x0000078000017945 */ /* 0x000fe20003800200 */
[C---:B------:R-:W-:Y:S01]  /*2400*/  SHF.L.U64.HI R117, R132.reuse, 0x5, R133 ;  /* 0x0000000584757819 */ /* 0x040fe20000010285 */
[----:B------:R-:W-:Y:S01]  /*2410*/  IMAD.SHL.U32 R118, R132, 0x20, RZ ;  /* 0x0000002084767824 */ /* 0x000fe200078e00ff */
[C---:B------:R-:W-:Y:S01]  /*2420*/  SHF.L.U64.HI R179, R128.reuse, 0x5, R129 ;  /* 0x0000000580b37819 */ /* 0x040fe20000010281 */
[----:B------:R-:W-:-:S03]  /*2430*/  IMAD.SHL.U32 R178, R128, 0x20, RZ ;  /* 0x0000002080b27824 */ /* 0x000fc600078e00ff */
        /* <DEDUP_REMOVED lines=8> */
[C---:B-1----:R-:W-:Y:S08]  /*24c0*/  HMMA.16816.F32 R12, R80.reuse, R60, R12 ;  /* 0x0000003c500c723c */ /* 0x042ff0000000180c */
[C---:B------:R-:W-:Y:S08]  /*24d0*/  HMMA.16816.F32 R8, R80.reuse, R62, R8 ;  /* 0x0000003e5008723c */ /* 0x040ff00000001808 */
[C---:B---3--:R-:W-:Y:S08]  /*24e0*/  HMMA.16816.F32 R104, R80.reuse, R56, R104 ;  /* 0x000000385068723c */ /* 0x048ff00000001868 */
[C---:B------:R-:W-:Y:S08]  /*24f0*/  HMMA.16816.F32 R100, R80.reuse, R58, R100 ;  /* 0x0000003a5064723c */ /* 0x040ff00000001864 */
[C---:B--2---:R-:W-:Y:S08]  /*2500*/  HMMA.16816.F32 R96, R80.reuse, R52, R96 ;  /* 0x000000345060723c */ /* 0x044ff00000001860 */
        /* <DEDUP_REMOVED lines=18> */
.L_x_2899:
[----:B------:R-:W2:Y:S01]  /*2630*/  LD.E R55, desc[UR4][R2.64+0x170] ;  /* 0x0001700402377980 */ /* 0x000ea2000c101900 */
[C---:B------:R-:W-:Y:S02]  /*2640*/  LEA R52, R6.reuse, 0xffffff00, 0x7 ;  /* 0xffffff0006347811 */ /* 0x040fe400078e38ff */
[----:B------:R-:W-:Y:S02]  /*2650*/  LEA R54, R6, 0xffffff80, 0x7 ;  /* 0xffffff8006367811 */ /* 0x000fe400078e38ff */
[----:B------:R-:W-:Y:S02]  /*2660*/  IABS R0, R52 ;  /* 0x0000003400007213 */ /* 0x000fe40000000000 */
[----:B------:R-:W-:Y:S02]  /*2670*/  IABS R48, R54 ;  /* 0x0000003600307213 */ /* 0x000fe40000000000 */
[-C--:B--2---:R-:W-:Y:S02]  /*2680*/  IABS R50, R55.reuse ;  /* 0x0000003700327213 */ /* 0x084fe40000000000 */
[----:B------:R-:W-:-:S02]  /*2690*/  IABS R49, R55 ;  /* 0x0000003700317213 */ /* 0x000fc40000000000 */
[----:B------:R-:W1:Y:S01]  /*26a0*/  I2F.RP R51, R50 ;  /* 0x0000003200337306 */ /* 0x000e620000209400 */
[-C--:B------:R-:W-:Y:S02]  /*26b0*/  LOP3.LUT R52, R52, R55.reuse, RZ, 0x3c, !PT ;  /* 0x0000003734347212 */ /* 0x080fe400078e3cff */
[----:B------:R-:W-:Y:S01]  /*26c0*/  IMAD.MOV R49, RZ, RZ, -R49 ;  /* 0x000000ffff317224 */ /* 0x000fe200078e0a31 */
[----:B------:R-:W-:Y:S02]  /*26d0*/  LOP3.LUT R54, R54, R55, RZ, 0x3c, !PT ;  /* 0x0000003736367212 */ /* 0x000fe400078e3cff */
[----:B------:R-:W-:Y:S02]  /*26e0*/  ISETP.GE.AND P1, PT, R52, RZ, PT ;  /* 0x000000ff3400720c */ /* 0x000fe40003f26270 */
[----:B------:R-:W-:Y:S01]  /*26f0*/  ISETP.GE.AND P3, PT, R54, RZ, PT ;  /* 0x000000ff3600720c */ /* 0x000fe20003f66270 */
        /* <DEDUP_REMOVED lines=9> */
[----:B------:R-:W-:Y:S01]  /*2790*/  IMAD R57, R51, R49, R0 ;  /* 0x0000003133397224 */ /* 0x000fe200078e0200 */
[----:B------:R-:W-:Y:S01]  /*27a0*/  LOP3.LUT R0, RZ, R55, RZ, 0x33, !PT ;  /* 0x00000037ff007212 */ /* 0x000fe200078e33ff */
[----:B------:R-:W-:-:S03]  /*27b0*/  IMAD R49, R53, R49, R48 ;  /* 0x0000003135317224 */ /* 0x000fc600078e0230 */
        /* <DEDUP_REMOVED lines=36> */
.L_x_2900:
[----:B------:R-:W-:Y:S05]  /*2a00*/  BSYNC.RECONVERGENT B0 ;  /* 0x0000000000007941 */ /* 0x000fea0003800200 */
.L_x_2898:
[C---:B------:R-:W-:Y:S01]  /*2a10*/  LEA R52, P1, R178.reuse, R170, 0x1 ;  /* 0x000000aab2347211 */ /* 0x040fe200078208ff */
[----:B------:R-:W-:Y:S01]  /*2a20*/  @!PT LDS RZ, [RZ] ;  /* 0x00000000fffff984 */ /* 0x000fe20000000800 */
[----:B------:R-:W-:Y:S01]  /*2a30*/  @!PT LDS RZ, [RZ] ;  /* 0x00000000fffff984 */ /* 0x000fe20000000800 */
[----:B------:R-:W-:Y:S01]  /*2a40*/  @!PT LDS RZ, [RZ] ;  /* 0x00000000fffff984 */ /* 0x000fe20000000800 */
[----:B------:R1:W-:Y:S03]  /*2a50*/  LDGSTS.E.BYPASS.LTC128B.128 [R175+0x3000], desc[UR4][R170.64] ;  /* 0x03000000aaaf7fae */ /* 0x0003e6000b981a04 */
[----:B------:R-:W-:Y:S01]  /*2a60*/  LEA.HI.X R53, R178, R171, R179, 0x1, P1 ;  /* 0x000000abb2357211 */ /* 0x000fe200008f0cb3 */
[----:B------:R1:W-:Y:S01]  /*2a70*/  LDGSTS.E.BYPASS.LTC128B.128 [R175+0x5000], desc[UR4][R170.64+0x40] ;  /* 0x05000040aaaf7fae */ /* 0x0003e2000b981a04 */
[----:B------:R-:W-:-:S03]  /*2a80*/  IADD3 R50, P1, PT, R168, R52, RZ ;  /* 0x00000034a8327210 */ /* 0x000fc60007f3e0ff */
[----:B------:R1:W-:Y:S02]  /*2a90*/  LDGSTS.E.BYPASS.LTC128B.128 [R175+0x7000], desc[UR4][R170.64+0x80] ;  /* 0x07000080aaaf7fae */ /* 0x0003e4000b981a04 */
[C---:B------:R-:W-:Y:S01]  /*2aa0*/  IMAD.X R51, R169.reuse, 0x1, R53, P1 ;  /* 0x00000001a9337824 */ /* 0x040fe200008e0635 */
[----:B------:R-:W-:Y:S01]  /*2ab0*/  IADD3 R48, P1, PT, R168, R50, RZ ;  /* 0x00000032a8307210 */ /* 0x000fe20007f3e0ff */
[----:B------:R1:W-:Y:S04]  /*2ac0*/  LDGSTS.E.BYPASS.LTC128B.128 [R175+0x3800], desc[UR4][R52.64] ;  /* 0x0380000034af7fae */ /* 0x0003e8000b981a04 */
        /* <DEDUP_REMOVED lines=10> */
.L_x_2897:
[----:B------:R-:W-:Y:S05]  /*2b70*/  BSYNC.RECONVERGENT B1 ;  /* 0x0000000000017941 */ /* 0x000fea0003800200 */
.L_x_2896:
        /* <DEDUP_REMOVED lines=34> */
[----:B------:R-:W1:Y:S03]  /*2da0*/  SHFL.BFLY PT, R51, R50, 0x2, 0x1f ;  /* 0x0c401f0032337f89 */ /* 0x000e6600000e0000 */
[----:B------:R-:W-:Y:S01]  /*2db0*/  LEA R162, R4, R7, 0x1 ;  /* 0x0000000704a27211 */ /* 0x000fe200078e08ff */
[----:B------:R-:W3:Y:S03]  /*2dc0*/  SHFL.BFLY PT, R49, R48, 0x2, 0x1f ;  /* 0x0c401f0030317f89 */ /* 0x000ee600000e0000 */
[----:B------:R-:W-:Y:S01]  /*2dd0*/  IADD3 R160, PT, PT, R5, R162, RZ ;  /* 0x000000a205a07210 */ /* 0x000fe20007ffe0ff */
        /* <DEDUP_REMOVED lines=10> */
[----:B------:R-:W-:Y:S01]  /*2e80*/  LDSM.16.MT88.4 R120, [R160+0xd000] ;  /* 0x00d00000a078783b */ /* 0x000fe20000004200 */
[----:B-1----:R-:W-:-:S02]  /*2e90*/  FMNMX.FTZ R0, R51, R0, !PT ;  /* 0x0000000033007209 */ /* 0x002fc40007810000 */
        /* <DEDUP_REMOVED lines=18> */
[----:B------:R-:W1:Y:S01]  /*2fc0*/  LDSM.16.MT88.4 R40, [R162+0x9000] ;  /* 0x00900000a228783b */ /* 0x000e620000004200 */
[-CC-:B------:R-:W-:Y:S01]  /*2fd0*/  FFMA.FTZ R127, R39, R124.reuse, -R119.reuse ;  /* 0x0000007c277f7223 */ /* 0x180fe20000010877 */
[-C--:B------:R-:W-:Y:S01]  /*2fe0*/  FFMA.FTZ R128, R34, R124.reuse, -R119 ;  /* 0x0000007c22807223 */ /* 0x080fe20000010877 */
[-CC-:B------:R-:W-:Y:S01]  /*2ff0*/  FFMA.FTZ R7, R36, R124.reuse, -R129.reuse ;  /* 0x0000007c24077223 */ /* 0x180fe20000010881 */
[-CC-:B------:R-:W-:Y:S01]  /*3000*/  FFMA.FTZ R130, R37, R124.reuse, -R129.reuse ;  /* 0x0000007c25827223 */ /* 0x180fe20000010881 */
[-CC-:B------:R-:W-:Y:S01]  /*3010*/  FFMA.FTZ R5, R32, R124.reuse, -R129.reuse ;  /* 0x0000007c20057223 */ /* 0x180fe20000010881 */
[-C--:B------:R-:W-:Y:S01]  /*3020*/  FFMA.FTZ R132, R33, R124.reuse, -R129 ;  /* 0x0000007c21847223 */ /* 0x080fe20000010881 */
[----:B------:R-:W2:Y:S01]  /*3030*/  MUFU.EX2 R135, R135 ;  /* 0x0000008700877308 */ /* 0x000ea20000000800 */
[-C--:B------:R-:W-:Y:S01]  /*3040*/  FFMA.FTZ R131, R35, R124.reuse, -R119 ;  /* 0x0000007c23837223 */ /* 0x080fe20000010877 */
[-CC-:B------:R-:W-:Y:S01]  /*3050*/  FFMA.FTZ R133, R29, R124.reuse, -R129.reuse ;  /* 0x0000007c1d857223 */ /* 0x180fe20000010881 */
[-CC-:B------:R-:W-:Y:S01]  /*3060*/  FFMA.FTZ R142, R20, R124.reuse, -R129.reuse ;  /* 0x0000007c148e7223 */ /* 0x180fe20000010881 */
[-CC-:B------:R-:W-:Y:S01]  /*3070*/  FFMA.FTZ R143, R21, R124.reuse, -R129.reuse ;  /* 0x0000007c158f7223 */ /* 0x180fe20000010881 */
[-C--:B------:R-:W-:Y:S01]  /*3080*/  FFMA.FTZ R140, R17, R124.reuse, -R129 ;  /* 0x0000007c118c7223 */ /* 0x080fe20000010881 */
[-CC-:B------:R-:W-:Y:S01]  /*3090*/  FFMA.FTZ R141, R19, R124.reuse, -R119.reuse ;  /* 0x0000007c138d7223 */ /* 0x180fe20000010877 */
[-CC-:B------:R-:W-:Y:S01]  /*30a0*/  FFMA.FTZ R145, R14, R124.reuse, -R119.reuse ;  /* 0x0000007c0e917223 */ /* 0x180fe20000010877 */
[----:B------:R-:W-:Y:S01]  /*30b0*/  MUFU.EX2 R136, R136 ;  /* 0x0000008800887308 */ /* 0x000fe20000000800 */
[-C--:B------:R-:W-:Y:S01]  /*30c0*/  FFMA.FTZ R146, R15, R124.reuse, -R119 ;  /* 0x0000007c0f927223 */ /* 0x080fe20000010877 */
[-CC-:B------:R-:W-:Y:S01]  /*30d0*/  FFMA.FTZ R150, R12, R124.reuse, -R129.reuse ;  /* 0x0000007c0c967223 */ /* 0x180fe20000010881 */
[-C--:B------:R-:W-:Y:S01]  /*30e0*/  FFMA.FTZ R151, R13, R124.reuse, -R129 ;  /* 0x0000007c0d977223 */ /* 0x080fe20000010881 */
[-C--:B------:R-:W-:Y:S01]  /*30f0*/  FFMA.FTZ R144, R10, R124.reuse, -R119 ;  /* 0x0000007c0a907223 */ /* 0x080fe20000010877 */
[----:B------:R-:W-:Y:S01]  /*3100*/  LDSM.16.MT88.4 R12, [R160+0xa000] ;  /* 0x00a00000a00c783b */ /* 0x000fe20000004200 */
[-CC-:B------:R-:W-:Y:S01]  /*3110*/  FFMA.FTZ R147, R8, R124.reuse, -R129.reuse ;  /* 0x0000007c08937223 */ /* 0x180fe20000010881 */
[----:B------:R-:W-:Y:S01]  /*3120*/  FFMA.FTZ R148, R9, R124, -R129 ;  /* 0x0000007c09947223 */ /* 0x000fe20000010881 */
[----:B------:R-:W3:Y:S01]  /*3130*/  MUFU.EX2 R125, R125 ;  /* 0x0000007d007d7308 */ /* 0x000ee20000000800 */
[----:B--2---:R-:W-:Y:S01]  /*3140*/  F2FP.F16.F32.PACK_AB R113, R135, R134 ;  /* 0x000000868771723e */ /* 0x004fe200000000ff */
        /* <DEDUP_REMOVED lines=8> */
[-C--:B------:R-:W-:Y:S01]  /*31d0*/  FFMA.FTZ R101, R101, R124.reuse, -R129 ;  /* 0x0000007c65657223 */ /* 0x080fe20000010881 */
[-C--:B------:R-:W-:Y:S01]  /*31e0*/  FFMA.FTZ R103, R103, R124.reuse, -R119 ;  /* 0x0000007c67677223 */ /* 0x080fe20000010877 */
[----:B------:R-:W-:Y:S01]  /*31f0*/  FADD.FTZ R135, R134, R135 ;  /* 0x0000008786877221 */ /* 0x000fe20000010000 */
[-C--:B------:R-:W-:Y:S01]  /*3200*/  FFMA.FTZ R134, R94, R124.reuse, -R119 ;  /* 0x0000007c5e867223 */ /* 0x080fe20000010877 */
[-C--:B------:R-:W-:Y:S01]  /*3210*/  FFMA.FTZ R156, R93, R124.reuse, -R129 ;  /* 0x0000007c5d9c7223 */ /* 0x080fe20000010881 */
[----:B------:R-:W-:Y:S01]  /*3220*/  FFMA.FTZ R157, R95, R124, -R119 ;  /* 0x0000007c5f9d7223 */ /* 0x000fe20000010877 */
[----:B------:R-:W2:Y:S01]  /*3230*/  MUFU.EX2 R138, R138 ;  /* 0x0000008a008a7308 */ /* 0x000ea20000000800 */
[----:B---3--:R-:W-:Y:S01]  /*3240*/  F2FP.F16.F32.PACK_AB R115, R125, R136 ;  /* 0x000000887d73723e */ /* 0x008fe200000000ff */
        /* <DEDUP_REMOVED lines=8> */
[----:B------:R-:W-:-:S06]  /*32d0*/  FFMA.FTZ R84, R84, R124, -R129 ;  /* 0x0000007c54547223 */ /* 0x000fcc0000010881 */
[----:B------:R-:W3:Y:S01]  /*32e0*/  MUFU.EX2 R4, R4 ;  /* 0x0000000400047308 */ /* 0x000ee20000000800 */
[----:B--2---:R-:W-:Y:S01]  /*32f0*/  F2FP.F16.F32.PACK_AB R112, R138, R137 ;  /* 0x000000898a70723e */ /* 0x004fe200000000ff */
[----:B------:R-:W-:Y:S01]  /*3300*/  FADD.FTZ R138, R137, R138 ;  /* 0x0000008a898a7221 */ /* 0x000fe20000010000 */
[----:B------:R-:W-:-:S05]  /*3310*/  FFMA.FTZ R137, R96, R124, -R129 ;  /* 0x0000007c60897223 */ /* 0x000fca0000010881 */
[----:B------:R-:W-:Y:S08]  /*3320*/  MUFU.EX2 R126, R126 ;  /* 0x0000007e007e7308 */ /* 0x000ff00000000800 */
[----:B------:R-:W2:Y:S01]  /*3330*/  MUFU.EX2 R127, R127 ;  /* 0x0000007f007f7308 */ /* 0x000ea20000000800 */
[----:B---3--:R-:W-:-:S07]  /*3340*/  F2FP.F16.F32.PACK_AB R114, R4, R139 ;  /* 0x0000008b0472723e */ /* 0x008fce00000000ff */
[----:B------:R-:W-:Y:S01]  /*3350*/  MUFU.EX2 R128, R128 ;  /* 0x0000008000807308 */ /* 0x000fe20000000800 */
[C---:B------:R-:W-:Y:S07]  /*3360*/  HMMA.16816.F32 R36, R112.reuse, R52, RZ ;  /* 0x000000347024723c */ /* 0x040fee00000018ff */
[----:B------:R-:W-:Y:S01]  /*3370*/  MUFU.EX2 R7, R7 ;  /* 0x0000000700077308 */ /* 0x000fe20000000800 */
[----:B------:R-:W-:Y:S01]  /*3380*/  HMMA.16816.F32 R32, R112, R54, RZ ;  /* 0x000000367020723c */ /* 0x000fe200000018ff */
[----:B------:R-:W3:Y:S01]  /*3390*/  LDSM.16.MT88.4 R52, [R162+0xd000] ;  /* 0x00d00000a234783b */ /* 0x000ee20000004200 */
[----:B--2---:R-:W-:-:S05]  /*33a0*/  F2FP.F16.F32.PACK_AB R109, R127, R126 ;  /* 0x0000007e7f6d723e */ /* 0x004fca00000000ff */
[----:B------:R-:W2:Y:S01]  /*33b0*/  MUFU.EX2 R130, R130 ;  /* 0x0000008200827308 */ /* 0x000ea20000000800 */
[C---:B------:R-:W-:Y:S07]  /*33c0*/  HMMA.16816.F32 R72, R112.reuse, R68, RZ ;  /* 0x000000447048723c */ /* 0x040fee00000018ff */
[----:B------:R-:W-:Y:S01]  /*33d0*/  MUFU.EX2 R5, R5 ;  /* 0x0000000500057308 */ /* 0x000fe20000000800 */
[C---:B------:R-:W-:Y:S07]  /*33e0*/  HMMA.16816.F32 R64, R112.reuse, R60, RZ ;  /* 0x0000003c7040723c */ /* 0x040fee00000018ff */
[----:B------:R-:W4:Y:S01]  /*33f0*/  MUFU.EX2 R132, R132 ;  /* 0x0000008400847308 */ /* 0x000f220000000800 */
[----:B------:R-:W-:Y:S01]  /*3400*/  HMMA.16816.F32 R68, R112, R70, RZ ;  /* 0x000000467044723c */ /* 0x000fe200000018ff */
[----:B--2---:R-:W-:-:S06]  /*3410*/  F2FP.F16.F32.PACK_AB R108, R130, R7 ;  /* 0x00000007826c723e */ /* 0x004fcc00000000ff */
[----:B------:R-:W2:Y:S01]  /*3420*/  MUFU.EX2 R131, R131 ;  /* 0x0000008300837308 */ /* 0x000ea20000000800 */
[C---:B------:R-:W-:Y:S07]  /*3430*/  HMMA.16816.F32 R60, R112.reuse, R62, RZ ;  /* 0x0000003e703c723c */ /* 0x040fee00000018ff */
[----:B------:R-:W-:Y:S01]  /*3440*/  MUFU.EX2 R133, R133 ;  /* 0x0000008500857308 */ /* 0x000fe20000000800 */
[----:B----4-:R-:W-:Y:S01]  /*3450*/  F2FP.F16.F32.PACK_AB R110, R132, R5 ;  /* 0x00000005846e723e */ /* 0x010fe200000000ff */
[C---:B-1----:R-:W-:Y:S06]  /*3460*/  HMMA.16816.F32 R44, R112.reuse, R40, RZ ;  /* 0x00000028702c723c */ /* 0x042fec00000018ff */
[----:B------:R-:W-:Y:S01]  /*3470*/  MUFU.EX2 R142, R142 ;  /* 0x0000008e008e7308 */ /* 0x000fe20000000800 */
[----:B--2---:R-:W-:Y:S01]  /*3480*/  F2FP.F16.F32.PACK_AB R111, R131, R128 ;  /* 0x00000080836f723e */ /* 0x004fe200000000ff */
[----:B------:R-:W-:Y:S06]  /*3490*/  HMMA.16816.F32 R40, R112, R42, RZ ;  /* 0x0000002a7028723c */ /* 0x000fec00000018ff */
[----:B------:R-:W-:Y:S02]  /*34a0*/  MUFU.EX2 R143, R143 ;  /* 0x0000008f008f7308 */ /* 0x000fe40000000800 */
[C---:B------:R-:W-:Y:S06]  /*34b0*/  HMMA.16816.F32 R72, R108.reuse, R80, R72 ;  /* 0x000000506c48723c */ /* 0x040fec0000001848 */
[----:B------:R-:W-:Y:S02]  /*34c0*/  MUFU.EX2 R140, R140 ;  /* 0x0000008c008c7308 */ /* 0x000fe40000000800 */
[C---:B------:R-:W-:Y:S01]  /*34d0*/  HMMA.16816.F32 R68, R108.reuse, R82, R68 ;  /* 0x000000526c44723c */ /* 0x040fe20000001844 */
[----:B------:R-:W1:Y:S05]  /*34e0*/  LDSM.16.MT88.4 R80, [R162+0xd400] ;  /* 0x00d40000a250783b */ /* 0x000e6a0000004200 */
[----:B------:R-:W-:Y:S02]  /*34f0*/  MUFU.EX2 R141, R141 ;  /* 0x0000008d008d7308 */ /* 0x000fe40000000800 */
[C---:B------:R-:W-:Y:S06]  /*3500*/  HMMA.16816.F32 R64, R108.reuse, R76, R64 ;  /* 0x0000004c6c40723c */ /* 0x040fec0000001840 */
[----:B------:R-:W-:Y:S02]  /*3510*/  MUFU.EX2 R145, R145 ;  /* 0x0000009100917308 */ /* 0x000fe40000000800 */
[C---:B------:R-:W-:Y:S01]  /*3520*/  HMMA.16816.F32 R60, R108.reuse, R78, R60 ;  /* 0x0000004e6c3c723c */ /* 0x040fe2000000183c */
[----:B------:R-:W2:Y:S05]  /*3530*/  LDSM.16.MT88.4 R76, [R160+0xd400] ;  /* 0x00d40000a04c783b */ /* 0x000eaa0000004200 */
[----:B------:R-:W4:Y:S02]  /*3540*/  MUFU.EX2 R146, R146 ;  /* 0x0000009200927308 */ /* 0x000f240000000800 */
[C---:B------:R-:W-:Y:S06]  /*3550*/  HMMA.16816.F32 R44, R108.reuse, R56, R44 ;  /* 0x000000386c2c723c */ /* 0x040fec000000182c */
[----:B------:R-:W-:Y:S02]  /*3560*/  MUFU.EX2 R144, R144 ;  /* 0x0000009000907308 */ /* 0x000fe40000000800 */
[C---:B------:R-:W-:Y:S06]  /*3570*/  HMMA.16816.F32 R40, R108.reuse, R58, R40 ;  /* 0x0000003a6c28723c */ /* 0x040fec0000001828 */
[----:B------:R-:W-:Y:S01]  /*3580*/  MUFU.EX2 R150, R150 ;  /* 0x0000009600967308 */ /* 0x000fe20000000800 */
[----:B----4-:R-:W-:Y:S01]  /*3590*/  F2FP.F16.F32.PACK_AB R9, R146, R145 ;  /* 0x000000919209723e */ /* 0x010fe200000000ff */
[C---:B------:R-:W-:Y:S06]  /*35a0*/  HMMA.16816.F32 R36, R108.reuse, R48, R36 ;  /* 0x000000306c24723c */ /* 0x040fec0000001824 */
[----:B------:R-:W4:Y:S02]  /*35b0*/  MUFU.EX2 R151, R151 ;  /* 0x0000009700977308 */ /* 0x000f240000000800 */
[----:B------:R-:W-:Y:S06]  /*35c0*/  HMMA.16816.F32 R32, R108, R50, R32 ;  /* 0x000000326c20723c */ /* 0x000fec0000001820 */
[----:B------:R-:W-:Y:S02]  /*35d0*/  MUFU.EX2 R147, R147 ;  /* 0x0000009300937308 */ /* 0x000fe40000000800 */
[C---:B---3--:R-:W-:Y:S06]  /*35e0*/  HMMA.16816.F32 R56, R112.reuse, R52, RZ ;  /* 0x000000347038723c */ /* 0x048fec00000018ff */
[----:B------:R-:W3:Y:S01]  /*35f0*/  MUFU.EX2 R148, R148 ;  /* 0x0000009400947308 */ /* 0x000ee20000000800 */
[----:B----4-:R-:W-:Y:S01]  /*3600*/  F2FP.F16.F32.PACK_AB R8, R151, R150 ;  /* 0x000000969708723e */ /* 0x010fe200000000ff */
[C---:B------:R-:W-:Y:S06]  /*3610*/  HMMA.16816.F32 R52, R112.reuse, R54, RZ ;  /* 0x000000367034723c */ /* 0x040fec00000018ff */
[----:B------:R-:W4:Y:S02]  /*3620*/  MUFU.EX2 R149, R149 ;  /* 0x0000009500957308 */ /* 0x000f240000000800 */
[----:B------:R-:W-:Y:S01]  /*3630*/  HMMA.16816.F32 R48, R112, R120, RZ ;  /* 0x000000787030723c */ /* 0x000fe200000018ff */
[-C--:B------:R-:W-:Y:S01]  /*3640*/  FFMA.FTZ R120, R26, R124.reuse, -R119 ;  /* 0x0000007c1a787223 */ /* 0x080fe20000010877 */
[----:B------:R-:W-:-:S04]  /*3650*/  FFMA.FTZ R121, R24, R124, -R129 ;  /* 0x0000007c18797223 */ /* 0x000fc80000010881 */
[----:B------:R-:W-:Y:S01]  /*3660*/  MUFU.EX2 R152, R152 ;  /* 0x0000009800987308 */ /* 0x000fe20000000800 */
[----:B---3--:R-:W-:Y:S01]  /*3670*/  F2FP.F16.F32.PACK_AB R10, R148, R147 ;  /* 0x00000093940a723e */ /* 0x008fe200000000ff */
[----:B------:R-:W-:Y:S01]  /*3680*/  HMMA.16816.F32 R112, R112, R122, RZ ;  /* 0x0000007a7070723c */ /* 0x000fe200000018ff */
[-C--:B------:R-:W-:Y:S01]  /*3690*/  FFMA.FTZ R122, R25, R124.reuse, -R129 ;  /* 0x0000007c197a7223 */ /* 0x080fe20000010881 */
[----:B------:R-:W-:-:S04]  /*36a0*/  FFMA.FTZ R123, R27, R124, -R119 ;  /* 0x0000007c1b7b7223 */ /* 0x000fc80000010877 */
[----:B------:R-:W-:Y:S01]  /*36b0*/  MUFU.EX2 R120, R120 ;  /* 0x0000007800787308 */ /* 0x000fe20000000800 */
[----:B----4-:R-:W-:Y:S01]  /*36c0*/  F2FP.F16.F32.PACK_AB R11, R149, R144 ;  /* 0x00000090950b723e */ /* 0x010fe200000000ff */
[C---:B-1----:R-:W-:Y:S06]  /*36d0*/  HMMA.16816.F32 R56, R108.reuse, R80, R56 ;  /* 0x000000506c38723c */ /* 0x042fec0000001838 */
[----:B------:R-:W-:Y:S02]  /*36e0*/  MUFU.EX2 R121, R121 ;  /* 0x0000007900797308 */ /* 0x000fe40000000800 */
[C---:B------:R-:W-:Y:S01]  /*36f0*/  HMMA.16816.F32 R52, R108.reuse, R82, R52 ;  /* 0x000000526c34723c */ /* 0x040fe20000001834 */
[----:B------:R-:W-:Y:S05]  /*3700*/  LDSM.16.MT88.4 R80, [R162+0xc800] ;  /* 0x00c80000a250783b */ /* 0x000fea0000004200 */
[----:B------:R-:W1:Y:S02]  /*3710*/  MUFU.EX2 R122, R122 ;  /* 0x0000007a007a7308 */ /* 0x000e640000000800 */
[C---:B--2---:R-:W-:Y:S06]  /*3720*/  HMMA.16816.F32 R48, R108.reuse, R76, R48 ;  /* 0x0000004c6c30723c */ /* 0x044fec0000001830 */
[----:B------:R-:W2:Y:S02]  /*3730*/  MUFU.EX2 R123, R123 ;  /* 0x0000007b007b7308 */ /* 0x000ea40000000800 */
[----:B------:R-:W-:Y:S01]  /*3740*/  HMMA.16816.F32 R112, R108, R78, R112 ;  /* 0x0000004e6c70723c */ /* 0x000fe20000001870 */
[-CC-:B------:R-:W-:Y:S01]  /*3750*/  FFMA.FTZ R109, R30, R124.reuse, -R119.reuse ;  /* 0x0000007c1e6d7223 */ /* 0x180fe20000010877 */
[-C--:B------:R-:W-:Y:S01]  /*3760*/  FFMA.FTZ R108, R31, R124.reuse, -R119 ;  /* 0x0000007c1f6c7223 */ /* 0x080fe20000010877 */
[----:B------:R-:W-:Y:S01]  /*3770*/  FFMA.FTZ R110, R28, R124, -R129 ;  /* 0x0000007c1c6e7223 */ /* 0x000fe20000010881 */
[----:B------:R-:W-:Y:S02]  /*3780*/  LDSM.16.MT88.4 R76, [R162+0x9800] ;  /* 0x00980000a24c783b */ /* 0x000fe40000004200 */
[----:B------:R-:W-:Y:S01]  /*3790*/  MUFU.EX2 R153, R153 ;  /* 0x0000009900997308 */ /* 0x000fe20000000800 */
[----:B-1----:R-:W-:Y:S01]  /*37a0*/  F2FP.F16.F32.PACK_AB R26, R122, R121 ;  /* 0x000000797a1a723e */ /* 0x002fe200000000ff */
[----:B------:R-:W1:Y:S06]  /*37b0*/  LDSM.16.MT88.4 R28, [R160+0x9800] ;  /* 0x00980000a01c783b */ /* 0x000e6c0000004200 */
[----:B------:R-:W-:Y:S01]  /*37c0*/  MUFU.EX2 R109, R109 ;  /* 0x0000006d006d7308 */ /* 0x000fe20000000800 */
[----:B--2---:R-:W-:-:S07]  /*37d0*/  F2FP.F16.F32.PACK_AB R27, R123, R120 ;  /* 0x000000787b1b723e */ /* 0x004fce00000000ff */
[----:B------:R-:W2:Y:S08]  /*37e0*/  MUFU.EX2 R108, R108 ;  /* 0x0000006c006c7308 */ /* 0x000eb00000000800 */
[----:B------:R-:W3:Y:S08]  /*37f0*/  MUFU.EX2 R110, R110 ;  /* 0x0000006e006e7308 */ /* 0x000ef00000000800 */
[----:B------:R-:W-:Y:S01]  /*3800*/  MUFU.EX2 R102, R102 ;  /* 0x0000006600667308 */ /* 0x000fe20000000800 */
[----:B--2---:R-:W-:-:S07]  /*3810*/  F2FP.F16.F32.PACK_AB R25, R108, R109 ;  /* 0x0000006d6c19723e */ /* 0x004fce00000000ff */
[----:B------:R-:W-:Y:S01]  /*3820*/  MUFU.EX2 R154, R154 ;  /* 0x0000009a009a7308 */ /* 0x000fe20000000800 */
[----:B---3--:R-:W-:-:S07]  /*3830*/  F2FP.F16.F32.PACK_AB R24, R133, R110 ;  /* 0x0000006e8518723e */ /* 0x008fce00000000ff */
[C---:B-1----:R-:W-:Y:S01]  /*3840*/  HMMA.16816.F32 R36, R24.reuse, R28, R36 ;  /* 0x0000001c1824723c */ /* 0x042fe20000001824 */
[----:B------:R-:W-:Y:S07]  /*3850*/  MUFU.EX2 R155, R155 ;  /* 0x0000009b009b7308 */ /* 0x000fee0000000800 */
[C---:B------:R-:W-:Y:S01]  /*3860*/  HMMA.16816.F32 R32, R24.reuse, R30, R32 ;  /* 0x0000001e1820723c */ /* 0x040fe20000001820 */
[----:B------:R-:W1:Y:S01]  /*3870*/  LDSM.16.MT88.4 R28, [R160+0xb800] ;  /* 0x00b80000a01c783b */ /* 0x000e620000004200 */
[----:B------:R-:W-:Y:S06]  /*3880*/  MUFU.EX2 R100, R100 ;  /* 0x0000006400647308 */ /* 0x000fec0000000800 */
[C---:B------:R-:W-:Y:S02]  /*3890*/  HMMA.16816.F32 R44, R24.reuse, R76, R44 ;  /* 0x0000004c182c723c */ /* 0x040fe4000000182c */
[----:B------:R-:W-:Y:S06]  /*38a0*/  MUFU.EX2 R101, R101 ;  /* 0x0000006500657308 */ /* 0x000fec0000000800 */
[C---:B------:R-:W-:Y:S01]  /*38b0*/  HMMA.16816.F32 R40, R24.reuse, R78, R40 ;  /* 0x0000004e1828723c */ /* 0x040fe20000001828 */
[----:B------:R-:W2:Y:S01]  /*38c0*/  LDSM.16.MT88.4 R76, [R162+0xb800] ;  /* 0x00b80000a24c783b */ /* 0x000ea20000004200 */
[----:B------:R-:W-:Y:S08]  /*38d0*/  MUFU.EX2 R103, R103 ;  /* 0x0000006700677308 */ /* 0x000ff00000000800 */
[----:B------:R-:W-:Y:S08]  /*38e0*/  MUFU.EX2 R134, R134 ;  /* 0x0000008600867308 */ /* 0x000ff00000000800 */
[----:B------:R-:W-:Y:S01]  /*38f0*/  MUFU.EX2 R137, R137 ;  /* 0x0000008900897308 */ /* 0x000fe20000000800 */
[C---:B-1----:R-:W-:Y:S07]  /*3900*/  HMMA.16816.F32 R64, R24.reuse, R28, R64 ;  /* 0x0000001c1840723c */ /* 0x042fee0000001840 */
[----:B------:R-:W-:Y:S01]  /*3910*/  MUFU.EX2 R156, R156 ;  /* 0x0000009c009c7308 */ /* 0x000fe20000000800 */
[C---:B------:R-:W-:Y:S01]  /*3920*/  HMMA.16816.F32 R60, R24.reuse, R30, R60 ;  /* 0x0000001e183c723c */ /* 0x040fe2000000183c */
[----:B------:R-:W1:Y:S06]  /*3930*/  LDSM.16.MT88.4 R28, [R160+0xd800] ;  /* 0x00d80000a01c783b */ /* 0x000e6c0000004200 */
[----:B------:R-:W-:Y:S01]  /*3940*/  MUFU.EX2 R157, R157 ;  /* 0x0000009d009d7308 */ /* 0x000fe20000000800 */
[C---:B--2---:R-:W-:Y:S07]  /*3950*/  HMMA.16816.F32 R72, R24.reuse, R76, R72 ;  /* 0x0000004c1848723c */ /* 0x044fee0000001848 */
[----:B------:R-:W-:Y:S01]  /*3960*/  MUFU.EX2 R191, R191 ;  /* 0x000000bf00bf7308 */ /* 0x000fe20000000800 */
[C---:B------:R-:W-:Y:S01]  /*3970*/  HMMA.16816.F32 R68, R24.reuse, R78, R68 ;  /* 0x0000004e1844723c */ /* 0x040fe20000001844 */
[----:B------:R-:W2:Y:S07]  /*3980*/  LDSM.16.MT88.4 R76, [R162+0xd800] ;  /* 0x00d80000a24c783b */ /* 0x000eae0000004200 */
[----:B-1----:R-:W-:Y:S01]  /*3990*/  HMMA.16816.F32 R48, R24, R28, R48 ;  /* 0x0000001c1830723c */ /* 0x002fe20000001830 */
[-CC-:B------:R-:W-:Y:S01]  /*39a0*/  FFMA.FTZ R29, R22, R124.reuse, -R119.reuse ;  /* 0x0000007c161d7223 */ /* 0x180fe20000010877 */
[----:B------:R-:W-:-:S05]  /*39b0*/  FFMA.FTZ R28, R18, R124, -R119 ;  /* 0x0000007c121c7223 */ /* 0x000fca0000010877 */
[----:B------:R-:W-:Y:S01]  /*39c0*/  MUFU.EX2 R29, R29 ;  /* 0x0000001d001d7308 */ /* 0x000fe20000000800 */
[----:B------:R-:W-:Y:S01]  /*39d0*/  HMMA.16816.F32 R112, R24, R30, R112 ;  /* 0x0000001e1870723c */ /* 0x000fe20000001870 */
[-C--:B------:R-:W-:Y:S01]  /*39e0*/  FFMA.FTZ R30, R23, R124.reuse, -R119 ;  /* 0x0000007c171e7223 */ /* 0x080fe20000010877 */
[----:B------:R-:W-:Y:S01]  /*39f0*/  FFMA.FTZ R31, R16, R124, -R129 ;  /* 0x0000007c101f7223 */ /* 0x000fe20000010881 */
[----:B------:R-:W1:Y:S01]  /*3a00*/  LDSM.16.MT88.4 R20, [R160+0x9c00] ;  /* 0x009c0000a014783b */ /* 0x000e620000004200 */
[----:B------:R-:W-:-:S03]  /*3a10*/  F2FP.F16.F32.PACK_AB R16, R143, R142 ;  /* 0x0000008e8f10723e */ /* 0x000fc600000000ff */
[----:B------:R-:W3:Y:S01]  /*3a20*/  MUFU.EX2 R30, R30 ;  /* 0x0000001e001e7308 */ /* 0x000ee20000000800 */
[C---:B--2---:R-:W-:Y:S07]  /*3a30*/  HMMA.16816.F32 R56, R24.reuse, R76, R56 ;  /* 0x0000004c1838723c */ /* 0x044fee0000001838 */
[----:B------:R-:W2:Y:S01]  /*3a40*/  MUFU.EX2 R28, R28 ;  /* 0x0000001c001c7308 */ /* 0x000ea20000000800 */
[----:B------:R-:W-:Y:S01]  /*3a50*/  HMMA.16816.F32 R52, R24, R78, R52 ;  /* 0x0000004e1834723c */ /* 0x000fe20000001834 */
[----:B------:R-:W4:Y:S06]  /*3a60*/  LDSM.16.MT88.4 R24, [R162+0x9c00] ;  /* 0x009c0000a218783b */ /* 0x000f2c0000004200 */
[----:B------:R-:W5:Y:S01]  /*3a70*/  MUFU.EX2 R31, R31 ;  /* 0x0000001f001f7308 */ /* 0x000f620000000800 */
[----:B---3--:R-:W-:-:S02]  /*3a80*/  F2FP.F16.F32.PACK_AB R17, R30, R29 ;  /* 0x0000001d1e11723e */ /* 0x008fc400000000ff */
[----:B--2---:R-:W-:Y:S02]  /*3a90*/  F2FP.F16.F32.PACK_AB R19, R141, R28 ;  /* 0x0000001c8d13723e */ /* 0x004fe400000000ff */
[----:B-----5:R-:W-:-:S07]  /*3aa0*/  F2FP.F16.F32.PACK_AB R18, R140, R31 ;  /* 0x0000001f8c12723e */ /* 0x020fce00000000ff */
[C---:B-1----:R-:W-:Y:S08]  /*3ab0*/  HMMA.16816.F32 R36, R16.reuse, R20, R36 ;  /* 0x000000141024723c */ /* 0x042ff00000001824 */
[C---:B------:R-:W-:Y:S01]  /*3ac0*/  HMMA.16816.F32 R32, R16.reuse, R22, R32 ;  /* 0x000000161020723c */ /* 0x040fe20000001820 */
[----:B------:R-:W1:Y:S07]  /*3ad0*/  LDSM.16.MT88.4 R20, [R160+0xbc00] ;  /* 0x00bc0000a014783b */ /* 0x000e6e0000004200 */
[C---:B----4-:R-:W-:Y:S08]  /*3ae0*/  HMMA.16816.F32 R44, R16.reuse, R24, R44 ;  /* 0x00000018102c723c */ /* 0x050ff0000000182c */
[----:B------:R-:W-:Y:S01]  /*3af0*/  HMMA.16816.F32 R40, R16, R26, R40 ;  /* 0x0000001a1028723c */ /* 0x000fe20000001828 */
[----:B------:R-:W2:Y:S07]  /*3b00*/  LDSM.16.MT88.4 R24, [R162+0xbc00] ;  /* 0x00bc0000a218783b */ /* 0x000eae0000004200 */
[C---:B------:R-:W-:Y:S08]  /*3b10*/  HMMA.16816.F32 R36, R8.reuse, R12, R36 ;  /* 0x0000000c0824723c */ /* 0x040ff00000001824 */
[----:B------:R-:W-:Y:S01]  /*3b20*/  HMMA.16816.F32 R32, R8, R14, R32 ;  /* 0x0000000e0820723c */ /* 0x000fe20000001820 */
[----:B------:R-:W3:Y:S07]  /*3b30*/  LDSM.16.MT88.4 R12, [R160+0xc000] ;  /* 0x00c00000a00c783b */ /* 0x000eee0000004200 */
[C---:B-1----:R-:W-:Y:S08]  /*3b40*/  HMMA.16816.F32 R64, R16.reuse, R20, R64 ;  /* 0x000000141040723c */ /* 0x042ff00000001840 */
[C---:B------:R-:W-:Y:S01]  /*3b50*/  HMMA.16816.F32 R60, R16.reuse, R22, R60 ;  /* 0x00000016103c723c */ /* 0x040fe2000000183c */
[----:B------:R-:W1:Y:S07]  /*3b60*/  LDSM.16.MT88.4 R20, [R160+0xdc00] ;  /* 0x00dc0000a014783b */ /* 0x000e6e0000004200 */
[C---:B--2---:R-:W-:Y:S08]  /*3b70*/  HMMA.16816.F32 R72, R16.reuse, R24, R72 ;  /* 0x000000181048723c */ /* 0x044ff00000001848 */
[----:B------:R-:W-:Y:S01]  /*3b80*/  HMMA.16816.F32 R68, R16, R26, R68 ;  /* 0x0000001a1044723c */ /* 0x000fe20000001844 */
[----:B------:R-:W2:Y:S07]  /*3b90*/  LDSM.16.MT88.4 R24, [R162+0xdc00] ;  /* 0x00dc0000a218783b */ /* 0x000eae0000004200 */
[C---:B---3--:R-:W-:Y:S08]  /*3ba0*/  HMMA.16816.F32 R64, R8.reuse, R12, R64 ;  /* 0x0000000c0840723c */ /* 0x048ff00000001840 */
[----:B------:R-:W-:Y:S01]  /*3bb0*/  HMMA.16816.F32 R60, R8, R14, R60 ;  /* 0x0000000e083c723c */ /* 0x000fe2000000183c */
[----:B------:R-:W3:Y:S07]  /*3bc0*/  LDSM.16.MT88.4 R12, [R160+0xe000] ;  /* 0x00e00000a00c783b */ /* 0x000eee0000004200 */
[----:B-1----:R-:W-:Y:S01]  /*3bd0*/  HMMA.16816.F32 R48, R16, R20, R48 ;  /* 0x000000141030723c */ /* 0x002fe20000001830 */
[----:B------:R-:W-:-:S02]  /*3be0*/  F2FP.F16.F32.PACK_AB R20, R155, R154 ;  /* 0x0000009a9b14723e */ /* 0x000fc400000000ff */
[----:B------:R-:W-:-:S05]  /*3bf0*/  F2FP.F16.F32.PACK_AB R21, R153, R152 ;  /* 0x000000989915723e */ /* 0x000fca00000000ff */
[----:B------:R-:W-:Y:S01]  /*3c00*/  HMMA.16816.F32 R112, R16, R22, R112 ;  /* 0x000000161070723c */ /* 0x000fe20000001870 */
[----:B------:R-:W-:Y:S02]  /*3c10*/  F2FP.F16.F32.PACK_AB R22, R101, R100 ;  /* 0x000000646516723e */ /* 0x000fe400000000ff */
[----:B------:R-:W-:-:S05]  /*3c20*/  F2FP.F16.F32.PACK_AB R23, R103, R102 ;  /* 0x000000666717723e */ /* 0x000fca00000000ff */
[C---:B--2---:R-:W-:Y:S01]  /*3c30*/  HMMA.16816.F32 R56, R16.reuse, R24, R56 ;  /* 0x000000181038723c */ /* 0x044fe20000001838 */
[----:B------:R-:W-:Y:S01]  /*3c40*/  FADD.FTZ R24, R136, R135 ;  /* 0x0000008788187221 */ /* 0x000fe20000010000 */
[----:B------:R-:W-:Y:S01]  /*3c50*/  FADD.FTZ R25, R139, R138 ;  /* 0x0000008a8b197221 */ /* 0x000fe20000010000 */
[-CC-:B------:R-:W-:Y:S01]  /*3c60*/  FFMA.FTZ R135, R98, R124.reuse, -R119.reuse ;  /* 0x0000007c62877223 */ /* 0x180fe20000010877 */
[-C--:B------:R-:W-:Y:S01]  /*3c70*/  FFMA.FTZ R136, R99, R124.reuse, -R119 ;  /* 0x0000007c63887223 */ /* 0x080fe20000010877 */
[-CC-:B------:R-:W-:Y:S01]  /*3c80*/  FFMA.FTZ R138, R97, R124.reuse, -R129.reuse ;  /* 0x0000007c618a7223 */ /* 0x180fe20000010881 */
[----:B------:R-:W-:Y:S01]  /*3c90*/  FFMA.FTZ R139, R92, R124, -R129 ;  /* 0x0000007c5c8b7223 */ /* 0x000fe20000010881 */
[----:B------:R-:W-:Y:S01]  /*3ca0*/  FADD.FTZ R125, R125, R24 ;  /* 0x000000187d7d7221 */ /* 0x000fe20000010000 */
[----:B------:R-:W-:Y:S01]  /*3cb0*/  HMMA.16816.F32 R52, R16, R26, R52 ;  /* 0x0000001a1034723c */ /* 0x000fe20000001834 */
[----:B------:R-:W1:Y:S01]  /*3cc0*/  LDSM.16.MT88.4 R16, [R162+0xa000] ;  /* 0x00a00000a210783b */ /* 0x000e620000004200 */
[----:B------:R-:W-:Y:S01]  /*3cd0*/  MUFU.EX2 R135, R135 ;  /* 0x0000008700877308 */ /* 0x000fe20000000800 */
[----:B------:R-:W-:Y:S01]  /*3ce0*/  FADD.FTZ R4, R4, R25 ;  /* 0x0000001904047221 */ /* 0x000fe20000010000 */
[----:B------:R-:W-:Y:S01]  /*3cf0*/  FADD.FTZ R126, R126, R125 ;  /* 0x0000007d7e7e7221 */ /* 0x000fe20000010000 */
[----:B------:R-:W-:Y:S02]  /*3d00*/  LDSM.16.MT88.4 R24, [R160+0xc800] ;  /* 0x00c80000a018783b */ /* 0x000fe40000004200 */
[----:B------:R-:W-:Y:S01]  /*3d10*/  FADD.FTZ R85, R7, R4 ;  /* 0x0000000407557221 */ /* 0x000fe20000010000 */
[----:B---3--:R-:W-:Y:S01]  /*3d20*/  HMMA.16816.F32 R48, R8, R12, R48 ;  /* 0x0000000c0830723c */ /* 0x008fe20000001830 */
[----:B------:R-:W-:Y:S01]  /*3d30*/  FADD.FTZ R127, R127, R126 ;  /* 0x0000007e7f7f7221 */ /* 0x000fe20000010000 */
[----:B------:R-:W-:Y:S01]  /*3d40*/  MUFU.EX2 R136, R136 ;  /* 0x0000008800887308 */ /* 0x000fe20000000800 */
[----:B------:R-:W-:Y:S01]  /*3d50*/  FADD.FTZ R130, R130, R85 ;  /* 0x0000005582827221 */ /* 0x000fe20000010000 */
[----:B------:R-:W-:Y:S01]  /*3d60*/  LDSM.16.MT88.4 R96, [R162+0xec00] ;  /* 0x00ec0000a260783b */ /* 0x000fe20000004200 */
[----:B------:R-:W-:-:S03]  /*3d70*/  FADD.FTZ R128, R128, R127 ;  /* 0x0000007f80807221 */ /* 0x000fc60000010000 */
[----:B------:R-:W-:Y:S01]  /*3d80*/  HMMA.16816.F32 R112, R8, R14, R112 ;  /* 0x0000000e0870723c */ /* 0x000fe20000001870 */
[----:B------:R-:W2:Y:S01]  /*3d90*/  LDSM.16.MT88.4 R12, [R160+0xa400] ;  /* 0x00a40000a00c783b */ /* 0x000ea20000004200 */
[----:B------:R-:W-:Y:S01]  /*3da0*/  MUFU.EX2 R138, R138 ;  /* 0x0000008a008a7308 */ /* 0x000fe20000000800 */
[----:B------:R-:W-:-:S07]  /*3db0*/  FADD.FTZ R128, R131, R128 ;  /* 0x0000008083807221 */ /* 0x000fce0000010000 */
[----:B------:R-:W-:Y:S08]  /*3dc0*/  MUFU.EX2 R139, R139 ;  /* 0x0000008b008b7308 */ /* 0x000ff00000000800 */
[----:B------:R-:W-:Y:S01]  /*3dd0*/  MUFU.EX2 R7, R91 ;  /* 0x0000005b00077308 */ /* 0x000fe20000000800 */
[C---:B-1----:R-:W-:Y:S07]  /*3de0*/  HMMA.16816.F32 R44, R8.reuse, R16, R44 ;  /* 0x00000010082c723c */ /* 0x042fee000000182c */
[----:B------:R-:W-:Y:S01]  /*3df0*/  MUFU.EX2 R4, R86 ;  /* 0x0000005600047308 */ /* 0x000fe20000000800 */
[----:B------:R-:W-:Y:S01]  /*3e00*/  HMMA.16816.F32 R40, R8, R18, R40 ;  /* 0x000000120828723c */ /* 0x000fe20000001828 */
[----:B------:R-:W1:Y:S06]  /*3e10*/  LDSM.16.MT88.4 R16, [R162+0xc000] ;  /* 0x00c00000a210783b */ /* 0x000e6c0000004200 */
[----:B------:R-:W3:Y:S01]  /*3e20*/  MUFU.EX2 R124, R84 ;  /* 0x00000054007c7308 */ /* 0x000ee20000000800 */
[C---:B--2---:R-:W-:Y:S08]  /*3e30*/  HMMA.16816.F32 R36, R20.reuse, R12, R36 ;  /* 0x0000000c1424723c */ /* 0x044ff00000001824 */
[----:B------:R-:W-:Y:S01]  /*3e40*/  HMMA.16816.F32 R32, R20, R14, R32 ;  /* 0x0000000e1420723c */ /* 0x000fe20000001820 */
[----:B------:R-:W-:Y:S01]  /*3e50*/  LDSM.16.MT88.4 R12, [R162+0xe400] ;  /* 0x00e40000a20c783b */ /* 0x000fe20000004200 */
[----:B---3--:R-:W-:-:S06]  /*3e60*/  F2FP.F16.F32.PACK_AB R106, R191, R124 ;  /* 0x0000007cbf6a723e */ /* 0x008fcc00000000ff */
[C---:B-1----:R-:W-:Y:S08]  /*3e70*/  HMMA.16816.F32 R72, R8.reuse, R16, R72 ;  /* 0x000000100848723c */ /* 0x042ff00000001848 */
[C---:B------:R-:W-:Y:S01]  /*3e80*/  HMMA.16816.F32 R68, R8.reuse, R18, R68 ;  /* 0x000000120844723c */ /* 0x040fe20000001844 */
[----:B------:R-:W1:Y:S07]  /*3e90*/  LDSM.16.MT88.4 R16, [R162+0xe000] ;  /* 0x00e00000a210783b */ /* 0x000e6e0000004200 */
[C---:B-1----:R-:W-:Y:S08]  /*3ea0*/  HMMA.16816.F32 R56, R8.reuse, R16, R56 ;  /* 0x000000100838723c */ /* 0x042ff00000001838 */
[----:B------:R-:W-:Y:S01]  /*3eb0*/  HMMA.16816.F32 R52, R8, R18, R52 ;  /* 0x000000120834723c */ /* 0x000fe20000001834 */
[----:B------:R-:W1:Y:S04]  /*3ec0*/  LDSM.16.MT88.4 R16, [R162+0xa400] ;  /* 0x00a40000a210783b */ /* 0x000e680000004200 */
[----:B------:R-:W2:Y:S07]  /*3ed0*/  LDSM.16.MT88.4 R8, [R162+0xc400] ;  /* 0x00c40000a208783b */ /* 0x000eae0000004200 */
        /* <DEDUP_REMOVED lines=12> */
[----:B--2---:R-:W-:Y:S01]  /*3fa0*/  HMMA.16816.F32 R48, R20, R8, R48 ;  /* 0x000000081430723c */ /* 0x004fe20000001830 */
[----:B------:R-:W-:-:S02]  /*3fb0*/  F2FP.F16.F32.PACK_AB R8, R138, R137 ;  /* 0x000000898a08723e */ /* 0x000fc400000000ff */
[----:B------:R-:W-:-:S05]  /*3fc0*/  F2FP.F16.F32.PACK_AB R9, R136, R135 ;  /* 0x000000878809723e */ /* 0x000fca00000000ff */
[----:B------:R-:W-:Y:S01]  /*3fd0*/  HMMA.16816.F32 R112, R20, R10, R112 ;  /* 0x0000000a1470723c */ /* 0x000fe20000001870 */
[----:B------:R-:W2:Y:S01]  /*3fe0*/  LDSM.16.MT88.4 R20, [R160+0xe800] ;  /* 0x00e80000a014783b */ /* 0x000ea20000004200 */
[----:B------:R-:W-:Y:S02]  /*3ff0*/  F2FP.F16.F32.PACK_AB R10, R156, R139 ;  /* 0x0000008b9c0a723e */ /* 0x000fe400000000ff */
[----:B------:R-:W-:-:S07]  /*4000*/  F2FP.F16.F32.PACK_AB R11, R157, R134 ;  /* 0x000000869d0b723e */ /* 0x000fce00000000ff */
[C---:B------:R-:W-:Y:S08]  /*4010*/  HMMA.16816.F32 R44, R8.reuse, R12, R44 ;  /* 0x0000000c082c723c */ /* 0x040ff0000000182c */
[C---:B------:R-:W-:Y:S01]  /*4020*/  HMMA.16816.F32 R40, R8.reuse, R14, R40 ;  /* 0x0000000e0828723c */ /* 0x040fe20000001828 */
[----:B------:R-:W3:Y:S07]  /*4030*/  LDSM.16.MT88.4 R12, [R162+0xe800] ;  /* 0x00e80000a20c783b */ /* 0x000eee0000004200 */
[C---:B-1----:R-:W-:Y:S08]  /*4040*/  HMMA.16816.F32 R36, R8.reuse, R16, R36 ;  /* 0x000000100824723c */ /* 0x042ff00000001824 */
[C---:B------:R-:W-:Y:S01]  /*4050*/  HMMA.16816.F32 R32, R8.reuse, R18, R32 ;  /* 0x000000120820723c */ /* 0x040fe20000001820 */
[----:B------:R-:W1:Y:S07]  /*4060*/  LDSM.16.MT88.4 R16, [R162+0xac00] ;  /* 0x00ac0000a210783b */ /* 0x000e6e0000004200 */
[C---:B------:R-:W-:Y:S01]  /*4070*/  HMMA.16816.F32 R64, R8.reuse, R24, R64 ;  /* 0x000000180840723c */ /* 0x040fe20000001840 */
[----:B------:R-:W4:Y:S07]  /*4080*/  MUFU.EX2 R24, R90 ;  /* 0x0000005a00187308 */ /* 0x000f2e0000000800 */
[C---:B------:R-:W-:Y:S01]  /*4090*/  HMMA.16816.F32 R60, R8.reuse, R26, R60 ;  /* 0x0000001a083c723c */ /* 0x040fe2000000183c */
[----:B------:R-:W-:Y:S07]  /*40a0*/  MUFU.EX2 R26, R88 ;  /* 0x00000058001a7308 */ /* 0x000fee0000000800 */
[----:B--2---:R-:W-:Y:S01]  /*40b0*/  HMMA.16816.F32 R48, R8, R20, R48 ;  /* 0x000000140830723c */ /* 0x004fe20000001830 */
[----:B------:R-:W2:Y:S01]  /*40c0*/  MUFU.EX2 R25, R89 ;  /* 0x0000005900197308 */ /* 0x000ea20000000800 */
[----:B------:R-:W-:Y:S01]  /*40d0*/  FADD.FTZ R21, R5, R130 ;  /* 0x0000008205157221 */ /* 0x000fe20000010000 */
[----:B------:R-:W-:Y:S01]  /*40e0*/  FADD.FTZ R5, R109, R128 ;  /* 0x000000806d057221 */ /* 0x000fe20000010000 */
[----:B----4-:R-:W-:-:S02]  /*40f0*/  F2FP.F16.F32.PACK_AB R105, R7, R24 ;  /* 0x000000180769723e */ /* 0x010fc400000000ff */
[----:B------:R-:W-:Y:S01]  /*4100*/  FADD.FTZ R21, R132, R21 ;  /* 0x0000001584157221 */ /* 0x000fe20000010000 */
[----:B------:R-:W-:Y:S01]  /*4110*/  FADD.FTZ R5, R108, R5 ;  /* 0x000000056c057221 */ /* 0x000fe20000010000 */
[C---:B------:R-:W-:Y:S01]  /*4120*/  HMMA.16816.F32 R76, R8.reuse, R80, R72 ;  /* 0x00000050084c723c */ /* 0x040fe20000001848 */
[----:B------:R-:W4:Y:S01]  /*4130*/  MUFU.EX2 R27, R87 ;  /* 0x00000057001b7308 */ /* 0x000f220000000800 */
[----:B------:R-:W-:Y:S01]  /*4140*/  FADD.FTZ R20, R110, R21 ;  /* 0x000000156e147221 */ /* 0x000fe20000010000 */
[----:B------:R-:W5:Y:S03]  /*4150*/  LDSM.16.MT88.4 R72, [R160+0xac00] ;  /* 0x00ac0000a048783b */ /* 0x000f660000004200 */
[----:B------:R-:W-:Y:S02]  /*4160*/  FADD.FTZ R20, R133, R20 ;  /* 0x0000001485147221 */ /* 0x000fe40000010000 */
[C---:B------:R-:W-:Y:S01]  /*4170*/  HMMA.16816.F32 R80, R8.reuse, R82, R68 ;  /* 0x000000520850723c */ /* 0x040fe20000001844 */
[----:B--2---:R-:W-:Y:S01]  /*4180*/  F2FP.F16.F32.PACK_AB R104, R25, R26 ;  /* 0x0000001a1968723e */ /* 0x004fe200000000ff */
[----:B------:R-:W2:Y:S06]  /*4190*/  LDSM.16.MT88.4 R88, [R160+0xcc00] ;  /* 0x00cc0000a058783b */ /* 0x000eac0000004200 */
[----:B---3--:R-:W-:Y:S01]  /*41a0*/  HMMA.16816.F32 R56, R8, R12, R56 ;  /* 0x0000000c0838723c */ /* 0x008fe20000001838 */
[----:B----4-:R-:W-:-:S07]  /*41b0*/  F2FP.F16.F32.PACK_AB R107, R27, R4 ;  /* 0x000000041b6b723e */ /* 0x010fce00000000ff */
[C---:B------:R-:W-:Y:S01]  /*41c0*/  HMMA.16816.F32 R52, R8.reuse, R14, R52 ;  /* 0x0000000e0834723c */ /* 0x040fe20000001834 */
[----:B------:R-:W3:Y:S07]  /*41d0*/  LDSM.16.MT88.4 R12, [R162+0xcc00] ;  /* 0x00cc0000a20c783b */ /* 0x000eee0000004200 */
[----:B------:R-:W-:Y:S08]  /*41e0*/  HMMA.16816.F32 R8, R8, R22, R112 ;  /* 0x000000160808723c */ /* 0x000ff00000001870 */
        /* <DEDUP_REMOVED lines=10> */
[----:B-----5:R-:W-:Y:S01]  /*4290*/  HMMA.16816.F32 R68, R104, R72, R36 ;  /* 0x000000486844723c */ /* 0x020fe20000001824 */
        /* <DEDUP_REMOVED lines=20> */
[----:B------:R-:W-:Y:S01]  /*43e0*/  HMMA.16816.F32 R92, R104, R96, R56 ;  /* 0x00000060685c723c */ /* 0x000fe20000001838 */
        /* <DEDUP_REMOVED lines=15> */
[----:B------:R-:W-:-:S02]  /*44e0*/  FADD.FTZ R24, R24, R157 ;  /* 0x0000009d18187221 */ /* 0x000fc40000010000 */
[----:B------:R-:W-:Y:S02]  /*44f0*/  FADD.FTZ R26, R26, R5 ;  /* 0x000000051a1a7221 */ /* 0x000fe40000010000 */
[----:B------:R-:W-:Y:S02]  /*4500*/  FADD.FTZ R7, R7, R24 ;  /* 0x0000001807077221 */ /* 0x000fe40000010000 */
[----:B------:R-:W-:Y:S02]  /*4510*/  FADD.FTZ R25, R25, R26 ;  /* 0x0000001a19197221 */ /* 0x000fe40000010000 */
[----:B------:R-:W-:Y:S01]  /*4520*/  FADD.FTZ R4, R4, R7 ;  /* 0x0000000704047221 */ /* 0x000fe20000010000 */
[----:B-1----:R-:W-:Y:S01]  /*4530*/  HMMA.16816.F32 R100, R104, R12, R48 ;  /* 0x0000000c6864723c */ /* 0x002fe20000001830 */
[----:B------:R-:W-:Y:S02]  /*4540*/  FADD.FTZ R124, R124, R25 ;  /* 0x000000197c7c7221 */ /* 0x000fe40000010000 */
[----:B------:R-:W-:-:S02]  /*4550*/  FADD.FTZ R192, R27, R4 ;  /* 0x000000041bc07221 */ /* 0x000fc40000010000 */
[----:B------:R-:W-:-:S03]  /*4560*/  FADD.FTZ R191, R191, R124 ;  /* 0x0000007cbfbf7221 */ /* 0x000fc60000010000 */
        /* <DEDUP_REMOVED lines=11> */
.L_x_2908:
        /* <DEDUP_REMOVED lines=77> */
.L_x_2903:
[----:B------:R-:W-:Y:S05]  /*4af0*/  BSYNC.RECONVERGENT B0 ;  /* 0x0000000000007941 */ /* 0x000fea0003800200 */
.L_x_2902:
        /* <DEDUP_REMOVED lines=8> */
[----:B------:R-:W-:Y:S01]  /*4b80*/  IMAD.X R195, R186, 0x1, R181, P1 ;  /* 0x00000001bac37824 */ /* 0x000fe200008e06b5 */
        /* <DEDUP_REMOVED lines=67> */
[----:B------:R-:W1:Y:S05]  /*4fc0*/  LDSM.16.M88.4 R124, [R164+0x5000] ;  /* 0x00500000a47c783b */ /* 0x000e6a0000000200 */
[----:B------:R-:W2:Y:S02]  /*4fd0*/  LDSM.16.M88.4 R128, [R164+0x5400] ;  /* 0x00540000a480783b */ /* 0x000ea40000000200 */
        /* <DEDUP_REMOVED lines=177> */
.L_x_2907:
[----:B------:R-:W-:Y:S05]  /*5af0*/  BSYNC.RECONVERGENT B0 ;  /* 0x0000000000007941 */ /* 0x000fea0003800200 */
.L_x_2906:
[----:B------:R-:W-:Y:S01]  /*5b00*/  @!PT LDS RZ, [RZ] ;  /* 0x00000000fffff984 */ /* 0x000fe20000000800 */
[----:B------:R-:W-:Y:S01]  /*5b10*/  @!PT LDS RZ, [RZ] ;  /* 0x00000000fffff984 */ /* 0x000fe20000000800 */
[----:B------:R-:W-:Y:S01]  /*5b20*/  @!PT LDS RZ, [RZ] ;  /* 0x00000000fffff984 */ /* 0x000fe20000000800 */
[----:B------:R1:W-:Y:S01]  /*5b30*/  LDGSTS.E.BYPASS.LTC128B.128 [R175+0x3000], desc[UR4][R170.64] ;  /* 0x03000000aaaf7fae */ /* 0x0003e2000b981a04 */
[C---:B------:R-:W-:Y:S03]  /*5b40*/  LEA R124, P1, R178.reuse, R170, 0x1 ;  /* 0x000000aab27c7211 */ /* 0x040fe600078208ff */
[----:B------:R1:W-:Y:S01]  /*5b50*/  LDGSTS.E.BYPASS.LTC128B.128 [R175+0x5000], desc[UR4][R170.64+0x40] ;  /* 0x05000040aaaf7fae */ /* 0x0003e2000b981a04 */
[----:B------:R-:W-:Y:S02]  /*5b60*/  LEA.HI.X R125, R178, R171, R179, 0x1, P1 ;  /* 0x000000abb27d7211 */ /* 0x000fe400008f0cb3 */
[C---:B------:R-:W-:Y:S01]  /*5b70*/  IADD3 R122, P1, PT, R168.reuse, R124, RZ ;  /* 0x0000007ca87a7210 */ /* 0x040fe20007f3e0ff */
[----:B------:R1:W-:Y:S04]  /*5b80*/  LDGSTS.E.BYPASS.LTC128B.128 [R175+0x7000], desc[UR4][R170.64+0x80] ;  /* 0x07000080aaaf7fae */ /* 0x0003e8000b981a04 */
[----:B------:R1:W-:Y:S01]  /*5b90*/  LDGSTS.E.BYPASS.LTC128B.128 [R175+0x3800], desc[UR4][R124.64] ;  /* 0x038000007caf7fae */ /* 0x0003e2000b981a04 */
[C---:B------:R-:W-:Y:S01]  /*5ba0*/  IMAD.X R123, R169.reuse, 0x1, R125, P1 ;  /* 0x00000001a97b7824 */ /* 0x040fe200008e067d */
[----:B------:R-:W-:Y:S02]  /*5bb0*/  IADD3 R116, P1, PT, R168, R122, RZ ;  /* 0x0000007aa8747210 */ /* 0x000fe40007f3e0ff */
        /* <DEDUP_REMOVED lines=10> */
.L_x_2905:
[----:B------:R-:W-:Y:S05]  /*5c60*/  BSYNC.RECONVERGENT B1 ;  /* 0x0000000000017941 */ /* 0x000fea0003800200 */
.L_x_2904:
        /* <DEDUP_REMOVED lines=195> */
[----:B------:R-:W-:Y:S03]  /*68a0*/  ISETP.NE.AND P1, PT, R190, -0x1, PT ;  /* 0xffffffffbe00780c */ /* 0x000fe60003f25270 */
        /* <DEDUP_REMOVED lines=279> */
.L_x_2901:
[----:B------:R1:W5:Y:S01]  /*7a20*/  LD.E R11, desc[UR4][R2.64+0xd8] ;  /* 0x0000d804020b7980 */ /* 0x000362000c101900 */
[----:B------:R-:W-:Y:S01]  /*7a30*/  UMOV UR6, 0xffffffff ;  /* 0xffffffff00067882 */ /* 0x000fe20000000000 */
[----:B------:R-:W2:Y:S02]  /*7a40*/  S2R R4, SR_TID.X ;  /* 0x0000000000047919 */ /* 0x000ea40000002100 */
[----:B--2---:R-:W-:Y:S01]  /*7a50*/  IMAD.SHL.U32 R8, R4, 0x8, RZ ;  /* 0x0000000804087824 */ /* 0x004fe200078e00ff */
[----:B------:R-:W-:-:S04]  /*7a60*/  SHF.R.U32.HI R9, RZ, 0x2, R4 ;  /* 0x00000002ff097819 */ /* 0x000fc80000011604 */
        /* <DEDUP_REMOVED lines=10> */
.L_x_2916:
[----:B------:R-:W1:Y:S01]  /*7b10*/  MUFU.RCP R4, R10 ;  /* 0x0000000a00047308 */ /* 0x000e620000001000 */
[----:B------:R-:W-:Y:S01]  /*7b20*/  FSETP.NE.FTZ.AND P4, PT, R10, RZ, PT ;  /* 0x000000ff0a00720b */ /* 0x000fe20003f95000 */
[----:B---3--:R-:W-:Y:S01]  /*7b30*/  FADD.FTZ R5, R12, R14 ;  /* 0x0000000e0c057221 */ /* 0x008fe20000010000 */
[----:B------:R-:W3:Y:S01]  /*7b40*/  S2UR UR6, SR_CgaCtaId ;  /* 0x00000000000679c3 */ /* 0x000ee20000008800 */
[----:B------:R-:W-:-:S03]  /*7b50*/  UMOV UR7, 0x400 ;  /* 0x0000040000077882 */ /* 0x000fc60000000000 */
[----:B------:R-:W-:Y:S01]  /*7b60*/  FSETP.NE.FTZ.AND P3, PT, R5, RZ, PT ;  /* 0x000000ff0500720b */ /* 0x000fe20003f75000 */
[----:B------:R-:W4:Y:S01]  /*7b70*/  MUFU.RCP R6, R5 ;  /* 0x0000000500067308 */ /* 0x000f220000001000 */
[----:B-1----:R-:W-:-:S05]  /*7b80*/  FSEL R4, R4, 1, P4 ;  /* 0x3f80000004047808 */ /* 0x002fca0002000000 */
        /* <DEDUP_REMOVED lines=24> */
[----:B----4-:R-:W-:Y:S01]  /*7d10*/  FSEL R6, R6, 1, P3 ;  /* 0x3f80000006067808 */ /* 0x010fe20001800000 */
[----:B------:R-:W1:Y:S01]  /*7d20*/  S2R R4, SR_TID.X ;  /* 0x0000000000047919 */ /* 0x000e620000002100 */
[----:B---3--:R-:W-:Y:S01]  /*7d30*/  ULEA UR6, UR6, UR7, 0x18 ;  /* 0x0000000706067291 */ /* 0x008fe2000f8ec0ff */
[----:B------:R-:W-:-:S02]  /*7d40*/  F2FP.F16.F32.PACK_AB R112, R113, R112 ;  /* 0x000000707170723e */ /* 0x000fc400000000ff */
        /* <DEDUP_REMOVED lines=24> */
[----:B------:R-:W-:-:S02]  /*7ed0*/  F2FP.F16.F32.PACK_AB R114, R115, R114 ;  /* 0x000000727372723e */ /* 0x000fc400000000ff */
[----:B------:R-:W-:Y:S02]  /*7ee0*/  F2FP.F16.F32.PACK_AB R108, R109, R108 ;  /* 0x0000006c6d6c723e */ /* 0x000fe400000000ff */
[C---:B-1----:R-:W-:Y:S02]  /*7ef0*/  SHF.L.U32 R6, R4.reuse, 0x1, RZ ;  /* 0x0000000104067819 */ /* 0x042fe400000006ff */
[----:B--2---:R-:W-:Y:S02]  /*7f00*/  SHF.L.U32 R12, R4, 0x4, RZ ;  /* 0x00000004040c7819 */ /* 0x004fe400000006ff */
[----:B------:R-:W-:Y:S02]  /*7f10*/  LOP3.LUT R13, R6, 0x6, RZ, 0xc0, !PT ;  /* 0x00000006060d7812 */ /* 0x000fe400078ec0ff */
[----:B------:R-:W-:Y:S02]  /*7f20*/  SHF.L.U32 R6, R4, 0x2, RZ ;  /* 0x0000000204067819 */ /* 0x000fe400000006ff */
[----:B------:R-:W-:-:S02]  /*7f30*/  LOP3.LUT R12, R13, 0x3e00, R12, 0xf8, !PT ;  /* 0x00003e000d0c7812 */ /* 0x000fc400078ef80c */
[----:B------:R-:W-:Y:S02]  /*7f40*/  SHF.L.U32 R13, R4, 0x3, RZ ;  /* 0x00000003040d7819 */ /* 0x000fe400000006ff */
[----:B------:R-:W-:Y:S02]  /*7f50*/  F2FP.F16.F32.PACK_AB R110, R111, R110 ;  /* 0x0000006e6f6e723e */ /* 0x000fe400000000ff */
[----:B------:R-:W-:Y:S02]  /*7f60*/  LOP3.LUT R12, R12, 0x20, R13, 0xf8, !PT ;  /* 0x000000200c0c7812 */ /* 0x000fe400078ef80d */
[----:B------:R-:W-:Y:S02]  /*7f70*/  F2FP.F16.F32.PACK_AB R68, R69, R68 ;  /* 0x000000444544723e */ /* 0x000fe400000000ff */
[----:B------:R-:W-:Y:S02]  /*7f80*/  IADD3 R7, PT, PT, R7, R12, RZ ;  /* 0x0000000c07077210 */ /* 0x000fe40007ffe0ff */
[----:B------:R-:W-:-:S02]  /*7f90*/  LOP3.LUT R12, R6, 0x20, RZ, 0xc0, !PT ;  /* 0x00000020060c7812 */ /* 0x000fc400078ec0ff */
[----:B------:R-:W-:Y:S02]  /*7fa0*/  LEA R7, R7, UR6, 0x1 ;  /* 0x0000000607077c11 */ /* 0x000fe4000f8e08ff */
[----:B------:R-:W-:Y:S02]  /*7fb0*/  LOP3.LUT R6, R6, 0x40, RZ, 0xc0, !PT ;  /* 0x0000004006067812 */ /* 0x000fe400078ec0ff */
[----:B------:R-:W-:Y:S01]  /*7fc0*/  IADD3 R13, PT, PT, R7, -R12, RZ ;  /* 0x8000000c070d7210 */ /* 0x000fe20007ffe0ff */
[----:B------:R-:W-:Y:S01]  /*7fd0*/  STS [R7], R112 ;  /* 0x0000007007007388 */ /* 0x000fe20000000800 */
[----:B------:R-:W-:Y:S02]  /*7fe0*/  F2FP.F16.F32.PACK_AB R70, R71, R70 ;  /* 0x000000464746723e */ /* 0x000fe400000000ff */
[----:B------:R-:W-:Y:S01]  /*7ff0*/  IADD3 R15, PT, PT, R7, -R6, RZ ;  /* 0x80000006070f7210 */ /* 0x000fe20007ffe0ff */
[----:B------:R-:W-:Y:S01]  /*8000*/  STS [R7+0x200], R114 ;  /* 0x0002007207007388 */ /* 0x000fe20000000800 */
[----:B------:R-:W-:-:S02]  /*8010*/  F2FP.F16.F32.PACK_AB R72, R73, R72 ;  /* 0x000000484948723e */ /* 0x000fc400000000ff */
[----:B------:R-:W-:Y:S01]  /*8020*/  F2FP.F16.F32.PACK_AB R74, R75, R74 ;  /* 0x0000004a4b4a723e */ /* 0x000fe200000000ff */
[----:B------:R-:W-:Y:S01]  /*8030*/  STS [R13+0x10], R108 ;  /* 0x0000106c0d007388 */ /* 0x000fe20000000800 */
[----:B------:R-:W-:Y:S02]  /*8040*/  IADD3 R17, PT, PT, R13, -R6, RZ ;  /* 0x800000060d117210 */ /* 0x000fe40007ffe0ff */
        /* <DEDUP_REMOVED lines=37> */
[----:B------:R-:W2:Y:S04]  /*82a0*/  LD.E.U8 R6, desc[UR4][R2.64+0x1c8] ;  /* 0x0001c80402067980 */ /* 0x000ea8000c101100 */
[----:B------:R-:W3:Y:S04]  /*82b0*/  LD.E.64 R20, desc[UR4][R2.64+0x80] ;  /* 0x0000800402147980 */ /* 0x000ee8000c101b00 */
[----:B------:R-:W4:Y:S04]  /*82c0*/  LD.E.64 R18, desc[UR4][R2.64+0x90] ;  /* 0x0000900402127980 */ /* 0x000f28000c101b00 */
[----:B------:R-:W4:Y:S04]  /*82d0*/  LD.E.64 R42, desc[UR4][R2.64+0x88] ;  /* 0x00008804022a7980 */ /* 0x000f28000c101b00 */
[----:B------:R-:W4:Y:S01]  /*82e0*/  LD.E.64 R40, desc[UR4][R2.64+0x70] ;  /* 0x0000700402287980 */ /* 0x000f22000c101b00 */
[----:B------:R-:W-:Y:S05]  /*82f0*/  WARPSYNC.ALL ;  /* 0x0000000000007948 */ /* 0x000fea0003800000 */
[----:B------:R-:W5:Y:S01]  /*8300*/  LD.E.64 R44, desc[UR4][R2.64+0xa0] ;  /* 0x0000a004022c7980 */ /* 0x000f62000c101b00 */
[----:B------:R-:W-:-:S02]  /*8310*/  LOP3.LUT R16, R8, 0x18, RZ, 0xc0, !PT ;  /* 0x0000001808107812 */ /* 0x000fc400078ec0ff */
[----:B-1----:R-:W-:Y:S02]  /*8320*/  MOV R17, RZ ;  /* 0x000000ff00117202 */ /* 0x002fe40000000f00 */
[----:B--2---:R-:W-:-:S13]  /*8330*/  ISETP.NE.AND P2, PT, R6, RZ, PT ;  /* 0x000000ff0600720c */ /* 0x004fda0003f45270 */
[----:B------:R-:W2:Y:S04]  /*8340*/  @!P2 LD.E R37, desc[UR4][R2.64+0x60] ;  /* 0x000060040225a980 */ /* 0x000ea8000c101900 */
[----:B------:R-:W2:Y:S04]  /*8350*/  @P2 LD.E R6, desc[UR4][R2.64+0xd4] ;  /* 0x0000d40402062980 */ /* 0x000ea8000c101900 */
[----:B------:R-:W2:Y:S04]  /*8360*/  @!P2 LD.E R36, desc[UR4][R2.64+0xb4] ;  /* 0x0000b4040224a980 */ /* 0x000ea8000c101900 */
[----:B------:R1:W2:Y:S01]  /*8370*/  @P2 LD.E R7, desc[UR4][R2.64+0xb4] ;  /* 0x0000b40402072980 */ /* 0x0002a2000c101900 */
[----:B------:R-:W-:Y:S01]  /*8380*/  BAR.SYNC.DEFER_BLOCKING 0x0 ;  /* 0x0000000000007b1d */ /* 0x000fe20000010000 */
[----:B---3--:R-:W-:-:S02]  /*8390*/  IMAD R8, R21, R174, RZ ;  /* 0x000000ae15087224 */ /* 0x008fc400078e02ff */
[----:B------:R-:W-:-:S04]  /*83a0*/  IMAD.WIDE.U32 R14, R20, R174, RZ ;  /* 0x000000ae140e7225 */ /* 0x000fc800078e00ff */
[-C--:B----4-:R-:W-:Y:S02]  /*83b0*/  IMAD R39, R19, R173.reuse, RZ ;  /* 0x000000ad13277224 */ /* 0x090fe400078e02ff */
[----:B------:R-:W-:-:S04]  /*83c0*/  IMAD.WIDE.U32 R12, R18, R173, RZ ;  /* 0x000000ad120c7225 */ /* 0x000fc800078e00ff */
[----:B------:R-:W-:Y:S01]  /*83d0*/  IMAD.WIDE.U32 R16, R176, R42, R16 ;  /* 0x0000002ab0107225 */ /* 0x000fe200078e0010 */
[----:B------:R-:W-:Y:S02]  /*83e0*/  IADD3 R8, PT, PT, R15, R8, RZ ;  /* 0x000000080f087210 */ /* 0x000fe40007ffe0ff */
[----:B------:R-:W-:Y:S01]  /*83f0*/  IADD3 R39, PT, PT, R13, R39, RZ ;  /* 0x000000270d277210 */ /* 0x000fe20007ffe0ff */
[----:B-1----:R-:W-:Y:S01]  /*8400*/  IMAD R2, R43, R176, RZ ;  /* 0x000000b02b027224 */ /* 0x002fe200078e02ff */
[----:B------:R-:W-:Y:S01]  /*8410*/  IADD3 R38, P1, P0, R12, R16, R14 ;  /* 0x000000100c267210 */ /* 0x000fe2000783e00e */
[----:B------:R1:W3:Y:S03]  /*8420*/  LDS.128 R28, [R175] ;  /* 0x00000000af1c7984 */ /* 0x0002e60000000c00 */
[----:B------:R-:W-:Y:S01]  /*8430*/  IADD3 R2, PT, PT, R17, R2, RZ ;  /* 0x0000000211027210 */ /* 0x000fe20007ffe0ff */
[----:B------:R1:W4:Y:S04]  /*8440*/  LDS.128 R20, [R175+0x1000] ;  /* 0x00100000af147984 */ /* 0x0003280000000c00 */
[----:B------:R1:W1:Y:S04]  /*8450*/  LDS.128 R12, [R175+0x2000] ;  /* 0x00200000af0c7984 */ /* 0x0002680000000c00 */
[----:B------:R1:W1:Y:S04]  /*8460*/  LDS.128 R24, [R175+0x800] ;  /* 0x00080000af187984 */ /* 0x0002680000000c00 */
[----:B------:R1:W1:Y:S04]  /*8470*/  LDS.128 R16, [R175+0x1800] ;  /* 0x00180000af107984 */ /* 0x0002680000000c00 */
[----:B------:R1:W1:Y:S01]  /*8480*/  LDS.128 R32, [R175+0x2800] ;  /* 0x00280000af207984 */ /* 0x0002620000000c00 */
[----:B------:R-:W3:Y:S01]  /*8490*/  @P4 MUFU.LG2 R10, R10 ;  /* 0x0000000a000a4308 */ /* 0x000ee20000000c00 */
[----:B------:R-:W-:-:S07]  /*84a0*/  LOP3.LUT P5, RZ, R4, 0x3, RZ, 0xc0, !PT ;  /* 0x0000000304ff7812 */ /* 0x000fce00078ac0ff */
[----:B------:R-:W4:Y:S01]  /*84b0*/  @P3 MUFU.LG2 R5, R5 ;  /* 0x0000000500053308 */ /* 0x000f220000000c00 */
[----:B------:R-:W-:Y:S01]  /*84c0*/  IADD3.X R39, PT, PT, R39, R2, R8, P1, P0 ;  /* 0x0000000227277210 */ /* 0x000fe20000fe0408 */
[----:B------:R-:W-:Y:S02]  /*84d0*/  IMAD R2, R43, R9, RZ ;  /* 0x000000092b027224 */ /* 0x000fe400078e02ff */
[----:B------:R-:W-:Y:S01]  /*84e0*/  IMAD.WIDE.U32 R38, R9, R42, R38 ;  /* 0x0000002a09267225 */ /* 0x000fe200078e0026 */
[----:B------:R-:W-:Y:S03]  /*84f0*/  BSSY.RECONVERGENT B0, `(.L_x_2910) ;  /* 0x000001e000007945 */ /* 0x000fe60003800200 */
[----:B---3--:R-:W-:Y:S01]  /*8500*/  @P4 FMUL.FTZ R10, R10, 0.69314718246459960938 ;  /* 0x3f3172180a0a4820 */ /* 0x008fe20000410000 */
[----:B------:R-:W-:Y:S02]  /*8510*/  LEA R40, P1, R38, R40, 0x1 ;  /* 0x0000002826287211 */ /* 0x000fe400078208ff */
[----:B------:R-:W-:Y:S01]  /*8520*/  IADD3 R2, PT, PT, R39, R2, RZ ;  /* 0x0000000227027210 */ /* 0x000fe20007ffe0ff */
[----:B----4-:R-:W-:Y:S01]  /*8530*/  @P3 FMUL.FTZ R5, R5, 0.69314718246459960938 ;  /* 0x3f31721805053820 */ /* 0x010fe20000410000 */
[----:B------:R-:W-:-:S02]  /*8540*/  MOV R8, 0x7f800000 ;  /* 0x7f80000000087802 */ /* 0x000fc40000000f00 */
[----:B------:R-:W-:Y:S01]  /*8550*/  LEA R46, P0, R42, R40, 0x6 ;  /* 0x000000282a2e7211 */ /* 0x000fe200078030ff */
[----:B-----5:R-:W-:Y:S01]  /*8560*/  @P3 FFMA.FTZ R8, R11, R0, R5 ;  /* 0x000000000b083223 */ /* 0x020fe20000010005 */
[----:B------:R-:W-:Y:S01]  /*8570*/  LEA.HI.X R41, R38, R41, R2, 0x1, P1 ;  /* 0x0000002926297211 */ /* 0x000fe200008f0c02 */
[----:B--2---:R-:W-:Y:S02]  /*8580*/  @!P2 IMAD R37, R174, R37, R173 ;  /* 0x00000025ae25a224 */ /* 0x004fe400078e02ad */
[----:B------:R-:W-:Y:S02]  /*8590*/  @P2 IMAD R6, R6, R173, RZ ;  /* 0x000000ad06062224 */ /* 0x000fe400078e02ff */
[----:B------:R-:W-:Y:S01]  /*85a0*/  @!P2 IMAD R3, R37, R36, RZ ;  /* 0x000000242503a224 */ /* 0x000fe200078e02ff */
[----:B------:R-:W-:Y:S01]  /*85b0*/  MOV R36, 0x7f800000 ;  /* 0x7f80000000247802 */ /* 0x000fe20000000f00 */
[----:B------:R-:W-:Y:S01]  /*85c0*/  @P4 FFMA.FTZ R36, R11, R116, R10 ;  /* 0x000000740b244223 */ /* 0x000fe2000001000a */
[----:B------:R-:W-:Y:S01]  /*85d0*/  @P2 IMAD R3, R174, R7, R6 ;  /* 0x00000007ae032224 */ /* 0x000fe200078e0206 */
[----:B-1----:R-:W-:Y:S06]  /*85e0*/  @P5 BRA `(.L_x_2911) ;  /* 0x0000000000385947 */ /* 0x002fec0003800000 */
[----:B------:R-:W-:Y:S01]  /*85f0*/  SHF.R.U32.HI R4, RZ, 0x1, R4 ;  /* 0x00000001ff047819 */ /* 0x000fe20000011604 */
[----:B------:R-:W-:Y:S02]  /*8600*/  IMAD.IADD R0, R176, 0x1, R3 ;  /* 0x00000001b0007824 */ /* 0x000fe400078e0203 */
[----:B------:R-:W-:Y:S01]  /*8610*/  IMAD.IADD R176, R177, 0x1, -R176 ;  /* 0x00000001b1b07824 */ /* 0x000fe200078e0ab0 */
        /* <DEDUP_REMOVED lines=11> */
.L_x_2911:
[----:B------:R-:W-:Y:S05]  /*86d0*/  BSYNC.RECONVERGENT B0 ;  /* 0x0000000000007941 */ /* 0x000fea0003800200 */
.L_x_2910:
[----:B------:R-:W-:Y:S01]  /*86e0*/  LEA.HI.X R47, R42, R41, R43, 0x6, P0 ;  /* 0x000000292a2f7211 */ /* 0x000fe200000f342b */
[----:B------:R-:W-:Y:S01]  /*86f0*/  ST.E.128 desc[UR4][R40.64], R28 ;  /* 0x0000001c28007985 */ /* 0x000fe2000c101d04 */
[----:B------:R-:W-:-:S03]  /*8700*/  MOV R173, 0x0 ;  /* 0x0000000000ad7802 */ /* 0x000fc60000000f00 */
[----:B------:R-:W-:Y:S04]  /*8710*/  ST.E.128 desc[UR4][R40.64+0x40], R20 ;  /* 0x0000401428007985 */ /* 0x000fe8000c101d04 */
[----:B------:R-:W-:Y:S04]  /*8720*/  ST.E.128 desc[UR4][R40.64+0x80], R12 ;  /* 0x0000800c28007985 */ /* 0x000fe8000c101d04 */
[----:B------:R-:W-:Y:S04]  /*8730*/  ST.E.128 desc[UR4][R46.64], R24 ;  /* 0x000000182e007985 */ /* 0x000fe8000c101d04 */
[----:B------:R-:W-:Y:S04]  /*8740*/  ST.E.128 desc[UR4][R46.64+0x40], R16 ;  /* 0x000040102e007985 */ /* 0x000fe8000c101d04 */
[----:B------:R1:W-:Y:S02]  /*8750*/  ST.E.128 desc[UR4][R46.64+0x80], R32 ;  /* 0x000080202e007985 */ /* 0x0003e4000c101d04 */
[----:B-1----:R-:W-:Y:S05]  /*8760*/  RET.REL.NODEC R172 `(_ZN5flash24flash_fwd_splitkv_kernelI23Flash_fwd_kernel_traitsILi96ELi64ELi128ELi4ELb0ELb0EN7cutlass6half_tE19Flash_kernel_traitsILi96ELi64ELi128ELi4ES3_EELb0ELb0ELb0ELb1ELb1ELb0ELb0ELb0EEEvNS_16Flash_fwd_paramsE) ;  /* 0xffffff78ac247950 */ /* 0x002fea0003c3ffff */
.L_x_2909:
[----:B------:R-:W-:Y:S01]  /*8770*/  MOV R5, 0x2 ;  /* 0x0000000200057802 */ /* 0x000fe20000000f00 */
[----:B------:R-:W-:Y:S01]  /*8780*/  IMAD.MOV.U32 R4, RZ, RZ, 0x1f ;  /* 0x0000001fff047424 */ /* 0x000fe200078e00ff */
[----:B------:R-:W-:-:S07]  /*8790*/  MOV R6, 0xffffffff ;  /* 0xffffffff00067802 */ /* 0x000fce0000000f00 */
[----:B-----5:R-:W-:Y:S05]  /*87a0*/  WARPSYNC.COLLECTIVE R6, `(.L_x_2912) ;  /* 0x0000000006087348 */ /* 0x020fea0003c00000 */
[----:B------:R1:W2:Y:S02]  /*87b0*/  SHFL.BFLY P0, R14, R191, R5, R4 ;  /* 0x0c000005bf0e7389 */ /* 0x0002a40000000004 */
[----:B-12--5:R-:W-:Y:S05]  /*87c0*/  ENDCOLLECTIVE ;  /* 0x000000000000791b */ /* 0x026fea0003800000 */
.L_x_2912:
[----:B------:R-:W-:Y:S02]  /*87d0*/  IMAD.MOV.U32 R10, RZ, RZ, R14 ;  /* 0x000000ffff0a7224 */ /* 0x000fe400078e000e */
[----:B------:R-:W-:Y:S02]  /*87e0*/  IMAD.MOV.U32 R5, RZ, RZ, 0x1 ;  /* 0x00000001ff057424 */ /* 0x000fe400078e00ff */
[----:B------:R-:W-:-:S05]  /*87f0*/  FADD.FTZ R13, R10, R191 ;  /* 0x000000bf0a0d7221 */ /* 0x000fca0000010000 */
[----:B------:R-:W-:-:S07]  /*8800*/  MOV R191, R13 ;  /* 0x0000000d00bf7202 */ /* 0x000fce0000000f00 */
[----:B------:R-:W-:Y:S05]  /*8810*/  WARPSYNC.COLLECTIVE R6, `(.L_x_2913) ;  /* 0x0000000006087348 */ /* 0x000fea0003c00000 */
[----:B------:R1:W2:Y:S02]  /*8820*/  SHFL.BFLY P0, R14, R191, R5, R4 ;  /* 0x0c000005bf0e7389 */ /* 0x0002a40000000004 */
[----:B-12---:R-:W-:Y:S05]  /*8830*/  ENDCOLLECTIVE ;  /* 0x000000000000791b */ /* 0x006fea0003800000 */
.L_x_2913:
[----:B------:R-:W-:Y:S01]  /*8840*/  MOV R191, R192 ;  /* 0x000000c000bf7202 */ /* 0x000fe20000000f00 */
[----:B------:R-:W-:Y:S01]  /*8850*/  IMAD.MOV.U32 R5, RZ, RZ, 0x2 ;  /* 0x00000002ff057424 */ /* 0x000fe200078e00ff */
[----:B------:R-:W-:-:S07]  /*8860*/  MOV R10, R14 ;  /* 0x0000000e000a7202 */ /* 0x000fce0000000f00 */
[----:B------:R-:W-:Y:S05]  /*8870*/  WARPSYNC.COLLECTIVE R6, `(.L_x_2914) ;  /* 0x0000000006087348 */ /* 0x000fea0003c00000 */
[----:B------:R1:W2:Y:S02]  /*8880*/  SHFL.BFLY P0, R14, R191, R5, R4 ;  /* 0x0c000005bf0e7389 */ /* 0x0002a40000000004 */
[----:B-12---:R-:W-:Y:S05]  /*8890*/  ENDCOLLECTIVE ;  /* 0x000000000000791b */ /* 0x006fea0003800000 */
.L_x_2914:
[----:B------:R-:W-:Y:S01]  /*88a0*/  FADD.FTZ R10, R13, R10 ;  /* 0x0000000a0d0a7221 */ /* 0x000fe20000010000 */
[----:B------:R-:W-:Y:S01]  /*88b0*/  FADD.FTZ R12, R14, R192 ;  /* 0x000000c00e0c7221 */ /* 0x000fe20000010000 */
[----:B------:R-:W-:-:S04]  /*88c0*/  MOV R5, 0x1 ;  /* 0x0000000100057802 */ /* 0x000fc80000000f00 */
[----:B------:R-:W-:-:S07]  /*88d0*/  MOV R191, R12 ;  /* 0x0000000c00bf7202 */ /* 0x000fce0000000f00 */
[----:B------:R-:W-:Y:S05]  /*88e0*/  WARPSYNC.COLLECTIVE R6, `(.L_x_2915) ;  /* 0x0000000006087348 */ /* 0x000fea0003c00000 */
[----:B------:R1:W2:Y:S02]  /*88f0*/  SHFL.BFLY P0, R14, R191, R5, R4 ;  /* 0x0c000005bf0e7389 */ /* 0x0002a40000000004 */
[----:B-12---:R-:W-:Y:S05]  /*8900*/  ENDCOLLECTIVE ;  /* 0x000000000000791b */ /* 0x006fea0003800000 */
.L_x_2915:
[----:B------:R-:W-:Y:S05]  /*8910*/  BRA `(.L_x_2916) ;  /* 0xfffffff0007c7947 */ /* 0x000fea000383ffff */
.L_x_2917:
        /* <DEDUP_REMOVED lines=14> */
.L_x_11644:


//--------------------- .text._ZN5flash24flash_fwd_splitkv_kernelI23Flash_fwd_kernel_traitsILi96ELi64ELi128ELi4ELb0ELb0EN7cutlass6half_tE19Flash_kernel_traitsILi96ELi64ELi128ELi4ES3_EELb0ELb0ELb0ELb1ELb1ELb1ELb0ELb0EEEvNS_16Flash_fwd_paramsE --------------------------
	.section	.text._ZN5flash24flash_fwd_splitkv_kernelI23Flash_fwd_kernel_traitsILi96ELi64ELi128ELi4ELb0ELb0EN7cutlass6half_tE19Flash_kernel_traitsILi96ELi64ELi128ELi4ES3_EELb0ELb0ELb0ELb1ELb1ELb1ELb0ELb0EEEvNS_16Flash_fwd_paramsE,"ax",@progbits
	.align	128
        .global         _ZN5flash24flash_fwd_splitkv_kernelI23Flash_fwd_kernel_traitsILi96ELi64ELi128ELi4ELb0ELb0EN7cutlass6half_tE19Flash_kernel_traitsILi96ELi64ELi128ELi4ES3_EELb0ELb0ELb0ELb1ELb1ELb1ELb0ELb0EEEvNS_16Flash_fwd_paramsE
        .type           _ZN5flash24flash_fwd_splitkv_kernelI23Flash_fwd_kernel_traitsILi96ELi64ELi128ELi4ELb0ELb0EN7cutlass6half_tE19Flash_kernel_traitsILi96ELi64ELi128ELi4ES3_EELb0ELb0ELb0ELb1ELb1ELb1ELb0ELb0EEEvNS_16Flash_fwd_paramsE,@function
        .size           _ZN5flash24flash_fwd_splitkv_kernelI23Flash_fwd_kernel_traitsILi96ELi64ELi128ELi4ELb0ELb0EN7cutlass6half_tE19Flash_kernel_traitsILi96ELi64ELi128ELi4ES3_EELb0ELb0ELb0ELb1ELb1ELb1ELb0ELb0EEEvNS_16Flash_fwd_paramsE,(.L_x_11645 - _ZN5flash24flash_fwd_splitkv_kernelI23Flash_fwd_kernel_traitsILi96ELi64ELi128ELi4ELb0ELb0EN7cutlass6half_tE19Flash_kernel_traitsILi96ELi64ELi128ELi4ES3_EELb0ELb0ELb0ELb1ELb1ELb1ELb0ELb0EEEvNS_16Flash_fwd_paramsE)
        .other          _ZN5flash24flash_fwd_splitkv_kernelI23Flash_fwd_kernel_traitsILi96ELi64ELi128ELi4ELb0ELb0EN7cutlass6half_tE19Flash_kernel_traitsILi96ELi64ELi128ELi4ES3_EELb0ELb0ELb0ELb1ELb1ELb1ELb0ELb0EEEvNS_16Flash_fwd_paramsE,@"STO_CUDA_ENTRY STV_DEFAULT"
_ZN5flash24flash_fwd_splitkv_kernelI23Flash_fwd_kernel_traitsILi96ELi64ELi128ELi4ELb0ELb0EN7cutlass6half_tE19Flash_kernel_traitsILi96ELi64ELi128ELi4ES3_EELb0ELb0ELb0ELb1ELb1ELb1ELb0ELb0EEEvNS_16Flash_fwd_paramsE:
.text._ZN5flash24flash_fwd_splitkv_kernelI23Flash_fwd_kernel_traitsILi96ELi64ELi128ELi4ELb0ELb0EN7cutlass6half_tE19Flash_kernel_traitsILi96ELi64ELi128ELi4ES3_EELb0ELb0ELb0ELb1ELb1ELb1ELb0ELb0EEEvNS_16Flash_fwd_paramsE:
[----:B------:R-:W-:Y:S01]  /*0000*/  LDC R1, c[0x0][0x37c] ;  /* 0x0000df00ff017b82 */ /* 0x000fe20000000800 */
[----:B------:R-:W1:Y:S07]  /*0010*/  S2R R10, SR_CTAID.X ;  /* 0x00000000000a7919 */ /* 0x000e6e0000002500 */
[----:B------:R-:W2:Y:S01]  /*0020*/  LDC.64 R2, c[0x0][0x348] ;  /* 0x0000d200ff027b82 */ /* 0x000ea20000000a00 */
[----:B------:R-:W-:Y:S01]  /*0030*/  BSSY.RECONVERGENT B2, `(.L_x_2918) ;  /* 0x0000005000027945 */ /* 0x000fe20003800200 */
[----:B------:R-:W-:Y:S01]  /*0040*/  MOV R166, 0x80 ;  /* 0x0000008000a67802 */ /* 0x000fe20000000f00 */
[----:B------:R-:W3:Y:S01]  /*0050*/  S2R R168, SR_CTAID.Y ;  /* 0x0000000000a87919 */ /* 0x000ee20000002600 */
[----:B------:R-:W4:Y:S05]  /*0060*/  S2R R167, SR_CTAID.Z ;  /* 0x0000000000a77919 */ /* 0x000f2a0000002700 */
[----:B-1234-:R-:W-:Y:S05]  /*0070*/  CALL.REL.NOINC `($_ZN5flash24flash_fwd_splitkv_kernelI23Flash_fwd_kernel_traitsILi96ELi64ELi128ELi4ELb0ELb0EN7cutlass6half_tE19Flash_kernel_traitsILi96ELi64ELi128ELi4ES3_EELb0ELb0ELb0ELb1ELb1ELb1ELb0ELb0EEEvNS_16Flash_fwd_paramsE$_ZN5flash30compute_attn_1rowblock_splitkvI23Flash_fwd_kernel_traitsILi96ELi64ELi128ELi4ELb0ELb0EN7cutlass6half_tE19Flash_kernel_traitsILi96ELi64ELi128ELi4ES3_EELb0ELb0ELb0ELb1ELb1ELb1ELb0ELb0ENS_16Flash_fwd_paramsEEEvRKT8_iiiii) ;  /* 0x0000000000087944 */ /* 0x01efea0003c00000 */
[----:B------:R-:W-:Y:S05]  /*0080*/  BSYNC.RECONVERGENT B2 ;  /* 0x0000000000027941 */ /* 0x000fea0003800200 */
.L_x_2918:
[----:B------:R-:W-:Y:S05]  /*0090*/  EXIT ;  /* 0x000000000000794d */ /* 0x000fea0003800000 */
        .type           $_ZN5flash24flash_fwd_splitkv_kernelI23Flash_fwd_kernel_traitsILi96ELi64ELi128ELi4ELb0ELb0EN7cutlass6half_tE19Flash_kernel_traitsILi96ELi64ELi128ELi4ES3_EELb0ELb0ELb0ELb1ELb1ELb1ELb0ELb0EEEvNS_16Flash_fwd_paramsE$_ZN5flash30compute_attn_1rowblock_splitkvI23Flash_fwd_kernel_traitsILi96ELi64ELi128ELi4ELb0ELb0EN7cutlass6half_tE19Flash_kernel_traitsILi96ELi64ELi128ELi4ES3_EELb0ELb0ELb0ELb1ELb1ELb1ELb0ELb0ENS_16Flash_fwd_paramsEEEvRKT8_iiiii,@function
        .size           $_ZN5flash24flash_fwd_splitkv_kernelI23Flash_fwd_kernel_traitsILi96ELi64ELi128ELi4ELb0ELb0EN7cutlass6half_tE19Flash_kernel_traitsILi96ELi64ELi128ELi4ES3_EELb0ELb0ELb0ELb1ELb1ELb1ELb0ELb0EEEvNS_16Flash_fwd_paramsE$_ZN5flash30compute_attn_1rowblock_splitkvI23Flash_fwd_kernel_traitsILi96ELi64ELi128ELi4ELb0ELb0EN7cutlass6half_tE19Flash_kernel_traitsILi96ELi64ELi128ELi4ES3_EELb0ELb0ELb0ELb1ELb1ELb1ELb0ELb0ENS_16Flash_fwd_paramsEEEvRKT8_iiiii,(.L_x_11645 - $_ZN5flash24flash_fwd_splitkv_kernelI23Flash_fwd_kernel_traitsILi96ELi64ELi128ELi4ELb0ELb0EN7cutlass6half_tE19Flash_kernel_traitsILi96ELi64ELi128ELi4ES3_EELb0ELb0ELb0ELb1ELb1ELb1ELb0ELb0EEEvNS_16Flash_fwd_paramsE$_ZN5flash30compute_attn_1rowblock_splitkvI23Flash_fwd_kernel_traitsILi96ELi64ELi128ELi4ELb0ELb0EN7cutlass6half_tE19Flash_kernel_traitsILi96ELi64ELi128ELi4ES3_EELb0ELb0ELb0ELb1ELb1ELb1ELb0ELb0ENS_16Flash_fwd_paramsEEEvRKT8_iiiii)
$_ZN5flash24flash_fwd_splitkv_kernelI23Flash_fwd_kernel_traitsILi96ELi64ELi128ELi4ELb0ELb0EN7cutlass6half_tE19Flash_kernel_traitsILi96ELi64ELi128ELi4ES3_EELb0ELb0ELb0ELb1ELb1ELb1ELb0ELb0EEEvNS_16Flash_fwd_paramsE$_ZN5flash30compute_attn_1rowblock_splitkvI23Flash_fwd_kernel_traitsILi96ELi64ELi128ELi4ELb0ELb0EN7cutlass6half_tE19Flash_kernel_traitsILi96ELi64ELi128ELi4ES3_EELb0ELb0ELb0ELb1ELb1ELb1ELb0ELb0ENS_16Flash_fwd_paramsEEEvRKT8_iiiii:
        /* <DEDUP_REMOVED lines=24> */
.L_x_2922:
[----:B------:R-:W-:Y:S05]  /*0220*/  BSYNC.RECONVERGENT B0 ;  /* 0x0000000000007941 */ /* 0x000fea0003800200 */
.L_x_2921:
[----:B-----5:R-:W-:Y:S02]  /*0230*/  IADD3 R5, PT, PT, R5, R0, -R7 ;  /* 0x0000000005057210 */ /* 0x020fe40007ffe807 */
.L_x_2920:
[----:B------:R-:W-:Y:S05]  /*0240*/  BSYNC.RECONVERGENT B1 ;  /* 0x0000000000017941 */ /* 0x000fea0003800200 */
.L_x_2919:
[----:B------:R-:W-:Y:S01]  /*0250*/  IMAD.SHL.U32 R170, R10, 0x40, RZ ;  /* 0x000000400aaa7824 */ /* 0x000fe200078e00ff */
[----:B------:R-:W-:Y:S01]  /*0260*/  MOV R8, R166 ;  /* 0x000000a600087202 */ /* 0x000fe20000000f00 */
[----:B------:R-:W-:-:S03]  /*0270*/  IMAD.MOV.U32 R9, RZ, RZ, 0x0 ;  /* 0x00000000ff097424 */ /* 0x000fc600078e00ff */
[----:B-----5:R-:W-:-:S13]  /*0280*/  ISETP.GT.AND P0, PT, R171, R170, PT ;  /* 0x000000aaab00720c */ /* 0x020fda0003f04270 */
[----:B-1----:R-:W-:Y:S05]  /*0290*/  @!P0 RET.REL.NODEC R8 `(_ZN5flash24flash_fwd_splitkv_kernelI23Flash_fwd_kernel_traitsILi96ELi64ELi128ELi4ELb0ELb0EN7cutlass6half_tE19Flash_kernel_traitsILi96ELi64ELi128ELi4ES3_EELb0ELb0ELb0ELb1ELb1ELb1ELb0ELb0EEEvNS_16Flash_fwd_paramsE) ;  /* 0xfffffffc08588950 */ /* 0x002fea0003c3ffff */
        /* <DEDUP_REMOVED lines=59> */
[----:B-1----:R-:W-:Y:S05]  /*0650*/  @P0 RET.REL.NODEC R166 `(_ZN5flash24flash_fwd_splitkv_kernelI23Flash_fwd_kernel_traitsILi96ELi64ELi128ELi4ELb0ELb0EN7cutlass6half_tE19Flash_kernel_traitsILi96ELi64ELi128ELi4ES3_EELb0ELb0ELb0ELb1ELb1ELb1ELb0ELb0EEEvNS_16Flash_fwd_paramsE) ;  /* 0xfffffff8a6680950 */ /* 0x002fea0003c3ffff */
[----:B------:R-:W-:Y:S02]  /*0660*/  MOV R3, 0x7f800000 ;  /* 0x7f80000000037802 */ /* 0x000fe40000000f00 */
[----:B------:R-:W-:-:S03]  /*0670*/  MOV R167, 0x0 ;  /* 0x0000000000a77802 */ /* 0x000fc60000000f00 */
[----:B------:R1:W-:Y:S02]  /*0680*/  ST.E desc[UR4][R8.64+0x80], R3 ;  /* 0x0000800308007985 */ /* 0x0003e4000c101904 */
[----:B-1----:R-:W-:Y:S05]  /*0690*/  RET.REL.NODEC R166 `(_ZN5flash24flash_fwd_splitkv_kernelI23Flash_fwd_kernel_traitsILi96ELi64ELi128ELi4ELb0ELb0EN7cutlass6half_tE19Flash_kernel_traitsILi96ELi64ELi128ELi4ES3_EELb0ELb0ELb0ELb1ELb1ELb1ELb0ELb0EEEvNS_16Flash_fwd_paramsE) ;  /* 0xfffffff8a6587950 */ /* 0x002fea0003c3ffff */
.L_x_2923:
        /* <DEDUP_REMOVED lines=24> */
[----:B---3--:R-:W-:-:S06]  /*0820*/  IADD3 R16, PT, PT, R16, 0xffffffe, RZ ;  /* 0x0ffffffe10107810 */ /* 0x008fcc0007ffe0ff */
[----:B------:R-:W3:Y:S01]  /*0830*/  F2I.FTZ.U32.TRUNC.NTZ R17, R16 ;  /* 0x0000001000117305 */ /* 0x000ee2000021f000 */
        /* <DEDUP_REMOVED lines=15> */
[-C--:B--2---:R-:W-:Y:S02]  /*0930*/  IMAD R0, R9, R168.reuse, RZ ;  /* 0x000000a809007224 */ /* 0x084fe400078e02ff */
[----:B------:R-:W-:-:S04]  /*0940*/  IMAD.WIDE.U32 R16, R8, R168, RZ ;  /* 0x000000a808107225 */ /* 0x000fc800078e00ff */
[----:B------:R-:W-:Y:S01]  /*0950*/  @P0 VIADD R7, R7, 0x1 ;  /* 0x0000000107070836 */ /* 0x000fe20000000000 */
[----:B------:R-:W-:Y:S01]  /*0960*/  LEA R178, P0, R16, R176, 0x2 ;  /* 0x000000b010b27211 */ /* 0x000fe200078010ff */
[----:B------:R-:W-:-:S03]  /*0970*/  IMAD.IADD R179, R17, 0x1, R0 ;  /* 0x0000000111b37824 */ /* 0x000fc600078e0200 */
[----:B------:R-:W-:Y:S02]  /*0980*/  MOV R9, R7 ;  /* 0x0000000700097202 */ /* 0x000fe40000000f00 */
[----:B------:R-:W-:Y:S02]  /*0990*/  LEA.HI.X R179, R16, R177, R179, 0x2, P0 ;  /* 0x000000b110b37211 */ /* 0x000fe400000f14b3 */
[----:B------:R-:W-:Y:S01]  /*09a0*/  @!P1 IADD3 R9, PT, PT, -R9, RZ, RZ ;  /* 0x000000ff09099210 */ /* 0x000fe20007ffe1ff */
[----:B------:R-:W2:Y:S01]  /*09b0*/  LD.E.64 R16, desc[UR4][R2.64+0x28] ;  /* 0x0000280402107980 */ /* 0x000ea2000c101b00 */
[----:B------:R-:W-:-:S05]  /*09c0*/  @!P2 LOP3.LUT R9, RZ, R12, RZ, 0x33, !PT ;  /* 0x0000000cff09a212 */ /* 0x000fca00078e33ff */
        /* <DEDUP_REMOVED lines=8> */
[----:B---3--:R-:W-:Y:S02]  /*0a50*/  IABS R6, R167 ;  /* 0x000000a700067213 */ /* 0x008fe40000000000 */
[----:B------:R-:W-:Y:S02]  /*0a60*/  IABS R7, R14 ;  /* 0x0000000e00077213 */ /* 0x000fe40000000000 */
[----:B----4-:R-:W-:-:S05]  /*0a70*/  IADD3 R4, PT, PT, RZ, -R23, RZ ;  /* 0x80000017ff047210 */ /* 0x010fca0007ffe0ff */
[----:B------:R-:W-:-:S04]  /*0a80*/  IMAD R11, R4, R8, RZ ;  /* 0x00000008040b7224 */ /* 0x000fc800078e02ff */
[----:B------:R-:W-:Y:S01]  /*0a90*/  IMAD.HI.U32 R11, R23, R11, R22 ;  /* 0x0000000b170b7227 */ /* 0x000fe200078e0016 */
[----:B------:R-:W-:-:S05]  /*0aa0*/  IADD3 R7, PT, PT, RZ, -R7, RZ ;  /* 0x80000007ff077210 */ /* 0x000fca0007ffe0ff */
[----:B------:R-:W-:-:S04]  /*0ab0*/  IMAD.HI.U32 R4, R11, R6, RZ ;  /* 0x000000060b047227 */ /* 0x000fc800078e00ff */
[----:B------:R-:W-:-:S05]  /*0ac0*/  IMAD R7, R4, R7, R6 ;  /* 0x0000000704077224 */ /* 0x000fca00078e0206 */
[----:B------:R-:W-:-:S13]  /*0ad0*/  ISETP.GT.U32.AND P1, PT, R8, R7, PT ;  /* 0x000000070800720c */ /* 0x000fda0003f24070 */
[----:B------:R-:W-:-:S05]  /*0ae0*/  @!P1 IMAD.IADD R7, R7, 0x1, -R8 ;  /* 0x0000000107079824 */ /* 0x000fca00078e0a08 */
[----:B------:R-:W-:Y:S02]  /*0af0*/  ISETP.GE.U32.AND P2, PT, R7, R8, PT ;  /* 0x000000080700720c */ /* 0x000fe40003f46070 */
[----:B------:R-:W-:Y:S01]  /*0b00*/  LOP3.LUT R8, R167, R14, RZ, 0x3c, !PT ;  /* 0x0000000ea7087212 */ /* 0x000fe200078e3cff */
[----:B------:R-:W-:Y:S01]  /*0b10*/  @!P1 VIADD R4, R4, 0x1 ;  /* 0x0000000104049836 */ /* 0x000fe20000000000 */
[----:B------:R-:W-:Y:S02]  /*0b20*/  IADD3 R9, PT, PT, -R9, RZ, RZ ;  /* 0x000000ff09097210 */ /* 0x000fe40007ffe1ff */
[----:B------:R-:W-:Y:S02]  /*0b30*/  ISETP.GE.AND P0, PT, R8, RZ, PT ;  /* 0x000000ff0800720c */ /* 0x000fe40003f06270 */
[----:B------:R-:W-:Y:S01]  /*0b40*/  ISETP.NE.AND P1, PT, R14, RZ, PT ;  /* 0x000000ff0e00720c */ /* 0x000fe20003f25270 */
[----:B------:R-:W-:-:S04]  /*0b50*/  IMAD R13, R12, R9, R183 ;  /* 0x000000090c0d7224 */ /* 0x000fc800078e02b7 */
[----:B------:R-:W-:Y:S02]  /*0b60*/  @P2 IADD3 R4, PT, PT, R4, 0x1, RZ ;  /* 0x0000000104042810 */ /* 0x000fe40007ffe0ff */
[----:B------:R-:W-:Y:S02]  /*0b70*/  SHF.R.S32.HI R11, RZ, 0x1f, R13 ;  /* 0x0000001fff0b7819 */ /* 0x000fe4000001140d */
[----:B------:R-:W-:Y:S01]  /*0b80*/  MOV R9, R4 ;  /* 0x0000000400097202 */ /* 0x000fe20000000f00 */
[----:B------:R-:W-:-:S04]  /*0b90*/  IMAD R4, R113, R13, RZ ;  /* 0x0000000d71047224 */ /* 0x000fc800078e02ff */
[----:B------:R-:W-:Y:S01]  /*0ba0*/  @!P0 IMAD.MOV R9, RZ, RZ, -R9 ;  /* 0x000000ffff098224 */ /* 0x000fe200078e0a09 */
[----:B------:R-:W-:Y:S01]  /*0bb0*/  @!P1 LOP3.LUT R9, RZ, R14, RZ, 0x33, !PT ;  /* 0x0000000eff099212 */ /* 0x000fe200078e33ff */
[----:B------:R-:W-:-:S04]  /*0bc0*/  IMAD R4, R112, R11, R4 ;  /* 0x0000000b70047224 */ /* 0x000fc800078e0204 */
[----:B------:R-:W-:Y:S01]  /*0bd0*/  IMAD R15, R19, R9, RZ ;  /* 0x00000009130f7224 */ /* 0x000fe200078e02ff */
[----:B--2---:R-:W-:Y:S01]  /*0be0*/  SHF.R.S32.HI R7, RZ, 0x1f, R0 ;  /* 0x0000001fff077819 */ /* 0x004fe20000011400 */
[----:B------:R-:W-:-:S04]  /*0bf0*/  IMAD R6, R21, R0, RZ ;  /* 0x0000000015067224 */ /* 0x000fc800078e02ff */
[C---:B------:R-:W-:Y:S02]  /*0c00*/  IMAD R6, R20.reuse, R7, R6 ;  /* 0x0000000714067224 */ /* 0x040fe400078e0206 */
[----:B------:R-:W-:-:S04]  /*0c10*/  IMAD.WIDE.U32 R20, R20, R0, RZ ;  /* 0x0000000014147225 */ /* 0x000fc800078e00ff */
[----:B------:R-:W-:Y:S02]  /*0c20*/  IMAD.IADD R21, R21, 0x1, R6 ;  /* 0x0000000115157824 */ /* 0x000fe400078e0206 */
[----:B------:R-:W-:Y:S01]  /*0c30*/  IMAD.WIDE.U32 R20, R13, R112, R20 ;  /* 0x000000700d147225 */ /* 0x000fe200078e0014 */
[----:B------:R-:W-:-:S04]  /*0c40*/  SHF.R.S32.HI R6, RZ, 0x1f, R9 ;  /* 0x0000001fff067819 */ /* 0x000fc80000011409 */
[----:B------:R-:W-:Y:S01]  /*0c50*/  IADD3 R21, PT, PT, R21, R4, RZ ;  /* 0x0000000415157210 */ /* 0x000fe20007ffe0ff */
[----:B------:R-:W-:Y:S02]  /*0c60*/  IMAD R4, R17, R0, RZ ;  /* 0x0000000011047224 */ /* 0x000fe400078e02ff */
[----:B------:R-:W-:Y:S02]  /*0c70*/  IMAD R6, R18, R6, R15 ;  /* 0x0000000612067224 */ /* 0x000fe400078e020f */
[----:B------:R-:W-:-:S04]  /*0c80*/  IMAD.WIDE.U32 R18, R9, R18, R20 ;  /* 0x0000001209127225 */ /* 0x000fc800078e0014 */
[----:B------:R-:W-:-:S04]  /*0c90*/  IMAD.WIDE.U32 R20, R16, R0, RZ ;  /* 0x0000000010147225 */ /* 0x000fc800078e00ff */
[----:B------:R-:W-:Y:S02]  /*0ca0*/  IMAD R7, R16, R7, R4 ;  /* 0x0000000710077224 */ /* 0x000fe400078e0204 */
[----:B------:R-:W-:Y:S01]  /*0cb0*/  IMAD.IADD R4, R19, 0x1, R6 ;  /* 0x0000000113047824 */ /* 0x000fe200078e0206 */
[----:B------:R-:W-:Y:S01]  /*0cc0*/  MOV R6, R18 ;  /* 0x0000001200067202 */ /* 0x000fe20000000f00 */
[----:B------:R-:W-:Y:S01]  /*0cd0*/  IMAD.IADD R15, R21, 0x1, R7 ;  /* 0x00000001150f7824 */ /* 0x000fe200078e0207 */
[----:B------:R-:W-:Y:S05]  /*0ce0*/  BRA `(.L_x_2926) ;  /* 0x0000000400007947 */ /* 0x000fea0003800000 */
.L_x_2925:
[----:B------:R-:W3:Y:S04]  /*0cf0*/  LD.E R14, desc[UR4][R2.64+0x68] ;  /* 0x00006804020e7980 */ /* 0x000ee8000c101900 */
[----:B------:R-:W4:Y:S04]  /*0d00*/  LD.E.64 R112, desc[UR4][R2.64+0x38] ;  /* 0x0000380402707980 */ /* 0x000f28000c101b00 */
[----:B------:R-:W4:Y:S04]  /*0d10*/  LD.E.64 R20, desc[UR4][R2.64+0x20] ;  /* 0x0000200402147980 */ /* 0x000f28000c101b00 */
[----:B------:R-:W4:Y:S04]  /*0d20*/  LD.E.64 R116, desc[UR4][R2.64+0x40] ;  /* 0x0000400402747980 */ /* 0x000f28000c101b00 */
[----:B------:R-:W4:Y:S04]  /*0d30*/  LD.E.64 R16, desc[UR4][R2.64+0x28] ;  /* 0x0000280402107980 */ /* 0x000f28000c101b00 */
[----:B------:R-:W4:Y:S04]  /*0d40*/  LD.E.64 R18, desc[UR4][R2.64+0x50] ;  /* 0x0000500402127980 */ /* 0x000f28000c101b00 */
[----:B------:R1:W5:Y:S01]  /*0d50*/  LD.E.64 R32, desc[UR4][R2.64+0x58] ;  /* 0x0000580402207980 */ /* 0x000362000c101b00 */
[----:B------:R-:W-:Y:S01]  /*0d60*/  IMAD.MOV.U32 R22, RZ, RZ, RZ ;  /* 0x000000ffff167224 */ /* 0x000fe200078e00ff */
[----:B--2---:R-:W-:-:S02]  /*0d70*/  IABS R8, R167 ;  /* 0x000000a700087213 */ /* 0x004fc40000000000 */
[----:B------:R-:W-:Y:S02]  /*0d80*/  CS2R R178, SRZ ;  /* 0x0000000000b27805 */ /* 0x000fe4000001ff00 */
[----:B------:R-:W-:Y:S02]  /*0d90*/  LEA R183, R120, 0xffffff80, 0x7 ;  /* 0xffffff8078b77811 */ /* 0x000fe400078e38ff */
[-C--:B---3--:R-:W-:Y:S02]  /*0da0*/  IABS R0, R14.reuse ;  /* 0x0000000e00007213 */ /* 0x088fe40000000000 */
[----:B------:R-:W-:Y:S02]  /*0db0*/  IABS R11, R14 ;  /* 0x0000000e000b7213 */ /* 0x000fe40000000000 */
[----:B------:R-:W2:Y:S02]  /*0dc0*/  I2F.RP R13, R0 ;  /* 0x00000000000d7306 */ /* 0x000ea40000209400 */
[----:B------:R-:W-:-:S06]  /*0dd0*/  IADD3 R11, PT, PT, RZ, -R11, RZ ;  /* 0x8000000bff0b7210 */ /* 0x000fcc0007ffe0ff */
[----:B--2---:R-:W2:Y:S02]  /*0de0*/  MUFU.RCP R12, R13 ;  /* 0x0000000d000c7308 */ /* 0x004ea40000001000 */
[----:B--2---:R-:W-:-:S06]  /*0df0*/  IADD3 R12, PT, PT, R12, 0xffffffe, RZ ;  /* 0x0ffffffe0c0c7810 */ /* 0x004fcc0007ffe0ff */
[----:B------:R-:W2:Y:S02]  /*0e00*/  F2I.FTZ.U32.TRUNC.NTZ R23, R12 ;  /* 0x0000000c00177305 */ /* 0x000ea4000021f000 */
[----:B--2---:R-:W-:Y:S02]  /*0e10*/  IADD3 R4, PT, PT, RZ, -R23, RZ ;  /* 0x80000017ff047210 */ /* 0x004fe40007ffe0ff */
[----:B------:R-:W-:-:S03]  /*0e20*/  LOP3.LUT R12, R167, R14, RZ, 0x3c, !PT ;  /* 0x0000000ea70c7212 */ /* 0x000fc600078e3cff */
[----:B------:R-:W-:Y:S01]  /*0e30*/  IMAD R9, R4, R0, RZ ;  /* 0x0000000004097224 */ /* 0x000fe200078e02ff */
[----:B------:R-:W-:-:S03]  /*0e40*/  ISETP.GE.AND P1, PT, R12, RZ, PT ;  /* 0x000000ff0c00720c */ /* 0x000fc60003f26270 */
[----:B------:R-:W-:-:S04]  /*0e50*/  IMAD.HI.U32 R9, R23, R9, R22 ;  /* 0x0000000917097227 */ /* 0x000fc800078e0016 */
[----:B----4-:R-:W-:-:S04]  /*0e60*/  IMAD.WIDE.U32 R22, R112, R7, RZ ;  /* 0x0000000770167225 */ /* 0x010fc800078e00ff */
[----:B------:R-:W-:Y:S01]  /*0e70*/  IMAD.HI.U32 R4, R9, R8, RZ ;  /* 0x0000000809047227 */ /* 0x000fe200078e00ff */
[----:B------:R-:W-:-:S03]  /*0e80*/  SHF.R.S32.HI R9, RZ, 0x1f, R7 ;  /* 0x0000001fff097819 */ /* 0x000fc60000011407 */
[----:B------:R-:W-:Y:S02]  /*0e90*/  IMAD R11, R4, R11, R8 ;  /* 0x0000000b040b7224 */ /* 0x000fe400078e0208 */
[----:B------:R-:W-:-:S03]  /*0ea0*/  IMAD R8, R113, R7, RZ ;  /* 0x0000000771087224 */ /* 0x000fc600078e02ff */
[----:B------:R-:W-:Y:S01]  /*0eb0*/  ISETP.GT.U32.AND P0, PT, R0, R11, PT ;  /* 0x0000000b0000720c */ /* 0x000fe20003f04070 */
[----:B------:R-:W-:-:S05]  /*0ec0*/  IMAD R8, R112, R9, R8 ;  /* 0x0000000970087224 */ /* 0x000fca00078e0208 */
[----:B------:R-:W-:Y:S01]  /*0ed0*/  IADD3 R23, PT, PT, R23, R8, RZ ;  /* 0x0000000817177210 */ /* 0x000fe20007ffe0ff */
[----:B------:R-:W-:-:S04]  /*0ee0*/  IMAD R8, R117, R7, RZ ;  /* 0x0000000775087224 */ /* 0x000fc800078e02ff */
[----:B------:R-:W-:Y:S02]  /*0ef0*/  IMAD R8, R116, R9, R8 ;  /* 0x0000000974087224 */ /* 0x000fe400078e0208 */
[----:B------:R-:W-:Y:S01]  /*0f00*/  @!P0 IMAD.IADD R11, R11, 0x1, -R0 ;  /* 0x000000010b0b8824 */ /* 0x000fe200078e0a00 */
[----:B------:R-:W-:Y:S01]  /*0f10*/  @!P0 IADD3 R4, PT, PT, R4, 0x1, RZ ;  /* 0x0000000104048810 */ /* 0x000fe20007ffe0ff */
[----:B-----5:R-:W-:Y:S01]  /*0f20*/  IMAD R9, R17, R6, RZ ;  /* 0x0000000611097224 */ /* 0x020fe200078e02ff */
[----:B------:R-:W-:Y:S02]  /*0f30*/  ISETP.NE.AND P0, PT, R14, RZ, PT ;  /* 0x000000ff0e00720c */ /* 0x000fe40003f05270 */
[----:B------:R-:W-:Y:S01]  /*0f40*/  ISETP.GE.U32.AND P2, PT, R11, R0, PT ;  /* 0x000000000b00720c */ /* 0x000fe20003f46070 */
[----:B------:R-:W-:Y:S01]  /*0f50*/  IMAD R11, R21, R6, RZ ;  /* 0x00000006150b7224 */ /* 0x000fe200078e02ff */
[----:B------:R-:W-:-:S05]  /*0f60*/  SHF.R.S32.HI R0, RZ, 0x1f, R6 ;  /* 0x0000001fff007819 */ /* 0x000fca0000011406 */
[C---:B------:R-:W-:Y:S02]  /*0f70*/  IMAD R11, R20.reuse, R0, R11 ;  /* 0x00000000140b7224 */ /* 0x040fe400078e020b */
[----:B------:R-:W-:-:S04]  /*0f80*/  IMAD.WIDE.U32 R20, R20, R6, R22 ;  /* 0x0000000614147225 */ /* 0x000fc800078e0016 */
[----:B------:R-:W-:Y:S01]  /*0f90*/  @P2 IADD3 R4, PT, PT, R4, 0x1, RZ ;  /* 0x0000000104042810 */ /* 0x000fe20007ffe0ff */
[----:B------:R-:W-:-:S03]  /*0fa0*/  IMAD.WIDE.U32 R22, R116, R7, RZ ;  /* 0x0000000774167225 */ /* 0x000fc600078e00ff */
[----:B------:R-:W-:Y:S01]  /*0fb0*/  MOV R7, R4 ;  /* 0x0000000400077202 */ /* 0x000fe20000000f00 */
[----:B------:R-:W-:Y:S01]  /*0fc0*/  IMAD.IADD R13, R21, 0x1, R11 ;  /* 0x00000001150d7824 */ /* 0x000fe200078e020b */
[----:B------:R-:W-:Y:S01]  /*0fd0*/  IADD3 R21, PT, PT, R23, R8, RZ ;  /* 0x0000000817157210 */ /* 0x000fe20007ffe0ff */
[----:B------:R-:W-:Y:S01]  /*0fe0*/  IMAD.MOV.U32 R12, RZ, RZ, R20 ;  /* 0x000000ffff0c7224 */ /* 0x000fe200078e0014 */
[----:B------:R-:W-:Y:S01]  /*0ff0*/  @!P1 IADD3 R7, PT, PT, -R7, RZ, RZ ;  /* 0x000000ff07079210 */ /* 0x000fe20007ffe1ff */
[-C--:B------:R-:W-:Y:S01]  /*1000*/  IMAD R4, R113, R183.reuse, RZ ;  /* 0x000000b771047224 */ /* 0x080fe200078e02ff */
[----:B------:R-:W-:Y:S01]  /*1010*/  @!P0 LOP3.LUT R7, RZ, R14, RZ, 0x33, !PT ;  /* 0x0000000eff078212 */ /* 0x000fe200078e33ff */
[----:B------:R-:W-:-:S04]  /*1020*/  IMAD.WIDE.U32 R12, R112, R183, R12 ;  /* 0x000000b7700c7225 */ /* 0x000fc800078e000c */
[C---:B------:R-:W-:Y:S01]  /*1030*/  IMAD R9, R16.reuse, R0, R9 ;  /* 0x0000000010097224 */ /* 0x040fe200078e0209 */
[----:B------:R-:W-:Y:S01]  /*1040*/  IADD3 R13, PT, PT, R13, R4, RZ ;  /* 0x000000040d0d7210 */ /* 0x000fe20007ffe0ff */
[----:B------:R-:W-:Y:S01]  /*1050*/  IMAD.MOV.U32 R20, RZ, RZ, R22 ;  /* 0x000000ffff147224 */ /* 0x000fe200078e0016 */
[----:B------:R-:W-:Y:S01]  /*1060*/  SHF.R.S32.HI R0, RZ, 0x1f, R7 ;  /* 0x0000001fff007819 */ /* 0x000fe20000011407 */
[----:B------:R-:W-:Y:S02]  /*1070*/  IMAD R11, R19, R7, RZ ;  /* 0x00000007130b7224 */ /* 0x000fe400078e02ff */
[----:B------:R-:W-:-:S04]  /*1080*/  IMAD.WIDE.U32 R20, R16, R6, R20 ;  /* 0x0000000610147225 */ /* 0x000fc800078e0014 */
[C---:B------:R-:W-:Y:S01]  /*1090*/  IMAD.WIDE.U32 R6, R18.reuse, R7, R12 ;  /* 0x0000000712067225 */ /* 0x040fe200078e000c */
[----:B------:R-:W-:Y:S02]  /*10a0*/  IADD3 R15, PT, PT, R21, R9, RZ ;  /* 0x00000009150f7210 */ /* 0x000fe40007ffe0ff */
[----:B------:R-:W-:Y:S01]  /*10b0*/  MOV R13, R183 ;  /* 0x000000b7000d7202 */ /* 0x000fe20000000f00 */
[----:B------:R-:W-:Y:S01]  /*10c0*/  IMAD R0, R18, R0, R11 ;  /* 0x0000000012007224 */ /* 0x000fe200078e020b */
[----:B------:R-:W-:-:S03]  /*10d0*/  MOV R11, RZ ;  /* 0x000000ff000b7202 */ /* 0x000fc60000000f00 */
[----:B-1----:R-:W-:Y:S02]  /*10e0*/  IMAD.IADD R4, R7, 0x1, R0 ;  /* 0x0000000107047824 */ /* 0x002fe400078e0200 */
.L_x_2926:
[----:B------:R-:W-:Y:S05]  /*10f0*/  BSYNC.RECONVERGENT B0 ;  /* 0x0000000000007941 */ /* 0x000fea0003800200 */
.L_x_2924:
        /* <DEDUP_REMOVED lines=9> */
[----:B-1----:R-:W-:-:S06]  /*1190*/  IADD3 R21, PT, PT, R21, 0xffffffe, RZ ;  /* 0x0ffffffe15157810 */ /* 0x002fcc0007ffe0ff */
[----:B------:R-:W1:Y:S01]  /*11a0*/  F2I.FTZ.U32.TRUNC.NTZ R35, R21 ;  /* 0x0000001500237305 */ /* 0x000e62000021f000 */
[----:B------:R-:W-:Y:S02]  /*11b0*/  MOV R34, RZ ;  /* 0x000000ff00227202 */ /* 0x000fe40000000f00 */
[----:B------:R-:W-:Y:S02]  /*11c0*/  IABS R17, R167 ;  /* 0x000000a700117213 */ /* 0x000fe40000000000 */
[----:B------:R-:W-:Y:S02]  /*11d0*/  IABS R22, R14 ;  /* 0x0000000e00167213 */ /* 0x000fe40000000000 */
[----:B-1----:R-:W-:-:S05]  /*11e0*/  IADD3 R0, PT, PT, RZ, -R35, RZ ;  /* 0x80000023ff007210 */ /* 0x002fca0007ffe0ff */
[----:B------:R-:W-:-:S04]  /*11f0*/  IMAD R12, R0, R7, RZ ;  /* 0x00000007000c7224 */ /* 0x000fc800078e02ff */
[----:B------:R-:W-:Y:S01]  /*1200*/  IMAD.HI.U32 R12, R35, R12, R34 ;  /* 0x0000000c230c7227 */ /* 0x000fe200078e0022 */
[----:B------:R-:W-:Y:S01]  /*1210*/  IADD3 R22, PT, PT, RZ, -R22, RZ ;  /* 0x80000016ff167210 */ /* 0x000fe20007ffe0ff */
[----:B------:R-:W1:Y:S04]  /*1220*/  S2R R16, SR_CgaCtaId ;  /* 0x0000000000107919 */ /* 0x000e680000008800 */
[----:B------:R-:W-:-:S04]  /*1230*/  IMAD.HI.U32 R12, R12, R17, RZ ;  /* 0x000000110c0c7227 */ /* 0x000fc800078e00ff */
[----:B------:R-:W-:-:S05]  /*1240*/  IMAD R22, R12, R22, R17 ;  /* 0x000000160c167224 */ /* 0x000fca00078e0211 */
[----:B------:R-:W-:Y:S02]  /*1250*/  ISETP.GT.U32.AND P0, PT, R7, R22, PT ;  /* 0x000000160700720c */ /* 0x000fe40003f04070 */
[----:B------:R-:W-:-:S04]  /*1260*/  SHF.L.U32 R0, R5, 0x3, RZ ;  /* 0x0000000305007819 */ /* 0x000fc800000006ff */
[----:B------:R-:W-:-:S04]  /*1270*/  LOP3.LUT R34, R0, 0x18, RZ, 0xc0, !PT ;  /* 0x0000001800227812 */ /* 0x000fc800078ec0ff */
[----:B------:R-:W-:-:S03]  /*1280*/  IADD3 R36, P1, PT, R34, R20, RZ ;  /* 0x0000001422247210 */ /* 0x000fc60007f3e0ff */
[-C--:B------:R-:W-:Y:S02]  /*1290*/  @!P0 IADD3 R22, PT, PT, R22, -R7.reuse, RZ ;  /* 0x8000000716168210 */ /* 0x080fe40007ffe0ff */
[----:B------:R-:W-:Y:S02]  /*12a0*/  LOP3.LUT R20, R167, R14, RZ, 0x3c, !PT ;  /* 0x0000000ea7147212 */ /* 0x000fe400078e3cff */
[----:B------:R-:W-:Y:S01]  /*12b0*/  ISETP.GE.U32.AND P3, PT, R22, R7, PT ;  /* 0x000000071600720c */ /* 0x000fe20003f66070 */
[----:B------:R-:W-:Y:S01]  /*12c0*/  IMAD R11, R11, R116, RZ ;  /* 0x000000740b0b7224 */ /* 0x000fe200078e02ff */
[----:B------:R-:W-:Y:S01]  /*12d0*/  MOV R35, RZ ;  /* 0x000000ff00237202 */ /* 0x000fe20000000f00 */
[----:B------:R-:W-:Y:S01]  /*12e0*/  IMAD.X R37, RZ, RZ, R15, P1 ;  /* 0x000000ffff257224 */ /* 0x000fe200008e060f */
[----:B------:R-:W-:Y:S02]  /*12f0*/  ISETP.GE.AND P1, PT, R20, RZ, PT ;  /* 0x000000ff1400720c */ /* 0x000fe40003f26270 */
[----:B------:R-:W-:-:S02]  /*1300*/  MOV R17, 0x400 ;  /* 0x0000040000117802 */ /* 0x000fc40000000f00 */
[----:B------:R-:W-:Y:S01]  /*1310*/  ISETP.NE.AND P2, PT, R14, RZ, PT ;  /* 0x000000ff0e00720c */ /* 0x000fe20003f45270 */
[C---:B------:R-:W-:Y:S02]  /*1320*/  IMAD R11, R13.reuse, R117, R11 ;  /* 0x000000750d0b7224 */ /* 0x040fe400078e020b */
[----:B------:R-:W-:Y:S01]  /*1330*/  IMAD.WIDE.U32 R36, R13, R116, R36 ;  /* 0x000000740d247225 */ /* 0x000fe200078e0024 */
[----:B-1----:R-:W-:Y:S02]  /*1340*/  LEA R7, R16, R17, 0x18 ;  /* 0x0000001110077211 */ /* 0x002fe400078ec0ff */
[----:B------:R-:W-:Y:S02]  /*1350*/  @!P0 IADD3 R12, PT, PT, R12, 0x1, RZ ;  /* 0x000000010c0c8810 */ /* 0x000fe40007ffe0ff */
[----:B------:R-:W-:Y:S02]  /*1360*/  LOP3.LUT R16, R0, 0xc0, RZ, 0xc0, !PT ;  /* 0x000000c000107812 */ /* 0x000fe400078ec0ff */
[----:B------:R-:W-:-:S02]  /*1370*/  IADD3 R22, P0, PT, R34, R6, RZ ;  /* 0x0000000622167210 */ /* 0x000fc40007f1e0ff */
[--C-:B------:R-:W-:Y:S02]  /*1380*/  SHF.R.U32.HI R20, RZ, 0x2, R5.reuse ;  /* 0x00000002ff147819 */ /* 0x100fe40000011605 */
[----:B------:R-:W-:Y:S02]  /*1390*/  @P3 IADD3 R12, PT, PT, R12, 0x1, RZ ;  /* 0x000000010c0c3810 */ /* 0x000fe40007ffe0ff */
[----:B------:R-:W-:Y:S02]  /*13a0*/  MOV R21, RZ ;  /* 0x000000ff00157202 */ /* 0x000fe40000000f00 */
[----:B------:R-:W-:Y:S02]  /*13b0*/  LOP3.LUT R15, R16, 0x18, R5, 0xf8, !PT ;  /* 0x00000018100f7812 */ /* 0x000fe400078ef805 */
[----:B------:R-:W-:Y:S02]  /*13c0*/  IADD3.X R23, PT, PT, RZ, R4, RZ, P0, !PT ;  /* 0x00000004ff177210 */ /* 0x000fe400007fe4ff */
[----:B------:R-:W-:-:S02]  /*13d0*/  @!P1 IADD3 R12, PT, PT, -R12, RZ, RZ ;  /* 0x000000ff0c0c9210 */ /* 0x000fc40007ffe1ff */
[--C-:B------:R-:W-:Y:S02]  /*13e0*/  LOP3.LUT R15, R15, 0x18, R0.reuse, 0x78, !PT ;  /* 0x000000180f0f7812 */ /* 0x100fe400078e7800 */
[----:B------:R-:W-:Y:S02]  /*13f0*/  @!P2 LOP3.LUT R12, RZ, R14, RZ, 0x33, !PT ;  /* 0x0000000eff0ca212 */ /* 0x000fe400078e33ff */
[----:B------:R-:W-:Y:S01]  /*1400*/  LOP3.LUT R0, R15, 0x1f20, R0, 0xf8, !PT ;  /* 0x00001f200f007812 */ /* 0x000fe200078ef800 */
[----:B------:R-:W-:Y:S01]  /*1410*/  IMAD R4, R113, R20, RZ ;  /* 0x0000001471047224 */ /* 0x000fe200078e02ff */
[----:B------:R-:W-:Y:S02]  /*1420*/  SHF.L.U32 R162, R112, 0x6, RZ ;  /* 0x0000000670a27819 */ /* 0x000fe400000006ff */
[----:B------:R-:W-:Y:S02]  /*1430*/  LEA R169, R0, R7, 0x1 ;  /* 0x0000000700a97211 */ /* 0x000fe400078e08ff */
[----:B------:R-:W-:-:S02]  /*1440*/  SHF.L.U64.HI R163, R112, 0x6, R113 ;  /* 0x0000000670a37819 */ /* 0x000fc40000010271 */
[C---:B------:R-:W-:Y:S02]  /*1450*/  SHF.L.U32 R160, R116.reuse, 0x6, RZ ;  /* 0x0000000674a07819 */ /* 0x040fe400000006ff */
[----:B------:R-:W-:Y:S01]  /*1460*/  SHF.L.U64.HI R161, R116, 0x6, R117 ;  /* 0x0000000674a17819 */ /* 0x000fe20000010275 */
[----:B--2---:R-:W-:Y:S02]  /*1470*/  IMAD R13, R31, R168, RZ ;  /* 0x000000a81f0d7224 */ /* 0x004fe400078e02ff */
[----:B------:R-:W-:-:S04]  /*1480*/  IMAD.WIDE.U32 R30, R168, R30, R34 ;  /* 0x0000001ea81e7225 */ /* 0x000fc800078e0022 */
[----:B------:R-:W-:Y:S01]  /*1490*/  IMAD.IADD R31, R31, 0x1, R13 ;  /* 0x000000011f1f7824 */ /* 0x000fe200078e020d */
[----:B------:R-:W-:Y:S01]  /*14a0*/  IADD3 R35, PT, PT, R37, R11, RZ ;  /* 0x0000000b25237210 */ /* 0x000fe20007ffe0ff */
[----:B---3--:R-:W-:Y:S01]  /*14b0*/  IMAD R6, R27, R167, RZ ;  /* 0x000000a71b067224 */ /* 0x008fe200078e02ff */
[----:B------:R-:W-:Y:S01]  /*14c0*/  MOV R34, R36 ;  /* 0x0000002400227202 */ /* 0x000fe20000000f00 */
[----:B------:R-:W-:Y:S01]  /*14d0*/  IMAD.WIDE.U32 R30, R167, R26, R30 ;  /* 0x0000001aa71e7225 */ /* 0x000fe200078e001e */
[C---:B----4-:R-:W-:Y:S02]  /*14e0*/  SHF.L.U64.HI R17, R28.reuse, 0x5, R29 ;  /* 0x000000051c117819 */ /* 0x050fe4000001021d */
[----:B------:R-:W-:Y:S01]  /*14f0*/  SHF.L.U32 R16, R28, 0x5, RZ ;  /* 0x000000051c107819 */ /* 0x000fe200000006ff */
[----:B------:R-:W-:Y:S01]  /*1500*/  IMAD.WIDE.U32 R10, R10, 0x40, R20 ;  /* 0x000000400a0a7825 */ /* 0x000fe200078e0014 */
[----:B------:R-:W-:-:S03]  /*1510*/  SHF.R.S32.HI R13, RZ, 0x1f, R12 ;  /* 0x0000001fff0d7819 */ /* 0x000fc6000001140c */
[----:B------:R-:W-:Y:S01]  /*1520*/  IMAD.WIDE.U32 R26, R20, R112, R22 ;  /* 0x00000070141a7225 */ /* 0x000fe200078e0016 */
[----:B------:R-:W-:-:S03]  /*1530*/  IADD3 R23, PT, PT, R31, R6, RZ ;  /* 0x000000061f177210 */ /* 0x000fc60007ffe0ff */
[----:B------:R-:W-:Y:S02]  /*1540*/  IMAD R11, R11, R28, RZ ;  /* 0x0000001c0b0b7224 */ /* 0x000fe400078e02ff */
[----:B------:R-:W-:-:S04]  /*1550*/  IMAD.WIDE.U32 R14, R12, R32, R34 ;  /* 0x000000200c0e7225 */ /* 0x000fc800078e0022 */
[----:B------:R-:W-:Y:S02]  /*1560*/  IMAD.MOV.U32 R22, RZ, RZ, R30 ;  /* 0x000000ffff167224 */ /* 0x000fe400078e001e */
[----:B------:R-:W-:-:S04]  /*1570*/  IMAD.WIDE.U32 R16, R28, R10, R16 ;  /* 0x0000000a1c107225 */ /* 0x000fc800078e0010 */
[----:B------:R-:W-:Y:S02]  /*1580*/  IMAD R12, R33, R12, RZ ;  /* 0x0000000c210c7224 */ /* 0x000fe400078e02ff */
[-C--:B------:R-:W-:Y:S02]  /*1590*/  IMAD R11, R29, R10.reuse, R11 ;  /* 0x0000000a1d0b7224 */ /* 0x080fe400078e020b */
[----:B------:R-:W-:-:S04]  /*15a0*/  IMAD.WIDE.U32 R28, R28, R10, R22 ;  /* 0x0000000a1c1c7225 */ /* 0x000fc800078e0016 */
[----:B------:R-:W-:Y:S01]  /*15b0*/  IMAD R12, R13, R32, R12 ;  /* 0x000000200d0c7224 */ /* 0x000fe200078e020c */
[----:B------:R-:W-:Y:S02]  /*15c0*/  IADD3 R13, P0, PT, R30, R16, RZ ;  /* 0x000000101e0d7210 */ /* 0x000fe40007f1e0ff */
[-C--:B------:R-:W-:Y:S02]  /*15d0*/  IADD3 R21, PT, PT, R29, R11.reuse, RZ ;  /* 0x0000000b1d157210 */ /* 0x080fe40007ffe0ff */
[----:B------:R-:W-:Y:S02]  /*15e0*/  IADD3.X R11, PT, PT, R23, R11, R17, P0, !PT ;  /* 0x0000000b170b7210 */ /* 0x000fe400007fe411 */
[-C--:B-----5:R-:W-:Y:S02]  /*15f0*/  LEA R16, P1, R28, R18.reuse, 0x1 ;  /* 0x000000121c107211 */ /* 0x0a0fe400078208ff */
[----:B------:R-:W-:Y:S02]  /*1600*/  LEA R10, P0, R13, R18, 0x1 ;  /* 0x000000120d0a7211 */ /* 0x000fe400078008ff */
[----:B------:R-:W-:-:S02]  /*1610*/  IADD3 R165, PT, PT, R27, R4, RZ ;  /* 0x000000041ba57210 */ /* 0x000fc40007ffe0ff */
[----:B------:R-:W-:Y:S02]  /*1620*/  LEA R164, P2, R26, R24, 0x1 ;  /* 0x000000181aa47211 */ /* 0x000fe400078408ff */
[-C--:B------:R-:W-:Y:S02]  /*1630*/  LEA.HI.X R17, R28, R19.reuse, R21, 0x1, P1 ;  /* 0x000000131c117211 */ /* 0x080fe400008f0c15 */
[----:B------:R-:W-:Y:S02]  /*1640*/  LEA.HI.X R11, R13, R19, R11, 0x1, P0 ;  /* 0x000000130d0b7211 */ /* 0x000fe400000f0c0b */
[----:B------:R-:W-:Y:S01]  /*1650*/  LEA.HI.X R165, R26, R25, R165, 0x1, P2 ;  /* 0x000000191aa57211 */ /* 0x000fe200010f0ca5 */
[----:B------:R-:W-:Y:S01]  /*1660*/  @!PT LDS RZ, [RZ] ;  /* 0x00000000fffff984 */ /* 0x000fe20000000800 */
[----:B------:R-:W-:Y:S01]  /*1670*/  @!PT LDS RZ, [RZ] ;  /* 0x00000000fffff984 */ /* 0x000fe20000000800 */
[----:B------:R-:W-:Y:S01]  /*1680*/  @!PT LDS RZ, [RZ] ;  /* 0x00000000fffff984 */ /* 0x000fe20000000800 */
[----:B------:R-:W-:Y:S01]  /*1690*/  LDGSTS.E.BYPASS.LTC128B.128 [R169], desc[UR4][R16.64] ;  /* 0x0000000010a97fae */ /* 0x000fe2000b981a04 */
[----:B------:R-:W-:-:S03]  /*16a0*/  IADD3 R22, P0, PT, R162, R164, RZ ;  /* 0x000000a4a2167210 */ /* 0x000fc60007f1e0ff */
[----:B------:R-:W-:Y:S01]  /*16b0*/  LDGSTS.E.BYPASS.LTC128B.128 [R169+0x1000], desc[UR4][R16.64+0x40] ;  /* 0x0100004010a97fae */ /* 0x000fe2000b981a04 */
[----:B------:R-:W-:Y:S02]  /*16c0*/  IADD3.X R23, PT, PT, R163, R165, RZ, P0, !PT ;  /* 0x000000a5a3177210 */ /* 0x000fe400007fe4ff */
[----:B------:R-:W-:Y:S01]  /*16d0*/  IADD3 R18, P0, PT, R162, R22, RZ ;  /* 0x00000016a2127210 */ /* 0x000fe20007f1e0ff */
[----:B------:R-:W-:Y:S01]  /*16e0*/  LDGSTS.E.BYPASS.LTC128B.128 [R169+0x2000], desc[UR4][R16.64+0x80] ;  /* 0x0200008010a97fae */ /* 0x000fe2000b981a04 */
[----:B------:R-:W-:Y:S01]  /*16f0*/  IMAD.IADD R13, R15, 0x1, R12 ;  /* 0x000000010f0d7824 */ /* 0x000fe200078e020c */
[----:B------:R-:W-:Y:S02]  /*1700*/  MOV R12, R14 ;  /* 0x0000000e000c7202 */ /* 0x000fe40000000f00 */
[----:B------:R-:W-:Y:S01]  /*1710*/  LDGSTS.E.BYPASS.LTC128B.128 [R169+0x800], desc[UR4][R10.64] ;  /* 0x008000000aa97fae */ /* 0x000fe2000b981a04 */
[----:B------:R-:W-:-:S03]  /*1720*/  IADD3.X R19, PT, PT, R163, R23, RZ, P0, !PT ;  /* 0x00000017a3137210 */ /* 0x000fc600007fe4ff */
[----:B------:R-:W-:Y:S01]  /*1730*/  LDGSTS.E.BYPASS.LTC128B.128 [R169+0x1800], desc[UR4][R10.64+0x40] ;  /* 0x018000400aa97fae */ /* 0x000fe2000b981a04 */
[----:B------:R-:W-:-:S03]  /*1740*/  IADD3 R14, P0, PT, R162, R18, RZ ;  /* 0x00000012a20e7210 */ /* 0x000fc60007f1e0ff */
[----:B------:R1:W-:Y:S04]  /*1750*/  LDGSTS.E.BYPASS.LTC128B.128 [R169+0x2800], desc[UR4][R10.64+0x80] ;  /* 0x028000800aa97fae */ /* 0x0003e8000b981a04 */
[----:B------:R2:W-:Y:S01]  /*1760*/  LDGSTS.E.BYPASS.LTC128B.128 [R169+0x3000], desc[UR4][R164.64] ;  /* 0x03000000a4a97fae */ /* 0x0005e2000b981a04 */
[----:B------:R-:W-:-:S03]  /*1770*/  IADD3.X R15, PT, PT, R163, R19, RZ, P0, !PT ;  /* 0x00000013a30f7210 */ /* 0x000fc600007fe4ff */
        /* <DEDUP_REMOVED lines=14> */
[----:B------:R-:W-:-:S04]  /*1860*/  LEA R174, P0, R12, R8, 0x1 ;  /* 0x000000080cae7211 */ /* 0x000fc800078008ff */
[----:B-1----:R-:W-:Y:S01]  /*1870*/  IADD3 R11, PT, PT, R13, R20, RZ ;  /* 0x000000140d0b7210 */ /* 0x002fe20007ffe0ff */
[----:B------:R-:W-:-:S08]  /*1880*/  DEPBAR.LE SB0, 0x0 ;  /* 0x000080000000791a */ /* 0x000fd00000000000 */
[----:B------:R-:W-:Y:S05]  /*1890*/  WARPSYNC.ALL ;  /* 0x0000000000007948 */ /* 0x000fea0003800000 */
[----:B------:R-:W-:Y:S01]  /*18a0*/  LEA.HI.X R175, R12, R9, R11, 0x1, P0 ;  /* 0x000000090caf7211 */ /* 0x000fe200000f0c0b */
[----:B------:R-:W-:Y:S01]  /*18b0*/  BAR.SYNC.DEFER_BLOCKING 0x0 ;  /* 0x0000000000007b1d */ /* 0x000fe20000010000 */
[----:B------:R-:W-:-:S05]  /*18c0*/  IADD3 R8, P0, PT, R160, R174, RZ ;  /* 0x000000aea0087210 */ /* 0x000fca0007f1e0ff */
[----:B------:R-:W-:Y:S01]  /*18d0*/  IMAD.X R9, R161, 0x1, R175, P0 ;  /* 0x00000001a1097824 */ /* 0x000fe200000e06af */
[----:B------:R-:W-:-:S04]  /*18e0*/  IADD3 R16, P0, PT, R160, R8, RZ ;  /* 0x00000008a0107210 */ /* 0x000fc80007f1e0ff */
[----:B------:R-:W-:Y:S02]  /*18f0*/  IADD3.X R17, PT, PT, R161, R9, RZ, P0, !PT ;  /* 0x00000009a1117210 */ /* 0x000fe400007fe4ff */
[----:B------:R-:W-:-:S04]  /*1900*/  IADD3 R12, P0, PT, R160, R16, RZ ;  /* 0x00000010a00c7210 */ /* 0x000fc80007f1e0ff */
[----:B------:R-:W-:Y:S01]  /*1910*/  IADD3.X R13, PT, PT, R161, R17, RZ, P0, !PT ;  /* 0x00000011a10d7210 */ /* 0x000fe200007fe4ff */
[----:B------:R-:W-:Y:S01]  /*1920*/  @!PT LDS RZ, [RZ] ;  /* 0x00000000fffff984 */ /* 0x000fe20000000800 */
[----:B------:R-:W-:Y:S01]  /*1930*/  @!PT LDS RZ, [RZ] ;  /* 0x00000000fffff984 */ /* 0x000fe20000000800 */
[----:B------:R-:W-:Y:S01]  /*1940*/  @!PT LDS RZ, [RZ] ;  /* 0x00000000fffff984 */ /* 0x000fe20000000800 */
[----:B------:R-:W-:Y:S04]  /*1950*/  LDGSTS.E.BYPASS.LTC128B.128 [R169+0x9000], desc[UR4][R174.64] ;  /* 0x09000000aea97fae */ /* 0x000fe8000b981a04 */
[----:B------:R-:W-:Y:S04]  /*1960*/  LDGSTS.E.BYPASS.LTC128B.128 [R169+0xb000], desc[UR4][R174.64+0x40] ;  /* 0x0b000040aea97fae */ /* 0x000fe8000b981a04 */
[----:B------:R-:W-:Y:S04]  /*1970*/  LDGSTS.E.BYPASS.LTC128B.128 [R169+0xd000], desc[UR4][R174.64+0x80] ;  /* 0x0d000080aea97fae */ /* 0x000fe8000b981a04 */
[----:B------:R-:W-:Y:S04]  /*1980*/  LDGSTS.E.BYPASS.LTC128B.128 [R169+0x9800], desc[UR4][R8.64] ;  /* 0x0980000008a97fae */ /* 0x000fe8000b981a04 */
[----:B------:R-:W-:Y:S04]  /*1990*/  LDGSTS.E.BYPASS.LTC128B.128 [R169+0xb800], desc[UR4][R8.64+0x40] ;  /* 0x0b80004008a97fae */ /* 0x000fe8000b981a04 */
[----:B------:R1:W-:Y:S04]  /*19a0*/  LDGSTS.E.BYPASS.LTC128B.128 [R169+0xd800], desc[UR4][R8.64+0x80] ;  /* 0x0d80008008a97fae */ /* 0x0003e8000b981a04 */
[----:B------:R-:W-:Y:S04]  /*19b0*/  LDGSTS.E.BYPASS.LTC128B.128 [R169+0xa000], desc[UR4][R16.64] ;  /* 0x0a00000010a97fae */ /* 0x000fe8000b981a04 */
[----:B------:R-:W-:Y:S04]  /*19c0*/  LDGSTS.E.BYPASS.LTC128B.128 [R169+0xc000], desc[UR4][R16.64+0x40] ;  /* 0x0c00004010a97fae */ /* 0x000fe8000b981a04 */
[----:B------:R3:W-:Y:S04]  /*19d0*/  LDGSTS.E.BYPASS.LTC128B.128 [R169+0xe000], desc[UR4][R16.64+0x80] ;  /* 0x0e00008010a97fae */ /* 0x0007e8000b981a04 */
[----:B------:R-:W-:Y:S04]  /*19e0*/  LDGSTS.E.BYPASS.LTC128B.128 [R169+0xa800], desc[UR4][R12.64] ;  /* 0x0a8000000ca97fae */ /* 0x000fe8000b981a04 */
[----:B------:R-:W-:Y:S04]  /*19f0*/  LDGSTS.E.BYPASS.LTC128B.128 [R169+0xc800], desc[UR4][R12.64+0x40] ;  /* 0x0c8000400ca97fae */ /* 0x000fe8000b981a04 */
[----:B------:R4:W-:Y:S04]  /*1a00*/  LDGSTS.E.BYPASS.LTC128B.128 [R169+0xe800], desc[UR4][R12.64+0x80] ;  /* 0x0e8000800ca97fae */ /* 0x0009e8000b981a04 */
[----:B------:R-:W5:Y:S01]  /*1a10*/  LD.E R6, desc[UR4][R2.64+0x18c] ;  /* 0x00018c0402067980 */ /* 0x000f62000c101900 */
[----:B------:R-:W-:-:S02]  /*1a20*/  SHF.L.U32 R115, R5, 0x5, RZ ;  /* 0x0000000505737819 */ /* 0x000fc400000006ff */
[C---:B------:R-:W-:Y:S01]  /*1a30*/  SHF.L.U32 R158, R5.reuse, 0x4, RZ ;  /* 0x00000004059e7819 */ /* 0x040fe200000006ff */
[----:B------:R-:W0:Y:S01]  /*1a40*/  LDGDEPBAR ;  /* 0x00000000000079af */ /* 0x000e220000000000 */
[----:B------:R-:W-:Y:S02]  /*1a50*/  SHF.R.U32.HI R11, RZ, 0x1, R5 ;  /* 0x00000001ff0b7819 */ /* 0x000fe40000011605 */
[----:B-1----:R-:W-:Y:S02]  /*1a60*/  SHF.L.U32 R8, R5, 0x2, RZ ;  /* 0x0000000205087819 */ /* 0x002fe400000006ff */
[----:B------:R-:W-:Y:S02]  /*1a70*/  LOP3.LUT R4, R115, 0xc0, RZ, 0xc0, !PT ;  /* 0x000000c073047812 */ /* 0x000fe400078ec0ff */
[----:B------:R-:W-:Y:S02]  /*1a80*/  LOP3.LUT R0, R158, 0x3e00, RZ, 0xc0, !PT ;  /* 0x00003e009e007812 */ /* 0x000fe400078ec0ff */
[----:B------:R-:W-:-:S02]  /*1a90*/  LOP3.LUT R8, R8, 0x18, RZ, 0xc0, !PT ;  /* 0x0000001808087812 */ /* 0x000fc400078ec0ff */
[----:B------:R-:W-:Y:S02]  /*1aa0*/  LOP3.LUT R11, R4, 0x8, R11, 0xf8, !PT ;  /* 0x00000008040b7812 */ /* 0x000fe400078ef80b */
[----:B------:R-:W-:Y:S02]  /*1ab0*/  LOP3.LUT R0, R0, 0x20, R115, 0xf8, !PT ;  /* 0x0000002000007812 */ /* 0x000fe400078ef873 */
[----:B------:R-:W-:Y:S02]  /*1ac0*/  LOP3.LUT R158, R158, 0x100, RZ, 0xc0, !PT ;  /* 0x000001009e9e7812 */ /* 0x000fe400078ec0ff */
[----:B------:R-:W-:Y:S02]  /*1ad0*/  LOP3.LUT R9, R4, 0x8, R5, 0xf8, !PT ;  /* 0x0000000804097812 */ /* 0x000fe400078ef805 */
[----:B------:R-:W-:Y:S02]  /*1ae0*/  LOP3.LUT R4, R11, R8, RZ, 0x3c, !PT ;  /* 0x000000080b047212 */ /* 0x000fe400078e3cff */
[----:B------:R-:W-:-:S02]  /*1af0*/  LOP3.LUT R11, R0, 0x100, R115, 0xf8, !PT ;  /* 0x00000100000b7812 */ /* 0x000fc400078ef873 */
[----:B------:R-:W-:Y:S02]  /*1b00*/  LOP3.LUT R158, R158, 0x20, R115, 0xf8, !PT ;  /* 0x000000209e9e7812 */ /* 0x000fe400078ef873 */
[----:B------:R-:W-:Y:S02]  /*1b10*/  LOP3.LUT R0, R11, R4, RZ, 0xfc, !PT ;  /* 0x000000040b007212 */ /* 0x000fe400078efcff */
[----:B------:R-:W-:-:S03]  /*1b20*/  LOP3.LUT R158, R158, R9, R8, 0xf6, !PT ;  /* 0x000000099e9e7212 */ /* 0x000fc600078ef608 */
[----:B------:R-:W-:Y:S01]  /*1b30*/  IMAD R159, R0, 0x2, R7 ;  /* 0x00000002009f7824 */ /* 0x000fe200078e0207 */
[----:B------:R-:W-:-:S04]  /*1b40*/  LEA R158, R158, R7, 0x1 ;  /* 0x000000079e9e7211 */ /* 0x000fc800078e08ff */
[----:B------:R-:W-:Y:S04]  /*1b50*/  LDSM.16.M88.4 R44, [R159] ;  /* 0x000000009f2c783b */ /* 0x000fe80000000200 */
[----:B------:R-:W3:Y:S04]  /*1b60*/  LDSM.16.M88.4 R32, [R158+0x3000] ;  /* 0x003000009e20783b */ /* 0x000ee80000000200 */
[----:B------:R-:W1:Y:S01]  /*1b70*/  LDSM.16.M88.4 R92, [R158+0x3400] ;  /* 0x003400009e5c783b */ /* 0x000e620000000200 */
[----:B------:R-:W-:Y:S02]  /*1b80*/  LOP3.LUT P0, RZ, R5, 0x4, RZ, 0xc0, !PT ;  /* 0x0000000405ff7812 */ /* 0x000fe4000780c0ff */
[----:B------:R-:W-:Y:S01]  /*1b90*/  MOV R5, 0x20 ;  /* 0x0000002000057802 */ /* 0x000fe20000000f00 */
[----:B------:R-:W1:Y:S03]  /*1ba0*/  LDSM.16.M88.4 R84, [R158+0x3800] ;  /* 0x003800009e54783b */ /* 0x000e660000000200 */
[----:B------:R-:W-:Y:S01]  /*1bb0*/  SEL R5, R5, 0xffffffe0, !P0 ;  /* 0xffffffe005057807 */ /* 0x000fe20004000000 */
[----:B------:R-:W1:Y:S03]  /*1bc0*/  LDSM.16.M88.4 R76, [R158+0x3c00] ;  /* 0x003c00009e4c783b */ /* 0x000e660000000200 */
[C---:B------:R-:W-:Y:S01]  /*1bd0*/  IADD3 R157, PT, PT, R5.reuse, R159, RZ ;  /* 0x0000009f059d7210 */ /* 0x040fe20007ffe0ff */
[----:B------:R-:W1:Y:S01]  /*1be0*/  LDSM.16.M88.4 R68, [R158+0x4000] ;  /* 0x004000009e44783b */ /* 0x000e620000000200 */
[----:B------:R-:W-:-:S03]  /*1bf0*/  IADD3 R118, PT, PT, R5, R158, RZ ;  /* 0x0000009e05767210 */ /* 0x000fc60007ffe0ff */
[----:B------:R-:W1:Y:S04]  /*1c00*/  LDSM.16.M88.4 R60, [R158+0x4400] ;  /* 0x004400009e3c783b */ /* 0x000e680000000200 */
[----:B------:R-:W1:Y:S04]  /*1c10*/  LDSM.16.M88.4 R52, [R158+0x4800] ;  /* 0x004800009e34783b */ /* 0x000e680000000200 */
[----:B------:R-:W1:Y:S04]  /*1c20*/  LDSM.16.M88.4 R24, [R158+0x4c00] ;  /* 0x004c00009e18783b */ /* 0x000e680000000200 */
[----:B------:R-:W-:Y:S04]  /*1c30*/  LDSM.16.M88.4 R8, [R157] ;  /* 0x000000009d08783b */ /* 0x000fe80000000200 */
[----:B--2---:R-:W2:Y:S04]  /*1c40*/  LDSM.16.M88.4 R20, [R118+0x3000] ;  /* 0x003000007614783b */ /* 0x004ea80000000200 */
[----:B------:R-:W2:Y:S01]  /*1c50*/  LDSM.16.M88.4 R36, [R118+0x3400] ;  /* 0x003400007624783b */ /* 0x000ea20000000200 */
[C---:B---3--:R-:W-:Y:S03]  /*1c60*/  HMMA.16816.F32 R16, R44.reuse, R32, RZ ;  /* 0x000000202c10723c */ /* 0x048fe600000018ff */
[----:B----4-:R-:W3:Y:S04]  /*1c70*/  LDSM.16.M88.4 R12, [R118+0x3c00] ;  /* 0x003c0000760c783b */ /* 0x010ee80000000200 */
[----:B------:R-:W4:Y:S01]  /*1c80*/  LDSM.16.M88.4 R40, [R118+0x3800] ;  /* 0x003800007628783b */ /* 0x000f220000000200 */
[C---:B------:R-:W-:Y:S03]  /*1c90*/  HMMA.16816.F32 R32, R44.reuse, R34, RZ ;  /* 0x000000222c20723c */ /* 0x040fe600000018ff */
[----:B------:R-:W-:Y:S04]  /*1ca0*/  LDSM.16.M88.4 R100, [R159+0x1000] ;  /* 0x001000009f64783b */ /* 0x000fe80000000200 */
[----:B------:R-:W-:Y:S01]  /*1cb0*/  LDSM.16.M88.4 R96, [R118+0x4800] ;  /* 0x004800007660783b */ /* 0x000fe20000000200 */
[C---:B-1----:R-:W-:Y:S03]  /*1cc0*/  HMMA.16816.F32 R28, R44.reuse, R92, RZ ;  /* 0x0000005c2c1c723c */ /* 0x042fe600000018ff */
        /* <DEDUP_REMOVED lines=30> */
[----:B------:R-:W-:Y:S07]  /*1eb0*/  LDSM.16.M88.4 R24, [R159+0x2000] ;  /* 0x002000009f18783b */ /* 0x000fee0000000200 */
[C---:B--2---:R-:W-:Y:S08]  /*1ec0*/  HMMA.16816.F32 R64, R8.reuse, R20, R64 ;  /* 0x000000140840723c */ /* 0x044ff00000001840 */
        /* <DEDUP_REMOVED lines=8> */
[C---:B---3--:R-:W-:Y:S08]  /*1f50*/  HMMA.16816.F32 R48, R8.reuse, R12, R48 ;  /* 0x0000000c0830723c */ /* 0x048ff00000001830 */
[----:B------:R-:W-:Y:S01]  /*1f60*/  HMMA.16816.F32 R44, R8, R14, R44 ;  /* 0x0000000e082c723c */ /* 0x000fe2000000182c */
[----:B------:R-:W-:Y:S04]  /*1f70*/  LDSM.16.M88.4 R12, [R157+0x2000] ;  /* 0x002000009d0c783b */ /* 0x000fe80000000200 */
[----:B------:R-:W2:Y:S03]  /*1f80*/  LDSM.16.M88.4 R8, [R118+0x7000] ;  /* 0x007000007608783b */ /* 0x000ea60000000200 */
[C---:B----4-:R-:W-:Y:S08]  /*1f90*/  HMMA.16816.F32 R16, R40.reuse, R108, R16 ;  /* 0x0000006c2810723c */ /* 0x050ff00000001810 */
[----:B------:R-:W-:-:S12]  /*1fa0*/  HMMA.16816.F32 R32, R40, R110, R32 ;  /* 0x0000006e2820723c */ /* 0x000fd80000001820 */
[C---:B-1----:R-:W-:Y:S08]  /*1fb0*/  HMMA.16816.F32 R16, R24.reuse, R20, R16 ;  /* 0x000000141810723c */ /* 0x042ff00000001810 */
[----:B------:R-:W-:Y:S01]  /*1fc0*/  HMMA.16816.F32 R32, R24, R22, R32 ;  /* 0x000000161820723c */ /* 0x000fe20000001820 */
[----:B------:R-:W1:Y:S11]  /*1fd0*/  LDSM.16.M88.4 R20, [R158+0x5c00] ;  /* 0x005c00009e14783b */ /* 0x000e760000000200 */
[C---:B--2---:R-:W-:Y:S08]  /*1fe0*/  HMMA.16816.F32 R16, R12.reuse, R8, R16 ;  /* 0x000000080c10723c */ /* 0x044ff00000001810 */
[----:B------:R-:W-:Y:S01]  /*1ff0*/  HMMA.16816.F32 R32, R12, R10, R32 ;  /* 0x0000000a0c20723c */ /* 0x000fe20000001820 */
[----:B------:R-:W2:Y:S07]  /*2000*/  LDSM.16.M88.4 R8, [R118+0x5800] ;  /* 0x005800007608783b */ /* 0x000eae0000000200 */
[----:B------:R-:W-:Y:S03]  /*2010*/  HMMA.16816.F32 R28, R100, R104, R28 ;  /* 0x00000068641c723c */ /* 0x000fe6000000181c */
[-C--:B-----5:R-:W-:Y:S01]  /*2020*/  FMUL.FTZ R16, R16, R6.reuse ;  /* 0x0000000610107220 */ /* 0x0a0fe20000410000 */
[-C--:B------:R-:W-:Y:S01]  /*2030*/  FMUL.FTZ R114, R18, R6.reuse ;  /* 0x0000000612727220 */ /* 0x080fe20000410000 */
[----:B------:R-:W-:-:S03]  /*2040*/  FMUL.FTZ R152, R19, R6 ;  /* 0x0000000613987220 */ /* 0x000fc60000410000 */
[C---:B------:R-:W-:Y:S08]  /*2050*/  HMMA.16816.F32 R92, R100.reuse, R106, R92 ;  /* 0x0000006a645c723c */ /* 0x040ff0000000185c */
[C---:B------:R-:W-:Y:S01]  /*2060*/  HMMA.16816.F32 R104, R100.reuse, R96, R88 ;  /* 0x000000606468723c */ /* 0x040fe20000001858 */
[----:B------:R3:W4:Y:S01]  /*2070*/  MUFU.TANH R96, R16 ;  /* 0x0000001000607308 */ /* 0x0007220000002400 */
[----:B------:R-:W-:Y:S06]  /*2080*/  LDSM.16.M88.4 R88, [R158+0x7400] ;  /* 0x007400009e58783b */ /* 0x000fec0000000200 */
[----:B------:R-:W-:Y:S01]  /*2090*/  HMMA.16816.F32 R84, R100, R98, R84 ;  /* 0x000000626454723c */ /* 0x000fe20000001854 */
[----:B------:R-:W-:-:S07]  /*20a0*/  FMUL.FTZ R98, R17, R6 ;  /* 0x0000000611627220 */ /* 0x000fce0000410000 */
[C---:B-1----:R-:W-:Y:S01]  /*20b0*/  HMMA.16816.F32 R80, R100.reuse, R20, R80 ;  /* 0x000000146450723c */ /* 0x042fe20000001850 */
[----:B---3--:R-:W1:Y:S07]  /*20c0*/  LDSM.16.M88.4 R16, [R158+0x7800] ;  /* 0x007800009e10783b */ /* 0x008e6e0000000200 */
[----:B------:R-:W-:Y:S01]  /*20d0*/  HMMA.16816.F32 R76, R100, R22, R76 ;  /* 0x00000016644c723c */ /* 0x000fe2000000184c */
[----:B------:R-:W3:Y:S07]  /*20e0*/  LDSM.16.M88.4 R20, [R118+0x5c00] ;  /* 0x005c00007614783b */ /* 0x000eee0000000200 */
[C---:B--2---:R-:W-:Y:S08]  /*20f0*/  HMMA.16816.F32 R104, R40.reuse, R8, R104 ;  /* 0x000000082868723c */ /* 0x044ff00000001868 */
[C---:B------:R-:W-:Y:S01]  /*2100*/  HMMA.16816.F32 R84, R40.reuse, R10, R84 ;  /* 0x0000000a2854723c */ /* 0x040fe20000001854 */
[----:B------:R-:W2:Y:S07]  /*2110*/  LDSM.16.M88.4 R8, [R158+0x7c00] ;  /* 0x007c00009e08783b */ /* 0x000eae0000000200 */
[C---:B------:R-:W-:Y:S01]  /*2120*/  HMMA.16816.F32 R108, R40.reuse, R36, R28 ;  /* 0x00000024286c723c */ /* 0x040fe2000000181c */
[-C--:B------:R-:W-:Y:S01]  /*2130*/  FMUL.FTZ R32, R32, R6.reuse ;  /* 0x0000000620207220 */ /* 0x080fe20000410000 */
[-C--:B------:R-:W-:Y:S01]  /*2140*/  FMUL.FTZ R33, R33, R6.reuse ;  /* 0x0000000621217220 */ /* 0x080fe20000410000 */
[-C--:B------:R-:W-:Y:S01]  /*2150*/  FMUL.FTZ R34, R34, R6.reuse ;  /* 0x0000000622227220 */ /* 0x080fe20000410000 */
[-C--:B------:R-:W-:Y:S01]  /*2160*/  FMUL.FTZ R35, R35, R6.reuse ;  /* 0x0000000623237220 */ /* 0x080fe20000410000 */
[----:B------:R-:W-:Y:S03]  /*2170*/  LDSM.16.M88.4 R28, [R118+0x7400] ;  /* 0x00740000761c783b */ /* 0x000fe60000000200 */
[----:B------:R-:W-:Y:S01]  /*2180*/  HMMA.16816.F32 R92, R40, R38, R92 ;  /* 0x00000026285c723c */ /* 0x000fe2000000185c */
[----:B------:R-:W5:Y:S01]  /*2190*/  LDSM.16.M88.4 R36, [R158+0x6000] ;  /* 0x006000009e24783b */ /* 0x000f620000000200 */
[----:B------:R-:W2:Y:S06]  /*21a0*/  MUFU.TANH R97, R32 ;  /* 0x0000002000617308 */ /* 0x000eac0000002400 */
[C---:B-1----:R-:W-:Y:S02]  /*21b0*/  HMMA.16816.F32 R104, R24.reuse, R16, R104 ;  /* 0x000000101868723c */ /* 0x042fe40000001868 */
[----:B------:R-:W1:Y:S06]  /*21c0*/  MUFU.TANH R224, R33 ;  /* 0x0000002100e07308 */ /* 0x000e6c0000002400 */
[----:B------:R-:W-:Y:S01]  /*21d0*/  HMMA.16816.F32 R84, R24, R18, R84 ;  /* 0x000000121854723c */ /* 0x000fe20000001854 */
[----:B------:R-:W4:Y:S01]  /*21e0*/  LDSM.16.M88.4 R16, [R158+0x6400] ;  /* 0x006400009e10783b */ /* 0x000f220000000200 */
[----:B------:R-:W1:Y:S06]  /*21f0*/  MUFU.TANH R99, R34 ;  /* 0x0000002200637308 */ /* 0x000e6c0000002400 */
[C---:B---3--:R-:W-:Y:S02]  /*2200*/  HMMA.16816.F32 R80, R40.reuse, R20, R80 ;  /* 0x000000142850723c */ /* 0x048fe40000001850 */
[----:B------:R3:W1:Y:S06]  /*2210*/  MUFU.TANH R156, R35 ;  /* 0x00000023009c7308 */ /* 0x00066c0000002400 */
[----:B------:R-:W-:Y:S01]  /*2220*/  HMMA.16816.F32 R76, R40, R22, R76 ;  /* 0x00000016284c723c */ /* 0x000fe2000000184c */
[----:B------:R-:W-:Y:S04]  /*2230*/  LDSM.16.M88.4 R20, [R158+0x8000] ;  /* 0x008000009e14783b */ /* 0x000fe80000000200 */
[----:B---3--:R-:W3:Y:S03]  /*2240*/  LDSM.16.M88.4 R32, [R118+0x6000] ;  /* 0x006000007620783b */ /* 0x008ee60000000200 */
[C---:B------:R-:W-:Y:S08]  /*2250*/  HMMA.16816.F32 R108, R24.reuse, R88, R108 ;  /* 0x00000058186c723c */ /* 0x040ff0000000186c */
[C---:B------:R-:W-:Y:S01]  /*2260*/  HMMA.16816.F32 R92, R24.reuse, R90, R92 ;  /* 0x0000005a185c723c */ /* 0x040fe2000000185c */
[----:B------:R-:W-:Y:S07]  /*2270*/  LDSM.16.M88.4 R88, [R118+0x7800] ;  /* 0x007800007658783b */ /* 0x000fee0000000200 */
[C---:B--2---:R-:W-:Y:S08]  /*2280*/  HMMA.16816.F32 R80, R24.reuse, R8, R80 ;  /* 0x000000081850723c */ /* 0x044ff00000001850 */
[----:B------:R-:W-:Y:S01]  /*2290*/  HMMA.16816.F32 R76, R24, R10, R76 ;  /* 0x0000000a184c723c */ /* 0x000fe2000000184c */
[----:B------:R-:W2:Y:S07]  /*22a0*/  LDSM.16.M88.4 R8, [R158+0x6800] ;  /* 0x006800009e08783b */ /* 0x000eae0000000200 */
[C---:B-----5:R-:W-:Y:S08]  /*22b0*/  HMMA.16816.F32 R72, R100.reuse, R36, R72 ;  /* 0x000000246448723c */ /* 0x060ff00000001848 */
[----:B------:R-:W-:Y:S01]  /*22c0*/  HMMA.16816.F32 R68, R100, R38, R68 ;  /* 0x000000266444723c */ /* 0x000fe20000001844 */
[----:B------:R-:W-:Y:S07]  /*22d0*/  LDSM.16.M88.4 R36, [R118+0x8000] ;  /* 0x008000007624783b */ /* 0x000fee0000000200 */
[C---:B------:R-:W-:Y:S08]  /*22e0*/  HMMA.16816.F32 R108, R12.reuse, R28, R108 ;  /* 0x0000001c0c6c723c */ /* 0x040ff0000000186c */
[----:B------:R-:W-:Y:S01]  /*22f0*/  HMMA.16816.F32 R92, R12, R30, R92 ;  /* 0x0000001e0c5c723c */ /* 0x000fe2000000185c */
[----:B------:R-:W5:Y:S07]  /*2300*/  LDSM.16.M88.4 R28, [R118+0x7c00] ;  /* 0x007c0000761c783b */ /* 0x000f6e0000000200 */
[C---:B----4-:R-:W-:Y:S08]  /*2310*/  HMMA.16816.F32 R64, R100.reuse, R16, R64 ;  /* 0x000000106440723c */ /* 0x050ff00000001840 */
[----:B------:R-:W-:Y:S01]  /*2320*/  HMMA.16816.F32 R60, R100, R18, R60 ;  /* 0x00000012643c723c */ /* 0x000fe2000000183c */
[----:B------:R-:W4:Y:S07]  /*2330*/  LDSM.16.M88.4 R16, [R118+0x6400] ;  /* 0x006400007610783b */ /* 0x000f2e0000000200 */
[C---:B---3--:R-:W-:Y:S08]  /*2340*/  HMMA.16816.F32 R72, R40.reuse, R32, R72 ;  /* 0x000000202848723c */ /* 0x048ff00000001848 */
[----:B------:R-:W-:Y:S01]  /*2350*/  HMMA.16816.F32 R68, R40, R34, R68 ;  /* 0x000000222844723c */ /* 0x000fe20000001844 */
[----:B------:R-:W-:Y:S07]  /*2360*/  LDSM.16.M88.4 R32, [R118+0x8400] ;  /* 0x008400007620783b */ /* 0x000fee0000000200 */
[C---:B--2---:R-:W-:Y:S08]  /*2370*/  HMMA.16816.F32 R56, R100.reuse, R8, R56 ;  /* 0x000000086438723c */ /* 0x044ff00000001838 */
[----:B------:R-:W-:Y:S01]  /*2380*/  HMMA.16816.F32 R52, R100, R10, R52 ;  /* 0x0000000a6434723c */ /* 0x000fe20000001834 */
[----:B------:R-:W2:Y:S07]  /*2390*/  LDSM.16.M88.4 R8, [R118+0x6800] ;  /* 0x006800007608783b */ /* 0x000eae0000000200 */
[C---:B------:R-:W-:Y:S08]  /*23a0*/  HMMA.16816.F32 R72, R24.reuse, R20, R72 ;  /* 0x000000141848723c */ /* 0x040ff00000001848 */
[----:B------:R-:W-:Y:S01]  /*23b0*/  HMMA.16816.F32 R68, R24, R22, R68 ;  /* 0x000000161844723c */ /* 0x000fe20000001844 */
[----:B------:R-:W3:Y:S07]  /*23c0*/  LDSM.16.M88.4 R20, [R158+0x6c00] ;  /* 0x006c00009e14783b */ /* 0x000eee0000000200 */
[C---:B-----5:R-:W-:Y:S08]  /*23d0*/  HMMA.16816.F32 R80, R12.reuse, R28, R80 ;  /* 0x0000001c0c50723c */ /* 0x060ff00000001850 */
[----:B------:R-:W-:Y:S01]  /*23e0*/  HMMA.16816.F32 R76, R12, R30, R76 ;  /* 0x0000001e0c4c723c */ /* 0x000fe2000000184c */
[----:B------:R-:W5:Y:S07]  /*23f0*/  LDSM.16.M88.4 R28, [R158+0x8400] ;  /* 0x008400009e1c783b */ /* 0x000f6e0000000200 */
[C---:B----4-:R-:W-:Y:S08]  /*2400*/  HMMA.16816.F32 R64, R40.reuse, R16, R64 ;  /* 0x000000102840723c */ /* 0x050ff00000001840 */
[----:B------:R-:W-:Y:S01]  /*2410*/  HMMA.16816.F32 R60, R40, R18, R60 ;  /* 0x00000012283c723c */ /* 0x000fe2000000183c */
[----:B------:R-:W4:Y:S07]  /*2420*/  LDSM.16.M88.4 R16, [R158+0x8800] ;  /* 0x008800009e10783b */ /* 0x000f2e0000000200 */
[C---:B------:R-:W-:Y:S08]  /*2430*/  HMMA.16816.F32 R72, R12.reuse, R36, R72 ;  /* 0x000000240c48723c */ /* 0x040ff00000001848 */
[----:B------:R-:W-:Y:S01]  /*2440*/  HMMA.16816.F32 R68, R12, R38, R68 ;  /* 0x000000260c44723c */ /* 0x000fe20000001844 */
[----:B------:R-:W1:Y:S07]  /*2450*/  LDSM.16.M88.4 R36, [R118+0x6c00] ;  /* 0x006c00007624783b */ /* 0x000e6e0000000200 */
[C---:B--2---:R-:W-:Y:S08]  /*2460*/  HMMA.16816.F32 R56, R40.reuse, R8, R56 ;  /* 0x000000082838723c */ /* 0x044ff00000001838 */
[----:B------:R-:W-:Y:S01]  /*2470*/  HMMA.16816.F32 R52, R40, R10, R52 ;  /* 0x0000000a2834723c */ /* 0x000fe20000001834 */
[----:B------:R-:W2:Y:S07]  /*2480*/  LDSM.16.M88.4 R8, [R158+0x8c00] ;  /* 0x008c00009e08783b */ /* 0x000eae0000000200 */
[C---:B---3--:R-:W-:Y:S08]  /*2490*/  HMMA.16816.F32 R48, R100.reuse, R20, R48 ;  /* 0x000000146430723c */ /* 0x048ff00000001830 */
[----:B------:R-:W-:Y:S08]  /*24a0*/  HMMA.16816.F32 R44, R100, R22, R44 ;  /* 0x00000016642c723c */ /* 0x000ff0000000182c */
[C---:B-----5:R-:W-:Y:S08]  /*24b0*/  HMMA.16816.F32 R64, R24.reuse, R28, R64 ;  /* 0x0000001c1840723c */ /* 0x060ff00000001840 */
[C---:B------:R-:W-:Y:S01]  /*24c0*/  HMMA.16816.F32 R60, R24.reuse, R30, R60 ;  /* 0x0000001e183c723c */ /* 0x040fe2000000183c */
[----:B------:R-:W3:Y:S07]  /*24d0*/  LDSM.16.M88.4 R28, [R118+0x8800] ;  /* 0x00880000761c783b */ /* 0x000eee0000000200 */
[C---:B----4-:R-:W-:Y:S08]  /*24e0*/  HMMA.16816.F32 R56, R24.reuse, R16, R56 ;  /* 0x000000101838723c */ /* 0x050ff00000001838 */
[----:B------:R-:W-:Y:S01]  /*24f0*/  HMMA.16816.F32 R52, R24, R18, R52 ;  /* 0x000000121834723c */ /* 0x000fe20000001834 */
[----:B------:R-:W4:Y:S07]  /*2500*/  LDSM.16.M88.4 R16, [R118+0x8c00] ;  /* 0x008c00007610783b */ /* 0x000f2e0000000200 */
[----:B------:R-:W-:Y:S08]  /*2510*/  HMMA.16816.F32 R104, R12, R88, R104 ;  /* 0x000000580c68723c */ /* 0x000ff00000001868 */
[----:B-1----:R-:W-:Y:S08]  /*2520*/  HMMA.16816.F32 R48, R40, R36, R48 ;  /* 0x000000242830723c */ /* 0x002ff00000001830 */
[----:B------:R-:W-:Y:S01]  /*2530*/  HMMA.16816.F32 R84, R12, R90, R84 ;  /* 0x0000005a0c54723c */ /* 0x000fe20000001854 */
        /* <DEDUP_REMOVED lines=15> */
[----:B--2---:R-:W-:Y:S01]  /*2630*/  HMMA.16816.F32 R48, R24, R8, R48 ;  /* 0x000000081830723c */ /* 0x004fe20000001830 */
[-C--:B------:R-:W-:Y:S01]  /*2640*/  FMUL.FTZ R74, R74, R6.reuse ;  /* 0x000000064a4a7220 */ /* 0x080fe20000410000 */
[-C--:B------:R-:W-:Y:S01]  /*2650*/  FMUL.FTZ R75, R75, R6.reuse ;  /* 0x000000064b4b7220 */ /* 0x080fe20000410000 */
[-C--:B------:R-:W-:Y:S01]  /*2660*/  FMUL.FTZ R68, R68, R6.reuse ;  /* 0x0000000644447220 */ /* 0x080fe20000410000 */
[-C--:B------:R-:W-:Y:S01]  /*2670*/  FMUL.FTZ R69, R69, R6.reuse ;  /* 0x0000000645457220 */ /* 0x080fe20000410000 */
[-C--:B------:R-:W-:Y:S01]  /*2680*/  FMUL.FTZ R70, R70, R6.reuse ;  /* 0x0000000646467220 */ /* 0x080fe20000410000 */
[----:B------:R-:W-:Y:S01]  /*2690*/  FMUL.FTZ R71, R71, R6 ;  /* 0x0000000647477220 */ /* 0x000fe20000410000 */
[----:B------:R-:W-:Y:S01]  /*26a0*/  ISETP.NE.AND P0, PT, R120, 0x1, PT ;  /* 0x000000017800780c */ /* 0x000fe20003f05270 */
[----:B---3--:R-:W-:Y:S01]  /*26b0*/  HMMA.16816.F32 R56, R12, R28, R56 ;  /* 0x0000001c0c38723c */ /* 0x008fe20000001838 */
[----:B------:R-:W1:Y:S01]  /*26c0*/  MUFU.TANH R98, R98 ;  /* 0x0000006200627308 */ /* 0x000e620000002400 */
[----:B------:R-:W-:-:S06]  /*26d0*/  DEPBAR.LE SB0, 0x0 ;  /* 0x000080000000791a */ /* 0x000fcc0000000000 */
[----:B------:R-:W-:Y:S08]  /*26e0*/  HMMA.16816.F32 R44, R24, R10, R44 ;  /* 0x0000000a182c723c */ /* 0x000ff0000000182c */
[C---:B----4-:R-:W-:Y:S08]  /*26f0*/  HMMA.16816.F32 R48, R12.reuse, R16, R48 ;  /* 0x000000100c30723c */ /* 0x050ff00000001830 */
[C---:B------:R-:W-:Y:S08]  /*2700*/  HMMA.16816.F32 R64, R12.reuse, R32, R64 ;  /* 0x000000200c40723c */ /* 0x040ff00000001840 */
[C---:B------:R-:W-:Y:S08]  /*2710*/  HMMA.16816.F32 R44, R12.reuse, R18, R44 ;  /* 0x000000120c2c723c */ /* 0x040ff0000000182c */
[C---:B------:R-:W-:Y:S08]  /*2720*/  HMMA.16816.F32 R60, R12.reuse, R34, R60 ;  /* 0x000000220c3c723c */ /* 0x040ff0000000183c */
[----:B------:R-:W-:Y:S01]  /*2730*/  HMMA.16816.F32 R52, R12, R30, R52 ;  /* 0x0000001e0c34723c */ /* 0x000fe20000001834 */
[-C--:B------:R-:W-:Y:S01]  /*2740*/  FMUL.FTZ R58, R58, R6.reuse ;  /* 0x000000063a3a7220 */ /* 0x080fe20000410000 */
[-C--:B------:R-:W-:Y:S01]  /*2750*/  FMUL.FTZ R40, R48, R6.reuse ;  /* 0x0000000630287220 */ /* 0x080fe20000410000 */
[-C--:B------:R-:W-:Y:S01]  /*2760*/  FMUL.FTZ R108, R110, R6.reuse ;  /* 0x000000066e6c7220 */ /* 0x080fe20000410000 */
[-C--:B------:R-:W-:Y:S01]  /*2770*/  FMUL.FTZ R48, R46, R6.reuse ;  /* 0x000000062e307220 */ /* 0x080fe20000410000 */
[----:B------:R2:W3:Y:S01]  /*2780*/  MUFU.TANH R122, R58 ;  /* 0x0000003a007a7308 */ /* 0x0004e20000002400 */
        /* <DEDUP_REMOVED lines=11> */
[----:B------:R-:W-:-:S02]  /*2840*/  FMUL.FTZ R106, R106, R6 ;  /* 0x000000066a6a7220 */ /* 0x000fc40000410000 */
[-C--:B------:R-:W-:Y:S01]  /*2850*/  FMUL.FTZ R22, R53, R6.reuse ;  /* 0x0000000635167220 */ /* 0x080fe20000410000 */
[-C--:B------:R-:W-:Y:S01]  /*2860*/  FMUL.FTZ R54, R54, R6.reuse ;  /* 0x0000000636367220 */ /* 0x080fe20000410000 */
[-C--:B------:R-:W-:Y:S01]  /*2870*/  FMUL.FTZ R20, R55, R6.reuse ;  /* 0x0000000637147220 */ /* 0x080fe20000410000 */
        /* <DEDUP_REMOVED lines=17> */
[----:B------:R2:W4:Y:S08]  /*2990*/  MUFU.TANH R148, R64 ;  /* 0x0000004000947308 */ /* 0x0005300000002400 */
[----:B------:R2:W1:Y:S08]  /*29a0*/  MUFU.TANH R144, R66 ;  /* 0x0000004200907308 */ /* 0x0004700000002400 */
[----:B------:R2:W1:Y:S08]  /*29b0*/  MUFU.TANH R140, R60 ;  /* 0x0000003c008c7308 */ /* 0x0004700000002400 */
[----:B------:R2:W1:Y:S08]  /*29c0*/  MUFU.TANH R62, R56 ;  /* 0x00000038003e7308 */ /* 0x0004700000002400 */
[----:B------:R2:W1:Y:S08]  /*29d0*/  MUFU.TANH R126, R54 ;  /* 0x00000036007e7308 */ /* 0x0004700000002400 */
        /* <DEDUP_REMOVED lines=37> */
[----:B------:R-:W1:Y:S08]  /*2c30*/  MUFU.TANH R150, R150 ;  /* 0x0000009600967308 */ /* 0x000e700000002400 */
        /* <DEDUP_REMOVED lines=9> */
[----:B------:R2:W1:Y:S08]  /*2cd0*/  MUFU.TANH R56, R51 ;  /* 0x0000003300387308 */ /* 0x0004700000002400 */
[----:B------:R2:W1:Y:S08]  /*2ce0*/  MUFU.TANH R54, R44 ;  /* 0x0000002c00367308 */ /* 0x0004700000002400 */
[----:B------:R2:W1:Y:S08]  /*2cf0*/  MUFU.TANH R50, R45 ;  /* 0x0000002d00327308 */ /* 0x0004700000002400 */
[----:B------:R-:W1:Y:S08]  /*2d00*/  MUFU.TANH R48, R48 ;  /* 0x0000003000307308 */ /* 0x000e700000002400 */
[----:B------:R-:W1:Y:S01]  /*2d10*/  MUFU.TANH R46, R46 ;  /* 0x0000002e002e7308 */ /* 0x000e620000002400 */
[----:B------:R-:W-:Y:S01]  /*2d20*/  BSSY.RECONVERGENT B1, `(.L_x_2927) ;  /* 0x0000068000017945 */ /* 0x000fe20003800200 */
[----:B------:R-:W-:-:S02]  /*2d30*/  SHF.L.U64.HI R25, R116, 0x5, R117 ;  /* 0x0000000574197819 */ /* 0x000fc40000010275 */
[----:B------:R-:W-:Y:S02]  /*2d40*/  SHF.L.U32 R24, R116, 0x5, RZ ;  /* 0x0000000574187819 */ /* 0x000fe400000006ff */
[C---:B------:R-:W-:Y:S02]  /*2d50*/  SHF.L.U64.HI R173, R112.reuse, 0x5, R113 ;  /* 0x0000000570ad7819 */ /* 0x040fe40000010271 */
[----:B------:R-:W-:Y:S01]  /*2d60*/  SHF.L.U32 R172, R112, 0x5, RZ ;  /* 0x0000000570ac7819 */ /* 0x000fe200000006ff */
        /* <DEDUP_REMOVED lines=15> */
.L_x_2930:
[----:B------:R-:W2:Y:S01]  /*2e60*/  LD.E R14, desc[UR4][R2.64+0x170] ;  /* 0x00017004020e7980 */ /* 0x000ea2000c101900 */
[C---:B------:R-:W-:Y:S02]  /*2e70*/  LEA R11, R120.reuse, 0xffffff00, 0x7 ;  /* 0xffffff00780b7811 */ /* 0x040fe400078e38ff */
[----:B------:R-:W-:Y:S02]  /*2e80*/  LEA R13, R120, 0xffffff80, 0x7 ;  /* 0xffffff80780d7811 */ /* 0x000fe400078e38ff */
[----:B------:R-:W-:Y:S02]  /*2e90*/  IABS R0, R11 ;  /* 0x0000000b00007213 */ /* 0x000fe40000000000 */
[----:B------:R-:W-:Y:S02]  /*2ea0*/  IABS R6, R13 ;  /* 0x0000000d00067213 */ /* 0x000fe40000000000 */
[-C--:B--2---:R-:W-:Y:S02]  /*2eb0*/  IABS R8, R14.reuse ;  /* 0x0000000e00087213 */ /* 0x084fe40000000000 */
[----:B------:R-:W-:-:S02]  /*2ec0*/  IABS R9, R14 ;  /* 0x0000000e00097213 */ /* 0x000fc40000000000 */
[----:B------:R-:W2:Y:S01]  /*2ed0*/  I2F.RP R10, R8 ;  /* 0x00000008000a7306 */ /* 0x000ea20000209400 */
[-C--:B------:R-:W-:Y:S02]  /*2ee0*/  LOP3.LUT R11, R11, R14.reuse, RZ, 0x3c, !PT ;  /* 0x0000000e0b0b7212 */ /* 0x080fe400078e3cff */
[----:B------:R-:W-:Y:S01]  /*2ef0*/  IMAD.MOV R9, RZ, RZ, -R9 ;  /* 0x000000ffff097224 */ /* 0x000fe200078e0a09 */
[-C--:B------:R-:W-:Y:S02]  /*2f00*/  LOP3.LUT R13, R13, R14.reuse, RZ, 0x3c, !PT ;  /* 0x0000000e0d0d7212 */ /* 0x080fe400078e3cff */
[----:B------:R-:W-:Y:S02]  /*2f10*/  ISETP.GE.AND P1, PT, R11, RZ, PT ;  /* 0x000000ff0b00720c */ /* 0x000fe40003f26270 */
[----:B------:R-:W-:Y:S02]  /*2f20*/  ISETP.GE.AND P3, PT, R13, RZ, PT ;  /* 0x000000ff0d00720c */ /* 0x000fe40003f66270 */
[----:B------:R-:W-:Y:S01]  /*2f30*/  LOP3.LUT R11, RZ, R14, RZ, 0x33, !PT ;  /* 0x0000000eff0b7212 */ /* 0x000fe200078e33ff */
[----:B--2---:R-:W2:Y:S02]  /*2f40*/  MUFU.RCP R16, R10 ;  /* 0x0000000a00107308 */ /* 0x004ea40000001000 */
[----:B--2---:R-:W-:-:S06]  /*2f50*/  VIADD R16, R16, 0xffffffe ;  /* 0x0ffffffe10107836 */ /* 0x004fcc0000000000 */
[----:B------:R-:W2:Y:S02]  /*2f60*/  F2I.FTZ.U32.TRUNC.NTZ R17, R16 ;  /* 0x0000001000117305 */ /* 0x000ea4000021f000 */
[----:B--2---:R-:W-:Y:S01]  /*2f70*/  IMAD.MOV R15, RZ, RZ, -R17 ;  /* 0x000000ffff0f7224 */ /* 0x004fe200078e0a11 */
[----:B------:R-:W-:-:S03]  /*2f80*/  MOV R16, RZ ;  /* 0x000000ff00107202 */ /* 0x000fc60000000f00 */
[----:B------:R-:W-:-:S04]  /*2f90*/  IMAD R15, R15, R8, RZ ;  /* 0x000000080f0f7224 */ /* 0x000fc800078e02ff */
[----:B------:R-:W-:Y:S02]  /*2fa0*/  IMAD.HI.U32 R15, R17, R15, R16 ;  /* 0x0000000f110f7227 */ /* 0x000fe400078e0010 */
[----:B------:R-:W2:Y:S04]  /*2fb0*/  LD.E.64 R16, desc[UR4][R2.64+0x20] ;  /* 0x0000200402107980 */ /* 0x000ea8000c101b00 */
[----:B------:R-:W-:-:S04]  /*2fc0*/  IMAD.HI.U32 R10, R15, R0, RZ ;  /* 0x000000000f0a7227 */ /* 0x000fc800078e00ff */
[----:B------:R-:W-:-:S04]  /*2fd0*/  IMAD.HI.U32 R12, R15, R6, RZ ;  /* 0x000000060f0c7227 */ /* 0x000fc800078e00ff */
[-C--:B------:R-:W-:Y:S02]  /*2fe0*/  IMAD R15, R10, R9.reuse, R0 ;  /* 0x000000090a0f7224 */ /* 0x080fe400078e0200 */
        /* <DEDUP_REMOVED lines=36> */
.L_x_2931:
[----:B------:R-:W-:Y:S05]  /*3230*/  BSYNC.RECONVERGENT B0 ;  /* 0x0000000000007941 */ /* 0x000fea0003800200 */
.L_x_2929:
        /* <DEDUP_REMOVED lines=22> */
.L_x_2928:
[----:B------:R-:W-:Y:S05]  /*33a0*/  BSYNC.RECONVERGENT B1 ;  /* 0x0000000000017941 */ /* 0x000fea0003800200 */
.L_x_2927:
[----:B------:R-:W3:Y:S01]  /*33b0*/  LD.E R44, desc[UR4][R2.64+0xdc] ;  /* 0x0000dc04022c7980 */ /* 0x000ee2000c101900 */
        /* <DEDUP_REMOVED lines=31> */
[----:B------:R-:W-:-:S03]  /*35b0*/  FMNMX.FTZ R6, R50, R9, !PT ;  /* 0x0000000932067209 */ /* 0x000fc60007810000 */
[----:B------:R-:W1:Y:S04]  /*35c0*/  SHFL.BFLY PT, R11, R8, 0x2, 0x1f ;  /* 0x0c401f00080b7f89 */ /* 0x000e6800000e0000 */
[----:B------:R-:W2:Y:S01]  /*35d0*/  SHFL.BFLY PT, R9, R6, 0x2, 0x1f ;  /* 0x0c401f0006097f89 */ /* 0x000ea200000e0000 */
[----:B-1----:R-:W-:Y:S02]  /*35e0*/  FMNMX.FTZ R11, R8, R11, !PT ;  /* 0x0000000b080b7209 */ /* 0x002fe40007810000 */
[----:B--2---:R-:W-:-:S03]  /*35f0*/  FMNMX.FTZ R9, R6, R9, !PT ;  /* 0x0000000906097209 */ /* 0x004fc60007810000 */
[----:B------:R-:W1:Y:S04]  /*3600*/  SHFL.BFLY PT, R0, R11, 0x1, 0x1f ;  /* 0x0c201f000b007f89 */ /* 0x000e6800000e0000 */
[----:B------:R-:W2:Y:S01]  /*3610*/  SHFL.BFLY PT, R52, R9, 0x1, 0x1f ;  /* 0x0c201f0009347f89 */ /* 0x000ea200000e0000 */
[----:B-1----:R-:W-:-:S04]  /*3620*/  FMNMX.FTZ R0, R11, R0, !PT ;  /* 0x000000000b007209 */ /* 0x002fc80007810000 */
[----:B------:R-:W-:Y:S02]  /*3630*/  FSETP.NEU.FTZ.AND P1, PT, R0, -INF , PT ;  /* 0xff8000000000780b */ /* 0x000fe40003f3d000 */
[----:B--2---:R-:W-:Y:S01]  /*3640*/  FMNMX.FTZ R52, R9, R52, !PT ;  /* 0x0000003409347209 */ /* 0x004fe20007810000 */
[----:B---3--:R-:W-:-:S04]  /*3650*/  FMUL.FTZ R43, R44, R0 ;  /* 0x000000002c2b7220 */ /* 0x008fc80000410000 */
[----:B------:R-:W-:Y:S01]  /*3660*/  FMUL.FTZ R45, R44, R52 ;  /* 0x000000342c2d7220 */ /* 0x000fe20000410000 */
[----:B------:R-:W-:Y:S02]  /*3670*/  FSEL R43, R43, RZ, P1 ;  /* 0x000000ff2b2b7208 */ /* 0x000fe40000800000 */
[----:B------:R-:W-:-:S03]  /*3680*/  FSETP.NEU.FTZ.AND P1, PT, R52, -INF , PT ;  /* 0xff8000003400780b */ /* 0x000fc60003f3d000 */
[-C--:B------:R-:W-:Y:S01]  /*3690*/  FFMA.FTZ R41, R156, R44.reuse, -R43 ;  /* 0x0000002c9c297223 */ /* 0x080fe2000001082b */
[----:B------:R-:W-:Y:S01]  /*36a0*/  LOP3.LUT R156, R4, 0x120, R115, 0xf8, !PT ;  /* 0x00000120049c7812 */ /* 0x000fe200078ef873 */
[-CC-:B------:R-:W-:Y:S01]  /*36b0*/  FFMA.FTZ R42, R108, R44.reuse, -R43.reuse ;  /* 0x0000002c6c2a7223 */ /* 0x180fe2000001082b */
[-CC-:B------:R-:W-:Y:S01]  /*36c0*/  FFMA.FTZ R39, R110, R44.reuse, -R43.reuse ;  /* 0x0000002c6e277223 */ /* 0x180fe2000001082b */
[----:B------:R-:W-:Y:S01]  /*36d0*/  FSEL R45, R45, RZ, P1 ;  /* 0x000000ff2d2d7208 */ /* 0x000fe20000800000 */
[-CC-:B------:R-:W-:Y:S01]  /*36e0*/  FFMA.FTZ R21, R152, R44.reuse, -R43.reuse ;  /* 0x0000002c98157223 */ /* 0x180fe2000001082b */
[----:B------:R-:W-:Y:S01]  /*36f0*/  LEA R156, R156, R7, 0x1 ;  /* 0x000000079c9c7211 */ /* 0x000fe200078e08ff */
[-CC-:B------:R-:W-:Y:S01]  /*3700*/  FFMA.FTZ R37, R180, R44.reuse, -R43.reuse ;  /* 0x0000002cb4257223 */ /* 0x180fe2000001082b */
[-CC-:B------:R-:W-:Y:S01]  /*3710*/  FFMA.FTZ R154, R114, R44.reuse, -R43.reuse ;  /* 0x0000002c729a7223 */ /* 0x180fe2000001082b */
[-C--:B------:R-:W-:Y:S01]  /*3720*/  FFMA.FTZ R152, R99, R44.reuse, -R43 ;  /* 0x0000002c63987223 */ /* 0x080fe2000001082b */
[-CC-:B------:R-:W-:Y:S01]  /*3730*/  FFMA.FTZ R180, R96, R44.reuse, -R45.reuse ;  /* 0x0000002c60b47223 */ /* 0x180fe2000001082d */
[----:B------:R-:W1:Y:S01]  /*3740*/  LDSM.16.MT88.4 R108, [R156+0x9000] ;  /* 0x009000009c6c783b */ /* 0x000e620000004200 */
[-CC-:B------:R-:W-:Y:S01]  /*3750*/  FFMA.FTZ R23, R98, R44.reuse, -R45.reuse ;  /* 0x0000002c62177223 */ /* 0x180fe2000001082d */
[-CC-:B------:R-:W-:Y:S01]  /*3760*/  FFMA.FTZ R182, R97, R44.reuse, -R45.reuse ;  /* 0x0000002c61b67223 */ /* 0x180fe2000001082d */
[-CC-:B------:R-:W-:Y:S01]  /*3770*/  FFMA.FTZ R49, R224, R44.reuse, -R45.reuse ;  /* 0x0000002ce0317223 */ /* 0x180fe2000001082d */
[----:B------:R-:W-:Y:S01]  /*3780*/  MUFU.EX2 R154, R154 ;  /* 0x0000009a009a7308 */ /* 0x000fe20000000800 */
[----:B------:R-:W-:Y:S01]  /*3790*/  LDSM.16.MT88.4 R8, [R156+0x9400] ;  /* 0x009400009c08783b */ /* 0x000fe20000004200 */
[-CC-:B------:R-:W-:Y:S01]  /*37a0*/  FFMA.FTZ R47, R226, R44.reuse, -R45.reuse ;  /* 0x0000002ce22f7223 */ /* 0x180fe2000001082d */
[-CC-:B------:R-:W-:Y:S01]  /*37b0*/  FFMA.FTZ R38, R228, R44.reuse, -R45.reuse ;  /* 0x0000002ce4267223 */ /* 0x180fe2000001082d */
[-CC-:B------:R-:W-:Y:S01]  /*37c0*/  FFMA.FTZ R36, R92, R44.reuse, -R45.reuse ;  /* 0x0000002c5c247223 */ /* 0x180fe2000001082d */
[-C--:B------:R-:W-:Y:S01]  /*37d0*/  FFMA.FTZ R35, R88, R44.reuse, -R45 ;  /* 0x0000002c58237223 */ /* 0x080fe2000001082d */
[--C-:B------:R-:W-:Y:S01]  /*37e0*/  FFMA.FTZ R34, R94, R44, -R43.reuse ;  /* 0x0000002c5e227223 */ /* 0x100fe2000001082b */
[----:B------:R-:W-:Y:S01]  /*37f0*/  IADD3 R116, PT, PT, R5, R156, RZ ;  /* 0x0000009c05747210 */ /* 0x000fe20007ffe0ff */
[----:B------:R-:W2:Y:S01]  /*3800*/  MUFU.EX2 R21, R21 ;  /* 0x0000001500157308 */ /* 0x000ea20000000800 */
[----:B------:R-:W-:Y:S01]  /*3810*/  LDSM.16.MT88.4 R92, [R156+0xb000] ;  /* 0x00b000009c5c783b */ /* 0x000fe20000004200 */
[-CC-:B------:R-:W-:Y:S01]  /*3820*/  FFMA.FTZ R32, R212, R44.reuse, -R43.reuse ;  /* 0x0000002cd4207223 */ /* 0x180fe2000001082b */
[-C--:B------:R-:W-:Y:S01]  /*3830*/  FFMA.FTZ R27, R222, R44.reuse, -R43 ;  /* 0x0000002cde1b7223 */ /* 0x080fe2000001082b */
[-C--:B------:R-:W-:Y:S01]  /*3840*/  FFMA.FTZ R33, R132, R44.reuse, -R45 ;  /* 0x0000002c84217223 */ /* 0x080fe2000001082d */
[----:B------:R-:W3:Y:S01]  /*3850*/  LDSM.16.MT88.4 R84, [R116+0xb000] ;  /* 0x00b000007454783b */ /* 0x000ee20000004200 */
[-CC-:B------:R-:W-:Y:S01]  /*3860*/  FFMA.FTZ R26, R220, R44.reuse, -R43.reuse ;  /* 0x0000002cdc1a7223 */ /* 0x180fe2000001082b */
[-CC-:B------:R-:W-:Y:S01]  /*3870*/  FFMA.FTZ R55, R134, R44.reuse, -R43.reuse ;  /* 0x0000002c86377223 */ /* 0x180fe2000001082b */
[----:B------:R-:W-:Y:S01]  /*3880*/  MUFU.EX2 R152, R152 ;  /* 0x0000009800987308 */ /* 0x000fe20000000800 */
[----:B------:R-:W-:Y:S01]  /*3890*/  LDSM.16.MT88.4 R12, [R156+0xb400] ;  /* 0x00b400009c0c783b */ /* 0x000fe20000004200 */
[-C--:B------:R-:W-:Y:S01]  /*38a0*/  FFMA.FTZ R132, R128, R44.reuse, -R43 ;  /* 0x0000002c80847223 */ /* 0x080fe2000001082b */
[-C--:B------:R-:W-:Y:S01]  /*38b0*/  FFMA.FTZ R134, R130, R44.reuse, -R45 ;  /* 0x0000002c82867223 */ /* 0x080fe2000001082d */
[-C--:B------:R-:W-:Y:S01]  /*38c0*/  FFMA.FTZ R128, R210, R44.reuse, -R43 ;  /* 0x0000002cd2807223 */ /* 0x080fe2000001082b */
[----:B------:R-:W4:Y:S01]  /*38d0*/  LDSM.16.MT88.4 R100, [R116+0x9000] ;  /* 0x009000007464783b */ /* 0x000f220000004200 */
[-CC-:B------:R-:W-:Y:S01]  /*38e0*/  FFMA.FTZ R57, R200, R44.reuse, -R45.reuse ;  /* 0x0000002cc8397223 */ /* 0x180fe2000001082d */
[--C-:B------:R-:W-:Y:S01]  /*38f0*/  FFMA.FTZ R130, R202, R44, -R45.reuse ;  /* 0x0000002cca827223 */ /* 0x100fe2000001082d */
[----:B------:R-:W5:Y:S01]  /*3900*/  MUFU.EX2 R41, R41 ;  /* 0x0000002900297308 */ /* 0x000f620000000800 */
[----:B--2---:R-:W-:Y:S01]  /*3910*/  F2FP.F16.F32.PACK_AB R69, R21, R154 ;  /* 0x0000009a1545723e */ /* 0x004fe200000000ff */
[----:B------:R-:W2:Y:S01]  /*3920*/  LDSM.16.MT88.4 R76, [R156+0xd000] ;  /* 0x00d000009c4c783b */ /* 0x000ea20000004200 */
[-C--:B------:R-:W-:Y:S01]  /*3930*/  FFMA.FTZ R53, R204, R44.reuse, -R45 ;  /* 0x0000002ccc357223 */ /* 0x080fe2000001082d */
[-CC-:B------:R-:W-:Y:S01]  /*3940*/  FFMA.FTZ R51, R208, R44.reuse, -R43.reuse ;  /* 0x0000002cd0337223 */ /* 0x180fe2000001082b */
[-C--:B------:R-:W-:Y:S01]  /*3950*/  FFMA.FTZ R61, R188, R44.reuse, -R43 ;  /* 0x0000002cbc3d7223 */ /* 0x080fe2000001082b */
[----:B------:R-:W2:Y:S01]  /*3960*/  LDSM.16.MT88.4 R16, [R116+0xd000] ;  /* 0x00d000007410783b */ /* 0x000ea20000004200 */
[-C--:B------:R-:W-:Y:S01]  /*3970*/  FFMA.FTZ R65, R186, R44.reuse, -R45 ;  /* 0x0000002cba417223 */ /* 0x080fe2000001082d */
[----:B------:R-:W-:Y:S01]  /*3980*/  MUFU.EX2 R180, R180 ;  /* 0x000000b400b47308 */ /* 0x000fe20000000800 */
[-CC-:B------:R-:W-:Y:S01]  /*3990*/  FFMA.FTZ R188, R192, R44.reuse, -R43.reuse ;  /* 0x0000002cc0bc7223 */ /* 0x180fe2000001082b */
[----:B------:R-:W-:Y:S01]  /*39a0*/  LDSM.16.MT88.4 R28, [R116+0x9400] ;  /* 0x00940000741c783b */ /* 0x000fe20000004200 */
[-C--:B------:R-:W-:Y:S01]  /*39b0*/  FFMA.FTZ R59, R194, R44.reuse, -R43 ;  /* 0x0000002cc23b7223 */ /* 0x080fe2000001082b */
[-CC-:B------:R-:W-:Y:S01]  /*39c0*/  FFMA.FTZ R190, R190, R44.reuse, -R45.reuse ;  /* 0x0000002cbebe7223 */ /* 0x180fe2000001082d */
[-CC-:B------:R-:W-:Y:S01]  /*39d0*/  FFMA.FTZ R63, R198, R44.reuse, -R45.reuse ;  /* 0x0000002cc63f7223 */ /* 0x180fe2000001082d */
[-C--:B------:R-:W-:Y:S01]  /*39e0*/  FFMA.FTZ R186, R196, R44.reuse, -R45 ;  /* 0x0000002cc4ba7223 */ /* 0x080fe2000001082d */
[--C-:B------:R-:W-:Y:S01]  /*39f0*/  FFMA.FTZ R184, R184, R44, -R43.reuse ;  /* 0x0000002cb8b87223 */ /* 0x100fe2000001082b */
[----:B------:R-:W1:Y:S01]  /*3a00*/  MUFU.EX2 R23, R23 ;  /* 0x0000001700177308 */ /* 0x000e620000000800 */
[----:B-----5:R-:W-:Y:S01]  /*3a10*/  F2FP.F16.F32.PACK_AB R71, R41, R152 ;  /* 0x000000982947723e */ /* 0x020fe200000000ff */
        /* <DEDUP_REMOVED lines=8> */
[-C--:B------:R-:W-:Y:S01]  /*3aa0*/  FFMA.FTZ R136, R136, R44.reuse, -R43 ;  /* 0x0000002c88887223 */ /* 0x080fe2000001082b */
[----:B------:R-:W-:Y:S01]  /*3ab0*/  FADD.FTZ R21, R154, R21 ;  /* 0x000000159a157221 */ /* 0x000fe20000010000 */
[-C--:B------:R-:W-:Y:S01]  /*3ac0*/  FFMA.FTZ R123, R66, R44.reuse, -R43 ;  /* 0x0000002c427b7223 */ /* 0x080fe2000001082b */
[-C--:B------:R-:W-:Y:S01]  /*3ad0*/  FFMA.FTZ R127, R22, R44.reuse, -R45 ;  /* 0x0000002c167f7223 */ /* 0x080fe2000001082d */
[----:B------:R-:W-:Y:S01]  /*3ae0*/  FFMA.FTZ R122, R122, R44, -R43 ;  /* 0x0000002c7a7a7223 */ /* 0x000fe2000001082b */
[----:B------:R-:W-:Y:S01]  /*3af0*/  FADD.FTZ R152, R152, R21 ;  /* 0x0000001598987221 */ /* 0x000fe20000010000 */
[----:B------:R-:W5:Y:S01]  /*3b00*/  MUFU.EX2 R49, R49 ;  /* 0x0000003100317308 */ /* 0x000f620000000800 */
[----:B-1----:R-:W-:Y:S01]  /*3b10*/  F2FP.F16.F32.PACK_AB R68, R23, R180 ;  /* 0x000000b41744723e */ /* 0x002fe200000000ff */
[----:B------:R-:W-:Y:S01]  /*3b20*/  FADD.FTZ R23, R180, R23 ;  /* 0x00000017b4177221 */ /* 0x000fe20000010000 */
[-C--:B------:R-:W-:Y:S01]  /*3b30*/  FFMA.FTZ R66, R126, R44.reuse, -R43 ;  /* 0x0000002c7e427223 */ /* 0x080fe2000001082b */
[-CC-:B------:R-:W-:Y:S01]  /*3b40*/  FFMA.FTZ R62, R62, R44.reuse, -R45.reuse ;  /* 0x0000002c3e3e7223 */ /* 0x180fe2000001082d */
[-CC-:B------:R-:W-:Y:S01]  /*3b50*/  FFMA.FTZ R125, R124, R44.reuse, -R45.reuse ;  /* 0x0000002c7c7d7223 */ /* 0x180fe2000001082d */
[-C--:B------:R-:W-:Y:S01]  /*3b60*/  FFMA.FTZ R64, R64, R44.reuse, -R45 ;  /* 0x0000002c40407223 */ /* 0x080fe2000001082d */
[-CC-:B------:R-:W-:Y:S01]  /*3b70*/  FFMA.FTZ R124, R58, R44.reuse, -R43.reuse ;  /* 0x0000002c3a7c7223 */ /* 0x180fe2000001082b */
[----:B------:R-:W-:Y:S01]  /*3b80*/  MUFU.EX2 R42, R42 ;  /* 0x0000002a002a7308 */ /* 0x000fe20000000800 */
[-CC-:B------:R-:W-:Y:S01]  /*3b90*/  FFMA.FTZ R58, R56, R44.reuse, -R43.reuse ;  /* 0x0000002c383a7223 */ /* 0x180fe2000001082b */
[-C--:B------:R-:W-:Y:S01]  /*3ba0*/  FFMA.FTZ R56, R48, R44.reuse, -R43 ;  /* 0x0000002c30387223 */ /* 0x080fe2000001082b */
[-C--:B------:R-:W-:Y:S01]  /*3bb0*/  FFMA.FTZ R185, R50, R44.reuse, -R45 ;  /* 0x0000002c32b97223 */ /* 0x080fe2000001082d */
[-C--:B------:R-:W-:Y:S01]  /*3bc0*/  FFMA.FTZ R46, R46, R44.reuse, -R43 ;  /* 0x0000002c2e2e7223 */ /* 0x080fe2000001082b */
[----:B------:R-:W-:-:S03]  /*3bd0*/  FFMA.FTZ R54, R54, R44, -R45 ;  /* 0x0000002c36367223 */ /* 0x000fc6000001082d */
[----:B------:R-:W1:Y:S01]  /*3be0*/  MUFU.EX2 R39, R39 ;  /* 0x0000002700277308 */ /* 0x000e620000000800 */
[----:B-----5:R-:W-:Y:S01]  /*3bf0*/  F2FP.F16.F32.PACK_AB R70, R49, R182 ;  /* 0x000000b63146723e */ /* 0x020fe200000000ff */
[----:B------:R-:W-:-:S04]  /*3c00*/  FADD.FTZ R182, R182, R23 ;  /* 0x00000017b6b67221 */ /* 0x000fc80000010000 */
[----:B------:R-:W-:Y:S01]  /*3c10*/  FADD.FTZ R182, R49, R182 ;  /* 0x000000b631b67221 */ /* 0x000fe20000010000 */
[----:B------:R-:W-:Y:S01]  /*3c20*/  FFMA.FTZ R49, R40, R44, -R45 ;  /* 0x0000002c28317223 */ /* 0x000fe2000001082d */
[----:B------:R-:W-:Y:S01]  /*3c30*/  MUFU.EX2 R37, R37 ;  /* 0x0000002500257308 */ /* 0x000fe20000000800 */
[C---:B------:R-:W-:Y:S07]  /*3c40*/  HMMA.16816.F32 R112, R68.reuse, R108, RZ ;  /* 0x0000006c4470723c */ /* 0x040fee00000018ff */
[----:B------:R-:W-:Y:S01]  /*3c50*/  MUFU.EX2 R47, R47 ;  /* 0x0000002f002f7308 */ /* 0x000fe20000000800 */
[----:B------:R-:W-:Y:S01]  /*3c60*/  HMMA.16816.F32 R108, R68, R110, RZ ;  /* 0x0000006e446c723c */ /* 0x000fe200000018ff */
[----:B-1----:R-:W-:-:S06]  /*3c70*/  F2FP.F16.F32.PACK_AB R5, R39, R42 ;  /* 0x0000002a2705723e */ /* 0x002fcc00000000ff */
[----:B------:R-:W1:Y:S01]  /*3c80*/  MUFU.EX2 R38, R38 ;  /* 0x0000002600267308 */ /* 0x000e620000000800 */
[C---:B---3--:R-:W-:Y:S07]  /*3c90*/  HMMA.16816.F32 R88, R68.reuse, R84, RZ ;  /* 0x000000544458723c */ /* 0x048fee00000018ff */
        /* <DEDUP_REMOVED lines=11> */
[----:B----4-:R-:W-:Y:S01]  /*3d50*/  HMMA.16816.F32 R104, R68, R100, RZ ;  /* 0x000000644468723c */ /* 0x010fe200000018ff */
[----:B------:R-:W-:-:S05]  /*3d60*/  FADD.FTZ R36, R36, R47 ;  /* 0x0000002f24247221 */ /* 0x000fca0000010000 */
[----:B------:R-:W-:Y:S01]  /*3d70*/  MUFU.EX2 R27, R27 ;  /* 0x0000001b001b7308 */ /* 0x000fe20000000800 */
[----:B-1----:R-:W-:Y:S01]  /*3d80*/  F2FP.F16.F32.PACK_AB R7, R34, R37 ;  /* 0x000000252207723e */ /* 0x002fe200000000ff */
[----:B--2---:R-:W-:Y:S06]  /*3d90*/  HMMA.16816.F32 R80, R68, R76, RZ ;  /* 0x0000004c4450723c */ /* 0x004fec00000018ff */
        /* <DEDUP_REMOVED lines=13> */
[C---:B------:R-:W-:Y:S06]  /*3e70*/  HMMA.16816.F32 R76, R68.reuse, R78, RZ ;  /* 0x0000004e444c723c */ /* 0x040fec00000018ff */
[----:B------:R-:W-:Y:S02]  /*3e80*/  MUFU.EX2 R57, R57 ;  /* 0x0000003900397308 */ /* 0x000fe40000000800 */
[----:B------:R-:W-:Y:S06]  /*3e90*/  HMMA.16816.F32 R72, R68, R16, RZ ;  /* 0x000000104448723c */ /* 0x000fec00000018ff */
[----:B------:R-:W-:Y:S02]  /*3ea0*/  MUFU.EX2 R130, R130 ;  /* 0x0000008200827308 */ /* 0x000fe40000000800 */
[C---:B--2---:R-:W-:Y:S06]  /*3eb0*/  HMMA.16816.F32 R88, R4.reuse, R8, R88 ;  /* 0x000000080458723c */ /* 0x044fec0000001858 */
[----:B------:R-:W-:Y:S02]  /*3ec0*/  MUFU.EX2 R53, R53 ;  /* 0x0000003500357308 */ /* 0x000fe40000000800 */
[----:B------:R-:W-:Y:S01]  /*3ed0*/  HMMA.16816.F32 R84, R4, R10, R84 ;  /* 0x0000000a0454723c */ /* 0x000fe20000001854 */
[----:B------:R-:W2:Y:S05]  /*3ee0*/  LDSM.16.MT88.4 R8, [R116+0xd400] ;  /* 0x00d400007408783b */ /* 0x000eaa0000004200 */
[----:B------:R-:W-:Y:S02]  /*3ef0*/  MUFU.EX2 R51, R51 ;  /* 0x0000003300337308 */ /* 0x000fe40000000800 */
[----:B------:R-:W-:Y:S01]  /*3f00*/  HMMA.16816.F32 R68, R68, R18, RZ ;  /* 0x000000124444723c */ /* 0x000fe200000018ff */
[----:B------:R-:W-:Y:S05]  /*3f10*/  LDSM.16.MT88.4 R16, [R156+0xa400] ;  /* 0x00a400009c10783b */ /* 0x000fea0000004200 */
[----:B------:R-:W-:Y:S02]  /*3f20*/  MUFU.EX2 R61, R61 ;  /* 0x0000003d003d7308 */ /* 0x000fe40000000800 */
[C---:B---3--:R-:W-:Y:S06]  /*3f30*/  HMMA.16816.F32 R80, R4.reuse, R12, R80 ;  /* 0x0000000c0450723c */ /* 0x048fec0000001850 */
[----:B------:R-:W-:Y:S02]  /*3f40*/  MUFU.EX2 R188, R188 ;  /* 0x000000bc00bc7308 */ /* 0x000fe40000000800 */
[C---:B------:R-:W-:Y:S01]  /*3f50*/  HMMA.16816.F32 R76, R4.reuse, R14, R76 ;  /* 0x0000000e044c723c */ /* 0x040fe2000000184c */
[----:B------:R-:W3:Y:S05]  /*3f60*/  LDSM.16.MT88.4 R12, [R156+0x9800] ;  /* 0x009800009c0c783b */ /* 0x000eea0000004200 */
[----:B------:R-:W-:Y:S02]  /*3f70*/  MUFU.EX2 R59, R59 ;  /* 0x0000003b003b7308 */ /* 0x000fe40000000800 */
[----:B------:R-:W-:Y:S01]  /*3f80*/  HMMA.16816.F32 R104, R4, R28, R104 ;  /* 0x0000001c0468723c */ /* 0x000fe20000001868 */
[-CC-:B------:R-:W-:Y:S01]  /*3f90*/  FFMA.FTZ R29, R216, R44.reuse, -R45.reuse ;  /* 0x0000002cd81d7223 */ /* 0x180fe2000001082d */
[----:B------:R-:W-:-:S04]  /*3fa0*/  FFMA.FTZ R28, R218, R44, -R45 ;  /* 0x0000002cda1c7223 */ /* 0x000fc8000001082d */
[----:B------:R-:W-:Y:S02]  /*3fb0*/  MUFU.EX2 R65, R65 ;  /* 0x0000004100417308 */ /* 0x000fe40000000800 */
[----:B------:R-:W-:Y:S01]  /*3fc0*/  HMMA.16816.F32 R100, R4, R30, R100 ;  /* 0x0000001e0464723c */ /* 0x000fe20000001864 */
[-C--:B------:R-:W-:Y:S01]  /*3fd0*/  FFMA.FTZ R31, R214, R44.reuse, -R43 ;  /* 0x0000002cd61f7223 */ /* 0x080fe2000001082b */
[----:B------:R-:W-:-:S04]  /*3fe0*/  FFMA.FTZ R30, R206, R44, -R45 ;  /* 0x0000002cce1e7223 */ /* 0x000fc8000001082d */
[----:B------:R-:W-:Y:S02]  /*3ff0*/  MUFU.EX2 R29, R29 ;  /* 0x0000001d001d7308 */ /* 0x000fe40000000800 */
[C---:B--2---:R-:W-:Y:S06]  /*4000*/  HMMA.16816.F32 R72, R4.reuse, R8, R72 ;  /* 0x000000080448723c */ /* 0x044fec0000001848 */
[----:B------:R-:W2:Y:S02]  /*4010*/  MUFU.EX2 R31, R31 ;  /* 0x0000001f001f7308 */ /* 0x000ea40000000800 */
[----:B------:R-:W-:Y:S01]  /*4020*/  HMMA.16816.F32 R68, R4, R10, R68 ;  /* 0x0000000a0444723c */ /* 0x000fe20000001844 */
[----:B------:R-:W4:Y:S01]  /*4030*/  LDSM.16.MT88.4 R8, [R116+0x9800] ;  /* 0x009800007408783b */ /* 0x000f220000004200 */
[----:B-1----:R-:W-:-:S04]  /*4040*/  F2FP.F16.F32.PACK_AB R7, R26, R27 ;  /* 0x0000001b1a07723e */ /* 0x002fc800000000ff */
[----:B------:R-:W1:Y:S08]  /*4050*/  MUFU.EX2 R30, R30 ;  /* 0x0000001e001e7308 */ /* 0x000e700000000800 */
[----:B------:R-:W5:Y:S01]  /*4060*/  MUFU.EX2 R28, R28 ;  /* 0x0000001c001c7308 */ /* 0x000f620000000800 */
[----:B--2---:R-:W-:-:S07]  /*4070*/  F2FP.F16.F32.PACK_AB R5, R31, R32 ;  /* 0x000000201f05723e */ /* 0x004fce00000000ff */
[----:B------:R-:W2:Y:S01]  /*4080*/  MUFU.EX2 R190, R190 ;  /* 0x000000be00be7308 */ /* 0x000ea20000000800 */
[----:B-1----:R-:W-:-:S07]  /*4090*/  F2FP.F16.F32.PACK_AB R4, R30, R33 ;  /* 0x000000211e04723e */ /* 0x002fce00000000ff */
[----:B------:R-:W-:Y:S01]  /*40a0*/  MUFU.EX2 R63, R63 ;  /* 0x0000003f003f7308 */ /* 0x000fe20000000800 */
[----:B-----5:R-:W-:-:S07]  /*40b0*/  F2FP.F16.F32.PACK_AB R6, R28, R29 ;  /* 0x0000001d1c06723e */ /* 0x020fce00000000ff */
[C---:B---3--:R-:W-:Y:S01]  /*40c0*/  HMMA.16816.F32 R112, R4.reuse, R12, R112 ;  /* 0x0000000c0470723c */ /* 0x048fe20000001870 */
[----:B------:R-:W1:Y:S07]  /*40d0*/  MUFU.EX2 R186, R186 ;  /* 0x000000ba00ba7308 */ /* 0x000e6e0000000800 */
[C---:B----4-:R-:W-:Y:S01]  /*40e0*/  HMMA.16816.F32 R104, R4.reuse, R8, R104 ;  /* 0x000000080468723c */ /* 0x050fe20000001868 */
[----:B------:R-:W3:Y:S07]  /*40f0*/  MUFU.EX2 R184, R184 ;  /* 0x000000b800b87308 */ /* 0x000eee0000000800 */
[C---:B------:R-:W-:Y:S01]  /*4100*/  HMMA.16816.F32 R100, R4.reuse, R10, R100 ;  /* 0x0000000a0464723c */ /* 0x040fe20000001864 */
[----:B------:R-:W4:Y:S01]  /*4110*/  LDSM.16.MT88.4 R8, [R116+0xb800] ;  /* 0x00b800007408783b */ /* 0x000f220000004200 */
[----:B------:R-:W-:Y:S06]  /*4120*/  MUFU.EX2 R117, R117 ;  /* 0x0000007500757308 */ /* 0x000fec0000000800 */
[C---:B------:R-:W-:Y:S01]  /*4130*/  HMMA.16816.F32 R108, R4.reuse, R14, R108 ;  /* 0x0000000e046c723c */ /* 0x040fe2000000186c */
[----:B------:R-:W5:Y:S01]  /*4140*/  LDSM.16.MT88.4 R12, [R156+0xb800] ;  /* 0x00b800009c0c783b */ /* 0x000f620000004200 */
[----:B------:R-:W-:Y:S08]  /*4150*/  MUFU.EX2 R142, R142 ;  /* 0x0000008e008e7308 */ /* 0x000ff00000000800 */
[----:B------:R-:W-:Y:S08]  /*4160*/  MUFU.EX2 R67, R67 ;  /* 0x0000004300437308 */ /* 0x000ff00000000800 */
[----:B------:R-:W-:Y:S08]  /*4170*/  MUFU.EX2 R121, R121 ;  /* 0x0000007900797308 */ /* 0x000ff00000000800 */
[----:B------:R-:W3:Y:S01]  /*4180*/  MUFU.EX2 R144, R144 ;  /* 0x0000009000907308 */ /* 0x000ee20000000800 */
[C---:B----4-:R-:W-:Y:S07]  /*4190*/  HMMA.16816.F32 R88, R4.reuse, R8, R88 ;  /* 0x000000080458723c */ /* 0x050fee0000001858 */
[----:B------:R-:W-:Y:S01]  /*41a0*/  MUFU.EX2 R119, R119 ;  /* 0x0000007700777308 */ /* 0x000fe20000000800 */
[C---:B------:R-:W-:Y:S01]  /*41b0*/  HMMA.16816.F32 R84, R4.reuse, R10, R84 ;  /* 0x0000000a0454723c */ /* 0x040fe20000001854 */
[----:B------:R-:W4:Y:S06]  /*41c0*/  LDSM.16.MT88.4 R8, [R116+0xd800] ;  /* 0x00d800007408783b */ /* 0x000f2c0000004200 */
[----:B------:R-:W3:Y:S01]  /*41d0*/  MUFU.EX2 R138, R138 ;  /* 0x0000008a008a7308 */ /* 0x000ee20000000800 */
[C---:B-----5:R-:W-:Y:S07]  /*41e0*/  HMMA.16816.F32 R96, R4.reuse, R12, R96 ;  /* 0x0000000c0460723c */ /* 0x060fee0000001860 */
[----:B------:R-:W5:Y:S01]  /*41f0*/  MUFU.EX2 R136, R136 ;  /* 0x0000008800887308 */ /* 0x000f620000000800 */
[C---:B------:R-:W-:Y:S01]  /*4200*/  HMMA.16816.F32 R92, R4.reuse, R14, R92 ;  /* 0x0000000e045c723c */ /* 0x040fe2000000185c */
[----:B------:R-:W2:Y:S06]  /*4210*/  LDSM.16.MT88.4 R12, [R156+0xd800] ;  /* 0x00d800009c0c783b */ /* 0x000eac0000004200 */
        /* <DEDUP_REMOVED lines=8> */
[C---:B--2---:R-:W-:Y:S07]  /*42a0*/  HMMA.16816.F32 R80, R4.reuse, R12, R80 ;  /* 0x0000000c0450723c */ /* 0x044fee0000001850 */
[----:B------:R-:W-:Y:S01]  /*42b0*/  MUFU.EX2 R64, R64 ;  /* 0x0000004000407308 */ /* 0x000fe20000000800 */
[----:B------:R-:W-:Y:S01]  /*42c0*/  HMMA.16816.F32 R76, R4, R14, R76 ;  /* 0x0000000e044c723c */ /* 0x000fe2000000184c */
[----:B------:R-:W2:Y:S01]  /*42d0*/  LDSM.16.MT88.4 R12, [R156+0x9c00] ;  /* 0x009c00009c0c783b */ /* 0x000ea20000004200 */
[----:B------:R-:W-:-:S05]  /*42e0*/  F2FP.F16.F32.PACK_AB R4, R57, R134 ;  /* 0x000000863904723e */ /* 0x000fca00000000ff */
[----:B------:R-:W5:Y:S01]  /*42f0*/  MUFU.EX2 R127, R127 ;  /* 0x0000007f007f7308 */ /* 0x000f620000000800 */
[----:B------:R-:W-:Y:S02]  /*4300*/  F2FP.F16.F32.PACK_AB R5, R55, R132 ;  /* 0x000000843705723e */ /* 0x000fe400000000ff */
[----:B------:R-:W-:Y:S02]  /*4310*/  F2FP.F16.F32.PACK_AB R6, R53, R130 ;  /* 0x000000823506723e */ /* 0x000fe400000000ff */
[----:B------:R-:W-:-:S03]  /*4320*/  F2FP.F16.F32.PACK_AB R7, R51, R128 ;  /* 0x000000803307723e */ /* 0x000fc600000000ff */
[----:B------:R-:W-:Y:S08]  /*4330*/  MUFU.EX2 R40, R58 ;  /* 0x0000003a00287308 */ /* 0x000ff00000000800 */
[----:B------:R-:W-:Y:S01]  /*4340*/  MUFU.EX2 R185, R185 ;  /* 0x000000b900b97308 */ /* 0x000fe20000000800 */
[C---:B----4-:R-:W-:Y:S07]  /*4350*/  HMMA.16816.F32 R104, R4.reuse, R8, R104 ;  /* 0x000000080468723c */ /* 0x050fee0000001868 */
[----:B------:R-:W-:Y:S01]  /*4360*/  MUFU.EX2 R38, R46 ;  /* 0x0000002e00267308 */ /* 0x000fe20000000800 */
[C---:B------:R-:W-:Y:S01]  /*4370*/  HMMA.16816.F32 R100, R4.reuse, R10, R100 ;  /* 0x0000000a0464723c */ /* 0x040fe20000001864 */
[----:B------:R-:W4:Y:S07]  /*4380*/  LDSM.16.MT88.4 R8, [R116+0xbc00] ;  /* 0x00bc00007408783b */ /* 0x000f2e0000004200 */
[C---:B--2---:R-:W-:Y:S08]  /*4390*/  HMMA.16816.F32 R112, R4.reuse, R12, R112 ;  /* 0x0000000c0470723c */ /* 0x044ff00000001870 */
[C---:B------:R-:W-:Y:S01]  /*43a0*/  HMMA.16816.F32 R108, R4.reuse, R14, R108 ;  /* 0x0000000e046c723c */ /* 0x040fe2000000186c */
[----:B------:R-:W2:Y:S07]  /*43b0*/  LDSM.16.MT88.4 R12, [R156+0xbc00] ;  /* 0x00bc00009c0c783b */ /* 0x000eae0000004200 */
[C---:B----4-:R-:W-:Y:S08]  /*43c0*/  HMMA.16816.F32 R88, R4.reuse, R8, R88 ;  /* 0x000000080458723c */ /* 0x050ff00000001858 */
        /* <DEDUP_REMOVED lines=9> */
[----:B------:R-:W-:Y:S01]  /*4460*/  HMMA.16816.F32 R76, R4, R14, R76 ;  /* 0x0000000e044c723c */ /* 0x000fe2000000184c */
[----:B------:R-:W2:Y:S01]  /*4470*/  LDSM.16.MT88.4 R12, [R156+0xa000] ;  /* 0x00a000009c0c783b */ /* 0x000ea20000004200 */
[----:B------:R-:W-:-:S02]  /*4480*/  F2FP.F16.F32.PACK_AB R4, R190, R65 ;  /* 0x00000041be04723e */ /* 0x000fc400000000ff */
[----:B------:R-:W-:Y:S02]  /*4490*/  F2FP.F16.F32.PACK_AB R5, R188, R61 ;  /* 0x0000003dbc05723e */ /* 0x000fe400000000ff */
[----:B-1----:R-:W-:Y:S02]  /*44a0*/  F2FP.F16.F32.PACK_AB R6, R186, R63 ;  /* 0x0000003fba06723e */ /* 0x002fe400000000ff */
[----:B---3--:R-:W-:-:S07]  /*44b0*/  F2FP.F16.F32.PACK_AB R7, R184, R59 ;  /* 0x0000003bb807723e */ /* 0x008fce00000000ff */
[C---:B----4-:R-:W-:Y:S08]  /*44c0*/  HMMA.16816.F32 R104, R4.reuse, R8, R104 ;  /* 0x000000080468723c */ /* 0x050ff00000001868 */
        /* <DEDUP_REMOVED lines=32> */
[----:B------:R-:W-:Y:S07]  /*46d0*/  LDSM.16.MT88.4 R16, [R156+0xc800] ;  /* 0x00c800009c10783b */ /* 0x000fee0000004200 */
[C---:B-1----:R-:W-:Y:S08]  /*46e0*/  HMMA.16816.F32 R72, R4.reuse, R8, R72 ;  /* 0x000000080448723c */ /* 0x042ff00000001848 */
[C---:B------:R-:W-:Y:S01]  /*46f0*/  HMMA.16816.F32 R68, R4.reuse, R10, R68 ;  /* 0x0000000a0444723c */ /* 0x040fe20000001844 */
[----:B------:R-:W1:Y:S07]  /*4700*/  LDSM.16.MT88.4 R8, [R156+0xa800] ;  /* 0x00a800009c08783b */ /* 0x000e6e0000004200 */
[C---:B--2---:R-:W-:Y:S08]  /*4710*/  HMMA.16816.F32 R80, R4.reuse, R12, R80 ;  /* 0x0000000c0450723c */ /* 0x044ff00000001850 */
[----:B------:R-:W-:Y:S01]  /*4720*/  HMMA.16816.F32 R76, R4, R14, R76 ;  /* 0x0000000e044c723c */ /* 0x000fe2000000184c */
[----:B------:R-:W-:Y:S01]  /*4730*/  FFMA.FTZ R4, R20, R44, -R43 ;  /* 0x0000002c14047223 */ /* 0x000fe2000001082b */
[----:B------:R-:W-:Y:S01]  /*4740*/  FADD.FTZ R5, R41, R152 ;  /* 0x0000009829057221 */ /* 0x000fe20000010000 */
[----:B------:R-:W2:Y:S01]  /*4750*/  LDSM.16.MT88.4 R20, [R116+0xa800] ;  /* 0x00a800007414783b */ /* 0x000ea20000004200 */
[----:B------:R-:W-:Y:S01]  /*4760*/  F2FP.F16.F32.PACK_AB R6, R127, R64 ;  /* 0x000000407f06723e */ /* 0x000fe200000000ff */
[----:B------:R3:W4:Y:S01]  /*4770*/  MUFU.EX2 R41, R4 ;  /* 0x0000000400297308 */ /* 0x0007220000000800 */
[----:B------:R-:W-:Y:S01]  /*4780*/  FADD.FTZ R48, R42, R5 ;  /* 0x000000052a307221 */ /* 0x000fe20000010000 */
[----:B------:R-:W5:Y:S01]  /*4790*/  LDSM.16.MT88.4 R12, [R116+0xc800] ;  /* 0x00c80000740c783b */ /* 0x000f620000004200 */
[----:B------:R-:W-:Y:S01]  /*47a0*/  F2FP.F16.F32.PACK_AB R5, R123, R122 ;  /* 0x0000007a7b05723e */ /* 0x000fe200000000ff */
[----:B------:R-:W-:Y:S01]  /*47b0*/  FFMA.FTZ R42, R60, R44, -R45 ;  /* 0x0000002c3c2a7223 */ /* 0x000fe2000001082d */
[----:B------:R-:W-:-:S03]  /*47c0*/  FADD.FTZ R48, R39, R48 ;  /* 0x0000003027307221 */ /* 0x000fc60000010000 */
[----:B------:R-:W-:Y:S01]  /*47d0*/  MUFU.EX2 R43, R124 ;  /* 0x0000007c002b7308 */ /* 0x000fe20000000800 */
[----:B------:R-:W-:-:S04]  /*47e0*/  FADD.FTZ R37, R37, R48 ;  /* 0x0000003025257221 */ /* 0x000fc80000010000 */
[----:B------:R-:W-:Y:S01]  /*47f0*/  FADD.FTZ R37, R34, R37 ;  /* 0x0000002522257221 */ /* 0x000fe20000010000 */
[----:B------:R-:W-:Y:S02]  /*4800*/  FADD.FTZ R34, R35, R36 ;  /* 0x0000002423227221 */ /* 0x000fe40000010000 */
[----:B------:R-:W-:Y:S01]  /*4810*/  MUFU.EX2 R39, R56 ;  /* 0x0000003800277308 */ /* 0x000fe20000000800 */
[----:B---3--:R-:W-:Y:S01]  /*4820*/  F2FP.F16.F32.PACK_AB R4, R125, R62 ;  /* 0x0000003e7d04723e */ /* 0x008fe200000000ff */
[----:B------:R-:W-:Y:S01]  /*4830*/  FADD.FTZ R33, R33, R34 ;  /* 0x0000002221217221 */ /* 0x000fe20000010000 */
[----:B----4-:R-:W-:-:S03]  /*4840*/  F2FP.F16.F32.PACK_AB R7, R41, R66 ;  /* 0x000000422907723e */ /* 0x010fc600000000ff */
[----:B------:R-:W-:Y:S02]  /*4850*/  FADD.FTZ R30, R30, R33 ;  /* 0x000000211e1e7221 */ /* 0x000fe40000010000 */
[----:B------:R-:W-:Y:S02]  /*4860*/  MUFU.EX2 R45, R49 ;  /* 0x00000031002d7308 */ /* 0x000fe40000000800 */
[C---:B-1----:R-:W-:Y:S06]  /*4870*/  HMMA.16816.F32 R112, R4.reuse, R8, R112 ;  /* 0x000000080470723c */ /* 0x042fec0000001870 */
[----:B------:R-:W1:Y:S02]  /*4880*/  MUFU.EX2 R42, R42 ;  /* 0x0000002a002a7308 */ /* 0x000e640000000800 */
[C---:B------:R-:W-:Y:S01]  /*4890*/  HMMA.16816.F32 R108, R4.reuse, R10, R108 ;  /* 0x0000000a046c723c */ /* 0x040fe2000000186c */
[----:B------:R-:W3:Y:S05]  /*48a0*/  LDSM.16.MT88.4 R8, [R156+0xe800] ;  /* 0x00e800009c08783b */ /* 0x000eea0000004200 */
[----:B------:R-:W4:Y:S02]  /*48b0*/  MUFU.EX2 R44, R54 ;  /* 0x00000036002c7308 */ /* 0x000f240000000800 */
[C---:B--2---:R-:W-:Y:S08]  /*48c0*/  HMMA.16816.F32 R104, R4.reuse, R20, R104 ;  /* 0x000000140468723c */ /* 0x044ff00000001868 */
[C---:B------:R-:W-:Y:S01]  /*48d0*/  HMMA.16816.F32 R100, R4.reuse, R22, R100 ;  /* 0x000000160464723c */ /* 0x040fe20000001864 */
[----:B------:R-:W2:Y:S07]  /*48e0*/  LDSM.16.MT88.4 R20, [R116+0xe800] ;  /* 0x00e800007414783b */ /* 0x000eae0000004200 */
[C---:B------:R-:W-:Y:S08]  /*48f0*/  HMMA.16816.F32 R96, R4.reuse, R16, R96 ;  /* 0x000000100460723c */ /* 0x040ff00000001860 */
[C---:B------:R-:W-:Y:S01]  /*4900*/  HMMA.16816.F32 R92, R4.reuse, R18, R92 ;  /* 0x00000012045c723c */ /* 0x040fe2000000185c */
[----:B------:R-:W4:Y:S07]  /*4910*/  LDSM.16.MT88.4 R16, [R156+0xac00] ;  /* 0x00ac00009c10783b */ /* 0x000f2e0000004200 */
[C---:B-----5:R-:W-:Y:S08]  /*4920*/  HMMA.16816.F32 R88, R4.reuse, R12, R88 ;  /* 0x0000000c0458723c */ /* 0x060ff00000001858 */
[C---:B------:R-:W-:Y:S01]  /*4930*/  HMMA.16816.F32 R84, R4.reuse, R14, R84 ;  /* 0x0000000e0454723c */ /* 0x040fe20000001854 */
[----:B------:R-:W5:Y:S07]  /*4940*/  LDSM.16.MT88.4 R12, [R116+0xac00] ;  /* 0x00ac0000740c783b */ /* 0x000f6e0000004200 */
[C---:B---3--:R-:W-:Y:S08]  /*4950*/  HMMA.16816.F32 R80, R4.reuse, R8, R80 ;  /* 0x000000080450723c */ /* 0x048ff00000001850 */
[C---:B------:R-:W-:Y:S01]  /*4960*/  HMMA.16816.F32 R76, R4.reuse, R10, R76 ;  /* 0x0000000a044c723c */ /* 0x040fe2000000184c */
[----:B------:R-:W3:Y:S07]  /*4970*/  LDSM.16.MT88.4 R8, [R156+0xcc00] ;  /* 0x00cc00009c08783b */ /* 0x000eee0000004200 */
[----:B--2---:R-:W-:Y:S01]  /*4980*/  HMMA.16816.F32 R72, R4, R20, R72 ;  /* 0x000000140448723c */ /* 0x004fe20000001848 */
[----:B------:R-:W-:-:S04]  /*4990*/  FADD.FTZ R20, R32, R37 ;  /* 0x0000002520147221 */ /* 0x000fc80000010000 */
[----:B------:R-:W-:-:S03]  /*49a0*/  FADD.FTZ R20, R31, R20 ;  /* 0x000000141f147221 */ /* 0x000fc60000010000 */
[----:B------:R-:W-:Y:S01]  /*49b0*/  HMMA.16816.F32 R68, R4, R22, R68 ;  /* 0x000000160444723c */ /* 0x000fe20000001844 */
[----:B-1----:R-:W-:Y:S01]  /*49c0*/  F2FP.F16.F32.PACK_AB R4, R42, R45 ;  /* 0x0000002d2a04723e */ /* 0x002fe200000000ff */
[----:B------:R-:W-:Y:S01]  /*49d0*/  FADD.FTZ R21, R27, R20 ;  /* 0x000000141b157221 */ /* 0x000fe20000010000 */
[----:B------:R-:W-:Y:S01]  /*49e0*/  F2FP.F16.F32.PACK_AB R5, R40, R43 ;  /* 0x0000002b2805723e */ /* 0x000fe200000000ff */
[----:B------:R-:W-:Y:S01]  /*49f0*/  FADD.FTZ R23, R29, R30 ;  /* 0x0000001e1d177221 */ /* 0x000fe20000010000 */
[----:B----4-:R-:W-:Y:S01]  /*4a00*/  F2FP.F16.F32.PACK_AB R6, R185, R44 ;  /* 0x0000002cb906723e */ /* 0x010fe200000000ff */
[----:B------:R-:W-:Y:S01]  /*4a10*/  FADD.FTZ R21, R26, R21 ;  /* 0x000000151a157221 */ /* 0x000fe20000010000 */
[----:B------:R-:W-:Y:S01]  /*4a20*/  F2FP.F16.F32.PACK_AB R7, R38, R39 ;  /* 0x000000272607723e */ /* 0x000fe200000000ff */
[----:B------:R-:W-:Y:S02]  /*4a30*/  FADD.FTZ R23, R28, R23 ;  /* 0x000000171c177221 */ /* 0x000fe40000010000 */
[----:B------:R-:W-:-:S02]  /*4a40*/  FADD.FTZ R132, R132, R21 ;  /* 0x0000001584847221 */ /* 0x000fc40000010000 */
[----:B------:R-:W-:Y:S02]  /*4a50*/  FADD.FTZ R134, R134, R23 ;  /* 0x0000001786867221 */ /* 0x000fe40000010000 */
[----:B------:R-:W-:Y:S01]  /*4a60*/  HMMA.16816.F32 R112, R4, R16, R112 ;  /* 0x000000100470723c */ /* 0x000fe20000001870 */
[----:B------:R-:W-:Y:S01]  /*4a70*/  FADD.FTZ R55, R55, R132 ;  /* 0x0000008437377221 */ /* 0x000fe20000010000 */
[----:B------:R-:W-:-:S03]  /*4a80*/  FADD.FTZ R57, R57, R134 ;  /* 0x0000008639397221 */ /* 0x000fc60000010000 */
        /* <DEDUP_REMOVED lines=8> */
[----:B-----5:R-:W-:Y:S02]  /*4b10*/  HMMA.16816.F32 R104, R4, R12, R104 ;  /* 0x0000000c0468723c */ /* 0x020fe40000001868 */
        /* <DEDUP_REMOVED lines=10> */
[----:B---3--:R-:W-:Y:S02]  /*4bc0*/  HMMA.16816.F32 R96, R4, R8, R96 ;  /* 0x000000080460723c */ /* 0x008fe40000001860 */
[----:B------:R-:W-:Y:S01]  /*4bd0*/  FADD.FTZ R142, R142, R117 ;  /* 0x000000758e8e7221 */ /* 0x000fe20000010000 */
[----:B------:R-:W-:-:S05]  /*4be0*/  FADD.FTZ R144, R144, R121 ;  /* 0x0000007990907221 */ /* 0x000fca0000010000 */
[C---:B------:R-:W-:Y:S01]  /*4bf0*/  HMMA.16816.F32 R92, R4.reuse, R10, R92 ;  /* 0x0000000a045c723c */ /* 0x040fe2000000185c */
[----:B------:R-:W3:Y:S07]  /*4c00*/  LDSM.16.MT88.4 R8, [R116+0xec00] ;  /* 0x00ec00007408783b */ /* 0x000eee0000004200 */
[----:B-1----:R-:W-:Y:S01]  /*4c10*/  HMMA.16816.F32 R88, R4, R16, R88 ;  /* 0x000000100458723c */ /* 0x002fe20000001858 */
[----:B------:R-:W-:-:S04]  /*4c20*/  FADD.FTZ R17, R119, R144 ;  /* 0x0000009077117221 */ /* 0x000fc80000010000 */
[----:B------:R-:W-:-:S03]  /*4c30*/  FADD.FTZ R17, R138, R17 ;  /* 0x000000118a117221 */ /* 0x000fc60000010000 */
[----:B------:R-:W-:Y:S01]  /*4c40*/  HMMA.16816.F32 R84, R4, R18, R84 ;  /* 0x000000120454723c */ /* 0x000fe20000001854 */
[----:B------:R-:W-:-:S04]  /*4c50*/  FADD.FTZ R62, R62, R17 ;  /* 0x000000113e3e7221 */ /* 0x000fc80000010000 */
[----:B------:R-:W-:-:S03]  /*4c60*/  FADD.FTZ R125, R125, R62 ;  /* 0x0000003e7d7d7221 */ /* 0x000fc60000010000 */
        /* <DEDUP_REMOVED lines=16> */
[----:B------:R-:W-:-:S04]  /*4d70*/  FADD.FTZ R43, R43, R8 ;  /* 0x000000082b2b7221 */ /* 0x000fc80000010000 */
[----:B------:R-:W-:-:S04]  /*4d80*/  FADD.FTZ R40, R40, R43 ;  /* 0x0000002b28287221 */ /* 0x000fc80000010000 */
[----:B------:R-:W-:-:S04]  /*4d90*/  FADD.FTZ R39, R39, R40 ;  /* 0x0000002827277221 */ /* 0x000fc80000010000 */
        /* <DEDUP_REMOVED lines=10> */
.L_x_2939:
        /* <DEDUP_REMOVED lines=77> */
.L_x_2934:
[----:B------:R-:W-:Y:S05]  /*5310*/  BSYNC.RECONVERGENT B0 ;  /* 0x0000000000007941 */ /* 0x000fea0003800200 */
.L_x_2933:
[----:B------:R-:W-:Y:S01]  /*5320*/  @!PT LDS RZ, [RZ] ;  /* 0x00000000fffff984 */ /* 0x000fe20000000800 */
[----:B------:R-:W-:Y:S01]  /*5330*/  @!PT LDS RZ, [RZ] ;  /* 0x00000000fffff984 */ /* 0x000fe20000000800 */
[----:B------:R-:W-:Y:S01]  /*5340*/  @!PT LDS RZ, [RZ] ;  /* 0x00000000fffff984 */ /* 0x000fe20000000800 */
[----:B------:R-:W-:Y:S01]  /*5350*/  LDGSTS.E.BYPASS.LTC128B.128 [R169+0x9000], desc[UR4][R174.64] ;  /* 0x09000000aea97fae */ /* 0x000fe2000b981a04 */
[----:B------:R-:W-:Y:S01]  /*5360*/  IADD3 R192, P1, PT, R181, R174, RZ ;  /* 0x000000aeb5c07210 */ /* 0x000fe20007f3e0ff */
[----:B------:R-:W-:Y:S01]  /*5370*/  BSSY.RECONVERGENT B1, `(.L_x_2935) ;  /* 0x0000191000017945 */ /* 0x000fe20003800200 */
[----:B------:R-:W-:Y:S02]  /*5380*/  IADD3 R182, PT, PT, R182, 0x1, RZ ;  /* 0x00000001b6b67810 */ /* 0x000fe40007ffe0ff */
[----:B------:R-:W-:Y:S02]  /*5390*/  IADD3.X R193, PT, PT, R180, R175, RZ, P1, !PT ;  /* 0x000000afb4c17210 */ /* 0x000fe40000ffe4ff */
        /* <DEDUP_REMOVED lines=9> */
[----:B------:R1:W-:Y:S08]  /*5430*/  LDGSTS.E.BYPASS.LTC128B.128 [R169+0xd800], desc[UR4][R192.64+0x80] ;  /* 0x0d800080c0a97fae */ /* 0x0003f0000b981a04 */
[----:B------:R-:W-:Y:S08]  /*5440*/  LDGSTS.E.BYPASS.LTC128B.128 [R169+0xa000], desc[UR4][R190.64] ;  /* 0x0a000000bea97fae */ /* 0x000ff0000b981a04 */
[----:B------:R-:W-:Y:S08]  /*5450*/  LDGSTS.E.BYPASS.LTC128B.128 [R169+0xc000], desc[UR4][R190.64+0x40] ;  /* 0x0c000040bea97fae */ /* 0x000ff0000b981a04 */
[----:B------:R2:W-:Y:S08]  /*5460*/  LDGSTS.E.BYPASS.LTC128B.128 [R169+0xe000], desc[UR4][R190.64+0x80] ;  /* 0x0e000080bea97fae */ /* 0x0005f0000b981a04 */
[----:B------:R-:W-:Y:S08]  /*5470*/  LDGSTS.E.BYPASS.LTC128B.128 [R169+0xa800], desc[UR4][R188.64] ;  /* 0x0a800000bca97fae */ /* 0x000ff0000b981a04 */
[----:B------:R-:W-:Y:S08]  /*5480*/  LDGSTS.E.BYPASS.LTC128B.128 [R169+0xc800], desc[UR4][R188.64+0x40] ;  /* 0x0c800040bca97fae */ /* 0x000ff0000b981a04 */
[----:B------:R3:W-:Y:S08]  /*5490*/  LDGSTS.E.BYPASS.LTC128B.128 [R169+0xe800], desc[UR4][R188.64+0x80] ;  /* 0x0e800080bca97fae */ /* 0x0007f0000b981a04 */
[----:B------:R-:W-:Y:S08]  /*54a0*/  LDSM.16.M88.4 R120, [R159] ;  /* 0x000000009f78783b */ /* 0x000ff00000000200 */
[----:B------:R-:W4:Y:S08]  /*54b0*/  LDSM.16.M88.4 R124, [R158+0x3000] ;  /* 0x003000009e7c783b */ /* 0x000f300000000200 */
[----:B------:R-:W5:Y:S08]  /*54c0*/  LDSM.16.M88.4 R128, [R158+0x3400] ;  /* 0x003400009e80783b */ /* 0x000f700000000200 */
[----:B------:R-:W1:Y:S08]  /*54d0*/  LDSM.16.M88.4 R132, [R158+0x3800] ;  /* 0x003800009e84783b */ /* 0x000e700000000200 */
[----:B------:R-:W2:Y:S04]  /*54e0*/  LD.E R0, desc[UR4][R2.64+0x18c] ;  /* 0x00018c0402007980 */ /* 0x000ea8000c101900 */
[----:B------:R-:W3:Y:S08]  /*54f0*/  LDSM.16.M88.4 R136, [R158+0x3c00] ;  /* 0x003c00009e88783b */ /* 0x000ef00000000200 */
[----:B------:R-:W0:Y:S01]  /*5500*/  LDGDEPBAR ;  /* 0x00000000000079af */ /* 0x000e220000000000 */
[C---:B----4-:R-:W-:Y:S07]  /*5510*/  HMMA.16816.F32 R4, R120.reuse, R124, RZ ;  /* 0x0000007c7804723c */ /* 0x050fee00000018ff */
[----:B------:R-:W4:Y:S01]  /*5520*/  LDSM.16.M88.4 R140, [R158+0x4000] ;  /* 0x004000009e8c783b */ /* 0x000f220000000200 */
[C---:B------:R-:W-:Y:S07]  /*5530*/  HMMA.16816.F32 R8, R120.reuse, R126, RZ ;  /* 0x0000007e7808723c */ /* 0x040fee00000018ff */
[----:B------:R-:W4:Y:S01]  /*5540*/  LDSM.16.M88.4 R144, [R158+0x4400] ;  /* 0x004400009e90783b */ /* 0x000f220000000200 */
[C---:B-----5:R-:W-:Y:S07]  /*5550*/  HMMA.16816.F32 R12, R120.reuse, R128, RZ ;  /* 0x00000080780c723c */ /* 0x060fee00000018ff */
[----:B------:R-:W5:Y:S01]  /*5560*/  LDSM.16.M88.4 R148, [R158+0x4800] ;  /* 0x004800009e94783b */ /* 0x000f620000000200 */
[C---:B------:R-:W-:Y:S07]  /*5570*/  HMMA.16816.F32 R16, R120.reuse, R130, RZ ;  /* 0x000000827810723c */ /* 0x040fee00000018ff */
[----:B------:R-:W5:Y:S01]  /*5580*/  LDSM.16.M88.4 R152, [R158+0x4c00] ;  /* 0x004c00009e98783b */ /* 0x000f620000000200 */
[C---:B-1----:R-:W-:Y:S07]  /*5590*/  HMMA.16816.F32 R20, R120.reuse, R132, RZ ;  /* 0x000000847814723c */ /* 0x042fee00000018ff */
[----:B------:R-:W-:Y:S01]  /*55a0*/  LDSM.16.M88.4 R124, [R157] ;  /* 0x000000009d7c783b */ /* 0x000fe20000000200 */
[C---:B------:R-:W-:Y:S07]  /*55b0*/  HMMA.16816.F32 R24, R120.reuse, R134, RZ ;  /* 0x000000867818723c */ /* 0x040fee00000018ff */
[----:B------:R-:W1:Y:S01]  /*55c0*/  LDSM.16.M88.4 R128, [R118+0x3000] ;  /* 0x003000007680783b */ /* 0x000e620000000200 */
[C---:B---3--:R-:W-:Y:S08]  /*55d0*/  HMMA.16816.F32 R28, R120.reuse, R136, RZ ;  /* 0x00000088781c723c */ /* 0x048ff000000018ff */
[C---:B------:R-:W-:Y:S08]  /*55e0*/  HMMA.16816.F32 R32, R120.reuse, R138, RZ ;  /* 0x0000008a7820723c */ /* 0x040ff000000018ff */
[C---:B----4-:R-:W-:Y:S08]  /*55f0*/  HMMA.16816.F32 R36, R120.reuse, R140, RZ ;  /* 0x0000008c7824723c */ /* 0x050ff000000018ff */
[C---:B------:R-:W-:Y:S08]  /*5600*/  HMMA.16816.F32 R40, R120.reuse, R142, RZ ;  /* 0x0000008e7828723c */ /* 0x040ff000000018ff */
[C---:B------:R-:W-:Y:S08]  /*5610*/  HMMA.16816.F32 R44, R120.reuse, R144, RZ ;  /* 0x00000090782c723c */ /* 0x040ff000000018ff */
[C---:B------:R-:W-:Y:S08]  /*5620*/  HMMA.16816.F32 R48, R120.reuse, R146, RZ ;  /* 0x000000927830723c */ /* 0x040ff000000018ff */
[C---:B-----5:R-:W-:Y:S08]  /*5630*/  HMMA.16816.F32 R52, R120.reuse, R148, RZ ;  /* 0x000000947834723c */ /* 0x060ff000000018ff */
[C---:B------:R-:W-:Y:S08]  /*5640*/  HMMA.16816.F32 R56, R120.reuse, R150, RZ ;  /* 0x000000967838723c */ /* 0x040ff000000018ff */
[C---:B------:R-:W-:Y:S08]  /*5650*/  HMMA.16816.F32 R60, R120.reuse, R152, RZ ;  /* 0x00000098783c723c */ /* 0x040ff000000018ff */
[----:B------:R-:W-:Y:S01]  /*5660*/  HMMA.16816.F32 R64, R120, R154, RZ ;  /* 0x0000009a7840723c */ /* 0x000fe200000018ff */
        /* <DEDUP_REMOVED lines=24> */
[----:B------:R-:W1:Y:S08]  /*57f0*/  LDSM.16.M88.4 R120, [R158+0x5000] ;  /* 0x005000009e78783b */ /* 0x000e700000000200 */
        /* <DEDUP_REMOVED lines=244> */
[----:B------:R-:W-:Y:S02]  /*6740*/  IABS R4, R9 ;  /* 0x0000000900047213 */ /* 0x000fe40000000000 */
        /* <DEDUP_REMOVED lines=19> */
[----:B------:R-:W-:Y:S02]  /*6880*/  IMAD.HI.U32 R10, R13, R6, RZ ;  /* 0x000000060d0a7227 */ /* 0x000fe400078e00ff */
[----:B------:R-:W3:Y:S02]  /*6890*/  LD.E.64 R12, desc[UR4][R2.64+0x38] ;  /* 0x00003804020c7980 */ /* 0x000ee4000c101b00 */
        /* <DEDUP_REMOVED lines=39> */
.L_x_2938:
[----:B------:R-:W-:Y:S05]  /*6b10*/  BSYNC.RECONVERGENT B0 ;  /* 0x0000000000007941 */ /* 0x000fea0003800200 */
.L_x_2937:
        /* <DEDUP_REMOVED lines=22> */
.L_x_2936:
[----:B------:R-:W-:Y:S05]  /*6c80*/  BSYNC.RECONVERGENT B1 ;  /* 0x0000000000017941 */ /* 0x000fea0003800200 */
.L_x_2935:
[----:B------:R-:W3:Y:S01]  /*6c90*/  LD.E R53, desc[UR4][R2.64+0xdc] ;  /* 0x0000dc0402357980 */ /* 0x000ee2000c101900 */
        /* <DEDUP_REMOVED lines=36> */
[----:B--2---:R-:W-:Y:S01]  /*6ee0*/  FMNMX3.FTZ R7, R0, R55, R54, !PT ;  /* 0x0000003700077276 */ /* 0x004fe20007810036 */
[----:B------:R-:W-:Y:S01]  /*6ef0*/  LDSM.16.MT88.4 R12, [R156+0x9000] ;  /* 0x009000009c0c783b */ /* 0x000fe20000004200 */
[----:B------:R-:W-:Y:S02]  /*6f00*/  IADD3 R184, PT, PT, R184, -0x1, RZ ;  /* 0xffffffffb8b87810 */ /* 0x000fe40007ffe0ff */
[----:B------:R-:W-:Y:S05]  /*6f10*/  IADD3 R183, PT, PT, R183, -0x80, RZ ;  /* 0xffffff80b7b77810 */ /* 0x000fea0007ffe0ff */
        /* <DEDUP_REMOVED lines=435> */
.L_x_2932:
        /* <DEDUP_REMOVED lines=15> */
.L_x_2947:
        /* <DEDUP_REMOVED lines=188> */
.L_x_2942:
[----:B------:R-:W-:Y:S05]  /*9700*/  BSYNC.RECONVERGENT B0 ;  /* 0x0000000000007941 */ /* 0x000fea0003800200 */
.L_x_2941:
        /* <DEDUP_REMOVED lines=8> */
[----:B-1----:R-:W-:Y:S05]  /*9790*/  RET.REL.NODEC R166 `(_ZN5flash24flash_fwd_splitkv_kernelI23Flash_fwd_kernel_traitsILi96ELi64ELi128ELi4ELb0ELb0EN7cutlass6half_tE19Flash_kernel_traitsILi96ELi64ELi128ELi4ES3_EELb0ELb0ELb0ELb1ELb1ELb1ELb0ELb0EEEvNS_16Flash_fwd_paramsE) ;  /* 0xffffff68a6187950 */ /* 0x002fea0003c3ffff */
.L_x_2940:
[----:B------:R-:W-:Y:S01]  /*97a0*/  MOV R5, 0x2 ;  /* 0x0000000200057802 */ /* 0x000fe20000000f00 */
[----:B------:R-:W-:Y:S01]  /*97b0*/  IMAD.MOV.U32 R4, RZ, RZ, 0x1f ;  /* 0x0000001fff047424 */ /* 0x000fe200078e00ff */
[----:B------:R-:W-:-:S07]  /*97c0*/  MOV R6, 0xffffffff ;  /* 0xffffffff00067802 */ /* 0x000fce0000000f00 */
[----:B-----5:R-:W-:Y:S05]  /*97d0*/  WARPSYNC.COLLECTIVE R6, `(.L_x_2943) ;  /* 0x0000000006087348 */ /* 0x020fea0003c00000 */
[----:B------:R1:W2:Y:S02]  /*97e0*/  SHFL.BFLY P0, R14, R185, R5, R4 ;  /* 0x0c000005b90e7389 */ /* 0x0002a40000000004 */
[----:B-12--5:R-:W-:Y:S05]  /*97f0*/  ENDCOLLECTIVE ;  /* 0x000000000000791b */ /* 0x026fea0003800000 */
.L_x_2943:
[----:B------:R-:W-:Y:S02]  /*9800*/  IMAD.MOV.U32 R10, RZ, RZ, R14 ;  /* 0x000000ffff0a7224 */ /* 0x000fe400078e000e */
[----:B------:R-:W-:Y:S02]  /*9810*/  IMAD.MOV.U32 R5, RZ, RZ, 0x1 ;  /* 0x00000001ff057424 */ /* 0x000fe400078e00ff */
[----:B------:R-:W-:-:S05]  /*9820*/  FADD.FTZ R13, R10, R185 ;  /* 0x000000b90a0d7221 */ /* 0x000fca0000010000 */
[----:B------:R-:W-:-:S07]  /*9830*/  MOV R185, R13 ;  /* 0x0000000d00b97202 */ /* 0x000fce0000000f00 */
[----:B------:R-:W-:Y:S05]  /*9840*/  WARPSYNC.COLLECTIVE R6, `(.L_x_2944) ;  /* 0x0000000006087348 */ /* 0x000fea0003c00000 */
[----:B------:R1:W2:Y:S02]  /*9850*/  SHFL.BFLY P0, R14, R185, R5, R4 ;  /* 0x0c000005b90e7389 */ /* 0x0002a40000000004 */
[----:B-12---:R-:W-:Y:S05]  /*9860*/  ENDCOLLECTIVE ;  /* 0x000000000000791b */ /* 0x006fea0003800000 */
.L_x_2944:
[----:B------:R-:W-:Y:S01]  /*9870*/  MOV R185, R186 ;  /* 0x000000ba00b97202 */ /* 0x000fe20000000f00 */
[----:B------:R-:W-:Y:S01]  /*9880*/  IMAD.MOV.U32 R5, RZ, RZ, 0x2 ;  /* 0x00000002ff057424 */ /* 0x000fe200078e00ff */
[----:B------:R-:W-:-:S07]  /*9890*/  MOV R10, R14 ;  /* 0x0000000e000a7202 */ /* 0x000fce0000000f00 */
[----:B------:R-:W-:Y:S05]  /*98a0*/  WARPSYNC.COLLECTIVE R6, `(.L_x_2945) ;  /* 0x0000000006087348 */ /* 0x000fea0003c00000 */
[----:B------:R1:W2:Y:S02]  /*98b0*/  SHFL.BFLY P0, R14, R185, R5, R4 ;  /* 0x0c000005b90e7389 */ /* 0x0002a40000000004 */
[----:B-12---:R-:W-:Y:S05]  /*98c0*/  ENDCOLLECTIVE ;  /* 0x000000000000791b */ /* 0x006fea0003800000 */
.L_x_2945:
[----:B------:R-:W-:Y:S01]  /*98d0*/  FADD.FTZ R10, R13, R10 ;  /* 0x0000000a0d0a7221 */ /* 0x000fe20000010000 */
[----:B------:R-:W-:Y:S01]  /*98e0*/  FADD.FTZ R12, R14, R186 ;  /* 0x000000ba0e0c7221 */ /* 0x000fe20000010000 */
[----:B------:R-:W-:-:S04]  /*98f0*/  MOV R5, 0x1 ;  /* 0x0000000100057802 */ /* 0x000fc80000000f00 */
[----:B------:R-:W-:-:S07]  /*9900*/  MOV R185, R12 ;  /* 0x0000000c00b97202 */ /* 0x000fce0000000f00 */
[----:B------:R-:W-:Y:S05]  /*9910*/  WARPSYNC.COLLECTIVE R6, `(.L_x_2946) ;  /* 0x0000000006087348 */ /* 0x000fea0003c00000 */
[----:B------:R1:W2:Y:S02]  /*9920*/  SHFL.BFLY P0, R14, R185, R5, R4 ;  /* 0x0c000005b90e7389 */ /* 0x0002a40000000004 */
[----:B-12---:R-:W-:Y:S05]  /*9930*/  ENDCOLLECTIVE ;  /* 0x000000000000791b */ /* 0x006fea0003800000 */
.L_x_2946:
[----:B------:R-:W-:Y:S05]  /*9940*/  BRA `(.L_x_2947) ;  /* 0xfffffff0007c7947 */ /* 0x000fea000383ffff */
.L_x_2948:
        /* <DEDUP_REMOVED lines=11> */
.L_x_11645:


//--------------------- .text._ZN5flash24flash_fwd_splitkv_kernelI23Flash_fwd_kernel_traitsILi96ELi64ELi128ELi4ELb0ELb0EN7cutlass6half_tE19Flash_kernel_traitsILi96ELi64ELi128ELi4ES3_EELb0ELb0ELb1ELb0ELb0ELb0ELb0ELb0EEEvNS_16Flash_fwd_paramsE --------------------------
	.section	.text._ZN5flash24flash_fwd_splitkv_kernelI23Flash_fwd_kernel_traitsILi96ELi64ELi128ELi4ELb0ELb0EN7cutlass6half_tE19Flash_kernel_traitsILi96ELi64ELi128ELi4ES3_EELb0ELb0ELb1ELb0ELb0ELb0ELb0ELb0EEEvNS_16Flash_fwd_paramsE,"ax",@progbits
	.align	128
        .global         _ZN5flash24flash_fwd_splitkv_kernelI23Flash_fwd_kernel_traitsILi96ELi64ELi128ELi4ELb0ELb0EN7cutlass6half_tE19Flash_kernel_traitsILi96ELi64ELi128ELi4ES3_EELb0ELb0ELb1ELb0ELb0ELb0ELb0ELb0EEEvNS_16Flash_fwd_paramsE
        .type           _ZN5flash24flash_fwd_splitkv_kernelI23Flash_fwd_kernel_traitsILi96ELi64ELi128ELi4ELb0ELb0EN7cutlass6half_tE19Flash_kernel_traitsILi96ELi64ELi128ELi4ES3_EELb0ELb0ELb1ELb0ELb0ELb0ELb0ELb0EEEvNS_16Flash_fwd_paramsE,@function
        .size           _ZN5flash24flash_fwd_splitkv_kernelI23Flash_fwd_kernel_traitsILi96ELi64ELi128ELi4ELb0ELb0EN7cutlass6half_tE19Flash_kernel_traitsILi96ELi64ELi128ELi4ES3_EELb0ELb0ELb1ELb0ELb0ELb0ELb0ELb0EEEvNS_16Flash_fwd_paramsE,(.L_x_11646 - _ZN5flash24flash_fwd_splitkv_kernelI23Flash_fwd_kernel_traitsILi96ELi64ELi128ELi4ELb0ELb0EN7cutlass6half_tE19Flash_kernel_traitsILi96ELi64ELi128ELi4ES3_EELb0ELb0ELb1ELb0ELb0ELb0ELb0ELb0EEEvNS_16Flash_fwd_paramsE)
        .other          _ZN5flash24flash_fwd_splitkv_kernelI23Flash_fwd_kernel_traitsILi96ELi64ELi128ELi4ELb0ELb0EN7cutlass6half_tE19Flash_kernel_traitsILi96ELi64ELi128ELi4ES3_EELb0ELb0ELb1ELb0ELb0ELb0ELb0ELb0EEEvNS_16Flash_fwd_paramsE,@"STO_CUDA_ENTRY STV_DEFAULT"
_ZN5flash24flash_fwd_splitkv_kernelI23Flash_fwd_kernel_traitsILi96ELi64ELi128ELi4ELb0ELb0EN7cutlass6half_tE19Flash_kernel_traitsILi96ELi64ELi128ELi4ES3_EELb0ELb0ELb1ELb0ELb0ELb0ELb0ELb0EEEvNS_16Flash_fwd_paramsE:
.text._ZN5flash24flash_fwd_splitkv_kernelI23Flash_fwd_kernel_traitsILi96ELi64ELi128ELi4ELb0ELb0EN7cutlass6half_tE19Flash_kernel_traitsILi96ELi64ELi128ELi4ES3_EELb0ELb0ELb1ELb0ELb0ELb0ELb0ELb0EEEvNS_16Flash_fwd_paramsE:
[----:B------:R-:W-:Y:S01]  /*0000*/  LDC R1, c[0x0][0x37c] ;  /* 0x0000df00ff017b82 */ /* 0x000fe20000000800 */
[----:B------:R-:W1:Y:S07]  /*0010*/  S2R R9, SR_CTAID.X ;  /* 0x0000000000097919 */ /* 0x000e6e0000002500 */
[----:B------:R-:W2:Y:S01]  /*0020*/  LDC.64 R116, c[0x0][0x348] ;  /* 0x0000d200ff747b82 */ /* 0x000ea20000000a00 */
[----:B------:R-:W-:Y:S01]  /*0030*/  BSSY.RECONVERGENT B2, `(.L_x_2949) ;  /* 0x0000005000027945 */ /* 0x000fe20003800200 */
[----:B------:R-:W-:Y:S01]  /*0040*/  MOV R174, 0x80 ;  /* 0x0000008000ae7802 */ /* 0x000fe20000000f00 */
[----:B------:R-:W3:Y:S01]  /*0050*/  S2R R175, SR_CTAID.Y ;  /* 0x0000000000af7919 */ /* 0x000ee20000002600 */
[----:B------:R-:W4:Y:S05]  /*0060*/  S2R R176, SR_CTAID.Z ;  /* 0x0000000000b07919 */ /* 0x000f2a0000002700 */
[----:B-1234-:R-:W-:Y:S05]  /*0070*/  CALL.REL.NOINC `($_ZN5flash24flash_fwd_splitkv_kernelI23Flash_fwd_kernel_traitsILi96ELi64ELi128ELi4ELb0ELb0EN7cutlass6half_tE19Flash_kernel_traitsILi96ELi64ELi128ELi4ES3_EELb0ELb0ELb1ELb0ELb0ELb0ELb0ELb0EEEvNS_16Flash_fwd_paramsE$_ZN5flash30compute_attn_1rowblock_splitkvI23Flash_fwd_kernel_traitsILi96ELi64ELi128ELi4ELb0ELb0EN7cutlass6half_tE19Flash_kernel_traitsILi96ELi64ELi128ELi4ES3_EELb0ELb0ELb1ELb0ELb0ELb0ELb0ELb0ENS_16Flash_fwd_paramsEEEvRKT8_iiiii) ;  /* 0x0000000000087944 */ /* 0x01efea0003c00000 */
[----:B------:R-:W-:Y:S05]  /*0080*/  BSYNC.RECONVERGENT B2 ;  /* 0x0000000000027941 */ /* 0x000fea0003800200 */
.L_x_2949:
[----:B------:R-:W-:Y:S05]  /*0090*/  EXIT ;  /* 0x000000000000794d */ /* 0x000fea0003800000 */
        .type           $_ZN5flash24flash_fwd_splitkv_kernelI23Flash_fwd_kernel_traitsILi96ELi64ELi128ELi4ELb0ELb0EN7cutlass6half_tE19Flash_kernel_traitsILi96ELi64ELi128ELi4ES3_EELb0ELb0ELb1ELb0ELb0ELb0ELb0ELb0EEEvNS_16Flash_fwd_paramsE$_ZN5flash30compute_attn_1rowblock_splitkvI23Flash_fwd_kernel_traitsILi96ELi64ELi128ELi4ELb0ELb0EN7cutlass6half_tE19Flash_kernel_traitsILi96ELi64ELi128ELi4ES3_EELb0ELb0ELb1ELb0ELb0ELb0ELb0ELb0ENS_16Flash_fwd_paramsEEEvRKT8_iiiii,@function
        .size           $_ZN5flash24flash_fwd_splitkv_kernelI23Flash_fwd_kernel_traitsILi96ELi64ELi128ELi4ELb0ELb0EN7cutlass6half_tE19Flash_kernel_traitsILi96ELi64ELi128ELi4ES3_EELb0ELb0ELb1ELb0ELb0ELb0ELb0ELb0EEEvNS_16Flash_fwd_paramsE$_ZN5flash30compute_attn_1rowblock_splitkvI23Flash_fwd_kernel_traitsILi96ELi64ELi128ELi4ELb0ELb0EN7cutlass6half_tE19Flash_kernel_traitsILi96ELi64ELi128ELi4ES3_EELb0ELb0ELb1ELb0ELb0ELb0ELb0ELb0ENS_16Flash_fwd_paramsEEEvRKT8_iiiii,(.L_x_11646 - $_ZN5flash24flash_fwd_splitkv_kernelI23Flash_fwd_kernel_traitsILi96ELi64ELi128ELi4ELb0ELb0EN7cutlass6half_tE19Flash_kernel_traitsILi96ELi64ELi128ELi4ES3_EELb0ELb0ELb1ELb0ELb0ELb0ELb0ELb0EEEvNS_16Flash_fwd_paramsE$_ZN5flash30compute_attn_1rowblock_splitkvI23Flash_fwd_kernel_traitsILi96ELi64ELi128ELi4ELb0ELb0EN7cutlass6half_tE19Flash_kernel_traitsILi96ELi64ELi128ELi4ES3_EELb0ELb0ELb1ELb0ELb0ELb0ELb0ELb0ENS_16Flash_fwd_paramsEEEvRKT8_iiiii)
$_ZN5flash24flash_fwd_splitkv_kernelI23Flash_fwd_kernel_traitsILi96ELi64ELi128ELi4ELb0ELb0EN7cutlass6half_tE19Flash_kernel_traitsILi96ELi64ELi128ELi4ES3_EELb0ELb0ELb1ELb0ELb0ELb0ELb0ELb0EEEvNS_16Flash_fwd_paramsE$_ZN5flash30compute_attn_1rowblock_splitkvI23Flash_fwd_kernel_traitsILi96ELi64ELi128ELi4ELb0ELb0EN7cutlass6half_tE19Flash_kernel_traitsILi96ELi64ELi128ELi4ES3_EELb0ELb0ELb1ELb0ELb0ELb0ELb0ELb0ENS_16Flash_fwd_paramsEEEvRKT8_iiiii:
[----:B------:R-:W1:Y:S02]  /*00a0*/  LDCU.64 UR4, c[0x0][0x358] ;  /* 0x00006b00ff0477ac */ /* 0x000e640008000a00 */
[----:B-1----:R-:W2:Y:S04]  /*00b0*/  LD.E.64 R4, desc[UR4][R116.64+0xf0] ;  /* 0x0000f00474047980 */ /* 0x002ea8000c101b00 */
[----:B------:R-:W3:Y:S04]  /*00c0*/  LD.E.64 R18, desc[UR4][R116.64+0xe0] ;  /* 0x0000e00474127980 */ /* 0x000ee8000c101b00 */
[----:B------:R-:W4:Y:S01]  /*00d0*/  LD.E.64 R12, desc[UR4][R116.64+0xe8] ;  /* 0x0000e804740c7980 */ /* 0x000f22000c101b00 */
[----:B------:R-:W-:-:S03]  /*00e0*/  IMAD.SHL.U32 R2, R175, 0x4, RZ ;  /* 0x00000004af027824 */ /* 0x000fc600078e00ff */
[----:B------:R-:W4:Y:S01]  /*00f0*/  LD.E.64 R10, desc[UR4][R116.64+0xf8] ;  /* 0x0000f804740a7980 */ /* 0x000f22000c101b00 */
[----:B--2---:R-:W-:Y:S02]  /*0100*/  ISETP.NE.U32.AND P1, PT, R4, RZ, PT ;  /* 0x000000ff0400720c */ /* 0x004fe40003f25070 */
[----:B---3--:R-:W-:Y:S02]  /*0110*/  ISETP.NE.U32.AND P4, PT, R18, RZ, PT ;  /* 0x000000ff1200720c */ /* 0x008fe40003f85070 */
[----:B------:R-:W-:Y:S02]  /*0120*/  ISETP.NE.AND.EX P1, PT, R5, RZ, PT, P1 ;  /* 0x000000ff0500720c */ /* 0x000fe40003f25310 */
[----:B----4-:R-:W-:Y:S02]  /*0130*/  ISETP.NE.U32.AND P3, PT, R12, RZ, PT ;  /* 0x000000ff0c00720c */ /* 0x010fe40003f65070 */
[----:B------:R-:W-:Y:S02]  /*0140*/  ISETP.NE.AND.EX P4, PT, R19, RZ, PT, P4 ;  /* 0x000000ff1300720c */ /* 0x000fe40003f85340 */
[----:B------:R-:W-:-:S02]  /*0150*/  ISETP.NE.AND.EX P3, PT, R13, RZ, PT, P3 ;  /* 0x000000ff0d00720c */ /* 0x000fc40003f65330 */
[----:B------:R-:W-:-:S04]  /*0160*/  ISETP.NE.U32.AND P2, PT, R18, RZ, PT ;  /* 0x000000ff1200720c */ /* 0x000fc80003f45070 */
[----:B------:R-:W-:Y:S01]  /*0170*/  ISETP.NE.AND.EX P2, PT, R19, RZ, PT, P2 ;  /* 0x000000ff1300720c */ /* 0x000fe20003f45320 */
[----:B------:R-:W-:Y:S01]  /*0180*/  IMAD.WIDE.U32 R18, R175, 0x4, R18 ;  /* 0x00000004af127825 */ /* 0x000fe200078e0012 */
[----:B------:R-:W-:-:S03]  /*0190*/  @P1 IADD3 R16, P0, PT, R4, R2, RZ ;  /* 0x0000000204101210 */ /* 0x000fc60007f1e0ff */
[----:B------:R1:W5:Y:S04]  /*01a0*/  @!P4 LD.E R119, desc[UR4][R116.64+0xb4] ;  /* 0x0000b4047477c980 */ /* 0x000368000c101900 */
[----:B------:R1:W5:Y:S04]  /*01b0*/  @P4 LD.E R4, desc[UR4][R18.64+0x4] ;  /* 0x0000040412044980 */ /* 0x000368000c101900 */
[----:B------:R1:W5:Y:S01]  /*01c0*/  @!P3 LD.E R7, desc[UR4][R116.64+0xb8] ;  /* 0x0000b8047407b980 */ /* 0x000362000c101900 */
[----:B------:R-:W-:Y:S01]  /*01d0*/  IMAD.MOV.U32 R181, RZ, RZ, -0x1 ;  /* 0xffffffffffb57424 */ /* 0x000fe200078e00ff */
[----:B------:R-:W2:Y:S05]  /*01e0*/  S2R R122, SR_TID.X ;  /* 0x00000000007a7919 */ /* 0x000eaa0000002100 */
[----:B------:R1:W5:Y:S01]  /*01f0*/  @P2 LD.E R181, desc[UR4][R18.64] ;  /* 0x0000000412b52980 */ /* 0x000362000c101900 */
[----:B------:R-:W-:-:S02]  /*0200*/  ISETP.NE.U32.AND P2, PT, R12, RZ, PT ;  /* 0x000000ff0c00720c */ /* 0x000fc40003f45070 */
[----:B------:R-:W-:Y:S02]  /*0210*/  SHF.R.U32.HI R0, RZ, 0x1e, R175 ;  /* 0x0000001eff007819 */ /* 0x000fe400000116af */
[----:B------:R-:W-:Y:S01]  /*0220*/  ISETP.NE.AND.EX P2, PT, R13, RZ, PT, P2 ;  /* 0x000000ff0d00720c */ /* 0x000fe20003f45320 */
[----:B------:R-:W-:Y:S02]  /*0230*/  IMAD.MOV.U32 R14, RZ, RZ, RZ ;  /* 0x000000ffff0e7224 */ /* 0x000fe400078e00ff */
        /* <DEDUP_REMOVED lines=13> */
.L_x_2951:
[----:B------:R-:W-:Y:S05]  /*0310*/  BSYNC.RECONVERGENT B0 ;  /* 0x0000000000007941 */ /* 0x000fea0003800200 */
.L_x_2950:
[----:B------:R-:W-:Y:S04]  /*0320*/  BSSY.RECONVERGENT B0, `(.L_x_2952) ;  /* 0x0000007000007945 */ /* 0x000fe80003800200 */
[----:B------:R-:W-:Y:S05]  /*0330*/  @!P3 BRA `(.L_x_2953) ;  /* 0x000000000014b947 */ /* 0x000fea0003800000 */
[----:B------:R-:W4:Y:S02]  /*0340*/  LD.E.U8 R3, desc[UR4][R116.64+0x1b2] ;  /* 0x0001b20474037980 */ /* 0x000f24000c101100 */
[----:B----4-:R-:W-:-:S13]  /*0350*/  ISETP.NE.AND P1, PT, R3, RZ, PT ;  /* 0x000000ff0300720c */ /* 0x010fda0003f25270 */
[----:B------:R-:W4:Y:S02]  /*0360*/  @P1 LD.E R6, desc[UR4][R12.64+0x4] ;  /* 0x000004040c061980 */ /* 0x000f24000c101900 */
[----:B----45:R-:W-:-:S06]  /*0370*/  @P1 IADD3 R7, PT, PT, R6, -R15, RZ ;  /* 0x8000000f06071210 */ /* 0x030fcc0007ffe0ff */
[----:B------:R4:W5:Y:S02]  /*0380*/  @!P1 LD.E R7, desc[UR4][R12.64] ;  /* 0x000000040c079980 */ /* 0x000964000c101900 */
.L_x_2953:
[----:B------:R-:W-:Y:S05]  /*0390*/  BSYNC.RECONVERGENT B0 ;  /* 0x0000000000007941 */ /* 0x000fea0003800200 */
.L_x_2952:
        /* <DEDUP_REMOVED lines=8> */
.L_x_2955:
[----:B------:R-:W5:Y:S01]  /*0420*/  LD.E.64 R4, desc[UR4][R116.64+0x108] ;  /* 0x0001080474047980 */ /* 0x000f62000c101b00 */
[----:B------:R-:W-:Y:S01]  /*0430*/  BSSY.RECONVERGENT B0, `(.L_x_2957) ;  /* 0x0000006000007945 */ /* 0x000fe20003800200 */
[----:B------:R-:W-:Y:S01]  /*0440*/  IMAD.MOV.U32 R3, RZ, RZ, RZ ;  /* 0x000000ffff037224 */ /* 0x000fe200078e00ff */
[----:B-----5:R-:W-:-:S04]  /*0450*/  ISETP.NE.U32.AND P0, PT, R4, RZ, PT ;  /* 0x000000ff0400720c */ /* 0x020fc80003f05070 */
[----:B------:R-:W-:-:S13]  /*0460*/  ISETP.NE.AND.EX P0, PT, R5, RZ, PT, P0 ;  /* 0x000000ff0500720c */ /* 0x000fda0003f05300 */
[----:B------:R-:W-:Y:S05]  /*0470*/  @!P0 BRA `(.L_x_2958) ;  /* 0x0000000000048947 */ /* 0x000fea0003800000 */
[----:B------:R1:W5:Y:S02]  /*0480*/  LD.E R3, desc[UR4][R116.64+0xbc] ;  /* 0x0000bc0474037980 */ /* 0x000364000c101900 */
.L_x_2958:
[----:B------:R-:W-:Y:S05]  /*0490*/  BSYNC.RECONVERGENT B0 ;  /* 0x0000000000007941 */ /* 0x000fea0003800200 */
.L_x_2957:
[----:B-----5:R-:W-:Y:S02]  /*04a0*/  IADD3 R7, PT, PT, R3, R7, -R14 ;  /* 0x0000000703077210 */ /* 0x020fe40007ffe80e */
.L_x_2956:
[----:B------:R-:W-:Y:S05]  /*04b0*/  BSYNC.RECONVERGENT B1 ;  /* 0x0000000000017941 */ /* 0x000fea0003800200 */
.L_x_2954:
[----:B------:R-:W-:Y:S01]  /*04c0*/  IMAD.SHL.U32 R180, R9, 0x40, RZ ;  /* 0x0000004009b47824 */ /* 0x000fe200078e00ff */
[----:B------:R-:W-:Y:S01]  /*04d0*/  MOV R4, R174 ;  /* 0x000000ae00047202 */ /* 0x000fe20000000f00 */
[----:B------:R-:W-:-:S03]  /*04e0*/  IMAD.MOV.U32 R5, RZ, RZ, 0x0 ;  /* 0x00000000ff057424 */ /* 0x000fc600078e00ff */
[----:B------:R-:W-:-:S13]  /*04f0*/  ISETP.GT.AND P0, PT, R119, R180, PT ;  /* 0x000000b47700720c */ /* 0x000fda0003f04270 */
[----:B-1234-:R-:W-:Y:S05]  /*0500*/  @!P0 RET.REL.NODEC R4 `(_ZN5flash24flash_fwd_splitkv_kernelI23Flash_fwd_kernel_traitsILi96ELi64ELi128ELi4ELb0ELb0EN7cutlass6half_tE19Flash_kernel_traitsILi96ELi64ELi128ELi4ES3_EELb0ELb0ELb1ELb0ELb0ELb0ELb0ELb0EEEvNS_16Flash_fwd_paramsE) ;  /* 0xfffffff804bc8950 */ /* 0x01efea0003c3ffff */
        /* <DEDUP_REMOVED lines=70> */
.L_x_2961:
[----:B------:R-:W-:Y:S05]  /*0970*/  BSYNC.RECONVERGENT B0 ;  /* 0x0000000000007941 */ /* 0x000fea0003800200 */
.L_x_2960:
        /* <DEDUP_REMOVED lines=17> */
.L_x_2963:
[----:B------:R-:W-:Y:S05]  /*0a90*/  BSYNC.RECONVERGENT B0 ;  /* 0x0000000000007941 */ /* 0x000fea0003800200 */
.L_x_2962:
[----:B------:R-:W-:Y:S01]  /*0aa0*/  MOV R175, 0x0 ;  /* 0x0000000000af7802 */ /* 0x000fe20000000f00 */
[----:B------:R1:W-:Y:S03]  /*0ab0*/  @!P6 ST.E desc[UR4][R8.64], R5 ;  /* 0x000000050800e985 */ /* 0x0003e6000c101904 */
[----:B-12--5:R-:W-:Y:S05]  /*0ac0*/  @P5 RET.REL.NODEC R174 `(_ZN5flash24flash_fwd_splitkv_kernelI23Flash_fwd_kernel_traitsILi96ELi64ELi128ELi4ELb0ELb0EN7cutlass6half_tE19Flash_kernel_traitsILi96ELi64ELi128ELi4ES3_EELb0ELb0ELb1ELb0ELb0ELb0ELb0ELb0EEEvNS_16Flash_fwd_paramsE) ;  /* 0xfffffff4ae4c5950 */ /* 0x026fea0003c3ffff */
[----:B------:R-:W-:Y:S02]  /*0ad0*/  MOV R3, 0x7f800000 ;  /* 0x7f80000000037802 */ /* 0x000fe40000000f00 */
[----:B------:R-:W-:-:S03]  /*0ae0*/  MOV R175, 0x0 ;  /* 0x0000000000af7802 */ /* 0x000fc60000000f00 */
[----:B------:R1:W-:Y:S02]  /*0af0*/  ST.E desc[UR4][R8.64+0x80], R3 ;  /* 0x0000800308007985 */ /* 0x0003e4000c101904 */
[----:B-1----:R-:W-:Y:S05]  /*0b00*/  RET.REL.NODEC R174 `(_ZN5flash24flash_fwd_splitkv_kernelI23Flash_fwd_kernel_traitsILi96ELi64ELi128ELi4ELb0ELb0EN7cutlass6half_tE19Flash_kernel_traitsILi96ELi64ELi128ELi4ES3_EELb0ELb0ELb1ELb0ELb0ELb0ELb0ELb0EEEvNS_16Flash_fwd_paramsE) ;  /* 0xfffffff4ae3c7950 */ /* 0x002fea0003c3ffff */
.L_x_2959:
[----:B------:R-:W2:Y:S04]  /*0b10*/  LD.E.64 R10, desc[UR4][R116.64+0x158] ;  /* 0x00015804740a7980 */ /* 0x000ea8000c101b00 */
[----:B------:R-:W3:Y:S01]  /*0b20*/  LD.E.64 R192, desc[UR4][R116.64+0x160] ;  /* 0x0001600474c07980 */ /* 0x000ee2000c101b00 */
[----:B--2---:R-:W-:-:S04]  /*0b30*/  ISETP.NE.U32.AND P1, PT, R10, RZ, PT ;  /* 0x000000ff0a00720c */ /* 0x004fc80003f25070 */
[----:B------:R-:W-:-:S13]  /*0b40*/  ISETP.NE.AND.EX P1, PT, R11, RZ, PT, P1 ;  /* 0x000000ff0b00720c */ /* 0x000fda0003f25310 */
[----:B------:R-:W-:Y:S01]  /*0b50*/  @P1 IADD3 R2, P0, PT, R10, R2, RZ ;  /* 0x000000020a021210 */ /* 0x000fe20007f1e0ff */
[----:B------:R-:W-:-:S04]  /*0b60*/  IMAD.MOV.U32 R10, RZ, RZ, R175 ;  /* 0x000000ffff0a7224 */ /* 0x000fc800078e00af */
        /* <DEDUP_REMOVED lines=18> */
[----:B--2---:R-:W-:-:S06]  /*0c90*/  VIADD R12, R12, 0xffffffe ;  /* 0x0ffffffe0c0c7836 */ /* 0x004fcc0000000000 */
[----:B------:R-:W2:Y:S01]  /*0ca0*/  F2I.FTZ.U32.TRUNC.NTZ R13, R12 ;  /* 0x0000000c000d7305 */ /* 0x000ea2000021f000 */
[----:B------:R-:W-:Y:S01]  /*0cb0*/  IABS R0, R17 ;  /* 0x0000001100007213 */ /* 0x000fe20000000000 */
        /* <DEDUP_REMOVED lines=19> */
[C---:B------:R-:W-:Y:S02]  /*0df0*/  LEA R184, P0, R10.reuse, R192, 0x2 ;  /* 0x000000c00ab87211 */ /* 0x040fe400078010ff */
[----:B------:R-:W-:Y:S02]  /*0e00*/  @!P1 IADD3 R15, PT, PT, -R15, RZ, RZ ;  /* 0x000000ff0f0f9210 */ /* 0x000fe40007ffe1ff */
[----:B------:R-:W-:Y:S02]  /*0e10*/  LEA.HI.X R185, R10, R193, R185, 0x2, P0 ;  /* 0x000000c10ab97211 */ /* 0x000fe400000f14b9 */
[----:B------:R-:W-:Y:S01]  /*0e20*/  @!P2 LOP3.LUT R15, RZ, R17, RZ, 0x33, !PT ;  /* 0x00000011ff0fa212 */ /* 0x000fe200078e33ff */
[----:B------:R-:W2:Y:S04]  /*0e30*/  LD.E.64 R10, desc[UR4][R116.64+0x20] ;  /* 0x00002004740a7980 */ /* 0x000ea8000c101b00 */
[----:B------:R-:W-:-:S05]  /*0e40*/  IMAD.WIDE R26, R15, 0x4, R184 ;  /* 0x000000040f1a7825 */ /* 0x000fca00078e02b8 */
[----:B------:R-:W3:Y:S01]  /*0e50*/  LD.E R5, desc[UR4][R26.64] ;  /* 0x000000041a057980 */ /* 0x000ee2000c101900 */
[----:B----4-:R-:W-:-:S04]  /*0e60*/  IABS R6, R3 ;  /* 0x0000000300067213 */ /* 0x010fc80000000000 */
[----:B------:R-:W4:Y:S08]  /*0e70*/  I2F.RP R12, R6 ;  /* 0x00000006000c7306 */ /* 0x000f300000209400 */
[----:B----4-:R-:W4:Y:S02]  /*0e80*/  MUFU.RCP R24, R12 ;  /* 0x0000000c00187308 */ /* 0x010f240000001000 */
[----:B----4-:R-:W-:-:S06]  /*0e90*/  VIADD R24, R24, 0xffffffe ;  /* 0x0ffffffe18187836 */ /* 0x010fcc0000000000 */
[----:B------:R-:W4:Y:S01]  /*0ea0*/  F2I.FTZ.U32.TRUNC.NTZ R25, R24 ;  /* 0x0000001800197305 */ /* 0x000f22000021f000 */
[----:B------:R-:W-:Y:S02]  /*0eb0*/  IABS R8, R176 ;  /* 0x000000b000087213 */ /* 0x000fe40000000000 */
[----:B------:R-:W-:Y:S02]  /*0ec0*/  IABS R0, R3 ;  /* 0x0000000300007213 */ /* 0x000fe40000000000 */
[----:B----4-:R-:W-:Y:S01]  /*0ed0*/  IADD3 R13, PT, PT, RZ, -R25, RZ ;  /* 0x80000019ff0d7210 */ /* 0x010fe20007ffe0ff */
        /* <DEDUP_REMOVED lines=14> */
[----:B------:R-:W-:-:S06]  /*0fc0*/  IMAD R2, R17, R15, R2 ;  /* 0x0000000f11027224 */ /* 0x000fcc00078e0202 */
[----:B------:R-:W-:Y:S01]  /*0fd0*/  @P2 IADD3 R13, PT, PT, R13, 0x1, RZ ;  /* 0x000000010d0d2810 */ /* 0x000fe20007ffe0ff */
[----:B------:R-:W-:Y:S01]  /*0fe0*/  IMAD R6, R165, R2, RZ ;  /* 0x00000002a5067224 */ /* 0x000fe200078e02ff */
[----:B------:R-:W-:Y:S02]  /*0ff0*/  SHF.R.S32.HI R15, RZ, 0x1f, R2 ;  /* 0x0000001fff0f7819 */ /* 0x000fe40000011402 */
[----:B------:R-:W-:-:S03]  /*1000*/  MOV R17, R13 ;  /* 0x0000000d00117202 */ /* 0x000fc60000000f00 */
[----:B------:R-:W-:Y:S02]  /*1010*/  IMAD R6, R164, R15, R6 ;  /* 0x0000000fa4067224 */ /* 0x000fe400078e0206 */
[----:B------:R-:W-:Y:S01]  /*1020*/  @!P0 IMAD.MOV R17, RZ, RZ, -R17 ;  /* 0x000000ffff118224 */ /* 0x000fe200078e0a11 */
[----:B------:R-:W-:-:S05]  /*1030*/  @!P1 LOP3.LUT R17, RZ, R3, RZ, 0x33, !PT ;  /* 0x00000003ff119212 */ /* 0x000fca00078e33ff */
[----:B------:R-:W-:Y:S01]  /*1040*/  IMAD R13, R23, R17, RZ ;  /* 0x00000011170d7224 */ /* 0x000fe200078e02ff */
[----:B---3--:R-:W-:Y:S01]  /*1050*/  SHF.R.S32.HI R0, RZ, 0x1f, R5 ;  /* 0x0000001fff007819 */ /* 0x008fe20000011405 */
[-C--:B--2---:R-:W-:Y:S02]  /*1060*/  IMAD R11, R11, R5.reuse, RZ ;  /* 0x000000050b0b7224 */ /* 0x084fe400078e02ff */
[----:B------:R-:W-:-:S04]  /*1070*/  IMAD.WIDE.U32 R24, R10, R5, RZ ;  /* 0x000000050a187225 */ /* 0x000fc800078e00ff */
[----:B------:R-:W-:-:S04]  /*1080*/  IMAD R11, R10, R0, R11 ;  /* 0x000000000a0b7224 */ /* 0x000fc800078e020b */
[----:B------:R-:W-:Y:S02]  /*1090*/  IMAD.IADD R25, R25, 0x1, R11 ;  /* 0x0000000119197824 */ /* 0x000fe400078e020b */
[----:B------:R-:W-:-:S05]  /*10a0*/  IMAD.WIDE.U32 R24, R2, R164, R24 ;  /* 0x000000a402187225 */ /* 0x000fca00078e0018 */
[----:B------:R-:W-:Y:S02]  /*10b0*/  IADD3 R25, PT, PT, R25, R6, RZ ;  /* 0x0000000619197210 */ /* 0x000fe40007ffe0ff */
[----:B------:R-:W-:Y:S01]  /*10c0*/  SHF.R.S32.HI R6, RZ, 0x1f, R17 ;  /* 0x0000001fff067819 */ /* 0x000fe20000011411 */
[----:B------:R-:W-:-:S04]  /*10d0*/  IMAD R11, R21, R5, RZ ;  /* 0x00000005150b7224 */ /* 0x000fc800078e02ff */
[----:B------:R-:W-:Y:S02]  /*10e0*/  IMAD R13, R22, R6, R13 ;  /* 0x00000006160d7224 */ /* 0x000fe400078e020d */
[----:B------:R-:W-:-:S04]  /*10f0*/  IMAD.WIDE.U32 R22, R17, R22, R24 ;  /* 0x0000001611167225 */ /* 0x000fc800078e0018 */
[----:B------:R-:W-:-:S04]  /*1100*/  IMAD.WIDE.U32 R16, R20, R5, RZ ;  /* 0x0000000514107225 */ /* 0x000fc800078e00ff */
[----:B------:R-:W-:Y:S01]  /*1110*/  IMAD R0, R20, R0, R11 ;  /* 0x0000000014007224 */ /* 0x000fe200078e020b */
[----:B------:R-:W-:Y:S01]  /*1120*/  MOV R14, R22 ;  /* 0x00000016000e7202 */ /* 0x000fe20000000f00 */
[----:B------:R-:W-:-:S03]  /*1130*/  IMAD.IADD R13, R23, 0x1, R13 ;  /* 0x00000001170d7824 */ /* 0x000fc600078e020d */
[----:B------:R-:W-:Y:S01]  /*1140*/  IADD3 R0, PT, PT, R17, R0, RZ ;  /* 0x0000000011007210 */ /* 0x000fe20007ffe0ff */
[----:B-1----:R-:W-:Y:S05]  /*1150*/  BRA `(.L_x_2966) ;  /* 0x0000000400307947 */ /* 0x002fea0003800000 */
.L_x_2965:
        /* <DEDUP_REMOVED lines=45> */
[----:B------:R-:W-:Y:S02]  /*1430*/  LEA R2, R4, 0xffffff80, 0x7 ;  /* 0xffffff8004027811 */ /* 0x000fe400078e38ff */
[----:B------:R-:W-:Y:S01]  /*1440*/  @P3 MOV R12, R22 ;  /* 0x00000016000c3202 */ /* 0x000fe20000000f00 */
[----:B------:R-:W-:Y:S01]  /*1450*/  @!P3 IMAD R0, R167, R14, RZ ;  /* 0x0000000ea700b224 */ /* 0x000fe200078e02ff */
[----:B------:R-:W-:Y:S01]  /*1460*/  @!P3 SHF.R.S32.HI R5, RZ, 0x1f, R14 ;  /* 0x0000001fff05b819 */ /* 0x000fe2000001140e */
[----:B------:R-:W-:Y:S02]  /*1470*/  @P2 VIADD R11, R11, 0x1 ;  /* 0x000000010b0b2836 */ /* 0x000fe40000000000 */
[----:B------:R-:W-:-:S04]  /*1480*/  IMAD.WIDE.U32 R22, R164, R2, R12 ;  /* 0x00000002a4167225 */ /* 0x000fc800078e000c */
[----:B------:R-:W-:Y:S02]  /*1490*/  @!P3 IMAD R0, R5, R166, R0 ;  /* 0x000000a60500b224 */ /* 0x000fe400078e0200 */
[----:B------:R-:W-:Y:S01]  /*14a0*/  @!P3 IMAD.WIDE.U32 R12, R166, R14, RZ ;  /* 0x0000000ea60cb225 */ /* 0x000fe200078e00ff */
[----:B------:R-:W-:-:S03]  /*14b0*/  @!P1 IADD3 R11, PT, PT, -R11, RZ, RZ ;  /* 0x000000ff0b0b9210 */ /* 0x000fc60007ffe1ff */
[----:B------:R-:W-:Y:S01]  /*14c0*/  IMAD R6, R165, R2, RZ ;  /* 0x00000002a5067224 */ /* 0x000fe200078e02ff */
[----:B------:R-:W-:Y:S02]  /*14d0*/  @!P0 LOP3.LUT R11, RZ, R3, RZ, 0x33, !PT ;  /* 0x00000003ff0b8212 */ /* 0x000fe400078e33ff */
[----:B------:R-:W-:Y:S01]  /*14e0*/  @!P3 IADD3 R25, PT, PT, R13, R0, RZ ;  /* 0x000000000d19b210 */ /* 0x000fe20007ffe0ff */
[----:B------:R-:W-:Y:S01]  /*14f0*/  @!P3 IMAD R0, R17, R10, RZ ;  /* 0x0000000a1100b224 */ /* 0x000fe200078e02ff */
[----:B------:R-:W-:Y:S02]  /*1500*/  @!P3 SHF.R.S32.HI R5, RZ, 0x1f, R10 ;  /* 0x0000001fff05b819 */ /* 0x000fe4000001140a */
[----:B------:R-:W-:Y:S02]  /*1510*/  IADD3 R23, PT, PT, R23, R6, RZ ;  /* 0x0000000617177210 */ /* 0x000fe40007ffe0ff */
[----:B------:R-:W-:Y:S01]  /*1520*/  @!P3 MOV R24, R12 ;  /* 0x0000000c0018b202 */ /* 0x000fe20000000f00 */
[----:B------:R-:W-:Y:S01]  /*1530*/  @P3 IMAD.IADD R14, R14, 0x1, R15 ;  /* 0x000000010e0e3824 */ /* 0x000fe200078e020f */
[----:B------:R-:W-:Y:S01]  /*1540*/  SHF.R.S32.HI R6, RZ, 0x1f, R11 ;  /* 0x0000001fff067819 */ /* 0x000fe2000001140b */
[----:B------:R-:W-:-:S02]  /*1550*/  IMAD R13, R21, R11, RZ ;  /* 0x0000000b150d7224 */ /* 0x000fc400078e02ff */
[C---:B------:R-:W-:Y:S02]  /*1560*/  @!P3 IMAD R0, R16.reuse, R5, R0 ;  /* 0x000000051000b224 */ /* 0x040fe400078e0200 */
[----:B------:R-:W-:-:S04]  /*1570*/  @!P3 IMAD.WIDE.U32 R16, R16, R10, R24 ;  /* 0x0000000a1010b225 */ /* 0x000fc800078e0018 */
        /* <DEDUP_REMOVED lines=9> */
[----:B-1----:R-:W-:Y:S02]  /*1610*/  MOV R15, RZ ;  /* 0x000000ff000f7202 */ /* 0x002fe40000000f00 */
.L_x_2966:
[----:B------:R-:W-:Y:S05]  /*1620*/  BSYNC.RECONVERGENT B0 ;  /* 0x0000000000007941 */ /* 0x000fea0003800200 */
.L_x_2964:
        /* <DEDUP_REMOVED lines=29> */
[----:B-----5:R-:W-:-:S06]  /*1800*/  IMAD R15, R15, R166, RZ ;  /* 0x000000a60f0f7224 */ /* 0x020fcc00078e02ff */
[----:B------:R-:W-:Y:S02]  /*1810*/  @P3 VIADD R34, R34, 0x1 ;  /* 0x0000000122223836 */ /* 0x000fe40000000000 */
[C---:B------:R-:W-:Y:S02]  /*1820*/  IMAD R15, R2.reuse, R167, R15 ;  /* 0x000000a7020f7224 */ /* 0x040fe400078e020f */
[----:B------:R-:W-:Y:S02]  /*1830*/  IMAD.WIDE.U32 R22, R2, R166, RZ ;  /* 0x000000a602167225 */ /* 0x000fe400078e00ff */
[----:B------:R-:W-:Y:S02]  /*1840*/  @!P1 IADD3 R34, PT, PT, -R34, RZ, RZ ;  /* 0x000000ff22229210 */ /* 0x000fe40007ffe1ff */
[----:B------:R-:W-:Y:S01]  /*1850*/  @!P2 LOP3.LUT R34, RZ, R3, RZ, 0x33, !PT ;  /* 0x00000003ff22a212 */ /* 0x000fe200078e33ff */
[----:B------:R-:W-:-:S03]  /*1860*/  IMAD.SHL.U32 R2, R122, 0x8, RZ ;  /* 0x000000087a027824 */ /* 0x000fc600078e00ff */
[----:B------:R-:W-:Y:S01]  /*1870*/  SHF.R.S32.HI R3, RZ, 0x1f, R34 ;  /* 0x0000001fff037819 */ /* 0x000fe20000011422 */
[----:B------:R-:W-:Y:S01]  /*1880*/  IMAD R12, R19, R34, RZ ;  /* 0x00000022130c7224 */ /* 0x000fe200078e02ff */
[C---:B------:R-:W-:Y:S02]  /*1890*/  LOP3.LUT R182, R2.reuse, 0x18, RZ, 0xc0, !PT ;  /* 0x0000001802b67812 */ /* 0x040fe400078ec0ff */
[----:B------:R-:W-:Y:S01]  /*18a0*/  LOP3.LUT R17, R2, 0xc0, RZ, 0xc0, !PT ;  /* 0x000000c002117812 */ /* 0x000fe200078ec0ff */
[----:B------:R-:W-:Y:S01]  /*18b0*/  IMAD.IADD R15, R23, 0x1, R15 ;  /* 0x00000001170f7824 */ /* 0x000fe200078e020f */
[----:B------:R-:W-:Y:S01]  /*18c0*/  IADD3 R16, P2, P1, R22, R16, R182 ;  /* 0x0000001016107210 */ /* 0x000fe2000795e0b6 */
[----:B------:R-:W-:Y:S01]  /*18d0*/  IMAD R12, R3, R18, R12 ;  /* 0x00000012030c7224 */ /* 0x000fe200078e020c */
[----:B------:R-:W-:Y:S01]  /*18e0*/  LOP3.LUT R17, R17, 0x18, R122, 0xf8, !PT ;  /* 0x0000001811117812 */ /* 0x000fe200078ef87a */
[----:B------:R-:W-:Y:S01]  /*18f0*/  IMAD.SHL.U32 R3, R122, 0x10, RZ ;  /* 0x000000107a037824 */ /* 0x000fe200078e00ff */
[----:B------:R-:W-:Y:S01]  /*1900*/  MOV R6, 0x400 ;  /* 0x0000040000067802 */ /* 0x000fe20000000f00 */
[----:B------:R-:W-:Y:S01]  /*1910*/  IMAD.WIDE.U32 R34, R18, R34, RZ ;  /* 0x0000002212227225 */ /* 0x000fe200078e00ff */
[----:B------:R-:W-:-:S03]  /*1920*/  IADD3.X R15, PT, PT, R15, R0, RZ, P2, P1 ;  /* 0x000000000f0f7210 */ /* 0x000fc600017e24ff */
[C---:B------:R-:W-:Y:S01]  /*1930*/  IMAD.SHL.U32 R123, R122.reuse, 0x20, RZ ;  /* 0x000000207a7b7824 */ /* 0x040fe200078e00ff */
[----:B------:R-:W-:Y:S01]  /*1940*/  LOP3.LUT R0, R3, 0x100, RZ, 0xc0, !PT ;  /* 0x0000010003007812 */ /* 0x000fe200078ec0ff */
[----:B------:R-:W-:Y:S01]  /*1950*/  IMAD.SHL.U32 R118, R122, 0x4, RZ ;  /* 0x000000047a767824 */ /* 0x000fe200078e00ff */
[----:B------:R-:W-:Y:S01]  /*1960*/  LOP3.LUT R17, R17, 0x18, R2, 0x78, !PT ;  /* 0x0000001811117812 */ /* 0x000fe200078e7802 */
[----:B------:R-:W-:Y:S01]  /*1970*/  IMAD.IADD R12, R35, 0x1, R12 ;  /* 0x00000001230c7824 */ /* 0x000fe200078e020c */
[----:B-1----:R-:W-:Y:S02]  /*1980*/  LEA R5, R5, R6, 0x18 ;  /* 0x0000000605057211 */ /* 0x002fe400078ec0ff */
[----:B------:R-:W-:Y:S02]  /*1990*/  LOP3.LUT R27, R123, 0xc0, RZ, 0xc0, !PT ;  /* 0x000000c07b1b7812 */ /* 0x000fe400078ec0ff */
[----:B------:R-:W-:Y:S02]  /*19a0*/  IADD3 R16, P1, PT, R16, R34, RZ ;  /* 0x0000002210107210 */ /* 0x000fe40007f3e0ff */
[----:B------:R-:W-:-:S02]  /*19b0*/  SHF.R.U32.HI R6, RZ, 0x1, R122 ;  /* 0x00000001ff067819 */ /* 0x000fc4000001167a */
[----:B------:R-:W-:Y:S02]  /*19c0*/  LOP3.LUT R23, R0, 0x20, R123, 0xf8, !PT ;  /* 0x0000002000177812 */ /* 0x000fe400078ef87b */
[----:B------:R-:W-:Y:S02]  /*19d0*/  LOP3.LUT R2, R17, 0x1f20, R2, 0xf8, !PT ;  /* 0x00001f2011027812 */ /* 0x000fe400078ef802 */
[--C-:B------:R-:W-:Y:S02]  /*19e0*/  SHF.R.U32.HI R132, RZ, 0x2, R122.reuse ;  /* 0x00000002ff847819 */ /* 0x100fe4000001167a */
[----:B------:R-:W-:Y:S02]  /*19f0*/  LOP3.LUT R118, R118, 0x18, RZ, 0xc0, !PT ;  /* 0x0000001876767812 */ /* 0x000fe400078ec0ff */
[----:B------:R-:W-:Y:S02]  /*1a00*/  LOP3.LUT R0, R27, 0x8, R122, 0xf8, !PT ;  /* 0x000000081b007812 */ /* 0x000fe400078ef87a */
[----:B------:R-:W-:-:S02]  /*1a10*/  IADD3.X R17, PT, PT, R15, R12, RZ, P1, !PT ;  /* 0x0000000c0f117210 */ /* 0x000fc40000ffe4ff */
[----:B------:R-:W-:Y:S02]  /*1a20*/  LOP3.LUT R19, R27, 0x8, R6, 0xf8, !PT ;  /* 0x000000081b137812 */ /* 0x000fe400078ef806 */
[----:B------:R-:W-:Y:S01]  /*1a30*/  IADD3 R18, P1, PT, R182, R14, RZ ;  /* 0x0000000eb6127210 */ /* 0x000fe20007f3e0ff */
[----:B------:R-:W-:Y:S01]  /*1a40*/  IMAD R173, R167, R132, RZ ;  /* 0x00000084a7ad7224 */ /* 0x000fe200078e02ff */
[----:B------:R-:W-:Y:S01]  /*1a50*/  LOP3.LUT R0, R23, R0, R118, 0xf6, !PT ;  /* 0x0000000017007212 */ /* 0x000fe200078ef676 */
[----:B------:R-:W-:Y:S01]  /*1a60*/  IMAD.WIDE.U32 R22, R132, R166, R16 ;  /* 0x000000a684167225 */ /* 0x000fe200078e0010 */
[----:B------:R-:W-:-:S03]  /*1a70*/  LOP3.LUT R118, R19, R118, RZ, 0x3c, !PT ;  /* 0x0000007613767212 */ /* 0x000fc600078e3cff */
[----:B------:R-:W-:Y:S02]  /*1a80*/  IMAD.X R19, RZ, RZ, R13, P1 ;  /* 0x000000ffff137224 */ /* 0x000fe400008e060d */
[----:B------:R-:W-:Y:S02]  /*1a90*/  IMAD.IADD R163, R119, 0x1, -R180 ;  /* 0x0000000177a37824 */ /* 0x000fe400078e0ab4 */
[----:B------:R-:W-:Y:S02]  /*1aa0*/  IMAD.IADD R173, R23, 0x1, R173 ;  /* 0x0000000117ad7824 */ /* 0x000fe400078e02ad */
[----:B------:R-:W-:Y:S02]  /*1ab0*/  IMAD R171, R165, R132, RZ ;  /* 0x00000084a5ab7224 */ /* 0x000fe400078e02ff */
[----:B------:R-:W-:Y:S01]  /*1ac0*/  IMAD.WIDE.U32 R18, R132, R164, R18 ;  /* 0x000000a484127225 */ /* 0x000fe200078e0012 */
[----:B------:R-:W-:Y:S03]  /*1ad0*/  BSSY.RECONVERGENT B0, `(.L_x_2967) ;  /* 0x0000038000007945 */ /* 0x000fe60003800200 */
[----:B------:R-:W-:-:S02]  /*1ae0*/  IMAD.IADD R171, R19, 0x1, R171 ;  /* 0x0000000113ab7824 */ /* 0x000fc400078e02ab */
[----:B------:R-:W-:Y:S01]  /*1af0*/  IMAD.MOV.U32 R133, RZ, RZ, RZ ;  /* 0x000000ffff857224 */ /* 0x000fe200078e00ff */
[----:B------:R-:W-:Y:S01]  /*1b00*/  LOP3.LUT R169, R182, 0x20, RZ, 0xfc, !PT ;  /* 0x00000020b6a97812 */ /* 0x000fe200078efcff */
[----:B------:R-:W-:Y:S01]  /*1b10*/  IMAD R179, R2, 0x2, R5 ;  /* 0x0000000202b37824 */ /* 0x000fe200078e0205 */
[----:B------:R-:W-:Y:S01]  /*1b20*/  LOP3.LUT R168, R182, 0x40, RZ, 0xfc, !PT ;  /* 0x00000040b6a87812 */ /* 0x000fe200078efcff */
[----:B------:R-:W-:-:S04]  /*1b30*/  IMAD.WIDE.U32 R8, R9, 0x40, R132 ;  /* 0x0000004009087825 */ /* 0x000fc800078e0084 */
[----:B--2---:R-:W-:-:S04]  /*1b40*/  @P0 IMAD.WIDE.U32 R16, R24, R181, RZ ;  /* 0x000000b518100225 */ /* 0x004fc800078e00ff */
[----:B------:R-:W-:Y:S01]  /*1b50*/  @P0 IMAD R12, R25, R181, RZ ;  /* 0x000000b5190c0224 */ /* 0x000fe200078e02ff */
[----:B---3--:R-:W-:Y:S01]  /*1b60*/  LEA R172, P1, R22, R30, 0x1 ;  /* 0x0000001e16ac7211 */ /* 0x008fe200078208ff */
[-C--:B----4-:R-:W-:Y:S02]  /*1b70*/  @!P0 IMAD R13, R33, R175.reuse, RZ ;  /* 0x000000af210d8224 */ /* 0x090fe400078e02ff */
[----:B------:R-:W-:-:S04]  /*1b80*/  @!P0 IMAD.WIDE.U32 R14, R32, R175, RZ ;  /* 0x000000af200e8225 */ /* 0x000fc800078e00ff */
[----:B------:R-:W-:Y:S02]  /*1b90*/  @P0 IMAD.MOV.U32 R14, RZ, RZ, R16 ;  /* 0x000000ffff0e0224 */ /* 0x000fe400078e0010 */
[----:B------:R-:W-:Y:S01]  /*1ba0*/  @!P0 IMAD.IADD R13, R15, 0x1, R13 ;  /* 0x000000010f0d8824 */ /* 0x000fe200078e020d */
[----:B------:R-:W-:Y:S02]  /*1bb0*/  @P0 IADD3 R13, PT, PT, R17, R12, RZ ;  /* 0x0000000c110d0210 */ /* 0x000fe40007ffe0ff */
[----:B------:R-:W-:Y:S02]  /*1bc0*/  ISETP.GE.AND P0, PT, R132, R163, PT ;  /* 0x000000a38400720c */ /* 0x000fe40003f06270 */
[----:B------:R-:W-:Y:S02]  /*1bd0*/  LEA.HI.X R173, R22, R31, R173, 0x1, P1 ;  /* 0x0000001f16ad7211 */ /* 0x000fe400008f0cad */
[----:B------:R-:W-:Y:S02]  /*1be0*/  LOP3.LUT R12, R3, 0x3e00, RZ, 0xc0, !PT ;  /* 0x00003e00030c7812 */ /* 0x000fe400078ec0ff */
[----:B------:R-:W-:-:S02]  /*1bf0*/  IADD3 R14, P1, PT, R182, R14, RZ ;  /* 0x0000000eb60e7210 */ /* 0x000fc40007f3e0ff */
[----:B------:R-:W-:-:S03]  /*1c00*/  LOP3.LUT R12, R12, 0x20, R123, 0xf8, !PT ;  /* 0x000000200c0c7812 */ /* 0x000fc600078ef87b */
[----:B------:R-:W-:Y:S01]  /*1c10*/  IMAD.X R15, RZ, RZ, R13, P1 ;  /* 0x000000ffff0f7224 */ /* 0x000fe200008e060d */
[----:B------:R-:W-:Y:S01]  /*1c20*/  LOP3.LUT R13, R12, 0x100, R123, 0xf8, !PT ;  /* 0x000001000c0d7812 */ /* 0x000fe200078ef87b */
[----:B------:R-:W-:Y:S01]  /*1c30*/  IMAD R3, R21, R176, RZ ;  /* 0x000000b015037224 */ /* 0x000fe200078e02ff */
[----:B------:R-:W-:Y:S01]  /*1c40*/  LEA R170, P2, R18, R28, 0x1 ;  /* 0x0000001c12aa7211 */ /* 0x000fe200078408ff */
[----:B------:R-:W-:Y:S01]  /*1c50*/  IMAD.WIDE.U32 R20, R176, R20, R14 ;  /* 0x00000014b0147225 */ /* 0x000fe200078e000e */
[----:B------:R-:W-:Y:S02]  /*1c60*/  LOP3.LUT R162, R13, R118, RZ, 0xfc, !PT ;  /* 0x000000760da27212 */ /* 0x000fe400078efcff */
[----:B------:R-:W-:Y:S01]  /*1c70*/  LEA.HI.X R171, R18, R29, R171, 0x1, P2 ;  /* 0x0000001d12ab7211 */ /* 0x000fe200010f0cab */
[----:B------:R-:W-:Y:S01]  /*1c80*/  IMAD.IADD R13, R21, 0x1, R3 ;  /* 0x00000001150d7824 */ /* 0x000fe200078e0203 */
[----:B------:R-:W-:Y:S07]  /*1c90*/  @P0 BRA `(.L_x_2968) ;  /* 0x00000000006c0947 */ /* 0x000fee0003800000 */
[----:B------:R-:W-:Y:S01]  /*1ca0*/  IMAD R3, R9, R24, RZ ;  /* 0x0000001809037224 */ /* 0x000fe200078e02ff */
        /* <DEDUP_REMOVED lines=25> */
.L_x_2969:
[----:B------:R3:W-:Y:S02]  /*1e40*/  STS.128 [R179+0x2000], RZ ;  /* 0x002000ffb3007388 */ /* 0x0007e40000000c00 */
.L_x_2968:
[----:B------:R-:W-:Y:S05]  /*1e50*/  BSYNC.RECONVERGENT B0 ;  /* 0x0000000000007941 */ /* 0x000fea0003800200 */
.L_x_2967:
        /* <DEDUP_REMOVED lines=32> */
.L_x_2972:
[----:B------:R2:W-:Y:S02]  /*2060*/  STS.128 [R179+0x2800], RZ ;  /* 0x002800ffb3007388 */ /* 0x0005e40000000c00 */
.L_x_2971:
[----:B------:R-:W-:Y:S05]  /*2070*/  BSYNC.RECONVERGENT B0 ;  /* 0x0000000000007941 */ /* 0x000fea0003800200 */
.L_x_2970:
[----:B------:R-:W-:Y:S01]  /*2080*/  LEA R177, R4, 0xffffff80, 0x7 ;  /* 0xffffff8004b17811 */ /* 0x000fe200078e38ff */
[----:B------:R-:W-:Y:S04]  /*2090*/  BSSY.RECONVERGENT B0, `(.L_x_2973) ;  /* 0x000001a000007945 */ /* 0x000fe80003800200 */
[----:B------:R-:W-:-:S05]  /*20a0*/  IMAD.IADD R9, R7, 0x1, -R177 ;  /* 0x0000000107097824 */ /* 0x000fca00078e0ab1 */
        /* <DEDUP_REMOVED lines=23> */
.L_x_2975:
[----:B------:R4:W-:Y:S02]  /*2220*/  STS.128 [R179+0x7000], RZ ;  /* 0x007000ffb3007388 */ /* 0x0009e40000000c00 */
.L_x_2974:
[----:B------:R-:W-:Y:S05]  /*2230*/  BSYNC.RECONVERGENT B0 ;  /* 0x0000000000007941 */ /* 0x000fea0003800200 */
.L_x_2973:
[----:B------:R-:W-:Y:S01]  /*2240*/  ISETP.GE.AND P0, PT, R2, R9, PT ;  /* 0x000000090200720c */ /* 0x000fe20003f06270 */
[----:B------:R-:W-:-:S12]  /*2250*/  BSSY.RECONVERGENT B0, `(.L_x_2976) ;  /* 0x000001a000007945 */ /* 0x000fd80003800200 */
        /* <DEDUP_REMOVED lines=24> */
.L_x_2978:
[----:B------:R4:W-:Y:S02]  /*23e0*/  STS.128 [R179+0x7800], RZ ;  /* 0x007800ffb3007388 */ /* 0x0009e40000000c00 */
.L_x_2977:
[----:B------:R-:W-:Y:S05]  /*23f0*/  BSYNC.RECONVERGENT B0 ;  /* 0x0000000000007941 */ /* 0x000fea0003800200 */
.L_x_2976:
        /* <DEDUP_REMOVED lines=25> */
.L_x_2981:
[----:B------:R4:W-:Y:S02]  /*2590*/  STS.128 [R179+0x8000], RZ ;  /* 0x008000ffb3007388 */ /* 0x0009e40000000c00 */
.L_x_2980:
[----:B------:R-:W-:Y:S05]  /*25a0*/  BSYNC.RECONVERGENT B0 ;  /* 0x0000000000007941 */ /* 0x000fea0003800200 */
.L_x_2979:
[----:B------:R-:W-:Y:S01]  /*25b0*/  IADD3 R8, PT, PT, R132, 0x60, RZ ;  /* 0x0000006084087810 */ /* 0x000fe20007ffe0ff */
[----:B------:R-:W-:Y:S03]  /*25c0*/  BSSY.RECONVERGENT B0, `(.L_x_2982) ;  /* 0x0000018000007945 */ /* 0x000fe60003800200 */
[----:B------:R-:W-:-:S13]  /*25d0*/  ISETP.GE.AND P0, PT, R8, R9, PT ;  /* 0x000000090800720c */ /* 0x000fda0003f06270 */
[----:B------:R-:W-:Y:S05]  /*25e0*/  @P0 BRA `(.L_x_2983) ;  /* 0x0000000000540947 */ /* 0x000fea0003800000 */
[-C--:B------:R-:W-:Y:S01]  /*25f0*/  ISETP.GE.AND P2, PT, R182, R178.reuse, PT ;  /* 0x000000b2b600720c */ /* 0x080fe20003f46270 */
[----:B------:R-:W-:Y:S01]  /*2600*/  IMAD R3, R165, 0xc0, RZ ;  /* 0x000000c0a5037824 */ /* 0x000fe200078e02ff */
[-C--:B------:R-:W-:Y:S01]  /*2610*/  ISETP.GE.AND P1, PT, R169, R178.reuse, PT ;  /* 0x000000b2a900720c */ /* 0x080fe20003f26270 */
[----:B-1--4-:R-:W-:Y:S01]  /*2620*/  IMAD.WIDE.U32 R12, R164, 0xc0, R170 ;  /* 0x000000c0a40c7825 */ /* 0x012fe200078e00aa */
        /* <DEDUP_REMOVED lines=17> */
.L_x_2983:
[----:B------:R-:W-:Y:S05]  /*2740*/  BSYNC.RECONVERGENT B0 ;  /* 0x0000000000007941 */ /* 0x000fea0003800200 */
.L_x_2982:
[----:B------:R-:W2:Y:S04]  /*2750*/  LD.E.64 R16, desc[UR4][R116.64+0x1c0] ;  /* 0x0001c00474107980 */ /* 0x000ea8000c101b00 */
[----:B------:R-:W3:Y:S01]  /*2760*/  LD.E.64 R14, desc[UR4][R116.64+0x1b8] ;  /* 0x0001b804740e7980 */ /* 0x000ee2000c101b00 */
[----:B-1--4-:R-:W-:Y:S02]  /*2770*/  MOV R12, R176 ;  /* 0x000000b0000c7202 */ /* 0x012fe40000000f00 */
[----:B------:R-:W-:Y:S01]  /*2780*/  MOV R13, RZ ;  /* 0x000000ff000d7202 */ /* 0x000fe20000000f00 */
[----:B------:R-:W4:Y:S04]  /*2790*/  LD.E R11, desc[UR4][R116.64+0xd8] ;  /* 0x0000d804740b7980 */ /* 0x000f28000c101900 */
[----:B------:R-:W0:Y:S01]  /*27a0*/  LDGDEPBAR ;  /* 0x00000000000079af */ /* 0x000e220000000000 */
[----:B--2---:R-:W-:-:S04]  /*27b0*/  IMAD.WIDE.U32 R12, R175, R16, R12 ;  /* 0x00000010af0c7225 */ /* 0x004fc800078e000c */
[----:B------:R-:W-:Y:S01]  /*27c0*/  IMAD R3, R17, R175, RZ ;  /* 0x000000af11037224 */ /* 0x000fe200078e02ff */
[----:B---3--:R-:W-:-:S04]  /*27d0*/  LEA R14, P0, R12, R14, 0x2 ;  /* 0x0000000e0c0e7211 */ /* 0x008fc800078010ff */
[----:B------:R-:W-:-:S04]  /*27e0*/  IADD3 R3, PT, PT, R13, R3, RZ ;  /* 0x000000030d037210 */ /* 0x000fc80007ffe0ff */
[----:B------:R-:W-:-:S05]  /*27f0*/  LEA.HI.X R15, R12, R15, R3, 0x2, P0 ;  /* 0x0000000f0c0f7211 */ /* 0x000fca00000f1403 */
[----:B------:R1:W5:Y:S01]  /*2800*/  LD.E R3, desc[UR4][R14.64] ;  /* 0x000000040e037980 */ /* 0x000362000c101900 */
[----:B----4-:R1:W2:Y:S01]  /*2810*/  MUFU.RCP R12, R11 ;  /* 0x0000000b000c7308 */ /* 0x0102a20000001000 */
[----:B------:R-:W-:-:S04]  /*2820*/  DEPBAR.LE SB0, 0x0 ;  /* 0x000080000000791a */ /* 0x000fc80000000000 */
[----:B------:R-:W-:Y:S05]  /*2830*/  WARPSYNC.ALL ;  /* 0x0000000000007948 */ /* 0x000fea0003800000 */
[----:B------:R-:W-:Y:S01]  /*2840*/  BSSY.RECONVERGENT B0, `(.L_x_2984) ;  /* 0x000001e000007945 */ /* 0x000fe20003800200 */
[----:B------:R-:W-:Y:S01]  /*2850*/  BAR.SYNC.DEFER_BLOCKING 0x0 ;  /* 0x0000000000007b1d */ /* 0x000fe20000010000 */
[----:B--2--5:R-:W-:-:S05]  /*2860*/  FMUL.FTZ R3, R3, R12 ;  /* 0x0000000c03037220 */ /* 0x024fca0000410000 */
[----:B------:R-:W-:Y:S05]  /*2870*/  @P3 BRA `(.L_x_2985) ;  /* 0x00000000005c3947 */ /* 0x000fea0003800000 */
[-C--:B------:R-:W-:Y:S02]  /*2880*/  ISETP.GE.AND P1, PT, R182, R178.reuse, PT ;  /* 0x000000b2b600720c */ /* 0x080fe40003f26270 */
[----:B------:R-:W-:-:S11]  /*2890*/  ISETP.GE.AND P0, PT, R169, R178, PT ;  /* 0x000000b2a900720c */ /* 0x000fd60003f06270 */
[----:B------:R-:W-:Y:S02]  /*28a0*/  @!P1 IMAD.MOV.U32 R12, RZ, RZ, R172 ;  /* 0x000000ffff0c9224 */ /* 0x000fe400078e00ac */
        /* <DEDUP_REMOVED lines=18> */
.L_x_2986:
[----:B------:R3:W-:Y:S01]  /*29d0*/  STS.128 [R179+0xd000], RZ ;  /* 0x00d000ffb3007388 */ /* 0x0007e20000000c00 */
[----:B------:R-:W-:Y:S05]  /*29e0*/  BRA `(.L_x_2987) ;  /* 0x00000000000c7947 */ /* 0x000fea0003800000 */
.L_x_2985:
[----:B------:R2:W-:Y:S04]  /*29f0*/  STS.128 [R179+0x9000], RZ ;  /* 0x009000ffb3007388 */ /* 0x0005e80000000c00 */
[----:B------:R2:W-:Y:S04]  /*2a00*/  STS.128 [R179+0xb000], RZ ;  /* 0x00b000ffb3007388 */ /* 0x0005e80000000c00 */
[----:B------:R2:W-:Y:S02]  /*2a10*/  STS.128 [R179+0xd000], RZ ;  /* 0x00d000ffb3007388 */ /* 0x0005e40000000c00 */
.L_x_2987:
[----:B------:R-:W-:Y:S05]  /*2a20*/  BSYNC.RECONVERGENT B0 ;  /* 0x0000000000007941 */ /* 0x000fea0003800200 */
.L_x_2984:
        /* <DEDUP_REMOVED lines=9> */
[----:B-1----:R-:W-:Y:S02]  /*2ac0*/  SHF.L.U64.HI R11, R166, 0x5, R167 ;  /* 0x00000005a60b7819 */ /* 0x002fe400000102a7 */
[----:B--2---:R-:W-:-:S04]  /*2ad0*/  LEA R12, P2, R2, R172, 0x1 ;  /* 0x000000ac020c7211 */ /* 0x004fc800078408ff */
        /* <DEDUP_REMOVED lines=18> */
.L_x_2990:
[----:B------:R2:W-:Y:S02]  /*2c00*/  STS.128 [R179+0xd800], RZ ;  /* 0x00d800ffb3007388 */ /* 0x0005e40000000c00 */
.L_x_2989:
[----:B------:R-:W-:Y:S05]  /*2c10*/  BSYNC.RECONVERGENT B0 ;  /* 0x0000000000007941 */ /* 0x000fea0003800200 */
.L_x_2988:
        /* <DEDUP_REMOVED lines=9> */
[----:B-1----:R-:W-:-:S05]  /*2cb0*/  LEA.HI.X R11, R166, R173, R167, 0x7, P2 ;  /* 0x000000ada60b7211 */ /* 0x002fca00010f3ca7 */
        /* <DEDUP_REMOVED lines=17> */
.L_x_2993:
[----:B------:R1:W-:Y:S02]  /*2dd0*/  STS.128 [R179+0xe000], RZ ;  /* 0x00e000ffb3007388 */ /* 0x0003e40000000c00 */
.L_x_2992:
[----:B------:R-:W-:Y:S05]  /*2de0*/  BSYNC.RECONVERGENT B0 ;  /* 0x0000000000007941 */ /* 0x000fea0003800200 */
.L_x_2991:
        /* <DEDUP_REMOVED lines=31> */
.L_x_2996:
[----:B------:R1:W-:Y:S02]  /*2fe0*/  STS.128 [R179+0xe800], RZ ;  /* 0x00e800ffb3007388 */ /* 0x0003e40000000c00 */
.L_x_2995:
[----:B------:R-:W-:Y:S05]  /*2ff0*/  BSYNC.RECONVERGENT B0 ;  /* 0x0000000000007941 */ /* 0x000fea0003800200 */
.L_x_2994:
[--C-:B------:R-:W-:Y:S01]  /*3000*/  IMAD R162, R162, 0x2, R5.reuse ;  /* 0x00000002a2a27824 */ /* 0x100fe200078e0205 */
[----:B------:R-:W0:Y:S01]  /*3010*/  LDGDEPBAR ;  /* 0x00000000000079af */ /* 0x000e220000000000 */
[----:B------:R-:W-:Y:S01]  /*3020*/  IMAD R161, R0, 0x2, R5 ;  /* 0x0000000200a17824 */ /* 0x000fe200078e0205 */
[----:B------:R-:W-:Y:S01]  /*3030*/  ISETP.NE.AND P6, PT, R4, 0x1, PT ;  /* 0x000000010400780c */ /* 0x000fe20003fc5270 */
[----:B------:R-:W-:Y:S01]  /*3040*/  BSSY.RECONVERGENT B1, `(.L_x_2997) ;  /* 0x0000132000017945 */ /* 0x000fe20003800200 */
[----:B------:R-:W-:Y:S01]  /*3050*/  LDSM.16.M88.4 R92, [R162] ;  /* 0x00000000a25c783b */ /* 0x000fe20000000200 */
[C---:B------:R-:W-:Y:S02]  /*3060*/  LEA R2, R121.reuse, R162, 0x1 ;  /* 0x000000a279027211 */ /* 0x040fe400078e08ff */
[----:B------:R-:W-:Y:S01]  /*3070*/  LEA R0, R121, R161, 0x1 ;  /* 0x000000a179007211 */ /* 0x000fe200078e08ff */
[----:B------:R-:W5:Y:S04]  /*3080*/  LDSM.16.M88.4 R48, [R161+0x3000] ;  /* 0x00300000a130783b */ /* 0x000f680000000200 */
[----:B------:R-:W2:Y:S04]  /*3090*/  LDSM.16.M88.4 R40, [R161+0x3400] ;  /* 0x00340000a128783b */ /* 0x000ea80000000200 */
[----:B------:R-:W3:Y:S04]  /*30a0*/  LDSM.16.M88.4 R32, [R161+0x3800] ;  /* 0x00380000a120783b */ /* 0x000ee80000000200 */
[----:B------:R-:W4:Y:S04]  /*30b0*/  LDSM.16.M88.4 R24, [R161+0x3c00] ;  /* 0x003c0000a118783b */ /* 0x000f280000000200 */
[----:B------:R-:W4:Y:S04]  /*30c0*/  LDSM.16.M88.4 R16, [R161+0x4000] ;  /* 0x00400000a110783b */ /* 0x000f280000000200 */
[----:B-1----:R-:W1:Y:S04]  /*30d0*/  LDSM.16.M88.4 R8, [R161+0x4400] ;  /* 0x00440000a108783b */ /* 0x002e680000000200 */
[----:B------:R-:W1:Y:S04]  /*30e0*/  LDSM.16.M88.4 R100, [R161+0x4800] ;  /* 0x00480000a164783b */ /* 0x000e680000000200 */
[----:B------:R-:W1:Y:S04]  /*30f0*/  LDSM.16.M88.4 R60, [R161+0x4c00] ;  /* 0x004c0000a13c783b */ /* 0x000e680000000200 */
[----:B------:R-:W-:Y:S04]  /*3100*/  LDSM.16.M88.4 R64, [R2] ;  /* 0x000000000240783b */ /* 0x000fe80000000200 */
[----:B------:R-:W1:Y:S04]  /*3110*/  LDSM.16.M88.4 R56, [R0+0x3000] ;  /* 0x003000000038783b */ /* 0x000e680000000200 */
[----:B------:R-:W1:Y:S01]  /*3120*/  LDSM.16.M88.4 R72, [R0+0x3400] ;  /* 0x003400000048783b */ /* 0x000e620000000200 */
[C---:B-----5:R-:W-:Y:S03]  /*3130*/  HMMA.16816.F32 R52, R92.reuse, R48, RZ ;  /* 0x000000305c34723c */ /* 0x060fe600000018ff */
[----:B------:R-:W5:Y:S04]  /*3140*/  LDSM.16.M88.4 R68, [R0+0x3800] ;  /* 0x003800000044783b */ /* 0x000f680000000200 */
[----:B------:R-:W5:Y:S01]  /*3150*/  LDSM.16.M88.4 R112, [R0+0x3c00] ;  /* 0x003c00000070783b */ /* 0x000f620000000200 */
[C---:B--2---:R-:W-:Y:S03]  /*3160*/  HMMA.16816.F32 R44, R92.reuse, R40, RZ ;  /* 0x000000285c2c723c */ /* 0x044fe600000018ff */
[----:B------:R-:W2:Y:S04]  /*3170*/  LDSM.16.M88.4 R108, [R0+0x4000] ;  /* 0x00400000006c783b */ /* 0x000ea80000000200 */
[----:B------:R-:W2:Y:S01]  /*3180*/  LDSM.16.M88.4 R88, [R0+0x4400] ;  /* 0x004400000058783b */ /* 0x000ea20000000200 */
[C---:B------:R-:W-:Y:S03]  /*3190*/  HMMA.16816.F32 R48, R92.reuse, R50, RZ ;  /* 0x000000325c30723c */ /* 0x040fe600000018ff */
[----:B------:R-:W2:Y:S04]  /*31a0*/  LDSM.16.M88.4 R84, [R0+0x4800] ;  /* 0x004800000054783b */ /* 0x000ea80000000200 */
[----:B------:R-:W2:Y:S01]  /*31b0*/  LDSM.16.M88.4 R80, [R0+0x4c00] ;  /* 0x004c00000050783b */ /* 0x000ea20000000200 */
[C---:B------:R-:W-:Y:S03]  /*31c0*/  HMMA.16816.F32 R40, R92.reuse, R42, RZ ;  /* 0x0000002a5c28723c */ /* 0x040fe600000018ff */
[----:B------:R-:W-:Y:S04]  /*31d0*/  LDSM.16.M88.4 R76, [R161+0x5400] ;  /* 0x00540000a14c783b */ /* 0x000fe80000000200 */
[----:B------:R-:W-:Y:S01]  /*31e0*/  LDSM.16.M88.4 R124, [R162+0x2000] ;  /* 0x00200000a27c783b */ /* 0x000fe20000000200 */
[C---:B---3--:R-:W-:Y:S03]  /*31f0*/  HMMA.16816.F32 R36, R92.reuse, R32, RZ ;  /* 0x000000205c24723c */ /* 0x048fe600000018ff */
[----:B------:R-:W-:Y:S05]  /*3200*/  LDSM.16.M88.4 R128, [R161+0x8400] ;  /* 0x00840000a180783b */ /* 0x000fea0000000200 */
        /* <DEDUP_REMOVED lines=14> */
[----:B------:R-:W1:Y:S07]  /*32f0*/  LDSM.16.M88.4 R56, [R162+0x1000] ;  /* 0x00100000a238783b */ /* 0x000e6e0000000200 */
[C---:B------:R-:W-:Y:S08]  /*3300*/  HMMA.16816.F32 R44, R64.reuse, R72, R44 ;  /* 0x00000048402c723c */ /* 0x040ff0000000182c */
[C---:B------:R-:W-:Y:S01]  /*3310*/  HMMA.16816.F32 R40, R64.reuse, R74, R40 ;  /* 0x0000004a4028723c */ /* 0x040fe20000001828 */
[----:B------:R-:W3:Y:S07]  /*3320*/  LDSM.16.M88.4 R72, [R161+0x5800] ;  /* 0x00580000a148783b */ /* 0x000eee0000000200 */
[C---:B-----5:R-:W-:Y:S08]  /*3330*/  HMMA.16816.F32 R36, R64.reuse, R68, R36 ;  /* 0x000000444024723c */ /* 0x060ff00000001824 */
[C---:B------:R-:W-:Y:S01]  /*3340*/  HMMA.16816.F32 R32, R64.reuse, R70, R32 ;  /* 0x000000464020723c */ /* 0x040fe20000001820 */
[----:B------:R-:W4:Y:S07]  /*3350*/  LDSM.16.M88.4 R68, [R161+0x5c00] ;  /* 0x005c0000a144783b */ /* 0x000f2e0000000200 */
[C---:B------:R-:W-:Y:S08]  /*3360*/  HMMA.16816.F32 R28, R64.reuse, R112, R28 ;  /* 0x00000070401c723c */ /* 0x040ff0000000181c */
[C---:B------:R-:W-:Y:S01]  /*3370*/  HMMA.16816.F32 R24, R64.reuse, R114, R24 ;  /* 0x000000724018723c */ /* 0x040fe20000001818 */
[----:B------:R-:W-:Y:S07]  /*3380*/  LDSM.16.M88.4 R112, [R161+0x8800] ;  /* 0x00880000a170783b */ /* 0x000fee0000000200 */
[C---:B--2---:R-:W-:Y:S08]  /*3390*/  HMMA.16816.F32 R20, R64.reuse, R108, R20 ;  /* 0x0000006c4014723c */ /* 0x044ff00000001814 */
        /* <DEDUP_REMOVED lines=18> */
[C---:B------:R-:W-:Y:S08]  /*34c0*/  HMMA.16816.F32 R44, R56.reuse, R76, R44 ;  /* 0x0000004c382c723c */ /* 0x040ff0000000182c */
[C---:B------:R-:W-:Y:S01]  /*34d0*/  HMMA.16816.F32 R40, R56.reuse, R78, R40 ;  /* 0x0000004e3828723c */ /* 0x040fe20000001828 */
[----:B------:R-:W-:Y:S07]  /*34e0*/  LDSM.16.M88.4 R76, [R2+0x1000] ;  /* 0x00100000024c783b */ /* 0x000fee0000000200 */
[C---:B----4-:R-:W-:Y:S08]  /*34f0*/  HMMA.16816.F32 R28, R56.reuse, R68, R28 ;  /* 0x00000044381c723c */ /* 0x050ff0000000181c */
[C---:B------:R-:W-:Y:S01]  /*3500*/  HMMA.16816.F32 R24, R56.reuse, R70, R24 ;  /* 0x000000463818723c */ /* 0x040fe20000001818 */
[----:B------:R-:W4:Y:S07]  /*3510*/  LDSM.16.M88.4 R68, [R0+0x5000] ;  /* 0x005000000044783b */ /* 0x000f2e0000000200 */
        /* <DEDUP_REMOVED lines=10> */
[----:B------:R-:W-:Y:S01]  /*35c0*/  HMMA.16816.F32 R92, R56, R74, R92 ;  /* 0x0000004a385c723c */ /* 0x000fe2000000185c */
[----:B------:R-:W3:Y:S04]  /*35d0*/  LDSM.16.M88.4 R56, [R0+0x6000] ;  /* 0x006000000038783b */ /* 0x000ee80000000200 */
[----:B------:R-:W5:Y:S03]  /*35e0*/  LDSM.16.M88.4 R72, [R161+0x7000] ;  /* 0x00700000a148783b */ /* 0x000f660000000200 */
        /* <DEDUP_REMOVED lines=38> */
[----:B------:R-:W-:Y:S01]  /*3850*/  HMMA.16816.F32 R16, R124, R58, R16 ;  /* 0x0000003a7c10723c */ /* 0x000fe20000001810 */
[----:B------:R-:W3:Y:S01]  /*3860*/  LDSM.16.M88.4 R56, [R0+0x8c00] ;  /* 0x008c00000038783b */ /* 0x000ee20000000200 */
[----:B------:R-:W-:-:S06]  /*3870*/  DEPBAR.LE SB0, 0x0 ;  /* 0x000080000000791a */ /* 0x000fcc0000000000 */
        /* <DEDUP_REMOVED lines=12> */
[C---:B-----5:R-:W-:Y:S08]  /*3940*/  HMMA.16816.F32 R28, R88.reuse, R72, R28 ;  /* 0x00000048581c723c */ /* 0x060ff0000000181c */
[C---:B------:R-:W-:Y:S08]  /*3950*/  HMMA.16816.F32 R24, R88.reuse, R74, R24 ;  /* 0x0000004a5818723c */ /* 0x040ff00000001818 */
[C---:B----4-:R-:W-:Y:S08]  /*3960*/  HMMA.16816.F32 R20, R88.reuse, R68, R20 ;  /* 0x000000445814723c */ /* 0x050ff00000001814 */
[C---:B------:R-:W-:Y:S08]  /*3970*/  HMMA.16816.F32 R16, R88.reuse, R70, R16 ;  /* 0x000000465810723c */ /* 0x040ff00000001810 */
[C---:B--2---:R-:W-:Y:S08]  /*3980*/  HMMA.16816.F32 R12, R88.reuse, R64, R12 ;  /* 0x00000040580c723c */ /* 0x044ff0000000180c */
[C---:B------:R-:W-:Y:S08]  /*3990*/  HMMA.16816.F32 R8, R88.reuse, R66, R8 ;  /* 0x000000425808723c */ /* 0x040ff00000001808 */
[C---:B-1----:R-:W-:Y:S08]  /*39a0*/  HMMA.16816.F32 R104, R88.reuse, R60, R104 ;  /* 0x0000003c5868723c */ /* 0x042ff00000001868 */
[C---:B------:R-:W-:Y:S08]  /*39b0*/  HMMA.16816.F32 R100, R88.reuse, R62, R100 ;  /* 0x0000003e5864723c */ /* 0x040ff00000001864 */
[C---:B---3--:R-:W-:Y:S08]  /*39c0*/  HMMA.16816.F32 R96, R88.reuse, R56, R96 ;  /* 0x000000385860723c */ /* 0x048ff00000001860 */
        /* <DEDUP_REMOVED lines=16> */
.L_x_3000:
        /* <DEDUP_REMOVED lines=60> */
.L_x_3001:
[----:B------:R-:W-:Y:S05]  /*3e90*/  BSYNC.RECONVERGENT B0 ;  /* 0x0000000000007941 */ /* 0x000fea0003800200 */
.L_x_2999:
        /* <DEDUP_REMOVED lines=73> */
.L_x_3003:
[----:B------:R3:W-:Y:S02]  /*4330*/  STS.128 [R179+0x8800], RZ ;  /* 0x008800ffb3007388 */ /* 0x0007e40000000c00 */
.L_x_3004:
[----:B------:R-:W-:Y:S05]  /*4340*/  BSYNC.RECONVERGENT B0 ;  /* 0x0000000000007941 */ /* 0x000fea0003800200 */
.L_x_3002:
[----:B------:R-:W0:Y:S02]  /*4350*/  LDGDEPBAR ;  /* 0x00000000000079af */ /* 0x000e240000000000 */
.L_x_2998:
[----:B------:R-:W-:Y:S05]  /*4360*/  BSYNC.RECONVERGENT B1 ;  /* 0x0000000000017941 */ /* 0x000fea0003800200 */
.L_x_2997:
[----:B-1----:R-:W-:Y:S01]  /*4370*/  IMAD.SHL.U32 R58, R122, 0x2, RZ ;  /* 0x000000027a3a7824 */ /* 0x002fe200078e00ff */
[----:B------:R-:W-:-:S04]  /*4380*/  LOP3.LUT R56, R132, 0x7, RZ, 0xc0, !PT ;  /* 0x0000000784387812 */ /* 0x000fc800078ec0ff */
[----:B------:R-:W-:Y:S02]  /*4390*/  LOP3.LUT R0, R56, 0x1f0, R6, 0xf8, !PT ;  /* 0x000001f038007812 */ /* 0x000fe400078ef806 */
[----:B------:R-:W-:Y:S02]  /*43a0*/  LOP3.LUT R58, R58, 0x6, RZ, 0xc0, !PT ;  /* 0x000000063a3a7812 */ /* 0x000fe400078ec0ff */
[----:B------:R-:W-:-:S03]  /*43b0*/  IADD3 R0, PT, PT, -R119, R0, R180 ;  /* 0x0000000077007210 */ /* 0x000fc60007ffe1b4 */
[----:B------:R-:W-:Y:S02]  /*43c0*/  IMAD.IADD R112, R177, 0x1, R58 ;  /* 0x00000001b1707824 */ /* 0x000fe400078e023a */
[----:B------:R-:W-:Y:S02]  /*43d0*/  IMAD.IADD R63, R0, 0x1, R7 ;  /* 0x00000001003f7824 */ /* 0x000fe400078e0207 */
[C---:B------:R-:W-:Y:S02]  /*43e0*/  VIADD R110, R112.reuse, 0x1 ;  /* 0x00000001706e7836 */ /* 0x040fe40000000000 */
[C---:B------:R-:W-:Y:S02]  /*43f0*/  VIADD R114, R112.reuse, 0x11 ;  /* 0x0000001170727836 */ /* 0x040fe40000000000 */
[----:B------:R-:W-:Y:S02]  /*4400*/  IMAD.IADD R2, R63, 0x1, -R110 ;  /* 0x000000013f027824 */ /* 0x000fe400078e0a6e */
[----:B------:R-:W-:-:S02]  /*4410*/  VIADD R90, R112, 0x21 ;  /* 0x00000021705a7836 */ /* 0x000fc40000000000 */
[C---:B------:R-:W-:Y:S01]  /*4420*/  VIADD R78, R112.reuse, 0x39 ;  /* 0x00000039704e7836 */ /* 0x040fe20000000000 */
[----:B------:R-:W-:Y:S01]  /*4430*/  IABS R2, R2 ;  /* 0x0000000200027213 */ /* 0x000fe20000000000 */
[C---:B------:R-:W-:Y:S02]  /*4440*/  VIADD R0, R112.reuse, 0x8 ;  /* 0x0000000870007836 */ /* 0x040fe40000000000 */
[----:B------:R-:W-:Y:S01]  /*4450*/  VIADD R84, R112, 0x19 ;  /* 0x0000001970547836 */ /* 0x000fe20000000000 */
[----:B------:R-:W-:Y:S01]  /*4460*/  I2FP.F32.S32 R2, R2 ;  /* 0x0000000200027245 */ /* 0x000fe20000201400 */
[C---:B------:R-:W-:Y:S01]  /*4470*/  IMAD.IADD R81, R63.reuse, 0x1, -R0 ;  /* 0x000000013f517824 */ /* 0x040fe200078e0a00 */
[----:B------:R-:W-:Y:S01]  /*4480*/  ISETP.GE.AND P5, PT, R0, R7, PT ;  /* 0x000000070000720c */ /* 0x000fe20003fa6270 */
[----:B------:R-:W-:Y:S02]  /*4490*/  IMAD.IADD R0, R63, 0x1, -R84 ;  /* 0x000000013f007824 */ /* 0x000fe400078e0a54 */
[----:B------:R-:W-:Y:S01]  /*44a0*/  FFMA.FTZ R53, -R3, R2, R53 ;  /* 0x0000000203357223 */ /* 0x000fe20000010135 */
[C---:B------:R-:W-:Y:S01]  /*44b0*/  IMAD.IADD R2, R63.reuse, 0x1, -R114 ;  /* 0x000000013f027824 */ /* 0x040fe200078e0a72 */
[----:B------:R-:W-:Y:S01]  /*44c0*/  IABS R81, R81 ;  /* 0x0000005100517213 */ /* 0x000fe20000000000 */
[C---:B------:R-:W-:Y:S01]  /*44d0*/  VIADD R76, R112.reuse, 0x29 ;  /* 0x00000029704c7836 */ /* 0x040fe20000000000 */
[----:B------:R-:W-:Y:S01]  /*44e0*/  IABS R0, R0 ;  /* 0x0000000000007213 */ /* 0x000fe20000000000 */
[C---:B------:R-:W-:Y:S01]  /*44f0*/  VIADD R120, R112.reuse, 0x10 ;  /* 0x0000001070787836 */ /* 0x040fe20000000000 */
[----:B------:R-:W-:Y:S01]  /*4500*/  IABS R2, R2 ;  /* 0x0000000200027213 */ /* 0x000fe20000000000 */
[C---:B------:R-:W-:Y:S01]  /*4510*/  VIADD R64, R112.reuse, 0x41 ;  /* 0x0000004170407836 */ /* 0x040fe20000000000 */
[----:B------:R-:W-:Y:S01]  /*4520*/  I2FP.F32.S32 R0, R0 ;  /* 0x0000000000007245 */ /* 0x000fe20000201400 */
[----:B------:R-:W-:Y:S01]  /*4530*/  IMAD.IADD R75, R63, 0x1, -R120 ;  /* 0x000000013f4b7824 */ /* 0x000fe200078e0a78 */
[----:B------:R-:W-:Y:S01]  /*4540*/  I2FP.F32.S32 R2, R2 ;  /* 0x0000000200027245 */ /* 0x000fe20000201400 */
[----:B------:R-:W-:Y:S01]  /*4550*/  VIADD R86, R112, 0x18 ;  /* 0x0000001870567836 */ /* 0x000fe20000000000 */
[----:B------:R-:W-:Y:S01]  /*4560*/  I2FP.F32.S32 R81, R81 ;  /* 0x0000005100517245 */ /* 0x000fe20000201400 */
[----:B------:R-:W-:Y:S01]  /*4570*/  FFMA.FTZ R73, -R3, R0, R41 ;  /* 0x0000000003497223 */ /* 0x000fe20000010129 */
[----:B------:R-:W-:-:S02]  /*4580*/  IMAD.IADD R0, R63, 0x1, -R76 ;  /* 0x000000013f007824 */ /* 0x000fc400078e0a4c */
[----:B------:R-:W-:Y:S01]  /*4590*/  FFMA.FTZ R45, -R3, R2, R45 ;  /* 0x00000002032d7223 */ /* 0x000fe2000001012d */
[C---:B------:R-:W-:Y:S01]  /*45a0*/  IMAD.IADD R2, R63.reuse, 0x1, -R90 ;  /* 0x000000013f027824 */ /* 0x040fe200078e0a5a */
[----:B------:R-:W-:Y:S01]  /*45b0*/  IABS R75, R75 ;  /* 0x0000004b004b7213 */ /* 0x000fe20000000000 */
[C---:B------:R-:W-:Y:S01]  /*45c0*/  VIADD R66, R112.reuse, 0x40 ;  /* 0x0000004070427836 */ /* 0x040fe20000000000 */
[----:B------:R-:W-:Y:S01]  /*45d0*/  IABS R0, R0 ;  /* 0x0000000000007213 */ /* 0x000fe20000000000 */
[C---:B------:R-:W-:Y:S01]  /*45e0*/  IMAD.IADD R79, R63.reuse, 0x1, -R86 ;  /* 0x000000013f4f7824 */ /* 0x040fe200078e0a56 */
[----:B------:R-:W-:Y:S01]  /*45f0*/  IABS R2, R2 ;  /* 0x0000000200027213 */ /* 0x000fe20000000000 */
[----:B------:R-:W-:Y:S01]  /*4600*/  IMAD.IADD R155, R63, 0x1, -R66 ;  /* 0x000000013f9b7824 */ /* 0x000fe200078e0a42 */
[----:B------:R-:W-:Y:S01]  /*4610*/  I2FP.F32.S32 R0, R0 ;  /* 0x0000000000007245 */ /* 0x000fe20000201400 */
[C---:B------:R-:W-:Y:S01]  /*4620*/  VIADD R88, R112.reuse, 0x28 ;  /* 0x0000002870587836 */ /* 0x040fe20000000000 */
[----:B------:R-:W-:Y:S01]  /*4630*/  I2FP.F32.S32 R2, R2 ;  /* 0x0000000200027245 */ /* 0x000fe20000201400 */
[----:B------:R-:W-:Y:S01]  /*4640*/  VIADD R72, R112, 0x48 ;  /* 0x0000004870487836 */ /* 0x000fe20000000000 */
[----:B------:R-:W-:Y:S01]  /*4650*/  I2FP.F32.S32 R75, R75 ;  /* 0x0000004b004b7245 */ /* 0x000fe20000201400 */
[----:B------:R-:W-:Y:S01]  /*4660*/  FFMA.FTZ R41, -R3, R0, R33 ;  /* 0x0000000003297223 */ /* 0x000fe20000010121 */
[----:B------:R-:W-:-:S02]  /*4670*/  IMAD.IADD R0, R63, 0x1, -R64 ;  /* 0x000000013f007824 */ /* 0x000fc400078e0a40 */
[----:B------:R-:W-:Y:S01]  /*4680*/  FFMA.FTZ R207, -R3, R2, R37 ;  /* 0x0000000203cf7223 */ /* 0x000fe20000010125 */
[----:B------:R-:W-:Y:S02]  /*4690*/  IMAD.IADD R2, R63, 0x1, -R78 ;  /* 0x000000013f027824 */ /* 0x000fe400078e0a4e */
[----:B------:R-:W-:Y:S01]  /*46a0*/  FFMA.FTZ R75, -R3, R75, R44 ;  /* 0x0000004b034b7223 */ /* 0x000fe2000001012c */
[C---:B------:R-:W-:Y:S01]  /*46b0*/  VIADD R44, R112.reuse, 0x51 ;  /* 0x00000051702c7836 */ /* 0x040fe20000000000 */
[----:B------:R-:W-:Y:S01]  /*46c0*/  IABS R0, R0 ;  /* 0x0000000000007213 */ /* 0x000fe20000000000 */
[C---:B------:R-:W-:Y:S01]  /*46d0*/  VIADD R108, R112.reuse, 0x20 ;  /* 0x00000020706c7836 */ /* 0x040fe20000000000 */
[----:B------:R-:W-:Y:S01]  /*46e0*/  IABS R2, R2 ;  /* 0x0000000200027213 */ /* 0x000fe20000000000 */
[C---:B------:R-:W-:Y:S01]  /*46f0*/  IMAD.IADD R211, R63.reuse, 0x1, -R88 ;  /* 0x000000013fd37824 */ /* 0x040fe200078e0a58 */
[----:B------:R-:W-:Y:S01]  /*4700*/  I2FP.F32.S32 R0, R0 ;  /* 0x0000000000007245 */ /* 0x000fe20000201400 */
[----:B------:R-:W-:Y:S01]  /*4710*/  IMAD.IADD R151, R63, 0x1, -R72 ;  /* 0x000000013f977824 */ /* 0x000fe200078e0a48 */
[----:B------:R-:W-:Y:S01]  /*4720*/  I2FP.F32.S32 R2, R2 ;  /* 0x0000000200027245 */ /* 0x000fe20000201400 */
[----:B------:R-:W-:Y:S01]  /*4730*/  VIADD R124, R112, 0x9 ;  /* 0x00000009707c7836 */ /* 0x000fe20000000000 */
[----:B------:R-:W-:Y:S01]  /*4740*/  IABS R79, R79 ;  /* 0x0000004f004f7213 */ /* 0x000fe20000000000 */
[----:B------:R-:W-:Y:S01]  /*4750*/  FFMA.FTZ R191, -R3, R0, R21 ;  /* 0x0000000003bf7223 */ /* 0x000fe20000010115 */
[----:B------:R-:W-:-:S02]  /*4760*/  IMAD.IADD R0, R63, 0x1, -R44 ;  /* 0x000000013f007824 */ /* 0x000fc400078e0a2c */
[----:B------:R-:W-:Y:S01]  /*4770*/  FFMA.FTZ R203, -R3, R2, R25 ;  /* 0x0000000203cb7223 */ /* 0x000fe20000010119 */
[----:B------:R-:W-:Y:S01]  /*4780*/  IABS R155, R155 ;  /* 0x0000009b009b7213 */ /* 0x000fe20000000000 */
[----:B------:R-:W4:Y:S01]  /*4790*/  LD.E R25, desc[UR4][R116.64+0xdc] ;  /* 0x0000dc0474197980 */ /* 0x000f22000c101900 */
[----:B------:R-:W-:Y:S01]  /*47a0*/  I2FP.F32.S32 R79, R79 ;  /* 0x0000004f004f7245 */ /* 0x000fe20000201400 */
[C---:B------:R-:W-:Y:S01]  /*47b0*/  VIADD R74, R112.reuse, 0x30 ;  /* 0x00000030704a7836 */ /* 0x040fe20000000000 */
[----:B------:R-:W-:Y:S01]  /*47c0*/  I2FP.F32.S32 R155, R155 ;  /* 0x0000009b009b7245 */ /* 0x000fe20000201400 */
[----:B------:R-:W-:Y:S01]  /*47d0*/  IMAD.IADD R147, R63, 0x1, -R108 ;  /* 0x000000013f937824 */ /* 0x000fe200078e0a6c */
[----:B------:R-:W-:Y:S01]  /*47e0*/  IABS R0, R0 ;  /* 0x0000000000007213 */ /* 0x000fe20000000000 */
[C---:B------:R-:W-:Y:S01]  /*47f0*/  FFMA.FTZ R81, -R3.reuse, R81, R48 ;  /* 0x0000005103517223 */ /* 0x040fe20000010130 */
[C---:B------:R-:W-:Y:S01]  /*4800*/  FFMA.FTZ R79, -R3.reuse, R79, R40 ;  /* 0x0000004f034f7223 */ /* 0x040fe20000010128 */
[----:B------:R-:W-:Y:S01]  /*4810*/  IABS R211, R211 ;  /* 0x000000d300d37213 */ /* 0x000fe20000000000 */
[----:B------:R-:W-:Y:S01]  /*4820*/  FFMA.FTZ R155, -R3, R155, R20 ;  /* 0x0000009b039b7223 */ /* 0x000fe20000010114 */
[----:B------:R-:W-:Y:S01]  /*4830*/  I2FP.F32.S32 R0, R0 ;  /* 0x0000000000007245 */ /* 0x000fe20000201400 */
[C---:B------:R-:W-:Y:S01]  /*4840*/  IMAD.IADD R48, R63.reuse, 0x1, -R124 ;  /* 0x000000013f307824 */ /* 0x040fe200078e0a7c */
[----:B------:R-:W-:Y:S01]  /*4850*/  IABS R151, R151 ;  /* 0x0000009700977213 */ /* 0x000fe20000000000 */
[----:B------:R-:W-:Y:S01]  /*4860*/  IMAD.IADD R145, R63, 0x1, -R74 ;  /* 0x000000013f917824 */ /* 0x000fe200078e0a4a */
[----:B------:R-:W-:Y:S01]  /*4870*/  IABS R147, R147 ;  /* 0x0000009300937213 */ /* 0x000fe20000000000 */
[C---:B------:R-:W-:Y:S01]  /*4880*/  VIADD R40, R112.reuse, 0x58 ;  /* 0x0000005870287836 */ /* 0x040fe20000000000 */
[----:B------:R-:W-:Y:S01]  /*4890*/  I2FP.F32.S32 R211, R211 ;  /* 0x000000d300d37245 */ /* 0x000fe20000201400 */
[C---:B------:R-:W-:Y:S01]  /*48a0*/  VIADD R20, R112.reuse, 0x78 ;  /* 0x0000007870147836 */ /* 0x040fe20000000000 */
[----:B------:R-:W-:Y:S01]  /*48b0*/  I2FP.F32.S32 R151, R151 ;  /* 0x0000009700977245 */ /* 0x000fe20000201400 */
[----:B------:R-:W-:Y:S01]  /*48c0*/  FFMA.FTZ R139, -R3, R0, R13 ;  /* 0x00000000038b7223 */ /* 0x000fe2000001010d */
[C---:B------:R-:W-:Y:S01]  /*48d0*/  IMAD.IADD R137, R63.reuse, 0x1, -R40 ;  /* 0x000000013f897824 */ /* 0x040fe200078e0a28 */
[----:B------:R-:W-:Y:S01]  /*48e0*/  IABS R48, R48 ;  /* 0x0000003000307213 */ /* 0x000fe20000000000 */
[----:B------:R-:W-:Y:S01]  /*48f0*/  IMAD.IADD R13, R63, 0x1, -R20 ;  /* 0x000000013f0d7824 */ /* 0x000fe200078e0a14 */
[----:B------:R-:W-:Y:S01]  /*4900*/  IABS R145, R145 ;  /* 0x0000009100917213 */ /* 0x000fe20000000000 */
[C---:B------:R-:W-:Y:S01]  /*4910*/  VIADD R62, R112.reuse, 0x59 ;  /* 0x00000059703e7836 */ /* 0x040fe20000000000 */
[----:B------:R-:W-:Y:S01]  /*4920*/  I2FP.F32.S32 R147, R147 ;  /* 0x0000009300937245 */ /* 0x000fe20000201400 */
[C---:B------:R-:W-:Y:S01]  /*4930*/  FFMA.FTZ R211, -R3.reuse, R211, R32 ;  /* 0x000000d303d37223 */ /* 0x040fe20000010120 */
[----:B------:R-:W-:Y:S01]  /*4940*/  FFMA.FTZ R151, -R3, R151, R16 ;  /* 0x0000009703977223 */ /* 0x000fe20000010110 */
[----:B------:R-:W-:Y:S01]  /*4950*/  I2FP.F32.S32 R48, R48 ;  /* 0x0000003000307245 */ /* 0x000fe20000201400 */
[----:B------:R-:W-:Y:S01]  /*4960*/  IMAD.IADD R16, R63, 0x1, -R62 ;  /* 0x000000013f107824 */ /* 0x000fe200078e0a3e */
[----:B------:R-:W-:Y:S01]  /*4970*/  I2FP.F32.S32 R145, R145 ;  /* 0x0000009100917245 */ /* 0x000fe20000201400 */
[C---:B------:R-:W-:Y:S01]  /*4980*/  VIADD R32, R112.reuse, 0x70 ;  /* 0x0000007070207836 */ /* 0x040fe20000000000 */
[----:B------:R-:W-:Y:S01]  /*4990*/  IABS R137, R137 ;  /* 0x0000008900897213 */ /* 0x000fe20000000000 */
[----:B------:R-:W-:Y:S01]  /*49a0*/  VIADD R82, R112, 0x31 ;  /* 0x0000003170527836 */ /* 0x000fe20000000000 */
[----:B------:R-:W-:Y:S01]  /*49b0*/  IABS R13, R13 ;  /* 0x0000000d000d7213 */ /* 0x000fe20000000000 */
[----:B------:R-:W-:Y:S01]  /*49c0*/  FFMA.FTZ R147, -R3, R147, R36 ;  /* 0x0000009303937223 */ /* 0x000fe20000010124 */
[----:B------:R-:W-:Y:S01]  /*49d0*/  I2FP.F32.S32 R137, R137 ;  /* 0x0000008900897245 */ /* 0x000fe20000201400 */
[----:B------:R-:W-:Y:S01]  /*49e0*/  IMAD.IADD R36, R63, 0x1, -R32 ;  /* 0x000000013f247824 */ /* 0x000fe200078e0a20 */
[----:B------:R-:W-:Y:S01]  /*49f0*/  I2FP.F32.S32 R13, R13 ;  /* 0x0000000d000d7245 */ /* 0x000fe20000201400 */
[C---:B------:R-:W-:Y:S01]  /*4a00*/  FFMA.FTZ R49, -R3.reuse, R48, R49 ;  /* 0x0000003003317223 */ /* 0x040fe20000010131 */
[----:B------:R-:W-:Y:S01]  /*4a10*/  FFMA.FTZ R145, -R3, R145, R28 ;  /* 0x0000009103917223 */ /* 0x000fe2000001011c */
[----:B------:R-:W-:Y:S01]  /*4a20*/  IABS R16, R16 ;  /* 0x0000001000107213 */ /* 0x000fe20000000000 */
[----:B------:R-:W-:-:S02]  /*4a30*/  IMAD.IADD R28, R63, 0x1, -R82 ;  /* 0x000000013f1c7824 */ /* 0x000fc400078e0a52 */
[----:B------:R-:W-:Y:S01]  /*4a40*/  FFMA.FTZ R137, -R3, R137, R8 ;  /* 0x0000008903897223 */ /* 0x000fe20000010108 */
[C---:B------:R-:W-:Y:S01]  /*4a50*/  VIADD R48, R112.reuse, 0x61 ;  /* 0x0000006170307836 */ /* 0x040fe20000000000 */
[----:B------:R-:W-:Y:S01]  /*4a60*/  I2FP.F32.S32 R16, R16 ;  /* 0x0000001000107245 */ /* 0x000fe20000201400 */
[----:B------:R-:W-:Y:S01]  /*4a70*/  VIADD R37, R63, 0x8 ;  /* 0x000000083f257836 */ /* 0x000fe20000000000 */
[----:B------:R-:W-:Y:S01]  /*4a80*/  IABS R36, R36 ;  /* 0x0000002400247213 */ /* 0x000fe20000000000 */
[----:B------:R-:W-:Y:S01]  /*4a90*/  FFMA.FTZ R92, -R3, R13, R92 ;  /* 0x0000000d035c7223 */ /* 0x000fe2000001015c */
[----:B------:R-:W-:Y:S01]  /*4aa0*/  IMAD.IADD R8, R63, 0x1, -R48 ;  /* 0x000000013f087824 */ /* 0x000fe200078e0a30 */
[----:B------:R-:W-:Y:S01]  /*4ab0*/  IABS R28, R28 ;  /* 0x0000001c001c7213 */ /* 0x000fe20000000000 */
[----:B------:R-:W-:Y:S01]  /*4ac0*/  IMAD.IADD R13, R37, 0x1, -R120 ;  /* 0x00000001250d7824 */ /* 0x000fe200078e0a78 */
[----:B------:R-:W-:Y:S01]  /*4ad0*/  I2FP.F32.S32 R36, R36 ;  /* 0x0000002400247245 */ /* 0x000fe20000201400 */
[----:B------:R-:W-:Y:S01]  /*4ae0*/  FFMA.FTZ R135, -R3, R16, R9 ;  /* 0x0000001003877223 */ /* 0x000fe20000010109 */
[----:B------:R-:W-:Y:S01]  /*4af0*/  I2FP.F32.S32 R28, R28 ;  /* 0x0000001c001c7245 */ /* 0x000fe20000201400 */
[----:B------:R-:W-:Y:S01]  /*4b00*/  IMAD.IADD R9, R63, 0x1, -R112 ;  /* 0x000000013f097824 */ /* 0x000fe200078e0a70 */
[----:B------:R-:W-:Y:S01]  /*4b10*/  IABS R8, R8 ;  /* 0x0000000800087213 */ /* 0x000fe20000000000 */
[----:B------:R-:W-:Y:S01]  /*4b20*/  FFMA.FTZ R36, -R3, R36, R96 ;  /* 0x0000002403247223 */ /* 0x000fe20000010160 */
[----:B------:R-:W-:Y:S01]  /*4b30*/  IABS R13, R13 ;  /* 0x0000000d000d7213 */ /* 0x000fe20000000000 */
[----:B------:R-:W-:Y:S01]  /*4b40*/  IMAD.IADD R96, R37, 0x1, -R124 ;  /* 0x0000000125607824 */ /* 0x000fe200078e0a7c */
[----:B------:R-:W-:Y:S01]  /*4b50*/  I2FP.F32.S32 R8, R8 ;  /* 0x0000000800087245 */ /* 0x000fe20000201400 */
[----:B------:R-:W-:Y:S01]  /*4b60*/  FFMA.FTZ R201, -R3, R28, R29 ;  /* 0x0000001c03c97223 */ /* 0x000fe2000001011d */
[----:B------:R-:W-:Y:S01]  /*4b70*/  I2FP.F32.S32 R13, R13 ;  /* 0x0000000d000d7245 */ /* 0x000fe20000201400 */
[C---:B------:R-:W-:Y:S01]  /*4b80*/  VIADD R68, R112.reuse, 0x50 ;  /* 0x0000005070447836 */ /* 0x040fe20000000000 */
[----:B------:R-:W-:Y:S01]  /*4b90*/  IABS R9, R9 ;  /* 0x0000000900097213 */ /* 0x000fe20000000000 */
[----:B------:R-:W-:-:S02]  /*4ba0*/  VIADD R28, R112, 0x71 ;  /* 0x00000071701c7836 */ /* 0x000fc40000000000 */
[C---:B------:R-:W-:Y:S01]  /*4bb0*/  FFMA.FTZ R59, -R3.reuse, R8, R105 ;  /* 0x00000008033b7223 */ /* 0x040fe20000010169 */
[----:B------:R-:W-:Y:S01]  /*4bc0*/  IABS R96, R96 ;  /* 0x0000006000607213 */ /* 0x000fe20000000000 */
[----:B------:R-:W-:Y:S01]  /*4bd0*/  FFMA.FTZ R13, -R3, R13, R46 ;  /* 0x0000000d030d7223 */ /* 0x000fe2000001012e */
[----:B------:R-:W-:Y:S01]  /*4be0*/  I2FP.F32.S32 R9, R9 ;  /* 0x0000000900097245 */ /* 0x000fe20000201400 */
[C---:B------:R-:W-:Y:S02]  /*4bf0*/  IMAD.IADD R141, R63.reuse, 0x1, -R68 ;  /* 0x000000013f8d7824 */ /* 0x040fe400078e0a44 */
[----:B------:R-:W-:Y:S02]  /*4c00*/  IMAD.IADD R8, R63, 0x1, -R28 ;  /* 0x000000013f087824 */ /* 0x000fe400078e0a1c */
[----:B------:R-:W-:Y:S02]  /*4c10*/  IMAD.IADD R46, R37, 0x1, -R90 ;  /* 0x00000001252e7824 */ /* 0x000fe400078e0a5a */
[C---:B------:R-:W-:Y:S01]  /*4c20*/  VIADD R70, R112.reuse, 0x49 ;  /* 0x0000004970467836 */ /* 0x040fe20000000000 */
[----:B------:R-:W-:Y:S01]  /*4c30*/  I2FP.F32.S32 R96, R96 ;  /* 0x0000006000607245 */ /* 0x000fe20000201400 */
[----:B------:R-:W-:Y:S01]  /*4c40*/  FFMA.FTZ R50, -R3, R9, R50 ;  /* 0x0000000903327223 */ /* 0x000fe20000010132 */
[----:B------:R-:W-:Y:S01]  /*4c50*/  IABS R141, R141 ;  /* 0x0000008d008d7213 */ /* 0x000fe20000000000 */
[----:B------:R-:W-:Y:S01]  /*4c60*/  IMAD.IADD R2, R63, 0x1, -R70 ;  /* 0x000000013f027824 */ /* 0x000fe200078e0a46 */
[----:B------:R-:W-:Y:S01]  /*4c70*/  IABS R8, R8 ;  /* 0x0000000800087213 */ /* 0x000fe20000000000 */
[C---:B------:R-:W-:Y:S01]  /*4c80*/  VIADD R80, R112.reuse, 0x38 ;  /* 0x0000003870507836 */ /* 0x040fe20000000000 */
[----:B------:R-:W-:Y:S01]  /*4c90*/  IABS R46, R46 ;  /* 0x0000002e002e7213 */ /* 0x000fe20000000000 */
[C---:B------:R-:W-:Y:S01]  /*4ca0*/  FFMA.FTZ R21, -R3.reuse, R96, R51 ;  /* 0x0000006003157223 */ /* 0x040fe20000010133 */
[----:B------:R-:W-:Y:S01]  /*4cb0*/  I2FP.F32.S32 R141, R141 ;  /* 0x0000008d008d7245 */ /* 0x000fe20000201400 */
[----:B------:R-:W-:Y:S01]  /*4cc0*/  FFMA.FTZ R16, -R3, R9, R52 ;  /* 0x0000000903107223 */ /* 0x000fe20000010134 */
[----:B------:R-:W-:Y:S01]  /*4cd0*/  I2FP.F32.S32 R8, R8 ;  /* 0x0000000800087245 */ /* 0x000fe20000201400 */
[----:B--2---:R-:W-:Y:S01]  /*4ce0*/  VIADD R60, R112, 0x60 ;  /* 0x00000060703c7836 */ /* 0x004fe20000000000 */
[----:B------:R-:W-:Y:S01]  /*4cf0*/  FSEL R51, R50, -INF , !P5 ;  /* 0xff80000032337808 */ /* 0x000fe20006800000 */
[----:B------:R-:W-:Y:S01]  /*4d00*/  IMAD.IADD R50, R37, 0x1, -R84 ;  /* 0x0000000125327824 */ /* 0x000fe200078e0a54 */
[----:B------:R-:W-:-:S02]  /*4d10*/  I2FP.F32.S32 R46, R46 ;  /* 0x0000002e002e7245 */ /* 0x000fc40000201400 */
[----:B------:R-:W-:Y:S01]  /*4d20*/  IABS R2, R2 ;  /* 0x0000000200027213 */ /* 0x000fe20000000000 */
[----:B------:R-:W-:Y:S02]  /*4d30*/  IMAD.IADD R52, R37, 0x1, -R114 ;  /* 0x0000000125347824 */ /* 0x000fe400078e0a72 */
[C---:B------:R-:W-:Y:S01]  /*4d40*/  FFMA.FTZ R141, -R3.reuse, R141, R12 ;  /* 0x0000008d038d7223 */ /* 0x040fe2000001010c */
[C---:B------:R-:W-:Y:S01]  /*4d50*/  FFMA.FTZ R97, -R3.reuse, R8, R97 ;  /* 0x0000000803617223 */ /* 0x040fe20000010161 */
[----:B------:R-:W-:Y:S01]  /*4d60*/  I2FP.F32.S32 R2, R2 ;  /* 0x0000000200027245 */ /* 0x000fe20000201400 */
[----:B------:R-:W-:Y:S01]  /*4d70*/  FFMA.FTZ R29, -R3, R46, R39 ;  /* 0x0000002e031d7223 */ /* 0x000fe20000010127 */
[----:B------:R-:W-:Y:S01]  /*4d80*/  VIADD R12, R112, 0x68 ;  /* 0x00000068700c7836 */ /* 0x000fe20000000000 */
[----:B------:R-:W-:Y:S01]  /*4d90*/  ISETP.GE.AND P4, PT, R124, R7, PT ;  /* 0x000000077c00720c */ /* 0x000fe20003f86270 */
[C---:B------:R-:W-:Y:S01]  /*4da0*/  IMAD.IADD R8, R37.reuse, 0x1, -R112 ;  /* 0x0000000125087824 */ /* 0x040fe200078e0a70 */
[----:B------:R-:W-:Y:S01]  /*4db0*/  IABS R50, R50 ;  /* 0x0000003200327213 */ /* 0x000fe20000000000 */
[C---:B------:R-:W-:Y:S01]  /*4dc0*/  IMAD.IADD R39, R37.reuse, 0x1, -R80 ;  /* 0x0000000125277824 */ /* 0x040fe200078e0a50 */
[----:B------:R-:W-:Y:S01]  /*4dd0*/  IABS R52, R52 ;  /* 0x0000003400347213 */ /* 0x000fe20000000000 */
[----:B------:R-:W-:-:S02]  /*4de0*/  IMAD.IADD R46, R37, 0x1, -R76 ;  /* 0x00000001252e7824 */ /* 0x000fc400078e0a4c */
[----:B------:R-:W-:Y:S01]  /*4df0*/  FFMA.FTZ R187, -R3, R2, R17 ;  /* 0x0000000203bb7223 */ /* 0x000fe20000010111 */
[----:B------:R-:W-:Y:S01]  /*4e00*/  IMAD.IADD R57, R63, 0x1, -R12 ;  /* 0x000000013f397824 */ /* 0x000fe200078e0a0c */
[----:B------:R-:W-:Y:S01]  /*4e10*/  FSEL R77, R49, -INF , !P4 ;  /* 0xff800000314d7808 */ /* 0x000fe20006000000 */
[C---:B------:R-:W-:Y:S01]  /*4e20*/  IMAD.IADD R17, R37.reuse, 0x1, -R86 ;  /* 0x0000000125117824 */ /* 0x040fe200078e0a56 */
[----:B------:R-:W-:Y:S01]  /*4e30*/  I2FP.F32.S32 R50, R50 ;  /* 0x0000003200327245 */ /* 0x000fe20000201400 */
[C---:B------:R-:W-:Y:S01]  /*4e40*/  IMAD.IADD R49, R37.reuse, 0x1, -R88 ;  /* 0x0000000125317824 */ /* 0x040fe200078e0a58 */
[----:B------:R-:W-:Y:S01]  /*4e50*/  IABS R8, R8 ;  /* 0x0000000800087213 */ /* 0x000fe20000000000 */
[----:B------:R-:W-:Y:S01]  /*4e60*/  VIADD R2, R112, 0x69 ;  /* 0x0000006970027836 */ /* 0x000fe20000000000 */
[----:B------:R-:W-:Y:S01]  /*4e70*/  IABS R39, R39 ;  /* 0x0000002700277213 */ /* 0x000fe20000000000 */
[----:B------:R-:W-:Y:S01]  /*4e80*/  IMAD.IADD R33, R37, 0x1, -R108 ;  /* 0x0000000125217824 */ /* 0x000fe200078e0a6c */
[----:B------:R-:W-:Y:S01]  /*4e90*/  I2FP.F32.S32 R52, R52 ;  /* 0x0000003400347245 */ /* 0x000fe20000201400 */
[----:B------:R-:W-:Y:S01]  /*4ea0*/  FFMA.FTZ R9, -R3, R50, R43 ;  /* 0x0000003203097223 */ /* 0x000fe2000001012b */
[----:B------:R-:W-:Y:S01]  /*4eb0*/  IABS R46, R46 ;  /* 0x0000002e002e7213 */ /* 0x000fe20000000000 */
[----:B------:R-:W-:Y:S01]  /*4ec0*/  IMAD.IADD R43, R37, 0x1, -R74 ;  /* 0x00000001252b7824 */ /* 0x000fe200078e0a4a */
[----:B------:R-:W-:Y:S01]  /*4ed0*/  IABS R57, R57 ;  /* 0x0000003900397213 */ /* 0x000fe20000000000 */
[C---:B------:R-:W-:Y:S01]  /*4ee0*/  IMAD.IADD R0, R63.reuse, 0x1, -R2 ;  /* 0x000000013f007824 */ /* 0x040fe200078e0a02 */
[----:B------:R-:W-:Y:S01]  /*4ef0*/  I2FP.F32.S32 R8, R8 ;  /* 0x0000000800087245 */ /* 0x000fe20000201400 */
[C---:B------:R-:W-:Y:S01]  /*4f00*/  IMAD.IADD R65, R63.reuse, 0x1, -R80 ;  /* 0x000000013f417824 */ /* 0x040fe200078e0a50 */
[----:B------:R-:W-:Y:S01]  /*4f10*/  I2FP.F32.S32 R39, R39 ;  /* 0x0000002700277245 */ /* 0x000fe20000201400 */
[----:B------:R-:W-:Y:S01]  /*4f20*/  IMAD.IADD R61, R63, 0x1, -R60 ;  /* 0x000000013f3d7824 */ /* 0x000fe200078e0a3c */
[----:B------:R-:W-:-:S02]  /*4f30*/  IABS R17, R17 ;  /* 0x0000001100117213 */ /* 0x000fc40000000000 */
[----:B------:R-:W-:Y:S01]  /*4f40*/  IABS R49, R49 ;  /* 0x0000003100317213 */ /* 0x000fe20000000000 */
[C---:B------:R-:W-:Y:S01]  /*4f50*/  FFMA.FTZ R47, -R3.reuse, R52, R47 ;  /* 0x00000034032f7223 */ /* 0x040fe2000001012f */
[----:B------:R-:W-:Y:S01]  /*4f60*/  I2FP.F32.S32 R46, R46 ;  /* 0x0000002e002e7245 */ /* 0x000fe20000201400 */
[C---:B------:R-:W-:Y:S01]  /*4f70*/  FFMA.FTZ R8, -R3.reuse, R8, R54 ;  /* 0x0000000803087223 */ /* 0x040fe20000010136 */
[----:B------:R-:W-:Y:S01]  /*4f80*/  I2FP.F32.S32 R57, R57 ;  /* 0x0000003900397245 */ /* 0x000fe20000201400 */
[----:B------:R-:W-:Y:S01]  /*4f90*/  FFMA.FTZ R26, -R3, R39, R26 ;  /* 0x00000027031a7223 */ /* 0x000fe2000001011a */
[----:B------:R-:W-:Y:S01]  /*4fa0*/  ISETP.GE.AND P2, PT, R114, R7, PT ;  /* 0x000000077200720c */ /* 0x000fe20003f46270 */
[----:B------:R-:W-:Y:S01]  /*4fb0*/  IMAD.IADD R39, R37, 0x1, -R72 ;  /* 0x0000000125277824 */ /* 0x000fe200078e0a48 */
[----:B------:R-:W-:Y:S02]  /*4fc0*/  I2FP.F32.S32 R17, R17 ;  /* 0x0000001100117245 */ /* 0x000fe40000201400 */
[----:B------:R-:W-:-:S02]  /*4fd0*/  I2FP.F32.S32 R49, R49 ;  /* 0x0000003100317245 */ /* 0x000fc40000201400 */
[-C--:B------:R-:W-:Y:S02]  /*4fe0*/  ISETP.GE.AND P1, PT, R112, R7.reuse, PT ;  /* 0x000000077000720c */ /* 0x080fe40003f26270 */
[----:B------:R-:W-:Y:S02]  /*4ff0*/  ISETP.GE.AND P3, PT, R120, R7, PT ;  /* 0x000000077800720c */ /* 0x000fe40003f66270 */
[----:B------:R-:W-:Y:S02]  /*5000*/  IABS R33, R33 ;  /* 0x0000002100217213 */ /* 0x000fe40000000000 */
[----:B------:R-:W-:Y:S01]  /*5010*/  IABS R43, R43 ;  /* 0x0000002b002b7213 */ /* 0x000fe20000000000 */
[----:B------:R-:W-:Y:S01]  /*5020*/  FFMA.FTZ R35, -R3, R46, R35 ;  /* 0x0000002e03237223 */ /* 0x000fe20000010123 */
[----:B------:R-:W-:Y:S01]  /*5030*/  FSEL R83, R45, -INF , !P2 ;  /* 0xff8000002d537808 */ /* 0x000fe20005000000 */
[----:B------:R-:W-:Y:S01]  /*5040*/  FFMA.FTZ R57, -R3, R57, R100 ;  /* 0x0000003903397223 */ /* 0x000fe20000010164 */
[----:B------:R-:W-:Y:S01]  /*5050*/  FSEL R69, R47, -INF , !P2 ;  /* 0xff8000002f457808 */ /* 0x000fe20005000000 */
[----:B------:R-:W-:Y:S01]  /*5060*/  IMAD.IADD R100, R37, 0x1, -R110 ;  /* 0x0000000125647824 */ /* 0x000fe200078e0a6e */
[----:B------:R-:W-:Y:S01]  /*5070*/  ISETP.GE.AND P2, PT, R76, R7, PT ;  /* 0x000000074c00720c */ /* 0x000fe20003f46270 */
[C---:B------:R-:W-:Y:S01]  /*5080*/  FFMA.FTZ R17, -R3.reuse, R17, R42 ;  /* 0x0000001103117223 */ /* 0x040fe2000001012a */
[----:B------:R-:W-:Y:S01]  /*5090*/  IABS R0, R0 ;  /* 0x0000000000007213 */ /* 0x000fe20000000000 */
[----:B------:R-:W-:Y:S01]  /*50a0*/  FFMA.FTZ R34, -R3, R49, R34 ;  /* 0x0000003103227223 */ /* 0x000fe20000010122 */
[----:B------:R-:W-:-:S02]  /*50b0*/  FSEL R16, R16, -INF , !P1 ;  /* 0xff80000010107808 */ /* 0x000fc40004800000 */
[----:B------:R-:W-:Y:S02]  /*50c0*/  FSEL R8, R8, -INF , !P1 ;  /* 0xff80000008087808 */ /* 0x000fe40004800000 */
[----:B------:R-:W-:Y:S02]  /*50d0*/  FSEL R75, R75, -INF , !P3 ;  /* 0xff8000004b4b7808 */ /* 0x000fe40005800000 */
[----:B------:R-:W-:Y:S02]  /*50e0*/  FSEL R13, R13, -INF , !P3 ;  /* 0xff8000000d0d7808 */ /* 0x000fe40005800000 */
[----:B------:R-:W-:Y:S02]  /*50f0*/  I2FP.F32.S32 R33, R33 ;  /* 0x0000002100217245 */ /* 0x000fe40000201400 */
[----:B------:R-:W-:Y:S02]  /*5100*/  I2FP.F32.S32 R43, R43 ;  /* 0x0000002b002b7245 */ /* 0x000fe40000201400 */
[----:B------:R-:W-:-:S02]  /*5110*/  ISETP.GE.AND P1, PT, R86, R7, PT ;  /* 0x000000075600720c */ /* 0x000fc40003f26270 */
[----:B------:R-:W-:Y:S02]  /*5120*/  ISETP.GE.AND P3, PT, R88, R7, PT ;  /* 0x000000075800720c */ /* 0x000fe40003f66270 */
[----:B------:R-:W-:Y:S02]  /*5130*/  IABS R39, R39 ;  /* 0x0000002700277213 */ /* 0x000fe40000000000 */
[----:B------:R-:W-:Y:S01]  /*5140*/  FSEL R205, R35, -INF , !P2 ;  /* 0xff80000023cd7808 */ /* 0x000fe20005000000 */
[----:B------:R-:W-:Y:S01]  /*5150*/  IMAD.IADD R35, R37, 0x1, -R68 ;  /* 0x0000000125237824 */ /* 0x000fe200078e0a44 */
[----:B------:R-:W-:Y:S01]  /*5160*/  IABS R65, R65 ;  /* 0x0000004100417213 */ /* 0x000fe20000000000 */
[C---:B------:R-:W-:Y:S01]  /*5170*/  FFMA.FTZ R33, -R3.reuse, R33, R38 ;  /* 0x0000002103217223 */ /* 0x040fe20000010126 */
[----:B------:R-:W-:Y:S01]  /*5180*/  I2FP.F32.S32 R0, R0 ;  /* 0x0000000000007245 */ /* 0x000fe20000201400 */
[----:B------:R-:W-:Y:S01]  /*5190*/  FFMA.FTZ R30, -R3, R43, R30 ;  /* 0x0000002b031e7223 */ /* 0x000fe2000001011e */
[----:B------:R-:W-:Y:S01]  /*51a0*/  IABS R100, R100 ;  /* 0x0000006400647213 */ /* 0x000fe20000000000 */
[----:B------:R-:W-:Y:S01]  /*51b0*/  IMAD.IADD R38, R37, 0x1, -R78 ;  /* 0x0000000125267824 */ /* 0x000fe200078e0a4e */
[----:B------:R-:W-:Y:S01]  /*51c0*/  FSEL R81, R81, -INF , !P5 ;  /* 0xff80000051517808 */ /* 0x000fe20006800000 */
[----:B------:R-:W-:Y:S01]  /*51d0*/  FFMA.FTZ R101, -R3, R0, R101 ;  /* 0x0000000003657223 */ /* 0x000fe20000010165 */
[----:B------:R-:W-:Y:S01]  /*51e0*/  FSEL R79, R79, -INF , !P1 ;  /* 0xff8000004f4f7808 */ /* 0x000fe20004800000 */
[----:B------:R-:W-:Y:S01]  /*51f0*/  VIADD R0, R112, 0x79 ;  /* 0x0000007970007836 */ /* 0x000fe20000000000 */
[----:B------:R-:W-:-:S02]  /*5200*/  FSEL R17, R17, -INF , !P1 ;  /* 0xff80000011117808 */ /* 0x000fc40004800000 */
[----:B------:R-:W-:Y:S01]  /*5210*/  FSEL R209, R34, -INF , !P3 ;  /* 0xff80000022d17808 */ /* 0x000fe20005800000 */
[----:B------:R-:W-:Y:S01]  /*5220*/  IMAD.IADD R34, R37, 0x1, -R66 ;  /* 0x0000000125227824 */ /* 0x000fe200078e0a42 */
[----:B------:R-:W-:Y:S02]  /*5230*/  I2FP.F32.S32 R39, R39 ;  /* 0x0000002700277245 */ /* 0x000fe40000201400 */
[-C--:B------:R-:W-:Y:S02]  /*5240*/  ISETP.GE.AND P5, PT, R108, R7.reuse, PT ;  /* 0x000000076c00720c */ /* 0x080fe40003fa6270 */
[----:B------:R-:W-:Y:S02]  /*5250*/  ISETP.GE.AND P1, PT, R74, R7, PT ;  /* 0x000000074a00720c */ /* 0x000fe40003f26270 */
[----:B------:R-:W-:Y:S02]  /*5260*/  I2FP.F32.S32 R65, R65 ;  /* 0x0000004100417245 */ /* 0x000fe40000201400 */
[----:B------:R-:W-:Y:S01]  /*5270*/  ISETP.GE.AND P0, PT, R110, R7, PT ;  /* 0x000000076e00720c */ /* 0x000fe20003f06270 */
[----:B------:R-:W-:Y:S01]  /*5280*/  FFMA.FTZ R18, -R3, R39, R18 ;  /* 0x0000002703127223 */ /* 0x000fe20000010112 */
[----:B------:R-:W-:Y:S01]  /*5290*/  I2FP.F32.S32 R100, R100 ;  /* 0x0000006400647245 */ /* 0x000fe20000201400 */
[----:B------:R-:W-:Y:S01]  /*52a0*/  IMAD.IADD R42, R37, 0x1, -R82 ;  /* 0x00000001252a7824 */ /* 0x000fe200078e0a52 */
[----:B------:R-:W-:Y:S01]  /*52b0*/  IABS R35, R35 ;  /* 0x0000002300237213 */ /* 0x000fe20000000000 */
[----:B------:R-:W-:Y:S01]  /*52c0*/  FFMA.FTZ R65, -R3, R65, R24 ;  /* 0x0000004103417223 */ /* 0x000fe20000010118 */
[----:B------:R-:W-:Y:S01]  /*52d0*/  FSEL R147, R147, -INF , !P5 ;  /* 0xff80000093937808 */ /* 0x000fe20006800000 */
[----:B------:R-:W-:Y:S01]  /*52e0*/  IMAD.IADD R24, R63, 0x1, -R0 ;  /* 0x000000013f187824 */ /* 0x000fe200078e0a00 */
[----:B------:R-:W-:-:S02]  /*52f0*/  FSEL R33, R33, -INF , !P5 ;  /* 0xff80000021217808 */ /* 0x000fc40006800000 */
[----:B------:R-:W-:Y:S02]  /*5300*/  FSEL R145, R145, -INF , !P1 ;  /* 0xff80000091917808 */ /* 0x000fe40004800000 */
[----:B------:R-:W-:Y:S02]  /*5310*/  FSEL R67, R30, -INF , !P1 ;  /* 0xff8000001e437808 */ /* 0x000fe40004800000 */
[-C--:B------:R-:W-:Y:S02]  /*5320*/  ISETP.GE.AND P5, PT, R80, R7.reuse, PT ;  /* 0x000000075000720c */ /* 0x080fe40003fa6270 */
[----:B------:R-:W-:Y:S02]  /*5330*/  IABS R38, R38 ;  /* 0x0000002600267213 */ /* 0x000fe40000000000 */
[----:B------:R-:W-:Y:S02]  /*5340*/  ISETP.GE.AND P1, PT, R72, R7, PT ;  /* 0x000000074800720c */ /* 0x000fe40003f26270 */
[----:B------:R-:W-:-:S02]  /*5350*/  IABS R34, R34 ;  /* 0x0000002200227213 */ /* 0x000fc40000000000 */
[----:B------:R-:W-:Y:S01]  /*5360*/  FSEL R85, R53, -INF , !P0 ;  /* 0xff80000035557808 */ /* 0x000fe20004000000 */
[----:B------:R-:W-:Y:S01]  /*5370*/  FFMA.FTZ R55, -R3, R100, R55 ;  /* 0x0000006403377223 */ /* 0x000fe20000010137 */
[----:B------:R-:W-:Y:S02]  /*5380*/  I2FP.F32.S32 R35, R35 ;  /* 0x0000002300237245 */ /* 0x000fe40000201400 */
[----:B------:R-:W-:Y:S02]  /*5390*/  FSEL R21, R21, -INF , !P4 ;  /* 0xff80000015157808 */ /* 0x000fe40006000000 */
[----:B------:R-:W-:Y:S02]  /*53a0*/  I2FP.F32.S32 R38, R38 ;  /* 0x0000002600267245 */ /* 0x000fe40000201400 */
[----:B------:R-:W-:Y:S01]  /*53b0*/  FSEL R63, R26, -INF , !P5 ;  /* 0xff8000001a3f7808 */ /* 0x000fe20006800000 */
[----:B------:R-:W-:Y:S01]  /*53c0*/  IMAD.IADD R26, R37, 0x1, -R70 ;  /* 0x00000001251a7824 */ /* 0x000fe200078e0a46 */
[----:B------:R-:W-:-:S02]  /*53d0*/  I2FP.F32.S32 R34, R34 ;  /* 0x0000002200227245 */ /* 0x000fc40000201400 */
[----:B------:R-:W-:Y:S02]  /*53e0*/  FSEL R149, R18, -INF , !P1 ;  /* 0xff80000012957808 */ /* 0x000fe40004800000 */
[----:B------:R-:W-:Y:S02]  /*53f0*/  ISETP.GE.AND P4, PT, R90, R7, PT ;  /* 0x000000075a00720c */ /* 0x000fe40003f86270 */
[----:B------:R-:W-:Y:S02]  /*5400*/  IABS R42, R42 ;  /* 0x0000002a002a7213 */ /* 0x000fe40000000000 */
[----:B------:R-:W-:Y:S01]  /*5410*/  FMNMX3.FTZ R18, R16, R85, R81, !PT ;  /* 0x0000005510127276 */ /* 0x000fe20007810051 */
[----:B------:R-:W-:Y:S01]  /*5420*/  FFMA.FTZ R14, -R3, R35, R14 ;  /* 0x00000023030e7223 */ /* 0x000fe2000001010e */
[----:B------:R-:W-:Y:S01]  /*5430*/  FSEL R65, R65, -INF , !P5 ;  /* 0xff80000041417808 */ /* 0x000fe20006800000 */
[----:B------:R-:W-:Y:S01]  /*5440*/  FFMA.FTZ R27, -R3, R38, R27 ;  /* 0x00000026031b7223 */ /* 0x000fe2000001011b */
[----:B------:R-:W-:Y:S01]  /*5450*/  FSEL R71, R55, -INF , !P0 ;  /* 0xff80000037477808 */ /* 0x000fe20004000000 */
[----:B------:R-:W-:Y:S01]  /*5460*/  FFMA.FTZ R22, -R3, R34, R22 ;  /* 0x0000002203167223 */ /* 0x000fe20000010116 */
[----:B------:R-:W-:-:S02]  /*5470*/  ISETP.GE.AND P5, PT, R68, R7, PT ;  /* 0x000000074400720c */ /* 0x000fc40003fa6270 */
[----:B------:R-:W-:Y:S02]  /*5480*/  ISETP.GE.AND P0, PT, R84, R7, PT ;  /* 0x000000075400720c */ /* 0x000fe40003f06270 */
[----:B------:R-:W-:Y:S02]  /*5490*/  FSEL R207, R207, -INF , !P4 ;  /* 0xff800000cfcf7808 */ /* 0x000fe40006000000 */
[----:B------:R-:W-:Y:S02]  /*54a0*/  FSEL R29, R29, -INF , !P4 ;  /* 0xff8000001d1d7808 */ /* 0x000fe40006000000 */
[----:B------:R-:W-:Y:S02]  /*54b0*/  I2FP.F32.S32 R42, R42 ;  /* 0x0000002a002a7245 */ /* 0x000fe40000201400 */
[----:B------:R-:W-:Y:S02]  /*54c0*/  FSEL R211, R211, -INF , !P3 ;  /* 0xff800000d3d37808 */ /* 0x000fe40005800000 */
[----:B------:R-:W-:-:S02]  /*54d0*/  FMNMX3.FTZ R18, R18, R77, R75, !PT ;  /* 0x0000004d12127276 */ /* 0x000fc4000781004b */
[-C--:B------:R-:W-:Y:S02]  /*54e0*/  ISETP.GE.AND P4, PT, R78, R7.reuse, PT ;  /* 0x000000074e00720c */ /* 0x080fe40003f86270 */
[----:B------:R-:W-:Y:S02]  /*54f0*/  ISETP.GE.AND P3, PT, R66, R7, PT ;  /* 0x000000074200720c */ /* 0x000fe40003f66270 */
[----:B------:R-:W-:Y:S01]  /*5500*/  IABS R26, R26 ;  /* 0x0000001a001a7213 */ /* 0x000fe20000000000 */
[----:B------:R-:W-:Y:S01]  /*5510*/  IMAD.IADD R30, R37, 0x1, -R64 ;  /* 0x00000001251e7824 */ /* 0x000fe200078e0a40 */
[----:B------:R-:W-:Y:S01]  /*5520*/  FSEL R133, R14, -INF , !P5 ;  /* 0xff8000000e857808 */ /* 0x000fe20006800000 */
[----:B------:R-:W-:Y:S01]  /*5530*/  FFMA.FTZ R199, -R3, R42, R31 ;  /* 0x0000002a03c77223 */ /* 0x000fe2000001011f */
[----:B------:R-:W-:Y:S02]  /*5540*/  FSEL R73, R73, -INF , !P0 ;  /* 0xff80000049497808 */ /* 0x000fe40004000000 */
[----:B------:R-:W-:-:S02]  /*5550*/  FMNMX3.FTZ R14, R18, R83, R79, !PT ;  /* 0x00000053120e7276 */ /* 0x000fc4000781004f */
[----:B------:R-:W-:Y:S02]  /*5560*/  FSEL R9, R9, -INF , !P0 ;  /* 0xff80000009097808 */ /* 0x000fe40004000000 */
[----:B------:R-:W-:Y:S02]  /*5570*/  I2FP.F32.S32 R26, R26 ;  /* 0x0000001a001a7245 */ /* 0x000fe40000201400 */
[----:B------:R-:W-:Y:S02]  /*5580*/  FSEL R203, R203, -INF , !P4 ;  /* 0xff800000cbcb7808 */ /* 0x000fe40006000000 */
[----:B------:R-:W-:Y:S02]  /*5590*/  FSEL R197, R27, -INF , !P4 ;  /* 0xff8000001bc57808 */ /* 0x000fe40006000000 */
[----:B------:R-:W-:Y:S02]  /*55a0*/  FSEL R155, R155, -INF , !P3 ;  /* 0xff8000009b9b7808 */ /* 0x000fe40005800000 */
[----:B------:R-:W-:-:S02]  /*55b0*/  FSEL R153, R22, -INF , !P3 ;  /* 0xff80000016997808 */ /* 0x000fc40005800000 */
[-C--:B------:R-:W-:Y:S02]  /*55c0*/  ISETP.GE.AND P0, PT, R82, R7.reuse, PT ;  /* 0x000000075200720c */ /* 0x080fe40003f06270 */
[-C--:B------:R-:W-:Y:S01]  /*55d0*/  ISETP.GE.AND P4, PT, R44, R7.reuse, PT ;  /* 0x000000072c00720c */ /* 0x080fe20003f86270 */
[C---:B------:R-:W-:Y:S01]  /*55e0*/  IMAD.IADD R44, R37.reuse, 0x1, -R44 ;  /* 0x00000001252c7824 */ /* 0x040fe200078e0a2c */
[----:B------:R-:W-:Y:S01]  /*55f0*/  ISETP.GE.AND P3, PT, R40, R7, PT ;  /* 0x000000072800720c */ /* 0x000fe20003f66270 */
[----:B------:R-:W-:Y:S01]  /*5600*/  IMAD.IADD R40, R37, 0x1, -R40 ;  /* 0x0000000125287824 */ /* 0x000fe200078e0a28 */
[----:B------:R-:W-:Y:S02]  /*5610*/  IABS R30, R30 ;  /* 0x0000001e001e7213 */ /* 0x000fe40000000000 */
[----:B------:R-:W-:Y:S01]  /*5620*/  FMNMX3.FTZ R14, R14, R73, R147, !PT ;  /* 0x000000490e0e7276 */ /* 0x000fe20007810093 */
[----:B------:R-:W-:Y:S01]  /*5630*/  FFMA.FTZ R19, -R3, R26, R19 ;  /* 0x0000001a03137223 */ /* 0x000fe20000010113 */
[----:B------:R-:W-:-:S02]  /*5640*/  FSEL R201, R201, -INF , !P0 ;  /* 0xff800000c9c97808 */ /* 0x000fc40004000000 */
[----:B------:R-:W-:Y:S02]  /*5650*/  FSEL R199, R199, -INF , !P0 ;  /* 0xff800000c7c77808 */ /* 0x000fe40004000000 */
[----:B------:R-:W-:Y:S02]  /*5660*/  ISETP.GE.AND P0, PT, R70, R7, PT ;  /* 0x000000074600720c */ /* 0x000fe40003f06270 */
[----:B------:R-:W-:Y:S02]  /*5670*/  FSEL R31, R41, -INF , !P2 ;  /* 0xff800000291f7808 */ /* 0x000fe40005000000 */
[----:B------:R-:W-:Y:S02]  /*5680*/  I2FP.F32.S32 R30, R30 ;  /* 0x0000001e001e7245 */ /* 0x000fe40000201400 */
[----:B------:R-:W-:Y:S02]  /*5690*/  IABS R44, R44 ;  /* 0x0000002c002c7213 */ /* 0x000fe40000000000 */
[----:B------:R-:W-:-:S02]  /*56a0*/  IABS R40, R40 ;  /* 0x0000002800287213 */ /* 0x000fc40000000000 */
[----:B------:R-:W-:Y:S02]  /*56b0*/  FMNMX3.FTZ R14, R14, R207, R211, !PT ;  /* 0x000000cf0e0e7276 */ /* 0x000fe400078100d3 */
[----:B------:R-:W-:Y:S01]  /*56c0*/  FSEL R157, R19, -INF , !P0 ;  /* 0xff800000139d7808 */ /* 0x000fe20004000000 */
[C---:B------:R-:W-:Y:S01]  /*56d0*/  FFMA.FTZ R23, -R3.reuse, R30, R23 ;  /* 0x0000001e03177223 */ /* 0x040fe20000010117 */
[----:B------:R-:W-:Y:S02]  /*56e0*/  I2FP.F32.S32 R44, R44 ;  /* 0x0000002c002c7245 */ /* 0x000fe40000201400 */
[----:B------:R-:W-:Y:S02]  /*56f0*/  I2FP.F32.S32 R19, R40 ;  /* 0x0000002800137245 */ /* 0x000fe40000201400 */
[----:B------:R-:W-:Y:S02]  /*5700*/  FMNMX3.FTZ R14, R14, R31, R145, !PT ;  /* 0x0000001f0e0e7276 */ /* 0x000fe40007810091 */
[----:B------:R-:W-:Y:S01]  /*5710*/  ISETP.GE.AND P2, PT, R64, R7, PT ;  /* 0x000000074000720c */ /* 0x000fe20003f46270 */
[C---:B------:R-:W-:Y:S01]  /*5720*/  FFMA.FTZ R15, -R3.reuse, R44, R15 ;  /* 0x0000002c030f7223 */ /* 0x040fe2000001010f */
[----:B------:R-:W-:Y:S01]  /*5730*/  FMNMX3.FTZ R14, R14, R201, R65, !PT ;  /* 0x000000c90e0e7276 */ /* 0x000fe20007810041 */
[----:B------:R-:W-:Y:S01]  /*5740*/  FFMA.FTZ R10, -R3, R19, R10 ;  /* 0x00000013030a7223 */ /* 0x000fe2000001010a */
[----:B------:R-:W-:-:S02]  /*5750*/  FSEL R141, R141, -INF , !P5 ;  /* 0xff8000008d8d7808 */ /* 0x000fc40006800000 */
[----:B------:R-:W-:Y:S02]  /*5760*/  IABS R61, R61 ;  /* 0x0000003d003d7213 */ /* 0x000fe40000000000 */
[----:B------:R-:W-:Y:S02]  /*5770*/  FSEL R191, R191, -INF , !P2 ;  /* 0xff800000bfbf7808 */ /* 0x000fe40005000000 */
[----:B------:R-:W-:Y:S02]  /*5780*/  FSEL R159, R23, -INF , !P2 ;  /* 0xff800000179f7808 */ /* 0x000fe40005000000 */
[----:B------:R-:W-:Y:S02]  /*5790*/  FSEL R151, R151, -INF , !P1 ;  /* 0xff80000097977808 */ /* 0x000fe40004800000 */
[-C--:B------:R-:W-:Y:S01]  /*57a0*/  ISETP.GE.AND P5, PT, R12, R7.reuse, PT ;  /* 0x000000070c00720c */ /* 0x080fe20003fa6270 */
[C---:B------:R-:W-:Y:S01]  /*57b0*/  IMAD.IADD R12, R37.reuse, 0x1, -R12 ;  /* 0x00000001250c7824 */ /* 0x040fe200078e0a0c */
[-C--:B------:R-:W-:Y:S01]  /*57c0*/  ISETP.GE.AND P2, PT, R62, R7.reuse, PT ;  /* 0x000000073e00720c */ /* 0x080fe20003f46270 */
[C---:B------:R-:W-:Y:S01]  /*57d0*/  IMAD.IADD R62, R37.reuse, 0x1, -R62 ;  /* 0x00000001253e7824 */ /* 0x040fe200078e0a3e */
[----:B------:R-:W-:Y:S01]  /*57e0*/  ISETP.GE.AND P1, PT, R60, R7, PT ;  /* 0x000000073c00720c */ /* 0x000fe20003f26270 */
[----:B------:R-:W-:Y:S01]  /*57f0*/  IMAD.IADD R60, R37, 0x1, -R60 ;  /* 0x00000001253c7824 */ /* 0x000fe200078e0a3c */
[----:B------:R-:W-:-:S02]  /*5800*/  FMNMX3.FTZ R14, R14, R203, R155, !PT ;  /* 0x000000cb0e0e7276 */ /* 0x000fc4000781009b */
[----:B------:R-:W-:Y:S02]  /*5810*/  I2FP.F32.S32 R61, R61 ;  /* 0x0000003d003d7245 */ /* 0x000fe40000201400 */
[----:B------:R-:W-:Y:S02]  /*5820*/  FSEL R139, R139, -INF , !P4 ;  /* 0xff8000008b8b7808 */ /* 0x000fe40006000000 */
[----:B------:R-:W-:Y:S01]  /*5830*/  FSEL R131, R15, -INF , !P4 ;  /* 0xff8000000f837808 */ /* 0x000fe20006000000 */
[----:B------:R-:W-:Y:S01]  /*5840*/  FFMA.FTZ R61, -R3, R61, R104 ;  /* 0x0000003d033d7223 */ /* 0x000fe20000010168 */
[----:B------:R-:W-:Y:S01]  /*5850*/  FSEL R129, R10, -INF , !P3 ;  /* 0xff8000000a817808 */ /* 0x000fe20005800000 */
[----:B------:R-:W-:Y:S01]  /*5860*/  IMAD.IADD R10, R37, 0x1, -R2 ;  /* 0x00000001250a7824 */ /* 0x000fe200078e0a02 */
[----:B------:R-:W-:Y:S02]  /*5870*/  ISETP.GE.AND P4, PT, R2, R7, PT ;  /* 0x000000070200720c */ /* 0x000fe40003f86270 */
[----:B------:R-:W-:-:S02]  /*5880*/  FSEL R187, R187, -INF , !P0 ;  /* 0xff800000bbbb7808 */ /* 0x000fc40004000000 */
[----:B------:R-:W-:Y:S02]  /*5890*/  FMNMX3.FTZ R14, R14, R191, R151, !PT ;  /* 0x000000bf0e0e7276 */ /* 0x000fe40007810097 */
[----:B------:R-:W-:Y:S02]  /*58a0*/  IABS R2, R12 ;  /* 0x0000000c00027213 */ /* 0x000fe40000000000 */
[----:B------:R-:W-:Y:S02]  /*58b0*/  IABS R62, R62 ;  /* 0x0000003e003e7213 */ /* 0x000fe40000000000 */
[----:B------:R-:W-:Y:S02]  /*58c0*/  IABS R60, R60 ;  /* 0x0000003c003c7213 */ /* 0x000fe40000000000 */
[----:B------:R-:W-:Y:S02]  /*58d0*/  FMNMX3.FTZ R12, R8, R71, R51, !PT ;  /* 0x00000047080c7276 */ /* 0x000fe40007810033 */
[----:B------:R-:W-:-:S02]  /*58e0*/  FSEL R137, R137, -INF , !P3 ;  /* 0xff80000089897808 */ /* 0x000fc40005800000 */
[----:B------:R-:W-:Y:S02]  /*58f0*/  FMNMX3.FTZ R14, R14, R187, R141, !PT ;  /* 0x000000bb0e0e7276 */ /* 0x000fe4000781008d */
[----:B------:R-:W-:Y:S02]  /*5900*/  I2FP.F32.S32 R62, R62 ;  /* 0x0000003e003e7245 */ /* 0x000fe40000201400 */
[----:B------:R-:W-:Y:S02]  /*5910*/  I2FP.F32.S32 R53, R60 ;  /* 0x0000003c00357245 */ /* 0x000fe40000201400 */
[----:B------:R-:W-:Y:S02]  /*5920*/  FMNMX3.FTZ R12, R12, R21, R13, !PT ;  /* 0x000000150c0c7276 */ /* 0x000fe4000781000d */
[----:B------:R-:W-:Y:S01]  /*5930*/  ISETP.GE.AND P0, PT, R48, R7, PT ;  /* 0x000000073000720c */ /* 0x000fe20003f06270 */
[----:B------:R-:W-:Y:S01]  /*5940*/  IMAD.IADD R48, R37, 0x1, -R48 ;  /* 0x0000000125307824 */ /* 0x000fe200078e0a30 */
[----:B------:R-:W-:-:S02]  /*5950*/  FSEL R135, R135, -INF , !P2 ;  /* 0xff80000087877808 */ /* 0x000fc40005000000 */
[----:B------:R-:W-:Y:S02]  /*5960*/  FSEL R61, R61, -INF , !P1 ;  /* 0xff8000003d3d7808 */ /* 0x000fe40004800000 */
[----:B------:R-:W-:Y:S01]  /*5970*/  FMNMX3.FTZ R14, R14, R139, R137, !PT ;  /* 0x0000008b0e0e7276 */ /* 0x000fe20007810089 */
[C---:B------:R-:W-:Y:S01]  /*5980*/  FFMA.FTZ R11, -R3.reuse, R62, R11 ;  /* 0x0000003e030b7223 */ /* 0x040fe2000001010b */
[----:B------:R-:W-:Y:S01]  /*5990*/  FMNMX3.FTZ R12, R12, R69, R17, !PT ;  /* 0x000000450c0c7276 */ /* 0x000fe20007810011 */
[----:B------:R-:W-:Y:S01]  /*59a0*/  FFMA.FTZ R53, -R3, R53, R106 ;  /* 0x0000003503357223 */ /* 0x000fe2000001016a */
[----:B------:R-:W-:Y:S02]  /*59b0*/  ISETP.GE.AND P3, PT, R32, R7, PT ;  /* 0x000000072000720c */ /* 0x000fe40003f66270 */
[----:B------:R-:W-:Y:S02]  /*59c0*/  FSEL R59, R59, -INF , !P0 ;  /* 0xff8000003b3b7808 */ /* 0x000fe40004000000 */
[----:B------:R-:W-:-:S02]  /*59d0*/  FSEL R57, R57, -INF , !P5 ;  /* 0xff80000039397808 */ /* 0x000fc40006800000 */
[----:B------:R-:W-:Y:S02]  /*59e0*/  FMNMX3.FTZ R14, R14, R135, R61, !PT ;  /* 0x000000870e0e7276 */ /* 0x000fe4000781003d */
[----:B------:R-:W-:Y:S02]  /*59f0*/  IABS R48, R48 ;  /* 0x0000003000307213 */ /* 0x000fe40000000000 */
[----:B------:R-:W-:Y:S02]  /*5a00*/  FMNMX3.FTZ R12, R12, R9, R33, !PT ;  /* 0x000000090c0c7276 */ /* 0x000fe40007810021 */
[----:B------:R-:W-:Y:S02]  /*5a10*/  FSEL R125, R11, -INF , !P2 ;  /* 0xff8000000b7d7808 */ /* 0x000fe40005000000 */
[----:B------:R-:W-:Y:S02]  /*5a20*/  FSEL R53, R53, -INF , !P1 ;  /* 0xff80000035357808 */ /* 0x000fe40004800000 */
[----:B------:R-:W-:-:S02]  /*5a30*/  ISETP.GE.AND P2, PT, R28, R7, PT ;  /* 0x000000071c00720c */ /* 0x000fc40003f46270 */
[----:B------:R-:W-:Y:S02]  /*5a40*/  ISETP.GE.AND P1, PT, R20, R7, PT ;  /* 0x000000071400720c */ /* 0x000fe40003f26270 */
[----:B------:R-:W-:Y:S02]  /*5a50*/  FSEL R55, R101, -INF , !P4 ;  /* 0xff80000065377808 */ /* 0x000fe40006000000 */
[----:B------:R-:W-:Y:S02]  /*5a60*/  FSEL R36, R36, -INF , !P3 ;  /* 0xff80000024247808 */ /* 0x000fe40005800000 */
[----:B------:R-:W-:Y:S02]  /*5a70*/  FMNMX3.FTZ R14, R14, R59, R57, !PT ;  /* 0x0000003b0e0e7276 */ /* 0x000fe40007810039 */
[----:B------:R-:W-:Y:S02]  /*5a80*/  I2FP.F32.S32 R48, R48 ;  /* 0x0000003000307245 */ /* 0x000fe40000201400 */
[----:B------:R-:W-:-:S02]  /*5a90*/  FMNMX3.FTZ R12, R12, R29, R209, !PT ;  /* 0x0000001d0c0c7276 */ /* 0x000fc400078100d1 */
[----:B------:R-:W-:Y:S02]  /*5aa0*/  IABS R24, R24 ;  /* 0x0000001800187213 */ /* 0x000fe40000000000 */
[----:B------:R-:W-:Y:S02]  /*5ab0*/  FSEL R27, R97, -INF , !P2 ;  /* 0xff800000611b7808 */ /* 0x000fe40005000000 */
[----:B------:R-:W-:Y:S02]  /*5ac0*/  FSEL R26, R92, -INF , !P1 ;  /* 0xff8000005c1a7808 */ /* 0x000fe40004800000 */
[----:B------:R-:W-:Y:S01]  /*5ad0*/  FMNMX3.FTZ R14, R14, R55, R36, !PT ;  /* 0x000000370e0e7276 */ /* 0x000fe20007810024 */
[----:B------:R-:W-:Y:S01]  /*5ae0*/  FFMA.FTZ R49, -R3, R48, R107 ;  /* 0x0000003003317223 */ /* 0x000fe2000001016b */
[----:B------:R-:W-:Y:S02]  /*5af0*/  FMNMX3.FTZ R12, R12, R205, R67, !PT ;  /* 0x000000cd0c0c7276 */ /* 0x000fe40007810043 */
[----:B------:R-:W-:-:S02]  /*5b00*/  I2FP.F32.S32 R24, R24 ;  /* 0x0000001800187245 */ /* 0x000fc40000201400 */
[----:B------:R-:W-:Y:S02]  /*5b10*/  FMNMX3.FTZ R11, R14, R27, R26, !PT ;  /* 0x0000001b0e0b7276 */ /* 0x000fe4000781001a */
[----:B------:R-:W-:Y:S01]  /*5b20*/  FMNMX3.FTZ R14, R12, R199, R63, !PT ;  /* 0x000000c70c0e7276 */ /* 0x000fe2000781003f */
[----:B------:R-:W-:Y:S01]  /*5b30*/  FFMA.FTZ R24, -R3, R24, R93 ;  /* 0x0000001803187223 */ /* 0x000fe2000001015d */
[----:B------:R-:W-:Y:S02]  /*5b40*/  FSEL R49, R49, -INF , !P0 ;  /* 0xff80000031317808 */ /* 0x000fe40004000000 */
[----:B------:R-:W-:Y:S01]  /*5b50*/  ISETP.GE.AND P0, PT, R0, R7, PT ;  /* 0x000000070000720c */ /* 0x000fe20003f06270 */
[C---:B------:R-:W-:Y:S01]  /*5b60*/  IMAD.IADD R32, R37.reuse, 0x1, -R32 ;  /* 0x0000000125207824 */ /* 0x040fe200078e0a20 */
[----:B------:R-:W-:Y:S02]  /*5b70*/  FMNMX3.FTZ R14, R14, R197, R153, !PT ;  /* 0x000000c50e0e7276 */ /* 0x000fe40007810099 */
[----:B------:R-:W-:Y:S01]  /*5b80*/  FSEL R24, R24, -INF , !P0 ;  /* 0xff80000018187808 */ /* 0x000fe20004000000 */
[C---:B------:R-:W-:Y:S01]  /*5b90*/  IMAD.IADD R28, R37.reuse, 0x1, -R28 ;  /* 0x00000001251c7824 */ /* 0x040fe200078e0a1c */
[----:B------:R-:W-:Y:S01]  /*5ba0*/  FMNMX3.FTZ R14, R14, R159, R149, !PT ;  /* 0x0000009f0e0e7276 */ /* 0x000fe20007810095 */
[----:B------:R-:W-:Y:S01]  /*5bb0*/  IMAD.IADD R20, R37, 0x1, -R20 ;  /* 0x0000000125147824 */ /* 0x000fe200078e0a14 */
[----:B------:R-:W-:-:S02]  /*5bc0*/  IABS R10, R10 ;  /* 0x0000000a000a7213 */ /* 0x000fc40000000000 */
[----:B------:R-:W-:Y:S02]  /*5bd0*/  I2FP.F32.S32 R2, R2 ;  /* 0x0000000200027245 */ /* 0x000fe40000201400 */
[----:B------:R-:W-:Y:S02]  /*5be0*/  IABS R32, R32 ;  /* 0x0000002000207213 */ /* 0x000fe40000000000 */
[----:B------:R-:W-:Y:S01]  /*5bf0*/  FMNMX.FTZ R11, R24, R11, !PT ;  /* 0x0000000b180b7209 */ /* 0x000fe20007810000 */
[----:B------:R-:W-:Y:S01]  /*5c00*/  IMAD.IADD R0, R37, 0x1, -R0 ;  /* 0x0000000125007824 */ /* 0x000fe200078e0a00 */
[----:B------:R-:W-:Y:S01]  /*5c10*/  FMNMX3.FTZ R14, R14, R157, R133, !PT ;  /* 0x0000009d0e0e7276 */ /* 0x000fe20007810085 */
[----:B------:R-:W-:Y:S01]  /*5c20*/  FFMA.FTZ R2, -R3, R2, R102 ;  /* 0x0000000203027223 */ /* 0x000fe20000010166 */
[----:B------:R-:W-:Y:S02]  /*5c30*/  I2FP.F32.S32 R10, R10 ;  /* 0x0000000a000a7245 */ /* 0x000fe40000201400 */
[----:B------:R-:W-:-:S02]  /*5c40*/  IABS R28, R28 ;  /* 0x0000001c001c7213 */ /* 0x000fc40000000000 */
[----:B------:R-:W-:Y:S02]  /*5c50*/  IABS R20, R20 ;  /* 0x0000001400147213 */ /* 0x000fe40000000000 */
[----:B------:R-:W-:Y:S01]  /*5c60*/  I2FP.F32.S32 R32, R32 ;  /* 0x0000002000207245 */ /* 0x000fe20000201400 */
[----:B------:R-:W1:Y:S01]  /*5c70*/  SHFL.BFLY PT, R12, R11, 0x2, 0x1f ;  /* 0x0c401f000b0c7f89 */ /* 0x000e6200000e0000 */
[----:B------:R-:W-:Y:S01]  /*5c80*/  FMNMX3.FTZ R14, R14, R131, R129, !PT ;  /* 0x000000830e0e7276 */ /* 0x000fe20007810081 */
[C---:B------:R-:W-:Y:S01]  /*5c90*/  FFMA.FTZ R10, -R3.reuse, R10, R103 ;  /* 0x0000000a030a7223 */ /* 0x040fe20000010167 */
[----:B------:R-:W-:Y:S01]  /*5ca0*/  IABS R0, R0 ;  /* 0x0000000000007213 */ /* 0x000fe20000000000 */
[----:B------:R-:W-:Y:S01]  /*5cb0*/  FFMA.FTZ R32, -R3, R32, R98 ;  /* 0x0000002003207223 */ /* 0x000fe20000010162 */
[----:B------:R-:W-:Y:S02]  /*5cc0*/  I2FP.F32.S32 R28, R28 ;  /* 0x0000001c001c7245 */ /* 0x000fe40000201400 */
[----:B------:R-:W-:-:S02]  /*5cd0*/  I2FP.F32.S32 R15, R20 ;  /* 0x00000014000f7245 */ /* 0x000fc40000201400 */
[----:B------:R-:W-:Y:S02]  /*5ce0*/  FSEL R47, R2, -INF , !P5 ;  /* 0xff800000022f7808 */ /* 0x000fe40006800000 */
[----:B------:R-:W-:Y:S01]  /*5cf0*/  FMNMX3.FTZ R14, R14, R125, R53, !PT ;  /* 0x0000007d0e0e7276 */ /* 0x000fe20007810035 */
[C---:B------:R-:W-:Y:S01]  /*5d00*/  FFMA.FTZ R28, -R3.reuse, R28, R99 ;  /* 0x0000001c031c7223 */ /* 0x040fe20000010163 */
[----:B------:R-:W-:Y:S01]  /*5d10*/  I2FP.F32.S32 R0, R0 ;  /* 0x0000000000007245 */ /* 0x000fe20000201400 */
[C---:B------:R-:W-:Y:S01]  /*5d20*/  FFMA.FTZ R15, -R3.reuse, R15, R94 ;  /* 0x0000000f030f7223 */ /* 0x040fe2000001015e */
[----:B------:R-:W-:Y:S02]  /*5d30*/  FSEL R45, R10, -INF , !P4 ;  /* 0xff8000000a2d7808 */ /* 0x000fe40006000000 */
[----:B------:R-:W-:Y:S02]  /*5d40*/  FSEL R43, R32, -INF , !P3 ;  /* 0xff800000202b7808 */ /* 0x000fe40005800000 */
[----:B------:R-:W-:Y:S01]  /*5d50*/  FMNMX3.FTZ R14, R14, R49, R47, !PT ;  /* 0x000000310e0e7276 */ /* 0x000fe2000781002f */
[----:B------:R-:W-:Y:S01]  /*5d60*/  FFMA.FTZ R0, -R3, R0, R95 ;  /* 0x0000000003007223 */ /* 0x000fe2000001015f */
[----:B------:R-:W-:-:S02]  /*5d70*/  FSEL R41, R28, -INF , !P2 ;  /* 0xff8000001c297808 */ /* 0x000fc40005000000 */
        /* <DEDUP_REMOVED lines=8> */
[----:B-1----:R-:W-:Y:S02]  /*5e00*/  FMNMX.FTZ R10, R15, R10, !PT ;  /* 0x0000000a0f0a7209 */ /* 0x002fe40007810000 */
[----:B--2---:R-:W-:-:S03]  /*5e10*/  FMNMX.FTZ R2, R12, R11, !PT ;  /* 0x0000000b0c027209 */ /* 0x004fc60007810000 */
[----:B------:R-:W1:Y:S01]  /*5e20*/  SHFL.BFLY PT, R11, R10, 0x1, 0x1f ;  /* 0x0c201f000a0b7f89 */ /* 0x000e6200000e0000 */
[----:B------:R-:W-:Y:S01]  /*5e30*/  LOP3.LUT R160, R118, 0x120, R123, 0xf8, !PT ;  /* 0x0000012076a07812 */ /* 0x000fe200078ef87b */
[----:B----4-:R-:W-:Y:S01]  /*5e40*/  FMUL.FTZ R40, R25, R2 ;  /* 0x0000000219287220 */ /* 0x010fe20000410000 */
[----:B------:R-:W-:-:S03]  /*5e50*/  FSETP.NEU.FTZ.AND P0, PT, R2, -INF , PT ;  /* 0xff8000000200780b */ /* 0x000fc60003f1d000 */
[----:B------:R-:W-:Y:S01]  /*5e60*/  IMAD R160, R160, 0x2, R5 ;  /* 0x00000002a0a07824 */ /* 0x000fe200078e0205 */
[----:B------:R-:W-:-:S04]  /*5e70*/  FSEL R40, R40, RZ, P0 ;  /* 0x000000ff28287208 */ /* 0x000fc80000000000 */
[----:B------:R-:W2:Y:S01]  /*5e80*/  LDSM.16.MT88.4 R108, [R160+0x9000] ;  /* 0x00900000a06c783b */ /* 0x000ea20000004200 */
[----:B-1----:R-:W-:-:S03]  /*5e90*/  FMNMX.FTZ R0, R10, R11, !PT ;  /* 0x0000000b0a007209 */ /* 0x002fc60007810000 */
[----:B------:R-:W-:Y:S01]  /*5ea0*/  LDSM.16.MT88.4 R96, [R160+0xd000] ;  /* 0x00d00000a060783b */ /* 0x000fe20000004200 */
[----:B------:R-:W-:Y:S01]  /*5eb0*/  FSETP.NEU.FTZ.AND P0, PT, R0, -INF , PT ;  /* 0xff8000000000780b */ /* 0x000fe20003f1d000 */
[----:B------:R-:W-:-:S05]  /*5ec0*/  FMUL.FTZ R38, R25, R0 ;  /* 0x0000000019267220 */ /* 0x000fca0000410000 */
        /* <DEDUP_REMOVED lines=10> */
[----:B------:R-:W-:-:S02]  /*5f70*/  FFMA.FTZ R60, R13, R25, -R38 ;  /* 0x000000190d3c7223 */ /* 0x000fc40000010826 */
[----:B------:R-:W1:Y:S05]  /*5f80*/  LDSM.16.MT88.4 R12, [R160+0x9400] ;  /* 0x00940000a00c783b */ /* 0x000e6a0000004200 */
[----:B------:R-:W4:Y:S08]  /*5f90*/  MUFU.EX2 R126, R126 ;  /* 0x0000007e007e7308 */ /* 0x000f300000000800 */
[----:B------:R-:W-:Y:S08]  /*5fa0*/  MUFU.EX2 R143, R143 ;  /* 0x0000008f008f7308 */ /* 0x000ff00000000800 */
[----:B------:R-:W5:Y:S08]  /*5fb0*/  MUFU.EX2 R62, R62 ;  /* 0x0000003e003e7308 */ /* 0x000f700000000800 */
[----:B------:R-:W-:Y:S08]  /*5fc0*/  MUFU.EX2 R128, R128 ;  /* 0x0000008000807308 */ /* 0x000ff00000000800 */
[----:B------:R-:W3:Y:S08]  /*5fd0*/  MUFU.EX2 R195, R195 ;  /* 0x000000c300c37308 */ /* 0x000ef00000000800 */
[----:B------:R-:W-:Y:S08]  /*5fe0*/  MUFU.EX2 R123, R123 ;  /* 0x0000007b007b7308 */ /* 0x000ff00000000800 */
[----:B------:R-:W2:Y:S01]  /*5ff0*/  MUFU.EX2 R64, R64 ;  /* 0x0000004000407308 */ /* 0x000ea20000000800 */
[----:B------:R-:W-:-:S02]  /*6000*/  IMAD R5, R121, 0x2, R160 ;  /* 0x0000000279057824 */ /* 0x000fc400078e02a0 */
[-CC-:B------:R-:W-:Y:S01]  /*6010*/  FFMA.FTZ R127, R75, R25.reuse, -R40.reuse ;  /* 0x000000194b7f7223 */ /* 0x180fe20000010828 */
[-CC-:B------:R-:W-:Y:S01]  /*6020*/  FFMA.FTZ R54, R83, R25.reuse, -R40.reuse ;  /* 0x0000001953367223 */ /* 0x180fe20000010828 */
[-CC-:B------:R-:W-:Y:S01]  /*6030*/  FFMA.FTZ R42, R79, R25.reuse, -R40.reuse ;  /* 0x000000194f2a7223 */ /* 0x180fe20000010828 */
[-C--:B------:R-:W-:Y:S01]  /*6040*/  FFMA.FTZ R35, R73, R25.reuse, -R40 ;  /* 0x0000001949237223 */ /* 0x080fe20000010828 */
[-CC-:B------:R-:W-:Y:S01]  /*6050*/  FFMA.FTZ R121, R69, R25.reuse, -R38.reuse ;  /* 0x0000001945797223 */ /* 0x180fe20000010826 */
[-CC-:B------:R-:W-:Y:S01]  /*6060*/  FFMA.FTZ R51, R17, R25.reuse, -R38.reuse ;  /* 0x0000001911337223 */ /* 0x180fe20000010826 */
[----:B------:R-:W-:Y:S01]  /*6070*/  FFMA.FTZ R44, R9, R25, -R38 ;  /* 0x00000019092c7223 */ /* 0x000fe20000010826 */
[----:B----4-:R-:W-:Y:S02]  /*6080*/  F2FP.F16.F32.PACK_AB R104, R126, R189 ;  /* 0x000000bd7e68723e */ /* 0x010fe400000000ff */
[----:B-----5:R-:W-:Y:S02]  /*6090*/  F2FP.F16.F32.PACK_AB R106, R62, R143 ;  /* 0x0000008f3e6a723e */ /* 0x020fe400000000ff */
[----:B---3--:R-:W-:-:S02]  /*60a0*/  F2FP.F16.F32.PACK_AB R105, R195, R128 ;  /* 0x00000080c369723e */ /* 0x008fc400000000ff */
[----:B--2---:R-:W-:Y:S01]  /*60b0*/  F2FP.F16.F32.PACK_AB R107, R64, R123 ;  /* 0x0000007b406b723e */ /* 0x004fe200000000ff */
[----:B------:R-:W-:Y:S01]  /*60c0*/  MUFU.EX2 R127, R127 ;  /* 0x0000007f007f7308 */ /* 0x000fe20000000800 */
[----:B------:R-:W2:Y:S04]  /*60d0*/  LDSM.16.MT88.4 R88, [R5+0xb000] ;  /* 0x00b000000558783b */ /* 0x000ea80000004200 */
[----:B------:R-:W-:Y:S03]  /*60e0*/  LDSM.16.MT88.4 R72, [R5+0x9000] ;  /* 0x009000000548783b */ /* 0x000fe60000004200 */
[----:B------:R-:W3:Y:S01]  /*60f0*/  MUFU.EX2 R54, R54 ;  /* 0x0000003600367308 */ /* 0x000ee20000000800 */
[C---:B------:R-:W-:Y:S01]  /*6100*/  HMMA.16816.F32 R112, R104.reuse, R108, RZ ;  /* 0x0000006c6870723c */ /* 0x040fe200000018ff */
[----:B------:R-:W-:Y:S04]  /*6110*/  LDSM.16.MT88.4 R80, [R160+0xb000] ;  /* 0x00b00000a050783b */ /* 0x000fe80000004200 */
[----:B------:R-:W-:Y:S02]  /*6120*/  LDSM.16.MT88.4 R16, [R160+0xb400] ;  /* 0x00b40000a010783b */ /* 0x000fe40000004200 */
[----:B------:R-:W-:Y:S01]  /*6130*/  MUFU.EX2 R42, R42 ;  /* 0x0000002a002a7308 */ /* 0x000fe20000000800 */
[----:B------:R-:W-:Y:S01]  /*6140*/  HMMA.16816.F32 R108, R104, R110, RZ ;  /* 0x0000006e686c723c */ /* 0x000fe200000018ff */
[----:B------:R-:W-:Y:S06]  /*6150*/  LDSM.16.MT88.4 R20, [R5+0x9400] ;  /* 0x009400000514783b */ /* 0x000fec0000004200 */
[----:B------:R-:W4:Y:S08]  /*6160*/  MUFU.EX2 R35, R35 ;  /* 0x0000002300237308 */ /* 0x000f300000000800 */
[----:B------:R-:W-:Y:S08]  /*6170*/  MUFU.EX2 R60, R60 ;  /* 0x0000003c003c7308 */ /* 0x000ff00000000800 */
[----:B------:R-:W5:Y:S08]  /*6180*/  MUFU.EX2 R121, R121 ;  /* 0x0000007900797308 */ /* 0x000f700000000800 */
[----:B------:R-:W-:Y:S08]  /*6190*/  MUFU.EX2 R51, R51 ;  /* 0x0000003300337308 */ /* 0x000ff00000000800 */
[----:B------:R-:W1:Y:S01]  /*61a0*/  MUFU.EX2 R44, R44 ;  /* 0x0000002c002c7308 */ /* 0x000e620000000800 */
[----:B---3--:R-:W-:-:S02]  /*61b0*/  F2FP.F16.F32.PACK_AB R8, R54, R127 ;  /* 0x0000007f3608723e */ /* 0x008fc400000000ff */
[----:B----4-:R-:W-:Y:S02]  /*61c0*/  F2FP.F16.F32.PACK_AB R10, R35, R42 ;  /* 0x0000002a230a723e */ /* 0x010fe400000000ff */
[----:B-----5:R-:W-:Y:S02]  /*61d0*/  F2FP.F16.F32.PACK_AB R9, R121, R60 ;  /* 0x0000003c7909723e */ /* 0x020fe400000000ff */
[----:B-1----:R-:W-:-:S07]  /*61e0*/  F2FP.F16.F32.PACK_AB R11, R44, R51 ;  /* 0x000000332c0b723e */ /* 0x002fce00000000ff */
[C---:B------:R-:W-:Y:S08]  /*61f0*/  HMMA.16816.F32 R112, R8.reuse, R12, R112 ;  /* 0x0000000c0870723c */ /* 0x040ff00000001870 */
[----:B------:R-:W-:Y:S01]  /*6200*/  HMMA.16816.F32 R108, R8, R14, R108 ;  /* 0x0000000e086c723c */ /* 0x000fe2000000186c */
[----:B------:R-:W1:Y:S07]  /*6210*/  LDSM.16.MT88.4 R12, [R5+0xb400] ;  /* 0x00b40000050c783b */ /* 0x000e6e0000004200 */
[C---:B--2---:R-:W-:Y:S08]  /*6220*/  HMMA.16816.F32 R84, R104.reuse, R88, RZ ;  /* 0x000000586854723c */ /* 0x044ff000000018ff */
[----:B------:R-:W-:-:S12]  /*6230*/  HMMA.16816.F32 R88, R104, R90, RZ ;  /* 0x0000005a6858723c */ /* 0x000fd800000018ff */
[C---:B-1----:R-:W-:Y:S08]  /*6240*/  HMMA.16816.F32 R84, R8.reuse, R12, R84 ;  /* 0x0000000c0854723c */ /* 0x042ff00000001854 */
        /* <DEDUP_REMOVED lines=10> */
[----:B------:R-:W1:Y:S07]  /*62f0*/  LDSM.16.MT88.4 R12, [R5+0xd400] ;  /* 0x00d40000050c783b */ /* 0x000e6e0000004200 */
[C---:B------:R-:W-:Y:S08]  /*6300*/  HMMA.16816.F32 R76, R8.reuse, R16, R76 ;  /* 0x00000010084c723c */ /* 0x040ff0000000184c */
[C---:B------:R-:W-:Y:S01]  /*6310*/  HMMA.16816.F32 R80, R8.reuse, R18, R80 ;  /* 0x000000120850723c */ /* 0x040fe20000001850 */
[----:B------:R-:W2:Y:S01]  /*6320*/  LDSM.16.MT88.4 R16, [R160+0xd400] ;  /* 0x00d40000a010783b */ /* 0x000ea20000004200 */
[-C--:B------:R-:W-:Y:S01]  /*6330*/  FFMA.FTZ R30, R29, R25.reuse, -R38 ;  /* 0x000000191d1e7223 */ /* 0x080fe20000010826 */
[-CC-:B------:R-:W-:Y:S01]  /*6340*/  FFMA.FTZ R147, R147, R25.reuse, -R40.reuse ;  /* 0x0000001993937223 */ /* 0x180fe20000010828 */
[-CC-:B------:R-:W-:Y:S01]  /*6350*/  FFMA.FTZ R34, R207, R25.reuse, -R40.reuse ;  /* 0x00000019cf227223 */ /* 0x180fe20000010828 */
[-CC-:B------:R-:W-:Y:S01]  /*6360*/  FFMA.FTZ R32, R211, R25.reuse, -R40.reuse ;  /* 0x00000019d3207223 */ /* 0x180fe20000010828 */
[-C--:B------:R-:W-:Y:S01]  /*6370*/  FFMA.FTZ R31, R31, R25.reuse, -R40 ;  /* 0x000000191f1f7223 */ /* 0x080fe20000010828 */
[-CC-:B------:R-:W-:Y:S01]  /*6380*/  FFMA.FTZ R33, R33, R25.reuse, -R38.reuse ;  /* 0x0000001921217223 */ /* 0x180fe20000010826 */
[-CC-:B------:R-:W-:Y:S01]  /*6390*/  FFMA.FTZ R29, R209, R25.reuse, -R38.reuse ;  /* 0x00000019d11d7223 */ /* 0x180fe20000010826 */
[-C--:B------:R-:W-:Y:S01]  /*63a0*/  FFMA.FTZ R28, R205, R25.reuse, -R38 ;  /* 0x00000019cd1c7223 */ /* 0x080fe20000010826 */
        /* <DEDUP_REMOVED lines=8> */
[----:B------:R-:W5:Y:S08]  /*6430*/  MUFU.EX2 R30, R30 ;  /* 0x0000001e001e7308 */ /* 0x000f700000000800 */
[----:B------:R-:W-:Y:S08]  /*6440*/  MUFU.EX2 R29, R29 ;  /* 0x0000001d001d7308 */ /* 0x000ff00000000800 */
[----:B------:R-:W1:Y:S01]  /*6450*/  MUFU.EX2 R28, R28 ;  /* 0x0000001c001c7308 */ /* 0x000e620000000800 */
[C---:B------:R-:W-:Y:S08]  /*6460*/  HMMA.16816.F32 R68, R8.reuse, R20, R68 ;  /* 0x000000140844723c */ /* 0x040ff00000001844 */
[----:B------:R-:W-:Y:S01]  /*6470*/  HMMA.16816.F32 R72, R8, R22, R72 ;  /* 0x000000160848723c */ /* 0x000fe20000001848 */
[-CC-:B------:R-:W-:Y:S01]  /*6480*/  FFMA.FTZ R145, R145, R25.reuse, -R40.reuse ;  /* 0x0000001991917223 */ /* 0x180fe20000010828 */
[-CC-:B------:R-:W-:Y:S01]  /*6490*/  FFMA.FTZ R52, R201, R25.reuse, -R40.reuse ;  /* 0x00000019c9347223 */ /* 0x180fe20000010828 */
[-CC-:B------:R-:W-:Y:S01]  /*64a0*/  FFMA.FTZ R65, R65, R25.reuse, -R40.reuse ;  /* 0x0000001941417223 */ /* 0x180fe20000010828 */
[-C--:B------:R-:W-:Y:S01]  /*64b0*/  FFMA.FTZ R48, R203, R25.reuse, -R40 ;  /* 0x00000019cb307223 */ /* 0x080fe20000010828 */
[-CC-:B------:R-:W-:Y:S01]  /*64c0*/  FFMA.FTZ R67, R67, R25.reuse, -R38.reuse ;  /* 0x0000001943437223 */ /* 0x180fe20000010826 */
[----:B------:R-:W-:-:S02]  /*64d0*/  FFMA.FTZ R50, R199, R25, -R38 ;  /* 0x00000019c7327223 */ /* 0x000fc40000010826 */
[C---:B--2---:R-:W-:Y:S08]  /*64e0*/  HMMA.16816.F32 R92, R8.reuse, R16, R92 ;  /* 0x00000010085c723c */ /* 0x044ff0000000185c */
[----:B------:R-:W-:Y:S01]  /*64f0*/  HMMA.16816.F32 R96, R8, R18, R96 ;  /* 0x000000120860723c */ /* 0x000fe20000001860 */
[----:B---3--:R-:W-:Y:S01]  /*6500*/  F2FP.F16.F32.PACK_AB R8, R34, R147 ;  /* 0x000000932208723e */ /* 0x008fe200000000ff */
[-CC-:B------:R-:W-:Y:S01]  /*6510*/  FFMA.FTZ R63, R63, R25.reuse, -R38.reuse ;  /* 0x000000193f3f7223 */ /* 0x180fe20000010826 */
[----:B----4-:R-:W-:Y:S01]  /*6520*/  F2FP.F16.F32.PACK_AB R10, R31, R32 ;  /* 0x000000201f0a723e */ /* 0x010fe200000000ff */
[----:B------:R-:W-:Y:S01]  /*6530*/  FFMA.FTZ R46, R197, R25, -R38 ;  /* 0x00000019c52e7223 */ /* 0x000fe20000010826 */
[----:B-----5:R-:W-:Y:S01]  /*6540*/  F2FP.F16.F32.PACK_AB R9, R30, R33 ;  /* 0x000000211e09723e */ /* 0x020fe200000000ff */
[--C-:B------:R-:W-:Y:S01]  /*6550*/  FFMA.FTZ R155, R155, R25, -R40.reuse ;  /* 0x000000199b9b7223 */ /* 0x100fe20000010828 */
[----:B-1----:R-:W-:Y:S01]  /*6560*/  F2FP.F16.F32.PACK_AB R11, R28, R29 ;  /* 0x0000001d1c0b723e */ /* 0x002fe200000000ff */
[-CC-:B------:R-:W-:Y:S01]  /*6570*/  FFMA.FTZ R124, R191, R25.reuse, -R40.reuse ;  /* 0x00000019bf7c7223 */ /* 0x180fe20000010828 */
[-CC-:B------:R-:W-:Y:S01]  /*6580*/  FFMA.FTZ R151, R151, R25.reuse, -R40.reuse ;  /* 0x0000001997977223 */ /* 0x180fe20000010828 */
[-C--:B------:R-:W-:Y:S01]  /*6590*/  FFMA.FTZ R118, R187, R25.reuse, -R40 ;  /* 0x00000019bb767223 */ /* 0x080fe20000010828 */
[-CC-:B------:R-:W-:Y:S01]  /*65a0*/  FFMA.FTZ R153, R153, R25.reuse, -R38.reuse ;  /* 0x0000001999997223 */ /* 0x180fe20000010826 */
[-CC-:B------:R-:W-:Y:S01]  /*65b0*/  FFMA.FTZ R120, R159, R25.reuse, -R38.reuse ;  /* 0x000000199f787223 */ /* 0x180fe20000010826 */
[-CC-:B------:R-:W-:Y:S01]  /*65c0*/  FFMA.FTZ R149, R149, R25.reuse, -R38.reuse ;  /* 0x0000001995957223 */ /* 0x180fe20000010826 */
[C---:B------:R-:W-:Y:S01]  /*65d0*/  HMMA.16816.F32 R112, R8.reuse, R12, R112 ;  /* 0x0000000c0870723c */ /* 0x040fe20000001870 */
[----:B------:R-:W-:Y:S01]  /*65e0*/  FFMA.FTZ R66, R157, R25, -R38 ;  /* 0x000000199d427223 */ /* 0x000fe20000010826 */
[----:B------:R-:W-:Y:S06]  /*65f0*/  LDSM.16.MT88.4 R20, [R160+0xa400] ;  /* 0x00a40000a014783b */ /* 0x000fec0000004200 */
        /* <DEDUP_REMOVED lines=81> */
[-C--:B------:R-:W-:Y:S01]  /*6b10*/  FFMA.FTZ R131, R131, R25.reuse, -R38 ;  /* 0x0000001983837223 */ /* 0x080fe20000010826 */
[----:B------:R-:W-:Y:S01]  /*6b20*/  FADD.FTZ R143, R143, R16 ;  /* 0x000000108f8f7221 */ /* 0x000fe20000010000 */
[-C--:B------:R-:W-:Y:S01]  /*6b30*/  FFMA.FTZ R129, R129, R25.reuse, -R38 ;  /* 0x0000001981817223 */ /* 0x080fe20000010826 */
[----:B------:R-:W-:Y:S08]  /*6b40*/  MUFU.EX2 R128, R128 ;  /* 0x0000008000807308 */ /* 0x000ff00000000800 */
[----:B------:R-:W2:Y:S01]  /*6b50*/  MUFU.EX2 R139, R139 ;  /* 0x0000008b008b7308 */ /* 0x000ea20000000800 */
[C---:B-1----:R-:W-:Y:S08]  /*6b60*/  HMMA.16816.F32 R100, R8.reuse, R12, R100 ;  /* 0x0000000c0864723c */ /* 0x042ff00000001864 */
[----:B------:R-:W-:Y:S01]  /*6b70*/  HMMA.16816.F32 R104, R8, R14, R104 ;  /* 0x0000000e0868723c */ /* 0x000fe20000001868 */
[----:B------:R-:W1:Y:S01]  /*6b80*/  LDSM.16.MT88.4 R12, [R160+0xc400] ;  /* 0x00c40000a00c783b */ /* 0x000e620000004200 */
[----:B------:R-:W-:Y:S01]  /*6b90*/  FADD.FTZ R9, R123, R18 ;  /* 0x000000127b097221 */ /* 0x000fe20000010000 */
[----:B------:R-:W-:Y:S01]  /*6ba0*/  FFMA.FTZ R123, R125, R25, -R38 ;  /* 0x000000197d7b7223 */ /* 0x000fe20000010826 */
[----:B------:R-:W-:Y:S01]  /*6bb0*/  FADD.FTZ R8, R62, R143 ;  /* 0x0000008f3e087221 */ /* 0x000fe20000010000 */
[----:B------:R-:W3:Y:S01]  /*6bc0*/  LDSM.16.MT88.4 R16, [R5+0xa400] ;  /* 0x00a400000510783b */ /* 0x000ee20000004200 */
[----:B------:R-:W-:Y:S08]  /*6bd0*/  MUFU.EX2 R126, R126 ;  /* 0x0000007e007e7308 */ /* 0x000ff00000000800 */
[----:B------:R-:W4:Y:S08]  /*6be0*/  MUFU.EX2 R135, R135 ;  /* 0x0000008700877308 */ /* 0x000f300000000800 */
[----:B------:R-:W-:Y:S08]  /*6bf0*/  MUFU.EX2 R130, R130 ;  /* 0x0000008200827308 */ /* 0x000ff00000000800 */
[----:B------:R-:W5:Y:S08]  /*6c00*/  MUFU.EX2 R131, R131 ;  /* 0x0000008300837308 */ /* 0x000f700000000800 */
[----:B------:R-:W-:Y:S08]  /*6c10*/  MUFU.EX2 R62, R129 ;  /* 0x00000081003e7308 */ /* 0x000ff00000000800 */
[----:B------:R-:W1:Y:S01]  /*6c20*/  MUFU.EX2 R123, R123 ;  /* 0x0000007b007b7308 */ /* 0x000e620000000800 */
[----:B------:R-:W-:Y:S01]  /*6c30*/  FADD.FTZ R9, R64, R9 ;  /* 0x0000000940097221 */ /* 0x000fe20000010000 */
[----:B------:R-:W-:Y:S01]  /*6c40*/  FADD.FTZ R125, R127, R8 ;  /* 0x000000087f7d7221 */ /* 0x000fe20000010000 */
[----:B--2---:R-:W-:-:S02]  /*6c50*/  F2FP.F16.F32.PACK_AB R8, R139, R128 ;  /* 0x000000808b08723e */ /* 0x004fc400000000ff */
[----:B------:R-:W-:Y:S01]  /*6c60*/  FADD.FTZ R132, R60, R9 ;  /* 0x000000093c847221 */ /* 0x000fe20000010000 */
[----:B----4-:R-:W-:Y:S02]  /*6c70*/  F2FP.F16.F32.PACK_AB R10, R135, R126 ;  /* 0x0000007e870a723e */ /* 0x010fe400000000ff */
[----:B-----5:R-:W-:Y:S02]  /*6c80*/  F2FP.F16.F32.PACK_AB R9, R131, R130 ;  /* 0x000000828309723e */ /* 0x020fe400000000ff */
        /* <DEDUP_REMOVED lines=11> */
[----:B------:R-:W-:Y:S01]  /*6d40*/  HMMA.16816.F32 R104, R8, R14, R104 ;  /* 0x0000000e0868723c */ /* 0x000fe20000001868 */
[----:B------:R-:W1:Y:S01]  /*6d50*/  LDSM.16.MT88.4 R12, [R160+0xa800] ;  /* 0x00a80000a00c783b */ /* 0x000e620000004200 */
[----:B------:R-:W-:Y:S01]  /*6d60*/  FADD.FTZ R125, R54, R125 ;  /* 0x0000007d367d7221 */ /* 0x000fe20000010000 */
[-CC-:B------:R-:W-:Y:S01]  /*6d70*/  FFMA.FTZ R60, R61, R25.reuse, -R40.reuse ;  /* 0x000000193d3c7223 */ /* 0x180fe20000010828 */
[-CC-:B------:R-:W-:Y:S01]  /*6d80*/  FFMA.FTZ R59, R59, R25.reuse, -R40.reuse ;  /* 0x000000193b3b7223 */ /* 0x180fe20000010828 */
[-CC-:B------:R-:W-:Y:S01]  /*6d90*/  FFMA.FTZ R54, R57, R25.reuse, -R40.reuse ;  /* 0x0000001939367223 */ /* 0x180fe20000010828 */
[----:B------:R-:W-:-:S02]  /*6da0*/  FFMA.FTZ R55, R55, R25, -R40 ;  /* 0x0000001937377223 */ /* 0x000fc40000010828 */
[----:B--2---:R-:W-:Y:S01]  /*6db0*/  HMMA.16816.F32 R84, R8, R20, R84 ;  /* 0x000000140854723c */ /* 0x004fe20000001854 */
[-CC-:B------:R-:W-:Y:S01]  /*6dc0*/  FFMA.FTZ R53, R53, R25.reuse, -R38.reuse ;  /* 0x0000001935357223 */ /* 0x180fe20000010826 */
[-CC-:B------:R-:W-:Y:S01]  /*6dd0*/  FFMA.FTZ R64, R49, R25.reuse, -R38.reuse ;  /* 0x0000001931407223 */ /* 0x180fe20000010826 */
[-CC-:B------:R-:W-:Y:S01]  /*6de0*/  FFMA.FTZ R45, R45, R25.reuse, -R38.reuse ;  /* 0x000000192d2d7223 */ /* 0x180fe20000010826 */
[----:B------:R-:W-:-:S04]  /*6df0*/  FFMA.FTZ R47, R47, R25, -R38 ;  /* 0x000000192f2f7223 */ /* 0x000fc80000010826 */
[C---:B------:R-:W-:Y:S01]  /*6e00*/  HMMA.16816.F32 R88, R8.reuse, R22, R88 ;  /* 0x000000160858723c */ /* 0x040fe20000001858 */
[----:B------:R-:W2:Y:S01]  /*6e10*/  LDSM.16.MT88.4 R20, [R5+0xa800] ;  /* 0x00a800000514783b */ /* 0x000ea20000004200 */
[----:B------:R-:W-:Y:S06]  /*6e20*/  MUFU.EX2 R60, R60 ;  /* 0x0000003c003c7308 */ /* 0x000fec0000000800 */
[C---:B---3--:R-:W-:Y:S02]  /*6e30*/  HMMA.16816.F32 R92, R8.reuse, R16, R92 ;  /* 0x00000010085c723c */ /* 0x048fe4000000185c */
[----:B------:R-:W-:Y:S06]  /*6e40*/  MUFU.EX2 R59, R59 ;  /* 0x0000003b003b7308 */ /* 0x000fec0000000800 */
[----:B------:R-:W-:Y:S01]  /*6e50*/  HMMA.16816.F32 R96, R8, R18, R96 ;  /* 0x000000120860723c */ /* 0x000fe20000001860 */
[----:B------:R-:W-:Y:S01]  /*6e60*/  FADD.FTZ R8, R42, R125 ;  /* 0x0000007d2a087221 */ /* 0x000fe20000010000 */
[----:B------:R-:W-:Y:S01]  /*6e70*/  MUFU.EX2 R54, R54 ;  /* 0x0000003600367308 */ /* 0x000fe20000000800 */
[----:B------:R-:W3:Y:S07]  /*6e80*/  LDSM.16.MT88.4 R16, [R5+0xc800] ;  /* 0x00c800000510783b */ /* 0x000eee0000004200 */
[----:B------:R-:W4:Y:S08]  /*6e90*/  MUFU.EX2 R55, R55 ;  /* 0x0000003700377308 */ /* 0x000f300000000800 */
[----:B------:R-:W-:Y:S08]  /*6ea0*/  MUFU.EX2 R53, R53 ;  /* 0x0000003500357308 */ /* 0x000ff00000000800 */
[----:B------:R-:W5:Y:S08]  /*6eb0*/  MUFU.EX2 R64, R64 ;  /* 0x0000004000407308 */ /* 0x000f700000000800 */
[----:B------:R-:W-:Y:S08]  /*6ec0*/  MUFU.EX2 R42, R47 ;  /* 0x0000002f002a7308 */ /* 0x000ff00000000800 */
[----:B------:R-:W1:Y:S01]  /*6ed0*/  MUFU.EX2 R45, R45 ;  /* 0x0000002d002d7308 */ /* 0x000e620000000800 */
[----:B------:R-:W-:Y:S01]  /*6ee0*/  FADD.FTZ R8, R35, R8 ;  /* 0x0000000823087221 */ /* 0x000fe20000010000 */
[----:B----4-:R-:W-:-:S02]  /*6ef0*/  F2FP.F16.F32.PACK_AB R10, R55, R54 ;  /* 0x00000036370a723e */ /* 0x010fc400000000ff */
[----:B-----5:R-:W-:Y:S01]  /*6f00*/  F2FP.F16.F32.PACK_AB R9, R64, R53 ;  /* 0x000000354009723e */ /* 0x020fe200000000ff */
[----:B------:R-:W-:Y:S01]  /*6f10*/  FADD.FTZ R147, R147, R8 ;  /* 0x0000000893937221 */ /* 0x000fe20000010000 */
[----:B------:R-:W-:Y:S02]  /*6f20*/  F2FP.F16.F32.PACK_AB R8, R59, R60 ;  /* 0x0000003c3b08723e */ /* 0x000fe400000000ff */
[----:B-1----:R-:W-:-:S07]  /*6f30*/  F2FP.F16.F32.PACK_AB R11, R45, R42 ;  /* 0x0000002a2d0b723e */ /* 0x002fce00000000ff */
[----:B------:R-:W-:Y:S01]  /*6f40*/  HMMA.16816.F32 R112, R8, R12, R112 ;  /* 0x0000000c0870723c */ /* 0x000fe20000001870 */
[----:B------:R-:W-:-:S07]  /*6f50*/  FFMA.FTZ R61, R36, R25, -R40 ;  /* 0x00000019243d7223 */ /* 0x000fce0000010828 */
[C---:B------:R-:W-:Y:S01]  /*6f60*/  HMMA.16816.F32 R108, R8.reuse, R14, R108 ;  /* 0x0000000e086c723c */ /* 0x040fe2000000186c */
[----:B------:R-:W1:Y:S01]  /*6f70*/  LDSM.16.MT88.4 R12, [R160+0xe800] ;  /* 0x00e80000a00c783b */ /* 0x000e620000004200 */
[-CC-:B------:R-:W-:Y:S01]  /*6f80*/  FFMA.FTZ R36, R27, R25.reuse, -R40.reuse ;  /* 0x000000191b247223 */ /* 0x180fe20000010828 */
[-C--:B------:R-:W-:Y:S01]  /*6f90*/  FFMA.FTZ R57, R26, R25.reuse, -R40 ;  /* 0x000000191a397223 */ /* 0x080fe20000010828 */
[-CC-:B------:R-:W-:Y:S01]  /*6fa0*/  FFMA.FTZ R49, R43, R25.reuse, -R38.reuse ;  /* 0x000000192b317223 */ /* 0x180fe20000010826 */
[-C--:B------:R-:W-:Y:S01]  /*6fb0*/  FFMA.FTZ R47, R41, R25.reuse, -R38 ;  /* 0x00000019292f7223 */ /* 0x080fe20000010826 */
[-C--:B------:R-:W-:Y:S01]  /*6fc0*/  FFMA.FTZ R40, R24, R25.reuse, -R40 ;  /* 0x0000001918287223 */ /* 0x080fe20000010828 */
[-CC-:B------:R-:W-:Y:S01]  /*6fd0*/  FFMA.FTZ R41, R39, R25.reuse, -R38.reuse ;  /* 0x0000001927297223 */ /* 0x180fe20000010826 */
[----:B------:R-:W-:Y:S01]  /*6fe0*/  FFMA.FTZ R43, R37, R25, -R38 ;  /* 0x00000019252b7223 */ /* 0x000fe20000010826 */
[C---:B--2---:R-:W-:Y:S01]  /*6ff0*/  HMMA.16816.F32 R68, R8.reuse, R20, R68 ;  /* 0x000000140844723c */ /* 0x044fe20000001844 */
[----:B------:R-:W2:Y:S07]  /*7000*/  LDSM.16.MT88.4 R24, [R160+0xc800] ;  /* 0x00c80000a018783b */ /* 0x000eae0000004200 */
[C---:B------:R-:W-:Y:S01]  /*7010*/  HMMA.16816.F32 R72, R8.reuse, R22, R72 ;  /* 0x000000160848723c */ /* 0x040fe20000001848 */
[----:B------:R-:W4:Y:S07]  /*7020*/  LDSM.16.MT88.4 R20, [R5+0xe800] ;  /* 0x00e800000514783b */ /* 0x000f2e0000004200 */
[C---:B---3--:R-:W-:Y:S08]  /*7030*/  HMMA.16816.F32 R84, R8.reuse, R16, R84 ;  /* 0x000000100854723c */ /* 0x048ff00000001854 */
[C---:B------:R-:W-:Y:S01]  /*7040*/  HMMA.16816.F32 R88, R8.reuse, R18, R88 ;  /* 0x000000120858723c */ /* 0x040fe20000001858 */
[----:B------:R-:W3:Y:S01]  /*7050*/  LDSM.16.MT88.4 R16, [R5+0xac00] ;  /* 0x00ac00000510783b */ /* 0x000ee20000004200 */
[----:B------:R-:W-:Y:S01]  /*7060*/  FADD.FTZ R132, R121, R132 ;  /* 0x0000008479847221 */ /* 0x000fe20000010000 */
[----:B------:R-:W-:Y:S01]  /*7070*/  FADD.FTZ R147, R34, R147 ;  /* 0x0000009322937221 */ /* 0x000fe20000010000 */
[----:B------:R-:W-:Y:S04]  /*7080*/  MUFU.EX2 R37, R61 ;  /* 0x0000003d00257308 */ /* 0x000fe80000000800 */
[----:B-1----:R-:W-:Y:S01]  /*7090*/  HMMA.16816.F32 R92, R8, R12, R92 ;  /* 0x0000000c085c723c */ /* 0x002fe2000000185c */
[----:B------:R-:W-:-:S03]  /*70a0*/  FADD.FTZ R51, R51, R132 ;  /* 0x0000008433337221 */ /* 0x000fc60000010000 */
[----:B------:R-:W1:Y:S04]  /*70b0*/  MUFU.EX2 R36, R36 ;  /* 0x0000002400247308 */ /* 0x000e680000000800 */
[----:B------:R-:W-:Y:S01]  /*70c0*/  HMMA.16816.F32 R96, R8, R14, R96 ;  /* 0x0000000e0860723c */ /* 0x000fe20000001860 */
[----:B------:R-:W5:Y:S03]  /*70d0*/  LDSM.16.MT88.4 R12, [R160+0xcc00] ;  /* 0x00cc0000a00c783b */ /* 0x000f660000004200 */
[----:B------:R-:W-:Y:S01]  /*70e0*/  MUFU.EX2 R35, R57 ;  /* 0x0000003900237308 */ /* 0x000fe20000000800 */
[----:B------:R-:W-:-:S07]  /*70f0*/  FADD.FTZ R44, R44, R51 ;  /* 0x000000332c2c7221 */ /* 0x000fce0000010000 */
[----:B------:R-:W3:Y:S08]  /*7100*/  MUFU.EX2 R40, R40 ;  /* 0x0000002800287308 */ /* 0x000ef00000000800 */
[----:B------:R-:W-:Y:S08]  /*7110*/  MUFU.EX2 R38, R49 ;  /* 0x0000003100267308 */ /* 0x000ff00000000800 */
[----:B------:R-:W5:Y:S08]  /*7120*/  MUFU.EX2 R39, R47 ;  /* 0x0000002f00277308 */ /* 0x000f700000000800 */
[----:B------:R-:W-:Y:S08]  /*7130*/  MUFU.EX2 R41, R41 ;  /* 0x0000002900297308 */ /* 0x000ff00000000800 */
[----:B------:R-:W5:Y:S01]  /*7140*/  MUFU.EX2 R34, R43 ;  /* 0x0000002b00227308 */ /* 0x000f620000000800 */
[----:B--2---:R-:W-:Y:S01]  /*7150*/  HMMA.16816.F32 R76, R8, R24, R76 ;  /* 0x00000018084c723c */ /* 0x004fe2000000184c */
[----:B------:R-:W-:-:S07]  /*7160*/  FADD.FTZ R33, R33, R44 ;  /* 0x0000002c21217221 */ /* 0x000fce0000010000 */
[----:B------:R-:W-:Y:S01]  /*7170*/  HMMA.16816.F32 R80, R8, R26, R80 ;  /* 0x0000001a0850723c */ /* 0x000fe20000001850 */
[----:B------:R-:W2:Y:S01]  /*7180*/  LDSM.16.MT88.4 R24, [R160+0xac00] ;  /* 0x00ac0000a018783b */ /* 0x000ea20000004200 */
[----:B------:R-:W-:-:S06]  /*7190*/  FADD.FTZ R30, R30, R33 ;  /* 0x000000211e1e7221 */ /* 0x000fcc0000010000 */
[C---:B----4-:R-:W-:Y:S08]  /*71a0*/  HMMA.16816.F32 R100, R8.reuse, R20, R100 ;  /* 0x000000140864723c */ /* 0x050ff00000001864 */
[----:B------:R-:W-:Y:S01]  /*71b0*/  HMMA.16816.F32 R104, R8, R22, R104 ;  /* 0x000000160868723c */ /* 0x000fe20000001868 */
[----:B------:R-:W4:Y:S01]  /*71c0*/  LDSM.16.MT88.4 R20, [R5+0xcc00] ;  /* 0x00cc00000514783b */ /* 0x000f220000004200 */
[----:B-1----:R-:W-:Y:S01]  /*71d0*/  F2FP.F16.F32.PACK_AB R8, R36, R37 ;  /* 0x000000252408723e */ /* 0x002fe200000000ff */
[----:B------:R-:W-:Y:S01]  /*71e0*/  FADD.FTZ R32, R32, R147 ;  /* 0x0000009320207221 */ /* 0x000fe20000010000 */
[----:B---3--:R-:W-:Y:S01]  /*71f0*/  F2FP.F16.F32.PACK_AB R10, R40, R35 ;  /* 0x00000023280a723e */ /* 0x008fe200000000ff */
[----:B------:R-:W-:Y:S01]  /*7200*/  FADD.FTZ R29, R29, R30 ;  /* 0x0000001e1d1d7221 */ /* 0x000fe20000010000 */
[----:B-----5:R-:W-:-:S02]  /*7210*/  F2FP.F16.F32.PACK_AB R9, R39, R38 ;  /* 0x000000262709723e */ /* 0x020fc400000000ff */
[----:B------:R-:W-:Y:S01]  /*7220*/  F2FP.F16.F32.PACK_AB R11, R34, R41 ;  /* 0x00000029220b723e */ /* 0x000fe200000000ff */
[----:B------:R-:W-:Y:S01]  /*7230*/  FADD.FTZ R30, R31, R32 ;  /* 0x000000201f1e7221 */ /* 0x000fe20000010000 */
[----:B------:R-:W-:-:S03]  /*7240*/  FADD.FTZ R28, R28, R29 ;  /* 0x0000001d1c1c7221 */ /* 0x000fc60000010000 */
[----:B------:R-:W-:Y:S02]  /*7250*/  FADD.FTZ R145, R145, R30 ;  /* 0x0000001e91917221 */ /* 0x000fe40000010000 */
        /* <DEDUP_REMOVED lines=14> */
[----:B------:R3:W5:Y:S01]  /*7340*/  LDSM.16.MT88.4 R12, [R5+0xec00] ;  /* 0x00ec0000050c783b */ /* 0x0007620000004200 */
[----:B------:R-:W-:Y:S01]  /*7350*/  FADD.FTZ R124, R124, R155 ;  /* 0x0000009b7c7c7221 */ /* 0x000fe20000010000 */
[----:B------:R-:W-:-:S05]  /*7360*/  FADD.FTZ R120, R120, R153 ;  /* 0x0000009978787221 */ /* 0x000fca0000010000 */
[----:B--2---:R-:W-:Y:S01]  /*7370*/  HMMA.16816.F32 R112, R8, R24, R112 ;  /* 0x000000180870723c */ /* 0x004fe20000001870 */
[----:B------:R-:W-:-:S07]  /*7380*/  FADD.FTZ R25, R149, R120 ;  /* 0x0000007895197221 */ /* 0x000fce0000010000 */
[----:B----4-:R-:W-:Y:S01]  /*7390*/  HMMA.16816.F32 R84, R8, R20, R84 ;  /* 0x000000140854723c */ /* 0x010fe20000001854 */
        /* <DEDUP_REMOVED lines=9> */
[----:B------:R-:W-:Y:S02]  /*7430*/  FADD.FTZ R126, R126, R139 ;  /* 0x0000008b7e7e7221 */ /* 0x000fe40000010000 */
[----:B------:R-:W-:Y:S02]  /*7440*/  FADD.FTZ R16, R123, R16 ;  /* 0x000000107b107221 */ /* 0x000fe40000010000 */
[----:B------:R-:W-:Y:S02]  /*7450*/  FADD.FTZ R135, R135, R126 ;  /* 0x0000007e87877221 */ /* 0x000fe40000010000 */
[----:B---3--:R-:W-:-:S02]  /*7460*/  FADD.FTZ R5, R53, R16 ;  /* 0x0000001035057221 */ /* 0x008fc40000010000 */
[----:B------:R-:W-:Y:S02]  /*7470*/  FADD.FTZ R60, R60, R135 ;  /* 0x000000873c3c7221 */ /* 0x000fe40000010000 */
[----:B------:R-:W-:Y:S02]  /*7480*/  FADD.FTZ R5, R64, R5 ;  /* 0x0000000540057221 */ /* 0x000fe40000010000 */
[----:B------:R-:W-:Y:S01]  /*7490*/  FADD.FTZ R59, R59, R60 ;  /* 0x0000003c3b3b7221 */ /* 0x000fe20000010000 */
[----:B-----5:R-:W-:Y:S01]  /*74a0*/  HMMA.16816.F32 R100, R8, R12, R100 ;  /* 0x0000000c0864723c */ /* 0x020fe20000001864 */
[----:B------:R-:W-:Y:S02]  /*74b0*/  FADD.FTZ R42, R42, R5 ;  /* 0x000000052a2a7221 */ /* 0x000fe40000010000 */
[----:B------:R-:W-:Y:S02]  /*74c0*/  FADD.FTZ R12, R54, R59 ;  /* 0x0000003b360c7221 */ /* 0x000fe40000010000 */
[----:B------:R-:W-:-:S02]  /*74d0*/  FADD.FTZ R45, R45, R42 ;  /* 0x0000002a2d2d7221 */ /* 0x000fc40000010000 */
[----:B------:R-:W-:Y:S02]  /*74e0*/  FADD.FTZ R12, R55, R12 ;  /* 0x0000000c370c7221 */ /* 0x000fe40000010000 */
[----:B------:R-:W-:Y:S02]  /*74f0*/  FADD.FTZ R38, R38, R45 ;  /* 0x0000002d26267221 */ /* 0x000fe40000010000 */
[----:B------:R-:W-:Y:S02]  /*7500*/  FADD.FTZ R37, R37, R12 ;  /* 0x0000000c25257221 */ /* 0x000fe40000010000 */
[----:B------:R-:W-:Y:S02]  /*7510*/  FADD.FTZ R38, R39, R38 ;  /* 0x0000002627267221 */ /* 0x000fe40000010000 */
[----:B------:R-:W-:Y:S01]  /*7520*/  FADD.FTZ R36, R36, R37 ;  /* 0x0000002524247221 */ /* 0x000fe20000010000 */
[----:B------:R-:W-:Y:S01]  /*7530*/  HMMA.16816.F32 R108, R8, R26, R108 ;  /* 0x0000001a086c723c */ /* 0x000fe2000000186c */
[----:B------:R-:W-:-:S02]  /*7540*/  FADD.FTZ R41, R41, R38 ;  /* 0x0000002629297221 */ /* 0x000fc40000010000 */
[----:B------:R-:W-:Y:S02]  /*7550*/  FADD.FTZ R35, R35, R36 ;  /* 0x0000002423237221 */ /* 0x000fe40000010000 */
[----:B------:R-:W-:-:S03]  /*7560*/  FADD.FTZ R195, R34, R41 ;  /* 0x0000002922c37221 */ /* 0x000fc60000010000 */
[----:B------:R-:W-:Y:S01]  /*7570*/  HMMA.16816.F32 R88, R8, R22, R88 ;  /* 0x000000160858723c */ /* 0x000fe20000001858 */
[----:B------:R-:W-:-:S07]  /*7580*/  FADD.FTZ R191, R40, R35 ;  /* 0x0000002328bf7221 */ /* 0x000fce0000010000 */
[C---:B------:R-:W-:Y:S08]  /*7590*/  HMMA.16816.F32 R96, R8.reuse, R18, R96 ;  /* 0x000000120860723c */ /* 0x040ff00000001860 */
[----:B------:R-:W-:Y:S01]  /*75a0*/  HMMA.16816.F32 R104, R8, R14, R104 ;  /* 0x0000000e0868723c */ /* 0x000fe20000001868 */
[----:B------:R-:W-:-:S04]  /*75b0*/  NOP ;  /* 0x0000000000007918 */ /* 0x000fc80000000000 */
[----:B------:R-:W-:-:S15]  /*75c0*/  @!P6 BRA `(.L_x_3005) ;  /* 0x000000440070e947 */ /* 0x000fde0003800000 */
[----:B------:R-:W-:Y:S01]  /*75d0*/  LOP3.LUT R6, R6, 0x1f0, RZ, 0xc0, !PT ;  /* 0x000001f006067812 */ /* 0x000fe200078ec0ff */
[----:B------:R-:W-:Y:S01]  /*75e0*/  IMAD.MOV.U32 R123, RZ, RZ, R0 ;  /* 0x000000ffff7b7224 */ /* 0x000fe200078e0000 */
[----:B------:R-:W-:Y:S01]  /*75f0*/  ISETP.NE.U32.AND P6, PT, R192, RZ, PT ;  /* 0x000000ffc000720c */ /* 0x000fe20003fc5070 */
[----:B------:R-:W-:Y:S01]  /*7600*/  IMAD.MOV.U32 R121, RZ, RZ, R2 ;  /* 0x000000ffff797224 */ /* 0x000fe200078e0002 */
[----:B------:R-:W-:Y:S01]  /*7610*/  IADD3 R6, PT, PT, R6, R7, R180 ;  /* 0x0000000706067210 */ /* 0x000fe20007ffe0b4 */
[C---:B------:R-:W-:Y:S01]  /*7620*/  VIADD R190, R160.reuse, 0x9000 ;  /* 0x00009000a0be7836 */ /* 0x040fe20000000000 */
[----:B------:R-:W-:Y:S01]  /*7630*/  ISETP.NE.AND.EX P6, PT, R193, RZ, PT, P6 ;  /* 0x000000ffc100720c */ /* 0x000fe20003fc5360 */
[----:B------:R-:W-:Y:S01]  /*7640*/  VIADD R186, R160, 0x9020 ;  /* 0x00009020a0ba7836 */ /* 0x000fe20000000000 */
[----:B------:R-:W-:Y:S02]  /*7650*/  IADD3 R5, PT, PT, -R119, R6, R56 ;  /* 0x0000000677057210 */ /* 0x000fe40007ffe138 */
[----:B------:R-:W-:-:S02]  /*7660*/  IADD3 R189, PT, PT, R4, -0x2, RZ ;  /* 0xfffffffe04bd7810 */ /* 0x000fc40007ffe0ff */
[----:B------:R-:W-:Y:S01]  /*7670*/  IADD3 R187, PT, PT, -R4, 0x1, RZ ;  /* 0x0000000104bb7810 */ /* 0x000fe20007ffe1ff */
[----:B------:R-:W-:-:S04]  /*7680*/  IMAD.IADD R5, R5, 0x1, -R58 ;  /* 0x0000000105057824 */ /* 0x000fc800078e0a3a */
[----:B------:R-:W-:-:S05]  /*7690*/  IMAD R188, R4, -0x80, R5 ;  /* 0xffffff8004bc7824 */ /* 0x000fca00078e0205 */
[----:B------:R-:W-:-:S07]  /*76a0*/  IADD3 R188, PT, PT, R188, 0x108, RZ ;  /* 0x00000108bcbc7810 */ /* 0x000fce0007ffe0ff */
.L_x_3012:
        /* <DEDUP_REMOVED lines=80> */
.L_x_3007:
[----:B------:R-:W-:Y:S05]  /*7bb0*/  BSYNC.RECONVERGENT B0 ;  /* 0x0000000000007941 */ /* 0x000fea0003800200 */
.L_x_3006:
[----:B------:R-:W-:Y:S01]  /*7bc0*/  @!PT LDS RZ, [RZ] ;  /* 0x00000000fffff984 */ /* 0x000fe20000000800 */
[----:B------:R-:W-:Y:S01]  /*7bd0*/  @!PT LDS RZ, [RZ] ;  /* 0x00000000fffff984 */ /* 0x000fe20000000800 */
[----:B------:R-:W-:Y:S01]  /*7be0*/  @!PT LDS RZ, [RZ] ;  /* 0x00000000fffff984 */ /* 0x000fe20000000800 */
[----:B------:R1:W-:Y:S01]  /*7bf0*/  @!P5 LDGSTS.E.BYPASS.LTC128B.128 [R179+0x9000], desc[UR4][R172.64] ;  /* 0x09000000acb3dfae */ /* 0x0003e2000b981a04 */
[----:B------:R-:W-:Y:S01]  /*7c00*/  ISETP.GE.AND P3, PT, R168, R178, PT ;  /* 0x000000b2a800720c */ /* 0x000fe20003f66270 */
[----:B------:R-:W-:Y:S01]  /*7c10*/  IMAD.MOV.U32 R118, RZ, RZ, 0x20 ;  /* 0x00000020ff767424 */ /* 0x000fe200078e00ff */
[----:B------:R-:W-:Y:S01]  /*7c20*/  IADD3 R198, P0, PT, R119, R172, RZ ;  /* 0x000000ac77c67210 */ /* 0x000fe20007f1e0ff */
[----:B------:R-:W-:Y:S01]  /*7c30*/  @P5 STS.128 [R179+0x9000], RZ ;  /* 0x009000ffb3005388 */ /* 0x000fe20000000c00 */
[----:B------:R-:W-:Y:S01]  /*7c40*/  SHF.L.U64.HI R120, R166, 0x6, R167 ;  /* 0x00000006a6787819 */ /* 0x000fe200000102a7 */
[----:B------:R-:W-:Y:S01]  /*7c50*/  VIADD R187, R187, 0x1 ;  /* 0x00000001bbbb7836 */ /* 0x000fe20000000000 */
[C---:B------:R-:W-:Y:S01]  /*7c60*/  IADD3 R196, P1, PT, R119.reuse, R198, RZ ;  /* 0x000000c677c47210 */ /* 0x040fe20007f3e0ff */
[----:B------:R-:W-:Y:S01]  /*7c70*/  @!PT LDS RZ, [RZ] ;  /* 0x00000000fffff984 */ /* 0x000fe20000000800 */
[----:B------:R-:W-:Y:S01]  /*7c80*/  @!PT LDS RZ, [RZ] ;  /* 0x00000000fffff984 */ /* 0x000fe20000000800 */
[----:B------:R-:W-:Y:S01]  /*7c90*/  @!PT LDS RZ, [RZ] ;  /* 0x00000000fffff984 */ /* 0x000fe20000000800 */
[----:B------:R1:W-:Y:S01]  /*7ca0*/  @!P4 LDGSTS.E.BYPASS.LTC128B.128 [R179+0xb000], desc[UR4][R172.64+0x40] ;  /* 0x0b000040acb3cfae */ /* 0x0003e2000b981a04 */
[----:B------:R-:W-:Y:S01]  /*7cb0*/  BSSY.RECONVERGENT B1, `(.L_x_3008) ;  /* 0x000016a000017945 */ /* 0x000fe20003800200 */
[C---:B------:R-:W-:Y:S01]  /*7cc0*/  IMAD.X R199, R120.reuse, 0x1, R173, P0 ;  /* 0x0000000178c77824 */ /* 0x040fe200000e06ad */
[----:B------:R-:W-:Y:S01]  /*7cd0*/  IADD3 R200, P0, PT, R119, R196, RZ ;  /* 0x000000c477c87210 */ /* 0x000fe20007f1e0ff */
[----:B------:R-:W-:Y:S02]  /*7ce0*/  @P4 STS.128 [R179+0xb000], RZ ;  /* 0x00b000ffb3004388 */ /* 0x000fe40000000c00 */
[C---:B------:R-:W-:Y:S01]  /*7cf0*/  IMAD.X R197, R120.reuse, 0x1, R199, P1 ;  /* 0x0000000178c57824 */ /* 0x040fe200008e06c7 */
[----:B------:R-:W-:Y:S01]  /*7d00*/  ISETP.NE.AND P1, PT, R187, RZ, PT ;  /* 0x000000ffbb00720c */ /* 0x000fe20003f25270 */
[----:B------:R-:W-:Y:S01]  /*7d10*/  @!PT LDS RZ, [RZ] ;  /* 0x00000000fffff984 */ /* 0x000fe20000000800 */
[----:B------:R-:W-:Y:S01]  /*7d20*/  @!PT LDS RZ, [RZ] ;  /* 0x00000000fffff984 */ /* 0x000fe20000000800 */
[----:B------:R-:W-:Y:S01]  /*7d30*/  @!PT LDS RZ, [RZ] ;  /* 0x00000000fffff984 */ /* 0x000fe20000000800 */
[----:B------:R1:W-:Y:S02]  /*7d40*/  @!P3 LDGSTS.E.BYPASS.LTC128B.128 [R179+0xd000], desc[UR4][R172.64+0x80] ;  /* 0x0d000080acb3bfae */ /* 0x0003e4000b981a04 */
[----:B------:R-:W-:Y:S01]  /*7d50*/  IMAD.X R201, R120, 0x1, R197, P0 ;  /* 0x0000000178c97824 */ /* 0x000fe200000e06c5 */
[----:B------:R-:W-:Y:S01]  /*7d60*/  LOP3.LUT P0, RZ, R122, 0x4, RZ, 0xc0, !PT ;  /* 0x000000047aff7812 */ /* 0x000fe2000780c0ff */
[----:B------:R-:W-:Y:S03]  /*7d70*/  @P3 STS.128 [R179+0xd000], RZ ;  /* 0x00d000ffb3003388 */ /* 0x000fe60000000c00 */
[----:B------:R-:W-:Y:S01]  /*7d80*/  SEL R118, R118, 0xffffffe0, !P0 ;  /* 0xffffffe076767807 */ /* 0x000fe20004000000 */
[----:B------:R-:W-:Y:S01]  /*7d90*/  @!PT LDS RZ, [RZ] ;  /* 0x00000000fffff984 */ /* 0x000fe20000000800 */
[----:B------:R-:W-:Y:S01]  /*7da0*/  @!PT LDS RZ, [RZ] ;  /* 0x00000000fffff984 */ /* 0x000fe20000000800 */
[----:B------:R-:W-:Y:S01]  /*7db0*/  @!PT LDS RZ, [RZ] ;  /* 0x00000000fffff984 */ /* 0x000fe20000000800 */
[----:B------:R1:W-:Y:S04]  /*7dc0*/  @!P5 LDGSTS.E.BYPASS.LTC128B.128 [R179+0x9800], desc[UR4][R198.64] ;  /* 0x09800000c6b3dfae */ /* 0x0003e8000b981a04 */
[----:B------:R-:W-:Y:S01]  /*7dd0*/  @P5 STS.128 [R179+0x9800], RZ ;  /* 0x009800ffb3005388 */ /* 0x000fe20000000c00 */
[--C-:B------:R-:W-:Y:S02]  /*7de0*/  IMAD.IADD R2, R162, 0x1, R118.reuse ;  /* 0x00000001a2027824 */ /* 0x100fe400078e0276 */
[----:B------:R-:W-:Y:S01]  /*7df0*/  IMAD.IADD R0, R161, 0x1, R118 ;  /* 0x00000001a1007824 */ /* 0x000fe200078e0276 */
        /* <DEDUP_REMOVED lines=215> */
[----:B------:R-:W1:Y:S10]  /*8b70*/  I2F.RP R118, R125 ;  /* 0x0000007d00767306 */ /* 0x000e740000209400 */
        /* <DEDUP_REMOVED lines=23> */
[----:B------:R-:W-:Y:S02]  /*8cf0*/  ISETP.GE.U32.AND P2, PT, R118, R125, PT ;  /* 0x0000007d7600720c */ /* 0x000fe40003f46070 */
[----:B------:R-:W-:Y:S09]  /*8d00*/  LOP3.LUT R125, RZ, R127, RZ, 0x33, !PT ;  /* 0x0000007fff7d7212 */ /* 0x000ff200078e33ff */
        /* <DEDUP_REMOVED lines=30> */
.L_x_3011:
[----:B------:R-:W-:Y:S05]  /*8ef0*/  BSYNC.RECONVERGENT B0 ;  /* 0x0000000000007941 */ /* 0x000fea0003800200 */
.L_x_3010:
        /* <DEDUP_REMOVED lines=69> */
.L_x_3009:
[----:B------:R-:W-:Y:S05]  /*9350*/  BSYNC.RECONVERGENT B1 ;  /* 0x0000000000017941 */ /* 0x000fea0003800200 */
.L_x_3008:
[----:B-1----:R-:W2:Y:S01]  /*9360*/  LD.E R119, desc[UR4][R116.64+0xdc] ;  /* 0x0000dc0474777980 */ /* 0x002ea2000c101900 */
[C---:B------:R-:W-:Y:S02]  /*9370*/  IADD3 R0, PT, PT, R188.reuse, -0x1, RZ ;  /* 0xffffffffbc007810 */ /* 0x040fe40007ffe0ff */
[----:B------:R-:W-:Y:S02]  /*9380*/  IABS R2, R188 ;  /* 0x000000bc00027213 */ /* 0x000fe40000000000 */
[----:B------:R-:W-:Y:S02]  /*9390*/  IABS R0, R0 ;  /* 0x0000000000007213 */ /* 0x000fe40000000000 */
[----:B------:R-:W-:Y:S02]  /*93a0*/  I2FP.F32.S32 R2, R2 ;  /* 0x0000000200027245 */ /* 0x000fe40000201400 */
[----:B------:R-:W-:Y:S02]  /*93b0*/  I2FP.F32.S32 R0, R0 ;  /* 0x0000000000007245 */ /* 0x000fe40000201400 */
[C---:B------:R-:W-:Y:S01]  /*93c0*/  IADD3 R118, PT, PT, R188.reuse, -0x19, RZ ;  /* 0xffffffe7bc767810 */ /* 0x040fe20007ffe0ff */
[C---:B------:R-:W-:Y:S01]  /*93d0*/  FFMA.FTZ R6, -R3.reuse, R2, R6 ;  /* 0x0000000203067223 */ /* 0x040fe20000010106 */
[C---:B------:R-:W-:Y:S01]  /*93e0*/  IADD3 R2, PT, PT, R188.reuse, -0x11, RZ ;  /* 0xffffffefbc027810 */ /* 0x040fe20007ffe0ff */
[C---:B------:R-:W-:Y:S01]  /*93f0*/  FFMA.FTZ R7, -R3.reuse, R0, R7 ;  /* 0x0000000003077223 */ /* 0x040fe20000010107 */
[C---:B------:R-:W-:Y:S02]  /*9400*/  IADD3 R0, PT, PT, R188.reuse, -0x10, RZ ;  /* 0xfffffff0bc007810 */ /* 0x040fe40007ffe0ff */
[----:B------:R-:W-:Y:S02]  /*9410*/  IABS R118, R118 ;  /* 0x0000007600767213 */ /* 0x000fe40000000000 */
[----:B------:R-:W-:Y:S02]  /*9420*/  IABS R0, R0 ;  /* 0x0000000000007213 */ /* 0x000fe40000000000 */
[----:B------:R-:W-:Y:S02]  /*9430*/  IABS R2, R2 ;  /* 0x0000000200027213 */ /* 0x000fe40000000000 */
[----:B------:R-:W-:Y:S02]  /*9440*/  I2FP.F32.S32 R0, R0 ;  /* 0x0000000000007245 */ /* 0x000fe40000201400 */
[----:B------:R-:W-:Y:S02]  /*9450*/  I2FP.F32.S32 R2, R2 ;  /* 0x0000000200027245 */ /* 0x000fe40000201400 */
[C---:B------:R-:W-:Y:S01]  /*9460*/  IADD3 R125, PT, PT, R188.reuse, -0x8, RZ ;  /* 0xfffffff8bc7d7810 */ /* 0x040fe20007ffe0ff */
[CC--:B------:R-:W-:Y:S01]  /*9470*/  FFMA.FTZ R8, -R3.reuse, R0.reuse, R8 ;  /* 0x0000000003087223 */ /* 0x0c0fe20000010108 */
[C---:B------:R-:W-:Y:S01]  /*9480*/  FFMA.FTZ R14, -R3.reuse, R0, R14 ;  /* 0x00000000030e7223 */ /* 0x040fe2000001010e */
[----:B------:R-:W-:Y:S01]  /*9490*/  I2FP.F32.S32 R0, R118 ;  /* 0x0000007600007245 */ /* 0x000fe20000201400 */
[CC--:B------:R-:W-:Y:S01]  /*94a0*/  FFMA.FTZ R9, -R3.reuse, R2.reuse, R9 ;  /* 0x0000000203097223 */ /* 0x0c0fe20000010109 */
[C---:B------:R-:W-:Y:S01]  /*94b0*/  FFMA.FTZ R15, -R3.reuse, R2, R15 ;  /* 0x00000002030f7223 */ /* 0x040fe2000001010f */
[C---:B------:R-:W-:Y:S02]  /*94c0*/  IADD3 R2, PT, PT, R188.reuse, -0x21, RZ ;  /* 0xffffffdfbc027810 */ /* 0x040fe40007ffe0ff */
[CC--:B------:R-:W-:Y:S01]  /*94d0*/  FFMA.FTZ R19, -R3.reuse, R0.reuse, R19 ;  /* 0x0000000003137223 */ /* 0x0c0fe20000010113 */
[C---:B------:R-:W-:Y:S01]  /*94e0*/  FFMA.FTZ R13, -R3.reuse, R0, R13 ;  /* 0x00000000030d7223 */ /* 0x040fe2000001010d */
[C---:B------:R-:W-:Y:S02]  /*94f0*/  IADD3 R0, PT, PT, R188.reuse, -0x29, RZ ;  /* 0xffffffd7bc007810 */ /* 0x040fe40007ffe0ff */
[----:B------:R-:W-:Y:S02]  /*9500*/  IABS R2, R2 ;  /* 0x0000000200027213 */ /* 0x000fe40000000000 */
[----:B------:R-:W-:Y:S02]  /*9510*/  IABS R0, R0 ;  /* 0x0000000000007213 */ /* 0x000fe40000000000 */
[C---:B------:R-:W-:Y:S02]  /*9520*/  IADD3 R118, PT, PT, R188.reuse, -0x20, RZ ;  /* 0xffffffe0bc767810 */ /* 0x040fe40007ffe0ff */
[----:B------:R-:W-:Y:S02]  /*9530*/  I2FP.F32.S32 R0, R0 ;  /* 0x0000000000007245 */ /* 0x000fe40000201400 */
[----:B------:R-:W-:Y:S02]  /*9540*/  I2FP.F32.S32 R2, R2 ;  /* 0x0000000200027245 */ /* 0x000fe40000201400 */
[----:B------:R-:W-:Y:S01]  /*9550*/  IABS R118, R118 ;  /* 0x0000007600767213 */ /* 0x000fe20000000000 */
[CC--:B------:R-:W-:Y:S01]  /*9560*/  FFMA.FTZ R27, -R3.reuse, R0.reuse, R27 ;  /* 0x00000000031b7223 */ /* 0x0c0fe2000001011b */
[----:B------:R-:W-:Y:S01]  /*9570*/  IABS R125, R125 ;  /* 0x0000007d007d7213 */ /* 0x000fe20000000000 */
[C---:B------:R-:W-:Y:S01]  /*9580*/  FFMA.FTZ R21, -R3.reuse, R0, R21 ;  /* 0x0000000003157223 */ /* 0x040fe20000010115 */
[----:B------:R-:W-:Y:S01]  /*9590*/  I2FP.F32.S32 R118, R118 ;  /* 0x0000007600767245 */ /* 0x000fe20000201400 */
[CC--:B------:R-:W-:Y:S01]  /*95a0*/  FFMA.FTZ R23, -R3.reuse, R2.reuse, R23 ;  /* 0x0000000203177223 */ /* 0x0c0fe20000010117 */
[C---:B------:R-:W-:Y:S01]  /*95b0*/  IADD3 R0, PT, PT, R188.reuse, -0x38, RZ ;  /* 0xffffffc8bc007810 */ /* 0x040fe20007ffe0ff */
[C---:B------:R-:W-:Y:S01]  /*95c0*/  FFMA.FTZ R17, -R3.reuse, R2, R17 ;  /* 0x0000000203117223 */ /* 0x040fe20000010111 */
[----:B------:R-:W-:Y:S01]  /*95d0*/  I2FP.F32.S32 R125, R125 ;  /* 0x0000007d007d7245 */ /* 0x000fe20000201400 */
[CC--:B------:R-:W-:Y:S01]  /*95e0*/  FFMA.FTZ R22, -R3.reuse, R118.reuse, R22 ;  /* 0x0000007603167223 */ /* 0x0c0fe20000010116 */
[C---:B------:R-:W-:Y:S01]  /*95f0*/  IADD3 R2, PT, PT, R188.reuse, -0x39, RZ ;  /* 0xffffffc7bc027810 */ /* 0x040fe20007ffe0ff */
[C---:B------:R-:W-:Y:S01]  /*9600*/  FFMA.FTZ R16, -R3.reuse, R118, R16 ;  /* 0x0000007603107223 */ /* 0x040fe20000010110 */
[----:B------:R-:W-:Y:S01]  /*9610*/  IABS R0, R0 ;  /* 0x0000000000007213 */ /* 0x000fe20000000000 */
[CC--:B------:R-:W-:Y:S01]  /*9620*/  FFMA.FTZ R10, -R3.reuse, R125.reuse, R10 ;  /* 0x0000007d030a7223 */ /* 0x0c0fe2000001010a */
[C---:B------:R-:W-:Y:S01]  /*9630*/  FFMA.FTZ R4, -R3.reuse, R125, R4 ;  /* 0x0000007d03047223 */ /* 0x040fe20000010104 */
[----:B------:R-:W-:Y:S02]  /*9640*/  IABS R2, R2 ;  /* 0x0000000200027213 */ /* 0x000fe40000000000 */
[C---:B------:R-:W-:Y:S02]  /*9650*/  IADD3 R118, PT, PT, R188.reuse, -0x41, RZ ;  /* 0xffffffbfbc767810 */ /* 0x040fe40007ffe0ff */
        /* <DEDUP_REMOVED lines=9> */
[C---:B------:R-:W-:Y:S01]  /*96f0*/  FFMA.FTZ R29, -R3.reuse, R2, R29 ;  /* 0x00000002031d7223 */ /* 0x040fe2000001011d */
[----:B------:R-:W-:Y:S02]  /*9700*/  I2FP.F32.S32 R125, R125 ;  /* 0x0000007d007d7245 */ /* 0x000fe40000201400 */
[C---:B------:R-:W-:Y:S01]  /*9710*/  IADD3 R2, PT, PT, R188.reuse, -0x49, RZ ;  /* 0xffffffb7bc027810 */ /* 0x040fe20007ffe0ff */
[CC--:B------:R-:W-:Y:S01]  /*9720*/  FFMA.FTZ R39, -R3.reuse, R0.reuse, R39 ;  /* 0x0000000003277223 */ /* 0x0c0fe20000010127 */
[C---:B------:R-:W-:Y:S01]  /*9730*/  FFMA.FTZ R33, -R3.reuse, R0, R33 ;  /* 0x0000000003217223 */ /* 0x040fe20000010121 */
[CC--:B------:R-:W-:Y:S01]  /*9740*/  FFMA.FTZ R18, -R3.reuse, R125.reuse, R18 ;  /* 0x0000007d03127223 */ /* 0x0c0fe20000010112 */
[C---:B------:R-:W-:Y:S01]  /*9750*/  FFMA.FTZ R12, -R3.reuse, R125, R12 ;  /* 0x0000007d030c7223 */ /* 0x040fe2000001010c */
[----:B------:R-:W-:Y:S02]  /*9760*/  IABS R2, R2 ;  /* 0x0000000200027213 */ /* 0x000fe40000000000 */
[C---:B------:R-:W-:Y:S02]  /*9770*/  IADD3 R0, PT, PT, R188.reuse, -0x51, RZ ;  /* 0xffffffafbc007810 */ /* 0x040fe40007ffe0ff */
[C---:B------:R-:W-:Y:S02]  /*9780*/  IADD3 R125, PT, PT, R188.reuse, -0x30, RZ ;  /* 0xffffffd0bc7d7810 */ /* 0x040fe40007ffe0ff */
[----:B------:R-:W-:Y:S02]  /*9790*/  I2FP.F32.S32 R2, R2 ;  /* 0x0000000200027245 */ /* 0x000fe40000201400 */
[----:B------:R-:W-:Y:S02]  /*97a0*/  IABS R0, R0 ;  /* 0x0000000000007213 */ /* 0x000fe40000000000 */
[----:B------:R-:W-:Y:S01]  /*97b0*/  IABS R125, R125 ;  /* 0x0000007d007d7213 */ /* 0x000fe20000000000 */
[CC--:B------:R-:W-:Y:S01]  /*97c0*/  FFMA.FTZ R37, -R3.reuse, R2.reuse, R37 ;  /* 0x0000000203257223 */ /* 0x0c0fe20000010125 */
[C---:B------:R-:W-:Y:S01]  /*97d0*/  IADD3 R118, PT, PT, R188.reuse, -0x48, RZ ;  /* 0xffffffb8bc767810 */ /* 0x040fe20007ffe0ff */
[C---:B------:R-:W-:Y:S01]  /*97e0*/  FFMA.FTZ R43, -R3.reuse, R2, R43 ;  /* 0x00000002032b7223 */ /* 0x040fe2000001012b */
[----:B------:R-:W-:Y:S02]  /*97f0*/  I2FP.F32.S32 R0, R0 ;  /* 0x0000000000007245 */ /* 0x000fe40000201400 */
[----:B------:R-:W-:Y:S02]  /*9800*/  I2FP.F32.S32 R125, R125 ;  /* 0x0000007d007d7245 */ /* 0x000fe40000201400 */
[----:B------:R-:W-:Y:S01]  /*9810*/  IABS R118, R118 ;  /* 0x0000007600767213 */ /* 0x000fe20000000000 */
[CC--:B------:R-:W-:Y:S01]  /*9820*/  FFMA.FTZ R41, -R3.reuse, R0.reuse, R41 ;  /* 0x0000000003297223 */ /* 0x0c0fe20000010129 */
[C---:B------:R-:W-:Y:S01]  /*9830*/  IADD3 R120, PT, PT, R188.reuse, -0x9, RZ ;  /* 0xfffffff7bc787810 */ /* 0x040fe20007ffe0ff */
[C---:B------:R-:W-:Y:S01]  /*9840*/  FFMA.FTZ R47, -R3.reuse, R0, R47 ;  /* 0x00000000032f7223 */ /* 0x040fe2000001012f */
[C---:B------:R-:W-:Y:S01]  /*9850*/  IADD3 R2, PT, PT, R188.reuse, -0x61, RZ ;  /* 0xffffff9fbc027810 */ /* 0x040fe20007ffe0ff */
[CC--:B------:R-:W-:Y:S01]  /*9860*/  FFMA.FTZ R30, -R3.reuse, R125.reuse, R30 ;  /* 0x0000007d031e7223 */ /* 0x0c0fe2000001011e */
[C---:B------:R-:W-:Y:S01]  /*9870*/  FFMA.FTZ R24, -R3.reuse, R125, R24 ;  /* 0x0000007d03187223 */ /* 0x040fe20000010118 */
[----:B------:R-:W-:Y:S02]  /*9880*/  I2FP.F32.S32 R118, R118 ;  /* 0x0000007600767245 */ /* 0x000fe40000201400 */
[----:B------:R-:W-:Y:S02]  /*9890*/  IABS R120, R120 ;  /* 0x0000007800787213 */ /* 0x000fe40000000000 */
[----:B------:R-:W-:Y:S01]  /*98a0*/  IABS R2, R2 ;  /* 0x0000000200027213 */ /* 0x000fe20000000000 */
[CC--:B------:R-:W-:Y:S01]  /*98b0*/  FFMA.FTZ R36, -R3.reuse, R118.reuse, R36 ;  /* 0x0000007603247223 */ /* 0x0c0fe20000010124 */
[C---:B------:R-:W-:Y:S01]  /*98c0*/  IADD3 R0, PT, PT, R188.reuse, -0x60, RZ ;  /* 0xffffffa0bc007810 */ /* 0x040fe20007ffe0ff */
[C---:B------:R-:W-:Y:S01]  /*98d0*/  FFMA.FTZ R42, -R3.reuse, R118, R42 ;  /* 0x00000076032a7223 */ /* 0x040fe2000001012a */
[C---:B------:R-:W-:Y:S02]  /*98e0*/  IADD3 R125, PT, PT, R188.reuse, -0x40, RZ ;  /* 0xffffffc0bc7d7810 */ /* 0x040fe40007ffe0ff */
[----:B------:R-:W-:Y:S02]  /*98f0*/  I2FP.F32.S32 R120, R120 ;  /* 0x0000007800787245 */ /* 0x000fe40000201400 */
[----:B------:R-:W-:Y:S02]  /*9900*/  I2FP.F32.S32 R2, R2 ;  /* 0x0000000200027245 */ /* 0x000fe40000201400 */
[----:B------:R-:W-:Y:S01]  /*9910*/  IABS R0, R0 ;  /* 0x0000000000007213 */ /* 0x000fe20000000000 */
[C---:B------:R-:W-:Y:S01]  /*9920*/  FFMA.FTZ R11, -R3.reuse, R120, R11 ;  /* 0x00000078030b7223 */ /* 0x040fe2000001010b */
[----:B------:R-:W-:Y:S01]  /*9930*/  IABS R125, R125 ;  /* 0x0000007d007d7213 */ /* 0x000fe20000000000 */
[CC--:B------:R-:W-:Y:S01]  /*9940*/  FFMA.FTZ R55, -R3.reuse, R2.reuse, R55 ;  /* 0x0000000203377223 */ /* 0x0c0fe20000010137 */
[C---:B------:R-:W-:Y:S01]  /*9950*/  IADD3 R118, PT, PT, R188.reuse, -0x69, RZ ;  /* 0xffffff97bc767810 */ /* 0x040fe20007ffe0ff */
[C---:B------:R-:W-:Y:S01]  /*9960*/  FFMA.FTZ R49, -R3.reuse, R2, R49 ;  /* 0x0000000203317223 */ /* 0x040fe20000010131 */
[----:B------:R-:W-:Y:S01]  /*9970*/  I2FP.F32.S32 R0, R0 ;  /* 0x0000000000007245 */ /* 0x000fe20000201400 */
[----:B------:R-:W-:Y:S01]  /*9980*/  FFMA.FTZ R5, -R3, R120, R5 ;  /* 0x0000007803057223 */ /* 0x000fe20000010105 */
[----:B------:R-:W-:Y:S02]  /*9990*/  I2FP.F32.S32 R125, R125 ;  /* 0x0000007d007d7245 */ /* 0x000fe40000201400 */
[----:B------:R-:W-:Y:S01]  /*99a0*/  FMNMX3.FTZ R2, R123, R6, R7, !PT ;  /* 0x000000067b027276 */ /* 0x000fe20007810007 */
[C---:B------:R-:W-:Y:S01]  /*99b0*/  FFMA.FTZ R48, -R3.reuse, R0, R48 ;  /* 0x0000000003307223 */ /* 0x040fe20000010130 */
[----:B------:R-:W-:Y:S01]  /*99c0*/  IABS R118, R118 ;  /* 0x0000007600767213 */ /* 0x000fe20000000000 */
[C---:B------:R-:W-:Y:S01]  /*99d0*/  FFMA.FTZ R54, -R3.reuse, R0, R54 ;  /* 0x0000000003367223 */ /* 0x040fe20000010136 */
[----:B------:R-:W-:Y:S01]  /*99e0*/  IADD3 R127, PT, PT, R188, -0x28, RZ ;  /* 0xffffffd8bc7f7810 */ /* 0x000fe20007ffe0ff */
[CC--:B------:R-:W-:Y:S01]  /*99f0*/  FFMA.FTZ R38, -R3.reuse, R125.reuse, R38 ;  /* 0x0000007d03267223 */ /* 0x0c0fe20000010126 */
[----:B------:R-:W-:Y:S01]  /*9a00*/  FFMA.FTZ R32, -R3, R125, R32 ;  /* 0x0000007d03207223 */ /* 0x000fe20000010120 */
[----:B------:R-:W-:Y:S02]  /*9a10*/  FMNMX3.FTZ R2, R2, R10, R11, !PT ;  /* 0x0000000a02027276 */ /* 0x000fe4000781000b */
[----:B------:R-:W-:Y:S02]  /*9a20*/  I2FP.F32.S32 R0, R118 ;  /* 0x0000007600007245 */ /* 0x000fe40000201400 */
[----:B------:R-:W-:Y:S02]  /*9a30*/  FMNMX3.FTZ R118, R121, R4, R5, !PT ;  /* 0x0000000479767276 */ /* 0x000fe40007810005 */
[C---:B------:R-:W-:Y:S01]  /*9a40*/  IADD3 R120, PT, PT, R188.reuse, -0x31, RZ ;  /* 0xffffffcfbc787810 */ /* 0x040fe20007ffe0ff */
[CC--:B------:R-:W-:Y:S01]  /*9a50*/  FFMA.FTZ R59, -R3.reuse, R0.reuse, R59 ;  /* 0x00000000033b7223 */ /* 0x0c0fe2000001013b */
[----:B------:R-:W-:Y:S01]  /*9a60*/  IADD3 R125, PT, PT, R188, -0x58, RZ ;  /* 0xffffffa8bc7d7810 */ /* 0x000fe20007ffe0ff */
[C---:B------:R-:W-:Y:S01]  /*9a70*/  FFMA.FTZ R53, -R3.reuse, R0, R53 ;  /* 0x0000000003357223 */ /* 0x040fe20000010135 */
[----:B------:R-:W-:Y:S02]  /*9a80*/  IABS R127, R127 ;  /* 0x0000007f007f7213 */ /* 0x000fe40000000000 */
[----:B------:R-:W-:Y:S02]  /*9a90*/  FMNMX3.FTZ R2, R2, R14, R15, !PT ;  /* 0x0000000e02027276 */ /* 0x000fe4000781000f */
[----:B------:R-:W-:Y:S02]  /*9aa0*/  FMNMX3.FTZ R118, R118, R8, R9, !PT ;  /* 0x0000000876767276 */ /* 0x000fe40007810009 */
[----:B------:R-:W-:Y:S02]  /*9ab0*/  IABS R120, R120 ;  /* 0x0000007800787213 */ /* 0x000fe40000000000 */
[----:B------:R-:W-:Y:S02]  /*9ac0*/  IABS R125, R125 ;  /* 0x0000007d007d7213 */ /* 0x000fe40000000000 */
[----:B------:R-:W-:Y:S02]  /*9ad0*/  I2FP.F32.S32 R127, R127 ;  /* 0x0000007f007f7245 */ /* 0x000fe40000201400 */
[----:B------:R-:W-:Y:S02]  /*9ae0*/  FMNMX3.FTZ R2, R2, R18, R19, !PT ;  /* 0x0000001202027276 */ /* 0x000fe40007810013 */
[----:B------:R-:W-:Y:S01]  /*9af0*/  I2FP.F32.S32 R120, R120 ;  /* 0x0000007800787245 */ /* 0x000fe20000201400 */
[CC--:B------:R-:W-:Y:S01]  /*9b00*/  FFMA.FTZ R26, -R3.reuse, R127.reuse, R26 ;  /* 0x0000007f031a7223 */ /* 0x0c0fe2000001011a */
[----:B------:R-:W-:Y:S01]  /*9b10*/  FMNMX3.FTZ R118, R118, R12, R13, !PT ;  /* 0x0000000c76767276 */ /* 0x000fe2000781000d */
[C---:B------:R-:W-:Y:S01]  /*9b20*/  FFMA.FTZ R20, -R3.reuse, R127, R20 ;  /* 0x0000007f03147223 */ /* 0x040fe20000010114 */
[----:B------:R-:W-:Y:S01]  /*9b30*/  I2FP.F32.S32 R125, R125 ;  /* 0x0000007d007d7245 */ /* 0x000fe20000201400 */
[CC--:B------:R-:W-:Y:S01]  /*9b40*/  FFMA.FTZ R31, -R3.reuse, R120.reuse, R31 ;  /* 0x00000078031f7223 */ /* 0x0c0fe2000001011f */
[----:B------:R-:W-:Y:S01]  /*9b50*/  IADD3 R0, PT, PT, R188, -0x71, RZ ;  /* 0xffffff8fbc007810 */ /* 0x000fe20007ffe0ff */
[C---:B------:R-:W-:Y:S01]  /*9b60*/  FFMA.FTZ R25, -R3.reuse, R120, R25 ;  /* 0x0000007803197223 */ /* 0x040fe20000010119 */
[----:B------:R-:W-:Y:S01]  /*9b70*/  FMNMX3.FTZ R2, R2, R22, R23, !PT ;  /* 0x0000001602027276 */ /* 0x000fe20007810017 */
[CC--:B------:R-:W-:Y:S01]  /*9b80*/  FFMA.FTZ R44, -R3.reuse, R125.reuse, R44 ;  /* 0x0000007d032c7223 */ /* 0x0c0fe2000001012c */
[----:B------:R-:W-:Y:S01]  /*9b90*/  FMNMX3.FTZ R118, R118, R16, R17, !PT ;  /* 0x0000001076767276 */ /* 0x000fe20007810011 */
[C---:B------:R-:W-:Y:S01]  /*9ba0*/  FFMA.FTZ R50, -R3.reuse, R125, R50 ;  /* 0x0000007d03327223 */ /* 0x040fe20000010132 */
[----:B------:R-:W-:Y:S02]  /*9bb0*/  IABS R0, R0 ;  /* 0x0000000000007213 */ /* 0x000fe40000000000 */
[C---:B------:R-:W-:Y:S02]  /*9bc0*/  IADD3 R120, PT, PT, R188.reuse, -0x59, RZ ;  /* 0xffffffa7bc787810 */ /* 0x040fe40007ffe0ff */
[----:B------:R-:W-:Y:S02]  /*9bd0*/  IADD3 R125, PT, PT, R188, -0x68, RZ ;  /* 0xffffff98bc7d7810 */ /* 0x000fe40007ffe0ff */
[----:B------:R-:W-:Y:S02]  /*9be0*/  FMNMX3.FTZ R2, R2, R26, R27, !PT ;  /* 0x0000001a02027276 */ /* 0x000fe4000781001b */
[----:B------:R-:W-:Y:S02]  /*9bf0*/  FMNMX3.FTZ R118, R118, R20, R21, !PT ;  /* 0x0000001476767276 */ /* 0x000fe40007810015 */
[----:B------:R-:W-:Y:S02]  /*9c00*/  I2FP.F32.S32 R0, R0 ;  /* 0x0000000000007245 */ /* 0x000fe40000201400 */
[----:B------:R-:W-:Y:S02]  /*9c10*/  IADD3 R127, PT, PT, R188, -0x50, RZ ;  /* 0xffffffb0bc7f7810 */ /* 0x000fe40007ffe0ff */
[----:B------:R-:W-:Y:S01]  /*9c20*/  IABS R120, R120 ;  /* 0x0000007800787213 */ /* 0x000fe20000000000 */
[CC--:B------:R-:W-:Y:S01]  /*9c30*/  FFMA.FTZ R63, -R3.reuse, R0.reuse, R63 ;  /* 0x00000000033f7223 */ /* 0x0c0fe2000001013f */
[----:B------:R-:W-:Y:S01]  /*9c40*/  IABS R125, R125 ;  /* 0x0000007d007d7213 */ /* 0x000fe20000000000 */
[C---:B------:R-:W-:Y:S01]  /*9c50*/  FFMA.FTZ R57, -R3.reuse, R0, R57 ;  /* 0x0000000003397223 */ /* 0x040fe20000010139 */
[----:B------:R-:W-:Y:S02]  /*9c60*/  FMNMX3.FTZ R2, R2, R30, R31, !PT ;  /* 0x0000001e02027276 */ /* 0x000fe4000781001f */
[----:B------:R-:W-:Y:S02]  /*9c70*/  FMNMX3.FTZ R118, R118, R24, R25, !PT ;  /* 0x0000001876767276 */ /* 0x000fe40007810019 */
[----:B------:R-:W-:Y:S02]  /*9c80*/  IABS R127, R127 ;  /* 0x0000007f007f7213 */ /* 0x000fe40000000000 */
[----:B------:R-:W-:Y:S02]  /*9c90*/  I2FP.F32.S32 R120, R120 ;  /* 0x0000007800787245 */ /* 0x000fe40000201400 */
[----:B------:R-:W-:Y:S02]  /*9ca0*/  I2FP.F32.S32 R125, R125 ;  /* 0x0000007d007d7245 */ /* 0x000fe40000201400 */
[----:B------:R-:W-:Y:S01]  /*9cb0*/  FMNMX3.FTZ R0, R2, R34, R35, !PT ;  /* 0x0000002202007276 */ /* 0x000fe20007810023 */
[C---:B------:R-:W-:Y:S01]  /*9cc0*/  FFMA.FTZ R45, -R3.reuse, R120, R45 ;  /* 0x00000078032d7223 */ /* 0x040fe2000001012d */
[----:B------:R-:W-:Y:S01]  /*9cd0*/  FMNMX3.FTZ R118, R118, R28, R29, !PT ;  /* 0x0000001c76767276 */ /* 0x000fe2000781001d */
[C---:B------:R-:W-:Y:S01]  /*9ce0*/  FFMA.FTZ R58, -R3.reuse, R125, R58 ;  /* 0x0000007d033a7223 */ /* 0x040fe2000001013a */
[----:B------:R-:W-:Y:S01]  /*9cf0*/  I2FP.F32.S32 R127, R127 ;  /* 0x0000007f007f7245 */ /* 0x000fe20000201400 */
[C---:B------:R-:W-:Y:S01]  /*9d00*/  FFMA.FTZ R52, -R3.reuse, R125, R52 ;  /* 0x0000007d03347223 */ /* 0x040fe20000010134 */
[----:B------:R-:W-:Y:S01]  /*9d10*/  FMNMX3.FTZ R0, R0, R38, R39, !PT ;  /* 0x0000002600007276 */ /* 0x000fe20007810027 */
[C---:B------:R-:W-:Y:S01]  /*9d20*/  FFMA.FTZ R51, -R3.reuse, R120, R51 ;  /* 0x0000007803337223 */ /* 0x040fe20000010133 */
[----:B------:R-:W-:Y:S01]  /*9d30*/  FMNMX3.FTZ R118, R118, R32, R33, !PT ;  /* 0x0000002076767276 */ /* 0x000fe20007810021 */
[CC--:B------:R-:W-:Y:S01]  /*9d40*/  FFMA.FTZ R46, -R3.reuse, R127.reuse, R46 ;  /* 0x0000007f032e7223 */ /* 0x0c0fe2000001012e */
[C---:B------:R-:W-:Y:S01]  /*9d50*/  IADD3 R125, PT, PT, R188.reuse, -0x78, RZ ;  /* 0xffffff88bc7d7810 */ /* 0x040fe20007ffe0ff */
[C---:B------:R-:W-:Y:S01]  /*9d60*/  FFMA.FTZ R40, -R3.reuse, R127, R40 ;  /* 0x0000007f03287223 */ /* 0x040fe20000010128 */
[----:B------:R-:W-:Y:S02]  /*9d70*/  IADD3 R120, PT, PT, R188, -0x70, RZ ;  /* 0xffffff90bc787810 */ /* 0x000fe40007ffe0ff */
[----:B------:R-:W-:Y:S02]  /*9d80*/  FMNMX3.FTZ R0, R0, R42, R43, !PT ;  /* 0x0000002a00007276 */ /* 0x000fe4000781002b */
[----:B------:R-:W-:Y:S02]  /*9d90*/  FMNMX3.FTZ R118, R118, R36, R37, !PT ;  /* 0x0000002476767276 */ /* 0x000fe40007810025 */
[----:B------:R-:W-:Y:S02]  /*9da0*/  IABS R125, R125 ;  /* 0x0000007d007d7213 */ /* 0x000fe40000000000 */
[----:B------:R-:W-:Y:S02]  /*9db0*/  IABS R120, R120 ;  /* 0x0000007800787213 */ /* 0x000fe40000000000 */
[----:B------:R-:W-:Y:S02]  /*9dc0*/  FMNMX3.FTZ R0, R0, R46, R47, !PT ;  /* 0x0000002e00007276 */ /* 0x000fe4000781002f */
[----:B------:R-:W-:Y:S02]  /*9dd0*/  I2FP.F32.S32 R125, R125 ;  /* 0x0000007d007d7245 */ /* 0x000fe40000201400 */
[----:B------:R-:W-:Y:S02]  /*9de0*/  I2FP.F32.S32 R120, R120 ;  /* 0x0000007800787245 */ /* 0x000fe40000201400 */
[----:B------:R-:W-:Y:S01]  /*9df0*/  FMNMX3.FTZ R118, R118, R40, R41, !PT ;  /* 0x0000002876767276 */ /* 0x000fe20007810029 */
[CC--:B------:R-:W-:Y:S01]  /*9e00*/  FFMA.FTZ R66, -R3.reuse, R125.reuse, R66 ;  /* 0x0000007d03427223 */ /* 0x0c0fe20000010142 */
[----:B------:R-:W-:Y:S01]  /*9e10*/  IADD3 R2, PT, PT, R188, -0x79, RZ ;  /* 0xffffff87bc027810 */ /* 0x000fe20007ffe0ff */
[C---:B------:R-:W-:Y:S01]  /*9e20*/  FFMA.FTZ R62, -R3.reuse, R120, R62 ;  /* 0x00000078033e7223 */ /* 0x040fe2000001013e */
[----:B------:R-:W-:Y:S01]  /*9e30*/  FMNMX3.FTZ R0, R0, R50, R51, !PT ;  /* 0x0000003200007276 */ /* 0x000fe20007810033 */
[C---:B------:R-:W-:Y:S01]  /*9e40*/  FFMA.FTZ R56, -R3.reuse, R120, R56 ;  /* 0x0000007803387223 */ /* 0x040fe20000010138 */
        /* <DEDUP_REMOVED lines=8> */
[----:B------:R-:W-:Y:S02]  /*9ed0*/  IABS R125, R125 ;  /* 0x0000007d007d7213 */ /* 0x000fe40000000000 */
[----:B------:R-:W-:Y:S01]  /*9ee0*/  IABS R120, R120 ;  /* 0x0000007800787213 */ /* 0x000fe20000000000 */
[C---:B------:R-:W-:Y:S01]  /*9ef0*/  FFMA.FTZ R67, -R3.reuse, R2, R67 ;  /* 0x0000000203437223 */ /* 0x040fe20000010143 */
[----:B------:R-:W-:Y:S01]  /*9f00*/  FMNMX3.FTZ R0, R0, R58, R59, !PT ;  /* 0x0000003a00007276 */ /* 0x000fe2000781003b */
[C---:B------:R-:W-:Y:S01]  /*9f10*/  FFMA.FTZ R61, -R3.reuse, R2, R61 ;  /* 0x00000002033d7223 */ /* 0x040fe2000001013d */
[----:B------:R-:W-:Y:S02]  /*9f20*/  FMNMX3.FTZ R118, R118, R52, R53, !PT ;  /* 0x0000003476767276 */ /* 0x000fe40007810035 */
[----:B------:R-:W-:Y:S02]  /*9f30*/  I2FP.F32.S32 R125, R125 ;  /* 0x0000007d007d7245 */ /* 0x000fe40000201400 */
[----:B------:R-:W-:Y:S02]  /*9f40*/  I2FP.F32.S32 R120, R120 ;  /* 0x0000007800787245 */ /* 0x000fe40000201400 */
[----:B------:R-:W-:Y:S01]  /*9f50*/  FMNMX3.FTZ R0, R0, R62, R63, !PT ;  /* 0x0000003e00007276 */ /* 0x000fe2000781003f */
[C---:B------:R-:W-:Y:S01]  /*9f60*/  FFMA.FTZ R64, -R3.reuse, R125, R64 ;  /* 0x0000007d03407223 */ /* 0x040fe20000010140 */
[----:B------:R-:W-:Y:S01]  /*9f70*/  FMNMX3.FTZ R118, R118, R56, R57, !PT ;  /* 0x0000003876767276 */ /* 0x000fe20007810039 */
[----:B------:R-:W-:Y:S01]  /*9f80*/  FFMA.FTZ R65, -R3, R120, R65 ;  /* 0x0000007803417223 */ /* 0x000fe20000010141 */
[----:B------:R-:W-:Y:S02]  /*9f90*/  FMNMX3.FTZ R127, R0, R66, R67, !PT ;  /* 0x00000042007f7276 */ /* 0x000fe40007810043 */
[----:B------:R-:W-:Y:S02]  /*9fa0*/  FMNMX3.FTZ R118, R118, R60, R61, !PT ;  /* 0x0000003c76767276 */ /* 0x000fe4000781003d */
[----:B------:R-:W-:Y:S01]  /*9fb0*/  IADD3 R189, PT, PT, R189, -0x1, RZ ;  /* 0xffffffffbdbd7810 */ /* 0x000fe20007ffe0ff */
[----:B------:R-:W-:Y:S01]  /*9fc0*/  SHFL.BFLY PT, R0, R127, 0x2, 0x1f ;  /* 0x0c401f007f007f89 */ /* 0x000fe200000e0000 */
[----:B------:R-:W-:Y:S02]  /*9fd0*/  FMNMX3.FTZ R131, R118, R64, R65, !PT ;  /* 0x0000004076837276 */ /* 0x000fe40007810041 */
[----:B------:R-:W-:Y:S02]  /*9fe0*/  IADD3 R177, PT, PT, R177, -0x80, RZ ;  /* 0xffffff80b1b17810 */ /* 0x000fe40007ffe0ff */
[----:B------:R-:W-:Y:S03]  /*9ff0*/  IADD3 R188, PT, PT, R188, 0x80, RZ ;  /* 0x00000080bcbc7810 */ /* 0x000fe60007ffe0ff */
[----:B------:R-:W1:Y:S02]  /*a000*/  SHFL.BFLY PT, R2, R131, 0x2, 0x1f ;  /* 0x0c401f0083027f89 */ /* 0x000e6400000e0000 */
[----:B-1----:R-:W-:Y:S02]  /*a010*/  FMNMX.FTZ R129, R131, R2, !PT ;  /* 0x0000000283817209 */ /* 0x002fe40007810000 */
[----:B------:R-:W-:Y:S04]  /*a020*/  FMNMX.FTZ R125, R127, R0, !PT ;  /* 0x000000007f7d7209 */ /* 0x000fe80007810000 */
[----:B------:R-:W1:Y:S08]  /*a030*/  SHFL.BFLY PT, R2, R129, 0x1, 0x1f ;  /* 0x0c201f0081027f89 */ /* 0x000e7000000e0000 */
[----:B------:R-:W3:Y:S01]  /*a040*/  SHFL.BFLY PT, R0, R125, 0x1, 0x1f ;  /* 0x0c201f007d007f89 */ /* 0x000ee200000e0000 */
[----:B-1----:R-:W-:Y:S02]  /*a050*/  FMNMX.FTZ R2, R129, R2, !PT ;  /* 0x0000000281027209 */ /* 0x002fe40007810000 */
[----:B---3--:R-:W-:Y:S03]  /*a060*/  FMNMX.FTZ R0, R125, R0, !PT ;  /* 0x000000007d007209 */ /* 0x008fe60007810000 */
[C---:B--2---:R-:W-:Y:S02]  /*a070*/  FMUL.FTZ R130, R119.reuse, R2 ;  /* 0x0000000277827220 */ /* 0x044fe40000410000 */
[----:B------:R-:W1:Y:S01]  /*a080*/  LDSM.16.MT88.4 R124, [R160+0x9000] ;  /* 0x00900000a07c783b */ /* 0x000e620000004200 */
[C---:B------:R-:W-:Y:S01]  /*a090*/  FSETP.NEU.FTZ.AND P1, PT, R0.reuse, -INF , PT ;  /* 0xff8000000000780b */ /* 0x040fe20003f3d000 */
[----:B------:R-:W-:Y:S01]  /*a0a0*/  FADD.FTZ R118, -R0, R123 ;  /* 0x0000007b00767221 */ /* 0x000fe20000010100 */
[C---:B------:R-:W-:Y:S03]  /*a0b0*/  FMUL.FTZ R128, R119.reuse, R0 ;  /* 0x0000000077807220 */ /* 0x040fe60000410000 */
[C---:B------:R-:W-:Y:S01]  /*a0c0*/  FMUL.FTZ R120, R119.reuse, R118 ;  /* 0x0000007677787220 */ /* 0x040fe20000410000 */
[----:B------:R-:W-:Y:S01]  /*a0d0*/  FADD.FTZ R118, -R2, R121 ;  /* 0x0000007902767221 */ /* 0x000fe20000010100 */
[----:B------:R-:W-:Y:S02]  /*a0e0*/  FSEL R128, R128, RZ, P1 ;  /* 0x000000ff80807208 */ /* 0x000fe40000800000 */
[----:B------:R-:W-:Y:S01]  /*a0f0*/  FSETP.NEU.FTZ.AND P1, PT, R2, -INF , PT ;  /* 0xff8000000200780b */ /* 0x000fe20003f3d000 */
[----:B------:R-:W-:Y:S01]  /*a100*/  FMUL.FTZ R121, R119, R118 ;  /* 0x0000007677797220 */ /* 0x000fe20000410000 */
[----:B------:R-:W2:Y:S01]  /*a110*/  MUFU.EX2 R120, R120 ;  /* 0x0000007800787308 */ /* 0x000ea20000000800 */
[-CC-:B------:R-:W-:Y:S01]  /*a120*/  FFMA.FTZ R136, R10, R119.reuse, -R128.reuse ;  /* 0x000000770a887223 */ /* 0x180fe20000010880 */
[----:B------:R-:W-:Y:S01]  /*a130*/  FSEL R130, R130, RZ, P1 ;  /* 0x000000ff82827208 */ /* 0x000fe20000800000 */
[-CC-:B------:R-:W-:Y:S01]  /*a140*/  FFMA.FTZ R123, R11, R119.reuse, -R128.reuse ;  /* 0x000000770b7b7223 */ /* 0x180fe20000010880 */
[-CC-:B------:R-:W-:Y:S01]  /*a150*/  FFMA.FTZ R131, R6, R119.reuse, -R128.reuse ;  /* 0x0000007706837223 */ /* 0x180fe20000010880 */
[-CC-:B------:R-:W-:Y:S01]  /*a160*/  FFMA.FTZ R135, R7, R119.reuse, -R128.reuse ;  /* 0x0000007707877223 */ /* 0x180fe20000010880 */
[-C--:B------:R-:W-:Y:S01]  /*a170*/  FFMA.FTZ R141, R18, R119.reuse, -R128 ;  /* 0x00000077128d7223 */ /* 0x080fe20000010880 */
[-CC-:B------:R-:W-:Y:S03]  /*a180*/  FFMA.FTZ R134, R8, R119.reuse, -R130.reuse ;  /* 0x0000007708867223 */ /* 0x180fe60000010882 */
[----:B------:R3:W4:Y:S01]  /*a190*/  MUFU.EX2 R118, R121 ;  /* 0x0000007900767308 */ /* 0x0007220000000800 */
[-CC-:B------:R-:W-:Y:S01]  /*a1a0*/  FFMA.FTZ R133, R9, R119.reuse, -R130.reuse ;  /* 0x0000007709857223 */ /* 0x180fe20000010882 */
[-CC-:B------:R-:W-:Y:S01]  /*a1b0*/  FFMA.FTZ R143, R4, R119.reuse, -R130.reuse ;  /* 0x00000077048f7223 */ /* 0x180fe20000010882 */
[-CC-:B------:R-:W-:Y:S01]  /*a1c0*/  FFMA.FTZ R129, R5, R119.reuse, -R130.reuse ;  /* 0x0000007705817223 */ /* 0x180fe20000010882 */
[-C--:B------:R-:W-:Y:S01]  /*a1d0*/  FFMA.FTZ R138, R16, R119.reuse, -R130 ;  /* 0x00000077108a7223 */ /* 0x080fe20000010882 */
[-C--:B------:R-:W-:Y:S01]  /*a1e0*/  FFMA.FTZ R132, R19, R119.reuse, -R128 ;  /* 0x0000007713847223 */ /* 0x080fe20000010880 */
        /* <DEDUP_REMOVED lines=9> */
[----:B------:R-:W-:Y:S03]  /*a280*/  FMUL.FTZ R74, R120, R74 ;  /* 0x0000004a784a7220 */ /* 0x000fe60000410000 */
[----:B------:R-:W-:Y:S01]  /*a290*/  MUFU.EX2 R129, R129 ;  /* 0x0000008100817308 */ /* 0x000fe20000000800 */
[----:B---3--:R-:W-:Y:S01]  /*a2a0*/  MOV R121, R186 ;  /* 0x000000ba00797202 */ /* 0x008fe20000000f00 */
[----:B----4-:R-:W-:Y:S01]  /*a2b0*/  FMUL.FTZ R8, R118, R108 ;  /* 0x0000006c76087220 */ /* 0x010fe20000410000 */
[----:B------:R-:W-:Y:S01]  /*a2c0*/  @P0 IADD3 R121, PT, PT, R190, -0x20, RZ ;  /* 0xffffffe0be790810 */ /* 0x000fe20007ffe0ff */
[C---:B------:R-:W-:Y:S01]  /*a2d0*/  FMUL.FTZ R9, R118.reuse, R109 ;  /* 0x0000006d76097220 */ /* 0x040fe20000410000 */
[C---:B------:R-:W-:Y:S01]  /*a2e0*/  FMUL.FTZ R4, R118.reuse, R112 ;  /* 0x0000007076047220 */ /* 0x040fe20000410000 */
[C---:B------:R-:W-:Y:S01]  /*a2f0*/  FMUL.FTZ R5, R118.reuse, R113 ;  /* 0x0000007176057220 */ /* 0x040fe20000410000 */
[C---:B------:R-:W-:Y:S01]  /*a300*/  FMUL.FTZ R68, R118.reuse, R68 ;  /* 0x0000004476447220 */ /* 0x040fe20000410000 */
[----:B------:R-:W2:Y:S02]  /*a310*/  LDSM.16.MT88.4 R108, [R121] ;  /* 0x00000000796c783b */ /* 0x000ea40000004200 */
[----:B------:R-:W-:Y:S01]  /*a320*/  MUFU.EX2 R123, R123 ;  /* 0x0000007b007b7308 */ /* 0x000fe20000000800 */
[----:B------:R-:W-:Y:S01]  /*a330*/  FMUL.FTZ R69, R118, R69 ;  /* 0x0000004576457220 */ /* 0x000fe20000410000 */
[----:B------:R-:W-:Y:S01]  /*a340*/  FMUL.FTZ R75, R120, R75 ;  /* 0x0000004b784b7220 */ /* 0x000fe20000410000 */
[C---:B------:R-:W-:Y:S01]  /*a350*/  FMUL.FTZ R72, R118.reuse, R72 ;  /* 0x0000004876487220 */ /* 0x040fe20000410000 */
[----:B------:R-:W-:Y:S01]  /*a360*/  FMUL.FTZ R73, R118, R73 ;  /* 0x0000004976497220 */ /* 0x000fe20000410000 */
[C---:B------:R-:W-:Y:S01]  /*a370*/  FMUL.FTZ R78, R120.reuse, R78 ;  /* 0x0000004e784e7220 */ /* 0x040fe20000410000 */
[----:B------:R-:W-:Y:S01]  /*a380*/  FMUL.FTZ R79, R120, R79 ;  /* 0x0000004f784f7220 */ /* 0x000fe20000410000 */
[C---:B------:R-:W-:Y:S03]  /*a390*/  FMUL.FTZ R76, R118.reuse, R76 ;  /* 0x0000004c764c7220 */ /* 0x040fe60000410000 */
[----:B------:R-:W3:Y:S01]  /*a3a0*/  MUFU.EX2 R135, R135 ;  /* 0x0000008700877308 */ /* 0x000ee20000000800 */
[----:B------:R-:W-:Y:S01]  /*a3b0*/  FMUL.FTZ R77, R118, R77 ;  /* 0x0000004d764d7220 */ /* 0x000fe20000410000 */
[C---:B------:R-:W-:Y:S01]  /*a3c0*/  FMUL.FTZ R82, R120.reuse, R82 ;  /* 0x0000005278527220 */ /* 0x040fe20000410000 */
[----:B------:R-:W-:Y:S01]  /*a3d0*/  FMUL.FTZ R83, R120, R83 ;  /* 0x0000005378537220 */ /* 0x000fe20000410000 */
[C---:B------:R-:W-:Y:S01]  /*a3e0*/  FMUL.FTZ R80, R118.reuse, R80 ;  /* 0x0000005076507220 */ /* 0x040fe20000410000 */
[----:B------:R-:W-:Y:S01]  /*a3f0*/  FMUL.FTZ R81, R118, R81 ;  /* 0x0000005176517220 */ /* 0x000fe20000410000 */
[C---:B------:R-:W-:Y:S01]  /*a400*/  FMUL.FTZ R86, R120.reuse, R86 ;  /* 0x0000005678567220 */ /* 0x040fe20000410000 */
[----:B------:R-:W-:Y:S03]  /*a410*/  FMUL.FTZ R87, R120, R87 ;  /* 0x0000005778577220 */ /* 0x000fe60000410000 */
[----:B------:R-:W4:Y:S01]  /*a420*/  MUFU.EX2 R143, R143 ;  /* 0x0000008f008f7308 */ /* 0x000f220000000800 */
[C---:B------:R-:W-:Y:S01]  /*a430*/  FMUL.FTZ R84, R118.reuse, R84 ;  /* 0x0000005476547220 */ /* 0x040fe20000410000 */
[----:B------:R-:W-:Y:S01]  /*a440*/  FMUL.FTZ R85, R118, R85 ;  /* 0x0000005576557220 */ /* 0x000fe20000410000 */
[C---:B------:R-:W-:Y:S01]  /*a450*/  FMUL.FTZ R90, R120.reuse, R90 ;  /* 0x0000005a785a7220 */ /* 0x040fe20000410000 */
[----:B------:R-:W-:Y:S01]  /*a460*/  FMUL.FTZ R91, R120, R91 ;  /* 0x0000005b785b7220 */ /* 0x000fe20000410000 */
[C---:B------:R-:W-:Y:S01]  /*a470*/  FMUL.FTZ R88, R118.reuse, R88 ;  /* 0x0000005876587220 */ /* 0x040fe20000410000 */
[----:B------:R-:W-:Y:S01]  /*a480*/  FMUL.FTZ R89, R118, R89 ;  /* 0x0000005976597220 */ /* 0x000fe20000410000 */
[C---:B------:R-:W-:Y:S03]  /*a490*/  FMUL.FTZ R94, R120.reuse, R94 ;  /* 0x0000005e785e7220 */ /* 0x040fe60000410000 */
[----:B------:R-:W-:Y:S01]  /*a4a0*/  MUFU.EX2 R134, R134 ;  /* 0x0000008600867308 */ /* 0x000fe20000000800 */
[----:B---3--:R-:W-:Y:S01]  /*a4b0*/  F2FP.F16.F32.PACK_AB R113, R135, R131 ;  /* 0x000000838771723e */ /* 0x008fe200000000ff */
[----:B------:R-:W-:Y:S01]  /*a4c0*/  FMUL.FTZ R95, R120, R95 ;  /* 0x0000005f785f7220 */ /* 0x000fe20000410000 */
[C---:B------:R-:W-:Y:S01]  /*a4d0*/  FMUL.FTZ R92, R118.reuse, R92 ;  /* 0x0000005c765c7220 */ /* 0x040fe20000410000 */
[----:B------:R-:W-:Y:S01]  /*a4e0*/  FMUL.FTZ R93, R118, R93 ;  /* 0x0000005d765d7220 */ /* 0x000fe20000410000 */
[C---:B------:R-:W-:Y:S01]  /*a4f0*/  FMUL.FTZ R98, R120.reuse, R98 ;  /* 0x0000006278627220 */ /* 0x040fe20000410000 */
[----:B------:R-:W-:Y:S01]  /*a500*/  FMUL.FTZ R99, R120, R99 ;  /* 0x0000006378637220 */ /* 0x000fe20000410000 */
[C---:B------:R-:W-:Y:S03]  /*a510*/  FMUL.FTZ R96, R118.reuse, R96 ;  /* 0x0000006076607220 */ /* 0x040fe60000410000 */
[----:B------:R-:W3:Y:S01]  /*a520*/  MUFU.EX2 R133, R133 ;  /* 0x0000008500857308 */ /* 0x000ee20000000800 */
[----:B----4-:R-:W-:Y:S01]  /*a530*/  F2FP.F16.F32.PACK_AB R112, R129, R143 ;  /* 0x0000008f8170723e */ /* 0x010fe200000000ff */
[----:B------:R-:W-:Y:S01]  /*a540*/  FMUL.FTZ R97, R118, R97 ;  /* 0x0000006176617220 */ /* 0x000fe20000410000 */
[C---:B------:R-:W-:Y:S01]  /*a550*/  FMUL.FTZ R102, R120.reuse, R102 ;  /* 0x0000006678667220 */ /* 0x040fe20000410000 */
[----:B------:R-:W-:Y:S01]  /*a560*/  FMUL.FTZ R103, R120, R103 ;  /* 0x0000006778677220 */ /* 0x000fe20000410000 */
[C---:B------:R-:W-:Y:S01]  /*a570*/  FMUL.FTZ R100, R118.reuse, R100 ;  /* 0x0000006476647220 */ /* 0x040fe20000410000 */
[----:B------:R-:W-:Y:S01]  /*a580*/  FMUL.FTZ R101, R118, R101 ;  /* 0x0000006576657220 */ /* 0x000fe20000410000 */
[C---:B------:R-:W-:Y:S03]  /*a590*/  FMUL.FTZ R106, R120.reuse, R106 ;  /* 0x0000006a786a7220 */ /* 0x040fe60000410000 */
[----:B------:R-:W4:Y:S01]  /*a5a0*/  MUFU.EX2 R136, R136 ;  /* 0x0000008800887308 */ /* 0x000f220000000800 */
[----:B------:R-:W-:Y:S01]  /*a5b0*/  FMUL.FTZ R107, R120, R107 ;  /* 0x0000006b786b7220 */ /* 0x000fe20000410000 */
[C---:B------:R-:W-:Y:S01]  /*a5c0*/  FMUL.FTZ R104, R118.reuse, R104 ;  /* 0x0000006876687220 */ /* 0x040fe20000410000 */
[----:B------:R-:W-:Y:S01]  /*a5d0*/  FMUL.FTZ R105, R118, R105 ;  /* 0x0000006976697220 */ /* 0x000fe20000410000 */
[----:B------:R-:W-:Y:S01]  /*a5e0*/  FFMA.FTZ R142, R120, R195, R131 ;  /* 0x000000c3788e7223 */ /* 0x000fe20000010083 */
[-C--:B------:R-:W-:Y:S01]  /*a5f0*/  FFMA.FTZ R131, R17, R119.reuse, -R130 ;  /* 0x0000007711837223 */ /* 0x080fe20000010882 */
[-CC-:B------:R-:W-:Y:S01]  /*a600*/  FFMA.FTZ R144, R14, R119.reuse, -R128.reuse ;  /* 0x000000770e907223 */ /* 0x180fe20000010880 */
[-CC-:B------:R-:W-:Y:S01]  /*a610*/  FFMA.FTZ R139, R15, R119.reuse, -R128.reuse ;  /* 0x000000770f8b7223 */ /* 0x180fe20000010880 */
[----:B------:R-:W-:Y:S01]  /*a620*/  LDSM.16.MT88.4 R16, [R121+0x400] ;  /* 0x000400007910783b */ /* 0x000fe20000004200 */
[----:B---3--:R-:W-:Y:S01]  /*a630*/  F2FP.F16.F32.PACK_AB R114, R133, R134 ;  /* 0x000000868572723e */ /* 0x008fe200000000ff */
[----:B------:R-:W-:Y:S01]  /*a640*/  MUFU.EX2 R140, R140 ;  /* 0x0000008c008c7308 */ /* 0x000fe20000000800 */
[----:B------:R-:W-:Y:S01]  /*a650*/  FFMA.FTZ R120, R34, R119, -R128 ;  /* 0x0000007722787223 */ /* 0x000fe20000010880 */
[----:B------:R-:W-:Y:S01]  /*a660*/  FADD.FTZ R135, R135, R142 ;  /* 0x0000008e87877221 */ /* 0x000fe20000010000 */
[----:B------:R-:W-:Y:S01]  /*a670*/  FFMA.FTZ R143, R118, R191, R143 ;  /* 0x000000bf768f7223 */ /* 0x000fe2000001008f */
[-CC-:B------:R-:W-:Y:S01]  /*a680*/  FFMA.FTZ R118, R32, R119.reuse, -R130.reuse ;  /* 0x0000007720767223 */ /* 0x180fe20000010882 */
[-CC-:B------:R-:W-:Y:S01]  /*a690*/  FFMA.FTZ R40, R40, R119.reuse, -R130.reuse ;  /* 0x0000007728287223 */ /* 0x180fe20000010882 */
[-C--:B------:R-:W-:Y:S01]  /*a6a0*/  FFMA.FTZ R41, R41, R119.reuse, -R130 ;  /* 0x0000007729297223 */ /* 0x080fe20000010882 */
[----:B----4-:R-:W-:Y:S03]  /*a6b0*/  F2FP.F16.F32.PACK_AB R115, R123, R136 ;  /* 0x000000887b73723e */ /* 0x010fe600000000ff */
[----:B------:R-:W-:Y:S01]  /*a6c0*/  MUFU.EX2 R144, R144 ;  /* 0x0000009000907308 */ /* 0x000fe20000000800 */
[----:B------:R-:W-:Y:S01]  /*a6d0*/  FADD.FTZ R136, R136, R135 ;  /* 0x0000008788887221 */ /* 0x000fe20000010000 */
[-C--:B------:R-:W-:Y:S01]  /*a6e0*/  FFMA.FTZ R135, R38, R119.reuse, -R128 ;  /* 0x0000007726877223 */ /* 0x080fe20000010880 */
[----:B------:R-:W-:Y:S01]  /*a6f0*/  FADD.FTZ R143, R129, R143 ;  /* 0x0000008f818f7221 */ /* 0x000fe20000010000 */
[-CC-:B------:R-:W-:Y:S01]  /*a700*/  FFMA.FTZ R129, R28, R119.reuse, -R130.reuse ;  /* 0x000000771c817223 */ /* 0x180fe20000010882 */
[-C--:B------:R-:W-:Y:S01]  /*a710*/  FFMA.FTZ R44, R44, R119.reuse, -R130 ;  /* 0x000000772c2c7223 */ /* 0x080fe20000010882 */
[C---:B-1----:R-:W-:Y:S04]  /*a720*/  HMMA.16816.F32 R4, R112.reuse, R124, R4 ;  /* 0x0000007c7004723c */ /* 0x042fe80000001804 */
[----:B------:R-:W-:Y:S01]  /*a730*/  MUFU.EX2 R135, R135 ;  /* 0x0000008700877308 */ /* 0x000fe20000000800 */
[-CC-:B------:R-:W-:Y:S01]  /*a740*/  FFMA.FTZ R124, R31, R119.reuse, -R128.reuse ;  /* 0x000000771f7c7223 */ /* 0x180fe20000010880 */
[-C--:B------:R-:W-:Y:S01]  /*a750*/  FFMA.FTZ R125, R35, R119.reuse, -R128 ;  /* 0x00000077237d7223 */ /* 0x080fe20000010880 */
[----:B------:R-:W-:Y:S01]  /*a760*/  FADD.FTZ R134, R134, R143 ;  /* 0x0000008f86867221 */ /* 0x000fe20000010000 */
[C---:B------:R-:W-:Y:S06]  /*a770*/  HMMA.16816.F32 R8, R112.reuse, R126, R8 ;  /* 0x0000007e7008723c */ /* 0x040fec0000001808 */
[----:B------:R-:W-:Y:S01]  /*a780*/  MUFU.EX2 R129, R129 ;  /* 0x0000008100817308 */ /* 0x000fe20000000800 */
[-C--:B------:R-:W-:Y:S01]  /*a790*/  FFMA.FTZ R126, R29, R119.reuse, -R130 ;  /* 0x000000771d7e7223 */ /* 0x080fe20000010882 */
[-C--:B------:R-:W-:Y:S01]  /*a7a0*/  FFMA.FTZ R127, R30, R119.reuse, -R128 ;  /* 0x000000771e7f7223 */ /* 0x080fe20000010880 */
[----:B------:R-:W-:Y:S01]  /*a7b0*/  FADD.FTZ R133, R133, R134 ;  /* 0x0000008685857221 */ /* 0x000fe20000010000 */
[----:B------:R-:W-:Y:S01]  /*a7c0*/  LDSM.16.MT88.4 R28, [R160+0xc000] ;  /* 0x00c00000a01c783b */ /* 0x000fe20000004200 */
[-CC-:B------:R-:W-:Y:S01]  /*a7d0*/  FFMA.FTZ R134, R37, R119.reuse, -R130.reuse ;  /* 0x0000007725867223 */ /* 0x180fe20000010882 */
[C---:B--2---:R-:W-:Y:S04]  /*a7e0*/  HMMA.16816.F32 R68, R112.reuse, R108, R68 ;  /* 0x0000006c7044723c */ /* 0x044fe80000001844 */
[----:B------:R-:W-:Y:S01]  /*a7f0*/  MUFU.EX2 R127, R127 ;  /* 0x0000007f007f7308 */ /* 0x000fe20000000800 */
[-CC-:B------:R-:W-:Y:S01]  /*a800*/  FFMA.FTZ R45, R45, R119.reuse, -R130.reuse ;  /* 0x000000772d2d7223 */ /* 0x180fe20000010882 */
[-CC-:B------:R-:W-:Y:S01]  /*a810*/  FFMA.FTZ R48, R48, R119.reuse, -R130.reuse ;  /* 0x0000007730307223 */ /* 0x180fe20000010882 */
[-CC-:B------:R-:W-:Y:S01]  /*a820*/  FFMA.FTZ R49, R49, R119.reuse, -R130.reuse ;  /* 0x0000007731317223 */ /* 0x180fe20000010882 */
[-CC-:B------:R-:W-:Y:S01]  /*a830*/  FFMA.FTZ R52, R52, R119.reuse, -R130.reuse ;  /* 0x0000007734347223 */ /* 0x180fe20000010882 */
[-CC-:B------:R-:W-:Y:S01]  /*a840*/  FFMA.FTZ R53, R53, R119.reuse, -R130.reuse ;  /* 0x0000007735357223 */ /* 0x180fe20000010882 */
[C---:B------:R-:W-:Y:S01]  /*a850*/  HMMA.16816.F32 R72, R112.reuse, R110, R72 ;  /* 0x0000006e7048723c */ /* 0x040fe20000001848 */
[----:B------:R-:W1:Y:S03]  /*a860*/  LDSM.16.MT88.4 R108, [R160+0xb000] ;  /* 0x00b00000a06c783b */ /* 0x000e660000004200 */
        /* <DEDUP_REMOVED lines=8> */
[----:B------:R-:W2:Y:S01]  /*a8f0*/  MUFU.EX2 R137, R137 ;  /* 0x0000008900897308 */ /* 0x000ea20000000800 */
[-CC-:B------:R-:W-:Y:S01]  /*a900*/  FFMA.FTZ R46, R46, R119.reuse, -R128.reuse ;  /* 0x000000772e2e7223 */ /* 0x180fe20000010880 */
[-CC-:B------:R-:W-:Y:S01]  /*a910*/  FFMA.FTZ R47, R47, R119.reuse, -R128.reuse ;  /* 0x000000772f2f7223 */ /* 0x180fe20000010880 */
[-CC-:B------:R-:W-:Y:S01]  /*a920*/  FFMA.FTZ R50, R50, R119.reuse, -R128.reuse ;  /* 0x0000007732327223 */ /* 0x180fe20000010880 */
[-CC-:B------:R-:W-:Y:S01]  /*a930*/  FFMA.FTZ R51, R51, R119.reuse, -R128.reuse ;  /* 0x0000007733337223 */ /* 0x180fe20000010880 */
[-CC-:B------:R-:W-:Y:S01]  /*a940*/  FFMA.FTZ R54, R54, R119.reuse, -R128.reuse ;  /* 0x0000007736367223 */ /* 0x180fe20000010880 */
[-CC-:B------:R-:W-:Y:S01]  /*a950*/  FFMA.FTZ R55, R55, R119.reuse, -R128.reuse ;  /* 0x0000007737377223 */ /* 0x180fe20000010880 */
[-CC-:B------:R-:W-:Y:S03]  /*a960*/  FFMA.FTZ R58, R58, R119.reuse, -R128.reuse ;  /* 0x000000773a3a7223 */ /* 0x180fe60000010880 */
[----:B------:R-:W3:Y:S01]  /*a970*/  MUFU.EX2 R139, R139 ;  /* 0x0000008b008b7308 */ /* 0x000ee20000000800 */
[-CC-:B------:R-:W-:Y:S01]  /*a980*/  FFMA.FTZ R59, R59, R119.reuse, -R128.reuse ;  /* 0x000000773b3b7223 */ /* 0x180fe20000010880 */
[-C--:B------:R-:W-:Y:S01]  /*a990*/  FFMA.FTZ R66, R66, R119.reuse, -R128 ;  /* 0x0000007742427223 */ /* 0x080fe20000010880 */
[----:B------:R-:W-:Y:S07]  /*a9a0*/  ISETP.NE.AND P0, PT, R189, -0x1, PT ;  /* 0xffffffffbd00780c */ /* 0x000fee0003f05270 */
[----:B------:R-:W-:Y:S01]  /*a9b0*/  MUFU.EX2 R138, R138 ;  /* 0x0000008a008a7308 */ /* 0x000fe20000000800 */
[C---:B--2---:R-:W-:Y:S01]  /*a9c0*/  F2FP.F16.F32.PACK_AB R12, R137.reuse, R140 ;  /* 0x0000008c890c723e */ /* 0x044fe200000000ff */
[----:B------:R-:W-:Y:S01]  /*a9d0*/  FADD.FTZ R140, R140, R133 ;  /* 0x000000858c8c7221 */ /* 0x000fe20000010000 */
[----:B------:R-:W-:Y:S03]  /*a9e0*/  FFMA.FTZ R133, R36, R119, -R130 ;  /* 0x0000007724857223 */ /* 0x000fe60000010882 */
[----:B------:R-:W-:Y:S04]  /*a9f0*/  FADD.FTZ R137, R137, R140 ;  /* 0x0000008c89897221 */ /* 0x000fe80000010000 */
[----:B------:R-:W2:Y:S01]  /*aa00*/  MUFU.EX2 R131, R131 ;  /* 0x0000008300837308 */ /* 0x000ea20000000800 */
[----:B---3--:R-:W-:Y:S01]  /*aa10*/  F2FP.F16.F32.PACK_AB R13, R139, R144 ;  /* 0x000000908b0d723e */ /* 0x008fe200000000ff */
[C---:B-1----:R-:W-:Y:S08]  /*aa20*/  HMMA.16816.F32 R76, R112.reuse, R108, R76 ;  /* 0x0000006c704c723c */ /* 0x042ff0000000184c */
[----:B------:R-:W-:Y:S01]  /*aa30*/  MUFU.EX2 R133, R133 ;  /* 0x0000008500857308 */ /* 0x000fe20000000800 */
[C---:B------:R-:W-:Y:S01]  /*aa40*/  HMMA.16816.F32 R80, R112.reuse, R110, R80 ;  /* 0x0000006e7050723c */ /* 0x040fe20000001850 */
[----:B------:R-:W1:Y:S08]  /*aa50*/  LDSM.16.MT88.4 R108, [R121+0x2000] ;  /* 0x00200000796c783b */ /* 0x000e700000004200 */
[----:B------:R-:W-:Y:S01]  /*aa60*/  MUFU.EX2 R141, R141 ;  /* 0x0000008d008d7308 */ /* 0x000fe20000000800 */
[C---:B--2---:R-:W-:Y:S01]  /*aa70*/  F2FP.F16.F32.PACK_AB R14, R131.reuse, R138 ;  /* 0x0000008a830e723e */ /* 0x044fe200000000ff */
[----:B------:R-:W-:Y:S04]  /*aa80*/  FADD.FTZ R138, R138, R137 ;  /* 0x000000898a8a7221 */ /* 0x000fe80000010000 */
[----:B------:R-:W-:Y:S04]  /*aa90*/  FADD.FTZ R131, R131, R138 ;  /* 0x0000008a83837221 */ /* 0x000fe80000010000 */
[----:B------:R-:W2:Y:S10]  /*aaa0*/  MUFU.EX2 R132, R132 ;  /* 0x0000008400847308 */ /* 0x000eb40000000800 */
[----:B------:R-:W-:Y:S10]  /*aab0*/  MUFU.EX2 R126, R126 ;  /* 0x0000007e007e7308 */ /* 0x000ff40000000800 */
[----:B------:R-:W-:Y:S01]  /*aac0*/  MUFU.EX2 R124, R124 ;  /* 0x0000007c007c7308 */ /* 0x000fe20000000800 */
[----:B--2---:R-:W-:Y:S09]  /*aad0*/  F2FP.F16.F32.PACK_AB R15, R132, R141 ;  /* 0x0000008d840f723e */ /* 0x004ff200000000ff */
        /* <DEDUP_REMOVED lines=21> */
[----:B------:R-:W-:Y:S01]  /*ac30*/  HMMA.16816.F32 R104, R112, R110, R104 ;  /* 0x0000006e7068723c */ /* 0x000fe20000001868 */
[----:B------:R-:W1:Y:S08]  /*ac40*/  LDSM.16.MT88.4 R108, [R160+0x9400] ;  /* 0x00940000a06c783b */ /* 0x000e700000004200 */
[----:B------:R-:W-:Y:S01]  /*ac50*/  MUFU.EX2 R51, R51 ;  /* 0x0000003300337308 */ /* 0x000fe20000000800 */
[-C--:B------:R-:W-:Y:S01]  /*ac60*/  FFMA.FTZ R112, R24, R119.reuse, -R130 ;  /* 0x0000007718707223 */ /* 0x080fe20000010882 */
[-CC-:B------:R-:W-:Y:S01]  /*ac70*/  FFMA.FTZ R114, R26, R119.reuse, -R128.reuse ;  /* 0x000000771a727223 */ /* 0x180fe20000010880 */
[-C--:B------:R-:W-:Y:S01]  /*ac80*/  FFMA.FTZ R113, R27, R119.reuse, -R128 ;  /* 0x000000771b717223 */ /* 0x080fe20000010880 */
[-C--:B------:R-:W-:Y:S01]  /*ac90*/  FFMA.FTZ R115, R25, R119.reuse, -R130 ;  /* 0x0000007719737223 */ /* 0x080fe20000010882 */
[----:B------:R-:W-:Y:S01]  /*aca0*/  FADD.FTZ R25, R123, R136 ;  /* 0x000000887b197221 */ /* 0x000fe20000010000 */
[-C--:B------:R-:W-:Y:S01]  /*acb0*/  FFMA.FTZ R123, R33, R119.reuse, -R130 ;  /* 0x00000077217b7223 */ /* 0x080fe20000010882 */
[-C--:B------:R-:W-:Y:S01]  /*acc0*/  FFMA.FTZ R136, R39, R119.reuse, -R128 ;  /* 0x0000007727887223 */ /* 0x080fe20000010880 */
[----:B------:R-:W-:Y:S01]  /*acd0*/  LDSM.16.MT88.4 R32, [R160+0xe400] ;  /* 0x00e40000a020783b */ /* 0x000fe20000004200 */
[----:B------:R-:W-:Y:S01]  /*ace0*/  FADD.FTZ R144, R144, R25 ;  /* 0x0000001990907221 */ /* 0x000fe20000010000 */
[----:B------:R-:W-:Y:S03]  /*acf0*/  MUFU.EX2 R112, R112 ;  /* 0x0000007000707308 */ /* 0x000fe60000000800 */
[----:B------:R-:W-:Y:S03]  /*ad00*/  FADD.FTZ R144, R139, R144 ;  /* 0x000000908b907221 */ /* 0x000fe60000010000 */
[----:B------:R-:W-:Y:S01]  /*ad10*/  LDSM.16.MT88.4 R24, [R121+0xc00] ;  /* 0x000c00007918783b */ /* 0x000fe20000004200 */
[----:B------:R-:W-:Y:S03]  /*ad20*/  FADD.FTZ R141, R141, R144 ;  /* 0x000000908d8d7221 */ /* 0x000fe60000010000 */
[----:B------:R-:W-:Y:S01]  /*ad30*/  MUFU.EX2 R115, R115 ;  /* 0x0000007300737308 */ /* 0x000fe20000000800 */
[----:B------:R-:W-:Y:S03]  /*ad40*/  FADD.FTZ R132, R132, R141 ;  /* 0x0000008d84847221 */ /* 0x000fe60000010000 */
[----:B------:R-:W-:Y:S06]  /*ad50*/  LDSM.16.MT88.4 R36, [R121+0x5800] ;  /* 0x005800007924783b */ /* 0x000fec0000004200 */
[----:B------:R-:W-:Y:S10]  /*ad60*/  MUFU.EX2 R114, R114 ;  /* 0x0000007200727308 */ /* 0x000ff40000000800 */
[----:B------:R-:W-:Y:S01]  /*ad70*/  MUFU.EX2 R113, R113 ;  /* 0x0000007100717308 */ /* 0x000fe20000000800 */
[C---:B-1----:R-:W-:Y:S09]  /*ad80*/  HMMA.16816.F32 R4, R12.reuse, R108, R4 ;  /* 0x0000006c0c04723c */ /* 0x042ff20000001804 */
[----:B------:R-:W-:Y:S01]  /*ad90*/  MUFU.EX2 R123, R123 ;  /* 0x0000007b007b7308 */ /* 0x000fe20000000800 */
[-C--:B------:R-:W-:Y:S01]  /*ada0*/  FFMA.FTZ R109, R21, R119.reuse, -R130 ;  /* 0x00000077156d7223 */ /* 0x080fe20000010882 */
[-C--:B------:R-:W-:Y:S01]  /*adb0*/  FFMA.FTZ R108, R23, R119.reuse, -R128 ;  /* 0x00000077176c7223 */ /* 0x080fe20000010880 */
[C---:B------:R-:W-:Y:S03]  /*adc0*/  HMMA.16816.F32 R8, R12.reuse, R110, R8 ;  /* 0x0000006e0c08723c */ /* 0x040fe60000001808 */
[-C--:B------:R-:W-:Y:S01]  /*add0*/  FFMA.FTZ R110, R20, R119.reuse, -R130 ;  /* 0x00000077146e7223 */ /* 0x080fe20000010882 */
[-C--:B------:R-:W-:Y:S03]  /*ade0*/  FFMA.FTZ R111, R22, R119.reuse, -R128 ;  /* 0x00000077166f7223 */ /* 0x080fe60000010880 */
[----:B------:R-:W-:Y:S01]  /*adf0*/  MUFU.EX2 R109, R109 ;  /* 0x0000006d006d7308 */ /* 0x000fe20000000800 */
[----:B------:R-:W-:Y:S01]  /*ae00*/  LDSM.16.MT88.4 R20, [R160+0x9800] ;  /* 0x00980000a014783b */ /* 0x000fe20000004200 */
[----:B------:R-:W-:Y:S01]  /*ae10*/  FFMA.FTZ R130, R65, R119, -R130 ;  /* 0x0000007741827223 */ /* 0x000fe20000010882 */
[C---:B------:R-:W-:Y:S07]  /*ae20*/  HMMA.16816.F32 R68, R12.reuse, R16, R68 ;  /* 0x000000100c44723c */ /* 0x040fee0000001844 */
[----:B------:R-:W-:Y:S01]  /*ae30*/  MUFU.EX2 R108, R108 ;  /* 0x0000006c006c7308 */ /* 0x000fe20000000800 */
[C---:B------:R-:W-:Y:S01]  /*ae40*/  HMMA.16816.F32 R72, R12.reuse, R18, R72 ;  /* 0x000000120c48723c */ /* 0x040fe20000001848 */
[----:B------:R-:W1:Y:S08]  /*ae50*/  LDSM.16.MT88.4 R16, [R160+0xb400] ;  /* 0x00b40000a010783b */ /* 0x000e700000004200 */
[----:B------:R-:W2:Y:S10]  /*ae60*/  MUFU.EX2 R110, R110 ;  /* 0x0000006e006e7308 */ /* 0x000eb40000000800 */
[----:B------:R-:W3:Y:S10]  /*ae70*/  MUFU.EX2 R111, R111 ;  /* 0x0000006f006f7308 */ /* 0x000ef40000000800 */
[----:B------:R-:W4:Y:S10]  /*ae80*/  MUFU.EX2 R136, R136 ;  /* 0x0000008800887308 */ /* 0x000f340000000800 */
[----:B------:R-:W-:Y:S10]  /*ae90*/  MUFU.EX2 R52, R52 ;  /* 0x0000003400347308 */ /* 0x000ff40000000800 */
[----:B------:R-:W5:Y:S01]  /*aea0*/  MUFU.EX2 R53, R53 ;  /* 0x0000003500357308 */ /* 0x000f620000000800 */
[C---:B-1----:R-:W-:Y:S09]  /*aeb0*/  HMMA.16816.F32 R76, R12.reuse, R16, R76 ;  /* 0x000000100c4c723c */ /* 0x042ff2000000184c */
[----:B------:R-:W-:Y:S01]  /*aec0*/  MUFU.EX2 R54, R54 ;  /* 0x0000003600367308 */ /* 0x000fe20000000800 */
[C---:B------:R-:W-:Y:S01]  /*aed0*/  HMMA.16816.F32 R80, R12.reuse, R18, R80 ;  /* 0x000000120c50723c */ /* 0x040fe20000001850 */
[----:B------:R-:W1:Y:S08]  /*aee0*/  LDSM.16.MT88.4 R16, [R121+0x2400] ;  /* 0x002400007910783b */ /* 0x000e700000004200 */
[----:B------:R-:W5:Y:S10]  /*aef0*/  MUFU.EX2 R55, R55 ;  /* 0x0000003700377308 */ /* 0x000f740000000800 */
[----:B------:R-:W-:Y:S10]  /*af00*/  MUFU.EX2 R56, R56 ;  /* 0x0000003800387308 */ /* 0x000ff40000000800 */
[----:B------:R-:W5:Y:S10]  /*af10*/  MUFU.EX2 R57, R57 ;  /* 0x0000003900397308 */ /* 0x000f740000000800 */
[----:B------:R-:W-:Y:S10]  /*af20*/  MUFU.EX2 R58, R58 ;  /* 0x0000003a003a7308 */ /* 0x000ff40000000800 */
[----:B------:R-:W5:Y:S01]  /*af30*/  MUFU.EX2 R59, R59 ;  /* 0x0000003b003b7308 */ /* 0x000f620000000800 */
[C---:B-1----:R-:W-:Y:S09]  /*af40*/  HMMA.16816.F32 R84, R12.reuse, R16, R84 ;  /* 0x000000100c54723c */ /* 0x042ff20000001854 */
[----:B------:R-:W-:Y:S01]  /*af50*/  MUFU.EX2 R60, R60 ;  /* 0x0000003c003c7308 */ /* 0x000fe20000000800 */
[C---:B------:R-:W-:Y:S01]  /*af60*/  HMMA.16816.F32 R88, R12.reuse, R18, R88 ;  /* 0x000000120c58723c */ /* 0x040fe20000001858 */
[----:B------:R-:W1:Y:S08]  /*af70*/  LDSM.16.MT88.4 R16, [R160+0xd400] ;  /* 0x00d40000a010783b */ /* 0x000e700000004200 */
[----:B------:R-:W5:Y:S10]  /*af80*/  MUFU.EX2 R61, R61 ;  /* 0x0000003d003d7308 */ /* 0x000f740000000800 */
[----:B------:R-:W-:Y:S01]  /*af90*/  MUFU.EX2 R130, R130 ;  /* 0x0000008200827308 */ /* 0x000fe20000000800 */
[C---:B-1----:R-:W-:Y:S08]  /*afa0*/  HMMA.16816.F32 R92, R12.reuse, R16, R92 ;  /* 0x000000100c5c723c */ /* 0x042ff0000000185c */
[C---:B------:R-:W-:Y:S01]  /*afb0*/  HMMA.16816.F32 R96, R12.reuse, R18, R96 ;  /* 0x000000120c60723c */ /* 0x040fe20000001860 */
[----:B------:R-:W1:Y:S07]  /*afc0*/  LDSM.16.MT88.4 R16, [R121+0x4400] ;  /* 0x004400007910783b */ /* 0x000e6e0000004200 */
[C---:B-1----:R-:W-:Y:S08]  /*afd0*/  HMMA.16816.F32 R100, R12.reuse, R16, R100 ;  /* 0x000000100c64723c */ /* 0x042ff00000001864 */
[----:B------:R-:W-:Y:S01]  /*afe0*/  HMMA.16816.F32 R104, R12, R18, R104 ;  /* 0x000000120c68723c */ /* 0x000fe20000001868 */
[----:B------:R-:W1:Y:S02]  /*aff0*/  LDSM.16.MT88.4 R16, [R121+0x800] ;  /* 0x000800007910783b */ /* 0x000e640000004200 */
[----:B--2---:R-:W-:Y:S01]  /*b000*/  F2FP.F16.F32.PACK_AB R12, R109, R110 ;  /* 0x0000006e6d0c723e */ /* 0x004fe200000000ff */
[----:B------:R-:W-:Y:S01]  /*b010*/  FADD.FTZ R110, R110, R131 ;  /* 0x000000836e6e7221 */ /* 0x000fe20000010000 */
[----:B---3--:R-:W-:Y:S01]  /*b020*/  F2FP.F16.F32.PACK_AB R13, R108, R111 ;  /* 0x0000006f6c0d723e */ /* 0x008fe200000000ff */
[----:B------:R-:W-:Y:S01]  /*b030*/  FADD.FTZ R111, R111, R132 ;  /* 0x000000846f6f7221 */ /* 0x000fe20000010000 */
[----:B------:R-:W-:Y:S01]  /*b040*/  F2FP.F16.F32.PACK_AB R14, R115, R112 ;  /* 0x00000070730e723e */ /* 0x000fe200000000ff */
[----:B------:R-:W-:Y:S01]  /*b050*/  FADD.FTZ R65, R109, R110 ;  /* 0x0000006e6d417221 */ /* 0x000fe20000010000 */
[----:B------:R-:W-:Y:S01]  /*b060*/  F2FP.F16.F32.PACK_AB R15, R113, R114 ;  /* 0x00000072710f723e */ /* 0x000fe200000000ff */
[-CC-:B------:R-:W-:Y:S01]  /*b070*/  FFMA.FTZ R131, R62, R119.reuse, -R128.reuse ;  /* 0x000000773e837223 */ /* 0x180fe20000010880 */
[-CC-:B------:R-:W-:Y:S01]  /*b080*/  FFMA.FTZ R62, R63, R119.reuse, -R128.reuse ;  /* 0x000000773f3e7223 */ /* 0x180fe20000010880 */
[----:B------:R-:W-:Y:S01]  /*b090*/  FADD.FTZ R63, R108, R111 ;  /* 0x0000006f6c3f7221 */ /* 0x000fe20000010000 */
[----:B------:R-:W-:Y:S01]  /*b0a0*/  FFMA.FTZ R128, R67, R119, -R128 ;  /* 0x0000007743807223 */ /* 0x000fe20000010880 */
[----:B------:R-:W-:Y:S02]  /*b0b0*/  LDSM.16.MT88.4 R108, [R160+0xac00] ;  /* 0x00ac0000a06c783b */ /* 0x000fe40000004200 */
[C---:B------:R-:W-:Y:S01]  /*b0c0*/  HMMA.16816.F32 R4, R12.reuse, R20, R4 ;  /* 0x000000140c04723c */ /* 0x040fe20000001804 */
[----:B------:R-:W-:Y:S07]  /*b0d0*/  MUFU.EX2 R195, R128 ;  /* 0x0000008000c37308 */ /* 0x000fee0000000800 */
        /* <DEDUP_REMOVED lines=40> */
[----:B----4-:R-:W-:Y:S02]  /*b360*/  F2FP.F16.F32.PACK_AB R13, R136, R135 ;  /* 0x00000087880d723e */ /* 0x010fe400000000ff */
        /* <DEDUP_REMOVED lines=36> */
[C---:B------:R-:W-:Y:S08]  /*b5b0*/  HMMA.16816.F32 R92, R12.reuse, R32, R92 ;  /* 0x000000200c5c723c */ /* 0x040ff0000000185c */
[C---:B------:R-:W-:Y:S01]  /*b5c0*/  HMMA.16816.F32 R96, R12.reuse, R34, R96 ;  /* 0x000000220c60723c */ /* 0x040fe20000001860 */
[----:B------:R-:W4:Y:S07]  /*b5d0*/  LDSM.16.MT88.4 R32, [R121+0x3800] ;  /* 0x003800007920783b */ /* 0x000f2e0000004200 */
[C---:B-1----:R-:W-:Y:S08]  /*b5e0*/  HMMA.16816.F32 R100, R12.reuse, R16, R100 ;  /* 0x000000100c64723c */ /* 0x042ff00000001864 */
[----:B------:R-:W-:Y:S01]  /*b5f0*/  HMMA.16816.F32 R104, R12, R18, R104 ;  /* 0x000000120c68723c */ /* 0x000fe20000001868 */
[----:B------:R-:W1:Y:S02]  /*b600*/  LDSM.16.MT88.4 R16, [R160+0xe800] ;  /* 0x00e80000a010783b */ /* 0x000e640000004200 */
[----:B-----5:R-:W-:Y:S02]  /*b610*/  F2FP.F16.F32.PACK_AB R12, R53, R52 ;  /* 0x00000034350c723e */ /* 0x020fe400000000ff */
        /* <DEDUP_REMOVED lines=9> */
[C---:B------:R-:W-:Y:S01]  /*b6b0*/  HMMA.16816.F32 R76, R12.reuse, R28, R76 ;  /* 0x0000001c0c4c723c */ /* 0x040fe2000000184c */
[----:B------:R-:W-:Y:S07]  /*b6c0*/  MUFU.EX2 R28, R131 ;  /* 0x00000083001c7308 */ /* 0x000fee0000000800 */
[C---:B------:R-:W-:Y:S03]  /*b6d0*/  HMMA.16816.F32 R80, R12.reuse, R30, R80 ;  /* 0x0000001e0c50723c */ /* 0x040fe60000001850 */
[----:B------:R-:W5:Y:S05]  /*b6e0*/  MUFU.EX2 R29, R62 ;  /* 0x0000003e001d7308 */ /* 0x000f6a0000000800 */
[C---:B----4-:R-:W-:Y:S05]  /*b6f0*/  HMMA.16816.F32 R84, R12.reuse, R32, R84 ;  /* 0x000000200c54723c */ /* 0x050fea0000001854 */
[----:B------:R-:W4:Y:S03]  /*b700*/  MUFU.EX2 R31, R64 ;  /* 0x00000040001f7308 */ /* 0x000f260000000800 */
[C---:B------:R-:W-:Y:S07]  /*b710*/  HMMA.16816.F32 R88, R12.reuse, R34, R88 ;  /* 0x000000220c58723c */ /* 0x040fee0000001858 */
[----:B------:R-:W2:Y:S01]  /*b720*/  MUFU.EX2 R30, R66 ;  /* 0x00000042001e7308 */ /* 0x000ea20000000800 */
[C---:B-1----:R-:W-:Y:S03]  /*b730*/  HMMA.16816.F32 R92, R12.reuse, R16, R92 ;  /* 0x000000100c5c723c */ /* 0x042fe6000000185c */
[----:B------:R-:W-:Y:S04]  /*b740*/  FADD.FTZ R16, R114, R63 ;  /* 0x0000003f72107221 */ /* 0x000fe80000010000 */
        /* <DEDUP_REMOVED lines=8> */
[----:B------:R-:W-:Y:S01]  /*b7d0*/  HMMA.16816.F32 R104, R12, R38, R104 ;  /* 0x000000260c68723c */ /* 0x000fe20000001868 */
[----:B------:R-:W1:Y:S02]  /*b7e0*/  LDSM.16.MT88.4 R16, [R121+0x3c00] ;  /* 0x003c00007910783b */ /* 0x000e640000004200 */
[----:B------:R-:W-:Y:S01]  /*b7f0*/  F2FP.F16.F32.PACK_AB R12, R61, R60 ;  /* 0x0000003c3d0c723e */ /* 0x000fe200000000ff */
[----:B------:R-:W-:Y:S01]  /*b800*/  FADD.FTZ R35, R126, R35 ;  /* 0x000000237e237221 */ /* 0x000fe20000010000 */
[----:B-----5:R-:W-:Y:S02]  /*b810*/  F2FP.F16.F32.PACK_AB R13, R29, R28 ;  /* 0x0000001c1d0d723e */ /* 0x020fe400000000ff */
[----:B----4-:R-:W-:Y:S02]  /*b820*/  F2FP.F16.F32.PACK_AB R14, R130, R31 ;  /* 0x0000001f820e723e */ /* 0x010fe400000000ff */
[----:B--2---:R-:W-:Y:S07]  /*b830*/  F2FP.F16.F32.PACK_AB R15, R195, R30 ;  /* 0x0000001ec30f723e */ /* 0x004fee00000000ff */
[C---:B------:R-:W-:Y:S01]  /*b840*/  HMMA.16816.F32 R112, R12.reuse, R108, R4 ;  /* 0x0000006c0c70723c */ /* 0x040fe20000001804 */
[----:B------:R-:W2:Y:S07]  /*b850*/  LDSM.16.MT88.4 R4, [R160+0xec00] ;  /* 0x00ec0000a004783b */ /* 0x000eae0000004200 */
[C---:B------:R-:W-:Y:S03]  /*b860*/  HMMA.16816.F32 R108, R12.reuse, R110, R8 ;  /* 0x0000006e0c6c723c */ /* 0x040fe60000001808 */
[----:B------:R-:W-:Y:S01]  /*b870*/  FADD.FTZ R8, R120, R33 ;  /* 0x0000002178087221 */ /* 0x000fe20000010000 */
[----:B------:R-:W-:Y:S03]  /*b880*/  FADD.FTZ R10, R118, R35 ;  /* 0x00000023760a7221 */ /* 0x000fe60000010000 */
[----:B------:R-:W-:Y:S01]  /*b890*/  FADD.FTZ R8, R125, R8 ;  /* 0x000000087d087221 */ /* 0x000fe20000010000 */
[C---:B------:R-:W-:Y:S03]  /*b8a0*/  HMMA.16816.F32 R68, R12.reuse, R20, R68 ;  /* 0x000000140c44723c */ /* 0x040fe60000001844 */
[----:B------:R-:W-:Y:S01]  /*b8b0*/  FADD.FTZ R10, R123, R10 ;  /* 0x0000000a7b0a7221 */ /* 0x000fe20000010000 */
[----:B------:R-:W-:Y:S01]  /*b8c0*/  FADD.FTZ R21, R135, R8 ;  /* 0x0000000887157221 */ /* 0x000fe20000010000 */
[----:B------:R-:W-:Y:S03]  /*b8d0*/  MOV R123, R0 ;  /* 0x00000000007b7202 */ /* 0x000fe60000000f00 */
[C---:B------:R-:W-:Y:S03]  /*b8e0*/  HMMA.16816.F32 R72, R12.reuse, R22, R72 ;  /* 0x000000160c48723c */ /* 0x040fe60000001848 */
[----:B------:R-:W-:Y:S01]  /*b8f0*/  FADD.FTZ R23, R133, R10 ;  /* 0x0000000a85177221 */ /* 0x000fe20000010000 */
[----:B------:R-:W-:Y:S01]  /*b900*/  FADD.FTZ R21, R136, R21 ;  /* 0x0000001588157221 */ /* 0x000fe20000010000 */
[----:B------:R4:W5:Y:S02]  /*b910*/  LDSM.16.MT88.4 R8, [R121+0x5c00] ;  /* 0x005c00007908783b */ /* 0x0009640000004200 */
        /* <DEDUP_REMOVED lines=11> */
[----:B------:R-:W-:Y:S01]  /*b9d0*/  FADD.FTZ R45, R45, R44 ;  /* 0x0000002c2d2d7221 */ /* 0x000fe20000010000 */
[----:B----4-:R-:W-:Y:S02]  /*b9e0*/  MOV R121, R2 ;  /* 0x0000000200797202 */ /* 0x010fe40000000f00 */
        /* <DEDUP_REMOVED lines=13> */
[C---:B-----5:R-:W-:Y:S03]  /*bac0*/  HMMA.16816.F32 R100, R12.reuse, R8, R100 ;  /* 0x000000080c64723c */ /* 0x060fe60000001864 */
        /* <DEDUP_REMOVED lines=12> */
.L_x_3005:
        /* <DEDUP_REMOVED lines=10> */
.L_x_3024:
        /* <DEDUP_REMOVED lines=150> */
.L_x_3015:
[----:B------:R-:W-:Y:S05]  /*c590*/  BSYNC.RECONVERGENT B0 ;  /* 0x0000000000007941 */ /* 0x000fea0003800200 */
.L_x_3014:
        /* <DEDUP_REMOVED lines=27> */
.L_x_3017:
[----:B------:R-:W-:Y:S05]  /*c750*/  BSYNC.RECONVERGENT B0 ;  /* 0x0000000000007941 */ /* 0x000fea0003800200 */
.L_x_3016:
[----:B-1----:R1:W5:Y:S01]  /*c760*/  LD.E R117, desc[UR4][R116.64+0xc0] ;  /* 0x0000c00474757980 */ /* 0x002362000c101900 */
[-C--:B------:R-:W-:Y:S01]  /*c770*/  @!P2 IMAD R3, R37, R175.reuse, RZ ;  /* 0x000000af2503a224 */ /* 0x080fe200078e02ff */
[----:B------:R-:W-:Y:S01]  /*c780*/  MOV R183, RZ ;  /* 0x000000ff00b77202 */ /* 0x000fe20000000f00 */
[----:B------:R-:W-:Y:S01]  /*c790*/  @!P2 IMAD.WIDE.U32 R30, R36, R175, RZ ;  /* 0x000000af241ea225 */ /* 0x000fe200078e00ff */
[C---:B------:R-:W-:Y:S01]  /*c7a0*/  ISETP.GE.AND P1, PT, R2.reuse, R163, PT ;  /* 0x000000a30200720c */ /* 0x040fe20003f26270 */
[----:B------:R-:W-:Y:S01]  /*c7b0*/  BSSY.RECONVERGENT B0, `(.L_x_3018) ;  /* 0x000001a000007945 */ /* 0x000fe20003800200 */
[----:B------:R-:W-:Y:S01]  /*c7c0*/  @P2 MOV R30, R40 ;  /* 0x00000028001e2202 */ /* 0x000fe20000000f00 */
[----:B------:R-:W-:Y:S01]  /*c7d0*/  VIADD R32, R2, 0x20 ;  /* 0x0000002002207836 */ /* 0x000fe20000000000 */
[----:B------:R-:W-:Y:S01]  /*c7e0*/  @!P2 IADD3 R28, PT, PT, R31, R3, RZ ;  /* 0x000000031f1ca210 */ /* 0x000fe20007ffe0ff */
[-C--:B------:R-:W-:Y:S02]  /*c7f0*/  IMAD R3, R35, R176.reuse, RZ ;  /* 0x000000b023037224 */ /* 0x080fe400078e02ff */
[----:B------:R-:W-:Y:S01]  /*c800*/  IMAD.WIDE.U32 R176, R34, R176, RZ ;  /* 0x000000b022b07225 */ /* 0x000fe200078e00ff */
[----:B------:R-:W-:-:S03]  /*c810*/  ISETP.GE.AND P0, PT, R32, R163, PT ;  /* 0x000000a32000720c */ /* 0x000fc60003f06270 */
[----:B------:R-:W-:Y:S01]  /*c820*/  IMAD.WIDE.U32 R34, R180, R38, R182 ;  /* 0x00000026b4227225 */ /* 0x000fe200078e00b6 */
[----:B------:R-:W-:-:S03]  /*c830*/  IADD3 R3, PT, PT, R177, R3, RZ ;  /* 0x00000003b1037210 */ /* 0x000fc60007ffe0ff */
[----:B------:R-:W-:Y:S02]  /*c840*/  IMAD R180, R39, R180, RZ ;  /* 0x000000b427b47224 */ /* 0x000fe400078e02ff */
        /* <DEDUP_REMOVED lines=16> */
.L_x_3019:
[----:B------:R-:W-:Y:S05]  /*c950*/  BSYNC.RECONVERGENT B0 ;  /* 0x0000000000007941 */ /* 0x000fea0003800200 */
.L_x_3018:
[----:B------:R-:W-:-:S04]  /*c960*/  MOV R175, 0x0 ;  /* 0x0000000000af7802 */ /* 0x000fc80000000f00 */
[----:B-12345:R-:W-:Y:S05]  /*c970*/  @P0 RET.REL.NODEC R174 `(_ZN5flash24flash_fwd_splitkv_kernelI23Flash_fwd_kernel_traitsILi96ELi64ELi128ELi4ELb0ELb0EN7cutlass6half_tE19Flash_kernel_traitsILi96ELi64ELi128ELi4ES3_EELb0ELb0ELb1ELb0ELb0ELb0ELb0ELb0EEEvNS_16Flash_fwd_paramsE) ;  /* 0xffffff34aea00950 */ /* 0x03efea0003c3ffff */
        /* <DEDUP_REMOVED lines=16> */
[----:B-1----:R-:W-:Y:S05]  /*ca80*/  @P0 RET.REL.NODEC R174 `(_ZN5flash24flash_fwd_splitkv_kernelI23Flash_fwd_kernel_traitsILi96ELi64ELi128ELi4ELb0ELb0EN7cutlass6half_tE19Flash_kernel_traitsILi96ELi64ELi128ELi4ES3_EELb0ELb0ELb1ELb0ELb0ELb0ELb0ELb0EEEvNS_16Flash_fwd_paramsE) ;  /* 0xffffff34ae5c0950 */ /* 0x002fea0003c3ffff */
[----:B------:R-:W-:Y:S01]  /*ca90*/  MOV R175, 0x0 ;  /* 0x0000000000af7802 */ /* 0x000fe20000000f00 */
[----:B------:R1:W-:Y:S03]  /*caa0*/  ST.E.128 desc[UR4][R2.64+0x80], R24 ;  /* 0x0000801802007985 */ /* 0x0003e6000c101d04 */
[----:B-1----:R-:W-:Y:S05]  /*cab0*/  RET.REL.NODEC R174 `(_ZN5flash24flash_fwd_splitkv_kernelI23Flash_fwd_kernel_traitsILi96ELi64ELi128ELi4ELb0ELb0EN7cutlass6half_tE19Flash_kernel_traitsILi96ELi64ELi128ELi4ES3_EELb0ELb0ELb1ELb0ELb0ELb0ELb0ELb0EEEvNS_16Flash_fwd_paramsE) ;  /* 0xffffff34ae507950 */ /* 0x002fea0003c3ffff */
.L_x_3013:
[----:B------:R-:W-:Y:S01]  /*cac0*/  MOV R4, 0x2 ;  /* 0x0000000200047802 */ /* 0x000fe20000000f00 */
[----:B------:R-:W-:Y:S01]  /*cad0*/  IMAD.MOV.U32 R3, RZ, RZ, 0x1f ;  /* 0x0000001fff037424 */ /* 0x000fe200078e00ff */
[----:B------:R-:W-:-:S07]  /*cae0*/  MOV R5, 0xffffffff ;  /* 0xffffffff00057802 */ /* 0x000fce0000000f00 */
[----:B-1---5:R-:W-:Y:S05]  /*caf0*/  WARPSYNC.COLLECTIVE R5, `(.L_x_3020) ;  /* 0x0000000005087348 */ /* 0x022fea0003c00000 */
[----:B------:R2:W3:Y:S02]  /*cb00*/  SHFL.BFLY P0, R10, R191, R4, R3 ;  /* 0x0c000004bf0a7389 */ /* 0x0004e40000000003 */
[----:B-123-5:R-:W-:Y:S05]  /*cb10*/  ENDCOLLECTIVE ;  /* 0x000000000000791b */ /* 0x02efea0003800000 */
.L_x_3020:
[----:B------:R-:W-:Y:S02]  /*cb20*/  IMAD.MOV.U32 R6, RZ, RZ, R10 ;  /* 0x000000ffff067224 */ /* 0x000fe400078e000a */
[----:B------:R-:W-:Y:S02]  /*cb30*/  IMAD.MOV.U32 R4, RZ, RZ, 0x1 ;  /* 0x00000001ff047424 */ /* 0x000fe400078e00ff */
[----:B------:R-:W-:-:S05]  /*cb40*/  FADD.FTZ R9, R6, R191 ;  /* 0x000000bf06097221 */ /* 0x000fca0000010000 */
[----:B------:R-:W-:-:S07]  /*cb50*/  MOV R191, R9 ;  /* 0x0000000900bf7202 */ /* 0x000fce0000000f00 */
[----:B------:R-:W-:Y:S05]  /*cb60*/  WARPSYNC.COLLECTIVE R5, `(.L_x_3021) ;  /* 0x0000000005087348 */ /* 0x000fea0003c00000 */
[----:B------:R1:W2:Y:S02]  /*cb70*/  SHFL.BFLY P0, R10, R191, R4, R3 ;  /* 0x0c000004bf0a7389 */ /* 0x0002a40000000003 */
[----:B-12---:R-:W-:Y:S05]  /*cb80*/  ENDCOLLECTIVE ;  /* 0x000000000000791b */ /* 0x006fea0003800000 */
.L_x_3021:
[----:B------:R-:W-:Y:S01]  /*cb90*/  MOV R191, R195 ;  /* 0x000000c300bf7202 */ /* 0x000fe20000000f00 */
[----:B------:R-:W-:Y:S01]  /*cba0*/  IMAD.MOV.U32 R4, RZ, RZ, 0x2 ;  /* 0x00000002ff047424 */ /* 0x000fe200078e00ff */
[----:B------:R-:W-:-:S07]  /*cbb0*/  MOV R6, R10 ;  /* 0x0000000a00067202 */ /* 0x000fce0000000f00 */
[----:B------:R-:W-:Y:S05]  /*cbc0*/  WARPSYNC.COLLECTIVE R5, `(.L_x_3022) ;  /* 0x0000000005087348 */ /* 0x000fea0003c00000 */
[----:B------:R1:W2:Y:S02]  /*cbd0*/  SHFL.BFLY P0, R10, R191, R4, R3 ;  /* 0x0c000004bf0a7389 */ /* 0x0002a40000000003 */
[----:B-12---:R-:W-:Y:S05]  /*cbe0*/  ENDCOLLECTIVE ;  /* 0x000000000000791b */ /* 0x006fea0003800000 */
.L_x_3022:
[----:B------:R-:W-:Y:S01]  /*cbf0*/  FADD.FTZ R6, R9, R6 ;  /* 0x0000000609067221 */ /* 0x000fe20000010000 */
[----:B------:R-:W-:Y:S01]  /*cc00*/  FADD.FTZ R8, R10, R195 ;  /* 0x000000c30a087221 */ /* 0x000fe20000010000 */
[----:B------:R-:W-:-:S04]  /*cc10*/  MOV R4, 0x1 ;  /* 0x0000000100047802 */ /* 0x000fc80000000f00 */
[----:B------:R-:W-:-:S07]  /*cc20*/  MOV R191, R8 ;  /* 0x0000000800bf7202 */ /* 0x000fce0000000f00 */
[----:B------:R-:W-:Y:S05]  /*cc30*/  WARPSYNC.COLLECTIVE R5, `(.L_x_3023) ;  /* 0x0000000005087348 */ /* 0x000fea0003c00000 */
[----:B------:R1:W2:Y:S02]  /*cc40*/  SHFL.BFLY P0, R10, R191, R4, R3 ;  /* 0x0c000004bf0a7389 */ /* 0x0002a40000000003 */
[----:B-12---:R-:W-:Y:S05]  /*cc50*/  ENDCOLLECTIVE ;  /* 0x000000000000791b */ /* 0x006fea0003800000 */
.L_x_3023:
[----:B------:R-:W-:Y:S05]  /*cc60*/  BRA `(.L_x_3024) ;  /* 0xffffffec00f07947 */ /* 0x000fea000383ffff */
.L_x_3025:
        /* <DEDUP_REMOVED lines=9> */
.L_x_11646:


//--------------------- .text._ZN5flash24flash_fwd_splitkv_kernelI23Flash_fwd_kernel_traitsILi96ELi64ELi128ELi4ELb0ELb0EN7cutlass6half_tE19Flash_kernel_traitsILi96ELi64ELi128ELi4ES3_EELb0ELb0ELb1ELb0ELb0ELb1ELb0ELb0EEEvNS_16Flash_fwd_paramsE --------------------------
	.section	.text._ZN5flash24flash_fwd_splitkv_kernelI23Flash_fwd_kernel_traitsILi96ELi64ELi128ELi4ELb0ELb0EN7cutlass6half_tE19Flash_kernel_traitsILi96ELi64ELi128ELi4ES3_EELb0ELb0ELb1ELb0ELb0ELb1ELb0ELb0EEEvNS_16Flash_fwd_paramsE,"ax",@progbits
	.align	128
        .global         _ZN5flash24flash_fwd_splitkv_kernelI23Flash_fwd_kernel_traitsILi96ELi64ELi128ELi4ELb0ELb0EN7cutlass6half_tE19Flash_kernel_traitsILi96ELi64ELi128ELi4ES3_EELb0ELb0ELb1ELb0ELb0ELb1ELb0ELb0EEEvNS_16Flash_fwd_paramsE
        .type           _ZN5flash24flash_fwd_splitkv_kernelI23Flash_fwd_kernel_traitsILi96ELi64ELi128ELi4ELb0ELb0EN7cutlass6half_tE19Flash_kernel_traitsILi96ELi64ELi128ELi4ES3_EELb0ELb0ELb1ELb0ELb0ELb1ELb0ELb0EEEvNS_16Flash_fwd_paramsE,@function
        .size           _ZN5flash24flash_fwd_splitkv_kernelI23Flash_fwd_kernel_traitsILi96ELi64ELi128ELi4ELb0ELb0EN7cutlass6half_tE19Flash_kernel_traitsILi96ELi64ELi128ELi4ES3_EELb0ELb0ELb1ELb0ELb0ELb1ELb0ELb0EEEvNS_16Flash_fwd_paramsE,(.L_x_11647 - _ZN5flash24flash_fwd_splitkv_kernelI23Flash_fwd_kernel_traitsILi96ELi64ELi128ELi4ELb0ELb0EN7cutlass6half_tE19Flash_kernel_traitsILi96ELi64ELi128ELi4ES3_EELb0ELb0ELb1ELb0ELb0ELb1ELb0ELb0EEEvNS_16Flash_fwd_paramsE)
        .other          _ZN5flash24flash_fwd_splitkv_kernelI23Flash_fwd_kernel_traitsILi96ELi64ELi128ELi4ELb0ELb0EN7cutlass6half_tE19Flash_kernel_traitsILi96ELi64ELi128ELi4ES3_EELb0ELb0ELb1ELb0ELb0ELb1ELb0ELb0EEEvNS_16Flash_fwd_paramsE,@"STO_CUDA_ENTRY STV_DEFAULT"
_ZN5flash24flash_fwd_splitkv_kernelI23Flash_fwd_kernel_traitsILi96ELi64ELi128ELi4ELb0ELb0EN7cutlass6half_tE19Flash_kernel_traitsILi96ELi64ELi128ELi4ES3_EELb0ELb0ELb1ELb0ELb0ELb1ELb0ELb0EEEvNS_16Flash_fwd_paramsE:
.text._ZN5flash24flash_fwd_splitkv_kernelI23Flash_fwd_kernel_traitsILi96ELi64ELi128ELi4ELb0ELb0EN7cutlass6half_tE19Flash_kernel_traitsILi96ELi64ELi128ELi4ES3_EELb0ELb0ELb1ELb0ELb0ELb1ELb0ELb0EEEvNS_16Flash_fwd_paramsE:
[----:B------:R-:W-:Y:S01]  /*0000*/  LDC R1, c[0x0][0x37c] ;  /* 0x0000df00ff017b82 */ /* 0x000fe20000000800 */
[----:B------:R-:W1:Y:S07]  /*0010*/  S2R R9, SR_CTAID.X ;  /* 0x0000000000097919 */ /* 0x000e6e0000002500 */
[----:B------:R-:W2:Y:S01]  /*0020*/  LDC.64 R2, c[0x0][0x348] ;  /* 0x0000d200ff027b82 */ /* 0x000ea20000000a00 */
[----:B------:R-:W-:Y:S01]  /*0030*/  BSSY.RECONVERGENT B2, `(.L_x_3026) ;  /* 0x0000005000027945 */ /* 0x000fe20003800200 */
[----:B------:R-:W-:Y:S01]  /*0040*/  MOV R170, 0x80 ;  /* 0x0000008000aa7802 */ /* 0x000fe20000000f00 */
[----:B------:R-:W3:Y:S01]  /*0050*/  S2R R171, SR_CTAID.Y ;  /* 0x0000000000ab7919 */ /* 0x000ee20000002600 */
[----:B------:R-:W4:Y:S05]  /*0060*/  S2R R172, SR_CTAID.Z ;  /* 0x0000000000ac7919 */ /* 0x000f2a0000002700 */
[----:B-1234-:R-:W-:Y:S05]  /*0070*/  CALL.REL.NOINC `($_ZN5flash24flash_fwd_splitkv_kernelI23Flash_fwd_kernel_traitsILi96ELi64ELi128ELi4ELb0ELb0EN7cutlass6half_tE19Flash_kernel_traitsILi96ELi64ELi128ELi4ES3_EELb0ELb0ELb1ELb0ELb0ELb1ELb0ELb0EEEvNS_16Flash_fwd_paramsE$_ZN5flash30compute_attn_1rowblock_splitkvI23Flash_fwd_kernel_traitsILi96ELi64ELi128ELi4ELb0ELb0EN7cutlass6half_tE19Flash_kernel_traitsILi96ELi64ELi128ELi4ES3_EELb0ELb0ELb1ELb0ELb0ELb1ELb0ELb0ENS_16Flash_fwd_paramsEEEvRKT8_iiiii) ;  /* 0x0000000000087944 */ /* 0x01efea0003c00000 */
[----:B------:R-:W-:Y:S05]  /*0080*/  BSYNC.RECONVERGENT B2 ;  /* 0x0000000000027941 */ /* 0x000fea0003800200 */
.L_x_3026:
[----:B------:R-:W-:Y:S05]  /*0090*/  EXIT ;  /* 0x000000000000794d */ /* 0x000fea0003800000 */
        .type           $_ZN5flash24flash_fwd_splitkv_kernelI23Flash_fwd_kernel_traitsILi96ELi64ELi128ELi4ELb0ELb0EN7cutlass6half_tE19Flash_kernel_traitsILi96ELi64ELi128ELi4ES3_EELb0ELb0ELb1ELb0ELb0ELb1ELb0ELb0EEEvNS_16Flash_fwd_paramsE$_ZN5flash30compute_attn_1rowblock_splitkvI23Flash_fwd_kernel_traitsILi96ELi64ELi128ELi4ELb0ELb0EN7cutlass6half_tE19Flash_kernel_traitsILi96ELi64ELi128ELi4ES3_EELb0ELb0ELb1ELb0ELb0ELb1ELb0ELb0ENS_16Flash_fwd_paramsEEEvRKT8_iiiii,@function
        .size           $_ZN5flash24flash_fwd_splitkv_kernelI23Flash_fwd_kernel_traitsILi96ELi64ELi128ELi4ELb0ELb0EN7cutlass6half_tE19Flash_kernel_traitsILi96ELi64ELi128ELi4ES3_EELb0ELb0ELb1ELb0ELb0ELb1ELb0ELb0EEEvNS_16Flash_fwd_paramsE$_ZN5flash30compute_attn_1rowblock_splitkvI23Flash_fwd_kernel_traitsILi96ELi64ELi128ELi4ELb0ELb0EN7cutlass6half_tE19Flash_kernel_traitsILi96ELi64ELi128ELi4ES3_EELb0ELb0ELb1ELb0ELb0ELb1ELb0ELb0ENS_16Flash_fwd_paramsEEEvRKT8_iiiii,(.L_x_11647 - $_ZN5flash24flash_fwd_splitkv_kernelI23Flash_fwd_kernel_traitsILi96ELi64ELi128ELi4ELb0ELb0EN7cutlass6half_tE19Flash_kernel_traitsILi96ELi64ELi128ELi4ES3_EELb0ELb0ELb1ELb0ELb0ELb1ELb0ELb0EEEvNS_16Flash_fwd_paramsE$_ZN5flash30compute_attn_1rowblock_splitkvI23Flash_fwd_kernel_traitsILi96ELi64ELi128ELi4ELb0ELb0EN7cutlass6half_tE19Flash_kernel_traitsILi96ELi64ELi128ELi4ES3_EELb0ELb0ELb1ELb0ELb0ELb1ELb0ELb0ENS_16Flash_fwd_paramsEEEvRKT8_iiiii)
$_ZN5flash24flash_fwd_splitkv_kernelI23Flash_fwd_kernel_traitsILi96ELi64ELi128ELi4ELb0ELb0EN7cutlass6half_tE19Flash_kernel_traitsILi96ELi64ELi128ELi4ES3_EELb0ELb0ELb1ELb0ELb0ELb1ELb0ELb0EEEvNS_16Flash_fwd_paramsE$_ZN5flash30compute_attn_1rowblock_splitkvI23Flash_fwd_kernel_traitsILi96ELi64ELi128ELi4ELb0ELb0EN7cutlass6half_tE19Flash_kernel_traitsILi96ELi64ELi128ELi4ES3_EELb0ELb0ELb1ELb0ELb0ELb1ELb0ELb0ENS_16Flash_fwd_paramsEEEvRKT8_iiiii:
        /* <DEDUP_REMOVED lines=39> */
.L_x_3028:
[----:B------:R-:W-:Y:S05]  /*0310*/  BSYNC.RECONVERGENT B0 ;  /* 0x0000000000007941 */ /* 0x000fea0003800200 */
.L_x_3027:
[----:B------:R-:W-:Y:S04]  /*0320*/  BSSY.RECONVERGENT B0, `(.L_x_3029) ;  /* 0x0000007000007945 */ /* 0x000fe80003800200 */
[----:B------:R-:W-:Y:S05]  /*0330*/  @!P3 BRA `(.L_x_3030) ;  /* 0x000000000014b947 */ /* 0x000fea0003800000 */
[----:B-----5:R-:W2:Y:S02]  /*0340*/  LD.E.U8 R5, desc[UR4][R2.64+0x1b2] ;  /* 0x0001b20402057980 */ /* 0x020ea4000c101100 */
[----:B--2---:R-:W-:-:S13]  /*0350*/  ISETP.NE.AND P1, PT, R5, RZ, PT ;  /* 0x000000ff0500720c */ /* 0x004fda0003f25270 */
[----:B------:R-:W2:Y:S02]  /*0360*/  @P1 LD.E R8, desc[UR4][R14.64+0x4] ;  /* 0x000004040e081980 */ /* 0x000ea4000c101900 */
[----:B--2---:R-:W-:-:S06]  /*0370*/  @P1 IADD3 R5, PT, PT, R8, -R17, RZ ;  /* 0x8000001108051210 */ /* 0x004fcc0007ffe0ff */
[----:B------:R2:W5:Y:S02]  /*0380*/  @!P1 LD.E R5, desc[UR4][R14.64] ;  /* 0x000000040e059980 */ /* 0x000564000c101900 */
.L_x_3030:
[----:B------:R-:W-:Y:S05]  /*0390*/  BSYNC.RECONVERGENT B0 ;  /* 0x0000000000007941 */ /* 0x000fea0003800200 */
.L_x_3029:
        /* <DEDUP_REMOVED lines=8> */
.L_x_3032:
[----:B------:R-:W4:Y:S01]  /*0420*/  LD.E.64 R6, desc[UR4][R2.64+0x108] ;  /* 0x0001080402067980 */ /* 0x000f22000c101b00 */
[----:B------:R-:W-:Y:S01]  /*0430*/  BSSY.RECONVERGENT B0, `(.L_x_3034) ;  /* 0x0000006000007945 */ /* 0x000fe20003800200 */
[----:B------:R-:W-:Y:S01]  /*0440*/  IMAD.MOV.U32 R116, RZ, RZ, RZ ;  /* 0x000000ffff747224 */ /* 0x000fe200078e00ff */
[----:B----4-:R-:W-:-:S04]  /*0450*/  ISETP.NE.U32.AND P0, PT, R6, RZ, PT ;  /* 0x000000ff0600720c */ /* 0x010fc80003f05070 */
[----:B------:R-:W-:-:S13]  /*0460*/  ISETP.NE.AND.EX P0, PT, R7, RZ, PT, P0 ;  /* 0x000000ff0700720c */ /* 0x000fda0003f05300 */
[----:B------:R-:W-:Y:S05]  /*0470*/  @!P0 BRA `(.L_x_3035) ;  /* 0x0000000000048947 */ /* 0x000fea0003800000 */
[----:B------:R4:W5:Y:S02]  /*0480*/  LD.E R116, desc[UR4][R2.64+0xbc] ;  /* 0x0000bc0402747980 */ /* 0x000964000c101900 */
.L_x_3035:
[----:B------:R-:W-:Y:S05]  /*0490*/  BSYNC.RECONVERGENT B0 ;  /* 0x0000000000007941 */ /* 0x000fea0003800200 */
.L_x_3034:
[----:B-----5:R-:W-:Y:S02]  /*04a0*/  IADD3 R116, PT, PT, R116, R5, -R12 ;  /* 0x0000000574747210 */ /* 0x020fe40007ffe80c */
.L_x_3033:
[----:B------:R-:W-:Y:S05]  /*04b0*/  BSYNC.RECONVERGENT B1 ;  /* 0x0000000000017941 */ /* 0x000fea0003800200 */
.L_x_3031:
[----:B------:R-:W-:Y:S01]  /*04c0*/  IMAD.SHL.U32 R176, R9, 0x40, RZ ;  /* 0x0000004009b07824 */ /* 0x000fe200078e00ff */
[----:B------:R-:W-:Y:S01]  /*04d0*/  MOV R6, R170 ;  /* 0x000000aa00067202 */ /* 0x000fe20000000f00 */
[----:B------:R-:W-:-:S03]  /*04e0*/  IMAD.MOV.U32 R7, RZ, RZ, 0x0 ;  /* 0x00000000ff077424 */ /* 0x000fc600078e00ff */
[----:B------:R-:W-:-:S13]  /*04f0*/  ISETP.GT.AND P0, PT, R117, R176, PT ;  /* 0x000000b07500720c */ /* 0x000fda0003f04270 */
[----:B-1234-:R-:W-:Y:S05]  /*0500*/  @!P0 RET.REL.NODEC R6 `(_ZN5flash24flash_fwd_splitkv_kernelI23Flash_fwd_kernel_traitsILi96ELi64ELi128ELi4ELb0ELb0EN7cutlass6half_tE19Flash_kernel_traitsILi96ELi64ELi128ELi4ES3_EELb0ELb0ELb1ELb0ELb0ELb1ELb0ELb0EEEvNS_16Flash_fwd_paramsE) ;  /* 0xfffffff806bc8950 */ /* 0x01efea0003c3ffff */
        /* <DEDUP_REMOVED lines=70> */
.L_x_3038:
[----:B------:R-:W-:Y:S05]  /*0970*/  BSYNC.RECONVERGENT B0 ;  /* 0x0000000000007941 */ /* 0x000fea0003800200 */
.L_x_3037:
        /* <DEDUP_REMOVED lines=18> */
.L_x_3040:
[----:B------:R-:W-:Y:S05]  /*0aa0*/  BSYNC.RECONVERGENT B0 ;  /* 0x0000000000007941 */ /* 0x000fea0003800200 */
.L_x_3039:
[----:B------:R-:W-:Y:S01]  /*0ab0*/  MOV R171, 0x0 ;  /* 0x0000000000ab7802 */ /* 0x000fe20000000f00 */
[----:B------:R1:W-:Y:S03]  /*0ac0*/  @!P6 ST.E desc[UR4][R6.64], R3 ;  /* 0x000000030600e985 */ /* 0x0003e6000c101904 */
[----:B-12--5:R-:W-:Y:S05]  /*0ad0*/  @P5 RET.REL.NODEC R170 `(_ZN5flash24flash_fwd_splitkv_kernelI23Flash_fwd_kernel_traitsILi96ELi64ELi128ELi4ELb0ELb0EN7cutlass6half_tE19Flash_kernel_traitsILi96ELi64ELi128ELi4ES3_EELb0ELb0ELb1ELb0ELb0ELb1ELb0ELb0EEEvNS_16Flash_fwd_paramsE) ;  /* 0xfffffff4aa485950 */ /* 0x026fea0003c3ffff */
[----:B------:R-:W-:Y:S02]  /*0ae0*/  MOV R3, 0x7f800000 ;  /* 0x7f80000000037802 */ /* 0x000fe40000000f00 */
[----:B------:R-:W-:-:S03]  /*0af0*/  MOV R171, 0x0 ;  /* 0x0000000000ab7802 */ /* 0x000fc60000000f00 */
[----:B------:R1:W-:Y:S02]  /*0b00*/  ST.E desc[UR4][R6.64+0x80], R3 ;  /* 0x0000800306007985 */ /* 0x0003e4000c101904 */
[----:B-1----:R-:W-:Y:S05]  /*0b10*/  RET.REL.NODEC R170 `(_ZN5flash24flash_fwd_splitkv_kernelI23Flash_fwd_kernel_traitsILi96ELi64ELi128ELi4ELb0ELb0EN7cutlass6half_tE19Flash_kernel_traitsILi96ELi64ELi128ELi4ES3_EELb0ELb0ELb1ELb0ELb0ELb1ELb0ELb0EEEvNS_16Flash_fwd_paramsE) ;  /* 0xfffffff4aa387950 */ /* 0x002fea0003c3ffff */
.L_x_3036:
        /* <DEDUP_REMOVED lines=20> */
[----:B------:R1:W5:Y:S04]  /*0c60*/  LD.E.64 R18, desc[UR4][R2.64+0x58] ;  /* 0x0000580402127980 */ /* 0x000368000c101b00 */
[----:B------:R1:W5:Y:S01]  /*0c70*/  LD.E.64 R160, desc[UR4][R2.64+0x40] ;  /* 0x0000400402a07980 */ /* 0x000362000c101b00 */
[----:B--2---:R-:W-:-:S04]  /*0c80*/  IABS R8, R14 ;  /* 0x0000000e00087213 */ /* 0x004fc80000000000 */
[----:B-----5:R-:W2:Y:S08]  /*0c90*/  I2F.RP R10, R8 ;  /* 0x00000008000a7306 */ /* 0x020eb00000209400 */
[----:B--2---:R-:W2:Y:S02]  /*0ca0*/  MUFU.RCP R16, R10 ;  /* 0x0000000a00107308 */ /* 0x004ea40000001000 */
[----:B--2---:R-:W-:-:S06]  /*0cb0*/  VIADD R16, R16, 0xffffffe ;  /* 0x0ffffffe10107836 */ /* 0x004fcc0000000000 */
[----:B------:R-:W2:Y:S01]  /*0cc0*/  F2I.FTZ.U32.TRUNC.NTZ R17, R16 ;  /* 0x0000001000117305 */ /* 0x000ea2000021f000 */
[----:B------:R-:W-:Y:S01]  /*0cd0*/  IABS R0, R14 ;  /* 0x0000000e00007213 */ /* 0x000fe20000000000 */
[----:B--2---:R-:W-:Y:S01]  /*0ce0*/  IMAD.MOV R11, RZ, RZ, -R17 ;  /* 0x000000ffff0b7224 */ /* 0x004fe200078e0a11 */
[----:B------:R-:W-:-:S03]  /*0cf0*/  MOV R16, RZ ;  /* 0x000000ff00107202 */ /* 0x000fc60000000f00 */
[----:B------:R-:W-:-:S04]  /*0d00*/  IMAD R11, R11, R8, RZ ;  /* 0x000000080b0b7224 */ /* 0x000fc800078e02ff */
        /* <DEDUP_REMOVED lines=12> */
[----:B------:R-:W-:-:S06]  /*0dd0*/  IMAD.WIDE.U32 R16, R12, R171, RZ ;  /* 0x000000ab0c107225 */ /* 0x000fcc00078e00ff */
        /* <DEDUP_REMOVED lines=9> */
[----:B------:R-:W3:Y:S01]  /*0e70*/  LD.E R8, desc[UR4][R26.64] ;  /* 0x000000041a087980 */ /* 0x000ee2000c101900 */
        /* <DEDUP_REMOVED lines=26> */
[----:B------:R-:W-:Y:S01]  /*1020*/  IMAD R10, R158, R15, R10 ;  /* 0x0000000f9e0a7224 */ /* 0x000fe200078e020a */
[----:B---3--:R-:W-:Y:S01]  /*1030*/  SHF.R.S32.HI R0, RZ, 0x1f, R8 ;  /* 0x0000001fff007819 */ /* 0x008fe20000011408 */
[-C--:B------:R-:W-:Y:S02]  /*1040*/  IMAD R11, R23, R8.reuse, RZ ;  /* 0x00000008170b7224 */ /* 0x080fe400078e02ff */
[----:B------:R-:W-:-:S04]  /*1050*/  IMAD.WIDE.U32 R24, R22, R8, RZ ;  /* 0x0000000816187225 */ /* 0x000fc800078e00ff */
[----:B------:R-:W-:Y:S02]  /*1060*/  IMAD R11, R22, R0, R11 ;  /* 0x00000000160b7224 */ /* 0x000fe400078e020b */
[----:B------:R-:W-:-:S03]  /*1070*/  IMAD.MOV.U32 R23, RZ, RZ, R13 ;  /* 0x000000ffff177224 */ /* 0x000fc600078e000d */
[----:B------:R-:W-:Y:S02]  /*1080*/  IADD3 R25, PT, PT, R25, R11, RZ ;  /* 0x0000000b19197210 */ /* 0x000fe40007ffe0ff */
[----:B------:R-:W-:Y:S02]  /*1090*/  @!P0 IADD3 R23, PT, PT, -R23, RZ, RZ ;  /* 0x000000ff17178210 */ /* 0x000fe40007ffe1ff */
[----:B------:R-:W-:Y:S01]  /*10a0*/  @!P1 LOP3.LUT R23, RZ, R5, RZ, 0x33, !PT ;  /* 0x00000005ff179212 */ /* 0x000fe200078e33ff */
[----:B------:R-:W-:-:S04]  /*10b0*/  IMAD.WIDE.U32 R24, R7, R158, R24 ;  /* 0x0000009e07187225 */ /* 0x000fc800078e0018 */
[----:B------:R-:W-:Y:S01]  /*10c0*/  IMAD.IADD R25, R25, 0x1, R10 ;  /* 0x0000000119197824 */ /* 0x000fe200078e020a */
[----:B------:R-:W-:Y:S01]  /*10d0*/  SHF.R.S32.HI R10, RZ, 0x1f, R23 ;  /* 0x0000001fff0a7819 */ /* 0x000fe20000011417 */
[----:B------:R-:W-:Y:S02]  /*10e0*/  IMAD R13, R21, R23, RZ ;  /* 0x00000017150d7224 */ /* 0x000fe400078e02ff */
[----:B--2---:R-:W-:Y:S02]  /*10f0*/  IMAD R11, R17, R8, RZ ;  /* 0x00000008110b7224 */ /* 0x004fe400078e02ff */
        /* <DEDUP_REMOVED lines=8> */
[----:B-1----:R-:W-:Y:S05]  /*1180*/  BRA `(.L_x_3043) ;  /* 0x0000000400347947 */ /* 0x002fea0003800000 */
.L_x_3042:
        /* <DEDUP_REMOVED lines=52> */
[----:B------:R-:W-:Y:S01]  /*14d0*/  IMAD R8, R159, R7, RZ ;  /* 0x000000079f087224 */ /* 0x000fe200078e02ff */
[----:B------:R-:W-:Y:S01]  /*14e0*/  @!P0 LOP3.LUT R13, RZ, R5, RZ, 0x33, !PT ;  /* 0x00000005ff0d8212 */ /* 0x000fe200078e33ff */
[----:B------:R-:W-:Y:S01]  /*14f0*/  @!P3 IMAD.WIDE.U32 R14, R160, R12, RZ ;  /* 0x0000000ca00eb225 */ /* 0x000fe200078e00ff */
[----:B------:R-:W-:-:S03]  /*1500*/  @P3 IADD3 R12, PT, PT, R12, R17, RZ ;  /* 0x000000110c0c3210 */ /* 0x000fc60007ffe0ff */
[----:B------:R-:W-:Y:S01]  /*1510*/  @!P3 IMAD R0, R11, R160, R0 ;  /* 0x000000a00b00b224 */ /* 0x000fe200078e0200 */
[----:B------:R-:W-:Y:S01]  /*1520*/  @!P3 SHF.R.S32.HI R11, RZ, 0x1f, R10 ;  /* 0x0000001fff0bb819 */ /* 0x000fe2000001140a */
[----:B------:R-:W-:Y:S01]  /*1530*/  IMAD.IADD R25, R25, 0x1, R8 ;  /* 0x0000000119197824 */ /* 0x000fe200078e0208 */
[----:B------:R-:W-:Y:S01]  /*1540*/  @!P3 MOV R16, R14 ;  /* 0x0000000e0010b202 */ /* 0x000fe20000000f00 */
[----:B------:R-:W-:Y:S01]  /*1550*/  @!P3 IMAD.IADD R17, R15, 0x1, R0 ;  /* 0x000000010f11b824 */ /* 0x000fe200078e0200 */
[----:B------:R-:W-:Y:S01]  /*1560*/  SHF.R.S32.HI R8, RZ, 0x1f, R13 ;  /* 0x0000001fff087819 */ /* 0x000fe2000001140d */
[----:B------:R-:W-:Y:S02]  /*1570*/  @!P3 IMAD R0, R21, R10, RZ ;  /* 0x0000000a1500b224 */ /* 0x000fe400078e02ff */
        /* <DEDUP_REMOVED lines=8> */
[----:B------:R-:W-:Y:S01]  /*1600*/  IADD3 R13, PT, PT, R25, R15, RZ ;  /* 0x0000000f190d7210 */ /* 0x000fe20007ffe0ff */
[----:B------:R-:W-:Y:S01]  /*1610*/  @!P3 IMAD.MOV.U32 R8, RZ, RZ, R16 ;  /* 0x000000ffff08b224 */ /* 0x000fe200078e0010 */
[----:B------:R-:W-:Y:S01]  /*1620*/  MOV R14, R24 ;  /* 0x00000018000e7202 */ /* 0x000fe20000000f00 */
[----:B------:R-:W-:Y:S01]  /*1630*/  @P3 IMAD.IADD R0, R21, 0x1, R10 ;  /* 0x0000000115003824 */ /* 0x000fe200078e020a */
[----:B------:R-:W-:Y:S02]  /*1640*/  @P3 MOV R8, R20 ;  /* 0x0000001400083202 */ /* 0x000fe40000000f00 */
[----:B-1----:R-:W-:Y:S02]  /*1650*/  MOV R15, RZ ;  /* 0x000000ff000f7202 */ /* 0x002fe40000000f00 */
.L_x_3043:
[----:B------:R-:W-:Y:S05]  /*1660*/  BSYNC.RECONVERGENT B0 ;  /* 0x0000000000007941 */ /* 0x000fea0003800200 */
.L_x_3041:
        /* <DEDUP_REMOVED lines=35> */
[----:B------:R-:W-:Y:S01]  /*18a0*/  @!P1 IADD3 R32, PT, PT, -R32, RZ, RZ ;  /* 0x000000ff20209210 */ /* 0x000fe20007ffe1ff */
[----:B------:R-:W-:Y:S01]  /*18b0*/  IMAD.IADD R15, R17, 0x1, R15 ;  /* 0x00000001110f7824 */ /* 0x000fe200078e020f */
[----:B------:R-:W-:Y:S02]  /*18c0*/  @!P2 LOP3.LUT R32, RZ, R5, RZ, 0x33, !PT ;  /* 0x00000005ff20a212 */ /* 0x000fe400078e33ff */
[----:B------:R-:W-:Y:S01]  /*18d0*/  IADD3 R17, P2, P1, R16, R8, R178 ;  /* 0x0000000810117210 */ /* 0x000fe2000795e0b2 */
[C---:B------:R-:W-:Y:S01]  /*18e0*/  IMAD.SHL.U32 R114, R118.reuse, 0x20, RZ ;  /* 0x0000002076727824 */ /* 0x040fe200078e00ff */
[----:B------:R-:W-:Y:S01]  /*18f0*/  SHF.R.S32.HI R5, RZ, 0x1f, R32 ;  /* 0x0000001fff057819 */ /* 0x000fe20000011420 */
[----:B------:R-:W-:Y:S01]  /*1900*/  IMAD R12, R19, R32, RZ ;  /* 0x00000020130c7224 */ /* 0x000fe200078e02ff */
[----:B------:R-:W-:Y:S02]  /*1910*/  MOV R7, 0x400 ;  /* 0x0000040000077802 */ /* 0x000fe40000000f00 */
[----:B------:R-:W-:Y:S01]  /*1920*/  IADD3.X R15, PT, PT, R15, R0, RZ, P2, P1 ;  /* 0x000000000f0f7210 */ /* 0x000fe200017e24ff */
[----:B------:R-:W-:Y:S01]  /*1930*/  IMAD.SHL.U32 R0, R118, 0x10, RZ ;  /* 0x0000001076007824 */ /* 0x000fe200078e00ff */
[----:B-1----:R-:W-:Y:S01]  /*1940*/  LEA R4, R4, R7, 0x18 ;  /* 0x0000000704047211 */ /* 0x002fe200078ec0ff */
[----:B------:R-:W-:Y:S01]  /*1950*/  IMAD R12, R5, R18, R12 ;  /* 0x00000012050c7224 */ /* 0x000fe200078e020c */
[----:B------:R-:W-:Y:S01]  /*1960*/  SHF.R.U32.HI R7, RZ, 0x1, R118 ;  /* 0x00000001ff077819 */ /* 0x000fe20000011676 */
[----:B------:R-:W-:Y:S01]  /*1970*/  IMAD.SHL.U32 R113, R118, 0x4, RZ ;  /* 0x0000000476717824 */ /* 0x000fe200078e00ff */
[----:B------:R-:W-:Y:S01]  /*1980*/  LOP3.LUT R5, R114, 0xc0, RZ, 0xc0, !PT ;  /* 0x000000c072057812 */ /* 0x000fe200078ec0ff */
[----:B------:R-:W-:Y:S01]  /*1990*/  IMAD.WIDE.U32 R32, R18, R32, RZ ;  /* 0x0000002012207225 */ /* 0x000fe200078e00ff */
[----:B------:R-:W-:-:S02]  /*19a0*/  LOP3.LUT R19, R0, 0x100, RZ, 0xc0, !PT ;  /* 0x0000010000137812 */ /* 0x000fc400078ec0ff */
[----:B------:R-:W-:Y:S01]  /*19b0*/  LOP3.LUT R23, R175, 0xc0, RZ, 0xc0, !PT ;  /* 0x000000c0af177812 */ /* 0x000fe200078ec0ff */
[----:B------:R-:W-:Y:S01]  /*19c0*/  IMAD.IADD R12, R33, 0x1, R12 ;  /* 0x00000001210c7824 */ /* 0x000fe200078e020c */
[----:B------:R-:W-:Y:S02]  /*19d0*/  LOP3.LUT R18, R5, 0x8, R7, 0xf8, !PT ;  /* 0x0000000805127812 */ /* 0x000fe400078ef807 */
[----:B------:R-:W-:Y:S02]  /*19e0*/  LOP3.LUT R113, R113, 0x18, RZ, 0xc0, !PT ;  /* 0x0000001871717812 */ /* 0x000fe400078ec0ff */
[----:B------:R-:W-:Y:S02]  /*19f0*/  LOP3.LUT R22, R19, 0x20, R114, 0xf8, !PT ;  /* 0x0000002013167812 */ /* 0x000fe400078ef872 */
[----:B------:R-:W-:Y:S02]  /*1a00*/  LOP3.LUT R5, R5, 0x8, R118, 0xf8, !PT ;  /* 0x0000000805057812 */ /* 0x000fe400078ef876 */
[----:B------:R-:W-:-:S02]  /*1a10*/  IADD3 R32, P1, PT, R17, R32, RZ ;  /* 0x0000002011207210 */ /* 0x000fc40007f3e0ff */
[--C-:B------:R-:W-:Y:S02]  /*1a20*/  LOP3.LUT R16, R23, 0x18, R118.reuse, 0xf8, !PT ;  /* 0x0000001817107812 */ /* 0x100fe400078ef876 */
[----:B------:R-:W-:Y:S02]  /*1a30*/  LOP3.LUT R5, R22, R5, R113, 0xf6, !PT ;  /* 0x0000000516057212 */ /* 0x000fe400078ef671 */
[----:B------:R-:W-:Y:S02]  /*1a40*/  SHF.R.U32.HI R120, RZ, 0x2, R118 ;  /* 0x00000002ff787819 */ /* 0x000fe40000011676 */
[----:B------:R-:W-:Y:S02]  /*1a50*/  LOP3.LUT R113, R18, R113, RZ, 0x3c, !PT ;  /* 0x0000007112717212 */ /* 0x000fe400078e3cff */
[----:B------:R-:W-:Y:S02]  /*1a60*/  IADD3.X R33, PT, PT, R15, R12, RZ, P1, !PT ;  /* 0x0000000c0f217210 */ /* 0x000fe40000ffe4ff */
[----:B------:R-:W-:-:S02]  /*1a70*/  LOP3.LUT R16, R16, 0x18, R175, 0x78, !PT ;  /* 0x0000001810107812 */ /* 0x000fc400078e78af */
[----:B------:R-:W-:Y:S01]  /*1a80*/  IADD3 R18, P1, PT, R178, R14, RZ ;  /* 0x0000000eb2127210 */ /* 0x000fe20007f3e0ff */
[----:B------:R-:W-:Y:S01]  /*1a90*/  IMAD R169, R161, R120, RZ ;  /* 0x00000078a1a97224 */ /* 0x000fe200078e02ff */
[----:B------:R-:W-:Y:S01]  /*1aa0*/  LOP3.LUT R175, R16, 0x1f20, R175, 0xf8, !PT ;  /* 0x00001f2010af7812 */ /* 0x000fe200078ef8af */
[----:B------:R-:W-:-:S04]  /*1ab0*/  IMAD.WIDE.U32 R32, R120, R160, R32 ;  /* 0x000000a078207225 */ /* 0x000fc800078e0020 */
        /* <DEDUP_REMOVED lines=8> */
[C---:B------:R-:W-:Y:S01]  /*1b40*/  LOP3.LUT R164, R178.reuse, 0x20, RZ, 0xfc, !PT ;  /* 0x00000020b2a47812 */ /* 0x040fe200078efcff */
        /* <DEDUP_REMOVED lines=13> */
[----:B------:R-:W-:Y:S02]  /*1c20*/  IADD3 R16, P1, PT, R178, R14, RZ ;  /* 0x0000000eb2107210 */ /* 0x000fe40007f3e0ff */
[----:B------:R-:W-:-:S03]  /*1c30*/  LOP3.LUT R15, R0, 0x3e00, RZ, 0xc0, !PT ;  /* 0x00003e00000f7812 */ /* 0x000fc600078ec0ff */
[----:B------:R-:W-:Y:S01]  /*1c40*/  IMAD.X R17, RZ, RZ, R13, P1 ;  /* 0x000000ffff117224 */ /* 0x000fe200008e060d */
[----:B------:R-:W-:Y:S01]  /*1c50*/  LOP3.LUT R15, R15, 0x20, R114, 0xf8, !PT ;  /* 0x000000200f0f7812 */ /* 0x000fe200078ef872 */
[----:B------:R-:W-:Y:S01]  /*1c60*/  IMAD R0, R21, R172, RZ ;  /* 0x000000ac15007224 */ /* 0x000fe200078e02ff */
[----:B------:R-:W-:Y:S01]  /*1c70*/  LEA R166, P2, R18, R26, 0x1 ;  /* 0x0000001a12a67211 */ /* 0x000fe200078408ff */
[----:B------:R-:W-:Y:S01]  /*1c80*/  IMAD.WIDE.U32 R20, R172, R20, R16 ;  /* 0x00000014ac147225 */ /* 0x000fe200078e0010 */
[----:B------:R-:W-:Y:S02]  /*1c90*/  LOP3.LUT R12, R15, 0x100, R114, 0xf8, !PT ;  /* 0x000001000f0c7812 */ /* 0x000fe400078ef872 */
[----:B------:R-:W-:Y:S01]  /*1ca0*/  LEA.HI.X R165, R18, R27, R165, 0x1, P2 ;  /* 0x0000001b12a57211 */ /* 0x000fe200010f0ca5 */
[----:B------:R-:W-:Y:S01]  /*1cb0*/  IMAD.IADD R17, R21, 0x1, R0 ;  /* 0x0000000115117824 */ /* 0x000fe200078e0200 */
[----:B------:R-:W-:Y:S01]  /*1cc0*/  LOP3.LUT R157, R12, R113, RZ, 0xfc, !PT ;  /* 0x000000710c9d7212 */ /* 0x000fe200078efcff */
        /* <DEDUP_REMOVED lines=27> */
.L_x_3046:
[----:B------:R3:W-:Y:S02]  /*1e80*/  STS.128 [R175+0x2000], RZ ;  /* 0x002000ffaf007388 */ /* 0x0007e40000000c00 */
.L_x_3045:
[----:B------:R-:W-:Y:S05]  /*1e90*/  BSYNC.RECONVERGENT B0 ;  /* 0x0000000000007941 */ /* 0x000fea0003800200 */
.L_x_3044:
        /* <DEDUP_REMOVED lines=33> */
.L_x_3049:
[----:B------:R2:W-:Y:S02]  /*20b0*/  STS.128 [R175+0x2800], RZ ;  /* 0x002800ffaf007388 */ /* 0x0005e40000000c00 */
.L_x_3048:
[----:B------:R-:W-:Y:S05]  /*20c0*/  BSYNC.RECONVERGENT B0 ;  /* 0x0000000000007941 */ /* 0x000fea0003800200 */
.L_x_3047:
[----:B------:R-:W-:Y:S01]  /*20d0*/  LEA R173, R6, 0xffffff80, 0x7 ;  /* 0xffffff8006ad7811 */ /* 0x000fe200078e38ff */
[----:B------:R-:W-:Y:S04]  /*20e0*/  BSSY.RECONVERGENT B0, `(.L_x_3050) ;  /* 0x000001c000007945 */ /* 0x000fe80003800200 */
[----:B------:R-:W-:-:S05]  /*20f0*/  IMAD.IADD R8, R116, 0x1, -R173 ;  /* 0x0000000174087824 */ /* 0x000fca00078e0aad */
[----:B------:R-:W-:-:S13]  /*2100*/  ISETP.GE.AND P3, PT, R120, R8, PT ;  /* 0x000000087800720c */ /* 0x000fda0003f66270 */
[----:B------:R-:W-:Y:S05]  /*2110*/  @P3 BRA `(.L_x_3051) ;  /* 0x0000000000603947 */ /* 0x000fea0003800000 */
[-C--:B-----5:R-:W-:Y:S02]  /*2120*/  ISETP.GE.AND P1, PT, R178, R174.reuse, PT ;  /* 0x000000aeb200720c */ /* 0x0a0fe40003f26270 */
        /* <DEDUP_REMOVED lines=22> */
.L_x_3052:
[----:B------:R4:W-:Y:S02]  /*2290*/  STS.128 [R175+0x7000], RZ ;  /* 0x007000ffaf007388 */ /* 0x0009e40000000c00 */
.L_x_3051:
[----:B------:R-:W-:Y:S05]  /*22a0*/  BSYNC.RECONVERGENT B0 ;  /* 0x0000000000007941 */ /* 0x000fea0003800200 */
.L_x_3050:
[----:B------:R-:W-:Y:S01]  /*22b0*/  ISETP.GE.AND P0, PT, R13, R8, PT ;  /* 0x000000080d00720c */ /* 0x000fe20003f06270 */
[----:B------:R-:W-:-:S12]  /*22c0*/  BSSY.RECONVERGENT B0, `(.L_x_3053) ;  /* 0x000001a000007945 */ /* 0x000fd80003800200 */
[----:B------:R-:W-:Y:S05]  /*22d0*/  @P0 BRA `(.L_x_3054) ;  /* 0x0000000000600947 */ /* 0x000fea0003800000 */
[----:B------:R-:W-:Y:S01]  /*22e0*/  IMAD.SHL.U32 R0, R158, 0x20, RZ ;  /* 0x000000209e007824 */ /* 0x000fe200078e00ff */
[-C--:B-----5:R-:W-:Y:S02]  /*22f0*/  ISETP.GE.AND P1, PT, R178, R174.reuse, PT ;  /* 0x000000aeb200720c */ /* 0x0a0fe40003f26270 */
        /* <DEDUP_REMOVED lines=21> */
.L_x_3055:
[----:B------:R4:W-:Y:S02]  /*2450*/  STS.128 [R175+0x7800], RZ ;  /* 0x007800ffaf007388 */ /* 0x0009e40000000c00 */
.L_x_3054:
[----:B------:R-:W-:Y:S05]  /*2460*/  BSYNC.RECONVERGENT B0 ;  /* 0x0000000000007941 */ /* 0x000fea0003800200 */
.L_x_3053:
        /* <DEDUP_REMOVED lines=25> */
.L_x_3058:
[----:B------:R4:W-:Y:S02]  /*2600*/  STS.128 [R175+0x8000], RZ ;  /* 0x008000ffaf007388 */ /* 0x0009e40000000c00 */
.L_x_3057:
[----:B------:R-:W-:Y:S05]  /*2610*/  BSYNC.RECONVERGENT B0 ;  /* 0x0000000000007941 */ /* 0x000fea0003800200 */
.L_x_3056:
        /* <DEDUP_REMOVED lines=26> */
.L_x_3060:
[----:B------:R-:W-:Y:S05]  /*27c0*/  BSYNC.RECONVERGENT B0 ;  /* 0x0000000000007941 */ /* 0x000fea0003800200 */
.L_x_3059:
        /* <DEDUP_REMOVED lines=40> */
.L_x_3063:
[----:B------:R3:W-:Y:S01]  /*2a50*/  STS.128 [R175+0xd000], RZ ;  /* 0x00d000ffaf007388 */ /* 0x0007e20000000c00 */
[----:B------:R-:W-:Y:S05]  /*2a60*/  BRA `(.L_x_3064) ;  /* 0x00000000000c7947 */ /* 0x000fea0003800000 */
.L_x_3062:
[----:B------:R2:W-:Y:S04]  /*2a70*/  STS.128 [R175+0x9000], RZ ;  /* 0x009000ffaf007388 */ /* 0x0005e80000000c00 */
[----:B------:R2:W-:Y:S04]  /*2a80*/  STS.128 [R175+0xb000], RZ ;  /* 0x00b000ffaf007388 */ /* 0x0005e80000000c00 */
[----:B------:R2:W-:Y:S02]  /*2a90*/  STS.128 [R175+0xd000], RZ ;  /* 0x00d000ffaf007388 */ /* 0x0005e40000000c00 */
.L_x_3064:
[----:B------:R-:W-:Y:S05]  /*2aa0*/  BSYNC.RECONVERGENT B0 ;  /* 0x0000000000007941 */ /* 0x000fea0003800200 */
.L_x_3061:
[----:B------:R-:W-:Y:S01]  /*2ab0*/  ISETP.GE.AND P0, PT, R13, R8, PT ;  /* 0x000000080d00720c */ /* 0x000fe20003f06270 */
[----:B------:R-:W-:-:S12]  /*2ac0*/  BSSY.RECONVERGENT B0, `(.L_x_3065) ;  /* 0x000001d000007945 */ /* 0x000fd80003800200 */
[----:B------:R1:W-:Y:S04]  /*2ad0*/  @P0 STS.128 [R175+0x9800], RZ ;  /* 0x009800ffaf000388 */ /* 0x0003e80000000c00 */
[----:B------:R1:W-:Y:S04]  /*2ae0*/  @P0 STS.128 [R175+0xb800], RZ ;  /* 0x00b800ffaf000388 */ /* 0x0003e80000000c00 */
[----:B------:R1:W-:Y:S01]  /*2af0*/  @P0 STS.128 [R175+0xd800], RZ ;  /* 0x00d800ffaf000388 */ /* 0x0003e20000000c00 */
[----:B------:R-:W-:Y:S05]  /*2b00*/  @P0 BRA `(.L_x_3066) ;  /* 0x0000000000600947 */ /* 0x000fea0003800000 */
[----:B-1----:R-:W-:Y:S01]  /*2b10*/  IMAD.SHL.U32 R10, R160, 0x20, RZ ;  /* 0x00000020a00a7824 */ /* 0x002fe200078e00ff */
[-C--:B------:R-:W-:Y:S02]  /*2b20*/  ISETP.GE.AND P1, PT, R178, R174.reuse, PT ;  /* 0x000000aeb200720c */ /* 0x080fe40003f26270 */
[----:B------:R-:W-:Y:S02]  /*2b30*/  ISETP.GE.AND P0, PT, R164, R174, PT ;  /* 0x000000aea400720c */ /* 0x000fe40003f06270 */
[----:B------:R-:W-:Y:S02]  /*2b40*/  SHF.L.U64.HI R12, R160, 0x5, R161 ;  /* 0x00000005a00c7819 */ /* 0x000fe400000102a1 */
        /* <DEDUP_REMOVED lines=19> */
.L_x_3067:
[----:B------:R2:W-:Y:S02]  /*2c80*/  STS.128 [R175+0xd800], RZ ;  /* 0x00d800ffaf007388 */ /* 0x0005e40000000c00 */
.L_x_3066:
[----:B------:R-:W-:Y:S05]  /*2c90*/  BSYNC.RECONVERGENT B0 ;  /* 0x0000000000007941 */ /* 0x000fea0003800200 */
.L_x_3065:
        /* <DEDUP_REMOVED lines=27> */
.L_x_3070:
[----:B------:R1:W-:Y:S02]  /*2e50*/  STS.128 [R175+0xe000], RZ ;  /* 0x00e000ffaf007388 */ /* 0x0003e40000000c00 */
.L_x_3069:
[----:B------:R-:W-:Y:S05]  /*2e60*/  BSYNC.RECONVERGENT B0 ;  /* 0x0000000000007941 */ /* 0x000fea0003800200 */
.L_x_3068:
        /* <DEDUP_REMOVED lines=31> */
.L_x_3073:
[----:B------:R1:W-:Y:S02]  /*3060*/  STS.128 [R175+0xe800], RZ ;  /* 0x00e800ffaf007388 */ /* 0x0003e40000000c00 */
.L_x_3072:
[----:B------:R-:W-:Y:S05]  /*3070*/  BSYNC.RECONVERGENT B0 ;  /* 0x0000000000007941 */ /* 0x000fea0003800200 */
.L_x_3071:
[----:B------:R-:W5:Y:S01]  /*3080*/  LD.E R115, desc[UR4][R2.64+0x18c] ;  /* 0x00018c0402737980 */ /* 0x000f62000c101900 */
[-C--:B------:R-:W-:Y:S01]  /*3090*/  LEA R157, R157, R4.reuse, 0x1 ;  /* 0x000000049d9d7211 */ /* 0x080fe200078e08ff */
[----:B------:R-:W-:Y:S01]  /*30a0*/  BSSY.RECONVERGENT B1, `(.L_x_3074) ;  /* 0x00001bb000017945 */ /* 0x000fe20003800200 */
[----:B------:R-:W-:Y:S01]  /*30b0*/  LEA R156, R5, R4, 0x1 ;  /* 0x00000004059c7211 */ /* 0x000fe200078e08ff */
[----:B------:R-:W0:Y:S01]  /*30c0*/  LDGDEPBAR ;  /* 0x00000000000079af */ /* 0x000e220000000000 */
[C---:B------:R-:W-:Y:S02]  /*30d0*/  LEA R119, R112.reuse, R157, 0x1 ;  /* 0x0000009d70777211 */ /* 0x040fe400078e08ff */
[----:B------:R-:W-:Y:S01]  /*30e0*/  LEA R5, R112, R156, 0x1 ;  /* 0x0000009c70057211 */ /* 0x000fe200078e08ff */
[----:B------:R-:W-:Y:S01]  /*30f0*/  LDSM.16.M88.4 R44, [R157] ;  /* 0x000000009d2c783b */ /* 0x000fe20000000200 */
[----:B------:R-:W-:-:S03]  /*3100*/  ISETP.NE.AND P6, PT, R6, 0x1, PT ;  /* 0x000000010600780c */ /* 0x000fc60003fc5270 */
[----:B------:R-:W2:Y:S04]  /*3110*/  LDSM.16.M88.4 R32, [R156+0x3000] ;  /* 0x003000009c20783b */ /* 0x000ea80000000200 */
[----:B------:R-:W3:Y:S04]  /*3120*/  LDSM.16.M88.4 R92, [R156+0x3400] ;  /* 0x003400009c5c783b */ /* 0x000ee80000000200 */
        /* <DEDUP_REMOVED lines=47> */
[C---:B-1----:R-:W-:Y:S08]  /*3420*/  HMMA.16816.F32 R64, R8.reuse, R20, R64 ;  /* 0x000000140840723c */ /* 0x042ff00000001840 */
[----:B------:R-:W-:Y:S01]  /*3430*/  HMMA.16816.F32 R60, R8, R22, R60 ;  /* 0x00000016083c723c */ /* 0x000fe2000000183c */
[----:B------:R-:W1:Y:S07]  /*3440*/  LDSM.16.M88.4 R20, [R156+0x7000] ;  /* 0x007000009c14783b */ /* 0x000e6e0000000200 */
[C---:B----4-:R-:W-:Y:S08]  /*3450*/  HMMA.16816.F32 R16, R100.reuse, R36, R16 ;  /* 0x000000246410723c */ /* 0x050ff00000001810 */
        /* <DEDUP_REMOVED lines=21> */
[-C--:B-----5:R-:W-:Y:S01]  /*35b0*/  FMUL.FTZ R16, R16, R115.reuse ;  /* 0x0000007310107220 */ /* 0x0a0fe20000410000 */
[-C--:B------:R-:W-:Y:S01]  /*35c0*/  FMUL.FTZ R119, R18, R115.reuse ;  /* 0x0000007312777220 */ /* 0x080fe20000410000 */
[----:B------:R-:W-:-:S02]  /*35d0*/  FMUL.FTZ R123, R19, R115 ;  /* 0x00000073137b7220 */ /* 0x000fc40000410000 */
[----:B------:R3:W4:Y:S01]  /*35e0*/  MUFU.TANH R97, R16 ;  /* 0x0000001000617308 */ /* 0x0007220000002400 */
[C---:B------:R-:W-:Y:S01]  /*35f0*/  HMMA.16816.F32 R84, R100.reuse, R98, R84 ;  /* 0x000000626454723c */ /* 0x040fe20000001854 */
[-C--:B------:R-:W-:Y:S02]  /*3600*/  FMUL.FTZ R99, R17, R115.reuse ;  /* 0x0000007311637220 */ /* 0x080fe40000410000 */
        /* <DEDUP_REMOVED lines=30> */
[C---:B----4-:R-:W-:Y:S08]  /*37f0*/  HMMA.16816.F32 R80, R24.reuse, R8, R80 ;  /* 0x000000081850723c */ /* 0x050ff00000001850 */
[C---:B------:R-:W-:Y:S01]  /*3800*/  HMMA.16816.F32 R76, R24.reuse, R10, R76 ;  /* 0x0000000a184c723c */ /* 0x040fe2000000184c */
[----:B------:R-:W4:Y:S07]  /*3810*/  LDSM.16.M88.4 R8, [R156+0x6800] ;  /* 0x006800009c08783b */ /* 0x000f2e0000000200 */
[----:B------:R-:W-:Y:S01]  /*3820*/  HMMA.16816.F32 R92, R24, R90, R92 ;  /* 0x0000005a185c723c */ /* 0x000fe2000000185c */
[----:B------:R-:W-:Y:S07]  /*3830*/  LDSM.16.M88.4 R88, [R5+0x7800] ;  /* 0x007800000558783b */ /* 0x000fee0000000200 */
[C---:B--2---:R-:W-:Y:S08]  /*3840*/  HMMA.16816.F32 R72, R100.reuse, R36, R72 ;  /* 0x000000246448723c */ /* 0x044ff00000001848 */
[C---:B------:R-:W-:Y:S01]  /*3850*/  HMMA.16816.F32 R68, R100.reuse, R38, R68 ;  /* 0x000000266444723c */ /* 0x040fe20000001844 */
[----:B------:R-:W-:Y:S07]  /*3860*/  LDSM.16.M88.4 R36, [R5+0x8000] ;  /* 0x008000000524783b */ /* 0x000fee0000000200 */
[C---:B---3--:R-:W-:Y:S08]  /*3870*/  HMMA.16816.F32 R64, R100.reuse, R16, R64 ;  /* 0x000000106440723c */ /* 0x048ff00000001840 */
[----:B------:R-:W-:Y:S01]  /*3880*/  HMMA.16816.F32 R60, R100, R18, R60 ;  /* 0x00000012643c723c */ /* 0x000fe2000000183c */
[----:B------:R-:W2:Y:S07]  /*3890*/  LDSM.16.M88.4 R16, [R5+0x6400] ;  /* 0x006400000510783b */ /* 0x000eae0000000200 */
[C---:B------:R-:W-:Y:S08]  /*38a0*/  HMMA.16816.F32 R108, R12.reuse, R28, R108 ;  /* 0x0000001c0c6c723c */ /* 0x040ff0000000186c */
[----:B------:R-:W-:Y:S01]  /*38b0*/  HMMA.16816.F32 R92, R12, R30, R92 ;  /* 0x0000001e0c5c723c */ /* 0x000fe2000000185c */
[----:B------:R-:W3:Y:S07]  /*38c0*/  LDSM.16.M88.4 R28, [R5+0x7c00] ;  /* 0x007c0000051c783b */ /* 0x000eee0000000200 */
[----:B------:R-:W-:Y:S03]  /*38d0*/  HMMA.16816.F32 R72, R40, R32, R72 ;  /* 0x000000202848723c */ /* 0x000fe60000001848 */
[-C--:B------:R-:W-:Y:S01]  /*38e0*/  FMUL.FTZ R109, R109, R115.reuse ;  /* 0x000000736d6d7220 */ /* 0x080fe20000410000 */
[-C--:B------:R-:W-:Y:S01]  /*38f0*/  FMUL.FTZ R111, R111, R115.reuse ;  /* 0x000000736f6f7220 */ /* 0x080fe20000410000 */
[-C--:B------:R-:W-:Y:S01]  /*3900*/  FMUL.FTZ R108, R108, R115.reuse ;  /* 0x000000736c6c7220 */ /* 0x080fe20000410000 */
[----:B------:R-:W-:-:S02]  /*3910*/  FMUL.FTZ R110, R110, R115 ;  /* 0x000000736e6e7220 */ /* 0x000fc40000410000 */
[----:B------:R-:W-:Y:S01]  /*3920*/  HMMA.16816.F32 R68, R40, R34, R68 ;  /* 0x000000222844723c */ /* 0x000fe20000001844 */
[----:B------:R-:W-:Y:S01]  /*3930*/  LDSM.16.M88.4 R32, [R5+0x8400] ;  /* 0x008400000520783b */ /* 0x000fe20000000200 */
[----:B------:R1:W1:Y:S01]  /*3940*/  MUFU.TANH R133, R108 ;  /* 0x0000006c00857308 */ /* 0x0002620000002400 */
[-C--:B------:R-:W-:Y:S01]  /*3950*/  FMUL.FTZ R95, R95, R115.reuse ;  /* 0x000000735f5f7220 */ /* 0x080fe20000410000 */
[----:B------:R-:W-:-:S04]  /*3960*/  FMUL.FTZ R92, R92, R115 ;  /* 0x000000735c5c7220 */ /* 0x000fc80000410000 */
[C---:B----4-:R-:W-:Y:S02]  /*3970*/  HMMA.16816.F32 R56, R100.reuse, R8, R56 ;  /* 0x000000086438723c */ /* 0x050fe40000001838 */
[----:B------:R-:W4:Y:S06]  /*3980*/  MUFU.TANH R109, R109 ;  /* 0x0000006d006d7308 */ /* 0x000f2c0000002400 */
[----:B------:R-:W-:Y:S01]  /*3990*/  HMMA.16816.F32 R52, R100, R10, R52 ;  /* 0x0000000a6434723c */ /* 0x000fe20000001834 */
[----:B------:R-:W5:Y:S01]  /*39a0*/  LDSM.16.M88.4 R8, [R5+0x6800] ;  /* 0x006800000508783b */ /* 0x000f620000000200 */
[----:B------:R1:W1:Y:S06]  /*39b0*/  MUFU.TANH R135, R110 ;  /* 0x0000006e00877308 */ /* 0x00026c0000002400 */
[C---:B------:R-:W-:Y:S02]  /*39c0*/  HMMA.16816.F32 R72, R24.reuse, R20, R72 ;  /* 0x000000141848723c */ /* 0x040fe40000001848 */
[----:B------:R-:W1:Y:S06]  /*39d0*/  MUFU.TANH R111, R111 ;  /* 0x0000006f006f7308 */ /* 0x000e6c0000002400 */
[----:B------:R-:W-:Y:S01]  /*39e0*/  HMMA.16816.F32 R68, R24, R22, R68 ;  /* 0x000000161844723c */ /* 0x000fe20000001844 */
[----:B------:R-:W4:Y:S01]  /*39f0*/  LDSM.16.M88.4 R20, [R156+0x6c00] ;  /* 0x006c00009c14783b */ /* 0x000f220000000200 */
[----:B------:R1:W1:Y:S06]  /*3a00*/  MUFU.TANH R137, R92 ;  /* 0x0000005c00897308 */ /* 0x00026c0000002400 */
[C---:B--2---:R-:W-:Y:S02]  /*3a10*/  HMMA.16816.F32 R64, R40.reuse, R16, R64 ;  /* 0x000000102840723c */ /* 0x044fe40000001840 */
[----:B------:R-:W2:Y:S06]  /*3a20*/  MUFU.TANH R95, R95 ;  /* 0x0000005f005f7308 */ /* 0x000eac0000002400 */
[----:B------:R-:W-:Y:S01]  /*3a30*/  HMMA.16816.F32 R60, R40, R18, R60 ;  /* 0x00000012283c723c */ /* 0x000fe2000000183c */
[----:B------:R-:W1:Y:S07]  /*3a40*/  LDSM.16.M88.4 R16, [R156+0x8800] ;  /* 0x008800009c10783b */ /* 0x000e6e0000000200 */
[C---:B---3--:R-:W-:Y:S08]  /*3a50*/  HMMA.16816.F32 R80, R12.reuse, R28, R80 ;  /* 0x0000001c0c50723c */ /* 0x048ff00000001850 */
[C---:B------:R-:W-:Y:S01]  /*3a60*/  HMMA.16816.F32 R76, R12.reuse, R30, R76 ;  /* 0x0000001e0c4c723c */ /* 0x040fe2000000184c */
[----:B------:R-:W3:Y:S07]  /*3a70*/  LDSM.16.M88.4 R28, [R156+0x8400] ;  /* 0x008400009c1c783b */ /* 0x000eee0000000200 */
[----:B------:R-:W-:Y:S03]  /*3a80*/  HMMA.16816.F32 R72, R12, R36, R72 ;  /* 0x000000240c48723c */ /* 0x000fe60000001848 */
[-C--:B------:R-:W-:Y:S01]  /*3a90*/  FMUL.FTZ R81, R81, R115.reuse ;  /* 0x0000007351517220 */ /* 0x080fe20000410000 */
[-C--:B------:R-:W-:Y:S01]  /*3aa0*/  FMUL.FTZ R83, R83, R115.reuse ;  /* 0x0000007353537220 */ /* 0x080fe20000410000 */
[-C--:B------:R-:W-:Y:S01]  /*3ab0*/  FMUL.FTZ R80, R80, R115.reuse ;  /* 0x0000007350507220 */ /* 0x080fe20000410000 */
[----:B------:R-:W-:-:S02]  /*3ac0*/  FMUL.FTZ R82, R82, R115 ;  /* 0x0000007352527220 */ /* 0x000fc40000410000 */
[----:B------:R-:W-:Y:S01]  /*3ad0*/  HMMA.16816.F32 R68, R12, R38, R68 ;  /* 0x000000260c44723c */ /* 0x000fe20000001844 */
[----:B------:R-:W2:Y:S01]  /*3ae0*/  LDSM.16.M88.4 R36, [R5+0x6c00] ;  /* 0x006c00000524783b */ /* 0x000ea20000000200 */
[----:B------:R1:W1:Y:S01]  /*3af0*/  MUFU.TANH R145, R80 ;  /* 0x0000005000917308 */ /* 0x0002620000002400 */
[-C--:B------:R-:W-:Y:S01]  /*3b00*/  FMUL.FTZ R77, R77, R115.reuse ;  /* 0x000000734d4d7220 */ /* 0x080fe20000410000 */
[-C--:B------:R-:W-:Y:S01]  /*3b10*/  FMUL.FTZ R79, R79, R115.reuse ;  /* 0x000000734f4f7220 */ /* 0x080fe20000410000 */
[-C--:B------:R-:W-:Y:S01]  /*3b20*/  FMUL.FTZ R76, R76, R115.reuse ;  /* 0x000000734c4c7220 */ /* 0x080fe20000410000 */
[-C--:B------:R-:W-:Y:S02]  /*3b30*/  FMUL.FTZ R78, R78, R115.reuse ;  /* 0x000000734e4e7220 */ /* 0x080fe40000410000 */
[----:B-----5:R-:W-:Y:S02]  /*3b40*/  HMMA.16816.F32 R56, R40, R8, R56 ;  /* 0x000000082838723c */ /* 0x020fe40000001838 */
[----:B------:R-:W1:Y:S01]  /*3b50*/  MUFU.TANH R81, R81 ;  /* 0x0000005100517308 */ /* 0x000e620000002400 */
[-C--:B------:R-:W-:Y:S01]  /*3b60*/  FMUL.FTZ R155, R73, R115.reuse ;  /* 0x00000073499b7220 */ /* 0x080fe20000410000 */
[-C--:B------:R-:W-:Y:S01]  /*3b70*/  FMUL.FTZ R73, R74, R115.reuse ;  /* 0x000000734a497220 */ /* 0x080fe20000410000 */
[-C--:B------:R-:W-:Y:S01]  /*3b80*/  FMUL.FTZ R75, R75, R115.reuse ;  /* 0x000000734b4b7220 */ /* 0x080fe20000410000 */
[----:B------:R-:W-:-:S02]  /*3b90*/  FMUL.FTZ R72, R72, R115 ;  /* 0x0000007348487220 */ /* 0x000fc40000410000 */
[----:B------:R-:W-:Y:S01]  /*3ba0*/  HMMA.16816.F32 R52, R40, R10, R52 ;  /* 0x0000000a2834723c */ /* 0x000fe20000001834 */
[----:B------:R-:W5:Y:S01]  /*3bb0*/  LDSM.16.M88.4 R8, [R156+0x8c00] ;  /* 0x008c00009c08783b */ /* 0x000f620000000200 */
[----:B------:R1:W1:Y:S01]  /*3bc0*/  MUFU.TANH R147, R82 ;  /* 0x0000005200937308 */ /* 0x0002620000002400 */
[----:B------:R-:W-:-:S05]  /*3bd0*/  FMUL.FTZ R68, R68, R115 ;  /* 0x0000007344447220 */ /* 0x000fca0000410000 */
[C---:B----4-:R-:W-:Y:S01]  /*3be0*/  HMMA.16816.F32 R48, R100.reuse, R20, R48 ;  /* 0x000000146430723c */ /* 0x050fe20000001830 */
[----:B------:R-:W-:Y:S01]  /*3bf0*/  FMUL.FTZ R21, R70, R115 ;  /* 0x0000007346157220 */ /* 0x000fe20000410000 */
[----:B------:R-:W4:Y:S06]  /*3c00*/  MUFU.TANH R83, R83 ;  /* 0x0000005300537308 */ /* 0x000f2c0000002400 */
[----:B------:R-:W-:Y:S02]  /*3c10*/  HMMA.16816.F32 R44, R100, R22, R44 ;  /* 0x00000016642c723c */ /* 0x000fe4000000182c */
[----:B------:R2:W2:Y:S06]  /*3c20*/  MUFU.TANH R149, R76 ;  /* 0x0000004c00957308 */ /* 0x0004ac0000002400 */
[C---:B-1----:R-:W-:Y:S02]  /*3c30*/  HMMA.16816.F32 R56, R24.reuse, R16, R56 ;  /* 0x000000101838723c */ /* 0x042fe40000001838 */
[----:B------:R-:W1:Y:S06]  /*3c40*/  MUFU.TANH R77, R77 ;  /* 0x0000004d004d7308 */ /* 0x000e6c0000002400 */
[C---:B------:R-:W-:Y:S01]  /*3c50*/  HMMA.16816.F32 R52, R24.reuse, R18, R52 ;  /* 0x000000121834723c */ /* 0x040fe20000001834 */
[----:B------:R-:W4:Y:S01]  /*3c60*/  LDSM.16.M88.4 R16, [R5+0x8c00] ;  /* 0x008c00000510783b */ /* 0x000f220000000200 */
[----:B------:R1:W1:Y:S06]  /*3c70*/  MUFU.TANH R151, R78 ;  /* 0x0000004e00977308 */ /* 0x00026c0000002400 */
[C---:B---3--:R-:W-:Y:S02]  /*3c80*/  HMMA.16816.F32 R64, R24.reuse, R28, R64 ;  /* 0x0000001c1840723c */ /* 0x048fe40000001840 */
[----:B------:R-:W3:Y:S06]  /*3c90*/  MUFU.TANH R79, R79 ;  /* 0x0000004f004f7308 */ /* 0x000eec0000002400 */
[----:B------:R-:W-:Y:S01]  /*3ca0*/  HMMA.16816.F32 R60, R24, R30, R60 ;  /* 0x0000001e183c723c */ /* 0x000fe2000000183c */
[----:B------:R-:W1:Y:S01]  /*3cb0*/  LDSM.16.M88.4 R28, [R5+0x8800] ;  /* 0x00880000051c783b */ /* 0x000e620000000200 */
[----:B------:R1:W1:Y:S01]  /*3cc0*/  MUFU.TANH R153, R72 ;  /* 0x0000004800997308 */ /* 0x0002620000002400 */
[----:B------:R-:W-:-:S05]  /*3cd0*/  DEPBAR.LE SB0, 0x0 ;  /* 0x000080000000791a */ /* 0x000fca0000000000 */
[C---:B--2---:R-:W-:Y:S02]  /*3ce0*/  HMMA.16816.F32 R48, R40.reuse, R36, R48 ;  /* 0x000000242830723c */ /* 0x044fe40000001830 */
[----:B------:R-:W2:Y:S06]  /*3cf0*/  MUFU.TANH R155, R155 ;  /* 0x0000009b009b7308 */ /* 0x000eac0000002400 */
[----:B------:R-:W-:Y:S02]  /*3d00*/  HMMA.16816.F32 R44, R40, R38, R44 ;  /* 0x00000026282c723c */ /* 0x000fe4000000182c */
[----:B------:R-:W1:Y:S06]  /*3d10*/  MUFU.TANH R73, R73 ;  /* 0x0000004900497308 */ /* 0x000e6c0000002400 */
[----:B------:R-:W-:Y:S01]  /*3d20*/  HMMA.16816.F32 R104, R12, R88, R104 ;  /* 0x000000580c68723c */ /* 0x000fe20000001868 */
[-C--:B------:R-:W-:Y:S01]  /*3d30*/  FMUL.FTZ R89, R93, R115.reuse ;  /* 0x000000735d597220 */ /* 0x080fe20000410000 */
[-C--:B------:R-:W-:Y:S01]  /*3d40*/  FMUL.FTZ R93, R94, R115.reuse ;  /* 0x000000735e5d7220 */ /* 0x080fe20000410000 */
[----:B------:R-:W1:Y:S05]  /*3d50*/  MUFU.TANH R75, R75 ;  /* 0x0000004b004b7308 */ /* 0x000e6a0000002400 */
[C---:B-----5:R-:W-:Y:S03]  /*3d60*/  HMMA.16816.F32 R48, R24.reuse, R8, R48 ;  /* 0x000000081830723c */ /* 0x060fe60000001830 */
[----:B------:R-:W1:Y:S05]  /*3d70*/  MUFU.TANH R89, R89 ;  /* 0x0000005900597308 */ /* 0x000e6a0000002400 */
[----:B------:R-:W-:Y:S03]  /*3d80*/  HMMA.16816.F32 R44, R24, R10, R44 ;  /* 0x0000000a182c723c */ /* 0x000fe6000000182c */
[-C--:B------:R-:W-:Y:S01]  /*3d90*/  FMUL.FTZ R107, R107, R115.reuse ;  /* 0x000000736b6b7220 */ /* 0x080fe20000410000 */
[-C--:B------:R-:W-:Y:S01]  /*3da0*/  FMUL.FTZ R104, R104, R115.reuse ;  /* 0x0000007368687220 */ /* 0x080fe20000410000 */
[----:B------:R-:W1:Y:S03]  /*3db0*/  MUFU.TANH R93, R93 ;  /* 0x0000005d005d7308 */ /* 0x000e660000002400 */
[----:B------:R-:W-:Y:S01]  /*3dc0*/  HMMA.16816.F32 R64, R12, R32, R64 ;  /* 0x000000200c40723c */ /* 0x000fe20000001840 */
[-C--:B------:R-:W-:Y:S01]  /*3dd0*/  FMUL.FTZ R33, R69, R115.reuse ;  /* 0x0000007345217220 */ /* 0x080fe20000410000 */
[----:B------:R-:W-:-:S03]  /*3de0*/  FMUL.FTZ R69, R71, R115 ;  /* 0x0000007347457220 */ /* 0x000fc60000410000 */
[----:B------:R2:W2:Y:S03]  /*3df0*/  MUFU.TANH R139, R104 ;  /* 0x00000068008b7308 */ /* 0x0004a60000002400 */
[C---:B----4-:R-:W-:Y:S05]  /*3e00*/  HMMA.16816.F32 R48, R12.reuse, R16, R48 ;  /* 0x000000100c30723c */ /* 0x050fea0000001830 */
[----:B------:R-:W4:Y:S03]  /*3e10*/  MUFU.TANH R107, R107 ;  /* 0x0000006b006b7308 */ /* 0x000f260000002400 */
[C---:B-1----:R-:W-:Y:S03]  /*3e20*/  HMMA.16816.F32 R56, R12.reuse, R28, R56 ;  /* 0x0000001c0c38723c */ /* 0x042fe60000001838 */
[-C--:B------:R-:W-:Y:S01]  /*3e30*/  FMUL.FTZ R64, R64, R115.reuse ;  /* 0x0000007340407220 */ /* 0x080fe20000410000 */
[-C--:B------:R-:W-:Y:S01]  /*3e40*/  FMUL.FTZ R66, R66, R115.reuse ;  /* 0x0000007342427220 */ /* 0x080fe20000410000 */
[----:B------:R1:W1:Y:S03]  /*3e50*/  MUFU.TANH R167, R68 ;  /* 0x0000004400a77308 */ /* 0x0002660000002400 */
[C---:B------:R-:W-:Y:S03]  /*3e60*/  HMMA.16816.F32 R44, R12.reuse, R18, R44 ;  /* 0x000000120c2c723c */ /* 0x040fe6000000182c */
[-C--:B------:R-:W-:Y:S01]  /*3e70*/  FMUL.FTZ R48, R48, R115.reuse ;  /* 0x0000007330307220 */ /* 0x080fe20000410000 */
[-C--:B------:R-:W-:Y:S01]  /*3e80*/  FMUL.FTZ R49, R49, R115.reuse ;  /* 0x0000007331317220 */ /* 0x080fe20000410000 */
[----:B------:R-:W1:Y:S03]  /*3e90*/  MUFU.TANH R33, R33 ;  /* 0x0000002100217308 */ /* 0x000e660000002400 */
[C---:B------:R-:W-:Y:S01]  /*3ea0*/  HMMA.16816.F32 R84, R12.reuse, R90, R84 ;  /* 0x0000005a0c54723c */ /* 0x040fe20000001854 */
[-C--:B------:R-:W-:Y:S01]  /*3eb0*/  FMUL.FTZ R91, R105, R115.reuse ;  /* 0x00000073695b7220 */ /* 0x080fe20000410000 */
[-C--:B------:R-:W-:Y:S01]  /*3ec0*/  FMUL.FTZ R105, R106, R115.reuse ;  /* 0x000000736a697220 */ /* 0x080fe20000410000 */
        /* <DEDUP_REMOVED lines=29> */
[----:B------:R1:W1:Y:S08]  /*40a0*/  MUFU.TANH R141, R84 ;  /* 0x00000054008d7308 */ /* 0x0002700000002400 */
[----:B------:R-:W1:Y:S08]  /*40b0*/  MUFU.TANH R85, R85 ;  /* 0x0000005500557308 */ /* 0x000e700000002400 */
[----:B------:R1:W1:Y:S08]  /*40c0*/  MUFU.TANH R143, R86 ;  /* 0x00000056008f7308 */ /* 0x0002700000002400 */
        /* <DEDUP_REMOVED lines=23> */
[----:B------:R-:W1:Y:S08]  /*4240*/  MUFU.TANH R51, R51 ;  /* 0x0000003300337308 */ /* 0x000e700000002400 */
[----:B------:R-:W1:Y:S08]  /*4250*/  MUFU.TANH R25, R25 ;  /* 0x0000001900197308 */ /* 0x000e700000002400 */
        /* <DEDUP_REMOVED lines=16> */
.L_x_3077:
[----:B------:R-:W2:Y:S01]  /*4360*/  LD.E R20, desc[UR4][R2.64+0x170] ;  /* 0x0001700402147980 */ /* 0x000ea2000c101900 */
[----:B------:R-:W-:Y:S02]  /*4370*/  LEA R16, R6, 0xffffff00, 0x7 ;  /* 0xffffff0006107811 */ /* 0x000fe400078e38ff */
[----:B------:R-:W-:Y:S01]  /*4380*/  IABS R10, R173 ;  /* 0x000000ad000a7213 */ /* 0x000fe20000000000 */
[----:B-1----:R-:W3:Y:S01]  /*4390*/  LD.E.64 R48, desc[UR4][R2.64+0x20] ;  /* 0x0000200402307980 */ /* 0x002ee2000c101b00 */
        /* <DEDUP_REMOVED lines=29> */
[----:B------:R-:W-:Y:S02]  /*4570*/  ISETP.GE.U32.AND P5, PT, R19, R12, PT ;  /* 0x0000000c1300720c */ /* 0x000fe40003fa6070 */
[----:B------:R-:W-:-:S09]  /*4580*/  LOP3.LUT R41, RZ, R20, RZ, 0x33, !PT ;  /* 0x00000014ff297212 */ /* 0x000fd200078e33ff */
[----:B------:R-:W-:Y:S02]  /*4590*/  @P4 IADD3 R14, PT, PT, R14, 0x1, RZ ;  /* 0x000000010e0e4810 */ /* 0x000fe40007ffe0ff */
[----:B------:R-:W-:-:S03]  /*45a0*/  @P5 VIADD R18, R18, 0x1 ;  /* 0x0000000112125836 */ /* 0x000fc60000000000 */
        /* <DEDUP_REMOVED lines=23> */
.L_x_3078:
[----:B------:R-:W-:Y:S05]  /*4720*/  BSYNC.RECONVERGENT B0 ;  /* 0x0000000000007941 */ /* 0x000fea0003800200 */
.L_x_3076:
        /* <DEDUP_REMOVED lines=10> */
[----:B-1----:R-:W-:Y:S01]  /*47d0*/  IADD3 R48, P3, PT, R19, R18, RZ ;  /* 0x0000001213307210 */ /* 0x002fe20007f7e0ff */
        /* <DEDUP_REMOVED lines=68> */
.L_x_3080:
[----:B------:R3:W-:Y:S02]  /*4c20*/  STS.128 [R175+0x8800], RZ ;  /* 0x008800ffaf007388 */ /* 0x0007e40000000c00 */
.L_x_3081:
[----:B------:R-:W-:Y:S05]  /*4c30*/  BSYNC.RECONVERGENT B0 ;  /* 0x0000000000007941 */ /* 0x000fea0003800200 */
.L_x_3079:
[----:B------:R-:W0:Y:S02]  /*4c40*/  LDGDEPBAR ;  /* 0x00000000000079af */ /* 0x000e240000000000 */
.L_x_3075:
[----:B------:R-:W-:Y:S05]  /*4c50*/  BSYNC.RECONVERGENT B1 ;  /* 0x0000000000017941 */ /* 0x000fea0003800200 */
.L_x_3074:
[----:B------:R-:W-:Y:S01]  /*4c60*/  LOP3.LUT R28, R120, 0x7, RZ, 0xc0, !PT ;  /* 0x00000007781c7812 */ /* 0x000fe200078ec0ff */
[----:B------:R-:W-:-:S03]  /*4c70*/  IMAD.SHL.U32 R30, R118, 0x2, RZ ;  /* 0x00000002761e7824 */ /* 0x000fc600078e00ff */
[----:B--2---:R-:W-:Y:S02]  /*4c80*/  LOP3.LUT R19, R28, 0x1f0, R7, 0xf8, !PT ;  /* 0x000001f01c137812 */ /* 0x004fe400078ef807 */
[----:B------:R-:W-:Y:S02]  /*4c90*/  LOP3.LUT R30, R30, 0x6, RZ, 0xc0, !PT ;  /* 0x000000061e1e7812 */ /* 0x000fe400078ec0ff */
[----:B------:R-:W-:-:S03]  /*4ca0*/  IADD3 R19, PT, PT, -R117, R19, R176 ;  /* 0x0000001375137210 */ /* 0x000fc60007ffe1b0 */
[----:B------:R-:W-:Y:S02]  /*4cb0*/  IMAD.IADD R223, R173, 0x1, R30 ;  /* 0x00000001addf7824 */ /* 0x000fe400078e021e */
[----:B------:R-:W-:Y:S02]  /*4cc0*/  IMAD.IADD R12, R19, 0x1, R116 ;  /* 0x00000001130c7824 */ /* 0x000fe400078e0274 */
[C---:B------:R-:W-:Y:S02]  /*4cd0*/  VIADD R19, R223.reuse, 0x8 ;  /* 0x00000008df137836 */ /* 0x040fe40000000000 */
[----:B-1----:R-:W-:Y:S02]  /*4ce0*/  VIADD R49, R223, 0x69 ;  /* 0x00000069df317836 */ /* 0x002fe40000000000 */
[----:B------:R-:W-:Y:S01]  /*4cf0*/  IMAD.IADD R8, R12, 0x1, -R19 ;  /* 0x000000010c087824 */ /* 0x000fe200078e0a13 */
[----:B------:R-:W-:Y:S01]  /*4d00*/  ISETP.GE.AND P5, PT, R19, R116, PT ;  /* 0x000000741300720c */ /* 0x000fe20003fa6270 */
[----:B------:R-:W-:-:S02]  /*4d10*/  VIADD R19, R223, 0x19 ;  /* 0x00000019df137836 */ /* 0x000fc40000000000 */
[C---:B------:R-:W-:Y:S01]  /*4d20*/  IMAD.IADD R16, R12.reuse, 0x1, -R49 ;  /* 0x000000010c107824 */ /* 0x040fe200078e0a31 */
[----:B------:R-:W-:Y:S01]  /*4d30*/  IABS R8, R8 ;  /* 0x0000000800087213 */ /* 0x000fe20000000000 */
[----:B------:R-:W-:Y:S02]  /*4d40*/  IMAD.IADD R36, R12, 0x1, -R19 ;  /* 0x000000010c247824 */ /* 0x000fe400078e0a13 */
[C---:B------:R-:W-:Y:S01]  /*4d50*/  VIADD R225, R223.reuse, 0x11 ;  /* 0x00000011dfe17836 */ /* 0x040fe20000000000 */
[----:B------:R-:W-:Y:S01]  /*4d60*/  IABS R16, R16 ;  /* 0x0000001000107213 */ /* 0x000fe20000000000 */
[C---:B------:R-:W-:Y:S01]  /*4d70*/  VIADD R195, R223.reuse, 0x30 ;  /* 0x00000030dfc37836 */ /* 0x040fe20000000000 */
[----:B------:R-:W-:Y:S01]  /*4d80*/  I2FP.F32.S32 R8, R8 ;  /* 0x0000000800087245 */ /* 0x000fe20000201400 */
[C---:B------:R-:W-:Y:S01]  /*4d90*/  VIADD R199, R223.reuse, 0x29 ;  /* 0x00000029dfc77836 */ /* 0x040fe20000000000 */
[----:B------:R-:W-:Y:S01]  /*4da0*/  IABS R36, R36 ;  /* 0x0000002400247213 */ /* 0x000fe20000000000 */
[----:B------:R-:W-:Y:S01]  /*4db0*/  VIADD R227, R223, 0x10 ;  /* 0x00000010dfe37836 */ /* 0x000fe20000000000 */
[----:B------:R-:W-:Y:S01]  /*4dc0*/  I2FP.F32.S32 R16, R16 ;  /* 0x0000001000107245 */ /* 0x000fe20000201400 */
[----:B------:R-:W-:Y:S01]  /*4dd0*/  FFMA.FTZ R101, -R0, R8, R125 ;  /* 0x0000000800657223 */ /* 0x000fe2000001017d */
[C---:B------:R-:W-:Y:S01]  /*4de0*/  IMAD.IADD R8, R12.reuse, 0x1, -R225 ;  /* 0x000000010c087824 */ /* 0x040fe200078e0ae1 */
[----:B------:R-:W-:Y:S01]  /*4df0*/  I2FP.F32.S32 R36, R36 ;  /* 0x0000002400247245 */ /* 0x000fe20000201400 */
[----:B------:R-:W-:-:S02]  /*4e00*/  IMAD.IADD R10, R12, 0x1, -R199 ;  /* 0x000000010c0a7824 */ /* 0x000fc400078e0ac7 */
[C---:B------:R-:W-:Y:S01]  /*4e10*/  FFMA.FTZ R16, -R0.reuse, R16, R27 ;  /* 0x0000001000107223 */ /* 0x040fe2000001011b */
[C---:B------:R-:W-:Y:S01]  /*4e20*/  VIADD R221, R223.reuse, 0x1 ;  /* 0x00000001dfdd7836 */ /* 0x040fe20000000000 */
[----:B------:R-:W2:Y:S01]  /*4e30*/  LD.E R27, desc[UR4][R2.64+0xdc] ;  /* 0x0000dc04021b7980 */ /* 0x000ea2000c101900 */
[----:B------:R-:W-:Y:S01]  /*4e40*/  IABS R8, R8 ;  /* 0x0000000800087213 */ /* 0x000fe20000000000 */
[----:B------:R-:W-:Y:S01]  /*4e50*/  FFMA.FTZ R36, -R0, R36, R89 ;  /* 0x0000002400247223 */ /* 0x000fe20000010159 */
[C---:B------:R-:W-:Y:S01]  /*4e60*/  VIADD R89, R223.reuse, 0x28 ;  /* 0x00000028df597836 */ /* 0x040fe20000000000 */
[----:B------:R-:W-:Y:S01]  /*4e70*/  IABS R10, R10 ;  /* 0x0000000a000a7213 */ /* 0x000fe20000000000 */
[C---:B------:R-:W-:Y:S01]  /*4e80*/  VIADD R203, R223.reuse, 0x38 ;  /* 0x00000038dfcb7836 */ /* 0x040fe20000000000 */
[----:B------:R-:W-:Y:S01]  /*4e90*/  I2FP.F32.S32 R8, R8 ;  /* 0x0000000800087245 */ /* 0x000fe20000201400 */
[----:B------:R-:W-:Y:S01]  /*4ea0*/  IMAD.IADD R14, R12, 0x1, -R89 ;  /* 0x000000010c0e7824 */ /* 0x000fe200078e0a59 */
[----:B------:R-:W-:Y:S01]  /*4eb0*/  I2FP.F32.S32 R10, R10 ;  /* 0x0000000a000a7245 */ /* 0x000fe20000201400 */
[----:B------:R-:W-:-:S02]  /*4ec0*/  VIADD R185, R223, 0x40 ;  /* 0x00000040dfb97836 */ /* 0x000fc40000000000 */
[----:B------:R-:W-:Y:S01]  /*4ed0*/  FFMA.FTZ R103, -R0, R8, R109 ;  /* 0x0000000800677223 */ /* 0x000fe2000001016d */
[----:B------:R-:W-:Y:S01]  /*4ee0*/  IMAD.IADD R8, R12, 0x1, -R195 ;  /* 0x000000010c087824 */ /* 0x000fe200078e0ac3 */
[----:B------:R-:W-:Y:S01]  /*4ef0*/  IABS R14, R14 ;  /* 0x0000000e000e7213 */ /* 0x000fe20000000000 */
[C---:B------:R-:W-:Y:S02]  /*4f00*/  VIADD R61, R223.reuse, 0x18 ;  /* 0x00000018df3d7836 */ /* 0x040fe40000000000 */
[----:B------:R-:W-:Y:S01]  /*4f10*/  FFMA.FTZ R213, -R0, R10, R85 ;  /* 0x0000000a00d57223 */ /* 0x000fe20000010155 */
[C---:B------:R-:W-:Y:S01]  /*4f20*/  IMAD.IADD R40, R12.reuse, 0x1, -R227 ;  /* 0x000000010c287824 */ /* 0x040fe200078e0ae3 */
[----:B------:R-:W-:Y:S01]  /*4f30*/  IABS R8, R8 ;  /* 0x0000000800087213 */ /* 0x000fe20000000000 */
[C---:B------:R-:W-:Y:S01]  /*4f40*/  VIADD R121, R223.reuse, 0x51 ;  /* 0x00000051df797836 */ /* 0x040fe20000000000 */
[----:B------:R-:W-:Y:S01]  /*4f50*/  I2FP.F32.S32 R14, R14 ;  /* 0x0000000e000e7245 */ /* 0x000fe20000201400 */
[C---:B------:R-:W-:Y:S01]  /*4f60*/  IMAD.IADD R42, R12.reuse, 0x1, -R221 ;  /* 0x000000010c2a7824 */ /* 0x040fe200078e0add */
[----:B------:R-:W-:Y:S01]  /*4f70*/  I2FP.F32.S32 R8, R8 ;  /* 0x0000000800087245 */ /* 0x000fe20000201400 */
[----:B------:R-:W-:Y:S01]  /*4f80*/  IMAD.IADD R10, R12, 0x1, -R185 ;  /* 0x000000010c0a7824 */ /* 0x000fe200078e0ab9 */
[----:B------:R-:W-:Y:S01]  /*4f90*/  IABS R40, R40 ;  /* 0x0000002800287213 */ /* 0x000fe20000000000 */
[----:B------:R-:W-:Y:S01]  /*4fa0*/  FFMA.FTZ R215, -R0, R14, R141 ;  /* 0x0000000e00d77223 */ /* 0x000fe2000001018d */
[----:B------:R-:W-:-:S02]  /*4fb0*/  VIADD R141, R223, 0x41 ;  /* 0x00000041df8d7836 */ /* 0x000fc40000000000 */
[----:B------:R-:W-:Y:S01]  /*4fc0*/  FFMA.FTZ R207, -R0, R8, R145 ;  /* 0x0000000800cf7223 */ /* 0x000fe20000010191 */
[C---:B------:R-:W-:Y:S01]  /*4fd0*/  IMAD.IADD R14, R12.reuse, 0x1, -R203 ;  /* 0x000000010c0e7824 */ /* 0x040fe200078e0acb */
[----:B------:R-:W-:Y:S01]  /*4fe0*/  IABS R42, R42 ;  /* 0x0000002a002a7213 */ /* 0x000fe20000000000 */
[C---:B------:R-:W-:Y:S01]  /*4ff0*/  IMAD.IADD R8, R12.reuse, 0x1, -R141 ;  /* 0x000000010c087824 */ /* 0x040fe200078e0a8d */
[----:B------:R-:W-:Y:S01]  /*5000*/  IABS R10, R10 ;  /* 0x0000000a000a7213 */ /* 0x000fe20000000000 */
        /* <DEDUP_REMOVED lines=8> */
[C---:B------:R-:W-:Y:S01]  /*5090*/  VIADD R193, R223.reuse, 0x48 ;  /* 0x00000048dfc17836 */ /* 0x040fe20000000000 */
[----:B------:R-:W-:Y:S01]  /*50a0*/  I2FP.F32.S32 R40, R40 ;  /* 0x0000002800287245 */ /* 0x000fe20000201400 */
[----:B------:R-:W-:Y:S01]  /*50b0*/  IMAD.IADD R41, R12, 0x1, -R217 ;  /* 0x000000010c297824 */ /* 0x000fe200078e0ad9 */
[----:B------:R-:W-:Y:S01]  /*50c0*/  I2FP.F32.S32 R42, R42 ;  /* 0x0000002a002a7245 */ /* 0x000fe20000201400 */
[----:B------:R-:W-:Y:S01]  /*50d0*/  FFMA.FTZ R155, -R0, R8, R155 ;  /* 0x00000008009b7223 */ /* 0x000fe2000001019b */
[----:B------:R-:W-:Y:S01]  /*50e0*/  IMAD.IADD R8, R12, 0x1, -R121 ;  /* 0x000000010c087824 */ /* 0x000fe200078e0a79 */
[----:B------:R-:W-:Y:S01]  /*50f0*/  I2FP.F32.S32 R14, R14 ;  /* 0x0000000e000e7245 */ /* 0x000fe20000201400 */
[C---:B------:R-:W-:Y:S01]  /*5100*/  FFMA.FTZ R40, -R0.reuse, R40, R133 ;  /* 0x0000002800287223 */ /* 0x040fe20000010185 */
[----:B------:R-:W-:Y:S01]  /*5110*/  I2FP.F32.S32 R10, R10 ;  /* 0x0000000a000a7245 */ /* 0x000fe20000201400 */
[----:B------:R-:W-:Y:S01]  /*5120*/  VIADD R133, R223, 0x61 ;  /* 0x00000061df857836 */ /* 0x000fe20000000000 */
[----:B------:R-:W-:Y:S01]  /*5130*/  IABS R8, R8 ;  /* 0x0000000800087213 */ /* 0x000fe20000000000 */
[C---:B------:R-:W-:Y:S01]  /*5140*/  FFMA.FTZ R42, -R0.reuse, R42, R99 ;  /* 0x0000002a002a7223 */ /* 0x040fe20000010163 */
[----:B------:R-:W-:Y:S01]  /*5150*/  I2FP.F32.S32 R38, R38 ;  /* 0x0000002600267245 */ /* 0x000fe20000201400 */
[C---:B------:R-:W-:Y:S01]  /*5160*/  FFMA.FTZ R205, -R0.reuse, R14, R149 ;  /* 0x0000000e00cd7223 */ /* 0x040fe20000010195 */
        /* <DEDUP_REMOVED lines=8> */
[C---:B------:R-:W-:Y:S01]  /*51f0*/  IMAD.IADD R8, R12.reuse, 0x1, -R133 ;  /* 0x000000010c087824 */ /* 0x040fe200078e0a85 */
[----:B------:R-:W-:Y:S01]  /*5200*/  IABS R10, R10 ;  /* 0x0000000a000a7213 */ /* 0x000fe20000000000 */
        /* <DEDUP_REMOVED lines=8> */
[C---:B------:R-:W-:Y:S01]  /*5290*/  VIADD R211, R223.reuse, 0x31 ;  /* 0x00000031dfd37836 */ /* 0x040fe20000000000 */
[----:B------:R-:W-:Y:S01]  /*52a0*/  I2FP.F32.S32 R41, R41 ;  /* 0x0000002900297245 */ /* 0x000fe20000201400 */
[C---:B------:R-:W-:Y:S01]  /*52b0*/  FFMA.FTZ R99, -R0.reuse, R99, R127 ;  /* 0x0000006300637223 */ /* 0x040fe2000001017f */
[----:B------:R-:W-:Y:S01]  /*52c0*/  IABS R14, R14 ;  /* 0x0000000e000e7213 */ /* 0x000fe20000000000 */
[C---:B------:R-:W-:Y:S01]  /*52d0*/  FFMA.FTZ R197, -R0.reuse, R10, R33 ;  /* 0x0000000a00c57223 */ /* 0x040fe20000010121 */
[----:B------:R-:W-:Y:S01]  /*52e0*/  IABS R20, R20 ;  /* 0x0000001400147213 */ /* 0x000fe20000000000 */
[----:B------:R-:W-:Y:S01]  /*52f0*/  FFMA.FTZ R41, -R0, R41, R139 ;  /* 0x0000002900297223 */ /* 0x000fe2000001018b */
[----:B------:R-:W-:Y:S01]  /*5300*/  I2FP.F32.S32 R8, R8 ;  /* 0x0000000800087245 */ /* 0x000fe20000201400 */
[----:B------:R-:W-:Y:S01]  /*5310*/  IMAD.IADD R10, R12, 0x1, -R47 ;  /* 0x000000010c0a7824 */ /* 0x000fe200078e0a2f */
[----:B------:R-:W-:Y:S01]  /*5320*/  I2FP.F32.S32 R14, R14 ;  /* 0x0000000e000e7245 */ /* 0x000fe20000201400 */
[C---:B------:R-:W-:Y:S01]  /*5330*/  VIADD R201, R223.reuse, 0x39 ;  /* 0x00000039dfc97836 */ /* 0x040fe20000000000 */
[----:B------:R-:W-:Y:S01]  /*5340*/  I2FP.F32.S32 R20, R20 ;  /* 0x0000001400147245 */ /* 0x000fe20000201400 */
[----:B------:R-:W-:Y:S01]  /*5350*/  FFMA.FTZ R127, -R0, R8, R31 ;  /* 0x00000008007f7223 */ /* 0x000fe2000001011f */
[----:B------:R-:W-:-:S02]  /*5360*/  VIADD R187, R223, 0x50 ;  /* 0x00000050dfbb7836 */ /* 0x000fc40000000000 */
[C---:B------:R-:W-:Y:S01]  /*5370*/  FFMA.FTZ R167, -R0.reuse, R14, R167 ;  /* 0x0000000e00a77223 */ /* 0x040fe200000101a7 */
[C---:B------:R-:W-:Y:S02]  /*5380*/  VIADD R67, R223.reuse, 0x58 ;  /* 0x00000058df437836 */ /* 0x040fe40000000000 */
[----:B------:R-:W-:Y:S01]  /*5390*/  FFMA.FTZ R20, -R0, R20, R5 ;  /* 0x0000001400147223 */ /* 0x000fe20000010105 */
[C---:B------:R-:W-:Y:S01]  /*53a0*/  VIADD R139, R223.reuse, 0x59 ;  /* 0x00000059df8b7836 */ /* 0x040fe20000000000 */
[----:B------:R-:W-:Y:S01]  /*53b0*/  IABS R10, R10 ;  /* 0x0000000a000a7213 */ /* 0x000fe20000000000 */
[C---:B------:R-:W-:Y:S02]  /*53c0*/  VIADD R53, R223.reuse, 0x68 ;  /* 0x00000068df357836 */ /* 0x040fe40000000000 */
[C---:B------:R-:W-:Y:S01]  /*53d0*/  VIADD R125, R223.reuse, 0x70 ;  /* 0x00000070df7d7836 */ /* 0x040fe20000000000 */
[----:B------:R-:W-:Y:S01]  /*53e0*/  I2FP.F32.S32 R10, R10 ;  /* 0x0000000a000a7245 */ /* 0x000fe20000201400 */
[----:B------:R-:W-:-:S02]  /*53f0*/  VIADD R115, R223, 0x71 ;  /* 0x00000071df737836 */ /* 0x000fc40000000000 */
[----:B------:R-:W-:Y:S02]  /*5400*/  VIADD R63, R223, 0x78 ;  /* 0x00000078df3f7836 */ /* 0x000fe40000000000 */
[----:B------:R-:W-:Y:S02]  /*5410*/  IMAD.IADD R8, R12, 0x1, -R223 ;  /* 0x000000010c087824 */ /* 0x000fe400078e0adf */
[----:B------:R-:W-:Y:S01]  /*5420*/  FFMA.FTZ R51, -R0, R10, R51 ;  /* 0x0000000a00337223 */ /* 0x000fe20000010133 */
[C---:B------:R-:W-:Y:S02]  /*5430*/  IMAD.IADD R34, R12.reuse, 0x1, -R209 ;  /* 0x000000010c227824 */ /* 0x040fe400078e0ad1 */
[C---:B------:R-:W-:Y:S01]  /*5440*/  IMAD.IADD R32, R12.reuse, 0x1, -R211 ;  /* 0x000000010c207824 */ /* 0x040fe200078e0ad3 */
[----:B------:R-:W-:Y:S01]  /*5450*/  IABS R8, R8 ;  /* 0x0000000800087213 */ /* 0x000fe20000000000 */
[C---:B------:R-:W-:Y:S01]  /*5460*/  IMAD.IADD R26, R12.reuse, 0x1, -R201 ;  /* 0x000000010c1a7824 */ /* 0x040fe200078e0ac9 */
[----:B------:R-:W-:Y:S01]  /*5470*/  IABS R34, R34 ;  /* 0x0000002200227213 */ /* 0x000fe20000000000 */
[C---:B------:R-:W-:Y:S01]  /*5480*/  IMAD.IADD R24, R12.reuse, 0x1, -R187 ;  /* 0x000000010c187824 */ /* 0x040fe200078e0abb */
[----:B------:R-:W-:Y:S01]  /*5490*/  I2FP.F32.S32 R8, R8 ;  /* 0x0000000800087245 */ /* 0x000fe20000201400 */
[C---:B------:R-:W-:Y:S01]  /*54a0*/  IMAD.IADD R22, R12.reuse, 0x1, -R67 ;  /* 0x000000010c167824 */ /* 0x040fe200078e0a43 */
[----:B------:R-:W-:Y:S01]  /*54b0*/  IABS R26, R26 ;  /* 0x0000001a001a7213 */ /* 0x000fe20000000000 */
[C---:B------:R-:W-:Y:S01]  /*54c0*/  IMAD.IADD R145, R12.reuse, 0x1, -R139 ;  /* 0x000000010c917824 */ /* 0x040fe200078e0a8b */
[----:B------:R-:W-:Y:S01]  /*54d0*/  I2FP.F32.S32 R34, R34 ;  /* 0x0000002200227245 */ /* 0x000fe20000201400 */
[----:B------:R-:W-:-:S02]  /*54e0*/  IMAD.IADD R18, R12, 0x1, -R53 ;  /* 0x000000010c127824 */ /* 0x000fc400078e0a35 */
[-C--:B------:R-:W-:Y:S01]  /*54f0*/  FFMA.FTZ R10, -R0, R8.reuse, R97 ;  /* 0x00000008000a7223 */ /* 0x080fe20000010161 */
[----:B------:R-:W-:Y:S02]  /*5500*/  IMAD.IADD R5, R12, 0x1, -R125 ;  /* 0x000000010c057824 */ /* 0x000fe400078e0a7d */
[----:B------:R-:W-:Y:S01]  /*5510*/  FFMA.FTZ R85, -R0, R8, R129 ;  /* 0x0000000800557223 */ /* 0x000fe20000010181 */
[C---:B------:R-:W-:Y:S01]  /*5520*/  IMAD.IADD R14, R12.reuse, 0x1, -R115 ;  /* 0x000000010c0e7824 */ /* 0x040fe200078e0a73 */
[----:B------:R-:W-:Y:S01]  /*5530*/  I2FP.F32.S32 R26, R26 ;  /* 0x0000001a001a7245 */ /* 0x000fe20000201400 */
[----:B------:R-:W-:Y:S02]  /*5540*/  IMAD.IADD R44, R12, 0x1, -R63 ;  /* 0x000000010c2c7824 */ /* 0x000fe400078e0a3f */
[----:B------:R-:W-:Y:S01]  /*5550*/  FFMA.FTZ R34, -R0, R34, R91 ;  /* 0x0000002200227223 */ /* 0x000fe2000001015b */
[----:B------:R-:W-:Y:S01]  /*5560*/  VIADD R12, R12, 0x8 ;  /* 0x000000080c0c7836 */ /* 0x000fe20000000000 */
[----:B------:R-:W-:Y:S01]  /*5570*/  ISETP.GE.AND P1, PT, R223, R116, PT ;  /* 0x00000074df00720c */ /* 0x000fe20003f26270 */
[----:B------:R-:W-:Y:S01]  /*5580*/  FFMA.FTZ R26, -R0, R26, R77 ;  /* 0x0000001a001a7223 */ /* 0x000fe2000001014d */
[----:B------:R-:W-:Y:S01]  /*5590*/  ISETP.GE.AND P0, PT, R221, R116, PT ;  /* 0x00000074dd00720c */ /* 0x000fe20003f06270 */
[C---:B------:R-:W-:Y:S01]  /*55a0*/  IMAD.IADD R46, R12.reuse, 0x1, -R227 ;  /* 0x000000010c2e7824 */ /* 0x040fe200078e0ae3 */
[----:B------:R-:W-:Y:S01]  /*55b0*/  IABS R14, R14 ;  /* 0x0000000e000e7213 */ /* 0x000fe20000000000 */
[----:B------:R-:W-:Y:S01]  /*55c0*/  IMAD.IADD R8, R12, 0x1, -R223 ;  /* 0x000000010c087824 */ /* 0x000fe200078e0adf */
[----:B------:R-:W-:-:S02]  /*55d0*/  IABS R44, R44 ;  /* 0x0000002c002c7213 */ /* 0x000fc40000000000 */
[----:B------:R-:W-:Y:S01]  /*55e0*/  IABS R46, R46 ;  /* 0x0000002e002e7213 */ /* 0x000fe20000000000 */
[----:B------:R-:W-:Y:S01]  /*55f0*/  IMAD.IADD R50, R12, 0x1, -R221 ;  /* 0x000000010c327824 */ /* 0x000fe200078e0add */
[----:B------:R-:W-:Y:S02]  /*5600*/  IABS R8, R8 ;  /* 0x0000000800087213 */ /* 0x000fe40000000000 */
[----:B------:R-:W-:Y:S02]  /*5610*/  I2FP.F32.S32 R46, R46 ;  /* 0x0000002e002e7245 */ /* 0x000fe40000201400 */
[----:B------:R-:W-:Y:S02]  /*5620*/  IABS R50, R50 ;  /* 0x0000003200327213 */ /* 0x000fe40000000000 */
[----:B------:R-:W-:Y:S01]  /*5630*/  I2FP.F32.S32 R8, R8 ;  /* 0x0000000800087245 */ /* 0x000fe20000201400 */
[----:B------:R-:W-:Y:S01]  /*5640*/  FFMA.FTZ R77, -R0, R46, R135 ;  /* 0x0000002e004d7223 */ /* 0x000fe20000010187 */
[----:B------:R-:W-:Y:S01]  /*5650*/  IMAD.IADD R46, R12, 0x1, -R19 ;  /* 0x000000010c2e7824 */ /* 0x000fe200078e0a13 */
[----:B------:R-:W-:-:S02]  /*5660*/  I2FP.F32.S32 R50, R50 ;  /* 0x0000003200327245 */ /* 0x000fc40000201400 */
[----:B------:R-:W-:Y:S01]  /*5670*/  FFMA.FTZ R8, -R0, R8, R119 ;  /* 0x0000000800087223 */ /* 0x000fe20000010177 */
[----:B------:R-:W-:Y:S02]  /*5680*/  FSEL R10, R10, -INF , !P1 ;  /* 0xff8000000a0a7808 */ /* 0x000fe40004800000 */
[----:B------:R-:W-:Y:S01]  /*5690*/  IABS R46, R46 ;  /* 0x0000002e002e7213 */ /* 0x000fe20000000000 */
[----:B------:R-:W-:Y:S01]  /*56a0*/  FFMA.FTZ R91, -R0, R50, R123 ;  /* 0x00000032005b7223 */ /* 0x000fe2000001017b */
[----:B------:R-:W-:Y:S02]  /*56b0*/  FSEL R8, R8, -INF , !P1 ;  /* 0xff80000008087808 */ /* 0x000fe40004800000 */
[----:B------:R-:W-:Y:S02]  /*56c0*/  I2FP.F32.S32 R46, R46 ;  /* 0x0000002e002e7245 */ /* 0x000fe40000201400 */
[----:B------:R-:W-:Y:S02]  /*56d0*/  ISETP.GE.AND P1, PT, R61, R116, PT ;  /* 0x000000743d00720c */ /* 0x000fe40003f26270 */
[----:B------:R-:W-:-:S02]  /*56e0*/  FSEL R109, R42, -INF , !P0 ;  /* 0xff8000002a6d7808 */ /* 0x000fc40004000000 */
[----:B------:R-:W-:Y:S02]  /*56f0*/  FSEL R91, R91, -INF , !P0 ;  /* 0xff8000005b5b7808 */ /* 0x000fe40004000000 */
[----:B------:R-:W-:Y:S01]  /*5700*/  ISETP.GE.AND P0, PT, R19, R116, PT ;  /* 0x000000741300720c */ /* 0x000fe20003f06270 */
[----:B------:R-:W-:Y:S01]  /*5710*/  FFMA.FTZ R19, -R0, R46, R95 ;  /* 0x0000002e00137223 */ /* 0x000fe2000001015f */
[----:B------:R-:W-:Y:S02]  /*5720*/  I2FP.F32.S32 R14, R14 ;  /* 0x0000000e000e7245 */ /* 0x000fe40000201400 */
[----:B------:R-:W-:Y:S02]  /*5730*/  I2FP.F32.S32 R44, R44 ;  /* 0x0000002c002c7245 */ /* 0x000fe40000201400 */
[----:B------:R-:W-:Y:S01]  /*5740*/  FSEL R95, R38, -INF , !P1 ;  /* 0xff800000265f7808 */ /* 0x000fe20004800000 */
[----:B------:R-:W-:Y:S02]  /*5750*/  IMAD.IADD R38, R12, 0x1, -R211 ;  /* 0x000000010c267824 */ /* 0x000fe400078e0ad3 */
[C---:B------:R-:W-:Y:S01]  /*5760*/  FFMA.FTZ R14, -R0.reuse, R14, R55 ;  /* 0x0000000e000e7223 */ /* 0x040fe20000010137 */
[----:B------:R-:W-:Y:S01]  /*5770*/  FFMA.FTZ R55, -R0, R44, R219 ;  /* 0x0000002c00377223 */ /* 0x000fe200000101db */
[----:B------:R-:W-:Y:S01]  /*5780*/  IMAD.IADD R44, R12, 0x1, -R225 ;  /* 0x000000010c2c7824 */ /* 0x000fe200078e0ae1 */
[----:B------:R-:W-:-:S02]  /*5790*/  ISETP.GE.AND P3, PT, R227, R116, PT ;  /* 0x00000074e300720c */ /* 0x000fc40003f66270 */
[----:B------:R-:W-:Y:S01]  /*57a0*/  IABS R38, R38 ;  /* 0x0000002600267213 */ /* 0x000fe20000000000 */
[C---:B------:R-:W-:Y:S01]  /*57b0*/  IMAD.IADD R35, R12.reuse, 0x1, -R199 ;  /* 0x000000010c237824 */ /* 0x040fe200078e0ac7 */
[----:B------:R-:W-:Y:S02]  /*57c0*/  IABS R44, R44 ;  /* 0x0000002c002c7213 */ /* 0x000fe40000000000 */
[----:B------:R-:W-:Y:S01]  /*57d0*/  I2FP.F32.S32 R38, R38 ;  /* 0x0000002600267245 */ /* 0x000fe20000201400 */
[C---:B------:R-:W-:Y:S01]  /*57e0*/  IMAD.IADD R48, R12.reuse, 0x1, -R229 ;  /* 0x000000010c307824 */ /* 0x040fe200078e0ae5 */
[----:B------:R-:W-:Y:S01]  /*57f0*/  I2FP.F32.S32 R44, R44 ;  /* 0x0000002c002c7245 */ /* 0x000fe20000201400 */
[----:B------:R-:W-:Y:S01]  /*5800*/  IMAD.IADD R61, R12, 0x1, -R61 ;  /* 0x000000010c3d7824 */ /* 0x000fe200078e0a3d */
[----:B------:R-:W-:Y:S01]  /*5810*/  IABS R35, R35 ;  /* 0x0000002300237213 */ /* 0x000fe20000000000 */
[----:B------:R-:W-:Y:S01]  /*5820*/  FFMA.FTZ R83, -R0, R38, R83 ;  /* 0x0000002600537223 */ /* 0x000fe20000010153 */
[----:B------:R-:W-:Y:S01]  /*5830*/  IMAD.IADD R38, R12, 0x1, -R141 ;  /* 0x000000010c267824 */ /* 0x000fe200078e0a8d */
[----:B------:R-:W-:-:S02]  /*5840*/  IABS R32, R32 ;  /* 0x0000002000207213 */ /* 0x000fc40000000000 */
[----:B------:R-:W-:Y:S01]  /*5850*/  FSEL R97, R40, -INF , !P3 ;  /* 0xff80000028617808 */ /* 0x000fe20005800000 */
[----:B------:R-:W-:Y:S01]  /*5860*/  IMAD.IADD R40, R12, 0x1, -R89 ;  /* 0x000000010c287824 */ /* 0x000fe200078e0a59 */
[----:B------:R-:W-:Y:S01]  /*5870*/  IABS R48, R48 ;  /* 0x0000003000307213 */ /* 0x000fe20000000000 */
[----:B------:R-:W-:Y:S01]  /*5880*/  FFMA.FTZ R111, -R0, R44, R111 ;  /* 0x0000002c006f7223 */ /* 0x000fe2000001016f */
[----:B------:R-:W-:Y:S01]  /*5890*/  IABS R61, R61 ;  /* 0x0000003d003d7213 */ /* 0x000fe20000000000 */
[----:B------:R-:W-:Y:S01]  /*58a0*/  IMAD.IADD R42, R12, 0x1, -R209 ;  /* 0x000000010c2a7824 */ /* 0x000fe200078e0ad1 */
[----:B------:R-:W-:Y:S02]  /*58b0*/  IABS R145, R145 ;  /* 0x0000009100917213 */ /* 0x000fe40000000000 */
[----:B------:R-:W-:Y:S02]  /*58c0*/  I2FP.F32.S32 R35, R35 ;  /* 0x0000002300237245 */ /* 0x000fe40000201400 */
[----:B------:R-:W-:-:S02]  /*58d0*/  ISETP.GE.AND P2, PT, R225, R116, PT ;  /* 0x00000074e100720c */ /* 0x000fc40003f46270 */
[----:B------:R-:W-:Y:S02]  /*58e0*/  IABS R38, R38 ;  /* 0x0000002600267213 */ /* 0x000fe40000000000 */
[----:B------:R-:W-:Y:S02]  /*58f0*/  I2FP.F32.S32 R32, R32 ;  /* 0x0000002000207245 */ /* 0x000fe40000201400 */
[----:B------:R-:W-:Y:S02]  /*5900*/  I2FP.F32.S32 R48, R48 ;  /* 0x0000003000307245 */ /* 0x000fe40000201400 */
[----:B------:R-:W-:Y:S02]  /*5910*/  FSEL R77, R77, -INF , !P3 ;  /* 0xff8000004d4d7808 */ /* 0x000fe40005800000 */
[----:B------:R-:W-:Y:S01]  /*5920*/  I2FP.F32.S32 R61, R61 ;  /* 0x0000003d003d7245 */ /* 0x000fe20000201400 */
[----:B------:R-:W-:Y:S01]  /*5930*/  FFMA.FTZ R35, -R0, R35, R87 ;  /* 0x0000002300237223 */ /* 0x000fe20000010157 */
[----:B------:R-:W-:-:S02]  /*5940*/  I2FP.F32.S32 R145, R145 ;  /* 0x0000009100917245 */ /* 0x000fc40000201400 */
[----:B------:R-:W-:Y:S01]  /*5950*/  IABS R40, R40 ;  /* 0x0000002800287213 */ /* 0x000fe20000000000 */
[----:B------:R-:W-:Y:S01]  /*5960*/  IMAD.IADD R44, R12, 0x1, -R217 ;  /* 0x000000010c2c7824 */ /* 0x000fe200078e0ad9 */
[----:B------:R-:W-:Y:S01]  /*5970*/  ISETP.GE.AND P3, PT, R89, R116, PT ;  /* 0x000000745900720c */ /* 0x000fe20003f66270 */
[C---:B------:R-:W-:Y:S01]  /*5980*/  FFMA.FTZ R32, -R0.reuse, R32, R81 ;  /* 0x0000002000207223 */ /* 0x040fe20000010151 */
[----:B------:R-:W-:Y:S02]  /*5990*/  IABS R22, R22 ;  /* 0x0000001600167213 */ /* 0x000fe40000000000 */
[----:B------:R-:W-:Y:S02]  /*59a0*/  FSEL R103, R103, -INF , !P2 ;  /* 0xff80000067677808 */ /* 0x000fe40005000000 */
[----:B------:R-:W-:Y:S02]  /*59b0*/  I2FP.F32.S32 R38, R38 ;  /* 0x0000002600267245 */ /* 0x000fe40000201400 */
[----:B------:R-:W-:Y:S01]  /*59c0*/  IABS R42, R42 ;  /* 0x0000002a002a7213 */ /* 0x000fe20000000000 */
[C---:B------:R-:W-:Y:S01]  /*59d0*/  FFMA.FTZ R61, -R0.reuse, R61, R93 ;  /* 0x0000003d003d7223 */ /* 0x040fe2000001015d */
[----:B------:R-:W-:Y:S01]  /*59e0*/  FSEL R89, R111, -INF , !P2 ;  /* 0xff8000006f597808 */ /* 0x000fe20005000000 */
[C---:B------:R-:W-:Y:S01]  /*59f0*/  FFMA.FTZ R145, -R0.reuse, R145, R29 ;  /* 0x0000009100917223 */ /* 0x040fe2000001011d */
[----:B------:R-:W-:Y:S01]  /*5a00*/  ISETP.GE.AND P2, PT, R199, R116, PT ;  /* 0x00000074c700720c */ /* 0x000fe20003f46270 */
[----:B------:R-:W-:Y:S01]  /*5a10*/  FFMA.FTZ R81, -R0, R48, R131 ;  /* 0x0000003000517223 */ /* 0x000fe20000010183 */
[----:B------:R-:W-:-:S02]  /*5a20*/  IABS R18, R18 ;  /* 0x0000001200127213 */ /* 0x000fc40000000000 */
[----:B------:R-:W-:Y:S01]  /*5a30*/  I2FP.F32.S32 R40, R40 ;  /* 0x0000002800287245 */ /* 0x000fe20000201400 */
[----:B------:R-:W-:Y:S01]  /*5a40*/  IMAD.IADD R29, R12, 0x1, -R185 ;  /* 0x000000010c1d7824 */ /* 0x000fe200078e0ab9 */
[----:B------:R-:W-:Y:S01]  /*5a50*/  I2FP.F32.S32 R22, R22 ;  /* 0x0000001600167245 */ /* 0x000fe20000201400 */
[----:B------:R-:W-:Y:S01]  /*5a60*/  FFMA.FTZ R75, -R0, R38, R75 ;  /* 0x00000026004b7223 */ /* 0x000fe2000001014b */
[----:B------:R-:W-:Y:S02]  /*5a70*/  ISETP.GE.AND P4, PT, R229, R116, PT ;  /* 0x00000074e500720c */ /* 0x000fe40003f86270 */
[----:B------:R-:W-:Y:S02]  /*5a80*/  I2FP.F32.S32 R42, R42 ;  /* 0x0000002a002a7245 */ /* 0x000fe40000201400 */
[----:B------:R-:W-:Y:S01]  /*5a90*/  FSEL R93, R36, -INF , !P0 ;  /* 0xff800000245d7808 */ /* 0x000fe20004000000 */
[----:B------:R-:W-:Y:S01]  /*5aa0*/  IMAD.IADD R36, R12, 0x1, -R203 ;  /* 0x000000010c247824 */ /* 0x000fe200078e0acb */
[----:B------:R-:W-:-:S02]  /*5ab0*/  FSEL R213, R213, -INF , !P2 ;  /* 0xff800000d5d57808 */ /* 0x000fc40005000000 */
[----:B------:R-:W-:Y:S02]  /*5ac0*/  FSEL R35, R35, -INF , !P2 ;  /* 0xff80000023237808 */ /* 0x000fe40005000000 */
[----:B------:R-:W-:Y:S01]  /*5ad0*/  IABS R44, R44 ;  /* 0x0000002c002c7213 */ /* 0x000fe20000000000 */
[C---:B------:R-:W-:Y:S01]  /*5ae0*/  FFMA.FTZ R143, -R0.reuse, R40, R143 ;  /* 0x00000028008f7223 */ /* 0x040fe2000001018f */
[----:B------:R-:W-:Y:S01]  /*5af0*/  ISETP.GE.AND P2, PT, R141, R116, PT ;  /* 0x000000748d00720c */ /* 0x000fe20003f46270 */
[----:B------:R-:W-:Y:S01]  /*5b00*/  FFMA.FTZ R22, -R0, R22, R37 ;  /* 0x0000001600167223 */ /* 0x000fe20000010125 */
[----:B------:R-:W-:Y:S01]  /*5b10*/  I2FP.F32.S32 R18, R18 ;  /* 0x0000001200127245 */ /* 0x000fe20000201400 */
[----:B------:R-:W-:Y:S01]  /*5b20*/  IMAD.IADD R40, R12, 0x1, -R195 ;  /* 0x000000010c287824 */ /* 0x000fe200078e0ac3 */
[----:B------:R-:W-:Y:S02]  /*5b30*/  FSEL R99, R99, -INF , !P4 ;  /* 0xff80000063637808 */ /* 0x000fe40006000000 */
[----:B------:R-:W-:-:S02]  /*5b40*/  FSEL R81, R81, -INF , !P4 ;  /* 0xff80000051517808 */ /* 0x000fc40006000000 */
[----:B------:R-:W-:Y:S01]  /*5b50*/  FSEL R61, R61, -INF , !P1 ;  /* 0xff8000003d3d7808 */ /* 0x000fe20004800000 */
[C---:B------:R-:W-:Y:S01]  /*5b60*/  FFMA.FTZ R37, -R0.reuse, R42, R107 ;  /* 0x0000002a00257223 */ /* 0x040fe2000001016b */
[----:B------:R-:W-:Y:S01]  /*5b70*/  ISETP.GE.AND P4, PT, R209, R116, PT ;  /* 0x00000074d100720c */ /* 0x000fe20003f86270 */
[----:B------:R-:W-:Y:S01]  /*5b80*/  FFMA.FTZ R18, -R0, R18, R39 ;  /* 0x0000001200127223 */ /* 0x000fe20000010127 */
[----:B------:R-:W-:Y:S02]  /*5b90*/  ISETP.GE.AND P1, PT, R195, R116, PT ;  /* 0x00000074c300720c */ /* 0x000fe40003f26270 */
[----:B------:R-:W-:Y:S02]  /*5ba0*/  I2FP.F32.S32 R44, R44 ;  /* 0x0000002c002c7245 */ /* 0x000fe40000201400 */
[----:B------:R-:W-:Y:S02]  /*5bb0*/  IABS R29, R29 ;  /* 0x0000001d001d7213 */ /* 0x000fe40000000000 */
[----:B------:R-:W-:-:S02]  /*5bc0*/  FSEL R199, R155, -INF , !P2 ;  /* 0xff8000009bc77808 */ /* 0x000fc40005000000 */
[----:B------:R-:W-:Y:S02]  /*5bd0*/  FSEL R195, R75, -INF , !P2 ;  /* 0xff8000004bc37808 */ /* 0x000fe40005000000 */
[----:B------:R-:W-:Y:S02]  /*5be0*/  IABS R36, R36 ;  /* 0x0000002400247213 */ /* 0x000fe40000000000 */
[----:B------:R-:W-:Y:S01]  /*5bf0*/  ISETP.GE.AND P2, PT, R139, R116, PT ;  /* 0x000000748b00720c */ /* 0x000fe20003f46270 */
[----:B------:R-:W-:Y:S01]  /*5c00*/  IMAD.IADD R139, R12, 0x1, -R139 ;  /* 0x000000010c8b7824 */ /* 0x000fe200078e0a8b */
[----:B------:R-:W-:Y:S01]  /*5c10*/  FSEL R39, R34, -INF , !P4 ;  /* 0xff80000022277808 */ /* 0x000fe20006000000 */
[----:B------:R-:W-:Y:S01]  /*5c20*/  IMAD.IADD R34, R12, 0x1, -R201 ;  /* 0x000000010c227824 */ /* 0x000fe200078e0ac9 */
[----:B------:R-:W-:Y:S01]  /*5c30*/  I2FP.F32.S32 R29, R29 ;  /* 0x0000001d001d7245 */ /* 0x000fe20000201400 */
[----:B------:R-:W-:Y:S01]  /*5c40*/  FFMA.FTZ R105, -R0, R44, R105 ;  /* 0x0000002c00697223 */ /* 0x000fe20000010169 */
[----:B------:R-:W-:-:S02]  /*5c50*/  FSEL R101, R101, -INF , !P5 ;  /* 0xff80000065657808 */ /* 0x000fc40006800000 */
[----:B------:R-:W-:Y:S02]  /*5c60*/  FSEL R85, R85, -INF , !P5 ;  /* 0xff80000055557808 */ /* 0x000fe40006800000 */
[----:B------:R-:W-:Y:S02]  /*5c70*/  FSEL R37, R37, -INF , !P4 ;  /* 0xff80000025257808 */ /* 0x000fe40006000000 */
[----:B------:R-:W-:Y:S02]  /*5c80*/  I2FP.F32.S32 R36, R36 ;  /* 0x0000002400247245 */ /* 0x000fe40000201400 */
[----:B------:R-:W-:Y:S02]  /*5c90*/  IABS R24, R24 ;  /* 0x0000001800187213 */ /* 0x000fe40000000000 */
[-C--:B------:R-:W-:Y:S02]  /*5ca0*/  ISETP.GE.AND P5, PT, R217, R116.reuse, PT ;  /* 0x00000074d900720c */ /* 0x080fe40003fa6270 */
[----:B------:R-:W-:-:S02]  /*5cb0*/  ISETP.GE.AND P4, PT, R201, R116, PT ;  /* 0x00000074c900720c */ /* 0x000fc40003f86270 */
[----:B------:R-:W-:Y:S01]  /*5cc0*/  IABS R139, R139 ;  /* 0x0000008b008b7213 */ /* 0x000fe20000000000 */
[C---:B------:R-:W-:Y:S01]  /*5cd0*/  FFMA.FTZ R73, -R0.reuse, R29, R73 ;  /* 0x0000001d00497223 */ /* 0x040fe20000010149 */
[----:B------:R-:W-:Y:S01]  /*5ce0*/  IABS R5, R5 ;  /* 0x0000000500057213 */ /* 0x000fe20000000000 */
[C---:B------:R-:W-:Y:S01]  /*5cf0*/  FFMA.FTZ R31, -R0.reuse, R36, R151 ;  /* 0x00000024001f7223 */ /* 0x040fe20000010197 */
[----:B------:R-:W-:Y:S02]  /*5d00*/  IABS R34, R34 ;  /* 0x0000002200227213 */ /* 0x000fe40000000000 */
[----:B------:R-:W-:Y:S02]  /*5d10*/  I2FP.F32.S32 R24, R24 ;  /* 0x0000001800187245 */ /* 0x000fe40000201400 */
[----:B------:R-:W-:Y:S02]  /*5d20*/  FSEL R41, R41, -INF , !P5 ;  /* 0xff80000029297808 */ /* 0x000fe40006800000 */
[----:B------:R-:W-:Y:S01]  /*5d30*/  FSEL R209, R105, -INF , !P5 ;  /* 0xff80000069d17808 */ /* 0x000fe20006800000 */
[----:B------:R-:W-:Y:S01]  /*5d40*/  FFMA.FTZ R24, -R0, R24, R183 ;  /* 0x0000001800187223 */ /* 0x000fe200000101b7 */
[----:B------:R-:W-:-:S02]  /*5d50*/  FSEL R29, R26, -INF , !P4 ;  /* 0xff8000001a1d7808 */ /* 0x000fc40006000000 */
[----:B------:R-:W-:Y:S02]  /*5d60*/  ISETP.GE.AND P5, PT, R203, R116, PT ;  /* 0x00000074cb00720c */ /* 0x000fe40003fa6270 */
[----:B------:R-:W-:Y:S02]  /*5d70*/  I2FP.F32.S32 R26, R139 ;  /* 0x0000008b001a7245 */ /* 0x000fe40000201400 */
[----:B------:R-:W-:Y:S02]  /*5d80*/  I2FP.F32.S32 R5, R5 ;  /* 0x0000000500057245 */ /* 0x000fe40000201400 */
[----:B------:R-:W-:Y:S01]  /*5d90*/  I2FP.F32.S32 R34, R34 ;  /* 0x0000002200227245 */ /* 0x000fe20000201400 */
[C---:B------:R-:W-:Y:S01]  /*5da0*/  FFMA.FTZ R9, -R0.reuse, R26, R9 ;  /* 0x0000001a00097223 */ /* 0x040fe20000010109 */
[----:B------:R-:W-:Y:S01]  /*5db0*/  FSEL R205, R205, -INF , !P5 ;  /* 0xff800000cdcd7808 */ /* 0x000fe20006800000 */
[----:B------:R-:W-:Y:S01]  /*5dc0*/  FFMA.FTZ R59, -R0, R5, R59 ;  /* 0x00000005003b7223 */ /* 0x000fe2000001013b */
[----:B------:R-:W-:-:S02]  /*5dd0*/  FSEL R31, R31, -INF , !P5 ;  /* 0xff8000001f1f7808 */ /* 0x000fc40006800000 */
[----:B------:R-:W-:Y:S01]  /*5de0*/  ISETP.GE.AND P5, PT, R187, R116, PT ;  /* 0x00000074bb00720c */ /* 0x000fe20003fa6270 */
[----:B------:R-:W-:Y:S01]  /*5df0*/  FFMA.FTZ R5, -R0, R34, R79 ;  /* 0x0000002200057223 */ /* 0x000fe2000001014f */
[----:B------:R-:W-:Y:S02]  /*5e00*/  FMNMX3.FTZ R26, R10, R109, R101, !PT ;  /* 0x0000006d0a1a7276 */ /* 0x000fe40007810065 */
[----:B------:R-:W-:Y:S02]  /*5e10*/  FSEL R151, R24, -INF , !P5 ;  /* 0xff80000018977808 */ /* 0x000fe40006800000 */
[----:B------:R-:W-:Y:S01]  /*5e20*/  FMNMX3.FTZ R24, R26, R99, R97, !PT ;  /* 0x000000631a187276 */ /* 0x000fe20007810061 */
[----:B------:R-:W-:Y:S01]  /*5e30*/  IMAD.IADD R36, R12, 0x1, -R193 ;  /* 0x000000010c247824 */ /* 0x000fe200078e0ac1 */
[----:B------:R-:W-:Y:S02]  /*5e40*/  FSEL R5, R5, -INF , !P4 ;  /* 0xff80000005057808 */ /* 0x000fe40006000000 */
[----:B------:R-:W-:-:S02]  /*5e50*/  IABS R40, R40 ;  /* 0x0000002800287213 */ /* 0x000fc40000000000 */
[-C--:B------:R-:W-:Y:S01]  /*5e60*/  ISETP.GE.AND P4, PT, R121, R116.reuse, PT ;  /* 0x000000747900720c */ /* 0x080fe20003f86270 */
[----:B------:R-:W-:Y:S01]  /*5e70*/  IMAD.IADD R121, R12, 0x1, -R121 ;  /* 0x000000010c797824 */ /* 0x000fe200078e0a79 */
[----:B------:R-:W-:Y:S01]  /*5e80*/  FMNMX3.FTZ R24, R24, R103, R95, !PT ;  /* 0x0000006718187276 */ /* 0x000fe2000781005f */
[----:B------:R-:W-:Y:S01]  /*5e90*/  IMAD.IADD R34, R12, 0x1, -R191 ;  /* 0x000000010c227824 */ /* 0x000fe200078e0abf */
[----:B------:R-:W-:Y:S02]  /*5ea0*/  FSEL R19, R19, -INF , !P0 ;  /* 0xff80000013137808 */ /* 0x000fe40004000000 */
[----:B------:R-:W-:Y:S02]  /*5eb0*/  ISETP.GE.AND P0, PT, R211, R116, PT ;  /* 0x00000074d300720c */ /* 0x000fe40003f06270 */
[----:B------:R-:W-:Y:S02]  /*5ec0*/  I2FP.F32.S32 R40, R40 ;  /* 0x0000002800287245 */ /* 0x000fe40000201400 */
[----:B------:R-:W-:-:S02]  /*5ed0*/  FSEL R215, R215, -INF , !P3 ;  /* 0xff800000d7d77808 */ /* 0x000fc40005800000 */
[----:B------:R-:W-:Y:S02]  /*5ee0*/  IABS R36, R36 ;  /* 0x0000002400247213 */ /* 0x000fe40000000000 */
[----:B------:R-:W-:Y:S02]  /*5ef0*/  FMNMX3.FTZ R24, R24, R93, R41, !PT ;  /* 0x0000005d18187276 */ /* 0x000fe40007810029 */
[----:B------:R-:W-:Y:S02]  /*5f00*/  IABS R121, R121 ;  /* 0x0000007900797213 */ /* 0x000fe40000000000 */
[----:B------:R-:W-:Y:S01]  /*5f10*/  FSEL R211, R143, -INF , !P3 ;  /* 0xff8000008fd37808 */ /* 0x000fe20005800000 */
[----:B------:R-:W-:Y:S01]  /*5f20*/  FFMA.FTZ R147, -R0, R40, R147 ;  /* 0x0000002800937223 */ /* 0x000fe20000010193 */
[----:B------:R-:W-:Y:S02]  /*5f30*/  ISETP.GE.AND P3, PT, R185, R116, PT ;  /* 0x00000074b900720c */ /* 0x000fe40003f66270 */
[----:B------:R-:W-:Y:S01]  /*5f40*/  FSEL R33, R32, -INF , !P0 ;  /* 0xff80000020217808 */ /* 0x000fe20004000000 */
[----:B------:R-:W-:Y:S01]  /*5f50*/  IMAD.IADD R32, R12, 0x1, -R187 ;  /* 0x000000010c207824 */ /* 0x000fe200078e0abb */
[----:B------:R-:W-:-:S02]  /*5f60*/  IABS R34, R34 ;  /* 0x0000002200227213 */ /* 0x000fc40000000000 */
[----:B------:R-:W-:Y:S02]  /*5f70*/  FSEL R207, R207, -INF , !P1 ;  /* 0xff800000cfcf7808 */ /* 0x000fe40004800000 */
[----:B------:R-:W-:Y:S02]  /*5f80*/  I2FP.F32.S32 R36, R36 ;  /* 0x0000002400247245 */ /* 0x000fe40000201400 */
[----:B------:R-:W-:Y:S02]  /*5f90*/  FMNMX3.FTZ R24, R24, R39, R215, !PT ;  /* 0x0000002718187276 */ /* 0x000fe400078100d7 */
[----:B------:R-:W-:Y:S02]  /*5fa0*/  I2FP.F32.S32 R121, R121 ;  /* 0x0000007900797245 */ /* 0x000fe40000201400 */
[----:B------:R-:W-:Y:S02]  /*5fb0*/  I2FP.F32.S32 R34, R34 ;  /* 0x0000002200227245 */ /* 0x000fe40000201400 */
[----:B------:R-:W-:-:S02]  /*5fc0*/  FSEL R185, R153, -INF , !P3 ;  /* 0xff80000099b97808 */ /* 0x000fc40005800000 */
[----:B------:R-:W-:Y:S01]  /*5fd0*/  FSEL R183, R73, -INF , !P3 ;  /* 0xff80000049b77808 */ /* 0x000fe20005800000 */
[----:B------:R-:W-:Y:S01]  /*5fe0*/  FFMA.FTZ R21, -R0, R36, R21 ;  /* 0x0000002400157223 */ /* 0x000fe20000010115 */
[----:B------:R-:W-:Y:S02]  /*5ff0*/  ISETP.GE.AND P3, PT, R67, R116, PT ;  /* 0x000000744300720c */ /* 0x000fe40003f66270 */
[----:B------:R-:W-:Y:S01]  /*6000*/  FMNMX3.FTZ R24, R24, R213, R207, !PT ;  /* 0x000000d518187276 */ /* 0x000fe200078100cf */
[----:B------:R-:W-:Y:S01]  /*6010*/  IMAD.IADD R67, R12, 0x1, -R67 ;  /* 0x000000010c437824 */ /* 0x000fe200078e0a43 */
[----:B------:R-:W-:Y:S01]  /*6020*/  FSEL R203, R147, -INF , !P1 ;  /* 0xff80000093cb7808 */ /* 0x000fe20004800000 */
[C---:B------:R-:W-:Y:S01]  /*6030*/  FFMA.FTZ R65, -R0.reuse, R121, R65 ;  /* 0x0000007900417223 */ /* 0x040fe20000010141 */
[----:B------:R-:W-:Y:S02]  /*6040*/  IABS R32, R32 ;  /* 0x0000002000207213 */ /* 0x000fe40000000000 */
[----:B------:R-:W-:Y:S01]  /*6050*/  ISETP.GE.AND P1, PT, R193, R116, PT ;  /* 0x00000074c100720c */ /* 0x000fe20003f26270 */
[----:B------:R-:W-:Y:S01]  /*6060*/  FFMA.FTZ R69, -R0, R34, R69 ;  /* 0x0000002200457223 */ /* 0x000fe20000010145 */
[----:B------:R-:W-:-:S02]  /*6070*/  FSEL R201, R83, -INF , !P0 ;  /* 0xff80000053c97808 */ /* 0x000fc40004000000 */
[----:B------:R-:W-:Y:S02]  /*6080*/  FSEL R147, R22, -INF , !P3 ;  /* 0xff80000016937808 */ /* 0x000fe40005800000 */
[----:B------:R-:W-:Y:S02]  /*6090*/  FMNMX3.FTZ R24, R24, R33, R205, !PT ;  /* 0x0000002118187276 */ /* 0x000fe400078100cd */
[----:B------:R-:W-:Y:S02]  /*60a0*/  ISETP.GE.AND P0, PT, R191, R116, PT ;  /* 0x00000074bf00720c */ /* 0x000fe40003f06270 */
[----:B------:R-:W-:Y:S02]  /*60b0*/  I2FP.F32.S32 R32, R32 ;  /* 0x0000002000207245 */ /* 0x000fe40000201400 */
[----:B------:R-:W-:Y:S02]  /*60c0*/  FMNMX3.FTZ R22, R8, R91, R85, !PT ;  /* 0x0000005b08167276 */ /* 0x000fe40007810055 */
[----:B------:R-:W-:-:S02]  /*60d0*/  FSEL R167, R167, -INF , !P1 ;  /* 0xff800000a7a77808 */ /* 0x000fc40004800000 */
[----:B------:R-:W-:Y:S02]  /*60e0*/  FSEL R155, R21, -INF , !P1 ;  /* 0xff800000159b7808 */ /* 0x000fe40004800000 */
[-C--:B------:R-:W-:Y:S01]  /*60f0*/  ISETP.GE.AND P1, PT, R137, R116.reuse, PT ;  /* 0x000000748900720c */ /* 0x080fe20003f26270 */
[----:B------:R-:W-:Y:S01]  /*6100*/  IMAD.IADD R137, R12, 0x1, -R137 ;  /* 0x000000010c897824 */ /* 0x000fe200078e0a89 */
[----:B------:R-:W-:Y:S02]  /*6110*/  IABS R67, R67 ;  /* 0x0000004300437213 */ /* 0x000fe40000000000 */
[----:B------:R-:W-:Y:S02]  /*6120*/  FSEL R149, R149, -INF , !P4 ;  /* 0xff80000095957808 */ /* 0x000fe40006000000 */
[----:B------:R-:W-:Y:S02]  /*6130*/  FSEL R141, R65, -INF , !P4 ;  /* 0xff800000418d7808 */ /* 0x000fe40006000000 */
[----:B------:R-:W-:-:S02]  /*6140*/  ISETP.GE.AND P4, PT, R49, R116, PT ;  /* 0x000000743100720c */ /* 0x000fc40003f86270 */
[----:B------:R-:W-:Y:S01]  /*6150*/  FMNMX3.FTZ R24, R24, R29, R185, !PT ;  /* 0x0000001d18187276 */ /* 0x000fe200078100b9 */
[----:B------:R-:W-:Y:S01]  /*6160*/  FFMA.FTZ R71, -R0, R32, R71 ;  /* 0x0000002000477223 */ /* 0x000fe20000010147 */
[----:B------:R-:W-:Y:S02]  /*6170*/  FSEL R197, R197, -INF , !P0 ;  /* 0xff800000c5c57808 */ /* 0x000fe40004000000 */
[----:B------:R-:W-:Y:S02]  /*6180*/  FSEL R191, R69, -INF , !P0 ;  /* 0xff80000045bf7808 */ /* 0x000fe40004000000 */
[----:B------:R-:W-:Y:S02]  /*6190*/  FMNMX3.FTZ R22, R22, R81, R77, !PT ;  /* 0x0000005116167276 */ /* 0x000fe4000781004d */
[----:B------:R-:W-:Y:S01]  /*61a0*/  ISETP.GE.AND P0, PT, R133, R116, PT ;  /* 0x000000748500720c */ /* 0x000fe20003f06270 */
[----:B------:R-:W-:Y:S01]  /*61b0*/  IMAD.IADD R133, R12, 0x1, -R133 ;  /* 0x000000010c857824 */ /* 0x000fe200078e0a85 */
[----:B------:R-:W-:-:S02]  /*61c0*/  I2FP.F32.S32 R32, R67 ;  /* 0x0000004300207245 */ /* 0x000fc40000201400 */
[----:B------:R-:W-:Y:S02]  /*61d0*/  FMNMX3.FTZ R24, R24, R199, R167, !PT ;  /* 0x000000c718187276 */ /* 0x000fe400078100a7 */
[----:B------:R-:W-:Y:S02]  /*61e0*/  FSEL R123, R16, -INF , !P4 ;  /* 0xff800000107b7808 */ /* 0x000fe40006000000 */
[----:B------:R-:W-:Y:S02]  /*61f0*/  IABS R137, R137 ;  /* 0x0000008900897213 */ /* 0x000fe40000000000 */
[----:B------:R-:W-:Y:S01]  /*6200*/  FMNMX3.FTZ R16, R22, R89, R61, !PT ;  /* 0x0000005916107276 */ /* 0x000fe2000781003d */
[----:B------:R-:W-:Y:S01]  /*6210*/  FFMA.FTZ R23, -R0, R32, R23 ;  /* 0x0000002000177223 */ /* 0x000fe20000010117 */
[----:B------:R-:W-:Y:S02]  /*6220*/  IABS R133, R133 ;  /* 0x0000008500857213 */ /* 0x000fe40000000000 */
[----:B------:R-:W-:-:S02]  /*6230*/  FMNMX3.FTZ R24, R24, R197, R151, !PT ;  /* 0x000000c518187276 */ /* 0x000fc40007810097 */
[----:B------:R-:W-:Y:S02]  /*6240*/  I2FP.F32.S32 R36, R137 ;  /* 0x0000008900247245 */ /* 0x000fe40000201400 */
[----:B------:R-:W-:Y:S02]  /*6250*/  FMNMX3.FTZ R16, R16, R19, R209, !PT ;  /* 0x0000001310107276 */ /* 0x000fe400078100d1 */
[----:B------:R-:W-:Y:S02]  /*6260*/  FSEL R143, R71, -INF , !P5 ;  /* 0xff800000478f7808 */ /* 0x000fe40006800000 */
[----:B------:R-:W-:Y:S02]  /*6270*/  ISETP.GE.AND P5, PT, R53, R116, PT ;  /* 0x000000743500720c */ /* 0x000fe40003fa6270 */
[----:B------:R-:W-:Y:S02]  /*6280*/  I2FP.F32.S32 R34, R133 ;  /* 0x0000008500227245 */ /* 0x000fe40000201400 */
[----:B------:R-:W-:-:S02]  /*6290*/  FSEL R145, R145, -INF , !P2 ;  /* 0xff80000091917808 */ /* 0x000fc40005000000 */
[----:B------:R-:W-:Y:S02]  /*62a0*/  FSEL R129, R20, -INF , !P1 ;  /* 0xff80000014817808 */ /* 0x000fe40004800000 */
[----:B------:R-:W-:Y:S01]  /*62b0*/  FMNMX3.FTZ R24, R24, R149, R147, !PT ;  /* 0x0000009518187276 */ /* 0x000fe20007810093 */
[----:B------:R-:W-:Y:S01]  /*62c0*/  FFMA.FTZ R43, -R0, R36, R43 ;  /* 0x00000024002b7223 */ /* 0x000fe2000001012b */
[----:B------:R-:W-:Y:S02]  /*62d0*/  FSEL R139, R23, -INF , !P3 ;  /* 0xff800000178b7808 */ /* 0x000fe40005800000 */
[----:B------:R-:W-:Y:S01]  /*62e0*/  FSEL R133, R9, -INF , !P2 ;  /* 0xff80000009857808 */ /* 0x000fe20005000000 */
[----:B------:R-:W-:Y:S01]  /*62f0*/  IMAD.IADD R9, R12, 0x1, -R125 ;  /* 0x000000010c097824 */ /* 0x000fe200078e0a7d */
[----:B------:R-:W-:Y:S02]  /*6300*/  FMNMX3.FTZ R16, R16, R37, R211, !PT ;  /* 0x0000002510107276 */ /* 0x000fe400078100d3 */
[----:B------:R-:W-:Y:S01]  /*6310*/  ISETP.GE.AND P3, PT, R125, R116, PT ;  /* 0x000000747d00720c */ /* 0x000fe20003f66270 */
[----:B------:R-:W-:Y:S01]  /*6320*/  IMAD.IADD R21, R12, 0x1, -R49 ;  /* 0x000000010c157824 */ /* 0x000fe200078e0a31 */
[----:B------:R-:W-:-:S02]  /*6330*/  FSEL R125, R18, -INF , !P5 ;  /* 0xff800000127d7808 */ /* 0x000fc40006800000 */
[----:B------:R-:W-:Y:S02]  /*6340*/  FSEL R127, R127, -INF , !P0 ;  /* 0xff8000007f7f7808 */ /* 0x000fe40004000000 */
[----:B------:R-:W-:Y:S01]  /*6350*/  FMNMX3.FTZ R18, R24, R145, R129, !PT ;  /* 0x0000009118127276 */ /* 0x000fe20007810081 */
[----:B------:R-:W-:Y:S01]  /*6360*/  FFMA.FTZ R57, -R0, R34, R57 ;  /* 0x0000002200397223 */ /* 0x000fe20000010139 */
[----:B------:R-:W-:Y:S02]  /*6370*/  FMNMX3.FTZ R16, R16, R35, R203, !PT ;  /* 0x0000002310107276 */ /* 0x000fe400078100cb */
[----:B------:R-:W-:Y:S02]  /*6380*/  FSEL R121, R43, -INF , !P1 ;  /* 0xff8000002b797808 */ /* 0x000fe40004800000 */
[-C--:B------:R-:W-:Y:S02]  /*6390*/  ISETP.GE.AND P2, PT, R115, R116.reuse, PT ;  /* 0x000000747300720c */ /* 0x080fe40003f46270 */
[----:B------:R-:W-:-:S02]  /*63a0*/  ISETP.GE.AND P1, PT, R63, R116, PT ;  /* 0x000000743f00720c */ /* 0x000fc40003f26270 */
[----:B------:R-:W-:Y:S02]  /*63b0*/  FSEL R59, R59, -INF , !P3 ;  /* 0xff8000003b3b7808 */ /* 0x000fe40005800000 */
[----:B------:R-:W-:Y:S01]  /*63c0*/  FMNMX3.FTZ R18, R18, R127, R125, !PT ;  /* 0x0000007f12127276 */ /* 0x000fe2000781007d */
[----:B------:R-:W-:Y:S01]  /*63d0*/  IMAD.IADD R20, R12, 0x1, -R53 ;  /* 0x000000010c147824 */ /* 0x000fe200078e0a35 */
[----:B------:R-:W-:Y:S02]  /*63e0*/  IABS R21, R21 ;  /* 0x0000001500157213 */ /* 0x000fe40000000000 */
[----:B------:R-:W-:Y:S02]  /*63f0*/  FMNMX3.FTZ R16, R16, R201, R31, !PT ;  /* 0x000000c910107276 */ /* 0x000fe4000781001f */
[----:B------:R-:W-:Y:S02]  /*6400*/  FSEL R67, R57, -INF , !P0 ;  /* 0xff80000039437808 */ /* 0x000fe40004000000 */
[----:B------:R-:W-:-:S02]  /*6410*/  ISETP.GE.AND P0, PT, R47, R116, PT ;  /* 0x000000742f00720c */ /* 0x000fc40003f06270 */
[----:B------:R-:W-:Y:S02]  /*6420*/  FSEL R57, R14, -INF , !P2 ;  /* 0xff8000000e397808 */ /* 0x000fe40005000000 */
[----:B------:R-:W-:Y:S02]  /*6430*/  FSEL R55, R55, -INF , !P1 ;  /* 0xff80000037377808 */ /* 0x000fe40004800000 */
[----:B------:R-:W-:Y:S02]  /*6440*/  FMNMX3.FTZ R18, R18, R123, R59, !PT ;  /* 0x0000007b12127276 */ /* 0x000fe4000781003b */
[----:B------:R-:W-:Y:S02]  /*6450*/  I2FP.F32.S32 R14, R21 ;  /* 0x00000015000e7245 */ /* 0x000fe40000201400 */
[----:B------:R-:W-:Y:S02]  /*6460*/  FMNMX3.FTZ R16, R16, R5, R183, !PT ;  /* 0x0000000510107276 */ /* 0x000fe400078100b7 */
[----:B------:R-:W-:-:S02]  /*6470*/  IABS R20, R20 ;  /* 0x0000001400147213 */ /* 0x000fc40000000000 */
[----:B------:R-:W-:Y:S02]  /*6480*/  FSEL R51, R51, -INF , !P0 ;  /* 0xff80000033337808 */ /* 0x000fe40004000000 */
[----:B------:R-:W-:Y:S01]  /*6490*/  FMNMX3.FTZ R18, R18, R57, R55, !PT ;  /* 0x0000003912127276 */ /* 0x000fe20007810037 */
[----:B------:R-:W-:Y:S01]  /*64a0*/  IMAD.IADD R115, R12, 0x1, -R115 ;  /* 0x000000010c737824 */ /* 0x000fe200078e0a73 */
[----:B------:R-:W-:Y:S01]  /*64b0*/  FMNMX3.FTZ R16, R16, R195, R155, !PT ;  /* 0x000000c310107276 */ /* 0x000fe2000781009b */
[----:B------:R-:W-:Y:S02]  /*64c0*/  IMAD.IADD R63, R12, 0x1, -R63 ;  /* 0x000000010c3f7824 */ /* 0x000fe400078e0a3f */
[----:B------:R-:W-:Y:S01]  /*64d0*/  FFMA.FTZ R14, -R0, R14, R17 ;  /* 0x0000000e000e7223 */ /* 0x000fe20000010111 */
[----:B------:R-:W-:Y:S02]  /*64e0*/  I2FP.F32.S32 R20, R20 ;  /* 0x0000001400147245 */ /* 0x000fe40000201400 */
[----:B------:R-:W-:Y:S01]  /*64f0*/  IABS R17, R9 ;  /* 0x0000000900117213 */ /* 0x000fe20000000000 */
[----:B------:R-:W-:Y:S01]  /*6500*/  IMAD.IADD R12, R12, 0x1, -R47 ;  /* 0x000000010c0c7824 */ /* 0x000fe200078e0a2f */
[----:B------:R-:W-:-:S02]  /*6510*/  FMNMX.FTZ R18, R51, R18, !PT ;  /* 0x0000001233127209 */ /* 0x000fc40007810000 */
[----:B------:R-:W-:Y:S01]  /*6520*/  FMNMX3.FTZ R16, R16, R191, R143, !PT ;  /* 0x000000bf10107276 */ /* 0x000fe2000781008f */
[----:B------:R-:W-:Y:S01]  /*6530*/  FFMA.FTZ R11, -R0, R20, R11 ;  /* 0x00000014000b7223 */ /* 0x000fe2000001010b */
[----:B------:R-:W-:Y:S02]  /*6540*/  IABS R115, R115 ;  /* 0x0000007300737213 */ /* 0x000fe40000000000 */
[----:B------:R-:W-:Y:S02]  /*6550*/  IABS R63, R63 ;  /* 0x0000003f003f7213 */ /* 0x000fe40000000000 */
[----:B------:R-:W-:Y:S01]  /*6560*/  I2FP.F32.S32 R17, R17 ;  /* 0x0000001100117245 */ /* 0x000fe20000201400 */
[----:B------:R-:W1:Y:S01]  /*6570*/  SHFL.BFLY PT, R9, R18, 0x2, 0x1f ;  /* 0x0c401f0012097f89 */ /* 0x000e6200000e0000 */
[----:B------:R-:W-:Y:S02]  /*6580*/  FMNMX3.FTZ R16, R16, R141, R139, !PT ;  /* 0x0000008d10107276 */ /* 0x000fe4000781008b */
[----:B------:R-:W-:Y:S01]  /*6590*/  IABS R12, R12 ;  /* 0x0000000c000c7213 */ /* 0x000fe20000000000 */
[----:B------:R-:W-:Y:S01]  /*65a0*/  FFMA.FTZ R13, -R0, R17, R13 ;  /* 0x00000011000d7223 */ /* 0x000fe2000001010d */
[----:B------:R-:W-:-:S02]  /*65b0*/  I2FP.F32.S32 R20, R115 ;  /* 0x0000007300147245 */ /* 0x000fc40000201400 */
[----:B------:R-:W-:Y:S02]  /*65c0*/  I2FP.F32.S32 R22, R63 ;  /* 0x0000003f00167245 */ /* 0x000fe40000201400 */
[----:B------:R-:W-:Y:S02]  /*65d0*/  FSEL R65, R11, -INF , !P5 ;  /* 0xff8000000b417808 */ /* 0x000fe40006800000 */
[----:B------:R-:W-:Y:S02]  /*65e0*/  FMNMX3.FTZ R16, R16, R133, R121, !PT ;  /* 0x0000008510107276 */ /* 0x000fe40007810079 */
[----:B------:R-:W-:Y:S01]  /*65f0*/  I2FP.F32.S32 R12, R12 ;  /* 0x0000000c000c7245 */ /* 0x000fe20000201400 */
[C---:B------:R-:W-:Y:S01]  /*6600*/  FFMA.FTZ R15, -R0.reuse, R20, R15 ;  /* 0x00000014000f7223 */ /* 0x040fe2000001010f */
[----:B------:R-:W-:Y:S01]  /*6610*/  FFMA.FTZ R22, -R0, R22, R25 ;  /* 0x0000001600167223 */ /* 0x000fe20000010119 */
[----:B------:R-:W-:Y:S02]  /*6620*/  FSEL R63, R14, -INF , !P4 ;  /* 0xff8000000e3f7808 */ /* 0x000fe40006000000 */
[----:B------:R-:W-:-:S02]  /*6630*/  FSEL R49, R13, -INF , !P3 ;  /* 0xff8000000d317808 */ /* 0x000fc40005800000 */
[----:B------:R-:W-:Y:S01]  /*6640*/  FMNMX3.FTZ R16, R16, R67, R65, !PT ;  /* 0x0000004310107276 */ /* 0x000fe20007810041 */
[----:B------:R-:W-:Y:S01]  /*6650*/  FFMA.FTZ R12, -R0, R12, R45 ;  /* 0x0000000c000c7223 */ /* 0x000fe2000001012d */
        /* <DEDUP_REMOVED lines=8> */
[----:B------:R-:W4:Y:S01]  /*66e0*/  SHFL.BFLY PT, R53, R18, 0x1, 0x1f ;  /* 0x0c201f0012357f89 */ /* 0x000f2200000e0000 */
[----:B-1----:R-:W-:-:S05]  /*66f0*/  FMNMX.FTZ R9, R12, R9, !PT ;  /* 0x000000090c097209 */ /* 0x002fca0007810000 */
[----:B------:R-:W1:Y:S01]  /*6700*/  SHFL.BFLY PT, R52, R9, 0x1, 0x1f ;  /* 0x0c201f0009347f89 */ /* 0x000e6200000e0000 */
[----:B----4-:R-:W-:Y:S02]  /*6710*/  FMNMX.FTZ R53, R18, R53, !PT ;  /* 0x0000003512357209 */ /* 0x010fe40007810000 */
[----:B------:R-:W-:Y:S02]  /*6720*/  LOP3.LUT R119, R113, 0x120, R114, 0xf8, !PT ;  /* 0x0000012071777812 */ /* 0x000fe400078ef872 */
[----:B------:R-:W-:Y:S01]  /*6730*/  FSETP.NEU.FTZ.AND P0, PT, R53, -INF , PT ;  /* 0xff8000003500780b */ /* 0x000fe20003f1d000 */
[----:B--2---:R-:W-:Y:S02]  /*6740*/  FMUL.FTZ R26, R27, R53 ;  /* 0x000000351b1a7220 */ /* 0x004fe40000410000 */
[----:B------:R-:W-:-:S03]  /*6750*/  IMAD R119, R119, 0x2, R4 ;  /* 0x0000000277777824 */ /* 0x000fc600078e0204 */
[----:B------:R-:W-:Y:S02]  /*6760*/  FSEL R26, R26, RZ, P0 ;  /* 0x000000ff1a1a7208 */ /* 0x000fe40000000000 */
[----:B------:R-:W-:Y:S03]  /*6770*/  LDSM.16.MT88.4 R12, [R119+0x9400] ;  /* 0x00940000770c783b */ /* 0x000fe60000004200 */
[----:B------:R-:W-:Y:S02]  /*6780*/  FFMA.FTZ R122, R109, R27, -R26 ;  /* 0x0000001b6d7a7223 */ /* 0x000fe4000001081a */
[----:B------:R-:W2:Y:S01]  /*6790*/  LDSM.16.MT88.4 R108, [R119+0x9000] ;  /* 0x00900000776c783b */ /* 0x000ea20000004200 */
[----:B-1----:R-:W-:-:S04]  /*67a0*/  FMNMX.FTZ R52, R9, R52, !PT ;  /* 0x0000003409347209 */ /* 0x002fc80007810000 */
[----:B------:R-:W-:Y:S01]  /*67b0*/  FSETP.NEU.FTZ.AND P0, PT, R52, -INF , PT ;  /* 0xff8000003400780b */ /* 0x000fe20003f1d000 */
[----:B------:R-:W-:-:S05]  /*67c0*/  FMUL.FTZ R24, R27, R52 ;  /* 0x000000341b187220 */ /* 0x000fca0000410000 */
[----:B------:R-:W-:Y:S01]  /*67d0*/  FSEL R24, R24, RZ, P0 ;  /* 0x000000ff18187208 */ /* 0x000fe20000000000 */
[-CC-:B------:R-:W-:Y:S01]  /*67e0*/  FFMA.FTZ R187, R10, R27.reuse, -R26.reuse ;  /* 0x0000001b0abb7223 */ /* 0x180fe2000001081a */
[-CC-:B------:R-:W-:Y:S01]  /*67f0*/  FFMA.FTZ R137, R101, R27.reuse, -R26.reuse ;  /* 0x0000001b65897223 */ /* 0x180fe2000001081a */
[-C--:B------:R-:W-:Y:S02]  /*6800*/  FFMA.FTZ R54, R99, R27.reuse, -R26 ;  /* 0x0000001b63367223 */ /* 0x080fe4000001081a */
[-CC-:B------:R-:W-:Y:S01]  /*6810*/  FFMA.FTZ R124, R8, R27.reuse, -R24.reuse ;  /* 0x0000001b087c7223 */ /* 0x180fe20000010818 */
[-CC-:B------:R-:W-:Y:S01]  /*6820*/  FFMA.FTZ R193, R91, R27.reuse, -R24.reuse ;  /* 0x0000001b5bc17223 */ /* 0x180fe20000010818 */
[-CC-:B------:R-:W-:Y:S01]  /*6830*/  FFMA.FTZ R153, R85, R27.reuse, -R24.reuse ;  /* 0x0000001b55997223 */ /* 0x180fe20000010818 */
[-C--:B------:R-:W-:Y:S01]  /*6840*/  FFMA.FTZ R56, R81, R27.reuse, -R24 ;  /* 0x0000001b51387223 */ /* 0x080fe20000010818 */
[----:B------:R-:W-:Y:S08]  /*6850*/  MUFU.EX2 R187, R187 ;  /* 0x000000bb00bb7308 */ /* 0x000ff00000000800 */
[----:B------:R-:W1:Y:S08]  /*6860*/  MUFU.EX2 R122, R122 ;  /* 0x0000007a007a7308 */ /* 0x000e700000000800 */
[----:B------:R-:W-:Y:S08]  /*6870*/  MUFU.EX2 R137, R137 ;  /* 0x0000008900897308 */ /* 0x000ff00000000800 */
[----:B------:R-:W4:Y:S08]  /*6880*/  MUFU.EX2 R54, R54 ;  /* 0x0000003600367308 */ /* 0x000f300000000800 */
[----:B------:R-:W-:Y:S08]  /*6890*/  MUFU.EX2 R124, R124 ;  /* 0x0000007c007c7308 */ /* 0x000ff00000000800 */
[----:B------:R-:W5:Y:S08]  /*68a0*/  MUFU.EX2 R193, R193 ;  /* 0x000000c100c17308 */ /* 0x000f700000000800 */
[----:B------:R-:W-:Y:S08]  /*68b0*/  MUFU.EX2 R153, R153 ;  /* 0x0000009900997308 */ /* 0x000ff00000000800 */
[----:B------:R-:W3:Y:S01]  /*68c0*/  MUFU.EX2 R56, R56 ;  /* 0x0000003800387308 */ /* 0x000ee20000000800 */
        /* <DEDUP_REMOVED lines=8> */
[----:B-1----:R-:W-:-:S02]  /*6950*/  F2FP.F16.F32.PACK_AB R68, R122, R187 ;  /* 0x000000bb7a44723e */ /* 0x002fc400000000ff */
[----:B----4-:R-:W-:Y:S02]  /*6960*/  F2FP.F16.F32.PACK_AB R70, R54, R137 ;  /* 0x000000893646723e */ /* 0x010fe400000000ff */
[----:B-----5:R-:W-:Y:S01]  /*6970*/  F2FP.F16.F32.PACK_AB R69, R193, R124 ;  /* 0x0000007cc145723e */ /* 0x020fe200000000ff */
[----:B------:R-:W-:Y:S01]  /*6980*/  IMAD R4, R112, 0x2, R119 ;  /* 0x0000000270047824 */ /* 0x000fe200078e0277 */
[----:B---3--:R-:W-:Y:S01]  /*6990*/  F2FP.F16.F32.PACK_AB R71, R56, R153 ;  /* 0x000000993847723e */ /* 0x008fe200000000ff */
[----:B------:R-:W-:Y:S03]  /*69a0*/  MUFU.EX2 R131, R131 ;  /* 0x0000008300837308 */ /* 0x000fe60000000800 */
[----:B------:R-:W1:Y:S04]  /*69b0*/  LDSM.16.MT88.4 R84, [R4+0xb000] ;  /* 0x00b000000454783b */ /* 0x000e680000004200 */
[----:B------:R-:W-:Y:S01]  /*69c0*/  LDSM.16.MT88.4 R100, [R4+0x9000] ;  /* 0x009000000464783b */ /* 0x000fe20000004200 */
[----:B------:R-:W3:Y:S01]  /*69d0*/  MUFU.EX2 R48, R48 ;  /* 0x0000003000307308 */ /* 0x000ee20000000800 */
[C---:B--2---:R-:W-:Y:S02]  /*69e0*/  HMMA.16816.F32 R112, R68.reuse, R108, RZ ;  /* 0x0000006c4470723c */ /* 0x044fe400000018ff */
[----:B------:R-:W-:Y:S04]  /*69f0*/  LDSM.16.MT88.4 R92, [R119+0xb000] ;  /* 0x00b00000775c783b */ /* 0x000fe80000004200 */
[----:B------:R-:W-:Y:S01]  /*6a00*/  LDSM.16.MT88.4 R76, [R119+0xd000] ;  /* 0x00d00000774c783b */ /* 0x000fe20000004200 */
[----:B------:R-:W-:Y:S01]  /*6a10*/  MUFU.EX2 R46, R46 ;  /* 0x0000002e002e7308 */ /* 0x000fe20000000800 */
[----:B------:R-:W-:Y:S02]  /*6a20*/  HMMA.16816.F32 R108, R68, R110, RZ ;  /* 0x0000006e446c723c */ /* 0x000fe400000018ff */
[----:B------:R-:W-:Y:S04]  /*6a30*/  LDSM.16.MT88.4 R16, [R119+0xb400] ;  /* 0x00b400007710783b */ /* 0x000fe80000004200 */
[----:B------:R-:W-:Y:S01]  /*6a40*/  LDSM.16.MT88.4 R20, [R4+0x9400] ;  /* 0x009400000414783b */ /* 0x000fe20000004200 */
[----:B------:R-:W2:Y:S08]  /*6a50*/  MUFU.EX2 R25, R25 ;  /* 0x0000001900197308 */ /* 0x000eb00000000800 */
[----:B------:R-:W-:Y:S08]  /*6a60*/  MUFU.EX2 R135, R135 ;  /* 0x0000008700877308 */ /* 0x000ff00000000800 */
[----:B------:R-:W4:Y:S08]  /*6a70*/  MUFU.EX2 R50, R50 ;  /* 0x0000003200327308 */ /* 0x000f300000000800 */
[----:B------:R-:W-:Y:S08]  /*6a80*/  MUFU.EX2 R61, R61 ;  /* 0x0000003d003d7308 */ /* 0x000ff00000000800 */
[----:B------:R-:W5:Y:S01]  /*6a90*/  MUFU.EX2 R44, R44 ;  /* 0x0000002c002c7308 */ /* 0x000f620000000800 */
[----:B---3--:R-:W-:-:S02]  /*6aa0*/  F2FP.F16.F32.PACK_AB R8, R48, R131 ;  /* 0x000000833008723e */ /* 0x008fc400000000ff */
[----:B--2---:R-:W-:Y:S02]  /*6ab0*/  F2FP.F16.F32.PACK_AB R10, R25, R46 ;  /* 0x0000002e190a723e */ /* 0x004fe400000000ff */
[----:B----4-:R-:W-:Y:S02]  /*6ac0*/  F2FP.F16.F32.PACK_AB R9, R50, R135 ;  /* 0x000000873209723e */ /* 0x010fe400000000ff */
[----:B-----5:R-:W-:-:S07]  /*6ad0*/  F2FP.F16.F32.PACK_AB R11, R44, R61 ;  /* 0x0000003d2c0b723e */ /* 0x020fce00000000ff */
[C---:B------:R-:W-:Y:S08]  /*6ae0*/  HMMA.16816.F32 R112, R8.reuse, R12, R112 ;  /* 0x0000000c0870723c */ /* 0x040ff00000001870 */
[----:B------:R-:W-:Y:S01]  /*6af0*/  HMMA.16816.F32 R108, R8, R14, R108 ;  /* 0x0000000e086c723c */ /* 0x000fe2000000186c */
[----:B------:R-:W2:Y:S07]  /*6b00*/  LDSM.16.MT88.4 R12, [R4+0xb400] ;  /* 0x00b40000040c783b */ /* 0x000eae0000004200 */
[C---:B-1----:R-:W-:Y:S08]  /*6b10*/  HMMA.16816.F32 R88, R68.reuse, R84, RZ ;  /* 0x000000544458723c */ /* 0x042ff000000018ff */
[----:B------:R-:W-:-:S12]  /*6b20*/  HMMA.16816.F32 R84, R68, R86, RZ ;  /* 0x000000564454723c */ /* 0x000fd800000018ff */
[C---:B--2---:R-:W-:Y:S08]  /*6b30*/  HMMA.16816.F32 R88, R8.reuse, R12, R88 ;  /* 0x0000000c0858723c */ /* 0x044ff00000001858 */
        /* <DEDUP_REMOVED lines=46> */
[-C--:B------:R-:W-:Y:S01]  /*6e20*/  FFMA.FTZ R201, R201, R27.reuse, -R24 ;  /* 0x0000001bc9c97223 */ /* 0x080fe20000010818 */
[----:B-----5:R-:W-:Y:S01]  /*6e30*/  F2FP.F16.F32.PACK_AB R9, R37, R42 ;  /* 0x0000002a2509723e */ /* 0x020fe200000000ff */
[-CC-:B------:R-:W-:Y:S01]  /*6e40*/  FFMA.FTZ R185, R185, R27.reuse, -R26.reuse ;  /* 0x0000001bb9b97223 */ /* 0x180fe2000001081a */
        /* <DEDUP_REMOVED lines=93> */
[-CC-:B------:R-:W-:Y:S01]  /*7420*/  FFMA.FTZ R141, R141, R27.reuse, -R24.reuse ;  /* 0x0000001b8d8d7223 */ /* 0x180fe20000010818 */
[----:B------:R-:W-:Y:S01]  /*7430*/  FFMA.FTZ R139, R139, R27, -R24 ;  /* 0x0000001b8b8b7223 */ /* 0x000fe20000010818 */
[----:B------:R-:W-:Y:S08]  /*7440*/  MUFU.EX2 R124, R124 ;  /* 0x0000007c007c7308 */ /* 0x000ff00000000800 */
[----:B------:R-:W2:Y:S01]  /*7450*/  MUFU.EX2 R149, R149 ;  /* 0x0000009500957308 */ /* 0x000ea20000000800 */
[C---:B-1----:R-:W-:Y:S08]  /*7460*/  HMMA.16816.F32 R72, R8.reuse, R12, R72 ;  /* 0x0000000c0848723c */ /* 0x042ff00000001848 */
[----:B------:R-:W-:Y:S01]  /*7470*/  HMMA.16816.F32 R68, R8, R14, R68 ;  /* 0x0000000e0844723c */ /* 0x000fe20000001844 */
[----:B------:R-:W1:Y:S01]  /*7480*/  LDSM.16.MT88.4 R12, [R119+0xc400] ;  /* 0x00c40000770c783b */ /* 0x000e620000004200 */
[----:B------:R-:W-:-:S03]  /*7490*/  FADD.FTZ R9, R137, R16 ;  /* 0x0000001089097221 */ /* 0x000fc60000010000 */
[----:B------:R-:W3:Y:S01]  /*74a0*/  LDSM.16.MT88.4 R16, [R4+0xa400] ;  /* 0x00a400000410783b */ /* 0x000ee20000004200 */
[----:B------:R-:W-:Y:S01]  /*74b0*/  FADD.FTZ R8, R54, R9 ;  /* 0x0000000936087221 */ /* 0x000fe20000010000 */
[----:B------:R-:W-:Y:S08]  /*74c0*/  MUFU.EX2 R122, R122 ;  /* 0x0000007a007a7308 */ /* 0x000ff00000000800 */
[----:B------:R-:W4:Y:S08]  /*74d0*/  MUFU.EX2 R145, R145 ;  /* 0x0000009100917308 */ /* 0x000f300000000800 */
[----:B------:R-:W-:Y:S08]  /*74e0*/  MUFU.EX2 R126, R126 ;  /* 0x0000007e007e7308 */ /* 0x000ff00000000800 */
[----:B------:R-:W5:Y:S08]  /*74f0*/  MUFU.EX2 R137, R141 ;  /* 0x0000008d00897308 */ /* 0x000f700000000800 */
[----:B------:R-:W-:Y:S08]  /*7500*/  MUFU.EX2 R54, R139 ;  /* 0x0000008b00367308 */ /* 0x000ff00000000800 */
[----:B------:R-:W1:Y:S01]  /*7510*/  MUFU.EX2 R133, R133 ;  /* 0x0000008500857308 */ /* 0x000e620000000800 */
[----:B------:R-:W-:Y:S01]  /*7520*/  FADD.FTZ R131, R131, R8 ;  /* 0x0000000883837221 */ /* 0x000fe20000010000 */
[----:B--2---:R-:W-:-:S02]  /*7530*/  F2FP.F16.F32.PACK_AB R8, R149, R124 ;  /* 0x0000007c9508723e */ /* 0x004fc400000000ff */
        /* <DEDUP_REMOVED lines=10> */
[----:B------:R-:W-:Y:S01]  /*75e0*/  HMMA.16816.F32 R100, R8, R18, R100 ;  /* 0x000000120864723c */ /* 0x000fe20000001864 */
[----:B------:R-:W3:Y:S01]  /*75f0*/  LDSM.16.MT88.4 R16, [R119+0xe400] ;  /* 0x00e400007710783b */ /* 0x000ee20000004200 */
[----:B------:R-:W-:-:S06]  /*7600*/  FADD.FTZ R56, R56, R153 ;  /* 0x0000009938387221 */ /* 0x000fcc0000010000 */
[----:B-1----:R-:W-:Y:S01]  /*7610*/  HMMA.16816.F32 R72, R8, R12, R72 ;  /* 0x0000000c0848723c */ /* 0x002fe20000001848 */
[----:B------:R-:W-:-:S07]  /*7620*/  FADD.FTZ R135, R135, R56 ;  /* 0x0000003887877221 */ /* 0x000fce0000010000 */
[C---:B------:R-:W-:Y:S01]  /*7630*/  HMMA.16816.F32 R68, R8.reuse, R14, R68 ;  /* 0x0000000e0844723c */ /* 0x040fe20000001844 */
[----:B------:R-:W1:Y:S07]  /*7640*/  LDSM.16.MT88.4 R12, [R119+0xa800] ;  /* 0x00a80000770c783b */ /* 0x000e6e0000004200 */
[----:B--2---:R-:W-:Y:S01]  /*7650*/  HMMA.16816.F32 R88, R8, R20, R88 ;  /* 0x000000140858723c */ /* 0x004fe20000001858 */
[----:B------:R-:W-:-:S07]  /*7660*/  FADD.FTZ R131, R48, R131 ;  /* 0x0000008330837221 */ /* 0x000fce0000010000 */
[C---:B------:R-:W-:Y:S01]  /*7670*/  HMMA.16816.F32 R84, R8.reuse, R22, R84 ;  /* 0x000000160854723c */ /* 0x040fe20000001854 */
[----:B------:R-:W2:Y:S01]  /*7680*/  LDSM.16.MT88.4 R20, [R4+0xa800] ;  /* 0x00a800000414783b */ /* 0x000ea20000004200 */
        /* <DEDUP_REMOVED lines=8> */
[C---:B---3--:R-:W-:Y:S01]  /*7710*/  HMMA.16816.F32 R80, R8.reuse, R16, R80 ;  /* 0x000000100850723c */ /* 0x048fe20000001850 */
[----:B------:R-:W-:Y:S07]  /*7720*/  MUFU.EX2 R50, R50 ;  /* 0x0000003200327308 */ /* 0x000fee0000000800 */
[----:B------:R-:W-:Y:S01]  /*7730*/  HMMA.16816.F32 R76, R8, R18, R76 ;  /* 0x00000012084c723c */ /* 0x000fe2000000184c */
[-C--:B------:R-:W-:Y:S01]  /*7740*/  FFMA.FTZ R9, R65, R27.reuse, -R24 ;  /* 0x0000001b41097223 */ /* 0x080fe20000010818 */
[----:B------:R-:W-:Y:S01]  /*7750*/  FADD.FTZ R8, R46, R131 ;  /* 0x000000832e087221 */ /* 0x000fe20000010000 */
[----:B------:R-:W3:Y:S08]  /*7760*/  MUFU.EX2 R127, R127 ;  /* 0x0000007f007f7308 */ /* 0x000ef00000000800 */
[----:B------:R-:W-:Y:S08]  /*7770*/  MUFU.EX2 R48, R48 ;  /* 0x0000003000307308 */ /* 0x000ff00000000800 */
[----:B------:R-:W4:Y:S01]  /*7780*/  MUFU.EX2 R123, R123 ;  /* 0x0000007b007b7308 */ /* 0x000f220000000800 */
[-CC-:B------:R-:W-:Y:S01]  /*7790*/  FFMA.FTZ R125, R59, R27.reuse, -R26.reuse ;  /* 0x0000001b3b7d7223 */ /* 0x180fe2000001081a */
[-CC-:B------:R-:W-:Y:S01]  /*77a0*/  FFMA.FTZ R121, R57, R27.reuse, -R26.reuse ;  /* 0x0000001b39797223 */ /* 0x180fe2000001081a */
[-C--:B------:R-:W-:Y:S01]  /*77b0*/  FFMA.FTZ R190, R51, R27.reuse, -R26 ;  /* 0x0000001b33be7223 */ /* 0x080fe2000001081a */
[----:B------:R-:W-:Y:S04]  /*77c0*/  LDSM.16.MT88.4 R16, [R4+0xc800] ;  /* 0x00c800000410783b */ /* 0x000fe80000004200 */
[----:B------:R-:W-:Y:S08]  /*77d0*/  MUFU.EX2 R56, R56 ;  /* 0x0000003800387308 */ /* 0x000ff00000000800 */
[----:B------:R-:W5:Y:S08]  /*77e0*/  MUFU.EX2 R67, R67 ;  /* 0x0000004300437308 */ /* 0x000f700000000800 */
[----:B------:R5:W-:Y:S08]  /*77f0*/  MUFU.EX2 R46, R9 ;  /* 0x00000009002e7308 */ /* 0x000bf00000000800 */
[----:B------:R-:W1:Y:S01]  /*7800*/  MUFU.EX2 R63, R63 ;  /* 0x0000003f003f7308 */ /* 0x000e620000000800 */
[----:B------:R-:W-:Y:S01]  /*7810*/  FADD.FTZ R25, R25, R8 ;  /* 0x0000000819197221 */ /* 0x000fe20000010000 */
[-C--:B------:R-:W-:Y:S01]  /*7820*/  FFMA.FTZ R65, R55, R27.reuse, -R26 ;  /* 0x0000001b37417223 */ /* 0x080fe2000001081a */
[----:B------:R-:W-:Y:S01]  /*7830*/  FADD.FTZ R55, R61, R128 ;  /* 0x000000803d377221 */ /* 0x000fe20000010000 */
[-CC-:B------:R-:W-:Y:S01]  /*7840*/  FFMA.FTZ R59, R49, R27.reuse, -R24.reuse ;  /* 0x0000001b313b7223 */ /* 0x180fe20000010818 */
[-CC-:B------:R-:W-:Y:S01]  /*7850*/  FFMA.FTZ R57, R47, R27.reuse, -R24.reuse ;  /* 0x0000001b2f397223 */ /* 0x180fe20000010818 */
[-CC-:B------:R-:W-:Y:S01]  /*7860*/  FFMA.FTZ R49, R45, R27.reuse, -R24.reuse ;  /* 0x0000001b2d317223 */ /* 0x180fe20000010818 */
[----:B------:R-:W-:Y:S01]  /*7870*/  FFMA.FTZ R51, R43, R27, -R24 ;  /* 0x0000001b2b337223 */ /* 0x000fe20000010818 */
[----:B------:R-:W-:Y:S01]  /*7880*/  FADD.FTZ R128, R60, R25 ;  /* 0x000000193c807221 */ /* 0x000fe20000010000 */
[----:B---3--:R-:W-:Y:S01]  /*7890*/  F2FP.F16.F32.PACK_AB R8, R127, R50 ;  /* 0x000000327f08723e */ /* 0x008fe200000000ff */
[----:B------:R-:W3:Y:S01]  /*78a0*/  LDSM.16.MT88.4 R24, [R119+0xc800] ;  /* 0x00c800007718783b */ /* 0x000ee20000004200 */
[----:B----4-:R-:W-:-:S02]  /*78b0*/  F2FP.F16.F32.PACK_AB R10, R123, R48 ;  /* 0x000000307b0a723e */ /* 0x010fc400000000ff */
[----:B-----5:R-:W-:Y:S02]  /*78c0*/  F2FP.F16.F32.PACK_AB R9, R67, R56 ;  /* 0x000000384309723e */ /* 0x020fe400000000ff */
[----:B-1----:R-:W-:-:S07]  /*78d0*/  F2FP.F16.F32.PACK_AB R11, R63, R46 ;  /* 0x0000002e3f0b723e */ /* 0x002fce00000000ff */
[C---:B------:R-:W-:Y:S08]  /*78e0*/  HMMA.16816.F32 R112, R8.reuse, R12, R112 ;  /* 0x0000000c0870723c */ /* 0x040ff00000001870 */
[C---:B------:R-:W-:Y:S01]  /*78f0*/  HMMA.16816.F32 R108, R8.reuse, R14, R108 ;  /* 0x0000000e086c723c */ /* 0x040fe2000000186c */
[----:B------:R-:W1:Y:S07]  /*7900*/  LDSM.16.MT88.4 R12, [R119+0xe800] ;  /* 0x00e80000770c783b */ /* 0x000e6e0000004200 */
[C---:B--2---:R-:W-:Y:S08]  /*7910*/  HMMA.16816.F32 R104, R8.reuse, R20, R104 ;  /* 0x000000140868723c */ /* 0x044ff00000001868 */
[C---:B------:R-:W-:Y:S01]  /*7920*/  HMMA.16816.F32 R100, R8.reuse, R22, R100 ;  /* 0x000000160864723c */ /* 0x040fe20000001864 */
[----:B------:R-:W2:Y:S07]  /*7930*/  LDSM.16.MT88.4 R20, [R4+0xe800] ;  /* 0x00e800000414783b */ /* 0x000eae0000004200 */
[----:B---3--:R-:W-:Y:S01]  /*7940*/  HMMA.16816.F32 R96, R8, R24, R96 ;  /* 0x000000180860723c */ /* 0x008fe20000001860 */
[----:B------:R-:W-:-:S07]  /*7950*/  FADD.FTZ R55, R44, R55 ;  /* 0x000000372c377221 */ /* 0x000fce0000010000 */
[C---:B------:R-:W-:Y:S01]  /*7960*/  HMMA.16816.F32 R92, R8.reuse, R26, R92 ;  /* 0x0000001a085c723c */ /* 0x040fe2000000185c */
[----:B------:R-:W3:Y:S07]  /*7970*/  LDSM.16.MT88.4 R24, [R119+0xac00] ;  /* 0x00ac00007718783b */ /* 0x000eee0000004200 */
[C---:B-1----:R-:W-:Y:S08]  /*7980*/  HMMA.16816.F32 R80, R8.reuse, R12, R80 ;  /* 0x0000000c0850723c */ /* 0x042ff00000001850 */
[C---:B------:R-:W-:Y:S01]  /*7990*/  HMMA.16816.F32 R76, R8.reuse, R14, R76 ;  /* 0x0000000e084c723c */ /* 0x040fe2000000184c */
[----:B------:R-:W1:Y:S07]  /*79a0*/  LDSM.16.MT88.4 R12, [R119+0xcc00] ;  /* 0x00cc0000770c783b */ /* 0x000e6e0000004200 */
[----:B--2---:R-:W-:Y:S01]  /*79b0*/  HMMA.16816.F32 R72, R8, R20, R72 ;  /* 0x000000140848723c */ /* 0x004fe20000001848 */
[----:B------:R-:W-:Y:S01]  /*79c0*/  FADD.FTZ R20, R42, R55 ;  /* 0x000000372a147221 */ /* 0x000fe20000010000 */
[----:B------:R-:W-:Y:S03]  /*79d0*/  MUFU.EX2 R45, R125 ;  /* 0x0000007d002d7308 */ /* 0x000fe60000000800 */
[----:B------:R-:W-:-:S03]  /*79e0*/  FADD.FTZ R37, R37, R20 ;  /* 0x0000001425257221 */ /* 0x000fc60000010000 */
[----:B------:R-:W-:Y:S01]  /*79f0*/  HMMA.16816.F32 R68, R8, R22, R68 ;  /* 0x000000160844723c */ /* 0x000fe20000001844 */
[----:B------:R-:W2:Y:S01]  /*7a00*/  LDSM.16.MT88.4 R20, [R4+0xcc00] ;  /* 0x00cc00000414783b */ /* 0x000ea20000004200 */
[----:B------:R-:W4:Y:S01]  /*7a10*/  MUFU.EX2 R44, R121 ;  /* 0x00000079002c7308 */ /* 0x000f220000000800 */
[----:B------:R-:W-:-:S07]  /*7a20*/  FADD.FTZ R41, R41, R128 ;  /* 0x0000008029297221 */ /* 0x000fce0000010000 */
[----:B------:R-:W-:Y:S08]  /*7a30*/  MUFU.EX2 R43, R65 ;  /* 0x00000041002b7308 */ /* 0x000ff00000000800 */
[----:B------:R-:W5:Y:S08]  /*7a40*/  MUFU.EX2 R190, R190 ;  /* 0x000000be00be7308 */ /* 0x000f700000000800 */
[----:B------:R-:W-:Y:S08]  /*7a50*/  MUFU.EX2 R47, R59 ;  /* 0x0000003b002f7308 */ /* 0x000ff00000000800 */
[----:B------:R-:W3:Y:S08]  /*7a60*/  MUFU.EX2 R60, R57 ;  /* 0x00000039003c7308 */ /* 0x000ef00000000800 */
[----:B------:R-:W-:Y:S08]  /*7a70*/  MUFU.EX2 R49, R49 ;  /* 0x0000003100317308 */ /* 0x000ff00000000800 */
[----:B------:R-:W1:Y:S01]  /*7a80*/  MUFU.EX2 R42, R51 ;  /* 0x00000033002a7308 */ /* 0x000e620000000800 */
[----:B------:R-:W-:Y:S01]  /*7a90*/  HMMA.16816.F32 R88, R8, R16, R88 ;  /* 0x000000100858723c */ /* 0x000fe20000001858 */
[----:B------:R-:W-:Y:S01]  /*7aa0*/  FADD.FTZ R40, R40, R41 ;  /* 0x0000002928287221 */ /* 0x000fe20000010000 */
[----:B------:R-:W-:-:S06]  /*7ab0*/  FADD.FTZ R38, R38, R37 ;  /* 0x0000002526267221 */ /* 0x000fcc0000010000 */
[----:B------:R-:W-:Y:S01]  /*7ac0*/  HMMA.16816.F32 R84, R8, R18, R84 ;  /* 0x000000120854723c */ /* 0x000fe20000001854 */
[----:B------:R-:W2:Y:S01]  /*7ad0*/  LDSM.16.MT88.4 R16, [R4+0xac00] ;  /* 0x00ac00000410783b */ /* 0x000ea20000004200 */
[----:B------:R-:W-:Y:S01]  /*7ae0*/  FADD.FTZ R39, R39, R40 ;  /* 0x0000002827277221 */ /* 0x000fe20000010000 */
[----:B------:R-:W-:Y:S01]  /*7af0*/  FADD.FTZ R35, R35, R38 ;  /* 0x0000002623237221 */ /* 0x000fe20000010000 */
[----:B----4-:R-:W-:Y:S02]  /*7b00*/  F2FP.F16.F32.PACK_AB R8, R44, R45 ;  /* 0x0000002d2c08723e */ /* 0x010fe400000000ff */
[----:B------:R-:W-:Y:S01]  /*7b10*/  FADD.FTZ R58, R58, R39 ;  /* 0x000000273a3a7221 */ /* 0x000fe20000010000 */
[----:B-----5:R-:W-:Y:S01]  /*7b20*/  F2FP.F16.F32.PACK_AB R10, R190, R43 ;  /* 0x0000002bbe0a723e */ /* 0x020fe200000000ff */
[----:B------:R-:W-:Y:S01]  /*7b30*/  FADD.FTZ R36, R36, R35 ;  /* 0x0000002324247221 */ /* 0x000fe20000010000 */
[----:B---3--:R-:W-:Y:S02]  /*7b40*/  F2FP.F16.F32.PACK_AB R9, R60, R47 ;  /* 0x0000002f3c09723e */ /* 0x008fe400000000ff */
[----:B-1----:R-:W-:Y:S01]  /*7b50*/  F2FP.F16.F32.PACK_AB R11, R42, R49 ;  /* 0x000000312a0b723e */ /* 0x002fe200000000ff */
[----:B------:R-:W-:Y:S01]  /*7b60*/  FADD.FTZ R33, R33, R58 ;  /* 0x0000003a21217221 */ /* 0x000fe20000010000 */
[----:B------:R-:W-:-:S05]  /*7b70*/  FADD.FTZ R31, R31, R36 ;  /* 0x000000241f1f7221 */ /* 0x000fca0000010000 */
[----:B------:R-:W-:Y:S01]  /*7b80*/  HMMA.16816.F32 R112, R8, R24, R112 ;  /* 0x000000180870723c */ /* 0x000fe20000001870 */
[----:B------:R-:W-:-:S07]  /*7b90*/  FADD.FTZ R24, R34, R33 ;  /* 0x0000002122187221 */ /* 0x000fce0000010000 */
[----:B------:R-:W-:Y:S01]  /*7ba0*/  HMMA.16816.F32 R108, R8, R26, R108 ;  /* 0x0000001a086c723c */ /* 0x000fe2000000186c */
[----:B------:R-:W-:Y:S01]  /*7bb0*/  FADD.FTZ R26, R32, R31 ;  /* 0x0000001f201a7221 */ /* 0x000fe20000010000 */
[----:B------:R-:W-:-:S03]  /*7bc0*/  FADD.FTZ R24, R29, R24 ;  /* 0x000000181d187221 */ /* 0x000fc60000010000 */
[----:B------:R-:W-:Y:S01]  /*7bd0*/  FADD.FTZ R26, R5, R26 ;  /* 0x0000001a051a7221 */ /* 0x000fe20000010000 */
[----:B------:R-:W-:Y:S02]  /*7be0*/  FADD.FTZ R185, R185, R24 ;  /* 0x00000018b9b97221 */ /* 0x000fe40000010000 */
[----:B------:R-:W-:Y:S01]  /*7bf0*/  HMMA.16816.F32 R96, R8, R12, R96 ;  /* 0x0000000c0860723c */ /* 0x000fe20000001860 */
[----:B------:R-:W-:Y:S01]  /*7c00*/  FADD.FTZ R183, R183, R26 ;  /* 0x0000001ab7b77221 */ /* 0x000fe20000010000 */
[----:B------:R-:W-:-:S06]  /*7c10*/  FADD.FTZ R120, R120, R185 ;  /* 0x000000b978787221 */ /* 0x000fcc0000010000 */
[----:B------:R-:W-:Y:S01]  /*7c20*/  HMMA.16816.F32 R92, R8, R14, R92 ;  /* 0x0000000e085c723c */ /* 0x000fe2000000185c */
[----:B------:R-:W1:Y:S01]  /*7c30*/  LDSM.16.MT88.4 R12, [R4+0xec00] ;  /* 0x00ec0000040c783b */ /* 0x000e620000004200 */
[----:B------:R-:W-:Y:S01]  /*7c40*/  FADD.FTZ R66, R66, R183 ;  /* 0x000000b742427221 */ /* 0x000fe20000010000 */
[----:B------:R-:W-:-:S05]  /*7c50*/  FADD.FTZ R5, R167, R120 ;  /* 0x00000078a7057221 */ /* 0x000fca0000010000 */
[----:B--2---:R-:W-:Y:S01]  /*7c60*/  HMMA.16816.F32 R88, R8, R20, R88 ;  /* 0x000000140858723c */ /* 0x004fe20000001858 */
        /* <DEDUP_REMOVED lines=23> */
[----:B------:R-:W-:-:S02]  /*7de0*/  FADD.FTZ R45, R45, R4 ;  /* 0x000000042d2d7221 */ /* 0x000fc40000010000 */
[----:B------:R-:W-:Y:S02]  /*7df0*/  FADD.FTZ R47, R47, R12 ;  /* 0x0000000c2f2f7221 */ /* 0x000fe40000010000 */
[----:B------:R-:W-:Y:S02]  /*7e00*/  FADD.FTZ R44, R44, R45 ;  /* 0x0000002d2c2c7221 */ /* 0x000fe40000010000 */
[----:B------:R-:W-:Y:S01]  /*7e10*/  FADD.FTZ R60, R60, R47 ;  /* 0x0000002f3c3c7221 */ /* 0x000fe20000010000 */
[----:B------:R-:W-:Y:S01]  /*7e20*/  HMMA.16816.F32 R84, R8, R22, R84 ;  /* 0x000000160854723c */ /* 0x000fe20000001854 */
[----:B------:R-:W-:Y:S02]  /*7e30*/  FADD.FTZ R43, R43, R44 ;  /* 0x0000002c2b2b7221 */ /* 0x000fe40000010000 */
[----:B------:R-:W-:Y:S02]  /*7e40*/  FADD.FTZ R49, R49, R60 ;  /* 0x0000003c31317221 */ /* 0x000fe40000010000 */
[----:B------:R-:W-:-:S03]  /*7e50*/  FADD.FTZ R190, R190, R43 ;  /* 0x0000002bbebe7221 */ /* 0x000fc60000010000 */
[----:B--2---:R-:W-:Y:S01]  /*7e60*/  HMMA.16816.F32 R80, R8, R16, R80 ;  /* 0x000000100850723c */ /* 0x004fe20000001850 */
[----:B------:R-:W-:-:S07]  /*7e70*/  FADD.FTZ R187, R42, R49 ;  /* 0x000000312abb7221 */ /* 0x000fce0000010000 */
[C---:B------:R-:W-:Y:S08]  /*7e80*/  HMMA.16816.F32 R76, R8.reuse, R18, R76 ;  /* 0x00000012084c723c */ /* 0x040ff0000000184c */
[----:B------:R-:W-:Y:S01]  /*7e90*/  HMMA.16816.F32 R68, R8, R14, R68 ;  /* 0x0000000e0844723c */ /* 0x000fe20000001844 */
[----:B------:R-:W-:-:S04]  /*7ea0*/  NOP ;  /* 0x0000000000007918 */ /* 0x000fc80000000000 */
[----:B------:R-:W-:-:S15]  /*7eb0*/  @!P6 BRA `(.L_x_3082) ;  /* 0x0000004c007ce947 */ /* 0x000fde0003800000 */
[----:B------:R-:W-:Y:S01]  /*7ec0*/  LOP3.LUT R7, R7, 0x1f0, RZ, 0xc0, !PT ;  /* 0x000001f007077812 */ /* 0x000fe200078ec0ff */
[C---:B------:R-:W-:Y:S01]  /*7ed0*/  VIADD R186, R119.reuse, 0x9000 ;  /* 0x0000900077ba7836 */ /* 0x040fe20000000000 */
[----:B------:R-:W-:Y:S01]  /*7ee0*/  ISETP.NE.U32.AND P6, PT, R188, RZ, PT ;  /* 0x000000ffbc00720c */ /* 0x000fe20003fc5070 */
[----:B------:R-:W-:Y:S01]  /*7ef0*/  VIADD R182, R119, 0x9020 ;  /* 0x0000902077b67836 */ /* 0x000fe20000000000 */
[----:B------:R-:W-:Y:S01]  /*7f00*/  IADD3 R7, PT, PT, R7, R116, R176 ;  /* 0x0000007407077210 */ /* 0x000fe20007ffe0b0 */
[----:B------:R-:W-:Y:S01]  /*7f10*/  IMAD.MOV.U32 R116, RZ, RZ, R53 ;  /* 0x000000ffff747224 */ /* 0x000fe200078e0035 */
[----:B------:R-:W-:Y:S02]  /*7f20*/  ISETP.NE.AND.EX P6, PT, R189, RZ, PT, P6 ;  /* 0x000000ffbd00720c */ /* 0x000fe40003fc5360 */
[----:B------:R-:W-:Y:S01]  /*7f30*/  IADD3 R5, PT, PT, -R117, R7, R28 ;  /* 0x0000000775057210 */ /* 0x000fe20007ffe11c */
[----:B------:R-:W-:Y:S01]  /*7f40*/  IMAD.MOV.U32 R117, RZ, RZ, R52 ;  /* 0x000000ffff757224 */ /* 0x000fe200078e0034 */
[----:B------:R-:W-:-:S02]  /*7f50*/  IADD3 R185, PT, PT, R6, -0x2, RZ ;  /* 0xfffffffe06b97810 */ /* 0x000fc40007ffe0ff */
[----:B------:R-:W-:Y:S01]  /*7f60*/  IADD3 R183, PT, PT, -R6, 0x1, RZ ;  /* 0x0000000106b77810 */ /* 0x000fe20007ffe1ff */
[----:B------:R-:W-:-:S04]  /*7f70*/  IMAD.IADD R5, R5, 0x1, -R30 ;  /* 0x0000000105057824 */ /* 0x000fc800078e0a1e */
[----:B------:R-:W-:-:S05]  /*7f80*/  IMAD R184, R6, -0x80, R5 ;  /* 0xffffff8006b87824 */ /* 0x000fca00078e0205 */
[----:B------:R-:W-:-:S07]  /*7f90*/  IADD3 R184, PT, PT, R184, 0x108, RZ ;  /* 0x00000108b8b87810 */ /* 0x000fce0007ffe0ff */
.L_x_3089:
        /* <DEDUP_REMOVED lines=80> */
.L_x_3084:
[----:B------:R-:W-:Y:S05]  /*84a0*/  BSYNC.RECONVERGENT B0 ;  /* 0x0000000000007941 */ /* 0x000fea0003800200 */
.L_x_3083:
        /* <DEDUP_REMOVED lines=18> */
[----:B------:R-:W-:Y:S03]  /*85d0*/  IADD3 R183, PT, PT, R183, 0x1, RZ ;  /* 0x00000001b7b77810 */ /* 0x000fe60007ffe0ff */
[----:B------:R-:W-:Y:S01]  /*85e0*/  @!PT LDS RZ, [RZ] ;  /* 0x00000000fffff984 */ /* 0x000fe20000000800 */
[----:B------:R-:W-:Y:S01]  /*85f0*/  @!PT LDS RZ, [RZ] ;  /* 0x00000000fffff984 */ /* 0x000fe20000000800 */
[----:B------:R-:W-:Y:S01]  /*8600*/  @!PT LDS RZ, [RZ] ;  /* 0x00000000fffff984 */ /* 0x000fe20000000800 */
[----:B------:R-:W-:Y:S01]  /*8610*/  @!P3 LDGSTS.E.BYPASS.LTC128B.128 [R175+0xd000], desc[UR4][R168.64+0x80] ;  /* 0x0d000080a8afbfae */ /* 0x000fe2000b981a04 */
[----:B------:R-:W-:Y:S02]  /*8620*/  IADD3.X R199, PT, PT, R192, R195, RZ, P0, !PT ;  /* 0x000000c3c0c77210 */ /* 0x000fe400007fe4ff */
[----:B------:R-:W-:Y:S03]  /*8630*/  LOP3.LUT P0, RZ, R118, 0x4, RZ, 0xc0, !PT ;  /* 0x0000000476ff7812 */ /* 0x000fe6000780c0ff */
[----:B------:R-:W-:Y:S01]  /*8640*/  @P3 STS.128 [R175+0xd000], RZ ;  /* 0x00d000ffaf003388 */ /* 0x000fe20000000c00 */
[----:B------:R-:W-:Y:S05]  /*8650*/  ISETP.NE.AND P1, PT, R183, RZ, PT ;  /* 0x000000ffb700720c */ /* 0x000fea0003f25270 */
        /* <DEDUP_REMOVED lines=49> */
[----:B------:R-:W1:Y:S06]  /*8970*/  LD.E R167, desc[UR4][R2.64+0x18c] ;  /* 0x00018c0402a77980 */ /* 0x000e6c000c101900 */
[----:B------:R-:W2:Y:S06]  /*8980*/  LDSM.16.M88.4 R136, [R156+0x3c00] ;  /* 0x003c00009c88783b */ /* 0x000eac0000000200 */
[----:B------:R-:W0:Y:S06]  /*8990*/  LDGDEPBAR ;  /* 0x00000000000079af */ /* 0x000e2c0000000000 */
[----:B------:R-:W2:Y:S06]  /*89a0*/  LDSM.16.M88.4 R140, [R156+0x4000] ;  /* 0x004000009c8c783b */ /* 0x000eac0000000200 */
[----:B------:R-:W2:Y:S01]  /*89b0*/  LDSM.16.M88.4 R144, [R156+0x4400] ;  /* 0x004400009c90783b */ /* 0x000ea20000000200 */
[C---:B---3--:R-:W-:Y:S01]  /*89c0*/  HMMA.16816.F32 R4, R120.reuse, R124, RZ ;  /* 0x0000007c7804723c */ /* 0x048fe200000018ff */
[----:B------:R-:W-:Y:S04]  /*89d0*/  MOV R124, 0x20 ;  /* 0x00000020007c7802 */ /* 0x000fe80000000f00 */
[----:B------:R-:W3:Y:S01]  /*89e0*/  LDSM.16.M88.4 R148, [R156+0x4800] ;  /* 0x004800009c94783b */ /* 0x000ee20000000200 */
[----:B------:R-:W-:Y:S02]  /*89f0*/  SEL R124, R124, 0xffffffe0, !P0 ;  /* 0xffffffe07c7c7807 */ /* 0x000fe40004000000 */
[C---:B------:R-:W-:Y:S03]  /*8a00*/  HMMA.16816.F32 R8, R120.reuse, R126, RZ ;  /* 0x0000007e7808723c */ /* 0x040fe600000018ff */
[----:B------:R-:W3:Y:S05]  /*8a10*/  LDSM.16.M88.4 R152, [R156+0x4c00] ;  /* 0x004c00009c98783b */ /* 0x000eea0000000200 */
[C---:B----4-:R-:W-:Y:S01]  /*8a20*/  HMMA.16816.F32 R12, R120.reuse, R128, RZ ;  /* 0x00000080780c723c */ /* 0x050fe200000018ff */
[-C--:B------:R-:W-:Y:S02]  /*8a30*/  IADD3 R129, PT, PT, R157, R124.reuse, RZ ;  /* 0x0000007c9d817210 */ /* 0x080fe40007ffe0ff */
[----:B------:R-:W-:Y:S03]  /*8a40*/  IADD3 R128, PT, PT, R156, R124, RZ ;  /* 0x0000007c9c807210 */ /* 0x000fe60007ffe0ff */
[----:B------:R-:W-:Y:S02]  /*8a50*/  LDSM.16.M88.4 R124, [R129] ;  /* 0x00000000817c783b */ /* 0x000fe40000000200 */
[C---:B------:R-:W-:Y:S08]  /*8a60*/  HMMA.16816.F32 R16, R120.reuse, R130, RZ ;  /* 0x000000827810723c */ /* 0x040ff000000018ff */
[C---:B-----5:R-:W-:Y:S08]  /*8a70*/  HMMA.16816.F32 R20, R120.reuse, R132, RZ ;  /* 0x000000847814723c */ /* 0x060ff000000018ff */
[C---:B------:R-:W-:Y:S08]  /*8a80*/  HMMA.16816.F32 R24, R120.reuse, R134, RZ ;  /* 0x000000867818723c */ /* 0x040ff000000018ff */
[C---:B--2---:R-:W-:Y:S08]  /*8a90*/  HMMA.16816.F32 R28, R120.reuse, R136, RZ ;  /* 0x00000088781c723c */ /* 0x044ff000000018ff */
[C---:B------:R-:W-:Y:S08]  /*8aa0*/  HMMA.16816.F32 R32, R120.reuse, R138, RZ ;  /* 0x0000008a7820723c */ /* 0x040ff000000018ff */
[C---:B------:R-:W-:Y:S08]  /*8ab0*/  HMMA.16816.F32 R36, R120.reuse, R140, RZ ;  /* 0x0000008c7824723c */ /* 0x040ff000000018ff */
[C---:B------:R-:W-:Y:S08]  /*8ac0*/  HMMA.16816.F32 R40, R120.reuse, R142, RZ ;  /* 0x0000008e7828723c */ /* 0x040ff000000018ff */
[C---:B------:R-:W-:Y:S08]  /*8ad0*/  HMMA.16816.F32 R44, R120.reuse, R144, RZ ;  /* 0x00000090782c723c */ /* 0x040ff000000018ff */
[C---:B------:R-:W-:Y:S08]  /*8ae0*/  HMMA.16816.F32 R48, R120.reuse, R146, RZ ;  /* 0x000000927830723c */ /* 0x040ff000000018ff */
[C---:B---3--:R-:W-:Y:S08]  /*8af0*/  HMMA.16816.F32 R52, R120.reuse, R148, RZ ;  /* 0x000000947834723c */ /* 0x048ff000000018ff */
[C---:B------:R-:W-:Y:S08]  /*8b00*/  HMMA.16816.F32 R56, R120.reuse, R150, RZ ;  /* 0x000000967838723c */ /* 0x040ff000000018ff */
[C---:B------:R-:W-:Y:S08]  /*8b10*/  HMMA.16816.F32 R60, R120.reuse, R152, RZ ;  /* 0x00000098783c723c */ /* 0x040ff000000018ff */
[----:B------:R-:W-:Y:S01]  /*8b20*/  HMMA.16816.F32 R64, R120, R154, RZ ;  /* 0x0000009a7840723c */ /* 0x000fe200000018ff */
[----:B------:R-:W2:Y:S07]  /*8b30*/  LDSM.16.M88.4 R120, [R128+0x3000] ;  /* 0x003000008078783b */ /* 0x000eae0000000200 */
[C---:B--2---:R-:W-:Y:S08]  /*8b40*/  HMMA.16816.F32 R4, R124.reuse, R120, R4 ;  /* 0x000000787c04723c */ /* 0x044ff00000001804 */
[C---:B------:R-:W-:Y:S01]  /*8b50*/  HMMA.16816.F32 R8, R124.reuse, R122, R8 ;  /* 0x0000007a7c08723c */ /* 0x040fe20000001808 */
        /* <DEDUP_REMOVED lines=20> */
[----:B------:R-:W-:Y:S01]  /*8ca0*/  HMMA.16816.F32 R64, R124, R122, R64 ;  /* 0x0000007a7c40723c */ /* 0x000fe20000001840 */
[----:B------:R-:W-:Y:S06]  /*8cb0*/  LDSM.16.M88.4 R120, [R157+0x1000] ;  /* 0x001000009d78783b */ /* 0x000fec0000000200 */
[----:B------:R-:W2:Y:S02]  /*8cc0*/  LDSM.16.M88.4 R124, [R156+0x5000] ;  /* 0x005000009c7c783b */ /* 0x000ea40000000200 */
        /* <DEDUP_REMOVED lines=77> */
[----:B------:R-:W2:Y:S10]  /*91a0*/  LDSM.16.M88.4 R124, [R128+0x7400] ;  /* 0x00740000807c783b */ /* 0x000eb40000000200 */
[-C--:B-1----:R-:W-:Y:S01]  /*91b0*/  FMUL.FTZ R195, R6, R167.reuse ;  /* 0x000000a706c37220 */ /* 0x082fe20000410000 */
[-C--:B------:R-:W-:Y:S01]  /*91c0*/  FMUL.FTZ R191, R4, R167.reuse ;  /* 0x000000a704bf7220 */ /* 0x080fe20000410000 */
[-C--:B------:R-:W-:Y:S01]  /*91d0*/  FMUL.FTZ R193, R5, R167.reuse ;  /* 0x000000a705c17220 */ /* 0x080fe20000410000 */
[-C--:B------:R-:W-:Y:S03]  /*91e0*/  FMUL.FTZ R201, R7, R167.reuse ;  /* 0x000000a707c97220 */ /* 0x080fe60000410000 */
[----:B------:R-:W1:Y:S02]  /*91f0*/  MUFU.TANH R195, R195 ;  /* 0x000000c300c37308 */ /* 0x000e640000002400 */
[-C--:B------:R-:W-:Y:S01]  /*9200*/  FMUL.FTZ R194, R10, R167.reuse ;  /* 0x000000a70ac27220 */ /* 0x080fe20000410000 */
[-C--:B------:R-:W-:Y:S01]  /*9210*/  FMUL.FTZ R192, R11, R167.reuse ;  /* 0x000000a70bc07220 */ /* 0x080fe20000410000 */
[-C--:B------:R-:W-:Y:S01]  /*9220*/  FMUL.FTZ R199, R8, R167.reuse ;  /* 0x000000a708c77220 */ /* 0x080fe20000410000 */
[-C--:B------:R-:W-:Y:S05]  /*9230*/  FMUL.FTZ R197, R9, R167.reuse ;  /* 0x000000a709c57220 */ /* 0x080fea0000410000 */
[----:B------:R3:W4:Y:S10]  /*9240*/  MUFU.TANH R8, R194 ;  /* 0x000000c200087308 */ /* 0x0007340000002400 */
[----:B------:R5:W1:Y:S10]  /*9250*/  MUFU.TANH R6, R192 ;  /* 0x000000c000067308 */ /* 0x000a740000002400 */
[----:B------:R-:W1:Y:S01]  /*9260*/  MUFU.TANH R191, R191 ;  /* 0x000000bf00bf7308 */ /* 0x000e620000002400 */
[C---:B--2---:R-:W-:Y:S09]  /*9270*/  HMMA.16816.F32 R12, R120.reuse, R124, R12 ;  /* 0x0000007c780c723c */ /* 0x044ff2000000180c */
[----:B------:R-:W2:Y:S01]  /*9280*/  MUFU.TANH R193, R193 ;  /* 0x000000c100c17308 */ /* 0x000ea20000002400 */
[C---:B------:R-:W-:Y:S01]  /*9290*/  HMMA.16816.F32 R16, R120.reuse, R126, R16 ;  /* 0x0000007e7810723c */ /* 0x040fe20000001810 */
[----:B------:R-:W3:Y:S08]  /*92a0*/  LDSM.16.M88.4 R124, [R128+0x7800] ;  /* 0x00780000807c783b */ /* 0x000ef00000000200 */
        /* <DEDUP_REMOVED lines=13> */
[C---:B---3--:R-:W-:Y:S09]  /*9380*/  HMMA.16816.F32 R20, R120.reuse, R124, R20 ;  /* 0x0000007c7814723c */ /* 0x048ff20000001814 */
[----:B------:R-:W3:Y:S01]  /*9390*/  MUFU.TANH R205, R205 ;  /* 0x000000cd00cd7308 */ /* 0x000ee20000002400 */
[C---:B------:R-:W-:Y:S01]  /*93a0*/  HMMA.16816.F32 R24, R120.reuse, R126, R24 ;  /* 0x0000007e7818723c */ /* 0x040fe20000001818 */
[----:B------:R-:W4:Y:S08]  /*93b0*/  LDSM.16.M88.4 R124, [R128+0x7c00] ;  /* 0x007c0000807c783b */ /* 0x000f300000000200 */
        /* <DEDUP_REMOVED lines=13> */
[C---:B----4-:R-:W-:Y:S09]  /*9490*/  HMMA.16816.F32 R28, R120.reuse, R124, R28 ;  /* 0x0000007c781c723c */ /* 0x050ff2000000181c */
[----:B------:R-:W4:Y:S01]  /*94a0*/  MUFU.TANH R230, R230 ;  /* 0x000000e600e67308 */ /* 0x000f220000002400 */
        /* <DEDUP_REMOVED lines=38> */
[-C--:B------:R-:W-:Y:S01]  /*9710*/  FMUL.FTZ R213, R44, R167.reuse ;  /* 0x000000a72cd57220 */ /* 0x080fe20000410000 */
[-C--:B--2---:R-:W-:Y:S01]  /*9720*/  FMUL.FTZ R215, R45, R167.reuse ;  /* 0x000000a72dd77220 */ /* 0x084fe20000410000 */
[-C--:B---3--:R-:W-:Y:S01]  /*9730*/  FMUL.FTZ R209, R46, R167.reuse ;  /* 0x000000a72ed17220 */ /* 0x088fe20000410000 */
[-C--:B----4-:R-:W-:Y:S06]  /*9740*/  FMUL.FTZ R207, R47, R167.reuse ;  /* 0x000000a72fcf7220 */ /* 0x090fec0000410000 */
[----:B------:R2:W3:Y:S01]  /*9750*/  MUFU.TANH R144, R213 ;  /* 0x000000d500907308 */ /* 0x0004e20000002400 */
[-C--:B-----5:R-:W-:Y:S01]  /*9760*/  FMUL.FTZ R211, R48, R167.reuse ;  /* 0x000000a730d37220 */ /* 0x0a0fe20000410000 */
[-C--:B------:R-:W-:Y:S01]  /*9770*/  FMUL.FTZ R219, R50, R167.reuse ;  /* 0x000000a732db7220 */ /* 0x080fe20000410000 */
[-C--:B------:R-:W-:Y:S07]  /*9780*/  FMUL.FTZ R217, R51, R167.reuse ;  /* 0x000000a733d97220 */ /* 0x080fee0000410000 */
[----:B------:R-:W4:Y:S10]  /*9790*/  MUFU.TANH R142, R215 ;  /* 0x000000d7008e7308 */ /* 0x000f340000002400 */
[----:B------:R5:W3:Y:S01]  /*97a0*/  MUFU.TANH R140, R209 ;  /* 0x000000d1008c7308 */ /* 0x000ae20000002400 */
[-C--:B--2---:R-:W-:Y:S01]  /*97b0*/  FMUL.FTZ R213, R49, R167.reuse ;  /* 0x000000a731d57220 */ /* 0x084fe20000410000 */
[C---:B-1----:R-:W-:Y:S08]  /*97c0*/  HMMA.16816.F32 R52, R120.reuse, R124, R52 ;  /* 0x0000007c7834723c */ /* 0x042ff00000001834 */
[----:B------:R1:W2:Y:S01]  /*97d0*/  MUFU.TANH R138, R207 ;  /* 0x000000cf008a7308 */ /* 0x0002a20000002400 */
[C---:B------:R-:W-:Y:S01]  /*97e0*/  HMMA.16816.F32 R56, R120.reuse, R126, R56 ;  /* 0x0000007e7838723c */ /* 0x040fe20000001838 */
[----:B------:R-:W4:Y:S08]  /*97f0*/  LDSM.16.M88.4 R124, [R128+0x8c00] ;  /* 0x008c0000807c783b */ /* 0x000f300000000200 */
[----:B------:R3:W2:Y:S01]  /*9800*/  MUFU.TANH R136, R211 ;  /* 0x000000d300887308 */ /* 0x0006a20000002400 */
[----:B------:R-:W-:Y:S09]  /*9810*/  DEPBAR.LE SB0, 0x0 ;  /* 0x000080000000791a */ /* 0x000ff20000000000 */
[----:B------:R2:W2:Y:S01]  /*9820*/  MUFU.TANH R133, R213 ;  /* 0x000000d500857308 */ /* 0x0004a20000002400 */
[----:B------:R-:W-:Y:S01]  /*9830*/  BAR.SYNC.DEFER_BLOCKING 0x0 ;  /* 0x0000000000007b1d */ /* 0x000fe20000010000 */
[-C--:B-----5:R-:W-:Y:S01]  /*9840*/  FMUL.FTZ R209, R52, R167.reuse ;  /* 0x000000a734d17220 */ /* 0x0a0fe20000410000 */
[-C--:B-1----:R-:W-:Y:S01]  /*9850*/  FMUL.FTZ R207, R53, R167.reuse ;  /* 0x000000a735cf7220 */ /* 0x082fe20000410000 */
[-C--:B------:R-:W-:Y:S06]  /*9860*/  FMUL.FTZ R215, R54, R167.reuse ;  /* 0x000000a736d77220 */ /* 0x080fec0000410000 */
[----:B------:R1:W1:Y:S01]  /*9870*/  MUFU.TANH R134, R219 ;  /* 0x000000db00867308 */ /* 0x0002620000002400 */
[-C--:B------:R-:W-:Y:S01]  /*9880*/  FMUL.FTZ R221, R56, R167.reuse ;  /* 0x000000a738dd7220 */ /* 0x080fe20000410000 */
[-C--:B---3--:R-:W-:Y:S08]  /*9890*/  FMUL.FTZ R211, R57, R167.reuse ;  /* 0x000000a739d37220 */ /* 0x088ff00000410000 */
[----:B------:R3:W3:Y:S01]  /*98a0*/  MUFU.TANH R132, R217 ;  /* 0x000000d900847308 */ /* 0x0006e20000002400 */
[-C--:B--2---:R-:W-:Y:S09]  /*98b0*/  FMUL.FTZ R213, R55, R167.reuse ;  /* 0x000000a737d57220 */ /* 0x084ff20000410000 */
[----:B------:R-:W2:Y:S01]  /*98c0*/  MUFU.TANH R208, R208 ;  /* 0x000000d000d07308 */ /* 0x000ea20000002400 */
[-C--:B-1----:R-:W-:Y:S01]  /*98d0*/  FMUL.FTZ R219, R58, R167.reuse ;  /* 0x000000a73adb7220 */ /* 0x082fe20000410000 */
[C---:B----4-:R-:W-:Y:S08]  /*98e0*/  HMMA.16816.F32 R60, R120.reuse, R124, R60 ;  /* 0x0000007c783c723c */ /* 0x050ff0000000183c */
[----:B------:R1:W4:Y:S01]  /*98f0*/  MUFU.TANH R125, R221 ;  /* 0x000000dd007d7308 */ /* 0x0003220000002400 */
[-C--:B---3--:R-:W-:Y:S01]  /*9900*/  FMUL.FTZ R217, R59, R167.reuse ;  /* 0x000000a73bd97220 */ /* 0x088fe20000410000 */
[----:B------:R-:W-:Y:S08]  /*9910*/  HMMA.16816.F32 R64, R120, R126, R64 ;  /* 0x0000007e7840723c */ /* 0x000ff00000001840 */
[----:B------:R-:W3:Y:S10]  /*9920*/  MUFU.TANH R206, R206 ;  /* 0x000000ce00ce7308 */ /* 0x000ef40000002400 */
[----:B------:R-:W2:Y:S01]  /*9930*/  MUFU.TANH R204, R204 ;  /* 0x000000cc00cc7308 */ /* 0x000ea20000002400 */
[-C--:B------:R-:W-:Y:S01]  /*9940*/  FMUL.FTZ R223, R60, R167.reuse ;  /* 0x000000a73cdf7220 */ /* 0x080fe20000410000 */
[-C--:B------:R-:W-:Y:S01]  /*9950*/  FMUL.FTZ R229, R61, R167.reuse ;  /* 0x000000a73de57220 */ /* 0x080fe20000410000 */
[-C--:B------:R-:W-:Y:S01]  /*9960*/  FMUL.FTZ R228, R62, R167.reuse ;  /* 0x000000a73ee47220 */ /* 0x080fe20000410000 */
[-C--:B------:R-:W-:Y:S06]  /*9970*/  FMUL.FTZ R227, R63, R167.reuse ;  /* 0x000000a73fe37220 */ /* 0x080fec0000410000 */
[----:B------:R5:W2:Y:S01]  /*9980*/  MUFU.TANH R129, R223 ;  /* 0x000000df00817308 */ /* 0x000aa20000002400 */
[-C--:B------:R-:W-:Y:S01]  /*9990*/  FMUL.FTZ R225, R64, R167.reuse ;  /* 0x000000a740e17220 */ /* 0x080fe20000410000 */
[-C--:B-1----:R-:W-:Y:S08]  /*99a0*/  FMUL.FTZ R221, R66, R167.reuse ;  /* 0x000000a742dd7220 */ /* 0x082ff00000410000 */
[----:B------:R-:W1:Y:S10]  /*99b0*/  MUFU.TANH R202, R202 ;  /* 0x000000ca00ca7308 */ /* 0x000e740000002400 */
[----:B------:R-:W1:Y:S01]  /*99c0*/  MUFU.TANH R200, R200 ;  /* 0x000000c800c87308 */ /* 0x000e620000002400 */
[-C--:B-----5:R-:W-:Y:S01]  /*99d0*/  FMUL.FTZ R223, R65, R167.reuse ;  /* 0x000000a741df7220 */ /* 0x0a0fe20000410000 */
        /* <DEDUP_REMOVED lines=14> */
[----:B------:R1:W1:Y:S10]  /*9ac0*/  MUFU.TANH R57, R227 ;  /* 0x000000e300397308 */ /* 0x0002740000002400 */
[----:B------:R1:W1:Y:S10]  /*9ad0*/  MUFU.TANH R130, R225 ;  /* 0x000000e100827308 */ /* 0x0002740000002400 */
[----:B------:R1:W1:Y:S10]  /*9ae0*/  MUFU.TANH R131, R223 ;  /* 0x000000df00837308 */ /* 0x0002740000002400 */
[----:B------:R1:W1:Y:S10]  /*9af0*/  MUFU.TANH R56, R221 ;  /* 0x000000dd00387308 */ /* 0x0002740000002400 */
        /* <DEDUP_REMOVED lines=18> */
[----:B------:R-:W-:Y:S02]  /*9c20*/  IABS R10, R14 ;  /* 0x0000000e000a7213 */ /* 0x000fe40000000000 */
[----:B------:R-:W2:Y:S03]  /*9c30*/  I2F.RP R7, R12 ;  /* 0x0000000c00077306 */ /* 0x000ea60000209400 */
[----:B------:R-:W-:Y:S07]  /*9c40*/  IMAD.MOV R10, RZ, RZ, -R10 ;  /* 0x000000ffff0a7224 */ /* 0x000fee00078e0a0a */
[----:B--2---:R-:W2:Y:S02]  /*9c50*/  MUFU.RCP R4, R7 ;  /* 0x0000000700047308 */ /* 0x004ea40000001000 */
[----:B--2---:R-:W-:Y:S01]  /*9c60*/  VIADD R18, R4, 0xffffffe ;  /* 0x0ffffffe04127836 */ /* 0x004fe20000000000 */
[----:B------:R-:W-:Y:S07]  /*9c70*/  IADD3 R4, PT, PT, R173, -0x80, RZ ;  /* 0xffffff80ad047810 */ /* 0x000fee0007ffe0ff */
[----:B------:R-:W2:Y:S01]  /*9c80*/  F2I.FTZ.U32.TRUNC.NTZ R19, R18 ;  /* 0x0000001200137305 */ /* 0x000ea2000021f000 */
[----:B------:R-:W-:Y:S02]  /*9c90*/  IABS R7, R4 ;  /* 0x0000000400077213 */ /* 0x000fe40000000000 */
[----:B------:R-:W-:Y:S01]  /*9ca0*/  LOP3.LUT R4, R4, R14, RZ, 0x3c, !PT ;  /* 0x0000000e04047212 */ /* 0x000fe200078e3cff */
[--C-:B--2---:R-:W-:Y:S02]  /*9cb0*/  IMAD.MOV R5, RZ, RZ, -R19.reuse ;  /* 0x000000ffff057224 */ /* 0x104fe400078e0a13 */
        /* <DEDUP_REMOVED lines=50> */
.L_x_3088:
[----:B------:R-:W-:Y:S05]  /*9fe0*/  BSYNC.RECONVERGENT B0 ;  /* 0x0000000000007941 */ /* 0x000fea0003800200 */
.L_x_3087:
        /* <DEDUP_REMOVED lines=11> */
[C---:B------:R-:W-:Y:S02]  /*a0a0*/  IADD3.X R11, PT, PT, R5.reuse, R13, RZ, P2, !PT ;  /* 0x0000000d050b7210 */ /* 0x040fe400017fe4ff */
        /* <DEDUP_REMOVED lines=60> */
.L_x_3086:
[----:B------:R-:W-:Y:S05]  /*a470*/  BSYNC.RECONVERGENT B1 ;  /* 0x0000000000017941 */ /* 0x000fea0003800200 */
.L_x_3085:
[----:B------:R-:W3:Y:S01]  /*a480*/  LD.E R54, desc[UR4][R2.64+0xdc] ;  /* 0x0000dc0402367980 */ /* 0x000ee2000c101900 */
[C---:B--2---:R-:W-:Y:S02]  /*a490*/  IADD3 R5, PT, PT, R184.reuse, -0x8, RZ ;  /* 0xfffffff8b8057810 */ /* 0x044fe40007ffe0ff */
[----:B------:R-:W-:Y:S01]  /*a4a0*/  IADD3 R4, PT, PT, R184, -0x1, RZ ;  /* 0xffffffffb8047810 */ /* 0x000fe20007ffe0ff */
[----:B------:R-:W-:Y:S01]  /*a4b0*/  LDSM.16.MT88.4 R16, [R119+0x9000] ;  /* 0x009000007710783b */ /* 0x000fe20000004200 */
[----:B------:R-:W-:Y:S02]  /*a4c0*/  IABS R5, R5 ;  /* 0x0000000500057213 */ /* 0x000fe40000000000 */
[----:B------:R-:W-:Y:S02]  /*a4d0*/  IABS R4, R4 ;  /* 0x0000000400047213 */ /* 0x000fe40000000000 */
[----:B------:R-:W-:Y:S02]  /*a4e0*/  I2FP.F32.S32 R5, R5 ;  /* 0x0000000500057245 */ /* 0x000fe40000201400 */
[----:B------:R-:W-:Y:S02]  /*a4f0*/  IABS R7, R184 ;  /* 0x000000b800077213 */ /* 0x000fe40000000000 */
[----:B------:R-:W-:Y:S01]  /*a500*/  I2FP.F32.S32 R4, R4 ;  /* 0x0000000400047245 */ /* 0x000fe20000201400 */
[CC--:B------:R-:W-:Y:S01]  /*a510*/  FFMA.FTZ R8, -R0.reuse, R5.reuse, R8 ;  /* 0x0000000500087223 */ /* 0x0c0fe20000010108 */
[----:B------:R-:W-:Y:S01]  /*a520*/  FFMA.FTZ R191, -R0, R5, R191 ;  /* 0x0000000500bf7223 */ /* 0x000fe200000101bf */
[C---:B------:R-:W-:Y:S02]  /*a530*/  IADD3 R5, PT, PT, R184.reuse, -0x10, RZ ;  /* 0xfffffff0b8057810 */ /* 0x040fe40007ffe0ff */
[----:B------:R-:W-:Y:S01]  /*a540*/  IADD3 R9, PT, PT, R184, -0x19, RZ ;  /* 0xffffffe7b8097810 */ /* 0x000fe20007ffe0ff */
[C---:B------:R-:W-:Y:S01]  /*a550*/  FFMA.FTZ R201, -R0.reuse, R4, R201 ;  /* 0x0000000400c97223 */ /* 0x040fe200000101c9 */
[----:B------:R-:W-:Y:S02]  /*a560*/  IABS R5, R5 ;  /* 0x0000000500057213 */ /* 0x000fe40000000000 */
[----:B------:R-:W-:Y:S02]  /*a570*/  I2FP.F32.S32 R7, R7 ;  /* 0x0000000700077245 */ /* 0x000fe40000201400 */
[----:B------:R-:W-:Y:S02]  /*a580*/  I2FP.F32.S32 R5, R5 ;  /* 0x0000000500057245 */ /* 0x000fe40000201400 */
[----:B------:R-:W-:Y:S01]  /*a590*/  IABS R9, R9 ;  /* 0x0000000900097213 */ /* 0x000fe20000000000 */
[----:B------:R-:W-:Y:S01]  /*a5a0*/  FFMA.FTZ R195, -R0, R7, R195 ;  /* 0x0000000700c37223 */ /* 0x000fe200000101c3 */
[----:B------:R-:W-:Y:S01]  /*a5b0*/  IADD3 R4, PT, PT, R184, -0x11, RZ ;  /* 0xffffffefb8047810 */ /* 0x000fe20007ffe0ff */
[CC--:B------:R-:W-:Y:S01]  /*a5c0*/  FFMA.FTZ R44, -R0.reuse, R5.reuse, R205 ;  /* 0x00000005002c7223 */ /* 0x0c0fe200000101cd */
[----:B------:R-:W-:Y:S01]  /*a5d0*/  FFMA.FTZ R199, -R0, R5, R199 ;  /* 0x0000000500c77223 */ /* 0x000fe200000101c7 */
[----:B------:R-:W-:Y:S02]  /*a5e0*/  IADD3 R7, PT, PT, R184, -0x18, RZ ;  /* 0xffffffe8b8077810 */ /* 0x000fe40007ffe0ff */
[----:B------:R-:W-:Y:S02]  /*a5f0*/  I2FP.F32.S32 R5, R9 ;  /* 0x0000000900057245 */ /* 0x000fe40000201400 */
[----:B------:R-:W-:Y:S02]  /*a600*/  IABS R4, R4 ;  /* 0x0000000400047213 */ /* 0x000fe40000000000 */
[----:B------:R-:W-:Y:S01]  /*a610*/  IABS R7, R7 ;  /* 0x0000000700077213 */ /* 0x000fe20000000000 */
[CC--:B------:R-:W-:Y:S01]  /*a620*/  FFMA.FTZ R244, -R0.reuse, R5.reuse, R244 ;  /* 0x0000000500f47223 */ /* 0x0c0fe200000101f4 */
[----:B------:R-:W-:Y:S01]  /*a630*/  FFMA.FTZ R234, -R0, R5, R234 ;  /* 0x0000000500ea7223 */ /* 0x000fe200000101ea */
[----:B------:R-:W-:Y:S02]  /*a640*/  I2FP.F32.S32 R4, R4 ;  /* 0x0000000400047245 */ /* 0x000fe40000201400 */
[----:B------:R-:W-:Y:S02]  /*a650*/  IADD3 R5, PT, PT, R184, -0x21, RZ ;  /* 0xffffffdfb8057810 */ /* 0x000fe40007ffe0ff */
[----:B------:R-:W-:Y:S01]  /*a660*/  I2FP.F32.S32 R7, R7 ;  /* 0x0000000700077245 */ /* 0x000fe20000201400 */
[CC--:B------:R-:W-:Y:S01]  /*a670*/  FFMA.FTZ R48, -R0.reuse, R4.reuse, R203 ;  /* 0x0000000400307223 */ /* 0x0c0fe200000101cb */
        /* <DEDUP_REMOVED lines=12> */
[----:B------:R-:W-:Y:S02]  /*a740*/  I2FP.F32.S32 R7, R7 ;  /* 0x0000000700077245 */ /* 0x000fe40000201400 */
[----:B------:R-:W-:Y:S01]  /*a750*/  IADD3 R11, PT, PT, R184, -0x9, RZ ;  /* 0xfffffff7b80b7810 */ /* 0x000fe20007ffe0ff */
[CC--:B------:R-:W-:Y:S01]  /*a760*/  FFMA.FTZ R220, -R0.reuse, R5.reuse, R220 ;  /* 0x0000000500dc7223 */ /* 0x0c0fe200000101dc */
[C---:B------:R-:W-:Y:S01]  /*a770*/  FFMA.FTZ R208, -R0.reuse, R5, R208 ;  /* 0x0000000500d07223 */ /* 0x040fe200000101d0 */
[CC--:B------:R-:W-:Y:S01]  /*a780*/  FFMA.FTZ R214, -R0.reuse, R7.reuse, R214 ;  /* 0x0000000700d67223 */ /* 0x0c0fe200000101d6 */
[----:B------:R-:W-:Y:S01]  /*a790*/  FFMA.FTZ R226, -R0, R7, R226 ;  /* 0x0000000700e27223 */ /* 0x000fe200000101e2 */
[C---:B------:R-:W-:Y:S02]  /*a7a0*/  IADD3 R5, PT, PT, R184.reuse, -0x38, RZ ;  /* 0xffffffc8b8057810 */ /* 0x040fe40007ffe0ff */
[C---:B------:R-:W-:Y:S02]  /*a7b0*/  IADD3 R7, PT, PT, R184.reuse, -0x40, RZ ;  /* 0xffffffc0b8077810 */ /* 0x040fe40007ffe0ff */
[----:B------:R-:W-:Y:S02]  /*a7c0*/  IABS R5, R5 ;  /* 0x0000000500057213 */ /* 0x000fe40000000000 */
[----:B------:R-:W-:Y:S02]  /*a7d0*/  IABS R7, R7 ;  /* 0x0000000700077213 */ /* 0x000fe40000000000 */
[----:B------:R-:W-:Y:S02]  /*a7e0*/  IADD3 R4, PT, PT, R184, -0x41, RZ ;  /* 0xffffffbfb8047810 */ /* 0x000fe40007ffe0ff */
[----:B------:R-:W-:Y:S02]  /*a7f0*/  IABS R11, R11 ;  /* 0x0000000b000b7213 */ /* 0x000fe40000000000 */
[----:B------:R-:W-:Y:S02]  /*a800*/  I2FP.F32.S32 R5, R5 ;  /* 0x0000000500057245 */ /* 0x000fe40000201400 */
[----:B------:R-:W-:Y:S02]  /*a810*/  I2FP.F32.S32 R7, R7 ;  /* 0x0000000700077245 */ /* 0x000fe40000201400 */
[----:B------:R-:W-:Y:S01]  /*a820*/  IABS R4, R4 ;  /* 0x0000000400047213 */ /* 0x000fe20000000000 */
[C---:B-1----:R-:W-:Y:S01]  /*a830*/  FFMA.FTZ R200, -R0.reuse, R5, R200 ;  /* 0x0000000500c87223 */ /* 0x042fe200000101c8 */
[----:B------:R-:W-:Y:S01]  /*a840*/  I2FP.F32.S32 R11, R11 ;  /* 0x0000000b000b7245 */ /* 0x000fe20000201400 */
[----:B------:R-:W-:Y:S01]  /*a850*/  FFMA.FTZ R212, -R0, R5, R212 ;  /* 0x0000000500d47223 */ /* 0x000fe200000101d4 */
[----:B------:R-:W-:Y:S01]  /*a860*/  IADD3 R9, PT, PT, R184, -0x28, RZ ;  /* 0xffffffd8b8097810 */ /* 0x000fe20007ffe0ff */
[CC--:B------:R-:W-:Y:S01]  /*a870*/  FFMA.FTZ R192, -R0.reuse, R7.reuse, R192 ;  /* 0x0000000700c07223 */ /* 0x0c0fe200000101c0 */
[----:B------:R-:W-:Y:S01]  /*a880*/  I2FP.F32.S32 R5, R4 ;  /* 0x0000000400057245 */ /* 0x000fe20000201400 */
[C---:B------:R-:W-:Y:S01]  /*a890*/  FFMA.FTZ R204, -R0.reuse, R7, R204 ;  /* 0x0000000700cc7223 */ /* 0x040fe200000101cc */
[----:B------:R-:W-:Y:S01]  /*a8a0*/  IABS R9, R9 ;  /* 0x0000000900097213 */ /* 0x000fe20000000000 */
[-C--:B------:R-:W-:Y:S01]  /*a8b0*/  FFMA.FTZ R6, -R0, R11.reuse, R6 ;  /* 0x0000000b00067223 */ /* 0x080fe20000010106 */
[----:B------:R-:W-:Y:S01]  /*a8c0*/  IADD3 R7, PT, PT, R184, -0x51, RZ ;  /* 0xffffffafb8077810 */ /* 0x000fe20007ffe0ff */
[----:B------:R-:W-:Y:S01]  /*a8d0*/  FFMA.FTZ R193, -R0, R11, R193 ;  /* 0x0000000b00c17223 */ /* 0x000fe200000101c1 */
[----:B------:R-:W-:Y:S01]  /*a8e0*/  IADD3 R11, PT, PT, R184, -0x20, RZ ;  /* 0xffffffe0b80b7810 */ /* 0x000fe20007ffe0ff */
[C---:B------:R-:W-:Y:S01]  /*a8f0*/  FFMA.FTZ R202, -R0.reuse, R5, R202 ;  /* 0x0000000500ca7223 */ /* 0x040fe200000101ca */
[----:B------:R-:W-:Y:S01]  /*a900*/  I2FP.F32.S32 R9, R9 ;  /* 0x0000000900097245 */ /* 0x000fe20000201400 */
[----:B------:R-:W-:Y:S01]  /*a910*/  FFMA.FTZ R154, -R0, R5, R154 ;  /* 0x00000005009a7223 */ /* 0x000fe2000001019a */
[----:B------:R-:W-:Y:S02]  /*a920*/  IABS R7, R7 ;  /* 0x0000000700077213 */ /* 0x000fe40000000000 */
[----:B------:R-:W-:Y:S01]  /*a930*/  IADD3 R5, PT, PT, R184, -0x49, RZ ;  /* 0xffffffb7b8057810 */ /* 0x000fe20007ffe0ff */
[C---:B------:R-:W-:Y:S01]  /*a940*/  FFMA.FTZ R216, -R0.reuse, R9, R216 ;  /* 0x0000000900d87223 */ /* 0x040fe200000101d8 */
[----:B------:R-:W-:Y:S01]  /*a950*/  IABS R11, R11 ;  /* 0x0000000b000b7213 */ /* 0x000fe20000000000 */
[C---:B------:R-:W-:Y:S01]  /*a960*/  FFMA.FTZ R230, -R0.reuse, R9, R230 ;  /* 0x0000000900e67223 */ /* 0x040fe200000101e6 */
[----:B------:R-:W-:Y:S02]  /*a970*/  I2FP.F32.S32 R7, R7 ;  /* 0x0000000700077245 */ /* 0x000fe40000201400 */
[----:B------:R-:W-:Y:S02]  /*a980*/  IABS R5, R5 ;  /* 0x0000000500057213 */ /* 0x000fe40000000000 */
[----:B------:R-:W-:Y:S01]  /*a990*/  I2FP.F32.S32 R11, R11 ;  /* 0x0000000b000b7245 */ /* 0x000fe20000201400 */
[-C--:B------:R-:W-:Y:S01]  /*a9a0*/  FFMA.FTZ R150, -R0, R7.reuse, R150 ;  /* 0x0000000700967223 */ /* 0x080fe20000010196 */
[----:B------:R-:W-:Y:S01]  /*a9b0*/  IADD3 R9, PT, PT, R184, -0x39, RZ ;  /* 0xffffffc7b8097810 */ /* 0x000fe20007ffe0ff */
[----:B------:R-:W-:Y:S01]  /*a9c0*/  FFMA.FTZ R138, -R0, R7, R138 ;  /* 0x00000007008a7223 */ /* 0x000fe2000001018a */
[----:B------:R-:W-:Y:S01]  /*a9d0*/  IADD3 R4, PT, PT, R184, -0x58, RZ ;  /* 0xffffffa8b8047810 */ /* 0x000fe20007ffe0ff */
[C---:B------:R-:W-:Y:S01]  /*a9e0*/  FFMA.FTZ R224, -R0.reuse, R11, R224 ;  /* 0x0000000b00e07223 */ /* 0x040fe200000101e0 */
[----:B------:R-:W-:Y:S01]  /*a9f0*/  I2FP.F32.S32 R5, R5 ;  /* 0x0000000500057245 */ /* 0x000fe20000201400 */
[----:B------:R-:W-:Y:S01]  /*aa00*/  FFMA.FTZ R240, -R0, R11, R240 ;  /* 0x0000000b00f07223 */ /* 0x000fe200000101f0 */
[----:B------:R-:W-:Y:S02]  /*aa10*/  IADD3 R7, PT, PT, R184, -0x59, RZ ;  /* 0xffffffa7b8077810 */ /* 0x000fe40007ffe0ff */
[----:B------:R-:W-:Y:S01]  /*aa20*/  IABS R9, R9 ;  /* 0x0000000900097213 */ /* 0x000fe20000000000 */
[CC--:B------:R-:W-:Y:S01]  /*aa30*/  FFMA.FTZ R194, -R0.reuse, R5.reuse, R194 ;  /* 0x0000000500c27223 */ /* 0x0c0fe200000101c2 */
[----:B------:R-:W-:Y:S01]  /*aa40*/  IABS R4, R4 ;  /* 0x0000000400047213 */ /* 0x000fe20000000000 */
[----:B------:R-:W-:Y:S01]  /*aa50*/  FFMA.FTZ R146, -R0, R5, R146 ;  /* 0x0000000500927223 */ /* 0x000fe20000010192 */
[----:B------:R-:W-:Y:S02]  /*aa60*/  IADD3 R11, PT, PT, R184, -0x31, RZ ;  /* 0xffffffcfb80b7810 */ /* 0x000fe40007ffe0ff */
[----:B------:R-:W-:Y:S02]  /*aa70*/  IABS R7, R7 ;  /* 0x0000000700077213 */ /* 0x000fe40000000000 */
[----:B------:R-:W-:Y:S02]  /*aa80*/  I2FP.F32.S32 R9, R9 ;  /* 0x0000000900097245 */ /* 0x000fe40000201400 */
[----:B------:R-:W-:Y:S02]  /*aa90*/  I2FP.F32.S32 R5, R4 ;  /* 0x0000000400057245 */ /* 0x000fe40000201400 */
[----:B------:R-:W-:Y:S01]  /*aaa0*/  IABS R11, R11 ;  /* 0x0000000b000b7213 */ /* 0x000fe20000000000 */
[-C--:B------:R-:W-:Y:S01]  /*aab0*/  FFMA.FTZ R198, -R0, R9.reuse, R198 ;  /* 0x0000000900c67223 */ /* 0x080fe200000101c6 */
[----:B------:R-:W-:Y:S01]  /*aac0*/  IADD3 R4, PT, PT, R184, -0x69, RZ ;  /* 0xffffff97b8047810 */ /* 0x000fe20007ffe0ff */
[C---:B------:R-:W-:Y:S01]  /*aad0*/  FFMA.FTZ R210, -R0.reuse, R9, R210 ;  /* 0x0000000900d27223 */ /* 0x040fe200000101d2 */
[----:B------:R-:W-:Y:S01]  /*aae0*/  I2FP.F32.S32 R7, R7 ;  /* 0x0000000700077245 */ /* 0x000fe20000201400 */
[C---:B------:R-:W-:Y:S01]  /*aaf0*/  FFMA.FTZ R144, -R0.reuse, R5, R144 ;  /* 0x0000000500907223 */ /* 0x040fe20000010190 */
[----:B------:R-:W-:Y:S01]  /*ab00*/  I2FP.F32.S32 R11, R11 ;  /* 0x0000000b000b7245 */ /* 0x000fe20000201400 */
[C---:B------:R-:W-:Y:S01]  /*ab10*/  FFMA.FTZ R134, -R0.reuse, R5, R134 ;  /* 0x0000000500867223 */ /* 0x040fe20000010186 */
[----:B------:R-:W-:Y:S01]  /*ab20*/  IABS R4, R4 ;  /* 0x0000000400047213 */ /* 0x000fe20000000000 */
[-C--:B------:R-:W-:Y:S01]  /*ab30*/  FFMA.FTZ R142, -R0, R7.reuse, R142 ;  /* 0x00000007008e7223 */ /* 0x080fe2000001018e */
[----:B------:R-:W-:Y:S01]  /*ab40*/  IADD3 R9, PT, PT, R184, -0x50, RZ ;  /* 0xffffffb0b8097810 */ /* 0x000fe20007ffe0ff */
[C---:B------:R-:W-:Y:S01]  /*ab50*/  FFMA.FTZ R132, -R0.reuse, R7, R132 ;  /* 0x0000000700847223 */ /* 0x040fe20000010184 */
[----:B------:R-:W-:Y:S01]  /*ab60*/  FMNMX3.FTZ R7, R117, R195, R201, !PT ;  /* 0x000000c375077276 */ /* 0x000fe200078100c9 */
[CC--:B------:R-:W-:Y:S01]  /*ab70*/  FFMA.FTZ R218, -R0.reuse, R11.reuse, R218 ;  /* 0x0000000b00da7223 */ /* 0x0c0fe200000101da */
[----:B------:R-:W-:Y:S01]  /*ab80*/  I2FP.F32.S32 R4, R4 ;  /* 0x0000000400047245 */ /* 0x000fe20000201400 */
[----:B------:R-:W-:Y:S01]  /*ab90*/  FFMA.FTZ R206, -R0, R11, R206 ;  /* 0x0000000b00ce7223 */ /* 0x000fe200000101ce */
[----:B------:R-:W-:Y:S02]  /*aba0*/  IABS R9, R9 ;  /* 0x0000000900097213 */ /* 0x000fe40000000000 */
[----:B------:R-:W-:Y:S01]  /*abb0*/  IADD3 R11, PT, PT, R184, -0x48, RZ ;  /* 0xffffffb8b80b7810 */ /* 0x000fe20007ffe0ff */
[C---:B------:R-:W-:Y:S01]  /*abc0*/  FFMA.FTZ R127, -R0.reuse, R4, R207 ;  /* 0x00000004007f7223 */ /* 0x040fe200000101cf */
[----:B------:R-:W-:Y:S01]  /*abd0*/  FMNMX3.FTZ R7, R7, R8, R6, !PT ;  /* 0x0000000807077276 */ /* 0x000fe20007810006 */
[----:B------:R-:W-:Y:S01]  /*abe0*/  FFMA.FTZ R121, -R0, R4, R217 ;  /* 0x0000000400797223 */ /* 0x000fe200000101d9 */
[----:B------:R-:W-:Y:S02]  /*abf0*/  I2FP.F32.S32 R9, R9 ;  /* 0x0000000900097245 */ /* 0x000fe40000201400 */
[----:B------:R-:W-:Y:S02]  /*ac00*/  FMNMX3.FTZ R4, R116, R191, R193, !PT ;  /* 0x000000bf74047276 */ /* 0x000fe400078100c1 */
[----:B------:R-:W-:Y:S01]  /*ac10*/  IABS R11, R11 ;  /* 0x0000000b000b7213 */ /* 0x000fe20000000000 */
[CC--:B------:R-:W-:Y:S01]  /*ac20*/  FFMA.FTZ R152, -R0.reuse, R9.reuse, R152 ;  /* 0x0000000900987223 */ /* 0x0c0fe20000010198 */
[----:B------:R-:W-:Y:S01]  /*ac30*/  FMNMX3.FTZ R7, R7, R44, R48, !PT ;  /* 0x0000002c07077276 */ /* 0x000fe20007810030 */
[----:B------:R-:W-:Y:S01]  /*ac40*/  FFMA.FTZ R140, -R0, R9, R140 ;  /* 0x00000009008c7223 */ /* 0x000fe2000001018c */
[----:B------:R-:W-:Y:S02]  /*ac50*/  FMNMX3.FTZ R9, R4, R199, R197, !PT ;  /* 0x000000c704097276 */ /* 0x000fe400078100c5 */
[----:B------:R-:W-:Y:S02]  /*ac60*/  I2FP.F32.S32 R11, R11 ;  /* 0x0000000b000b7245 */ /* 0x000fe40000201400 */
[----:B------:R-:W-:Y:S02]  /*ac70*/  FMNMX3.FTZ R7, R7, R236, R234, !PT ;  /* 0x000000ec07077276 */ /* 0x000fe400078100ea */
[----:B------:R-:W-:Y:S01]  /*ac80*/  IADD3 R5, PT, PT, R184, -0x60, RZ ;  /* 0xffffffa0b8057810 */ /* 0x000fe20007ffe0ff */
[CC--:B------:R-:W-:Y:S01]  /*ac90*/  FFMA.FTZ R196, -R0.reuse, R11.reuse, R196 ;  /* 0x0000000b00c47223 */ /* 0x0c0fe200000101c4 */
[----:B------:R-:W-:Y:S01]  /*aca0*/  FMNMX3.FTZ R9, R9, R246, R244, !PT ;  /* 0x000000f609097276 */ /* 0x000fe200078100f4 */
[----:B------:R-:W-:Y:S01]  /*acb0*/  FFMA.FTZ R148, -R0, R11, R148 ;  /* 0x0000000b00947223 */ /* 0x000fe20000010194 */
[----:B------:R-:W-:Y:S02]  /*acc0*/  IADD3 R11, PT, PT, R184, -0x70, RZ ;  /* 0xffffff90b80b7810 */ /* 0x000fe40007ffe0ff */
[----:B------:R-:W-:Y:S02]  /*acd0*/  FMNMX3.FTZ R7, R7, R224, R222, !PT ;  /* 0x000000e007077276 */ /* 0x000fe400078100de */
[----:B------:R-:W-:Y:S02]  /*ace0*/  IABS R5, R5 ;  /* 0x0000000500057213 */ /* 0x000fe40000000000 */
[----:B------:R-:W-:Y:S02]  /*acf0*/  FMNMX3.FTZ R9, R9, R240, R238, !PT ;  /* 0x000000f009097276 */ /* 0x000fe400078100ee */
[----:B------:R-:W-:Y:S02]  /*ad00*/  IABS R11, R11 ;  /* 0x0000000b000b7213 */ /* 0x000fe40000000000 */
[----:B------:R-:W-:Y:S02]  /*ad10*/  FMNMX3.FTZ R7, R7, R216, R214, !PT ;  /* 0x000000d807077276 */ /* 0x000fe400078100d6 */
[----:B------:R-:W-:Y:S02]  /*ad20*/  I2FP.F32.S32 R5, R5 ;  /* 0x0000000500057245 */ /* 0x000fe40000201400 */
[----:B------:R-:W-:Y:S02]  /*ad30*/  FMNMX3.FTZ R9, R9, R230, R226, !PT ;  /* 0x000000e609097276 */ /* 0x000fe400078100e2 */
[----:B------:R-:W-:Y:S01]  /*ad40*/  I2FP.F32.S32 R11, R11 ;  /* 0x0000000b000b7245 */ /* 0x000fe20000201400 */
[CC--:B------:R-:W-:Y:S01]  /*ad50*/  FFMA.FTZ R124, -R0.reuse, R5.reuse, R215 ;  /* 0x00000005007c7223 */ /* 0x0c0fe200000101d7 */
[----:B------:R-:W-:Y:S01]  /*ad60*/  FMNMX3.FTZ R7, R7, R208, R206, !PT ;  /* 0x000000d007077276 */ /* 0x000fe200078100ce */
[C---:B------:R-:W-:Y:S01]  /*ad70*/  FFMA.FTZ R136, -R0.reuse, R5, R136 ;  /* 0x0000000500887223 */ /* 0x040fe20000010188 */
[----:B------:R-:W-:Y:S01]  /*ad80*/  FMNMX3.FTZ R9, R9, R220, R218, !PT ;  /* 0x000000dc09097276 */ /* 0x000fe200078100da */
[-C--:B------:R-:W-:Y:S01]  /*ad90*/  FFMA.FTZ R125, -R0, R11.reuse, R125 ;  /* 0x0000000b007d7223 */ /* 0x080fe2000001017d */
[----:B------:R-:W-:Y:S01]  /*ada0*/  IADD3 R5, PT, PT, R184, -0x78, RZ ;  /* 0xffffff88b8057810 */ /* 0x000fe20007ffe0ff */
[----:B------:R-:W-:Y:S01]  /*adb0*/  FFMA.FTZ R58, -R0, R11, R58 ;  /* 0x0000000b003a7223 */ /* 0x000fe2000001013a */
[----:B------:R-:W-:Y:S02]  /*adc0*/  FMNMX3.FTZ R7, R7, R200, R198, !PT ;  /* 0x000000c807077276 */ /* 0x000fe400078100c6 */
[C---:B------:R-:W-:Y:S02]  /*add0*/  IADD3 R10, PT, PT, R184.reuse, -0x61, RZ ;  /* 0xffffff9fb80a7810 */ /* 0x040fe40007ffe0ff */
[----:B------:R-:W-:Y:S02]  /*ade0*/  FMNMX3.FTZ R11, R9, R212, R210, !PT ;  /* 0x000000d4090b7276 */ /* 0x000fe400078100d2 */
[----:B------:R-:W-:Y:S02]  /*adf0*/  IABS R5, R5 ;  /* 0x0000000500057213 */ /* 0x000fe40000000000 */
[----:B------:R-:W-:Y:S02]  /*ae00*/  FMNMX3.FTZ R9, R7, R192, R154, !PT ;  /* 0x000000c007097276 */ /* 0x000fe4000781009a */
[----:B------:R-:W-:Y:S02]  /*ae10*/  IABS R10, R10 ;  /* 0x0000000a000a7213 */ /* 0x000fe40000000000 */
[----:B------:R-:W-:Y:S02]  /*ae20*/  FMNMX3.FTZ R11, R11, R204, R202, !PT ;  /* 0x000000cc0b0b7276 */ /* 0x000fe400078100ca */
[----:B------:R-:W-:Y:S02]  /*ae30*/  IADD3 R126, PT, PT, R184, -0x68, RZ ;  /* 0xffffff98b87e7810 */ /* 0x000fe40007ffe0ff */
[----:B------:R-:W-:Y:S02]  /*ae40*/  I2FP.F32.S32 R5, R5 ;  /* 0x0000000500057245 */ /* 0x000fe40000201400 */
[----:B------:R-:W-:Y:S02]  /*ae50*/  FMNMX3.FTZ R9, R9, R148, R146, !PT ;  /* 0x0000009409097276 */ /* 0x000fe40007810092 */
[----:B------:R-:W-:Y:S01]  /*ae60*/  I2FP.F32.S32 R10, R10 ;  /* 0x0000000a000a7245 */ /* 0x000fe20000201400 */
[CC--:B------:R-:W-:Y:S01]  /*ae70*/  FFMA.FTZ R56, -R0.reuse, R5.reuse, R56 ;  /* 0x0000000500387223 */ /* 0x0c0fe20000010138 */
[----:B------:R-:W-:Y:S01]  /*ae80*/  FMNMX3.FTZ R11, R11, R196, R194, !PT ;  /* 0x000000c40b0b7276 */ /* 0x000fe200078100c2 */
[C---:B------:R-:W-:Y:S01]  /*ae90*/  FFMA.FTZ R129, -R0.reuse, R5, R129 ;  /* 0x0000000500817223 */ /* 0x040fe20000010181 */
[----:B------:R-:W-:Y:S01]  /*aea0*/  IABS R126, R126 ;  /* 0x0000007e007e7213 */ /* 0x000fe20000000000 */
[-C--:B------:R-:W-:Y:S01]  /*aeb0*/  FFMA.FTZ R122, -R0, R10.reuse, R213 ;  /* 0x0000000a007a7223 */ /* 0x080fe200000101d5 */
[----:B------:R-:W-:Y:S01]  /*aec0*/  IADD3 R123, PT, PT, R184, -0x71, RZ ;  /* 0xffffff8fb87b7810 */ /* 0x000fe20007ffe0ff */
[----:B------:R-:W-:Y:S01]  /*aed0*/  FFMA.FTZ R133, -R0, R10, R133 ;  /* 0x0000000a00857223 */ /* 0x000fe20000010185 */
[----:B------:R-:W-:Y:S02]  /*aee0*/  FMNMX3.FTZ R9, R9, R140, R138, !PT ;  /* 0x0000008c09097276 */ /* 0x000fe4000781008a */
[----:B------:R-:W-:Y:S02]  /*aef0*/  FMNMX3.FTZ R11, R11, R152, R150, !PT ;  /* 0x000000980b0b7276 */ /* 0x000fe40007810096 */
[----:B------:R-:W-:Y:S02]  /*af00*/  I2FP.F32.S32 R126, R126 ;  /* 0x0000007e007e7245 */ /* 0x000fe40000201400 */
[----:B------:R-:W-:Y:S02]  /*af10*/  IABS R123, R123 ;  /* 0x0000007b007b7213 */ /* 0x000fe40000000000 */
[----:B------:R-:W-:Y:S01]  /*af20*/  IADD3 R5, PT, PT, R184, -0x79, RZ ;  /* 0xffffff87b8057810 */ /* 0x000fe20007ffe0ff */
[C---:B------:R-:W-:Y:S01]  /*af30*/  FFMA.FTZ R120, -R0.reuse, R126, R219 ;  /* 0x0000007e00787223 */ /* 0x040fe200000101db */
[----:B------:R-:W-:Y:S01]  /*af40*/  FMNMX3.FTZ R9, R9, R134, R132, !PT ;  /* 0x0000008609097276 */ /* 0x000fe20007810084 */
[C---:B------:R-:W-:Y:S01]  /*af50*/  FFMA.FTZ R126, -R0.reuse, R126, R209 ;  /* 0x0000007e007e7223 */ /* 0x040fe200000101d1 */
[----:B------:R-:W-:Y:S02]  /*af60*/  FMNMX3.FTZ R10, R11, R144, R142, !PT ;  /* 0x000000900b0a7276 */ /* 0x000fe4000781008e */
[----:B------:R-:W-:Y:S02]  /*af70*/  I2FP.F32.S32 R123, R123 ;  /* 0x0000007b007b7245 */ /* 0x000fe40000201400 */
[----:B------:R-:W-:Y:S02]  /*af80*/  IABS R5, R5 ;  /* 0x0000000500057213 */ /* 0x000fe40000000000 */
[----:B------:R-:W-:Y:S01]  /*af90*/  FMNMX3.FTZ R4, R9, R124, R122, !PT ;  /* 0x0000007c09047276 */ /* 0x000fe2000781007a */
[-C--:B------:R-:W-:Y:S01]  /*afa0*/  FFMA.FTZ R57, -R0, R123.reuse, R57 ;  /* 0x0000007b00397223 */ /* 0x080fe20000010139 */
[----:B------:R-:W-:Y:S01]  /*afb0*/  IADD3 R7, PT, PT, R184, -0x80, RZ ;  /* 0xffffff80b8077810 */ /* 0x000fe20007ffe0ff */
[----:B------:R-:W-:Y:S01]  /*afc0*/  FFMA.FTZ R123, -R0, R123, R211 ;  /* 0x0000007b007b7223 */ /* 0x000fe200000101d3 */
[----:B------:R-:W-:Y:S02]  /*afd0*/  IADD3 R12, PT, PT, R184, -0x81, RZ ;  /* 0xffffff7fb80c7810 */ /* 0x000fe40007ffe0ff */
[----:B------:R-:W-:Y:S02]  /*afe0*/  I2FP.F32.S32 R5, R5 ;  /* 0x0000000500057245 */ /* 0x000fe40000201400 */
[----:B------:R-:W-:Y:S02]  /*aff0*/  FMNMX3.FTZ R10, R10, R136, R133, !PT ;  /* 0x000000880a0a7276 */ /* 0x000fe40007810085 */
[----:B------:R-:W-:Y:S01]  /*b000*/  IABS R7, R7 ;  /* 0x0000000700077213 */ /* 0x000fe20000000000 */
[-C--:B------:R-:W-:Y:S01]  /*b010*/  FFMA.FTZ R55, -R0, R5.reuse, R55 ;  /* 0x0000000500377223 */ /* 0x080fe20000010137 */
[----:B------:R-:W-:Y:S01]  /*b020*/  FMNMX3.FTZ R4, R4, R120, R121, !PT ;  /* 0x0000007804047276 */ /* 0x000fe20007810079 */
[----:B------:R-:W-:Y:S01]  /*b030*/  FFMA.FTZ R128, -R0, R5, R128 ;  /* 0x0000000500807223 */ /* 0x000fe20000010180 */
[----:B------:R-:W-:Y:S02]  /*b040*/  IABS R12, R12 ;  /* 0x0000000c000c7213 */ /* 0x000fe40000000000 */
[----:B------:R-:W-:Y:S02]  /*b050*/  FMNMX3.FTZ R10, R10, R126, R127, !PT ;  /* 0x0000007e0a0a7276 */ /* 0x000fe4000781007f */
[----:B------:R-:W-:Y:S02]  /*b060*/  I2FP.F32.S32 R7, R7 ;  /* 0x0000000700077245 */ /* 0x000fe40000201400 */
[----:B------:R-:W-:Y:S02]  /*b070*/  FMNMX3.FTZ R4, R4, R58, R57, !PT ;  /* 0x0000003a04047276 */ /* 0x000fe40007810039 */
[----:B------:R-:W-:Y:S01]  /*b080*/  I2FP.F32.S32 R12, R12 ;  /* 0x0000000c000c7245 */ /* 0x000fe20000201400 */
[----:B------:R-:W-:Y:S01]  /*b090*/  FFMA.FTZ R130, -R0, R7, R130 ;  /* 0x0000000700827223 */ /* 0x000fe20000010182 */
[----:B------:R-:W-:Y:S02]  /*b0a0*/  FMNMX3.FTZ R10, R10, R125, R123, !PT ;  /* 0x0000007d0a0a7276 */ /* 0x000fe4000781007b */
[----:B------:R-:W-:Y:S01]  /*b0b0*/  FMNMX3.FTZ R9, R4, R56, R55, !PT ;  /* 0x0000003804097276 */ /* 0x000fe20007810037 */
[----:B------:R-:W-:Y:S01]  /*b0c0*/  FFMA.FTZ R131, -R0, R12, R131 ;  /* 0x0000000c00837223 */ /* 0x000fe20000010183 */
        /* <DEDUP_REMOVED lines=10> */
[----:B------:R-:W2:Y:S01]  /*b170*/  SHFL.BFLY PT, R52, R7, 0x1, 0x1f ;  /* 0x0c201f0007347f89 */ /* 0x000ea200000e0000 */
[----:B-1----:R-:W-:Y:S02]  /*b180*/  FMNMX.FTZ R53, R10, R53, !PT ;  /* 0x000000350a357209 */ /* 0x002fe40007810000 */
[----:B--2---:R-:W-:Y:S03]  /*b190*/  FMNMX.FTZ R52, R7, R52, !PT ;  /* 0x0000003407347209 */ /* 0x004fe60007810000 */
[----:B---3--:R-:W-:Y:S01]  /*b1a0*/  FMUL.FTZ R135, R54, R53 ;  /* 0x0000003536877220 */ /* 0x008fe20000410000 */
        /* <DEDUP_REMOVED lines=8> */
[----:B------:R-:W-:Y:S01]  /*b230*/  MOV R116, R182 ;  /* 0x000000b600747202 */ /* 0x000fe20000000f00 */
[-CC-:B------:R-:W-:Y:S01]  /*b240*/  FFMA.FTZ R61, R195, R54.reuse, -R117.reuse ;  /* 0x00000036c33d7223 */ /* 0x180fe20000010875 */
[----:B------:R-:W-:Y:S01]  /*b250*/  FSEL R135, R135, RZ, P1 ;  /* 0x000000ff87877208 */ /* 0x000fe20000800000 */
[-CC-:B------:R-:W-:Y:S01]  /*b260*/  FFMA.FTZ R232, R8, R54.reuse, -R117.reuse ;  /* 0x0000003608e87223 */ /* 0x180fe20000010875 */
[-CC-:B------:R-:W-:Y:S01]  /*b270*/  FFMA.FTZ R139, R6, R54.reuse, -R117.reuse ;  /* 0x00000036068b7223 */ /* 0x180fe20000010875 */
[-C--:B------:R-:W-:Y:S01]  /*b280*/  FFMA.FTZ R143, R201, R54.reuse, -R117 ;  /* 0x00000036c98f7223 */ /* 0x080fe20000010875 */
[----:B------:R-:W-:Y:S01]  /*b290*/  @P0 IADD3 R116, PT, PT, R186, -0x20, RZ ;  /* 0xffffffe0ba740810 */ /* 0x000fe20007ffe0ff */
[-CC-:B------:R-:W-:Y:S01]  /*b2a0*/  FFMA.FTZ R242, R191, R54.reuse, -R135.reuse ;  /* 0x00000036bff27223 */ /* 0x180fe20000010887 */
[-CC-:B------:R-:W-:Y:S01]  /*b2b0*/  FFMA.FTZ R141, R193, R54.reuse, -R135.reuse ;  /* 0x00000036c18d7223 */ /* 0x180fe20000010887 */
[-CC-:B------:R-:W-:Y:S01]  /*b2c0*/  FFMA.FTZ R228, R199, R54.reuse, -R135.reuse ;  /* 0x00000036c7e47223 */ /* 0x180fe20000010887 */
[-CC-:B------:R-:W-:Y:S01]  /*b2d0*/  FFMA.FTZ R137, R197, R54.reuse, -R135.reuse ;  /* 0x00000036c5897223 */ /* 0x180fe20000010887 */
[----:B------:R-:W1:Y:S01]  /*b2e0*/  MUFU.EX2 R59, R59 ;  /* 0x0000003b003b7308 */ /* 0x000e620000000800 */
[----:B------:R-:W2:Y:S01]  /*b2f0*/  LDSM.16.MT88.4 R64, [R116] ;  /* 0x000000007440783b */ /* 0x000ea20000004200 */
[-CC-:B------:R-:W-:Y:S01]  /*b300*/  FFMA.FTZ R144, R144, R54.reuse, -R135.reuse ;  /* 0x0000003690907223 */ /* 0x180fe20000010887 */
[-C--:B------:R-:W-:Y:S01]  /*b310*/  FFMA.FTZ R145, R142, R54.reuse, -R135 ;  /* 0x000000368e917223 */ /* 0x080fe20000010887 */
[-CC-:B------:R-:W-:Y:S01]  /*b320*/  FFMA.FTZ R140, R140, R54.reuse, -R117.reuse ;  /* 0x000000368c8c7223 */ /* 0x180fe20000010875 */
[-C--:B------:R-:W-:Y:S01]  /*b330*/  FFMA.FTZ R147, R138, R54.reuse, -R117 ;  /* 0x000000368a937223 */ /* 0x080fe20000010875 */
[-CC-:B------:R-:W-:Y:S01]  /*b340*/  FFMA.FTZ R136, R136, R54.reuse, -R135.reuse ;  /* 0x0000003688887223 */ /* 0x180fe20000010887 */
[-C--:B------:R-:W-:Y:S03]  /*b350*/  FFMA.FTZ R133, R133, R54.reuse, -R135 ;  /* 0x0000003685857223 */ /* 0x080fe60000010887 */
[----:B------:R-:W3:Y:S01]  /*b360*/  MUFU.EX2 R12, R12 ;  /* 0x0000000c000c7308 */ /* 0x000ee20000000800 */
[-CC-:B------:R-:W-:Y:S01]  /*b370*/  FFMA.FTZ R134, R134, R54.reuse, -R117.reuse ;  /* 0x0000003686867223 */ /* 0x180fe20000010875 */
[-CC-:B------:R-:W-:Y:S01]  /*b380*/  FFMA.FTZ R149, R132, R54.reuse, -R117.reuse ;  /* 0x0000003684957223 */ /* 0x180fe20000010875 */
[-CC-:B------:R-:W-:Y:S01]  /*b390*/  FFMA.FTZ R132, R57, R54.reuse, -R117.reuse ;  /* 0x0000003639847223 */ /* 0x180fe20000010875 */
[-C--:B------:R-:W-:Y:S01]  /*b3a0*/  FFMA.FTZ R154, R154, R54.reuse, -R117 ;  /* 0x000000369a9a7223 */ /* 0x080fe20000010875 */
[-C--:B------:R-:W-:Y:S01]  /*b3b0*/  FFMA.FTZ R150, R150, R54.reuse, -R135 ;  /* 0x0000003696967223 */ /* 0x080fe20000010887 */
[-CC-:B------:R-:W-:Y:S01]  /*b3c0*/  FFMA.FTZ R146, R146, R54.reuse, -R117.reuse ;  /* 0x0000003692927223 */ /* 0x180fe20000010875 */
[----:B------:R-:W-:Y:S03]  /*b3d0*/  FFMA.FTZ R124, R124, R54, -R117 ;  /* 0x000000367c7c7223 */ /* 0x000fe60000010875 */
[----:B------:R-:W4:Y:S01]  /*b3e0*/  MUFU.EX2 R61, R61 ;  /* 0x0000003d003d7308 */ /* 0x000f220000000800 */
[C---:B-1----:R-:W-:Y:S01]  /*b3f0*/  FMUL.FTZ R4, R59.reuse, R112 ;  /* 0x000000703b047220 */ /* 0x042fe20000410000 */
[C---:B------:R-:W-:Y:S01]  /*b400*/  FMUL.FTZ R5, R59.reuse, R113 ;  /* 0x000000713b057220 */ /* 0x040fe20000410000 */
[C---:B------:R-:W-:Y:S01]  /*b410*/  FMUL.FTZ R8, R59.reuse, R108 ;  /* 0x0000006c3b087220 */ /* 0x040fe20000410000 */
[C---:B------:R-:W-:Y:S01]  /*b420*/  FMUL.FTZ R9, R59.reuse, R109 ;  /* 0x0000006d3b097220 */ /* 0x040fe20000410000 */
[C---:B------:R-:W-:Y:S01]  /*b430*/  FMUL.FTZ R13, R59.reuse, R105 ;  /* 0x000000693b0d7220 */ /* 0x040fe20000410000 */
[C---:B------:R-:W-:Y:S01]  /*b440*/  FMUL.FTZ R20, R59.reuse, R96 ;  /* 0x000000603b147220 */ /* 0x040fe20000410000 */
[----:B------:R-:W-:Y:S03]  /*b450*/  FMUL.FTZ R21, R59, R97 ;  /* 0x000000613b157220 */ /* 0x000fe60000410000 */
[----:B------:R-:W1:Y:S01]  /*b460*/  MUFU.EX2 R143, R143 ;  /* 0x0000008f008f7308 */ /* 0x000e620000000800 */
        /* <DEDUP_REMOVED lines=8> */
[C---:B----4-:R-:W-:Y:S01]  /*b4f0*/  FFMA.FTZ R112, R12.reuse, R187, R61 ;  /* 0x000000bb0c707223 */ /* 0x050fe2000001003d */
[C---:B------:R-:W-:Y:S01]  /*b500*/  FMUL.FTZ R14, R12.reuse, R106 ;  /* 0x0000006a0c0e7220 */ /* 0x040fe20000410000 */
[C---:B------:R-:W-:Y:S01]  /*b510*/  FMUL.FTZ R15, R12.reuse, R107 ;  /* 0x0000006b0c0f7220 */ /* 0x040fe20000410000 */
[C---:B------:R-:W-:Y:S01]  /*b520*/  FMUL.FTZ R22, R12.reuse, R98 ;  /* 0x000000620c167220 */ /* 0x040fe20000410000 */
[C---:B------:R-:W-:Y:S01]  /*b530*/  FMUL.FTZ R23, R12.reuse, R99 ;  /* 0x000000630c177220 */ /* 0x040fe20000410000 */
[C---:B------:R-:W-:Y:S01]  /*b540*/  FMUL.FTZ R26, R12.reuse, R94 ;  /* 0x0000005e0c1a7220 */ /* 0x040fe20000410000 */
[C---:B------:R-:W-:Y:S03]  /*b550*/  FMUL.FTZ R27, R12.reuse, R95 ;  /* 0x0000005f0c1b7220 */ /* 0x040fe60000410000 */
[----:B------:R-:W3:Y:S01]  /*b560*/  MUFU.EX2 R141, R141 ;  /* 0x0000008d008d7308 */ /* 0x000ee20000000800 */
[----:B-1----:R-:W-:Y:S01]  /*b570*/  F2FP.F16.F32.PACK_AB R61, R143, R61 ;  /* 0x0000003d8f3d723e */ /* 0x002fe200000000ff */
        /* <DEDUP_REMOVED lines=11> */
[C---:B------:R-:W-:Y:S01]  /*b630*/  FMUL.FTZ R25, R59.reuse, R93 ;  /* 0x0000005d3b197220 */ /* 0x040fe20000410000 */
[C---:B------:R-:W-:Y:S01]  /*b640*/  FMUL.FTZ R28, R59.reuse, R88 ;  /* 0x000000583b1c7220 */ /* 0x040fe20000410000 */
[----:B------:R-:W-:Y:S03]  /*b650*/  FMUL.FTZ R29, R59, R89 ;  /* 0x000000593b1d7220 */ /* 0x000fe60000410000 */
[----:B------:R-:W1:Y:S01]  /*b660*/  MUFU.EX2 R137, R137 ;  /* 0x0000008900897308 */ /* 0x000e620000000800 */
        /* <DEDUP_REMOVED lines=8> */
[--C-:B------:R-:W-:Y:S01]  /*b6f0*/  FFMA.FTZ R70, R44, R54, -R117.reuse ;  /* 0x000000362c467223 */ /* 0x100fe20000010875 */
[C---:B------:R-:W-:Y:S01]  /*b700*/  FMUL.FTZ R45, R59.reuse, R73 ;  /* 0x000000493b2d7220 */ /* 0x040fe20000410000 */
[C---:B------:R-:W-:Y:S01]  /*b710*/  FMUL.FTZ R44, R59.reuse, R72 ;  /* 0x000000483b2c7220 */ /* 0x040fe20000410000 */
[----:B------:R-:W-:Y:S01]  /*b720*/  FFMA.FTZ R77, R48, R54, -R117 ;  /* 0x00000036304d7223 */ /* 0x000fe20000010875 */
[C---:B------:R-:W-:Y:S01]  /*b730*/  FMUL.FTZ R48, R59.reuse, R68 ;  /* 0x000000443b307220 */ /* 0x040fe20000410000 */
[----:B------:R-:W-:Y:S01]  /*b740*/  FMUL.FTZ R49, R59, R69 ;  /* 0x000000453b317220 */ /* 0x000fe20000410000 */
[--C-:B------:R-:W-:Y:S03]  /*b750*/  FFMA.FTZ R76, R244, R54, -R135.reuse ;  /* 0x00000036f44c7223 */ /* 0x100fe60000010887 */
[----:B------:R-:W3:Y:S01]  /*b760*/  MUFU.EX2 R139, R139 ;  /* 0x0000008b008b7308 */ /* 0x000ee20000000800 */
[----:B-1----:R-:W-:Y:S01]  /*b770*/  F2FP.F16.F32.PACK_AB R62, R137, R228 ;  /* 0x000000e4893e723e */ /* 0x002fe200000000ff */
[-C--:B------:R-:W-:Y:S01]  /*b780*/  FFMA.FTZ R80, R238, R54.reuse, -R135 ;  /* 0x00000036ee507223 */ /* 0x080fe20000010887 */
[-C--:B------:R-:W-:Y:S01]  /*b790*/  FFMA.FTZ R78, R236, R54.reuse, -R117 ;  /* 0x00000036ec4e7223 */ /* 0x080fe20000010875 */
[-CC-:B------:R-:W-:Y:S01]  /*b7a0*/  FFMA.FTZ R79, R246, R54.reuse, -R135.reuse ;  /* 0x00000036f64f7223 */ /* 0x180fe20000010887 */
[-C--:B------:R-:W-:Y:S01]  /*b7b0*/  FFMA.FTZ R83, R240, R54.reuse, -R135 ;  /* 0x00000036f0537223 */ /* 0x080fe20000010887 */
[-C--:B------:R-:W-:Y:S01]  /*b7c0*/  FFMA.FTZ R81, R234, R54.reuse, -R117 ;  /* 0x00000036ea517223 */ /* 0x080fe20000010875 */
[----:B------:R-:W-:Y:S03]  /*b7d0*/  LDSM.16.MT88.4 R108, [R119+0xac00] ;  /* 0x00ac0000776c783b */ /* 0x000fe60000004200 */
[----:B------:R-:W-:Y:S01]  /*b7e0*/  MUFU.EX2 R76, R76 ;  /* 0x0000004c004c7308 */ /* 0x000fe20000000800 */
[-CC-:B------:R-:W-:Y:S01]  /*b7f0*/  FFMA.FTZ R95, R125, R54.reuse, -R135.reuse ;  /* 0x000000367d5f7223 */ /* 0x180fe20000010887 */
[-CC-:B------:R-:W-:Y:S01]  /*b800*/  FFMA.FTZ R93, R230, R54.reuse, -R135.reuse ;  /* 0x00000036e65d7223 */ /* 0x180fe20000010887 */
[-C--:B------:R-:W-:Y:S01]  /*b810*/  FFMA.FTZ R92, R226, R54.reuse, -R135 ;  /* 0x00000036e25c7223 */ /* 0x080fe20000010887 */
[-C--:B------:R-:W-:Y:S01]  /*b820*/  FFMA.FTZ R82, R224, R54.reuse, -R117 ;  /* 0x00000036e0527223 */ /* 0x080fe20000010875 */
[-CC-:B------:R-:W-:Y:S01]  /*b830*/  FFMA.FTZ R84, R220, R54.reuse, -R135.reuse ;  /* 0x00000036dc547223 */ /* 0x180fe20000010887 */
[-C--:B------:R-:W-:Y:S01]  /*b840*/  FFMA.FTZ R87, R218, R54.reuse, -R135 ;  /* 0x00000036da577223 */ /* 0x080fe20000010887 */
[--C-:B------:R-:W-:Y:S03]  /*b850*/  FFMA.FTZ R86, R216, R54, -R117.reuse ;  /* 0x00000036d8567223 */ /* 0x100fe60000010875 */
[----:B------:R1:W4:Y:S01]  /*b860*/  MUFU.EX2 R72, R70 ;  /* 0x0000004600487308 */ /* 0x0003220000000800 */
[----:B---3--:R-:W-:Y:S01]  /*b870*/  F2FP.F16.F32.PACK_AB R63, R139, R232 ;  /* 0x000000e88b3f723e */ /* 0x008fe200000000ff */
[-CC-:B------:R-:W-:Y:S01]  /*b880*/  FFMA.FTZ R85, R214, R54.reuse, -R117.reuse ;  /* 0x00000036d6557223 */ /* 0x180fe20000010875 */
[----:B------:R-:W-:Y:S01]  /*b890*/  FADD.FTZ R143, R143, R112 ;  /* 0x000000708f8f7221 */ /* 0x000fe20000010000 */
[-C--:B------:R-:W-:Y:S01]  /*b8a0*/  FFMA.FTZ R125, R122, R54.reuse, -R117 ;  /* 0x000000367a7d7223 */ /* 0x080fe20000010875 */
[-C--:B------:R-:W-:Y:S01]  /*b8b0*/  FFMA.FTZ R91, R202, R54.reuse, -R135 ;  /* 0x00000036ca5b7223 */ /* 0x080fe20000010887 */
[----:B------:R-:W-:Y:S01]  /*b8c0*/  FFMA.FTZ R106, R58, R54, -R117 ;  /* 0x000000363a6a7223 */ /* 0x000fe20000010875 */
[----:B------:R-:W-:Y:S01]  /*b8d0*/  FADD.FTZ R232, R232, R143 ;  /* 0x0000008fe8e87221 */ /* 0x000fe20000010000 */
[C---:B------:R-:W-:Y:S02]  /*b8e0*/  HMMA.16816.F32 R4, R60.reuse, R16, R4 ;  /* 0x000000103c04723c */ /* 0x040fe40000001804 */
[----:B------:R-:W-:Y:S03]  /*b8f0*/  MUFU.EX2 R80, R80 ;  /* 0x0000005000507308 */ /* 0x000fe60000000800 */
[C---:B------:R-:W-:Y:S01]  /*b900*/  FMUL.FTZ R16, R59.reuse, R100 ;  /* 0x000000643b107220 */ /* 0x040fe20000410000 */
[C---:B------:R-:W-:Y:S01]  /*b910*/  FMUL.FTZ R17, R59.reuse, R101 ;  /* 0x000000653b117220 */ /* 0x040fe20000410000 */
[--C-:B------:R-:W-:Y:S01]  /*b920*/  FFMA.FTZ R101, R126, R54, -R135.reuse ;  /* 0x000000367e657223 */ /* 0x100fe20000010887 */
[C---:B------:R-:W-:Y:S04]  /*b930*/  HMMA.16816.F32 R8, R60.reuse, R18, R8 ;  /* 0x000000123c08723c */ /* 0x040fe80000001808 */
[----:B------:R-:W-:Y:S01]  /*b940*/  MUFU.EX2 R78, R78 ;  /* 0x0000004e004e7308 */ /* 0x000fe20000000800 */
[----:B-1----:R-:W-:Y:S01]  /*b950*/  LDSM.16.MT88.4 R68, [R119+0x9800] ;  /* 0x009800007744783b */ /* 0x002fe20000004200 */
[C---:B------:R-:W-:Y:S01]  /*b960*/  FMUL.FTZ R18, R12.reuse, R102 ;  /* 0x000000660c127220 */ /* 0x040fe20000410000 */
[----:B------:R-:W-:Y:S01]  /*b970*/  FMUL.FTZ R19, R12, R103 ;  /* 0x000000670c137220 */ /* 0x000fe20000410000 */
[----:B------:R-:W-:Y:S01]  /*b980*/  FMUL.FTZ R12, R59, R104 ;  /* 0x000000683b0c7220 */ /* 0x000fe20000410000 */
[----:B------:R-:W-:Y:S01]  /*b990*/  FADD.FTZ R139, R139, R232 ;  /* 0x000000e88b8b7221 */ /* 0x000fe20000010000 */
[-CC-:B------:R-:W-:Y:S01]  /*b9a0*/  FFMA.FTZ R126, R127, R54.reuse, -R135.reuse ;  /* 0x000000367f7e7223 */ /* 0x180fe20000010887 */
[-C--:B------:R-:W-:Y:S03]  /*b9b0*/  FFMA.FTZ R127, R123, R54.reuse, -R135 ;  /* 0x000000367b7f7223 */ /* 0x080fe60000010887 */
[----:B------:R-:W-:Y:S01]  /*b9c0*/  MUFU.EX2 R93, R93 ;  /* 0x0000005d005d7308 */ /* 0x000fe20000000800 */
[----:B----4-:R-:W-:Y:S01]  /*b9d0*/  FADD.FTZ R94, R72, R139 ;  /* 0x0000008b485e7221 */ /* 0x010fe20000010000 */
[--C-:B------:R-:W-:Y:S01]  /*b9e0*/  FFMA.FTZ R104, R56, R54, -R117.reuse ;  /* 0x0000003638687223 */ /* 0x100fe20000010875 */
[C---:B--2---:R-:W-:Y:S03]  /*b9f0*/  HMMA.16816.F32 R12, R60.reuse, R64, R12 ;  /* 0x000000403c0c723c */ /* 0x044fe6000000180c */
[----:B------:R-:W-:Y:S01]  /*ba00*/  FFMA.FTZ R242, R59, R190, R242 ;  /* 0x000000be3bf27223 */ /* 0x000fe200000100f2 */
[-C--:B------:R-:W-:Y:S03]  /*ba10*/  FFMA.FTZ R59, R222, R54.reuse, -R117 ;  /* 0x00000036de3b7223 */ /* 0x080fe60000010875 */
[----:B------:R-:W-:Y:S01]  /*ba20*/  MUFU.EX2 R92, R92 ;  /* 0x0000005c005c7308 */ /* 0x000fe20000000800 */
[-CC-:B------:R-:W-:Y:S01]  /*ba30*/  FFMA.FTZ R99, R212, R54.reuse, -R135.reuse ;  /* 0x00000036d4637223 */ /* 0x180fe20000010887 */
[-C--:B------:R-:W-:Y:S01]  /*ba40*/  FFMA.FTZ R98, R210, R54.reuse, -R135 ;  /* 0x00000036d2627223 */ /* 0x080fe20000010887 */
[C---:B------:R-:W-:Y:S01]  /*ba50*/  HMMA.16816.F32 R16, R60.reuse, R66, R16 ;  /* 0x000000423c10723c */ /* 0x040fe20000001810 */
[----:B------:R-:W1:Y:S02]  /*ba60*/  LDSM.16.MT88.4 R64, [R119+0xb000] ;  /* 0x00b000007740783b */ /* 0x000e640000004200 */
[-CC-:B------:R-:W-:Y:S01]  /*ba70*/  FFMA.FTZ R97, R208, R54.reuse, -R117.reuse ;  /* 0x00000036d0617223 */ /* 0x180fe20000010875 */
[-C--:B------:R-:W-:Y:S03]  /*ba80*/  FFMA.FTZ R96, R206, R54.reuse, -R117 ;  /* 0x00000036ce607223 */ /* 0x080fe60000010875 */
[----:B------:R-:W-:Y:S01]  /*ba90*/  MUFU.EX2 R82, R82 ;  /* 0x0000005200527308 */ /* 0x000fe20000000800 */
[-C--:B------:R-:W-:Y:S01]  /*baa0*/  FFMA.FTZ R88, R204, R54.reuse, -R135 ;  /* 0x00000036cc587223 */ /* 0x080fe20000010887 */
[-CC-:B------:R-:W-:Y:S01]  /*bab0*/  FFMA.FTZ R89, R200, R54.reuse, -R117.reuse ;  /* 0x00000036c8597223 */ /* 0x180fe20000010875 */
[-C--:B------:R-:W-:Y:S01]  /*bac0*/  FFMA.FTZ R90, R198, R54.reuse, -R117 ;  /* 0x00000036c65a7223 */ /* 0x080fe20000010875 */
[----:B------:R-:W-:Y:S01]  /*bad0*/  FADD.FTZ R141, R141, R242 ;  /* 0x000000f28d8d7221 */ /* 0x000fe20000010000 */
[-C--:B------:R-:W-:Y:S01]  /*bae0*/  FFMA.FTZ R190, R194, R54.reuse, -R135 ;  /* 0x00000036c2be7223 */ /* 0x080fe20000010887 */
[-CC-:B------:R-:W-:Y:S01]  /*baf0*/  FFMA.FTZ R139, R192, R54.reuse, -R117.reuse ;  /* 0x00000036c08b7223 */ /* 0x180fe20000010875 */
[-C--:B------:R-:W-:Y:S03]  /*bb00*/  FFMA.FTZ R143, R148, R54.reuse, -R117 ;  /* 0x00000036948f7223 */ /* 0x080fe60000010875 */
[----:B------:R-:W-:Y:S01]  /*bb10*/  MUFU.EX2 R84, R84 ;  /* 0x0000005400547308 */ /* 0x000fe20000000800 */
[----:B------:R-:W-:Y:S01]  /*bb20*/  FADD.FTZ R228, R228, R141 ;  /* 0x0000008de4e47221 */ /* 0x000fe20000010000 */
[-C--:B------:R-:W-:Y:S01]  /*bb30*/  FFMA.FTZ R141, R152, R54.reuse, -R135 ;  /* 0x00000036988d7223 */ /* 0x080fe20000010887 */
[-CC-:B------:R-:W-:Y:S01]  /*bb40*/  FFMA.FTZ R120, R120, R54.reuse, -R117.reuse ;  /* 0x0000003678787223 */ /* 0x180fe20000010875 */
[-C--:B------:R-:W-:Y:S01]  /*bb50*/  FFMA.FTZ R121, R121, R54.reuse, -R117 ;  /* 0x0000003679797223 */ /* 0x080fe20000010875 */
[----:B------:R-:W-:Y:S01]  /*bb60*/  FADD.FTZ R228, R137, R228 ;  /* 0x000000e489e47221 */ /* 0x000fe20000010000 */
[-CC-:B------:R-:W-:Y:S01]  /*bb70*/  FFMA.FTZ R137, R196, R54.reuse, -R135.reuse ;  /* 0x00000036c4897223 */ /* 0x180fe20000010887 */
[-CC-:B------:R-:W-:Y:S03]  /*bb80*/  FFMA.FTZ R129, R129, R54.reuse, -R135.reuse ;  /* 0x0000003681817223 */ /* 0x180fe60000010887 */
[----:B------:R-:W-:Y:S01]  /*bb90*/  MUFU.EX2 R87, R87 ;  /* 0x0000005700577308 */ /* 0x000fe20000000800 */
[-CC-:B------:R-:W-:Y:S01]  /*bba0*/  FFMA.FTZ R128, R128, R54.reuse, -R135.reuse ;  /* 0x0000003680807223 */ /* 0x180fe20000010887 */
[-CC-:B------:R-:W-:Y:S01]  /*bbb0*/  FFMA.FTZ R130, R130, R54.reuse, -R135.reuse ;  /* 0x0000003682827223 */ /* 0x180fe20000010887 */
[-C--:B------:R-:W-:Y:S01]  /*bbc0*/  FFMA.FTZ R135, R131, R54.reuse, -R135 ;  /* 0x0000003683877223 */ /* 0x080fe20000010887 */
[----:B------:R-:W-:Y:S01]  /*bbd0*/  FFMA.FTZ R117, R55, R54, -R117 ;  /* 0x0000003637757223 */ /* 0x000fe20000010875 */
[----:B------:R-:W-:Y:S05]  /*bbe0*/  ISETP.NE.AND P0, PT, R185, -0x1, PT ;  /* 0xffffffffb900780c */ /* 0x000fea0003f05270 */
[----:B------:R-:W-:Y:S10]  /*bbf0*/  MUFU.EX2 R86, R86 ;  /* 0x0000005600567308 */ /* 0x000ff40000000800 */
[----:B------:R-:W-:Y:S01]  /*bc00*/  MUFU.EX2 R85, R85 ;  /* 0x0000005500557308 */ /* 0x000fe20000000800 */
[C---:B-1----:R-:W-:Y:S09]  /*bc10*/  HMMA.16816.F32 R20, R60.reuse, R64, R20 ;  /* 0x000000403c14723c */ /* 0x042ff20000001814 */
[----:B------:R-:W-:Y:S01]  /*bc20*/  MUFU.EX2 R123, R101 ;  /* 0x00000065007b7308 */ /* 0x000fe20000000800 */
[C---:B------:R-:W-:Y:S01]  /*bc30*/  HMMA.16816.F32 R24, R60.reuse, R66, R24 ;  /* 0x000000423c18723c */ /* 0x040fe20000001818 */
[----:B------:R-:W1:Y:S08]  /*bc40*/  LDSM.16.MT88.4 R64, [R116+0x2000] ;  /* 0x002000007440783b */ /* 0x000e700000004200 */
[----:B------:R-:W-:Y:S10]  /*bc50*/  MUFU.EX2 R122, R95 ;  /* 0x0000005f007a7308 */ /* 0x000ff40000000800 */
[----:B------:R-:W2:Y:S10]  /*bc60*/  MUFU.EX2 R79, R79 ;  /* 0x0000004f004f7308 */ /* 0x000eb40000000800 */
[----:B------:R-:W3:Y:S10]  /*bc70*/  MUFU.EX2 R77, R77 ;  /* 0x0000004d004d7308 */ /* 0x000ef40000000800 */
[----:B------:R-:W4:Y:S10]  /*bc80*/  MUFU.EX2 R83, R83 ;  /* 0x0000005300537308 */ /* 0x000f340000000800 */
[----:B------:R-:W5:Y:S01]  /*bc90*/  MUFU.EX2 R81, R81 ;  /* 0x0000005100517308 */ /* 0x000f620000000800 */
[C---:B-1----:R-:W-:Y:S09]  /*bca0*/  HMMA.16816.F32 R28, R60.reuse, R64, R28 ;  /* 0x000000403c1c723c */ /* 0x042ff2000000181c */
[----:B------:R-:W1:Y:S01]  /*bcb0*/  MUFU.EX2 R59, R59 ;  /* 0x0000003b003b7308 */ /* 0x000e620000000800 */
        /* <DEDUP_REMOVED lines=21> */
[----:B------:R-:W-:Y:S01]  /*be10*/  F2FP.F16.F32.PACK_AB R60, R76, R79 ;  /* 0x0000004f4c3c723e */ /* 0x000fe200000000ff */
[----:B------:R-:W-:Y:S01]  /*be20*/  FADD.FTZ R79, R79, R228 ;  /* 0x000000e44f4f7221 */ /* 0x000fe20000010000 */
[C---:B---3--:R-:W-:Y:S01]  /*be30*/  F2FP.F16.F32.PACK_AB R61, R77.reuse, R72 ;  /* 0x000000484d3d723e */ /* 0x048fe200000000ff */
[----:B------:R-:W-:Y:S01]  /*be40*/  FADD.FTZ R77, R77, R94 ;  /* 0x0000005e4d4d7221 */ /* 0x000fe20000010000 */
[----:B----4-:R-:W-:Y:S02]  /*be50*/  F2FP.F16.F32.PACK_AB R62, R80, R83 ;  /* 0x00000053503e723e */ /* 0x010fe400000000ff */
[C---:B-----5:R-:W-:Y:S01]  /*be60*/  F2FP.F16.F32.PACK_AB R63, R81.reuse, R78 ;  /* 0x0000004e513f723e */ /* 0x060fe200000000ff */
[----:B------:R-:W-:Y:S01]  /*be70*/  LDSM.16.MT88.4 R72, [R116+0xc00] ;  /* 0x000c00007448783b */ /* 0x000fe20000004200 */
[----:B------:R-:W-:Y:S01]  /*be80*/  FADD.FTZ R94, R78, R77 ;  /* 0x0000004d4e5e7221 */ /* 0x000fe20000010000 */
[----:B------:R-:W-:Y:S03]  /*be90*/  MUFU.EX2 R96, R96 ;  /* 0x0000006000607308 */ /* 0x000fe60000000800 */
[----:B------:R-:W-:Y:S04]  /*bea0*/  FADD.FTZ R81, R81, R94 ;  /* 0x0000005e51517221 */ /* 0x000fe80000010000 */
[----:B------:R-:W-:Y:S03]  /*beb0*/  FADD.FTZ R100, R82, R81 ;  /* 0x0000005152647221 */ /* 0x000fe60000010000 */
[----:B------:R-:W-:Y:S01]  /*bec0*/  MUFU.EX2 R88, R88 ;  /* 0x0000005800587308 */ /* 0x000fe20000000800 */
[----:B-1----:R-:W-:Y:S02]  /*bed0*/  FADD.FTZ R105, R59, R100 ;  /* 0x000000643b697221 */ /* 0x002fe40000010000 */
[----:B------:R-:W-:Y:S07]  /*bee0*/  LDSM.16.MT88.4 R100, [R116+0x1c00] ;  /* 0x001c00007464783b */ /* 0x000fee0000004200 */
        /* <DEDUP_REMOVED lines=19> */
[----:B------:R-:W2:Y:S10]  /*c020*/  MUFU.EX2 R127, R127 ;  /* 0x0000007f007f7308 */ /* 0x000eb40000000800 */
[----:B------:R-:W-:Y:S01]  /*c030*/  MUFU.EX2 R120, R120 ;  /* 0x0000007800787308 */ /* 0x000fe20000000800 */
[----:B---3--:R-:W-:Y:S01]  /*c040*/  F2FP.F16.F32.PACK_AB R57, R125, R124 ;  /* 0x0000007c7d39723e */ /* 0x008fe200000000ff */
[C---:B-1----:R-:W-:Y:S08]  /*c050*/  HMMA.16816.F32 R20, R60.reuse, R64, R20 ;  /* 0x000000403c14723c */ /* 0x042ff00000001814 */
[----:B------:R-:W1:Y:S01]  /*c060*/  MUFU.EX2 R121, R121 ;  /* 0x0000007900797308 */ /* 0x000e620000000800 */
[----:B--2---:R-:W-:Y:S01]  /*c070*/  F2FP.F16.F32.PACK_AB R58, R127, R122 ;  /* 0x0000007a7f3a723e */ /* 0x004fe200000000ff */
[C---:B------:R-:W-:Y:S01]  /*c080*/  HMMA.16816.F32 R24, R60.reuse, R66, R24 ;  /* 0x000000423c18723c */ /* 0x040fe20000001818 */
[----:B------:R-:W2:Y:S07]  /*c090*/  LDSM.16.MT88.4 R64, [R116+0x2400] ;  /* 0x002400007440783b */ /* 0x000eae0000004200 */
[----:B------:R-:W-:Y:S10]  /*c0a0*/  MUFU.EX2 R129, R129 ;  /* 0x0000008100817308 */ /* 0x000ff40000000800 */
[----:B------:R-:W-:Y:S10]  /*c0b0*/  MUFU.EX2 R128, R128 ;  /* 0x0000008000807308 */ /* 0x000ff40000000800 */
[----:B------:R-:W-:Y:S10]  /*c0c0*/  MUFU.EX2 R55, R106 ;  /* 0x0000006a00377308 */ /* 0x000ff40000000800 */
[----:B------:R-:W3:Y:S10]  /*c0d0*/  MUFU.EX2 R132, R132 ;  /* 0x0000008400847308 */ /* 0x000ef40000000800 */
[----:B------:R-:W-:Y:S01]  /*c0e0*/  MUFU.EX2 R130, R130 ;  /* 0x0000008200827308 */ /* 0x000fe20000000800 */
[C---:B--2---:R-:W-:Y:S09]  /*c0f0*/  HMMA.16816.F32 R28, R60.reuse, R64, R28 ;  /* 0x000000403c1c723c */ /* 0x044ff2000000181c */
[----:B------:R-:W2:Y:S01]  /*c100*/  MUFU.EX2 R135, R135 ;  /* 0x0000008700877308 */ /* 0x000ea20000000800 */
[C---:B------:R-:W-:Y:S01]  /*c110*/  HMMA.16816.F32 R32, R60.reuse, R66, R32 ;  /* 0x000000423c20723c */ /* 0x040fe20000001820 */
[----:B------:R-:W4:Y:S08]  /*c120*/  LDSM.16.MT88.4 R64, [R119+0xd400] ;  /* 0x00d400007740783b */ /* 0x000f300000004200 */
[----:B------:R-:W-:Y:S01]  /*c130*/  MUFU.EX2 R117, R117 ;  /* 0x0000007500757308 */ /* 0x000fe20000000800 */
[C---:B----4-:R-:W-:Y:S08]  /*c140*/  HMMA.16816.F32 R36, R60.reuse, R64, R36 ;  /* 0x000000403c24723c */ /* 0x050ff00000001824 */
[C---:B------:R-:W-:Y:S01]  /*c150*/  HMMA.16816.F32 R40, R60.reuse, R66, R40 ;  /* 0x000000423c28723c */ /* 0x040fe20000001828 */
[----:B------:R-:W4:Y:S07]  /*c160*/  LDSM.16.MT88.4 R64, [R116+0x4400] ;  /* 0x004400007440783b */ /* 0x000f2e0000004200 */
[C---:B----4-:R-:W-:Y:S08]  /*c170*/  HMMA.16816.F32 R44, R60.reuse, R64, R44 ;  /* 0x000000403c2c723c */ /* 0x050ff0000000182c */
[----:B------:R-:W-:Y:S01]  /*c180*/  HMMA.16816.F32 R48, R60, R66, R48 ;  /* 0x000000423c30723c */ /* 0x000fe20000001830 */
[----:B------:R-:W4:Y:S02]  /*c190*/  LDSM.16.MT88.4 R64, [R116+0x800] ;  /* 0x000800007440783b */ /* 0x000f240000004200 */
[----:B------:R-:W-:Y:S02]  /*c1a0*/  F2FP.F16.F32.PACK_AB R60, R92, R93 ;  /* 0x0000005d5c3c723e */ /* 0x000fe400000000ff */
[----:B------:R-:W-:Y:S02]  /*c1b0*/  F2FP.F16.F32.PACK_AB R61, R59, R82 ;  /* 0x000000523b3d723e */ /* 0x000fe400000000ff */
[----:B------:R-:W-:Y:S02]  /*c1c0*/  F2FP.F16.F32.PACK_AB R62, R87, R84 ;  /* 0x00000054573e723e */ /* 0x000fe400000000ff */
[----:B------:R-:W-:Y:S02]  /*c1d0*/  F2FP.F16.F32.PACK_AB R63, R85, R86 ;  /* 0x00000056553f723e */ /* 0x000fe400000000ff */
[----:B-1----:R-:W-:Y:S05]  /*c1e0*/  F2FP.F16.F32.PACK_AB R59, R121, R120 ;  /* 0x00000078793b723e */ /* 0x002fea00000000ff */
[C---:B------:R-:W-:Y:S08]  /*c1f0*/  HMMA.16816.F32 R4, R60.reuse, R68, R4 ;  /* 0x000000443c04723c */ /* 0x040ff00000001804 */
[C---:B------:R-:W-:Y:S01]  /*c200*/  HMMA.16816.F32 R8, R60.reuse, R70, R8 ;  /* 0x000000463c08723c */ /* 0x040fe20000001808 */
[----:B------:R-:W1:Y:S07]  /*c210*/  LDSM.16.MT88.4 R68, [R119+0xb800] ;  /* 0x00b800007744783b */ /* 0x000e6e0000004200 */
[C---:B----4-:R-:W-:Y:S08]  /*c220*/  HMMA.16816.F32 R12, R60.reuse, R64, R12 ;  /* 0x000000403c0c723c */ /* 0x050ff0000000180c */
[C---:B------:R-:W-:Y:S01]  /*c230*/  HMMA.16816.F32 R16, R60.reuse, R66, R16 ;  /* 0x000000423c10723c */ /* 0x040fe20000001810 */
[----:B------:R-:W4:Y:S07]  /*c240*/  LDSM.16.MT88.4 R64, [R116+0x2800] ;  /* 0x002800007440783b */ /* 0x000f2e0000004200 */
[C---:B-1----:R-:W-:Y:S08]  /*c250*/  HMMA.16816.F32 R20, R60.reuse, R68, R20 ;  /* 0x000000443c14723c */ /* 0x042ff00000001814 */
        /* <DEDUP_REMOVED lines=29> */
[----:B------:R-:W5:Y:S07]  /*c430*/  LDSM.16.MT88.4 R72, [R116+0x1000] ;  /* 0x001000007448783b */ /* 0x000f6e0000004200 */
[C---:B----4-:R-:W-:Y:S03]  /*c440*/  HMMA.16816.F32 R44, R60.reuse, R64, R44 ;  /* 0x000000403c2c723c */ /* 0x050fe6000000182c */
[----:B------:R-:W-:Y:S02]  /*c450*/  FADD.FTZ R64, R76, R79 ;  /* 0x0000004f4c407221 */ /* 0x000fe40000010000 */
[----:B------:R-:W4:Y:S02]  /*c460*/  LDSM.16.MT88.4 R76, [R119+0xc000] ;  /* 0x00c00000774c783b */ /* 0x000f240000004200 */
[----:B------:R-:W-:Y:S01]  /*c470*/  FADD.FTZ R83, R83, R64 ;  /* 0x0000004053537221 */ /* 0x000fe20000010000 */
[----:B------:R-:W-:Y:S03]  /*c480*/  HMMA.16816.F32 R48, R60, R66, R48 ;  /* 0x000000423c30723c */ /* 0x000fe60000001830 */
[----:B------:R-:W-:Y:S01]  /*c490*/  F2FP.F16.F32.PACK_AB R60, R190, R137 ;  /* 0x00000089be3c723e */ /* 0x000fe200000000ff */
[----:B------:R-:W-:Y:S01]  /*c4a0*/  FADD.FTZ R94, R80, R83 ;  /* 0x00000053505e7221 */ /* 0x000fe20000010000 */
[----:B------:R-:W-:Y:S01]  /*c4b0*/  F2FP.F16.F32.PACK_AB R61, R154, R139 ;  /* 0x0000008b9a3d723e */ /* 0x000fe200000000ff */
[----:B------:R-:W3:Y:S01]  /*c4c0*/  LDSM.16.MT88.4 R64, [R116+0x3000] ;  /* 0x003000007440783b */ /* 0x000ee20000004200 */
[----:B------:R-:W-:Y:S01]  /*c4d0*/  F2FP.F16.F32.PACK_AB R62, R150, R141 ;  /* 0x0000008d963e723e */ /* 0x000fe200000000ff */
[----:B------:R-:W-:Y:S01]  /*c4e0*/  FADD.FTZ R107, R93, R94 ;  /* 0x0000005e5d6b7221 */ /* 0x000fe20000010000 */
[----:B------:R-:W-:Y:S03]  /*c4f0*/  F2FP.F16.F32.PACK_AB R63, R146, R143 ;  /* 0x0000008f923f723e */ /* 0x000fe600000000ff */
[----:B------:R-:W-:Y:S02]  /*c500*/  FADD.FTZ R107, R92, R107 ;  /* 0x0000006b5c6b7221 */ /* 0x000fe40000010000 */
[----:B------:R-:W-:Y:S02]  /*c510*/  LDSM.16.MT88.4 R80, [R119+0xe400] ;  /* 0x00e400007750783b */ /* 0x000fe40000004200 */
[C---:B-1----:R-:W-:Y:S06]  /*c520*/  HMMA.16816.F32 R4, R60.reuse, R68, R4 ;  /* 0x000000443c04723c */ /* 0x042fec0000001804 */
[----:B------:R-:W-:Y:S02]  /*c530*/  LDSM.16.MT88.4 R92, [R119+0xcc00] ;  /* 0x00cc0000775c783b */ /* 0x000fe40000004200 */
[C---:B------:R-:W-:Y:S06]  /*c540*/  HMMA.16816.F32 R8, R60.reuse, R70, R8 ;  /* 0x000000463c08723c */ /* 0x040fec0000001808 */
[----:B------:R-:W1:Y:S02]  /*c550*/  LDSM.16.MT88.4 R68, [R119+0xe000] ;  /* 0x00e000007744783b */ /* 0x000e640000004200 */
[C---:B-----5:R-:W-:Y:S08]  /*c560*/  HMMA.16816.F32 R12, R60.reuse, R72, R12 ;  /* 0x000000483c0c723c */ /* 0x060ff0000000180c */
[C---:B------:R-:W-:Y:S01]  /*c570*/  HMMA.16816.F32 R16, R60.reuse, R74, R16 ;  /* 0x0000004a3c10723c */ /* 0x040fe20000001810 */
[----:B------:R-:W5:Y:S07]  /*c580*/  LDSM.16.MT88.4 R72, [R116+0x5000] ;  /* 0x005000007448783b */ /* 0x000f6e0000004200 */
[C---:B----4-:R-:W-:Y:S08]  /*c590*/  HMMA.16816.F32 R20, R60.reuse, R76, R20 ;  /* 0x0000004c3c14723c */ /* 0x050ff00000001814 */
        /* <DEDUP_REMOVED lines=8> */
[C---:B-----5:R-:W-:Y:S08]  /*c620*/  HMMA.16816.F32 R44, R60.reuse, R72, R44 ;  /* 0x000000483c2c723c */ /* 0x060ff0000000182c */
        /* <DEDUP_REMOVED lines=18> */
[C---:B------:R-:W-:Y:S08]  /*c750*/  HMMA.16816.F32 R36, R60.reuse, R80, R36 ;  /* 0x000000503c24723c */ /* 0x040ff00000001824 */
[C---:B------:R-:W-:Y:S01]  /*c760*/  HMMA.16816.F32 R40, R60.reuse, R82, R40 ;  /* 0x000000523c28723c */ /* 0x040fe20000001828 */
[----:B------:R-:W5:Y:S07]  /*c770*/  LDSM.16.MT88.4 R80, [R116+0x3800] ;  /* 0x003800007450783b */ /* 0x000f6e0000004200 */
[C---:B---3--:R-:W-:Y:S08]  /*c780*/  HMMA.16816.F32 R44, R60.reuse, R64, R44 ;  /* 0x000000403c2c723c */ /* 0x048ff0000000182c */
[----:B------:R-:W-:Y:S01]  /*c790*/  HMMA.16816.F32 R48, R60, R66, R48 ;  /* 0x000000423c30723c */ /* 0x000fe20000001830 */
[----:B------:R-:W3:Y:S07]  /*c7a0*/  LDSM.16.MT88.4 R60, [R119+0xe800] ;  /* 0x00e80000773c783b */ /* 0x000eee0000004200 */
[C---:B-1----:R-:W-:Y:S01]  /*c7b0*/  HMMA.16816.F32 R4, R56.reuse, R68, R4 ;  /* 0x000000443804723c */ /* 0x042fe20000001804 */
[----:B------:R-:W1:Y:S04]  /*c7c0*/  LDSM.16.MT88.4 R64, [R116+0x5800] ;  /* 0x005800007440783b */ /* 0x000e680000004200 */
[----:B------:R-:W-:Y:S01]  /*c7d0*/  FADD.FTZ R68, R84, R107 ;  /* 0x0000006b54447221 */ /* 0x000fe20000010000 */
[----:B------:R-:W-:Y:S02]  /*c7e0*/  F2FP.F16.F32.PACK_AB R69, R132, R55 ;  /* 0x000000378445723e */ /* 0x000fe400000000ff */
[C---:B------:R-:W-:Y:S03]  /*c7f0*/  HMMA.16816.F32 R8, R56.reuse, R70, R8 ;  /* 0x000000463808723c */ /* 0x040fe60000001808 */
[----:B------:R-:W-:Y:S01]  /*c800*/  FADD.FTZ R68, R87, R68 ;  /* 0x0000004457447221 */ /* 0x000fe20000010000 */
[----:B--2---:R-:W-:Y:S04]  /*c810*/  F2FP.F16.F32.PACK_AB R70, R135, R130 ;  /* 0x000000828746723e */ /* 0x004fe800000000ff */
[C---:B----4-:R-:W-:Y:S08]  /*c820*/  HMMA.16816.F32 R12, R56.reuse, R72, R12 ;  /* 0x00000048380c723c */ /* 0x050ff0000000180c */
[C---:B------:R-:W-:Y:S08]  /*c830*/  HMMA.16816.F32 R16, R56.reuse, R74, R16 ;  /* 0x0000004a3810723c */ /* 0x040ff00000001810 */
[C---:B------:R-:W-:Y:S08]  /*c840*/  HMMA.16816.F32 R20, R56.reuse, R76, R20 ;  /* 0x0000004c3814723c */ /* 0x040ff00000001814 */
[C---:B------:R-:W-:Y:S01]  /*c850*/  HMMA.16816.F32 R24, R56.reuse, R78, R24 ;  /* 0x0000004e3818723c */ /* 0x040fe20000001818 */
[----:B------:R-:W-:Y:S07]  /*c860*/  LDSM.16.MT88.4 R76, [R119+0xec00] ;  /* 0x00ec0000774c783b */ /* 0x000fee0000004200 */
[C---:B-----5:R-:W-:Y:S08]  /*c870*/  HMMA.16816.F32 R28, R56.reuse, R80, R28 ;  /* 0x00000050381c723c */ /* 0x060ff0000000181c */
[C---:B------:R-:W-:Y:S08]  /*c880*/  HMMA.16816.F32 R32, R56.reuse, R82, R32 ;  /* 0x000000523820723c */ /* 0x040ff00000001820 */
[C---:B---3--:R-:W-:Y:S01]  /*c890*/  HMMA.16816.F32 R36, R56.reuse, R60, R36 ;  /* 0x0000003c3824723c */ /* 0x048fe20000001824 */
[----:B------:R-:W2:Y:S02]  /*c8a0*/  MUFU.EX2 R60, R104 ;  /* 0x00000068003c7308 */ /* 0x000ea40000000800 */
[----:B------:R-:W-:Y:S01]  /*c8b0*/  FADD.FTZ R61, R99, R68 ;  /* 0x00000044633d7221 */ /* 0x000fe20000010000 */
[----:B------:R-:W-:Y:S03]  /*c8c0*/  F2FP.F16.F32.PACK_AB R68, R128, R129 ;  /* 0x000000818044723e */ /* 0x000fe600000000ff */
[----:B------:R-:W-:Y:S01]  /*c8d0*/  FADD.FTZ R61, R98, R61 ;  /* 0x0000003d623d7221 */ /* 0x000fe20000010000 */
[C---:B------:R-:W-:Y:S03]  /*c8e0*/  HMMA.16816.F32 R40, R56.reuse, R62, R40 ;  /* 0x0000003e3828723c */ /* 0x040fe60000001828 */
[----:B------:R-:W-:Y:S04]  /*c8f0*/  FADD.FTZ R62, R86, R105 ;  /* 0x00000069563e7221 */ /* 0x000fe80000010000 */
[----:B------:R-:W-:Y:S01]  /*c900*/  FADD.FTZ R62, R85, R62 ;  /* 0x0000003e553e7221 */ /* 0x000fe20000010000 */
[C---:B-1----:R-:W-:Y:S01]  /*c910*/  HMMA.16816.F32 R44, R56.reuse, R64, R44 ;  /* 0x00000040382c723c */ /* 0x042fe2000000182c */
[----:B------:R-:W1:Y:S02]  /*c920*/  LDSM.16.MT88.4 R84, [R116+0x3c00] ;  /* 0x003c00007454783b */ /* 0x000e640000004200 */
[----:B--2---:R-:W-:Y:S01]  /*c930*/  F2FP.F16.F32.PACK_AB R71, R117, R60 ;  /* 0x0000003c7547723e */ /* 0x004fe200000000ff */
[----:B------:R-:W-:Y:S04]  /*c940*/  FADD.FTZ R97, R97, R62 ;  /* 0x0000003e61617221 */ /* 0x000fe80000010000 */
[----:B------:R-:W-:Y:S03]  /*c950*/  HMMA.16816.F32 R48, R56, R66, R48 ;  /* 0x000000423830723c */ /* 0x000fe60000001830 */
[----:B------:R-:W-:Y:S04]  /*c960*/  FADD.FTZ R96, R96, R97 ;  /* 0x0000006160607221 */ /* 0x000fe80000010000 */
[----:B------:R-:W-:Y:S01]  /*c970*/  FADD.FTZ R89, R89, R96 ;  /* 0x0000006059597221 */ /* 0x000fe20000010000 */
[C---:B------:R-:W-:Y:S05]  /*c980*/  HMMA.16816.F32 R112, R68.reuse, R108, R4 ;  /* 0x0000006c4470723c */ /* 0x040fea0000001804 */
[----:B------:R-:W-:Y:S01]  /*c990*/  FADD.FTZ R4, R88, R61 ;  /* 0x0000003d58047221 */ /* 0x000fe20000010000 */
[----:B------:R-:W-:Y:S02]  /*c9a0*/  FADD.FTZ R90, R90, R89 ;  /* 0x000000595a5a7221 */ /* 0x000fe40000010000 */
[C---:B------:R-:W-:Y:S03]  /*c9b0*/  HMMA.16816.F32 R108, R68.reuse, R110, R8 ;  /* 0x0000006e446c723c */ /* 0x040fe60000001808 */
[----:B------:R-:W-:Y:S01]  /*c9c0*/  FADD.FTZ R4, R91, R4 ;  /* 0x000000045b047221 */ /* 0x000fe20000010000 */
[----:B------:R-:W-:Y:S03]  /*c9d0*/  FADD.FTZ R139, R139, R90 ;  /* 0x0000005a8b8b7221 */ /* 0x000fe60000010000 */
[----:B------:R-:W-:Y:S01]  /*c9e0*/  FADD.FTZ R137, R137, R4 ;  /* 0x0000000489897221 */ /* 0x000fe20000010000 */
[C---:B------:R-:W-:Y:S01]  /*c9f0*/  HMMA.16816.F32 R104, R68.reuse, R100, R12 ;  /* 0x000000644468723c */ /* 0x040fe2000000180c */
[----:B------:R2:W3:Y:S02]  /*ca00*/  LDSM.16.MT88.4 R4, [R116+0x5c00] ;  /* 0x005c00007404783b */ /* 0x0004e40000004200 */
        /* <DEDUP_REMOVED lines=12> */
[----:B--2---:R-:W-:Y:S01]  /*cad0*/  MOV R116, R53 ;  /* 0x0000003500747202 */ /* 0x004fe20000000f00 */
[----:B------:R-:W-:Y:S01]  /*cae0*/  FADD.FTZ R145, R145, R144 ;  /* 0x0000009091917221 */ /* 0x000fe20000010000 */
[----:B------:R-:W-:Y:S03]  /*caf0*/  FADD.FTZ R134, R134, R147 ;  /* 0x0000009386867221 */ /* 0x000fe60000010000 */
        /* <DEDUP_REMOVED lines=14> */
[----:B------:R-:W-:Y:S04]  /*cbe0*/  FADD.FTZ R10, R127, R10 ;  /* 0x0000000a7f0a7221 */ /* 0x000fe80000010000 */
        /* <DEDUP_REMOVED lines=9> */
[----:B------:R-:W-:Y:S02]  /*cc80*/  MOV R117, R52 ;  /* 0x0000003400757202 */ /* 0x000fe40000000f00 */
[----:B------:R-:W-:Y:S01]  /*cc90*/  FADD.FTZ R190, R135, R130 ;  /* 0x0000008287be7221 */ /* 0x000fe20000010000 */
[----:B------:R-:W-:Y:S08]  /*cca0*/  @P0 BRA `(.L_x_3089) ;  /* 0xffffffb000bc0947 */ /* 0x000ff0000383ffff */
.L_x_3082:
        /* <DEDUP_REMOVED lines=10> */
.L_x_3101:
        /* <DEDUP_REMOVED lines=43> */
[----:B------:R-:W-:Y:S01]  /*d000*/  FMUL.FTZ R114, R8, R114 ;  /* 0x0000007208727220 */ /* 0x000fe20000410000 */
[----:B------:R-:W-:Y:S01]  /*d010*/  LOP3.LUT R0, R0, R5, RZ, 0xfc, !PT ;  /* 0x0000000500007212 */ /* 0x000fe200078efcff */
[----:B------:R-:W-:Y:S01]  /*d020*/  FMUL.FTZ R115, R8, R115 ;  /* 0x0000007308737220 */ /* 0x000fe20000410000 */
[----:B------:R-:W-:Y:S01]  /*d030*/  LOP3.LUT R5, R4, 0x20, RZ, 0xc0, !PT ;  /* 0x0000002004057812 */ /* 0x000fe200078ec0ff */
[----:B------:R-:W-:Y:S01]  /*d040*/  FMUL.FTZ R110, R8, R110 ;  /* 0x0000006e086e7220 */ /* 0x000fe20000410000 */
[----:B------:R-:W-:Y:S01]  /*d050*/  LEA R11, R0, UR6, 0x1 ;  /* 0x00000006000b7c11 */ /* 0x000fe2000f8e08ff */
[C---:B------:R-:W-:Y:S01]  /*d060*/  FMUL.FTZ R111, R8.reuse, R111 ;  /* 0x0000006f086f7220 */ /* 0x040fe20000410000 */
[C---:B------:R-:W-:Y:S01]  /*d070*/  FMUL.FTZ R106, R8.reuse, R106 ;  /* 0x0000006a086a7220 */ /* 0x040fe20000410000 */
[C---:B------:R-:W-:Y:S01]  /*d080*/  FMUL.FTZ R107, R8.reuse, R107 ;  /* 0x0000006b086b7220 */ /* 0x040fe20000410000 */
[C---:B------:R-:W-:Y:S01]  /*d090*/  FMUL.FTZ R102, R8.reuse, R102 ;  /* 0x0000006608667220 */ /* 0x040fe20000410000 */
[----:B------:R-:W-:Y:S01]  /*d0a0*/  FMUL.FTZ R103, R8, R103 ;  /* 0x0000006708677220 */ /* 0x000fe20000410000 */
        /* <DEDUP_REMOVED lines=81> */
[-C--:B----4-:R-:W-:Y:S01]  /*d5c0*/  @P2 IMAD R29, R43, R177.reuse, RZ ;  /* 0x000000b12b1d2224 */ /* 0x090fe200078e02ff */
[----:B------:R-:W-:Y:S01]  /*d5d0*/  MOV R0, 0x7f800000 ;  /* 0x7f80000000007802 */ /* 0x000fe20000000f00 */
[----:B------:R-:W-:-:S04]  /*d5e0*/  @P2 IMAD.WIDE.U32 R44, R42, R177, RZ ;  /* 0x000000b12a2c2225 */ /* 0x000fc800078e00ff */
[----:B-1----:R-:W-:-:S04]  /*d5f0*/  @P3 FMUL.FTZ R5, R7, 0.69314718246459960938 ;  /* 0x3f31721807053820 */ /* 0x002fc80000410000 */
[----:B-----5:R-:W-:Y:S01]  /*d600*/  @P3 FFMA.FTZ R28, R6, R53, R5 ;  /* 0x00000035061c3223 */ /* 0x020fe20000010005 */
[----:B------:R-:W-:-:S04]  /*d610*/  @P1 FMUL.FTZ R11, R9, 0.69314718246459960938 ;  /* 0x3f317218090b1820 */ /* 0x000fc80000410000 */
        /* <DEDUP_REMOVED lines=9> */
.L_x_3092:
[----:B------:R-:W-:Y:S05]  /*d6b0*/  BSYNC.RECONVERGENT B0 ;  /* 0x0000000000007941 */ /* 0x000fea0003800200 */
.L_x_3091:
        /* <DEDUP_REMOVED lines=27> */
.L_x_3094:
[----:B------:R-:W-:Y:S05]  /*d870*/  BSYNC.RECONVERGENT B0 ;  /* 0x0000000000007941 */ /* 0x000fea0003800200 */
.L_x_3093:
        /* <DEDUP_REMOVED lines=31> */
.L_x_3096:
[----:B------:R-:W-:Y:S05]  /*da70*/  BSYNC.RECONVERGENT B0 ;  /* 0x0000000000007941 */ /* 0x000fea0003800200 */
.L_x_3095:
[----:B------:R-:W-:-:S04]  /*da80*/  MOV R171, 0x0 ;  /* 0x0000000000ab7802 */ /* 0x000fc80000000f00 */
[----:B-12345:R-:W-:Y:S05]  /*da90*/  @P0 RET.REL.NODEC R170 `(_ZN5flash24flash_fwd_splitkv_kernelI23Flash_fwd_kernel_traitsILi96ELi64ELi128ELi4ELb0ELb0EN7cutlass6half_tE19Flash_kernel_traitsILi96ELi64ELi128ELi4ES3_EELb0ELb0ELb1ELb0ELb0ELb1ELb0ELb0EEEvNS_16Flash_fwd_paramsE) ;  /* 0xffffff24aa580950 */ /* 0x03efea0003c3ffff */
        /* <DEDUP_REMOVED lines=16> */
[----:B-1----:R-:W-:Y:S05]  /*dba0*/  @P0 RET.REL.NODEC R170 `(_ZN5flash24flash_fwd_splitkv_kernelI23Flash_fwd_kernel_traitsILi96ELi64ELi128ELi4ELb0ELb0EN7cutlass6half_tE19Flash_kernel_traitsILi96ELi64ELi128ELi4ES3_EELb0ELb0ELb1ELb0ELb0ELb1ELb0ELb0EEEvNS_16Flash_fwd_paramsE) ;  /* 0xffffff24aa140950 */ /* 0x002fea0003c3ffff */
[----:B------:R-:W-:Y:S01]  /*dbb0*/  MOV R171, 0x0 ;  /* 0x0000000000ab7802 */ /* 0x000fe20000000f00 */
[----:B------:R1:W-:Y:S03]  /*dbc0*/  ST.E.128 desc[UR4][R2.64+0x80], R24 ;  /* 0x0000801802007985 */ /* 0x0003e6000c101d04 */
[----:B-1----:R-:W-:Y:S05]  /*dbd0*/  RET.REL.NODEC R170 `(_ZN5flash24flash_fwd_splitkv_kernelI23Flash_fwd_kernel_traitsILi96ELi64ELi128ELi4ELb0ELb0EN7cutlass6half_tE19Flash_kernel_traitsILi96ELi64ELi128ELi4ES3_EELb0ELb0ELb1ELb0ELb0ELb1ELb0ELb0EEEvNS_16Flash_fwd_paramsE) ;  /* 0xffffff24aa087950 */ /* 0x002fea0003c3ffff */
.L_x_3090:
[----:B------:R-:W-:Y:S01]  /*dbe0*/  MOV R5, 0x2 ;  /* 0x0000000200057802 */ /* 0x000fe20000000f00 */
[----:B------:R-:W-:Y:S01]  /*dbf0*/  IMAD.MOV.U32 R0, RZ, RZ, 0x1f ;  /* 0x0000001fff007424 */ /* 0x000fe200078e00ff */
[----:B------:R-:W-:-:S07]  /*dc00*/  MOV R4, 0xffffffff ;  /* 0xffffffff00047802 */ /* 0x000fce0000000f00 */
[----:B-1---5:R-:W-:Y:S05]  /*dc10*/  WARPSYNC.COLLECTIVE R4, `(.L_x_3097) ;  /* 0x0000000004087348 */ /* 0x022fea0003c00000 */
[----:B------:R2:W3:Y:S02]  /*dc20*/  SHFL.BFLY P0, R10, R190, R5, R0 ;  /* 0x0c000005be0a7389 */ /* 0x0004e40000000000 */
[----:B-123-5:R-:W-:Y:S05]  /*dc30*/  ENDCOLLECTIVE ;  /* 0x000000000000791b */ /* 0x02efea0003800000 */
.L_x_3097:
[----:B------:R-:W-:Y:S02]  /*dc40*/  IMAD.MOV.U32 R7, RZ, RZ, R10 ;  /* 0x000000ffff077224 */ /* 0x000fe400078e000a */
[----:B------:R-:W-:Y:S02]  /*dc50*/  IMAD.MOV.U32 R5, RZ, RZ, 0x1 ;  /* 0x00000001ff057424 */ /* 0x000fe400078e00ff */
[----:B------:R-:W-:-:S05]  /*dc60*/  FADD.FTZ R8, R7, R190 ;  /* 0x000000be07087221 */ /* 0x000fca0000010000 */
[----:B------:R-:W-:-:S07]  /*dc70*/  MOV R190, R8 ;  /* 0x0000000800be7202 */ /* 0x000fce0000000f00 */
[----:B------:R-:W-:Y:S05]  /*dc80*/  WARPSYNC.COLLECTIVE R4, `(.L_x_3098) ;  /* 0x0000000004087348 */ /* 0x000fea0003c00000 */
[----:B------:R1:W2:Y:S02]  /*dc90*/  SHFL.BFLY P0, R10, R190, R5, R0 ;  /* 0x0c000005be0a7389 */ /* 0x0002a40000000000 */
[----:B-12---:R-:W-:Y:S05]  /*dca0*/  ENDCOLLECTIVE ;  /* 0x000000000000791b */ /* 0x006fea0003800000 */
.L_x_3098:
[----:B------:R-:W-:Y:S01]  /*dcb0*/  MOV R190, R187 ;  /* 0x000000bb00be7202 */ /* 0x000fe20000000f00 */
[----:B------:R-:W-:Y:S01]  /*dcc0*/  IMAD.MOV.U32 R5, RZ, RZ, 0x2 ;  /* 0x00000002ff057424 */ /* 0x000fe200078e00ff */
[----:B------:R-:W-:-:S07]  /*dcd0*/  MOV R7, R10 ;  /* 0x0000000a00077202 */ /* 0x000fce0000000f00 */
[----:B------:R-:W-:Y:S05]  /*dce0*/  WARPSYNC.COLLECTIVE R4, `(.L_x_3099) ;  /* 0x0000000004087348 */ /* 0x000fea0003c00000 */
[----:B------:R1:W2:Y:S02]  /*dcf0*/  SHFL.BFLY P0, R10, R190, R5, R0 ;  /* 0x0c000005be0a7389 */ /* 0x0002a40000000000 */
[----:B-12---:R-:W-:Y:S05]  /*dd00*/  ENDCOLLECTIVE ;  /* 0x000000000000791b */ /* 0x006fea0003800000 */
.L_x_3099:
[----:B------:R-:W-:Y:S01]  /*dd10*/  FADD.FTZ R7, R8, R7 ;  /* 0x0000000708077221 */ /* 0x000fe20000010000 */
[----:B------:R-:W-:Y:S01]  /*dd20*/  FADD.FTZ R9, R10, R187 ;  /* 0x000000bb0a097221 */ /* 0x000fe20000010000 */
[----:B------:R-:W-:-:S04]  /*dd30*/  MOV R5, 0x1 ;  /* 0x0000000100057802 */ /* 0x000fc80000000f00 */
[----:B------:R-:W-:-:S07]  /*dd40*/  MOV R190, R9 ;  /* 0x0000000900be7202 */ /* 0x000fce0000000f00 */
[----:B------:R-:W-:Y:S05]  /*dd50*/  WARPSYNC.COLLECTIVE R4, `(.L_x_3100) ;  /* 0x0000000004087348 */ /* 0x000fea0003c00000 */
[----:B------:R1:W2:Y:S02]  /*dd60*/  SHFL.BFLY P0, R10, R190, R5, R0 ;  /* 0x0c000005be0a7389 */ /* 0x0002a40000000000 */
[----:B-12---:R-:W-:Y:S05]  /*dd70*/  ENDCOLLECTIVE ;  /* 0x000000000000791b */ /* 0x006fea0003800000 */
.L_x_3100:
[----:B------:R-:W-:Y:S05]  /*dd80*/  BRA `(.L_x_3101) ;  /* 0xffffffec00f07947 */ /* 0x000fea000383ffff */
.L_x_3102:
        /* <DEDUP_REMOVED lines=15> */
.L_x_11647:


//--------------------- .text._ZN5flash24flash_fwd_splitkv_kernelI23Flash_fwd_kernel_traitsILi96ELi64ELi128ELi4ELb0ELb0EN7cutlass6half_tE19Flash_kernel_traitsILi96ELi64ELi128ELi4ES3_EELb0ELb0ELb0ELb0ELb1ELb0ELb0ELb1EEEvNS_16Flash_fwd_paramsE --------------------------
	.section	.text._ZN5flash24flash_fwd_splitkv_kernelI23Flash_fwd_kernel_traitsILi96ELi64ELi128ELi4ELb0ELb0EN7cutlass6half_tE19Flash_kernel_traitsILi96ELi64ELi128ELi4ES3_EELb0ELb0ELb0ELb0ELb1ELb0ELb0ELb1EEEvNS_16Flash_fwd_paramsE,"ax",@progbits
	.align	128
        .global         _ZN5flash24flash_fwd_splitkv_kernelI23Flash_fwd_kernel_traitsILi96ELi64ELi128ELi4ELb0ELb0EN7cutlass6half_tE19Flash_kernel_traitsILi96ELi64ELi128ELi4ES3_EELb0ELb0ELb0ELb0ELb1ELb0ELb0ELb1EEEvNS_16Flash_fwd_paramsE
        .type           _ZN5flash24flash_fwd_splitkv_kernelI23Flash_fwd_kernel_traitsILi96ELi64ELi128ELi4ELb0ELb0EN7cutlass6half_tE19Flash_kernel_traitsILi96ELi64ELi128ELi4ES3_EELb0ELb0ELb0ELb0ELb1ELb0ELb0ELb1EEEvNS_16Flash_fwd_paramsE,@function
        .size           _ZN5flash24flash_fwd_splitkv_kernelI23Flash_fwd_kernel_traitsILi96ELi64ELi128ELi4ELb0ELb0EN7cutlass6half_tE19Flash_kernel_traitsILi96ELi64ELi128ELi4ES3_EELb0ELb0ELb0ELb0ELb1ELb0ELb0ELb1EEEvNS_16Flash_fwd_paramsE,(.L_x_11648 - _ZN5flash24flash_fwd_splitkv_kernelI23Flash_fwd_kernel_traitsILi96ELi64ELi128ELi4ELb0ELb0EN7cutlass6half_tE19Flash_kernel_traitsILi96ELi64ELi128ELi4ES3_EELb0ELb0ELb0ELb0ELb1ELb0ELb0ELb1EEEvNS_16Flash_fwd_paramsE)
        .other          _ZN5flash24flash_fwd_splitkv_kernelI23Flash_fwd_kernel_traitsILi96ELi64ELi128ELi4ELb0ELb0EN7cutlass6half_tE19Flash_kernel_traitsILi96ELi64ELi128ELi4ES3_EELb0ELb0ELb0ELb0ELb1ELb0ELb0ELb1EEEvNS_16Flash_fwd_paramsE,@"STO_CUDA_ENTRY STV_DEFAULT"
_ZN5flash24flash_fwd_splitkv_kernelI23Flash_fwd_kernel_traitsILi96ELi64ELi128ELi4ELb0ELb0EN7cutlass6half_tE19Flash_kernel_traitsILi96ELi64ELi128ELi4ES3_EELb0ELb0ELb0ELb0ELb1ELb0ELb0ELb1EEEvNS_16Flash_fwd_paramsE:
.text._ZN5flash24flash_fwd_splitkv_kernelI23Flash_fwd_kernel_traitsILi96ELi64ELi128ELi4ELb0ELb0EN7cutlass6half_tE19Flash_kernel_traitsILi96ELi64ELi128ELi4ES3_EELb0ELb0ELb0ELb0ELb1ELb0ELb0ELb1EEEvNS_16Flash_fwd_paramsE:
[----:B------:R-:W-:Y:S01]  /*0000*/  LDC R1, c[0x0][0x37c] ;  /* 0x0000df00ff017b82 */ /* 0x000fe20000000800 */
[----:B------:R-:W1:Y:S07]  /*0010*/  S2R R19, SR_CTAID.X ;  /* 0x0000000000137919 */ /* 0x000e6e0000002500 */
[----:B------:R-:W2:Y:S01]  /*0020*/  LDC.64 R116, c[0x0][0x348] ;  /* 0x0000d200ff747b82 */ /* 0x000ea20000000a00 */
[----:B------:R-:W-:Y:S01]  /*0030*/  BSSY.RECONVERGENT B3, `(.L_x_3103) ;  /* 0x0000005000037945 */ /* 0x000fe20003800200 */
[----:B------:R-:W-:Y:S01]  /*0040*/  MOV R152, 0x80 ;  /* 0x0000008000987802 */ /* 0x000fe20000000f00 */
[----:B------:R-:W3:Y:S01]  /*0050*/  S2R R154, SR_CTAID.Y ;  /* 0x00000000009a7919 */ /* 0x000ee20000002600 */
[----:B------:R-:W4:Y:S05]  /*0060*/  S2R R153, SR_CTAID.Z ;  /* 0x0000000000997919 */ /* 0x000f2a0000002700 */
[----:B-1234-:R-:W-:Y:S05]  /*0070*/  CALL.REL.NOINC `($_ZN5flash24flash_fwd_splitkv_kernelI23Flash_fwd_kernel_traitsILi96ELi64ELi128ELi4ELb0ELb0EN7cutlass6half_tE19Flash_kernel_traitsILi96ELi64ELi128ELi4ES3_EELb0ELb0ELb0ELb0ELb1ELb0ELb0ELb1EEEvNS_16Flash_fwd_paramsE$_ZN5flash30compute_attn_1rowblock_splitkvI23Flash_fwd_kernel_traitsILi96ELi64ELi128ELi4ELb0ELb0EN7cutlass6half_tE19Flash_kernel_traitsILi96ELi64ELi128ELi4ES3_EELb0ELb0ELb0ELb0ELb1ELb0ELb0ELb1ENS_16Flash_fwd_paramsEEEvRKT8_iiiii) ;  /* 0x0000000000087944 */ /* 0x01efea0003c00000 */
[----:B------:R-:W-:Y:S05]  /*0080*/  BSYNC.RECONVERGENT B3 ;  /* 0x0000000000037941 */ /* 0x000fea0003800200 */
.L_x_3103:
[----:B------:R-:W-:Y:S05]  /*0090*/  EXIT ;  /* 0x000000000000794d */ /* 0x000fea0003800000 */
        .type           $_ZN5flash24flash_fwd_splitkv_kernelI23Flash_fwd_kernel_traitsILi96ELi64ELi128ELi4ELb0ELb0EN7cutlass6half_tE19Flash_kernel_traitsILi96ELi64ELi128ELi4ES3_EELb0ELb0ELb0ELb0ELb1ELb0ELb0ELb1EEEvNS_16Flash_fwd_paramsE$_ZN5flash30compute_attn_1rowblock_splitkvI23Flash_fwd_kernel_traitsILi96ELi64ELi128ELi4ELb0ELb0EN7cutlass6half_tE19Flash_kernel_traitsILi96ELi64ELi128ELi4ES3_EELb0ELb0ELb0ELb0ELb1ELb0ELb0ELb1ENS_16Flash_fwd_paramsEEEvRKT8_iiiii,@function
        .size           $_ZN5flash24flash_fwd_splitkv_kernelI23Flash_fwd_kernel_traitsILi96ELi64ELi128ELi4ELb0ELb0EN7cutlass6half_tE19Flash_kernel_traitsILi96ELi64ELi128ELi4ES3_EELb0ELb0ELb0ELb0ELb1ELb0ELb0ELb1EEEvNS_16Flash_fwd_paramsE$_ZN5flash30compute_attn_1rowblock_splitkvI23Flash_fwd_kernel_traitsILi96ELi64ELi128ELi4ELb0ELb0EN7cutlass6half_tE19Flash_kernel_traitsILi96ELi64ELi128ELi4ES3_EELb0ELb0ELb0ELb0ELb1ELb0ELb0ELb1ENS_16Flash_fwd_paramsEEEvRKT8_iiiii,(.L_x_11648 - $_ZN5flash24flash_fwd_splitkv_kernelI23Flash_fwd_kernel_traitsILi96ELi64ELi128ELi4ELb0ELb0EN7cutlass6half_tE19Flash_kernel_traitsILi96ELi64ELi128ELi4ES3_EELb0ELb0ELb0ELb0ELb1ELb0ELb0ELb1EEEvNS_16Flash_fwd_paramsE$_ZN5flash30compute_attn_1rowblock_splitkvI23Flash_fwd_kernel_traitsILi96ELi64ELi128ELi4ELb0ELb0EN7cutlass6half_tE19Flash_kernel_traitsILi96ELi64ELi128ELi4ES3_EELb0ELb0ELb0ELb0ELb1ELb0ELb0ELb1ENS_16Flash_fwd_paramsEEEvRKT8_iiiii)
$_ZN5flash24flash_fwd_splitkv_kernelI23Flash_fwd_kernel_traitsILi96ELi64ELi128ELi4ELb0ELb0EN7cutlass6half_tE19Flash_kernel_traitsILi96ELi64ELi128ELi4ES3_EELb0ELb0ELb0ELb0ELb1ELb0ELb0ELb1EEEvNS_16Flash_fwd_paramsE$_ZN5flash30compute_attn_1rowblock_splitkvI23Flash_fwd_kernel_traitsILi96ELi64ELi128ELi4ELb0ELb0EN7cutlass6half_tE19Flash_kernel_traitsILi96ELi64ELi128ELi4ES3_EELb0ELb0ELb0ELb0ELb1ELb0ELb0ELb1ENS_16Flash_fwd_paramsEEEvRKT8_iiiii:
        /* <DEDUP_REMOVED lines=39> */
.L_x_3105:
[----:B------:R-:W-:Y:S05]  /*0310*/  BSYNC.RECONVERGENT B0 ;  /* 0x0000000000007941 */ /* 0x000fea0003800200 */
.L_x_3104:
[----:B------:R-:W-:Y:S04]  /*0320*/  BSSY.RECONVERGENT B0, `(.L_x_3106) ;  /* 0x0000007000007945 */ /* 0x000fe80003800200 */
[----:B------:R-:W-:Y:S05]  /*0330*/  @!P3 BRA `(.L_x_3107) ;  /* 0x000000000014b947 */ /* 0x000fea0003800000 */
[----:B------:R-:W4:Y:S02]  /*0340*/  LD.E.U8 R0, desc[UR4][R116.64+0x1b2] ;  /* 0x0001b20474007980 */ /* 0x000f24000c101100 */
[----:B----4-:R-:W-:-:S13]  /*0350*/  ISETP.NE.AND P1, PT, R0, RZ, PT ;  /* 0x000000ff0000720c */ /* 0x010fda0003f25270 */
[----:B------:R-:W4:Y:S02]  /*0360*/  @P1 LD.E R0, desc[UR4][R6.64+0x4] ;  /* 0x0000040406001980 */ /* 0x000f24000c101900 */
[----:B----45:R-:W-:-:S06]  /*0370*/  @P1 IADD3 R91, PT, PT, R0, -R11, RZ ;  /* 0x8000000b005b1210 */ /* 0x030fcc0007ffe0ff */
[----:B------:R4:W5:Y:S02]  /*0380*/  @!P1 LD.E R91, desc[UR4][R6.64] ;  /* 0x00000004065b9980 */ /* 0x000964000c101900 */
.L_x_3107:
[----:B------:R-:W-:Y:S05]  /*0390*/  BSYNC.RECONVERGENT B0 ;  /* 0x0000000000007941 */ /* 0x000fea0003800200 */
.L_x_3106:
        /* <DEDUP_REMOVED lines=9> */
.L_x_3109:
[----:B------:R-:W5:Y:S01]  /*0430*/  LD.E.64 R2, desc[UR4][R116.64+0x108] ;  /* 0x0001080474027980 */ /* 0x000f62000c101b00 */
[----:B------:R-:W-:Y:S01]  /*0440*/  BSSY.RECONVERGENT B0, `(.L_x_3111) ;  /* 0x0000006000007945 */ /* 0x000fe20003800200 */
[----:B------:R-:W-:Y:S01]  /*0450*/  IMAD.MOV.U32 R0, RZ, RZ, RZ ;  /* 0x000000ffff007224 */ /* 0x000fe200078e00ff */
[----:B-----5:R-:W-:-:S04]  /*0460*/  ISETP.NE.U32.AND P0, PT, R2, RZ, PT ;  /* 0x000000ff0200720c */ /* 0x020fc80003f05070 */
[----:B------:R-:W-:-:S13]  /*0470*/  ISETP.NE.AND.EX P0, PT, R3, RZ, PT, P0 ;  /* 0x000000ff0300720c */ /* 0x000fda0003f05300 */
[----:B------:R-:W-:Y:S05]  /*0480*/  @!P0 BRA `(.L_x_3112) ;  /* 0x0000000000048947 */ /* 0x000fea0003800000 */
[----:B------:R1:W5:Y:S02]  /*0490*/  LD.E R0, desc[UR4][R116.64+0xbc] ;  /* 0x0000bc0474007980 */ /* 0x000364000c101900 */
.L_x_3112:
[----:B------:R-:W-:Y:S05]  /*04a0*/  BSYNC.RECONVERGENT B0 ;  /* 0x0000000000007941 */ /* 0x000fea0003800200 */
.L_x_3111:
[----:B-----5:R-:W-:Y:S02]  /*04b0*/  IADD3 R81, PT, PT, R91, R0, RZ ;  /* 0x000000005b517210 */ /* 0x020fe40007ffe0ff */
.L_x_3110:
[----:B------:R-:W-:Y:S05]  /*04c0*/  BSYNC.RECONVERGENT B1 ;  /* 0x0000000000017941 */ /* 0x000fea0003800200 */
.L_x_3108:
[----:B------:R-:W-:Y:S01]  /*04d0*/  IMAD.SHL.U32 R156, R19, 0x40, RZ ;  /* 0x00000040139c7824 */ /* 0x000fe200078e00ff */
[----:B------:R-:W-:Y:S01]  /*04e0*/  MOV R2, R152 ;  /* 0x0000009800027202 */ /* 0x000fe20000000f00 */
[----:B------:R-:W-:-:S03]  /*04f0*/  IMAD.MOV.U32 R3, RZ, RZ, 0x0 ;  /* 0x00000000ff037424 */ /* 0x000fc600078e00ff */
[----:B------:R-:W-:-:S13]  /*0500*/  ISETP.GT.AND P0, PT, R159, R156, PT ;  /* 0x0000009c9f00720c */ /* 0x000fda0003f04270 */
[----:B-1234-:R-:W-:Y:S05]  /*0510*/  @!P0 RET.REL.NODEC R2 `(_ZN5flash24flash_fwd_splitkv_kernelI23Flash_fwd_kernel_traitsILi96ELi64ELi128ELi4ELb0ELb0EN7cutlass6half_tE19Flash_kernel_traitsILi96ELi64ELi128ELi4ES3_EELb0ELb0ELb0ELb0ELb1ELb0ELb0ELb1EEEvNS_16Flash_fwd_paramsE) ;  /* 0xfffffff802b88950 */ /* 0x01efea0003c3ffff */
        /* <DEDUP_REMOVED lines=19> */
[----:B------:R1:W5:Y:S01]  /*0650*/  LD.E.64 R16, desc[UR4][R116.64+0x70] ;  /* 0x0000700474107980 */ /* 0x000362000c101b00 */
[----:B------:R-:W-:Y:S01]  /*0660*/  IMAD.SHL.U32 R7, R82, 0x8, RZ ;  /* 0x0000000852077824 */ /* 0x000fe200078e00ff */
[----:B------:R-:W-:Y:S01]  /*0670*/  SHF.R.U32.HI R10, RZ, 0x2, R82 ;  /* 0x00000002ff0a7819 */ /* 0x000fe20000011652 */
[----:B------:R-:W-:-:S02]  /*0680*/  IMAD.IADD R159, R159, 0x1, -R156 ;  /* 0x000000019f9f7824 */ /* 0x000fc400078e0a9c */
[----:B------:R-:W-:Y:S01]  /*0690*/  IMAD.MOV.U32 R23, RZ, RZ, RZ ;  /* 0x000000ffff177224 */ /* 0x000fe200078e00ff */
[----:B------:R-:W-:Y:S02]  /*06a0*/  IADD3 R8, PT, PT, R10, 0x20, RZ ;  /* 0x000000200a087810 */ /* 0x000fe40007ffe0ff */
[----:B------:R-:W-:Y:S02]  /*06b0*/  LOP3.LUT R22, R7, 0x18, RZ, 0xc0, !PT ;  /* 0x0000001807167812 */ /* 0x000fe400078ec0ff */
[-C--:B------:R-:W-:Y:S02]  /*06c0*/  ISETP.GE.AND P1, PT, R8, R159.reuse, PT ;  /* 0x0000009f0800720c */ /* 0x080fe40003f26270 */
[----:B------:R-:W-:Y:S02]  /*06d0*/  LOP3.LUT P4, R82, R82, 0x3, RZ, 0xc0, !PT ;  /* 0x0000000352527812 */ /* 0x000fe4000788c0ff */
        /* <DEDUP_REMOVED lines=8> */
[----:B------:R-:W-:Y:S01]  /*0760*/  @!P0 IMAD.MOV.U32 R8, RZ, RZ, R20 ;  /* 0x000000ffff088224 */ /* 0x000fe200078e0014 */
        /* <DEDUP_REMOVED lines=17> */
[----:B-1----:R-:W-:Y:S08]  /*0880*/  @P2 BRA `(.L_x_3115) ;  /* 0x0000000000242947 */ /* 0x002ff00003800000 */
        /* <DEDUP_REMOVED lines=9> */
.L_x_3115:
[----:B------:R-:W-:Y:S05]  /*0920*/  BSYNC.RECONVERGENT B0 ;  /* 0x0000000000007941 */ /* 0x000fea0003800200 */
.L_x_3114:
[----:B------:R-:W-:Y:S04]  /*0930*/  BSSY.RECONVERGENT B0, `(.L_x_3116) ;  /* 0x000000f000007945 */ /* 0x000fe80003800200 */
[----:B------:R-:W-:Y:S05]  /*0940*/  @P1 BRA `(.L_x_3117) ;  /* 0x0000000000341947 */ /* 0x000fea0003800000 */
[----:B-1----:R-:W-:Y:S01]  /*0950*/  IADD3 R9, P0, PT, R10, 0x20, RZ ;  /* 0x000000200a097810 */ /* 0x002fe20007f1e0ff */
[----:B------:R-:W-:Y:S01]  /*0960*/  IMAD.MOV.U32 R10, RZ, RZ, R18 ;  /* 0x000000ffff0a7224 */ /* 0x000fe200078e0012 */
[----:B------:R-:W-:-:S03]  /*0970*/  MOV R11, R13 ;  /* 0x0000000d000b7202 */ /* 0x000fc60000000f00 */
[----:B------:R-:W-:Y:S02]  /*0980*/  IMAD.X R7, RZ, RZ, RZ, P0 ;  /* 0x000000ffff077224 */ /* 0x000fe400000e06ff */
        /* <DEDUP_REMOVED lines=9> */
.L_x_3117:
[----:B------:R-:W-:Y:S05]  /*0a20*/  BSYNC.RECONVERGENT B0 ;  /* 0x0000000000007941 */ /* 0x000fea0003800200 */
.L_x_3116:
[----:B------:R-:W-:Y:S01]  /*0a30*/  MOV R153, 0x0 ;  /* 0x0000000000997802 */ /* 0x000fe20000000f00 */
[----:B------:R1:W-:Y:S03]  /*0a40*/  @!P4 ST.E desc[UR4][R2.64], R5 ;  /* 0x000000050200c985 */ /* 0x0003e6000c101904 */
[----:B-12--5:R-:W-:Y:S05]  /*0a50*/  @P3 RET.REL.NODEC R152 `(_ZN5flash24flash_fwd_splitkv_kernelI23Flash_fwd_kernel_traitsILi96ELi64ELi128ELi4ELb0ELb0EN7cutlass6half_tE19Flash_kernel_traitsILi96ELi64ELi128ELi4ES3_EELb0ELb0ELb0ELb0ELb1ELb0ELb0ELb1EEEvNS_16Flash_fwd_paramsE) ;  /* 0xfffffff498683950 */ /* 0x026fea0003c3ffff */
[----:B------:R-:W-:Y:S02]  /*0a60*/  MOV R5, 0x7f800000 ;  /* 0x7f80000000057802 */ /* 0x000fe40000000f00 */
[----:B------:R-:W-:-:S03]  /*0a70*/  MOV R153, 0x0 ;  /* 0x0000000000997802 */ /* 0x000fc60000000f00 */
[----:B------:R1:W-:Y:S02]  /*0a80*/  ST.E desc[UR4][R2.64+0x80], R5 ;  /* 0x0000800502007985 */ /* 0x0003e4000c101904 */
[----:B-1----:R-:W-:Y:S05]  /*0a90*/  RET.REL.NODEC R152 `(_ZN5flash24flash_fwd_splitkv_kernelI23Flash_fwd_kernel_traitsILi96ELi64ELi128ELi4ELb0ELb0EN7cutlass6half_tE19Flash_kernel_traitsILi96ELi64ELi128ELi4ES3_EELb0ELb0ELb0ELb0ELb1ELb0ELb0ELb1EEEvNS_16Flash_fwd_paramsE) ;  /* 0xfffffff498587950 */ /* 0x002fea0003c3ffff */
.L_x_3113:
        /* <DEDUP_REMOVED lines=25> */
[----:B------:R-:W1:Y:S01]  /*0c30*/  F2I.FTZ.U32.TRUNC.NTZ R13, R12 ;  /* 0x0000000c000d7305 */ /* 0x000e62000021f000 */
[----:B------:R-:W-:Y:S01]  /*0c40*/  IABS R3, R11 ;  /* 0x0000000b00037213 */ /* 0x000fe20000000000 */
        /* <DEDUP_REMOVED lines=24> */
[----:B------:R-:W-:-:S05]  /*0dd0*/  @!P2 LOP3.LUT R9, RZ, R11, RZ, 0x33, !PT ;  /* 0x0000000bff09a212 */ /* 0x000fca00078e33ff */
[----:B------:R-:W-:-:S05]  /*0de0*/  IMAD.WIDE R6, R9, 0x4, R160 ;  /* 0x0000000409067825 */ /* 0x000fca00078e02a0 */
[----:B------:R1:W3:Y:S01]  /*0df0*/  LD.E R4, desc[UR4][R6.64] ;  /* 0x0000000406047980 */ /* 0x0002e2000c101900 */
[----:B----4-:R-:W-:-:S04]  /*0e00*/  IABS R5, R2 ;  /* 0x0000000200057213 */ /* 0x010fc80000000000 */
[----:B------:R-:W4:Y:S08]  /*0e10*/  I2F.RP R10, R5 ;  /* 0x00000005000a7306 */ /* 0x000f300000209400 */
[----:B----4-:R-:W4:Y:S02]  /*0e20*/  MUFU.RCP R8, R10 ;  /* 0x0000000a00087308 */ /* 0x010f240000001000 */
[----:B----4-:R-:W-:-:S06]  /*0e30*/  IADD3 R8, PT, PT, R8, 0xffffffe, RZ ;  /* 0x0ffffffe08087810 */ /* 0x010fcc0007ffe0ff */
[----:B------:R-:W1:Y:S01]  /*0e40*/  F2I.FTZ.U32.TRUNC.NTZ R23, R8 ;  /* 0x0000000800177305 */ /* 0x000e62000021f000 */
        /* <DEDUP_REMOVED lines=23> */
[-C--:B--2---:R-:W-:Y:S02]  /*0fc0*/  IMAD R6, R13, R4.reuse, RZ ;  /* 0x000000040d067224 */ /* 0x084fe400078e02ff */
[----:B------:R-:W-:-:S04]  /*0fd0*/  IMAD.WIDE.U32 R8, R12, R4, RZ ;  /* 0x000000040c087225 */ /* 0x000fc800078e00ff */
[----:B------:R-:W-:Y:S01]  /*0fe0*/  IMAD R6, R12, R3, R6 ;  /* 0x000000030c067224 */ /* 0x000fe200078e0206 */
[----:B------:R-:W-:-:S04]  /*0ff0*/  SHF.R.S32.HI R13, RZ, 0x1f, R0 ;  /* 0x0000001fff0d7819 */ /* 0x000fc80000011400 */
[----:B------:R-:W-:Y:S01]  /*1000*/  IADD3 R9, PT, PT, R9, R6, RZ ;  /* 0x0000000609097210 */ /* 0x000fe20007ffe0ff */
[----:B------:R-:W-:Y:S02]  /*1010*/  IMAD R5, R146, R13, R5 ;  /* 0x0000000d92057224 */ /* 0x000fe400078e0205 */
[----:B------:R-:W-:Y:S01]  /*1020*/  IMAD.WIDE.U32 R8, R0, R146, R8 ;  /* 0x0000009200087225 */ /* 0x000fe200078e0008 */
[----:B------:R-:W-:-:S04]  /*1030*/  SHF.R.S32.HI R6, RZ, 0x1f, R7 ;  /* 0x0000001fff067819 */ /* 0x000fc80000011407 */
[----:B------:R-:W-:Y:S01]  /*1040*/  IADD3 R9, PT, PT, R9, R5, RZ ;  /* 0x0000000509097210 */ /* 0x000fe20007ffe0ff */
[----:B------:R-:W-:-:S04]  /*1050*/  IMAD R5, R21, R7, RZ ;  /* 0x0000000715057224 */ /* 0x000fc800078e02ff */
[----:B------:R-:W-:Y:S02]  /*1060*/  IMAD R6, R20, R6, R5 ;  /* 0x0000000614067224 */ /* 0x000fe400078e0205 */
[----:B------:R-:W-:Y:S02]  /*1070*/  IMAD R5, R15, R4, RZ ;  /* 0x000000040f057224 */ /* 0x000fe400078e02ff */
[----:B------:R-:W-:-:S04]  /*1080*/  IMAD.WIDE.U32 R8, R7, R20, R8 ;  /* 0x0000001407087225 */ /* 0x000fc800078e0008 */
[----:B------:R-:W-:-:S04]  /*1090*/  IMAD.WIDE.U32 R22, R14, R4, RZ ;  /* 0x000000040e167225 */ /* 0x000fc800078e00ff */
[----:B------:R-:W-:Y:S02]  /*10a0*/  IMAD R5, R14, R3, R5 ;  /* 0x000000030e057224 */ /* 0x000fe400078e0205 */
[----:B------:R-:W-:Y:S01]  /*10b0*/  IMAD.IADD R3, R9, 0x1, R6 ;  /* 0x0000000109037824 */ /* 0x000fe200078e0206 */
[----:B------:R-:W-:Y:S02]  /*10c0*/  MOV R6, R8 ;  /* 0x0000000800067202 */ /* 0x000fe40000000f00 */
[----:B------:R-:W-:Y:S01]  /*10d0*/  IADD3 R12, PT, PT, R23, R5, RZ ;  /* 0x00000005170c7210 */ /* 0x000fe20007ffe0ff */
[----:B------:R-:W-:Y:S05]  /*10e0*/  BRA `(.L_x_3120) ;  /* 0x0000000400347947 */ /* 0x000fea0003800000 */
.L_x_3119:
        /* <DEDUP_REMOVED lines=28> */
[----:B-----5:R-:W-:Y:S01]  /*12b0*/  @!P3 SHF.R.S32.HI R6, RZ, 0x1f, R9 ;  /* 0x0000001fff06b819 */ /* 0x020fe20000011409 */
[----:B----4-:R-:W-:Y:S02]  /*12c0*/  @!P3 IMAD R7, R21, R9, RZ ;  /* 0x000000091507b224 */ /* 0x010fe400078e02ff */
[----:B------:R-:W-:Y:S02]  /*12d0*/  @!P3 IMAD.IADD R23, R23, 0x1, R0 ;  /* 0x000000011717b824 */ /* 0x000fe400078e0200 */
[-C--:B------:R-:W-:Y:S02]  /*12e0*/  @!P0 IADD3 R3, PT, PT, R3, -R4.reuse, RZ ;  /* 0x8000000403038210 */ /* 0x080fe40007ffe0ff */
[----:B------:R-:W-:Y:S01]  /*12f0*/  @P3 IADD3 R0, PT, PT, R10, R11, RZ ;  /* 0x0000000b0a003210 */ /* 0x000fe20007ffe0ff */
[----:B------:R-:W-:Y:S01]  /*1300*/  @!P3 IMAD.WIDE.U32 R22, R20, R9, R22 ;  /* 0x000000091416b225 */ /* 0x000fe200078e0016 */
[----:B------:R-:W-:-:S02]  /*1310*/  ISETP.GE.U32.AND P2, PT, R3, R4, PT ;  /* 0x000000040300720c */ /* 0x000fc40003f46070 */
[----:B------:R-:W-:Y:S01]  /*1320*/  LOP3.LUT R3, R153, R2, RZ, 0x3c, !PT ;  /* 0x0000000299037212 */ /* 0x000fe200078e3cff */
[----:B------:R-:W-:Y:S02]  /*1330*/  @!P3 IMAD R7, R20, R6, R7 ;  /* 0x000000061407b224 */ /* 0x000fe400078e0207 */
[-C--:B------:R-:W-:Y:S02]  /*1340*/  @P3 IMAD R4, R147, R0.reuse, RZ ;  /* 0x0000000093043224 */ /* 0x080fe400078e02ff */
[----:B------:R-:W-:Y:S01]  /*1350*/  @P3 IMAD.WIDE.U32 R20, R146, R0, RZ ;  /* 0x0000000092143225 */ /* 0x000fe200078e00ff */
[----:B------:R-:W-:Y:S02]  /*1360*/  ISETP.GE.AND P1, PT, R3, RZ, PT ;  /* 0x000000ff0300720c */ /* 0x000fe40003f26270 */
[----:B------:R-:W-:Y:S01]  /*1370*/  @!P0 IADD3 R5, PT, PT, R5, 0x1, RZ ;  /* 0x0000000105058810 */ /* 0x000fe20007ffe0ff */
[----:B------:R-:W-:Y:S01]  /*1380*/  @!P3 IMAD.IADD R7, R23, 0x1, R7 ;  /* 0x000000011707b824 */ /* 0x000fe200078e0207 */
[----:B------:R-:W-:Y:S01]  /*1390*/  @!P3 MOV R8, R22 ;  /* 0x000000160008b202 */ /* 0x000fe20000000f00 */
[----:B------:R-:W-:Y:S01]  /*13a0*/  @P3 IMAD.MOV.U32 R8, RZ, RZ, R20 ;  /* 0x000000ffff083224 */ /* 0x000fe200078e0014 */
[----:B------:R-:W-:-:S02]  /*13b0*/  ISETP.NE.AND P0, PT, R2, RZ, PT ;  /* 0x000000ff0200720c */ /* 0x000fc40003f05270 */
[----:B------:R-:W-:Y:S01]  /*13c0*/  @P3 IADD3 R7, PT, PT, R21, R4, RZ ;  /* 0x0000000415073210 */ /* 0x000fe20007ffe0ff */
[----:B------:R-:W-:Y:S01]  /*13d0*/  @!P3 IMAD R4, R119, R10, RZ ;  /* 0x0000000a7704b224 */ /* 0x000fe200078e02ff */
[----:B------:R-:W-:Y:S02]  /*13e0*/  @!P3 SHF.R.S32.HI R3, RZ, 0x1f, R10 ;  /* 0x0000001fff03b819 */ /* 0x000fe4000001140a */
[----:B------:R-:W-:Y:S01]  /*13f0*/  LEA R0, R120, 0xffffff80, 0x7 ;  /* 0xffffff8078007811 */ /* 0x000fe200078e38ff */
[----:B------:R-:W-:Y:S01]  /*1400*/  IMAD.MOV.U32 R21, RZ, RZ, R7 ;  /* 0x000000ffff157224 */ /* 0x000fe200078e0007 */
[----:B------:R-:W-:Y:S02]  /*1410*/  MOV R20, R8 ;  /* 0x0000000800147202 */ /* 0x000fe40000000f00 */
[----:B------:R-:W-:Y:S01]  /*1420*/  @P2 IADD3 R5, PT, PT, R5, 0x1, RZ ;  /* 0x0000000105052810 */ /* 0x000fe20007ffe0ff */
[----:B------:R-:W-:Y:S02]  /*1430*/  @!P3 IMAD R3, R3, R118, R4 ;  /* 0x000000760303b224 */ /* 0x000fe400078e0204 */
[----:B------:R-:W-:-:S04]  /*1440*/  @!P3 IMAD.WIDE.U32 R22, R118, R10, RZ ;  /* 0x0000000a7616b225 */ /* 0x000fc800078e00ff */
[-C--:B------:R-:W-:Y:S02]  /*1450*/  IMAD R6, R147, R0.reuse, RZ ;  /* 0x0000000093067224 */ /* 0x080fe400078e02ff */
[----:B------:R-:W-:Y:S01]  /*1460*/  IMAD.WIDE.U32 R20, R146, R0, R20 ;  /* 0x0000000092147225 */ /* 0x000fe200078e0014 */
[----:B------:R-:W-:-:S03]  /*1470*/  @!P3 IADD3 R23, PT, PT, R23, R3, RZ ;  /* 0x000000031717b210 */ /* 0x000fc60007ffe0ff */
[----:B------:R-:W-:Y:S01]  /*1480*/  @!P1 IMAD.MOV R5, RZ, RZ, -R5 ;  /* 0x000000ffff059224 */ /* 0x000fe200078e0a05 */
[----:B------:R-:W-:Y:S01]  /*1490*/  @!P0 LOP3.LUT R5, RZ, R2, RZ, 0x33, !PT ;  /* 0x00000002ff058212 */ /* 0x000fe200078e33ff */
[----:B------:R-:W-:Y:S01]  /*14a0*/  @!P3 IMAD R4, R13, R9, RZ ;  /* 0x000000090d04b224 */ /* 0x000fe200078e02ff */
[----:B------:R-:W-:Y:S02]  /*14b0*/  @!P3 SHF.R.S32.HI R3, RZ, 0x1f, R9 ;  /* 0x0000001fff03b819 */ /* 0x000fe40000011409 */
[----:B------:R-:W-:Y:S02]  /*14c0*/  IADD3 R21, PT, PT, R21, R6, RZ ;  /* 0x0000000615157210 */ /* 0x000fe40007ffe0ff */
[----:B------:R-:W-:Y:S01]  /*14d0*/  @P3 IADD3 R10, PT, PT, R10, R11, RZ ;  /* 0x0000000b0a0a3210 */ /* 0x000fe20007ffe0ff */
[----:B------:R-:W-:Y:S01]  /*14e0*/  IMAD R7, R15, R5, RZ ;  /* 0x000000050f077224 */ /* 0x000fe200078e02ff */
[----:B------:R-:W-:Y:S01]  /*14f0*/  SHF.R.S32.HI R6, RZ, 0x1f, R5 ;  /* 0x0000001fff067819 */ /* 0x000fe20000011405 */
[----:B------:R-:W-:-:S02]  /*1500*/  @!P3 IMAD R3, R12, R3, R4 ;  /* 0x000000030c03b224 */ /* 0x000fc400078e0204 */
[----:B------:R-:W-:Y:S02]  /*1510*/  @P3 IMAD R4, R119, R10, RZ ;  /* 0x0000000a77043224 */ /* 0x000fe400078e02ff */
[----:B------:R-:W-:-:S04]  /*1520*/  @!P3 IMAD.WIDE.U32 R22, R12, R9, R22 ;  /* 0x000000090c16b225 */ /* 0x000fc800078e0016 */
[----:B------:R-:W-:-:S04]  /*1530*/  IMAD.WIDE.U32 R20, R14, R5, R20 ;  /* 0x000000050e147225 */ /* 0x000fc800078e0014 */
[----:B------:R-:W-:Y:S02]  /*1540*/  IMAD R7, R14, R6, R7 ;  /* 0x000000060e077224 */ /* 0x000fe400078e0207 */
[----:B------:R-:W-:Y:S01]  /*1550*/  @P3 IMAD.WIDE.U32 R10, R118, R10, RZ ;  /* 0x0000000a760a3225 */ /* 0x000fe200078e00ff */
[----:B------:R-:W-:Y:S02]  /*1560*/  MOV R6, R20 ;  /* 0x0000001400067202 */ /* 0x000fe40000000f00 */
[----:B------:R-:W-:Y:S01]  /*1570*/  MOV R13, RZ ;  /* 0x000000ff000d7202 */ /* 0x000fe20000000f00 */
[----:B------:R-:W-:Y:S01]  /*1580*/  @!P3 IMAD.IADD R12, R23, 0x1, R3 ;  /* 0x00000001170cb824 */ /* 0x000fe200078e0203 */
[----:B------:R-:W-:Y:S01]  /*1590*/  IADD3 R3, PT, PT, R21, R7, RZ ;  /* 0x0000000715037210 */ /* 0x000fe20007ffe0ff */
[----:B------:R-:W-:Y:S01]  /*15a0*/  @P3 IMAD.IADD R12, R11, 0x1, R4 ;  /* 0x000000010b0c3824 */ /* 0x000fe200078e0204 */
[----:B-1----:R-:W-:Y:S02]  /*15b0*/  @P3 MOV R22, R10 ;  /* 0x0000000a00163202 */ /* 0x002fe40000000f00 */
.L_x_3120:
[----:B------:R-:W-:Y:S05]  /*15c0*/  BSYNC.RECONVERGENT B0 ;  /* 0x0000000000007941 */ /* 0x000fea0003800200 */
.L_x_3118:
[----:B------:R-:W-:Y:S01]  /*15d0*/  ISETP.NE.AND P0, PT, R158, -0x1, PT ;  /* 0xffffffff9e00780c */ /* 0x000fe20003f05270 */
[----:B------:R-:W2:Y:S04]  /*15e0*/  LD.E.64 R26, desc[UR4][R116.64+0x30] ;  /* 0x00003004741a7980 */ /* 0x000ea8000c101b00 */
[----:B------:R-:W3:Y:S04]  /*15f0*/  LD.E.64 R28, desc[UR4][R116.64+0x48] ;  /* 0x00004804741c7980 */ /* 0x000ee8000c101b00 */
[----:B------:R-:W4:Y:S04]  /*1600*/  LD.E.64 R4, desc[UR4][R116.64] ;  /* 0x0000000474047980 */ /* 0x000f28000c101b00 */
[----:B------:R-:W3:Y:S04]  /*1610*/  @!P0 LD.E.64 R32, desc[UR4][R116.64+0x18] ;  /* 0x0000180474208980 */ /* 0x000ee8000c101b00 */
[----:B------:R-:W4:Y:S04]  /*1620*/  LD.E.64 R8, desc[UR4][R116.64+0x10] ;  /* 0x0000100474087980 */ /* 0x000f28000c101b00 */
[----:B------:R-:W4:Y:S04]  /*1630*/  LD.E.64 R10, desc[UR4][R116.64+0x8] ;  /* 0x00000804740a7980 */ /* 0x000f28000c101b00 */
[----:B------:R-:W4:Y:S01]  /*1640*/  LD.E R125, desc[UR4][R116.64+0xd0] ;  /* 0x0000d004747d7980 */ /* 0x000f22000c101900 */
[----:B------:R-:W-:-:S04]  /*1650*/  IABS R7, R2 ;  /* 0x0000000200077213 */ /* 0x000fc80000000000 */
[----:B------:R-:W1:Y:S08]  /*1660*/  I2F.RP R18, R7 ;  /* 0x0000000700127306 */ /* 0x000e700000209400 */
[----:B-1----:R-:W1:Y:S02]  /*1670*/  MUFU.RCP R17, R18 ;  /* 0x0000001200117308 */ /* 0x002e640000001000 */
[----:B-1----:R-:W-:-:S06]  /*1680*/  VIADD R17, R17, 0xffffffe ;  /* 0x0ffffffe11117836 */ /* 0x002fcc0000000000 */
[----:B------:R-:W1:Y:S01]  /*1690*/  F2I.FTZ.U32.TRUNC.NTZ R21, R17 ;  /* 0x0000001100157305 */ /* 0x000e62000021f000 */
[----:B------:R-:W-:Y:S01]  /*16a0*/  IMAD.MOV.U32 R20, RZ, RZ, RZ ;  /* 0x000000ffff147224 */ /* 0x000fe200078e00ff */
[----:B------:R-:W-:Y:S01]  /*16b0*/  IABS R15, R2 ;  /* 0x00000002000f7213 */ /* 0x000fe20000000000 */
[----:B------:R-:W1:Y:S02]  /*16c0*/  S2R R62, SR_CgaCtaId ;  /* 0x00000000003e7919 */ /* 0x000e640000008800 */
        /* <DEDUP_REMOVED lines=9> */
[C---:B------:R-:W-:Y:S02]  /*1760*/  IMAD.SHL.U32 R157, R82.reuse, 0x8, RZ ;  /* 0x00000008529d7824 */ /* 0x040fe400078e00ff */
[----:B------:R-:W-:Y:S02]  /*1770*/  IMAD.SHL.U32 R20, R82, 0x20, RZ ;  /* 0x0000002052147824 */ /* 0x000fe400078e00ff */
[----:B------:R1:W5:Y:S06]  /*1780*/  @P4 LD.E R96, desc[UR4][R24.64] ;  /* 0x0000000418604980 */ /* 0x00036c000c101900 */
[----:B------:R-:W-:Y:S01]  /*1790*/  @!P3 IMAD.IADD R16, R16, 0x1, -R7 ;  /* 0x000000011010b824 */ /* 0x000fe200078e0a07 */
[----:B------:R-:W-:Y:S01]  /*17a0*/  LEA R62, R62, R15, 0x18 ;  /* 0x0000000f3e3e7211 */ /* 0x000fe200078ec0ff */
[----:B------:R-:W-:-:S03]  /*17b0*/  IMAD.SHL.U32 R15, R82, 0x10, RZ ;  /* 0x00000010520f7824 */ /* 0x000fc600078e00ff */
[----:B------:R-:W-:Y:S02]  /*17c0*/  ISETP.GE.U32.AND P4, PT, R16, R7, PT ;  /* 0x000000071000720c */ /* 0x000fe40003f86070 */
[----:B------:R-:W-:Y:S02]  /*17d0*/  SHF.R.U32.HI R16, RZ, 0x1, R82 ;  /* 0x00000001ff107819 */ /* 0x000fe40000011652 */
[----:B------:R-:W-:Y:S01]  /*17e0*/  LOP3.LUT R63, R20, 0xc0, RZ, 0xc0, !PT ;  /* 0x000000c0143f7812 */ /* 0x000fe200078ec0ff */
[----:B------:R-:W-:Y:S01]  /*17f0*/  IMAD.SHL.U32 R122, R82, 0x4, RZ ;  /* 0x00000004527a7824 */ /* 0x000fe200078e00ff */
[----:B------:R-:W-:Y:S02]  /*1800*/  LOP3.LUT R65, R15, 0x3e00, RZ, 0xc0, !PT ;  /* 0x00003e000f417812 */ /* 0x000fe400078ec0ff */
[----:B------:R-:W-:Y:S02]  /*1810*/  LOP3.LUT R7, R63, 0x8, R16, 0xf8, !PT ;  /* 0x000000083f077812 */ /* 0x000fe400078ef810 */
[----:B-1----:R-:W-:Y:S01]  /*1820*/  LOP3.LUT R24, R157, 0x18, RZ, 0xc0, !PT ;  /* 0x000000189d187812 */ /* 0x002fe200078ec0ff */
[----:B------:R-:W-:Y:S01]  /*1830*/  @!P3 VIADD R14, R14, 0x1 ;  /* 0x000000010e0eb836 */ /* 0x000fe20000000000 */
[----:B------:R-:W-:-:S02]  /*1840*/  LOP3.LUT R17, R153, R2, RZ, 0x3c, !PT ;  /* 0x0000000299117212 */ /* 0x000fc400078e3cff */
[----:B------:R-:W-:Y:S02]  /*1850*/  IADD3 R22, P1, PT, R24, R22, RZ ;  /* 0x0000001618167210 */ /* 0x000fe40007f3e0ff */
[----:B------:R-:W-:Y:S02]  /*1860*/  LOP3.LUT R15, R15, 0x100, RZ, 0xc0, !PT ;  /* 0x000001000f0f7812 */ /* 0x000fe400078ec0ff */
[----:B------:R-:W-:Y:S01]  /*1870*/  LOP3.LUT R63, R63, 0x8, R82, 0xf8, !PT ;  /* 0x000000083f3f7812 */ /* 0x000fe200078ef852 */
[----:B-----5:R-:W-:Y:S01]  /*1880*/  IMAD R13, R13, R118, RZ ;  /* 0x000000760d0d7224 */ /* 0x020fe200078e02ff */
[----:B------:R-:W-:Y:S01]  /*1890*/  LOP3.LUT R61, R20, 0x100, RZ, 0xc0, !PT ;  /* 0x00000100143d7812 */ /* 0x000fe200078ec0ff */
[----:B------:R-:W-:Y:S01]  /*18a0*/  IMAD.X R23, RZ, RZ, R12, P1 ;  /* 0x000000ffff177224 */ /* 0x000fe200008e060c */
[----:B------:R-:W-:Y:S01]  /*18b0*/  LOP3.LUT R65, R65, 0x20, R20, 0xf8, !PT ;  /* 0x0000002041417812 */ /* 0x000fe200078ef814 */
[----:B------:R-:W-:Y:S01]  /*18c0*/  @P4 VIADD R14, R14, 0x1 ;  /* 0x000000010e0e4836 */ /* 0x000fe20000000000 */
[----:B------:R-:W-:-:S02]  /*18d0*/  ISETP.GE.AND P2, PT, R17, RZ, PT ;  /* 0x000000ff1100720c */ /* 0x000fc40003f46270 */
[----:B------:R-:W-:Y:S02]  /*18e0*/  LOP3.LUT R16, R15, 0x20, R20, 0xf8, !PT ;  /* 0x000000200f107812 */ /* 0x000fe400078ef814 */
[----:B------:R-:W-:Y:S02]  /*18f0*/  LOP3.LUT R63, R63, 0x18, R122, 0x78, !PT ;  /* 0x000000183f3f7812 */ /* 0x000fe400078e787a */
[----:B------:R-:W-:Y:S01]  /*1900*/  ISETP.NE.AND P1, PT, R2, RZ, PT ;  /* 0x000000ff0200720c */ /* 0x000fe20003f25270 */
[C---:B------:R-:W-:Y:S01]  /*1910*/  IMAD R12, R0.reuse, R119, R13 ;  /* 0x00000077000c7224 */ /* 0x040fe200078e020d */
[--C-:B------:R-:W-:Y:S02]  /*1920*/  LOP3.LUT R61, R61, 0x20, R20.reuse, 0xf8, !PT ;  /* 0x000000203d3d7812 */ /* 0x100fe400078ef814 */
[----:B------:R-:W-:Y:S01]  /*1930*/  LOP3.LUT R65, R65, 0x100, R20, 0xf8, !PT ;  /* 0x0000010041417812 */ /* 0x000fe200078ef814 */
[----:B------:R-:W-:Y:S01]  /*1940*/  IMAD.WIDE.U32 R20, R0, R118, R22 ;  /* 0x0000007600147225 */ /* 0x000fe200078e0016 */
[----:B------:R-:W-:-:S03]  /*1950*/  LOP3.LUT R63, R16, R63, RZ, 0xfc, !PT ;  /* 0x0000003f103f7212 */ /* 0x000fc600078efcff */
[----:B------:R-:W-:Y:S01]  /*1960*/  IMAD.MOV.U32 R0, RZ, RZ, R14 ;  /* 0x000000ffff007224 */ /* 0x000fe200078e000e */
[----:B------:R-:W-:-:S03]  /*1970*/  IADD3 R21, PT, PT, R21, R12, RZ ;  /* 0x0000000c15157210 */ /* 0x000fc60007ffe0ff */
[----:B------:R-:W-:Y:S01]  /*1980*/  @!P2 IMAD.MOV R0, RZ, RZ, -R0 ;  /* 0x000000ffff00a224 */ /* 0x000fe200078e0a00 */
[----:B------:R-:W-:Y:S01]  /*1990*/  @!P1 LOP3.LUT R0, RZ, R2, RZ, 0x33, !PT ;  /* 0x00000002ff009212 */ /* 0x000fe200078e33ff */
[----:B------:R-:W-:Y:S01]  /*19a0*/  IMAD.MOV.U32 R129, RZ, RZ, RZ ;  /* 0x000000ffff817224 */ /* 0x000fe200078e00ff */
[----:B------:R-:W-:Y:S02]  /*19b0*/  SHF.R.U32.HI R128, RZ, 0x2, R82 ;  /* 0x00000002ff807819 */ /* 0x000fe40000011652 */
[----:B------:R-:W-:-:S03]  /*19c0*/  SHF.R.S32.HI R2, RZ, 0x1f, R0 ;  /* 0x0000001fff027819 */ /* 0x000fc60000011400 */
[----:B------:R-:W-:-:S04]  /*19d0*/  IMAD.WIDE.U32 R18, R19, 0x40, R128 ;  /* 0x0000004013127825 */ /* 0x000fc800078e0080 */
[----:B------:R-:W-:-:S04]  /*19e0*/  IMAD.WIDE.U32 R20, R0, R30, R20 ;  /* 0x0000001e00147225 */ /* 0x000fc800078e0014 */
[-C--:B------:R-:W-:Y:S02]  /*19f0*/  IMAD R151, R119, R128.reuse, RZ ;  /* 0x0000008077977224 */ /* 0x080fe400078e02ff */
[----:B------:R-:W-:Y:S01]  /*1a00*/  IMAD R149, R147, R128, RZ ;  /* 0x0000008093957224 */ /* 0x000fe200078e02ff */
[----:B------:R-:W-:Y:S01]  /*1a10*/  LEA R155, R120, 0xffffff80, 0x7 ;  /* 0xffffff80789b7811 */ /* 0x000fe200078e38ff */
[----:B------:R-:W-:Y:S01]  /*1a20*/  IMAD.SHL.U32 R87, R118, 0x20, RZ ;  /* 0x0000002076577824 */ /* 0x000fe200078e00ff */
[----:B------:R-:W-:Y:S01]  /*1a30*/  LOP3.LUT R80, R82, 0x3, RZ, 0xc0, !PT ;  /* 0x0000000352507812 */ /* 0x000fe200078ec0ff */
[----:B------:R-:W-:Y:S01]  /*1a40*/  IMAD.SHL.U32 R85, R146, 0x20, RZ ;  /* 0x0000002092557824 */ /* 0x000fe200078e00ff */
[----:B------:R-:W-:Y:S02]  /*1a50*/  SHF.L.U64.HI R88, R118, 0x5, R119 ;  /* 0x0000000576587819 */ /* 0x000fe40000010277 */
[----:B------:R-:W-:Y:S01]  /*1a60*/  SHF.L.U64.HI R86, R146, 0x5, R147 ;  /* 0x0000000592567819 */ /* 0x000fe20000010293 */
[----:B--2---:R-:W-:-:S04]  /*1a70*/  @P0 IMAD.WIDE.U32 R14, R26, R158, RZ ;  /* 0x0000009e1a0e0225 */ /* 0x004fc800078e00ff */
[----:B------:R-:W-:Y:S02]  /*1a80*/  @P0 IMAD R12, R27, R158, RZ ;  /* 0x0000009e1b0c0224 */ /* 0x000fe400078e02ff */
[----:B---3--:R-:W-:-:S04]  /*1a90*/  @!P0 IMAD.WIDE.U32 R16, R32, R154, RZ ;  /* 0x0000009a20108225 */ /* 0x008fc800078e00ff */
[----:B------:R-:W-:Y:S02]  /*1aa0*/  @!P0 IMAD.MOV.U32 R13, RZ, RZ, R16 ;  /* 0x000000ffff0d8224 */ /* 0x000fe400078e0010 */
[----:B------:R-:W-:Y:S02]  /*1ab0*/  @P0 IMAD.MOV.U32 R13, RZ, RZ, R14 ;  /* 0x000000ffff0d0224 */ /* 0x000fe400078e000e */
[----:B------:R-:W-:Y:S01]  /*1ac0*/  @!P0 IMAD R32, R33, R154, RZ ;  /* 0x0000009a21208224 */ /* 0x000fe200078e02ff */
[----:B------:R-:W-:Y:S02]  /*1ad0*/  LOP3.LUT R14, R7, 0x18, R122, 0x78, !PT ;  /* 0x00000018070e7812 */ /* 0x000fe400078e787a */
[----:B------:R-:W-:Y:S01]  /*1ae0*/  IADD3 R22, P1, PT, R24, R13, RZ ;  /* 0x0000000d18167210 */ /* 0x000fe20007f3e0ff */
[----:B------:R-:W-:Y:S02]  /*1af0*/  @!P0 IMAD.IADD R32, R17, 0x1, R32 ;  /* 0x0000000111208824 */ /* 0x000fe400078e0220 */
[----:B------:R-:W-:Y:S01]  /*1b00*/  @P0 IMAD.IADD R32, R15, 0x1, R12 ;  /* 0x000000010f200824 */ /* 0x000fe200078e020c */
[----:B------:R-:W-:-:S02]  /*1b10*/  LOP3.LUT R65, R65, R14, RZ, 0xfc, !PT ;  /* 0x0000000e41417212 */ /* 0x000fc400078efcff */
[----:B------:R-:W-:Y:S01]  /*1b20*/  LOP3.LUT R61, R61, R14, RZ, 0xfc, !PT ;  /* 0x0000000e3d3d7212 */ /* 0x000fe200078efcff */
[----:B------:R-:W-:Y:S01]  /*1b30*/  IMAD.X R23, RZ, RZ, R32, P1 ;  /* 0x000000ffff177224 */ /* 0x000fe200008e0620 */
[----:B------:R-:W-:Y:S02]  /*1b40*/  LOP3.LUT R15, R157, 0xc0, RZ, 0xc0, !PT ;  /* 0x000000c09d0f7812 */ /* 0x000fe400078ec0ff */
[----:B------:R-:W-:Y:S01]  /*1b50*/  IADD3 R14, P1, PT, R24, R6, RZ ;  /* 0x00000006180e7210 */ /* 0x000fe20007f3e0ff */
[----:B------:R-:W-:Y:S01]  /*1b60*/  IMAD R13, R31, R0, RZ ;  /* 0x000000001f0d7224 */ /* 0x000fe200078e02ff */
[----:B------:R-:W-:Y:S01]  /*1b70*/  LOP3.LUT R16, R15, 0x18, R82, 0xf8, !PT ;  /* 0x000000180f107812 */ /* 0x000fe200078ef852 */
[----:B------:R-:W-:Y:S02]  /*1b80*/  IMAD R12, R29, R153, RZ ;  /* 0x000000991d0c7224 */ /* 0x000fe400078e02ff */
[----:B------:R-:W-:-:S04]  /*1b90*/  IMAD.WIDE.U32 R22, R153, R28, R22 ;  /* 0x0000001c99167225 */ /* 0x000fc800078e0016 */
[----:B------:R-:W-:Y:S02]  /*1ba0*/  IMAD.X R15, RZ, RZ, R3, P1 ;  /* 0x000000ffff0f7224 */ /* 0x000fe400008e0603 */
[----:B------:R-:W-:Y:S02]  /*1bb0*/  IMAD R3, R19, R26, RZ ;  /* 0x0000001a13037224 */ /* 0x000fe400078e02ff */
[----:B------:R-:W-:Y:S02]  /*1bc0*/  IMAD R13, R2, R30, R13 ;  /* 0x0000001e020d7224 */ /* 0x000fe400078e020d */
[----:B------:R-:W-:Y:S02]  /*1bd0*/  IMAD.IADD R23, R23, 0x1, R12 ;  /* 0x0000000117177824 */ /* 0x000fe400078e020c */
[----:B------:R-:W-:Y:S02]  /*1be0*/  IMAD R3, R18, R27, R3 ;  /* 0x0000001b12037224 */ /* 0x000fe400078e0203 */
[----:B------:R-:W-:-:S02]  /*1bf0*/  IMAD.IADD R21, R21, 0x1, R13 ;  /* 0x0000000115157824 */ /* 0x000fc400078e020d */
[----:B------:R-:W-:Y:S01]  /*1c00*/  IMAD.WIDE.U32 R18, R18, R26, R22 ;  /* 0x0000001a12127225 */ /* 0x000fe200078e0016 */
[----:B------:R-:W-:-:S03]  /*1c10*/  SHF.R.S32.HI R6, RZ, 0x1f, R91 ;  /* 0x0000001fff067819 */ /* 0x000fc6000001145b */
[----:B------:R-:W-:Y:S01]  /*1c20*/  IMAD.WIDE.U32 R12, R128, R118, R20 ;  /* 0x00000076800c7225 */ /* 0x000fe200078e0014 */
[----:B----4-:R-:W-:-:S03]  /*1c30*/  LEA R126, P2, R18, R4, 0x1 ;  /* 0x00000004127e7211 */ /* 0x010fc600078408ff */
[----:B------:R-:W-:Y:S01]  /*1c40*/  IMAD.IADD R3, R19, 0x1, R3 ;  /* 0x0000000113037824 */ /* 0x000fe200078e0203 */
[----:B------:R-:W-:Y:S01]  /*1c50*/  LEA.HI R4, R6, R91, RZ, 0x7 ;  /* 0x0000005b06047211 */ /* 0x000fe200078f38ff */
[----:B------:R-:W-:Y:S01]  /*1c60*/  IMAD.IADD R151, R13, 0x1, R151 ;  /* 0x000000010d977824 */ /* 0x000fe200078e0297 */
[----:B------:R-:W-:Y:S02]  /*1c70*/  LEA R150, P0, R12, R8, 0x1 ;  /* 0x000000080c967211 */ /* 0x000fe400078008ff */
[----:B------:R-:W-:Y:S02]  /*1c80*/  LEA.HI.X R127, R18, R5, R3, 0x1, P2 ;  /* 0x00000005127f7211 */ /* 0x000fe400010f0c03 */
[----:B------:R-:W-:Y:S02]  /*1c90*/  SHF.R.S32.HI R3, RZ, 0x7, R4 ;  /* 0x00000007ff037819 */ /* 0x000fe40000011404 */
[----:B------:R-:W-:Y:S02]  /*1ca0*/  LEA.HI.X R151, R12, R9, R151, 0x1, P0 ;  /* 0x000000090c977211 */ /* 0x000fe400000f0c97 */
[----:B------:R-:W-:Y:S01]  /*1cb0*/  ISETP.GE.AND P0, PT, R3, R120, PT ;  /* 0x000000780300720c */ /* 0x000fe20003f06270 */
[----:B------:R-:W-:Y:S01]  /*1cc0*/  IMAD.WIDE.U32 R14, R128, R146, R14 ;  /* 0x00000092800e7225 */ /* 0x000fe200078e000e */
[----:B------:R-:W-:-:S03]  /*1cd0*/  LOP3.LUT R16, R16, 0x18, R157, 0x78, !PT ;  /* 0x0000001810107812 */ /* 0x000fc600078e789d */
[----:B------:R-:W-:Y:S01]  /*1ce0*/  IMAD.IADD R149, R15, 0x1, R149 ;  /* 0x000000010f957824 */ /* 0x000fe200078e0295 */
[----:B------:R-:W-:Y:S02]  /*1cf0*/  LOP3.LUT R157, R16, 0x1f20, R157, 0xf8, !PT ;  /* 0x00001f20109d7812 */ /* 0x000fe400078ef89d */
[----:B------:R-:W-:Y:S02]  /*1d00*/  LEA R148, P1, R14, R10, 0x1 ;  /* 0x0000000a0e947211 */ /* 0x000fe400078208ff */
[C---:B------:R-:W-:Y:S01]  /*1d10*/  SHF.L.U64.HI R90, R26.reuse, 0x5, R27 ;  /* 0x000000051a5a7819 */ /* 0x040fe2000001021b */
[----:B------:R-:W-:Y:S01]  /*1d20*/  IMAD R157, R157, 0x2, R62 ;  /* 0x000000029d9d7824 */ /* 0x000fe200078e023e */
[----:B------:R-:W-:Y:S02]  /*1d30*/  SHF.L.U32 R89, R26, 0x5, RZ ;  /* 0x000000051a597819 */ /* 0x000fe400000006ff */
[----:B------:R-:W-:Y:S02]  /*1d40*/  LEA.HI.X R149, R14, R11, R149, 0x1, P1 ;  /* 0x0000000b0e957211 */ /* 0x000fe400008f0c95 */
[----:B------:R-:W-:-:S02]  /*1d50*/  LOP3.LUT R122, R122, 0xc, RZ, 0xc0, !PT ;  /* 0x0000000c7a7a7812 */ /* 0x000fc400078ec0ff */
[----:B------:R-:W-:Y:S01]  /*1d60*/  LEA.HI R125, R125, R125, RZ, 0x1 ;  /* 0x0000007d7d7d7211 */ /* 0x000fe200078f08ff */
[----:B------:R-:W-:Y:S06]  /*1d70*/  @P0 BRA `(.L_x_3121) ;  /* 0x0000007c00b80947 */ /* 0x000fec0003800000 */
        /* <DEDUP_REMOVED lines=13> */
[C---:B------:R-:W-:Y:S01]  /*1e50*/  IMAD R114, R120.reuse, -0x80, R91 ;  /* 0xffffff8078727824 */ /* 0x040fe200078e025b */
[----:B------:R-:W-:Y:S01]  /*1e60*/  IADD3 R96, PT, PT, R155, R96, RZ ;  /* 0x000000609b607210 */ /* 0x000fe20007ffe0ff */
[----:B------:R-:W-:Y:S01]  /*1e70*/  IMAD R112, R120, -0x80, R81 ;  /* 0xffffff8078707824 */ /* 0x000fe200078e0251 */
[C---:B------:R-:W-:Y:S01]  /*1e80*/  SHF.L.U32 R111, R125.reuse, 0x6, RZ ;  /* 0x000000067d6f7819 */ /* 0x040fe200000006ff */
[C---:B------:R-:W-:Y:S01]  /*1e90*/  IMAD.SHL.U32 R123, R125.reuse, 0x20, RZ ;  /* 0x000000207d7b7824 */ /* 0x040fe200078e00ff */
[----:B------:R-:W-:Y:S01]  /*1ea0*/  VIMNMX R84, PT, PT, RZ, R3, !PT ;  /* 0x00000003ff547248 */ /* 0x000fe20007fe0100 */
[----:B------:R-:W-:Y:S01]  /*1eb0*/  IMAD R96, R96, R125, RZ ;  /* 0x0000007d60607224 */ /* 0x000fe200078e02ff */
[C---:B------:R-:W-:Y:S01]  /*1ec0*/  IADD3 R83, PT, PT, R128.reuse, 0x20, RZ ;  /* 0x0000002080537810 */ /* 0x040fe20007ffe0ff */
[----:B------:R-:W-:Y:S01]  /*1ed0*/  IMAD R113, R125, 0x60, RZ ;  /* 0x000000607d717824 */ /* 0x000fe200078e02ff */
[----:B------:R-:W-:Y:S01]  /*1ee0*/  IADD3 R115, PT, PT, R128, 0x60, RZ ;  /* 0x0000006080737810 */ /* 0x000fe20007ffe0ff */
[----:B------:R-:W-:Y:S01]  /*1ef0*/  IMAD.MOV.U32 R110, RZ, RZ, R155 ;  /* 0x000000ffff6e7224 */ /* 0x000fe200078e009b */
[----:B------:R-:W-:Y:S01]  /*1f00*/  MOV R109, R120 ;  /* 0x00000078006d7202 */ /* 0x000fe20000000f00 */
[----:B------:R-:W-:Y:S01]  /*1f10*/  IMAD.MOV.U32 R98, RZ, RZ, R148 ;  /* 0x000000ffff627224 */ /* 0x000fe200078e0094 */
[----:B------:R-:W-:Y:S01]  /*1f20*/  MOV R99, R149 ;  /* 0x0000009500637202 */ /* 0x000fe20000000f00 */
[----:B------:R-:W-:Y:S01]  /*1f30*/  IMAD.MOV.U32 R100, RZ, RZ, R150 ;  /* 0x000000ffff647224 */ /* 0x000fe200078e0096 */
[----:B------:R-:W-:-:S02]  /*1f40*/  MOV R101, R151 ;  /* 0x0000009700657202 */ /* 0x000fc40000000f00 */
[----:B------:R-:W-:Y:S02]  /*1f50*/  SHF.R.S32.HI R106, RZ, 0x1f, R123 ;  /* 0x0000001fff6a7819 */ /* 0x000fe4000001147b */
[----:B------:R-:W-:Y:S02]  /*1f60*/  SHF.R.S32.HI R104, RZ, 0x1f, R111 ;  /* 0x0000001fff687819 */ /* 0x000fe4000001146f */
[----:B------:R-:W-:Y:S01]  /*1f70*/  SHF.R.S32.HI R102, RZ, 0x1f, R113 ;  /* 0x0000001fff667819 */ /* 0x000fe20000011471 */
[----:B--2---:R-:W-:Y:S02]  /*1f80*/  IMAD R4, R13, R154, RZ ;  /* 0x0000009a0d047224 */ /* 0x004fe400078e02ff */
[----:B------:R-:W-:-:S04]  /*1f90*/  IMAD.WIDE.U32 R12, R154, R12, R24 ;  /* 0x0000000c9a0c7225 */ /* 0x000fc800078e0018 */
[----:B---3--:R-:W-:Y:S01]  /*1fa0*/  IMAD.WIDE.U32 R10, R154, R14, R24 ;  /* 0x0000000e9a0a7225 */ /* 0x008fe200078e0018 */
[----:B------:R-:W-:-:S03]  /*1fb0*/  IADD3 R13, PT, PT, R13, R4, RZ ;  /* 0x000000040d0d7210 */ /* 0x000fc60007ffe0ff */
[----:B------:R-:W-:Y:S02]  /*1fc0*/  IMAD R4, R15, R154, RZ ;  /* 0x0000009a0f047224 */ /* 0x000fe400078e02ff */
[----:B----4-:R-:W-:Y:S01]  /*1fd0*/  IMAD R5, R131, R155, RZ ;  /* 0x0000009b83057224 */ /* 0x010fe200078e02ff */
[----:B-----5:R-:W-:Y:S01]  /*1fe0*/  SHF.L.U64.HI R103, R132, 0x5, R133 ;  /* 0x0000000584677819 */ /* 0x020fe20000010285 */
[----:B------:R-:W-:-:S04]  /*1ff0*/  IMAD.WIDE.U32 R12, R155, R130, R12 ;  /* 0x000000829b0c7225 */ /* 0x000fc800078e000c */
[----:B------:R-:W-:Y:S01]  /*2000*/  IMAD.IADD R11, R11, 0x1, R4 ;  /* 0x000000010b0b7824 */ /* 0x000fe200078e0204 */
[----:B------:R-:W-:Y:S01]  /*2010*/  IADD3 R13, PT, PT, R13, R5, RZ ;  /* 0x000000050d0d7210 */ /* 0x000fe20007ffe0ff */
[----:B------:R-:W-:Y:S02]  /*2020*/  IMAD R4, R133, R155, RZ ;  /* 0x0000009b85047224 */ /* 0x000fe400078e02ff */
[----:B------:R-:W-:-:S04]  /*2030*/  IMAD.WIDE.U32 R10, R155, R132, R10 ;  /* 0x000000849b0a7225 */ /* 0x000fc800078e000a */
[----:B------:R-:W-:Y:S02]  /*2040*/  IMAD R5, R21, R0, RZ ;  /* 0x0000000015057224 */ /* 0x000fe400078e02ff */
[----:B------:R-:W-:Y:S02]  /*2050*/  IMAD.IADD R11, R11, 0x1, R4 ;  /* 0x000000010b0b7824 */ /* 0x000fe400078e0204 */
[----:B------:R-:W-:Y:S02]  /*2060*/  IMAD R4, R20, R2, R5 ;  /* 0x0000000214047224 */ /* 0x000fe400078e0205 */
[----:B------:R-:W-:Y:S02]  /*2070*/  IMAD R5, R23, R0, RZ ;  /* 0x0000000017057224 */ /* 0x000fe400078e02ff */
[----:B------:R-:W-:Y:S01]  /*2080*/  IMAD.WIDE.U32 R20, R0, R20, R12 ;  /* 0x0000001400147225 */ /* 0x000fe200078e000c */
[----:B------:R-:W-:-:S03]  /*2090*/  IADD3 R13, P0, PT, -R91, R128, RZ ;  /* 0x000000805b0d7210 */ /* 0x000fc60007f1e1ff */
[----:B------:R-:W-:Y:S01]  /*20a0*/  IMAD R2, R22, R2, R5 ;  /* 0x0000000216027224 */ /* 0x000fe200078e0205 */
[----:B------:R-:W-:Y:S01]  /*20b0*/  IADD3 R21, PT, PT, R21, R4, RZ ;  /* 0x0000000415157210 */ /* 0x000fe20007ffe0ff */
[----:B------:R-:W-:Y:S01]  /*20c0*/  IMAD.WIDE.U32 R22, R0, R22, R10 ;  /* 0x0000001600167225 */ /* 0x000fe200078e000a */
[----:B------:R-:W-:Y:S02]  /*20d0*/  SHF.R.S32.HI R11, RZ, 0x1f, R91 ;  /* 0x0000001fff0b7819 */ /* 0x000fe4000001145b */
[----:B------:R-:W-:Y:S01]  /*20e0*/  SHF.R.S32.HI R0, RZ, 0x1f, R96 ;  /* 0x0000001fff007819 */ /* 0x000fe20000011460 */
[----:B------:R-:W-:Y:S02]  /*20f0*/  IMAD R15, R128, R125, RZ ;  /* 0x0000007d800f7224 */ /* 0x000fe400078e02ff */
[----:B------:R-:W-:Y:S02]  /*2100*/  IMAD.X R11, RZ, RZ, ~R11, P0 ;  /* 0x000000ffff0b7224 */ /* 0x000fe400000e0e0b */
[----:B------:R-:W-:Y:S01]  /*2110*/  IMAD.IADD R5, R122, 0x1, R15 ;  /* 0x000000017a057824 */ /* 0x000fe200078e020f */
[----:B------:R-:W-:Y:S01]  /*2120*/  LEA R15, R80, R15, 0x3 ;  /* 0x0000000f500f7211 */ /* 0x000fe200078e18ff */
[----:B------:R-:W-:-:S02]  /*2130*/  IMAD R93, R11, R130, RZ ;  /* 0x000000820b5d7224 */ /* 0x000fc400078e02ff */
[----:B------:R-:W-:Y:S01]  /*2140*/  IMAD R27, R11, R132, RZ ;  /* 0x000000840b1b7224 */ /* 0x000fe200078e02ff */
[C---:B------:R-:W-:Y:S01]  /*2150*/  IADD3 R28, P1, PT, R96.reuse, R5, RZ ;  /* 0x00000005601c7210 */ /* 0x040fe20007f3e0ff */
[----:B------:R-:W-:Y:S01]  /*2160*/  IMAD.IADD R23, R23, 0x1, R2 ;  /* 0x0000000117177824 */ /* 0x000fe200078e0202 */
[----:B------:R-:W-:Y:S01]  /*2170*/  IADD3 R96, P0, PT, R96, R15, RZ ;  /* 0x0000000f60607210 */ /* 0x000fe20007f1e0ff */
[-C--:B------:R-:W-:Y:S01]  /*2180*/  IMAD R93, R131, R13.reuse, R93 ;  /* 0x0000000d835d7224 */ /* 0x080fe200078e025d */
[-C--:B------:R-:W-:Y:S01]  /*2190*/  LEA.HI.X.SX32 R5, R5, R0.reuse, 0x1, P1 ;  /* 0x0000000005057211 */ /* 0x080fe200008f0eff */
[-C--:B------:R-:W-:Y:S01]  /*21a0*/  IMAD.WIDE.U32 R10, R130, R13.reuse, R20 ;  /* 0x0000000d820a7225 */ /* 0x080fe200078e0014 */
[----:B------:R-:W-:Y:S02]  /*21b0*/  LEA.HI.X.SX32 R97, R15, R0, 0x1, P0 ;  /* 0x000000000f617211 */ /* 0x000fe400000f0eff */
[----:B------:R-:W-:Y:S01]  /*21c0*/  SHF.L.U64.HI R0, R28, 0x1, R5 ;  /* 0x000000011c007819 */ /* 0x000fe20000010205 */
[-C--:B------:R-:W-:Y:S01]  /*21d0*/  IMAD R27, R133, R13.reuse, R27 ;  /* 0x0000000d851b7224 */ /* 0x080fe200078e021b */
[----:B------:R-:W-:Y:S01]  /*21e0*/  LEA R92, P1, R10, R18, 0x1 ;  /* 0x000000120a5c7211 */ /* 0x000fe200078208ff */
[----:B------:R-:W-:Y:S01]  /*21f0*/  IMAD.WIDE.U32 R12, R132, R13, R22 ;  /* 0x0000000d840c7225 */ /* 0x000fe200078e0016 */
[----:B------:R-:W-:-:S02]  /*2200*/  SHF.L.U64.HI R97, R96, 0x1, R97 ;  /* 0x0000000160617819 */ /* 0x000fc40000010261 */
[----:B------:R-:W-:Y:S01]  /*2210*/  SHF.L.U32 R96, R96, 0x1, RZ ;  /* 0x0000000160607819 */ /* 0x000fe200000006ff */
[----:B------:R-:W-:Y:S01]  /*2220*/  IMAD.IADD R93, R11, 0x1, R93 ;  /* 0x000000010b5d7824 */ /* 0x000fe200078e025d */
[----:B------:R-:W-:Y:S01]  /*2230*/  IADD3 R27, PT, PT, R13, R27, RZ ;  /* 0x0000001b0d1b7210 */ /* 0x000fe20007ffe0ff */
[----:B------:R-:W-:Y:S01]  /*2240*/  IMAD.SHL.U32 R28, R28, 0x2, RZ ;  /* 0x000000021c1c7824 */ /* 0x000fe200078e00ff */
[----:B------:R-:W-:Y:S01]  /*2250*/  LEA R26, P0, R12, R16, 0x1 ;  /* 0x000000100c1a7211 */ /* 0x000fe200078008ff */
[----:B------:R-:W-:Y:S01]  /*2260*/  IMAD.SHL.U32 R105, R132, 0x20, RZ ;  /* 0x0000002084697824 */ /* 0x000fe200078e00ff */
[----:B------:R-:W-:Y:S02]  /*2270*/  LEA.HI.X R93, R10, R19, R93, 0x1, P1 ;  /* 0x000000130a5d7211 */ /* 0x000fe400008f0c5d */
[----:B------:R-:W-:Y:S02]  /*2280*/  LEA.HI.X R27, R12, R17, R27, 0x1, P0 ;  /* 0x000000110c1b7211 */ /* 0x000fe400000f0c1b */
[----:B------:R-:W-:-:S02]  /*2290*/  IADD3 R66, P1, PT, R8, R28, RZ ;  /* 0x0000001c08427210 */ /* 0x000fc40007f3e0ff */
[----:B------:R-:W-:Y:S02]  /*22a0*/  IADD3 R94, P3, PT, R8, R96, RZ ;  /* 0x00000060085e7210 */ /* 0x000fe40007f7e0ff */
[C---:B------:R-:W-:Y:S01]  /*22b0*/  IADD3 R28, P0, PT, R6.reuse, R28, RZ ;  /* 0x0000001c061c7210 */ /* 0x040fe20007f1e0ff */
[C-C-:B------:R-:W-:Y:S01]  /*22c0*/  IMAD.X R67, R9.reuse, 0x1, R0.reuse, P1 ;  /* 0x0000000109437824 */ /* 0x140fe200008e0600 */
[----:B------:R-:W-:Y:S02]  /*22d0*/  IADD3 R96, P2, PT, R6, R96, RZ ;  /* 0x0000006006607210 */ /* 0x000fe40007f5e0ff */
[-C--:B------:R-:W-:Y:S01]  /*22e0*/  IADD3.X R95, PT, PT, R9, R97.reuse, RZ, P3, !PT ;  /* 0x00000061095f7210 */ /* 0x080fe20001ffe4ff */
[C---:B------:R-:W-:Y:S01]  /*22f0*/  IMAD.X R29, R7.reuse, 0x1, R0, P0 ;  /* 0x00000001071d7824 */ /* 0x040fe200000e0600 */
[----:B------:R-:W-:Y:S02]  /*2300*/  IADD3.X R97, PT, PT, R7, R97, RZ, P2, !PT ;  /* 0x0000006107617210 */ /* 0x000fe400017fe4ff */
[----:B------:R-:W-:-:S02]  /*2310*/  LOP3.LUT R23, R24, 0x20, RZ, 0xfc, !PT ;  /* 0x0000002018177812 */ /* 0x000fc400078efcff */
[----:B------:R-:W-:-:S07]  /*2320*/  LOP3.LUT R22, R24, 0x40, RZ, 0xfc, !PT ;  /* 0x0000004018167812 */ /* 0x000fce00078efcff */
.L_x_3144:
[----:B------:R-:W-:Y:S01]  /*2330*/  VIADD R112, R112, 0x80 ;  /* 0x0000008070707836 */ /* 0x000fe20000000000 */
[----:B------:R-:W-:Y:S01]  /*2340*/  UMOV UR6, URZ ;  /* 0x000000ff00067c82 */ /* 0x000fe20008000000 */
[----:B------:R-:W-:Y:S01]  /*2350*/  VIADD R114, R114, 0x80 ;  /* 0x0000008072727836 */ /* 0x000fe20000000000 */
[----:B------:R-:W-:Y:S01]  /*2360*/  BSSY.RECONVERGENT B1, `(.L_x_3122) ;  /* 0x0000728000017945 */ /* 0x000fe20003800200 */
[----:B------:R-:W-:Y:S01]  /*2370*/  VIADD R109, R109, 0xffffffff ;  /* 0xffffffff6d6d7836 */ /* 0x000fe20000000000 */
[-C--:B------:R-:W-:Y:S01]  /*2380*/  ISETP.GE.AND P0, PT, R128, R112.reuse, PT ;  /* 0x000000708000720c */ /* 0x080fe20003f06270 */
[----:B------:R-:W-:Y:S01]  /*2390*/  IMAD.MOV.U32 R124, RZ, RZ, R110 ;  /* 0x000000ffff7c7224 */ /* 0x000fe200078e006e */
[C---:B------:R-:W-:Y:S01]  /*23a0*/  ISETP.GE.AND P6, PT, R83.reuse, R112, PT ;  /* 0x000000705300720c */ /* 0x040fe20003fc6270 */
[----:B------:R-:W-:Y:S01]  /*23b0*/  VIADD R110, R110, 0xffffff80 ;  /* 0xffffff806e6e7836 */ /* 0x000fe20000000000 */
[-C--:B------:R-:W-:Y:S02]  /*23c0*/  ISETP.GE.AND P0, PT, R128, R114.reuse, !P0 ;  /* 0x000000728000720c */ /* 0x080fe40004706270 */
[----:B------:R-:W-:Y:S02]  /*23d0*/  ISETP.GE.AND P6, PT, R83, R114, !P6 ;  /* 0x000000725300720c */ /* 0x000fe400077c6270 */
[-C--:B------:R-:W-:Y:S02]  /*23e0*/  ISETP.GE.AND P5, PT, R121, R112.reuse, PT ;  /* 0x000000707900720c */ /* 0x080fe40003fa6270 */
[----:B------:R-:W-:Y:S02]  /*23f0*/  ISETP.GE.AND P4, PT, R115, R112, PT ;  /* 0x000000707300720c */ /* 0x000fe40003f86270 */
[-C--:B------:R-:W-:Y:S02]  /*2400*/  ISETP.GE.AND P5, PT, R121, R114.reuse, !P5 ;  /* 0x000000727900720c */ /* 0x080fe40006fa6270 */
[----:B------:R-:W-:Y:S02]  /*2410*/  ISETP.GE.AND P4, PT, R115, R114, !P4 ;  /* 0x000000727300720c */ /* 0x000fe40006786270 */
[----:B------:R-:W-:Y:S01]  /*2420*/  ISETP.GT.AND P3, PT, R109, R84, PT ;  /* 0x000000546d00720c */ /* 0x000fe20003f64270 */
[----:B------:R-:W2:Y:S02]  /*2430*/  @P0 LD.E.128 R12, desc[UR4][R92.64] ;  /* 0x000000045c0c0980 */ /* 0x000ea4000c101d00 */
[C---:B----4-:R-:W-:Y:S04]  /*2440*/  @P6 LEA R34, P1, R130.reuse, R92, 0x6 ;  /* 0x0000005c82226211 */ /* 0x050fe800078230ff */
[C-C-:B------:R-:W-:Y:S02]  /*2450*/  @P6 LEA.HI.X R35, R130.reuse, R93, R131.reuse, 0x6, P1 ;  /* 0x0000005d82236211 */ /* 0x140fe400008f3483 */
[----:B------:R-:W-:Y:S02]  /*2460*/  @P6 LEA R20, P1, R87, R100, 0x1 ;  /* 0x0000006457146211 */ /* 0x000fe400078208ff */
[----:B------:R-:W-:Y:S02]  /*2470*/  @P4 IMAD R0, R131, 0xc0, RZ ;  /* 0x000000c083004824 */ /* 0x000fe400078e02ff */
[----:B------:R-:W-:Y:S02]  /*2480*/  @P6 LEA.HI.X R21, R87, R101, R88, 0x1, P1 ;  /* 0x0000006557156211 */ /* 0x000fe400008f0c58 */
[C---:B------:R-:W-:Y:S04]  /*2490*/  @P5 LEA R32, P1, R130.reuse, R92, 0x7 ;  /* 0x0000005c82205211 */ /* 0x040fe800078238ff */
[----:B------:R-:W-:Y:S02]  /*24a0*/  @P5 LEA.HI.X R33, R130, R93, R131, 0x7, P1 ;  /* 0x0000005d82215211 */ /* 0x000fe400008f3c83 */
[C---:B------:R-:W-:Y:S04]  /*24b0*/  @P5 LEA R2, P1, R118.reuse, R100, 0x7 ;  /* 0x0000006476025211 */ /* 0x040fe800078238ff */
[----:B------:R-:W-:Y:S01]  /*24c0*/  @P5 LEA.HI.X R3, R118, R101, R119, 0x7, P1 ;  /* 0x0000006576035211 */ /* 0x000fe200008f3c77 */
[----:B--2---:R-:W-:Y:S04]  /*24d0*/  @P0 ST.E.128 desc[UR4][R100.64], R12 ;  /* 0x0000000c64000985 */ /* 0x004fe8000c101d04 */
[----:B------:R-:W2:Y:S04]  /*24e0*/  @P0 LD.E.128 R4, desc[UR4][R92.64+0x40] ;  /* 0x000040045c040980 */ /* 0x000ea8000c101d00 */
[----:B--2---:R1:W-:Y:S04]  /*24f0*/  @P0 ST.E.128 desc[UR4][R100.64+0x40], R4 ;  /* 0x0000400464000985 */ /* 0x0043e8000c101d04 */
[----:B------:R-:W2:Y:S04]  /*2500*/  @P0 LD.E.128 R8, desc[UR4][R92.64+0x80] ;  /* 0x000080045c080980 */ /* 0x000ea8000c101d00 */
[----:B--2---:R2:W-:Y:S04]  /*2510*/  @P0 ST.E.128 desc[UR4][R100.64+0x80], R8 ;  /* 0x0000800864000985 */ /* 0x0045e8000c101d04 */
[----:B------:R-:W3:Y:S04]  /*2520*/  @P6 LD.E.128 R16, desc[UR4][R34.64] ;  /* 0x0000000422106980 */ /* 0x000ee8000c101d00 */
[----:B---3--:R-:W-:Y:S04]  /*2530*/  @P6 ST.E.128 desc[UR4][R20.64], R16 ;  /* 0x0000001014006985 */ /* 0x008fe8000c101d04 */
[----:B-1----:R-:W3:Y:S04]  /*2540*/  @P6 LD.E.128 R4, desc[UR4][R34.64+0x40] ;  /* 0x0000400422046980 */ /* 0x002ee8000c101d00 */
[----:B---3--:R-:W-:Y:S04]  /*2550*/  @P6 ST.E.128 desc[UR4][R20.64+0x40], R4 ;  /* 0x0000400414006985 */ /* 0x008fe8000c101d04 */
[----:B------:R-:W3:Y:S04]  /*2560*/  @P6 LD.E.128 R12, desc[UR4][R34.64+0x80] ;  /* 0x00008004220c6980 */ /* 0x000ee8000c101d00 */
[----:B---3--:R1:W-:Y:S04]  /*2570*/  @P6 ST.E.128 desc[UR4][R20.64+0x80], R12 ;  /* 0x0000800c14006985 */ /* 0x0083e8000c101d04 */
[----:B--2---:R-:W2:Y:S01]  /*2580*/  @P5 LD.E.128 R8, desc[UR4][R32.64] ;  /* 0x0000000420085980 */ /* 0x004ea2000c101d00 */
[----:B-1----:R-:W-:Y:S04]  /*2590*/  @P4 IMAD.WIDE.U32 R20, R130, 0xc0, R92 ;  /* 0x000000c082144825 */ /* 0x002fe800078e005c */
[----:B------:R-:W-:Y:S02]  /*25a0*/  @P4 IMAD.IADD R21, R21, 0x1, R0 ;  /* 0x0000000115154824 */ /* 0x000fe400078e0200 */
[----:B------:R-:W-:Y:S01]  /*25b0*/  @P4 IMAD R0, R119, 0xc0, RZ ;  /* 0x000000c077004824 */ /* 0x000fe200078e02ff */
[----:B--2---:R-:W-:Y:S04]  /*25c0*/  @P5 ST.E.128 desc[UR4][R2.64], R8 ;  /* 0x0000000802005985 */ /* 0x004fe8000c101d04 */
[----:B------:R-:W2:Y:S04]  /*25d0*/  @P5 LD.E.128 R4, desc[UR4][R32.64+0x40] ;  /* 0x0000400420045980 */ /* 0x000ea8000c101d00 */
[----:B--2---:R-:W-:Y:S04]  /*25e0*/  @P5 ST.E.128 desc[UR4][R2.64+0x40], R4 ;  /* 0x0000400402005985 */ /* 0x004fe8000c101d04 */
[----:B------:R1:W2:Y:S02]  /*25f0*/  @P5 LD.E.128 R16, desc[UR4][R32.64+0x80] ;  /* 0x0000800420105980 */ /* 0x0002a4000c101d00 */
[----:B-1----:R-:W-:Y:S04]  /*2600*/  @P4 IMAD.WIDE.U32 R32, R118, 0xc0, R100 ;  /* 0x000000c076204825 */ /* 0x002fe800078e0064 */
[----:B------:R-:W-:Y:S01]  /*2610*/  @P4 IMAD.IADD R33, R33, 0x1, R0 ;  /* 0x0000000121214824 */ /* 0x000fe200078e0200 */
[----:B--2---:R1:W-:Y:S04]  /*2620*/  @P5 ST.E.128 desc[UR4][R2.64+0x80], R16 ;  /* 0x0000801002005985 */ /* 0x0043e8000c101d04 */
[----:B------:R-:W2:Y:S01]  /*2630*/  @P4 LD.E.128 R12, desc[UR4][R20.64] ;  /* 0x00000004140c4980 */ /* 0x000ea2000c101d00 */
[----:B-1----:R-:W-:Y:S03]  /*2640*/  IADD3 R3, P1, PT, RZ, -UR6, RZ ;  /* 0x80000006ff037c10 */ /* 0x002fe6000ff3e0ff */
[----:B--2---:R1:W-:Y:S04]  /*2650*/  @P4 ST.E.128 desc[UR4][R32.64], R12 ;  /* 0x0000000c20004985 */ /* 0x0043e8000c101d04 */
[----:B------:R-:W2:Y:S04]  /*2660*/  @P4 LD.E.128 R8, desc[UR4][R20.64+0x40] ;  /* 0x0000400414084980 */ /* 0x000ea8000c101d00 */
[----:B--2---:R1:W-:Y:S04]  /*2670*/  @P4 ST.E.128 desc[UR4][R32.64+0x40], R8 ;  /* 0x0000400820004985 */ /* 0x0043e8000c101d04 */
[----:B------:R-:W2:Y:S04]  /*2680*/  @P4 LD.E.128 R4, desc[UR4][R20.64+0x80] ;  /* 0x0000800414044980 */ /* 0x000ea8000c101d00 */
[----:B--2---:R1:W-:Y:S04]  /*2690*/  @P4 ST.E.128 desc[UR4][R32.64+0x80], R4 ;  /* 0x0000800420004985 */ /* 0x0043e8000c101d04 */
[----:B------:R-:W2:Y:S04]  /*26a0*/  LD.E R0, desc[UR4][R116.64+0x130] ;  /* 0x0001300474007980 */ /* 0x000ea8000c101900 */
[----:B------:R-:W3:Y:S01]  /*26b0*/  LD.E R31, desc[UR4][R116.64+0xd0] ;  /* 0x0000d004741f7980 */ /* 0x000ee2000c101900 */
[----:B--2---:R-:W-:Y:S01]  /*26c0*/  IMAD.SHL.U32 R0, R0, 0x80, RZ ;  /* 0x0000008000007824 */ /* 0x004fe200078e00ff */
[----:B---3--:R-:W-:Y:S03]  /*26d0*/  ISETP.NE.AND P2, PT, R31, RZ, PT ;  /* 0x000000ff1f00720c */ /* 0x008fe60003f45270 */
[----:B------:R-:W-:Y:S05]  /*26e0*/  IMAD.X R0, RZ, RZ, ~R0, P1 ;  /* 0x000000ffff007224 */ /* 0x000fea00008e0e00 */
[----:B------:R-:W-:Y:S04]  /*26f0*/  SHF.R.S64 R3, R3, 0x1f, R0 ;  /* 0x0000001f03037819 */ /* 0x000fe80000001000 */
[----:B------:R-:W-:Y:S04]  /*2700*/  IADD3 R92, P1, PT, R92, R3, RZ ;  /* 0x000000035c5c7210 */ /* 0x000fe80007f3e0ff */
[----:B------:R-:W-:Y:S01]  /*2710*/  LEA.HI.X.SX32 R93, R0, R93, 0x1, P1 ;  /* 0x0000005d005d7211 */ /* 0x000fe200008f0eff */
[----:B-1----:R-:W-:Y:S08]  /*2720*/  @P2 BRA `(.L_x_3123) ;  /* 0x0000000000a02947 */ /* 0x002ff00003800000 */
[----:B------:R-:W2:Y:S01]  /*2730*/  @P0 LD.E.128 R4, desc[UR4][R26.64] ;  /* 0x000000041a040980 */ /* 0x000ea2000c101d00 */
[C---:B------:R-:W-:Y:S04]  /*2740*/  @P6 LEA R2, P1, R105.reuse, R26, 0x1 ;  /* 0x0000001a69026211 */ /* 0x040fe800078208ff */
[----:B------:R-:W-:Y:S01]  /*2750*/  @P6 LEA.HI.X R3, R105, R27, R103, 0x1, P1 ;  /* 0x0000001b69036211 */ /* 0x000fe200008f0c67 */
[----:B--2---:R1:W-:Y:S04]  /*2760*/  @P0 ST.E.128 desc[UR4][R98.64], R4 ;  /* 0x0000000462000985 */ /* 0x0043e8000c101d04 */
[----:B------:R-:W2:Y:S04]  /*2770*/  @P0 LD.E.128 R16, desc[UR4][R26.64+0x40] ;  /* 0x000040041a100980 */ /* 0x000ea8000c101d00 */
[----:B--2---:R2:W-:Y:S04]  /*2780*/  @P0 ST.E.128 desc[UR4][R98.64+0x40], R16 ;  /* 0x0000401062000985 */ /* 0x0045e8000c101d04 */
[----:B------:R-:W3:Y:S04]  /*2790*/  @P0 LD.E.128 R12, desc[UR4][R26.64+0x80] ;  /* 0x000080041a0c0980 */ /* 0x000ee8000c101d00 */
[----:B---3--:R3:W-:Y:S01]  /*27a0*/  @P0 ST.E.128 desc[UR4][R98.64+0x80], R12 ;  /* 0x0000800c62000985 */ /* 0x0087e2000c101d04 */
[C---:B------:R-:W-:Y:S03]  /*27b0*/  @P6 LEA R20, P0, R85.reuse, R98, 0x1 ;  /* 0x0000006255146211 */ /* 0x040fe600078008ff */
[----:B------:R-:W4:Y:S01]  /*27c0*/  @P6 LD.E.128 R8, desc[UR4][R2.64] ;  /* 0x0000000402086980 */ /* 0x000f22000c101d00 */
[----:B------:R-:W-:Y:S02]  /*27d0*/  @P6 LEA.HI.X R21, R85, R99, R86, 0x1, P0 ;  /* 0x0000006355156211 */ /* 0x000fe400000f0c56 */
[C---:B------:R-:W-:Y:S04]  /*27e0*/  @P5 LEA R30, P0, R132.reuse, R26, 0x7 ;  /* 0x0000001a841e5211 */ /* 0x040fe800078038ff */
[----:B------:R-:W-:Y:S02]  /*27f0*/  @P5 LEA.HI.X R31, R132, R27, R133, 0x7, P0 ;  /* 0x0000001b841f5211 */ /* 0x000fe400000f3c85 */
[C---:B------:R-:W-:Y:S04]  /*2800*/  @P5 LEA R32, P0, R146.reuse, R98, 0x7 ;  /* 0x0000006292205211 */ /* 0x040fe800078038ff */
[----:B------:R-:W-:Y:S01]  /*2810*/  @P5 LEA.HI.X R33, R146, R99, R147, 0x7, P0 ;  /* 0x0000006392215211 */ /* 0x000fe200000f3c93 */
[----:B----4-:R4:W-:Y:S04]  /*2820*/  @P6 ST.E.128 desc[UR4][R20.64], R8 ;  /* 0x0000000814006985 */ /* 0x0109e8000c101d04 */
[----:B-1----:R-:W5:Y:S04]  /*2830*/  @P6 LD.E.128 R4, desc[UR4][R2.64+0x40] ;  /* 0x0000400402046980 */ /* 0x002f68000c101d00 */
[----:B-----5:R1:W-:Y:S04]  /*2840*/  @P6 ST.E.128 desc[UR4][R20.64+0x40], R4 ;  /* 0x0000400414006985 */ /* 0x0203e8000c101d04 */
[----:B--2---:R-:W2:Y:S04]  /*2850*/  @P6 LD.E.128 R16, desc[UR4][R2.64+0x80] ;  /* 0x0000800402106980 */ /* 0x004ea8000c101d00 */
[----:B--2---:R2:W-:Y:S04]  /*2860*/  @P6 ST.E.128 desc[UR4][R20.64+0x80], R16 ;  /* 0x0000801014006985 */ /* 0x0045e8000c101d04 */
[----:B---3--:R-:W3:Y:S04]  /*2870*/  @P5 LD.E.128 R12, desc[UR4][R30.64] ;  /* 0x000000041e0c5980 */ /* 0x008ee8000c101d00 */
[----:B---3--:R2:W-:Y:S04]  /*2880*/  @P5 ST.E.128 desc[UR4][R32.64], R12 ;  /* 0x0000000c20005985 */ /* 0x0085e8000c101d04 */
[----:B----4-:R-:W3:Y:S04]  /*2890*/  @P5 LD.E.128 R8, desc[UR4][R30.64+0x40] ;  /* 0x000040041e085980 */ /* 0x010ee8000c101d00 */
[----:B---3--:R2:W-:Y:S04]  /*28a0*/  @P5 ST.E.128 desc[UR4][R32.64+0x40], R8 ;  /* 0x0000400820005985 */ /* 0x0085e8000c101d04 */
[----:B-1----:R-:W3:Y:S04]  /*28b0*/  @P5 LD.E.128 R4, desc[UR4][R30.64+0x80] ;  /* 0x000080041e045980 */ /* 0x002ee8000c101d00 */
[----:B---3--:R2:W-:Y:S01]  /*28c0*/  @P5 ST.E.128 desc[UR4][R32.64+0x80], R4 ;  /* 0x0000800420005985 */ /* 0x0085e2000c101d04 */
[----:B------:R-:W-:Y:S05]  /*28d0*/  @!P4 BRA `(.L_x_3124) ;  /* 0x0000006c0040c947 */ /* 0x000fea0003800000 */
[----:B--2---:R-:W-:Y:S04]  /*28e0*/  IMAD.WIDE.U32 R16, R132, 0xc0, R26 ;  /* 0x000000c084107825 */ /* 0x004fe800078e001a */
[----:B------:R-:W-:Y:S02]  /*28f0*/  IMAD R0, R133, 0xc0, RZ ;  /* 0x000000c085007824 */ /* 0x000fe400078e02ff */
[----:B------:R-:W-:Y:S03]  /*2900*/  IMAD.WIDE.U32 R2, R146, 0xc0, R98 ;  /* 0x000000c092027825 */ /* 0x000fe600078e0062 */
[----:B------:R-:W-:Y:S01]  /*2910*/  IADD3 R17, PT, PT, R17, R0, RZ ;  /* 0x0000000011117210 */ /* 0x000fe20007ffe0ff */
[----:B------:R-:W-:Y:S04]  /*2920*/  IMAD R0, R147, 0xc0, RZ ;  /* 0x000000c093007824 */ /* 0x000fe800078e02ff */
[----:B------:R-:W2:Y:S01]  /*2930*/  LD.E.128 R12, desc[UR4][R16.64] ;  /* 0x00000004100c7980 */ /* 0x000ea2000c101d00 */
[----:B------:R-:W-:Y:S05]  /*2940*/  IADD3 R3, PT, PT, R3, R0, RZ ;  /* 0x0000000003037210 */ /* 0x000fea0007ffe0ff */
[----:B--2---:R1:W-:Y:S04]  /*2950*/  ST.E.128 desc[UR4][R2.64], R12 ;  /* 0x0000000c02007985 */ /* 0x0043e8000c101d04 */
[----:B------:R-:W2:Y:S04]  /*2960*/  LD.E.128 R8, desc[UR4][R16.64+0x40] ;  /* 0x0000400410087980 */ /* 0x000ea8000c101d00 */
[----:B--2---:R1:W-:Y:S04]  /*2970*/  ST.E.128 desc[UR4][R2.64+0x40], R8 ;  /* 0x0000400802007985 */ /* 0x0043e8000c101d04 */
[----:B------:R-:W2:Y:S04]  /*2980*/  LD.E.128 R4, desc[UR4][R16.64+0x80] ;  /* 0x0000800410047980 */ /* 0x000ea8000c101d00 */
[----:B--2---:R1:W-:Y:S01]  /*2990*/  ST.E.128 desc[UR4][R2.64+0x80], R4 ;  /* 0x0000800402007985 */ /* 0x0043e2000c101d04 */
[----:B------:R-:W-:Y:S05]  /*29a0*/  BRA `(.L_x_3124) ;  /* 0x0000006c000c7947 */ /* 0x000fea0003800000 */
.L_x_3123:
[----:B------:R-:W2:Y:S02]  /*29b0*/  LD.E.U8 R0, desc[UR4][R116.64+0x1b3] ;  /* 0x0001b30474007980 */ /* 0x000ea4000c101100 */
[----:B--2---:R-:W-:Y:S11]  /*29c0*/  ISETP.NE.AND P1, PT, R0, RZ, PT ;  /* 0x000000ff0000720c */ /* 0x004ff60003f25270 */
[----:B------:R-:W-:Y:S02]  /*29d0*/  @!UPT UIADD3 URZ, UPT, UPT, URZ, URZ, URZ ;  /* 0x000000fffffff290 */ /* 0x000fe4000fffe0ff */
[----:B------:R-:W-:Y:S05]  /*29e0*/  @!P1 BRA `(.L_x_3125) ;  /* 0x0000002400ec9947 */ /* 0x000fea0003800000 */
[C---:B------:R-:W-:Y:S01]  /*29f0*/  SHF.L.U64.HI R3, R123.reuse, 0x1, R106 ;  /* 0x000000017b037819 */ /* 0x040fe2000001026a */
[----:B------:R-:W-:Y:S01]  /*2a00*/  IMAD.SHL.U32 R5, R123, 0x2, RZ ;  /* 0x000000027b057824 */ /* 0x000fe200078e00ff */
[----:B------:R-:W-:Y:S04]  /*2a10*/  BSSY.RECONVERGENT B0, `(.L_x_3126) ;  /* 0x0000099000007945 */ /* 0x000fe80003800200 */
[-C--:B------:R-:W-:Y:S02]  /*2a20*/  IADD3 R14, P2, PT, R28, R5.reuse, RZ ;  /* 0x000000051c0e7210 */ /* 0x080fe40007f5e0ff */
[----:B------:R-:W-:Y:S03]  /*2a30*/  IADD3 R48, P1, PT, R66, R5, RZ ;  /* 0x0000000542307210 */ /* 0x000fe60007f3e0ff */
[--C-:B------:R-:W-:Y:S02]  /*2a40*/  IMAD.X R15, R29, 0x1, R3.reuse, P2 ;  /* 0x000000011d0f7824 */ /* 0x100fe400010e0603 */
[----:B------:R-:W-:Y:S01]  /*2a50*/  IMAD.X R49, R67, 0x1, R3, P1 ;  /* 0x0000000143317824 */ /* 0x000fe200008e0603 */
[----:B------:R-:W-:Y:S07]  /*2a60*/  @!P0 BRA `(.L_x_3127) ;  /* 0x00000008004c8947 */ /* 0x000fee0003800000 */
[-C--:B------:R-:W-:Y:S01]  /*2a70*/  ISETP.GE.AND P0, PT, R24, R31.reuse, PT ;  /* 0x0000001f1800720c */ /* 0x080fe20003f06270 */
[----:B------:R-:W2:Y:S01]  /*2a80*/  LD.E.128 R32, desc[UR4][R26.64] ;  /* 0x000000041a207980 */ /* 0x000ea2000c101d00 */
[----:B------:R-:W-:Y:S11]  /*2a90*/  ISETP.GE.AND P1, PT, R23, R31, PT ;  /* 0x0000001f1700720c */ /* 0x000ff60003f26270 */
[----:B------:R-:W3:Y:S06]  /*2aa0*/  @!P0 LD.E.64 R44, desc[UR4][R66.64] ;  /* 0x00000004422c8980 */ /* 0x000eec000c101b00 */
[----:B------:R-:W4:Y:S01]  /*2ab0*/  @!P0 LD.E.64 R16, desc[UR4][R28.64] ;  /* 0x000000041c108980 */ /* 0x000f22000c101b00 */
[--C-:B---3--:R-:W-:Y:S01]  /*2ac0*/  @!P0 HADD2.F32 R41, -RZ, R44.reuse.H0_H0 ;  /* 0x2000002cff298230 */ /* 0x108fe20000004100 */
[----:B--2---:R-:W-:Y:S01]  /*2ad0*/  @!P0 MOV R21, R32 ;  /* 0x0000002000158202 */ /* 0x004fe20000000f00 */
[----:B------:R-:W-:Y:S01]  /*2ae0*/  @!P0 HADD2.F32 R42, -RZ, R45.H0_H0 ;  /* 0x2000002dff2a8230 */ /* 0x000fe20000004100 */
[----:B------:R-:W-:Y:S01]  /*2af0*/  @!P0 MOV R18, R33 ;  /* 0x0000002100128202 */ /* 0x000fe20000000f00 */
[----:B------:R-:W-:Y:S02]  /*2b00*/  @!P0 HADD2.F32 R43, -RZ, R44.H1_H1 ;  /* 0x3000002cff2b8230 */ /* 0x000fe40000004100 */
[--C-:B------:R-:W-:Y:S02]  /*2b10*/  @!P0 HADD2.F32 R20, -RZ, R21.reuse.H1_H1 ;  /* 0x30000015ff148230 */ /* 0x100fe40000004100 */
[--C-:B----4-:R-:W-:Y:S02]  /*2b20*/  @!P0 HADD2.F32 R19, -RZ, R16.reuse.H0_H0 ;  /* 0x20000010ff138230 */ /* 0x110fe40000004100 */
[----:B------:R-:W-:Y:S02]  /*2b30*/  @!P0 HADD2.F32 R40, -RZ, R21.H0_H0 ;  /* 0x20000015ff288230 */ /* 0x000fe40000004100 */
[C---:B------:R-:W-:Y:S01]  /*2b40*/  @!P0 FMUL.FTZ R47, R20.reuse, R41 ;  /* 0x00000029142f8220 */ /* 0x040fe20000410000 */
[----:B------:R-:W-:Y:S02]  /*2b50*/  @!P0 HADD2.F32 R16, -RZ, R16.H1_H1 ;  /* 0x30000010ff108230 */ /* 0x000fe40000004100 */
[-C--:B------:R-:W-:Y:S01]  /*2b60*/  @!P0 FMUL.FTZ R0, R20, R19.reuse ;  /* 0x0000001314008220 */ /* 0x080fe20000410000 */
[--C-:B------:R-:W-:Y:S02]  /*2b70*/  @!P0 HADD2.F32 R21, -RZ, R18.reuse.H1_H1 ;  /* 0x30000012ff158230 */ /* 0x100fe40000004100 */
[----:B------:R-:W-:Y:S01]  /*2b80*/  @!P0 FFMA.FTZ R47, R40, R19, -R47 ;  /* 0x00000013282f8223 */ /* 0x000fe2000001082f */
[--C-:B------:R-:W-:Y:S01]  /*2b90*/  @!P0 HADD2.F32 R13, -RZ, R17.reuse.H0_H0 ;  /* 0x20000011ff0d8230 */ /* 0x100fe20000004100 */
[----:B------:R-:W-:Y:S01]  /*2ba0*/  @!P0 MOV R20, R34 ;  /* 0x0000002200148202 */ /* 0x000fe20000000f00 */
[----:B------:R-:W-:Y:S01]  /*2bb0*/  @!P0 HADD2.F32 R17, -RZ, R17.H1_H1 ;  /* 0x30000011ff118230 */ /* 0x000fe20000004100 */
[----:B------:R-:W-:Y:S01]  /*2bc0*/  @!P0 MOV R19, R35 ;  /* 0x0000002300138202 */ /* 0x000fe20000000f00 */
[----:B------:R-:W-:Y:S02]  /*2bd0*/  @!P0 HADD2.F32 R45, -RZ, R45.H1_H1 ;  /* 0x3000002dff2d8230 */ /* 0x000fe40000004100 */
[----:B------:R-:W-:Y:S01]  /*2be0*/  @!P0 FFMA.FTZ R0, R41, R40, R0 ;  /* 0x0000002829008223 */ /* 0x000fe20000010000 */
[----:B------:R-:W-:Y:S02]  /*2bf0*/  @!P0 HADD2.F32 R41, -RZ, R18.H0_H0 ;  /* 0x20000012ff298230 */ /* 0x000fe40000004100 */
[C---:B------:R-:W-:Y:S01]  /*2c00*/  @!P0 FMUL.FTZ R2, R21.reuse, R16 ;  /* 0x0000001015028220 */ /* 0x040fe20000410000 */
[--C-:B------:R-:W-:Y:S02]  /*2c10*/  @!P0 HADD2.F32 R30, -RZ, R20.reuse.H1_H1 ;  /* 0x30000014ff1e8230 */ /* 0x100fe40000004100 */
[----:B------:R-:W-:Y:S01]  /*2c20*/  @!P0 FMUL.FTZ R51, R21, R43 ;  /* 0x0000002b15338220 */ /* 0x000fe20000410000 */
[--C-:B------:R-:W-:Y:S02]  /*2c30*/  @!P0 HADD2.F32 R18, -RZ, R19.reuse.H1_H1 ;  /* 0x30000013ff128230 */ /* 0x100fe40000004100 */
[----:B------:R-:W-:Y:S01]  /*2c40*/  @!P0 FFMA.FTZ R2, R43, R41, R2 ;  /* 0x000000292b028223 */ /* 0x000fe20000010002 */
[----:B------:R-:W-:Y:S01]  /*2c50*/  @!P0 HADD2.F32 R40, -RZ, R20.H0_H0 ;  /* 0x20000014ff288230 */ /* 0x000fe20000004100 */
[----:B------:R-:W-:Y:S01]  /*2c60*/  @!P0 F2FP.F16.F32.PACK_AB R47, R0, R47 ;  /* 0x0000002f002f823e */ /* 0x000fe200000000ff */
[----:B------:R-:W-:Y:S02]  /*2c70*/  @!P0 HADD2.F32 R44, -RZ, R19.H0_H0 ;  /* 0x20000013ff2c8230 */ /* 0x000fe40000004100 */
[----:B------:R-:W-:Y:S01]  /*2c80*/  @!P0 FMUL.FTZ R3, R30, R13 ;  /* 0x0000000d1e038220 */ /* 0x000fe20000410000 */
[C---:B------:R-:W-:Y:S01]  /*2c90*/  @!P0 FMUL.FTZ R53, R18.reuse, R45 ;  /* 0x0000002d12358220 */ /* 0x040fe20000410000 */
[-C--:B------:R-:W-:Y:S01]  /*2ca0*/  @!P0 FMUL.FTZ R4, R18, R17.reuse ;  /* 0x0000001112048220 */ /* 0x080fe20000410000 */
[----:B------:R-:W-:Y:S01]  /*2cb0*/  @!P0 FMUL.FTZ R46, R30, R42 ;  /* 0x0000002a1e2e8220 */ /* 0x000fe20000410000 */
[----:B------:R-:W-:Y:S01]  /*2cc0*/  @!P0 FFMA.FTZ R3, R42, R40, R3 ;  /* 0x000000282a038223 */ /* 0x000fe20000010003 */
[----:B------:R-:W-:Y:S01]  /*2cd0*/  @!P0 FFMA.FTZ R51, R41, R16, -R51 ;  /* 0x0000001029338223 */ /* 0x000fe20000010833 */
[----:B------:R-:W-:Y:S01]  /*2ce0*/  @!P0 FFMA.FTZ R53, R44, R17, -R53 ;  /* 0x000000112c358223 */ /* 0x000fe20000010835 */
[----:B------:R-:W-:Y:S01]  /*2cf0*/  @!P0 FFMA.FTZ R4, R45, R44, R4 ;  /* 0x0000002c2d048223 */ /* 0x000fe20000010004 */
[----:B------:R-:W-:Y:S01]  /*2d00*/  @!P0 FFMA.FTZ R46, R40, R13, -R46 ;  /* 0x0000000d282e8223 */ /* 0x000fe2000001082e */
[----:B------:R-:W-:Y:S02]  /*2d10*/  @!P0 MOV R32, R47 ;  /* 0x0000002f00208202 */ /* 0x000fe40000000f00 */
[----:B------:R-:W-:Y:S02]  /*2d20*/  @!P0 F2FP.F16.F32.PACK_AB R50, R2, R51 ;  /* 0x000000330232823e */ /* 0x000fe400000000ff */
[----:B------:R-:W-:Y:S02]  /*2d30*/  @!P0 F2FP.F16.F32.PACK_AB R46, R3, R46 ;  /* 0x0000002e032e823e */ /* 0x000fe400000000ff */
[----:B------:R-:W-:Y:S02]  /*2d40*/  @!P0 F2FP.F16.F32.PACK_AB R53, R4, R53 ;  /* 0x000000350435823e */ /* 0x000fe400000000ff */
[----:B------:R-:W-:Y:S02]  /*2d50*/  @!P0 MOV R33, R50 ;  /* 0x0000003200218202 */ /* 0x000fe40000000f00 */
[----:B------:R-:W-:Y:S02]  /*2d60*/  @!P0 MOV R34, R46 ;  /* 0x0000002e00228202 */ /* 0x000fe40000000f00 */
[----:B------:R-:W-:Y:S02]  /*2d70*/  @!P0 MOV R35, R53 ;  /* 0x0000003500238202 */ /* 0x000fe40000000f00 */
[----:B------:R-:W-:Y:S03]  /*2d80*/  ISETP.GE.AND P0, PT, R22, R31, PT ;  /* 0x0000001f1600720c */ /* 0x000fe60003f06270 */
[----:B------:R1:W-:Y:S08]  /*2d90*/  ST.E.128 desc[UR4][R98.64], R32 ;  /* 0x0000002062007985 */ /* 0x0003f0000c101d04 */
[----:B------:R-:W2:Y:S08]  /*2da0*/  LD.E.128 R36, desc[UR4][R26.64+0x40] ;  /* 0x000040041a247980 */ /* 0x000eb0000c101d00 */
[----:B------:R-:W3:Y:S06]  /*2db0*/  @!P1 LD.E.64 R44, desc[UR4][R66.64+0x20] ;  /* 0x00002004422c9980 */ /* 0x000eec000c101b00 */
[----:B------:R-:W4:Y:S01]  /*2dc0*/  @!P1 LD.E.64 R16, desc[UR4][R28.64+0x20] ;  /* 0x000020041c109980 */ /* 0x000f22000c101b00 */
[----:B--2---:R-:W-:Y:S02]  /*2dd0*/  @!P1 MOV R20, R36 ;  /* 0x0000002400149202 */ /* 0x004fe40000000f00 */
[----:B------:R-:W-:Y:S03]  /*2de0*/  @!P1 MOV R18, R37 ;  /* 0x0000002500129202 */ /* 0x000fe60000000f00 */
[--C-:B------:R-:W-:Y:S02]  /*2df0*/  @!P1 HADD2.F32 R30, -RZ, R20.reuse.H1_H1 ;  /* 0x30000014ff1e9230 */ /* 0x100fe40000004100 */
[----:B------:R-:W-:Y:S01]  /*2e00*/  @!P1 HADD2.F32 R42, -RZ, R20.H0_H0 ;  /* 0x20000014ff2a9230 */ /* 0x000fe20000004100 */
[----:B------:R-:W-:Y:S01]  /*2e10*/  @!P1 MOV R20, R38 ;  /* 0x0000002600149202 */ /* 0x000fe20000000f00 */
[--C-:B---3--:R-:W-:Y:S02]  /*2e20*/  @!P1 HADD2.F32 R40, -RZ, R44.reuse.H0_H0 ;  /* 0x2000002cff289230 */ /* 0x108fe40000004100 */
[----:B------:R-:W-:Y:S02]  /*2e30*/  @!P1 HADD2.F32 R41, -RZ, R44.H1_H1 ;  /* 0x3000002cff299230 */ /* 0x000fe40000004100 */
[----:B------:R-:W-:Y:S02]  /*2e40*/  @!P1 HADD2.F32 R21, -RZ, R18.H1_H1 ;  /* 0x30000012ff159230 */ /* 0x000fe40000004100 */
[C---:B------:R-:W-:Y:S01]  /*2e50*/  @!P1 FMUL.FTZ R46, R30.reuse, R40 ;  /* 0x000000281e2e9220 */ /* 0x040fe20000410000 */
[--C-:B----4-:R-:W-:Y:S02]  /*2e60*/  @!P1 HADD2.F32 R19, -RZ, R16.reuse.H0_H0 ;  /* 0x20000010ff139230 */ /* 0x110fe40000004100 */
[----:B------:R-:W-:Y:S02]  /*2e70*/  @!P1 HADD2.F32 R16, -RZ, R16.H1_H1 ;  /* 0x30000010ff109230 */ /* 0x000fe40000004100 */
[C---:B------:R-:W-:Y:S01]  /*2e80*/  @!P1 FMUL.FTZ R47, R21.reuse, R41 ;  /* 0x00000029152f9220 */ /* 0x040fe20000410000 */
[----:B------:R-:W-:Y:S02]  /*2e90*/  @!P1 HADD2.F32 R13, -RZ, R17.H0_H0 ;  /* 0x20000011ff0d9230 */ /* 0x000fe40000004100 */
[-C--:B------:R-:W-:Y:S01]  /*2ea0*/  @!P1 FMUL.FTZ R5, R30, R19.reuse ;  /* 0x000000131e059220 */ /* 0x080fe20000410000 */
[----:B------:R-:W-:Y:S02]  /*2eb0*/  @!P1 HADD2.F32 R44, -RZ, R45.H0_H0 ;  /* 0x2000002dff2c9230 */ /* 0x000fe40000004100 */
[----:B------:R-:W-:Y:S01]  /*2ec0*/  @!P1 FFMA.FTZ R46, R42, R19, -R46 ;  /* 0x000000132a2e9223 */ /* 0x000fe2000001082e */
[----:B------:R-:W-:Y:S01]  /*2ed0*/  @!P1 HADD2.F32 R43, -RZ, R18.H0_H0 ;  /* 0x20000012ff2b9230 */ /* 0x000fe20000004100 */
[----:B------:R-:W-:Y:S01]  /*2ee0*/  @!P1 MOV R19, R39 ;  /* 0x0000002700139202 */ /* 0x000fe20000000f00 */
[--C-:B------:R-:W-:Y:S02]  /*2ef0*/  @!P1 HADD2.F32 R30, -RZ, R20.reuse.H1_H1 ;  /* 0x30000014ff1e9230 */ /* 0x100fe40000004100 */
[----:B------:R-:W-:Y:S01]  /*2f00*/  @!P1 FMUL.FTZ R6, R21, R16 ;  /* 0x0000001015069220 */ /* 0x000fe20000410000 */
[----:B------:R-:W-:Y:S02]  /*2f10*/  @!P1 HADD2.F32 R17, -RZ, R17.H1_H1 ;  /* 0x30000011ff119230 */ /* 0x000fe40000004100 */
[----:B------:R-:W-:Y:S01]  /*2f20*/  @!P1 FFMA.FTZ R5, R40, R42, R5 ;  /* 0x0000002a28059223 */ /* 0x000fe20000010005 */
[----:B------:R-:W-:Y:S02]  /*2f30*/  @!P1 HADD2.F32 R45, -RZ, R45.H1_H1 ;  /* 0x3000002dff2d9230 */ /* 0x000fe40000004100 */
[C---:B------:R-:W-:Y:S01]  /*2f40*/  @!P1 FMUL.FTZ R7, R30.reuse, R13 ;  /* 0x0000000d1e079220 */ /* 0x040fe20000410000 */
[--C-:B------:R-:W-:Y:S02]  /*2f50*/  @!P1 HADD2.F32 R18, -RZ, R19.reuse.H1_H1 ;  /* 0x30000013ff129230 */ /* 0x100fe40000004100 */
[----:B------:R-:W-:Y:S01]  /*2f60*/  @!P1 FMUL.FTZ R50, R30, R44 ;  /* 0x0000002c1e329220 */ /* 0x000fe20000410000 */
[----:B------:R-:W-:Y:S01]  /*2f70*/  @!P1 F2FP.F16.F32.PACK_AB R46, R5, R46 ;  /* 0x0000002e052e923e */ /* 0x000fe200000000ff */
[----:B------:R-:W-:Y:S02]  /*2f80*/  @!P1 HADD2.F32 R40, -RZ, R20.H0_H0 ;  /* 0x20000014ff289230 */ /* 0x000fe40000004100 */
[----:B------:R-:W-:Y:S01]  /*2f90*/  @!P1 FFMA.FTZ R6, R41, R43, R6 ;  /* 0x0000002b29069223 */ /* 0x000fe20000010006 */
[----:B------:R-:W-:Y:S01]  /*2fa0*/  @!P1 HADD2.F32 R42, -RZ, R19.H0_H0 ;  /* 0x20000013ff2a9230 */ /* 0x000fe20000004100 */
[----:B------:R-:W-:Y:S01]  /*2fb0*/  @!P1 MOV R36, R46 ;  /* 0x0000002e00249202 */ /* 0x000fe20000000f00 */
[C---:B------:R-:W-:Y:S01]  /*2fc0*/  @!P1 FMUL.FTZ R51, R18.reuse, R45 ;  /* 0x0000002d12339220 */ /* 0x040fe20000410000 */
[-C--:B------:R-:W-:Y:S01]  /*2fd0*/  @!P1 FMUL.FTZ R8, R18, R17.reuse ;  /* 0x0000001112089220 */ /* 0x080fe20000410000 */
[----:B------:R-:W-:Y:S01]  /*2fe0*/  @!P1 FFMA.FTZ R7, R44, R40, R7 ;  /* 0x000000282c079223 */ /* 0x000fe20000010007 */
[----:B------:R-:W-:Y:S01]  /*2ff0*/  @!P1 FFMA.FTZ R47, R43, R16, -R47 ;  /* 0x000000102b2f9223 */ /* 0x000fe2000001082f */
[----:B------:R-:W-:Y:S01]  /*3000*/  @!P1 FFMA.FTZ R51, R42, R17, -R51 ;  /* 0x000000112a339223 */ /* 0x000fe20000010833 */
[----:B------:R-:W-:Y:S01]  /*3010*/  @!P1 FFMA.FTZ R8, R45, R42, R8 ;  /* 0x0000002a2d089223 */ /* 0x000fe20000010008 */
[----:B------:R-:W-:Y:S02]  /*3020*/  @!P1 FFMA.FTZ R50, R40, R13, -R50 ;  /* 0x0000000d28329223 */ /* 0x000fe40000010832 */
[----:B------:R-:W-:Y:S02]  /*3030*/  @!P1 F2FP.F16.F32.PACK_AB R47, R6, R47 ;  /* 0x0000002f062f923e */ /* 0x000fe400000000ff */
[----:B------:R-:W-:Y:S02]  /*3040*/  @!P1 F2FP.F16.F32.PACK_AB R51, R8, R51 ;  /* 0x000000330833923e */ /* 0x000fe400000000ff */
[----:B------:R-:W-:Y:S02]  /*3050*/  @!P1 F2FP.F16.F32.PACK_AB R50, R7, R50 ;  /* 0x000000320732923e */ /* 0x000fe400000000ff */
[----:B------:R-:W-:Y:S02]  /*3060*/  @!P1 MOV R37, R47 ;  /* 0x0000002f00259202 */ /* 0x000fe40000000f00 */
[----:B------:R-:W-:Y:S02]  /*3070*/  @!P1 MOV R38, R50 ;  /* 0x0000003200269202 */ /* 0x000fe40000000f00 */
[----:B------:R-:W-:Y:S05]  /*3080*/  @!P1 MOV R39, R51 ;  /* 0x0000003300279202 */ /* 0x000fea0000000f00 */
[----:B------:R2:W-:Y:S08]  /*3090*/  ST.E.128 desc[UR4][R98.64+0x40], R36 ;  /* 0x0000402462007985 */ /* 0x0005f0000c101d04 */
[----:B-1----:R-:W3:Y:S08]  /*30a0*/  LD.E.128 R32, desc[UR4][R26.64+0x80] ;  /* 0x000080041a207980 */ /* 0x002ef0000c101d00 */
[----:B------:R-:W4:Y:S06]  /*30b0*/  @!P0 LD.E.64 R44, desc[UR4][R66.64+0x40] ;  /* 0x00004004422c8980 */ /* 0x000f2c000c101b00 */
[----:B------:R-:W5:Y:S01]  /*30c0*/  @!P0 LD.E.64 R16, desc[UR4][R28.64+0x40] ;  /* 0x000040041c108980 */ /* 0x000f62000c101b00 */
[----:B---3--:R-:W-:Y:S02]  /*30d0*/  @!P0 MOV R20, R32 ;  /* 0x0000002000148202 */ /* 0x008fe40000000f00 */
[----:B------:R-:W-:Y:S03]  /*30e0*/  @!P0 MOV R18, R33 ;  /* 0x0000002100128202 */ /* 0x000fe60000000f00 */
[--C-:B------:R-:W-:Y:S02]  /*30f0*/  @!P0 HADD2.F32 R30, -RZ, R20.reuse.H1_H1 ;  /* 0x30000014ff1e8230 */ /* 0x100fe40000004100 */
[----:B------:R-:W-:Y:S01]  /*3100*/  @!P0 HADD2.F32 R42, -RZ, R20.H0_H0 ;  /* 0x20000014ff2a8230 */ /* 0x000fe20000004100 */
[----:B------:R-:W-:Y:S01]  /*3110*/  @!P0 MOV R20, R34 ;  /* 0x0000002200148202 */ /* 0x000fe20000000f00 */
[--C-:B----4-:R-:W-:Y:S02]  /*3120*/  @!P0 HADD2.F32 R40, -RZ, R44.reuse.H0_H0 ;  /* 0x2000002cff288230 */ /* 0x110fe40000004100 */
[----:B------:R-:W-:Y:S02]  /*3130*/  @!P0 HADD2.F32 R41, -RZ, R44.H1_H1 ;  /* 0x3000002cff298230 */ /* 0x000fe40000004100 */
[----:B------:R-:W-:Y:S02]  /*3140*/  @!P0 HADD2.F32 R21, -RZ, R18.H1_H1 ;  /* 0x30000012ff158230 */ /* 0x000fe40000004100 */
[C---:B------:R-:W-:Y:S01]  /*3150*/  @!P0 FMUL.FTZ R46, R30.reuse, R40 ;  /* 0x000000281e2e8220 */ /* 0x040fe20000410000 */
[--C-:B-----5:R-:W-:Y:S02]  /*3160*/  @!P0 HADD2.F32 R19, -RZ, R16.reuse.H0_H0 ;  /* 0x20000010ff138230 */ /* 0x120fe40000004100 */
[----:B------:R-:W-:Y:S02]  /*3170*/  @!P0 HADD2.F32 R16, -RZ, R16.H1_H1 ;  /* 0x30000010ff108230 */ /* 0x000fe40000004100 */
[C---:B------:R-:W-:Y:S01]  /*3180*/  @!P0 FMUL.FTZ R47, R21.reuse, R41 ;  /* 0x00000029152f8220 */ /* 0x040fe20000410000 */
[----:B------:R-:W-:Y:S02]  /*3190*/  @!P0 HADD2.F32 R13, -RZ, R17.H0_H0 ;  /* 0x20000011ff0d8230 */ /* 0x000fe40000004100 */
[-C--:B------:R-:W-:Y:S01]  /*31a0*/  @!P0 FMUL.FTZ R9, R30, R19.reuse ;  /* 0x000000131e098220 */ /* 0x080fe20000410000 */
[----:B------:R-:W-:Y:S01]  /*31b0*/  @!P0 FFMA.FTZ R46, R42, R19, -R46 ;  /* 0x000000132a2e8223 */ /* 0x000fe2000001082e */
[----:B------:R-:W-:Y:S01]  /*31c0*/  @!P0 MOV R19, R35 ;  /* 0x0000002300138202 */ /* 0x000fe20000000f00 */
[----:B------:R-:W-:Y:S02]  /*31d0*/  @!P0 HADD2.F32 R44, -RZ, R45.H0_H0 ;  /* 0x2000002dff2c8230 */ /* 0x000fe40000004100 */
[----:B------:R-:W-:Y:S01]  /*31e0*/  @!P0 FFMA.FTZ R9, R40, R42, R9 ;  /* 0x0000002a28098223 */ /* 0x000fe20000010009 */
[----:B------:R-:W-:Y:S02]  /*31f0*/  @!P0 HADD2.F32 R43, -RZ, R18.H0_H0 ;  /* 0x20000012ff2b8230 */ /* 0x000fe40000004100 */
[----:B------:R-:W-:Y:S01]  /*3200*/  @!P0 FMUL.FTZ R10, R21, R16 ;  /* 0x00000010150a8220 */ /* 0x000fe20000410000 */
[--C-:B------:R-:W-:Y:S01]  /*3210*/  @!P0 HADD2.F32 R30, -RZ, R20.reuse.H1_H1 ;  /* 0x30000014ff1e8230 */ /* 0x100fe20000004100 */
[----:B------:R-:W-:Y:S01]  /*3220*/  @!P0 F2FP.F16.F32.PACK_AB R46, R9, R46 ;  /* 0x0000002e092e823e */ /* 0x000fe200000000ff */
[----:B------:R-:W-:Y:S02]  /*3230*/  @!P0 HADD2.F32 R17, -RZ, R17.H1_H1 ;  /* 0x30000011ff118230 */ /* 0x000fe40000004100 */
[----:B------:R-:W-:Y:S01]  /*3240*/  @!P0 FFMA.FTZ R10, R41, R43, R10 ;  /* 0x0000002b290a8223 */ /* 0x000fe2000001000a */
[----:B------:R-:W-:Y:S01]  /*3250*/  @!P0 HADD2.F32 R45, -RZ, R45.H1_H1 ;  /* 0x3000002dff2d8230 */ /* 0x000fe20000004100 */
[----:B------:R-:W-:Y:S01]  /*3260*/  @!P0 MOV R32, R46 ;  /* 0x0000002e00208202 */ /* 0x000fe20000000f00 */
[--C-:B------:R-:W-:Y:S02]  /*3270*/  @!P0 HADD2.F32 R18, -RZ, R19.reuse.H1_H1 ;  /* 0x30000013ff128230 */ /* 0x100fe40000004100 */
[C---:B------:R-:W-:Y:S01]  /*3280*/  @!P0 FMUL.FTZ R11, R30.reuse, R13 ;  /* 0x0000000d1e0b8220 */ /* 0x040fe20000410000 */
[----:B------:R-:W-:Y:S02]  /*3290*/  @!P0 HADD2.F32 R40, -RZ, R20.H0_H0 ;  /* 0x20000014ff288230 */ /* 0x000fe40000004100 */
[----:B------:R-:W-:Y:S01]  /*32a0*/  @!P0 FMUL.FTZ R50, R30, R44 ;  /* 0x0000002c1e328220 */ /* 0x000fe20000410000 */
        /* <DEDUP_REMOVED lines=15> */
.L_x_3127:
[----:B------:R-:W-:Y:S05]  /*33a0*/  BSYNC.RECONVERGENT B0 ;  /* 0x0000000000007941 */ /* 0x000fea0003800200 */
.L_x_3126:
[----:B------:R-:W-:Y:S04]  /*33b0*/  BSSY.RECONVERGENT B0, `(.L_x_3128) ;  /* 0x0000099000007945 */ /* 0x000fe80003800200 */
[----:B------:R-:W-:Y:S05]  /*33c0*/  @!P6 BRA `(.L_x_3129) ;  /* 0x00000008005ce947 */ /* 0x000fea0003800000 */
[C---:B------:R-:W-:Y:S02]  /*33d0*/  LEA R50, P1, R105.reuse, R26, 0x1 ;  /* 0x0000001a69327211 */ /* 0x040fe400078208ff */
[----:B------:R-:W-:Y:S02]  /*33e0*/  ISETP.GE.AND P0, PT, R24, R31, PT ;  /* 0x0000001f1800720c */ /* 0x000fe40003f06270 */
[----:B------:R-:W-:Y:S02]  /*33f0*/  LEA.HI.X R51, R105, R27, R103, 0x1, P1 ;  /* 0x0000001b69337211 */ /* 0x000fe400008f0c67 */
[----:B------:R-:W-:Y:S02]  /*3400*/  LEA R46, P2, R85, R98, 0x1 ;  /* 0x00000062552e7211 */ /* 0x000fe400078408ff */
[----:B------:R-:W-:Y:S01]  /*3410*/  ISETP.GE.AND P1, PT, R23, R31, PT ;  /* 0x0000001f1700720c */ /* 0x000fe20003f26270 */
[----:B--2---:R-:W2:Y:S08]  /*3420*/  LD.E.128 R32, desc[UR4][R50.64] ;  /* 0x0000000432207980 */ /* 0x004eb0000c101d00 */
[----:B------:R-:W3:Y:S06]  /*3430*/  @!P0 LD.E.64 R44, desc[UR4][R48.64] ;  /* 0x00000004302c8980 */ /* 0x000eec000c101b00 */
[----:B------:R-:W4:Y:S01]  /*3440*/  @!P0 LD.E.64 R16, desc[UR4][R14.64] ;  /* 0x000000040e108980 */ /* 0x000f22000c101b00 */
[--C-:B---3--:R-:W-:Y:S01]  /*3450*/  @!P0 HADD2.F32 R41, -RZ, R44.reuse.H0_H0 ;  /* 0x2000002cff298230 */ /* 0x108fe20000004100 */
[----:B--2---:R-:W-:Y:S01]  /*3460*/  @!P0 MOV R20, R32 ;  /* 0x0000002000148202 */ /* 0x004fe20000000f00 */
[----:B------:R-:W-:Y:S01]  /*3470*/  @!P0 HADD2.F32 R42, -RZ, R45.H0_H0 ;  /* 0x2000002dff2a8230 */ /* 0x000fe20000004100 */
[----:B------:R-:W-:Y:S01]  /*3480*/  @!P0 MOV R18, R33 ;  /* 0x0000002100128202 */ /* 0x000fe20000000f00 */
[----:B------:R-:W-:Y:S02]  /*3490*/  @!P0 HADD2.F32 R43, -RZ, R44.H1_H1 ;  /* 0x3000002cff2b8230 */ /* 0x000fe40000004100 */
[----:B------:R-:W-:Y:S02]  /*34a0*/  @!P0 HADD2.F32 R30, -RZ, R20.H1_H1 ;  /* 0x30000014ff1e8230 */ /* 0x000fe40000004100 */
[----:B----4-:R-:W-:Y:S02]  /*34b0*/  @!P0 HADD2.F32 R19, -RZ, R16.H0_H0 ;  /* 0x20000010ff138230 */ /* 0x010fe40000004100 */
        /* <DEDUP_REMOVED lines=16> */
[--C-:B------:R-:W-:Y:S01]  /*35c0*/  @!P0 HADD2.F32 R18, -RZ, R19.reuse.H1_H1 ;  /* 0x30000013ff128230 */ /* 0x100fe20000004100 */
[----:B------:R-:W-:Y:S01]  /*35d0*/  @!P0 F2FP.F16.F32.PACK_AB R54, R0, R47 ;  /* 0x0000002f0036823e */ /* 0x000fe200000000ff */
[----:B------:R-:W-:Y:S01]  /*35e0*/  @!P0 HADD2.F32 R40, -RZ, R20.H0_H0 ;  /* 0x20000014ff288230 */ /* 0x000fe20000004100 */
[----:B------:R-:W-:Y:S01]  /*35f0*/  LEA.HI.X R47, R85, R99, R86, 0x1, P2 ;  /* 0x00000063552f7211 */ /* 0x000fe200010f0c56 */
[----:B------:R-:W-:Y:S02]  /*3600*/  @!P0 HADD2.F32 R44, -RZ, R19.H0_H0 ;  /* 0x20000013ff2c8230 */ /* 0x000fe40000004100 */
[----:B------:R-:W-:Y:S01]  /*3610*/  @!P0 FMUL.FTZ R3, R30, R13 ;  /* 0x0000000d1e038220 */ /* 0x000fe20000410000 */
[C---:B------:R-:W-:Y:S01]  /*3620*/  @!P0 FMUL.FTZ R55, R18.reuse, R45 ;  /* 0x0000002d12378220 */ /* 0x040fe20000410000 */
[----:B------:R-:W-:Y:S01]  /*3630*/  @!P0 FMUL.FTZ R4, R18, R17 ;  /* 0x0000001112048220 */ /* 0x000fe20000410000 */
[----:B------:R-:W-:Y:S01]  /*3640*/  @!P0 FMUL.FTZ R52, R30, R42 ;  /* 0x0000002a1e348220 */ /* 0x000fe20000410000 */
[----:B------:R-:W-:Y:S01]  /*3650*/  @!P0 FFMA.FTZ R2, R43, R41, R2 ;  /* 0x000000292b028223 */ /* 0x000fe20000010002 */
        /* <DEDUP_REMOVED lines=62> */
[----:B-1----:R-:W2:Y:S08]  /*3a40*/  LD.E.128 R32, desc[UR4][R50.64+0x80] ;  /* 0x0000800432207980 */ /* 0x002eb0000c101d00 */
[----:B------:R-:W4:Y:S06]  /*3a50*/  @!P0 LD.E.64 R44, desc[UR4][R48.64+0x40] ;  /* 0x00004004302c8980 */ /* 0x000f2c000c101b00 */
[----:B------:R-:W5:Y:S01]  /*3a60*/  @!P0 LD.E.64 R16, desc[UR4][R14.64+0x40] ;  /* 0x000040040e108980 */ /* 0x000f62000c101b00 */
[----:B--2---:R-:W-:Y:S02]  /*3a70*/  @!P0 MOV R20, R32 ;  /* 0x0000002000148202 */ /* 0x004fe40000000f00 */
        /* <DEDUP_REMOVED lines=44> */
.L_x_3129:
[----:B------:R-:W-:Y:S05]  /*3d40*/  BSYNC.RECONVERGENT B0 ;  /* 0x0000000000007941 */ /* 0x000fea0003800200 */
.L_x_3128:
[----:B------:R-:W-:Y:S04]  /*3d50*/  BSSY.RECONVERGENT B0, `(.L_x_3130) ;  /* 0x000009d000007945 */ /* 0x000fe80003800200 */
[----:B------:R-:W-:Y:S05]  /*3d60*/  @!P5 BRA `(.L_x_3131) ;  /* 0x00000008006cd947 */ /* 0x000fea0003800000 */
[----:B------:R-:W-:Y:S02]  /*3d70*/  LEA R54, P5, R132, R26, 0x7 ;  /* 0x0000001a84367211 */ /* 0x000fe400078a38ff */
[----:B------:R-:W-:Y:S02]  /*3d80*/  ISETP.GE.AND P0, PT, R24, R31, PT ;  /* 0x0000001f1800720c */ /* 0x000fe40003f06270 */
[----:B------:R-:W-:Y:S02]  /*3d90*/  LEA.HI.X R55, R132, R27, R133, 0x7, P5 ;  /* 0x0000001b84377211 */ /* 0x000fe400028f3c85 */
[C---:B------:R-:W-:Y:S02]  /*3da0*/  LEA R50, P1, R125.reuse, R48, 0x6 ;  /* 0x000000307d327211 */ /* 0x040fe400078230ff */
[C---:B------:R-:W-:Y:S01]  /*3db0*/  LEA R18, P2, R125.reuse, R14, 0x6 ;  /* 0x0000000e7d127211 */ /* 0x040fe200078430ff */
[----:B--23--:R-:W2:Y:S01]  /*3dc0*/  LD.E.128 R32, desc[UR4][R54.64] ;  /* 0x0000000436207980 */ /* 0x00cea2000c101d00 */
[C---:B------:R-:W-:Y:S02]  /*3dd0*/  LEA.HI.X.SX32 R51, R125.reuse, R49, 0x6, P1 ;  /* 0x000000317d337211 */ /* 0x040fe400008f36ff */
[----:B------:R-:W-:Y:S02]  /*3de0*/  LEA.HI.X.SX32 R19, R125, R15, 0x6, P2 ;  /* 0x0000000f7d137211 */ /* 0x000fe400010f36ff */
[----:B------:R-:W-:Y:S02]  /*3df0*/  LEA R52, P2, R146, R98, 0x7 ;  /* 0x0000006292347211 */ /* 0x000fe400078438ff */
[----:B------:R-:W-:Y:S01]  /*3e00*/  ISETP.GE.AND P1, PT, R23, R31, PT ;  /* 0x0000001f1700720c */ /* 0x000fe20003f26270 */
        /* <DEDUP_REMOVED lines=30> */
[C---:B------:R-:W-:Y:S01]  /*3ff0*/  @!P0 FMUL.FTZ R3, R36.reuse, R13 ;  /* 0x0000000d24038220 */ /* 0x040fe20000410000 */
[----:B------:R-:W-:Y:S01]  /*4000*/  @!P0 FMUL.FTZ R56, R36, R44 ;  /* 0x0000002c24388220 */ /* 0x000fe20000410000 */
[C---:B------:R-:W-:Y:S01]  /*4010*/  @!P0 FMUL.FTZ R59, R20.reuse, R47 ;  /* 0x0000002f143b8220 */ /* 0x040fe20000410000 */
        /* <DEDUP_REMOVED lines=26> */
[----:B-1----:R-:W-:Y:S02]  /*41c0*/  @!P1 HADD2.F32 R33, -RZ, R20.H1_H1 ;  /* 0x30000014ff219230 */ /* 0x002fe40000004100 */
        /* <DEDUP_REMOVED lines=16> */
[----:B------:R-:W-:Y:S02]  /*42d0*/  @!P1 HADD2.F32 R47, -RZ, R47.H1_H1 ;  /* 0x3000002fff2f9230 */ /* 0x000fe40000004100 */
[----:B------:R-:W-:Y:S01]  /*42e0*/  @!P1 FMUL.FTZ R58, R32, R46 ;  /* 0x0000002e203a9220 */ /* 0x000fe20000410000 */
[----:B------:R-:W-:Y:S01]  /*42f0*/  @!P1 F2FP.F16.F32.PACK_AB R56, R5, R56 ;  /* 0x000000380538923e */ /* 0x000fe200000000ff */
[----:B------:R-:W-:Y:S02]  /*4300*/  @!P1 HADD2.F32 R42, -RZ, R30.H0_H0 ;  /* 0x2000001eff2a9230 */ /* 0x000fe40000004100 */
[C---:B------:R-:W-:Y:S01]  /*4310*/  @!P1 FMUL.FTZ R8, R20.reuse, R17 ;  /* 0x0000001114089220 */ /* 0x040fe20000410000 */
[----:B------:R-:W-:Y:S01]  /*4320*/  @!P1 HADD2.F32 R44, -RZ, R21.H0_H0 ;  /* 0x20000015ff2c9230 */ /* 0x000fe20000004100 */
[----:B------:R-:W-:Y:S01]  /*4330*/  @!P1 MOV R36, R56 ;  /* 0x0000003800249202 */ /* 0x000fe20000000f00 */
        /* <DEDUP_REMOVED lines=13> */
[----:B------:R1:W-:Y:S08]  /*4410*/  ST.E.128 desc[UR4][R52.64+0x40], R36 ;  /* 0x0000402434007985 */ /* 0x0003f0000c101d04 */
[----:B------:R-:W2:Y:S08]  /*4420*/  LD.E.128 R32, desc[UR4][R54.64+0x80] ;  /* 0x0000800436207980 */ /* 0x000eb0000c101d00 */
[----:B------:R-:W3:Y:S06]  /*4430*/  @!P0 LD.E.64 R50, desc[UR4][R50.64+0x40] ;  /* 0x0000400432328980 */ /* 0x000eec000c101b00 */
[----:B------:R4:W5:Y:S01]  /*4440*/  @!P0 LD.E.64 R16, desc[UR4][R18.64+0x40] ;  /* 0x0000400412108980 */ /* 0x000962000c101b00 */
[----:B--2---:R-:W-:Y:S02]  /*4450*/  @!P0 MOV R21, R32 ;  /* 0x0000002000158202 */ /* 0x004fe40000000f00 */
[----:B------:R-:W-:Y:S02]  /*4460*/  @!P0 MOV R30, R33 ;  /* 0x00000021001e8202 */ /* 0x000fe40000000f00 */
[----:B----4-:R-:W-:Y:S01]  /*4470*/  @!P0 MOV R19, R35 ;  /* 0x0000002300138202 */ /* 0x010fe20000000f00 */
[--C-:B------:R-:W-:Y:S02]  /*4480*/  @!P0 HADD2.F32 R41, -RZ, R21.reuse.H1_H1 ;  /* 0x30000015ff298230 */ /* 0x100fe40000004100 */
[----:B------:R-:W-:Y:S02]  /*4490*/  @!P0 HADD2.F32 R43, -RZ, R21.H0_H0 ;  /* 0x20000015ff2b8230 */ /* 0x000fe40000004100 */
[----:B---3--:R-:W-:Y:S02]  /*44a0*/  @!P0 HADD2.F32 R42, -RZ, R50.H0_H0 ;  /* 0x20000032ff2a8230 */ /* 0x008fe40000004100 */
[----:B------:R-:W-:Y:S02]  /*44b0*/  @!P0 HADD2.F32 R21, -RZ, R30.H1_H1 ;  /* 0x3000001eff158230 */ /* 0x000fe40000004100 */
[----:B------:R-:W-:Y:S02]  /*44c0*/  @!P0 HADD2.F32 R45, -RZ, R50.H1_H1 ;  /* 0x30000032ff2d8230 */ /* 0x000fe40000004100 */
[----:B------:R-:W-:Y:S01]  /*44d0*/  @!P0 FMUL.FTZ R54, R41, R42 ;  /* 0x0000002a29368220 */ /* 0x000fe20000410000 */
[--C-:B-----5:R-:W-:Y:S02]  /*44e0*/  @!P0 HADD2.F32 R20, -RZ, R16.reuse.H0_H0 ;  /* 0x20000010ff148230 */ /* 0x120fe40000004100 */
[----:B------:R-:W-:Y:S02]  /*44f0*/  @!P0 HADD2.F32 R16, -RZ, R16.H1_H1 ;  /* 0x30000010ff108230 */ /* 0x000fe40000004100 */
[----:B------:R-:W-:Y:S01]  /*4500*/  @!P0 FMUL.FTZ R55, R21, R45 ;  /* 0x0000002d15378220 */ /* 0x000fe20000410000 */
[--C-:B------:R-:W-:Y:S02]  /*4510*/  @!P0 HADD2.F32 R13, -RZ, R17.reuse.H0_H0 ;  /* 0x20000011ff0d8230 */ /* 0x100fe40000004100 */
[-C--:B------:R-:W-:Y:S01]  /*4520*/  @!P0 FMUL.FTZ R9, R41, R20.reuse ;  /* 0x0000001429098220 */ /* 0x080fe20000410000 */
[----:B------:R-:W-:Y:S01]  /*4530*/  @!P0 FFMA.FTZ R54, R43, R20, -R54 ;  /* 0x000000142b368223 */ /* 0x000fe20000010836 */
[----:B------:R-:W-:Y:S01]  /*4540*/  @!P0 MOV R20, R34 ;  /* 0x0000002200148202 */ /* 0x000fe20000000f00 */
[----:B------:R-:W-:Y:S02]  /*4550*/  @!P0 HADD2.F32 R17, -RZ, R17.H1_H1 ;  /* 0x30000011ff118230 */ /* 0x000fe40000004100 */
[----:B------:R-:W-:Y:S01]  /*4560*/  @!P0 FFMA.FTZ R9, R42, R43, R9 ;  /* 0x0000002b2a098223 */ /* 0x000fe20000010009 */
[----:B------:R-:W-:Y:S02]  /*4570*/  @!P0 HADD2.F32 R43, -RZ, R30.H0_H0 ;  /* 0x2000001eff2b8230 */ /* 0x000fe40000004100 */
[----:B------:R-:W-:Y:S01]  /*4580*/  @!P0 FMUL.FTZ R10, R21, R16 ;  /* 0x00000010150a8220 */ /* 0x000fe20000410000 */
[--C-:B------:R-:W-:Y:S01]  /*4590*/  @!P0 HADD2.F32 R30, -RZ, R20.reuse.H1_H1 ;  /* 0x30000014ff1e8230 */ /* 0x100fe20000004100 */
[----:B------:R-:W-:Y:S01]  /*45a0*/  @!P0 F2FP.F16.F32.PACK_AB R54, R9, R54 ;  /* 0x000000360936823e */ /* 0x000fe200000000ff */
[--C-:B------:R-:W-:Y:S02]  /*45b0*/  @!P0 HADD2.F32 R44, -RZ, R51.reuse.H0_H0 ;  /* 0x20000033ff2c8230 */ /* 0x100fe40000004100 */
        /* <DEDUP_REMOVED lines=22> */
.L_x_3131:
[----:B------:R-:W-:Y:S05]  /*4720*/  BSYNC.RECONVERGENT B0 ;  /* 0x0000000000007941 */ /* 0x000fea0003800200 */
.L_x_3130:
[----:B------:R-:W-:Y:S04]  /*4730*/  BSSY.RECONVERGENT B0, `(.L_x_3132) ;  /* 0x000009f000007945 */ /* 0x000fe80003800200 */
[----:B------:R-:W-:Y:S05]  /*4740*/  @!P4 BRA `(.L_x_3133) ;  /* 0x000000080074c947 */ /* 0x000fea0003800000 */
[----:B------:R-:W-:Y:S01]  /*4750*/  IMAD R45, R133, 0xc0, RZ ;  /* 0x000000c0852d7824 */ /* 0x000fe200078e02ff */
[----:B------:R-:W-:Y:S01]  /*4760*/  ISETP.GE.AND P0, PT, R24, R31, PT ;  /* 0x0000001f1800720c */ /* 0x000fe20003f06270 */
[----:B-1----:R-:W-:Y:S01]  /*4770*/  IMAD.WIDE.U32 R52, R132, 0xc0, R26 ;  /* 0x000000c084347825 */ /* 0x002fe200078e001a */
[C---:B---3--:R-:W-:Y:S02]  /*4780*/  LEA R46, P1, R125.reuse, R48, 0x7 ;  /* 0x000000307d2e7211 */ /* 0x048fe400078238ff */
[----:B------:R-:W-:Y:S01]  /*4790*/  LEA R20, P2, R125, R14, 0x7 ;  /* 0x0000000e7d147211 */ /* 0x000fe200078438ff */
[----:B------:R-:W-:Y:S01]  /*47a0*/  IMAD R59, R147, 0xc0, RZ ;  /* 0x000000c0933b7824 */ /* 0x000fe200078e02ff */
[----:B------:R-:W-:Y:S01]  /*47b0*/  IADD3 R53, PT, PT, R53, R45, RZ ;  /* 0x0000002d35357210 */ /* 0x000fe20007ffe0ff */
[----:B------:R-:W-:Y:S01]  /*47c0*/  IMAD.WIDE.U32 R50, R146, 0xc0, R98 ;  /* 0x000000c092327825 */ /* 0x000fe200078e0062 */
[C---:B------:R-:W-:Y:S02]  /*47d0*/  LEA.HI.X.SX32 R47, R125.reuse, R49, 0x7, P1 ;  /* 0x000000317d2f7211 */ /* 0x040fe400008f3eff */
[----:B------:R-:W-:Y:S01]  /*47e0*/  LEA.HI.X.SX32 R21, R125, R15, 0x7, P2 ;  /* 0x0000000f7d157211 */ /* 0x000fe200010f3eff */
[----:B--2---:R-:W2:Y:S01]  /*47f0*/  LD.E.128 R32, desc[UR4][R52.64] ;  /* 0x0000000434207980 */ /* 0x004ea2000c101d00 */
[----:B------:R-:W-:Y:S02]  /*4800*/  IADD3 R51, PT, PT, R51, R59, RZ ;  /* 0x0000003b33337210 */ /* 0x000fe40007ffe0ff */
[----:B------:R-:W-:Y:S05]  /*4810*/  ISETP.GE.AND P1, PT, R23, R31, PT ;  /* 0x0000001f1700720c */ /* 0x000fea0003f26270 */
[----:B------:R-:W3:Y:S06]  /*4820*/  @!P0 LD.E.64 R42, desc[UR4][R46.64] ;  /* 0x000000042e2a8980 */ /* 0x000eec000c101b00 */
[----:B------:R-:W4:Y:S01]  /*4830*/  @!P0 LD.E.64 R14, desc[UR4][R20.64] ;  /* 0x00000004140e8980 */ /* 0x000f22000c101b00 */
[--C-:B---3--:R-:W-:Y:S01]  /*4840*/  @!P0 HADD2.F32 R39, -RZ, R42.reuse.H0_H0 ;  /* 0x2000002aff278230 */ /* 0x108fe20000004100 */
[----:B--2---:R-:W-:Y:S01]  /*4850*/  @!P0 MOV R18, R32 ;  /* 0x0000002000128202 */ /* 0x004fe20000000f00 */
[----:B------:R-:W-:Y:S01]  /*4860*/  @!P0 HADD2.F32 R41, -RZ, R42.H1_H1 ;  /* 0x3000002aff298230 */ /* 0x000fe20000004100 */
[----:B------:R-:W-:Y:S01]  /*4870*/  @!P0 MOV R16, R33 ;  /* 0x0000002100108202 */ /* 0x000fe20000000f00 */
[----:B------:R-:W-:Y:S02]  /*4880*/  @!P0 HADD2.F32 R42, -RZ, R43.H0_H0 ;  /* 0x2000002bff2a8230 */ /* 0x000fe40000004100 */
[----:B------:R-:W-:Y:S02]  /*4890*/  @!P0 HADD2.F32 R30, -RZ, R18.H1_H1 ;  /* 0x30000012ff1e8230 */ /* 0x000fe40000004100 */
[----:B----4-:R-:W-:Y:S02]  /*48a0*/  @!P0 HADD2.F32 R17, -RZ, R14.H0_H0 ;  /* 0x2000000eff118230 */ /* 0x010fe40000004100 */
[----:B------:R-:W-:Y:S02]  /*48b0*/  @!P0 HADD2.F32 R40, -RZ, R18.H0_H0 ;  /* 0x20000012ff288230 */ /* 0x000fe40000004100 */
[C---:B------:R-:W-:Y:S01]  /*48c0*/  @!P0 FMUL.FTZ R45, R30.reuse, R39 ;  /* 0x000000271e2d8220 */ /* 0x040fe20000410000 */
[----:B------:R-:W-:Y:S01]  /*48d0*/  @!P0 HADD2.F32 R14, -RZ, R14.H1_H1 ;  /* 0x3000000eff0e8230 */ /* 0x000fe20000004100 */
[----:B------:R-:W-:Y:S01]  /*48e0*/  @!P0 MOV R18, R34 ;  /* 0x0000002200128202 */ /* 0x000fe20000000f00 */
[----:B------:R-:W-:Y:S02]  /*48f0*/  @!P0 HADD2.F32 R19, -RZ, R16.H1_H1 ;  /* 0x30000010ff138230 */ /* 0x000fe40000004100 */
[-C--:B------:R-:W-:Y:S01]  /*4900*/  @!P0 FMUL.FTZ R0, R30, R17.reuse ;  /* 0x000000111e008220 */ /* 0x080fe20000410000 */
[--C-:B------:R-:W-:Y:S02]  /*4910*/  @!P0 HADD2.F32 R13, -RZ, R15.reuse.H0_H0 ;  /* 0x2000000fff0d8230 */ /* 0x100fe40000004100 */
[----:B------:R-:W-:Y:S01]  /*4920*/  @!P0 FFMA.FTZ R45, R40, R17, -R45 ;  /* 0x00000011282d8223 */ /* 0x000fe2000001082d */
[----:B------:R-:W-:Y:S01]  /*4930*/  @!P0 HADD2.F32 R30, -RZ, R18.H1_H1 ;  /* 0x30000012ff1e8230 */ /* 0x000fe20000004100 */
[----:B------:R-:W-:Y:S01]  /*4940*/  @!P0 MOV R17, R35 ;  /* 0x0000002300118202 */ /* 0x000fe20000000f00 */
[----:B------:R-:W-:Y:S02]  /*4950*/  @!P0 HADD2.F32 R15, -RZ, R15.H1_H1 ;  /* 0x3000000fff0f8230 */ /* 0x000fe40000004100 */
[----:B------:R-:W-:Y:S01]  /*4960*/  @!P0 FFMA.FTZ R0, R39, R40, R0 ;  /* 0x0000002827008223 */ /* 0x000fe20000010000 */
[----:B------:R-:W-:Y:S02]  /*4970*/  @!P0 HADD2.F32 R39, -RZ, R16.H0_H0 ;  /* 0x20000010ff278230 */ /* 0x000fe40000004100 */
[C---:B------:R-:W-:Y:S01]  /*4980*/  @!P0 FMUL.FTZ R2, R19.reuse, R14 ;  /* 0x0000000e13028220 */ /* 0x040fe20000410000 */
[----:B------:R-:W-:Y:S02]  /*4990*/  @!P0 HADD2.F32 R43, -RZ, R43.H1_H1 ;  /* 0x3000002bff2b8230 */ /* 0x000fe40000004100 */
[----:B------:R-:W-:Y:S01]  /*49a0*/  @!P0 FMUL.FTZ R55, R19, R41 ;  /* 0x0000002913378220 */ /* 0x000fe20000410000 */
[--C-:B------:R-:W-:Y:S02]  /*49b0*/  @!P0 HADD2.F32 R16, -RZ, R17.reuse.H1_H1 ;  /* 0x30000011ff108230 */ /* 0x100fe40000004100 */
[----:B------:R-:W-:Y:S01]  /*49c0*/  @!P0 FMUL.FTZ R54, R30, R42 ;  /* 0x0000002a1e368220 */ /* 0x000fe20000410000 */
[----:B------:R-:W-:Y:S01]  /*49d0*/  @!P0 HADD2.F32 R40, -RZ, R18.H0_H0 ;  /* 0x20000012ff288230 */ /* 0x000fe20000004100 */
[----:B------:R-:W-:Y:S01]  /*49e0*/  @!P0 F2FP.F16.F32.PACK_AB R45, R0, R45 ;  /* 0x0000002d002d823e */ /* 0x000fe200000000ff */
[----:B------:R-:W-:Y:S02]  /*49f0*/  @!P0 HADD2.F32 R44, -RZ, R17.H0_H0 ;  /* 0x20000011ff2c8230 */ /* 0x000fe40000004100 */
        /* <DEDUP_REMOVED lines=22> */
[----:B-1----:R-:W-:Y:S02]  /*4b60*/  @!P1 MOV R32, R18 ;  /* 0x0000001200209202 */ /* 0x002fe40000000f00 */
[----:B------:R-:W-:Y:S01]  /*4b70*/  @!P1 MOV R30, R17 ;  /* 0x00000011001e9202 */ /* 0x000fe20000000f00 */
[----:B------:R-:W-:Y:S02]  /*4b80*/  @!P1 HADD2.F32 R38, -RZ, R36.H1_H1 ;  /* 0x30000024ff269230 */ /* 0x000fe40000004100 */
[----:B------:R-:W-:Y:S02]  /*4b90*/  @!P1 HADD2.F32 R34, -RZ, R32.H1_H1 ;  /* 0x30000020ff229230 */ /* 0x000fe40000004100 */
[--C-:B---3--:R-:W-:Y:S02]  /*4ba0*/  @!P1 HADD2.F32 R40, -RZ, R42.reuse.H0_H0 ;  /* 0x2000002aff289230 */ /* 0x108fe40000004100 */
[----:B------:R-:W-:Y:S02]  /*4bb0*/  @!P1 HADD2.F32 R39, -RZ, R42.H1_H1 ;  /* 0x3000002aff279230 */ /* 0x000fe40000004100 */
[----:B------:R-:W-:Y:S02]  /*4bc0*/  @!P1 HADD2.F32 R42, -RZ, R36.H0_H0 ;  /* 0x20000024ff2a9230 */ /* 0x000fe40000004100 */
[C---:B------:R-:W-:Y:S01]  /*4bd0*/  @!P1 FMUL.FTZ R54, R38.reuse, R40 ;  /* 0x0000002826369220 */ /* 0x040fe20000410000 */
[--C-:B----4-:R-:W-:Y:S02]  /*4be0*/  @!P1 HADD2.F32 R31, -RZ, R14.reuse.H0_H0 ;  /* 0x2000000eff1f9230 */ /* 0x110fe40000004100 */
[----:B------:R-:W-:Y:S02]  /*4bf0*/  @!P1 HADD2.F32 R14, -RZ, R14.H1_H1 ;  /* 0x3000000eff0e9230 */ /* 0x000fe40000004100 */
[--C-:B------:R-:W-:Y:S02]  /*4c00*/  @!P1 HADD2.F32 R33, -RZ, R30.reuse.H1_H1 ;  /* 0x3000001eff219230 */ /* 0x100fe40000004100 */
[-C--:B------:R-:W-:Y:S01]  /*4c10*/  @!P1 FMUL.FTZ R5, R38, R31.reuse ;  /* 0x0000001f26059220 */ /* 0x080fe20000410000 */
[----:B------:R-:W-:Y:S02]  /*4c20*/  @!P1 HADD2.F32 R13, -RZ, R15.H0_H0 ;  /* 0x2000000fff0d9230 */ /* 0x000fe40000004100 */
[----:B------:R-:W-:Y:S01]  /*4c30*/  @!P1 FFMA.FTZ R54, R42, R31, -R54 ;  /* 0x0000001f2a369223 */ /* 0x000fe20000010836 */
[----:B------:R-:W-:Y:S01]  /*4c40*/  @!P1 HADD2.F32 R44, -RZ, R43.H0_H0 ;  /* 0x2000002bff2c9230 */ /* 0x000fe20000004100 */
[----:B------:R-:W-:Y:S01]  /*4c50*/  @!P1 MOV R31, R19 ;  /* 0x00000013001f9202 */ /* 0x000fe20000000f00 */
[----:B------:R-:W-:Y:S02]  /*4c60*/  @!P1 HADD2.F32 R41, -RZ, R30.H0_H0 ;  /* 0x2000001eff299230 */ /* 0x000fe40000004100 */
[C---:B------:R-:W-:Y:S01]  /*4c70*/  @!P1 FMUL.FTZ R6, R33.reuse, R14 ;  /* 0x0000000e21069220 */ /* 0x040fe20000410000 */
        /* <DEDUP_REMOVED lines=8> */
[----:B------:R-:W-:Y:S01]  /*4d00*/  @!P1 FMUL.FTZ R56, R34, R44 ;  /* 0x0000002c22389220 */ /* 0x000fe20000410000 */
[----:B------:R-:W-:Y:S01]  /*4d10*/  @!P1 HADD2.F32 R42, -RZ, R31.H0_H0 ;  /* 0x2000001fff2a9230 */ /* 0x000fe20000004100 */
[----:B------:R-:W-:Y:S01]  /*4d20*/  @!P1 MOV R16, R54 ;  /* 0x0000003600109202 */ /* 0x000fe20000000f00 */
        /* <DEDUP_REMOVED lines=17> */
[----:B------:R-:W4:Y:S01]  /*4e40*/  @!P0 LD.E.64 R46, desc[UR4][R46.64+0x40] ;  /* 0x000040042e2e8980 */ /* 0x000f22000c101b00 */
[----:B--2---:R-:W-:Y:S02]  /*4e50*/  @!P0 MOV R31, R32 ;  /* 0x00000020001f8202 */ /* 0x004fe40000000f00 */
[----:B-1----:R-:W-:Y:S02]  /*4e60*/  @!P0 MOV R16, R33 ;  /* 0x0000002100108202 */ /* 0x002fe40000000f00 */
[----:B------:R-:W-:Y:S01]  /*4e70*/  @!P0 MOV R18, R34 ;  /* 0x0000002200128202 */ /* 0x000fe20000000f00 */
[--C-:B------:R-:W-:Y:S01]  /*4e80*/  @!P0 HADD2.F32 R37, -RZ, R31.reuse.H1_H1 ;  /* 0x3000001fff258230 */ /* 0x100fe20000004100 */
[----:B------:R-:W-:Y:S01]  /*4e90*/  @!P0 MOV R17, R35 ;  /* 0x0000002300118202 */ /* 0x000fe20000000f00 */
[----:B------:R-:W-:Y:S02]  /*4ea0*/  @!P0 HADD2.F32 R39, -RZ, R31.H0_H0 ;  /* 0x2000001fff278230 */ /* 0x000fe40000004100 */
[--C-:B---3--:R-:W-:Y:S02]  /*4eb0*/  @!P0 HADD2.F32 R30, -RZ, R14.reuse.H0_H0 ;  /* 0x2000000eff1e8230 */ /* 0x108fe40000004100 */
[----:B------:R-:W-:Y:S02]  /*4ec0*/  @!P0 HADD2.F32 R14, -RZ, R14.H1_H1 ;  /* 0x3000000eff0e8230 */ /* 0x000fe40000004100 */
[----:B------:R-:W-:Y:S02]  /*4ed0*/  @!P0 HADD2.F32 R19, -RZ, R16.H1_H1 ;  /* 0x30000010ff138230 */ /* 0x000fe40000004100 */
[----:B------:R-:W-:Y:S01]  /*4ee0*/  @!P0 FMUL.FTZ R9, R37, R30 ;  /* 0x0000001e25098220 */ /* 0x000fe20000410000 */
[----:B----4-:R-:W-:Y:S02]  /*4ef0*/  @!P0 HADD2.F32 R40, -RZ, R46.H0_H0 ;  /* 0x2000002eff288230 */ /* 0x010fe40000004100 */
[--C-:B------:R-:W-:Y:S02]  /*4f00*/  @!P0 HADD2.F32 R13, -RZ, R15.reuse.H0_H0 ;  /* 0x2000000fff0d8230 */ /* 0x100fe40000004100 */
[----:B------:R-:W-:Y:S01]  /*4f10*/  @!P0 FMUL.FTZ R10, R19, R14 ;  /* 0x0000000e130a8220 */ /* 0x000fe20000410000 */
[----:B------:R-:W-:Y:S02]  /*4f20*/  @!P0 HADD2.F32 R20, -RZ, R18.H1_H1 ;  /* 0x30000012ff148230 */ /* 0x000fe40000004100 */
[----:B------:R-:W-:Y:S01]  /*4f30*/  @!P0 FMUL.FTZ R52, R37, R40 ;  /* 0x0000002825348220 */ /* 0x000fe20000410000 */
[----:B------:R-:W-:Y:S01]  /*4f40*/  @!P0 FFMA.FTZ R9, R40, R39, R9 ;  /* 0x0000002728098223 */ /* 0x000fe20000010009 */
[----:B------:R-:W-:Y:S02]  /*4f50*/  @!P0 HADD2.F32 R15, -RZ, R15.H1_H1 ;  /* 0x3000000fff0f8230 */ /* 0x000fe40000004100 */
[----:B------:R-:W-:Y:S01]  /*4f60*/  @!P0 FFMA.FTZ R52, R39, R30, -R52 ;  /* 0x0000001e27348223 */ /* 0x000fe20000010834 */
[----:B------:R-:W-:Y:S02]  /*4f70*/  @!P0 HADD2.F32 R39, -RZ, R16.H0_H0 ;  /* 0x20000010ff278230 */ /* 0x000fe40000004100 */
[C---:B------:R-:W-:Y:S01]  /*4f80*/  @!P0 FMUL.FTZ R11, R20.reuse, R13 ;  /* 0x0000000d140b8220 */ /* 0x040fe20000410000 */
[----:B------:R-:W-:Y:S01]  /*4f90*/  @!P0 HADD2.F32 R41, -RZ, R46.H1_H1 ;  /* 0x3000002eff298230 */ /* 0x000fe20000004100 */
[----:B------:R-:W-:Y:S01]  /*4fa0*/  @!P0 F2FP.F16.F32.PACK_AB R52, R9, R52 ;  /* 0x000000340934823e */ /* 0x000fe200000000ff */
[--C-:B------:R-:W-:Y:S02]  /*4fb0*/  @!P0 HADD2.F32 R42, -RZ, R47.reuse.H0_H0 ;  /* 0x2000002fff2a8230 */ /* 0x100fe40000004100 */
[----:B------:R-:W-:Y:S01]  /*4fc0*/  @!P0 HADD2.F32 R43, -RZ, R47.H1_H1 ;  /* 0x3000002fff2b8230 */ /* 0x000fe20000004100 */
[----:B------:R-:W-:Y:S01]  /*4fd0*/  @!P0 MOV R32, R52 ;  /* 0x0000003400208202 */ /* 0x000fe20000000f00 */
[--C-:B------:R-:W-:Y:S02]  /*4fe0*/  @!P0 HADD2.F32 R16, -RZ, R17.reuse.H1_H1 ;  /* 0x30000011ff108230 */ /* 0x100fe40000004100 */
[----:B------:R-:W-:Y:S01]  /*4ff0*/  @!P0 FMUL.FTZ R45, R19, R41 ;  /* 0x00000029132d8220 */ /* 0x000fe20000410000 */
        /* <DEDUP_REMOVED lines=18> */
.L_x_3133:
[----:B------:R-:W-:Y:S05]  /*5120*/  BSYNC.RECONVERGENT B0 ;  /* 0x0000000000007941 */ /* 0x000fea0003800200 */
.L_x_3132:
[----:B------:R-:W5:Y:S02]  /*5130*/  LD.E R3, desc[UR4][R116.64+0xd0] ;  /* 0x0000d00474037980 */ /* 0x000f64000c101900 */
[----:B-----5:R-:W-:Y:S05]  /*5140*/  IMAD.U32 R3, R3, -0x40, RZ ;  /* 0xffffffc003037824 */ /* 0x020fea00078e00ff */
[C---:B------:R-:W-:Y:S02]  /*5150*/  LEA R28, P1, R3.reuse, R28, 0x1 ;  /* 0x0000001c031c7211 */ /* 0x040fe400078208ff */
[C---:B------:R-:W-:Y:S02]  /*5160*/  LEA R66, P0, R3.reuse, R66, 0x1 ;  /* 0x0000004203427211 */ /* 0x040fe400078008ff */
[C---:B------:R-:W-:Y:S02]  /*5170*/  LEA.HI.X.SX32 R29, R3.reuse, R29, 0x1, P1 ;  /* 0x0000001d031d7211 */ /* 0x040fe400008f0eff */
[----:B------:R-:W-:Y:S01]  /*5180*/  LEA.HI.X.SX32 R67, R3, R67, 0x1, P0 ;  /* 0x0000004303437211 */ /* 0x000fe200000f0eff */
[----:B------:R-:W-:Y:S05]  /*5190*/  BRA `(.L_x_3124) ;  /* 0x0000004400107947 */ /* 0x000fea0003800000 */
.L_x_3125:
[----:B------:R-:W-:Y:S01]  /*51a0*/  LEA.HI R33, R31, R31, RZ, 0x1 ;  /* 0x0000001f1f217211 */ /* 0x000fe200078f08ff */
[----:B------:R-:W-:Y:S03]  /*51b0*/  BSSY.RECONVERGENT B0, `(.L_x_3134) ;  /* 0x000010d000007945 */ /* 0x000fe60003800200 */
[----:B------:R-:W-:Y:S05]  /*51c0*/  SHF.R.S32.HI R33, RZ, 0x1, R33 ;  /* 0x00000001ff217819 */ /* 0x000fea0000011421 */
[----:B------:R-:W-:Y:S02]  /*51d0*/  IMAD.MOV R30, RZ, RZ, -R33 ;  /* 0x000000ffff1e7224 */ /* 0x000fe400078e0a21 */
[----:B------:R-:W-:Y:S03]  /*51e0*/  IMAD.IADD R32, R33, 0x1, -R24 ;  /* 0x0000000121207824 */ /* 0x000fe600078e0a18 */
[----:B------:R-:W-:Y:S01]  /*51f0*/  SHF.R.S32.HI R134, RZ, 0x1f, R30 ;  /* 0x0000001fff867819 */ /* 0x000fe2000001141e */
[----:B------:R-:W-:Y:S06]  /*5200*/  @!P0 BRA `(.L_x_3135) ;  /* 0x00000010001c8947 */ /* 0x000fec0003800000 */
        /* <DEDUP_REMOVED lines=17> */
[----:B------:R2:W5:Y:S01]  /*5320*/  @!P0 LD.E.128 R56, desc[UR4][R50.64] ;  /* 0x0000000432388980 */ /* 0x000562000c101d00 */
[--C-:B---3--:R-:W-:Y:S01]  /*5330*/  @!P0 HADD2.F32 R45, -RZ, R36.reuse.H0_H0 ;  /* 0x20000024ff2d8230 */ /* 0x108fe20000004100 */
[----:B--2---:R-:W-:Y:S01]  /*5340*/  @!P0 MOV R50, R68 ;  /* 0x0000004400328202 */ /* 0x004fe20000000f00 */
[----:B------:R-:W-:Y:S01]  /*5350*/  @!P0 HADD2.F32 R44, -RZ, R36.H1_H1 ;  /* 0x30000024ff2c8230 */ /* 0x000fe20000004100 */
[----:B------:R-:W-:Y:S01]  /*5360*/  @!P0 MOV R54, R69 ;  /* 0x0000004500368202 */ /* 0x000fe20000000f00 */
[--C-:B------:R-:W-:Y:S01]  /*5370*/  @!P0 HADD2.F32 R42, -RZ, R37.reuse.H0_H0 ;  /* 0x20000025ff2a8230 */ /* 0x100fe20000004100 */
[----:B------:R-:W-:Y:S01]  /*5380*/  @!P0 MOV R60, R70 ;  /* 0x00000046003c8202 */ /* 0x000fe20000000f00 */
[----:B------:R-:W-:Y:S02]  /*5390*/  @!P0 HADD2.F32 R41, -RZ, R37.H1_H1 ;  /* 0x30000025ff298230 */ /* 0x000fe40000004100 */
[--C-:B----4-:R-:W-:Y:S02]  /*53a0*/  @!P0 HADD2.F32 R48, -RZ, R76.reuse.H0_H0 ;  /* 0x2000004cff308230 */ /* 0x110fe40000004100 */
[----:B------:R-:W-:Y:S02]  /*53b0*/  @!P0 HADD2.F32 R49, -RZ, R76.H1_H1 ;  /* 0x3000004cff318230 */ /* 0x000fe40000004100 */
[----:B------:R-:W-:Y:S02]  /*53c0*/  @!P0 HADD2.F32 R47, -RZ, R77.H0_H0 ;  /* 0x2000004dff2f8230 */ /* 0x000fe40000004100 */
[----:B------:R-:W-:Y:S01]  /*53d0*/  @P1 FADD.FTZ R48, -R48, -RZ ;  /* 0x800000ff30301221 */ /* 0x000fe20000010100 */
[--C-:B------:R-:W-:Y:S02]  /*53e0*/  @!P0 HADD2.F32 R36, -RZ, R39.reuse.H0_H0 ;  /* 0x20000027ff248230 */ /* 0x100fe40000004100 */
[----:B------:R-:W-:Y:S01]  /*53f0*/  @P1 FADD.FTZ R49, -R49, -RZ ;  /* 0x800000ff31311221 */ /* 0x000fe20000010100 */
[----:B------:R-:W-:Y:S02]  /*5400*/  @!P0 HADD2.F32 R35, -RZ, R39.H1_H1 ;  /* 0x30000027ff238230 */ /* 0x000fe40000004100 */
[----:B------:R-:W-:Y:S01]  /*5410*/  @!P0 FMUL.FTZ R0, R45, R48 ;  /* 0x000000302d008220 */ /* 0x000fe20000410000 */
[----:B------:R-:W-:Y:S02]  /*5420*/  @!P0 HADD2.F32 R46, -RZ, R77.H1_H1 ;  /* 0x3000004dff2e8230 */ /* 0x000fe40000004100 */
[----:B------:R-:W-:Y:S01]  /*5430*/  @!P0 FMUL.FTZ R2, R44, R49 ;  /* 0x000000312c028220 */ /* 0x000fe20000410000 */
[--C-:B------:R-:W-:Y:S02]  /*5440*/  @!P0 HADD2.F32 R51, -RZ, R50.reuse.H0_H0 ;  /* 0x20000032ff338230 */ /* 0x100fe40000004100 */
[----:B------:R-:W-:Y:S01]  /*5450*/  @P1 FADD.FTZ R47, -R47, -RZ ;  /* 0x800000ff2f2f1221 */ /* 0x000fe20000010100 */
[----:B------:R-:W-:Y:S02]  /*5460*/  @!P0 HADD2.F32 R53, -RZ, R50.H1_H1 ;  /* 0x30000032ff358230 */ /* 0x000fe40000004100 */
[----:B------:R-:W-:Y:S01]  /*5470*/  @P1 FADD.FTZ R46, -R46, -RZ ;  /* 0x800000ff2e2e1221 */ /* 0x000fe20000010100 */
[--C-:B------:R-:W-:Y:S02]  /*5480*/  @!P0 HADD2.F32 R43, -RZ, R78.reuse.H0_H0 ;  /* 0x2000004eff2b8230 */ /* 0x100fe40000004100 */
[----:B------:R-:W-:Y:S01]  /*5490*/  @!P0 FMUL.FTZ R3, R42, R47 ;  /* 0x0000002f2a038220 */ /* 0x000fe20000410000 */
[----:B------:R-:W-:Y:S02]  /*54a0*/  @!P0 HADD2.F32 R39, -RZ, R78.H1_H1 ;  /* 0x3000004eff278230 */ /* 0x000fe40000004100 */
[----:B------:R-:W-:Y:S01]  /*54b0*/  @!P0 FMUL.FTZ R4, R41, R46 ;  /* 0x0000002e29048220 */ /* 0x000fe20000410000 */
[--C-:B------:R-:W-:Y:S02]  /*54c0*/  @!P0 HADD2.F32 R37, -RZ, R79.reuse.H0_H0 ;  /* 0x2000004fff258230 */ /* 0x100fe40000004100 */
[----:B------:R-:W-:Y:S01]  /*54d0*/  @P1 FADD.FTZ R43, -R43, -RZ ;  /* 0x800000ff2b2b1221 */ /* 0x000fe20000010100 */
[----:B------:R-:W-:Y:S02]  /*54e0*/  @!P0 HADD2.F32 R34, -RZ, R79.H1_H1 ;  /* 0x3000004fff228230 */ /* 0x000fe40000004100 */
[----:B------:R-:W-:Y:S01]  /*54f0*/  @P1 FADD.FTZ R39, -R39, -RZ ;  /* 0x800000ff27271221 */ /* 0x000fe20000010100 */
[--C-:B-----5:R-:W-:Y:S02]  /*5500*/  @!P0 HADD2.F32 R50, -RZ, R56.reuse.H0_H0 ;  /* 0x20000038ff328230 */ /* 0x120fe40000004100 */
[----:B------:R-:W-:Y:S01]  /*5510*/  @P1 FADD.FTZ R37, -R37, -RZ ;  /* 0x800000ff25251221 */ /* 0x000fe20000010100 */
[----:B------:R-:W-:Y:S02]  /*5520*/  @!P0 HADD2.F32 R52, -RZ, R56.H1_H1 ;  /* 0x30000038ff348230 */ /* 0x000fe40000004100 */
[----:B------:R-:W-:Y:S01]  /*5530*/  @P1 FADD.FTZ R34, -R34, -RZ ;  /* 0x800000ff22221221 */ /* 0x000fe20000010100 */
[----:B------:R-:W-:Y:S02]  /*5540*/  @!P0 HADD2.F32 R40, -RZ, R38.H0_H0 ;  /* 0x20000026ff288230 */ /* 0x000fe40000004100 */
[----:B------:R-:W-:Y:S01]  /*5550*/  @!P0 FFMA.FTZ R0, R51, R50, R0 ;  /* 0x0000003233008223 */ /* 0x000fe20000010000 */
[--C-:B------:R-:W-:Y:S01]  /*5560*/  @!P0 HADD2.F32 R50, -RZ, R54.reuse.H0_H0 ;  /* 0x20000036ff328230 */ /* 0x100fe20000004100 */
[----:B------:R-:W-:Y:S01]  /*5570*/  ISETP.GE.AND P1, PT, R23, R31, PT ;  /* 0x0000001f1700720c */ /* 0x000fe20003f26270 */
[--C-:B------:R-:W-:Y:S02]  /*5580*/  @!P0 HADD2.F32 R51, -RZ, R57.reuse.H0_H0 ;  /* 0x20000039ff338230 */ /* 0x100fe40000004100 */
[----:B------:R-:W-:Y:S01]  /*5590*/  @!P0 FFMA.FTZ R2, R53, R52, R2 ;  /* 0x0000003435028223 */ /* 0x000fe20000010002 */
[----:B------:R-:W-:Y:S02]  /*55a0*/  @!P0 HADD2.F32 R53, -RZ, R54.H1_H1 ;  /* 0x30000036ff358230 */ /* 0x000fe40000004100 */
[----:B------:R-:W-:Y:S01]  /*55b0*/  @!P0 FMUL.FTZ R5, R40, R43 ;  /* 0x0000002b28058220 */ /* 0x000fe20000410000 */
[----:B------:R-:W-:Y:S02]  /*55c0*/  @!P0 HADD2.F32 R52, -RZ, R57.H1_H1 ;  /* 0x30000039ff348230 */ /* 0x000fe40000004100 */
[----:B------:R-:W-:Y:S01]  /*55d0*/  @!P0 FFMA.FTZ R3, R50, R51, R3 ;  /* 0x0000003332038223 */ /* 0x000fe20000010003 */
[----:B------:R-:W-:Y:S02]  /*55e0*/  @!P0 HADD2.F32 R38, -RZ, R38.H1_H1 ;  /* 0x30000026ff268230 */ /* 0x000fe40000004100 */
[----:B------:R-:W-:Y:S01]  /*55f0*/  @!P0 FMUL.FTZ R7, R36, R37 ;  /* 0x0000002524078220 */ /* 0x000fe20000410000 */
[----:B------:R-:W-:Y:S02]  /*5600*/  @!P0 HADD2.F32 R55, -RZ, R58.H0_H0 ;  /* 0x2000003aff378230 */ /* 0x000fe40000004100 */
[----:B------:R-:W-:Y:S01]  /*5610*/  @!P0 FFMA.FTZ R4, R53, R52, R4 ;  /* 0x0000003435048223 */ /* 0x000fe20000010004 */
[----:B------:R-:W-:Y:S01]  /*5620*/  @!P0 HADD2.F32 R54, -RZ, R60.H0_H0 ;  /* 0x2000003cff368230 */ /* 0x000fe20000004100 */
[----:B------:R-:W-:Y:S01]  /*5630*/  @!P0 MOV R52, R71 ;  /* 0x0000004700348202 */ /* 0x000fe20000000f00 */
[----:B------:R-:W-:Y:S02]  /*5640*/  @!P0 HADD2.F32 R56, -RZ, R58.H1_H1 ;  /* 0x3000003aff388230 */ /* 0x000fe40000004100 */
[----:B------:R-:W-:Y:S01]  /*5650*/  @!P0 FMUL.FTZ R6, R38, R39 ;  /* 0x0000002726068220 */ /* 0x000fe20000410000 */
[----:B------:R-:W-:Y:S01]  /*5660*/  @!P0 HADD2.F32 R51, -RZ, R60.H1_H1 ;  /* 0x3000003cff338230 */ /* 0x000fe20000004100 */
[----:B------:R-:W-:Y:S01]  /*5670*/  @!P1 IADD3 R19, P2, PT, R30, 0x20, RZ ;  /* 0x000000201e139810 */ /* 0x000fe20007f5e0ff */
[--C-:B------:R-:W-:Y:S02]  /*5680*/  @!P0 HADD2.F32 R57, -RZ, R59.reuse.H0_H0 ;  /* 0x2000003bff398230 */ /* 0x100fe40000004100 */
[----:B------:R-:W-:Y:S01]  /*5690*/  @!P0 FMUL.FTZ R8, R35, R34 ;  /* 0x0000002223088220 */ /* 0x000fe20000410000 */
[--C-:B------:R-:W-:Y:S02]  /*56a0*/  @!P0 HADD2.F32 R50, -RZ, R52.reuse.H0_H0 ;  /* 0x20000034ff328230 */ /* 0x100fe40000004100 */
[----:B------:R-:W-:Y:S01]  /*56b0*/  @!P0 FFMA.FTZ R5, R54, R55, R5 ;  /* 0x0000003736058223 */ /* 0x000fe20000010005 */
[----:B------:R-:W-:Y:S02]  /*56c0*/  @!P0 HADD2.F32 R58, -RZ, R59.H1_H1 ;  /* 0x3000003bff3a8230 */ /* 0x000fe40000004100 */
[----:B------:R-:W-:Y:S01]  /*56d0*/  @!P0 FFMA.FTZ R6, R51, R56, R6 ;  /* 0x0000003833068223 */ /* 0x000fe20000010006 */
[----:B------:R-:W-:Y:S02]  /*56e0*/  @!P0 HADD2.F32 R53, -RZ, R52.H1_H1 ;  /* 0x30000034ff358230 */ /* 0x000fe40000004100 */
[----:B------:R-:W-:Y:S01]  /*56f0*/  @!P0 FFMA.FTZ R7, R50, R57, R7 ;  /* 0x0000003932078223 */ /* 0x000fe20000010007 */
[----:B------:R-:W-:Y:S02]  /*5700*/  @!P1 IADD3.X R20, PT, PT, RZ, R134, RZ, P2, !PT ;  /* 0x00000086ff149210 */ /* 0x000fe400017fe4ff */
[----:B------:R-:W-:Y:S01]  /*5710*/  @!P1 ISETP.GT.AND P2, PT, R32, 0x20, PT ;  /* 0x000000202000980c */ /* 0x000fe20003f44270 */
[----:B------:R-:W-:Y:S01]  /*5720*/  @!P0 FFMA.FTZ R8, R53, R58, R8 ;  /* 0x0000003a35088223 */ /* 0x000fe20000010008 */
[----:B------:R-:W-:Y:S02]  /*5730*/  @!P0 F2FP.F16.F32.PACK_AB R17, R2, R0 ;  /* 0x000000000211823e */ /* 0x000fe400000000ff */
[----:B------:R-:W-:Y:S02]  /*5740*/  @!P1 SEL R19, R19, 0x20, !P2 ;  /* 0x0000002013139807 */ /* 0x000fe40005000000 */
[----:B------:R-:W-:Y:S02]  /*5750*/  @!P1 SEL R64, R20, RZ, !P2 ;  /* 0x000000ff14409207 */ /* 0x000fe40005000000 */
[----:B------:R-:W-:Y:S02]  /*5760*/  @!P0 F2FP.F16.F32.PACK_AB R18, R4, R3 ;  /* 0x000000030412823e */ /* 0x000fe400000000ff */
[----:B------:R-:W-:Y:S02]  /*5770*/  @!P0 F2FP.F16.F32.PACK_AB R21, R6, R5 ;  /* 0x000000050615823e */ /* 0x000fe400000000ff */
[----:B------:R-:W-:Y:S02]  /*5780*/  @!P0 F2FP.F16.F32.PACK_AB R20, R8, R7 ;  /* 0x000000070814823e */ /* 0x000fe400000000ff */
[----:B------:R-:W-:Y:S02]  /*5790*/  @!P0 MOV R68, R17 ;  /* 0x0000001100448202 */ /* 0x000fe40000000f00 */
[----:B------:R-:W-:Y:S02]  /*57a0*/  @!P1 SHF.L.U32 R17, R19, 0x1, RZ ;  /* 0x0000000113119819 */ /* 0x000fe400000006ff */
[----:B------:R-:W-:Y:S02]  /*57b0*/  @!P0 MOV R69, R18 ;  /* 0x0000001200458202 */ /* 0x000fe40000000f00 */
[----:B------:R-:W-:Y:S02]  /*57c0*/  @!P0 MOV R70, R21 ;  /* 0x0000001500468202 */ /* 0x000fe40000000f00 */
[----:B------:R-:W-:Y:S02]  /*57d0*/  @!P0 MOV R71, R20 ;  /* 0x0000001400478202 */ /* 0x000fe40000000f00 */
[----:B------:R-:W-:Y:S02]  /*57e0*/  @!P1 IADD3 R76, P0, PT, R17, R94, RZ ;  /* 0x0000005e114c9210 */ /* 0x000fe40007f1e0ff */
[----:B------:R-:W-:Y:S01]  /*57f0*/  @!P1 SHF.L.U64.HI R18, R19, 0x1, R64 ;  /* 0x0000000113129819 */ /* 0x000fe20000010240 */
[----:B------:R1:W-:Y:S01]  /*5800*/  ST.E.128 desc[UR4][R98.64], R68 ;  /* 0x0000004462007985 */ /* 0x0003e2000c101d04 */
[----:B------:R-:W-:Y:S02]  /*5810*/  @!P1 SEL R35, R33, R30, P2 ;  /* 0x0000001e21239207 */ /* 0x000fe40001000000 */
[C---:B------:R-:W-:Y:S02]  /*5820*/  @!P1 IADD3.X R77, PT, PT, R18.reuse, R95, RZ, P0, !PT ;  /* 0x0000005f124d9210 */ /* 0x040fe400007fe4ff */
[----:B------:R-:W-:Y:S01]  /*5830*/  @!P1 IADD3 R50, P0, PT, R17, R96, RZ ;  /* 0x0000006011329210 */ /* 0x000fe20007f1e0ff */
[----:B------:R-:W-:Y:S02]  /*5840*/  @!P1 IMAD.WIDE R36, R35, 0x2, R26 ;  /* 0x0000000223249825 */ /* 0x000fe400078e021a */
[----:B------:R-:W2:Y:S01]  /*5850*/  LD.E.128 R72, desc[UR4][R26.64+0x40] ;  /* 0x000040041a487980 */ /* 0x000ea2000c101d00 */
[----:B------:R-:W-:Y:S02]  /*5860*/  @!P1 IADD3.X R51, PT, PT, R18, R97, RZ, P0, !PT ;  /* 0x0000006112339210 */ /* 0x000fe400007fe4ff */
[----:B------:R-:W-:Y:S05]  /*5870*/  ISETP.GT.AND P0, PT, R32, 0x20, !P1 ;  /* 0x000000202000780c */ /* 0x000fea0004f04270 */
[----:B------:R-:W3:Y:S08]  /*5880*/  @!P1 LD.E.128 R76, desc[UR4][R76.64] ;  /* 0x000000044c4c9980 */ /* 0x000ef0000c101d00 */
[----:B------:R-:W4:Y:S08]  /*5890*/  @!P1 LD.E.128 R36, desc[UR4][R36.64+0x40] ;  /* 0x0000400424249980 */ /* 0x000f30000c101d00 */
[----:B------:R5:W4:Y:S01]  /*58a0*/  @!P1 LD.E.128 R56, desc[UR4][R50.64] ;  /* 0x0000000432389980 */ /* 0x000b22000c101d00 */
[----:B--2---:R-:W-:Y:S02]  /*58b0*/  @!P1 MOV R52, R72 ;  /* 0x0000004800349202 */ /* 0x004fe40000000f00 */
[----:B------:R-:W-:Y:S03]  /*58c0*/  @!P1 MOV R55, R73 ;  /* 0x0000004900379202 */ /* 0x000fe60000000f00 */
[----:B-----5:R-:W-:Y:S02]  /*58d0*/  @!P1 HADD2.F32 R50, -RZ, R52.H0_H0 ;  /* 0x20000034ff329230 */ /* 0x020fe40000004100 */
[--C-:B---3--:R-:W-:Y:S02]  /*58e0*/  @!P1 HADD2.F32 R48, -RZ, R76.reuse.H0_H0 ;  /* 0x2000004cff309230 */ /* 0x108fe40000004100 */
[----:B------:R-:W-:Y:S02]  /*58f0*/  @!P1 HADD2.F32 R49, -RZ, R76.H1_H1 ;  /* 0x3000004cff319230 */ /* 0x000fe40000004100 */
[--C-:B------:R-:W-:Y:S02]  /*5900*/  @!P1 HADD2.F32 R47, -RZ, R77.reuse.H0_H0 ;  /* 0x2000004dff2f9230 */ /* 0x100fe40000004100 */
[----:B------:R-:W-:Y:S01]  /*5910*/  @P0 FADD.FTZ R48, -R48, -RZ ;  /* 0x800000ff30300221 */ /* 0x000fe20000010100 */
[----:B------:R-:W-:Y:S02]  /*5920*/  @!P1 HADD2.F32 R46, -RZ, R77.H1_H1 ;  /* 0x3000004dff2e9230 */ /* 0x000fe40000004100 */
[----:B------:R-:W-:Y:S01]  /*5930*/  @P0 FADD.FTZ R49, -R49, -RZ ;  /* 0x800000ff31310221 */ /* 0x000fe20000010100 */
[--C-:B----4-:R-:W-:Y:S02]  /*5940*/  @!P1 HADD2.F32 R45, -RZ, R36.reuse.H0_H0 ;  /* 0x20000024ff2d9230 */ /* 0x110fe40000004100 */
        /* <DEDUP_REMOVED lines=8> */
[----:B------:R-:W-:Y:S01]  /*59d0*/  @!P1 FMUL.FTZ R11, R42, R47 ;  /* 0x0000002f2a0b9220 */ /* 0x000fe20000410000 */
[----:B------:R-:W-:Y:S02]  /*59e0*/  @!P1 HADD2.F32 R35, -RZ, R39.H1_H1 ;  /* 0x30000027ff239230 */ /* 0x000fe40000004100 */
[----:B------:R-:W-:Y:S01]  /*59f0*/  @!P1 FMUL.FTZ R12, R41, R46 ;  /* 0x0000002e290c9220 */ /* 0x000fe20000410000 */
[----:B------:R-:W-:Y:S02]  /*5a00*/  @!P1 HADD2.F32 R51, -RZ, R56.H0_H0 ;  /* 0x20000038ff339230 */ /* 0x000fe40000004100 */
[--C-:B------:R-:W-:Y:S02]  /*5a10*/  @!P1 HADD2.F32 R43, -RZ, R78.reuse.H0_H0 ;  /* 0x2000004eff2b9230 */ /* 0x100fe40000004100 */
[----:B------:R-:W-:Y:S02]  /*5a20*/  @!P1 HADD2.F32 R39, -RZ, R78.H1_H1 ;  /* 0x3000004eff279230 */ /* 0x000fe40000004100 */
[----:B------:R-:W-:Y:S01]  /*5a30*/  @!P1 FFMA.FTZ R9, R50, R51, R9 ;  /* 0x0000003332099223 */ /* 0x000fe20000010009 */
[--C-:B------:R-:W-:Y:S02]  /*5a40*/  @!P1 HADD2.F32 R37, -RZ, R79.reuse.H0_H0 ;  /* 0x2000004fff259230 */ /* 0x100fe40000004100 */
[----:B------:R-:W-:Y:S01]  /*5a50*/  @P0 FADD.FTZ R43, -R43, -RZ ;  /* 0x800000ff2b2b0221 */ /* 0x000fe20000010100 */
[----:B------:R-:W-:Y:S02]  /*5a60*/  @!P1 HADD2.F32 R34, -RZ, R79.H1_H1 ;  /* 0x3000004fff229230 */ /* 0x000fe40000004100 */
[----:B------:R-:W-:Y:S01]  /*5a70*/  @P0 FADD.FTZ R39, -R39, -RZ ;  /* 0x800000ff27270221 */ /* 0x000fe20000010100 */
[----:B------:R-:W-:Y:S02]  /*5a80*/  @!P1 HADD2.F32 R50, -RZ, R56.H1_H1 ;  /* 0x30000038ff329230 */ /* 0x000fe40000004100 */
[----:B------:R-:W-:Y:S01]  /*5a90*/  @P0 FADD.FTZ R37, -R37, -RZ ;  /* 0x800000ff25250221 */ /* 0x000fe20000010100 */
[----:B------:R-:W-:Y:S02]  /*5aa0*/  @!P1 HADD2.F32 R51, -RZ, R52.H1_H1 ;  /* 0x30000034ff339230 */ /* 0x000fe40000004100 */
[----:B------:R-:W-:Y:S01]  /*5ab0*/  @P0 FADD.FTZ R34, -R34, -RZ ;  /* 0x800000ff22220221 */ /* 0x000fe20000010100 */
[----:B------:R-:W-:Y:S01]  /*5ac0*/  @!P1 HADD2.F32 R53, -RZ, R57.H0_H0 ;  /* 0x20000039ff359230 */ /* 0x000fe20000004100 */
[----:B------:R-:W-:Y:S01]  /*5ad0*/  ISETP.GE.AND P0, PT, R22, R31, PT ;  /* 0x0000001f1600720c */ /* 0x000fe20003f06270 */
[----:B------:R-:W-:Y:S01]  /*5ae0*/  @!P1 HADD2.F32 R52, -RZ, R55.H0_H0 ;  /* 0x20000037ff349230 */ /* 0x000fe20000004100 */
[----:B------:R-:W-:Y:S01]  /*5af0*/  @!P1 MOV R56, R74 ;  /* 0x0000004a00389202 */ /* 0x000fe20000000f00 */
[----:B------:R-:W-:Y:S02]  /*5b00*/  @!P1 HADD2.F32 R40, -RZ, R38.H0_H0 ;  /* 0x20000026ff289230 */ /* 0x000fe40000004100 */
[----:B------:R-:W-:Y:S01]  /*5b10*/  @!P1 FFMA.FTZ R10, R51, R50, R10 ;  /* 0x00000032330a9223 */ /* 0x000fe2000001000a */
[----:B------:R-:W-:Y:S02]  /*5b20*/  @!P1 HADD2.F32 R54, -RZ, R57.H1_H1 ;  /* 0x30000039ff369230 */ /* 0x000fe40000004100 */
[----:B------:R-:W-:Y:S01]  /*5b30*/  @!P1 FFMA.FTZ R11, R52, R53, R11 ;  /* 0x00000035340b9223 */ /* 0x000fe2000001000b */
[----:B------:R-:W-:Y:S02]  /*5b40*/  @!P1 HADD2.F32 R55, -RZ, R55.H1_H1 ;  /* 0x30000037ff379230 */ /* 0x000fe40000004100 */
[----:B------:R-:W-:Y:S01]  /*5b50*/  @!P1 FMUL.FTZ R13, R40, R43 ;  /* 0x0000002b280d9220 */ /* 0x000fe20000410000 */
[----:B------:R-:W-:Y:S02]  /*5b60*/  @!P1 HADD2.F32 R51, -RZ, R58.H0_H0 ;  /* 0x2000003aff339230 */ /* 0x000fe40000004100 */
[----:B------:R-:W-:Y:S01]  /*5b70*/  @!P1 FMUL.FTZ R15, R36, R37 ;  /* 0x00000025240f9220 */ /* 0x000fe20000410000 */
[----:B------:R-:W-:Y:S02]  /*5b80*/  @!P1 HADD2.F32 R50, -RZ, R56.H0_H0 ;  /* 0x20000038ff329230 */ /* 0x000fe40000004100 */
[----:B------:R-:W-:Y:S01]  /*5b90*/  @!P1 FFMA.FTZ R12, R55, R54, R12 ;  /* 0x00000036370c9223 */ /* 0x000fe2000001000c */
[----:B------:R-:W-:Y:S01]  /*5ba0*/  @!P1 HADD2.F32 R38, -RZ, R38.H1_H1 ;  /* 0x30000026ff269230 */ /* 0x000fe20000004100 */
[----:B------:R-:W-:Y:S01]  /*5bb0*/  @!P1 MOV R55, R75 ;  /* 0x0000004b00379202 */ /* 0x000fe20000000f00 */
        /* <DEDUP_REMOVED lines=9> */
[----:B------:R-:W-:Y:S01]  /*5c50*/  @!P1 F2FP.F16.F32.PACK_AB R20, R10, R9 ;  /* 0x000000090a14923e */ /* 0x000fe200000000ff */
[----:B------:R-:W-:Y:S01]  /*5c60*/  @!P1 HADD2.F32 R17, -RZ, R55.H1_H1 ;  /* 0x30000037ff119230 */ /* 0x000fe20000004100 */
[----:B------:R-:W-:Y:S01]  /*5c70*/  @!P0 IADD3 R18, P2, PT, R30, 0x40, RZ ;  /* 0x000000401e128810 */ /* 0x000fe20007f5e0ff */
[----:B------:R-:W-:Y:S01]  /*5c80*/  @!P1 FFMA.FTZ R15, R50, R53, R15 ;  /* 0x00000035320f9223 */ /* 0x000fe2000001000f */
[----:B------:R-:W-:Y:S02]  /*5c90*/  @!P1 F2FP.F16.F32.PACK_AB R76, R14, R13 ;  /* 0x0000000d0e4c923e */ /* 0x000fe400000000ff */
[----:B------:R-:W-:Y:S01]  /*5ca0*/  @!P0 IADD3.X R19, PT, PT, RZ, R134, RZ, P2, !PT ;  /* 0x00000086ff138210 */ /* 0x000fe200017fe4ff */
[----:B------:R-:W-:Y:S01]  /*5cb0*/  @!P1 FFMA.FTZ R16, R17, R54, R16 ;  /* 0x0000003611109223 */ /* 0x000fe20000010010 */
[----:B------:R-:W-:Y:S02]  /*5cc0*/  @!P0 ISETP.GT.AND P2, PT, R32, 0x40, PT ;  /* 0x000000402000880c */ /* 0x000fe40003f44270 */
[----:B------:R-:W-:Y:S02]  /*5cd0*/  @!P1 F2FP.F16.F32.PACK_AB R21, R12, R11 ;  /* 0x0000000b0c15923e */ /* 0x000fe400000000ff */
[----:B------:R-:W-:Y:S02]  /*5ce0*/  @!P0 SEL R18, R18, 0x40, !P2 ;  /* 0x0000004012128807 */ /* 0x000fe40005000000 */
[----:B------:R-:W-:Y:S02]  /*5cf0*/  @!P1 F2FP.F16.F32.PACK_AB R79, R16, R15 ;  /* 0x0000000f104f923e */ /* 0x000fe400000000ff */
[C---:B------:R-:W-:Y:S02]  /*5d00*/  @!P0 SHF.L.U32 R77, R18.reuse, 0x1, RZ ;  /* 0x00000001124d8819 */ /* 0x040fe400000006ff */
[----:B------:R-:W-:Y:S02]  /*5d10*/  @!P0 SEL R19, R19, RZ, !P2 ;  /* 0x000000ff13138207 */ /* 0x000fe40005000000 */
[----:B------:R-:W-:Y:S02]  /*5d20*/  @!P1 MOV R72, R20 ;  /* 0x0000001400489202 */ /* 0x000fe40000000f00 */
        /* <DEDUP_REMOVED lines=10> */
[----:B------:R-:W3:Y:S01]  /*5dd0*/  LD.E.128 R76, desc[UR4][R26.64+0x80] ;  /* 0x000080041a4c7980 */ /* 0x000ee2000c101d00 */
[----:B------:R-:W-:Y:S02]  /*5de0*/  @!P0 IADD3.X R51, PT, PT, R64, R97, RZ, P1, !PT ;  /* 0x0000006140338210 */ /* 0x000fe40000ffe4ff */
[----:B------:R-:W-:Y:S05]  /*5df0*/  ISETP.GT.AND P1, PT, R32, 0x40, !P0 ;  /* 0x000000402000780c */ /* 0x000fea0004724270 */
[----:B------:R-:W4:Y:S08]  /*5e00*/  @!P0 LD.E.128 R136, desc[UR4][R136.64] ;  /* 0x0000000488888980 */ /* 0x000f30000c101d00 */
[----:B------:R-:W5:Y:S08]  /*5e10*/  @!P0 LD.E.128 R16, desc[UR4][R18.64+0x80] ;  /* 0x0000800412108980 */ /* 0x000f70000c101d00 */
[----:B-1----:R1:W2:Y:S01]  /*5e20*/  @!P0 LD.E.128 R68, desc[UR4][R50.64] ;  /* 0x0000000432448980 */ /* 0x0022a2000c101d00 */
[----:B---3--:R-:W-:Y:S02]  /*5e30*/  @!P0 MOV R52, R76 ;  /* 0x0000004c00348202 */ /* 0x008fe40000000f00 */
[----:B------:R-:W-:Y:S03]  /*5e40*/  @!P0 MOV R64, R77 ;  /* 0x0000004d00408202 */ /* 0x000fe60000000f00 */
[--C-:B-1----:R-:W-:Y:S02]  /*5e50*/  @!P0 HADD2.F32 R51, -RZ, R52.reuse.H0_H0 ;  /* 0x20000034ff338230 */ /* 0x102fe40000004100 */
[----:B------:R-:W-:Y:S02]  /*5e60*/  @!P0 HADD2.F32 R52, -RZ, R52.H1_H1 ;  /* 0x30000034ff348230 */ /* 0x000fe40000004100 */
[--C-:B----4-:R-:W-:Y:S02]  /*5e70*/  @!P0 HADD2.F32 R41, -RZ, R136.reuse.H0_H0 ;  /* 0x20000088ff298230 */ /* 0x110fe40000004100 */
[----:B------:R-:W-:Y:S02]  /*5e80*/  @!P0 HADD2.F32 R40, -RZ, R136.H1_H1 ;  /* 0x30000088ff288230 */ /* 0x000fe40000004100 */
        /* <DEDUP_REMOVED lines=13> */
[----:B------:R-:W-:Y:S02]  /*5f60*/  @!P0 HADD2.F32 R34, -RZ, R19.H1_H1 ;  /* 0x30000013ff228230 */ /* 0x000fe40000004100 */
[--C-:B------:R-:W-:Y:S02]  /*5f70*/  @!P0 HADD2.F32 R18, -RZ, R138.reuse.H0_H0 ;  /* 0x2000008aff128230 */ /* 0x100fe40000004100 */
[----:B------:R-:W-:Y:S02]  /*5f80*/  @!P0 HADD2.F32 R16, -RZ, R17.H0_H0 ;  /* 0x20000011ff108230 */ /* 0x000fe40000004100 */
[----:B------:R-:W-:Y:S02]  /*5f90*/  @!P0 HADD2.F32 R19, -RZ, R138.H1_H1 ;  /* 0x3000008aff138230 */ /* 0x000fe40000004100 */
[----:B------:R-:W-:Y:S01]  /*5fa0*/  @P1 FADD.FTZ R18, -R18, -RZ ;  /* 0x800000ff12121221 */ /* 0x000fe20000010100 */
[--C-:B--2---:R-:W-:Y:S02]  /*5fb0*/  @!P0 HADD2.F32 R50, -RZ, R68.reuse.H0_H0 ;  /* 0x20000044ff328230 */ /* 0x104fe40000004100 */
[----:B------:R-:W-:Y:S01]  /*5fc0*/  @!P0 FMUL.FTZ R16, R16, R39 ;  /* 0x0000002710108220 */ /* 0x000fe20000410000 */
[----:B------:R-:W-:Y:S02]  /*5fd0*/  @!P0 HADD2.F32 R35, -RZ, R139.H0_H0 ;  /* 0x2000008bff238230 */ /* 0x000fe40000004100 */
[----:B------:R-:W-:Y:S01]  /*5fe0*/  @!P0 FMUL.FTZ R18, R37, R18 ;  /* 0x0000001225128220 */ /* 0x000fe20000410000 */
[----:B------:R-:W-:Y:S01]  /*5ff0*/  @!P0 HADD2.F32 R53, -RZ, R68.H1_H1 ;  /* 0x30000044ff358230 */ /* 0x000fe20000004100 */
[----:B------:R-:W-:Y:S01]  /*6000*/  @!P0 MOV R68, R78 ;  /* 0x0000004e00448202 */ /* 0x000fe20000000f00 */
[----:B------:R-:W-:Y:S02]  /*6010*/  @!P0 HADD2.F32 R17, -RZ, R17.H1_H1 ;  /* 0x30000011ff118230 */ /* 0x000fe40000004100 */
[----:B------:R-:W-:Y:S01]  /*6020*/  @!P0 FFMA.FTZ R14, R51, R50, R14 ;  /* 0x00000032330e8223 */ /* 0x000fe2000001000e */
[----:B------:R-:W-:Y:S02]  /*6030*/  @!P0 HADD2.F32 R21, -RZ, R139.H1_H1 ;  /* 0x3000008bff158230 */ /* 0x000fe40000004100 */
[----:B------:R-:W-:Y:S01]  /*6040*/  @!P0 FFMA.FTZ R15, R52, R53, R15 ;  /* 0x00000035340f8223 */ /* 0x000fe2000001000f */
[--C-:B------:R-:W-:Y:S02]  /*6050*/  @!P0 HADD2.F32 R54, -RZ, R69.reuse.H0_H0 ;  /* 0x20000045ff368230 */ /* 0x100fe40000004100 */
[----:B------:R-:W-:Y:S01]  /*6060*/  @!P0 FMUL.FTZ R17, R17, R38 ;  /* 0x0000002611118220 */ /* 0x000fe20000410000 */
[----:B------:R-:W-:Y:S01]  /*6070*/  @!P0 HADD2.F32 R56, -RZ, R69.H1_H1 ;  /* 0x30000045ff388230 */ /* 0x000fe20000004100 */
[----:B------:R-:W-:Y:S01]  /*6080*/  @!P0 MOV R69, R79 ;  /* 0x0000004f00458202 */ /* 0x000fe20000000f00 */
[--C-:B------:R-:W-:Y:S02]  /*6090*/  @!P0 HADD2.F32 R55, -RZ, R64.reuse.H0_H0 ;  /* 0x20000040ff378230 */ /* 0x100fe40000004100 */
[----:B------:R-:W-:Y:S01]  /*60a0*/  @P1 FADD.FTZ R19, -R19, -RZ ;  /* 0x800000ff13131221 */ /* 0x000fe20000010100 */
[----:B------:R-:W-:Y:S01]  /*60b0*/  @!P0 HADD2.F32 R50, -RZ, R64.H1_H1 ;  /* 0x30000040ff328230 */ /* 0x000fe20000004100 */
[----:B------:R-:W-:Y:S01]  /*60c0*/  @!P0 F2FP.F16.F32.PACK_AB R64, R15, R14 ;  /* 0x0000000e0f40823e */ /* 0x000fe200000000ff */
[----:B------:R-:W-:Y:S02]  /*60d0*/  @!P0 HADD2.F32 R57, -RZ, R70.H0_H0 ;  /* 0x20000046ff398230 */ /* 0x000fe40000004100 */
[----:B------:R-:W-:Y:S01]  /*60e0*/  @P1 FADD.FTZ R35, -R35, -RZ ;  /* 0x800000ff23231221 */ /* 0x000fe20000010100 */
[----:B------:R-:W-:Y:S01]  /*60f0*/  @!P0 HADD2.F32 R51, -RZ, R68.H0_H0 ;  /* 0x20000044ff338230 */ /* 0x000fe20000004100 */
[----:B------:R-:W-:Y:S01]  /*6100*/  @!P0 MOV R76, R64 ;  /* 0x00000040004c8202 */ /* 0x000fe20000000f00 */
[----:B------:R-:W-:Y:S01]  /*6110*/  @P1 FADD.FTZ R21, -R21, -RZ ;  /* 0x800000ff15151221 */ /* 0x000fe20000010100 */
        /* <DEDUP_REMOVED lines=8> */
[----:B------:R-:W-:Y:S02]  /*61a0*/  @!P0 HADD2.F32 R60, -RZ, R71.H1_H1 ;  /* 0x30000047ff3c8230 */ /* 0x000fe40000004100 */
[----:B------:R-:W-:Y:S01]  /*61b0*/  @!P0 FMUL.FTZ R21, R34, R21 ;  /* 0x0000001522158220 */ /* 0x000fe20000410000 */
[----:B------:R-:W-:Y:S02]  /*61c0*/  @!P0 HADD2.F32 R54, -RZ, R69.H1_H1 ;  /* 0x30000045ff368230 */ /* 0x000fe40000004100 */
[----:B------:R-:W-:Y:S01]  /*61d0*/  @!P0 FFMA.FTZ R18, R51, R57, R18 ;  /* 0x0000003933128223 */ /* 0x000fe20000010012 */
[----:B------:R-:W-:Y:S01]  /*61e0*/  @!P0 F2FP.F16.F32.PACK_AB R17, R17, R16 ;  /* 0x000000101111823e */ /* 0x000fe200000000ff */
[----:B------:R-:W-:Y:S01]  /*61f0*/  @!P0 FFMA.FTZ R19, R52, R58, R19 ;  /* 0x0000003a34138223 */ /* 0x000fe20000010013 */
[----:B------:R-:W-:Y:S01]  /*6200*/  @!P0 FFMA.FTZ R20, R53, R59, R20 ;  /* 0x0000003b35148223 */ /* 0x000fe20000010014 */
[----:B------:R-:W-:Y:S01]  /*6210*/  @!P0 FFMA.FTZ R21, R54, R60, R21 ;  /* 0x0000003c36158223 */ /* 0x000fe20000010015 */
[----:B------:R-:W-:Y:S02]  /*6220*/  @!P0 MOV R77, R17 ;  /* 0x00000011004d8202 */ /* 0x000fe40000000f00 */
[----:B------:R-:W-:Y:S02]  /*6230*/  @!P0 F2FP.F16.F32.PACK_AB R18, R19, R18 ;  /* 0x000000121312823e */ /* 0x000fe400000000ff */
[----:B------:R-:W-:Y:S02]  /*6240*/  @!P0 F2FP.F16.F32.PACK_AB R21, R21, R20 ;  /* 0x000000141515823e */ /* 0x000fe400000000ff */
[----:B------:R-:W-:Y:S02]  /*6250*/  @!P0 MOV R78, R18 ;  /* 0x00000012004e8202 */ /* 0x000fe40000000f00 */
[----:B------:R-:W-:Y:S05]  /*6260*/  @!P0 MOV R79, R21 ;  /* 0x00000015004f8202 */ /* 0x000fea0000000f00 */
[----:B------:R1:W-:Y:S02]  /*6270*/  ST.E.128 desc[UR4][R98.64+0x80], R76 ;  /* 0x0000804c62007985 */ /* 0x0003e4000c101d04 */
.L_x_3135:
[----:B------:R-:W-:Y:S05]  /*6280*/  BSYNC.RECONVERGENT B0 ;  /* 0x0000000000007941 */ /* 0x000fea0003800200 */
.L_x_3134:
[----:B------:R-:W-:Y:S04]  /*6290*/  BSSY.RECONVERGENT B0, `(.L_x_3136) ;  /* 0x000010e000007945 */ /* 0x000fe80003800200 */
[----:B------:R-:W-:Y:S05]  /*62a0*/  @!P6 BRA `(.L_x_3137) ;  /* 0x000000100030e947 */ /* 0x000fea0003800000 */
[----:B------:R-:W-:Y:S02]  /*62b0*/  ISETP.GE.AND P0, PT, R24, R31, PT ;  /* 0x0000001f1800720c */ /* 0x000fe40003f06270 */
[C---:B------:R-:W-:Y:S04]  /*62c0*/  LEA R10, P2, R105.reuse, R26, 0x1 ;  /* 0x0000001a690a7211 */ /* 0x040fe800078408ff */
[----:B------:R-:W-:Y:S05]  /*62d0*/  LEA.HI.X R11, R105, R27, R103, 0x1, P2 ;  /* 0x0000001b690b7211 */ /* 0x000fea00010f0c67 */
[----:B------:R-:W2:Y:S02]  /*62e0*/  LD.E.128 R44, desc[UR4][R10.64] ;  /* 0x000000040a2c7980 */ /* 0x000ea4000c101d00 */
        /* <DEDUP_REMOVED lines=16> */
[----:B------:R5:W2:Y:S01]  /*63f0*/  @!P0 LD.E.128 R36, desc[UR4][R14.64] ;  /* 0x000000040e248980 */ /* 0x000aa2000c101d00 */
[--C-:B---3--:R-:W-:Y:S02]  /*6400*/  @!P0 HADD2.F32 R2, -RZ, R4.reuse.H1_H1 ;  /* 0x30000004ff028230 */ /* 0x108fe40000004100 */
[----:B------:R-:W-:Y:S02]  /*6410*/  @!P0 HADD2.F32 R0, -RZ, R4.H0_H0 ;  /* 0x20000004ff008230 */ /* 0x000fe40000004100 */
[--C-:B------:R-:W-:Y:S02]  /*6420*/  @!P0 HADD2.F32 R3, -RZ, R5.reuse.H0_H0 ;  /* 0x20000005ff038230 */ /* 0x100fe40000004100 */
[----:B------:R-:W-:Y:S02]  /*6430*/  @!P0 HADD2.F32 R4, -RZ, R5.H1_H1 ;  /* 0x30000005ff048230 */ /* 0x000fe40000004100 */
[----:B----4-:R-:W-:Y:S02]  /*6440*/  @!P0 HADD2.F32 R17, -RZ, R40.H1_H1 ;  /* 0x30000028ff118230 */ /* 0x010fe40000004100 */
[--C-:B-----5:R-:W-:Y:S02]  /*6450*/  @!P0 HADD2.F32 R14, -RZ, R42.reuse.H0_H0 ;  /* 0x2000002aff0e8230 */ /* 0x120fe40000004100 */
[----:B------:R-:W-:Y:S02]  /*6460*/  @!P0 HADD2.F32 R13, -RZ, R42.H1_H1 ;  /* 0x3000002aff0d8230 */ /* 0x000fe40000004100 */
[----:B------:R-:W-:Y:S01]  /*6470*/  @P1 FADD.FTZ R17, -R17, -RZ ;  /* 0x800000ff11111221 */ /* 0x000fe20000010100 */
[----:B------:R-:W-:Y:S02]  /*6480*/  @!P0 HADD2.F32 R8, -RZ, R43.H1_H1 ;  /* 0x3000002bff088230 */ /* 0x000fe40000004100 */
[----:B------:R-:W-:Y:S01]  /*6490*/  @P1 FADD.FTZ R14, -R14, -RZ ;  /* 0x800000ff0e0e1221 */ /* 0x000fe20000010100 */
[----:B------:R-:W-:Y:S02]  /*64a0*/  @!P0 HADD2.F32 R19, -RZ, R40.H0_H0 ;  /* 0x20000028ff138230 */ /* 0x000fe40000004100 */
[----:B------:R-:W-:Y:S01]  /*64b0*/  @!P0 FMUL.FTZ R2, R2, R17 ;  /* 0x0000001102028220 */ /* 0x000fe20000410000 */
[--C-:B------:R-:W-:Y:S01]  /*64c0*/  @!P0 HADD2.F32 R5, -RZ, R6.reuse.H0_H0 ;  /* 0x20000006ff058230 */ /* 0x100fe20000004100 */
[----:B--2---:R-:W-:Y:S01]  /*64d0*/  @!P0 MOV R17, R44 ;  /* 0x0000002c00118202 */ /* 0x004fe20000000f00 */
[----:B------:R-:W-:Y:S02]  /*64e0*/  @!P0 HADD2.F32 R6, -RZ, R6.H1_H1 ;  /* 0x30000006ff068230 */ /* 0x000fe40000004100 */
[----:B------:R-:W-:Y:S01]  /*64f0*/  @P1 FADD.FTZ R13, -R13, -RZ ;  /* 0x800000ff0d0d1221 */ /* 0x000fe20000010100 */
[--C-:B------:R-:W-:Y:S02]  /*6500*/  @!P0 HADD2.F32 R16, -RZ, R41.reuse.H0_H0 ;  /* 0x20000029ff108230 */ /* 0x100fe40000004100 */
[----:B------:R-:W-:Y:S01]  /*6510*/  @P1 FADD.FTZ R8, -R8, -RZ ;  /* 0x800000ff08081221 */ /* 0x000fe20000010100 */
[----:B------:R-:W-:Y:S02]  /*6520*/  @!P0 HADD2.F32 R15, -RZ, R41.H1_H1 ;  /* 0x30000029ff0f8230 */ /* 0x000fe40000004100 */
[----:B------:R-:W-:Y:S01]  /*6530*/  @P1 FADD.FTZ R19, -R19, -RZ ;  /* 0x800000ff13131221 */ /* 0x000fe20000010100 */
        /* <DEDUP_REMOVED lines=8> */
[----:B------:R-:W-:Y:S02]  /*65c0*/  @!P0 HADD2.F32 R13, -RZ, R17.H0_H0 ;  /* 0x20000011ff0d8230 */ /* 0x000fe40000004100 */
[----:B------:R-:W-:Y:S01]  /*65d0*/  @!P0 FMUL.FTZ R8, R9, R8 ;  /* 0x0000000809088220 */ /* 0x000fe20000410000 */
[----:B------:R-:W-:Y:S02]  /*65e0*/  @!P0 HADD2.F32 R18, -RZ, R39.H1_H1 ;  /* 0x30000027ff128230 */ /* 0x000fe40000004100 */
[----:B------:R-:W-:Y:S01]  /*65f0*/  @!P0 FMUL.FTZ R0, R0, R19 ;  /* 0x0000001300008220 */ /* 0x000fe20000410000 */
[----:B------:R-:W-:Y:S01]  /*6600*/  @P1 FADD.FTZ R7, -R7, -RZ ;  /* 0x800000ff07071221 */ /* 0x000fe20000010100 */
[----:B------:R-:W-:Y:S01]  /*6610*/  @!P0 MOV R9, R45 ;  /* 0x0000002d00098202 */ /* 0x000fe20000000f00 */
[----:B------:R-:W-:Y:S01]  /*6620*/  @!P0 FMUL.FTZ R3, R3, R16 ;  /* 0x0000001003038220 */ /* 0x000fe20000410000 */
[----:B------:R-:W-:Y:S02]  /*6630*/  @!P0 HADD2.F32 R16, -RZ, R36.H1_H1 ;  /* 0x30000024ff108230 */ /* 0x000fe40000004100 */
[----:B------:R-:W-:Y:S01]  /*6640*/  @!P0 FMUL.FTZ R4, R4, R15 ;  /* 0x0000000f04048220 */ /* 0x000fe20000410000 */
[----:B------:R-:W-:Y:S01]  /*6650*/  @!P0 HADD2.F32 R15, -RZ, R17.H1_H1 ;  /* 0x30000011ff0f8230 */ /* 0x000fe20000004100 */
[----:B------:R-:W-:Y:S01]  /*6660*/  ISETP.GE.AND P1, PT, R23, R31, PT ;  /* 0x0000001f1700720c */ /* 0x000fe20003f26270 */
[----:B------:R-:W-:Y:S02]  /*6670*/  @!P0 HADD2.F32 R17, -RZ, R39.H0_H0 ;  /* 0x20000027ff118230 */ /* 0x000fe40000004100 */
[----:B------:R-:W-:Y:S01]  /*6680*/  @!P0 FMUL.FTZ R7, R12, R7 ;  /* 0x000000070c078220 */ /* 0x000fe20000410000 */
[--C-:B------:R-:W-:Y:S02]  /*6690*/  @!P0 HADD2.F32 R12, -RZ, R9.reuse.H0_H0 ;  /* 0x20000009ff0c8230 */ /* 0x100fe40000004100 */
[----:B------:R-:W-:Y:S01]  /*66a0*/  @!P0 FFMA.FTZ R0, R13, R14, R0 ;  /* 0x0000000e0d008223 */ /* 0x000fe20000010000 */
[----:B------:R-:W-:Y:S02]  /*66b0*/  @!P0 HADD2.F32 R13, -RZ, R9.H1_H1 ;  /* 0x30000009ff0d8230 */ /* 0x000fe40000004100 */
[----:B------:R-:W-:Y:S01]  /*66c0*/  @!P0 FFMA.FTZ R2, R15, R16, R2 ;  /* 0x000000100f028223 */ /* 0x000fe20000010002 */
[--C-:B------:R-:W-:Y:S01]  /*66d0*/  @!P0 HADD2.F32 R9, -RZ, R37.reuse.H0_H0 ;  /* 0x20000025ff098230 */ /* 0x100fe20000004100 */
[----:B------:R-:W-:Y:S01]  /*66e0*/  @!P0 MOV R19, R46 ;  /* 0x0000002e00138202 */ /* 0x000fe20000000f00 */
[----:B------:R-:W-:Y:S02]  /*66f0*/  @!P0 HADD2.F32 R14, -RZ, R37.H1_H1 ;  /* 0x30000025ff0e8230 */ /* 0x000fe40000004100 */
[--C-:B------:R-:W-:Y:S02]  /*6700*/  @!P0 HADD2.F32 R15, -RZ, R38.reuse.H0_H0 ;  /* 0x20000026ff0f8230 */ /* 0x100fe40000004100 */
[----:B------:R-:W-:Y:S01]  /*6710*/  @!P0 FFMA.FTZ R3, R12, R9, R3 ;  /* 0x000000090c038223 */ /* 0x000fe20000010003 */
[--C-:B------:R-:W-:Y:S02]  /*6720*/  @!P0 HADD2.F32 R12, -RZ, R19.reuse.H0_H0 ;  /* 0x20000013ff0c8230 */ /* 0x100fe40000004100 */
[----:B------:R-:W-:Y:S01]  /*6730*/  @!P0 FFMA.FTZ R4, R13, R14, R4 ;  /* 0x0000000e0d048223 */ /* 0x000fe20000010004 */
[----:B------:R-:W-:Y:S01]  /*6740*/  @!P0 HADD2.F32 R16, -RZ, R38.H1_H1 ;  /* 0x30000026ff108230 */ /* 0x000fe20000004100 */
[----:B------:R-:W-:Y:S02]  /*6750*/  @!P0 F2FP.F16.F32.PACK_AB R13, R2, R0 ;  /* 0x00000000020d823e */ /* 0x000fe400000000ff */
[----:B------:R-:W-:Y:S01]  /*6760*/  @!P0 MOV R2, R47 ;  /* 0x0000002f00028202 */ /* 0x000fe20000000f00 */
[----:B------:R-:W-:Y:S01]  /*6770*/  @!P0 FFMA.FTZ R5, R12, R15, R5 ;  /* 0x0000000f0c058223 */ /* 0x000fe20000010005 */
[----:B------:R-:W-:Y:S02]  /*6780*/  @!P1 ISETP.GT.AND P2, PT, R32, 0x20, PT ;  /* 0x000000202000980c */ /* 0x000fe40003f44270 */
[----:B------:R-:W-:Y:S01]  /*6790*/  @!P0 F2FP.F16.F32.PACK_AB R4, R4, R3 ;  /* 0x000000030404823e */ /* 0x000fe200000000ff */
[----:B------:R-:W-:Y:S01]  /*67a0*/  @!P0 HADD2.F32 R3, -RZ, R19.H1_H1 ;  /* 0x30000013ff038230 */ /* 0x000fe20000004100 */
[----:B------:R-:W-:Y:S01]  /*67b0*/  @!P0 MOV R44, R13 ;  /* 0x0000000d002c8202 */ /* 0x000fe20000000f00 */
[--C-:B------:R-:W-:Y:S01]  /*67c0*/  @!P0 HADD2.F32 R0, -RZ, R2.reuse.H0_H0 ;  /* 0x20000002ff008230 */ /* 0x100fe20000004100 */
[----:B------:R-:W-:Y:S01]  /*67d0*/  @!P0 MOV R45, R4 ;  /* 0x00000004002d8202 */ /* 0x000fe20000000f00 */
[----:B------:R-:W-:Y:S01]  /*67e0*/  @!P0 HADD2.F32 R9, -RZ, R2.H1_H1 ;  /* 0x30000002ff098230 */ /* 0x000fe20000004100 */
[----:B------:R-:W-:Y:S01]  /*67f0*/  @!P1 SEL R12, R30, RZ, !P2 ;  /* 0x000000ff1e0c9207 */ /* 0x000fe20005000000 */
[----:B------:R-:W-:Y:S01]  /*6800*/  @!P0 FFMA.FTZ R6, R3, R16, R6 ;  /* 0x0000001003068223 */ /* 0x000fe20000010006 */
[----:B------:R-:W-:Y:S01]  /*6810*/  @!P0 FFMA.FTZ R7, R0, R17, R7 ;  /* 0x0000001100078223 */ /* 0x000fe20000010007 */
[----:B------:R-:W-:Y:S01]  /*6820*/  @!P1 SEL R15, R134, RZ, !P2 ;  /* 0x000000ff860f9207 */ /* 0x000fe20005000000 */
[----:B------:R-:W-:Y:S01]  /*6830*/  @!P0 FFMA.FTZ R8, R9, R18, R8 ;  /* 0x0000001209088223 */ /* 0x000fe20000010008 */
[----:B------:R-:W-:Y:S02]  /*6840*/  @!P1 IADD3 R2, P6, PT, R123, R12, RZ ;  /* 0x0000000c7b029210 */ /* 0x000fe40007fde0ff */
[----:B------:R-:W-:Y:S02]  /*6850*/  @!P0 F2FP.F16.F32.PACK_AB R6, R6, R5 ;  /* 0x000000050606823e */ /* 0x000fe400000000ff */
[----:B------:R-:W-:Y:S02]  /*6860*/  @!P1 IADD3.X R15, PT, PT, R106, R15, RZ, P6, !PT ;  /* 0x0000000f6a0f9210 */ /* 0x000fe400037fe4ff */
[C---:B------:R-:W-:Y:S02]  /*6870*/  LEA R52, P6, R85.reuse, R98, 0x1 ;  /* 0x0000006255347211 */ /* 0x040fe400078c08ff */
[----:B------:R-:W-:Y:S02]  /*6880*/  @!P0 F2FP.F16.F32.PACK_AB R7, R8, R7 ;  /* 0x000000070807823e */ /* 0x000fe400000000ff */
[C---:B------:R-:W-:Y:S02]  /*6890*/  @!P1 SHF.L.U32 R9, R2.reuse, 0x1, RZ ;  /* 0x0000000102099819 */ /* 0x040fe400000006ff */
[----:B------:R-:W-:Y:S02]  /*68a0*/  LEA.HI.X R53, R85, R99, R86, 0x1, P6 ;  /* 0x0000006355357211 */ /* 0x000fe400030f0c56 */
        /* <DEDUP_REMOVED lines=14> */
[----:B------:R1:W2:Y:S01]  /*6990*/  @!P1 LD.E.128 R36, desc[UR4][R14.64+0x40] ;  /* 0x000040040e249980 */ /* 0x0002a2000c101d00 */
[----:B---3--:R-:W-:Y:S01]  /*69a0*/  @!P1 MOV R18, R42 ;  /* 0x0000002a00129202 */ /* 0x008fe20000000f00 */
[--C-:B----4-:R-:W-:Y:S02]  /*69b0*/  @!P1 HADD2.F32 R17, -RZ, R48.reuse.H1_H1 ;  /* 0x30000030ff119230 */ /* 0x110fe40000004100 */
[----:B------:R-:W-:Y:S02]  /*69c0*/  @!P1 HADD2.F32 R19, -RZ, R48.H0_H0 ;  /* 0x20000030ff139230 */ /* 0x000fe40000004100 */
[--C-:B-1----:R-:W-:Y:S02]  /*69d0*/  @!P1 HADD2.F32 R15, -RZ, R49.reuse.H1_H1 ;  /* 0x30000031ff0f9230 */ /* 0x102fe40000004100 */
[----:B------:R-:W-:Y:S01]  /*69e0*/  @P0 FADD.FTZ R17, -R17, -RZ ;  /* 0x800000ff11110221 */ /* 0x000fe20000010100 */
[----:B------:R-:W-:Y:S02]  /*69f0*/  @!P1 HADD2.F32 R14, -RZ, R50.H0_H0 ;  /* 0x20000032ff0e9230 */ /* 0x000fe40000004100 */
[----:B------:R-:W-:Y:S01]  /*6a00*/  @P0 FADD.FTZ R19, -R19, -RZ ;  /* 0x800000ff13130221 */ /* 0x000fe20000010100 */
[--C-:B-----5:R-:W-:Y:S02]  /*6a10*/  @!P1 HADD2.F32 R2, -RZ, R4.reuse.H1_H1 ;  /* 0x30000004ff029230 */ /* 0x120fe40000004100 */
[----:B------:R-:W-:Y:S01]  /*6a20*/  @P0 FADD.FTZ R15, -R15, -RZ ;  /* 0x800000ff0f0f0221 */ /* 0x000fe20000010100 */
[----:B------:R-:W-:Y:S02]  /*6a30*/  @!P1 HADD2.F32 R16, -RZ, R49.H0_H0 ;  /* 0x20000031ff109230 */ /* 0x000fe40000004100 */
[----:B------:R-:W-:Y:S01]  /*6a40*/  @P0 FADD.FTZ R14, -R14, -RZ ;  /* 0x800000ff0e0e0221 */ /* 0x000fe20000010100 */
[----:B------:R-:W-:Y:S02]  /*6a50*/  @!P1 HADD2.F32 R0, -RZ, R4.H0_H0 ;  /* 0x20000004ff009230 */ /* 0x000fe40000004100 */
[----:B------:R-:W-:Y:S01]  /*6a60*/  @!P1 FMUL.FTZ R2, R2, R17 ;  /* 0x0000001102029220 */ /* 0x000fe20000410000 */
[--C-:B------:R-:W-:Y:S01]  /*6a70*/  @!P1 HADD2.F32 R3, -RZ, R5.reuse.H0_H0 ;  /* 0x20000005ff039230 */ /* 0x100fe20000004100 */
[----:B------:R-:W-:Y:S01]  /*6a80*/  @!P1 MOV R17, R40 ;  /* 0x0000002800119202 */ /* 0x000fe20000000f00 */
[----:B------:R-:W-:Y:S02]  /*6a90*/  @!P1 HADD2.F32 R4, -RZ, R5.H1_H1 ;  /* 0x30000005ff049230 */ /* 0x000fe40000004100 */
[----:B------:R-:W-:Y:S01]  /*6aa0*/  @P0 FADD.FTZ R16, -R16, -RZ ;  /* 0x800000ff10100221 */ /* 0x000fe20000010100 */
[----:B------:R-:W-:Y:S02]  /*6ab0*/  @!P1 HADD2.F32 R5, -RZ, R6.H0_H0 ;  /* 0x20000006ff059230 */ /* 0x000fe40000004100 */
[----:B------:R-:W-:Y:S01]  /*6ac0*/  @!P1 FMUL.FTZ R0, R0, R19 ;  /* 0x0000001300009220 */ /* 0x000fe20000410000 */
[--C-:B------:R-:W-:Y:S02]  /*6ad0*/  @!P1 HADD2.F32 R12, -RZ, R7.reuse.H0_H0 ;  /* 0x20000007ff0c9230 */ /* 0x100fe40000004100 */
[----:B------:R-:W-:Y:S01]  /*6ae0*/  @!P1 FMUL.FTZ R4, R4, R15 ;  /* 0x0000000f04049220 */ /* 0x000fe20000410000 */
[----:B------:R-:W-:Y:S02]  /*6af0*/  @!P1 HADD2.F32 R9, -RZ, R7.H1_H1 ;  /* 0x30000007ff099230 */ /* 0x000fe40000004100 */
[----:B------:R-:W-:Y:S01]  /*6b00*/  @!P1 FMUL.FTZ R5, R5, R14 ;  /* 0x0000000e05059220 */ /* 0x000fe20000410000 */
[--C-:B------:R-:W-:Y:S02]  /*6b10*/  @!P1 HADD2.F32 R7, -RZ, R51.reuse.H0_H0 ;  /* 0x20000033ff079230 */ /* 0x100fe40000004100 */
[----:B------:R-:W-:Y:S01]  /*6b20*/  @!P1 FMUL.FTZ R3, R3, R16 ;  /* 0x0000001003039220 */ /* 0x000fe20000410000 */
[----:B------:R-:W-:Y:S01]  /*6b30*/  @!P1 HADD2.F32 R8, -RZ, R51.H1_H1 ;  /* 0x30000033ff089230 */ /* 0x000fe20000004100 */
[----:B------:R-:W-:Y:S01]  /*6b40*/  @!P1 MOV R19, R41 ;  /* 0x0000002900139202 */ /* 0x000fe20000000f00 */
[----:B--2---:R-:W-:Y:S02]  /*6b50*/  @!P1 HADD2.F32 R14, -RZ, R36.H0_H0 ;  /* 0x20000024ff0e9230 */ /* 0x004fe40000004100 */
[----:B------:R-:W-:Y:S01]  /*6b60*/  @P0 FADD.FTZ R7, -R7, -RZ ;  /* 0x800000ff07070221 */ /* 0x000fe20000010100 */
[--C-:B------:R-:W-:Y:S02]  /*6b70*/  @!P1 HADD2.F32 R15, -RZ, R17.reuse.H0_H0 ;  /* 0x20000011ff0f9230 */ /* 0x100fe40000004100 */
[----:B------:R-:W-:Y:S01]  /*6b80*/  @P0 FADD.FTZ R8, -R8, -RZ ;  /* 0x800000ff08080221 */ /* 0x000fe20000010100 */
[----:B------:R-:W-:Y:S02]  /*6b90*/  @!P1 HADD2.F32 R13, -RZ, R50.H1_H1 ;  /* 0x30000032ff0d9230 */ /* 0x000fe40000004100 */
[----:B------:R-:W-:Y:S01]  /*6ba0*/  @!P1 FMUL.FTZ R7, R12, R7 ;  /* 0x000000070c079220 */ /* 0x000fe20000410000 */
[----:B------:R-:W-:Y:S02]  /*6bb0*/  @!P1 HADD2.F32 R16, -RZ, R36.H1_H1 ;  /* 0x30000024ff109230 */ /* 0x000fe40000004100 */
[----:B------:R-:W-:Y:S01]  /*6bc0*/  @!P1 FMUL.FTZ R8, R9, R8 ;  /* 0x0000000809089220 */ /* 0x000fe20000410000 */
[----:B------:R-:W-:Y:S02]  /*6bd0*/  @!P1 HADD2.F32 R17, -RZ, R17.H1_H1 ;  /* 0x30000011ff119230 */ /* 0x000fe40000004100 */
[----:B------:R-:W-:Y:S01]  /*6be0*/  @!P1 FFMA.FTZ R0, R15, R14, R0 ;  /* 0x0000000e0f009223 */ /* 0x000fe20000010000 */
[----:B------:R-:W-:Y:S02]  /*6bf0*/  @!P1 HADD2.F32 R6, -RZ, R6.H1_H1 ;  /* 0x30000006ff069230 */ /* 0x000fe40000004100 */
[----:B------:R-:W-:Y:S01]  /*6c00*/  @P0 FADD.FTZ R13, -R13, -RZ ;  /* 0x800000ff0d0d0221 */ /* 0x000fe20000010100 */
[----:B------:R-:W-:Y:S01]  /*6c10*/  @!P1 HADD2.F32 R9, -RZ, R37.H0_H0 ;  /* 0x20000025ff099230 */ /* 0x000fe20000004100 */
[----:B------:R-:W-:Y:S01]  /*6c20*/  ISETP.GE.AND P0, PT, R22, R31, PT ;  /* 0x0000001f1600720c */ /* 0x000fe20003f06270 */
[----:B------:R-:W-:Y:S02]  /*6c30*/  @!P1 HADD2.F32 R12, -RZ, R19.H0_H0 ;  /* 0x20000013ff0c9230 */ /* 0x000fe40000004100 */
[----:B------:R-:W-:Y:S01]  /*6c40*/  @!P1 FFMA.FTZ R2, R17, R16, R2 ;  /* 0x0000001011029223 */ /* 0x000fe20000010002 */
[----:B------:R-:W-:Y:S02]  /*6c50*/  @!P1 HADD2.F32 R14, -RZ, R38.H0_H0 ;  /* 0x20000026ff0e9230 */ /* 0x000fe40000004100 */
[----:B------:R-:W-:Y:S01]  /*6c60*/  @!P1 FMUL.FTZ R6, R6, R13 ;  /* 0x0000000d06069220 */ /* 0x000fe20000410000 */
[----:B------:R-:W-:Y:S02]  /*6c70*/  @!P1 HADD2.F32 R13, -RZ, R37.H1_H1 ;  /* 0x30000025ff0d9230 */ /* 0x000fe40000004100 */
[----:B------:R-:W-:Y:S01]  /*6c80*/  @!P1 FFMA.FTZ R3, R12, R9, R3 ;  /* 0x000000090c039223 */ /* 0x000fe20000010003 */
[----:B------:R-:W-:Y:S01]  /*6c90*/  @!P1 HADD2.F32 R9, -RZ, R19.H1_H1 ;  /* 0x30000013ff099230 */ /* 0x000fe20000004100 */
[----:B------:R-:W-:Y:S01]  /*6ca0*/  @!P1 F2FP.F16.F32.PACK_AB R12, R2, R0 ;  /* 0x00000000020c923e */ /* 0x000fe200000000ff */
[----:B------:R-:W-:Y:S01]  /*6cb0*/  @!P1 HADD2.F32 R0, -RZ, R18.H0_H0 ;  /* 0x20000012ff009230 */ /* 0x000fe20000004100 */
[----:B------:R-:W-:Y:S01]  /*6cc0*/  @!P1 MOV R2, R43 ;  /* 0x0000002b00029202 */ /* 0x000fe20000000f00 */
[----:B------:R-:W-:Y:S02]  /*6cd0*/  @!P1 HADD2.F32 R15, -RZ, R38.H1_H1 ;  /* 0x30000026ff0f9230 */ /* 0x000fe40000004100 */
[----:B------:R-:W-:Y:S01]  /*6ce0*/  @!P1 FFMA.FTZ R4, R9, R13, R4 ;  /* 0x0000000d09049223 */ /* 0x000fe20000010004 */
[----:B------:R-:W-:Y:S02]  /*6cf0*/  @!P1 HADD2.F32 R9, -RZ, R18.H1_H1 ;  /* 0x30000012ff099230 */ /* 0x000fe40000004100 */
[----:B------:R-:W-:Y:S01]  /*6d00*/  @!P1 FFMA.FTZ R5, R0, R14, R5 ;  /* 0x0000000e00059223 */ /* 0x000fe20000010005 */
[--C-:B------:R-:W-:Y:S01]  /*6d10*/  @!P1 HADD2.F32 R16, -RZ, R39.reuse.H0_H0 ;  /* 0x20000027ff109230 */ /* 0x100fe20000004100 */
[----:B------:R-:W-:Y:S01]  /*6d20*/  @!P1 MOV R40, R12 ;  /* 0x0000000c00289202 */ /* 0x000fe20000000f00 */
[--C-:B------:R-:W-:Y:S02]  /*6d30*/  @!P1 HADD2.F32 R0, -RZ, R2.reuse.H0_H0 ;  /* 0x20000002ff009230 */ /* 0x100fe40000004100 */
[----:B------:R-:W-:Y:S01]  /*6d40*/  @!P1 FFMA.FTZ R6, R9, R15, R6 ;  /* 0x0000000f09069223 */ /* 0x000fe20000010006 */
[----:B------:R-:W-:Y:S01]  /*6d50*/  @!P1 HADD2.F32 R17, -RZ, R39.H1_H1 ;  /* 0x30000027ff119230 */ /* 0x000fe20000004100 */
[----:B------:R-:W-:Y:S01]  /*6d60*/  @!P0 ISETP.GT.AND P2, PT, R32, 0x40, PT ;  /* 0x000000402000880c */ /* 0x000fe20003f44270 */
[----:B------:R-:W-:Y:S02]  /*6d70*/  @!P1 HADD2.F32 R13, -RZ, R2.H1_H1 ;  /* 0x30000002ff0d9230 */ /* 0x000fe40000004100 */
[----:B------:R-:W-:Y:S01]  /*6d80*/  @!P1 FFMA.FTZ R7, R0, R16, R7 ;  /* 0x0000001000079223 */ /* 0x000fe20000010007 */
[----:B------:R-:W-:Y:S02]  /*6d90*/  @!P1 F2FP.F16.F32.PACK_AB R6, R6, R5 ;  /* 0x000000050606923e */ /* 0x000fe400000000ff */
[----:B------:R-:W-:Y:S01]  /*6da0*/  @!P0 SEL R14, R30, RZ, !P2 ;  /* 0x000000ff1e0e8207 */ /* 0x000fe20005000000 */
[----:B------:R-:W-:Y:S01]  /*6db0*/  @!P1 FFMA.FTZ R8, R13, R17, R8 ;  /* 0x000000110d089223 */ /* 0x000fe20000010008 */
[----:B------:R-:W-:Y:S02]  /*6dc0*/  @!P0 SEL R9, R134, RZ, !P2 ;  /* 0x000000ff86098207 */ /* 0x000fe40005000000 */
[----:B------:R-:W-:Y:S02]  /*6dd0*/  @!P0 IADD3 R14, P6, PT, R123, R14, RZ ;  /* 0x0000000e7b0e8210 */ /* 0x000fe40007fde0ff */
[----:B------:R-:W-:Y:S02]  /*6de0*/  @!P1 F2FP.F16.F32.PACK_AB R7, R8, R7 ;  /* 0x000000070807923e */ /* 0x000fe400000000ff */
[----:B------:R-:W-:Y:S02]  /*6df0*/  @!P1 F2FP.F16.F32.PACK_AB R13, R4, R3 ;  /* 0x00000003040d923e */ /* 0x000fe400000000ff */
[----:B------:R-:W-:Y:S02]  /*6e00*/  @!P0 SHF.L.U32 R15, R14, 0x1, RZ ;  /* 0x000000010e0f8819 */ /* 0x000fe400000006ff */
[----:B------:R-:W-:Y:S02]  /*6e10*/  @!P0 IADD3.X R9, PT, PT, R106, R9, RZ, P6, !PT ;  /* 0x000000096a098210 */ /* 0x000fe400037fe4ff */
[----:B------:R-:W-:Y:S02]  /*6e20*/  @!P1 MOV R41, R13 ;  /* 0x0000000d00299202 */ /* 0x000fe40000000f00 */
[----:B------:R-:W-:Y:S02]  /*6e30*/  @!P1 MOV R42, R6 ;  /* 0x00000006002a9202 */ /* 0x000fe40000000f00 */
[----:B------:R-:W-:Y:S02]  /*6e40*/  @!P1 MOV R43, R7 ;  /* 0x00000007002b9202 */ /* 0x000fe40000000f00 */
[----:B------:R-:W-:Y:S02]  /*6e50*/  @!P0 IADD3 R48, P1, PT, R15, R94, RZ ;  /* 0x0000005e0f308210 */ /* 0x000fe40007f3e0ff */
[----:B------:R-:W-:Y:S01]  /*6e60*/  @!P0 SEL R3, R33, R30, P2 ;  /* 0x0000001e21038207 */ /* 0x000fe20001000000 */
[----:B------:R2:W-:Y:S01]  /*6e70*/  ST.E.128 desc[UR4][R52.64+0x40], R40 ;  /* 0x0000402834007985 */ /* 0x0005e2000c101d04 */
[----:B------:R-:W-:Y:S03]  /*6e80*/  @!P0 SHF.L.U64.HI R0, R14, 0x1, R9 ;  /* 0x000000010e008819 */ /* 0x000fe60000010209 */
[----:B------:R-:W-:Y:S01]  /*6e90*/  @!P0 IMAD.WIDE R4, R3, 0x2, R10 ;  /* 0x0000000203048825 */ /* 0x000fe200078e020a */
[C---:B------:R-:W-:Y:S02]  /*6ea0*/  @!P0 IADD3.X R49, PT, PT, R0.reuse, R95, RZ, P1, !PT ;  /* 0x0000005f00318210 */ /* 0x040fe40000ffe4ff */
[----:B------:R-:W-:Y:S01]  /*6eb0*/  @!P0 IADD3 R14, P1, PT, R15, R96, RZ ;  /* 0x000000600f0e8210 */ /* 0x000fe20007f3e0ff */
[----:B------:R-:W3:Y:S03]  /*6ec0*/  LD.E.128 R44, desc[UR4][R10.64+0x80] ;  /* 0x000080040a2c7980 */ /* 0x000ee6000c101d00 */
[----:B------:R-:W-:Y:S02]  /*6ed0*/  @!P0 IADD3.X R15, PT, PT, R0, R97, RZ, P1, !PT ;  /* 0x00000061000f8210 */ /* 0x000fe40000ffe4ff */
[----:B------:R-:W-:Y:S03]  /*6ee0*/  ISETP.GT.AND P1, PT, R32, 0x40, !P0 ;  /* 0x000000402000780c */ /* 0x000fe60004724270 */
[----:B------:R-:W4:Y:S08]  /*6ef0*/  @!P0 LD.E.128 R48, desc[UR4][R48.64+0x80] ;  /* 0x0000800430308980 */ /* 0x000f30000c101d00 */
[----:B------:R-:W5:Y:S08]  /*6f00*/  @!P0 LD.E.128 R4, desc[UR4][R4.64+0x80] ;  /* 0x0000800404048980 */ /* 0x000f70000c101d00 */
[----:B------:R1:W2:Y:S01]  /*6f10*/  @!P0 LD.E.128 R36, desc[UR4][R14.64+0x80] ;  /* 0x000080040e248980 */ /* 0x0002a2000c101d00 */
[----:B---3--:R-:W-:Y:S02]  /*6f20*/  @!P0 MOV R20, R45 ;  /* 0x0000002d00148202 */ /* 0x008fe40000000f00 */
[----:B------:R-:W-:Y:S02]  /*6f30*/  @!P0 MOV R21, R46 ;  /* 0x0000002e00158202 */ /* 0x000fe40000000f00 */
[----:B------:R-:W-:Y:S01]  /*6f40*/  @!P0 MOV R34, R47 ;  /* 0x0000002f00228202 */ /* 0x000fe20000000f00 */
[--C-:B----4-:R-:W-:Y:S02]  /*6f50*/  @!P0 HADD2.F32 R11, -RZ, R50.reuse.H1_H1 ;  /* 0x30000032ff0b8230 */ /* 0x110fe40000004100 */
[----:B------:R-:W-:Y:S02]  /*6f60*/  @!P0 HADD2.F32 R10, -RZ, R50.H0_H0 ;  /* 0x20000032ff0a8230 */ /* 0x000fe40000004100 */
[----:B------:R-:W-:Y:S02]  /*6f70*/  @!P0 HADD2.F32 R8, -RZ, R51.H1_H1 ;  /* 0x30000033ff088230 */ /* 0x000fe40000004100 */
[----:B------:R-:W-:Y:S01]  /*6f80*/  @P1 FADD.FTZ R11, -R11, -RZ ;  /* 0x800000ff0b0b1221 */ /* 0x000fe20000010100 */
[----:B------:R-:W-:Y:S02]  /*6f90*/  @!P0 HADD2.F32 R17, -RZ, R48.H0_H0 ;  /* 0x20000030ff118230 */ /* 0x000fe40000004100 */
[----:B------:R-:W-:Y:S01]  /*6fa0*/  @P1 FADD.FTZ R10, -R10, -RZ ;  /* 0x800000ff0a0a1221 */ /* 0x000fe20000010100 */
[--C-:B-----5:R-:W-:Y:S02]  /*6fb0*/  @!P0 HADD2.F32 R0, -RZ, R4.reuse.H0_H0 ;  /* 0x20000004ff008230 */ /* 0x120fe40000004100 */
[----:B------:R-:W-:Y:S01]  /*6fc0*/  @P1 FADD.FTZ R8, -R8, -RZ ;  /* 0x800000ff08081221 */ /* 0x000fe20000010100 */
[----:B------:R-:W-:Y:S02]  /*6fd0*/  @!P0 HADD2.F32 R2, -RZ, R4.H1_H1 ;  /* 0x30000004ff028230 */ /* 0x000fe40000004100 */
[----:B------:R-:W-:Y:S01]  /*6fe0*/  @P1 FADD.FTZ R17, -R17, -RZ ;  /* 0x800000ff11111221 */ /* 0x000fe20000010100 */
[--C-:B------:R-:W-:Y:S02]  /*6ff0*/  @!P0 HADD2.F32 R3, -RZ, R5.reuse.H0_H0 ;  /* 0x20000005ff038230 */ /* 0x100fe40000004100 */
[----:B------:R-:W-:Y:S02]  /*7000*/  @!P0 HADD2.F32 R4, -RZ, R5.H1_H1 ;  /* 0x30000005ff048230 */ /* 0x000fe40000004100 */
[----:B------:R-:W-:Y:S01]  /*7010*/  @!P0 FMUL.FTZ R0, R0, R17 ;  /* 0x0000001100008220 */ /* 0x000fe20000410000 */
[--C-:B------:R-:W-:Y:S02]  /*7020*/  @!P0 HADD2.F32 R5, -RZ, R6.reuse.H0_H0 ;  /* 0x20000006ff058230 */ /* 0x100fe40000004100 */
[----:B------:R-:W-:Y:S02]  /*7030*/  @!P0 HADD2.F32 R6, -RZ, R6.H1_H1 ;  /* 0x30000006ff068230 */ /* 0x000fe40000004100 */
[--C-:B------:R-:W-:Y:S02]  /*7040*/  @!P0 HADD2.F32 R12, -RZ, R7.reuse.H0_H0 ;  /* 0x20000007ff0c8230 */ /* 0x100fe40000004100 */
[----:B------:R-:W-:Y:S01]  /*7050*/  @!P0 FMUL.FTZ R5, R5, R10 ;  /* 0x0000000a05058220 */ /* 0x000fe20000410000 */
[----:B------:R-:W-:Y:S02]  /*7060*/  @!P0 HADD2.F32 R9, -RZ, R7.H1_H1 ;  /* 0x30000007ff098230 */ /* 0x000fe40000004100 */
[----:B------:R-:W-:Y:S01]  /*7070*/  @!P0 FMUL.FTZ R6, R6, R11 ;  /* 0x0000000b06068220 */ /* 0x000fe20000410000 */
[----:B------:R-:W-:Y:S01]  /*7080*/  @!P0 HADD2.F32 R7, -RZ, R51.H0_H0 ;  /* 0x20000033ff078230 */ /* 0x000fe20000004100 */
[----:B------:R-:W-:Y:S01]  /*7090*/  @!P0 MOV R11, R44 ;  /* 0x0000002c000b8202 */ /* 0x000fe20000000f00 */
[----:B-1----:R-:W-:Y:S02]  /*70a0*/  @!P0 HADD2.F32 R15, -RZ, R48.H1_H1 ;  /* 0x30000030ff0f8230 */ /* 0x002fe40000004100 */
[----:B------:R-:W-:Y:S01]  /*70b0*/  @!P0 FMUL.FTZ R8, R9, R8 ;  /* 0x0000000809088220 */ /* 0x000fe20000410000 */
[--C-:B------:R-:W-:Y:S02]  /*70c0*/  @!P0 HADD2.F32 R14, -RZ, R49.reuse.H0_H0 ;  /* 0x20000031ff0e8230 */ /* 0x100fe40000004100 */
[----:B------:R-:W-:Y:S01]  /*70d0*/  @P1 FADD.FTZ R7, -R7, -RZ ;  /* 0x800000ff07071221 */ /* 0x000fe20000010100 */
[----:B------:R-:W-:Y:S02]  /*70e0*/  @!P0 HADD2.F32 R13, -RZ, R49.H1_H1 ;  /* 0x30000031ff0d8230 */ /* 0x000fe40000004100 */
[----:B------:R-:W-:Y:S01]  /*70f0*/  @P1 FADD.FTZ R15, -R15, -RZ ;  /* 0x800000ff0f0f1221 */ /* 0x000fe20000010100 */
[--C-:B--2---:R-:W-:Y:S02]  /*7100*/  @!P0 HADD2.F32 R10, -RZ, R36.reuse.H0_H0 ;  /* 0x20000024ff0a8230 */ /* 0x104fe40000004100 */
[----:B------:R-:W-:Y:S01]  /*7110*/  @P1 FADD.FTZ R14, -R14, -RZ ;  /* 0x800000ff0e0e1221 */ /* 0x000fe20000010100 */
[--C-:B------:R-:W-:Y:S02]  /*7120*/  @!P0 HADD2.F32 R9, -RZ, R11.reuse.H0_H0 ;  /* 0x2000000bff098230 */ /* 0x100fe40000004100 */
[----:B------:R-:W-:Y:S01]  /*7130*/  @P1 FADD.FTZ R13, -R13, -RZ ;  /* 0x800000ff0d0d1221 */ /* 0x000fe20000010100 */
[----:B------:R-:W-:Y:S02]  /*7140*/  @!P0 HADD2.F32 R11, -RZ, R11.H1_H1 ;  /* 0x3000000bff0b8230 */ /* 0x000fe40000004100 */
[----:B------:R-:W-:Y:S01]  /*7150*/  @!P0 FMUL.FTZ R7, R12, R7 ;  /* 0x000000070c078220 */ /* 0x000fe20000410000 */
[----:B------:R-:W-:Y:S02]  /*7160*/  @!P0 HADD2.F32 R12, -RZ, R36.H1_H1 ;  /* 0x30000024ff0c8230 */ /* 0x000fe40000004100 */
[----:B------:R-:W-:Y:S01]  /*7170*/  @!P0 FMUL.FTZ R2, R2, R15 ;  /* 0x0000000f02028220 */ /* 0x000fe20000410000 */
[--C-:B------:R-:W-:Y:S02]  /*7180*/  @!P0 HADD2.F32 R15, -RZ, R37.reuse.H1_H1 ;  /* 0x30000025ff0f8230 */ /* 0x100fe40000004100 */
[----:B------:R-:W-:Y:S01]  /*7190*/  @!P0 FMUL.FTZ R3, R3, R14 ;  /* 0x0000000e03038220 */ /* 0x000fe20000410000 */
[--C-:B------:R-:W-:Y:S02]  /*71a0*/  @!P0 HADD2.F32 R14, -RZ, R20.reuse.H0_H0 ;  /* 0x20000014ff0e8230 */ /* 0x100fe40000004100 */
[----:B------:R-:W-:Y:S01]  /*71b0*/  @!P0 FMUL.FTZ R4, R4, R13 ;  /* 0x0000000d04048220 */ /* 0x000fe20000410000 */
[----:B------:R-:W-:Y:S02]  /*71c0*/  @!P0 HADD2.F32 R13, -RZ, R37.H0_H0 ;  /* 0x20000025ff0d8230 */ /* 0x000fe40000004100 */
[----:B------:R-:W-:Y:S01]  /*71d0*/  @!P0 FFMA.FTZ R0, R9, R10, R0 ;  /* 0x0000000a09008223 */ /* 0x000fe20000010000 */
[----:B------:R-:W-:Y:S02]  /*71e0*/  @!P0 HADD2.F32 R9, -RZ, R20.H1_H1 ;  /* 0x30000014ff098230 */ /* 0x000fe40000004100 */
[----:B------:R-:W-:Y:S01]  /*71f0*/  @!P0 FFMA.FTZ R2, R11, R12, R2 ;  /* 0x0000000c0b028223 */ /* 0x000fe20000010002 */
[--C-:B------:R-:W-:Y:S02]  /*7200*/  @!P0 HADD2.F32 R16, -RZ, R38.reuse.H0_H0 ;  /* 0x20000026ff108230 */ /* 0x100fe40000004100 */
[----:B------:R-:W-:Y:S01]  /*7210*/  @!P0 FFMA.FTZ R3, R14, R13, R3 ;  /* 0x0000000d0e038223 */ /* 0x000fe20000010003 */
[--C-:B------:R-:W-:Y:S02]  /*7220*/  @!P0 HADD2.F32 R10, -RZ, R21.reuse.H0_H0 ;  /* 0x20000015ff0a8230 */ /* 0x100fe40000004100 */
[----:B------:R-:W-:Y:S01]  /*7230*/  @!P0 FFMA.FTZ R4, R9, R15, R4 ;  /* 0x0000000f09048223 */ /* 0x000fe20000010004 */
[----:B------:R-:W-:Y:S01]  /*7240*/  @!P0 F2FP.F16.F32.PACK_AB R0, R2, R0 ;  /* 0x000000000200823e */ /* 0x000fe200000000ff */
[----:B------:R-:W-:Y:S02]  /*7250*/  @!P0 HADD2.F32 R17, -RZ, R38.H1_H1 ;  /* 0x30000026ff118230 */ /* 0x000fe40000004100 */
[----:B------:R-:W-:Y:S01]  /*7260*/  @!P0 HADD2.F32 R11, -RZ, R21.H1_H1 ;  /* 0x30000015ff0b8230 */ /* 0x000fe20000004100 */
[----:B------:R-:W-:Y:S01]  /*7270*/  @!P0 F2FP.F16.F32.PACK_AB R3, R4, R3 ;  /* 0x000000030403823e */ /* 0x000fe200000000ff */
[--C-:B------:R-:W-:Y:S01]  /*7280*/  @!P0 HADD2.F32 R18, -RZ, R39.reuse.H0_H0 ;  /* 0x20000027ff128230 */ /* 0x100fe20000004100 */
[----:B------:R-:W-:Y:S01]  /*7290*/  @!P0 MOV R44, R0 ;  /* 0x00000000002c8202 */ /* 0x000fe20000000f00 */
[--C-:B------:R-:W-:Y:S01]  /*72a0*/  @!P0 HADD2.F32 R12, -RZ, R34.reuse.H0_H0 ;  /* 0x20000022ff0c8230 */ /* 0x100fe20000004100 */
[----:B------:R-:W-:Y:S01]  /*72b0*/  @!P0 MOV R45, R3 ;  /* 0x00000003002d8202 */ /* 0x000fe20000000f00 */
[----:B------:R-:W-:Y:S02]  /*72c0*/  @!P0 HADD2.F32 R19, -RZ, R39.H1_H1 ;  /* 0x30000027ff138230 */ /* 0x000fe40000004100 */
[----:B------:R-:W-:Y:S01]  /*72d0*/  @!P0 FFMA.FTZ R5, R10, R16, R5 ;  /* 0x000000100a058223 */ /* 0x000fe20000010005 */
[----:B------:R-:W-:Y:S02]  /*72e0*/  @!P0 HADD2.F32 R13, -RZ, R34.H1_H1 ;  /* 0x30000022ff0d8230 */ /* 0x000fe40000004100 */
[----:B------:R-:W-:Y:S01]  /*72f0*/  @!P0 FFMA.FTZ R6, R11, R17, R6 ;  /* 0x000000110b068223 */ /* 0x000fe20000010006 */
[----:B------:R-:W-:Y:S02]  /*7300*/  @!P0 FFMA.FTZ R7, R12, R18, R7 ;  /* 0x000000120c078223 */ /* 0x000fe40000010007 */
[----:B------:R-:W-:Y:S02]  /*7310*/  @!P0 FFMA.FTZ R8, R13, R19, R8 ;  /* 0x000000130d088223 */ /* 0x000fe40000010008 */
[----:B------:R-:W-:Y:S03]  /*7320*/  @!P0 F2FP.F16.F32.PACK_AB R5, R6, R5 ;  /* 0x000000050605823e */ /* 0x000fe600000000ff */
[----:B------:R-:W-:Y:S02]  /*7330*/  @!P0 F2FP.F16.F32.PACK_AB R8, R8, R7 ;  /* 0x000000070808823e */ /* 0x000fe400000000ff */
[----:B------:R-:W-:Y:S02]  /*7340*/  @!P0 MOV R46, R5 ;  /* 0x00000005002e8202 */ /* 0x000fe40000000f00 */
[----:B------:R-:W-:Y:S05]  /*7350*/  @!P0 MOV R47, R8 ;  /* 0x00000008002f8202 */ /* 0x000fea0000000f00 */
[----:B------:R2:W-:Y:S02]  /*7360*/  ST.E.128 desc[UR4][R52.64+0x80], R44 ;  /* 0x0000802c34007985 */ /* 0x0005e4000c101d04 */
.L_x_3137:
[----:B------:R-:W-:Y:S05]  /*7370*/  BSYNC.RECONVERGENT B0 ;  /* 0x0000000000007941 */ /* 0x000fea0003800200 */
.L_x_3136:
[----:B------:R-:W-:Y:S04]  /*7380*/  BSSY.RECONVERGENT B0, `(.L_x_3138) ;  /* 0x000010e000007945 */ /* 0x000fe80003800200 */
[----:B------:R-:W-:Y:S05]  /*7390*/  @!P5 BRA `(.L_x_3139) ;  /* 0x000000100030d947 */ /* 0x000fea0003800000 */
[----:B------:R-:W-:Y:S02]  /*73a0*/  ISETP.GE.AND P0, PT, R24, R31, PT ;  /* 0x0000001f1800720c */ /* 0x000fe40003f06270 */
[----:B------:R-:W-:Y:S02]  /*73b0*/  LEA R10, P2, R132, R26, 0x7 ;  /* 0x0000001a840a7211 */ /* 0x000fe400078438ff */
[----:B--2---:R-:W-:Y:S02]  /*73c0*/  LEA R52, P5, R146, R98, 0x7 ;  /* 0x0000006292347211 */ /* 0x004fe400078a38ff */
[----:B------:R-:W-:Y:S02]  /*73d0*/  LEA.HI.X R11, R132, R27, R133, 0x7, P2 ;  /* 0x0000001b840b7211 */ /* 0x000fe400010f3c85 */
[----:B------:R-:W-:Y:S03]  /*73e0*/  LEA.HI.X R53, R146, R99, R147, 0x7, P5 ;  /* 0x0000006392357211 */ /* 0x000fe600028f3c93 */
        /* <DEDUP_REMOVED lines=50> */
[----:B------:R-:W-:Y:S01]  /*7710*/  @!P0 FMUL.FTZ R3, R3, R16 ;  /* 0x0000001003038220 */ /* 0x000fe20000410000 */
[----:B------:R-:W-:Y:S02]  /*7720*/  @!P0 HADD2.F32 R16, -RZ, R36.H1_H1 ;  /* 0x30000024ff108230 */ /* 0x000fe40000004100 */
[----:B------:R-:W-:Y:S01]  /*7730*/  @!P0 FMUL.FTZ R4, R4, R15 ;  /* 0x0000000f04048220 */ /* 0x000fe20000410000 */
[----:B------:R-:W-:Y:S02]  /*7740*/  @!P0 HADD2.F32 R15, -RZ, R17.H1_H1 ;  /* 0x30000011ff0f8230 */ /* 0x000fe40000004100 */
[----:B------:R-:W-:Y:S01]  /*7750*/  @P1 FADD.FTZ R7, -R7, -RZ ;  /* 0x800000ff07071221 */ /* 0x000fe20000010100 */
[----:B------:R-:W-:Y:S01]  /*7760*/  @!P0 HADD2.F32 R17, -RZ, R39.H0_H0 ;  /* 0x20000027ff118230 */ /* 0x000fe20000004100 */
[----:B------:R-:W-:Y:S01]  /*7770*/  @!P0 MOV R9, R45 ;  /* 0x0000002d00098202 */ /* 0x000fe20000000f00 */
[----:B------:R-:W-:Y:S01]  /*7780*/  @!P0 FFMA.FTZ R0, R13, R14, R0 ;  /* 0x0000000e0d008223 */ /* 0x000fe20000010000 */
[----:B------:R-:W-:Y:S01]  /*7790*/  @!P0 HADD2.F32 R14, -RZ, R37.H1_H1 ;  /* 0x30000025ff0e8230 */ /* 0x000fe20000004100 */
[----:B------:R-:W-:Y:S01]  /*77a0*/  ISETP.GE.AND P1, PT, R23, R31, PT ;  /* 0x0000001f1700720c */ /* 0x000fe20003f26270 */
[----:B------:R-:W-:Y:S01]  /*77b0*/  @!P0 FMUL.FTZ R7, R12, R7 ;  /* 0x000000070c078220 */ /* 0x000fe20000410000 */
[--C-:B------:R-:W-:Y:S02]  /*77c0*/  @!P0 HADD2.F32 R12, -RZ, R9.reuse.H0_H0 ;  /* 0x20000009ff0c8230 */ /* 0x100fe40000004100 */
[----:B------:R-:W-:Y:S01]  /*77d0*/  @!P0 FFMA.FTZ R2, R15, R16, R2 ;  /* 0x000000100f028223 */ /* 0x000fe20000010002 */
[----:B------:R-:W-:Y:S01]  /*77e0*/  @!P0 HADD2.F32 R13, -RZ, R9.H1_H1 ;  /* 0x30000009ff0d8230 */ /* 0x000fe20000004100 */
[----:B------:R-:W-:Y:S01]  /*77f0*/  @!P0 MOV R19, R46 ;  /* 0x0000002e00138202 */ /* 0x000fe20000000f00 */
[----:B------:R-:W-:Y:S02]  /*7800*/  @!P0 HADD2.F32 R9, -RZ, R37.H0_H0 ;  /* 0x20000025ff098230 */ /* 0x000fe40000004100 */
[--C-:B------:R-:W-:Y:S01]  /*7810*/  @!P0 HADD2.F32 R15, -RZ, R38.reuse.H0_H0 ;  /* 0x20000026ff0f8230 */ /* 0x100fe20000004100 */
[----:B------:R-:W-:Y:S01]  /*7820*/  @!P0 F2FP.F16.F32.PACK_AB R20, R2, R0 ;  /* 0x000000000214823e */ /* 0x000fe200000000ff */
[----:B------:R-:W-:Y:S02]  /*7830*/  @!P0 HADD2.F32 R16, -RZ, R38.H1_H1 ;  /* 0x30000026ff108230 */ /* 0x000fe40000004100 */
[----:B------:R-:W-:Y:S01]  /*7840*/  @!P0 FFMA.FTZ R3, R12, R9, R3 ;  /* 0x000000090c038223 */ /* 0x000fe20000010003 */
[--C-:B------:R-:W-:Y:S02]  /*7850*/  @!P0 HADD2.F32 R12, -RZ, R19.reuse.H0_H0 ;  /* 0x20000013ff0c8230 */ /* 0x100fe40000004100 */
[----:B------:R-:W-:Y:S01]  /*7860*/  @!P0 FFMA.FTZ R4, R13, R14, R4 ;  /* 0x0000000e0d048223 */ /* 0x000fe20000010004 */
[----:B------:R-:W-:Y:S01]  /*7870*/  @!P0 HADD2.F32 R9, -RZ, R19.H1_H1 ;  /* 0x30000013ff098230 */ /* 0x000fe20000004100 */
[----:B------:R-:W-:Y:S02]  /*7880*/  @!P0 MOV R2, R47 ;  /* 0x0000002f00028202 */ /* 0x000fe40000000f00 */
[----:B------:R-:W-:Y:S01]  /*7890*/  @!P1 ISETP.GT.AND P2, PT, R32, 0x20, PT ;  /* 0x000000202000980c */ /* 0x000fe20003f44270 */
[----:B------:R-:W-:Y:S01]  /*78a0*/  @!P0 FFMA.FTZ R5, R12, R15, R5 ;  /* 0x0000000f0c058223 */ /* 0x000fe20000010005 */
[----:B------:R-:W-:Y:S01]  /*78b0*/  @!P0 MOV R44, R20 ;  /* 0x00000014002c8202 */ /* 0x000fe20000000f00 */
[--C-:B------:R-:W-:Y:S01]  /*78c0*/  @!P0 HADD2.F32 R0, -RZ, R2.reuse.H0_H0 ;  /* 0x20000002ff008230 */ /* 0x100fe20000004100 */
[----:B------:R-:W-:Y:S01]  /*78d0*/  @!P0 F2FP.F16.F32.PACK_AB R13, R4, R3 ;  /* 0x00000003040d823e */ /* 0x000fe200000000ff */
        /* <DEDUP_REMOVED lines=9> */
[----:B------:R-:W-:Y:S02]  /*7970*/  @!P0 F2FP.F16.F32.PACK_AB R7, R8, R7 ;  /* 0x000000070807823e */ /* 0x000fe400000000ff */
[C---:B------:R-:W-:Y:S02]  /*7980*/  @!P1 SHF.L.U64.HI R0, R4.reuse, 0x1, R9 ;  /* 0x0000000104009819 */ /* 0x040fe40000010209 */
[----:B------:R-:W-:Y:S02]  /*7990*/  @!P1 SHF.L.U32 R9, R4, 0x1, RZ ;  /* 0x0000000104099819 */ /* 0x000fe400000006ff */
[----:B------:R-:W-:Y:S02]  /*79a0*/  @!P0 MOV R45, R13 ;  /* 0x0000000d002d8202 */ /* 0x000fe40000000f00 */
[----:B------:R-:W-:Y:S02]  /*79b0*/  @!P0 MOV R46, R6 ;  /* 0x00000006002e8202 */ /* 0x000fe40000000f00 */
[----:B------:R-:W-:Y:S02]  /*79c0*/  @!P0 MOV R47, R7 ;  /* 0x00000007002f8202 */ /* 0x000fe40000000f00 */
[----:B------:R-:W-:Y:S02]  /*79d0*/  @!P1 IADD3 R48, P0, PT, R9, R94, RZ ;  /* 0x0000005e09309210 */ /* 0x000fe40007f1e0ff */
[----:B------:R-:W-:Y:S01]  /*79e0*/  @!P1 SEL R3, R33, R30, P2 ;  /* 0x0000001e21039207 */ /* 0x000fe20001000000 */
[----:B------:R2:W-:Y:S01]  /*79f0*/  ST.E.128 desc[UR4][R52.64], R44 ;  /* 0x0000002c34007985 */ /* 0x0005e2000c101d04 */
[C---:B------:R-:W-:Y:S02]  /*7a00*/  @!P1 IADD3.X R49, PT, PT, R0.reuse, R95, RZ, P0, !PT ;  /* 0x0000005f00319210 */ /* 0x040fe400007fe4ff */
[----:B------:R-:W-:Y:S01]  /*7a10*/  @!P1 IADD3 R14, P0, PT, R9, R96, RZ ;  /* 0x00000060090e9210 */ /* 0x000fe20007f1e0ff */
[----:B------:R-:W-:Y:S03]  /*7a20*/  @!P1 IMAD.WIDE R4, R3, 0x2, R10 ;  /* 0x0000000203049825 */ /* 0x000fe600078e020a */
[----:B------:R-:W-:Y:S01]  /*7a30*/  @!P1 IADD3.X R15, PT, PT, R0, R97, RZ, P0, !PT ;  /* 0x00000061000f9210 */ /* 0x000fe200007fe4ff */
[----:B------:R-:W3:Y:S01]  /*7a40*/  @!P1 LD.E.128 R48, desc[UR4][R48.64+0x40] ;  /* 0x0000400430309980 */ /* 0x000ee2000c101d00 */
[----:B------:R-:W-:Y:S07]  /*7a50*/  ISETP.GT.AND P0, PT, R32, 0x20, !P1 ;  /* 0x000000202000780c */ /* 0x000fee0004f04270 */
[----:B------:R-:W4:Y:S08]  /*7a60*/  @!P1 LD.E.128 R4, desc[UR4][R4.64+0x40] ;  /* 0x0000400404049980 */ /* 0x000f30000c101d00 */
[----:B------:R-:W5:Y:S08]  /*7a70*/  LD.E.128 R40, desc[UR4][R10.64+0x40] ;  /* 0x000040040a287980 */ /* 0x000f70000c101d00 */
[----:B------:R1:W2:Y:S01]  /*7a80*/  @!P1 LD.E.128 R36, desc[UR4][R14.64+0x40] ;  /* 0x000040040e249980 */ /* 0x0002a2000c101d00 */
[--C-:B---3--:R-:W-:Y:S02]  /*7a90*/  @!P1 HADD2.F32 R17, -RZ, R48.reuse.H1_H1 ;  /* 0x30000030ff119230 */ /* 0x108fe40000004100 */
[----:B------:R-:W-:Y:S02]  /*7aa0*/  @!P1 HADD2.F32 R19, -RZ, R48.H0_H0 ;  /* 0x20000030ff139230 */ /* 0x000fe40000004100 */
[--C-:B-1----:R-:W-:Y:S02]  /*7ab0*/  @!P1 HADD2.F32 R15, -RZ, R49.reuse.H1_H1 ;  /* 0x30000031ff0f9230 */ /* 0x102fe40000004100 */
[----:B------:R-:W-:Y:S01]  /*7ac0*/  @P0 FADD.FTZ R17, -R17, -RZ ;  /* 0x800000ff11110221 */ /* 0x000fe20000010100 */
[----:B------:R-:W-:Y:S02]  /*7ad0*/  @!P1 HADD2.F32 R14, -RZ, R50.H0_H0 ;  /* 0x20000032ff0e9230 */ /* 0x000fe40000004100 */
[----:B------:R-:W-:Y:S01]  /*7ae0*/  @P0 FADD.FTZ R19, -R19, -RZ ;  /* 0x800000ff13130221 */ /* 0x000fe20000010100 */
[--C-:B----4-:R-:W-:Y:S02]  /*7af0*/  @!P1 HADD2.F32 R2, -RZ, R4.reuse.H1_H1 ;  /* 0x30000004ff029230 */ /* 0x110fe40000004100 */
[----:B------:R-:W-:Y:S01]  /*7b00*/  @P0 FADD.FTZ R15, -R15, -RZ ;  /* 0x800000ff0f0f0221 */ /* 0x000fe20000010100 */
[----:B------:R-:W-:Y:S02]  /*7b10*/  @!P1 HADD2.F32 R16, -RZ, R49.H0_H0 ;  /* 0x20000031ff109230 */ /* 0x000fe40000004100 */
[----:B------:R-:W-:Y:S01]  /*7b20*/  @P0 FADD.FTZ R14, -R14, -RZ ;  /* 0x800000ff0e0e0221 */ /* 0x000fe20000010100 */
[----:B------:R-:W-:Y:S02]  /*7b30*/  @!P1 HADD2.F32 R0, -RZ, R4.H0_H0 ;  /* 0x20000004ff009230 */ /* 0x000fe40000004100 */
[----:B------:R-:W-:Y:S01]  /*7b40*/  @!P1 FMUL.FTZ R2, R2, R17 ;  /* 0x0000001102029220 */ /* 0x000fe20000410000 */
[--C-:B------:R-:W-:Y:S02]  /*7b50*/  @!P1 HADD2.F32 R3, -RZ, R5.reuse.H0_H0 ;  /* 0x20000005ff039230 */ /* 0x100fe40000004100 */
[----:B------:R-:W-:Y:S01]  /*7b60*/  @P0 FADD.FTZ R16, -R16, -RZ ;  /* 0x800000ff10100221 */ /* 0x000fe20000010100 */
[----:B------:R-:W-:Y:S01]  /*7b70*/  @!P1 HADD2.F32 R4, -RZ, R5.H1_H1 ;  /* 0x30000005ff049230 */ /* 0x000fe20000004100 */
[----:B-----5:R-:W-:Y:S01]  /*7b80*/  @!P1 MOV R17, R40 ;  /* 0x0000002800119202 */ /* 0x020fe20000000f00 */
        /* <DEDUP_REMOVED lines=26> */
[--C-:B------:R-:W-:Y:S01]  /*7d30*/  @!P1 HADD2.F32 R14, -RZ, R38.reuse.H0_H0 ;  /* 0x20000026ff0e9230 */ /* 0x100fe20000004100 */
[----:B------:R-:W-:Y:S01]  /*7d40*/  @!P1 MOV R18, R42 ;  /* 0x0000002a00129202 */ /* 0x000fe20000000f00 */
[----:B------:R-:W-:Y:S02]  /*7d50*/  @!P1 HADD2.F32 R15, -RZ, R38.H1_H1 ;  /* 0x30000026ff0f9230 */ /* 0x000fe40000004100 */
[----:B------:R-:W-:Y:S01]  /*7d60*/  @!P1 FMUL.FTZ R6, R6, R13 ;  /* 0x0000000d06069220 */ /* 0x000fe20000410000 */
[----:B------:R-:W-:Y:S02]  /*7d70*/  @!P1 HADD2.F32 R13, -RZ, R37.H1_H1 ;  /* 0x30000025ff0d9230 */ /* 0x000fe40000004100 */
[----:B------:R-:W-:Y:S01]  /*7d80*/  @!P1 FFMA.FTZ R3, R12, R9, R3 ;  /* 0x000000090c039223 */ /* 0x000fe20000010003 */
[----:B------:R-:W-:Y:S01]  /*7d90*/  @!P1 HADD2.F32 R9, -RZ, R19.H1_H1 ;  /* 0x30000013ff099230 */ /* 0x000fe20000004100 */
[----:B------:R-:W-:Y:S01]  /*7da0*/  @!P1 F2FP.F16.F32.PACK_AB R12, R2, R0 ;  /* 0x00000000020c923e */ /* 0x000fe200000000ff */
[--C-:B------:R-:W-:Y:S01]  /*7db0*/  @!P1 HADD2.F32 R0, -RZ, R18.reuse.H0_H0 ;  /* 0x20000012ff009230 */ /* 0x100fe20000004100 */
[----:B------:R-:W-:Y:S01]  /*7dc0*/  @!P1 MOV R2, R43 ;  /* 0x0000002b00029202 */ /* 0x000fe20000000f00 */
[--C-:B------:R-:W-:Y:S02]  /*7dd0*/  @!P1 HADD2.F32 R16, -RZ, R39.reuse.H0_H0 ;  /* 0x20000027ff109230 */ /* 0x100fe40000004100 */
[----:B------:R-:W-:Y:S01]  /*7de0*/  @!P1 FFMA.FTZ R4, R9, R13, R4 ;  /* 0x0000000d09049223 */ /* 0x000fe20000010004 */
[----:B------:R-:W-:Y:S02]  /*7df0*/  @!P1 HADD2.F32 R9, -RZ, R18.H1_H1 ;  /* 0x30000012ff099230 */ /* 0x000fe40000004100 */
[----:B------:R-:W-:Y:S01]  /*7e00*/  @!P1 FFMA.FTZ R5, R0, R14, R5 ;  /* 0x0000000e00059223 */ /* 0x000fe20000010005 */
[--C-:B------:R-:W-:Y:S01]  /*7e10*/  @!P1 HADD2.F32 R0, -RZ, R2.reuse.H0_H0 ;  /* 0x20000002ff009230 */ /* 0x100fe20000004100 */
[----:B------:R-:W-:Y:S01]  /*7e20*/  @!P1 MOV R40, R12 ;  /* 0x0000000c00289202 */ /* 0x000fe20000000f00 */
[----:B------:R-:W-:Y:S02]  /*7e30*/  @!P1 HADD2.F32 R17, -RZ, R39.H1_H1 ;  /* 0x30000027ff119230 */ /* 0x000fe40000004100 */
[----:B------:R-:W-:Y:S01]  /*7e40*/  @!P1 FFMA.FTZ R6, R9, R15, R6 ;  /* 0x0000000f09069223 */ /* 0x000fe20000010006 */
[----:B------:R-:W-:Y:S01]  /*7e50*/  @!P1 HADD2.F32 R13, -RZ, R2.H1_H1 ;  /* 0x30000002ff0d9230 */ /* 0x000fe20000004100 */
[----:B------:R-:W-:Y:S01]  /*7e60*/  @!P0 ISETP.GT.AND P2, PT, R32, 0x40, PT ;  /* 0x000000402000880c */ /* 0x000fe20003f44270 */
[----:B------:R-:W-:Y:S02]  /*7e70*/  @!P1 FFMA.FTZ R7, R0, R16, R7 ;  /* 0x0000001000079223 */ /* 0x000fe40000010007 */
[----:B------:R-:W-:Y:S01]  /*7e80*/  @!P1 F2FP.F16.F32.PACK_AB R6, R6, R5 ;  /* 0x000000050606923e */ /* 0x000fe200000000ff */
[----:B------:R-:W-:Y:S01]  /*7e90*/  @!P1 FFMA.FTZ R8, R13, R17, R8 ;  /* 0x000000110d089223 */ /* 0x000fe20000010008 */
[----:B------:R-:W-:Y:S02]  /*7ea0*/  @!P0 SEL R14, R30, RZ, !P2 ;  /* 0x000000ff1e0e8207 */ /* 0x000fe40005000000 */
        /* <DEDUP_REMOVED lines=16> */
[----:B------:R-:W2:Y:S03]  /*7fb0*/  LD.E.128 R44, desc[UR4][R10.64+0x80] ;  /* 0x000080040a2c7980 */ /* 0x000ea6000c101d00 */
[----:B------:R-:W-:Y:S02]  /*7fc0*/  @!P0 IADD3.X R15, PT, PT, R0, R97, RZ, P1, !PT ;  /* 0x00000061000f8210 */ /* 0x000fe40000ffe4ff */
[----:B------:R-:W-:Y:S03]  /*7fd0*/  ISETP.GT.AND P1, PT, R32, 0x40, !P0 ;  /* 0x000000402000780c */ /* 0x000fe60004724270 */
[----:B------:R-:W4:Y:S08]  /*7fe0*/  @!P0 LD.E.128 R48, desc[UR4][R48.64+0x80] ;  /* 0x0000800430308980 */ /* 0x000f30000c101d00 */
[----:B------:R-:W5:Y:S08]  /*7ff0*/  @!P0 LD.E.128 R4, desc[UR4][R4.64+0x80] ;  /* 0x0000800404048980 */ /* 0x000f70000c101d00 */
[----:B------:R1:W3:Y:S01]  /*8000*/  @!P0 LD.E.128 R36, desc[UR4][R14.64+0x80] ;  /* 0x000080040e248980 */ /* 0x0002e2000c101d00 */
[----:B--2---:R-:W-:Y:S02]  /*8010*/  @!P0 MOV R20, R45 ;  /* 0x0000002d00148202 */ /* 0x004fe40000000f00 */
        /* <DEDUP_REMOVED lines=29> */
[--C-:B---3--:R-:W-:Y:S02]  /*81f0*/  @!P0 HADD2.F32 R10, -RZ, R36.reuse.H0_H0 ;  /* 0x20000024ff0a8230 */ /* 0x108fe40000004100 */
        /* <DEDUP_REMOVED lines=38> */
.L_x_3139:
[----:B------:R-:W-:Y:S05]  /*8460*/  BSYNC.RECONVERGENT B0 ;  /* 0x0000000000007941 */ /* 0x000fea0003800200 */
.L_x_3138:
[----:B------:R-:W-:Y:S04]  /*8470*/  BSSY.RECONVERGENT B0, `(.L_x_3140) ;  /* 0x0000110000007945 */ /* 0x000fe80003800200 */
[----:B------:R-:W-:Y:S05]  /*8480*/  @!P4 BRA `(.L_x_3141) ;  /* 0x000000100038c947 */ /* 0x000fea0003800000 */
[----:B------:R-:W-:Y:S01]  /*8490*/  IMAD R3, R133, 0xc0, RZ ;  /* 0x000000c085037824 */ /* 0x000fe200078e02ff */
[----:B------:R-:W-:Y:S01]  /*84a0*/  ISETP.GE.AND P0, PT, R24, R31, PT ;  /* 0x0000001f1800720c */ /* 0x000fe20003f06270 */
[----:B------:R-:W-:Y:S04]  /*84b0*/  IMAD.WIDE.U32 R10, R132, 0xc0, R26 ;  /* 0x000000c0840a7825 */ /* 0x000fe800078e001a */
[----:B--23--:R-:W-:Y:S01]  /*84c0*/  IMAD.WIDE.U32 R52, R146, 0xc0, R98 ;  /* 0x000000c092347825 */ /* 0x00cfe200078e0062 */
[----:B------:R-:W-:Y:S05]  /*84d0*/  IADD3 R11, PT, PT, R11, R3, RZ ;  /* 0x000000030b0b7210 */ /* 0x000fea0007ffe0ff */
[----:B------:R-:W2:Y:S02]  /*84e0*/  LD.E.128 R44, desc[UR4][R10.64] ;  /* 0x000000040a2c7980 */ /* 0x000ea4000c101d00 */
[----:B------:R-:W-:Y:S04]  /*84f0*/  @!P0 ISETP.GT.AND P1, PT, R32, RZ, PT ;  /* 0x000000ff2000820c */ /* 0x000fe80003f24270 */
[----:B------:R-:W-:Y:S02]  /*8500*/  @!P0 SEL R0, R30, RZ, !P1 ;  /* 0x000000ff1e008207 */ /* 0x000fe40004800000 */
[----:B------:R-:W-:Y:S02]  /*8510*/  @!P0 SEL R9, R134, RZ, !P1 ;  /* 0x000000ff86098207 */ /* 0x000fe40004800000 */
[----:B------:R-:W-:Y:S02]  /*8520*/  @!P0 IADD3 R7, P2, PT, R113, R0, RZ ;  /* 0x0000000071078210 */ /* 0x000fe40007f5e0ff */
[----:B------:R-:W-:Y:S02]  /*8530*/  @!P0 SEL R3, R33, R30, P1 ;  /* 0x0000001e21038207 */ /* 0x000fe40000800000 */
[----:B------:R-:W-:Y:S02]  /*8540*/  @!P0 SHF.L.U32 R13, R7, 0x1, RZ ;  /* 0x00000001070d8819 */ /* 0x000fe400000006ff */
[----:B------:R-:W-:Y:S01]  /*8550*/  @!P0 IADD3.X R0, PT, PT, R102, R9, RZ, P2, !PT ;  /* 0x0000000966008210 */ /* 0x000fe200017fe4ff */
[----:B------:R-:W-:Y:S01]  /*8560*/  @!P0 IMAD.WIDE R4, R3, 0x2, R10 ;  /* 0x0000000203048825 */ /* 0x000fe200078e020a */
[----:B------:R-:W-:Y:S02]  /*8570*/  @!P0 IADD3 R40, P1, PT, R13, R94, RZ ;  /* 0x0000005e0d288210 */ /* 0x000fe40007f3e0ff */
[----:B------:R-:W-:Y:S01]  /*8580*/  @!P0 SHF.L.U64.HI R0, R7, 0x1, R0 ;  /* 0x0000000107008819 */ /* 0x000fe20000010200 */
[----:B------:R-:W-:Y:S02]  /*8590*/  IMAD R3, R147, 0xc0, RZ ;  /* 0x000000c093037824 */ /* 0x000fe400078e02ff */
[----:B------:R-:W3:Y:S01]  /*85a0*/  @!P0 LD.E.128 R4, desc[UR4][R4.64] ;  /* 0x0000000404048980 */ /* 0x000ee2000c101d00 */
[C---:B------:R-:W-:Y:S02]  /*85b0*/  @!P0 IADD3.X R41, PT, PT, R0.reuse, R95, RZ, P1, !PT ;  /* 0x0000005f00298210 */ /* 0x040fe40000ffe4ff */
[----:B------:R-:W-:Y:S02]  /*85c0*/  @!P0 IADD3 R8, P1, PT, R13, R96, RZ ;  /* 0x000000600d088210 */ /* 0x000fe40007f3e0ff */
[----:B------:R-:W-:Y:S02]  /*85d0*/  IADD3 R53, PT, PT, R53, R3, RZ ;  /* 0x0000000335357210 */ /* 0x000fe40007ffe0ff */
[----:B------:R-:W-:Y:S01]  /*85e0*/  @!P0 IADD3.X R9, PT, PT, R0, R97, RZ, P1, !PT ;  /* 0x0000006100098210 */ /* 0x000fe20000ffe4ff */
[----:B------:R-:W4:Y:S01]  /*85f0*/  @!P0 LD.E.128 R40, desc[UR4][R40.64] ;  /* 0x0000000428288980 */ /* 0x000f22000c101d00 */
[----:B------:R-:W-:Y:S07]  /*8600*/  ISETP.GT.AND P1, PT, R32, RZ, !P0 ;  /* 0x000000ff2000720c */ /* 0x000fee0004724270 */
[----:B------:R5:W5:Y:S01]  /*8610*/  @!P0 LD.E.128 R36, desc[UR4][R8.64] ;  /* 0x0000000408248980 */ /* 0x000b62000c101d00 */
[--C-:B---3--:R-:W-:Y:S01]  /*8620*/  @!P0 HADD2.F32 R2, -RZ, R4.reuse.H1_H1 ;  /* 0x30000004ff028230 */ /* 0x108fe20000004100 */
[----:B--2---:R-:W-:Y:S01]  /*8630*/  @!P0 MOV R18, R45 ;  /* 0x0000002d00128202 */ /* 0x004fe20000000f00 */
[----:B------:R-:W-:Y:S02]  /*8640*/  @!P0 HADD2.F32 R0, -RZ, R4.H0_H0 ;  /* 0x20000004ff008230 */ /* 0x000fe40000004100 */
[--C-:B------:R-:W-:Y:S02]  /*8650*/  @!P0 HADD2.F32 R3, -RZ, R5.reuse.H0_H0 ;  /* 0x20000005ff038230 */ /* 0x100fe40000004100 */
[----:B------:R-:W-:Y:S02]  /*8660*/  @!P0 HADD2.F32 R4, -RZ, R5.H1_H1 ;  /* 0x30000005ff048230 */ /* 0x000fe40000004100 */
[----:B----4-:R-:W-:Y:S02]  /*8670*/  @!P0 HADD2.F32 R17, -RZ, R40.H1_H1 ;  /* 0x30000028ff118230 */ /* 0x010fe40000004100 */
[--C-:B------:R-:W-:Y:S02]  /*8680*/  @!P0 HADD2.F32 R14, -RZ, R42.reuse.H0_H0 ;  /* 0x2000002aff0e8230 */ /* 0x100fe40000004100 */
[----:B------:R-:W-:Y:S02]  /*8690*/  @!P0 HADD2.F32 R13, -RZ, R42.H1_H1 ;  /* 0x3000002aff0d8230 */ /* 0x000fe40000004100 */
[----:B------:R-:W-:Y:S01]  /*86a0*/  @P1 FADD.FTZ R17, -R17, -RZ ;  /* 0x800000ff11111221 */ /* 0x000fe20000010100 */
[--C-:B------:R-:W-:Y:S02]  /*86b0*/  @!P0 HADD2.F32 R16, -RZ, R41.reuse.H0_H0 ;  /* 0x20000029ff108230 */ /* 0x100fe40000004100 */
[----:B------:R-:W-:Y:S01]  /*86c0*/  @P1 FADD.FTZ R14, -R14, -RZ ;  /* 0x800000ff0e0e1221 */ /* 0x000fe20000010100 */
[----:B------:R-:W-:Y:S02]  /*86d0*/  @!P0 HADD2.F32 R15, -RZ, R41.H1_H1 ;  /* 0x30000029ff0f8230 */ /* 0x000fe40000004100 */
[----:B------:R-:W-:Y:S01]  /*86e0*/  @!P0 FMUL.FTZ R2, R2, R17 ;  /* 0x0000001102028220 */ /* 0x000fe20000410000 */
[----:B------:R-:W-:Y:S01]  /*86f0*/  @!P0 HADD2.F32 R19, -RZ, R40.H0_H0 ;  /* 0x20000028ff138230 */ /* 0x000fe20000004100 */
[----:B------:R-:W-:Y:S01]  /*8700*/  @!P0 MOV R17, R44 ;  /* 0x0000002c00118202 */ /* 0x000fe20000000f00 */
[--C-:B------:R-:W-:Y:S02]  /*8710*/  @!P0 HADD2.F32 R5, -RZ, R6.reuse.H0_H0 ;  /* 0x20000006ff058230 */ /* 0x100fe40000004100 */
[----:B------:R-:W-:Y:S01]  /*8720*/  @P1 FADD.FTZ R13, -R13, -RZ ;  /* 0x800000ff0d0d1221 */ /* 0x000fe20000010100 */
[----:B------:R-:W-:Y:S02]  /*8730*/  @!P0 HADD2.F32 R6, -RZ, R6.H1_H1 ;  /* 0x30000006ff068230 */ /* 0x000fe40000004100 */
[----:B------:R-:W-:Y:S01]  /*8740*/  @P1 FADD.FTZ R16, -R16, -RZ ;  /* 0x800000ff10101221 */ /* 0x000fe20000010100 */
[--C-:B------:R-:W-:Y:S02]  /*8750*/  @!P0 HADD2.F32 R12, -RZ, R7.reuse.H0_H0 ;  /* 0x20000007ff0c8230 */ /* 0x100fe40000004100 */
[----:B------:R-:W-:Y:S01]  /*8760*/  @P1 FADD.FTZ R15, -R15, -RZ ;  /* 0x800000ff0f0f1221 */ /* 0x000fe20000010100 */
[----:B-----5:R-:W-:Y:S02]  /*8770*/  @!P0 HADD2.F32 R9, -RZ, R7.H1_H1 ;  /* 0x30000007ff098230 */ /* 0x020fe40000004100 */
[----:B------:R-:W-:Y:S01]  /*8780*/  @P1 FADD.FTZ R19, -R19, -RZ ;  /* 0x800000ff13131221 */ /* 0x000fe20000010100 */
[--C-:B------:R-:W-:Y:S02]  /*8790*/  @!P0 HADD2.F32 R7, -RZ, R43.reuse.H0_H0 ;  /* 0x2000002bff078230 */ /* 0x100fe40000004100 */
[----:B------:R-:W-:Y:S01]  /*87a0*/  @!P0 FMUL.FTZ R5, R5, R14 ;  /* 0x0000000e05058220 */ /* 0x000fe20000410000 */
[----:B------:R-:W-:Y:S02]  /*87b0*/  @!P0 HADD2.F32 R8, -RZ, R43.H1_H1 ;  /* 0x3000002bff088230 */ /* 0x000fe40000004100 */
[----:B------:R-:W-:Y:S01]  /*87c0*/  @!P0 FMUL.FTZ R6, R6, R13 ;  /* 0x0000000d06068220 */ /* 0x000fe20000410000 */
[--C-:B------:R-:W-:Y:S02]  /*87d0*/  @!P0 HADD2.F32 R13, -RZ, R17.reuse.H0_H0 ;  /* 0x20000011ff0d8230 */ /* 0x100fe40000004100 */
[----:B------:R-:W-:Y:S01]  /*87e0*/  @!P0 FMUL.FTZ R3, R3, R16 ;  /* 0x0000001003038220 */ /* 0x000fe20000410000 */
[--C-:B------:R-:W-:Y:S02]  /*87f0*/  @!P0 HADD2.F32 R14, -RZ, R36.reuse.H0_H0 ;  /* 0x20000024ff0e8230 */ /* 0x100fe40000004100 */
[----:B------:R-:W-:Y:S01]  /*8800*/  @!P0 FMUL.FTZ R4, R4, R15 ;  /* 0x0000000f04048220 */ /* 0x000fe20000410000 */
[----:B------:R-:W-:Y:S02]  /*8810*/  @!P0 HADD2.F32 R15, -RZ, R17.H1_H1 ;  /* 0x30000011ff0f8230 */ /* 0x000fe40000004100 */
[----:B------:R-:W-:Y:S01]  /*8820*/  @P1 FADD.FTZ R7, -R7, -RZ ;  /* 0x800000ff07071221 */ /* 0x000fe20000010100 */
[----:B------:R-:W-:Y:S02]  /*8830*/  @!P0 HADD2.F32 R16, -RZ, R36.H1_H1 ;  /* 0x30000024ff108230 */ /* 0x000fe40000004100 */
[----:B------:R-:W-:Y:S01]  /*8840*/  @P1 FADD.FTZ R8, -R8, -RZ ;  /* 0x800000ff08081221 */ /* 0x000fe20000010100 */
[----:B------:R-:W-:Y:S02]  /*8850*/  @!P0 HADD2.F32 R17, -RZ, R39.H1_H1 ;  /* 0x30000027ff118230 */ /* 0x000fe40000004100 */
[----:B------:R-:W-:Y:S01]  /*8860*/  @!P0 FMUL.FTZ R0, R0, R19 ;  /* 0x0000001300008220 */ /* 0x000fe20000410000 */
[----:B------:R-:W-:Y:S01]  /*8870*/  ISETP.GE.AND P1, PT, R23, R31, PT ;  /* 0x0000001f1700720c */ /* 0x000fe20003f26270 */
[----:B------:R-:W-:Y:S01]  /*8880*/  @!P0 FMUL.FTZ R7, R12, R7 ;  /* 0x000000070c078220 */ /* 0x000fe20000410000 */
        /* <DEDUP_REMOVED lines=11> */
[----:B------:R-:W-:Y:S01]  /*8940*/  @!P0 F2FP.F16.F32.PACK_AB R12, R2, R0 ;  /* 0x00000000020c823e */ /* 0x000fe200000000ff */
[----:B------:R-:W-:Y:S01]  /*8950*/  @!P0 HADD2.F32 R0, -RZ, R19.H0_H0 ;  /* 0x20000013ff008230 */ /* 0x000fe20000004100 */
[----:B------:R-:W-:Y:S01]  /*8960*/  @!P0 MOV R2, R47 ;  /* 0x0000002f00028202 */ /* 0x000fe20000000f00 */
[----:B------:R-:W-:Y:S01]  /*8970*/  @!P0 HADD2.F32 R16, -RZ, R39.H0_H0 ;  /* 0x20000027ff108230 */ /* 0x000fe20000004100 */
[----:B------:R-:W-:Y:S01]  /*8980*/  @!P1 ISETP.GT.AND P2, PT, R32, 0x20, PT ;  /* 0x000000202000980c */ /* 0x000fe20003f44270 */
[----:B------:R-:W-:Y:S01]  /*8990*/  @!P0 FFMA.FTZ R4, R9, R13, R4 ;  /* 0x0000000d09048223 */ /* 0x000fe20000010004 */
[----:B------:R-:W-:Y:S02]  /*89a0*/  @!P0 HADD2.F32 R9, -RZ, R19.H1_H1 ;  /* 0x30000013ff098230 */ /* 0x000fe40000004100 */
[----:B------:R-:W-:Y:S01]  /*89b0*/  @!P0 FFMA.FTZ R5, R0, R14, R5 ;  /* 0x0000000e00058223 */ /* 0x000fe20000010005 */
[--C-:B------:R-:W-:Y:S01]  /*89c0*/  @!P0 HADD2.F32 R0, -RZ, R2.reuse.H0_H0 ;  /* 0x20000002ff008230 */ /* 0x100fe20000004100 */
[----:B------:R-:W-:Y:S01]  /*89d0*/  @!P0 MOV R44, R12 ;  /* 0x0000000c002c8202 */ /* 0x000fe20000000f00 */
[----:B------:R-:W-:Y:S01]  /*89e0*/  @!P0 HADD2.F32 R13, -RZ, R2.H1_H1 ;  /* 0x30000002ff0d8230 */ /* 0x000fe20000004100 */
[----:B------:R-:W-:Y:S01]  /*89f0*/  @!P1 SEL R14, R30, RZ, !P2 ;  /* 0x000000ff1e0e9207 */ /* 0x000fe20005000000 */
[----:B------:R-:W-:Y:S01]  /*8a00*/  @!P0 FFMA.FTZ R6, R9, R15, R6 ;  /* 0x0000000f09068223 */ /* 0x000fe20000010006 */
[----:B------:R-:W-:Y:S01]  /*8a10*/  @!P1 SEL R9, R134, RZ, !P2 ;  /* 0x000000ff86099207 */ /* 0x000fe20005000000 */
[----:B------:R-:W-:Y:S01]  /*8a20*/  @!P0 FFMA.FTZ R7, R0, R16, R7 ;  /* 0x0000001000078223 */ /* 0x000fe20000010007 */
[----:B------:R-:W-:Y:S01]  /*8a30*/  @!P1 IADD3 R14, P4, PT, R113, R14, RZ ;  /* 0x0000000e710e9210 */ /* 0x000fe20007f9e0ff */
[----:B------:R-:W-:Y:S01]  /*8a40*/  @!P0 FFMA.FTZ R8, R13, R17, R8 ;  /* 0x000000110d088223 */ /* 0x000fe20000010008 */
[----:B------:R-:W-:Y:S02]  /*8a50*/  @!P0 F2FP.F16.F32.PACK_AB R6, R6, R5 ;  /* 0x000000050606823e */ /* 0x000fe400000000ff */
[----:B------:R-:W-:Y:S02]  /*8a60*/  @!P1 IADD3.X R9, PT, PT, R102, R9, RZ, P4, !PT ;  /* 0x0000000966099210 */ /* 0x000fe400027fe4ff */
[----:B------:R-:W-:Y:S02]  /*8a70*/  @!P0 F2FP.F16.F32.PACK_AB R7, R8, R7 ;  /* 0x000000070807823e */ /* 0x000fe400000000ff */
        /* <DEDUP_REMOVED lines=9> */
[----:B------:R-:W-:Y:S02]  /*8b10*/  @!P1 IADD3.X R49, PT, PT, R0, R95, RZ, P0, !PT ;  /* 0x0000005f00319210 */ /* 0x000fe400007fe4ff */
[----:B------:R-:W-:Y:S01]  /*8b20*/  @!P1 IADD3 R8, P0, PT, R9, R96, RZ ;  /* 0x0000006009089210 */ /* 0x000fe20007f1e0ff */
[----:B------:R-:W-:Y:S01]  /*8b30*/  @!P1 IMAD.WIDE R4, R3, 0x2, R10 ;  /* 0x0000000203049825 */ /* 0x000fe200078e020a */
[----:B------:R-:W-:Y:S02]  /*8b40*/  ISETP.GT.AND P2, PT, R32, 0x20, !P1 ;  /* 0x000000202000780c */ /* 0x000fe40004f44270 */
[----:B------:R-:W-:Y:S01]  /*8b50*/  @!P1 IADD3.X R9, PT, PT, R0, R97, RZ, P0, !PT ;  /* 0x0000006100099210 */ /* 0x000fe200007fe4ff */
[----:B------:R-:W3:Y:S01]  /*8b60*/  @!P1 LD.E.128 R48, desc[UR4][R48.64+0x40] ;  /* 0x0000400430309980 */ /* 0x000ee2000c101d00 */
[----:B------:R-:W-:Y:S07]  /*8b70*/  ISETP.GE.AND P0, PT, R22, R31, PT ;  /* 0x0000001f1600720c */ /* 0x000fee0003f06270 */
[----:B------:R-:W4:Y:S08]  /*8b80*/  @!P1 LD.E.128 R4, desc[UR4][R4.64+0x40] ;  /* 0x0000400404049980 */ /* 0x000f30000c101d00 */
[----:B------:R-:W5:Y:S08]  /*8b90*/  LD.E.128 R40, desc[UR4][R10.64+0x40] ;  /* 0x000040040a287980 */ /* 0x000f70000c101d00 */
[----:B------:R1:W2:Y:S01]  /*8ba0*/  @!P1 LD.E.128 R36, desc[UR4][R8.64+0x40] ;  /* 0x0000400408249980 */ /* 0x0002a2000c101d00 */
[----:B---3--:R-:W-:Y:S02]  /*8bb0*/  @!P1 HADD2.F32 R13, -RZ, R50.H1_H1 ;  /* 0x30000032ff0d9230 */ /* 0x008fe40000004100 */
[----:B------:R-:W-:Y:S02]  /*8bc0*/  @!P1 HADD2.F32 R17, -RZ, R48.H1_H1 ;  /* 0x30000030ff119230 */ /* 0x000fe40000004100 */
[----:B-1----:R-:W-:Y:S02]  /*8bd0*/  @!P1 HADD2.F32 R8, -RZ, R51.H1_H1 ;  /* 0x30000033ff089230 */ /* 0x002fe40000004100 */
[----:B------:R-:W-:Y:S01]  /*8be0*/  @P2 FADD.FTZ R13, -R13, -RZ ;  /* 0x800000ff0d0d2221 */ /* 0x000fe20000010100 */
[----:B------:R-:W-:Y:S02]  /*8bf0*/  @!P1 HADD2.F32 R14, -RZ, R50.H0_H0 ;  /* 0x20000032ff0e9230 */ /* 0x000fe40000004100 */
[----:B------:R-:W-:Y:S01]  /*8c00*/  @P2 FADD.FTZ R17, -R17, -RZ ;  /* 0x800000ff11112221 */ /* 0x000fe20000010100 */
[--C-:B----4-:R-:W-:Y:S02]  /*8c10*/  @!P1 HADD2.F32 R0, -RZ, R4.reuse.H0_H0 ;  /* 0x20000004ff009230 */ /* 0x110fe40000004100 */
[----:B------:R-:W-:Y:S01]  /*8c20*/  @P2 FADD.FTZ R8, -R8, -RZ ;  /* 0x800000ff08082221 */ /* 0x000fe20000010100 */
[----:B------:R-:W-:Y:S02]  /*8c30*/  @!P1 HADD2.F32 R2, -RZ, R4.H1_H1 ;  /* 0x30000004ff029230 */ /* 0x000fe40000004100 */
[----:B------:R-:W-:Y:S01]  /*8c40*/  @P2 FADD.FTZ R14, -R14, -RZ ;  /* 0x800000ff0e0e2221 */ /* 0x000fe20000010100 */
[--C-:B------:R-:W-:Y:S02]  /*8c50*/  @!P1 HADD2.F32 R3, -RZ, R5.reuse.H0_H0 ;  /* 0x20000005ff039230 */ /* 0x100fe40000004100 */
[----:B------:R-:W-:Y:S02]  /*8c60*/  @!P1 HADD2.F32 R4, -RZ, R5.H1_H1 ;  /* 0x30000005ff049230 */ /* 0x000fe40000004100 */
[----:B------:R-:W-:Y:S01]  /*8c70*/  @!P1 FMUL.FTZ R2, R2, R17 ;  /* 0x0000001102029220 */ /* 0x000fe20000410000 */
[--C-:B------:R-:W-:Y:S01]  /*8c80*/  @!P1 HADD2.F32 R5, -RZ, R6.reuse.H0_H0 ;  /* 0x20000006ff059230 */ /* 0x100fe20000004100 */
[----:B-----5:R-:W-:Y:S01]  /*8c90*/  @!P1 MOV R17, R41 ;  /* 0x0000002900119202 */ /* 0x020fe20000000f00 */
[----:B------:R-:W-:Y:S01]  /*8ca0*/  @!P1 HADD2.F32 R6, -RZ, R6.H1_H1 ;  /* 0x30000006ff069230 */ /* 0x000fe20000004100 */
[----:B------:R-:W-:Y:S01]  /*8cb0*/  @!P1 MOV R35, R42 ;  /* 0x0000002a00239202 */ /* 0x000fe20000000f00 */
[--C-:B------:R-:W-:Y:S02]  /*8cc0*/  @!P1 HADD2.F32 R12, -RZ, R7.reuse.H0_H0 ;  /* 0x20000007ff0c9230 */ /* 0x100fe40000004100 */
[----:B------:R-:W-:Y:S01]  /*8cd0*/  @!P1 FMUL.FTZ R5, R5, R14 ;  /* 0x0000000e05059220 */ /* 0x000fe20000410000 */
[----:B------:R-:W-:Y:S02]  /*8ce0*/  @!P1 HADD2.F32 R9, -RZ, R7.H1_H1 ;  /* 0x30000007ff099230 */ /* 0x000fe40000004100 */
[----:B------:R-:W-:Y:S01]  /*8cf0*/  @!P1 FMUL.FTZ R6, R6, R13 ;  /* 0x0000000d06069220 */ /* 0x000fe20000410000 */
[----:B------:R-:W-:Y:S01]  /*8d00*/  @!P1 HADD2.F32 R7, -RZ, R51.H0_H0 ;  /* 0x20000033ff079230 */ /* 0x000fe20000004100 */
[----:B------:R-:W-:Y:S01]  /*8d10*/  @!P1 MOV R13, R40 ;  /* 0x00000028000d9202 */ /* 0x000fe20000000f00 */
[----:B------:R-:W-:Y:S02]  /*8d20*/  @!P1 HADD2.F32 R19, -RZ, R48.H0_H0 ;  /* 0x20000030ff139230 */ /* 0x000fe40000004100 */
[----:B------:R-:W-:Y:S01]  /*8d30*/  @!P1 FMUL.FTZ R8, R9, R8 ;  /* 0x0000000809089220 */ /* 0x000fe20000410000 */
[--C-:B------:R-:W-:Y:S02]  /*8d40*/  @!P1 HADD2.F32 R16, -RZ, R49.reuse.H0_H0 ;  /* 0x20000031ff109230 */ /* 0x100fe40000004100 */
[----:B------:R-:W-:Y:S01]  /*8d50*/  @P2 FADD.FTZ R7, -R7, -RZ ;  /* 0x800000ff07072221 */ /* 0x000fe20000010100 */
[----:B------:R-:W-:Y:S02]  /*8d60*/  @!P1 HADD2.F32 R15, -RZ, R49.H1_H1 ;  /* 0x30000031ff0f9230 */ /* 0x000fe40000004100 */
[----:B------:R-:W-:Y:S01]  /*8d70*/  @P2 FADD.FTZ R19, -R19, -RZ ;  /* 0x800000ff13132221 */ /* 0x000fe20000010100 */
[--C-:B------:R-:W-:Y:S02]  /*8d80*/  @!P1 HADD2.F32 R9, -RZ, R13.reuse.H0_H0 ;  /* 0x2000000dff099230 */ /* 0x100fe40000004100 */
[----:B------:R-:W-:Y:S01]  /*8d90*/  @!P1 FMUL.FTZ R7, R12, R7 ;  /* 0x000000070c079220 */ /* 0x000fe20000410000 */
[--C-:B--2---:R-:W-:Y:S02]  /*8da0*/  @!P1 HADD2.F32 R12, -RZ, R36.reuse.H0_H0 ;  /* 0x20000024ff0c9230 */ /* 0x104fe40000004100 */
        /* <DEDUP_REMOVED lines=8> */
[----:B------:R-:W-:Y:S01]  /*8e30*/  @!P1 FMUL.FTZ R4, R4, R15 ;  /* 0x0000000f04049220 */ /* 0x000fe20000410000 */
[----:B------:R-:W-:Y:S02]  /*8e40*/  @!P1 HADD2.F32 R15, -RZ, R37.H0_H0 ;  /* 0x20000025ff0f9230 */ /* 0x000fe40000004100 */
[----:B------:R-:W-:Y:S01]  /*8e50*/  @!P1 FFMA.FTZ R0, R9, R12, R0 ;  /* 0x0000000c09009223 */ /* 0x000fe20000010000 */
[----:B------:R-:W-:Y:S02]  /*8e60*/  @!P1 HADD2.F32 R17, -RZ, R17.H1_H1 ;  /* 0x30000011ff119230 */ /* 0x000fe40000004100 */
[----:B------:R-:W-:Y:S01]  /*8e70*/  @!P1 FFMA.FTZ R2, R13, R14, R2 ;  /* 0x0000000e0d029223 */ /* 0x000fe20000010002 */
[--C-:B------:R-:W-:Y:S01]  /*8e80*/  @!P1 HADD2.F32 R19, -RZ, R38.reuse.H0_H0 ;  /* 0x20000026ff139230 */ /* 0x100fe20000004100 */
[----:B------:R-:W-:Y:S01]  /*8e90*/  @!P1 MOV R14, R43 ;  /* 0x0000002b000e9202 */ /* 0x000fe20000000f00 */
[--C-:B------:R-:W-:Y:S02]  /*8ea0*/  @!P1 HADD2.F32 R12, -RZ, R35.reuse.H0_H0 ;  /* 0x20000023ff0c9230 */ /* 0x100fe40000004100 */
[----:B------:R-:W-:Y:S01]  /*8eb0*/  @!P1 FFMA.FTZ R3, R16, R15, R3 ;  /* 0x0000000f10039223 */ /* 0x000fe20000010003 */
[----:B------:R-:W-:Y:S02]  /*8ec0*/  @!P1 HADD2.F32 R20, -RZ, R38.H1_H1 ;  /* 0x30000026ff149230 */ /* 0x000fe40000004100 */
[----:B------:R-:W-:Y:S01]  /*8ed0*/  @!P1 FFMA.FTZ R4, R17, R18, R4 ;  /* 0x0000001211049223 */ /* 0x000fe20000010004 */
[----:B------:R-:W-:Y:S02]  /*8ee0*/  @!P1 HADD2.F32 R13, -RZ, R35.H1_H1 ;  /* 0x30000023ff0d9230 */ /* 0x000fe40000004100 */
[----:B------:R-:W-:Y:S01]  /*8ef0*/  @!P1 FFMA.FTZ R5, R12, R19, R5 ;  /* 0x000000130c059223 */ /* 0x000fe20000010005 */
[--C-:B------:R-:W-:Y:S01]  /*8f00*/  @!P1 HADD2.F32 R21, -RZ, R39.reuse.H0_H0 ;  /* 0x20000027ff159230 */ /* 0x100fe20000004100 */
[----:B------:R-:W-:Y:S01]  /*8f10*/  @!P1 F2FP.F16.F32.PACK_AB R2, R2, R0 ;  /* 0x000000000202923e */ /* 0x000fe200000000ff */
[--C-:B------:R-:W-:Y:S02]  /*8f20*/  @!P1 HADD2.F32 R12, -RZ, R14.reuse.H0_H0 ;  /* 0x2000000eff0c9230 */ /* 0x100fe40000004100 */
[----:B------:R-:W-:Y:S01]  /*8f30*/  @!P1 FFMA.FTZ R6, R13, R20, R6 ;  /* 0x000000140d069223 */ /* 0x000fe20000010006 */
[----:B------:R-:W-:Y:S01]  /*8f40*/  @!P1 HADD2.F32 R34, -RZ, R39.H1_H1 ;  /* 0x30000027ff229230 */ /* 0x000fe20000004100 */
[----:B------:R-:W-:Y:S01]  /*8f50*/  @!P1 MOV R40, R2 ;  /* 0x0000000200289202 */ /* 0x000fe20000000f00 */
[----:B------:R-:W-:Y:S01]  /*8f60*/  @!P1 HADD2.F32 R15, -RZ, R14.H1_H1 ;  /* 0x3000000eff0f9230 */ /* 0x000fe20000004100 */
[----:B------:R-:W-:Y:S01]  /*8f70*/  @!P0 ISETP.GT.AND P2, PT, R32, 0x40, PT ;  /* 0x000000402000880c */ /* 0x000fe20003f44270 */
[----:B------:R-:W-:Y:S01]  /*8f80*/  @!P1 FFMA.FTZ R7, R12, R21, R7 ;  /* 0x000000150c079223 */ /* 0x000fe20000010007 */
[----:B------:R-:W-:Y:S02]  /*8f90*/  @!P1 F2FP.F16.F32.PACK_AB R6, R6, R5 ;  /* 0x000000050606923e */ /* 0x000fe400000000ff */
[----:B------:R-:W-:Y:S01]  /*8fa0*/  @!P0 SEL R9, R33, R30, P2 ;  /* 0x0000001e21098207 */ /* 0x000fe20001000000 */
[----:B------:R-:W-:Y:S01]  /*8fb0*/  @!P1 FFMA.FTZ R8, R15, R34, R8 ;  /* 0x000000220f089223 */ /* 0x000fe20000010008 */
[----:B------:R-:W-:Y:S02]  /*8fc0*/  @!P0 SEL R30, R30, RZ, !P2 ;  /* 0x000000ff1e1e8207 */ /* 0x000fe40005000000 */
[----:B------:R-:W-:Y:S02]  /*8fd0*/  @!P0 SEL R13, R134, RZ, !P2 ;  /* 0x000000ff860d8207 */ /* 0x000fe40005000000 */
[----:B------:R-:W-:Y:S02]  /*8fe0*/  @!P0 IADD3 R30, P2, PT, R113, R30, RZ ;  /* 0x0000001e711e8210 */ /* 0x000fe40007f5e0ff */
[----:B------:R-:W-:Y:S02]  /*8ff0*/  @!P1 F2FP.F16.F32.PACK_AB R7, R8, R7 ;  /* 0x000000070807923e */ /* 0x000fe400000000ff */
[----:B------:R-:W-:Y:S01]  /*9000*/  @!P1 F2FP.F16.F32.PACK_AB R3, R4, R3 ;  /* 0x000000030403923e */ /* 0x000fe200000000ff */
[----:B------:R-:W-:Y:S01]  /*9010*/  @!P0 IMAD.WIDE R4, R9, 0x2, R10 ;  /* 0x0000000209048825 */ /* 0x000fe200078e020a */
[----:B------:R-:W-:Y:S02]  /*9020*/  @!P0 SHF.L.U32 R15, R30, 0x1, RZ ;  /* 0x000000011e0f8819 */ /* 0x000fe400000006ff */
[----:B------:R-:W-:Y:S02]  /*9030*/  @!P0 IADD3.X R13, PT, PT, R102, R13, RZ, P2, !PT ;  /* 0x0000000d660d8210 */ /* 0x000fe400017fe4ff */
[----:B------:R-:W-:Y:S02]  /*9040*/  @!P1 MOV R41, R3 ;  /* 0x0000000300299202 */ /* 0x000fe40000000f00 */
[----:B------:R-:W-:Y:S02]  /*9050*/  @!P1 MOV R42, R6 ;  /* 0x00000006002a9202 */ /* 0x000fe40000000f00 */
[----:B------:R-:W-:Y:S02]  /*9060*/  @!P1 MOV R43, R7 ;  /* 0x00000007002b9202 */ /* 0x000fe40000000f00 */
[C---:B------:R-:W-:Y:S02]  /*9070*/  @!P0 IADD3 R48, P1, PT, R15.reuse, R94, RZ ;  /* 0x0000005e0f308210 */ /* 0x040fe40007f3e0ff */
[----:B------:R-:W-:Y:S01]  /*9080*/  @!P0 SHF.L.U64.HI R0, R30, 0x1, R13 ;  /* 0x000000011e008819 */ /* 0x000fe2000001020d */
[----:B------:R4:W-:Y:S03]  /*9090*/  ST.E.128 desc[UR4][R52.64+0x40], R40 ;  /* 0x0000402834007985 */ /* 0x0009e6000c101d04 */
[C---:B------:R-:W-:Y:S02]  /*90a0*/  @!P0 IADD3.X R49, PT, PT, R0.reuse, R95, RZ, P1, !PT ;  /* 0x0000005f00318210 */ /* 0x040fe40000ffe4ff */
[----:B------:R-:W-:Y:S03]  /*90b0*/  @!P0 IADD3 R14, P1, PT, R15, R96, RZ ;  /* 0x000000600f0e8210 */ /* 0x000fe60007f3e0ff */
[----:B------:R-:W2:Y:S01]  /*90c0*/  @!P0 LD.E.128 R4, desc[UR4][R4.64+0x80] ;  /* 0x0000800404048980 */ /* 0x000ea2000c101d00 */
[----:B------:R-:W-:Y:S02]  /*90d0*/  @!P0 IADD3.X R15, PT, PT, R0, R97, RZ, P1, !PT ;  /* 0x00000061000f8210 */ /* 0x000fe40000ffe4ff */
[----:B------:R-:W-:Y:S05]  /*90e0*/  ISETP.GT.AND P1, PT, R32, 0x40, !P0 ;  /* 0x000000402000780c */ /* 0x000fea0004724270 */
[----:B------:R-:W3:Y:S08]  /*90f0*/  @!P0 LD.E.128 R48, desc[UR4][R48.64+0x80] ;  /* 0x0000800430308980 */ /* 0x000ef0000c101d00 */
[----:B------:R3:W5:Y:S08]  /*9100*/  LD.E.128 R44, desc[UR4][R10.64+0x80] ;  /* 0x000080040a2c7980 */ /* 0x000770000c101d00 */
[----:B------:R1:W4:Y:S01]  /*9110*/  @!P0 LD.E.128 R36, desc[UR4][R14.64+0x80] ;  /* 0x000080040e248980 */ /* 0x000322000c101d00 */
[--C-:B--2---:R-:W-:Y:S02]  /*9120*/  @!P0 HADD2.F32 R0, -RZ, R4.reuse.H0_H0 ;  /* 0x20000004ff008230 */ /* 0x104fe40000004100 */
[----:B------:R-:W-:Y:S02]  /*9130*/  @!P0 HADD2.F32 R2, -RZ, R4.H1_H1 ;  /* 0x30000004ff028230 */ /* 0x000fe40000004100 */
[--C-:B------:R-:W-:Y:S02]  /*9140*/  @!P0 HADD2.F32 R3, -RZ, R5.reuse.H0_H0 ;  /* 0x20000005ff038230 */ /* 0x100fe40000004100 */
[----:B------:R-:W-:Y:S02]  /*9150*/  @!P0 HADD2.F32 R4, -RZ, R5.H1_H1 ;  /* 0x30000005ff048230 */ /* 0x000fe40000004100 */
[----:B---3--:R-:W-:Y:S02]  /*9160*/  @!P0 HADD2.F32 R11, -RZ, R50.H1_H1 ;  /* 0x30000032ff0b8230 */ /* 0x008fe40000004100 */
[--C-:B------:R-:W-:Y:S02]  /*9170*/  @!P0 HADD2.F32 R5, -RZ, R6.reuse.H0_H0 ;  /* 0x20000006ff058230 */ /* 0x100fe40000004100 */
[----:B------:R-:W-:Y:S02]  /*9180*/  @!P0 HADD2.F32 R6, -RZ, R6.H1_H1 ;  /* 0x30000006ff068230 */ /* 0x000fe40000004100 */
[----:B------:R-:W-:Y:S01]  /*9190*/  @P1 FADD.FTZ R11, -R11, -RZ ;  /* 0x800000ff0b0b1221 */ /* 0x000fe20000010100 */
[----:B------:R-:W-:Y:S02]  /*91a0*/  @!P0 HADD2.F32 R10, -RZ, R50.H0_H0 ;  /* 0x20000032ff0a8230 */ /* 0x000fe40000004100 */
[----:B------:R-:W-:Y:S01]  /*91b0*/  @!P0 HADD2.F32 R8, -RZ, R51.H1_H1 ;  /* 0x30000033ff088230 */ /* 0x000fe20000004100 */
[----:B-----5:R-:W-:Y:S01]  /*91c0*/  @!P0 MOV R20, R45 ;  /* 0x0000002d00148202 */ /* 0x020fe20000000f00 */
[--C-:B------:R-:W-:Y:S01]  /*91d0*/  @!P0 HADD2.F32 R12, -RZ, R7.reuse.H0_H0 ;  /* 0x20000007ff0c8230 */ /* 0x100fe20000004100 */
[----:B------:R-:W-:Y:S01]  /*91e0*/  @!P0 MOV R21, R46 ;  /* 0x0000002e00158202 */ /* 0x000fe20000000f00 */
[----:B------:R-:W-:Y:S01]  /*91f0*/  @!P0 HADD2.F32 R9, -RZ, R7.H1_H1 ;  /* 0x30000007ff098230 */ /* 0x000fe20000004100 */
[----:B------:R-:W-:Y:S01]  /*9200*/  @!P0 MOV R30, R47 ;  /* 0x0000002f001e8202 */ /* 0x000fe20000000f00 */
[--C-:B------:R-:W-:Y:S02]  /*9210*/  @!P0 HADD2.F32 R17, -RZ, R48.reuse.H0_H0 ;  /* 0x20000030ff118230 */ /* 0x100fe40000004100 */
[----:B------:R-:W-:Y:S01]  /*9220*/  @!P0 FMUL.FTZ R6, R6, R11 ;  /* 0x0000000b06068220 */ /* 0x000fe20000410000 */
[----:B------:R-:W-:Y:S01]  /*9230*/  @!P0 HADD2.F32 R7, -RZ, R51.H0_H0 ;  /* 0x20000033ff078230 */ /* 0x000fe20000004100 */
[----:B------:R-:W-:Y:S01]  /*9240*/  @!P0 MOV R11, R44 ;  /* 0x0000002c000b8202 */ /* 0x000fe20000000f00 */
[----:B-1----:R-:W-:Y:S02]  /*9250*/  @!P0 HADD2.F32 R15, -RZ, R48.H1_H1 ;  /* 0x30000030ff0f8230 */ /* 0x002fe40000004100 */
[----:B------:R-:W-:Y:S01]  /*9260*/  @P1 FADD.FTZ R10, -R10, -RZ ;  /* 0x800000ff0a0a1221 */ /* 0x000fe20000010100 */
[--C-:B------:R-:W-:Y:S02]  /*9270*/  @!P0 HADD2.F32 R14, -RZ, R49.reuse.H0_H0 ;  /* 0x20000031ff0e8230 */ /* 0x100fe40000004100 */
[----:B------:R-:W-:Y:S01]  /*9280*/  @P1 FADD.FTZ R8, -R8, -RZ ;  /* 0x800000ff08081221 */ /* 0x000fe20000010100 */
[----:B------:R-:W-:Y:S02]  /*9290*/  @!P0 HADD2.F32 R13, -RZ, R49.H1_H1 ;  /* 0x30000031ff0d8230 */ /* 0x000fe40000004100 */
[----:B------:R-:W-:Y:S01]  /*92a0*/  @P1 FADD.FTZ R17, -R17, -RZ ;  /* 0x800000ff11111221 */ /* 0x000fe20000010100 */
[----:B----4-:R-:W-:Y:S02]  /*92b0*/  @!P0 HADD2.F32 R16, -RZ, R38.H0_H0 ;  /* 0x20000026ff108230 */ /* 0x010fe40000004100 */
[----:B------:R-:W-:Y:S01]  /*92c0*/  @P1 FADD.FTZ R7, -R7, -RZ ;  /* 0x800000ff07071221 */ /* 0x000fe20000010100 */
[----:B------:R-:W-:Y:S02]  /*92d0*/  @!P0 HADD2.F32 R18, -RZ, R39.H0_H0 ;  /* 0x20000027ff128230 */ /* 0x000fe40000004100 */
[----:B------:R-:W-:Y:S01]  /*92e0*/  @!P0 FMUL.FTZ R5, R5, R10 ;  /* 0x0000000a05058220 */ /* 0x000fe20000410000 */
[----:B------:R-:W-:Y:S02]  /*92f0*/  @!P0 HADD2.F32 R10, -RZ, R36.H0_H0 ;  /* 0x20000024ff0a8230 */ /* 0x000fe40000004100 */
[----:B------:R-:W-:Y:S01]  /*9300*/  @!P0 FMUL.FTZ R8, R9, R8 ;  /* 0x0000000809088220 */ /* 0x000fe20000410000 */
[--C-:B------:R-:W-:Y:S02]  /*9310*/  @!P0 HADD2.F32 R9, -RZ, R11.reuse.H0_H0 ;  /* 0x2000000bff098230 */ /* 0x100fe40000004100 */
[----:B------:R-:W-:Y:S01]  /*9320*/  @P1 FADD.FTZ R15, -R15, -RZ ;  /* 0x800000ff0f0f1221 */ /* 0x000fe20000010100 */
[----:B------:R-:W-:Y:S02]  /*9330*/  @!P0 HADD2.F32 R11, -RZ, R11.H1_H1 ;  /* 0x3000000bff0b8230 */ /* 0x000fe40000004100 */
[----:B------:R-:W-:Y:S01]  /*9340*/  @P1 FADD.FTZ R14, -R14, -RZ ;  /* 0x800000ff0e0e1221 */ /* 0x000fe20000010100 */
[----:B------:R-:W-:Y:S02]  /*9350*/  @!P0 HADD2.F32 R19, -RZ, R39.H1_H1 ;  /* 0x30000027ff138230 */ /* 0x000fe40000004100 */
[----:B------:R-:W-:Y:S01]  /*9360*/  @P1 FADD.FTZ R13, -R13, -RZ ;  /* 0x800000ff0d0d1221 */ /* 0x000fe20000010100 */
[----:B------:R-:W-:Y:S01]  /*9370*/  @!P0 FMUL.FTZ R0, R0, R17 ;  /* 0x0000001100008220 */ /* 0x000fe20000410000 */
[----:B------:R-:W-:Y:S02]  /*9380*/  @!P0 HADD2.F32 R17, -RZ, R38.H1_H1 ;  /* 0x30000026ff118230 */ /* 0x000fe40000004100 */
[----:B------:R-:W-:Y:S01]  /*9390*/  @!P0 FMUL.FTZ R7, R12, R7 ;  /* 0x000000070c078220 */ /* 0x000fe20000410000 */
[----:B------:R-:W-:Y:S02]  /*93a0*/  @!P0 HADD2.F32 R12, -RZ, R36.H1_H1 ;  /* 0x30000024ff0c8230 */ /* 0x000fe40000004100 */
[----:B------:R-:W-:Y:S01]  /*93b0*/  @!P0 FMUL.FTZ R2, R2, R15 ;  /* 0x0000000f02028220 */ /* 0x000fe20000410000 */
[----:B------:R-:W-:Y:S01]  /*93c0*/  @!P0 FMUL.FTZ R3, R3, R14 ;  /* 0x0000000e03038220 */ /* 0x000fe20000410000 */
[----:B------:R-:W-:Y:S01]  /*93d0*/  @!P0 FMUL.FTZ R4, R4, R13 ;  /* 0x0000000d04048220 */ /* 0x000fe20000410000 */
[--C-:B------:R-:W-:Y:S02]  /*93e0*/  @!P0 HADD2.F32 R13, -RZ, R37.reuse.H0_H0 ;  /* 0x20000025ff0d8230 */ /* 0x100fe40000004100 */
[----:B------:R-:W-:Y:S01]  /*93f0*/  @!P0 FFMA.FTZ R0, R9, R10, R0 ;  /* 0x0000000a09008223 */ /* 0x000fe20000010000 */
[--C-:B------:R-:W-:Y:S02]  /*9400*/  @!P0 HADD2.F32 R14, -RZ, R20.reuse.H0_H0 ;  /* 0x20000014ff0e8230 */ /* 0x100fe40000004100 */
[----:B------:R-:W-:Y:S01]  /*9410*/  @!P0 FFMA.FTZ R2, R11, R12, R2 ;  /* 0x0000000c0b028223 */ /* 0x000fe20000010002 */
[----:B------:R-:W-:Y:S02]  /*9420*/  @!P0 HADD2.F32 R15, -RZ, R37.H1_H1 ;  /* 0x30000025ff0f8230 */ /* 0x000fe40000004100 */
[----:B------:R-:W-:Y:S02]  /*9430*/  @!P0 HADD2.F32 R9, -RZ, R20.H1_H1 ;  /* 0x30000014ff098230 */ /* 0x000fe40000004100 */
[----:B------:R-:W-:Y:S01]  /*9440*/  @!P0 FFMA.FTZ R3, R14, R13, R3 ;  /* 0x0000000d0e038223 */ /* 0x000fe20000010003 */
[----:B------:R-:W-:Y:S01]  /*9450*/  @!P0 F2FP.F16.F32.PACK_AB R0, R2, R0 ;  /* 0x000000000200823e */ /* 0x000fe200000000ff */
[--C-:B------:R-:W-:Y:S02]  /*9460*/  @!P0 HADD2.F32 R10, -RZ, R21.reuse.H0_H0 ;  /* 0x20000015ff0a8230 */ /* 0x100fe40000004100 */
[----:B------:R-:W-:Y:S01]  /*9470*/  @!P0 HADD2.F32 R11, -RZ, R21.H1_H1 ;  /* 0x30000015ff0b8230 */ /* 0x000fe20000004100 */
[----:B------:R-:W-:Y:S01]  /*9480*/  @!P0 MOV R44, R0 ;  /* 0x00000000002c8202 */ /* 0x000fe20000000f00 */
[--C-:B------:R-:W-:Y:S02]  /*9490*/  @!P0 HADD2.F32 R12, -RZ, R30.reuse.H0_H0 ;  /* 0x2000001eff0c8230 */ /* 0x100fe40000004100 */
[----:B------:R-:W-:Y:S01]  /*94a0*/  @!P0 FFMA.FTZ R4, R9, R15, R4 ;  /* 0x0000000f09048223 */ /* 0x000fe20000010004 */
[----:B------:R-:W-:Y:S02]  /*94b0*/  @!P0 HADD2.F32 R13, -RZ, R30.H1_H1 ;  /* 0x3000001eff0d8230 */ /* 0x000fe40000004100 */
[----:B------:R-:W-:Y:S01]  /*94c0*/  @!P0 FFMA.FTZ R5, R10, R16, R5 ;  /* 0x000000100a058223 */ /* 0x000fe20000010005 */
[----:B------:R-:W-:Y:S01]  /*94d0*/  @!P0 FFMA.FTZ R6, R11, R17, R6 ;  /* 0x000000110b068223 */ /* 0x000fe20000010006 */
[----:B------:R-:W-:Y:S01]  /*94e0*/  @!P0 FFMA.FTZ R7, R12, R18, R7 ;  /* 0x000000120c078223 */ /* 0x000fe20000010007 */
[----:B------:R-:W-:Y:S01]  /*94f0*/  @!P0 F2FP.F16.F32.PACK_AB R3, R4, R3 ;  /* 0x000000030403823e */ /* 0x000fe200000000ff */
[----:B------:R-:W-:Y:S02]  /*9500*/  @!P0 FFMA.FTZ R8, R13, R19, R8 ;  /* 0x000000130d088223 */ /* 0x000fe40000010008 */
[----:B------:R-:W-:Y:S02]  /*9510*/  @!P0 F2FP.F16.F32.PACK_AB R5, R6, R5 ;  /* 0x000000050605823e */ /* 0x000fe400000000ff */
[----:B------:R-:W-:Y:S02]  /*9520*/  @!P0 MOV R45, R3 ;  /* 0x00000003002d8202 */ /* 0x000fe40000000f00 */
[----:B------:R-:W-:Y:S02]  /*9530*/  @!P0 F2FP.F16.F32.PACK_AB R8, R8, R7 ;  /* 0x000000070808823e */ /* 0x000fe400000000ff */
[----:B------:R-:W-:Y:S02]  /*9540*/  @!P0 MOV R46, R5 ;  /* 0x00000005002e8202 */ /* 0x000fe40000000f00 */
[----:B------:R-:W-:Y:S05]  /*9550*/  @!P0 MOV R47, R8 ;  /* 0x00000008002f8202 */ /* 0x000fea0000000f00 */
[----:B------:R4:W-:Y:S02]  /*9560*/  ST.E.128 desc[UR4][R52.64+0x80], R44 ;  /* 0x0000802c34007985 */ /* 0x0009e4000c101d04 */
.L_x_3141:
[----:B------:R-:W-:Y:S05]  /*9570*/  BSYNC.RECONVERGENT B0 ;  /* 0x0000000000007941 */ /* 0x000fea0003800200 */
.L_x_3140:
[----:B------:R-:W5:Y:S02]  /*9580*/  LD.E R3, desc[UR4][R116.64+0xd0] ;  /* 0x0000d00474037980 */ /* 0x000f64000c101900 */
[----:B-----5:R-:W-:Y:S05]  /*9590*/  IMAD.U32 R3, R3, -0x40, RZ ;  /* 0xffffffc003037824 */ /* 0x020fea00078e00ff */
[C---:B------:R-:W-:Y:S02]  /*95a0*/  LEA R96, P1, R3.reuse, R96, 0x1 ;  /* 0x0000006003607211 */ /* 0x040fe400078208ff */
[C---:B------:R-:W-:Y:S02]  /*95b0*/  LEA R94, P0, R3.reuse, R94, 0x1 ;  /* 0x0000005e035e7211 */ /* 0x040fe400078008ff */
[C---:B------:R-:W-:Y:S02]  /*95c0*/  LEA.HI.X.SX32 R97, R3.reuse, R97, 0x1, P1 ;  /* 0x0000006103617211 */ /* 0x040fe400008f0eff */
[----:B------:R-:W-:Y:S09]  /*95d0*/  LEA.HI.X.SX32 R95, R3, R95, 0x1, P0 ;  /* 0x0000005f035f7211 */ /* 0x000ff200000f0eff */
.L_x_3124:
[----:B------:R-:W-:Y:S05]  /*95e0*/  BSYNC.RECONVERGENT B1 ;  /* 0x0000000000017941 */ /* 0x000fea0003800200 */
.L_x_3122:
[----:B------:R-:W-:Y:S01]  /*95f0*/  ISETP.NE.U32.AND P4, PT, R162, RZ, PT ;  /* 0x000000ffa200720c */ /* 0x000fe20003f85070 */
[----:B-1----:R-:W5:Y:S01]  /*9600*/  LD.E R3, desc[UR4][R116.64+0x128] ;  /* 0x0001280474037980 */ /* 0x002f62000c101900 */
[----:B------:R-:W-:Y:S01]  /*9610*/  UMOV UR6, URZ ;  /* 0x000000ff00067c82 */ /* 0x000fe20008000000 */
[----:B------:R-:W-:Y:S01]  /*9620*/  BSSY.RECONVERGENT B0, `(.L_x_3142) ;  /* 0x0000062000007945 */ /* 0x000fe20003800200 */
[----:B------:R-:W-:Y:S02]  /*9630*/  ISETP.NE.AND.EX P4, PT, R163, RZ, PT, P4 ;  /* 0x000000ffa300720c */ /* 0x000fe40003f85340 */
[----:B--2---:R-:W-:Y:S11]  /*9640*/  IADD3 R7, P0, PT, RZ, -UR6, RZ ;  /* 0x80000006ff077c10 */ /* 0x004ff6000ff1e0ff */
[----:B------:R-:W2:Y:S04]  /*9650*/  @!P4 LD.E R2, desc[UR4][R116.64+0x40] ;  /* 0x000040047402c980 */ /* 0x000ea8000c101900 */
[----:B------:R-:W3:Y:S02]  /*9660*/  @!P4 LD.E R0, desc[UR4][R116.64+0x38] ;  /* 0x000038047400c980 */ /* 0x000ee4000c101900 */
[----:B---3--:R-:W-:Y:S02]  /*9670*/  @!P4 IMAD.SHL.U32 R0, R0, 0x80, RZ ;  /* 0x000000800000c824 */ /* 0x008fe400078e00ff */
[----:B-----5:R-:W-:Y:S02]  /*9680*/  IMAD.SHL.U32 R3, R3, 0x80, RZ ;  /* 0x0000008003037824 */ /* 0x020fe400078e00ff */
        /* <DEDUP_REMOVED lines=18> */
[----:B------:R-:W-:Y:S02]  /*97b0*/  MOV R10, RZ ;  /* 0x000000ff000a7202 */ /* 0x000fe40000000f00 */
[----:B------:R-:W-:Y:S01]  /*97c0*/  IABS R4, R124 ;  /* 0x0000007c00047213 */ /* 0x000fe20000000000 */
[----:B------:R-:W3:Y:S06]  /*97d0*/  LD.E.64 R14, desc[UR4][R116.64+0x40] ;  /* 0x00004004740e7980 */ /* 0x000eec000c101b00 */
[----:B------:R-:W5:Y:S01]  /*97e0*/  LD.E.64 R12, desc[UR4][R116.64+0x20] ;  /* 0x00002004740c7980 */ /* 0x000f62000c101b00 */
[----:B--2---:R-:W-:Y:S04]  /*97f0*/  IABS R9, R3 ;  /* 0x0000000300097213 */ /* 0x004fe80000000000 */
[----:B------:R-:W1:Y:S10]  /*9800*/  I2F.RP R7, R9 ;  /* 0x0000000900077306 */ /* 0x000e740000209400 */
[----:B-1----:R-:W1:Y:S02]  /*9810*/  MUFU.RCP R0, R7 ;  /* 0x0000000700007308 */ /* 0x002e640000001000 */
[----:B-1----:R-:W-:Y:S01]  /*9820*/  VIADD R6, R0, 0xffffffe ;  /* 0x0ffffffe00067836 */ /* 0x002fe20000000000 */
[----:B------:R-:W-:Y:S07]  /*9830*/  IABS R0, R110 ;  /* 0x0000006e00007213 */ /* 0x000fee0000000000 */
[----:B------:R-:W1:Y:S02]  /*9840*/  F2I.FTZ.U32.TRUNC.NTZ R11, R6 ;  /* 0x00000006000b7305 */ /* 0x000e64000021f000 */
[--C-:B-1----:R-:W-:Y:S04]  /*9850*/  IMAD.MOV R2, RZ, RZ, -R11.reuse ;  /* 0x000000ffff027224 */ /* 0x102fe800078e0a0b */
        /* <DEDUP_REMOVED lines=9> */
[-C--:B------:R-:W-:Y:S02]  /*98f0*/  LOP3.LUT R2, R124, R3.reuse, RZ, 0x3c, !PT ;  /* 0x000000037c027212 */ /* 0x080fe400078e3cff */
[C---:B------:R-:W-:Y:S02]  /*9900*/  ISETP.GT.U32.AND P0, PT, R9.reuse, R0, PT ;  /* 0x000000000900720c */ /* 0x040fe40003f04070 */
[----:B------:R-:W-:Y:S02]  /*9910*/  ISETP.GT.U32.AND P4, PT, R9, R4, PT ;  /* 0x000000040900720c */ /* 0x000fe40003f84070 */
[----:B------:R-:W-:Y:S02]  /*9920*/  ISETP.GE.AND P2, PT, R2, RZ, PT ;  /* 0x000000ff0200720c */ /* 0x000fe40003f46270 */
[----:B------:R-:W-:Y:S07]  /*9930*/  LOP3.LUT R2, RZ, R3, RZ, 0x33, !PT ;  /* 0x00000003ff027212 */ /* 0x000fee00078e33ff */
[----:B------:R-:W-:Y:S02]  /*9940*/  @!P0 IMAD.IADD R0, R0, 0x1, -R9 ;  /* 0x0000000100008824 */ /* 0x000fe400078e0a09 */
[----:B------:R-:W-:Y:S01]  /*9950*/  @!P0 VIADD R7, R7, 0x1 ;  /* 0x0000000107078836 */ /* 0x000fe20000000000 */
[-C--:B------:R-:W-:Y:S01]  /*9960*/  @!P4 IADD3 R4, PT, PT, R4, -R9.reuse, RZ ;  /* 0x800000090404c210 */ /* 0x080fe20007ffe0ff */
[----:B------:R-:W-:Y:S01]  /*9970*/  @!P4 VIADD R5, R5, 0x1 ;  /* 0x000000010505c836 */ /* 0x000fe20000000000 */
[-C--:B------:R-:W-:Y:S02]  /*9980*/  ISETP.GE.U32.AND P5, PT, R0, R9.reuse, PT ;  /* 0x000000090000720c */ /* 0x080fe40003fa6070 */
[----:B------:R-:W-:Y:S02]  /*9990*/  ISETP.GE.U32.AND P6, PT, R4, R9, PT ;  /* 0x000000090400720c */ /* 0x000fe40003fc6070 */
[----:B------:R-:W-:Y:S01]  /*99a0*/  LOP3.LUT R0, R110, R3, RZ, 0x3c, !PT ;  /* 0x000000036e007212 */ /* 0x000fe200078e3cff */
[----:B------:R-:W4:Y:S01]  /*99b0*/  LD.E.64 R8, desc[UR4][R116.64+0x38] ;  /* 0x0000380474087980 */ /* 0x000f22000c101b00 */
        /* <DEDUP_REMOVED lines=13> */
[----:B------:R1:W5:Y:S02]  /*9a90*/  LD.E R2, desc[UR4][R16.64] ;  /* 0x0000000410027980 */ /* 0x000364000c101900 */
[----:B------:R-:W-:Y:S02]  /*9aa0*/  IMAD R0, R0, R3, -0x80 ;  /* 0xffffff8000007424 */ /* 0x000fe400078e0203 */
[----:B------:R-:W5:Y:S02]  /*9ab0*/  LD.E R7, desc[UR4][R18.64] ;  /* 0x0000000412077980 */ /* 0x000f64000c101900 */
[----:B---3--:R-:W-:Y:S01]  /*9ac0*/  IMAD R5, R15, R0, RZ ;  /* 0x000000000f057224 */ /* 0x008fe200078e02ff */
[----:B------:R-:W-:Y:S05]  /*9ad0*/  SHF.R.S32.HI R4, RZ, 0x1f, R0 ;  /* 0x0000001fff047819 */ /* 0x000fea0000011400 */
[C---:B------:R-:W-:Y:S02]  /*9ae0*/  IMAD R5, R14.reuse, R4, R5 ;  /* 0x000000040e057224 */ /* 0x040fe400078e0205 */
[----:B-1----:R-:W-:Y:S04]  /*9af0*/  IMAD.WIDE.U32 R16, R14, R0, RZ ;  /* 0x000000000e107225 */ /* 0x002fe800078e00ff */
[----:B-----5:R-:W-:Y:S04]  /*9b00*/  IMAD.IADD R6, R7, 0x1, -R2 ;  /* 0x0000000107067824 */ /* 0x020fe800078e0a02 */
[-C--:B------:R-:W-:Y:S01]  /*9b10*/  IMAD R2, R13, R6.reuse, RZ ;  /* 0x000000060d027224 */ /* 0x080fe200078e02ff */
[----:B------:R-:W-:Y:S01]  /*9b20*/  SHF.R.S32.HI R7, RZ, 0x1f, R6 ;  /* 0x0000001fff077819 */ /* 0x000fe20000011406 */
[C---:B------:R-:W-:Y:S01]  /*9b30*/  IMAD.WIDE.U32 R14, R12.reuse, R6, RZ ;  /* 0x000000060c0e7225 */ /* 0x040fe200078e00ff */
[----:B------:R-:W-:Y:S03]  /*9b40*/  IADD3 R13, PT, PT, R17, R5, RZ ;  /* 0x00000005110d7210 */ /* 0x000fe60007ffe0ff */
[-C--:B------:R-:W-:Y:S01]  /*9b50*/  IMAD R2, R12, R7.reuse, R2 ;  /* 0x000000070c027224 */ /* 0x080fe200078e0202 */
[----:B------:R-:W-:Y:S01]  /*9b60*/  MOV R12, R16 ;  /* 0x00000010000c7202 */ /* 0x000fe20000000f00 */
[----:B----4-:R-:W-:Y:S02]  /*9b70*/  IMAD R5, R9, R0, RZ ;  /* 0x0000000009057224 */ /* 0x010fe400078e02ff */
[----:B------:R-:W-:Y:S02]  /*9b80*/  IMAD.IADD R15, R15, 0x1, R2 ;  /* 0x000000010f0f7824 */ /* 0x000fe400078e0202 */
[----:B--2---:R-:W-:Y:S04]  /*9b90*/  IMAD.WIDE.U32 R12, R6, R10, R12 ;  /* 0x0000000a060c7225 */ /* 0x004fe800078e000c */
[----:B------:R-:W-:Y:S01]  /*9ba0*/  IMAD R6, R11, R6, RZ ;  /* 0x000000060b067224 */ /* 0x000fe200078e02ff */
[----:B------:R-:W-:Y:S01]  /*9bb0*/  LEA R100, P1, R12, R100, 0x1 ;  /* 0x000000640c647211 */ /* 0x000fe200078208ff */
[----:B------:R-:W-:Y:S04]  /*9bc0*/  IMAD.WIDE.U32 R14, R8, R0, R14 ;  /* 0x00000000080e7225 */ /* 0x000fe800078e000e */
[----:B------:R-:W-:Y:S01]  /*9bd0*/  IMAD R6, R10, R7, R6 ;  /* 0x000000070a067224 */ /* 0x000fe200078e0206 */
[----:B------:R-:W-:Y:S01]  /*9be0*/  LEA R98, P0, R14, R98, 0x1 ;  /* 0x000000620e627211 */ /* 0x000fe200078008ff */
[----:B------:R-:W-:Y:S02]  /*9bf0*/  IMAD R5, R8, R4, R5 ;  /* 0x0000000408057224 */ /* 0x000fe400078e0205 */
[----:B------:R-:W-:Y:S03]  /*9c00*/  IMAD.IADD R6, R13, 0x1, R6 ;  /* 0x000000010d067824 */ /* 0x000fe600078e0206 */
[----:B------:R-:W-:Y:S02]  /*9c10*/  IADD3 R0, PT, PT, R15, R5, RZ ;  /* 0x000000050f007210 */ /* 0x000fe40007ffe0ff */
[----:B------:R-:W-:Y:S02]  /*9c20*/  LEA.HI.X R101, R12, R101, R6, 0x1, P1 ;  /* 0x000000650c657211 */ /* 0x000fe400008f0c06 */
[----:B------:R-:W-:Y:S02]  /*9c30*/  LEA.HI.X R99, R14, R99, R0, 0x1, P0 ;  /* 0x000000630e637211 */ /* 0x000fe400000f0c00 */
.L_x_3143:
[----:B------:R-:W-:Y:S05]  /*9c40*/  BSYNC.RECONVERGENT B0 ;  /* 0x0000000000007941 */ /* 0x000fea0003800200 */
.L_x_3142:
[----:B------:R-:W-:Y:S05]  /*9c50*/  @P3 BRA `(.L_x_3144) ;  /* 0xffffff8400b43947 */ /* 0x000fea000383ffff */
.L_x_3121:
[----:B------:R-:W-:Y:S05]  /*9c60*/  WARPSYNC.ALL ;  /* 0x0000000000007948 */ /* 0x000fea0003800000 */
[----:B------:R-:W-:Y:S06]  /*9c70*/  BAR.SYNC.DEFER_BLOCKING 0x0 ;  /* 0x0000000000007b1d */ /* 0x000fec0000010000 */
[----:B------:R-:W2:Y:S01]  /*9c80*/  LD.E R3, desc[UR4][R116.64+0xd0] ;  /* 0x0000d00474037980 */ /* 0x000ea2000c101900 */
[----:B------:R-:W-:Y:S01]  /*9c90*/  BSSY.RECONVERGENT B2, `(.L_x_3145) ;  /* 0x0000354000027945 */ /* 0x000fe20003800200 */
[----:B--2---:R-:W-:-:S13]  /*9ca0*/  ISETP.NE.AND P0, PT, R3, RZ, PT ;  /* 0x000000ff0300720c */ /* 0x004fda0003f05270 */
[----:B------:R-:W-:Y:S05]  /*9cb0*/  @P0 BRA `(.L_x_3146) ;  /* 0x00000000005c0947 */ /* 0x000fea0003800000 */
[----:B------:R-:W-:Y:S01]  /*9cc0*/  IMAD.IADD R3, R159, 0x1, -R156 ;  /* 0x000000019f037824 */ /* 0x000fe200078e0a9c */
[----:B------:R-:W-:Y:S01]  /*9cd0*/  BSSY.RECONVERGENT B0, `(.L_x_3147) ;  /* 0x000000b000007945 */ /* 0x000fe20003800200 */
[----:B------:R-:W-:-:S03]  /*9ce0*/  VIADD R164, R128, 0x20 ;  /* 0x0000002080a47836 */ /* 0x000fc60000000000 */
[-C--:B------:R-:W-:Y:S02]  /*9cf0*/  ISETP.GE.AND P1, PT, R128, R3.reuse, PT ;  /* 0x000000038000720c */ /* 0x080fe40003f26270 */
[----:B------:R-:W-:-:S11]  /*9d00*/  ISETP.GE.AND P0, PT, R164, R3, PT ;  /* 0x00000003a400720c */ /* 0x000fd60003f06270 */
[----:B------:R-:W-:Y:S05]  /*9d10*/  @P1 BRA `(.L_x_3148) ;  /* 0x0000000000181947 */ /* 0x000fea0003800000 */
[----:B------:R-:W-:Y:S01]  /*9d20*/  @!PT LDS RZ, [RZ] ;  /* 0x00000000fffff984 */ /* 0x000fe20000000800 */
[----:B------:R-:W-:Y:S01]  /*9d30*/  @!PT LDS RZ, [RZ] ;  /* 0x00000000fffff984 */ /* 0x000fe20000000800 */
[----:B------:R-:W-:Y:S01]  /*9d40*/  @!PT LDS RZ, [RZ] ;  /* 0x00000000fffff984 */ /* 0x000fe20000000800 */
[----:B------:R1:W-:Y:S04]  /*9d50*/  LDGSTS.E.BYPASS.LTC128B.128 [R157], desc[UR4][R126.64] ;  /* 0x000000007e9d7fae */ /* 0x0003e8000b981a04 */
[----:B------:R1:W-:Y:S04]  /*9d60*/  LDGSTS.E.BYPASS.LTC128B.128 [R157+0x1000], desc[UR4][R126.64+0x40] ;  /* 0x010000407e9d7fae */ /* 0x0003e8000b981a04 */
[----:B------:R1:W-:Y:S02]  /*9d70*/  LDGSTS.E.BYPASS.LTC128B.128 [R157+0x2000], desc[UR4][R126.64+0x80] ;  /* 0x020000807e9d7fae */ /* 0x0003e4000b981a04 */
.L_x_3148:
[----:B------:R-:W-:Y:S05]  /*9d80*/  BSYNC.RECONVERGENT B0 ;  /* 0x0000000000007941 */ /* 0x000fea0003800200 */
.L_x_3147:
[----:B------:R-:W-:Y:S05]  /*9d90*/  @P0 BRA `(.L_x_3149) ;  /* 0x00000034000c0947 */ /* 0x000fea0003800000 */
[----:B------:R-:W-:-:S04]  /*9da0*/  LEA R2, P0, R89, R126, 0x1 ;  /* 0x0000007e59027211 */ /* 0x000fc800078008ff */
[----:B------:R-:W-:-:S05]  /*9db0*/  LEA.HI.X R3, R89, R127, R90, 0x1, P0 ;  /* 0x0000007f59037211 */ /* 0x000fca00000f0c5a */
[----:B------:R-:W-:Y:S01]  /*9dc0*/  @!PT LDS RZ, [RZ] ;  /* 0x00000000fffff984 */ /* 0x000fe20000000800 */
[----:B------:R-:W-:Y:S01]  /*9dd0*/  @!PT LDS RZ, [RZ] ;  /* 0x00000000fffff984 */ /* 0x000fe20000000800 */
[----:B------:R-:W-:Y:S01]  /*9de0*/  @!PT LDS RZ, [RZ] ;  /* 0x00000000fffff984 */ /* 0x000fe20000000800 */
[----:B------:R2:W-:Y:S04]  /*9df0*/  LDGSTS.E.BYPASS.LTC128B.128 [R157+0x800], desc[UR4][R2.64] ;  /* 0x00800000029d7fae */ /* 0x0005e8000b981a04 */
[----:B------:R2:W-:Y:S04]  /*9e00*/  LDGSTS.E.BYPASS.LTC128B.128 [R157+0x1800], desc[UR4][R2.64+0x40] ;  /* 0x01800040029d7fae */ /* 0x0005e8000b981a04 */
[----:B------:R2:W-:Y:S01]  /*9e10*/  LDGSTS.E.BYPASS.LTC128B.128 [R157+0x2800], desc[UR4][R2.64+0x80] ;  /* 0x02800080029d7fae */ /* 0x0005e2000b981a04 */
[----:B------:R-:W-:Y:S05]  /*9e20*/  BRA `(.L_x_3149) ;  /* 0x0000003000e87947 */ /* 0x000fea0003800000 */
.L_x_3146:
        /* <DEDUP_REMOVED lines=30> */
[----:B------:R1:W5:Y:S01]  /*a010*/  LD.E.128 R8, desc[UR4][R126.64] ;  /* 0x000000047e087980 */ /* 0x000362000c101d00 */
[C---:B------:R-:W-:Y:S01]  /*a020*/  ISETP.GE.AND P1, PT, R24.reuse, R3, PT ;  /* 0x000000031800720c */ /* 0x040fe20003f26270 */
[----:B------:R-:W-:Y:S01]  /*a030*/  BSSY.RECONVERGENT B0, `(.L_x_3153) ;  /* 0x000002c000007945 */ /* 0x000fe20003800200 */
[----:B------:R-:W-:-:S04]  /*a040*/  LOP3.LUT R0, R24, 0x20, RZ, 0xfc, !PT ;  /* 0x0000002018007812 */ /* 0x000fc800078efcff */
[----:B------:R-:W-:-:S07]  /*a050*/  ISETP.GE.AND P0, PT, R0, R3, PT ;  /* 0x000000030000720c */ /* 0x000fce0003f06270 */
[----:B------:R-:W-:Y:S06]  /*a060*/  @P1 BRA `(.L_x_3154) ;  /* 0x0000000000a01947 */ /* 0x000fec0003800000 */
[----:B------:R-:W2:Y:S04]  /*a070*/  LD.E.64 R4, desc[UR4][R20.64] ;  /* 0x0000000414047980 */ /* 0x000ea8000c101b00 */
[----:B------:R-:W3:Y:S01]  /*a080*/  LD.E.64 R6, desc[UR4][R16.64] ;  /* 0x0000000410067980 */ /* 0x000ee2000c101b00 */
[----:B-----5:R-:W-:Y:S01]  /*a090*/  MOV R13, R10 ;  /* 0x0000000a000d7202 */ /* 0x020fe20000000f00 */
[--C-:B------:R-:W-:Y:S02]  /*a0a0*/  HADD2.F32 R15, -RZ, R9.reuse.H0_H0 ;  /* 0x20000009ff0f7230 */ /* 0x100fe40000004100 */
[----:B------:R-:W-:Y:S02]  /*a0b0*/  HADD2.F32 R27, -RZ, R9.H1_H1 ;  /* 0x30000009ff1b7230 */ /* 0x000fe40000004100 */
[----:B------:R-:W-:-:S02]  /*a0c0*/  HADD2.F32 R12, -RZ, R11.H1_H1 ;  /* 0x3000000bff0c7230 */ /* 0x000fc40000004100 */
[----:B------:R-:W-:Y:S02]  /*a0d0*/  HADD2.F32 R23, -RZ, R11.H0_H0 ;  /* 0x2000000bff177230 */ /* 0x000fe40000004100 */
[----:B--2---:R-:W-:Y:S02]  /*a0e0*/  HADD2.F32 R2, -RZ, R4.H1_H1 ;  /* 0x30000004ff027230 */ /* 0x004fe40000004100 */
[----:B------:R-:W-:Y:S02]  /*a0f0*/  HADD2.F32 R0, -RZ, R5.H1_H1 ;  /* 0x30000005ff007230 */ /* 0x000fe40000004100 */
[--C-:B---3--:R-:W-:Y:S02]  /*a100*/  HADD2.F32 R10, -RZ, R6.reuse.H1_H1 ;  /* 0x30000006ff0a7230 */ /* 0x108fe40000004100 */
[----:B------:R-:W-:Y:S01]  /*a110*/  FMUL.FTZ R18, R27, R2 ;  /* 0x000000021b127220 */ /* 0x000fe20000410000 */
[----:B------:R-:W-:Y:S02]  /*a120*/  HADD2.F32 R9, -RZ, R7.H1_H1 ;  /* 0x30000007ff097230 */ /* 0x000fe40000004100 */
[----:B------:R-:W-:Y:S01]  /*a130*/  FMUL.FTZ R14, R12, R0 ;  /* 0x000000000c0e7220 */ /* 0x000fe20000410000 */
[----:B------:R-:W-:-:S02]  /*a140*/  HADD2.F32 R6, -RZ, R6.H0_H0 ;  /* 0x20000006ff067230 */ /* 0x000fc40000004100 */
[-C--:B------:R-:W-:Y:S01]  /*a150*/  FMUL.FTZ R11, R27, R10.reuse ;  /* 0x0000000a1b0b7220 */ /* 0x080fe20000410000 */
        /* <DEDUP_REMOVED lines=9> */
[----:B------:R-:W-:Y:S01]  /*a1f0*/  FMUL.FTZ R2, R9, R4 ;  /* 0x0000000409027220 */ /* 0x000fe20000410000 */
[----:B------:R-:W-:Y:S02]  /*a200*/  HADD2.F32 R7, -RZ, R7.H0_H0 ;  /* 0x20000007ff077230 */ /* 0x000fe40000004100 */
[----:B------:R-:W-:Y:S01]  /*a210*/  HADD2.F32 R15, -RZ, R8.H0_H0 ;  /* 0x20000008ff0f7230 */ /* 0x000fe20000004100 */
[----:B------:R-:W-:Y:S01]  /*a220*/  F2FP.F16.F32.PACK_AB R18, R11, R18 ;  /* 0x000000120b12723e */ /* 0x000fe200000000ff */
        /* <DEDUP_REMOVED lines=12> */
.L_x_3154:
[----:B------:R-:W-:Y:S05]  /*a2f0*/  BSYNC.RECONVERGENT B0 ;  /* 0x0000000000007941 */ /* 0x000fea0003800200 */
.L_x_3153:
[----:B-----5:R2:W-:Y:S04]  /*a300*/  STS.128 [R157], R8 ;  /* 0x000000089d007388 */ /* 0x0205e80000000c00 */
[----:B------:R2:W5:Y:S01]  /*a310*/  LD.E.128 R12, desc[UR4][R126.64+0x40] ;  /* 0x000040047e0c7980 */ /* 0x000562000c101d00 */
[----:B------:R-:W-:Y:S04]  /*a320*/  BSSY.RECONVERGENT B0, `(.L_x_3155) ;  /* 0x000002a000007945 */ /* 0x000fe80003800200 */
[----:B------:R-:W-:Y:S05]  /*a330*/  @P0 BRA `(.L_x_3156) ;  /* 0x0000000000a00947 */ /* 0x000fea0003800000 */
[----:B------:R-:W3:Y:S04]  /*a340*/  LD.E.64 R4, desc[UR4][R20.64+0x20] ;  /* 0x0000200414047980 */ /* 0x000ee8000c101b00 */
[----:B------:R-:W4:Y:S01]  /*a350*/  LD.E.64 R6, desc[UR4][R16.64+0x20] ;  /* 0x0000200410067980 */ /* 0x000f22000c101b00 */
[--C-:B--2--5:R-:W-:Y:S02]  /*a360*/  HADD2.F32 R10, -RZ, R13.reuse.H0_H0 ;  /* 0x2000000dff0a7230 */ /* 0x124fe40000004100 */
[----:B------:R-:W-:Y:S02]  /*a370*/  HADD2.F32 R13, -RZ, R13.H1_H1 ;  /* 0x3000000dff0d7230 */ /* 0x000fe40000004100 */
[--C-:B------:R-:W-:Y:S02]  /*a380*/  HADD2.F32 R11, -RZ, R15.reuse.H1_H1 ;  /* 0x3000000fff0b7230 */ /* 0x100fe40000004100 */
[----:B------:R-:W-:-:S02]  /*a390*/  HADD2.F32 R18, -RZ, R15.H0_H0 ;  /* 0x2000000fff127230 */ /* 0x000fc40000004100 */
[----:B---3--:R-:W-:Y:S02]  /*a3a0*/  HADD2.F32 R2, -RZ, R4.H1_H1 ;  /* 0x30000004ff027230 */ /* 0x008fe40000004100 */
[----:B------:R-:W-:Y:S02]  /*a3b0*/  HADD2.F32 R0, -RZ, R5.H1_H1 ;  /* 0x30000005ff007230 */ /* 0x000fe40000004100 */
[--C-:B----4-:R-:W-:Y:S02]  /*a3c0*/  HADD2.F32 R9, -RZ, R6.reuse.H1_H1 ;  /* 0x30000006ff097230 */ /* 0x110fe40000004100 */
[C---:B------:R-:W-:Y:S01]  /*a3d0*/  FMUL.FTZ R23, R13.reuse, R2 ;  /* 0x000000020d177220 */ /* 0x040fe20000410000 */
[----:B------:R-:W-:Y:S02]  /*a3e0*/  HADD2.F32 R8, -RZ, R7.H1_H1 ;  /* 0x30000007ff087230 */ /* 0x000fe40000004100 */
[----:B------:R-:W-:Y:S02]  /*a3f0*/  HADD2.F32 R6, -RZ, R6.H0_H0 ;  /* 0x20000006ff067230 */ /* 0x000fe40000004100 */
[-C--:B------:R-:W-:Y:S01]  /*a400*/  FMUL.FTZ R15, R13, R9.reuse ;  /* 0x000000090d0f7220 */ /* 0x080fe20000410000 */
[C---:B------:R-:W-:Y:S01]  /*a410*/  FMUL.FTZ R13, R11.reuse, R0 ;  /* 0x000000000b0d7220 */ /* 0x040fe20000410000 */
[----:B------:R-:W-:Y:S01]  /*a420*/  FFMA.FTZ R23, R10, R9, -R23 ;  /* 0x000000090a177223 */ /* 0x000fe20000010817 */
[----:B------:R-:W-:Y:S01]  /*a430*/  FMUL.FTZ R11, R11, R8 ;  /* 0x000000080b0b7220 */ /* 0x000fe20000410000 */
[----:B------:R-:W-:-:S02]  /*a440*/  HADD2.F32 R9, -RZ, R12.H1_H1 ;  /* 0x3000000cff097230 */ /* 0x000fc40000004100 */
[----:B------:R-:W-:Y:S01]  /*a450*/  FFMA.FTZ R13, R18, R8, -R13 ;  /* 0x00000008120d7223 */ /* 0x000fe2000001080d */
[----:B------:R-:W-:Y:S02]  /*a460*/  HADD2.F32 R4, -RZ, R4.H0_H0 ;  /* 0x20000004ff047230 */ /* 0x000fe40000004100 */
[----:B------:R-:W-:Y:S01]  /*a470*/  FFMA.FTZ R2, R10, R2, R15 ;  /* 0x000000020a027223 */ /* 0x000fe2000001000f */
[----:B------:R-:W-:Y:S02]  /*a480*/  HADD2.F32 R5, -RZ, R5.H0_H0 ;  /* 0x20000005ff057230 */ /* 0x000fe40000004100 */
[----:B------:R-:W-:Y:S01]  /*a490*/  FFMA.FTZ R0, R18, R0, R11 ;  /* 0x0000000012007223 */ /* 0x000fe2000001000b */
[----:B------:R-:W-:Y:S02]  /*a4a0*/  HADD2.F32 R8, -RZ, R14.H1_H1 ;  /* 0x3000000eff087230 */ /* 0x000fe40000004100 */
[----:B------:R-:W-:Y:S01]  /*a4b0*/  FMUL.FTZ R10, R9, R4 ;  /* 0x00000004090a7220 */ /* 0x000fe20000410000 */
[----:B------:R-:W-:-:S02]  /*a4c0*/  HADD2.F32 R7, -RZ, R7.H0_H0 ;  /* 0x20000007ff077230 */ /* 0x000fc40000004100 */
[-C--:B------:R-:W-:Y:S01]  /*a4d0*/  FMUL.FTZ R15, R9, R6.reuse ;  /* 0x00000006090f7220 */ /* 0x080fe20000410000 */
[----:B------:R-:W-:Y:S02]  /*a4e0*/  HADD2.F32 R11, -RZ, R12.H0_H0 ;  /* 0x2000000cff0b7230 */ /* 0x000fe40000004100 */
[C---:B------:R-:W-:Y:S01]  /*a4f0*/  FMUL.FTZ R9, R8.reuse, R5 ;  /* 0x0000000508097220 */ /* 0x040fe20000410000 */
[----:B------:R-:W-:Y:S02]  /*a500*/  HADD2.F32 R14, -RZ, R14.H0_H0 ;  /* 0x2000000eff0e7230 */ /* 0x000fe40000004100 */
[----:B------:R-:W-:Y:S01]  /*a510*/  FMUL.FTZ R8, R8, R7 ;  /* 0x0000000708087220 */ /* 0x000fe20000410000 */
[----:B------:R-:W-:Y:S01]  /*a520*/  F2FP.F16.F32.PACK_AB R2, R2, R23 ;  /* 0x000000170202723e */ /* 0x000fe200000000ff */
        /* <DEDUP_REMOVED lines=8> */
[----:B------:R-:W-:Y:S02]  /*a5b0*/  MOV R15, R0 ;  /* 0x00000000000f7202 */ /* 0x000fe40000000f00 */
.L_x_3156:
[----:B------:R-:W-:Y:S05]  /*a5c0*/  BSYNC.RECONVERGENT B0 ;  /* 0x0000000000007941 */ /* 0x000fea0003800200 */
.L_x_3155:
[----:B-----5:R3:W-:Y:S04]  /*a5d0*/  STS.128 [R157+0x1000], R12 ;  /* 0x0010000c9d007388 */ /* 0x0207e80000000c00 */
[----:B--2---:R3:W5:Y:S01]  /*a5e0*/  LD.E.128 R8, desc[UR4][R126.64+0x80] ;  /* 0x000080047e087980 */ /* 0x004762000c101d00 */
[----:B------:R-:W-:Y:S01]  /*a5f0*/  LOP3.LUT R0, R24, 0x40, RZ, 0xfc, !PT ;  /* 0x0000004018007812 */ /* 0x000fe200078efcff */
[----:B------:R-:W-:Y:S03]  /*a600*/  BSSY.RECONVERGENT B0, `(.L_x_3157) ;  /* 0x000002b000007945 */ /* 0x000fe60003800200 */
[----:B------:R-:W-:-:S13]  /*a610*/  ISETP.GE.AND P0, PT, R0, R3, PT ;  /* 0x000000030000720c */ /* 0x000fda0003f06270 */
[----:B------:R-:W-:Y:S05]  /*a620*/  @P0 BRA `(.L_x_3158) ;  /* 0x0000000000a00947 */ /* 0x000fea0003800000 */
[----:B------:R-:W2:Y:S04]  /*a630*/  LD.E.64 R4, desc[UR4][R20.64+0x40] ;  /* 0x0000400414047980 */ /* 0x000ea8000c101b00 */
[----:B------:R-:W4:Y:S01]  /*a640*/  LD.E.64 R6, desc[UR4][R16.64+0x40] ;  /* 0x0000400410067980 */ /* 0x000f22000c101b00 */
[----:B---3-5:R-:W-:Y:S01]  /*a650*/  MOV R13, R10 ;  /* 0x0000000a000d7202 */ /* 0x028fe20000000f00 */
[--C-:B------:R-:W-:Y:S02]  /*a660*/  HADD2.F32 R15, -RZ, R9.reuse.H0_H0 ;  /* 0x20000009ff0f7230 */ /* 0x100fe40000004100 */
[----:B------:R-:W-:Y:S02]  /*a670*/  HADD2.F32 R27, -RZ, R9.H1_H1 ;  /* 0x30000009ff1b7230 */ /* 0x000fe40000004100 */
[----:B------:R-:W-:-:S02]  /*a680*/  HADD2.F32 R12, -RZ, R11.H1_H1 ;  /* 0x3000000bff0c7230 */ /* 0x000fc40000004100 */
[----:B------:R-:W-:Y:S02]  /*a690*/  HADD2.F32 R23, -RZ, R11.H0_H0 ;  /* 0x2000000bff177230 */ /* 0x000fe40000004100 */
[----:B--2---:R-:W-:Y:S02]  /*a6a0*/  HADD2.F32 R2, -RZ, R4.H1_H1 ;  /* 0x30000004ff027230 */ /* 0x004fe40000004100 */
[----:B------:R-:W-:Y:S02]  /*a6b0*/  HADD2.F32 R0, -RZ, R5.H1_H1 ;  /* 0x30000005ff007230 */ /* 0x000fe40000004100 */
[--C-:B----4-:R-:W-:Y:S02]  /*a6c0*/  HADD2.F32 R10, -RZ, R6.reuse.H1_H1 ;  /* 0x30000006ff0a7230 */ /* 0x110fe40000004100 */
        /* <DEDUP_REMOVED lines=30> */
.L_x_3158:
[----:B------:R-:W-:Y:S05]  /*a8b0*/  BSYNC.RECONVERGENT B0 ;  /* 0x0000000000007941 */ /* 0x000fea0003800200 */
.L_x_3157:
[----:B-----5:R2:W-:Y:S02]  /*a8c0*/  STS.128 [R157+0x2000], R8 ;  /* 0x002000089d007388 */ /* 0x0205e40000000c00 */
.L_x_3152:
[----:B------:R-:W-:Y:S05]  /*a8d0*/  BSYNC.RECONVERGENT B1 ;  /* 0x0000000000017941 */ /* 0x000fea0003800200 */
.L_x_3151:
[----:B------:R-:W-:-:S04]  /*a8e0*/  IADD3 R164, PT, PT, R128, 0x20, RZ ;  /* 0x0000002080a47810 */ /* 0x000fc80007ffe0ff */
[----:B------:R-:W-:-:S13]  /*a8f0*/  ISETP.GE.AND P0, PT, R164, R19, PT ;  /* 0x00000013a400720c */ /* 0x000fda0003f06270 */
[----:B------:R-:W-:Y:S05]  /*a900*/  @P0 BRA `(.L_x_3149) ;  /* 0x0000002800300947 */ /* 0x000fea0003800000 */
[C---:B------:R-:W-:Y:S02]  /*a910*/  LEA R18, P2, R89.reuse, R126, 0x1 ;  /* 0x0000007e59127211 */ /* 0x040fe400078408ff */
[C---:B------:R-:W-:Y:S02]  /*a920*/  ISETP.GE.AND P1, PT, R24.reuse, R3, PT ;  /* 0x000000031800720c */ /* 0x040fe40003f26270 */
[----:B------:R-:W-:Y:S02]  /*a930*/  LEA.HI.X R19, R89, R127, R90, 0x1, P2 ;  /* 0x0000007f59137211 */ /* 0x000fe400010f0c5a */
[----:B------:R-:W-:-:S03]  /*a940*/  LOP3.LUT R0, R24, 0x20, RZ, 0xfc, !PT ;  /* 0x0000002018007812 */ /* 0x000fc600078efcff */
[----:B--2---:R2:W5:Y:S01]  /*a950*/  LD.E.128 R8, desc[UR4][R18.64] ;  /* 0x0000000412087980 */ /* 0x004562000c101d00 */
[----:B------:R-:W-:Y:S01]  /*a960*/  BSSY.RECONVERGENT B0, `(.L_x_3159) ;  /* 0x000002b000007945 */ /* 0x000fe20003800200 */
[----:B------:R-:W-:-:S04]  /*a970*/  ISETP.GE.AND P0, PT, R0, R3, PT ;  /* 0x000000030000720c */ /* 0x000fc80003f06270 */
[----:B------:R-:W-:Y:S09]  /*a980*/  @P1 BRA `(.L_x_3160) ;  /* 0x0000000000a01947 */ /* 0x000ff20003800000 */
[----:B------:R-:W4:Y:S04]  /*a990*/  LD.E.64 R4, desc[UR4][R20.64] ;  /* 0x0000000414047980 */ /* 0x000f28000c101b00 */
[----:B------:R-:W2:Y:S01]  /*a9a0*/  LD.E.64 R6, desc[UR4][R16.64] ;  /* 0x0000000410067980 */ /* 0x000ea2000c101b00 */
[----:B---3-5:R-:W-:Y:S01]  /*a9b0*/  MOV R13, R10 ;  /* 0x0000000a000d7202 */ /* 0x028fe20000000f00 */
[--C-:B------:R-:W-:Y:S02]  /*a9c0*/  HADD2.F32 R15, -RZ, R9.reuse.H0_H0 ;  /* 0x20000009ff0f7230 */ /* 0x100fe40000004100 */
[----:B------:R-:W-:Y:S02]  /*a9d0*/  HADD2.F32 R27, -RZ, R9.H1_H1 ;  /* 0x30000009ff1b7230 */ /* 0x000fe40000004100 */
[----:B------:R-:W-:-:S02]  /*a9e0*/  HADD2.F32 R12, -RZ, R11.H1_H1 ;  /* 0x3000000bff0c7230 */ /* 0x000fc40000004100 */
[----:B------:R-:W-:Y:S02]  /*a9f0*/  HADD2.F32 R23, -RZ, R11.H0_H0 ;  /* 0x2000000bff177230 */ /* 0x000fe40000004100 */
[----:B----4-:R-:W-:Y:S02]  /*aa00*/  HADD2.F32 R2, -RZ, R4.H1_H1 ;  /* 0x30000004ff027230 */ /* 0x010fe40000004100 */
[----:B------:R-:W-:Y:S02]  /*aa10*/  HADD2.F32 R0, -RZ, R5.H1_H1 ;  /* 0x30000005ff007230 */ /* 0x000fe40000004100 */
[--C-:B--2---:R-:W-:Y:S02]  /*aa20*/  HADD2.F32 R10, -RZ, R6.reuse.H1_H1 ;  /* 0x30000006ff0a7230 */ /* 0x104fe40000004100 */
        /* <DEDUP_REMOVED lines=30> */
.L_x_3160:
[----:B------:R-:W-:Y:S05]  /*ac10*/  BSYNC.RECONVERGENT B0 ;  /* 0x0000000000007941 */ /* 0x000fea0003800200 */
.L_x_3159:
[----:B-----5:R1:W-:Y:S04]  /*ac20*/  STS.128 [R157+0x800], R8 ;  /* 0x000800089d007388 */ /* 0x0203e80000000c00 */
[----:B---3--:R1:W5:Y:S01]  /*ac30*/  LD.E.128 R12, desc[UR4][R18.64+0x40] ;  /* 0x00004004120c7980 */ /* 0x008362000c101d00 */
[----:B------:R-:W-:Y:S04]  /*ac40*/  BSSY.RECONVERGENT B0, `(.L_x_3161) ;  /* 0x000002a000007945 */ /* 0x000fe80003800200 */
[----:B------:R-:W-:Y:S05]  /*ac50*/  @P0 BRA `(.L_x_3162) ;  /* 0x0000000000a00947 */ /* 0x000fea0003800000 */
[----:B------:R-:W3:Y:S04]  /*ac60*/  LD.E.64 R4, desc[UR4][R20.64+0x20] ;  /* 0x0000200414047980 */ /* 0x000ee8000c101b00 */
[----:B------:R-:W2:Y:S01]  /*ac70*/  LD.E.64 R6, desc[UR4][R16.64+0x20] ;  /* 0x0000200410067980 */ /* 0x000ea2000c101b00 */
[--C-:B-1---5:R-:W-:Y:S02]  /*ac80*/  HADD2.F32 R10, -RZ, R13.reuse.H0_H0 ;  /* 0x2000000dff0a7230 */ /* 0x122fe40000004100 */
[----:B------:R-:W-:Y:S02]  /*ac90*/  HADD2.F32 R13, -RZ, R13.H1_H1 ;  /* 0x3000000dff0d7230 */ /* 0x000fe40000004100 */
[--C-:B------:R-:W-:Y:S02]  /*aca0*/  HADD2.F32 R11, -RZ, R15.reuse.H1_H1 ;  /* 0x3000000fff0b7230 */ /* 0x100fe40000004100 */
[----:B------:R-:W-:-:S02]  /*acb0*/  HADD2.F32 R22, -RZ, R15.H0_H0 ;  /* 0x2000000fff167230 */ /* 0x000fc40000004100 */
[----:B---3--:R-:W-:Y:S02]  /*acc0*/  HADD2.F32 R2, -RZ, R4.H1_H1 ;  /* 0x30000004ff027230 */ /* 0x008fe40000004100 */
[----:B------:R-:W-:Y:S02]  /*acd0*/  HADD2.F32 R0, -RZ, R5.H1_H1 ;  /* 0x30000005ff007230 */ /* 0x000fe40000004100 */
[--C-:B--2---:R-:W-:Y:S02]  /*ace0*/  HADD2.F32 R9, -RZ, R6.reuse.H1_H1 ;  /* 0x30000006ff097230 */ /* 0x104fe40000004100 */
        /* <DEDUP_REMOVED lines=31> */
.L_x_3162:
[----:B------:R-:W-:Y:S05]  /*aee0*/  BSYNC.RECONVERGENT B0 ;  /* 0x0000000000007941 */ /* 0x000fea0003800200 */
.L_x_3161:
[----:B-----5:R3:W-:Y:S04]  /*aef0*/  STS.128 [R157+0x1800], R12 ;  /* 0x0018000c9d007388 */ /* 0x0207e80000000c00 */
[----:B-1----:R3:W5:Y:S01]  /*af00*/  LD.E.128 R8, desc[UR4][R18.64+0x80] ;  /* 0x0000800412087980 */ /* 0x002762000c101d00 */
[----:B------:R-:W-:Y:S01]  /*af10*/  LOP3.LUT R24, R24, 0x40, RZ, 0xfc, !PT ;  /* 0x0000004018187812 */ /* 0x000fe200078efcff */
[----:B------:R-:W-:Y:S03]  /*af20*/  BSSY.RECONVERGENT B0, `(.L_x_3163) ;  /* 0x000002a000007945 */ /* 0x000fe60003800200 */
[----:B------:R-:W-:-:S13]  /*af30*/  ISETP.GE.AND P0, PT, R24, R3, PT ;  /* 0x000000031800720c */ /* 0x000fda0003f06270 */
[----:B------:R-:W-:Y:S05]  /*af40*/  @P0 BRA `(.L_x_3164) ;  /* 0x00000000009c0947 */ /* 0x000fea0003800000 */
[----:B------:R-:W2:Y:S04]  /*af50*/  LD.E.64 R2, desc[UR4][R20.64+0x40] ;  /* 0x0000400414027980 */ /* 0x000ea8000c101b00 */
[----:B------:R-:W4:Y:S01]  /*af60*/  LD.E.64 R4, desc[UR4][R16.64+0x40] ;  /* 0x0000400410047980 */ /* 0x000f22000c101b00 */
[--C-:B---3-5:R-:W-:Y:S01]  /*af70*/  HADD2.F32 R13, -RZ, R9.reuse.H0_H0 ;  /* 0x20000009ff0d7230 */ /* 0x128fe20000004100 */
[----:B------:R-:W-:Y:S01]  /*af80*/  MOV R12, R10 ;  /* 0x0000000a000c7202 */ /* 0x000fe20000000f00 */
[----:B------:R-:W-:Y:S02]  /*af90*/  HADD2.F32 R14, -RZ, R9.H1_H1 ;  /* 0x30000009ff0e7230 */ /* 0x000fe40000004100 */
[--C-:B------:R-:W-:Y:S02]  /*afa0*/  HADD2.F32 R10, -RZ, R11.reuse.H1_H1 ;  /* 0x3000000bff0a7230 */ /* 0x100fe40000004100 */
[----:B------:R-:W-:-:S02]  /*afb0*/  HADD2.F32 R15, -RZ, R11.H0_H0 ;  /* 0x2000000bff0f7230 */ /* 0x000fc40000004100 */
[----:B--2---:R-:W-:Y:S02]  /*afc0*/  HADD2.F32 R6, -RZ, R2.H1_H1 ;  /* 0x30000002ff067230 */ /* 0x004fe40000004100 */
[----:B------:R-:W-:Y:S02]  /*afd0*/  HADD2.F32 R0, -RZ, R3.H1_H1 ;  /* 0x30000003ff007230 */ /* 0x000fe40000004100 */
[--C-:B----4-:R-:W-:Y:S02]  /*afe0*/  HADD2.F32 R9, -RZ, R4.reuse.H1_H1 ;  /* 0x30000004ff097230 */ /* 0x110fe40000004100 */
        /* <DEDUP_REMOVED lines=29> */
.L_x_3164:
[----:B------:R-:W-:Y:S05]  /*b1c0*/  BSYNC.RECONVERGENT B0 ;  /* 0x0000000000007941 */ /* 0x000fea0003800200 */
.L_x_3163:
[----:B-----5:R1:W-:Y:S01]  /*b1d0*/  STS.128 [R157+0x2800], R8 ;  /* 0x002800089d007388 */ /* 0x0203e20000000c00 */
[----:B------:R-:W-:Y:S05]  /*b1e0*/  BRA `(.L_x_3149) ;  /* 0x0000001c00f87947 */ /* 0x000fea0003800000 */
.L_x_3150:
[----:B------:R-:W-:Y:S01]  /*b1f0*/  IMAD.IADD R27, R159, 0x1, -R156 ;  /* 0x000000019f1b7824 */ /* 0x000fe200078e0a9c */
[C---:B------:R-:W-:Y:S01]  /*b200*/  IADD3 R18, PT, PT, -R19.reuse, RZ, RZ ;  /* 0x000000ff13127210 */ /* 0x040fe20007ffe1ff */
[----:B------:R-:W-:Y:S01]  /*b210*/  BSSY.RECONVERGENT B1, `(.L_x_3165) ;  /* 0x00000fd000017945 */ /* 0x000fe20003800200 */
[----:B------:R-:W-:Y:S02]  /*b220*/  IMAD.IADD R21, R19, 0x1, -R24 ;  /* 0x0000000113157824 */ /* 0x000fe400078e0a18 */
[----:B------:R-:W-:Y:S02]  /*b230*/  ISETP.GE.AND P0, PT, R128, R27, PT ;  /* 0x0000001b8000720c */ /* 0x000fe40003f06270 */
[----:B------:R-:W-:-:S11]  /*b240*/  SHF.R.S32.HI R20, RZ, 0x1f, R18 ;  /* 0x0000001fff147819 */ /* 0x000fd60000011412 */
[----:B------:R-:W-:Y:S05]  /*b250*/  @P0 BRA `(.L_x_3166) ;  /* 0x0000000c00e00947 */ /* 0x000fea0003800000 */
[----:B------:R1:W5:Y:S01]  /*b260*/  LD.E.128 R28, desc[UR4][R126.64] ;  /* 0x000000047e1c7980 */ /* 0x000362000c101d00 */
[C---:B------:R-:W-:Y:S01]  /*b270*/  ISETP.GE.AND P1, PT, R24.reuse, R3, PT ;  /* 0x000000031800720c */ /* 0x040fe20003f26270 */
[----:B------:R-:W-:Y:S01]  /*b280*/  BSSY.RECONVERGENT B0, `(.L_x_3167) ;  /* 0x0000050000007945 */ /* 0x000fe20003800200 */
[----:B------:R-:W-:-:S04]  /*b290*/  LOP3.LUT R4, R24, 0x20, RZ, 0xfc, !PT ;  /* 0x0000002018047812 */ /* 0x000fc800078efcff */
[----:B------:R-:W-:-:S07]  /*b2a0*/  ISETP.GE.AND P0, PT, R4, R3, PT ;  /* 0x000000030400720c */ /* 0x000fce0003f06270 */
[----:B------:R-:W-:Y:S06]  /*b2b0*/  @P1 BRA `(.L_x_3168) ;  /* 0x0000000400301947 */ /* 0x000fec0003800000 */
        /* <DEDUP_REMOVED lines=9> */
[----:B-----5:R-:W-:-:S03]  /*b350*/  IADD3 R4, P1, PT, R22, R11, RZ ;  /* 0x0000000b16047210 */ /* 0x020fc60007f3e0ff */
[----:B------:R-:W2:Y:S01]  /*b360*/  LD.E.128 R12, desc[UR4][R12.64] ;  /* 0x000000040c0c7980 */ /* 0x000ea2000c101d00 */
[----:B------:R-:W-:Y:S02]  /*b370*/  IADD3.X R5, PT, PT, R23, R9, RZ, P1, !PT ;  /* 0x0000000917057210 */ /* 0x000fe40000ffe4ff */
[----:B------:R-:W-:-:S04]  /*b380*/  IADD3 R8, P1, PT, R16, R11, RZ ;  /* 0x0000000b10087210 */ /* 0x000fc80007f3e0ff */
[----:B------:R-:W3:Y:S01]  /*b390*/  LD.E.128 R4, desc[UR4][R4.64] ;  /* 0x0000000404047980 */ /* 0x000ee2000c101d00 */
[----:B------:R-:W-:-:S06]  /*b3a0*/  IADD3.X R9, PT, PT, R17, R9, RZ, P1, !PT ;  /* 0x0000000911097210 */ /* 0x000fcc0000ffe4ff */
[----:B------:R-:W3:Y:S01]  /*b3b0*/  LD.E.128 R8, desc[UR4][R8.64] ;  /* 0x0000000408087980 */ /* 0x000ee2000c101d00 */
[--C-:B--2---:R-:W-:Y:S02]  /*b3c0*/  HADD2.F32 R26, -RZ, R12.reuse.H0_H0 ;  /* 0x2000000cff1a7230 */ /* 0x104fe40000004100 */
[----:B----4-:R-:W-:Y:S02]  /*b3d0*/  HADD2.F32 R32, -RZ, R12.H1_H1 ;  /* 0x3000000cff207230 */ /* 0x010fe40000004100 */
[--C-:B------:R-:W-:Y:S02]  /*b3e0*/  HADD2.F32 R12, -RZ, R13.reuse.H0_H0 ;  /* 0x2000000dff0c7230 */ /* 0x100fe40000004100 */
[----:B------:R-:W-:Y:S02]  /*b3f0*/  HADD2.F32 R33, -RZ, R13.H1_H1 ;  /* 0x3000000dff217230 */ /* 0x000fe40000004100 */
[--C-:B------:R-:W-:Y:S02]  /*b400*/  HADD2.F32 R13, -RZ, R14.reuse.H0_H0 ;  /* 0x2000000eff0d7230 */ /* 0x100fe40000004100 */
[----:B------:R-:W-:-:S02]  /*b410*/  HADD2.F32 R34, -RZ, R14.H1_H1 ;  /* 0x3000000eff227230 */ /* 0x000fc40000004100 */
[--C-:B------:R-:W-:Y:S02]  /*b420*/  HADD2.F32 R14, -RZ, R15.reuse.H0_H0 ;  /* 0x2000000fff0e7230 */ /* 0x100fe40000004100 */
[----:B------:R-:W-:Y:S02]  /*b430*/  HADD2.F32 R35, -RZ, R15.H1_H1 ;  /* 0x3000000fff237230 */ /* 0x000fe40000004100 */
[--C-:B---3--:R-:W-:Y:S02]  /*b440*/  HADD2.F32 R15, -RZ, R4.reuse.H0_H0 ;  /* 0x20000004ff0f7230 */ /* 0x108fe40000004100 */
[----:B------:R-:W-:Y:S02]  /*b450*/  HADD2.F32 R39, -RZ, R4.H1_H1 ;  /* 0x30000004ff277230 */ /* 0x000fe40000004100 */
[--C-:B------:R-:W-:Y:S02]  /*b460*/  HADD2.F32 R37, -RZ, R5.reuse.H0_H0 ;  /* 0x20000005ff257230 */ /* 0x100fe40000004100 */
[----:B------:R-:W-:Y:S01]  /*b470*/  @P2 FADD.FTZ R15, -R15, -RZ ;  /* 0x800000ff0f0f2221 */ /* 0x000fe20000010100 */
[----:B------:R-:W-:-:S02]  /*b480*/  HADD2.F32 R36, -RZ, R5.H1_H1 ;  /* 0x30000005ff247230 */ /* 0x000fc40000004100 */
[----:B------:R-:W-:Y:S01]  /*b490*/  @P2 FADD.FTZ R39, -R39, -RZ ;  /* 0x800000ff27272221 */ /* 0x000fe20000010100 */
[--C-:B------:R-:W-:Y:S02]  /*b4a0*/  HADD2.F32 R4, -RZ, R6.reuse.H0_H0 ;  /* 0x20000006ff047230 */ /* 0x100fe40000004100 */
[----:B------:R-:W-:Y:S01]  /*b4b0*/  @P2 FADD.FTZ R37, -R37, -RZ ;  /* 0x800000ff25252221 */ /* 0x000fe20000010100 */
[----:B------:R-:W-:Y:S02]  /*b4c0*/  HADD2.F32 R41, -RZ, R6.H1_H1 ;  /* 0x30000006ff297230 */ /* 0x000fe40000004100 */
[----:B------:R-:W-:Y:S01]  /*b4d0*/  FMUL.FTZ R26, R26, R15 ;  /* 0x0000000f1a1a7220 */ /* 0x000fe20000410000 */
[--C-:B------:R-:W-:Y:S02]  /*b4e0*/  HADD2.F32 R5, -RZ, R7.reuse.H0_H0 ;  /* 0x20000007ff057230 */ /* 0x100fe40000004100 */
[----:B------:R-:W-:Y:S01]  /*b4f0*/  @P2 FADD.FTZ R4, -R4, -RZ ;  /* 0x800000ff04042221 */ /* 0x000fe20000010100 */
[----:B------:R-:W-:-:S02]  /*b500*/  HADD2.F32 R6, -RZ, R7.H1_H1 ;  /* 0x30000007ff067230 */ /* 0x000fc40000004100 */
[----:B------:R-:W-:Y:S01]  /*b510*/  @P2 FADD.FTZ R36, -R36, -RZ ;  /* 0x800000ff24242221 */ /* 0x000fe20000010100 */
[----:B------:R-:W-:Y:S02]  /*b520*/  HADD2.F32 R15, -RZ, R28.H1_H1 ;  /* 0x3000001cff0f7230 */ /* 0x000fe40000004100 */
[----:B------:R-:W-:Y:S01]  /*b530*/  @P2 FADD.FTZ R5, -R5, -RZ ;  /* 0x800000ff05052221 */ /* 0x000fe20000010100 */
[----:B------:R-:W-:Y:S01]  /*b540*/  FMUL.FTZ R13, R13, R4 ;  /* 0x000000040d0d7220 */ /* 0x000fe20000410000 */
[----:B------:R-:W-:Y:S01]  /*b550*/  @P2 FADD.FTZ R6, -R6, -RZ ;  /* 0x800000ff06062221 */ /* 0x000fe20000010100 */
[----:B------:R-:W-:Y:S02]  /*b560*/  HADD2.F32 R4, -RZ, R8.H0_H0 ;  /* 0x20000008ff047230 */ /* 0x000fe40000004100 */
[----:B------:R-:W-:Y:S01]  /*b570*/  FMUL.FTZ R14, R14, R5 ;  /* 0x000000050e0e7220 */ /* 0x000fe20000410000 */
[----:B------:R-:W-:Y:S02]  /*b580*/  HADD2.F32 R5, -RZ, R28.H0_H0 ;  /* 0x2000001cff057230 */ /* 0x000fe40000004100 */
[----:B------:R-:W-:Y:S01]  /*b590*/  FMUL.FTZ R35, R35, R6 ;  /* 0x0000000623237220 */ /* 0x000fe20000410000 */
[----:B------:R-:W-:-:S02]  /*b5a0*/  HADD2.F32 R7, -RZ, R29.H0_H0 ;  /* 0x2000001dff077230 */ /* 0x000fc40000004100 */
[----:B------:R-:W-:Y:S01]  /*b5b0*/  FMUL.FTZ R32, R32, R39 ;  /* 0x0000002720207220 */ /* 0x000fe20000410000 */
[----:B------:R-:W-:Y:S02]  /*b5c0*/  HADD2.F32 R8, -RZ, R8.H1_H1 ;  /* 0x30000008ff087230 */ /* 0x000fe40000004100 */
[----:B------:R-:W-:Y:S01]  /*b5d0*/  FMUL.FTZ R12, R12, R37 ;  /* 0x000000250c0c7220 */ /* 0x000fe20000410000 */
[--C-:B------:R-:W-:Y:S02]  /*b5e0*/  HADD2.F32 R6, -RZ, R9.reuse.H0_H0 ;  /* 0x20000009ff067230 */ /* 0x100fe40000004100 */
[----:B------:R-:W-:Y:S01]  /*b5f0*/  @P2 FADD.FTZ R41, -R41, -RZ ;  /* 0x800000ff29292221 */ /* 0x000fe20000010100 */
[----:B------:R-:W-:Y:S01]  /*b600*/  FMUL.FTZ R33, R33, R36 ;  /* 0x0000002421217220 */ /* 0x000fe20000410000 */
[----:B------:R-:W-:Y:S02]  /*b610*/  HADD2.F32 R36, -RZ, R9.H1_H1 ;  /* 0x30000009ff247230 */ /* 0x000fe40000004100 */
[----:B------:R-:W-:Y:S01]  /*b620*/  FFMA.FTZ R4, R5, R4, R26 ;  /* 0x0000000405047223 */ /* 0x000fe2000001001a */
[----:B------:R-:W-:-:S02]  /*b630*/  HADD2.F32 R28, -RZ, R10.H0_H0 ;  /* 0x2000000aff1c7230 */ /* 0x000fc40000004100 */
[----:B------:R-:W-:Y:S01]  /*b640*/  FFMA.FTZ R15, R15, R8, R32 ;  /* 0x000000080f0f7223 */ /* 0x000fe20000010020 */
[----:B------:R-:W-:Y:S02]  /*b650*/  HADD2.F32 R37, -RZ, R10.H1_H1 ;  /* 0x3000000aff257230 */ /* 0x000fe40000004100 */
[----:B------:R-:W-:Y:S01]  /*b660*/  FFMA.FTZ R6, R7, R6, R12 ;  /* 0x0000000607067223 */ /* 0x000fe2000001000c */
[--C-:B------:R-:W-:Y:S02]  /*b670*/  HADD2.F32 R9, -RZ, R11.reuse.H0_H0 ;  /* 0x2000000bff097230 */ /* 0x100fe40000004100 */
[----:B------:R-:W-:Y:S01]  /*b680*/  FMUL.FTZ R34, R34, R41 ;  /* 0x0000002922227220 */ /* 0x000fe20000410000 */
[----:B------:R-:W-:Y:S02]  /*b690*/  HADD2.F32 R10, -RZ, R11.H1_H1 ;  /* 0x3000000bff0a7230 */ /* 0x000fe40000004100 */
[----:B------:R-:W-:Y:S02]  /*b6a0*/  HADD2.F32 R12, -RZ, R29.H1_H1 ;  /* 0x3000001dff0c7230 */ /* 0x000fe40000004100 */
[----:B------:R-:W-:-:S02]  /*b6b0*/  HADD2.F32 R8, -RZ, R30.H0_H0 ;  /* 0x2000001eff087230 */ /* 0x000fc40000004100 */
[----:B------:R-:W-:Y:S02]  /*b6c0*/  HADD2.F32 R7, -RZ, R30.H1_H1 ;  /* 0x3000001eff077230 */ /* 0x000fe40000004100 */
        /* <DEDUP_REMOVED lines=11> */
.L_x_3168:
[----:B------:R-:W-:Y:S05]  /*b780*/  BSYNC.RECONVERGENT B0 ;  /* 0x0000000000007941 */ /* 0x000fea0003800200 */
.L_x_3167:
[----:B-----5:R2:W-:Y:S04]  /*b790*/  STS.128 [R157], R28 ;  /* 0x0000001c9d007388 */ /* 0x0205e80000000c00 */
[----:B----4-:R2:W5:Y:S01]  /*b7a0*/  LD.E.128 R32, desc[UR4][R126.64+0x40] ;  /* 0x000040047e207980 */ /* 0x010562000c101d00 */
[----:B------:R-:W-:Y:S04]  /*b7b0*/  BSSY.RECONVERGENT B0, `(.L_x_3169) ;  /* 0x000004e000007945 */ /* 0x000fe80003800200 */
[----:B------:R-:W-:Y:S05]  /*b7c0*/  @P0 BRA `(.L_x_3170) ;  /* 0x0000000400300947 */ /* 0x000fea0003800000 */
[----:B------:R-:W-:-:S04]  /*b7d0*/  ISETP.GT.AND P1, PT, R21, 0x20, PT ;  /* 0x000000201500780c */ /* 0x000fc80003f24270 */
        /* <DEDUP_REMOVED lines=14> */
[----:B------:R-:W4:Y:S01]  /*b8c0*/  LD.E.128 R8, desc[UR4][R8.64+0x40] ;  /* 0x0000400408087980 */ /* 0x000f22000c101d00 */
[--C-:B---3--:R-:W-:Y:S02]  /*b8d0*/  HADD2.F32 R26, -RZ, R12.reuse.H0_H0 ;  /* 0x2000000cff1a7230 */ /* 0x108fe40000004100 */
[----:B--2---:R-:W-:Y:S02]  /*b8e0*/  HADD2.F32 R28, -RZ, R12.H1_H1 ;  /* 0x3000000cff1c7230 */ /* 0x004fe40000004100 */
[--C-:B------:R-:W-:Y:S02]  /*b8f0*/  HADD2.F32 R12, -RZ, R13.reuse.H0_H0 ;  /* 0x2000000dff0c7230 */ /* 0x100fe40000004100 */
[----:B------:R-:W-:Y:S02]  /*b900*/  HADD2.F32 R29, -RZ, R13.H1_H1 ;  /* 0x3000000dff1d7230 */ /* 0x000fe40000004100 */
[--C-:B------:R-:W-:Y:S02]  /*b910*/  HADD2.F32 R13, -RZ, R14.reuse.H0_H0 ;  /* 0x2000000eff0d7230 */ /* 0x100fe40000004100 */
[----:B------:R-:W-:-:S02]  /*b920*/  HADD2.F32 R30, -RZ, R14.H1_H1 ;  /* 0x3000000eff1e7230 */ /* 0x000fc40000004100 */
[--C-:B------:R-:W-:Y:S02]  /*b930*/  HADD2.F32 R14, -RZ, R15.reuse.H0_H0 ;  /* 0x2000000fff0e7230 */ /* 0x100fe40000004100 */
[----:B------:R-:W-:Y:S02]  /*b940*/  HADD2.F32 R31, -RZ, R15.H1_H1 ;  /* 0x3000000fff1f7230 */ /* 0x000fe40000004100 */
[--C-:B----4-:R-:W-:Y:S02]  /*b950*/  HADD2.F32 R15, -RZ, R4.reuse.H0_H0 ;  /* 0x20000004ff0f7230 */ /* 0x110fe40000004100 */
        /* <DEDUP_REMOVED lines=13> */
[----:B-----5:R-:W-:Y:S02]  /*ba30*/  HADD2.F32 R15, -RZ, R32.H1_H1 ;  /* 0x30000020ff0f7230 */ /* 0x020fe40000004100 */
        /* <DEDUP_REMOVED lines=37> */
.L_x_3170:
[----:B------:R-:W-:Y:S05]  /*bc90*/  BSYNC.RECONVERGENT B0 ;  /* 0x0000000000007941 */ /* 0x000fea0003800200 */
.L_x_3169:
[----:B-----5:R3:W-:Y:S04]  /*bca0*/  STS.128 [R157+0x1000], R32 ;  /* 0x001000209d007388 */ /* 0x0207e80000000c00 */
[----:B--2---:R3:W5:Y:S01]  /*bcb0*/  LD.E.128 R28, desc[UR4][R126.64+0x80] ;  /* 0x000080047e1c7980 */ /* 0x004762000c101d00 */
[----:B------:R-:W-:Y:S01]  /*bcc0*/  LOP3.LUT R4, R24, 0x40, RZ, 0xfc, !PT ;  /* 0x0000004018047812 */ /* 0x000fe200078efcff */
[----:B------:R-:W-:Y:S03]  /*bcd0*/  BSSY.RECONVERGENT B0, `(.L_x_3171) ;  /* 0x000004f000007945 */ /* 0x000fe60003800200 */
[----:B------:R-:W-:-:S13]  /*bce0*/  ISETP.GE.AND P0, PT, R4, R3, PT ;  /* 0x000000030400720c */ /* 0x000fda0003f06270 */
        /* <DEDUP_REMOVED lines=11> */
[----:B------:R-:W2:Y:S01]  /*bda0*/  LD.E.128 R12, desc[UR4][R12.64+0x80] ;  /* 0x000080040c0c7980 */ /* 0x000ea2000c101d00 */
[----:B------:R-:W-:Y:S02]  /*bdb0*/  IADD3.X R5, PT, PT, R23, R9, RZ, P0, !PT ;  /* 0x0000000917057210 */ /* 0x000fe400007fe4ff */
[----:B------:R-:W-:-:S04]  /*bdc0*/  IADD3 R8, P0, PT, R16, R11, RZ ;  /* 0x0000000b10087210 */ /* 0x000fc80007f1e0ff */
[----:B------:R-:W4:Y:S01]  /*bdd0*/  LD.E.128 R4, desc[UR4][R4.64+0x80] ;  /* 0x0000800404047980 */ /* 0x000f22000c101d00 */
[----:B------:R-:W-:-:S06]  /*bde0*/  IADD3.X R9, PT, PT, R17, R9, RZ, P0, !PT ;  /* 0x0000000911097210 */ /* 0x000fcc00007fe4ff */
[----:B------:R-:W4:Y:S01]  /*bdf0*/  LD.E.128 R8, desc[UR4][R8.64+0x80] ;  /* 0x0000800408087980 */ /* 0x000f22000c101d00 */
[--C-:B--2---:R-:W-:Y:S02]  /*be00*/  HADD2.F32 R26, -RZ, R12.reuse.H0_H0 ;  /* 0x2000000cff1a7230 */ /* 0x104fe40000004100 */
[----:B---3--:R-:W-:Y:S02]  /*be10*/  HADD2.F32 R32, -RZ, R12.H1_H1 ;  /* 0x3000000cff207230 */ /* 0x008fe40000004100 */
        /* <DEDUP_REMOVED lines=58> */
.L_x_3172:
[----:B------:R-:W-:Y:S05]  /*c1c0*/  BSYNC.RECONVERGENT B0 ;  /* 0x0000000000007941 */ /* 0x000fea0003800200 */
.L_x_3171:
[----:B-----5:R2:W-:Y:S02]  /*c1d0*/  STS.128 [R157+0x2000], R28 ;  /* 0x0020001c9d007388 */ /* 0x0205e40000000c00 */
.L_x_3166:
[----:B------:R-:W-:Y:S05]  /*c1e0*/  BSYNC.RECONVERGENT B1 ;  /* 0x0000000000017941 */ /* 0x000fea0003800200 */
.L_x_3165:
        /* <DEDUP_REMOVED lines=24> */
[----:B------:R-:W2:Y:S01]  /*c370*/  LD.E.128 R4, desc[UR4][R4.64] ;  /* 0x0000000404047980 */ /* 0x000ea2000c101d00 */
[----:B------:R-:W-:-:S06]  /*c380*/  IADD3.X R9, PT, PT, R17, R11, RZ, P1, !PT ;  /* 0x0000000b11097210 */ /* 0x000fcc0000ffe4ff */
[----:B------:R-:W2:Y:S01]  /*c390*/  LD.E.128 R8, desc[UR4][R8.64] ;  /* 0x0000000408087980 */ /* 0x000ea2000c101d00 */
[----:B---34-:R-:W-:Y:S01]  /*c3a0*/  MOV R32, R30 ;  /* 0x0000001e00207202 */ /* 0x018fe20000000f00 */
[--C-:B--2---:R-:W-:Y:S02]  /*c3b0*/  HADD2.F32 R30, -RZ, R12.reuse.H0_H0 ;  /* 0x2000000cff1e7230 */ /* 0x104fe40000004100 */
[----:B------:R-:W-:Y:S02]  /*c3c0*/  HADD2.F32 R33, -RZ, R12.H1_H1 ;  /* 0x3000000cff217230 */ /* 0x000fe40000004100 */
[--C-:B------:R-:W-:Y:S02]  /*c3d0*/  HADD2.F32 R12, -RZ, R13.reuse.H0_H0 ;  /* 0x2000000dff0c7230 */ /* 0x100fe40000004100 */
[----:B------:R-:W-:Y:S02]  /*c3e0*/  HADD2.F32 R34, -RZ, R13.H1_H1 ;  /* 0x3000000dff227230 */ /* 0x000fe40000004100 */
[----:B------:R-:W-:-:S02]  /*c3f0*/  HADD2.F32 R13, -RZ, R14.H0_H0 ;  /* 0x2000000eff0d7230 */ /* 0x000fc40000004100 */
[----:B------:R-:W-:Y:S02]  /*c400*/  HADD2.F32 R35, -RZ, R14.H1_H1 ;  /* 0x3000000eff237230 */ /* 0x000fe40000004100 */
[--C-:B------:R-:W-:Y:S02]  /*c410*/  HADD2.F32 R14, -RZ, R15.reuse.H0_H0 ;  /* 0x2000000fff0e7230 */ /* 0x100fe40000004100 */
[----:B------:R-:W-:Y:S02]  /*c420*/  HADD2.F32 R36, -RZ, R15.H1_H1 ;  /* 0x3000000fff247230 */ /* 0x000fe40000004100 */
[--C-:B------:R-:W-:Y:S02]  /*c430*/  HADD2.F32 R15, -RZ, R4.reuse.H0_H0 ;  /* 0x20000004ff0f7230 */ /* 0x100fe40000004100 */
        /* <DEDUP_REMOVED lines=15> */
[----:B------:R-:W-:Y:S02]  /*c530*/  HADD2.F32 R4, -RZ, R8.H0_H0 ;  /* 0x20000008ff047230 */ /* 0x000fe40000004100 */
        /* <DEDUP_REMOVED lines=35> */
.L_x_3174:
[----:B------:R-:W-:Y:S05]  /*c770*/  BSYNC.RECONVERGENT B0 ;  /* 0x0000000000007941 */ /* 0x000fea0003800200 */
.L_x_3173:
[----:B-----5:R1:W-:Y:S04]  /*c780*/  STS.128 [R157+0x800], R28 ;  /* 0x0008001c9d007388 */ /* 0x0203e80000000c00 */
[----:B---34-:R1:W5:Y:S01]  /*c790*/  LD.E.128 R32, desc[UR4][R26.64+0x40] ;  /* 0x000040041a207980 */ /* 0x018362000c101d00 */
        /* <DEDUP_REMOVED lines=12> */
[----:B------:R-:W1:Y:S01]  /*c860*/  LD.E.128 R12, desc[UR4][R12.64+0x40] ;  /* 0x000040040c0c7980 */ /* 0x000e62000c101d00 */
[----:B------:R-:W-:Y:S02]  /*c870*/  IADD3.X R5, PT, PT, R23, R11, RZ, P0, !PT ;  /* 0x0000000b17057210 */ /* 0x000fe400007fe4ff */
[----:B------:R-:W-:-:S04]  /*c880*/  IADD3 R8, P0, PT, R16, R9, RZ ;  /* 0x0000000910087210 */ /* 0x000fc80007f1e0ff */
[----:B------:R-:W3:Y:S01]  /*c890*/  LD.E.128 R4, desc[UR4][R4.64+0x40] ;  /* 0x0000400404047980 */ /* 0x000ee2000c101d00 */
[----:B------:R-:W-:-:S06]  /*c8a0*/  IADD3.X R9, PT, PT, R17, R11, RZ, P0, !PT ;  /* 0x0000000b11097210 */ /* 0x000fcc00007fe4ff */
[----:B------:R-:W4:Y:S01]  /*c8b0*/  LD.E.128 R8, desc[UR4][R8.64+0x40] ;  /* 0x0000400408087980 */ /* 0x000f22000c101d00 */
[--C-:B-1----:R-:W-:Y:S02]  /*c8c0*/  HADD2.F32 R28, -RZ, R12.reuse.H0_H0 ;  /* 0x2000000cff1c7230 */ /* 0x102fe40000004100 */
[----:B------:R-:W-:Y:S02]  /*c8d0*/  HADD2.F32 R29, -RZ, R12.H1_H1 ;  /* 0x3000000cff1d7230 */ /* 0x000fe40000004100 */
[--C-:B------:R-:W-:Y:S02]  /*c8e0*/  HADD2.F32 R12, -RZ, R13.reuse.H0_H0 ;  /* 0x2000000dff0c7230 */ /* 0x100fe40000004100 */
[----:B------:R-:W-:Y:S02]  /*c8f0*/  HADD2.F32 R30, -RZ, R13.H1_H1 ;  /* 0x3000000dff1e7230 */ /* 0x000fe40000004100 */
[--C-:B------:R-:W-:Y:S02]  /*c900*/  HADD2.F32 R13, -RZ, R14.reuse.H0_H0 ;  /* 0x2000000eff0d7230 */ /* 0x100fe40000004100 */
[----:B------:R-:W-:-:S02]  /*c910*/  HADD2.F32 R31, -RZ, R14.H1_H1 ;  /* 0x3000000eff1f7230 */ /* 0x000fc40000004100 */
[--C-:B------:R-:W-:Y:S02]  /*c920*/  HADD2.F32 R14, -RZ, R15.reuse.H0_H0 ;  /* 0x2000000fff0e7230 */ /* 0x100fe40000004100 */
[----:B------:R-:W-:Y:S02]  /*c930*/  HADD2.F32 R36, -RZ, R15.H1_H1 ;  /* 0x3000000fff247230 */ /* 0x000fe40000004100 */
[--C-:B---3--:R-:W-:Y:S02]  /*c940*/  HADD2.F32 R15, -RZ, R4.reuse.H0_H0 ;  /* 0x20000004ff0f7230 */ /* 0x108fe40000004100 */
[--C-:B------:R-:W-:Y:S02]  /*c950*/  HADD2.F32 R37, -RZ, R5.reuse.H0_H0 ;  /* 0x20000005ff257230 */ /* 0x100fe40000004100 */
[----:B------:R-:W-:Y:S02]  /*c960*/  HADD2.F32 R4, -RZ, R4.H1_H1 ;  /* 0x30000004ff047230 */ /* 0x000fe40000004100 */
[----:B------:R-:W-:Y:S01]  /*c970*/  @P1 FADD.FTZ R15, -R15, -RZ ;  /* 0x800000ff0f0f1221 */ /* 0x000fe20000010100 */
[----:B------:R-:W-:-:S02]  /*c980*/  HADD2.F32 R5, -RZ, R5.H1_H1 ;  /* 0x30000005ff057230 */ /* 0x000fc40000004100 */
[----:B------:R-:W-:Y:S01]  /*c990*/  @P1 FADD.FTZ R37, -R37, -RZ ;  /* 0x800000ff25251221 */ /* 0x000fe20000010100 */
[--C-:B------:R-:W-:Y:S02]  /*c9a0*/  HADD2.F32 R38, -RZ, R6.reuse.H0_H0 ;  /* 0x20000006ff267230 */ /* 0x100fe40000004100 */
[----:B------:R-:W-:Y:S01]  /*c9b0*/  @P1 FADD.FTZ R4, -R4, -RZ ;  /* 0x800000ff04041221 */ /* 0x000fe20000010100 */
[--C-:B------:R-:W-:Y:S02]  /*c9c0*/  HADD2.F32 R39, -RZ, R7.reuse.H0_H0 ;  /* 0x20000007ff277230 */ /* 0x100fe40000004100 */
[----:B------:R-:W-:Y:S01]  /*c9d0*/  @P1 FADD.FTZ R5, -R5, -RZ ;  /* 0x800000ff05051221 */ /* 0x000fe20000010100 */
[----:B------:R-:W-:Y:S02]  /*c9e0*/  HADD2.F32 R6, -RZ, R6.H1_H1 ;  /* 0x30000006ff067230 */ /* 0x000fe40000004100 */
[----:B------:R-:W-:Y:S01]  /*c9f0*/  FMUL.FTZ R29, R29, R4 ;  /* 0x000000041d1d7220 */ /* 0x000fe20000410000 */
[----:B------:R-:W-:-:S02]  /*ca00*/  HADD2.F32 R7, -RZ, R7.H1_H1 ;  /* 0x30000007ff077230 */ /* 0x000fc40000004100 */
[----:B------:R-:W-:Y:S01]  /*ca10*/  FMUL.FTZ R30, R30, R5 ;  /* 0x000000051e1e7220 */ /* 0x000fe20000410000 */
[----:B-----5:R-:W-:Y:S02]  /*ca20*/  HADD2.F32 R5, -RZ, R32.H0_H0 ;  /* 0x20000020ff057230 */ /* 0x020fe40000004100 */
[----:B------:R-:W-:Y:S01]  /*ca30*/  FMUL.FTZ R28, R28, R15 ;  /* 0x0000000f1c1c7220 */ /* 0x000fe20000410000 */
[----:B----4-:R-:W-:Y:S02]  /*ca40*/  HADD2.F32 R4, -RZ, R8.H0_H0 ;  /* 0x20000008ff047230 */ /* 0x010fe40000004100 */
[----:B------:R-:W-:Y:S01]  /*ca50*/  @P1 FADD.FTZ R38, -R38, -RZ ;  /* 0x800000ff26261221 */ /* 0x000fe20000010100 */
[----:B------:R-:W-:Y:S02]  /*ca60*/  HADD2.F32 R32, -RZ, R32.H1_H1 ;  /* 0x30000020ff207230 */ /* 0x000fe40000004100 */
[----:B------:R-:W-:Y:S01]  /*ca70*/  @P1 FADD.FTZ R6, -R6, -RZ ;  /* 0x800000ff06061221 */ /* 0x000fe20000010100 */
[----:B------:R-:W-:-:S02]  /*ca80*/  HADD2.F32 R8, -RZ, R8.H1_H1 ;  /* 0x30000008ff087230 */ /* 0x000fc40000004100 */
[----:B------:R-:W-:Y:S01]  /*ca90*/  @P1 FADD.FTZ R7, -R7, -RZ ;  /* 0x800000ff07071221 */ /* 0x000fe20000010100 */
[----:B------:R-:W-:Y:S01]  /*caa0*/  @P1 FADD.FTZ R39, -R39, -RZ ;  /* 0x800000ff27271221 */ /* 0x000fe20000010100 */
[----:B------:R-:W-:Y:S01]  /*cab0*/  FMUL.FTZ R13, R13, R38 ;  /* 0x000000260d0d7220 */ /* 0x000fe20000410000 */
[----:B------:R-:W-:Y:S01]  /*cac0*/  FMUL.FTZ R31, R31, R6 ;  /* 0x000000061f1f7220 */ /* 0x000fe20000410000 */
[----:B------:R-:W-:Y:S01]  /*cad0*/  FMUL.FTZ R36, R36, R7 ;  /* 0x0000000724247220 */ /* 0x000fe20000410000 */
[----:B------:R-:W-:Y:S01]  /*cae0*/  FFMA.FTZ R4, R5, R4, R28 ;  /* 0x0000000405047223 */ /* 0x000fe2000001001c */
[----:B------:R-:W-:Y:S01]  /*caf0*/  FFMA.FTZ R29, R32, R8, R29 ;  /* 0x00000008201d7223 */ /* 0x000fe2000001001d */
[----:B------:R-:W-:Y:S02]  /*cb00*/  HADD2.F32 R7, -RZ, R33.H0_H0 ;  /* 0x20000021ff077230 */ /* 0x000fe40000004100 */
[----:B------:R-:W-:Y:S01]  /*cb10*/  FMUL.FTZ R12, R12, R37 ;  /* 0x000000250c0c7220 */ /* 0x000fe20000410000 */
[----:B------:R-:W-:-:S02]  /*cb20*/  HADD2.F32 R6, -RZ, R9.H0_H0 ;  /* 0x20000009ff067230 */ /* 0x000fc40000004100 */
[----:B------:R-:W-:Y:S01]  /*cb30*/  FMUL.FTZ R14, R14, R39 ;  /* 0x000000270e0e7220 */ /* 0x000fe20000410000 */
[----:B------:R-:W-:Y:S01]  /*cb40*/  HADD2.F32 R38, -RZ, R10.H0_H0 ;  /* 0x2000000aff267230 */ /* 0x000fe20000004100 */
[----:B------:R-:W-:Y:S01]  /*cb50*/  F2FP.F16.F32.PACK_AB R32, R29, R4 ;  /* 0x000000041d20723e */ /* 0x000fe200000000ff */
[----:B------:R-:W-:Y:S02]  /*cb60*/  HADD2.F32 R15, -RZ, R11.H0_H0 ;  /* 0x2000000bff0f7230 */ /* 0x000fe40000004100 */
[----:B------:R-:W-:Y:S01]  /*cb70*/  FFMA.FTZ R6, R7, R6, R12 ;  /* 0x0000000607067223 */ /* 0x000fe2000001000c */
[----:B------:R-:W-:Y:S02]  /*cb80*/  HADD2.F32 R8, -RZ, R34.H0_H0 ;  /* 0x20000022ff087230 */ /* 0x000fe40000004100 */
[----:B------:R-:W-:Y:S02]  /*cb90*/  HADD2.F32 R5, -RZ, R35.H0_H0 ;  /* 0x20000023ff057230 */ /* 0x000fe40000004100 */
[----:B------:R-:W-:-:S02]  /*cba0*/  HADD2.F32 R9, -RZ, R9.H1_H1 ;  /* 0x30000009ff097230 */ /* 0x000fc40000004100 */
[----:B------:R-:W-:Y:S01]  /*cbb0*/  FFMA.FTZ R8, R8, R38, R13 ;  /* 0x0000002608087223 */ /* 0x000fe2000001000d */
[----:B------:R-:W-:Y:S02]  /*cbc0*/  HADD2.F32 R10, -RZ, R10.H1_H1 ;  /* 0x3000000aff0a7230 */ /* 0x000fe40000004100 */
[----:B------:R-:W-:Y:S01]  /*cbd0*/  FFMA.FTZ R5, R5, R15, R14 ;  /* 0x0000000f05057223 */ /* 0x000fe2000001000e */
[----:B------:R-:W-:Y:S02]  /*cbe0*/  HADD2.F32 R11, -RZ, R11.H1_H1 ;  /* 0x3000000bff0b7230 */ /* 0x000fe40000004100 */
[----:B------:R-:W-:Y:S02]  /*cbf0*/  HADD2.F32 R33, -RZ, R33.H1_H1 ;  /* 0x30000021ff217230 */ /* 0x000fe40000004100 */
[----:B------:R-:W-:Y:S02]  /*cc00*/  HADD2.F32 R34, -RZ, R34.H1_H1 ;  /* 0x30000022ff227230 */ /* 0x000fe40000004100 */
[----:B------:R-:W-:-:S02]  /*cc10*/  HADD2.F32 R35, -RZ, R35.H1_H1 ;  /* 0x30000023ff237230 */ /* 0x000fc40000004100 */
[----:B------:R-:W-:Y:S01]  /*cc20*/  FFMA.FTZ R9, R33, R9, R30 ;  /* 0x0000000921097223 */ /* 0x000fe2000001001e */
[----:B------:R-:W-:Y:S02]  /*cc30*/  FFMA.FTZ R31, R34, R10, R31 ;  /* 0x0000000a221f7223 */ /* 0x000fe4000001001f */
[----:B------:R-:W-:Y:S02]  /*cc40*/  FFMA.FTZ R36, R35, R11, R36 ;  /* 0x0000000b23247223 */ /* 0x000fe40000010024 */
[----:B------:R-:W-:Y:S02]  /*cc50*/  F2FP.F16.F32.PACK_AB R33, R9, R6 ;  /* 0x000000060921723e */ /* 0x000fe400000000ff */
[----:B------:R-:W-:Y:S02]  /*cc60*/  F2FP.F16.F32.PACK_AB R34, R31, R8 ;  /* 0x000000081f22723e */ /* 0x000fe400000000ff */
[----:B------:R-:W-:Y:S02]  /*cc70*/  F2FP.F16.F32.PACK_AB R35, R36, R5 ;  /* 0x000000052423723e */ /* 0x000fe400000000ff */
.L_x_3176:
[----:B------:R-:W-:Y:S05]  /*cc80*/  BSYNC.RECONVERGENT B0 ;  /* 0x0000000000007941 */ /* 0x000fea0003800200 */
.L_x_3175:
[----:B-----5:R3:W-:Y:S04]  /*cc90*/  STS.128 [R157+0x1800], R32 ;  /* 0x001800209d007388 */ /* 0x0207e80000000c00 */
[----:B-1----:R3:W5:Y:S01]  /*cca0*/  LD.E.128 R28, desc[UR4][R26.64+0x80] ;  /* 0x000080041a1c7980 */ /* 0x002762000c101d00 */
        /* <DEDUP_REMOVED lines=14> */
[----:B------:R-:W4:Y:S01]  /*cd90*/  LD.E.128 R12, desc[UR4][R12.64+0x80] ;  /* 0x000080040c0c7980 */ /* 0x000f22000c101d00 */
[----:B------:R-:W-:Y:S02]  /*cda0*/  IADD3.X R5, PT, PT, R23, R9, RZ, P0, !PT ;  /* 0x0000000917057210 */ /* 0x000fe400007fe4ff */
[----:B------:R-:W-:-:S04]  /*cdb0*/  IADD3 R8, P0, PT, R16, R3, RZ ;  /* 0x0000000310087210 */ /* 0x000fc80007f1e0ff */
[----:B------:R-:W2:Y:S01]  /*cdc0*/  LD.E.128 R4, desc[UR4][R4.64+0x80] ;  /* 0x0000800404047980 */ /* 0x000ea2000c101d00 */
[----:B------:R-:W-:-:S06]  /*cdd0*/  IADD3.X R9, PT, PT, R17, R9, RZ, P0, !PT ;  /* 0x0000000911097210 */ /* 0x000fcc00007fe4ff */
[----:B------:R-:W3:Y:S01]  /*cde0*/  LD.E.128 R8, desc[UR4][R8.64+0x80] ;  /* 0x0000800408087980 */ /* 0x000ee2000c101d00 */
[--C-:B----4-:R-:W-:Y:S02]  /*cdf0*/  HADD2.F32 R3, -RZ, R14.reuse.H0_H0 ;  /* 0x2000000eff037230 */ /* 0x110fe40000004100 */
        /* <DEDUP_REMOVED lines=27> */
[----:B---3--:R-:W-:Y:S02]  /*cfb0*/  HADD2.F32 R4, -RZ, R8.H0_H0 ;  /* 0x20000008ff047230 */ /* 0x008fe40000004100 */
        /* <DEDUP_REMOVED lines=15> */
[--C-:B------:R-:W-:Y:S01]  /*d0b0*/  HADD2.F32 R9, -RZ, R11.reuse.H0_H0 ;  /* 0x2000000bff097230 */ /* 0x100fe20000004100 */
[----:B------:R-:W-:Y:S01]  /*d0c0*/  F2FP.F16.F32.PACK_AB R28, R15, R0 ;  /* 0x000000000f1c723e */ /* 0x000fe200000000ff */
        /* <DEDUP_REMOVED lines=11> */
[----:B------:R-:W-:Y:S02]  /*d180*/  FFMA.FTZ R8, R8, R10, R17 ;  /* 0x0000000a08087223 */ /* 0x000fe40000010011 */
[----:B------:R-:W-:-:S03]  /*d190*/  F2FP.F16.F32.PACK_AB R30, R16, R3 ;  /* 0x00000003101e723e */ /* 0x000fc600000000ff */
[----:B------:R-:W-:-:S03]  /*d1a0*/  F2FP.F16.F32.PACK_AB R31, R8, R5 ;  /* 0x00000005081f723e */ /* 0x000fc600000000ff */
.L_x_3178:
[----:B------:R-:W-:Y:S05]  /*d1b0*/  BSYNC.RECONVERGENT B0 ;  /* 0x0000000000007941 */ /* 0x000fea0003800200 */
.L_x_3177:
[----:B-----5:R1:W-:Y:S02]  /*d1c0*/  STS.128 [R157+0x2800], R28 ;  /* 0x0028001c9d007388 */ /* 0x0203e40000000c00 */
.L_x_3149:
[----:B------:R-:W-:Y:S05]  /*d1d0*/  BSYNC.RECONVERGENT B2 ;  /* 0x0000000000027941 */ /* 0x000fea0003800200 */
.L_x_3145:
[--C-:B--2---:R-:W-:Y:S01]  /*d1e0*/  IMAD.IADD R3, R81, 0x1, -R155.reuse ;  /* 0x0000000151037824 */ /* 0x104fe200078e0a9b */
[----:B------:R-:W-:Y:S01]  /*d1f0*/  BSSY.RECONVERGENT B1, `(.L_x_3179) ;  /* 0x00001d2000017945 */ /* 0x000fe20003800200 */
[C---:B------:R-:W-:Y:S02]  /*d200*/  VIADD R2, R128.reuse, 0x40 ;  /* 0x0000004080027836 */ /* 0x040fe40000000000 */
[----:B------:R-:W-:Y:S01]  /*d210*/  VIADD R0, R128, 0x60 ;  /* 0x0000006080007836 */ /* 0x000fe20000000000 */
[-C--:B------:R-:W-:Y:S01]  /*d220*/  ISETP.GE.AND P4, PT, R164, R3.reuse, PT ;  /* 0x00000003a400720c */ /* 0x080fe20003f86270 */
[--C-:B------:R-:W-:Y:S01]  /*d230*/  IMAD R145, R65, 0x2, R62.reuse ;  /* 0x0000000241917824 */ /* 0x100fe200078e023e */
[-C--:B------:R-:W-:Y:S01]  /*d240*/  ISETP.GE.AND P3, PT, R2, R3.reuse, PT ;  /* 0x000000030200720c */ /* 0x080fe20003f66270 */
[----:B------:R-:W-:Y:S01]  /*d250*/  IMAD R144, R63, 0x2, R62 ;  /* 0x000000023f907824 */ /* 0x000fe200078e023e */
[-C--:B------:R-:W-:Y:S01]  /*d260*/  ISETP.GE.AND P2, PT, R0, R3.reuse, PT ;  /* 0x000000030000720c */ /* 0x080fe20003f46270 */
[----:B------:R-:W-:Y:S01]  /*d270*/  IMAD R80, R80, 0x2, R155 ;  /* 0x0000000250507824 */ /* 0x000fe200078e029b */
[----:B------:R-:W-:-:S02]  /*d280*/  ISETP.GE.AND P5, PT, R128, R3, PT ;  /* 0x000000038000720c */ /* 0x000fc40003fa6270 */
[----:B------:R-:W-:Y:S01]  /*d290*/  ISETP.GE.AND P1, PT, R0, R3, PT ;  /* 0x000000030000720c */ /* 0x000fe20003f26270 */
[----:B------:R-:W-:-:S04]  /*d2a0*/  VIADD R60, R80, 0x10 ;  /* 0x00000010503c7836 */ /* 0x000fc80000000000 */
[CC--:B------:R-:W-:Y:S02]  /*d2b0*/  @!P4 LEA R6, P0, R85.reuse, R148.reuse, 0x1 ;  /* 0x000000945506c211 */ /* 0x0c0fe400078008ff */
[----:B------:R-:W-:Y:S02]  /*d2c0*/  ISETP.GE.AND P6, PT, R60, R81, PT ;  /* 0x000000513c00720c */ /* 0x000fe40003fc6270 */
[-C--:B------:R-:W-:Y:S01]  /*d2d0*/  @!P4 LEA.HI.X R7, R85, R149.reuse, R86, 0x1, P0 ;  /* 0x000000955507c211 */ /* 0x080fe200000f0c56 */
[----:B------:R-:W-:Y:S01]  /*d2e0*/  @!P2 IMAD R4, R147, 0xc0, RZ ;  /* 0x000000c09304a824 */ /* 0x000fe200078e02ff */
[C---:B-1----:R-:W-:Y:S01]  /*d2f0*/  @!P3 LEA R10, P0, R146.reuse, R148, 0x7 ;  /* 0x00000094920ab211 */ /* 0x042fe200078038ff */
[C---:B------:R-:W-:Y:S01]  /*d300*/  @!P2 IMAD.WIDE.U32 R8, R146.reuse, 0xc0, R148 ;  /* 0x000000c09208a825 */ /* 0x040fe200078e0094 */
[----:B------:R-:W-:Y:S01]  /*d310*/  @!PT LDS RZ, [RZ] ;  /* 0x00000000fffff984 */ /* 0x000fe20000000800 */
[----:B------:R-:W-:Y:S01]  /*d320*/  @!PT LDS RZ, [RZ] ;  /* 0x00000000fffff984 */ /* 0x000fe20000000800 */
[----:B------:R-:W-:Y:S01]  /*d330*/  @!PT LDS RZ, [RZ] ;  /* 0x00000000fffff984 */ /* 0x000fe20000000800 */
[----:B------:R-:W-:Y:S02]  /*d340*/  @!P5 LDGSTS.E.BYPASS.LTC128B.128 [R157+0x3000], desc[UR4][R148.64] ;  /* 0x03000000949ddfae */ /* 0x000fe4000b981a04 */
[----:B------:R-:W-:Y:S01]  /*d350*/  @!P3 LEA.HI.X R11, R146, R149, R147, 0x7, P0 ;  /* 0x00000095920bb211 */ /* 0x000fe200000f3c93 */
[----:B------:R-:W-:Y:S01]  /*d360*/  @!P2 IMAD.IADD R9, R4, 0x1, R9 ;  /* 0x000000010409a824 */ /* 0x000fe200078e0209 */
[----:B------:R-:W-:Y:S01]  /*d370*/  @!P5 LDGSTS.E.BYPASS.LTC128B.128 [R157+0x5000], desc[UR4][R148.64+0x40] ;  /* 0x05000040949ddfae */ /* 0x000fe2000b981a04 */
[----:B------:R-:W-:Y:S01]  /*d380*/  ISETP.GE.AND P0, PT, R164, R3, PT ;  /* 0x00000003a400720c */ /* 0x000fe20003f06270 */
[----:B------:R-:W-:-:S02]  /*d390*/  @!P1 IMAD R0, R119, 0xc0, RZ ;  /* 0x000000c077009824 */ /* 0x000fc400078e02ff */
[----:B------:R-:W-:Y:S01]  /*d3a0*/  @!P5 LDGSTS.E.BYPASS.LTC128B.128 [R157+0x7000], desc[UR4][R148.64+0x80] ;  /* 0x07000080949ddfae */ /* 0x000fe2000b981a04 */
[----:B------:R-:W-:-:S03]  /*d3b0*/  @!P1 IMAD.WIDE.U32 R4, R118, 0xc0, R150 ;  /* 0x000000c076049825 */ /* 0x000fc600078e0096 */
[----:B------:R-:W-:Y:S01]  /*d3c0*/  @!P4 LDGSTS.E.BYPASS.LTC128B.128 [R157+0x3800], desc[UR4][R6.64] ;  /* 0x03800000069dcfae */ /* 0x000fe2000b981a04 */
[----:B------:R-:W-:Y:S02]  /*d3d0*/  @!P1 IMAD.IADD R5, R0, 0x1, R5 ;  /* 0x0000000100059824 */ /* 0x000fe400078e0205 */
[----:B------:R-:W-:Y:S01]  /*d3e0*/  VIADD R0, R80, 0x8 ;  /* 0x0000000850007836 */ /* 0x000fe20000000000 */
[----:B------:R-:W-:Y:S04]  /*d3f0*/  @!P4 LDGSTS.E.BYPASS.LTC128B.128 [R157+0x5800], desc[UR4][R6.64+0x40] ;  /* 0x05800040069dcfae */ /* 0x000fe8000b981a04 */
[----:B------:R1:W-:Y:S04]  /*d400*/  @!P4 LDGSTS.E.BYPASS.LTC128B.128 [R157+0x7800], desc[UR4][R6.64+0x80] ;  /* 0x07800080069dcfae */ /* 0x0003e8000b981a04 */
[----:B------:R-:W-:Y:S04]  /*d410*/  @!P3 LDGSTS.E.BYPASS.LTC128B.128 [R157+0x4000], desc[UR4][R10.64] ;  /* 0x040000000a9dbfae */ /* 0x000fe8000b981a04 */
[----:B------:R-:W-:Y:S04]  /*d420*/  @!P3 LDGSTS.E.BYPASS.LTC128B.128 [R157+0x6000], desc[UR4][R10.64+0x40] ;  /* 0x060000400a9dbfae */ /* 0x000fe8000b981a04 */
[----:B------:R-:W-:Y:S01]  /*d430*/  @!P3 LDGSTS.E.BYPASS.LTC128B.128 [R157+0x8000], desc[UR4][R10.64+0x80] ;  /* 0x080000800a9dbfae */ /* 0x000fe2000b981a04 */
[----:B------:R-:W-:-:S03]  /*d440*/  ISETP.GE.AND P3, PT, R2, R3, PT ;  /* 0x000000030200720c */ /* 0x000fc60003f66270 */
[----:B------:R-:W-:Y:S04]  /*d450*/  @!P2 LDGSTS.E.BYPASS.LTC128B.128 [R157+0x4800], desc[UR4][R8.64] ;  /* 0x04800000089dafae */ /* 0x000fe8000b981a04 */
[----:B------:R-:W-:Y:S04]  /*d460*/  @!P2 LDGSTS.E.BYPASS.LTC128B.128 [R157+0x6800], desc[UR4][R8.64+0x40] ;  /* 0x06800040089dafae */ /* 0x000fe8000b981a04 */
[----:B------:R-:W-:Y:S01]  /*d470*/  @!P2 LDGSTS.E.BYPASS.LTC128B.128 [R157+0x8800], desc[UR4][R8.64+0x80] ;  /* 0x08800080089dafae */ /* 0x000fe2000b981a04 */
[----:B------:R-:W-:-:S03]  /*d480*/  @!P0 LEA R2, P2, R87, R150, 0x1 ;  /* 0x0000009657028211 */ /* 0x000fc600078408ff */
[----:B------:R-:W0:Y:S01]  /*d490*/  LDGDEPBAR ;  /* 0x00000000000079af */ /* 0x000e220000000000 */
[----:B------:R-:W-:Y:S02]  /*d4a0*/  @!P0 LEA.HI.X R3, R87, R151, R88, 0x1, P2 ;  /* 0x0000009757038211 */ /* 0x000fe400010f0c58 */
[----:B-1----:R-:W-:-:S04]  /*d4b0*/  @!P3 LEA R6, P2, R118, R150, 0x7 ;  /* 0x000000967606b211 */ /* 0x002fc800078438ff */
[----:B------:R-:W-:Y:S01]  /*d4c0*/  @!P3 LEA.HI.X R7, R118, R151, R119, 0x7, P2 ;  /* 0x000000977607b211 */ /* 0x000fe200010f3c77 */
[----:B------:R-:W-:-:S04]  /*d4d0*/  DEPBAR.LE SB0, 0x0 ;  /* 0x000080000000791a */ /* 0x000fc80000000000 */
[----:B------:R-:W-:Y:S06]  /*d4e0*/  BAR.SYNC.DEFER_BLOCKING 0x0 ;  /* 0x0000000000007b1d */ /* 0x000fec0000010000 */
        /* <DEDUP_REMOVED lines=17> */
[----:B------:R1:W-:Y:S01]  /*d600*/  @!P0 LDGSTS.E.BYPASS.LTC128B.128 [R157+0xd800], desc[UR4][R2.64+0x80] ;  /* 0x0d800080029d8fae */ /* 0x0003e2000b981a04 */
[----:B------:R-:W-:-:S03]  /*d610*/  LOP3.LUT P0, RZ, R82, 0x4, RZ, 0xc0, !PT ;  /* 0x0000000452ff7812 */ /* 0x000fc6000780c0ff */
        /* <DEDUP_REMOVED lines=8> */
[----:B------:R-:W-:Y:S01]  /*d6a0*/  @!P3 LDGSTS.E.BYPASS.LTC128B.128 [R157+0xe000], desc[UR4][R6.64+0x80] ;  /* 0x0e000080069dbfae */ /* 0x000fe2000b981a04 */
[----:B------:R-:W-:Y:S01]  /*d6b0*/  ISETP.GE.AND P3, PT, R80, R81, PT ;  /* 0x000000515000720c */ /* 0x000fe20003f66270 */
[----:B-1----:R-:W-:-:S02]  /*d6c0*/  IMAD.MOV.U32 R3, RZ, RZ, 0x10 ;  /* 0x00000010ff037424 */ /* 0x002fc400078e00ff */
[----:B------:R-:W-:Y:S01]  /*d6d0*/  @P1 STS.128 [R157+0xa800], RZ ;  /* 0x00a800ff9d001388 */ /* 0x000fe20000000c00 */
[----:B------:R-:W-:-:S03]  /*d6e0*/  VIADD R2, R80, 0x1 ;  /* 0x0000000150027836 */ /* 0x000fc60000000000 */
[----:B------:R-:W-:Y:S01]  /*d6f0*/  @P1 STS.128 [R157+0xc800], RZ ;  /* 0x00c800ff9d001388 */ /* 0x000fe20000000c00 */
[----:B------:R-:W-:Y:S02]  /*d700*/  SEL R3, R3, 0xfffffff0, !P0 ;  /* 0xfffffff003037807 */ /* 0x000fe40004000000 */
[-C--:B------:R-:W-:Y:S01]  /*d710*/  ISETP.GE.AND P2, PT, R2, R81.reuse, PT ;  /* 0x000000510200720c */ /* 0x080fe20003f46270 */
[----:B------:R-:W-:Y:S01]  /*d720*/  @P1 STS.128 [R157+0xe800], RZ ;  /* 0x00e800ff9d001388 */ /* 0x000fe20000000c00 */
[----:B------:R-:W-:Y:S02]  /*d730*/  VIADD R2, R80, 0x11 ;  /* 0x0000001150027836 */ /* 0x000fe40000000000 */
[C---:B------:R-:W-:Y:S01]  /*d740*/  IMAD R143, R3.reuse, 0x2, R145 ;  /* 0x00000002038f7824 */ /* 0x040fe200078e0291 */
[----:B------:R-:W-:Y:S01]  /*d750*/  @!PT LDS RZ, [RZ] ;  /* 0x00000000fffff984 */ /* 0x000fe20000000800 */
[----:B------:R-:W-:Y:S01]  /*d760*/  @!PT LDS RZ, [RZ] ;  /* 0x00000000fffff984 */ /* 0x000fe20000000800 */
[----:B------:R-:W-:Y:S01]  /*d770*/  @!PT LDS RZ, [RZ] ;  /* 0x00000000fffff984 */ /* 0x000fe20000000800 */
[----:B------:R-:W-:Y:S01]  /*d780*/  @!P1 LDGSTS.E.BYPASS.LTC128B.128 [R157+0xa800], desc[UR4][R4.64] ;  /* 0x0a800000049d9fae */ /* 0x000fe2000b981a04 */
[----:B------:R-:W-:Y:S01]  /*d790*/  IMAD R141, R3, 0x2, R144 ;  /* 0x00000002038d7824 */ /* 0x000fe200078e0290 */
[-C--:B------:R-:W-:Y:S01]  /*d7a0*/  ISETP.GE.AND P5, PT, R2, R81.reuse, PT ;  /* 0x000000510200720c */ /* 0x080fe20003fa6270 */
[----:B------:R-:W-:Y:S01]  /*d7b0*/  VIADD R2, R80, 0x21 ;  /* 0x0000002150027836 */ /* 0x000fe20000000000 */
[----:B------:R-:W-:Y:S04]  /*d7c0*/  @!P1 LDGSTS.E.BYPASS.LTC128B.128 [R157+0xc800], desc[UR4][R4.64+0x40] ;  /* 0x0c800040049d9fae */ /* 0x000fe8000b981a04 */
[----:B------:R1:W-:Y:S01]  /*d7d0*/  @!P1 LDGSTS.E.BYPASS.LTC128B.128 [R157+0xe800], desc[UR4][R4.64+0x80] ;  /* 0x0e800080049d9fae */ /* 0x0003e2000b981a04 */
[----:B------:R-:W-:Y:S01]  /*d7e0*/  ISETP.GE.AND P1, PT, R0, R81, PT ;  /* 0x000000510000720c */ /* 0x000fe20003f26270 */
[----:B------:R-:W-:-:S02]  /*d7f0*/  VIADD R0, R80, 0x9 ;  /* 0x0000000950007836 */ /* 0x000fc40000000000 */
[----:B---3--:R-:W-:Y:S03]  /*d800*/  LDSM.16.M88.4 R12, [R145] ;  /* 0x00000000910c783b */ /* 0x008fe60000000200 */
[----:B------:R-:W-:Y:S01]  /*d810*/  ISETP.GE.AND P0, PT, R0, R81, PT ;  /* 0x000000510000720c */ /* 0x000fe20003f06270 */
[----:B------:R-:W2:Y:S01]  /*d820*/  LDSM.16.M88.4 R72, [R144+0x3000] ;  /* 0x003000009048783b */ /* 0x000ea20000000200 */
[----:B------:R-:W-:-:S03]  /*d830*/  VIADD R0, R80, 0x18 ;  /* 0x0000001850007836 */ /* 0x000fc60000000000 */
[----:B------:R-:W3:Y:S02]  /*d840*/  LDSM.16.M88.4 R64, [R144+0x3400] ;  /* 0x003400009040783b */ /* 0x000ee40000000200 */
[----:B------:R-:W-:Y:S01]  /*d850*/  ISETP.GE.AND P4, PT, R0, R81, PT ;  /* 0x000000510000720c */ /* 0x000fe20003f86270 */
[----:B------:R-:W-:Y:S01]  /*d860*/  VIADD R0, R80, 0x19 ;  /* 0x0000001950007836 */ /* 0x000fe20000000000 */
[----:B----4-:R-:W4:Y:S04]  /*d870*/  LDSM.16.M88.4 R52, [R144+0x3800] ;  /* 0x003800009034783b */ /* 0x010f280000000200 */
[----:B------:R-:W4:Y:S04]  /*d880*/  LDSM.16.M88.4 R44, [R144+0x3c00] ;  /* 0x003c0000902c783b */ /* 0x000f280000000200 */
[----:B------:R-:W4:Y:S04]  /*d890*/  LDSM.16.M88.4 R36, [R144+0x4000] ;  /* 0x004000009024783b */ /* 0x000f280000000200 */
[----:B------:R-:W4:Y:S04]  /*d8a0*/  LDSM.16.M88.4 R28, [R144+0x4400] ;  /* 0x00440000901c783b */ /* 0x000f280000000200 */
[----:B-----5:R-:W4:Y:S04]  /*d8b0*/  LDSM.16.M88.4 R20, [R144+0x4800] ;  /* 0x004800009014783b */ /* 0x020f280000000200 */
[----:B------:R-:W4:Y:S04]  /*d8c0*/  LDSM.16.M88.4 R84, [R144+0x4c00] ;  /* 0x004c00009054783b */ /* 0x000f280000000200 */
[----:B------:R-:W-:Y:S04]  /*d8d0*/  LDSM.16.M88.4 R100, [R143] ;  /* 0x000000008f64783b */ /* 0x000fe80000000200 */
[----:B------:R-:W4:Y:S01]  /*d8e0*/  LDSM.16.M88.4 R8, [R141+0x3000] ;  /* 0x003000008d08783b */ /* 0x000f220000000200 */
[C---:B--2---:R-:W-:Y:S03]  /*d8f0*/  HMMA.16816.F32 R76, R12.reuse, R72, RZ ;  /* 0x000000480c4c723c */ /* 0x044fe600000018ff */
[----:B-1----:R-:W1:Y:S04]  /*d900*/  LDSM.16.M88.4 R4, [R141+0x3400] ;  /* 0x003400008d04783b */ /* 0x002e680000000200 */
[----:B------:R-:W2:Y:S01]  /*d910*/  LDSM.16.M88.4 R124, [R141+0x3800] ;  /* 0x003800008d7c783b */ /* 0x000ea20000000200 */
[C---:B------:R-:W-:Y:S03]  /*d920*/  HMMA.16816.F32 R72, R12.reuse, R74, RZ ;  /* 0x0000004a0c48723c */ /* 0x040fe600000018ff */
[----:B------:R-:W2:Y:S04]  /*d930*/  LDSM.16.M88.4 R92, [R141+0x3c00] ;  /* 0x003c00008d5c783b */ /* 0x000ea80000000200 */
[----:B------:R-:W2:Y:S01]  /*d940*/  LDSM.16.M88.4 R112, [R141+0x4000] ;  /* 0x004000008d70783b */ /* 0x000ea20000000200 */
[C---:B---3--:R-:W-:Y:S03]  /*d950*/  HMMA.16816.F32 R68, R12.reuse, R64, RZ ;  /* 0x000000400c44723c */ /* 0x048fe600000018ff */
[----:B------:R-:W3:Y:S04]  /*d960*/  LDSM.16.M88.4 R88, [R141+0x4400] ;  /* 0x004400008d58783b */ /* 0x000ee80000000200 */
[----:B------:R-:W-:Y:S01]  /*d970*/  LDSM.16.M88.4 R108, [R141+0x4800] ;  /* 0x004800008d6c783b */ /* 0x000fe20000000200 */
[C---:B----4-:R-:W-:Y:S03]  /*d980*/  HMMA.16816.F32 R56, R12.reuse, R52, RZ ;  /* 0x000000340c38723c */ /* 0x050fe600000018ff */
        /* <DEDUP_REMOVED lines=18> */
[----:B------:R-:W4:Y:S07]  /*dab0*/  LDSM.16.M88.4 R8, [R145+0x1000] ;  /* 0x001000009108783b */ /* 0x000f2e0000000200 */
[C---:B-1----:R-:W-:Y:S08]  /*dac0*/  HMMA.16816.F32 R68, R100.reuse, R4, R68 ;  /* 0x000000046444723c */ /* 0x042ff00000001844 */
[C---:B------:R-:W-:Y:S01]  /*dad0*/  HMMA.16816.F32 R64, R100.reuse, R6, R64 ;  /* 0x000000066440723c */ /* 0x040fe20000001840 */
        /* <DEDUP_REMOVED lines=9> */
[----:B------:R-:W-:Y:S07]  /*db70*/  LDSM.16.M88.4 R112, [R144+0x6800] ;  /* 0x006800009070783b */ /* 0x000fee0000000200 */
[C---:B---3--:R-:W-:Y:S08]  /*db80*/  HMMA.16816.F32 R32, R100.reuse, R88, R32 ;  /* 0x000000586420723c */ /* 0x048ff00000001820 */
[----:B------:R-:W-:Y:S01]  /*db90*/  HMMA.16816.F32 R28, R100, R90, R28 ;  /* 0x0000005a641c723c */ /* 0x000fe2000000181c */
[----:B------:R-:W3:Y:S07]  /*dba0*/  LDSM.16.M88.4 R88, [R144+0x6000] ;  /* 0x006000009058783b */ /* 0x000eee0000000200 */
[C---:B----4-:R-:W-:Y:S08]  /*dbb0*/  HMMA.16816.F32 R68, R8.reuse, R84, R68 ;  /* 0x000000540844723c */ /* 0x050ff00000001844 */
[----:B------:R-:W-:Y:S01]  /*dbc0*/  HMMA.16816.F32 R64, R8, R86, R64 ;  /* 0x000000560840723c */ /* 0x000fe20000001840 */
        /* <DEDUP_REMOVED lines=26> */
[C---:B----4-:R-:W-:Y:S08]  /*dd70*/  HMMA.16816.F32 R16, R8.reuse, R84, R16 ;  /* 0x000000540810723c */ /* 0x050ff00000001810 */
[----:B------:R-:W-:Y:S01]  /*dd80*/  HMMA.16816.F32 R12, R8, R86, R12 ;  /* 0x00000056080c723c */ /* 0x000fe2000000180c */
[----:B------:R-:W4:Y:S04]  /*dd90*/  LDSM.16.M88.4 R84, [R141+0x6800] ;  /* 0x006800008d54783b */ /* 0x000f280000000200 */
[----:B------:R-:W4:Y:S03]  /*dda0*/  LDSM.16.M88.4 R8, [R141+0x6c00] ;  /* 0x006c00008d08783b */ /* 0x000f260000000200 */
        /* <DEDUP_REMOVED lines=14> */
[----:B------:R-:W-:Y:S07]  /*de90*/  LDSM.16.M88.4 R92, [R144+0x8400] ;  /* 0x00840000905c783b */ /* 0x000fee0000000200 */
[C---:B---3--:R-:W-:Y:S08]  /*dea0*/  HMMA.16816.F32 R32, R4.reuse, R88, R32 ;  /* 0x000000580420723c */ /* 0x048ff00000001820 */
[C---:B------:R-:W-:Y:S01]  /*deb0*/  HMMA.16816.F32 R28, R4.reuse, R90, R28 ;  /* 0x0000005a041c723c */ /* 0x040fe2000000181c */
[----:B------:R-:W-:Y:S07]  /*dec0*/  LDSM.16.M88.4 R88, [R144+0x8800] ;  /* 0x008800009058783b */ /* 0x000fee0000000200 */
[C---:B----4-:R-:W-:Y:S08]  /*ded0*/  HMMA.16816.F32 R24, R4.reuse, R84, R24 ;  /* 0x000000540418723c */ /* 0x050ff00000001818 */
[C---:B------:R-:W-:Y:S01]  /*dee0*/  HMMA.16816.F32 R20, R4.reuse, R86, R20 ;  /* 0x000000560414723c */ /* 0x040fe20000001814 */
[----:B------:R-:W2:Y:S07]  /*def0*/  LDSM.16.M88.4 R84, [R144+0x8c00] ;  /* 0x008c00009054783b */ /* 0x000eae0000000200 */
[C---:B------:R-:W-:Y:S08]  /*df00*/  HMMA.16816.F32 R16, R4.reuse, R8, R16 ;  /* 0x000000080410723c */ /* 0x040ff00000001810 */
[----:B------:R-:W-:Y:S01]  /*df10*/  HMMA.16816.F32 R12, R4, R10, R12 ;  /* 0x0000000a040c723c */ /* 0x000fe2000000180c */
[----:B------:R-:W-:Y:S04]  /*df20*/  LDSM.16.M88.4 R8, [R143+0x2000] ;  /* 0x002000008f08783b */ /* 0x000fe80000000200 */
[----:B------:R-:W3:Y:S03]  /*df30*/  LDSM.16.M88.4 R4, [R141+0x7000] ;  /* 0x007000008d04783b */ /* 0x000ee60000000200 */
[C---:B------:R-:W-:Y:S08]  /*df40*/  HMMA.16816.F32 R76, R124.reuse, R112, R76 ;  /* 0x000000707c4c723c */ /* 0x040ff0000000184c */
[C---:B-1----:R-:W-:Y:S08]  /*df50*/  HMMA.16816.F32 R68, R124.reuse, R108, R68 ;  /* 0x0000006c7c44723c */ /* 0x042ff00000001844 */
[C---:B------:R-:W-:Y:S01]  /*df60*/  HMMA.16816.F32 R64, R124.reuse, R110, R64 ;  /* 0x0000006e7c40723c */ /* 0x040fe20000001840 */
[----:B------:R-:W1:Y:S07]  /*df70*/  LDSM.16.M88.4 R108, [R141+0x7400] ;  /* 0x007400008d6c783b */ /* 0x000e6e0000000200 */
[C---:B------:R-:W-:Y:S08]  /*df80*/  HMMA.16816.F32 R72, R124.reuse, R114, R72 ;  /* 0x000000727c48723c */ /* 0x040ff00000001848 */
[----:B--2---:R-:W-:Y:S08]  /*df90*/  HMMA.16816.F32 R16, R124, R84, R16 ;  /* 0x000000547c10723c */ /* 0x004ff00000001810 */
[----:B---3--:R-:W-:Y:S08]  /*dfa0*/  HMMA.16816.F32 R76, R8, R4, R76 ;  /* 0x00000004084c723c */ /* 0x008ff0000000184c */
[----:B------:R-:W-:Y:S01]  /*dfb0*/  HMMA.16816.F32 R12, R124, R86, R12 ;  /* 0x000000567c0c723c */ /* 0x000fe2000000180c */
[----:B------:R-:W2:Y:S07]  /*dfc0*/  LDSM.16.M88.4 R84, [R141+0x7800] ;  /* 0x007800008d54783b */ /* 0x000eae0000000200 */
[----:B------:R-:W-:Y:S01]  /*dfd0*/  HMMA.16816.F32 R72, R8, R6, R72 ;  /* 0x000000060848723c */ /* 0x000fe20000001848 */
[----:B------:R-:W3:Y:S04]  /*dfe0*/  LDSM.16.M88.4 R4, [R141+0x7c00] ;  /* 0x007c00008d04783b */ /* 0x000ee80000000200 */
[----:B------:R-:W-:-:S03]  /*dff0*/  FSEL R83, R77, -INF , !P2 ;  /* 0xff8000004d537808 */ /* 0x000fc60005000000 */
[----:B------:R-:W-:Y:S05]  /*e000*/  HMMA.16816.F32 R40, R124, R96, R40 ;  /* 0x000000607c28723c */ /* 0x000fea0000001828 */
[----:B------:R-:W-:-:S03]  /*e010*/  FSEL R97, R79, -INF , !P2 ;  /* 0xff8000004f617808 */ /* 0x000fc60005000000 */
[C---:B------:R-:W-:Y:S03]  /*e020*/  HMMA.16816.F32 R28, R124.reuse, R94, R28 ;  /* 0x0000005e7c1c723c */ /* 0x040fe6000000181c */
[----:B------:R-:W-:Y:S02]  /*e030*/  FSEL R95, R78, -INF , !P3 ;  /* 0xff8000004e5f7808 */ /* 0x000fe40005800000 */
[----:B------:R-:W-:Y:S02]  /*e040*/  FSEL R75, R75, -INF , !P0 ;  /* 0xff8000004b4b7808 */ /* 0x000fe40004000000 */
[----:B------:R-:W-:Y:S02]  /*e050*/  FSEL R73, R73, -INF , !P0 ;  /* 0xff80000049497808 */ /* 0x000fe40004000000 */
[----:B------:R-:W-:Y:S01]  /*e060*/  FSEL R74, R74, -INF , !P1 ;  /* 0xff8000004a4a7808 */ /* 0x000fe20004800000 */
[----:B------:R-:W-:Y:S03]  /*e070*/  HMMA.16816.F32 R24, R124, R88, R24 ;  /* 0x000000587c18723c */ /* 0x000fe60000001818 */
[----:B------:R-:W-:-:S02]  /*e080*/  FSEL R89, R76, -INF , !P3 ;  /* 0xff8000004c597808 */ /* 0x000fc40005800000 */
[----:B------:R-:W4:Y:S01]  /*e090*/  LDSM.16.M88.4 R76, [R141+0x8000] ;  /* 0x008000008d4c783b */ /* 0x000f220000000200 */
[-C--:B------:R-:W-:Y:S01]  /*e0a0*/  ISETP.GE.AND P3, PT, R0, R81.reuse, PT ;  /* 0x000000510000720c */ /* 0x080fe20003f66270 */
[----:B------:R-:W-:Y:S01]  /*e0b0*/  VIADD R0, R80, 0x20 ;  /* 0x0000002050007836 */ /* 0x000fe20000000000 */
[----:B------:R-:W-:Y:S01]  /*e0c0*/  FSEL R72, R72, -INF , !P1 ;  /* 0xff80000048487808 */ /* 0x000fe20004800000 */
[----:B-1----:R-:W-:Y:S05]  /*e0d0*/  HMMA.16816.F32 R68, R8, R108, R68 ;  /* 0x0000006c0844723c */ /* 0x002fea0000001844 */
[-C--:B------:R-:W-:Y:S01]  /*e0e0*/  ISETP.GE.AND P1, PT, R2, R81.reuse, PT ;  /* 0x000000510200720c */ /* 0x080fe20003f26270 */
[----:B------:R-:W-:Y:S01]  /*e0f0*/  VIADD R2, R80, 0x31 ;  /* 0x0000003150027836 */ /* 0x000fe20000000000 */
[-C--:B------:R-:W-:Y:S01]  /*e100*/  ISETP.GE.AND P2, PT, R0, R81.reuse, PT ;  /* 0x000000510000720c */ /* 0x080fe20003f46270 */
[----:B------:R-:W-:Y:S01]  /*e110*/  VIADD R0, R80, 0x28 ;  /* 0x0000002850007836 */ /* 0x000fe20000000000 */
[----:B------:R-:W-:Y:S05]  /*e120*/  HMMA.16816.F32 R56, R124, R104, R56 ;  /* 0x000000687c38723c */ /* 0x000fea0000001838 */
[----:B------:R-:W-:Y:S01]  /*e130*/  ISETP.GE.AND P0, PT, R0, R81, PT ;  /* 0x000000510000720c */ /* 0x000fe20003f06270 */
[----:B------:R-:W-:-:S02]  /*e140*/  VIADD R0, R80, 0x29 ;  /* 0x0000002950007836 */ /* 0x000fc40000000000 */
[----:B------:R-:W-:Y:S03]  /*e150*/  HMMA.16816.F32 R48, R124, R100, R48 ;  /* 0x000000647c30723c */ /* 0x000fe60000001830 */
[----:B------:R-:W-:-:S05]  /*e160*/  FSEL R101, R70, -INF , !P6 ;  /* 0xff80000046657808 */ /* 0x000fca0007000000 */
[----:B------:R-:W-:Y:S03]  /*e170*/  HMMA.16816.F32 R44, R124, R102, R44 ;  /* 0x000000667c2c723c */ /* 0x000fe6000000182c */
[----:B------:R-:W-:-:S05]  /*e180*/  FSEL R103, R71, -INF , !P5 ;  /* 0xff80000047677808 */ /* 0x000fca0006800000 */
[----:B------:R-:W-:Y:S08]  /*e190*/  HMMA.16816.F32 R52, R124, R106, R52 ;  /* 0x0000006a7c34723c */ /* 0x000ff00000001834 */
[----:B------:R-:W-:Y:S08]  /*e1a0*/  HMMA.16816.F32 R64, R8, R110, R64 ;  /* 0x0000006e0840723c */ /* 0x000ff00000001840 */
[----:B------:R-:W-:Y:S05]  /*e1b0*/  HMMA.16816.F32 R32, R124, R92, R32 ;  /* 0x0000005c7c20723c */ /* 0x000fea0000001820 */
[----:B------:R-:W-:-:S03]  /*e1c0*/  FSEL R93, R69, -INF , !P5 ;  /* 0xff800000455d7808 */ /* 0x000fc60006800000 */
[C---:B------:R-:W-:Y:S03]  /*e1d0*/  HMMA.16816.F32 R20, R124.reuse, R90, R20 ;  /* 0x0000005a7c14723c */ /* 0x040fe60000001814 */
[----:B------:R-:W-:Y:S02]  /*e1e0*/  FSEL R91, R68, -INF , !P6 ;  /* 0xff800000445b7808 */ /* 0x000fe40007000000 */
[----:B------:R-:W1:Y:S01]  /*e1f0*/  LDSM.16.M88.4 R68, [R141+0x8400] ;  /* 0x008400008d44783b */ /* 0x000e620000000200 */
[----:B------:R-:W-:Y:S01]  /*e200*/  ISETP.GE.AND P6, PT, R0, R81, PT ;  /* 0x000000510000720c */ /* 0x000fe20003fc6270 */
[----:B------:R-:W-:Y:S01]  /*e210*/  VIADD R0, R80, 0x30 ;  /* 0x0000003050007836 */ /* 0x000fe20000000000 */
[----:B------:R-:W-:Y:S01]  /*e220*/  FSEL R105, R66, -INF , !P4 ;  /* 0xff80000042697808 */ /* 0x000fe20006000000 */
[----:B------:R-:W-:Y:S03]  /*e230*/  HMMA.16816.F32 R36, R124, R98, R36 ;  /* 0x000000627c24723c */ /* 0x000fe60000001824 */
[----:B------:R-:W-:-:S02]  /*e240*/  FSEL R99, R64, -INF , !P4 ;  /* 0xff80000040637808 */ /* 0x000fc40006000000 */
[-C--:B------:R-:W-:Y:S01]  /*e250*/  ISETP.GE.AND P5, PT, R0, R81.reuse, PT ;  /* 0x000000510000720c */ /* 0x080fe20003fa6270 */
[----:B------:R-:W-:Y:S01]  /*e260*/  VIADD R0, R80, 0x38 ;  /* 0x0000003850007836 */ /* 0x000fe20000000000 */
[----:B------:R-:W-:Y:S01]  /*e270*/  ISETP.GE.AND P4, PT, R2, R81, PT ;  /* 0x000000510200720c */ /* 0x000fe20003f86270 */
[----:B------:R-:W-:Y:S01]  /*e280*/  VIADD R2, R80, 0x41 ;  /* 0x0000004150027836 */ /* 0x000fe20000000000 */
[----:B--2---:R-:W-:Y:S05]  /*e290*/  HMMA.16816.F32 R56, R8, R84, R56 ;  /* 0x000000540838723c */ /* 0x004fea0000001838 */
[----:B------:R-:W-:-:S03]  /*e2a0*/  FSEL R85, R67, -INF , !P3 ;  /* 0xff80000043557808 */ /* 0x000fc60005800000 */
[C---:B---3--:R-:W-:Y:S08]  /*e2b0*/  HMMA.16816.F32 R48, R8.reuse, R4, R48 ;  /* 0x000000040830723c */ /* 0x048ff00000001830 */
[----:B------:R-:W-:Y:S01]  /*e2c0*/  HMMA.16816.F32 R44, R8, R6, R44 ;  /* 0x00000006082c723c */ /* 0x000fe2000000182c */
[----:B------:R-:W2:Y:S02]  /*e2d0*/  LDSM.16.M88.4 R4, [R141+0x8800] ;  /* 0x008800008d04783b */ /* 0x000ea40000000200 */
[----:B------:R-:W-:-:S02]  /*e2e0*/  FSEL R201, R58, -INF , !P2 ;  /* 0xff8000003ac97808 */ /* 0x000fc40005000000 */
[----:B------:R-:W-:Y:S02]  /*e2f0*/  FSEL R197, R56, -INF , !P2 ;  /* 0xff80000038c57808 */ /* 0x000fe40005000000 */
[----:B------:R-:W-:Y:S01]  /*e300*/  FSEL R203, R59, -INF , !P1 ;  /* 0xff8000003bcb7808 */ /* 0x000fe20004800000 */
[----:B------:R-:W-:Y:S03]  /*e310*/  HMMA.16816.F32 R52, R8, R86, R52 ;  /* 0x000000560834723c */ /* 0x000fe60000001834 */
[----:B------:R-:W-:Y:S02]  /*e320*/  FSEL R87, R65, -INF , !P3 ;  /* 0xff80000041577808 */ /* 0x000fe40005800000 */
[----:B------:R-:W-:Y:S01]  /*e330*/  ISETP.GE.AND P3, PT, R0, R81, PT ;  /* 0x000000510000720c */ /* 0x000fe20003f66270 */
[----:B------:R-:W-:Y:S01]  /*e340*/  VIADD R0, R80, 0x39 ;  /* 0x0000003950007836 */ /* 0x000fe20000000000 */
[----:B------:R-:W-:-:S02]  /*e350*/  FSEL R199, R57, -INF , !P1 ;  /* 0xff80000039c77808 */ /* 0x000fc40004800000 */
[----:B------:R-:W-:Y:S01]  /*e360*/  FSEL R185, R50, -INF , !P5 ;  /* 0xff80000032b97808 */ /* 0x000fe20006800000 */
[C---:B----4-:R-:W-:Y:S03]  /*e370*/  HMMA.16816.F32 R40, R8.reuse, R76, R40 ;  /* 0x0000004c0828723c */ /* 0x050fe60000001828 */
[-C--:B------:R-:W-:Y:S01]  /*e380*/  ISETP.GE.AND P2, PT, R0, R81.reuse, PT ;  /* 0x000000510000720c */ /* 0x080fe20003f46270 */
[----:B------:R-:W-:Y:S01]  /*e390*/  VIADD R0, R80, 0x40 ;  /* 0x0000004050007836 */ /* 0x000fe20000000000 */
[----:B------:R-:W-:Y:S02]  /*e3a0*/  FSEL R181, R48, -INF , !P5 ;  /* 0xff80000030b57808 */ /* 0x000fe40006800000 */
[----:B------:R-:W-:Y:S02]  /*e3b0*/  FSEL R193, R46, -INF , !P3 ;  /* 0xff8000002ec17808 */ /* 0x000fe40005800000 */
[----:B------:R-:W-:Y:S01]  /*e3c0*/  ISETP.GE.AND P1, PT, R0, R81, PT ;  /* 0x000000510000720c */ /* 0x000fe20003f26270 */
[----:B------:R-:W-:Y:S01]  /*e3d0*/  HMMA.16816.F32 R76, R8, R78, R36 ;  /* 0x0000004e084c723c */ /* 0x000fe20000001824 */
[----:B------:R-:W3:Y:S02]  /*e3e0*/  LDSM.16.M88.4 R36, [R141+0x8c00] ;  /* 0x008c00008d24783b */ /* 0x000ee40000000200 */
[----:B------:R-:W-:Y:S01]  /*e3f0*/  VIADD R0, R80, 0x48 ;  /* 0x0000004850007836 */ /* 0x000fe20000000000 */
[----:B------:R-:W-:-:S04]  /*e400*/  FSEL R195, R55, -INF , !P6 ;  /* 0xff80000037c37808 */ /* 0x000fc80007000000 */
[----:B------:R-:W-:-:S04]  /*e410*/  DEPBAR.LE SB0, 0x0 ;  /* 0x000080000000791a */ /* 0x000fc80000000000 */
[----:B------:R-:W-:Y:S01]  /*e420*/  FSEL R207, R53, -INF , !P6 ;  /* 0xff80000035cf7808 */ /* 0x000fe20007000000 */
[----:B-1----:R-:W-:Y:S05]  /*e430*/  HMMA.16816.F32 R32, R8, R68, R32 ;  /* 0x000000440820723c */ /* 0x002fea0000001820 */
[----:B------:R-:W-:Y:S01]  /*e440*/  ISETP.GE.AND P6, PT, R0, R81, PT ;  /* 0x000000510000720c */ /* 0x000fe20003fc6270 */
[----:B------:R-:W-:Y:S01]  /*e450*/  VIADD R0, R80, 0x49 ;  /* 0x0000004950007836 */ /* 0x000fe20000000000 */
[----:B------:R-:W-:Y:S02]  /*e460*/  FSEL R209, R54, -INF , !P0 ;  /* 0xff80000036d17808 */ /* 0x000fe40004000000 */
[----:B------:R-:W-:-:S02]  /*e470*/  FSEL R205, R52, -INF , !P0 ;  /* 0xff80000034cd7808 */ /* 0x000fc40004000000 */
[-C--:B------:R-:W-:Y:S01]  /*e480*/  ISETP.GE.AND P0, PT, R2, R81.reuse, PT ;  /* 0x000000510200720c */ /* 0x080fe20003f06270 */
[----:B------:R-:W-:Y:S01]  /*e490*/  VIADD R2, R80, 0x51 ;  /* 0x0000005150027836 */ /* 0x000fe20000000000 */
[-C--:B------:R-:W-:Y:S01]  /*e4a0*/  ISETP.GE.AND P5, PT, R0, R81.reuse, PT ;  /* 0x000000510000720c */ /* 0x080fe20003fa6270 */
[----:B------:R-:W-:Y:S01]  /*e4b0*/  VIADD R0, R80, 0x50 ;  /* 0x0000005050007836 */ /* 0x000fe20000000000 */
[----:B------:R-:W-:Y:S01]  /*e4c0*/  FSEL R189, R44, -INF , !P3 ;  /* 0xff8000002cbd7808 */ /* 0x000fe20005800000 */
[----:B--2---:R-:W-:Y:S03]  /*e4d0*/  HMMA.16816.F32 R24, R8, R4, R24 ;  /* 0x000000040818723c */ /* 0x004fe60000001818 */
[----:B------:R-:W-:Y:S01]  /*e4e0*/  ISETP.GE.AND P3, PT, R2, R81, PT ;  /* 0x000000510200720c */ /* 0x000fe20003f66270 */
[----:B------:R-:W-:Y:S01]  /*e4f0*/  VIADD R2, R80, 0x59 ;  /* 0x0000005950027836 */ /* 0x000fe20000000000 */
[----:B------:R-:W-:-:S02]  /*e500*/  FSEL R187, R51, -INF , !P4 ;  /* 0xff80000033bb7808 */ /* 0x000fc40006000000 */
[----:B------:R-:W-:Y:S02]  /*e510*/  FSEL R183, R49, -INF , !P4 ;  /* 0xff80000031b77808 */ /* 0x000fe40006000000 */
[-C--:B------:R-:W-:Y:S01]  /*e520*/  ISETP.GE.AND P4, PT, R0, R81.reuse, PT ;  /* 0x000000510000720c */ /* 0x080fe20003f86270 */
[C---:B------:R-:W-:Y:S03]  /*e530*/  HMMA.16816.F32 R4, R8.reuse, R6, R20 ;  /* 0x000000060804723c */ /* 0x040fe60000001814 */
[----:B------:R-:W-:Y:S01]  /*e540*/  VIADD R0, R80, 0x58 ;  /* 0x0000005850007836 */ /* 0x000fe20000000000 */
[----:B------:R-:W-:Y:S02]  /*e550*/  FSEL R165, R42, -INF , !P1 ;  /* 0xff8000002aa57808 */ /* 0x000fe40004800000 */
[----:B------:R-:W-:Y:S02]  /*e560*/  FSEL R167, R40, -INF , !P1 ;  /* 0xff80000028a77808 */ /* 0x000fe40004800000 */
[----:B------:R-:W-:Y:S01]  /*e570*/  ISETP.GE.AND P1, PT, R2, R81, PT ;  /* 0x000000510200720c */ /* 0x000fe20003f26270 */
[----:B------:R-:W-:Y:S01]  /*e580*/  VIADD R2, R80, 0x61 ;  /* 0x0000006150027836 */ /* 0x000fe20000000000 */
[----:B------:R-:W-:Y:S01]  /*e590*/  FSEL R179, R47, -INF , !P2 ;  /* 0xff8000002fb37808 */ /* 0x000fe20005000000 */
[----:B------:R-:W-:Y:S03]  /*e5a0*/  HMMA.16816.F32 R28, R8, R70, R28 ;  /* 0x00000046081c723c */ /* 0x000fe6000000181c */
[----:B------:R-:W-:-:S02]  /*e5b0*/  FSEL R191, R45, -INF , !P2 ;  /* 0xff8000002dbf7808 */ /* 0x000fc40005000000 */
[-C--:B------:R-:W-:Y:S01]  /*e5c0*/  ISETP.GE.AND P2, PT, R0, R81.reuse, PT ;  /* 0x000000510000720c */ /* 0x080fe20003f46270 */
[----:B------:R-:W-:Y:S01]  /*e5d0*/  VIADD R0, R80, 0x60 ;  /* 0x0000006050007836 */ /* 0x000fe20000000000 */
[----:B------:R-:W-:Y:S02]  /*e5e0*/  FSEL R177, R78, -INF , !P6 ;  /* 0xff8000004eb17808 */ /* 0x000fe40007000000 */
[----:B------:R-:W-:Y:S01]  /*e5f0*/  FSEL R173, R76, -INF , !P6 ;  /* 0xff8000004cad7808 */ /* 0x000fe20007000000 */
[----:B---3--:R-:W-:Y:S03]  /*e600*/  HMMA.16816.F32 R16, R8, R36, R16 ;  /* 0x000000240810723c */ /* 0x008fe60000001810 */
[----:B------:R-:W-:Y:S01]  /*e610*/  ISETP.GE.AND P6, PT, R2, R81, PT ;  /* 0x000000510200720c */ /* 0x000fe20003fc6270 */
[----:B------:R-:W-:Y:S01]  /*e620*/  VIADD R2, R80, 0x69 ;  /* 0x0000006950027836 */ /* 0x000fe20000000000 */
[----:B------:R-:W-:-:S02]  /*e630*/  FSEL R175, R43, -INF , !P0 ;  /* 0xff8000002baf7808 */ /* 0x000fc40004000000 */
[----:B------:R-:W-:Y:S02]  /*e640*/  FSEL R139, R41, -INF , !P0 ;  /* 0xff800000298b7808 */ /* 0x000fe40004000000 */
[-C--:B------:R-:W-:Y:S01]  /*e650*/  ISETP.GE.AND P0, PT, R0, R81.reuse, PT ;  /* 0x000000510000720c */ /* 0x080fe20003f06270 */
[----:B------:R-:W-:Y:S01]  /*e660*/  VIADD R0, R80, 0x68 ;  /* 0x0000006850007836 */ /* 0x000fe20000000000 */
[----:B------:R-:W-:Y:S01]  /*e670*/  FSEL R131, R34, -INF , !P4 ;  /* 0xff80000022837808 */ /* 0x000fe20006000000 */
[----:B------:R-:W-:Y:S03]  /*e680*/  HMMA.16816.F32 R12, R8, R38, R12 ;  /* 0x00000026080c723c */ /* 0x000fe6000000180c */
[----:B------:R-:W-:Y:S02]  /*e690*/  FSEL R129, R32, -INF , !P4 ;  /* 0xff80000020817808 */ /* 0x000fe40006000000 */
[----:B------:R-:W-:Y:S01]  /*e6a0*/  ISETP.GE.AND P4, PT, R2, R81, PT ;  /* 0x000000510200720c */ /* 0x000fe20003f86270 */
[----:B------:R-:W-:Y:S01]  /*e6b0*/  VIADD R2, R80, 0x71 ;  /* 0x0000007150027836 */ /* 0x000fe20000000000 */
[----:B------:R-:W-:-:S02]  /*e6c0*/  FSEL R169, R79, -INF , !P5 ;  /* 0xff8000004fa97808 */ /* 0x000fc40006800000 */
[----:B------:R-:W-:Y:S02]  /*e6d0*/  FSEL R171, R77, -INF , !P5 ;  /* 0xff8000004dab7808 */ /* 0x000fe40006800000 */
[----:B------:R-:W-:Y:S01]  /*e6e0*/  ISETP.GE.AND P5, PT, R0, R81, PT ;  /* 0x000000510000720c */ /* 0x000fe20003fa6270 */
[----:B------:R-:W-:Y:S01]  /*e6f0*/  VIADD R0, R80, 0x70 ;  /* 0x0000007050007836 */ /* 0x000fe20000000000 */
[----:B------:R-:W-:Y:S02]  /*e700*/  FSEL R67, R7, -INF , !P4 ;  /* 0xff80000007437808 */ /* 0x000fe40006000000 */
[----:B------:R-:W-:Y:S02]  /*e710*/  FSEL R21, R5, -INF , !P4 ;  /* 0xff80000005157808 */ /* 0x000fe40006000000 */
[----:B------:R-:W-:Y:S02]  /*e720*/  ISETP.NE.AND P4, PT, R120, 0x1, PT ;  /* 0x000000017800780c */ /* 0x000fe40003f85270 */
[----:B------:R-:W-:-:S02]  /*e730*/  FSEL R127, R35, -INF , !P3 ;  /* 0xff800000237f7808 */ /* 0x000fc40005800000 */
[----:B------:R-:W-:Y:S02]  /*e740*/  FSEL R125, R33, -INF , !P3 ;  /* 0xff800000217d7808 */ /* 0x000fe40005800000 */
[----:B------:R-:W-:Y:S01]  /*e750*/  ISETP.GE.AND P3, PT, R0, R81, PT ;  /* 0x000000510000720c */ /* 0x000fe20003f66270 */
[----:B------:R-:W-:Y:S01]  /*e760*/  VIADD R0, R80, 0x78 ;  /* 0x0000007850007836 */ /* 0x000fe20000000000 */
[----:B------:R-:W-:Y:S01]  /*e770*/  FSEL R137, R30, -INF , !P2 ;  /* 0xff8000001e897808 */ /* 0x000fe20005000000 */
[----:B------:R-:W-:Y:S01]  /*e780*/  VIADD R80, R80, 0x79 ;  /* 0x0000007950507836 */ /* 0x000fe20000000000 */
[----:B------:R-:W-:Y:S02]  /*e790*/  FSEL R135, R28, -INF , !P2 ;  /* 0xff8000001c877808 */ /* 0x000fe40005000000 */
[----:B------:R-:W-:Y:S02]  /*e7a0*/  FSEL R56, R31, -INF , !P1 ;  /* 0xff8000001f387808 */ /* 0x000fe40004800000 */
        /* <DEDUP_REMOVED lines=33> */
.L_x_3182:
        /* <DEDUP_REMOVED lines=60> */
.L_x_3183:
[----:B------:R-:W-:Y:S05]  /*ed80*/  BSYNC.RECONVERGENT B0 ;  /* 0x0000000000007941 */ /* 0x000fea0003800200 */
.L_x_3181:
[C---:B------:R-:W-:Y:S01]  /*ed90*/  IMAD.SHL.U32 R5, R146.reuse, 0x40, RZ ;  /* 0x0000004092057824 */ /* 0x040fe200078e00ff */
[----:B------:R-:W-:Y:S01]  /*eda0*/  SHF.L.U64.HI R0, R146, 0x6, R147 ;  /* 0x0000000692007819 */ /* 0x000fe20000010293 */
[----:B------:R-:W-:Y:S01]  /*edb0*/  @!PT LDS RZ, [RZ] ;  /* 0x00000000fffff984 */ /* 0x000fe20000000800 */
[----:B------:R-:W-:Y:S01]  /*edc0*/  @!PT LDS RZ, [RZ] ;  /* 0x00000000fffff984 */ /* 0x000fe20000000800 */
[----:B------:R-:W-:Y:S01]  /*edd0*/  @!PT LDS RZ, [RZ] ;  /* 0x00000000fffff984 */ /* 0x000fe20000000800 */
[----:B------:R1:W-:Y:S03]  /*ede0*/  LDGSTS.E.BYPASS.LTC128B.128 [R157+0x3000], desc[UR4][R148.64] ;  /* 0x03000000949d7fae */ /* 0x0003e6000b981a04 */
[C---:B------:R-:W-:Y:S01]  /*edf0*/  IADD3 R6, P0, PT, R5.reuse, R148, RZ ;  /* 0x0000009405067210 */ /* 0x040fe20007f1e0ff */
[----:B------:R1:W-:Y:S03]  /*ee00*/  LDGSTS.E.BYPASS.LTC128B.128 [R157+0x5000], desc[UR4][R148.64+0x40] ;  /* 0x05000040949d7fae */ /* 0x0003e6000b981a04 */
[C---:B------:R-:W-:Y:S01]  /*ee10*/  IADD3 R4, P1, PT, R5.reuse, R6, RZ ;  /* 0x0000000605047210 */ /* 0x040fe20007f3e0ff */
[C---:B------:R-:W-:Y:S01]  /*ee20*/  IMAD.X R7, R0.reuse, 0x1, R149, P0 ;  /* 0x0000000100077824 */ /* 0x040fe200000e0695 */
[----:B------:R1:W-:Y:S02]  /*ee30*/  LDGSTS.E.BYPASS.LTC128B.128 [R157+0x7000], desc[UR4][R148.64+0x80] ;  /* 0x07000080949d7fae */ /* 0x0003e4000b981a04 */
        /* <DEDUP_REMOVED lines=13> */
.L_x_3180:
[----:B------:R-:W-:Y:S05]  /*ef10*/  BSYNC.RECONVERGENT B1 ;  /* 0x0000000000017941 */ /* 0x000fea0003800200 */
.L_x_3179:
        /* <DEDUP_REMOVED lines=21> */
[----:B-1----:R-:W-:Y:S02]  /*f070*/  FMNMX3.FTZ R5, R2, R127, R137, !PT ;  /* 0x0000007f02057276 */ /* 0x002fe40007810089 */
[----:B------:R-:W-:Y:S02]  /*f080*/  FMNMX3.FTZ R0, R0, R125, R135, !PT ;  /* 0x0000007d00007276 */ /* 0x000fe40007810087 */
[----:B------:R-:W-:Y:S02]  /*f090*/  FMNMX3.FTZ R5, R5, R56, R58, !PT ;  /* 0x0000003805057276 */ /* 0x000fe4000781003a */
[----:B------:R-:W-:-:S02]  /*f0a0*/  FMNMX3.FTZ R0, R0, R133, R63, !PT ;  /* 0x0000008500007276 */ /* 0x000fc4000781003f */
[----:B------:R-:W-:Y:S02]  /*f0b0*/  FMNMX3.FTZ R5, R5, R121, R122, !PT ;  /* 0x0000007905057276 */ /* 0x000fe4000781007a */
[----:B------:R-:W-:Y:S02]  /*f0c0*/  FMNMX3.FTZ R0, R0, R57, R23, !PT ;  /* 0x0000003900007276 */ /* 0x000fe40007810017 */
[----:B------:R-:W-:Y:S02]  /*f0d0*/  FMNMX3.FTZ R5, R5, R67, R66, !PT ;  /* 0x0000004305057276 */ /* 0x000fe40007810042 */
[----:B------:R-:W-:Y:S02]  /*f0e0*/  LEA R142, R61, R62, 0x1 ;  /* 0x0000003e3d8e7211 */ /* 0x000fe400078e08ff */
[----:B------:R-:W-:Y:S02]  /*f0f0*/  FMNMX3.FTZ R5, R5, R65, R64, !PT ;  /* 0x0000004105057276 */ /* 0x000fe40007810040 */
[----:B------:R-:W-:Y:S01]  /*f100*/  LEA R140, R3, R142, 0x1 ;  /* 0x0000008e038c7211 */ /* 0x000fe200078e08ff */
[----:B------:R-:W-:Y:S01]  /*f110*/  LDSM.16.MT88.4 R8, [R142+0xb400] ;  /* 0x00b400008e08783b */ /* 0x000fe20000004200 */
[----:B------:R-:W-:-:S02]  /*f120*/  FMNMX.FTZ R2, R60, R5, !PT ;  /* 0x000000053c027209 */ /* 0x000fc40007810000 */
[----:B------:R-:W-:Y:S01]  /*f130*/  FMNMX3.FTZ R5, R0, R21, R49, !PT ;  /* 0x0000001500057276 */ /* 0x000fe20007810031 */
[----:B------:R-:W-:Y:S03]  /*f140*/  LDSM.16.MT88.4 R108, [R142+0x9000] ;  /* 0x009000008e6c783b */ /* 0x000fe60000004200 */
[----:B------:R-:W-:Y:S01]  /*f150*/  FMNMX3.FTZ R5, R5, R48, R47, !PT ;  /* 0x0000003005057276 */ /* 0x000fe2000781002f */
[----:B------:R-:W1:Y:S03]  /*f160*/  SHFL.BFLY PT, R7, R2, 0x2, 0x1f ;  /* 0x0c401f0002077f89 */ /* 0x000e6600000e0000 */
[----:B------:R-:W-:Y:S01]  /*f170*/  FMNMX.FTZ R4, R46, R5, !PT ;  /* 0x000000052e047209 */ /* 0x000fe20007810000 */
[----:B------:R-:W-:Y:S04]  /*f180*/  LDSM.16.MT88.4 R16, [R140+0xd000] ;  /* 0x00d000008c10783b */ /* 0x000fe80000004200 */
[----:B------:R-:W3:Y:S04]  /*f190*/  SHFL.BFLY PT, R5, R4, 0x2, 0x1f ;  /* 0x0c401f0004057f89 */ /* 0x000ee800000e0000 */
[----:B------:R-:W-:Y:S04]  /*f1a0*/  LDSM.16.MT88.4 R28, [R142+0x9400] ;  /* 0x009400008e1c783b */ /* 0x000fe80000004200 */
[----:B------:R-:W-:Y:S04]  /*f1b0*/  LDSM.16.MT88.4 R24, [R140+0x9400] ;  /* 0x009400008c18783b */ /* 0x000fe80000004200 */
[----:B------:R-:W-:Y:S01]  /*f1c0*/  LDSM.16.MT88.4 R12, [R140+0xb400] ;  /* 0x00b400008c0c783b */ /* 0x000fe20000004200 */
[----:B-1----:R-:W-:-:S05]  /*f1d0*/  FMNMX.FTZ R7, R2, R7, !PT ;  /* 0x0000000702077209 */ /* 0x002fca0007810000 */
[----:B------:R-:W1:Y:S01]  /*f1e0*/  SHFL.BFLY PT, R0, R7, 0x1, 0x1f ;  /* 0x0c201f0007007f89 */ /* 0x000e6200000e0000 */
[----:B---3--:R-:W-:-:S05]  /*f1f0*/  FMNMX.FTZ R5, R4, R5, !PT ;  /* 0x0000000504057209 */ /* 0x008fca0007810000 */
[----:B------:R-:W3:Y:S01]  /*f200*/  SHFL.BFLY PT, R2, R5, 0x1, 0x1f ;  /* 0x0c201f0005027f89 */ /* 0x000ee200000e0000 */
[----:B-1----:R-:W-:-:S04]  /*f210*/  FMNMX.FTZ R0, R7, R0, !PT ;  /* 0x0000000007007209 */ /* 0x002fc80007810000 */
[----:B------:R-:W-:Y:S02]  /*f220*/  FSETP.NEU.FTZ.AND P0, PT, R0, -INF , PT ;  /* 0xff8000000000780b */ /* 0x000fe40003f1d000 */
[----:B---3--:R-:W-:Y:S01]  /*f230*/  FMNMX.FTZ R2, R5, R2, !PT ;  /* 0x0000000205027209 */ /* 0x008fe20007810000 */
[----:B--2---:R-:W-:-:S04]  /*f240*/  FMUL.FTZ R126, R53, R0 ;  /* 0x00000000357e7220 */ /* 0x004fc80000410000 */
[----:B------:R-:W-:Y:S01]  /*f250*/  FMUL.FTZ R52, R53, R2 ;  /* 0x0000000235347220 */ /* 0x000fe20000410000 */
        /* <DEDUP_REMOVED lines=10> */
[----:B------:R-:W1:Y:S01]  /*f300*/  LDSM.16.MT88.4 R80, [R142+0xb000] ;  /* 0x00b000008e50783b */ /* 0x000e620000004200 */
        /* <DEDUP_REMOVED lines=10> */
[----:B------:R-:W2:Y:S01]  /*f3b0*/  MUFU.EX2 R123, R123 ;  /* 0x0000007b007b7308 */ /* 0x000ea20000000800 */
[----:B------:R-:W3:Y:S01]  /*f3c0*/  LDSM.16.MT88.4 R96, [R142+0xd000] ;  /* 0x00d000008e60783b */ /* 0x000ee20000004200 */
[-CC-:B------:R-:W-:Y:S01]  /*f3d0*/  FFMA.FTZ R38, R201, R53.reuse, -R126.reuse ;  /* 0x00000035c9267223 */ /* 0x180fe2000001087e */
[-CC-:B------:R-:W-:Y:S01]  /*f3e0*/  FFMA.FTZ R35, R203, R53.reuse, -R126.reuse ;  /* 0x00000035cb237223 */ /* 0x180fe2000001087e */
[-C--:B------:R-:W-:Y:S01]  /*f3f0*/  FFMA.FTZ R32, R209, R53.reuse, -R126 ;  /* 0x00000035d1207223 */ /* 0x080fe2000001087e */
[----:B------:R-:W4:Y:S01]  /*f400*/  LDSM.16.MT88.4 R72, [R140+0x9000] ;  /* 0x009000008c48783b */ /* 0x000f220000004200 */
[-CC-:B------:R-:W-:Y:S01]  /*f410*/  FFMA.FTZ R37, R197, R53.reuse, -R52.reuse ;  /* 0x00000035c5257223 */ /* 0x180fe20000010834 */
[-CC-:B------:R-:W-:Y:S01]  /*f420*/  FFMA.FTZ R36, R199, R53.reuse, -R52.reuse ;  /* 0x00000035c7247223 */ /* 0x180fe20000010834 */
[----:B------:R-:W-:Y:S01]  /*f430*/  MUFU.EX2 R20, R20 ;  /* 0x0000001400147308 */ /* 0x000fe20000000800 */
[----:B------:R-:W5:Y:S01]  /*f440*/  LDSM.16.MT88.4 R88, [R140+0xb000] ;  /* 0x00b000008c58783b */ /* 0x000f620000004200 */
[-CC-:B------:R-:W-:Y:S01]  /*f450*/  FFMA.FTZ R34, R205, R53.reuse, -R52.reuse ;  /* 0x00000035cd227223 */ /* 0x180fe20000010834 */
[-C--:B------:R-:W-:Y:S01]  /*f460*/  FFMA.FTZ R33, R207, R53.reuse, -R52 ;  /* 0x00000035cf217223 */ /* 0x080fe20000010834 */
[-C--:B------:R-:W-:Y:S01]  /*f470*/  FFMA.FTZ R3, R179, R53.reuse, -R126 ;  /* 0x00000035b3037223 */ /* 0x080fe2000001087e */
[-C--:B------:R-:W-:Y:S01]  /*f480*/  FFMA.FTZ R132, R139, R53.reuse, -R52 ;  /* 0x000000358b847223 */ /* 0x080fe20000010834 */
[-CC-:B------:R-:W-:Y:S01]  /*f490*/  FFMA.FTZ R165, R165, R53.reuse, -R126.reuse ;  /* 0x00000035a5a57223 */ /* 0x180fe2000001087e */
[-CC-:B------:R-:W-:Y:S01]  /*f4a0*/  FFMA.FTZ R130, R175, R53.reuse, -R126.reuse ;  /* 0x00000035af827223 */ /* 0x180fe2000001087e */
[----:B------:R-:W1:Y:S01]  /*f4b0*/  MUFU.EX2 R51, R51 ;  /* 0x0000003300337308 */ /* 0x000e620000000800 */
[----:B--2---:R-:W-:Y:S01]  /*f4c0*/  F2FP.F16.F32.PACK_AB R101, R123, R124 ;  /* 0x0000007c7b65723e */ /* 0x004fe200000000ff */
[-C--:B------:R-:W-:Y:S01]  /*f4d0*/  FFMA.FTZ R62, R177, R53.reuse, -R126 ;  /* 0x00000035b13e7223 */ /* 0x080fe2000001087e */
[-CC-:B------:R-:W-:Y:S01]  /*f4e0*/  FFMA.FTZ R167, R167, R53.reuse, -R52.reuse ;  /* 0x00000035a7a77223 */ /* 0x180fe20000010834 */
[-CC-:B------:R-:W-:Y:S01]  /*f4f0*/  FFMA.FTZ R139, R173, R53.reuse, -R52.reuse ;  /* 0x00000035ad8b7223 */ /* 0x180fe20000010834 */
[-C--:B------:R-:W-:Y:S01]  /*f500*/  FFMA.FTZ R128, R171, R53.reuse, -R52 ;  /* 0x00000035ab807223 */ /* 0x080fe20000010834 */
[-CC-:B------:R-:W-:Y:S01]  /*f510*/  FFMA.FTZ R61, R169, R53.reuse, -R126.reuse ;  /* 0x00000035a93d7223 */ /* 0x180fe2000001087e */
[-C--:B------:R-:W-:Y:S01]  /*f520*/  FFMA.FTZ R134, R127, R53.reuse, -R126 ;  /* 0x000000357f867223 */ /* 0x080fe2000001087e */
[----:B------:R-:W-:Y:S01]  /*f530*/  MUFU.EX2 R22, R22 ;  /* 0x0000001600167308 */ /* 0x000fe20000000800 */
[-C--:B------:R-:W-:Y:S01]  /*f540*/  FFMA.FTZ R138, R125, R53.reuse, -R52 ;  /* 0x000000357d8a7223 */ /* 0x080fe20000010834 */
[-CC-:B------:R-:W-:Y:S01]  /*f550*/  FFMA.FTZ R131, R131, R53.reuse, -R126.reuse ;  /* 0x0000003583837223 */ /* 0x180fe2000001087e */
[-C--:B------:R-:W-:Y:S01]  /*f560*/  FFMA.FTZ R127, R137, R53.reuse, -R126 ;  /* 0x00000035897f7223 */ /* 0x080fe2000001087e */
[-CC-:B------:R-:W-:Y:S01]  /*f570*/  FFMA.FTZ R129, R129, R53.reuse, -R52.reuse ;  /* 0x0000003581817223 */ /* 0x180fe20000010834 */
[-CC-:B------:R-:W-:Y:S01]  /*f580*/  FFMA.FTZ R125, R135, R53.reuse, -R52.reuse ;  /* 0x00000035877d7223 */ /* 0x180fe20000010834 */
[-C--:B------:R-:W-:Y:S01]  /*f590*/  FFMA.FTZ R136, R133, R53.reuse, -R52 ;  /* 0x0000003585887223 */ /* 0x080fe20000010834 */
[-CC-:B------:R-:W-:Y:S01]  /*f5a0*/  FFMA.FTZ R56, R56, R53.reuse, -R126.reuse ;  /* 0x0000003538387223 */ /* 0x180fe2000001087e */
[----:B------:R-:W2:Y:S01]  /*f5b0*/  MUFU.EX2 R59, R59 ;  /* 0x0000003b003b7308 */ /* 0x000ea20000000800 */
[----:B-1----:R-:W-:Y:S01]  /*f5c0*/  F2FP.F16.F32.PACK_AB R103, R51, R20 ;  /* 0x000000143367723e */ /* 0x002fe200000000ff */
[-CC-:B------:R-:W-:Y:S01]  /*f5d0*/  FFMA.FTZ R137, R58, R53.reuse, -R126.reuse ;  /* 0x000000353a897223 */ /* 0x180fe2000001087e */
[----:B------:R-:W-:Y:S01]  /*f5e0*/  FADD.FTZ R123, R124, R123 ;  /* 0x0000007b7c7b7221 */ /* 0x000fe20000010000 */
        /* <DEDUP_REMOVED lines=9> */
[-CC-:B------:R-:W-:Y:S01]  /*f680*/  FFMA.FTZ R135, R122, R53.reuse, -R126.reuse ;  /* 0x000000357a877223 */ /* 0x180fe2000001087e */
[-C--:B------:R-:W-:Y:S01]  /*f690*/  FFMA.FTZ R122, R65, R53.reuse, -R126 ;  /* 0x00000035417a7223 */ /* 0x080fe2000001087e */
[----:B------:R-:W-:Y:S01]  /*f6a0*/  FFMA.FTZ R169, R46, R53, -R52 ;  /* 0x000000352ea97223 */ /* 0x000fe20000010834 */
        /* <DEDUP_REMOVED lines=13> */
[C---:B---3--:R-:W-:Y:S07]  /*f780*/  HMMA.16816.F32 R92, R100.reuse, R96, RZ ;  /* 0x00000060645c723c */ /* 0x048fee00000018ff */
        /* <DEDUP_REMOVED lines=9> */
[C---:B----4-:R-:W-:Y:S06]  /*f820*/  HMMA.16816.F32 R68, R100.reuse, R72, RZ ;  /* 0x000000486444723c */ /* 0x050fec00000018ff */
[----:B------:R-:W-:Y:S01]  /*f830*/  MUFU.EX2 R35, R35 ;  /* 0x0000002300237308 */ /* 0x000fe20000000800 */
[----:B-1----:R-:W-:Y:S01]  /*f840*/  F2FP.F16.F32.PACK_AB R7, R41, R40 ;  /* 0x000000282907723e */ /* 0x002fe200000000ff */
[----:B-----5:R-:W-:Y:S06]  /*f850*/  HMMA.16816.F32 R84, R100, R88, RZ ;  /* 0x000000586454723c */ /* 0x020fec00000018ff */
        /* <DEDUP_REMOVED lines=8> */
[C---:B------:R-:W-:Y:S06]  /*f8e0*/  HMMA.16816.F32 R88, R100.reuse, R90, RZ ;  /* 0x0000005a6458723c */ /* 0x040fec00000018ff */
[----:B------:R-:W3:Y:S02]  /*f8f0*/  MUFU.EX2 R33, R33 ;  /* 0x0000002100217308 */ /* 0x000ee40000000800 */
[C---:B------:R-:W-:Y:S06]  /*f900*/  HMMA.16816.F32 R104, R100.reuse, R16, RZ ;  /* 0x000000106468723c */ /* 0x040fec00000018ff */
[----:B------:R-:W-:Y:S02]  /*f910*/  MUFU.EX2 R3, R3 ;  /* 0x0000000300037308 */ /* 0x000fe40000000800 */
[----:B------:R-:W-:Y:S01]  /*f920*/  HMMA.16816.F32 R100, R100, R18, RZ ;  /* 0x000000126464723c */ /* 0x000fe200000018ff */
[----:B------:R-:W4:Y:S05]  /*f930*/  LDSM.16.MT88.4 R16, [R140+0xd400] ;  /* 0x00d400008c10783b */ /* 0x000f2a0000004200 */
[----:B------:R-:W-:Y:S02]  /*f940*/  MUFU.EX2 R165, R165 ;  /* 0x000000a500a57308 */ /* 0x000fe40000000800 */
[C---:B------:R-:W-:Y:S05]  /*f950*/  HMMA.16816.F32 R108, R4.reuse, R30, R108 ;  /* 0x0000001e046c723c */ /* 0x040fea000000186c */
[-C--:B------:R-:W-:Y:S01]  /*f960*/  FFMA.FTZ R31, R195, R53.reuse, -R126 ;  /* 0x00000035c31f7223 */ /* 0x080fe2000001087e */
[-C--:B------:R-:W-:Y:S01]  /*f970*/  FFMA.FTZ R30, R181, R53.reuse, -R52 ;  /* 0x00000035b51e7223 */ /* 0x080fe20000010834 */
[----:B------:R-:W-:Y:S01]  /*f980*/  MUFU.EX2 R130, R130 ;  /* 0x0000008200827308 */ /* 0x000fe20000000800 */
[C---:B-1----:R-:W-:Y:S07]  /*f990*/  HMMA.16816.F32 R92, R4.reuse, R8, R92 ;  /* 0x00000008045c723c */ /* 0x042fee000000185c */
[----:B------:R-:W1:Y:S01]  /*f9a0*/  MUFU.EX2 R31, R31 ;  /* 0x0000001f001f7308 */ /* 0x000e620000000800 */
[C---:B------:R-:W-:Y:S01]  /*f9b0*/  HMMA.16816.F32 R96, R4.reuse, R10, R96 ;  /* 0x0000000a0460723c */ /* 0x040fe20000001860 */
[----:B------:R-:W5:Y:S06]  /*f9c0*/  LDSM.16.MT88.4 R8, [R142+0x9800] ;  /* 0x009800008e08783b */ /* 0x000f6c0000004200 */
[----:B------:R-:W-:Y:S01]  /*f9d0*/  MUFU.EX2 R30, R30 ;  /* 0x0000001e001e7308 */ /* 0x000fe20000000800 */
[----:B------:R-:W-:Y:S03]  /*f9e0*/  HMMA.16816.F32 R112, R4, R28, R112 ;  /* 0x0000001c0470723c */ /* 0x000fe60000001870 */
[-C--:B------:R-:W-:Y:S01]  /*f9f0*/  FFMA.FTZ R28, R185, R53.reuse, -R126 ;  /* 0x00000035b91c7223 */ /* 0x080fe2000001087e */
[----:B------:R-:W-:-:S03]  /*fa00*/  FFMA.FTZ R29, R183, R53, -R52 ;  /* 0x00000035b71d7223 */ /* 0x000fc60000010834 */
[----:B------:R-:W-:Y:S01]  /*fa10*/  MUFU.EX2 R62, R62 ;  /* 0x0000003e003e7308 */ /* 0x000fe20000000800 */
[----:B------:R-:W-:Y:S03]  /*fa20*/  HMMA.16816.F32 R68, R4, R24, R68 ;  /* 0x000000180444723c */ /* 0x000fe60000001844 */
[-C--:B------:R-:W-:Y:S01]  /*fa30*/  FFMA.FTZ R24, R193, R53.reuse, -R126 ;  /* 0x00000035c1187223 */ /* 0x080fe2000001087e */
[----:B------:R-:W-:-:S03]  /*fa40*/  FFMA.FTZ R25, R191, R53, -R52 ;  /* 0x00000035bf197223 */ /* 0x000fc60000010834 */
[----:B------:R-:W-:Y:S01]  /*fa50*/  MUFU.EX2 R28, R28 ;  /* 0x0000001c001c7308 */ /* 0x000fe20000000800 */
[C---:B------:R-:W-:Y:S03]  /*fa60*/  HMMA.16816.F32 R72, R4.reuse, R26, R72 ;  /* 0x0000001a0448723c */ /* 0x040fe60000001848 */
[-C--:B------:R-:W-:Y:S01]  /*fa70*/  FFMA.FTZ R27, R187, R53.reuse, -R126 ;  /* 0x00000035bb1b7223 */ /* 0x080fe2000001087e */
[-C--:B------:R-:W-:Y:S01]  /*fa80*/  FFMA.FTZ R26, R189, R53.reuse, -R52 ;  /* 0x00000035bd1a7223 */ /* 0x080fe20000010834 */
[----:B------:R-:W-:Y:S02]  /*fa90*/  FFMA.FTZ R126, R60, R53, -R126 ;  /* 0x000000353c7e7223 */ /* 0x000fe4000001087e */
[----:B------:R-:W-:Y:S01]  /*faa0*/  MUFU.EX2 R24, R24 ;  /* 0x0000001800187308 */ /* 0x000fe20000000800 */
[C---:B------:R-:W-:Y:S07]  /*fab0*/  HMMA.16816.F32 R84, R4.reuse, R12, R84 ;  /* 0x0000000c0454723c */ /* 0x040fee0000001854 */
[----:B------:R-:W-:Y:S01]  /*fac0*/  MUFU.EX2 R27, R27 ;  /* 0x0000001b001b7308 */ /* 0x000fe20000000800 */
[C---:B------:R-:W-:Y:S01]  /*fad0*/  HMMA.16816.F32 R88, R4.reuse, R14, R88 ;  /* 0x0000000e0458723c */ /* 0x040fe20000001858 */
[----:B------:R-:W5:Y:S06]  /*fae0*/  LDSM.16.MT88.4 R12, [R140+0x9800] ;  /* 0x009800008c0c783b */ /* 0x000f6c0000004200 */
[----:B------:R-:W5:Y:S01]  /*faf0*/  MUFU.EX2 R29, R29 ;  /* 0x0000001d001d7308 */ /* 0x000f620000000800 */
[C---:B----4-:R-:W-:Y:S07]  /*fb00*/  HMMA.16816.F32 R104, R4.reuse, R16, R104 ;  /* 0x000000100468723c */ /* 0x050fee0000001868 */
[----:B------:R-:W-:Y:S01]  /*fb10*/  MUFU.EX2 R26, R26 ;  /* 0x0000001a001a7308 */ /* 0x000fe20000000800 */
[----:B------:R-:W-:Y:S03]  /*fb20*/  HMMA.16816.F32 R100, R4, R18, R100 ;  /* 0x000000120464723c */ /* 0x000fe60000001864 */
[----:B--2---:R-:W-:Y:S01]  /*fb30*/  F2FP.F16.F32.PACK_AB R4, R36, R37 ;  /* 0x000000252404723e */ /* 0x004fe200000000ff */
[----:B------:R-:W2:Y:S01]  /*fb40*/  LDSM.16.MT88.4 R16, [R140+0xb800] ;  /* 0x00b800008c10783b */ /* 0x000ea20000004200 */
[----:B------:R-:W-:-:S02]  /*fb50*/  F2FP.F16.F32.PACK_AB R5, R35, R38 ;  /* 0x000000262305723e */ /* 0x000fc400000000ff */
[----:B---3--:R-:W-:Y:S01]  /*fb60*/  F2FP.F16.F32.PACK_AB R6, R33, R34 ;  /* 0x000000222106723e */ /* 0x008fe200000000ff */
[----:B------:R-:W3:Y:S01]  /*fb70*/  MUFU.EX2 R25, R25 ;  /* 0x0000001900197308 */ /* 0x000ee20000000800 */
[----:B-1----:R-:W-:-:S07]  /*fb80*/  F2FP.F16.F32.PACK_AB R7, R31, R32 ;  /* 0x000000201f07723e */ /* 0x002fce00000000ff */
[C---:B-----5:R-:W-:Y:S01]  /*fb90*/  HMMA.16816.F32 R112, R4.reuse, R8, R112 ;  /* 0x000000080470723c */ /* 0x060fe20000001870 */
[----:B------:R-:W-:Y:S07]  /*fba0*/  MUFU.EX2 R167, R167 ;  /* 0x000000a700a77308 */ /* 0x000fee0000000800 */
[C---:B------:R-:W-:Y:S01]  /*fbb0*/  HMMA.16816.F32 R108, R4.reuse, R10, R108 ;  /* 0x0000000a046c723c */ /* 0x040fe2000000186c */
[----:B------:R-:W1:Y:S01]  /*fbc0*/  LDSM.16.MT88.4 R8, [R142+0xb800] ;  /* 0x00b800008e08783b */ /* 0x000e620000004200 */
[----:B------:R-:W4:Y:S06]  /*fbd0*/  MUFU.EX2 R132, R132 ;  /* 0x0000008400847308 */ /* 0x000f2c0000000800 */
[C---:B------:R-:W-:Y:S02]  /*fbe0*/  HMMA.16816.F32 R68, R4.reuse, R12, R68 ;  /* 0x0000000c0444723c */ /* 0x040fe40000001844 */
[----:B------:R-:W-:Y:S06]  /*fbf0*/  MUFU.EX2 R139, R139 ;  /* 0x0000008b008b7308 */ /* 0x000fec0000000800 */
[C---:B------:R-:W-:Y:S01]  /*fc00*/  HMMA.16816.F32 R72, R4.reuse, R14, R72 ;  /* 0x0000000e0448723c */ /* 0x040fe20000001848 */
[----:B------:R-:W5:Y:S01]  /*fc10*/  LDSM.16.MT88.4 R12, [R140+0xd800] ;  /* 0x00d800008c0c783b */ /* 0x000f620000004200 */
[----:B------:R-:W4:Y:S06]  /*fc20*/  MUFU.EX2 R128, R128 ;  /* 0x0000008000807308 */ /* 0x000f2c0000000800 */
[C---:B--2---:R-:W-:Y:S02]  /*fc30*/  HMMA.16816.F32 R84, R4.reuse, R16, R84 ;  /* 0x000000100454723c */ /* 0x044fe40000001854 */
[----:B------:R-:W2:Y:S06]  /*fc40*/  MUFU.EX2 R61, R61 ;  /* 0x0000003d003d7308 */ /* 0x000eac0000000800 */
[C---:B------:R-:W-:Y:S01]  /*fc50*/  HMMA.16816.F32 R88, R4.reuse, R18, R88 ;  /* 0x000000120458723c */ /* 0x040fe20000001858 */
[----:B------:R-:W-:Y:S01]  /*fc60*/  LDSM.16.MT88.4 R16, [R140+0x9c00] ;  /* 0x009c00008c10783b */ /* 0x000fe20000004200 */
[----:B------:R-:W-:Y:S06]  /*fc70*/  MUFU.EX2 R131, R131 ;  /* 0x0000008300837308 */ /* 0x000fec0000000800 */
[C---:B-1----:R-:W-:Y:S02]  /*fc80*/  HMMA.16816.F32 R76, R4.reuse, R8, R76 ;  /* 0x00000008044c723c */ /* 0x042fe4000000184c */
[----:B------:R-:W-:Y:S06]  /*fc90*/  MUFU.EX2 R134, R134 ;  /* 0x0000008600867308 */ /* 0x000fec0000000800 */
[C---:B------:R-:W-:Y:S01]  /*fca0*/  HMMA.16816.F32 R80, R4.reuse, R10, R80 ;  /* 0x0000000a0450723c */ /* 0x040fe20000001850 */
[----:B------:R-:W1:Y:S01]  /*fcb0*/  LDSM.16.MT88.4 R8, [R142+0xd800] ;  /* 0x00d800008e08783b */ /* 0x000e620000004200 */
[----:B------:R-:W-:Y:S06]  /*fcc0*/  MUFU.EX2 R127, R127 ;  /* 0x0000007f007f7308 */ /* 0x000fec0000000800 */
[C---:B-----5:R-:W-:Y:S02]  /*fcd0*/  HMMA.16816.F32 R104, R4.reuse, R12, R104 ;  /* 0x0000000c0468723c */ /* 0x060fe40000001868 */
[----:B------:R-:W-:Y:S06]  /*fce0*/  MUFU.EX2 R129, R129 ;  /* 0x0000008100817308 */ /* 0x000fec0000000800 */
[C---:B------:R-:W-:Y:S01]  /*fcf0*/  HMMA.16816.F32 R100, R4.reuse, R14, R100 ;  /* 0x0000000e0464723c */ /* 0x040fe20000001864 */
[----:B------:R-:W5:Y:S01]  /*fd00*/  LDSM.16.MT88.4 R12, [R140+0xbc00] ;  /* 0x00bc00008c0c783b */ /* 0x000f620000004200 */
[----:B------:R-:W2:Y:S08]  /*fd10*/  MUFU.EX2 R138, R138 ;  /* 0x0000008a008a7308 */ /* 0x000eb00000000800 */
[----:B------:R-:W-:Y:S08]  /*fd20*/  MUFU.EX2 R125, R125 ;  /* 0x0000007d007d7308 */ /* 0x000ff00000000800 */
[----:B------:R-:W2:Y:S01]  /*fd30*/  MUFU.EX2 R136, R136 ;  /* 0x0000008800887308 */ /* 0x000ea20000000800 */
[C---:B-1----:R-:W-:Y:S07]  /*fd40*/  HMMA.16816.F32 R92, R4.reuse, R8, R92 ;  /* 0x00000008045c723c */ /* 0x042fee000000185c */
[----:B------:R-:W1:Y:S01]  /*fd50*/  MUFU.EX2 R56, R56 ;  /* 0x0000003800387308 */ /* 0x000e620000000800 */
[----:B------:R-:W-:Y:S01]  /*fd60*/  HMMA.16816.F32 R96, R4, R10, R96 ;  /* 0x0000000a0460723c */ /* 0x000fe20000001860 */
[----:B------:R-:W4:Y:S02]  /*fd70*/  LDSM.16.MT88.4 R8, [R142+0x9c00] ;  /* 0x009c00008e08783b */ /* 0x000f240000004200 */
[----:B------:R-:W-:-:S04]  /*fd80*/  F2FP.F16.F32.PACK_AB R4, R29, R30 ;  /* 0x0000001e1d04723e */ /* 0x000fc800000000ff */
[----:B------:R-:W-:Y:S01]  /*fd90*/  MUFU.EX2 R65, R137 ;  /* 0x0000008900417308 */ /* 0x000fe20000000800 */
[----:B------:R-:W-:Y:S02]  /*fda0*/  F2FP.F16.F32.PACK_AB R5, R27, R28 ;  /* 0x0000001c1b05723e */ /* 0x000fe400000000ff */
[----:B---3--:R-:W-:Y:S02]  /*fdb0*/  F2FP.F16.F32.PACK_AB R6, R25, R26 ;  /* 0x0000001a1906723e */ /* 0x008fe400000000ff */
[----:B------:R-:W-:-:S03]  /*fdc0*/  F2FP.F16.F32.PACK_AB R7, R3, R24 ;  /* 0x000000180307723e */ /* 0x000fc600000000ff */
[----:B------:R-:W-:Y:S04]  /*fdd0*/  MUFU.EX2 R58, R58 ;  /* 0x0000003a003a7308 */ /* 0x000fe80000000800 */
[C---:B------:R-:W-:Y:S04]  /*fde0*/  HMMA.16816.F32 R68, R4.reuse, R16, R68 ;  /* 0x000000100444723c */ /* 0x040fe80000001844 */
[----:B------:R-:W-:Y:S04]  /*fdf0*/  MUFU.EX2 R60, R135 ;  /* 0x00000087003c7308 */ /* 0x000fe80000000800 */
[C---:B------:R-:W-:Y:S01]  /*fe00*/  HMMA.16816.F32 R72, R4.reuse, R18, R72 ;  /* 0x000000120448723c */ /* 0x040fe20000001848 */
[----:B------:R-:W3:Y:S03]  /*fe10*/  LDSM.16.MT88.4 R16, [R140+0xdc00] ;  /* 0x00dc00008c10783b */ /* 0x000ee60000004200 */
[----:B------:R-:W-:Y:S04]  /*fe20*/  MUFU.EX2 R63, R63 ;  /* 0x0000003f003f7308 */ /* 0x000fe80000000800 */
[C---:B-----5:R-:W-:Y:S04]  /*fe30*/  HMMA.16816.F32 R84, R4.reuse, R12, R84 ;  /* 0x0000000c0454723c */ /* 0x060fe80000001854 */
[----:B------:R-:W-:Y:S04]  /*fe40*/  MUFU.EX2 R66, R66 ;  /* 0x0000004200427308 */ /* 0x000fe80000000800 */
[C---:B------:R-:W-:Y:S01]  /*fe50*/  HMMA.16816.F32 R88, R4.reuse, R14, R88 ;  /* 0x0000000e0458723c */ /* 0x040fe20000001858 */
[----:B------:R-:W-:Y:S03]  /*fe60*/  LDSM.16.MT88.4 R12, [R140+0xa000] ;  /* 0x00a000008c0c783b */ /* 0x000fe60000004200 */
[----:B------:R-:W-:Y:S04]  /*fe70*/  MUFU.EX2 R57, R57 ;  /* 0x0000003900397308 */ /* 0x000fe80000000800 */
[C---:B----4-:R-:W-:Y:S04]  /*fe80*/  HMMA.16816.F32 R112, R4.reuse, R8, R112 ;  /* 0x000000080470723c */ /* 0x050fe80000001870 */
[----:B------:R-:W4:Y:S04]  /*fe90*/  MUFU.EX2 R64, R64 ;  /* 0x0000004000407308 */ /* 0x000f280000000800 */
[C---:B------:R-:W-:Y:S01]  /*fea0*/  HMMA.16816.F32 R108, R4.reuse, R10, R108 ;  /* 0x0000000a046c723c */ /* 0x040fe2000000186c */
[----:B------:R-:W5:Y:S03]  /*feb0*/  LDSM.16.MT88.4 R8, [R142+0xbc00] ;  /* 0x00bc00008e08783b */ /* 0x000f660000004200 */
[----:B------:R-:W4:Y:S04]  /*fec0*/  MUFU.EX2 R67, R67 ;  /* 0x0000004300437308 */ /* 0x000f280000000800 */
[C---:B---3--:R-:W-:Y:S04]  /*fed0*/  HMMA.16816.F32 R104, R4.reuse, R16, R104 ;  /* 0x000000100468723c */ /* 0x048fe80000001868 */
[----:B------:R-:W-:Y:S04]  /*fee0*/  MUFU.EX2 R121, R121 ;  /* 0x0000007900797308 */ /* 0x000fe80000000800 */
[C---:B------:R-:W-:Y:S01]  /*fef0*/  HMMA.16816.F32 R100, R4.reuse, R18, R100 ;  /* 0x000000120464723c */ /* 0x040fe20000001864 */
[----:B------:R-:W-:Y:S03]  /*ff00*/  LDSM.16.MT88.4 R16, [R140+0xc000] ;  /* 0x00c000008c10783b */ /* 0x000fe60000004200 */
[----:B------:R-:W-:Y:S08]  /*ff10*/  MUFU.EX2 R122, R122 ;  /* 0x0000007a007a7308 */ /* 0x000ff00000000800 */
[----:B------:R-:W-:Y:S08]  /*ff20*/  MUFU.EX2 R133, R133 ;  /* 0x0000008500857308 */ /* 0x000ff00000000800 */
[----:B------:R-:W-:Y:S01]  /*ff30*/  MUFU.EX2 R169, R169 ;  /* 0x000000a900a97308 */ /* 0x000fe20000000800 */
[C---:B-----5:R-:W-:Y:S07]  /*ff40*/  HMMA.16816.F32 R76, R4.reuse, R8, R76 ;  /* 0x00000008044c723c */ /* 0x060fee000000184c */
[----:B------:R-:W-:Y:S01]  /*ff50*/  MUFU.EX2 R126, R126 ;  /* 0x0000007e007e7308 */ /* 0x000fe20000000800 */
[C---:B------:R-:W-:Y:S01]  /*ff60*/  HMMA.16816.F32 R80, R4.reuse, R10, R80 ;  /* 0x0000000a0450723c */ /* 0x040fe20000001850 */
[----:B------:R-:W3:Y:S07]  /*ff70*/  LDSM.16.MT88.4 R8, [R142+0xdc00] ;  /* 0x00dc00008e08783b */ /* 0x000eee0000004200 */
[C---:B---3--:R-:W-:Y:S08]  /*ff80*/  HMMA.16816.F32 R92, R4.reuse, R8, R92 ;  /* 0x00000008045c723c */ /* 0x048ff0000000185c */
[----:B------:R-:W-:Y:S01]  /*ff90*/  HMMA.16816.F32 R96, R4, R10, R96 ;  /* 0x0000000a0460723c */ /* 0x000fe20000001860 */
[----:B------:R-:W3:Y:S02]  /*ffa0*/  LDSM.16.MT88.4 R8, [R142+0xa000] ;  /* 0x00a000008e08783b */ /* 0x000ee40000004200 */
[----:B------:R-:W-:-:S02]  /*ffb0*/  F2FP.F16.F32.PACK_AB R4, R132, R167 ;  /* 0x000000a78404723e */ /* 0x000fc400000000ff */
[----:B------:R-:W-:Y:S02]  /*ffc0*/  F2FP.F16.F32.PACK_AB R5, R130, R165 ;  /* 0x000000a58205723e */ /* 0x000fe400000000ff */
[----:B------:R-:W-:Y:S02]  /*ffd0*/  F2FP.F16.F32.PACK_AB R6, R128, R139 ;  /* 0x0000008b8006723e */ /* 0x000fe400000000ff */
[----:B--2---:R-:W-:-:S07]  /*ffe0*/  F2FP.F16.F32.PACK_AB R7, R61, R62 ;  /* 0x0000003e3d07723e */ /* 0x004fce00000000ff */
        /* <DEDUP_REMOVED lines=17> */
[----:B------:R-:W2:Y:S02]  /*10100*/  LDSM.16.MT88.4 R8, [R142+0xc400] ;  /* 0x00c400008e08783b */ /* 0x000ea40000004200 */
[----:B------:R-:W-:-:S02]  /*10110*/  F2FP.F16.F32.PACK_AB R4, R138, R129 ;  /* 0x000000818a04723e */ /* 0x000fc400000000ff */
[----:B------:R-:W-:Y:S02]  /*10120*/  F2FP.F16.F32.PACK_AB R5, R134, R131 ;  /* 0x000000838605723e */ /* 0x000fe400000000ff */
[----:B------:R-:W-:Y:S02]  /*10130*/  F2FP.F16.F32.PACK_AB R6, R136, R125 ;  /* 0x0000007d8806723e */ /* 0x000fe400000000ff */
[----:B-1----:R-:W-:-:S07]  /*10140*/  F2FP.F16.F32.PACK_AB R7, R56, R127 ;  /* 0x0000007f3807723e */ /* 0x002fce00000000ff */
        /* <DEDUP_REMOVED lines=18> */
[----:B------:R-:W-:Y:S01]  /*10270*/  FADD.FTZ R4, R20, R123 ;  /* 0x0000007b14047221 */ /* 0x000fe20000010000 */
[----:B----4-:R-:W-:Y:S01]  /*10280*/  F2FP.F16.F32.PACK_AB R6, R64, R57 ;  /* 0x000000394006723e */ /* 0x010fe200000000ff */
[----:B------:R-:W4:Y:S02]  /*10290*/  LDSM.16.MT88.4 R20, [R140+0xa800] ;  /* 0x00a800008c14783b */ /* 0x000f240000004200 */
[----:B------:R-:W-:Y:S01]  /*102a0*/  FADD.FTZ R5, R51, R4 ;  /* 0x0000000433057221 */ /* 0x000fe20000010000 */
[----:B------:R-:W-:Y:S01]  /*102b0*/  F2FP.F16.F32.PACK_AB R4, R66, R63 ;  /* 0x0000003f4204723e */ /* 0x000fe200000000ff */
[--C-:B------:R-:W-:Y:S01]  /*102c0*/  FFMA.FTZ R51, R49, R53, -R52.reuse ;  /* 0x0000003531337223 */ /* 0x100fe20000010834 */
[----:B------:R-:W-:Y:S01]  /*102d0*/  F2FP.F16.F32.PACK_AB R7, R67, R60 ;  /* 0x0000003c4307723e */ /* 0x000fe200000000ff */
[----:B------:R-:W-:Y:S01]  /*102e0*/  FADD.FTZ R50, R50, R5 ;  /* 0x0000000532327221 */ /* 0x000fe20000010000 */
[----:B------:R-:W-:Y:S01]  /*102f0*/  F2FP.F16.F32.PACK_AB R5, R58, R65 ;  /* 0x000000413a05723e */ /* 0x000fe200000000ff */
[-CC-:B------:R-:W-:Y:S01]  /*10300*/  FFMA.FTZ R49, R48, R53.reuse, -R52.reuse ;  /* 0x0000003530317223 */ /* 0x180fe20000010834 */
[----:B------:R-:W-:Y:S01]  /*10310*/  FFMA.FTZ R48, R47, R53, -R52 ;  /* 0x000000352f307223 */ /* 0x000fe20000010834 */
[----:B------:R-:W-:Y:S01]  /*10320*/  FADD.FTZ R52, R55, R54 ;  /* 0x0000003637347221 */ /* 0x000fe20000010000 */
[----:B------:R-:W-:Y:S01]  /*10330*/  MUFU.EX2 R47, R51 ;  /* 0x00000033002f7308 */ /* 0x000fe20000000800 */
[----:B------:R-:W-:-:S02]  /*10340*/  FADD.FTZ R43, R43, R50 ;  /* 0x000000322b2b7221 */ /* 0x000fc40000010000 */
[----:B------:R-:W-:Y:S01]  /*10350*/  FADD.FTZ R45, R45, R52 ;  /* 0x000000342d2d7221 */ /* 0x000fe20000010000 */
[C---:B-1----:R-:W-:Y:S03]  /*10360*/  HMMA.16816.F32 R76, R4.reuse, R16, R76 ;  /* 0x00000010044c723c */ /* 0x042fe6000000184c */
[----:B------:R-:W-:Y:S01]  /*10370*/  FADD.FTZ R40, R40, R43 ;  /* 0x0000002b28287221 */ /* 0x000fe20000010000 */
[----:B------:R-:W-:Y:S01]  /*10380*/  FADD.FTZ R45, R44, R45 ;  /* 0x0000002d2c2d7221 */ /* 0x000fe20000010000 */
[----:B------:R-:W1:Y:S02]  /*10390*/  MUFU.EX2 R46, R49 ;  /* 0x00000031002e7308 */ /* 0x000e640000000800 */
[----:B------:R-:W-:Y:S01]  /*103a0*/  FADD.FTZ R41, R41, R40 ;  /* 0x0000002829297221 */ /* 0x000fe20000010000 */
[----:B---3--:R-:W-:Y:S03]  /*103b0*/  HMMA.16816.F32 R84, R4, R12, R84 ;  /* 0x0000000c0454723c */ /* 0x008fe60000001854 */
[----:B------:R-:W-:-:S02]  /*103c0*/  FADD.FTZ R38, R38, R41 ;  /* 0x0000002926267221 */ /* 0x000fc40000010000 */
[----:B------:R-:W3:Y:S02]  /*103d0*/  MUFU.EX2 R48, R48 ;  /* 0x0000003000307308 */ /* 0x000ee40000000800 */
[----:B------:R-:W-:Y:S01]  /*103e0*/  FADD.FTZ R35, R35, R38 ;  /* 0x0000002623237221 */ /* 0x000fe20000010000 */
[----:B------:R-:W-:Y:S01]  /*103f0*/  HMMA.16816.F32 R88, R4, R14, R88 ;  /* 0x0000000e0458723c */ /* 0x000fe20000001858 */
[----:B------:R-:W-:Y:S02]  /*10400*/  LDSM.16.MT88.4 R12, [R142+0xac00] ;  /* 0x00ac00008e0c783b */ /* 0x000fe40000004200 */
[----:B------:R-:W-:-:S04]  /*10410*/  FADD.FTZ R32, R32, R35 ;  /* 0x0000002320207221 */ /* 0x000fc80000010000 */
[----:B------:R-:W-:Y:S01]  /*10420*/  FADD.FTZ R31, R31, R32 ;  /* 0x000000201f1f7221 */ /* 0x000fe20000010000 */
[----:B--2---:R-:W-:Y:S03]  /*10430*/  HMMA.16816.F32 R112, R4, R8, R112 ;  /* 0x000000080470723c */ /* 0x004fe60000001870 */
[----:B------:R-:W-:-:S04]  /*10440*/  FADD.FTZ R28, R28, R31 ;  /* 0x0000001f1c1c7221 */ /* 0x000fc80000010000 */
[----:B------:R-:W-:Y:S01]  /*10450*/  FADD.FTZ R27, R27, R28 ;  /* 0x0000001c1b1b7221 */ /* 0x000fe20000010000 */
[C---:B------:R-:W-:Y:S01]  /*10460*/  HMMA.16816.F32 R108, R4.reuse, R10, R108 ;  /* 0x0000000a046c723c */ /* 0x040fe2000000186c */
[----:B------:R-:W2:Y:S07]  /*10470*/  LDSM.16.MT88.4 R8, [R142+0xe800] ;  /* 0x00e800008e08783b */ /* 0x000eae0000004200 */
[C---:B----4-:R-:W-:Y:S08]  /*10480*/  HMMA.16816.F32 R68, R4.reuse, R20, R68 ;  /* 0x000000140444723c */ /* 0x050ff00000001844 */
[C---:B------:R-:W-:Y:S01]  /*10490*/  HMMA.16816.F32 R72, R4.reuse, R22, R72 ;  /* 0x000000160448723c */ /* 0x040fe20000001848 */
[----:B------:R-:W4:Y:S07]  /*104a0*/  LDSM.16.MT88.4 R20, [R140+0xe800] ;  /* 0x00e800008c14783b */ /* 0x000f2e0000004200 */
[C---:B------:R-:W-:Y:S01]  /*104b0*/  HMMA.16816.F32 R80, R4.reuse, R18, R80 ;  /* 0x000000120450723c */ /* 0x040fe20000001850 */
[----:B------:R-:W-:Y:S07]  /*104c0*/  LDSM.16.MT88.4 R16, [R142+0xcc00] ;  /* 0x00cc00008e10783b */ /* 0x000fee0000004200 */
[C---:B--2---:R-:W-:Y:S08]  /*104d0*/  HMMA.16816.F32 R92, R4.reuse, R8, R92 ;  /* 0x00000008045c723c */ /* 0x044ff0000000185c */
[C---:B------:R-:W-:Y:S01]  /*104e0*/  HMMA.16816.F32 R96, R4.reuse, R10, R96 ;  /* 0x0000000a0460723c */ /* 0x040fe20000001860 */
[----:B------:R-:W2:Y:S07]  /*104f0*/  LDSM.16.MT88.4 R8, [R140+0xac00] ;  /* 0x00ac00008c08783b */ /* 0x000eae0000004200 */
[----:B----4-:R-:W-:Y:S03]  /*10500*/  HMMA.16816.F32 R104, R4, R20, R104 ;  /* 0x000000140468723c */ /* 0x010fe60000001868 */
[----:B------:R-:W-:-:S04]  /*10510*/  FADD.FTZ R20, R42, R45 ;  /* 0x0000002d2a147221 */ /* 0x000fc80000010000 */
[----:B------:R-:W-:Y:S01]  /*10520*/  FADD.FTZ R20, R39, R20 ;  /* 0x0000001427147221 */ /* 0x000fe20000010000 */
[----:B------:R-:W-:Y:S03]  /*10530*/  HMMA.16816.F32 R100, R4, R22, R100 ;  /* 0x000000160464723c */ /* 0x000fe60000001864 */
[----:B-1----:R-:W-:Y:S01]  /*10540*/  F2FP.F16.F32.PACK_AB R4, R46, R47 ;  /* 0x0000002f2e04723e */ /* 0x002fe200000000ff */
[----:B------:R-:W-:Y:S01]  /*10550*/  FADD.FTZ R21, R37, R20 ;  /* 0x0000001425157221 */ /* 0x000fe20000010000 */
[----:B------:R-:W-:Y:S01]  /*10560*/  F2FP.F16.F32.PACK_AB R5, R122, R121 ;  /* 0x000000797a05723e */ /* 0x000fe200000000ff */
[----:B------:R-:W-:Y:S01]  /*10570*/  FADD.FTZ R20, R24, R27 ;  /* 0x0000001b18147221 */ /* 0x000fe20000010000 */
[----:B---3--:R-:W-:Y:S01]  /*10580*/  F2FP.F16.F32.PACK_AB R6, R169, R48 ;  /* 0x00000030a906723e */ /* 0x008fe200000000ff */
[----:B------:R-:W-:Y:S01]  /*10590*/  FADD.FTZ R21, R36, R21 ;  /* 0x0000001524157221 */ /* 0x000fe20000010000 */
[----:B------:R-:W-:Y:S01]  /*105a0*/  F2FP.F16.F32.PACK_AB R7, R126, R133 ;  /* 0x000000857e07723e */ /* 0x000fe200000000ff */
[----:B------:R-:W-:-:S02]  /*105b0*/  FADD.FTZ R20, R3, R20 ;  /* 0x0000001403147221 */ /* 0x000fc40000010000 */
[----:B------:R-:W-:Y:S02]  /*105c0*/  FADD.FTZ R34, R34, R21 ;  /* 0x0000001522227221 */ /* 0x000fe40000010000 */
[----:B------:R-:W-:Y:S02]  /*105d0*/  FADD.FTZ R3, R165, R20 ;  /* 0x00000014a5037221 */ /* 0x000fe40000010000 */
[----:B------:R-:W-:Y:S03]  /*105e0*/  HMMA.16816.F32 R112, R4, R12, R112 ;  /* 0x0000000c0470723c */ /* 0x000fe60000001870 */
[----:B------:R-:W-:Y:S01]  /*105f0*/  FADD.FTZ R33, R33, R34 ;  /* 0x0000002221217221 */ /* 0x000fe20000010000 */
[----:B------:R-:W-:-:S03]  /*10600*/  FADD.FTZ R3, R130, R3 ;  /* 0x0000000382037221 */ /* 0x000fc60000010000 */
[----:B------:R-:W-:Y:S01]  /*10610*/  FADD.FTZ R30, R30, R33 ;  /* 0x000000211e1e7221 */ /* 0x000fe20000010000 */
[----:B------:R-:W-:Y:S01]  /*10620*/  HMMA.16816.F32 R108, R4, R14, R108 ;  /* 0x0000000e046c723c */ /* 0x000fe2000000186c */
[----:B------:R-:W1:Y:S02]  /*10630*/  LDSM.16.MT88.4 R12, [R140+0xcc00] ;  /* 0x00cc00008c0c783b */ /* 0x000e640000004200 */
        /* <DEDUP_REMOVED lines=16> */
[----:B-1----:R-:W-:Y:S03]  /*10740*/  HMMA.16816.F32 R84, R4, R12, R84 ;  /* 0x0000000c0454723c */ /* 0x002fe60000001854 */
        /* <DEDUP_REMOVED lines=32> */
[----:B------:R-:W-:Y:S01]  /*10950*/  VIADD R167, R120, 0xfffffffe ;  /* 0xfffffffe78a77836 */ /* 0x000fe20000000000 */
[----:B------:R-:W-:Y:S01]  /*10960*/  ISETP.NE.AND.EX P0, PT, R163, RZ, PT, P0 ;  /* 0x000000ffa300720c */ /* 0x000fe20003f05300 */
[----:B------:R-:W-:Y:S01]  /*10970*/  IMAD.MOV.U32 R119, RZ, RZ, R2 ;  /* 0x000000ffff777224 */ /* 0x000fe200078e0002 */
[----:B------:R-:W-:-:S11]  /*10980*/  MOV R121, R0 ;  /* 0x0000000000797202 */ /* 0x000fd60000000f00 */
.L_x_3191:
        /* <DEDUP_REMOVED lines=77> */
.L_x_3186:
[----:B------:R-:W-:Y:S05]  /*10e60*/  BSYNC.RECONVERGENT B0 ;  /* 0x0000000000007941 */ /* 0x000fea0003800200 */
.L_x_3185:
[----:B------:R-:W-:Y:S01]  /*10e70*/  @!PT LDS RZ, [RZ] ;  /* 0x00000000fffff984 */ /* 0x000fe20000000800 */
[----:B------:R-:W-:Y:S01]  /*10e80*/  @!PT LDS RZ, [RZ] ;  /* 0x00000000fffff984 */ /* 0x000fe20000000800 */
[----:B------:R-:W-:Y:S01]  /*10e90*/  @!PT LDS RZ, [RZ] ;  /* 0x00000000fffff984 */ /* 0x000fe20000000800 */
[----:B------:R-:W-:Y:S01]  /*10ea0*/  LDGSTS.E.BYPASS.LTC128B.128 [R157+0x9000], desc[UR4][R150.64] ;  /* 0x09000000969d7fae */ /* 0x000fe2000b981a04 */
[C---:B------:R-:W-:Y:S01]  /*10eb0*/  IADD3 R6, P1, PT, R166.reuse, R150, RZ ;  /* 0x00000096a6067210 */ /* 0x040fe20007f3e0ff */
[----:B------:R-:W-:Y:S03]  /*10ec0*/  BSSY.RECONVERGENT B1, `(.L_x_3187) ;  /* 0x0000112000017945 */ /* 0x000fe60003800200 */
[----:B------:R-:W-:Y:S01]  /*10ed0*/  LDGSTS.E.BYPASS.LTC128B.128 [R157+0xb000], desc[UR4][R150.64+0x40] ;  /* 0x0b000040969d7fae */ /* 0x000fe2000b981a04 */
[C---:B------:R-:W-:Y:S01]  /*10ee0*/  IMAD.X R7, R165.reuse, 0x1, R151, P1 ;  /* 0x00000001a5077824 */ /* 0x040fe200008e0697 */
[C---:B------:R-:W-:Y:S03]  /*10ef0*/  IADD3 R4, P1, PT, R166.reuse, R6, RZ ;  /* 0x00000006a6047210 */ /* 0x040fe60007f3e0ff */
[----:B------:R-:W-:Y:S05]  /*10f00*/  LDGSTS.E.BYPASS.LTC128B.128 [R157+0xd000], desc[UR4][R150.64+0x80] ;  /* 0x0d000080969d7fae */ /* 0x000fea000b981a04 */
[----:B------:R-:W-:Y:S01]  /*10f10*/  LDGSTS.E.BYPASS.LTC128B.128 [R157+0x9800], desc[UR4][R6.64] ;  /* 0x09800000069d7fae */ /* 0x000fe2000b981a04 */
[C---:B------:R-:W-:Y:S01]  /*10f20*/  IMAD.X R5, R165.reuse, 0x1, R7, P1 ;  /* 0x00000001a5057824 */ /* 0x040fe200008e0607 */
[----:B------:R-:W-:Y:S03]  /*10f30*/  IADD3 R2, P1, PT, R166, R4, RZ ;  /* 0x00000004a6027210 */ /* 0x000fe60007f3e0ff */
[----:B------:R-:W-:Y:S02]  /*10f40*/  LDGSTS.E.BYPASS.LTC128B.128 [R157+0xb800], desc[UR4][R6.64+0x40] ;  /* 0x0b800040069d7fae */ /* 0x000fe4000b981a04 */
[----:B------:R-:W-:Y:S03]  /*10f50*/  IMAD.X R3, R165, 0x1, R5, P1 ;  /* 0x00000001a5037824 */ /* 0x000fe600008e0605 */
[----:B------:R-:W-:Y:S01]  /*10f60*/  LDGSTS.E.BYPASS.LTC128B.128 [R157+0xd800], desc[UR4][R6.64+0x80] ;  /* 0x0d800080069d7fae */ /* 0x000fe2000b981a04 */
[----:B------:R-:W-:Y:S04]  /*10f70*/  ISETP.NE.AND P1, PT, R167, RZ, PT ;  /* 0x000000ffa700720c */ /* 0x000fe80003f25270 */
[----:B------:R-:W-:Y:S05]  /*10f80*/  LDGSTS.E.BYPASS.LTC128B.128 [R157+0xa000], desc[UR4][R4.64] ;  /* 0x0a000000049d7fae */ /* 0x000fea000b981a04 */
[----:B------:R-:W-:Y:S05]  /*10f90*/  LDGSTS.E.BYPASS.LTC128B.128 [R157+0xc000], desc[UR4][R4.64+0x40] ;  /* 0x0c000040049d7fae */ /* 0x000fea000b981a04 */
[----:B------:R1:W-:Y:S05]  /*10fa0*/  LDGSTS.E.BYPASS.LTC128B.128 [R157+0xe000], desc[UR4][R4.64+0x80] ;  /* 0x0e000080049d7fae */ /* 0x0003ea000b981a04 */
[----:B------:R2:W-:Y:S05]  /*10fb0*/  LDGSTS.E.BYPASS.LTC128B.128 [R157+0xa800], desc[UR4][R2.64] ;  /* 0x0a800000029d7fae */ /* 0x0005ea000b981a04 */
[----:B------:R2:W-:Y:S05]  /*10fc0*/  LDGSTS.E.BYPASS.LTC128B.128 [R157+0xc800], desc[UR4][R2.64+0x40] ;  /* 0x0c800040029d7fae */ /* 0x0005ea000b981a04 */
[----:B------:R2:W-:Y:S05]  /*10fd0*/  LDGSTS.E.BYPASS.LTC128B.128 [R157+0xe800], desc[UR4][R2.64+0x80] ;  /* 0x0e800080029d7fae */ /* 0x0005ea000b981a04 */
[----:B------:R-:W-:Y:S05]  /*10fe0*/  LDSM.16.M88.4 R64, [R145] ;  /* 0x000000009140783b */ /* 0x000fea0000000200 */
[----:B------:R-:W1:Y:S05]  /*10ff0*/  LDSM.16.M88.4 R8, [R144+0x3000] ;  /* 0x003000009008783b */ /* 0x000e6a0000000200 */
[----:B------:R-:W3:Y:S05]  /*11000*/  LDSM.16.M88.4 R16, [R144+0x3400] ;  /* 0x003400009010783b */ /* 0x000eea0000000200 */
[----:B------:R-:W4:Y:S05]  /*11010*/  LDSM.16.M88.4 R24, [R144+0x3800] ;  /* 0x003800009018783b */ /* 0x000f2a0000000200 */
[----:B------:R-:W0:Y:S05]  /*11020*/  LDGDEPBAR ;  /* 0x00000000000079af */ /* 0x000e2a0000000000 */
[----:B------:R-:W5:Y:S05]  /*11030*/  LDSM.16.M88.4 R32, [R144+0x3c00] ;  /* 0x003c00009020783b */ /* 0x000f6a0000000200 */
[----:B------:R-:W2:Y:S05]  /*11040*/  LDSM.16.M88.4 R40, [R144+0x4000] ;  /* 0x004000009028783b */ /* 0x000eaa0000000200 */
[----:B------:R-:W2:Y:S05]  /*11050*/  LDSM.16.M88.4 R48, [R144+0x4400] ;  /* 0x004400009030783b */ /* 0x000eaa0000000200 */
[----:B------:R-:W2:Y:S05]  /*11060*/  LDSM.16.M88.4 R56, [R144+0x4800] ;  /* 0x004800009038783b */ /* 0x000eaa0000000200 */
[----:B------:R-:W2:Y:S01]  /*11070*/  LDSM.16.M88.4 R124, [R144+0x4c00] ;  /* 0x004c0000907c783b */ /* 0x000ea20000000200 */
[C---:B-1----:R-:W-:Y:S04]  /*11080*/  HMMA.16816.F32 R4, R64.reuse, R8, RZ ;  /* 0x000000084004723c */ /* 0x042fe800000018ff */
[----:B------:R-:W-:Y:S04]  /*11090*/  LDSM.16.M88.4 R128, [R143] ;  /* 0x000000008f80783b */ /* 0x000fe80000000200 */
[C---:B------:R-:W-:Y:S01]  /*110a0*/  HMMA.16816.F32 R8, R64.reuse, R10, RZ ;  /* 0x0000000a4008723c */ /* 0x040fe200000018ff */
[----:B------:R-:W1:Y:S05]  /*110b0*/  LDSM.16.M88.4 R132, [R141+0x3000] ;  /* 0x003000008d84783b */ /* 0x000e6a0000000200 */
[----:B------:R-:W1:Y:S02]  /*110c0*/  LDSM.16.M88.4 R136, [R141+0x3400] ;  /* 0x003400008d88783b */ /* 0x000e640000000200 */
[C---:B---3--:R-:W-:Y:S08]  /*110d0*/  HMMA.16816.F32 R12, R64.reuse, R16, RZ ;  /* 0x00000010400c723c */ /* 0x048ff000000018ff */
[C---:B------:R-:W-:Y:S08]  /*110e0*/  HMMA.16816.F32 R16, R64.reuse, R18, RZ ;  /* 0x000000124010723c */ /* 0x040ff000000018ff */
[C---:B----4-:R-:W-:Y:S08]  /*110f0*/  HMMA.16816.F32 R20, R64.reuse, R24, RZ ;  /* 0x000000184014723c */ /* 0x050ff000000018ff */
        /* <DEDUP_REMOVED lines=35> */
[----:B------:R-:W2:Y:S05]  /*11330*/  LDSM.16.M88.4 R128, [R144+0x5400] ;  /* 0x005400009080783b */ /* 0x000eaa0000000200 */
[----:B------:R-:W3:Y:S02]  /*11340*/  LDSM.16.M88.4 R132, [R144+0x5800] ;  /* 0x005800009084783b */ /* 0x000ee40000000200 */
        /* <DEDUP_REMOVED lines=12> */
[C---:B--2---:R-:W-:Y:S08]  /*11410*/  HMMA.16816.F32 R36, R124.reuse, R128, R36 ;  /* 0x000000807c24723c */ /* 0x044ff00000001824 */
[C---:B------:R-:W-:Y:S01]  /*11420*/  HMMA.16816.F32 R40, R124.reuse, R130, R40 ;  /* 0x000000827c28723c */ /* 0x040fe20000001828 */
[----:B------:R-:W1:Y:S07]  /*11430*/  LDSM.16.M88.4 R128, [R144+0x6800] ;  /* 0x006800009080783b */ /* 0x000e6e0000000200 */
[C---:B---3--:R-:W-:Y:S08]  /*11440*/  HMMA.16816.F32 R44, R124.reuse, R132, R44 ;  /* 0x000000847c2c723c */ /* 0x048ff0000000182c */
        /* <DEDUP_REMOVED lines=161> */
.L_x_3190:
[----:B------:R-:W-:Y:S05]  /*11e60*/  BSYNC.RECONVERGENT B0 ;  /* 0x0000000000007941 */ /* 0x000fea0003800200 */
.L_x_3189:
[----:B------:R-:W-:Y:S01]  /*11e70*/  @!PT LDS RZ, [RZ] ;  /* 0x00000000fffff984 */ /* 0x000fe20000000800 */
[----:B------:R-:W-:Y:S01]  /*11e80*/  @!PT LDS RZ, [RZ] ;  /* 0x00000000fffff984 */ /* 0x000fe20000000800 */
[----:B------:R-:W-:Y:S01]  /*11e90*/  @!PT LDS RZ, [RZ] ;  /* 0x00000000fffff984 */ /* 0x000fe20000000800 */
[----:B------:R1:W-:Y:S01]  /*11ea0*/  LDGSTS.E.BYPASS.LTC128B.128 [R157+0x3000], desc[UR4][R148.64] ;  /* 0x03000000949d7fae */ /* 0x0003e2000b981a04 */
[C---:B------:R-:W-:Y:S02]  /*11eb0*/  IADD3 R122, P1, PT, R3.reuse, R148, RZ ;  /* 0x00000094037a7210 */ /* 0x040fe40007f3e0ff */
[----:B------:R-:W-:Y:S01]  /*11ec0*/  SHF.L.U64.HI R0, R146, 0x6, R147 ;  /* 0x0000000692007819 */ /* 0x000fe20000010293 */
[----:B------:R1:W-:Y:S01]  /*11ed0*/  LDGSTS.E.BYPASS.LTC128B.128 [R157+0x5000], desc[UR4][R148.64+0x40] ;  /* 0x05000040949d7fae */ /* 0x0003e2000b981a04 */
[C---:B------:R-:W-:Y:S03]  /*11ee0*/  IADD3 R2, P2, PT, R3.reuse, R122, RZ ;  /* 0x0000007a03027210 */ /* 0x040fe60007f5e0ff */
[----:B------:R1:W-:Y:S01]  /*11ef0*/  LDGSTS.E.BYPASS.LTC128B.128 [R157+0x7000], desc[UR4][R148.64+0x80] ;  /* 0x07000080949d7fae */ /* 0x0003e2000b981a04 */
[C---:B------:R-:W-:Y:S01]  /*11f00*/  IMAD.X R123, R0.reuse, 0x1, R149, P1 ;  /* 0x00000001007b7824 */ /* 0x040fe200008e0695 */
[----:B------:R-:W-:Y:S03]  /*11f10*/  IADD3 R124, P1, PT, R3, R2, RZ ;  /* 0x00000002037c7210 */ /* 0x000fe60007f3e0ff */
        /* <DEDUP_REMOVED lines=12> */
.L_x_3188:
[----:B------:R-:W-:Y:S05]  /*11fe0*/  BSYNC.RECONVERGENT B1 ;  /* 0x0000000000017941 */ /* 0x000fea0003800200 */
.L_x_3187:
        /* <DEDUP_REMOVED lines=129> */
[-C--:B------:R-:W-:Y:S01]  /*12800*/  FFMA.FTZ R169, R38, R3.reuse, -R128 ;  /* 0x0000000326a97223 */ /* 0x080fe20000010880 */
[-CC-:B------:R-:W-:Y:S01]  /*12810*/  FFMA.FTZ R174, R41, R3.reuse, -R130.reuse ;  /* 0x0000000329ae7223 */ /* 0x180fe20000010882 */
[-C--:B------:R-:W-:Y:S01]  /*12820*/  FFMA.FTZ R41, R48, R3.reuse, -R130 ;  /* 0x0000000330297223 */ /* 0x080fe20000010882 */
[-CC-:B------:R-:W-:Y:S01]  /*12830*/  FFMA.FTZ R54, R54, R3.reuse, -R128.reuse ;  /* 0x0000000336367223 */ /* 0x180fe20000010880 */
[-CC-:B------:R-:W-:Y:S01]  /*12840*/  FFMA.FTZ R55, R55, R3.reuse, -R128.reuse ;  /* 0x0000000337377223 */ /* 0x180fe20000010880 */
[--C-:B------:R-:W-:Y:S03]  /*12850*/  FFMA.FTZ R58, R58, R3, -R128.reuse ;  /* 0x000000033a3a7223 */ /* 0x100fe60000010880 */
[----:B------:R-:W-:Y:S01]  /*12860*/  MUFU.EX2 R137, R137 ;  /* 0x0000008900897308 */ /* 0x000fe20000000800 */
[----:B---3--:R-:W-:Y:S01]  /*12870*/  F2FP.F16.F32.PACK_AB R115, R132, R133 ;  /* 0x000000858473723e */ /* 0x008fe200000000ff */
[-CC-:B------:R-:W-:Y:S01]  /*12880*/  FFMA.FTZ R59, R59, R3.reuse, -R128.reuse ;  /* 0x000000033b3b7223 */ /* 0x180fe20000010880 */
[-CC-:B------:R-:W-:Y:S01]  /*12890*/  FFMA.FTZ R46, R46, R3.reuse, -R128.reuse ;  /* 0x000000032e2e7223 */ /* 0x180fe20000010880 */
[-CC-:B------:R-:W-:Y:S01]  /*128a0*/  FFMA.FTZ R47, R47, R3.reuse, -R128.reuse ;  /* 0x000000032f2f7223 */ /* 0x180fe20000010880 */
[-CC-:B------:R-:W-:Y:S01]  /*128b0*/  FFMA.FTZ R50, R50, R3.reuse, -R128.reuse ;  /* 0x0000000332327223 */ /* 0x180fe20000010880 */
[-C--:B------:R-:W-:Y:S01]  /*128c0*/  FFMA.FTZ R51, R51, R3.reuse, -R128 ;  /* 0x0000000333337223 */ /* 0x080fe20000010880 */
[-CC-:B------:R-:W-:Y:S01]  /*128d0*/  FFMA.FTZ R60, R60, R3.reuse, -R130.reuse ;  /* 0x000000033c3c7223 */ /* 0x180fe20000010882 */
[C---:B-1----:R-:W-:Y:S02]  /*128e0*/  HMMA.16816.F32 R4, R112.reuse, R120, R4 ;  /* 0x000000787004723c */ /* 0x042fe40000001804 */
[----:B------:R-:W-:Y:S03]  /*128f0*/  MUFU.EX2 R170, R170 ;  /* 0x000000aa00aa7308 */ /* 0x000fe60000000800 */
[-CC-:B------:R-:W-:Y:S01]  /*12900*/  FFMA.FTZ R61, R61, R3.reuse, -R130.reuse ;  /* 0x000000033d3d7223 */ /* 0x180fe20000010882 */
[-C--:B------:R-:W-:Y:S01]  /*12910*/  FFMA.FTZ R64, R64, R3.reuse, -R130 ;  /* 0x0000000340407223 */ /* 0x080fe20000010882 */
[-CC-:B------:R-:W-:Y:S01]  /*12920*/  FFMA.FTZ R62, R62, R3.reuse, -R128.reuse ;  /* 0x000000033e3e7223 */ /* 0x180fe20000010880 */
[C---:B------:R-:W-:Y:S01]  /*12930*/  HMMA.16816.F32 R8, R112.reuse, R122, R8 ;  /* 0x0000007a7008723c */ /* 0x040fe20000001808 */
[----:B------:R-:W1:Y:S03]  /*12940*/  LDSM.16.MT88.4 R120, [R140+0xb000] ;  /* 0x00b000008c78783b */ /* 0x000e660000004200 */
[----:B------:R-:W-:Y:S01]  /*12950*/  MUFU.EX2 R135, R135 ;  /* 0x0000008700877308 */ /* 0x000fe20000000800 */
[-CC-:B------:R-:W-:Y:S01]  /*12960*/  FFMA.FTZ R63, R63, R3.reuse, -R128.reuse ;  /* 0x000000033f3f7223 */ /* 0x180fe20000010880 */
[-C--:B------:R-:W-:Y:S01]  /*12970*/  FFMA.FTZ R66, R66, R3.reuse, -R128 ;  /* 0x0000000342427223 */ /* 0x080fe20000010880 */
[C---:B------:R-:W-:Y:S02]  /*12980*/  ISETP.GT.AND P1, PT, R167.reuse, RZ, PT ;  /* 0x000000ffa700720c */ /* 0x040fe40003f24270 */
[----:B------:R-:W-:Y:S01]  /*12990*/  IADD3 R167, PT, PT, R167, -0x1, RZ ;  /* 0xffffffffa7a77810 */ /* 0x000fe20007ffe0ff */
        /* <DEDUP_REMOVED lines=12> */
[C---:B--2---:R-:W-:Y:S06]  /*12a60*/  HMMA.16816.F32 R76, R112.reuse, R108, R76 ;  /* 0x0000006c704c723c */ /* 0x044fec000000184c */
[----:B------:R-:W-:Y:S02]  /*12a70*/  MUFU.EX2 R124, R124 ;  /* 0x0000007c007c7308 */ /* 0x000fe40000000800 */
[C---:B------:R-:W-:Y:S01]  /*12a80*/  HMMA.16816.F32 R80, R112.reuse, R110, R80 ;  /* 0x0000006e7050723c */ /* 0x040fe20000001850 */
[----:B------:R-:W2:Y:S07]  /*12a90*/  LDSM.16.MT88.4 R108, [R142+0xd000] ;  /* 0x00d000008e6c783b */ /* 0x000eae0000004200 */
[----:B------:R-:W-:Y:S01]  /*12aa0*/  MUFU.EX2 R127, R127 ;  /* 0x0000007f007f7308 */ /* 0x000fe20000000800 */
[----:B---3--:R-:W-:Y:S01]  /*12ab0*/  F2FP.F16.F32.PACK_AB R100, R125, R136 ;  /* 0x000000887d64723e */ /* 0x008fe200000000ff */
[C---:B-1----:R-:W-:Y:S08]  /*12ac0*/  HMMA.16816.F32 R84, R112.reuse, R120, R84 ;  /* 0x000000787054723c */ /* 0x042ff00000001854 */
[----:B------:R-:W-:Y:S01]  /*12ad0*/  MUFU.EX2 R55, R55 ;  /* 0x0000003700377308 */ /* 0x000fe20000000800 */
[C---:B------:R-:W-:Y:S01]  /*12ae0*/  HMMA.16816.F32 R88, R112.reuse, R122, R88 ;  /* 0x0000007a7058723c */ /* 0x040fe20000001858 */
[----:B------:R-:W1:Y:S08]  /*12af0*/  LDSM.16.MT88.4 R120, [R140+0xd000] ;  /* 0x00d000008c78783b */ /* 0x000e700000004200 */
[----:B------:R-:W-:Y:S10]  /*12b00*/  MUFU.EX2 R58, R58 ;  /* 0x0000003a003a7308 */ /* 0x000ff40000000800 */
[----:B------:R-:W-:Y:S10]  /*12b10*/  MUFU.EX2 R59, R59 ;  /* 0x0000003b003b7308 */ /* 0x000ff40000000800 */
[----:B------:R-:W-:Y:S01]  /*12b20*/  MUFU.EX2 R131, R131 ;  /* 0x0000008300837308 */ /* 0x000fe20000000800 */
[C---:B--2---:R-:W-:Y:S09]  /*12b30*/  HMMA.16816.F32 R92, R112.reuse, R108, R92 ;  /* 0x0000006c705c723c */ /* 0x044ff2000000185c */
[----:B------:R-:W2:Y:S01]  /*12b40*/  MUFU.EX2 R126, R126 ;  /* 0x0000007e007e7308 */ /* 0x000ea20000000800 */
        /* <DEDUP_REMOVED lines=9> */
[----:B------:R-:W-:Y:S01]  /*12be0*/  F2FP.F16.F32.PACK_AB R101, R170, R137 ;  /* 0x00000089aa65723e */ /* 0x000fe200000000ff */
[-C--:B------:R-:W-:Y:S04]  /*12bf0*/  FFMA.FTZ R119, R31, R3.reuse, -R128 ;  /* 0x000000031f777223 */ /* 0x080fe80000010880 */
[----:B------:R-:W1:Y:S01]  /*12c00*/  MUFU.EX2 R121, R121 ;  /* 0x0000007900797308 */ /* 0x000e620000000800 */
[----:B------:R-:W-:Y:S03]  /*12c10*/  HMMA.16816.F32 R16, R112, R122, R16 ;  /* 0x0000007a7010723c */ /* 0x000fe60000001810 */
[-CC-:B------:R-:W-:Y:S06]  /*12c20*/  FFMA.FTZ R122, R24, R3.reuse, -R130.reuse ;  /* 0x00000003187a7223 */ /* 0x180fec0000010882 */
[----:B------:R-:W4:Y:S01]  /*12c30*/  MUFU.EX2 R120, R120 ;  /* 0x0000007800787308 */ /* 0x000f220000000800 */
[-CC-:B------:R-:W-:Y:S01]  /*12c40*/  FFMA.FTZ R123, R25, R3.reuse, -R130.reuse ;  /* 0x00000003197b7223 */ /* 0x180fe20000010882 */
[-CC-:B------:R-:W-:Y:S01]  /*12c50*/  FFMA.FTZ R113, R20, R3.reuse, -R130.reuse ;  /* 0x0000000314717223 */ /* 0x180fe20000010882 */
[----:B------:R-:W-:Y:S01]  /*12c60*/  LDSM.16.MT88.4 R24, [R140+0x9800] ;  /* 0x009800008c18783b */ /* 0x000fe20000004200 */
[-C--:B------:R-:W-:Y:S01]  /*12c70*/  FFMA.FTZ R112, R21, R3.reuse, -R130 ;  /* 0x0000000315707223 */ /* 0x080fe20000010882 */
[-CC-:B------:R-:W-:Y:S01]  /*12c80*/  FFMA.FTZ R115, R22, R3.reuse, -R128.reuse ;  /* 0x0000000316737223 */ /* 0x180fe20000010880 */
[----:B------:R-:W-:Y:S01]  /*12c90*/  FFMA.FTZ R114, R23, R3, -R128 ;  /* 0x0000000317727223 */ /* 0x000fe20000010880 */
[----:B--2---:R-:W-:Y:S03]  /*12ca0*/  F2FP.F16.F32.PACK_AB R23, R126, R131 ;  /* 0x000000837e17723e */ /* 0x004fe600000000ff */
[----:B------:R-:W-:Y:S01]  /*12cb0*/  MUFU.EX2 R113, R113 ;  /* 0x0000007100717308 */ /* 0x000fe20000000800 */
[----:B-1----:R-:W-:Y:S09]  /*12cc0*/  F2FP.F16.F32.PACK_AB R102, R121, R124 ;  /* 0x0000007c7966723e */ /* 0x002ff200000000ff */
[----:B------:R-:W1:Y:S01]  /*12cd0*/  MUFU.EX2 R112, R112 ;  /* 0x0000007000707308 */ /* 0x000e620000000800 */
[----:B----4-:R-:W-:Y:S07]  /*12ce0*/  F2FP.F16.F32.PACK_AB R103, R120, R127 ;  /* 0x0000007f7867723e */ /* 0x010fee00000000ff */
        /* <DEDUP_REMOVED lines=12> */
[----:B-1----:R-:W-:Y:S09]  /*12db0*/  F2FP.F16.F32.PACK_AB R21, R114, R115 ;  /* 0x000000737215723e */ /* 0x002ff200000000ff */
[----:B------:R-:W-:Y:S01]  /*12dc0*/  MUFU.EX2 R172, R172 ;  /* 0x000000ac00ac7308 */ /* 0x000fe20000000800 */
[C---:B--2---:R-:W-:Y:S09]  /*12dd0*/  HMMA.16816.F32 R76, R100.reuse, R104, R76 ;  /* 0x00000068644c723c */ /* 0x044ff2000000184c */
[----:B------:R-:W-:Y:S01]  /*12de0*/  MUFU.EX2 R174, R174 ;  /* 0x000000ae00ae7308 */ /* 0x000fe20000000800 */
[----:B----4-:R-:W-:Y:S01]  /*12df0*/  F2FP.F16.F32.PACK_AB R22, R123, R122 ;  /* 0x0000007a7b16723e */ /* 0x010fe200000000ff */
[C---:B------:R-:W-:Y:S01]  /*12e00*/  HMMA.16816.F32 R80, R100.reuse, R106, R80 ;  /* 0x0000006a6450723c */ /* 0x040fe20000001850 */
[----:B------:R-:W1:Y:S07]  /*12e10*/  LDSM.16.MT88.4 R104, [R142+0xd400] ;  /* 0x00d400008e68783b */ /* 0x000e6e0000004200 */
[----:B------:R-:W-:Y:S01]  /*12e20*/  MUFU.EX2 R46, R46 ;  /* 0x0000002e002e7308 */ /* 0x000fe20000000800 */
[C---:B---3--:R-:W-:Y:S09]  /*12e30*/  HMMA.16816.F32 R84, R100.reuse, R108, R84 ;  /* 0x0000006c6454723c */ /* 0x048ff20000001854 */
[----:B------:R-:W-:Y:S01]  /*12e40*/  MUFU.EX2 R47, R47 ;  /* 0x0000002f002f7308 */ /* 0x000fe20000000800 */
[C---:B------:R-:W-:Y:S01]  /*12e50*/  HMMA.16816.F32 R88, R100.reuse, R110, R88 ;  /* 0x0000006e6458723c */ /* 0x040fe20000001858 */
[----:B------:R-:W2:Y:S08]  /*12e60*/  LDSM.16.MT88.4 R108, [R140+0xd400] ;  /* 0x00d400008c6c783b */ /* 0x000eb00000004200 */
[----:B------:R-:W-:Y:S10]  /*12e70*/  MUFU.EX2 R50, R50 ;  /* 0x0000003200327308 */ /* 0x000ff40000000800 */
[----:B------:R-:W-:Y:S10]  /*12e80*/  MUFU.EX2 R51, R51 ;  /* 0x0000003300337308 */ /* 0x000ff40000000800 */
[----:B------:R-:W-:Y:S01]  /*12e90*/  MUFU.EX2 R60, R60 ;  /* 0x0000003c003c7308 */ /* 0x000fe20000000800 */
[C---:B-1----:R-:W-:Y:S09]  /*12ea0*/  HMMA.16816.F32 R92, R100.reuse, R104, R92 ;  /* 0x00000068645c723c */ /* 0x042ff2000000185c */
[----:B------:R-:W-:Y:S01]  /*12eb0*/  MUFU.EX2 R61, R61 ;  /* 0x0000003d003d7308 */ /* 0x000fe20000000800 */
[C---:B------:R-:W-:Y:S01]  /*12ec0*/  HMMA.16816.F32 R96, R100.reuse, R106, R96 ;  /* 0x0000006a6460723c */ /* 0x040fe20000001860 */
[----:B------:R-:W1:Y:S07]  /*12ed0*/  LDSM.16.MT88.4 R104, [R142+0x9800] ;  /* 0x009800008e68783b */ /* 0x000e6e0000004200 */
[C---:B--2---:R-:W-:Y:S03]  /*12ee0*/  HMMA.16816.F32 R12, R100.reuse, R108, R12 ;  /* 0x0000006c640c723c */ /* 0x044fe6000000180c */
[----:B------:R-:W-:Y:S01]  /*12ef0*/  FADD.FTZ R109, R139, R173 ;  /* 0x000000ad8b6d7221 */ /* 0x000fe20000010000 */
[-C--:B------:R-:W-:Y:S01]  /*12f00*/  FFMA.FTZ R139, R36, R3.reuse, -R130 ;  /* 0x00000003248b7223 */ /* 0x080fe20000010882 */
[-C--:B------:R-:W-:Y:S01]  /*12f10*/  FFMA.FTZ R36, R43, R3.reuse, -R128 ;  /* 0x000000032b247223 */ /* 0x080fe20000010880 */
[-C--:B------:R-:W-:Y:S01]  /*12f20*/  FFMA.FTZ R43, R44, R3.reuse, -R130 ;  /* 0x000000032c2b7223 */ /* 0x080fe20000010882 */
[----:B------:R-:W-:Y:S01]  /*12f30*/  FADD.FTZ R134, R134, R109 ;  /* 0x0000006d86867221 */ /* 0x000fe20000010000 */
[----:B------:R-:W-:Y:S01]  /*12f40*/  HMMA.16816.F32 R16, R100, R110, R16 ;  /* 0x0000006e6410723c */ /* 0x000fe20000001810 */
[----:B------:R-:W2:Y:S01]  /*12f50*/  LDSM.16.MT88.4 R100, [R142+0xb800] ;  /* 0x00b800008e64783b */ /* 0x000ea20000004200 */
[----:B------:R3:W-:Y:S01]  /*12f60*/  MUFU.EX2 R44, R36 ;  /* 0x00000024002c7308 */ /* 0x0007e20000000800 */
[-C--:B------:R-:W-:Y:S01]  /*12f70*/  FFMA.FTZ R173, R42, R3.reuse, -R128 ;  /* 0x000000032aad7223 */ /* 0x080fe20000010880 */
[-C--:B------:R-:W-:Y:S01]  /*12f80*/  FFMA.FTZ R42, R45, R3.reuse, -R130 ;  /* 0x000000032d2a7223 */ /* 0x080fe20000010882 */
[----:B------:R-:W-:Y:S04]  /*12f90*/  FADD.FTZ R129, R129, R134 ;  /* 0x0000008681817221 */ /* 0x000fe80000010000 */
[----:B------:R-:W-:Y:S03]  /*12fa0*/  LDSM.16.MT88.4 R108, [R142+0xac00] ;  /* 0x00ac00008e6c783b */ /* 0x000fe60000004200 */
[----:B------:R-:W-:Y:S01]  /*12fb0*/  MUFU.EX2 R45, R43 ;  /* 0x0000002b002d7308 */ /* 0x000fe20000000800 */
[----:B------:R-:W-:Y:S04]  /*12fc0*/  FADD.FTZ R136, R136, R129 ;  /* 0x0000008188887221 */ /* 0x000fe80000010000 */
[----:B------:R-:W-:Y:S05]  /*12fd0*/  FADD.FTZ R125, R125, R136 ;  /* 0x000000887d7d7221 */ /* 0x000fea0000010000 */
[----:B------:R-:W-:Y:S01]  /*12fe0*/  MUFU.EX2 R48, R42 ;  /* 0x0000002a00307308 */ /* 0x000fe20000000800 */
[----:B------:R-:W-:Y:S04]  /*12ff0*/  FADD.FTZ R124, R124, R125 ;  /* 0x0000007d7c7c7221 */ /* 0x000fe80000010000 */
[----:B------:R-:W-:Y:S01]  /*13000*/  FADD.FTZ R124, R121, R124 ;  /* 0x0000007c797c7221 */ /* 0x000fe20000010000 */
[----:B------:R-:W-:Y:S01]  /*13010*/  MOV R121, R0 ;  /* 0x0000000000797202 */ /* 0x000fe20000000f00 */
[C---:B-1----:R-:W-:Y:S03]  /*13020*/  HMMA.16816.F32 R4, R20.reuse, R104, R4 ;  /* 0x000000681404723c */ /* 0x042fe60000001804 */
        /* <DEDUP_REMOVED lines=11> */
[----:B------:R-:W1:Y:S07]  /*130e0*/  LDSM.16.MT88.4 R24, [R140+0xb800] ;  /* 0x00b800008c18783b */ /* 0x000e6e0000004200 */
[----:B------:R-:W-:Y:S01]  /*130f0*/  MUFU.EX2 R107, R107 ;  /* 0x0000006b006b7308 */ /* 0x000fe20000000800 */
[C---:B--2---:R-:W-:Y:S09]  /*13100*/  HMMA.16816.F32 R76, R20.reuse, R100, R76 ;  /* 0x00000064144c723c */ /* 0x044ff2000000184c */
[----:B------:R-:W2:Y:S01]  /*13110*/  MUFU.EX2 R104, R104 ;  /* 0x0000006800687308 */ /* 0x000ea20000000800 */
[C---:B------:R-:W-:Y:S01]  /*13120*/  HMMA.16816.F32 R80, R20.reuse, R102, R80 ;  /* 0x000000661450723c */ /* 0x040fe20000001850 */
[----:B------:R-:W4:Y:S08]  /*13130*/  LDSM.16.MT88.4 R100, [R142+0xd800] ;  /* 0x00d800008e64783b */ /* 0x000f300000004200 */
[----:B------:R-:W5:Y:S01]  /*13140*/  MUFU.EX2 R106, R106 ;  /* 0x0000006a006a7308 */ /* 0x000f620000000800 */
[C---:B-1----:R-:W-:Y:S08]  /*13150*/  HMMA.16816.F32 R84, R20.reuse, R24, R84 ;  /* 0x000000181454723c */ /* 0x042ff00000001854 */
[C---:B------:R-:W-:Y:S01]  /*13160*/  HMMA.16816.F32 R88, R20.reuse, R26, R88 ;  /* 0x0000001a1458723c */ /* 0x040fe20000001858 */
[----:B------:R-:W1:Y:S07]  /*13170*/  LDSM.16.MT88.4 R24, [R140+0xd800] ;  /* 0x00d800008c18783b */ /* 0x000e6e0000004200 */
[C---:B----4-:R-:W-:Y:S03]  /*13180*/  HMMA.16816.F32 R92, R20.reuse, R100, R92 ;  /* 0x00000064145c723c */ /* 0x050fe6000000185c */
[-C--:B------:R-:W-:Y:S01]  /*13190*/  FFMA.FTZ R101, R35, R3.reuse, -R128 ;  /* 0x0000000323657223 */ /* 0x080fe20000010880 */
[----:B------:R-:W-:Y:S01]  /*131a0*/  FADD.FTZ R100, R171, R168 ;  /* 0x000000a8ab647221 */ /* 0x000fe20000010000 */
[----:B------:R-:W4:Y:S01]  /*131b0*/  LDSM.16.MT88.4 R32, [R140+0x9c00] ;  /* 0x009c00008c20783b */ /* 0x000f220000004200 */
[-CC-:B------:R-:W-:Y:S01]  /*131c0*/  FFMA.FTZ R168, R37, R3.reuse, -R130.reuse ;  /* 0x0000000325a87223 */ /* 0x180fe20000010882 */
[-CC-:B------:R-:W-:Y:S01]  /*131d0*/  FFMA.FTZ R171, R40, R3.reuse, -R130.reuse ;  /* 0x0000000328ab7223 */ /* 0x180fe20000010882 */
[C---:B------:R-:W-:Y:S01]  /*131e0*/  HMMA.16816.F32 R96, R20.reuse, R102, R96 ;  /* 0x000000661460723c */ /* 0x040fe20000001860 */
[----:B------:R2:W5:Y:S02]  /*131f0*/  MUFU.EX2 R118, R101 ;  /* 0x0000006500767308 */ /* 0x0005640000000800 */
[-CC-:B------:R-:W-:Y:S01]  /*13200*/  FFMA.FTZ R40, R49, R3.reuse, -R130.reuse ;  /* 0x0000000331287223 */ /* 0x180fe20000010882 */
[-CC-:B------:R-:W-:Y:S01]  /*13210*/  FFMA.FTZ R103, R52, R3.reuse, -R130.reuse ;  /* 0x0000000334677223 */ /* 0x180fe20000010882 */
[----:B---3--:R-:W-:Y:S01]  /*13220*/  LDSM.16.MT88.4 R36, [R140+0xc000] ;  /* 0x00c000008c24783b */ /* 0x008fe20000004200 */
[-C--:B------:R-:W-:Y:S01]  /*13230*/  FFMA.FTZ R102, R53, R3.reuse, -R130 ;  /* 0x0000000335667223 */ /* 0x080fe20000010882 */
[----:B------:R-:W-:Y:S01]  /*13240*/  FADD.FTZ R133, R133, R100 ;  /* 0x0000006485857221 */ /* 0x000fe20000010000 */
[-C--:B------:R-:W-:Y:S03]  /*13250*/  FFMA.FTZ R100, R57, R3.reuse, -R130 ;  /* 0x0000000339647223 */ /* 0x080fe60000010882 */
[----:B------:R-:W-:Y:S01]  /*13260*/  MUFU.EX2 R49, R41 ;  /* 0x0000002900317308 */ /* 0x000fe20000000800 */
[-C--:B------:R-:W-:Y:S01]  /*13270*/  FFMA.FTZ R128, R67, R3.reuse, -R128 ;  /* 0x0000000343807223 */ /* 0x080fe20000010880 */
[----:B------:R-:W-:Y:S04]  /*13280*/  FADD.FTZ R132, R132, R133 ;  /* 0x0000008584847221 */ /* 0x000fe80000010000 */
[----:B------:R-:W-:Y:S04]  /*13290*/  FADD.FTZ R137, R137, R132 ;  /* 0x0000008489897221 */ /* 0x000fe80000010000 */
[----:B------:R3:W-:Y:S01]  /*132a0*/  MUFU.EX2 R52, R40 ;  /* 0x0000002800347308 */ /* 0x0007e20000000800 */
[-CC-:B--2---:R-:W-:Y:S01]  /*132b0*/  FFMA.FTZ R101, R56, R3.reuse, -R130.reuse ;  /* 0x0000000338657223 */ /* 0x184fe20000010882 */
[----:B------:R-:W-:Y:S01]  /*132c0*/  FFMA.FTZ R130, R65, R3, -R130 ;  /* 0x0000000341827223 */ /* 0x000fe20000010882 */
[----:B------:R-:W-:Y:S04]  /*132d0*/  FADD.FTZ R170, R170, R137 ;  /* 0x00000089aaaa7221 */ /* 0x000fe80000010000 */
[----:B------:R-:W-:Y:S01]  /*132e0*/  FADD.FTZ R127, R127, R170 ;  /* 0x000000aa7f7f7221 */ /* 0x000fe20000010000 */
[C---:B-1----:R-:W-:Y:S02]  /*132f0*/  HMMA.16816.F32 R12, R20.reuse, R24, R12 ;  /* 0x00000018140c723c */ /* 0x042fe4000000180c */
[----:B------:R-:W1:Y:S01]  /*13300*/  MUFU.EX2 R168, R168 ;  /* 0x000000a800a87308 */ /* 0x000e620000000800 */
[----:B------:R-:W-:Y:S04]  /*13310*/  FADD.FTZ R120, R120, R127 ;  /* 0x0000007f78787221 */ /* 0x000fe80000010000 */
[----:B------:R-:W-:Y:S01]  /*13320*/  FADD.FTZ R115, R115, R120 ;  /* 0x0000007873737221 */ /* 0x000fe20000010000 */
[----:B------:R-:W-:Y:S01]  /*13330*/  HMMA.16816.F32 R16, R20, R26, R16 ;  /* 0x0000001a1410723c */ /* 0x000fe20000001810 */
[----:B------:R-:W2:Y:S03]  /*13340*/  LDSM.16.MT88.4 R24, [R142+0xbc00] ;  /* 0x00bc00008e18783b */ /* 0x000ea60000004200 */
[----:B------:R-:W1:Y:S01]  /*13350*/  MUFU.EX2 R171, R171 ;  /* 0x000000ab00ab7308 */ /* 0x000e620000000800 */
[----:B------:R-:W-:Y:S01]  /*13360*/  F2FP.F16.F32.PACK_AB R20, R105, R104 ;  /* 0x000000686914723e */ /* 0x000fe200000000ff */
[----:B------:R-:W-:Y:S01]  /*13370*/  FADD.FTZ R114, R114, R115 ;  /* 0x0000007372727221 */ /* 0x000fe20000010000 */
[----:B-----5:R-:W-:Y:S02]  /*13380*/  F2FP.F16.F32.PACK_AB R21, R119, R106 ;  /* 0x0000006a7715723e */ /* 0x020fe400000000ff */
[----:B------:R-:W-:Y:S01]  /*13390*/  F2FP.F16.F32.PACK_AB R22, R138, R107 ;  /* 0x0000006b8a16723e */ /* 0x000fe200000000ff */
[----:B------:R-:W-:Y:S01]  /*133a0*/  FADD.FTZ R131, R131, R114 ;  /* 0x0000007283837221 */ /* 0x000fe20000010000 */
[----:B------:R-:W-:Y:S01]  /*133b0*/  F2FP.F16.F32.PACK_AB R23, R118, R135 ;  /* 0x000000877617723e */ /* 0x000fe200000000ff */
[----:B---3--:R-:W-:Y:S02]  /*133c0*/  LDSM.16.MT88.4 R40, [R140+0xc400] ;  /* 0x00c400008c28783b */ /* 0x008fe40000004200 */
[----:B------:R-:W-:Y:S01]  /*133d0*/  MUFU.EX2 R53, R103 ;  /* 0x0000006700357308 */ /* 0x000fe20000000800 */
[----:B------:R-:W-:Y:S03]  /*133e0*/  FADD.FTZ R131, R126, R131 ;  /* 0x000000837e837221 */ /* 0x000fe60000010000 */
[C---:B------:R-:W-:Y:S06]  /*133f0*/  HMMA.16816.F32 R4, R20.reuse, R28, R4 ;  /* 0x0000001c1404723c */ /* 0x040fec0000001804 */
[----:B------:R-:W3:Y:S02]  /*13400*/  MUFU.EX2 R56, R102 ;  /* 0x0000006600387308 */ /* 0x000ee40000000800 */
[C---:B------:R-:W-:Y:S01]  /*13410*/  HMMA.16816.F32 R8, R20.reuse, R30, R8 ;  /* 0x0000001e1408723c */ /* 0x040fe20000001808 */
[----:B------:R-:W5:Y:S07]  /*13420*/  LDSM.16.MT88.4 R28, [R140+0xbc00] ;  /* 0x00bc00008c1c783b */ /* 0x000f6e0000004200 */
[----:B------:R-:W-:Y:S01]  /*13430*/  MUFU.EX2 R57, R101 ;  /* 0x0000006500397308 */ /* 0x000fe20000000800 */
[C---:B----4-:R-:W-:Y:S09]  /*13440*/  HMMA.16816.F32 R68, R20.reuse, R32, R68 ;  /* 0x000000201444723c */ /* 0x050ff20000001844 */
[----:B------:R4:W3:Y:S01]  /*13450*/  MUFU.EX2 R132, R100 ;  /* 0x0000006400847308 */ /* 0x0008e20000000800 */
[C---:B------:R-:W-:Y:S01]  /*13460*/  HMMA.16816.F32 R72, R20.reuse, R34, R72 ;  /* 0x000000221448723c */ /* 0x040fe20000001848 */
[----:B------:R-:W1:Y:S08]  /*13470*/  LDSM.16.MT88.4 R32, [R142+0xdc00] ;  /* 0x00dc00008e20783b */ /* 0x000e700000004200 */
[----:B------:R-:W-:Y:S01]  /*13480*/  MUFU.EX2 R130, R130 ;  /* 0x0000008200827308 */ /* 0x000fe20000000800 */
[C---:B--2---:R-:W-:Y:S03]  /*13490*/  HMMA.16816.F32 R76, R20.reuse, R24, R76 ;  /* 0x00000018144c723c */ /* 0x044fe6000000184c */
[----:B----4-:R-:W-:Y:S05]  /*134a0*/  F2FP.F16.F32.PACK_AB R100, R61, R60 ;  /* 0x0000003c3d64723e */ /* 0x010fea00000000ff */
        /* <DEDUP_REMOVED lines=26> */
[----:B------:R-:W5:Y:S07]  /*13650*/  LDSM.16.MT88.4 R36, [R140+0xa400] ;  /* 0x00a400008c24783b */ /* 0x000f6e0000004200 */
[C---:B----4-:R-:W-:Y:S08]  /*13660*/  HMMA.16816.F32 R92, R20.reuse, R28, R92 ;  /* 0x0000001c145c723c */ /* 0x050ff0000000185c */
[C---:B------:R-:W-:Y:S01]  /*13670*/  HMMA.16816.F32 R96, R20.reuse, R30, R96 ;  /* 0x0000001e1460723c */ /* 0x040fe20000001860 */
[----:B------:R-:W4:Y:S07]  /*13680*/  LDSM.16.MT88.4 R28, [R142+0xc400] ;  /* 0x00c400008e1c783b */ /* 0x000f2e0000004200 */
        /* <DEDUP_REMOVED lines=10> */
[C---:B-----5:R-:W-:Y:S08]  /*13730*/  HMMA.16816.F32 R68, R20.reuse, R36, R68 ;  /* 0x000000241444723c */ /* 0x060ff00000001844 */
[C---:B------:R-:W-:Y:S01]  /*13740*/  HMMA.16816.F32 R72, R20.reuse, R38, R72 ;  /* 0x000000261448723c */ /* 0x040fe20000001848 */
[----:B------:R-:W-:Y:S07]  /*13750*/  LDSM.16.MT88.4 R36, [R140+0xa800] ;  /* 0x00a800008c24783b */ /* 0x000fee0000004200 */
        /* <DEDUP_REMOVED lines=14> */
[----:B---3--:R-:W-:Y:S02]  /*13840*/  F2FP.F16.F32.PACK_AB R20, R56, R53 ;  /* 0x000000353814723e */ /* 0x008fe400000000ff */
[----:B------:R-:W-:Y:S07]  /*13850*/  F2FP.F16.F32.PACK_AB R22, R132, R57 ;  /* 0x000000398416723e */ /* 0x000fee00000000ff */
[C---:B----4-:R-:W-:Y:S08]  /*13860*/  HMMA.16816.F32 R4, R20.reuse, R28, R4 ;  /* 0x0000001c1404723c */ /* 0x050ff00000001804 */
[C---:B------:R-:W-:Y:S01]  /*13870*/  HMMA.16816.F32 R8, R20.reuse, R30, R8 ;  /* 0x0000001e1408723c */ /* 0x040fe20000001808 */
[----:B------:R-:W3:Y:S07]  /*13880*/  LDSM.16.MT88.4 R28, [R140+0xe800] ;  /* 0x00e800008c1c783b */ /* 0x000eee0000004200 */
[C---:B------:R-:W-:Y:S01]  /*13890*/  HMMA.16816.F32 R68, R20.reuse, R36, R68 ;  /* 0x000000241444723c */ /* 0x040fe20000001844 */
[----:B------:R-:W-:Y:S07]  /*138a0*/  MUFU.EX2 R36, R62 ;  /* 0x0000003e00247308 */ /* 0x000fee0000000800 */
[C---:B------:R-:W-:Y:S03]  /*138b0*/  HMMA.16816.F32 R72, R20.reuse, R38, R72 ;  /* 0x000000261448723c */ /* 0x040fe60000001848 */
[----:B------:R-:W4:Y:S05]  /*138c0*/  MUFU.EX2 R37, R63 ;  /* 0x0000003f00257308 */ /* 0x000f2a0000000800 */
[C---:B-1----:R-:W-:Y:S05]  /*138d0*/  HMMA.16816.F32 R76, R20.reuse, R32, R76 ;  /* 0x00000020144c723c */ /* 0x042fea000000184c */
[----:B------:R-:W1:Y:S03]  /*138e0*/  MUFU.EX2 R39, R64 ;  /* 0x0000004000277308 */ /* 0x000e660000000800 */
[C---:B------:R-:W-:Y:S01]  /*138f0*/  HMMA.16816.F32 R80, R20.reuse, R34, R80 ;  /* 0x000000221450723c */ /* 0x040fe20000001850 */
[----:B------:R-:W5:Y:S06]  /*13900*/  LDSM.16.MT88.4 R32, [R140+0xac00] ;  /* 0x00ac00008c20783b */ /* 0x000f6c0000004200 */
[----:B------:R-:W-:Y:S01]  /*13910*/  MUFU.EX2 R38, R66 ;  /* 0x0000004200267308 */ /* 0x000fe20000000800 */
[----:B----4-:R-:W-:Y:S01]  /*13920*/  F2FP.F16.F32.PACK_AB R101, R37, R36 ;  /* 0x000000242565723e */ /* 0x010fe200000000ff */
[C---:B------:R-:W-:Y:S08]  /*13930*/  HMMA.16816.F32 R84, R20.reuse, R40, R84 ;  /* 0x000000281454723c */ /* 0x040ff00000001854 */
[----:B------:R-:W4:Y:S01]  /*13940*/  MUFU.EX2 R41, R128 ;  /* 0x0000008000297308 */ /* 0x000f220000000800 */
[----:B-1----:R-:W-:Y:S01]  /*13950*/  F2FP.F16.F32.PACK_AB R102, R130, R39 ;  /* 0x000000278266723e */ /* 0x002fe200000000ff */
[C---:B------:R-:W-:Y:S08]  /*13960*/  HMMA.16816.F32 R88, R20.reuse, R42, R88 ;  /* 0x0000002a1458723c */ /* 0x040ff00000001858 */
[C---:B--2---:R-:W-:Y:S03]  /*13970*/  HMMA.16816.F32 R92, R20.reuse, R24, R92 ;  /* 0x00000018145c723c */ /* 0x044fe6000000185c */
[----:B----4-:R-:W-:Y:S05]  /*13980*/  F2FP.F16.F32.PACK_AB R103, R41, R38 ;  /* 0x000000262967723e */ /* 0x010fea00000000ff */
[C---:B------:R-:W-:Y:S01]  /*13990*/  HMMA.16816.F32 R96, R20.reuse, R26, R96 ;  /* 0x0000001a1460723c */ /* 0x040fe20000001860 */
[----:B------:R-:W1:Y:S07]  /*139a0*/  LDSM.16.MT88.4 R24, [R142+0xcc00] ;  /* 0x00cc00008e18783b */ /* 0x000e6e0000004200 */
[C---:B---3--:R-:W-:Y:S03]  /*139b0*/  HMMA.16816.F32 R12, R20.reuse, R28, R12 ;  /* 0x0000001c140c723c */ /* 0x048fe6000000180c */
[----:B------:R-:W-:Y:S04]  /*139c0*/  FADD.FTZ R29, R113, R124 ;  /* 0x0000007c711d7221 */ /* 0x000fe80000010000 */
[----:B------:R-:W-:Y:S01]  /*139d0*/  FADD.FTZ R29, R112, R29 ;  /* 0x0000001d701d7221 */ /* 0x000fe20000010000 */
[----:B------:R-:W-:Y:S03]  /*139e0*/  HMMA.16816.F32 R16, R20, R30, R16 ;  /* 0x0000001e1410723c */ /* 0x000fe60000001810 */
[----:B------:R-:W-:Y:S01]  /*139f0*/  FADD.FTZ R20, R106, R131 ;  /* 0x000000836a147221 */ /* 0x000fe20000010000 */
[----:B------:R-:W-:Y:S03]  /*13a00*/  FADD.FTZ R122, R122, R29 ;  /* 0x0000001d7a7a7221 */ /* 0x000fe60000010000 */
[----:B------:R-:W-:Y:S01]  /*13a10*/  FADD.FTZ R20, R119, R20 ;  /* 0x0000001477147221 */ /* 0x000fe20000010000 */
[C---:B------:R-:W-:Y:S01]  /*13a20*/  HMMA.16816.F32 R112, R100.reuse, R108, R4 ;  /* 0x0000006c6470723c */ /* 0x040fe20000001804 */
[----:B------:R-:W2:Y:S04]  /*13a30*/  LDSM.16.MT88.4 R4, [R140+0xcc00] ;  /* 0x00cc00008c04783b */ /* 0x000ea80000004200 */
        /* <DEDUP_REMOVED lines=8> */
[C---:B-----5:R-:W-:Y:S03]  /*13ac0*/  HMMA.16816.F32 R68, R100.reuse, R32, R68 ;  /* 0x000000206444723c */ /* 0x060fe60000001844 */
[----:B------:R-:W-:Y:S01]  /*13ad0*/  FADD.FTZ R107, R107, R22 ;  /* 0x000000166b6b7221 */ /* 0x000fe20000010000 */
[----:B------:R-:W-:Y:S01]  /*13ae0*/  FADD.FTZ R169, R169, R118 ;  /* 0x00000076a9a97221 */ /* 0x000fe20000010000 */
[----:B------:R-:W4:Y:S02]  /*13af0*/  LDSM.16.MT88.4 R20, [R140+0xec00] ;  /* 0x00ec00008c14783b */ /* 0x000f240000004200 */
        /* <DEDUP_REMOVED lines=42> */
.L_x_3184:
[----:B------:R1:W5:Y:S01]  /*13da0*/  LD.E R11, desc[UR4][R116.64+0xd8] ;  /* 0x0000d804740b7980 */ /* 0x000362000c101900 */
[----:B------:R-:W-:Y:S01]  /*13db0*/  UMOV UR6, 0xffffffff ;  /* 0xffffffff00067882 */ /* 0x000fe20000000000 */
[----:B------:R-:W2:Y:S02]  /*13dc0*/  S2R R9, SR_TID.X ;  /* 0x0000000000097919 */ /* 0x000ea40000002100 */
[C---:B--2---:R-:W-:Y:S01]  /*13dd0*/  IMAD.SHL.U32 R7, R9.reuse, 0x8, RZ ;  /* 0x0000000809077824 */ /* 0x044fe200078e00ff */
[----:B------:R-:W-:-:S04]  /*13de0*/  LOP3.LUT R8, R9, 0x3, RZ, 0xc0, !PT ;  /* 0x0000000309087812 */ /* 0x000fc800078ec0ff */
[----:B------:R-:W-:-:S04]  /*13df0*/  LOP3.LUT R6, R7, 0xc0, RZ, 0xc0, !PT ;  /* 0x000000c007067812 */ /* 0x000fc800078ec0ff */
[----:B------:R-:W-:Y:S01]  /*13e00*/  LOP3.LUT R6, R6, 0x18, R9, 0xf8, !PT ;  /* 0x0000001806067812 */ /* 0x000fe200078ef809 */
        /* <DEDUP_REMOVED lines=8> */
.L_x_3202:
[----:B------:R-:W1:Y:S01]  /*13e90*/  S2UR UR6, SR_CgaCtaId ;  /* 0x00000000000679c3 */ /* 0x000e620000008800 */
[----:B------:R-:W4:Y:S01]  /*13ea0*/  MUFU.RCP R4, R10 ;  /* 0x0000000a00047308 */ /* 0x000f220000001000 */
[----:B--23--:R-:W-:Y:S01]  /*13eb0*/  FADD.FTZ R12, R12, R14 ;  /* 0x0000000e0c0c7221 */ /* 0x00cfe20000010000 */
[C---:B------:R-:W-:Y:S01]  /*13ec0*/  SHF.L.U32 R3, R9.reuse, 0x4, RZ ;  /* 0x0000000409037819 */ /* 0x040fe200000006ff */
[----:B------:R-:W-:Y:S01]  /*13ed0*/  UMOV UR7, 0x400 ;  /* 0x0000040000077882 */ /* 0x000fe20000000000 */
[----:B------:R-:W-:Y:S02]  /*13ee0*/  FSETP.NE.FTZ.AND P2, PT, R10, RZ, PT ;  /* 0x000000ff0a00720b */ /* 0x000fe40003f55000 */
[----:B------:R-:W-:Y:S02]  /*13ef0*/  SHF.L.U32 R5, R9, 0x3, RZ ;  /* 0x0000000309057819 */ /* 0x000fe400000006ff */
[----:B------:R-:W2:Y:S01]  /*13f00*/  MUFU.RCP R13, R12 ;  /* 0x0000000c000d7308 */ /* 0x000ea20000001000 */
[----:B------:R-:W-:-:S02]  /*13f10*/  LOP3.LUT R3, R3, 0x3e00, RZ, 0xc0, !PT ;  /* 0x00003e0003037812 */ /* 0x000fc400078ec0ff */
[----:B------:R-:W-:Y:S02]  /*13f20*/  FSETP.NE.FTZ.AND P1, PT, R12, RZ, PT ;  /* 0x000000ff0c00720b */ /* 0x000fe40003f35000 */
[----:B------:R-:W-:Y:S02]  /*13f30*/  LOP3.LUT R5, R5, 0x20, RZ, 0xc0, !PT ;  /* 0x0000002005057812 */ /* 0x000fe400078ec0ff */
[----:B------:R-:W-:Y:S02]  /*13f40*/  LEA R3, R8, R3, 0x1 ;  /* 0x0000000308037211 */ /* 0x000fe400078e08ff */
[----:B----4-:R-:W-:Y:S02]  /*13f50*/  FSEL R4, R4, 1, P2 ;  /* 0x3f80000004047808 */ /* 0x010fe40001000000 */
[----:B------:R-:W-:-:S03]  /*13f60*/  IADD3 R3, PT, PT, R6, R3, R5 ;  /* 0x0000000306037210 */ /* 0x000fc60007ffe005 */
[C---:B------:R-:W-:Y:S01]  /*13f70*/  FMUL.FTZ R112, R4.reuse, R112 ;  /* 0x0000007004707220 */ /* 0x040fe20000410000 */
[----:B-1----:R-:W-:Y:S01]  /*13f80*/  ULEA UR6, UR6, UR7, 0x18 ;  /* 0x0000000706067291 */ /* 0x002fe2000f8ec0ff */
        /* <DEDUP_REMOVED lines=20> */
[----:B--2---:R-:W-:Y:S01]  /*140d0*/  FSEL R13, R13, 1, P1 ;  /* 0x3f8000000d0d7808 */ /* 0x004fe20000800000 */
[C---:B------:R-:W-:Y:S01]  /*140e0*/  FMUL.FTZ R105, R4.reuse, R105 ;  /* 0x0000006904697220 */ /* 0x040fe20000410000 */
[C---:B------:R-:W-:Y:S01]  /*140f0*/  FMUL.FTZ R100, R4.reuse, R100 ;  /* 0x0000006404647220 */ /* 0x040fe20000410000 */
[----:B------:R-:W-:Y:S01]  /*14100*/  FMUL.FTZ R101, R4, R101 ;  /* 0x0000006504657220 */ /* 0x000fe20000410000 */
[----:B------:R-:W-:Y:S01]  /*14110*/  SHF.L.U32 R4, R9, 0x2, RZ ;  /* 0x0000000209047819 */ /* 0x000fe200000006ff */
[C---:B------:R-:W-:Y:S01]  /*14120*/  FMUL.FTZ R114, R13.reuse, R114 ;  /* 0x000000720d727220 */ /* 0x040fe20000410000 */
[----:B------:R-:W-:Y:S01]  /*14130*/  FMUL.FTZ R115, R13, R115 ;  /* 0x000000730d737220 */ /* 0x000fe20000410000 */
[----:B------:R-:W-:Y:S01]  /*14140*/  LEA R3, R3, UR6, 0x1 ;  /* 0x0000000603037c11 */ /* 0x000fe2000f8e08ff */
[C---:B------:R-:W-:Y:S01]  /*14150*/  FMUL.FTZ R110, R13.reuse, R110 ;  /* 0x0000006e0d6e7220 */ /* 0x040fe20000410000 */
[C---:B------:R-:W-:Y:S01]  /*14160*/  LOP3.LUT R5, R4.reuse, 0x20, RZ, 0xc0, !PT ;  /* 0x0000002004057812 */ /* 0x040fe200078ec0ff */
        /* <DEDUP_REMOVED lines=76> */
[----:B------:R-:W4:Y:S04]  /*14630*/  LD.E.64 R18, desc[UR4][R116.64+0x90] ;  /* 0x0000900474127980 */ /* 0x000f28000c101b00 */
[----:B------:R1:W5:Y:S04]  /*14640*/  LD.E.64 R36, desc[UR4][R116.64+0xa0] ;  /* 0x0000a00474247980 */ /* 0x000368000c101b00 */
[----:B------:R-:W2:Y:S04]  /*14650*/  @!P0 LD.E.64 R20, desc[UR4][R116.64+0x80] ;  /* 0x0000800474148980 */ /* 0x000ea8000c101b00 */
[----:B------:R1:W5:Y:S01]  /*14660*/  LD.E.64 R38, desc[UR4][R116.64+0x70] ;  /* 0x0000700474267980 */ /* 0x000362000c101b00 */
[----:B---3--:R-:W-:-:S13]  /*14670*/  ISETP.NE.AND P6, PT, R4, RZ, PT ;  /* 0x000000ff0400720c */ /* 0x008fda0003fc5270 */
[----:B------:R-:W3:Y:S04]  /*14680*/  @!P6 LD.E R6, desc[UR4][R116.64+0x60] ;  /* 0x000060047406e980 */ /* 0x000ee8000c101900 */
[----:B-1----:R-:W3:Y:S01]  /*14690*/  @!P6 LD.E R5, desc[UR4][R116.64+0xb4] ;  /* 0x0000b4047405e980 */ /* 0x002ee2000c101900 */
[----:B------:R-:W1:Y:S01]  /*146a0*/  @P2 MUFU.LG2 R10, R10 ;  /* 0x0000000a000a2308 */ /* 0x000e620000000c00 */
[----:B--2---:R-:W-:-:S07]  /*146b0*/  @!P0 IMAD R13, R21, R154, RZ ;  /* 0x0000009a150d8224 */ /* 0x004fce00078e02ff */
[----:B------:R-:W2:Y:S01]  /*146c0*/  @P1 MUFU.LG2 R12, R12 ;  /* 0x0000000c000c1308 */ /* 0x000ea20000000c00 */
[----:B------:R-:W-:Y:S01]  /*146d0*/  @!P0 IMAD.WIDE.U32 R20, R20, R154, RZ ;  /* 0x0000009a14148225 */ /* 0x000fe200078e00ff */
[----:B------:R-:W-:Y:S02]  /*146e0*/  ISETP.NE.AND P5, PT, R8, RZ, PT ;  /* 0x000000ff0800720c */ /* 0x000fe40003fa5270 */
[----:B------:R-:W-:Y:S02]  /*146f0*/  SHF.R.U32.HI R3, RZ, 0x2, R9 ;  /* 0x00000002ff037819 */ /* 0x000fe40000011609 */
[----:B------:R-:W-:Y:S02]  /*14700*/  IADD3 R8, PT, PT, -R156, R159, RZ ;  /* 0x0000009f9c087210 */ /* 0x000fe40007ffe1ff */
[----:B------:R-:W-:Y:S01]  /*14710*/  LOP3.LUT R16, R7, 0x18, RZ, 0xc0, !PT ;  /* 0x0000001807107812 */ /* 0x000fe200078ec0ff */
[----:B-1----:R-:W-:Y:S01]  /*14720*/  @P2 FMUL.FTZ R14, R10, 0.69314718246459960938 ;  /* 0x3f3172180a0e2820 */ /* 0x002fe20000410000 */
[----:B------:R-:W-:-:S02]  /*14730*/  @!P0 IADD3 R13, PT, PT, R21, R13, RZ ;  /* 0x0000000d150d8210 */ /* 0x000fc40007ffe0ff */
[----:B------:R-:W-:Y:S01]  /*14740*/  @!P0 MOV R10, R20 ;  /* 0x00000014000a8202 */ /* 0x000fe20000000f00 */
[----:B----4-:R-:W-:Y:S01]  /*14750*/  @P0 IMAD.WIDE.U32 R20, R40, R158, RZ ;  /* 0x0000009e28140225 */ /* 0x010fe200078e00ff */
[----:B------:R-:W-:Y:S02]  /*14760*/  MOV R17, RZ ;  /* 0x000000ff00117202 */ /* 0x000fe40000000f00 */
[----:B------:R-:W-:Y:S01]  /*14770*/  MOV R4, 0x7f800000 ;  /* 0x7f80000000047802 */ /* 0x000fe20000000f00 */
[----:B-----5:R-:W-:Y:S01]  /*14780*/  @P2 FFMA.FTZ R4, R11, R2, R14 ;  /* 0x000000020b042223 */ /* 0x020fe2000001000e */
[-C--:B------:R-:W-:Y:S01]  /*14790*/  ISETP.GE.AND P3, PT, R164, R8.reuse, PT ;  /* 0x00000008a400720c */ /* 0x080fe20003f66270 */
[----:B--2---:R-:W-:Y:S01]  /*147a0*/  @P1 FMUL.FTZ R14, R12, 0.69314718246459960938 ;  /* 0x3f3172180c0e1820 */ /* 0x004fe20000410000 */
[----:B------:R-:W-:Y:S01]  /*147b0*/  ISETP.GE.AND P4, PT, R3, R8, PT ;  /* 0x000000080300720c */ /* 0x000fe20003f86270 */
[----:B------:R-:W-:Y:S01]  /*147c0*/  IMAD R8, R19, R153, RZ ;  /* 0x0000009913087224 */ /* 0x000fe200078e02ff */
[----:B------:R-:W-:Y:S01]  /*147d0*/  @P0 MOV R10, R20 ;  /* 0x00000014000a0202 */ /* 0x000fe20000000f00 */
[----:B------:R-:W-:Y:S01]  /*147e0*/  IMAD.WIDE.U32 R16, R156, R40, R16 ;  /* 0x000000289c107225 */ /* 0x000fe200078e0010 */
[----:B------:R-:W-:-:S03]  /*147f0*/  MOV R2, 0x7f800000 ;  /* 0x7f80000000027802 */ /* 0x000fc60000000f00 */
[C---:B------:R-:W-:Y:S02]  /*14800*/  @P0 IMAD R12, R41.reuse, R158, RZ ;  /* 0x0000009e290c0224 */ /* 0x040fe400078e02ff */
[----:B------:R-:W-:Y:S02]  /*14810*/  IMAD R7, R41, R156, RZ ;  /* 0x0000009c29077224 */ /* 0x000fe400078e02ff */
[----:B------:R-:W-:-:S04]  /*14820*/  IMAD.WIDE.U32 R18, R18, R153, RZ ;  /* 0x0000009912127225 */ /* 0x000fc800078e00ff */
[----:B------:R-:W-:Y:S01]  /*14830*/  @P1 FFMA.FTZ R2, R11, R0, R14 ;  /* 0x000000000b021223 */ /* 0x000fe2000001000e */
[----:B------:R-:W-:Y:S02]  /*14840*/  @P0 IADD3 R13, PT, PT, R21, R12, RZ ;  /* 0x0000000c150d0210 */ /* 0x000fe40007ffe0ff */
[----:B------:R-:W-:Y:S02]  /*14850*/  IADD3 R0, PT, PT, R17, R7, RZ ;  /* 0x0000000711007210 */ /* 0x000fe40007ffe0ff */
[----:B------:R-:W-:Y:S02]  /*14860*/  IADD3 R8, PT, PT, R19, R8, RZ ;  /* 0x0000000813087210 */ /* 0x000fe40007ffe0ff */
[----:B------:R-:W-:-:S04]  /*14870*/  IADD3 R10, P2, P1, R18, R16, R10 ;  /* 0x00000010120a7210 */ /* 0x000fc8000795e00a */
[----:B------:R-:W-:Y:S01]  /*14880*/  IADD3.X R11, PT, PT, R8, R0, R13, P2, P1 ;  /* 0x00000000080b7210 */ /* 0x000fe200017e240d */
        /* <DEDUP_REMOVED lines=8> */
.L_x_3193:
[----:B------:R-:W-:Y:S05]  /*14910*/  WARPSYNC.ALL ;  /* 0x0000000000007948 */ /* 0x000fea0003800000 */
[----:B------:R-:W-:Y:S06]  /*14920*/  BAR.SYNC.DEFER_BLOCKING 0x0 ;  /* 0x0000000000007b1d */ /* 0x000fec0000010000 */
        /* <DEDUP_REMOVED lines=22> */
.L_x_3195:
[----:B------:R-:W-:Y:S05]  /*14a90*/  BSYNC.RECONVERGENT B0 ;  /* 0x0000000000007941 */ /* 0x000fea0003800200 */
.L_x_3194:
        /* <DEDUP_REMOVED lines=10> */
.L_x_3197:
[----:B------:R-:W-:Y:S05]  /*14b40*/  BSYNC.RECONVERGENT B0 ;  /* 0x0000000000007941 */ /* 0x000fea0003800200 */
.L_x_3196:
[----:B------:R-:W-:-:S04]  /*14b50*/  MOV R153, 0x0 ;  /* 0x0000000000997802 */ /* 0x000fc80000000f00 */
[----:B-1234-:R-:W-:Y:S05]  /*14b60*/  @P3 RET.REL.NODEC R152 `(_ZN5flash24flash_fwd_splitkv_kernelI23Flash_fwd_kernel_traitsILi96ELi64ELi128ELi4ELb0ELb0EN7cutlass6half_tE19Flash_kernel_traitsILi96ELi64ELi128ELi4ES3_EELb0ELb0ELb0ELb0ELb1ELb0ELb0ELb1EEEvNS_16Flash_fwd_paramsE) ;  /* 0xfffffeb498243950 */ /* 0x01efea0003c3ffff */
        /* <DEDUP_REMOVED lines=14> */
[----:B-1----:R-:W-:Y:S05]  /*14c50*/  RET.REL.NODEC R152 `(_ZN5flash24flash_fwd_splitkv_kernelI23Flash_fwd_kernel_traitsILi96ELi64ELi128ELi4ELb0ELb0EN7cutlass6half_tE19Flash_kernel_traitsILi96ELi64ELi128ELi4ES3_EELb0ELb0ELb0ELb0ELb1ELb0ELb0ELb1EEEvNS_16Flash_fwd_paramsE) ;  /* 0xfffffeb098e87950 */ /* 0x002fea0003c3ffff */
.L_x_3192:
[----:B------:R-:W-:Y:S01]  /*14c60*/  MOV R4, 0x2 ;  /* 0x0000000200047802 */ /* 0x000fe20000000f00 */
[----:B------:R-:W-:Y:S01]  /*14c70*/  IMAD.MOV.U32 R3, RZ, RZ, 0x1f ;  /* 0x0000001fff037424 */ /* 0x000fe200078e00ff */
[----:B------:R-:W-:-:S07]  /*14c80*/  MOV R5, 0xffffffff ;  /* 0xffffffff00057802 */ /* 0x000fce0000000f00 */
[----:B-----5:R-:W-:Y:S05]  /*14c90*/  WARPSYNC.COLLECTIVE R5, `(.L_x_3198) ;  /* 0x0000000005087348 */ /* 0x020fea0003c00000 */
[----:B------:R1:W2:Y:S02]  /*14ca0*/  SHFL.BFLY P0, R14, R169, R4, R3 ;  /* 0x0c000004a90e7389 */ /* 0x0002a40000000003 */
[----:B-12--5:R-:W-:Y:S05]  /*14cb0*/  ENDCOLLECTIVE ;  /* 0x000000000000791b */ /* 0x026fea0003800000 */
.L_x_3198:
[----:B------:R-:W-:Y:S02]  /*14cc0*/  IMAD.MOV.U32 R10, RZ, RZ, R14 ;  /* 0x000000ffff0a7224 */ /* 0x000fe400078e000e */
[----:B------:R-:W-:Y:S02]  /*14cd0*/  IMAD.MOV.U32 R4, RZ, RZ, 0x1 ;  /* 0x00000001ff047424 */ /* 0x000fe400078e00ff */
[----:B------:R-:W-:-:S05]  /*14ce0*/  FADD.FTZ R13, R10, R169 ;  /* 0x000000a90a0d7221 */ /* 0x000fca0000010000 */
[----:B------:R-:W-:-:S07]  /*14cf0*/  MOV R169, R13 ;  /* 0x0000000d00a97202 */ /* 0x000fce0000000f00 */
[----:B------:R-:W-:Y:S05]  /*14d00*/  WARPSYNC.COLLECTIVE R5, `(.L_x_3199) ;  /* 0x0000000005087348 */ /* 0x000fea0003c00000 */
[----:B------:R1:W2:Y:S02]  /*14d10*/  SHFL.BFLY P0, R14, R169, R4, R3 ;  /* 0x0c000004a90e7389 */ /* 0x0002a40000000003 */
[----:B-12---:R-:W-:Y:S05]  /*14d20*/  ENDCOLLECTIVE ;  /* 0x000000000000791b */ /* 0x006fea0003800000 */
.L_x_3199:
[----:B------:R-:W-:Y:S01]  /*14d30*/  MOV R169, R168 ;  /* 0x000000a800a97202 */ /* 0x000fe20000000f00 */
[----:B------:R-:W-:Y:S01]  /*14d40*/  IMAD.MOV.U32 R4, RZ, RZ, 0x2 ;  /* 0x00000002ff047424 */ /* 0x000fe200078e00ff */
[----:B------:R-:W-:-:S07]  /*14d50*/  MOV R10, R14 ;  /* 0x0000000e000a7202 */ /* 0x000fce0000000f00 */
[----:B------:R-:W-:Y:S05]  /*14d60*/  WARPSYNC.COLLECTIVE R5, `(.L_x_3200) ;  /* 0x0000000005087348 */ /* 0x000fea0003c00000 */
[----:B------:R1:W2:Y:S02]  /*14d70*/  SHFL.BFLY P0, R14, R169, R4, R3 ;  /* 0x0c000004a90e7389 */ /* 0x0002a40000000003 */
[----:B-12---:R-:W-:Y:S05]  /*14d80*/  ENDCOLLECTIVE ;  /* 0x000000000000791b */ /* 0x006fea0003800000 */
.L_x_3200:
[----:B------:R-:W-:Y:S01]  /*14d90*/  FADD.FTZ R10, R13, R10 ;  /* 0x0000000a0d0a7221 */ /* 0x000fe20000010000 */
[----:B------:R-:W-:Y:S01]  /*14da0*/  FADD.FTZ R12, R14, R168 ;  /* 0x000000a80e0c7221 */ /* 0x000fe20000010000 */
[----:B------:R-:W-:-:S04]  /*14db0*/  MOV R4, 0x1 ;  /* 0x0000000100047802 */ /* 0x000fc80000000f00 */
[----:B------:R-:W-:-:S07]  /*14dc0*/  MOV R169, R12 ;  /* 0x0000000c00a97202 */ /* 0x000fce0000000f00 */
[----:B------:R-:W-:Y:S05]  /*14dd0*/  WARPSYNC.COLLECTIVE R5, `(.L_x_3201) ;  /* 0x0000000005087348 */ /* 0x000fea0003c00000 */
[----:B------:R1:W2:Y:S02]  /*14de0*/  SHFL.BFLY P0, R14, R169, R4, R3 ;  /* 0x0c000004a90e7389 */ /* 0x0002a40000000003 */
[----:B-12---:R-:W-:Y:S05]  /*14df0*/  ENDCOLLECTIVE ;  /* 0x000000000000791b */ /* 0x006fea0003800000 */
.L_x_3201:
[----:B------:R-:W-:Y:S05]  /*14e00*/  BRA `(.L_x_3202) ;  /* 0xfffffff000207947 */ /* 0x000fea000383ffff */
.L_x_3203:
        /* <DEDUP_REMOVED lines=15> */
.L_x_11648:


//--------------------- .text._ZN5flash24flash_fwd_splitkv_kernelI23Flash_fwd_kernel_traitsILi96ELi64ELi128ELi4ELb0ELb0EN7cutlass6half_tE19Flash_kernel_traitsILi96ELi64ELi128ELi4ES3_EELb0ELb0ELb0ELb0ELb1ELb1ELb0ELb1EEEvNS_16Flash_fwd_paramsE --------------------------
	.section	.text._ZN5flash24flash_fwd_splitkv_kernelI23Flash_fwd_kernel_traitsILi96ELi64ELi128ELi4ELb0ELb0EN7cutlass6half_tE19Flash_kernel_traitsILi96ELi64ELi128ELi4ES3_EELb0ELb0ELb0ELb0ELb1ELb1ELb0ELb1EEEvNS_16Flash_fwd_paramsE,"ax",@progbits
	.align	128
        .global         _ZN5flash24flash_fwd_splitkv_kernelI23Flash_fwd_kernel_traitsILi96ELi64ELi128ELi4ELb0ELb0EN7cutlass6half_tE19Flash_kernel_traitsILi96ELi64ELi128ELi4ES3_EELb0ELb0ELb0ELb0ELb1ELb1ELb0ELb1EEEvNS_16Flash_fwd_paramsE
        .type           _ZN5flash24flash_fwd_splitkv_kernelI23Flash_fwd_kernel_traitsILi96ELi64ELi128ELi4ELb0ELb0EN7cutlass6half_tE19Flash_kernel_traitsILi96ELi64ELi128ELi4ES3_EELb0ELb0ELb0ELb0ELb1ELb1ELb0ELb1EEEvNS_16Flash_fwd_paramsE,@function
        .size           _ZN5flash24flash_fwd_splitkv_kernelI23Flash_fwd_kernel_traitsILi96ELi64ELi128ELi4ELb0ELb0EN7cutlass6half_tE19Flash_kernel_traitsILi96ELi64ELi128ELi4ES3_EELb0ELb0ELb0ELb0ELb1ELb1ELb0ELb1EEEvNS_16Flash_fwd_paramsE,(.L_x_11649 - _ZN5flash24flash_fwd_splitkv_kernelI23Flash_fwd_kernel_traitsILi96ELi64ELi128ELi4ELb0ELb0EN7cutlass6half_tE19Flash_kernel_traitsILi96ELi64ELi128ELi4ES3_EELb0ELb0ELb0ELb0ELb1ELb1ELb0ELb1EEEvNS_16Flash_fwd_paramsE)
        .other          _ZN5flash24flash_fwd_splitkv_kernelI23Flash_fwd_kernel_traitsILi96ELi64ELi128ELi4ELb0ELb0EN7cutlass6half_tE19Flash_kernel_traitsILi96ELi64ELi128ELi4ES3_EELb0ELb0ELb0ELb0ELb1ELb1ELb0ELb1EEEvNS_16Flash_fwd_paramsE,@"STO_CUDA_ENTRY STV_DEFAULT"
_ZN5flash24flash_fwd_splitkv_kernelI23Flash_fwd_kernel_traitsILi96ELi64ELi128ELi4ELb0ELb0EN7cutlass6half_tE19Flash_kernel_traitsILi96ELi64ELi128ELi4ES3_EELb0ELb0ELb0ELb0ELb1ELb1ELb0ELb1EEEvNS_16Flash_fwd_paramsE:
.text._ZN5flash24flash_fwd_splitkv_kernelI23Flash_fwd_kernel_traitsILi96ELi64ELi128ELi4ELb0ELb0EN7cutlass6half_tE19Flash_kernel_traitsILi96ELi64ELi128ELi4ES3_EELb0ELb0ELb0ELb0ELb1ELb1ELb0ELb1EEEvNS_16Flash_fwd_paramsE:
[----:B------:R-:W-:Y:S01]  /*0000*/  LDC R1, c[0x0][0x37c] ;  /* 0x0000df00ff017b82 */ /* 0x000fe20000000800 */
[----:B------:R-:W1:Y:S07]  /*0010*/  S2R R19, SR_CTAID.X ;  /* 0x0000000000137919 */ /* 0x000e6e0000002500 */
[----:B------:R-:W2:Y:S01]  /*0020*/  LDC.64 R116, c[0x0][0x348] ;  /* 0x0000d200ff747b82 */ /* 0x000ea20000000a00 */
[----:B------:R-:W-:Y:S01]  /*0030*/  BSSY.RECONVERGENT B3, `(.L_x_3204) ;  /* 0x0000005000037945 */ /* 0x000fe20003800200 */
[----:B------:R-:W-:Y:S01]  /*0040*/  MOV R148, 0x80 ;  /* 0x0000008000947802 */ /* 0x000fe20000000f00 */
[----:B------:R-:W3:Y:S01]  /*0050*/  S2R R150, SR_CTAID.Y ;  /* 0x0000000000967919 */ /* 0x000ee20000002600 */
[----:B------:R-:W4:Y:S05]  /*0060*/  S2R R149, SR_CTAID.Z ;  /* 0x0000000000957919 */ /* 0x000f2a0000002700 */
[----:B-1234-:R-:W-:Y:S05]  /*0070*/  CALL.REL.NOINC `($_ZN5flash24flash_fwd_splitkv_kernelI23Flash_fwd_kernel_traitsILi96ELi64ELi128ELi4ELb0ELb0EN7cutlass6half_tE19Flash_kernel_traitsILi96ELi64ELi128ELi4ES3_EELb0ELb0ELb0ELb0ELb1ELb1ELb0ELb1EEEvNS_16Flash_fwd_paramsE$_ZN5flash30compute_attn_1rowblock_splitkvI23Flash_fwd_kernel_traitsILi96ELi64ELi128ELi4ELb0ELb0EN7cutlass6half_tE19Flash_kernel_traitsILi96ELi64ELi128ELi4ES3_EELb0ELb0ELb0ELb0ELb1ELb1ELb0ELb1ENS_16Flash_fwd_paramsEEEvRKT8_iiiii) ;  /* 0x0000000000087944 */ /* 0x01efea0003c00000 */
[----:B------:R-:W-:Y:S05]  /*0080*/  BSYNC.RECONVERGENT B3 ;  /* 0x0000000000037941 */ /* 0x000fea0003800200 */
.L_x_3204:
[----:B------:R-:W-:Y:S05]  /*0090*/  EXIT ;  /* 0x000000000000794d */ /* 0x000fea0003800000 */
        .type           $_ZN5flash24flash_fwd_splitkv_kernelI23Flash_fwd_kernel_traitsILi96ELi64ELi128ELi4ELb0ELb0EN7cutlass6half_tE19Flash_kernel_traitsILi96ELi64ELi128ELi4ES3_EELb0ELb0ELb0ELb0ELb1ELb1ELb0ELb1EEEvNS_16Flash_fwd_paramsE$_ZN5flash30compute_attn_1rowblock_splitkvI23Flash_fwd_kernel_traitsILi96ELi64ELi128ELi4ELb0ELb0EN7cutlass6half_tE19Flash_kernel_traitsILi96ELi64ELi128ELi4ES3_EELb0ELb0ELb0ELb0ELb1ELb1ELb0ELb1ENS_16Flash_fwd_paramsEEEvRKT8_iiiii,@function
        .size           $_ZN5flash24flash_fwd_splitkv_kernelI23Flash_fwd_kernel_traitsILi96ELi64ELi128ELi4ELb0ELb0EN7cutlass6half_tE19Flash_kernel_traitsILi96ELi64ELi128ELi4ES3_EELb0ELb0ELb0ELb0ELb1ELb1ELb0ELb1EEEvNS_16Flash_fwd_paramsE$_ZN5flash30compute_attn_1rowblock_splitkvI23Flash_fwd_kernel_traitsILi96ELi64ELi128ELi4ELb0ELb0EN7cutlass6half_tE19Flash_kernel_traitsILi96ELi64ELi128ELi4ES3_EELb0ELb0ELb0ELb0ELb1ELb1ELb0ELb1ENS_16Flash_fwd_paramsEEEvRKT8_iiiii,(.L_x_11649 - $_ZN5flash24flash_fwd_splitkv_kernelI23Flash_fwd_kernel_traitsILi96ELi64ELi128ELi4ELb0ELb0EN7cutlass6half_tE19Flash_kernel_traitsILi96ELi64ELi128ELi4ES3_EELb0ELb0ELb0ELb0ELb1ELb1ELb0ELb1EEEvNS_16Flash_fwd_paramsE$_ZN5flash30compute_attn_1rowblock_splitkvI23Flash_fwd_kernel_traitsILi96ELi64ELi128ELi4ELb0ELb0EN7cutlass6half_tE19Flash_kernel_traitsILi96ELi64ELi128ELi4ES3_EELb0ELb0ELb0ELb0ELb1ELb1ELb0ELb1ENS_16Flash_fwd_paramsEEEvRKT8_iiiii)
$_ZN5flash24flash_fwd_splitkv_kernelI23Flash_fwd_kernel_traitsILi96ELi64ELi128ELi4ELb0ELb0EN7cutlass6half_tE19Flash_kernel_traitsILi96ELi64ELi128ELi4ES3_EELb0ELb0ELb0ELb0ELb1ELb1ELb0ELb1EEEvNS_16Flash_fwd_paramsE$_ZN5flash30compute_attn_1rowblock_splitkvI23Flash_fwd_kernel_traitsILi96ELi64ELi128ELi4ELb0ELb0EN7cutlass6half_tE19Flash_kernel_traitsILi96ELi64ELi128ELi4ES3_EELb0ELb0ELb0ELb0ELb1ELb1ELb0ELb1ENS_16Flash_fwd_paramsEEEvRKT8_iiiii:
        /* <DEDUP_REMOVED lines=39> */
.L_x_3206:
[----:B------:R-:W-:Y:S05]  /*0310*/  BSYNC.RECONVERGENT B0 ;  /* 0x0000000000007941 */ /* 0x000fea0003800200 */
.L_x_3205:
[----:B------:R-:W-:Y:S04]  /*0320*/  BSSY.RECONVERGENT B0, `(.L_x_3207) ;  /* 0x0000007000007945 */ /* 0x000fe80003800200 */
[----:B------:R-:W-:Y:S05]  /*0330*/  @!P3 BRA `(.L_x_3208) ;  /* 0x000000000014b947 */ /* 0x000fea0003800000 */
[----:B------:R-:W4:Y:S02]  /*0340*/  LD.E.U8 R0, desc[UR4][R116.64+0x1b2] ;  /* 0x0001b20474007980 */ /* 0x000f24000c101100 */
[----:B----4-:R-:W-:-:S13]  /*0350*/  ISETP.NE.AND P1, PT, R0, RZ, PT ;  /* 0x000000ff0000720c */ /* 0x010fda0003f25270 */
[----:B------:R-:W4:Y:S02]  /*0360*/  @P1 LD.E R0, desc[UR4][R8.64+0x4] ;  /* 0x0000040408001980 */ /* 0x000f24000c101900 */
[----:B----45:R-:W-:-:S06]  /*0370*/  @P1 IADD3 R3, PT, PT, R0, -R11, RZ ;  /* 0x8000000b00031210 */ /* 0x030fcc0007ffe0ff */
[----:B------:R4:W5:Y:S02]  /*0380*/  @!P1 LD.E R3, desc[UR4][R8.64] ;  /* 0x0000000408039980 */ /* 0x000964000c101900 */
.L_x_3208:
[----:B------:R-:W-:Y:S05]  /*0390*/  BSYNC.RECONVERGENT B0 ;  /* 0x0000000000007941 */ /* 0x000fea0003800200 */
.L_x_3207:
        /* <DEDUP_REMOVED lines=9> */
.L_x_3210:
[----:B------:R-:W5:Y:S01]  /*0430*/  LD.E.64 R2, desc[UR4][R116.64+0x108] ;  /* 0x0001080474027980 */ /* 0x000f62000c101b00 */
[----:B------:R-:W-:Y:S01]  /*0440*/  BSSY.RECONVERGENT B0, `(.L_x_3212) ;  /* 0x0000006000007945 */ /* 0x000fe20003800200 */
[----:B-----5:R-:W-:-:S04]  /*0450*/  ISETP.NE.U32.AND P0, PT, R2, RZ, PT ;  /* 0x000000ff0200720c */ /* 0x020fc80003f05070 */
[----:B------:R-:W-:Y:S01]  /*0460*/  ISETP.NE.AND.EX P0, PT, R3, RZ, PT, P0 ;  /* 0x000000ff0300720c */ /* 0x000fe20003f05300 */
[----:B------:R-:W-:-:S12]  /*0470*/  IMAD.MOV.U32 R3, RZ, RZ, RZ ;  /* 0x000000ffff037224 */ /* 0x000fd800078e00ff */
[----:B------:R-:W-:Y:S05]  /*0480*/  @!P0 BRA `(.L_x_3213) ;  /* 0x0000000000048947 */ /* 0x000fea0003800000 */
[----:B------:R1:W5:Y:S02]  /*0490*/  LD.E R3, desc[UR4][R116.64+0xbc] ;  /* 0x0000bc0474037980 */ /* 0x000364000c101900 */
.L_x_3213:
[----:B------:R-:W-:Y:S05]  /*04a0*/  BSYNC.RECONVERGENT B0 ;  /* 0x0000000000007941 */ /* 0x000fea0003800200 */
.L_x_3212:
[----:B-----5:R-:W-:Y:S02]  /*04b0*/  IADD3 R82, PT, PT, R92, R3, RZ ;  /* 0x000000035c527210 */ /* 0x020fe40007ffe0ff */
.L_x_3211:
[----:B------:R-:W-:Y:S05]  /*04c0*/  BSYNC.RECONVERGENT B1 ;  /* 0x0000000000017941 */ /* 0x000fea0003800200 */
.L_x_3209:
[----:B------:R-:W-:Y:S01]  /*04d0*/  IMAD.SHL.U32 R152, R19, 0x40, RZ ;  /* 0x0000004013987824 */ /* 0x000fe200078e00ff */
[----:B------:R-:W-:Y:S01]  /*04e0*/  MOV R2, R148 ;  /* 0x0000009400027202 */ /* 0x000fe20000000f00 */
[----:B------:R-:W-:-:S03]  /*04f0*/  IMAD.MOV.U32 R3, RZ, RZ, 0x0 ;  /* 0x00000000ff037424 */ /* 0x000fc600078e00ff */
[----:B------:R-:W-:-:S13]  /*0500*/  ISETP.GT.AND P0, PT, R155, R152, PT ;  /* 0x000000989b00720c */ /* 0x000fda0003f04270 */
[----:B-1234-:R-:W-:Y:S05]  /*0510*/  @!P0 RET.REL.NODEC R2 `(_ZN5flash24flash_fwd_splitkv_kernelI23Flash_fwd_kernel_traitsILi96ELi64ELi128ELi4ELb0ELb0EN7cutlass6half_tE19Flash_kernel_traitsILi96ELi64ELi128ELi4ES3_EELb0ELb0ELb0ELb0ELb1ELb1ELb0ELb1EEEvNS_16Flash_fwd_paramsE) ;  /* 0xfffffff802b88950 */ /* 0x01efea0003c3ffff */
        /* <DEDUP_REMOVED lines=64> */
.L_x_3216:
[----:B------:R-:W-:Y:S05]  /*0920*/  BSYNC.RECONVERGENT B0 ;  /* 0x0000000000007941 */ /* 0x000fea0003800200 */
.L_x_3215:
        /* <DEDUP_REMOVED lines=15> */
.L_x_3218:
[----:B------:R-:W-:Y:S05]  /*0a20*/  BSYNC.RECONVERGENT B0 ;  /* 0x0000000000007941 */ /* 0x000fea0003800200 */
.L_x_3217:
[----:B------:R-:W-:Y:S01]  /*0a30*/  MOV R149, 0x0 ;  /* 0x0000000000957802 */ /* 0x000fe20000000f00 */
[----:B------:R1:W-:Y:S03]  /*0a40*/  @!P4 ST.E desc[UR4][R2.64], R5 ;  /* 0x000000050200c985 */ /* 0x0003e6000c101904 */
[----:B-12--5:R-:W-:Y:S05]  /*0a50*/  @P3 RET.REL.NODEC R148 `(_ZN5flash24flash_fwd_splitkv_kernelI23Flash_fwd_kernel_traitsILi96ELi64ELi128ELi4ELb0ELb0EN7cutlass6half_tE19Flash_kernel_traitsILi96ELi64ELi128ELi4ES3_EELb0ELb0ELb0ELb0ELb1ELb1ELb0ELb1EEEvNS_16Flash_fwd_paramsE) ;  /* 0xfffffff494683950 */ /* 0x026fea0003c3ffff */
[----:B------:R-:W-:Y:S02]  /*0a60*/  MOV R5, 0x7f800000 ;  /* 0x7f80000000057802 */ /* 0x000fe40000000f00 */
[----:B------:R-:W-:-:S03]  /*0a70*/  MOV R149, 0x0 ;  /* 0x0000000000957802 */ /* 0x000fc60000000f00 */
[----:B------:R1:W-:Y:S02]  /*0a80*/  ST.E desc[UR4][R2.64+0x80], R5 ;  /* 0x0000800502007985 */ /* 0x0003e4000c101904 */
[----:B-1----:R-:W-:Y:S05]  /*0a90*/  RET.REL.NODEC R148 `(_ZN5flash24flash_fwd_splitkv_kernelI23Flash_fwd_kernel_traitsILi96ELi64ELi128ELi4ELb0ELb0EN7cutlass6half_tE19Flash_kernel_traitsILi96ELi64ELi128ELi4ES3_EELb0ELb0ELb0ELb0ELb1ELb1ELb0ELb1EEEvNS_16Flash_fwd_paramsE) ;  /* 0xfffffff494587950 */ /* 0x002fea0003c3ffff */
.L_x_3214:
        /* <DEDUP_REMOVED lines=101> */
.L_x_3220:
        /* <DEDUP_REMOVED lines=77> */
.L_x_3221:
[----:B------:R-:W-:Y:S05]  /*15c0*/  BSYNC.RECONVERGENT B0 ;  /* 0x0000000000007941 */ /* 0x000fea0003800200 */
.L_x_3219:
        /* <DEDUP_REMOVED lines=23> */
[----:B------:R-:W-:Y:S02]  /*1740*/  IMAD.MOV.U32 R98, RZ, RZ, RZ ;  /* 0x000000ffff627224 */ /* 0x000fe400078e00ff */
[C---:B------:R-:W-:Y:S01]  /*1750*/  IMAD.SHL.U32 R153, R81.reuse, 0x8, RZ ;  /* 0x0000000851997824 */ /* 0x040fe200078e00ff */
[----:B------:R-:W-:Y:S01]  /*1760*/  MOV R15, 0x400 ;  /* 0x00000400000f7802 */ /* 0x000fe20000000f00 */
[C---:B------:R-:W-:Y:S02]  /*1770*/  IMAD.SHL.U32 R20, R81.reuse, 0x20, RZ ;  /* 0x0000002051147824 */ /* 0x040fe400078e00ff */
[----:B------:R1:W5:Y:S06]  /*1780*/  @P4 LD.E R98, desc[UR4][R24.64] ;  /* 0x0000000418624980 */ /* 0x00036c000c101900 */
[----:B------:R-:W-:Y:S01]  /*1790*/  @!P3 IMAD.IADD R16, R16, 0x1, -R7 ;  /* 0x000000011010b824 */ /* 0x000fe200078e0a07 */
[----:B------:R-:W-:Y:S01]  /*17a0*/  LEA R62, R62, R15, 0x18 ;  /* 0x0000000f3e3e7211 */ /* 0x000fe200078ec0ff */
[----:B------:R-:W-:-:S03]  /*17b0*/  IMAD.SHL.U32 R15, R81, 0x10, RZ ;  /* 0x00000010510f7824 */ /* 0x000fc600078e00ff */
[----:B------:R-:W-:Y:S02]  /*17c0*/  ISETP.GE.U32.AND P4, PT, R16, R7, PT ;  /* 0x000000071000720c */ /* 0x000fe40003f86070 */
[----:B------:R-:W-:Y:S02]  /*17d0*/  LOP3.LUT R16, R20, 0xc0, RZ, 0xc0, !PT ;  /* 0x000000c014107812 */ /* 0x000fe400078ec0ff */
[----:B------:R-:W-:Y:S01]  /*17e0*/  LOP3.LUT R17, R149, R2, RZ, 0x3c, !PT ;  /* 0x0000000295117212 */ /* 0x000fe200078e3cff */
[----:B------:R-:W-:Y:S01]  /*17f0*/  IMAD.SHL.U32 R120, R81, 0x4, RZ ;  /* 0x0000000451787824 */ /* 0x000fe200078e00ff */
[----:B------:R-:W-:Y:S02]  /*1800*/  SHF.R.U32.HI R7, RZ, 0x1, R81 ;  /* 0x00000001ff077819 */ /* 0x000fe40000011651 */
[----:B-1----:R-:W-:-:S04]  /*1810*/  LOP3.LUT R24, R153, 0x18, RZ, 0xc0, !PT ;  /* 0x0000001899187812 */ /* 0x002fc800078ec0ff */
[----:B------:R-:W-:Y:S02]  /*1820*/  IADD3 R22, P1, PT, R24, R22, RZ ;  /* 0x0000001618167210 */ /* 0x000fe40007f3e0ff */
[C---:B------:R-:W-:Y:S01]  /*1830*/  LOP3.LUT R65, R15.reuse, 0x3e00, RZ, 0xc0, !PT ;  /* 0x00003e000f417812 */ /* 0x040fe200078ec0ff */
[----:B------:R-:W-:Y:S01]  /*1840*/  @!P3 VIADD R14, R14, 0x1 ;  /* 0x000000010e0eb836 */ /* 0x000fe20000000000 */
[----:B------:R-:W-:Y:S01]  /*1850*/  LOP3.LUT R15, R15, 0x100, RZ, 0xc0, !PT ;  /* 0x000001000f0f7812 */ /* 0x000fe200078ec0ff */
[----:B------:R-:W-:Y:S01]  /*1860*/  IMAD.X R23, RZ, RZ, R12, P1 ;  /* 0x000000ffff177224 */ /* 0x000fe200008e060c */
[----:B------:R-:W-:Y:S02]  /*1870*/  LOP3.LUT R63, R16, 0x8, R81, 0xf8, !PT ;  /* 0x00000008103f7812 */ /* 0x000fe400078ef851 */
[----:B------:R-:W-:Y:S02]  /*1880*/  ISETP.GE.AND P2, PT, R17, RZ, PT ;  /* 0x000000ff1100720c */ /* 0x000fe40003f46270 */
[----:B------:R-:W-:Y:S01]  /*1890*/  ISETP.NE.AND P1, PT, R2, RZ, PT ;  /* 0x000000ff0200720c */ /* 0x000fe20003f25270 */
[----:B-----5:R-:W-:Y:S01]  /*18a0*/  IMAD R13, R13, R124, RZ ;  /* 0x0000007c0d0d7224 */ /* 0x020fe200078e02ff */
[----:B------:R-:W-:-:S02]  /*18b0*/  LOP3.LUT R7, R16, 0x8, R7, 0xf8, !PT ;  /* 0x0000000810077812 */ /* 0x000fc400078ef807 */
[----:B------:R-:W-:Y:S02]  /*18c0*/  LOP3.LUT R61, R20, 0x100, RZ, 0xc0, !PT ;  /* 0x00000100143d7812 */ /* 0x000fe400078ec0ff */
[--C-:B------:R-:W-:Y:S01]  /*18d0*/  LOP3.LUT R65, R65, 0x20, R20.reuse, 0xf8, !PT ;  /* 0x0000002041417812 */ /* 0x100fe200078ef814 */
[----:B------:R-:W-:Y:S01]  /*18e0*/  @P4 VIADD R14, R14, 0x1 ;  /* 0x000000010e0e4836 */ /* 0x000fe20000000000 */
[----:B------:R-:W-:Y:S02]  /*18f0*/  LOP3.LUT R16, R15, 0x20, R20, 0xf8, !PT ;  /* 0x000000200f107812 */ /* 0x000fe400078ef814 */
[----:B------:R-:W-:Y:S01]  /*1900*/  LOP3.LUT R63, R63, 0x18, R120, 0x78, !PT ;  /* 0x000000183f3f7812 */ /* 0x000fe200078e7878 */
        /* <DEDUP_REMOVED lines=8> */
[----:B------:R-:W-:-:S04]  /*1990*/  @!P1 LOP3.LUT R0, RZ, R2, RZ, 0x33, !PT ;  /* 0x00000002ff009212 */ /* 0x000fc800078e33ff */
[----:B------:R-:W-:Y:S01]  /*19a0*/  SHF.R.S32.HI R2, RZ, 0x1f, R0 ;  /* 0x0000001fff027819 */ /* 0x000fe20000011400 */
[----:B------:R-:W-:Y:S01]  /*19b0*/  IMAD.WIDE.U32 R20, R0, R30, R20 ;  /* 0x0000001e00147225 */ /* 0x000fe200078e0014 */
[----:B------:R-:W-:-:S05]  /*19c0*/  SHF.R.U32.HI R132, RZ, 0x2, R81 ;  /* 0x00000002ff847819 */ /* 0x000fca0000011651 */
[----:B------:R-:W-:Y:S02]  /*19d0*/  IMAD R147, R125, R132, RZ ;  /* 0x000000847d937224 */ /* 0x000fe400078e02ff */
[----:B------:R-:W-:Y:S02]  /*19e0*/  IMAD.MOV.U32 R133, RZ, RZ, RZ ;  /* 0x000000ffff857224 */ /* 0x000fe400078e00ff */
[----:B------:R-:W-:-:S04]  /*19f0*/  IMAD.WIDE.U32 R18, R19, 0x40, R132 ;  /* 0x0000004013127825 */ /* 0x000fc800078e0084 */
        /* <DEDUP_REMOVED lines=10> */
[----:B------:R-:W-:Y:S02]  /*1aa0*/  @!P0 IMAD R32, R33, R150, RZ ;  /* 0x0000009621208224 */ /* 0x000fe400078e02ff */
[----:B------:R-:W-:Y:S02]  /*1ab0*/  @!P0 IMAD.MOV.U32 R13, RZ, RZ, R16 ;  /* 0x000000ffff0d8224 */ /* 0x000fe400078e0010 */
[----:B------:R-:W-:Y:S02]  /*1ac0*/  @P0 IMAD.MOV.U32 R13, RZ, RZ, R14 ;  /* 0x000000ffff0d0224 */ /* 0x000fe400078e000e */
[----:B------:R-:W-:Y:S02]  /*1ad0*/  @!P0 IMAD.IADD R32, R17, 0x1, R32 ;  /* 0x0000000111208824 */ /* 0x000fe400078e0220 */
[----:B------:R-:W-:Y:S01]  /*1ae0*/  @P0 IMAD.IADD R32, R15, 0x1, R12 ;  /* 0x000000010f200824 */ /* 0x000fe200078e020c */
[----:B------:R-:W-:Y:S01]  /*1af0*/  IADD3 R22, P1, PT, R24, R13, RZ ;  /* 0x0000000d18167210 */ /* 0x000fe20007f3e0ff */
[----:B------:R-:W-:Y:S01]  /*1b00*/  IMAD R13, R31, R0, RZ ;  /* 0x000000001f0d7224 */ /* 0x000fe200078e02ff */
[----:B------:R-:W-:-:S03]  /*1b10*/  LOP3.LUT R12, R153, 0xc0, RZ, 0xc0, !PT ;  /* 0x000000c0990c7812 */ /* 0x000fc600078ec0ff */
[----:B------:R-:W-:Y:S01]  /*1b20*/  IMAD R13, R2, R30, R13 ;  /* 0x0000001e020d7224 */ /* 0x000fe200078e020d */
[----:B------:R-:W-:Y:S01]  /*1b30*/  LOP3.LUT R12, R12, 0x18, R81, 0xf8, !PT ;  /* 0x000000180c0c7812 */ /* 0x000fe200078ef851 */
[----:B------:R-:W-:Y:S01]  /*1b40*/  IMAD.X R23, RZ, RZ, R32, P1 ;  /* 0x000000ffff177224 */ /* 0x000fe200008e0620 */
[----:B------:R-:W-:Y:S01]  /*1b50*/  LOP3.LUT R16, R7, 0x18, R120, 0x78, !PT ;  /* 0x0000001807107812 */ /* 0x000fe200078e7878 */
[----:B------:R-:W-:Y:S01]  /*1b60*/  IMAD.IADD R21, R21, 0x1, R13 ;  /* 0x0000000115157824 */ /* 0x000fe200078e020d */
[--C-:B------:R-:W-:Y:S02]  /*1b70*/  LOP3.LUT R12, R12, 0x18, R153.reuse, 0x78, !PT ;  /* 0x000000180c0c7812 */ /* 0x100fe400078e7899 */
[----:B------:R-:W-:Y:S01]  /*1b80*/  SHF.R.S32.HI R7, RZ, 0x1f, R92 ;  /* 0x0000001fff077819 */ /* 0x000fe2000001145c */
[----:B------:R-:W-:Y:S01]  /*1b90*/  IMAD R14, R29, R149, RZ ;  /* 0x000000951d0e7224 */ /* 0x000fe200078e02ff */
[----:B------:R-:W-:Y:S01]  /*1ba0*/  LOP3.LUT R153, R12, 0x1f20, R153, 0xf8, !PT ;  /* 0x00001f200c997812 */ /* 0x000fe200078ef899 */
[----:B------:R-:W-:Y:S01]  /*1bb0*/  IMAD.WIDE.U32 R22, R149, R28, R22 ;  /* 0x0000001c95167225 */ /* 0x000fe200078e0016 */
[----:B------:R-:W-:-:S03]  /*1bc0*/  LEA.HI R84, R7, R92, RZ, 0x7 ;  /* 0x0000005c07547211 */ /* 0x000fc600078f38ff */
[----:B------:R-:W-:Y:S01]  /*1bd0*/  IMAD.WIDE.U32 R12, R132, R124, R20 ;  /* 0x0000007c840c7225 */ /* 0x000fe200078e0014 */
[----:B------:R-:W-:-:S03]  /*1be0*/  SHF.R.S32.HI R84, RZ, 0x7, R84 ;  /* 0x00000007ff547819 */ /* 0x000fc60000011454 */
[----:B------:R-:W-:Y:S01]  /*1bf0*/  IMAD.IADD R23, R23, 0x1, R14 ;  /* 0x0000000117177824 */ /* 0x000fe200078e020e */
[----:B------:R-:W-:Y:S01]  /*1c00*/  IADD3 R14, P1, PT, R24, R6, RZ ;  /* 0x00000006180e7210 */ /* 0x000fe20007f3e0ff */
[----:B------:R-:W-:Y:S01]  /*1c10*/  IMAD.IADD R147, R13, 0x1, R147 ;  /* 0x000000010d937824 */ /* 0x000fe200078e0293 */
[----:B----4-:R-:W-:-:S03]  /*1c20*/  LEA R146, P0, R12, R8, 0x1 ;  /* 0x000000080c927211 */ /* 0x010fc600078008ff */
[----:B------:R-:W-:Y:S01]  /*1c30*/  IMAD.X R15, RZ, RZ, R3, P1 ;  /* 0x000000ffff0f7224 */ /* 0x000fe200008e0603 */
[----:B------:R-:W-:Y:S01]  /*1c40*/  LEA.HI.X R147, R12, R9, R147, 0x1, P0 ;  /* 0x000000090c937211 */ /* 0x000fe200000f0c93 */
[----:B------:R-:W-:Y:S01]  /*1c50*/  IMAD R3, R19, R26, RZ ;  /* 0x0000001a13037224 */ /* 0x000fe200078e02ff */
[----:B------:R-:W-:Y:S01]  /*1c60*/  ISETP.GE.AND P0, PT, R84, R119, PT ;  /* 0x000000775400720c */ /* 0x000fe20003f06270 */
[----:B------:R-:W-:-:S04]  /*1c70*/  IMAD.WIDE.U32 R14, R132, R142, R14 ;  /* 0x0000008e840e7225 */ /* 0x000fc800078e000e */
[C---:B------:R-:W-:Y:S02]  /*1c80*/  IMAD R3, R18.reuse, R27, R3 ;  /* 0x0000001b12037224 */ /* 0x040fe400078e0203 */
[----:B------:R-:W-:Y:S01]  /*1c90*/  IMAD.WIDE.U32 R18, R18, R26, R22 ;  /* 0x0000001a12127225 */ /* 0x000fe200078e0016 */
[----:B------:R-:W-:-:S03]  /*1ca0*/  LEA R144, P1, R14, R10, 0x1 ;  /* 0x0000000a0e907211 */ /* 0x000fc600078208ff */
[----:B------:R-:W-:Y:S01]  /*1cb0*/  IMAD.IADD R145, R15, 0x1, R145 ;  /* 0x000000010f917824 */ /* 0x000fe200078e0291 */
[----:B------:R-:W-:Y:S01]  /*1cc0*/  LEA R130, P2, R18, R4, 0x1 ;  /* 0x0000000412827211 */ /* 0x000fe200078408ff */
[----:B------:R-:W-:Y:S01]  /*1cd0*/  IMAD.IADD R3, R19, 0x1, R3 ;  /* 0x0000000113037824 */ /* 0x000fe200078e0203 */
[-C--:B------:R-:W-:Y:S01]  /*1ce0*/  LOP3.LUT R65, R65, R16.reuse, RZ, 0xfc, !PT ;  /* 0x0000001041417212 */ /* 0x080fe200078efcff */
[----:B------:R-:W-:Y:S01]  /*1cf0*/  IMAD R153, R153, 0x2, R62 ;  /* 0x0000000299997824 */ /* 0x000fe200078e023e */
[----:B------:R-:W-:Y:S02]  /*1d00*/  LOP3.LUT R61, R61, R16, RZ, 0xfc, !PT ;  /* 0x000000103d3d7212 */ /* 0x000fe400078efcff */
[C---:B------:R-:W-:Y:S02]  /*1d10*/  SHF.L.U64.HI R90, R26.reuse, 0x5, R27 ;  /* 0x000000051a5a7819 */ /* 0x040fe4000001021b */
[----:B------:R-:W-:Y:S02]  /*1d20*/  SHF.L.U32 R89, R26, 0x5, RZ ;  /* 0x000000051a597819 */ /* 0x000fe400000006ff */
[----:B------:R-:W-:-:S02]  /*1d30*/  LEA.HI.X R145, R14, R11, R145, 0x1, P1 ;  /* 0x0000000b0e917211 */ /* 0x000fc400008f0c91 */
        /* <DEDUP_REMOVED lines=15> */
[----:B------:R-:W-:Y:S02]  /*1e30*/  SHF.R.S32.HI R129, RZ, 0x1, R129 ;  /* 0x00000001ff817819 */ /* 0x000fe40000011481 */
[----:B------:R-:W-:-:S05]  /*1e40*/  IADD3 R98, PT, PT, R151, R98, RZ ;  /* 0x0000006297627210 */ /* 0x000fca0007ffe0ff */
[----:B------:R-:W-:Y:S01]  /*1e50*/  IMAD R98, R98, R129, RZ ;  /* 0x0000008162627224 */ /* 0x000fe200078e02ff */
[C---:B------:R-:W-:Y:S01]  /*1e60*/  SHF.L.U32 R113, R129.reuse, 0x6, RZ ;  /* 0x0000000681717819 */ /* 0x040fe200000006ff */
[C---:B------:R-:W-:Y:S02]  /*1e70*/  IMAD.SHL.U32 R127, R129.reuse, 0x20, RZ ;  /* 0x00000020817f7824 */ /* 0x040fe400078e00ff */
[----:B------:R-:W-:Y:S01]  /*1e80*/  IMAD R115, R129, 0x60, RZ ;  /* 0x0000006081737824 */ /* 0x000fe200078e02ff */
[----:B------:R-:W-:Y:S01]  /*1e90*/  VIMNMX R84, PT, PT, RZ, R84, !PT ;  /* 0x00000054ff547248 */ /* 0x000fe20007fe0100 */
[C---:B------:R-:W-:Y:S01]  /*1ea0*/  VIADD R123, R132.reuse, 0x40 ;  /* 0x00000040847b7836 */ /* 0x040fe20000000000 */
[C---:B------:R-:W-:Y:S01]  /*1eb0*/  IADD3 R83, PT, PT, R132.reuse, 0x20, RZ ;  /* 0x0000002084537810 */ /* 0x040fe20007ffe0ff */
[C---:B------:R-:W-:Y:S01]  /*1ec0*/  IMAD R118, R119.reuse, -0x80, R92 ;  /* 0xffffff8077767824 */ /* 0x040fe200078e025c */
[----:B------:R-:W-:Y:S01]  /*1ed0*/  IADD3 R121, PT, PT, R132, 0x60, RZ ;  /* 0x0000006084797810 */ /* 0x000fe20007ffe0ff */
[----:B------:R-:W-:Y:S01]  /*1ee0*/  IMAD R114, R119, -0x80, R82 ;  /* 0xffffff8077727824 */ /* 0x000fe200078e0252 */
[----:B------:R-:W-:Y:S01]  /*1ef0*/  MOV R111, R119 ;  /* 0x00000077006f7202 */ /* 0x000fe20000000f00 */
[----:B------:R-:W-:Y:S01]  /*1f00*/  IMAD.MOV.U32 R112, RZ, RZ, R151 ;  /* 0x000000ffff707224 */ /* 0x000fe200078e0097 */
[----:B------:R-:W-:Y:S01]  /*1f10*/  MOV R101, R145 ;  /* 0x0000009100657202 */ /* 0x000fe20000000f00 */
[----:B------:R-:W-:Y:S01]  /*1f20*/  IMAD.MOV.U32 R100, RZ, RZ, R144 ;  /* 0x000000ffff647224 */ /* 0x000fe200078e0090 */
        /* <DEDUP_REMOVED lines=8> */
[----:B------:R-:W-:-:S03]  /*1fb0*/  IADD3 R13, PT, PT, R13, R3, RZ ;  /* 0x000000030d0d7210 */ /* 0x000fc60007ffe0ff */
[----:B------:R-:W-:-:S04]  /*1fc0*/  IMAD R3, R9, R150, RZ ;  /* 0x0000009609037224 */ /* 0x000fc800078e02ff */
[----:B------:R-:W-:Y:S02]  /*1fd0*/  IMAD.IADD R11, R11, 0x1, R3 ;  /* 0x000000010b0b7824 */ /* 0x000fe400078e0203 */
[----:B----4-:R-:W-:Y:S02]  /*1fe0*/  IMAD R3, R137, R151, RZ ;  /* 0x0000009789037224 */ /* 0x010fe400078e02ff */
[----:B------:R-:W-:-:S04]  /*1ff0*/  IMAD.WIDE.U32 R10, R151, R136, R10 ;  /* 0x00000088970a7225 */ /* 0x000fc800078e000a */
[----:B-----5:R-:W-:Y:S02]  /*2000*/  IMAD R8, R135, R151, RZ ;  /* 0x0000009787087224 */ /* 0x020fe400078e02ff */
[----:B------:R-:W-:-:S04]  /*2010*/  IMAD.WIDE.U32 R12, R151, R134, R12 ;  /* 0x00000086970c7225 */ /* 0x000fc800078e000c */
[----:B------:R-:W-:Y:S02]  /*2020*/  IMAD R9, R21, R0, RZ ;  /* 0x0000000015097224 */ /* 0x000fe400078e02ff */
[----:B------:R-:W-:Y:S01]  /*2030*/  IMAD.IADD R11, R11, 0x1, R3 ;  /* 0x000000010b0b7824 */ /* 0x000fe200078e0203 */
[----:B------:R-:W-:Y:S01]  /*2040*/  IADD3 R13, PT, PT, R13, R8, RZ ;  /* 0x000000080d0d7210 */ /* 0x000fe20007ffe0ff */
[----:B------:R-:W-:Y:S02]  /*2050*/  IMAD R3, R20, R2, R9 ;  /* 0x0000000214037224 */ /* 0x000fe400078e0209 */
[----:B------:R-:W-:Y:S02]  /*2060*/  IMAD R9, R23, R0, RZ ;  /* 0x0000000017097224 */ /* 0x000fe400078e02ff */
[----:B------:R-:W-:-:S04]  /*2070*/  IMAD.WIDE.U32 R20, R0, R20, R12 ;  /* 0x0000001400147225 */ /* 0x000fc800078e000c */
[----:B------:R-:W-:Y:S01]  /*2080*/  IMAD R2, R22, R2, R9 ;  /* 0x0000000216027224 */ /* 0x000fe200078e0209 */
[----:B------:R-:W-:Y:S01]  /*2090*/  SHF.R.S32.HI R9, RZ, 0x1f, R92 ;  /* 0x0000001fff097819 */ /* 0x000fe2000001145c */
[----:B------:R-:W-:Y:S01]  /*20a0*/  IMAD.WIDE.U32 R22, R0, R22, R10 ;  /* 0x0000001600167225 */ /* 0x000fe200078e000a */
[----:B------:R-:W-:-:S03]  /*20b0*/  IADD3 R11, P0, PT, -R92, R132, RZ ;  /* 0x000000845c0b7210 */ /* 0x000fc60007f1e1ff */
[----:B------:R-:W-:Y:S02]  /*20c0*/  IMAD R13, R132, R129, RZ ;  /* 0x00000081840d7224 */ /* 0x000fe400078e02ff */
[----:B------:R-:W-:Y:S02]  /*20d0*/  IMAD.X R9, RZ, RZ, ~R9, P0 ;  /* 0x000000ffff097224 */ /* 0x000fe400000e0e09 */
[----:B------:R-:W-:Y:S01]  /*20e0*/  IMAD.IADD R15, R120, 0x1, R13 ;  /* 0x00000001780f7824 */ /* 0x000fe200078e020d */
[----:B------:R-:W-:Y:S01]  /*20f0*/  LEA R13, R80, R13, 0x3 ;  /* 0x0000000d500d7211 */ /* 0x000fe200078e18ff */
[----:B------:R-:W-:Y:S01]  /*2100*/  IMAD R91, R9, R134, RZ ;  /* 0x00000086095b7224 */ /* 0x000fe200078e02ff */
[----:B------:R-:W-:Y:S01]  /*2110*/  IADD3 R21, PT, PT, R21, R3, RZ ;  /* 0x0000000315157210 */ /* 0x000fe20007ffe0ff */
[----:B------:R-:W-:Y:S01]  /*2120*/  IMAD R27, R9, R136, RZ ;  /* 0x00000088091b7224 */ /* 0x000fe200078e02ff */
[----:B------:R-:W-:Y:S01]  /*2130*/  SHF.R.S32.HI R0, RZ, 0x1f, R98 ;  /* 0x0000001fff007819 */ /* 0x000fe20000011462 */
[----:B------:R-:W-:Y:S01]  /*2140*/  IMAD.IADD R23, R23, 0x1, R2 ;  /* 0x0000000117177824 */ /* 0x000fe200078e0202 */
[----:B------:R-:W-:-:S02]  /*2150*/  IADD3 R28, P1, PT, R98, R15, RZ ;  /* 0x0000000f621c7210 */ /* 0x000fc40007f3e0ff */
[----:B------:R-:W-:Y:S01]  /*2160*/  IADD3 R98, P0, PT, R98, R13, RZ ;  /* 0x0000000d62627210 */ /* 0x000fe20007f1e0ff */
[-C--:B------:R-:W-:Y:S01]  /*2170*/  IMAD R91, R135, R11.reuse, R91 ;  /* 0x0000000b875b7224 */ /* 0x080fe200078e025b */
[-C--:B------:R-:W-:Y:S01]  /*2180*/  LEA.HI.X.SX32 R3, R15, R0.reuse, 0x1, P1 ;  /* 0x000000000f037211 */ /* 0x080fe200008f0eff */
[----:B------:R-:W-:Y:S01]  /*2190*/  IMAD.WIDE.U32 R8, R134, R11, R20 ;  /* 0x0000000b86087225 */ /* 0x000fe200078e0014 */
[----:B------:R-:W-:-:S03]  /*21a0*/  LEA.HI.X.SX32 R99, R13, R0, 0x1, P0 ;  /* 0x000000000d637211 */ /* 0x000fc600000f0eff */
[-C--:B------:R-:W-:Y:S02]  /*21b0*/  IMAD R27, R137, R11.reuse, R27 ;  /* 0x0000000b891b7224 */ /* 0x080fe400078e021b */
[----:B------:R-:W-:Y:S01]  /*21c0*/  IMAD.WIDE.U32 R10, R136, R11, R22 ;  /* 0x0000000b880a7225 */ /* 0x000fe200078e0016 */
[----:B------:R-:W-:Y:S02]  /*21d0*/  SHF.L.U64.HI R0, R28, 0x1, R3 ;  /* 0x000000011c007819 */ /* 0x000fe40000010203 */
[----:B------:R-:W-:Y:S01]  /*21e0*/  LEA R94, P1, R8, R18, 0x1 ;  /* 0x00000012085e7211 */ /* 0x000fe200078208ff */
[----:B------:R-:W-:Y:S01]  /*21f0*/  IMAD.IADD R91, R9, 0x1, R91 ;  /* 0x00000001095b7824 */ /* 0x000fe200078e025b */
[----:B------:R-:W-:Y:S01]  /*2200*/  SHF.L.U64.HI R99, R98, 0x1, R99 ;  /* 0x0000000162637819 */ /* 0x000fe20000010263 */
[----:B------:R-:W-:Y:S01]  /*2210*/  IMAD.SHL.U32 R28, R28, 0x2, RZ ;  /* 0x000000021c1c7824 */ /* 0x000fe200078e00ff */
[----:B------:R-:W-:Y:S02]  /*2220*/  IADD3 R27, PT, PT, R11, R27, RZ ;  /* 0x0000001b0b1b7210 */ /* 0x000fe40007ffe0ff */
[----:B------:R-:W-:-:S02]  /*2230*/  LEA R26, P0, R10, R16, 0x1 ;  /* 0x000000100a1a7211 */ /* 0x000fc400078008ff */
        /* <DEDUP_REMOVED lines=10> */
[----:B------:R-:W-:Y:S01]  /*22e0*/  IADD3.X R99, PT, PT, R5, R99, RZ, P2, !PT ;  /* 0x0000006305637210 */ /* 0x000fe200017fe4ff */
[----:B------:R-:W-:Y:S01]  /*22f0*/  IMAD.SHL.U32 R107, R136, 0x20, RZ ;  /* 0x00000020886b7824 */ /* 0x000fe200078e00ff */
[C---:B------:R-:W-:Y:S02]  /*2300*/  LOP3.LUT R23, R24.reuse, 0x20, RZ, 0xfc, !PT ;  /* 0x0000002018177812 */ /* 0x040fe400078efcff */
[----:B------:R-:W-:Y:S02]  /*2310*/  LOP3.LUT R22, R24, 0x40, RZ, 0xfc, !PT ;  /* 0x0000004018167812 */ /* 0x000fe400078efcff */
[----:B------:R-:W-:-:S07]  /*2320*/  SHF.L.U64.HI R105, R136, 0x5, R137 ;  /* 0x0000000588697819 */ /* 0x000fce0000010289 */
.L_x_3245:
        /* <DEDUP_REMOVED lines=16> */
[----:B------:R-:W-:Y:S02]  /*2430*/  @P0 IMAD.MOV.U32 R95, RZ, RZ, R91 ;  /* 0x000000ffff5f0224 */ /* 0x000fe400078e005b */
[C---:B----4-:R-:W-:Y:S03]  /*2440*/  @P6 LEA R34, P1, R134.reuse, R94, 0x6 ;  /* 0x0000005e86226211 */ /* 0x050fe600078230ff */
[----:B------:R-:W2:Y:S01]  /*2450*/  @P0 LD.E.128 R12, desc[UR4][R94.64] ;  /* 0x000000045e0c0980 */ /* 0x000ea2000c101d00 */
        /* <DEDUP_REMOVED lines=11> */
[----:B------:R2:W3:Y:S02]  /*2510*/  @P0 LD.E.128 R8, desc[UR4][R94.64+0x80] ;  /* 0x000080045e080980 */ /* 0x0004e4000c101d00 */
[----:B--2---:R-:W-:Y:S02]  /*2520*/  @P4 IMAD.MOV.U32 R95, RZ, RZ, R91 ;  /* 0x000000ffff5f4224 */ /* 0x004fe400078e005b */
[----:B---3--:R2:W-:Y:S04]  /*2530*/  @P0 ST.E.128 desc[UR4][R102.64+0x80], R8 ;  /* 0x0000800866000985 */ /* 0x0085e8000c101d04 */
        /* <DEDUP_REMOVED lines=73> */
.L_x_3224:
        /* <DEDUP_REMOVED lines=159> */
.L_x_3228:
[----:B------:R-:W-:Y:S05]  /*33c0*/  BSYNC.RECONVERGENT B0 ;  /* 0x0000000000007941 */ /* 0x000fea0003800200 */
.L_x_3227:
        /* <DEDUP_REMOVED lines=153> */
.L_x_3230:
[----:B------:R-:W-:Y:S05]  /*3d60*/  BSYNC.RECONVERGENT B0 ;  /* 0x0000000000007941 */ /* 0x000fea0003800200 */
.L_x_3229:
        /* <DEDUP_REMOVED lines=157> */
.L_x_3232:
[----:B------:R-:W-:Y:S05]  /*4740*/  BSYNC.RECONVERGENT B0 ;  /* 0x0000000000007941 */ /* 0x000fea0003800200 */
.L_x_3231:
        /* <DEDUP_REMOVED lines=159> */
.L_x_3234:
[----:B------:R-:W-:Y:S05]  /*5140*/  BSYNC.RECONVERGENT B0 ;  /* 0x0000000000007941 */ /* 0x000fea0003800200 */
.L_x_3233:
[----:B------:R-:W5:Y:S02]  /*5150*/  LD.E R3, desc[UR4][R116.64+0xd0] ;  /* 0x0000d00474037980 */ /* 0x000f64000c101900 */
[----:B-----5:R-:W-:Y:S05]  /*5160*/  IMAD.U32 R3, R3, -0x40, RZ ;  /* 0xffffffc003037824 */ /* 0x020fea00078e00ff */
[C---:B------:R-:W-:Y:S02]  /*5170*/  LEA R28, P1, R3.reuse, R28, 0x1 ;  /* 0x0000001c031c7211 */ /* 0x040fe400078208ff */
[C---:B------:R-:W-:Y:S02]  /*5180*/  LEA R66, P0, R3.reuse, R66, 0x1 ;  /* 0x0000004203427211 */ /* 0x040fe400078008ff */
[C---:B------:R-:W-:Y:S02]  /*5190*/  LEA.HI.X.SX32 R29, R3.reuse, R29, 0x1, P1 ;  /* 0x0000001d031d7211 */ /* 0x040fe400008f0eff */
[----:B------:R-:W-:Y:S01]  /*51a0*/  LEA.HI.X.SX32 R67, R3, R67, 0x1, P0 ;  /* 0x0000004303437211 */ /* 0x000fe200000f0eff */
[----:B------:R-:W-:Y:S05]  /*51b0*/  BRA `(.L_x_3225) ;  /* 0x0000004400147947 */ /* 0x000fea0003800000 */
.L_x_3226:
        /* <DEDUP_REMOVED lines=270> */
.L_x_3236:
[----:B------:R-:W-:Y:S05]  /*62a0*/  BSYNC.RECONVERGENT B0 ;  /* 0x0000000000007941 */ /* 0x000fea0003800200 */
.L_x_3235:
        /* <DEDUP_REMOVED lines=270> */
.L_x_3238:
[----:B------:R-:W-:Y:S05]  /*7390*/  BSYNC.RECONVERGENT B0 ;  /* 0x0000000000007941 */ /* 0x000fea0003800200 */
.L_x_3237:
        /* <DEDUP_REMOVED lines=270> */
.L_x_3240:
[----:B------:R-:W-:Y:S05]  /*8480*/  BSYNC.RECONVERGENT B0 ;  /* 0x0000000000007941 */ /* 0x000fea0003800200 */
.L_x_3239:
        /* <DEDUP_REMOVED lines=272> */
.L_x_3242:
[----:B------:R-:W-:Y:S05]  /*9590*/  BSYNC.RECONVERGENT B0 ;  /* 0x0000000000007941 */ /* 0x000fea0003800200 */
.L_x_3241:
[----:B------:R-:W5:Y:S01]  /*95a0*/  LD.E R3, desc[UR4][R116.64+0xd0] ;  /* 0x0000d00474037980 */ /* 0x000f62000c101900 */
[----:B------:R-:W-:Y:S02]  /*95b0*/  IMAD.MOV.U32 R97, RZ, RZ, R93 ;  /* 0x000000ffff617224 */ /* 0x000fe400078e005d */
[----:B-----5:R-:W-:Y:S05]  /*95c0*/  IMAD.U32 R3, R3, -0x40, RZ ;  /* 0xffffffc003037824 */ /* 0x020fea00078e00ff */
[C---:B------:R-:W-:Y:S02]  /*95d0*/  LEA R98, P1, R3.reuse, R98, 0x1 ;  /* 0x0000006203627211 */ /* 0x040fe400078208ff */
[C---:B------:R-:W-:Y:S02]  /*95e0*/  LEA R96, P0, R3.reuse, R96, 0x1 ;  /* 0x0000006003607211 */ /* 0x040fe400078008ff */
[C---:B------:R-:W-:Y:S02]  /*95f0*/  LEA.HI.X.SX32 R99, R3.reuse, R99, 0x1, P1 ;  /* 0x0000006303637211 */ /* 0x040fe400008f0eff */
[----:B------:R-:W-:Y:S09]  /*9600*/  LEA.HI.X.SX32 R93, R3, R97, 0x1, P0 ;  /* 0x00000061035d7211 */ /* 0x000ff200000f0eff */
.L_x_3225:
[----:B------:R-:W-:Y:S05]  /*9610*/  BSYNC.RECONVERGENT B1 ;  /* 0x0000000000017941 */ /* 0x000fea0003800200 */
.L_x_3223:
        /* <DEDUP_REMOVED lines=101> */
.L_x_3244:
[----:B------:R-:W-:Y:S05]  /*9c70*/  BSYNC.RECONVERGENT B0 ;  /* 0x0000000000007941 */ /* 0x000fea0003800200 */
.L_x_3243:
[----:B------:R-:W-:Y:S05]  /*9c80*/  @P3 BRA `(.L_x_3245) ;  /* 0xffffff8400a83947 */ /* 0x000fea000383ffff */
.L_x_3222:
        /* <DEDUP_REMOVED lines=18> */
.L_x_3249:
[----:B------:R-:W-:Y:S05]  /*9db0*/  BSYNC.RECONVERGENT B0 ;  /* 0x0000000000007941 */ /* 0x000fea0003800200 */
.L_x_3248:
        /* <DEDUP_REMOVED lines=10> */
.L_x_3247:
        /* <DEDUP_REMOVED lines=76> */
.L_x_3255:
[----:B------:R-:W-:Y:S05]  /*a320*/  BSYNC.RECONVERGENT B0 ;  /* 0x0000000000007941 */ /* 0x000fea0003800200 */
.L_x_3254:
        /* <DEDUP_REMOVED lines=44> */
.L_x_3257:
[----:B------:R-:W-:Y:S05]  /*a5f0*/  BSYNC.RECONVERGENT B0 ;  /* 0x0000000000007941 */ /* 0x000fea0003800200 */
.L_x_3256:
        /* <DEDUP_REMOVED lines=46> */
.L_x_3259:
[----:B------:R-:W-:Y:S05]  /*a8e0*/  BSYNC.RECONVERGENT B0 ;  /* 0x0000000000007941 */ /* 0x000fea0003800200 */
.L_x_3258:
[----:B-----5:R2:W-:Y:S02]  /*a8f0*/  STS.128 [R153+0x2000], R8 ;  /* 0x0020000899007388 */ /* 0x0205e40000000c00 */
.L_x_3253:
[----:B------:R-:W-:Y:S05]  /*a900*/  BSYNC.RECONVERGENT B1 ;  /* 0x0000000000017941 */ /* 0x000fea0003800200 */
.L_x_3252:
        /* <DEDUP_REMOVED lines=51> */
.L_x_3261:
[----:B------:R-:W-:Y:S05]  /*ac40*/  BSYNC.RECONVERGENT B0 ;  /* 0x0000000000007941 */ /* 0x000fea0003800200 */
.L_x_3260:
        /* <DEDUP_REMOVED lines=44> */
.L_x_3263:
[----:B------:R-:W-:Y:S05]  /*af10*/  BSYNC.RECONVERGENT B0 ;  /* 0x0000000000007941 */ /* 0x000fea0003800200 */
.L_x_3262:
        /* <DEDUP_REMOVED lines=45> */
.L_x_3265:
[----:B------:R-:W-:Y:S05]  /*b1f0*/  BSYNC.RECONVERGENT B0 ;  /* 0x0000000000007941 */ /* 0x000fea0003800200 */
.L_x_3264:
[----:B-----5:R1:W-:Y:S01]  /*b200*/  STS.128 [R153+0x2800], R8 ;  /* 0x0028000899007388 */ /* 0x0203e20000000c00 */
[----:B------:R-:W-:Y:S05]  /*b210*/  BRA `(.L_x_3250) ;  /* 0x0000001c00f87947 */ /* 0x000fea0003800000 */
.L_x_3251:
        /* <DEDUP_REMOVED lines=89> */
.L_x_3269:
[----:B------:R-:W-:Y:S05]  /*b7b0*/  BSYNC.RECONVERGENT B0 ;  /* 0x0000000000007941 */ /* 0x000fea0003800200 */
.L_x_3268:
        /* <DEDUP_REMOVED lines=80> */
.L_x_3271:
[----:B------:R-:W-:Y:S05]  /*bcc0*/  BSYNC.RECONVERGENT B0 ;  /* 0x0000000000007941 */ /* 0x000fea0003800200 */
.L_x_3270:
        /* <DEDUP_REMOVED lines=82> */
.L_x_3273:
[----:B------:R-:W-:Y:S05]  /*c1f0*/  BSYNC.RECONVERGENT B0 ;  /* 0x0000000000007941 */ /* 0x000fea0003800200 */
.L_x_3272:
[----:B-----5:R2:W-:Y:S02]  /*c200*/  STS.128 [R153+0x2000], R28 ;  /* 0x0020001c99007388 */ /* 0x0205e40000000c00 */
.L_x_3267:
[----:B------:R-:W-:Y:S05]  /*c210*/  BSYNC.RECONVERGENT B1 ;  /* 0x0000000000017941 */ /* 0x000fea0003800200 */
.L_x_3266:
        /* <DEDUP_REMOVED lines=88> */
.L_x_3275:
[----:B------:R-:W-:Y:S05]  /*c7a0*/  BSYNC.RECONVERGENT B0 ;  /* 0x0000000000007941 */ /* 0x000fea0003800200 */
.L_x_3274:
        /* <DEDUP_REMOVED lines=80> */
.L_x_3277:
[----:B------:R-:W-:Y:S05]  /*ccb0*/  BSYNC.RECONVERGENT B0 ;  /* 0x0000000000007941 */ /* 0x000fea0003800200 */
.L_x_3276:
        /* <DEDUP_REMOVED lines=82> */
.L_x_3279:
[----:B------:R-:W-:Y:S05]  /*d1e0*/  BSYNC.RECONVERGENT B0 ;  /* 0x0000000000007941 */ /* 0x000fea0003800200 */
.L_x_3278:
[----:B-----5:R1:W-:Y:S02]  /*d1f0*/  STS.128 [R153+0x2800], R28 ;  /* 0x0028001c99007388 */ /* 0x0203e40000000c00 */
.L_x_3250:
[----:B------:R-:W-:Y:S05]  /*d200*/  BSYNC.RECONVERGENT B2 ;  /* 0x0000000000027941 */ /* 0x000fea0003800200 */
.L_x_3246:
[----:B--2---:R-:W-:Y:S02]  /*d210*/  IMAD.IADD R3, R82, 0x1, -R151 ;  /* 0x0000000152037824 */ /* 0x004fe400078e0a97 */
[C---:B------:R-:W-:Y:S02]  /*d220*/  VIADD R2, R132.reuse, 0x40 ;  /* 0x0000004084027836 */ /* 0x040fe40000000000 */
[----:B------:R-:W-:Y:S01]  /*d230*/  VIADD R0, R132, 0x60 ;  /* 0x0000006084007836 */ /* 0x000fe20000000000 */
[-C--:B------:R-:W-:Y:S02]  /*d240*/  ISETP.GE.AND P4, PT, R160, R3.reuse, PT ;  /* 0x00000003a000720c */ /* 0x080fe40003f86270 */
[-C--:B------:R-:W-:Y:S02]  /*d250*/  ISETP.GE.AND P3, PT, R2, R3.reuse, PT ;  /* 0x000000030200720c */ /* 0x080fe40003f66270 */
[-C--:B------:R-:W-:Y:S02]  /*d260*/  ISETP.GE.AND P2, PT, R0, R3.reuse, PT ;  /* 0x000000030000720c */ /* 0x080fe40003f46270 */
[----:B------:R-:W-:-:S02]  /*d270*/  ISETP.GE.AND P5, PT, R132, R3, PT ;  /* 0x000000038400720c */ /* 0x000fc40003fa6270 */
[----:B------:R-:W-:-:S05]  /*d280*/  ISETP.GE.AND P1, PT, R0, R3, PT ;  /* 0x000000030000720c */ /* 0x000fca0003f26270 */
[----:B------:R-:W-:-:S04]  /*d290*/  @!P4 LEA R6, P0, R85, R144, 0x1 ;  /* 0x000000905506c211 */ /* 0x000fc800078008ff */
        /* <DEDUP_REMOVED lines=13> */
[----:B------:R-:W-:Y:S04]  /*d370*/  @!P5 LDGSTS.E.BYPASS.LTC128B.128 [R153+0x7000], desc[UR4][R144.64+0x80] ;  /* 0x070000809099dfae */ /* 0x000fe8000b981a04 */
[----:B------:R-:W-:Y:S04]  /*d380*/  @!P4 LDGSTS.E.BYPASS.LTC128B.128 [R153+0x3800], desc[UR4][R6.64] ;  /* 0x038000000699cfae */ /* 0x000fe8000b981a04 */
[----:B------:R-:W-:Y:S04]  /*d390*/  @!P4 LDGSTS.E.BYPASS.LTC128B.128 [R153+0x5800], desc[UR4][R6.64+0x40] ;  /* 0x058000400699cfae */ /* 0x000fe8000b981a04 */
[----:B------:R1:W-:Y:S01]  /*d3a0*/  @!P4 LDGSTS.E.BYPASS.LTC128B.128 [R153+0x7800], desc[UR4][R6.64+0x80] ;  /* 0x078000800699cfae */ /* 0x0003e2000b981a04 */
[----:B------:R-:W-:Y:S01]  /*d3b0*/  ISETP.GE.AND P4, PT, R2, R3, PT ;  /* 0x000000030200720c */ /* 0x000fe20003f86270 */
[----:B------:R-:W-:-:S02]  /*d3c0*/  @!P1 IMAD.WIDE.U32 R2, R124, 0xc0, R146 ;  /* 0x000000c07c029825 */ /* 0x000fc400078e0092 */
[----:B------:R-:W-:Y:S02]  /*d3d0*/  @!P3 LDGSTS.E.BYPASS.LTC128B.128 [R153+0x4000], desc[UR4][R10.64] ;  /* 0x040000000a99bfae */ /* 0x000fe4000b981a04 */
[----:B------:R-:W-:Y:S02]  /*d3e0*/  @!P1 IMAD.IADD R3, R0, 0x1, R3 ;  /* 0x0000000100039824 */ /* 0x000fe400078e0203 */
[----:B------:R-:W-:Y:S04]  /*d3f0*/  @!P3 LDGSTS.E.BYPASS.LTC128B.128 [R153+0x6000], desc[UR4][R10.64+0x40] ;  /* 0x060000400a99bfae */ /* 0x000fe8000b981a04 */
[----:B------:R-:W-:Y:S01]  /*d400*/  @!P3 LDGSTS.E.BYPASS.LTC128B.128 [R153+0x8000], desc[UR4][R10.64+0x80] ;  /* 0x080000800a99bfae */ /* 0x000fe2000b981a04 */
[----:B------:R-:W-:-:S03]  /*d410*/  @!P0 LEA R4, P3, R87, R146, 0x1 ;  /* 0x0000009257048211 */ /* 0x000fc600078608ff */
[----:B------:R-:W-:Y:S01]  /*d420*/  @!P2 LDGSTS.E.BYPASS.LTC128B.128 [R153+0x4800], desc[UR4][R8.64] ;  /* 0x048000000899afae */ /* 0x000fe2000b981a04 */
[----:B------:R-:W-:-:S03]  /*d430*/  @!P0 LEA.HI.X R5, R87, R147, R88, 0x1, P3 ;  /* 0x0000009357058211 */ /* 0x000fc600018f0c58 */
[----:B------:R-:W-:Y:S04]  /*d440*/  @!P2 LDGSTS.E.BYPASS.LTC128B.128 [R153+0x6800], desc[UR4][R8.64+0x40] ;  /* 0x068000400899afae */ /* 0x000fe8000b981a04 */
[----:B------:R-:W-:Y:S01]  /*d450*/  @!P2 LDGSTS.E.BYPASS.LTC128B.128 [R153+0x8800], desc[UR4][R8.64+0x80] ;  /* 0x088000800899afae */ /* 0x000fe2000b981a04 */
[----:B-1----:R-:W-:-:S03]  /*d460*/  @!P4 LEA R6, P2, R124, R146, 0x7 ;  /* 0x000000927c06c211 */ /* 0x002fc600078438ff */
[----:B------:R-:W0:Y:S01]  /*d470*/  LDGDEPBAR ;  /* 0x00000000000079af */ /* 0x000e220000000000 */
        /* <DEDUP_REMOVED lines=39> */
[----:B------:R-:W2:Y:S01]  /*d6f0*/  LD.E R0, desc[UR4][R116.64+0x18c] ;  /* 0x00018c0474007980 */ /* 0x000ea2000c101900 */
[--C-:B------:R-:W-:Y:S01]  /*d700*/  IMAD R141, R65, 0x2, R62.reuse ;  /* 0x00000002418d7824 */ /* 0x100fe200078e023e */
[----:B------:R-:W-:Y:S01]  /*d710*/  LOP3.LUT P0, RZ, R81, 0x4, RZ, 0xc0, !PT ;  /* 0x0000000451ff7812 */ /* 0x000fe2000780c0ff */
[----:B------:R-:W-:Y:S01]  /*d720*/  IMAD R140, R63, 0x2, R62 ;  /* 0x000000023f8c7824 */ /* 0x000fe200078e023e */
[----:B------:R-:W0:Y:S01]  /*d730*/  LDGDEPBAR ;  /* 0x00000000000079af */ /* 0x000e220000000000 */
[----:B------:R-:W-:Y:S03]  /*d740*/  BSSY.RECONVERGENT B1, `(.L_x_3280) ;  /* 0x0000201000017945 */ /* 0x000fe60003800200 */
[----:B------:R-:W-:Y:S04]  /*d750*/  LDSM.16.M88.4 R40, [R141] ;  /* 0x000000008d28783b */ /* 0x000fe80000000200 */
[----:B------:R-:W3:Y:S04]  /*d760*/  LDSM.16.M88.4 R28, [R140+0x3000] ;  /* 0x003000008c1c783b */ /* 0x000ee80000000200 */
[----:B------:R-:W3:Y:S04]  /*d770*/  LDSM.16.M88.4 R96, [R140+0x3400] ;  /* 0x003400008c60783b */ /* 0x000ee80000000200 */
[----:B------:R-:W3:Y:S01]  /*d780*/  LDSM.16.M88.4 R88, [R140+0x3800] ;  /* 0x003800008c58783b */ /* 0x000ee20000000200 */
[----:B-1----:R-:W-:-:S03]  /*d790*/  IMAD.MOV.U32 R3, RZ, RZ, 0x10 ;  /* 0x00000010ff037424 */ /* 0x002fc600078e00ff */
[----:B------:R-:W1:Y:S02]  /*d7a0*/  LDSM.16.M88.4 R76, [R140+0x3c00] ;  /* 0x003c00008c4c783b */ /* 0x000e640000000200 */
[----:B------:R-:W-:Y:S02]  /*d7b0*/  SEL R3, R3, 0xfffffff0, !P0 ;  /* 0xfffffff003037807 */ /* 0x000fe40004000000 */
[----:B------:R-:W1:Y:S03]  /*d7c0*/  LDSM.16.M88.4 R68, [R140+0x4000] ;  /* 0x004000008c44783b */ /* 0x000e660000000200 */
[C---:B------:R-:W-:Y:S01]  /*d7d0*/  IMAD R123, R3.reuse, 0x2, R141 ;  /* 0x00000002037b7824 */ /* 0x040fe200078e028d */
[----:B------:R-:W1:Y:S01]  /*d7e0*/  LDSM.16.M88.4 R56, [R140+0x4400] ;  /* 0x004400008c38783b */ /* 0x000e620000000200 */
[----:B------:R-:W-:-:S03]  /*d7f0*/  IMAD R120, R3, 0x2, R140 ;  /* 0x0000000203787824 */ /* 0x000fc600078e028c */
[----:B----4-:R-:W4:Y:S04]  /*d800*/  LDSM.16.M88.4 R48, [R140+0x4800] ;  /* 0x004800008c30783b */ /* 0x010f280000000200 */
[----:B-----5:R-:W4:Y:S04]  /*d810*/  LDSM.16.M88.4 R20, [R140+0x4c00] ;  /* 0x004c00008c14783b */ /* 0x020f280000000200 */
[----:B------:R-:W-:Y:S04]  /*d820*/  LDSM.16.M88.4 R4, [R123] ;  /* 0x000000007b04783b */ /* 0x000fe80000000200 */
[----:B---3--:R-:W3:Y:S01]  /*d830*/  LDSM.16.M88.4 R16, [R120+0x3000] ;  /* 0x003000007810783b */ /* 0x008ee20000000200 */
[C---:B------:R-:W-:Y:S03]  /*d840*/  HMMA.16816.F32 R12, R40.reuse, R28, RZ ;  /* 0x0000001c280c723c */ /* 0x040fe600000018ff */
[----:B------:R-:W3:Y:S04]  /*d850*/  LDSM.16.M88.4 R32, [R120+0x3400] ;  /* 0x003400007820783b */ /* 0x000ee80000000200 */
[----:B------:R-:W3:Y:S01]  /*d860*/  LDSM.16.M88.4 R8, [R120+0x3c00] ;  /* 0x003c00007808783b */ /* 0x000ee20000000200 */
[C---:B------:R-:W-:Y:S03]  /*d870*/  HMMA.16816.F32 R28, R40.reuse, R30, RZ ;  /* 0x0000001e281c723c */ /* 0x040fe600000018ff */
[----:B------:R-:W3:Y:S04]  /*d880*/  LDSM.16.M88.4 R36, [R120+0x3800] ;  /* 0x003800007824783b */ /* 0x000ee80000000200 */
[----:B------:R-:W-:Y:S01]  /*d890*/  LDSM.16.M88.4 R104, [R141+0x1000] ;  /* 0x001000008d68783b */ /* 0x000fe20000000200 */
[C---:B------:R-:W-:Y:S03]  /*d8a0*/  HMMA.16816.F32 R24, R40.reuse, R96, RZ ;  /* 0x000000602818723c */ /* 0x040fe600000018ff */
[----:B------:R-:W-:Y:S04]  /*d8b0*/  LDSM.16.M88.4 R100, [R120+0x4800] ;  /* 0x004800007864783b */ /* 0x000fe80000000200 */
[----:B------:R-:W-:Y:S01]  /*d8c0*/  LDSM.16.M88.4 R112, [R120+0x5000] ;  /* 0x005000007870783b */ /* 0x000fe20000000200 */
[C---:B------:R-:W-:Y:S03]  /*d8d0*/  HMMA.16816.F32 R96, R40.reuse, R98, RZ ;  /* 0x000000622860723c */ /* 0x040fe600000018ff */
[----:B------:R-:W-:Y:S05]  /*d8e0*/  LDSM.16.M88.4 R108, [R140+0x5400] ;  /* 0x005400008c6c783b */ /* 0x000fea0000000200 */
[C---:B------:R-:W-:Y:S08]  /*d8f0*/  HMMA.16816.F32 R92, R40.reuse, R88, RZ ;  /* 0x00000058285c723c */ /* 0x040ff000000018ff */
[C---:B-1----:R-:W-:Y:S08]  /*d900*/  HMMA.16816.F32 R84, R40.reuse, R76, RZ ;  /* 0x0000004c2854723c */ /* 0x042ff000000018ff */
[C---:B------:R-:W-:Y:S08]  /*d910*/  HMMA.16816.F32 R72, R40.reuse, R68, RZ ;  /* 0x000000442848723c */ /* 0x040ff000000018ff */
        /* <DEDUP_REMOVED lines=10> */
[C---:B---3--:R-:W-:Y:S08]  /*d9c0*/  HMMA.16816.F32 R12, R4.reuse, R16, R12 ;  /* 0x00000010040c723c */ /* 0x048ff0000000180c */
        /* <DEDUP_REMOVED lines=10> */
[----:B------:R-:W2:Y:S07]  /*da70*/  LDSM.16.M88.4 R36, [R123+0x1000] ;  /* 0x001000007b24783b */ /* 0x000eae0000000200 */
[C---:B-1----:R-:W-:Y:S08]  /*da80*/  HMMA.16816.F32 R72, R4.reuse, R20, R72 ;  /* 0x000000140448723c */ /* 0x042ff00000001848 */
[C---:B------:R-:W-:Y:S01]  /*da90*/  HMMA.16816.F32 R68, R4.reuse, R22, R68 ;  /* 0x000000160444723c */ /* 0x040fe20000001844 */
[----:B------:R-:W-:Y:S07]  /*daa0*/  LDSM.16.M88.4 R20, [R141+0x2000] ;  /* 0x002000008d14783b */ /* 0x000fee0000000200 */
[C---:B---3--:R-:W-:Y:S08]  /*dab0*/  HMMA.16816.F32 R64, R4.reuse, R16, R64 ;  /* 0x000000100440723c */ /* 0x048ff00000001840 */
        /* <DEDUP_REMOVED lines=8> */
[C---:B------:R-:W-:Y:S08]  /*db40*/  HMMA.16816.F32 R44, R4.reuse, R8, R44 ;  /* 0x00000008042c723c */ /* 0x040ff0000000182c */
[----:B------:R-:W-:Y:S01]  /*db50*/  HMMA.16816.F32 R40, R4, R10, R40 ;  /* 0x0000000a0428723c */ /* 0x000fe20000001828 */
[----:B------:R-:W-:Y:S04]  /*db60*/  LDSM.16.M88.4 R8, [R123+0x2000] ;  /* 0x002000007b08783b */ /* 0x000fe80000000200 */
[----:B------:R-:W3:Y:S03]  /*db70*/  LDSM.16.M88.4 R4, [R120+0x7000] ;  /* 0x007000007804783b */ /* 0x000ee60000000200 */
[C---:B--2---:R-:W-:Y:S08]  /*db80*/  HMMA.16816.F32 R12, R36.reuse, R112, R12 ;  /* 0x00000070240c723c */ /* 0x044ff0000000180c */
[----:B------:R-:W-:Y:S08]  /*db90*/  HMMA.16816.F32 R28, R36, R114, R28 ;  /* 0x00000072241c723c */ /* 0x000ff0000000181c */
[----:B------:R-:W-:Y:S08]  /*dba0*/  HMMA.16816.F32 R24, R104, R108, R24 ;  /* 0x0000006c6818723c */ /* 0x000ff00000001818 */
[C---:B-1----:R-:W-:Y:S08]  /*dbb0*/  HMMA.16816.F32 R12, R20.reuse, R16, R12 ;  /* 0x00000010140c723c */ /* 0x042ff0000000180c */
[----:B------:R-:W-:Y:S01]  /*dbc0*/  HMMA.16816.F32 R28, R20, R18, R28 ;  /* 0x00000012141c723c */ /* 0x000fe2000000181c */
[----:B------:R-:W1:Y:S07]  /*dbd0*/  LDSM.16.M88.4 R16, [R140+0x5c00] ;  /* 0x005c00008c10783b */ /* 0x000e6e0000000200 */
[----:B------:R-:W-:Y:S08]  /*dbe0*/  HMMA.16816.F32 R96, R104, R110, R96 ;  /* 0x0000006e6860723c */ /* 0x000ff00000001860 */
[C---:B---3--:R-:W-:Y:S08]  /*dbf0*/  HMMA.16816.F32 R12, R8.reuse, R4, R12 ;  /* 0x00000004080c723c */ /* 0x048ff0000000180c */
[----:B------:R-:W-:Y:S01]  /*dc00*/  HMMA.16816.F32 R28, R8, R6, R28 ;  /* 0x00000006081c723c */ /* 0x000fe2000000181c */
[----:B------:R-:W2:Y:S07]  /*dc10*/  LDSM.16.M88.4 R4, [R120+0x5800] ;  /* 0x005800007804783b */ /* 0x000eae0000000200 */
        /* <DEDUP_REMOVED lines=8> */
[----:B------:R-:W-:Y:S01]  /*dca0*/  MUFU.TANH R2, R2 ;  /* 0x0000000200027308 */ /* 0x000fe20000002400 */
        /* <DEDUP_REMOVED lines=46> */
[----:B------:R-:W2:Y:S06]  /*df90*/  MUFU.TANH R114, R114 ;  /* 0x0000007200727308 */ /* 0x000eac0000002400 */
[----:B------:R-:W-:Y:S01]  /*dfa0*/  HMMA.16816.F32 R76, R20, R6, R76 ;  /* 0x00000006144c723c */ /* 0x000fe2000000184c */
[----:B------:R-:W2:Y:S01]  /*dfb0*/  LDSM.16.M88.4 R4, [R120+0x6400] ;  /* 0x006400007804783b */ /* 0x000ea20000000200 */
[----:B------:R-:W2:Y:S06]  /*dfc0*/  MUFU.TANH R96, R96 ;  /* 0x0000006000607308 */ /* 0x000eac0000002400 */
        /* <DEDUP_REMOVED lines=14> */
[----:B-1----:R-:W-:Y:S02]  /*e0b0*/  HMMA.16816.F32 R72, R20, R16, R72 ;  /* 0x000000101448723c */ /* 0x002fe40000001848 */
        /* <DEDUP_REMOVED lines=15> */
[----:B---3--:R-:W-:Y:S02]  /*e1b0*/  HMMA.16816.F32 R64, R20, R24, R64 ;  /* 0x000000181440723c */ /* 0x008fe40000001840 */
[----:B------:R-:W-:Y:S06]  /*e1c0*/  MUFU.TANH R187, R77 ;  /* 0x0000004d00bb7308 */ /* 0x000fec0000002400 */
[C---:B------:R-:W-:Y:S02]  /*e1d0*/  HMMA.16816.F32 R72, R8.reuse, R32, R72 ;  /* 0x000000200848723c */ /* 0x040fe40000001848 */
[----:B------:R-:W-:Y:S06]  /*e1e0*/  MUFU.TANH R179, R79 ;  /* 0x0000004f00b37308 */ /* 0x000fec0000002400 */
[----:B------:R-:W-:Y:S01]  /*e1f0*/  HMMA.16816.F32 R68, R8, R34, R68 ;  /* 0x000000220844723c */ /* 0x000fe20000001844 */
[----:B------:R-:W3:Y:S07]  /*e200*/  LDSM.16.M88.4 R32, [R140+0x6c00] ;  /* 0x006c00008c20783b */ /* 0x000eee0000000200 */
[----:B------:R-:W-:Y:S05]  /*e210*/  HMMA.16816.F32 R56, R20, R26, R56 ;  /* 0x0000001a1438723c */ /* 0x000fea0000001838 */
[-C--:B------:R-:W-:Y:S01]  /*e220*/  FMUL.FTZ R72, R72, R0.reuse ;  /* 0x0000000048487220 */ /* 0x080fe20000410000 */
[-C--:B------:R-:W-:Y:S01]  /*e230*/  FMUL.FTZ R74, R74, R0.reuse ;  /* 0x000000004a4a7220 */ /* 0x080fe20000410000 */
[-C--:B------:R-:W-:Y:S01]  /*e240*/  FMUL.FTZ R73, R73, R0.reuse ;  /* 0x0000000049497220 */ /* 0x080fe20000410000 */
[-C--:B------:R-:W-:Y:S01]  /*e250*/  FMUL.FTZ R75, R75, R0.reuse ;  /* 0x000000004b4b7220 */ /* 0x080fe20000410000 */
[----:B------:R-:W-:Y:S01]  /*e260*/  MUFU.TANH R167, R72 ;  /* 0x0000004800a77308 */ /* 0x000fe20000002400 */
[----:B------:R-:W-:Y:S01]  /*e270*/  HMMA.16816.F32 R48, R104, R14, R48 ;  /* 0x0000000e6830723c */ /* 0x000fe20000001830 */
[----:B------:R-:W4:Y:S04]  /*e280*/  LDSM.16.M88.4 R12, [R120+0x8800] ;  /* 0x00880000780c783b */ /* 0x000f280000000200 */
[-C--:B------:R-:W-:Y:S01]  /*e290*/  FMUL.FTZ R69, R69, R0.reuse ;  /* 0x0000000045457220 */ /* 0x080fe20000410000 */
[-C--:B------:R-:W-:Y:S01]  /*e2a0*/  FMUL.FTZ R71, R71, R0.reuse ;  /* 0x0000000047477220 */ /* 0x080fe20000410000 */
[-C--:B------:R-:W-:Y:S01]  /*e2b0*/  FMUL.FTZ R68, R68, R0.reuse ;  /* 0x0000000044447220 */ /* 0x080fe20000410000 */
[-C--:B------:R-:W-:Y:S01]  /*e2c0*/  FMUL.FTZ R70, R70, R0.reuse ;  /* 0x0000000046467220 */ /* 0x080fe20000410000 */
[----:B------:R4:W-:Y:S01]  /*e2d0*/  MUFU.TANH R171, R69 ;  /* 0x0000004500ab7308 */ /* 0x0009e20000002400 */
[----:B------:R-:W-:Y:S07]  /*e2e0*/  HMMA.16816.F32 R52, R36, R28, R52 ;  /* 0x0000001c2434723c */ /* 0x000fee0000001834 */
[----:B------:R4:W-:Y:S01]  /*e2f0*/  MUFU.TANH R169, R71 ;  /* 0x0000004700a97308 */ /* 0x0009e20000002400 */
[C---:B-1----:R-:W-:Y:S07]  /*e300*/  HMMA.16816.F32 R64, R8.reuse, R16, R64 ;  /* 0x000000100840723c */ /* 0x042fee0000001840 */
[----:B------:R-:W-:Y:S01]  /*e310*/  MUFU.TANH R165, R74 ;  /* 0x0000004a00a57308 */ /* 0x000fe20000002400 */
[----:B------:R-:W-:Y:S01]  /*e320*/  HMMA.16816.F32 R56, R8, R18, R56 ;  /* 0x000000120838723c */ /* 0x000fe20000001838 */
[----:B------:R-:W1:Y:S06]  /*e330*/  LDSM.16.M88.4 R16, [R120+0x6c00] ;  /* 0x006c00007810783b */ /* 0x000e6c0000000200 */
[----:B------:R-:W-:Y:S01]  /*e340*/  MUFU.TANH R173, R73 ;  /* 0x0000004900ad7308 */ /* 0x000fe20000002400 */
[----:B--2---:R-:W-:Y:S05]  /*e350*/  HMMA.16816.F32 R52, R20, R4, R52 ;  /* 0x000000041434723c */ /* 0x004fea0000001834 */
[----:B------:R-:W-:Y:S01]  /*e360*/  FMUL.FTZ R135, R65, R0 ;  /* 0x0000000041877220 */ /* 0x000fe20000410000 */
[----:B------:R-:W-:-:S02]  /*e370*/  IMAD R65, R80, 0x2, R151 ;  /* 0x0000000250417824 */ /* 0x000fc400078e0297 */
[-C--:B------:R-:W-:Y:S01]  /*e380*/  FMUL.FTZ R64, R64, R0.reuse ;  /* 0x0000000040407220 */ /* 0x080fe20000410000 */
[----:B------:R-:W-:Y:S01]  /*e390*/  FMUL.FTZ R66, R66, R0 ;  /* 0x0000000042427220 */ /* 0x000fe20000410000 */
[----:B------:R-:W-:Y:S01]  /*e3a0*/  MUFU.TANH R177, R75 ;  /* 0x0000004b00b17308 */ /* 0x000fe20000002400 */
[C---:B------:R-:W-:Y:S01]  /*e3b0*/  VIADD R27, R65.reuse, 0x1 ;  /* 0x00000001411b7836 */ /* 0x040fe20000000000 */
[----:B------:R-:W-:Y:S05]  /*e3c0*/  HMMA.16816.F32 R48, R36, R30, R48 ;  /* 0x0000001e2430723c */ /* 0x000fea0000001830 */
[C---:B------:R-:W-:Y:S01]  /*e3d0*/  VIADD R25, R65.reuse, 0x8 ;  /* 0x0000000841197836 */ /* 0x040fe20000000000 */
[CC--:B------:R-:W-:Y:S01]  /*e3e0*/  ISETP.GE.AND P4, PT, R65.reuse, R82.reuse, PT ;  /* 0x000000524100720c */ /* 0x0c0fe20003f86270 */
[----:B------:R-:W-:Y:S01]  /*e3f0*/  VIADD R5, R65, 0x9 ;  /* 0x0000000941057836 */ /* 0x000fe20000000000 */
[-C--:B------:R-:W-:Y:S01]  /*e400*/  ISETP.GE.AND P3, PT, R27, R82.reuse, PT ;  /* 0x000000521b00720c */ /* 0x080fe20003f66270 */
[----:B------:R-:W-:Y:S01]  /*e410*/  VIADD R29, R65, 0x10 ;  /* 0x00000010411d7836 */ /* 0x000fe20000000000 */
[----:B------:R-:W-:Y:S01]  /*e420*/  ISETP.GE.AND P2, PT, R25, R82, PT ;  /* 0x000000521900720c */ /* 0x000fe20003f46270 */
[----:B------:R-:W-:Y:S01]  /*e430*/  FMUL.FTZ R133, R58, R0 ;  /* 0x000000003a857220 */ /* 0x000fe20000410000 */
[----:B---3--:R-:W-:Y:S01]  /*e440*/  HMMA.16816.F32 R44, R104, R32, R44 ;  /* 0x00000020682c723c */ /* 0x008fe2000000182c */
[----:B------:R-:W2:Y:S04]  /*e450*/  LDSM.16.M88.4 R24, [R140+0x8c00] ;  /* 0x008c00008c18783b */ /* 0x000ea80000000200 */
[----:B------:R-:W-:Y:S01]  /*e460*/  ISETP.GE.AND P1, PT, R5, R82, PT ;  /* 0x000000520500720c */ /* 0x000fe20003f26270 */
[----:B------:R-:W-:Y:S01]  /*e470*/  VIADD R5, R65, 0x18 ;  /* 0x0000001841057836 */ /* 0x000fe20000000000 */
[----:B------:R-:W-:Y:S01]  /*e480*/  FSEL R31, R63, -INF , !P4 ;  /* 0xff8000003f1f7808 */ /* 0x000fe20006000000 */
[----:B------:R-:W-:Y:S01]  /*e490*/  FMUL.FTZ R58, R59, R0 ;  /* 0x000000003b3a7220 */ /* 0x000fe20000410000 */
[-C--:B------:R-:W-:Y:S01]  /*e4a0*/  ISETP.GE.AND P0, PT, R29, R82.reuse, PT ;  /* 0x000000521d00720c */ /* 0x080fe20003f06270 */
[----:B------:R-:W-:Y:S01]  /*e4b0*/  MUFU.TANH R139, R64 ;  /* 0x00000040008b7308 */ /* 0x000fe20000002400 */
[----:B----4-:R-:W-:Y:S05]  /*e4c0*/  HMMA.16816.F32 R52, R8, R12, R52 ;  /* 0x0000000c0834723c */ /* 0x010fea0000001834 */
[----:B------:R-:W-:Y:S01]  /*e4d0*/  VIADD R13, R65, 0x11 ;  /* 0x00000011410d7836 */ /* 0x000fe20000000000 */
[----:B------:R-:W-:Y:S01]  /*e4e0*/  ISETP.GE.AND P5, PT, R5, R82, PT ;  /* 0x000000520500720c */ /* 0x000fe20003fa6270 */
[----:B------:R-:W-:Y:S01]  /*e4f0*/  VIADD R5, R65, 0x19 ;  /* 0x0000001941057836 */ /* 0x000fe20000000000 */
[----:B------:R-:W-:Y:S01]  /*e500*/  FSEL R81, R81, -INF , !P3 ;  /* 0xff80000051517808 */ /* 0x000fe20005800000 */
[----:B------:R-:W-:Y:S01]  /*e510*/  FMUL.FTZ R67, R67, R0 ;  /* 0x0000000043437220 */ /* 0x000fe20000410000 */
[-C--:B------:R-:W-:Y:S01]  /*e520*/  ISETP.GE.AND P6, PT, R13, R82.reuse, PT ;  /* 0x000000520d00720c */ /* 0x080fe20003fc6270 */
[----:B------:R-:W-:Y:S01]  /*e530*/  MUFU.TANH R161, R66 ;  /* 0x0000004200a17308 */ /* 0x000fe20000002400 */
[----:B------:R-:W-:Y:S01]  /*e540*/  FSEL R13, R2, -INF , !P4 ;  /* 0xff800000020d7808 */ /* 0x000fe20006000000 */
[----:B------:R-:W-:Y:S05]  /*e550*/  HMMA.16816.F32 R48, R20, R6, R48 ;  /* 0x000000061430723c */ /* 0x000fea0000001830 */
[----:B------:R-:W-:Y:S01]  /*e560*/  ISETP.GE.AND P4, PT, R5, R82, PT ;  /* 0x000000520500720c */ /* 0x000fe20003f86270 */
[----:B------:R-:W-:Y:S01]  /*e570*/  VIADD R5, R65, 0x20 ;  /* 0x0000002041057836 */ /* 0x000fe20000000000 */
[----:B------:R-:W-:Y:S01]  /*e580*/  FSEL R29, R60, -INF , !P3 ;  /* 0xff8000003c1d7808 */ /* 0x000fe20005800000 */
[----:B------:R-:W-:Y:S01]  /*e590*/  FMUL.FTZ R57, R57, R0 ;  /* 0x0000000039397220 */ /* 0x000fe20000410000 */
[----:B------:R-:W-:Y:S01]  /*e5a0*/  FSEL R101, R101, -INF , !P2 ;  /* 0xff80000065657808 */ /* 0x000fe20005000000 */
[----:B------:R-:W-:Y:S01]  /*e5b0*/  MUFU.TANH R163, R68 ;  /* 0x0000004400a37308 */ /* 0x000fe20000002400 */
[----:B------:R-:W-:Y:S01]  /*e5c0*/  ISETP.GE.AND P3, PT, R5, R82, PT ;  /* 0x000000520500720c */ /* 0x000fe20003f66270 */
[----:B-1----:R-:W-:Y:S01]  /*e5d0*/  HMMA.16816.F32 R44, R36, R16, R44 ;  /* 0x00000010242c723c */ /* 0x002fe2000000182c */
[----:B------:R-:W1:Y:S04]  /*e5e0*/  LDSM.16.M88.4 R4, [R120+0x8c00] ;  /* 0x008c00007804783b */ /* 0x000e680000000200 */
[----:B------:R-:W-:Y:S01]  /*e5f0*/  VIADD R17, R65, 0x21 ;  /* 0x0000002141117836 */ /* 0x000fe20000000000 */
[----:B------:R-:W-:Y:S01]  /*e600*/  FSEL R83, R83, -INF , !P2 ;  /* 0xff80000053537808 */ /* 0x000fe20005000000 */
[----:B------:R-:W-:Y:S01]  /*e610*/  FMUL.FTZ R121, R55, R0 ;  /* 0x0000000037797220 */ /* 0x000fe20000410000 */
[----:B------:R-:W-:Y:S01]  /*e620*/  FSEL R59, R102, -INF , !P1 ;  /* 0xff800000663b7808 */ /* 0x000fe20004800000 */
[----:B------:R-:W-:Y:S01]  /*e630*/  MUFU.TANH R175, R70 ;  /* 0x0000004600af7308 */ /* 0x000fe20000002400 */
[----:B------:R-:W-:Y:S01]  /*e640*/  ISETP.GE.AND P2, PT, R17, R82, PT ;  /* 0x000000521100720c */ /* 0x000fe20003f46270 */
[C---:B------:R-:W-:Y:S05]  /*e650*/  HMMA.16816.F32 R108, R8.reuse, R92, R108 ;  /* 0x0000005c086c723c */ /* 0x040fea000000186c */
[-C--:B------:R-:W-:Y:S01]  /*e660*/  FMUL.FTZ R92, R97, R0.reuse ;  /* 0x00000000615c7220 */ /* 0x080fe20000410000 */
[-C--:B------:R-:W-:Y:S01]  /*e670*/  FMUL.FTZ R97, R99, R0.reuse ;  /* 0x0000000063617220 */ /* 0x080fe20000410000 */
[-C--:B------:R-:W-:Y:S01]  /*e680*/  FMUL.FTZ R93, R98, R0.reuse ;  /* 0x00000000625d7220 */ /* 0x080fe20000410000 */
[----:B------:R-:W-:Y:S01]  /*e690*/  FSEL R69, R100, -INF , !P1 ;  /* 0xff80000064457808 */ /* 0x000fe20004800000 */
[----:B------:R-:W-:Y:S01]  /*e6a0*/  VIADD R17, R65, 0x29 ;  /* 0x0000002941117836 */ /* 0x000fe20000000000 */
[----:B------:R-:W-:Y:S01]  /*e6b0*/  FSEL R113, R113, -INF , !P0 ;  /* 0xff80000071717808 */ /* 0x000fe20004000000 */
[----:B------:R-:W-:Y:S01]  /*e6c0*/  MUFU.TANH R92, R92 ;  /* 0x0000005c005c7308 */ /* 0x000fe20000002400 */
[----:B------:R-:W-:Y:S03]  /*e6d0*/  HMMA.16816.F32 R88, R8, R94, R88 ;  /* 0x0000005e0858723c */ /* 0x000fe60000001858 */
[----:B------:R-:W-:Y:S01]  /*e6e0*/  FSEL R55, R114, -INF , !P6 ;  /* 0xff80000072377808 */ /* 0x000fe20007000000 */
[-C--:B------:R-:W-:Y:S01]  /*e6f0*/  FMUL.FTZ R53, R53, R0.reuse ;  /* 0x0000000035357220 */ /* 0x080fe20000410000 */
[----:B------:R-:W-:Y:S01]  /*e700*/  FSEL R71, R96, -INF , !P5 ;  /* 0xff80000060477808 */ /* 0x000fe20006800000 */
[-C--:B------:R-:W-:Y:S01]  /*e710*/  FMUL.FTZ R56, R56, R0.reuse ;  /* 0x0000000038387220 */ /* 0x080fe20000410000 */
[-C--:B------:R-:W-:Y:S01]  /*e720*/  FMUL.FTZ R52, R52, R0.reuse ;  /* 0x0000000034347220 */ /* 0x080fe20000410000 */
[----:B------:R-:W-:Y:S01]  /*e730*/  FMUL.FTZ R54, R54, R0 ;  /* 0x0000000036367220 */ /* 0x000fe20000410000 */
[----:B------:R-:W3:Y:S01]  /*e740*/  MUFU.TANH R93, R93 ;  /* 0x0000005d005d7308 */ /* 0x000ee20000002400 */
[----:B------:R-:W-:Y:S01]  /*e750*/  HMMA.16816.F32 R40, R104, R34, R40 ;  /* 0x000000226828723c */ /* 0x000fe20000001828 */
[----:B------:R-:W-:-:S04]  /*e760*/  DEPBAR.LE SB0, 0x0 ;  /* 0x000080000000791a */ /* 0x000fc80000000000 */
[-C--:B------:R-:W-:Y:S01]  /*e770*/  FMUL.FTZ R94, R109, R0.reuse ;  /* 0x000000006d5e7220 */ /* 0x080fe20000410000 */
[-C--:B------:R-:W-:Y:S01]  /*e780*/  FMUL.FTZ R99, R111, R0.reuse ;  /* 0x000000006f637220 */ /* 0x080fe20000410000 */
[----:B------:R-:W4:Y:S01]  /*e790*/  MUFU.TANH R97, R97 ;  /* 0x0000006100617308 */ /* 0x000f220000002400 */
[----:B--2---:R-:W-:Y:S05]  /*e7a0*/  HMMA.16816.F32 R44, R20, R24, R44 ;  /* 0x00000018142c723c */ /* 0x004fea000000182c */
[-C--:B------:R-:W-:Y:S01]  /*e7b0*/  FMUL.FTZ R98, R108, R0.reuse ;  /* 0x000000006c627220 */ /* 0x080fe20000410000 */
[-C--:B------:R-:W-:Y:S01]  /*e7c0*/  FMUL.FTZ R95, R110, R0.reuse ;  /* 0x000000006e5f7220 */ /* 0x080fe20000410000 */
[-C--:B------:R-:W-:Y:S01]  /*e7d0*/  FMUL.FTZ R88, R88, R0.reuse ;  /* 0x0000000058587220 */ /* 0x080fe20000410000 */
[-C--:B------:R-:W-:Y:S01]  /*e7e0*/  FMUL.FTZ R90, R90, R0.reuse ;  /* 0x000000005a5a7220 */ /* 0x080fe20000410000 */
[-C--:B------:R-:W-:Y:S01]  /*e7f0*/  FMUL.FTZ R89, R89, R0.reuse ;  /* 0x0000000059597220 */ /* 0x080fe20000410000 */
[----:B------:R-:W-:Y:S01]  /*e800*/  FMUL.FTZ R91, R91, R0 ;  /* 0x000000005b5b7220 */ /* 0x000fe20000410000 */
[----:B------:R-:W2:Y:S01]  /*e810*/  MUFU.TANH R94, R94 ;  /* 0x0000005e005e7308 */ /* 0x000ea20000002400 */
[----:B------:R-:W-:Y:S05]  /*e820*/  HMMA.16816.F32 R48, R8, R14, R48 ;  /* 0x0000000e0830723c */ /* 0x000fea0000001830 */
[----:B------:R-:W-:Y:S01]  /*e830*/  VIADD R15, R65, 0x28 ;  /* 0x00000028410f7836 */ /* 0x000fe20000000000 */
[----:B------:R-:W-:-:S02]  /*e840*/  FSEL R25, R112, -INF , !P6 ;  /* 0xff80000070197808 */ /* 0x000fc40007000000 */
[----:B---3--:R-:W-:Y:S02]  /*e850*/  FSEL R93, R93, -INF , !P5 ;  /* 0xff8000005d5d7808 */ /* 0x008fe40006800000 */
[-C--:B------:R-:W-:Y:S01]  /*e860*/  ISETP.GE.AND P1, PT, R15, R82.reuse, PT ;  /* 0x000000520f00720c */ /* 0x080fe20003f26270 */
[----:B------:R-:W3:Y:S01]  /*e870*/  MUFU.TANH R99, R99 ;  /* 0x0000006300637308 */ /* 0x000ee20000002400 */
[----:B------:R-:W-:Y:S05]  /*e880*/  HMMA.16816.F32 R40, R36, R18, R40 ;  /* 0x000000122428723c */ /* 0x000fea0000001828 */
[----:B------:R-:W-:Y:S01]  /*e890*/  FSEL R15, R103, -INF , !P0 ;  /* 0xff800000670f7808 */ /* 0x000fe20004000000 */
[----:B------:R-:W-:Y:S01]  /*e8a0*/  VIADD R19, R65, 0x38 ;  /* 0x0000003841137836 */ /* 0x000fe20000000000 */
[----:B------:R-:W-:Y:S01]  /*e8b0*/  ISETP.GE.AND P0, PT, R17, R82, PT ;  /* 0x000000521100720c */ /* 0x000fe20003f06270 */
[----:B------:R-:W-:Y:S01]  /*e8c0*/  VIADD R17, R65, 0x30 ;  /* 0x0000003041117836 */ /* 0x000fe20000000000 */
[----:B----4-:R-:W-:Y:S01]  /*e8d0*/  FSEL R97, R97, -INF , !P4 ;  /* 0xff80000061617808 */ /* 0x010fe20006000000 */
[----:B------:R-:W4:Y:S01]  /*e8e0*/  MUFU.TANH R88, R88 ;  /* 0x0000005800587308 */ /* 0x000f220000002400 */
[----:B-1----:R-:W-:Y:S05]  /*e8f0*/  HMMA.16816.F32 R44, R8, R4, R44 ;  /* 0x00000004082c723c */ /* 0x002fea000000182c */
[----:B------:R-:W-:Y:S01]  /*e900*/  VIADD R5, R65, 0x40 ;  /* 0x0000004041057836 */ /* 0x000fe20000000000 */
[----:B--2---:R-:W-:Y:S01]  /*e910*/  FSEL R195, R94, -INF , !P2 ;  /* 0xff8000005ec37808 */ /* 0x004fe20005000000 */
[----:B------:R-:W-:Y:S01]  /*e920*/  FMUL.FTZ R2, R48, R0 ;  /* 0x0000000030027220 */ /* 0x000fe20000410000 */
[----:B------:R-:W-:Y:S01]  /*e930*/  ISETP.GE.AND P6, PT, R17, R82, PT ;  /* 0x000000521100720c */ /* 0x000fe20003fc6270 */
[----:B------:R-:W-:-:S02]  /*e940*/  VIADD R17, R65, 0x31 ;  /* 0x0000003141117836 */ /* 0x000fc40000000000 */
[-C--:B------:R-:W-:Y:S01]  /*e950*/  FMUL.FTZ R49, R49, R0.reuse ;  /* 0x0000000031317220 */ /* 0x080fe20000410000 */
[----:B------:R-:W1:Y:S01]  /*e960*/  MUFU.TANH R90, R90 ;  /* 0x0000005a005a7308 */ /* 0x000e620000002400 */
[----:B---3--:R-:W-:Y:S01]  /*e970*/  FSEL R37, R99, -INF , !P2 ;  /* 0xff80000063257808 */ /* 0x008fe20005000000 */
[----:B------:R-:W-:Y:S01]  /*e980*/  FMUL.FTZ R50, R50, R0 ;  /* 0x0000000032327220 */ /* 0x000fe20000410000 */
[----:B------:R-:W-:Y:S01]  /*e990*/  ISETP.GE.AND P2, PT, R5, R82, PT ;  /* 0x000000520500720c */ /* 0x000fe20003f46270 */
[----:B------:R-:W-:Y:S01]  /*e9a0*/  VIADD R5, R65, 0x41 ;  /* 0x0000004141057836 */ /* 0x000fe20000000000 */
[----:B------:R-:W-:Y:S05]  /*e9b0*/  HMMA.16816.F32 R40, R20, R26, R40 ;  /* 0x0000001a1428723c */ /* 0x000fea0000001828 */
[----:B------:R-:W-:Y:S01]  /*e9c0*/  FSEL R193, R86, -INF , !P6 ;  /* 0xff80000056c17808 */ /* 0x000fe20007000000 */
[----:B------:R-:W-:Y:S01]  /*e9d0*/  FMUL.FTZ R51, R51, R0 ;  /* 0x0000000033337220 */ /* 0x000fe20000410000 */
[----:B------:R-:W2:Y:S01]  /*e9e0*/  MUFU.TANH R89, R89 ;  /* 0x0000005900597308 */ /* 0x000ea20000002400 */
[----:B----4-:R-:W-:-:S02]  /*e9f0*/  FSEL R197, R88, -INF , !P1 ;  /* 0xff80000058c57808 */ /* 0x010fc40004800000 */
[----:B------:R-:W-:Y:S01]  /*ea00*/  FSEL R185, R84, -INF , !P6 ;  /* 0xff80000054b97808 */ /* 0x000fe20007000000 */
[----:B------:R-:W-:Y:S01]  /*ea10*/  FMUL.FTZ R46, R46, R0 ;  /* 0x000000002e2e7220 */ /* 0x000fe20000410000 */
[----:B------:R-:W-:Y:S01]  /*ea20*/  ISETP.GE.AND P5, PT, R17, R82, PT ;  /* 0x000000521100720c */ /* 0x000fe20003fa6270 */
[-C--:B------:R-:W-:Y:S01]  /*ea30*/  FMUL.FTZ R44, R44, R0.reuse ;  /* 0x000000002c2c7220 */ /* 0x080fe20000410000 */
[----:B------:R-:W-:Y:S01]  /*ea40*/  FSEL R17, R92, -INF , !P4 ;  /* 0xff8000005c117808 */ /* 0x000fe20006000000 */
[----:B------:R-:W3:Y:S01]  /*ea50*/  MUFU.TANH R91, R91 ;  /* 0x0000005b005b7308 */ /* 0x000ee20000002400 */
[----:B-1----:R-:W-:Y:S01]  /*ea60*/  FSEL R201, R90, -INF , !P1 ;  /* 0xff8000005ac97808 */ /* 0x002fe20004800000 */
[----:B------:R-:W-:Y:S01]  /*ea70*/  FMUL.FTZ R45, R45, R0 ;  /* 0x000000002d2d7220 */ /* 0x000fe20000410000 */
[----:B------:R-:W-:Y:S01]  /*ea80*/  ISETP.GE.AND P1, PT, R5, R82, PT ;  /* 0x000000520500720c */ /* 0x000fe20003f26270 */
[----:B------:R-:W-:Y:S01]  /*ea90*/  VIADD R5, R65, 0x48 ;  /* 0x0000004841057836 */ /* 0x000fe20000000000 */
[----:B------:R-:W-:-:S02]  /*eaa0*/  FSEL R191, R191, -INF , !P5 ;  /* 0xff800000bfbf7808 */ /* 0x000fc40006800000 */
[----:B------:R-:W-:Y:S01]  /*eab0*/  FSEL R183, R85, -INF , !P5 ;  /* 0xff80000055b77808 */ /* 0x000fe20006800000 */
[----:B------:R-:W1:Y:S01]  /*eac0*/  MUFU.TANH R98, R98 ;  /* 0x0000006200627308 */ /* 0x000e620000002400 */
[----:B--2---:R-:W-:Y:S01]  /*ead0*/  FSEL R203, R89, -INF , !P0 ;  /* 0xff80000059cb7808 */ /* 0x004fe20004000000 */
[----:B------:R-:W-:Y:S03]  /*eae0*/  HMMA.16816.F32 R40, R8, R6, R40 ;  /* 0x000000060828723c */ /* 0x000fe60000001828 */
[----:B------:R-:W-:Y:S01]  /*eaf0*/  ISETP.GE.AND P4, PT, R19, R82, PT ;  /* 0x000000521300720c */ /* 0x000fe20003f86270 */
[----:B------:R-:W-:Y:S01]  /*eb00*/  VIADD R19, R65, 0x39 ;  /* 0x0000003941137836 */ /* 0x000fe20000000000 */
[----:B------:R-:W-:Y:S01]  /*eb10*/  FSEL R165, R165, -INF , !P2 ;  /* 0xff800000a5a57808 */ /* 0x000fe20005000000 */
[----:B------:R-:W-:Y:S01]  /*eb20*/  VIADD R7, R65, 0x68 ;  /* 0x0000006841077836 */ /* 0x000fe20000000000 */
[----:B------:R-:W-:Y:S01]  /*eb30*/  FSEL R189, R189, -INF , !P4 ;  /* 0xff800000bdbd7808 */ /* 0x000fe20006000000 */
[----:B------:R-:W2:Y:S01]  /*eb40*/  MUFU.TANH R95, R95 ;  /* 0x0000005f005f7308 */ /* 0x000ea20000002400 */
[----:B---3--:R-:W-:Y:S01]  /*eb50*/  FSEL R199, R91, -INF , !P0 ;  /* 0xff8000005bc77808 */ /* 0x008fe20004000000 */
[----:B------:R-:W-:Y:S01]  /*eb60*/  FMUL.FTZ R6, R47, R0 ;  /* 0x000000002f067220 */ /* 0x000fe20000410000 */
[----:B------:R-:W-:Y:S01]  /*eb70*/  ISETP.GE.AND P0, PT, R5, R82, PT ;  /* 0x000000520500720c */ /* 0x000fe20003f06270 */
[----:B------:R-:W-:Y:S01]  /*eb80*/  VIADD R5, R65, 0x49 ;  /* 0x0000004941057836 */ /* 0x000fe20000000000 */
[----:B------:R-:W-:-:S02]  /*eb90*/  FSEL R181, R181, -INF , !P4 ;  /* 0xff800000b5b57808 */ /* 0x000fc40006000000 */
[----:B------:R-:W-:Y:S01]  /*eba0*/  FSEL R167, R167, -INF , !P2 ;  /* 0xff800000a7a77808 */ /* 0x000fe20005000000 */
[----:B------:R-:W-:Y:S01]  /*ebb0*/  MUFU.TANH R135, R135 ;  /* 0x0000008700877308 */ /* 0x000fe20000002400 */
[----:B------:R-:W-:Y:S01]  /*ebc0*/  ISETP.GE.AND P6, PT, R5, R82, PT ;  /* 0x000000520500720c */ /* 0x000fe20003fc6270 */
[----:B------:R-:W-:Y:S01]  /*ebd0*/  VIADD R5, R65, 0x50 ;  /* 0x0000005041057836 */ /* 0x000fe20000000000 */
[----:B-1----:R-:W-:Y:S02]  /*ebe0*/  FSEL R33, R98, -INF , !P3 ;  /* 0xff80000062217808 */ /* 0x002fe40005800000 */
[----:B------:R-:W-:Y:S01]  /*ebf0*/  FSEL R169, R169, -INF , !P6 ;  /* 0xff800000a9a97808 */ /* 0x000fe20007000000 */
[----:B------:R-:W-:Y:S01]  /*ec00*/  FMUL.FTZ R40, R40, R0 ;  /* 0x0000000028287220 */ /* 0x000fe20000410000 */
[-C--:B------:R-:W-:Y:S01]  /*ec10*/  ISETP.GE.AND P5, PT, R5, R82.reuse, PT ;  /* 0x000000520500720c */ /* 0x080fe20003fa6270 */
[----:B------:R-:W-:Y:S01]  /*ec20*/  VIADD R5, R65, 0x51 ;  /* 0x0000005141057836 */ /* 0x000fe20000000000 */
[----:B--2---:R-:W-:Y:S01]  /*ec30*/  FSEL R35, R95, -INF , !P3 ;  /* 0xff8000005f237808 */ /* 0x004fe20005800000 */
[----:B------:R-:W1:Y:S01]  /*ec40*/  MUFU.TANH R137, R67 ;  /* 0x0000004300897308 */ /* 0x000e620000002400 */
[----:B------:R-:W-:Y:S01]  /*ec50*/  ISETP.GE.AND P3, PT, R19, R82, PT ;  /* 0x000000521300720c */ /* 0x000fe20003f66270 */
[----:B------:R-:W-:Y:S01]  /*ec60*/  FMUL.FTZ R42, R42, R0 ;  /* 0x000000002a2a7220 */ /* 0x000fe20000410000 */
[----:B------:R-:W-:Y:S01]  /*ec70*/  ISETP.GE.AND P4, PT, R5, R82, PT ;  /* 0x000000520500720c */ /* 0x000fe20003f86270 */
[----:B------:R-:W-:Y:S01]  /*ec80*/  VIADD R5, R65, 0x58 ;  /* 0x0000005841057836 */ /* 0x000fe20000000000 */
[----:B------:R-:W-:Y:S01]  /*ec90*/  FSEL R179, R179, -INF , !P3 ;  /* 0xff800000b3b37808 */ /* 0x000fe20005800000 */
[----:B------:R-:W-:Y:S01]  /*eca0*/  FMUL.FTZ R41, R41, R0 ;  /* 0x0000000029297220 */ /* 0x000fe20000410000 */
[----:B------:R-:W-:Y:S01]  /*ecb0*/  FSEL R187, R187, -INF , !P3 ;  /* 0xff800000bbbb7808 */ /* 0x000fe20005800000 */
[----:B------:R-:W-:Y:S01]  /*ecc0*/  MUFU.TANH R129, R57 ;  /* 0x0000003900817308 */ /* 0x000fe20000002400 */
[----:B------:R-:W-:Y:S01]  /*ecd0*/  ISETP.GE.AND P3, PT, R5, R82, PT ;  /* 0x000000520500720c */ /* 0x000fe20003f66270 */
[----:B------:R-:W-:Y:S01]  /*ece0*/  VIADD R5, R65, 0x59 ;  /* 0x0000005941057836 */ /* 0x000fe20000000000 */
[----:B------:R-:W-:Y:S01]  /*ecf0*/  FSEL R171, R171, -INF , !P6 ;  /* 0xff800000abab7808 */ /* 0x000fe20007000000 */
[----:B------:R-:W-:Y:S01]  /*ed00*/  FMUL.FTZ R43, R43, R0 ;  /* 0x000000002b2b7220 */ /* 0x000fe20000410000 */
[-C--:B------:R-:W-:Y:S01]  /*ed10*/  ISETP.GE.AND P6, PT, R7, R82.reuse, PT ;  /* 0x000000520700720c */ /* 0x080fe20003fc6270 */
[----:B------:R-:W-:Y:S01]  /*ed20*/  VIADD R7, R65, 0x69 ;  /* 0x0000006941077836 */ /* 0x000fe20000000000 */
[----:B------:R-:W-:Y:S01]  /*ed30*/  ISETP.GE.AND P2, PT, R5, R82, PT ;  /* 0x000000520500720c */ /* 0x000fe20003f46270 */
[----:B------:R-:W-:Y:S01]  /*ed40*/  MUFU.TANH R57, R53 ;  /* 0x0000003500397308 */ /* 0x000fe20000002400 */
[----:B------:R-:W-:Y:S01]  /*ed50*/  VIADD R5, R65, 0x60 ;  /* 0x0000006041057836 */ /* 0x000fe20000000000 */
[----:B------:R-:W-:-:S02]  /*ed60*/  FSEL R177, R177, -INF , !P1 ;  /* 0xff800000b1b17808 */ /* 0x000fc40004800000 */
[----:B------:R-:W-:Y:S02]  /*ed70*/  FSEL R173, R173, -INF , !P1 ;  /* 0xff800000adad7808 */ /* 0x000fe40004800000 */
[-C--:B------:R-:W-:Y:S01]  /*ed80*/  ISETP.GE.AND P1, PT, R5, R82.reuse, PT ;  /* 0x000000520500720c */ /* 0x080fe20003f26270 */
[----:B------:R-:W-:Y:S01]  /*ed90*/  VIADD R5, R65, 0x61 ;  /* 0x0000006141057836 */ /* 0x000fe20000000000 */
[----:B------:R-:W2:Y:S01]  /*eda0*/  MUFU.TANH R121, R121 ;  /* 0x0000007900797308 */ /* 0x000ea20000002400 */
[----:B------:R-:W-:Y:S02]  /*edb0*/  FSEL R161, R161, -INF , !P5 ;  /* 0xff800000a1a17808 */ /* 0x000fe40006800000 */
[----:B------:R-:W-:Y:S02]  /*edc0*/  FSEL R139, R139, -INF , !P5 ;  /* 0xff8000008b8b7808 */ /* 0x000fe40006800000 */
[----:B------:R-:W-:Y:S01]  /*edd0*/  ISETP.GE.AND P5, PT, R7, R82, PT ;  /* 0x000000520700720c */ /* 0x000fe20003fa6270 */
[----:B------:R-:W-:Y:S01]  /*ede0*/  VIADD R7, R65, 0x70 ;  /* 0x0000007041077836 */ /* 0x000fe20000000000 */
[----:B------:R-:W-:Y:S01]  /*edf0*/  FSEL R175, R175, -INF , !P0 ;  /* 0xff800000afaf7808 */ /* 0x000fe20004000000 */
[----:B------:R-:W3:Y:S01]  /*ee00*/  MUFU.TANH R131, R56 ;  /* 0x0000003800837308 */ /* 0x000ee20000002400 */
[----:B------:R-:W-:-:S02]  /*ee10*/  FSEL R163, R163, -INF , !P0 ;  /* 0xff800000a3a37808 */ /* 0x000fc40004000000 */
[-C--:B------:R-:W-:Y:S02]  /*ee20*/  ISETP.GE.AND P0, PT, R5, R82.reuse, PT ;  /* 0x000000520500720c */ /* 0x080fe40003f06270 */
[----:B-1----:R-:W-:Y:S02]  /*ee30*/  FSEL R137, R137, -INF , !P4 ;  /* 0xff80000089897808 */ /* 0x002fe40006000000 */
[----:B------:R-:W-:Y:S01]  /*ee40*/  FSEL R135, R135, -INF , !P4 ;  /* 0xff80000087877808 */ /* 0x000fe20006000000 */
[----:B------:R-:W1:Y:S01]  /*ee50*/  MUFU.TANH R133, R133 ;  /* 0x0000008500857308 */ /* 0x000e620000002400 */
[----:B------:R-:W-:Y:S01]  /*ee60*/  ISETP.GE.AND P4, PT, R7, R82, PT ;  /* 0x000000520700720c */ /* 0x000fe20003f86270 */
[----:B------:R-:W-:Y:S01]  /*ee70*/  VIADD R7, R65, 0x71 ;  /* 0x0000007141077836 */ /* 0x000fe20000000000 */
[----:B--2---:R-:W-:Y:S02]  /*ee80*/  FSEL R121, R121, -INF , !P0 ;  /* 0xff80000079797808 */ /* 0x004fe40004000000 */
[----:B------:R-:W-:-:S02]  /*ee90*/  FSEL R57, R57, -INF , !P0 ;  /* 0xff80000039397808 */ /* 0x000fc40004000000 */
[----:B------:R-:W-:Y:S01]  /*eea0*/  ISETP.NE.AND P0, PT, R119, 0x1, PT ;  /* 0x000000017700780c */ /* 0x000fe20003f05270 */
[----:B------:R-:W2:Y:S01]  /*eeb0*/  MUFU.TANH R58, R58 ;  /* 0x0000003a003a7308 */ /* 0x000ea20000002400 */
[----:B---3--:R-:W-:Y:S02]  /*eec0*/  FSEL R131, R131, -INF , !P3 ;  /* 0xff80000083837808 */ /* 0x008fe40005800000 */
[----:B------:R-:W-:-:S05]  /*eed0*/  FSEL R129, R129, -INF , !P2 ;  /* 0xff80000081817808 */ /* 0x000fca0005000000 */
[----:B------:R-:W3:Y:S01]  /*eee0*/  MUFU.TANH R63, R52 ;  /* 0x00000034003f7308 */ /* 0x000ee20000002400 */
[----:B-1----:R-:W-:Y:S02]  /*eef0*/  FSEL R133, R133, -INF , !P3 ;  /* 0xff80000085857808 */ /* 0x002fe40005800000 */
[-C--:B------:R-:W-:Y:S01]  /*ef00*/  ISETP.GE.AND P3, PT, R7, R82.reuse, PT ;  /* 0x000000520700720c */ /* 0x080fe20003f66270 */
[C---:B------:R-:W-:Y:S02]  /*ef10*/  VIADD R7, R65.reuse, 0x78 ;  /* 0x0000007841077836 */ /* 0x040fe40000000000 */
[----:B------:R-:W-:Y:S02]  /*ef20*/  VIADD R65, R65, 0x79 ;  /* 0x0000007941417836 */ /* 0x000fe40000000000 */
[----:B------:R-:W1:Y:S01]  /*ef30*/  MUFU.TANH R56, R54 ;  /* 0x0000003600387308 */ /* 0x000e620000002400 */
[----:B--2---:R-:W-:Y:S02]  /*ef40*/  FSEL R58, R58, -INF , !P2 ;  /* 0xff8000003a3a7808 */ /* 0x004fe40005000000 */
[----:B------:R-:W-:-:S05]  /*ef50*/  ISETP.GE.AND P2, PT, R7, R82, PT ;  /* 0x000000520700720c */ /* 0x000fca0003f46270 */
[----:B------:R-:W2:Y:S01]  /*ef60*/  MUFU.TANH R4, R49 ;  /* 0x0000003100047308 */ /* 0x000ea20000002400 */
[----:B---3--:R-:W-:-:S07]  /*ef70*/  FSEL R63, R63, -INF , !P1 ;  /* 0xff8000003f3f7808 */ /* 0x008fce0004800000 */
[----:B------:R-:W3:Y:S01]  /*ef80*/  MUFU.TANH R66, R46 ;  /* 0x0000002e00427308 */ /* 0x000ee20000002400 */
[----:B-1----:R-:W-:Y:S02]  /*ef90*/  FSEL R56, R56, -INF , !P1 ;  /* 0xff80000038387808 */ /* 0x002fe40004800000 */
[----:B------:R-:W-:-:S05]  /*efa0*/  ISETP.GE.AND P1, PT, R65, R82, PT ;  /* 0x000000524100720c */ /* 0x000fca0003f26270 */
        /* <DEDUP_REMOVED lines=19> */
[----:B--2---:R-:W-:Y:S02]  /*f0e0*/  FSEL R64, R64, -INF , !P2 ;  /* 0xff80000040407808 */ /* 0x004fe40005000000 */
[----:B---3--:R-:W-:Y:S02]  /*f0f0*/  FSEL R46, R46, -INF , !P1 ;  /* 0xff8000002e2e7808 */ /* 0x008fe40004800000 */
[----:B-1----:R-:W-:Y:S01]  /*f100*/  FSEL R60, R60, -INF , !P1 ;  /* 0xff8000003c3c7808 */ /* 0x002fe20004800000 */
        /* <DEDUP_REMOVED lines=15> */
.L_x_3283:
        /* <DEDUP_REMOVED lines=60> */
.L_x_3284:
[----:B------:R-:W-:Y:S05]  /*f5c0*/  BSYNC.RECONVERGENT B0 ;  /* 0x0000000000007941 */ /* 0x000fea0003800200 */
.L_x_3282:
        /* <DEDUP_REMOVED lines=24> */
.L_x_3281:
[----:B------:R-:W-:Y:S05]  /*f750*/  BSYNC.RECONVERGENT B1 ;  /* 0x0000000000017941 */ /* 0x000fea0003800200 */
.L_x_3280:
        /* <DEDUP_REMOVED lines=54> */
[----:B------:R-:W1:Y:S01]  /*fac0*/  LDSM.16.MT88.4 R92, [R122+0xb000] ;  /* 0x00b000007a5c783b */ /* 0x000e620000004200 */
[-CC-:B------:R-:W-:Y:S01]  /*fad0*/  FFMA.FTZ R51, R59, R53.reuse, -R130.reuse ;  /* 0x000000353b337223 */ /* 0x180fe20000010882 */
        /* <DEDUP_REMOVED lines=9> */
[-C--:B------:R-:W-:Y:S01]  /*fb70*/  FFMA.FTZ R50, R113, R53.reuse, -R130 ;  /* 0x0000003571327223 */ /* 0x080fe20000010882 */
[-CC-:B------:R-:W-:Y:S01]  /*fb80*/  FFMA.FTZ R45, R15, R53.reuse, -R52.reuse ;  /* 0x000000350f2d7223 */ /* 0x180fe20000010834 */
[-CC-:B------:R-:W-:Y:S01]  /*fb90*/  FFMA.FTZ R44, R25, R53.reuse, -R52.reuse ;  /* 0x00000035192c7223 */ /* 0x180fe20000010834 */
[-CC-:B------:R-:W-:Y:S01]  /*fba0*/  FFMA.FTZ R42, R71, R53.reuse, -R52.reuse ;  /* 0x00000035472a7223 */ /* 0x180fe20000010834 */
[-C--:B------:R-:W-:Y:S01]  /*fbb0*/  FFMA.FTZ R39, R17, R53.reuse, -R52 ;  /* 0x0000003511277223 */ /* 0x080fe20000010834 */
[-CC-:B------:R-:W-:Y:S01]  /*fbc0*/  FFMA.FTZ R41, R97, R53.reuse, -R130.reuse ;  /* 0x0000003561297223 */ /* 0x180fe20000010882 */
[----:B------:R-:W2:Y:S01]  /*fbd0*/  LDSM.16.MT88.4 R100, [R118+0x9000] ;  /* 0x009000007664783b */ /* 0x000ea20000004200 */
[----:B------:R-:W3:Y:S01]  /*fbe0*/  MUFU.EX2 R127, R127 ;  /* 0x0000007f007f7308 */ /* 0x000ee20000000800 */
[-CC-:B------:R-:W-:Y:S01]  /*fbf0*/  FFMA.FTZ R38, R35, R53.reuse, -R130.reuse ;  /* 0x0000003523267223 */ /* 0x180fe20000010882 */
[-C--:B------:R-:W-:Y:S01]  /*fc00*/  FFMA.FTZ R35, R37, R53.reuse, -R130 ;  /* 0x0000003525237223 */ /* 0x080fe20000010882 */
[----:B------:R-:W4:Y:S01]  /*fc10*/  LDSM.16.MT88.4 R16, [R118+0xd000] ;  /* 0x00d000007610783b */ /* 0x000f220000004200 */
[-C--:B------:R-:W-:Y:S01]  /*fc20*/  FFMA.FTZ R37, R33, R53.reuse, -R52 ;  /* 0x0000003521257223 */ /* 0x080fe20000010834 */
[-C--:B------:R-:W-:Y:S01]  /*fc30*/  FFMA.FTZ R32, R201, R53.reuse, -R130 ;  /* 0x00000035c9207223 */ /* 0x080fe20000010882 */
[-CC-:B------:R-:W-:Y:S01]  /*fc40*/  FFMA.FTZ R36, R195, R53.reuse, -R52.reuse ;  /* 0x00000035c3247223 */ /* 0x180fe20000010834 */
[----:B------:R-:W5:Y:S01]  /*fc50*/  LDSM.16.MT88.4 R28, [R122+0x9400] ;  /* 0x009400007a1c783b */ /* 0x000f620000004200 */
[----:B------:R-:W-:Y:S01]  /*fc60*/  MUFU.EX2 R20, R20 ;  /* 0x0000001400147308 */ /* 0x000fe20000000800 */
[-CC-:B------:R-:W-:Y:S01]  /*fc70*/  FFMA.FTZ R34, R197, R53.reuse, -R52.reuse ;  /* 0x00000035c5227223 */ /* 0x180fe20000010834 */
[-C--:B------:R-:W-:Y:S01]  /*fc80*/  FFMA.FTZ R33, R203, R53.reuse, -R52 ;  /* 0x00000035cb217223 */ /* 0x080fe20000010834 */
[----:B------:R-:W-:Y:S01]  /*fc90*/  LDSM.16.MT88.4 R24, [R118+0x9400] ;  /* 0x009400007618783b */ /* 0x000fe20000004200 */
[-CC-:B------:R-:W-:Y:S01]  /*fca0*/  FFMA.FTZ R3, R179, R53.reuse, -R130.reuse ;  /* 0x00000035b3037223 */ /* 0x180fe20000010882 */
[-CC-:B------:R-:W-:Y:S01]  /*fcb0*/  FFMA.FTZ R165, R165, R53.reuse, -R130.reuse ;  /* 0x00000035a5a57223 */ /* 0x180fe20000010882 */
[-CC-:B------:R-:W-:Y:S01]  /*fcc0*/  FFMA.FTZ R134, R177, R53.reuse, -R130.reuse ;  /* 0x00000035b1867223 */ /* 0x180fe20000010882 */
[----:B------:R-:W-:Y:S01]  /*fcd0*/  LDSM.16.MT88.4 R12, [R118+0xb400] ;  /* 0x00b40000760c783b */ /* 0x000fe20000004200 */
[----:B------:R-:W1:Y:S01]  /*fce0*/  MUFU.EX2 R51, R51 ;  /* 0x0000003300337308 */ /* 0x000e620000000800 */
        /* <DEDUP_REMOVED lines=15> */
[----:B------:R-:W3:Y:S01]  /*fde0*/  MUFU.EX2 R59, R59 ;  /* 0x0000003b003b7308 */ /* 0x000ee20000000800 */
[----:B-1----:R-:W-:Y:S01]  /*fdf0*/  F2FP.F16.F32.PACK_AB R71, R51, R20 ;  /* 0x000000143347723e */ /* 0x002fe200000000ff */
[-CC-:B------:R-:W-:Y:S01]  /*fe00*/  FFMA.FTZ R58, R58, R53.reuse, -R130.reuse ;  /* 0x000000353a3a7223 */ /* 0x180fe20000010882 */
[-CC-:B------:R-:W-:Y:S01]  /*fe10*/  FFMA.FTZ R161, R56, R53.reuse, -R130.reuse ;  /* 0x0000003538a17223 */ /* 0x180fe20000010882 */
[----:B------:R-:W-:Y:S01]  /*fe20*/  FADD.FTZ R127, R128, R127 ;  /* 0x0000007f807f7221 */ /* 0x000fe20000010000 */
[-CC-:B------:R-:W-:Y:S01]  /*fe30*/  FFMA.FTZ R56, R121, R53.reuse, -R130.reuse ;  /* 0x0000003579387223 */ /* 0x180fe20000010882 */
[-CC-:B------:R-:W-:Y:S01]  /*fe40*/  FFMA.FTZ R121, R66, R53.reuse, -R130.reuse ;  /* 0x0000003542797223 */ /* 0x180fe20000010882 */
[-C--:B------:R-:W-:Y:S01]  /*fe50*/  FFMA.FTZ R129, R64, R53.reuse, -R130 ;  /* 0x0000003540817223 */ /* 0x080fe20000010882 */
[----:B------:R-:W-:Y:S01]  /*fe60*/  MUFU.EX2 R54, R54 ;  /* 0x0000003600367308 */ /* 0x000fe20000000800 */
[-CC-:B------:R-:W-:Y:S01]  /*fe70*/  FFMA.FTZ R66, R57, R53.reuse, -R52.reuse ;  /* 0x0000003539427223 */ /* 0x180fe20000010834 */
[-CC-:B------:R-:W-:Y:S01]  /*fe80*/  FFMA.FTZ R57, R23, R53.reuse, -R52.reuse ;  /* 0x0000003517397223 */ /* 0x180fe20000010834 */
[-C--:B------:R-:W-:Y:S01]  /*fe90*/  FFMA.FTZ R64, R21, R53.reuse, -R52 ;  /* 0x0000003515407223 */ /* 0x080fe20000010834 */
[-C--:B------:R-:W-:Y:S01]  /*fea0*/  FFMA.FTZ R67, R67, R53.reuse, -R130 ;  /* 0x0000003543437223 */ /* 0x080fe20000010882 */
[-C--:B------:R-:W-:Y:S01]  /*feb0*/  FFMA.FTZ R63, R63, R53.reuse, -R52 ;  /* 0x000000353f3f7223 */ /* 0x080fe20000010834 */
[-CC-:B------:R-:W-:Y:S01]  /*fec0*/  FFMA.FTZ R135, R126, R53.reuse, -R130.reuse ;  /* 0x000000357e877223 */ /* 0x180fe20000010882 */
[----:B------:R-:W-:Y:S01]  /*fed0*/  FFMA.FTZ R126, R65, R53, -R130 ;  /* 0x00000035417e7223 */ /* 0x000fe20000010882 */
[----:B------:R-:W1:Y:S01]  /*fee0*/  MUFU.EX2 R55, R55 ;  /* 0x0000003700377308 */ /* 0x000e620000000800 */
[----:B---3--:R-:W-:Y:S01]  /*fef0*/  F2FP.F16.F32.PACK_AB R68, R59, R22 ;  /* 0x000000163b44723e */ /* 0x008fe200000000ff */
[----:B------:R-:W-:-:S06]  /*ff00*/  FADD.FTZ R59, R22, R59 ;  /* 0x0000003b163b7221 */ /* 0x000fcc0000010000 */
[----:B------:R-:W-:Y:S08]  /*ff10*/  MUFU.EX2 R50, R50 ;  /* 0x0000003200327308 */ /* 0x000ff00000000800 */
[----:B------:R-:W3:Y:S01]  /*ff20*/  MUFU.EX2 R43, R43 ;  /* 0x0000002b002b7308 */ /* 0x000ee20000000800 */
[----:B-1----:R-:W-:Y:S01]  /*ff30*/  F2FP.F16.F32.PACK_AB R70, R55, R54 ;  /* 0x000000363746723e */ /* 0x002fe200000000ff */
[----:B------:R-:W-:-:S04]  /*ff40*/  FADD.FTZ R54, R54, R59 ;  /* 0x0000003b36367221 */ /* 0x000fc80000010000 */
[----:B------:R-:W-:Y:S02]  /*ff50*/  FADD.FTZ R54, R55, R54 ;  /* 0x0000003637367221 */ /* 0x000fe40000010000 */
        /* <DEDUP_REMOVED lines=13> */
[C---:B------:R-:W-:Y:S06]  /*10030*/  HMMA.16816.F32 R108, R68.reuse, R110, RZ ;  /* 0x0000006e446c723c */ /* 0x040fec00000018ff */
[----:B------:R-:W-:Y:S01]  /*10040*/  MUFU.EX2 R38, R38 ;  /* 0x0000002600267308 */ /* 0x000fe20000000800 */
[----:B---3--:R-:W-:Y:S01]  /*10050*/  F2FP.F16.F32.PACK_AB R6, R39, R42 ;  /* 0x0000002a2706723e */ /* 0x008fe200000000ff */
[C---:B--2---:R-:W-:Y:S06]  /*10060*/  HMMA.16816.F32 R104, R68.reuse, R100, RZ ;  /* 0x000000644468723c */ /* 0x044fec00000018ff */
        /* <DEDUP_REMOVED lines=13> */
[C---:B----4-:R-:W-:Y:S06]  /*10140*/  HMMA.16816.F32 R72, R68.reuse, R16, RZ ;  /* 0x000000104448723c */ /* 0x050fec00000018ff */
[----:B------:R-:W-:Y:S02]  /*10150*/  MUFU.EX2 R3, R3 ;  /* 0x0000000300037308 */ /* 0x000fe40000000800 */
[----:B------:R-:W-:Y:S01]  /*10160*/  HMMA.16816.F32 R68, R68, R18, RZ ;  /* 0x000000124444723c */ /* 0x000fe200000018ff */
[----:B------:R-:W4:Y:S05]  /*10170*/  LDSM.16.MT88.4 R16, [R118+0xd400] ;  /* 0x00d400007610783b */ /* 0x000f2a0000004200 */
[----:B------:R-:W-:Y:S02]  /*10180*/  MUFU.EX2 R165, R165 ;  /* 0x000000a500a57308 */ /* 0x000fe40000000800 */
[C---:B-----5:R-:W-:Y:S05]  /*10190*/  HMMA.16816.F32 R108, R4.reuse, R30, R108 ;  /* 0x0000001e046c723c */ /* 0x060fea000000186c */
        /* <DEDUP_REMOVED lines=94> */
[C---:B-----5:R-:W-:Y:S08]  /*10780*/  HMMA.16816.F32 R96, R4.reuse, R8, R96 ;  /* 0x000000080460723c */ /* 0x060ff00000001860 */
        /* <DEDUP_REMOVED lines=59> */
[-CC-:B------:R-:W-:Y:S01]  /*10b40*/  FFMA.FTZ R48, R47, R53.reuse, -R52.reuse ;  /* 0x000000352f307223 */ /* 0x180fe20000010834 */
[----:B------:R-:W-:Y:S01]  /*10b50*/  FFMA.FTZ R52, R46, R53, -R52 ;  /* 0x000000352e347223 */ /* 0x000fe20000010834 */
[----:B------:R-:W-:Y:S01]  /*10b60*/  MUFU.EX2 R47, R51 ;  /* 0x00000033002f7308 */ /* 0x000fe20000000800 */
[----:B------:R-:W-:-:S02]  /*10b70*/  FADD.FTZ R43, R43, R50 ;  /* 0x000000322b2b7221 */ /* 0x000fc40000010000 */
[C---:B-1----:R-:W-:Y:S03]  /*10b80*/  HMMA.16816.F32 R96, R4.reuse, R16, R96 ;  /* 0x000000100460723c */ /* 0x042fe60000001860 */
[----:B------:R-:W-:Y:S01]  /*10b90*/  FADD.FTZ R17, R45, R54 ;  /* 0x000000362d117221 */ /* 0x000fe20000010000 */
[----:B------:R-:W-:Y:S01]  /*10ba0*/  FADD.FTZ R40, R40, R43 ;  /* 0x0000002b28287221 */ /* 0x000fe20000010000 */
[----:B------:R-:W1:Y:S02]  /*10bb0*/  MUFU.EX2 R46, R49 ;  /* 0x00000031002e7308 */ /* 0x000e640000000800 */
[----:B------:R-:W-:Y:S01]  /*10bc0*/  FADD.FTZ R17, R44, R17 ;  /* 0x000000112c117221 */ /* 0x000fe20000010000 */
[----:B------:R-:W-:Y:S01]  /*10bd0*/  FADD.FTZ R41, R41, R40 ;  /* 0x0000002829297221 */ /* 0x000fe20000010000 */
[C---:B---3--:R-:W-:Y:S03]  /*10be0*/  HMMA.16816.F32 R88, R4.reuse, R12, R88 ;  /* 0x0000000c0458723c */ /* 0x048fe60000001858 */
[----:B------:R-:W-:Y:S01]  /*10bf0*/  FADD.FTZ R38, R38, R41 ;  /* 0x0000002926267221 */ /* 0x000fe20000010000 */
[----:B------:R-:W-:Y:S03]  /*10c00*/  MUFU.EX2 R48, R48 ;  /* 0x0000003000307308 */ /* 0x000fe60000000800 */
[----:B------:R-:W-:Y:S01]  /*10c10*/  FADD.FTZ R35, R35, R38 ;  /* 0x0000002623237221 */ /* 0x000fe20000010000 */
[C---:B------:R-:W-:Y:S01]  /*10c20*/  HMMA.16816.F32 R84, R4.reuse, R14, R84 ;  /* 0x0000000e0454723c */ /* 0x040fe20000001854 */
[----:B------:R-:W-:Y:S02]  /*10c30*/  LDSM.16.MT88.4 R12, [R122+0xac00] ;  /* 0x00ac00007a0c783b */ /* 0x000fe40000004200 */
[----:B------:R-:W-:Y:S01]  /*10c40*/  FADD.FTZ R32, R32, R35 ;  /* 0x0000002320207221 */ /* 0x000fe20000010000 */
[----:B------:R-:W3:Y:S03]  /*10c50*/  MUFU.EX2 R45, R52 ;  /* 0x00000034002d7308 */ /* 0x000ee60000000800 */
        /* <DEDUP_REMOVED lines=9> */
[C---:B------:R-:W-:Y:S08]  /*10cf0*/  HMMA.16816.F32 R92, R4.reuse, R18, R92 ;  /* 0x00000012045c723c */ /* 0x040ff0000000185c */
[C---:B--2---:R-:W-:Y:S08]  /*10d00*/  HMMA.16816.F32 R80, R4.reuse, R8, R80 ;  /* 0x000000080450723c */ /* 0x044ff00000001850 */
[C---:B------:R-:W-:Y:S01]  /*10d10*/  HMMA.16816.F32 R76, R4.reuse, R10, R76 ;  /* 0x0000000a044c723c */ /* 0x040fe2000000184c */
[----:B------:R-:W2:Y:S07]  /*10d20*/  LDSM.16.MT88.4 R8, [R118+0xac00] ;  /* 0x00ac00007608783b */ /* 0x000eae0000004200 */
[----:B----4-:R-:W-:Y:S03]  /*10d30*/  HMMA.16816.F32 R72, R4, R20, R72 ;  /* 0x000000140448723c */ /* 0x010fe60000001848 */
[----:B------:R-:W-:-:S02]  /*10d40*/  FADD.FTZ R20, R42, R17 ;  /* 0x000000112a147221 */ /* 0x000fc40000010000 */
[----:B------:R-:W4:Y:S02]  /*10d50*/  LDSM.16.MT88.4 R16, [R122+0xcc00] ;  /* 0x00cc00007a10783b */ /* 0x000f240000004200 */
        /* <DEDUP_REMOVED lines=16> */
[----:B------:R-:W-:Y:S01]  /*10e60*/  FADD.FTZ R62, R62, R3 ;  /* 0x000000033e3e7221 */ /* 0x000fe20000010000 */
[----:B------:R-:W-:Y:S01]  /*10e70*/  HMMA.16816.F32 R108, R4, R14, R108 ;  /* 0x0000000e046c723c */ /* 0x000fe2000000186c */
[----:B------:R-:W1:Y:S02]  /*10e80*/  LDSM.16.MT88.4 R12, [R118+0xcc00] ;  /* 0x00cc0000760c783b */ /* 0x000e640000004200 */
[----:B------:R-:W-:Y:S01]  /*10e90*/  FADD.FTZ R29, R29, R30 ;  /* 0x0000001e1d1d7221 */ /* 0x000fe20000010000 */
[----:B------:R-:W-:-:S03]  /*10ea0*/  FADD.FTZ R61, R61, R62 ;  /* 0x0000003e3d3d7221 */ /* 0x000fc60000010000 */
        /* <DEDUP_REMOVED lines=8> */
[----:B----4-:R-:W-:Y:S03]  /*10f30*/  HMMA.16816.F32 R96, R4, R16, R96 ;  /* 0x000000100460723c */ /* 0x010fe60000001860 */
        /* <DEDUP_REMOVED lines=32> */
[----:B------:R-:W-:Y:S01]  /*11140*/  FADD.FTZ R164, R130, R129 ;  /* 0x0000008182a47221 */ /* 0x000fe20000010000 */
[----:B------:R-:W-:-:S12]  /*11150*/  @!P0 BRA `(.L_x_3285) ;  /* 0x0000003c00208947 */ /* 0x000fd80003800000 */
[----:B------:R-:W-:Y:S01]  /*11160*/  ISETP.NE.U32.AND P0, PT, R158, RZ, PT ;  /* 0x000000ff9e00720c */ /* 0x000fe20003f05070 */
[----:B------:R-:W-:Y:S01]  /*11170*/  VIADD R163, R119, 0xfffffffe ;  /* 0xfffffffe77a37836 */ /* 0x000fe20000000000 */
[C---:B------:R-:W-:Y:S01]  /*11180*/  SHF.L.U64.HI R162, R124.reuse, 0x6, R125 ;  /* 0x000000067ca27819 */ /* 0x040fe2000001027d */
[----:B------:R-:W-:Y:S01]  /*11190*/  IMAD.SHL.U32 R161, R124, 0x40, RZ ;  /* 0x000000407ca17824 */ /* 0x000fe200078e00ff */
[----:B------:R-:W-:Y:S01]  /*111a0*/  ISETP.NE.AND.EX P0, PT, R159, RZ, PT, P0 ;  /* 0x000000ff9f00720c */ /* 0x000fe20003f05300 */
[----:B------:R-:W-:Y:S01]  /*111b0*/  IMAD.MOV.U32 R119, RZ, RZ, R2 ;  /* 0x000000ffff777224 */ /* 0x000fe200078e0002 */
[----:B------:R-:W-:-:S11]  /*111c0*/  MOV R121, R0 ;  /* 0x0000000000797202 */ /* 0x000fd60000000f00 */
.L_x_3292:
        /* <DEDUP_REMOVED lines=77> */
.L_x_3287:
[----:B------:R-:W-:Y:S05]  /*116a0*/  BSYNC.RECONVERGENT B0 ;  /* 0x0000000000007941 */ /* 0x000fea0003800200 */
.L_x_3286:
[----:B------:R-:W-:Y:S01]  /*116b0*/  @!PT LDS RZ, [RZ] ;  /* 0x00000000fffff984 */ /* 0x000fe20000000800 */
[----:B------:R-:W-:Y:S01]  /*116c0*/  @!PT LDS RZ, [RZ] ;  /* 0x00000000fffff984 */ /* 0x000fe20000000800 */
[----:B------:R-:W-:Y:S01]  /*116d0*/  @!PT LDS RZ, [RZ] ;  /* 0x00000000fffff984 */ /* 0x000fe20000000800 */
[----:B------:R-:W-:Y:S01]  /*116e0*/  LDGSTS.E.BYPASS.LTC128B.128 [R153+0x9000], desc[UR4][R146.64] ;  /* 0x0900000092997fae */ /* 0x000fe2000b981a04 */
[C---:B------:R-:W-:Y:S01]  /*116f0*/  IADD3 R6, P1, PT, R161.reuse, R146, RZ ;  /* 0x00000092a1067210 */ /* 0x040fe20007f3e0ff */
[----:B------:R-:W-:Y:S03]  /*11700*/  BSSY.RECONVERGENT B1, `(.L_x_3288) ;  /* 0x0000192000017945 */ /* 0x000fe60003800200 */
        /* <DEDUP_REMOVED lines=13> */
[----:B------:R1:W-:Y:S08]  /*117e0*/  LDGSTS.E.BYPASS.LTC128B.128 [R153+0xe000], desc[UR4][R4.64+0x80] ;  /* 0x0e00008004997fae */ /* 0x0003f0000b981a04 */
[----:B------:R2:W-:Y:S08]  /*117f0*/  LDGSTS.E.BYPASS.LTC128B.128 [R153+0xa800], desc[UR4][R2.64] ;  /* 0x0a80000002997fae */ /* 0x0005f0000b981a04 */
[----:B------:R2:W-:Y:S08]  /*11800*/  LDGSTS.E.BYPASS.LTC128B.128 [R153+0xc800], desc[UR4][R2.64+0x40] ;  /* 0x0c80004002997fae */ /* 0x0005f0000b981a04 */
[----:B------:R2:W-:Y:S08]  /*11810*/  LDGSTS.E.BYPASS.LTC128B.128 [R153+0xe800], desc[UR4][R2.64+0x80] ;  /* 0x0e80008002997fae */ /* 0x0005f0000b981a04 */
[----:B------:R-:W-:Y:S08]  /*11820*/  LDSM.16.M88.4 R64, [R141] ;  /* 0x000000008d40783b */ /* 0x000ff00000000200 */
[----:B------:R-:W1:Y:S08]  /*11830*/  LDSM.16.M88.4 R8, [R140+0x3000] ;  /* 0x003000008c08783b */ /* 0x000e700000000200 */
[----:B------:R-:W3:Y:S08]  /*11840*/  LDSM.16.M88.4 R16, [R140+0x3400] ;  /* 0x003400008c10783b */ /* 0x000ef00000000200 */
[----:B------:R-:W4:Y:S08]  /*11850*/  LDSM.16.M88.4 R24, [R140+0x3800] ;  /* 0x003800008c18783b */ /* 0x000f300000000200 */
[----:B------:R-:W0:Y:S08]  /*11860*/  LDGDEPBAR ;  /* 0x00000000000079af */ /* 0x000e300000000000 */
[----:B------:R-:W5:Y:S08]  /*11870*/  LDSM.16.M88.4 R32, [R140+0x3c00] ;  /* 0x003c00008c20783b */ /* 0x000f700000000200 */
[----:B------:R-:W2:Y:S01]  /*11880*/  LDSM.16.M88.4 R40, [R140+0x4000] ;  /* 0x004000008c28783b */ /* 0x000ea20000000200 */
[C---:B-1----:R-:W-:Y:S07]  /*11890*/  HMMA.16816.F32 R4, R64.reuse, R8, RZ ;  /* 0x000000084004723c */ /* 0x042fee00000018ff */
[----:B------:R-:W1:Y:S01]  /*118a0*/  LDSM.16.M88.4 R48, [R140+0x4400] ;  /* 0x004400008c30783b */ /* 0x000e620000000200 */
[C---:B------:R-:W-:Y:S07]  /*118b0*/  HMMA.16816.F32 R8, R64.reuse, R10, RZ ;  /* 0x0000000a4008723c */ /* 0x040fee00000018ff */
[----:B------:R-:W1:Y:S01]  /*118c0*/  LDSM.16.M88.4 R56, [R140+0x4800] ;  /* 0x004800008c38783b */ /* 0x000e620000000200 */
[C---:B---3--:R-:W-:Y:S07]  /*118d0*/  HMMA.16816.F32 R12, R64.reuse, R16, RZ ;  /* 0x00000010400c723c */ /* 0x048fee00000018ff */
[----:B------:R-:W3:Y:S01]  /*118e0*/  LDSM.16.M88.4 R124, [R140+0x4c00] ;  /* 0x004c00008c7c783b */ /* 0x000ee20000000200 */
[C---:B------:R-:W-:Y:S07]  /*118f0*/  HMMA.16816.F32 R16, R64.reuse, R18, RZ ;  /* 0x000000124010723c */ /* 0x040fee00000018ff */
[----:B------:R-:W-:Y:S01]  /*11900*/  LDSM.16.M88.4 R128, [R123] ;  /* 0x000000007b80783b */ /* 0x000fe20000000200 */
[C---:B----4-:R-:W-:Y:S07]  /*11910*/  HMMA.16816.F32 R20, R64.reuse, R24, RZ ;  /* 0x000000184014723c */ /* 0x050fee00000018ff */
[----:B------:R-:W4:Y:S01]  /*11920*/  LDSM.16.M88.4 R132, [R120+0x3000] ;  /* 0x003000007884783b */ /* 0x000f220000000200 */
[C---:B------:R-:W-:Y:S07]  /*11930*/  HMMA.16816.F32 R24, R64.reuse, R26, RZ ;  /* 0x0000001a4018723c */ /* 0x040fee00000018ff */
[----:B------:R-:W4:Y:S01]  /*11940*/  LDSM.16.M88.4 R136, [R120+0x3400] ;  /* 0x003400007888783b */ /* 0x000f220000000200 */
[C---:B-----5:R-:W-:Y:S07]  /*11950*/  HMMA.16816.F32 R28, R64.reuse, R32, RZ ;  /* 0x00000020401c723c */ /* 0x060fee00000018ff */
[----:B------:R-:W5:Y:S01]  /*11960*/  LD.E R0, desc[UR4][R116.64+0x18c] ;  /* 0x00018c0474007980 */ /* 0x000f62000c101900 */
[C---:B------:R-:W-:Y:S08]  /*11970*/  HMMA.16816.F32 R32, R64.reuse, R34, RZ ;  /* 0x000000224020723c */ /* 0x040ff000000018ff */
[C---:B--2---:R-:W-:Y:S08]  /*11980*/  HMMA.16816.F32 R36, R64.reuse, R40, RZ ;  /* 0x000000284024723c */ /* 0x044ff000000018ff */
[C---:B------:R-:W-:Y:S08]  /*11990*/  HMMA.16816.F32 R40, R64.reuse, R42, RZ ;  /* 0x0000002a4028723c */ /* 0x040ff000000018ff */
[C---:B-1----:R-:W-:Y:S08]  /*119a0*/  HMMA.16816.F32 R44, R64.reuse, R48, RZ ;  /* 0x00000030402c723c */ /* 0x042ff000000018ff */
[C---:B------:R-:W-:Y:S08]  /*119b0*/  HMMA.16816.F32 R48, R64.reuse, R50, RZ ;  /* 0x000000324030723c */ /* 0x040ff000000018ff */
[C---:B------:R-:W-:Y:S08]  /*119c0*/  HMMA.16816.F32 R52, R64.reuse, R56, RZ ;  /* 0x000000384034723c */ /* 0x040ff000000018ff */
[C---:B------:R-:W-:Y:S08]  /*119d0*/  HMMA.16816.F32 R56, R64.reuse, R58, RZ ;  /* 0x0000003a4038723c */ /* 0x040ff000000018ff */
[C---:B---3--:R-:W-:Y:S08]  /*119e0*/  HMMA.16816.F32 R60, R64.reuse, R124, RZ ;  /* 0x0000007c403c723c */ /* 0x048ff000000018ff */
[----:B------:R-:W-:Y:S01]  /*119f0*/  HMMA.16816.F32 R64, R64, R126, RZ ;  /* 0x0000007e4040723c */ /* 0x000fe200000018ff */
[----:B------:R-:W1:Y:S07]  /*11a00*/  LDSM.16.M88.4 R124, [R120+0x3800] ;  /* 0x00380000787c783b */ /* 0x000e6e0000000200 */
[C---:B----4-:R-:W-:Y:S08]  /*11a10*/  HMMA.16816.F32 R4, R128.reuse, R132, R4 ;  /* 0x000000848004723c */ /* 0x050ff00000001804 */
[C---:B------:R-:W-:Y:S01]  /*11a20*/  HMMA.16816.F32 R8, R128.reuse, R134, R8 ;  /* 0x000000868008723c */ /* 0x040fe20000001808 */
[----:B------:R-:W2:Y:S07]  /*11a30*/  LDSM.16.M88.4 R132, [R120+0x3c00] ;  /* 0x003c00007884783b */ /* 0x000eae0000000200 */
[C---:B------:R-:W-:Y:S08]  /*11a40*/  HMMA.16816.F32 R12, R128.reuse, R136, R12 ;  /* 0x00000088800c723c */ /* 0x040ff0000000180c */
[C---:B------:R-:W-:Y:S01]  /*11a50*/  HMMA.16816.F32 R16, R128.reuse, R138, R16 ;  /* 0x0000008a8010723c */ /* 0x040fe20000001810 */
[----:B------:R-:W-:Y:S07]  /*11a60*/  LDSM.16.M88.4 R136, [R120+0x4400] ;  /* 0x004400007888783b */ /* 0x000fee0000000200 */
[C---:B-1----:R-:W-:Y:S08]  /*11a70*/  HMMA.16816.F32 R20, R128.reuse, R124, R20 ;  /* 0x0000007c8014723c */ /* 0x042ff00000001814 */
[C---:B------:R-:W-:Y:S01]  /*11a80*/  HMMA.16816.F32 R24, R128.reuse, R126, R24 ;  /* 0x0000007e8018723c */ /* 0x040fe20000001818 */
[----:B------:R-:W1:Y:S07]  /*11a90*/  LDSM.16.M88.4 R124, [R120+0x4000] ;  /* 0x00400000787c783b */ /* 0x000e6e0000000200 */
[C---:B--2---:R-:W-:Y:S08]  /*11aa0*/  HMMA.16816.F32 R28, R128.reuse, R132, R28 ;  /* 0x00000084801c723c */ /* 0x044ff0000000181c */
        /* <DEDUP_REMOVED lines=13> */
[----:B------:R-:W2:Y:S08]  /*11b80*/  LDSM.16.M88.4 R128, [R140+0x5400] ;  /* 0x005400008c80783b */ /* 0x000eb00000000200 */
[----:B------:R-:W3:Y:S01]  /*11b90*/  LDSM.16.M88.4 R132, [R140+0x5800] ;  /* 0x005800008c84783b */ /* 0x000ee20000000200 */
        /* <DEDUP_REMOVED lines=75> */
[C---:B------:R-:W-:Y:S08]  /*12050*/  HMMA.16816.F32 R8, R128.reuse, R134, R8 ;  /* 0x000000868008723c */ /* 0x040ff00000001808 */
[C---:B--2---:R-:W-:Y:S03]  /*12060*/  HMMA.16816.F32 R12, R128.reuse, R124, R12 ;  /* 0x0000007c800c723c */ /* 0x044fe6000000180c */
        /* <DEDUP_REMOVED lines=75> */
[C---:B----4-:R-:W-:Y:S09]  /*12520*/  HMMA.16816.F32 R52, R128.reuse, R4, R52 ;  /* 0x000000048034723c */ /* 0x050ff20000001834 */
[----:B------:R-:W4:Y:S01]  /*12530*/  MUFU.TANH R195, R23 ;  /* 0x0000001700c37308 */ /* 0x000f220000002400 */
[----:B------:R-:W-:Y:S01]  /*12540*/  BAR.SYNC.DEFER_BLOCKING 0x0 ;  /* 0x0000000000007b1d */ /* 0x000fe20000010000 */
        /* <DEDUP_REMOVED lines=149> */
.L_x_3291:
[----:B------:R-:W-:Y:S05]  /*12ea0*/  BSYNC.RECONVERGENT B0 ;  /* 0x0000000000007941 */ /* 0x000fea0003800200 */
.L_x_3290:
        /* <DEDUP_REMOVED lines=23> */
.L_x_3289:
[----:B------:R-:W-:Y:S05]  /*13020*/  BSYNC.RECONVERGENT B1 ;  /* 0x0000000000017941 */ /* 0x000fea0003800200 */
.L_x_3288:
[----:B--2---:R-:W2:Y:S01]  /*13030*/  LD.E R3, desc[UR4][R116.64+0xdc] ;  /* 0x0000dc0474037980 */ /* 0x004ea2000c101900 */
        /* <DEDUP_REMOVED lines=68> */
[----:B------:R-:W2:Y:S01]  /*13480*/  MUFU.EX2 R56, R56 ;  /* 0x0000003800387308 */ /* 0x000ea20000000800 */
[-CC-:B------:R-:W-:Y:S01]  /*13490*/  FFMA.FTZ R179, R179, R3.reuse, -R128.reuse ;  /* 0x00000003b3b37223 */ /* 0x180fe20000010880 */
[-CC-:B------:R-:W-:Y:S01]  /*134a0*/  FFMA.FTZ R135, R135, R3.reuse, -R128.reuse ;  /* 0x0000000387877223 */ /* 0x180fe20000010880 */
[-C--:B------:R-:W-:Y:S01]  /*134b0*/  FFMA.FTZ R121, R185, R3.reuse, -R128 ;  /* 0x00000003b9797223 */ /* 0x080fe20000010880 */
[--C-:B------:R-:W-:Y:S01]  /*134c0*/  FFMA.FTZ R166, R166, R3, -R188.reuse ;  /* 0x00000003a6a67223 */ /* 0x100fe200000108bc */
        /* <DEDUP_REMOVED lines=29> */
[----:B------:R-:W-:Y:S01]  /*136a0*/  FMUL.FTZ R51, R57, R71 ;  /* 0x0000004739337220 */ /* 0x000fe20000410000 */
[C---:B------:R-:W-:Y:S01]  /*136b0*/  FMUL.FTZ R48, R56.reuse, R68 ;  /* 0x0000004438307220 */ /* 0x040fe20000410000 */
[----:B------:R-:W-:Y:S01]  /*136c0*/  FMUL.FTZ R49, R56, R69 ;  /* 0x0000004538317220 */ /* 0x000fe20000410000 */
[-CC-:B------:R-:W-:Y:S01]  /*136d0*/  FFMA.FTZ R82, R219, R3.reuse, -R188.reuse ;  /* 0x00000003db527223 */ /* 0x180fe200000108bc */
[-C--:B------:R-:W-:Y:S01]  /*136e0*/  FFMA.FTZ R80, R213, R3.reuse, -R188 ;  /* 0x00000003d5507223 */ /* 0x080fe200000108bc */
[-C--:B------:R-:W-:Y:S03]  /*136f0*/  FFMA.FTZ R81, R207, R3.reuse, -R128 ;  /* 0x00000003cf517223 */ /* 0x080fe60000010880 */
[----:B------:R-:W2:Y:S01]  /*13700*/  MUFU.EX2 R59, R59 ;  /* 0x0000003b003b7308 */ /* 0x000ea20000000800 */
[----:B-1----:R-:W-:Y:S01]  /*13710*/  F2FP.F16.F32.PACK_AB R63, R187, R192 ;  /* 0x000000c0bb3f723e */ /* 0x002fe200000000ff */
[-CC-:B------:R-:W-:Y:S01]  /*13720*/  FFMA.FTZ R83, R211, R3.reuse, -R188.reuse ;  /* 0x00000003d3537223 */ /* 0x180fe200000108bc */
[----:B------:R-:W-:Y:S01]  /*13730*/  LDSM.16.MT88.4 R68, [R122+0xb400] ;  /* 0x00b400007a44783b */ /* 0x000fe20000004200 */
[-CC-:B------:R-:W-:Y:S01]  /*13740*/  FFMA.FTZ R88, R203, R3.reuse, -R188.reuse ;  /* 0x00000003cb587223 */ /* 0x180fe200000108bc */
[-C--:B------:R-:W-:Y:S01]  /*13750*/  FFMA.FTZ R89, R193, R3.reuse, -R188 ;  /* 0x00000003c1597223 */ /* 0x080fe200000108bc */
[-CC-:B------:R-:W-:Y:S01]  /*13760*/  FFMA.FTZ R91, R191, R3.reuse, -R128.reuse ;  /* 0x00000003bf5b7223 */ /* 0x180fe20000010880 */
[-CC-:B------:R-:W-:Y:S03]  /*13770*/  FFMA.FTZ R90, R189, R3.reuse, -R128.reuse ;  /* 0x00000003bd5a7223 */ /* 0x180fe60000010880 */
[----:B------:R-:W1:Y:S01]  /*13780*/  MUFU.EX2 R194, R194 ;  /* 0x000000c200c27308 */ /* 0x000e620000000800 */
[-CC-:B------:R-:W-:Y:S01]  /*13790*/  FFMA.FTZ R105, R55, R3.reuse, -R128.reuse ;  /* 0x0000000337697223 */ /* 0x180fe20000010880 */
[-C--:B------:R-:W-:Y:S01]  /*137a0*/  FFMA.FTZ R104, R54, R3.reuse, -R128 ;  /* 0x0000000336687223 */ /* 0x080fe20000010880 */
[----:B------:R-:W-:Y:S01]  /*137b0*/  LDSM.16.MT88.4 R108, [R122+0xac00] ;  /* 0x00ac00007a6c783b */ /* 0x000fe20000004200 */
[-CC-:B------:R-:W-:Y:S01]  /*137c0*/  FFMA.FTZ R96, R180, R3.reuse, -R188.reuse ;  /* 0x00000003b4607223 */ /* 0x180fe200000108bc */
[-C--:B------:R-:W-:Y:S01]  /*137d0*/  FFMA.FTZ R99, R182, R3.reuse, -R188 ;  /* 0x00000003b6637223 */ /* 0x080fe200000108bc */
[-C--:B------:R-:W-:Y:S01]  /*137e0*/  FFMA.FTZ R98, R183, R3.reuse, -R128 ;  /* 0x00000003b7627223 */ /* 0x080fe20000010880 */
[----:B------:R-:W-:Y:S03]  /*137f0*/  FFMA.FTZ R97, R186, R3, -R188 ;  /* 0x00000003ba617223 */ /* 0x000fe600000108bc */
[----:B------:R-:W-:Y:S01]  /*13800*/  MUFU.EX2 R190, R190 ;  /* 0x000000be00be7308 */ /* 0x000fe20000000800 */
[----:B--2---:R-:W-:Y:S01]  /*13810*/  F2FP.F16.F32.PACK_AB R60, R59, R205 ;  /* 0x000000cd3b3c723e */ /* 0x004fe200000000ff */
[----:B------:R-:W-:Y:S01]  /*13820*/  FFMA.FTZ R205, R56, R165, R205 ;  /* 0x000000a538cd7223 */ /* 0x000fe200000100cd */
[-C--:B------:R-:W-:Y:S01]  /*13830*/  FFMA.FTZ R180, R181, R3.reuse, -R128 ;  /* 0x00000003b5b47223 */ /* 0x080fe20000010880 */
[-CC-:B------:R-:W-:Y:S01]  /*13840*/  FFMA.FTZ R165, R168, R3.reuse, -R188.reuse ;  /* 0x00000003a8a57223 */ /* 0x180fe200000108bc */
[-C--:B------:R-:W-:Y:S01]  /*13850*/  FFMA.FTZ R168, R169, R3.reuse, -R188 ;  /* 0x00000003a9a87223 */ /* 0x080fe200000108bc */
[----:B------:R-:W-:Y:S01]  /*13860*/  FADD.FTZ R205, R59, R205 ;  /* 0x000000cd3bcd7221 */ /* 0x000fe20000010000 */
[-C--:B------:R-:W-:Y:S03]  /*13870*/  FFMA.FTZ R169, R171, R3.reuse, -R128 ;  /* 0x00000003aba97223 */ /* 0x080fe60000010880 */
[----:B------:R-:W2:Y:S01]  /*13880*/  MUFU.EX2 R119, R119 ;  /* 0x0000007700777308 */ /* 0x000ea20000000800 */
[----:B-1----:R-:W-:Y:S01]  /*13890*/  F2FP.F16.F32.PACK_AB R61, R58, R194 ;  /* 0x000000c23a3d723e */ /* 0x002fe200000000ff */
[----:B------:R-:W-:Y:S01]  /*138a0*/  FFMA.FTZ R194, R57, R164, R194 ;  /* 0x000000a439c27223 */ /* 0x000fe200000100c2 */
[-C--:B------:R-:W-:Y:S01]  /*138b0*/  FFMA.FTZ R164, R184, R3.reuse, -R188 ;  /* 0x00000003b8a47223 */ /* 0x080fe200000108bc */
[-C--:B------:R-:W-:Y:S01]  /*138c0*/  FFMA.FTZ R182, R167, R3.reuse, -R128 ;  /* 0x00000003a7b67223 */ /* 0x080fe20000010880 */
[-C--:B------:R-:W-:Y:S01]  /*138d0*/  FFMA.FTZ R167, R170, R3.reuse, -R188 ;  /* 0x00000003aaa77223 */ /* 0x080fe200000108bc */
[-CC-:B------:R-:W-:Y:S01]  /*138e0*/  FFMA.FTZ R136, R136, R3.reuse, -R128.reuse ;  /* 0x0000000388887223 */ /* 0x180fe20000010880 */
[-CC-:B------:R-:W-:Y:S03]  /*138f0*/  FFMA.FTZ R171, R132, R3.reuse, -R128.reuse ;  /* 0x0000000384ab7223 */ /* 0x180fe60000010880 */
[----:B------:R-:W-:Y:S01]  /*13900*/  MUFU.EX2 R82, R82 ;  /* 0x0000005200527308 */ /* 0x000fe20000000800 */
[-C--:B------:R-:W-:Y:S01]  /*13910*/  FFMA.FTZ R132, R137, R3.reuse, -R128 ;  /* 0x0000000389847223 */ /* 0x080fe20000010880 */
[-CC-:B------:R-:W-:Y:S01]  /*13920*/  FFMA.FTZ R174, R174, R3.reuse, -R188.reuse ;  /* 0x00000003aeae7223 */ /* 0x180fe200000108bc */
[-CC-:B------:R-:W-:Y:S01]  /*13930*/  FFMA.FTZ R170, R175, R3.reuse, -R188.reuse ;  /* 0x00000003afaa7223 */ /* 0x180fe200000108bc */
[-CC-:B------:R-:W-:Y:S01]  /*13940*/  FFMA.FTZ R176, R176, R3.reuse, -R188.reuse ;  /* 0x00000003b0b07223 */ /* 0x180fe200000108bc */
[-C--:B------:R-:W-:Y:S01]  /*13950*/  FFMA.FTZ R178, R178, R3.reuse, -R188 ;  /* 0x00000003b2b27223 */ /* 0x080fe200000108bc */
[-CC-:B------:R-:W-:Y:S01]  /*13960*/  FFMA.FTZ R127, R127, R3.reuse, -R128.reuse ;  /* 0x000000037f7f7223 */ /* 0x180fe20000010880 */
[-CC-:B------:R-:W-:Y:S03]  /*13970*/  FFMA.FTZ R126, R126, R3.reuse, -R128.reuse ;  /* 0x000000037e7e7223 */ /* 0x180fe60000010880 */
[----:B------:R-:W-:Y:S01]  /*13980*/  MUFU.EX2 R80, R80 ;  /* 0x0000005000507308 */ /* 0x000fe20000000800 */
[----:B--2---:R-:W-:Y:S01]  /*13990*/  F2FP.F16.F32.PACK_AB R62, R119, R190 ;  /* 0x000000be773e723e */ /* 0x004fe200000000ff */
[----:B------:R-:W-:Y:S01]  /*139a0*/  FADD.FTZ R190, R190, R205 ;  /* 0x000000cdbebe7221 */ /* 0x000fe20000010000 */
[-CC-:B------:R-:W-:Y:S01]  /*139b0*/  FFMA.FTZ R125, R125, R3.reuse, -R128.reuse ;  /* 0x000000037d7d7223 */ /* 0x180fe20000010880 */
[-C--:B------:R-:W-:Y:S01]  /*139c0*/  FFMA.FTZ R124, R124, R3.reuse, -R128 ;  /* 0x000000037c7c7223 */ /* 0x080fe20000010880 */
[----:B------:R-:W-:Y:S01]  /*139d0*/  ISETP.GT.AND P1, PT, R163, RZ, PT ;  /* 0x000000ffa300720c */ /* 0x000fe20003f24270 */
[----:B------:R-:W-:Y:S01]  /*139e0*/  FADD.FTZ R190, R119, R190 ;  /* 0x000000be77be7221 */ /* 0x000fe20000010000 */
[----:B------:R-:W-:Y:S01]  /*139f0*/  IADD3 R163, PT, PT, R163, -0x1, RZ ;  /* 0xffffffffa3a37810 */ /* 0x000fe20007ffe0ff */
[C---:B------:R-:W-:Y:S02]  /*13a00*/  HMMA.16816.F32 R4, R60.reuse, R16, R4 ;  /* 0x000000103c04723c */ /* 0x040fe40000001804 */
[----:B------:R-:W-:Y:S03]  /*13a10*/  MUFU.EX2 R81, R81 ;  /* 0x0000005100517308 */ /* 0x000fe60000000800 */
[C---:B------:R-:W-:Y:S01]  /*13a20*/  FMUL.FTZ R16, R56.reuse, R100 ;  /* 0x0000006438107220 */ /* 0x040fe20000410000 */
[----:B------:R-:W-:Y:S01]  /*13a30*/  FFMA.FTZ R100, R129, R3, -R188 ;  /* 0x0000000381647223 */ /* 0x000fe200000108bc */
[C---:B------:R-:W-:Y:S01]  /*13a40*/  FMUL.FTZ R17, R56.reuse, R101 ;  /* 0x0000006538117220 */ /* 0x040fe20000410000 */
[C---:B------:R-:W-:Y:S04]  /*13a50*/  HMMA.16816.F32 R8, R60.reuse, R18, R8 ;  /* 0x000000123c08723c */ /* 0x040fe80000001808 */
[----:B------:R-:W-:Y:S01]  /*13a60*/  MUFU.EX2 R88, R88 ;  /* 0x0000005800587308 */ /* 0x000fe20000000800 */
[C---:B------:R-:W-:Y:S01]  /*13a70*/  FMUL.FTZ R18, R57.reuse, R102 ;  /* 0x0000006639127220 */ /* 0x040fe20000410000 */
[----:B------:R-:W-:Y:S02]  /*13a80*/  FMUL.FTZ R19, R57, R103 ;  /* 0x0000006739137220 */ /* 0x000fe40000410000 */
[C---:B------:R-:W-:Y:S06]  /*13a90*/  HMMA.16816.F32 R12, R60.reuse, R24, R12 ;  /* 0x000000183c0c723c */ /* 0x040fec000000180c */
[----:B------:R-:W-:Y:S01]  /*13aa0*/  MUFU.EX2 R89, R89 ;  /* 0x0000005900597308 */ /* 0x000fe20000000800 */
[C---:B------:R-:W-:Y:S01]  /*13ab0*/  FMUL.FTZ R24, R56.reuse, R92 ;  /* 0x0000005c38187220 */ /* 0x040fe20000410000 */
[----:B------:R-:W-:Y:S01]  /*13ac0*/  FMUL.FTZ R25, R56, R93 ;  /* 0x0000005d38197220 */ /* 0x000fe20000410000 */
[-C--:B------:R-:W-:Y:S01]  /*13ad0*/  FFMA.FTZ R92, R197, R3.reuse, -R128 ;  /* 0x00000003c55c7223 */ /* 0x080fe20000010880 */
[--C-:B------:R-:W-:Y:S01]  /*13ae0*/  FFMA.FTZ R93, R221, R3, -R188.reuse ;  /* 0x00000003dd5d7223 */ /* 0x100fe200000108bc */
[C---:B------:R-:W-:Y:S05]  /*13af0*/  HMMA.16816.F32 R16, R60.reuse, R26, R16 ;  /* 0x0000001a3c10723c */ /* 0x040fea0000001810 */
[----:B------:R-:W-:Y:S01]  /*13b00*/  MUFU.EX2 R91, R91 ;  /* 0x0000005b005b7308 */ /* 0x000fe20000000800 */
[C---:B------:R-:W-:Y:S01]  /*13b10*/  FMUL.FTZ R27, R57.reuse, R95 ;  /* 0x0000005f391b7220 */ /* 0x040fe20000410000 */
[-C--:B------:R-:W-:Y:S01]  /*13b20*/  FFMA.FTZ R95, R130, R3.reuse, -R188 ;  /* 0x00000003825f7223 */ /* 0x080fe200000108bc */
[----:B------:R-:W-:Y:S01]  /*13b30*/  FMUL.FTZ R26, R57, R94 ;  /* 0x0000005e391a7220 */ /* 0x000fe20000410000 */
[-C--:B------:R-:W-:Y:S01]  /*13b40*/  FFMA.FTZ R94, R215, R3.reuse, -R128 ;  /* 0x00000003d75e7223 */ /* 0x080fe20000010880 */
[C---:B------:R-:W-:Y:S05]  /*13b50*/  HMMA.16816.F32 R20, R60.reuse, R32, R20 ;  /* 0x000000203c14723c */ /* 0x040fea0000001814 */
[----:B------:R-:W-:Y:S01]  /*13b60*/  MUFU.EX2 R92, R92 ;  /* 0x0000005c005c7308 */ /* 0x000fe20000000800 */
[C---:B------:R-:W-:Y:S01]  /*13b70*/  FMUL.FTZ R32, R56.reuse, R84 ;  /* 0x0000005438207220 */ /* 0x040fe20000410000 */
[----:B------:R-:W-:Y:S01]  /*13b80*/  FFMA.FTZ R84, R199, R3, -R188 ;  /* 0x00000003c7547223 */ /* 0x000fe200000108bc */
[C---:B------:R-:W-:Y:S01]  /*13b90*/  FMUL.FTZ R33, R56.reuse, R85 ;  /* 0x0000005538217220 */ /* 0x040fe20000410000 */
[----:B------:R-:W-:Y:S01]  /*13ba0*/  FFMA.FTZ R85, R195, R3, -R128 ;  /* 0x00000003c3557223 */ /* 0x000fe20000010880 */
[C---:B------:R-:W-:Y:S05]  /*13bb0*/  HMMA.16816.F32 R24, R60.reuse, R34, R24 ;  /* 0x000000223c18723c */ /* 0x040fea0000001818 */
        /* <DEDUP_REMOVED lines=14> */
[-CC-:B------:R-:W-:Y:S01]  /*13ca0*/  FFMA.FTZ R78, R134, R3.reuse, -R188.reuse ;  /* 0x00000003864e7223 */ /* 0x180fe200000108bc */
[-CC-:B------:R-:W-:Y:S01]  /*13cb0*/  FFMA.FTZ R134, R172, R3.reuse, -R188.reuse ;  /* 0x00000003ac867223 */ /* 0x180fe200000108bc */
[--C-:B------:R-:W-:Y:S01]  /*13cc0*/  FFMA.FTZ R172, R177, R3, -R188.reuse ;  /* 0x00000003b1ac7223 */ /* 0x100fe200000108bc */
[C---:B------:R-:W-:Y:S04]  /*13cd0*/  HMMA.16816.F32 R36, R60.reuse, R44, R36 ;  /* 0x0000002c3c24723c */ /* 0x040fe80000001824 */
[----:B------:R-:W1:Y:S01]  /*13ce0*/  MUFU.EX2 R77, R77 ;  /* 0x0000004d004d7308 */ /* 0x000e620000000800 */
[C---:B------:R-:W-:Y:S01]  /*13cf0*/  FMUL.FTZ R44, R56.reuse, R72 ;  /* 0x00000048382c7220 */ /* 0x040fe20000410000 */
[----:B------:R-:W-:Y:S01]  /*13d00*/  FMUL.FTZ R45, R56, R73 ;  /* 0x00000049382d7220 */ /* 0x000fe20000410000 */
[-C--:B------:R-:W-:Y:S01]  /*13d10*/  FFMA.FTZ R188, R131, R3.reuse, -R188 ;  /* 0x0000000383bc7223 */ /* 0x080fe200000108bc */
[----:B------:R-:W-:Y:S01]  /*13d20*/  FFMA.FTZ R131, R139, R3, -R128 ;  /* 0x000000038b837223 */ /* 0x000fe20000010880 */
[C---:B------:R-:W-:Y:S05]  /*13d30*/  HMMA.16816.F32 R40, R60.reuse, R46, R40 ;  /* 0x0000002e3c28723c */ /* 0x040fea0000001828 */
[----:B------:R-:W2:Y:S01]  /*13d40*/  MUFU.EX2 R86, R86 ;  /* 0x0000005600567308 */ /* 0x000ea20000000800 */
[C---:B------:R-:W-:Y:S01]  /*13d50*/  FMUL.FTZ R46, R57.reuse, R74 ;  /* 0x0000004a392e7220 */ /* 0x040fe20000410000 */
[----:B------:R-:W-:Y:S02]  /*13d60*/  FMUL.FTZ R47, R57, R75 ;  /* 0x0000004b392f7220 */ /* 0x000fe40000410000 */
[----:B------:R-:W3:Y:S06]  /*13d70*/  LDSM.16.MT88.4 R72, [R122+0x9400] ;  /* 0x009400007a48783b */ /* 0x000eec0000004200 */
[----:B------:R-:W-:Y:S01]  /*13d80*/  MUFU.EX2 R85, R85 ;  /* 0x0000005500557308 */ /* 0x000fe20000000800 */
[C---:B------:R-:W-:Y:S09]  /*13d90*/  HMMA.16816.F32 R44, R60.reuse, R64, R44 ;  /* 0x000000403c2c723c */ /* 0x040ff2000000182c */
[----:B------:R-:W-:Y:S01]  /*13da0*/  MUFU.EX2 R129, R78 ;  /* 0x0000004e00817308 */ /* 0x000fe20000000800 */
[----:B------:R-:W-:Y:S01]  /*13db0*/  HMMA.16816.F32 R48, R60, R66, R48 ;  /* 0x000000423c30723c */ /* 0x000fe20000001830 */
[----:B------:R-:W4:Y:S02]  /*13dc0*/  LDSM.16.MT88.4 R64, [R118+0x9400] ;  /* 0x009400007640783b */ /* 0x000f240000004200 */
[----:B-1----:R-:W-:Y:S02]  /*13dd0*/  F2FP.F16.F32.PACK_AB R61, R94, R77 ;  /* 0x0000004d5e3d723e */ /* 0x002fe400000000ff */
[----:B--2---:R-:W-:Y:S04]  /*13de0*/  F2FP.F16.F32.PACK_AB R63, R81, R86 ;  /* 0x00000056513f723e */ /* 0x004fe800000000ff */
[----:B------:R-:W1:Y:S10]  /*13df0*/  MUFU.EX2 R93, R93 ;  /* 0x0000005d005d7308 */ /* 0x000e740000000800 */
[----:B------:R-:W2:Y:S10]  /*13e00*/  MUFU.EX2 R83, R83 ;  /* 0x0000005300537308 */ /* 0x000eb40000000800 */
[----:B------:R-:W-:Y:S01]  /*13e10*/  MUFU.EX2 R139, R95 ;  /* 0x0000005f008b7308 */ /* 0x000fe20000000800 */
[C---:B-1----:R-:W-:Y:S01]  /*13e20*/  F2FP.F16.F32.PACK_AB R60, R82.reuse, R93 ;  /* 0x0000005d523c723e */ /* 0x042fe200000000ff */
[----:B------:R-:W-:Y:S04]  /*13e30*/  FADD.FTZ R93, R93, R190 ;  /* 0x000000be5d5d7221 */ /* 0x000fe80000010000 */
[----:B------:R-:W-:Y:S04]  /*13e40*/  FADD.FTZ R93, R82, R93 ;  /* 0x0000005d525d7221 */ /* 0x000fe80000010000 */
[----:B------:R-:W-:Y:S01]  /*13e50*/  MUFU.EX2 R90, R90 ;  /* 0x0000005a005a7308 */ /* 0x000fe20000000800 */
[C---:B--2---:R-:W-:Y:S01]  /*13e60*/  F2FP.F16.F32.PACK_AB R62, R83.reuse, R80 ;  /* 0x00000050533e723e */ /* 0x044fe200000000ff */
[----:B------:R-:W-:Y:S04]  /*13e70*/  FADD.FTZ R80, R80, R93 ;  /* 0x0000005d50507221 */ /* 0x000fe80000010000 */
[----:B------:R-:W-:Y:S02]  /*13e80*/  FADD.FTZ R80, R83, R80 ;  /* 0x0000005053507221 */ /* 0x000fe40000010000 */
[C---:B---3--:R-:W-:Y:S02]  /*13e90*/  HMMA.16816.F32 R4, R60.reuse, R72, R4 ;  /* 0x000000483c04723c */ /* 0x048fe40000001804 */
[----:B------:R-:W-:Y:S01]  /*13ea0*/  MUFU.EX2 R179, R179 ;  /* 0x000000b300b37308 */ /* 0x000fe20000000800 */
[----:B------:R-:W-:Y:S04]  /*13eb0*/  FADD.FTZ R73, R58, R194 ;  /* 0x000000c23a497221 */ /* 0x000fe80000010000 */
[----:B------:R-:W-:Y:S01]  /*13ec0*/  FADD.FTZ R76, R192, R73 ;  /* 0x00000049c04c7221 */ /* 0x000fe20000010000 */
[C---:B------:R-:W-:Y:S01]  /*13ed0*/  HMMA.16816.F32 R8, R60.reuse, R74, R8 ;  /* 0x0000004a3c08723c */ /* 0x040fe20000001808 */
[----:B------:R-:W-:Y:S03]  /*13ee0*/  LDSM.16.MT88.4 R72, [R118+0xc000] ;  /* 0x00c000007648783b */ /* 0x000fe60000004200 */
[----:B------:R-:W-:Y:S01]  /*13ef0*/  MUFU.EX2 R169, R169 ;  /* 0x000000a900a97308 */ /* 0x000fe20000000800 */
[----:B------:R-:W-:Y:S04]  /*13f00*/  FADD.FTZ R76, R187, R76 ;  /* 0x0000004cbb4c7221 */ /* 0x000fe80000010000 */
[----:B------:R-:W-:Y:S01]  /*13f10*/  FADD.FTZ R101, R77, R76 ;  /* 0x0000004c4d657221 */ /* 0x000fe20000010000 */
[C---:B----4-:R-:W-:Y:S01]  /*13f20*/  HMMA.16816.F32 R12, R60.reuse, R64, R12 ;  /* 0x000000403c0c723c */ /* 0x050fe2000000180c */
[----:B------:R-:W-:Y:S03]  /*13f30*/  LDSM.16.MT88.4 R76, [R118+0xc400] ;  /* 0x00c40000764c783b */ /* 0x000fe60000004200 */
[----:B------:R1:W-:Y:S01]  /*13f40*/  MUFU.EX2 R130, R138 ;  /* 0x0000008a00827308 */ /* 0x0003e20000000800 */
[----:B------:R-:W-:Y:S01]  /*13f50*/  FADD.FTZ R101, R94, R101 ;  /* 0x000000655e657221 */ /* 0x000fe20000010000 */
[-C--:B------:R-:W-:Y:S03]  /*13f60*/  FFMA.FTZ R94, R53, R3.reuse, -R128 ;  /* 0x00000003355e7223 */ /* 0x080fe60000010880 */
[----:B------:R-:W-:Y:S01]  /*13f70*/  FADD.FTZ R86, R86, R101 ;  /* 0x0000006556567221 */ /* 0x000fe20000010000 */
[C---:B------:R-:W-:Y:S01]  /*13f80*/  HMMA.16816.F32 R16, R60.reuse, R66, R16 ;  /* 0x000000423c10723c */ /* 0x040fe20000001810 */
[----:B------:R-:W2:Y:S03]  /*13f90*/  LDSM.16.MT88.4 R64, [R118+0xb400] ;  /* 0x00b400007640783b */ /* 0x000ea60000004200 */
[----:B------:R-:W-:Y:S01]  /*13fa0*/  MUFU.EX2 R131, R131 ;  /* 0x0000008300837308 */ /* 0x000fe20000000800 */
[----:B------:R-:W-:Y:S03]  /*13fb0*/  FADD.FTZ R81, R81, R86 ;  /* 0x0000005651517221 */ /* 0x000fe60000010000 */
[C---:B------:R-:W-:Y:S06]  /*13fc0*/  HMMA.16816.F32 R20, R60.reuse, R68, R20 ;  /* 0x000000443c14723c */ /* 0x040fec0000001814 */
[----:B------:R-:W-:Y:S01]  /*13fd0*/  MUFU.EX2 R132, R132 ;  /* 0x0000008400847308 */ /* 0x000fe20000000800 */
[-CC-:B-1----:R-:W-:Y:S01]  /*13fe0*/  FFMA.FTZ R138, R133, R3.reuse, -R128.reuse ;  /* 0x00000003858a7223 */ /* 0x182fe20000010880 */
[----:B------:R-:W-:Y:S01]  /*13ff0*/  FFMA.FTZ R128, R52, R3, -R128 ;  /* 0x0000000334807223 */ /* 0x000fe20000010880 */
[C---:B------:R-:W-:Y:S01]  /*14000*/  HMMA.16816.F32 R24, R60.reuse, R70, R24 ;  /* 0x000000463c18723c */ /* 0x040fe20000001818 */
[----:B------:R-:W1:Y:S06]  /*14010*/  LDSM.16.MT88.4 R68, [R122+0xd400] ;  /* 0x00d400007a44783b */ /* 0x000e6c0000004200 */
        /* <DEDUP_REMOVED lines=9> */
[----:B------:R-:W1:Y:S01]  /*140b0*/  MUFU.EX2 R99, R99 ;  /* 0x0000006300637308 */ /* 0x000e620000000800 */
[C---:B------:R-:W-:Y:S01]  /*140c0*/  HMMA.16816.F32 R40, R60.reuse, R70, R40 ;  /* 0x000000463c28723c */ /* 0x040fe20000001828 */
[----:B------:R-:W3:Y:S08]  /*140d0*/  LDSM.16.MT88.4 R68, [R122+0x9800] ;  /* 0x009800007a44783b */ /* 0x000ef00000004200 */
[----:B------:R-:W-:Y:S10]  /*140e0*/  MUFU.EX2 R98, R98 ;  /* 0x0000006200627308 */ /* 0x000ff40000000800 */
[----:B------:R-:W4:Y:S01]  /*140f0*/  MUFU.EX2 R121, R121 ;  /* 0x0000007900797308 */ /* 0x000f220000000800 */
[----:B-1----:R-:W-:Y:S09]  /*14100*/  F2FP.F16.F32.PACK_AB R56, R99, R96 ;  /* 0x000000606338723e */ /* 0x002ff200000000ff */
[----:B------:R-:W-:Y:S01]  /*14110*/  MUFU.EX2 R97, R97 ;  /* 0x0000006100617308 */ /* 0x000fe20000000800 */
[C---:B--2---:R-:W-:Y:S09]  /*14120*/  HMMA.16816.F32 R44, R60.reuse, R64, R44 ;  /* 0x000000403c2c723c */ /* 0x044ff2000000182c */
[----:B------:R-:W1:Y:S01]  /*14130*/  MUFU.EX2 R164, R164 ;  /* 0x000000a400a47308 */ /* 0x000e620000000800 */
[----:B----4-:R-:W-:Y:S01]  /*14140*/  F2FP.F16.F32.PACK_AB R57, R121, R98 ;  /* 0x000000627939723e */ /* 0x010fe200000000ff */
[----:B------:R-:W-:Y:S01]  /*14150*/  HMMA.16816.F32 R48, R60, R66, R48 ;  /* 0x000000423c30723c */ /* 0x000fe20000001830 */
[----:B------:R-:W2:Y:S07]  /*14160*/  LDSM.16.MT88.4 R64, [R118+0x9800] ;  /* 0x009800007640783b */ /* 0x000eae0000004200 */
[----:B------:R-:W4:Y:S01]  /*14170*/  MUFU.EX2 R180, R180 ;  /* 0x000000b400b47308 */ /* 0x000f220000000800 */
[----:B------:R-:W-:Y:S02]  /*14180*/  F2FP.F16.F32.PACK_AB R60, R84, R87 ;  /* 0x00000057543c723e */ /* 0x000fe400000000ff */
[----:B------:R-:W-:Y:S01]  /*14190*/  F2FP.F16.F32.PACK_AB R61, R85, R92 ;  /* 0x0000005c553d723e */ /* 0x000fe200000000ff */
[----:B------:R-:W-:Y:S01]  /*141a0*/  FADD.FTZ R92, R92, R81 ;  /* 0x000000515c5c7221 */ /* 0x000fe20000010000 */
[----:B------:R-:W-:Y:S02]  /*141b0*/  F2FP.F16.F32.PACK_AB R62, R89, R88 ;  /* 0x00000058593e723e */ /* 0x000fe400000000ff */
[----:B------:R-:W-:Y:S03]  /*141c0*/  F2FP.F16.F32.PACK_AB R63, R90, R91 ;  /* 0x0000005b5a3f723e */ /* 0x000fe600000000ff */
[----:B------:R-:W-:Y:S01]  /*141d0*/  MUFU.EX2 R165, R165 ;  /* 0x000000a500a57308 */ /* 0x000fe20000000800 */
[----:B-1----:R-:W-:Y:S03]  /*141e0*/  F2FP.F16.F32.PACK_AB R58, R164, R97 ;  /* 0x00000061a43a723e */ /* 0x002fe600000000ff */
[C---:B---3--:R-:W-:Y:S06]  /*141f0*/  HMMA.16816.F32 R4, R60.reuse, R68, R4 ;  /* 0x000000443c04723c */ /* 0x048fec0000001804 */
[----:B------:R-:W-:Y:S01]  /*14200*/  MUFU.EX2 R168, R168 ;  /* 0x000000a800a87308 */ /* 0x000fe20000000800 */
[----:B----4-:R-:W-:Y:S01]  /*14210*/  F2FP.F16.F32.PACK_AB R59, R179, R180 ;  /* 0x000000b4b33b723e */ /* 0x010fe200000000ff */
[C---:B------:R-:W-:Y:S01]  /*14220*/  HMMA.16816.F32 R8, R60.reuse, R70, R8 ;  /* 0x000000463c08723c */ /* 0x040fe20000001808 */
[----:B------:R-:W1:Y:S07]  /*14230*/  LDSM.16.MT88.4 R68, [R122+0xb800] ;  /* 0x00b800007a44783b */ /* 0x000e6e0000004200 */
[----:B------:R-:W-:Y:S10]  /*14240*/  MUFU.EX2 R182, R182 ;  /* 0x000000b600b67308 */ /* 0x000ff40000000800 */
[----:B------:R-:W-:Y:S01]  /*14250*/  MUFU.EX2 R167, R167 ;  /* 0x000000a700a77308 */ /* 0x000fe20000000800 */
[C---:B--2---:R-:W-:Y:S09]  /*14260*/  HMMA.16816.F32 R12, R60.reuse, R64, R12 ;  /* 0x000000403c0c723c */ /* 0x044ff2000000180c */
        /* <DEDUP_REMOVED lines=30> */
[----:B------:R-:W3:Y:S08]  /*14450*/  LDSM.16.MT88.4 R60, [R118+0x9c00] ;  /* 0x009c0000763c783b */ /* 0x000ef00000004200 */
[----:B------:R-:W4:Y:S01]  /*14460*/  LDSM.16.MT88.4 R64, [R122+0xbc00] ;  /* 0x00bc00007a40783b */ /* 0x000f220000004200 */
        /* <DEDUP_REMOVED lines=63> */
[----:B------:R-:W1:Y:S07]  /*14860*/  LDSM.16.MT88.4 R64, [R118+0xe800] ;  /* 0x00e800007640783b */ /* 0x000e6e0000004200 */
[C---:B------:R-:W-:Y:S03]  /*14870*/  HMMA.16816.F32 R8, R52.reuse, R70, R8 ;  /* 0x000000463408723c */ /* 0x040fe60000001808 */
[----:B--2---:R-:W-:Y:S05]  /*14880*/  F2FP.F16.F32.PACK_AB R70, R188, R139 ;  /* 0x0000008bbc46723e */ /* 0x004fea00000000ff */
[C---:B------:R-:W-:Y:S08]  /*14890*/  HMMA.16816.F32 R12, R52.reuse, R72, R12 ;  /* 0x00000048340c723c */ /* 0x040ff0000000180c */
[C---:B------:R-:W-:Y:S08]  /*148a0*/  HMMA.16816.F32 R16, R52.reuse, R74, R16 ;  /* 0x0000004a3410723c */ /* 0x040ff00000001810 */
[C---:B---3--:R-:W-:Y:S01]  /*148b0*/  HMMA.16816.F32 R20, R52.reuse, R60, R20 ;  /* 0x0000003c3414723c */ /* 0x048fe20000001814 */
[----:B------:R2:W3:Y:S07]  /*148c0*/  MUFU.EX2 R61, R100 ;  /* 0x00000064003d7308 */ /* 0x0004ee0000000800 */
[C---:B------:R-:W-:Y:S03]  /*148d0*/  HMMA.16816.F32 R24, R52.reuse, R62, R24 ;  /* 0x0000003e3418723c */ /* 0x040fe60000001818 */
[----:B------:R-:W-:Y:S05]  /*148e0*/  MUFU.EX2 R60, R105 ;  /* 0x00000069003c7308 */ /* 0x000fea0000000800 */
[C---:B------:R-:W-:Y:S05]  /*148f0*/  HMMA.16816.F32 R28, R52.reuse, R76, R28 ;  /* 0x0000004c341c723c */ /* 0x040fea000000181c */
[----:B------:R-:W5:Y:S01]  /*14900*/  MUFU.EX2 R63, R104 ;  /* 0x00000068003f7308 */ /* 0x000f620000000800 */
[----:B--2---:R-:W2:Y:S01]  /*14910*/  LDSM.16.MT88.4 R100, [R118+0xac00] ;  /* 0x00ac00007664783b */ /* 0x004ea20000004200 */
[----:B---3--:R-:W-:Y:S01]  /*14920*/  F2FP.F16.F32.PACK_AB R68, R61, R178 ;  /* 0x000000b23d44723e */ /* 0x008fe200000000ff */
[C---:B------:R-:W-:Y:S06]  /*14930*/  HMMA.16816.F32 R32, R52.reuse, R78, R32 ;  /* 0x0000004e3420723c */ /* 0x040fec0000001820 */
[----:B------:R-:W-:Y:S02]  /*14940*/  LDSM.16.MT88.4 R76, [R122+0xec00] ;  /* 0x00ec00007a4c783b */ /* 0x000fe40000004200 */
[C---:B----4-:R-:W-:Y:S01]  /*14950*/  HMMA.16816.F32 R36, R52.reuse, R56, R36 ;  /* 0x000000383424723c */ /* 0x050fe20000001824 */
[----:B------:R3:W-:Y:S02]  /*14960*/  MUFU.EX2 R56, R94 ;  /* 0x0000005e00387308 */ /* 0x0007e40000000800 */
[----:B-----5:R-:W-:Y:S05]  /*14970*/  F2FP.F16.F32.PACK_AB R69, R63, R60 ;  /* 0x0000003c3f45723e */ /* 0x020fea00000000ff */
[C---:B------:R-:W-:Y:S03]  /*14980*/  HMMA.16816.F32 R40, R52.reuse, R58, R40 ;  /* 0x0000003a3428723c */ /* 0x040fe60000001828 */
[----:B------:R-:W4:Y:S01]  /*14990*/  MUFU.EX2 R57, R128 ;  /* 0x0000008000397308 */ /* 0x000f220000000800 */
[----:B------:R-:W-:Y:S01]  /*149a0*/  FADD.FTZ R58, R85, R92 ;  /* 0x0000005c553a7221 */ /* 0x000fe20000010000 */
[----:B------:R-:W-:Y:S03]  /*149b0*/  FADD.FTZ R59, R87, R80 ;  /* 0x00000050573b7221 */ /* 0x000fe60000010000 */
[----:B------:R-:W-:Y:S01]  /*149c0*/  FADD.FTZ R91, R91, R58 ;  /* 0x0000003a5b5b7221 */ /* 0x000fe20000010000 */
[C---:B-1----:R-:W-:Y:S01]  /*149d0*/  HMMA.16816.F32 R44, R52.reuse, R64, R44 ;  /* 0x00000040342c723c */ /* 0x042fe2000000182c */
[----:B---3--:R-:W1:Y:S02]  /*149e0*/  LDSM.16.MT88.4 R92, [R122+0xcc00] ;  /* 0x00cc00007a5c783b */ /* 0x008e640000004200 */
[----:B------:R-:W-:Y:S01]  /*149f0*/  FADD.FTZ R59, R84, R59 ;  /* 0x0000003b543b7221 */ /* 0x000fe20000010000 */
[----:B------:R-:W-:Y:S03]  /*14a00*/  FADD.FTZ R91, R90, R91 ;  /* 0x0000005b5a5b7221 */ /* 0x000fe60000010000 */
[----:B------:R-:W-:Y:S01]  /*14a10*/  FADD.FTZ R88, R88, R59 ;  /* 0x0000003b58587221 */ /* 0x000fe20000010000 */
[----:B------:R-:W-:Y:S01]  /*14a20*/  HMMA.16816.F32 R48, R52, R66, R48 ;  /* 0x000000423430723c */ /* 0x000fe20000001830 */
[----:B------:R-:W3:Y:S02]  /*14a30*/  LDSM.16.MT88.4 R84, [R118+0xcc00] ;  /* 0x00cc00007654783b */ /* 0x000ee40000004200 */
[----:B----4-:R-:W-:Y:S01]  /*14a40*/  F2FP.F16.F32.PACK_AB R71, R57, R56 ;  /* 0x000000383947723e */ /* 0x010fe200000000ff */
[----:B------:R-:W-:Y:S01]  /*14a50*/  FADD.FTZ R89, R89, R88 ;  /* 0x0000005859597221 */ /* 0x000fe20000010000 */
[----:B------:R-:W-:Y:S04]  /*14a60*/  FADD.FTZ R98, R98, R91 ;  /* 0x0000005b62627221 */ /* 0x000fe80000010000 */
[----:B------:R-:W-:Y:S01]  /*14a70*/  FADD.FTZ R121, R121, R98 ;  /* 0x0000006279797221 */ /* 0x000fe20000010000 */
[C---:B------:R-:W-:Y:S05]  /*14a80*/  HMMA.16816.F32 R112, R68.reuse, R108, R4 ;  /* 0x0000006c4470723c */ /* 0x040fea0000001804 */
[----:B------:R-:W-:Y:S01]  /*14a90*/  FADD.FTZ R180, R180, R121 ;  /* 0x00000079b4b47221 */ /* 0x000fe20000010000 */
[----:B------:R-:W-:Y:S01]  /*14aa0*/  FADD.FTZ R4, R96, R89 ;  /* 0x0000005960047221 */ /* 0x000fe20000010000 */
[----:B------:R-:W-:Y:S01]  /*14ab0*/  MOV R121, R0 ;  /* 0x0000000000797202 */ /* 0x000fe20000000f00 */
[C---:B------:R-:W-:Y:S03]  /*14ac0*/  HMMA.16816.F32 R108, R68.reuse, R110, R8 ;  /* 0x0000006e446c723c */ /* 0x040fe60000001808 */
[----:B------:R-:W-:Y:S04]  /*14ad0*/  FADD.FTZ R4, R99, R4 ;  /* 0x0000000463047221 */ /* 0x000fe80000010000 */
[----:B------:R-:W-:Y:S01]  /*14ae0*/  FADD.FTZ R97, R97, R4 ;  /* 0x0000000461617221 */ /* 0x000fe20000010000 */
[C---:B--2---:R-:W-:Y:S03]  /*14af0*/  HMMA.16816.F32 R104, R68.reuse, R100, R12 ;  /* 0x000000644468723c */ /* 0x044fe6000000180c */
[----:B------:R-:W-:Y:S01]  /*14b00*/  FADD.FTZ R4, R179, R180 ;  /* 0x000000b4b3047221 */ /* 0x000fe20000010000 */
[----:B------:R-:W-:Y:S03]  /*14b10*/  FADD.FTZ R164, R164, R97 ;  /* 0x00000061a4a47221 */ /* 0x000fe60000010000 */
[----:B------:R-:W-:Y:S01]  /*14b20*/  FADD.FTZ R9, R169, R4 ;  /* 0x00000004a9097221 */ /* 0x000fe20000010000 */
[C---:B------:R-:W-:Y:S01]  /*14b30*/  HMMA.16816.F32 R100, R68.reuse, R102, R16 ;  /* 0x000000664464723c */ /* 0x040fe20000001810 */
[----:B------:R-:W2:Y:S02]  /*14b40*/  LDSM.16.MT88.4 R4, [R118+0xec00] ;  /* 0x00ec00007604783b */ /* 0x000ea40000004200 */
        /* <DEDUP_REMOVED lines=41> */
.L_x_3285:
        /* <DEDUP_REMOVED lines=15> */
.L_x_3303:
        /* <DEDUP_REMOVED lines=168> */
.L_x_3294:
        /* <DEDUP_REMOVED lines=24> */
.L_x_3296:
[----:B------:R-:W-:Y:S05]  /*15ad0*/  BSYNC.RECONVERGENT B0 ;  /* 0x0000000000007941 */ /* 0x000fea0003800200 */
.L_x_3295:
        /* <DEDUP_REMOVED lines=10> */
.L_x_3298:
[----:B------:R-:W-:Y:S05]  /*15b80*/  BSYNC.RECONVERGENT B0 ;  /* 0x0000000000007941 */ /* 0x000fea0003800200 */
.L_x_3297:
[----:B------:R-:W-:-:S04]  /*15b90*/  MOV R149, 0x0 ;  /* 0x0000000000957802 */ /* 0x000fc80000000f00 */
[----:B-1234-:R-:W-:Y:S05]  /*15ba0*/  @P3 RET.REL.NODEC R148 `(_ZN5flash24flash_fwd_splitkv_kernelI23Flash_fwd_kernel_traitsILi96ELi64ELi128ELi4ELb0ELb0EN7cutlass6half_tE19Flash_kernel_traitsILi96ELi64ELi128ELi4ES3_EELb0ELb0ELb0ELb0ELb1ELb1ELb0ELb1EEEvNS_16Flash_fwd_paramsE) ;  /* 0xfffffea494143950 */ /* 0x01efea0003c3ffff */
        /* <DEDUP_REMOVED lines=14> */
[----:B-1----:R-:W-:Y:S05]  /*15c90*/  RET.REL.NODEC R148 `(_ZN5flash24flash_fwd_splitkv_kernelI23Flash_fwd_kernel_traitsILi96ELi64ELi128ELi4ELb0ELb0EN7cutlass6half_tE19Flash_kernel_traitsILi96ELi64ELi128ELi4ES3_EELb0ELb0ELb0ELb0ELb1ELb1ELb0ELb1EEEvNS_16Flash_fwd_paramsE) ;  /* 0xfffffea094d87950 */ /* 0x002fea0003c3ffff */
.L_x_3293:
[----:B------:R-:W-:Y:S01]  /*15ca0*/  MOV R4, 0x2 ;  /* 0x0000000200047802 */ /* 0x000fe20000000f00 */
[----:B------:R-:W-:Y:S01]  /*15cb0*/  IMAD.MOV.U32 R3, RZ, RZ, 0x1f ;  /* 0x0000001fff037424 */ /* 0x000fe200078e00ff */
[----:B------:R-:W-:-:S07]  /*15cc0*/  MOV R5, 0xffffffff ;  /* 0xffffffff00057802 */ /* 0x000fce0000000f00 */
[----:B-----5:R-:W-:Y:S05]  /*15cd0*/  WARPSYNC.COLLECTIVE R5, `(.L_x_3299) ;  /* 0x0000000005087348 */ /* 0x020fea0003c00000 */
[----:B------:R1:W2:Y:S02]  /*15ce0*/  SHFL.BFLY P0, R14, R165, R4, R3 ;  /* 0x0c000004a50e7389 */ /* 0x0002a40000000003 */
[----:B-12--5:R-:W-:Y:S05]  /*15cf0*/  ENDCOLLECTIVE ;  /* 0x000000000000791b */ /* 0x026fea0003800000 */
.L_x_3299:
[----:B------:R-:W-:Y:S02]  /*15d00*/  IMAD.MOV.U32 R10, RZ, RZ, R14 ;  /* 0x000000ffff0a7224 */ /* 0x000fe400078e000e */
[----:B------:R-:W-:Y:S02]  /*15d10*/  IMAD.MOV.U32 R4, RZ, RZ, 0x1 ;  /* 0x00000001ff047424 */ /* 0x000fe400078e00ff */
[----:B------:R-:W-:-:S05]  /*15d20*/  FADD.FTZ R13, R10, R165 ;  /* 0x000000a50a0d7221 */ /* 0x000fca0000010000 */
[----:B------:R-:W-:-:S07]  /*15d30*/  MOV R165, R13 ;  /* 0x0000000d00a57202 */ /* 0x000fce0000000f00 */
[----:B------:R-:W-:Y:S05]  /*15d40*/  WARPSYNC.COLLECTIVE R5, `(.L_x_3300) ;  /* 0x0000000005087348 */ /* 0x000fea0003c00000 */
[----:B------:R1:W2:Y:S02]  /*15d50*/  SHFL.BFLY P0, R14, R165, R4, R3 ;  /* 0x0c000004a50e7389 */ /* 0x0002a40000000003 */
[----:B-12---:R-:W-:Y:S05]  /*15d60*/  ENDCOLLECTIVE ;  /* 0x000000000000791b */ /* 0x006fea0003800000 */
.L_x_3300:
[----:B------:R-:W-:Y:S01]  /*15d70*/  MOV R165, R164 ;  /* 0x000000a400a57202 */ /* 0x000fe20000000f00 */
[----:B------:R-:W-:Y:S01]  /*15d80*/  IMAD.MOV.U32 R4, RZ, RZ, 0x2 ;  /* 0x00000002ff047424 */ /* 0x000fe200078e00ff */
[----:B------:R-:W-:-:S07]  /*15d90*/  MOV R10, R14 ;  /* 0x0000000e000a7202 */ /* 0x000fce0000000f00 */
[----:B------:R-:W-:Y:S05]  /*15da0*/  WARPSYNC.COLLECTIVE R5, `(.L_x_3301) ;  /* 0x0000000005087348 */ /* 0x000fea0003c00000 */
[----:B------:R1:W2:Y:S02]  /*15db0*/  SHFL.BFLY P0, R14, R165, R4, R3 ;  /* 0x0c000004a50e7389 */ /* 0x0002a40000000003 */
[----:B-12---:R-:W-:Y:S05]  /*15dc0*/  ENDCOLLECTIVE ;  /* 0x000000000000791b */ /* 0x006fea0003800000 */
.L_x_3301:
[----:B------:R-:W-:Y:S01]  /*15dd0*/  FADD.FTZ R10, R13, R10 ;  /* 0x0000000a0d0a7221 */ /* 0x000fe20000010000 */
[----:B------:R-:W-:Y:S01]  /*15de0*/  FADD.FTZ R12, R14, R164 ;  /* 0x000000a40e0c7221 */ /* 0x000fe20000010000 */
[----:B------:R-:W-:-:S04]  /*15df0*/  MOV R4, 0x1 ;  /* 0x0000000100047802 */ /* 0x000fc80000000f00 */
[----:B------:R-:W-:-:S07]  /*15e00*/  MOV R165, R12 ;  /* 0x0000000c00a57202 */ /* 0x000fce0000000f00 */
[----:B------:R-:W-:Y:S05]  /*15e10*/  WARPSYNC.COLLECTIVE R5, `(.L_x_3302) ;  /* 0x0000000005087348 */ /* 0x000fea0003c00000 */
[----:B------:R1:W2:Y:S02]  /*15e20*/  SHFL.BFLY P0, R14, R165, R4, R3 ;  /* 0x0c000004a50e7389 */ /* 0x0002a40000000003 */
[----:B-12---:R-:W-:Y:S05]  /*15e30*/  ENDCOLLECTIVE ;  /* 0x000000000000791b */ /* 0x006fea0003800000 */
.L_x_3302:
[----:B------:R-:W-:Y:S05]  /*15e40*/  BRA `(.L_x_3303) ;  /* 0xfffffff000207947 */ /* 0x000fea000383ffff */
.L_x_3304:
        /* <DEDUP_REMOVED lines=11> */
.L_x_11649:


//--------------------- .text._ZN5flash24flash_fwd_splitkv_kernelI23Flash_fwd_kernel_traitsILi96ELi64ELi128ELi4ELb0ELb0EN7cutlass6half_tE19Flash_kernel_traitsILi96ELi64ELi128ELi4ES3_EELb0ELb0ELb1ELb0ELb0ELb0ELb0ELb1EEEvNS_16Flash_fwd_paramsE --------------------------
	.section	.text._ZN5flash24flash_fwd_splitkv_kernelI23Flash_fwd_kernel_traitsILi96ELi64ELi128ELi4ELb0ELb0EN7cutlass6half_tE19Flash_kernel_traitsILi96ELi64ELi128ELi4ES3_EELb0ELb0ELb1ELb0ELb0ELb0ELb0ELb1EEEvNS_16Flash_fwd_paramsE,"ax",@progbits
	.align	128
        .global         _ZN5flash24flash_fwd_splitkv_kernelI23Flash_fwd_kernel_traitsILi96ELi64ELi128ELi4ELb0ELb0EN7cutlass6half_tE19Flash_kernel_traitsILi96ELi64ELi128ELi4ES3_EELb0ELb0ELb1ELb0ELb0ELb0ELb0ELb1EEEvNS_16Flash_fwd_paramsE
        .type           _ZN5flash24flash_fwd_splitkv_kernelI23Flash_fwd_kernel_traitsILi96ELi64ELi128ELi4ELb0ELb0EN7cutlass6half_tE19Flash_kernel_traitsILi96ELi64ELi128ELi4ES3_EELb0ELb0ELb1ELb0ELb0ELb0ELb0ELb1EEEvNS_16Flash_fwd_paramsE,@function
        .size           _ZN5flash24flash_fwd_splitkv_kernelI23Flash_fwd_kernel_traitsILi96ELi64ELi128ELi4ELb0ELb0EN7cutlass6half_tE19Flash_kernel_traitsILi96ELi64ELi128ELi4ES3_EELb0ELb0ELb1ELb0ELb0ELb0ELb0ELb1EEEvNS_16Flash_fwd_paramsE,(.L_x_11650 - _ZN5flash24flash_fwd_splitkv_kernelI23Flash_fwd_kernel_traitsILi96ELi64ELi128ELi4ELb0ELb0EN7cutlass6half_tE19Flash_kernel_traitsILi96ELi64ELi128ELi4ES3_EELb0ELb0ELb1ELb0ELb0ELb0ELb0ELb1EEEvNS_16Flash_fwd_paramsE)
        .other          _ZN5flash24flash_fwd_splitkv_kernelI23Flash_fwd_kernel_traitsILi96ELi64ELi128ELi4ELb0ELb0EN7cutlass6half_tE19Flash_kernel_traitsILi96ELi64ELi128ELi4ES3_EELb0ELb0ELb1ELb0ELb0ELb0ELb0ELb1EEEvNS_16Flash_fwd_paramsE,@"STO_CUDA_ENTRY STV_DEFAULT"
_ZN5flash24flash_fwd_splitkv_kernelI23Flash_fwd_kernel_traitsILi96ELi64ELi128ELi4ELb0ELb0EN7cutlass6half_tE19Flash_kernel_traitsILi96ELi64ELi128ELi4ES3_EELb0ELb0ELb1ELb0ELb0ELb0ELb0ELb1EEEvNS_16Flash_fwd_paramsE:
.text._ZN5flash24flash_fwd_splitkv_kernelI23Flash_fwd_kernel_traitsILi96ELi64ELi128ELi4ELb0ELb0EN7cutlass6half_tE19Flash_kernel_traitsILi96ELi64ELi128ELi4ES3_EELb0ELb0ELb1ELb0ELb0ELb0ELb0ELb1EEEvNS_16Flash_fwd_paramsE:
[----:B------:R-:W-:Y:S01]  /*0000*/  LDC R1, c[0x0][0x37c] ;  /* 0x0000df00ff017b82 */ /* 0x000fe20000000800 */
[----:B------:R-:W1:Y:S07]  /*0010*/  S2R R17, SR_CTAID.X ;  /* 0x0000000000117919 */ /* 0x000e6e0000002500 */
[----:B------:R-:W2:Y:S01]  /*0020*/  LDC.64 R120, c[0x0][0x348] ;  /* 0x0000d200ff787b82 */ /* 0x000ea20000000a00 */
[----:B------:R-:W-:Y:S01]  /*0030*/  BSSY.RECONVERGENT B4, `(.L_x_3305) ;  /* 0x0000005000047945 */ /* 0x000fe20003800200 */
[----:B------:R-:W-:Y:S01]  /*0040*/  MOV R154, 0x80 ;  /* 0x00000080009a7802 */ /* 0x000fe20000000f00 */
[----:B------:R-:W3:Y:S01]  /*0050*/  S2R R157, SR_CTAID.Y ;  /* 0x00000000009d7919 */ /* 0x000ee20000002600 */
[----:B------:R-:W4:Y:S05]  /*0060*/  S2R R156, SR_CTAID.Z ;  /* 0x00000000009c7919 */ /* 0x000f2a0000002700 */
[----:B-1234-:R-:W-:Y:S05]  /*0070*/  CALL.REL.NOINC `($_ZN5flash24flash_fwd_splitkv_kernelI23Flash_fwd_kernel_traitsILi96ELi64ELi128ELi4ELb0ELb0EN7cutlass6half_tE19Flash_kernel_traitsILi96ELi64ELi128ELi4ES3_EELb0ELb0ELb1ELb0ELb0ELb0ELb0ELb1EEEvNS_16Flash_fwd_paramsE$_ZN5flash30compute_attn_1rowblock_splitkvI23Flash_fwd_kernel_traitsILi96ELi64ELi128ELi4ELb0ELb0EN7cutlass6half_tE19Flash_kernel_traitsILi96ELi64ELi128ELi4ES3_EELb0ELb0ELb1ELb0ELb0ELb0ELb0ELb1ENS_16Flash_fwd_paramsEEEvRKT8_iiiii) ;  /* 0x0000000000087944 */ /* 0x01efea0003c00000 */
[----:B------:R-:W-:Y:S05]  /*0080*/  BSYNC.RECONVERGENT B4 ;  /* 0x0000000000047941 */ /* 0x000fea0003800200 */
.L_x_3305:
[----:B------:R-:W-:Y:S05]  /*0090*/  EXIT ;  /* 0x000000000000794d */ /* 0x000fea0003800000 */
        .type           $_ZN5flash24flash_fwd_splitkv_kernelI23Flash_fwd_kernel_traitsILi96ELi64ELi128ELi4ELb0ELb0EN7cutlass6half_tE19Flash_kernel_traitsILi96ELi64ELi128ELi4ES3_EELb0ELb0ELb1ELb0ELb0ELb0ELb0ELb1EEEvNS_16Flash_fwd_paramsE$_ZN5flash30compute_attn_1rowblock_splitkvI23Flash_fwd_kernel_traitsILi96ELi64ELi128ELi4ELb0ELb0EN7cutlass6half_tE19Flash_kernel_traitsILi96ELi64ELi128ELi4ES3_EELb0ELb0ELb1ELb0ELb0ELb0ELb0ELb1ENS_16Flash_fwd_paramsEEEvRKT8_iiiii,@function
        .size           $_ZN5flash24flash_fwd_splitkv_kernelI23Flash_fwd_kernel_traitsILi96ELi64ELi128ELi4ELb0ELb0EN7cutlass6half_tE19Flash_kernel_traitsILi96ELi64ELi128ELi4ES3_EELb0ELb0ELb1ELb0ELb0ELb0ELb0ELb1EEEvNS_16Flash_fwd_paramsE$_ZN5flash30compute_attn_1rowblock_splitkvI23Flash_fwd_kernel_traitsILi96ELi64ELi128ELi4ELb0ELb0EN7cutlass6half_tE19Flash_kernel_traitsILi96ELi64ELi128ELi4ES3_EELb0ELb0ELb1ELb0ELb0ELb0ELb0ELb1ENS_16Flash_fwd_paramsEEEvRKT8_iiiii,(.L_x_11650 - $_ZN5flash24flash_fwd_splitkv_kernelI23Flash_fwd_kernel_traitsILi96ELi64ELi128ELi4ELb0ELb0EN7cutlass6half_tE19Flash_kernel_traitsILi96ELi64ELi128ELi4ES3_EELb0ELb0ELb1ELb0ELb0ELb0ELb0ELb1EEEvNS_16Flash_fwd_paramsE$_ZN5flash30compute_attn_1rowblock_splitkvI23Flash_fwd_kernel_traitsILi96ELi64ELi128ELi4ELb0ELb0EN7cutlass6half_tE19Flash_kernel_traitsILi96ELi64ELi128ELi4ES3_EELb0ELb0ELb1ELb0ELb0ELb0ELb0ELb1ENS_16Flash_fwd_paramsEEEvRKT8_iiiii)
$_ZN5flash24flash_fwd_splitkv_kernelI23Flash_fwd_kernel_traitsILi96ELi64ELi128ELi4ELb0ELb0EN7cutlass6half_tE19Flash_kernel_traitsILi96ELi64ELi128ELi4ES3_EELb0ELb0ELb1ELb0ELb0ELb0ELb0ELb1EEEvNS_16Flash_fwd_paramsE$_ZN5flash30compute_attn_1rowblock_splitkvI23Flash_fwd_kernel_traitsILi96ELi64ELi128ELi4ELb0ELb0EN7cutlass6half_tE19Flash_kernel_traitsILi96ELi64ELi128ELi4ES3_EELb0ELb0ELb1ELb0ELb0ELb0ELb0ELb1ENS_16Flash_fwd_paramsEEEvRKT8_iiiii:
        /* <DEDUP_REMOVED lines=39> */
.L_x_3307:
[----:B------:R-:W-:Y:S05]  /*0310*/  BSYNC.RECONVERGENT B0 ;  /* 0x0000000000007941 */ /* 0x000fea0003800200 */
.L_x_3306:
[----:B------:R-:W-:Y:S04]  /*0320*/  BSSY.RECONVERGENT B0, `(.L_x_3308) ;  /* 0x0000007000007945 */ /* 0x000fe80003800200 */
[----:B------:R-:W-:Y:S05]  /*0330*/  @!P3 BRA `(.L_x_3309) ;  /* 0x000000000014b947 */ /* 0x000fea0003800000 */
[----:B------:R-:W4:Y:S02]  /*0340*/  LD.E.U8 R0, desc[UR4][R120.64+0x1b2] ;  /* 0x0001b20478007980 */ /* 0x000f24000c101100 */
[----:B----4-:R-:W-:-:S13]  /*0350*/  ISETP.NE.AND P1, PT, R0, RZ, PT ;  /* 0x000000ff0000720c */ /* 0x010fda0003f25270 */
[----:B------:R-:W4:Y:S02]  /*0360*/  @P1 LD.E R0, desc[UR4][R6.64+0x4] ;  /* 0x0000040406001980 */ /* 0x000f24000c101900 */
[----:B----45:R-:W-:-:S06]  /*0370*/  @P1 IADD3 R73, PT, PT, R0, -R11, RZ ;  /* 0x8000000b00491210 */ /* 0x030fcc0007ffe0ff */
[----:B------:R4:W5:Y:S02]  /*0380*/  @!P1 LD.E R73, desc[UR4][R6.64] ;  /* 0x0000000406499980 */ /* 0x000964000c101900 */
.L_x_3309:
[----:B------:R-:W-:Y:S05]  /*0390*/  BSYNC.RECONVERGENT B0 ;  /* 0x0000000000007941 */ /* 0x000fea0003800200 */
.L_x_3308:
        /* <DEDUP_REMOVED lines=9> */
.L_x_3311:
[----:B------:R-:W5:Y:S01]  /*0430*/  LD.E.64 R2, desc[UR4][R120.64+0x108] ;  /* 0x0001080478027980 */ /* 0x000f62000c101b00 */
[----:B------:R-:W-:Y:S01]  /*0440*/  BSSY.RECONVERGENT B0, `(.L_x_3313) ;  /* 0x0000006000007945 */ /* 0x000fe20003800200 */
[----:B------:R-:W-:Y:S01]  /*0450*/  IMAD.MOV.U32 R0, RZ, RZ, RZ ;  /* 0x000000ffff007224 */ /* 0x000fe200078e00ff */
[----:B-----5:R-:W-:-:S04]  /*0460*/  ISETP.NE.U32.AND P0, PT, R2, RZ, PT ;  /* 0x000000ff0200720c */ /* 0x020fc80003f05070 */
[----:B------:R-:W-:-:S13]  /*0470*/  ISETP.NE.AND.EX P0, PT, R3, RZ, PT, P0 ;  /* 0x000000ff0300720c */ /* 0x000fda0003f05300 */
[----:B------:R-:W-:Y:S05]  /*0480*/  @!P0 BRA `(.L_x_3314) ;  /* 0x0000000000048947 */ /* 0x000fea0003800000 */
[----:B------:R1:W5:Y:S02]  /*0490*/  LD.E R0, desc[UR4][R120.64+0xbc] ;  /* 0x0000bc0478007980 */ /* 0x000364000c101900 */
.L_x_3314:
[----:B------:R-:W-:Y:S05]  /*04a0*/  BSYNC.RECONVERGENT B0 ;  /* 0x0000000000007941 */ /* 0x000fea0003800200 */
.L_x_3313:
[----:B-----5:R-:W-:Y:S02]  /*04b0*/  IADD3 R61, PT, PT, R73, R0, RZ ;  /* 0x00000000493d7210 */ /* 0x020fe40007ffe0ff */
.L_x_3312:
[----:B------:R-:W-:Y:S05]  /*04c0*/  BSYNC.RECONVERGENT B1 ;  /* 0x0000000000017941 */ /* 0x000fea0003800200 */
.L_x_3310:
[----:B------:R-:W-:Y:S01]  /*04d0*/  IMAD.SHL.U32 R158, R17, 0x40, RZ ;  /* 0x00000040119e7824 */ /* 0x000fe200078e00ff */
[----:B------:R-:W-:Y:S01]  /*04e0*/  MOV R2, R154 ;  /* 0x0000009a00027202 */ /* 0x000fe20000000f00 */
[----:B------:R-:W-:-:S03]  /*04f0*/  IMAD.MOV.U32 R3, RZ, RZ, 0x0 ;  /* 0x00000000ff037424 */ /* 0x000fc600078e00ff */
[----:B------:R-:W-:-:S13]  /*0500*/  ISETP.GT.AND P0, PT, R163, R158, PT ;  /* 0x0000009ea300720c */ /* 0x000fda0003f04270 */
[----:B-1234-:R-:W-:Y:S05]  /*0510*/  @!P0 RET.REL.NODEC R2 `(_ZN5flash24flash_fwd_splitkv_kernelI23Flash_fwd_kernel_traitsILi96ELi64ELi128ELi4ELb0ELb0EN7cutlass6half_tE19Flash_kernel_traitsILi96ELi64ELi128ELi4ES3_EELb0ELb0ELb1ELb0ELb0ELb0ELb0ELb1EEEvNS_16Flash_fwd_paramsE) ;  /* 0xfffffff802b88950 */ /* 0x01efea0003c3ffff */
        /* <DEDUP_REMOVED lines=70> */
.L_x_3317:
[----:B------:R-:W-:Y:S05]  /*0980*/  BSYNC.RECONVERGENT B0 ;  /* 0x0000000000007941 */ /* 0x000fea0003800200 */
.L_x_3316:
        /* <DEDUP_REMOVED lines=18> */
.L_x_3319:
[----:B------:R-:W-:Y:S05]  /*0ab0*/  BSYNC.RECONVERGENT B0 ;  /* 0x0000000000007941 */ /* 0x000fea0003800200 */
.L_x_3318:
[----:B------:R-:W-:Y:S01]  /*0ac0*/  MOV R155, 0x0 ;  /* 0x00000000009b7802 */ /* 0x000fe20000000f00 */
[----:B------:R1:W-:Y:S03]  /*0ad0*/  @!P6 ST.E desc[UR4][R8.64], R3 ;  /* 0x000000030800e985 */ /* 0x0003e6000c101904 */
[----:B-12--5:R-:W-:Y:S05]  /*0ae0*/  @P5 RET.REL.NODEC R154 `(_ZN5flash24flash_fwd_splitkv_kernelI23Flash_fwd_kernel_traitsILi96ELi64ELi128ELi4ELb0ELb0EN7cutlass6half_tE19Flash_kernel_traitsILi96ELi64ELi128ELi4ES3_EELb0ELb0ELb1ELb0ELb0ELb0ELb0ELb1EEEvNS_16Flash_fwd_paramsE) ;  /* 0xfffffff49a445950 */ /* 0x026fea0003c3ffff */
[----:B------:R-:W-:Y:S02]  /*0af0*/  MOV R3, 0x7f800000 ;  /* 0x7f80000000037802 */ /* 0x000fe40000000f00 */
[----:B------:R-:W-:-:S03]  /*0b00*/  MOV R155, 0x0 ;  /* 0x00000000009b7802 */ /* 0x000fc60000000f00 */
[----:B------:R1:W-:Y:S02]  /*0b10*/  ST.E desc[UR4][R8.64+0x80], R3 ;  /* 0x0000800308007985 */ /* 0x0003e4000c101904 */
[----:B-1----:R-:W-:Y:S05]  /*0b20*/  RET.REL.NODEC R154 `(_ZN5flash24flash_fwd_splitkv_kernelI23Flash_fwd_kernel_traitsILi96ELi64ELi128ELi4ELb0ELb0EN7cutlass6half_tE19Flash_kernel_traitsILi96ELi64ELi128ELi4ES3_EELb0ELb0ELb1ELb0ELb0ELb0ELb0ELb1EEEvNS_16Flash_fwd_paramsE) ;  /* 0xfffffff49a347950 */ /* 0x002fea0003c3ffff */
.L_x_3315:
        /* <DEDUP_REMOVED lines=16> */
[----:B------:R-:W4:Y:S01]  /*0c30*/  LD.E.64 R14, desc[UR4][R120.64+0x20] ;  /* 0x00002004780e7980 */ /* 0x000f22000c101b00 */
[----:B------:R-:W-:-:S03]  /*0c40*/  IABS R4, R2 ;  /* 0x0000000200047213 */ /* 0x000fc60000000000 */
        /* <DEDUP_REMOVED lines=83> */
.L_x_3321:
        /* <DEDUP_REMOVED lines=10> */
[----:B------:R-:W-:Y:S02]  /*1220*/  CS2R R164, SRZ ;  /* 0x0000000000a47805 */ /* 0x000fe4000001ff00 */
[----:B--2---:R-:W-:-:S04]  /*1230*/  IABS R5, R3 ;  /* 0x0000000300057213 */ /* 0x004fc80000000000 */
[----:B------:R-:W2:Y:S08]  /*1240*/  I2F.RP R6, R5 ;  /* 0x0000000500067306 */ /* 0x000eb00000209400 */
[----:B--2---:R-:W2:Y:S02]  /*1250*/  MUFU.RCP R2, R6 ;  /* 0x0000000600027308 */ /* 0x004ea40000001000 */
[----:B--2---:R-:W-:-:S06]  /*1260*/  IADD3 R2, PT, PT, R2, 0xffffffe, RZ ;  /* 0x0ffffffe02027810 */ /* 0x004fcc0007ffe0ff */
[----:B------:R-:W2:Y:S01]  /*1270*/  F2I.FTZ.U32.TRUNC.NTZ R23, R2 ;  /* 0x0000000200177305 */ /* 0x000ea2000021f000 */
[----:B------:R-:W-:Y:S01]  /*1280*/  IABS R4, R3 ;  /* 0x0000000300047213 */ /* 0x000fe20000000000 */
[----:B--2---:R-:W-:-:S04]  /*1290*/  IMAD.MOV R0, RZ, RZ, -R23 ;  /* 0x000000ffff007224 */ /* 0x004fc800078e0a17 */
[----:B------:R-:W-:-:S04]  /*12a0*/  IMAD R0, R0, R5, RZ ;  /* 0x0000000500007224 */ /* 0x000fc800078e02ff */
        /* <DEDUP_REMOVED lines=10> */
[----:B----4-:R-:W-:-:S03]  /*1350*/  @!P3 IMAD R7, R21, R9, RZ ;  /* 0x000000091507b224 */ /* 0x010fc600078e02ff */
[----:B------:R-:W-:Y:S02]  /*1360*/  @!P3 IADD3 R23, PT, PT, R23, R2, RZ ;  /* 0x000000021717b210 */ /* 0x000fe40007ffe0ff */
[----:B------:R-:W-:Y:S01]  /*1370*/  @!P0 IADD3 R4, PT, PT, R4, -R5, RZ ;  /* 0x8000000504048210 */ /* 0x000fe20007ffe0ff */
[----:B------:R-:W-:-:S03]  /*1380*/  @P3 IMAD.IADD R2, R10, 0x1, R11 ;  /* 0x000000010a023824 */ /* 0x000fc600078e020b */
[----:B------:R-:W-:Y:S01]  /*1390*/  ISETP.GE.U32.AND P2, PT, R4, R5, PT ;  /* 0x000000050400720c */ /* 0x000fe20003f46070 */
[----:B------:R-:W-:Y:S01]  /*13a0*/  @!P3 IMAD R7, R20, R6, R7 ;  /* 0x000000061407b224 */ /* 0x000fe200078e0207 */
        /* <DEDUP_REMOVED lines=17> */
[----:B------:R-:W-:Y:S01]  /*14c0*/  IMAD R6, R147, R2, RZ ;  /* 0x0000000293067224 */ /* 0x000fe200078e02ff */
[----:B------:R-:W-:Y:S01]  /*14d0*/  @!P1 IADD3 R0, PT, PT, -R0, RZ, RZ ;  /* 0x000000ff00009210 */ /* 0x000fe20007ffe1ff */
[----:B------:R-:W-:Y:S02]  /*14e0*/  @!P3 IMAD R4, R5, R148, R4 ;  /* 0x000000940504b224 */ /* 0x000fe400078e0204 */
[----:B------:R-:W-:Y:S01]  /*14f0*/  IMAD.WIDE.U32 R20, R146, R2, R20 ;  /* 0x0000000292147225 */ /* 0x000fe200078e0014 */
[----:B------:R-:W-:-:S03]  /*1500*/  @!P0 LOP3.LUT R0, RZ, R3, RZ, 0x33, !PT ;  /* 0x00000003ff008212 */ /* 0x000fc600078e33ff */
[----:B------:R-:W-:Y:S01]  /*1510*/  @!P3 IMAD.WIDE.U32 R22, R148, R10, RZ ;  /* 0x0000000a9416b225 */ /* 0x000fe200078e00ff */
[----:B------:R-:W-:Y:S02]  /*1520*/  IADD3 R21, PT, PT, R21, R6, RZ ;  /* 0x0000000615157210 */ /* 0x000fe40007ffe0ff */
[----:B------:R-:W-:Y:S02]  /*1530*/  @!P3 SHF.R.S32.HI R5, RZ, 0x1f, R9 ;  /* 0x0000001fff05b819 */ /* 0x000fe40000011409 */
[----:B------:R-:W-:Y:S01]  /*1540*/  @!P3 IADD3 R23, PT, PT, R23, R4, RZ ;  /* 0x000000041717b210 */ /* 0x000fe20007ffe0ff */
[----:B------:R-:W-:Y:S01]  /*1550*/  @!P3 IMAD R4, R13, R9, RZ ;  /* 0x000000090d04b224 */ /* 0x000fe200078e02ff */
[----:B------:R-:W-:Y:S01]  /*1560*/  SHF.R.S32.HI R6, RZ, 0x1f, R0 ;  /* 0x0000001fff067819 */ /* 0x000fe20000011400 */
[----:B------:R-:W-:Y:S02]  /*1570*/  @P3 IMAD.IADD R10, R10, 0x1, R11 ;  /* 0x000000010a0a3824 */ /* 0x000fe400078e020b */
[----:B------:R-:W-:-:S02]  /*1580*/  IMAD R7, R15, R0, RZ ;  /* 0x000000000f077224 */ /* 0x000fc400078e02ff */
[C---:B------:R-:W-:Y:S02]  /*1590*/  @!P3 IMAD R4, R12.reuse, R5, R4 ;  /* 0x000000050c04b224 */ /* 0x040fe400078e0204 */
[----:B------:R-:W-:-:S04]  /*15a0*/  @!P3 IMAD.WIDE.U32 R12, R12, R9, R22 ;  /* 0x000000090c0cb225 */ /* 0x000fc800078e0016 */
[----:B------:R-:W-:-:S04]  /*15b0*/  IMAD.WIDE.U32 R20, R14, R0, R20 ;  /* 0x000000000e147225 */ /* 0x000fc800078e0014 */
[----:B------:R-:W-:Y:S02]  /*15c0*/  IMAD R7, R14, R6, R7 ;  /* 0x000000060e077224 */ /* 0x000fe400078e0207 */
[-C--:B------:R-:W-:Y:S02]  /*15d0*/  @P3 IMAD R5, R149, R10.reuse, RZ ;  /* 0x0000000a95053224 */ /* 0x080fe400078e02ff */
[----:B------:R-:W-:Y:S01]  /*15e0*/  @P3 IMAD.WIDE.U32 R10, R148, R10, RZ ;  /* 0x0000000a940a3225 */ /* 0x000fe200078e00ff */
[----:B------:R-:W-:Y:S02]  /*15f0*/  @!P3 IADD3 R8, PT, PT, R13, R4, RZ ;  /* 0x000000040d08b210 */ /* 0x000fe40007ffe0ff */
[----:B------:R-:W-:Y:S01]  /*1600*/  IADD3 R0, PT, PT, R21, R7, RZ ;  /* 0x0000000715007210 */ /* 0x000fe20007ffe0ff */
[----:B------:R-:W-:Y:S01]  /*1610*/  @!P3 IMAD.MOV.U32 R16, RZ, RZ, R12 ;  /* 0x000000ffff10b224 */ /* 0x000fe200078e000c */
[----:B------:R-:W-:Y:S01]  /*1620*/  MOV R6, R20 ;  /* 0x0000001400067202 */ /* 0x000fe20000000f00 */
[----:B------:R-:W-:Y:S01]  /*1630*/  @P3 IMAD.IADD R8, R11, 0x1, R5 ;  /* 0x000000010b083824 */ /* 0x000fe200078e0205 */
[----:B------:R-:W-:-:S02]  /*1640*/  @P3 MOV R16, R10 ;  /* 0x0000000a00103202 */ /* 0x000fc40000000f00 */
[----:B-1----:R-:W-:Y:S02]  /*1650*/  MOV R7, RZ ;  /* 0x000000ff00077202 */ /* 0x002fe40000000f00 */
.L_x_3322:
[----:B------:R-:W-:Y:S05]  /*1660*/  BSYNC.RECONVERGENT B0 ;  /* 0x0000000000007941 */ /* 0x000fea0003800200 */
.L_x_3320:
        /* <DEDUP_REMOVED lines=21> */
[----:B------:R-:W-:Y:S01]  /*17c0*/  IMAD R19, R9, R18, R19 ;  /* 0x0000001209137224 */ /* 0x000fe200078e0213 */
[----:B------:R-:W1:Y:S04]  /*17d0*/  S2R R48, SR_CgaCtaId ;  /* 0x0000000000307919 */ /* 0x000e680000008800 */
[----:B------:R-:W-:Y:S01]  /*17e0*/  ISETP.GT.U32.AND P3, PT, R10, R19, PT ;  /* 0x000000130a00720c */ /* 0x000fe20003f64070 */
[C---:B------:R-:W-:Y:S02]  /*17f0*/  IMAD.SHL.U32 R21, R155.reuse, 0x10, RZ ;  /* 0x000000109b157824 */ /* 0x040fe400078e00ff */
[----:B------:R-:W-:Y:S02]  /*1800*/  IMAD.SHL.U32 R20, R155, 0x20, RZ ;  /* 0x000000209b147824 */ /* 0x000fe400078e00ff */
[----:B------:R-:W-:Y:S01]  /*1810*/  IMAD.MOV.U32 R11, RZ, RZ, RZ ;  /* 0x000000ffff0b7224 */ /* 0x000fe200078e00ff */
[----:B------:R-:W-:-:S02]  /*1820*/  LOP3.LUT R49, R21, 0x3e00, RZ, 0xc0, !PT ;  /* 0x00003e0015317812 */ /* 0x000fc400078ec0ff */
[----:B------:R-:W-:Y:S02]  /*1830*/  LOP3.LUT R21, R21, 0x100, RZ, 0xc0, !PT ;  /* 0x0000010015157812 */ /* 0x000fe400078ec0ff */
[--C-:B------:R-:W-:Y:S01]  /*1840*/  LOP3.LUT R49, R49, 0x20, R20.reuse, 0xf8, !PT ;  /* 0x0000002031317812 */ /* 0x100fe200078ef814 */
[----:B------:R1:W5:Y:S02]  /*1850*/  @P4 LD.E R11, desc[UR4][R32.64] ;  /* 0x00000004200b4980 */ /* 0x000364000c101900 */
[-C--:B------:R-:W-:Y:S01]  /*1860*/  @!P3 IADD3 R19, PT, PT, R19, -R10.reuse, RZ ;  /* 0x8000000a1313b210 */ /* 0x080fe20007ffe0ff */
[----:B------:R-:W-:Y:S01]  /*1870*/  IMAD.SHL.U32 R161, R155, 0x8, RZ ;  /* 0x000000089ba17824 */ /* 0x000fe200078e00ff */
[----:B------:R-:W-:Y:S02]  /*1880*/  LOP3.LUT R18, R156, R3, RZ, 0x3c, !PT ;  /* 0x000000039c127212 */ /* 0x000fe400078e3cff */
[----:B------:R-:W-:Y:S02]  /*1890*/  ISETP.GE.U32.AND P4, PT, R19, R10, PT ;  /* 0x0000000a1300720c */ /* 0x000fe40003f86070 */
[----:B------:R-:W-:-:S02]  /*18a0*/  LOP3.LUT R10, R21, 0x20, R20, 0xf8, !PT ;  /* 0x00000020150a7812 */ /* 0x000fc400078ef814 */
[----:B------:R-:W-:Y:S02]  /*18b0*/  LOP3.LUT R49, R49, 0x100, R20, 0xf8, !PT ;  /* 0x0000010031317812 */ /* 0x000fe400078ef814 */
[----:B------:R-:W-:Y:S02]  /*18c0*/  SHF.R.U32.HI R19, RZ, 0x1, R155 ;  /* 0x00000001ff137819 */ /* 0x000fe4000001169b */
[----:B------:R-:W-:Y:S02]  /*18d0*/  LOP3.LUT R20, R20, 0xc0, RZ, 0xc0, !PT ;  /* 0x000000c014147812 */ /* 0x000fe400078ec0ff */
[----:B------:R-:W-:Y:S01]  /*18e0*/  LOP3.LUT R118, R161, 0x18, RZ, 0xc0, !PT ;  /* 0x00000018a1767812 */ /* 0x000fe200078ec0ff */
[----:B------:R-:W-:Y:S01]  /*18f0*/  IMAD.SHL.U32 R99, R155, 0x4, RZ ;  /* 0x000000049b637824 */ /* 0x000fe200078e00ff */
[----:B------:R-:W-:Y:S02]  /*1900*/  ISETP.GE.AND P2, PT, R18, RZ, PT ;  /* 0x000000ff1200720c */ /* 0x000fe40003f46270 */
[----:B------:R-:W-:Y:S01]  /*1910*/  LOP3.LUT R18, R20, 0x8, R19, 0xf8, !PT ;  /* 0x0000000814127812 */ /* 0x000fe200078ef813 */
[----:B------:R-:W-:Y:S01]  /*1920*/  IMAD.MOV.U32 R105, RZ, RZ, RZ ;  /* 0x000000ffff697224 */ /* 0x000fe200078e00ff */
[----:B------:R-:W-:-:S02]  /*1930*/  SHF.R.U32.HI R104, RZ, 0x2, R155 ;  /* 0x00000002ff687819 */ /* 0x000fc4000001169b */
[----:B------:R-:W-:Y:S02]  /*1940*/  LOP3.LUT R20, R20, 0x8, R155, 0xf8, !PT ;  /* 0x0000000814147812 */ /* 0x000fe400078ef89b */
[----:B------:R-:W-:Y:S01]  /*1950*/  IADD3 R16, P1, PT, R118, R16, RZ ;  /* 0x0000001076107210 */ /* 0x000fe20007f3e0ff */
[----:B------:R-:W-:Y:S01]  /*1960*/  @!P3 VIADD R9, R9, 0x1 ;  /* 0x000000010909b836 */ /* 0x000fe20000000000 */
[----:B------:R-:W-:Y:S01]  /*1970*/  LOP3.LUT R47, R20, 0x18, R99, 0x78, !PT ;  /* 0x00000018142f7812 */ /* 0x000fe200078e7863 */
[----:B------:R-:W-:Y:S01]  /*1980*/  IMAD.WIDE.U32 R20, R17, 0x40, R104 ;  /* 0x0000004011147825 */ /* 0x000fe200078e0068 */
[----:B------:R-:W-:Y:S02]  /*1990*/  MOV R31, 0x400 ;  /* 0x00000400001f7802 */ /* 0x000fe40000000f00 */
[----:B------:R-:W-:Y:S01]  /*19a0*/  LOP3.LUT R18, R18, 0x18, R99, 0x78, !PT ;  /* 0x0000001812127812 */ /* 0x000fe200078e7863 */
[----:B------:R-:W-:Y:S01]  /*19b0*/  IMAD.X R17, RZ, RZ, R8, P1 ;  /* 0x000000ffff117224 */ /* 0x000fe200008e0608 */
[----:B------:R-:W-:Y:S01]  /*19c0*/  ISETP.NE.AND P1, PT, R3, RZ, PT ;  /* 0x000000ff0300720c */ /* 0x000fe20003f25270 */
[----:B-----5:R-:W-:Y:S01]  /*19d0*/  IMAD R7, R7, R148, RZ ;  /* 0x0000009407077224 */ /* 0x020fe200078e02ff */
[----:B------:R-:W-:-:S02]  /*19e0*/  @P4 IADD3 R9, PT, PT, R9, 0x1, RZ ;  /* 0x0000000109094810 */ /* 0x000fc40007ffe0ff */
[----:B-1----:R-:W-:Y:S02]  /*19f0*/  LEA R48, R48, R31, 0x18 ;  /* 0x0000001f30307211 */ /* 0x002fe400078ec0ff */
[----:B------:R-:W-:Y:S01]  /*1a00*/  LOP3.LUT R49, R49, R18, RZ, 0xfc, !PT ;  /* 0x0000001231317212 */ /* 0x000fe200078efcff */
[C---:B------:R-:W-:Y:S02]  /*1a10*/  IMAD R7, R2.reuse, R149, R7 ;  /* 0x0000009502077224 */ /* 0x040fe400078e0207 */
[----:B------:R-:W-:-:S04]  /*1a20*/  IMAD.WIDE.U32 R16, R2, R148, R16 ;  /* 0x0000009402107225 */ /* 0x000fc800078e0010 */
[----:B------:R-:W-:Y:S02]  /*1a30*/  IMAD.MOV.U32 R8, RZ, RZ, R9 ;  /* 0x000000ffff087224 */ /* 0x000fe400078e0009 */
[----:B------:R-:W-:Y:S02]  /*1a40*/  IMAD.IADD R17, R17, 0x1, R7 ;  /* 0x0000000111117824 */ /* 0x000fe400078e0207 */
[----:B------:R-:W-:Y:S01]  /*1a50*/  @!P2 IMAD.MOV R8, RZ, RZ, -R8 ;  /* 0x000000ffff08a224 */ /* 0x000fe200078e0a08 */
[----:B------:R-:W-:-:S05]  /*1a60*/  @!P1 LOP3.LUT R8, RZ, R3, RZ, 0x33, !PT ;  /* 0x00000003ff089212 */ /* 0x000fca00078e33ff */
[----:B------:R-:W-:Y:S02]  /*1a70*/  IMAD R3, R27, R8, RZ ;  /* 0x000000081b037224 */ /* 0x000fe400078e02ff */
[----:B------:R-:W-:-:S04]  /*1a80*/  IMAD.WIDE.U32 R16, R8, R26, R16 ;  /* 0x0000001a08107225 */ /* 0x000fc800078e0010 */
[----:B------:R-:W-:Y:S01]  /*1a90*/  IMAD R153, R149, R104, RZ ;  /* 0x0000006895997224 */ /* 0x000fe200078e02ff */
[----:B------:R-:W-:Y:S02]  /*1aa0*/  LOP3.LUT R47, R10, R47, RZ, 0xfc, !PT ;  /* 0x0000002f0a2f7212 */ /* 0x000fe400078efcff */
[----:B------:R-:W-:-:S04]  /*1ab0*/  LOP3.LUT R10, R161, 0xc0, RZ, 0xc0, !PT ;  /* 0x000000c0a10a7812 */ /* 0x000fc800078ec0ff */
[----:B------:R-:W-:Y:S01]  /*1ac0*/  LOP3.LUT R10, R10, 0x18, R155, 0xf8, !PT ;  /* 0x000000180a0a7812 */ /* 0x000fe200078ef89b */
[----:B------:R-:W-:-:S03]  /*1ad0*/  IMAD R145, R147, R104, RZ ;  /* 0x0000006893917224 */ /* 0x000fc600078e02ff */
[----:B------:R-:W-:Y:S01]  /*1ae0*/  LOP3.LUT R10, R10, 0x18, R161, 0x78, !PT ;  /* 0x000000180a0a7812 */ /* 0x000fe200078e78a1 */
[----:B------:R-:W-:-:S03]  /*1af0*/  IMAD.SHL.U32 R62, R60, 0x80, RZ ;  /* 0x000000803c3e7824 */ /* 0x000fc600078e00ff */
[----:B------:R-:W-:Y:S01]  /*1b00*/  LOP3.LUT R161, R10, 0x1f20, R161, 0xf8, !PT ;  /* 0x00001f200aa17812 */ /* 0x000fe200078ef8a1 */
[----:B------:R-:W-:Y:S01]  /*1b10*/  IMAD.SHL.U32 R68, R146, 0x20, RZ ;  /* 0x0000002092447824 */ /* 0x000fe200078e00ff */
[----:B------:R-:W-:Y:S01]  /*1b20*/  LOP3.LUT R63, R155, 0x3, RZ, 0xc0, !PT ;  /* 0x000000039b3f7812 */ /* 0x000fe200078ec0ff */
[----:B------:R-:W-:Y:S01]  /*1b30*/  VIADD R70, R62, 0xffffff80 ;  /* 0xffffff803e467836 */ /* 0x000fe20000000000 */
[C---:B------:R-:W-:Y:S01]  /*1b40*/  SHF.L.U64.HI R65, R148.reuse, 0x5, R149 ;  /* 0x0000000594417819 */ /* 0x040fe20000010295 */
[----:B------:R-:W-:Y:S01]  /*1b50*/  IMAD R161, R161, 0x2, R48 ;  /* 0x00000002a1a17824 */ /* 0x000fe200078e0230 */
[----:B------:R-:W-:Y:S02]  /*1b60*/  SHF.L.U32 R64, R148, 0x5, RZ ;  /* 0x0000000594407819 */ /* 0x000fe400000006ff */
[----:B------:R-:W-:Y:S02]  /*1b70*/  SHF.L.U64.HI R69, R146, 0x5, R147 ;  /* 0x0000000592457819 */ /* 0x000fe40000010293 */
[----:B------:R-:W-:-:S02]  /*1b80*/  LOP3.LUT R99, R99, 0xc, RZ, 0xc0, !PT ;  /* 0x0000000c63637812 */ /* 0x000fc400078ec0ff */
[C---:B------:R-:W-:Y:S02]  /*1b90*/  LOP3.LUT R117, R118.reuse, 0x20, RZ, 0xfc, !PT ;  /* 0x0000002076757812 */ /* 0x040fe400078efcff */
[----:B------:R-:W-:Y:S01]  /*1ba0*/  LOP3.LUT R116, R118, 0x40, RZ, 0xfc, !PT ;  /* 0x0000004076747812 */ /* 0x000fe200078efcff */
[----:B--2---:R-:W-:-:S04]  /*1bb0*/  @P0 IMAD.WIDE.U32 R30, R24, R160, RZ ;  /* 0x000000a0181e0225 */ /* 0x004fc800078e00ff */
[----:B------:R-:W-:Y:S02]  /*1bc0*/  @P0 IMAD R7, R25, R160, RZ ;  /* 0x000000a019070224 */ /* 0x000fe400078e02ff */
[----:B---3--:R-:W-:-:S04]  /*1bd0*/  @!P0 IMAD.WIDE.U32 R18, R28, R157, RZ ;  /* 0x0000009d1c128225 */ /* 0x008fc800078e00ff */
[----:B------:R-:W-:Y:S01]  /*1be0*/  @!P0 IMAD.MOV.U32 R2, RZ, RZ, R18 ;  /* 0x000000ffff028224 */ /* 0x000fe200078e0012 */
[----:B------:R-:W-:Y:S01]  /*1bf0*/  @P0 MOV R2, R30 ;  /* 0x0000001e00020202 */ /* 0x000fe20000000f00 */
[----:B------:R-:W-:-:S03]  /*1c00*/  @!P0 IMAD R28, R29, R157, RZ ;  /* 0x0000009d1d1c8224 */ /* 0x000fc600078e02ff */
[----:B------:R-:W-:Y:S01]  /*1c10*/  IADD3 R18, P1, PT, R118, R2, RZ ;  /* 0x0000000276127210 */ /* 0x000fe20007f3e0ff */
[----:B------:R-:W-:Y:S02]  /*1c20*/  @!P0 IMAD.IADD R28, R19, 0x1, R28 ;  /* 0x00000001131c8824 */ /* 0x000fe400078e021c */
[----:B------:R-:W-:Y:S01]  /*1c30*/  @P0 IMAD.IADD R28, R31, 0x1, R7 ;  /* 0x000000011f1c0824 */ /* 0x000fe200078e0207 */
[----:B------:R-:W-:-:S03]  /*1c40*/  SHF.R.S32.HI R2, RZ, 0x1f, R8 ;  /* 0x0000001fff027819 */ /* 0x000fc60000011408 */
[----:B------:R-:W-:Y:S02]  /*1c50*/  IMAD.X R19, RZ, RZ, R28, P1 ;  /* 0x000000ffff137224 */ /* 0x000fe400008e061c */
[----:B------:R-:W-:Y:S01]  /*1c60*/  IMAD R7, R23, R156, RZ ;  /* 0x0000009c17077224 */ /* 0x000fe200078e02ff */
[----:B------:R-:W-:Y:S01]  /*1c70*/  IADD3 R6, P0, PT, R118, R6, RZ ;  /* 0x0000000676067210 */ /* 0x000fe20007f1e0ff */
[----:B------:R-:W-:-:S04]  /*1c80*/  IMAD.WIDE.U32 R22, R156, R22, R18 ;  /* 0x000000169c167225 */ /* 0x000fc800078e0012 */
[----:B------:R-:W-:Y:S02]  /*1c90*/  IMAD R3, R2, R26, R3 ;  /* 0x0000001a02037224 */ /* 0x000fe400078e0203 */
[----:B------:R-:W-:Y:S01]  /*1ca0*/  IMAD.IADD R23, R23, 0x1, R7 ;  /* 0x0000000117177824 */ /* 0x000fe200078e0207 */
[----:B------:R-:W-:Y:S01]  /*1cb0*/  IADD3.X R7, PT, PT, RZ, R0, RZ, P0, !PT ;  /* 0x00000000ff077210 */ /* 0x000fe200007fe4ff */
[----:B------:R-:W-:Y:S02]  /*1cc0*/  IMAD.IADD R19, R17, 0x1, R3 ;  /* 0x0000000111137824 */ /* 0x000fe400078e0203 */
[----:B------:R-:W-:Y:S01]  /*1cd0*/  IMAD.MOV.U32 R18, RZ, RZ, R16 ;  /* 0x000000ffff127224 */ /* 0x000fe200078e0010 */
[----:B------:R-:W-:Y:S01]  /*1ce0*/  SHF.R.S32.HI R0, RZ, 0x1f, R73 ;  /* 0x0000001fff007819 */ /* 0x000fe20000011449 */
[----:B------:R-:W-:-:S04]  /*1cf0*/  IMAD.WIDE.U32 R16, R104, R146, R6 ;  /* 0x0000009268107225 */ /* 0x000fc800078e0006 */
[----:B------:R-:W-:Y:S01]  /*1d00*/  IMAD.WIDE.U32 R6, R104, R148, R18 ;  /* 0x0000009468067225 */ /* 0x000fe200078e0012 */
[----:B------:R-:W-:-:S03]  /*1d10*/  LEA.HI R0, R0, R73, RZ, 0x7 ;  /* 0x0000004900007211 */ /* 0x000fc600078f38ff */
[----:B------:R-:W-:Y:S01]  /*1d20*/  IMAD.IADD R153, R7, 0x1, R153 ;  /* 0x0000000107997824 */ /* 0x000fe200078e0299 */
[C---:B----4-:R-:W-:Y:S02]  /*1d30*/  LEA R152, P0, R6.reuse, R12, 0x1 ;  /* 0x0000000c06987211 */ /* 0x050fe400078008ff */
[----:B------:R-:W-:Y:S02]  /*1d40*/  SHF.R.S32.HI R67, RZ, 0x7, R0 ;  /* 0x00000007ff437819 */ /* 0x000fe40000011400 */
[----:B------:R-:W-:Y:S01]  /*1d50*/  LEA.HI.X R153, R6, R13, R153, 0x1, P0 ;  /* 0x0000000d06997211 */ /* 0x000fe200000f0c99 */
[----:B------:R-:W-:Y:S01]  /*1d60*/  IMAD R3, R21, R24, RZ ;  /* 0x0000001815037224 */ /* 0x000fe200078e02ff */
[----:B------:R-:W-:-:S03]  /*1d70*/  ISETP.GE.AND P0, PT, R67, R60, PT ;  /* 0x0000003c4300720c */ /* 0x000fc60003f06270 */
[C---:B------:R-:W-:Y:S02]  /*1d80*/  IMAD R3, R20.reuse, R25, R3 ;  /* 0x0000001914037224 */ /* 0x040fe400078e0203 */
        /* <DEDUP_REMOVED lines=25> */
[----:B------:R-:W-:Y:S01]  /*1f20*/  IADD3 R11, P0, PT, -R73, R104, RZ ;  /* 0x00000068490b7210 */ /* 0x000fe20007f1e1ff */
[----:B------:R-:W-:Y:S01]  /*1f30*/  VIADD R98, R104, 0x60 ;  /* 0x0000006068627836 */ /* 0x000fe20000000000 */
[C---:B------:R-:W-:Y:S01]  /*1f40*/  SHF.L.U32 R95, R101.reuse, 0x6, RZ ;  /* 0x00000006655f7819 */ /* 0x040fe200000006ff */
[----:B------:R-:W-:Y:S01]  /*1f50*/  IMAD R78, R78, R101, RZ ;  /* 0x000000654e4e7224 */ /* 0x000fe200078e02ff */
[----:B------:R-:W-:Y:S01]  /*1f60*/  VIMNMX R67, PT, PT, RZ, R67, !PT ;  /* 0x00000043ff437248 */ /* 0x000fe20007fe0100 */
[C---:B------:R-:W-:Y:S01]  /*1f70*/  IMAD.SHL.U32 R97, R101.reuse, 0x20, RZ ;  /* 0x0000002065617824 */ /* 0x040fe200078e00ff */
[----:B------:R-:W-:Y:S01]  /*1f80*/  IADD3 R100, PT, PT, R104, 0x40, RZ ;  /* 0x0000004068647810 */ /* 0x000fe20007ffe0ff */
[----:B------:R-:W-:Y:S01]  /*1f90*/  IMAD R96, R101, 0x60, RZ ;  /* 0x0000006065607824 */ /* 0x000fe200078e02ff */
[----:B------:R-:W-:Y:S01]  /*1fa0*/  MOV R94, R70 ;  /* 0x00000046005e7202 */ /* 0x000fe20000000f00 */
[C---:B------:R-:W-:Y:S01]  /*1fb0*/  IMAD R93, R60.reuse, -0x80, R73 ;  /* 0xffffff803c5d7824 */ /* 0x040fe200078e0249 */
[----:B------:R-:W-:Y:S01]  /*1fc0*/  MOV R80, R150 ;  /* 0x0000009600507202 */ /* 0x000fe20000000f00 */
[----:B------:R-:W-:Y:S01]  /*1fd0*/  IMAD R91, R60, -0x80, R61 ;  /* 0xffffff803c5b7824 */ /* 0x000fe200078e023d */
        /* <DEDUP_REMOVED lines=19> */
[----:B------:R-:W-:Y:S01]  /*2110*/  IMAD.IADD R15, R15, 0x1, R3 ;  /* 0x000000010f0f7824 */ /* 0x000fe200078e0203 */
[----:B------:R-:W-:Y:S01]  /*2120*/  IADD3 R13, PT, PT, R13, R0, RZ ;  /* 0x000000000d0d7210 */ /* 0x000fe20007ffe0ff */
[-C--:B------:R-:W-:Y:S02]  /*2130*/  IMAD R3, R21, R8.reuse, RZ ;  /* 0x0000000815037224 */ /* 0x080fe400078e02ff */
[----:B------:R-:W-:Y:S02]  /*2140*/  IMAD R9, R23, R8, RZ ;  /* 0x0000000817097224 */ /* 0x000fe400078e02ff */
[----:B------:R-:W-:Y:S02]  /*2150*/  IMAD R0, R104, R101, RZ ;  /* 0x0000006568007224 */ /* 0x000fe400078e02ff */
[-C--:B------:R-:W-:Y:S02]  /*2160*/  IMAD R3, R20, R2.reuse, R3 ;  /* 0x0000000214037224 */ /* 0x080fe400078e0203 */
[----:B------:R-:W-:Y:S01]  /*2170*/  IMAD R2, R22, R2, R9 ;  /* 0x0000000216027224 */ /* 0x000fe200078e0209 */
[----:B------:R-:W-:Y:S01]  /*2180*/  SHF.R.S32.HI R9, RZ, 0x1f, R73 ;  /* 0x0000001fff097819 */ /* 0x000fe20000011449 */
[----:B------:R-:W-:Y:S01]  /*2190*/  IMAD.WIDE.U32 R20, R8, R20, R14 ;  /* 0x0000001408147225 */ /* 0x000fe200078e000e */
[----:B------:R-:W-:-:S02]  /*21a0*/  IADD3 R15, PT, PT, R99, R0, RZ ;  /* 0x00000000630f7210 */ /* 0x000fc40007ffe0ff */
[----:B------:R-:W-:Y:S01]  /*21b0*/  IADD3.X R9, PT, PT, RZ, ~R9, RZ, P0, !PT ;  /* 0x80000009ff097210 */ /* 0x000fe200007fe4ff */
[----:B------:R-:W-:Y:S01]  /*21c0*/  IMAD.WIDE.U32 R22, R8, R22, R12 ;  /* 0x0000001608167225 */ /* 0x000fe200078e000c */
[----:B------:R-:W-:-:S03]  /*21d0*/  IADD3 R12, P1, PT, R78, R15, RZ ;  /* 0x0000000f4e0c7210 */ /* 0x000fc60007f3e0ff */
[----:B------:R-:W-:Y:S01]  /*21e0*/  IMAD R13, R63, 0x8, R0 ;  /* 0x000000083f0d7824 */ /* 0x000fe200078e0200 */
[----:B------:R-:W-:Y:S01]  /*21f0*/  SHF.R.S32.HI R0, RZ, 0x1f, R78 ;  /* 0x0000001fff007819 */ /* 0x000fe2000001144e */
[----:B------:R-:W-:Y:S01]  /*2200*/  IMAD.IADD R21, R21, 0x1, R3 ;  /* 0x0000000115157824 */ /* 0x000fe200078e0203 */
[----:B------:R-:W-:Y:S01]  /*2210*/  IADD3 R23, PT, PT, R23, R2, RZ ;  /* 0x0000000217177210 */ /* 0x000fe20007ffe0ff */
[----:B------:R-:W-:Y:S01]  /*2220*/  IMAD R75, R9, R108, RZ ;  /* 0x0000006c094b7224 */ /* 0x000fe200078e02ff */
[----:B------:R-:W-:Y:S02]  /*2230*/  IADD3 R78, P0, PT, R78, R13, RZ ;  /* 0x0000000d4e4e7210 */ /* 0x000fe40007f1e0ff */
[-C--:B------:R-:W-:Y:S01]  /*2240*/  LEA.HI.X.SX32 R3, R15, R0.reuse, 0x1, P1 ;  /* 0x000000000f037211 */ /* 0x080fe200008f0eff */
[----:B------:R-:W-:Y:S01]  /*2250*/  IMAD R75, R109, R11, R75 ;  /* 0x0000000b6d4b7224 */ /* 0x000fe200078e024b */
[----:B------:R-:W-:Y:S01]  /*2260*/  LEA.HI.X.SX32 R79, R13, R0, 0x1, P0 ;  /* 0x000000000d4f7211 */ /* 0x000fe200000f0eff */
[----:B------:R-:W-:-:S02]  /*2270*/  IMAD R0, R9, R110, RZ ;  /* 0x0000006e09007224 */ /* 0x000fc400078e02ff */
[----:B------:R-:W-:Y:S01]  /*2280*/  IMAD.WIDE.U32 R8, R108, R11, R20 ;  /* 0x0000000b6c087225 */ /* 0x000fe200078e0014 */
[----:B------:R-:W-:-:S03]  /*2290*/  SHF.L.U64.HI R79, R78, 0x1, R79 ;  /* 0x000000014e4f7819 */ /* 0x000fc6000001024f */
        /* <DEDUP_REMOVED lines=19> */
.L_x_3392:
        /* <DEDUP_REMOVED lines=18> */
.L_x_3325:
[----:B------:R-:W-:Y:S05]  /*24f0*/  BSYNC.RECONVERGENT B0 ;  /* 0x0000000000007941 */ /* 0x000fea0003800200 */
.L_x_3324:
        /* <DEDUP_REMOVED lines=15> */
.L_x_3327:
[----:B------:R-:W-:Y:S05]  /*25f0*/  BSYNC.RECONVERGENT B0 ;  /* 0x0000000000007941 */ /* 0x000fea0003800200 */
.L_x_3326:
        /* <DEDUP_REMOVED lines=18> */
.L_x_3329:
[----:B------:R-:W-:Y:S05]  /*2720*/  BSYNC.RECONVERGENT B0 ;  /* 0x0000000000007941 */ /* 0x000fea0003800200 */
.L_x_3328:
        /* <DEDUP_REMOVED lines=17> */
.L_x_3331:
[----:B------:R-:W-:Y:S05]  /*2840*/  BSYNC.RECONVERGENT B0 ;  /* 0x0000000000007941 */ /* 0x000fea0003800200 */
.L_x_3330:
        /* <DEDUP_REMOVED lines=27> */
.L_x_3335:
[----:B------:R-:W-:Y:S05]  /*2a00*/  BSYNC.RECONVERGENT B0 ;  /* 0x0000000000007941 */ /* 0x000fea0003800200 */
.L_x_3334:
        /* <DEDUP_REMOVED lines=15> */
.L_x_3337:
[----:B------:R-:W-:Y:S05]  /*2b00*/  BSYNC.RECONVERGENT B0 ;  /* 0x0000000000007941 */ /* 0x000fea0003800200 */
.L_x_3336:
        /* <DEDUP_REMOVED lines=15> */
.L_x_3339:
[----:B------:R-:W-:Y:S05]  /*2c00*/  BSYNC.RECONVERGENT B0 ;  /* 0x0000000000007941 */ /* 0x000fea0003800200 */
.L_x_3338:
        /* <DEDUP_REMOVED lines=19> */
.L_x_3333:
        /* <DEDUP_REMOVED lines=62> */
.L_x_3345:
[----:B------:R-:W-:Y:S05]  /*3120*/  BSYNC.RECONVERGENT B0 ;  /* 0x0000000000007941 */ /* 0x000fea0003800200 */
.L_x_3344:
        /* <DEDUP_REMOVED lines=52> */
.L_x_3347:
[----:B------:R-:W-:Y:S05]  /*3470*/  BSYNC.RECONVERGENT B0 ;  /* 0x0000000000007941 */ /* 0x000fea0003800200 */
.L_x_3346:
        /* <DEDUP_REMOVED lines=51> */
.L_x_3343:
[----:B------:R-:W-:Y:S05]  /*37b0*/  BSYNC.RECONVERGENT B1 ;  /* 0x0000000000017941 */ /* 0x000fea0003800200 */
.L_x_3342:
        /* <DEDUP_REMOVED lines=67> */
.L_x_3351:
[----:B------:R-:W-:Y:S05]  /*3bf0*/  BSYNC.RECONVERGENT B0 ;  /* 0x0000000000007941 */ /* 0x000fea0003800200 */
.L_x_3350:
        /* <DEDUP_REMOVED lines=52> */
.L_x_3353:
[----:B------:R-:W-:Y:S05]  /*3f40*/  BSYNC.RECONVERGENT B0 ;  /* 0x0000000000007941 */ /* 0x000fea0003800200 */
.L_x_3352:
        /* <DEDUP_REMOVED lines=51> */
.L_x_3349:
[----:B------:R-:W-:Y:S05]  /*4280*/  BSYNC.RECONVERGENT B1 ;  /* 0x0000000000017941 */ /* 0x000fea0003800200 */
.L_x_3348:
        /* <DEDUP_REMOVED lines=65> */
.L_x_3357:
[----:B------:R-:W-:Y:S05]  /*46a0*/  BSYNC.RECONVERGENT B0 ;  /* 0x0000000000007941 */ /* 0x000fea0003800200 */
.L_x_3356:
        /* <DEDUP_REMOVED lines=52> */
.L_x_3359:
[----:B------:R-:W-:Y:S05]  /*49f0*/  BSYNC.RECONVERGENT B0 ;  /* 0x0000000000007941 */ /* 0x000fea0003800200 */
.L_x_3358:
        /* <DEDUP_REMOVED lines=51> */
.L_x_3355:
[----:B------:R-:W-:Y:S05]  /*4d30*/  BSYNC.RECONVERGENT B1 ;  /* 0x0000000000017941 */ /* 0x000fea0003800200 */
.L_x_3354:
        /* <DEDUP_REMOVED lines=68> */
.L_x_3363:
[----:B------:R-:W-:Y:S05]  /*5180*/  BSYNC.RECONVERGENT B0 ;  /* 0x0000000000007941 */ /* 0x000fea0003800200 */
.L_x_3362:
        /* <DEDUP_REMOVED lines=52> */
.L_x_3365:
[----:B------:R-:W-:Y:S05]  /*54d0*/  BSYNC.RECONVERGENT B0 ;  /* 0x0000000000007941 */ /* 0x000fea0003800200 */
.L_x_3364:
        /* <DEDUP_REMOVED lines=51> */
.L_x_3361:
[----:B------:R-:W-:Y:S05]  /*5810*/  BSYNC.RECONVERGENT B1 ;  /* 0x0000000000017941 */ /* 0x000fea0003800200 */
.L_x_3360:
[----:B------:R-:W2:Y:S02]  /*5820*/  LD.E R3, desc[UR4][R120.64+0xd0] ;  /* 0x0000d00478037980 */ /* 0x000ea4000c101900 */
[----:B--2---:R-:W-:Y:S05]  /*5830*/  IMAD.U32 R3, R3, -0x40, RZ ;  /* 0xffffffc003037824 */ /* 0x004fea00078e00ff */
[C---:B------:R-:W-:Y:S02]  /*5840*/  LEA R12, P1, R3.reuse, R12, 0x1 ;  /* 0x0000000c030c7211 */ /* 0x040fe400078208ff */
[C---:B------:R-:W-:Y:S02]  /*5850*/  LEA R50, P0, R3.reuse, R50, 0x1 ;  /* 0x0000003203327211 */ /* 0x040fe400078008ff */
[C---:B------:R-:W-:Y:S02]  /*5860*/  LEA.HI.X.SX32 R13, R3.reuse, R13, 0x1, P1 ;  /* 0x0000000d030d7211 */ /* 0x040fe400008f0eff */
[----:B------:R-:W-:Y:S01]  /*5870*/  LEA.HI.X.SX32 R51, R3, R51, 0x1, P0 ;  /* 0x0000003303337211 */ /* 0x000fe200000f0eff */
[----:B------:R-:W-:Y:S05]  /*5880*/  BRA `(.L_x_3340) ;  /* 0x0000004400fc7947 */ /* 0x000fea0003800000 */
.L_x_3341:
        /* <DEDUP_REMOVED lines=99> */
.L_x_3369:
[----:B------:R-:W-:Y:S05]  /*5ec0*/  BSYNC.RECONVERGENT B0 ;  /* 0x0000000000007941 */ /* 0x000fea0003800200 */
.L_x_3368:
        /* <DEDUP_REMOVED lines=93> */
.L_x_3371:
[----:B------:R-:W-:Y:S05]  /*64a0*/  BSYNC.RECONVERGENT B0 ;  /* 0x0000000000007941 */ /* 0x000fea0003800200 */
.L_x_3370:
        /* <DEDUP_REMOVED lines=92> */
.L_x_3367:
[----:B------:R-:W-:Y:S05]  /*6a70*/  BSYNC.RECONVERGENT B1 ;  /* 0x0000000000017941 */ /* 0x000fea0003800200 */
.L_x_3366:
        /* <DEDUP_REMOVED lines=33> */
[----:B------:R-:W-:Y:S02]  /*6c90*/  @!P0 HADD2.F32 R27, -RZ, R21.H0_H0 ;  /* 0x20000015ff1b8230 */ /* 0x000fe40000004100 */
[----:B--2---:R-:W-:Y:S02]  /*6ca0*/  @!P0 HADD2.F32 R37, -RZ, R34.H0_H0 ;  /* 0x20000022ff258230 */ /* 0x004fe40000004100 */
        /* <DEDUP_REMOVED lines=18> */
[----:B------:R-:W-:Y:S01]  /*6dd0*/  @!P0 HADD2.F32 R36, -RZ, R52.H1_H1 ;  /* 0x30000034ff248230 */ /* 0x000fe20000004100 */
[----:B------:R-:W-:Y:S01]  /*6de0*/  @!P0 MOV R52, R58 ;  /* 0x0000003a00348202 */ /* 0x000fe20000000f00 */
[----:B------:R-:W-:Y:S02]  /*6df0*/  @!P0 HADD2.F32 R16, -RZ, R127.H1_H1 ;  /* 0x3000007fff108230 */ /* 0x000fe40000004100 */
[----:B------:R-:W-:Y:S01]  /*6e00*/  @!P0 FFMA.FTZ R0, R37, R34, R0 ;  /* 0x0000002225008223 */ /* 0x000fe20000010000 */
[--C-:B------:R-:W-:Y:S02]  /*6e10*/  @!P0 HADD2.F32 R24, -RZ, R22.reuse.H0_H0 ;  /* 0x20000016ff188230 */ /* 0x100fe40000004100 */
[----:B------:R-:W-:Y:S01]  /*6e20*/  @!P0 FFMA.FTZ R2, R39, R36, R2 ;  /* 0x0000002427028223 */ /* 0x000fe20000010002 */
[--C-:B------:R-:W-:Y:S02]  /*6e30*/  @!P0 HADD2.F32 R40, -RZ, R53.reuse.H0_H0 ;  /* 0x20000035ff288230 */ /* 0x100fe40000004100 */
[----:B------:R-:W-:Y:S01]  /*6e40*/  @P1 FADD.FTZ R29, -R29, -RZ ;  /* 0x800000ff1d1d1221 */ /* 0x000fe20000010100 */
[----:B------:R-:W-:Y:S01]  /*6e50*/  @!P0 HADD2.F32 R41, -RZ, R53.H1_H1 ;  /* 0x30000035ff298230 */ /* 0x000fe20000004100 */
[----:B------:R-:W-:Y:S01]  /*6e60*/  @!P0 MOV R53, R59 ;  /* 0x0000003b00358202 */ /* 0x000fe20000000f00 */
[----:B------:R-:W-:Y:S01]  /*6e70*/  @!P0 HADD2.F32 R22, -RZ, R22.H1_H1 ;  /* 0x30000016ff168230 */ /* 0x000fe20000004100 */
[----:B------:R-:W-:Y:S01]  /*6e80*/  @!P0 F2FP.F16.F32.PACK_AB R112, R2, R0 ;  /* 0x000000000270823e */ /* 0x000fe200000000ff */
[----:B------:R-:W-:Y:S02]  /*6e90*/  @!P0 HADD2.F32 R20, -RZ, R23.H0_H0 ;  /* 0x20000017ff148230 */ /* 0x000fe40000004100 */
[----:B------:R-:W-:Y:S01]  /*6ea0*/  @!P0 FMUL.FTZ R5, R24, R29 ;  /* 0x0000001d18058220 */ /* 0x000fe20000410000 */
[----:B------:R-:W-:Y:S02]  /*6eb0*/  @!P0 HADD2.F32 R38, -RZ, R45.H0_H0 ;  /* 0x2000002dff268230 */ /* 0x000fe40000004100 */
[----:B------:R-:W-:Y:S01]  /*6ec0*/  @P1 FADD.FTZ R25, -R25, -RZ ;  /* 0x800000ff19191221 */ /* 0x000fe20000010100 */
[----:B------:R-:W-:Y:S01]  /*6ed0*/  @!P0 HADD2.F32 R23, -RZ, R23.H1_H1 ;  /* 0x30000017ff178230 */ /* 0x000fe20000004100 */
[----:B------:R-:W-:Y:S01]  /*6ee0*/  @!P0 MOV R56, R112 ;  /* 0x0000007000388202 */ /* 0x000fe20000000f00 */
[----:B------:R-:W-:Y:S02]  /*6ef0*/  @!P0 HADD2.F32 R37, -RZ, R45.H1_H1 ;  /* 0x3000002dff258230 */ /* 0x000fe40000004100 */
[----:B------:R-:W-:Y:S01]  /*6f00*/  @P1 FADD.FTZ R21, -R21, -RZ ;  /* 0x800000ff15151221 */ /* 0x000fe20000010100 */
[----:B------:R-:W-:Y:S02]  /*6f10*/  @!P0 HADD2.F32 R42, -RZ, R54.H0_H0 ;  /* 0x20000036ff2a8230 */ /* 0x000fe40000004100 */
[----:B------:R-:W-:Y:S01]  /*6f20*/  @!P0 FFMA.FTZ R3, R38, R40, R3 ;  /* 0x0000002826038223 */ /* 0x000fe20000010003 */
[----:B------:R-:W-:Y:S02]  /*6f30*/  @!P0 HADD2.F32 R34, -RZ, R52.H0_H0 ;  /* 0x20000034ff228230 */ /* 0x000fe40000004100 */
[----:B------:R-:W-:Y:S01]  /*6f40*/  @P1 FADD.FTZ R16, -R16, -RZ ;  /* 0x800000ff10101221 */ /* 0x000fe20000010100 */
[----:B------:R-:W-:Y:S02]  /*6f50*/  @!P0 HADD2.F32 R43, -RZ, R54.H1_H1 ;  /* 0x30000036ff2b8230 */ /* 0x000fe40000004100 */
[----:B------:R-:W-:Y:S01]  /*6f60*/  @!P0 FMUL.FTZ R6, R22, R25 ;  /* 0x0000001916068220 */ /* 0x000fe20000410000 */
[----:B------:R-:W-:Y:S02]  /*6f70*/  @!P0 HADD2.F32 R39, -RZ, R52.H1_H1 ;  /* 0x30000034ff278230 */ /* 0x000fe40000004100 */
[----:B------:R-:W-:Y:S01]  /*6f80*/  @!P0 FMUL.FTZ R7, R20, R21 ;  /* 0x0000001514078220 */ /* 0x000fe20000410000 */
[----:B------:R-:W-:Y:S02]  /*6f90*/  @!P0 HADD2.F32 R44, -RZ, R55.H0_H0 ;  /* 0x20000037ff2c8230 */ /* 0x000fe40000004100 */
[----:B------:R-:W-:Y:S01]  /*6fa0*/  @!P0 FFMA.FTZ R4, R37, R41, R4 ;  /* 0x0000002925048223 */ /* 0x000fe20000010004 */
[----:B------:R-:W-:Y:S02]  /*6fb0*/  @!P0 HADD2.F32 R36, -RZ, R53.H0_H0 ;  /* 0x20000035ff248230 */ /* 0x000fe40000004100 */
[----:B------:R-:W-:Y:S01]  /*6fc0*/  @!P0 FMUL.FTZ R8, R23, R16 ;  /* 0x0000001017088220 */ /* 0x000fe20000410000 */
[----:B------:R-:W-:Y:S02]  /*6fd0*/  @!P0 HADD2.F32 R46, -RZ, R55.H1_H1 ;  /* 0x30000037ff2e8230 */ /* 0x000fe40000004100 */
[----:B------:R-:W-:Y:S01]  /*6fe0*/  @!P0 FFMA.FTZ R5, R34, R42, R5 ;  /* 0x0000002a22058223 */ /* 0x000fe20000010005 */
[----:B------:R-:W-:Y:S01]  /*6ff0*/  @!P0 F2FP.F16.F32.PACK_AB R123, R4, R3 ;  /* 0x00000003047b823e */ /* 0x000fe200000000ff */
[----:B------:R-:W-:Y:S02]  /*7000*/  @!P0 HADD2.F32 R45, -RZ, R53.H1_H1 ;  /* 0x30000035ff2d8230 */ /* 0x000fe40000004100 */
[----:B------:R-:W-:Y:S01]  /*7010*/  @!P0 FFMA.FTZ R6, R39, R43, R6 ;  /* 0x0000002b27068223 */ /* 0x000fe20000010006 */
[----:B------:R-:W-:Y:S01]  /*7020*/  @!P0 FFMA.FTZ R7, R36, R44, R7 ;  /* 0x0000002c24078223 */ /* 0x000fe20000010007 */
[----:B------:R-:W-:Y:S01]  /*7030*/  @!P0 MOV R57, R123 ;  /* 0x0000007b00398202 */ /* 0x000fe20000000f00 */
[----:B------:R-:W-:Y:S02]  /*7040*/  @!P0 FFMA.FTZ R8, R45, R46, R8 ;  /* 0x0000002e2d088223 */ /* 0x000fe40000010008 */
[----:B------:R-:W-:Y:S03]  /*7050*/  @!P0 F2FP.F16.F32.PACK_AB R122, R6, R5 ;  /* 0x00000005067a823e */ /* 0x000fe600000000ff */
[----:B------:R-:W-:Y:S02]  /*7060*/  @!P0 F2FP.F16.F32.PACK_AB R125, R8, R7 ;  /* 0x00000007087d823e */ /* 0x000fe400000000ff */
[----:B------:R-:W-:Y:S02]  /*7070*/  @!P0 MOV R58, R122 ;  /* 0x0000007a003a8202 */ /* 0x000fe40000000f00 */
[----:B------:R-:W-:Y:S05]  /*7080*/  @!P0 MOV R59, R125 ;  /* 0x0000007d003b8202 */ /* 0x000fea0000000f00 */
[----:B------:R2:W-:Y:S02]  /*7090*/  ST.E.128 desc[UR4][R114.64], R56 ;  /* 0x0000003872007985 */ /* 0x0005e4000c101d04 */
.L_x_3375:
[----:B------:R-:W-:Y:S05]  /*70a0*/  BSYNC.RECONVERGENT B0 ;  /* 0x0000000000007941 */ /* 0x000fea0003800200 */
.L_x_3374:
        /* <DEDUP_REMOVED lines=28> */
[----:B------:R-:W-:Y:S02]  /*7270*/  @!P0 HADD2.F32 R27, -RZ, R21.H0_H0 ;  /* 0x20000015ff1b8230 */ /* 0x000fe40000004100 */
[----:B---3--:R-:W-:Y:S02]  /*7280*/  @!P0 HADD2.F32 R37, -RZ, R34.H0_H0 ;  /* 0x20000022ff258230 */ /* 0x008fe40000004100 */
        /* <DEDUP_REMOVED lines=63> */
.L_x_3377:
[----:B------:R-:W-:Y:S05]  /*7680*/  BSYNC.RECONVERGENT B0 ;  /* 0x0000000000007941 */ /* 0x000fea0003800200 */
.L_x_3376:
        /* <DEDUP_REMOVED lines=92> */
.L_x_3373:
[----:B------:R-:W-:Y:S05]  /*7c50*/  BSYNC.RECONVERGENT B1 ;  /* 0x0000000000017941 */ /* 0x000fea0003800200 */
.L_x_3372:
        /* <DEDUP_REMOVED lines=98> */
.L_x_3381:
[----:B------:R-:W-:Y:S05]  /*8280*/  BSYNC.RECONVERGENT B0 ;  /* 0x0000000000007941 */ /* 0x000fea0003800200 */
.L_x_3380:
        /* <DEDUP_REMOVED lines=93> */
.L_x_3383:
[----:B------:R-:W-:Y:S05]  /*8860*/  BSYNC.RECONVERGENT B0 ;  /* 0x0000000000007941 */ /* 0x000fea0003800200 */
.L_x_3382:
        /* <DEDUP_REMOVED lines=92> */
.L_x_3379:
[----:B------:R-:W-:Y:S05]  /*8e30*/  BSYNC.RECONVERGENT B1 ;  /* 0x0000000000017941 */ /* 0x000fea0003800200 */
.L_x_3378:
        /* <DEDUP_REMOVED lines=36> */
[--C-:B------:R-:W-:Y:S02]  /*9080*/  @!P0 HADD2.F32 R18, -RZ, R23.reuse.H0_H0 ;  /* 0x20000017ff128230 */ /* 0x100fe40000004100 */
[----:B------:R-:W-:Y:S02]  /*9090*/  @!P0 HADD2.F32 R19, -RZ, R23.H1_H1 ;  /* 0x30000017ff138230 */ /* 0x000fe40000004100 */
        /* <DEDUP_REMOVED lines=34> */
[--C-:B------:R-:W-:Y:S02]  /*92c0*/  @!P0 HADD2.F32 R38, -RZ, R45.reuse.H0_H0 ;  /* 0x2000002dff268230 */ /* 0x100fe40000004100 */
[----:B------:R-:W-:Y:S01]  /*92d0*/  @!P0 FMUL.FTZ R5, R20, R29 ;  /* 0x0000001d14058220 */ /* 0x000fe20000410000 */
[----:B------:R-:W-:Y:S01]  /*92e0*/  @!P0 HADD2.F32 R37, -RZ, R45.H1_H1 ;  /* 0x3000002dff258230 */ /* 0x000fe20000004100 */
[----:B------:R-:W-:Y:S01]  /*92f0*/  @!P0 MOV R56, R112 ;  /* 0x0000007000388202 */ /* 0x000fe20000000f00 */
        /* <DEDUP_REMOVED lines=25> */
.L_x_3387:
[----:B------:R-:W-:Y:S05]  /*9490*/  BSYNC.RECONVERGENT B0 ;  /* 0x0000000000007941 */ /* 0x000fea0003800200 */
.L_x_3386:
        /* <DEDUP_REMOVED lines=92> */
.L_x_3389:
[----:B------:R-:W-:Y:S05]  /*9a60*/  BSYNC.RECONVERGENT B0 ;  /* 0x0000000000007941 */ /* 0x000fea0003800200 */
.L_x_3388:
[----:B------:R-:W-:Y:S05]  /*9a70*/  @P3 BRA `(.L_x_3385) ;  /* 0x0000000400643947 */ /* 0x000fea0003800000 */
[----:B------:R-:W-:Y:S01]  /*9a80*/  ISETP.GE.AND P0, PT, R116, R9, PT ;  /* 0x000000097400720c */ /* 0x000fe20003f06270 */
[----:B------:R-:W5:Y:S11]  /*9a90*/  LD.E.128 R40, desc[UR4][R24.64+0x80] ;  /* 0x0000800418287980 */ /* 0x000f76000c101d00 */
[----:B------:R-:W-:Y:S01]  /*9aa0*/  @!UPT UIADD3 URZ, UPT, UPT, URZ, URZ, URZ ;  /* 0x000000fffffff290 */ /* 0x000fe2000fffe0ff */
[----:B------:R-:W-:Y:S04]  /*9ab0*/  @!P0 ISETP.GT.AND P1, PT, R15, 0x40, PT ;  /* 0x000000400f00880c */ /* 0x000fe80003f24270 */
[----:B--234-:R-:W-:Y:S02]  /*9ac0*/  @!P0 SEL R55, R14, RZ, !P1 ;  /* 0x000000ff0e378207 */ /* 0x01cfe40004800000 */
[----:B------:R-:W-:Y:S02]  /*9ad0*/  @!P0 SEL R53, R103, RZ, !P1 ;  /* 0x000000ff67358207 */ /* 0x000fe40004800000 */
        /* <DEDUP_REMOVED lines=83> */
.L_x_3385:
[----:B------:R-:W-:Y:S05]  /*a010*/  BSYNC.RECONVERGENT B1 ;  /* 0x0000000000017941 */ /* 0x000fea0003800200 */
.L_x_3384:
[----:B------:R-:W3:Y:S02]  /*a020*/  LD.E R3, desc[UR4][R120.64+0xd0] ;  /* 0x0000d00478037980 */ /* 0x000ee4000c101900 */
[----:B---3--:R-:W-:Y:S05]  /*a030*/  IMAD.U32 R3, R3, -0x40, RZ ;  /* 0xffffffc003037824 */ /* 0x008fea00078e00ff */
[C---:B------:R-:W-:Y:S02]  /*a040*/  LEA R78, P1, R3.reuse, R78, 0x1 ;  /* 0x0000004e034e7211 */ /* 0x040fe400078208ff */
[C---:B------:R-:W-:Y:S02]  /*a050*/  LEA R76, P0, R3.reuse, R76, 0x1 ;  /* 0x0000004c034c7211 */ /* 0x040fe400078008ff */
[C---:B------:R-:W-:Y:S02]  /*a060*/  LEA.HI.X.SX32 R79, R3.reuse, R79, 0x1, P1 ;  /* 0x0000004f034f7211 */ /* 0x040fe400008f0eff */
[----:B------:R-:W-:Y:S09]  /*a070*/  LEA.HI.X.SX32 R77, R3, R77, 0x1, P0 ;  /* 0x0000004d034d7211 */ /* 0x000ff200000f0eff */
.L_x_3340:
[----:B------:R-:W-:Y:S05]  /*a080*/  BSYNC.RECONVERGENT B2 ;  /* 0x0000000000027941 */ /* 0x000fea0003800200 */
.L_x_3332:
        /* <DEDUP_REMOVED lines=101> */
.L_x_3391:
[----:B------:R-:W-:Y:S05]  /*a6e0*/  BSYNC.RECONVERGENT B0 ;  /* 0x0000000000007941 */ /* 0x000fea0003800200 */
.L_x_3390:
[----:B------:R-:W-:Y:S05]  /*a6f0*/  @P2 BRA `(.L_x_3392) ;  /* 0xffffff7c00342947 */ /* 0x000fea000383ffff */
.L_x_3323:
        /* <DEDUP_REMOVED lines=29> */
.L_x_3397:
[----:B------:R2:W-:Y:S02]  /*a8d0*/  STS.128 [R161+0x2000], RZ ;  /* 0x002000ffa1007388 */ /* 0x0005e40000000c00 */
.L_x_3396:
[----:B------:R-:W-:Y:S05]  /*a8e0*/  BSYNC.RECONVERGENT B0 ;  /* 0x0000000000007941 */ /* 0x000fea0003800200 */
.L_x_3395:
        /* <DEDUP_REMOVED lines=24> */
.L_x_3399:
[----:B------:R1:W-:Y:S01]  /*aa70*/  STS.128 [R161+0x2800], RZ ;  /* 0x002800ffa1007388 */ /* 0x0003e20000000c00 */
[----:B------:R-:W-:Y:S05]  /*aa80*/  BRA `(.L_x_3398) ;  /* 0x0000003400d87947 */ /* 0x000fea0003800000 */
.L_x_3394:
        /* <DEDUP_REMOVED lines=80> */
.L_x_3406:
[----:B------:R-:W-:Y:S05]  /*af90*/  BSYNC.RECONVERGENT B0 ;  /* 0x0000000000007941 */ /* 0x000fea0003800200 */
.L_x_3405:
[----:B-----5:R-:W-:Y:S01]  /*afa0*/  IMAD.MOV.U32 R6, RZ, RZ, R10 ;  /* 0x000000ffff067224 */ /* 0x020fe200078e000a */
[----:B------:R-:W-:Y:S01]  /*afb0*/  MOV R4, R8 ;  /* 0x0000000800047202 */ /* 0x000fe20000000f00 */
[----:B------:R-:W-:Y:S01]  /*afc0*/  IMAD.MOV.U32 R7, RZ, RZ, R11 ;  /* 0x000000ffff077224 */ /* 0x000fe200078e000b */
[----:B------:R-:W-:Y:S02]  /*afd0*/  MOV R5, R9 ;  /* 0x0000000900057202 */ /* 0x000fe40000000f00 */
.L_x_3404:
[----:B------:R-:W-:Y:S05]  /*afe0*/  BSYNC.RECONVERGENT B1 ;  /* 0x0000000000017941 */ /* 0x000fea0003800200 */
.L_x_3403:
        /* <DEDUP_REMOVED lines=49> */
.L_x_3410:
[----:B------:R-:W-:Y:S05]  /*b300*/  BSYNC.RECONVERGENT B0 ;  /* 0x0000000000007941 */ /* 0x000fea0003800200 */
.L_x_3409:
[----:B-----5:R1:W-:Y:S02]  /*b310*/  STS.128 [R161+0x1000], R8 ;  /* 0x00100008a1007388 */ /* 0x0203e40000000c00 */
.L_x_3408:
[----:B------:R-:W-:Y:S05]  /*b320*/  BSYNC.RECONVERGENT B1 ;  /* 0x0000000000017941 */ /* 0x000fea0003800200 */
.L_x_3407:
        /* <DEDUP_REMOVED lines=47> */
.L_x_3412:
[----:B------:R-:W-:Y:S05]  /*b620*/  BSYNC.RECONVERGENT B0 ;  /* 0x0000000000007941 */ /* 0x000fea0003800200 */
.L_x_3411:
[----:B-----5:R1:W-:Y:S02]  /*b630*/  STS.128 [R161+0x2000], R8 ;  /* 0x00200008a1007388 */ /* 0x0203e40000000c00 */
.L_x_3402:
[----:B------:R-:W-:Y:S05]  /*b640*/  BSYNC.RECONVERGENT B2 ;  /* 0x0000000000027941 */ /* 0x000fea0003800200 */
.L_x_3401:
        /* <DEDUP_REMOVED lines=53> */
.L_x_3416:
[----:B------:R-:W-:Y:S05]  /*b9a0*/  BSYNC.RECONVERGENT B0 ;  /* 0x0000000000007941 */ /* 0x000fea0003800200 */
.L_x_3415:
[----:B-----5:R1:W-:Y:S02]  /*b9b0*/  STS.128 [R161+0x800], R8 ;  /* 0x00080008a1007388 */ /* 0x0203e40000000c00 */
.L_x_3414:
[----:B------:R-:W-:Y:S05]  /*b9c0*/  BSYNC.RECONVERGENT B1 ;  /* 0x0000000000017941 */ /* 0x000fea0003800200 */
.L_x_3413:
        /* <DEDUP_REMOVED lines=48> */
.L_x_3420:
[----:B------:R-:W-:Y:S05]  /*bcd0*/  BSYNC.RECONVERGENT B0 ;  /* 0x0000000000007941 */ /* 0x000fea0003800200 */
.L_x_3419:
[----:B-----5:R1:W-:Y:S02]  /*bce0*/  STS.128 [R161+0x1800], R8 ;  /* 0x00180008a1007388 */ /* 0x0203e40000000c00 */
.L_x_3418:
[----:B------:R-:W-:Y:S05]  /*bcf0*/  BSYNC.RECONVERGENT B1 ;  /* 0x0000000000017941 */ /* 0x000fea0003800200 */
.L_x_3417:
        /* <DEDUP_REMOVED lines=46> */
.L_x_3422:
[----:B------:R-:W-:Y:S05]  /*bfe0*/  BSYNC.RECONVERGENT B0 ;  /* 0x0000000000007941 */ /* 0x000fea0003800200 */
.L_x_3421:
[----:B-----5:R1:W-:Y:S01]  /*bff0*/  STS.128 [R161+0x2800], R8 ;  /* 0x00280008a1007388 */ /* 0x0203e20000000c00 */
[----:B------:R-:W-:Y:S05]  /*c000*/  BRA `(.L_x_3398) ;  /* 0x0000002000787947 */ /* 0x000fea0003800000 */
.L_x_3400:
        /* <DEDUP_REMOVED lines=94> */
.L_x_3428:
[----:B------:R-:W-:Y:S05]  /*c5f0*/  BSYNC.RECONVERGENT B0 ;  /* 0x0000000000007941 */ /* 0x000fea0003800200 */
.L_x_3427:
[----:B-----5:R-:W-:Y:S01]  /*c600*/  IMAD.MOV.U32 R6, RZ, RZ, R22 ;  /* 0x000000ffff067224 */ /* 0x020fe200078e0016 */
[----:B------:R-:W-:Y:S01]  /*c610*/  MOV R4, R20 ;  /* 0x0000001400047202 */ /* 0x000fe20000000f00 */
[----:B------:R-:W-:Y:S01]  /*c620*/  IMAD.MOV.U32 R7, RZ, RZ, R23 ;  /* 0x000000ffff077224 */ /* 0x000fe200078e0017 */
[----:B------:R-:W-:Y:S02]  /*c630*/  MOV R5, R21 ;  /* 0x0000001500057202 */ /* 0x000fe40000000f00 */
.L_x_3426:
[----:B------:R-:W-:Y:S05]  /*c640*/  BSYNC.RECONVERGENT B1 ;  /* 0x0000000000017941 */ /* 0x000fea0003800200 */
.L_x_3425:
        /* <DEDUP_REMOVED lines=86> */
.L_x_3432:
[----:B------:R-:W-:Y:S05]  /*cbb0*/  BSYNC.RECONVERGENT B0 ;  /* 0x0000000000007941 */ /* 0x000fea0003800200 */
.L_x_3431:
[----:B-----5:R1:W-:Y:S02]  /*cbc0*/  STS.128 [R161+0x1000], R20 ;  /* 0x00100014a1007388 */ /* 0x0203e40000000c00 */
.L_x_3430:
[----:B------:R-:W-:Y:S05]  /*cbd0*/  BSYNC.RECONVERGENT B1 ;  /* 0x0000000000017941 */ /* 0x000fea0003800200 */
.L_x_3429:
        /* <DEDUP_REMOVED lines=84> */
.L_x_3434:
[----:B------:R-:W-:Y:S05]  /*d120*/  BSYNC.RECONVERGENT B0 ;  /* 0x0000000000007941 */ /* 0x000fea0003800200 */
.L_x_3433:
[----:B-----5:R1:W-:Y:S02]  /*d130*/  STS.128 [R161+0x2000], R20 ;  /* 0x00200014a1007388 */ /* 0x0203e40000000c00 */
.L_x_3424:
[----:B------:R-:W-:Y:S05]  /*d140*/  BSYNC.RECONVERGENT B2 ;  /* 0x0000000000027941 */ /* 0x000fea0003800200 */
.L_x_3423:
        /* <DEDUP_REMOVED lines=90> */
.L_x_3438:
[----:B------:R-:W-:Y:S05]  /*d6f0*/  BSYNC.RECONVERGENT B0 ;  /* 0x0000000000007941 */ /* 0x000fea0003800200 */
.L_x_3437:
[----:B-----5:R1:W-:Y:S02]  /*d700*/  STS.128 [R161+0x800], R20 ;  /* 0x00080014a1007388 */ /* 0x0203e40000000c00 */
.L_x_3436:
[----:B------:R-:W-:Y:S05]  /*d710*/  BSYNC.RECONVERGENT B1 ;  /* 0x0000000000017941 */ /* 0x000fea0003800200 */
.L_x_3435:
        /* <DEDUP_REMOVED lines=85> */
.L_x_3442:
[----:B------:R-:W-:Y:S05]  /*dc70*/  BSYNC.RECONVERGENT B0 ;  /* 0x0000000000007941 */ /* 0x000fea0003800200 */
.L_x_3441:
[----:B-----5:R1:W-:Y:S02]  /*dc80*/  STS.128 [R161+0x1800], R20 ;  /* 0x00180014a1007388 */ /* 0x0203e40000000c00 */
.L_x_3440:
[----:B------:R-:W-:Y:S05]  /*dc90*/  BSYNC.RECONVERGENT B1 ;  /* 0x0000000000017941 */ /* 0x000fea0003800200 */
.L_x_3439:
        /* <DEDUP_REMOVED lines=83> */
.L_x_3444:
[----:B------:R-:W-:Y:S05]  /*e1d0*/  BSYNC.RECONVERGENT B0 ;  /* 0x0000000000007941 */ /* 0x000fea0003800200 */
.L_x_3443:
[----:B-----5:R1:W-:Y:S02]  /*e1e0*/  STS.128 [R161+0x2800], R20 ;  /* 0x00280014a1007388 */ /* 0x0203e40000000c00 */
.L_x_3398:
[----:B------:R-:W-:Y:S05]  /*e1f0*/  BSYNC.RECONVERGENT B3 ;  /* 0x0000000000037941 */ /* 0x000fea0003800200 */
.L_x_3393:
[----:B-1--4-:R-:W-:Y:S01]  /*e200*/  IADD3 R3, PT, PT, -R70, R61, RZ ;  /* 0x0000003d46037210 */ /* 0x012fe20007ffe1ff */
[----:B------:R-:W-:Y:S03]  /*e210*/  BSSY.RECONVERGENT B0, `(.L_x_3445) ;  /* 0x000001a000007945 */ /* 0x000fe60003800200 */
[----:B------:R-:W-:-:S13]  /*e220*/  ISETP.GE.AND P3, PT, R104, R3, PT ;  /* 0x000000036800720c */ /* 0x000fda0003f66270 */
[----:B------:R-:W-:Y:S05]  /*e230*/  @P3 BRA `(.L_x_3446) ;  /* 0x00000000005c3947 */ /* 0x000fea0003800000 */
[-C--:B------:R-:W-:Y:S02]  /*e240*/  ISETP.GE.AND P1, PT, R118, R159.reuse, PT ;  /* 0x0000009f7600720c */ /* 0x080fe40003f26270 */
[----:B------:R-:W-:-:S11]  /*e250*/  ISETP.GE.AND P0, PT, R117, R159, PT ;  /* 0x0000009f7500720c */ /* 0x000fd60003f06270 */
[----:B------:R-:W-:Y:S02]  /*e260*/  @!P1 IMAD.MOV.U32 R151, RZ, RZ, R145 ;  /* 0x000000ffff979224 */ /* 0x000fe400078e0091 */
        /* <DEDUP_REMOVED lines=19> */
.L_x_3447:
[----:B------:R4:W-:Y:S02]  /*e3a0*/  STS.128 [R161+0x7000], RZ ;  /* 0x007000ffa1007388 */ /* 0x0009e40000000c00 */
.L_x_3446:
[----:B------:R-:W-:Y:S05]  /*e3b0*/  BSYNC.RECONVERGENT B0 ;  /* 0x0000000000007941 */ /* 0x000fea0003800200 */
.L_x_3445:
[----:B------:R-:W-:Y:S01]  /*e3c0*/  ISETP.GE.AND P0, PT, R26, R3, PT ;  /* 0x000000031a00720c */ /* 0x000fe20003f06270 */
[----:B------:R-:W-:-:S12]  /*e3d0*/  BSSY.RECONVERGENT B0, `(.L_x_3448) ;  /* 0x0000018000007945 */ /* 0x000fd80003800200 */
[----:B------:R-:W-:Y:S05]  /*e3e0*/  @P0 BRA `(.L_x_3449) ;  /* 0x0000000000580947 */ /* 0x000fea0003800000 */
[-C--:B------:R-:W-:Y:S02]  /*e3f0*/  ISETP.GE.AND P1, PT, R118, R159.reuse, PT ;  /* 0x0000009f7600720c */ /* 0x080fe40003f26270 */
[----:B------:R-:W-:Y:S02]  /*e400*/  ISETP.GE.AND P0, PT, R117, R159, PT ;  /* 0x0000009f7500720c */ /* 0x000fe40003f06270 */
[----:B---3--:R-:W-:-:S04]  /*e410*/  LEA R4, P2, R68, R150, 0x1 ;  /* 0x0000009644047211 */ /* 0x008fc800078408ff */
        /* <DEDUP_REMOVED lines=18> */
.L_x_3450:
[----:B------:R1:W-:Y:S02]  /*e540*/  STS.128 [R161+0x7800], RZ ;  /* 0x007800ffa1007388 */ /* 0x0003e40000000c00 */
.L_x_3449:
[----:B------:R-:W-:Y:S05]  /*e550*/  BSYNC.RECONVERGENT B0 ;  /* 0x0000000000007941 */ /* 0x000fea0003800200 */
.L_x_3448:
[----:B-1-3--:R-:W-:Y:S01]  /*e560*/  IADD3 R4, PT, PT, R104, 0x40, RZ ;  /* 0x0000004068047810 */ /* 0x00afe20007ffe0ff */
        /* <DEDUP_REMOVED lines=24> */
.L_x_3453:
[----:B------:R3:W-:Y:S02]  /*e6f0*/  STS.128 [R161+0x8000], RZ ;  /* 0x008000ffa1007388 */ /* 0x0007e40000000c00 */
.L_x_3452:
[----:B------:R-:W-:Y:S05]  /*e700*/  BSYNC.RECONVERGENT B0 ;  /* 0x0000000000007941 */ /* 0x000fea0003800200 */
.L_x_3451:
        /* <DEDUP_REMOVED lines=8> */
[----:B-1-3--:R-:W-:Y:S01]  /*e790*/  IMAD.WIDE.U32 R6, R146, 0xc0, R144 ;  /* 0x000000c092067825 */ /* 0x00afe200078e0090 */
        /* <DEDUP_REMOVED lines=17> */
.L_x_3455:
[----:B------:R-:W-:Y:S05]  /*e8b0*/  BSYNC.RECONVERGENT B0 ;  /* 0x0000000000007941 */ /* 0x000fea0003800200 */
.L_x_3454:
[----:B------:R-:W2:Y:S04]  /*e8c0*/  LD.E.64 R10, desc[UR4][R120.64+0x1c0] ;  /* 0x0001c004780a7980 */ /* 0x000ea8000c101b00 */
[----:B------:R-:W4:Y:S01]  /*e8d0*/  LD.E.64 R8, desc[UR4][R120.64+0x1b8] ;  /* 0x0001b80478087980 */ /* 0x000f22000c101b00 */
[----:B-1-3--:R-:W-:Y:S02]  /*e8e0*/  MOV R6, R156 ;  /* 0x0000009c00067202 */ /* 0x00afe40000000f00 */
[----:B------:R-:W-:Y:S01]  /*e8f0*/  MOV R7, RZ ;  /* 0x000000ff00077202 */ /* 0x000fe20000000f00 */
[----:B------:R-:W3:Y:S04]  /*e900*/  LD.E R5, desc[UR4][R120.64+0xd8] ;  /* 0x0000d80478057980 */ /* 0x000ee8000c101900 */
[----:B------:R-:W0:Y:S01]  /*e910*/  LDGDEPBAR ;  /* 0x00000000000079af */ /* 0x000e220000000000 */
[----:B--2---:R-:W-:-:S04]  /*e920*/  IMAD.WIDE.U32 R6, R157, R10, R6 ;  /* 0x0000000a9d067225 */ /* 0x004fc800078e0006 */
[----:B------:R-:W-:Y:S01]  /*e930*/  IMAD R0, R11, R157, RZ ;  /* 0x0000009d0b007224 */ /* 0x000fe200078e02ff */
[----:B----4-:R-:W-:-:S04]  /*e940*/  LEA R8, P0, R6, R8, 0x2 ;  /* 0x0000000806087211 */ /* 0x010fc800078010ff */
[----:B------:R-:W-:-:S04]  /*e950*/  IADD3 R0, PT, PT, R7, R0, RZ ;  /* 0x0000000007007210 */ /* 0x000fc80007ffe0ff */
[----:B------:R-:W-:-:S05]  /*e960*/  LEA.HI.X R9, R6, R9, R0, 0x2, P0 ;  /* 0x0000000906097211 */ /* 0x000fca00000f1400 */
[----:B------:R-:W2:Y:S01]  /*e970*/  LD.E R0, desc[UR4][R8.64] ;  /* 0x0000000408007980 */ /* 0x000ea2000c101900 */
[----:B---3--:R-:W2:Y:S01]  /*e980*/  MUFU.RCP R5, R5 ;  /* 0x0000000500057308 */ /* 0x008ea20000001000 */
[----:B------:R-:W-:-:S04]  /*e990*/  DEPBAR.LE SB0, 0x0 ;  /* 0x000080000000791a */ /* 0x000fc80000000000 */
[----:B------:R-:W-:Y:S01]  /*e9a0*/  BSSY.RECONVERGENT B0, `(.L_x_3456) ;  /* 0x000001e000007945 */ /* 0x000fe20003800200 */
[----:B------:R-:W-:Y:S01]  /*e9b0*/  BAR.SYNC.DEFER_BLOCKING 0x0 ;  /* 0x0000000000007b1d */ /* 0x000fe20000010000 */
[----:B--2---:R-:W-:-:S05]  /*e9c0*/  FMUL.FTZ R0, R0, R5 ;  /* 0x0000000500007220 */ /* 0x004fca0000410000 */
        /* <DEDUP_REMOVED lines=22> */
.L_x_3458:
[----:B------:R3:W-:Y:S01]  /*eb30*/  STS.128 [R161+0xd000], RZ ;  /* 0x00d000ffa1007388 */ /* 0x0007e20000000c00 */
[----:B------:R-:W-:Y:S05]  /*eb40*/  BRA `(.L_x_3459) ;  /* 0x00000000000c7947 */ /* 0x000fea0003800000 */
.L_x_3457:
[----:B------:R1:W-:Y:S04]  /*eb50*/  STS.128 [R161+0x9000], RZ ;  /* 0x009000ffa1007388 */ /* 0x0003e80000000c00 */
[----:B------:R1:W-:Y:S04]  /*eb60*/  STS.128 [R161+0xb000], RZ ;  /* 0x00b000ffa1007388 */ /* 0x0003e80000000c00 */
[----:B------:R1:W-:Y:S02]  /*eb70*/  STS.128 [R161+0xd000], RZ ;  /* 0x00d000ffa1007388 */ /* 0x0003e40000000c00 */
.L_x_3459:
[----:B------:R-:W-:Y:S05]  /*eb80*/  BSYNC.RECONVERGENT B0 ;  /* 0x0000000000007941 */ /* 0x000fea0003800200 */
.L_x_3456:
        /* <DEDUP_REMOVED lines=27> */
.L_x_3462:
[----:B------:R1:W-:Y:S02]  /*ed40*/  STS.128 [R161+0xd800], RZ ;  /* 0x00d800ffa1007388 */ /* 0x0003e40000000c00 */
.L_x_3461:
[----:B------:R-:W-:Y:S05]  /*ed50*/  BSYNC.RECONVERGENT B0 ;  /* 0x0000000000007941 */ /* 0x000fea0003800200 */
.L_x_3460:
        /* <DEDUP_REMOVED lines=27> */
.L_x_3465:
[----:B------:R1:W-:Y:S02]  /*ef10*/  STS.128 [R161+0xe000], RZ ;  /* 0x00e000ffa1007388 */ /* 0x0003e40000000c00 */
.L_x_3464:
[----:B------:R-:W-:Y:S05]  /*ef20*/  BSYNC.RECONVERGENT B0 ;  /* 0x0000000000007941 */ /* 0x000fea0003800200 */
.L_x_3463:
[----:B------:R-:W-:Y:S01]  /*ef30*/  ISETP.GE.AND P0, PT, R2, R3, PT ;  /* 0x000000030200720c */ /* 0x000fe20003f06270 */
[----:B-1----:R-:W-:Y:S01]  /*ef40*/  IMAD.MOV.U32 R5, RZ, RZ, 0x10 ;  /* 0x00000010ff057424 */ /* 0x002fe200078e00ff */
        /* <DEDUP_REMOVED lines=29> */
.L_x_3468:
[----:B------:R1:W-:Y:S02]  /*f120*/  STS.128 [R161+0xe800], RZ ;  /* 0x00e800ffa1007388 */ /* 0x0003e40000000c00 */
.L_x_3467:
[----:B------:R-:W-:Y:S05]  /*f130*/  BSYNC.RECONVERGENT B0 ;  /* 0x0000000000007941 */ /* 0x000fea0003800200 */
.L_x_3466:
[----:B------:R-:W-:Y:S01]  /*f140*/  IMAD R144, R49, 0x2, R48 ;  /* 0x0000000231907824 */ /* 0x000fe200078e0230 */
[----:B------:R-:W-:Y:S01]  /*f150*/  LEA R143, R47, R48, 0x1 ;  /* 0x000000302f8f7211 */ /* 0x000fe200078e08ff */
[----:B------:R-:W0:Y:S01]  /*f160*/  LDGDEPBAR ;  /* 0x00000000000079af */ /* 0x000e220000000000 */
[----:B------:R-:W-:Y:S01]  /*f170*/  ISETP.NE.AND P6, PT, R60, 0x1, PT ;  /* 0x000000013c00780c */ /* 0x000fe20003fc5270 */
[C---:B------:R-:W-:Y:S01]  /*f180*/  IMAD R2, R5.reuse, 0x2, R144 ;  /* 0x0000000205027824 */ /* 0x040fe200078e0290 */
[----:B------:R-:W-:Y:S01]  /*f190*/  LEA R141, R5, R143, 0x1 ;  /* 0x0000008f058d7211 */ /* 0x000fe200078e08ff */
[----:B------:R-:W-:Y:S01]  /*f1a0*/  LDSM.16.M88.4 R88, [R144] ;  /* 0x000000009058783b */ /* 0x000fe20000000200 */
[----:B------:R-:W-:Y:S01]  /*f1b0*/  BSSY.RECONVERGENT B1, `(.L_x_3469) ;  /* 0x0000134000017945 */ /* 0x000fe20003800200 */
[----:B------:R-:W-:Y:S02]  /*f1c0*/  VIADD R162, R62, 0xffffff80 ;  /* 0xffffff803ea27836 */ /* 0x000fe40000000000 */
[----:B------:R-:W2:Y:S04]  /*f1d0*/  LDSM.16.M88.4 R40, [R143+0x3000] ;  /* 0x003000008f28783b */ /* 0x000ea80000000200 */
[----:B------:R-:W3:Y:S04]  /*f1e0*/  LDSM.16.M88.4 R32, [R143+0x3400] ;  /* 0x003400008f20783b */ /* 0x000ee80000000200 */
[----:B-----5:R-:W4:Y:S04]  /*f1f0*/  LDSM.16.M88.4 R24, [R143+0x3800] ;  /* 0x003800008f18783b */ /* 0x020f280000000200 */
[----:B------:R-:W1:Y:S04]  /*f200*/  LDSM.16.M88.4 R16, [R143+0x3c00] ;  /* 0x003c00008f10783b */ /* 0x000e680000000200 */
[----:B------:R-:W1:Y:S04]  /*f210*/  LDSM.16.M88.4 R8, [R143+0x4000] ;  /* 0x004000008f08783b */ /* 0x000e680000000200 */
[----:B------:R-:W1:Y:S04]  /*f220*/  LDSM.16.M88.4 R108, [R143+0x4400] ;  /* 0x004400008f6c783b */ /* 0x000e680000000200 */
[----:B------:R-:W1:Y:S04]  /*f230*/  LDSM.16.M88.4 R96, [R143+0x4800] ;  /* 0x004800008f60783b */ /* 0x000e680000000200 */
[----:B------:R-:W1:Y:S04]  /*f240*/  LDSM.16.M88.4 R52, [R143+0x4c00] ;  /* 0x004c00008f34783b */ /* 0x000e680000000200 */
        /* <DEDUP_REMOVED lines=11> */
[C---:B----4-:R-:W-:Y:S03]  /*f300*/  HMMA.16816.F32 R28, R88.reuse, R24, RZ ;  /* 0x00000018581c723c */ /* 0x050fe600000018ff */
        /* <DEDUP_REMOVED lines=19> */
[----:B------:R-:W3:Y:S07]  /*f440*/  LDSM.16.M88.4 R48, [R141+0x4800] ;  /* 0x004800008d30783b */ /* 0x000eee0000000200 */
[C---:B--2---:R-:W-:Y:S08]  /*f450*/  HMMA.16816.F32 R36, R68.reuse, R56, R36 ;  /* 0x000000384424723c */ /* 0x044ff00000001824 */
[C---:B------:R-:W-:Y:S01]  /*f460*/  HMMA.16816.F32 R32, R68.reuse, R58, R32 ;  /* 0x0000003a4420723c */ /* 0x040fe20000001820 */
[----:B------:R-:W2:Y:S07]  /*f470*/  LDSM.16.M88.4 R56, [R144+0x1000] ;  /* 0x001000009038783b */ /* 0x000eae0000000200 */
[C---:B------:R-:W-:Y:S08]  /*f480*/  HMMA.16816.F32 R20, R68.reuse, R72, R20 ;  /* 0x000000484414723c */ /* 0x040ff00000001814 */
[C---:B------:R-:W-:Y:S01]  /*f490*/  HMMA.16816.F32 R16, R68.reuse, R74, R16 ;  /* 0x0000004a4410723c */ /* 0x040fe20000001810 */
[----:B------:R-:W4:Y:S07]  /*f4a0*/  LDSM.16.M88.4 R72, [R143+0x5400] ;  /* 0x005400008f48783b */ /* 0x000f2e0000000200 */
        /* <DEDUP_REMOVED lines=16> */
[C---:B--2---:R-:W-:Y:S08]  /*f5b0*/  HMMA.16816.F32 R44, R56.reuse, R64, R44 ;  /* 0x00000040382c723c */ /* 0x044ff0000000182c */
[C---:B------:R-:W-:Y:S01]  /*f5c0*/  HMMA.16816.F32 R40, R56.reuse, R66, R40 ;  /* 0x000000423828723c */ /* 0x040fe20000001828 */
[----:B------:R-:W2:Y:S07]  /*f5d0*/  LDSM.16.M88.4 R64, [R143+0x6c00] ;  /* 0x006c00008f40783b */ /* 0x000eae0000000200 */
[C---:B----4-:R-:W-:Y:S08]  /*f5e0*/  HMMA.16816.F32 R36, R56.reuse, R72, R36 ;  /* 0x000000483824723c */ /* 0x050ff00000001824 */
[C---:B------:R-:W-:Y:S01]  /*f5f0*/  HMMA.16816.F32 R32, R56.reuse, R74, R32 ;  /* 0x0000004a3820723c */ /* 0x040fe20000001820 */
[----:B------:R-:W-:Y:S07]  /*f600*/  LDSM.16.M88.4 R72, [R2+0x1000] ;  /* 0x001000000248783b */ /* 0x000fee0000000200 */
        /* <DEDUP_REMOVED lines=78> */
[C---:B-1----:R-:W-:Y:S08]  /*faf0*/  HMMA.16816.F32 R100, R84.reuse, R52, R100 ;  /* 0x000000345464723c */ /* 0x042ff00000001864 */
[C---:B------:R-:W-:Y:S08]  /*fb00*/  HMMA.16816.F32 R96, R84.reuse, R54, R96 ;  /* 0x000000365460723c */ /* 0x040ff00000001860 */
[C---:B---3--:R-:W-:Y:S08]  /*fb10*/  HMMA.16816.F32 R92, R84.reuse, R48, R92 ;  /* 0x00000030545c723c */ /* 0x048ff0000000185c */
        /* <DEDUP_REMOVED lines=16> */
.L_x_3472:
        /* <DEDUP_REMOVED lines=61> */
.L_x_3473:
[----:B------:R-:W-:Y:S05]  /*fff0*/  BSYNC.RECONVERGENT B0 ;  /* 0x0000000000007941 */ /* 0x000fea0003800200 */
.L_x_3471:
        /* <DEDUP_REMOVED lines=76> */
.L_x_3475:
[----:B------:R3:W-:Y:S02]  /*104c0*/  STS.128 [R161+0x8800], RZ ;  /* 0x008800ffa1007388 */ /* 0x0007e40000000c00 */
.L_x_3476:
[----:B------:R-:W-:Y:S05]  /*104d0*/  BSYNC.RECONVERGENT B0 ;  /* 0x0000000000007941 */ /* 0x000fea0003800200 */
.L_x_3474:
[----:B------:R-:W0:Y:S02]  /*104e0*/  LDGDEPBAR ;  /* 0x00000000000079af */ /* 0x000e240000000000 */
.L_x_3470:
[----:B------:R-:W-:Y:S05]  /*104f0*/  BSYNC.RECONVERGENT B1 ;  /* 0x0000000000017941 */ /* 0x000fea0003800200 */
.L_x_3469:
[----:B--2---:R-:W-:Y:S01]  /*10500*/  LOP3.LUT R49, R104, 0x7, RZ, 0xc0, !PT ;  /* 0x0000000768317812 */ /* 0x004fe200078ec0ff */
[----:B------:R-:W-:Y:S01]  /*10510*/  IMAD R68, R63, 0x2, R162 ;  /* 0x000000023f447824 */ /* 0x000fe200078e02a2 */
[----:B------:R-:W-:-:S03]  /*10520*/  SHF.R.U32.HI R48, RZ, 0x1, R155 ;  /* 0x00000001ff307819 */ /* 0x000fc6000001169b */
[C---:B------:R-:W-:Y:S01]  /*10530*/  VIADD R138, R68.reuse, 0x1 ;  /* 0x00000001448a7836 */ /* 0x040fe20000000000 */
[----:B------:R-:W-:Y:S01]  /*10540*/  LOP3.LUT R2, R49, 0x1f0, R48, 0xf8, !PT ;  /* 0x000001f031027812 */ /* 0x000fe200078ef830 */
[C---:B------:R-:W-:Y:S01]  /*10550*/  VIADD R52, R68.reuse, 0x9 ;  /* 0x0000000944347836 */ /* 0x040fe20000000000 */
[C---:B------:R-:W-:Y:S01]  /*10560*/  ISETP.GE.AND P1, PT, R68.reuse, R61, PT ;  /* 0x0000003d4400720c */ /* 0x040fe20003f26270 */
[C---:B------:R-:W-:Y:S01]  /*10570*/  VIADD R140, R68.reuse, 0x18 ;  /* 0x00000018448c7836 */ /* 0x040fe20000000000 */
[----:B------:R-:W-:Y:S01]  /*10580*/  IADD3 R2, PT, PT, -R163, R2, R158 ;  /* 0x00000002a3027210 */ /* 0x000fe20007ffe19e */
[C---:B------:R-:W-:Y:S02]  /*10590*/  VIADD R6, R68.reuse, 0x19 ;  /* 0x0000001944067836 */ /* 0x040fe40000000000 */
[----:B------:R-:W-:Y:S02]  /*105a0*/  VIADD R84, R68, 0x41 ;  /* 0x0000004144547836 */ /* 0x000fe40000000000 */
[----:B------:R-:W-:-:S02]  /*105b0*/  IMAD.IADD R7, R2, 0x1, R61 ;  /* 0x0000000102077824 */ /* 0x000fc400078e023d */
[----:B------:R-:W-:Y:S02]  /*105c0*/  VIADD R2, R68, 0x8 ;  /* 0x0000000844027836 */ /* 0x000fe40000000000 */
[C---:B------:R-:W-:Y:S02]  /*105d0*/  IMAD.IADD R4, R7.reuse, 0x1, -R138 ;  /* 0x0000000107047824 */ /* 0x040fe400078e0a8a */
[C---:B------:R-:W-:Y:S01]  /*105e0*/  IMAD.IADD R74, R7.reuse, 0x1, -R52 ;  /* 0x00000001074a7824 */ /* 0x040fe200078e0a34 */
[----:B------:R-:W-:Y:S01]  /*105f0*/  ISETP.GE.AND P5, PT, R2, R61, PT ;  /* 0x0000003d0200720c */ /* 0x000fe20003fa6270 */
[C---:B------:R-:W-:Y:S01]  /*10600*/  IMAD.IADD R3, R7.reuse, 0x1, -R2 ;  /* 0x0000000107037824 */ /* 0x040fe200078e0a02 */
[----:B------:R-:W-:Y:S01]  /*10610*/  IABS R4, R4 ;  /* 0x0000000400047213 */ /* 0x000fe20000000000 */
[C---:B------:R-:W-:Y:S01]  /*10620*/  IMAD.IADD R72, R7.reuse, 0x1, -R6 ;  /* 0x0000000107487824 */ /* 0x040fe200078e0a06 */
[----:B------:R-:W-:Y:S01]  /*10630*/  IABS R74, R74 ;  /* 0x0000004a004a7213 */ /* 0x000fe20000000000 */
[C---:B------:R-:W-:Y:S01]  /*10640*/  VIADD R168, R68.reuse, 0x10 ;  /* 0x0000001044a87836 */ /* 0x040fe20000000000 */
[----:B------:R-:W-:Y:S01]  /*10650*/  IABS R3, R3 ;  /* 0x0000000300037213 */ /* 0x000fe20000000000 */
[----:B------:R-:W-:Y:S01]  /*10660*/  VIADD R142, R68, 0x11 ;  /* 0x00000011448e7836 */ /* 0x000fe20000000000 */
[----:B------:R-:W-:Y:S01]  /*10670*/  I2FP.F32.S32 R4, R4 ;  /* 0x0000000400047245 */ /* 0x000fe20000201400 */
[C---:B-1----:R-:W-:Y:S01]  /*10680*/  IMAD.IADD R51, R7.reuse, 0x1, -R168 ;  /* 0x0000000107337824 */ /* 0x042fe200078e0aa8 */
[----:B------:R-:W-:Y:S01]  /*10690*/  I2FP.F32.S32 R74, R74 ;  /* 0x0000004a004a7245 */ /* 0x000fe20000201400 */
[----:B------:R-:W-:Y:S01]  /*106a0*/  IMAD.IADD R2, R7, 0x1, -R142 ;  /* 0x0000000107027824 */ /* 0x000fe200078e0a8e */
[----:B------:R-:W-:Y:S01]  /*106b0*/  I2FP.F32.S32 R3, R3 ;  /* 0x0000000300037245 */ /* 0x000fe20000201400 */
[----:B------:R-:W-:Y:S01]  /*106c0*/  FFMA.FTZ R45, -R0, R4, R45 ;  /* 0x00000004002d7223 */ /* 0x000fe2000001012d */
[----:B------:R-:W-:-:S02]  /*106d0*/  VIADD R4, R68, 0x20 ;  /* 0x0000002044047836 */ /* 0x000fc40000000000 */
[C---:B------:R-:W-:Y:S01]  /*106e0*/  FFMA.FTZ R74, -R0.reuse, R74, R41 ;  /* 0x0000004a004a7223 */ /* 0x040fe20000010129 */
[C---:B------:R-:W-:Y:S02]  /*106f0*/  IMAD.IADD R41, R7.reuse, 0x1, -R140 ;  /* 0x0000000107297824 */ /* 0x040fe400078e0a8c */
[----:B------:R-:W-:Y:S01]  /*10700*/  FFMA.FTZ R78, -R0, R3, R40 ;  /* 0x00000003004e7223 */ /* 0x000fe20000010128 */
[----:B------:R-:W-:Y:S01]  /*10710*/  IMAD.IADD R3, R7, 0x1, -R4 ;  /* 0x0000000107037824 */ /* 0x000fe200078e0a04 */
        /* <DEDUP_REMOVED lines=9> */
[----:B------:R-:W-:Y:S01]  /*107b0*/  VIADD R124, R68, 0x49 ;  /* 0x00000049447c7836 */ /* 0x000fe20000000000 */
[----:B------:R-:W-:Y:S01]  /*107c0*/  I2FP.F32.S32 R3, R3 ;  /* 0x0000000300037245 */ /* 0x000fe20000201400 */
[----:B------:R-:W-:Y:S01]  /*107d0*/  FFMA.FTZ R76, -R0, R41, R32 ;  /* 0x00000029004c7223 */ /* 0x000fe20000010120 */
[----:B------:R-:W-:-:S02]  /*107e0*/  VIADD R32, R68, 0x30 ;  /* 0x0000003044207836 */ /* 0x000fc40000000000 */
[C---:B------:R-:W-:Y:S01]  /*107f0*/  FFMA.FTZ R72, -R0.reuse, R72, R33 ;  /* 0x0000004800487223 */ /* 0x040fe20000010121 */
[----:B------:R-:W-:Y:S01]  /*10800*/  IABS R51, R51 ;  /* 0x0000003300337213 */ /* 0x000fe20000000000 */
[----:B------:R-:W-:Y:S01]  /*10810*/  FFMA.FTZ R33, -R0, R3, R28 ;  /* 0x0000000300217223 */ /* 0x000fe2000001011c */
[C---:B------:R-:W-:Y:S01]  /*10820*/  IMAD.IADD R3, R7.reuse, 0x1, -R32 ;  /* 0x0000000107037824 */ /* 0x040fe200078e0a20 */
[----:B------:R-:W-:Y:S01]  /*10830*/  IABS R2, R2 ;  /* 0x0000000200027213 */ /* 0x000fe20000000000 */
[C---:B------:R-:W-:Y:S01]  /*10840*/  VIADD R28, R68.reuse, 0x31 ;  /* 0x00000031441c7836 */ /* 0x040fe20000000000 */
[----:B------:R-:W-:Y:S01]  /*10850*/  I2FP.F32.S32 R51, R51 ;  /* 0x0000003300337245 */ /* 0x000fe20000201400 */
[----:B------:R-:W-:Y:S01]  /*10860*/  VIADD R62, R68, 0x58 ;  /* 0x00000058443e7836 */ /* 0x000fe20000000000 */
[----:B------:R-:W-:Y:S01]  /*10870*/  IABS R3, R3 ;  /* 0x0000000300037213 */ /* 0x000fe20000000000 */
[C---:B------:R-:W-:Y:S01]  /*10880*/  IMAD.IADD R40, R7.reuse, 0x1, -R28 ;  /* 0x0000000107287824 */ /* 0x040fe200078e0a1c */
[----:B------:R-:W-:Y:S01]  /*10890*/  I2FP.F32.S32 R2, R2 ;  /* 0x0000000200027245 */ /* 0x000fe20000201400 */
[C---:B------:R-:W-:Y:S01]  /*108a0*/  FFMA.FTZ R70, -R0.reuse, R51, R36 ;  /* 0x0000003300467223 */ /* 0x040fe20000010124 */
[----:B------:R-:W-:Y:S01]  /*108b0*/  I2FP.F32.S32 R3, R3 ;  /* 0x0000000300037245 */ /* 0x000fe20000201400 */
[C---:B------:R-:W-:Y:S01]  /*108c0*/  IMAD.IADD R36, R7.reuse, 0x1, -R136 ;  /* 0x0000000107247824 */ /* 0x040fe200078e0a88 */
[----:B------:R-:W-:Y:S01]  /*108d0*/  IABS R40, R40 ;  /* 0x0000002800287213 */ /* 0x000fe20000000000 */
[----:B------:R-:W-:Y:S01]  /*108e0*/  FFMA.FTZ R2, -R0, R2, R37 ;  /* 0x0000000200027223 */ /* 0x000fe20000010125 */
[----:B------:R-:W-:-:S02]  /*108f0*/  IMAD.IADD R37, R7, 0x1, -R134 ;  /* 0x0000000107257824 */ /* 0x000fc400078e0a86 */
        /* <DEDUP_REMOVED lines=8> */
[----:B------:R-:W-:Y:S01]  /*10980*/  I2FP.F32.S32 R36, R36 ;  /* 0x0000002400247245 */ /* 0x000fe20000201400 */
[C---:B------:R-:W-:Y:S01]  /*10990*/  VIADD R58, R68.reuse, 0x59 ;  /* 0x00000059443a7836 */ /* 0x040fe20000000000 */
[----:B------:R-:W-:Y:S01]  /*109a0*/  I2FP.F32.S32 R20, R20 ;  /* 0x0000001400147245 */ /* 0x000fe20000201400 */
[----:B------:R-:W-:Y:S01]  /*109b0*/  VIADD R104, R68, 0x60 ;  /* 0x0000006044687836 */ /* 0x000fe20000000000 */
[----:B------:R-:W-:Y:S01]  /*109c0*/  I2FP.F32.S32 R37, R37 ;  /* 0x0000002500257245 */ /* 0x000fe20000201400 */
[C---:B------:R-:W-:Y:S01]  /*109d0*/  FFMA.FTZ R29, -R0.reuse, R36, R29 ;  /* 0x00000024001d7223 */ /* 0x040fe2000001011d */
[----:B------:R-:W-:Y:S01]  /*109e0*/  I2FP.F32.S32 R40, R40 ;  /* 0x0000002800287245 */ /* 0x000fe20000201400 */
[C---:B------:R-:W-:Y:S01]  /*109f0*/  FFMA.FTZ R13, -R0.reuse, R20, R13 ;  /* 0x00000014000d7223 */ /* 0x040fe2000001010d */
[----:B------:R-:W-:Y:S01]  /*10a00*/  IABS R3, R3 ;  /* 0x0000000300037213 */ /* 0x000fe20000000000 */
[----:B------:R-:W2:Y:S01]  /*10a10*/  LD.E R20, desc[UR4][R120.64+0xdc] ;  /* 0x0000dc0478147980 */ /* 0x000ea2000c101900 */
[C---:B------:R-:W-:Y:S01]  /*10a20*/  FFMA.FTZ R36, -R0.reuse, R37, R24 ;  /* 0x0000002500247223 */ /* 0x040fe20000010118 */
[----:B------:R-:W-:Y:S01]  /*10a30*/  FFMA.FTZ R24, -R0, R40, R21 ;  /* 0x0000002800187223 */ /* 0x000fe20000010115 */
[C---:B------:R-:W-:Y:S01]  /*10a40*/  IMAD.IADD R21, R7.reuse, 0x1, -R126 ;  /* 0x0000000107157824 */ /* 0x040fe200078e0a7e */
[----:B------:R-:W-:Y:S01]  /*10a50*/  I2FP.F32.S32 R3, R3 ;  /* 0x0000000300037245 */ /* 0x000fe20000201400 */
[C---:B------:R-:W-:Y:S01]  /*10a60*/  VIADD R132, R68.reuse, 0x29 ;  /* 0x0000002944847836 */ /* 0x040fe20000000000 */
[----:B------:R-:W-:Y:S01]  /*10a70*/  IABS R192, R192 ;  /* 0x000000c000c07213 */ /* 0x000fe20000000000 */
[----:B------:R-:W-:Y:S01]  /*10a80*/  VIADD R66, R68, 0x68 ;  /* 0x0000006844427836 */ /* 0x000fe20000000000 */
[----:B------:R-:W-:Y:S01]  /*10a90*/  IABS R21, R21 ;  /* 0x0000001500157213 */ /* 0x000fe20000000000 */
[C---:B------:R-:W-:Y:S01]  /*10aa0*/  FFMA.FTZ R182, -R0.reuse, R3, R8 ;  /* 0x0000000300b67223 */ /* 0x040fe20000010108 */
[C---:B------:R-:W-:Y:S01]  /*10ab0*/  IMAD.IADD R3, R7.reuse, 0x1, -R62 ;  /* 0x0000000107037824 */ /* 0x040fe200078e0a3e */
[----:B------:R-:W-:Y:S01]  /*10ac0*/  I2FP.F32.S32 R192, R192 ;  /* 0x000000c000c07245 */ /* 0x000fe20000201400 */
[C---:B------:R-:W-:Y:S01]  /*10ad0*/  IMAD.IADD R8, R7.reuse, 0x1, -R58 ;  /* 0x0000000107087824 */ /* 0x040fe200078e0a3a */
[----:B------:R-:W-:Y:S01]  /*10ae0*/  I2FP.F32.S32 R21, R21 ;  /* 0x0000001500157245 */ /* 0x000fe20000201400 */
[C---:B------:R-:W-:Y:S01]  /*10af0*/  IMAD.IADD R50, R7.reuse, 0x1, -R132 ;  /* 0x0000000107327824 */ /* 0x040fe200078e0a84 */
[----:B------:R-:W-:Y:S01]  /*10b00*/  IABS R3, R3 ;  /* 0x0000000300037213 */ /* 0x000fe20000000000 */
[C---:B------:R-:W-:Y:S01]  /*10b10*/  FFMA.FTZ R192, -R0.reuse, R192, R9 ;  /* 0x000000c000c07223 */ /* 0x040fe20000010109 */
[----:B------:R-:W-:Y:S01]  /*10b20*/  IABS R8, R8 ;  /* 0x0000000800087213 */ /* 0x000fe20000000000 */
[----:B------:R-:W-:Y:S01]  /*10b30*/  FFMA.FTZ R186, -R0, R21, R12 ;  /* 0x0000001500ba7223 */ /* 0x000fe2000001010c */
[C---:B------:R-:W-:Y:S01]  /*10b40*/  IMAD.IADD R12, R7.reuse, 0x1, -R106 ;  /* 0x00000001070c7824 */ /* 0x040fe200078e0a6a */
[----:B------:R-:W-:Y:S01]  /*10b50*/  I2FP.F32.S32 R3, R3 ;  /* 0x0000000300037245 */ /* 0x000fe20000201400 */
[----:B------:R-:W-:Y:S01]  /*10b60*/  IMAD.IADD R9, R7, 0x1, -R104 ;  /* 0x0000000107097824 */ /* 0x000fe200078e0a68 */
[----:B------:R-:W-:Y:S01]  /*10b70*/  I2FP.F32.S32 R8, R8 ;  /* 0x0000000800087245 */ /* 0x000fe20000201400 */
[----:B------:R-:W-:Y:S01]  /*10b80*/  VIADD R130, R68, 0x38 ;  /* 0x0000003844827836 */ /* 0x000fe20000000000 */
[----:B------:R-:W-:Y:S01]  /*10b90*/  IABS R12, R12 ;  /* 0x0000000c000c7213 */ /* 0x000fe20000000000 */
[----:B------:R-:W-:Y:S01]  /*10ba0*/  FFMA.FTZ R108, -R0, R3, R108 ;  /* 0x00000003006c7223 */ /* 0x000fe2000001016c */
[----:B------:R-:W-:-:S02]  /*10bb0*/  VIADD R86, R68, 0x61 ;  /* 0x0000006144567836 */ /* 0x000fc40000000000 */
[----:B------:R-:W-:Y:S01]  /*10bc0*/  FFMA.FTZ R109, -R0, R8, R109 ;  /* 0x00000008006d7223 */ /* 0x000fe2000001016d */
[----:B------:R-:W-:Y:S01]  /*10bd0*/  I2FP.F32.S32 R12, R12 ;  /* 0x0000000c000c7245 */ /* 0x000fe20000201400 */
[----:B------:R-:W-:Y:S01]  /*10be0*/  VIADD R64, R68, 0x69 ;  /* 0x0000006944407836 */ /* 0x000fe20000000000 */
[----:B------:R-:W-:Y:S01]  /*10bf0*/  IABS R9, R9 ;  /* 0x0000000900097213 */ /* 0x000fe20000000000 */
[C---:B------:R-:W-:Y:S01]  /*10c00*/  IMAD.IADD R3, R7.reuse, 0x1, -R66 ;  /* 0x0000000107037824 */ /* 0x040fe200078e0a42 */
[----:B------:R-:W-:Y:S01]  /*10c10*/  IABS R50, R50 ;  /* 0x0000003200327213 */ /* 0x000fe20000000000 */
[----:B------:R-:W-:Y:S01]  /*10c20*/  FFMA.FTZ R113, -R0, R12, R113 ;  /* 0x0000000c00717223 */ /* 0x000fe20000010171 */
[C---:B------:R-:W-:Y:S01]  /*10c30*/  IMAD.IADD R37, R7.reuse, 0x1, -R130 ;  /* 0x0000000107257824 */ /* 0x040fe200078e0a82 */
[----:B------:R-:W-:Y:S01]  /*10c40*/  I2FP.F32.S32 R9, R9 ;  /* 0x0000000900097245 */ /* 0x000fe20000201400 */
[C---:B------:R-:W-:Y:S01]  /*10c50*/  IMAD.IADD R12, R7.reuse, 0x1, -R86 ;  /* 0x00000001070c7824 */ /* 0x040fe200078e0a56 */
[----:B------:R-:W-:Y:S01]  /*10c60*/  IABS R3, R3 ;  /* 0x0000000300037213 */ /* 0x000fe20000000000 */
[C---:B------:R-:W-:Y:S01]  /*10c70*/  IMAD.IADD R8, R7.reuse, 0x1, -R64 ;  /* 0x0000000107087824 */ /* 0x040fe200078e0a40 */
[----:B------:R-:W-:Y:S01]  /*10c80*/  I2FP.F32.S32 R50, R50 ;  /* 0x0000003200327245 */ /* 0x000fe20000201400 */
[----:B------:R-:W-:Y:S01]  /*10c90*/  VIADD R54, R68, 0x78 ;  /* 0x0000007844367836 */ /* 0x000fe20000000000 */
[----:B------:R-:W-:Y:S01]  /*10ca0*/  IABS R37, R37 ;  /* 0x0000002500257213 */ /* 0x000fe20000000000 */
[C---:B------:R-:W-:Y:S01]  /*10cb0*/  FFMA.FTZ R100, -R0.reuse, R9, R100 ;  /* 0x0000000900647223 */ /* 0x040fe20000010164 */
[----:B------:R-:W-:Y:S01]  /*10cc0*/  IABS R12, R12 ;  /* 0x0000000c000c7213 */ /* 0x000fe20000000000 */
[----:B------:R-:W-:Y:S01]  /*10cd0*/  IMAD.IADD R9, R7, 0x1, -R54 ;  /* 0x0000000107097824 */ /* 0x000fe200078e0a36 */
[----:B------:R-:W-:Y:S01]  /*10ce0*/  IABS R8, R8 ;  /* 0x0000000800087213 */ /* 0x000fe20000000000 */
[----:B------:R-:W-:Y:S01]  /*10cf0*/  FFMA.FTZ R25, -R0, R50, R25 ;  /* 0x0000003200197223 */ /* 0x000fe20000010119 */
[----:B------:R-:W-:Y:S01]  /*10d00*/  I2FP.F32.S32 R3, R3 ;  /* 0x0000000300037245 */ /* 0x000fe20000201400 */
[C---:B------:R-:W-:Y:S01]  /*10d10*/  VIADD R128, R68.reuse, 0x39 ;  /* 0x0000003944807836 */ /* 0x040fe20000000000 */
[----:B------:R-:W-:Y:S01]  /*10d20*/  I2FP.F32.S32 R37, R37 ;  /* 0x0000002500257245 */ /* 0x000fe20000201400 */
[----:B------:R-:W-:Y:S01]  /*10d30*/  VIADD R122, R68, 0x50 ;  /* 0x00000050447a7836 */ /* 0x000fe20000000000 */
[----:B------:R-:W-:Y:S01]  /*10d40*/  I2FP.F32.S32 R12, R12 ;  /* 0x0000000c000c7245 */ /* 0x000fe20000201400 */
[----:B------:R-:W-:Y:S01]  /*10d50*/  FFMA.FTZ R96, -R0, R3, R96 ;  /* 0x0000000300607223 */ /* 0x000fe20000010160 */
[----:B------:R-:W-:Y:S01]  /*10d60*/  I2FP.F32.S32 R8, R8 ;  /* 0x0000000800087245 */ /* 0x000fe20000201400 */
[----:B------:R-:W-:-:S02]  /*10d70*/  VIADD R56, R68, 0x70 ;  /* 0x0000007044387836 */ /* 0x000fc40000000000 */
[----:B------:R-:W-:Y:S01]  /*10d80*/  FFMA.FTZ R202, -R0, R37, R16 ;  /* 0x0000002500ca7223 */ /* 0x000fe20000010110 */
[----:B------:R-:W-:Y:S02]  /*10d90*/  VIADD R80, R68, 0x71 ;  /* 0x0000007144507836 */ /* 0x000fe40000000000 */
[----:B------:R-:W-:Y:S01]  /*10da0*/  FFMA.FTZ R101, -R0, R12, R101 ;  /* 0x0000000c00657223 */ /* 0x000fe20000010165 */
[----:B------:R-:W-:Y:S02]  /*10db0*/  VIADD R50, R68, 0x79 ;  /* 0x0000007944327836 */ /* 0x000fe40000000000 */
[----:B------:R-:W-:Y:S01]  /*10dc0*/  FFMA.FTZ R97, -R0, R8, R97 ;  /* 0x0000000800617223 */ /* 0x000fe20000010161 */
[C---:B------:R-:W-:Y:S01]  /*10dd0*/  VIADD R3, R7.reuse, 0x8 ;  /* 0x0000000807037836 */ /* 0x040fe20000000000 */
[----:B------:R-:W-:Y:S01]  /*10de0*/  IABS R9, R9 ;  /* 0x0000000900097213 */ /* 0x000fe20000000000 */
[C---:B------:R-:W-:Y:S02]  /*10df0*/  IMAD.IADD R40, R7.reuse, 0x1, -R128 ;  /* 0x0000000107287824 */ /* 0x040fe400078e0a80 */
[C---:B------:R-:W-:Y:S01]  /*10e00*/  IMAD.IADD R21, R7.reuse, 0x1, -R122 ;  /* 0x0000000107157824 */ /* 0x040fe200078e0a7a */
[----:B------:R-:W-:Y:S01]  /*10e10*/  I2FP.F32.S32 R9, R9 ;  /* 0x0000000900097245 */ /* 0x000fe20000201400 */
[C---:B------:R-:W-:Y:S01]  /*10e20*/  IMAD.IADD R41, R7.reuse, 0x1, -R56 ;  /* 0x0000000107297824 */ /* 0x040fe200078e0a38 */
[----:B------:R-:W-:Y:S01]  /*10e30*/  IABS R40, R40 ;  /* 0x0000002800287213 */ /* 0x000fe20000000000 */
[C---:B------:R-:W-:Y:S01]  /*10e40*/  IMAD.IADD R16, R7.reuse, 0x1, -R80 ;  /* 0x0000000107107824 */ /* 0x040fe200078e0a50 */
[----:B------:R-:W-:Y:S01]  /*10e50*/  IABS R21, R21 ;  /* 0x0000001500157213 */ /* 0x000fe20000000000 */
[----:B------:R-:W-:-:S02]  /*10e60*/  IMAD.IADD R12, R7, 0x1, -R50 ;  /* 0x00000001070c7824 */ /* 0x000fc400078e0a32 */
[C---:B------:R-:W-:Y:S01]  /*10e70*/  FFMA.FTZ R88, -R0.reuse, R9, R88 ;  /* 0x0000000900587223 */ /* 0x040fe20000010158 */
[--C-:B------:R-:W-:Y:S01]  /*10e80*/  IMAD.IADD R8, R3, 0x1, -R68.reuse ;  /* 0x0000000103087824 */ /* 0x100fe200078e0a44 */
[----:B------:R-:W-:Y:S01]  /*10e90*/  I2FP.F32.S32 R40, R40 ;  /* 0x0000002800287245 */ /* 0x000fe20000201400 */
[----:B------:R-:W-:Y:S01]  /*10ea0*/  IMAD.IADD R7, R7, 0x1, -R68 ;  /* 0x0000000107077824 */ /* 0x000fe200078e0a44 */
[----:B------:R-:W-:Y:S02]  /*10eb0*/  IABS R12, R12 ;  /* 0x0000000c000c7213 */ /* 0x000fe40000000000 */
[----:B------:R-:W-:Y:S01]  /*10ec0*/  IABS R8, R8 ;  /* 0x0000000800087213 */ /* 0x000fe20000000000 */
[----:B------:R-:W-:Y:S01]  /*10ed0*/  IMAD.IADD R37, R3, 0x1, -R168 ;  /* 0x0000000103257824 */ /* 0x000fe200078e0aa8 */
[----:B------:R-:W-:Y:S01]  /*10ee0*/  IABS R7, R7 ;  /* 0x0000000700077213 */ /* 0x000fe20000000000 */
[----:B------:R-:W-:Y:S01]  /*10ef0*/  FFMA.FTZ R17, -R0, R40, R17 ;  /* 0x0000002800117223 */ /* 0x000fe20000010111 */
[----:B------:R-:W-:-:S02]  /*10f00*/  I2FP.F32.S32 R9, R8 ;  /* 0x0000000800097245 */ /* 0x000fc40000201400 */
[----:B------:R-:W-:Y:S02]  /*10f10*/  I2FP.F32.S32 R7, R7 ;  /* 0x0000000700077245 */ /* 0x000fe40000201400 */
[----:B------:R-:W-:Y:S01]  /*10f20*/  IABS R37, R37 ;  /* 0x0000002500257213 */ /* 0x000fe20000000000 */
[C---:B------:R-:W-:Y:S01]  /*10f30*/  FFMA.FTZ R9, -R0.reuse, R9, R46 ;  /* 0x0000000900097223 */ /* 0x040fe2000001012e */
[----:B------:R-:W-:Y:S01]  /*10f40*/  I2FP.F32.S32 R21, R21 ;  /* 0x0000001500157245 */ /* 0x000fe20000201400 */
[CC--:B------:R-:W-:Y:S01]  /*10f50*/  FFMA.FTZ R40, -R0.reuse, R7.reuse, R44 ;  /* 0x0000000700287223 */ /* 0x0c0fe2000001012c */
[----:B------:R-:W-:Y:S01]  /*10f60*/  I2FP.F32.S32 R12, R12 ;  /* 0x0000000c000c7245 */ /* 0x000fe20000201400 */
[C---:B------:R-:W-:Y:S01]  /*10f70*/  FFMA.FTZ R42, -R0.reuse, R7, R42 ;  /* 0x00000007002a7223 */ /* 0x040fe2000001012a */
[----:B------:R-:W-:Y:S01]  /*10f80*/  IMAD.IADD R7, R3, 0x1, -R138 ;  /* 0x0000000103077824 */ /* 0x000fe200078e0a8a */
[----:B------:R-:W-:Y:S01]  /*10f90*/  I2FP.F32.S32 R37, R37 ;  /* 0x0000002500257245 */ /* 0x000fe20000201400 */
[C---:B------:R-:W-:Y:S01]  /*10fa0*/  FFMA.FTZ R112, -R0.reuse, R21, R112 ;  /* 0x0000001500707223 */ /* 0x040fe20000010170 */
[----:B------:R-:W-:Y:S01]  /*10fb0*/  FSEL R68, R9, -INF , !P1 ;  /* 0xff80000009447808 */ /* 0x000fe20004800000 */
[----:B------:R-:W-:Y:S01]  /*10fc0*/  FFMA.FTZ R21, -R0, R12, R89 ;  /* 0x0000000c00157223 */ /* 0x000fe20000010159 */
[----:B------:R-:W-:Y:S01]  /*10fd0*/  IABS R16, R16 ;  /* 0x0000001000107213 */ /* 0x000fe20000000000 */
[C---:B------:R-:W-:Y:S01]  /*10fe0*/  IMAD.IADD R9, R3.reuse, 0x1, -R140 ;  /* 0x0000000103097824 */ /* 0x040fe200078e0a8c */
[----:B------:R-:W-:Y:S01]  /*10ff0*/  IABS R7, R7 ;  /* 0x0000000700077213 */ /* 0x000fe20000000000 */
[----:B------:R-:W-:-:S02]  /*11000*/  IMAD.IADD R8, R3, 0x1, -R142 ;  /* 0x0000000103087824 */ /* 0x000fc400078e0a8e */
[C---:B------:R-:W-:Y:S01]  /*11010*/  FFMA.FTZ R12, -R0.reuse, R37, R38 ;  /* 0x00000025000c7223 */ /* 0x040fe20000010126 */
[C---:B------:R-:W-:Y:S01]  /*11020*/  IMAD.IADD R38, R3.reuse, 0x1, -R136 ;  /* 0x0000000103267824 */ /* 0x040fe200078e0a88 */
[----:B------:R-:W-:Y:S02]  /*11030*/  I2FP.F32.S32 R16, R16 ;  /* 0x0000001000107245 */ /* 0x000fe40000201400 */
[----:B------:R-:W-:Y:S02]  /*11040*/  IABS R9, R9 ;  /* 0x0000000900097213 */ /* 0x000fe40000000000 */
[----:B------:R-:W-:Y:S01]  /*11050*/  I2FP.F32.S32 R7, R7 ;  /* 0x0000000700077245 */ /* 0x000fe20000201400 */
[C---:B------:R-:W-:Y:S01]  /*11060*/  FFMA.FTZ R93, -R0.reuse, R16, R93 ;  /* 0x00000010005d7223 */ /* 0x040fe2000001015d */
[----:B------:R-:W-:Y:S02]  /*11070*/  IABS R8, R8 ;  /* 0x0000000800087213 */ /* 0x000fe40000000000 */
[----:B------:R-:W-:Y:S01]  /*11080*/  IABS R38, R38 ;  /* 0x0000002600267213 */ /* 0x000fe20000000000 */
[----:B------:R-:W-:Y:S01]  /*11090*/  IMAD.IADD R16, R3, 0x1, -R52 ;  /* 0x0000000103107824 */ /* 0x000fe200078e0a34 */
[----:B------:R-:W-:Y:S01]  /*110a0*/  I2FP.F32.S32 R9, R9 ;  /* 0x0000000900097245 */ /* 0x000fe20000201400 */
[----:B------:R-:W-:Y:S01]  /*110b0*/  FFMA.FTZ R7, -R0, R7, R47 ;  /* 0x0000000700077223 */ /* 0x000fe2000001012f */
[----:B------:R-:W-:-:S02]  /*110c0*/  ISETP.GE.AND P4, PT, R52, R61, PT ;  /* 0x0000003d3400720c */ /* 0x000fc40003f86270 */
[----:B------:R-:W-:Y:S02]  /*110d0*/  I2FP.F32.S32 R8, R8 ;  /* 0x0000000800087245 */ /* 0x000fe40000201400 */
[----:B------:R-:W-:Y:S02]  /*110e0*/  ISETP.GE.AND P0, PT, R138, R61, PT ;  /* 0x0000003d8a00720c */ /* 0x000fe40003f06270 */
[----:B------:R-:W-:Y:S01]  /*110f0*/  FSEL R52, R42, -INF , !P5 ;  /* 0xff8000002a347808 */ /* 0x000fe20006800000 */
[----:B------:R-:W-:Y:S01]  /*11100*/  IMAD.IADD R42, R3, 0x1, -R6 ;  /* 0x00000001032a7824 */ /* 0x000fe200078e0a06 */
[----:B------:R-:W-:Y:S02]  /*11110*/  I2FP.F32.S32 R38, R38 ;  /* 0x0000002600267245 */ /* 0x000fe40000201400 */
[----:B------:R-:W-:Y:S01]  /*11120*/  FSEL R78, R78, -INF , !P5 ;  /* 0xff8000004e4e7808 */ /* 0x000fe20006800000 */
[----:B------:R-:W-:Y:S01]  /*11130*/  FFMA.FTZ R34, -R0, R9, R34 ;  /* 0x0000000900227223 */ /* 0x000fe20000010122 */
[-C--:B------:R-:W-:Y:S01]  /*11140*/  ISETP.GE.AND P5, PT, R4, R61.reuse, PT ;  /* 0x0000003d0400720c */ /* 0x080fe20003fa6270 */
[C---:B------:R-:W-:Y:S01]  /*11150*/  FFMA.FTZ R8, -R0.reuse, R8, R39 ;  /* 0x0000000800087223 */ /* 0x040fe20000010127 */
[----:B------:R-:W-:Y:S01]  /*11160*/  FSEL R9, R45, -INF , !P0 ;  /* 0xff8000002d097808 */ /* 0x000fe20004000000 */
[----:B------:R-:W-:Y:S01]  /*11170*/  IMAD.IADD R39, R3, 0x1, -R4 ;  /* 0x0000000103277824 */ /* 0x000fe200078e0a04 */
[----:B------:R-:W-:Y:S01]  /*11180*/  FSEL R7, R7, -INF , !P0 ;  /* 0xff80000007077808 */ /* 0x000fe20004000000 */
[----:B------:R-:W-:Y:S01]  /*11190*/  FFMA.FTZ R31, -R0, R38, R31 ;  /* 0x00000026001f7223 */ /* 0x000fe2000001011f */
[----:B------:R-:W-:Y:S01]  /*111a0*/  ISETP.GE.AND P0, PT, R6, R61, PT ;  /* 0x0000003d0600720c */ /* 0x000fe20003f06270 */
[----:B------:R-:W-:Y:S01]  /*111b0*/  IMAD.IADD R6, R3, 0x1, -R132 ;  /* 0x0000000103067824 */ /* 0x000fe200078e0a84 */
[----:B------:R-:W-:-:S02]  /*111c0*/  IABS R4, R42 ;  /* 0x0000002a00047213 */ /* 0x000fc40000000000 */
[----:B------:R-:W-:Y:S01]  /*111d0*/  FSEL R38, R33, -INF , !P5 ;  /* 0xff80000021267808 */ /* 0x000fe20006800000 */
[C---:B------:R-:W-:Y:S01]  /*111e0*/  IMAD.IADD R33, R3.reuse, 0x1, -R32 ;  /* 0x0000000103217824 */ /* 0x040fe200078e0a20 */
[----:B------:R-:W-:Y:S02]  /*111f0*/  I2FP.F32.S32 R4, R4 ;  /* 0x0000000400047245 */ /* 0x000fe40000201400 */
[----:B------:R-:W-:Y:S02]  /*11200*/  IABS R6, R6 ;  /* 0x0000000600067213 */ /* 0x000fe40000000000 */
[----:B------:R-:W-:Y:S01]  /*11210*/  IABS R33, R33 ;  /* 0x0000002100217213 */ /* 0x000fe20000000000 */
[----:B------:R-:W-:Y:S01]  /*11220*/  IMAD.IADD R37, R3, 0x1, -R134 ;  /* 0x0000000103257824 */ /* 0x000fe200078e0a86 */
[----:B------:R-:W-:Y:S01]  /*11230*/  I2FP.F32.S32 R6, R6 ;  /* 0x0000000600067245 */ /* 0x000fe20000201400 */
[----:B------:R-:W-:Y:S01]  /*11240*/  FFMA.FTZ R4, -R0, R4, R35 ;  /* 0x0000000400047223 */ /* 0x000fe20000010123 */
[----:B------:R-:W-:-:S02]  /*11250*/  FSEL R40, R40, -INF , !P1 ;  /* 0xff80000028287808 */ /* 0x000fc40004800000 */
[----:B------:R-:W-:Y:S02]  /*11260*/  I2FP.F32.S32 R33, R33 ;  /* 0x0000002100217245 */ /* 0x000fe40000201400 */
[----:B------:R-:W-:Y:S01]  /*11270*/  ISETP.GE.AND P1, PT, R140, R61, PT ;  /* 0x0000003d8c00720c */ /* 0x000fe20003f26270 */
[C---:B------:R-:W-:Y:S01]  /*11280*/  FFMA.FTZ R27, -R0.reuse, R6, R27 ;  /* 0x00000006001b7223 */ /* 0x040fe2000001011b */
[----:B------:R-:W-:Y:S01]  /*11290*/  IABS R37, R37 ;  /* 0x0000002500257213 */ /* 0x000fe20000000000 */
[----:B------:R-:W-:Y:S01]  /*112a0*/  FFMA.FTZ R22, -R0, R33, R22 ;  /* 0x0000002100167223 */ /* 0x000fe20000010116 */
[----:B------:R-:W-:Y:S02]  /*112b0*/  FSEL R72, R72, -INF , !P0 ;  /* 0xff80000048487808 */ /* 0x000fe40004000000 */
[----:B------:R-:W-:Y:S02]  /*112c0*/  FSEL R4, R4, -INF , !P0 ;  /* 0xff80000004047808 */ /* 0x000fe40004000000 */
[----:B------:R-:W-:-:S02]  /*112d0*/  FSEL R76, R76, -INF , !P1 ;  /* 0xff8000004c4c7808 */ /* 0x000fc40004800000 */
[----:B------:R-:W-:Y:S02]  /*112e0*/  FSEL R6, R34, -INF , !P1 ;  /* 0xff80000022067808 */ /* 0x000fe40004800000 */
[-C--:B------:R-:W-:Y:S01]  /*112f0*/  ISETP.GE.AND P0, PT, R28, R61.reuse, PT ;  /* 0x0000003d1c00720c */ /* 0x080fe20003f06270 */
[----:B------:R-:W-:Y:S01]  /*11300*/  IMAD.IADD R28, R3, 0x1, -R28 ;  /* 0x00000001031c7824 */ /* 0x000fe200078e0a1c */
[----:B------:R-:W-:Y:S02]  /*11310*/  ISETP.GE.AND P1, PT, R32, R61, PT ;  /* 0x0000003d2000720c */ /* 0x000fe40003f26270 */
[----:B------:R-:W-:Y:S02]  /*11320*/  I2FP.F32.S32 R37, R37 ;  /* 0x0000002500257245 */ /* 0x000fe40000201400 */
[----:B------:R-:W-:Y:S02]  /*11330*/  ISETP.GE.AND P3, PT, R168, R61, PT ;  /* 0x0000003da800720c */ /* 0x000fe40003f66270 */
[----:B------:R-:W-:-:S02]  /*11340*/  IABS R16, R16 ;  /* 0x0000001000107213 */ /* 0x000fc40000000000 */
[----:B------:R-:W-:Y:S02]  /*11350*/  IABS R39, R39 ;  /* 0x0000002700277213 */ /* 0x000fe40000000000 */
[----:B------:R-:W-:Y:S01]  /*11360*/  FSEL R200, R22, -INF , !P1 ;  /* 0xff80000016c87808 */ /* 0x000fe20004800000 */
[----:B------:R-:W-:Y:S01]  /*11370*/  IMAD.IADD R22, R3, 0x1, -R124 ;  /* 0x0000000103167824 */ /* 0x000fe200078e0a7c */
[----:B------:R-:W-:Y:S01]  /*11380*/  IABS R28, R28 ;  /* 0x0000001c001c7213 */ /* 0x000fe20000000000 */
[----:B------:R-:W-:Y:S01]  /*11390*/  FFMA.FTZ R26, -R0, R37, R26 ;  /* 0x00000025001a7223 */ /* 0x000fe2000001011a */
[----:B------:R-:W-:Y:S02]  /*113a0*/  I2FP.F32.S32 R16, R16 ;  /* 0x0000001000107245 */ /* 0x000fe40000201400 */
[----:B------:R-:W-:Y:S02]  /*113b0*/  FSEL R70, R70, -INF , !P3 ;  /* 0xff80000046467808 */ /* 0x000fe40005800000 */
[----:B------:R-:W-:-:S02]  /*113c0*/  FSEL R12, R12, -INF , !P3 ;  /* 0xff8000000c0c7808 */ /* 0x000fc40005800000 */
[----:B------:R-:W-:Y:S02]  /*113d0*/  ISETP.GE.AND P3, PT, R134, R61, PT ;  /* 0x0000003d8600720c */ /* 0x000fe40003f66270 */
[----:B------:R-:W-:Y:S02]  /*113e0*/  I2FP.F32.S32 R39, R39 ;  /* 0x0000002700277245 */ /* 0x000fe40000201400 */
[----:B------:R-:W-:Y:S02]  /*113f0*/  I2FP.F32.S32 R28, R28 ;  /* 0x0000001c001c7245 */ /* 0x000fe40000201400 */
[----:B------:R-:W-:Y:S01]  /*11400*/  IABS R22, R22 ;  /* 0x0000001600167213 */ /* 0x000fe20000000000 */
[----:B------:R-:W-:Y:S01]  /*11410*/  FFMA.FTZ R16, -R0, R16, R43 ;  /* 0x0000001000107223 */ /* 0x000fe2000001012b */
[----:B------:R-:W-:Y:S01]  /*11420*/  FSEL R34, R26, -INF , !P3 ;  /* 0xff8000001a227808 */ /* 0x000fe20005800000 */
[----:B------:R-:W-:Y:S01]  /*11430*/  FFMA.FTZ R30, -R0, R39, R30 ;  /* 0x00000027001e7223 */ /* 0x000fe2000001011e */
[----:B------:R-:W-:-:S02]  /*11440*/  IMAD.IADD R26, R3, 0x1, -R128 ;  /* 0x00000001031a7824 */ /* 0x000fc400078e0a80 */
[----:B------:R-:W-:Y:S01]  /*11450*/  FFMA.FTZ R23, -R0, R28, R23 ;  /* 0x0000001c00177223 */ /* 0x000fe20000010117 */
[----:B------:R-:W-:Y:S02]  /*11460*/  I2FP.F32.S32 R22, R22 ;  /* 0x0000001600167245 */ /* 0x000fe40000201400 */
[-C--:B------:R-:W-:Y:S02]  /*11470*/  ISETP.GE.AND P2, PT, R142, R61.reuse, PT ;  /* 0x0000003d8e00720c */ /* 0x080fe40003f46270 */
[----:B------:R-:W-:Y:S02]  /*11480*/  FSEL R74, R74, -INF , !P4 ;  /* 0xff8000004a4a7808 */ /* 0x000fe40006000000 */
[----:B------:R-:W-:Y:S01]  /*11490*/  FSEL R16, R16, -INF , !P4 ;  /* 0xff80000010107808 */ /* 0x000fe20006000000 */
[----:B------:R-:W-:Y:S01]  /*114a0*/  FFMA.FTZ R11, -R0, R22, R11 ;  /* 0x00000016000b7223 */ /* 0x000fe2000001010b */
[----:B------:R-:W-:Y:S02]  /*114b0*/  ISETP.GE.AND P4, PT, R136, R61, PT ;  /* 0x0000003d8800720c */ /* 0x000fe40003f86270 */
[----:B------:R-:W-:-:S02]  /*114c0*/  FSEL R208, R30, -INF , !P5 ;  /* 0xff8000001ed07808 */ /* 0x000fc40006800000 */
[----:B------:R-:W-:Y:S02]  /*114d0*/  IABS R26, R26 ;  /* 0x0000001a001a7213 */ /* 0x000fe40000000000 */
[----:B------:R-:W-:Y:S02]  /*114e0*/  FSEL R2, R2, -INF , !P2 ;  /* 0xff80000002027808 */ /* 0x000fe40005000000 */
[----:B------:R-:W-:Y:S02]  /*114f0*/  FSEL R8, R8, -INF , !P2 ;  /* 0xff80000008087808 */ /* 0x000fe40005000000 */
[----:B------:R-:W-:Y:S02]  /*11500*/  FSEL R30, R24, -INF , !P0 ;  /* 0xff800000181e7808 */ /* 0x000fe40004000000 */
[----:B------:R-:W-:Y:S02]  /*11510*/  FSEL R198, R23, -INF , !P0 ;  /* 0xff80000017c67808 */ /* 0x000fe40004000000 */
[----:B------:R-:W-:-:S02]  /*11520*/  ISETP.GE.AND P2, PT, R132, R61, PT ;  /* 0x0000003d8400720c */ /* 0x000fc40003f46270 */
[----:B------:R-:W-:Y:S01]  /*11530*/  ISETP.GE.AND P0, PT, R124, R61, PT ;  /* 0x0000003d7c00720c */ /* 0x000fe20003f06270 */
[----:B------:R-:W-:Y:S01]  /*11540*/  IMAD.IADD R23, R3, 0x1, -R84 ;  /* 0x0000000103177824 */ /* 0x000fe200078e0a54 */
[----:B------:R-:W-:Y:S01]  /*11550*/  FSEL R210, R29, -INF , !P4 ;  /* 0xff8000001dd27808 */ /* 0x000fe20006000000 */
[----:B------:R-:W-:Y:S01]  /*11560*/  IMAD.IADD R29, R3, 0x1, -R126 ;  /* 0x00000001031d7824 */ /* 0x000fe200078e0a7e */
[----:B------:R-:W-:Y:S02]  /*11570*/  I2FP.F32.S32 R26, R26 ;  /* 0x0000001a001a7245 */ /* 0x000fe40000201400 */
[----:B------:R-:W-:Y:S02]  /*11580*/  FSEL R212, R25, -INF , !P2 ;  /* 0xff80000019d47808 */ /* 0x000fe40005000000 */
[----:B------:R-:W-:Y:S02]  /*11590*/  FSEL R32, R27, -INF , !P2 ;  /* 0xff8000001b207808 */ /* 0x000fe40005000000 */
[----:B------:R-:W-:-:S02]  /*115a0*/  FSEL R188, R11, -INF , !P0 ;  /* 0xff8000000bbc7808 */ /* 0x000fc40004000000 */
[----:B------:R-:W-:Y:S02]  /*115b0*/  ISETP.GE.AND P2, PT, R84, R61, PT ;  /* 0x0000003d5400720c */ /* 0x000fe40003f46270 */
[----:B------:R-:W-:Y:S01]  /*115c0*/  FMNMX3.FTZ R11, R40, R9, R78, !PT ;  /* 0x00000009280b7276 */ /* 0x000fe2000781004e */
[----:B------:R-:W-:Y:S01]  /*115d0*/  FFMA.FTZ R19, -R0, R26, R19 ;  /* 0x0000001a00137223 */ /* 0x000fe20000010113 */
[----:B------:R-:W-:Y:S01]  /*115e0*/  FSEL R206, R31, -INF , !P4 ;  /* 0xff8000001fce7808 */ /* 0x000fe20006000000 */
[----:B------:R-:W-:Y:S01]  /*115f0*/  IMAD.IADD R31, R3, 0x1, -R130 ;  /* 0x00000001031f7824 */ /* 0x000fe200078e0a82 */
[----:B------:R-:W-:Y:S02]  /*11600*/  ISETP.GE.AND P4, PT, R128, R61, PT ;  /* 0x0000003d8000720c */ /* 0x000fe40003f86270 */
[----:B------:R-:W-:Y:S02]  /*11610*/  IABS R29, R29 ;  /* 0x0000001d001d7213 */ /* 0x000fe40000000000 */
[----:B------:R-:W-:-:S02]  /*11620*/  IABS R23, R23 ;  /* 0x0000001700177213 */ /* 0x000fc40000000000 */
[----:B------:R-:W-:Y:S01]  /*11630*/  FSEL R196, R13, -INF , !P2 ;  /* 0xff8000000dc47808 */ /* 0x000fe20005000000 */
[----:B------:R-:W-:Y:S01]  /*11640*/  IMAD.IADD R13, R3, 0x1, -R104 ;  /* 0x00000001030d7824 */ /* 0x000fe200078e0a68 */
[----:B------:R-:W-:Y:S02]  /*11650*/  FMNMX3.FTZ R11, R11, R74, R70, !PT ;  /* 0x0000004a0b0b7276 */ /* 0x000fe40007810046 */
[----:B------:R-:W-:Y:S02]  /*11660*/  I2FP.F32.S32 R29, R29 ;  /* 0x0000001d001d7245 */ /* 0x000fe40000201400 */
[----:B------:R-:W-:Y:S01]  /*11670*/  FSEL R24, R19, -INF , !P4 ;  /* 0xff80000013187808 */ /* 0x000fe20006000000 */
[----:B------:R-:W-:Y:S01]  /*11680*/  IMAD.IADD R19, R3, 0x1, -R82 ;  /* 0x0000000103137824 */ /* 0x000fe200078e0a52 */
[----:B------:R-:W-:Y:S02]  /*11690*/  I2FP.F32.S32 R23, R23 ;  /* 0x0000001700177245 */ /* 0x000fe40000201400 */
[----:B------:R-:W-:-:S02]  /*116a0*/  FMNMX3.FTZ R11, R11, R2, R76, !PT ;  /* 0x000000020b0b7276 */ /* 0x000fc4000781004c */
[----:B------:R-:W-:Y:S02]  /*116b0*/  IABS R31, R31 ;  /* 0x0000001f001f7213 */ /* 0x000fe40000000000 */
[----:B------:R-:W-:Y:S01]  /*116c0*/  IABS R13, R13 ;  /* 0x0000000d000d7213 */ /* 0x000fe20000000000 */
[----:B------:R-:W-:Y:S01]  /*116d0*/  FFMA.FTZ R14, -R0, R29, R14 ;  /* 0x0000001d000e7223 */ /* 0x000fe2000001010e */
[----:B------:R-:W-:Y:S01]  /*116e0*/  FSEL R36, R36, -INF , !P3 ;  /* 0xff80000024247808 */ /* 0x000fe20005800000 */
[----:B------:R-:W-:Y:S01]  /*116f0*/  FFMA.FTZ R15, -R0, R23, R15 ;  /* 0x00000017000f7223 */ /* 0x000fe2000001010f */
[----:B------:R-:W-:Y:S02]  /*11700*/  FMNMX3.FTZ R11, R11, R72, R38, !PT ;  /* 0x000000480b0b7276 */ /* 0x000fe40007810026 */
[----:B------:R-:W-:Y:S02]  /*11710*/  ISETP.GE.AND P3, PT, R126, R61, PT ;  /* 0x0000003d7e00720c */ /* 0x000fe40003f66270 */
[----:B------:R-:W-:-:S02]  /*11720*/  I2FP.F32.S32 R31, R31 ;  /* 0x0000001f001f7245 */ /* 0x000fc40000201400 */
[----:B------:R-:W-:Y:S02]  /*11730*/  IABS R19, R19 ;  /* 0x0000001300137213 */ /* 0x000fe40000000000 */
[----:B------:R-:W-:Y:S02]  /*11740*/  I2FP.F32.S32 R13, R13 ;  /* 0x0000000d000d7245 */ /* 0x000fe40000201400 */
[----:B------:R-:W-:Y:S02]  /*11750*/  ISETP.GE.AND P5, PT, R130, R61, PT ;  /* 0x0000003d8200720c */ /* 0x000fe40003fa6270 */
[----:B------:R-:W-:Y:S02]  /*11760*/  FSEL R204, R204, -INF , !P1 ;  /* 0xff800000cccc7808 */ /* 0x000fe40004800000 */
[----:B------:R-:W-:Y:S01]  /*11770*/  FMNMX3.FTZ R11, R11, R210, R36, !PT ;  /* 0x000000d20b0b7276 */ /* 0x000fe20007810024 */
[----:B------:R-:W-:Y:S01]  /*11780*/  FFMA.FTZ R18, -R0, R31, R18 ;  /* 0x0000001f00127223 */ /* 0x000fe20000010112 */
[----:B------:R-:W-:-:S02]  /*11790*/  I2FP.F32.S32 R19, R19 ;  /* 0x0000001300137245 */ /* 0x000fc40000201400 */
[----:B------:R-:W-:Y:S02]  /*117a0*/  FSEL R186, R186, -INF , !P3 ;  /* 0xff800000baba7808 */ /* 0x000fe40005800000 */
[----:B------:R-:W-:Y:S02]  /*117b0*/  FSEL R184, R14, -INF , !P3 ;  /* 0xff8000000eb87808 */ /* 0x000fe40005800000 */
[----:B------:R-:W-:Y:S01]  /*117c0*/  FSEL R190, R15, -INF , !P2 ;  /* 0xff8000000fbe7808 */ /* 0x000fe20005000000 */
[----:B------:R-:W-:Y:S01]  /*117d0*/  IMAD.IADD R15, R3, 0x1, -R62 ;  /* 0x00000001030f7824 */ /* 0x000fe200078e0a3e */
[----:B------:R-:W-:Y:S01]  /*117e0*/  ISETP.GE.AND P3, PT, R62, R61, PT ;  /* 0x0000003d3e00720c */ /* 0x000fe20003f66270 */
[----:B------:R-:W-:Y:S01]  /*117f0*/  FFMA.FTZ R62, -R0, R13, R102 ;  /* 0x0000000d003e7223 */ /* 0x000fe20000010166 */
[----:B------:R-:W-:Y:S01]  /*11800*/  FSEL R26, R17, -INF , !P4 ;  /* 0xff800000111a7808 */ /* 0x000fe20006000000 */
[----:B------:R-:W-:Y:S01]  /*11810*/  IMAD.IADD R17, R3, 0x1, -R122 ;  /* 0x0000000103117824 */ /* 0x000fe200078e0a7a */
[----:B------:R-:W-:-:S02]  /*11820*/  FSEL R202, R202, -INF , !P5 ;  /* 0xff800000caca7808 */ /* 0x000fc40006800000 */
[----:B------:R-:W-:Y:S01]  /*11830*/  FMNMX3.FTZ R13, R11, R212, R204, !PT ;  /* 0x000000d40b0d7276 */ /* 0x000fe200078100cc */
[----:B------:R-:W-:Y:S01]  /*11840*/  FFMA.FTZ R10, -R0, R19, R10 ;  /* 0x00000013000a7223 */ /* 0x000fe2000001010a */
[----:B------:R-:W-:Y:S02]  /*11850*/  ISETP.GE.AND P1, PT, R82, R61, PT ;  /* 0x0000003d5200720c */ /* 0x000fe40003f26270 */
[----:B------:R-:W-:Y:S01]  /*11860*/  FSEL R28, R18, -INF , !P5 ;  /* 0xff800000121c7808 */ /* 0x000fe20006800000 */
[----:B------:R-:W-:Y:S01]  /*11870*/  IMAD.IADD R18, R3, 0x1, -R106 ;  /* 0x0000000103127824 */ /* 0x000fe200078e0a6a */
[----:B------:R-:W-:Y:S02]  /*11880*/  FMNMX3.FTZ R13, R13, R30, R202, !PT ;  /* 0x0000001e0d0d7276 */ /* 0x000fe400078100ca */
[----:B------:R-:W-:Y:S02]  /*11890*/  IABS R17, R17 ;  /* 0x0000001100117213 */ /* 0x000fe40000000000 */
[----:B------:R-:W-:Y:S01]  /*118a0*/  FSEL R180, R10, -INF , !P1 ;  /* 0xff8000000ab47808 */ /* 0x000fe20004800000 */
[----:B------:R-:W-:Y:S01]  /*118b0*/  IMAD.IADD R10, R3, 0x1, -R58 ;  /* 0x00000001030a7824 */ /* 0x000fe200078e0a3a */
[----:B------:R-:W-:-:S02]  /*118c0*/  ISETP.GE.AND P5, PT, R122, R61, PT ;  /* 0x0000003d7a00720c */ /* 0x000fc40003fa6270 */
[----:B------:R-:W-:Y:S02]  /*118d0*/  FSEL R182, R182, -INF , !P1 ;  /* 0xff800000b6b67808 */ /* 0x000fe40004800000 */
[----:B------:R-:W-:Y:S02]  /*118e0*/  FMNMX3.FTZ R13, R13, R26, R186, !PT ;  /* 0x0000001a0d0d7276 */ /* 0x000fe400078100ba */
[----:B------:R-:W-:Y:S02]  /*118f0*/  IABS R18, R18 ;  /* 0x0000001200127213 */ /* 0x000fe40000000000 */
[----:B------:R-:W-:Y:S02]  /*11900*/  I2FP.F32.S32 R17, R17 ;  /* 0x0000001100117245 */ /* 0x000fe40000201400 */
[----:B------:R-:W-:Y:S02]  /*11910*/  IABS R15, R15 ;  /* 0x0000000f000f7213 */ /* 0x000fe40000000000 */
[-C--:B------:R-:W-:Y:S01]  /*11920*/  ISETP.GE.AND P2, PT, R58, R61.reuse, PT ;  /* 0x0000003d3a00720c */ /* 0x080fe20003f46270 */
[----:B------:R-:W-:Y:S01]  /*11930*/  IMAD.IADD R58, R3, 0x1, -R86 ;  /* 0x00000001033a7824 */ /* 0x000fe200078e0a56 */
[----:B------:R-:W-:-:S02]  /*11940*/  ISETP.GE.AND P4, PT, R106, R61, PT ;  /* 0x0000003d6a00720c */ /* 0x000fc40003f86270 */
[----:B------:R-:W-:Y:S02]  /*11950*/  FSEL R192, R192, -INF , !P0 ;  /* 0xff800000c0c07808 */ /* 0x000fe40004000000 */
[----:B------:R-:W-:Y:S02]  /*11960*/  FSEL R172, R112, -INF , !P5 ;  /* 0xff80000070ac7808 */ /* 0x000fe40006800000 */
[----:B------:R-:W-:Y:S01]  /*11970*/  FMNMX3.FTZ R13, R13, R196, R182, !PT ;  /* 0x000000c40d0d7276 */ /* 0x000fe200078100b6 */
[----:B------:R-:W-:Y:S01]  /*11980*/  FFMA.FTZ R114, -R0, R17, R114 ;  /* 0x0000001100727223 */ /* 0x000fe20000010172 */
[----:B------:R-:W-:Y:S02]  /*11990*/  I2FP.F32.S32 R18, R18 ;  /* 0x0000001200127245 */ /* 0x000fe40000201400 */
[----:B------:R-:W-:Y:S02]  /*119a0*/  IABS R10, R10 ;  /* 0x0000000a000a7213 */ /* 0x000fe40000000000 */
[----:B------:R-:W-:-:S02]  /*119b0*/  I2FP.F32.S32 R15, R15 ;  /* 0x0000000f000f7245 */ /* 0x000fc40000201400 */
[----:B------:R-:W-:Y:S02]  /*119c0*/  IABS R41, R41 ;  /* 0x0000002900297213 */ /* 0x000fe40000000000 */
[----:B------:R-:W-:Y:S02]  /*119d0*/  ISETP.GE.AND P1, PT, R104, R61, PT ;  /* 0x0000003d6800720c */ /* 0x000fe40003f26270 */
[----:B------:R-:W-:Y:S02]  /*119e0*/  FSEL R170, R113, -INF , !P4 ;  /* 0xff80000071aa7808 */ /* 0x000fe40006000000 */
[----:B------:R-:W-:Y:S02]  /*119f0*/  FSEL R168, R108, -INF , !P3 ;  /* 0xff8000006ca87808 */ /* 0x000fe40005800000 */
[----:B------:R-:W-:Y:S01]  /*11a00*/  FMNMX3.FTZ R13, R13, R192, R172, !PT ;  /* 0x000000c00d0d7276 */ /* 0x000fe200078100ac */
[C---:B------:R-:W-:Y:S01]  /*11a10*/  FFMA.FTZ R115, -R0.reuse, R18, R115 ;  /* 0x0000001200737223 */ /* 0x040fe20000010173 */
[----:B------:R-:W-:Y:S01]  /*11a20*/  IABS R58, R58 ;  /* 0x0000003a003a7213 */ /* 0x000fe20000000000 */
[----:B------:R-:W-:Y:S01]  /*11a30*/  FFMA.FTZ R110, -R0, R15, R110 ;  /* 0x0000000f006e7223 */ /* 0x000fe2000001016e */
[----:B------:R-:W-:-:S02]  /*11a40*/  I2FP.F32.S32 R10, R10 ;  /* 0x0000000a000a7245 */ /* 0x000fc40000201400 */
[----:B------:R-:W-:Y:S02]  /*11a50*/  I2FP.F32.S32 R41, R41 ;  /* 0x0000002900297245 */ /* 0x000fe40000201400 */
[----:B------:R-:W-:Y:S02]  /*11a60*/  FSEL R136, R114, -INF , !P5 ;  /* 0xff80000072887808 */ /* 0x000fe40006800000 */
[----:B------:R-:W-:Y:S02]  /*11a70*/  ISETP.GE.AND P0, PT, R86, R61, PT ;  /* 0x0000003d5600720c */ /* 0x000fe40003f06270 */
[----:B------:R-:W-:Y:S02]  /*11a80*/  FSEL R138, R109, -INF , !P2 ;  /* 0xff8000006d8a7808 */ /* 0x000fe40005000000 */
[----:B------:R-:W-:Y:S02]  /*11a90*/  FSEL R124, R100, -INF , !P1 ;  /* 0xff800000647c7808 */ /* 0x000fe40004800000 */
[----:B------:R-:W-:-:S02]  /*11aa0*/  FMNMX3.FTZ R13, R13, R170, R168, !PT ;  /* 0x000000aa0d0d7276 */ /* 0x000fc400078100a8 */
[----:B------:R-:W-:Y:S01]  /*11ab0*/  FMNMX3.FTZ R15, R68, R7, R52, !PT ;  /* 0x00000007440f7276 */ /* 0x000fe20007810034 */
[----:B------:R-:W-:Y:S01]  /*11ac0*/  FFMA.FTZ R111, -R0, R10, R111 ;  /* 0x0000000a006f7223 */ /* 0x000fe2000001016f */
[----:B------:R-:W-:Y:S01]  /*11ad0*/  ISETP.GE.AND P5, PT, R66, R61, PT ;  /* 0x0000003d4200720c */ /* 0x000fe20003fa6270 */
[----:B------:R-:W-:Y:S01]  /*11ae0*/  FFMA.FTZ R41, -R0, R41, R92 ;  /* 0x0000002900297223 */ /* 0x000fe2000001015c */
[----:B------:R-:W-:Y:S01]  /*11af0*/  I2FP.F32.S32 R58, R58 ;  /* 0x0000003a003a7245 */ /* 0x000fe20000201400 */
[----:B------:R-:W-:Y:S01]  /*11b00*/  IMAD.IADD R11, R3, 0x1, -R66 ;  /* 0x00000001030b7824 */ /* 0x000fe200078e0a42 */
[----:B------:R-:W-:Y:S02]  /*11b10*/  FSEL R134, R115, -INF , !P4 ;  /* 0xff80000073867808 */ /* 0x000fe40006000000 */
[----:B------:R-:W-:Y:S02]  /*11b20*/  FSEL R132, R110, -INF , !P3 ;  /* 0xff8000006e847808 */ /* 0x000fe40005800000 */
[----:B------:R-:W-:-:S02]  /*11b30*/  ISETP.GE.AND P4, PT, R64, R61, PT ;  /* 0x0000003d4000720c */ /* 0x000fc40003f86270 */
[----:B------:R-:W-:Y:S02]  /*11b40*/  ISETP.GE.AND P3, PT, R56, R61, PT ;  /* 0x0000003d3800720c */ /* 0x000fe40003f66270 */
[----:B------:R-:W-:Y:S02]  /*11b50*/  FSEL R122, R101, -INF , !P0 ;  /* 0xff800000657a7808 */ /* 0x000fe40004000000 */
[----:B------:R-:W-:Y:S02]  /*11b60*/  FSEL R66, R96, -INF , !P5 ;  /* 0xff80000060427808 */ /* 0x000fe40006800000 */
[----:B------:R-:W-:Y:S02]  /*11b70*/  FMNMX3.FTZ R13, R13, R138, R124, !PT ;  /* 0x0000008a0d0d7276 */ /* 0x000fe4000781007c */
[----:B------:R-:W-:Y:S01]  /*11b80*/  FMNMX3.FTZ R15, R15, R16, R12, !PT ;  /* 0x000000100f0f7276 */ /* 0x000fe2000781000c */
[----:B------:R-:W-:Y:S01]  /*11b90*/  FFMA.FTZ R58, -R0, R58, R103 ;  /* 0x0000003a003a7223 */ /* 0x000fe20000010167 */
[----:B------:R-:W-:Y:S01]  /*11ba0*/  FSEL R126, R111, -INF , !P2 ;  /* 0xff8000006f7e7808 */ /* 0x000fe20005000000 */
[----:B------:R-:W-:Y:S01]  /*11bb0*/  IMAD.IADD R10, R3, 0x1, -R64 ;  /* 0x00000001030a7824 */ /* 0x000fe200078e0a40 */
[----:B------:R-:W-:-:S02]  /*11bc0*/  FSEL R62, R62, -INF , !P1 ;  /* 0xff8000003e3e7808 */ /* 0x000fc40004800000 */
[-C--:B------:R-:W-:Y:S02]  /*11bd0*/  ISETP.GE.AND P2, PT, R80, R61.reuse, PT ;  /* 0x0000003d5000720c */ /* 0x080fe40003f46270 */
[----:B------:R-:W-:Y:S02]  /*11be0*/  ISETP.GE.AND P1, PT, R54, R61, PT ;  /* 0x0000003d3600720c */ /* 0x000fe40003f26270 */
[----:B------:R-:W-:Y:S02]  /*11bf0*/  FSEL R64, R97, -INF , !P4 ;  /* 0xff80000061407808 */ /* 0x000fe40006000000 */
[----:B------:R-:W-:Y:S02]  /*11c00*/  FSEL R41, R41, -INF , !P3 ;  /* 0xff80000029297808 */ /* 0x000fe40005800000 */
[----:B------:R-:W-:Y:S02]  /*11c10*/  FMNMX3.FTZ R13, R13, R122, R66, !PT ;  /* 0x0000007a0d0d7276 */ /* 0x000fe40007810042 */
[----:B------:R-:W-:-:S02]  /*11c20*/  FMNMX3.FTZ R15, R15, R8, R6, !PT ;  /* 0x000000080f0f7276 */ /* 0x000fc40007810006 */
[----:B------:R-:W-:Y:S02]  /*11c30*/  FSEL R58, R58, -INF , !P0 ;  /* 0xff8000003a3a7808 */ /* 0x000fe40004000000 */
[----:B------:R-:W-:Y:S02]  /*11c40*/  ISETP.GE.AND P0, PT, R50, R61, PT ;  /* 0x0000003d3200720c */ /* 0x000fe40003f06270 */
[----:B------:R-:W-:Y:S02]  /*11c50*/  FSEL R22, R93, -INF , !P2 ;  /* 0xff8000005d167808 */ /* 0x000fe40005000000 */
[----:B------:R-:W-:Y:S02]  /*11c60*/  FSEL R23, R88, -INF , !P1 ;  /* 0xff80000058177808 */ /* 0x000fe40004800000 */
[----:B------:R-:W-:Y:S02]  /*11c70*/  FMNMX3.FTZ R13, R13, R64, R41, !PT ;  /* 0x000000400d0d7276 */ /* 0x000fe40007810029 */
[----:B------:R-:W-:-:S02]  /*11c80*/  FMNMX3.FTZ R15, R15, R4, R208, !PT ;  /* 0x000000040f0f7276 */ /* 0x000fc400078100d0 */
[----:B------:R-:W-:Y:S02]  /*11c90*/  FSEL R21, R21, -INF , !P0 ;  /* 0xff80000015157808 */ /* 0x000fe40004000000 */
[----:B------:R-:W-:Y:S02]  /*11ca0*/  FMNMX3.FTZ R14, R13, R22, R23, !PT ;  /* 0x000000160d0e7276 */ /* 0x000fe40007810017 */
[----:B------:R-:W-:Y:S02]  /*11cb0*/  FMNMX3.FTZ R15, R15, R206, R34, !PT ;  /* 0x000000ce0f0f7276 */ /* 0x000fe40007810022 */
[----:B------:R-:W-:Y:S02]  /*11cc0*/  FMNMX.FTZ R14, R21, R14, !PT ;  /* 0x0000000e150e7209 */ /* 0x000fe40007810000 */
[----:B------:R-:W-:-:S03]  /*11cd0*/  FMNMX3.FTZ R15, R15, R32, R200, !PT ;  /* 0x000000200f0f7276 */ /* 0x000fc600078100c8 */
[----:B------:R-:W1:Y:S01]  /*11ce0*/  SHFL.BFLY PT, R13, R14, 0x2, 0x1f ;  /* 0x0c401f000e0d7f89 */ /* 0x000e6200000e0000 */
[----:B------:R-:W-:Y:S01]  /*11cf0*/  FMNMX3.FTZ R15, R15, R198, R28, !PT ;  /* 0x000000c60f0f7276 */ /* 0x000fe2000781001c */
[----:B------:R-:W-:Y:S01]  /*11d00*/  IMAD.IADD R56, R3, 0x1, -R56 ;  /* 0x0000000103387824 */ /* 0x000fe200078e0a38 */
[----:B------:R-:W-:Y:S02]  /*11d10*/  IABS R11, R11 ;  /* 0x0000000b000b7213 */ /* 0x000fe40000000000 */
[----:B------:R-:W-:Y:S01]  /*11d20*/  FMNMX3.FTZ R15, R15, R24, R184, !PT ;  /* 0x000000180f0f7276 */ /* 0x000fe200078100b8 */
[C---:B------:R-:W-:Y:S01]  /*11d30*/  IMAD.IADD R80, R3.reuse, 0x1, -R80 ;  /* 0x0000000103507824 */ /* 0x040fe200078e0a50 */
[----:B------:R-:W-:Y:S01]  /*11d40*/  I2FP.F32.S32 R11, R11 ;  /* 0x0000000b000b7245 */ /* 0x000fe20000201400 */
[----:B------:R-:W-:Y:S01]  /*11d50*/  IMAD.IADD R54, R3, 0x1, -R54 ;  /* 0x0000000103367824 */ /* 0x000fe200078e0a36 */
[----:B------:R-:W-:Y:S02]  /*11d60*/  FMNMX3.FTZ R15, R15, R190, R180, !PT ;  /* 0x000000be0f0f7276 */ /* 0x000fe400078100b4 */
[----:B------:R-:W-:-:S02]  /*11d70*/  IABS R10, R10 ;  /* 0x0000000a000a7213 */ /* 0x000fc40000000000 */
[----:B------:R-:W-:Y:S01]  /*11d80*/  IABS R56, R56 ;  /* 0x0000003800387213 */ /* 0x000fe20000000000 */
[----:B------:R-:W-:Y:S01]  /*11d90*/  IMAD.IADD R3, R3, 0x1, -R50 ;  /* 0x0000000103037824 */ /* 0x000fe200078e0a32 */
[----:B------:R-:W-:Y:S01]  /*11da0*/  FMNMX3.FTZ R15, R15, R188, R136, !PT ;  /* 0x000000bc0f0f7276 */ /* 0x000fe20007810088 */
[----:B------:R-:W-:Y:S01]  /*11db0*/  FFMA.FTZ R11, -R0, R11, R98 ;  /* 0x0000000b000b7223 */ /* 0x000fe20000010162 */
[----:B------:R-:W-:Y:S02]  /*11dc0*/  IABS R80, R80 ;  /* 0x0000005000507213 */ /* 0x000fe40000000000 */
[----:B------:R-:W-:Y:S02]  /*11dd0*/  I2FP.F32.S32 R10, R10 ;  /* 0x0000000a000a7245 */ /* 0x000fe40000201400 */
[----:B------:R-:W-:Y:S02]  /*11de0*/  IABS R54, R54 ;  /* 0x0000003600367213 */ /* 0x000fe40000000000 */
[----:B------:R-:W-:-:S02]  /*11df0*/  I2FP.F32.S32 R17, R56 ;  /* 0x0000003800117245 */ /* 0x000fc40000201400 */
[----:B------:R-:W-:Y:S01]  /*11e00*/  FMNMX3.FTZ R15, R15, R134, R132, !PT ;  /* 0x000000860f0f7276 */ /* 0x000fe20007810084 */
[C---:B------:R-:W-:Y:S01]  /*11e10*/  FFMA.FTZ R10, -R0.reuse, R10, R99 ;  /* 0x0000000a000a7223 */ /* 0x040fe20000010163 */
[----:B------:R-:W-:Y:S01]  /*11e20*/  I2FP.F32.S32 R80, R80 ;  /* 0x0000005000507245 */ /* 0x000fe20000201400 */
[C---:B------:R-:W-:Y:S01]  /*11e30*/  FFMA.FTZ R17, -R0.reuse, R17, R94 ;  /* 0x0000001100117223 */ /* 0x040fe2000001015e */
[----:B------:R-:W-:Y:S02]  /*11e40*/  IABS R3, R3 ;  /* 0x0000000300037213 */ /* 0x000fe40000000000 */
[----:B------:R-:W-:Y:S02]  /*11e50*/  I2FP.F32.S32 R19, R54 ;  /* 0x0000003600137245 */ /* 0x000fe40000201400 */
[----:B------:R-:W-:Y:S02]  /*11e60*/  FSEL R56, R11, -INF , !P5 ;  /* 0xff8000000b387808 */ /* 0x000fe40006800000 */
[----:B------:R-:W-:Y:S01]  /*11e70*/  FMNMX3.FTZ R11, R15, R126, R62, !PT ;  /* 0x0000007e0f0b7276 */ /* 0x000fe2000781003e */
[C---:B------:R-:W-:Y:S01]  /*11e80*/  FFMA.FTZ R46, -R0.reuse, R80, R95 ;  /* 0x00000050002e7223 */ /* 0x040fe2000001015f */
[----:B------:R-:W-:Y:S01]  /*11e90*/  I2FP.F32.S32 R3, R3 ;  /* 0x0000000300037245 */ /* 0x000fe20000201400 */
[----:B------:R-:W-:Y:S01]  /*11ea0*/  FFMA.FTZ R19, -R0, R19, R90 ;  /* 0x0000001300137223 */ /* 0x000fe2000001015a */
[----:B------:R-:W-:-:S02]  /*11eb0*/  FSEL R54, R10, -INF , !P4 ;  /* 0xff8000000a367808 */ /* 0x000fc40006000000 */
[----:B------:R-:W-:Y:S02]  /*11ec0*/  FSEL R50, R17, -INF , !P3 ;  /* 0xff80000011327808 */ /* 0x000fe40005800000 */
[----:B------:R-:W-:Y:S02]  /*11ed0*/  FMNMX3.FTZ R11, R11, R58, R56, !PT ;  /* 0x0000003a0b0b7276 */ /* 0x000fe40007810038 */
[----:B-1----:R-:W-:Y:S01]  /*11ee0*/  FMNMX.FTZ R13, R14, R13, !PT ;  /* 0x0000000d0e0d7209 */ /* 0x002fe20007810000 */
[----:B------:R-:W-:Y:S01]  /*11ef0*/  FFMA.FTZ R3, -R0, R3, R91 ;  /* 0x0000000300037223 */ /* 0x000fe2000001015b */
[----:B------:R-:W-:Y:S02]  /*11f00*/  FSEL R46, R46, -INF , !P2 ;  /* 0xff8000002e2e7808 */ /* 0x000fe40005000000 */
[----:B------:R-:W-:Y:S02]  /*11f10*/  FSEL R44, R19, -INF , !P1 ;  /* 0xff800000132c7808 */ /* 0x000fe40004800000 */
[----:B------:R-:W-:Y:S01]  /*11f20*/  FMNMX3.FTZ R11, R11, R54, R50, !PT ;  /* 0x000000360b0b7276 */ /* 0x000fe20007810032 */
[----:B------:R-:W1:Y:S01]  /*11f30*/  SHFL.BFLY PT, R14, R13, 0x1, 0x1f ;  /* 0x0c201f000d0e7f89 */ /* 0x000e6200000e0000 */
[----:B------:R-:W-:-:S02]  /*11f40*/  FSEL R42, R3, -INF , !P0 ;  /* 0xff800000032a7808 */ /* 0x000fc40004000000 */
[----:B------:R-:W-:-:S04]  /*11f50*/  FMNMX3.FTZ R11, R11, R46, R44, !PT ;  /* 0x0000002e0b0b7276 */ /* 0x000fc8000781002c */
[----:B------:R-:W-:-:S05]  /*11f60*/  FMNMX.FTZ R11, R42, R11, !PT ;  /* 0x0000000b2a0b7209 */ /* 0x000fca0007810000 */
[----:B------:R-:W4:Y:S01]  /*11f70*/  SHFL.BFLY PT, R10, R11, 0x2, 0x1f ;  /* 0x0c401f000b0a7f89 */ /* 0x000f2200000e0000 */
[----:B-1----:R-:W-:-:S04]  /*11f80*/  FMNMX.FTZ R3, R13, R14, !PT ;  /* 0x0000000e0d037209 */ /* 0x002fc80007810000 */
[----:B------:R-:W-:Y:S01]  /*11f90*/  FSETP.NEU.FTZ.AND P0, PT, R3, -INF , PT ;  /* 0xff8000000300780b */ /* 0x000fe20003f1d000 */
[----:B--2---:R-:W-:-:S05]  /*11fa0*/  FMUL.FTZ R47, R20, R3 ;  /* 0x00000003142f7220 */ /* 0x004fca0000410000 */
[----:B------:R-:W-:Y:S02]  /*11fb0*/  FSEL R47, R47, RZ, P0 ;  /* 0x000000ff2f2f7208 */ /* 0x000fe40000000000 */
[----:B----4-:R-:W-:-:S03]  /*11fc0*/  FMNMX.FTZ R10, R11, R10, !PT ;  /* 0x0000000a0b0a7209 */ /* 0x010fc60007810000 */
[-CC-:B------:R-:W-:Y:S02]  /*11fd0*/  FFMA.FTZ R127, R9, R20.reuse, -R47.reuse ;  /* 0x00000014097f7223 */ /* 0x180fe4000001082f */
[----:B------:R-:W1:Y:S01]  /*11fe0*/  SHFL.BFLY PT, R9, R10, 0x1, 0x1f ;  /* 0x0c201f000a097f89 */ /* 0x000e6200000e0000 */
[----:B------:R-:W2:Y:S01]  /*11ff0*/  S2UR UR6, SR_CgaCtaId ;  /* 0x00000000000679c3 */ /* 0x000ea20000008800 */
[----:B------:R-:W-:Y:S02]  /*12000*/  IMAD.SHL.U32 R142, R155, 0x20, RZ ;  /* 0x000000209b8e7824 */ /* 0x000fe400078e00ff */
[----:B------:R-:W-:-:S03]  /*12010*/  FFMA.FTZ R55, R2, R20, -R47 ;  /* 0x0000001402377223 */ /* 0x000fc6000001082f */
[----:B------:R-:W-:Y:S01]  /*12020*/  LOP3.LUT R11, R142, 0xc0, RZ, 0xc0, !PT ;  /* 0x000000c08e0b7812 */ /* 0x000fe200078ec0ff */
[----:B------:R-:W-:Y:S01]  /*12030*/  UMOV UR7, 0x400 ;  /* 0x0000040000077882 */ /* 0x000fe20000000000 */
[----:B-1----:R-:W-:Y:S01]  /*12040*/  FMNMX.FTZ R2, R10, R9, !PT ;  /* 0x000000090a027209 */ /* 0x002fe20007810000 */
[----:B------:R-:W-:Y:S01]  /*12050*/  IMAD.SHL.U32 R9, R155, 0x4, RZ ;  /* 0x000000049b097824 */ /* 0x000fe200078e00ff */
[----:B------:R-:W-:Y:S01]  /*12060*/  LOP3.LUT R10, R11, 0x8, R48, 0xf8, !PT ;  /* 0x000000080b0a7812 */ /* 0x000fe200078ef830 */
[----:B--2---:R-:W-:-:S03]  /*12070*/  ULEA UR6, UR6, UR7, 0x18 ;  /* 0x0000000706067291 */ /* 0x004fc6000f8ec0ff */
[----:B------:R-:W-:-:S04]  /*12080*/  LOP3.LUT R9, R10, 0x18, R9, 0x78, !PT ;  /* 0x000000180a097812 */ /* 0x000fc800078e7809 */
[----:B------:R-:W-:-:S04]  /*12090*/  LOP3.LUT R142, R9, 0x120, R142, 0xf8, !PT ;  /* 0x00000120098e7812 */ /* 0x000fc800078ef88e */
[----:B------:R-:W-:Y:S01]  /*120a0*/  LEA R142, R142, UR6, 0x1 ;  /* 0x000000068e8e7c11 */ /* 0x000fe2000f8e08ff */
[----:B------:R-:W-:Y:S01]  /*120b0*/  FMUL.FTZ R43, R20, R2 ;  /* 0x00000002142b7220 */ /* 0x000fe20000410000 */
[----:B------:R-:W-:-:S03]  /*120c0*/  FSETP.NEU.FTZ.AND P0, PT, R2, -INF , PT ;  /* 0xff8000000200780b */ /* 0x000fc60003f1d000 */
[----:B------:R-:W1:Y:S01]  /*120d0*/  LDSM.16.MT88.4 R108, [R142+0x9000] ;  /* 0x009000008e6c783b */ /* 0x000e620000004200 */
[----:B------:R-:W-:Y:S01]  /*120e0*/  FSEL R43, R43, RZ, P0 ;  /* 0x000000ff2b2b7208 */ /* 0x000fe20000000000 */
        /* <DEDUP_REMOVED lines=9> */
[-C--:B------:R-:W-:Y:S01]  /*12180*/  FFMA.FTZ R45, R76, R20.reuse, -R47 ;  /* 0x000000144c2d7223 */ /* 0x080fe2000001082f */
[----:B------:R-:W-:Y:S01]  /*12190*/  LDSM.16.MT88.4 R80, [R142+0xb000] ;  /* 0x00b000008e50783b */ /* 0x000fe20000004200 */
[----:B------:R-:W2:Y:S01]  /*121a0*/  MUFU.EX2 R194, R194 ;  /* 0x000000c200c27308 */ /* 0x000ea20000000800 */
[----:B------:R-:W-:-:S02]  /*121b0*/  FFMA.FTZ R53, R8, R20, -R43 ;  /* 0x0000001408357223 */ /* 0x000fc4000001082b */
[----:B------:R-:W4:Y:S04]  /*121c0*/  LDSM.16.MT88.4 R8, [R142+0x9400] ;  /* 0x009400008e08783b */ /* 0x000f280000004200 */
[----:B------:R-:W-:Y:S01]  /*121d0*/  LDSM.16.MT88.4 R96, [R142+0xd000] ;  /* 0x00d000008e60783b */ /* 0x000fe20000004200 */
[----:B------:R-:W-:Y:S08]  /*121e0*/  MUFU.EX2 R174, R174 ;  /* 0x000000ae00ae7308 */ /* 0x000ff00000000800 */
[----:B------:R-:W5:Y:S08]  /*121f0*/  MUFU.EX2 R63, R63 ;  /* 0x0000003f003f7308 */ /* 0x000f700000000800 */
[----:B------:R-:W-:Y:S08]  /*12200*/  MUFU.EX2 R59, R59 ;  /* 0x0000003b003b7308 */ /* 0x000ff00000000800 */
[----:B------:R-:W3:Y:S08]  /*12210*/  MUFU.EX2 R178, R178 ;  /* 0x000000b200b27308 */ /* 0x000ef00000000800 */
[----:B------:R-:W-:Y:S08]  /*12220*/  MUFU.EX2 R176, R176 ;  /* 0x000000b000b07308 */ /* 0x000ff00000000800 */
[----:B------:R-:W1:Y:S01]  /*12230*/  MUFU.EX2 R57, R57 ;  /* 0x0000003900397308 */ /* 0x000e620000000800 */
[-C--:B------:R-:W-:Y:S01]  /*12240*/  FFMA.FTZ R40, R72, R20.reuse, -R47 ;  /* 0x0000001448287223 */ /* 0x080fe2000001082f */
[-CC-:B------:R-:W-:Y:S01]  /*12250*/  FFMA.FTZ R130, R12, R20.reuse, -R43.reuse ;  /* 0x000000140c827223 */ /* 0x180fe2000001082b */
[-CC-:B------:R-:W-:Y:S01]  /*12260*/  FFMA.FTZ R52, R6, R20.reuse, -R43.reuse ;  /* 0x0000001406347223 */ /* 0x180fe2000001082b */
[----:B------:R-:W-:Y:S01]  /*12270*/  FFMA.FTZ R51, R4, R20, -R43 ;  /* 0x0000001404337223 */ /* 0x000fe2000001082b */
[----:B--2---:R-:W-:Y:S01]  /*12280*/  F2FP.F16.F32.PACK_AB R104, R127, R194 ;  /* 0x000000c27f68723e */ /* 0x004fe200000000ff */
[----:B------:R-:W-:Y:S01]  /*12290*/  IMAD R140, R5, 0x2, R142 ;  /* 0x00000002058c7824 */ /* 0x000fe200078e028e */
[----:B-----5:R-:W-:-:S02]  /*122a0*/  F2FP.F16.F32.PACK_AB R106, R63, R174 ;  /* 0x000000ae3f6a723e */ /* 0x020fc400000000ff */
[----:B---3--:R-:W-:Y:S01]  /*122b0*/  F2FP.F16.F32.PACK_AB R105, R178, R59 ;  /* 0x0000003bb269723e */ /* 0x008fe200000000ff */
[----:B------:R-:W-:Y:S01]  /*122c0*/  MUFU.EX2 R128, R128 ;  /* 0x0000008000807308 */ /* 0x000fe20000000800 */
[----:B------:R-:W2:Y:S04]  /*122d0*/  LDSM.16.MT88.4 R88, [R140+0xb000] ;  /* 0x00b000008c58783b */ /* 0x000ea80000004200 */
[----:B------:R-:W-:Y:S01]  /*122e0*/  LDSM.16.MT88.4 R72, [R140+0x9000] ;  /* 0x009000008c48783b */ /* 0x000fe20000004200 */
[----:B-1----:R-:W-:Y:S02]  /*122f0*/  F2FP.F16.F32.PACK_AB R107, R57, R176 ;  /* 0x000000b0396b723e */ /* 0x002fe400000000ff */
[----:B------:R-:W1:Y:S01]  /*12300*/  MUFU.EX2 R55, R55 ;  /* 0x0000003700377308 */ /* 0x000e620000000800 */
[----:B------:R-:W-:Y:S04]  /*12310*/  LDSM.16.MT88.4 R12, [R142+0xb400] ;  /* 0x00b400008e0c783b */ /* 0x000fe80000004200 */
[----:B------:R-:W-:Y:S03]  /*12320*/  LDSM.16.MT88.4 R16, [R140+0x9400] ;  /* 0x009400008c10783b */ /* 0x000fe60000004200 */
[----:B------:R-:W-:Y:S01]  /*12330*/  MUFU.EX2 R45, R45 ;  /* 0x0000002d002d7308 */ /* 0x000fe20000000800 */
[C---:B------:R-:W-:Y:S07]  /*12340*/  HMMA.16816.F32 R112, R104.reuse, R108, RZ ;  /* 0x0000006c6870723c */ /* 0x040fee00000018ff */
[----:B------:R-:W3:Y:S01]  /*12350*/  MUFU.EX2 R40, R40 ;  /* 0x0000002800287308 */ /* 0x000ee20000000800 */
[----:B------:R-:W-:Y:S07]  /*12360*/  HMMA.16816.F32 R108, R104, R110, RZ ;  /* 0x0000006e686c723c */ /* 0x000fee00000018ff */
[----:B------:R-:W-:Y:S08]  /*12370*/  MUFU.EX2 R130, R130 ;  /* 0x0000008200827308 */ /* 0x000ff00000000800 */
[----:B------:R-:W5:Y:S08]  /*12380*/  MUFU.EX2 R53, R53 ;  /* 0x0000003500357308 */ /* 0x000f700000000800 */
[----:B------:R-:W-:Y:S08]  /*12390*/  MUFU.EX2 R52, R52 ;  /* 0x0000003400347308 */ /* 0x000ff00000000800 */
[----:B------:R-:W4:Y:S01]  /*123a0*/  MUFU.EX2 R51, R51 ;  /* 0x0000003300337308 */ /* 0x000f220000000800 */
[----:B-1----:R-:W-:-:S02]  /*123b0*/  F2FP.F16.F32.PACK_AB R4, R55, R128 ;  /* 0x000000803704723e */ /* 0x002fc400000000ff */
[----:B---3--:R-:W-:Y:S02]  /*123c0*/  F2FP.F16.F32.PACK_AB R6, R40, R45 ;  /* 0x0000002d2806723e */ /* 0x008fe400000000ff */
[----:B-----5:R-:W-:Y:S02]  /*123d0*/  F2FP.F16.F32.PACK_AB R5, R53, R130 ;  /* 0x000000823505723e */ /* 0x020fe400000000ff */
[----:B----4-:R-:W-:-:S07]  /*123e0*/  F2FP.F16.F32.PACK_AB R7, R51, R52 ;  /* 0x000000343307723e */ /* 0x010fce00000000ff */
        /* <DEDUP_REMOVED lines=19> */
[----:B------:R-:W2:Y:S02]  /*12520*/  LDSM.16.MT88.4 R12, [R142+0xd400] ;  /* 0x00d400008e0c783b */ /* 0x000ea40000004200 */
        /* <DEDUP_REMOVED lines=20> */
[C---:B------:R-:W-:Y:S03]  /*12670*/  HMMA.16816.F32 R72, R4.reuse, R18, R72 ;  /* 0x000000120448723c */ /* 0x040fe60000001848 */
[-CC-:B------:R-:W-:Y:S01]  /*12680*/  FFMA.FTZ R31, R204, R20.reuse, -R47.reuse ;  /* 0x00000014cc1f7223 */ /* 0x180fe2000001082f */
[-CC-:B------:R-:W-:Y:S01]  /*12690*/  FFMA.FTZ R30, R30, R20.reuse, -R47.reuse ;  /* 0x000000141e1e7223 */ /* 0x180fe2000001082f */
[-CC-:B------:R-:W-:Y:S01]  /*126a0*/  FFMA.FTZ R27, R202, R20.reuse, -R47.reuse ;  /* 0x00000014ca1b7223 */ /* 0x180fe2000001082f */
[-C--:B------:R-:W-:Y:S01]  /*126b0*/  FFMA.FTZ R26, R26, R20.reuse, -R47 ;  /* 0x000000141a1a7223 */ /* 0x080fe2000001082f */
[-CC-:B------:R-:W-:Y:S01]  /*126c0*/  FFMA.FTZ R29, R200, R20.reuse, -R43.reuse ;  /* 0x00000014c81d7223 */ /* 0x180fe2000001082b */
[--C-:B------:R-:W-:Y:S01]  /*126d0*/  FFMA.FTZ R25, R28, R20, -R43.reuse ;  /* 0x000000141c197223 */ /* 0x100fe2000001082b */
[C---:B--2---:R-:W-:Y:S08]  /*126e0*/  HMMA.16816.F32 R92, R4.reuse, R12, R92 ;  /* 0x0000000c045c723c */ /* 0x044ff0000000185c */
[----:B------:R-:W-:Y:S03]  /*126f0*/  HMMA.16816.F32 R96, R4, R14, R96 ;  /* 0x0000000e0460723c */ /* 0x000fe60000001860 */
[----:B---3--:R-:W-:Y:S01]  /*12700*/  F2FP.F16.F32.PACK_AB R4, R37, R38 ;  /* 0x000000262504723e */ /* 0x008fe200000000ff */
[--C-:B------:R-:W-:Y:S01]  /*12710*/  FFMA.FTZ R24, R24, R20, -R43.reuse ;  /* 0x0000001418187223 */ /* 0x100fe2000001082b */
        /* <DEDUP_REMOVED lines=11> */
[C---:B------:R-:W-:Y:S03]  /*127d0*/  HMMA.16816.F32 R112, R4.reuse, R8, R112 ;  /* 0x000000080470723c */ /* 0x040fe60000001870 */
[----:B------:R-:W-:Y:S01]  /*127e0*/  FFMA.FTZ R65, R188, R20, -R43 ;  /* 0x00000014bc417223 */ /* 0x000fe2000001082b */
[----:B------:R-:W-:Y:S04]  /*127f0*/  LDSM.16.MT88.4 R16, [R142+0xa400] ;  /* 0x00a400008e10783b */ /* 0x000fe80000004200 */
        /* <DEDUP_REMOVED lines=73> */
[----:B------:R-:W1:Y:S02]  /*12c90*/  LDSM.16.MT88.4 R8, [R140+0xe000] ;  /* 0x00e000008c08783b */ /* 0x000e640000004200 */
[----:B------:R-:W-:Y:S01]  /*12ca0*/  FADD.FTZ R13, R194, R127 ;  /* 0x0000007fc20d7221 */ /* 0x000fe20000010000 */
[-CC-:B------:R-:W-:Y:S01]  /*12cb0*/  FFMA.FTZ R129, R172, R20.reuse, -R47.reuse ;  /* 0x00000014ac817223 */ /* 0x180fe2000001082f */
[-CC-:B------:R-:W-:Y:S01]  /*12cc0*/  FFMA.FTZ R170, R170, R20.reuse, -R47.reuse ;  /* 0x00000014aaaa7223 */ /* 0x180fe2000001082f */
[-CC-:B------:R-:W-:Y:S01]  /*12cd0*/  FFMA.FTZ R127, R168, R20.reuse, -R47.reuse ;  /* 0x00000014a87f7223 */ /* 0x180fe2000001082f */
[-C--:B------:R-:W-:Y:S01]  /*12ce0*/  FFMA.FTZ R138, R138, R20.reuse, -R47 ;  /* 0x000000148a8a7223 */ /* 0x080fe2000001082f */
[-CC-:B------:R-:W-:Y:S01]  /*12cf0*/  FFMA.FTZ R131, R136, R20.reuse, -R43.reuse ;  /* 0x0000001488837223 */ /* 0x180fe2000001082b */
[-CC-:B------:R-:W-:Y:S01]  /*12d00*/  FFMA.FTZ R134, R134, R20.reuse, -R43.reuse ;  /* 0x0000001486867223 */ /* 0x180fe2000001082b */
[----:B------:R-:W-:Y:S01]  /*12d10*/  FADD.FTZ R59, R59, R178 ;  /* 0x000000b23b3b7221 */ /* 0x000fe20000010000 */
[-C--:B------:R-:W-:Y:S01]  /*12d20*/  FFMA.FTZ R126, R126, R20.reuse, -R43 ;  /* 0x000000147e7e7223 */ /* 0x080fe2000001082b */
[----:B------:R-:W-:Y:S01]  /*12d30*/  FADD.FTZ R174, R174, R13 ;  /* 0x0000000daeae7221 */ /* 0x000fe20000010000 */
[----:B------:R-:W-:Y:S01]  /*12d40*/  FFMA.FTZ R132, R132, R20, -R43 ;  /* 0x0000001484847223 */ /* 0x000fe2000001082b */
[----:B------:R-:W-:Y:S01]  /*12d50*/  LDSM.16.MT88.4 R12, [R140+0xa400] ;  /* 0x00a400008c0c783b */ /* 0x000fe20000004200 */
[----:B------:R-:W-:Y:S01]  /*12d60*/  FADD.FTZ R176, R176, R59 ;  /* 0x0000003bb0b07221 */ /* 0x000fe20000010000 */
[----:B------:R-:W-:Y:S08]  /*12d70*/  MUFU.EX2 R129, R129 ;  /* 0x0000008100817308 */ /* 0x000ff00000000800 */
[----:B------:R-:W2:Y:S01]  /*12d80*/  MUFU.EX2 R170, R170 ;  /* 0x000000aa00aa7308 */ /* 0x000ea20000000800 */
[C---:B-1----:R-:W-:Y:S08]  /*12d90*/  HMMA.16816.F32 R100, R4.reuse, R8, R100 ;  /* 0x000000080464723c */ /* 0x042ff00000001864 */
[----:B------:R-:W-:Y:S01]  /*12da0*/  HMMA.16816.F32 R104, R4, R10, R104 ;  /* 0x0000000a0468723c */ /* 0x000fe20000001868 */
[----:B------:R-:W1:Y:S01]  /*12db0*/  LDSM.16.MT88.4 R8, [R142+0xc400] ;  /* 0x00c400008e08783b */ /* 0x000e620000004200 */
[----:B------:R-:W-:Y:S08]  /*12dc0*/  MUFU.EX2 R127, R127 ;  /* 0x0000007f007f7308 */ /* 0x000ff00000000800 */
        /* <DEDUP_REMOVED lines=13> */
[C---:B------:R-:W-:Y:S01]  /*12ea0*/  HMMA.16816.F32 R80, R4.reuse, R10, R80 ;  /* 0x0000000a0450723c */ /* 0x040fe20000001850 */
[----:B------:R-:W1:Y:S07]  /*12eb0*/  LDSM.16.MT88.4 R8, [R140+0xe400] ;  /* 0x00e400008c08783b */ /* 0x000e6e0000004200 */
[C---:B------:R-:W-:Y:S08]  /*12ec0*/  HMMA.16816.F32 R68, R4.reuse, R12, R68 ;  /* 0x0000000c0444723c */ /* 0x040ff00000001844 */
[----:B------:R-:W-:Y:S01]  /*12ed0*/  HMMA.16816.F32 R72, R4, R14, R72 ;  /* 0x0000000e0448723c */ /* 0x000fe20000001848 */
[----:B------:R-:W3:Y:S02]  /*12ee0*/  LDSM.16.MT88.4 R12, [R142+0xe400] ;  /* 0x00e400008e0c783b */ /* 0x000ee40000004200 */
[----:B------:R-:W-:Y:S01]  /*12ef0*/  FADD.FTZ R63, R63, R174 ;  /* 0x000000ae3f3f7221 */ /* 0x000fe20000010000 */
[----:B------:R-:W-:-:S04]  /*12f00*/  FADD.FTZ R57, R57, R176 ;  /* 0x000000b039397221 */ /* 0x000fc80000010000 */
[----:B--2---:R-:W-:Y:S03]  /*12f10*/  HMMA.16816.F32 R84, R4, R16, R84 ;  /* 0x000000100454723c */ /* 0x004fe60000001854 */
[----:B------:R-:W-:-:S05]  /*12f20*/  FADD.FTZ R128, R128, R63 ;  /* 0x0000003f80807221 */ /* 0x000fca0000010000 */
[C---:B------:R-:W-:Y:S01]  /*12f30*/  HMMA.16816.F32 R88, R4.reuse, R18, R88 ;  /* 0x000000120458723c */ /* 0x040fe20000001858 */
[----:B------:R-:W2:Y:S07]  /*12f40*/  LDSM.16.MT88.4 R16, [R140+0xa800] ;  /* 0x00a800008c10783b */ /* 0x000eae0000004200 */
[C---:B-1----:R-:W-:Y:S08]  /*12f50*/  HMMA.16816.F32 R100, R4.reuse, R8, R100 ;  /* 0x000000080464723c */ /* 0x042ff00000001864 */
[C---:B------:R-:W-:Y:S01]  /*12f60*/  HMMA.16816.F32 R104, R4.reuse, R10, R104 ;  /* 0x0000000a0468723c */ /* 0x040fe20000001868 */
[----:B------:R-:W1:Y:S02]  /*12f70*/  LDSM.16.MT88.4 R8, [R142+0xa800] ;  /* 0x00a800008e08783b */ /* 0x000e640000004200 */
        /* <DEDUP_REMOVED lines=11> */
[----:B------:R-:W-:Y:S03]  /*13030*/  HMMA.16816.F32 R96, R4, R14, R96 ;  /* 0x0000000e0460723c */ /* 0x000fe60000001860 */
[-C--:B------:R-:W-:Y:S01]  /*13040*/  FFMA.FTZ R6, R56, R20.reuse, -R43 ;  /* 0x0000001438067223 */ /* 0x080fe2000001082b */
[----:B------:R-:W-:Y:S01]  /*13050*/  FADD.FTZ R5, R53, R130 ;  /* 0x0000008235057221 */ /* 0x000fe20000010000 */
[----:B------:R-:W3:Y:S01]  /*13060*/  MUFU.EX2 R122, R122 ;  /* 0x0000007a007a7308 */ /* 0x000ee20000000800 */
[----:B------:R-:W4:Y:S07]  /*13070*/  LDSM.16.MT88.4 R12, [R140+0xc800] ;  /* 0x00c800008c0c783b */ /* 0x000f2e0000004200 */
[----:B------:R-:W-:Y:S08]  /*13080*/  MUFU.EX2 R55, R55 ;  /* 0x0000003700377308 */ /* 0x000ff00000000800 */
[----:B------:R-:W5:Y:S08]  /*13090*/  MUFU.EX2 R64, R64 ;  /* 0x0000004000407308 */ /* 0x000f700000000800 */
[----:B------:R-:W-:Y:S08]  /*130a0*/  MUFU.EX2 R62, R62 ;  /* 0x0000003e003e7308 */ /* 0x000ff00000000800 */
[----:B------:R-:W2:Y:S08]  /*130b0*/  MUFU.EX2 R63, R63 ;  /* 0x0000003f003f7308 */ /* 0x000eb00000000800 */
[----:B------:R5:W-:Y:S08]  /*130c0*/  MUFU.EX2 R53, R6 ;  /* 0x0000000600357308 */ /* 0x000bf00000000800 */
[----:B------:R-:W1:Y:S01]  /*130d0*/  MUFU.EX2 R54, R54 ;  /* 0x0000003600367308 */ /* 0x000e620000000800 */
[----:B------:R-:W-:Y:S01]  /*130e0*/  FADD.FTZ R4, R52, R5 ;  /* 0x0000000534047221 */ /* 0x000fe20000010000 */
[-C--:B------:R-:W-:Y:S01]  /*130f0*/  FFMA.FTZ R56, R50, R20.reuse, -R43 ;  /* 0x0000001432387223 */ /* 0x080fe2000001082b */
[-CC-:B------:R-:W-:Y:S01]  /*13100*/  FFMA.FTZ R66, R41, R20.reuse, -R47.reuse ;  /* 0x0000001429427223 */ /* 0x180fe2000001082f */
[-CC-:B------:R-:W-:Y:S01]  /*13110*/  FFMA.FTZ R41, R22, R20.reuse, -R47.reuse ;  /* 0x0000001416297223 */ /* 0x180fe2000001082f */
[----:B------:R-:W-:Y:S01]  /*13120*/  FADD.FTZ R50, R51, R4 ;  /* 0x0000000433327221 */ /* 0x000fe20000010000 */
[-CC-:B------:R-:W-:Y:S01]  /*13130*/  FFMA.FTZ R58, R23, R20.reuse, -R47.reuse ;  /* 0x00000014173a7223 */ /* 0x180fe2000001082f */
[-C--:B------:R-:W-:Y:S01]  /*13140*/  FFMA.FTZ R171, R21, R20.reuse, -R47 ;  /* 0x0000001415ab7223 */ /* 0x080fe2000001082f */
[----:B---3--:R-:W-:Y:S01]  /*13150*/  F2FP.F16.F32.PACK_AB R4, R122, R57 ;  /* 0x000000397a04723e */ /* 0x008fe200000000ff */
[----:B------:R-:W-:Y:S01]  /*13160*/  FADD.FTZ R47, R45, R128 ;  /* 0x000000802d2f7221 */ /* 0x000fe20000010000 */
[----:B-----5:R-:W-:Y:S01]  /*13170*/  F2FP.F16.F32.PACK_AB R6, R64, R55 ;  /* 0x000000374006723e */ /* 0x020fe200000000ff */
[--C-:B------:R-:W-:Y:S01]  /*13180*/  FFMA.FTZ R52, R46, R20, -R43.reuse ;  /* 0x000000142e347223 */ /* 0x100fe2000001082b */
[----:B--2---:R-:W-:Y:S01]  /*13190*/  F2FP.F16.F32.PACK_AB R5, R63, R62 ;  /* 0x0000003e3f05723e */ /* 0x004fe200000000ff */
[-CC-:B------:R-:W-:Y:S01]  /*131a0*/  FFMA.FTZ R45, R44, R20.reuse, -R43.reuse ;  /* 0x000000142c2d7223 */ /* 0x180fe2000001082b */
[----:B------:R-:W-:-:S02]  /*131b0*/  FFMA.FTZ R46, R42, R20, -R43 ;  /* 0x000000142a2e7223 */ /* 0x000fc4000001082b */
[----:B------:R-:W2:Y:S01]  /*131c0*/  LDSM.16.MT88.4 R20, [R142+0xc800] ;  /* 0x00c800008e14783b */ /* 0x000ea20000004200 */
[----:B-1----:R-:W-:-:S07]  /*131d0*/  F2FP.F16.F32.PACK_AB R7, R54, R53 ;  /* 0x000000353607723e */ /* 0x002fce00000000ff */
[C---:B------:R-:W-:Y:S08]  /*131e0*/  HMMA.16816.F32 R68, R4.reuse, R16, R68 ;  /* 0x000000100444723c */ /* 0x040ff00000001844 */
[C---:B------:R-:W-:Y:S01]  /*131f0*/  HMMA.16816.F32 R72, R4.reuse, R18, R72 ;  /* 0x000000120448723c */ /* 0x040fe20000001848 */
[----:B------:R-:W1:Y:S07]  /*13200*/  LDSM.16.MT88.4 R16, [R140+0xe800] ;  /* 0x00e800008c10783b */ /* 0x000e6e0000004200 */
[C---:B------:R-:W-:Y:S08]  /*13210*/  HMMA.16816.F32 R112, R4.reuse, R8, R112 ;  /* 0x000000080470723c */ /* 0x040ff00000001870 */
[C---:B------:R-:W-:Y:S01]  /*13220*/  HMMA.16816.F32 R108, R4.reuse, R10, R108 ;  /* 0x0000000a046c723c */ /* 0x040fe2000000186c */
[----:B------:R-:W3:Y:S07]  /*13230*/  LDSM.16.MT88.4 R8, [R142+0xe800] ;  /* 0x00e800008e08783b */ /* 0x000eee0000004200 */
[C---:B----4-:R-:W-:Y:S08]  /*13240*/  HMMA.16816.F32 R84, R4.reuse, R12, R84 ;  /* 0x0000000c0454723c */ /* 0x050ff00000001854 */
[----:B------:R-:W-:Y:S01]  /*13250*/  HMMA.16816.F32 R88, R4, R14, R88 ;  /* 0x0000000e0458723c */ /* 0x000fe20000001858 */
[----:B------:R-:W4:Y:S02]  /*13260*/  LDSM.16.MT88.4 R12, [R140+0xac00] ;  /* 0x00ac00008c0c783b */ /* 0x000f240000004200 */
[----:B------:R-:W-:-:S05]  /*13270*/  FADD.FTZ R47, R40, R47 ;  /* 0x0000002f282f7221 */ /* 0x000fca0000010000 */
[----:B--2---:R-:W-:Y:S03]  /*13280*/  HMMA.16816.F32 R76, R4, R20, R76 ;  /* 0x00000014044c723c */ /* 0x004fe6000000184c */
[----:B------:R-:W-:-:S05]  /*13290*/  FADD.FTZ R39, R39, R50 ;  /* 0x0000003227277221 */ /* 0x000fca0000010000 */
[C---:B------:R-:W-:Y:S01]  /*132a0*/  HMMA.16816.F32 R80, R4.reuse, R22, R80 ;  /* 0x000000160450723c */ /* 0x040fe20000001850 */
[----:B------:R-:W2:Y:S01]  /*132b0*/  LDSM.16.MT88.4 R20, [R142+0xac00] ;  /* 0x00ac00008e14783b */ /* 0x000ea20000004200 */
[----:B------:R-:W-:Y:S06]  /*132c0*/  MUFU.EX2 R42, R66 ;  /* 0x00000042002a7308 */ /* 0x000fec0000000800 */
[C---:B-1----:R-:W-:Y:S03]  /*132d0*/  HMMA.16816.F32 R100, R4.reuse, R16, R100 ;  /* 0x000000100464723c */ /* 0x042fe60000001864 */
[----:B------:R-:W-:Y:S01]  /*132e0*/  FADD.FTZ R16, R38, R47 ;  /* 0x0000002f26107221 */ /* 0x000fe20000010000 */
[----:B------:R-:W1:Y:S03]  /*132f0*/  MUFU.EX2 R41, R41 ;  /* 0x0000002900297308 */ /* 0x000e660000000800 */
[----:B------:R-:W-:Y:S01]  /*13300*/  FADD.FTZ R37, R37, R16 ;  /* 0x0000001025257221 */ /* 0x000fe20000010000 */
[----:B---3--:R-:W-:Y:S04]  /*13310*/  HMMA.16816.F32 R92, R4, R8, R92 ;  /* 0x00000008045c723c */ /* 0x008fe8000000185c */
[----:B------:R-:W-:Y:S01]  /*13320*/  MUFU.EX2 R40, R58 ;  /* 0x0000003a00287308 */ /* 0x000fe20000000800 */
[----:B------:R-:W-:-:S03]  /*13330*/  FADD.FTZ R16, R34, R39 ;  /* 0x0000002722107221 */ /* 0x000fc60000010000 */
[C---:B------:R-:W-:Y:S01]  /*13340*/  HMMA.16816.F32 R96, R4.reuse, R10, R96 ;  /* 0x0000000a0460723c */ /* 0x040fe20000001860 */
[----:B------:R-:W3:Y:S03]  /*13350*/  LDSM.16.MT88.4 R8, [R142+0xcc00] ;  /* 0x00cc00008e08783b */ /* 0x000ee60000004200 */
[----:B------:R-:W5:Y:S08]  /*13360*/  MUFU.EX2 R171, R171 ;  /* 0x000000ab00ab7308 */ /* 0x000f700000000800 */
[----:B------:R-:W-:Y:S08]  /*13370*/  MUFU.EX2 R43, R56 ;  /* 0x00000038002b7308 */ /* 0x000ff00000000800 */
[----:B------:R-:W4:Y:S08]  /*13380*/  MUFU.EX2 R44, R52 ;  /* 0x00000034002c7308 */ /* 0x000f300000000800 */
[----:B------:R-:W-:Y:S08]  /*13390*/  MUFU.EX2 R45, R45 ;  /* 0x0000002d002d7308 */ /* 0x000ff00000000800 */
[----:B------:R-:W2:Y:S01]  /*133a0*/  MUFU.EX2 R38, R46 ;  /* 0x0000002e00267308 */ /* 0x000ea20000000800 */
[----:B------:R-:W-:Y:S01]  /*133b0*/  FADD.FTZ R35, R35, R16 ;  /* 0x0000001023237221 */ /* 0x000fe20000010000 */
[----:B------:R-:W-:Y:S01]  /*133c0*/  HMMA.16816.F32 R104, R4, R18, R104 ;  /* 0x000000120468723c */ /* 0x000fe20000001868 */
[----:B------:R-:W3:Y:S02]  /*133d0*/  LDSM.16.MT88.4 R16, [R140+0xcc00] ;  /* 0x00cc00008c10783b */ /* 0x000ee40000004200 */
[----:B-1----:R-:W-:Y:S01]  /*133e0*/  F2FP.F16.F32.PACK_AB R4, R41, R42 ;  /* 0x0000002a2904723e */ /* 0x002fe200000000ff */
[----:B------:R-:W-:Y:S01]  /*133f0*/  FADD.FTZ R34, R36, R37 ;  /* 0x0000002524227221 */ /* 0x000fe20000010000 */
[----:B-----5:R-:W-:-:S02]  /*13400*/  F2FP.F16.F32.PACK_AB R6, R171, R40 ;  /* 0x00000028ab06723e */ /* 0x020fc400000000ff */
[----:B----4-:R-:W-:Y:S01]  /*13410*/  F2FP.F16.F32.PACK_AB R5, R44, R43 ;  /* 0x0000002b2c05723e */ /* 0x010fe200000000ff */
[----:B------:R-:W-:Y:S01]  /*13420*/  FADD.FTZ R34, R33, R34 ;  /* 0x0000002221227221 */ /* 0x000fe20000010000 */
[----:B------:R-:W-:Y:S01]  /*13430*/  FADD.FTZ R32, R32, R35 ;  /* 0x0000002320207221 */ /* 0x000fe20000010000 */
[----:B--2---:R-:W-:Y:S02]  /*13440*/  F2FP.F16.F32.PACK_AB R7, R38, R45 ;  /* 0x0000002d2607723e */ /* 0x004fe400000000ff */
[----:B------:R-:W-:Y:S01]  /*13450*/  FADD.FTZ R31, R31, R34 ;  /* 0x000000221f1f7221 */ /* 0x000fe20000010000 */
[----:B------:R-:W-:-:S04]  /*13460*/  FADD.FTZ R29, R29, R32 ;  /* 0x000000201d1d7221 */ /* 0x000fc80000010000 */
[----:B------:R-:W-:Y:S03]  /*13470*/  HMMA.16816.F32 R68, R4, R12, R68 ;  /* 0x0000000c0444723c */ /* 0x000fe60000001844 */
[----:B------:R-:W-:Y:S01]  /*13480*/  FADD.FTZ R30, R30, R31 ;  /* 0x0000001f1e1e7221 */ /* 0x000fe20000010000 */
[----:B------:R-:W-:-:S04]  /*13490*/  FADD.FTZ R28, R28, R29 ;  /* 0x0000001d1c1c7221 */ /* 0x000fc80000010000 */
[C---:B------:R-:W-:Y:S01]  /*134a0*/  HMMA.16816.F32 R72, R4.reuse, R14, R72 ;  /* 0x0000000e0448723c */ /* 0x040fe20000001848 */
[----:B------:R-:W1:Y:S07]  /*134b0*/  LDSM.16.MT88.4 R12, [R142+0xec00] ;  /* 0x00ec00008e0c783b */ /* 0x000e6e0000004200 */
[----:B------:R-:W-:Y:S03]  /*134c0*/  HMMA.16816.F32 R112, R4, R20, R112 ;  /* 0x000000140470723c */ /* 0x000fe60000001870 */
[----:B------:R-:W-:-:S05]  /*134d0*/  FADD.FTZ R21, R27, R30 ;  /* 0x0000001e1b157221 */ /* 0x000fca0000010000 */
[----:B------:R-:W-:Y:S03]  /*134e0*/  HMMA.16816.F32 R108, R4, R22, R108 ;  /* 0x00000016046c723c */ /* 0x000fe6000000186c */
[----:B------:R-:W-:Y:S01]  /*134f0*/  FADD.FTZ R23, R25, R28 ;  /* 0x0000001c19177221 */ /* 0x000fe20000010000 */
[----:B------:R-:W-:-:S03]  /*13500*/  FADD.FTZ R21, R26, R21 ;  /* 0x000000151a157221 */ /* 0x000fc60000010000 */
[----:B------:R-:W-:Y:S01]  /*13510*/  FADD.FTZ R23, R24, R23 ;  /* 0x0000001718177221 */ /* 0x000fe20000010000 */
[----:B------:R-:W-:Y:S01]  /*13520*/  FADD.FTZ R186, R186, R21 ;  /* 0x00000015baba7221 */ /* 0x000fe20000010000 */
[----:B---3--:R-:W-:Y:S03]  /*13530*/  HMMA.16816.F32 R76, R4, R8, R76 ;  /* 0x00000008044c723c */ /* 0x008fe6000000184c */
[----:B------:R-:W-:Y:S01]  /*13540*/  FADD.FTZ R184, R184, R23 ;  /* 0x00000017b8b87221 */ /* 0x000fe20000010000 */
[----:B------:R-:W-:-:S04]  /*13550*/  FADD.FTZ R125, R125, R186 ;  /* 0x000000ba7d7d7221 */ /* 0x000fc80000010000 */
[----:B------:R-:W-:Y:S01]  /*13560*/  HMMA.16816.F32 R80, R4, R10, R80 ;  /* 0x0000000a0450723c */ /* 0x000fe20000001850 */
[----:B------:R-:W2:Y:S02]  /*13570*/  LDSM.16.MT88.4 R8, [R140+0xec00] ;  /* 0x00ec00008c08783b */ /* 0x000ea40000004200 */
[----:B------:R-:W-:-:S04]  /*13580*/  FADD.FTZ R123, R123, R184 ;  /* 0x000000b87b7b7221 */ /* 0x000fc80000010000 */
        /* <DEDUP_REMOVED lines=31> */
[----:B------:R-:W-:Y:S03]  /*13780*/  HMMA.16816.F32 R96, R4, R14, R96 ;  /* 0x0000000e0460723c */ /* 0x000fe60000001860 */
[----:B------:R-:W-:-:S05]  /*13790*/  FADD.FTZ R171, R171, R40 ;  /* 0x00000028abab7221 */ /* 0x000fca0000010000 */
[----:B------:R-:W-:Y:S01]  /*137a0*/  HMMA.16816.F32 R104, R4, R10, R104 ;  /* 0x0000000a0468723c */ /* 0x000fe20000001868 */
[----:B------:R-:W-:-:S04]  /*137b0*/  NOP ;  /* 0x0000000000007918 */ /* 0x000fc80000000000 */
[----:B------:R-:W-:-:S15]  /*137c0*/  @!P6 BRA `(.L_x_3477) ;  /* 0x000000440068e947 */ /* 0x000fde0003800000 */
[----:B------:R-:W-:Y:S01]  /*137d0*/  LOP3.LUT R48, R48, 0x1f0, RZ, 0xc0, !PT ;  /* 0x000001f030307812 */ /* 0x000fe200078ec0ff */
[----:B------:R-:W-:Y:S01]  /*137e0*/  IMAD.SHL.U32 R4, R155, 0x2, RZ ;  /* 0x000000029b047824 */ /* 0x000fe200078e00ff */
[----:B------:R-:W-:Y:S01]  /*137f0*/  ISETP.NE.U32.AND P3, PT, R166, RZ, PT ;  /* 0x000000ffa600720c */ /* 0x000fe20003f65070 */
[----:B------:R-:W-:Y:S01]  /*13800*/  IMAD.MOV.U32 R123, RZ, RZ, R2 ;  /* 0x000000ffff7b7224 */ /* 0x000fe200078e0002 */
[----:B------:R-:W-:Y:S01]  /*13810*/  IADD3 R48, PT, PT, R48, R61, R158 ;  /* 0x0000003d30307210 */ /* 0x000fe20007ffe09e */
[----:B------:R-:W-:Y:S01]  /*13820*/  VIADD R169, R60, 0xfffffffe ;  /* 0xfffffffe3ca97836 */ /* 0x000fe20000000000 */
[----:B------:R-:W-:Y:S02]  /*13830*/  LOP3.LUT R4, R4, 0x6, RZ, 0xc0, !PT ;  /* 0x0000000604047812 */ /* 0x000fe400078ec0ff */
[----:B------:R-:W-:Y:S02]  /*13840*/  IADD3 R49, PT, PT, -R163, R48, R49 ;  /* 0x00000030a3317210 */ /* 0x000fe40007ffe131 */
[----:B------:R-:W-:-:S02]  /*13850*/  ISETP.NE.AND.EX P3, PT, R167, RZ, PT, P3 ;  /* 0x000000ffa700720c */ /* 0x000fc40003f65330 */
[----:B------:R-:W-:Y:S01]  /*13860*/  MOV R124, R3 ;  /* 0x00000003007c7202 */ /* 0x000fe20000000f00 */
[----:B------:R-:W-:-:S04]  /*13870*/  IMAD.IADD R49, R49, 0x1, -R4 ;  /* 0x0000000131317824 */ /* 0x000fc800078e0a04 */
[----:B------:R-:W-:-:S05]  /*13880*/  IMAD R168, R60, -0x80, R49 ;  /* 0xffffff803ca87824 */ /* 0x000fca00078e0231 */
[----:B------:R-:W-:-:S07]  /*13890*/  IADD3 R168, PT, PT, R168, 0x108, RZ ;  /* 0x00000108a8a87810 */ /* 0x000fce0007ffe0ff */
.L_x_3484:
        /* <DEDUP_REMOVED lines=80> */
.L_x_3479:
[----:B------:R-:W-:Y:S05]  /*13da0*/  BSYNC.RECONVERGENT B0 ;  /* 0x0000000000007941 */ /* 0x000fea0003800200 */
.L_x_3478:
        /* <DEDUP_REMOVED lines=24> */
[----:B------:R-:W-:Y:S01]  /*13f30*/  LOP3.LUT P4, RZ, R155, 0x4, RZ, 0xc0, !PT ;  /* 0x000000049bff7812 */ /* 0x000fe2000788c0ff */
        /* <DEDUP_REMOVED lines=9> */
[----:B------:R-:W-:Y:S01]  /*13fd0*/  @!P1 LDGSTS.E.BYPASS.LTC128B.128 [R161+0xb800], desc[UR4][R6.64+0x40] ;  /* 0x0b80004006a19fae */ /* 0x000fe2000b981a04 */
[----:B------:R-:W-:Y:S01]  /*13fe0*/  @P4 VIADD R136, R144, 0xffffffe0 ;  /* 0xffffffe090884836 */ /* 0x000fe20000000000 */
[----:B------:R-:W-:Y:S02]  /*13ff0*/  ISETP.NE.AND P4, PT, R169, RZ, PT ;  /* 0x000000ffa900720c */ /* 0x000fe40003f85270 */
        /* <DEDUP_REMOVED lines=47> */
[C---:B-1----:R-:W-:Y:S08]  /*142f0*/  HMMA.16816.F32 R4, R128.reuse, R8, RZ ;  /* 0x000000088004723c */ /* 0x042ff000000018ff */
        /* <DEDUP_REMOVED lines=65> */
[----:B------:R-:W1:Y:S04]  /*14710*/  LDSM.16.M88.4 R132, [R141+0x5000] ;  /* 0x005000008d84783b */ /* 0x000e680000000200 */
[----:B------:R-:W-:Y:S01]  /*14720*/  LDSM.16.M88.4 R136, [R136+0x2000] ;  /* 0x002000008888783b */ /* 0x000fe20000000200 */
        /* <DEDUP_REMOVED lines=91> */
[----:B------:R-:W-:Y:S01]  /*14ce0*/  IABS R122, R128 ;  /* 0x00000080007a7213 */ /* 0x000fe20000000000 */
[----:B------:R-:W3:Y:S01]  /*14cf0*/  LD.E.64 R132, desc[UR4][R120.64+0x20] ;  /* 0x0000200478847980 */ /* 0x000ee2000c101b00 */
        /* <DEDUP_REMOVED lines=8> */
[--C-:B-1----:R-:W-:Y:S04]  /*14d80*/  IMAD.MOV R2, RZ, RZ, -R3.reuse ;  /* 0x000000ffff027224 */ /* 0x102fe800078e0a03 */
[----:B------:R-:W-:Y:S01]  /*14d90*/  IMAD R129, R2, R127, RZ ;  /* 0x0000007f02817224 */ /* 0x000fe200078e02ff */
[----:B------:R-:W-:Y:S05]  /*14da0*/  MOV R2, RZ ;  /* 0x000000ff00027202 */ /* 0x000fea0000000f00 */
[----:B------:R-:W-:Y:S04]  /*14db0*/  IMAD.HI.U32 R129, R3, R129, R2 ;  /* 0x0000008103817227 */ /* 0x000fe800078e0002 */
[----:B------:R-:W-:Y:S02]  /*14dc0*/  VIADD R3, R162, 0xffffff80 ;  /* 0xffffff80a2037836 */ /* 0x000fe40000000000 */
[----:B------:R-:W-:Y:S03]  /*14dd0*/  IMAD.HI.U32 R126, R129, R122, RZ ;  /* 0x0000007a817e7227 */ /* 0x000fe600078e00ff */
[----:B------:R-:W-:Y:S01]  /*14de0*/  IABS R2, R3 ;  /* 0x0000000300027213 */ /* 0x000fe20000000000 */
[-C--:B------:R-:W-:Y:S01]  /*14df0*/  IMAD R122, R126, R125.reuse, R122 ;  /* 0x0000007d7e7a7224 */ /* 0x080fe200078e027a */
[----:B------:R-:W-:Y:S03]  /*14e00*/  LOP3.LUT R3, R3, R130, RZ, 0x3c, !PT ;  /* 0x0000008203037212 */ /* 0x000fe600078e3cff */
[----:B------:R-:W-:Y:S01]  /*14e10*/  IMAD.HI.U32 R129, R129, R2, RZ ;  /* 0x0000000281817227 */ /* 0x000fe200078e00ff */
[----:B------:R-:W-:Y:S03]  /*14e20*/  ISETP.GT.U32.AND P6, PT, R127, R122, PT ;  /* 0x0000007a7f00720c */ /* 0x000fe60003fc4070 */
        /* <DEDUP_REMOVED lines=40> */
.L_x_3483:
[----:B------:R-:W-:Y:S05]  /*150b0*/  BSYNC.RECONVERGENT B0 ;  /* 0x0000000000007941 */ /* 0x000fea0003800200 */
.L_x_3482:
        /* <DEDUP_REMOVED lines=72> */
.L_x_3481:
[----:B------:R-:W-:Y:S05]  /*15540*/  BSYNC.RECONVERGENT B1 ;  /* 0x0000000000017941 */ /* 0x000fea0003800200 */
.L_x_3480:
[----:B------:R-:W3:Y:S01]  /*15550*/  LD.E R122, desc[UR4][R120.64+0xdc] ;  /* 0x0000dc04787a7980 */ /* 0x000ee2000c101900 */
[C---:B------:R-:W-:Y:S02]  /*15560*/  IADD3 R125, PT, PT, R168.reuse, -0x8, RZ ;  /* 0xfffffff8a87d7810 */ /* 0x040fe40007ffe0ff */
[C---:B--2---:R-:W-:Y:S02]  /*15570*/  IADD3 R126, PT, PT, R168.reuse, -0x1, RZ ;  /* 0xffffffffa87e7810 */ /* 0x044fe40007ffe0ff */
[----:B------:R-:W-:Y:S02]  /*15580*/  IABS R125, R125 ;  /* 0x0000007d007d7213 */ /* 0x000fe40000000000 */
[----:B------:R-:W-:Y:S02]  /*15590*/  IABS R126, R126 ;  /* 0x0000007e007e7213 */ /* 0x000fe40000000000 */
[----:B------:R-:W-:Y:S02]  /*155a0*/  I2FP.F32.S32 R125, R125 ;  /* 0x0000007d007d7245 */ /* 0x000fe40000201400 */
[----:B------:R-:W-:Y:S02]  /*155b0*/  I2FP.F32.S32 R126, R126 ;  /* 0x0000007e007e7245 */ /* 0x000fe40000201400 */
[----:B------:R-:W-:Y:S01]  /*155c0*/  IADD3 R2, PT, PT, R168, -0x9, RZ ;  /* 0xfffffff7a8027810 */ /* 0x000fe20007ffe0ff */
[CC--:B------:R-:W-:Y:S01]  /*155d0*/  FFMA.FTZ R10, -R0.reuse, R125.reuse, R10 ;  /* 0x0000007d000a7223 */ /* 0x0c0fe2000001010a */
[----:B------:R-:W-:Y:S01]  /*155e0*/  FFMA.FTZ R4, -R0, R125, R4 ;  /* 0x0000007d00047223 */ /* 0x000fe20000010104 */
[----:B------:R-:W-:Y:S01]  /*155f0*/  IADD3 R125, PT, PT, R168, -0x18, RZ ;  /* 0xffffffe8a87d7810 */ /* 0x000fe20007ffe0ff */
[----:B------:R-:W-:Y:S01]  /*15600*/  FFMA.FTZ R7, -R0, R126, R7 ;  /* 0x0000007e00077223 */ /* 0x000fe20000010107 */
[----:B------:R-:W-:Y:S02]  /*15610*/  IADD3 R126, PT, PT, R168, -0x11, RZ ;  /* 0xffffffefa87e7810 */ /* 0x000fe40007ffe0ff */
[----:B------:R-:W-:Y:S02]  /*15620*/  IABS R2, R2 ;  /* 0x0000000200027213 */ /* 0x000fe40000000000 */
[----:B------:R-:W-:Y:S02]  /*15630*/  IABS R125, R125 ;  /* 0x0000007d007d7213 */ /* 0x000fe40000000000 */
[----:B------:R-:W-:Y:S02]  /*15640*/  IABS R126, R126 ;  /* 0x0000007e007e7213 */ /* 0x000fe40000000000 */
[----:B------:R-:W-:Y:S02]  /*15650*/  IABS R3, R168 ;  /* 0x000000a800037213 */ /* 0x000fe40000000000 */
[----:B------:R-:W-:Y:S02]  /*15660*/  I2FP.F32.S32 R2, R2 ;  /* 0x0000000200027245 */ /* 0x000fe40000201400 */
[----:B------:R-:W-:Y:S02]  /*15670*/  I2FP.F32.S32 R125, R125 ;  /* 0x0000007d007d7245 */ /* 0x000fe40000201400 */
[----:B------:R-:W-:Y:S01]  /*15680*/  I2FP.F32.S32 R126, R126 ;  /* 0x0000007e007e7245 */ /* 0x000fe20000201400 */
[CC--:B------:R-:W-:Y:S01]  /*15690*/  FFMA.FTZ R11, -R0.reuse, R2.reuse, R11 ;  /* 0x00000002000b7223 */ /* 0x0c0fe2000001010b */
[----:B------:R-:W-:Y:S01]  /*156a0*/  I2FP.F32.S32 R3, R3 ;  /* 0x0000000300037245 */ /* 0x000fe20000201400 */
[C---:B------:R-:W-:Y:S01]  /*156b0*/  FFMA.FTZ R5, -R0.reuse, R2, R5 ;  /* 0x0000000200057223 */ /* 0x040fe20000010105 */
[CC--:B------:R-:W-:Y:S01]  /*156c0*/  FFMA.FTZ R18, -R0.reuse, R125.reuse, R18 ;  /* 0x0000007d00127223 */ /* 0x0c0fe20000010112 */
[----:B------:R-:W-:Y:S01]  /*156d0*/  FFMA.FTZ R12, -R0, R125, R12 ;  /* 0x0000007d000c7223 */ /* 0x000fe2000001010c */
[----:B------:R-:W-:Y:S01]  /*156e0*/  IADD3 R2, PT, PT, R168, -0x19, RZ ;  /* 0xffffffe7a8027810 */ /* 0x000fe20007ffe0ff */
[-C--:B------:R-:W-:Y:S01]  /*156f0*/  FFMA.FTZ R9, -R0, R126.reuse, R9 ;  /* 0x0000007e00097223 */ /* 0x080fe20000010109 */
[----:B------:R-:W-:Y:S01]  /*15700*/  IADD3 R125, PT, PT, R168, -0x28, RZ ;  /* 0xffffffd8a87d7810 */ /* 0x000fe20007ffe0ff */
[C---:B------:R-:W-:Y:S01]  /*15710*/  FFMA.FTZ R15, -R0.reuse, R126, R15 ;  /* 0x0000007e000f7223 */ /* 0x040fe2000001010f */
[----:B------:R-:W-:Y:S01]  /*15720*/  FFMA.FTZ R6, -R0, R3, R6 ;  /* 0x0000000300067223 */ /* 0x000fe20000010106 */
[C---:B------:R-:W-:Y:S02]  /*15730*/  IADD3 R126, PT, PT, R168.reuse, -0x21, RZ ;  /* 0xffffffdfa87e7810 */ /* 0x040fe40007ffe0ff */
        /* <DEDUP_REMOVED lines=17> */
[CC--:B------:R-:W-:Y:S01]  /*15850*/  FFMA.FTZ R8, -R0.reuse, R3.reuse, R8 ;  /* 0x0000000300087223 */ /* 0x0c0fe20000010108 */
        /* <DEDUP_REMOVED lines=10> */
[C---:B------:R-:W-:Y:S01]  /*15900*/  FFMA.FTZ R21, -R0.reuse, R2, R21 ;  /* 0x0000000200157223 */ /* 0x040fe20000010115 */
        /* <DEDUP_REMOVED lines=27> */
[CC--:B------:R-:W-:Y:S01]  /*15ac0*/  FFMA.FTZ R33, -R0.reuse, R126.reuse, R33 ;  /* 0x0000007e00217223 */ /* 0x0c0fe20000010121 */
        /* <DEDUP_REMOVED lines=37> */
[CC--:B------:R-:W-:Y:S01]  /*15d20*/  FFMA.FTZ R40, -R0.reuse, R3.reuse, R40 ;  /* 0x0000000300287223 */ /* 0x0c0fe20000010128 */
[----:B------:R-:W-:Y:S01]  /*15d30*/  FMNMX3.FTZ R125, R123, R6, R7, !PT ;  /* 0x000000067b7d7276 */ /* 0x000fe20007810007 */
[CC--:B------:R-:W-:Y:S01]  /*15d40*/  FFMA.FTZ R55, -R0.reuse, R126.reuse, R55 ;  /* 0x0000007e00377223 */ /* 0x0c0fe20000010137 */
[C---:B------:R-:W-:Y:S01]  /*15d50*/  FFMA.FTZ R49, -R0.reuse, R126, R49 ;  /* 0x0000007e00317223 */ /* 0x040fe20000010131 */
[----:B------:R-:W-:Y:S01]  /*15d60*/  FFMA.FTZ R46, -R0, R3, R46 ;  /* 0x00000003002e7223 */ /* 0x000fe2000001012e */
[----:B------:R-:W-:Y:S02]  /*15d70*/  FMNMX3.FTZ R126, R124, R4, R5, !PT ;  /* 0x000000047c7e7276 */ /* 0x000fe40007810005 */
[C---:B------:R-:W-:Y:S02]  /*15d80*/  IADD3 R3, PT, PT, R168.reuse, -0x60, RZ ;  /* 0xffffffa0a8037810 */ /* 0x040fe40007ffe0ff */
[----:B------:R-:W-:Y:S02]  /*15d90*/  IABS R2, R2 ;  /* 0x0000000200027213 */ /* 0x000fe40000000000 */
[----:B------:R-:W-:Y:S02]  /*15da0*/  FMNMX3.FTZ R125, R125, R10, R11, !PT ;  /* 0x0000000a7d7d7276 */ /* 0x000fe4000781000b */
[----:B------:R-:W-:Y:S02]  /*15db0*/  IADD3 R127, PT, PT, R168, -0x71, RZ ;  /* 0xffffff8fa87f7810 */ /* 0x000fe40007ffe0ff */
[----:B------:R-:W-:Y:S02]  /*15dc0*/  FMNMX3.FTZ R126, R126, R8, R9, !PT ;  /* 0x000000087e7e7276 */ /* 0x000fe40007810009 */
[----:B------:R-:W-:Y:S02]  /*15dd0*/  IABS R3, R3 ;  /* 0x0000000300037213 */ /* 0x000fe40000000000 */
[----:B------:R-:W-:Y:S02]  /*15de0*/  I2FP.F32.S32 R2, R2 ;  /* 0x0000000200027245 */ /* 0x000fe40000201400 */
[----:B------:R-:W-:Y:S02]  /*15df0*/  FMNMX3.FTZ R125, R125, R14, R15, !PT ;  /* 0x0000000e7d7d7276 */ /* 0x000fe4000781000f */
[----:B------:R-:W-:Y:S01]  /*15e00*/  IABS R127, R127 ;  /* 0x0000007f007f7213 */ /* 0x000fe20000000000 */
[----:B------:R-:W-:Y:S01]  /*15e10*/  FFMA.FTZ R59, -R0, R2, R59 ;  /* 0x00000002003b7223 */ /* 0x000fe2000001013b */
[----:B------:R-:W-:Y:S01]  /*15e20*/  FMNMX3.FTZ R126, R126, R12, R13, !PT ;  /* 0x0000000c7e7e7276 */ /* 0x000fe2000781000d */
[C---:B------:R-:W-:Y:S01]  /*15e30*/  FFMA.FTZ R53, -R0.reuse, R2, R53 ;  /* 0x0000000200357223 */ /* 0x040fe20000010135 */
[----:B------:R-:W-:Y:S02]  /*15e40*/  I2FP.F32.S32 R3, R3 ;  /* 0x0000000300037245 */ /* 0x000fe40000201400 */
[----:B------:R-:W-:Y:S02]  /*15e50*/  FMNMX3.FTZ R125, R125, R18, R19, !PT ;  /* 0x000000127d7d7276 */ /* 0x000fe40007810013 */
[----:B------:R-:W-:Y:S01]  /*15e60*/  I2FP.F32.S32 R2, R127 ;  /* 0x0000007f00027245 */ /* 0x000fe20000201400 */
[-C--:B------:R-:W-:Y:S01]  /*15e70*/  FFMA.FTZ R54, -R0, R3.reuse, R54 ;  /* 0x0000000300367223 */ /* 0x080fe20000010136 */
[----:B------:R-:W-:Y:S01]  /*15e80*/  FMNMX3.FTZ R127, R126, R16, R17, !PT ;  /* 0x000000107e7f7276 */ /* 0x000fe20007810011 */
[C---:B------:R-:W-:Y:S01]  /*15e90*/  FFMA.FTZ R48, -R0.reuse, R3, R48 ;  /* 0x0000000300307223 */ /* 0x040fe20000010130 */
[----:B------:R-:W-:Y:S01]  /*15ea0*/  FMNMX3.FTZ R125, R125, R22, R23, !PT ;  /* 0x000000167d7d7276 */ /* 0x000fe20007810017 */
[-C--:B------:R-:W-:Y:S01]  /*15eb0*/  FFMA.FTZ R63, -R0, R2.reuse, R63 ;  /* 0x00000002003f7223 */ /* 0x080fe2000001013f */
[----:B------:R-:W-:Y:S01]  /*15ec0*/  IADD3 R3, PT, PT, R168, -0x70, RZ ;  /* 0xffffff90a8037810 */ /* 0x000fe20007ffe0ff */
[C---:B------:R-:W-:Y:S01]  /*15ed0*/  FFMA.FTZ R57, -R0.reuse, R2, R57 ;  /* 0x0000000200397223 */ /* 0x040fe20000010139 */
[----:B------:R-:W-:Y:S02]  /*15ee0*/  FMNMX3.FTZ R127, R127, R20, R21, !PT ;  /* 0x000000147f7f7276 */ /* 0x000fe40007810015 */
[----:B------:R-:W-:Y:S02]  /*15ef0*/  FMNMX3.FTZ R125, R125, R26, R27, !PT ;  /* 0x0000001a7d7d7276 */ /* 0x000fe4000781001b */
[----:B------:R-:W-:Y:S02]  /*15f00*/  IABS R3, R3 ;  /* 0x0000000300037213 */ /* 0x000fe40000000000 */
[----:B------:R-:W-:Y:S02]  /*15f10*/  FMNMX3.FTZ R127, R127, R24, R25, !PT ;  /* 0x000000187f7f7276 */ /* 0x000fe40007810019 */
[----:B------:R-:W-:Y:S02]  /*15f20*/  FMNMX3.FTZ R125, R125, R30, R31, !PT ;  /* 0x0000001e7d7d7276 */ /* 0x000fe4000781001f */
[----:B------:R-:W-:Y:S02]  /*15f30*/  I2FP.F32.S32 R3, R3 ;  /* 0x0000000300037245 */ /* 0x000fe40000201400 */
[----:B------:R-:W-:Y:S02]  /*15f40*/  FMNMX3.FTZ R127, R127, R28, R29, !PT ;  /* 0x0000001c7f7f7276 */ /* 0x000fe4000781001d */
[----:B------:R-:W-:Y:S01]  /*15f50*/  FMNMX3.FTZ R125, R125, R34, R35, !PT ;  /* 0x000000227d7d7276 */ /* 0x000fe20007810023 */
[CC--:B------:R-:W-:Y:S01]  /*15f60*/  FFMA.FTZ R62, -R0.reuse, R3.reuse, R62 ;  /* 0x00000003003e7223 */ /* 0x0c0fe2000001013e */
[----:B------:R-:W-:Y:S01]  /*15f70*/  FFMA.FTZ R56, -R0, R3, R56 ;  /* 0x0000000300387223 */ /* 0x000fe20000010138 */
[----:B------:R-:W-:Y:S02]  /*15f80*/  FMNMX3.FTZ R127, R127, R32, R33, !PT ;  /* 0x000000207f7f7276 */ /* 0x000fe40007810021 */
[C---:B------:R-:W-:Y:S02]  /*15f90*/  IADD3 R3, PT, PT, R168.reuse, -0x78, RZ ;  /* 0xffffff88a8037810 */ /* 0x040fe40007ffe0ff */
[----:B------:R-:W-:Y:S02]  /*15fa0*/  FMNMX3.FTZ R125, R125, R38, R39, !PT ;  /* 0x000000267d7d7276 */ /* 0x000fe40007810027 */
[----:B------:R-:W-:Y:S02]  /*15fb0*/  FMNMX3.FTZ R127, R127, R36, R37, !PT ;  /* 0x000000247f7f7276 */ /* 0x000fe40007810025 */
[----:B------:R-:W-:Y:S02]  /*15fc0*/  IABS R3, R3 ;  /* 0x0000000300037213 */ /* 0x000fe40000000000 */
[----:B------:R-:W-:Y:S02]  /*15fd0*/  FMNMX3.FTZ R2, R125, R42, R43, !PT ;  /* 0x0000002a7d027276 */ /* 0x000fe4000781002b */
[----:B------:R-:W-:Y:S02]  /*15fe0*/  FMNMX3.FTZ R125, R127, R40, R41, !PT ;  /* 0x000000287f7d7276 */ /* 0x000fe40007810029 */
[----:B------:R-:W-:Y:S02]  /*15ff0*/  I2FP.F32.S32 R3, R3 ;  /* 0x0000000300037245 */ /* 0x000fe40000201400 */
[----:B------:R-:W-:Y:S02]  /*16000*/  IADD3 R126, PT, PT, R168, -0x79, RZ ;  /* 0xffffff87a87e7810 */ /* 0x000fe40007ffe0ff */
[----:B------:R-:W-:Y:S01]  /*16010*/  FMNMX3.FTZ R2, R2, R46, R47, !PT ;  /* 0x0000002e02027276 */ /* 0x000fe2000781002f */
[CC--:B------:R-:W-:Y:S01]  /*16020*/  FFMA.FTZ R66, -R0.reuse, R3.reuse, R66 ;  /* 0x0000000300427223 */ /* 0x0c0fe20000010142 */
[----:B------:R-:W-:Y:S01]  /*16030*/  FMNMX3.FTZ R125, R125, R44, R45, !PT ;  /* 0x0000002c7d7d7276 */ /* 0x000fe2000781002d */
[----:B------:R-:W-:Y:S01]  /*16040*/  FFMA.FTZ R60, -R0, R3, R60 ;  /* 0x00000003003c7223 */ /* 0x000fe2000001013c */
[----:B------:R-:W-:Y:S02]  /*16050*/  IABS R126, R126 ;  /* 0x0000007e007e7213 */ /* 0x000fe40000000000 */
[----:B------:R-:W-:Y:S02]  /*16060*/  IADD3 R128, PT, PT, R168, -0x81, RZ ;  /* 0xffffff7fa8807810 */ /* 0x000fe40007ffe0ff */
[----:B------:R-:W-:Y:S02]  /*16070*/  FMNMX3.FTZ R2, R2, R50, R51, !PT ;  /* 0x0000003202027276 */ /* 0x000fe40007810033 */
[----:B------:R-:W-:Y:S02]  /*16080*/  IADD3 R3, PT, PT, R168, -0x80, RZ ;  /* 0xffffff80a8037810 */ /* 0x000fe40007ffe0ff */
[----:B------:R-:W-:Y:S02]  /*16090*/  FMNMX3.FTZ R125, R125, R48, R49, !PT ;  /* 0x000000307d7d7276 */ /* 0x000fe40007810031 */
[----:B------:R-:W-:Y:S02]  /*160a0*/  I2FP.F32.S32 R126, R126 ;  /* 0x0000007e007e7245 */ /* 0x000fe40000201400 */
[----:B------:R-:W-:Y:S02]  /*160b0*/  IABS R128, R128 ;  /* 0x0000008000807213 */ /* 0x000fe40000000000 */
[----:B------:R-:W-:Y:S01]  /*160c0*/  FMNMX3.FTZ R2, R2, R54, R55, !PT ;  /* 0x0000003602027276 */ /* 0x000fe20007810037 */
[CC--:B------:R-:W-:Y:S01]  /*160d0*/  FFMA.FTZ R61, -R0.reuse, R126.reuse, R61 ;  /* 0x0000007e003d7223 */ /* 0x0c0fe2000001013d */
[----:B------:R-:W-:Y:S01]  /*160e0*/  IABS R3, R3 ;  /* 0x0000000300037213 */ /* 0x000fe20000000000 */
[----:B------:R-:W-:Y:S01]  /*160f0*/  FFMA.FTZ R67, -R0, R126, R67 ;  /* 0x0000007e00437223 */ /* 0x000fe20000010143 */
        /* <DEDUP_REMOVED lines=9> */
[----:B------:R-:W-:Y:S02]  /*16190*/  FMNMX3.FTZ R129, R2, R66, R67, !PT ;  /* 0x0000004202817276 */ /* 0x000fe40007810043 */
[----:B------:R-:W-:Y:S02]  /*161a0*/  FMNMX3.FTZ R132, R125, R64, R65, !PT ;  /* 0x000000407d847276 */ /* 0x000fe40007810041 */
[----:B------:R-:W-:Y:S01]  /*161b0*/  IADD3 R162, PT, PT, R162, -0x80, RZ ;  /* 0xffffff80a2a27810 */ /* 0x000fe20007ffe0ff */
[----:B------:R-:W-:Y:S01]  /*161c0*/  SHFL.BFLY PT, R2, R129, 0x2, 0x1f ;  /* 0x0c401f0081027f89 */ /* 0x000fe200000e0000 */
[----:B------:R-:W-:Y:S07]  /*161d0*/  IADD3 R168, PT, PT, R168, 0x80, RZ ;  /* 0x00000080a8a87810 */ /* 0x000fee0007ffe0ff */
[----:B------:R-:W1:Y:S02]  /*161e0*/  SHFL.BFLY PT, R3, R132, 0x2, 0x1f ;  /* 0x0c401f0084037f89 */ /* 0x000e6400000e0000 */
[----:B-1----:R-:W-:Y:S02]  /*161f0*/  FMNMX.FTZ R130, R132, R3, !PT ;  /* 0x0000000384827209 */ /* 0x002fe40007810000 */
[----:B------:R-:W-:Y:S04]  /*16200*/  FMNMX.FTZ R127, R129, R2, !PT ;  /* 0x00000002817f7209 */ /* 0x000fe80007810000 */
[----:B------:R-:W1:Y:S08]  /*16210*/  SHFL.BFLY PT, R3, R130, 0x1, 0x1f ;  /* 0x0c201f0082037f89 */ /* 0x000e7000000e0000 */
[----:B------:R-:W2:Y:S01]  /*16220*/  SHFL.BFLY PT, R2, R127, 0x1, 0x1f ;  /* 0x0c201f007f027f89 */ /* 0x000ea200000e0000 */
[----:B-1----:R-:W-:Y:S02]  /*16230*/  FMNMX.FTZ R3, R130, R3, !PT ;  /* 0x0000000382037209 */ /* 0x002fe40007810000 */
[----:B--2---:R-:W-:Y:S03]  /*16240*/  FMNMX.FTZ R2, R127, R2, !PT ;  /* 0x000000027f027209 */ /* 0x004fe60007810000 */
[C---:B------:R-:W-:Y:S01]  /*16250*/  FADD.FTZ R125, -R3.reuse, R124 ;  /* 0x0000007c037d7221 */ /* 0x040fe20000010100 */
[C---:B------:R-:W-:Y:S01]  /*16260*/  FSETP.NEU.FTZ.AND P0, PT, R2.reuse, -INF , PT ;  /* 0xff8000000200780b */ /* 0x040fe20003f1d000 */
[----:B------:R-:W-:Y:S02]  /*16270*/  FADD.FTZ R123, -R2, R123 ;  /* 0x0000007b027b7221 */ /* 0x000fe40000010100 */
[C---:B---3--:R-:W-:Y:S01]  /*16280*/  FMUL.FTZ R124, R122.reuse, R125 ;  /* 0x0000007d7a7c7220 */ /* 0x048fe20000410000 */
[C---:B------:R-:W-:Y:S01]  /*16290*/  FMUL.FTZ R128, R122.reuse, R2 ;  /* 0x000000027a807220 */ /* 0x040fe20000410000 */
[C---:B------:R-:W-:Y:S01]  /*162a0*/  FMUL.FTZ R125, R122.reuse, R3 ;  /* 0x000000037a7d7220 */ /* 0x040fe20000410000 */
[----:B------:R-:W-:Y:S03]  /*162b0*/  FMUL.FTZ R126, R122, R123 ;  /* 0x0000007b7a7e7220 */ /* 0x000fe60000410000 */
[----:B------:R-:W1:Y:S01]  /*162c0*/  MUFU.EX2 R124, R124 ;  /* 0x0000007c007c7308 */ /* 0x000e620000000800 */
[----:B------:R-:W-:Y:S02]  /*162d0*/  FSEL R127, R128, RZ, P0 ;  /* 0x000000ff807f7208 */ /* 0x000fe40000000000 */
[----:B------:R-:W2:Y:S01]  /*162e0*/  LDSM.16.MT88.4 R128, [R142+0x9000] ;  /* 0x009000008e80783b */ /* 0x000ea20000004200 */
[----:B------:R-:W-:Y:S02]  /*162f0*/  FSETP.NEU.FTZ.AND P0, PT, R3, -INF , PT ;  /* 0xff8000000300780b */ /* 0x000fe40003f1d000 */
[-CC-:B------:R-:W-:Y:S01]  /*16300*/  FFMA.FTZ R172, R10, R122.reuse, -R127.reuse ;  /* 0x0000007a0aac7223 */ /* 0x180fe2000001087f */
[-CC-:B------:R-:W-:Y:S03]  /*16310*/  FFMA.FTZ R137, R11, R122.reuse, -R127.reuse ;  /* 0x0000007a0b897223 */ /* 0x180fe6000001087f */
[----:B------:R3:W4:Y:S01]  /*16320*/  MUFU.EX2 R123, R126 ;  /* 0x0000007e007b7308 */ /* 0x0007220000000800 */
[----:B------:R-:W-:Y:S01]  /*16330*/  FSEL R125, R125, RZ, P0 ;  /* 0x000000ff7d7d7208 */ /* 0x000fe20000000000 */
[-CC-:B------:R-:W-:Y:S01]  /*16340*/  FFMA.FTZ R180, R6, R122.reuse, -R127.reuse ;  /* 0x0000007a06b47223 */ /* 0x180fe2000001087f */
[-CC-:B------:R-:W-:Y:S01]  /*16350*/  FFMA.FTZ R175, R7, R122.reuse, -R127.reuse ;  /* 0x0000007a07af7223 */ /* 0x180fe2000001087f */
[-CC-:B------:R-:W-:Y:S01]  /*16360*/  FFMA.FTZ R179, R14, R122.reuse, -R127.reuse ;  /* 0x0000007a0eb37223 */ /* 0x180fe2000001087f */
[-C--:B------:R-:W-:Y:S01]  /*16370*/  FFMA.FTZ R176, R15, R122.reuse, -R127 ;  /* 0x0000007a0fb07223 */ /* 0x080fe2000001087f */
[-CC-:B------:R-:W-:Y:S01]  /*16380*/  FFMA.FTZ R139, R8, R122.reuse, -R125.reuse ;  /* 0x0000007a088b7223 */ /* 0x180fe2000001087d */
[-CC-:B------:R-:W-:Y:S01]  /*16390*/  FFMA.FTZ R173, R5, R122.reuse, -R125.reuse ;  /* 0x0000007a05ad7223 */ /* 0x180fe2000001087d */
[--C-:B------:R-:W-:Y:S01]  /*163a0*/  FFMA.FTZ R185, R4, R122, -R125.reuse ;  /* 0x0000007a04b97223 */ /* 0x100fe2000001087d */
[C---:B-1----:R-:W-:Y:S01]  /*163b0*/  FMUL.FTZ R8, R124.reuse, R108 ;  /* 0x0000006c7c087220 */ /* 0x042fe20000410000 */
[----:B------:R-:W-:Y:S01]  /*163c0*/  MUFU.EX2 R137, R137 ;  /* 0x0000008900897308 */ /* 0x000fe20000000800 */
[C---:B------:R-:W-:Y:S01]  /*163d0*/  FMUL.FTZ R4, R124.reuse, R112 ;  /* 0x000000707c047220 */ /* 0x040fe20000410000 */
[C---:B------:R-:W-:Y:S01]  /*163e0*/  FMUL.FTZ R5, R124.reuse, R113 ;  /* 0x000000717c057220 */ /* 0x040fe20000410000 */
[C---:B------:R-:W-:Y:S01]  /*163f0*/  FMUL.FTZ R68, R124.reuse, R68 ;  /* 0x000000447c447220 */ /* 0x040fe20000410000 */
[C---:B------:R-:W-:Y:S01]  /*16400*/  FMUL.FTZ R69, R124.reuse, R69 ;  /* 0x000000457c457220 */ /* 0x040fe20000410000 */
[C---:B------:R-:W-:Y:S01]  /*16410*/  FMUL.FTZ R72, R124.reuse, R72 ;  /* 0x000000487c487220 */ /* 0x040fe20000410000 */
[C---:B------:R-:W-:Y:S01]  /*16420*/  FMUL.FTZ R73, R124.reuse, R73 ;  /* 0x000000497c497220 */ /* 0x040fe20000410000 */
[--C-:B---3--:R-:W-:Y:S01]  /*16430*/  FFMA.FTZ R126, R9, R122, -R125.reuse ;  /* 0x0000007a097e7223 */ /* 0x108fe2000001087d */
[C---:B----4-:R-:W-:Y:S01]  /*16440*/  FMUL.FTZ R10, R123.reuse, R110 ;  /* 0x0000006e7b0a7220 */ /* 0x050fe20000410000 */
[C---:B------:R-:W-:Y:S01]  /*16450*/  FMUL.FTZ R11, R123.reuse, R111 ;  /* 0x0000006f7b0b7220 */ /* 0x040fe20000410000 */
[C---:B------:R-:W-:Y:S01]  /*16460*/  FMUL.FTZ R9, R124.reuse, R109 ;  /* 0x0000006d7c097220 */ /* 0x040fe20000410000 */
[----:B------:R-:W-:Y:S01]  /*16470*/  MUFU.EX2 R173, R173 ;  /* 0x000000ad00ad7308 */ /* 0x000fe20000000800 */
[----:B------:R-:W1:Y:S01]  /*16480*/  LDSM.16.MT88.4 R108, [R140+0x9000] ;  /* 0x009000008c6c783b */ /* 0x000e620000004200 */
        /* <DEDUP_REMOVED lines=35> */
[----:B------:R-:W-:Y:S01]  /*166c0*/  FMUL.FTZ R103, R123, R103 ;  /* 0x000000677b677220 */ /* 0x000fe20000410000 */
[C---:B------:R-:W-:Y:S01]  /*166d0*/  FMUL.FTZ R100, R124.reuse, R100 ;  /* 0x000000647c647220 */ /* 0x040fe20000410000 */
[C---:B------:R-:W-:Y:S03]  /*166e0*/  FMUL.FTZ R101, R124.reuse, R101 ;  /* 0x000000657c657220 */ /* 0x040fe60000410000 */
[----:B------:R-:W5:Y:S01]  /*166f0*/  MUFU.EX2 R185, R185 ;  /* 0x000000b900b97308 */ /* 0x000f620000000800 */
[----:B---3--:R-:W-:Y:S01]  /*16700*/  F2FP.F16.F32.PACK_AB R113, R175, R180 ;  /* 0x000000b4af71723e */ /* 0x008fe200000000ff */
[C---:B------:R-:W-:Y:S01]  /*16710*/  FMUL.FTZ R106, R123.reuse, R106 ;  /* 0x0000006a7b6a7220 */ /* 0x040fe20000410000 */
[----:B------:R-:W-:Y:S01]  /*16720*/  FMUL.FTZ R107, R123, R107 ;  /* 0x0000006b7b6b7220 */ /* 0x000fe20000410000 */
[C---:B------:R-:W-:Y:S01]  /*16730*/  FMUL.FTZ R104, R124.reuse, R104 ;  /* 0x000000687c687220 */ /* 0x040fe20000410000 */
[----:B------:R-:W-:Y:S01]  /*16740*/  FMUL.FTZ R105, R124, R105 ;  /* 0x000000697c697220 */ /* 0x000fe20000410000 */
[-CC-:B------:R-:W-:Y:S01]  /*16750*/  FFMA.FTZ R132, R16, R122.reuse, -R125.reuse ;  /* 0x0000007a10847223 */ /* 0x180fe2000001087d */
[--C-:B------:R-:W-:Y:S03]  /*16760*/  FFMA.FTZ R178, R12, R122, -R125.reuse ;  /* 0x0000007a0cb27223 */ /* 0x100fe6000001087d */
[----:B------:R-:W3:Y:S01]  /*16770*/  MUFU.EX2 R126, R126 ;  /* 0x0000007e007e7308 */ /* 0x000ee20000000800 */
[----:B----4-:R-:W-:Y:S01]  /*16780*/  F2FP.F16.F32.PACK_AB R115, R137, R172 ;  /* 0x000000ac8973723e */ /* 0x010fe200000000ff */
[-CC-:B------:R-:W-:Y:S01]  /*16790*/  FFMA.FTZ R183, R13, R122.reuse, -R125.reuse ;  /* 0x0000007a0db77223 */ /* 0x180fe2000001087d */
[-C--:B------:R-:W-:Y:S01]  /*167a0*/  FFMA.FTZ R133, R21, R122.reuse, -R125 ;  /* 0x0000007a15857223 */ /* 0x080fe2000001087d */
[-CC-:B------:R-:W-:Y:S01]  /*167b0*/  FFMA.FTZ R177, R30, R122.reuse, -R127.reuse ;  /* 0x0000007a1eb17223 */ /* 0x180fe2000001087f */
[-CC-:B------:R-:W-:Y:S01]  /*167c0*/  FFMA.FTZ R136, R31, R122.reuse, -R127.reuse ;  /* 0x0000007a1f887223 */ /* 0x180fe2000001087f */
[-CC-:B------:R-:W-:Y:S01]  /*167d0*/  FFMA.FTZ R135, R34, R122.reuse, -R127.reuse ;  /* 0x0000007a22877223 */ /* 0x180fe2000001087f */
[-C--:B------:R-:W-:Y:S03]  /*167e0*/  FFMA.FTZ R134, R35, R122.reuse, -R127 ;  /* 0x0000007a23867223 */ /* 0x080fe6000001087f */
[----:B------:R-:W-:Y:S01]  /*167f0*/  MUFU.EX2 R179, R179 ;  /* 0x000000b300b37308 */ /* 0x000fe20000000800 */
[----:B-----5:R-:W-:Y:S01]  /*16800*/  F2FP.F16.F32.PACK_AB R112, R173, R185 ;  /* 0x000000b9ad70723e */ /* 0x020fe200000000ff */
[-CC-:B------:R-:W-:Y:S01]  /*16810*/  FFMA.FTZ R174, R29, R122.reuse, -R125.reuse ;  /* 0x0000007a1dae7223 */ /* 0x180fe2000001087d */
[-CC-:B------:R-:W-:Y:S01]  /*16820*/  FFMA.FTZ R151, R32, R122.reuse, -R125.reuse ;  /* 0x0000007a20977223 */ /* 0x180fe2000001087d */
[-C--:B------:R-:W-:Y:S01]  /*16830*/  FFMA.FTZ R138, R33, R122.reuse, -R125 ;  /* 0x0000007a218a7223 */ /* 0x080fe2000001087d */
[----:B------:R-:W-:Y:S01]  /*16840*/  FFMA.FTZ R185, R124, R171, R185 ;  /* 0x000000ab7cb97223 */ /* 0x000fe200000100b9 */
[----:B------:R-:W-:Y:S01]  /*16850*/  LDSM.16.MT88.4 R32, [R140+0xc800] ;  /* 0x00c800008c20783b */ /* 0x000fe20000004200 */
[----:B------:R-:W-:Y:S03]  /*16860*/  FFMA.FTZ R181, R28, R122, -R125 ;  /* 0x0000007a1cb57223 */ /* 0x000fe6000001087d */
[----:B------:R-:W4:Y:S01]  /*16870*/  MUFU.EX2 R176, R176 ;  /* 0x000000b000b07308 */ /* 0x000f220000000800 */
[----:B---3--:R-:W-:Y:S01]  /*16880*/  F2FP.F16.F32.PACK_AB R114, R126, R139 ;  /* 0x0000008b7e72723e */ /* 0x008fe200000000ff */
[----:B------:R-:W-:Y:S01]  /*16890*/  FFMA.FTZ R180, R123, R170, R180 ;  /* 0x000000aa7bb47223 */ /* 0x000fe200000100b4 */
[-CC-:B------:R-:W-:Y:S01]  /*168a0*/  FFMA.FTZ R123, R38, R122.reuse, -R127.reuse ;  /* 0x0000007a267b7223 */ /* 0x180fe2000001087f */
[-CC-:B------:R-:W-:Y:S01]  /*168b0*/  FFMA.FTZ R124, R39, R122.reuse, -R127.reuse ;  /* 0x0000007a277c7223 */ /* 0x180fe2000001087f */
[-C--:B------:R-:W-:Y:S01]  /*168c0*/  FFMA.FTZ R39, R42, R122.reuse, -R127 ;  /* 0x0000007a2a277223 */ /* 0x080fe2000001087f */
[-C--:B------:R-:W-:Y:S01]  /*168d0*/  FFMA.FTZ R42, R36, R122.reuse, -R125 ;  /* 0x0000007a242a7223 */ /* 0x080fe2000001087d */
[----:B------:R-:W-:Y:S01]  /*168e0*/  FADD.FTZ R175, R175, R180 ;  /* 0x000000b4afaf7221 */ /* 0x000fe20000010000 */
[C---:B--2---:R-:W-:Y:S02]  /*168f0*/  HMMA.16816.F32 R4, R112.reuse, R128, R4 ;  /* 0x000000807004723c */ /* 0x044fe40000001804 */
[----:B------:R-:W-:Y:S03]  /*16900*/  MUFU.EX2 R133, R133 ;  /* 0x0000008500857308 */ /* 0x000fe60000000800 */
[-CC-:B------:R-:W-:Y:S01]  /*16910*/  FFMA.FTZ R129, R18, R122.reuse, -R127.reuse ;  /* 0x0000007a12817223 */ /* 0x180fe2000001087f */
[-C--:B------:R-:W-:Y:S01]  /*16920*/  FFMA.FTZ R128, R19, R122.reuse, -R127 ;  /* 0x0000007a13807223 */ /* 0x080fe2000001087f */
[----:B------:R-:W-:Y:S01]  /*16930*/  FADD.FTZ R28, R172, R175 ;  /* 0x000000afac1c7221 */ /* 0x000fe20000010000 */
[C---:B------:R-:W-:Y:S04]  /*16940*/  HMMA.16816.F32 R8, R112.reuse, R130, R8 ;  /* 0x000000827008723c */ /* 0x040fe80000001808 */
[----:B------:R-:W-:Y:S01]  /*16950*/  MUFU.EX2 R138, R138 ;  /* 0x0000008a008a7308 */ /* 0x000fe20000000800 */
[-CC-:B------:R-:W-:Y:S01]  /*16960*/  FFMA.FTZ R130, R25, R122.reuse, -R125.reuse ;  /* 0x0000007a19827223 */ /* 0x180fe2000001087d */
[----:B------:R-:W-:Y:S01]  /*16970*/  FADD.FTZ R28, R137, R28 ;  /* 0x0000001c891c7221 */ /* 0x000fe20000010000 */
[----:B----4-:R-:W-:Y:S01]  /*16980*/  F2FP.F16.F32.PACK_AB R13, R176, R179 ;  /* 0x000000b3b00d723e */ /* 0x010fe200000000ff */
[-C--:B------:R-:W-:Y:S01]  /*16990*/  FFMA.FTZ R131, R24, R122.reuse, -R125 ;  /* 0x0000007a18837223 */ /* 0x080fe2000001087d */
[----:B------:R-:W-:Y:S01]  /*169a0*/  FADD.FTZ R24, R173, R185 ;  /* 0x000000b9ad187221 */ /* 0x000fe20000010000 */
[C---:B-1----:R-:W-:Y:S04]  /*169b0*/  HMMA.16816.F32 R68, R112.reuse, R108, R68 ;  /* 0x0000006c7044723c */ /* 0x042fe80000001844 */
[----:B------:R-:W-:Y:S01]  /*169c0*/  MUFU.EX2 R42, R42 ;  /* 0x0000002a002a7308 */ /* 0x000fe20000000800 */
[----:B------:R-:W-:Y:S01]  /*169d0*/  FADD.FTZ R139, R139, R24 ;  /* 0x000000188b8b7221 */ /* 0x000fe20000010000 */
[----:B------:R-:W-:Y:S01]  /*169e0*/  FADD.FTZ R179, R179, R28 ;  /* 0x0000001cb3b37221 */ /* 0x000fe20000010000 */
[-C--:B------:R-:W-:Y:S01]  /*169f0*/  FFMA.FTZ R38, R43, R122.reuse, -R127 ;  /* 0x0000007a2b267223 */ /* 0x080fe2000001087f */
[----:B------:R-:W-:Y:S01]  /*16a00*/  LDSM.16.MT88.4 R28, [R140+0xc400] ;  /* 0x00c400008c1c783b */ /* 0x000fe20000004200 */
[-CC-:B------:R-:W-:Y:S01]  /*16a10*/  FFMA.FTZ R43, R37, R122.reuse, -R125.reuse ;  /* 0x0000007a252b7223 */ /* 0x180fe2000001087d */
[C---:B------:R-:W-:Y:S04]  /*16a20*/  HMMA.16816.F32 R72, R112.reuse, R110, R72 ;  /* 0x0000006e7048723c */ /* 0x040fe80000001848 */
[----:B------:R-:W-:Y:S01]  /*16a30*/  MUFU.EX2 R129, R129 ;  /* 0x0000008100817308 */ /* 0x000fe20000000800 */
[-CC-:B------:R-:W-:Y:S01]  /*16a40*/  FFMA.FTZ R36, R40, R122.reuse, -R125.reuse ;  /* 0x0000007a28247223 */ /* 0x180fe2000001087d */
[-C--:B------:R-:W-:Y:S01]  /*16a50*/  FFMA.FTZ R37, R41, R122.reuse, -R125 ;  /* 0x0000007a29257223 */ /* 0x080fe2000001087d */
[-C--:B------:R-:W-:Y:S01]  /*16a60*/  FFMA.FTZ R41, R51, R122.reuse, -R127 ;  /* 0x0000007a33297223 */ /* 0x080fe2000001087f */
[----:B------:R-:W1:Y:S01]  /*16a70*/  LDSM.16.MT88.4 R108, [R142+0xb000] ;  /* 0x00b000008e6c783b */ /* 0x000e620000004200 */
[-C--:B------:R-:W-:Y:S01]  /*16a80*/  FFMA.FTZ R51, R45, R122.reuse, -R125 ;  /* 0x0000007a2d337223 */ /* 0x080fe2000001087d */
[-C--:B------:R-:W-:Y:S04]  /*16a90*/  FFMA.FTZ R40, R46, R122.reuse, -R127 ;  /* 0x0000007a2e287223 */ /* 0x080fe8000001087f */
[----:B------:R-:W2:Y:S01]  /*16aa0*/  MUFU.EX2 R128, R128 ;  /* 0x0000008000807308 */ /* 0x000ea20000000800 */
[-C--:B------:R-:W-:Y:S01]  /*16ab0*/  FFMA.FTZ R45, R48, R122.reuse, -R125 ;  /* 0x0000007a302d7223 */ /* 0x080fe2000001087d */
[-CC-:B------:R-:W-:Y:S01]  /*16ac0*/  FFMA.FTZ R47, R47, R122.reuse, -R127.reuse ;  /* 0x0000007a2f2f7223 */ /* 0x180fe2000001087f */
[-CC-:B------:R-:W-:Y:S01]  /*16ad0*/  FFMA.FTZ R46, R50, R122.reuse, -R127.reuse ;  /* 0x0000007a322e7223 */ /* 0x180fe2000001087f */
[-CC-:B------:R-:W-:Y:S01]  /*16ae0*/  FFMA.FTZ R50, R55, R122.reuse, -R127.reuse ;  /* 0x0000007a37327223 */ /* 0x180fe2000001087f */
[-C--:B------:R-:W-:Y:S01]  /*16af0*/  FFMA.FTZ R55, R59, R122.reuse, -R127 ;  /* 0x0000007a3b377223 */ /* 0x080fe2000001087f */
[-CC-:B------:R-:W-:Y:S01]  /*16b00*/  FFMA.FTZ R44, R44, R122.reuse, -R125.reuse ;  /* 0x0000007a2c2c7223 */ /* 0x180fe2000001087d */
[-C--:B------:R-:W-:Y:S03]  /*16b10*/  FFMA.FTZ R48, R49, R122.reuse, -R125 ;  /* 0x0000007a31307223 */ /* 0x080fe6000001087d */
[----:B------:R-:W-:Y:S01]  /*16b20*/  MUFU.EX2 R178, R178 ;  /* 0x000000b200b27308 */ /* 0x000fe20000000800 */
[-CC-:B------:R-:W-:Y:S01]  /*16b30*/  FFMA.FTZ R49, R54, R122.reuse, -R127.reuse ;  /* 0x0000007a36317223 */ /* 0x180fe2000001087f */
[-C--:B------:R-:W-:Y:S01]  /*16b40*/  FFMA.FTZ R54, R58, R122.reuse, -R127 ;  /* 0x0000007a3a367223 */ /* 0x080fe2000001087f */
[-CC-:B------:R-:W-:Y:S01]  /*16b50*/  FFMA.FTZ R52, R52, R122.reuse, -R125.reuse ;  /* 0x0000007a34347223 */ /* 0x180fe2000001087d */
[-CC-:B------:R-:W-:Y:S01]  /*16b60*/  FFMA.FTZ R53, R53, R122.reuse, -R125.reuse ;  /* 0x0000007a35357223 */ /* 0x180fe2000001087d */
[-CC-:B------:R-:W-:Y:S01]  /*16b70*/  FFMA.FTZ R56, R56, R122.reuse, -R125.reuse ;  /* 0x0000007a38387223 */ /* 0x180fe2000001087d */
[-C--:B------:R-:W-:Y:S01]  /*16b80*/  FFMA.FTZ R57, R57, R122.reuse, -R125 ;  /* 0x0000007a39397223 */ /* 0x080fe2000001087d */
[----:B------:R-:W-:Y:S03]  /*16b90*/  FADD.FTZ R176, R176, R179 ;  /* 0x000000b3b0b07221 */ /* 0x000fe60000010000 */
[----:B------:R-:W3:Y:S01]  /*16ba0*/  MUFU.EX2 R183, R183 ;  /* 0x000000b700b77308 */ /* 0x000ee20000000800 */
[----:B--2---:R-:W-:Y:S01]  /*16bb0*/  F2FP.F16.F32.PACK_AB R15, R128, R129 ;  /* 0x00000081800f723e */ /* 0x004fe200000000ff */
[-CC-:B------:R-:W-:Y:S01]  /*16bc0*/  FFMA.FTZ R62, R62, R122.reuse, -R127.reuse ;  /* 0x0000007a3e3e7223 */ /* 0x180fe2000001087f */
[----:B------:R-:W-:Y:S01]  /*16bd0*/  FADD.FTZ R129, R129, R176 ;  /* 0x000000b081817221 */ /* 0x000fe20000010000 */
[-CC-:B------:R-:W-:Y:S01]  /*16be0*/  FFMA.FTZ R63, R63, R122.reuse, -R127.reuse ;  /* 0x0000007a3f3f7223 */ /* 0x180fe2000001087f */
[-C--:B------:R-:W-:Y:S01]  /*16bf0*/  FFMA.FTZ R66, R66, R122.reuse, -R127 ;  /* 0x0000007a42427223 */ /* 0x080fe2000001087f */
[-C--:B------:R-:W-:Y:S01]  /*16c00*/  FFMA.FTZ R60, R60, R122.reuse, -R125 ;  /* 0x0000007a3c3c7223 */ /* 0x080fe2000001087d */
[----:B------:R-:W-:Y:S03]  /*16c10*/  FADD.FTZ R128, R128, R129 ;  /* 0x0000008180807221 */ /* 0x000fe60000010000 */
[----:B------:R-:W-:Y:S01]  /*16c20*/  MUFU.EX2 R132, R132 ;  /* 0x0000008400847308 */ /* 0x000fe20000000800 */
[-CC-:B------:R-:W-:Y:S01]  /*16c30*/  FFMA.FTZ R61, R61, R122.reuse, -R125.reuse ;  /* 0x0000007a3d3d7223 */ /* 0x180fe2000001087d */
[----:B------:R-:W-:Y:S01]  /*16c40*/  FFMA.FTZ R64, R64, R122, -R125 ;  /* 0x0000007a40407223 */ /* 0x000fe2000001087d */
[----:B------:R-:W-:Y:S01]  /*16c50*/  FADD.FTZ R139, R126, R139 ;  /* 0x0000008b7e8b7221 */ /* 0x000fe20000010000 */
[C---:B------:R-:W-:Y:S02]  /*16c60*/  ISETP.GT.AND P0, PT, R169.reuse, RZ, PT ;  /* 0x000000ffa900720c */ /* 0x040fe40003f04270 */
[----:B------:R-:W-:Y:S04]  /*16c70*/  IADD3 R169, PT, PT, R169, -0x1, RZ ;  /* 0xffffffffa9a97810 */ /* 0x000fe80007ffe0ff */
[----:B------:R-:W-:Y:S01]  /*16c80*/  MUFU.EX2 R131, R131 ;  /* 0x0000008300837308 */ /* 0x000fe20000000800 */
[C---:B---3--:R-:W-:Y:S01]  /*16c90*/  F2FP.F16.F32.PACK_AB R12, R183.reuse, R178 ;  /* 0x000000b2b70c723e */ /* 0x048fe200000000ff */
[----:B------:R-:W-:Y:S01]  /*16ca0*/  FADD.FTZ R178, R178, R139 ;  /* 0x0000008bb2b27221 */ /* 0x000fe20000010000 */
[C---:B-1----:R-:W-:Y:S07]  /*16cb0*/  HMMA.16816.F32 R76, R112.reuse, R108, R76 ;  /* 0x0000006c704c723c */ /* 0x042fee000000184c */
[----:B------:R-:W-:Y:S01]  /*16cc0*/  MUFU.EX2 R130, R130 ;  /* 0x0000008200827308 */ /* 0x000fe20000000800 */
[----:B------:R-:W-:Y:S01]  /*16cd0*/  FADD.FTZ R183, R183, R178 ;  /* 0x000000b2b7b77221 */ /* 0x000fe20000010000 */
[C---:B------:R-:W-:Y:S01]  /*16ce0*/  HMMA.16816.F32 R80, R112.reuse, R110, R80 ;  /* 0x0000006e7050723c */ /* 0x040fe20000001850 */
[----:B------:R-:W1:Y:S07]  /*16cf0*/  LDSM.16.MT88.4 R108, [R140+0xb000] ;  /* 0x00b000008c6c783b */ /* 0x000e6e0000004200 */
        /* <DEDUP_REMOVED lines=30> */
[-CC-:B------:R-:W-:Y:S01]  /*16ee0*/  FFMA.FTZ R113, R26, R122.reuse, -R127.reuse ;  /* 0x0000007a1a717223 */ /* 0x180fe2000001087f */
[----:B------:R-:W-:Y:S01]  /*16ef0*/  FFMA.FTZ R112, R27, R122, -R127 ;  /* 0x0000007a1b707223 */ /* 0x000fe2000001087f */
[----:B------:R-:W2:Y:S05]  /*16f00*/  LDSM.16.MT88.4 R16, [R140+0x9400] ;  /* 0x009400008c10783b */ /* 0x000eaa0000004200 */
[----:B------:R-:W3:Y:S03]  /*16f10*/  MUFU.EX2 R115, R115 ;  /* 0x0000007300737308 */ /* 0x000ee60000000800 */
[----:B------:R-:W-:Y:S07]  /*16f20*/  LDSM.16.MT88.4 R24, [R140+0xa000] ;  /* 0x00a000008c18783b */ /* 0x000fee0000004200 */
[----:B------:R-:W-:Y:S10]  /*16f30*/  MUFU.EX2 R114, R114 ;  /* 0x0000007200727308 */ /* 0x000ff40000000800 */
[----:B------:R-:W-:Y:S01]  /*16f40*/  MUFU.EX2 R113, R113 ;  /* 0x0000007100717308 */ /* 0x000fe20000000800 */
[C---:B---3--:R-:W-:Y:S01]  /*16f50*/  F2FP.F16.F32.PACK_AB R14, R115.reuse, R132 ;  /* 0x00000084730e723e */ /* 0x048fe200000000ff */
[----:B------:R-:W-:Y:S04]  /*16f60*/  FADD.FTZ R132, R132, R183 ;  /* 0x000000b784847221 */ /* 0x000fe80000010000 */
[----:B------:R-:W-:Y:S04]  /*16f70*/  FADD.FTZ R115, R115, R132 ;  /* 0x0000008473737221 */ /* 0x000fe80000010000 */
[----:B------:R-:W-:Y:S01]  /*16f80*/  MUFU.EX2 R112, R112 ;  /* 0x0000007000707308 */ /* 0x000fe20000000800 */
[C---:B-1----:R-:W-:Y:S09]  /*16f90*/  HMMA.16816.F32 R4, R12.reuse, R108, R4 ;  /* 0x0000006c0c04723c */ /* 0x042ff20000001804 */
[----:B------:R-:W-:Y:S01]  /*16fa0*/  MUFU.EX2 R51, R51 ;  /* 0x0000003300337308 */ /* 0x000fe20000000800 */
[-C--:B------:R-:W-:Y:S01]  /*16fb0*/  FFMA.FTZ R109, R22, R122.reuse, -R127 ;  /* 0x0000007a166d7223 */ /* 0x080fe2000001087f */
[-C--:B------:R-:W-:Y:S01]  /*16fc0*/  FFMA.FTZ R108, R20, R122.reuse, -R125 ;  /* 0x0000007a146c7223 */ /* 0x080fe2000001087d */
[-C--:B------:R-:W-:Y:S01]  /*16fd0*/  FFMA.FTZ R127, R67, R122.reuse, -R127 ;  /* 0x0000007a437f7223 */ /* 0x080fe2000001087f */
[C---:B------:R-:W-:Y:S01]  /*16fe0*/  HMMA.16816.F32 R8, R12.reuse, R110, R8 ;  /* 0x0000006e0c08723c */ /* 0x040fe20000001808 */
[----:B------:R-:W-:Y:S05]  /*16ff0*/  LDSM.16.MT88.4 R20, [R140+0xdc00] ;  /* 0x00dc00008c14783b */ /* 0x000fea0000004200 */
[----:B------:R-:W-:Y:S01]  /*17000*/  MUFU.EX2 R45, R45 ;  /* 0x0000002d002d7308 */ /* 0x000fe20000000800 */
[----:B------:R-:W-:Y:S01]  /*17010*/  FFMA.FTZ R125, R65, R122, -R125 ;  /* 0x0000007a417d7223 */ /* 0x000fe2000001087d */
[C---:B--2---:R-:W-:Y:S08]  /*17020*/  HMMA.16816.F32 R68, R12.reuse, R16, R68 ;  /* 0x000000100c44723c */ /* 0x044ff00000001844 */
[----:B------:R-:W1:Y:S01]  /*17030*/  MUFU.EX2 R109, R109 ;  /* 0x0000006d006d7308 */ /* 0x000e620000000800 */
[C---:B------:R-:W-:Y:S01]  /*17040*/  HMMA.16816.F32 R72, R12.reuse, R18, R72 ;  /* 0x000000120c48723c */ /* 0x040fe20000001848 */
[----:B------:R-:W2:Y:S08]  /*17050*/  LDSM.16.MT88.4 R16, [R142+0xb400] ;  /* 0x00b400008e10783b */ /* 0x000eb00000004200 */
[----:B------:R-:W3:Y:S10]  /*17060*/  MUFU.EX2 R108, R108 ;  /* 0x0000006c006c7308 */ /* 0x000ef40000000800 */
[----:B------:R-:W4:Y:S01]  /*17070*/  MUFU.EX2 R48, R48 ;  /* 0x0000003000307308 */ /* 0x000f220000000800 */
[----:B-1----:R-:W-:Y:S09]  /*17080*/  FADD.FTZ R59, R109, R128 ;  /* 0x000000806d3b7221 */ /* 0x002ff20000010000 */
[----:B------:R-:W-:Y:S01]  /*17090*/  MUFU.EX2 R49, R49 ;  /* 0x0000003100317308 */ /* 0x000fe20000000800 */
[----:B---3--:R-:W-:Y:S04]  /*170a0*/  FADD.FTZ R58, R108, R115 ;  /* 0x000000736c3a7221 */ /* 0x008fe80000010000 */
[C---:B------:R-:W-:Y:S05]  /*170b0*/  FADD.FTZ R58, R133.reuse, R58 ;  /* 0x0000003a853a7221 */ /* 0x040fea0000010000 */
[----:B------:R-:W1:Y:S10]  /*170c0*/  MUFU.EX2 R50, R50 ;  /* 0x0000003200327308 */ /* 0x000e740000000800 */
[----:B------:R-:W-:Y:S01]  /*170d0*/  MUFU.EX2 R54, R54 ;  /* 0x0000003600367308 */ /* 0x000fe20000000800 */
[C---:B--2---:R-:W-:Y:S09]  /*170e0*/  HMMA.16816.F32 R76, R12.reuse, R16, R76 ;  /* 0x000000100c4c723c */ /* 0x044ff2000000184c */
[----:B------:R-:W2:Y:S01]  /*170f0*/  MUFU.EX2 R55, R55 ;  /* 0x0000003700377308 */ /* 0x000ea20000000800 */
[C---:B------:R-:W-:Y:S01]  /*17100*/  HMMA.16816.F32 R80, R12.reuse, R18, R80 ;  /* 0x000000120c50723c */ /* 0x040fe20000001850 */
[----:B------:R-:W3:Y:S08]  /*17110*/  LDSM.16.MT88.4 R16, [R140+0xb400] ;  /* 0x00b400008c10783b */ /* 0x000ef00000004200 */
[----:B------:R-:W-:Y:S10]  /*17120*/  MUFU.EX2 R52, R52 ;  /* 0x0000003400347308 */ /* 0x000ff40000000800 */
[----:B------:R-:W5:Y:S10]  /*17130*/  MUFU.EX2 R53, R53 ;  /* 0x0000003500357308 */ /* 0x000f740000000800 */
[----:B------:R-:W-:Y:S10]  /*17140*/  MUFU.EX2 R56, R56 ;  /* 0x0000003800387308 */ /* 0x000ff40000000800 */
[----:B------:R-:W5:Y:S10]  /*17150*/  MUFU.EX2 R57, R57 ;  /* 0x0000003900397308 */ /* 0x000f740000000800 */
[----:B------:R-:W-:Y:S01]  /*17160*/  MUFU.EX2 R62, R62 ;  /* 0x0000003e003e7308 */ /* 0x000fe20000000800 */
[C---:B---3--:R-:W-:Y:S09]  /*17170*/  HMMA.16816.F32 R84, R12.reuse, R16, R84 ;  /* 0x000000100c54723c */ /* 0x048ff20000001854 */
[----:B------:R-:W3:Y:S01]  /*17180*/  MUFU.EX2 R63, R63 ;  /* 0x0000003f003f7308 */ /* 0x000ee20000000800 */
[C---:B------:R-:W-:Y:S01]  /*17190*/  HMMA.16816.F32 R88, R12.reuse, R18, R88 ;  /* 0x000000120c58723c */ /* 0x040fe20000001858 */
[----:B------:R-:W4:Y:S08]  /*171a0*/  LDSM.16.MT88.4 R16, [R142+0xd400] ;  /* 0x00d400008e10783b */ /* 0x000f300000004200 */
[----:B------:R-:W-:Y:S10]  /*171b0*/  MUFU.EX2 R66, R66 ;  /* 0x0000004200427308 */ /* 0x000ff40000000800 */
[----:B------:R-:W3:Y:S10]  /*171c0*/  MUFU.EX2 R127, R127 ;  /* 0x0000007f007f7308 */ /* 0x000ef40000000800 */
[----:B------:R-:W-:Y:S01]  /*171d0*/  MUFU.EX2 R125, R125 ;  /* 0x0000007d007d7308 */ /* 0x000fe20000000800 */
[C---:B----4-:R-:W-:Y:S08]  /*171e0*/  HMMA.16816.F32 R92, R12.reuse, R16, R92 ;  /* 0x000000100c5c723c */ /* 0x050ff0000000185c */
[C---:B------:R-:W-:Y:S01]  /*171f0*/  HMMA.16816.F32 R96, R12.reuse, R18, R96 ;  /* 0x000000120c60723c */ /* 0x040fe20000001860 */
[----:B------:R-:W4:Y:S07]  /*17200*/  LDSM.16.MT88.4 R16, [R140+0xd400] ;  /* 0x00d400008c10783b */ /* 0x000f2e0000004200 */
[C---:B----4-:R-:W-:Y:S08]  /*17210*/  HMMA.16816.F32 R100, R12.reuse, R16, R100 ;  /* 0x000000100c64723c */ /* 0x050ff00000001864 */
[----:B------:R-:W-:Y:S01]  /*17220*/  HMMA.16816.F32 R104, R12, R18, R104 ;  /* 0x000000120c68723c */ /* 0x000fe20000001868 */
[----:B------:R-:W4:Y:S02]  /*17230*/  LDSM.16.MT88.4 R16, [R142+0x9800] ;  /* 0x009800008e10783b */ /* 0x000f240000004200 */
[C---:B------:R-:W-:Y:S01]  /*17240*/  F2FP.F16.F32.PACK_AB R13, R114.reuse, R109 ;  /* 0x0000006d720d723e */ /* 0x040fe200000000ff */
[----:B------:R-:W-:Y:S01]  /*17250*/  FADD.FTZ R114, R114, R59 ;  /* 0x0000003b72727221 */ /* 0x000fe20000010000 */
[----:B------:R-:W-:Y:S02]  /*17260*/  F2FP.F16.F32.PACK_AB R12, R133, R108 ;  /* 0x0000006c850c723e */ /* 0x000fe400000000ff */
[----:B------:R-:W-:Y:S01]  /*17270*/  F2FP.F16.F32.PACK_AB R15, R112, R113 ;  /* 0x00000071700f723e */ /* 0x000fe200000000ff */
[----:B------:R-:W-:Y:S01]  /*17280*/  FADD.FTZ R113, R113, R114 ;  /* 0x0000007271717221 */ /* 0x000fe20000010000 */
[----:B------:R-:W-:Y:S01]  /*17290*/  F2FP.F16.F32.PACK_AB R14, R130, R131 ;  /* 0x00000083820e723e */ /* 0x000fe200000000ff */
[----:B------:R-:W-:Y:S01]  /*172a0*/  LDSM.16.MT88.4 R108, [R142+0xac00] ;  /* 0x00ac00008e6c783b */ /* 0x000fe20000004200 */
[----:B------:R-:W-:Y:S01]  /*172b0*/  FADD.FTZ R131, R131, R58 ;  /* 0x0000003a83837221 */ /* 0x000fe20000010000 */
[----:B------:R-:W-:Y:S03]  /*172c0*/  FADD.FTZ R112, R112, R113 ;  /* 0x0000007170707221 */ /* 0x000fe60000010000 */
[----:B------:R-:W-:Y:S01]  /*172d0*/  FADD.FTZ R130, R130, R131 ;  /* 0x0000008382827221 */ /* 0x000fe20000010000 */
        /* <DEDUP_REMOVED lines=17> */
[----:B------:R-:W4:Y:S02]  /*173f0*/  LDSM.16.MT88.4 R16, [R142+0x9c00] ;  /* 0x009c00008e10783b */ /* 0x000f240000004200 */
[----:B------:R-:W-:Y:S01]  /*17400*/  F2FP.F16.F32.PACK_AB R13, R136, R177 ;  /* 0x000000b1880d723e */ /* 0x000fe200000000ff */
[----:B------:R-:W-:Y:S01]  /*17410*/  FADD.FTZ R177, R177, R112 ;  /* 0x00000070b1b17221 */ /* 0x000fe20000010000 */
[----:B------:R-:W-:Y:S02]  /*17420*/  F2FP.F16.F32.PACK_AB R15, R134, R135 ;  /* 0x00000087860f723e */ /* 0x000fe400000000ff */
[----:B------:R-:W-:Y:S01]  /*17430*/  F2FP.F16.F32.PACK_AB R12, R174, R181 ;  /* 0x000000b5ae0c723e */ /* 0x000fe200000000ff */
[----:B------:R-:W-:Y:S01]  /*17440*/  FADD.FTZ R181, R181, R130 ;  /* 0x00000082b5b57221 */ /* 0x000fe20000010000 */
[----:B------:R-:W-:Y:S01]  /*17450*/  F2FP.F16.F32.PACK_AB R14, R138, R151 ;  /* 0x000000978a0e723e */ /* 0x000fe200000000ff */
[----:B------:R-:W-:Y:S02]  /*17460*/  FADD.FTZ R136, R136, R177 ;  /* 0x000000b188887221 */ /* 0x000fe40000010000 */
[----:B------:R-:W-:Y:S02]  /*17470*/  FADD.FTZ R174, R174, R181 ;  /* 0x000000b5aeae7221 */ /* 0x000fe40000010000 */
[----:B------:R-:W-:Y:S04]  /*17480*/  FADD.FTZ R135, R135, R136 ;  /* 0x0000008887877221 */ /* 0x000fe80000010000 */
        /* <DEDUP_REMOVED lines=16> */
[C---:B------:R-:W-:Y:S08]  /*17590*/  HMMA.16816.F32 R100, R12.reuse, R20, R100 ;  /* 0x000000140c64723c */ /* 0x040ff00000001864 */
[----:B------:R-:W-:Y:S01]  /*175a0*/  HMMA.16816.F32 R104, R12, R22, R104 ;  /* 0x000000160c68723c */ /* 0x000fe20000001868 */
[----:B------:R-:W1:Y:S02]  /*175b0*/  LDSM.16.MT88.4 R20, [R142+0xc000] ;  /* 0x00c000008e14783b */ /* 0x000e640000004200 */
[----:B------:R-:W-:Y:S01]  /*175c0*/  F2FP.F16.F32.PACK_AB R13, R124, R123 ;  /* 0x0000007b7c0d723e */ /* 0x000fe200000000ff */
[----:B------:R-:W-:Y:S01]  /*175d0*/  FADD.FTZ R123, R123, R134 ;  /* 0x000000867b7b7221 */ /* 0x000fe20000010000 */
[----:B------:R-:W-:Y:S02]  /*175e0*/  F2FP.F16.F32.PACK_AB R15, R38, R39 ;  /* 0x00000027260f723e */ /* 0x000fe400000000ff */
[----:B------:R-:W-:Y:S01]  /*175f0*/  F2FP.F16.F32.PACK_AB R12, R43, R42 ;  /* 0x0000002a2b0c723e */ /* 0x000fe200000000ff */
[----:B------:R-:W-:Y:S01]  /*17600*/  FADD.FTZ R124, R124, R123 ;  /* 0x0000007b7c7c7221 */ /* 0x000fe20000010000 */
[----:B------:R-:W-:Y:S02]  /*17610*/  F2FP.F16.F32.PACK_AB R14, R37, R36 ;  /* 0x00000024250e723e */ /* 0x000fe400000000ff */
[----:B------:R-:W-:Y:S01]  /*17620*/  MOV R123, R2 ;  /* 0x00000002007b7202 */ /* 0x000fe20000000f00 */
[----:B------:R-:W-:Y:S01]  /*17630*/  FADD.FTZ R39, R39, R124 ;  /* 0x0000007c27277221 */ /* 0x000fe20000010000 */
[----:B------:R-:W-:Y:S03]  /*17640*/  MOV R124, R3 ;  /* 0x00000003007c7202 */ /* 0x000fe60000000f00 */
[----:B------:R-:W-:Y:S01]  /*17650*/  FADD.FTZ R39, R38, R39 ;  /* 0x0000002726277221 */ /* 0x000fe20000010000 */
[C---:B----4-:R-:W-:Y:S08]  /*17660*/  HMMA.16816.F32 R4, R12.reuse, R16, R4 ;  /* 0x000000100c04723c */ /* 0x050ff00000001804 */
[C---:B------:R-:W-:Y:S01]  /*17670*/  HMMA.16816.F32 R8, R12.reuse, R18, R8 ;  /* 0x000000120c08723c */ /* 0x040fe20000001808 */
[----:B------:R-:W4:Y:S07]  /*17680*/  LDSM.16.MT88.4 R16, [R140+0xc000] ;  /* 0x00c000008c10783b */ /* 0x000f2e0000004200 */
[C---:B------:R-:W-:Y:S08]  /*17690*/  HMMA.16816.F32 R68, R12.reuse, R24, R68 ;  /* 0x000000180c44723c */ /* 0x040ff00000001844 */
        /* <DEDUP_REMOVED lines=11> */
[C---:B-1----:R-:W-:Y:S08]  /*17750*/  HMMA.16816.F32 R100, R12.reuse, R20, R100 ;  /* 0x000000140c64723c */ /* 0x042ff00000001864 */
[----:B------:R-:W-:Y:S01]  /*17760*/  HMMA.16816.F32 R104, R12, R22, R104 ;  /* 0x000000160c68723c */ /* 0x000fe20000001868 */
[----:B------:R-:W1:Y:S02]  /*17770*/  LDSM.16.MT88.4 R20, [R142+0xc400] ;  /* 0x00c400008e14783b */ /* 0x000e640000004200 */
[----:B------:R-:W-:Y:S01]  /*17780*/  F2FP.F16.F32.PACK_AB R13, R47, R40 ;  /* 0x000000282f0d723e */ /* 0x000fe200000000ff */
[----:B------:R-:W-:Y:S01]  /*17790*/  FADD.FTZ R40, R40, R39 ;  /* 0x0000002728287221 */ /* 0x000fe20000010000 */
[----:B------:R-:W-:Y:S02]  /*177a0*/  F2FP.F16.F32.PACK_AB R15, R41, R46 ;  /* 0x0000002e290f723e */ /* 0x000fe400000000ff */
[----:B------:R-:W-:Y:S01]  /*177b0*/  F2FP.F16.F32.PACK_AB R12, R51, R44 ;  /* 0x0000002c330c723e */ /* 0x000fe200000000ff */
[----:B------:R-:W-:Y:S01]  /*177c0*/  FADD.FTZ R47, R47, R40 ;  /* 0x000000282f2f7221 */ /* 0x000fe20000010000 */
[----:B------:R-:W-:Y:S03]  /*177d0*/  F2FP.F16.F32.PACK_AB R14, R48, R45 ;  /* 0x0000002d300e723e */ /* 0x000fe600000000ff */
[----:B------:R-:W-:Y:S04]  /*177e0*/  FADD.FTZ R46, R46, R47 ;  /* 0x0000002f2e2e7221 */ /* 0x000fe80000010000 */
[C---:B----4-:R-:W-:Y:S03]  /*177f0*/  HMMA.16816.F32 R4, R12.reuse, R16, R4 ;  /* 0x000000100c04723c */ /* 0x050fe60000001804 */
[----:B------:R-:W-:Y:S05]  /*17800*/  FADD.FTZ R46, R41, R46 ;  /* 0x0000002e292e7221 */ /* 0x000fea0000010000 */
        /* <DEDUP_REMOVED lines=8> */
[C---:B------:R-:W-:Y:S08]  /*17890*/  HMMA.16816.F32 R84, R12.reuse, R28, R84 ;  /* 0x0000001c0c54723c */ /* 0x040ff00000001854 */
[C---:B------:R-:W-:Y:S01]  /*178a0*/  HMMA.16816.F32 R88, R12.reuse, R30, R88 ;  /* 0x0000001e0c58723c */ /* 0x040fe20000001858 */
[----:B------:R-:W3:Y:S07]  /*178b0*/  LDSM.16.MT88.4 R28, [R140+0xa800] ;  /* 0x00a800008c1c783b */ /* 0x000eee0000004200 */
[C---:B----4-:R-:W-:Y:S08]  /*178c0*/  HMMA.16816.F32 R92, R12.reuse, R16, R92 ;  /* 0x000000100c5c723c */ /* 0x050ff0000000185c */
[C---:B------:R-:W-:Y:S01]  /*178d0*/  HMMA.16816.F32 R96, R12.reuse, R18, R96 ;  /* 0x000000120c60723c */ /* 0x040fe20000001860 */
[----:B------:R-:W4:Y:S07]  /*178e0*/  LDSM.16.MT88.4 R16, [R142+0xc800] ;  /* 0x00c800008e10783b */ /* 0x000f2e0000004200 */
[C---:B--2---:R-:W-:Y:S08]  /*178f0*/  HMMA.16816.F32 R100, R12.reuse, R24, R100 ;  /* 0x000000180c64723c */ /* 0x044ff00000001864 */
[----:B------:R-:W-:Y:S01]  /*17900*/  HMMA.16816.F32 R104, R12, R26, R104 ;  /* 0x0000001a0c68723c */ /* 0x000fe20000001868 */
[----:B------:R-:W2:Y:S02]  /*17910*/  LDSM.16.MT88.4 R24, [R142+0xe800] ;  /* 0x00e800008e18783b */ /* 0x000ea40000004200 */
[C---:B------:R-:W-:Y:S01]  /*17920*/  F2FP.F16.F32.PACK_AB R13, R50.reuse, R49 ;  /* 0x00000031320d723e */ /* 0x040fe200000000ff */
[----:B------:R-:W-:Y:S01]  /*17930*/  FADD.FTZ R49, R49, R46 ;  /* 0x0000002e31317221 */ /* 0x000fe20000010000 */
[----:B------:R-:W-:Y:S02]  /*17940*/  F2FP.F16.F32.PACK_AB R15, R55, R54 ;  /* 0x00000036370f723e */ /* 0x000fe400000000ff */
[----:B-----5:R-:W-:Y:S01]  /*17950*/  F2FP.F16.F32.PACK_AB R12, R53, R52 ;  /* 0x00000034350c723e */ /* 0x020fe200000000ff */
[----:B------:R-:W-:Y:S01]  /*17960*/  FADD.FTZ R49, R50, R49 ;  /* 0x0000003132317221 */ /* 0x000fe20000010000 */
[----:B------:R-:W-:Y:S03]  /*17970*/  F2FP.F16.F32.PACK_AB R14, R57, R56 ;  /* 0x00000038390e723e */ /* 0x000fe600000000ff */
[----:B------:R-:W-:Y:S04]  /*17980*/  FADD.FTZ R54, R54, R49 ;  /* 0x0000003136367221 */ /* 0x000fe80000010000 */
[C---:B-1----:R-:W-:Y:S03]  /*17990*/  HMMA.16816.F32 R4, R12.reuse, R20, R4 ;  /* 0x000000140c04723c */ /* 0x042fe60000001804 */
[----:B------:R-:W-:Y:S05]  /*179a0*/  FADD.FTZ R55, R55, R54 ;  /* 0x0000003637377221 */ /* 0x000fea0000010000 */
[C---:B------:R-:W-:Y:S01]  /*179b0*/  HMMA.16816.F32 R8, R12.reuse, R22, R8 ;  /* 0x000000160c08723c */ /* 0x040fe20000001808 */
[----:B------:R-:W1:Y:S07]  /*179c0*/  LDSM.16.MT88.4 R20, [R140+0xe800] ;  /* 0x00e800008c14783b */ /* 0x000e6e0000004200 */
[C---:B---3--:R-:W-:Y:S01]  /*179d0*/  HMMA.16816.F32 R68, R12.reuse, R28, R68 ;  /* 0x0000001c0c44723c */ /* 0x048fe20000001844 */
[----:B------:R-:W-:Y:S07]  /*179e0*/  MUFU.EX2 R29, R60 ;  /* 0x0000003c001d7308 */ /* 0x000fee0000000800 */
[C---:B------:R-:W-:Y:S03]  /*179f0*/  HMMA.16816.F32 R72, R12.reuse, R30, R72 ;  /* 0x0000001e0c48723c */ /* 0x040fe60000001848 */
[----:B------:R-:W3:Y:S05]  /*17a00*/  MUFU.EX2 R28, R61 ;  /* 0x0000003d001c7308 */ /* 0x000eea0000000800 */
[C---:B----4-:R-:W-:Y:S05]  /*17a10*/  HMMA.16816.F32 R76, R12.reuse, R16, R76 ;  /* 0x000000100c4c723c */ /* 0x050fea000000184c */
[----:B------:R-:W4:Y:S03]  /*17a20*/  MUFU.EX2 R30, R64 ;  /* 0x00000040001e7308 */ /* 0x000f260000000800 */
[C---:B------:R-:W-:Y:S01]  /*17a30*/  HMMA.16816.F32 R80, R12.reuse, R18, R80 ;  /* 0x000000120c50723c */ /* 0x040fe20000001850 */
[----:B------:R-:W5:Y:S07]  /*17a40*/  LDSM.16.MT88.4 R16, [R140+0xac00] ;  /* 0x00ac00008c10783b */ /* 0x000f6e0000004200 */
[C---:B------:R-:W-:Y:S08]  /*17a50*/  HMMA.16816.F32 R84, R12.reuse, R32, R84 ;  /* 0x000000200c54723c */ /* 0x040ff00000001854 */
[C---:B------:R-:W-:Y:S08]  /*17a60*/  HMMA.16816.F32 R88, R12.reuse, R34, R88 ;  /* 0x000000220c58723c */ /* 0x040ff00000001858 */
[C---:B--2---:R-:W-:Y:S08]  /*17a70*/  HMMA.16816.F32 R92, R12.reuse, R24, R92 ;  /* 0x000000180c5c723c */ /* 0x044ff0000000185c */
[C---:B------:R-:W-:Y:S01]  /*17a80*/  HMMA.16816.F32 R96, R12.reuse, R26, R96 ;  /* 0x0000001a0c60723c */ /* 0x040fe20000001860 */
[----:B------:R-:W2:Y:S07]  /*17a90*/  LDSM.16.MT88.4 R24, [R142+0xcc00] ;  /* 0x00cc00008e18783b */ /* 0x000eae0000004200 */
[C---:B-1----:R-:W-:Y:S08]  /*17aa0*/  HMMA.16816.F32 R100, R12.reuse, R20, R100 ;  /* 0x000000140c64723c */ /* 0x042ff00000001864 */
[----:B------:R-:W-:Y:S03]  /*17ab0*/  HMMA.16816.F32 R104, R12, R22, R104 ;  /* 0x000000160c68723c */ /* 0x000fe60000001868 */
[----:B------:R-:W-:Y:S01]  /*17ac0*/  F2FP.F16.F32.PACK_AB R13, R63, R62 ;  /* 0x0000003e3f0d723e */ /* 0x000fe200000000ff */
[----:B------:R-:W-:Y:S01]  /*17ad0*/  FADD.FTZ R62, R62, R55 ;  /* 0x000000373e3e7221 */ /* 0x000fe20000010000 */
[----:B------:R-:W-:Y:S02]  /*17ae0*/  F2FP.F16.F32.PACK_AB R15, R127, R66 ;  /* 0x000000427f0f723e */ /* 0x000fe400000000ff */
[----:B---3--:R-:W-:Y:S01]  /*17af0*/  F2FP.F16.F32.PACK_AB R12, R28, R29 ;  /* 0x0000001d1c0c723e */ /* 0x008fe200000000ff */
[----:B------:R-:W-:Y:S01]  /*17b00*/  FADD.FTZ R63, R63, R62 ;  /* 0x0000003e3f3f7221 */ /* 0x000fe20000010000 */
[----:B----4-:R-:W-:Y:S03]  /*17b10*/  F2FP.F16.F32.PACK_AB R14, R125, R30 ;  /* 0x0000001e7d0e723e */ /* 0x010fe600000000ff */
[----:B------:R-:W-:Y:S04]  /*17b20*/  FADD.FTZ R66, R66, R63 ;  /* 0x0000003f42427221 */ /* 0x000fe80000010000 */
[C---:B------:R-:W-:Y:S01]  /*17b30*/  HMMA.16816.F32 R112, R12.reuse, R108, R4 ;  /* 0x0000006c0c70723c */ /* 0x040fe20000001804 */
[----:B------:R-:W1:Y:S02]  /*17b40*/  LDSM.16.MT88.4 R4, [R140+0xcc00] ;  /* 0x00cc00008c04783b */ /* 0x000e640000004200 */
[----:B------:R-:W-:Y:S05]  /*17b50*/  FADD.FTZ R170, R127, R66 ;  /* 0x000000427faa7221 */ /* 0x000fea0000010000 */
[C---:B------:R-:W-:Y:S01]  /*17b60*/  HMMA.16816.F32 R108, R12.reuse, R110, R8 ;  /* 0x0000006e0c6c723c */ /* 0x040fe20000001808 */
[----:B------:R-:W3:Y:S07]  /*17b70*/  LDSM.16.MT88.4 R8, [R142+0xec00] ;  /* 0x00ec00008e08783b */ /* 0x000eee0000004200 */
[C---:B-----5:R-:W-:Y:S03]  /*17b80*/  HMMA.16816.F32 R68, R12.reuse, R16, R68 ;  /* 0x000000100c44723c */ /* 0x060fe60000001844 */
[----:B------:R-:W-:Y:S04]  /*17b90*/  FADD.FTZ R17, R151, R174 ;  /* 0x000000ae97117221 */ /* 0x000fe80000010000 */
[----:B------:R-:W-:Y:S01]  /*17ba0*/  FADD.FTZ R17, R138, R17 ;  /* 0x000000118a117221 */ /* 0x000fe20000010000 */
[C---:B------:R-:W-:Y:S03]  /*17bb0*/  HMMA.16816.F32 R72, R12.reuse, R18, R72 ;  /* 0x000000120c48723c */ /* 0x040fe60000001848 */
[----:B------:R-:W-:Y:S02]  /*17bc0*/  FADD.FTZ R42, R42, R17 ;  /* 0x000000112a2a7221 */ /* 0x000fe40000010000 */
[----:B------:R-:W4:Y:S02]  /*17bd0*/  LDSM.16.MT88.4 R16, [R140+0xec00] ;  /* 0x00ec00008c10783b */ /* 0x000f240000004200 */
[----:B------:R-:W-:Y:S01]  /*17be0*/  FADD.FTZ R43, R43, R42 ;  /* 0x0000002a2b2b7221 */ /* 0x000fe20000010000 */
[C---:B--2---:R-:W-:Y:S03]  /*17bf0*/  HMMA.16816.F32 R76, R12.reuse, R24, R76 ;  /* 0x000000180c4c723c */ /* 0x044fe6000000184c */
[----:B------:R-:W-:Y:S04]  /*17c00*/  FADD.FTZ R36, R36, R43 ;  /* 0x0000002b24247221 */ /* 0x000fe80000010000 */
[----:B------:R-:W-:Y:S01]  /*17c10*/  FADD.FTZ R37, R37, R36 ;  /* 0x0000002425257221 */ /* 0x000fe20000010000 */
[C---:B------:R-:W-:Y:S08]  /*17c20*/  HMMA.16816.F32 R80, R12.reuse, R26, R80 ;  /* 0x0000001a0c50723c */ /* 0x040ff00000001850 */
        /* <DEDUP_REMOVED lines=15> */
[----:B------:R-:W-:Y:S03]  /*17d20*/  HMMA.16816.F32 R104, R12, R18, R104 ;  /* 0x000000120c68723c */ /* 0x000fe60000001868 */
[----:B------:R-:W-:Y:S04]  /*17d30*/  FADD.FTZ R30, R30, R5 ;  /* 0x000000051e1e7221 */ /* 0x000fe80000010000 */
[----:B------:R-:W-:Y:S01]  /*17d40*/  FADD.FTZ R171, R125, R30 ;  /* 0x0000001e7dab7221 */ /* 0x000fe20000010000 */
[----:B------:R-:W-:Y:S01]  /*17d50*/  @!UPT UIADD3 URZ, UPT, UPT, URZ, URZ, URZ ;  /* 0x000000fffffff290 */ /* 0x000fe2000fffe0ff */
[----:B------:R-:W-:Y:S11]  /*17d60*/  @P0 BRA `(.L_x_3484) ;  /* 0xffffffb800cc0947 */ /* 0x000ff6000383ffff */
.L_x_3477:
        /* <DEDUP_REMOVED lines=10> */
.L_x_3496:
[----:B------:R-:W2:Y:S01]  /*17e10*/  MUFU.RCP R4, R7 ;  /* 0x0000000700047308 */ /* 0x000ea20000001000 */
[----:B------:R-:W1:Y:S01]  /*17e20*/  S2UR UR6, SR_CgaCtaId ;  /* 0x00000000000679c3 */ /* 0x000e620000008800 */
[----:B---34-:R-:W-:Y:S01]  /*17e30*/  FADD.FTZ R9, R9, R10 ;  /* 0x0000000a09097221 */ /* 0x018fe20000010000 */
[----:B------:R-:W-:Y:S01]  /*17e40*/  SHF.L.U32 R5, R155, 0x1, RZ ;  /* 0x000000019b057819 */ /* 0x000fe200000006ff */
        /* <DEDUP_REMOVED lines=116> */
[----:B------:R3:W-:Y:S04]  /*18590*/  STS [R15+0x2030], R104 ;  /* 0x002030680f007388 */ /* 0x0007e80000000800 */
[----:B------:R3:W-:Y:S04]  /*185a0*/  STS [R15+0x2230], R106 ;  /* 0x0022306a0f007388 */ /* 0x0007e80000000800 */
[----:B------:R-:W4:Y:S01]  /*185b0*/  LD.E.U8 R0, desc[UR4][R120.64+0x1c8] ;  /* 0x0001c80478007980 */ /* 0x000f22000c101100 */
[----:B------:R-:W-:-:S03]  /*185c0*/  ISETP.NE.AND P0, PT, R160, -0x1, PT ;  /* 0xffffffffa000780c */ /* 0x000fc60003f05270 */
[----:B------:R-:W2:Y:S04]  /*185d0*/  LD.E.64 R40, desc[UR4][R120.64+0x88] ;  /* 0x0000880478287980 */ /* 0x000ea8000c101b00 */
[----:B------:R3:W5:Y:S06]  /*185e0*/  LD.E.64 R36, desc[UR4][R120.64+0x90] ;  /* 0x0000900478247980 */ /* 0x00076c000c101b00 */
[----:B------:R3:W5:Y:S01]  /*185f0*/  @!P0 LD.E.64 R38, desc[UR4][R120.64+0x80] ;  /* 0x0000800478268980 */ /* 0x000762000c101b00 */
[----:B----4-:R-:W-:-:S13]  /*18600*/  ISETP.NE.AND P1, PT, R0, RZ, PT ;  /* 0x000000ff0000720c */ /* 0x010fda0003f25270 */
[----:B------:R-:W4:Y:S04]  /*18610*/  @!P1 LD.E R8, desc[UR4][R120.64+0x60] ;  /* 0x0000600478089980 */ /* 0x000f28000c101900 */
[----:B------:R-:W3:Y:S01]  /*18620*/  @!P1 LD.E R31, desc[UR4][R120.64+0xb4] ;  /* 0x0000b404781f9980 */ /* 0x000ee2000c101900 */
[----:B------:R-:W1:Y:S01]  /*18630*/  @P2 MUFU.LG2 R9, R9 ;  /* 0x0000000900092308 */ /* 0x000e620000000c00 */
[----:B------:R-:W3:Y:S07]  /*18640*/  S2R R4, SR_TID.X ;  /* 0x0000000000047919 */ /* 0x000eee0000002100 */
[----:B------:R-:W1:Y:S01]  /*18650*/  @P3 MUFU.LG2 R7, R7 ;  /* 0x0000000700073308 */ /* 0x000e620000000c00 */
[----:B------:R-:W-:Y:S01]  /*18660*/  BSSY.RECONVERGENT B0, `(.L_x_3486) ;  /* 0x0000011000007945 */ /* 0x000fe20003800200 */
[----:B------:R-:W-:Y:S01]  /*18670*/  MOV R0, 0x7f800000 ;  /* 0x7f80000000007802 */ /* 0x000fe20000000f00 */
[----:B--2---:R-:W-:Y:S01]  /*18680*/  @P0 IMAD.WIDE.U32 R42, R40, R160, RZ ;  /* 0x000000a0282a0225 */ /* 0x004fe200078e00ff */
[----:B------:R-:W-:-:S03]  /*18690*/  MOV R28, 0x7f800000 ;  /* 0x7f800000001c7802 */ /* 0x000fc60000000f00 */
[----:B-1----:R-:W-:-:S04]  /*186a0*/  @P2 FMUL.FTZ R11, R9, 0.69314718246459960938 ;  /* 0x3f317218090b2820 */ /* 0x002fc80000410000 */
[----:B-----5:R-:W-:Y:S01]  /*186b0*/  @P2 FFMA.FTZ R0, R6, R2, R11 ;  /* 0x0000000206002223 */ /* 0x020fe2000001000b */
[----:B------:R-:W-:Y:S01]  /*186c0*/  @P3 FMUL.FTZ R5, R7, 0.69314718246459960938 ;  /* 0x3f31721807053820 */ /* 0x000fe20000410000 */
[----:B------:R-:W-:-:S03]  /*186d0*/  @P0 IMAD R2, R41, R160, RZ ;  /* 0x000000a029020224 */ /* 0x000fc600078e02ff */
[----:B------:R-:W-:Y:S01]  /*186e0*/  @P3 FFMA.FTZ R28, R6, R3, R5 ;  /* 0x00000003061c3223 */ /* 0x000fe20000010005 */
[----:B----4-:R-:W-:-:S04]  /*186f0*/  @!P1 IMAD R8, R157, R8, R156 ;  /* 0x000000089d089224 */ /* 0x010fc800078e029c */
[----:B---3--:R-:W-:Y:S01]  /*18700*/  @!P1 IMAD R31, R8, R31, RZ ;  /* 0x0000001f081f9224 */ /* 0x008fe200078e02ff */
[----:B------:R-:W-:Y:S06]  /*18710*/  @!P1 BRA `(.L_x_3487) ;  /* 0x0000000000149947 */ /* 0x000fec0003800000 */
[----:B------:R-:W2:Y:S04]  /*18720*/  @!P0 LD.E R6, desc[UR4][R120.64+0xb4] ;  /* 0x0000b40478068980 */ /* 0x000ea8000c101900 */
[----:B------:R-:W3:Y:S01]  /*18730*/  LD.E R3, desc[UR4][R120.64+0xd4] ;  /* 0x0000d40478037980 */ /* 0x000ee2000c101900 */
[----:B--2---:R-:W-:Y:S02]  /*18740*/  @!P0 IMAD R160, R157, R6, RZ ;  /* 0x000000069da08224 */ /* 0x004fe400078e02ff */
[----:B---3--:R-:W-:-:S05]  /*18750*/  IMAD R3, R156, R3, RZ ;  /* 0x000000039c037224 */ /* 0x008fca00078e02ff */
[----:B------:R-:W-:Y:S02]  /*18760*/  IADD3 R31, PT, PT, R3, R160, RZ ;  /* 0x000000a0031f7210 */ /* 0x000fe40007ffe0ff */
.L_x_3487:
[----:B------:R-:W-:Y:S05]  /*18770*/  BSYNC.RECONVERGENT B0 ;  /* 0x0000000000007941 */ /* 0x000fea0003800200 */
.L_x_3486:
        /* <DEDUP_REMOVED lines=28> */
.L_x_3489:
[----:B------:R-:W-:Y:S05]  /*18940*/  BSYNC.RECONVERGENT B0 ;  /* 0x0000000000007941 */ /* 0x000fea0003800200 */
.L_x_3488:
        /* <DEDUP_REMOVED lines=33> */
.L_x_3491:
[----:B------:R-:W-:Y:S05]  /*18b60*/  BSYNC.RECONVERGENT B0 ;  /* 0x0000000000007941 */ /* 0x000fea0003800200 */
.L_x_3490:
[----:B------:R-:W-:-:S04]  /*18b70*/  MOV R155, 0x0 ;  /* 0x00000000009b7802 */ /* 0x000fc80000000f00 */
[----:B-12345:R-:W-:Y:S05]  /*18b80*/  @P1 RET.REL.NODEC R154 `(_ZN5flash24flash_fwd_splitkv_kernelI23Flash_fwd_kernel_traitsILi96ELi64ELi128ELi4ELb0ELb0EN7cutlass6half_tE19Flash_kernel_traitsILi96ELi64ELi128ELi4ES3_EELb0ELb0ELb1ELb0ELb0ELb0ELb0ELb1EEEvNS_16Flash_fwd_paramsE) ;  /* 0xfffffe749a1c1950 */ /* 0x03efea0003c3ffff */
        /* <DEDUP_REMOVED lines=16> */
[----:B-1----:R-:W-:Y:S05]  /*18c90*/  @P0 RET.REL.NODEC R154 `(_ZN5flash24flash_fwd_splitkv_kernelI23Flash_fwd_kernel_traitsILi96ELi64ELi128ELi4ELb0ELb0EN7cutlass6half_tE19Flash_kernel_traitsILi96ELi64ELi128ELi4ES3_EELb0ELb0ELb1ELb0ELb0ELb0ELb0ELb1EEEvNS_16Flash_fwd_paramsE) ;  /* 0xfffffe709ad80950 */ /* 0x002fea0003c3ffff */
[----:B------:R-:W-:Y:S01]  /*18ca0*/  MOV R155, 0x0 ;  /* 0x00000000009b7802 */ /* 0x000fe20000000f00 */
[----:B------:R1:W-:Y:S03]  /*18cb0*/  ST.E.128 desc[UR4][R2.64+0x80], R24 ;  /* 0x0000801802007985 */ /* 0x0003e6000c101d04 */
[----:B-1----:R-:W-:Y:S05]  /*18cc0*/  RET.REL.NODEC R154 `(_ZN5flash24flash_fwd_splitkv_kernelI23Flash_fwd_kernel_traitsILi96ELi64ELi128ELi4ELb0ELb0EN7cutlass6half_tE19Flash_kernel_traitsILi96ELi64ELi128ELi4ES3_EELb0ELb0ELb1ELb0ELb0ELb0ELb0ELb1EEEvNS_16Flash_fwd_paramsE) ;  /* 0xfffffe709acc7950 */ /* 0x002fea0003c3ffff */
.L_x_3485:
[----:B------:R-:W-:Y:S01]  /*18cd0*/  MOV R5, 0x2 ;  /* 0x0000000200057802 */ /* 0x000fe20000000f00 */
[----:B------:R-:W-:Y:S01]  /*18ce0*/  IMAD.MOV.U32 R0, RZ, RZ, 0x1f ;  /* 0x0000001fff007424 */ /* 0x000fe200078e00ff */
[----:B------:R-:W-:-:S07]  /*18cf0*/  MOV R4, 0xffffffff ;  /* 0xffffffff00047802 */ /* 0x000fce0000000f00 */
[----:B-1---5:R-:W-:Y:S05]  /*18d00*/  WARPSYNC.COLLECTIVE R4, `(.L_x_3492) ;  /* 0x0000000004087348 */ /* 0x022fea0003c00000 */
[----:B------:R2:W3:Y:S02]  /*18d10*/  SHFL.BFLY P0, R10, R171, R5, R0 ;  /* 0x0c000005ab0a7389 */ /* 0x0004e40000000000 */
[----:B-123-5:R-:W-:Y:S05]  /*18d20*/  ENDCOLLECTIVE ;  /* 0x000000000000791b */ /* 0x02efea0003800000 */
.L_x_3492:
[----:B------:R-:W-:Y:S02]  /*18d30*/  IMAD.MOV.U32 R8, RZ, RZ, R10 ;  /* 0x000000ffff087224 */ /* 0x000fe400078e000a */
[----:B------:R-:W-:Y:S02]  /*18d40*/  IMAD.MOV.U32 R5, RZ, RZ, 0x1 ;  /* 0x00000001ff057424 */ /* 0x000fe400078e00ff */
[----:B------:R-:W-:-:S05]  /*18d50*/  FADD.FTZ R8, R8, R171 ;  /* 0x000000ab08087221 */ /* 0x000fca0000010000 */
[----:B------:R-:W-:-:S07]  /*18d60*/  MOV R171, R8 ;  /* 0x0000000800ab7202 */ /* 0x000fce0000000f00 */
[----:B------:R-:W-:Y:S05]  /*18d70*/  WARPSYNC.COLLECTIVE R4, `(.L_x_3493) ;  /* 0x0000000004087348 */ /* 0x000fea0003c00000 */
[----:B------:R1:W2:Y:S02]  /*18d80*/  SHFL.BFLY P0, R10, R171, R5, R0 ;  /* 0x0c000005ab0a7389 */ /* 0x0002a40000000000 */
[----:B-12---:R-:W-:Y:S05]  /*18d90*/  ENDCOLLECTIVE ;  /* 0x000000000000791b */ /* 0x006fea0003800000 */
.L_x_3493:
[----:B------:R-:W-:Y:S01]  /*18da0*/  MOV R171, R170 ;  /* 0x000000aa00ab7202 */ /* 0x000fe20000000f00 */
[----:B------:R-:W-:Y:S01]  /*18db0*/  IMAD.MOV.U32 R5, RZ, RZ, 0x2 ;  /* 0x00000002ff057424 */ /* 0x000fe200078e00ff */
[----:B------:R-:W-:-:S07]  /*18dc0*/  MOV R7, R10 ;  /* 0x0000000a00077202 */ /* 0x000fce0000000f00 */
[----:B------:R-:W-:Y:S05]  /*18dd0*/  WARPSYNC.COLLECTIVE R4, `(.L_x_3494) ;  /* 0x0000000004087348 */ /* 0x000fea0003c00000 */
[----:B------:R1:W2:Y:S02]  /*18de0*/  SHFL.BFLY P0, R10, R171, R5, R0 ;  /* 0x0c000005ab0a7389 */ /* 0x0002a40000000000 */
[----:B-12---:R-:W-:Y:S05]  /*18df0*/  ENDCOLLECTIVE ;  /* 0x000000000000791b */ /* 0x006fea0003800000 */
.L_x_3494:
[----:B------:R-:W-:Y:S01]  /*18e00*/  FADD.FTZ R7, R8, R7 ;  /* 0x0000000708077221 */ /* 0x000fe20000010000 */
[----:B------:R-:W-:Y:S01]  /*18e10*/  FADD.FTZ R9, R10, R170 ;  /* 0x000000aa0a097221 */ /* 0x000fe20000010000 */
[----:B------:R-:W-:-:S04]  /*18e20*/  MOV R5, 0x1 ;  /* 0x0000000100057802 */ /* 0x000fc80000000f00 */
[----:B------:R-:W-:-:S07]  /*18e30*/  MOV R171, R9 ;  /* 0x0000000900ab7202 */ /* 0x000fce0000000f00 */
[----:B------:R-:W-:Y:S05]  /*18e40*/  WARPSYNC.COLLECTIVE R4, `(.L_x_3495) ;  /* 0x0000000004087348 */ /* 0x000fea0003c00000 */
[----:B------:R1:W2:Y:S02]  /*18e50*/  SHFL.BFLY P0, R10, R171, R5, R0 ;  /* 0x0c000005ab0a7389 */ /* 0x0002a40000000000 */
[----:B-12---:R-:W-:Y:S05]  /*18e60*/  ENDCOLLECTIVE ;  /* 0x000000000000791b */ /* 0x006fea0003800000 */
.L_x_3495:
[----:B------:R-:W-:Y:S05]  /*18e70*/  BRA `(.L_x_3496) ;  /* 0xffffffec00e47947 */ /* 0x000fea000383ffff */
.L_x_3497:
        /* <DEDUP_REMOVED lines=16> */
.L_x_11650:


//--------------------- .text._ZN5flash24flash_fwd_splitkv_kernelI23Flash_fwd_kernel_traitsILi96ELi64ELi128ELi4ELb0ELb0EN7cutlass6half_tE19Flash_kernel_traitsILi96ELi64ELi128ELi4ES3_EELb0ELb0ELb1ELb0ELb0ELb1ELb0ELb1EEEvNS_16Flash_fwd_paramsE --------------------------
	.section	.text._ZN5flash24flash_fwd_splitkv_kernelI23Flash_fwd_kernel_traitsILi96ELi64ELi128ELi4ELb0ELb0EN7cutlass6half_tE19Flash_kernel_traitsILi96ELi64ELi128ELi4ES3_EELb0ELb0ELb1ELb0ELb0ELb1ELb0ELb1EEEvNS_16Flash_fwd_paramsE,"ax",@progbits
	.align	128
        .global         _ZN5flash24flash_fwd_splitkv_kernelI23Flash_fwd_kernel_traitsILi96ELi64ELi128ELi4ELb0ELb0EN7cutlass6half_tE19Flash_kernel_traitsILi96ELi64ELi128ELi4ES3_EELb0ELb0ELb1ELb0ELb0ELb1ELb0ELb1EEEvNS_16Flash_fwd_paramsE
        .type           _ZN5flash24flash_fwd_splitkv_kernelI23Flash_fwd_kernel_traitsILi96ELi64ELi128ELi4ELb0ELb0EN7cutlass6half_tE19Flash_kernel_traitsILi96ELi64ELi128ELi4ES3_EELb0ELb0ELb1ELb0ELb0ELb1ELb0ELb1EEEvNS_16Flash_fwd_paramsE,@function
        .size           _ZN5flash24flash_fwd_splitkv_kernelI23Flash_fwd_kernel_traitsILi96ELi64ELi128ELi4ELb0ELb0EN7cutlass6half_tE19Flash_kernel_traitsILi96ELi64ELi128ELi4ES3_EELb0ELb0ELb1ELb0ELb0ELb1ELb0ELb1EEEvNS_16Flash_fwd_paramsE,(.L_x_11651 - _ZN5flash24flash_fwd_splitkv_kernelI23Flash_fwd_kernel_traitsILi96ELi64ELi128ELi4ELb0ELb0EN7cutlass6half_tE19Flash_kernel_traitsILi96ELi64ELi128ELi4ES3_EELb0ELb0ELb1ELb0ELb0ELb1ELb0ELb1EEEvNS_16Flash_fwd_paramsE)
        .other          _ZN5flash24flash_fwd_splitkv_kernelI23Flash_fwd_kernel_traitsILi96ELi64ELi128ELi4ELb0ELb0EN7cutlass6half_tE19Flash_kernel_traitsILi96ELi64ELi128ELi4ES3_EELb0ELb0ELb1ELb0ELb0ELb1ELb0ELb1EEEvNS_16Flash_fwd_paramsE,@"STO_CUDA_ENTRY STV_DEFAULT"
_ZN5flash24flash_fwd_splitkv_kernelI23Flash_fwd_kernel_traitsILi96ELi64ELi128ELi4ELb0ELb0EN7cutlass6half_tE19Flash_kernel_traitsILi96ELi64ELi128ELi4ES3_EELb0ELb0ELb1ELb0ELb0ELb1ELb0ELb1EEEvNS_16Flash_fwd_paramsE:
.text._ZN5flash24flash_fwd_splitkv_kernelI23Flash_fwd_kernel_traitsILi96ELi64ELi128ELi4ELb0ELb0EN7cutlass6half_tE19Flash_kernel_traitsILi96ELi64ELi128ELi4ES3_EELb0ELb0ELb1ELb0ELb0ELb1ELb0ELb1EEEvNS_16Flash_fwd_paramsE:
[----:B------:R-:W-:Y:S01]  /*0000*/  LDC R1, c[0x0][0x37c] ;  /* 0x0000df00ff017b82 */ /* 0x000fe20000000800 */
[----:B------:R-:W1:Y:S07]  /*0010*/  S2R R17, SR_CTAID.X ;  /* 0x0000000000117919 */ /* 0x000e6e0000002500 */
[----:B------:R-:W2:Y:S01]  /*0020*/  LDC.64 R120, c[0x0][0x348] ;  /* 0x0000d200ff787b82 */ /* 0x000ea20000000a00 */
[----:B------:R-:W-:Y:S01]  /*0030*/  BSSY.RECONVERGENT B4, `(.L_x_3498) ;  /* 0x0000005000047945 */ /* 0x000fe20003800200 */
[----:B------:R-:W-:Y:S01]  /*0040*/  MOV R146, 0x80 ;  /* 0x0000008000927802 */ /* 0x000fe20000000f00 */
[----:B------:R-:W3:Y:S01]  /*0050*/  S2R R149, SR_CTAID.Y ;  /* 0x0000000000957919 */ /* 0x000ee20000002600 */
[----:B------:R-:W4:Y:S05]  /*0060*/  S2R R148, SR_CTAID.Z ;  /* 0x0000000000947919 */ /* 0x000f2a0000002700 */
[----:B-1234-:R-:W-:Y:S05]  /*0070*/  CALL.REL.NOINC `($_ZN5flash24flash_fwd_splitkv_kernelI23Flash_fwd_kernel_traitsILi96ELi64ELi128ELi4ELb0ELb0EN7cutlass6half_tE19Flash_kernel_traitsILi96ELi64ELi128ELi4ES3_EELb0ELb0ELb1ELb0ELb0ELb1ELb0ELb1EEEvNS_16Flash_fwd_paramsE$_ZN5flash30compute_attn_1rowblock_splitkvI23Flash_fwd_kernel_traitsILi96ELi64ELi128ELi4ELb0ELb0EN7cutlass6half_tE19Flash_kernel_traitsILi96ELi64ELi128ELi4ES3_EELb0ELb0ELb1ELb0ELb0ELb1ELb0ELb1ENS_16Flash_fwd_paramsEEEvRKT8_iiiii) ;  /* 0x0000000000087944 */ /* 0x01efea0003c00000 */
[----:B------:R-:W-:Y:S05]  /*0080*/  BSYNC.RECONVERGENT B4 ;  /* 0x0000000000047941 */ /* 0x000fea0003800200 */
.L_x_3498:
[----:B------:R-:W-:Y:S05]  /*0090*/  EXIT ;  /* 0x000000000000794d */ /* 0x000fea0003800000 */
        .type           $_ZN5flash24flash_fwd_splitkv_kernelI23Flash_fwd_kernel_traitsILi96ELi64ELi128ELi4ELb0ELb0EN7cutlass6half_tE19Flash_kernel_traitsILi96ELi64ELi128ELi4ES3_EELb0ELb0ELb1ELb0ELb0ELb1ELb0ELb1EEEvNS_16Flash_fwd_paramsE$_ZN5flash30compute_attn_1rowblock_splitkvI23Flash_fwd_kernel_traitsILi96ELi64ELi128ELi4ELb0ELb0EN7cutlass6half_tE19Flash_kernel_traitsILi96ELi64ELi128ELi4ES3_EELb0ELb0ELb1ELb0ELb0ELb1ELb0ELb1ENS_16Flash_fwd_paramsEEEvRKT8_iiiii,@function
        .size           $_ZN5flash24flash_fwd_splitkv_kernelI23Flash_fwd_kernel_traitsILi96ELi64ELi128ELi4ELb0ELb0EN7cutlass6half_tE19Flash_kernel_traitsILi96ELi64ELi128ELi4ES3_EELb0ELb0ELb1ELb0ELb0ELb1ELb0ELb1EEEvNS_16Flash_fwd_paramsE$_ZN5flash30compute_attn_1rowblock_splitkvI23Flash_fwd_kernel_traitsILi96ELi64ELi128ELi4ELb0ELb0EN7cutlass6half_tE19Flash_kernel_traitsILi96ELi64ELi128ELi4ES3_EELb0ELb0ELb1ELb0ELb0ELb1ELb0ELb1ENS_16Flash_fwd_paramsEEEvRKT8_iiiii,(.L_x_11651 - $_ZN5flash24flash_fwd_splitkv_kernelI23Flash_fwd_kernel_traitsILi96ELi64ELi128ELi4ELb0ELb0EN7cutlass6half_tE19Flash_kernel_traitsILi96ELi64ELi128ELi4ES3_EELb0ELb0ELb1ELb0ELb0ELb1ELb0ELb1EEEvNS_16Flash_fwd_paramsE$_ZN5flash30compute_attn_1rowblock_splitkvI23Flash_fwd_kernel_traitsILi96ELi64ELi128ELi4ELb0ELb0EN7cutlass6half_tE19Flash_kernel_traitsILi96ELi64ELi128ELi4ES3_EELb0ELb0ELb1ELb0ELb0ELb1ELb0ELb1ENS_16Flash_fwd_paramsEEEvRKT8_iiiii)
$_ZN5flash24flash_fwd_splitkv_kernelI23Flash_fwd_kernel_traitsILi96ELi64ELi128ELi4ELb0ELb0EN7cutlass6half_tE19Flash_kernel_traitsILi96ELi64ELi128ELi4ES3_EELb0ELb0ELb1ELb0ELb0ELb1ELb0ELb1EEEvNS_16Flash_fwd_paramsE$_ZN5flash30compute_attn_1rowblock_splitkvI23Flash_fwd_kernel_traitsILi96ELi64ELi128ELi4ELb0ELb0EN7cutlass6half_tE19Flash_kernel_traitsILi96ELi64ELi128ELi4ES3_EELb0ELb0ELb1ELb0ELb0ELb1ELb0ELb1ENS_16Flash_fwd_paramsEEEvRKT8_iiiii:
        /* <DEDUP_REMOVED lines=39> */
.L_x_3500:
[----:B------:R-:W-:Y:S05]  /*0310*/  BSYNC.RECONVERGENT B0 ;  /* 0x0000000000007941 */ /* 0x000fea0003800200 */
.L_x_3499:
[----:B------:R-:W-:Y:S04]  /*0320*/  BSSY.RECONVERGENT B0, `(.L_x_3501) ;  /* 0x0000007000007945 */ /* 0x000fe80003800200 */
[----:B------:R-:W-:Y:S05]  /*0330*/  @!P3 BRA `(.L_x_3502) ;  /* 0x000000000014b947 */ /* 0x000fea0003800000 */
[----:B------:R-:W4:Y:S02]  /*0340*/  LD.E.U8 R0, desc[UR4][R120.64+0x1b2] ;  /* 0x0001b20478007980 */ /* 0x000f24000c101100 */
[----:B----4-:R-:W-:-:S13]  /*0350*/  ISETP.NE.AND P1, PT, R0, RZ, PT ;  /* 0x000000ff0000720c */ /* 0x010fda0003f25270 */
[----:B------:R-:W4:Y:S02]  /*0360*/  @P1 LD.E R0, desc[UR4][R6.64+0x4] ;  /* 0x0000040406001980 */ /* 0x000f24000c101900 */
[----:B----45:R-:W-:-:S06]  /*0370*/  @P1 IADD3 R73, PT, PT, R0, -R11, RZ ;  /* 0x8000000b00491210 */ /* 0x030fcc0007ffe0ff */
[----:B------:R4:W5:Y:S02]  /*0380*/  @!P1 LD.E R73, desc[UR4][R6.64] ;  /* 0x0000000406499980 */ /* 0x000964000c101900 */
.L_x_3502:
[----:B------:R-:W-:Y:S05]  /*0390*/  BSYNC.RECONVERGENT B0 ;  /* 0x0000000000007941 */ /* 0x000fea0003800200 */
.L_x_3501:
        /* <DEDUP_REMOVED lines=9> */
.L_x_3504:
[----:B------:R-:W5:Y:S01]  /*0430*/  LD.E.64 R2, desc[UR4][R120.64+0x108] ;  /* 0x0001080478027980 */ /* 0x000f62000c101b00 */
[----:B------:R-:W-:Y:S01]  /*0440*/  BSSY.RECONVERGENT B0, `(.L_x_3506) ;  /* 0x0000006000007945 */ /* 0x000fe20003800200 */
[----:B------:R-:W-:Y:S01]  /*0450*/  IMAD.MOV.U32 R0, RZ, RZ, RZ ;  /* 0x000000ffff007224 */ /* 0x000fe200078e00ff */
[----:B-----5:R-:W-:-:S04]  /*0460*/  ISETP.NE.U32.AND P0, PT, R2, RZ, PT ;  /* 0x000000ff0200720c */ /* 0x020fc80003f05070 */
[----:B------:R-:W-:-:S13]  /*0470*/  ISETP.NE.AND.EX P0, PT, R3, RZ, PT, P0 ;  /* 0x000000ff0300720c */ /* 0x000fda0003f05300 */
[----:B------:R-:W-:Y:S05]  /*0480*/  @!P0 BRA `(.L_x_3507) ;  /* 0x0000000000048947 */ /* 0x000fea0003800000 */
[----:B------:R1:W5:Y:S02]  /*0490*/  LD.E R0, desc[UR4][R120.64+0xbc] ;  /* 0x0000bc0478007980 */ /* 0x000364000c101900 */
.L_x_3507:
[----:B------:R-:W-:Y:S05]  /*04a0*/  BSYNC.RECONVERGENT B0 ;  /* 0x0000000000007941 */ /* 0x000fea0003800200 */
.L_x_3506:
[----:B-----5:R-:W-:Y:S02]  /*04b0*/  IADD3 R61, PT, PT, R73, R0, RZ ;  /* 0x00000000493d7210 */ /* 0x020fe40007ffe0ff */
.L_x_3505:
[----:B------:R-:W-:Y:S05]  /*04c0*/  BSYNC.RECONVERGENT B1 ;  /* 0x0000000000017941 */ /* 0x000fea0003800200 */
.L_x_3503:
[----:B------:R-:W-:Y:S01]  /*04d0*/  IMAD.SHL.U32 R150, R17, 0x40, RZ ;  /* 0x0000004011967824 */ /* 0x000fe200078e00ff */
[----:B------:R-:W-:Y:S01]  /*04e0*/  MOV R2, R146 ;  /* 0x0000009200027202 */ /* 0x000fe20000000f00 */
[----:B------:R-:W-:-:S03]  /*04f0*/  IMAD.MOV.U32 R3, RZ, RZ, 0x0 ;  /* 0x00000000ff037424 */ /* 0x000fc600078e00ff */
[----:B------:R-:W-:-:S13]  /*0500*/  ISETP.GT.AND P0, PT, R155, R150, PT ;  /* 0x000000969b00720c */ /* 0x000fda0003f04270 */
[----:B-1234-:R-:W-:Y:S05]  /*0510*/  @!P0 RET.REL.NODEC R2 `(_ZN5flash24flash_fwd_splitkv_kernelI23Flash_fwd_kernel_traitsILi96ELi64ELi128ELi4ELb0ELb0EN7cutlass6half_tE19Flash_kernel_traitsILi96ELi64ELi128ELi4ES3_EELb0ELb0ELb1ELb0ELb0ELb1ELb0ELb1EEEvNS_16Flash_fwd_paramsE) ;  /* 0xfffffff802b88950 */ /* 0x01efea0003c3ffff */
        /* <DEDUP_REMOVED lines=70> */
.L_x_3510:
[----:B------:R-:W-:Y:S05]  /*0980*/  BSYNC.RECONVERGENT B0 ;  /* 0x0000000000007941 */ /* 0x000fea0003800200 */
.L_x_3509:
        /* <DEDUP_REMOVED lines=18> */
.L_x_3512:
[----:B------:R-:W-:Y:S05]  /*0ab0*/  BSYNC.RECONVERGENT B0 ;  /* 0x0000000000007941 */ /* 0x000fea0003800200 */
.L_x_3511:
[----:B------:R-:W-:Y:S01]  /*0ac0*/  MOV R147, 0x0 ;  /* 0x0000000000937802 */ /* 0x000fe20000000f00 */
[----:B------:R1:W-:Y:S03]  /*0ad0*/  @!P6 ST.E desc[UR4][R8.64], R3 ;  /* 0x000000030800e985 */ /* 0x0003e6000c101904 */
[----:B-12--5:R-:W-:Y:S05]  /*0ae0*/  @P5 RET.REL.NODEC R146 `(_ZN5flash24flash_fwd_splitkv_kernelI23Flash_fwd_kernel_traitsILi96ELi64ELi128ELi4ELb0ELb0EN7cutlass6half_tE19Flash_kernel_traitsILi96ELi64ELi128ELi4ES3_EELb0ELb0ELb1ELb0ELb0ELb1ELb0ELb1EEEvNS_16Flash_fwd_paramsE) ;  /* 0xfffffff492445950 */ /* 0x026fea0003c3ffff */
[----:B------:R-:W-:Y:S02]  /*0af0*/  MOV R3, 0x7f800000 ;  /* 0x7f80000000037802 */ /* 0x000fe40000000f00 */
[----:B------:R-:W-:-:S03]  /*0b00*/  MOV R147, 0x0 ;  /* 0x0000000000937802 */ /* 0x000fc60000000f00 */
[----:B------:R1:W-:Y:S02]  /*0b10*/  ST.E desc[UR4][R8.64+0x80], R3 ;  /* 0x0000800308007985 */ /* 0x0003e4000c101904 */
[----:B-1----:R-:W-:Y:S05]  /*0b20*/  RET.REL.NODEC R146 `(_ZN5flash24flash_fwd_splitkv_kernelI23Flash_fwd_kernel_traitsILi96ELi64ELi128ELi4ELb0ELb0EN7cutlass6half_tE19Flash_kernel_traitsILi96ELi64ELi128ELi4ES3_EELb0ELb0ELb1ELb0ELb0ELb1ELb0ELb1EEEvNS_16Flash_fwd_paramsE) ;  /* 0xfffffff492347950 */ /* 0x002fea0003c3ffff */
.L_x_3508:
        /* <DEDUP_REMOVED lines=101> */
.L_x_3514:
        /* <DEDUP_REMOVED lines=78> */
.L_x_3515:
[----:B------:R-:W-:Y:S05]  /*1660*/  BSYNC.RECONVERGENT B0 ;  /* 0x0000000000007941 */ /* 0x000fea0003800200 */
.L_x_3513:
        /* <DEDUP_REMOVED lines=214> */
.L_x_3585:
        /* <DEDUP_REMOVED lines=18> */
.L_x_3518:
[----:B------:R-:W-:Y:S05]  /*24f0*/  BSYNC.RECONVERGENT B0 ;  /* 0x0000000000007941 */ /* 0x000fea0003800200 */
.L_x_3517:
        /* <DEDUP_REMOVED lines=15> */
.L_x_3520:
[----:B------:R-:W-:Y:S05]  /*25f0*/  BSYNC.RECONVERGENT B0 ;  /* 0x0000000000007941 */ /* 0x000fea0003800200 */
.L_x_3519:
        /* <DEDUP_REMOVED lines=18> */
.L_x_3522:
[----:B------:R-:W-:Y:S05]  /*2720*/  BSYNC.RECONVERGENT B0 ;  /* 0x0000000000007941 */ /* 0x000fea0003800200 */
.L_x_3521:
        /* <DEDUP_REMOVED lines=17> */
.L_x_3524:
[----:B------:R-:W-:Y:S05]  /*2840*/  BSYNC.RECONVERGENT B0 ;  /* 0x0000000000007941 */ /* 0x000fea0003800200 */
.L_x_3523:
        /* <DEDUP_REMOVED lines=27> */
.L_x_3528:
[----:B------:R-:W-:Y:S05]  /*2a00*/  BSYNC.RECONVERGENT B0 ;  /* 0x0000000000007941 */ /* 0x000fea0003800200 */
.L_x_3527:
        /* <DEDUP_REMOVED lines=15> */
.L_x_3530:
[----:B------:R-:W-:Y:S05]  /*2b00*/  BSYNC.RECONVERGENT B0 ;  /* 0x0000000000007941 */ /* 0x000fea0003800200 */
.L_x_3529:
        /* <DEDUP_REMOVED lines=15> */
.L_x_3532:
[----:B------:R-:W-:Y:S05]  /*2c00*/  BSYNC.RECONVERGENT B0 ;  /* 0x0000000000007941 */ /* 0x000fea0003800200 */
.L_x_3531:
        /* <DEDUP_REMOVED lines=19> */
.L_x_3526:
        /* <DEDUP_REMOVED lines=62> */
.L_x_3538:
[----:B------:R-:W-:Y:S05]  /*3120*/  BSYNC.RECONVERGENT B0 ;  /* 0x0000000000007941 */ /* 0x000fea0003800200 */
.L_x_3537:
        /* <DEDUP_REMOVED lines=52> */
.L_x_3540:
[----:B------:R-:W-:Y:S05]  /*3470*/  BSYNC.RECONVERGENT B0 ;  /* 0x0000000000007941 */ /* 0x000fea0003800200 */
.L_x_3539:
        /* <DEDUP_REMOVED lines=51> */
.L_x_3536:
[----:B------:R-:W-:Y:S05]  /*37b0*/  BSYNC.RECONVERGENT B1 ;  /* 0x0000000000017941 */ /* 0x000fea0003800200 */
.L_x_3535:
        /* <DEDUP_REMOVED lines=67> */
.L_x_3544:
[----:B------:R-:W-:Y:S05]  /*3bf0*/  BSYNC.RECONVERGENT B0 ;  /* 0x0000000000007941 */ /* 0x000fea0003800200 */
.L_x_3543:
        /* <DEDUP_REMOVED lines=52> */
.L_x_3546:
[----:B------:R-:W-:Y:S05]  /*3f40*/  BSYNC.RECONVERGENT B0 ;  /* 0x0000000000007941 */ /* 0x000fea0003800200 */
.L_x_3545:
        /* <DEDUP_REMOVED lines=51> */
.L_x_3542:
[----:B------:R-:W-:Y:S05]  /*4280*/  BSYNC.RECONVERGENT B1 ;  /* 0x0000000000017941 */ /* 0x000fea0003800200 */
.L_x_3541:
        /* <DEDUP_REMOVED lines=65> */
.L_x_3550:
[----:B------:R-:W-:Y:S05]  /*46a0*/  BSYNC.RECONVERGENT B0 ;  /* 0x0000000000007941 */ /* 0x000fea0003800200 */
.L_x_3549:
        /* <DEDUP_REMOVED lines=52> */
.L_x_3552:
[----:B------:R-:W-:Y:S05]  /*49f0*/  BSYNC.RECONVERGENT B0 ;  /* 0x0000000000007941 */ /* 0x000fea0003800200 */
.L_x_3551:
        /* <DEDUP_REMOVED lines=51> */
.L_x_3548:
[----:B------:R-:W-:Y:S05]  /*4d30*/  BSYNC.RECONVERGENT B1 ;  /* 0x0000000000017941 */ /* 0x000fea0003800200 */
.L_x_3547:
        /* <DEDUP_REMOVED lines=68> */
.L_x_3556:
[----:B------:R-:W-:Y:S05]  /*5180*/  BSYNC.RECONVERGENT B0 ;  /* 0x0000000000007941 */ /* 0x000fea0003800200 */
.L_x_3555:
        /* <DEDUP_REMOVED lines=52> */
.L_x_3558:
[----:B------:R-:W-:Y:S05]  /*54d0*/  BSYNC.RECONVERGENT B0 ;  /* 0x0000000000007941 */ /* 0x000fea0003800200 */
.L_x_3557:
        /* <DEDUP_REMOVED lines=51> */
.L_x_3554:
[----:B------:R-:W-:Y:S05]  /*5810*/  BSYNC.RECONVERGENT B1 ;  /* 0x0000000000017941 */ /* 0x000fea0003800200 */
.L_x_3553:
[----:B------:R-:W2:Y:S02]  /*5820*/  LD.E R3, desc[UR4][R120.64+0xd0] ;  /* 0x0000d00478037980 */ /* 0x000ea4000c101900 */
[----:B--2---:R-:W-:Y:S05]  /*5830*/  IMAD.U32 R3, R3, -0x40, RZ ;  /* 0xffffffc003037824 */ /* 0x004fea00078e00ff */
[C---:B------:R-:W-:Y:S02]  /*5840*/  LEA R12, P1, R3.reuse, R12, 0x1 ;  /* 0x0000000c030c7211 */ /* 0x040fe400078208ff */
[C---:B------:R-:W-:Y:S02]  /*5850*/  LEA R50, P0, R3.reuse, R50, 0x1 ;  /* 0x0000003203327211 */ /* 0x040fe400078008ff */
[C---:B------:R-:W-:Y:S02]  /*5860*/  LEA.HI.X.SX32 R13, R3.reuse, R13, 0x1, P1 ;  /* 0x0000000d030d7211 */ /* 0x040fe400008f0eff */
[----:B------:R-:W-:Y:S01]  /*5870*/  LEA.HI.X.SX32 R51, R3, R51, 0x1, P0 ;  /* 0x0000003303337211 */ /* 0x000fe200000f0eff */
[----:B------:R-:W-:Y:S05]  /*5880*/  BRA `(.L_x_3533) ;  /* 0x0000004400fc7947 */ /* 0x000fea0003800000 */
.L_x_3534:
        /* <DEDUP_REMOVED lines=99> */
.L_x_3562:
[----:B------:R-:W-:Y:S05]  /*5ec0*/  BSYNC.RECONVERGENT B0 ;  /* 0x0000000000007941 */ /* 0x000fea0003800200 */
.L_x_3561:
        /* <DEDUP_REMOVED lines=93> */
.L_x_3564:
[----:B------:R-:W-:Y:S05]  /*64a0*/  BSYNC.RECONVERGENT B0 ;  /* 0x0000000000007941 */ /* 0x000fea0003800200 */
.L_x_3563:
        /* <DEDUP_REMOVED lines=92> */
.L_x_3560:
[----:B------:R-:W-:Y:S05]  /*6a70*/  BSYNC.RECONVERGENT B1 ;  /* 0x0000000000017941 */ /* 0x000fea0003800200 */
.L_x_3559:
        /* <DEDUP_REMOVED lines=98> */
.L_x_3568:
[----:B------:R-:W-:Y:S05]  /*70a0*/  BSYNC.RECONVERGENT B0 ;  /* 0x0000000000007941 */ /* 0x000fea0003800200 */
.L_x_3567:
        /* <DEDUP_REMOVED lines=93> */
.L_x_3570:
[----:B------:R-:W-:Y:S05]  /*7680*/  BSYNC.RECONVERGENT B0 ;  /* 0x0000000000007941 */ /* 0x000fea0003800200 */
.L_x_3569:
        /* <DEDUP_REMOVED lines=92> */
.L_x_3566:
[----:B------:R-:W-:Y:S05]  /*7c50*/  BSYNC.RECONVERGENT B1 ;  /* 0x0000000000017941 */ /* 0x000fea0003800200 */
.L_x_3565:
        /* <DEDUP_REMOVED lines=98> */
.L_x_3574:
[----:B------:R-:W-:Y:S05]  /*8280*/  BSYNC.RECONVERGENT B0 ;  /* 0x0000000000007941 */ /* 0x000fea0003800200 */
.L_x_3573:
        /* <DEDUP_REMOVED lines=93> */
.L_x_3576:
[----:B------:R-:W-:Y:S05]  /*8860*/  BSYNC.RECONVERGENT B0 ;  /* 0x0000000000007941 */ /* 0x000fea0003800200 */
.L_x_3575:
        /* <DEDUP_REMOVED lines=92> */
.L_x_3572:
[----:B------:R-:W-:Y:S05]  /*8e30*/  BSYNC.RECONVERGENT B1 ;  /* 0x0000000000017941 */ /* 0x000fea0003800200 */
.L_x_3571:
        /* <DEDUP_REMOVED lines=101> */
.L_x_3580:
[----:B------:R-:W-:Y:S05]  /*9490*/  BSYNC.RECONVERGENT B0 ;  /* 0x0000000000007941 */ /* 0x000fea0003800200 */
.L_x_3579:
        /* <DEDUP_REMOVED lines=92> */
.L_x_3582:
[----:B------:R-:W-:Y:S05]  /*9a60*/  BSYNC.RECONVERGENT B0 ;  /* 0x0000000000007941 */ /* 0x000fea0003800200 */
.L_x_3581:
        /* <DEDUP_REMOVED lines=90> */
.L_x_3578:
[----:B------:R-:W-:Y:S05]  /*a010*/  BSYNC.RECONVERGENT B1 ;  /* 0x0000000000017941 */ /* 0x000fea0003800200 */
.L_x_3577:
[----:B------:R-:W3:Y:S02]  /*a020*/  LD.E R3, desc[UR4][R120.64+0xd0] ;  /* 0x0000d00478037980 */ /* 0x000ee4000c101900 */
[----:B---3--:R-:W-:Y:S05]  /*a030*/  IMAD.U32 R3, R3, -0x40, RZ ;  /* 0xffffffc003037824 */ /* 0x008fea00078e00ff */
[C---:B------:R-:W-:Y:S02]  /*a040*/  LEA R78, P1, R3.reuse, R78, 0x1 ;  /* 0x0000004e034e7211 */ /* 0x040fe400078208ff */
[C---:B------:R-:W-:Y:S02]  /*a050*/  LEA R76, P0, R3.reuse, R76, 0x1 ;  /* 0x0000004c034c7211 */ /* 0x040fe400078008ff */
[C---:B------:R-:W-:Y:S02]  /*a060*/  LEA.HI.X.SX32 R79, R3.reuse, R79, 0x1, P1 ;  /* 0x0000004f034f7211 */ /* 0x040fe400008f0eff */
[----:B------:R-:W-:Y:S09]  /*a070*/  LEA.HI.X.SX32 R77, R3, R77, 0x1, P0 ;  /* 0x0000004d034d7211 */ /* 0x000ff200000f0eff */
.L_x_3533:
[----:B------:R-:W-:Y:S05]  /*a080*/  BSYNC.RECONVERGENT B2 ;  /* 0x0000000000027941 */ /* 0x000fea0003800200 */
.L_x_3525:
        /* <DEDUP_REMOVED lines=101> */
.L_x_3584:
[----:B------:R-:W-:Y:S05]  /*a6e0*/  BSYNC.RECONVERGENT B0 ;  /* 0x0000000000007941 */ /* 0x000fea0003800200 */
.L_x_3583:
[----:B------:R-:W-:Y:S05]  /*a6f0*/  @P2 BRA `(.L_x_3585) ;  /* 0xffffff7c00342947 */ /* 0x000fea000383ffff */
.L_x_3516:
        /* <DEDUP_REMOVED lines=29> */
.L_x_3590:
[----:B------:R2:W-:Y:S02]  /*a8d0*/  STS.128 [R153+0x2000], RZ ;  /* 0x002000ff99007388 */ /* 0x0005e40000000c00 */
.L_x_3589:
[----:B------:R-:W-:Y:S05]  /*a8e0*/  BSYNC.RECONVERGENT B0 ;  /* 0x0000000000007941 */ /* 0x000fea0003800200 */
.L_x_3588:
        /* <DEDUP_REMOVED lines=24> */
.L_x_3592:
[----:B------:R1:W-:Y:S01]  /*aa70*/  STS.128 [R153+0x2800], RZ ;  /* 0x002800ff99007388 */ /* 0x0003e20000000c00 */
[----:B------:R-:W-:Y:S05]  /*aa80*/  BRA `(.L_x_3591) ;  /* 0x0000003400d87947 */ /* 0x000fea0003800000 */
.L_x_3587:
        /* <DEDUP_REMOVED lines=80> */
.L_x_3599:
[----:B------:R-:W-:Y:S05]  /*af90*/  BSYNC.RECONVERGENT B0 ;  /* 0x0000000000007941 */ /* 0x000fea0003800200 */
.L_x_3598:
[----:B-----5:R-:W-:Y:S01]  /*afa0*/  IMAD.MOV.U32 R6, RZ, RZ, R10 ;  /* 0x000000ffff067224 */ /* 0x020fe200078e000a */
[----:B------:R-:W-:Y:S01]  /*afb0*/  MOV R4, R8 ;  /* 0x0000000800047202 */ /* 0x000fe20000000f00 */
[----:B------:R-:W-:Y:S01]  /*afc0*/  IMAD.MOV.U32 R7, RZ, RZ, R11 ;  /* 0x000000ffff077224 */ /* 0x000fe200078e000b */
[----:B------:R-:W-:Y:S02]  /*afd0*/  MOV R5, R9 ;  /* 0x0000000900057202 */ /* 0x000fe40000000f00 */
.L_x_3597:
[----:B------:R-:W-:Y:S05]  /*afe0*/  BSYNC.RECONVERGENT B1 ;  /* 0x0000000000017941 */ /* 0x000fea0003800200 */
.L_x_3596:
        /* <DEDUP_REMOVED lines=49> */
.L_x_3603:
[----:B------:R-:W-:Y:S05]  /*b300*/  BSYNC.RECONVERGENT B0 ;  /* 0x0000000000007941 */ /* 0x000fea0003800200 */
.L_x_3602:
[----:B-----5:R1:W-:Y:S02]  /*b310*/  STS.128 [R153+0x1000], R8 ;  /* 0x0010000899007388 */ /* 0x0203e40000000c00 */
.L_x_3601:
[----:B------:R-:W-:Y:S05]  /*b320*/  BSYNC.RECONVERGENT B1 ;  /* 0x0000000000017941 */ /* 0x000fea0003800200 */
.L_x_3600:
        /* <DEDUP_REMOVED lines=47> */
.L_x_3605:
[----:B------:R-:W-:Y:S05]  /*b620*/  BSYNC.RECONVERGENT B0 ;  /* 0x0000000000007941 */ /* 0x000fea0003800200 */
.L_x_3604:
[----:B-----5:R1:W-:Y:S02]  /*b630*/  STS.128 [R153+0x2000], R8 ;  /* 0x0020000899007388 */ /* 0x0203e40000000c00 */
.L_x_3595:
[----:B------:R-:W-:Y:S05]  /*b640*/  BSYNC.RECONVERGENT B2 ;  /* 0x0000000000027941 */ /* 0x000fea0003800200 */
.L_x_3594:
        /* <DEDUP_REMOVED lines=53> */
.L_x_3609:
[----:B------:R-:W-:Y:S05]  /*b9a0*/  BSYNC.RECONVERGENT B0 ;  /* 0x0000000000007941 */ /* 0x000fea0003800200 */
.L_x_3608:
[----:B-----5:R1:W-:Y:S02]  /*b9b0*/  STS.128 [R153+0x800], R8 ;  /* 0x0008000899007388 */ /* 0x0203e40000000c00 */
.L_x_3607:
[----:B------:R-:W-:Y:S05]  /*b9c0*/  BSYNC.RECONVERGENT B1 ;  /* 0x0000000000017941 */ /* 0x000fea0003800200 */
.L_x_3606:
        /* <DEDUP_REMOVED lines=48> */
.L_x_3613:
[----:B------:R-:W-:Y:S05]  /*bcd0*/  BSYNC.RECONVERGENT B0 ;  /* 0x0000000000007941 */ /* 0x000fea0003800200 */
.L_x_3612:
[----:B-----5:R1:W-:Y:S02]  /*bce0*/  STS.128 [R153+0x1800], R8 ;  /* 0x0018000899007388 */ /* 0x0203e40000000c00 */
.L_x_3611:
[----:B------:R-:W-:Y:S05]  /*bcf0*/  BSYNC.RECONVERGENT B1 ;  /* 0x0000000000017941 */ /* 0x000fea0003800200 */
.L_x_3610:
        /* <DEDUP_REMOVED lines=46> */
.L_x_3615:
[----:B------:R-:W-:Y:S05]  /*bfe0*/  BSYNC.RECONVERGENT B0 ;  /* 0x0000000000007941 */ /* 0x000fea0003800200 */
.L_x_3614:
[----:B-----5:R1:W-:Y:S01]  /*bff0*/  STS.128 [R153+0x2800], R8 ;  /* 0x0028000899007388 */ /* 0x0203e20000000c00 */
[----:B------:R-:W-:Y:S05]  /*c000*/  BRA `(.L_x_3591) ;  /* 0x0000002000787947 */ /* 0x000fea0003800000 */
.L_x_3593:
        /* <DEDUP_REMOVED lines=94> */
.L_x_3621:
[----:B------:R-:W-:Y:S05]  /*c5f0*/  BSYNC.RECONVERGENT B0 ;  /* 0x0000000000007941 */ /* 0x000fea0003800200 */
.L_x_3620:
[----:B-----5:R-:W-:Y:S01]  /*c600*/  IMAD.MOV.U32 R6, RZ, RZ, R22 ;  /* 0x000000ffff067224 */ /* 0x020fe200078e0016 */
[----:B------:R-:W-:Y:S01]  /*c610*/  MOV R4, R20 ;  /* 0x0000001400047202 */ /* 0x000fe20000000f00 */
[----:B------:R-:W-:Y:S01]  /*c620*/  IMAD.MOV.U32 R7, RZ, RZ, R23 ;  /* 0x000000ffff077224 */ /* 0x000fe200078e0017 */
[----:B------:R-:W-:Y:S02]  /*c630*/  MOV R5, R21 ;  /* 0x0000001500057202 */ /* 0x000fe40000000f00 */
.L_x_3619:
[----:B------:R-:W-:Y:S05]  /*c640*/  BSYNC.RECONVERGENT B1 ;  /* 0x0000000000017941 */ /* 0x000fea0003800200 */
.L_x_3618:
        /* <DEDUP_REMOVED lines=86> */
.L_x_3625:
[----:B------:R-:W-:Y:S05]  /*cbb0*/  BSYNC.RECONVERGENT B0 ;  /* 0x0000000000007941 */ /* 0x000fea0003800200 */
.L_x_3624:
[----:B-----5:R1:W-:Y:S02]  /*cbc0*/  STS.128 [R153+0x1000], R20 ;  /* 0x0010001499007388 */ /* 0x0203e40000000c00 */
.L_x_3623:
[----:B------:R-:W-:Y:S05]  /*cbd0*/  BSYNC.RECONVERGENT B1 ;  /* 0x0000000000017941 */ /* 0x000fea0003800200 */
.L_x_3622:
        /* <DEDUP_REMOVED lines=84> */
.L_x_3627:
[----:B------:R-:W-:Y:S05]  /*d120*/  BSYNC.RECONVERGENT B0 ;  /* 0x0000000000007941 */ /* 0x000fea0003800200 */
.L_x_3626:
[----:B-----5:R1:W-:Y:S02]  /*d130*/  STS.128 [R153+0x2000], R20 ;  /* 0x0020001499007388 */ /* 0x0203e40000000c00 */
.L_x_3617:
[----:B------:R-:W-:Y:S05]  /*d140*/  BSYNC.RECONVERGENT B2 ;  /* 0x0000000000027941 */ /* 0x000fea0003800200 */
.L_x_3616:
        /* <DEDUP_REMOVED lines=90> */
.L_x_3631:
[----:B------:R-:W-:Y:S05]  /*d6f0*/  BSYNC.RECONVERGENT B0 ;  /* 0x0000000000007941 */ /* 0x000fea0003800200 */
.L_x_3630:
[----:B-----5:R1:W-:Y:S02]  /*d700*/  STS.128 [R153+0x800], R20 ;  /* 0x0008001499007388 */ /* 0x0203e40000000c00 */
.L_x_3629:
[----:B------:R-:W-:Y:S05]  /*d710*/  BSYNC.RECONVERGENT B1 ;  /* 0x0000000000017941 */ /* 0x000fea0003800200 */
.L_x_3628:
        /* <DEDUP_REMOVED lines=85> */
.L_x_3635:
[----:B------:R-:W-:Y:S05]  /*dc70*/  BSYNC.RECONVERGENT B0 ;  /* 0x0000000000007941 */ /* 0x000fea0003800200 */
.L_x_3634:
[----:B-----5:R1:W-:Y:S02]  /*dc80*/  STS.128 [R153+0x1800], R20 ;  /* 0x0018001499007388 */ /* 0x0203e40000000c00 */
.L_x_3633:
[----:B------:R-:W-:Y:S05]  /*dc90*/  BSYNC.RECONVERGENT B1 ;  /* 0x0000000000017941 */ /* 0x000fea0003800200 */
.L_x_3632:
        /* <DEDUP_REMOVED lines=83> */
.L_x_3637:
[----:B------:R-:W-:Y:S05]  /*e1d0*/  BSYNC.RECONVERGENT B0 ;  /* 0x0000000000007941 */ /* 0x000fea0003800200 */
.L_x_3636:
[----:B-----5:R1:W-:Y:S02]  /*e1e0*/  STS.128 [R153+0x2800], R20 ;  /* 0x0028001499007388 */ /* 0x0203e40000000c00 */
.L_x_3591:
[----:B------:R-:W-:Y:S05]  /*e1f0*/  BSYNC.RECONVERGENT B3 ;  /* 0x0000000000037941 */ /* 0x000fea0003800200 */
.L_x_3586:
        /* <DEDUP_REMOVED lines=26> */
.L_x_3640:
[----:B------:R4:W-:Y:S02]  /*e3a0*/  STS.128 [R153+0x7000], RZ ;  /* 0x007000ff99007388 */ /* 0x0009e40000000c00 */
.L_x_3639:
[----:B------:R-:W-:Y:S05]  /*e3b0*/  BSYNC.RECONVERGENT B0 ;  /* 0x0000000000007941 */ /* 0x000fea0003800200 */
.L_x_3638:
        /* <DEDUP_REMOVED lines=24> */
.L_x_3643:
[----:B------:R1:W-:Y:S02]  /*e540*/  STS.128 [R153+0x7800], RZ ;  /* 0x007800ff99007388 */ /* 0x0003e40000000c00 */
.L_x_3642:
[----:B------:R-:W-:Y:S05]  /*e550*/  BSYNC.RECONVERGENT B0 ;  /* 0x0000000000007941 */ /* 0x000fea0003800200 */
.L_x_3641:
        /* <DEDUP_REMOVED lines=25> */
.L_x_3646:
[----:B------:R3:W-:Y:S02]  /*e6f0*/  STS.128 [R153+0x8000], RZ ;  /* 0x008000ff99007388 */ /* 0x0007e40000000c00 */
.L_x_3645:
[----:B------:R-:W-:Y:S05]  /*e700*/  BSYNC.RECONVERGENT B0 ;  /* 0x0000000000007941 */ /* 0x000fea0003800200 */
.L_x_3644:
        /* <DEDUP_REMOVED lines=26> */
.L_x_3648:
[----:B------:R-:W-:Y:S05]  /*e8b0*/  BSYNC.RECONVERGENT B0 ;  /* 0x0000000000007941 */ /* 0x000fea0003800200 */
.L_x_3647:
        /* <DEDUP_REMOVED lines=39> */
.L_x_3651:
[----:B------:R3:W-:Y:S01]  /*eb30*/  STS.128 [R153+0xd000], RZ ;  /* 0x00d000ff99007388 */ /* 0x0007e20000000c00 */
[----:B------:R-:W-:Y:S05]  /*eb40*/  BRA `(.L_x_3652) ;  /* 0x00000000000c7947 */ /* 0x000fea0003800000 */
.L_x_3650:
[----:B------:R1:W-:Y:S04]  /*eb50*/  STS.128 [R153+0x9000], RZ ;  /* 0x009000ff99007388 */ /* 0x0003e80000000c00 */
[----:B------:R1:W-:Y:S04]  /*eb60*/  STS.128 [R153+0xb000], RZ ;  /* 0x00b000ff99007388 */ /* 0x0003e80000000c00 */
[----:B------:R1:W-:Y:S02]  /*eb70*/  STS.128 [R153+0xd000], RZ ;  /* 0x00d000ff99007388 */ /* 0x0003e40000000c00 */
.L_x_3652:
[----:B------:R-:W-:Y:S05]  /*eb80*/  BSYNC.RECONVERGENT B0 ;  /* 0x0000000000007941 */ /* 0x000fea0003800200 */
.L_x_3649:
        /* <DEDUP_REMOVED lines=27> */
.L_x_3655:
[----:B------:R1:W-:Y:S02]  /*ed40*/  STS.128 [R153+0xd800], RZ ;  /* 0x00d800ff99007388 */ /* 0x0003e40000000c00 */
.L_x_3654:
[----:B------:R-:W-:Y:S05]  /*ed50*/  BSYNC.RECONVERGENT B0 ;  /* 0x0000000000007941 */ /* 0x000fea0003800200 */
.L_x_3653:
        /* <DEDUP_REMOVED lines=27> */
.L_x_3658:
[----:B------:R1:W-:Y:S02]  /*ef10*/  STS.128 [R153+0xe000], RZ ;  /* 0x00e000ff99007388 */ /* 0x0003e40000000c00 */
.L_x_3657:
[----:B------:R-:W-:Y:S05]  /*ef20*/  BSYNC.RECONVERGENT B0 ;  /* 0x0000000000007941 */ /* 0x000fea0003800200 */
.L_x_3656:
        /* <DEDUP_REMOVED lines=31> */
.L_x_3661:
[----:B------:R1:W-:Y:S02]  /*f120*/  STS.128 [R153+0xe800], RZ ;  /* 0x00e800ff99007388 */ /* 0x0003e40000000c00 */
.L_x_3660:
[----:B------:R-:W-:Y:S05]  /*f130*/  BSYNC.RECONVERGENT B0 ;  /* 0x0000000000007941 */ /* 0x000fea0003800200 */
.L_x_3659:
        /* <DEDUP_REMOVED lines=8> */
[----:B------:R-:W-:Y:S02]  /*f1c0*/  ISETP.NE.AND P6, PT, R60, 0x1, PT ;  /* 0x000000013c00780c */ /* 0x000fe40003fc5270 */
[----:B------:R-:W-:Y:S01]  /*f1d0*/  IADD3 R154, PT, PT, R62, -0x80, RZ ;  /* 0xffffff803e9a7810 */ /* 0x000fe20007ffe0ff */
[----:B------:R-:W3:Y:S04]  /*f1e0*/  LDSM.16.M88.4 R32, [R135+0x3000] ;  /* 0x003000008720783b */ /* 0x000ee80000000200 */
[----:B------:R-:W4:Y:S04]  /*f1f0*/  LDSM.16.M88.4 R96, [R135+0x3400] ;  /* 0x003400008760783b */ /* 0x000f280000000200 */
[----:B------:R-:W1:Y:S04]  /*f200*/  LDSM.16.M88.4 R88, [R135+0x3800] ;  /* 0x003800008758783b */ /* 0x000e680000000200 */
[----:B------:R-:W1:Y:S04]  /*f210*/  LDSM.16.M88.4 R80, [R135+0x3c00] ;  /* 0x003c00008750783b */ /* 0x000e680000000200 */
[----:B------:R-:W1:Y:S04]  /*f220*/  LDSM.16.M88.4 R72, [R135+0x4000] ;  /* 0x004000008748783b */ /* 0x000e680000000200 */
[----:B------:R-:W1:Y:S04]  /*f230*/  LDSM.16.M88.4 R64, [R135+0x4400] ;  /* 0x004400008740783b */ /* 0x000e680000000200 */
[----:B------:R-:W1:Y:S04]  /*f240*/  LDSM.16.M88.4 R52, [R135+0x4800] ;  /* 0x004800008734783b */ /* 0x000e680000000200 */
[----:B-----5:R-:W1:Y:S04]  /*f250*/  LDSM.16.M88.4 R24, [R135+0x4c00] ;  /* 0x004c00008718783b */ /* 0x020e680000000200 */
[----:B------:R-:W-:Y:S04]  /*f260*/  LDSM.16.M88.4 R8, [R3] ;  /* 0x000000000308783b */ /* 0x000fe80000000200 */
[----:B------:R-:W1:Y:S04]  /*f270*/  LDSM.16.M88.4 R20, [R133+0x3000] ;  /* 0x003000008514783b */ /* 0x000e680000000200 */
[----:B------:R-:W1:Y:S01]  /*f280*/  LDSM.16.M88.4 R36, [R133+0x3400] ;  /* 0x003400008524783b */ /* 0x000e620000000200 */
[C---:B---3--:R-:W-:Y:S03]  /*f290*/  HMMA.16816.F32 R16, R44.reuse, R32, RZ ;  /* 0x000000202c10723c */ /* 0x048fe600000018ff */
[----:B------:R-:W3:Y:S04]  /*f2a0*/  LDSM.16.M88.4 R12, [R133+0x3c00] ;  /* 0x003c0000850c783b */ /* 0x000ee80000000200 */
[----:B------:R-:W3:Y:S01]  /*f2b0*/  LDSM.16.M88.4 R40, [R133+0x3800] ;  /* 0x003800008528783b */ /* 0x000ee20000000200 */
[C---:B------:R-:W-:Y:S03]  /*f2c0*/  HMMA.16816.F32 R32, R44.reuse, R34, RZ ;  /* 0x000000222c20723c */ /* 0x040fe600000018ff */
[----:B------:R-:W-:Y:S04]  /*f2d0*/  LDSM.16.M88.4 R108, [R136+0x1000] ;  /* 0x00100000886c783b */ /* 0x000fe80000000200 */
[----:B------:R-:W-:Y:S01]  /*f2e0*/  LDSM.16.M88.4 R100, [R133+0x4800] ;  /* 0x004800008564783b */ /* 0x000fe20000000200 */
[C---:B----4-:R-:W-:Y:S03]  /*f2f0*/  HMMA.16816.F32 R28, R44.reuse, R96, RZ ;  /* 0x000000602c1c723c */ /* 0x050fe600000018ff */
[----:B------:R-:W-:Y:S04]  /*f300*/  LDSM.16.M88.4 R124, [R133+0x5000] ;  /* 0x00500000857c783b */ /* 0x000fe80000000200 */
[----:B------:R-:W-:Y:S01]  /*f310*/  LDSM.16.M88.4 R112, [R135+0x5400] ;  /* 0x005400008770783b */ /* 0x000fe20000000200 */
        /* <DEDUP_REMOVED lines=19> */
[----:B------:R-:W4:Y:S07]  /*f450*/  LDSM.16.M88.4 R36, [R135+0x5000] ;  /* 0x005000008724783b */ /* 0x000f2e0000000200 */
[C---:B---3--:R-:W-:Y:S08]  /*f460*/  HMMA.16816.F32 R84, R8.reuse, R12, R84 ;  /* 0x0000000c0854723c */ /* 0x048ff00000001854 */
[C---:B------:R-:W-:Y:S01]  /*f470*/  HMMA.16816.F32 R80, R8.reuse, R14, R80 ;  /* 0x0000000e0850723c */ /* 0x040fe20000001850 */
[----:B------:R-:W3:Y:S07]  /*f480*/  LDSM.16.M88.4 R12, [R133+0x4c00] ;  /* 0x004c0000850c783b */ /* 0x000eee0000000200 */
[C---:B------:R-:W-:Y:S08]  /*f490*/  HMMA.16816.F32 R92, R8.reuse, R40, R92 ;  /* 0x00000028085c723c */ /* 0x040ff0000000185c */
[C---:B------:R-:W-:Y:S01]  /*f4a0*/  HMMA.16816.F32 R88, R8.reuse, R42, R88 ;  /* 0x0000002a0858723c */ /* 0x040fe20000001858 */
[----:B------:R-:W3:Y:S07]  /*f4b0*/  LDSM.16.M88.4 R40, [R3+0x1000] ;  /* 0x001000000328783b */ /* 0x000eee0000000200 */
[C---:B-1----:R-:W-:Y:S08]  /*f4c0*/  HMMA.16816.F32 R76, R8.reuse, R24, R76 ;  /* 0x00000018084c723c */ /* 0x042ff0000000184c */
[C---:B------:R-:W-:Y:S01]  /*f4d0*/  HMMA.16816.F32 R72, R8.reuse, R26, R72 ;  /* 0x0000001a0848723c */ /* 0x040fe20000001848 */
[----:B------:R-:W-:Y:S07]  /*f4e0*/  LDSM.16.M88.4 R24, [R136+0x2000] ;  /* 0x002000008818783b */ /* 0x000fee0000000200 */
[C---:B----4-:R-:W-:Y:S08]  /*f4f0*/  HMMA.16816.F32 R68, R8.reuse, R20, R68 ;  /* 0x000000140844723c */ /* 0x050ff00000001844 */
        /* <DEDUP_REMOVED lines=11> */
[----:B------:R-:W3:Y:S03]  /*f5b0*/  LDSM.16.M88.4 R8, [R133+0x7000] ;  /* 0x007000008508783b */ /* 0x000ee60000000200 */
[C---:B------:R-:W-:Y:S08]  /*f5c0*/  HMMA.16816.F32 R16, R40.reuse, R124, R16 ;  /* 0x0000007c2810723c */ /* 0x040ff00000001810 */
        /* <DEDUP_REMOVED lines=8> */
[----:B------:R-:W3:Y:S07]  /*f650*/  LDSM.16.M88.4 R8, [R133+0x5800] ;  /* 0x005800008508783b */ /* 0x000eee0000000200 */
[C---:B------:R-:W-:Y:S01]  /*f660*/  HMMA.16816.F32 R112, R108.reuse, R100, R92 ;  /* 0x000000646c70723c */ /* 0x040fe2000000185c */
[----:B------:R-:W-:Y:S04]  /*f670*/  LDSM.16.M88.4 R92, [R135+0x7400] ;  /* 0x00740000875c783b */ /* 0x000fe80000000200 */
[-C--:B--2---:R-:W-:Y:S01]  /*f680*/  FMUL.FTZ R3, R16, R2.reuse ;  /* 0x0000000210037220 */ /* 0x084fe20000410000 */
[-C--:B------:R-:W-:Y:S01]  /*f690*/  FMUL.FTZ R7, R17, R2.reuse ;  /* 0x0000000211077220 */ /* 0x080fe20000410000 */
[-C--:B------:R-:W-:Y:S01]  /*f6a0*/  FMUL.FTZ R101, R18, R2.reuse ;  /* 0x0000000212657220 */ /* 0x080fe20000410000 */
[C---:B------:R-:W-:Y:S03]  /*f6b0*/  HMMA.16816.F32 R88, R108.reuse, R102, R88 ;  /* 0x000000666c58723c */ /* 0x040fe60000001858 */
[-C--:B------:R-:W-:Y:S01]  /*f6c0*/  FMUL.FTZ R103, R19, R2.reuse ;  /* 0x0000000213677220 */ /* 0x080fe20000410000 */
[----:B------:R-:W2:Y:S01]  /*f6d0*/  MUFU.TANH R3, R3 ;  /* 0x0000000300037308 */ /* 0x000ea20000002400 */
[----:B------:R-:W4:Y:S01]  /*f6e0*/  LDSM.16.M88.4 R16, [R135+0x7800] ;  /* 0x007800008710783b */ /* 0x000f220000000200 */
[-C--:B------:R-:W-:Y:S01]  /*f6f0*/  FMUL.FTZ R32, R32, R2.reuse ;  /* 0x0000000220207220 */ /* 0x080fe20000410000 */
[-C--:B------:R-:W-:Y:S01]  /*f700*/  FMUL.FTZ R33, R33, R2.reuse ;  /* 0x0000000221217220 */ /* 0x080fe20000410000 */
[-C--:B------:R-:W-:Y:S01]  /*f710*/  FMUL.FTZ R34, R34, R2.reuse ;  /* 0x0000000222227220 */ /* 0x080fe20000410000 */
[-C--:B------:R-:W-:Y:S01]  /*f720*/  FMUL.FTZ R35, R35, R2.reuse ;  /* 0x0000000223237220 */ /* 0x080fe20000410000 */
[C---:B-1----:R-:W-:Y:S02]  /*f730*/  HMMA.16816.F32 R84, R108.reuse, R20, R84 ;  /* 0x000000146c54723c */ /* 0x042fe40000001854 */
[----:B------:R-:W1:Y:S06]  /*f740*/  MUFU.TANH R107, R32 ;  /* 0x00000020006b7308 */ /* 0x000e6c0000002400 */
[----:B------:R-:W-:Y:S01]  /*f750*/  HMMA.16816.F32 R80, R108, R22, R80 ;  /* 0x000000166c50723c */ /* 0x000fe20000001850 */
[----:B------:R-:W2:Y:S01]  /*f760*/  LDSM.16.M88.4 R20, [R133+0x5c00] ;  /* 0x005c00008514783b */ /* 0x000ea20000000200 */
[----:B------:R-:W1:Y:S06]  /*f770*/  MUFU.TANH R123, R33 ;  /* 0x00000021007b7308 */ /* 0x000e6c0000002400 */
[C---:B------:R-:W-:Y:S01]  /*f780*/  HMMA.16816.F32 R124, R40.reuse, R36, R28 ;  /* 0x00000024287c723c */ /* 0x040fe2000000181c */
[----:B------:R-:W-:Y:S01]  /*f790*/  LDSM.16.M88.4 R28, [R133+0x7400] ;  /* 0x00740000851c783b */ /* 0x000fe20000000200 */
[----:B------:R-:W1:Y:S06]  /*f7a0*/  MUFU.TANH R129, R34 ;  /* 0x0000002200817308 */ /* 0x000e6c0000002400 */
[C---:B---3--:R-:W-:Y:S02]  /*f7b0*/  HMMA.16816.F32 R112, R40.reuse, R8, R112 ;  /* 0x000000082870723c */ /* 0x048fe40000001870 */
[----:B------:R3:W1:Y:S06]  /*f7c0*/  MUFU.TANH R131, R35 ;  /* 0x0000002300837308 */ /* 0x00066c0000002400 */
[C---:B------:R-:W-:Y:S01]  /*f7d0*/  HMMA.16816.F32 R88, R40.reuse, R10, R88 ;  /* 0x0000000a2858723c */ /* 0x040fe20000001858 */
[----:B------:R-:W1:Y:S01]  /*f7e0*/  LDSM.16.M88.4 R8, [R135+0x7c00] ;  /* 0x007c00008708783b */ /* 0x000e620000000200 */
[----:B------:R-:W1:Y:S06]  /*f7f0*/  MUFU.TANH R7, R7 ;  /* 0x0000000700077308 */ /* 0x000e6c0000002400 */
[----:B------:R-:W-:Y:S01]  /*f800*/  HMMA.16816.F32 R96, R40, R38, R96 ;  /* 0x000000262860723c */ /* 0x000fe20000001860 */
[----:B------:R-:W1:Y:S01]  /*f810*/  LDSM.16.M88.4 R36, [R135+0x6000] ;  /* 0x006000008724783b */ /* 0x000e620000000200 */
[----:B------:R-:W1:Y:S03]  /*f820*/  MUFU.TANH R101, R101 ;  /* 0x0000006500657308 */ /* 0x000e660000002400 */
[----:B---3--:R-:W-:Y:S03]  /*f830*/  LDSM.16.M88.4 R32, [R133+0x6000] ;  /* 0x006000008520783b */ /* 0x008fe60000000200 */
[C---:B----4-:R-:W-:Y:S02]  /*f840*/  HMMA.16816.F32 R112, R24.reuse, R16, R112 ;  /* 0x000000101870723c */ /* 0x050fe40000001870 */
[----:B------:R-:W3:Y:S06]  /*f850*/  MUFU.TANH R103, R103 ;  /* 0x0000006700677308 */ /* 0x000eec0000002400 */
[----:B------:R-:W-:Y:S01]  /*f860*/  HMMA.16816.F32 R88, R24, R18, R88 ;  /* 0x000000121858723c */ /* 0x000fe20000001858 */
[----:B------:R-:W4:Y:S07]  /*f870*/  LDSM.16.M88.4 R16, [R135+0x6400] ;  /* 0x006400008710783b */ /* 0x000f2e0000000200 */
[C---:B--2---:R-:W-:Y:S08]  /*f880*/  HMMA.16816.F32 R84, R40.reuse, R20, R84 ;  /* 0x000000142854723c */ /* 0x044ff00000001854 */
[----:B------:R-:W-:Y:S01]  /*f890*/  HMMA.16816.F32 R80, R40, R22, R80 ;  /* 0x000000162850723c */ /* 0x000fe20000001850 */
[----:B------:R-:W-:Y:S07]  /*f8a0*/  LDSM.16.M88.4 R20, [R135+0x8000] ;  /* 0x008000008714783b */ /* 0x000fee0000000200 */
[C---:B------:R-:W-:Y:S08]  /*f8b0*/  HMMA.16816.F32 R124, R24.reuse, R92, R124 ;  /* 0x0000005c187c723c */ /* 0x040ff0000000187c */
[C---:B-1----:R-:W-:Y:S08]  /*f8c0*/  HMMA.16816.F32 R84, R24.reuse, R8, R84 ;  /* 0x000000081854723c */ /* 0x042ff00000001854 */
[C---:B------:R-:W-:Y:S01]  /*f8d0*/  HMMA.16816.F32 R80, R24.reuse, R10, R80 ;  /* 0x0000000a1850723c */ /* 0x040fe20000001850 */
[----:B------:R-:W1:Y:S07]  /*f8e0*/  LDSM.16.M88.4 R8, [R135+0x6800] ;  /* 0x006800008708783b */ /* 0x000e6e0000000200 */
[----:B------:R-:W-:Y:S01]  /*f8f0*/  HMMA.16816.F32 R96, R24, R94, R96 ;  /* 0x0000005e1860723c */ /* 0x000fe20000001860 */
[----:B------:R-:W-:Y:S07]  /*f900*/  LDSM.16.M88.4 R92, [R133+0x7800] ;  /* 0x00780000855c783b */ /* 0x000fee0000000200 */
[C---:B------:R-:W-:Y:S08]  /*f910*/  HMMA.16816.F32 R76, R108.reuse, R36, R76 ;  /* 0x000000246c4c723c */ /* 0x040ff0000000184c */
[C---:B------:R-:W-:Y:S01]  /*f920*/  HMMA.16816.F32 R72, R108.reuse, R38, R72 ;  /* 0x000000266c48723c */ /* 0x040fe20000001848 */
[----:B------:R-:W-:Y:S07]  /*f930*/  LDSM.16.M88.4 R36, [R133+0x8000] ;  /* 0x008000008524783b */ /* 0x000fee0000000200 */
[C---:B----4-:R-:W-:Y:S08]  /*f940*/  HMMA.16816.F32 R68, R108.reuse, R16, R68 ;  /* 0x000000106c44723c */ /* 0x050ff00000001844 */
[----:B------:R-:W-:Y:S01]  /*f950*/  HMMA.16816.F32 R64, R108, R18, R64 ;  /* 0x000000126c40723c */ /* 0x000fe20000001840 */
[----:B------:R-:W2:Y:S07]  /*f960*/  LDSM.16.M88.4 R16, [R133+0x6400] ;  /* 0x006400008510783b */ /* 0x000eae0000000200 */
        /* <DEDUP_REMOVED lines=9> */
[----:B------:R-:W-:Y:S01]  /*fa00*/  LDSM.16.M88.4 R32, [R133+0x8400] ;  /* 0x008400008520783b */ /* 0x000fe20000000200 */
[----:B------:R2:W2:Y:S01]  /*fa10*/  MUFU.TANH R143, R124 ;  /* 0x0000007c008f7308 */ /* 0x0004a20000002400 */
[-C--:B------:R-:W-:Y:S01]  /*fa20*/  FMUL.FTZ R99, R99, R2.reuse ;  /* 0x0000000263637220 */ /* 0x080fe20000410000 */
[----:B------:R-:W-:-:S04]  /*fa30*/  FMUL.FTZ R96, R96, R2 ;  /* 0x0000000260607220 */ /* 0x000fc80000410000 */
[C---:B-1----:R-:W-:Y:S02]  /*fa40*/  HMMA.16816.F32 R56, R108.reuse, R8, R56 ;  /* 0x000000086c38723c */ /* 0x042fe40000001838 */
[----:B------:R-:W1:Y:S06]  /*fa50*/  MUFU.TANH R125, R125 ;  /* 0x0000007d007d7308 */ /* 0x000e6c0000002400 */
[----:B------:R-:W-:Y:S01]  /*fa60*/  HMMA.16816.F32 R52, R108, R10, R52 ;  /* 0x0000000a6c34723c */ /* 0x000fe20000001834 */
[----:B------:R-:W3:Y:S01]  /*fa70*/  LDSM.16.M88.4 R8, [R133+0x6800] ;  /* 0x006800008508783b */ /* 0x000ee20000000200 */
[----:B------:R1:W1:Y:S06]  /*fa80*/  MUFU.TANH R161, R126 ;  /* 0x0000007e00a17308 */ /* 0x00026c0000002400 */
[C---:B------:R-:W-:Y:S02]  /*fa90*/  HMMA.16816.F32 R76, R24.reuse, R20, R76 ;  /* 0x00000014184c723c */ /* 0x040fe4000000184c */
[----:B------:R-:W1:Y:S06]  /*faa0*/  MUFU.TANH R127, R127 ;  /* 0x0000007f007f7308 */ /* 0x000e6c0000002400 */
[----:B------:R-:W-:Y:S01]  /*fab0*/  HMMA.16816.F32 R72, R24, R22, R72 ;  /* 0x000000161848723c */ /* 0x000fe20000001848 */
[----:B------:R-:W1:Y:S01]  /*fac0*/  LDSM.16.M88.4 R20, [R135+0x6c00] ;  /* 0x006c00008714783b */ /* 0x000e620000000200 */
[----:B------:R1:W1:Y:S06]  /*fad0*/  MUFU.TANH R163, R96 ;  /* 0x0000006000a37308 */ /* 0x00026c0000002400 */
[C---:B--2---:R-:W-:Y:S02]  /*fae0*/  HMMA.16816.F32 R68, R40.reuse, R16, R68 ;  /* 0x000000102844723c */ /* 0x044fe40000001844 */
[----:B------:R-:W2:Y:S06]  /*faf0*/  MUFU.TANH R99, R99 ;  /* 0x0000006300637308 */ /* 0x000eac0000002400 */
[----:B------:R-:W-:Y:S01]  /*fb00*/  HMMA.16816.F32 R64, R40, R18, R64 ;  /* 0x000000122840723c */ /* 0x000fe20000001840 */
[----:B------:R-:W2:Y:S07]  /*fb10*/  LDSM.16.M88.4 R16, [R135+0x8800] ;  /* 0x008800008710783b */ /* 0x000eae0000000200 */
[C---:B------:R-:W-:Y:S08]  /*fb20*/  HMMA.16816.F32 R76, R12.reuse, R36, R76 ;  /* 0x000000240c4c723c */ /* 0x040ff0000000184c */
[C---:B------:R-:W-:Y:S01]  /*fb30*/  HMMA.16816.F32 R72, R12.reuse, R38, R72 ;  /* 0x000000260c48723c */ /* 0x040fe20000001848 */
[----:B------:R-:W2:Y:S07]  /*fb40*/  LDSM.16.M88.4 R36, [R133+0x6c00] ;  /* 0x006c00008524783b */ /* 0x000eae0000000200 */
[----:B----4-:R-:W-:Y:S03]  /*fb50*/  HMMA.16816.F32 R84, R12, R28, R84 ;  /* 0x0000001c0c54723c */ /* 0x010fe60000001854 */
[-C--:B------:R-:W-:Y:S01]  /*fb60*/  FMUL.FTZ R183, R77, R2.reuse ;  /* 0x000000024db77220 */ /* 0x080fe20000410000 */
[-C--:B------:R-:W-:Y:S01]  /*fb70*/  FMUL.FTZ R77, R79, R2.reuse ;  /* 0x000000024f4d7220 */ /* 0x080fe20000410000 */
[-C--:B------:R-:W-:Y:S01]  /*fb80*/  FMUL.FTZ R76, R76, R2.reuse ;  /* 0x000000024c4c7220 */ /* 0x080fe20000410000 */
[----:B------:R-:W-:-:S02]  /*fb90*/  FMUL.FTZ R78, R78, R2 ;  /* 0x000000024e4e7220 */ /* 0x000fc40000410000 */
[----:B------:R-:W-:Y:S01]  /*fba0*/  HMMA.16816.F32 R80, R12, R30, R80 ;  /* 0x0000001e0c50723c */ /* 0x000fe20000001850 */
[----:B------:R-:W4:Y:S01]  /*fbb0*/  LDSM.16.M88.4 R28, [R135+0x8400] ;  /* 0x00840000871c783b */ /* 0x000f220000000200 */
[----:B------:R1:W1:Y:S01]  /*fbc0*/  MUFU.TANH R179, R76 ;  /* 0x0000004c00b37308 */ /* 0x0002620000002400 */
[----:B------:R-:W-:-:S05]  /*fbd0*/  FMUL.FTZ R72, R72, R2 ;  /* 0x0000000248487220 */ /* 0x000fca0000410000 */
[C---:B---3--:R-:W-:Y:S02]  /*fbe0*/  HMMA.16816.F32 R56, R40.reuse, R8, R56 ;  /* 0x000000082838723c */ /* 0x048fe40000001838 */
[----:B------:R-:W3:Y:S03]  /*fbf0*/  MUFU.TANH R183, R183 ;  /* 0x000000b700b77308 */ /* 0x000ee60000002400 */
[-C--:B------:R-:W-:Y:S01]  /*fc00*/  FMUL.FTZ R85, R85, R2.reuse ;  /* 0x0000000255557220 */ /* 0x080fe20000410000 */
[-C--:B------:R-:W-:Y:S01]  /*fc10*/  FMUL.FTZ R87, R87, R2.reuse ;  /* 0x0000000257577220 */ /* 0x080fe20000410000 */
[-C--:B------:R-:W-:Y:S01]  /*fc20*/  FMUL.FTZ R84, R84, R2.reuse ;  /* 0x0000000254547220 */ /* 0x080fe20000410000 */
[-C--:B------:R-:W-:Y:S01]  /*fc30*/  FMUL.FTZ R86, R86, R2.reuse ;  /* 0x0000000256567220 */ /* 0x080fe20000410000 */
[----:B------:R-:W-:Y:S01]  /*fc40*/  HMMA.16816.F32 R52, R40, R10, R52 ;  /* 0x0000000a2834723c */ /* 0x000fe20000001834 */
[----:B------:R-:W3:Y:S01]  /*fc50*/  LDSM.16.M88.4 R8, [R135+0x8c00] ;  /* 0x008c00008708783b */ /* 0x000ee20000000200 */
[----:B------:R2:W2:Y:S01]  /*fc60*/  MUFU.TANH R171, R84 ;  /* 0x0000005400ab7308 */ /* 0x0004a20000002400 */
[-C--:B------:R-:W-:Y:S01]  /*fc70*/  FMUL.FTZ R177, R81, R2.reuse ;  /* 0x0000000251b17220 */ /* 0x080fe20000410000 */
[-C--:B------:R-:W-:Y:S01]  /*fc80*/  FMUL.FTZ R81, R82, R2.reuse ;  /* 0x0000000252517220 */ /* 0x080fe20000410000 */
[-C--:B------:R-:W-:Y:S01]  /*fc90*/  FMUL.FTZ R83, R83, R2.reuse ;  /* 0x0000000253537220 */ /* 0x080fe20000410000 */
[----:B------:R-:W-:-:S02]  /*fca0*/  FMUL.FTZ R80, R80, R2 ;  /* 0x0000000250507220 */ /* 0x000fc40000410000 */
[C---:B-1----:R-:W-:Y:S05]  /*fcb0*/  HMMA.16816.F32 R48, R108.reuse, R20, R48 ;  /* 0x000000146c30723c */ /* 0x042fea0000001830 */
[----:B------:R-:W-:Y:S01]  /*fcc0*/  FMUL.FTZ R21, R74, R2 ;  /* 0x000000024a157220 */ /* 0x000fe20000410000 */
[----:B------:R-:W1:Y:S02]  /*fcd0*/  MUFU.TANH R85, R85 ;  /* 0x0000005500557308 */ /* 0x000e640000002400 */
[----:B------:R-:W-:Y:S06]  /*fce0*/  HMMA.16816.F32 R44, R108, R22, R44 ;  /* 0x000000166c2c723c */ /* 0x000fec000000182c */
[----:B------:R1:W1:Y:S02]  /*fcf0*/  MUFU.TANH R173, R86 ;  /* 0x0000005600ad7308 */ /* 0x0002640000002400 */
[C---:B--2---:R-:W-:Y:S06]  /*fd00*/  HMMA.16816.F32 R56, R24.reuse, R16, R56 ;  /* 0x000000101838723c */ /* 0x044fec0000001838 */
[----:B------:R-:W2:Y:S02]  /*fd10*/  MUFU.TANH R87, R87 ;  /* 0x0000005700577308 */ /* 0x000ea40000002400 */
[----:B------:R-:W-:Y:S01]  /*fd20*/  HMMA.16816.F32 R52, R24, R18, R52 ;  /* 0x000000121834723c */ /* 0x000fe20000001834 */
[----:B------:R-:W1:Y:S05]  /*fd30*/  LDSM.16.M88.4 R16, [R133+0x8c00] ;  /* 0x008c00008510783b */ /* 0x000e6a0000000200 */
[----:B------:R1:W1:Y:S02]  /*fd40*/  MUFU.TANH R175, R80 ;  /* 0x0000005000af7308 */ /* 0x0002640000002400 */
[----:B------:R-:W-:Y:S06]  /*fd50*/  HMMA.16816.F32 R48, R40, R36, R48 ;  /* 0x000000242830723c */ /* 0x000fec0000001830 */
[----:B------:R-:W1:Y:S02]  /*fd60*/  MUFU.TANH R177, R177 ;  /* 0x000000b100b17308 */ /* 0x000e640000002400 */
[C---:B----4-:R-:W-:Y:S06]  /*fd70*/  HMMA.16816.F32 R68, R24.reuse, R28, R68 ;  /* 0x0000001c1844723c */ /* 0x050fec0000001844 */
[----:B------:R-:W4:Y:S02]  /*fd80*/  MUFU.TANH R81, R81 ;  /* 0x0000005100517308 */ /* 0x000f240000002400 */
[----:B------:R-:W-:Y:S01]  /*fd90*/  HMMA.16816.F32 R64, R24, R30, R64 ;  /* 0x0000001e1840723c */ /* 0x000fe20000001840 */
[----:B------:R-:W2:Y:S05]  /*fda0*/  LDSM.16.M88.4 R28, [R133+0x8800] ;  /* 0x00880000851c783b */ /* 0x000eaa0000000200 */
[----:B------:R-:W1:Y:S02]  /*fdb0*/  MUFU.TANH R83, R83 ;  /* 0x0000005300537308 */ /* 0x000e640000002400 */
[----:B------:R-:W-:-:S04]  /*fdc0*/  DEPBAR.LE SB0, 0x0 ;  /* 0x000080000000791a */ /* 0x000fc80000000000 */
[----:B------:R-:W-:Y:S02]  /*fdd0*/  HMMA.16816.F32 R44, R40, R38, R44 ;  /* 0x00000026282c723c */ /* 0x000fe4000000182c */
[----:B------:R1:W1:Y:S06]  /*fde0*/  MUFU.TANH R181, R78 ;  /* 0x0000004e00b57308 */ /* 0x00026c0000002400 */
[----:B---3--:R-:W-:Y:S02]  /*fdf0*/  HMMA.16816.F32 R48, R24, R8, R48 ;  /* 0x000000081830723c */ /* 0x008fe40000001830 */
[----:B------:R-:W3:Y:S06]  /*fe00*/  MUFU.TANH R77, R77 ;  /* 0x0000004d004d7308 */ /* 0x000eec0000002400 */
[----:B------:R-:W-:Y:S05]  /*fe10*/  HMMA.16816.F32 R112, R12, R92, R112 ;  /* 0x0000005c0c70723c */ /* 0x000fea0000001870 */
[-C--:B------:R-:W-:Y:S01]  /*fe20*/  FMUL.FTZ R93, R97, R2.reuse ;  /* 0x00000002615d7220 */ /* 0x080fe20000410000 */
[-C--:B------:R-:W-:Y:S01]  /*fe30*/  FMUL.FTZ R97, R98, R2.reuse ;  /* 0x0000000262617220 */ /* 0x080fe20000410000 */
[----:B------:R2:W2:Y:S01]  /*fe40*/  MUFU.TANH R79, R72 ;  /* 0x00000048004f7308 */ /* 0x0004a20000002400 */
[----:B------:R-:W-:Y:S07]  /*fe50*/  HMMA.16816.F32 R44, R24, R10, R44 ;  /* 0x0000000a182c723c */ /* 0x000fee000000182c */
[----:B------:R-:W2:Y:S01]  /*fe60*/  MUFU.TANH R93, R93 ;  /* 0x0000005d005d7308 */ /* 0x000ea20000002400 */
[C---:B-1----:R-:W-:Y:S05]  /*fe70*/  HMMA.16816.F32 R48, R12.reuse, R16, R48 ;  /* 0x000000100c30723c */ /* 0x042fea0000001830 */
[-C--:B------:R-:W-:Y:S01]  /*fe80*/  FMUL.FTZ R115, R115, R2.reuse ;  /* 0x0000000273737220 */ /* 0x080fe20000410000 */
[-C--:B------:R-:W-:Y:S01]  /*fe90*/  FMUL.FTZ R112, R112, R2.reuse ;  /* 0x0000000270707220 */ /* 0x080fe20000410000 */
[----:B------:R-:W1:Y:S01]  /*fea0*/  MUFU.TANH R97, R97 ;  /* 0x0000006100617308 */ /* 0x000e620000002400 */
[----:B------:R-:W-:Y:S03]  /*feb0*/  HMMA.16816.F32 R68, R12, R32, R68 ;  /* 0x000000200c44723c */ /* 0x000fe60000001844 */
[-C--:B------:R-:W-:Y:S01]  /*fec0*/  FMUL.FTZ R33, R73, R2.reuse ;  /* 0x0000000249217220 */ /* 0x080fe20000410000 */
[----:B------:R-:W-:-:S03]  /*fed0*/  FMUL.FTZ R73, R75, R2 ;  /* 0x000000024b497220 */ /* 0x000fc60000410000 */
[----:B------:R1:W1:Y:S01]  /*fee0*/  MUFU.TANH R165, R112 ;  /* 0x0000007000a57308 */ /* 0x0002620000002400 */
[----:B------:R-:W-:Y:S03]  /*fef0*/  HMMA.16816.F32 R44, R12, R18, R44 ;  /* 0x000000120c2c723c */ /* 0x000fe6000000182c */
[-C--:B------:R-:W-:Y:S01]  /*ff00*/  FMUL.FTZ R48, R48, R2.reuse ;  /* 0x0000000230307220 */ /* 0x080fe20000410000 */
[----:B------:R-:W-:-:S03]  /*ff10*/  FMUL.FTZ R49, R49, R2 ;  /* 0x0000000231317220 */ /* 0x000fc60000410000 */
[----:B------:R-:W1:Y:S01]  /*ff20*/  MUFU.TANH R115, R115 ;  /* 0x0000007300737308 */ /* 0x000e620000002400 */
[C---:B------:R-:W-:Y:S03]  /*ff30*/  HMMA.16816.F32 R88, R12.reuse, R94, R88 ;  /* 0x0000005e0c58723c */ /* 0x040fe60000001858 */
[-C--:B------:R-:W-:Y:S01]  /*ff40*/  FMUL.FTZ R95, R113, R2.reuse ;  /* 0x00000002715f7220 */ /* 0x080fe20000410000 */
        /* <DEDUP_REMOVED lines=8> */
[----:B------:R-:W-:-:S02]  /*ffd0*/  FMUL.FTZ R44, R44, R2 ;  /* 0x000000022c2c7220 */ /* 0x000fc40000410000 */
[----:B------:R-:W1:Y:S01]  /*ffe0*/  MUFU.TANH R95, R95 ;  /* 0x0000005f005f7308 */ /* 0x000e620000002400 */
[C---:B--2---:R-:W-:Y:S03]  /*fff0*/  HMMA.16816.F32 R56, R12.reuse, R28, R56 ;  /* 0x0000001c0c38723c */ /* 0x044fe60000001838 */
[-C--:B------:R-:W-:Y:S01]  /*10000*/  FMUL.FTZ R89, R89, R2.reuse ;  /* 0x0000000259597220 */ /* 0x080fe20000410000 */
[-C--:B------:R-:W-:Y:S01]  /*10010*/  FMUL.FTZ R91, R91, R2.reuse ;  /* 0x000000025b5b7220 */ /* 0x080fe20000410000 */
[-C--:B------:R-:W-:Y:S01]  /*10020*/  FMUL.FTZ R88, R88, R2.reuse ;  /* 0x0000000258587220 */ /* 0x080fe20000410000 */
[-C--:B------:R-:W-:Y:S01]  /*10030*/  FMUL.FTZ R90, R90, R2.reuse ;  /* 0x000000025a5a7220 */ /* 0x080fe20000410000 */
[----:B------:R-:W2:Y:S01]  /*10040*/  MUFU.TANH R113, R113 ;  /* 0x0000007100717308 */ /* 0x000ea20000002400 */
[----:B------:R-:W-:Y:S03]  /*10050*/  HMMA.16816.F32 R52, R12, R30, R52 ;  /* 0x0000001e0c34723c */ /* 0x000fe60000001834 */
        /* <DEDUP_REMOVED lines=8> */
[----:B------:R1:W1:Y:S01]  /*100e0*/  MUFU.TANH R167, R88 ;  /* 0x0000005800a77308 */ /* 0x0002620000002400 */
        /* <DEDUP_REMOVED lines=25> */
[----:B------:R1:W1:Y:S08]  /*10280*/  MUFU.TANH R57, R52 ;  /* 0x0000003400397308 */ /* 0x0002700000002400 */
        /* <DEDUP_REMOVED lines=26> */
.L_x_3665:
[----:B------:R-:W2:Y:S01]  /*10430*/  LD.E R25, desc[UR4][R120.64+0x170] ;  /* 0x0001700478197980 */ /* 0x000ea2000c101900 */
[----:B------:R-:W-:Y:S02]  /*10440*/  IADD3 R62, PT, PT, R62, -0x100, RZ ;  /* 0xffffff003e3e7810 */ /* 0x000fe40007ffe0ff */
[----:B------:R-:W-:Y:S01]  /*10450*/  IABS R6, R154 ;  /* 0x0000009a00067213 */ /* 0x000fe20000000000 */
[----:B------:R-:W3:Y:S01]  /*10460*/  LD.E.64 R58, desc[UR4][R120.64+0x20] ;  /* 0x00002004783a7980 */ /* 0x000ee2000c101b00 */
[----:B-1----:R-:W-:Y:S02]  /*10470*/  IABS R4, R62 ;  /* 0x0000003e00047213 */ /* 0x002fe40000000000 */
        /* <DEDUP_REMOVED lines=26> */
[----:B------:R-:W-:Y:S02]  /*10620*/  ISETP.GE.U32.AND P5, PT, R47, R2, PT ;  /* 0x000000022f00720c */ /* 0x000fe40003fa6070 */
[----:B------:R-:W-:-:S02]  /*10630*/  LOP3.LUT R2, R154, R25, RZ, 0x3c, !PT ;  /* 0x000000199a027212 */ /* 0x000fc400078e3cff */
[----:B------:R-:W-:Y:S02]  /*10640*/  LOP3.LUT R49, RZ, R25, RZ, 0x33, !PT ;  /* 0x00000019ff317212 */ /* 0x000fe400078e33ff */
[----:B------:R-:W-:-:S03]  /*10650*/  ISETP.GE.AND P2, PT, R2, RZ, PT ;  /* 0x000000ff0200720c */ /* 0x000fc60003f46270 */
[----:B------:R-:W-:-:S04]  /*10660*/  @P4 VIADD R8, R8, 0x1 ;  /* 0x0000000108084836 */ /* 0x000fc80000000000 */
[----:B------:R-:W-:Y:S01]  /*10670*/  @P5 IADD3 R10, PT, PT, R10, 0x1, RZ ;  /* 0x000000010a0a5810 */ /* 0x000fe20007ffe0ff */
[----:B------:R-:W-:-:S05]  /*10680*/  @!P0 IMAD.MOV R8, RZ, RZ, -R8 ;  /* 0x000000ffff088224 */ /* 0x000fca00078e0a08 */
        /* <DEDUP_REMOVED lines=22> */
.L_x_3666:
[----:B------:R-:W-:Y:S05]  /*107f0*/  BSYNC.RECONVERGENT B0 ;  /* 0x0000000000007941 */ /* 0x000fea0003800200 */
.L_x_3664:
[-C--:B------:R-:W-:Y:S01]  /*10800*/  ISETP.GE.AND P2, PT, R118, R151.reuse, PT ;  /* 0x000000977600720c */ /* 0x080fe20003f46270 */
[----:B------:R-:W-:Y:S01]  /*10810*/  IMAD.SHL.U32 R25, R138, 0x40, RZ ;  /* 0x000000408a197824 */ /* 0x000fe200078e00ff */
[-C--:B------:R-:W-:Y:S01]  /*10820*/  ISETP.GE.AND P1, PT, R117, R151.reuse, PT ;  /* 0x000000977500720c */ /* 0x080fe20003f26270 */
[----:B------:R-:W-:Y:S01]  /*10830*/  BSSY.RECONVERGENT B0, `(.L_x_3667) ;  /* 0x000004d000007945 */ /* 0x000fe20003800200 */
[----:B------:R-:W-:Y:S02]  /*10840*/  ISETP.GE.AND P0, PT, R116, R151, PT ;  /* 0x000000977400720c */ /* 0x000fe40003f06270 */
[C---:B-1----:R-:W-:Y:S02]  /*10850*/  IADD3 R48, P3, PT, R25.reuse, R142, RZ ;  /* 0x0000008e19307210 */ /* 0x042fe40007f7e0ff */
        /* <DEDUP_REMOVED lines=73> */
.L_x_3668:
[----:B------:R3:W-:Y:S02]  /*10cf0*/  STS.128 [R153+0x8800], RZ ;  /* 0x008800ff99007388 */ /* 0x0007e40000000c00 */
.L_x_3669:
[----:B------:R-:W-:Y:S05]  /*10d00*/  BSYNC.RECONVERGENT B0 ;  /* 0x0000000000007941 */ /* 0x000fea0003800200 */
.L_x_3667:
[----:B------:R-:W0:Y:S02]  /*10d10*/  LDGDEPBAR ;  /* 0x00000000000079af */ /* 0x000e240000000000 */
.L_x_3663:
[----:B------:R-:W-:Y:S05]  /*10d20*/  BSYNC.RECONVERGENT B1 ;  /* 0x0000000000017941 */ /* 0x000fea0003800200 */
.L_x_3662:
[----:B------:R-:W4:Y:S01]  /*10d30*/  LD.E R42, desc[UR4][R120.64+0xdc] ;  /* 0x0000dc04782a7980 */ /* 0x000f22000c101900 */
[----:B--2---:R-:W-:Y:S01]  /*10d40*/  LOP3.LUT R25, R104, 0x7, RZ, 0xc0, !PT ;  /* 0x0000000768197812 */ /* 0x004fe200078ec0ff */
[----:B-1----:R-:W-:Y:S01]  /*10d50*/  IMAD R4, R63, 0x2, R154 ;  /* 0x000000023f047824 */ /* 0x002fe200078e029a */
        /* <DEDUP_REMOVED lines=10> */
[----:B------:R-:W-:Y:S01]  /*10e00*/  VIADD R49, R4, 0x69 ;  /* 0x0000006904317836 */ /* 0x000fe20000000000 */
[----:B------:R-:W-:Y:S01]  /*10e10*/  ISETP.GE.AND P5, PT, R6, R61, PT ;  /* 0x0000003d0600720c */ /* 0x000fe20003fa6270 */
[C---:B------:R-:W-:Y:S02]  /*10e20*/  IMAD.IADD R18, R105.reuse, 0x1, -R8 ;  /* 0x0000000169127824 */ /* 0x040fe400078e0a08 */
[C---:B------:R-:W-:Y:S02]  /*10e30*/  IMAD.IADD R88, R105.reuse, 0x1, -R16 ;  /* 0x0000000169587824 */ /* 0x040fe400078e0a10 */
[C---:B------:R-:W-:Y:S01]  /*10e40*/  IMAD.IADD R50, R105.reuse, 0x1, -R47 ;  /* 0x0000000169327824 */ /* 0x040fe200078e0a2f */
[----:B------:R-:W-:Y:S01]  /*10e50*/  IABS R18, R18 ;  /* 0x0000001200127213 */ /* 0x000fe20000000000 */
[C---:B------:R-:W-:Y:S01]  /*10e60*/  IMAD.IADD R2, R105.reuse, 0x1, -R6 ;  /* 0x0000000169027824 */ /* 0x040fe200078e0a06 */
[----:B------:R-:W-:Y:S01]  /*10e70*/  IABS R88, R88 ;  /* 0x0000005800587213 */ /* 0x000fe20000000000 */
[C---:B------:R-:W-:Y:S01]  /*10e80*/  IMAD.IADD R56, R105.reuse, 0x1, -R49 ;  /* 0x0000000169387824 */ /* 0x040fe200078e0a31 */
[----:B------:R-:W-:Y:S01]  /*10e90*/  I2FP.F32.S32 R18, R18 ;  /* 0x0000001200127245 */ /* 0x000fe20000201400 */
[C---:B------:R-:W-:Y:S01]  /*10ea0*/  VIADD R14, R4.reuse, 0x9 ;  /* 0x00000009040e7836 */ /* 0x040fe20000000000 */
[----:B------:R-:W-:Y:S01]  /*10eb0*/  IABS R50, R50 ;  /* 0x0000003200327213 */ /* 0x000fe20000000000 */
[----:B------:R-:W-:Y:S01]  /*10ec0*/  VIADD R94, R4, 0x10 ;  /* 0x00000010045e7836 */ /* 0x000fe20000000000 */
[----:B------:R-:W-:Y:S01]  /*10ed0*/  IABS R2, R2 ;  /* 0x0000000200027213 */ /* 0x000fe20000000000 */
[----:B------:R-:W-:Y:S01]  /*10ee0*/  FFMA.FTZ R93, -R0, R18, R93 ;  /* 0x00000012005d7223 */ /* 0x000fe2000001015d */
[----:B------:R-:W-:Y:S01]  /*10ef0*/  IMAD.IADD R18, R105, 0x1, -R32 ;  /* 0x0000000169127824 */ /* 0x000fe200078e0a20 */
[----:B------:R-:W-:Y:S01]  /*10f00*/  I2FP.F32.S32 R88, R88 ;  /* 0x0000005800587245 */ /* 0x000fe20000201400 */
[C---:B------:R-:W-:Y:S01]  /*10f10*/  VIADD R92, R4.reuse, 0x11 ;  /* 0x00000011045c7836 */ /* 0x040fe20000000000 */
[----:B------:R-:W-:Y:S01]  /*10f20*/  I2FP.F32.S32 R50, R50 ;  /* 0x0000003200327245 */ /* 0x000fe20000201400 */
[----:B------:R-:W-:Y:S01]  /*10f30*/  VIADD R90, R4, 0x18 ;  /* 0x00000018045a7836 */ /* 0x000fe20000000000 */
[----:B------:R-:W-:Y:S01]  /*10f40*/  IABS R18, R18 ;  /* 0x0000001200127213 */ /* 0x000fe20000000000 */
[C---:B------:R-:W-:Y:S01]  /*10f50*/  FFMA.FTZ R88, -R0.reuse, R88, R7 ;  /* 0x0000005800587223 */ /* 0x040fe20000010107 */
[----:B------:R-:W-:Y:S01]  /*10f60*/  IABS R56, R56 ;  /* 0x0000003800387213 */ /* 0x000fe20000000000 */
[----:B------:R-:W-:Y:S01]  /*10f70*/  FFMA.FTZ R50, -R0, R50, R53 ;  /* 0x0000003200327223 */ /* 0x000fe20000010135 */
[----:B------:R-:W-:Y:S01]  /*10f80*/  I2FP.F32.S32 R18, R18 ;  /* 0x0000001200127245 */ /* 0x000fe20000201400 */
[C---:B------:R-:W-:Y:S01]  /*10f90*/  VIADD R7, R4.reuse, 0x20 ;  /* 0x0000002004077836 */ /* 0x040fe20000000000 */
[----:B------:R-:W-:Y:S01]  /*10fa0*/  I2FP.F32.S32 R2, R2 ;  /* 0x0000000200027245 */ /* 0x000fe20000201400 */
[C---:B------:R-:W-:Y:S01]  /*10fb0*/  VIADD R86, R4.reuse, 0x21 ;  /* 0x0000002104567836 */ /* 0x040fe20000000000 */
[----:B------:R-:W-:Y:S01]  /*10fc0*/  I2FP.F32.S32 R56, R56 ;  /* 0x0000003800387245 */ /* 0x000fe20000201400 */
[----:B------:R-:W-:-:S02]  /*10fd0*/  VIADD R84, R4, 0x28 ;  /* 0x0000002804547836 */ /* 0x000fc40000000000 */
[----:B------:R-:W-:Y:S01]  /*10fe0*/  FFMA.FTZ R171, -R0, R18, R171 ;  /* 0x0000001200ab7223 */ /* 0x000fe200000101ab */
[----:B------:R-:W-:Y:S02]  /*10ff0*/  VIADD R82, R4, 0x29 ;  /* 0x0000002904527836 */ /* 0x000fe40000000000 */
[----:B------:R-:W-:Y:S01]  /*11000*/  FFMA.FTZ R107, -R0, R2, R107 ;  /* 0x00000002006b7223 */ /* 0x000fe2000001016b */
[----:B------:R-:W-:Y:S02]  /*11010*/  VIADD R30, R4, 0x31 ;  /* 0x00000031041e7836 */ /* 0x000fe40000000000 */
[----:B------:R-:W-:Y:S01]  /*11020*/  FFMA.FTZ R56, -R0, R56, R27 ;  /* 0x0000003800387223 */ /* 0x000fe2000001011b */
[C---:B------:R-:W-:Y:S02]  /*11030*/  VIADD R80, R4.reuse, 0x38 ;  /* 0x0000003804507836 */ /* 0x040fe40000000000 */
[C---:B------:R-:W-:Y:S02]  /*11040*/  VIADD R78, R4.reuse, 0x39 ;  /* 0x00000039044e7836 */ /* 0x040fe40000000000 */
[----:B------:R-:W-:-:S02]  /*11050*/  VIADD R76, R4, 0x40 ;  /* 0x00000040044c7836 */ /* 0x000fc40000000000 */
[C---:B------:R-:W-:Y:S02]  /*11060*/  VIADD R63, R4.reuse, 0x41 ;  /* 0x00000041043f7836 */ /* 0x040fe40000000000 */
[C---:B------:R-:W-:Y:S02]  /*11070*/  VIADD R59, R4.reuse, 0x48 ;  /* 0x00000048043b7836 */ /* 0x040fe40000000000 */
[C---:B------:R-:W-:Y:S02]  /*11080*/  VIADD R72, R4.reuse, 0x49 ;  /* 0x0000004904487836 */ /* 0x040fe40000000000 */
        /* <DEDUP_REMOVED lines=9> */
[----:B------:R-:W-:Y:S02]  /*11120*/  VIADD R20, R4, 0x79 ;  /* 0x0000007904147836 */ /* 0x000fe40000000000 */
[C---:B------:R-:W-:Y:S02]  /*11130*/  VIADD R18, R105.reuse, 0x8 ;  /* 0x0000000869127836 */ /* 0x040fe40000000000 */
[C---:B------:R-:W-:Y:S02]  /*11140*/  IMAD.IADD R10, R105.reuse, 0x1, -R14 ;  /* 0x00000001690a7824 */ /* 0x040fe400078e0a0e */
[C---:B------:R-:W-:Y:S02]  /*11150*/  IMAD.IADD R6, R105.reuse, 0x1, -R94 ;  /* 0x0000000169067824 */ /* 0x040fe400078e0a5e */
[C---:B------:R-:W-:Y:S01]  /*11160*/  IMAD.IADD R2, R105.reuse, 0x1, -R92 ;  /* 0x0000000169027824 */ /* 0x040fe200078e0a5c */
[-C--:B------:R-:W-:Y:S01]  /*11170*/  ISETP.GE.AND P3, PT, R94, R61.reuse, PT ;  /* 0x0000003d5e00720c */ /* 0x080fe20003f66270 */
[C---:B------:R-:W-:Y:S01]  /*11180*/  IMAD.IADD R12, R105.reuse, 0x1, -R90 ;  /* 0x00000001690c7824 */ /* 0x040fe200078e0a5a */
[-C--:B------:R-:W-:Y:S01]  /*11190*/  ISETP.GE.AND P4, PT, R14, R61.reuse, PT ;  /* 0x0000003d0e00720c */ /* 0x080fe20003f86270 */
[C---:B------:R-:W-:Y:S01]  /*111a0*/  IMAD.IADD R40, R105.reuse, 0x1, -R7 ;  /* 0x0000000169287824 */ /* 0x040fe200078e0a07 */
[----:B------:R-:W-:Y:S01]  /*111b0*/  IABS R6, R6 ;  /* 0x0000000600067213 */ /* 0x000fe20000000000 */
[C---:B------:R-:W-:Y:S01]  /*111c0*/  IMAD.IADD R38, R105.reuse, 0x1, -R86 ;  /* 0x0000000169267824 */ /* 0x040fe200078e0a56 */
[-C--:B------:R-:W-:Y:S01]  /*111d0*/  ISETP.GE.AND P0, PT, R16, R61.reuse, PT ;  /* 0x0000003d1000720c */ /* 0x080fe20003f06270 */
[C---:B------:R-:W-:Y:S01]  /*111e0*/  IMAD.IADD R34, R105.reuse, 0x1, -R84 ;  /* 0x0000000169227824 */ /* 0x040fe200078e0a54 */
[----:B------:R-:W-:Y:S01]  /*111f0*/  I2FP.F32.S32 R6, R6 ;  /* 0x0000000600067245 */ /* 0x000fe20000201400 */
[C---:B------:R-:W-:Y:S01]  /*11200*/  IMAD.IADD R36, R105.reuse, 0x1, -R82 ;  /* 0x0000000169247824 */ /* 0x040fe200078e0a52 */
[----:B------:R-:W-:Y:S01]  /*11210*/  IABS R2, R2 ;  /* 0x0000000200027213 */ /* 0x000fe20000000000 */
[C---:B------:R-:W-:Y:S01]  /*11220*/  IMAD.IADD R74, R105.reuse, 0x1, -R30 ;  /* 0x00000001694a7824 */ /* 0x040fe200078e0a1e */
[----:B------:R-:W-:Y:S01]  /*11230*/  ISETP.GE.AND P2, PT, R92, R61, PT ;  /* 0x0000003d5c00720c */ /* 0x000fe20003f46270 */
[C---:B------:R-:W-:Y:S01]  /*11240*/  IMAD.IADD R28, R105.reuse, 0x1, -R80 ;  /* 0x00000001691c7824 */ /* 0x040fe200078e0a50 */
[----:B------:R-:W-:Y:S01]  /*11250*/  IABS R36, R36 ;  /* 0x0000002400247213 */ /* 0x000fe20000000000 */
[C---:B------:R-:W-:Y:S01]  /*11260*/  IMAD.IADD R26, R105.reuse, 0x1, -R78 ;  /* 0x00000001691a7824 */ /* 0x040fe200078e0a4e */
[----:B------:R-:W-:Y:S01]  /*11270*/  IABS R74, R74 ;  /* 0x0000004a004a7213 */ /* 0x000fe20000000000 */
[C---:B------:R-:W-:Y:S01]  /*11280*/  IMAD.IADD R170, R105.reuse, 0x1, -R76 ;  /* 0x0000000169aa7824 */ /* 0x040fe200078e0a4c */
[----:B------:R-:W-:Y:S01]  /*11290*/  I2FP.F32.S32 R36, R36 ;  /* 0x0000002400247245 */ /* 0x000fe20000201400 */
[C---:B------:R-:W-:Y:S01]  /*112a0*/  IMAD.IADD R168, R105.reuse, 0x1, -R63 ;  /* 0x0000000169a87824 */ /* 0x040fe200078e0a3f */
[----:B------:R-:W-:Y:S01]  /*112b0*/  I2FP.F32.S32 R74, R74 ;  /* 0x0000004a004a7245 */ /* 0x000fe20000201400 */
[----:B------:R-:W-:-:S02]  /*112c0*/  IMAD.IADD R166, R105, 0x1, -R59 ;  /* 0x0000000169a67824 */ /* 0x000fc400078e0a3b */
[C---:B------:R-:W-:Y:S01]  /*112d0*/  FFMA.FTZ R6, -R0.reuse, R6, R143 ;  /* 0x0000000600067223 */ /* 0x040fe2000001018f */
[C---:B------:R-:W-:Y:S02]  /*112e0*/  IMAD.IADD R164, R105.reuse, 0x1, -R72 ;  /* 0x0000000169a47824 */ /* 0x040fe400078e0a48 */
[C---:B------:R-:W-:Y:S01]  /*112f0*/  FFMA.FTZ R36, -R0.reuse, R36, R89 ;  /* 0x0000002400247223 */ /* 0x040fe20000010159 */
[C---:B------:R-:W-:Y:S01]  /*11300*/  IMAD.IADD R160, R105.reuse, 0x1, -R70 ;  /* 0x0000000169a07824 */ /* 0x040fe200078e0a46 */
[----:B------:R-:W-:Y:S01]  /*11310*/  IABS R166, R166 ;  /* 0x000000a600a67213 */ /* 0x000fe20000000000 */
[C---:B------:R-:W-:Y:S02]  /*11320*/  IMAD.IADD R130, R105.reuse, 0x1, -R68 ;  /* 0x0000000169827824 */ /* 0x040fe400078e0a44 */
[----:B------:R-:W-:Y:S01]  /*11330*/  FFMA.FTZ R74, -R0, R74, R85 ;  /* 0x0000004a004a7223 */ /* 0x000fe20000010155 */
[C---:B------:R-:W-:Y:S01]  /*11340*/  IMAD.IADD R128, R105.reuse, 0x1, -R55 ;  /* 0x0000000169807824 */ /* 0x040fe200078e0a37 */
[----:B------:R-:W-:Y:S01]  /*11350*/  I2FP.F32.S32 R166, R166 ;  /* 0x000000a600a67245 */ /* 0x000fe20000201400 */
[C---:B------:R-:W-:Y:S01]  /*11360*/  IMAD.IADD R126, R105.reuse, 0x1, -R54 ;  /* 0x00000001697e7824 */ /* 0x040fe200078e0a36 */
[----:B------:R-:W-:Y:S01]  /*11370*/  IABS R160, R160 ;  /* 0x000000a000a07213 */ /* 0x000fe20000000000 */
[C---:B------:R-:W-:Y:S01]  /*11380*/  IMAD.IADD R64, R105.reuse, 0x1, -R66 ;  /* 0x0000000169407824 */ /* 0x040fe200078e0a42 */
[----:B------:R-:W-:Y:S01]  /*11390*/  IABS R10, R10 ;  /* 0x0000000a000a7213 */ /* 0x000fe20000000000 */
[----:B------:R-:W-:-:S02]  /*113a0*/  IMAD.IADD R62, R105, 0x1, -R65 ;  /* 0x00000001693e7824 */ /* 0x000fc400078e0a41 */
[----:B------:R-:W-:Y:S01]  /*113b0*/  FFMA.FTZ R166, -R0, R166, R79 ;  /* 0x000000a600a67223 */ /* 0x000fe2000001014f */
        /* <DEDUP_REMOVED lines=8> */
[--C-:B------:R-:W-:Y:S01]  /*11440*/  IMAD.IADD R105, R105, 0x1, -R4.reuse ;  /* 0x0000000169697824 */ /* 0x100fe200078e0a04 */
[----:B------:R-:W-:Y:S01]  /*11450*/  IABS R46, R46 ;  /* 0x0000002e002e7213 */ /* 0x000fe20000000000 */
[C---:B------:R-:W-:Y:S01]  /*11460*/  IMAD.IADD R27, R18.reuse, 0x1, -R4 ;  /* 0x00000001121b7824 */ /* 0x040fe200078e0a04 */
[----:B------:R-:W-:Y:S01]  /*11470*/  I2FP.F32.S32 R48, R48 ;  /* 0x0000003000307245 */ /* 0x000fe20000201400 */
[C---:B------:R-:W-:Y:S01]  /*11480*/  IMAD.IADD R94, R18.reuse, 0x1, -R94 ;  /* 0x00000001125e7824 */ /* 0x040fe200078e0a5e */
[----:B------:R-:W-:Y:S01]  /*11490*/  IABS R4, R105 ;  /* 0x0000006900047213 */ /* 0x000fe20000000000 */
[----:B------:R-:W-:Y:S01]  /*114a0*/  IMAD.IADD R89, R18, 0x1, -R16 ;  /* 0x0000000112597824 */ /* 0x000fe200078e0a10 */
[----:B------:R-:W-:Y:S01]  /*114b0*/  IABS R27, R27 ;  /* 0x0000001b001b7213 */ /* 0x000fe20000000000 */
[C---:B------:R-:W-:Y:S01]  /*114c0*/  FFMA.FTZ R48, -R0.reuse, R48, R67 ;  /* 0x0000003000307223 */ /* 0x040fe20000010143 */
[----:B------:R-:W-:Y:S01]  /*114d0*/  I2FP.F32.S32 R4, R4 ;  /* 0x0000000400047245 */ /* 0x000fe20000201400 */
[----:B------:R-:W-:Y:S01]  /*114e0*/  FFMA.FTZ R64, -R0, R64, R31 ;  /* 0x0000004000407223 */ /* 0x000fe2000001011f */
[----:B------:R-:W-:-:S02]  /*114f0*/  I2FP.F32.S32 R96, R27 ;  /* 0x0000001b00607245 */ /* 0x000fc40000201400 */
[----:B------:R-:W-:Y:S01]  /*11500*/  IABS R44, R44 ;  /* 0x0000002c002c7213 */ /* 0x000fe20000000000 */
[C---:B------:R-:W-:Y:S01]  /*11510*/  FFMA.FTZ R3, -R0.reuse, R4, R3 ;  /* 0x0000000400037223 */ /* 0x040fe20000010103 */
[----:B------:R-:W-:Y:S01]  /*11520*/  I2FP.F32.S32 R46, R46 ;  /* 0x0000002e002e7245 */ /* 0x000fe20000201400 */
[C---:B------:R-:W-:Y:S01]  /*11530*/  FFMA.FTZ R85, -R0.reuse, R96, R101 ;  /* 0x0000006000557223 */ /* 0x040fe20000010165 */
[----:B------:R-:W-:Y:S01]  /*11540*/  FFMA.FTZ R79, -R0, R4, R129 ;  /* 0x00000004004f7223 */ /* 0x000fe20000010181 */
[C---:B------:R-:W-:Y:S01]  /*11550*/  IMAD.IADD R16, R18.reuse, 0x1, -R92 ;  /* 0x0000000112107824 */ /* 0x040fe200078e0a5c */
[----:B------:R-:W-:Y:S01]  /*11560*/  FSEL R4, R3, -INF , !P1 ;  /* 0xff80000003047808 */ /* 0x000fe20004800000 */
[C---:B------:R-:W-:Y:S01]  /*11570*/  IMAD.IADD R3, R18.reuse, 0x1, -R14 ;  /* 0x0000000112037824 */ /* 0x040fe200078e0a0e */
[----:B------:R-:W-:Y:S01]  /*11580*/  FSEL R85, R85, -INF , !P1 ;  /* 0xff80000055557808 */ /* 0x000fe20004800000 */
[----:B------:R-:W-:Y:S01]  /*11590*/  IMAD.IADD R14, R18, 0x1, -R90 ;  /* 0x00000001120e7824 */ /* 0x000fe200078e0a5a */
[----:B------:R-:W-:-:S02]  /*115a0*/  ISETP.GE.AND P1, PT, R90, R61, PT ;  /* 0x0000003d5a00720c */ /* 0x000fc40003f26270 */
[----:B------:R-:W-:Y:S01]  /*115b0*/  IABS R89, R89 ;  /* 0x0000005900597213 */ /* 0x000fe20000000000 */
[----:B------:R-:W-:Y:S01]  /*115c0*/  IMAD.IADD R27, R18, 0x1, -R86 ;  /* 0x00000001121b7824 */ /* 0x000fe200078e0a56 */
[----:B------:R-:W-:Y:S01]  /*115d0*/  IABS R90, R94 ;  /* 0x0000005e005a7213 */ /* 0x000fe20000000000 */
[----:B------:R-:W-:Y:S01]  /*115e0*/  FFMA.FTZ R46, -R0, R46, R71 ;  /* 0x0000002e002e7223 */ /* 0x000fe20000010147 */
[----:B------:R-:W-:Y:S02]  /*115f0*/  I2FP.F32.S32 R44, R44 ;  /* 0x0000002c002c7245 */ /* 0x000fe40000201400 */
[----:B------:R-:W-:Y:S02]  /*11600*/  I2FP.F32.S32 R90, R90 ;  /* 0x0000005a005a7245 */ /* 0x000fe40000201400 */
[----:B------:R-:W-:Y:S02]  /*11610*/  IABS R16, R16 ;  /* 0x0000001000107213 */ /* 0x000fe40000000000 */
[----:B------:R-:W-:-:S02]  /*11620*/  I2FP.F32.S32 R126, R126 ;  /* 0x0000007e007e7245 */ /* 0x000fc40000201400 */
[----:B------:R-:W-:Y:S01]  /*11630*/  I2FP.F32.S32 R89, R89 ;  /* 0x0000005900597245 */ /* 0x000fe20000201400 */
[----:B------:R-:W-:Y:S01]  /*11640*/  FFMA.FTZ R67, -R0, R90, R161 ;  /* 0x0000005a00437223 */ /* 0x000fe200000101a1 */
[----:B------:R-:W-:Y:S01]  /*11650*/  IABS R14, R14 ;  /* 0x0000000e000e7213 */ /* 0x000fe20000000000 */
[----:B------:R-:W-:Y:S01]  /*11660*/  IMAD.IADD R31, R18, 0x1, -R8 ;  /* 0x00000001121f7824 */ /* 0x000fe200078e0a08 */
[----:B------:R-:W-:Y:S01]  /*11670*/  IABS R92, R3 ;  /* 0x00000003005c7213 */ /* 0x000fe20000000000 */
[C---:B------:R-:W-:Y:S01]  /*11680*/  FFMA.FTZ R89, -R0.reuse, R89, R103 ;  /* 0x0000005900597223 */ /* 0x040fe20000010167 */
[----:B------:R-:W-:Y:S01]  /*11690*/  I2FP.F32.S32 R16, R16 ;  /* 0x0000001000107245 */ /* 0x000fe20000201400 */
[----:B------:R-:W-:Y:S01]  /*116a0*/  FFMA.FTZ R44, -R0, R44, R51 ;  /* 0x0000002c002c7223 */ /* 0x000fe20000010133 */
[----:B------:R-:W-:Y:S01]  /*116b0*/  I2FP.F32.S32 R14, R14 ;  /* 0x0000000e000e7245 */ /* 0x000fe20000201400 */
[----:B------:R-:W-:Y:S01]  /*116c0*/  IMAD.IADD R3, R18, 0x1, -R84 ;  /* 0x0000000112037824 */ /* 0x000fe200078e0a54 */
[----:B------:R-:W-:Y:S01]  /*116d0*/  I2FP.F32.S32 R2, R2 ;  /* 0x0000000200027245 */ /* 0x000fe20000201400 */
[----:B------:R-:W-:Y:S01]  /*116e0*/  FFMA.FTZ R126, -R0, R126, R29 ;  /* 0x0000007e007e7223 */ /* 0x000fe2000001011d */
[----:B------:R-:W-:-:S02]  /*116f0*/  I2FP.F32.S32 R160, R160 ;  /* 0x000000a000a07245 */ /* 0x000fc40000201400 */
[----:B------:R-:W-:Y:S02]  /*11700*/  FSEL R6, R6, -INF , !P3 ;  /* 0xff80000006067808 */ /* 0x000fe40005800000 */
[----:B------:R-:W-:Y:S01]  /*11710*/  FSEL R67, R67, -INF , !P3 ;  /* 0xff80000043437808 */ /* 0x000fe20005800000 */
[C---:B------:R-:W-:Y:S01]  /*11720*/  FFMA.FTZ R71, -R0.reuse, R16, R127 ;  /* 0x0000001000477223 */ /* 0x040fe2000001017f */
[----:B------:R-:W-:Y:S02]  /*11730*/  I2FP.F32.S32 R10, R10 ;  /* 0x0000000a000a7245 */ /* 0x000fe40000201400 */
[----:B------:R-:W-:Y:S02]  /*11740*/  IABS R12, R12 ;  /* 0x0000000c000c7213 */ /* 0x000fe40000000000 */
[----:B------:R-:W-:Y:S02]  /*11750*/  IABS R128, R128 ;  /* 0x0000008000807213 */ /* 0x000fe40000000000 */
[----:B------:R-:W-:Y:S01]  /*11760*/  I2FP.F32.S32 R92, R92 ;  /* 0x0000005c005c7245 */ /* 0x000fe20000201400 */
[----:B------:R-:W-:Y:S01]  /*11770*/  FFMA.FTZ R51, -R0, R14, R97 ;  /* 0x0000000e00337223 */ /* 0x000fe20000010161 */
[----:B------:R-:W-:Y:S01]  /*11780*/  ISETP.GE.AND P3, PT, R84, R61, PT ;  /* 0x0000003d5400720c */ /* 0x000fe20003f66270 */
[C---:B------:R-:W-:Y:S01]  /*11790*/  FFMA.FTZ R2, -R0.reuse, R2, R125 ;  /* 0x0000000200027223 */ /* 0x040fe2000001017d */
[----:B------:R-:W-:Y:S01]  /*117a0*/  IABS R38, R38 ;  /* 0x0000002600267213 */ /* 0x000fe20000000000 */
[----:B------:R-:W-:Y:S01]  /*117b0*/  FFMA.FTZ R160, -R0, R160, R75 ;  /* 0x000000a000a07223 */ /* 0x000fe2000001014b */
[----:B------:R-:W-:-:S02]  /*117c0*/  IABS R84, R27 ;  /* 0x0000001b00547213 */ /* 0x000fc40000000000 */
[----:B------:R-:W-:Y:S01]  /*117d0*/  FSEL R89, R89, -INF , !P0 ;  /* 0xff80000059597808 */ /* 0x000fe20004000000 */
[----:B------:R-:W-:Y:S01]  /*117e0*/  IMAD.IADD R29, R18, 0x1, -R7 ;  /* 0x00000001121d7824 */ /* 0x000fe200078e0a07 */
[----:B------:R-:W-:Y:S01]  /*117f0*/  FSEL R16, R88, -INF , !P0 ;  /* 0xff80000058107808 */ /* 0x000fe20004000000 */
[----:B------:R-:W-:Y:S01]  /*11800*/  FFMA.FTZ R10, -R0, R10, R123 ;  /* 0x0000000a000a7223 */ /* 0x000fe2000001017b */
[----:B------:R-:W-:Y:S01]  /*11810*/  ISETP.GE.AND P0, PT, R8, R61, PT ;  /* 0x0000003d0800720c */ /* 0x000fe20003f06270 */
[----:B------:R-:W-:Y:S01]  /*11820*/  IMAD.IADD R8, R18, 0x1, -R82 ;  /* 0x0000000112087824 */ /* 0x000fe200078e0a52 */
[----:B------:R-:W-:Y:S02]  /*11830*/  FSEL R14, R107, -INF , !P5 ;  /* 0xff8000006b0e7808 */ /* 0x000fe40006800000 */
[----:B------:R-:W-:Y:S01]  /*11840*/  FSEL R79, R79, -INF , !P5 ;  /* 0xff8000004f4f7808 */ /* 0x000fe20006800000 */
[----:B------:R-:W-:Y:S01]  /*11850*/  FFMA.FTZ R75, -R0, R92, R131 ;  /* 0x0000005c004b7223 */ /* 0x000fe20000010183 */
[----:B------:R-:W-:-:S02]  /*11860*/  I2FP.F32.S32 R12, R12 ;  /* 0x0000000c000c7245 */ /* 0x000fc40000201400 */
[----:B------:R-:W-:Y:S02]  /*11870*/  I2FP.F32.S32 R128, R128 ;  /* 0x0000008000807245 */ /* 0x000fe40000201400 */
[----:B------:R-:W-:Y:S01]  /*11880*/  ISETP.GE.AND P5, PT, R7, R61, PT ;  /* 0x0000003d0700720c */ /* 0x000fe20003fa6270 */
[C---:B------:R-:W-:Y:S01]  /*11890*/  FFMA.FTZ R12, -R0.reuse, R12, R163 ;  /* 0x0000000c000c7223 */ /* 0x040fe200000101a3 */
[----:B------:R-:W-:Y:S01]  /*118a0*/  I2FP.F32.S32 R38, R38 ;  /* 0x0000002600267245 */ /* 0x000fe20000201400 */
[C---:B------:R-:W-:Y:S01]  /*118b0*/  FFMA.FTZ R128, -R0.reuse, R128, R37 ;  /* 0x0000008000807223 */ /* 0x040fe20000010125 */
[----:B------:R-:W-:Y:S02]  /*118c0*/  IABS R7, R31 ;  /* 0x0000001f00077213 */ /* 0x000fe40000000000 */
[----:B------:R-:W-:Y:S01]  /*118d0*/  I2FP.F32.S32 R84, R84 ;  /* 0x0000005400547245 */ /* 0x000fe20000201400 */
[----:B------:R-:W-:Y:S01]  /*118e0*/  FFMA.FTZ R38, -R0, R38, R95 ;  /* 0x0000002600267223 */ /* 0x000fe2000001015f */
[----:B------:R-:W-:-:S02]  /*118f0*/  FSEL R2, R2, -INF , !P2 ;  /* 0xff80000002027808 */ /* 0x000fc40005000000 */
[----:B------:R-:W-:Y:S01]  /*11900*/  FSEL R71, R71, -INF , !P2 ;  /* 0xff80000047477808 */ /* 0x000fe20005000000 */
[----:B------:R-:W-:Y:S01]  /*11910*/  FFMA.FTZ R37, -R0, R84, R115 ;  /* 0x0000005400257223 */ /* 0x000fe20000010173 */
[----:B------:R-:W-:Y:S02]  /*11920*/  IABS R8, R8 ;  /* 0x0000000800087213 */ /* 0x000fe40000000000 */
[----:B------:R-:W-:Y:S02]  /*11930*/  I2FP.F32.S32 R7, R7 ;  /* 0x0000000700077245 */ /* 0x000fe40000201400 */
[----:B------:R-:W-:Y:S02]  /*11940*/  FSEL R10, R10, -INF , !P4 ;  /* 0xff8000000a0a7808 */ /* 0x000fe40006000000 */
[----:B------:R-:W-:Y:S02]  /*11950*/  FSEL R75, R75, -INF , !P4 ;  /* 0xff8000004b4b7808 */ /* 0x000fe40006000000 */
[----:B------:R-:W-:-:S02]  /*11960*/  ISETP.GE.AND P2, PT, R82, R61, PT ;  /* 0x0000003d5200720c */ /* 0x000fc40003f46270 */
[----:B------:R-:W-:Y:S02]  /*11970*/  ISETP.GE.AND P4, PT, R86, R61, PT ;  /* 0x0000003d5600720c */ /* 0x000fe40003f86270 */
[----:B------:R-:W-:Y:S01]  /*11980*/  IABS R82, R3 ;  /* 0x0000000300527213 */ /* 0x000fe20000000000 */
[----:B------:R-:W-:Y:S01]  /*11990*/  IMAD.IADD R3, R18, 0x1, -R30 ;  /* 0x0000000112037824 */ /* 0x000fe200078e0a1e */
[----:B------:R-:W-:Y:S01]  /*119a0*/  I2FP.F32.S32 R8, R8 ;  /* 0x0000000800087245 */ /* 0x000fe20000201400 */
[----:B------:R-:W-:Y:S01]  /*119b0*/  FFMA.FTZ R7, -R0, R7, R99 ;  /* 0x0000000700077223 */ /* 0x000fe20000010163 */
[----:B------:R-:W-:Y:S01]  /*119c0*/  FSEL R12, R12, -INF , !P1 ;  /* 0xff8000000c0c7808 */ /* 0x000fe20004800000 */
[----:B------:R-:W-:Y:S01]  /*119d0*/  IMAD.IADD R31, R18, 0x1, -R32 ;  /* 0x00000001121f7824 */ /* 0x000fe200078e0a20 */
[----:B------:R-:W-:Y:S02]  /*119e0*/  FSEL R51, R51, -INF , !P1 ;  /* 0xff80000033337808 */ /* 0x000fe40004800000 */
[----:B------:R-:W-:-:S02]  /*119f0*/  IABS R62, R62 ;  /* 0x0000003e003e7213 */ /* 0x000fc40000000000 */
[----:B------:R-:W-:Y:S01]  /*11a00*/  ISETP.GE.AND P1, PT, R32, R61, PT ;  /* 0x0000003d2000720c */ /* 0x000fe20003f26270 */
[----:B------:R-:W-:Y:S01]  /*11a10*/  IMAD.IADD R32, R18, 0x1, -R78 ;  /* 0x0000000112207824 */ /* 0x000fe200078e0a4e */
[----:B------:R-:W-:Y:S02]  /*11a20*/  FSEL R38, R38, -INF , !P4 ;  /* 0xff80000026267808 */ /* 0x000fe40006000000 */
[----:B------:R-:W-:Y:S02]  /*11a30*/  FSEL R37, R37, -INF , !P4 ;  /* 0xff80000025257808 */ /* 0x000fe40006000000 */
[----:B------:R-:W-:Y:S02]  /*11a40*/  IABS R40, R40 ;  /* 0x0000002800287213 */ /* 0x000fe40000000000 */
[----:B------:R-:W-:Y:S02]  /*11a50*/  IABS R86, R29 ;  /* 0x0000001d00567213 */ /* 0x000fe40000000000 */
[----:B------:R-:W-:Y:S01]  /*11a60*/  ISETP.GE.AND P4, PT, R78, R61, PT ;  /* 0x0000003d4e00720c */ /* 0x000fe20003f86270 */
[----:B------:R-:W-:Y:S01]  /*11a70*/  FFMA.FTZ R29, -R0, R8, R91 ;  /* 0x00000008001d7223 */ /* 0x000fe2000001015b */
[----:B------:R-:W-:Y:S01]  /*11a80*/  IABS R78, R3 ;  /* 0x00000003004e7213 */ /* 0x000fe20000000000 */
[----:B------:R-:W-:Y:S01]  /*11a90*/  IMAD.IADD R3, R18, 0x1, -R63 ;  /* 0x0000000112037824 */ /* 0x000fe200078e0a3f */
[----:B------:R-:W-:-:S02]  /*11aa0*/  I2FP.F32.S32 R62, R62 ;  /* 0x0000003e003e7245 */ /* 0x000fc40000201400 */
[----:B------:R-:W-:Y:S02]  /*11ab0*/  FSEL R8, R93, -INF , !P0 ;  /* 0xff8000005d087808 */ /* 0x000fe40004000000 */
[----:B------:R-:W-:Y:S01]  /*11ac0*/  FSEL R7, R7, -INF , !P0 ;  /* 0xff80000007077808 */ /* 0x000fe20004000000 */
[C---:B------:R-:W-:Y:S01]  /*11ad0*/  FFMA.FTZ R62, -R0.reuse, R62, R41 ;  /* 0x0000003e003e7223 */ /* 0x040fe20000010129 */
[----:B------:R-:W-:Y:S02]  /*11ae0*/  I2FP.F32.S32 R40, R40 ;  /* 0x0000002800287245 */ /* 0x000fe40000201400 */
[----:B------:R-:W-:Y:S02]  /*11af0*/  IABS R164, R164 ;  /* 0x000000a400a47213 */ /* 0x000fe40000000000 */
[----:B------:R-:W-:Y:S01]  /*11b00*/  I2FP.F32.S32 R86, R86 ;  /* 0x0000005600567245 */ /* 0x000fe20000201400 */
[----:B------:R-:W-:Y:S01]  /*11b10*/  FFMA.FTZ R40, -R0, R40, R165 ;  /* 0x0000002800287223 */ /* 0x000fe200000101a5 */
[----:B------:R-:W-:Y:S01]  /*11b20*/  ISETP.GE.AND P0, PT, R30, R61, PT ;  /* 0x0000003d1e00720c */ /* 0x000fe20003f06270 */
[----:B------:R-:W-:Y:S01]  /*11b30*/  IMAD.IADD R30, R18, 0x1, -R76 ;  /* 0x00000001121e7824 */ /* 0x000fe200078e0a4c */
[----:B------:R-:W-:-:S02]  /*11b40*/  IABS R34, R34 ;  /* 0x0000002200227213 */ /* 0x000fc40000000000 */
[----:B------:R-:W-:Y:S01]  /*11b50*/  IABS R3, R3 ;  /* 0x0000000300037213 */ /* 0x000fe20000000000 */
[C---:B------:R-:W-:Y:S01]  /*11b60*/  FFMA.FTZ R41, -R0.reuse, R86, R113 ;  /* 0x0000005600297223 */ /* 0x040fe20000010171 */
[----:B------:R-:W-:Y:S02]  /*11b70*/  I2FP.F32.S32 R164, R164 ;  /* 0x000000a400a47245 */ /* 0x000fe40000201400 */
[----:B------:R-:W-:Y:S02]  /*11b80*/  I2FP.F32.S32 R34, R34 ;  /* 0x0000002200227245 */ /* 0x000fe40000201400 */
[----:B------:R-:W-:Y:S01]  /*11b90*/  I2FP.F32.S32 R82, R82 ;  /* 0x0000005200527245 */ /* 0x000fe20000201400 */
[C---:B------:R-:W-:Y:S01]  /*11ba0*/  FFMA.FTZ R164, -R0.reuse, R164, R33 ;  /* 0x000000a400a47223 */ /* 0x040fe20000010121 */
[----:B------:R-:W-:Y:S01]  /*11bb0*/  IABS R31, R31 ;  /* 0x0000001f001f7213 */ /* 0x000fe20000000000 */
[----:B------:R-:W-:Y:S01]  /*11bc0*/  FFMA.FTZ R34, -R0, R34, R167 ;  /* 0x0000002200227223 */ /* 0x000fe200000101a7 */
[----:B------:R-:W-:-:S02]  /*11bd0*/  IABS R30, R30 ;  /* 0x0000001e001e7213 */ /* 0x000fc40000000000 */
[----:B------:R-:W-:Y:S01]  /*11be0*/  I2FP.F32.S32 R3, R3 ;  /* 0x0000000300037245 */ /* 0x000fe20000201400 */
[----:B------:R-:W-:Y:S01]  /*11bf0*/  FFMA.FTZ R33, -R0, R82, R169 ;  /* 0x0000005200217223 */ /* 0x000fe200000101a9 */
[----:B------:R-:W-:Y:S02]  /*11c00*/  I2FP.F32.S32 R31, R31 ;  /* 0x0000001f001f7245 */ /* 0x000fe40000201400 */
[----:B------:R-:W-:Y:S02]  /*11c10*/  IABS R26, R26 ;  /* 0x0000001a001a7213 */ /* 0x000fe40000000000 */
[----:B------:R-:W-:Y:S02]  /*11c20*/  FSEL R40, R40, -INF , !P5 ;  /* 0xff80000028287808 */ /* 0x000fe40006800000 */
[----:B------:R-:W-:Y:S02]  /*11c30*/  FSEL R41, R41, -INF , !P5 ;  /* 0xff80000029297808 */ /* 0x000fe40006800000 */
[----:B------:R-:W-:-:S02]  /*11c40*/  IABS R32, R32 ;  /* 0x0000002000207213 */ /* 0x000fc40000000000 */
[----:B------:R-:W-:Y:S01]  /*11c50*/  I2FP.F32.S32 R30, R30 ;  /* 0x0000001e001e7245 */ /* 0x000fe20000201400 */
[----:B------:R-:W-:Y:S01]  /*11c60*/  FFMA.FTZ R77, -R0, R3, R77 ;  /* 0x00000003004d7223 */ /* 0x000fe2000001014d */
[----:B------:R-:W-:Y:S01]  /*11c70*/  ISETP.GE.AND P5, PT, R80, R61, PT ;  /* 0x0000003d5000720c */ /* 0x000fe20003fa6270 */
[----:B------:R-:W-:Y:S01]  /*11c80*/  IMAD.IADD R80, R18, 0x1, -R80 ;  /* 0x0000000112507824 */ /* 0x000fe200078e0a50 */
[----:B------:R-:W-:Y:S01]  /*11c90*/  FMNMX3.FTZ R3, R4, R16, R14, !PT ;  /* 0x0000001004037276 */ /* 0x000fe2000781000e */
[C---:B------:R-:W-:Y:S01]  /*11ca0*/  FFMA.FTZ R31, -R0.reuse, R31, R173 ;  /* 0x0000001f001f7223 */ /* 0x040fe200000101ad */
[----:B------:R-:W-:Y:S01]  /*11cb0*/  I2FP.F32.S32 R26, R26 ;  /* 0x0000001a001a7245 */ /* 0x000fe20000201400 */
[----:B------:R-:W-:Y:S01]  /*11cc0*/  FFMA.FTZ R173, -R0, R30, R181 ;  /* 0x0000001e00ad7223 */ /* 0x000fe200000101b5 */
[----:B------:R-:W-:Y:S02]  /*11cd0*/  I2FP.F32.S32 R32, R32 ;  /* 0x0000002000207245 */ /* 0x000fe40000201400 */
[----:B------:R-:W-:Y:S01]  /*11ce0*/  FSEL R34, R34, -INF , !P3 ;  /* 0xff80000022227808 */ /* 0x000fe20005800000 */
[----:B------:R-:W-:Y:S01]  /*11cf0*/  FFMA.FTZ R26, -R0, R26, R177 ;  /* 0x0000001a001a7223 */ /* 0x000fe200000101b1 */
[----:B------:R-:W-:-:S02]  /*11d00*/  FSEL R33, R33, -INF , !P3 ;  /* 0xff80000021217808 */ /* 0x000fc40005800000 */
[----:B------:R-:W-:Y:S02]  /*11d10*/  ISETP.GE.AND P3, PT, R76, R61, PT ;  /* 0x0000003d4c00720c */ /* 0x000fe40003f66270 */
[----:B------:R-:W-:Y:S01]  /*11d20*/  FSEL R30, R74, -INF , !P0 ;  /* 0xff8000004a1e7808 */ /* 0x000fe20004000000 */
[----:B------:R-:W-:Y:S01]  /*11d30*/  IMAD.IADD R74, R18, 0x1, -R59 ;  /* 0x00000001124a7824 */ /* 0x000fe200078e0a3b */
[----:B------:R-:W-:Y:S02]  /*11d40*/  IABS R28, R28 ;  /* 0x0000001c001c7213 */ /* 0x000fe40000000000 */
[----:B------:R-:W-:Y:S02]  /*11d50*/  IABS R76, R80 ;  /* 0x00000050004c7213 */ /* 0x000fe40000000000 */
[----:B------:R-:W-:Y:S01]  /*11d60*/  FMNMX3.FTZ R3, R3, R10, R6, !PT ;  /* 0x0000000a03037276 */ /* 0x000fe20007810006 */
[----:B------:R-:W-:Y:S01]  /*11d70*/  FFMA.FTZ R83, -R0, R32, R83 ;  /* 0x0000002000537223 */ /* 0x000fe20000010153 */
[----:B------:R-:W-:-:S02]  /*11d80*/  I2FP.F32.S32 R28, R28 ;  /* 0x0000001c001c7245 */ /* 0x000fc40000201400 */
[----:B------:R-:W-:Y:S02]  /*11d90*/  I2FP.F32.S32 R78, R78 ;  /* 0x0000004e004e7245 */ /* 0x000fe40000201400 */
[----:B------:R-:W-:Y:S01]  /*11da0*/  I2FP.F32.S32 R76, R76 ;  /* 0x0000004c004c7245 */ /* 0x000fe20000201400 */
[----:B------:R-:W-:Y:S01]  /*11db0*/  FFMA.FTZ R28, -R0, R28, R175 ;  /* 0x0000001c001c7223 */ /* 0x000fe200000101af */
[----:B------:R-:W-:Y:S02]  /*11dc0*/  FMNMX3.FTZ R3, R3, R2, R12, !PT ;  /* 0x0000000203037276 */ /* 0x000fe4000781000c */
[----:B------:R-:W-:Y:S02]  /*11dd0*/  IABS R74, R74 ;  /* 0x0000004a004a7213 */ /* 0x000fe40000000000 */
[----:B------:R-:W-:Y:S02]  /*11de0*/  IABS R170, R170 ;  /* 0x000000aa00aa7213 */ /* 0x000fe40000000000 */
[----:B------:R-:W-:-:S02]  /*11df0*/  FSEL R26, R26, -INF , !P4 ;  /* 0xff8000001a1a7808 */ /* 0x000fc40006000000 */
[----:B------:R-:W-:Y:S01]  /*11e00*/  FSEL R163, R83, -INF , !P4 ;  /* 0xff80000053a37808 */ /* 0x000fe20006000000 */
[----:B------:R-:W-:Y:S01]  /*11e10*/  FFMA.FTZ R87, -R0, R78, R87 ;  /* 0x0000004e00577223 */ /* 0x000fe20000010157 */
[----:B------:R-:W-:Y:S01]  /*11e20*/  ISETP.GE.AND P4, PT, R68, R61, PT ;  /* 0x0000003d4400720c */ /* 0x000fe20003f86270 */
[----:B------:R-:W-:Y:S01]  /*11e30*/  FFMA.FTZ R27, -R0, R76, R81 ;  /* 0x0000004c001b7223 */ /* 0x000fe20000010151 */
[----:B------:R-:W-:Y:S01]  /*11e40*/  FMNMX3.FTZ R3, R3, R8, R40, !PT ;  /* 0x0000000803037276 */ /* 0x000fe20007810028 */
[----:B------:R-:W-:Y:S01]  /*11e50*/  IMAD.IADD R68, R18, 0x1, -R68 ;  /* 0x0000000112447824 */ /* 0x000fe200078e0a44 */
[----:B------:R-:W-:Y:S02]  /*11e60*/  I2FP.F32.S32 R74, R74 ;  /* 0x0000004a004a7245 */ /* 0x000fe40000201400 */
[----:B------:R-:W-:Y:S02]  /*11e70*/  IABS R168, R168 ;  /* 0x000000a800a87213 */ /* 0x000fe40000000000 */
[----:B------:R-:W-:-:S02]  /*11e80*/  I2FP.F32.S32 R170, R170 ;  /* 0x000000aa00aa7245 */ /* 0x000fc40000201400 */
[----:B------:R-:W-:Y:S02]  /*11e90*/  FSEL R36, R36, -INF , !P2 ;  /* 0xff80000024247808 */ /* 0x000fe40005000000 */
[----:B------:R-:W-:Y:S02]  /*11ea0*/  FSEL R32, R171, -INF , !P1 ;  /* 0xff800000ab207808 */ /* 0x000fe40004800000 */
[----:B------:R-:W-:Y:S01]  /*11eb0*/  FMNMX3.FTZ R3, R3, R38, R34, !PT ;  /* 0x0000002603037276 */ /* 0x000fe20007810022 */
[C---:B------:R-:W-:Y:S01]  /*11ec0*/  FFMA.FTZ R21, -R0.reuse, R74, R21 ;  /* 0x0000004a00157223 */ /* 0x040fe20000010115 */
[----:B------:R-:W-:Y:S01]  /*11ed0*/  I2FP.F32.S32 R168, R168 ;  /* 0x000000a800a87245 */ /* 0x000fe20000201400 */
[C---:B------:R-:W-:Y:S01]  /*11ee0*/  FFMA.FTZ R170, -R0.reuse, R170, R179 ;  /* 0x000000aa00aa7223 */ /* 0x040fe200000101b3 */
[----:B------:R-:W-:Y:S02]  /*11ef0*/  FSEL R31, R31, -INF , !P1 ;  /* 0xff8000001f1f7808 */ /* 0x000fe40004800000 */
[----:B------:R-:W-:Y:S01]  /*11f00*/  FSEL R167, R87, -INF , !P0 ;  /* 0xff80000057a77808 */ /* 0x000fe20004000000 */
[----:B------:R-:W-:Y:S01]  /*11f10*/  FFMA.FTZ R168, -R0, R168, R183 ;  /* 0x000000a800a87223 */ /* 0x000fe200000101b7 */
[----:B------:R-:W-:-:S02]  /*11f20*/  FSEL R28, R28, -INF , !P5 ;  /* 0xff8000001c1c7808 */ /* 0x000fc40006800000 */
[----:B------:R-:W-:Y:S02]  /*11f30*/  FSEL R27, R27, -INF , !P5 ;  /* 0xff8000001b1b7808 */ /* 0x000fe40006800000 */
[----:B------:R-:W-:Y:S02]  /*11f40*/  IABS R68, R68 ;  /* 0x0000004400447213 */ /* 0x000fe40000000000 */
[-C--:B------:R-:W-:Y:S02]  /*11f50*/  ISETP.GE.AND P1, PT, R59, R61.reuse, PT ;  /* 0x0000003d3b00720c */ /* 0x080fe40003f26270 */
[-C--:B------:R-:W-:Y:S01]  /*11f60*/  ISETP.GE.AND P0, PT, R72, R61.reuse, PT ;  /* 0x0000003d4800720c */ /* 0x080fe20003f06270 */
[----:B------:R-:W-:Y:S01]  /*11f70*/  IMAD.IADD R72, R18, 0x1, -R72 ;  /* 0x0000000112487824 */ /* 0x000fe200078e0a48 */
[----:B------:R-:W-:Y:S01]  /*11f80*/  ISETP.GE.AND P5, PT, R70, R61, PT ;  /* 0x0000003d4600720c */ /* 0x000fe20003fa6270 */
[----:B------:R-:W-:Y:S01]  /*11f90*/  IMAD.IADD R70, R18, 0x1, -R70 ;  /* 0x0000000112467824 */ /* 0x000fe200078e0a46 */
[----:B------:R-:W-:-:S02]  /*11fa0*/  FMNMX3.FTZ R3, R3, R36, R32, !PT ;  /* 0x0000002403037276 */ /* 0x000fc40007810020 */
[----:B------:R-:W-:Y:S02]  /*11fb0*/  IABS R130, R130 ;  /* 0x0000008200827213 */ /* 0x000fe40000000000 */
[----:B------:R-:W-:Y:S02]  /*11fc0*/  I2FP.F32.S32 R68, R68 ;  /* 0x0000004400447245 */ /* 0x000fe40000201400 */
[----:B------:R-:W-:Y:S02]  /*11fd0*/  FSEL R29, R29, -INF , !P2 ;  /* 0xff8000001d1d7808 */ /* 0x000fe40005000000 */
[----:B------:R-:W-:Y:S01]  /*11fe0*/  FSEL R165, R21, -INF , !P1 ;  /* 0xff80000015a57808 */ /* 0x000fe20004800000 */
[----:B------:R-:W-:Y:S01]  /*11ff0*/  IMAD.IADD R21, R18, 0x1, -R55 ;  /* 0x0000000112157824 */ /* 0x000fe200078e0a37 */
[----:B------:R-:W-:Y:S02]  /*12000*/  ISETP.GE.AND P2, PT, R63, R61, PT ;  /* 0x0000003d3f00720c */ /* 0x000fe40003f46270 */
[----:B------:R-:W-:-:S02]  /*12010*/  FSEL R170, R170, -INF , !P3 ;  /* 0xff800000aaaa7808 */ /* 0x000fc40005800000 */
[----:B------:R-:W-:Y:S02]  /*12020*/  FMNMX3.FTZ R3, R3, R30, R28, !PT ;  /* 0x0000001e03037276 */ /* 0x000fe4000781001c */
[----:B------:R-:W-:Y:S02]  /*12030*/  IABS R72, R72 ;  /* 0x0000004800487213 */ /* 0x000fe40000000000 */
[----:B------:R-:W-:Y:S01]  /*12040*/  IABS R70, R70 ;  /* 0x0000004600467213 */ /* 0x000fe20000000000 */
[----:B------:R-:W-:Y:S01]  /*12050*/  FFMA.FTZ R69, -R0, R68, R69 ;  /* 0x0000004400457223 */ /* 0x000fe20000010145 */
[----:B------:R-:W-:Y:S02]  /*12060*/  I2FP.F32.S32 R130, R130 ;  /* 0x0000008200827245 */ /* 0x000fe40000201400 */
[----:B------:R-:W-:Y:S01]  /*12070*/  FSEL R166, R166, -INF , !P1 ;  /* 0xff800000a6a67808 */ /* 0x000fe20004800000 */
[----:B------:R-:W-:Y:S01]  /*12080*/  IMAD.IADD R68, R18, 0x1, -R54 ;  /* 0x0000000112447824 */ /* 0x000fe200078e0a36 */
[----:B------:R-:W-:Y:S01]  /*12090*/  ISETP.GE.AND P1, PT, R66, R61, PT ;  /* 0x0000003d4200720c */ /* 0x000fe20003f26270 */
[----:B------:R-:W-:Y:S01]  /*120a0*/  IMAD.IADD R66, R18, 0x1, -R66 ;  /* 0x0000000112427824 */ /* 0x000fe200078e0a42 */
[----:B------:R-:W-:Y:S01]  /*120b0*/  FSEL R168, R168, -INF , !P2 ;  /* 0xff800000a8a87808 */ /* 0x000fe20005000000 */
[----:B------:R-:W-:Y:S01]  /*120c0*/  FFMA.FTZ R130, -R0, R130, R185 ;  /* 0x0000008200827223 */ /* 0x000fe200000101b9 */
[----:B------:R-:W-:-:S02]  /*120d0*/  FMNMX3.FTZ R3, R3, R26, R170, !PT ;  /* 0x0000001a03037276 */ /* 0x000fc400078100aa */
[----:B------:R-:W-:Y:S02]  /*120e0*/  I2FP.F32.S32 R72, R72 ;  /* 0x0000004800487245 */ /* 0x000fe40000201400 */
[----:B------:R-:W-:Y:S02]  /*120f0*/  I2FP.F32.S32 R70, R70 ;  /* 0x0000004600467245 */ /* 0x000fe40000201400 */
[----:B------:R-:W-:Y:S02]  /*12100*/  FSEL R171, R77, -INF , !P2 ;  /* 0xff8000004dab7808 */ /* 0x000fe40005000000 */
[----:B------:R-:W-:Y:S02]  /*12110*/  IABS R21, R21 ;  /* 0x0000001500157213 */ /* 0x000fe40000000000 */
[----:B------:R-:W-:Y:S02]  /*12120*/  IABS R58, R58 ;  /* 0x0000003a003a7213 */ /* 0x000fe40000000000 */
[----:B------:R-:W-:Y:S01]  /*12130*/  ISETP.GE.AND P2, PT, R54, R61, PT ;  /* 0x0000003d3600720c */ /* 0x000fe20003f46270 */
[----:B------:R-:W-:Y:S01]  /*12140*/  IMAD.IADD R54, R18, 0x1, -R65 ;  /* 0x0000000112367824 */ /* 0x000fe200078e0a41 */
[----:B------:R-:W-:-:S02]  /*12150*/  FSEL R173, R173, -INF , !P3 ;  /* 0xff800000adad7808 */ /* 0x000fc40005800000 */
[----:B------:R-:W-:Y:S02]  /*12160*/  ISETP.GE.AND P3, PT, R55, R61, PT ;  /* 0x0000003d3700720c */ /* 0x000fe40003f66270 */
[----:B------:R-:W-:Y:S02]  /*12170*/  FSEL R164, R164, -INF , !P0 ;  /* 0xff800000a4a47808 */ /* 0x000fe40004000000 */
[----:B------:R-:W-:Y:S02]  /*12180*/  FSEL R160, R160, -INF , !P5 ;  /* 0xff800000a0a07808 */ /* 0x000fe40006800000 */
[----:B------:R-:W-:Y:S01]  /*12190*/  FMNMX3.FTZ R3, R3, R168, R166, !PT ;  /* 0x000000a803037276 */ /* 0x000fe200078100a6 */
[C---:B------:R-:W-:Y:S01]  /*121a0*/  FFMA.FTZ R73, -R0.reuse, R72, R73 ;  /* 0x0000004800497223 */ /* 0x040fe20000010149 */
[----:B------:R-:W-:Y:S01]  /*121b0*/  IABS R68, R68 ;  /* 0x0000004400447213 */ /* 0x000fe20000000000 */
[----:B------:R-:W-:Y:S01]  /*121c0*/  FFMA.FTZ R35, -R0, R70, R35 ;  /* 0x0000004600237223 */ /* 0x000fe20000010123 */
[----:B------:R-:W-:-:S02]  /*121d0*/  IABS R66, R66 ;  /* 0x0000004200427213 */ /* 0x000fc40000000000 */
[----:B------:R-:W-:Y:S02]  /*121e0*/  I2FP.F32.S32 R21, R21 ;  /* 0x0000001500157245 */ /* 0x000fe40000201400 */
[----:B------:R-:W-:Y:S02]  /*121f0*/  I2FP.F32.S32 R58, R58 ;  /* 0x0000003a003a7245 */ /* 0x000fe40000201400 */
[----:B------:R-:W-:Y:S02]  /*12200*/  IABS R54, R54 ;  /* 0x0000003600367213 */ /* 0x000fe40000000000 */
[----:B------:R-:W-:Y:S02]  /*12210*/  FSEL R130, R130, -INF , !P4 ;  /* 0xff80000082827808 */ /* 0x000fe40006000000 */
[----:B------:R-:W-:Y:S02]  /*12220*/  FSEL R128, R128, -INF , !P3 ;  /* 0xff80000080807808 */ /* 0x000fe40005800000 */
[----:B------:R-:W-:Y:S01]  /*12230*/  FMNMX3.FTZ R3, R3, R164, R160, !PT ;  /* 0x000000a403037276 */ /* 0x000fe200078100a0 */
[C---:B------:R-:W-:Y:S01]  /*12240*/  FFMA.FTZ R23, -R0.reuse, R21, R23 ;  /* 0x0000001500177223 */ /* 0x040fe20000010117 */
[----:B------:R-:W-:Y:S01]  /*12250*/  I2FP.F32.S32 R68, R68 ;  /* 0x0000004400447245 */ /* 0x000fe20000201400 */
[----:B------:R-:W-:Y:S01]  /*12260*/  FFMA.FTZ R58, -R0, R58, R57 ;  /* 0x0000003a003a7223 */ /* 0x000fe20000010139 */
[----:B------:R-:W-:-:S02]  /*12270*/  I2FP.F32.S32 R66, R66 ;  /* 0x0000004200427245 */ /* 0x000fc40000201400 */
[----:B------:R-:W-:Y:S02]  /*12280*/  FSEL R161, R73, -INF , !P0 ;  /* 0xff80000049a17808 */ /* 0x000fe40004000000 */
[----:B------:R-:W-:Y:S02]  /*12290*/  FSEL R131, R35, -INF , !P5 ;  /* 0xff80000023837808 */ /* 0x000fe40006800000 */
[-C--:B------:R-:W-:Y:S02]  /*122a0*/  ISETP.GE.AND P0, PT, R65, R61.reuse, PT ;  /* 0x0000003d4100720c */ /* 0x080fe40003f06270 */
[----:B------:R-:W-:Y:S02]  /*122b0*/  I2FP.F32.S32 R54, R54 ;  /* 0x0000003600367245 */ /* 0x000fe40000201400 */
[----:B------:R-:W-:Y:S02]  /*122c0*/  ISETP.GE.AND P5, PT, R52, R61, PT ;  /* 0x0000003d3400720c */ /* 0x000fe40003fa6270 */
[----:B------:R-:W-:-:S02]  /*122d0*/  FSEL R126, R126, -INF , !P2 ;  /* 0xff8000007e7e7808 */ /* 0x000fc40005000000 */
[----:B------:R-:W-:Y:S02]  /*122e0*/  FSEL R64, R64, -INF , !P1 ;  /* 0xff80000040407808 */ /* 0x000fe40004800000 */
[----:B------:R-:W-:Y:S01]  /*122f0*/  FMNMX3.FTZ R3, R3, R130, R128, !PT ;  /* 0x0000008203037276 */ /* 0x000fe20007810080 */
[C---:B------:R-:W-:Y:S01]  /*12300*/  FFMA.FTZ R9, -R0.reuse, R68, R9 ;  /* 0x0000004400097223 */ /* 0x040fe20000010109 */
[C---:B------:R-:W-:Y:S01]  /*12310*/  FFMA.FTZ R39, -R0.reuse, R66, R39 ;  /* 0x0000004200277223 */ /* 0x040fe20000010127 */
[----:B------:R-:W-:Y:S02]  /*12320*/  FSEL R129, R69, -INF , !P4 ;  /* 0xff80000045817808 */ /* 0x000fe40006000000 */
[----:B------:R-:W-:Y:S01]  /*12330*/  FSEL R127, R23, -INF , !P3 ;  /* 0xff800000177f7808 */ /* 0x000fe20005800000 */
[----:B------:R-:W-:Y:S01]  /*12340*/  FFMA.FTZ R43, -R0, R54, R43 ;  /* 0x00000036002b7223 */ /* 0x000fe2000001012b */
[-C--:B------:R-:W-:Y:S02]  /*12350*/  ISETP.GE.AND P4, PT, R49, R61.reuse, PT ;  /* 0x0000003d3100720c */ /* 0x080fe40003f86270 */
[----:B------:R-:W-:-:S02]  /*12360*/  ISETP.GE.AND P3, PT, R47, R61, PT ;  /* 0x0000003d2f00720c */ /* 0x000fc40003f66270 */
[----:B------:R-:W-:Y:S02]  /*12370*/  FSEL R62, R62, -INF , !P0 ;  /* 0xff8000003e3e7808 */ /* 0x000fe40004000000 */
[----:B------:R-:W-:Y:S02]  /*12380*/  FSEL R58, R58, -INF , !P5 ;  /* 0xff8000003a3a7808 */ /* 0x000fe40006800000 */
[----:B------:R-:W-:Y:S02]  /*12390*/  FMNMX3.FTZ R3, R3, R126, R64, !PT ;  /* 0x0000007e03037276 */ /* 0x000fe40007810040 */
[----:B------:R-:W-:Y:S02]  /*123a0*/  FMNMX3.FTZ R54, R85, R89, R79, !PT ;  /* 0x0000005955367276 */ /* 0x000fe4000781004f */
[----:B------:R-:W-:Y:S02]  /*123b0*/  FSEL R65, R9, -INF , !P2 ;  /* 0xff80000009417808 */ /* 0x000fe40005000000 */
        /* <DEDUP_REMOVED lines=16> */
[----:B------:R-:W-:Y:S01]  /*124c0*/  FMNMX.FTZ R3, R44, R3, !PT ;  /* 0x000000032c037209 */ /* 0x000fe20007810000 */
[----:B------:R-:W-:Y:S01]  /*124d0*/  IMAD.IADD R52, R18, 0x1, -R52 ;  /* 0x0000000112347824 */ /* 0x000fe200078e0a34 */
[----:B------:R-:W-:Y:S01]  /*124e0*/  FMNMX3.FTZ R54, R54, R37, R33, !PT ;  /* 0x0000002536367276 */ /* 0x000fe20007810021 */
[C---:B------:R-:W-:Y:S02]  /*124f0*/  IMAD.IADD R49, R18.reuse, 0x1, -R49 ;  /* 0x0000000112317824 */ /* 0x040fe400078e0a31 */
[----:B------:R-:W-:-:S02]  /*12500*/  IMAD.IADD R47, R18, 0x1, -R47 ;  /* 0x00000001122f7824 */ /* 0x000fc400078e0a2f */
[C---:B------:R-:W-:Y:S02]  /*12510*/  IMAD.IADD R53, R18.reuse, 0x1, -R53 ;  /* 0x0000000112357824 */ /* 0x040fe400078e0a35 */
[C---:B------:R-:W-:Y:S02]  /*12520*/  IMAD.IADD R22, R18.reuse, 0x1, -R22 ;  /* 0x0000000112167824 */ /* 0x040fe400078e0a16 */
[----:B------:R-:W-:Y:S01]  /*12530*/  IMAD.IADD R18, R18, 0x1, -R20 ;  /* 0x0000000112127824 */ /* 0x000fe200078e0a14 */
[----:B------:R-:W-:Y:S01]  /*12540*/  FMNMX3.FTZ R54, R54, R29, R31, !PT ;  /* 0x0000001d36367276 */ /* 0x000fe2000781001f */
[----:B------:R-:W1:Y:S03]  /*12550*/  SHFL.BFLY PT, R20, R3, 0x2, 0x1f ;  /* 0x0c401f0003147f89 */ /* 0x000e6600000e0000 */
[----:B------:R-:W-:Y:S02]  /*12560*/  FMNMX3.FTZ R54, R54, R167, R27, !PT ;  /* 0x000000a736367276 */ /* 0x000fe4000781001b */
[----:B------:R-:W-:-:S02]  /*12570*/  IABS R52, R52 ;  /* 0x0000003400347213 */ /* 0x000fc40000000000 */
[----:B------:R-:W-:Y:S02]  /*12580*/  FMNMX3.FTZ R54, R54, R163, R173, !PT ;  /* 0x000000a336367276 */ /* 0x000fe400078100ad */
[----:B------:R-:W-:Y:S02]  /*12590*/  I2FP.F32.S32 R52, R52 ;  /* 0x0000003400347245 */ /* 0x000fe40000201400 */
[----:B------:R-:W-:Y:S02]  /*125a0*/  FMNMX3.FTZ R54, R54, R171, R165, !PT ;  /* 0x000000ab36367276 */ /* 0x000fe400078100a5 */
[----:B------:R-:W-:Y:S02]  /*125b0*/  IABS R49, R49 ;  /* 0x0000003100317213 */ /* 0x000fe40000000000 */
[----:B------:R-:W-:Y:S02]  /*125c0*/  IABS R47, R47 ;  /* 0x0000002f002f7213 */ /* 0x000fe40000000000 */
[----:B------:R-:W-:Y:S01]  /*125d0*/  FMNMX3.FTZ R54, R54, R161, R131, !PT ;  /* 0x000000a136367276 */ /* 0x000fe20007810083 */
[----:B------:R-:W-:Y:S01]  /*125e0*/  FFMA.FTZ R11, -R0, R52, R11 ;  /* 0x00000034000b7223 */ /* 0x000fe2000001010b */
[----:B------:R-:W-:-:S02]  /*125f0*/  IABS R53, R53 ;  /* 0x0000003500357213 */ /* 0x000fc40000000000 */
[----:B------:R-:W-:Y:S02]  /*12600*/  I2FP.F32.S32 R49, R49 ;  /* 0x0000003100317245 */ /* 0x000fe40000201400 */
[----:B------:R-:W-:Y:S02]  /*12610*/  IABS R22, R22 ;  /* 0x0000001600167213 */ /* 0x000fe40000000000 */
[----:B------:R-:W-:Y:S02]  /*12620*/  I2FP.F32.S32 R47, R47 ;  /* 0x0000002f002f7245 */ /* 0x000fe40000201400 */
[----:B------:R-:W-:Y:S01]  /*12630*/  FMNMX3.FTZ R54, R54, R129, R127, !PT ;  /* 0x0000008136367276 */ /* 0x000fe2000781007f */
[C---:B------:R-:W-:Y:S01]  /*12640*/  FFMA.FTZ R17, -R0.reuse, R49, R17 ;  /* 0x0000003100117223 */ /* 0x040fe20000010111 */
[----:B------:R-:W-:Y:S01]  /*12650*/  I2FP.F32.S32 R53, R53 ;  /* 0x0000003500357245 */ /* 0x000fe20000201400 */
[----:B------:R-:W-:Y:S01]  /*12660*/  FFMA.FTZ R13, -R0, R47, R13 ;  /* 0x0000002f000d7223 */ /* 0x000fe2000001010d */
[----:B------:R-:W-:-:S02]  /*12670*/  IABS R18, R18 ;  /* 0x0000001200127213 */ /* 0x000fc40000000000 */
[----:B------:R-:W-:Y:S02]  /*12680*/  I2FP.F32.S32 R22, R22 ;  /* 0x0000001600167245 */ /* 0x000fe40000201400 */
[----:B-1----:R-:W-:Y:S02]  /*12690*/  FMNMX.FTZ R3, R3, R20, !PT ;  /* 0x0000001403037209 */ /* 0x002fe40007810000 */
[----:B------:R-:W-:Y:S02]  /*126a0*/  FSEL R55, R11, -INF , !P5 ;  /* 0xff8000000b377808 */ /* 0x000fe40006800000 */
[----:B------:R-:W-:Y:S01]  /*126b0*/  FMNMX3.FTZ R20, R54, R65, R59, !PT ;  /* 0x0000004136147276 */ /* 0x000fe2000781003b */
[C---:B------:R-:W-:Y:S01]  /*126c0*/  FFMA.FTZ R15, -R0.reuse, R53, R15 ;  /* 0x00000035000f7223 */ /* 0x040fe2000001010f */
[----:B------:R-:W-:Y:S01]  /*126d0*/  I2FP.F32.S32 R9, R18 ;  /* 0x0000001200097245 */ /* 0x000fe20000201400 */
[----:B------:R-:W-:Y:S01]  /*126e0*/  FFMA.FTZ R45, -R0, R22, R45 ;  /* 0x00000016002d7223 */ /* 0x000fe2000001012d */
[----:B------:R-:W-:Y:S01]  /*126f0*/  FSEL R53, R17, -INF , !P4 ;  /* 0xff80000011357808 */ /* 0x000fe20006000000 */
[----:B------:R-:W1:Y:S01]  /*12700*/  SHFL.BFLY PT, R18, R3, 0x1, 0x1f ;  /* 0x0c201f0003127f89 */ /* 0x000e6200000e0000 */
        /* <DEDUP_REMOVED lines=8> */
[----:B------:R-:W-:-:S05]  /*12790*/  FMNMX.FTZ R20, R43, R20, !PT ;  /* 0x000000142b147209 */ /* 0x000fca0007810000 */
[----:B------:R-:W2:Y:S01]  /*127a0*/  SHFL.BFLY PT, R9, R20, 0x2, 0x1f ;  /* 0x0c401f0014097f89 */ /* 0x000ea200000e0000 */
[----:B-1----:R-:W-:-:S04]  /*127b0*/  FMNMX.FTZ R3, R3, R18, !PT ;  /* 0x0000001203037209 */ /* 0x002fc80007810000 */
[----:B------:R-:W-:Y:S01]  /*127c0*/  FSETP.NEU.FTZ.AND P0, PT, R3, -INF , PT ;  /* 0xff8000000300780b */ /* 0x000fe20003f1d000 */
[----:B----4-:R-:W-:-:S05]  /*127d0*/  FMUL.FTZ R23, R42, R3 ;  /* 0x000000032a177220 */ /* 0x010fca0000410000 */
[----:B------:R-:W-:-:S05]  /*127e0*/  FSEL R23, R23, RZ, P0 ;  /* 0x000000ff17177208 */ /* 0x000fca0000000000 */
[----:B------:R-:W-:Y:S01]  /*127f0*/  FFMA.FTZ R172, R4, R42, -R23 ;  /* 0x0000002a04ac7223 */ /* 0x000fe20000010817 */
[----:B--2---:R-:W-:-:S05]  /*12800*/  FMNMX.FTZ R4, R20, R9, !PT ;  /* 0x0000000914047209 */ /* 0x004fca0007810000 */
        /* <DEDUP_REMOVED lines=27> */
[----:B------:R-:W2:Y:S01]  /*129c0*/  LDSM.16.MT88.4 R8, [R134+0x9400] ;  /* 0x009400008608783b */ /* 0x000ea20000004200 */
[----:B------:R-:W4:Y:S01]  /*129d0*/  MUFU.EX2 R169, R169 ;  /* 0x000000a900a97308 */ /* 0x000f220000000800 */
[-CC-:B------:R-:W-:Y:S01]  /*129e0*/  FFMA.FTZ R66, R6, R42.reuse, -R23.reuse ;  /* 0x0000002a06427223 */ /* 0x180fe20000010817 */
[-C--:B------:R-:W-:Y:S01]  /*129f0*/  FFMA.FTZ R22, R12, R42.reuse, -R23 ;  /* 0x0000002a0c167223 */ /* 0x080fe20000010817 */
[-CC-:B------:R-:W-:Y:S01]  /*12a00*/  FFMA.FTZ R67, R67, R42.reuse, -R20.reuse ;  /* 0x0000002a43437223 */ /* 0x180fe20000010814 */
[-C--:B------:R-:W-:Y:S01]  /*12a10*/  FFMA.FTZ R54, R71, R42.reuse, -R20 ;  /* 0x0000002a47367223 */ /* 0x080fe20000010814 */
[----:B------:R-:W-:Y:S01]  /*12a20*/  IMAD R132, R5, 0x2, R134 ;  /* 0x0000000205847824 */ /* 0x000fe200078e0286 */
[----:B------:R-:W-:Y:S02]  /*12a30*/  LDSM.16.MT88.4 R92, [R134+0xb000] ;  /* 0x00b00000865c783b */ /* 0x000fe40000004200 */
[----:B------:R-:W-:Y:S02]  /*12a40*/  MUFU.EX2 R125, R125 ;  /* 0x0000007d007d7308 */ /* 0x000fe40000000800 */
[----:B------:R-:W-:Y:S06]  /*12a50*/  LDSM.16.MT88.4 R76, [R134+0xd000] ;  /* 0x00d00000864c783b */ /* 0x000fec0000004200 */
[----:B------:R-:W5:Y:S08]  /*12a60*/  MUFU.EX2 R124, R124 ;  /* 0x0000007c007c7308 */ /* 0x000f700000000800 */
[----:B------:R-:W-:Y:S08]  /*12a70*/  MUFU.EX2 R123, R123 ;  /* 0x0000007b007b7308 */ /* 0x000ff00000000800 */
[----:B------:R-:W3:Y:S08]  /*12a80*/  MUFU.EX2 R162, R162 ;  /* 0x000000a200a27308 */ /* 0x000ef00000000800 */
[----:B------:R-:W-:Y:S08]  /*12a90*/  MUFU.EX2 R143, R143 ;  /* 0x0000008f008f7308 */ /* 0x000ff00000000800 */
[----:B------:R-:W1:Y:S01]  /*12aa0*/  MUFU.EX2 R122, R122 ;  /* 0x0000007a007a7308 */ /* 0x000e620000000800 */
[----:B------:R-:W-:Y:S01]  /*12ab0*/  FFMA.FTZ R51, R7, R42, -R20 ;  /* 0x0000002a07337223 */ /* 0x000fe20000010814 */
[----:B----4-:R-:W-:Y:S01]  /*12ac0*/  F2FP.F16.F32.PACK_AB R68, R169, R172 ;  /* 0x000000aca944723e */ /* 0x010fe200000000ff */
[----:B------:R-:W4:Y:S01]  /*12ad0*/  LDSM.16.MT88.4 R84, [R132+0xb000] ;  /* 0x00b000008454783b */ /* 0x000f220000004200 */
[----:B-----5:R-:W-:-:S02]  /*12ae0*/  F2FP.F16.F32.PACK_AB R70, R124, R125 ;  /* 0x0000007d7c46723e */ /* 0x020fc400000000ff */
[----:B---3--:R-:W-:Y:S01]  /*12af0*/  F2FP.F16.F32.PACK_AB R69, R162, R123 ;  /* 0x0000007ba245723e */ /* 0x008fe200000000ff */
[----:B------:R-:W-:Y:S01]  /*12b00*/  LDSM.16.MT88.4 R100, [R132+0x9000] ;  /* 0x009000008464783b */ /* 0x000fe20000004200 */
[----:B------:R-:W-:Y:S03]  /*12b10*/  MUFU.EX2 R66, R66 ;  /* 0x0000004200427308 */ /* 0x000fe60000000800 */
[----:B------:R-:W-:Y:S04]  /*12b20*/  LDSM.16.MT88.4 R12, [R134+0xb400] ;  /* 0x00b40000860c783b */ /* 0x000fe80000004200 */
[----:B------:R-:W-:Y:S01]  /*12b30*/  LDSM.16.MT88.4 R16, [R132+0x9400] ;  /* 0x009400008410783b */ /* 0x000fe20000004200 */
[----:B-1----:R-:W-:Y:S01]  /*12b40*/  F2FP.F16.F32.PACK_AB R71, R122, R143 ;  /* 0x0000008f7a47723e */ /* 0x002fe200000000ff */
[----:B------:R-:W1:Y:S08]  /*12b50*/  MUFU.EX2 R63, R63 ;  /* 0x0000003f003f7308 */ /* 0x000e700000000800 */
[----:B------:R-:W-:Y:S01]  /*12b60*/  MUFU.EX2 R22, R22 ;  /* 0x0000001600167308 */ /* 0x000fe20000000800 */
[C---:B------:R-:W-:Y:S07]  /*12b70*/  HMMA.16816.F32 R112, R68.reuse, R108, RZ ;  /* 0x0000006c4470723c */ /* 0x040fee00000018ff */
[----:B------:R-:W3:Y:S01]  /*12b80*/  MUFU.EX2 R21, R21 ;  /* 0x0000001500157308 */ /* 0x000ee20000000800 */
[----:B------:R-:W-:Y:S07]  /*12b90*/  HMMA.16816.F32 R108, R68, R110, RZ ;  /* 0x0000006e446c723c */ /* 0x000fee00000018ff */
[----:B------:R-:W-:Y:S08]  /*12ba0*/  MUFU.EX2 R67, R67 ;  /* 0x0000004300437308 */ /* 0x000ff00000000800 */
[----:B------:R-:W5:Y:S08]  /*12bb0*/  MUFU.EX2 R54, R54 ;  /* 0x0000003600367308 */ /* 0x000f700000000800 */
[----:B------:R-:W-:Y:S08]  /*12bc0*/  MUFU.EX2 R52, R52 ;  /* 0x0000003400347308 */ /* 0x000ff00000000800 */
[----:B------:R-:W2:Y:S01]  /*12bd0*/  MUFU.EX2 R51, R51 ;  /* 0x0000003300337308 */ /* 0x000ea20000000800 */
[----:B-1----:R-:W-:-:S02]  /*12be0*/  F2FP.F16.F32.PACK_AB R4, R63, R66 ;  /* 0x000000423f04723e */ /* 0x002fc400000000ff */
[----:B---3--:R-:W-:Y:S02]  /*12bf0*/  F2FP.F16.F32.PACK_AB R6, R21, R22 ;  /* 0x000000161506723e */ /* 0x008fe400000000ff */
[----:B-----5:R-:W-:Y:S02]  /*12c00*/  F2FP.F16.F32.PACK_AB R5, R54, R67 ;  /* 0x000000433605723e */ /* 0x020fe400000000ff */
[----:B--2---:R-:W-:-:S07]  /*12c10*/  F2FP.F16.F32.PACK_AB R7, R51, R52 ;  /* 0x000000343307723e */ /* 0x004fce00000000ff */
[C---:B------:R-:W-:Y:S08]  /*12c20*/  HMMA.16816.F32 R112, R4.reuse, R8, R112 ;  /* 0x000000080470723c */ /* 0x040ff00000001870 */
[----:B------:R-:W-:Y:S01]  /*12c30*/  HMMA.16816.F32 R108, R4, R10, R108 ;  /* 0x0000000a046c723c */ /* 0x000fe2000000186c */
[----:B------:R-:W1:Y:S07]  /*12c40*/  LDSM.16.MT88.4 R8, [R132+0xb400] ;  /* 0x00b400008408783b */ /* 0x000e6e0000004200 */
[C---:B----4-:R-:W-:Y:S08]  /*12c50*/  HMMA.16816.F32 R88, R68.reuse, R84, RZ ;  /* 0x000000544458723c */ /* 0x050ff000000018ff */
        /* <DEDUP_REMOVED lines=19> */
[-CC-:B------:R-:W-:Y:S01]  /*12d90*/  FFMA.FTZ R36, R37, R42.reuse, -R20.reuse ;  /* 0x0000002a25247223 */ /* 0x180fe20000010814 */
[-CC-:B------:R-:W-:Y:S01]  /*12da0*/  FFMA.FTZ R40, R40, R42.reuse, -R23.reuse ;  /* 0x0000002a28287223 */ /* 0x180fe20000010817 */
[-CC-:B------:R-:W-:Y:S01]  /*12db0*/  FFMA.FTZ R41, R41, R42.reuse, -R20.reuse ;  /* 0x0000002a29297223 */ /* 0x180fe20000010814 */
[-CC-:B------:R-:W-:Y:S01]  /*12dc0*/  FFMA.FTZ R37, R33, R42.reuse, -R20.reuse ;  /* 0x0000002a21257223 */ /* 0x180fe20000010814 */
[--C-:B------:R-:W-:Y:S01]  /*12dd0*/  FFMA.FTZ R34, R29, R42, -R20.reuse ;  /* 0x0000002a1d227223 */ /* 0x100fe20000010814 */
        /* <DEDUP_REMOVED lines=12> */
[C---:B------:R-:W-:Y:S08]  /*12ea0*/  HMMA.16816.F32 R100, R4.reuse, R18, R100 ;  /* 0x000000120464723c */ /* 0x040ff00000001864 */
[C---:B--2---:R-:W-:Y:S08]  /*12eb0*/  HMMA.16816.F32 R80, R4.reuse, R12, R80 ;  /* 0x0000000c0450723c */ /* 0x044ff00000001850 */
[----:B------:R-:W-:Y:S03]  /*12ec0*/  HMMA.16816.F32 R76, R4, R14, R76 ;  /* 0x0000000e044c723c */ /* 0x000fe6000000184c */
[----:B---3--:R-:W-:Y:S01]  /*12ed0*/  F2FP.F16.F32.PACK_AB R4, R39, R40 ;  /* 0x000000282704723e */ /* 0x008fe200000000ff */
[--C-:B------:R-:W-:Y:S01]  /*12ee0*/  FFMA.FTZ R33, R32, R42, -R23.reuse ;  /* 0x0000002a20217223 */ /* 0x100fe20000010817 */
[----:B----4-:R-:W-:Y:S01]  /*12ef0*/  F2FP.F16.F32.PACK_AB R6, R35, R38 ;  /* 0x000000262306723e */ /* 0x010fe200000000ff */
[-CC-:B------:R-:W-:Y:S01]  /*12f00*/  FFMA.FTZ R29, R28, R42.reuse, -R23.reuse ;  /* 0x0000002a1c1d7223 */ /* 0x180fe20000010817 */
[----:B-----5:R-:W-:Y:S01]  /*12f10*/  F2FP.F16.F32.PACK_AB R5, R36, R41 ;  /* 0x000000292405723e */ /* 0x020fe200000000ff */
[-CC-:B------:R-:W-:Y:S01]  /*12f20*/  FFMA.FTZ R31, R31, R42.reuse, -R20.reuse ;  /* 0x0000002a1f1f7223 */ /* 0x180fe20000010814 */
[----:B-1----:R-:W-:Y:S01]  /*12f30*/  F2FP.F16.F32.PACK_AB R7, R34, R37 ;  /* 0x000000252207723e */ /* 0x002fe200000000ff */
[-CC-:B------:R-:W-:Y:S01]  /*12f40*/  FFMA.FTZ R27, R27, R42.reuse, -R20.reuse ;  /* 0x0000002a1b1b7223 */ /* 0x180fe20000010814 */
[-CC-:B------:R-:W-:Y:S01]  /*12f50*/  FFMA.FTZ R170, R170, R42.reuse, -R23.reuse ;  /* 0x0000002aaaaa7223 */ /* 0x180fe20000010817 */
[-C--:B------:R-:W-:Y:S01]  /*12f60*/  FFMA.FTZ R166, R166, R42.reuse, -R23 ;  /* 0x0000002aa6a67223 */ /* 0x080fe20000010817 */
[-CC-:B------:R-:W-:Y:S01]  /*12f70*/  FFMA.FTZ R161, R161, R42.reuse, -R20.reuse ;  /* 0x0000002aa1a17223 */ /* 0x180fe20000010814 */
[-C--:B------:R-:W-:Y:S01]  /*12f80*/  FFMA.FTZ R171, R171, R42.reuse, -R20 ;  /* 0x0000002aabab7223 */ /* 0x080fe20000010814 */
[----:B------:R-:W-:Y:S01]  /*12f90*/  LDSM.16.MT88.4 R16, [R134+0xa400] ;  /* 0x00a400008610783b */ /* 0x000fe20000004200 */
[C---:B------:R-:W-:Y:S03]  /*12fa0*/  HMMA.16816.F32 R112, R4.reuse, R8, R112 ;  /* 0x000000080470723c */ /* 0x040fe60000001870 */
[----:B------:R-:W-:Y:S01]  /*12fb0*/  FADD.FTZ R172, R172, R169 ;  /* 0x000000a9acac7221 */ /* 0x000fe20000010000 */
[----:B------:R-:W-:Y:S01]  /*12fc0*/  FADD.FTZ R162, R123, R162 ;  /* 0x000000a27ba27221 */ /* 0x000fe20000010000 */
[-CC-:B------:R-:W-:Y:S01]  /*12fd0*/  FFMA.FTZ R160, R160, R42.reuse, -R23.reuse ;  /* 0x0000002aa0a07223 */ /* 0x180fe20000010817 */
[-CC-:B------:R-:W-:Y:S01]  /*12fe0*/  FFMA.FTZ R128, R128, R42.reuse, -R23.reuse ;  /* 0x0000002a80807223 */ /* 0x180fe20000010817 */
[-CC-:B------:R-:W-:Y:S01]  /*12ff0*/  FFMA.FTZ R129, R129, R42.reuse, -R20.reuse ;  /* 0x0000002a81817223 */ /* 0x180fe20000010814 */
[----:B------:R-:W-:Y:S01]  /*13000*/  LDSM.16.MT88.4 R12, [R132+0xa400] ;  /* 0x00a40000840c783b */ /* 0x000fe20000004200 */
[C---:B------:R-:W-:Y:S03]  /*13010*/  HMMA.16816.F32 R108, R4.reuse, R10, R108 ;  /* 0x0000000a046c723c */ /* 0x040fe6000000186c */
[----:B------:R-:W1:Y:S05]  /*13020*/  LDSM.16.MT88.4 R8, [R132+0x9800] ;  /* 0x009800008408783b */ /* 0x000e6a0000004200 */
        /* <DEDUP_REMOVED lines=12> */
[-CC-:B------:R-:W-:Y:S01]  /*130f0*/  FFMA.FTZ R32, R30, R42.reuse, -R23.reuse ;  /* 0x0000002a1e207223 */ /* 0x180fe20000010817 */
[-C--:B------:R-:W-:Y:S01]  /*13100*/  FFMA.FTZ R28, R26, R42.reuse, -R23 ;  /* 0x0000002a1a1c7223 */ /* 0x080fe20000010817 */
[-CC-:B------:R-:W-:Y:S01]  /*13110*/  FFMA.FTZ R30, R167, R42.reuse, -R20.reuse ;  /* 0x0000002aa71e7223 */ /* 0x180fe20000010814 */
        /* <DEDUP_REMOVED lines=74> */
[----:B------:R-:W1:Y:S02]  /*135c0*/  LDSM.16.MT88.4 R8, [R134+0xc400] ;  /* 0x00c400008608783b */ /* 0x000e640000004200 */
[----:B------:R-:W-:-:S04]  /*135d0*/  FADD.FTZ R5, R125, R172 ;  /* 0x000000ac7d057221 */ /* 0x000fc80000010000 */
[----:B------:R-:W-:Y:S01]  /*135e0*/  FADD.FTZ R5, R124, R5 ;  /* 0x000000057c057221 */ /* 0x000fe20000010000 */
[----:B------:R-:W-:Y:S01]  /*135f0*/  FFMA.FTZ R124, R65, R42, -R20 ;  /* 0x0000002a417c7223 */ /* 0x000fe20000010814 */
[----:B------:R-:W3:Y:S08]  /*13600*/  MUFU.EX2 R169, R169 ;  /* 0x000000a900a97308 */ /* 0x000ef00000000800 */
        /* <DEDUP_REMOVED lines=18> */
[----:B------:R-:W-:-:S05]  /*13730*/  FADD.FTZ R143, R143, R162 ;  /* 0x000000a28f8f7221 */ /* 0x000fca0000010000 */
[----:B--2---:R-:W-:Y:S03]  /*13740*/  HMMA.16816.F32 R88, R4, R16, R88 ;  /* 0x000000100458723c */ /* 0x004fe60000001858 */
[----:B------:R-:W-:-:S05]  /*13750*/  FADD.FTZ R122, R122, R143 ;  /* 0x0000008f7a7a7221 */ /* 0x000fca0000010000 */
[C---:B------:R-:W-:Y:S01]  /*13760*/  HMMA.16816.F32 R84, R4.reuse, R18, R84 ;  /* 0x000000120454723c */ /* 0x040fe20000001854 */
[----:B------:R-:W2:Y:S07]  /*13770*/  LDSM.16.MT88.4 R16, [R132+0xa800] ;  /* 0x00a800008410783b */ /* 0x000eae0000004200 */
[----:B-1----:R-:W-:Y:S03]  /*13780*/  HMMA.16816.F32 R72, R4, R8, R72 ;  /* 0x000000080448723c */ /* 0x002fe60000001848 */
[----:B------:R-:W-:-:S05]  /*13790*/  FADD.FTZ R125, R67, R122 ;  /* 0x0000007a437d7221 */ /* 0x000fca0000010000 */
        /* <DEDUP_REMOVED lines=11> */
[----:B------:R-:W-:Y:S01]  /*13850*/  FADD.FTZ R125, R54, R125 ;  /* 0x0000007d367d7221 */ /* 0x000fe20000010000 */
        /* <DEDUP_REMOVED lines=8> */
[----:B---3--:R-:W-:Y:S03]  /*138e0*/  HMMA.16816.F32 R80, R4, R12, R80 ;  /* 0x0000000c0450723c */ /* 0x008fe60000001850 */
[----:B------:R-:W-:Y:S01]  /*138f0*/  FADD.FTZ R22, R22, R67 ;  /* 0x0000004316167221 */ /* 0x000fe20000010000 */
[----:B------:R-:W-:-:S04]  /*13900*/  FFMA.FTZ R122, R50, R42, -R23 ;  /* 0x0000002a327a7223 */ /* 0x000fc80000010817 */
[----:B------:R-:W-:Y:S01]  /*13910*/  HMMA.16816.F32 R76, R4, R14, R76 ;  /* 0x0000000e044c723c */ /* 0x000fe2000000184c */
[----:B------:R-:W3:Y:S02]  /*13920*/  LDSM.16.MT88.4 R12, [R132+0xc800] ;  /* 0x00c80000840c783b */ /* 0x000ee40000004200 */
[----:B------:R-:W-:Y:S01]  /*13930*/  FADD.FTZ R50, R52, R125 ;  /* 0x0000007d34327221 */ /* 0x000fe20000010000 */
[-CC-:B------:R-:W-:Y:S01]  /*13940*/  FFMA.FTZ R66, R48, R42.reuse, -R23.reuse ;  /* 0x0000002a30427223 */ /* 0x180fe20000010817 */
[-CC-:B------:R-:W-:Y:S01]  /*13950*/  FFMA.FTZ R62, R46, R42.reuse, -R23.reuse ;  /* 0x0000002a2e3e7223 */ /* 0x180fe20000010817 */
[--C-:B------:R-:W-:Y:S01]  /*13960*/  FFMA.FTZ R52, R49, R42, -R20.reuse ;  /* 0x0000002a31347223 */ /* 0x100fe20000010814 */
[----:B----4-:R-:W-:Y:S01]  /*13970*/  F2FP.F16.F32.PACK_AB R4, R65, R64 ;  /* 0x000000404104723e */ /* 0x010fe200000000ff */
[----:B------:R-:W-:Y:S01]  /*13980*/  FFMA.FTZ R59, R44, R42, -R23 ;  /* 0x0000002a2c3b7223 */ /* 0x000fe20000010817 */
[----:B-----5:R-:W-:Y:S01]  /*13990*/  F2FP.F16.F32.PACK_AB R6, R63, R58 ;  /* 0x0000003a3f06723e */ /* 0x020fe200000000ff */
[--C-:B------:R-:W-:Y:S01]  /*139a0*/  FFMA.FTZ R46, R47, R42, -R20.reuse ;  /* 0x0000002a2f2e7223 */ /* 0x100fe20000010814 */
[----:B--2---:R-:W-:Y:S01]  /*139b0*/  F2FP.F16.F32.PACK_AB R5, R57, R56 ;  /* 0x000000383905723e */ /* 0x004fe200000000ff */
[--C-:B------:R-:W-:Y:S01]  /*139c0*/  FFMA.FTZ R48, R45, R42, -R20.reuse ;  /* 0x0000002a2d307223 */ /* 0x100fe20000010814 */
[----:B-1----:R-:W-:Y:S01]  /*139d0*/  F2FP.F16.F32.PACK_AB R7, R53, R54 ;  /* 0x000000363507723e */ /* 0x002fe200000000ff */
[----:B------:R-:W-:Y:S01]  /*139e0*/  FFMA.FTZ R49, R43, R42, -R20 ;  /* 0x0000002a2b317223 */ /* 0x000fe20000010814 */
[----:B------:R-:W-:-:S02]  /*139f0*/  FADD.FTZ R55, R21, R22 ;  /* 0x0000001615377221 */ /* 0x000fc40000010000 */
[----:B------:R-:W1:Y:S03]  /*13a00*/  LDSM.16.MT88.4 R20, [R134+0xc800] ;  /* 0x00c800008614783b */ /* 0x000e660000004200 */
[C---:B------:R-:W-:Y:S08]  /*13a10*/  HMMA.16816.F32 R104, R4.reuse, R16, R104 ;  /* 0x000000100468723c */ /* 0x040ff00000001868 */
[C---:B------:R-:W-:Y:S01]  /*13a20*/  HMMA.16816.F32 R100, R4.reuse, R18, R100 ;  /* 0x000000120464723c */ /* 0x040fe20000001864 */
[----:B------:R-:W2:Y:S07]  /*13a30*/  LDSM.16.MT88.4 R16, [R132+0xe800] ;  /* 0x00e800008410783b */ /* 0x000eae0000004200 */
[C---:B------:R-:W-:Y:S08]  /*13a40*/  HMMA.16816.F32 R112, R4.reuse, R8, R112 ;  /* 0x000000080470723c */ /* 0x040ff00000001870 */
[C---:B------:R-:W-:Y:S01]  /*13a50*/  HMMA.16816.F32 R108, R4.reuse, R10, R108 ;  /* 0x0000000a046c723c */ /* 0x040fe2000000186c */
[----:B------:R-:W4:Y:S07]  /*13a60*/  LDSM.16.MT88.4 R8, [R134+0xe800] ;  /* 0x00e800008608783b */ /* 0x000f2e0000004200 */
[C---:B---3--:R-:W-:Y:S08]  /*13a70*/  HMMA.16816.F32 R88, R4.reuse, R12, R88 ;  /* 0x0000000c0458723c */ /* 0x048ff00000001858 */
[----:B------:R-:W-:Y:S01]  /*13a80*/  HMMA.16816.F32 R84, R4, R14, R84 ;  /* 0x0000000e0454723c */ /* 0x000fe20000001854 */
[----:B------:R-:W3:Y:S02]  /*13a90*/  LDSM.16.MT88.4 R12, [R132+0xac00] ;  /* 0x00ac0000840c783b */ /* 0x000ee40000004200 */
[----:B------:R-:W-:-:S05]  /*13aa0*/  FADD.FTZ R50, R51, R50 ;  /* 0x0000003233327221 */ /* 0x000fca0000010000 */
[C---:B-1----:R-:W-:Y:S08]  /*13ab0*/  HMMA.16816.F32 R96, R4.reuse, R20, R96 ;  /* 0x000000140460723c */ /* 0x042ff00000001860 */
[C---:B------:R-:W-:Y:S01]  /*13ac0*/  HMMA.16816.F32 R92, R4.reuse, R22, R92 ;  /* 0x00000016045c723c */ /* 0x040fe2000000185c */
[----:B------:R-:W1:Y:S01]  /*13ad0*/  LDSM.16.MT88.4 R20, [R134+0xac00] ;  /* 0x00ac00008614783b */ /* 0x000e620000004200 */
[----:B------:R-:W-:Y:S06]  /*13ae0*/  MUFU.EX2 R44, R122 ;  /* 0x0000007a002c7308 */ /* 0x000fec0000000800 */
[C---:B--2---:R-:W-:Y:S03]  /*13af0*/  HMMA.16816.F32 R72, R4.reuse, R16, R72 ;  /* 0x000000100448723c */ /* 0x044fe60000001848 */
[----:B------:R-:W-:Y:S01]  /*13b00*/  FADD.FTZ R17, R41, R50 ;  /* 0x0000003229117221 */ /* 0x000fe20000010000 */
[----:B------:R-:W2:Y:S04]  /*13b10*/  MUFU.EX2 R43, R66 ;  /* 0x00000042002b7308 */ /* 0x000ea80000000800 */
[C---:B----4-:R-:W-:Y:S04]  /*13b20*/  HMMA.16816.F32 R80, R4.reuse, R8, R80 ;  /* 0x000000080450723c */ /* 0x050fe80000001850 */
[----:B------:R-:W-:Y:S04]  /*13b30*/  MUFU.EX2 R42, R62 ;  /* 0x0000003e002a7308 */ /* 0x000fe80000000800 */
[C---:B------:R-:W-:Y:S01]  /*13b40*/  HMMA.16816.F32 R76, R4.reuse, R10, R76 ;  /* 0x0000000a044c723c */ /* 0x040fe2000000184c */
[----:B------:R-:W4:Y:S03]  /*13b50*/  LDSM.16.MT88.4 R8, [R134+0xcc00] ;  /* 0x00cc00008608783b */ /* 0x000f260000004200 */
[----:B------:R-:W5:Y:S08]  /*13b60*/  MUFU.EX2 R47, R59 ;  /* 0x0000003b002f7308 */ /* 0x000f700000000800 */
[----:B------:R-:W-:Y:S08]  /*13b70*/  MUFU.EX2 R45, R52 ;  /* 0x00000034002d7308 */ /* 0x000ff00000000800 */
[----:B------:R-:W3:Y:S08]  /*13b80*/  MUFU.EX2 R46, R46 ;  /* 0x0000002e002e7308 */ /* 0x000ef00000000800 */
[----:B------:R-:W-:Y:S08]  /*13b90*/  MUFU.EX2 R48, R48 ;  /* 0x0000003000307308 */ /* 0x000ff00000000800 */
[----:B------:R-:W1:Y:S01]  /*13ba0*/  MUFU.EX2 R41, R49 ;  /* 0x0000003100297308 */ /* 0x000e620000000800 */
[----:B------:R-:W-:Y:S01]  /*13bb0*/  FADD.FTZ R40, R40, R55 ;  /* 0x0000003728287221 */ /* 0x000fe20000010000 */
[----:B------:R-:W-:Y:S01]  /*13bc0*/  FADD.FTZ R16, R36, R17 ;  /* 0x0000001124107221 */ /* 0x000fe20000010000 */
[----:B------:R-:W-:Y:S03]  /*13bd0*/  HMMA.16816.F32 R68, R4, R18, R68 ;  /* 0x000000120444723c */ /* 0x000fe60000001844 */
[----:B------:R-:W-:Y:S01]  /*13be0*/  FADD.FTZ R39, R39, R40 ;  /* 0x0000002827277221 */ /* 0x000fe20000010000 */
[----:B------:R-:W-:Y:S01]  /*13bf0*/  FADD.FTZ R37, R37, R16 ;  /* 0x0000001025257221 */ /* 0x000fe20000010000 */
[----:B--2---:R-:W-:Y:S01]  /*13c00*/  F2FP.F16.F32.PACK_AB R4, R43, R44 ;  /* 0x0000002c2b04723e */ /* 0x004fe200000000ff */
[----:B------:R-:W2:Y:S01]  /*13c10*/  LDSM.16.MT88.4 R16, [R132+0xcc00] ;  /* 0x00cc00008410783b */ /* 0x000ea20000004200 */
[----:B-----5:R-:W-:Y:S01]  /*13c20*/  F2FP.F16.F32.PACK_AB R6, R47, R42 ;  /* 0x0000002a2f06723e */ /* 0x020fe200000000ff */
[----:B------:R-:W-:Y:S01]  /*13c30*/  FADD.FTZ R36, R38, R39 ;  /* 0x0000002726247221 */ /* 0x000fe20000010000 */
[----:B---3--:R-:W-:Y:S01]  /*13c40*/  F2FP.F16.F32.PACK_AB R5, R46, R45 ;  /* 0x0000002d2e05723e */ /* 0x008fe200000000ff */
[----:B------:R-:W-:Y:S01]  /*13c50*/  FADD.FTZ R34, R34, R37 ;  /* 0x0000002522227221 */ /* 0x000fe20000010000 */
[----:B-1----:R-:W-:Y:S01]  /*13c60*/  F2FP.F16.F32.PACK_AB R7, R41, R48 ;  /* 0x000000302907723e */ /* 0x002fe200000000ff */
[----:B------:R-:W-:-:S02]  /*13c70*/  FADD.FTZ R36, R35, R36 ;  /* 0x0000002423247221 */ /* 0x000fc40000010000 */
[----:B------:R-:W-:Y:S02]  /*13c80*/  FADD.FTZ R31, R31, R34 ;  /* 0x000000221f1f7221 */ /* 0x000fe40000010000 */
[----:B------:R-:W-:Y:S02]  /*13c90*/  FADD.FTZ R33, R33, R36 ;  /* 0x0000002421217221 */ /* 0x000fe40000010000 */
        /* <DEDUP_REMOVED lines=12> */
[----:B----4-:R-:W-:Y:S03]  /*13d60*/  HMMA.16816.F32 R96, R4, R8, R96 ;  /* 0x000000080460723c */ /* 0x010fe60000001860 */
[----:B------:R-:W-:Y:S01]  /*13d70*/  FADD.FTZ R168, R168, R23 ;  /* 0x00000017a8a87221 */ /* 0x000fe20000010000 */
[----:B------:R-:W-:-:S04]  /*13d80*/  FADD.FTZ R167, R167, R170 ;  /* 0x000000aaa7a77221 */ /* 0x000fc80000010000 */
[----:B------:R-:W-:Y:S01]  /*13d90*/  HMMA.16816.F32 R92, R4, R10, R92 ;  /* 0x0000000a045c723c */ /* 0x000fe2000000185c */
[----:B------:R-:W3:Y:S02]  /*13da0*/  LDSM.16.MT88.4 R8, [R132+0xec00] ;  /* 0x00ec00008408783b */ /* 0x000ee40000004200 */
        /* <DEDUP_REMOVED lines=20> */
[----:B---3--:R-:W-:Y:S03]  /*13ef0*/  HMMA.16816.F32 R72, R4, R8, R72 ;  /* 0x000000080448723c */ /* 0x008fe60000001848 */
        /* <DEDUP_REMOVED lines=29> */
.L_x_3677:
        /* <DEDUP_REMOVED lines=80> */
.L_x_3672:
[----:B------:R-:W-:Y:S05]  /*145d0*/  BSYNC.RECONVERGENT B0 ;  /* 0x0000000000007941 */ /* 0x000fea0003800200 */
.L_x_3671:
        /* <DEDUP_REMOVED lines=23> */
[----:B------:R-:W-:Y:S03]  /*14750*/  LOP3.LUT P4, RZ, R147, 0x4, RZ, 0xc0, !PT ;  /* 0x0000000493ff7812 */ /* 0x000fe6000788c0ff */
[----:B------:R-:W-:Y:S01]  /*14760*/  @P0 STS.128 [R153+0xd000], RZ ;  /* 0x00d000ff99000388 */ /* 0x000fe20000000c00 */
[C---:B------:R-:W-:Y:S05]  /*14770*/  IADD3 R2, PT, PT, R136.reuse, 0x20, RZ ;  /* 0x0000002088027810 */ /* 0x040fea0007ffe0ff */
        /* <DEDUP_REMOVED lines=8> */
[----:B------:R-:W-:Y:S01]  /*14800*/  @!P1 LDGSTS.E.BYPASS.LTC128B.128 [R153+0xb800], desc[UR4][R6.64+0x40] ;  /* 0x0b80004006999fae */ /* 0x000fe2000b981a04 */
[----:B------:R-:W-:Y:S02]  /*14810*/  @P4 IADD3 R2, PT, PT, R136, -0x20, RZ ;  /* 0xffffffe088024810 */ /* 0x000fe40007ffe0ff */
        /* <DEDUP_REMOVED lines=51> */
[----:B------:R-:W2:Y:S05]  /*14b50*/  LD.E R3, desc[UR4][R120.64+0x18c] ;  /* 0x00018c0478037980 */ /* 0x000eaa000c101900 */
        /* <DEDUP_REMOVED lines=120> */
[-C--:B------:R-:W-:Y:S01]  /*152e0*/  FMUL.FTZ R169, R5, R3.reuse ;  /* 0x0000000305a97220 */ /* 0x080fe20000410000 */
[----:B------:R-:W2:Y:S04]  /*152f0*/  MUFU.TANH R171, R6 ;  /* 0x0000000600ab7308 */ /* 0x000ea80000002400 */
[-C--:B------:R-:W-:Y:S01]  /*15300*/  FMUL.FTZ R9, R9, R3.reuse ;  /* 0x0000000309097220 */ /* 0x080fe20000410000 */
[-C--:B------:R-:W-:Y:S01]  /*15310*/  FMUL.FTZ R11, R11, R3.reuse ;  /* 0x000000030b0b7220 */ /* 0x080fe20000410000 */
[-C--:B------:R-:W-:Y:S01]  /*15320*/  FMUL.FTZ R8, R8, R3.reuse ;  /* 0x0000000308087220 */ /* 0x080fe20000410000 */
[-C--:B------:R-:W-:Y:S03]  /*15330*/  FMUL.FTZ R10, R10, R3.reuse ;  /* 0x000000030a0a7220 */ /* 0x080fe60000410000 */
[----:B------:R3:W4:Y:S10]  /*15340*/  MUFU.TANH R173, R7 ;  /* 0x0000000700ad7308 */ /* 0x0007340000002400 */
[----:B------:R-:W2:Y:S10]  /*15350*/  MUFU.TANH R167, R167 ;  /* 0x000000a700a77308 */ /* 0x000eb40000002400 */
[----:B------:R-:W2:Y:S01]  /*15360*/  MUFU.TANH R169, R169 ;  /* 0x000000a900a97308 */ /* 0x000ea20000002400 */
[----:B---3--:R-:W-:Y:S01]  /*15370*/  LDSM.16.M88.4 R4, [R133+0x7c00] ;  /* 0x007c00008504783b */ /* 0x008fe20000000200 */
[C---:B-1----:R-:W-:Y:S08]  /*15380*/  HMMA.16816.F32 R12, R124.reuse, R128, R12 ;  /* 0x000000807c0c723c */ /* 0x042ff0000000180c */
[----:B------:R-:W1:Y:S01]  /*15390*/  MUFU.TANH R175, R8 ;  /* 0x0000000800af7308 */ /* 0x000e620000002400 */
[C---:B------:R-:W-:Y:S01]  /*153a0*/  HMMA.16816.F32 R16, R124.reuse, R130, R16 ;  /* 0x000000827c10723c */ /* 0x040fe20000001810 */
[----:B------:R-:W3:Y:S08]  /*153b0*/  LDSM.16.M88.4 R128, [R133+0x7800] ;  /* 0x007800008580783b */ /* 0x000ef00000000200 */
        /* <DEDUP_REMOVED lines=9> */
[----:B------:R5:W1:Y:S10]  /*15450*/  MUFU.TANH R238, R13 ;  /* 0x0000000d00ee7308 */ /* 0x000a740000002400 */
[----:B------:R4:W1:Y:S10]  /*15460*/  MUFU.TANH R234, R17 ;  /* 0x0000001100ea7308 */ /* 0x0008740000002400 */
[----:B------:R-:W1:Y:S01]  /*15470*/  MUFU.TANH R11, R11 ;  /* 0x0000000b000b7308 */ /* 0x000e620000002400 */
[-C--:B-----5:R-:W-:Y:S01]  /*15480*/  FMUL.FTZ R13, R19, R3.reuse ;  /* 0x00000003130d7220 */ /* 0x0a0fe20000410000 */
[C---:B---3--:R-:W-:Y:S08]  /*15490*/  HMMA.16816.F32 R20, R124.reuse, R128, R20 ;  /* 0x000000807c14723c */ /* 0x048ff00000001814 */
[----:B------:R-:W3:Y:S01]  /*154a0*/  MUFU.TANH R240, R12 ;  /* 0x0000000c00f07308 */ /* 0x000ee20000002400 */
[C---:B------:R-:W-:Y:S09]  /*154b0*/  HMMA.16816.F32 R24, R124.reuse, R130, R24 ;  /* 0x000000827c18723c */ /* 0x040ff20000001818 */
[----:B------:R-:W1:Y:S01]  /*154c0*/  MUFU.TANH R244, R14 ;  /* 0x0000000e00f47308 */ /* 0x000e620000002400 */
[C---:B------:R-:W-:Y:S03]  /*154d0*/  HMMA.16816.F32 R28, R124.reuse, R4, R28 ;  /* 0x000000047c1c723c */ /* 0x040fe6000000181c */
[-C--:B------:R-:W-:Y:S01]  /*154e0*/  FMUL.FTZ R20, R20, R3.reuse ;  /* 0x0000000314147220 */ /* 0x080fe20000410000 */
[-C--:B------:R-:W-:Y:S05]  /*154f0*/  FMUL.FTZ R21, R21, R3.reuse ;  /* 0x0000000315157220 */ /* 0x080fea0000410000 */
[----:B------:R-:W1:Y:S01]  /*15500*/  MUFU.TANH R242, R242 ;  /* 0x000000f200f27308 */ /* 0x000e620000002400 */
[-C--:B------:R-:W-:Y:S01]  /*15510*/  FMUL.FTZ R22, R22, R3.reuse ;  /* 0x0000000316167220 */ /* 0x080fe20000410000 */
[-C--:B------:R-:W-:Y:S01]  /*15520*/  FMUL.FTZ R23, R23, R3.reuse ;  /* 0x0000000317177220 */ /* 0x080fe20000410000 */
[C---:B------:R-:W-:Y:S01]  /*15530*/  HMMA.16816.F32 R32, R124.reuse, R6, R32 ;  /* 0x000000067c20723c */ /* 0x040fe20000001820 */
[----:B------:R-:W5:Y:S02]  /*15540*/  LDSM.16.M88.4 R4, [R133+0x8000] ;  /* 0x008000008504783b */ /* 0x000f640000000200 */
        /* <DEDUP_REMOVED lines=61> */
[-C--:B----4-:R-:W-:Y:S01]  /*15920*/  FMUL.FTZ R17, R55, R3.reuse ;  /* 0x0000000337117220 */ /* 0x090fe20000410000 */
[-C--:B------:R-:W-:Y:S05]  /*15930*/  FMUL.FTZ R52, R52, R3.reuse ;  /* 0x0000000334347220 */ /* 0x080fea0000410000 */
[----:B------:R-:W4:Y:S01]  /*15940*/  MUFU.TANH R130, R53 ;  /* 0x0000003500827308 */ /* 0x000f220000002400 */
[-C--:B------:R-:W-:Y:S01]  /*15950*/  FMUL.FTZ R56, R56, R3.reuse ;  /* 0x0000000338387220 */ /* 0x080fe20000410000 */
[-C--:B------:R-:W-:Y:S01]  /*15960*/  FMUL.FTZ R59, R59, R3.reuse ;  /* 0x000000033b3b7220 */ /* 0x080fe20000410000 */
[-C--:B------:R-:W-:Y:S01]  /*15970*/  FMUL.FTZ R57, R57, R3.reuse ;  /* 0x0000000339397220 */ /* 0x080fe20000410000 */
[-C--:B------:R-:W-:Y:S06]  /*15980*/  FMUL.FTZ R58, R58, R3.reuse ;  /* 0x000000033a3a7220 */ /* 0x080fec0000410000 */
[----:B------:R-:W1:Y:S10]  /*15990*/  MUFU.TANH R165, R54 ;  /* 0x0000003600a57308 */ /* 0x000e740000002400 */
[----:B------:R2:W1:Y:S01]  /*159a0*/  MUFU.TANH R128, R56 ;  /* 0x0000003800807308 */ /* 0x0004620000002400 */
[C---:B-----5:R-:W-:Y:S09]  /*159b0*/  HMMA.16816.F32 R60, R124.reuse, R4, R60 ;  /* 0x000000047c3c723c */ /* 0x060ff2000000183c */
[----:B------:R1:W1:Y:S01]  /*159c0*/  MUFU.TANH R186, R37 ;  /* 0x0000002500ba7308 */ /* 0x0002620000002400 */
[----:B------:R-:W-:Y:S09]  /*159d0*/  HMMA.16816.F32 R64, R124, R6, R64 ;  /* 0x000000067c40723c */ /* 0x000ff20000001840 */
[----:B------:R1:W1:Y:S10]  /*159e0*/  MUFU.TANH R196, R38 ;  /* 0x0000002600c47308 */ /* 0x0002740000002400 */
[----:B------:R1:W1:Y:S01]  /*159f0*/  MUFU.TANH R192, R39 ;  /* 0x0000002700c07308 */ /* 0x0002620000002400 */
[-C--:B------:R-:W-:Y:S01]  /*15a00*/  FMUL.FTZ R2, R60, R3.reuse ;  /* 0x000000033c027220 */ /* 0x080fe20000410000 */
[-C--:B--2---:R-:W-:Y:S01]  /*15a10*/  FMUL.FTZ R56, R62, R3.reuse ;  /* 0x000000033e387220 */ /* 0x084fe20000410000 */
[-C--:B------:R-:W-:Y:S01]  /*15a20*/  FMUL.FTZ R55, R63, R3.reuse ;  /* 0x000000033f377220 */ /* 0x080fe20000410000 */
[-C--:B------:R-:W-:Y:S06]  /*15a30*/  FMUL.FTZ R61, R61, R3.reuse ;  /* 0x000000033d3d7220 */ /* 0x080fec0000410000 */
[----:B------:R2:W1:Y:S01]  /*15a40*/  MUFU.TANH R184, R40 ;  /* 0x0000002800b87308 */ /* 0x0004620000002400 */
[-C--:B------:R-:W-:Y:S01]  /*15a50*/  FMUL.FTZ R54, R66, R3.reuse ;  /* 0x0000000342367220 */ /* 0x080fe20000410000 */
[-C--:B------:R-:W-:Y:S01]  /*15a60*/  FMUL.FTZ R53, R67, R3.reuse ;  /* 0x0000000343357220 */ /* 0x080fe20000410000 */
[-C--:B------:R-:W-:Y:S01]  /*15a70*/  FMUL.FTZ R4, R64, R3.reuse ;  /* 0x0000000340047220 */ /* 0x080fe20000410000 */
[----:B------:R-:W-:Y:S06]  /*15a80*/  FMUL.FTZ R65, R65, R3 ;  /* 0x0000000341417220 */ /* 0x000fec0000410000 */
[----:B------:R2:W1:Y:S10]  /*15a90*/  MUFU.TANH R182, R41 ;  /* 0x0000002900b67308 */ /* 0x0004740000002400 */
        /* <DEDUP_REMOVED lines=14> */
[----:B------:R-:W1:Y:S10]  /*15b80*/  MUFU.TANH R59, R59 ;  /* 0x0000003b003b7308 */ /* 0x000e740000002400 */
[----:B------:R-:W1:Y:S10]  /*15b90*/  MUFU.TANH R2, R2 ;  /* 0x0000000200027308 */ /* 0x000e740000002400 */
[----:B------:R2:W1:Y:S10]  /*15ba0*/  MUFU.TANH R124, R61 ;  /* 0x0000003d007c7308 */ /* 0x0004740000002400 */
[----:B------:R-:W1:Y:S10]  /*15bb0*/  MUFU.TANH R56, R56 ;  /* 0x0000003800387308 */ /* 0x000e740000002400 */
[----:B------:R-:W1:Y:S10]  /*15bc0*/  MUFU.TANH R55, R55 ;  /* 0x0000003700377308 */ /* 0x000e740000002400 */
[----:B------:R2:W1:Y:S10]  /*15bd0*/  MUFU.TANH R126, R4 ;  /* 0x00000004007e7308 */ /* 0x0004740000002400 */
        /* <DEDUP_REMOVED lines=56> */
[----:B------:R-:W-:Y:S03]  /*15f60*/  SEL R7, R5, R7, !P6 ;  /* 0x0000000705077207 */ /* 0x000fe60007000000 */
[----:B------:R-:W-:Y:S02]  /*15f70*/  @!P5 IADD3 R12, PT, PT, -R12, RZ, RZ ;  /* 0x000000ff0c0cd210 */ /* 0x000fe40007ffe1ff */
[----:B------:R-:W-:Y:S02]  /*15f80*/  LEA R26, P5, R7, R156, 0x2 ;  /* 0x0000009c071a7211 */ /* 0x000fe400078a10ff */
        /* <DEDUP_REMOVED lines=21> */
.L_x_3676:
[----:B------:R-:W-:Y:S05]  /*160e0*/  BSYNC.RECONVERGENT B0 ;  /* 0x0000000000007941 */ /* 0x000fea0003800200 */
.L_x_3675:
        /* <DEDUP_REMOVED lines=14> */
[--C-:B--2---:R-:W-:Y:S05]  /*161d0*/  @!P1 IMAD.MOV.U32 R143, RZ, RZ, R137.reuse ;  /* 0x000000ffff8f9224 */ /* 0x104fea00078e0089 */
[----:B------:R-:W-:Y:S01]  /*161e0*/  @!PT LDS RZ, [RZ] ;  /* 0x00000000fffff984 */ /* 0x000fe20000000800 */
[----:B------:R-:W-:Y:S01]  /*161f0*/  @!PT LDS RZ, [RZ] ;  /* 0x00000000fffff984 */ /* 0x000fe20000000800 */
[----:B------:R-:W-:Y:S01]  /*16200*/  @!PT LDS RZ, [RZ] ;  /* 0x00000000fffff984 */ /* 0x000fe20000000800 */
[----:B------:R2:W-:Y:S04]  /*16210*/  @!P1 LDGSTS.E.BYPASS.LTC128B.128 [R153+0x5000], desc[UR4][R142.64+0x40] ;  /* 0x050000408e999fae */ /* 0x0005e8000b981a04 */
[----:B------:R3:W-:Y:S01]  /*16220*/  @P1 STS.128 [R153+0x5000], RZ ;  /* 0x005000ff99001388 */ /* 0x0007e20000000c00 */
[----:B--2---:R-:W-:Y:S05]  /*16230*/  @!P0 IMAD.MOV.U32 R143, RZ, RZ, R137 ;  /* 0x000000ffff8f8224 */ /* 0x004fea00078e0089 */
        /* <DEDUP_REMOVED lines=51> */
.L_x_3674:
[----:B------:R-:W-:Y:S05]  /*16570*/  BSYNC.RECONVERGENT B1 ;  /* 0x0000000000017941 */ /* 0x000fea0003800200 */
.L_x_3673:
[----:B------:R-:W2:Y:S01]  /*16580*/  LD.E R52, desc[UR4][R120.64+0xdc] ;  /* 0x0000dc0478347980 */ /* 0x000ea2000c101900 */
[----:B------:R-:W-:Y:S02]  /*16590*/  IABS R3, R160 ;  /* 0x000000a000037213 */ /* 0x000fe40000000000 */
[C---:B---3--:R-:W-:Y:S01]  /*165a0*/  IADD3 R6, PT, PT, R160.reuse, -0x1, RZ ;  /* 0xffffffffa0067810 */ /* 0x048fe20007ffe0ff */
[----:B------:R-:W-:Y:S01]  /*165b0*/  LDSM.16.MT88.4 R20, [R132+0x9000] ;  /* 0x009000008414783b */ /* 0x000fe20000004200 */
[----:B------:R-:W-:Y:S02]  /*165c0*/  I2FP.F32.S32 R3, R3 ;  /* 0x0000000300037245 */ /* 0x000fe40000201400 */
[----:B------:R-:W-:Y:S02]  /*165d0*/  IABS R6, R6 ;  /* 0x0000000600067213 */ /* 0x000fe40000000000 */
[----:B------:R-:W-:Y:S01]  /*165e0*/  IADD3 R8, PT, PT, R160, -0x19, RZ ;  /* 0xffffffe7a0087810 */ /* 0x000fe20007ffe0ff */
[----:B------:R-:W-:Y:S01]  /*165f0*/  FFMA.FTZ R171, -R0, R3, R171 ;  /* 0x0000000300ab7223 */ /* 0x000fe200000101ab */
[----:B------:R-:W-:Y:S01]  /*16600*/  IADD3 R3, PT, PT, R160, -0x10, RZ ;  /* 0xfffffff0a0037810 */ /* 0x000fe20007ffe0ff */
[----:B------:R-:W-:Y:S01]  /*16610*/  LDSM.16.MT88.4 R28, [R134+0xb000] ;  /* 0x00b00000861c783b */ /* 0x000fe20000004200 */
[----:B------:R-:W-:Y:S02]  /*16620*/  I2FP.F32.S32 R6, R6 ;  /* 0x0000000600067245 */ /* 0x000fe40000201400 */
[----:B------:R-:W-:Y:S02]  /*16630*/  IABS R3, R3 ;  /* 0x0000000300037213 */ /* 0x000fe40000000000 */
[----:B------:R-:W-:Y:S01]  /*16640*/  IABS R8, R8 ;  /* 0x0000000800087213 */ /* 0x000fe20000000000 */
[----:B------:R-:W-:Y:S01]  /*16650*/  FFMA.FTZ R173, -R0, R6, R173 ;  /* 0x0000000600ad7223 */ /* 0x000fe200000101ad */
[----:B------:R-:W-:Y:S01]  /*16660*/  I2FP.F32.S32 R3, R3 ;  /* 0x0000000300037245 */ /* 0x000fe20000201400 */
[----:B-1----:R-:W-:Y:S01]  /*16670*/  LDSM.16.MT88.4 R36, [R132+0xb000] ;  /* 0x00b000008424783b */ /* 0x002fe20000004200 */
[C---:B------:R-:W-:Y:S02]  /*16680*/  IADD3 R7, PT, PT, R160.reuse, -0x11, RZ ;  /* 0xffffffefa0077810 */ /* 0x040fe40007ffe0ff */
[----:B------:R-:W-:Y:S01]  /*16690*/  IADD3 R5, PT, PT, R160, -0x18, RZ ;  /* 0xffffffe8a0057810 */ /* 0x000fe20007ffe0ff */
[CC--:B------:R-:W-:Y:S01]  /*166a0*/  FFMA.FTZ R6, -R0.reuse, R3.reuse, R175 ;  /* 0x0000000300067223 */ /* 0x0c0fe200000101af */
[C---:B------:R-:W-:Y:S01]  /*166b0*/  FFMA.FTZ R244, -R0.reuse, R3, R244 ;  /* 0x0000000300f47223 */ /* 0x040fe200000101f4 */
[----:B------:R-:W-:Y:S02]  /*166c0*/  I2FP.F32.S32 R3, R8 ;  /* 0x0000000800037245 */ /* 0x000fe40000201400 */
[----:B------:R-:W-:Y:S01]  /*166d0*/  IABS R7, R7 ;  /* 0x0000000700077213 */ /* 0x000fe20000000000 */
[----:B------:R-:W-:Y:S01]  /*166e0*/  LDSM.16.MT88.4 R44, [R134+0xd000] ;  /* 0x00d00000862c783b */ /* 0x000fe20000004200 */
[----:B------:R-:W-:Y:S01]  /*166f0*/  IABS R5, R5 ;  /* 0x0000000500057213 */ /* 0x000fe20000000000 */
[CC--:B------:R-:W-:Y:S01]  /*16700*/  FFMA.FTZ R48, -R0.reuse, R3.reuse, R13 ;  /* 0x0000000300307223 */ /* 0x0c0fe2000001010d */
[----:B------:R-:W-:Y:S01]  /*16710*/  FFMA.FTZ R238, -R0, R3, R238 ;  /* 0x0000000300ee7223 */ /* 0x000fe200000101ee */
[----:B------:R-:W-:Y:S02]  /*16720*/  I2FP.F32.S32 R7, R7 ;  /* 0x0000000700077245 */ /* 0x000fe40000201400 */
[----:B------:R-:W-:Y:S02]  /*16730*/  IADD3 R3, PT, PT, R160, -0x21, RZ ;  /* 0xffffffdfa0037810 */ /* 0x000fe40007ffe0ff */
[----:B------:R-:W-:Y:S01]  /*16740*/  I2FP.F32.S32 R5, R5 ;  /* 0x0000000500057245 */ /* 0x000fe20000201400 */
[C---:B------:R-:W-:Y:S01]  /*16750*/  FFMA.FTZ R8, -R0.reuse, R7, R9 ;  /* 0x0000000700087223 */ /* 0x040fe20000010109 */
[----:B------:R-:W-:Y:S01]  /*16760*/  IABS R3, R3 ;  /* 0x0000000300037213 */ /* 0x000fe20000000000 */
[----:B------:R-:W-:Y:S01]  /*16770*/  FFMA.FTZ R242, -R0, R7, R242 ;  /* 0x0000000700f27223 */ /* 0x000fe200000101f2 */
[----:B------:R-:W-:Y:S01]  /*16780*/  IADD3 R9, PT, PT, R160, -0x30, RZ ;  /* 0xffffffd0a0097810 */ /* 0x000fe20007ffe0ff */
[C---:B------:R-:W-:Y:S01]  /*16790*/  FFMA.FTZ R50, -R0.reuse, R5, R15 ;  /* 0x0000000500327223 */ /* 0x040fe2000001010f */
[----:B------:R-:W-:Y:S01]  /*167a0*/  I2FP.F32.S32 R3, R3 ;  /* 0x0000000300037245 */ /* 0x000fe20000201400 */
[----:B------:R-:W-:Y:S01]  /*167b0*/  FFMA.FTZ R240, -R0, R5, R240 ;  /* 0x0000000500f07223 */ /* 0x000fe200000101f0 */
[----:B------:R-:W-:Y:S01]  /*167c0*/  IABS R9, R9 ;  /* 0x0000000900097213 */ /* 0x000fe20000000000 */
[----:B------:R-:W-:Y:S01]  /*167d0*/  LDSM.16.MT88.4 R64, [R132+0xd000] ;  /* 0x00d000008440783b */ /* 0x000fe20000004200 */
[----:B------:R-:W-:Y:S01]  /*167e0*/  IADD3 R7, PT, PT, R160, -0x28, RZ ;  /* 0xffffffd8a0077810 */ /* 0x000fe20007ffe0ff */
[CC--:B------:R-:W-:Y:S01]  /*167f0*/  FFMA.FTZ R234, -R0.reuse, R3.reuse, R234 ;  /* 0x0000000300ea7223 */ /* 0x0c0fe200000101ea */
[----:B------:R-:W-:Y:S01]  /*16800*/  FFMA.FTZ R230, -R0, R3, R230 ;  /* 0x0000000300e67223 */ /* 0x000fe200000101e6 */
[----:B------:R-:W-:Y:S02]  /*16810*/  I2FP.F32.S32 R3, R9 ;  /* 0x0000000900037245 */ /* 0x000fe40000201400 */
[----:B------:R-:W-:Y:S02]  /*16820*/  IADD3 R9, PT, PT, R160, -0x41, RZ ;  /* 0xffffffbfa0097810 */ /* 0x000fe40007ffe0ff */
[----:B------:R-:W-:Y:S01]  /*16830*/  IABS R7, R7 ;  /* 0x0000000700077213 */ /* 0x000fe20000000000 */
[CC--:B------:R-:W-:Y:S01]  /*16840*/  FFMA.FTZ R220, -R0.reuse, R3.reuse, R220 ;  /* 0x0000000300dc7223 */ /* 0x0c0fe200000101dc */
[----:B------:R-:W-:Y:S01]  /*16850*/  FFMA.FTZ R216, -R0, R3, R216 ;  /* 0x0000000300d87223 */ /* 0x000fe200000101d8 */
[C---:B------:R-:W-:Y:S02]  /*16860*/  IADD3 R3, PT, PT, R160.reuse, -0x38, RZ ;  /* 0xffffffc8a0037810 */ /* 0x040fe40007ffe0ff */
[----:B------:R-:W-:Y:S02]  /*16870*/  IABS R9, R9 ;  /* 0x0000000900097213 */ /* 0x000fe40000000000 */
[----:B------:R-:W-:Y:S02]  /*16880*/  IABS R3, R3 ;  /* 0x0000000300037213 */ /* 0x000fe40000000000 */
[----:B------:R-:W-:Y:S02]  /*16890*/  I2FP.F32.S32 R7, R7 ;  /* 0x0000000700077245 */ /* 0x000fe40000201400 */
[----:B------:R-:W-:Y:S02]  /*168a0*/  I2FP.F32.S32 R3, R3 ;  /* 0x0000000300037245 */ /* 0x000fe40000201400 */
[----:B------:R-:W-:Y:S01]  /*168b0*/  IADD3 R5, PT, PT, R160, -0x29, RZ ;  /* 0xffffffd7a0057810 */ /* 0x000fe20007ffe0ff */
[CC--:B------:R-:W-:Y:S01]  /*168c0*/  FFMA.FTZ R224, -R0.reuse, R7.reuse, R224 ;  /* 0x0000000700e07223 */ /* 0x0c0fe200000101e0 */
[C---:B------:R-:W-:Y:S01]  /*168d0*/  FFMA.FTZ R228, -R0.reuse, R7, R228 ;  /* 0x0000000700e47223 */ /* 0x040fe200000101e4 */
[CC--:B------:R-:W-:Y:S01]  /*168e0*/  FFMA.FTZ R206, -R0.reuse, R3.reuse, R206 ;  /* 0x0000000300ce7223 */ /* 0x0c0fe200000101ce */
[----:B------:R-:W-:Y:S01]  /*168f0*/  FFMA.FTZ R212, -R0, R3, R212 ;  /* 0x0000000300d47223 */ /* 0x000fe200000101d4 */
[----:B------:R-:W-:Y:S02]  /*16900*/  I2FP.F32.S32 R3, R9 ;  /* 0x0000000900037245 */ /* 0x000fe40000201400 */
[----:B------:R-:W-:Y:S02]  /*16910*/  IABS R5, R5 ;  /* 0x0000000500057213 */ /* 0x000fe40000000000 */
[----:B------:R-:W-:Y:S01]  /*16920*/  IADD3 R7, PT, PT, R160, -0x39, RZ ;  /* 0xffffffc7a0077810 */ /* 0x000fe20007ffe0ff */
[CC--:B------:R-:W-:Y:S01]  /*16930*/  FFMA.FTZ R200, -R0.reuse, R3.reuse, R200 ;  /* 0x0000000300c87223 */ /* 0x0c0fe200000101c8 */
[----:B------:R-:W-:Y:S01]  /*16940*/  FFMA.FTZ R192, -R0, R3, R192 ;  /* 0x0000000300c07223 */ /* 0x000fe200000101c0 */
[----:B------:R-:W-:Y:S02]  /*16950*/  I2FP.F32.S32 R5, R5 ;  /* 0x0000000500057245 */ /* 0x000fe40000201400 */
[----:B------:R-:W-:Y:S02]  /*16960*/  IADD3 R3, PT, PT, R160, -0x49, RZ ;  /* 0xffffffb7a0037810 */ /* 0x000fe40007ffe0ff */
[----:B------:R-:W-:Y:S01]  /*16970*/  IABS R7, R7 ;  /* 0x0000000700077213 */ /* 0x000fe20000000000 */
[C---:B------:R-:W-:Y:S01]  /*16980*/  FFMA.FTZ R222, -R0.reuse, R5, R222 ;  /* 0x0000000500de7223 */ /* 0x040fe200000101de */
[----:B------:R-:W-:Y:S01]  /*16990*/  IABS R3, R3 ;  /* 0x0000000300037213 */ /* 0x000fe20000000000 */
[----:B------:R-:W-:Y:S01]  /*169a0*/  FFMA.FTZ R226, -R0, R5, R226 ;  /* 0x0000000500e27223 */ /* 0x000fe200000101e2 */
[----:B------:R-:W-:Y:S02]  /*169b0*/  I2FP.F32.S32 R7, R7 ;  /* 0x0000000700077245 */ /* 0x000fe40000201400 */
[C---:B------:R-:W-:Y:S02]  /*169c0*/  IADD3 R5, PT, PT, R160.reuse, -0x40, RZ ;  /* 0xffffffc0a0057810 */ /* 0x040fe40007ffe0ff */
[----:B------:R-:W-:Y:S01]  /*169d0*/  IADD3 R9, PT, PT, R160, -0x58, RZ ;  /* 0xffffffa8a0097810 */ /* 0x000fe20007ffe0ff */
[C---:B------:R-:W-:Y:S01]  /*169e0*/  FFMA.FTZ R204, -R0.reuse, R7, R204 ;  /* 0x0000000700cc7223 */ /* 0x040fe200000101cc */
[----:B------:R-:W-:Y:S01]  /*169f0*/  I2FP.F32.S32 R3, R3 ;  /* 0x0000000300037245 */ /* 0x000fe20000201400 */
[----:B------:R-:W-:Y:S01]  /*16a00*/  FFMA.FTZ R210, -R0, R7, R210 ;  /* 0x0000000700d27223 */ /* 0x000fe200000101d2 */
[C---:B------:R-:W-:Y:S02]  /*16a10*/  IADD3 R4, PT, PT, R160.reuse, -0x8, RZ ;  /* 0xfffffff8a0047810 */ /* 0x040fe40007ffe0ff */
[----:B------:R-:W-:Y:S01]  /*16a20*/  IADD3 R12, PT, PT, R160, -0x9, RZ ;  /* 0xfffffff7a00c7810 */ /* 0x000fe20007ffe0ff */
[C---:B------:R-:W-:Y:S01]  /*16a30*/  FFMA.FTZ R186, -R0.reuse, R3, R186 ;  /* 0x0000000300ba7223 */ /* 0x040fe200000101ba */
[----:B------:R-:W-:Y:S01]  /*16a40*/  IABS R5, R5 ;  /* 0x0000000500057213 */ /* 0x000fe20000000000 */
[----:B------:R-:W-:Y:S01]  /*16a50*/  FFMA.FTZ R188, -R0, R3, R188 ;  /* 0x0000000300bc7223 */ /* 0x000fe200000101bc */
[----:B------:R-:W-:Y:S02]  /*16a60*/  IABS R9, R9 ;  /* 0x0000000900097213 */ /* 0x000fe40000000000 */
[----:B------:R-:W-:Y:S02]  /*16a70*/  IADD3 R7, PT, PT, R160, -0x50, RZ ;  /* 0xffffffb0a0077810 */ /* 0x000fe40007ffe0ff */
[----:B------:R-:W-:Y:S02]  /*16a80*/  IABS R4, R4 ;  /* 0x0000000400047213 */ /* 0x000fe40000000000 */
[----:B------:R-:W-:Y:S02]  /*16a90*/  IABS R12, R12 ;  /* 0x0000000c000c7213 */ /* 0x000fe40000000000 */
[----:B------:R-:W-:Y:S02]  /*16aa0*/  I2FP.F32.S32 R5, R5 ;  /* 0x0000000500057245 */ /* 0x000fe40000201400 */
[----:B------:R-:W-:Y:S02]  /*16ab0*/  I2FP.F32.S32 R3, R9 ;  /* 0x0000000900037245 */ /* 0x000fe40000201400 */
[----:B------:R-:W-:Y:S01]  /*16ac0*/  IABS R7, R7 ;  /* 0x0000000700077213 */ /* 0x000fe20000000000 */
[CC--:B------:R-:W-:Y:S01]  /*16ad0*/  FFMA.FTZ R202, -R0.reuse, R5.reuse, R202 ;  /* 0x0000000500ca7223 */ /* 0x0c0fe200000101ca */
[----:B------:R-:W-:Y:S01]  /*16ae0*/  I2FP.F32.S32 R4, R4 ;  /* 0x0000000400047245 */ /* 0x000fe20000201400 */
[C---:B------:R-:W-:Y:S01]  /*16af0*/  FFMA.FTZ R196, -R0.reuse, R5, R196 ;  /* 0x0000000500c47223 */ /* 0x040fe200000101c4 */
[----:B------:R-:W-:Y:S01]  /*16b00*/  I2FP.F32.S32 R12, R12 ;  /* 0x0000000c000c7245 */ /* 0x000fe20000201400 */
[CC--:B------:R-:W-:Y:S01]  /*16b10*/  FFMA.FTZ R172, -R0.reuse, R3.reuse, R172 ;  /* 0x0000000300ac7223 */ /* 0x0c0fe200000101ac */
[C---:B------:R-:W-:Y:S01]  /*16b20*/  FFMA.FTZ R176, -R0.reuse, R3, R176 ;  /* 0x0000000300b07223 */ /* 0x040fe200000101b0 */
[----:B------:R-:W-:Y:S01]  /*16b30*/  I2FP.F32.S32 R7, R7 ;  /* 0x0000000700077245 */ /* 0x000fe20000201400 */
[-C--:B------:R-:W-:Y:S01]  /*16b40*/  FFMA.FTZ R10, -R0, R4.reuse, R167 ;  /* 0x00000004000a7223 */ /* 0x080fe200000101a7 */
[----:B------:R-:W-:Y:S01]  /*16b50*/  IADD3 R3, PT, PT, R160, -0x60, RZ ;  /* 0xffffffa0a0037810 */ /* 0x000fe20007ffe0ff */
[----:B------:R-:W-:Y:S01]  /*16b60*/  FFMA.FTZ R177, -R0, R4, R177 ;  /* 0x0000000400b17223 */ /* 0x000fe200000101b1 */
[----:B------:R-:W-:Y:S01]  /*16b70*/  IADD3 R5, PT, PT, R160, -0x51, RZ ;  /* 0xffffffafa0057810 */ /* 0x000fe20007ffe0ff */
[CC--:B------:R-:W-:Y:S01]  /*16b80*/  FFMA.FTZ R4, -R0.reuse, R12.reuse, R169 ;  /* 0x0000000c00047223 */ /* 0x0c0fe200000101a9 */
[----:B------:R-:W-:Y:S01]  /*16b90*/  FFMA.FTZ R12, -R0, R12, R11 ;  /* 0x0000000c000c7223 */ /* 0x000fe2000001010b */
[----:B------:R-:W-:Y:S01]  /*16ba0*/  IADD3 R9, PT, PT, R160, -0x59, RZ ;  /* 0xffffffa7a0097810 */ /* 0x000fe20007ffe0ff */
[C---:B------:R-:W-:Y:S01]  /*16bb0*/  FFMA.FTZ R184, -R0.reuse, R7, R184 ;  /* 0x0000000700b87223 */ /* 0x040fe200000101b8 */
[----:B------:R-:W-:Y:S01]  /*16bc0*/  IABS R3, R3 ;  /* 0x0000000300037213 */ /* 0x000fe20000000000 */
[----:B------:R-:W-:Y:S01]  /*16bd0*/  FFMA.FTZ R180, -R0, R7, R180 ;  /* 0x0000000700b47223 */ /* 0x000fe200000101b4 */
[----:B------:R-:W-:Y:S02]  /*16be0*/  IABS R5, R5 ;  /* 0x0000000500057213 */ /* 0x000fe40000000000 */
[C---:B------:R-:W-:Y:S02]  /*16bf0*/  IADD3 R11, PT, PT, R160.reuse, -0x20, RZ ;  /* 0xffffffe0a00b7810 */ /* 0x040fe40007ffe0ff */
[----:B------:R-:W-:Y:S02]  /*16c00*/  IADD3 R7, PT, PT, R160, -0x69, RZ ;  /* 0xffffff97a0077810 */ /* 0x000fe40007ffe0ff */
[----:B------:R-:W-:Y:S02]  /*16c10*/  IABS R9, R9 ;  /* 0x0000000900097213 */ /* 0x000fe40000000000 */
[----:B------:R-:W-:Y:S02]  /*16c20*/  I2FP.F32.S32 R3, R3 ;  /* 0x0000000300037245 */ /* 0x000fe40000201400 */
[----:B------:R-:W-:Y:S02]  /*16c30*/  I2FP.F32.S32 R5, R5 ;  /* 0x0000000500057245 */ /* 0x000fe40000201400 */
[----:B------:R-:W-:Y:S01]  /*16c40*/  IABS R11, R11 ;  /* 0x0000000b000b7213 */ /* 0x000fe20000000000 */
[C---:B------:R-:W-:Y:S01]  /*16c50*/  FFMA.FTZ R168, -R0.reuse, R3, R168 ;  /* 0x0000000300a87223 */ /* 0x040fe200000101a8 */
[----:B------:R-:W-:Y:S01]  /*16c60*/  IABS R7, R7 ;  /* 0x0000000700077213 */ /* 0x000fe20000000000 */
[C---:B------:R-:W-:Y:S01]  /*16c70*/  FFMA.FTZ R182, -R0.reuse, R5, R182 ;  /* 0x0000000500b67223 */ /* 0x040fe200000101b6 */
[----:B------:R-:W-:Y:S01]  /*16c80*/  I2FP.F32.S32 R9, R9 ;  /* 0x0000000900097245 */ /* 0x000fe20000201400 */
[C---:B------:R-:W-:Y:S01]  /*16c90*/  FFMA.FTZ R178, -R0.reuse, R5, R178 ;  /* 0x0000000500b27223 */ /* 0x040fe200000101b2 */
[----:B------:R-:W-:Y:S01]  /*16ca0*/  I2FP.F32.S32 R11, R11 ;  /* 0x0000000b000b7245 */ /* 0x000fe20000201400 */
[C---:B------:R-:W-:Y:S01]  /*16cb0*/  FFMA.FTZ R165, -R0.reuse, R3, R165 ;  /* 0x0000000300a57223 */ /* 0x040fe200000101a5 */
[----:B------:R-:W-:Y:S01]  /*16cc0*/  I2FP.F32.S32 R3, R7 ;  /* 0x0000000700037245 */ /* 0x000fe20000201400 */
[-C--:B------:R-:W-:Y:S01]  /*16cd0*/  FFMA.FTZ R170, -R0, R9.reuse, R170 ;  /* 0x0000000900aa7223 */ /* 0x080fe200000101aa */
[----:B------:R-:W-:Y:S01]  /*16ce0*/  IADD3 R5, PT, PT, R160, -0x68, RZ ;  /* 0xffffff98a0057810 */ /* 0x000fe20007ffe0ff */
[C---:B------:R-:W-:Y:S01]  /*16cf0*/  FFMA.FTZ R174, -R0.reuse, R9, R174 ;  /* 0x0000000900ae7223 */ /* 0x040fe200000101ae */
[----:B------:R-:W-:Y:S01]  /*16d00*/  FMNMX3.FTZ R7, R123, R171, R173, !PT ;  /* 0x000000ab7b077276 */ /* 0x000fe200078100ad */
[-C--:B------:R-:W-:Y:S01]  /*16d10*/  FFMA.FTZ R236, -R0, R11.reuse, R236 ;  /* 0x0000000b00ec7223 */ /* 0x080fe200000101ec */
[----:B------:R-:W-:Y:S01]  /*16d20*/  FMNMX3.FTZ R9, R122, R10, R4, !PT ;  /* 0x0000000a7a097276 */ /* 0x000fe20007810004 */
[C---:B------:R-:W-:Y:S01]  /*16d30*/  FFMA.FTZ R232, -R0.reuse, R11, R232 ;  /* 0x0000000b00e87223 */ /* 0x040fe200000101e8 */
[----:B------:R-:W-:Y:S01]  /*16d40*/  IABS R5, R5 ;  /* 0x0000000500057213 */ /* 0x000fe20000000000 */
[C---:B------:R-:W-:Y:S01]  /*16d50*/  FFMA.FTZ R59, -R0.reuse, R3, R59 ;  /* 0x00000003003b7223 */ /* 0x040fe2000001013b */
[----:B------:R-:W-:Y:S01]  /*16d60*/  FMNMX3.FTZ R7, R7, R177, R12, !PT ;  /* 0x000000b107077276 */ /* 0x000fe2000781000c */
[----:B------:R-:W-:Y:S01]  /*16d70*/  FFMA.FTZ R130, -R0, R3, R130 ;  /* 0x0000000300827223 */ /* 0x000fe20000010182 */
[----:B------:R-:W-:Y:S02]  /*16d80*/  IADD3 R11, PT, PT, R160, -0x31, RZ ;  /* 0xffffffcfa00b7810 */ /* 0x000fe40007ffe0ff */
[----:B------:R-:W-:Y:S02]  /*16d90*/  FMNMX3.FTZ R9, R9, R6, R8, !PT ;  /* 0x0000000609097276 */ /* 0x000fe40007810008 */
        /* <DEDUP_REMOVED lines=16> */
[----:B------:R-:W-:Y:S02]  /*16ea0*/  FMNMX3.FTZ R7, R7, R228, R226, !PT ;  /* 0x000000e407077276 */ /* 0x000fe400078100e2 */
[----:B------:R-:W-:Y:S02]  /*16eb0*/  I2FP.F32.S32 R5, R5 ;  /* 0x0000000500057245 */ /* 0x000fe40000201400 */
[----:B------:R-:W-:Y:S02]  /*16ec0*/  IABS R11, R11 ;  /* 0x0000000b000b7213 */ /* 0x000fe40000000000 */
[----:B------:R-:W-:Y:S01]  /*16ed0*/  FMNMX3.FTZ R9, R9, R220, R218, !PT ;  /* 0x000000dc09097276 */ /* 0x000fe200078100da */
[CC--:B------:R-:W-:Y:S01]  /*16ee0*/  FFMA.FTZ R55, -R0.reuse, R5.reuse, R55 ;  /* 0x0000000500377223 */ /* 0x0c0fe20000010137 */
[----:B------:R-:W-:Y:S01]  /*16ef0*/  FMNMX3.FTZ R7, R7, R216, R214, !PT ;  /* 0x000000d807077276 */ /* 0x000fe200078100d6 */
[----:B------:R-:W-:Y:S01]  /*16f00*/  FFMA.FTZ R129, -R0, R5, R129 ;  /* 0x0000000500817223 */ /* 0x000fe20000010181 */
[----:B------:R-:W-:Y:S02]  /*16f10*/  I2FP.F32.S32 R11, R11 ;  /* 0x0000000b000b7245 */ /* 0x000fe40000201400 */
[----:B------:R-:W-:Y:S02]  /*16f20*/  FMNMX3.FTZ R5, R9, R206, R204, !PT ;  /* 0x000000ce09057276 */ /* 0x000fe400078100cc */
[----:B------:R-:W-:Y:S01]  /*16f30*/  IADD3 R3, PT, PT, R160, -0x78, RZ ;  /* 0xffffff88a0037810 */ /* 0x000fe20007ffe0ff */
[CC--:B------:R-:W-:Y:S01]  /*16f40*/  FFMA.FTZ R190, -R0.reuse, R11.reuse, R190 ;  /* 0x0000000b00be7223 */ /* 0x0c0fe200000101be */
[----:B------:R-:W-:Y:S01]  /*16f50*/  FMNMX3.FTZ R9, R7, R212, R210, !PT ;  /* 0x000000d407097276 */ /* 0x000fe200078100d2 */
[----:B------:R-:W-:Y:S01]  /*16f60*/  FFMA.FTZ R194, -R0, R11, R194 ;  /* 0x0000000b00c27223 */ /* 0x000fe200000101c2 */
[----:B------:R-:W-:Y:S02]  /*16f70*/  IADD3 R143, PT, PT, R160, -0x61, RZ ;  /* 0xffffff9fa08f7810 */ /* 0x000fe40007ffe0ff */
[----:B------:R-:W-:Y:S02]  /*16f80*/  IABS R3, R3 ;  /* 0x0000000300037213 */ /* 0x000fe40000000000 */
[----:B------:R-:W-:Y:S02]  /*16f90*/  FMNMX3.FTZ R9, R9, R196, R192, !PT ;  /* 0x000000c409097276 */ /* 0x000fe400078100c0 */
[----:B------:R-:W-:Y:S02]  /*16fa0*/  IABS R143, R143 ;  /* 0x0000008f008f7213 */ /* 0x000fe40000000000 */
[----:B------:R-:W-:Y:S02]  /*16fb0*/  I2FP.F32.S32 R3, R3 ;  /* 0x0000000300037245 */ /* 0x000fe40000201400 */
[----:B------:R-:W-:Y:S02]  /*16fc0*/  FMNMX3.FTZ R9, R9, R190, R188, !PT ;  /* 0x000000be09097276 */ /* 0x000fe400078100bc */
[----:B------:R-:W-:Y:S01]  /*16fd0*/  I2FP.F32.S32 R143, R143 ;  /* 0x0000008f008f7245 */ /* 0x000fe20000201400 */
[-C--:B------:R-:W-:Y:S01]  /*16fe0*/  FFMA.FTZ R54, -R0, R3.reuse, R54 ;  /* 0x0000000300367223 */ /* 0x080fe20000010136 */
[----:B------:R-:W-:Y:S01]  /*16ff0*/  IADD3 R11, PT, PT, R160, -0x70, RZ ;  /* 0xffffff90a00b7810 */ /* 0x000fe20007ffe0ff */
[C---:B------:R-:W-:Y:S01]  /*17000*/  FFMA.FTZ R125, -R0.reuse, R3, R2 ;  /* 0x00000003007d7223 */ /* 0x040fe20000010102 */
        /* <DEDUP_REMOVED lines=16> */
[----:B------:R-:W-:Y:S01]  /*17110*/  FMNMX3.FTZ R7, R7, R172, R170, !PT ;  /* 0x000000ac07077276 */ /* 0x000fe200078100aa */
[-C--:B------:R-:W-:Y:S01]  /*17120*/  FFMA.FTZ R53, -R0, R3.reuse, R53 ;  /* 0x0000000300357223 */ /* 0x080fe20000010135 */
[----:B------:R-:W-:Y:S01]  /*17130*/  IADD3 R14, PT, PT, R160, -0x81, RZ ;  /* 0xffffff7fa00e7810 */ /* 0x000fe20007ffe0ff */
[----:B------:R-:W-:Y:S01]  /*17140*/  FFMA.FTZ R124, -R0, R3, R124 ;  /* 0x00000003007c7223 */ /* 0x000fe2000001017c */
[----:B------:R-:W-:Y:S02]  /*17150*/  IADD3 R5, PT, PT, R160, -0x80, RZ ;  /* 0xffffff80a0057810 */ /* 0x000fe40007ffe0ff */
[----:B------:R-:W-:Y:S02]  /*17160*/  FMNMX3.FTZ R2, R2, R56, R55, !PT ;  /* 0x0000003802027276 */ /* 0x000fe40007810037 */
[----:B------:R-:W-:Y:S02]  /*17170*/  FMNMX3.FTZ R7, R7, R168, R166, !PT ;  /* 0x000000a807077276 */ /* 0x000fe400078100a6 */
[----:B------:R-:W-:Y:S02]  /*17180*/  IABS R14, R14 ;  /* 0x0000000e000e7213 */ /* 0x000fe40000000000 */
[----:B------:R-:W-:Y:S02]  /*17190*/  IABS R5, R5 ;  /* 0x0000000500057213 */ /* 0x000fe40000000000 */
[----:B------:R-:W-:Y:S02]  /*171a0*/  FMNMX3.FTZ R11, R2, R54, R53, !PT ;  /* 0x00000036020b7276 */ /* 0x000fe40007810035 */
[----:B------:R-:W-:Y:S02]  /*171b0*/  FMNMX3.FTZ R7, R7, R164, R130, !PT ;  /* 0x000000a407077276 */ /* 0x000fe40007810082 */
[----:B------:R-:W-:Y:S01]  /*171c0*/  I2FP.F32.S32 R14, R14 ;  /* 0x0000000e000e7245 */ /* 0x000fe20000201400 */
[----:B------:R-:W-:Y:S01]  /*171d0*/  SHFL.BFLY PT, R2, R11, 0x2, 0x1f ;  /* 0x0c401f000b027f89 */ /* 0x000fe200000e0000 */
[----:B------:R-:W-:Y:S02]  /*171e0*/  I2FP.F32.S32 R5, R5 ;  /* 0x0000000500057245 */ /* 0x000fe40000201400 */
[----:B------:R-:W-:Y:S01]  /*171f0*/  FMNMX3.FTZ R3, R7, R128, R129, !PT ;  /* 0x0000008007037276 */ /* 0x000fe20007810081 */
[----:B------:R-:W-:Y:S01]  /*17200*/  FFMA.FTZ R127, -R0, R14, R127 ;  /* 0x0000000e007f7223 */ /* 0x000fe2000001017f */
[----:B------:R-:W-:Y:S01]  /*17210*/  IADD3 R154, PT, PT, R154, -0x80, RZ ;  /* 0xffffff809a9a7810 */ /* 0x000fe20007ffe0ff */
[----:B------:R-:W-:Y:S01]  /*17220*/  FFMA.FTZ R126, -R0, R5, R126 ;  /* 0x00000005007e7223 */ /* 0x000fe2000001017e */
[----:B------:R-:W-:Y:S02]  /*17230*/  FMNMX3.FTZ R3, R3, R125, R124, !PT ;  /* 0x0000007d03037276 */ /* 0x000fe4000781007c */
[----:B------:R-:W-:Y:S02]  /*17240*/  IADD3 R160, PT, PT, R160, 0x80, RZ ;  /* 0x00000080a0a07810 */ /* 0x000fe40007ffe0ff */
[----:B------:R-:W-:Y:S05]  /*17250*/  FMNMX3.FTZ R16, R3, R126, R127, !PT ;  /* 0x0000007e03107276 */ /* 0x000fea000781007f */
[----:B------:R-:W1:Y:S02]  /*17260*/  SHFL.BFLY PT, R3, R16, 0x2, 0x1f ;  /* 0x0c401f0010037f89 */ /* 0x000e6400000e0000 */
[----:B-1----:R-:W-:Y:S02]  /*17270*/  FMNMX.FTZ R14, R16, R3, !PT ;  /* 0x00000003100e7209 */ /* 0x002fe40007810000 */
[----:B------:R-:W-:Y:S04]  /*17280*/  FMNMX.FTZ R9, R11, R2, !PT ;  /* 0x000000020b097209 */ /* 0x000fe80007810000 */
[----:B------:R-:W1:Y:S08]  /*17290*/  SHFL.BFLY PT, R3, R14, 0x1, 0x1f ;  /* 0x0c201f000e037f89 */ /* 0x000e7000000e0000 */
[----:B------:R-:W3:Y:S01]  /*172a0*/  SHFL.BFLY PT, R2, R9, 0x1, 0x1f ;  /* 0x0c201f0009027f89 */ /* 0x000ee200000e0000 */
[----:B-1----:R-:W-:Y:S02]  /*172b0*/  FMNMX.FTZ R3, R14, R3, !PT ;  /* 0x000000030e037209 */ /* 0x002fe40007810000 */
[----:B---3--:R-:W-:Y:S03]  /*172c0*/  FMNMX.FTZ R2, R9, R2, !PT ;  /* 0x0000000209027209 */ /* 0x008fe60007810000 */
[----:B------:R-:W-:Y:S01]  /*172d0*/  FADD.FTZ R7, -R3, R122 ;  /* 0x0000007a03077221 */ /* 0x000fe20000010100 */
[----:B------:R-:W-:Y:S01]  /*172e0*/  FSETP.NEU.FTZ.AND P0, PT, R2, -INF , PT ;  /* 0xff8000000200780b */ /* 0x000fe20003f1d000 */
[----:B--2---:R-:W-:Y:S01]  /*172f0*/  FMUL.FTZ R167, R52, R2 ;  /* 0x0000000234a77220 */ /* 0x004fe20000410000 */
[----:B------:R-:W-:Y:S01]  /*17300*/  FADD.FTZ R5, -R2, R123 ;  /* 0x0000007b02057221 */ /* 0x000fe20000010100 */
[C---:B------:R-:W-:Y:S01]  /*17310*/  FMUL.FTZ R123, R52.reuse, R3 ;  /* 0x00000003347b7220 */ /* 0x040fe20000410000 */
[C---:B------:R-:W-:Y:S02]  /*17320*/  FMUL.FTZ R58, R52.reuse, R7 ;  /* 0x00000007343a7220 */ /* 0x040fe40000410000 */
[----:B------:R-:W-:Y:S01]  /*17330*/  FSEL R167, R167, RZ, P0 ;  /* 0x000000ffa7a77208 */ /* 0x000fe20000000000 */
[----:B------:R-:W-:Y:S01]  /*17340*/  FMUL.FTZ R57, R52, R5 ;  /* 0x0000000534397220 */ /* 0x000fe20000410000 */
[----:B------:R-:W-:Y:S02]  /*17350*/  FSETP.NEU.FTZ.AND P0, PT, R3, -INF , PT ;  /* 0xff8000000300780b */ /* 0x000fe40003f1d000 */
[----:B------:R-:W1:Y:S01]  /*17360*/  MUFU.EX2 R58, R58 ;  /* 0x0000003a003a7308 */ /* 0x000e620000000800 */
[-CC-:B------:R-:W-:Y:S01]  /*17370*/  FFMA.FTZ R169, R12, R52.reuse, -R167.reuse ;  /* 0x000000340ca97223 */ /* 0x180fe200000108a7 */
[----:B------:R-:W-:Y:S01]  /*17380*/  FSEL R123, R123, RZ, P0 ;  /* 0x000000ff7b7b7208 */ /* 0x000fe20000000000 */
[----:B------:R-:W2:Y:S01]  /*17390*/  LDSM.16.MT88.4 R12, [R134+0x9000] ;  /* 0x00900000860c783b */ /* 0x000ea20000004200 */
        /* <DEDUP_REMOVED lines=8> */
[-C--:B------:R-:W-:Y:S01]  /*17420*/  FFMA.FTZ R192, R192, R52.reuse, -R167 ;  /* 0x00000034c0c07223 */ /* 0x080fe200000108a7 */
[-CC-:B------:R-:W-:Y:S01]  /*17430*/  FFMA.FTZ R186, R186, R52.reuse, -R123.reuse ;  /* 0x00000034baba7223 */ /* 0x180fe2000001087b */
[-CC-:B------:R-:W-:Y:S01]  /*17440*/  FFMA.FTZ R182, R182, R52.reuse, -R123.reuse ;  /* 0x00000034b6b67223 */ /* 0x180fe2000001087b */
[-C--:B------:R-:W-:Y:S01]  /*17450*/  FFMA.FTZ R194, R194, R52.reuse, -R123 ;  /* 0x00000034c2c27223 */ /* 0x080fe2000001087b */
        /* <DEDUP_REMOVED lines=28> */
[----:B------:R-:W-:Y:S01]  /*17620*/  FMUL.FTZ R41, R58, R77 ;  /* 0x0000004d3a297220 */ /* 0x000fe20000410000 */
[----:B------:R-:W-:Y:S01]  /*17630*/  FFMA.FTZ R77, R50, R52, -R167 ;  /* 0x00000034324d7223 */ /* 0x000fe200000108a7 */
[C---:B------:R-:W-:Y:S01]  /*17640*/  FMUL.FTZ R50, R57.reuse, R70 ;  /* 0x0000004639327220 */ /* 0x040fe20000410000 */
[----:B------:R-:W-:Y:S01]  /*17650*/  FMUL.FTZ R51, R57, R71 ;  /* 0x0000004739337220 */ /* 0x000fe20000410000 */
[----:B------:R-:W-:Y:S01]  /*17660*/  FMUL.FTZ R49, R58, R69 ;  /* 0x000000453a317220 */ /* 0x000fe20000410000 */
[-CC-:B------:R-:W-:Y:S01]  /*17670*/  FFMA.FTZ R95, R238, R52.reuse, -R123.reuse ;  /* 0x00000034ee5f7223 */ /* 0x180fe2000001087b */
[--C-:B------:R-:W-:Y:S03]  /*17680*/  FFMA.FTZ R79, R236, R52, -R123.reuse ;  /* 0x00000034ec4f7223 */ /* 0x100fe6000001087b */
[----:B------:R-:W3:Y:S01]  /*17690*/  MUFU.EX2 R169, R169 ;  /* 0x000000a900a97308 */ /* 0x000ee20000000800 */
[----:B-1----:R-:W-:Y:S01]  /*176a0*/  F2FP.F16.F32.PACK_AB R61, R175, R208 ;  /* 0x000000d0af3d723e */ /* 0x002fe200000000ff */
[-C--:B------:R-:W-:Y:S01]  /*176b0*/  FFMA.FTZ R84, R234, R52.reuse, -R123 ;  /* 0x00000034ea547223 */ /* 0x080fe2000001087b */
[-CC-:B------:R-:W-:Y:S01]  /*176c0*/  FFMA.FTZ R93, R244, R52.reuse, -R167.reuse ;  /* 0x00000034f45d7223 */ /* 0x180fe200000108a7 */
[-C--:B------:R-:W-:Y:S01]  /*176d0*/  FFMA.FTZ R76, R242, R52.reuse, -R167 ;  /* 0x00000034f24c7223 */ /* 0x080fe200000108a7 */
[-C--:B------:R-:W-:Y:S01]  /*176e0*/  FFMA.FTZ R78, R240, R52.reuse, -R123 ;  /* 0x00000034f04e7223 */ /* 0x080fe2000001087b */
[-C--:B------:R-:W-:Y:S01]  /*176f0*/  FFMA.FTZ R92, R232, R52.reuse, -R167 ;  /* 0x00000034e85c7223 */ /* 0x080fe200000108a7 */
[-CC-:B------:R-:W-:Y:S03]  /*17700*/  FFMA.FTZ R94, R224, R52.reuse, -R123.reuse ;  /* 0x00000034e05e7223 */ /* 0x180fe6000001087b */
[----:B------:R-:W-:Y:S01]  /*17710*/  MUFU.EX2 R177, R177 ;  /* 0x000000b100b17308 */ /* 0x000fe20000000800 */
[-CC-:B------:R-:W-:Y:S01]  /*17720*/  FFMA.FTZ R87, R222, R52.reuse, -R123.reuse ;  /* 0x00000034de577223 */ /* 0x180fe2000001087b */
[-CC-:B------:R-:W-:Y:S01]  /*17730*/  FFMA.FTZ R86, R220, R52.reuse, -R123.reuse ;  /* 0x00000034dc567223 */ /* 0x180fe2000001087b */
[-C--:B------:R-:W-:Y:S01]  /*17740*/  FFMA.FTZ R85, R218, R52.reuse, -R123 ;  /* 0x00000034da557223 */ /* 0x080fe2000001087b */
[----:B------:R-:W-:Y:S01]  /*17750*/  LDSM.16.MT88.4 R108, [R134+0xac00] ;  /* 0x00ac0000866c783b */ /* 0x000fe20000004200 */
[-CC-:B------:R-:W-:Y:S01]  /*17760*/  FFMA.FTZ R101, R56, R52.reuse, -R167.reuse ;  /* 0x0000003438657223 */ /* 0x180fe200000108a7 */
[-CC-:B------:R-:W-:Y:S01]  /*17770*/  FFMA.FTZ R100, R55, R52.reuse, -R167.reuse ;  /* 0x0000003437647223 */ /* 0x180fe200000108a7 */
[----:B------:R-:W-:Y:S03]  /*17780*/  FFMA.FTZ R176, R176, R52, -R167 ;  /* 0x00000034b0b07223 */ /* 0x000fe600000108a7 */
[----:B------:R-:W1:Y:S01]  /*17790*/  MUFU.EX2 R173, R173 ;  /* 0x000000ad00ad7308 */ /* 0x000e620000000800 */
[----:B---3--:R-:W-:Y:S01]  /*177a0*/  F2FP.F16.F32.PACK_AB R63, R169, R198 ;  /* 0x000000c6a93f723e */ /* 0x008fe200000000ff */
[-CC-:B------:R-:W-:Y:S01]  /*177b0*/  FFMA.FTZ R172, R172, R52.reuse, -R123.reuse ;  /* 0x00000034acac7223 */ /* 0x180fe2000001087b */
[-CC-:B------:R-:W-:Y:S01]  /*177c0*/  FFMA.FTZ R179, R170, R52.reuse, -R123.reuse ;  /* 0x00000034aab37223 */ /* 0x180fe2000001087b */
[-CC-:B------:R-:W-:Y:S01]  /*177d0*/  FFMA.FTZ R168, R168, R52.reuse, -R123.reuse ;  /* 0x00000034a8a87223 */ /* 0x180fe2000001087b */
[-C--:B------:R-:W-:Y:S01]  /*177e0*/  FFMA.FTZ R181, R166, R52.reuse, -R123 ;  /* 0x00000034a6b57223 */ /* 0x080fe2000001087b */
[-C--:B------:R-:W-:Y:S01]  /*177f0*/  FFMA.FTZ R166, R59, R52.reuse, -R167 ;  /* 0x000000343ba67223 */ /* 0x080fe200000108a7 */
[-CC-:B------:R-:W-:Y:S03]  /*17800*/  FFMA.FTZ R164, R164, R52.reuse, -R123.reuse ;  /* 0x00000034a4a47223 */ /* 0x180fe6000001087b */
[----:B------:R-:W3:Y:S01]  /*17810*/  MUFU.EX2 R171, R171 ;  /* 0x000000ab00ab7308 */ /* 0x000ee20000000800 */
[-CC-:B------:R-:W-:Y:S01]  /*17820*/  FFMA.FTZ R128, R128, R52.reuse, -R123.reuse ;  /* 0x0000003480807223 */ /* 0x180fe2000001087b */
[-CC-:B------:R-:W-:Y:S01]  /*17830*/  FFMA.FTZ R129, R129, R52.reuse, -R123.reuse ;  /* 0x0000003481817223 */ /* 0x180fe2000001087b */
[-CC-:B------:R-:W-:Y:S01]  /*17840*/  FFMA.FTZ R125, R125, R52.reuse, -R123.reuse ;  /* 0x000000347d7d7223 */ /* 0x180fe2000001087b */
[-CC-:B------:R-:W-:Y:S01]  /*17850*/  FFMA.FTZ R124, R124, R52.reuse, -R123.reuse ;  /* 0x000000347c7c7223 */ /* 0x180fe2000001087b */
[----:B------:R-:W-:Y:S01]  /*17860*/  FFMA.FTZ R126, R126, R52, -R123 ;  /* 0x000000347e7e7223 */ /* 0x000fe2000001087b */
[----:B------:R-:W-:Y:S01]  /*17870*/  FFMA.FTZ R208, R57, R162, R208 ;  /* 0x000000a239d07223 */ /* 0x000fe200000100d0 */
[-C--:B------:R-:W-:Y:S03]  /*17880*/  FFMA.FTZ R162, R188, R52.reuse, -R167 ;  /* 0x00000034bca27223 */ /* 0x080fe600000108a7 */
[----:B------:R-:W-:Y:S01]  /*17890*/  MUFU.EX2 R77, R77 ;  /* 0x0000004d004d7308 */ /* 0x000fe20000000800 */
[----:B-1----:R-:W-:Y:S01]  /*178a0*/  F2FP.F16.F32.PACK_AB R60, R173, R177 ;  /* 0x000000b1ad3c723e */ /* 0x002fe200000000ff */
[----:B------:R-:W-:Y:S01]  /*178b0*/  FFMA.FTZ R177, R58, R163, R177 ;  /* 0x000000a33ab17223 */ /* 0x000fe200000100b1 */
[----:B------:R-:W-:Y:S01]  /*178c0*/  FFMA.FTZ R163, R196, R52, -R167 ;  /* 0x00000034c4a37223 */ /* 0x000fe200000108a7 */
[C---:B------:R-:W-:Y:S02]  /*178d0*/  ISETP.GT.AND P0, PT, R161.reuse, RZ, PT ;  /* 0x000000ffa100720c */ /* 0x040fe40003f04270 */
[----:B------:R-:W-:Y:S04]  /*178e0*/  IADD3 R161, PT, PT, R161, -0x1, RZ ;  /* 0xffffffffa1a17810 */ /* 0x000fe80007ffe0ff */
[----:B------:R-:W-:Y:S01]  /*178f0*/  MUFU.EX2 R95, R95 ;  /* 0x0000005f005f7308 */ /* 0x000fe20000000800 */
[----:B---3--:R-:W-:Y:S07]  /*17900*/  F2FP.F16.F32.PACK_AB R62, R122, R171 ;  /* 0x000000ab7a3e723e */ /* 0x008fee00000000ff */
[C---:B--2---:R-:W-:Y:S02]  /*17910*/  HMMA.16816.F32 R4, R60.reuse, R12, R4 ;  /* 0x0000000c3c04723c */ /* 0x044fe40000001804 */
[----:B------:R-:W-:Y:S03]  /*17920*/  MUFU.EX2 R79, R79 ;  /* 0x0000004f004f7308 */ /* 0x000fe60000000800 */
[C---:B------:R-:W-:Y:S01]  /*17930*/  FMUL.FTZ R12, R58.reuse, R104 ;  /* 0x000000683a0c7220 */ /* 0x040fe20000410000 */
[C---:B------:R-:W-:Y:S02]  /*17940*/  FMUL.FTZ R13, R58.reuse, R105 ;  /* 0x000000693a0d7220 */ /* 0x040fe40000410000 */
[C---:B------:R-:W-:Y:S04]  /*17950*/  HMMA.16816.F32 R8, R60.reuse, R14, R8 ;  /* 0x0000000e3c08723c */ /* 0x040fe80000001808 */
[----:B------:R-:W-:Y:S01]  /*17960*/  MUFU.EX2 R84, R84 ;  /* 0x0000005400547308 */ /* 0x000fe20000000800 */
[C---:B------:R-:W-:Y:S01]  /*17970*/  FMUL.FTZ R14, R57.reuse, R106 ;  /* 0x0000006a390e7220 */ /* 0x040fe20000410000 */
[C---:B------:R-:W-:Y:S08]  /*17980*/  FMUL.FTZ R15, R57.reuse, R107 ;  /* 0x0000006b390f7220 */ /* 0x040ff00000410000 */
        /* <DEDUP_REMOVED lines=9> */
[C---:B------:R-:W-:Y:S01]  /*17a20*/  FMUL.FTZ R23, R57.reuse, R99 ;  /* 0x0000006339177220 */ /* 0x040fe20000410000 */
[-C--:B------:R-:W-:Y:S03]  /*17a30*/  FFMA.FTZ R99, R216, R52.reuse, -R167 ;  /* 0x00000034d8637223 */ /* 0x080fe600000108a7 */
[----:B------:R-:W-:Y:S01]  /*17a40*/  MUFU.EX2 R78, R78 ;  /* 0x0000004e004e7308 */ /* 0x000fe20000000800 */
[----:B------:R-:W-:Y:S02]  /*17a50*/  FFMA.FTZ R98, R206, R52, -R123 ;  /* 0x00000034ce627223 */ /* 0x000fe4000001087b */
        /* <DEDUP_REMOVED lines=8> */
[C---:B------:R-:W-:Y:S01]  /*17ae0*/  FMUL.FTZ R31, R57.reuse, R91 ;  /* 0x0000005b391f7220 */ /* 0x040fe20000410000 */
[----:B------:R-:W-:Y:S01]  /*17af0*/  MUFU.EX2 R94, R94 ;  /* 0x0000005e005e7308 */ /* 0x000fe20000000800 */
[-C--:B------:R-:W-:Y:S01]  /*17b00*/  FFMA.FTZ R90, R214, R52.reuse, -R167 ;  /* 0x00000034d65a7223 */ /* 0x080fe200000108a7 */
[----:B------:R-:W-:Y:S04]  /*17b10*/  FFMA.FTZ R91, R200, R52, -R123 ;  /* 0x00000034c85b7223 */ /* 0x000fe8000001087b */
[C---:B------:R-:W-:Y:S04]  /*17b20*/  HMMA.16816.F32 R28, R60.reuse, R36, R28 ;  /* 0x000000243c1c723c */ /* 0x040fe8000000181c */
[----:B------:R-:W-:Y:S01]  /*17b30*/  MUFU.EX2 R87, R87 ;  /* 0x0000005700577308 */ /* 0x000fe20000000800 */
[----:B------:R-:W-:Y:S01]  /*17b40*/  FMUL.FTZ R36, R58, R80 ;  /* 0x000000503a247220 */ /* 0x000fe20000410000 */
[--C-:B------:R-:W-:Y:S01]  /*17b50*/  FFMA.FTZ R80, R48, R52, -R167.reuse ;  /* 0x0000003430507223 */ /* 0x100fe200000108a7 */
[C---:B------:R-:W-:Y:S01]  /*17b60*/  FMUL.FTZ R48, R58.reuse, R68 ;  /* 0x000000443a307220 */ /* 0x040fe20000410000 */
[----:B------:R-:W-:Y:S01]  /*17b70*/  FMUL.FTZ R37, R58, R81 ;  /* 0x000000513a257220 */ /* 0x000fe20000410000 */
[----:B------:R-:W-:Y:S01]  /*17b80*/  LDSM.16.MT88.4 R68, [R132+0xdc00] ;  /* 0x00dc00008444783b */ /* 0x000fe20000004200 */
[C---:B------:R-:W-:Y:S04]  /*17b90*/  HMMA.16816.F32 R32, R60.reuse, R38, R32 ;  /* 0x000000263c20723c */ /* 0x040fe80000001820 */
[----:B------:R-:W1:Y:S01]  /*17ba0*/  MUFU.EX2 R80, R80 ;  /* 0x0000005000507308 */ /* 0x000e620000000800 */
[C---:B------:R-:W-:Y:S01]  /*17bb0*/  FMUL.FTZ R38, R57.reuse, R82 ;  /* 0x0000005239267220 */ /* 0x040fe20000410000 */
[----:B------:R-:W-:Y:S01]  /*17bc0*/  FMUL.FTZ R39, R57, R83 ;  /* 0x0000005339277220 */ /* 0x000fe20000410000 */
[-CC-:B------:R-:W-:Y:S01]  /*17bd0*/  FFMA.FTZ R83, R230, R52.reuse, -R167.reuse ;  /* 0x00000034e6537223 */ /* 0x180fe200000108a7 */
[-CC-:B------:R-:W-:Y:S01]  /*17be0*/  FFMA.FTZ R82, R228, R52.reuse, -R167.reuse ;  /* 0x00000034e4527223 */ /* 0x180fe200000108a7 */
[----:B------:R-:W-:Y:S05]  /*17bf0*/  FFMA.FTZ R81, R226, R52, -R167 ;  /* 0x00000034e2517223 */ /* 0x000fea00000108a7 */
[----:B------:R-:W-:Y:S01]  /*17c00*/  MUFU.EX2 R86, R86 ;  /* 0x0000005600567308 */ /* 0x000fe20000000800 */
[C---:B------:R-:W-:Y:S03]  /*17c10*/  HMMA.16816.F32 R36, R60.reuse, R44, R36 ;  /* 0x0000002c3c24723c */ /* 0x040fe60000001824 */
[C---:B------:R-:W-:Y:S01]  /*17c20*/  FMUL.FTZ R44, R58.reuse, R72 ;  /* 0x000000483a2c7220 */ /* 0x040fe20000410000 */
[----:B------:R-:W-:Y:S01]  /*17c30*/  FMUL.FTZ R45, R58, R73 ;  /* 0x000000493a2d7220 */ /* 0x000fe20000410000 */
[----:B------:R-:W-:Y:S01]  /*17c40*/  FADD.FTZ R58, R173, R177 ;  /* 0x000000b1ad3a7221 */ /* 0x000fe20000010000 */
[----:B------:R-:W-:Y:S03]  /*17c50*/  FFMA.FTZ R173, R184, R52, -R123 ;  /* 0x00000034b8ad7223 */ /* 0x000fe6000001087b */
[----:B------:R-:W-:Y:S01]  /*17c60*/  MUFU.EX2 R83, R83 ;  /* 0x0000005300537308 */ /* 0x000fe20000000800 */
[C---:B------:R-:W-:Y:S03]  /*17c70*/  HMMA.16816.F32 R40, R60.reuse, R46, R40 ;  /* 0x0000002e3c28723c */ /* 0x040fe60000001828 */
[C---:B------:R-:W-:Y:S01]  /*17c80*/  FMUL.FTZ R46, R57.reuse, R74 ;  /* 0x0000004a392e7220 */ /* 0x040fe20000410000 */
[----:B------:R-:W-:Y:S01]  /*17c90*/  FMUL.FTZ R47, R57, R75 ;  /* 0x0000004b392f7220 */ /* 0x000fe20000410000 */
[----:B------:R-:W-:Y:S01]  /*17ca0*/  FADD.FTZ R57, R175, R208 ;  /* 0x000000d0af397221 */ /* 0x000fe20000010000 */
[----:B------:R-:W-:Y:S03]  /*17cb0*/  LDSM.16.MT88.4 R72, [R132+0xa000] ;  /* 0x00a000008448783b */ /* 0x000fe60000004200 */
[----:B------:R-:W-:Y:S01]  /*17cc0*/  MUFU.EX2 R85, R85 ;  /* 0x0000005500557308 */ /* 0x000fe20000000800 */
[-C--:B------:R-:W-:Y:S01]  /*17cd0*/  FFMA.FTZ R175, R190, R52.reuse, -R167 ;  /* 0x00000034beaf7223 */ /* 0x080fe200000108a7 */
[----:B------:R-:W-:Y:S01]  /*17ce0*/  FADD.FTZ R198, R198, R57 ;  /* 0x00000039c6c67221 */ /* 0x000fe20000010000 */
[----:B------:R-:W-:Y:S01]  /*17cf0*/  FADD.FTZ R57, R171, R58 ;  /* 0x0000003aab397221 */ /* 0x000fe20000010000 */
[C---:B------:R-:W-:Y:S03]  /*17d00*/  HMMA.16816.F32 R44, R60.reuse, R64, R44 ;  /* 0x000000403c2c723c */ /* 0x040fe6000000182c */
[----:B------:R-:W-:Y:S03]  /*17d10*/  FADD.FTZ R58, R169, R198 ;  /* 0x000000c6a93a7221 */ /* 0x000fe60000010000 */
[----:B------:R-:W-:Y:S01]  /*17d20*/  MUFU.EX2 R98, R98 ;  /* 0x0000006200627308 */ /* 0x000fe20000000800 */
[-CC-:B------:R-:W-:Y:S01]  /*17d30*/  FFMA.FTZ R169, R180, R52.reuse, -R167.reuse ;  /* 0x00000034b4a97223 */ /* 0x180fe200000108a7 */
[----:B------:R-:W-:Y:S01]  /*17d40*/  FFMA.FTZ R171, R174, R52, -R167 ;  /* 0x00000034aeab7223 */ /* 0x000fe200000108a7 */
[----:B------:R-:W-:Y:S01]  /*17d50*/  HMMA.16816.F32 R48, R60, R66, R48 ;  /* 0x000000423c30723c */ /* 0x000fe20000001830 */
[----:B------:R-:W2:Y:S02]  /*17d60*/  LDSM.16.MT88.4 R64, [R134+0x9400] ;  /* 0x009400008640783b */ /* 0x000ea40000004200 */
[----:B-1----:R-:W-:Y:S04]  /*17d70*/  F2FP.F16.F32.PACK_AB R63, R80, R77 ;  /* 0x0000004d503f723e */ /* 0x002fe800000000ff */
[----:B------:R-:W-:Y:S01]  /*17d80*/  MUFU.EX2 R82, R82 ;  /* 0x0000005200527308 */ /* 0x000fe20000000800 */
[----:B------:R-:W-:Y:S02]  /*17d90*/  F2FP.F16.F32.PACK_AB R60, R95, R78 ;  /* 0x0000004e5f3c723e */ /* 0x000fe400000000ff */
[----:B------:R-:W-:Y:S02]  /*17da0*/  F2FP.F16.F32.PACK_AB R62, R84, R79 ;  /* 0x0000004f543e723e */ /* 0x000fe400000000ff */
[----:B------:R-:W-:Y:S05]  /*17db0*/  F2FP.F16.F32.PACK_AB R61, R76, R93 ;  /* 0x0000005d4c3d723e */ /* 0x000fea00000000ff */
[----:B------:R-:W-:Y:S10]  /*17dc0*/  MUFU.EX2 R91, R91 ;  /* 0x0000005b005b7308 */ /* 0x000ff40000000800 */
        /* <DEDUP_REMOVED lines=23> */
[----:B------:R-:W-:Y:S01]  /*17f40*/  MUFU.EX2 R181, R181 ;  /* 0x000000b500b57308 */ /* 0x000fe20000000800 */
[----:B---3--:R-:W-:Y:S01]  /*17f50*/  F2FP.F16.F32.PACK_AB R56, R179, R172 ;  /* 0x000000acb338723e */ /* 0x008fe200000000ff */
[C---:B------:R-:W-:Y:S01]  /*17f60*/  HMMA.16816.F32 R24, R60.reuse, R66, R24 ;  /* 0x000000423c18723c */ /* 0x040fe20000001818 */
[----:B------:R-:W1:Y:S07]  /*17f70*/  LDSM.16.MT88.4 R64, [R132+0xb400] ;  /* 0x00b400008440783b */ /* 0x000e6e0000004200 */
[----:B------:R-:W2:Y:S10]  /*17f80*/  MUFU.EX2 R81, R81 ;  /* 0x0000005100517308 */ /* 0x000eb40000000800 */
[----:B------:R-:W-:Y:S10]  /*17f90*/  MUFU.EX2 R99, R99 ;  /* 0x0000006300637308 */ /* 0x000ff40000000800 */
[----:B------:R-:W3:Y:S10]  /*17fa0*/  MUFU.EX2 R90, R90 ;  /* 0x0000005a005a7308 */ /* 0x000ef40000000800 */
[----:B------:R-:W-:Y:S10]  /*17fb0*/  MUFU.EX2 R89, R89 ;  /* 0x0000005900597308 */ /* 0x000ff40000000800 */
[----:B------:R-:W4:Y:S01]  /*17fc0*/  MUFU.EX2 R88, R88 ;  /* 0x0000005800587308 */ /* 0x000f220000000800 */
[C---:B-1----:R-:W-:Y:S09]  /*17fd0*/  HMMA.16816.F32 R28, R60.reuse, R64, R28 ;  /* 0x000000403c1c723c */ /* 0x042ff2000000181c */
[----:B------:R-:W1:Y:S01]  /*17fe0*/  MUFU.EX2 R97, R97 ;  /* 0x0000006100617308 */ /* 0x000e620000000800 */
[C---:B------:R-:W-:Y:S01]  /*17ff0*/  HMMA.16816.F32 R32, R60.reuse, R66, R32 ;  /* 0x000000423c20723c */ /* 0x040fe20000001820 */
[----:B------:R-:W5:Y:S08]  /*18000*/  LDSM.16.MT88.4 R64, [R134+0xd400] ;  /* 0x00d400008640783b */ /* 0x000f700000004200 */
[----:B------:R-:W1:Y:S10]  /*18010*/  MUFU.EX2 R96, R96 ;  /* 0x0000006000607308 */ /* 0x000e740000000800 */
[----:B------:R-:W-:Y:S10]  /*18020*/  MUFU.EX2 R166, R166 ;  /* 0x000000a600a67308 */ /* 0x000ff40000000800 */
[----:B------:R-:W-:Y:S10]  /*18030*/  MUFU.EX2 R164, R164 ;  /* 0x000000a400a47308 */ /* 0x000ff40000000800 */
[----:B------:R-:W-:Y:S01]  /*18040*/  MUFU.EX2 R128, R128 ;  /* 0x0000008000807308 */ /* 0x000fe20000000800 */
[C---:B-----5:R-:W-:Y:S08]  /*18050*/  HMMA.16816.F32 R36, R60.reuse, R64, R36 ;  /* 0x000000403c24723c */ /* 0x060ff00000001824 */
[C---:B------:R-:W-:Y:S01]  /*18060*/  HMMA.16816.F32 R40, R60.reuse, R66, R40 ;  /* 0x000000423c28723c */ /* 0x040fe20000001828 */
[----:B------:R-:W5:Y:S07]  /*18070*/  LDSM.16.MT88.4 R64, [R132+0xd400] ;  /* 0x00d400008440783b */ /* 0x000f6e0000004200 */
[C---:B-----5:R-:W-:Y:S08]  /*18080*/  HMMA.16816.F32 R44, R60.reuse, R64, R44 ;  /* 0x000000403c2c723c */ /* 0x060ff0000000182c */
[----:B------:R-:W-:Y:S01]  /*18090*/  HMMA.16816.F32 R48, R60, R66, R48 ;  /* 0x000000423c30723c */ /* 0x000fe20000001830 */
[----:B------:R-:W5:Y:S02]  /*180a0*/  LDSM.16.MT88.4 R64, [R134+0x9800] ;  /* 0x009800008640783b */ /* 0x000f640000004200 */
[----:B------:R-:W-:Y:S02]  /*180b0*/  F2FP.F16.F32.PACK_AB R61, R83, R92 ;  /* 0x0000005c533d723e */ /* 0x000fe400000000ff */
[----:B--2---:R-:W-:Y:S02]  /*180c0*/  F2FP.F16.F32.PACK_AB R63, R81, R82 ;  /* 0x00000052513f723e */ /* 0x004fe400000000ff */
[----:B------:R-:W-:Y:S02]  /*180d0*/  F2FP.F16.F32.PACK_AB R60, R87, R94 ;  /* 0x0000005e573c723e */ /* 0x000fe400000000ff */
[----:B------:R-:W-:Y:S07]  /*180e0*/  F2FP.F16.F32.PACK_AB R62, R85, R86 ;  /* 0x00000056553e723e */ /* 0x000fee00000000ff */
[C---:B-----5:R-:W-:Y:S08]  /*180f0*/  HMMA.16816.F32 R4, R60.reuse, R64, R4 ;  /* 0x000000403c04723c */ /* 0x060ff00000001804 */
        /* <DEDUP_REMOVED lines=17> */
[----:B---3--:R-:W-:Y:S02]  /*18210*/  F2FP.F16.F32.PACK_AB R61, R90, R99 ;  /* 0x000000635a3d723e */ /* 0x008fe400000000ff */
[----:B----4-:R-:W-:Y:S02]  /*18220*/  F2FP.F16.F32.PACK_AB R63, R88, R89 ;  /* 0x00000059583f723e */ /* 0x010fe400000000ff */
[----:B-1----:R-:W-:Y:S02]  /*18230*/  F2FP.F16.F32.PACK_AB R60, R97, R98 ;  /* 0x00000062613c723e */ /* 0x002fe400000000ff */
[----:B------:R-:W-:Y:S07]  /*18240*/  F2FP.F16.F32.PACK_AB R62, R91, R96 ;  /* 0x000000605b3e723e */ /* 0x000fee00000000ff */
        /* <DEDUP_REMOVED lines=15> */
[C---:B------:R-:W-:Y:S08]  /*18340*/  HMMA.16816.F32 R44, R60.reuse, R68, R44 ;  /* 0x000000443c2c723c */ /* 0x040ff0000000182c */
        /* <DEDUP_REMOVED lines=18> */
[C---:B---3--:R-:W-:Y:S03]  /*18470*/  HMMA.16816.F32 R36, R60.reuse, R72, R36 ;  /* 0x000000483c24723c */ /* 0x048fe60000001824 */
[----:B------:R-:W-:Y:S01]  /*18480*/  FADD.FTZ R73, R122, R57 ;  /* 0x000000397a497221 */ /* 0x000fe20000010000 */
[----:B------:R-:W-:Y:S01]  /*18490*/  FADD.FTZ R57, R93, R58 ;  /* 0x0000003a5d397221 */ /* 0x000fe20000010000 */
[-CC-:B------:R-:W-:Y:S01]  /*184a0*/  FFMA.FTZ R93, R54, R52.reuse, -R167.reuse ;  /* 0x00000034365d7223 */ /* 0x180fe200000108a7 */
[-C--:B------:R-:W-:Y:S01]  /*184b0*/  FFMA.FTZ R122, R165, R52.reuse, -R167 ;  /* 0x00000034a57a7223 */ /* 0x080fe200000108a7 */
[----:B------:R-:W-:Y:S01]  /*184c0*/  FADD.FTZ R58, R78, R73 ;  /* 0x000000494e3a7221 */ /* 0x000fe20000010000 */
[C---:B------:R-:W-:Y:S01]  /*184d0*/  HMMA.16816.F32 R40, R60.reuse, R74, R40 ;  /* 0x0000004a3c28723c */ /* 0x040fe20000001828 */
[----:B------:R-:W3:Y:S02]  /*184e0*/  LDSM.16.MT88.4 R72, [R132+0xa400] ;  /* 0x00a400008448783b */ /* 0x000ee40000004200 */
[----:B------:R-:W-:Y:S01]  /*184f0*/  FADD.FTZ R76, R76, R57 ;  /* 0x000000394c4c7221 */ /* 0x000fe20000010000 */
[----:B------:R-:W-:Y:S01]  /*18500*/  FADD.FTZ R54, R95, R58 ;  /* 0x0000003a5f367221 */ /* 0x000fe20000010000 */
[----:B------:R-:W-:Y:S01]  /*18510*/  F2FP.F16.F32.PACK_AB R57, R178, R169 ;  /* 0x000000a9b239723e */ /* 0x000fe200000000ff */
[--C-:B------:R-:W-:Y:S01]  /*18520*/  FFMA.FTZ R78, R143, R52, -R167.reuse ;  /* 0x000000348f4e7223 */ /* 0x100fe200000108a7 */
[----:B------:R-:W-:Y:S01]  /*18530*/  F2FP.F16.F32.PACK_AB R58, R181, R168 ;  /* 0x000000a8b53a723e */ /* 0x000fe200000000ff */
[C---:B--2---:R-:W-:Y:S01]  /*18540*/  HMMA.16816.F32 R44, R60.reuse, R68, R44 ;  /* 0x000000443c2c723c */ /* 0x044fe2000000182c */
[----:B------:R-:W-:Y:S02]  /*18550*/  MUFU.EX2 R122, R122 ;  /* 0x0000007a007a7308 */ /* 0x000fe40000000800 */
[----:B------:R-:W-:Y:S01]  /*18560*/  FADD.FTZ R55, R79, R54 ;  /* 0x000000364f377221 */ /* 0x000fe20000010000 */
[-CC-:B------:R-:W-:Y:S01]  /*18570*/  FFMA.FTZ R143, R131, R52.reuse, -R167.reuse ;  /* 0x00000034838f7223 */ /* 0x180fe200000108a7 */
[-C--:B------:R-:W-:Y:S01]  /*18580*/  FFMA.FTZ R167, R53, R52.reuse, -R167 ;  /* 0x0000003435a77223 */ /* 0x080fe200000108a7 */
[----:B------:R-:W-:Y:S01]  /*18590*/  FADD.FTZ R53, R77, R76 ;  /* 0x0000004c4d357221 */ /* 0x000fe20000010000 */
[----:B------:R-:W-:Y:S01]  /*185a0*/  FADD.FTZ R55, R84, R55 ;  /* 0x0000003754377221 */ /* 0x000fe20000010000 */
[----:B------:R-:W-:Y:S01]  /*185b0*/  HMMA.16816.F32 R48, R60, R70, R48 ;  /* 0x000000463c30723c */ /* 0x000fe20000001830 */
[----:B------:R-:W2:Y:S02]  /*185c0*/  LDSM.16.MT88.4 R60, [R134+0xc400] ;  /* 0x00c40000863c783b */ /* 0x000ea40000004200 */
[----:B------:R-:W4:Y:S01]  /*185d0*/  MUFU.EX2 R131, R78 ;  /* 0x0000004e00837308 */ /* 0x000f220000000800 */
[----:B------:R-:W-:Y:S01]  /*185e0*/  FADD.FTZ R94, R94, R55 ;  /* 0x000000375e5e7221 */ /* 0x000fe20000010000 */
[----:B------:R-:W-:Y:S01]  /*185f0*/  FADD.FTZ R53, R80, R53 ;  /* 0x0000003550357221 */ /* 0x000fe20000010000 */
[-CC-:B------:R-:W-:Y:S01]  /*18600*/  FFMA.FTZ R165, R130, R52.reuse, -R123.reuse ;  /* 0x0000003482a57223 */ /* 0x180fe2000001087b */
[----:B------:R-:W-:Y:S01]  /*18610*/  FFMA.FTZ R123, R127, R52, -R123 ;  /* 0x000000347f7b7223 */ /* 0x000fe2000001087b */
[----:B------:R-:W-:Y:S01]  /*18620*/  FADD.FTZ R87, R87, R94 ;  /* 0x0000005e57577221 */ /* 0x000fe20000010000 */
[----:B------:R-:W-:Y:S01]  /*18630*/  FADD.FTZ R92, R92, R53 ;  /* 0x000000355c5c7221 */ /* 0x000fe20000010000 */
[C---:B-1----:R-:W-:Y:S01]  /*18640*/  HMMA.16816.F32 R4, R56.reuse, R64, R4 ;  /* 0x000000403804723c */ /* 0x042fe20000001804 */
[----:B------:R-:W1:Y:S02]  /*18650*/  LDSM.16.MT88.4 R68, [R132+0xc400] ;  /* 0x00c400008444783b */ /* 0x000e640000004200 */
[----:B------:R-:W5:Y:S02]  /*18660*/  MUFU.EX2 R143, R143 ;  /* 0x0000008f008f7308 */ /* 0x000f640000000800 */
[----:B------:R-:W-:Y:S01]  /*18670*/  FADD.FTZ R83, R83, R92 ;  /* 0x0000005c53537221 */ /* 0x000fe20000010000 */
[----:B------:R-:W-:Y:S02]  /*18680*/  FADD.FTZ R86, R86, R87 ;  /* 0x0000005756567221 */ /* 0x000fe40000010000 */
[C---:B------:R-:W-:Y:S01]  /*18690*/  HMMA.16816.F32 R8, R56.reuse, R66, R8 ;  /* 0x000000423808723c */ /* 0x040fe20000001808 */
[----:B------:R-:W1:Y:S04]  /*186a0*/  LDSM.16.MT88.4 R64, [R134+0xe400] ;  /* 0x00e400008640783b */ /* 0x000e680000004200 */
[----:B------:R-:W2:Y:S01]  /*186b0*/  MUFU.EX2 R165, R165 ;  /* 0x000000a500a57308 */ /* 0x000ea20000000800 */
[----:B------:R-:W-:Y:S01]  /*186c0*/  FADD.FTZ R85, R85, R86 ;  /* 0x0000005655557221 */ /* 0x000fe20000010000 */
[----:B----4-:R-:W-:Y:S01]  /*186d0*/  F2FP.F16.F32.PACK_AB R53, R131, R122 ;  /* 0x0000007a8335723e */ /* 0x010fe200000000ff */
[----:B------:R-:W-:Y:S02]  /*186e0*/  FADD.FTZ R82, R82, R83 ;  /* 0x0000005352527221 */ /* 0x000fe40000010000 */
[----:B------:R-:W-:Y:S01]  /*186f0*/  FADD.FTZ R98, R98, R85 ;  /* 0x0000005562627221 */ /* 0x000fe20000010000 */
[C---:B---3--:R-:W-:Y:S01]  /*18700*/  HMMA.16816.F32 R12, R56.reuse, R72, R12 ;  /* 0x00000048380c723c */ /* 0x048fe2000000180c */
[----:B------:R-:W-:Y:S03]  /*18710*/  LDSM.16.MT88.4 R76, [R132+0xc800] ;  /* 0x00c80000844c783b */ /* 0x000fe60000004200 */
[----:B------:R-:W-:Y:S01]  /*18720*/  MUFU.EX2 R167, R167 ;  /* 0x000000a700a77308 */ /* 0x000fe20000000800 */
[----:B-----5:R-:W-:Y:S01]  /*18730*/  F2FP.F16.F32.PACK_AB R55, R166, R143 ;  /* 0x0000008fa637723e */ /* 0x020fe200000000ff */
[----:B------:R-:W-:Y:S01]  /*18740*/  FADD.FTZ R97, R97, R98 ;  /* 0x0000006261617221 */ /* 0x000fe20000010000 */
[----:B------:R-:W-:Y:S01]  /*18750*/  FADD.FTZ R82, R81, R82 ;  /* 0x0000005251527221 */ /* 0x000fe20000010000 */
[C---:B------:R-:W-:Y:S01]  /*18760*/  HMMA.16816.F32 R16, R56.reuse, R74, R16 ;  /* 0x0000004a3810723c */ /* 0x040fe20000001810 */
[----:B------:R-:W3:Y:S05]  /*18770*/  LDSM.16.MT88.4 R72, [R132+0xe400] ;  /* 0x00e400008448783b */ /* 0x000eea0000004200 */
[----:B------:R-:W-:Y:S01]  /*18780*/  MUFU.EX2 R123, R123 ;  /* 0x0000007b007b7308 */ /* 0x000fe20000000800 */
[----:B--2---:R-:W-:Y:S01]  /*18790*/  F2FP.F16.F32.PACK_AB R52, R165, R164 ;  /* 0x000000a4a534723e */ /* 0x004fe200000000ff */
[----:B------:R-:W-:Y:S01]  /*187a0*/  FADD.FTZ R99, R99, R82 ;  /* 0x0000005263637221 */ /* 0x000fe20000010000 */
[C---:B------:R-:W-:Y:S01]  /*187b0*/  HMMA.16816.F32 R20, R56.reuse, R60, R20 ;  /* 0x0000003c3814723c */ /* 0x040fe20000001814 */
[----:B------:R-:W-:Y:S02]  /*187c0*/  LDSM.16.MT88.4 R84, [R132+0xcc00] ;  /* 0x00cc00008454783b */ /* 0x000fe40000004200 */
[----:B------:R-:W-:Y:S04]  /*187d0*/  FADD.FTZ R90, R90, R99 ;  /* 0x000000635a5a7221 */ /* 0x000fe80000010000 */
[----:B------:R-:W-:Y:S01]  /*187e0*/  FADD.FTZ R89, R89, R90 ;  /* 0x0000005a59597221 */ /* 0x000fe20000010000 */
[C---:B------:R-:W-:Y:S01]  /*187f0*/  HMMA.16816.F32 R24, R56.reuse, R62, R24 ;  /* 0x0000003e3818723c */ /* 0x040fe20000001818 */
[----:B------:R-:W2:Y:S02]  /*18800*/  LDSM.16.MT88.4 R60, [R134+0xa800] ;  /* 0x00a80000863c783b */ /* 0x000ea40000004200 */
[----:B------:R-:W-:Y:S04]  /*18810*/  FADD.FTZ R88, R88, R89 ;  /* 0x0000005958587221 */ /* 0x000fe80000010000 */
[----:B------:R-:W-:Y:S01]  /*18820*/  FADD.FTZ R163, R163, R88 ;  /* 0x00000058a3a37221 */ /* 0x000fe20000010000 */
[C---:B-1----:R-:W-:Y:S03]  /*18830*/  HMMA.16816.F32 R28, R56.reuse, R68, R28 ;  /* 0x00000044381c723c */ /* 0x042fe6000000181c */
[----:B------:R-:W-:Y:S04]  /*18840*/  FADD.FTZ R192, R192, R163 ;  /* 0x000000a3c0c07221 */ /* 0x000fe80000010000 */
[----:B------:R-:W-:Y:S01]  /*18850*/  FADD.FTZ R175, R175, R192 ;  /* 0x000000c0afaf7221 */ /* 0x000fe20000010000 */
[C---:B------:R-:W-:Y:S01]  /*18860*/  HMMA.16816.F32 R32, R56.reuse, R70, R32 ;  /* 0x000000463820723c */ /* 0x040fe20000001820 */
[----:B------:R-:W1:Y:S02]  /*18870*/  LDSM.16.MT88.4 R68, [R132+0xa800] ;  /* 0x00a800008444783b */ /* 0x000e640000004200 */
[----:B------:R-:W-:Y:S04]  /*18880*/  FADD.FTZ R162, R162, R175 ;  /* 0x000000afa2a27221 */ /* 0x000fe80000010000 */
[----:B------:R-:W-:Y:S01]  /*18890*/  FADD.FTZ R169, R169, R162 ;  /* 0x000000a2a9a97221 */ /* 0x000fe20000010000 */
[C---:B------:R-:W-:Y:S03]  /*188a0*/  HMMA.16816.F32 R36, R56.reuse, R64, R36 ;  /* 0x000000403824723c */ /* 0x040fe60000001824 */
[----:B------:R-:W-:Y:S04]  /*188b0*/  FADD.FTZ R169, R178, R169 ;  /* 0x000000a9b2a97221 */ /* 0x000fe80000010000 */
[----:B------:R-:W-:Y:S01]  /*188c0*/  FADD.FTZ R176, R176, R169 ;  /* 0x000000a9b0b07221 */ /* 0x000fe20000010000 */
[C---:B------:R-:W-:Y:S01]  /*188d0*/  HMMA.16816.F32 R40, R56.reuse, R66, R40 ;  /* 0x000000423828723c */ /* 0x040fe20000001828 */
[----:B------:R-:W4:Y:S02]  /*188e0*/  LDSM.16.MT88.4 R64, [R134+0xc800] ;  /* 0x00c800008640783b */ /* 0x000f240000004200 */
[----:B------:R-:W-:Y:S04]  /*188f0*/  FADD.FTZ R171, R171, R176 ;  /* 0x000000b0abab7221 */ /* 0x000fe80000010000 */
[----:B------:R-:W-:Y:S01]  /*18900*/  FADD.FTZ R122, R122, R171 ;  /* 0x000000ab7a7a7221 */ /* 0x000fe20000010000 */
[C---:B---3--:R-:W-:Y:S01]  /*18910*/  HMMA.16816.F32 R44, R56.reuse, R72, R44 ;  /* 0x00000048382c723c */ /* 0x048fe2000000182c */
[----:B------:R-:W3:Y:S02]  /*18920*/  MUFU.EX2 R73, R129 ;  /* 0x0000008100497308 */ /* 0x000ee40000000800 */
[----:B------:R-:W-:Y:S04]  /*18930*/  FADD.FTZ R122, R131, R122 ;  /* 0x0000007a837a7221 */ /* 0x000fe80000010000 */
[----:B------:R-:W-:Y:S01]  /*18940*/  FADD.FTZ R143, R143, R122 ;  /* 0x0000007a8f8f7221 */ /* 0x000fe20000010000 */
[----:B------:R-:W-:Y:S01]  /*18950*/  HMMA.16816.F32 R48, R56, R74, R48 ;  /* 0x0000004a3830723c */ /* 0x000fe20000001830 */
[----:B------:R-:W5:Y:S02]  /*18960*/  LDSM.16.MT88.4 R56, [R134+0xe800] ;  /* 0x00e800008638783b */ /* 0x000f640000004200 */
[----:B------:R-:W-:Y:S01]  /*18970*/  MUFU.EX2 R72, R101 ;  /* 0x0000006500487308 */ /* 0x000fe20000000800 */
[----:B------:R-:W-:Y:S01]  /*18980*/  MOV R122, R3 ;  /* 0x00000003007a7202 */ /* 0x000fe20000000f00 */
[----:B------:R-:W-:Y:S01]  /*18990*/  FADD.FTZ R143, R166, R143 ;  /* 0x0000008fa68f7221 */ /* 0x000fe20000010000 */
[----:B---3--:R-:W-:Y:S07]  /*189a0*/  F2FP.F16.F32.PACK_AB R54, R73, R128 ;  /* 0x000000804936723e */ /* 0x008fee00000000ff */
[C---:B--2---:R-:W-:Y:S08]  /*189b0*/  HMMA.16816.F32 R4, R52.reuse, R60, R4 ;  /* 0x0000003c3404723c */ /* 0x044ff00000001804 */
[C---:B------:R-:W-:Y:S01]  /*189c0*/  HMMA.16816.F32 R8, R52.reuse, R62, R8 ;  /* 0x0000003e3408723c */ /* 0x040fe20000001808 */
[----:B------:R-:W2:Y:S07]  /*189d0*/  LDSM.16.MT88.4 R60, [R132+0xe800] ;  /* 0x00e80000843c783b */ /* 0x000eae0000004200 */
[C---:B-1----:R-:W-:Y:S08]  /*189e0*/  HMMA.16816.F32 R12, R52.reuse, R68, R12 ;  /* 0x00000044340c723c */ /* 0x042ff0000000180c */
[C---:B------:R-:W-:Y:S08]  /*189f0*/  HMMA.16816.F32 R16, R52.reuse, R70, R16 ;  /* 0x000000463410723c */ /* 0x040ff00000001810 */
[C---:B----4-:R-:W-:Y:S01]  /*18a00*/  HMMA.16816.F32 R20, R52.reuse, R64, R20 ;  /* 0x000000403414723c */ /* 0x050fe20000001814 */
[----:B------:R1:W3:Y:S07]  /*18a10*/  MUFU.EX2 R65, R100 ;  /* 0x0000006400417308 */ /* 0x0002ee0000000800 */
[C---:B------:R-:W-:Y:S03]  /*18a20*/  HMMA.16816.F32 R24, R52.reuse, R66, R24 ;  /* 0x000000423418723c */ /* 0x040fe60000001818 */
[----:B------:R4:W5:Y:S05]  /*18a30*/  MUFU.EX2 R64, R93 ;  /* 0x0000005d00407308 */ /* 0x00096a0000000800 */
[C---:B------:R-:W-:Y:S05]  /*18a40*/  HMMA.16816.F32 R28, R52.reuse, R76, R28 ;  /* 0x0000004c341c723c */ /* 0x040fea000000181c */
[----:B------:R-:W-:Y:S01]  /*18a50*/  MUFU.EX2 R67, R125 ;  /* 0x0000007d00437308 */ /* 0x000fe20000000800 */
[----:B-1----:R-:W1:Y:S01]  /*18a60*/  LDSM.16.MT88.4 R100, [R132+0xac00] ;  /* 0x00ac00008464783b */ /* 0x002e620000004200 */
[----:B---3--:R-:W-:Y:S01]  /*18a70*/  F2FP.F16.F32.PACK_AB R69, R65, R72 ;  /* 0x000000484145723e */ /* 0x008fe200000000ff */
[C---:B------:R-:W-:Y:S07]  /*18a80*/  HMMA.16816.F32 R32, R52.reuse, R78, R32 ;  /* 0x0000004e3420723c */ /* 0x040fee0000001820 */
[----:B------:R-:W3:Y:S01]  /*18a90*/  MUFU.EX2 R66, R124 ;  /* 0x0000007c00427308 */ /* 0x000ee20000000800 */
[----:B----4-:R-:W4:Y:S01]  /*18aa0*/  LDSM.16.MT88.4 R92, [R134+0xcc00] ;  /* 0x00cc0000865c783b */ /* 0x010f220000004200 */
[----:B-----5:R-:W-:Y:S01]  /*18ab0*/  F2FP.F16.F32.PACK_AB R71, R167, R64 ;  /* 0x00000040a747723e */ /* 0x020fe200000000ff */
[C---:B------:R-:W-:Y:S07]  /*18ac0*/  HMMA.16816.F32 R36, R52.reuse, R56, R36 ;  /* 0x000000383424723c */ /* 0x040fee0000001824 */
[----:B------:R-:W5:Y:S01]  /*18ad0*/  MUFU.EX2 R56, R126 ;  /* 0x0000007e00387308 */ /* 0x000f620000000800 */
[----:B------:R-:W4:Y:S01]  /*18ae0*/  LDSM.16.MT88.4 R76, [R134+0xec00] ;  /* 0x00ec0000864c783b */ /* 0x000f220000004200 */
[C---:B------:R-:W-:Y:S03]  /*18af0*/  HMMA.16816.F32 R40, R52.reuse, R58, R40 ;  /* 0x0000003a3428723c */ /* 0x040fe60000001828 */
[----:B---3--:R-:W-:Y:S05]  /*18b00*/  F2FP.F16.F32.PACK_AB R68, R66, R67 ;  /* 0x000000434244723e */ /* 0x008fea00000000ff */
[C---:B--2---:R-:W-:Y:S03]  /*18b10*/  HMMA.16816.F32 R44, R52.reuse, R60, R44 ;  /* 0x0000003c342c723c */ /* 0x044fe6000000182c */
[----:B-----5:R-:W-:Y:S05]  /*18b20*/  F2FP.F16.F32.PACK_AB R70, R123, R56 ;  /* 0x000000387b46723e */ /* 0x020fea00000000ff */
[----:B------:R-:W-:Y:S08]  /*18b30*/  HMMA.16816.F32 R48, R52, R62, R48 ;  /* 0x0000003e3430723c */ /* 0x000ff00000001830 */
[C---:B------:R-:W-:Y:S05]  /*18b40*/  HMMA.16816.F32 R112, R68.reuse, R108, R4 ;  /* 0x0000006c4470723c */ /* 0x040fea0000001804 */
[----:B------:R-:W-:Y:S03]  /*18b50*/  FADD.FTZ R4, R96, R97 ;  /* 0x0000006160047221 */ /* 0x000fe60000010000 */
[C---:B------:R-:W-:Y:S03]  /*18b60*/  HMMA.16816.F32 R108, R68.reuse, R110, R8 ;  /* 0x0000006e446c723c */ /* 0x040fe60000001808 */
[----:B------:R-:W-:Y:S01]  /*18b70*/  FADD.FTZ R4, R91, R4 ;  /* 0x000000045b047221 */ /* 0x000fe20000010000 */
[----:B------:R-:W-:Y:S03]  /*18b80*/  FADD.FTZ R10, R72, R143 ;  /* 0x0000008f480a7221 */ /* 0x000fe60000010000 */
[----:B------:R-:W-:Y:S01]  /*18b90*/  FADD.FTZ R177, R177, R4 ;  /* 0x00000004b1b17221 */ /* 0x000fe20000010000 */
[C---:B-1----:R-:W-:Y:S01]  /*18ba0*/  HMMA.16816.F32 R104, R68.reuse, R100, R12 ;  /* 0x000000644468723c */ /* 0x042fe2000000180c */
[----:B------:R-:W1:Y:S02]  /*18bb0*/  LDSM.16.MT88.4 R4, [R132+0xec00] ;  /* 0x00ec00008404783b */ /* 0x000e640000004200 */
        /* <DEDUP_REMOVED lines=18> */
[----:B------:R-:W-:Y:S05]  /*18ce0*/  FADD.FTZ R8, R73, R8 ;  /* 0x0000000849087221 */ /* 0x000fea0000010000 */
[C---:B------:R-:W-:Y:S08]  /*18cf0*/  HMMA.16816.F32 R80, R68.reuse, R76, R36 ;  /* 0x0000004c4450723c */ /* 0x040ff00000001824 */
[C---:B------:R-:W-:Y:S08]  /*18d00*/  HMMA.16816.F32 R76, R68.reuse, R78, R40 ;  /* 0x0000004e444c723c */ /* 0x040ff00000001828 */
[C---:B-1----:R-:W-:Y:S03]  /*18d10*/  HMMA.16816.F32 R72, R68.reuse, R4, R44 ;  /* 0x000000044448723c */ /* 0x042fe6000000182c */
[----:B------:R-:W-:Y:S04]  /*18d20*/  FADD.FTZ R5, R67, R8 ;  /* 0x0000000843057221 */ /* 0x000fe80000010000 */
[----:B------:R-:W-:Y:S01]  /*18d30*/  FADD.FTZ R5, R66, R5 ;  /* 0x0000000542057221 */ /* 0x000fe20000010000 */
[----:B------:R-:W-:Y:S03]  /*18d40*/  HMMA.16816.F32 R68, R68, R6, R48 ;  /* 0x000000064444723c */ /* 0x000fe60000001830 */
[----:B------:R-:W-:Y:S04]  /*18d50*/  FADD.FTZ R56, R56, R5 ;  /* 0x0000000538387221 */ /* 0x000fe80000010000 */
[----:B------:R-:W-:Y:S01]  /*18d60*/  FADD.FTZ R163, R123, R56 ;  /* 0x000000387ba37221 */ /* 0x000fe20000010000 */
[----:B------:R-:W-:Y:S01]  /*18d70*/  MOV R123, R2 ;  /* 0x00000002007b7202 */ /* 0x000fe20000000f00 */
[----:B------:R-:W-:Y:S11]  /*18d80*/  @P0 BRA `(.L_x_3677) ;  /* 0xffffffb000d00947 */ /* 0x000ff6000383ffff */
.L_x_3670:
        /* <DEDUP_REMOVED lines=10> */
.L_x_3689:
        /* <DEDUP_REMOVED lines=150> */
.L_x_3680:
[----:B------:R-:W-:Y:S05]  /*19790*/  BSYNC.RECONVERGENT B0 ;  /* 0x0000000000007941 */ /* 0x000fea0003800200 */
.L_x_3679:
        /* <DEDUP_REMOVED lines=28> */
.L_x_3682:
[----:B------:R-:W-:Y:S05]  /*19960*/  BSYNC.RECONVERGENT B0 ;  /* 0x0000000000007941 */ /* 0x000fea0003800200 */
.L_x_3681:
        /* <DEDUP_REMOVED lines=33> */
.L_x_3684:
[----:B------:R-:W-:Y:S05]  /*19b80*/  BSYNC.RECONVERGENT B0 ;  /* 0x0000000000007941 */ /* 0x000fea0003800200 */
.L_x_3683:
[----:B------:R-:W-:-:S04]  /*19b90*/  MOV R147, 0x0 ;  /* 0x0000000000937802 */ /* 0x000fc80000000f00 */
[----:B-12345:R-:W-:Y:S05]  /*19ba0*/  @P1 RET.REL.NODEC R146 `(_ZN5flash24flash_fwd_splitkv_kernelI23Flash_fwd_kernel_traitsILi96ELi64ELi128ELi4ELb0ELb0EN7cutlass6half_tE19Flash_kernel_traitsILi96ELi64ELi128ELi4ES3_EELb0ELb0ELb1ELb0ELb0ELb1ELb0ELb1EEEvNS_16Flash_fwd_paramsE) ;  /* 0xfffffe6492141950 */ /* 0x03efea0003c3ffff */
        /* <DEDUP_REMOVED lines=16> */
[----:B-1----:R-:W-:Y:S05]  /*19cb0*/  @P0 RET.REL.NODEC R146 `(_ZN5flash24flash_fwd_splitkv_kernelI23Flash_fwd_kernel_traitsILi96ELi64ELi128ELi4ELb0ELb0EN7cutlass6half_tE19Flash_kernel_traitsILi96ELi64ELi128ELi4ES3_EELb0ELb0ELb1ELb0ELb0ELb1ELb0ELb1EEEvNS_16Flash_fwd_paramsE) ;  /* 0xfffffe6092d00950 */ /* 0x002fea0003c3ffff */
[----:B------:R-:W-:Y:S01]  /*19cc0*/  MOV R147, 0x0 ;  /* 0x0000000000937802 */ /* 0x000fe20000000f00 */
[----:B------:R1:W-:Y:S03]  /*19cd0*/  ST.E.128 desc[UR4][R2.64+0x80], R24 ;  /* 0x0000801802007985 */ /* 0x0003e6000c101d04 */
[----:B-1----:R-:W-:Y:S05]  /*19ce0*/  RET.REL.NODEC R146 `(_ZN5flash24flash_fwd_splitkv_kernelI23Flash_fwd_kernel_traitsILi96ELi64ELi128ELi4ELb0ELb0EN7cutlass6half_tE19Flash_kernel_traitsILi96ELi64ELi128ELi4ES3_EELb0ELb0ELb1ELb0ELb0ELb1ELb0ELb1EEEvNS_16Flash_fwd_paramsE) ;  /* 0xfffffe6092c47950 */ /* 0x002fea0003c3ffff */
.L_x_3678:
[----:B------:R-:W-:Y:S01]  /*19cf0*/  MOV R5, 0x2 ;  /* 0x0000000200057802 */ /* 0x000fe20000000f00 */
[----:B------:R-:W-:Y:S01]  /*19d00*/  IMAD.MOV.U32 R0, RZ, RZ, 0x1f ;  /* 0x0000001fff007424 */ /* 0x000fe200078e00ff */
[----:B------:R-:W-:-:S07]  /*19d10*/  MOV R4, 0xffffffff ;  /* 0xffffffff00047802 */ /* 0x000fce0000000f00 */
[----:B-1---5:R-:W-:Y:S05]  /*19d20*/  WARPSYNC.COLLECTIVE R4, `(.L_x_3685) ;  /* 0x0000000004087348 */ /* 0x022fea0003c00000 */
[----:B------:R2:W3:Y:S02]  /*19d30*/  SHFL.BFLY P0, R10, R163, R5, R0 ;  /* 0x0c000005a30a7389 */ /* 0x0004e40000000000 */
[----:B-123-5:R-:W-:Y:S05]  /*19d40*/  ENDCOLLECTIVE ;  /* 0x000000000000791b */ /* 0x02efea0003800000 */
.L_x_3685:
[----:B------:R-:W-:Y:S02]  /*19d50*/  IMAD.MOV.U32 R8, RZ, RZ, R10 ;  /* 0x000000ffff087224 */ /* 0x000fe400078e000a */
[----:B------:R-:W-:Y:S02]  /*19d60*/  IMAD.MOV.U32 R5, RZ, RZ, 0x1 ;  /* 0x00000001ff057424 */ /* 0x000fe400078e00ff */
[----:B------:R-:W-:-:S05]  /*19d70*/  FADD.FTZ R8, R8, R163 ;  /* 0x000000a308087221 */ /* 0x000fca0000010000 */
[----:B------:R-:W-:-:S07]  /*19d80*/  MOV R163, R8 ;  /* 0x0000000800a37202 */ /* 0x000fce0000000f00 */
[----:B------:R-:W-:Y:S05]  /*19d90*/  WARPSYNC.COLLECTIVE R4, `(.L_x_3686) ;  /* 0x0000000004087348 */ /* 0x000fea0003c00000 */
[----:B------:R1:W2:Y:S02]  /*19da0*/  SHFL.BFLY P0, R10, R163, R5, R0 ;  /* 0x0c000005a30a7389 */ /* 0x0002a40000000000 */
[----:B-12---:R-:W-:Y:S05]  /*19db0*/  ENDCOLLECTIVE ;  /* 0x000000000000791b */ /* 0x006fea0003800000 */
.L_x_3686:
[----:B------:R-:W-:Y:S01]  /*19dc0*/  MOV R163, R162 ;  /* 0x000000a200a37202 */ /* 0x000fe20000000f00 */
[----:B------:R-:W-:Y:S01]  /*19dd0*/  IMAD.MOV.U32 R5, RZ, RZ, 0x2 ;  /* 0x00000002ff057424 */ /* 0x000fe200078e00ff */
[----:B------:R-:W-:-:S07]  /*19de0*/  MOV R7, R10 ;  /* 0x0000000a00077202 */ /* 0x000fce0000000f00 */
[----:B------:R-:W-:Y:S05]  /*19df0*/  WARPSYNC.COLLECTIVE R4, `(.L_x_3687) ;  /* 0x0000000004087348 */ /* 0x000fea0003c00000 */
[----:B------:R1:W2:Y:S02]  /*19e00*/  SHFL.BFLY P0, R10, R163, R5, R0 ;  /* 0x0c000005a30a7389 */ /* 0x0002a40000000000 */
[----:B-12---:R-:W-:Y:S05]  /*19e10*/  ENDCOLLECTIVE ;  /* 0x000000000000791b */ /* 0x006fea0003800000 */
.L_x_3687:
[----:B------:R-:W-:Y:S01]  /*19e20*/  FADD.FTZ R7, R8, R7 ;  /* 0x0000000708077221 */ /* 0x000fe20000010000 */
[----:B------:R-:W-:Y:S01]  /*19e30*/  FADD.FTZ R9, R10, R162 ;  /* 0x000000a20a097221 */ /* 0x000fe20000010000 */
[----:B------:R-:W-:-:S04]  /*19e40*/  MOV R5, 0x1 ;  /* 0x0000000100057802 */ /* 0x000fc80000000f00 */
[----:B------:R-:W-:-:S07]  /*19e50*/  MOV R163, R9 ;  /* 0x0000000900a37202 */ /* 0x000fce0000000f00 */
[----:B------:R-:W-:Y:S05]  /*19e60*/  WARPSYNC.COLLECTIVE R4, `(.L_x_3688) ;  /* 0x0000000004087348 */ /* 0x000fea0003c00000 */
[----:B------:R1:W2:Y:S02]  /*19e70*/  SHFL.BFLY P0, R10, R163, R5, R0 ;  /* 0x0c000005a30a7389 */ /* 0x0002a40000000000 */
[----:B-12---:R-:W-:Y:S05]  /*19e80*/  ENDCOLLECTIVE ;  /* 0x000000000000791b */ /* 0x006fea0003800000 */
.L_x_3688:
[----:B------:R-:W-:Y:S05]  /*19e90*/  BRA `(.L_x_3689) ;  /* 0xffffffec00e47947 */ /* 0x000fea000383ffff */
.L_x_3690:
        /* <DEDUP_REMOVED lines=14> */
.L_x_11651:


//--------------------- .text._ZN5flash24flash_fwd_splitkv_kernelI23Flash_fwd_kernel_traitsILi96ELi64ELi128ELi4ELb0ELb0EN7cutlass6half_tE19Flash_kernel_traitsILi96ELi64ELi128ELi4ES3_EELb0ELb0ELb0ELb1ELb1ELb0ELb1ELb0EEEvNS_16Flash_fwd_paramsE --------------------------
	.section	.text._ZN5flash24flash_fwd_splitkv_kernelI23Flash_fwd_kernel_traitsILi96ELi64ELi128ELi4ELb0ELb0EN7cutlass6half_tE19Flash_kernel_traitsILi96ELi64ELi128ELi4ES3_EELb0ELb0ELb0ELb1ELb1ELb0ELb1ELb0EEEvNS_16Flash_fwd_paramsE,"ax",@progbits
	.align	128
        .global         _ZN5flash24flash_fwd_splitkv_kernelI23Flash_fwd_kernel_traitsILi96ELi64ELi128ELi4ELb0ELb0EN7cutlass6half_tE19Flash_kernel_traitsILi96ELi64ELi128ELi4ES3_EELb0ELb0ELb0ELb1ELb1ELb0ELb1ELb0EEEvNS_16Flash_fwd_paramsE
        .type           _ZN5flash24flash_fwd_splitkv_kernelI23Flash_fwd_kernel_traitsILi96ELi64ELi128ELi4ELb0ELb0EN7cutlass6half_tE19Flash_kernel_traitsILi96ELi64ELi128ELi4ES3_EELb0ELb0ELb0ELb1ELb1ELb0ELb1ELb0EEEvNS_16Flash_fwd_paramsE,@function
        .size           _ZN5flash24flash_fwd_splitkv_kernelI23Flash_fwd_kernel_traitsILi96ELi64ELi128ELi4ELb0ELb0EN7cutlass6half_tE19Flash_kernel_traitsILi96ELi64ELi128ELi4ES3_EELb0ELb0ELb0ELb1ELb1ELb0ELb1ELb0EEEvNS_16Flash_fwd_paramsE,(.L_x_11652 - _ZN5flash24flash_fwd_splitkv_kernelI23Flash_fwd_kernel_traitsILi96ELi64ELi128ELi4ELb0ELb0EN7cutlass6half_tE19Flash_kernel_traitsILi96ELi64ELi128ELi4ES3_EELb0ELb0ELb0ELb1ELb1ELb0ELb1ELb0EEEvNS_16Flash_fwd_paramsE)
        .other          _ZN5flash24flash_fwd_splitkv_kernelI23Flash_fwd_kernel_traitsILi96ELi64ELi128ELi4ELb0ELb0EN7cutlass6half_tE19Flash_kernel_traitsILi96ELi64ELi128ELi4ES3_EELb0ELb0ELb0ELb1ELb1ELb0ELb1ELb0EEEvNS_16Flash_fwd_paramsE,@"STO_CUDA_ENTRY STV_DEFAULT"
_ZN5flash24flash_fwd_splitkv_kernelI23Flash_fwd_kernel_traitsILi96ELi64ELi128ELi4ELb0ELb0EN7cutlass6half_tE19Flash_kernel_traitsILi96ELi64ELi128ELi4ES3_EELb0ELb0ELb0ELb1ELb1ELb0ELb1ELb0EEEvNS_16Flash_fwd_paramsE:
.text._ZN5flash24flash_fwd_splitkv_kernelI23Flash_fwd_kernel_traitsILi96ELi64ELi128ELi4ELb0ELb0EN7cutlass6half_tE19Flash_kernel_traitsILi96ELi64ELi128ELi4ES3_EELb0ELb0ELb0ELb1ELb1ELb0ELb1ELb0EEEvNS_16Flash_fwd_paramsE:
        /* <DEDUP_REMOVED lines=29> */
[----:B-1----:R-:W-:Y:S05]  /*01d0*/  CALL.REL.NOINC `($_ZN5flash24flash_fwd_splitkv_kernelI23Flash_fwd_kernel_traitsILi96ELi64ELi128ELi4ELb0ELb0EN7cutlass6half_tE19Flash_kernel_traitsILi96ELi64ELi128ELi4ES3_EELb0ELb0ELb0ELb1ELb1ELb0ELb1ELb0EEEvNS_16Flash_fwd_paramsE$_ZN5flash30compute_attn_1rowblock_splitkvI23Flash_fwd_kernel_traitsILi96ELi64ELi128ELi4ELb0ELb0EN7cutlass6half_tE19Flash_kernel_traitsILi96ELi64ELi128ELi4ES3_EELb0ELb0ELb0ELb1ELb1ELb0ELb1ELb0ENS_16Flash_fwd_paramsEEEvRKT8_iiiii) ;  /* 0x0000000000087944 */ /* 0x002fea0003c00000 */
[----:B------:R-:W-:Y:S05]  /*01e0*/  BSYNC.RECONVERGENT B2 ;  /* 0x0000000000027941 */ /* 0x000fea0003800200 */
.L_x_3691:
[----:B------:R-:W-:Y:S05]  /*01f0*/  EXIT ;  /* 0x000000000000794d */ /* 0x000fea0003800000 */
        .type           $_ZN5flash24flash_fwd_splitkv_kernelI23Flash_fwd_kernel_traitsILi96ELi64ELi128ELi4ELb0ELb0EN7cutlass6half_tE19Flash_kernel_traitsILi96ELi64ELi128ELi4ES3_EELb0ELb0ELb0ELb1ELb1ELb0ELb1ELb0EEEvNS_16Flash_fwd_paramsE$_ZN5flash30compute_attn_1rowblock_splitkvI23Flash_fwd_kernel_traitsILi96ELi64ELi128ELi4ELb0ELb0EN7cutlass6half_tE19Flash_kernel_traitsILi96ELi64ELi128ELi4ES3_EELb0ELb0ELb0ELb1ELb1ELb0ELb1ELb0ENS_16Flash_fwd_paramsEEEvRKT8_iiiii,@function
        .size           $_ZN5flash24flash_fwd_splitkv_kernelI23Flash_fwd_kernel_traitsILi96ELi64ELi128ELi4ELb0ELb0EN7cutlass6half_tE19Flash_kernel_traitsILi96ELi64ELi128ELi4ES3_EELb0ELb0ELb0ELb1ELb1ELb0ELb1ELb0EEEvNS_16Flash_fwd_paramsE$_ZN5flash30compute_attn_1rowblock_splitkvI23Flash_fwd_kernel_traitsILi96ELi64ELi128ELi4ELb0ELb0EN7cutlass6half_tE19Flash_kernel_traitsILi96ELi64ELi128ELi4ES3_EELb0ELb0ELb0ELb1ELb1ELb0ELb1ELb0ENS_16Flash_fwd_paramsEEEvRKT8_iiiii,(.L_x_11652 - $_ZN5flash24flash_fwd_splitkv_kernelI23Flash_fwd_kernel_traitsILi96ELi64ELi128ELi4ELb0ELb0EN7cutlass6half_tE19Flash_kernel_traitsILi96ELi64ELi128ELi4ES3_EELb0ELb0ELb0ELb1ELb1ELb0ELb1ELb0EEEvNS_16Flash_fwd_paramsE$_ZN5flash30compute_attn_1rowblock_splitkvI23Flash_fwd_kernel_traitsILi96ELi64ELi128ELi4ELb0ELb0EN7cutlass6half_tE19Flash_kernel_traitsILi96ELi64ELi128ELi4ES3_EELb0ELb0ELb0ELb1ELb1ELb0ELb1ELb0ENS_16Flash_fwd_paramsEEEvRKT8_iiiii)
$_ZN5flash24flash_fwd_splitkv_kernelI23Flash_fwd_kernel_traitsILi96ELi64ELi128ELi4ELb0ELb0EN7cutlass6half_tE19Flash_kernel_traitsILi96ELi64ELi128ELi4ES3_EELb0ELb0ELb0ELb1ELb1ELb0ELb1ELb0EEEvNS_16Flash_fwd_paramsE$_ZN5flash30compute_attn_1rowblock_splitkvI23Flash_fwd_kernel_traitsILi96ELi64ELi128ELi4ELb0ELb0EN7cutlass6half_tE19Flash_kernel_traitsILi96ELi64ELi128ELi4ES3_EELb0ELb0ELb0ELb1ELb1ELb0ELb1ELb0ENS_16Flash_fwd_paramsEEEvRKT8_iiiii:
        /* <DEDUP_REMOVED lines=11> */
[----:B------:R-:W-:Y:S02]  /*02b0*/  @P1 IMAD.WIDE.U32 R12, R179, 0x4, R12 ;  /* 0x00000004b30c1825 */ /* 0x000fe400078e000c */
[----:B------:R-:W2:Y:S04]  /*02c0*/  @P0 LD.E R4, desc[UR4][R4.64] ;  /* 0x0000000404040980 */ /* 0x000ea8000c101900 */
[----:B------:R-:W2:Y:S01]  /*02d0*/  @P1 LD.E R11, desc[UR4][R12.64] ;  /* 0x000000040c0b1980 */ /* 0x000ea2000c101900 */
[----:B------:R-:W-:Y:S01]  /*02e0*/  BSSY.RECONVERGENT B1, `(.L_x_3692) ;  /* 0x000000c000017945 */ /* 0x000fe20003800200 */
[----:B--2---:R-:W-:-:S03]  /*02f0*/  @P0 IMAD.IADD R9, R4, 0x1, -R11 ;  /* 0x0000000104090824 */ /* 0x004fc600078e0a0b */
[----:B-1----:R-:W-:Y:S05]  /*0300*/  @P0 BRA `(.L_x_3693) ;  /* 0x0000000000240947 */ /* 0x002fea0003800000 */
[----:B------:R-:W2:Y:S01]  /*0310*/  LD.E.64 R4, desc[UR4][R2.64+0x108] ;  /* 0x0001080402047980 */ /* 0x000ea2000c101b00 */
[----:B------:R-:W-:Y:S01]  /*0320*/  BSSY.RECONVERGENT B0, `(.L_x_3694) ;  /* 0x0000006000007945 */ /* 0x000fe20003800200 */
[----:B------:R-:W-:Y:S01]  /*0330*/  IMAD.MOV.U32 R9, RZ, RZ, RZ ;  /* 0x000000ffff097224 */ /* 0x000fe200078e00ff */
[----:B--2---:R-:W-:-:S04]  /*0340*/  ISETP.NE.U32.AND P0, PT, R4, RZ, PT ;  /* 0x000000ff0400720c */ /* 0x004fc80003f05070 */
[----:B------:R-:W-:-:S13]  /*0350*/  ISETP.NE.AND.EX P0, PT, R5, RZ, PT, P0 ;  /* 0x000000ff0500720c */ /* 0x000fda0003f05300 */
[----:B------:R-:W-:Y:S05]  /*0360*/  @!P0 BRA `(.L_x_3695) ;  /* 0x0000000000048947 */ /* 0x000fea0003800000 */
[----:B------:R1:W5:Y:S02]  /*0370*/  LD.E R9, desc[UR4][R2.64+0xbc] ;  /* 0x0000bc0402097980 */ /* 0x000364000c101900 */
.L_x_3695:
[----:B------:R-:W-:Y:S05]  /*0380*/  BSYNC.RECONVERGENT B0 ;  /* 0x0000000000007941 */ /* 0x000fea0003800200 */
.L_x_3694:
[----:B-----5:R-:W-:Y:S02]  /*0390*/  IADD3 R9, PT, PT, R9, R0, -R11 ;  /* 0x0000000009097210 */ /* 0x020fe40007ffe80b */
.L_x_3693:
[----:B------:R-:W-:Y:S05]  /*03a0*/  BSYNC.RECONVERGENT B1 ;  /* 0x0000000000017941 */ /* 0x000fea0003800200 */
.L_x_3692:
[----:B------:R-:W-:Y:S01]  /*03b0*/  IMAD.SHL.U32 R176, R17, 0x40, RZ ;  /* 0x0000004011b07824 */ /* 0x000fe200078e00ff */
[----:B------:R-:W-:-:S04]  /*03c0*/  MOV R173, 0x0 ;  /* 0x0000000000ad7802 */ /* 0x000fc80000000f00 */
[----:B-----5:R-:W-:-:S13]  /*03d0*/  ISETP.GT.AND P0, PT, R175, R176, PT ;  /* 0x000000b0af00720c */ /* 0x020fda0003f04270 */
[----:B-1----:R-:W-:Y:S05]  /*03e0*/  @!P0 RET.REL.NODEC R172 `(_ZN5flash24flash_fwd_splitkv_kernelI23Flash_fwd_kernel_traitsILi96ELi64ELi128ELi4ELb0ELb0EN7cutlass6half_tE19Flash_kernel_traitsILi96ELi64ELi128ELi4ES3_EELb0ELb0ELb0ELb1ELb1ELb0ELb1ELb0EEEvNS_16Flash_fwd_paramsE) ;  /* 0xfffffffcac048950 */ /* 0x002fea0003c3ffff */
[-C--:B------:R-:W-:Y:S01]  /*03f0*/  IABS R6, R7.reuse ;  /* 0x0000000700067213 */ /* 0x080fe20000000000 */
[----:B------:R-:W-:Y:S01]  /*0400*/  VIADD R5, R0, 0x7f ;  /* 0x0000007f00057836 */ /* 0x000fe20000000000 */
[----:B------:R-:W-:Y:S01]  /*0410*/  IABS R0, R7 ;  /* 0x0000000700007213 */ /* 0x000fe20000000000 */
[----:B------:R-:W-:Y:S01]  /*0420*/  VIADD R9, R9, 0x7f ;  /* 0x0000007f09097836 */ /* 0x000fe20000000000 */
[----:B------:R-:W1:Y:S01]  /*0430*/  I2F.RP R4, R6 ;  /* 0x0000000600047306 */ /* 0x000e620000209400 */
[----:B------:R-:W2:Y:S01]  /*0440*/  S2R R160, SR_TID.X ;  /* 0x0000000000a07919 */ /* 0x000ea20000002100 */
[----:B------:R-:W-:Y:S01]  /*0450*/  SHF.R.S32.HI R8, RZ, 0x1f, R5 ;  /* 0x0000001fff087819 */ /* 0x000fe20000011405 */
[----:B------:R-:W-:-:S03]  /*0460*/  IMAD.MOV R0, RZ, RZ, -R0 ;  /* 0x000000ffff007224 */ /* 0x000fc600078e0a00 */
[----:B------:R-:W-:-:S04]  /*0470*/  LEA.HI R8, R8, R5, RZ, 0x7 ;  /* 0x0000000508087211 */ /* 0x000fc800078f38ff */
[----:B------:R-:W-:Y:S01]  /*0480*/  LEA.HI.SX32 R8, R8, R7, 0x19 ;  /* 0x0000000708087211 */ /* 0x000fe200078fcaff */
[----:B-1----:R-:W1:Y:S04]  /*0490*/  MUFU.RCP R12, R4 ;  /* 0x00000004000c7308 */ /* 0x002e680000001000 */
[----:B------:R-:W-:Y:S02]  /*04a0*/  VIADD R8, R8, 0xffffffff ;  /* 0xffffffff08087836 */ /* 0x000fe40000000000 */
[----:B-1----:R-:W-:-:S03]  /*04b0*/  VIADD R12, R12, 0xffffffe ;  /* 0x0ffffffe0c0c7836 */ /* 0x002fc60000000000 */
[----:B------:R-:W-:Y:S02]  /*04c0*/  IABS R4, R8 ;  /* 0x0000000800047213 */ /* 0x000fe40000000000 */
[----:B------:R-:W-:Y:S01]  /*04d0*/  LOP3.LUT R8, R8, R7, RZ, 0x3c, !PT ;  /* 0x0000000708087212 */ /* 0x000fe200078e3cff */
[----:B------:R-:W1:Y:S03]  /*04e0*/  F2I.FTZ.U32.TRUNC.NTZ R13, R12 ;  /* 0x0000000c000d7305 */ /* 0x000e66000021f000 */
[----:B------:R-:W-:Y:S01]  /*04f0*/  ISETP.GE.AND P0, PT, R8, RZ, PT ;  /* 0x000000ff0800720c */ /* 0x000fe20003f06270 */
[----:B-1----:R-:W-:Y:S02]  /*0500*/  IMAD.MOV R5, RZ, RZ, -R13 ;  /* 0x000000ffff057224 */ /* 0x002fe400078e0a0d */
[----:B------:R-:W-:Y:S02]  /*0510*/  IMAD.MOV.U32 R12, RZ, RZ, RZ ;  /* 0x000000ffff0c7224 */ /* 0x000fe400078e00ff */
[----:B------:R-:W-:-:S04]  /*0520*/  IMAD R5, R5, R6, RZ ;  /* 0x0000000605057224 */ /* 0x000fc800078e02ff */
[----:B------:R-:W-:-:S06]  /*0530*/  IMAD.HI.U32 R5, R13, R5, R12 ;  /* 0x000000050d057227 */ /* 0x000fcc00078e000c */
[----:B------:R-:W-:-:S04]  /*0540*/  IMAD.HI.U32 R5, R5, R4, RZ ;  /* 0x0000000405057227 */ /* 0x000fc800078e00ff */
[----:B------:R-:W-:Y:S01]  /*0550*/  IMAD R13, R5, R0, R4 ;  /* 0x00000000050d7224 */ /* 0x000fe200078e0204 */
[----:B------:R-:W-:-:S04]  /*0560*/  SHF.R.S32.HI R0, RZ, 0x1f, R9 ;  /* 0x0000001fff007819 */ /* 0x000fc80000011409 */
[----:B------:R-:W-:Y:S02]  /*0570*/  ISETP.GT.U32.AND P1, PT, R6, R13, PT ;  /* 0x0000000d0600720c */ /* 0x000fe40003f24070 */
[----:B------:R-:W-:-:S04]  /*0580*/  LEA.HI R0, R0, R9, RZ, 0x7 ;  /* 0x0000000900007211 */ /* 0x000fc800078f38ff */
[----:B------:R-:W-:-:S07]  /*0590*/  SHF.R.S32.HI R122, RZ, 0x7, R0 ;  /* 0x00000007ff7a7819 */ /* 0x000fce0000011400 */
        /* <DEDUP_REMOVED lines=10> */
[----:B--2---:R-:W-:Y:S05]  /*0640*/  @!P0 BRA `(.L_x_3696) ;  /* 0x0000000000e48947 */ /* 0x004fea0003800000 */
[----:B------:R-:W2:Y:S04]  /*0650*/  LD.E R8, desc[UR4][R2.64+0xb0] ;  /* 0x0000b00402087980 */ /* 0x000ea8000c101900 */
[----:B------:R-:W3:Y:S04]  /*0660*/  LD.E R4, desc[UR4][R2.64+0x60] ;  /* 0x0000600402047980 */ /* 0x000ee8000c101900 */
[----:B------:R-:W4:Y:S04]  /*0670*/  LD.E R0, desc[UR4][R2.64+0xcc] ;  /* 0x0000cc0402007980 */ /* 0x000f28000c101900 */
[----:B------:R-:W5:Y:S04]  /*0680*/  LD.E.64 R12, desc[UR4][R2.64+0xa8] ;  /* 0x0000a804020c7980 */ /* 0x000f68000c101b00 */
[----:B------:R1:W5:Y:S01]  /*0690*/  LD.E.64 R6, desc[UR4][R2.64+0x78] ;  /* 0x0000780402067980 */ /* 0x000362000c101b00 */
[----:B------:R-:W-:Y:S01]  /*06a0*/  IMAD.SHL.U32 R10, R160, 0x4, RZ ;  /* 0x00000004a00a7824 */ /* 0x000fe200078e00ff */
[----:B------:R-:W-:Y:S01]  /*06b0*/  SHF.R.U32.HI R5, RZ, 0x3, R160 ;  /* 0x00000003ff057819 */ /* 0x000fe200000116a0 */
[----:B------:R-:W-:-:S03]  /*06c0*/  IMAD.IADD R9, R175, 0x1, -R176 ;  /* 0x00000001af097824 */ /* 0x000fc600078e0ab0 */
[----:B------:R-:W-:Y:S01]  /*06d0*/  LOP3.LUT R14, R10, 0x1c, RZ, 0xc0, !PT ;  /* 0x0000001c0a0e7812 */ /* 0x000fe200078ec0ff */
[----:B------:R-:W-:Y:S01]  /*06e0*/  VIADD R10, R5, 0x20 ;  /* 0x00000020050a7836 */ /* 0x000fe20000000000 */
[----:B------:R-:W-:-:S04]  /*06f0*/  LOP3.LUT P4, R160, R160, 0x7, RZ, 0xc0, !PT ;  /* 0x00000007a0a07812 */ /* 0x000fc8000788c0ff */
[-C--:B------:R-:W-:Y:S01]  /*0700*/  ISETP.GE.AND P2, PT, R10, R9.reuse, PT ;  /* 0x000000090a00720c */ /* 0x080fe20003f46270 */
[C---:B------:R-:W-:Y:S01]  /*0710*/  IMAD R14, R5.reuse, 0x60, R14 ;  /* 0x00000060050e7824 */ /* 0x040fe200078e020e */
[----:B------:R-:W-:Y:S02]  /*0720*/  ISETP.GE.OR P4, PT, R5, R9, P4 ;  /* 0x000000090500720c */ /* 0x000fe40002786670 */
[----:B------:R-:W-:Y:S01]  /*0730*/  ISETP.NE.OR P2, PT, R160, RZ, P2 ;  /* 0x000000ffa000720c */ /* 0x000fe20001745670 */
[----:B------:R-:W-:Y:S02]  /*0740*/  IMAD.MOV.U32 R173, RZ, RZ, 0x0 ;  /* 0x00000000ffad7424 */ /* 0x000fe400078e00ff */
[----:B--2---:R-:W-:-:S04]  /*0750*/  IMAD R179, R8, UR8, R179 ;  /* 0x0000000808b37c24 */ /* 0x004fc8000f8e02b3 */
[----:B---3--:R-:W-:-:S04]  /*0760*/  IMAD R4, R179, R4, R177 ;  /* 0x00000004b3047224 */ /* 0x008fc800078e02b1 */
[----:B------:R-:W-:Y:S02]  /*0770*/  IMAD R4, R175, R4, R176 ;  /* 0x00000004af047224 */ /* 0x000fe400078e02b0 */
[----:B------:R-:W-:-:S03]  /*0780*/  VIADD R8, R5, 0x10 ;  /* 0x0000001005087836 */ /* 0x000fc60000000000 */
[C---:B-1----:R-:W-:Y:S01]  /*0790*/  IADD3 R3, P0, PT, R4.reuse, R5, RZ ;  /* 0x0000000504037210 */ /* 0x042fe20007f1e0ff */
[----:B----4-:R-:W-:Y:S01]  /*07a0*/  IMAD R11, R4, R0, RZ ;  /* 0x00000000040b7224 */ /* 0x010fe200078e02ff */
[----:B------:R-:W-:Y:S01]  /*07b0*/  ISETP.GE.AND P3, PT, R8, R9, PT ;  /* 0x000000090800720c */ /* 0x000fe20003f66270 */
[----:B------:R-:W-:Y:S01]  /*07c0*/  VIADD R0, R5, 0x30 ;  /* 0x0000003005007836 */ /* 0x000fe20000000000 */
[----:B------:R-:W-:Y:S02]  /*07d0*/  LEA.HI.X.SX32 R4, R4, RZ, 0x1, P0 ;  /* 0x000000ff04047211 */ /* 0x000fe400000f0eff */
[C---:B-----5:R-:W-:Y:S02]  /*07e0*/  LEA R2, P0, R3.reuse, R12, 0x2 ;  /* 0x0000000c03027211 */ /* 0x060fe400078010ff */
[----:B------:R-:W-:Y:S02]  /*07f0*/  ISETP.NE.OR P3, PT, R160, RZ, P3 ;  /* 0x000000ffa000720c */ /* 0x000fe40001f65670 */
[----:B------:R-:W-:-:S02]  /*0800*/  LEA.HI.X R3, R3, R13, R4, 0x2, P0 ;  /* 0x0000000d03037211 */ /* 0x000fc400000f1404 */
[----:B------:R-:W-:Y:S02]  /*0810*/  ISETP.GE.AND P0, PT, R0, R9, PT ;  /* 0x000000090000720c */ /* 0x000fe40003f06270 */
[C---:B------:R-:W-:Y:S02]  /*0820*/  IADD3 R15, P1, PT, R11.reuse, R14, RZ ;  /* 0x0000000e0b0f7210 */ /* 0x040fe40007f3e0ff */
[----:B------:R-:W-:Y:S02]  /*0830*/  ISETP.NE.OR P0, PT, R160, RZ, P0 ;  /* 0x000000ffa000720c */ /* 0x000fe40000705670 */
[----:B------:R-:W-:Y:S02]  /*0840*/  LEA.HI.X.SX32 R11, R11, RZ, 0x1, P1 ;  /* 0x000000ff0b0b7211 */ /* 0x000fe400008f0eff */
[----:B------:R-:W-:Y:S01]  /*0850*/  LEA R6, P1, R15, R6, 0x2 ;  /* 0x000000060f067211 */ /* 0x000fe200078210ff */
[----:B------:R-:W-:-:S03]  /*0860*/  @!P3 IMAD.MOV.U32 R13, RZ, RZ, -0x800000 ;  /* 0xff800000ff0db424 */ /* 0x000fc600078e00ff */
[----:B------:R-:W-:Y:S01]  /*0870*/  LEA.HI.X R7, R15, R7, R11, 0x2, P1 ;  /* 0x000000070f077211 */ /* 0x000fe200008f140b */
[----:B------:R-:W-:Y:S02]  /*0880*/  @!P4 IMAD.MOV.U32 R15, RZ, RZ, -0x800000 ;  /* 0xff800000ff0fc424 */ /* 0x000fe400078e00ff */
[----:B------:R-:W-:Y:S02]  /*0890*/  @!P2 IMAD.MOV.U32 R11, RZ, RZ, -0x800000 ;  /* 0xff800000ff0ba424 */ /* 0x000fe400078e00ff */
[----:B------:R-:W-:Y:S04]  /*08a0*/  ST.E.128 desc[UR4][R6.64], RZ ;  /* 0x000000ff06007985 */ /* 0x000fe8000c101d04 */
        /* <DEDUP_REMOVED lines=11> */
[----:B------:R-:W-:Y:S04]  /*0960*/  @!P4 ST.E desc[UR4][R2.64], R15 ;  /* 0x0000000f0200c985 */ /* 0x000fe8000c101904 */
[----:B------:R-:W-:Y:S04]  /*0970*/  @!P3 ST.E desc[UR4][R2.64+0x40], R13 ;  /* 0x0000400d0200b985 */ /* 0x000fe8000c101904 */
[----:B------:R1:W-:Y:S02]  /*0980*/  @!P2 ST.E desc[UR4][R2.64+0x80], R11 ;  /* 0x0000800b0200a985 */ /* 0x0003e4000c101904 */
[----:B-1----:R-:W-:Y:S05]  /*0990*/  @P0 RET.REL.NODEC R172 `(_ZN5flash24flash_fwd_splitkv_kernelI23Flash_fwd_kernel_traitsILi96ELi64ELi128ELi4ELb0ELb0EN7cutlass6half_tE19Flash_kernel_traitsILi96ELi64ELi128ELi4ES3_EELb0ELb0ELb0ELb1ELb1ELb0ELb1ELb0EEEvNS_16Flash_fwd_paramsE) ;  /* 0xfffffff4ac980950 */ /* 0x002fea0003c3ffff */
[----:B------:R-:W-:Y:S02]  /*09a0*/  MOV R5, 0xff800000 ;  /* 0xff80000000057802 */ /* 0x000fe40000000f00 */
[----:B------:R-:W-:-:S03]  /*09b0*/  MOV R173, 0x0 ;  /* 0x0000000000ad7802 */ /* 0x000fc60000000f00 */
[----:B------:R1:W-:Y:S02]  /*09c0*/  ST.E desc[UR4][R2.64+0xc0], R5 ;  /* 0x0000c00502007985 */ /* 0x0003e4000c101904 */
[----:B-1----:R-:W-:Y:S05]  /*09d0*/  RET.REL.NODEC R172 `(_ZN5flash24flash_fwd_splitkv_kernelI23Flash_fwd_kernel_traitsILi96ELi64ELi128ELi4ELb0ELb0EN7cutlass6half_tE19Flash_kernel_traitsILi96ELi64ELi128ELi4ES3_EELb0ELb0ELb0ELb1ELb1ELb0ELb1ELb0EEEvNS_16Flash_fwd_paramsE) ;  /* 0xfffffff4ac887950 */ /* 0x002fea0003c3ffff */
.L_x_3696:
        /* <DEDUP_REMOVED lines=25> */
[----:B------:R-:W1:Y:S02]  /*0b70*/  F2I.FTZ.U32.TRUNC.NTZ R13, R12 ;  /* 0x0000000c000d7305 */ /* 0x000e64000021f000 */
[----:B-1----:R-:W-:Y:S01]  /*0b80*/  IADD3 R0, PT, PT, RZ, -R13, RZ ;  /* 0x8000000dff007210 */ /* 0x002fe20007ffe0ff */
[----:B------:R-:W-:-:S04]  /*0b90*/  IMAD.MOV.U32 R12, RZ, RZ, RZ ;  /* 0x000000ffff0c7224 */ /* 0x000fc800078e00ff */
[----:B-----5:R-:W-:Y:S01]  /*0ba0*/  IMAD R7, R0, R5, RZ ;  /* 0x0000000500077224 */ /* 0x020fe200078e02ff */
[----:B------:R-:W-:-:S03]  /*0bb0*/  IABS R0, R11 ;  /* 0x0000000b00007213 */ /* 0x000fc60000000000 */
[----:B------:R-:W-:Y:S01]  /*0bc0*/  IMAD.HI.U32 R7, R13, R7, R12 ;  /* 0x000000070d077227 */ /* 0x000fe200078e000c */
[----:B------:R-:W-:Y:S01]  /*0bd0*/  IADD3 R0, PT, PT, RZ, -R0, RZ ;  /* 0x80000000ff007210 */ /* 0x000fe20007ffe0ff */
[----:B------:R-:W2:Y:S04]  /*0be0*/  LD.E.64 R12, desc[UR4][R2.64+0x28] ;  /* 0x00002804020c7980 */ /* 0x000ea8000c101b00 */
[----:B------:R-:W-:-:S04]  /*0bf0*/  IMAD.HI.U32 R7, R7, R4, RZ ;  /* 0x0000000407077227 */ /* 0x000fc800078e00ff */
[----:B------:R-:W-:-:S05]  /*0c00*/  IMAD R0, R7, R0, R4 ;  /* 0x0000000007007224 */ /* 0x000fca00078e0204 */
[----:B------:R-:W-:-:S13]  /*0c10*/  ISETP.GT.U32.AND P2, PT, R5, R0, PT ;  /* 0x000000000500720c */ /* 0x000fda0003f44070 */
[----:B------:R-:W-:-:S05]  /*0c20*/  @!P2 IMAD.IADD R0, R0, 0x1, -R5 ;  /* 0x000000010000a824 */ /* 0x000fca00078e0a05 */
[----:B------:R-:W-:Y:S02]  /*0c30*/  ISETP.GE.U32.AND P0, PT, R0, R5, PT ;  /* 0x000000050000720c */ /* 0x000fe40003f06070 */
[----:B------:R-:W-:Y:S02]  /*0c40*/  LOP3.LUT R0, R190, R11, RZ, 0x3c, !PT ;  /* 0x0000000bbe007212 */ /* 0x000fe400078e3cff */
        /* <DEDUP_REMOVED lines=18> */
[----:B------:R-:W4:Y:S01]  /*0d70*/  F2I.FTZ.U32.TRUNC.NTZ R23, R10 ;  /* 0x0000000a00177305 */ /* 0x000f22000021f000 */
[----:B------:R-:W-:Y:S01]  /*0d80*/  IMAD.MOV.U32 R22, RZ, RZ, RZ ;  /* 0x000000ffff167224 */ /* 0x000fe200078e00ff */
[----:B------:R-:W-:Y:S02]  /*0d90*/  IABS R6, R177 ;  /* 0x000000b100067213 */ /* 0x000fe40000000000 */
[----:B-1----:R-:W-:Y:S02]  /*0da0*/  IABS R5, R16 ;  /* 0x0000001000057213 */ /* 0x002fe40000000000 */
        /* <DEDUP_REMOVED lines=21> */
[----:B------:R-:W-:-:S03]  /*0f00*/  IMAD R4, R120, R9, R4 ;  /* 0x0000000978047224 */ /* 0x000fc600078e0204 */
[----:B------:R-:W-:Y:S01]  /*0f10*/  SHF.R.S32.HI R8, RZ, 0x1f, R7 ;  /* 0x0000001fff087819 */ /* 0x000fe20000011407 */
[----:B------:R-:W-:-:S04]  /*0f20*/  IMAD R15, R15, R7, RZ ;  /* 0x000000070f0f7224 */ /* 0x000fc800078e02ff */
[----:B------:R-:W-:Y:S01]  /*0f30*/  IMAD R8, R14, R8, R15 ;  /* 0x000000080e087224 */ /* 0x000fe200078e020f */
[----:B---3--:R-:W-:Y:S01]  /*0f40*/  SHF.R.S32.HI R5, RZ, 0x1f, R0 ;  /* 0x0000001fff057819 */ /* 0x008fe20000011400 */
[----:B------:R-:W-:-:S04]  /*0f50*/  IMAD R6, R19, R0, RZ ;  /* 0x0000000013067224 */ /* 0x000fc800078e02ff */
[C---:B------:R-:W-:Y:S02]  /*0f60*/  IMAD R6, R18.reuse, R5, R6 ;  /* 0x0000000512067224 */ /* 0x040fe400078e0206 */
[----:B------:R-:W-:-:S04]  /*0f70*/  IMAD.WIDE.U32 R18, R18, R0, RZ ;  /* 0x0000000012127225 */ /* 0x000fc800078e00ff */
[----:B------:R-:W-:Y:S02]  /*0f80*/  IMAD.IADD R19, R19, 0x1, R6 ;  /* 0x0000000113137824 */ /* 0x000fe400078e0206 */
[----:B------:R-:W-:-:S05]  /*0f90*/  IMAD.WIDE.U32 R18, R11, R120, R18 ;  /* 0x000000780b127225 */ /* 0x000fca00078e0012 */
[----:B------:R-:W-:Y:S01]  /*0fa0*/  IADD3 R19, PT, PT, R19, R4, RZ ;  /* 0x0000000413137210 */ /* 0x000fe20007ffe0ff */
        /* <DEDUP_REMOVED lines=8> */
.L_x_3698:
[----:B------:R-:W2:Y:S04]  /*1030*/  LD.E R16, desc[UR4][R2.64+0x68] ;  /* 0x0000680402107980 */ /* 0x000ea8000c101900 */
[----:B------:R-:W3:Y:S04]  /*1040*/  LD.E.64 R120, desc[UR4][R2.64+0x38] ;  /* 0x0000380402787980 */ /* 0x000ee8000c101b00 */
[----:B------:R-:W4:Y:S04]  /*1050*/  LD.E.64 R18, desc[UR4][R2.64+0x20] ;  /* 0x0000200402127980 */ /* 0x000f28000c101b00 */
[----:B------:R-:W4:Y:S04]  /*1060*/  LD.E.64 R128, desc[UR4][R2.64+0x40] ;  /* 0x0000400402807980 */ /* 0x000f28000c101b00 */
[----:B------:R-:W4:Y:S04]  /*1070*/  LD.E.64 R12, desc[UR4][R2.64+0x28] ;  /* 0x00002804020c7980 */ /* 0x000f28000c101b00 */
[----:B------:R-:W4:Y:S04]  /*1080*/  LD.E.64 R14, desc[UR4][R2.64+0x50] ;  /* 0x00005004020e7980 */ /* 0x000f28000c101b00 */
[----:B------:R1:W5:Y:S01]  /*1090*/  LD.E.64 R24, desc[UR4][R2.64+0x58] ;  /* 0x0000580402187980 */ /* 0x000362000c101b00 */
[----:B------:R-:W-:Y:S01]  /*10a0*/  IMAD.MOV.U32 R20, RZ, RZ, RZ ;  /* 0x000000ffff147224 */ /* 0x000fe200078e00ff */
[----:B------:R-:W-:-:S02]  /*10b0*/  LEA R190, R122, 0xffffff80, 0x7 ;  /* 0xffffff807abe7811 */ /* 0x000fc400078e38ff */
[----:B------:R-:W-:Y:S02]  /*10c0*/  CS2R R192, SRZ ;  /* 0x0000000000c07805 */ /* 0x000fe4000001ff00 */
[-C--:B--2---:R-:W-:Y:S02]  /*10d0*/  IABS R0, R16.reuse ;  /* 0x0000001000007213 */ /* 0x084fe40000000000 */
[----:B-1----:R-:W-:Y:S02]  /*10e0*/  IABS R5, R16 ;  /* 0x0000001000057213 */ /* 0x002fe40000000000 */
[----:B------:R-:W1:Y:S02]  /*10f0*/  I2F.RP R8, R0 ;  /* 0x0000000000087306 */ /* 0x000e640000209400 */
[----:B------:R-:W-:-:S06]  /*1100*/  IADD3 R5, PT, PT, RZ, -R5, RZ ;  /* 0x80000005ff057210 */ /* 0x000fcc0007ffe0ff */
[----:B-1----:R-:W1:Y:S02]  /*1110*/  MUFU.RCP R6, R8 ;  /* 0x0000000800067308 */ /* 0x002e640000001000 */
[----:B-1----:R-:W-:Y:S02]  /*1120*/  IADD3 R6, PT, PT, R6, 0xffffffe, RZ ;  /* 0x0ffffffe06067810 */ /* 0x002fe40007ffe0ff */
[----:B------:R-:W-:-:S04]  /*1130*/  LOP3.LUT R8, R177, R16, RZ, 0x3c, !PT ;  /* 0x00000010b1087212 */ /* 0x000fc800078e3cff */
[----:B------:R-:W1:Y:S01]  /*1140*/  F2I.FTZ.U32.TRUNC.NTZ R21, R6 ;  /* 0x0000000600157305 */ /* 0x000e62000021f000 */
[----:B------:R-:W-:Y:S02]  /*1150*/  ISETP.GE.AND P1, PT, R8, RZ, PT ;  /* 0x000000ff0800720c */ /* 0x000fe40003f26270 */
[----:B-1----:R-:W-:-:S05]  /*1160*/  IADD3 R4, PT, PT, RZ, -R21, RZ ;  /* 0x80000015ff047210 */ /* 0x002fca0007ffe0ff */
[----:B------:R-:W-:Y:S01]  /*1170*/  IMAD R9, R4, R0, RZ ;  /* 0x0000000004097224 */ /* 0x000fe200078e02ff */
[----:B------:R-:W-:-:S03]  /*1180*/  IABS R4, R177 ;  /* 0x000000b100047213 */ /* 0x000fc60000000000 */
[----:B------:R-:W-:-:S04]  /*1190*/  IMAD.HI.U32 R9, R21, R9, R20 ;  /* 0x0000000915097227 */ /* 0x000fc800078e0014 */
[----:B---3--:R-:W-:-:S04]  /*11a0*/  IMAD.WIDE.U32 R20, R120, R11, RZ ;  /* 0x0000000b78147225 */ /* 0x008fc800078e00ff */
[----:B------:R-:W-:Y:S01]  /*11b0*/  IMAD.HI.U32 R6, R9, R4, RZ ;  /* 0x0000000409067227 */ /* 0x000fe200078e00ff */
[----:B------:R-:W-:-:S03]  /*11c0*/  SHF.R.S32.HI R9, RZ, 0x1f, R11 ;  /* 0x0000001fff097819 */ /* 0x000fc6000001140b */
[----:B------:R-:W-:Y:S02]  /*11d0*/  IMAD R5, R6, R5, R4 ;  /* 0x0000000506057224 */ /* 0x000fe400078e0204 */
[----:B------:R-:W-:-:S03]  /*11e0*/  IMAD R4, R121, R11, RZ ;  /* 0x0000000b79047224 */ /* 0x000fc600078e02ff */
[----:B------:R-:W-:Y:S01]  /*11f0*/  ISETP.GT.U32.AND P0, PT, R0, R5, PT ;  /* 0x000000050000720c */ /* 0x000fe20003f04070 */
[----:B------:R-:W-:-:S04]  /*1200*/  IMAD R4, R120, R9, R4 ;  /* 0x0000000978047224 */ /* 0x000fc800078e0204 */
[----:B------:R-:W-:Y:S02]  /*1210*/  IMAD.IADD R21, R21, 0x1, R4 ;  /* 0x0000000115157824 */ /* 0x000fe400078e0204 */
[-C--:B----4-:R-:W-:Y:S02]  /*1220*/  IMAD R4, R129, R11.reuse, RZ ;  /* 0x0000000b81047224 */ /* 0x090fe400078e02ff */
[----:B------:R-:W-:-:S04]  /*1230*/  IMAD.WIDE.U32 R10, R128, R11, RZ ;  /* 0x0000000b800a7225 */ /* 0x000fc800078e00ff */
[-C--:B------:R-:W-:Y:S01]  /*1240*/  @!P0 IADD3 R5, PT, PT, R5, -R0.reuse, RZ ;  /* 0x8000000005058210 */ /* 0x080fe20007ffe0ff */
[----:B------:R-:W-:Y:S01]  /*1250*/  IMAD R4, R128, R9, R4 ;  /* 0x0000000980047224 */ /* 0x000fe200078e0204 */
[----:B------:R-:W-:Y:S02]  /*1260*/  @!P0 IADD3 R6, PT, PT, R6, 0x1, RZ ;  /* 0x0000000106068810 */ /* 0x000fe40007ffe0ff */
[----:B------:R-:W-:Y:S01]  /*1270*/  ISETP.GE.U32.AND P2, PT, R5, R0, PT ;  /* 0x000000000500720c */ /* 0x000fe20003f46070 */
[----:B-----5:R-:W-:Y:S01]  /*1280*/  IMAD R5, R19, R7, RZ ;  /* 0x0000000713057224 */ /* 0x020fe200078e02ff */
[----:B------:R-:W-:Y:S02]  /*1290*/  SHF.R.S32.HI R0, RZ, 0x1f, R7 ;  /* 0x0000001fff007819 */ /* 0x000fe40000011407 */
[----:B------:R-:W-:Y:S02]  /*12a0*/  ISETP.NE.AND P0, PT, R16, RZ, PT ;  /* 0x000000ff1000720c */ /* 0x000fe40003f05270 */
[----:B------:R-:W-:Y:S01]  /*12b0*/  SHF.R.S32.HI R9, RZ, 0x1f, R190 ;  /* 0x0000001fff097819 */ /* 0x000fe200000114be */
[----:B------:R-:W-:-:S02]  /*12c0*/  IMAD R5, R18, R0, R5 ;  /* 0x0000000012057224 */ /* 0x000fc400078e0205 */
[----:B------:R-:W-:Y:S01]  /*12d0*/  IMAD.WIDE.U32 R18, R18, R7, R20 ;  /* 0x0000000712127225 */ /* 0x000fe200078e0014 */
[----:B------:R-:W-:-:S03]  /*12e0*/  IADD3 R21, PT, PT, R11, R4, RZ ;  /* 0x000000040b157210 */ /* 0x000fc60007ffe0ff */
[----:B------:R-:W-:Y:S01]  /*12f0*/  @P2 VIADD R6, R6, 0x1 ;  /* 0x0000000106062836 */ /* 0x000fe20000000000 */
[----:B------:R-:W-:Y:S01]  /*1300*/  IADD3 R19, PT, PT, R19, R5, RZ ;  /* 0x0000000513137210 */ /* 0x000fe20007ffe0ff */
[----:B------:R-:W-:Y:S02]  /*1310*/  IMAD R5, R121, R190, RZ ;  /* 0x000000be79057224 */ /* 0x000fe400078e02ff */
[----:B------:R-:W-:Y:S01]  /*1320*/  IMAD R11, R13, R7, RZ ;  /* 0x000000070d0b7224 */ /* 0x000fe200078e02ff */
[----:B------:R-:W-:Y:S01]  /*1330*/  @!P1 IADD3 R6, PT, PT, -R6, RZ, RZ ;  /* 0x000000ff06069210 */ /* 0x000fe20007ffe1ff */
[C---:B------:R-:W-:Y:S01]  /*1340*/  IMAD R5, R120.reuse, R9, R5 ;  /* 0x0000000978057224 */ /* 0x040fe200078e0205 */
        /* <DEDUP_REMOVED lines=12> */
[----:B------:R-:W-:Y:S01]  /*1410*/  MOV R10, R6 ;  /* 0x00000006000a7202 */ /* 0x000fe20000000f00 */
[----:B------:R-:W-:-:S03]  /*1420*/  IMAD.MOV.U32 R14, RZ, RZ, R20 ;  /* 0x000000ffff0e7224 */ /* 0x000fc600078e0014 */
[----:B------:R-:W-:Y:S02]  /*1430*/  IADD3 R8, PT, PT, R7, R0, RZ ;  /* 0x0000000007087210 */ /* 0x000fe40007ffe0ff */
.L_x_3699:
[----:B------:R-:W-:Y:S05]  /*1440*/  BSYNC.RECONVERGENT B0 ;  /* 0x0000000000007941 */ /* 0x000fea0003800200 */
.L_x_3697:
[----:B------:R-:W2:Y:S04]  /*1450*/  LD.E.64 R30, desc[UR4][R2.64+0x18] ;  /* 0x00001804021e7980 */ /* 0x000ea8000c101b00 */
[----:B------:R-:W3:Y:S04]  /*1460*/  LD.E.64 R26, desc[UR4][R2.64+0x48] ;  /* 0x00004804021a7980 */ /* 0x000ee8000c101b00 */
[----:B------:R-:W4:Y:S04]  /*1470*/  LD.E.64 R28, desc[UR4][R2.64+0x30] ;  /* 0x00003004021c7980 */ /* 0x000f28000c101b00 */
[----:B------:R-:W5:Y:S04]  /*1480*/  LD.E.64 R22, desc[UR4][R2.64+0x8] ;  /* 0x0000080402167980 */ /* 0x000f68000c101b00 */
[----:B------:R-:W5:Y:S04]  /*1490*/  LD.E.64 R20, desc[UR4][R2.64] ;  /* 0x0000000402147980 */ /* 0x000f68000c101b00 */
[----:B------:R-:W5:Y:S01]  /*14a0*/  LD.E.64 R6, desc[UR4][R2.64+0x10] ;  /* 0x0000100402067980 */ /* 0x000f62000c101b00 */
[-C--:B------:R-:W-:Y:S01]  /*14b0*/  IABS R0, R16.reuse ;  /* 0x0000001000007213 */ /* 0x080fe20000000000 */
[----:B------:R-:W-:Y:S01]  /*14c0*/  IMAD.MOV.U32 R32, RZ, RZ, RZ ;  /* 0x000000ffff207224 */ /* 0x000fe200078e00ff */
[----:B------:R-:W-:Y:S01]  /*14d0*/  IABS R13, R16 ;  /* 0x00000010000d7213 */ /* 0x000fe20000000000 */
[----:B------:R-:W-:Y:S01]  /*14e0*/  IMAD.SHL.U32 R174, R160, 0x8, RZ ;  /* 0x00000008a0ae7824 */ /* 0x000fe200078e00ff */
[----:B------:R-:W1:Y:S01]  /*14f0*/  I2F.RP R18, R0 ;  /* 0x0000000000127306 */ /* 0x000e620000209400 */
[----:B------:R-:W-:Y:S01]  /*1500*/  IMAD.MOV.U32 R35, RZ, RZ, RZ ;  /* 0x000000ffff237224 */ /* 0x000fe200078e00ff */
[----:B------:R-:W1:Y:S01]  /*1510*/  S2UR UR6, SR_CgaCtaId ;  /* 0x00000000000679c3 */ /* 0x000e620000008800 */
[----:B------:R-:W-:Y:S01]  /*1520*/  IMAD.MOV R13, RZ, RZ, -R13 ;  /* 0x000000ffff0d7224 */ /* 0x000fe200078e0a0d */
[C---:B------:R-:W-:Y:S01]  /*1530*/  LOP3.LUT R173, R174.reuse, 0xc0, RZ, 0xc0, !PT ;  /* 0x000000c0aead7812 */ /* 0x040fe200078ec0ff */
[----:B------:R-:W-:Y:S01]  /*1540*/  IMAD R9, R9, R128, RZ ;  /* 0x0000008009097224 */ /* 0x000fe200078e02ff */
[----:B------:R-:W-:Y:S01]  /*1550*/  LOP3.LUT R34, R174, 0x18, RZ, 0xc0, !PT ;  /* 0x00000018ae227812 */ /* 0x000fe200078ec0ff */
[----:B------:R-:W-:Y:S01]  /*1560*/  UMOV UR7, 0x400 ;  /* 0x0000040000077882 */ /* 0x000fe20000000000 */
[----:B------:R-:W-:Y:S01]  /*1570*/  LOP3.LUT R173, R173, 0x18, R160, 0xf8, !PT ;  /* 0x00000018adad7812 */ /* 0x000fe200078ef8a0 */
[----:B------:R-:W-:Y:S01]  /*1580*/  IMAD R9, R11, R129, R9 ;  /* 0x000000810b097224 */ /* 0x000fe200078e0209 */
[----:B------:R-:W-:Y:S01]  /*1590*/  ISETP.NE.AND P4, PT, R16, RZ, PT ;  /* 0x000000ff1000720c */ /* 0x000fe20003f85270 */
[----:B------:R-:W-:Y:S01]  /*15a0*/  IMAD.SHL.U32 R167, R120, 0x40, RZ ;  /* 0x0000004078a77824 */ /* 0x000fe200078e00ff */
[----:B------:R-:W-:Y:S01]  /*15b0*/  LOP3.LUT R19, R173, R34, RZ, 0x3c, !PT ;  /* 0x00000022ad137212 */ /* 0x000fe200078e3cff */
[----:B------:R-:W-:Y:S01]  /*15c0*/  IMAD.SHL.U32 R126, R160, 0x20, RZ ;  /* 0x00000020a07e7824 */ /* 0x000fe200078e00ff */
[----:B------:R-:W-:Y:S01]  /*15d0*/  IADD3 R10, P1, PT, R34, R10, RZ ;  /* 0x0000000a220a7210 */ /* 0x000fe20007f3e0ff */
[----:B-1----:R-:W1:Y:S01]  /*15e0*/  MUFU.RCP R5, R18 ;  /* 0x0000001200057308 */ /* 0x002e620000001000 */
[----:B------:R-:W-:Y:S01]  /*15f0*/  SHF.L.U64.HI R168, R120, 0x6, R121 ;  /* 0x0000000678a87819 */ /* 0x000fe20000010279 */
[C---:B------:R-:W-:Y:S01]  /*1600*/  IMAD.SHL.U32 R165, R128.reuse, 0x40, RZ ;  /* 0x0000004080a57824 */ /* 0x040fe200078e00ff */
[----:B------:R-:W-:Y:S01]  /*1610*/  SHF.L.U64.HI R166, R128, 0x6, R129 ;  /* 0x0000000680a67819 */ /* 0x000fe20000010281 */
[----:B------:R-:W-:Y:S01]  /*1620*/  IMAD.SHL.U32 R123, R160, 0x4, RZ ;  /* 0x00000004a07b7824 */ /* 0x000fe200078e00ff */
[----:B------:R-:W-:Y:S01]  /*1630*/  IADD3 R184, PT, PT, R122, -0x1, RZ ;  /* 0xffffffff7ab87810 */ /* 0x000fe20007ffe0ff */
[----:B------:R-:W-:Y:S01]  /*1640*/  IMAD.MOV.U32 R124, RZ, RZ, 0x20 ;  /* 0x00000020ff7c7424 */ /* 0x000fe200078e00ff */
[C---:B------:R-:W-:Y:S01]  /*1650*/  SHF.L.U64.HI R180, R120.reuse, 0x5, R121 ;  /* 0x0000000578b47819 */ /* 0x040fe20000010279 */
[----:B------:R-:W-:Y:S01]  /*1660*/  IMAD.SHL.U32 R178, R120, 0x20, RZ ;  /* 0x0000002078b27824 */ /* 0x000fe200078e00ff */
[----:B------:R-:W-:Y:S01]  /*1670*/  LOP3.LUT R123, R123, 0x18, RZ, 0xc0, !PT ;  /* 0x000000187b7b7812 */ /* 0x000fe200078ec0ff */
[----:B------:R-:W-:Y:S01]  /*1680*/  ULEA UR6, UR6, UR7, 0x18 ;  /* 0x0000000706067291 */ /* 0x000fe2000f8ec0ff */
[----:B-1----:R-:W-:Y:S01]  /*1690*/  VIADD R5, R5, 0xffffffe ;  /* 0x0ffffffe05057836 */ /* 0x002fe20000000000 */
[----:B------:R-:W-:-:S04]  /*16a0*/  LOP3.LUT R18, R174, 0x1f20, RZ, 0xc0, !PT ;  /* 0x00001f20ae127812 */ /* 0x000fc800078ec0ff */
[----:B------:R-:W-:Y:S01]  /*16b0*/  IMAD.U32 R164, RZ, RZ, UR6 ;  /* 0x00000006ffa47e24 */ /* 0x000fe2000f8e00ff */
[----:B------:R-:W1:Y:S02]  /*16c0*/  F2I.FTZ.U32.TRUNC.NTZ R33, R5 ;  /* 0x0000000500217305 */ /* 0x000e64000021f000 */
[----:B-1----:R-:W-:Y:S01]  /*16d0*/  IMAD.MOV R4, RZ, RZ, -R33 ;  /* 0x000000ffff047224 */ /* 0x002fe200078e0a21 */
[----:B------:R-:W-:-:S03]  /*16e0*/  LOP3.LUT R5, R177, R16, RZ, 0x3c, !PT ;  /* 0x00000010b1057212 */ /* 0x000fc600078e3cff */
[----:B------:R-:W-:Y:S01]  /*16f0*/  IMAD R15, R4, R0, RZ ;  /* 0x00000000040f7224 */ /* 0x000fe200078e02ff */
[----:B------:R-:W-:Y:S02]  /*1700*/  IABS R4, R177 ;  /* 0x000000b100047213 */ /* 0x000fe40000000000 */
[----:B------:R-:W-:Y:S01]  /*1710*/  ISETP.GE.AND P2, PT, R5, RZ, PT ;  /* 0x000000ff0500720c */ /* 0x000fe20003f46270 */
[----:B------:R-:W-:Y:S01]  /*1720*/  IMAD.HI.U32 R15, R33, R15, R32 ;  /* 0x0000000f210f7227 */ /* 0x000fe200078e0020 */
[----:B------:R-:W-:-:S05]  /*1730*/  MOV R5, RZ ;  /* 0x000000ff00057202 */ /* 0x000fca0000000f00 */
[----:B------:R-:W-:-:S04]  /*1740*/  IMAD.HI.U32 R15, R15, R4, RZ ;  /* 0x000000040f0f7227 */ /* 0x000fc800078e00ff */
[----:B------:R-:W-:Y:S01]  /*1750*/  IMAD R13, R15, R13, R4 ;  /* 0x0000000d0f0d7224 */ /* 0x000fe200078e0204 */
[----:B------:R-:W-:-:S04]  /*1760*/  SHF.R.U32.HI R4, RZ, 0x2, R160 ;  /* 0x00000002ff047819 */ /* 0x000fc800000116a0 */
[----:B------:R-:W-:Y:S01]  /*1770*/  ISETP.GT.U32.AND P3, PT, R0, R13, PT ;  /* 0x0000000d0000720c */ /* 0x000fe20003f64070 */
[----:B------:R-:W-:Y:S01]  /*1780*/  IMAD.WIDE.U32 R32, R17, 0x40, R4 ;  /* 0x0000004011207825 */ /* 0x000fe200078e0004 */
[----:B------:R-:W-:Y:S02]  /*1790*/  LOP3.LUT R5, R18, R19, RZ, 0xfc, !PT ;  /* 0x0000001312057212 */ /* 0x000fe400078efcff */
[----:B------:R-:W-:-:S05]  /*17a0*/  IADD3 R18, P0, PT, R34, R14, RZ ;  /* 0x0000000e22127210 */ /* 0x000fca0007f1e0ff */
[----:B------:R-:W-:-:S04]  /*17b0*/  IMAD.X R19, RZ, RZ, R12, P0 ;  /* 0x000000ffff137224 */ /* 0x000fc800000e060c */
[----:B------:R-:W-:Y:S02]  /*17c0*/  @!P3 IMAD.IADD R13, R13, 0x1, -R0 ;  /* 0x000000010d0db824 */ /* 0x000fe400078e0a00 */
[----:B------:R-:W-:Y:S02]  /*17d0*/  @!P3 VIADD R15, R15, 0x1 ;  /* 0x000000010f0fb836 */ /* 0x000fe40000000000 */
[----:B------:R-:W-:Y:S01]  /*17e0*/  IMAD.WIDE.U32 R18, R11, R128, R18 ;  /* 0x000000800b127225 */ /* 0x000fe200078e0012 */
[----:B------:R-:W-:Y:S02]  /*17f0*/  ISETP.GE.U32.AND P5, PT, R13, R0, PT ;  /* 0x000000000d00720c */ /* 0x000fe40003fa6070 */
[----:B------:R-:W-:Y:S01]  /*1800*/  SHF.R.S32.HI R13, RZ, 0x1f, R177 ;  /* 0x0000001fff0d7819 */ /* 0x000fe200000114b1 */
[----:B------:R-:W-:Y:S01]  /*1810*/  IMAD.X R11, RZ, RZ, R8, P1 ;  /* 0x000000ffff0b7224 */ /* 0x000fe200008e0608 */
[----:B------:R-:W-:Y:S01]  /*1820*/  IADD3 R19, PT, PT, R19, R9, RZ ;  /* 0x0000000913137210 */ /* 0x000fe20007ffe0ff */
[----:B------:R-:W-:-:S08]  /*1830*/  IMAD R8, R121, R4, RZ ;  /* 0x0000000479087224 */ /* 0x000fd000078e02ff */
[----:B------:R-:W-:-:S04]  /*1840*/  @P5 VIADD R15, R15, 0x1 ;  /* 0x000000010f0f5836 */ /* 0x000fc80000000000 */
[----:B------:R-:W-:Y:S01]  /*1850*/  @!P2 IMAD.MOV R15, RZ, RZ, -R15 ;  /* 0x000000ffff0fa224 */ /* 0x000fe200078e0a0f */
[----:B------:R-:W-:Y:S01]  /*1860*/  @!P4 LOP3.LUT R15, RZ, R16, RZ, 0x33, !PT ;  /* 0x00000010ff0fc212 */ /* 0x000fe200078e33ff */
[-C--:B--2---:R-:W-:Y:S02]  /*1870*/  IMAD R0, R31, R179.reuse, RZ ;  /* 0x000000b31f007224 */ /* 0x084fe400078e02ff */
[----:B------:R-:W-:-:S04]  /*1880*/  IMAD.WIDE.U32 R30, R30, R179, R34 ;  /* 0x000000b31e1e7225 */ /* 0x000fc800078e0022 */
[----:B------:R-:W-:Y:S02]  /*1890*/  IMAD.IADD R31, R31, 0x1, R0 ;  /* 0x000000011f1f7824 */ /* 0x000fe400078e0200 */
[----:B---3--:R-:W-:Y:S02]  /*18a0*/  IMAD R0, R27, R177, RZ ;  /* 0x000000b11b007224 */ /* 0x008fe400078e02ff */
[----:B----4-:R-:W-:Y:S02]  /*18b0*/  IMAD.SHL.U32 R12, R28, 0x20, RZ ;  /* 0x000000201c0c7824 */ /* 0x010fe400078e00ff */
[----:B------:R-:W-:Y:S01]  /*18c0*/  IMAD R0, R26, R13, R0 ;  /* 0x0000000d1a007224 */ /* 0x000fe200078e0200 */
[----:B------:R-:W-:Y:S01]  /*18d0*/  SHF.L.U64.HI R13, R28, 0x5, R29 ;  /* 0x000000051c0d7819 */ /* 0x000fe2000001021d */
[----:B------:R-:W-:-:S04]  /*18e0*/  IMAD.WIDE.U32 R26, R177, R26, R30 ;  /* 0x0000001ab11a7225 */ /* 0x000fc800078e001e */
[----:B------:R-:W-:Y:S02]  /*18f0*/  IMAD R9, R33, R28, RZ ;  /* 0x0000001c21097224 */ /* 0x000fe400078e02ff */
[----:B------:R-:W-:-:S04]  /*1900*/  IMAD.WIDE.U32 R12, R28, R32, R12 ;  /* 0x000000201c0c7225 */ /* 0x000fc800078e000c */
[----:B------:R-:W-:Y:S01]  /*1910*/  IMAD.IADD R17, R27, 0x1, R0 ;  /* 0x000000011b117824 */ /* 0x000fe200078e0200 */
[----:B------:R-:W-:Y:S01]  /*1920*/  IADD3 R27, P0, PT, R26, R12, RZ ;  /* 0x0000000c1a1b7210 */ /* 0x000fe20007f1e0ff */
[----:B------:R-:W-:-:S04]  /*1930*/  IMAD.WIDE.U32 R30, R4, R120, R10 ;  /* 0x00000078041e7225 */ /* 0x000fc800078e000a */
[----:B------:R-:W-:Y:S01]  /*1940*/  IMAD R0, R29, R32, R9 ;  /* 0x000000201d007224 */ /* 0x000fe200078e0209 */
[----:B------:R-:W-:Y:S01]  /*1950*/  SHF.R.S32.HI R9, RZ, 0x1f, R15 ;  /* 0x0000001fff097819 */ /* 0x000fe2000001140f */
[----:B------:R-:W-:Y:S01]  /*1960*/  IMAD.MOV.U32 R16, RZ, RZ, R26 ;  /* 0x000000ffff107224 */ /* 0x000fe200078e001a */
[----:B------:R-:W-:Y:S01]  /*1970*/  IADD3 R171, PT, PT, R31, R8, RZ ;  /* 0x000000081fab7210 */ /* 0x000fe20007ffe0ff */
[----:B------:R-:W-:Y:S01]  /*1980*/  IMAD.WIDE.U32 R10, R15, R24, R18 ;  /* 0x000000180f0a7225 */ /* 0x000fe200078e0012 */
[----:B-----5:R-:W-:Y:S02]  /*1990*/  LEA R170, P1, R30, R22, 0x1 ;  /* 0x000000161eaa7211 */ /* 0x020fe400078208ff */
[----:B------:R-:W-:Y:S01]  /*19a0*/  IADD3.X R12, PT, PT, R17, R0, R13, P0, !PT ;  /* 0x00000000110c7210 */ /* 0x000fe200007fe40d */
[----:B------:R-:W-:Y:S01]  /*19b0*/  IMAD R15, R25, R15, RZ ;  /* 0x0000000f190f7224 */ /* 0x000fe200078e02ff */
[----:B------:R-:W-:Y:S01]  /*19c0*/  LEA R14, P0, R27, R20, 0x1 ;  /* 0x000000141b0e7211 */ /* 0x000fe200078008ff */
[----:B------:R-:W-:Y:S01]  /*19d0*/  IMAD.WIDE.U32 R28, R28, R32, R16 ;  /* 0x000000201c1c7225 */ /* 0x000fe200078e0010 */
[----:B------:R-:W-:-:S03]  /*19e0*/  LEA.HI.X R171, R30, R23, R171, 0x1, P1 ;  /* 0x000000171eab7211 */ /* 0x000fc600008f0cab */
[----:B------:R-:W-:Y:S01]  /*19f0*/  IMAD R24, R9, R24, R15 ;  /* 0x0000001809187224 */ /* 0x000fe200078e020f */
[C---:B------:R-:W-:Y:S01]  /*1a00*/  LEA R8, P1, R28.reuse, R20, 0x1 ;  /* 0x000000141c087211 */ /* 0x040fe200078208ff */
[----:B------:R-:W-:Y:S01]  /*1a10*/  IMAD.IADD R9, R29, 0x1, R0 ;  /* 0x000000011d097824 */ /* 0x000fe200078e0200 */
[-C--:B------:R-:W-:Y:S01]  /*1a20*/  LEA.HI.X R15, R27, R21.reuse, R12, 0x1, P0 ;  /* 0x000000151b0f7211 */ /* 0x080fe200000f0c0c */
[----:B------:R-:W-:Y:S01]  /*1a30*/  IMAD R0, R5, 0x2, R164 ;  /* 0x0000000205007824 */ /* 0x000fe200078e02a4 */
[----:B------:R-:W-:Y:S01]  /*1a40*/  IADD3 R16, P0, PT, R167, R170, RZ ;  /* 0x000000aaa7107210 */ /* 0x000fe20007f1e0ff */
[----:B------:R-:W-:Y:S01]  /*1a50*/  IMAD R5, R129, R4, RZ ;  /* 0x0000000481057224 */ /* 0x000fe200078e02ff */
[----:B------:R-:W-:Y:S02]  /*1a60*/  LEA.HI.X R9, R28, R21, R9, 0x1, P1 ;  /* 0x000000151c097211 */ /* 0x000fe400008f0c09 */
[----:B------:R-:W-:Y:S01]  /*1a70*/  IADD3 R25, PT, PT, R11, R24, RZ ;  /* 0x000000180b197210 */ /* 0x000fe20007ffe0ff */
[----:B------:R-:W-:Y:S01]  /*1a80*/  IMAD.X R17, R168, 0x1, R171, P0 ;  /* 0x00000001a8117824 */ /* 0x000fe200000e06ab */
[----:B------:R-:W-:Y:S01]  /*1a90*/  IADD3 R12, P0, PT, R167, R16, RZ ;  /* 0x00000010a70c7210 */ /* 0x000fe20007f1e0ff */
[----:B------:R-:W-:Y:S01]  /*1aa0*/  @!PT LDS RZ, [RZ] ;  /* 0x00000000fffff984 */ /* 0x000fe20000000800 */
[----:B------:R-:W-:Y:S01]  /*1ab0*/  @!PT LDS RZ, [RZ] ;  /* 0x00000000fffff984 */ /* 0x000fe20000000800 */
[----:B------:R-:W-:Y:S01]  /*1ac0*/  @!PT LDS RZ, [RZ] ;  /* 0x00000000fffff984 */ /* 0x000fe20000000800 */
[----:B------:R-:W-:Y:S01]  /*1ad0*/  LDGSTS.E.BYPASS.LTC128B.128 [R0], desc[UR4][R8.64] ;  /* 0x0000000008007fae */ /* 0x000fe2000b981a04 */
[----:B------:R-:W-:-:S03]  /*1ae0*/  IMAD.MOV.U32 R24, RZ, RZ, R10 ;  /* 0x000000ffff187224 */ /* 0x000fc600078e000a */
[----:B------:R-:W-:Y:S01]  /*1af0*/  LDGSTS.E.BYPASS.LTC128B.128 [R0+0x1000], desc[UR4][R8.64+0x40] ;  /* 0x0100004008007fae */ /* 0x000fe2000b981a04 */
[C---:B------:R-:W-:Y:S01]  /*1b00*/  IMAD.X R13, R168.reuse, 0x1, R17, P0 ;  /* 0x00000001a80d7824 */ /* 0x040fe200000e0611 */
[----:B------:R-:W-:Y:S02]  /*1b10*/  IADD3 R10, P0, PT, R167, R12, RZ ;  /* 0x0000000ca70a7210 */ /* 0x000fe40007f1e0ff */
[----:B------:R1:W-:Y:S03]  /*1b20*/  LDGSTS.E.BYPASS.LTC128B.128 [R0+0x2000], desc[UR4][R8.64+0x80] ;  /* 0x0200008008007fae */ /* 0x0003e6000b981a04 */
[----:B------:R-:W-:Y:S01]  /*1b30*/  IMAD.X R11, R168, 0x1, R13, P0 ;  /* 0x00000001a80b7824 */ /* 0x000fe200000e060d */
[----:B------:R-:W-:Y:S04]  /*1b40*/  LDGSTS.E.BYPASS.LTC128B.128 [R0+0x800], desc[UR4][R14.64] ;  /* 0x008000000e007fae */ /* 0x000fe8000b981a04 */
[----:B------:R-:W-:Y:S04]  /*1b50*/  LDGSTS.E.BYPASS.LTC128B.128 [R0+0x1800], desc[UR4][R14.64+0x40] ;  /* 0x018000400e007fae */ /* 0x000fe8000b981a04 */
[----:B------:R-:W-:Y:S04]  /*1b60*/  LDGSTS.E.BYPASS.LTC128B.128 [R0+0x2800], desc[UR4][R14.64+0x80] ;  /* 0x028000800e007fae */ /* 0x000fe8000b981a04 */
[----:B------:R-:W-:Y:S04]  /*1b70*/  LDGSTS.E.BYPASS.LTC128B.128 [R0+0x3000], desc[UR4][R170.64] ;  /* 0x03000000aa007fae */ /* 0x000fe8000b981a04 */
[----:B------:R-:W-:Y:S04]  /*1b80*/  LDGSTS.E.BYPASS.LTC128B.128 [R0+0x5000], desc[UR4][R170.64+0x40] ;  /* 0x05000040aa007fae */ /* 0x000fe8000b981a04 */
[----:B------:R-:W-:Y:S01]  /*1b90*/  LDGSTS.E.BYPASS.LTC128B.128 [R0+0x7000], desc[UR4][R170.64+0x80] ;  /* 0x07000080aa007fae */ /* 0x000fe2000b981a04 */
[----:B-1----:R-:W-:-:S03]  /*1ba0*/  IMAD.WIDE.U32 R8, R4, R128, R24 ;  /* 0x0000008004087225 */ /* 0x002fc600078e0018 */
[----:B------:R-:W-:Y:S01]  /*1bb0*/  LDGSTS.E.BYPASS.LTC128B.128 [R0+0x3800], desc[UR4][R16.64] ;  /* 0x0380000010007fae */ /* 0x000fe2000b981a04 */
[----:B------:R-:W-:Y:S01]  /*1bc0*/  SHF.R.U32.HI R4, RZ, 0x1, R160 ;  /* 0x00000001ff047819 */ /* 0x000fe200000116a0 */
[----:B------:R-:W-:Y:S02]  /*1bd0*/  IMAD.IADD R5, R9, 0x1, R5 ;  /* 0x0000000109057824 */ /* 0x000fe400078e0205 */
[----:B------:R-:W-:Y:S01]  /*1be0*/  LDGSTS.E.BYPASS.LTC128B.128 [R0+0x5800], desc[UR4][R16.64+0x40] ;  /* 0x0580004010007fae */ /* 0x000fe2000b981a04 */
[----:B------:R-:W-:-:S03]  /*1bf0*/  LEA R182, P0, R8, R6, 0x1 ;  /* 0x0000000608b67211 */ /* 0x000fc600078008ff */
[----:B------:R-:W-:Y:S01]  /*1c00*/  LDGSTS.E.BYPASS.LTC128B.128 [R0+0x7800], desc[UR4][R16.64+0x80] ;  /* 0x0780008010007fae */ /* 0x000fe2000b981a04 */
[----:B------:R-:W-:Y:S02]  /*1c10*/  LEA.HI.X R183, R8, R7, R5, 0x1, P0 ;  /* 0x0000000708b77211 */ /* 0x000fe400000f0c05 */
[----:B------:R-:W-:Y:S01]  /*1c20*/  SHF.L.U32 R7, R160, 0x4, RZ ;  /* 0x00000004a0077819 */ /* 0x000fe200000006ff */
[----:B------:R-:W-:Y:S01]  /*1c30*/  LDGSTS.E.BYPASS.LTC128B.128 [R0+0x4000], desc[UR4][R12.64] ;  /* 0x040000000c007fae */ /* 0x000fe2000b981a04 */
[----:B------:R-:W-:Y:S01]  /*1c40*/  LOP3.LUT R5, R126, 0xc0, RZ, 0xc0, !PT ;  /* 0x000000c07e057812 */ /* 0x000fe200078ec0ff */
[----:B------:R-:W-:Y:S01]  /*1c50*/  IMAD.MOV.U32 R181, RZ, RZ, R183 ;  /* 0x000000ffffb57224 */ /* 0x000fe200078e00b7 */
[----:B------:R-:W-:Y:S01]  /*1c60*/  LOP3.LUT R9, R7, 0x100, RZ, 0xc0, !PT ;  /* 0x0000010007097812 */ /* 0x000fe200078ec0ff */
[----:B------:R-:W-:Y:S01]  /*1c70*/  LDGSTS.E.BYPASS.LTC128B.128 [R0+0x6000], desc[UR4][R12.64+0x40] ;  /* 0x060000400c007fae */ /* 0x000fe2000b981a04 */
[----:B------:R-:W-:Y:S02]  /*1c80*/  LOP3.LUT R4, R5, 0x8, R4, 0xf8, !PT ;  /* 0x0000000805047812 */ /* 0x000fe400078ef804 */
[----:B------:R-:W-:Y:S01]  /*1c90*/  IADD3 R8, P0, PT, R165, R182, RZ ;  /* 0x000000b6a5087210 */ /* 0x000fe20007f1e0ff */
[----:B------:R-:W-:Y:S01]  /*1ca0*/  LDGSTS.E.BYPASS.LTC128B.128 [R0+0x8000], desc[UR4][R12.64+0x80] ;  /* 0x080000800c007fae */ /* 0x000fe2000b981a04 */
[----:B------:R-:W-:-:S02]  /*1cb0*/  LOP3.LUT R5, R5, 0x8, R160, 0xf8, !PT ;  /* 0x0000000805057812 */ /* 0x000fc400078ef8a0 */
[--C-:B------:R-:W-:Y:S01]  /*1cc0*/  LOP3.LUT R6, R9, 0x20, R126.reuse, 0xf8, !PT ;  /* 0x0000002009067812 */ /* 0x100fe200078ef87e */
[----:B------:R-:W-:Y:S01]  /*1cd0*/  LDGSTS.E.BYPASS.LTC128B.128 [R0+0x4800], desc[UR4][R10.64] ;  /* 0x048000000a007fae */ /* 0x000fe2000b981a04 */
[----:B------:R-:W-:Y:S01]  /*1ce0*/  LOP3.LUT R7, R7, 0x3e00, RZ, 0xc0, !PT ;  /* 0x00003e0007077812 */ /* 0x000fe200078ec0ff */
[----:B------:R-:W-:Y:S01]  /*1cf0*/  IMAD.X R9, R166, 0x1, R183, P0 ;  /* 0x00000001a6097824 */ /* 0x000fe200000e06b7 */
[----:B------:R-:W-:Y:S01]  /*1d00*/  LOP3.LUT R5, R6, R5, R123, 0xf6, !PT ;  /* 0x0000000506057212 */ /* 0x000fe200078ef67b */
[----:B------:R-:W-:Y:S01]  /*1d10*/  LDGSTS.E.BYPASS.LTC128B.128 [R0+0x6800], desc[UR4][R10.64+0x40] ;  /* 0x068000400a007fae */ /* 0x000fe2000b981a04 */
[----:B------:R-:W-:Y:S02]  /*1d20*/  LOP3.LUT R7, R7, 0x20, R126, 0xf8, !PT ;  /* 0x0000002007077812 */ /* 0x000fe400078ef87e */
[----:B------:R-:W-:Y:S01]  /*1d30*/  IADD3 R6, P0, PT, R165, R8, RZ ;  /* 0x00000008a5067210 */ /* 0x000fe20007f1e0ff */
[----:B------:R1:W-:Y:S01]  /*1d40*/  LDGSTS.E.BYPASS.LTC128B.128 [R0+0x8800], desc[UR4][R10.64+0x80] ;  /* 0x088000800a007fae */ /* 0x0003e2000b981a04 */
[----:B------:R-:W-:-:S02]  /*1d50*/  LOP3.LUT R123, R4, R123, RZ, 0x3c, !PT ;  /* 0x0000007b047b7212 */ /* 0x000fc400078e3cff */
[----:B------:R-:W-:Y:S01]  /*1d60*/  LOP3.LUT R4, R7, 0x100, R126, 0xf8, !PT ;  /* 0x0000010007047812 */ /* 0x000fe200078ef87e */
[----:B------:R-:W0:Y:S01]  /*1d70*/  LDGDEPBAR ;  /* 0x00000000000079af */ /* 0x000e220000000000 */
[----:B------:R-:W-:Y:S01]  /*1d80*/  IMAD.X R7, R166, 0x1, R9, P0 ;  /* 0x00000001a6077824 */ /* 0x000fe200000e0609 */
[----:B------:R-:W-:Y:S02]  /*1d90*/  LEA R162, R5, R164, 0x1 ;  /* 0x000000a405a27211 */ /* 0x000fe400078e08ff */
[----:B------:R-:W-:-:S05]  /*1da0*/  LOP3.LUT R163, R4, R123, RZ, 0xfc, !PT ;  /* 0x0000007b04a37212 */ /* 0x000fca00078efcff */
[----:B------:R-:W-:Y:S01]  /*1db0*/  IMAD R163, R163, 0x2, R164 ;  /* 0x00000002a3a37824 */ /* 0x000fe200078e02a4 */
[----:B-1----:R-:W-:Y:S01]  /*1dc0*/  IADD3 R10, P0, PT, R165, R6, RZ ;  /* 0x00000006a50a7210 */ /* 0x002fe20007f1e0ff */
[----:B------:R-:W-:-:S12]  /*1dd0*/  DEPBAR.LE SB0, 0x0 ;  /* 0x000080000000791a */ /* 0x000fd80000000000 */
[----:B------:R-:W-:Y:S05]  /*1de0*/  WARPSYNC.ALL ;  /* 0x0000000000007948 */ /* 0x000fea0003800000 */
[----:B------:R-:W-:Y:S01]  /*1df0*/  BAR.SYNC.DEFER_BLOCKING 0x0 ;  /* 0x0000000000007b1d */ /* 0x000fe20000010000 */
[----:B------:R-:W-:Y:S01]  /*1e00*/  IMAD.X R11, R166, 0x1, R7, P0 ;  /* 0x00000001a60b7824 */ /* 0x000fe200000e0607 */
[----:B------:R-:W-:-:S04]  /*1e10*/  LOP3.LUT P0, RZ, R160, 0x4, RZ, 0xc0, !PT ;  /* 0x00000004a0ff7812 */ /* 0x000fc8000780c0ff */
[----:B------:R-:W-:Y:S01]  /*1e20*/  SEL R124, R124, 0xffffffe0, !P0 ;  /* 0xffffffe07c7c7807 */ /* 0x000fe20004000000 */
[----:B------:R-:W-:Y:S01]  /*1e30*/  BSSY.RECONVERGENT B1, `(.L_x_3700) ;  /* 0x0000110000017945 */ /* 0x000fe20003800200 */
[----:B------:R-:W-:-:S03]  /*1e40*/  ISETP.GT.AND P0, PT, R184, R169, PT ;  /* 0x000000a9b800720c */ /* 0x000fc60003f04270 */
[C---:B------:R-:W-:Y:S02]  /*1e50*/  IMAD.IADD R127, R124.reuse, 0x1, R163 ;  /* 0x000000017c7f7824 */ /* 0x040fe400078e02a3 */
[----:B------:R-:W-:Y:S01]  /*1e60*/  IMAD.IADD R125, R124, 0x1, R162 ;  /* 0x000000017c7d7824 */ /* 0x000fe200078e02a2 */
        /* <DEDUP_REMOVED lines=23> */
[----:B------:R-:W1:Y:S04]  /*1fe0*/  LDSM.16.M88.4 R48, [R162+0x4c00] ;  /* 0x004c0000a230783b */ /* 0x000e680000000200 */
[----:B------:R-:W-:Y:S04]  /*1ff0*/  LDSM.16.M88.4 R56, [R127] ;  /* 0x000000007f38783b */ /* 0x000fe80000000200 */
[----:B------:R-:W1:Y:S01]  /*2000*/  LDSM.16.M88.4 R44, [R125+0x3000] ;  /* 0x003000007d2c783b */ /* 0x000e620000000200 */
[C---:B---3--:R-:W-:Y:S03]  /*2010*/  HMMA.16816.F32 R40, R80.reuse, R36, RZ ;  /* 0x000000245028723c */ /* 0x048fe600000018ff */
[----:B------:R-:W3:Y:S04]  /*2020*/  LDSM.16.M88.4 R60, [R125+0x3400] ;  /* 0x003400007d3c783b */ /* 0x000ee80000000200 */
[----:B------:R-:W3:Y:S01]  /*2030*/  LDSM.16.M88.4 R64, [R125+0x3800] ;  /* 0x003800007d40783b */ /* 0x000ee20000000200 */
[C---:B------:R-:W-:Y:S03]  /*2040*/  HMMA.16816.F32 R36, R80.reuse, R38, RZ ;  /* 0x000000265024723c */ /* 0x040fe600000018ff */
[----:B------:R-:W3:Y:S04]  /*2050*/  LDSM.16.M88.4 R52, [R125+0x3c00] ;  /* 0x003c00007d34783b */ /* 0x000ee80000000200 */
[----:B------:R-:W-:Y:S01]  /*2060*/  LDSM.16.M88.4 R104, [R125+0x4c00] ;  /* 0x004c00007d68783b */ /* 0x000fe20000000200 */
[C---:B----4-:R-:W-:Y:S03]  /*2070*/  HMMA.16816.F32 R32, R80.reuse, R28, RZ ;  /* 0x0000001c5020723c */ /* 0x050fe600000018ff */
[----:B------:R-:W-:Y:S04]  /*2080*/  LDSM.16.M88.4 R72, [R162+0x5800] ;  /* 0x00580000a248783b */ /* 0x000fe80000000200 */
[----:B------:R-:W-:Y:S01]  /*2090*/  LDSM.16.M88.4 R76, [R162+0x5000] ;  /* 0x00500000a24c783b */ /* 0x000fe20000000200 */
[C---:B-----5:R-:W-:Y:S03]  /*20a0*/  HMMA.16816.F32 R24, R80.reuse, R20, RZ ;  /* 0x000000145018723c */ /* 0x060fe600000018ff */
[----:B------:R-:W-:Y:S04]  /*20b0*/  LDSM.16.M88.4 R68, [R162+0x6400] ;  /* 0x00640000a244783b */ /* 0x000fe80000000200 */
[----:B------:R-:W-:Y:S01]  /*20c0*/  LDSM.16.M88.4 R112, [R125+0x5000] ;  /* 0x005000007d70783b */ /* 0x000fe20000000200 */
[C---:B--2---:R-:W-:Y:S03]  /*20d0*/  HMMA.16816.F32 R16, R80.reuse, R12, RZ ;  /* 0x0000000c5010723c */ /* 0x044fe600000018ff */
[----:B------:R-:W-:Y:S04]  /*20e0*/  LDSM.16.M88.4 R108, [R125+0x5c00] ;  /* 0x005c00007d6c783b */ /* 0x000fe80000000200 */
[----:B------:R-:W-:Y:S01]  /*20f0*/  LDSM.16.M88.4 R116, [R163+0x2000] ;  /* 0x00200000a374783b */ /* 0x000fe20000000200 */
[C---:B-1----:R-:W-:Y:S03]  /*2100*/  HMMA.16816.F32 R8, R80.reuse, R4, RZ ;  /* 0x000000045008723c */ /* 0x042fe600000018ff */
        /* <DEDUP_REMOVED lines=32> */
[----:B------:R-:W-:Y:S07]  /*2310*/  LDSM.16.M88.4 R60, [R162+0x6800] ;  /* 0x00680000a23c783b */ /* 0x000fee0000000200 */
[C---:B------:R-:W-:Y:S08]  /*2320*/  HMMA.16816.F32 R84, R56.reuse, R104, R84 ;  /* 0x000000683854723c */ /* 0x040ff00000001854 */
[----:B------:R-:W-:Y:S01]  /*2330*/  HMMA.16816.F32 R80, R56, R106, R80 ;  /* 0x0000006a3850723c */ /* 0x000fe20000001850 */
[----:B------:R-:W3:Y:S04]  /*2340*/  LDSM.16.M88.4 R56, [R162+0x6c00] ;  /* 0x006c0000a238783b */ /* 0x000ee80000000200 */
[----:B------:R-:W-:Y:S03]  /*2350*/  LDSM.16.M88.4 R104, [R125+0x6000] ;  /* 0x006000007d68783b */ /* 0x000fe60000000200 */
[C---:B----4-:R-:W-:Y:S08]  /*2360*/  HMMA.16816.F32 R32, R52.reuse, R64, R32 ;  /* 0x000000403420723c */ /* 0x050ff00000001820 */
        /* <DEDUP_REMOVED lines=19> */
[----:B------:R-:W5:Y:S07]  /*24a0*/  LDSM.16.M88.4 R68, [R125+0x6c00] ;  /* 0x006c00007d44783b */ /* 0x000f6e0000000200 */
[C---:B------:R-:W-:Y:S08]  /*24b0*/  HMMA.16816.F32 R92, R52.reuse, R60, R92 ;  /* 0x0000003c345c723c */ /* 0x040ff0000000185c */
[----:B------:R-:W-:Y:S01]  /*24c0*/  HMMA.16816.F32 R88, R52, R62, R88 ;  /* 0x0000003e3458723c */ /* 0x000fe20000001858 */
[----:B------:R-:W5:Y:S04]  /*24d0*/  LDSM.16.M88.4 R60, [R162+0x7000] ;  /* 0x00700000a23c783b */ /* 0x000f680000000200 */
[----:B------:R-:W5:Y:S03]  /*24e0*/  LDSM.16.M88.4 R52, [R162+0x7800] ;  /* 0x00780000a234783b */ /* 0x000f660000000200 */
        /* <DEDUP_REMOVED lines=15> */
[C---:B----4-:R-:W-:Y:S08]  /*25e0*/  HMMA.16816.F32 R100, R64.reuse, R76, R100 ;  /* 0x0000004c4064723c */ /* 0x050ff00000001864 */
[----:B------:R-:W-:Y:S01]  /*25f0*/  HMMA.16816.F32 R96, R64, R78, R96 ;  /* 0x0000004e4060723c */ /* 0x000fe20000001860 */
[----:B------:R-:W-:Y:S07]  /*2600*/  LDSM.16.M88.4 R76, [R127+0x2000] ;  /* 0x002000007f4c783b */ /* 0x000fee0000000200 */
[C---:B---3--:R-:W-:Y:S08]  /*2610*/  HMMA.16816.F32 R32, R116.reuse, R56, R32 ;  /* 0x000000387420723c */ /* 0x048ff00000001820 */
[----:B------:R-:W-:Y:S01]  /*2620*/  HMMA.16816.F32 R28, R116, R58, R28 ;  /* 0x0000003a741c723c */ /* 0x000fe2000000181c */
[----:B------:R-:W3:Y:S07]  /*2630*/  LDSM.16.M88.4 R56, [R125+0x8000] ;  /* 0x008000007d38783b */ /* 0x000eee0000000200 */
[C---:B------:R-:W-:Y:S08]  /*2640*/  HMMA.16816.F32 R92, R64.reuse, R72, R92 ;  /* 0x00000048405c723c */ /* 0x040ff0000000185c */
[C---:B------:R-:W-:Y:S01]  /*2650*/  HMMA.16816.F32 R88, R64.reuse, R74, R88 ;  /* 0x0000004a4058723c */ /* 0x040fe20000001858 */
[----:B------:R-:W4:Y:S07]  /*2660*/  LDSM.16.M88.4 R72, [R125+0x7000] ;  /* 0x007000007d48783b */ /* 0x000f2e0000000200 */
[C---:B-----5:R-:W-:Y:S08]  /*2670*/  HMMA.16816.F32 R84, R64.reuse, R68, R84 ;  /* 0x000000444054723c */ /* 0x060ff00000001854 */
[----:B------:R-:W-:Y:S01]  /*2680*/  HMMA.16816.F32 R80, R64, R70, R80 ;  /* 0x000000464050723c */ /* 0x000fe20000001850 */
[----:B------:R-:W5:Y:S04]  /*2690*/  LDSM.16.M88.4 R68, [R125+0x7400] ;  /* 0x007400007d44783b */ /* 0x000f680000000200 */
[----:B------:R-:W5:Y:S03]  /*26a0*/  LDSM.16.M88.4 R64, [R125+0x7800] ;  /* 0x007800007d40783b */ /* 0x000f660000000200 */
        /* <DEDUP_REMOVED lines=18> */
[----:B------:R-:W-:Y:S01]  /*27d0*/  HMMA.16816.F32 R80, R116, R106, R80 ;  /* 0x0000006a7450723c */ /* 0x000fe20000001850 */
[C---:B------:R-:W-:Y:S01]  /*27e0*/  SHF.L.U64.HI R118, R128.reuse, 0x5, R129 ;  /* 0x0000000580767819 */ /* 0x040fe20000010281 */
[----:B------:R-:W-:-:S06]  /*27f0*/  IMAD.SHL.U32 R117, R128, 0x20, RZ ;  /* 0x0000002080757824 */ /* 0x000fcc00078e00ff */
[C---:B---3--:R-:W-:Y:S08]  /*2800*/  HMMA.16816.F32 R8, R76.reuse, R56, R8 ;  /* 0x000000384c08723c */ /* 0x048ff00000001808 */
[C---:B----4-:R-:W-:Y:S08]  /*2810*/  HMMA.16816.F32 R40, R76.reuse, R72, R40 ;  /* 0x000000484c28723c */ /* 0x050ff00000001828 */
        /* <DEDUP_REMOVED lines=29> */
.L_x_3703:
[----:B------:R-:W2:Y:S01]  /*29f0*/  LD.E R49, desc[UR4][R2.64+0x170] ;  /* 0x0001700402317980 */ /* 0x000ea2000c101900 */
[----:B------:R-:W-:-:S04]  /*2a00*/  SHF.L.U32 R4, R184, 0x7, RZ ;  /* 0x00000007b8047819 */ /* 0x000fc800000006ff */
[----:B------:R-:W-:Y:S01]  /*2a10*/  IABS R7, R4 ;  /* 0x0000000400077213 */ /* 0x000fe20000000000 */
[C---:B------:R-:W-:Y:S01]  /*2a20*/  VIADD R46, R4.reuse, 0xffffff80 ;  /* 0xffffff80042e7836 */ /* 0x040fe20000000000 */
[-C--:B--2---:R-:W-:Y:S02]  /*2a30*/  IABS R44, R49.reuse ;  /* 0x00000031002c7213 */ /* 0x084fe40000000000 */
[-C--:B------:R-:W-:Y:S02]  /*2a40*/  IABS R6, R49.reuse ;  /* 0x0000003100067213 */ /* 0x080fe40000000000 */
[----:B------:R-:W1:Y:S01]  /*2a50*/  I2F.RP R45, R44 ;  /* 0x0000002c002d7306 */ /* 0x000e620000209400 */
[----:B------:R-:W-:Y:S02]  /*2a60*/  LOP3.LUT R4, R4, R49, RZ, 0x3c, !PT ;  /* 0x0000003104047212 */ /* 0x000fe400078e3cff */
[----:B------:R-:W-:Y:S02]  /*2a70*/  IADD3 R6, PT, PT, RZ, -R6, RZ ;  /* 0x80000006ff067210 */ /* 0x000fe40007ffe0ff */
[----:B------:R-:W-:-:S02]  /*2a80*/  ISETP.GE.AND P2, PT, R4, RZ, PT ;  /* 0x000000ff0400720c */ /* 0x000fc40003f46270 */
[----:B------:R-:W-:Y:S01]  /*2a90*/  LOP3.LUT R4, RZ, R49, RZ, 0x33, !PT ;  /* 0x00000031ff047212 */ /* 0x000fe200078e33ff */
        /* <DEDUP_REMOVED lines=19> */
[----:B------:R-:W-:Y:S02]  /*2bd0*/  @!P3 IADD3 R47, PT, PT, R47, 0x1, RZ ;  /* 0x000000012f2fb810 */ /* 0x000fe40007ffe0ff */
[-C--:B------:R-:W-:Y:S02]  /*2be0*/  ISETP.GE.U32.AND P4, PT, R5, R44.reuse, PT ;  /* 0x0000002c0500720c */ /* 0x080fe40003f86070 */
[----:B------:R-:W-:Y:S02]  /*2bf0*/  ISETP.GE.U32.AND P5, PT, R7, R44, PT ;  /* 0x0000002c0700720c */ /* 0x000fe40003fa6070 */
[----:B------:R-:W-:-:S09]  /*2c00*/  ISETP.NE.AND P1, PT, R49, RZ, PT ;  /* 0x000000ff3100720c */ /* 0x000fd20003f25270 */
[----:B------:R-:W-:Y:S02]  /*2c10*/  @P4 VIADD R45, R45, 0x1 ;  /* 0x000000012d2d4836 */ /* 0x000fe40000000000 */
[----:B------:R-:W-:Y:S02]  /*2c20*/  @P5 IADD3 R47, PT, PT, R47, 0x1, RZ ;  /* 0x000000012f2f5810 */ /* 0x000fe40007ffe0ff */
[----:B------:R-:W-:Y:S02]  /*2c30*/  @!P0 IMAD.MOV R45, RZ, RZ, -R45 ;  /* 0x000000ffff2d8224 */ /* 0x000fe400078e0a2d */
[----:B------:R-:W-:-:S03]  /*2c40*/  @!P2 IADD3 R47, PT, PT, -R47, RZ, RZ ;  /* 0x000000ff2f2fa210 */ /* 0x000fc60007ffe1ff */
[C---:B------:R-:W-:Y:S02]  /*2c50*/  SEL R6, R4.reuse, R45, !P1 ;  /* 0x0000002d04067207 */ /* 0x040fe40004800000 */
[----:B------:R-:W-:Y:S01]  /*2c60*/  SEL R7, R4, R47, !P1 ;  /* 0x0000002f04077207 */ /* 0x000fe20004800000 */
[----:B------:R-:W2:Y:S02]  /*2c70*/  LD.E.64 R44, desc[UR4][R2.64+0x38] ;  /* 0x00003804022c7980 */ /* 0x000ea4000c101b00 */
[--C-:B------:R-:W-:Y:S02]  /*2c80*/  IMAD.WIDE R52, R6, 0x4, R192.reuse ;  /* 0x0000000406347825 */ /* 0x100fe400078e02c0 */
[----:B------:R-:W3:Y:S02]  /*2c90*/  LD.E.64 R46, desc[UR4][R2.64+0x20] ;  /* 0x00002004022e7980 */ /* 0x000ee4000c101b00 */
        /* <DEDUP_REMOVED lines=18> */
.L_x_3704:
[----:B------:R-:W-:Y:S05]  /*2dc0*/  BSYNC.RECONVERGENT B0 ;  /* 0x0000000000007941 */ /* 0x000fea0003800200 */
.L_x_3702:
        /* <DEDUP_REMOVED lines=22> */
.L_x_3701:
[----:B------:R-:W-:Y:S05]  /*2f30*/  BSYNC.RECONVERGENT B1 ;  /* 0x0000000000017941 */ /* 0x000fea0003800200 */
.L_x_3700:
        /* <DEDUP_REMOVED lines=33> */
[----:B------:R-:W-:Y:S01]  /*3150*/  IADD3 R122, PT, PT, R122, -0x2, RZ ;  /* 0xfffffffe7a7a7810 */ /* 0x000fe20007ffe0ff */
[----:B------:R-:W1:Y:S04]  /*3160*/  SHFL.BFLY PT, R5, R4, 0x2, 0x1f ;  /* 0x0c401f0004057f89 */ /* 0x000e6800000e0000 */
[----:B------:R-:W3:Y:S01]  /*3170*/  SHFL.BFLY PT, R7, R6, 0x2, 0x1f ;  /* 0x0c401f0006077f89 */ /* 0x000ee200000e0000 */
[----:B-1----:R-:W-:-:S02]  /*3180*/  FMNMX.FTZ R5, R4, R5, !PT ;  /* 0x0000000504057209 */ /* 0x002fc40007810000 */
[----:B---3--:R-:W-:-:S03]  /*3190*/  FMNMX.FTZ R7, R6, R7, !PT ;  /* 0x0000000706077209 */ /* 0x008fc60007810000 */
[----:B------:R-:W1:Y:S04]  /*31a0*/  SHFL.BFLY PT, R116, R5, 0x1, 0x1f ;  /* 0x0c201f0005747f89 */ /* 0x000e6800000e0000 */
[----:B------:R-:W3:Y:S01]  /*31b0*/  SHFL.BFLY PT, R0, R7, 0x1, 0x1f ;  /* 0x0c201f0007007f89 */ /* 0x000ee200000e0000 */
[----:B-1----:R-:W-:Y:S02]  /*31c0*/  FMNMX.FTZ R116, R5, R116, !PT ;  /* 0x0000007405747209 */ /* 0x002fe40007810000 */
[----:B------:R-:W-:Y:S02]  /*31d0*/  LOP3.LUT R5, R123, 0x120, R126, 0xf8, !PT ;  /* 0x000001207b057812 */ /* 0x000fe400078ef87e */
[----:B---3--:R-:W-:Y:S02]  /*31e0*/  FMNMX.FTZ R0, R7, R0, !PT ;  /* 0x0000000007007209 */ /* 0x008fe40007810000 */
[----:B------:R-:W-:-:S02]  /*31f0*/  LEA R161, R5, R164, 0x1 ;  /* 0x000000a405a17211 */ /* 0x000fc400078e08ff */
[----:B------:R-:W-:Y:S02]  /*3200*/  FSETP.NEU.FTZ.AND P0, PT, R0, -INF , PT ;  /* 0xff8000000000780b */ /* 0x000fe40003f1d000 */
[----:B------:R-:W-:Y:S01]  /*3210*/  IADD3 R119, PT, PT, R124, R161, RZ ;  /* 0x000000a17c777210 */ /* 0x000fe20007ffe0ff */
[----:B------:R-:W-:Y:S04]  /*3220*/  LDSM.16.MT88.4 R52, [R161+0x9000] ;  /* 0x00900000a134783b */ /* 0x000fe80000004200 */
[----:B------:R-:W1:Y:S04]  /*3230*/  LDSM.16.MT88.4 R44, [R119+0x9000] ;  /* 0x00900000772c783b */ /* 0x000e680000004200 */
[----:B------:R-:W-:Y:S04]  /*3240*/  LDSM.16.MT88.4 R68, [R119+0x9400] ;  /* 0x009400007744783b */ /* 0x000fe80000004200 */
[----:B------:R-:W-:Y:S04]  /*3250*/  LDSM.16.MT88.4 R72, [R119+0xb000] ;  /* 0x00b000007748783b */ /* 0x000fe80000004200 */
[----:B------:R-:W-:Y:S04]  /*3260*/  LDSM.16.MT88.4 R76, [R161+0xd400] ;  /* 0x00d40000a14c783b */ /* 0x000fe80000004200 */
[----:B------:R-:W-:Y:S04]  /*3270*/  LDSM.16.MT88.4 R64, [R119+0xb400] ;  /* 0x00b400007740783b */ /* 0x000fe80000004200 */
        /* <DEDUP_REMOVED lines=35> */
[-CC-:B------:R-:W-:Y:S01]  /*34b0*/  FFMA.FTZ R141, R8, R115.reuse, -R120.reuse ;  /* 0x00000073088d7223 */ /* 0x180fe20000010878 */
[-C--:B------:R-:W-:Y:S01]  /*34c0*/  FFMA.FTZ R144, R9, R115.reuse, -R120 ;  /* 0x0000007309907223 */ /* 0x080fe20000010878 */
[-CC-:B------:R-:W-:Y:S01]  /*34d0*/  FFMA.FTZ R59, R59, R115.reuse, -R130.reuse ;  /* 0x000000733b3b7223 */ /* 0x180fe20000010882 */
[----:B------:R-:W-:Y:S01]  /*34e0*/  FFMA.FTZ R146, R103, R115, -R130 ;  /* 0x0000007367927223 */ /* 0x000fe20000010882 */
[----:B------:R-:W1:Y:S01]  /*34f0*/  MUFU.EX2 R127, R127 ;  /* 0x0000007f007f7308 */ /* 0x000e620000000800 */
[----:B--2---:R-:W-:Y:S01]  /*3500*/  F2FP.F16.F32.PACK_AB R5, R132, R129 ;  /* 0x000000818405723e */ /* 0x004fe200000000ff */
[----:B------:R-:W-:Y:S01]  /*3510*/  FADD.FTZ R129, R129, R132 ;  /* 0x0000008481817221 */ /* 0x000fe20000010000 */
        /* <DEDUP_REMOVED lines=8> */
[-C--:B------:R-:W-:Y:S01]  /*35a0*/  FFMA.FTZ R94, R90, R115.reuse, -R130 ;  /* 0x000000735a5e7223 */ /* 0x080fe20000010882 */
[-C--:B------:R-:W-:Y:S01]  /*35b0*/  FFMA.FTZ R132, R93, R115.reuse, -R120 ;  /* 0x000000735d847223 */ /* 0x080fe20000010878 */
[-CC-:B------:R-:W-:Y:S01]  /*35c0*/  FFMA.FTZ R91, R91, R115.reuse, -R130.reuse ;  /* 0x000000735b5b7223 */ /* 0x180fe20000010882 */
[-CC-:B------:R-:W-:Y:S01]  /*35d0*/  FFMA.FTZ R86, R86, R115.reuse, -R130.reuse ;  /* 0x0000007356567223 */ /* 0x180fe20000010882 */
[-CC-:B------:R-:W-:Y:S01]  /*35e0*/  FFMA.FTZ R87, R87, R115.reuse, -R130.reuse ;  /* 0x0000007357577223 */ /* 0x180fe20000010882 */
[----:B------:R-:W2:Y:S01]  /*35f0*/  MUFU.EX2 R136, R136 ;  /* 0x0000008800887308 */ /* 0x000ea20000000800 */
[----:B-1----:R-:W-:Y:S01]  /*3600*/  F2FP.F16.F32.PACK_AB R7, R127, R134 ;  /* 0x000000867f07723e */ /* 0x002fe200000000ff */
[----:B------:R-:W-:Y:S01]  /*3610*/  FADD.FTZ R134, R134, R129 ;  /* 0x0000008186867221 */ /* 0x000fe20000010000 */
[-CC-:B------:R-:W-:Y:S01]  /*3620*/  FFMA.FTZ R129, R99, R115.reuse, -R130.reuse ;  /* 0x0000007363817223 */ /* 0x180fe20000010882 */
[-CC-:B------:R-:W-:Y:S01]  /*3630*/  FFMA.FTZ R82, R82, R115.reuse, -R130.reuse ;  /* 0x0000007352527223 */ /* 0x180fe20000010882 */
[-C--:B------:R-:W-:Y:S01]  /*3640*/  FFMA.FTZ R83, R83, R115.reuse, -R130 ;  /* 0x0000007353537223 */ /* 0x080fe20000010882 */
[----:B------:R-:W-:Y:S01]  /*3650*/  FFMA.FTZ R85, R85, R115, -R120 ;  /* 0x0000007355557223 */ /* 0x000fe20000010878 */
[----:B------:R-:W-:Y:S01]  /*3660*/  ISETP.GE.AND P0, PT, R122, R169, PT ;  /* 0x000000a97a00720c */ /* 0x000fe20003f06270 */
[----:B------:R-:W-:Y:S08]  /*3670*/  MUFU.EX2 R126, R126 ;  /* 0x0000007e007e7308 */ /* 0x000ff00000000800 */
[----:B------:R-:W1:Y:S01]  /*3680*/  MUFU.EX2 R131, R131 ;  /* 0x0000008300837308 */ /* 0x000e620000000800 */
[----:B--2---:R-:W-:Y:S01]  /*3690*/  F2FP.F16.F32.PACK_AB R4, R136, R133 ;  /* 0x000000858804723e */ /* 0x004fe200000000ff */
[----:B------:R-:W-:-:S06]  /*36a0*/  FADD.FTZ R133, R133, R136 ;  /* 0x0000008885857221 */ /* 0x000fcc0000010000 */
[----:B------:R-:W-:Y:S08]  /*36b0*/  MUFU.EX2 R114, R114 ;  /* 0x0000007200727308 */ /* 0x000ff00000000800 */
[----:B------:R-:W2:Y:S01]  /*36c0*/  MUFU.EX2 R121, R121 ;  /* 0x0000007900797308 */ /* 0x000ea20000000800 */
[----:B-1----:R-:W-:-:S07]  /*36d0*/  F2FP.F16.F32.PACK_AB R6, R131, R126 ;  /* 0x0000007e8306723e */ /* 0x002fce00000000ff */
        /* <DEDUP_REMOVED lines=8> */
[C---:B---3--:R-:W-:Y:S07]  /*3760*/  HMMA.16816.F32 R40, R4.reuse, R36, RZ ;  /* 0x000000240428723c */ /* 0x048fee00000018ff */
[----:B------:R-:W2:Y:S01]  /*3770*/  MUFU.EX2 R112, R112 ;  /* 0x0000007000707308 */ /* 0x000ea20000000800 */
[----:B-1----:R-:W-:Y:S01]  /*3780*/  F2FP.F16.F32.PACK_AB R104, R124, R123 ;  /* 0x0000007b7c68723e */ /* 0x002fe200000000ff */
[C---:B------:R-:W-:Y:S06]  /*3790*/  HMMA.16816.F32 R52, R4.reuse, R54, RZ ;  /* 0x000000360434723c */ /* 0x040fec00000018ff */
[----:B------:R-:W1:Y:S02]  /*37a0*/  MUFU.EX2 R113, R113 ;  /* 0x0000007100717308 */ /* 0x000e640000000800 */
[----:B------:R-:W-:Y:S06]  /*37b0*/  HMMA.16816.F32 R36, R4, R38, RZ ;  /* 0x000000260424723c */ /* 0x000fec00000018ff */
[----:B------:R-:W-:Y:S01]  /*37c0*/  MUFU.EX2 R137, R137 ;  /* 0x0000008900897308 */ /* 0x000fe20000000800 */
[----:B--2---:R-:W-:-:S07]  /*37d0*/  F2FP.F16.F32.PACK_AB R106, R112, R125 ;  /* 0x0000007d706a723e */ /* 0x004fce00000000ff */
[----:B------:R-:W2:Y:S01]  /*37e0*/  MUFU.EX2 R140, R140 ;  /* 0x0000008c008c7308 */ /* 0x000ea20000000800 */
[----:B-1----:R-:W-:-:S07]  /*37f0*/  F2FP.F16.F32.PACK_AB R107, R113, R128 ;  /* 0x00000080716b723e */ /* 0x002fce00000000ff */
[C---:B------:R-:W-:Y:S01]  /*3800*/  HMMA.16816.F32 R48, R104.reuse, R68, R48 ;  /* 0x000000446830723c */ /* 0x040fe20000001830 */
[----:B------:R-:W-:Y:S07]  /*3810*/  MUFU.EX2 R138, R138 ;  /* 0x0000008a008a7308 */ /* 0x000fee0000000800 */
[----:B------:R-:W-:Y:S01]  /*3820*/  HMMA.16816.F32 R44, R104, R70, R44 ;  /* 0x00000046682c723c */ /* 0x000fe2000000182c */
[----:B------:R-:W1:Y:S01]  /*3830*/  LDSM.16.MT88.4 R68, [R161+0xd000] ;  /* 0x00d00000a144783b */ /* 0x000e620000004200 */
[----:B------:R-:W-:Y:S01]  /*3840*/  MUFU.EX2 R135, R135 ;  /* 0x0000008700877308 */ /* 0x000fe20000000800 */
[----:B--2---:R-:W-:-:S05]  /*3850*/  F2FP.F16.F32.PACK_AB R12, R140, R137 ;  /* 0x000000898c0c723e */ /* 0x004fca00000000ff */
[C---:B----4-:R-:W-:Y:S02]  /*3860*/  HMMA.16816.F32 R60, R104.reuse, R32, R60 ;  /* 0x00000020683c723c */ /* 0x050fe4000000183c */
[----:B------:R-:W-:Y:S06]  /*3870*/  MUFU.EX2 R139, R139 ;  /* 0x0000008b008b7308 */ /* 0x000fec0000000800 */
[C---:B------:R-:W-:Y:S02]  /*3880*/  HMMA.16816.F32 R52, R104.reuse, R34, R52 ;  /* 0x000000226834723c */ /* 0x040fe40000001834 */
[----:B------:R-:W2:Y:S06]  /*3890*/  MUFU.EX2 R142, R142 ;  /* 0x0000008e008e7308 */ /* 0x000eac0000000800 */
[C---:B-----5:R-:W-:Y:S02]  /*38a0*/  HMMA.16816.F32 R40, R104.reuse, R28, R40 ;  /* 0x0000001c6828723c */ /* 0x060fe40000001828 */
[----:B------:R-:W-:Y:S06]  /*38b0*/  MUFU.EX2 R58, R58 ;  /* 0x0000003a003a7308 */ /* 0x000fec0000000800 */
[----:B------:R-:W-:Y:S02]  /*38c0*/  HMMA.16816.F32 R36, R104, R30, R36 ;  /* 0x0000001e6824723c */ /* 0x000fe40000001824 */
[----:B------:R-:W-:Y:S01]  /*38d0*/  MUFU.EX2 R141, R141 ;  /* 0x0000008d008d7308 */ /* 0x000fe20000000800 */
[----:B--2---:R-:W-:-:S05]  /*38e0*/  F2FP.F16.F32.PACK_AB R9, R142, R139 ;  /* 0x0000008b8e09723e */ /* 0x004fca00000000ff */
[C---:B------:R-:W-:Y:S02]  /*38f0*/  HMMA.16816.F32 R32, R4.reuse, R72, RZ ;  /* 0x000000480420723c */ /* 0x040fe400000018ff */
[----:B------:R-:W2:Y:S06]  /*3900*/  MUFU.EX2 R144, R144 ;  /* 0x0000009000907308 */ /* 0x000eac0000000800 */
[C---:B------:R-:W-:Y:S02]  /*3910*/  HMMA.16816.F32 R28, R4.reuse, R74, RZ ;  /* 0x0000004a041c723c */ /* 0x040fe400000018ff */
[----:B------:R-:W3:Y:S06]  /*3920*/  MUFU.EX2 R59, R59 ;  /* 0x0000003b003b7308 */ /* 0x000eec0000000800 */
[----:B-1----:R-:W-:Y:S02]  /*3930*/  HMMA.16816.F32 R72, R4, R68, RZ ;  /* 0x000000440448723c */ /* 0x002fe400000018ff */
[----:B------:R-:W-:Y:S01]  /*3940*/  MUFU.EX2 R143, R143 ;  /* 0x0000008f008f7308 */ /* 0x000fe20000000800 */
[----:B--2---:R-:W-:-:S05]  /*3950*/  F2FP.F16.F32.PACK_AB R8, R144, R141 ;  /* 0x0000008d9008723e */ /* 0x004fca00000000ff */
[----:B------:R-:W-:Y:S02]  /*3960*/  HMMA.16816.F32 R68, R4, R70, RZ ;  /* 0x000000460444723c */ /* 0x000fe400000018ff */
[----:B------:R-:W-:Y:S01]  /*3970*/  MUFU.EX2 R146, R146 ;  /* 0x0000009200927308 */ /* 0x000fe20000000800 */
[----:B---3--:R-:W-:-:S05]  /*3980*/  F2FP.F16.F32.PACK_AB R11, R59, R58 ;  /* 0x0000003a3b0b723e */ /* 0x008fca00000000ff */
[C---:B------:R-:W-:Y:S02]  /*3990*/  HMMA.16816.F32 R32, R104.reuse, R64, R32 ;  /* 0x000000406820723c */ /* 0x040fe40000001820 */
[----:B------:R-:W-:Y:S06]  /*39a0*/  MUFU.EX2 R102, R102 ;  /* 0x0000006600667308 */ /* 0x000fec0000000800 */
[C---:B------:R-:W-:Y:S02]  /*39b0*/  HMMA.16816.F32 R72, R104.reuse, R76, R72 ;  /* 0x0000004c6848723c */ /* 0x040fe40000001848 */
[----:B------:R-:W-:Y:S06]  /*39c0*/  MUFU.EX2 R103, R103 ;  /* 0x0000006700677308 */ /* 0x000fec0000000800 */
[C---:B------:R-:W-:Y:S01]  /*39d0*/  HMMA.16816.F32 R68, R104.reuse, R78, R68 ;  /* 0x0000004e6844723c */ /* 0x040fe20000001844 */
[----:B------:R-:W1:Y:S01]  /*39e0*/  LDSM.16.MT88.4 R76, [R119+0xd400] ;  /* 0x00d40000774c783b */ /* 0x000e620000004200 */
[----:B------:R-:W-:Y:S06]  /*39f0*/  MUFU.EX2 R148, R148 ;  /* 0x0000009400947308 */ /* 0x000fec0000000800 */
[----:B------:R-:W-:Y:S02]  /*3a00*/  HMMA.16816.F32 R28, R104, R66, R28 ;  /* 0x00000042681c723c */ /* 0x000fe4000000181c */
[----:B------:R-:W-:Y:S06]  /*3a10*/  MUFU.EX2 R100, R100 ;  /* 0x0000006400647308 */ /* 0x000fec0000000800 */
[C---:B------:R-:W-:Y:S02]  /*3a20*/  HMMA.16816.F32 R64, R4.reuse, R108, RZ ;  /* 0x0000006c0440723c */ /* 0x040fe400000018ff */
[----:B------:R-:W-:Y:S06]  /*3a30*/  MUFU.EX2 R101, R101 ;  /* 0x0000006500657308 */ /* 0x000fec0000000800 */
[----:B------:R-:W-:Y:S01]  /*3a40*/  HMMA.16816.F32 R4, R4, R110, RZ ;  /* 0x0000006e0404723c */ /* 0x000fe200000018ff */
[----:B------:R-:W-:Y:S01]  /*3a50*/  LDSM.16.MT88.4 R108, [R161+0xac00] ;  /* 0x00ac0000a16c783b */ /* 0x000fe20000004200 */
[----:B------:R-:W-:Y:S08]  /*3a60*/  MUFU.EX2 R129, R129 ;  /* 0x0000008100817308 */ /* 0x000ff00000000800 */
[----:B------:R-:W-:Y:S02]  /*3a70*/  MUFU.EX2 R132, R132 ;  /* 0x0000008400847308 */ /* 0x000fe40000000800 */
[----:B-1----:R-:W-:Y:S01]  /*3a80*/  HMMA.16816.F32 R64, R104, R76, R64 ;  /* 0x0000004c6840723c */ /* 0x002fe20000001840 */
[-C--:B------:R-:W-:Y:S01]  /*3a90*/  FFMA.FTZ R76, R21, R115.reuse, -R120 ;  /* 0x00000073154c7223 */ /* 0x080fe20000010878 */
[----:B------:R-:W-:-:S04]  /*3aa0*/  FFMA.FTZ R77, R23, R115, -R130 ;  /* 0x00000073174d7223 */ /* 0x000fc80000010882 */
[----:B------:R-:W-:Y:S02]  /*3ab0*/  MUFU.EX2 R195, R83 ;  /* 0x0000005300c37308 */ /* 0x000fe40000000800 */
[----:B------:R-:W-:Y:S01]  /*3ac0*/  HMMA.16816.F32 R4, R104, R78, R4 ;  /* 0x0000004e6804723c */ /* 0x000fe20000001804 */
[-CC-:B------:R-:W-:Y:S01]  /*3ad0*/  FFMA.FTZ R106, R26, R115.reuse, -R130.reuse ;  /* 0x000000731a6a7223 */ /* 0x180fe20000010882 */
[-C--:B------:R-:W-:Y:S01]  /*3ae0*/  FFMA.FTZ R79, R27, R115.reuse, -R130 ;  /* 0x000000731b4f7223 */ /* 0x080fe20000010882 */
[-CC-:B------:R-:W-:Y:S01]  /*3af0*/  FFMA.FTZ R104, R24, R115.reuse, -R120.reuse ;  /* 0x0000007318687223 */ /* 0x180fe20000010878 */
[-C--:B------:R-:W-:Y:S01]  /*3b00*/  FFMA.FTZ R107, R25, R115.reuse, -R120 ;  /* 0x00000073196b7223 */ /* 0x080fe20000010878 */
[-C--:B------:R-:W-:Y:S01]  /*3b10*/  FFMA.FTZ R78, R22, R115.reuse, -R130 ;  /* 0x00000073164e7223 */ /* 0x080fe20000010882 */
[----:B------:R-:W1:Y:S01]  /*3b20*/  LDSM.16.MT88.4 R24, [R161+0x9800] ;  /* 0x00980000a118783b */ /* 0x000e620000004200 */
[----:B------:R-:W-:Y:S01]  /*3b30*/  FFMA.FTZ R105, R20, R115, -R120 ;  /* 0x0000007314697223 */ /* 0x000fe20000010878 */
[----:B------:R-:W-:Y:S08]  /*3b40*/  MUFU.EX2 R106, R106 ;  /* 0x0000006a006a7308 */ /* 0x000ff00000000800 */
[----:B------:R-:W2:Y:S08]  /*3b50*/  MUFU.EX2 R79, R79 ;  /* 0x0000004f004f7308 */ /* 0x000eb00000000800 */
[----:B------:R-:W-:Y:S08]  /*3b60*/  MUFU.EX2 R78, R78 ;  /* 0x0000004e004e7308 */ /* 0x000ff00000000800 */
[----:B------:R-:W-:Y:S01]  /*3b70*/  MUFU.EX2 R104, R104 ;  /* 0x0000006800687308 */ /* 0x000fe20000000800 */
[----:B--2---:R-:W-:-:S07]  /*3b80*/  F2FP.F16.F32.PACK_AB R21, R79, R106 ;  /* 0x0000006a4f15723e */ /* 0x004fce00000000ff */
[----:B------:R-:W2:Y:S08]  /*3b90*/  MUFU.EX2 R107, R107 ;  /* 0x0000006b006b7308 */ /* 0x000eb00000000800 */
[----:B------:R-:W-:Y:S08]  /*3ba0*/  MUFU.EX2 R105, R105 ;  /* 0x0000006900697308 */ /* 0x000ff00000000800 */
[----:B------:R-:W3:Y:S01]  /*3bb0*/  MUFU.EX2 R76, R76 ;  /* 0x0000004c004c7308 */ /* 0x000ee20000000800 */
[----:B--2---:R-:W-:-:S07]  /*3bc0*/  F2FP.F16.F32.PACK_AB R20, R107, R104 ;  /* 0x000000686b14723e */ /* 0x004fce00000000ff */
[----:B------:R-:W2:Y:S01]  /*3bd0*/  MUFU.EX2 R77, R77 ;  /* 0x0000004d004d7308 */ /* 0x000ea20000000800 */
[----:B---3--:R-:W-:Y:S02]  /*3be0*/  F2FP.F16.F32.PACK_AB R22, R76, R105 ;  /* 0x000000694c16723e */ /* 0x008fe400000000ff */
[----:B--2---:R-:W-:-:S07]  /*3bf0*/  F2FP.F16.F32.PACK_AB R23, R77, R78 ;  /* 0x0000004e4d17723e */ /* 0x004fce00000000ff */
        /* <DEDUP_REMOVED lines=15> */
[----:B-1----:R-:W-:Y:S01]  /*3cf0*/  HMMA.16816.F32 R64, R20, R24, R64 ;  /* 0x000000181440723c */ /* 0x002fe20000001840 */
[-CC-:B------:R-:W-:Y:S01]  /*3d00*/  FFMA.FTZ R25, R18, R115.reuse, -R130.reuse ;  /* 0x0000007312197223 */ /* 0x180fe20000010882 */
[----:B------:R-:W-:-:S05]  /*3d10*/  FFMA.FTZ R24, R14, R115, -R130 ;  /* 0x000000730e187223 */ /* 0x000fca0000010882 */
[----:B------:R-:W-:Y:S01]  /*3d20*/  MUFU.EX2 R25, R25 ;  /* 0x0000001900197308 */ /* 0x000fe20000000800 */
[----:B------:R-:W-:Y:S01]  /*3d30*/  HMMA.16816.F32 R4, R20, R26, R4 ;  /* 0x0000001a1404723c */ /* 0x000fe20000001804 */
[-C--:B------:R-:W-:Y:S01]  /*3d40*/  FFMA.FTZ R26, R19, R115.reuse, -R130 ;  /* 0x00000073131a7223 */ /* 0x080fe20000010882 */
[----:B------:R-:W-:Y:S01]  /*3d50*/  FFMA.FTZ R27, R13, R115, -R120 ;  /* 0x000000730d1b7223 */ /* 0x000fe20000010878 */
[----:B------:R-:W1:Y:S04]  /*3d60*/  LDSM.16.MT88.4 R16, [R161+0x9c00] ;  /* 0x009c0000a110783b */ /* 0x000e680000004200 */
[----:B------:R-:W2:Y:S01]  /*3d70*/  MUFU.EX2 R26, R26 ;  /* 0x0000001a001a7308 */ /* 0x000ea20000000800 */
[----:B------:R-:W-:Y:S07]  /*3d80*/  LDSM.16.MT88.4 R20, [R161+0xa400] ;  /* 0x00a40000a114783b */ /* 0x000fee0000004200 */
[----:B------:R-:W3:Y:S08]  /*3d90*/  MUFU.EX2 R24, R24 ;  /* 0x0000001800187308 */ /* 0x000ef00000000800 */
[----:B------:R-:W4:Y:S01]  /*3da0*/  MUFU.EX2 R27, R27 ;  /* 0x0000001b001b7308 */ /* 0x000f220000000800 */
[----:B--2---:R-:W-:-:S02]  /*3db0*/  F2FP.F16.F32.PACK_AB R13, R26, R25 ;  /* 0x000000191a0d723e */ /* 0x004fc400000000ff */
[----:B---3--:R-:W-:Y:S02]  /*3dc0*/  F2FP.F16.F32.PACK_AB R15, R135, R24 ;  /* 0x00000018870f723e */ /* 0x008fe400000000ff */
[----:B----4-:R-:W-:-:S07]  /*3dd0*/  F2FP.F16.F32.PACK_AB R14, R27, R138 ;  /* 0x0000008a1b0e723e */ /* 0x010fce00000000ff */
        /* <DEDUP_REMOVED lines=17> */
[----:B------:R-:W-:-:S03]  /*3ef0*/  FFMA.FTZ R56, R57, R115, -R120 ;  /* 0x0000007339387223 */ /* 0x000fc60000010878 */
[----:B------:R1:W-:Y:S03]  /*3f00*/  MUFU.EX2 R57, R16 ;  /* 0x0000001000397308 */ /* 0x0003e60000000800 */
[----:B------:R-:W-:Y:S01]  /*3f10*/  HMMA.16816.F32 R4, R12, R18, R4 ;  /* 0x000000120c04723c */ /* 0x000fe20000001804 */
[----:B------:R-:W2:Y:S04]  /*3f20*/  LDSM.16.MT88.4 R12, [R161+0xa000] ;  /* 0x00a00000a10c783b */ /* 0x000ea80000004200 */
[----:B------:R-:W3:Y:S01]  /*3f30*/  MUFU.EX2 R56, R56 ;  /* 0x0000003800387308 */ /* 0x000ee20000000800 */
[----:B-1----:R-:W-:Y:S01]  /*3f40*/  LDSM.16.MT88.4 R16, [R119+0xa400] ;  /* 0x00a400007710783b */ /* 0x002fe20000004200 */
[----:B---3--:R-:W-:-:S07]  /*3f50*/  F2FP.F16.F32.PACK_AB R10, R56, R57 ;  /* 0x00000039380a723e */ /* 0x008fce00000000ff */
        /* <DEDUP_REMOVED lines=20> */
[----:B------:R-:W-:Y:S01]  /*40a0*/  FFMA.FTZ R126, R95, R115, -R130 ;  /* 0x000000735f7e7223 */ /* 0x000fe20000010882 */
[----:B------:R-:W-:Y:S01]  /*40b0*/  F2FP.F16.F32.PACK_AB R10, R101, R100 ;  /* 0x00000064650a723e */ /* 0x000fe200000000ff */
[----:B------:R-:W-:Y:S01]  /*40c0*/  FADD.FTZ R90, R131, R8 ;  /* 0x00000008835a7221 */ /* 0x000fe20000010000 */
[----:B------:R-:W-:Y:S01]  /*40d0*/  F2FP.F16.F32.PACK_AB R8, R148, R103 ;  /* 0x000000679408723e */ /* 0x000fe200000000ff */
[----:B------:R-:W-:Y:S01]  /*40e0*/  FADD.FTZ R95, R127, R134 ;  /* 0x000000867f5f7221 */ /* 0x000fe20000010000 */
[----:B------:R-:W-:Y:S01]  /*40f0*/  F2FP.F16.F32.PACK_AB R11, R129, R102 ;  /* 0x00000066810b723e */ /* 0x000fe200000000ff */
[-CC-:B------:R-:W-:Y:S01]  /*4100*/  FFMA.FTZ R131, R92, R115.reuse, -R120.reuse ;  /* 0x000000735c837223 */ /* 0x180fe20000010878 */
[-CC-:B------:R-:W-:Y:S01]  /*4110*/  FFMA.FTZ R133, R88, R115.reuse, -R120.reuse ;  /* 0x0000007358857223 */ /* 0x180fe20000010878 */
[-CC-:B------:R-:W-:Y:S01]  /*4120*/  FFMA.FTZ R134, R89, R115.reuse, -R120.reuse ;  /* 0x0000007359867223 */ /* 0x180fe20000010878 */
[----:B------:R2:W-:Y:S01]  /*4130*/  MUFU.EX2 R127, R96 ;  /* 0x00000060007f7308 */ /* 0x0005e20000000800 */
[----:B------:R-:W-:Y:S01]  /*4140*/  FADD.FTZ R114, R114, R95 ;  /* 0x0000005f72727221 */ /* 0x000fe20000010000 */
[-CC-:B------:R-:W-:Y:S01]  /*4150*/  FFMA.FTZ R88, R84, R115.reuse, -R120.reuse ;  /* 0x0000007354587223 */ /* 0x180fe20000010878 */
[----:B------:R-:W-:Y:S01]  /*4160*/  HMMA.16816.F32 R60, R8, R20, R60 ;  /* 0x00000014083c723c */ /* 0x000fe2000000183c */
[-C--:B------:R-:W-:Y:S01]  /*4170*/  FFMA.FTZ R84, R80, R115.reuse, -R120 ;  /* 0x0000007350547223 */ /* 0x080fe20000010878 */
[----:B------:R-:W-:Y:S01]  /*4180*/  FADD.FTZ R121, R121, R114 ;  /* 0x0000007279797221 */ /* 0x000fe20000010000 */
[----:B------:R-:W-:-:S02]  /*4190*/  FFMA.FTZ R115, R81, R115, -R120 ;  /* 0x0000007351737223 */ /* 0x000fc40000010878 */
[----:B------:R-:W-:Y:S01]  /*41a0*/  MUFU.EX2 R126, R126 ;  /* 0x0000007e007e7308 */ /* 0x000fe20000000800 */
[----:B------:R-:W-:Y:S02]  /*41b0*/  FADD.FTZ R128, R128, R121 ;  /* 0x0000007980807221 */ /* 0x000fe40000010000 */
[----:B------:R-:W-:Y:S01]  /*41c0*/  HMMA.16816.F32 R52, R8, R22, R52 ;  /* 0x000000160834723c */ /* 0x000fe20000001834 */
[----:B------:R-:W3:Y:S01]  /*41d0*/  LDSM.16.MT88.4 R20, [R119+0xc400] ;  /* 0x00c400007714783b */ /* 0x000ee20000004200 */
[----:B------:R-:W-:-:S03]  /*41e0*/  FADD.FTZ R113, R113, R128 ;  /* 0x0000008071717221 */ /* 0x000fc60000010000 */
[----:B------:R-:W-:Y:S01]  /*41f0*/  MUFU.EX2 R130, R94 ;  /* 0x0000005e00827308 */ /* 0x000fe20000000800 */
[----:B--2---:R-:W-:Y:S01]  /*4200*/  LDSM.16.MT88.4 R96, [R161+0xe800] ;  /* 0x00e80000a160783b */ /* 0x004fe20000004200 */
[----:B------:R-:W-:Y:S01]  /*4210*/  FADD.FTZ R106, R106, R113 ;  /* 0x000000716a6a7221 */ /* 0x000fe20000010000 */
[C---:B------:R-:W-:Y:S03]  /*4220*/  HMMA.16816.F32 R48, R8.reuse, R16, R48 ;  /* 0x000000100830723c */ /* 0x040fe60000001830 */
[----:B------:R-:W-:Y:S02]  /*4230*/  FADD.FTZ R79, R79, R106 ;  /* 0x0000006a4f4f7221 */ /* 0x000fe40000010000 */
[----:B------:R-:W2:Y:S02]  /*4240*/  MUFU.EX2 R131, R131 ;  /* 0x0000008300837308 */ /* 0x000ea40000000800 */
[----:B------:R-:W-:Y:S01]  /*4250*/  FADD.FTZ R78, R78, R79 ;  /* 0x0000004f4e4e7221 */ /* 0x000fe20000010000 */
[----:B------:R-:W-:Y:S01]  /*4260*/  HMMA.16816.F32 R44, R8, R18, R44 ;  /* 0x00000012082c723c */ /* 0x000fe2000000182c */
[----:B------:R-:W4:Y:S02]  /*4270*/  LDSM.16.MT88.4 R16, [R161+0xe400] ;  /* 0x00e40000a110783b */ /* 0x000f240000004200 */
[----:B------:R-:W-:-:S02]  /*4280*/  FADD.FTZ R78, R77, R78 ;  /* 0x0000004e4d4e7221 */ /* 0x000fc40000010000 */
[----:B------:R-:W-:Y:S03]  /*4290*/  MUFU.EX2 R133, R133 ;  /* 0x0000008500857308 */ /* 0x000fe60000000800 */
[C---:B-1----:R-:W-:Y:S05]  /*42a0*/  HMMA.16816.F32 R40, R8.reuse, R12, R40 ;  /* 0x0000000c0828723c */ /* 0x042fea0000001828 */
[----:B------:R-:W1:Y:S03]  /*42b0*/  MUFU.EX2 R134, R134 ;  /* 0x0000008600867308 */ /* 0x000e660000000800 */
[C---:B------:R-:W-:Y:S01]  /*42c0*/  HMMA.16816.F32 R36, R8.reuse, R14, R36 ;  /* 0x0000000e0824723c */ /* 0x040fe20000001824 */
[----:B------:R-:W5:Y:S04]  /*42d0*/  LDSM.16.MT88.4 R12, [R119+0xe400] ;  /* 0x00e40000770c783b */ /* 0x000f680000004200 */
[----:B------:R-:W-:Y:S03]  /*42e0*/  MUFU.EX2 R194, R115 ;  /* 0x0000007300c27308 */ /* 0x000fe60000000800 */
[C---:B---3--:R-:W-:Y:S08]  /*42f0*/  HMMA.16816.F32 R32, R8.reuse, R20, R32 ;  /* 0x000000140820723c */ /* 0x048ff00000001820 */
[C---:B------:R-:W-:Y:S01]  /*4300*/  HMMA.16816.F32 R28, R8.reuse, R22, R28 ;  /* 0x00000016081c723c */ /* 0x040fe2000000181c */
[----:B------:R-:W3:Y:S07]  /*4310*/  LDSM.16.MT88.4 R20, [R161+0xa800] ;  /* 0x00a80000a114783b */ /* 0x000eee0000004200 */
[C---:B----4-:R-:W-:Y:S08]  /*4320*/  HMMA.16816.F32 R72, R8.reuse, R16, R72 ;  /* 0x000000100848723c */ /* 0x050ff00000001848 */
[C---:B------:R-:W-:Y:S01]  /*4330*/  HMMA.16816.F32 R68, R8.reuse, R18, R68 ;  /* 0x000000120844723c */ /* 0x040fe20000001844 */
[----:B------:R-:W-:Y:S07]  /*4340*/  LDSM.16.MT88.4 R16, [R161+0xc800] ;  /* 0x00c80000a110783b */ /* 0x000fee0000004200 */
[C---:B-----5:R-:W-:Y:S08]  /*4350*/  HMMA.16816.F32 R64, R8.reuse, R12, R64 ;  /* 0x0000000c0840723c */ /* 0x060ff00000001840 */
[----:B------:R-:W-:Y:S01]  /*4360*/  HMMA.16816.F32 R4, R8, R14, R4 ;  /* 0x0000000e0804723c */ /* 0x000fe20000001804 */
[----:B------:R-:W4:Y:S01]  /*4370*/  LDSM.16.MT88.4 R12, [R119+0xa800] ;  /* 0x00a80000770c783b */ /* 0x000f220000004200 */
[----:B------:R-:W-:Y:S01]  /*4380*/  FADD.FTZ R9, R123, R90 ;  /* 0x0000005a7b097221 */ /* 0x000fe20000010000 */
[----:B--2---:R-:W-:Y:S01]  /*4390*/  F2FP.F16.F32.PACK_AB R8, R132, R131 ;  /* 0x000000838408723e */ /* 0x004fe200000000ff */
[----:B------:R-:W2:Y:S01]  /*43a0*/  MUFU.EX2 R123, R91 ;  /* 0x0000005b007b7308 */ /* 0x000ea20000000800 */
[----:B-1----:R-:W-:Y:S01]  /*43b0*/  F2FP.F16.F32.PACK_AB R10, R134, R133 ;  /* 0x00000085860a723e */ /* 0x002fe200000000ff */
[----:B------:R-:W-:Y:S01]  /*43c0*/  FADD.FTZ R124, R124, R9 ;  /* 0x000000097c7c7221 */ /* 0x000fe20000010000 */
[----:B------:R-:W-:-:S03]  /*43d0*/  F2FP.F16.F32.PACK_AB R9, R126, R127 ;  /* 0x0000007f7e09723e */ /* 0x000fc600000000ff */
[----:B------:R-:W-:-:S04]  /*43e0*/  FADD.FTZ R125, R125, R124 ;  /* 0x0000007c7d7d7221 */ /* 0x000fc80000010000 */
[----:B------:R-:W-:Y:S01]  /*43f0*/  FADD.FTZ R125, R112, R125 ;  /* 0x0000007d707d7221 */ /* 0x000fe20000010000 */
[----:B--2---:R-:W-:-:S07]  /*4400*/  F2FP.F16.F32.PACK_AB R11, R123, R130 ;  /* 0x000000827b0b723e */ /* 0x004fce00000000ff */
[C---:B---3--:R-:W-:Y:S08]  /*4410*/  HMMA.16816.F32 R60, R8.reuse, R20, R60 ;  /* 0x00000014083c723c */ /* 0x048ff0000000183c */
[C---:B------:R-:W-:Y:S01]  /*4420*/  HMMA.16816.F32 R52, R8.reuse, R22, R52 ;  /* 0x000000160834723c */ /* 0x040fe20000001834 */
[----:B------:R-:W1:Y:S07]  /*4430*/  LDSM.16.MT88.4 R20, [R119+0xc800] ;  /* 0x00c800007714783b */ /* 0x000e6e0000004200 */
[C---:B----4-:R-:W-:Y:S08]  /*4440*/  HMMA.16816.F32 R48, R8.reuse, R12, R48 ;  /* 0x0000000c0830723c */ /* 0x050ff00000001830 */
[C---:B------:R-:W-:Y:S01]  /*4450*/  HMMA.16816.F32 R44, R8.reuse, R14, R44 ;  /* 0x0000000e082c723c */ /* 0x040fe2000000182c */
[----:B------:R-:W2:Y:S07]  /*4460*/  LDSM.16.MT88.4 R12, [R119+0xe800] ;  /* 0x00e80000770c783b */ /* 0x000eae0000004200 */
[C---:B------:R-:W-:Y:S01]  /*4470*/  HMMA.16816.F32 R92, R8.reuse, R96, R72 ;  /* 0x00000060085c723c */ /* 0x040fe20000001848 */
[----:B------:R-:W3:Y:S07]  /*4480*/  LDSM.16.MT88.4 R72, [R119+0xac00] ;  /* 0x00ac00007748783b */ /* 0x000eee0000004200 */
[C---:B------:R-:W-:Y:S01]  /*4490*/  HMMA.16816.F32 R40, R8.reuse, R16, R40 ;  /* 0x000000100828723c */ /* 0x040fe20000001828 */
[----:B------:R-:W-:Y:S07]  /*44a0*/  MUFU.EX2 R16, R86 ;  /* 0x0000005600107308 */ /* 0x000fee0000000800 */
[C---:B------:R-:W-:Y:S01]  /*44b0*/  HMMA.16816.F32 R36, R8.reuse, R18, R36 ;  /* 0x000000120824723c */ /* 0x040fe20000001824 */
[----:B------:R-:W-:Y:S07]  /*44c0*/  MUFU.EX2 R17, R87 ;  /* 0x0000005700117308 */ /* 0x000fee0000000800 */
[C---:B-1----:R-:W-:Y:S01]  /*44d0*/  HMMA.16816.F32 R32, R8.reuse, R20, R32 ;  /* 0x000000140820723c */ /* 0x042fe20000001820 */
[----:B------:R1:W4:Y:S07]  /*44e0*/  MUFU.EX2 R18, R82 ;  /* 0x0000005200127308 */ /* 0x00032e0000000800 */
[C---:B------:R-:W-:Y:S01]  /*44f0*/  HMMA.16816.F32 R28, R8.reuse, R22, R28 ;  /* 0x00000016081c723c */ /* 0x040fe2000000181c */
[----:B------:R5:W-:Y:S07]  /*4500*/  MUFU.EX2 R19, R88 ;  /* 0x0000005800137308 */ /* 0x000bee0000000800 */
[C---:B--2---:R-:W-:Y:S01]  /*4510*/  HMMA.16816.F32 R64, R8.reuse, R12, R64 ;  /* 0x0000000c0840723c */ /* 0x044fe20000001840 */
[----:B------:R-:W-:Y:S01]  /*4520*/  FADD.FTZ R12, R104, R125 ;  /* 0x0000007d680c7221 */ /* 0x000fe20000010000 */
[----:B------:R-:W-:Y:S01]  /*4530*/  FADD.FTZ R13, R25, R78 ;  /* 0x0000004e190d7221 */ /* 0x000fe20000010000 */
[----:B------:R-:W2:Y:S01]  /*4540*/  MUFU.EX2 R20, R85 ;  /* 0x0000005500147308 */ /* 0x000ea20000000800 */
[----:B-1----:R-:W1:Y:S01]  /*4550*/  LDSM.16.MT88.4 R80, [R161+0xcc00] ;  /* 0x00cc0000a150783b */ /* 0x002e620000004200 */
[----:B------:R-:W-:Y:S01]  /*4560*/  FADD.FTZ R12, R107, R12 ;  /* 0x0000000c6b0c7221 */ /* 0x000fe20000010000 */
[----:B------:R-:W-:Y:S01]  /*4570*/  FADD.FTZ R13, R26, R13 ;  /* 0x0000000d1a0d7221 */ /* 0x000fe20000010000 */
[----:B----4-:R-:W-:Y:S01]  /*4580*/  F2FP.F16.F32.PACK_AB R107, R195, R18 ;  /* 0x00000012c36b723e */ /* 0x010fe200000000ff */
[----:B------:R-:W-:Y:S02]  /*4590*/  HMMA.16816.F32 R96, R8, R98, R68 ;  /* 0x000000620860723c */ /* 0x000fe40000001844 */
[----:B------:R-:W-:Y:S01]  /*45a0*/  FADD.FTZ R22, R24, R13 ;  /* 0x0000000d18167221 */ /* 0x000fe20000010000 */
[----:B------:R-:W4:Y:S01]  /*45b0*/  MUFU.EX2 R21, R84 ;  /* 0x0000005400157308 */ /* 0x000f220000000800 */
[----:B-----5:R-:W5:Y:S02]  /*45c0*/  LDSM.16.MT88.4 R88, [R119+0xcc00] ;  /* 0x00cc00007758783b */ /* 0x020f640000004200 */
[----:B------:R-:W-:-:S02]  /*45d0*/  FADD.FTZ R22, R135, R22 ;  /* 0x0000001687167221 */ /* 0x000fc40000010000 */
[----:B------:R-:W-:Y:S01]  /*45e0*/  HMMA.16816.F32 R4, R8, R14, R4 ;  /* 0x0000000e0804723c */ /* 0x000fe20000001804 */
[----:B------:R-:W-:Y:S01]  /*45f0*/  FADD.FTZ R9, R105, R12 ;  /* 0x0000000c69097221 */ /* 0x000fe20000010000 */
[----:B------:R-:W-:Y:S01]  /*4600*/  FADD.FTZ R23, R139, R22 ;  /* 0x000000168b177221 */ /* 0x000fe20000010000 */
[----:B------:R-:W-:Y:S02]  /*4610*/  F2FP.F16.F32.PACK_AB R105, R17, R16 ;  /* 0x000000101169723e */ /* 0x000fe400000000ff */
[----:B------:R-:W-:Y:S01]  /*4620*/  FADD.FTZ R76, R76, R9 ;  /* 0x000000094c4c7221 */ /* 0x000fe20000010000 */
[----:B------:R-:W-:Y:S01]  /*4630*/  FADD.FTZ R23, R142, R23 ;  /* 0x000000178e177221 */ /* 0x000fe20000010000 */
[----:B------:R-:W5:Y:S01]  /*4640*/  LDSM.16.MT88.4 R8, [R161+0xec00] ;  /* 0x00ec0000a108783b */ /* 0x000f620000004200 */
[----:B--2---:R-:W-:Y:S01]  /*4650*/  F2FP.F16.F32.PACK_AB R104, R20, R19 ;  /* 0x000000131468723e */ /* 0x004fe200000000ff */
[----:B------:R-:W-:Y:S01]  /*4660*/  FADD.FTZ R15, R137, R76 ;  /* 0x0000004c890f7221 */ /* 0x000fe20000010000 */
[----:B------:R-:W-:Y:S01]  /*4670*/  FADD.FTZ R22, R58, R23 ;  /* 0x000000173a167221 */ /* 0x000fe20000010000 */
[----:B----4-:R-:W-:-:S02]  /*4680*/  F2FP.F16.F32.PACK_AB R106, R194, R21 ;  /* 0x00000015c26a723e */ /* 0x010fc400000000ff */
[----:B------:R-:W-:Y:S01]  /*4690*/  FADD.FTZ R15, R140, R15 ;  /* 0x0000000f8c0f7221 */ /* 0x000fe20000010000 */
[----:B------:R-:W-:-:S03]  /*46a0*/  FADD.FTZ R22, R59, R22 ;  /* 0x000000163b167221 */ /* 0x000fc60000010000 */
[----:B------:R-:W-:Y:S01]  /*46b0*/  FADD.FTZ R24, R138, R15 ;  /* 0x0000000f8a187221 */ /* 0x000fe20000010000 */
[----:B------:R-:W-:Y:S01]  /*46c0*/  FADD.FTZ R23, R143, R22 ;  /* 0x000000168f177221 */ /* 0x000fe20000010000 */
[----:B------:R-:W2:Y:S01]  /*46d0*/  LDSM.16.MT88.4 R12, [R119+0xec00] ;  /* 0x00ec0000770c783b */ /* 0x000ea20000004200 */
[----:B------:R-:W-:Y:S01]  /*46e0*/  HMMA.16816.F32 R112, R104, R108, R60 ;  /* 0x0000006c6870723c */ /* 0x000fe2000000183c */
[----:B------:R-:W-:Y:S01]  /*46f0*/  FADD.FTZ R24, R27, R24 ;  /* 0x000000181b187221 */ /* 0x000fe20000010000 */
[----:B------:R-:W-:-:S03]  /*4700*/  FADD.FTZ R23, R146, R23 ;  /* 0x0000001792177221 */ /* 0x000fc60000010000 */
[----:B------:R-:W-:-:S03]  /*4710*/  FADD.FTZ R141, R141, R24 ;  /* 0x000000188d8d7221 */ /* 0x000fc60000010000 */
[----:B---3--:R-:W-:Y:S01]  /*4720*/  HMMA.16816.F32 R68, R104, R72, R48 ;  /* 0x000000486844723c */ /* 0x008fe20000001830 */
[----:B------:R-:W-:-:S04]  /*4730*/  FADD.FTZ R144, R144, R141 ;  /* 0x0000008d90907221 */ /* 0x000fc80000010000 */
[----:B------:R-:W-:-:S03]  /*4740*/  FADD.FTZ R57, R57, R144 ;  /* 0x0000009039397221 */ /* 0x000fc60000010000 */
[----:B-1----:R-:W-:Y:S01]  /*4750*/  HMMA.16816.F32 R76, R104, R80, R40 ;  /* 0x00000050684c723c */ /* 0x002fe20000001828 */
[----:B------:R-:W-:-:S04]  /*4760*/  FADD.FTZ R56, R56, R57 ;  /* 0x0000003938387221 */ /* 0x000fc80000010000 */
[----:B------:R-:W-:-:S03]  /*4770*/  FADD.FTZ R25, R103, R56 ;  /* 0x0000003867197221 */ /* 0x000fc60000010000 */
[----:B-----5:R-:W-:Y:S01]  /*4780*/  HMMA.16816.F32 R84, R104, R88, R32 ;  /* 0x000000586854723c */ /* 0x020fe20000001820 */
[----:B------:R-:W-:-:S04]  /*4790*/  FADD.FTZ R25, R148, R25 ;  /* 0x0000001994197221 */ /* 0x000fc80000010000 */
[----:B------:R-:W-:-:S03]  /*47a0*/  FADD.FTZ R22, R100, R25 ;  /* 0x0000001964167221 */ /* 0x000fc60000010000 */
[----:B------:R-:W-:Y:S01]  /*47b0*/  HMMA.16816.F32 R92, R104, R8, R92 ;  /* 0x00000008685c723c */ /* 0x000fe2000000185c */
        /* <DEDUP_REMOVED lines=22> */
[----:B------:R-:W-:-:S03]  /*4920*/  FADD.FTZ R195, R195, R18 ;  /* 0x00000012c3c37221 */ /* 0x000fc60000010000 */
        /* <DEDUP_REMOVED lines=10> */
[C---:B------:R-:W-:Y:S01]  /*49d0*/  VIADD R191, R161.reuse, 0x9000 ;  /* 0x00009000a1bf7836 */ /* 0x040fe20000000000 */
[----:B------:R-:W-:Y:S02]  /*49e0*/  MOV R119, R116 ;  /* 0x0000007400777202 */ /* 0x000fe40000000f00 */
[----:B------:R-:W-:-:S09]  /*49f0*/  IADD3 R185, PT, PT, R161, 0x9020, RZ ;  /* 0x00009020a1b97810 */ /* 0x000fd20007ffe0ff */
.L_x_3712:
        /* <DEDUP_REMOVED lines=78> */
.L_x_3707:
[----:B------:R-:W-:Y:S05]  /*4ee0*/  BSYNC.RECONVERGENT B0 ;  /* 0x0000000000007941 */ /* 0x000fea0003800200 */
.L_x_3706:
[----:B------:R-:W1:Y:S01]  /*4ef0*/  S2UR UR6, SR_CgaCtaId ;  /* 0x00000000000679c3 */ /* 0x000e620000008800 */
[C---:B------:R-:W-:Y:S01]  /*4f00*/  IMAD.SHL.U32 R174, R160.reuse, 0x8, RZ ;  /* 0x00000008a0ae7824 */ /* 0x040fe200078e00ff */
[----:B------:R-:W-:Y:S01]  /*4f10*/  LOP3.LUT R173, R160, 0x18, RZ, 0xc0, !PT ;  /* 0x00000018a0ad7812 */ /* 0x000fe200078ec0ff */
[----:B------:R-:W-:Y:S01]  /*4f20*/  UMOV UR7, 0x400 ;  /* 0x0000040000077882 */ /* 0x000fe20000000000 */
[--C-:B------:R-:W-:Y:S01]  /*4f30*/  IMAD.MOV.U32 R183, RZ, RZ, R181.reuse ;  /* 0x000000ffffb77224 */ /* 0x100fe200078e00b5 */
[----:B------:R-:W-:Y:S01]  /*4f40*/  IADD3 R198, P0, PT, R189, R182, RZ ;  /* 0x000000b6bdc67210 */ /* 0x000fe20007f1e0ff */
[----:B------:R-:W-:Y:S01]  /*4f50*/  IMAD.MOV.U32 R117, RZ, RZ, 0x20 ;  /* 0x00000020ff757424 */ /* 0x000fe200078e00ff */
[----:B------:R-:W-:Y:S01]  /*4f60*/  LOP3.LUT R118, R174, 0xc0, RZ, 0xc0, !PT ;  /* 0x000000c0ae767812 */ /* 0x000fe200078ec0ff */
[----:B------:R-:W-:Y:S01]  /*4f70*/  VIADD R184, R184, 0xffffffff ;  /* 0xffffffffb8b87836 */ /* 0x000fe20000000000 */
[----:B------:R-:W-:Y:S01]  /*4f80*/  LOP3.LUT R120, R174, 0x18, RZ, 0xc0, !PT ;  /* 0x00000018ae787812 */ /* 0x000fe200078ec0ff */
[----:B------:R-:W-:Y:S01]  /*4f90*/  IMAD.X R199, R188, 0x1, R181, P0 ;  /* 0x00000001bcc77824 */ /* 0x000fe200000e06b5 */
[----:B------:R-:W-:Y:S01]  /*4fa0*/  LOP3.LUT R173, R118, R173, RZ, 0xfc, !PT ;  /* 0x000000ad76ad7212 */ /* 0x000fe200078efcff */
[----:B------:R-:W-:Y:S01]  /*4fb0*/  BSSY.RECONVERGENT B1, `(.L_x_3708) ;  /* 0x000011d000017945 */ /* 0x000fe20003800200 */
[----:B------:R-:W-:Y:S02]  /*4fc0*/  LOP3.LUT R118, R174, 0x1f20, RZ, 0xc0, !PT ;  /* 0x00001f20ae767812 */ /* 0x000fe400078ec0ff */
[----:B------:R-:W-:Y:S02]  /*4fd0*/  LOP3.LUT R197, R173, R120, RZ, 0x3c, !PT ;  /* 0x00000078adc57212 */ /* 0x000fe400078e3cff */
[C---:B------:R-:W-:Y:S02]  /*4fe0*/  IADD3 R200, P0, PT, R165.reuse, R198, RZ ;  /* 0x000000c6a5c87210 */ /* 0x040fe40007f1e0ff */
[----:B------:R-:W-:Y:S02]  /*4ff0*/  LOP3.LUT R197, R118, R197, RZ, 0xfc, !PT ;  /* 0x000000c576c57212 */ /* 0x000fe400078efcff */
[----:B------:R-:W-:Y:S01]  /*5000*/  ISETP.GT.AND P2, PT, R184, R169, PT ;  /* 0x000000a9b800720c */ /* 0x000fe20003f44270 */
[C---:B------:R-:W-:Y:S01]  /*5010*/  IMAD.X R201, R166.reuse, 0x1, R199, P0 ;  /* 0x00000001a6c97824 */ /* 0x040fe200000e06c7 */
[----:B------:R-:W-:Y:S01]  /*5020*/  IADD3 R196, P0, PT, R165, R200, RZ ;  /* 0x000000c8a5c47210 */ /* 0x000fe20007f1e0ff */
[----:B-1----:R-:W-:Y:S06]  /*5030*/  ULEA UR6, UR6, UR7, 0x18 ;  /* 0x0000000706067291 */ /* 0x002fec000f8ec0ff */
[----:B------:R-:W-:Y:S04]  /*5040*/  IMAD.U32 R164, RZ, RZ, UR6 ;  /* 0x00000006ffa47e24 */ /* 0x000fe8000f8e00ff */
[----:B------:R-:W-:Y:S02]  /*5050*/  IMAD R123, R197, 0x2, R164 ;  /* 0x00000002c57b7824 */ /* 0x000fe400078e02a4 */
[----:B------:R-:W-:Y:S01]  /*5060*/  IMAD.X R197, R166, 0x1, R201, P0 ;  /* 0x00000001a6c57824 */ /* 0x000fe200000e06c9 */
[----:B------:R-:W-:Y:S02]  /*5070*/  LOP3.LUT P0, RZ, R160, 0x4, RZ, 0xc0, !PT ;  /* 0x00000004a0ff7812 */ /* 0x000fe4000780c0ff */
[----:B------:R-:W-:Y:S01]  /*5080*/  @!PT LDS RZ, [RZ] ;  /* 0x00000000fffff984 */ /* 0x000fe20000000800 */
[----:B------:R-:W-:Y:S01]  /*5090*/  @!PT LDS RZ, [RZ] ;  /* 0x00000000fffff984 */ /* 0x000fe20000000800 */
[----:B------:R-:W-:Y:S01]  /*50a0*/  @!PT LDS RZ, [RZ] ;  /* 0x00000000fffff984 */ /* 0x000fe20000000800 */
[----:B------:R1:W-:Y:S02]  /*50b0*/  LDGSTS.E.BYPASS.LTC128B.128 [R123+0x9000], desc[UR4][R182.64] ;  /* 0x09000000b67b7fae */ /* 0x0003e4000b981a04 */
[----:B------:R-:W-:Y:S03]  /*50c0*/  SEL R117, R117, 0xffffffe0, !P0 ;  /* 0xffffffe075757807 */ /* 0x000fe60004000000 */
[----:B------:R1:W-:Y:S02]  /*50d0*/  LDGSTS.E.BYPASS.LTC128B.128 [R123+0xb000], desc[UR4][R182.64+0x40] ;  /* 0x0b000040b67b7fae */ /* 0x0003e4000b981a04 */
[C---:B------:R-:W-:Y:S03]  /*50e0*/  IMAD.IADD R116, R117.reuse, 0x1, R163 ;  /* 0x0000000175747824 */ /* 0x040fe600078e02a3 */
[----:B------:R1:W-:Y:S01]  /*50f0*/  LDGSTS.E.BYPASS.LTC128B.128 [R123+0xd000], desc[UR4][R182.64+0x80] ;  /* 0x0d000080b67b7fae */ /* 0x0003e2000b981a04 */
[----:B------:R-:W-:Y:S04]  /*5100*/  IMAD.IADD R0, R117, 0x1, R162 ;  /* 0x0000000175007824 */ /* 0x000fe800078e02a2 */
        /* <DEDUP_REMOVED lines=207> */
[----:B------:R-:W-:Y:S01]  /*5e00*/  ISETP.GE.AND P3, PT, R0, RZ, PT ;  /* 0x000000ff0000720c */ /* 0x000fe20003f66270 */
[----:B------:R-:W-:Y:S01]  /*5e10*/  @!P4 VIADD R124, R124, 0x1 ;  /* 0x000000017c7cc836 */ /* 0x000fe20000000000 */
[-C--:B------:R-:W-:Y:S02]  /*5e20*/  ISETP.GE.U32.AND P5, PT, R116, R125.reuse, PT ;  /* 0x0000007d7400720c */ /* 0x080fe40003fa6070 */
[----:B------:R-:W-:Y:S02]  /*5e30*/  ISETP.GE.U32.AND P6, PT, R118, R125, PT ;  /* 0x0000007d7600720c */ /* 0x000fe40003fc6070 */
[----:B------:R-:W-:Y:S02]  /*5e40*/  ISETP.NE.AND P4, PT, R127, RZ, PT ;  /* 0x000000ff7f00720c */ /* 0x000fe40003f85270 */
[----:B------:R-:W-:Y:S07]  /*5e50*/  LOP3.LUT R125, RZ, R127, RZ, 0x33, !PT ;  /* 0x0000007fff7d7212 */ /* 0x000fee00078e33ff */
        /* <DEDUP_REMOVED lines=27> */
.L_x_3711:
[----:B------:R-:W-:Y:S05]  /*6010*/  BSYNC.RECONVERGENT B0 ;  /* 0x0000000000007941 */ /* 0x000fea0003800200 */
.L_x_3710:
        /* <DEDUP_REMOVED lines=22> */
.L_x_3709:
[----:B------:R-:W-:Y:S05]  /*6180*/  BSYNC.RECONVERGENT B1 ;  /* 0x0000000000017941 */ /* 0x000fea0003800200 */
.L_x_3708:
        /* <DEDUP_REMOVED lines=53> */
[-CC-:B------:R-:W-:Y:S01]  /*64e0*/  FFMA.FTZ R130, R8, R117.reuse, -R126.reuse ;  /* 0x0000007508827223 */ /* 0x180fe2000001087e */
[----:B------:R-:W-:Y:S01]  /*64f0*/  FSEL R124, R124, RZ, P2 ;  /* 0x000000ff7c7c7208 */ /* 0x000fe20001000000 */
[-CC-:B------:R-:W-:Y:S01]  /*6500*/  FFMA.FTZ R127, R9, R117.reuse, -R126.reuse ;  /* 0x00000075097f7223 */ /* 0x180fe2000001087e */
[-CC-:B------:R-:W-:Y:S01]  /*6510*/  FFMA.FTZ R136, R4, R117.reuse, -R126.reuse ;  /* 0x0000007504887223 */ /* 0x180fe2000001087e */
[-C--:B------:R-:W-:Y:S01]  /*6520*/  FFMA.FTZ R131, R5, R117.reuse, -R126 ;  /* 0x0000007505837223 */ /* 0x080fe2000001087e */
[----:B------:R-:W3:Y:S01]  /*6530*/  MUFU.EX2 R119, R119 ;  /* 0x0000007700777308 */ /* 0x000ee20000000800 */
        /* <DEDUP_REMOVED lines=32> */
[----:B-1----:R-:W-:Y:S01]  /*6740*/  F2FP.F16.F32.PACK_AB R114, R127, R130 ;  /* 0x000000827f72723e */ /* 0x002fe200000000ff */
        /* <DEDUP_REMOVED lines=21> */
[----:B------:R-:W-:Y:S03]  /*68a0*/  FMUL.FTZ R101, R119, R101 ;  /* 0x0000006577657220 */ /* 0x000fe60000410000 */
[----:B------:R-:W3:Y:S01]  /*68b0*/  MUFU.EX2 R132, R132 ;  /* 0x0000008400847308 */ /* 0x000ee20000000800 */
[----:B-1----:R-:W-:Y:S01]  /*68c0*/  F2FP.F16.F32.PACK_AB R112, R131, R136 ;  /* 0x000000888370723e */ /* 0x002fe200000000ff */
[-CC-:B------:R-:W-:Y:S01]  /*68d0*/  FFMA.FTZ R135, R12, R117.reuse, -R126.reuse ;  /* 0x000000750c877223 */ /* 0x180fe2000001087e */
[-C--:B------:R-:W-:Y:S01]  /*68e0*/  FFMA.FTZ R138, R13, R117.reuse, -R126 ;  /* 0x000000750d8a7223 */ /* 0x080fe2000001087e */
[-CC-:B------:R-:W-:Y:S01]  /*68f0*/  FFMA.FTZ R134, R14, R117.reuse, -R124.reuse ;  /* 0x000000750e867223 */ /* 0x180fe2000001087c */
[--C-:B------:R-:W-:Y:S01]  /*6900*/  FFMA.FTZ R137, R15, R117, -R124.reuse ;  /* 0x000000750f897223 */ /* 0x100fe2000001087c */
[C---:B------:R-:W-:Y:S01]  /*6910*/  FMUL.FTZ R14, R118.reuse, R106 ;  /* 0x0000006a760e7220 */ /* 0x040fe20000410000 */
[----:B------:R-:W-:Y:S03]  /*6920*/  FMUL.FTZ R15, R118, R107 ;  /* 0x0000006b760f7220 */ /* 0x000fe60000410000 */
[----:B------:R-:W1:Y:S01]  /*6930*/  MUFU.EX2 R129, R129 ;  /* 0x0000008100817308 */ /* 0x000e620000000800 */
[C---:B------:R-:W-:Y:S01]  /*6940*/  FMUL.FTZ R12, R119.reuse, R104 ;  /* 0x00000068770c7220 */ /* 0x040fe20000410000 */
[----:B------:R-:W-:Y:S01]  /*6950*/  FMUL.FTZ R13, R119, R105 ;  /* 0x00000069770d7220 */ /* 0x000fe20000410000 */
[-CC-:B------:R-:W-:Y:S01]  /*6960*/  FFMA.FTZ R140, R18, R117.reuse, -R124.reuse ;  /* 0x00000075128c7223 */ /* 0x180fe2000001087c */
[----:B------:R-:W-:Y:S01]  /*6970*/  LDSM.16.MT88.4 R104, [R161+0x9400] ;  /* 0x00940000a168783b */ /* 0x000fe20000004200 */
[-CC-:B------:R-:W-:Y:S01]  /*6980*/  FFMA.FTZ R125, R19, R117.reuse, -R124.reuse ;  /* 0x00000075137d7223 */ /* 0x180fe2000001087c */
[----:B------:R-:W-:Y:S01]  /*6990*/  FFMA.FTZ R35, R35, R117, -R124 ;  /* 0x0000007523237223 */ /* 0x000fe2000001087c */
[----:B------:R-:W-:Y:S03]  /*69a0*/  FFMA.FTZ R136, R119, R194, R136 ;  /* 0x000000c277887223 */ /* 0x000fe60000010088 */
[----:B------:R-:W-:Y:S01]  /*69b0*/  MUFU.EX2 R135, R135 ;  /* 0x0000008700877308 */ /* 0x000fe20000000800 */
[----:B---3--:R-:W-:Y:S01]  /*69c0*/  F2FP.F16.F32.PACK_AB R113, R132, R133 ;  /* 0x000000858471723e */ /* 0x008fe200000000ff */
[----:B------:R-:W-:Y:S01]  /*69d0*/  FFMA.FTZ R133, R118, R195, R133 ;  /* 0x000000c376857223 */ /* 0x000fe20000010085 */
[-C--:B------:R-:W-:Y:S01]  /*69e0*/  FFMA.FTZ R118, R29, R117.reuse, -R126 ;  /* 0x000000751d767223 */ /* 0x080fe2000001087e */
[----:B------:R-:W-:Y:S01]  /*69f0*/  FADD.FTZ R131, R131, R136 ;  /* 0x0000008883837221 */ /* 0x000fe20000010000 */
[-CC-:B------:R-:W-:Y:S01]  /*6a00*/  FFMA.FTZ R136, R43, R117.reuse, -R124.reuse ;  /* 0x000000752b887223 */ /* 0x180fe2000001087c */
[----:B------:R-:W-:Y:S01]  /*6a10*/  FADD.FTZ R132, R132, R133 ;  /* 0x0000008584847221 */ /* 0x000fe20000010000 */
[----:B------:R-:W-:Y:S03]  /*6a20*/  FFMA.FTZ R133, R42, R117, -R124 ;  /* 0x000000752a857223 */ /* 0x000fe6000001087c */
[----:B------:R-:W3:Y:S01]  /*6a30*/  MUFU.EX2 R134, R134 ;  /* 0x0000008600867308 */ /* 0x000ee20000000800 */
[----:B-1----:R-:W-:Y:S01]  /*6a40*/  F2FP.F16.F32.PACK_AB R115, R128, R129 ;  /* 0x000000818073723e */ /* 0x002fe200000000ff */
[----:B------:R-:W-:Y:S01]  /*6a50*/  FADD.FTZ R129, R129, R132 ;  /* 0x0000008481817221 */ /* 0x000fe20000010000 */
[-C--:B------:R-:W-:Y:S01]  /*6a60*/  FFMA.FTZ R132, R39, R117.reuse, -R124 ;  /* 0x0000007527847223 */ /* 0x080fe2000001087c */
[-CC-:B------:R-:W-:Y:S01]  /*6a70*/  FFMA.FTZ R119, R32, R117.reuse, -R126.reuse ;  /* 0x0000007520777223 */ /* 0x180fe2000001087e */
[----:B------:R-:W-:Y:S01]  /*6a80*/  FADD.FTZ R32, R130, R131 ;  /* 0x0000008382207221 */ /* 0x000fe20000010000 */
[-CC-:B------:R-:W-:Y:S01]  /*6a90*/  FFMA.FTZ R130, R36, R117.reuse, -R126.reuse ;  /* 0x0000007524827223 */ /* 0x180fe2000001087e */
[----:B------:R-:W-:Y:S01]  /*6aa0*/  FFMA.FTZ R131, R40, R117, -R126 ;  /* 0x0000007528837223 */ /* 0x000fe2000001087e */
[C---:B--2---:R-:W-:Y:S02]  /*6ab0*/  HMMA.16816.F32 R4, R112.reuse, R120, R4 ;  /* 0x000000787004723c */ /* 0x044fe40000001804 */
[----:B------:R-:W-:Y:S03]  /*6ac0*/  MUFU.EX2 R137, R137 ;  /* 0x0000008900897308 */ /* 0x000fe60000000800 */
[----:B------:R-:W-:Y:S01]  /*6ad0*/  MOV R120, R185 ;  /* 0x000000b900787202 */ /* 0x000fe20000000f00 */
[----:B------:R-:W-:Y:S01]  /*6ae0*/  FADD.FTZ R32, R127, R32 ;  /* 0x000000207f207221 */ /* 0x000fe20000010000 */
[----:B------:R-:W-:Y:S01]  /*6af0*/  @P0 IADD3 R120, PT, PT, R191, -0x20, RZ ;  /* 0xffffffe0bf780810 */ /* 0x000fe20007ffe0ff */
[C---:B------:R-:W-:Y:S04]  /*6b00*/  HMMA.16816.F32 R8, R112.reuse, R122, R8 ;  /* 0x0000007a7008723c */ /* 0x040fe80000001808 */
[----:B------:R-:W1:Y:S01]  /*6b10*/  MUFU.EX2 R138, R138 ;  /* 0x0000008a008a7308 */ /* 0x000e620000000800 */
[-CC-:B------:R-:W-:Y:S01]  /*6b20*/  FFMA.FTZ R123, R16, R117.reuse, -R126.reuse ;  /* 0x00000075107b7223 */ /* 0x180fe2000001087e */
[----:B------:R-:W2:Y:S01]  /*6b30*/  LDSM.16.MT88.4 R108, [R120] ;  /* 0x00000000786c783b */ /* 0x000ea20000004200 */
[-CC-:B------:R-:W-:Y:S01]  /*6b40*/  FFMA.FTZ R122, R33, R117.reuse, -R126.reuse ;  /* 0x00000075217a7223 */ /* 0x180fe2000001087e */
[-C--:B------:R-:W-:Y:S01]  /*6b50*/  FFMA.FTZ R127, R37, R117.reuse, -R126 ;  /* 0x00000075257f7223 */ /* 0x080fe2000001087e */
[-C--:B------:R-:W-:Y:S01]  /*6b60*/  FFMA.FTZ R121, R34, R117.reuse, -R124 ;  /* 0x0000007522797223 */ /* 0x080fe2000001087c */
[----:B------:R-:W-:Y:S04]  /*6b70*/  FADD.FTZ R129, R128, R129 ;  /* 0x0000008180817221 */ /* 0x000fe80000010000 */
[----:B------:R-:W-:Y:S01]  /*6b80*/  MUFU.EX2 R123, R123 ;  /* 0x0000007b007b7308 */ /* 0x000fe20000000800 */
[-CC-:B------:R-:W-:Y:S01]  /*6b90*/  FFMA.FTZ R44, R44, R117.reuse, -R126.reuse ;  /* 0x000000752c2c7223 */ /* 0x180fe2000001087e */
[-C--:B------:R-:W-:Y:S01]  /*6ba0*/  FFMA.FTZ R45, R45, R117.reuse, -R126 ;  /* 0x000000752d2d7223 */ /* 0x080fe2000001087e */
[----:B---3--:R-:W-:Y:S01]  /*6bb0*/  FADD.FTZ R34, R134, R129 ;  /* 0x0000008186227221 */ /* 0x008fe20000010000 */
[-CC-:B------:R-:W-:Y:S01]  /*6bc0*/  FFMA.FTZ R129, R38, R117.reuse, -R124.reuse ;  /* 0x0000007526817223 */ /* 0x180fe2000001087c */
[-CC-:B------:R-:W-:Y:S01]  /*6bd0*/  FFMA.FTZ R46, R46, R117.reuse, -R124.reuse ;  /* 0x000000752e2e7223 */ /* 0x180fe2000001087c */
[----:B------:R-:W-:Y:S01]  /*6be0*/  LDSM.16.MT88.4 R36, [R161+0xe400] ;  /* 0x00e40000a124783b */ /* 0x000fe20000004200 */
[----:B------:R-:W-:Y:S03]  /*6bf0*/  FFMA.FTZ R47, R47, R117, -R124 ;  /* 0x000000752f2f7223 */ /* 0x000fe6000001087c */
[----:B------:R-:W-:Y:S01]  /*6c00*/  MUFU.EX2 R128, R35 ;  /* 0x0000002300807308 */ /* 0x000fe20000000800 */
[----:B-1----:R-:W-:Y:S01]  /*6c10*/  F2FP.F16.F32.PACK_AB R16, R138, R135 ;  /* 0x000000878a10723e */ /* 0x002fe200000000ff */
[----:B------:R-:W-:Y:S01]  /*6c20*/  FADD.FTZ R135, R135, R32 ;  /* 0x0000002087877221 */ /* 0x000fe20000010000 */
[-CC-:B------:R-:W-:Y:S01]  /*6c30*/  FFMA.FTZ R48, R48, R117.reuse, -R126.reuse ;  /* 0x0000007530307223 */ /* 0x180fe2000001087e */
[-C--:B------:R-:W-:Y:S01]  /*6c40*/  FFMA.FTZ R49, R49, R117.reuse, -R126 ;  /* 0x0000007531317223 */ /* 0x080fe2000001087e */
[-CC-:B------:R-:W-:Y:S01]  /*6c50*/  FFMA.FTZ R50, R50, R117.reuse, -R124.reuse ;  /* 0x0000007532327223 */ /* 0x180fe2000001087c */
[----:B------:R-:W-:Y:S01]  /*6c60*/  FADD.FTZ R138, R138, R135 ;  /* 0x000000878a8a7221 */ /* 0x000fe20000010000 */
[-C--:B------:R-:W-:Y:S03]  /*6c70*/  FFMA.FTZ R51, R51, R117.reuse, -R124 ;  /* 0x0000007533337223 */ /* 0x080fe6000001087c */
[----:B------:R-:W-:Y:S01]  /*6c80*/  MUFU.EX2 R140, R140 ;  /* 0x0000008c008c7308 */ /* 0x000fe20000000800 */
[-CC-:B------:R-:W-:Y:S01]  /*6c90*/  FFMA.FTZ R52, R52, R117.reuse, -R126.reuse ;  /* 0x0000007534347223 */ /* 0x180fe2000001087e */
[-CC-:B------:R-:W-:Y:S01]  /*6ca0*/  FFMA.FTZ R53, R53, R117.reuse, -R126.reuse ;  /* 0x0000007535357223 */ /* 0x180fe2000001087e */
[-CC-:B------:R-:W-:Y:S01]  /*6cb0*/  FFMA.FTZ R56, R56, R117.reuse, -R126.reuse ;  /* 0x0000007538387223 */ /* 0x180fe2000001087e */
        /* <DEDUP_REMOVED lines=8> */
[-C--:B------:R-:W-:Y:S01]  /*6d40*/  FFMA.FTZ R64, R64, R117.reuse, -R126 ;  /* 0x0000007540407223 */ /* 0x080fe2000001087e */
[----:B------:R-:W-:Y:S01]  /*6d50*/  FFMA.FTZ R66, R66, R117, -R124 ;  /* 0x0000007542427223 */ /* 0x000fe2000001087c */
[----:B------:R-:W-:Y:S04]  /*6d60*/  ISETP.GT.AND P0, PT, R184, R169, PT ;  /* 0x000000a9b800720c */ /* 0x000fe80003f04270 */
[----:B------:R-:W-:Y:S01]  /*6d70*/  MUFU.EX2 R118, R118 ;  /* 0x0000007600767308 */ /* 0x000fe20000000800 */
[C---:B--2---:R-:W-:Y:S09]  /*6d80*/  HMMA.16816.F32 R68, R112.reuse, R108, R68 ;  /* 0x0000006c7044723c */ /* 0x044ff20000001844 */
[----:B------:R-:W-:Y:S01]  /*6d90*/  MUFU.EX2 R119, R119 ;  /* 0x0000007700777308 */ /* 0x000fe20000000800 */
[----:B-1----:R-:W-:Y:S01]  /*6da0*/  F2FP.F16.F32.PACK_AB R19, R125, R140 ;  /* 0x0000008c7d13723e */ /* 0x002fe200000000ff */
        /* <DEDUP_REMOVED lines=37> */
[-C--:B------:R-:W-:Y:S01]  /*7000*/  FFMA.FTZ R108, R22, R117.reuse, -R124 ;  /* 0x00000075166c7223 */ /* 0x080fe2000001087c */
[----:B------:R-:W-:Y:S07]  /*7010*/  HMMA.16816.F32 R12, R112, R110, R12 ;  /* 0x0000006e700c723c */ /* 0x000fee000000180c */
[----:B------:R-:W-:Y:S01]  /*7020*/  MUFU.EX2 R109, R109 ;  /* 0x0000006d006d7308 */ /* 0x000fe20000000800 */
[-CC-:B------:R-:W-:Y:S01]  /*7030*/  FFMA.FTZ R110, R17, R117.reuse, -R126.reuse ;  /* 0x00000075116e7223 */ /* 0x180fe2000001087e */
[----:B------:R-:W-:Y:S01]  /*7040*/  F2FP.F16.F32.PACK_AB R17, R137, R134 ;  /* 0x000000868911723e */ /* 0x000fe200000000ff */
[-C--:B------:R-:W-:Y:S01]  /*7050*/  FFMA.FTZ R112, R21, R117.reuse, -R126 ;  /* 0x0000007515707223 */ /* 0x080fe2000001087e */
[-C--:B------:R-:W-:Y:S01]  /*7060*/  FFMA.FTZ R111, R23, R117.reuse, -R124 ;  /* 0x00000075176f7223 */ /* 0x080fe2000001087c */
[-C--:B------:R-:W-:Y:S01]  /*7070*/  FFMA.FTZ R113, R24, R117.reuse, -R126 ;  /* 0x0000007518717223 */ /* 0x080fe2000001087e */
[----:B------:R-:W-:Y:S04]  /*7080*/  LDSM.16.MT88.4 R20, [R161+0x9800] ;  /* 0x00980000a114783b */ /* 0x000fe80000004200 */
[----:B------:R-:W1:Y:S01]  /*7090*/  MUFU.EX2 R110, R110 ;  /* 0x0000006e006e7308 */ /* 0x000e620000000800 */
[-CC-:B------:R-:W-:Y:S01]  /*70a0*/  FFMA.FTZ R114, R27, R117.reuse, -R124.reuse ;  /* 0x000000751b727223 */ /* 0x180fe2000001087c */
[-C--:B------:R-:W-:Y:S01]  /*70b0*/  FFMA.FTZ R115, R31, R117.reuse, -R124 ;  /* 0x000000751f737223 */ /* 0x080fe2000001087c */
[----:B------:R-:W-:Y:S01]  /*70c0*/  FFMA.FTZ R134, R41, R117, -R126 ;  /* 0x0000007529867223 */ /* 0x000fe2000001087e */
[----:B------:R-:W-:Y:S02]  /*70d0*/  FADD.FTZ R137, R137, R34 ;  /* 0x0000002289897221 */ /* 0x000fe40000010000 */
[----:B------:R-:W-:Y:S04]  /*70e0*/  LDSM.16.MT88.4 R32, [R161+0xc000] ;  /* 0x00c00000a120783b */ /* 0x000fe80000004200 */
[----:B------:R-:W2:Y:S01]  /*70f0*/  MUFU.EX2 R108, R108 ;  /* 0x0000006c006c7308 */ /* 0x000ea20000000800 */
[----:B------:R-:W-:Y:S04]  /*7100*/  FADD.FTZ R140, R140, R137 ;  /* 0x000000898c8c7221 */ /* 0x000fe80000010000 */
[----:B------:R-:W-:Y:S01]  /*7110*/  FADD.FTZ R125, R125, R140 ;  /* 0x0000008c7d7d7221 */ /* 0x000fe20000010000 */
[----:B------:R-:W-:Y:S04]  /*7120*/  LDSM.16.MT88.4 R40, [R120+0x5800] ;  /* 0x005800007828783b */ /* 0x000fe80000004200 */
[----:B------:R-:W3:Y:S01]  /*7130*/  MUFU.EX2 R111, R111 ;  /* 0x0000006f006f7308 */ /* 0x000ee20000000800 */
[C---:B-1----:R-:W-:Y:S01]  /*7140*/  F2FP.F16.F32.PACK_AB R18, R110.reuse, R123 ;  /* 0x0000007b6e12723e */ /* 0x042fe200000000ff */
[----:B------:R-:W-:Y:S04]  /*7150*/  FADD.FTZ R123, R123, R138 ;  /* 0x0000008a7b7b7221 */ /* 0x000fe80000010000 */
[----:B------:R-:W-:Y:S01]  /*7160*/  FADD.FTZ R110, R110, R123 ;  /* 0x0000007b6e6e7221 */ /* 0x000fe20000010000 */
[-C--:B------:R-:W-:Y:S01]  /*7170*/  FFMA.FTZ R123, R62, R117.reuse, -R124 ;  /* 0x000000753e7b7223 */ /* 0x080fe2000001087c */
[C---:B------:R-:W-:Y:S02]  /*7180*/  HMMA.16816.F32 R4, R16.reuse, R104, R4 ;  /* 0x000000681004723c */ /* 0x040fe40000001804 */
[----:B------:R-:W1:Y:S03]  /*7190*/  MUFU.EX2 R112, R112 ;  /* 0x0000007000707308 */ /* 0x000e660000000800 */
[----:B--2---:R-:W-:Y:S03]  /*71a0*/  FADD.FTZ R62, R108, R125 ;  /* 0x0000007d6c3e7221 */ /* 0x004fe60000010000 */
[C---:B------:R-:W-:Y:S01]  /*71b0*/  HMMA.16816.F32 R8, R16.reuse, R106, R8 ;  /* 0x0000006a1008723c */ /* 0x040fe20000001808 */
[----:B------:R-:W2:Y:S03]  /*71c0*/  LDSM.16.MT88.4 R104, [R120+0x400] ;  /* 0x000400007868783b */ /* 0x000ea60000004200 */
[----:B------:R-:W-:Y:S01]  /*71d0*/  MUFU.EX2 R114, R114 ;  /* 0x0000007200727308 */ /* 0x000fe20000000800 */
[----:B---3--:R-:W-:Y:S09]  /*71e0*/  FADD.FTZ R62, R111, R62 ;  /* 0x0000003e6f3e7221 */ /* 0x008ff20000010000 */
        /* <DEDUP_REMOVED lines=19> */
[-C--:B------:R-:W-:Y:S01]  /*7320*/  FFMA.FTZ R104, R25, R117.reuse, -R126 ;  /* 0x0000007519687223 */ /* 0x080fe2000001087e */
[----:B------:R-:W-:Y:S02]  /*7330*/  FFMA.FTZ R105, R26, R117, -R124 ;  /* 0x000000751a697223 */ /* 0x000fe4000001087c */
[----:B------:R-:W2:Y:S02]  /*7340*/  LDSM.16.MT88.4 R24, [R120+0x800] ;  /* 0x000800007818783b */ /* 0x000ea40000004200 */
[----:B------:R-:W-:Y:S01]  /*7350*/  HMMA.16816.F32 R12, R16, R106, R12 ;  /* 0x0000006a100c723c */ /* 0x000fe2000000180c */
[----:B------:R-:W3:Y:S02]  /*7360*/  MUFU.EX2 R104, R104 ;  /* 0x0000006800687308 */ /* 0x000ee40000000800 */
[----:B-1----:R-:W-:Y:S01]  /*7370*/  F2FP.F16.F32.PACK_AB R16, R112, R109 ;  /* 0x0000006d7010723e */ /* 0x002fe200000000ff */
[-C--:B------:R-:W-:Y:S01]  /*7380*/  FFMA.FTZ R107, R28, R117.reuse, -R126 ;  /* 0x000000751c6b7223 */ /* 0x080fe2000001087e */
[----:B------:R-:W-:Y:S01]  /*7390*/  F2FP.F16.F32.PACK_AB R17, R111, R108 ;  /* 0x0000006c6f11723e */ /* 0x000fe200000000ff */
[-C--:B------:R-:W-:Y:S01]  /*73a0*/  FFMA.FTZ R106, R30, R117.reuse, -R124 ;  /* 0x000000751e6a7223 */ /* 0x080fe2000001087c */
[-C--:B------:R-:W-:Y:S01]  /*73b0*/  FFMA.FTZ R126, R65, R117.reuse, -R126 ;  /* 0x00000075417e7223 */ /* 0x080fe2000001087e */
[----:B------:R-:W-:Y:S03]  /*73c0*/  LDSM.16.MT88.4 R28, [R120+0xc00] ;  /* 0x000c0000781c783b */ /* 0x000fe60000004200 */
[----:B------:R-:W1:Y:S01]  /*73d0*/  MUFU.EX2 R105, R105 ;  /* 0x0000006900697308 */ /* 0x000e620000000800 */
[-C--:B------:R-:W-:Y:S01]  /*73e0*/  FFMA.FTZ R65, R63, R117.reuse, -R124 ;  /* 0x000000753f417223 */ /* 0x080fe2000001087c */
[----:B------:R-:W-:Y:S01]  /*73f0*/  FADD.FTZ R63, R109, R110 ;  /* 0x0000006e6d3f7221 */ /* 0x000fe20000010000 */
[----:B------:R-:W-:Y:S03]  /*7400*/  FFMA.FTZ R124, R67, R117, -R124 ;  /* 0x00000075437c7223 */ /* 0x000fe6000001087c */
[----:B------:R-:W-:Y:S01]  /*7410*/  FADD.FTZ R112, R112, R63 ;  /* 0x0000003f70707221 */ /* 0x000fe20000010000 */
[----:B------:R-:W-:Y:S03]  /*7420*/  LDSM.16.MT88.4 R108, [R161+0xac00] ;  /* 0x00ac0000a16c783b */ /* 0x000fe60000004200 */
[----:B------:R-:W-:Y:S01]  /*7430*/  MUFU.EX2 R106, R106 ;  /* 0x0000006a006a7308 */ /* 0x000fe20000000800 */
[C---:B---3--:R-:W-:Y:S01]  /*7440*/  F2FP.F16.F32.PACK_AB R18, R104.reuse, R113 ;  /* 0x000000716812723e */ /* 0x048fe200000000ff */
[----:B------:R-:W-:Y:S04]  /*7450*/  FADD.FTZ R113, R113, R112 ;  /* 0x0000007071717221 */ /* 0x000fe80000010000 */
[----:B------:R-:W-:Y:S04]  /*7460*/  FADD.FTZ R104, R104, R113 ;  /* 0x0000007168687221 */ /* 0x000fe80000010000 */
[----:B------:R-:W3:Y:S01]  /*7470*/  MUFU.EX2 R107, R107 ;  /* 0x0000006b006b7308 */ /* 0x000ee20000000800 */
[----:B-1----:R-:W-:Y:S07]  /*7480*/  F2FP.F16.F32.PACK_AB R19, R114, R105 ;  /* 0x000000697213723e */ /* 0x002fee00000000ff */
[C---:B------:R-:W-:Y:S02]  /*7490*/  HMMA.16816.F32 R4, R16.reuse, R20, R4 ;  /* 0x000000141004723c */ /* 0x040fe40000001804 */
[----:B------:R-:W-:Y:S06]  /*74a0*/  MUFU.EX2 R126, R126 ;  /* 0x0000007e007e7308 */ /* 0x000fec0000000800 */
[C---:B------:R-:W-:Y:S01]  /*74b0*/  HMMA.16816.F32 R8, R16.reuse, R22, R8 ;  /* 0x000000161008723c */ /* 0x040fe20000001808 */
[----:B------:R-:W1:Y:S03]  /*74c0*/  LDSM.16.MT88.4 R20, [R161+0xb800] ;  /* 0x00b80000a114783b */ /* 0x000e660000004200 */
[----:B------:R-:W-:Y:S04]  /*74d0*/  MUFU.EX2 R195, R124 ;  /* 0x0000007c00c37308 */ /* 0x000fe80000000800 */
        /* <DEDUP_REMOVED lines=15> */
[----:B---3--:R-:W-:Y:S02]  /*75d0*/  F2FP.F16.F32.PACK_AB R16, R118, R107 ;  /* 0x0000006b7610723e */ /* 0x008fe400000000ff */
        /* <DEDUP_REMOVED lines=58> */
[----:B------:R-:W2:Y:S07]  /*7980*/  LDSM.16.MT88.4 R28, [R120+0x1800] ;  /* 0x00180000781c783b */ /* 0x000eae0000004200 */
[C---:B------:R-:W-:Y:S08]  /*7990*/  HMMA.16816.F32 R92, R16.reuse, R36, R92 ;  /* 0x00000024105c723c */ /* 0x040ff0000000185c */
        /* <DEDUP_REMOVED lines=9> */
[C---:B------:R-:W-:Y:S08]  /*7a30*/  HMMA.16816.F32 R4, R16.reuse, R24, R4 ;  /* 0x000000181004723c */ /* 0x040ff00000001804 */
[C---:B------:R-:W-:Y:S01]  /*7a40*/  HMMA.16816.F32 R8, R16.reuse, R26, R8 ;  /* 0x0000001a1008723c */ /* 0x040fe20000001808 */
[----:B------:R-:W4:Y:S07]  /*7a50*/  LDSM.16.MT88.4 R24, [R120+0x1c00] ;  /* 0x001c00007818783b */ /* 0x000f2e0000004200 */
[C---:B--2---:R-:W-:Y:S08]  /*7a60*/  HMMA.16816.F32 R68, R16.reuse, R28, R68 ;  /* 0x0000001c1044723c */ /* 0x044ff00000001844 */
[C---:B------:R-:W-:Y:S01]  /*7a70*/  HMMA.16816.F32 R72, R16.reuse, R30, R72 ;  /* 0x0000001e1048723c */ /* 0x040fe20000001848 */
[----:B------:R-:W2:Y:S07]  /*7a80*/  LDSM.16.MT88.4 R28, [R161+0xcc00] ;  /* 0x00cc0000a11c783b */ /* 0x000eae0000004200 */
[C---:B------:R-:W-:Y:S01]  /*7a90*/  HMMA.16816.F32 R76, R16.reuse, R32, R76 ;  /* 0x00000020104c723c */ /* 0x040fe2000000184c */
[----:B------:R-:W-:Y:S07]  /*7aa0*/  MUFU.EX2 R32, R123 ;  /* 0x0000007b00207308 */ /* 0x000fee0000000800 */
[C---:B------:R-:W-:Y:S03]  /*7ab0*/  HMMA.16816.F32 R80, R16.reuse, R34, R80 ;  /* 0x000000221050723c */ /* 0x040fe60000001850 */
[----:B------:R-:W5:Y:S05]  /*7ac0*/  MUFU.EX2 R33, R65 ;  /* 0x0000004100217308 */ /* 0x000f6a0000000800 */
[C---:B---3--:R-:W-:Y:S05]  /*7ad0*/  HMMA.16816.F32 R84, R16.reuse, R36, R84 ;  /* 0x000000241054723c */ /* 0x048fea0000001854 */
[----:B------:R-:W3:Y:S01]  /*7ae0*/  MUFU.EX2 R35, R64 ;  /* 0x0000004000237308 */ /* 0x000ee20000000800 */
[----:B------:R-:W-:Y:S01]  /*7af0*/  FADD.FTZ R37, R107, R104 ;  /* 0x000000686b257221 */ /* 0x000fe20000010000 */
[----:B------:R-:W-:Y:S03]  /*7b00*/  F2FP.F16.F32.PACK_AB R104, R61, R60 ;  /* 0x0000003c3d68723e */ /* 0x000fe600000000ff */
[----:B------:R-:W-:Y:S01]  /*7b10*/  FADD.FTZ R118, R118, R37 ;  /* 0x0000002576767221 */ /* 0x000fe20000010000 */
[C---:B------:R-:W-:Y:S04]  /*7b20*/  HMMA.16816.F32 R88, R16.reuse, R38, R88 ;  /* 0x000000261058723c */ /* 0x040fe80000001858 */
[----:B------:R-:W4:Y:S01]  /*7b30*/  MUFU.EX2 R34, R66 ;  /* 0x0000004200227308 */ /* 0x000f220000000800 */
[----:B------:R-:W-:Y:S04]  /*7b40*/  FADD.FTZ R119, R119, R118 ;  /* 0x0000007677777221 */ /* 0x000fe80000010000 */
[----:B------:R-:W-:Y:S01]  /*7b50*/  FADD.FTZ R119, R122, R119 ;  /* 0x000000777a777221 */ /* 0x000fe20000010000 */
[C---:B-1----:R-:W-:Y:S03]  /*7b60*/  HMMA.16816.F32 R92, R16.reuse, R20, R92 ;  /* 0x00000014105c723c */ /* 0x042fe6000000185c */
[----:B------:R-:W-:Y:S01]  /*7b70*/  FADD.FTZ R21, R105, R62 ;  /* 0x0000003e69157221 */ /* 0x000fe20000010000 */
[----:B-----5:R-:W-:Y:S01]  /*7b80*/  F2FP.F16.F32.PACK_AB R105, R33, R32 ;  /* 0x000000202169723e */ /* 0x020fe200000000ff */
[----:B------:R-:W-:Y:S01]  /*7b90*/  FADD.FTZ R130, R130, R119 ;  /* 0x0000007782827221 */ /* 0x000fe20000010000 */
[----:B------:R-:W-:Y:S01]  /*7ba0*/  MOV R119, R116 ;  /* 0x0000007400777202 */ /* 0x000fe20000000f00 */
[----:B------:R-:W-:Y:S01]  /*7bb0*/  FADD.FTZ R21, R114, R21 ;  /* 0x0000001572157221 */ /* 0x000fe20000010000 */
[C---:B------:R-:W-:Y:S03]  /*7bc0*/  HMMA.16816.F32 R96, R16.reuse, R22, R96 ;  /* 0x000000161060723c */ /* 0x040fe60000001860 */
[----:B------:R-:W-:Y:S01]  /*7bd0*/  FADD.FTZ R36, R106, R21 ;  /* 0x000000156a247221 */ /* 0x000fe20000010000 */
[----:B---3--:R-:W-:Y:S01]  /*7be0*/  F2FP.F16.F32.PACK_AB R106, R126, R35 ;  /* 0x000000237e6a723e */ /* 0x008fe200000000ff */
[----:B------:R-:W1:Y:S01]  /*7bf0*/  LDSM.16.MT88.4 R20, [R120+0x3c00] ;  /* 0x003c00007814783b */ /* 0x000e620000004200 */
[----:B----4-:R-:W-:Y:S01]  /*7c00*/  F2FP.F16.F32.PACK_AB R107, R195, R34 ;  /* 0x00000022c36b723e */ /* 0x010fe200000000ff */
[----:B------:R-:W-:Y:S01]  /*7c10*/  FADD.FTZ R36, R115, R36 ;  /* 0x0000002473247221 */ /* 0x000fe20000010000 */
[C---:B------:R-:W-:Y:S03]  /*7c20*/  HMMA.16816.F32 R100, R16.reuse, R40, R100 ;  /* 0x000000281064723c */ /* 0x040fe60000001864 */
[----:B------:R-:W-:Y:S01]  /*7c30*/  FADD.FTZ R121, R121, R36 ;  /* 0x0000002479797221 */ /* 0x000fe20000010000 */
[----:B------:R-:W-:Y:S03]  /*7c40*/  FADD.FTZ R130, R127, R130 ;  /* 0x000000827f827221 */ /* 0x000fe60000010000 */
[----:B------:R-:W-:Y:S01]  /*7c50*/  FADD.FTZ R128, R128, R121 ;  /* 0x0000007980807221 */ /* 0x000fe20000010000 */
[----:B------:R-:W-:Y:S03]  /*7c60*/  HMMA.16816.F32 R12, R16, R42, R12 ;  /* 0x0000002a100c723c */ /* 0x000fe6000000180c */
[----:B------:R-:W-:Y:S01]  /*7c70*/  MOV R121, R0 ;  /* 0x0000000000797202 */ /* 0x000fe20000000f00 */
[----:B------:R-:W-:Y:S01]  /*7c80*/  FADD.FTZ R129, R129, R128 ;  /* 0x0000008081817221 */ /* 0x000fe20000010000 */
[----:B------:R-:W-:Y:S03]  /*7c90*/  FADD.FTZ R131, R131, R130 ;  /* 0x0000008283837221 */ /* 0x000fe60000010000 */
[C---:B------:R-:W-:Y:S01]  /*7ca0*/  HMMA.16816.F32 R112, R104.reuse, R108, R4 ;  /* 0x0000006c6870723c */ /* 0x040fe20000001804 */
[----:B------:R-:W3:Y:S04]  /*7cb0*/  LDSM.16.MT88.4 R4, [R161+0xec00] ;  /* 0x00ec0000a104783b */ /* 0x000ee80000004200 */
[----:B------:R-:W-:Y:S01]  /*7cc0*/  FADD.FTZ R132, R132, R129 ;  /* 0x0000008184847221 */ /* 0x000fe20000010000 */
[----:B------:R-:W-:Y:S02]  /*7cd0*/  FADD.FTZ R131, R134, R131 ;  /* 0x0000008386837221 */ /* 0x000fe40000010000 */
[C---:B------:R-:W-:Y:S01]  /*7ce0*/  HMMA.16816.F32 R108, R104.reuse, R110, R8 ;  /* 0x0000006e686c723c */ /* 0x040fe20000001808 */
        /* <DEDUP_REMOVED lines=34> */
[----:B------:R-:W-:Y:S04]  /*7f10*/  FADD.FTZ R194, R126, R35 ;  /* 0x000000237ec27221 */ /* 0x000fe80000010000 */
[C---:B----4-:R-:W-:Y:S08]  /*7f20*/  HMMA.16816.F32 R100, R104.reuse, R8, R100 ;  /* 0x000000086864723c */ /* 0x050ff00000001864 */
[----:B------:R-:W-:Y:S01]  /*7f30*/  HMMA.16816.F32 R104, R104, R10, R12 ;  /* 0x0000000a6868723c */ /* 0x000fe2000000180c */
[----:B------:R-:W-:Y:S08]  /*7f40*/  @!UPT UIADD3 URZ, UPT, UPT, URZ, URZ, URZ ;  /* 0x000000fffffff290 */ /* 0x000ff0000fffe0ff */
[----:B------:R-:W-:Y:S11]  /*7f50*/  @P0 BRA `(.L_x_3712) ;  /* 0xffffffc800a80947 */ /* 0x000ff6000383ffff */
.L_x_3705:
        /* <DEDUP_REMOVED lines=11> */
.L_x_3720:
[----:B----4-:R-:W-:Y:S01]  /*8010*/  FADD.FTZ R4, R9, R10 ;  /* 0x0000000a09047221 */ /* 0x010fe20000010000 */
[C---:B------:R-:W-:Y:S01]  /*8020*/  SHF.L.U32 R8, R160.reuse, 0x1, RZ ;  /* 0x00000001a0087819 */ /* 0x040fe200000006ff */
[----:B------:R-:W2:Y:S01]  /*8030*/  MUFU.RCP R7, R5 ;  /* 0x0000000500077308 */ /* 0x000ea20000001000 */
[----:B---3--:R-:W-:Y:S01]  /*8040*/  SHF.L.U32 R9, R160, 0x4, RZ ;  /* 0x00000004a0097819 */ /* 0x008fe200000006ff */
[----:B------:R-:W-:Y:S05]  /*8050*/  WARPSYNC.ALL ;  /* 0x0000000000007948 */ /* 0x000fea0003800000 */
[----:B------:R-:W-:Y:S01]  /*8060*/  LOP3.LUT R8, R8, 0x6, RZ, 0xc0, !PT ;  /* 0x0000000608087812 */ /* 0x000fe200078ec0ff */
[----:B------:R-:W3:Y:S01]  /*8070*/  MUFU.RCP R6, R4 ;  /* 0x0000000400067308 */ /* 0x000ee20000001000 */
[----:B------:R-:W-:Y:S01]  /*8080*/  BAR.SYNC.DEFER_BLOCKING 0x0 ;  /* 0x0000000000007b1d */ /* 0x000fe20000010000 */
[----:B------:R-:W-:-:S02]  /*8090*/  FSETP.NE.FTZ.AND P1, PT, R4, RZ, PT ;  /* 0x000000ff0400720b */ /* 0x000fc40003f35000 */
[----:B------:R-:W-:Y:S02]  /*80a0*/  LOP3.LUT R9, R8, 0x3e00, R9, 0xf8, !PT ;  /* 0x00003e0008097812 */ /* 0x000fe400078ef809 */
[----:B------:R-:W-:Y:S02]  /*80b0*/  FSETP.NE.FTZ.AND P2, PT, R5, RZ, PT ;  /* 0x000000ff0500720b */ /* 0x000fe40003f55000 */
[----:B------:R-:W-:Y:S02]  /*80c0*/  LOP3.LUT R8, R9, 0x20, R174, 0xf8, !PT ;  /* 0x0000002009087812 */ /* 0x000fe400078ef8ae */
[----:B--2---:R-:W-:Y:S02]  /*80d0*/  FSEL R7, R7, 1, P2 ;  /* 0x3f80000007077808 */ /* 0x004fe40001000000 */
[----:B------:R-:W-:-:S03]  /*80e0*/  LOP3.LUT R173, R8, R173, RZ, 0xfc, !PT ;  /* 0x000000ad08ad7212 */ /* 0x000fc600078efcff */
[----:B------:R-:W-:Y:S01]  /*80f0*/  FMUL.FTZ R112, R7, R112 ;  /* 0x0000007007707220 */ /* 0x000fe20000410000 */
[----:B------:R-:W-:Y:S01]  /*8100*/  LEA R173, R173, R164, 0x2 ;  /* 0x000000a4adad7211 */ /* 0x000fe200078e10ff */
        /* <DEDUP_REMOVED lines=73> */
[----:B------:R3:W-:Y:S04]  /*85a0*/  STS.64 [R6+0x4040], R100 ;  /* 0x0040406406007388 */ /* 0x0007e80000000a00 */
[----:B------:R3:W-:Y:S04]  /*85b0*/  STS.64 [R6+0x4440], R102 ;  /* 0x0044406606007388 */ /* 0x0007e80000000a00 */
[----:B------:R3:W-:Y:S04]  /*85c0*/  STS.64 [R174+0x4060], R104 ;  /* 0x00406068ae007388 */ /* 0x0007e80000000a00 */
[----:B------:R3:W-:Y:S04]  /*85d0*/  STS.64 [R174+0x4460], R106 ;  /* 0x0044606aae007388 */ /* 0x0007e80000000a00 */
[----:B------:R-:W4:Y:S04]  /*85e0*/  LD.E.64 R54, desc[UR4][R2.64+0xb0] ;  /* 0x0000b00402367980 */ /* 0x000f28000c101b00 */
[----:B------:R-:W3:Y:S04]  /*85f0*/  LD.E R10, desc[UR4][R2.64+0x60] ;  /* 0x00006004020a7980 */ /* 0x000ee8000c101900 */
[----:B------:R-:W3:Y:S04]  /*8600*/  LD.E R52, desc[UR4][R2.64+0xcc] ;  /* 0x0000cc0402347980 */ /* 0x000ee8000c101900 */
[----:B------:R-:W3:Y:S04]  /*8610*/  LD.E.64 R58, desc[UR4][R2.64+0x78] ;  /* 0x00007804023a7980 */ /* 0x000ee8000c101b00 */
[----:B------:R1:W5:Y:S01]  /*8620*/  LD.E.64 R60, desc[UR4][R2.64+0xa8] ;  /* 0x0000a804023c7980 */ /* 0x000362000c101b00 */
[----:B------:R-:W-:Y:S01]  /*8630*/  SHF.L.U32 R8, R160, 0x2, RZ ;  /* 0x00000002a0087819 */ /* 0x000fe200000006ff */
[----:B------:R-:W-:Y:S01]  /*8640*/  @P2 MUFU.LG2 R57, R5 ;  /* 0x0000000500392308 */ /* 0x000fe20000000c00 */
[----:B------:R-:W-:Y:S01]  /*8650*/  SHF.R.U32.HI R56, RZ, 0x1, R160 ;  /* 0x00000001ff387819 */ /* 0x000fe200000116a0 */
[----:B------:R-:W-:Y:S01]  /*8660*/  BSSY.RECONVERGENT B0, `(.L_x_3714) ;  /* 0x0000033000007945 */ /* 0x000fe20003800200 */
[----:B--2---:R-:W-:-:S02]  /*8670*/  LOP3.LUT R7, R8, 0xd8, RZ, 0xc0, !PT ;  /* 0x000000d808077812 */ /* 0x004fc400078ec0ff */
[----:B------:R-:W-:Y:S02]  /*8680*/  SHF.R.U32.HI R63, RZ, 0x3, R160 ;  /* 0x00000003ff3f7819 */ /* 0x000fe400000116a0 */
[----:B------:R-:W-:Y:S01]  /*8690*/  LOP3.LUT R7, R7, 0x18, R56, 0x78, !PT ;  /* 0x0000001807077812 */ /* 0x000fe200078e7838 */
[----:B------:R-:W-:Y:S01]  /*86a0*/  BAR.SYNC.DEFER_BLOCKING 0x0 ;  /* 0x0000000000007b1d */ /* 0x000fe20000010000 */
[----:B------:R-:W-:Y:S02]  /*86b0*/  LOP3.LUT P3, RZ, R160, 0x3, RZ, 0xc0, !PT ;  /* 0x00000003a0ff7812 */ /* 0x000fe4000786c0ff */
[----:B------:R-:W-:Y:S02]  /*86c0*/  LOP3.LUT R7, R7, 0xf24, R8, 0xf8, !PT ;  /* 0x00000f2407077812 */ /* 0x000fe400078ef808 */
[----:B------:R-:W-:Y:S02]  /*86d0*/  LOP3.LUT R67, R56, 0x30, RZ, 0xc0, !PT ;  /* 0x0000003038437812 */ /* 0x000fe400078ec0ff */
[----:B------:R-:W-:-:S02]  /*86e0*/  LEA R164, R7, R164, 0x2 ;  /* 0x000000a407a47211 */ /* 0x000fc400078e10ff */
[----:B------:R-:W-:-:S04]  /*86f0*/  SHF.R.U32.HI R160, RZ, 0x2, R160 ;  /* 0x00000002ffa07819 */ /* 0x000fc800000116a0 */
[----:B------:R-:W-:Y:S02]  /*8700*/  LOP3.LUT R160, R67, 0x7, R160, 0xf8, !PT ;  /* 0x0000000743a07812 */ /* 0x000fe400078ef8a0 */
[----:B-1----:R-:W-:Y:S01]  /*8710*/  LOP3.LUT R2, R8, 0x1c, RZ, 0xc0, !PT ;  /* 0x0000001c08027812 */ /* 0x002fe200078ec0ff */
[----:B------:R-:W1:Y:S04]  /*8720*/  @P1 MUFU.LG2 R3, R4 ;  /* 0x0000000400031308 */ /* 0x000e680000000c00 */
[----:B------:R-:W-:Y:S01]  /*8730*/  IMAD R2, R63, 0x60, R2 ;  /* 0x000000603f027824 */ /* 0x000fe200078e0202 */
[----:B------:R2:W2:Y:S04]  /*8740*/  LDS.128 R48, [R164] ;  /* 0x00000000a4307984 */ /* 0x0004a80000000c00 */
[----:B------:R2:W2:Y:S04]  /*8750*/  LDS.128 R32, [R164+0x2000] ;  /* 0x00200000a4207984 */ /* 0x0004a80000000c00 */
[----:B------:R2:W2:Y:S01]  /*8760*/  LDS.128 R16, [R164+0x4000] ;  /* 0x00400000a4107984 */ /* 0x0004a20000000c00 */
[----:B-1----:R-:W-:-:S03]  /*8770*/  @P1 FMUL.FTZ R3, R3, 0.69314718246459960938 ;  /* 0x3f31721803031820 */ /* 0x002fc60000410000 */
        /* <DEDUP_REMOVED lines=8> */
[----:B----4-:R-:W-:-:S04]  /*8800*/  IMAD R54, R54, UR8, R179 ;  /* 0x0000000836367c24 */ /* 0x010fc8000f8e02b3 */
[----:B---3--:R-:W-:Y:S02]  /*8810*/  IMAD R177, R54, R10, R177 ;  /* 0x0000000a36b17224 */ /* 0x008fe400078e02b1 */
[----:B------:R-:W-:Y:S01]  /*8820*/  @P2 FMUL.FTZ R54, R57, 0.69314718246459960938 ;  /* 0x3f31721839362820 */ /* 0x000fe20000410000 */
[----:B------:R3:W4:Y:S01]  /*8830*/  LDS.128 R8, [R164+0x5000] ;  /* 0x00500000a4087984 */ /* 0x0007220000000c00 */
[----:B------:R-:W-:-:S04]  /*8840*/  IMAD R55, R55, R177, R176 ;  /* 0x000000b137377224 */ /* 0x000fc800078e02b0 */
[----:B------:R-:W-:Y:S01]  /*8850*/  IMAD R63, R55, R52, RZ ;  /* 0x00000034373f7224 */ /* 0x000fe200078e02ff */
[----:B------:R-:W-:Y:S01]  /*8860*/  MOV R52, 0xff800000 ;  /* 0xff80000000347802 */ /* 0x000fe20000000f00 */
[----:B-----5:R-:W-:-:S03]  /*8870*/  @P2 FFMA.FTZ R52, R53, R116, R54 ;  /* 0x0000007435342223 */ /* 0x020fc60000010036 */
[----:B------:R-:W-:Y:S02]  /*8880*/  IADD3 R65, P0, PT, R2, R63, RZ ;  /* 0x0000003f02417210 */ /* 0x000fe40007f1e0ff */
[----:B------:R-:W-:Y:S01]  /*8890*/  MOV R2, 0xff800000 ;  /* 0xff80000000027802 */ /* 0x000fe20000000f00 */
[----:B------:R-:W-:Y:S01]  /*88a0*/  @P1 FFMA.FTZ R2, R53, R0, R3 ;  /* 0x0000000035021223 */ /* 0x000fe20000010003 */
[----:B------:R-:W-:Y:S02]  /*88b0*/  LEA.HI.X.SX32 R63, R63, RZ, 0x1, P0 ;  /* 0x000000ff3f3f7211 */ /* 0x000fe400000f0eff */
[----:B------:R-:W-:-:S04]  /*88c0*/  LEA R56, P0, R65, R58, 0x2 ;  /* 0x0000003a41387211 */ /* 0x000fc800078010ff */
[----:B------:R-:W-:Y:S01]  /*88d0*/  LEA.HI.X R57, R65, R59, R63, 0x2, P0 ;  /* 0x0000003b41397211 */ /* 0x000fe200000f143f */
[----:B-12---:R-:W-:Y:S08]  /*88e0*/  @P3 BRA `(.L_x_3715) ;  /* 0x0000000000283947 */ /* 0x006ff00003800000 */
[----:B------:R-:W-:Y:S01]  /*88f0*/  IMAD.IADD R175, R175, 0x1, -R176 ;  /* 0x00000001afaf7824 */ /* 0x000fe200078e0ab0 */
[----:B------:R-:W-:Y:S01]  /*8900*/  IADD3 R3, P0, PT, R55, R160, RZ ;  /* 0x000000a037037210 */ /* 0x000fe20007f1e0ff */
        /* <DEDUP_REMOVED lines=8> */
.L_x_3715:
[----:B------:R-:W-:Y:S05]  /*8990*/  BSYNC.RECONVERGENT B0 ;  /* 0x0000000000007941 */ /* 0x000fea0003800200 */
.L_x_3714:
[----:B------:R-:W-:Y:S01]  /*89a0*/  MOV R173, 0x0 ;  /* 0x0000000000ad7802 */ /* 0x000fe20000000f00 */
[----:B------:R-:W-:Y:S04]  /*89b0*/  ST.E.128 desc[UR4][R56.64], R48 ;  /* 0x0000003038007985 */ /* 0x000fe8000c101d04 */
[----:B------:R-:W-:Y:S04]  /*89c0*/  ST.E.128 desc[UR4][R56.64+0x80], R32 ;  /* 0x0000802038007985 */ /* 0x000fe8000c101d04 */
[----:B------:R-:W-:Y:S04]  /*89d0*/  ST.E.128 desc[UR4][R56.64+0x100], R16 ;  /* 0x0001001038007985 */ /* 0x000fe8000c101d04 */
[----:B------:R-:W-:Y:S04]  /*89e0*/  ST.E.128 desc[UR4][R56.64+0x1800], R44 ;  /* 0x0018002c38007985 */ /* 0x000fe8000c101d04 */
[----:B------:R-:W-:Y:S04]  /*89f0*/  ST.E.128 desc[UR4][R56.64+0x1880], R28 ;  /* 0x0018801c38007985 */ /* 0x000fe8000c101d04 */
[----:B------:R-:W-:Y:S04]  /*8a00*/  ST.E.128 desc[UR4][R56.64+0x1900], R12 ;  /* 0x0019000c38007985 */ /* 0x000fe8000c101d04 */
[----:B------:R-:W-:Y:S04]  /*8a10*/  ST.E.128 desc[UR4][R56.64+0x3000], R40 ;  /* 0x0030002838007985 */ /* 0x000fe8000c101d04 */
[----:B------:R-:W-:Y:S04]  /*8a20*/  ST.E.128 desc[UR4][R56.64+0x3080], R24 ;  /* 0x0030801838007985 */ /* 0x000fe8000c101d04 */
[----:B----4-:R-:W-:Y:S04]  /*8a30*/  ST.E.128 desc[UR4][R56.64+0x3100], R8 ;  /* 0x0031000838007985 */ /* 0x010fe8000c101d04 */
[----:B------:R-:W-:Y:S04]  /*8a40*/  ST.E.128 desc[UR4][R56.64+0x4800], R36 ;  /* 0x0048002438007985 */ /* 0x000fe8000c101d04 */
[----:B------:R-:W-:Y:S04]  /*8a50*/  ST.E.128 desc[UR4][R56.64+0x4880], R20 ;  /* 0x0048801438007985 */ /* 0x000fe8000c101d04 */
[----:B------:R1:W-:Y:S02]  /*8a60*/  ST.E.128 desc[UR4][R56.64+0x4900], R4 ;  /* 0x0049000438007985 */ /* 0x0003e4000c101d04 */
[----:B-1-3--:R-:W-:Y:S05]  /*8a70*/  RET.REL.NODEC R172 `(_ZN5flash24flash_fwd_splitkv_kernelI23Flash_fwd_kernel_traitsILi96ELi64ELi128ELi4ELb0ELb0EN7cutlass6half_tE19Flash_kernel_traitsILi96ELi64ELi128ELi4ES3_EELb0ELb0ELb0ELb1ELb1ELb0ELb1ELb0EEEvNS_16Flash_fwd_paramsE) ;  /* 0xffffff74ac607950 */ /* 0x00afea0003c3ffff */
.L_x_3713:
[----:B------:R-:W-:Y:S01]  /*8a80*/  MOV R7, 0x2 ;  /* 0x0000000200077802 */ /* 0x000fe20000000f00 */
[----:B------:R-:W-:Y:S01]  /*8a90*/  IMAD.MOV.U32 R4, RZ, RZ, 0x1f ;  /* 0x0000001fff047424 */ /* 0x000fe200078e00ff */
[----:B------:R-:W-:-:S07]  /*8aa0*/  MOV R6, 0xffffffff ;  /* 0xffffffff00067802 */ /* 0x000fce0000000f00 */
[----:B-1---5:R-:W-:Y:S05]  /*8ab0*/  WARPSYNC.COLLECTIVE R6, `(.L_x_3716) ;  /* 0x0000000006087348 */ /* 0x022fea0003c00000 */
[----:B------:R2:W3:Y:S02]  /*8ac0*/  SHFL.BFLY P0, R10, R194, R7, R4 ;  /* 0x0c000007c20a7389 */ /* 0x0004e40000000004 */
[----:B-123-5:R-:W-:Y:S05]  /*8ad0*/  ENDCOLLECTIVE ;  /* 0x000000000000791b */ /* 0x02efea0003800000 */
.L_x_3716:
[----:B------:R-:W-:Y:S02]  /*8ae0*/  IMAD.MOV.U32 R5, RZ, RZ, R10 ;  /* 0x000000ffff057224 */ /* 0x000fe400078e000a */
[----:B------:R-:W-:Y:S02]  /*8af0*/  IMAD.MOV.U32 R7, RZ, RZ, 0x1 ;  /* 0x00000001ff077424 */ /* 0x000fe400078e00ff */
[----:B------:R-:W-:-:S05]  /*8b00*/  FADD.FTZ R8, R5, R194 ;  /* 0x000000c205087221 */ /* 0x000fca0000010000 */
[----:B------:R-:W-:-:S07]  /*8b10*/  MOV R194, R8 ;  /* 0x0000000800c27202 */ /* 0x000fce0000000f00 */
[----:B------:R-:W-:Y:S05]  /*8b20*/  WARPSYNC.COLLECTIVE R6, `(.L_x_3717) ;  /* 0x0000000006087348 */ /* 0x000fea0003c00000 */
[----:B------:R1:W2:Y:S02]  /*8b30*/  SHFL.BFLY P0, R10, R194, R7, R4 ;  /* 0x0c000007c20a7389 */ /* 0x0002a40000000004 */
[----:B-12---:R-:W-:Y:S05]  /*8b40*/  ENDCOLLECTIVE ;  /* 0x000000000000791b */ /* 0x006fea0003800000 */
.L_x_3717:
[----:B------:R-:W-:Y:S01]  /*8b50*/  MOV R194, R195 ;  /* 0x000000c300c27202 */ /* 0x000fe20000000f00 */
[----:B------:R-:W-:Y:S01]  /*8b60*/  IMAD.MOV.U32 R7, RZ, RZ, 0x2 ;  /* 0x00000002ff077424 */ /* 0x000fe200078e00ff */
[----:B------:R-:W-:-:S07]  /*8b70*/  MOV R5, R10 ;  /* 0x0000000a00057202 */ /* 0x000fce0000000f00 */
[----:B------:R-:W-:Y:S05]  /*8b80*/  WARPSYNC.COLLECTIVE R6, `(.L_x_3718) ;  /* 0x0000000006087348 */ /* 0x000fea0003c00000 */
[----:B------:R1:W2:Y:S02]  /*8b90*/  SHFL.BFLY P0, R10, R194, R7, R4 ;  /* 0x0c000007c20a7389 */ /* 0x0002a40000000004 */
[----:B-12---:R-:W-:Y:S05]  /*8ba0*/  ENDCOLLECTIVE ;  /* 0x000000000000791b */ /* 0x006fea0003800000 */
.L_x_3718:
[----:B------:R-:W-:Y:S01]  /*8bb0*/  FADD.FTZ R5, R8, R5 ;  /* 0x0000000508057221 */ /* 0x000fe20000010000 */
[----:B------:R-:W-:Y:S01]  /*8bc0*/  FADD.FTZ R9, R10, R195 ;  /* 0x000000c30a097221 */ /* 0x000fe20000010000 */
[----:B------:R-:W-:-:S04]  /*8bd0*/  MOV R7, 0x1 ;  /* 0x0000000100077802 */ /* 0x000fc80000000f00 */
[----:B------:R-:W-:-:S07]  /*8be0*/  MOV R194, R9 ;  /* 0x0000000900c27202 */ /* 0x000fce0000000f00 */
[----:B------:R-:W-:Y:S05]  /*8bf0*/  WARPSYNC.COLLECTIVE R6, `(.L_x_3719) ;  /* 0x0000000006087348 */ /* 0x000fea0003c00000 */
[----:B------:R1:W2:Y:S02]  /*8c00*/  SHFL.BFLY P0, R10, R194, R7, R4 ;  /* 0x0c000007c20a7389 */ /* 0x0002a40000000004 */
[----:B-12---:R-:W-:Y:S05]  /*8c10*/  ENDCOLLECTIVE ;  /* 0x000000000000791b */ /* 0x006fea0003800000 */
.L_x_3719:
[----:B------:R-:W-:Y:S05]  /*8c20*/  BRA `(.L_x_3720) ;  /* 0xfffffff000f87947 */ /* 0x000fea000383ffff */
.L_x_3721:
        /* <DEDUP_REMOVED lines=13> */
.L_x_11652:


//--------------------- .text._ZN5flash24flash_fwd_splitkv_kernelI23Flash_fwd_kernel_traitsILi96ELi64ELi128ELi4ELb0ELb0EN7cutlass6half_tE19Flash_kernel_traitsILi96ELi64ELi128ELi4ES3_EELb0ELb0ELb0ELb1ELb1ELb1ELb1ELb0EEEvNS_16Flash_fwd_paramsE --------------------------
	.section	.text._ZN5flash24flash_fwd_splitkv_kernelI23Flash_fwd_kernel_traitsILi96ELi64ELi128ELi4ELb0ELb0EN7cutlass6half_tE19Flash_kernel_traitsILi96ELi64ELi128ELi4ES3_EELb0ELb0ELb0ELb1ELb1ELb1ELb1ELb0EEEvNS_16Flash_fwd_paramsE,"ax",@progbits
	.align	128
        .global         _ZN5flash24flash_fwd_splitkv_kernelI23Flash_fwd_kernel_traitsILi96ELi64ELi128ELi4ELb0ELb0EN7cutlass6half_tE19Flash_kernel_traitsILi96ELi64ELi128ELi4ES3_EELb0ELb0ELb0ELb1ELb1ELb1ELb1ELb0EEEvNS_16Flash_fwd_paramsE
        .type           _ZN5flash24flash_fwd_splitkv_kernelI23Flash_fwd_kernel_traitsILi96ELi64ELi128ELi4ELb0ELb0EN7cutlass6half_tE19Flash_kernel_traitsILi96ELi64ELi128ELi4ES3_EELb0ELb0ELb0ELb1ELb1ELb1ELb1ELb0EEEvNS_16Flash_fwd_paramsE,@function
        .size           _ZN5flash24flash_fwd_splitkv_kernelI23Flash_fwd_kernel_traitsILi96ELi64ELi128ELi4ELb0ELb0EN7cutlass6half_tE19Flash_kernel_traitsILi96ELi64ELi128ELi4ES3_EELb0ELb0ELb0ELb1ELb1ELb1ELb1ELb0EEEvNS_16Flash_fwd_paramsE,(.L_x_11653 - _ZN5flash24flash_fwd_splitkv_kernelI23Flash_fwd_kernel_traitsILi96ELi64ELi128ELi4ELb0ELb0EN7cutlass6half_tE19Flash_kernel_traitsILi96ELi64ELi128ELi4ES3_EELb0ELb0ELb0ELb1ELb1ELb1ELb1ELb0EEEvNS_16Flash_fwd_paramsE)
        .other          _ZN5flash24flash_fwd_splitkv_kernelI23Flash_fwd_kernel_traitsILi96ELi64ELi128ELi4ELb0ELb0EN7cutlass6half_tE19Flash_kernel_traitsILi96ELi64ELi128ELi4ES3_EELb0ELb0ELb0ELb1ELb1ELb1ELb1ELb0EEEvNS_16Flash_fwd_paramsE,@"STO_CUDA_ENTRY STV_DEFAULT"
_ZN5flash24flash_fwd_splitkv_kernelI23Flash_fwd_kernel_traitsILi96ELi64ELi128ELi4ELb0ELb0EN7cutlass6half_tE19Flash_kernel_traitsILi96ELi64ELi128ELi4ES3_EELb0ELb0ELb0ELb1ELb1ELb1ELb1ELb0EEEvNS_16Flash_fwd_paramsE:
.text._ZN5flash24flash_fwd_splitkv_kernelI23Flash_fwd_kernel_traitsILi96ELi64ELi128ELi4ELb0ELb0EN7cutlass6half_tE19Flash_kernel_traitsILi96ELi64ELi128ELi4ES3_EELb0ELb0ELb0ELb1ELb1ELb1ELb1ELb0EEEvNS_16Flash_fwd_paramsE:
        /* <DEDUP_REMOVED lines=29> */
[----:B-1----:R-:W-:Y:S05]  /*01d0*/  CALL.REL.NOINC `($_ZN5flash24flash_fwd_splitkv_kernelI23Flash_fwd_kernel_traitsILi96ELi64ELi128ELi4ELb0ELb0EN7cutlass6half_tE19Flash_kernel_traitsILi96ELi64ELi128ELi4ES3_EELb0ELb0ELb0ELb1ELb1ELb1ELb1ELb0EEEvNS_16Flash_fwd_paramsE$_ZN5flash30compute_attn_1rowblock_splitkvI23Flash_fwd_kernel_traitsILi96ELi64ELi128ELi4ELb0ELb0EN7cutlass6half_tE19Flash_kernel_traitsILi96ELi64ELi128ELi4ES3_EELb0ELb0ELb0ELb1ELb1ELb1ELb1ELb0ENS_16Flash_fwd_paramsEEEvRKT8_iiiii) ;  /* 0x0000000000087944 */ /* 0x002fea0003c00000 */
[----:B------:R-:W-:Y:S05]  /*01e0*/  BSYNC.RECONVERGENT B2 ;  /* 0x0000000000027941 */ /* 0x000fea0003800200 */
.L_x_3722:
[----:B------:R-:W-:Y:S05]  /*01f0*/  EXIT ;  /* 0x000000000000794d */ /* 0x000fea0003800000 */
        .type           $_ZN5flash24flash_fwd_splitkv_kernelI23Flash_fwd_kernel_traitsILi96ELi64ELi128ELi4ELb0ELb0EN7cutlass6half_tE19Flash_kernel_traitsILi96ELi64ELi128ELi4ES3_EELb0ELb0ELb0ELb1ELb1ELb1ELb1ELb0EEEvNS_16Flash_fwd_paramsE$_ZN5flash30compute_attn_1rowblock_splitkvI23Flash_fwd_kernel_traitsILi96ELi64ELi128ELi4ELb0ELb0EN7cutlass6half_tE19Flash_kernel_traitsILi96ELi64ELi128ELi4ES3_EELb0ELb0ELb0ELb1ELb1ELb1ELb1ELb0ENS_16Flash_fwd_paramsEEEvRKT8_iiiii,@function
        .size           $_ZN5flash24flash_fwd_splitkv_kernelI23Flash_fwd_kernel_traitsILi96ELi64ELi128ELi4ELb0ELb0EN7cutlass6half_tE19Flash_kernel_traitsILi96ELi64ELi128ELi4ES3_EELb0ELb0ELb0ELb1ELb1ELb1ELb1ELb0EEEvNS_16Flash_fwd_paramsE$_ZN5flash30compute_attn_1rowblock_splitkvI23Flash_fwd_kernel_traitsILi96ELi64ELi128ELi4ELb0ELb0EN7cutlass6half_tE19Flash_kernel_traitsILi96ELi64ELi128ELi4ES3_EELb0ELb0ELb0ELb1ELb1ELb1ELb1ELb0ENS_16Flash_fwd_paramsEEEvRKT8_iiiii,(.L_x_11653 - $_ZN5flash24flash_fwd_splitkv_kernelI23Flash_fwd_kernel_traitsILi96ELi64ELi128ELi4ELb0ELb0EN7cutlass6half_tE19Flash_kernel_traitsILi96ELi64ELi128ELi4ES3_EELb0ELb0ELb0ELb1ELb1ELb1ELb1ELb0EEEvNS_16Flash_fwd_paramsE$_ZN5flash30compute_attn_1rowblock_splitkvI23Flash_fwd_kernel_traitsILi96ELi64ELi128ELi4ELb0ELb0EN7cutlass6half_tE19Flash_kernel_traitsILi96ELi64ELi128ELi4ES3_EELb0ELb0ELb0ELb1ELb1ELb1ELb1ELb0ENS_16Flash_fwd_paramsEEEvRKT8_iiiii)
$_ZN5flash24flash_fwd_splitkv_kernelI23Flash_fwd_kernel_traitsILi96ELi64ELi128ELi4ELb0ELb0EN7cutlass6half_tE19Flash_kernel_traitsILi96ELi64ELi128ELi4ES3_EELb0ELb0ELb0ELb1ELb1ELb1ELb1ELb0EEEvNS_16Flash_fwd_paramsE$_ZN5flash30compute_attn_1rowblock_splitkvI23Flash_fwd_kernel_traitsILi96ELi64ELi128ELi4ELb0ELb0EN7cutlass6half_tE19Flash_kernel_traitsILi96ELi64ELi128ELi4ES3_EELb0ELb0ELb0ELb1ELb1ELb1ELb1ELb0ENS_16Flash_fwd_paramsEEEvRKT8_iiiii:
        /* <DEDUP_REMOVED lines=24> */
.L_x_3726:
[----:B------:R-:W-:Y:S05]  /*0380*/  BSYNC.RECONVERGENT B0 ;  /* 0x0000000000007941 */ /* 0x000fea0003800200 */
.L_x_3725:
[----:B-----5:R-:W-:Y:S02]  /*0390*/  IADD3 R9, PT, PT, R9, R0, -R11 ;  /* 0x0000000009097210 */ /* 0x020fe40007ffe80b */
.L_x_3724:
[----:B------:R-:W-:Y:S05]  /*03a0*/  BSYNC.RECONVERGENT B1 ;  /* 0x0000000000017941 */ /* 0x000fea0003800200 */
.L_x_3723:
[----:B------:R-:W-:Y:S01]  /*03b0*/  IMAD.SHL.U32 R170, R17, 0x40, RZ ;  /* 0x0000004011aa7824 */ /* 0x000fe200078e00ff */
[----:B------:R-:W-:-:S04]  /*03c0*/  MOV R167, 0x0 ;  /* 0x0000000000a77802 */ /* 0x000fc80000000f00 */
[----:B-----5:R-:W-:-:S13]  /*03d0*/  ISETP.GT.AND P0, PT, R169, R170, PT ;  /* 0x000000aaa900720c */ /* 0x020fda0003f04270 */
[----:B-1----:R-:W-:Y:S05]  /*03e0*/  @!P0 RET.REL.NODEC R166 `(_ZN5flash24flash_fwd_splitkv_kernelI23Flash_fwd_kernel_traitsILi96ELi64ELi128ELi4ELb0ELb0EN7cutlass6half_tE19Flash_kernel_traitsILi96ELi64ELi128ELi4ES3_EELb0ELb0ELb0ELb1ELb1ELb1ELb1ELb0EEEvNS_16Flash_fwd_paramsE) ;  /* 0xfffffffca6048950 */ /* 0x002fea0003c3ffff */
        /* <DEDUP_REMOVED lines=90> */
[----:B-1----:R-:W-:Y:S05]  /*0990*/  @P0 RET.REL.NODEC R166 `(_ZN5flash24flash_fwd_splitkv_kernelI23Flash_fwd_kernel_traitsILi96ELi64ELi128ELi4ELb0ELb0EN7cutlass6half_tE19Flash_kernel_traitsILi96ELi64ELi128ELi4ES3_EELb0ELb0ELb0ELb1ELb1ELb1ELb1ELb0EEEvNS_16Flash_fwd_paramsE) ;  /* 0xfffffff4a6980950 */ /* 0x002fea0003c3ffff */
[----:B------:R-:W-:Y:S02]  /*09a0*/  MOV R5, 0xff800000 ;  /* 0xff80000000057802 */ /* 0x000fe40000000f00 */
[----:B------:R-:W-:-:S03]  /*09b0*/  MOV R167, 0x0 ;  /* 0x0000000000a77802 */ /* 0x000fc60000000f00 */
[----:B------:R1:W-:Y:S02]  /*09c0*/  ST.E desc[UR4][R2.64+0xc0], R5 ;  /* 0x0000c00502007985 */ /* 0x0003e4000c101904 */
[----:B-1----:R-:W-:Y:S05]  /*09d0*/  RET.REL.NODEC R166 `(_ZN5flash24flash_fwd_splitkv_kernelI23Flash_fwd_kernel_traitsILi96ELi64ELi128ELi4ELb0ELb0EN7cutlass6half_tE19Flash_kernel_traitsILi96ELi64ELi128ELi4ES3_EELb0ELb0ELb0ELb1ELb1ELb1ELb1ELb0EEEvNS_16Flash_fwd_paramsE) ;  /* 0xfffffff4a6887950 */ /* 0x002fea0003c3ffff */
.L_x_3727:
        /* <DEDUP_REMOVED lines=101> */
.L_x_3729:
        /* <DEDUP_REMOVED lines=65> */
.L_x_3730:
[----:B------:R-:W-:Y:S05]  /*1440*/  BSYNC.RECONVERGENT B0 ;  /* 0x0000000000007941 */ /* 0x000fea0003800200 */
.L_x_3728:
[----:B------:R-:W2:Y:S04]  /*1450*/  LD.E.64 R30, desc[UR4][R2.64+0x18] ;  /* 0x00001804021e7980 */ /* 0x000ea8000c101b00 */
[----:B------:R-:W3:Y:S04]  /*1460*/  LD.E.64 R26, desc[UR4][R2.64+0x48] ;  /* 0x00004804021a7980 */ /* 0x000ee8000c101b00 */
[----:B------:R-:W4:Y:S04]  /*1470*/  LD.E.64 R28, desc[UR4][R2.64+0x30] ;  /* 0x00003004021c7980 */ /* 0x000f28000c101b00 */
[----:B------:R-:W5:Y:S04]  /*1480*/  LD.E.64 R22, desc[UR4][R2.64+0x8] ;  /* 0x0000080402167980 */ /* 0x000f68000c101b00 */
[----:B------:R-:W5:Y:S04]  /*1490*/  LD.E.64 R20, desc[UR4][R2.64] ;  /* 0x0000000402147980 */ /* 0x000f68000c101b00 */
[----:B------:R-:W5:Y:S01]  /*14a0*/  LD.E.64 R6, desc[UR4][R2.64+0x10] ;  /* 0x0000100402067980 */ /* 0x000f62000c101b00 */
[----:B------:R-:W-:Y:S01]  /*14b0*/  IABS R0, R16 ;  /* 0x0000001000007213 */ /* 0x000fe20000000000 */
[----:B------:R-:W1:Y:S01]  /*14c0*/  S2UR UR6, SR_CgaCtaId ;  /* 0x00000000000679c3 */ /* 0x000e620000008800 */
[----:B------:R-:W-:Y:S01]  /*14d0*/  MOV R32, RZ ;  /* 0x000000ff00207202 */ /* 0x000fe20000000f00 */
[----:B------:R-:W-:Y:S01]  /*14e0*/  IMAD R9, R9, R114, RZ ;  /* 0x0000007209097224 */ /* 0x000fe200078e02ff */
[----:B------:R-:W1:Y:S01]  /*14f0*/  I2F.RP R18, R0 ;  /* 0x0000000000127306 */ /* 0x000e620000209400 */
[----:B------:R-:W-:Y:S01]  /*1500*/  IABS R13, R16 ;  /* 0x00000010000d7213 */ /* 0x000fe20000000000 */
[----:B------:R-:W-:Y:S01]  /*1510*/  UMOV UR7, 0x400 ;  /* 0x0000040000077882 */ /* 0x000fe20000000000 */
[----:B------:R-:W-:Y:S01]  /*1520*/  SHF.L.U32 R168, R116, 0x3, RZ ;  /* 0x0000000374a87819 */ /* 0x000fe200000006ff */
[----:B------:R-:W-:Y:S01]  /*1530*/  IMAD R9, R11, R115, R9 ;  /* 0x000000730b097224 */ /* 0x000fe200078e0209 */
[----:B------:R-:W-:Y:S01]  /*1540*/  IADD3 R13, PT, PT, RZ, -R13, RZ ;  /* 0x8000000dff0d7210 */ /* 0x000fe20007ffe0ff */
[----:B------:R-:W-:Y:S01]  /*1550*/  IMAD.SHL.U32 R161, R108, 0x40, RZ ;  /* 0x000000406ca17824 */ /* 0x000fe200078e00ff */
[----:B------:R-:W-:-:S02]  /*1560*/  LOP3.LUT R167, R168, 0xc0, RZ, 0xc0, !PT ;  /* 0x000000c0a8a77812 */ /* 0x000fc400078ec0ff */
[----:B------:R-:W-:Y:S02]  /*1570*/  LOP3.LUT R34, R168, 0x18, RZ, 0xc0, !PT ;  /* 0x00000018a8227812 */ /* 0x000fe400078ec0ff */
[----:B------:R-:W-:Y:S02]  /*1580*/  LOP3.LUT R167, R167, 0x18, R116, 0xf8, !PT ;  /* 0x00000018a7a77812 */ /* 0x000fe400078ef874 */
[----:B------:R-:W-:Y:S01]  /*1590*/  MOV R35, RZ ;  /* 0x000000ff00237202 */ /* 0x000fe20000000f00 */
[----:B-1----:R-:W1:Y:S01]  /*15a0*/  MUFU.RCP R5, R18 ;  /* 0x0000001200057308 */ /* 0x002e620000001000 */
[----:B------:R-:W-:Y:S02]  /*15b0*/  LOP3.LUT R19, R167, R34, RZ, 0x3c, !PT ;  /* 0x00000022a7137212 */ /* 0x000fe400078e3cff */
[----:B------:R-:W-:Y:S02]  /*15c0*/  ISETP.NE.AND P4, PT, R16, RZ, PT ;  /* 0x000000ff1000720c */ /* 0x000fe40003f85270 */
[----:B------:R-:W-:Y:S01]  /*15d0*/  IADD3 R10, P1, PT, R34, R10, RZ ;  /* 0x0000000a220a7210 */ /* 0x000fe20007f3e0ff */
[----:B------:R-:W-:Y:S01]  /*15e0*/  ULEA UR6, UR6, UR7, 0x18 ;  /* 0x0000000706067291 */ /* 0x000fe2000f8ec0ff */
[----:B------:R-:W-:-:S02]  /*15f0*/  SHF.L.U64.HI R162, R108, 0x6, R109 ;  /* 0x000000066ca27819 */ /* 0x000fc4000001026d */
[C---:B------:R-:W-:Y:S02]  /*1600*/  SHF.L.U32 R159, R114.reuse, 0x6, RZ ;  /* 0x00000006729f7819 */ /* 0x040fe400000006ff */
[----:B------:R-:W-:Y:S02]  /*1610*/  SHF.L.U64.HI R160, R114, 0x6, R115 ;  /* 0x0000000672a07819 */ /* 0x000fe40000010273 */
[----:B------:R-:W-:Y:S02]  /*1620*/  MOV R158, UR6 ;  /* 0x00000006009e7c02 */ /* 0x000fe40008000f00 */
[----:B-1----:R-:W-:Y:S02]  /*1630*/  IADD3 R5, PT, PT, R5, 0xffffffe, RZ ;  /* 0x0ffffffe05057810 */ /* 0x002fe40007ffe0ff */
[----:B------:R-:W-:Y:S02]  /*1640*/  LOP3.LUT R18, R168, 0x1f20, RZ, 0xc0, !PT ;  /* 0x00001f20a8127812 */ /* 0x000fe400078ec0ff */
[----:B------:R-:W1:Y:S02]  /*1650*/  F2I.FTZ.U32.TRUNC.NTZ R33, R5 ;  /* 0x0000000500217305 */ /* 0x000e64000021f000 */
[----:B-1----:R-:W-:-:S02]  /*1660*/  IADD3 R4, PT, PT, RZ, -R33, RZ ;  /* 0x80000021ff047210 */ /* 0x002fc40007ffe0ff */
        /* <DEDUP_REMOVED lines=12> */
[----:B------:R-:W-:-:S04]  /*1730*/  IADD3 R18, P0, PT, R34, R14, RZ ;  /* 0x0000000e22127210 */ /* 0x000fc80007f1e0ff */
[----:B------:R-:W-:-:S05]  /*1740*/  IADD3.X R19, PT, PT, RZ, R12, RZ, P0, !PT ;  /* 0x0000000cff137210 */ /* 0x000fca00007fe4ff */
[----:B------:R-:W-:Y:S01]  /*1750*/  @!P3 IMAD.IADD R13, R13, 0x1, -R0 ;  /* 0x000000010d0db824 */ /* 0x000fe200078e0a00 */
[----:B------:R-:W-:Y:S01]  /*1760*/  @!P3 IADD3 R15, PT, PT, R15, 0x1, RZ ;  /* 0x000000010f0fb810 */ /* 0x000fe20007ffe0ff */
[----:B------:R-:W-:Y:S01]  /*1770*/  IMAD.WIDE.U32 R18, R11, R114, R18 ;  /* 0x000000720b127225 */ /* 0x000fe200078e0012 */
[----:B------:R-:W-:Y:S02]  /*1780*/  IADD3.X R11, PT, PT, RZ, R8, RZ, P1, !PT ;  /* 0x00000008ff0b7210 */ /* 0x000fe40000ffe4ff */
[----:B------:R-:W-:Y:S01]  /*1790*/  ISETP.GE.U32.AND P5, PT, R13, R0, PT ;  /* 0x000000000d00720c */ /* 0x000fe20003fa6070 */
[----:B------:R-:W-:Y:S01]  /*17a0*/  IMAD R8, R109, R4, RZ ;  /* 0x000000046d087224 */ /* 0x000fe200078e02ff */
[----:B------:R-:W-:Y:S02]  /*17b0*/  SHF.R.S32.HI R13, RZ, 0x1f, R171 ;  /* 0x0000001fff0d7819 */ /* 0x000fe400000114ab */
[----:B------:R-:W-:-:S09]  /*17c0*/  IADD3 R19, PT, PT, R19, R9, RZ ;  /* 0x0000000913137210 */ /* 0x000fd20007ffe0ff */
[----:B------:R-:W-:-:S04]  /*17d0*/  @P5 IADD3 R15, PT, PT, R15, 0x1, RZ ;  /* 0x000000010f0f5810 */ /* 0x000fc80007ffe0ff */
[----:B------:R-:W-:Y:S02]  /*17e0*/  @!P2 IADD3 R15, PT, PT, -R15, RZ, RZ ;  /* 0x000000ff0f0fa210 */ /* 0x000fe40007ffe1ff */
[----:B------:R-:W-:Y:S01]  /*17f0*/  @!P4 LOP3.LUT R15, RZ, R16, RZ, 0x33, !PT ;  /* 0x00000010ff0fc212 */ /* 0x000fe200078e33ff */
[-C--:B--2---:R-:W-:Y:S02]  /*1800*/  IMAD R0, R31, R173.reuse, RZ ;  /* 0x000000ad1f007224 */ /* 0x084fe400078e02ff */
[----:B------:R-:W-:-:S04]  /*1810*/  IMAD.WIDE.U32 R30, R30, R173, R34 ;  /* 0x000000ad1e1e7225 */ /* 0x000fc800078e0022 */
[----:B------:R-:W-:Y:S02]  /*1820*/  IMAD.IADD R31, R31, 0x1, R0 ;  /* 0x000000011f1f7824 */ /* 0x000fe400078e0200 */
[----:B---3--:R-:W-:Y:S01]  /*1830*/  IMAD R0, R27, R171, RZ ;  /* 0x000000ab1b007224 */ /* 0x008fe200078e02ff */
[----:B----4-:R-:W-:Y:S01]  /*1840*/  SHF.L.U32 R12, R28, 0x5, RZ ;  /* 0x000000051c0c7819 */ /* 0x010fe200000006ff */
[----:B------:R-:W-:Y:S02]  /*1850*/  IMAD R9, R33, R28, RZ ;  /* 0x0000001c21097224 */ /* 0x000fe400078e02ff */
[----:B------:R-:W-:Y:S01]  /*1860*/  IMAD R0, R26, R13, R0 ;  /* 0x0000000d1a007224 */ /* 0x000fe200078e0200 */
[----:B------:R-:W-:Y:S01]  /*1870*/  SHF.L.U64.HI R13, R28, 0x5, R29 ;  /* 0x000000051c0d7819 */ /* 0x000fe2000001021d */
[----:B------:R-:W-:-:S04]  /*1880*/  IMAD.WIDE.U32 R26, R171, R26, R30 ;  /* 0x0000001aab1a7225 */ /* 0x000fc800078e001e */
[----:B------:R-:W-:Y:S01]  /*1890*/  IMAD.WIDE.U32 R12, R28, R32, R12 ;  /* 0x000000201c0c7225 */ /* 0x000fe200078e000c */
[----:B------:R-:W-:-:S03]  /*18a0*/  MOV R16, R26 ;  /* 0x0000001a00107202 */ /* 0x000fc60000000f00 */
[----:B------:R-:W-:-:S04]  /*18b0*/  IMAD.WIDE.U32 R30, R4, R108, R10 ;  /* 0x0000006c041e7225 */ /* 0x000fc800078e000a */
[----:B------:R-:W-:Y:S01]  /*18c0*/  IMAD.IADD R17, R27, 0x1, R0 ;  /* 0x000000011b117824 */ /* 0x000fe200078e0200 */
[----:B------:R-:W-:Y:S01]  /*18d0*/  IADD3 R27, P0, PT, R26, R12, RZ ;  /* 0x0000000c1a1b7210 */ /* 0x000fe20007f1e0ff */
[----:B------:R-:W-:Y:S01]  /*18e0*/  IMAD R0, R29, R32, R9 ;  /* 0x000000201d007224 */ /* 0x000fe200078e0209 */
[----:B------:R-:W-:Y:S01]  /*18f0*/  SHF.R.S32.HI R9, RZ, 0x1f, R15 ;  /* 0x0000001fff097819 */ /* 0x000fe2000001140f */
[----:B------:R-:W-:Y:S01]  /*1900*/  IMAD.WIDE.U32 R10, R15, R24, R18 ;  /* 0x000000180f0a7225 */ /* 0x000fe200078e0012 */
[----:B------:R-:W-:Y:S02]  /*1910*/  IADD3 R165, PT, PT, R31, R8, RZ ;  /* 0x000000081fa57210 */ /* 0x000fe40007ffe0ff */
[----:B-----5:R-:W-:Y:S01]  /*1920*/  LEA R164, P1, R30, R22, 0x1 ;  /* 0x000000161ea47211 */ /* 0x020fe200078208ff */
[----:B------:R-:W-:Y:S01]  /*1930*/  IMAD.WIDE.U32 R28, R28, R32, R16 ;  /* 0x000000201c1c7225 */ /* 0x000fe200078e0010 */
[----:B------:R-:W-:Y:S02]  /*1940*/  IADD3.X R12, PT, PT, R17, R0, R13, P0, !PT ;  /* 0x00000000110c7210 */ /* 0x000fe400007fe40d */
[----:B------:R-:W-:Y:S01]  /*1950*/  LEA.HI.X R165, R30, R23, R165, 0x1, P1 ;  /* 0x000000171ea57211 */ /* 0x000fe200008f0ca5 */
[----:B------:R-:W-:Y:S01]  /*1960*/  IMAD R15, R25, R15, RZ ;  /* 0x0000000f190f7224 */ /* 0x000fe200078e02ff */
[----:B------:R-:W-:-:S02]  /*1970*/  LEA R14, P0, R27, R20, 0x1 ;  /* 0x000000141b0e7211 */ /* 0x000fc400078008ff */
[C---:B------:R-:W-:Y:S01]  /*1980*/  LEA R8, P1, R28.reuse, R20, 0x1 ;  /* 0x000000141c087211 */ /* 0x040fe200078208ff */
[----:B------:R-:W-:Y:S01]  /*1990*/  IMAD R24, R9, R24, R15 ;  /* 0x0000001809187224 */ /* 0x000fe200078e020f */
[----:B------:R-:W-:Y:S02]  /*19a0*/  IADD3 R9, PT, PT, R29, R0, RZ ;  /* 0x000000001d097210 */ /* 0x000fe40007ffe0ff */
[-C--:B------:R-:W-:Y:S02]  /*19b0*/  LEA.HI.X R15, R27, R21.reuse, R12, 0x1, P0 ;  /* 0x000000151b0f7211 */ /* 0x080fe400000f0c0c */
[----:B------:R-:W-:Y:S02]  /*19c0*/  LEA.HI.X R9, R28, R21, R9, 0x1, P1 ;  /* 0x000000151c097211 */ /* 0x000fe400008f0c09 */
[----:B------:R-:W-:Y:S01]  /*19d0*/  LEA R0, R5, R158, 0x1 ;  /* 0x0000009e05007211 */ /* 0x000fe200078e08ff */
[----:B------:R-:W-:Y:S01]  /*19e0*/  IMAD R5, R115, R4, RZ ;  /* 0x0000000473057224 */ /* 0x000fe200078e02ff */
[----:B------:R-:W-:-:S02]  /*19f0*/  IADD3 R16, P0, PT, R161, R164, RZ ;  /* 0x000000a4a1107210 */ /* 0x000fc40007f1e0ff */
[----:B------:R-:W-:Y:S01]  /*1a00*/  IADD3 R25, PT, PT, R11, R24, RZ ;  /* 0x000000180b197210 */ /* 0x000fe20007ffe0ff */
[----:B------:R-:W-:Y:S01]  /*1a10*/  @!PT LDS RZ, [RZ] ;  /* 0x00000000fffff984 */ /* 0x000fe20000000800 */
[----:B------:R-:W-:Y:S01]  /*1a20*/  @!PT LDS RZ, [RZ] ;  /* 0x00000000fffff984 */ /* 0x000fe20000000800 */
[----:B------:R-:W-:Y:S01]  /*1a30*/  @!PT LDS RZ, [RZ] ;  /* 0x00000000fffff984 */ /* 0x000fe20000000800 */
[----:B------:R-:W-:Y:S01]  /*1a40*/  LDGSTS.E.BYPASS.LTC128B.128 [R0], desc[UR4][R8.64] ;  /* 0x0000000008007fae */ /* 0x000fe2000b981a04 */
[C---:B------:R-:W-:Y:S02]  /*1a50*/  IADD3.X R17, PT, PT, R162.reuse, R165, RZ, P0, !PT ;  /* 0x000000a5a2117210 */ /* 0x040fe400007fe4ff */
[C---:B------:R-:W-:Y:S01]  /*1a60*/  IADD3 R12, P0, PT, R161.reuse, R16, RZ ;  /* 0x00000010a10c7210 */ /* 0x040fe20007f1e0ff */
[----:B------:R-:W-:Y:S01]  /*1a70*/  LDGSTS.E.BYPASS.LTC128B.128 [R0+0x1000], desc[UR4][R8.64+0x40] ;  /* 0x0100004008007fae */ /* 0x000fe2000b981a04 */
[----:B------:R-:W-:Y:S02]  /*1a80*/  MOV R24, R10 ;  /* 0x0000000a00187202 */ /* 0x000fe40000000f00 */
[----:B------:R-:W-:Y:S01]  /*1a90*/  IADD3.X R13, PT, PT, R162, R17, RZ, P0, !PT ;  /* 0x00000011a20d7210 */ /* 0x000fe200007fe4ff */
[----:B------:R1:W-:Y:S01]  /*1aa0*/  LDGSTS.E.BYPASS.LTC128B.128 [R0+0x2000], desc[UR4][R8.64+0x80] ;  /* 0x0200008008007fae */ /* 0x0003e2000b981a04 */
[----:B------:R-:W-:-:S03]  /*1ab0*/  IADD3 R10, P0, PT, R161, R12, RZ ;  /* 0x0000000ca10a7210 */ /* 0x000fc60007f1e0ff */
[----:B------:R-:W-:Y:S02]  /*1ac0*/  LDGSTS.E.BYPASS.LTC128B.128 [R0+0x800], desc[UR4][R14.64] ;  /* 0x008000000e007fae */ /* 0x000fe4000b981a04 */
[----:B------:R-:W-:Y:S02]  /*1ad0*/  IMAD.X R11, R162, 0x1, R13, P0 ;  /* 0x00000001a20b7824 */ /* 0x000fe400000e060d */
[----:B------:R-:W-:Y:S04]  /*1ae0*/  LDGSTS.E.BYPASS.LTC128B.128 [R0+0x1800], desc[UR4][R14.64+0x40] ;  /* 0x018000400e007fae */ /* 0x000fe8000b981a04 */
[----:B------:R2:W-:Y:S04]  /*1af0*/  LDGSTS.E.BYPASS.LTC128B.128 [R0+0x2800], desc[UR4][R14.64+0x80] ;  /* 0x028000800e007fae */ /* 0x0005e8000b981a04 */
[----:B------:R-:W-:Y:S04]  /*1b00*/  LDGSTS.E.BYPASS.LTC128B.128 [R0+0x3000], desc[UR4][R164.64] ;  /* 0x03000000a4007fae */ /* 0x000fe8000b981a04 */
[----:B------:R-:W-:Y:S04]  /*1b10*/  LDGSTS.E.BYPASS.LTC128B.128 [R0+0x5000], desc[UR4][R164.64+0x40] ;  /* 0x05000040a4007fae */ /* 0x000fe8000b981a04 */
[----:B------:R-:W-:Y:S01]  /*1b20*/  LDGSTS.E.BYPASS.LTC128B.128 [R0+0x7000], desc[UR4][R164.64+0x80] ;  /* 0x07000080a4007fae */ /* 0x000fe2000b981a04 */
[----:B-1----:R-:W-:-:S03]  /*1b30*/  IMAD.WIDE.U32 R8, R4, R114, R24 ;  /* 0x0000007204087225 */ /* 0x002fc600078e0018 */
[----:B------:R-:W-:Y:S04]  /*1b40*/  LDGSTS.E.BYPASS.LTC128B.128 [R0+0x3800], desc[UR4][R16.64] ;  /* 0x0380000010007fae */ /* 0x000fe8000b981a04 */
[----:B------:R-:W-:Y:S01]  /*1b50*/  LDGSTS.E.BYPASS.LTC128B.128 [R0+0x5800], desc[UR4][R16.64+0x40] ;  /* 0x0580004010007fae */ /* 0x000fe2000b981a04 */
[----:B------:R-:W-:Y:S02]  /*1b60*/  IADD3 R5, PT, PT, R9, R5, RZ ;  /* 0x0000000509057210 */ /* 0x000fe40007ffe0ff */
[C---:B------:R-:W-:Y:S01]  /*1b70*/  LEA R176, P0, R8.reuse, R6, 0x1 ;  /* 0x0000000608b07211 */ /* 0x040fe200078008ff */
[----:B------:R-:W-:Y:S03]  /*1b80*/  LDGSTS.E.BYPASS.LTC128B.128 [R0+0x7800], desc[UR4][R16.64+0x80] ;  /* 0x0780008010007fae */ /* 0x000fe6000b981a04 */
[----:B------:R-:W-:Y:S01]  /*1b90*/  LEA.HI.X R177, R8, R7, R5, 0x1, P0 ;  /* 0x0000000708b17211 */ /* 0x000fe200000f0c05 */
[----:B------:R-:W-:Y:S01]  /*1ba0*/  LDGSTS.E.BYPASS.LTC128B.128 [R0+0x4000], desc[UR4][R12.64] ;  /* 0x040000000c007fae */ /* 0x000fe2000b981a04 */
[----:B------:R-:W-:-:S03]  /*1bb0*/  IADD3 R6, P0, PT, R159, R176, RZ ;  /* 0x000000b09f067210 */ /* 0x000fc60007f1e0ff */
[----:B------:R-:W-:Y:S01]  /*1bc0*/  LDGSTS.E.BYPASS.LTC128B.128 [R0+0x6000], desc[UR4][R12.64+0x40] ;  /* 0x060000400c007fae */ /* 0x000fe2000b981a04 */
[C---:B------:R-:W-:Y:S02]  /*1bd0*/  IADD3.X R7, PT, PT, R160.reuse, R177, RZ, P0, !PT ;  /* 0x000000b1a0077210 */ /* 0x040fe400007fe4ff */
[C---:B--2---:R-:W-:Y:S01]  /*1be0*/  IADD3 R14, P0, PT, R159.reuse, R6, RZ ;  /* 0x000000069f0e7210 */ /* 0x044fe20007f1e0ff */
[----:B------:R1:W-:Y:S03]  /*1bf0*/  LDGSTS.E.BYPASS.LTC128B.128 [R0+0x8000], desc[UR4][R12.64+0x80] ;  /* 0x080000800c007fae */ /* 0x0003e6000b981a04 */
[----:B------:R-:W-:Y:S01]  /*1c00*/  IADD3.X R15, PT, PT, R160, R7, RZ, P0, !PT ;  /* 0x00000007a00f7210 */ /* 0x000fe200007fe4ff */
[----:B------:R2:W-:Y:S04]  /*1c10*/  LDGSTS.E.BYPASS.LTC128B.128 [R0+0x4800], desc[UR4][R10.64] ;  /* 0x048000000a007fae */ /* 0x0005e8000b981a04 */
[----:B------:R2:W-:Y:S04]  /*1c20*/  LDGSTS.E.BYPASS.LTC128B.128 [R0+0x6800], desc[UR4][R10.64+0x40] ;  /* 0x068000400a007fae */ /* 0x0005e8000b981a04 */
[----:B------:R2:W-:Y:S04]  /*1c30*/  LDGSTS.E.BYPASS.LTC128B.128 [R0+0x8800], desc[UR4][R10.64+0x80] ;  /* 0x088000800a007fae */ /* 0x0005e8000b981a04 */
[----:B------:R-:W0:Y:S01]  /*1c40*/  LDGDEPBAR ;  /* 0x00000000000079af */ /* 0x000e220000000000 */
[----:B-1----:R-:W-:-:S04]  /*1c50*/  IADD3 R12, P0, PT, R159, R14, RZ ;  /* 0x0000000e9f0c7210 */ /* 0x002fc80007f1e0ff */
[----:B------:R-:W-:Y:S01]  /*1c60*/  IADD3.X R13, PT, PT, R160, R15, RZ, P0, !PT ;  /* 0x0000000fa00d7210 */ /* 0x000fe200007fe4ff */
[----:B------:R-:W-:-:S08]  /*1c70*/  DEPBAR.LE SB0, 0x0 ;  /* 0x000080000000791a */ /* 0x000fd00000000000 */
[----:B------:R-:W-:Y:S05]  /*1c80*/  WARPSYNC.ALL ;  /* 0x0000000000007948 */ /* 0x000fea0003800000 */
[----:B------:R-:W-:Y:S06]  /*1c90*/  BAR.SYNC.DEFER_BLOCKING 0x0 ;  /* 0x0000000000007b1d */ /* 0x000fec0000010000 */
        /* <DEDUP_REMOVED lines=11> */
[----:B------:R-:W-:Y:S04]  /*1d50*/  LDGSTS.E.BYPASS.LTC128B.128 [R0+0xe000], desc[UR4][R14.64+0x80] ;  /* 0x0e0000800e007fae */ /* 0x000fe8000b981a04 */
[----:B------:R-:W-:Y:S04]  /*1d60*/  LDGSTS.E.BYPASS.LTC128B.128 [R0+0xa800], desc[UR4][R12.64] ;  /* 0x0a8000000c007fae */ /* 0x000fe8000b981a04 */
[----:B------:R-:W-:Y:S04]  /*1d70*/  LDGSTS.E.BYPASS.LTC128B.128 [R0+0xc800], desc[UR4][R12.64+0x40] ;  /* 0x0c8000400c007fae */ /* 0x000fe8000b981a04 */
[----:B------:R3:W-:Y:S04]  /*1d80*/  LDGSTS.E.BYPASS.LTC128B.128 [R0+0xe800], desc[UR4][R12.64+0x80] ;  /* 0x0e8000800c007fae */ /* 0x0007e8000b981a04 */
[----:B------:R-:W4:Y:S01]  /*1d90*/  LD.E R112, desc[UR4][R2.64+0x18c] ;  /* 0x00018c0402707980 */ /* 0x000f22000c101900 */
[C---:B------:R-:W-:Y:S01]  /*1da0*/  IMAD.SHL.U32 R113, R116.reuse, 0x20, RZ ;  /* 0x0000002074717824 */ /* 0x040fe200078e00ff */
[C---:B------:R-:W-:Y:S01]  /*1db0*/  SHF.L.U32 R8, R116.reuse, 0x4, RZ ;  /* 0x0000000474087819 */ /* 0x040fe200000006ff */
[----:B------:R-:W-:Y:S01]  /*1dc0*/  BSSY.RECONVERGENT B1, `(.L_x_3731) ;  /* 0x0000198000017945 */ /* 0x000fe20003800200 */
[----:B------:R-:W-:Y:S01]  /*1dd0*/  SHF.R.U32.HI R4, RZ, 0x1, R116 ;  /* 0x00000001ff047819 */ /* 0x000fe20000011674 */
[----:B------:R-:W0:Y:S01]  /*1de0*/  LDGDEPBAR ;  /* 0x00000000000079af */ /* 0x000e220000000000 */
[----:B-1----:R-:W-:-:S02]  /*1df0*/  SHF.L.U32 R6, R116, 0x2, RZ ;  /* 0x0000000274067819 */ /* 0x002fc400000006ff */
[----:B------:R-:W-:Y:S02]  /*1e00*/  LOP3.LUT R7, R113, 0xc0, RZ, 0xc0, !PT ;  /* 0x000000c071077812 */ /* 0x000fe400078ec0ff */
[----:B--2---:R-:W-:Y:S02]  /*1e10*/  LOP3.LUT R10, R8, 0x3e00, RZ, 0xc0, !PT ;  /* 0x00003e00080a7812 */ /* 0x004fe400078ec0ff */
[----:B------:R-:W-:Y:S02]  /*1e20*/  LOP3.LUT R6, R6, 0x18, RZ, 0xc0, !PT ;  /* 0x0000001806067812 */ /* 0x000fe400078ec0ff */
[----:B------:R-:W-:Y:S02]  /*1e30*/  LOP3.LUT R5, R7, 0x8, R4, 0xf8, !PT ;  /* 0x0000000807057812 */ /* 0x000fe400078ef804 */
[----:B------:R-:W-:Y:S02]  /*1e40*/  LOP3.LUT R10, R10, 0x20, R113, 0xf8, !PT ;  /* 0x000000200a0a7812 */ /* 0x000fe400078ef871 */
[----:B------:R-:W-:-:S02]  /*1e50*/  LOP3.LUT R8, R8, 0x100, RZ, 0xc0, !PT ;  /* 0x0000010008087812 */ /* 0x000fc400078ec0ff */
[----:B------:R-:W-:Y:S02]  /*1e60*/  LOP3.LUT R110, R5, R6, RZ, 0x3c, !PT ;  /* 0x00000006056e7212 */ /* 0x000fe400078e3cff */
[----:B------:R-:W-:Y:S02]  /*1e70*/  LOP3.LUT R4, R7, 0x8, R116, 0xf8, !PT ;  /* 0x0000000807047812 */ /* 0x000fe400078ef874 */
[--C-:B------:R-:W-:Y:S02]  /*1e80*/  LOP3.LUT R157, R10, 0x100, R113.reuse, 0xf8, !PT ;  /* 0x000001000a9d7812 */ /* 0x100fe400078ef871 */
[----:B------:R-:W-:Y:S02]  /*1e90*/  LOP3.LUT R5, R8, 0x20, R113, 0xf8, !PT ;  /* 0x0000002008057812 */ /* 0x000fe400078ef871 */
[----:B------:R-:W-:Y:S02]  /*1ea0*/  LOP3.LUT R157, R157, R110, RZ, 0xfc, !PT ;  /* 0x0000006e9d9d7212 */ /* 0x000fe400078efcff */
[----:B------:R-:W-:-:S02]  /*1eb0*/  LOP3.LUT R5, R5, R4, R6, 0xf6, !PT ;  /* 0x0000000405057212 */ /* 0x000fc400078ef606 */
[-C--:B------:R-:W-:Y:S02]  /*1ec0*/  LEA R157, R157, R158.reuse, 0x1 ;  /* 0x0000009e9d9d7211 */ /* 0x080fe400078e08ff */
[----:B------:R-:W-:Y:S02]  /*1ed0*/  LEA R156, R5, R158, 0x1 ;  /* 0x0000009e059c7211 */ /* 0x000fe400078e08ff */
[----:B------:R-:W-:Y:S01]  /*1ee0*/  LOP3.LUT P0, RZ, R116, 0x4, RZ, 0xc0, !PT ;  /* 0x0000000474ff7812 */ /* 0x000fe2000780c0ff */
[----:B------:R-:W-:Y:S01]  /*1ef0*/  LDSM.16.M88.4 R40, [R157] ;  /* 0x000000009d28783b */ /* 0x000fe20000000200 */
[----:B------:R-:W-:Y:S02]  /*1f00*/  MOV R111, 0x20 ;  /* 0x00000020006f7802 */ /* 0x000fe40000000f00 */
[----:B------:R-:W-:Y:S01]  /*1f10*/  IADD3 R178, PT, PT, R120, -0x1, RZ ;  /* 0xffffffff78b27810 */ /* 0x000fe20007ffe0ff */
[----:B------:R-:W3:Y:S01]  /*1f20*/  LDSM.16.M88.4 R28, [R156+0x3000] ;  /* 0x003000009c1c783b */ /* 0x000ee20000000200 */
[----:B------:R-:W-:-:S02]  /*1f30*/  SEL R111, R111, 0xffffffe0, !P0 ;  /* 0xffffffe06f6f7807 */ /* 0x000fc40004000000 */
[----:B------:R-:W-:Y:S01]  /*1f40*/  ISETP.GT.AND P0, PT, R178, R163, PT ;  /* 0x000000a3b200720c */ /* 0x000fe20003f04270 */
[----:B------:R-:W1:Y:S01]  /*1f50*/  LDSM.16.M88.4 R88, [R156+0x3400] ;  /* 0x003400009c58783b */ /* 0x000e620000000200 */
[C---:B------:R-:W-:Y:S01]  /*1f60*/  IADD3 R117, PT, PT, R111.reuse, R156, RZ ;  /* 0x0000009c6f757210 */ /* 0x040fe20007ffe0ff */
[----:B------:R-:W-:Y:S01]  /*1f70*/  IMAD.IADD R118, R111, 0x1, R157 ;  /* 0x000000016f767824 */ /* 0x000fe200078e029d */
[C---:B------:R-:W-:Y:S01]  /*1f80*/  SHF.L.U64.HI R174, R108.reuse, 0x5, R109 ;  /* 0x000000056cae7819 */ /* 0x040fe2000001026d */
[----:B------:R-:W2:Y:S01]  /*1f90*/  LDSM.16.M88.4 R80, [R156+0x3800] ;  /* 0x003800009c50783b */ /* 0x000ea20000000200 */
[----:B------:R-:W-:Y:S02]  /*1fa0*/  SHF.L.U32 R172, R108, 0x5, RZ ;  /* 0x000000056cac7819 */ /* 0x000fe400000006ff */
[----:B------:R-:W-:Y:S01]  /*1fb0*/  MOV R175, R177 ;  /* 0x000000b100af7202 */ /* 0x000fe20000000f00 */
[----:B------:R-:W5:Y:S04]  /*1fc0*/  LDSM.16.M88.4 R72, [R156+0x3c00] ;  /* 0x003c00009c48783b */ /* 0x000f680000000200 */
[----:B------:R-:W5:Y:S04]  /*1fd0*/  LDSM.16.M88.4 R64, [R156+0x4000] ;  /* 0x004000009c40783b */ /* 0x000f680000000200 */
[----:B------:R-:W5:Y:S04]  /*1fe0*/  LDSM.16.M88.4 R56, [R156+0x4400] ;  /* 0x004400009c38783b */ /* 0x000f680000000200 */
[----:B------:R-:W5:Y:S04]  /*1ff0*/  LDSM.16.M88.4 R48, [R156+0x4800] ;  /* 0x004800009c30783b */ /* 0x000f680000000200 */
[----:B------:R-:W5:Y:S04]  /*2000*/  LDSM.16.M88.4 R20, [R156+0x4c00] ;  /* 0x004c00009c14783b */ /* 0x000f680000000200 */
[----:B------:R-:W-:Y:S04]  /*2010*/  LDSM.16.M88.4 R4, [R118] ;  /* 0x000000007604783b */ /* 0x000fe80000000200 */
[----:B------:R-:W5:Y:S04]  /*2020*/  LDSM.16.M88.4 R16, [R117+0x3000] ;  /* 0x003000007510783b */ /* 0x000f680000000200 */
[----:B------:R-:W5:Y:S01]  /*2030*/  LDSM.16.M88.4 R32, [R117+0x3400] ;  /* 0x003400007520783b */ /* 0x000f620000000200 */
[C---:B---3--:R-:W-:Y:S03]  /*2040*/  HMMA.16816.F32 R12, R40.reuse, R28, RZ ;  /* 0x0000001c280c723c */ /* 0x048fe600000018ff */
[----:B------:R-:W3:Y:S04]  /*2050*/  LDSM.16.M88.4 R8, [R117+0x3c00] ;  /* 0x003c00007508783b */ /* 0x000ee80000000200 */
[----:B------:R-:W3:Y:S01]  /*2060*/  LDSM.16.M88.4 R36, [R117+0x3800] ;  /* 0x003800007524783b */ /* 0x000ee20000000200 */
[C---:B------:R-:W-:Y:S03]  /*2070*/  HMMA.16816.F32 R28, R40.reuse, R30, RZ ;  /* 0x0000001e281c723c */ /* 0x040fe600000018ff */
[----:B------:R-:W-:Y:S04]  /*2080*/  LDSM.16.M88.4 R96, [R157+0x1000] ;  /* 0x001000009d60783b */ /* 0x000fe80000000200 */
[----:B------:R-:W-:Y:S01]  /*2090*/  LDSM.16.M88.4 R92, [R117+0x4800] ;  /* 0x00480000755c783b */ /* 0x000fe20000000200 */
[C---:B-1----:R-:W-:Y:S03]  /*20a0*/  HMMA.16816.F32 R24, R40.reuse, R88, RZ ;  /* 0x000000582818723c */ /* 0x042fe600000018ff */
[----:B------:R-:W-:Y:S04]  /*20b0*/  LDSM.16.M88.4 R104, [R117+0x5000] ;  /* 0x005000007568783b */ /* 0x000fe80000000200 */
[----:B------:R-:W-:Y:S01]  /*20c0*/  LDSM.16.M88.4 R100, [R156+0x5400] ;  /* 0x005400009c64783b */ /* 0x000fe20000000200 */
        /* <DEDUP_REMOVED lines=22> */
[----:B------:R-:W3:Y:S07]  /*2230*/  LDSM.16.M88.4 R8, [R117+0x4c00] ;  /* 0x004c00007508783b */ /* 0x000eee0000000200 */
[C---:B------:R-:W-:Y:S08]  /*2240*/  HMMA.16816.F32 R84, R4.reuse, R36, R84 ;  /* 0x000000240454723c */ /* 0x040ff00000001854 */
        /* <DEDUP_REMOVED lines=8> */
[C---:B-----5:R-:W-:Y:S08]  /*22d0*/  HMMA.16816.F32 R12, R96.reuse, R32, R12 ;  /* 0x00000020600c723c */ /* 0x060ff0000000180c */
        /* <DEDUP_REMOVED lines=21> */
[-C--:B------:R-:W-:Y:S01]  /*2430*/  FMUL.FTZ R12, R12, R112.reuse ;  /* 0x000000700c0c7220 */ /* 0x080fe20000410000 */
        /* <DEDUP_REMOVED lines=54> */
[-C--:B------:R-:W-:Y:S01]  /*27a0*/  FMUL.FTZ R106, R88, R112.reuse ;  /* 0x00000070586a7220 */ /* 0x080fe20000410000 */
[----:B------:R-:W-:-:S04]  /*27b0*/  FMUL.FTZ R88, R89, R112 ;  /* 0x0000007059587220 */ /* 0x000fc80000410000 */
        /* <DEDUP_REMOVED lines=10> */
[C---:B------:R-:W-:Y:S02]  /*2860*/  HMMA.16816.F32 R68, R20.reuse, R16, R68 ;  /* 0x000000101444723c */ /* 0x040fe40000001844 */
[----:B------:R-:W1:Y:S06]  /*2870*/  MUFU.TANH R88, R88 ;  /* 0x0000005800587308 */ /* 0x000e6c0000002400 */
[----:B------:R-:W-:Y:S01]  /*2880*/  HMMA.16816.F32 R64, R20, R18, R64 ;  /* 0x000000121440723c */ /* 0x000fe20000001840 */
[----:B------:R-:W4:Y:S07]  /*2890*/  LDSM.16.M88.4 R16, [R156+0x6c00] ;  /* 0x006c00009c10783b */ /* 0x000f2e0000000200 */
[C---:B--2---:R-:W-:Y:S08]  /*28a0*/  HMMA.16816.F32 R76, R8.reuse, R24, R76 ;  /* 0x00000018084c723c */ /* 0x044ff0000000184c */
[----:B------:R-:W-:Y:S01]  /*28b0*/  HMMA.16816.F32 R72, R8, R26, R72 ;  /* 0x0000001a0848723c */ /* 0x000fe20000001848 */
[----:B------:R-:W2:Y:S07]  /*28c0*/  LDSM.16.M88.4 R24, [R156+0x8400] ;  /* 0x008400009c18783b */ /* 0x000eae0000000200 */
[C---:B---3--:R-:W-:Y:S03]  /*28d0*/  HMMA.16816.F32 R60, R36.reuse, R12, R60 ;  /* 0x0000000c243c723c */ /* 0x048fe6000000183c */
[-C--:B------:R-:W-:Y:S01]  /*28e0*/  FMUL.FTZ R76, R76, R112.reuse ;  /* 0x000000704c4c7220 */ /* 0x080fe20000410000 */
[-C--:B------:R-:W-:Y:S01]  /*28f0*/  FMUL.FTZ R77, R77, R112.reuse ;  /* 0x000000704d4d7220 */ /* 0x080fe20000410000 */
[-C--:B------:R-:W-:Y:S01]  /*2900*/  FMUL.FTZ R78, R78, R112.reuse ;  /* 0x000000704e4e7220 */ /* 0x080fe20000410000 */
[-C--:B------:R-:W-:Y:S01]  /*2910*/  FMUL.FTZ R79, R79, R112.reuse ;  /* 0x000000704f4f7220 */ /* 0x080fe20000410000 */
[----:B------:R-:W3:Y:S01]  /*2920*/  MUFU.TANH R150, R76 ;  /* 0x0000004c00967308 */ /* 0x000ee20000002400 */
[----:B------:R-:W-:Y:S01]  /*2930*/  HMMA.16816.F32 R56, R36, R14, R56 ;  /* 0x0000000e2438723c */ /* 0x000fe20000001838 */
[----:B------:R-:W1:Y:S02]  /*2940*/  LDSM.16.M88.4 R12, [R156+0x8800] ;  /* 0x008800009c0c783b */ /* 0x000e640000000200 */
[-C--:B------:R-:W-:Y:S01]  /*2950*/  FMUL.FTZ R72, R72, R112.reuse ;  /* 0x0000007048487220 */ /* 0x080fe20000410000 */
[-C--:B------:R-:W-:Y:S01]  /*2960*/  FMUL.FTZ R73, R73, R112.reuse ;  /* 0x0000007049497220 */ /* 0x080fe20000410000 */
[-C--:B------:R-:W-:Y:S01]  /*2970*/  FMUL.FTZ R74, R74, R112.reuse ;  /* 0x000000704a4a7220 */ /* 0x080fe20000410000 */
[-C--:B------:R-:W-:Y:S01]  /*2980*/  FMUL.FTZ R75, R75, R112.reuse ;  /* 0x000000704b4b7220 */ /* 0x080fe20000410000 */
[----:B------:R-:W1:Y:S01]  /*2990*/  MUFU.TANH R152, R77 ;  /* 0x0000004d00987308 */ /* 0x000e620000002400 */
[C---:B------:R-:W-:Y:S07]  /*29a0*/  HMMA.16816.F32 R68, R8.reuse, R32, R68 ;  /* 0x000000200844723c */ /* 0x040fee0000001844 */
[----:B------:R-:W1:Y:S01]  /*29b0*/  MUFU.TANH R154, R78 ;  /* 0x0000004e009a7308 */ /* 0x000e620000002400 */
[----:B------:R-:W-:Y:S01]  /*29c0*/  HMMA.16816.F32 R64, R8, R34, R64 ;  /* 0x000000220840723c */ /* 0x000fe20000001840 */
[----:B------:R-:W3:Y:S06]  /*29d0*/  LDSM.16.M88.4 R32, [R117+0x6c00] ;  /* 0x006c00007520783b */ /* 0x000eec0000000200 */
[----:B------:R-:W1:Y:S01]  /*29e0*/  MUFU.TANH R182, R79 ;  /* 0x0000004f00b67308 */ /* 0x000e620000002400 */
[C---:B-----5:R-:W-:Y:S03]  /*29f0*/  HMMA.16816.F32 R52, R36.reuse, R4, R52 ;  /* 0x000000042434723c */ /* 0x060fe60000001834 */
[-C--:B------:R-:W-:Y:S01]  /*2a00*/  FMUL.FTZ R68, R68, R112.reuse ;  /* 0x0000007044447220 */ /* 0x080fe20000410000 */
[-C--:B------:R-:W-:Y:S01]  /*2a10*/  FMUL.FTZ R69, R69, R112.reuse ;  /* 0x0000007045457220 */ /* 0x080fe20000410000 */
[-C--:B------:R-:W-:Y:S01]  /*2a20*/  FMUL.FTZ R136, R70, R112.reuse ;  /* 0x0000007046887220 */ /* 0x080fe20000410000 */
[-C--:B------:R-:W-:Y:S01]  /*2a30*/  FMUL.FTZ R142, R71, R112.reuse ;  /* 0x00000070478e7220 */ /* 0x080fe20000410000 */
[----:B------:R-:W1:Y:S01]  /*2a40*/  MUFU.TANH R134, R68 ;  /* 0x0000004400867308 */ /* 0x000e620000002400 */
[----:B------:R-:W-:Y:S01]  /*2a50*/  HMMA.16816.F32 R48, R36, R6, R48 ;  /* 0x000000062430723c */ /* 0x000fe20000001830 */
[----:B------:R-:W5:Y:S02]  /*2a60*/  LDSM.16.M88.4 R4, [R156+0x8c00] ;  /* 0x008c00009c04783b */ /* 0x000f640000000200 */
[-C--:B------:R-:W-:Y:S01]  /*2a70*/  FMUL.FTZ R144, R66, R112.reuse ;  /* 0x0000007042907220 */ /* 0x080fe20000410000 */
[-C--:B------:R-:W-:Y:S01]  /*2a80*/  FMUL.FTZ R64, R64, R112.reuse ;  /* 0x0000007040407220 */ /* 0x080fe20000410000 */
[-C--:B------:R-:W-:Y:S01]  /*2a90*/  FMUL.FTZ R65, R65, R112.reuse ;  /* 0x0000007041417220 */ /* 0x080fe20000410000 */
[----:B------:R-:W-:Y:S01]  /*2aa0*/  FMUL.FTZ R67, R67, R112 ;  /* 0x0000007043437220 */ /* 0x000fe20000410000 */
[----:B------:R5:W1:Y:S01]  /*2ab0*/  MUFU.TANH R138, R69 ;  /* 0x00000045008a7308 */ /* 0x000a620000002400 */
[C---:B----4-:R-:W-:Y:S07]  /*2ac0*/  HMMA.16816.F32 R40, R96.reuse, R18, R40 ;  /* 0x000000126028723c */ /* 0x050fee0000001828 */
[----:B------:R4:W1:Y:S01]  /*2ad0*/  MUFU.TANH R148, R64 ;  /* 0x0000004000947308 */ /* 0x0008620000002400 */
[----:B------:R-:W-:Y:S07]  /*2ae0*/  HMMA.16816.F32 R44, R96, R16, R44 ;  /* 0x00000010602c723c */ /* 0x000fee000000182c */
[----:B------:R4:W1:Y:S01]  /*2af0*/  MUFU.TANH R146, R65 ;  /* 0x0000004100927308 */ /* 0x0008620000002400 */
[C---:B--2---:R-:W-:Y:S07]  /*2b00*/  HMMA.16816.F32 R60, R20.reuse, R24, R60 ;  /* 0x00000018143c723c */ /* 0x044fee000000183c */
[----:B------:R4:W2:Y:S01]  /*2b10*/  MUFU.TANH R140, R67 ;  /* 0x00000043008c7308 */ /* 0x0008a20000002400 */
[C---:B------:R-:W-:Y:S01]  /*2b20*/  HMMA.16816.F32 R56, R20.reuse, R26, R56 ;  /* 0x0000001a1438723c */ /* 0x040fe20000001838 */
[----:B------:R-:W2:Y:S06]  /*2b30*/  LDSM.16.M88.4 R24, [R117+0x8800] ;  /* 0x008800007518783b */ /* 0x000eac0000000200 */
[----:B------:R4:W2:Y:S01]  /*2b40*/  MUFU.TANH R188, R72 ;  /* 0x0000004800bc7308 */ /* 0x0008a20000002400 */
[C---:B-1----:R-:W-:Y:S07]  /*2b50*/  HMMA.16816.F32 R52, R20.reuse, R12, R52 ;  /* 0x0000000c1434723c */ /* 0x042fee0000001834 */
[----:B------:R4:W1:Y:S01]  /*2b60*/  MUFU.TANH R192, R73 ;  /* 0x0000004900c07308 */ /* 0x0008620000002400 */
[----:B------:R-:W-:Y:S01]  /*2b70*/  HMMA.16816.F32 R48, R20, R14, R48 ;  /* 0x0000000e1430723c */ /* 0x000fe20000001830 */
[----:B------:R-:W1:Y:S01]  /*2b80*/  LDSM.16.M88.4 R12, [R117+0x8c00] ;  /* 0x008c0000750c783b */ /* 0x000e620000000200 */
[----:B------:R-:W-:-:S05]  /*2b90*/  DEPBAR.LE SB0, 0x0 ;  /* 0x000080000000791a */ /* 0x000fca0000000000 */
[----:B------:R4:W1:Y:S01]  /*2ba0*/  MUFU.TANH R198, R74 ;  /* 0x0000004a00c67308 */ /* 0x0008620000002400 */
[C---:B---3--:R-:W-:Y:S07]  /*2bb0*/  HMMA.16816.F32 R40, R36.reuse, R34, R40 ;  /* 0x000000222428723c */ /* 0x048fee0000001828 */
[----:B------:R4:W3:Y:S01]  /*2bc0*/  MUFU.TANH R196, R75 ;  /* 0x0000004b00c47308 */ /* 0x0008e20000002400 */
[----:B------:R-:W-:Y:S07]  /*2bd0*/  HMMA.16816.F32 R44, R36, R32, R44 ;  /* 0x00000020242c723c */ /* 0x000fee000000182c */
[----:B------:R-:W1:Y:S01]  /*2be0*/  MUFU.TANH R136, R136 ;  /* 0x0000008800887308 */ /* 0x000e620000002400 */
[----:B------:R-:W-:Y:S07]  /*2bf0*/  HMMA.16816.F32 R56, R8, R30, R56 ;  /* 0x0000001e0838723c */ /* 0x000fee0000001838 */
[----:B------:R-:W1:Y:S01]  /*2c00*/  MUFU.TANH R142, R142 ;  /* 0x0000008e008e7308 */ /* 0x000e620000002400 */
[C---:B-----5:R-:W-:Y:S07]  /*2c10*/  HMMA.16816.F32 R40, R20.reuse, R6, R40 ;  /* 0x000000061428723c */ /* 0x060fee0000001828 */
[----:B------:R-:W1:Y:S01]  /*2c20*/  MUFU.TANH R144, R144 ;  /* 0x0000009000907308 */ /* 0x000e620000002400 */
[----:B------:R-:W-:Y:S03]  /*2c30*/  HMMA.16816.F32 R16, R20, R4, R44 ;  /* 0x000000041410723c */ /* 0x000fe6000000182c */
[-C--:B------:R-:W-:Y:S01]  /*2c40*/  FMUL.FTZ R58, R58, R112.reuse ;  /* 0x000000703a3a7220 */ /* 0x080fe20000410000 */
[-C--:B------:R-:W-:Y:S01]  /*2c50*/  FMUL.FTZ R57, R57, R112.reuse ;  /* 0x0000007039397220 */ /* 0x080fe20000410000 */
[----:B------:R-:W-:-:S02]  /*2c60*/  FMUL.FTZ R56, R56, R112 ;  /* 0x0000007038387220 */ /* 0x000fc40000410000 */
[----:B------:R4:W1:Y:S01]  /*2c70*/  MUFU.TANH R124, R58 ;  /* 0x0000003a007c7308 */ /* 0x0008620000002400 */
[C---:B------:R-:W-:Y:S07]  /*2c80*/  HMMA.16816.F32 R68, R8.reuse, R28, R60 ;  /* 0x0000001c0844723c */ /* 0x040fee000000183c */
[----:B------:R4:W3:Y:S01]  /*2c90*/  MUFU.TANH R62, R57 ;  /* 0x00000039003e7308 */ /* 0x0008e20000002400 */
[C---:B--2---:R-:W-:Y:S07]  /*2ca0*/  HMMA.16816.F32 R48, R8.reuse, R26, R48 ;  /* 0x0000001a0830723c */ /* 0x044fee0000001830 */
[----:B------:R4:W2:Y:S01]  /*2cb0*/  MUFU.TANH R64, R56 ;  /* 0x0000003800407308 */ /* 0x0008a20000002400 */
[----:B-1----:R-:W-:Y:S03]  /*2cc0*/  HMMA.16816.F32 R40, R8, R14, R40 ;  /* 0x0000000e0828723c */ /* 0x002fe60000001828 */
[-C--:B------:R-:W-:Y:S01]  /*2cd0*/  FMUL.FTZ R66, R69, R112.reuse ;  /* 0x0000007045427220 */ /* 0x080fe20000410000 */
[-C--:B------:R-:W-:Y:S01]  /*2ce0*/  FMUL.FTZ R63, R70, R112.reuse ;  /* 0x00000070463f7220 */ /* 0x080fe20000410000 */
[-C--:B------:R-:W-:Y:S01]  /*2cf0*/  FMUL.FTZ R61, R71, R112.reuse ;  /* 0x00000070473d7220 */ /* 0x080fe20000410000 */
[----:B------:R-:W-:-:S02]  /*2d00*/  FMUL.FTZ R68, R68, R112 ;  /* 0x0000007044447220 */ /* 0x000fc40000410000 */
[C---:B------:R-:W-:Y:S01]  /*2d10*/  HMMA.16816.F32 R100, R8.reuse, R84, R100 ;  /* 0x000000540864723c */ /* 0x040fe20000001864 */
[-C--:B------:R-:W-:Y:S01]  /*2d20*/  FMUL.FTZ R84, R90, R112.reuse ;  /* 0x000000705a547220 */ /* 0x080fe20000410000 */
[-C--:B------:R-:W-:Y:S01]  /*2d30*/  FMUL.FTZ R90, R91, R112.reuse ;  /* 0x000000705b5a7220 */ /* 0x080fe20000410000 */
[-C--:B------:R-:W-:Y:S01]  /*2d40*/  FMUL.FTZ R48, R48, R112.reuse ;  /* 0x0000007030307220 */ /* 0x080fe20000410000 */
[-C--:B------:R-:W-:Y:S01]  /*2d50*/  FMUL.FTZ R21, R49, R112.reuse ;  /* 0x0000007031157220 */ /* 0x080fe20000410000 */
[-C--:B------:R-:W-:Y:S01]  /*2d60*/  FMUL.FTZ R50, R50, R112.reuse ;  /* 0x0000007032327220 */ /* 0x080fe20000410000 */
[-C--:B------:R-:W-:Y:S01]  /*2d70*/  FMUL.FTZ R51, R51, R112.reuse ;  /* 0x0000007033337220 */ /* 0x080fe20000410000 */
[----:B------:R4:W1:Y:S01]  /*2d80*/  MUFU.TANH R58, R48 ;  /* 0x00000030003a7308 */ /* 0x0008620000002400 */
[C---:B------:R-:W-:Y:S03]  /*2d90*/  HMMA.16816.F32 R80, R8.reuse, R86, R80 ;  /* 0x000000560850723c */ /* 0x040fe60000001850 */
[-C--:B------:R-:W-:Y:S01]  /*2da0*/  FMUL.FTZ R23, R40, R112.reuse ;  /* 0x0000007028177220 */ /* 0x080fe20000410000 */
[-C--:B------:R-:W-:Y:S01]  /*2db0*/  FMUL.FTZ R22, R41, R112.reuse ;  /* 0x0000007029167220 */ /* 0x080fe20000410000 */
[-C--:B------:R-:W-:Y:S01]  /*2dc0*/  FMUL.FTZ R42, R42, R112.reuse ;  /* 0x000000702a2a7220 */ /* 0x080fe20000410000 */
[-C--:B------:R-:W-:Y:S01]  /*2dd0*/  FMUL.FTZ R43, R43, R112.reuse ;  /* 0x000000702b2b7220 */ /* 0x080fe20000410000 */
[----:B------:R-:W1:Y:S01]  /*2de0*/  MUFU.TANH R84, R84 ;  /* 0x0000005400547308 */ /* 0x000e620000002400 */
[C---:B------:R-:W-:Y:S01]  /*2df0*/  HMMA.16816.F32 R28, R8.reuse, R24, R52 ;  /* 0x00000018081c723c */ /* 0x040fe20000001834 */
[-C--:B------:R-:W-:Y:S01]  /*2e00*/  FMUL.FTZ R55, R59, R112.reuse ;  /* 0x000000703b377220 */ /* 0x080fe20000410000 */
[----:B------:R-:W-:Y:S01]  /*2e10*/  SHF.L.U64.HI R25, R114, 0x5, R115 ;  /* 0x0000000572197819 */ /* 0x000fe20000010273 */
[-C--:B------:R-:W-:Y:S01]  /*2e20*/  FMUL.FTZ R100, R100, R112.reuse ;  /* 0x0000007064647220 */ /* 0x080fe20000410000 */
[-C--:B------:R-:W-:Y:S01]  /*2e30*/  FMUL.FTZ R101, R101, R112.reuse ;  /* 0x0000007065657220 */ /* 0x080fe20000410000 */
[-C--:B------:R-:W-:Y:S01]  /*2e40*/  FMUL.FTZ R102, R102, R112.reuse ;  /* 0x0000007066667220 */ /* 0x080fe20000410000 */
[----:B------:R-:W-:Y:S01]  /*2e50*/  FMUL.FTZ R103, R103, R112 ;  /* 0x0000007067677220 */ /* 0x000fe20000410000 */
[----:B------:R-:W1:Y:S01]  /*2e60*/  MUFU.TANH R90, R90 ;  /* 0x0000005a005a7308 */ /* 0x000e620000002400 */
[----:B------:R-:W-:Y:S01]  /*2e70*/  HMMA.16816.F32 R16, R8, R12, R16 ;  /* 0x0000000c0810723c */ /* 0x000fe20000001810 */
[----:B------:R-:W-:-:S02]  /*2e80*/  SHF.L.U32 R24, R114, 0x5, RZ ;  /* 0x0000000572187819 */ /* 0x000fc400000006ff */
[-C--:B------:R-:W-:Y:S01]  /*2e90*/  FMUL.FTZ R80, R80, R112.reuse ;  /* 0x0000007050507220 */ /* 0x080fe20000410000 */
[-C--:B------:R-:W-:Y:S01]  /*2ea0*/  FMUL.FTZ R81, R81, R112.reuse ;  /* 0x0000007051517220 */ /* 0x080fe20000410000 */
[-C--:B------:R-:W-:Y:S01]  /*2eb0*/  FMUL.FTZ R82, R82, R112.reuse ;  /* 0x0000007052527220 */ /* 0x080fe20000410000 */
[-C--:B------:R-:W-:Y:S01]  /*2ec0*/  FMUL.FTZ R83, R83, R112.reuse ;  /* 0x0000007053537220 */ /* 0x080fe20000410000 */
[----:B------:R4:W1:Y:S04]  /*2ed0*/  MUFU.TANH R190, R100 ;  /* 0x0000006400be7308 */ /* 0x0008680000002400 */
        /* <DEDUP_REMOVED lines=8> */
[----:B------:R-:W-:Y:S01]  /*2f60*/  FMUL.FTZ R19, R19, R112 ;  /* 0x0000007013137220 */ /* 0x000fe20000410000 */
        /* <DEDUP_REMOVED lines=24> */
[----:B------:R4:W1:Y:S08]  /*30f0*/  MUFU.TANH R119, R42 ;  /* 0x0000002a00777308 */ /* 0x0008700000002400 */
[----:B------:R4:W1:Y:S01]  /*3100*/  MUFU.TANH R117, R43 ;  /* 0x0000002b00757308 */ /* 0x0008620000002400 */
[----:B------:R-:W-:Y:S06]  /*3110*/  BAR.SYNC.DEFER_BLOCKING 0x0 ;  /* 0x0000000000007b1d */ /* 0x000fec0000010000 */
[----:B--23--:R-:W-:Y:S05]  /*3120*/  @!P0 BRA `(.L_x_3732) ;  /* 0x0000000400848947 */ /* 0x00cfea0003800000 */
        /* <DEDUP_REMOVED lines=13> */
.L_x_3734:
[----:B------:R-:W2:Y:S01]  /*3200*/  LD.E R13, desc[UR4][R2.64+0x170] ;  /* 0x00017004020d7980 */ /* 0x000ea2000c101900 */
[----:B------:R-:W-:-:S04]  /*3210*/  SHF.L.U32 R4, R178, 0x7, RZ ;  /* 0x00000007b2047819 */ /* 0x000fc800000006ff */
[----:B------:R-:W-:Y:S01]  /*3220*/  IABS R7, R4 ;  /* 0x0000000400077213 */ /* 0x000fe20000000000 */
[C---:B------:R-:W-:Y:S01]  /*3230*/  VIADD R10, R4.reuse, 0xffffff80 ;  /* 0xffffff80040a7836 */ /* 0x040fe20000000000 */
[-C--:B--2---:R-:W-:Y:S02]  /*3240*/  IABS R8, R13.reuse ;  /* 0x0000000d00087213 */ /* 0x084fe40000000000 */
[-C--:B------:R-:W-:Y:S02]  /*3250*/  IABS R6, R13.reuse ;  /* 0x0000000d00067213 */ /* 0x080fe40000000000 */
[----:B------:R-:W2:Y:S01]  /*3260*/  I2F.RP R9, R8 ;  /* 0x0000000800097306 */ /* 0x000ea20000209400 */
[----:B------:R-:W-:Y:S02]  /*3270*/  LOP3.LUT R4, R4, R13, RZ, 0x3c, !PT ;  /* 0x0000000d04047212 */ /* 0x000fe400078e3cff */
[----:B------:R-:W-:Y:S02]  /*3280*/  IADD3 R6, PT, PT, RZ, -R6, RZ ;  /* 0x80000006ff067210 */ /* 0x000fe40007ffe0ff */
[----:B------:R-:W-:-:S02]  /*3290*/  ISETP.GE.AND P2, PT, R4, RZ, PT ;  /* 0x000000ff0400720c */ /* 0x000fc40003f46270 */
[----:B------:R-:W-:Y:S01]  /*32a0*/  LOP3.LUT R4, RZ, R13, RZ, 0x33, !PT ;  /* 0x0000000dff047212 */ /* 0x000fe200078e33ff */
[----:B--2---:R-:W2:Y:S02]  /*32b0*/  MUFU.RCP R14, R9 ;  /* 0x00000009000e7308 */ /* 0x004ea40000001000 */
[----:B--2---:R-:W-:-:S06]  /*32c0*/  VIADD R14, R14, 0xffffffe ;  /* 0x0ffffffe0e0e7836 */ /* 0x004fcc0000000000 */
[----:B------:R-:W2:Y:S02]  /*32d0*/  F2I.FTZ.U32.TRUNC.NTZ R15, R14 ;  /* 0x0000000e000f7305 */ /* 0x000ea4000021f000 */
[--C-:B--2---:R-:W-:Y:S02]  /*32e0*/  IMAD.MOV R5, RZ, RZ, -R15.reuse ;  /* 0x000000ffff057224 */ /* 0x104fe400078e0a0f */
        /* <DEDUP_REMOVED lines=26> */
[--C-:B----4-:R-:W-:Y:S02]  /*3490*/  IMAD.WIDE R16, R6, 0x4, R186.reuse ;  /* 0x0000000406107825 */ /* 0x110fe400078e02ba */
        /* <DEDUP_REMOVED lines=19> */
.L_x_3735:
[----:B------:R-:W-:Y:S05]  /*35d0*/  BSYNC.RECONVERGENT B0 ;  /* 0x0000000000007941 */ /* 0x000fea0003800200 */
.L_x_3733:
        /* <DEDUP_REMOVED lines=22> */
.L_x_3732:
[----:B------:R-:W-:Y:S05]  /*3740*/  BSYNC.RECONVERGENT B1 ;  /* 0x0000000000017941 */ /* 0x000fea0003800200 */
.L_x_3731:
[----:B------:R-:W3:Y:S01]  /*3750*/  LD.E R54, desc[UR4][R2.64+0xdc] ;  /* 0x0000dc0402367980 */ /* 0x000ee2000c101900 */
[----:B--2---:R-:W-:Y:S02]  /*3760*/  FMNMX3.FTZ R7, R118, R128, R95, !PT ;  /* 0x0000008076077276 */ /* 0x004fe4000781005f */
[----:B------:R-:W-:Y:S02]  /*3770*/  FMNMX3.FTZ R5, R92, R94, R93, !PT ;  /* 0x0000005e5c057276 */ /* 0x000fe4000781005d */
[----:B------:R-:W-:Y:S02]  /*3780*/  FMNMX3.FTZ R7, R7, R132, R214, !PT ;  /* 0x0000008407077276 */ /* 0x000fe400078100d6 */
[----:B------:R-:W-:Y:S02]  /*3790*/  FMNMX3.FTZ R5, R5, R126, R104, !PT ;  /* 0x0000007e05057276 */ /* 0x000fe40007810068 */
[----:B-1----:R-:W-:Y:S02]  /*37a0*/  FMNMX3.FTZ R7, R7, R216, R84, !PT ;  /* 0x000000d807077276 */ /* 0x002fe40007810054 */
        /* <DEDUP_REMOVED lines=29> */
[----:B------:R-:W2:Y:S01]  /*3980*/  SHFL.BFLY PT, R5, R4, 0x2, 0x1f ;  /* 0x0c401f0004057f89 */ /* 0x000ea200000e0000 */
[----:B-1----:R-:W-:-:S02]  /*3990*/  FMNMX.FTZ R7, R6, R7, !PT ;  /* 0x0000000706077209 */ /* 0x002fc40007810000 */
[----:B--2---:R-:W-:-:S03]  /*39a0*/  FMNMX.FTZ R5, R4, R5, !PT ;  /* 0x0000000504057209 */ /* 0x004fc60007810000 */
[----:B------:R-:W1:Y:S04]  /*39b0*/  SHFL.BFLY PT, R0, R7, 0x1, 0x1f ;  /* 0x0c201f0007007f89 */ /* 0x000e6800000e0000 */
[----:B------:R-:W2:Y:S01]  /*39c0*/  SHFL.BFLY PT, R52, R5, 0x1, 0x1f ;  /* 0x0c201f0005347f89 */ /* 0x000ea200000e0000 */
[----:B-1----:R-:W-:Y:S02]  /*39d0*/  FMNMX.FTZ R0, R7, R0, !PT ;  /* 0x0000000007007209 */ /* 0x002fe40007810000 */
[----:B--2---:R-:W-:Y:S02]  /*39e0*/  FMNMX.FTZ R52, R5, R52, !PT ;  /* 0x0000003405347209 */ /* 0x004fe40007810000 */
[----:B------:R-:W-:Y:S02]  /*39f0*/  FSETP.NEU.FTZ.AND P0, PT, R0, -INF , PT ;  /* 0xff8000000000780b */ /* 0x000fe40003f1d000 */
[----:B------:R-:W-:Y:S01]  /*3a00*/  LOP3.LUT R5, R110, 0x120, R113, 0xf8, !PT ;  /* 0x000001206e057812 */ /* 0x000fe200078ef871 */
[C---:B---3--:R-:W-:Y:S01]  /*3a10*/  FMUL.FTZ R127, R54.reuse, R0 ;  /* 0x00000000367f7220 */ /* 0x048fe20000410000 */
[----:B----4-:R-:W-:-:S04]  /*3a20*/  FMUL.FTZ R51, R54, R52 ;  /* 0x0000003436337220 */ /* 0x010fc80000410000 */
[----:B------:R-:W-:Y:S02]  /*3a30*/  FSEL R127, R127, RZ, P0 ;  /* 0x000000ff7f7f7208 */ /* 0x000fe40000000000 */
[----:B------:R-:W-:-:S03]  /*3a40*/  FSETP.NEU.FTZ.AND P0, PT, R52, -INF , PT ;  /* 0xff8000003400780b */ /* 0x000fc60003f1d000 */
[-CC-:B------:R-:W-:Y:S01]  /*3a50*/  FFMA.FTZ R131, R118, R54.reuse, -R127.reuse ;  /* 0x0000003676837223 */ /* 0x180fe2000001087f */
[----:B------:R-:W-:Y:S01]  /*3a60*/  FSEL R51, R51, RZ, P0 ;  /* 0x000000ff33337208 */ /* 0x000fe20000000000 */
[--C-:B------:R-:W-:Y:S01]  /*3a70*/  FFMA.FTZ R130, R128, R54, -R127.reuse ;  /* 0x0000003680827223 */ /* 0x100fe2000001087f */
[----:B------:R-:W-:Y:S01]  /*3a80*/  LEA R118, R5, R158, 0x1 ;  /* 0x0000009e05767211 */ /* 0x000fe200078e08ff */
[-CC-:B------:R-:W-:Y:S01]  /*3a90*/  FFMA.FTZ R125, R132, R54.reuse, -R127.reuse ;  /* 0x00000036847d7223 */ /* 0x180fe2000001087f */
[-C--:B------:R-:W-:Y:S01]  /*3aa0*/  FFMA.FTZ R128, R95, R54.reuse, -R127 ;  /* 0x000000365f807223 */ /* 0x080fe2000001087f */
[-CC-:B------:R-:W-:Y:S01]  /*3ab0*/  FFMA.FTZ R132, R92, R54.reuse, -R51.reuse ;  /* 0x000000365c847223 */ /* 0x180fe20000010833 */
[-CC-:B------:R-:W-:Y:S01]  /*3ac0*/  FFMA.FTZ R133, R94, R54.reuse, -R51.reuse ;  /* 0x000000365e857223 */ /* 0x180fe20000010833 */
[-CC-:B------:R-:W-:Y:S01]  /*3ad0*/  FFMA.FTZ R129, R93, R54.reuse, -R51.reuse ;  /* 0x000000365d817223 */ /* 0x180fe20000010833 */
[----:B------:R-:W-:Y:S01]  /*3ae0*/  FFMA.FTZ R126, R126, R54, -R51 ;  /* 0x000000367e7e7223 */ /* 0x000fe20000010833 */
[----:B------:R-:W1:Y:S01]  /*3af0*/  LDSM.16.MT88.4 R92, [R118+0xb000] ;  /* 0x00b00000765c783b */ /* 0x000e620000004200 */
[----:B------:R-:W-:Y:S01]  /*3b00*/  IADD3 R26, PT, PT, R111, R118, RZ ;  /* 0x000000766f1a7210 */ /* 0x000fe20007ffe0ff */
[----:B------:R-:W-:Y:S01]  /*3b10*/  MUFU.EX2 R131, R131 ;  /* 0x0000008300837308 */ /* 0x000fe20000000800 */
[-CC-:B------:R-:W-:Y:S01]  /*3b20*/  FFMA.FTZ R50, R214, R54.reuse, -R127.reuse ;  /* 0x00000036d6327223 */ /* 0x180fe2000001087f */
[----:B------:R-:W2:Y:S01]  /*3b30*/  LDSM.16.MT88.4 R4, [R118+0x9000] ;  /* 0x009000007604783b */ /* 0x000ea20000004200 */
[-CC-:B------:R-:W-:Y:S01]  /*3b40*/  FFMA.FTZ R49, R216, R54.reuse, -R127.reuse ;  /* 0x00000036d8317223 */ /* 0x180fe2000001087f */
[-C--:B------:R-:W-:Y:S01]  /*3b50*/  FFMA.FTZ R45, R84, R54.reuse, -R127 ;  /* 0x00000036542d7223 */ /* 0x080fe2000001087f */
[-CC-:B------:R-:W-:Y:S01]  /*3b60*/  FFMA.FTZ R56, R104, R54.reuse, -R51.reuse ;  /* 0x0000003668387223 */ /* 0x180fe20000010833 */
[----:B------:R-:W3:Y:S01]  /*3b70*/  LDSM.16.MT88.4 R100, [R26+0x9000] ;  /* 0x009000001a64783b */ /* 0x000ee20000004200 */
[-CC-:B------:R-:W-:Y:S01]  /*3b80*/  FFMA.FTZ R53, R212, R54.reuse, -R51.reuse ;  /* 0x00000036d4357223 */ /* 0x180fe20000010833 */
[----:B------:R-:W4:Y:S01]  /*3b90*/  MUFU.EX2 R130, R130 ;  /* 0x0000008200827308 */ /* 0x000f220000000800 */
[-CC-:B------:R-:W-:Y:S01]  /*3ba0*/  FFMA.FTZ R46, R106, R54.reuse, -R51.reuse ;  /* 0x000000366a2e7223 */ /* 0x180fe20000010833 */
[----:B------:R-:W-:Y:S01]  /*3bb0*/  LDSM.16.MT88.4 R8, [R118+0xb400] ;  /* 0x00b400007608783b */ /* 0x000fe20000004200 */
[-C--:B------:R-:W-:Y:S01]  /*3bc0*/  FFMA.FTZ R43, R88, R54.reuse, -R51 ;  /* 0x00000036582b7223 */ /* 0x080fe20000010833 */
[-CC-:B------:R-:W-:Y:S01]  /*3bd0*/  FFMA.FTZ R44, R90, R54.reuse, -R127.reuse ;  /* 0x000000365a2c7223 */ /* 0x180fe2000001087f */
[-CC-:B------:R-:W-:Y:S01]  /*3be0*/  FFMA.FTZ R42, R200, R54.reuse, -R127.reuse ;  /* 0x00000036c82a7223 */ /* 0x180fe2000001087f */
[----:B------:R-:W-:Y:S01]  /*3bf0*/  LDSM.16.MT88.4 R12, [R26+0x9400] ;  /* 0x009400001a0c783b */ /* 0x000fe20000004200 */
[-CC-:B------:R-:W-:Y:S01]  /*3c00*/  FFMA.FTZ R39, R202, R54.reuse, -R127.reuse ;  /* 0x00000036ca277223 */ /* 0x180fe2000001087f */
[----:B------:R-:W-:Y:S01]  /*3c10*/  MUFU.EX2 R128, R128 ;  /* 0x0000008000807308 */ /* 0x000fe20000000800 */
[-C--:B------:R-:W-:Y:S01]  /*3c20*/  FFMA.FTZ R38, R210, R54.reuse, -R127 ;  /* 0x00000036d2267223 */ /* 0x080fe2000001087f */
[----:B------:R-:W5:Y:S01]  /*3c30*/  LDSM.16.MT88.4 R76, [R118+0xd000] ;  /* 0x00d00000764c783b */ /* 0x000f620000004200 */
[-CC-:B------:R-:W-:Y:S01]  /*3c40*/  FFMA.FTZ R41, R190, R54.reuse, -R51.reuse ;  /* 0x00000036be297223 */ /* 0x180fe20000010833 */
[-CC-:B------:R-:W-:Y:S01]  /*3c50*/  FFMA.FTZ R40, R194, R54.reuse, -R51.reuse ;  /* 0x00000036c2287223 */ /* 0x180fe20000010833 */
[-CC-:B------:R-:W-:Y:S01]  /*3c60*/  FFMA.FTZ R37, R204, R54.reuse, -R51.reuse ;  /* 0x00000036cc257223 */ /* 0x180fe20000010833 */
[----:B------:R-:W5:Y:S01]  /*3c70*/  LDSM.16.MT88.4 R84, [R26+0xb000] ;  /* 0x00b000001a54783b */ /* 0x000f620000004200 */
[-C--:B------:R-:W-:Y:S01]  /*3c80*/  FFMA.FTZ R36, R206, R54.reuse, -R51 ;  /* 0x00000036ce247223 */ /* 0x080fe20000010833 */
[----:B------:R-:W1:Y:S01]  /*3c90*/  MUFU.EX2 R125, R125 ;  /* 0x0000007d007d7308 */ /* 0x000e620000000800 */
[----:B----4-:R-:W-:Y:S01]  /*3ca0*/  F2FP.F16.F32.PACK_AB R69, R130, R131 ;  /* 0x000000838245723e */ /* 0x010fe200000000ff */
[----:B------:R-:W4:Y:S01]  /*3cb0*/  LDSM.16.MT88.4 R28, [R118+0x9400] ;  /* 0x00940000761c783b */ /* 0x000f220000004200 */
[-CC-:B------:R-:W-:Y:S01]  /*3cc0*/  FFMA.FTZ R35, R208, R54.reuse, -R127.reuse ;  /* 0x00000036d0237223 */ /* 0x180fe2000001087f */
[-C--:B------:R-:W-:Y:S01]  /*3cd0*/  FFMA.FTZ R32, R154, R54.reuse, -R127 ;  /* 0x000000369a207223 */ /* 0x080fe2000001087f */
[-CC-:B------:R-:W-:Y:S01]  /*3ce0*/  FFMA.FTZ R34, R150, R54.reuse, -R51.reuse ;  /* 0x0000003696227223 */ /* 0x180fe20000010833 */
[----:B------:R-:W-:Y:S01]  /*3cf0*/  LDSM.16.MT88.4 R16, [R26+0xb400] ;  /* 0x00b400001a10783b */ /* 0x000fe20000004200 */
[-C--:B------:R-:W-:Y:S01]  /*3d00*/  FFMA.FTZ R33, R152, R54.reuse, -R51 ;  /* 0x0000003698217223 */ /* 0x080fe20000010833 */
[----:B------:R-:W-:Y:S01]  /*3d10*/  MUFU.EX2 R132, R132 ;  /* 0x0000008400847308 */ /* 0x000fe20000000800 */
[-CC-:B------:R-:W-:Y:S01]  /*3d20*/  FFMA.FTZ R27, R196, R54.reuse, -R127.reuse ;  /* 0x00000036c41b7223 */ /* 0x180fe2000001087f */
[-C--:B------:R-:W-:Y:S01]  /*3d30*/  FFMA.FTZ R137, R142, R54.reuse, -R127 ;  /* 0x000000368e897223 */ /* 0x080fe2000001087f */
[-CC-:B------:R-:W-:Y:S01]  /*3d40*/  FFMA.FTZ R141, R134, R54.reuse, -R51.reuse ;  /* 0x00000036868d7223 */ /* 0x180fe20000010833 */
[-C--:B------:R-:W-:Y:S01]  /*3d50*/  FFMA.FTZ R142, R138, R54.reuse, -R51 ;  /* 0x000000368a8e7223 */ /* 0x080fe20000010833 */
[-CC-:B------:R-:W-:Y:S01]  /*3d60*/  FFMA.FTZ R136, R136, R54.reuse, -R127.reuse ;  /* 0x0000003688887223 */ /* 0x180fe2000001087f */
[-C--:B------:R-:W-:Y:S01]  /*3d70*/  FFMA.FTZ R135, R144, R54.reuse, -R127 ;  /* 0x0000003690877223 */ /* 0x080fe2000001087f */
[--C-:B------:R-:W-:Y:S01]  /*3d80*/  FFMA.FTZ R139, R148, R54, -R51.reuse ;  /* 0x00000036948b7223 */ /* 0x100fe20000010833 */
[----:B------:R-:W2:Y:S01]  /*3d90*/  MUFU.EX2 R133, R133 ;  /* 0x0000008500857308 */ /* 0x000ea20000000800 */
[----:B-1----:R-:W-:Y:S01]  /*3da0*/  F2FP.F16.F32.PACK_AB R71, R125, R128 ;  /* 0x000000807d47723e */ /* 0x002fe200000000ff */
        /* <DEDUP_REMOVED lines=8> */
[-C--:B------:R-:W-:Y:S01]  /*3e30*/  FFMA.FTZ R64, R64, R54.reuse, -R51 ;  /* 0x0000003640407223 */ /* 0x080fe20000010833 */
[----:B------:R-:W-:Y:S01]  /*3e40*/  FADD.FTZ R131, R131, R130 ;  /* 0x0000008283837221 */ /* 0x000fe20000010000 */
[-C--:B------:R-:W-:Y:S01]  /*3e50*/  FFMA.FTZ R66, R59, R54.reuse, -R127 ;  /* 0x000000363b427223 */ /* 0x080fe2000001087f */
[-CC-:B------:R-:W-:Y:S01]  /*3e60*/  FFMA.FTZ R47, R47, R54.reuse, -R51.reuse ;  /* 0x000000362f2f7223 */ /* 0x180fe20000010833 */
[----:B------:R-:W-:Y:S01]  /*3e70*/  FFMA.FTZ R60, R60, R54, -R51 ;  /* 0x000000363c3c7223 */ /* 0x000fe20000010833 */
[----:B------:R-:W-:Y:S01]  /*3e80*/  FADD.FTZ R128, R128, R131 ;  /* 0x0000008380807221 */ /* 0x000fe20000010000 */
[----:B------:R-:W1:Y:S01]  /*3e90*/  MUFU.EX2 R126, R126 ;  /* 0x0000007e007e7308 */ /* 0x000e620000000800 */
[----:B--2---:R-:W-:Y:S01]  /*3ea0*/  F2FP.F16.F32.PACK_AB R68, R133, R132 ;  /* 0x000000848544723e */ /* 0x004fe200000000ff */
[-CC-:B------:R-:W-:Y:S01]  /*3eb0*/  FFMA.FTZ R58, R58, R54.reuse, -R51.reuse ;  /* 0x000000363a3a7223 */ /* 0x180fe20000010833 */
[-C--:B------:R-:W-:Y:S01]  /*3ec0*/  FFMA.FTZ R59, R21, R54.reuse, -R51 ;  /* 0x00000036153b7223 */ /* 0x080fe20000010833 */
[----:B------:R-:W-:Y:S01]  /*3ed0*/  FADD.FTZ R125, R125, R128 ;  /* 0x000000807d7d7221 */ /* 0x000fe20000010000 */
[----:B------:R-:W-:Y:S01]  /*3ee0*/  FADD.FTZ R132, R132, R133 ;  /* 0x0000008584847221 */ /* 0x000fe20000010000 */
[-C--:B------:R-:W-:Y:S01]  /*3ef0*/  FFMA.FTZ R65, R65, R54.reuse, -R127 ;  /* 0x0000003641417223 */ /* 0x080fe2000001087f */
[-C--:B------:R-:W-:Y:S01]  /*3f00*/  FFMA.FTZ R124, R48, R54.reuse, -R51 ;  /* 0x00000036307c7223 */ /* 0x080fe20000010833 */
[----:B------:R-:W-:Y:S01]  /*3f10*/  MUFU.EX2 R50, R50 ;  /* 0x0000003200327308 */ /* 0x000fe20000000800 */
[-CC-:B------:R-:W-:Y:S01]  /*3f20*/  FFMA.FTZ R123, R123, R54.reuse, -R127.reuse ;  /* 0x000000367b7b7223 */ /* 0x180fe2000001087f */
[-CC-:B------:R-:W-:Y:S01]  /*3f30*/  FFMA.FTZ R119, R119, R54.reuse, -R127.reuse ;  /* 0x0000003677777223 */ /* 0x180fe2000001087f */
[-CC-:B------:R-:W-:Y:S01]  /*3f40*/  FFMA.FTZ R121, R121, R54.reuse, -R127.reuse ;  /* 0x0000003679797223 */ /* 0x180fe2000001087f */
[----:B------:R-:W-:Y:S01]  /*3f50*/  FFMA.FTZ R117, R117, R54, -R127 ;  /* 0x0000003675757223 */ /* 0x000fe2000001087f */
[----:B------:R-:W-:-:S03]  /*3f60*/  ISETP.GE.AND P0, PT, R120, R163, PT ;  /* 0x000000a37800720c */ /* 0x000fc60003f06270 */
[----:B------:R-:W2:Y:S01]  /*3f70*/  MUFU.EX2 R49, R49 ;  /* 0x0000003100317308 */ /* 0x000ea20000000800 */
[----:B-1----:R-:W-:Y:S01]  /*3f80*/  F2FP.F16.F32.PACK_AB R70, R126, R129 ;  /* 0x000000817e46723e */ /* 0x002fe200000000ff */
[----:B------:R-:W-:-:S06]  /*3f90*/  FADD.FTZ R129, R129, R132 ;  /* 0x0000008481817221 */ /* 0x000fcc0000010000 */
[----:B------:R-:W-:Y:S01]  /*3fa0*/  MUFU.EX2 R45, R45 ;  /* 0x0000002d002d7308 */ /* 0x000fe20000000800 */
[C---:B------:R-:W-:Y:S07]  /*3fb0*/  HMMA.16816.F32 R96, R68.reuse, R92, RZ ;  /* 0x0000005c4460723c */ /* 0x040fee00000018ff */
[----:B------:R-:W-:Y:S01]  /*3fc0*/  MUFU.EX2 R56, R56 ;  /* 0x0000003800387308 */ /* 0x000fe20000000800 */
[C---:B------:R-:W-:Y:S07]  /*3fd0*/  HMMA.16816.F32 R92, R68.reuse, R94, RZ ;  /* 0x0000005e445c723c */ /* 0x040fee00000018ff */
[----:B------:R-:W1:Y:S01]  /*3fe0*/  MUFU.EX2 R53, R53 ;  /* 0x0000003500357308 */ /* 0x000e620000000800 */
[----:B------:R-:W-:Y:S01]  /*3ff0*/  HMMA.16816.F32 R112, R68, R4, RZ ;  /* 0x000000044470723c */ /* 0x000fe200000018ff */
[----:B--2---:R-:W-:-:S06]  /*4000*/  F2FP.F16.F32.PACK_AB R5, R49, R50 ;  /* 0x000000323105723e */ /* 0x004fcc00000000ff */
[----:B------:R-:W-:Y:S01]  /*4010*/  MUFU.EX2 R46, R46 ;  /* 0x0000002e002e7308 */ /* 0x000fe20000000800 */
[C---:B------:R-:W-:Y:S07]  /*4020*/  HMMA.16816.F32 R108, R68.reuse, R6, RZ ;  /* 0x00000006446c723c */ /* 0x040fee00000018ff */
[----:B------:R-:W2:Y:S01]  /*4030*/  MUFU.EX2 R43, R43 ;  /* 0x0000002b002b7308 */ /* 0x000ea20000000800 */
[----:B-1----:R-:W-:Y:S01]  /*4040*/  F2FP.F16.F32.PACK_AB R4, R53, R56 ;  /* 0x000000383504723e */ /* 0x002fe200000000ff */
[C---:B---3--:R-:W-:Y:S06]  /*4050*/  HMMA.16816.F32 R104, R68.reuse, R100, RZ ;  /* 0x000000644468723c */ /* 0x048fec00000018ff */
[----:B------:R-:W1:Y:S02]  /*4060*/  MUFU.EX2 R44, R44 ;  /* 0x0000002c002c7308 */ /* 0x000e640000000800 */
[C---:B------:R-:W-:Y:S06]  /*4070*/  HMMA.16816.F32 R100, R68.reuse, R102, RZ ;  /* 0x000000664464723c */ /* 0x040fec00000018ff */
[----:B------:R-:W-:Y:S01]  /*4080*/  MUFU.EX2 R42, R42 ;  /* 0x0000002a002a7308 */ /* 0x000fe20000000800 */
[----:B--2---:R-:W-:Y:S01]  /*4090*/  F2FP.F16.F32.PACK_AB R6, R43, R46 ;  /* 0x0000002e2b06723e */ /* 0x004fe200000000ff */
[C---:B-----5:R-:W-:Y:S06]  /*40a0*/  HMMA.16816.F32 R80, R68.reuse, R76, RZ ;  /* 0x0000004c4450723c */ /* 0x060fec00000018ff */
        /* <DEDUP_REMOVED lines=13> */
[----:B------:R-:W5:Y:S02]  /*4180*/  MUFU.EX2 R36, R36 ;  /* 0x0000002400247308 */ /* 0x000f640000000800 */
[C---:B------:R-:W-:Y:S06]  /*4190*/  HMMA.16816.F32 R88, R68.reuse, R84, RZ ;  /* 0x000000544458723c */ /* 0x040fec00000018ff */
[----:B------:R-:W5:Y:S02]  /*41a0*/  MUFU.EX2 R35, R35 ;  /* 0x0000002300237308 */ /* 0x000f640000000800 */
[----:B------:R-:W-:Y:S06]  /*41b0*/  HMMA.16816.F32 R84, R68, R86, RZ ;  /* 0x000000564454723c */ /* 0x000fec00000018ff */
[----:B------:R-:W-:Y:S02]  /*41c0*/  MUFU.EX2 R32, R32 ;  /* 0x0000002000207308 */ /* 0x000fe40000000800 */
[----:B----4-:R-:W-:Y:S01]  /*41d0*/  HMMA.16816.F32 R112, R4, R28, R112 ;  /* 0x0000001c0470723c */ /* 0x010fe20000001870 */
[-C--:B------:R-:W-:Y:S01]  /*41e0*/  FFMA.FTZ R28, R198, R54.reuse, -R127 ;  /* 0x00000036c61c7223 */ /* 0x080fe2000001087f */
[----:B------:R-:W-:-:S04]  /*41f0*/  FFMA.FTZ R29, R192, R54, -R51 ;  /* 0x00000036c01d7223 */ /* 0x000fc80000010833 */
[----:B------:R-:W-:Y:S02]  /*4200*/  MUFU.EX2 R34, R34 ;  /* 0x0000002200227308 */ /* 0x000fe40000000800 */
[C---:B-1----:R-:W-:Y:S06]  /*4210*/  HMMA.16816.F32 R80, R4.reuse, R8, R80 ;  /* 0x000000080450723c */ /* 0x042fec0000001850 */
[----:B------:R-:W-:Y:S02]  /*4220*/  MUFU.EX2 R28, R28 ;  /* 0x0000001c001c7308 */ /* 0x000fe40000000800 */
[----:B------:R-:W-:Y:S01]  /*4230*/  HMMA.16816.F32 R76, R4, R10, R76 ;  /* 0x0000000a044c723c */ /* 0x000fe2000000184c */
[----:B------:R-:W1:Y:S05]  /*4240*/  LDSM.16.MT88.4 R8, [R26+0xd400] ;  /* 0x00d400001a08783b */ /* 0x000e6a0000004200 */
[----:B------:R-:W4:Y:S02]  /*4250*/  MUFU.EX2 R33, R33 ;  /* 0x0000002100217308 */ /* 0x000f240000000800 */
        /* <DEDUP_REMOVED lines=10> */
[----:B------:R-:W3:Y:S02]  /*4300*/  MUFU.EX2 R31, R31 ;  /* 0x0000001f001f7308 */ /* 0x000ee40000000800 */
        /* <DEDUP_REMOVED lines=9> */
[----:B-----5:R-:W-:Y:S01]  /*43a0*/  F2FP.F16.F32.PACK_AB R6, R36, R37 ;  /* 0x000000252406723e */ /* 0x020fe200000000ff */
[----:B------:R-:W-:Y:S01]  /*43b0*/  MUFU.EX2 R135, R135 ;  /* 0x0000008700877308 */ /* 0x000fe20000000800 */
[----:B------:R-:W-:-:S07]  /*43c0*/  F2FP.F16.F32.PACK_AB R7, R35, R38 ;  /* 0x000000262307723e */ /* 0x000fce00000000ff */
[----:B------:R-:W-:Y:S08]  /*43d0*/  MUFU.EX2 R141, R141 ;  /* 0x0000008d008d7308 */ /* 0x000ff00000000800 */
[----:B------:R-:W2:Y:S08]  /*43e0*/  MUFU.EX2 R142, R142 ;  /* 0x0000008e008e7308 */ /* 0x000eb00000000800 */
[----:B------:R-:W-:Y:S08]  /*43f0*/  MUFU.EX2 R139, R139 ;  /* 0x0000008b008b7308 */ /* 0x000ff00000000800 */
[----:B------:R-:W5:Y:S01]  /*4400*/  MUFU.EX2 R134, R134 ;  /* 0x0000008600867308 */ /* 0x000f620000000800 */
[C---:B-1----:R-:W-:Y:S07]  /*4410*/  HMMA.16816.F32 R112, R4.reuse, R8, R112 ;  /* 0x000000080470723c */ /* 0x042fee0000001870 */
[----:B------:R-:W1:Y:S01]  /*4420*/  MUFU.EX2 R138, R138 ;  /* 0x0000008a008a7308 */ /* 0x000e620000000800 */
[C---:B------:R-:W-:Y:S01]  /*4430*/  HMMA.16816.F32 R108, R4.reuse, R10, R108 ;  /* 0x0000000a046c723c */ /* 0x040fe2000000186c */
[----:B------:R-:W4:Y:S06]  /*4440*/  LDSM.16.MT88.4 R8, [R26+0x9800] ;  /* 0x009800001a08783b */ /* 0x000f2c0000004200 */
[----:B------:R-:W-:Y:S08]  /*4450*/  MUFU.EX2 R63, R63 ;  /* 0x0000003f003f7308 */ /* 0x000ff00000000800 */
[----:B------:R-:W1:Y:S08]  /*4460*/  MUFU.EX2 R140, R140 ;  /* 0x0000008c008c7308 */ /* 0x000e700000000800 */
[----:B------:R-:W-:Y:S08]  /*4470*/  MUFU.EX2 R61, R61 ;  /* 0x0000003d003d7308 */ /* 0x000ff00000000800 */
[----:B------:R-:W-:Y:S08]  /*4480*/  MUFU.EX2 R122, R122 ;  /* 0x0000007a007a7308 */ /* 0x000ff00000000800 */
[----:B------:R-:W1:Y:S01]  /*4490*/  MUFU.EX2 R143, R143 ;  /* 0x0000008f008f7308 */ /* 0x000e620000000800 */
        /* <DEDUP_REMOVED lines=25> */
[----:B---3--:R-:W-:Y:S02]  /*4630*/  F2FP.F16.F32.PACK_AB R5, R31, R32 ;  /* 0x000000201f05723e */ /* 0x008fe400000000ff */
        /* <DEDUP_REMOVED lines=42> */
[-C--:B------:R-:W-:Y:S01]  /*48e0*/  FFMA.FTZ R4, R62, R54.reuse, -R51 ;  /* 0x000000363e047223 */ /* 0x080fe20000010833 */
[-CC-:B------:R-:W-:Y:S01]  /*48f0*/  FFMA.FTZ R62, R55, R54.reuse, -R127.reuse ;  /* 0x00000036373e7223 */ /* 0x180fe2000001087f */
[----:B------:R-:W-:Y:S01]  /*4900*/  F2FP.F16.F32.PACK_AB R5, R140, R63 ;  /* 0x0000003f8c05723e */ /* 0x000fe200000000ff */
[-CC-:B------:R-:W-:Y:S01]  /*4910*/  FFMA.FTZ R55, R57, R54.reuse, -R127.reuse ;  /* 0x0000003639377223 */ /* 0x180fe2000001087f */
[----:B------:R2:W3:Y:S01]  /*4920*/  MUFU.EX2 R131, R4 ;  /* 0x0000000400837308 */ /* 0x0004e20000000800 */
[----:B------:R-:W-:Y:S01]  /*4930*/  FFMA.FTZ R57, R67, R54, -R127 ;  /* 0x0000003643397223 */ /* 0x000fe2000001087f */
[----:B------:R-:W-:-:S04]  /*4940*/  FADD.FTZ R67, R126, R129 ;  /* 0x000000817e437221 */ /* 0x000fc80000010000 */
[----:B------:R-:W-:Y:S01]  /*4950*/  FADD.FTZ R56, R56, R67 ;  /* 0x0000004338387221 */ /* 0x000fe20000010000 */
[----:B------:R-:W-:Y:S01]  /*4960*/  FFMA.FTZ R67, R23, R54, -R51 ;  /* 0x0000003617437223 */ /* 0x000fe20000010833 */
[----:B------:R-:W4:Y:S08]  /*4970*/  MUFU.EX2 R62, R62 ;  /* 0x0000003e003e7308 */ /* 0x000f300000000800 */
[----:B------:R-:W5:Y:S01]  /*4980*/  MUFU.EX2 R55, R55 ;  /* 0x0000003700377308 */ /* 0x000f620000000800 */
[----:B--2---:R-:W-:-:S02]  /*4990*/  F2FP.F16.F32.PACK_AB R4, R143, R122 ;  /* 0x0000007a8f04723e */ /* 0x004fc400000000ff */
[----:B---3--:R-:W-:-:S05]  /*49a0*/  F2FP.F16.F32.PACK_AB R6, R131, R64 ;  /* 0x000000408306723e */ /* 0x008fca00000000ff */
[----:B------:R-:W-:Y:S01]  /*49b0*/  MUFU.EX2 R57, R57 ;  /* 0x0000003900397308 */ /* 0x000fe20000000800 */
[----:B----4-:R-:W-:-:S07]  /*49c0*/  F2FP.F16.F32.PACK_AB R7, R62, R61 ;  /* 0x0000003d3e07723e */ /* 0x010fce00000000ff */
[C---:B------:R-:W-:Y:S08]  /*49d0*/  HMMA.16816.F32 R112, R4.reuse, R16, R112 ;  /* 0x000000100470723c */ /* 0x040ff00000001870 */
[C---:B-1----:R-:W-:Y:S08]  /*49e0*/  HMMA.16816.F32 R96, R4.reuse, R8, R96 ;  /* 0x000000080460723c */ /* 0x042ff00000001860 */
[C---:B------:R-:W-:Y:S01]  /*49f0*/  HMMA.16816.F32 R92, R4.reuse, R10, R92 ;  /* 0x0000000a045c723c */ /* 0x040fe2000000185c */
[----:B------:R-:W1:Y:S07]  /*4a00*/  LDSM.16.MT88.4 R8, [R26+0xe400] ;  /* 0x00e400001a08783b */ /* 0x000e6e0000004200 */
        /* <DEDUP_REMOVED lines=10> */
[----:B------:R-:W-:Y:S07]  /*4ab0*/  LDSM.16.MT88.4 R16, [R26+0xc800] ;  /* 0x00c800001a10783b */ /* 0x000fee0000004200 */
[C---:B---3--:R-:W-:Y:S08]  /*4ac0*/  HMMA.16816.F32 R80, R4.reuse, R12, R80 ;  /* 0x0000000c0450723c */ /* 0x048ff00000001850 */
[----:B------:R-:W-:Y:S01]  /*4ad0*/  HMMA.16816.F32 R76, R4, R14, R76 ;  /* 0x0000000e044c723c */ /* 0x000fe2000000184c */
[----:B------:R-:W-:Y:S01]  /*4ae0*/  FADD.FTZ R4, R50, R125 ;  /* 0x0000007d32047221 */ /* 0x000fe20000010000 */
[----:B------:R-:W2:Y:S01]  /*4af0*/  LDSM.16.MT88.4 R12, [R118+0xa800] ;  /* 0x00a80000760c783b */ /* 0x000ea20000004200 */
[----:B------:R-:W3:Y:S01]  /*4b00*/  MUFU.EX2 R50, R65 ;  /* 0x0000004100327308 */ /* 0x000ee20000000800 */
[----:B------:R-:W-:Y:S01]  /*4b10*/  FADD.FTZ R5, R53, R56 ;  /* 0x0000003835057221 */ /* 0x000fe20000010000 */
[----:B------:R-:W-:Y:S01]  /*4b20*/  FADD.FTZ R4, R49, R4 ;  /* 0x0000000431047221 */ /* 0x000fe20000010000 */
[----:B------:R-:W-:Y:S01]  /*4b30*/  F2FP.F16.F32.PACK_AB R6, R59, R58 ;  /* 0x0000003a3b06723e */ /* 0x000fe200000000ff */
[-C--:B------:R-:W-:Y:S01]  /*4b40*/  FFMA.FTZ R125, R20, R54.reuse, -R51 ;  /* 0x00000036147d7223 */ /* 0x080fe20000010833 */
[----:B------:R-:W-:Y:S01]  /*4b50*/  FADD.FTZ R56, R46, R5 ;  /* 0x000000052e387221 */ /* 0x000fe20000010000 */
[----:B------:R-:W-:Y:S01]  /*4b60*/  FADD.FTZ R53, R45, R4 ;  /* 0x000000042d357221 */ /* 0x000fe20000010000 */
[----:B------:R-:W-:Y:S01]  /*4b70*/  F2FP.F16.F32.PACK_AB R4, R60, R47 ;  /* 0x0000002f3c04723e */ /* 0x000fe200000000ff */
[----:B------:R-:W-:Y:S01]  /*4b80*/  FFMA.FTZ R51, R22, R54, -R51 ;  /* 0x0000003616337223 */ /* 0x000fe20000010833 */
[----:B-----5:R-:W-:Y:S01]  /*4b90*/  F2FP.F16.F32.PACK_AB R5, R55, R66 ;  /* 0x000000423705723e */ /* 0x020fe200000000ff */
[----:B------:R-:W4:Y:S01]  /*4ba0*/  LDSM.16.MT88.4 R20, [R118+0xc800] ;  /* 0x00c800007614783b */ /* 0x000f220000004200 */
[----:B------:R-:W-:Y:S01]  /*4bb0*/  MUFU.EX2 R46, R121 ;  /* 0x00000079002e7308 */ /* 0x000fe20000000800 */
[----:B------:R-:W-:Y:S01]  /*4bc0*/  FADD.FTZ R53, R44, R53 ;  /* 0x000000352c357221 */ /* 0x000fe20000010000 */
[----:B------:R-:W-:-:S03]  /*4bd0*/  FADD.FTZ R56, R43, R56 ;  /* 0x000000382b387221 */ /* 0x000fc60000010000 */
[----:B------:R-:W-:Y:S01]  /*4be0*/  FADD.FTZ R42, R42, R53 ;  /* 0x000000352a2a7221 */ /* 0x000fe20000010000 */
[----:B---3--:R-:W-:Y:S01]  /*4bf0*/  F2FP.F16.F32.PACK_AB R7, R50, R57 ;  /* 0x000000393207723e */ /* 0x008fe200000000ff */
[----:B------:R-:W-:Y:S01]  /*4c00*/  FADD.FTZ R41, R41, R56 ;  /* 0x0000003829297221 */ /* 0x000fe20000010000 */
[----:B------:R-:W-:Y:S01]  /*4c10*/  MUFU.EX2 R45, R125 ;  /* 0x0000007d002d7308 */ /* 0x000fe20000000800 */
[----:B------:R-:W-:Y:S02]  /*4c20*/  FADD.FTZ R39, R39, R42 ;  /* 0x0000002a27277221 */ /* 0x000fe40000010000 */
[----:B------:R-:W-:Y:S02]  /*4c30*/  FADD.FTZ R40, R40, R41 ;  /* 0x0000002928287221 */ /* 0x000fe40000010000 */
[----:B-1----:R-:W-:Y:S01]  /*4c40*/  HMMA.16816.F32 R104, R4, R8, R104 ;  /* 0x000000080468723c */ /* 0x002fe20000001868 */
[----:B------:R-:W-:Y:S01]  /*4c50*/  FADD.FTZ R38, R38, R39 ;  /* 0x0000002726267221 */ /* 0x000fe20000010000 */
[----:B------:R-:W-:Y:S01]  /*4c60*/  FADD.FTZ R37, R37, R40 ;  /* 0x0000002825257221 */ /* 0x000fe20000010000 */
[----:B------:R-:W1:Y:S02]  /*4c70*/  MUFU.EX2 R54, R124 ;  /* 0x0000007c00367308 */ /* 0x000e640000000800 */
[----:B------:R-:W-:Y:S01]  /*4c80*/  FADD.FTZ R35, R35, R38 ;  /* 0x0000002623237221 */ /* 0x000fe20000010000 */
[----:B------:R-:W-:-:S02]  /*4c90*/  FADD.FTZ R37, R36, R37 ;  /* 0x0000002524257221 */ /* 0x000fc40000010000 */
[C---:B------:R-:W-:Y:S01]  /*4ca0*/  HMMA.16816.F32 R100, R4.reuse, R10, R100 ;  /* 0x0000000a0464723c */ /* 0x040fe20000001864 */
[----:B------:R-:W3:Y:S01]  /*4cb0*/  LDSM.16.MT88.4 R8, [R118+0xe800] ;  /* 0x00e800007608783b */ /* 0x000ee20000004200 */
[----:B------:R-:W-:Y:S01]  /*4cc0*/  FADD.FTZ R32, R32, R35 ;  /* 0x0000002320207221 */ /* 0x000fe20000010000 */
[----:B------:R-:W-:Y:S01]  /*4cd0*/  MUFU.EX2 R49, R67 ;  /* 0x0000004300317308 */ /* 0x000fe20000000800 */
[----:B------:R-:W-:Y:S02]  /*4ce0*/  FADD.FTZ R34, R34, R37 ;  /* 0x0000002522227221 */ /* 0x000fe40000010000 */
[----:B------:R-:W-:Y:S02]  /*4cf0*/  FADD.FTZ R31, R31, R32 ;  /* 0x000000201f1f7221 */ /* 0x000fe40000010000 */
[----:B--2---:R-:W-:Y:S01]  /*4d00*/  HMMA.16816.F32 R112, R4, R12, R112 ;  /* 0x0000000c0470723c */ /* 0x004fe20000001870 */
[----:B------:R-:W-:Y:S01]  /*4d10*/  FADD.FTZ R33, R33, R34 ;  /* 0x0000002221217221 */ /* 0x000fe20000010000 */
[----:B------:R-:W-:Y:S01]  /*4d20*/  FADD.FTZ R28, R28, R31 ;  /* 0x0000001f1c1c7221 */ /* 0x000fe20000010000 */
[----:B------:R-:W2:Y:S03]  /*4d30*/  MUFU.EX2 R188, R51 ;  /* 0x0000003300bc7308 */ /* 0x000ea60000000800 */
[----:B------:R-:W-:-:S02]  /*4d40*/  FADD.FTZ R27, R27, R28 ;  /* 0x0000001c1b1b7221 */ /* 0x000fc40000010000 */
[----:B------:R-:W-:Y:S01]  /*4d50*/  HMMA.16816.F32 R108, R4, R14, R108 ;  /* 0x0000000e046c723c */ /* 0x000fe2000000186c */
[----:B------:R-:W5:Y:S01]  /*4d60*/  LDSM.16.MT88.4 R12, [R26+0xe800] ;  /* 0x00e800001a0c783b */ /* 0x000f620000004200 */
[----:B------:R-:W-:-:S06]  /*4d70*/  FADD.FTZ R136, R136, R27 ;  /* 0x0000001b88887221 */ /* 0x000fcc0000010000 */
[C---:B----4-:R-:W-:Y:S08]  /*4d80*/  HMMA.16816.F32 R96, R4.reuse, R20, R96 ;  /* 0x000000140460723c */ /* 0x050ff00000001860 */
[C---:B------:R-:W-:Y:S01]  /*4d90*/  HMMA.16816.F32 R92, R4.reuse, R22, R92 ;  /* 0x00000016045c723c */ /* 0x040fe2000000185c */
[----:B------:R-:W4:Y:S07]  /*4da0*/  LDSM.16.MT88.4 R20, [R118+0xac00] ;  /* 0x00ac00007614783b */ /* 0x000f2e0000004200 */
[C---:B------:R-:W-:Y:S08]  /*4db0*/  HMMA.16816.F32 R88, R4.reuse, R16, R88 ;  /* 0x000000100458723c */ /* 0x040ff00000001858 */
[C---:B---3--:R-:W-:Y:S08]  /*4dc0*/  HMMA.16816.F32 R80, R4.reuse, R8, R80 ;  /* 0x000000080450723c */ /* 0x048ff00000001850 */
[C---:B------:R-:W-:Y:S01]  /*4dd0*/  HMMA.16816.F32 R76, R4.reuse, R10, R76 ;  /* 0x0000000a044c723c */ /* 0x040fe2000000184c */
[----:B------:R-:W3:Y:S07]  /*4de0*/  LDSM.16.MT88.4 R8, [R26+0xac00] ;  /* 0x00ac00001a08783b */ /* 0x000eee0000004200 */
[C---:B-----5:R-:W-:Y:S08]  /*4df0*/  HMMA.16816.F32 R72, R4.reuse, R12, R72 ;  /* 0x0000000c0448723c */ /* 0x060ff00000001848 */
[C---:B------:R-:W-:Y:S01]  /*4e00*/  HMMA.16816.F32 R68, R4.reuse, R14, R68 ;  /* 0x0000000e0444723c */ /* 0x040fe20000001844 */
[----:B------:R-:W5:Y:S07]  /*4e10*/  LDSM.16.MT88.4 R12, [R26+0xcc00] ;  /* 0x00cc00001a0c783b */ /* 0x000f6e0000004200 */
[----:B------:R-:W-:Y:S01]  /*4e20*/  HMMA.16816.F32 R84, R4, R18, R84 ;  /* 0x000000120454723c */ /* 0x000fe20000001854 */
[----:B-1----:R-:W-:Y:S01]  /*4e30*/  F2FP.F16.F32.PACK_AB R4, R54, R45 ;  /* 0x0000002d3604723e */ /* 0x002fe200000000ff */
[----:B------:R-:W1:Y:S01]  /*4e40*/  LDSM.16.MT88.4 R16, [R118+0xcc00] ;  /* 0x00cc00007610783b */ /* 0x000e620000004200 */
[----:B------:R-:W-:-:S02]  /*4e50*/  F2FP.F16.F32.PACK_AB R5, R46, R123 ;  /* 0x0000007b2e05723e */ /* 0x000fc400000000ff */
[----:B--2---:R-:W-:Y:S02]  /*4e60*/  F2FP.F16.F32.PACK_AB R6, R188, R49 ;  /* 0x00000031bc06723e */ /* 0x004fe400000000ff */
[----:B------:R-:W-:-:S07]  /*4e70*/  F2FP.F16.F32.PACK_AB R7, R48, R119 ;  /* 0x000000773007723e */ /* 0x000fce00000000ff */
[----:B----4-:R-:W-:Y:S01]  /*4e80*/  HMMA.16816.F32 R112, R4, R20, R112 ;  /* 0x000000140470723c */ /* 0x010fe20000001870 */
[----:B------:R-:W-:-:S04]  /*4e90*/  FADD.FTZ R20, R30, R33 ;  /* 0x000000211e147221 */ /* 0x000fc80000010000 */
[----:B------:R-:W-:-:S03]  /*4ea0*/  FADD.FTZ R20, R29, R20 ;  /* 0x000000141d147221 */ /* 0x000fc60000010000 */
[----:B---3--:R-:W-:Y:S01]  /*4eb0*/  HMMA.16816.F32 R104, R4, R8, R104 ;  /* 0x000000080468723c */ /* 0x008fe20000001868 */
        /* <DEDUP_REMOVED lines=8> */
[----:B-----5:R-:W-:Y:S01]  /*4f40*/  HMMA.16816.F32 R88, R4, R12, R88 ;  /* 0x0000000c0458723c */ /* 0x020fe20000001858 */
[----:B------:R-:W-:Y:S01]  /*4f50*/  FADD.FTZ R13, R139, R142 ;  /* 0x0000008e8b0d7221 */ /* 0x000fe20000010000 */
[----:B------:R-:W-:-:S03]  /*4f60*/  FADD.FTZ R140, R140, R63 ;  /* 0x0000003f8c8c7221 */ /* 0x000fc60000010000 */
[----:B------:R-:W-:-:S03]  /*4f70*/  FADD.FTZ R13, R134, R13 ;  /* 0x0000000d860d7221 */ /* 0x000fc60000010000 */
[----:B-1----:R-:W-:Y:S01]  /*4f80*/  HMMA.16816.F32 R96, R4, R16, R96 ;  /* 0x000000100460723c */ /* 0x002fe20000001860 */
[----:B------:R-:W-:-:S04]  /*4f90*/  FADD.FTZ R122, R122, R13 ;  /* 0x0000000d7a7a7221 */ /* 0x000fc80000010000 */
[----:B------:R-:W-:-:S03]  /*4fa0*/  FADD.FTZ R143, R143, R122 ;  /* 0x0000007a8f8f7221 */ /* 0x000fc60000010000 */
[C---:B------:R-:W-:Y:S01]  /*4fb0*/  HMMA.16816.F32 R92, R4.reuse, R18, R92 ;  /* 0x00000012045c723c */ /* 0x040fe2000000185c */
[----:B------:R-:W1:Y:S07]  /*4fc0*/  LDSM.16.MT88.4 R16, [R26+0xec00] ;  /* 0x00ec00001a10783b */ /* 0x000e6e0000004200 */
[C---:B------:R-:W-:Y:S08]  /*4fd0*/  HMMA.16816.F32 R108, R4.reuse, R22, R108 ;  /* 0x00000016046c723c */ /* 0x040ff0000000186c */
[C---:B------:R-:W-:Y:S08]  /*4fe0*/  HMMA.16816.F32 R84, R4.reuse, R14, R84 ;  /* 0x0000000e0454723c */ /* 0x040ff00000001854 */
        /* <DEDUP_REMOVED lines=11> */
[----:B------:R-:W-:Y:S01]  /*50a0*/  FADD.FTZ R8, R58, R9 ;  /* 0x000000093a087221 */ /* 0x000fe20000010000 */
[----:B-1----:R-:W-:Y:S02]  /*50b0*/  HMMA.16816.F32 R72, R4, R16, R72 ;  /* 0x000000100448723c */ /* 0x002fe40000001848 */
        /* <DEDUP_REMOVED lines=8> */
[----:B------:R-:W-:-:S03]  /*5140*/  FADD.FTZ R49, R49, R54 ;  /* 0x0000003631317221 */ /* 0x000fc60000010000 */
[----:B------:R-:W-:Y:S01]  /*5150*/  FADD.FTZ R189, R48, R119 ;  /* 0x0000007730bd7221 */ /* 0x000fe20000010000 */
[----:B------:R-:W-:Y:S01]  /*5160*/  FADD.FTZ R188, R188, R49 ;  /* 0x00000031bcbc7221 */ /* 0x000fe20000010000 */
[----:B------:R-:W-:Y:S08]  /*5170*/  @!P0 BRA `(.L_x_3736) ;  /* 0x0000003c00788947 */ /* 0x000ff00003800000 */
        /* <DEDUP_REMOVED lines=8> */
.L_x_3743:
        /* <DEDUP_REMOVED lines=78> */
.L_x_3738:
[----:B------:R-:W-:Y:S05]  /*56e0*/  BSYNC.RECONVERGENT B0 ;  /* 0x0000000000007941 */ /* 0x000fea0003800200 */
.L_x_3737:
[----:B------:R-:W1:Y:S01]  /*56f0*/  S2UR UR6, SR_CgaCtaId ;  /* 0x00000000000679c3 */ /* 0x000e620000008800 */
[C---:B------:R-:W-:Y:S01]  /*5700*/  SHF.L.U32 R168, R116.reuse, 0x3, RZ ;  /* 0x0000000374a87819 */ /* 0x040fe200000006ff */
[----:B------:R-:W-:Y:S01]  /*5710*/  UMOV UR7, 0x400 ;  /* 0x0000040000077882 */ /* 0x000fe20000000000 */
[----:B------:R-:W-:Y:S01]  /*5720*/  LOP3.LUT R167, R116, 0x18, RZ, 0xc0, !PT ;  /* 0x0000001874a77812 */ /* 0x000fe200078ec0ff */
[----:B------:R-:W-:Y:S01]  /*5730*/  BSSY.RECONVERGENT B1, `(.L_x_3739) ;  /* 0x00001a5000017945 */ /* 0x000fe20003800200 */
[C---:B------:R-:W-:Y:S02]  /*5740*/  LOP3.LUT R190, R168.reuse, 0xc0, RZ, 0xc0, !PT ;  /* 0x000000c0a8be7812 */ /* 0x040fe400078ec0ff */
[----:B------:R-:W-:Y:S02]  /*5750*/  LOP3.LUT R192, R168, 0x18, RZ, 0xc0, !PT ;  /* 0x00000018a8c07812 */ /* 0x000fe400078ec0ff */
[----:B------:R-:W-:Y:S02]  /*5760*/  LOP3.LUT R167, R190, R167, RZ, 0xfc, !PT ;  /* 0x000000a7bea77212 */ /* 0x000fe400078efcff */
[----:B------:R-:W-:Y:S02]  /*5770*/  LOP3.LUT R190, R168, 0x1f20, RZ, 0xc0, !PT ;  /* 0x00001f20a8be7812 */ /* 0x000fe400078ec0ff */
[----:B------:R-:W-:Y:S02]  /*5780*/  LOP3.LUT R193, R167, R192, RZ, 0x3c, !PT ;  /* 0x000000c0a7c17212 */ /* 0x000fe400078e3cff */
[----:B------:R-:W-:Y:S02]  /*5790*/  MOV R177, R175 ;  /* 0x000000af00b17202 */ /* 0x000fe40000000f00 */
[----:B------:R-:W-:Y:S02]  /*57a0*/  LOP3.LUT R193, R190, R193, RZ, 0xfc, !PT ;  /* 0x000000c1bec17212 */ /* 0x000fe400078efcff */
[----:B------:R-:W-:Y:S02]  /*57b0*/  IADD3 R194, P0, PT, R183, R176, RZ ;  /* 0x000000b0b7c27210 */ /* 0x000fe40007f1e0ff */
[----:B------:R-:W-:Y:S02]  /*57c0*/  IADD3 R178, PT, PT, R178, -0x1, RZ ;  /* 0xffffffffb2b27810 */ /* 0x000fe40007ffe0ff */
[----:B------:R-:W-:Y:S01]  /*57d0*/  IADD3.X R195, PT, PT, R182, R175, RZ, P0, !PT ;  /* 0x000000afb6c37210 */ /* 0x000fe200007fe4ff */
[----:B-1----:R-:W-:Y:S01]  /*57e0*/  ULEA UR6, UR6, UR7, 0x18 ;  /* 0x0000000706067291 */ /* 0x002fe2000f8ec0ff */
[C---:B------:R-:W-:Y:S02]  /*57f0*/  IADD3 R196, P0, PT, R159.reuse, R194, RZ ;  /* 0x000000c29fc47210 */ /* 0x040fe40007f1e0ff */
[----:B------:R-:W-:Y:S02]  /*5800*/  ISETP.GT.AND P2, PT, R178, R163, PT ;  /* 0x000000a3b200720c */ /* 0x000fe40003f44270 */
[C---:B------:R-:W-:Y:S02]  /*5810*/  IADD3.X R197, PT, PT, R160.reuse, R195, RZ, P0, !PT ;  /* 0x000000c3a0c57210 */ /* 0x040fe400007fe4ff */
[----:B------:R-:W-:Y:S02]  /*5820*/  MOV R158, UR6 ;  /* 0x00000006009e7c02 */ /* 0x000fe40008000f00 */
[----:B------:R-:W-:Y:S02]  /*5830*/  IADD3 R192, P0, PT, R159, R196, RZ ;  /* 0x000000c49fc07210 */ /* 0x000fe40007f1e0ff */
[----:B------:R-:W-:Y:S02]  /*5840*/  LEA R191, R193, R158, 0x1 ;  /* 0x0000009ec1bf7211 */ /* 0x000fe400078e08ff */
[----:B------:R-:W-:Y:S02]  /*5850*/  IADD3.X R193, PT, PT, R160, R197, RZ, P0, !PT ;  /* 0x000000c5a0c17210 */ /* 0x000fe400007fe4ff */
[----:B------:R-:W-:Y:S01]  /*5860*/  LOP3.LUT P0, RZ, R116, 0x4, RZ, 0xc0, !PT ;  /* 0x0000000474ff7812 */ /* 0x000fe2000780c0ff */
[----:B------:R-:W-:Y:S01]  /*5870*/  @!PT LDS RZ, [RZ] ;  /* 0x00000000fffff984 */ /* 0x000fe20000000800 */
[----:B------:R-:W-:Y:S01]  /*5880*/  @!PT LDS RZ, [RZ] ;  /* 0x00000000fffff984 */ /* 0x000fe20000000800 */
[----:B------:R-:W-:Y:S01]  /*5890*/  @!PT LDS RZ, [RZ] ;  /* 0x00000000fffff984 */ /* 0x000fe20000000800 */
[----:B------:R-:W-:Y:S08]  /*58a0*/  LDGSTS.E.BYPASS.LTC128B.128 [R191+0x9000], desc[UR4][R176.64] ;  /* 0x09000000b0bf7fae */ /* 0x000ff0000b981a04 */
[----:B------:R-:W-:Y:S08]  /*58b0*/  LDGSTS.E.BYPASS.LTC128B.128 [R191+0xb000], desc[UR4][R176.64+0x40] ;  /* 0x0b000040b0bf7fae */ /* 0x000ff0000b981a04 */
[----:B------:R1:W-:Y:S08]  /*58c0*/  LDGSTS.E.BYPASS.LTC128B.128 [R191+0xd000], desc[UR4][R176.64+0x80] ;  /* 0x0d000080b0bf7fae */ /* 0x0003f0000b981a04 */
        /* <DEDUP_REMOVED lines=18> */
[----:B------:R-:W-:Y:S04]  /*59f0*/  MOV R124, 0x20 ;  /* 0x00000020007c7802 */ /* 0x000fe80000000f00 */
[----:B------:R-:W-:Y:S01]  /*5a00*/  SEL R124, R124, 0xffffffe0, !P0 ;  /* 0xffffffe07c7c7807 */ /* 0x000fe20004000000 */
[C---:B------:R-:W-:Y:S02]  /*5a10*/  HMMA.16816.F32 R8, R120.reuse, R126, RZ ;  /* 0x0000007e7808723c */ /* 0x040fe400000018ff */
[----:B------:R-:W4:Y:S01]  /*5a20*/  LDSM.16.M88.4 R144, [R156+0x4400] ;  /* 0x004400009c90783b */ /* 0x000f220000000200 */
[C---:B------:R-:W-:Y:S05]  /*5a30*/  IADD3 R0, PT, PT, R124.reuse, R156, RZ ;  /* 0x0000009c7c007210 */ /* 0x040fea0007ffe0ff */
[C---:B-----5:R-:W-:Y:S02]  /*5a40*/  HMMA.16816.F32 R12, R120.reuse, R128, RZ ;  /* 0x00000080780c723c */ /* 0x060fe400000018ff */
[----:B------:R-:W5:Y:S01]  /*5a50*/  LDSM.16.M88.4 R148, [R156+0x4800] ;  /* 0x004800009c94783b */ /* 0x000f620000000200 */
[----:B------:R-:W-:Y:S05]  /*5a60*/  IADD3 R128, PT, PT, R124, R157, RZ ;  /* 0x0000009d7c807210 */ /* 0x000fea0007ffe0ff */
[C---:B------:R-:W-:Y:S02]  /*5a70*/  HMMA.16816.F32 R16, R120.reuse, R130, RZ ;  /* 0x000000827810723c */ /* 0x040fe400000018ff */
[----:B------:R-:W5:Y:S06]  /*5a80*/  LDSM.16.M88.4 R152, [R156+0x4c00] ;  /* 0x004c00009c98783b */ /* 0x000f6c0000000200 */
[C---:B-1----:R-:W-:Y:S02]  /*5a90*/  HMMA.16816.F32 R20, R120.reuse, R132, RZ ;  /* 0x000000847814723c */ /* 0x042fe400000018ff */
[----:B------:R-:W-:Y:S06]  /*5aa0*/  LDSM.16.M88.4 R124, [R128] ;  /* 0x00000000807c783b */ /* 0x000fec0000000200 */
[C---:B------:R-:W-:Y:S08]  /*5ab0*/  HMMA.16816.F32 R24, R120.reuse, R134, RZ ;  /* 0x000000867818723c */ /* 0x040ff000000018ff */
        /* <DEDUP_REMOVED lines=226> */
[-C--:B---3--:R-:W-:Y:S01]  /*68e0*/  FMUL.FTZ R177, R58, R232.reuse ;  /* 0x000000e83ab17220 */ /* 0x088fe20000410000 */
[-C--:B------:R-:W-:Y:S06]  /*68f0*/  FMUL.FTZ R190, R59, R232.reuse ;  /* 0x000000e83bbe7220 */ /* 0x080fec0000410000 */
        /* <DEDUP_REMOVED lines=70> */
[----:B------:R-:W-:Y:S03]  /*6d60*/  LOP3.LUT R0, R0, R13, RZ, 0x3c, !PT ;  /* 0x0000000d00007212 */ /* 0x000fe600078e3cff */
        /* <DEDUP_REMOVED lines=42> */
.L_x_3742:
[----:B------:R-:W-:Y:S05]  /*7010*/  BSYNC.RECONVERGENT B0 ;  /* 0x0000000000007941 */ /* 0x000fea0003800200 */
.L_x_3741:
        /* <DEDUP_REMOVED lines=22> */
.L_x_3740:
[----:B------:R-:W-:Y:S05]  /*7180*/  BSYNC.RECONVERGENT B1 ;  /* 0x0000000000017941 */ /* 0x000fea0003800200 */
.L_x_3739:
        /* <DEDUP_REMOVED lines=51> */
[----:B------:R-:W-:Y:S02]  /*74c0*/  MOV R117, R179 ;  /* 0x000000b300757202 */ /* 0x000fe40000000f00 */
[----:B------:R-:W-:Y:S01]  /*74d0*/  FSEL R122, R122, RZ, P2 ;  /* 0x000000ff7a7a7208 */ /* 0x000fe20001000000 */
[----:B------:R-:W-:Y:S01]  /*74e0*/  FMUL.FTZ R59, R53, R4 ;  /* 0x00000004353b7220 */ /* 0x000fe20000410000 */
[----:B------:R-:W-:Y:S01]  /*74f0*/  FSETP.NEU.FTZ.AND P2, PT, R0, -INF , PT ;  /* 0xff8000000000780b */ /* 0x000fe20003f5d000 */
[----:B------:R-:W1:Y:S01]  /*7500*/  MUFU.EX2 R58, R58 ;  /* 0x0000003a003a7308 */ /* 0x000e620000000800 */
[----:B------:R-:W-:Y:S01]  /*7510*/  @P0 IADD3 R117, PT, PT, R185, -0x20, RZ ;  /* 0xffffffe0b9750810 */ /* 0x000fe20007ffe0ff */
[-CC-:B------:R-:W-:Y:S01]  /*7520*/  FFMA.FTZ R128, R246, R53.reuse, -R122.reuse ;  /* 0x00000035f6807223 */ /* 0x180fe2000001087a */
[----:B------:R-:W-:Y:S01]  /*7530*/  FSEL R120, R120, RZ, P2 ;  /* 0x000000ff78787208 */ /* 0x000fe20001000000 */
[-CC-:B------:R-:W-:Y:S01]  /*7540*/  FFMA.FTZ R125, R244, R53.reuse, -R122.reuse ;  /* 0x00000035f47d7223 */ /* 0x180fe2000001087a */
[-CC-:B------:R-:W-:Y:S01]  /*7550*/  FFMA.FTZ R124, R238, R53.reuse, -R122.reuse ;  /* 0x00000035ee7c7223 */ /* 0x180fe2000001087a */
[-C--:B------:R-:W-:Y:S01]  /*7560*/  FFMA.FTZ R119, R236, R53.reuse, -R122 ;  /* 0x00000035ec777223 */ /* 0x080fe2000001087a */
[----:B------:R-:W2:Y:S01]  /*7570*/  LDSM.16.MT88.4 R24, [R117] ;  /* 0x000000007518783b */ /* 0x000ea20000004200 */
[-CC-:B------:R-:W-:Y:S01]  /*7580*/  FFMA.FTZ R121, R9, R53.reuse, -R120.reuse ;  /* 0x0000003509797223 */ /* 0x180fe20000010878 */
[-CC-:B------:R-:W-:Y:S01]  /*7590*/  FFMA.FTZ R127, R242, R53.reuse, -R120.reuse ;  /* 0x00000035f27f7223 */ /* 0x180fe20000010878 */
[-CC-:B------:R-:W-:Y:S01]  /*75a0*/  FFMA.FTZ R123, R240, R53.reuse, -R120.reuse ;  /* 0x00000035f07b7223 */ /* 0x180fe20000010878 */
[-C--:B------:R-:W-:Y:S01]  /*75b0*/  FFMA.FTZ R126, R234, R53.reuse, -R120 ;  /* 0x00000035ea7e7223 */ /* 0x080fe20000010878 */
[----:B------:R-:W3:Y:S01]  /*75c0*/  MUFU.EX2 R59, R59 ;  /* 0x0000003b003b7308 */ /* 0x000ee20000000800 */
[-C--:B------:R-:W-:Y:S01]  /*75d0*/  FFMA.FTZ R132, R206, R53.reuse, -R122 ;  /* 0x00000035ce847223 */ /* 0x080fe2000001087a */
[-CC-:B------:R-:W-:Y:S01]  /*75e0*/  FFMA.FTZ R129, R203, R53.reuse, -R120.reuse ;  /* 0x00000035cb817223 */ /* 0x180fe20000010878 */
[----:B------:R-:W4:Y:S01]  /*75f0*/  LDSM.16.MT88.4 R40, [R117+0x2000] ;  /* 0x002000007528783b */ /* 0x000f220000004200 */
        /* <DEDUP_REMOVED lines=10> */
[----:B------:R-:W1:Y:S01]  /*76a0*/  LDSM.16.MT88.4 R64, [R117+0x4000] ;  /* 0x004000007540783b */ /* 0x000e620000004200 */
        /* <DEDUP_REMOVED lines=17> */
[----:B------:R-:W3:Y:S01]  /*77c0*/  MUFU.EX2 R123, R123 ;  /* 0x0000007b007b7308 */ /* 0x000ee20000000800 */
[----:B-----5:R-:W-:Y:S01]  /*77d0*/  F2FP.F16.F32.PACK_AB R60, R125, R128 ;  /* 0x000000807d3c723e */ /* 0x020fe200000000ff */
        /* <DEDUP_REMOVED lines=9> */
[-CC-:B------:R-:W-:Y:S01]  /*7870*/  FFMA.FTZ R83, R218, R53.reuse, -R120.reuse ;  /* 0x00000035da537223 */ /* 0x180fe20000010878 */
[----:B------:R-:W-:Y:S01]  /*7880*/  LDSM.16.MT88.4 R72, [R117+0xc00] ;  /* 0x000c00007548783b */ /* 0x000fe20000004200 */
[-CC-:B------:R-:W-:Y:S01]  /*7890*/  FFMA.FTZ R113, R57, R53.reuse, -R120.reuse ;  /* 0x0000003539717223 */ /* 0x180fe20000010878 */
[-CC-:B------:R-:W-:Y:S01]  /*78a0*/  FFMA.FTZ R112, R56, R53.reuse, -R120.reuse ;  /* 0x0000003538707223 */ /* 0x180fe20000010878 */
[----:B------:R-:W-:Y:S03]  /*78b0*/  FFMA.FTZ R89, R245, R53, -R120 ;  /* 0x00000035f5597223 */ /* 0x000fe60000010878 */
[----:B------:R-:W5:Y:S01]  /*78c0*/  MUFU.EX2 R119, R119 ;  /* 0x0000007700777308 */ /* 0x000f620000000800 */
[----:B---3--:R-:W-:Y:S01]  /*78d0*/  F2FP.F16.F32.PACK_AB R61, R123, R127 ;  /* 0x0000007f7b3d723e */ /* 0x008fe200000000ff */
[-C--:B------:R-:W-:Y:S01]  /*78e0*/  FFMA.FTZ R99, R233, R53.reuse, -R122 ;  /* 0x00000035e9637223 */ /* 0x080fe2000001087a */
[-C--:B------:R-:W-:Y:S01]  /*78f0*/  FFMA.FTZ R97, R227, R53.reuse, -R120 ;  /* 0x00000035e3617223 */ /* 0x080fe20000010878 */
[----:B------:R-:W-:Y:S01]  /*7900*/  LDSM.16.MT88.4 R108, [R118+0xac00] ;  /* 0x00ac0000766c783b */ /* 0x000fe20000004200 */
[-CC-:B------:R-:W-:Y:S01]  /*7910*/  FFMA.FTZ R131, R204, R53.reuse, -R122.reuse ;  /* 0x00000035cc837223 */ /* 0x180fe2000001087a */
[-C--:B------:R-:W-:Y:S01]  /*7920*/  FFMA.FTZ R136, R196, R53.reuse, -R122 ;  /* 0x00000035c4887223 */ /* 0x080fe2000001087a */
[-CC-:B------:R-:W-:Y:S03]  /*7930*/  FFMA.FTZ R133, R197, R53.reuse, -R120.reuse ;  /* 0x00000035c5857223 */ /* 0x180fe60000010878 */
[----:B------:R-:W-:Y:S01]  /*7940*/  MUFU.EX2 R126, R126 ;  /* 0x0000007e007e7308 */ /* 0x000fe20000000800 */
[----:B------:R-:W-:Y:S01]  /*7950*/  FFMA.FTZ R138, R199, R53, -R120 ;  /* 0x00000035c78a7223 */ /* 0x000fe20000010878 */
[----:B------:R-:W-:Y:S01]  /*7960*/  FFMA.FTZ R127, R58, R189, R127 ;  /* 0x000000bd3a7f7223 */ /* 0x000fe2000001007f */
[----:B------:R-:W-:Y:S01]  /*7970*/  FFMA.FTZ R128, R59, R188, R128 ;  /* 0x000000bc3b807223 */ /* 0x000fe20000010080 */
[----:B------:R-:W-:Y:S01]  /*7980*/  LDSM.16.MT88.4 R100, [R117+0x1c00] ;  /* 0x001c00007564783b */ /* 0x000fe20000004200 */
[-C--:B------:R-:W-:Y:S01]  /*7990*/  FFMA.FTZ R90, R237, R53.reuse, -R122 ;  /* 0x00000035ed5a7223 */ /* 0x080fe2000001087a */
[-C--:B------:R-:W-:Y:S01]  /*79a0*/  FFMA.FTZ R98, R235, R53.reuse, -R120 ;  /* 0x00000035eb627223 */ /* 0x080fe20000010878 */
[-CC-:B------:R-:W-:Y:S03]  /*79b0*/  FFMA.FTZ R88, R241, R53.reuse, -R122.reuse ;  /* 0x00000035f1587223 */ /* 0x180fe6000001087a */
[----:B------:R-:W3:Y:S01]  /*79c0*/  MUFU.EX2 R121, R121 ;  /* 0x0000007900797308 */ /* 0x000ee20000000800 */
[----:B-----5:R-:W-:Y:S01]  /*79d0*/  F2FP.F16.F32.PACK_AB R62, R119, R124 ;  /* 0x0000007c773e723e */ /* 0x020fe200000000ff */
[-C--:B------:R-:W-:Y:S01]  /*79e0*/  FFMA.FTZ R91, R231, R53.reuse, -R122 ;  /* 0x00000035e75b7223 */ /* 0x080fe2000001087a */
[-C--:B------:R-:W-:Y:S01]  /*79f0*/  FFMA.FTZ R96, R229, R53.reuse, -R120 ;  /* 0x00000035e5607223 */ /* 0x080fe20000010878 */
[----:B------:R-:W-:Y:S01]  /*7a00*/  FADD.FTZ R127, R123, R127 ;  /* 0x0000007f7b7f7221 */ /* 0x000fe20000010000 */
[----:B------:R-:W-:Y:S01]  /*7a10*/  FADD.FTZ R125, R125, R128 ;  /* 0x000000807d7d7221 */ /* 0x000fe20000010000 */
[-CC-:B------:R-:W-:Y:S01]  /*7a20*/  FFMA.FTZ R123, R217, R53.reuse, -R122.reuse ;  /* 0x00000035d97b7223 */ /* 0x180fe2000001087a */
[-C--:B------:R-:W-:Y:S03]  /*7a30*/  FFMA.FTZ R128, R215, R53.reuse, -R122 ;  /* 0x00000035d7807223 */ /* 0x080fe6000001087a */
[----:B------:R-:W-:Y:S01]  /*7a40*/  MUFU.EX2 R81, R81 ;  /* 0x0000005100517308 */ /* 0x000fe20000000800 */
        /* <DEDUP_REMOVED lines=8> */
[----:B---3--:R-:W-:Y:S01]  /*7ad0*/  F2FP.F16.F32.PACK_AB R63, R121, R126 ;  /* 0x0000007e793f723e */ /* 0x008fe200000000ff */
[----:B------:R-:W-:Y:S01]  /*7ae0*/  FADD.FTZ R126, R126, R127 ;  /* 0x0000007f7e7e7221 */ /* 0x000fe20000010000 */
[-C--:B------:R-:W-:Y:S01]  /*7af0*/  FFMA.FTZ R127, R207, R53.reuse, -R122 ;  /* 0x00000035cf7f7223 */ /* 0x080fe2000001087a */
[-CC-:B------:R-:W-:Y:S01]  /*7b00*/  FFMA.FTZ R141, R177, R53.reuse, -R120.reuse ;  /* 0x00000035b18d7223 */ /* 0x180fe20000010878 */
[-C--:B------:R-:W-:Y:S01]  /*7b10*/  FFMA.FTZ R146, R190, R53.reuse, -R120 ;  /* 0x00000035be927223 */ /* 0x080fe20000010878 */
[----:B------:R-:W-:Y:S01]  /*7b20*/  FADD.FTZ R126, R121, R126 ;  /* 0x0000007e797e7221 */ /* 0x000fe20000010000 */
[--C-:B------:R-:W-:Y:S01]  /*7b30*/  FFMA.FTZ R121, R223, R53, -R120.reuse ;  /* 0x00000035df797223 */ /* 0x100fe20000010878 */
        /* <DEDUP_REMOVED lines=10> */
[-CC-:B------:R-:W-:Y:S01]  /*7be0*/  FFMA.FTZ R202, R202, R53.reuse, -R122.reuse ;  /* 0x00000035caca7223 */ /* 0x180fe2000001087a */
[-CC-:B------:R-:W-:Y:S01]  /*7bf0*/  FFMA.FTZ R205, R205, R53.reuse, -R122.reuse ;  /* 0x00000035cdcd7223 */ /* 0x180fe2000001087a */
[--C-:B------:R-:W-:Y:S04]  /*7c00*/  FFMA.FTZ R208, R208, R53, -R122.reuse ;  /* 0x00000035d0d07223 */ /* 0x100fe8000001087a */
[----:B------:R-:W-:Y:S01]  /*7c10*/  MUFU.EX2 R89, R89 ;  /* 0x0000005900597308 */ /* 0x000fe20000000800 */
[----:B------:R-:W-:Y:S01]  /*7c20*/  ISETP.GT.AND P0, PT, R178, R163, PT ;  /* 0x000000a3b200720c */ /* 0x000fe20003f04270 */
[C---:B--2---:R-:W-:Y:S03]  /*7c30*/  HMMA.16816.F32 R12, R60.reuse, R24, R12 ;  /* 0x000000183c0c723c */ /* 0x044fe6000000180c */
[C---:B------:R-:W-:Y:S01]  /*7c40*/  FMUL.FTZ R25, R59.reuse, R93 ;  /* 0x0000005d3b197220 */ /* 0x040fe20000410000 */
[----:B------:R-:W-:Y:S01]  /*7c50*/  FMUL.FTZ R24, R59, R92 ;  /* 0x0000005c3b187220 */ /* 0x000fe20000410000 */
[--C-:B------:R-:W-:Y:S03]  /*7c60*/  FFMA.FTZ R92, R214, R53, -R122.reuse ;  /* 0x00000035d65c7223 */ /* 0x100fe6000001087a */
[----:B------:R-:W-:Y:S01]  /*7c70*/  MUFU.EX2 R99, R99 ;  /* 0x0000006300637308 */ /* 0x000fe20000000800 */
[C---:B------:R-:W-:Y:S03]  /*7c80*/  HMMA.16816.F32 R16, R60.reuse, R26, R16 ;  /* 0x0000001a3c10723c */ /* 0x040fe60000001810 */
[C---:B------:R-:W-:Y:S01]  /*7c90*/  FMUL.FTZ R27, R58.reuse, R95 ;  /* 0x0000005f3a1b7220 */ /* 0x040fe20000410000 */
[----:B------:R-:W-:Y:S01]  /*7ca0*/  FMUL.FTZ R26, R58, R94 ;  /* 0x0000005e3a1a7220 */ /* 0x000fe20000410000 */
[----:B------:R-:W-:Y:S04]  /*7cb0*/  FADD.FTZ R94, R124, R125 ;  /* 0x0000007d7c5e7221 */ /* 0x000fe80000010000 */
[----:B------:R-:W-:Y:S01]  /*7cc0*/  MUFU.EX2 R92, R92 ;  /* 0x0000005c005c7308 */ /* 0x000fe20000000800 */
[----:B------:R-:W-:Y:S01]  /*7cd0*/  FFMA.FTZ R124, R219, R53, -R122 ;  /* 0x00000035db7c7223 */ /* 0x000fe2000001087a */
[C---:B------:R-:W-:Y:S03]  /*7ce0*/  HMMA.16816.F32 R20, R60.reuse, R32, R20 ;  /* 0x000000203c14723c */ /* 0x040fe60000001814 */
[----:B------:R-:W-:Y:S01]  /*7cf0*/  FADD.FTZ R94, R119, R94 ;  /* 0x0000005e775e7221 */ /* 0x000fe20000010000 */
[C---:B------:R-:W-:Y:S01]  /*7d00*/  FMUL.FTZ R32, R59.reuse, R84 ;  /* 0x000000543b207220 */ /* 0x040fe20000410000 */
[----:B------:R-:W-:Y:S03]  /*7d10*/  FMUL.FTZ R33, R59, R85 ;  /* 0x000000553b217220 */ /* 0x000fe60000410000 */
[----:B------:R-:W-:Y:S01]  /*7d20*/  MUFU.EX2 R97, R97 ;  /* 0x0000006100617308 */ /* 0x000fe20000000800 */
[-C--:B------:R-:W-:Y:S01]  /*7d30*/  FFMA.FTZ R85, R212, R53.reuse, -R122 ;  /* 0x00000035d4557223 */ /* 0x080fe2000001087a */
[C---:B------:R-:W-:Y:S03]  /*7d40*/  HMMA.16816.F32 R24, R60.reuse, R34, R24 ;  /* 0x000000223c18723c */ /* 0x040fe60000001818 */
[C---:B------:R-:W-:Y:S01]  /*7d50*/  FMUL.FTZ R34, R58.reuse, R86 ;  /* 0x000000563a227220 */ /* 0x040fe20000410000 */
[----:B------:R-:W-:Y:S01]  /*7d60*/  FFMA.FTZ R86, R243, R53, -R120 ;  /* 0x00000035f3567223 */ /* 0x000fe20000010878 */
[----:B------:R-:W-:Y:S01]  /*7d70*/  FMUL.FTZ R35, R58, R87 ;  /* 0x000000573a237220 */ /* 0x000fe20000410000 */
[-CC-:B------:R-:W-:Y:S02]  /*7d80*/  FFMA.FTZ R87, R247, R53.reuse, -R122.reuse ;  /* 0x00000035f7577223 */ /* 0x180fe4000001087a */
[----:B------:R-:W-:Y:S01]  /*7d90*/  MUFU.EX2 R85, R85 ;  /* 0x0000005500557308 */ /* 0x000fe20000000800 */
[C---:B----4-:R-:W-:Y:S03]  /*7da0*/  HMMA.16816.F32 R28, R60.reuse, R40, R28 ;  /* 0x000000283c1c723c */ /* 0x050fe6000000181c */
[C---:B------:R-:W-:Y:S01]  /*7db0*/  FMUL.FTZ R40, R59.reuse, R76 ;  /* 0x0000004c3b287220 */ /* 0x040fe20000410000 */
[--C-:B------:R-:W-:Y:S01]  /*7dc0*/  FFMA.FTZ R76, R226, R53, -R122.reuse ;  /* 0x00000035e24c7223 */ /* 0x100fe2000001087a */
[C---:B------:R-:W-:Y:S01]  /*7dd0*/  FMUL.FTZ R41, R59.reuse, R77 ;  /* 0x0000004d3b297220 */ /* 0x040fe20000410000 */
[-C--:B------:R-:W-:Y:S03]  /*7de0*/  FFMA.FTZ R77, R228, R53.reuse, -R122 ;  /* 0x00000035e44d7223 */ /* 0x080fe6000001087a */
[----:B------:R-:W-:Y:S01]  /*7df0*/  MUFU.EX2 R87, R87 ;  /* 0x0000005700577308 */ /* 0x000fe20000000800 */
[C---:B------:R-:W-:Y:S03]  /*7e00*/  HMMA.16816.F32 R32, R60.reuse, R42, R32 ;  /* 0x0000002a3c20723c */ /* 0x040fe60000001820 */
[----:B------:R-:W-:Y:S01]  /*7e10*/  FMUL.FTZ R42, R58, R78 ;  /* 0x0000004e3a2a7220 */ /* 0x000fe20000410000 */
[--C-:B------:R-:W-:Y:S01]  /*7e20*/  FFMA.FTZ R78, R230, R53, -R120.reuse ;  /* 0x00000035e64e7223 */ /* 0x100fe20000010878 */
[----:B------:R-:W-:Y:S01]  /*7e30*/  FMUL.FTZ R43, R58, R79 ;  /* 0x0000004f3a2b7220 */ /* 0x000fe20000410000 */
[--C-:B------:R-:W-:Y:S03]  /*7e40*/  FFMA.FTZ R79, R224, R53, -R120.reuse ;  /* 0x00000035e04f7223 */ /* 0x100fe60000010878 */
[----:B------:R-:W2:Y:S01]  /*7e50*/  MUFU.EX2 R77, R77 ;  /* 0x0000004d004d7308 */ /* 0x000ea20000000800 */
[C---:B------:R-:W-:Y:S03]  /*7e60*/  HMMA.16816.F32 R36, R60.reuse, R48, R36 ;  /* 0x000000303c24723c */ /* 0x040fe60000001824 */
[C---:B------:R-:W-:Y:S01]  /*7e70*/  FMUL.FTZ R48, R59.reuse, R68 ;  /* 0x000000443b307220 */ /* 0x040fe20000410000 */
[----:B------:R-:W-:Y:S01]  /*7e80*/  FMUL.FTZ R49, R59, R69 ;  /* 0x000000453b317220 */ /* 0x000fe20000410000 */
[-C--:B------:R-:W-:Y:S01]  /*7e90*/  FFMA.FTZ R59, R210, R53.reuse, -R120 ;  /* 0x00000035d23b7223 */ /* 0x080fe20000010878 */
[----:B------:R-:W-:Y:S03]  /*7ea0*/  FFMA.FTZ R84, R249, R53, -R122 ;  /* 0x00000035f9547223 */ /* 0x000fe6000001087a */
[----:B------:R-:W3:Y:S01]  /*7eb0*/  MUFU.EX2 R76, R76 ;  /* 0x0000004c004c7308 */ /* 0x000ee20000000800 */
[C---:B------:R-:W-:Y:S03]  /*7ec0*/  HMMA.16816.F32 R40, R60.reuse, R50, R40 ;  /* 0x000000323c28723c */ /* 0x040fe60000001828 */
[C---:B------:R-:W-:Y:S01]  /*7ed0*/  FMUL.FTZ R50, R58.reuse, R70 ;  /* 0x000000463a327220 */ /* 0x040fe20000410000 */
[----:B------:R-:W-:Y:S01]  /*7ee0*/  FMUL.FTZ R51, R58, R71 ;  /* 0x000000473a337220 */ /* 0x000fe20000410000 */
[-C--:B------:R-:W-:Y:S01]  /*7ef0*/  FFMA.FTZ R58, R251, R53.reuse, -R120 ;  /* 0x00000035fb3a7223 */ /* 0x080fe20000010878 */
[----:B------:R-:W-:Y:S03]  /*7f00*/  LDSM.16.MT88.4 R68, [R118+0x9800] ;  /* 0x009800007644783b */ /* 0x000fe60000004200 */
[----:B------:R-:W-:Y:S01]  /*7f10*/  MUFU.EX2 R78, R78 ;  /* 0x0000004e004e7308 */ /* 0x000fe20000000800 */
[C---:B-1----:R-:W-:Y:S03]  /*7f20*/  HMMA.16816.F32 R44, R60.reuse, R64, R44 ;  /* 0x000000403c2c723c */ /* 0x042fe6000000182c */
[----:B--2---:R-:W-:Y:S01]  /*7f30*/  FADD.FTZ R93, R77, R94 ;  /* 0x0000005e4d5d7221 */ /* 0x004fe20000010000 */
[-C--:B------:R-:W-:Y:S01]  /*7f40*/  FFMA.FTZ R119, R221, R53.reuse, -R122 ;  /* 0x00000035dd777223 */ /* 0x080fe2000001087a */
[-C--:B------:R-:W-:Y:S01]  /*7f50*/  FFMA.FTZ R125, R213, R53.reuse, -R120 ;  /* 0x00000035d57d7223 */ /* 0x080fe20000010878 */
[----:B------:R-:W-:Y:S03]  /*7f60*/  FFMA.FTZ R122, R209, R53, -R122 ;  /* 0x00000035d17a7223 */ /* 0x000fe6000001087a */
[----:B------:R-:W-:Y:S01]  /*7f70*/  MUFU.EX2 R86, R86 ;  /* 0x0000005600567308 */ /* 0x000fe20000000800 */
[----:B------:R-:W-:Y:S01]  /*7f80*/  HMMA.16816.F32 R48, R60, R66, R48 ;  /* 0x000000423c30723c */ /* 0x000fe20000001830 */
[----:B------:R-:W1:Y:S02]  /*7f90*/  LDSM.16.MT88.4 R64, [R118+0x9400] ;  /* 0x009400007640783b */ /* 0x000e640000004200 */
[C---:B---3--:R-:W-:Y:S01]  /*7fa0*/  F2FP.F16.F32.PACK_AB R60, R76.reuse, R77 ;  /* 0x0000004d4c3c723e */ /* 0x048fe200000000ff */
[----:B------:R-:W-:Y:S01]  /*7fb0*/  FADD.FTZ R93, R76, R93 ;  /* 0x0000005d4c5d7221 */ /* 0x000fe20000010000 */
[C---:B------:R-:W-:Y:S04]  /*7fc0*/  F2FP.F16.F32.PACK_AB R62, R81.reuse, R82 ;  /* 0x00000052513e723e */ /* 0x040fe800000000ff */
[----:B------:R-:W2:Y:S01]  /*7fd0*/  MUFU.EX2 R79, R79 ;  /* 0x0000004f004f7308 */ /* 0x000ea20000000800 */
[----:B------:R-:W-:Y:S01]  /*7fe0*/  F2FP.F16.F32.PACK_AB R63, R80, R83 ;  /* 0x00000053503f723e */ /* 0x000fe200000000ff */
[----:B------:R-:W-:Y:S04]  /*7ff0*/  FADD.FTZ R82, R82, R93 ;  /* 0x0000005d52527221 */ /* 0x000fe80000010000 */
[----:B------:R-:W-:Y:S04]  /*8000*/  FADD.FTZ R93, R81, R82 ;  /* 0x00000052515d7221 */ /* 0x000fe80000010000 */
[----:B------:R-:W-:Y:S01]  /*8010*/  MUFU.EX2 R59, R59 ;  /* 0x0000003b003b7308 */ /* 0x000fe20000000800 */
[----:B------:R-:W-:Y:S09]  /*8020*/  FADD.FTZ R104, R92, R93 ;  /* 0x0000005d5c687221 */ /* 0x000ff20000010000 */
[----:B------:R-:W-:Y:S01]  /*8030*/  MUFU.EX2 R84, R84 ;  /* 0x0000005400547308 */ /* 0x000fe20000000800 */
[----:B--2---:R-:W-:Y:S01]  /*8040*/  F2FP.F16.F32.PACK_AB R61, R78, R79 ;  /* 0x0000004f4e3d723e */ /* 0x004fe200000000ff */
[----:B------:R-:W-:Y:S01]  /*8050*/  FADD.FTZ R79, R79, R126 ;  /* 0x0000007e4f4f7221 */ /* 0x000fe20000010000 */
[-CC-:B------:R-:W-:Y:S01]  /*8060*/  FFMA.FTZ R126, R225, R53.reuse, -R120.reuse ;  /* 0x00000035e17e7223 */ /* 0x180fe20000010878 */
[----:B------:R-:W-:Y:S06]  /*8070*/  FFMA.FTZ R120, R54, R53, -R120 ;  /* 0x0000003536787223 */ /* 0x000fec0000010878 */
        /* <DEDUP_REMOVED lines=54> */
[C---:B------:R-:W-:Y:S01]  /*83e0*/  F2FP.F16.F32.PACK_AB R60, R85.reuse, R92 ;  /* 0x0000005c553c723e */ /* 0x040fe200000000ff */
[----:B------:R-:W-:Y:S01]  /*83f0*/  FADD.FTZ R85, R85, R104 ;  /* 0x0000006855557221 */ /* 0x000fe20000010000 */
[C---:B------:R-:W-:Y:S02]  /*8400*/  F2FP.F16.F32.PACK_AB R62, R87.reuse, R84 ;  /* 0x00000054573e723e */ /* 0x040fe400000000ff */
[----:B------:R-:W-:Y:S01]  /*8410*/  F2FP.F16.F32.PACK_AB R63, R86, R89 ;  /* 0x00000059563f723e */ /* 0x000fe200000000ff */
[----:B------:R-:W-:Y:S01]  /*8420*/  FADD.FTZ R84, R84, R85 ;  /* 0x0000005554547221 */ /* 0x000fe20000010000 */
[----:B------:R-:W-:Y:S03]  /*8430*/  F2FP.F16.F32.PACK_AB R61, R58, R59 ;  /* 0x0000003b3a3d723e */ /* 0x000fe600000000ff */
[----:B------:R-:W4:Y:S01]  /*8440*/  MUFU.EX2 R205, R205 ;  /* 0x000000cd00cd7308 */ /* 0x000f220000000800 */
[----:B------:R-:W-:Y:S03]  /*8450*/  FADD.FTZ R84, R87, R84 ;  /* 0x0000005457547221 */ /* 0x000fe60000010000 */
[C---:B------:R-:W-:Y:S06]  /*8460*/  HMMA.16816.F32 R4, R60.reuse, R68, R4 ;  /* 0x000000443c04723c */ /* 0x040fec0000001804 */
[----:B------:R-:W-:Y:S02]  /*8470*/  MUFU.EX2 R143, R208 ;  /* 0x000000d0008f7308 */ /* 0x000fe40000000800 */
[C---:B------:R-:W-:Y:S01]  /*8480*/  HMMA.16816.F32 R8, R60.reuse, R70, R8 ;  /* 0x000000463c08723c */ /* 0x040fe20000001808 */
[----:B------:R-:W5:Y:S07]  /*8490*/  LDSM.16.MT88.4 R68, [R118+0xb800] ;  /* 0x00b800007644783b */ /* 0x000f6e0000004200 */
[----:B------:R-:W4:Y:S10]  /*84a0*/  MUFU.EX2 R122, R122 ;  /* 0x0000007a007a7308 */ /* 0x000f340000000800 */
[----:B------:R-:W-:Y:S01]  /*84b0*/  MUFU.EX2 R189, R120 ;  /* 0x0000007800bd7308 */ /* 0x000fe20000000800 */
[C---:B---3--:R-:W-:Y:S08]  /*84c0*/  HMMA.16816.F32 R12, R60.reuse, R64, R12 ;  /* 0x000000403c0c723c */ /* 0x048ff0000000180c */
[C---:B------:R-:W-:Y:S01]  /*84d0*/  HMMA.16816.F32 R16, R60.reuse, R66, R16 ;  /* 0x000000423c10723c */ /* 0x040fe20000001810 */
[----:B------:R-:W3:Y:S07]  /*84e0*/  LDSM.16.MT88.4 R64, [R117+0x2800] ;  /* 0x002800007540783b */ /* 0x000eee0000004200 */
[C---:B-----5:R-:W-:Y:S08]  /*84f0*/  HMMA.16816.F32 R20, R60.reuse, R68, R20 ;  /* 0x000000443c14723c */ /* 0x060ff00000001814 */
[C---:B------:R-:W-:Y:S01]  /*8500*/  HMMA.16816.F32 R24, R60.reuse, R70, R24 ;  /* 0x000000463c18723c */ /* 0x040fe20000001818 */
[----:B------:R-:W5:Y:S07]  /*8510*/  LDSM.16.MT88.4 R68, [R118+0xd800] ;  /* 0x00d800007644783b */ /* 0x000f6e0000004200 */
[C---:B---3--:R-:W-:Y:S08]  /*8520*/  HMMA.16816.F32 R28, R60.reuse, R64, R28 ;  /* 0x000000403c1c723c */ /* 0x048ff0000000181c */
[C---:B------:R-:W-:Y:S01]  /*8530*/  HMMA.16816.F32 R32, R60.reuse, R66, R32 ;  /* 0x000000423c20723c */ /* 0x040fe20000001820 */
[----:B------:R-:W3:Y:S07]  /*8540*/  LDSM.16.MT88.4 R64, [R117+0x4800] ;  /* 0x004800007540783b */ /* 0x000eee0000004200 */
[C---:B-----5:R-:W-:Y:S08]  /*8550*/  HMMA.16816.F32 R36, R60.reuse, R68, R36 ;  /* 0x000000443c24723c */ /* 0x060ff00000001824 */
[C---:B------:R-:W-:Y:S01]  /*8560*/  HMMA.16816.F32 R40, R60.reuse, R70, R40 ;  /* 0x000000463c28723c */ /* 0x040fe20000001828 */
[----:B------:R-:W5:Y:S07]  /*8570*/  LDSM.16.MT88.4 R68, [R118+0x9c00] ;  /* 0x009c00007644783b */ /* 0x000f6e0000004200 */
[C---:B---3--:R-:W-:Y:S08]  /*8580*/  HMMA.16816.F32 R44, R60.reuse, R64, R44 ;  /* 0x000000403c2c723c */ /* 0x048ff0000000182c */
[----:B------:R-:W-:Y:S01]  /*8590*/  HMMA.16816.F32 R48, R60, R66, R48 ;  /* 0x000000423c30723c */ /* 0x000fe20000001830 */
[----:B------:R-:W3:Y:S02]  /*85a0*/  LDSM.16.MT88.4 R64, [R118+0xbc00] ;  /* 0x00bc00007640783b */ /* 0x000ee40000004200 */
[C---:B------:R-:W-:Y:S01]  /*85b0*/  F2FP.F16.F32.PACK_AB R60, R90.reuse, R99 ;  /* 0x000000635a3c723e */ /* 0x040fe200000000ff */
[----:B------:R-:W-:Y:S01]  /*85c0*/  FADD.FTZ R99, R99, R84 ;  /* 0x0000005463637221 */ /* 0x000fe20000010000 */
[----:B------:R-:W-:Y:S02]  /*85d0*/  F2FP.F16.F32.PACK_AB R61, R105, R98 ;  /* 0x00000062693d723e */ /* 0x000fe400000000ff */
[----:B------:R-:W-:Y:S01]  /*85e0*/  F2FP.F16.F32.PACK_AB R62, R91, R88 ;  /* 0x000000585b3e723e */ /* 0x000fe200000000ff */
[----:B------:R-:W-:Y:S01]  /*85f0*/  FADD.FTZ R99, R90, R99 ;  /* 0x000000635a637221 */ /* 0x000fe20000010000 */
[----:B------:R-:W-:Y:S03]  /*8600*/  F2FP.F16.F32.PACK_AB R63, R97, R96 ;  /* 0x00000060613f723e */ /* 0x000fe600000000ff */
[----:B------:R-:W-:Y:S04]  /*8610*/  FADD.FTZ R88, R88, R99 ;  /* 0x0000006358587221 */ /* 0x000fe80000010000 */
[C---:B-----5:R-:W-:Y:S03]  /*8620*/  HMMA.16816.F32 R4, R60.reuse, R68, R4 ;  /* 0x000000443c04723c */ /* 0x060fe60000001804 */
[----:B------:R-:W-:Y:S05]  /*8630*/  FADD.FTZ R91, R91, R88 ;  /* 0x000000585b5b7221 */ /* 0x000fea0000010000 */
[C---:B------:R-:W-:Y:S01]  /*8640*/  HMMA.16816.F32 R8, R60.reuse, R70, R8 ;  /* 0x000000463c08723c */ /* 0x040fe20000001808 */
[----:B------:R-:W5:Y:S07]  /*8650*/  LDSM.16.MT88.4 R68, [R117+0x2c00] ;  /* 0x002c00007544783b */ /* 0x000f6e0000004200 */
[C---:B------:R-:W-:Y:S08]  /*8660*/  HMMA.16816.F32 R12, R60.reuse, R72, R12 ;  /* 0x000000483c0c723c */ /* 0x040ff0000000180c */
[C---:B------:R-:W-:Y:S01]  /*8670*/  HMMA.16816.F32 R16, R60.reuse, R74, R16 ;  /* 0x0000004a3c10723c */ /* 0x040fe20000001810 */
[----:B------:R-:W1:Y:S07]  /*8680*/  LDSM.16.MT88.4 R72, [R118+0xdc00] ;  /* 0x00dc00007648783b */ /* 0x000e6e0000004200 */
[C---:B---3--:R-:W-:Y:S08]  /*8690*/  HMMA.16816.F32 R20, R60.reuse, R64, R20 ;  /* 0x000000403c14723c */ /* 0x048ff00000001814 */
[C---:B------:R-:W-:Y:S01]  /*86a0*/  HMMA.16816.F32 R24, R60.reuse, R66, R24 ;  /* 0x000000423c18723c */ /* 0x040fe20000001818 */
[----:B------:R-:W3:Y:S07]  /*86b0*/  LDSM.16.MT88.4 R64, [R117+0x4c00] ;  /* 0x004c00007540783b */ /* 0x000eee0000004200 */
[C---:B-----5:R-:W-:Y:S08]  /*86c0*/  HMMA.16816.F32 R28, R60.reuse, R68, R28 ;  /* 0x000000443c1c723c */ /* 0x060ff0000000181c */
[C---:B------:R-:W-:Y:S01]  /*86d0*/  HMMA.16816.F32 R32, R60.reuse, R70, R32 ;  /* 0x000000463c20723c */ /* 0x040fe20000001820 */
[----:B------:R-:W5:Y:S07]  /*86e0*/  LDSM.16.MT88.4 R68, [R118+0xa000] ;  /* 0x00a000007644783b */ /* 0x000f6e0000004200 */
[C---:B-1----:R-:W-:Y:S08]  /*86f0*/  HMMA.16816.F32 R36, R60.reuse, R72, R36 ;  /* 0x000000483c24723c */ /* 0x042ff00000001824 */
[C---:B------:R-:W-:Y:S01]  /*8700*/  HMMA.16816.F32 R40, R60.reuse, R74, R40 ;  /* 0x0000004a3c28723c */ /* 0x040fe20000001828 */
[----:B------:R-:W1:Y:S07]  /*8710*/  LDSM.16.MT88.4 R72, [R117+0x1000] ;  /* 0x001000007548783b */ /* 0x000e6e0000004200 */
[C---:B---3--:R-:W-:Y:S03]  /*8720*/  HMMA.16816.F32 R44, R60.reuse, R64, R44 ;  /* 0x000000403c2c723c */ /* 0x048fe6000000182c */
[----:B------:R-:W-:Y:S02]  /*8730*/  FADD.FTZ R64, R78, R79 ;  /* 0x0000004f4e407221 */ /* 0x000fe40000010000 */
[----:B------:R-:W3:Y:S02]  /*8740*/  LDSM.16.MT88.4 R76, [R118+0xc000] ;  /* 0x00c00000764c783b */ /* 0x000ee40000004200 */
[----:B------:R-:W-:Y:S01]  /*8750*/  FADD.FTZ R83, R83, R64 ;  /* 0x0000004053537221 */ /* 0x000fe20000010000 */
[----:B------:R-:W-:Y:S03]  /*8760*/  HMMA.16816.F32 R48, R60, R66, R48 ;  /* 0x000000423c30723c */ /* 0x000fe60000001830 */
[----:B------:R-:W-:Y:S01]  /*8770*/  F2FP.F16.F32.PACK_AB R60, R119, R124 ;  /* 0x0000007c773c723e */ /* 0x000fe200000000ff */
[----:B------:R-:W-:Y:S01]  /*8780*/  FADD.FTZ R94, R80, R83 ;  /* 0x00000053505e7221 */ /* 0x000fe20000010000 */
[----:B------:R-:W-:Y:S01]  /*8790*/  F2FP.F16.F32.PACK_AB R61, R126, R121 ;  /* 0x000000797e3d723e */ /* 0x000fe200000000ff */
[----:B------:R-:W4:Y:S01]  /*87a0*/  LDSM.16.MT88.4 R64, [R117+0x3000] ;  /* 0x003000007540783b */ /* 0x000f220000004200 */
[----:B------:R-:W-:Y:S01]  /*87b0*/  F2FP.F16.F32.PACK_AB R62, R128, R123 ;  /* 0x0000007b803e723e */ /* 0x000fe200000000ff */
[----:B------:R-:W-:Y:S01]  /*87c0*/  FADD.FTZ R59, R59, R94 ;  /* 0x0000005e3b3b7221 */ /* 0x000fe20000010000 */
[----:B------:R-:W-:Y:S01]  /*87d0*/  F2FP.F16.F32.PACK_AB R63, R130, R125 ;  /* 0x0000007d823f723e */ /* 0x000fe200000000ff */
[----:B------:R-:W-:Y:S02]  /*87e0*/  FADD.FTZ R124, R124, R91 ;  /* 0x0000005b7c7c7221 */ /* 0x000fe40000010000 */
[----:B------:R-:W-:Y:S01]  /*87f0*/  FADD.FTZ R106, R58, R59 ;  /* 0x0000003b3a6a7221 */ /* 0x000fe20000010000 */
[----:B------:R-:W-:Y:S01]  /*8800*/  F2FP.F16.F32.PACK_AB R58, R144, R139 ;  /* 0x0000008b903a723e */ /* 0x000fe200000000ff */
[----:B------:R-:W-:Y:S01]  /*8810*/  LDSM.16.MT88.4 R80, [R118+0xe400] ;  /* 0x00e400007650783b */ /* 0x000fe20000004200 */
[----:B--2---:R-:W-:Y:S01]  /*8820*/  F2FP.F16.F32.PACK_AB R59, R146, R141 ;  /* 0x0000008d923b723e */ /* 0x004fe200000000ff */
[C---:B-----5:R-:W-:Y:S03]  /*8830*/  HMMA.16816.F32 R4, R60.reuse, R68, R4 ;  /* 0x000000443c04723c */ /* 0x060fe60000001804 */
[----:B------:R-:W-:Y:S01]  /*8840*/  FADD.FTZ R124, R119, R124 ;  /* 0x0000007c777c7221 */ /* 0x000fe20000010000 */
[----:B------:R-:W-:Y:S02]  /*8850*/  MOV R119, R0 ;  /* 0x0000000000777202 */ /* 0x000fe40000000f00 */
[----:B------:R-:W-:Y:S01]  /*8860*/  LDSM.16.MT88.4 R92, [R118+0xcc00] ;  /* 0x00cc0000765c783b */ /* 0x000fe20000004200 */
[----:B------:R-:W-:Y:S01]  /*8870*/  FADD.FTZ R123, R123, R124 ;  /* 0x0000007c7b7b7221 */ /* 0x000fe20000010000 */
[C---:B------:R-:W-:Y:S03]  /*8880*/  HMMA.16816.F32 R8, R60.reuse, R70, R8 ;  /* 0x000000463c08723c */ /* 0x040fe60000001808 */
[----:B------:R-:W-:Y:S03]  /*8890*/  FADD.FTZ R128, R128, R123 ;  /* 0x0000007b80807221 */ /* 0x000fe60000010000 */
[----:B------:R-:W2:Y:S02]  /*88a0*/  LDSM.16.MT88.4 R68, [R118+0xe000] ;  /* 0x00e000007644783b */ /* 0x000ea40000004200 */
[C---:B-1----:R-:W-:Y:S08]  /*88b0*/  HMMA.16816.F32 R12, R60.reuse, R72, R12 ;  /* 0x000000483c0c723c */ /* 0x042ff0000000180c */
[C---:B------:R-:W-:Y:S01]  /*88c0*/  HMMA.16816.F32 R16, R60.reuse, R74, R16 ;  /* 0x0000004a3c10723c */ /* 0x040fe20000001810 */
[----:B------:R-:W1:Y:S07]  /*88d0*/  LDSM.16.MT88.4 R72, [R117+0x5000] ;  /* 0x005000007548783b */ /* 0x000e6e0000004200 */
[C---:B---3--:R-:W-:Y:S08]  /*88e0*/  HMMA.16816.F32 R20, R60.reuse, R76, R20 ;  /* 0x0000004c3c14723c */ /* 0x048ff00000001814 */
[C---:B------:R-:W-:Y:S01]  /*88f0*/  HMMA.16816.F32 R24, R60.reuse, R78, R24 ;  /* 0x0000004e3c18723c */ /* 0x040fe20000001818 */
[----:B------:R-:W-:Y:S07]  /*8900*/  LDSM.16.MT88.4 R76, [R118+0xc400] ;  /* 0x00c40000764c783b */ /* 0x000fee0000004200 */
[C---:B----4-:R-:W-:Y:S08]  /*8910*/  HMMA.16816.F32 R28, R60.reuse, R64, R28 ;  /* 0x000000403c1c723c */ /* 0x050ff0000000181c */
[C---:B------:R-:W-:Y:S01]  /*8920*/  HMMA.16816.F32 R32, R60.reuse, R66, R32 ;  /* 0x000000423c20723c */ /* 0x040fe20000001820 */
[----:B------:R-:W3:Y:S07]  /*8930*/  LDSM.16.MT88.4 R64, [R118+0xa400] ;  /* 0x00a400007640783b */ /* 0x000eee0000004200 */
        /* <DEDUP_REMOVED lines=20> */
[C---:B--2---:R-:W-:Y:S03]  /*8a80*/  HMMA.16816.F32 R12, R60.reuse, R68, R12 ;  /* 0x000000443c0c723c */ /* 0x044fe6000000180c */
[----:B------:R-:W-:Y:S05]  /*8a90*/  FADD.FTZ R139, R144, R139 ;  /* 0x0000008b908b7221 */ /* 0x000fea0000010000 */
        /* <DEDUP_REMOVED lines=11> */
[C---:B---3--:R-:W-:Y:S08]  /*8b50*/  HMMA.16816.F32 R44, R60.reuse, R64, R44 ;  /* 0x000000403c2c723c */ /* 0x048ff0000000182c */
[----:B------:R-:W-:Y:S01]  /*8b60*/  HMMA.16816.F32 R48, R60, R66, R48 ;  /* 0x000000423c30723c */ /* 0x000fe20000001830 */
[----:B------:R-:W3:Y:S07]  /*8b70*/  LDSM.16.MT88.4 R60, [R118+0xe800] ;  /* 0x00e80000763c783b */ /* 0x000eee0000004200 */
[C---:B--2---:R-:W-:Y:S01]  /*8b80*/  HMMA.16816.F32 R4, R56.reuse, R68, R4 ;  /* 0x000000443804723c */ /* 0x044fe20000001804 */
[----:B------:R-:W2:Y:S04]  /*8b90*/  LDSM.16.MT88.4 R64, [R117+0x5800] ;  /* 0x005800007540783b */ /* 0x000ea80000004200 */
[----:B------:R-:W-:Y:S01]  /*8ba0*/  F2FP.F16.F32.PACK_AB R68, R205, R202 ;  /* 0x000000cacd44723e */ /* 0x000fe200000000ff */
[----:B------:R-:W-:Y:S01]  /*8bb0*/  FADD.FTZ R202, R202, R139 ;  /* 0x0000008bcaca7221 */ /* 0x000fe20000010000 */
[----:B------:R-:W-:Y:S01]  /*8bc0*/  F2FP.F16.F32.PACK_AB R69, R55, R54 ;  /* 0x000000363745723e */ /* 0x000fe200000000ff */
[C---:B------:R-:W-:Y:S03]  /*8bd0*/  HMMA.16816.F32 R8, R56.reuse, R70, R8 ;  /* 0x000000463808723c */ /* 0x040fe60000001808 */
[C---:B------:R-:W-:Y:S01]  /*8be0*/  F2FP.F16.F32.PACK_AB R70, R122.reuse, R143 ;  /* 0x0000008f7a46723e */ /* 0x040fe200000000ff */
[----:B------:R-:W-:Y:S04]  /*8bf0*/  FADD.FTZ R202, R205, R202 ;  /* 0x000000cacdca7221 */ /* 0x000fe80000010000 */
[C---:B-1----:R-:W-:Y:S03]  /*8c00*/  HMMA.16816.F32 R12, R56.reuse, R72, R12 ;  /* 0x00000048380c723c */ /* 0x042fe6000000180c */
[----:B------:R-:W-:Y:S04]  /*8c10*/  FADD.FTZ R143, R143, R202 ;  /* 0x000000ca8f8f7221 */ /* 0x000fe80000010000 */
[----:B------:R-:W-:Y:S01]  /*8c20*/  FADD.FTZ R188, R122, R143 ;  /* 0x0000008f7abc7221 */ /* 0x000fe20000010000 */
[C---:B------:R-:W-:Y:S08]  /*8c30*/  HMMA.16816.F32 R16, R56.reuse, R74, R16 ;  /* 0x0000004a3810723c */ /* 0x040ff00000001810 */
[C---:B------:R-:W-:Y:S08]  /*8c40*/  HMMA.16816.F32 R20, R56.reuse, R76, R20 ;  /* 0x0000004c3814723c */ /* 0x040ff00000001814 */
[C---:B------:R-:W-:Y:S01]  /*8c50*/  HMMA.16816.F32 R24, R56.reuse, R78, R24 ;  /* 0x0000004e3818723c */ /* 0x040fe20000001818 */
[----:B------:R-:W-:Y:S07]  /*8c60*/  LDSM.16.MT88.4 R76, [R118+0xec00] ;  /* 0x00ec0000764c783b */ /* 0x000fee0000004200 */
[C---:B----4-:R-:W-:Y:S08]  /*8c70*/  HMMA.16816.F32 R28, R56.reuse, R80, R28 ;  /* 0x00000050381c723c */ /* 0x050ff0000000181c */
[C---:B------:R-:W-:Y:S08]  /*8c80*/  HMMA.16816.F32 R32, R56.reuse, R82, R32 ;  /* 0x000000523820723c */ /* 0x040ff00000001820 */
[C---:B---3--:R-:W-:Y:S01]  /*8c90*/  HMMA.16816.F32 R36, R56.reuse, R60, R36 ;  /* 0x0000003c3824723c */ /* 0x048fe20000001824 */
[----:B------:R-:W1:Y:S02]  /*8ca0*/  MUFU.EX2 R60, R107 ;  /* 0x0000006b003c7308 */ /* 0x000e640000000800 */
[----:B------:R-:W-:Y:S04]  /*8cb0*/  FADD.FTZ R61, R89, R106 ;  /* 0x0000006a593d7221 */ /* 0x000fe80000010000 */
[----:B------:R-:W-:Y:S01]  /*8cc0*/  FADD.FTZ R61, R86, R61 ;  /* 0x0000003d563d7221 */ /* 0x000fe20000010000 */
[C---:B------:R-:W-:Y:S01]  /*8cd0*/  HMMA.16816.F32 R40, R56.reuse, R62, R40 ;  /* 0x0000003e3828723c */ /* 0x040fe20000001828 */
[----:B------:R-:W3:Y:S02]  /*8ce0*/  LDSM.16.MT88.4 R84, [R117+0x3c00] ;  /* 0x003c00007554783b */ /* 0x000ee40000004200 */
[----:B------:R-:W-:Y:S04]  /*8cf0*/  FADD.FTZ R98, R98, R61 ;  /* 0x0000003d62627221 */ /* 0x000fe80000010000 */
[----:B------:R-:W-:Y:S01]  /*8d00*/  FADD.FTZ R61, R105, R98 ;  /* 0x00000062693d7221 */ /* 0x000fe20000010000 */
[C---:B--2---:R-:W-:Y:S03]  /*8d10*/  HMMA.16816.F32 R44, R56.reuse, R64, R44 ;  /* 0x00000040382c723c */ /* 0x044fe6000000182c */
[----:B-1----:R-:W-:Y:S05]  /*8d20*/  F2FP.F16.F32.PACK_AB R71, R189, R60 ;  /* 0x0000003cbd47723e */ /* 0x002fea00000000ff */
[----:B------:R-:W-:Y:S08]  /*8d30*/  HMMA.16816.F32 R48, R56, R66, R48 ;  /* 0x000000423830723c */ /* 0x000ff00000001830 */
[C---:B------:R-:W-:Y:S05]  /*8d40*/  HMMA.16816.F32 R112, R68.reuse, R108, R4 ;  /* 0x0000006c4470723c */ /* 0x040fea0000001804 */
[----:B------:R-:W-:Y:S03]  /*8d50*/  FADD.FTZ R4, R96, R61 ;  /* 0x0000003d60047221 */ /* 0x000fe60000010000 */
[C---:B------:R-:W-:Y:S03]  /*8d60*/  HMMA.16816.F32 R108, R68.reuse, R110, R8 ;  /* 0x0000006e446c723c */ /* 0x040fe60000001808 */
[----:B------:R-:W-:Y:S04]  /*8d70*/  FADD.FTZ R4, R97, R4 ;  /* 0x0000000461047221 */ /* 0x000fe80000010000 */
[----:B------:R-:W-:Y:S01]  /*8d80*/  FADD.FTZ R121, R121, R4 ;  /* 0x0000000479797221 */ /* 0x000fe20000010000 */
[C---:B------:R-:W-:Y:S01]  /*8d90*/  HMMA.16816.F32 R104, R68.reuse, R100, R12 ;  /* 0x000000644468723c */ /* 0x040fe2000000180c */
[----:B------:R1:W2:Y:S02]  /*8da0*/  LDSM.16.MT88.4 R4, [R117+0x5c00] ;  /* 0x005c00007504783b */ /* 0x0002a40000004200 */
        /* <DEDUP_REMOVED lines=9> */
[----:B-1----:R-:W-:Y:S01]  /*8e40*/  MOV R117, R52 ;  /* 0x0000003400757202 */ /* 0x002fe20000000f00 */
[----:B------:R-:W-:Y:S04]  /*8e50*/  FADD.FTZ R138, R138, R133 ;  /* 0x000000858a8a7221 */ /* 0x000fe80000010000 */
[C---:B---3--:R-:W-:Y:S03]  /*8e60*/  HMMA.16816.F32 R88, R68.reuse, R84, R28 ;  /* 0x000000544458723c */ /* 0x048fe6000000181c */
        /* <DEDUP_REMOVED lines=11> */
[C---:B--2---:R-:W-:Y:S08]  /*8f20*/  HMMA.16816.F32 R72, R68.reuse, R4, R44 ;  /* 0x000000044448723c */ /* 0x044ff0000000182c */
[----:B------:R-:W-:Y:S01]  /*8f30*/  HMMA.16816.F32 R68, R68, R6, R48 ;  /* 0x000000064444723c */ /* 0x000fe20000001830 */
[----:B------:R-:W-:Y:S08]  /*8f40*/  @!UPT UIADD3 URZ, UPT, UPT, URZ, URZ, URZ ;  /* 0x000000fffffff290 */ /* 0x000ff0000fffe0ff */
[----:B------:R-:W-:Y:S11]  /*8f50*/  @P0 BRA `(.L_x_3743) ;  /* 0xffffffc000a80947 */ /* 0x000ff6000383ffff */
.L_x_3736:
        /* <DEDUP_REMOVED lines=11> */
.L_x_3751:
        /* <DEDUP_REMOVED lines=99> */
[----:B------:R-:W1:Y:S01]  /*9640*/  @P2 MUFU.LG2 R60, R5 ;  /* 0x00000005003c2308 */ /* 0x000e620000000c00 */
[----:B------:R-:W-:Y:S01]  /*9650*/  SHF.R.U32.HI R57, RZ, 0x1, R116 ;  /* 0x00000001ff397819 */ /* 0x000fe20000011674 */
[----:B------:R-:W-:Y:S01]  /*9660*/  BSSY.RECONVERGENT B0, `(.L_x_3745) ;  /* 0x0000033000007945 */ /* 0x000fe20003800200 */
[----:B------:R-:W-:-:S02]  /*9670*/  LOP3.LUT R12, R8, 0xd8, RZ, 0xc0, !PT ;  /* 0x000000d8080c7812 */ /* 0x000fc400078ec0ff */
[----:B------:R-:W-:Y:S02]  /*9680*/  SHF.R.U32.HI R61, RZ, 0x3, R116 ;  /* 0x00000003ff3d7819 */ /* 0x000fe40000011674 */
[----:B--2---:R-:W-:Y:S01]  /*9690*/  LOP3.LUT R7, R12, 0x18, R57, 0x78, !PT ;  /* 0x000000180c077812 */ /* 0x004fe200078e7839 */
[----:B------:R-:W-:Y:S01]  /*96a0*/  BAR.SYNC.DEFER_BLOCKING 0x0 ;  /* 0x0000000000007b1d */ /* 0x000fe20000010000 */
[----:B------:R-:W-:Y:S02]  /*96b0*/  LOP3.LUT P3, RZ, R116, 0x3, RZ, 0xc0, !PT ;  /* 0x0000000374ff7812 */ /* 0x000fe4000786c0ff */
[----:B------:R-:W-:Y:S02]  /*96c0*/  LOP3.LUT R7, R7, 0xf24, R8, 0xf8, !PT ;  /* 0x00000f2407077812 */ /* 0x000fe400078ef808 */
[----:B------:R-:W-:Y:S02]  /*96d0*/  SHF.R.U32.HI R116, RZ, 0x2, R116 ;  /* 0x00000002ff747819 */ /* 0x000fe40000011674 */
[----:B------:R-:W-:-:S02]  /*96e0*/  LEA R158, R7, R158, 0x2 ;  /* 0x0000009e079e7211 */ /* 0x000fc400078e10ff */
[----:B------:R-:W-:Y:S01]  /*96f0*/  LOP3.LUT R57, R57, 0x30, RZ, 0xc0, !PT ;  /* 0x0000003039397812 */ /* 0x000fe200078ec0ff */
[----:B-1----:R-:W-:-:S03]  /*9700*/  @P2 FMUL.FTZ R60, R60, 0.69314718246459960938 ;  /* 0x3f3172183c3c2820 */ /* 0x002fc60000410000 */
[----:B------:R-:W-:Y:S02]  /*9710*/  LOP3.LUT R116, R57, 0x7, R116, 0xf8, !PT ;  /* 0x0000000739747812 */ /* 0x000fe400078ef874 */
[----:B------:R-:W-:Y:S01]  /*9720*/  LOP3.LUT R2, R8, 0x1c, RZ, 0xc0, !PT ;  /* 0x0000001c08027812 */ /* 0x000fe200078ec0ff */
        /* <DEDUP_REMOVED lines=15> */
[----:B---3--:R-:W-:Y:S01]  /*9820*/  IMAD R171, R54, R10, R171 ;  /* 0x0000000a36ab7224 */ /* 0x008fe200078e02ab */
[----:B------:R-:W-:Y:S01]  /*9830*/  MOV R54, 0xff800000 ;  /* 0xff80000000367802 */ /* 0x000fe20000000f00 */
[----:B------:R3:W4:Y:S01]  /*9840*/  LDS.128 R8, [R158+0x5000] ;  /* 0x005000009e087984 */ /* 0x0007220000000c00 */
[----:B-----5:R-:W-:Y:S01]  /*9850*/  @P2 FFMA.FTZ R54, R53, R52, R60 ;  /* 0x0000003435362223 */ /* 0x020fe2000001003c */
[----:B------:R-:W-:-:S04]  /*9860*/  IMAD R55, R55, R171, R170 ;  /* 0x000000ab37377224 */ /* 0x000fc800078e02aa */
[----:B------:R-:W-:-:S05]  /*9870*/  IMAD R61, R55, R56, RZ ;  /* 0x00000038373d7224 */ /* 0x000fca00078e02ff */
        /* <DEDUP_REMOVED lines=17> */
.L_x_3746:
[----:B------:R-:W-:Y:S05]  /*9990*/  BSYNC.RECONVERGENT B0 ;  /* 0x0000000000007941 */ /* 0x000fea0003800200 */
.L_x_3745:
        /* <DEDUP_REMOVED lines=13> */
[----:B-1-3--:R-:W-:Y:S05]  /*9a70*/  RET.REL.NODEC R166 `(_ZN5flash24flash_fwd_splitkv_kernelI23Flash_fwd_kernel_traitsILi96ELi64ELi128ELi4ELb0ELb0EN7cutlass6half_tE19Flash_kernel_traitsILi96ELi64ELi128ELi4ES3_EELb0ELb0ELb0ELb1ELb1ELb1ELb1ELb0EEEvNS_16Flash_fwd_paramsE) ;  /* 0xffffff64a6607950 */ /* 0x00afea0003c3ffff */
.L_x_3744:
[----:B------:R-:W-:Y:S01]  /*9a80*/  MOV R7, 0x2 ;  /* 0x0000000200077802 */ /* 0x000fe20000000f00 */
[----:B------:R-:W-:Y:S01]  /*9a90*/  IMAD.MOV.U32 R4, RZ, RZ, 0x1f ;  /* 0x0000001fff047424 */ /* 0x000fe200078e00ff */
[----:B------:R-:W-:-:S07]  /*9aa0*/  MOV R6, 0xffffffff ;  /* 0xffffffff00067802 */ /* 0x000fce0000000f00 */
[----:B-1---5:R-:W-:Y:S05]  /*9ab0*/  WARPSYNC.COLLECTIVE R6, `(.L_x_3747) ;  /* 0x0000000006087348 */ /* 0x022fea0003c00000 */
[----:B------:R2:W3:Y:S02]  /*9ac0*/  SHFL.BFLY P0, R10, R188, R7, R4 ;  /* 0x0c000007bc0a7389 */ /* 0x0004e40000000004 */
[----:B-123-5:R-:W-:Y:S05]  /*9ad0*/  ENDCOLLECTIVE ;  /* 0x000000000000791b */ /* 0x02efea0003800000 */
.L_x_3747:
[----:B------:R-:W-:Y:S02]  /*9ae0*/  IMAD.MOV.U32 R5, RZ, RZ, R10 ;  /* 0x000000ffff057224 */ /* 0x000fe400078e000a */
[----:B------:R-:W-:Y:S02]  /*9af0*/  IMAD.MOV.U32 R7, RZ, RZ, 0x1 ;  /* 0x00000001ff077424 */ /* 0x000fe400078e00ff */
[----:B------:R-:W-:-:S05]  /*9b00*/  FADD.FTZ R8, R5, R188 ;  /* 0x000000bc05087221 */ /* 0x000fca0000010000 */
[----:B------:R-:W-:-:S07]  /*9b10*/  MOV R188, R8 ;  /* 0x0000000800bc7202 */ /* 0x000fce0000000f00 */
[----:B------:R-:W-:Y:S05]  /*9b20*/  WARPSYNC.COLLECTIVE R6, `(.L_x_3748) ;  /* 0x0000000006087348 */ /* 0x000fea0003c00000 */
[----:B------:R1:W2:Y:S02]  /*9b30*/  SHFL.BFLY P0, R10, R188, R7, R4 ;  /* 0x0c000007bc0a7389 */ /* 0x0002a40000000004 */
[----:B-12---:R-:W-:Y:S05]  /*9b40*/  ENDCOLLECTIVE ;  /* 0x000000000000791b */ /* 0x006fea0003800000 */
.L_x_3748:
[----:B------:R-:W-:Y:S01]  /*9b50*/  MOV R188, R189 ;  /* 0x000000bd00bc7202 */ /* 0x000fe20000000f00 */
[----:B------:R-:W-:Y:S01]  /*9b60*/  IMAD.MOV.U32 R7, RZ, RZ, 0x2 ;  /* 0x00000002ff077424 */ /* 0x000fe200078e00ff */
[----:B------:R-:W-:-:S07]  /*9b70*/  MOV R5, R10 ;  /* 0x0000000a00057202 */ /* 0x000fce0000000f00 */
[----:B------:R-:W-:Y:S05]  /*9b80*/  WARPSYNC.COLLECTIVE R6, `(.L_x_3749) ;  /* 0x0000000006087348 */ /* 0x000fea0003c00000 */
[----:B------:R1:W2:Y:S02]  /*9b90*/  SHFL.BFLY P0, R10, R188, R7, R4 ;  /* 0x0c000007bc0a7389 */ /* 0x0002a40000000004 */
[----:B-12---:R-:W-:Y:S05]  /*9ba0*/  ENDCOLLECTIVE ;  /* 0x000000000000791b */ /* 0x006fea0003800000 */
.L_x_3749:
[----:B------:R-:W-:Y:S01]  /*9bb0*/  FADD.FTZ R5, R8, R5 ;  /* 0x0000000508057221 */ /* 0x000fe20000010000 */
[----:B------:R-:W-:Y:S01]  /*9bc0*/  FADD.FTZ R9, R10, R189 ;  /* 0x000000bd0a097221 */ /* 0x000fe20000010000 */
[----:B------:R-:W-:-:S04]  /*9bd0*/  MOV R7, 0x1 ;  /* 0x0000000100077802 */ /* 0x000fc80000000f00 */
[----:B------:R-:W-:-:S07]  /*9be0*/  MOV R188, R9 ;  /* 0x0000000900bc7202 */ /* 0x000fce0000000f00 */
[----:B------:R-:W-:Y:S05]  /*9bf0*/  WARPSYNC.COLLECTIVE R6, `(.L_x_3750) ;  /* 0x0000000006087348 */ /* 0x000fea0003c00000 */
[----:B------:R1:W2:Y:S02]  /*9c00*/  SHFL.BFLY P0, R10, R188, R7, R4 ;  /* 0x0c000007bc0a7389 */ /* 0x0002a40000000004 */
[----:B-12---:R-:W-:Y:S05]  /*9c10*/  ENDCOLLECTIVE ;  /* 0x000000000000791b */ /* 0x006fea0003800000 */
.L_x_3750:
[----:B------:R-:W-:Y:S05]  /*9c20*/  BRA `(.L_x_3751) ;  /* 0xfffffff000f87947 */ /* 0x000fea000383ffff */
.L_x_3752:
        /* <DEDUP_REMOVED lines=13> */
.L_x_11653:


//--------------------- .text._ZN5flash24flash_fwd_splitkv_kernelI23Flash_fwd_kernel_traitsILi96ELi64ELi128ELi4ELb0ELb0EN7cutlass6half_tE19Flash_kernel_traitsILi96ELi64ELi128ELi4ES3_EELb0ELb0ELb1ELb0ELb0ELb0ELb1ELb0EEEvNS_16Flash_fwd_paramsE --------------------------
	.section	.text._ZN5flash24flash_fwd_splitkv_kernelI23Flash_fwd_kernel_traitsILi96ELi64ELi128ELi4ELb0ELb0EN7cutlass6half_tE19Flash_kernel_traitsILi96ELi64ELi128ELi4ES3_EELb0ELb0ELb1ELb0ELb0ELb0ELb1ELb0EEEvNS_16Flash_fwd_paramsE,"ax",@progbits
	.align	128
        .global         _ZN5flash24flash_fwd_splitkv_kernelI23Flash_fwd_kernel_traitsILi96ELi64ELi128ELi4ELb0ELb0EN7cutlass6half_tE19Flash_kernel_traitsILi96ELi64ELi128ELi4ES3_EELb0ELb0ELb1ELb0ELb0ELb0ELb1ELb0EEEvNS_16Flash_fwd_paramsE
        .type           _ZN5flash24flash_fwd_splitkv_kernelI23Flash_fwd_kernel_traitsILi96ELi64ELi128ELi4ELb0ELb0EN7cutlass6half_tE19Flash_kernel_traitsILi96ELi64ELi128ELi4ES3_EELb0ELb0ELb1ELb0ELb0ELb0ELb1ELb0EEEvNS_16Flash_fwd_paramsE,@function
        .size           _ZN5flash24flash_fwd_splitkv_kernelI23Flash_fwd_kernel_traitsILi96ELi64ELi128ELi4ELb0ELb0EN7cutlass6half_tE19Flash_kernel_traitsILi96ELi64ELi128ELi4ES3_EELb0ELb0ELb1ELb0ELb0ELb0ELb1ELb0EEEvNS_16Flash_fwd_paramsE,(.L_x_11654 - _ZN5flash24flash_fwd_splitkv_kernelI23Flash_fwd_kernel_traitsILi96ELi64ELi128ELi4ELb0ELb0EN7cutlass6half_tE19Flash_kernel_traitsILi96ELi64ELi128ELi4ES3_EELb0ELb0ELb1ELb0ELb0ELb0ELb1ELb0EEEvNS_16Flash_fwd_paramsE)
        .other          _ZN5flash24flash_fwd_splitkv_kernelI23Flash_fwd_kernel_traitsILi96ELi64ELi128ELi4ELb0ELb0EN7cutlass6half_tE19Flash_kernel_traitsILi96ELi64ELi128ELi4ES3_EELb0ELb0ELb1ELb0ELb0ELb0ELb1ELb0EEEvNS_16Flash_fwd_paramsE,@"STO_CUDA_ENTRY STV_DEFAULT"
_ZN5flash24flash_fwd_splitkv_kernelI23Flash_fwd_kernel_traitsILi96ELi64ELi128ELi4ELb0ELb0EN7cutlass6half_tE19Flash_kernel_traitsILi96ELi64ELi128ELi4ES3_EELb0ELb0ELb1ELb0ELb0ELb0ELb1ELb0EEEvNS_16Flash_fwd_paramsE:
.text._ZN5flash24flash_fwd_splitkv_kernelI23Flash_fwd_kernel_traitsILi96ELi64ELi128ELi4ELb0ELb0EN7cutlass6half_tE19Flash_kernel_traitsILi96ELi64ELi128ELi4ES3_EELb0ELb0ELb1ELb0ELb0ELb0ELb1ELb0EEEvNS_16Flash_fwd_paramsE:
        /* <DEDUP_REMOVED lines=29> */
[----:B------:R-:W-:Y:S05]  /*01d0*/  CALL.REL.NOINC `($_ZN5flash24flash_fwd_splitkv_kernelI23Flash_fwd_kernel_traitsILi96ELi64ELi128ELi4ELb0ELb0EN7cutlass6half_tE19Flash_kernel_traitsILi96ELi64ELi128ELi4ES3_EELb0ELb0ELb1ELb0ELb0ELb0ELb1ELb0EEEvNS_16Flash_fwd_paramsE$_ZN5flash30compute_attn_1rowblock_splitkvI23Flash_fwd_kernel_traitsILi96ELi64ELi128ELi4ELb0ELb0EN7cutlass6half_tE19Flash_kernel_traitsILi96ELi64ELi128ELi4ES3_EELb0ELb0ELb1ELb0ELb0ELb0ELb1ELb0ENS_16Flash_fwd_paramsEEEvRKT8_iiiii) ;  /* 0x0000000000087944 */ /* 0x000fea0003c00000 */
[----:B------:R-:W-:Y:S05]  /*01e0*/  BSYNC.RECONVERGENT B2 ;  /* 0x0000000000027941 */ /* 0x000fea0003800200 */
.L_x_3753:
[----:B------:R-:W-:Y:S05]  /*01f0*/  EXIT ;  /* 0x000000000000794d */ /* 0x000fea0003800000 */
        .type           $_ZN5flash24flash_fwd_splitkv_kernelI23Flash_fwd_kernel_traitsILi96ELi64ELi128ELi4ELb0ELb0EN7cutlass6half_tE19Flash_kernel_traitsILi96ELi64ELi128ELi4ES3_EELb0ELb0ELb1ELb0ELb0ELb0ELb1ELb0EEEvNS_16Flash_fwd_paramsE$_ZN5flash30compute_attn_1rowblock_splitkvI23Flash_fwd_kernel_traitsILi96ELi64ELi128ELi4ELb0ELb0EN7cutlass6half_tE19Flash_kernel_traitsILi96ELi64ELi128ELi4ES3_EELb0ELb0ELb1ELb0ELb0ELb0ELb1ELb0ENS_16Flash_fwd_paramsEEEvRKT8_iiiii,@function
        .size           $_ZN5flash24flash_fwd_splitkv_kernelI23Flash_fwd_kernel_traitsILi96ELi64ELi128ELi4ELb0ELb0EN7cutlass6half_tE19Flash_kernel_traitsILi96ELi64ELi128ELi4ES3_EELb0ELb0ELb1ELb0ELb0ELb0ELb1ELb0EEEvNS_16Flash_fwd_paramsE$_ZN5flash30compute_attn_1rowblock_splitkvI23Flash_fwd_kernel_traitsILi96ELi64ELi128ELi4ELb0ELb0EN7cutlass6half_tE19Flash_kernel_traitsILi96ELi64ELi128ELi4ES3_EELb0ELb0ELb1ELb0ELb0ELb0ELb1ELb0ENS_16Flash_fwd_paramsEEEvRKT8_iiiii,(.L_x_11654 - $_ZN5flash24flash_fwd_splitkv_kernelI23Flash_fwd_kernel_traitsILi96ELi64ELi128ELi4ELb0ELb0EN7cutlass6half_tE19Flash_kernel_traitsILi96ELi64ELi128ELi4ES3_EELb0ELb0ELb1ELb0ELb0ELb0ELb1ELb0EEEvNS_16Flash_fwd_paramsE$_ZN5flash30compute_attn_1rowblock_splitkvI23Flash_fwd_kernel_traitsILi96ELi64ELi128ELi4ELb0ELb0EN7cutlass6half_tE19Flash_kernel_traitsILi96ELi64ELi128ELi4ES3_EELb0ELb0ELb1ELb0ELb0ELb0ELb1ELb0ENS_16Flash_fwd_paramsEEEvRKT8_iiiii)
$_ZN5flash24flash_fwd_splitkv_kernelI23Flash_fwd_kernel_traitsILi96ELi64ELi128ELi4ELb0ELb0EN7cutlass6half_tE19Flash_kernel_traitsILi96ELi64ELi128ELi4ES3_EELb0ELb0ELb1ELb0ELb0ELb0ELb1ELb0EEEvNS_16Flash_fwd_paramsE$_ZN5flash30compute_attn_1rowblock_splitkvI23Flash_fwd_kernel_traitsILi96ELi64ELi128ELi4ELb0ELb0EN7cutlass6half_tE19Flash_kernel_traitsILi96ELi64ELi128ELi4ES3_EELb0ELb0ELb1ELb0ELb0ELb0ELb1ELb0ENS_16Flash_fwd_paramsEEEvRKT8_iiiii:
        /* <DEDUP_REMOVED lines=39> */
.L_x_3755:
[----:B------:R-:W-:Y:S05]  /*0470*/  BSYNC.RECONVERGENT B0 ;  /* 0x0000000000007941 */ /* 0x000fea0003800200 */
.L_x_3754:
[----:B------:R-:W-:Y:S04]  /*0480*/  BSSY.RECONVERGENT B0, `(.L_x_3756) ;  /* 0x0000007000007945 */ /* 0x000fe80003800200 */
[----:B------:R-:W-:Y:S05]  /*0490*/  @!P3 BRA `(.L_x_3757) ;  /* 0x000000000014b947 */ /* 0x000fea0003800000 */
[----:B------:R-:W2:Y:S02]  /*04a0*/  LD.E.U8 R6, desc[UR4][R2.64+0x1b2] ;  /* 0x0001b20402067980 */ /* 0x000ea4000c101100 */
[----:B--2---:R-:W-:-:S13]  /*04b0*/  ISETP.NE.AND P1, PT, R6, RZ, PT ;  /* 0x000000ff0600720c */ /* 0x004fda0003f25270 */
[----:B------:R-:W2:Y:S02]  /*04c0*/  @P1 LD.E R6, desc[UR4][R20.64+0x4] ;  /* 0x0000040414061980 */ /* 0x000ea4000c101900 */
[----:B--2--5:R-:W-:-:S06]  /*04d0*/  @P1 IADD3 R123, PT, PT, R6, -R17, RZ ;  /* 0x80000011067b1210 */ /* 0x024fcc0007ffe0ff */
[----:B------:R2:W5:Y:S02]  /*04e0*/  @!P1 LD.E R123, desc[UR4][R20.64] ;  /* 0x00000004147b9980 */ /* 0x000564000c101900 */
.L_x_3757:
[----:B------:R-:W-:Y:S05]  /*04f0*/  BSYNC.RECONVERGENT B0 ;  /* 0x0000000000007941 */ /* 0x000fea0003800200 */
.L_x_3756:
        /* <DEDUP_REMOVED lines=8> */
.L_x_3759:
[----:B------:R-:W4:Y:S01]  /*0580*/  LD.E.64 R6, desc[UR4][R2.64+0x108] ;  /* 0x0001080402067980 */ /* 0x000f22000c101b00 */
[----:B------:R-:W-:Y:S01]  /*0590*/  BSSY.RECONVERGENT B0, `(.L_x_3761) ;  /* 0x0000006000007945 */ /* 0x000fe20003800200 */
[----:B------:R-:W-:Y:S01]  /*05a0*/  IMAD.MOV.U32 R5, RZ, RZ, RZ ;  /* 0x000000ffff057224 */ /* 0x000fe200078e00ff */
[----:B----4-:R-:W-:-:S04]  /*05b0*/  ISETP.NE.U32.AND P0, PT, R6, RZ, PT ;  /* 0x000000ff0600720c */ /* 0x010fc80003f05070 */
[----:B------:R-:W-:-:S13]  /*05c0*/  ISETP.NE.AND.EX P0, PT, R7, RZ, PT, P0 ;  /* 0x000000ff0700720c */ /* 0x000fda0003f05300 */
[----:B------:R-:W-:Y:S05]  /*05d0*/  @!P0 BRA `(.L_x_3762) ;  /* 0x0000000000048947 */ /* 0x000fea0003800000 */
[----:B------:R4:W5:Y:S02]  /*05e0*/  LD.E R5, desc[UR4][R2.64+0xbc] ;  /* 0x0000bc0402057980 */ /* 0x000964000c101900 */
.L_x_3762:
[----:B------:R-:W-:Y:S05]  /*05f0*/  BSYNC.RECONVERGENT B0 ;  /* 0x0000000000007941 */ /* 0x000fea0003800200 */
.L_x_3761:
[----:B-----5:R-:W-:Y:S02]  /*0600*/  IADD3 R123, PT, PT, R5, R123, -R12 ;  /* 0x0000007b057b7210 */ /* 0x020fe40007ffe80c */
.L_x_3760:
[----:B------:R-:W-:Y:S05]  /*0610*/  BSYNC.RECONVERGENT B1 ;  /* 0x0000000000017941 */ /* 0x000fea0003800200 */
.L_x_3758:
[----:B------:R-:W-:Y:S01]  /*0620*/  IMAD.SHL.U32 R190, R9, 0x40, RZ ;  /* 0x0000004009be7824 */ /* 0x000fe200078e00ff */
[----:B------:R-:W-:-:S04]  /*0630*/  MOV R185, 0x0 ;  /* 0x0000000000b97802 */ /* 0x000fc80000000f00 */
[----:B------:R-:W-:-:S13]  /*0640*/  ISETP.GT.AND P0, PT, R125, R190, PT ;  /* 0x000000be7d00720c */ /* 0x000fda0003f04270 */
[----:B-1234-:R-:W-:Y:S05]  /*0650*/  @!P0 RET.REL.NODEC R184 `(_ZN5flash24flash_fwd_splitkv_kernelI23Flash_fwd_kernel_traitsILi96ELi64ELi128ELi4ELb0ELb0EN7cutlass6half_tE19Flash_kernel_traitsILi96ELi64ELi128ELi4ES3_EELb0ELb0ELb1ELb0ELb0ELb0ELb1ELb0EEEvNS_16Flash_fwd_paramsE) ;  /* 0xfffffff8b8688950 */ /* 0x01efea0003c3ffff */
[----:B------:R-:W2:Y:S01]  /*0660*/  LD.E R6, desc[UR4][R2.64+0xb8] ;  /* 0x0000b80402067980 */ /* 0x000ea2000c101900 */
[-C--:B------:R-:W-:Y:S02]  /*0670*/  IABS R8, R10.reuse ;  /* 0x0000000a00087213 */ /* 0x080fe40000000000 */
[----:B------:R-:W-:Y:S02]  /*0680*/  IABS R5, R10 ;  /* 0x0000000a00057213 */ /* 0x000fe40000000000 */
[----:B------:R-:W1:Y:S03]  /*0690*/  I2F.RP R13, R8 ;  /* 0x00000008000d7306 */ /* 0x000e660000209400 */
[----:B------:R-:W-:-:S05]  /*06a0*/  IMAD.MOV R5, RZ, RZ, -R5 ;  /* 0x000000ffff057224 */ /* 0x000fca00078e0a05 */
        /* <DEDUP_REMOVED lines=36> */
[----:B------:R-:W-:Y:S01]  /*08f0*/  IMAD.IADD R125, R125, 0x1, -R190 ;  /* 0x000000017d7d7824 */ /* 0x000fe200078e0abe */
[----:B------:R-:W-:Y:S02]  /*0900*/  BSSY.RECONVERGENT B0, `(.L_x_3764) ;  /* 0x000001f000007945 */ /* 0x000fe40003800200 */
[----:B------:R-:W5:Y:S04]  /*0910*/  LD.E.64 R8, desc[UR4][R2.64+0xa8] ;  /* 0x0000a80402087980 */ /* 0x000f68000c101b00 */
[----:B------:R-:W5:Y:S04]  /*0920*/  LD.E R0, desc[UR4][R2.64+0xc0] ;  /* 0x0000c00402007980 */ /* 0x000f68000c101900 */
[----:B------:R1:W5:Y:S01]  /*0930*/  LD.E.64 R10, desc[UR4][R2.64+0x78] ;  /* 0x00007804020a7980 */ /* 0x000362000c101b00 */
[----:B--2---:R-:W-:-:S04]  /*0940*/  IMAD R4, R4, UR8, R193 ;  /* 0x0000000804047c24 */ /* 0x004fc8000f8e02c1 */
[----:B---3--:R-:W-:Y:S02]  /*0950*/  IMAD R192, R4, R7, R192 ;  /* 0x0000000704c07224 */ /* 0x008fe400078e02c0 */
[----:B------:R-:W-:Y:S01]  /*0960*/  IMAD.SHL.U32 R7, R122, 0x4, RZ ;  /* 0x000000047a077824 */ /* 0x000fe200078e00ff */
[----:B------:R-:W-:Y:S01]  /*0970*/  SHF.R.U32.HI R122, RZ, 0x3, R122 ;  /* 0x00000003ff7a7819 */ /* 0x000fe2000001167a */
[----:B------:R-:W-:-:S03]  /*0980*/  IMAD R5, R5, R192, R190 ;  /* 0x000000c005057224 */ /* 0x000fc600078e02be */
[C---:B------:R-:W-:Y:S01]  /*0990*/  ISETP.GE.AND P2, PT, R122.reuse, R125, PT ;  /* 0x0000007d7a00720c */ /* 0x040fe20003f46270 */
[----:B----4-:R-:W-:Y:S01]  /*09a0*/  IMAD R6, R5, R6, RZ ;  /* 0x0000000605067224 */ /* 0x010fe200078e02ff */
[----:B------:R-:W-:Y:S01]  /*09b0*/  LOP3.LUT R7, R7, 0x1c, RZ, 0xc0, !PT ;  /* 0x0000001c07077812 */ /* 0x000fe200078ec0ff */
[----:B------:R-:W-:-:S03]  /*09c0*/  VIADD R4, R122, 0x10 ;  /* 0x000000107a047836 */ /* 0x000fc60000000000 */
        /* <DEDUP_REMOVED lines=8> */
[----:B-1----:R-:W-:Y:S01]  /*0a50*/  LEA.HI.X.SX32 R3, R6, RZ, 0x1, P1 ;  /* 0x000000ff06037211 */ /* 0x002fe200008f0eff */
        /* <DEDUP_REMOVED lines=9> */
.L_x_3765:
[----:B------:R-:W-:Y:S05]  /*0af0*/  BSYNC.RECONVERGENT B0 ;  /* 0x0000000000007941 */ /* 0x000fea0003800200 */
.L_x_3764:
        /* <DEDUP_REMOVED lines=16> */
.L_x_3767:
[----:B------:R-:W-:Y:S05]  /*0c00*/  BSYNC.RECONVERGENT B0 ;  /* 0x0000000000007941 */ /* 0x000fea0003800200 */
.L_x_3766:
        /* <DEDUP_REMOVED lines=15> */
.L_x_3769:
[----:B------:R-:W-:Y:S05]  /*0d00*/  BSYNC.RECONVERGENT B0 ;  /* 0x0000000000007941 */ /* 0x000fea0003800200 */
.L_x_3768:
        /* <DEDUP_REMOVED lines=15> */
.L_x_3771:
[----:B------:R-:W-:Y:S05]  /*0e00*/  BSYNC.RECONVERGENT B0 ;  /* 0x0000000000007941 */ /* 0x000fea0003800200 */
.L_x_3770:
[-C--:B------:R-:W-:Y:S01]  /*0e10*/  ISETP.GE.OR P1, PT, R4, R125.reuse, P6 ;  /* 0x0000007d0400720c */ /* 0x080fe20003726670 */
[----:B----4-:R-:W-:Y:S01]  /*0e20*/  @!P4 IMAD.MOV.U32 R7, RZ, RZ, -0x800000 ;  /* 0xff800000ff07c424 */ /* 0x010fe200078e00ff */
        /* <DEDUP_REMOVED lines=11> */
[----:B-123--:R-:W-:Y:S05]  /*0ee0*/  @P6 RET.REL.NODEC R184 `(_ZN5flash24flash_fwd_splitkv_kernelI23Flash_fwd_kernel_traitsILi96ELi64ELi128ELi4ELb0ELb0EN7cutlass6half_tE19Flash_kernel_traitsILi96ELi64ELi128ELi4ES3_EELb0ELb0ELb1ELb0ELb0ELb0ELb1ELb0EEEvNS_16Flash_fwd_paramsE) ;  /* 0xfffffff0b8446950 */ /* 0x00efea0003c3ffff */
[----:B------:R-:W-:Y:S02]  /*0ef0*/  MOV R3, 0xff800000 ;  /* 0xff80000000037802 */ /* 0x000fe40000000f00 */
[----:B------:R-:W-:-:S03]  /*0f00*/  MOV R185, 0x0 ;  /* 0x0000000000b97802 */ /* 0x000fc60000000f00 */
[----:B------:R1:W-:Y:S02]  /*0f10*/  ST.E desc[UR4][R4.64+0xc0], R3 ;  /* 0x0000c00304007985 */ /* 0x0003e4000c101904 */
[----:B-1----:R-:W-:Y:S05]  /*0f20*/  RET.REL.NODEC R184 `(_ZN5flash24flash_fwd_splitkv_kernelI23Flash_fwd_kernel_traitsILi96ELi64ELi128ELi4ELb0ELb0EN7cutlass6half_tE19Flash_kernel_traitsILi96ELi64ELi128ELi4ES3_EELb0ELb0ELb1ELb0ELb0ELb0ELb1ELb0EEEvNS_16Flash_fwd_paramsE) ;  /* 0xfffffff0b8347950 */ /* 0x002fea0003c3ffff */
.L_x_3763:
        /* <DEDUP_REMOVED lines=23> */
[----:B-----5:R-:W1:Y:S08]  /*10a0*/  I2F.RP R6, R5 ;  /* 0x0000000500067306 */ /* 0x020e700000209400 */
        /* <DEDUP_REMOVED lines=35> */
[----:B-1----:R-:W-:Y:S02]  /*12e0*/  IABS R18, R192 ;  /* 0x000000c000127213 */ /* 0x002fe40000000000 */
[----:B----4-:R-:W-:Y:S01]  /*12f0*/  IADD3 R0, PT, PT, RZ, -R25, RZ ;  /* 0x80000019ff007210 */ /* 0x010fe20007ffe0ff */
        /* <DEDUP_REMOVED lines=21> */
[----:B---3--:R-:W-:Y:S01]  /*1450*/  SHF.R.S32.HI R0, RZ, 0x1f, R4 ;  /* 0x0000001fff007819 */ /* 0x008fe20000011404 */
[-C--:B------:R-:W-:Y:S02]  /*1460*/  IMAD R5, R23, R4.reuse, RZ ;  /* 0x0000000417057224 */ /* 0x080fe400078e02ff */
[----:B------:R-:W-:-:S04]  /*1470*/  IMAD.WIDE.U32 R10, R22, R4, RZ ;  /* 0x00000004160a7225 */ /* 0x000fc800078e00ff */
[----:B------:R-:W-:-:S04]  /*1480*/  IMAD R5, R22, R0, R5 ;  /* 0x0000000016057224 */ /* 0x000fc800078e0205 */
[----:B------:R-:W-:Y:S02]  /*1490*/  IMAD.IADD R11, R11, 0x1, R5 ;  /* 0x000000010b0b7824 */ /* 0x000fe400078e0205 */
[----:B------:R-:W-:Y:S02]  /*14a0*/  IMAD R5, R175, R8, RZ ;  /* 0x00000008af057224 */ /* 0x000fe400078e02ff */
[----:B------:R-:W-:-:S04]  /*14b0*/  IMAD.WIDE.U32 R10, R8, R174, R10 ;  /* 0x000000ae080a7225 */ /* 0x000fc800078e000a */
[----:B------:R-:W-:-:S04]  /*14c0*/  IMAD R5, R174, R13, R5 ;  /* 0x0000000dae057224 */ /* 0x000fc800078e0205 */
[----:B------:R-:W-:Y:S02]  /*14d0*/  IMAD.IADD R11, R11, 0x1, R5 ;  /* 0x000000010b0b7824 */ /* 0x000fe400078e0205 */
        /* <DEDUP_REMOVED lines=8> */
[----:B------:R-:W-:Y:S01]  /*1560*/  MOV R6, R10 ;  /* 0x0000000a00067202 */ /* 0x000fe20000000f00 */
[----:B------:R-:W-:Y:S01]  /*1570*/  IMAD.IADD R4, R11, 0x1, R5 ;  /* 0x000000010b047824 */ /* 0x000fe200078e0205 */
[----:B------:R-:W-:Y:S05]  /*1580*/  BRA `(.L_x_3774) ;  /* 0x0000000400387947 */ /* 0x000fea0003800000 */
.L_x_3773:
        /* <DEDUP_REMOVED lines=9> */
[----:B------:R-:W-:Y:S02]  /*1620*/  @P4 IADD3 R8, PT, PT, R12, R17, RZ ;  /* 0x000000110c084210 */ /* 0x000fe40007ffe0ff */
        /* <DEDUP_REMOVED lines=15> */
[-C--:B--2---:R-:W-:Y:S01]  /*1720*/  @!P4 IMAD R11, R175, R12.reuse, RZ ;  /* 0x0000000caf0bc224 */ /* 0x084fe200078e02ff */
[----:B------:R-:W-:Y:S01]  /*1730*/  @!P4 SHF.R.S32.HI R4, RZ, 0x1f, R12 ;  /* 0x0000001fff04c819 */ /* 0x000fe2000001140c */
[----:B------:R-:W-:-:S04]  /*1740*/  @!P4 IMAD.WIDE.U32 R26, R174, R12, RZ ;  /* 0x0000000cae1ac225 */ /* 0x000fc800078e00ff */
[----:B------:R-:W-:-:S06]  /*1750*/  @!P4 IMAD R4, R4, R174, R11 ;  /* 0x000000ae0404c224 */ /* 0x000fcc00078e020b */
[----:B------:R-:W-:Y:S02]  /*1760*/  @!P3 IMAD.IADD R0, R0, 0x1, -R5 ;  /* 0x000000010000b824 */ /* 0x000fe400078e0a05 */
[----:B------:R-:W-:Y:S01]  /*1770*/  @!P4 IMAD.IADD R27, R27, 0x1, R4 ;  /* 0x000000011b1bc824 */ /* 0x000fe200078e0204 */
[----:B-----5:R-:W-:Y:S01]  /*1780*/  @!P4 SHF.R.S32.HI R4, RZ, 0x1f, R6 ;  /* 0x0000001fff04c819 */ /* 0x020fe20000011406 */
[----:B---3--:R-:W-:Y:S01]  /*1790*/  @!P4 IMAD R11, R25, R6, RZ ;  /* 0x00000006190bc224 */ /* 0x008fe200078e02ff */
[----:B------:R-:W-:Y:S02]  /*17a0*/  ISETP.GE.U32.AND P2, PT, R0, R5, PT ;  /* 0x000000050000720c */ /* 0x000fe40003f46070 */
[----:B------:R-:W-:Y:S01]  /*17b0*/  LOP3.LUT R0, R192, R15, RZ, 0x3c, !PT ;  /* 0x0000000fc0007212 */ /* 0x000fe200078e3cff */
[C---:B------:R-:W-:Y:S02]  /*17c0*/  @!P4 IMAD R11, R24.reuse, R4, R11 ;  /* 0x00000004180bc224 */ /* 0x040fe400078e020b */
[----:B------:R-:W-:Y:S01]  /*17d0*/  @!P4 IMAD.WIDE.U32 R26, R24, R6, R26 ;  /* 0x00000006181ac225 */ /* 0x000fe200078e001a */
[----:B------:R-:W-:-:S02]  /*17e0*/  ISETP.GE.AND P1, PT, R0, RZ, PT ;  /* 0x000000ff0000720c */ /* 0x000fc40003f26270 */
[----:B------:R-:W-:Y:S01]  /*17f0*/  ISETP.NE.AND P0, PT, R15, RZ, PT ;  /* 0x000000ff0f00720c */ /* 0x000fe20003f05270 */
[----:B------:R-:W-:Y:S01]  /*1800*/  @P4 IMAD.WIDE.U32 R24, R174, R8, RZ ;  /* 0x00000008ae184225 */ /* 0x000fe200078e00ff */
[----:B------:R-:W-:-:S03]  /*1810*/  @!P3 IADD3 R7, PT, PT, R7, 0x1, RZ ;  /* 0x000000010707b810 */ /* 0x000fc60007ffe0ff */
[----:B------:R-:W-:Y:S01]  /*1820*/  @P4 IMAD R4, R175, R8, RZ ;  /* 0x00000008af044224 */ /* 0x000fe200078e02ff */
[----:B------:R-:W-:Y:S02]  /*1830*/  LEA R8, R120, 0xffffff80, 0x7 ;  /* 0xffffff8078087811 */ /* 0x000fe400078e38ff */
        /* <DEDUP_REMOVED lines=17> */
[----:B----4-:R-:W-:Y:S01]  /*1950*/  @!P4 IMAD R0, R21, R6, RZ ;  /* 0x000000061500c224 */ /* 0x010fe200078e02ff */
        /* <DEDUP_REMOVED lines=17> */
.L_x_3774:
[----:B------:R-:W-:Y:S05]  /*1a70*/  BSYNC.RECONVERGENT B0 ;  /* 0x0000000000007941 */ /* 0x000fea0003800200 */
.L_x_3772:
        /* <DEDUP_REMOVED lines=22> */
[----:B------:R-:W-:-:S12]  /*1be0*/  IMAD R13, R13, R176, RZ ;  /* 0x000000b00d0d7224 */ /* 0x000fd800078e02ff */
[----:B------:R-:W-:-:S05]  /*1bf0*/  @!P0 IMAD.IADD R18, R18, 0x1, -R5 ;  /* 0x0000000112128824 */ /* 0x000fca00078e0a05 */
[----:B------:R-:W-:Y:S02]  /*1c00*/  ISETP.GE.U32.AND P1, PT, R18, R5, PT ;  /* 0x000000051200720c */ /* 0x000fe40003f26070 */
[----:B------:R-:W-:-:S04]  /*1c10*/  LOP3.LUT R5, R192, R15, RZ, 0x3c, !PT ;  /* 0x0000000fc0057212 */ /* 0x000fc800078e3cff */
[----:B------:R-:W-:Y:S01]  /*1c20*/  ISETP.GE.AND P3, PT, R5, RZ, PT ;  /* 0x000000ff0500720c */ /* 0x000fe20003f66270 */
[----:B------:R-:W-:Y:S02]  /*1c30*/  IMAD R5, R8, R177, R13 ;  /* 0x000000b108057224 */ /* 0x000fe400078e020d */
[----:B------:R-:W-:Y:S01]  /*1c40*/  IMAD.SHL.U32 R13, R122, 0x8, RZ ;  /* 0x000000087a0d7824 */ /* 0x000fe200078e00ff */
[----:B------:R-:W-:Y:S01]  /*1c50*/  ISETP.NE.AND P4, PT, R15, RZ, PT ;  /* 0x000000ff0f00720c */ /* 0x000fe20003f85270 */
[----:B------:R-:W-:Y:S02]  /*1c60*/  @!P0 VIADD R24, R24, 0x1 ;  /* 0x0000000118188836 */ /* 0x000fe40000000000 */
[----:B------:R-:W-:Y:S01]  /*1c70*/  IMAD.WIDE.U32 R18, R8, R176, RZ ;  /* 0x000000b008127225 */ /* 0x000fe200078e00ff */
[----:B------:R-:W-:-:S03]  /*1c80*/  LOP3.LUT R191, R13, 0x18, RZ, 0xc0, !PT ;  /* 0x000000180dbf7812 */ /* 0x000fc600078ec0ff */
[----:B------:R-:W-:Y:S02]  /*1c90*/  IMAD.SHL.U32 R26, R122, 0x10, RZ ;  /* 0x000000107a1a7824 */ /* 0x000fe400078e00ff */
[----:B------:R-:W-:Y:S01]  /*1ca0*/  @P1 VIADD R24, R24, 0x1 ;  /* 0x0000000118181836 */ /* 0x000fe20000000000 */
[----:B------:R-:W-:Y:S01]  /*1cb0*/  IADD3 R6, P1, P0, R18, R6, R191 ;  /* 0x0000000612067210 */ /* 0x000fe2000783e0bf */
[----:B------:R-:W-:Y:S01]  /*1cc0*/  IMAD.IADD R5, R19, 0x1, R5 ;  /* 0x0000000113057824 */ /* 0x000fe200078e0205 */
[----:B------:R-:W-:Y:S01]  /*1cd0*/  LOP3.LUT R20, R26, 0x3e00, RZ, 0xc0, !PT ;  /* 0x00003e001a147812 */ /* 0x000fe200078ec0ff */
[----:B------:R-:W-:Y:S01]  /*1ce0*/  IMAD.SHL.U32 R19, R122, 0x20, RZ ;  /* 0x000000207a137824 */ /* 0x000fe200078e00ff */
[----:B------:R-:W-:Y:S02]  /*1cf0*/  LOP3.LUT R26, R26, 0x100, RZ, 0xc0, !PT ;  /* 0x000001001a1a7812 */ /* 0x000fe400078ec0ff */
[----:B------:R-:W-:Y:S01]  /*1d00*/  IADD3.X R5, PT, PT, R5, R4, RZ, P1, P0 ;  /* 0x0000000405057210 */ /* 0x000fe20000fe04ff */
[----:B------:R-:W-:Y:S01]  /*1d10*/  @!P3 IMAD.MOV R24, RZ, RZ, -R24 ;  /* 0x000000ffff18b224 */ /* 0x000fe200078e0a18 */
[----:B------:R-:W-:-:S02]  /*1d20*/  LOP3.LUT R4, R19, 0x100, RZ, 0xc0, !PT ;  /* 0x0000010013047812 */ /* 0x000fc400078ec0ff */
[--C-:B------:R-:W-:Y:S02]  /*1d30*/  LOP3.LUT R20, R20, 0x20, R19.reuse, 0xf8, !PT ;  /* 0x0000002014147812 */ /* 0x100fe400078ef813 */
[----:B------:R-:W-:Y:S02]  /*1d40*/  @!P4 LOP3.LUT R24, RZ, R15, RZ, 0x33, !PT ;  /* 0x0000000fff18c212 */ /* 0x000fe400078e33ff */
[--C-:B------:R-:W-:Y:S02]  /*1d50*/  LOP3.LUT R27, R26, 0x20, R19.reuse, 0xf8, !PT ;  /* 0x000000201a1b7812 */ /* 0x100fe400078ef813 */
[--C-:B------:R-:W-:Y:S02]  /*1d60*/  LOP3.LUT R4, R4, 0x20, R19.reuse, 0xf8, !PT ;  /* 0x0000002004047812 */ /* 0x100fe400078ef813 */
[----:B------:R-:W-:Y:S02]  /*1d70*/  LOP3.LUT R15, R20, 0x100, R19, 0xf8, !PT ;  /* 0x00000100140f7812 */ /* 0x000fe400078ef813 */
[----:B------:R-:W-:Y:S01]  /*1d80*/  LOP3.LUT R19, R19, 0xc0, RZ, 0xc0, !PT ;  /* 0x000000c013137812 */ /* 0x000fe200078ec0ff */
[----:B------:R-:W-:Y:S01]  /*1d90*/  IMAD R20, R35, R24, RZ ;  /* 0x0000001823147224 */ /* 0x000fe200078e02ff */
[----:B------:R-:W-:-:S02]  /*1da0*/  SHF.L.U32 R18, R122, 0x2, RZ ;  /* 0x000000027a127819 */ /* 0x000fc400000006ff */
[----:B------:R-:W-:Y:S02]  /*1db0*/  SHF.R.U32.HI R121, RZ, 0x1, R122 ;  /* 0x00000001ff797819 */ /* 0x000fe4000001167a */
[----:B------:R-:W-:Y:S01]  /*1dc0*/  SHF.R.S32.HI R25, RZ, 0x1f, R24 ;  /* 0x0000001fff197819 */ /* 0x000fe20000011418 */
[----:B------:R-:W-:Y:S01]  /*1dd0*/  IMAD.WIDE.U32 R36, R34, R24, RZ ;  /* 0x0000001822247225 */ /* 0x000fe200078e00ff */
[----:B------:R-:W-:Y:S02]  /*1de0*/  LOP3.LUT R172, R19, 0x8, R122, 0xf8, !PT ;  /* 0x0000000813ac7812 */ /* 0x000fe400078ef87a */
[----:B------:R-:W-:Y:S01]  /*1df0*/  LOP3.LUT R18, R18, 0x18, RZ, 0xc0, !PT ;  /* 0x0000001812127812 */ /* 0x000fe200078ec0ff */
[----:B------:R-:W-:Y:S01]  /*1e00*/  IMAD R20, R25, R34, R20 ;  /* 0x0000002219147224 */ /* 0x000fe200078e0214 */
[----:B------:R-:W-:Y:S02]  /*1e10*/  LOP3.LUT R19, R19, 0x8, R121, 0xf8, !PT ;  /* 0x0000000813137812 */ /* 0x000fe400078ef879 */
[----:B------:R-:W-:Y:S01]  /*1e20*/  LOP3.LUT R21, R13, 0xc0, RZ, 0xc0, !PT ;  /* 0x000000c00d157812 */ /* 0x000fe200078ec0ff */
[----:B------:R-:W-:Y:S01]  /*1e30*/  IMAD.IADD R20, R37, 0x1, R20 ;  /* 0x0000000125147824 */ /* 0x000fe200078e0214 */
[----:B------:R-:W-:-:S02]  /*1e40*/  LOP3.LUT R172, R27, R172, R18, 0xf6, !PT ;  /* 0x000000ac1bac7212 */ /* 0x000fc400078ef612 */
[----:B------:R-:W-:Y:S02]  /*1e50*/  LOP3.LUT R19, R19, R18, RZ, 0x3c, !PT ;  /* 0x0000001213137212 */ /* 0x000fe400078e3cff */
[----:B------:R-:W-:Y:S02]  /*1e60*/  IADD3 R24, P0, PT, R6, R36, RZ ;  /* 0x0000002406187210 */ /* 0x000fe40007f1e0ff */
[--C-:B------:R-:W-:Y:S01]  /*1e70*/  LOP3.LUT R18, R21, 0x18, R122.reuse, 0xf8, !PT ;  /* 0x0000001815127812 */ /* 0x100fe200078ef87a */
[----:B------:R-:W1:Y:S01]  /*1e80*/  S2R R7, SR_CgaCtaId ;  /* 0x0000000000077919 */ /* 0x000e620000008800 */
[----:B------:R-:W-:Y:S01]  /*1e90*/  SHF.R.U32.HI R126, RZ, 0x2, R122 ;  /* 0x00000002ff7e7819 */ /* 0x000fe2000001167a */
[----:B------:R-:W-:-:S04]  /*1ea0*/  IMAD.X R25, R5, 0x1, R20, P0 ;  /* 0x0000000105197824 */ /* 0x000fc800000e0614 */
[----:B------:R-:W-:Y:S02]  /*1eb0*/  IMAD R5, R177, R126, RZ ;  /* 0x0000007eb1057224 */ /* 0x000fe400078e02ff */
[----:B------:R-:W-:-:S04]  /*1ec0*/  IMAD.WIDE.U32 R26, R126, R176, R24 ;  /* 0x000000b07e1a7225 */ /* 0x000fc800078e0018 */
[----:B------:R-:W-:Y:S02]  /*1ed0*/  IMAD.IADD R5, R27, 0x1, R5 ;  /* 0x000000011b057824 */ /* 0x000fe400078e0205 */
[----:B------:R-:W-:Y:S01]  /*1ee0*/  IMAD.IADD R178, R125, 0x1, -R190 ;  /* 0x000000017db27824 */ /* 0x000fe200078e0abe */
[--C-:B------:R-:W-:Y:S02]  /*1ef0*/  LOP3.LUT R18, R18, 0x18, R13.reuse, 0x78, !PT ;  /* 0x0000001812127812 */ /* 0x100fe400078e780d */
[----:B------:R-:W-:Y:S02]  /*1f00*/  MOV R8, 0x400 ;  /* 0x0000040000087802 */ /* 0x000fe40000000f00 */
[----:B------:R-:W-:Y:S02]  /*1f10*/  LOP3.LUT R18, R18, 0x1f20, R13, 0xf8, !PT ;  /* 0x00001f2012127812 */ /* 0x000fe400078ef80d */
[----:B------:R-:W-:Y:S01]  /*1f20*/  SHF.R.S32.HI R13, RZ, 0x1f, R192 ;  /* 0x0000001fff0d7819 */ /* 0x000fe200000114c0 */
[----:B------:R-:W-:Y:S01]  /*1f30*/  IMAD.MOV.U32 R127, RZ, RZ, RZ ;  /* 0x000000ffff7f7224 */ /* 0x000fe200078e00ff */
[----:B------:R-:W-:Y:S01]  /*1f40*/  BSSY.RECONVERGENT B0, `(.L_x_3775) ;  /* 0x000003c000007945 */ /* 0x000fe20003800200 */
[----:B------:R-:W-:-:S02]  /*1f50*/  LOP3.LUT R6, R15, R19, RZ, 0xfc, !PT ;  /* 0x000000130f067212 */ /* 0x000fc400078efcff */
[----:B------:R-:W-:Y:S02]  /*1f60*/  LOP3.LUT R4, R4, R19, RZ, 0xfc, !PT ;  /* 0x0000001304047212 */ /* 0x000fe400078efcff */
[----:B-1----:R-:W-:Y:S01]  /*1f70*/  LEA R7, R7, R8, 0x18 ;  /* 0x0000000807077211 */ /* 0x002fe200078ec0ff */
[----:B------:R-:W-:Y:S01]  /*1f80*/  IMAD.WIDE.U32 R8, R9, 0x40, R126 ;  /* 0x0000004009087825 */ /* 0x000fe200078e007e */
[C---:B------:R-:W-:Y:S02]  /*1f90*/  LOP3.LUT R187, R191.reuse, 0x20, RZ, 0xfc, !PT ;  /* 0x00000020bfbb7812 */ /* 0x040fe400078efcff */
[----:B------:R-:W-:Y:S01]  /*1fa0*/  LOP3.LUT R185, R191, 0x40, RZ, 0xfc, !PT ;  /* 0x00000040bfb97812 */ /* 0x000fe200078efcff */
[----:B------:R-:W-:Y:S02]  /*1fb0*/  IMAD R189, R18, 0x2, R7 ;  /* 0x0000000212bd7824 */ /* 0x000fe400078e0207 */
[----:B--2---:R-:W-:-:S04]  /*1fc0*/  @P2 IMAD.WIDE.U32 R34, R22, R14, RZ ;  /* 0x0000000e16222225 */ /* 0x004fc800078e00ff */
[-C--:B---3--:R-:W-:Y:S02]  /*1fd0*/  @!P2 IMAD R21, R33, R193.reuse, RZ ;  /* 0x000000c12115a224 */ /* 0x088fe400078e02ff */
[----:B------:R-:W-:-:S04]  /*1fe0*/  @!P2 IMAD.WIDE.U32 R32, R32, R193, RZ ;  /* 0x000000c12020a225 */ /* 0x000fc800078e00ff */
[----:B------:R-:W-:Y:S01]  /*1ff0*/  @!P2 IMAD.MOV.U32 R20, RZ, RZ, R32 ;  /* 0x000000ffff14a224 */ /* 0x000fe200078e0020 */
[----:B------:R-:W-:Y:S01]  /*2000*/  IADD3 R32, P0, PT, R191, R12, RZ ;  /* 0x0000000cbf207210 */ /* 0x000fe20007f1e0ff */
[----:B------:R-:W-:Y:S02]  /*2010*/  @!P2 IMAD.IADD R21, R33, 0x1, R21 ;  /* 0x000000012115a824 */ /* 0x000fe400078e0215 */
[----:B------:R-:W-:Y:S02]  /*2020*/  @P2 IMAD R14, R23, R14, RZ ;  /* 0x0000000e170e2224 */ /* 0x000fe400078e02ff */
[----:B------:R-:W-:Y:S01]  /*2030*/  IMAD.X R33, RZ, RZ, R0, P0 ;  /* 0x000000ffff217224 */ /* 0x000fe200000e0600 */
[C---:B------:R-:W-:Y:S01]  /*2040*/  LEA R182, P0, R26.reuse, R30, 0x1 ;  /* 0x0000001e1ab67211 */ /* 0x040fe200078008ff */
[----:B------:R-:W-:Y:S01]  /*2050*/  @P2 IMAD.MOV.U32 R20, RZ, RZ, R34 ;  /* 0x000000ffff142224 */ /* 0x000fe200078e0022 */
[----:B------:R-:W-:Y:S02]  /*2060*/  @P2 IADD3 R21, PT, PT, R35, R14, RZ ;  /* 0x0000000e23152210 */ /* 0x000fe40007ffe0ff */
[----:B------:R-:W-:-:S02]  /*2070*/  LEA.HI.X R183, R26, R31, R5, 0x1, P0 ;  /* 0x0000001f1ab77211 */ /* 0x000fc400000f0c05 */
[----:B------:R-:W-:-:S05]  /*2080*/  IADD3 R20, P0, PT, R191, R20, RZ ;  /* 0x00000014bf147210 */ /* 0x000fca0007f1e0ff */
[----:B------:R-:W-:Y:S01]  /*2090*/  IMAD.X R21, RZ, RZ, R21, P0 ;  /* 0x000000ffff157224 */ /* 0x000fe200000e0615 */
[C---:B------:R-:W-:Y:S01]  /*20a0*/  ISETP.GE.AND P0, PT, R126.reuse, R178, PT ;  /* 0x000000b27e00720c */ /* 0x040fe20003f06270 */
[----:B------:R-:W-:Y:S02]  /*20b0*/  IMAD R12, R175, R126, RZ ;  /* 0x0000007eaf0c7224 */ /* 0x000fe400078e02ff */
[----:B------:R-:W-:-:S04]  /*20c0*/  IMAD.WIDE.U32 R24, R126, R174, R32 ;  /* 0x000000ae7e187225 */ /* 0x000fc800078e0020 */
        /* <DEDUP_REMOVED lines=34> */
.L_x_3777:
[----:B------:R3:W-:Y:S02]  /*22f0*/  STS.128 [R189+0x2000], RZ ;  /* 0x002000ffbd007388 */ /* 0x0007e40000000c00 */
.L_x_3776:
[----:B------:R-:W-:Y:S05]  /*2300*/  BSYNC.RECONVERGENT B0 ;  /* 0x0000000000007941 */ /* 0x000fea0003800200 */
.L_x_3775:
        /* <DEDUP_REMOVED lines=32> */
.L_x_3780:
[----:B------:R1:W-:Y:S02]  /*2510*/  STS.128 [R189+0x2800], RZ ;  /* 0x002800ffbd007388 */ /* 0x0003e40000000c00 */
.L_x_3779:
[----:B------:R-:W-:Y:S05]  /*2520*/  BSYNC.RECONVERGENT B0 ;  /* 0x0000000000007941 */ /* 0x000fea0003800200 */
.L_x_3778:
[----:B------:R-:W-:Y:S01]  /*2530*/  VIADD R186, R120, 0xffffffff ;  /* 0xffffffff78ba7836 */ /* 0x000fe20000000000 */
[----:B------:R-:W-:Y:S04]  /*2540*/  BSSY.RECONVERGENT B0, `(.L_x_3781) ;  /* 0x000001b000007945 */ /* 0x000fe80003800200 */
[----:B------:R-:W-:-:S05]  /*2550*/  SHF.L.U32 R198, R186, 0x7, RZ ;  /* 0x00000007bac67819 */ /* 0x000fca00000006ff */
[----:B-1--4-:R-:W-:-:S05]  /*2560*/  IMAD.IADD R8, R123, 0x1, -R198 ;  /* 0x000000017b087824 */ /* 0x012fca00078e0ac6 */
[----:B------:R-:W-:-:S13]  /*2570*/  ISETP.GE.AND P3, PT, R126, R8, PT ;  /* 0x000000087e00720c */ /* 0x000fda0003f66270 */
[----:B------:R-:W-:Y:S05]  /*2580*/  @P3 BRA `(.L_x_3782) ;  /* 0x0000000000583947 */ /* 0x000fea0003800000 */
[-C--:B-----5:R-:W-:Y:S02]  /*2590*/  ISETP.GE.AND P1, PT, R191, R188.reuse, PT ;  /* 0x000000bcbf00720c */ /* 0x0a0fe40003f26270 */
        /* <DEDUP_REMOVED lines=20> */
.L_x_3783:
[----:B------:R4:W-:Y:S02]  /*26e0*/  STS.128 [R189+0x7000], RZ ;  /* 0x007000ffbd007388 */ /* 0x0009e40000000c00 */
.L_x_3782:
[----:B------:R-:W-:Y:S05]  /*26f0*/  BSYNC.RECONVERGENT B0 ;  /* 0x0000000000007941 */ /* 0x000fea0003800200 */
.L_x_3781:
        /* <DEDUP_REMOVED lines=26> */
.L_x_3786:
[----:B------:R1:W-:Y:S02]  /*28a0*/  STS.128 [R189+0x7800], RZ ;  /* 0x007800ffbd007388 */ /* 0x0003e40000000c00 */
.L_x_3785:
[----:B------:R-:W-:Y:S05]  /*28b0*/  BSYNC.RECONVERGENT B0 ;  /* 0x0000000000007941 */ /* 0x000fea0003800200 */
.L_x_3784:
        /* <DEDUP_REMOVED lines=25> */
.L_x_3789:
[----:B------:R1:W-:Y:S02]  /*2a50*/  STS.128 [R189+0x8000], RZ ;  /* 0x008000ffbd007388 */ /* 0x0003e40000000c00 */
.L_x_3788:
[----:B------:R-:W-:Y:S05]  /*2a60*/  BSYNC.RECONVERGENT B0 ;  /* 0x0000000000007941 */ /* 0x000fea0003800200 */
.L_x_3787:
[----:B------:R-:W-:Y:S01]  /*2a70*/  IADD3 R9, PT, PT, R126, 0x60, RZ ;  /* 0x000000607e097810 */ /* 0x000fe20007ffe0ff */
[----:B------:R-:W-:Y:S03]  /*2a80*/  BSSY.RECONVERGENT B0, `(.L_x_3790) ;  /* 0x0000018000007945 */ /* 0x000fe60003800200 */
[----:B------:R-:W-:-:S13]  /*2a90*/  ISETP.GE.AND P0, PT, R9, R8, PT ;  /* 0x000000080900720c */ /* 0x000fda0003f06270 */
[----:B------:R-:W-:Y:S05]  /*2aa0*/  @P0 BRA `(.L_x_3791) ;  /* 0x0000000000540947 */ /* 0x000fea0003800000 */
        /* <DEDUP_REMOVED lines=21> */
.L_x_3791:
[----:B------:R-:W-:Y:S05]  /*2c00*/  BSYNC.RECONVERGENT B0 ;  /* 0x0000000000007941 */ /* 0x000fea0003800200 */
.L_x_3790:
[----:B------:R-:W2:Y:S04]  /*2c10*/  LD.E.64 R16, desc[UR4][R2.64+0x1c0] ;  /* 0x0001c00402107980 */ /* 0x000ea8000c101b00 */
[----:B-1----:R-:W3:Y:S01]  /*2c20*/  LD.E.64 R14, desc[UR4][R2.64+0x1b8] ;  /* 0x0001b804020e7980 */ /* 0x002ee2000c101b00 */
[----:B------:R-:W-:-:S03]  /*2c30*/  MOV R12, R192 ;  /* 0x000000c0000c7202 */ /* 0x000fc60000000f00 */
        /* <DEDUP_REMOVED lines=36> */
.L_x_3794:
[----:B------:R3:W-:Y:S01]  /*2e80*/  STS.128 [R189+0xd000], RZ ;  /* 0x00d000ffbd007388 */ /* 0x0007e20000000c00 */
[----:B------:R-:W-:Y:S05]  /*2e90*/  BRA `(.L_x_3795) ;  /* 0x00000000000c7947 */ /* 0x000fea0003800000 */
.L_x_3793:
[----:B------:R2:W-:Y:S04]  /*2ea0*/  STS.128 [R189+0x9000], RZ ;  /* 0x009000ffbd007388 */ /* 0x0005e80000000c00 */
[----:B------:R2:W-:Y:S04]  /*2eb0*/  STS.128 [R189+0xb000], RZ ;  /* 0x00b000ffbd007388 */ /* 0x0005e80000000c00 */
[----:B------:R2:W-:Y:S02]  /*2ec0*/  STS.128 [R189+0xd000], RZ ;  /* 0x00d000ffbd007388 */ /* 0x0005e40000000c00 */
.L_x_3795:
[----:B------:R-:W-:Y:S05]  /*2ed0*/  BSYNC.RECONVERGENT B0 ;  /* 0x0000000000007941 */ /* 0x000fea0003800200 */
.L_x_3792:
        /* <DEDUP_REMOVED lines=29> */
.L_x_3798:
[----:B------:R2:W-:Y:S02]  /*30b0*/  STS.128 [R189+0xd800], RZ ;  /* 0x00d800ffbd007388 */ /* 0x0005e40000000c00 */
.L_x_3797:
[----:B------:R-:W-:Y:S05]  /*30c0*/  BSYNC.RECONVERGENT B0 ;  /* 0x0000000000007941 */ /* 0x000fea0003800200 */
.L_x_3796:
        /* <DEDUP_REMOVED lines=27> */
.L_x_3801:
[----:B------:R1:W-:Y:S02]  /*3280*/  STS.128 [R189+0xe000], RZ ;  /* 0x00e000ffbd007388 */ /* 0x0003e40000000c00 */
.L_x_3800:
[----:B------:R-:W-:Y:S05]  /*3290*/  BSYNC.RECONVERGENT B0 ;  /* 0x0000000000007941 */ /* 0x000fea0003800200 */
.L_x_3799:
        /* <DEDUP_REMOVED lines=31> */
.L_x_3804:
[----:B------:R1:W-:Y:S02]  /*3490*/  STS.128 [R189+0xe800], RZ ;  /* 0x00e800ffbd007388 */ /* 0x0003e40000000c00 */
.L_x_3803:
[----:B------:R-:W-:Y:S05]  /*34a0*/  BSYNC.RECONVERGENT B0 ;  /* 0x0000000000007941 */ /* 0x000fea0003800200 */
.L_x_3802:
[--C-:B------:R-:W-:Y:S01]  /*34b0*/  IMAD R173, R6, 0x2, R7.reuse ;  /* 0x0000000206ad7824 */ /* 0x100fe200078e0207 */
[----:B------:R-:W0:Y:S01]  /*34c0*/  LDGDEPBAR ;  /* 0x00000000000079af */ /* 0x000e220000000000 */
[----:B------:R-:W-:Y:S01]  /*34d0*/  IMAD R172, R172, 0x2, R7 ;  /* 0x00000002acac7824 */ /* 0x000fe200078e0207 */
[----:B------:R-:W-:Y:S01]  /*34e0*/  ISETP.GT.AND P0, PT, R186, R179, PT ;  /* 0x000000b3ba00720c */ /* 0x000fe20003f04270 */
        /* <DEDUP_REMOVED lines=13> */
[----:B------:R-:W1:Y:S01]  /*35c0*/  LDSM.16.M88.4 R56, [R169+0x3800] ;  /* 0x00380000a938783b */ /* 0x000e620000000200 */
[C---:B-----5:R-:W-:Y:S03]  /*35d0*/  HMMA.16816.F32 R36, R92.reuse, R32, RZ ;  /* 0x000000205c24723c */ /* 0x060fe600000018ff */
[----:B------:R-:W5:Y:S04]  /*35e0*/  LDSM.16.M88.4 R72, [R169+0x3000] ;  /* 0x00300000a948783b */ /* 0x000f680000000200 */
[----:B------:R-:W5:Y:S01]  /*35f0*/  LDSM.16.M88.4 R68, [R169+0x3400] ;  /* 0x00340000a944783b */ /* 0x000f620000000200 */
[C---:B------:R-:W-:Y:S03]  /*3600*/  HMMA.16816.F32 R32, R92.reuse, R34, RZ ;  /* 0x000000225c20723c */ /* 0x040fe600000018ff */
[----:B------:R-:W5:Y:S04]  /*3610*/  LDSM.16.M88.4 R64, [R169+0x3c00] ;  /* 0x003c0000a940783b */ /* 0x000f680000000200 */
[----:B------:R-:W-:Y:S01]  /*3620*/  LDSM.16.M88.4 R84, [R169+0x4400] ;  /* 0x00440000a954783b */ /* 0x000fe20000000200 */
[C---:B--2---:R-:W-:Y:S03]  /*3630*/  HMMA.16816.F32 R52, R92.reuse, R48, RZ ;  /* 0x000000305c34723c */ /* 0x044fe600000018ff */
[----:B------:R-:W-:Y:S04]  /*3640*/  LDSM.16.M88.4 R80, [R169+0x4c00] ;  /* 0x004c0000a950783b */ /* 0x000fe80000000200 */
[----:B------:R-:W-:Y:S01]  /*3650*/  LDSM.16.M88.4 R108, [R172+0x5800] ;  /* 0x00580000ac6c783b */ /* 0x000fe20000000200 */
[C---:B---3--:R-:W-:Y:S03]  /*3660*/  HMMA.16816.F32 R44, R92.reuse, R40, RZ ;  /* 0x000000285c2c723c */ /* 0x048fe600000018ff */
[----:B------:R-:W-:Y:S04]  /*3670*/  LDSM.16.M88.4 R88, [R172+0x6000] ;  /* 0x00600000ac58783b */ /* 0x000fe80000000200 */
[----:B------:R-:W-:Y:S01]  /*3680*/  LDSM.16.M88.4 R112, [R169+0x6000] ;  /* 0x00600000a970783b */ /* 0x000fe20000000200 */
[C---:B----4-:R-:W-:Y:S03]  /*3690*/  HMMA.16816.F32 R28, R92.reuse, R24, RZ ;  /* 0x000000185c1c723c */ /* 0x050fe600000018ff */
[----:B------:R-:W-:Y:S05]  /*36a0*/  LDSM.16.M88.4 R116, [R173+0x2000] ;  /* 0x00200000ad74783b */ /* 0x000fea0000000200 */
        /* <DEDUP_REMOVED lines=15> */
[C---:B-----5:R-:W-:Y:S08]  /*37a0*/  HMMA.16816.F32 R52, R76.reuse, R72, R52 ;  /* 0x000000484c34723c */ /* 0x060ff00000001834 */
[C---:B------:R-:W-:Y:S01]  /*37b0*/  HMMA.16816.F32 R48, R76.reuse, R74, R48 ;  /* 0x0000004a4c30723c */ /* 0x040fe20000001830 */
[----:B------:R-:W-:Y:S07]  /*37c0*/  LDSM.16.M88.4 R72, [R173+0x1000] ;  /* 0x00100000ad48783b */ /* 0x000fee0000000200 */
[C---:B------:R-:W-:Y:S08]  /*37d0*/  HMMA.16816.F32 R44, R76.reuse, R68, R44 ;  /* 0x000000444c2c723c */ /* 0x040ff0000000182c */
[C---:B------:R-:W-:Y:S01]  /*37e0*/  HMMA.16816.F32 R40, R76.reuse, R70, R40 ;  /* 0x000000464c28723c */ /* 0x040fe20000001828 */
[----:B------:R-:W3:Y:S07]  /*37f0*/  LDSM.16.M88.4 R68, [R172+0x5000] ;  /* 0x00500000ac44783b */ /* 0x000eee0000000200 */
        /* <DEDUP_REMOVED lines=11> */
[----:B------:R-:W5:Y:S07]  /*38b0*/  LDSM.16.M88.4 R84, [R172+0x6800] ;  /* 0x00680000ac54783b */ /* 0x000f6e0000000200 */
[C---:B------:R-:W-:Y:S08]  /*38c0*/  HMMA.16816.F32 R96, R76.reuse, R80, R96 ;  /* 0x000000504c60723c */ /* 0x040ff00000001860 */
[----:B------:R-:W-:Y:S01]  /*38d0*/  HMMA.16816.F32 R92, R76, R82, R92 ;  /* 0x000000524c5c723c */ /* 0x000fe2000000185c */
[----:B------:R-:W5:Y:S04]  /*38e0*/  LDSM.16.M88.4 R76, [R172+0x6c00] ;  /* 0x006c0000ac4c783b */ /* 0x000f680000000200 */
[----:B------:R-:W-:Y:S03]  /*38f0*/  LDSM.16.M88.4 R80, [R171+0x1000] ;  /* 0x00100000ab50783b */ /* 0x000fe60000000200 */
        /* <DEDUP_REMOVED lines=18> */
[C---:B-----5:R-:W-:Y:S08]  /*3a20*/  HMMA.16816.F32 R104, R72.reuse, R84, R104 ;  /* 0x000000544868723c */ /* 0x060ff00000001868 */
[C---:B------:R-:W-:Y:S01]  /*3a30*/  HMMA.16816.F32 R100, R72.reuse, R86, R100 ;  /* 0x000000564864723c */ /* 0x040fe20000001864 */
[----:B------:R-:W5:Y:S07]  /*3a40*/  LDSM.16.M88.4 R84, [R169+0x6c00] ;  /* 0x006c0000a954783b */ /* 0x000f6e0000000200 */
[C---:B------:R-:W-:Y:S08]  /*3a50*/  HMMA.16816.F32 R96, R72.reuse, R76, R96 ;  /* 0x0000004c4860723c */ /* 0x040ff00000001860 */
[----:B------:R-:W-:Y:S01]  /*3a60*/  HMMA.16816.F32 R92, R72, R78, R92 ;  /* 0x0000004e485c723c */ /* 0x000fe2000000185c */
[----:B------:R-:W5:Y:S04]  /*3a70*/  LDSM.16.M88.4 R76, [R172+0x7000] ;  /* 0x00700000ac4c783b */ /* 0x000f680000000200 */
[----:B------:R-:W5:Y:S03]  /*3a80*/  LDSM.16.M88.4 R72, [R172+0x7400] ;  /* 0x00740000ac48783b */ /* 0x000f660000000200 */
        /* <DEDUP_REMOVED lines=20> */
[----:B------:R-:W-:Y:S07]  /*3bd0*/  LDSM.16.M88.4 R88, [R171+0x2000] ;  /* 0x00200000ab58783b */ /* 0x000fee0000000200 */
        /* <DEDUP_REMOVED lines=26> */
[----:B------:R-:W-:Y:S08]  /*3d80*/  HMMA.16816.F32 R92, R116, R110, R92 ;  /* 0x0000006e745c723c */ /* 0x000ff0000000185c */
        /* <DEDUP_REMOVED lines=9> */
[C---:B------:R-:W-:Y:S08]  /*3e20*/  HMMA.16816.F32 R16, R88.reuse, R70, R16 ;  /* 0x000000465810723c */ /* 0x040ff00000001810 */
[C---:B----4-:R-:W-:Y:S08]  /*3e30*/  HMMA.16816.F32 R12, R88.reuse, R64, R12 ;  /* 0x00000040580c723c */ /* 0x050ff0000000180c */
        /* <DEDUP_REMOVED lines=20> */
.L_x_3808:
        /* <DEDUP_REMOVED lines=60> */
.L_x_3809:
[----:B------:R-:W-:Y:S05]  /*4340*/  BSYNC.RECONVERGENT B0 ;  /* 0x0000000000007941 */ /* 0x000fea0003800200 */
.L_x_3807:
        /* <DEDUP_REMOVED lines=73> */
.L_x_3811:
[----:B------:R3:W-:Y:S02]  /*47e0*/  STS.128 [R189+0x8800], RZ ;  /* 0x008800ffbd007388 */ /* 0x0007e40000000c00 */
.L_x_3812:
[----:B------:R-:W-:Y:S05]  /*47f0*/  BSYNC.RECONVERGENT B0 ;  /* 0x0000000000007941 */ /* 0x000fea0003800200 */
.L_x_3810:
[----:B------:R-:W0:Y:S02]  /*4800*/  LDGDEPBAR ;  /* 0x00000000000079af */ /* 0x000e240000000000 */
.L_x_3806:
[----:B------:R-:W-:Y:S05]  /*4810*/  BSYNC.RECONVERGENT B1 ;  /* 0x0000000000017941 */ /* 0x000fea0003800200 */
.L_x_3805:
[----:B-1----:R-:W-:Y:S01]  /*4820*/  IMAD.SHL.U32 R57, R122, 0x2, RZ ;  /* 0x000000027a397824 */ /* 0x002fe200078e00ff */
[----:B------:R-:W-:-:S04]  /*4830*/  LOP3.LUT R56, R126, 0x7, RZ, 0xc0, !PT ;  /* 0x000000077e387812 */ /* 0x000fc800078ec0ff */
[----:B------:R-:W-:Y:S02]  /*4840*/  LOP3.LUT R58, R56, 0x1f0, R121, 0xf8, !PT ;  /* 0x000001f0383a7812 */ /* 0x000fe400078ef879 */
[----:B------:R-:W-:Y:S02]  /*4850*/  LOP3.LUT R57, R57, 0x6, RZ, 0xc0, !PT ;  /* 0x0000000639397812 */ /* 0x000fe400078ec0ff */
[----:B------:R-:W-:-:S03]  /*4860*/  IADD3 R58, PT, PT, -R125, R58, R190 ;  /* 0x0000003a7d3a7210 */ /* 0x000fc60007ffe1be */
[----:B------:R-:W-:Y:S02]  /*4870*/  IMAD.IADD R59, R198, 0x1, R57 ;  /* 0x00000001c63b7824 */ /* 0x000fe400078e0239 */
[----:B------:R-:W-:Y:S02]  /*4880*/  IMAD.IADD R58, R58, 0x1, R123 ;  /* 0x000000013a3a7824 */ /* 0x000fe400078e027b */
[C---:B------:R-:W-:Y:S01]  /*4890*/  VIADD R87, R59.reuse, 0x1 ;  /* 0x000000013b577836 */ /* 0x040fe20000000000 */
[CC--:B------:R-:W-:Y:S01]  /*48a0*/  ISETP.GE.AND P3, PT, R59.reuse, R123.reuse, PT ;  /* 0x0000007b3b00720c */ /* 0x0c0fe20003f66270 */
[----:B------:R-:W-:Y:S02]  /*48b0*/  VIADD R79, R59, 0x18 ;  /* 0x000000183b4f7836 */ /* 0x000fe40000000000 */
[----:B------:R-:W-:Y:S01]  /*48c0*/  IMAD.IADD R80, R58, 0x1, -R87 ;  /* 0x000000013a507824 */ /* 0x000fe200078e0a57 */
[----:B------:R-:W-:Y:S01]  /*48d0*/  ISETP.GE.AND P2, PT, R87, R123, PT ;  /* 0x0000007b5700720c */ /* 0x000fe20003f46270 */
[----:B------:R-:W-:-:S02]  /*48e0*/  VIADD R69, R59, 0x29 ;  /* 0x000000293b457836 */ /* 0x000fc40000000000 */
[C---:B------:R-:W-:Y:S01]  /*48f0*/  VIADD R81, R59.reuse, 0x11 ;  /* 0x000000113b517836 */ /* 0x040fe20000000000 */
[----:B------:R-:W-:Y:S01]  /*4900*/  IABS R80, R80 ;  /* 0x0000005000507213 */ /* 0x000fe20000000000 */
[C---:B------:R-:W-:Y:S02]  /*4910*/  IMAD.IADD R210, R58.reuse, 0x1, -R69 ;  /* 0x000000013ad27824 */ /* 0x040fe400078e0a45 */
[----:B------:R-:W-:Y:S01]  /*4920*/  IMAD.IADD R82, R58, 0x1, -R81 ;  /* 0x000000013a527824 */ /* 0x000fe200078e0a51 */
[----:B------:R-:W-:Y:S01]  /*4930*/  I2FP.F32.S32 R80, R80 ;  /* 0x0000005000507245 */ /* 0x000fe20000201400 */
[C---:B------:R-:W-:Y:S01]  /*4940*/  VIADD R77, R59.reuse, 0x19 ;  /* 0x000000193b4d7836 */ /* 0x040fe20000000000 */
[----:B------:R-:W-:Y:S01]  /*4950*/  IABS R210, R210 ;  /* 0x000000d200d27213 */ /* 0x000fe20000000000 */
[C---:B------:R-:W-:Y:S01]  /*4960*/  VIADD R85, R59.reuse, 0x9 ;  /* 0x000000093b557836 */ /* 0x040fe20000000000 */
[----:B------:R-:W-:Y:S01]  /*4970*/  IABS R82, R82 ;  /* 0x0000005200527213 */ /* 0x000fe20000000000 */
[----:B------:R-:W-:Y:S01]  /*4980*/  FFMA.FTZ R80, -R0, R80, R53 ;  /* 0x0000005000507223 */ /* 0x000fe20000010135 */
[C---:B------:R-:W-:Y:S01]  /*4990*/  IMAD.IADD R53, R58.reuse, 0x1, -R79 ;  /* 0x000000013a357824 */ /* 0x040fe200078e0a4f */
[----:B------:R-:W-:Y:S01]  /*49a0*/  I2FP.F32.S32 R210, R210 ;  /* 0x000000d200d27245 */ /* 0x000fe20000201400 */
[----:B------:R-:W-:Y:S01]  /*49b0*/  IMAD.IADD R74, R58, 0x1, -R77 ;  /* 0x000000013a4a7824 */ /* 0x000fe200078e0a4d */
[----:B------:R-:W-:Y:S01]  /*49c0*/  I2FP.F32.S32 R82, R82 ;  /* 0x0000005200527245 */ /* 0x000fe20000201400 */
[C---:B------:R-:W-:Y:S01]  /*49d0*/  VIADD R83, R59.reuse, 0x10 ;  /* 0x000000103b537836 */ /* 0x040fe20000000000 */
[----:B------:R-:W-:Y:S01]  /*49e0*/  IABS R53, R53 ;  /* 0x0000003500357213 */ /* 0x000fe20000000000 */
[----:B------:R-:W-:Y:S01]  /*49f0*/  FFMA.FTZ R210, -R0, R210, R33 ;  /* 0x000000d200d27223 */ /* 0x000fe20000010121 */
[C---:B------:R-:W-:Y:S01]  /*4a00*/  VIADD R6, R59.reuse, 0x8 ;  /* 0x000000083b067836 */ /* 0x040fe20000000000 */
[----:B------:R-:W-:Y:S01]  /*4a10*/  IABS R74, R74 ;  /* 0x0000004a004a7213 */ /* 0x000fe20000000000 */
[----:B------:R-:W-:Y:S01]  /*4a20*/  IMAD.IADD R86, R58, 0x1, -R85 ;  /* 0x000000013a567824 */ /* 0x000fe200078e0a55 */
[----:B------:R-:W-:Y:S01]  /*4a30*/  I2FP.F32.S32 R53, R53 ;  /* 0x0000003500357245 */ /* 0x000fe20000201400 */
[----:B------:R-:W-:-:S02]  /*4a40*/  VIADD R71, R59, 0x28 ;  /* 0x000000283b477836 */ /* 0x000fc40000000000 */
[----:B------:R-:W-:Y:S01]  /*4a50*/  FFMA.FTZ R82, -R0, R82, R45 ;  /* 0x0000005200527223 */ /* 0x000fe2000001012d */
[----:B--2---:R-:W-:Y:S01]  /*4a60*/  IMAD.IADD R61, R58, 0x1, -R83 ;  /* 0x000000013a3d7824 */ /* 0x004fe200078e0a53 */
[----:B------:R-:W-:Y:S01]  /*4a70*/  IABS R86, R86 ;  /* 0x0000005600567213 */ /* 0x000fe20000000000 */
[----:B------:R-:W-:Y:S01]  /*4a80*/  FFMA.FTZ R76, -R0, R53, R40 ;  /* 0x00000035004c7223 */ /* 0x000fe20000010128 */
[C---:B------:R-:W-:Y:S01]  /*4a90*/  VIADD R53, R59.reuse, 0x40 ;  /* 0x000000403b357836 */ /* 0x040fe20000000000 */
[----:B------:R-:W-:Y:S01]  /*4aa0*/  I2FP.F32.S32 R74, R74 ;  /* 0x0000004a004a7245 */ /* 0x000fe20000201400 */
[C---:B------:R-:W-:Y:S01]  /*4ab0*/  IMAD.IADD R63, R58.reuse, 0x1, -R6 ;  /* 0x000000013a3f7824 */ /* 0x040fe200078e0a06 */
[----:B------:R-:W-:Y:S01]  /*4ac0*/  IABS R61, R61 ;  /* 0x0000003d003d7213 */ /* 0x000fe20000000000 */
[C---:B------:R-:W-:Y:S01]  /*4ad0*/  IMAD.IADD R33, R58.reuse, 0x1, -R53 ;  /* 0x000000013a217824 */ /* 0x040fe200078e0a35 */
[----:B------:R-:W-:Y:S01]  /*4ae0*/  I2FP.F32.S32 R86, R86 ;  /* 0x0000005600567245 */ /* 0x000fe20000201400 */
[C---:B------:R-:W-:Y:S01]  /*4af0*/  VIADD R73, R59.reuse, 0x21 ;  /* 0x000000213b497836 */ /* 0x040fe20000000000 */
[----:B------:R-:W-:Y:S01]  /*4b00*/  IABS R63, R63 ;  /* 0x0000003f003f7213 */ /* 0x000fe20000000000 */
[C---:B------:R-:W-:Y:S01]  /*4b10*/  VIADD R65, R59.reuse, 0x31 ;  /* 0x000000313b417836 */ /* 0x040fe20000000000 */
[----:B------:R-:W-:Y:S01]  /*4b20*/  IABS R33, R33 ;  /* 0x0000002100217213 */ /* 0x000fe20000000000 */
[C---:B------:R-:W-:Y:S01]  /*4b30*/  IMAD.IADD R45, R58.reuse, 0x1, -R71 ;  /* 0x000000013a2d7824 */ /* 0x040fe200078e0a47 */
[----:B------:R-:W-:Y:S01]  /*4b40*/  I2FP.F32.S32 R61, R61 ;  /* 0x0000003d003d7245 */ /* 0x000fe20000201400 */
[C---:B------:R-:W-:Y:S01]  /*4b50*/  IMAD.IADD R212, R58.reuse, 0x1, -R73 ;  /* 0x000000013ad47824 */ /* 0x040fe200078e0a49 */
[----:B------:R-:W-:Y:S01]  /*4b60*/  I2FP.F32.S32 R33, R33 ;  /* 0x0000002100217245 */ /* 0x000fe20000201400 */
[----:B------:R-:W-:Y:S01]  /*4b70*/  VIADD R67, R59, 0x30 ;  /* 0x000000303b437836 */ /* 0x000fe20000000000 */
[----:B------:R-:W-:Y:S01]  /*4b80*/  IABS R45, R45 ;  /* 0x0000002d002d7213 */ /* 0x000fe20000000000 */
[----:B------:R-:W-:-:S02]  /*4b90*/  IMAD.IADD R204, R58, 0x1, -R65 ;  /* 0x000000013acc7824 */ /* 0x000fc400078e0a41 */
[C---:B------:R-:W-:Y:S01]  /*4ba0*/  FFMA.FTZ R74, -R0.reuse, R74, R41 ;  /* 0x0000004a004a7223 */ /* 0x040fe20000010129 */
[----:B------:R-:W-:Y:S01]  /*4bb0*/  FFMA.FTZ R144, -R0, R33, R20 ;  /* 0x0000002100907223 */ /* 0x000fe20000010114 */
[C---:B------:R-:W-:Y:S01]  /*4bc0*/  VIADD R75, R59.reuse, 0x20 ;  /* 0x000000203b4b7836 */ /* 0x040fe20000000000 */
[----:B------:R-:W2:Y:S01]  /*4bd0*/  LD.E R20, desc[UR4][R2.64+0xdc] ;  /* 0x0000dc0402147980 */ /* 0x000ea2000c101900 */
[----:B------:R-:W-:Y:S01]  /*4be0*/  I2FP.F32.S32 R63, R63 ;  /* 0x0000003f003f7245 */ /* 0x000fe20000201400 */
[----:B------:R-:W-:Y:S01]  /*4bf0*/  IMAD.IADD R41, R58, 0x1, -R67 ;  /* 0x000000013a297824 */ /* 0x000fe200078e0a43 */
[----:B------:R-:W-:Y:S01]  /*4c00*/  IABS R212, R212 ;  /* 0x000000d400d47213 */ /* 0x000fe20000000000 */
[----:B------:R-:W-:Y:S01]  /*4c10*/  FFMA.FTZ R86, -R0, R86, R49 ;  /* 0x0000005600567223 */ /* 0x000fe20000010131 */
[----:B------:R-:W-:Y:S01]  /*4c20*/  IMAD.IADD R49, R58, 0x1, -R75 ;  /* 0x000000013a317824 */ /* 0x000fe200078e0a4b */
[----:B------:R-:W-:Y:S01]  /*4c30*/  IABS R204, R204 ;  /* 0x000000cc00cc7213 */ /* 0x000fe20000000000 */
[C---:B------:R-:W-:Y:S01]  /*4c40*/  FFMA.FTZ R44, -R0.reuse, R61, R44 ;  /* 0x0000003d002c7223 */ /* 0x040fe2000001012c */
[----:B------:R-:W-:Y:S01]  /*4c50*/  I2FP.F32.S32 R45, R45 ;  /* 0x0000002d002d7245 */ /* 0x000fe20000201400 */
[C---:B------:R-:W-:Y:S01]  /*4c60*/  FFMA.FTZ R48, -R0.reuse, R63, R48 ;  /* 0x0000003f00307223 */ /* 0x040fe20000010130 */
[----:B------:R-:W-:Y:S01]  /*4c70*/  I2FP.F32.S32 R212, R212 ;  /* 0x000000d400d47245 */ /* 0x000fe20000201400 */
[C---:B------:R-:W-:Y:S01]  /*4c80*/  VIADD R61, R59.reuse, 0x39 ;  /* 0x000000393b3d7836 */ /* 0x040fe20000000000 */
[----:B------:R-:W-:Y:S01]  /*4c90*/  IABS R41, R41 ;  /* 0x0000002900297213 */ /* 0x000fe20000000000 */
[C---:B------:R-:W-:Y:S01]  /*4ca0*/  VIADD R63, R59.reuse, 0x38 ;  /* 0x000000383b3f7836 */ /* 0x040fe20000000000 */
[----:B------:R-:W-:Y:S01]  /*4cb0*/  I2FP.F32.S32 R204, R204 ;  /* 0x000000cc00cc7245 */ /* 0x000fe20000201400 */
[----:B------:R-:W-:Y:S01]  /*4cc0*/  FFMA.FTZ R40, -R0, R45, R32 ;  /* 0x0000002d00287223 */ /* 0x000fe20000010120 */
[----:B------:R-:W-:Y:S01]  /*4cd0*/  IABS R49, R49 ;  /* 0x0000003100317213 */ /* 0x000fe20000000000 */
[----:B------:R-:W-:-:S02]  /*4ce0*/  VIADD R45, R59, 0x48 ;  /* 0x000000483b2d7836 */ /* 0x000fc40000000000 */
[----:B------:R-:W-:Y:S01]  /*4cf0*/  FFMA.FTZ R212, -R0, R212, R37 ;  /* 0x000000d400d47223 */ /* 0x000fe20000010125 */
[----:B------:R-:W-:Y:S01]  /*4d00*/  I2FP.F32.S32 R41, R41 ;  /* 0x0000002900297245 */ /* 0x000fe20000201400 */
[C---:B------:R-:W-:Y:S01]  /*4d10*/  IMAD.IADD R200, R58.reuse, 0x1, -R61 ;  /* 0x000000013ac87824 */ /* 0x040fe200078e0a3d */
[----:B------:R-:W-:Y:S01]  /*4d20*/  I2FP.F32.S32 R49, R49 ;  /* 0x0000003100317245 */ /* 0x000fe20000201400 */
[----:B------:R-:W-:Y:S02]  /*4d30*/  IMAD.IADD R37, R58, 0x1, -R63 ;  /* 0x000000013a257824 */ /* 0x000fe400078e0a3f */
[----:B------:R-:W-:Y:S01]  /*4d40*/  FFMA.FTZ R204, -R0, R204, R29 ;  /* 0x000000cc00cc7223 */ /* 0x000fe2000001011d */
[----:B------:R-:W-:Y:S02]  /*4d50*/  IMAD.IADD R29, R58, 0x1, -R45 ;  /* 0x000000013a1d7824 */ /* 0x000fe400078e0a2d */
[C---:B------:R-:W-:Y:S01]  /*4d60*/  FFMA.FTZ R28, -R0.reuse, R41, R28 ;  /* 0x00000029001c7223 */ /* 0x040fe2000001011c */
[----:B------:R-:W-:Y:S01]  /*4d70*/  IABS R200, R200 ;  /* 0x000000c800c87213 */ /* 0x000fe20000000000 */
[C---:B------:R-:W-:Y:S01]  /*4d80*/  VIADD R41, R59.reuse, 0x49 ;  /* 0x000000493b297836 */ /* 0x040fe20000000000 */
[----:B------:R-:W-:Y:S01]  /*4d90*/  IABS R37, R37 ;  /* 0x0000002500257213 */ /* 0x000fe20000000000 */
[----:B------:R-:W-:Y:S01]  /*4da0*/  FFMA.FTZ R136, -R0, R49, R36 ;  /* 0x0000003100887223 */ /* 0x000fe20000010124 */
[C---:B------:R-:W-:Y:S01]  /*4db0*/  VIADD R49, R59.reuse, 0x41 ;  /* 0x000000413b317836 */ /* 0x040fe20000000000 */
[----:B------:R-:W-:Y:S01]  /*4dc0*/  IABS R29, R29 ;  /* 0x0000001d001d7213 */ /* 0x000fe20000000000 */
[----:B------:R-:W-:Y:S01]  /*4dd0*/  VIADD R36, R58, 0x8 ;  /* 0x000000083a247836 */ /* 0x000fe20000000000 */
[----:B------:R-:W-:Y:S01]  /*4de0*/  ISETP.GE.AND P1, PT, R6, R123, PT ;  /* 0x0000007b0600720c */ /* 0x000fe20003f26270 */
[C---:B------:R-:W-:Y:S01]  /*4df0*/  IMAD.IADD R6, R58.reuse, 0x1, -R41 ;  /* 0x000000013a067824 */ /* 0x040fe200078e0a29 */
[----:B------:R-:W-:Y:S01]  /*4e00*/  I2FP.F32.S32 R200, R200 ;  /* 0x000000c800c87245 */ /* 0x000fe20000201400 */
[----:B------:R-:W-:Y:S01]  /*4e10*/  IMAD.IADD R140, R58, 0x1, -R49 ;  /* 0x000000013a8c7824 */ /* 0x000fe200078e0a31 */
[----:B------:R-:W-:Y:S01]  /*4e20*/  I2FP.F32.S32 R37, R37 ;  /* 0x0000002500257245 */ /* 0x000fe20000201400 */
[----:B------:R-:W-:Y:S01]  /*4e30*/  IMAD.IADD R87, R36, 0x1, -R87 ;  /* 0x0000000124577824 */ /* 0x000fe200078e0a57 */
[----:B------:R-:W-:Y:S01]  /*4e40*/  I2FP.F32.S32 R29, R29 ;  /* 0x0000001d001d7245 */ /* 0x000fe20000201400 */
[C---:B------:R-:W-:Y:S01]  /*4e50*/  FFMA.FTZ R200, -R0.reuse, R200, R25 ;  /* 0x000000c800c87223 */ /* 0x040fe20000010119 */
[----:B------:R-:W-:Y:S01]  /*4e60*/  IABS R6, R6 ;  /* 0x0000000600067213 */ /* 0x000fe20000000000 */
[----:B------:R-:W-:Y:S01]  /*4e70*/  FFMA.FTZ R202, -R0, R37, R24 ;  /* 0x0000002500ca7223 */ /* 0x000fe20000010118 */
[C---:B------:R-:W-:Y:S01]  /*4e80*/  VIADD R25, R59.reuse, 0x59 ;  /* 0x000000593b197836 */ /* 0x040fe20000000000 */
[----:B------:R-:W-:Y:S01]  /*4e90*/  IABS R140, R140 ;  /* 0x0000008c008c7213 */ /* 0x000fe20000000000 */
[----:B------:R-:W-:-:S02]  /*4ea0*/  VIADD R37, R59, 0x50 ;  /* 0x000000503b257836 */ /* 0x000fc40000000000 */
[----:B------:R-:W-:Y:S01]  /*4eb0*/  FFMA.FTZ R16, -R0, R29, R16 ;  /* 0x0000001d00107223 */ /* 0x000fe20000010110 */
[C---:B------:R-:W-:Y:S01]  /*4ec0*/  VIADD R29, R59.reuse, 0x58 ;  /* 0x000000583b1d7836 */ /* 0x040fe20000000000 */
[----:B------:R-:W-:Y:S01]  /*4ed0*/  I2FP.F32.S32 R6, R6 ;  /* 0x0000000600067245 */ /* 0x000fe20000201400 */
[C---:B------:R-:W-:Y:S01]  /*4ee0*/  IMAD.IADD R66, R58.reuse, 0x1, -R25 ;  /* 0x000000013a427824 */ /* 0x040fe200078e0a19 */
[----:B------:R-:W-:Y:S01]  /*4ef0*/  I2FP.F32.S32 R140, R140 ;  /* 0x0000008c008c7245 */ /* 0x000fe20000201400 */
[C---:B------:R-:W-:Y:S01]  /*4f00*/  IMAD.IADD R109, R58.reuse, 0x1, -R37 ;  /* 0x000000013a6d7824 */ /* 0x040fe200078e0a25 */
[----:B------:R-:W-:Y:S01]  /*4f10*/  IABS R87, R87 ;  /* 0x0000005700577213 */ /* 0x000fe20000000000 */
[----:B------:R-:W-:Y:S02]  /*4f20*/  IMAD.IADD R91, R58, 0x1, -R29 ;  /* 0x000000013a5b7824 */ /* 0x000fe400078e0a1d */
[----:B------:R-:W-:Y:S01]  /*4f30*/  FFMA.FTZ R17, -R0, R6, R17 ;  /* 0x0000000600117223 */ /* 0x000fe20000010111 */
[----:B------:R-:W-:Y:S01]  /*4f40*/  IABS R66, R66 ;  /* 0x0000004200427213 */ /* 0x000fe20000000000 */
[----:B------:R-:W-:Y:S01]  /*4f50*/  IMAD.IADD R6, R58, 0x1, -R59 ;  /* 0x000000013a067824 */ /* 0x000fe200078e0a3b */
[----:B------:R-:W-:Y:S01]  /*4f60*/  IABS R109, R109 ;  /* 0x0000006d006d7213 */ /* 0x000fe20000000000 */
[----:B------:R-:W-:Y:S01]  /*4f70*/  FFMA.FTZ R140, -R0, R140, R21 ;  /* 0x0000008c008c7223 */ /* 0x000fe20000010115 */
[C---:B------:R-:W-:Y:S01]  /*4f80*/  VIADD R21, R59.reuse, 0x60 ;  /* 0x000000603b157836 */ /* 0x040fe20000000000 */
[----:B------:R-:W-:Y:S01]  /*4f90*/  IABS R91, R91 ;  /* 0x0000005b005b7213 */ /* 0x000fe20000000000 */
[----:B------:R-:W-:Y:S01]  /*4fa0*/  VIADD R33, R59, 0x51 ;  /* 0x000000513b217836 */ /* 0x000fe20000000000 */
[----:B------:R-:W-:Y:S01]  /*4fb0*/  I2FP.F32.S32 R66, R66 ;  /* 0x0000004200427245 */ /* 0x000fe20000201400 */
[----:B------:R-:W-:Y:S01]  /*4fc0*/  IMAD.IADD R89, R58, 0x1, -R21 ;  /* 0x000000013a597824 */ /* 0x000fe200078e0a15 */
[----:B------:R-:W-:Y:S01]  /*4fd0*/  I2FP.F32.S32 R109, R109 ;  /* 0x0000006d006d7245 */ /* 0x000fe20000201400 */
        /* <DEDUP_REMOVED lines=9> */
[----:B------:R-:W-:Y:S01]  /*5070*/  IABS R89, R89 ;  /* 0x0000005900597213 */ /* 0x000fe20000000000 */
[----:B------:R-:W-:Y:S01]  /*5080*/  IMAD.IADD R8, R36, 0x1, -R59 ;  /* 0x0000000124087824 */ /* 0x000fe200078e0a3b */
[----:B------:R-:W-:Y:S01]  /*5090*/  IABS R32, R32 ;  /* 0x0000002000207213 */ /* 0x000fe20000000000 */
[----:B------:R-:W-:Y:S01]  /*50a0*/  FFMA.FTZ R6, -R0, R6, R55 ;  /* 0x0000000600067223 */ /* 0x000fe20000010137 */
[----:B------:R-:W-:Y:S01]  /*50b0*/  ISETP.GE.AND P0, PT, R85, R123, PT ;  /* 0x0000007b5500720c */ /* 0x000fe20003f06270 */
[C---:B------:R-:W-:Y:S01]  /*50c0*/  IMAD.IADD R85, R36.reuse, 0x1, -R85 ;  /* 0x0000000124557824 */ /* 0x040fe200078e0a55 */
[----:B------:R-:W-:Y:S01]  /*50d0*/  I2FP.F32.S32 R89, R89 ;  /* 0x0000005900597245 */ /* 0x000fe20000201400 */
[C---:B------:R-:W-:Y:S01]  /*50e0*/  IMAD.IADD R55, R36.reuse, 0x1, -R75 ;  /* 0x0000000124377824 */ /* 0x040fe200078e0a4b */
[----:B------:R-:W-:Y:S01]  /*50f0*/  IABS R12, R12 ;  /* 0x0000000c000c7213 */ /* 0x000fe20000000000 */
[----:B------:R-:W-:Y:S01]  /*5100*/  IMAD.IADD R206, R36, 0x1, -R69 ;  /* 0x0000000124ce7824 */ /* 0x000fe200078e0a45 */
[----:B------:R-:W-:Y:S01]  /*5110*/  I2FP.F32.S32 R32, R32 ;  /* 0x0000002000207245 */ /* 0x000fe20000201400 */
[----:B------:R-:W-:Y:S01]  /*5120*/  FFMA.FTZ R104, -R0, R89, R104 ;  /* 0x0000005900687223 */ /* 0x000fe20000010168 */
[----:B------:R-:W-:Y:S01]  /*5130*/  IABS R8, R8 ;  /* 0x0000000800087213 */ /* 0x000fe20000000000 */
[----:B------:R-:W-:Y:S01]  /*5140*/  IMAD.IADD R122, R58, 0x1, -R33 ;  /* 0x000000013a7a7824 */ /* 0x000fe200078e0a21 */
[----:B------:R-:W-:Y:S01]  /*5150*/  IABS R85, R85 ;  /* 0x0000005500557213 */ /* 0x000fe20000000000 */
[----:B------:R-:W-:Y:S01]  /*5160*/  FFMA.FTZ R32, -R0, R32, R39 ;  /* 0x0000002000207223 */ /* 0x000fe20000010127 */
[----:B------:R-:W-:Y:S01]  /*5170*/  I2FP.F32.S32 R12, R12 ;  /* 0x0000000c000c7245 */ /* 0x000fe20000201400 */
[----:B------:R-:W-:Y:S01]  /*5180*/  IMAD.IADD R39, R36, 0x1, -R71 ;  /* 0x0000000124277824 */ /* 0x000fe200078e0a47 */
[----:B------:R-:W-:Y:S01]  /*5190*/  I2FP.F32.S32 R89, R8 ;  /* 0x0000000800597245 */ /* 0x000fe20000201400 */
[----:B------:R-:W-:Y:S01]  /*51a0*/  FFMA.FTZ R50, -R0, R9, R50 ;  /* 0x0000000900327223 */ /* 0x000fe20000010132 */
[----:B------:R-:W-:-:S02]  /*51b0*/  IABS R55, R55 ;  /* 0x0000003700377213 */ /* 0x000fc40000000000 */
[----:B------:R-:W-:Y:S01]  /*51c0*/  I2FP.F32.S32 R8, R85 ;  /* 0x0000005500087245 */ /* 0x000fe20000201400 */
[----:B------:R-:W-:Y:S01]  /*51d0*/  FFMA.FTZ R12, -R0, R12, R47 ;  /* 0x0000000c000c7223 */ /* 0x000fe2000001012f */
[----:B------:R-:W-:Y:S01]  /*51e0*/  FSEL R72, R6, -INF , !P2 ;  /* 0xff80000006487808 */ /* 0x000fe20005000000 */
[C---:B------:R-:W-:Y:S01]  /*51f0*/  IMAD.IADD R47, R36.reuse, 0x1, -R67 ;  /* 0x00000001242f7824 */ /* 0x040fe200078e0a43 */
[----:B------:R-:W-:Y:S01]  /*5200*/  I2FP.F32.S32 R55, R55 ;  /* 0x0000003700377245 */ /* 0x000fe20000201400 */
[----:B------:R-:W-:Y:S01]  /*5210*/  IMAD.IADD R6, R36, 0x1, -R77 ;  /* 0x0000000124067824 */ /* 0x000fe200078e0a4d */
[----:B------:R-:W-:Y:S01]  /*5220*/  IABS R39, R39 ;  /* 0x0000002700277213 */ /* 0x000fe20000000000 */
[C---:B------:R-:W-:Y:S01]  /*5230*/  FFMA.FTZ R51, -R0.reuse, R8, R51 ;  /* 0x0000000800337223 */ /* 0x040fe20000010133 */
[----:B------:R-:W-:Y:S01]  /*5240*/  IABS R206, R206 ;  /* 0x000000ce00ce7213 */ /* 0x000fe20000000000 */
[----:B------:R-:W-:Y:S01]  /*5250*/  FFMA.FTZ R38, -R0, R55, R38 ;  /* 0x0000003700267223 */ /* 0x000fe20000010126 */
[----:B------:R-:W-:-:S02]  /*5260*/  FSEL R80, R80, -INF , !P2 ;  /* 0xff80000050507808 */ /* 0x000fc40005000000 */
[----:B------:R-:W-:Y:S02]  /*5270*/  IABS R47, R47 ;  /* 0x0000002f002f7213 */ /* 0x000fe40000000000 */
[----:B------:R-:W-:Y:S02]  /*5280*/  I2FP.F32.S32 R39, R39 ;  /* 0x0000002700277245 */ /* 0x000fe40000201400 */
[----:B------:R-:W-:Y:S02]  /*5290*/  ISETP.GE.AND P2, PT, R75, R123, PT ;  /* 0x0000007b4b00720c */ /* 0x000fe40003f46270 */
[----:B------:R-:W-:Y:S02]  /*52a0*/  IABS R6, R6 ;  /* 0x0000000600067213 */ /* 0x000fe40000000000 */
[----:B------:R-:W-:Y:S02]  /*52b0*/  FSEL R86, R86, -INF , !P0 ;  /* 0xff80000056567808 */ /* 0x000fe40004000000 */
[----:B------:R-:W-:-:S02]  /*52c0*/  FSEL R68, R51, -INF , !P0 ;  /* 0xff80000033447808 */ /* 0x000fc40004000000 */
[----:B------:R-:W-:Y:S02]  /*52d0*/  ISETP.GE.AND P0, PT, R71, R123, PT ;  /* 0x0000007b4700720c */ /* 0x000fe40003f06270 */
[----:B------:R-:W-:Y:S01]  /*52e0*/  I2FP.F32.S32 R206, R206 ;  /* 0x000000ce00ce7245 */ /* 0x000fe20000201400 */
[----:B------:R-:W-:Y:S01]  /*52f0*/  FFMA.FTZ R39, -R0, R39, R34 ;  /* 0x0000002700277223 */ /* 0x000fe20000010122 */
[----:B------:R-:W-:Y:S02]  /*5300*/  IABS R122, R122 ;  /* 0x0000007a007a7213 */ /* 0x000fe40000000000 */
[----:B------:R-:W-:Y:S02]  /*5310*/  I2FP.F32.S32 R47, R47 ;  /* 0x0000002f002f7245 */ /* 0x000fe40000201400 */
[----:B------:R-:W-:Y:S02]  /*5320*/  I2FP.F32.S32 R6, R6 ;  /* 0x0000000600067245 */ /* 0x000fe40000201400 */
[----:B------:R-:W-:Y:S01]  /*5330*/  FSEL R208, R38, -INF , !P2 ;  /* 0xff80000026d07808 */ /* 0x000fe20005000000 */
[----:B------:R-:W-:Y:S01]  /*5340*/  IMAD.IADD R38, R36, 0x1, -R41 ;  /* 0x0000000124267824 */ /* 0x000fe200078e0a29 */
[----:B------:R-:W-:Y:S01]  /*5350*/  FSEL R34, R40, -INF , !P0 ;  /* 0xff80000028227808 */ /* 0x000fe20004000000 */
[----:B------:R-:W-:Y:S01]  /*5360*/  FFMA.FTZ R206, -R0, R206, R35 ;  /* 0x000000ce00ce7223 */ /* 0x000fe20000010123 */
[----:B------:R-:W-:Y:S01]  /*5370*/  I2FP.F32.S32 R122, R122 ;  /* 0x0000007a007a7245 */ /* 0x000fe20000201400 */
[----:B------:R-:W-:-:S02]  /*5380*/  IMAD.IADD R40, R36, 0x1, -R49 ;  /* 0x0000000124287824 */ /* 0x000fc400078e0a31 */
[C---:B------:R-:W-:Y:S01]  /*5390*/  FFMA.FTZ R35, -R0.reuse, R47, R30 ;  /* 0x0000002f00237223 */ /* 0x040fe2000001011e */
[----:B------:R-:W-:Y:S01]  /*53a0*/  ISETP.GE.AND P5, PT, R81, R123, PT ;  /* 0x0000007b5100720c */ /* 0x000fe20003fa6270 */
[----:B------:R-:W-:Y:S01]  /*53b0*/  FFMA.FTZ R6, -R0, R6, R43 ;  /* 0x0000000600067223 */ /* 0x000fe2000001012b */
[----:B------:R-:W-:Y:S01]  /*53c0*/  FSEL R30, R39, -INF , !P0 ;  /* 0xff800000271e7808 */ /* 0x000fe20004000000 */
[C---:B------:R-:W-:Y:S01]  /*53d0*/  IMAD.IADD R43, R36.reuse, 0x1, -R63 ;  /* 0x00000001242b7824 */ /* 0x040fe200078e0a3f */
[----:B------:R-:W-:Y:S01]  /*53e0*/  IABS R38, R38 ;  /* 0x0000002600267213 */ /* 0x000fe20000000000 */
[----:B------:R-:W-:Y:S02]  /*53f0*/  IMAD.IADD R39, R36, 0x1, -R53 ;  /* 0x0000000124277824 */ /* 0x000fe400078e0a35 */
[C---:B------:R-:W-:Y:S01]  /*5400*/  FFMA.FTZ R122, -R0.reuse, R122, R13 ;  /* 0x0000007a007a7223 */ /* 0x040fe2000001010d */
[----:B------:R-:W-:Y:S01]  /*5410*/  IABS R40, R40 ;  /* 0x0000002800287213 */ /* 0x000fe20000000000 */
[----:B------:R-:W-:Y:S01]  /*5420*/  FFMA.FTZ R13, -R0, R9, R52 ;  /* 0x00000009000d7223 */ /* 0x000fe20000010134 */
[----:B------:R-:W-:Y:S01]  /*5430*/  FSEL R82, R82, -INF , !P5 ;  /* 0xff80000052527808 */ /* 0x000fe20006800000 */
[----:B------:R-:W-:Y:S01]  /*5440*/  FFMA.FTZ R9, -R0, R89, R54 ;  /* 0x0000005900097223 */ /* 0x000fe20000010136 */
[----:B------:R-:W-:-:S02]  /*5450*/  FSEL R12, R12, -INF , !P5 ;  /* 0xff8000000c0c7808 */ /* 0x000fc40006800000 */
[----:B------:R-:W-:Y:S02]  /*5460*/  ISETP.GE.AND P5, PT, R67, R123, PT ;  /* 0x0000007b4300720c */ /* 0x000fe40003fa6270 */
[----:B------:R-:W-:Y:S02]  /*5470*/  I2FP.F32.S32 R38, R38 ;  /* 0x0000002600267245 */ /* 0x000fe40000201400 */
[----:B------:R-:W-:Y:S02]  /*5480*/  IABS R43, R43 ;  /* 0x0000002b002b7213 */ /* 0x000fe40000000000 */
[----:B------:R-:W-:Y:S02]  /*5490*/  IABS R39, R39 ;  /* 0x0000002700277213 */ /* 0x000fe40000000000 */
[----:B------:R-:W-:Y:S01]  /*54a0*/  ISETP.GE.AND P6, PT, R83, R123, PT ;  /* 0x0000007b5300720c */ /* 0x000fe20003fc6270 */
[----:B------:R-:W-:Y:S01]  /*54b0*/  IMAD.IADD R83, R36, 0x1, -R83 ;  /* 0x0000000124537824 */ /* 0x000fe200078e0a53 */
[----:B------:R-:W-:-:S02]  /*54c0*/  I2FP.F32.S32 R40, R40 ;  /* 0x0000002800287245 */ /* 0x000fc40000201400 */
[----:B------:R-:W-:Y:S01]  /*54d0*/  ISETP.GE.AND P4, PT, R79, R123, PT ;  /* 0x0000007b4f00720c */ /* 0x000fe20003f86270 */
[----:B------:R-:W-:Y:S01]  /*54e0*/  IMAD.IADD R79, R36, 0x1, -R79 ;  /* 0x00000001244f7824 */ /* 0x000fe200078e0a4f */
[----:B------:R-:W-:Y:S01]  /*54f0*/  FSEL R134, R28, -INF , !P5 ;  /* 0xff8000001c867808 */ /* 0x000fe20006800000 */
[----:B------:R-:W-:Y:S01]  /*5500*/  FFMA.FTZ R19, -R0, R38, R19 ;  /* 0x0000002600137223 */ /* 0x000fe20000010113 */
[----:B------:R-:W-:Y:S02]  /*5510*/  FSEL R13, R13, -INF , !P3 ;  /* 0xff8000000d0d7808 */ /* 0x000fe40005800000 */
[----:B------:R-:W-:Y:S02]  /*5520*/  FSEL R9, R9, -INF , !P3 ;  /* 0xff80000009097808 */ /* 0x000fe40005800000 */
[----:B------:R-:W-:Y:S02]  /*5530*/  FSEL R78, R48, -INF , !P1 ;  /* 0xff800000304e7808 */ /* 0x000fe40004800000 */
[----:B------:R-:W-:-:S02]  /*5540*/  FSEL R70, R50, -INF , !P1 ;  /* 0xff80000032467808 */ /* 0x000fc40004800000 */
[----:B------:R-:W-:Y:S02]  /*5550*/  I2FP.F32.S32 R43, R43 ;  /* 0x0000002b002b7245 */ /* 0x000fe40000201400 */
[----:B------:R-:W-:Y:S02]  /*5560*/  FSEL R28, R35, -INF , !P5 ;  /* 0xff800000231c7808 */ /* 0x000fe40006800000 */
[----:B------:R-:W-:Y:S01]  /*5570*/  I2FP.F32.S32 R39, R39 ;  /* 0x0000002700277245 */ /* 0x000fe20000201400 */
[----:B------:R-:W-:Y:S01]  /*5580*/  FFMA.FTZ R23, -R0, R40, R23 ;  /* 0x0000002800177223 */ /* 0x000fe20000010117 */
[-C--:B------:R-:W-:Y:S02]  /*5590*/  ISETP.GE.AND P3, PT, R77, R123.reuse, PT ;  /* 0x0000007b4d00720c */ /* 0x080fe40003f66270 */
[-C--:B------:R-:W-:Y:S02]  /*55a0*/  ISETP.GE.AND P1, PT, R73, R123.reuse, PT ;  /* 0x0000007b4900720c */ /* 0x080fe40003f26270 */
[----:B------:R-:W-:-:S02]  /*55b0*/  ISETP.GE.AND P5, PT, R41, R123, PT ;  /* 0x0000007b2900720c */ /* 0x000fc40003fa6270 */
[----:B------:R-:W-:Y:S02]  /*55c0*/  IABS R83, R83 ;  /* 0x0000005300537213 */ /* 0x000fe40000000000 */
        /* <DEDUP_REMOVED lines=8> */
[----:B------:R-:W-:Y:S02]  /*5650*/  FSEL R146, R19, -INF , !P5 ;  /* 0xff80000013927808 */ /* 0x000fe40006800000 */
[----:B------:R-:W-:Y:S02]  /*5660*/  FSEL R84, R44, -INF , !P6 ;  /* 0xff8000002c547808 */ /* 0x000fe40007000000 */
[-C--:B------:R-:W-:Y:S02]  /*5670*/  ISETP.GE.AND P3, PT, R63, R123.reuse, PT ;  /* 0x0000007b3f00720c */ /* 0x080fe40003f66270 */
[----:B------:R-:W-:Y:S02]  /*5680*/  ISETP.GE.AND P1, PT, R53, R123, PT ;  /* 0x0000007b3500720c */ /* 0x000fe40003f26270 */
[----:B------:R-:W-:Y:S01]  /*5690*/  FMNMX3.FTZ R19, R13, R80, R78, !PT ;  /* 0x000000500d137276 */ /* 0x000fe2000781004e */
[----:B------:R-:W-:Y:S01]  /*56a0*/  IMAD.IADD R62, R36, 0x1, -R25 ;  /* 0x00000001243e7824 */ /* 0x000fe200078e0a19 */
[----:B------:R-:W-:-:S02]  /*56b0*/  I2FP.F32.S32 R83, R83 ;  /* 0x0000005300537245 */ /* 0x000fc40000201400 */
[----:B------:R-:W-:Y:S02]  /*56c0*/  FSEL R140, R140, -INF , !P0 ;  /* 0xff8000008c8c7808 */ /* 0x000fe40004000000 */
[----:B------:R-:W-:Y:S01]  /*56d0*/  FSEL R138, R23, -INF , !P0 ;  /* 0xff800000178a7808 */ /* 0x000fe20004000000 */
[----:B------:R-:W-:Y:S01]  /*56e0*/  FFMA.FTZ R24, -R0, R83, R46 ;  /* 0x0000005300187223 */ /* 0x000fe2000001012e */
[----:B------:R-:W-:Y:S02]  /*56f0*/  I2FP.F32.S32 R73, R73 ;  /* 0x0000004900497245 */ /* 0x000fe40000201400 */
[----:B------:R-:W-:Y:S01]  /*5700*/  ISETP.GE.AND P0, PT, R21, R123, PT ;  /* 0x0000007b1500720c */ /* 0x000fe20003f06270 */
[----:B------:R-:W-:Y:S01]  /*5710*/  IMAD.IADD R21, R36, 0x1, -R21 ;  /* 0x0000000124157824 */ /* 0x000fe200078e0a15 */
[----:B------:R-:W-:Y:S02]  /*5720*/  FSEL R136, R136, -INF , !P2 ;  /* 0xff80000088887808 */ /* 0x000fe40005000000 */
[----:B------:R-:W-:-:S02]  /*5730*/  FSEL R76, R76, -INF , !P4 ;  /* 0xff8000004c4c7808 */ /* 0x000fc40006000000 */
[-C--:B------:R-:W-:Y:S01]  /*5740*/  ISETP.GE.AND P2, PT, R61, R123.reuse, PT ;  /* 0x0000007b3d00720c */ /* 0x080fe20003f46270 */
[----:B------:R-:W-:Y:S01]  /*5750*/  IMAD.IADD R61, R36, 0x1, -R61 ;  /* 0x00000001243d7824 */ /* 0x000fe200078e0a3d */
[----:B------:R-:W-:Y:S02]  /*5760*/  FSEL R202, R202, -INF , !P3 ;  /* 0xff800000caca7808 */ /* 0x000fe40005800000 */
[----:B------:R-:W-:Y:S02]  /*5770*/  FSEL R164, R26, -INF , !P3 ;  /* 0xff8000001aa47808 */ /* 0x000fe40005800000 */
[----:B------:R-:W-:Y:S01]  /*5780*/  FSEL R142, R22, -INF , !P1 ;  /* 0xff800000168e7808 */ /* 0x000fe20004800000 */
[C---:B------:R-:W-:Y:S01]  /*5790*/  IMAD.IADD R22, R36.reuse, 0x1, -R33 ;  /* 0x0000000124167824 */ /* 0x040fe200078e0a21 */
[----:B------:R-:W-:Y:S01]  /*57a0*/  FMNMX3.FTZ R19, R19, R86, R84, !PT ;  /* 0x0000005613137276 */ /* 0x000fe20007810054 */
[C---:B------:R-:W-:Y:S01]  /*57b0*/  IMAD.IADD R35, R36.reuse, 0x1, -R45 ;  /* 0x0000000124237824 */ /* 0x040fe200078e0a2d */
[----:B------:R-:W-:Y:S01]  /*57c0*/  ISETP.GE.AND P3, PT, R33, R123, PT ;  /* 0x0000007b2100720c */ /* 0x000fe20003f66270 */
[----:B------:R-:W-:-:S02]  /*57d0*/  IMAD.IADD R33, R36, 0x1, -R29 ;  /* 0x0000000124217824 */ /* 0x000fc400078e0a1d */
[----:B------:R-:W-:Y:S01]  /*57e0*/  FFMA.FTZ R8, -R0, R73, R42 ;  /* 0x0000004900087223 */ /* 0x000fe2000001012a */
[----:B------:R-:W-:Y:S01]  /*57f0*/  IABS R62, R62 ;  /* 0x0000003e003e7213 */ /* 0x000fe20000000000 */
[----:B------:R-:W-:Y:S01]  /*5800*/  IMAD.IADD R42, R36, 0x1, -R65 ;  /* 0x00000001242a7824 */ /* 0x000fe200078e0a41 */
[----:B------:R-:W-:Y:S02]  /*5810*/  IABS R21, R21 ;  /* 0x0000001500157213 */ /* 0x000fe40000000000 */
[----:B------:R-:W-:Y:S02]  /*5820*/  FMNMX3.FTZ R19, R19, R82, R76, !PT ;  /* 0x0000005213137276 */ /* 0x000fe4000781004c */
[----:B------:R-:W-:Y:S02]  /*5830*/  IABS R41, R61 ;  /* 0x0000003d00297213 */ /* 0x000fe40000000000 */
[----:B------:R-:W-:Y:S02]  /*5840*/  FSEL R24, R24, -INF , !P6 ;  /* 0xff80000018187808 */ /* 0x000fe40007000000 */
[----:B------:R-:W-:-:S02]  /*5850*/  IABS R35, R35 ;  /* 0x0000002300237213 */ /* 0x000fc40000000000 */
[----:B------:R-:W-:Y:S02]  /*5860*/  IABS R33, R33 ;  /* 0x0000002100217213 */ /* 0x000fe40000000000 */
[----:B------:R-:W-:Y:S01]  /*5870*/  I2FP.F32.S32 R62, R62 ;  /* 0x0000003e003e7245 */ /* 0x000fe20000201400 */
[----:B------:R-:W-:Y:S01]  /*5880*/  IMAD.IADD R23, R36, 0x1, -R37 ;  /* 0x0000000124177824 */ /* 0x000fe200078e0a25 */
[----:B------:R-:W-:Y:S02]  /*5890*/  ISETP.GE.AND P6, PT, R69, R123, PT ;  /* 0x0000007b4500720c */ /* 0x000fe40003fc6270 */
[----:B------:R-:W-:Y:S02]  /*58a0*/  IABS R22, R22 ;  /* 0x0000001600167213 */ /* 0x000fe40000000000 */
[----:B------:R-:W-:Y:S02]  /*58b0*/  I2FP.F32.S32 R21, R21 ;  /* 0x0000001500157245 */ /* 0x000fe40000201400 */
[----:B------:R-:W-:-:S02]  /*58c0*/  FMNMX3.FTZ R19, R19, R74, R136, !PT ;  /* 0x0000004a13137276 */ /* 0x000fc40007810088 */
[----:B------:R-:W-:Y:S02]  /*58d0*/  IABS R42, R42 ;  /* 0x0000002a002a7213 */ /* 0x000fe40000000000 */
[----:B------:R-:W-:Y:S01]  /*58e0*/  I2FP.F32.S32 R41, R41 ;  /* 0x0000002900297245 */ /* 0x000fe20000201400 */
[----:B------:R-:W-:Y:S01]  /*58f0*/  FFMA.FTZ R62, -R0, R62, R11 ;  /* 0x0000003e003e7223 */ /* 0x000fe2000001010b */
[----:B------:R-:W-:Y:S02]  /*5900*/  FSEL R8, R8, -INF , !P4 ;  /* 0xff80000008087808 */ /* 0x000fe40006000000 */
[----:B------:R-:W-:Y:S02]  /*5910*/  I2FP.F32.S32 R35, R35 ;  /* 0x0000002300237245 */ /* 0x000fe40000201400 */
[----:B------:R-:W-:Y:S01]  /*5920*/  I2FP.F32.S32 R33, R33 ;  /* 0x0000002100217245 */ /* 0x000fe20000201400 */
[----:B------:R-:W-:Y:S01]  /*5930*/  FFMA.FTZ R44, -R0, R21, R106 ;  /* 0x00000015002c7223 */ /* 0x000fe2000001016a */
[----:B------:R-:W-:Y:S01]  /*5940*/  ISETP.GE.AND P4, PT, R65, R123, PT ;  /* 0x0000007b4100720c */ /* 0x000fe20003f86270 */
[----:B------:R-:W-:Y:S01]  /*5950*/  VIADD R11, R59, 0x78 ;  /* 0x000000783b0b7836 */ /* 0x000fe20000000000 */
[----:B------:R-:W-:-:S02]  /*5960*/  FSEL R210, R210, -INF , !P6 ;  /* 0xff800000d2d27808 */ /* 0x000fc40007000000 */
[----:B------:R-:W-:Y:S02]  /*5970*/  I2FP.F32.S32 R22, R22 ;  /* 0x0000001600167245 */ /* 0x000fe40000201400 */
[----:B------:R-:W-:Y:S01]  /*5980*/  FMNMX3.FTZ R19, R19, R212, R34, !PT ;  /* 0x000000d413137276 */ /* 0x000fe20007810022 */
[----:B------:R-:W-:Y:S01]  /*5990*/  VIADD R21, R59, 0x70 ;  /* 0x000000703b157836 */ /* 0x000fe20000000000 */
[----:B------:R-:W-:Y:S01]  /*59a0*/  I2FP.F32.S32 R42, R42 ;  /* 0x0000002a002a7245 */ /* 0x000fe20000201400 */
[C---:B------:R-:W-:Y:S01]  /*59b0*/  FFMA.FTZ R27, -R0.reuse, R41, R27 ;  /* 0x00000029001b7223 */ /* 0x040fe2000001011b */
[----:B------:R-:W-:Y:S01]  /*59c0*/  IABS R23, R23 ;  /* 0x0000001700177213 */ /* 0x000fe20000000000 */
[----:B------:R-:W-:Y:S01]  /*59d0*/  FFMA.FTZ R18, -R0, R35, R18 ;  /* 0x0000002300127223 */ /* 0x000fe20000010112 */
[----:B------:R-:W-:Y:S01]  /*59e0*/  FSEL R204, R204, -INF , !P4 ;  /* 0xff800000cccc7808 */ /* 0x000fe20006000000 */
[C---:B------:R-:W-:Y:S01]  /*59f0*/  FFMA.FTZ R33, -R0.reuse, R33, R10 ;  /* 0x0000002100217223 */ /* 0x040fe2000001010a */
[----:B------:R-:W-:Y:S01]  /*5a00*/  FMNMX3.FTZ R19, R19, R210, R134, !PT ;  /* 0x000000d213137276 */ /* 0x000fe20007810086 */
[----:B------:R-:W-:Y:S01]  /*5a10*/  FFMA.FTZ R35, -R0, R22, R15 ;  /* 0x0000001600237223 */ /* 0x000fe2000001010f */
[----:B------:R-:W-:-:S02]  /*5a20*/  IMAD.IADD R10, R58, 0x1, -R11 ;  /* 0x000000013a0a7824 */ /* 0x000fc400078e0a0b */
[----:B------:R-:W-:Y:S01]  /*5a30*/  FFMA.FTZ R31, -R0, R42, R31 ;  /* 0x0000002a001f7223 */ /* 0x000fe2000001011f */
[----:B------:R-:W-:Y:S01]  /*5a40*/  I2FP.F32.S32 R23, R23 ;  /* 0x0000001700177245 */ /* 0x000fe20000201400 */
[----:B------:R-:W-:Y:S01]  /*5a50*/  IMAD.IADD R22, R58, 0x1, -R21 ;  /* 0x000000013a167824 */ /* 0x000fe200078e0a15 */
[----:B------:R-:W-:Y:S02]  /*5a60*/  FSEL R206, R206, -INF , !P6 ;  /* 0xff800000cece7808 */ /* 0x000fe40007000000 */
[----:B------:R-:W-:Y:S02]  /*5a70*/  ISETP.GE.AND P6, PT, R45, R123, PT ;  /* 0x0000007b2d00720c */ /* 0x000fe40003fc6270 */
[----:B------:R-:W-:Y:S02]  /*5a80*/  FSEL R200, R200, -INF , !P2 ;  /* 0xff800000c8c87808 */ /* 0x000fe40005000000 */
[----:B------:R-:W-:Y:S02]  /*5a90*/  FSEL R162, R27, -INF , !P2 ;  /* 0xff8000001ba27808 */ /* 0x000fe40005000000 */
[----:B------:R-:W-:-:S02]  /*5aa0*/  FSEL R144, R144, -INF , !P1 ;  /* 0xff80000090907808 */ /* 0x000fc40004800000 */
[----:B------:R-:W-:Y:S02]  /*5ab0*/  FMNMX3.FTZ R19, R19, R204, R202, !PT ;  /* 0x000000cc13137276 */ /* 0x000fe400078100ca */
[----:B------:R-:W-:Y:S01]  /*5ac0*/  ISETP.GE.AND P2, PT, R29, R123, PT ;  /* 0x0000007b1d00720c */ /* 0x000fe20003f46270 */
[----:B------:R-:W-:Y:S01]  /*5ad0*/  FFMA.FTZ R64, -R0, R23, R14 ;  /* 0x0000001700407223 */ /* 0x000fe2000001010e */
[----:B------:R-:W-:Y:S01]  /*5ae0*/  IABS R10, R10 ;  /* 0x0000000a000a7213 */ /* 0x000fe20000000000 */
[----:B------:R-:W-:Y:S01]  /*5af0*/  VIADD R23, R59, 0x69 ;  /* 0x000000693b177836 */ /* 0x000fe20000000000 */
[----:B------:R-:W-:Y:S02]  /*5b00*/  FSEL R166, R31, -INF , !P4 ;  /* 0xff8000001fa67808 */ /* 0x000fe40006000000 */
[----:B------:R-:W-:Y:S02]  /*5b10*/  IABS R22, R22 ;  /* 0x0000001600167213 */ /* 0x000fe40000000000 */
[----:B------:R-:W-:-:S02]  /*5b20*/  ISETP.GE.AND P4, PT, R37, R123, PT ;  /* 0x0000007b2500720c */ /* 0x000fc40003f86270 */
[----:B------:R-:W-:Y:S02]  /*5b30*/  FSEL R152, R16, -INF , !P6 ;  /* 0xff80000010987808 */ /* 0x000fe40007000000 */
[----:B------:R-:W-:Y:S02]  /*5b40*/  FSEL R148, R18, -INF , !P6 ;  /* 0xff80000012947808 */ /* 0x000fe40007000000 */
[----:B------:R-:W-:Y:S02]  /*5b50*/  FMNMX3.FTZ R19, R19, R200, R144, !PT ;  /* 0x000000c813137276 */ /* 0x000fe40007810090 */
[----:B------:R-:W-:Y:S01]  /*5b60*/  FSEL R150, R17, -INF , !P5 ;  /* 0xff80000011967808 */ /* 0x000fe20006800000 */
[----:B------:R-:W-:Y:S01]  /*5b70*/  IMAD.IADD R17, R36, 0x1, -R21 ;  /* 0x0000000124117824 */ /* 0x000fe200078e0a15 */
[----:B------:R-:W-:Y:S02]  /*5b80*/  FSEL R122, R122, -INF , !P3 ;  /* 0xff8000007a7a7808 */ /* 0x000fe40005800000 */
[----:B------:R-:W-:-:S02]  /*5b90*/  FSEL R18, R35, -INF , !P3 ;  /* 0xff80000023127808 */ /* 0x000fc40005800000 */
[----:B------:R-:W-:Y:S02]  /*5ba0*/  FSEL R16, R33, -INF , !P2 ;  /* 0xff80000021107808 */ /* 0x000fe40005000000 */
[----:B------:R-:W-:Y:S02]  /*5bb0*/  ISETP.GE.AND P3, PT, R21, R123, PT ;  /* 0x0000007b1500720c */ /* 0x000fe40003f66270 */
[----:B------:R-:W-:Y:S02]  /*5bc0*/  I2FP.F32.S32 R33, R10 ;  /* 0x0000000a00217245 */ /* 0x000fe40000201400 */
[----:B------:R-:W-:Y:S01]  /*5bd0*/  I2FP.F32.S32 R21, R22 ;  /* 0x0000001600157245 */ /* 0x000fe20000201400 */
[----:B------:R-:W-:Y:S01]  /*5be0*/  IMAD.IADD R26, R58, 0x1, -R23 ;  /* 0x000000013a1a7824 */ /* 0x000fe200078e0a17 */
[----:B------:R-:W-:Y:S02]  /*5bf0*/  FSEL R124, R124, -INF , !P4 ;  /* 0xff8000007c7c7808 */ /* 0x000fe40006000000 */
[----:B------:R-:W-:-:S02]  /*5c00*/  FSEL R64, R64, -INF , !P4 ;  /* 0xff80000040407808 */ /* 0x000fc40006000000 */
[----:B------:R-:W-:Y:S01]  /*5c10*/  FMNMX3.FTZ R19, R19, R140, R152, !PT ;  /* 0x0000008c13137276 */ /* 0x000fe20007810098 */
[----:B------:R-:W-:Y:S01]  /*5c20*/  VIADD R27, R59, 0x61 ;  /* 0x000000613b1b7836 */ /* 0x000fe20000000000 */
[-C--:B------:R-:W-:Y:S01]  /*5c30*/  ISETP.GE.AND P1, PT, R25, R123.reuse, PT ;  /* 0x0000007b1900720c */ /* 0x080fe20003f26270 */
[----:B------:R-:W-:Y:S01]  /*5c40*/  VIADD R25, R59, 0x68 ;  /* 0x000000683b197836 */ /* 0x000fe20000000000 */
[----:B------:R-:W-:Y:S01]  /*5c50*/  ISETP.GE.AND P4, PT, R23, R123, PT ;  /* 0x0000007b1700720c */ /* 0x000fe20003f86270 */
[----:B------:R-:W-:Y:S02]  /*5c60*/  IMAD.IADD R23, R36, 0x1, -R23 ;  /* 0x0000000124177824 */ /* 0x000fe400078e0a17 */
[----:B------:R-:W-:Y:S01]  /*5c70*/  FFMA.FTZ R92, -R0, R33, R92 ;  /* 0x00000021005c7223 */ /* 0x000fe2000001015c */
[----:B------:R-:W-:Y:S01]  /*5c80*/  FSEL R118, R118, -INF , !P2 ;  /* 0xff80000076767808 */ /* 0x000fe20005000000 */
[----:B------:R-:W-:Y:S01]  /*5c90*/  FFMA.FTZ R21, -R0, R21, R96 ;  /* 0x0000001500157223 */ /* 0x000fe20000010160 */
[----:B------:R-:W-:Y:S01]  /*5ca0*/  FMNMX3.FTZ R33, R19, R150, R124, !PT ;  /* 0x0000009613217276 */ /* 0x000fe2000781007c */
[C---:B------:R-:W-:Y:S01]  /*5cb0*/  IMAD.IADD R29, R58.reuse, 0x1, -R25 ;  /* 0x000000013a1d7824 */ /* 0x040fe200078e0a19 */
[----:B------:R-:W-:Y:S01]  /*5cc0*/  ISETP.GE.AND P6, PT, R27, R123, PT ;  /* 0x0000007b1b00720c */ /* 0x000fe20003fc6270 */
[--C-:B------:R-:W-:Y:S01]  /*5cd0*/  IMAD.IADD R31, R58, 0x1, -R27.reuse ;  /* 0x000000013a1f7824 */ /* 0x100fe200078e0a1b */
[----:B------:R-:W-:Y:S01]  /*5ce0*/  IABS R10, R23 ;  /* 0x00000017000a7213 */ /* 0x000fe20000000000 */
[----:B------:R-:W-:Y:S01]  /*5cf0*/  IMAD.IADD R27, R36, 0x1, -R27 ;  /* 0x00000001241b7824 */ /* 0x000fe200078e0a1b */
[----:B------:R-:W-:-:S02]  /*5d00*/  FMNMX3.FTZ R23, R33, R122, R118, !PT ;  /* 0x0000007a21177276 */ /* 0x000fc40007810076 */
[----:B------:R-:W-:Y:S02]  /*5d10*/  FSEL R33, R21, -INF , !P3 ;  /* 0xff80000015217808 */ /* 0x000fe40005800000 */
[----:B------:R-:W-:Y:S02]  /*5d20*/  FMNMX3.FTZ R21, R9, R72, R70, !PT ;  /* 0x0000004809157276 */ /* 0x000fe40007810046 */
[----:B------:R-:W-:Y:S02]  /*5d30*/  IABS R29, R29 ;  /* 0x0000001d001d7213 */ /* 0x000fe40000000000 */
[----:B------:R-:W-:Y:S02]  /*5d40*/  IABS R19, R27 ;  /* 0x0000001b00137213 */ /* 0x000fe40000000000 */
[----:B------:R-:W-:Y:S02]  /*5d50*/  FMNMX3.FTZ R27, R21, R68, R24, !PT ;  /* 0x00000044151b7276 */ /* 0x000fe40007810018 */
[----:B------:R-:W-:-:S02]  /*5d60*/  I2FP.F32.S32 R29, R29 ;  /* 0x0000001d001d7245 */ /* 0x000fc40000201400 */
[----:B------:R-:W-:Y:S02]  /*5d70*/  FMNMX3.FTZ R27, R27, R12, R8, !PT ;  /* 0x0000000c1b1b7276 */ /* 0x000fe40007810008 */
[----:B------:R-:W-:Y:S01]  /*5d80*/  ISETP.GE.AND P5, PT, R25, R123, PT ;  /* 0x0000007b1900720c */ /* 0x000fe20003fa6270 */
[----:B------:R-:W-:Y:S01]  /*5d90*/  FFMA.FTZ R29, -R0, R29, R100 ;  /* 0x0000001d001d7223 */ /* 0x000fe20000010164 */
[----:B------:R-:W-:Y:S01]  /*5da0*/  FMNMX3.FTZ R27, R27, R6, R208, !PT ;  /* 0x000000061b1b7276 */ /* 0x000fe200078100d0 */
[C---:B------:R-:W-:Y:S02]  /*5db0*/  VIADD R15, R59.reuse, 0x71 ;  /* 0x000000713b0f7836 */ /* 0x040fe40000000000 */
[----:B------:R-:W-:Y:S01]  /*5dc0*/  VIADD R59, R59, 0x79 ;  /* 0x000000793b3b7836 */ /* 0x000fe20000000000 */
[----:B------:R-:W-:Y:S01]  /*5dd0*/  FSEL R54, R29, -INF , !P5 ;  /* 0xff8000001d367808 */ /* 0x000fe20006800000 */
[C---:B------:R-:W-:Y:S01]  /*5de0*/  IMAD.IADD R14, R58.reuse, 0x1, -R15 ;  /* 0x000000013a0e7824 */ /* 0x040fe200078e0a0f */
[----:B------:R-:W-:Y:S01]  /*5df0*/  FMNMX3.FTZ R29, R27, R32, R30, !PT ;  /* 0x000000201b1d7276 */ /* 0x000fe2000781001e */
[----:B------:R-:W-:Y:S01]  /*5e00*/  IMAD.IADD R58, R58, 0x1, -R59 ;  /* 0x000000013a3a7824 */ /* 0x000fe200078e0a3b */
[----:B------:R-:W-:-:S02]  /*5e10*/  IABS R31, R31 ;  /* 0x0000001f001f7213 */ /* 0x000fc40000000000 */
[----:B------:R-:W-:Y:S02]  /*5e20*/  FMNMX3.FTZ R29, R29, R206, R28, !PT ;  /* 0x000000ce1d1d7276 */ /* 0x000fe4000781001c */
[----:B------:R-:W-:Y:S02]  /*5e30*/  IABS R26, R26 ;  /* 0x0000001a001a7213 */ /* 0x000fe40000000000 */
[----:B------:R-:W-:Y:S02]  /*5e40*/  I2FP.F32.S32 R31, R31 ;  /* 0x0000001f001f7245 */ /* 0x000fe40000201400 */
[----:B------:R-:W-:Y:S01]  /*5e50*/  IABS R58, R58 ;  /* 0x0000003a003a7213 */ /* 0x000fe20000000000 */
[----:B------:R-:W-:Y:S01]  /*5e60*/  IMAD.IADD R25, R36, 0x1, -R25 ;  /* 0x0000000124197824 */ /* 0x000fe200078e0a19 */
[----:B------:R-:W-:Y:S02]  /*5e70*/  FMNMX3.FTZ R29, R29, R166, R164, !PT ;  /* 0x000000a61d1d7276 */ /* 0x000fe400078100a4 */
[----:B------:R-:W-:Y:S01]  /*5e80*/  I2FP.F32.S32 R26, R26 ;  /* 0x0000001a001a7245 */ /* 0x000fe20000201400 */
[----:B------:R-:W-:Y:S01]  /*5e90*/  FFMA.FTZ R31, -R0, R31, R105 ;  /* 0x0000001f001f7223 */ /* 0x000fe20000010169 */
[----:B------:R-:W-:-:S02]  /*5ea0*/  IABS R14, R14 ;  /* 0x0000000e000e7213 */ /* 0x000fc40000000000 */
[----:B------:R-:W-:Y:S02]  /*5eb0*/  I2FP.F32.S32 R58, R58 ;  /* 0x0000003a003a7245 */ /* 0x000fe40000201400 */
[----:B------:R-:W-:Y:S02]  /*5ec0*/  FMNMX3.FTZ R29, R29, R162, R142, !PT ;  /* 0x000000a21d1d7276 */ /* 0x000fe4000781008e */
[----:B------:R-:W-:Y:S02]  /*5ed0*/  FSEL R66, R66, -INF , !P1 ;  /* 0xff80000042427808 */ /* 0x000fe40004800000 */
[----:B------:R-:W-:Y:S01]  /*5ee0*/  FSEL R46, R104, -INF , !P0 ;  /* 0xff800000682e7808 */ /* 0x000fe20004000000 */
[C---:B------:R-:W-:Y:S01]  /*5ef0*/  FFMA.FTZ R26, -R0.reuse, R26, R101 ;  /* 0x0000001a001a7223 */ /* 0x040fe20000010165 */
[----:B------:R-:W-:Y:S01]  /*5f00*/  IABS R25, R25 ;  /* 0x0000001900197213 */ /* 0x000fe20000000000 */
[----:B------:R-:W-:Y:S01]  /*5f10*/  FFMA.FTZ R93, -R0, R58, R93 ;  /* 0x0000003a005d7223 */ /* 0x000fe2000001015d */
[----:B------:R-:W-:-:S02]  /*5f20*/  FSEL R62, R62, -INF , !P1 ;  /* 0xff8000003e3e7808 */ /* 0x000fc40004800000 */
[----:B------:R-:W-:Y:S02]  /*5f30*/  I2FP.F32.S32 R14, R14 ;  /* 0x0000000e000e7245 */ /* 0x000fe40000201400 */
[-C--:B------:R-:W-:Y:S01]  /*5f40*/  ISETP.GE.AND P2, PT, R15, R123.reuse, PT ;  /* 0x0000007b0f00720c */ /* 0x080fe20003f46270 */
[C---:B------:R-:W-:Y:S01]  /*5f50*/  IMAD.IADD R15, R36.reuse, 0x1, -R15 ;  /* 0x00000001240f7824 */ /* 0x040fe200078e0a0f */
[----:B------:R-:W-:Y:S01]  /*5f60*/  ISETP.GE.AND P1, PT, R11, R123, PT ;  /* 0x0000007b0b00720c */ /* 0x000fe20003f26270 */
[----:B------:R-:W-:Y:S01]  /*5f70*/  IMAD.IADD R11, R36, 0x1, -R11 ;  /* 0x00000001240b7824 */ /* 0x000fe200078e0a0b */
[----:B------:R-:W-:Y:S02]  /*5f80*/  FMNMX3.FTZ R29, R29, R138, R148, !PT ;  /* 0x0000008a1d1d7276 */ /* 0x000fe40007810094 */
[----:B------:R-:W-:Y:S02]  /*5f90*/  FSEL R58, R31, -INF , !P6 ;  /* 0xff8000001f3a7808 */ /* 0x000fe40007000000 */
[----:B------:R-:W-:-:S02]  /*5fa0*/  FMNMX3.FTZ R23, R23, R66, R46, !PT ;  /* 0x0000004217177276 */ /* 0x000fc4000781002e */
[----:B------:R-:W-:Y:S02]  /*5fb0*/  I2FP.F32.S32 R19, R19 ;  /* 0x0000001300137245 */ /* 0x000fe40000201400 */
[----:B------:R-:W-:Y:S02]  /*5fc0*/  I2FP.F32.S32 R25, R25 ;  /* 0x0000001900197245 */ /* 0x000fe40000201400 */
[----:B------:R-:W-:Y:S01]  /*5fd0*/  IABS R17, R17 ;  /* 0x0000001100117213 */ /* 0x000fe20000000000 */
[----:B------:R-:W-:Y:S01]  /*5fe0*/  FFMA.FTZ R14, -R0, R14, R97 ;  /* 0x0000000e000e7223 */ /* 0x000fe20000010161 */
[----:B------:R-:W-:Y:S01]  /*5ff0*/  FSEL R52, R26, -INF , !P4 ;  /* 0xff8000001a347808 */ /* 0x000fe20006000000 */
[----:B------:R-:W-:Y:S01]  /*6000*/  IMAD.IADD R36, R36, 0x1, -R59 ;  /* 0x0000000124247824 */ /* 0x000fe200078e0a3b */
[----:B------:R-:W-:Y:S02]  /*6010*/  FMNMX3.FTZ R29, R29, R146, R64, !PT ;  /* 0x000000921d1d7276 */ /* 0x000fe40007810040 */
[----:B------:R-:W-:Y:S01]  /*6020*/  FMNMX3.FTZ R26, R23, R58, R54, !PT ;  /* 0x0000003a171a7276 */ /* 0x000fe20007810036 */
[C---:B------:R-:W-:Y:S01]  /*6030*/  FFMA.FTZ R19, -R0.reuse, R19, R107 ;  /* 0x0000001300137223 */ /* 0x040fe2000001016b */
[----:B------:R-:W-:Y:S01]  /*6040*/  I2FP.F32.S32 R10, R10 ;  /* 0x0000000a000a7245 */ /* 0x000fe20000201400 */
[----:B------:R-:W-:Y:S01]  /*6050*/  FFMA.FTZ R25, -R0, R25, R102 ;  /* 0x0000001900197223 */ /* 0x000fe20000010166 */
[----:B------:R-:W-:-:S02]  /*6060*/  IABS R15, R15 ;  /* 0x0000000f000f7213 */ /* 0x000fc40000000000 */
[----:B------:R-:W-:Y:S02]  /*6070*/  IABS R11, R11 ;  /* 0x0000000b000b7213 */ /* 0x000fe40000000000 */
[----:B------:R-:W-:Y:S02]  /*6080*/  I2FP.F32.S32 R17, R17 ;  /* 0x0000001100117245 */ /* 0x000fe40000201400 */
[----:B------:R-:W-:Y:S02]  /*6090*/  FSEL R44, R44, -INF , !P0 ;  /* 0xff8000002c2c7808 */ /* 0x000fe40004000000 */
[----:B------:R-:W-:Y:S02]  /*60a0*/  FMNMX3.FTZ R29, R29, R18, R16, !PT ;  /* 0x000000121d1d7276 */ /* 0x000fe40007810010 */
[----:B------:R-:W-:Y:S02]  /*60b0*/  ISETP.GE.AND P0, PT, R59, R123, PT ;  /* 0x0000007b3b00720c */ /* 0x000fe40003f06270 */
[----:B------:R-:W-:-:S02]  /*60c0*/  FSEL R22, R14, -INF , !P2 ;  /* 0xff8000000e167808 */ /* 0x000fc40005000000 */
[----:B------:R-:W-:Y:S02]  /*60d0*/  FSEL R23, R92, -INF , !P1 ;  /* 0xff8000005c177808 */ /* 0x000fe40004800000 */
[----:B------:R-:W-:Y:S01]  /*60e0*/  FMNMX3.FTZ R26, R26, R52, R33, !PT ;  /* 0x000000341a1a7276 */ /* 0x000fe20007810021 */
[C---:B------:R-:W-:Y:S01]  /*60f0*/  FFMA.FTZ R10, -R0.reuse, R10, R103 ;  /* 0x0000000a000a7223 */ /* 0x040fe20000010167 */
[----:B------:R-:W-:Y:S01]  /*6100*/  IABS R36, R36 ;  /* 0x0000002400247213 */ /* 0x000fe20000000000 */
[----:B------:R-:W-:Y:S01]  /*6110*/  FFMA.FTZ R17, -R0, R17, R98 ;  /* 0x0000001100117223 */ /* 0x000fe20000010162 */
[----:B------:R-:W-:Y:S02]  /*6120*/  I2FP.F32.S32 R14, R15 ;  /* 0x0000000f000e7245 */ /* 0x000fe40000201400 */
[----:B------:R-:W-:Y:S02]  /*6130*/  I2FP.F32.S32 R11, R11 ;  /* 0x0000000b000b7245 */ /* 0x000fe40000201400 */
[----:B------:R-:W-:-:S02]  /*6140*/  FSEL R60, R19, -INF , !P6 ;  /* 0xff800000133c7808 */ /* 0x000fc40007000000 */
[----:B------:R-:W-:Y:S02]  /*6150*/  FSEL R50, R25, -INF , !P5 ;  /* 0xff80000019327808 */ /* 0x000fe40006800000 */
[----:B------:R-:W-:Y:S02]  /*6160*/  FMNMX3.FTZ R29, R29, R62, R44, !PT ;  /* 0x0000003e1d1d7276 */ /* 0x000fe4000781002c */
        /* <DEDUP_REMOVED lines=8> */
[----:B------:R-:W-:Y:S01]  /*61f0*/  FMNMX.FTZ R26, R21, R26, !PT ;  /* 0x0000001a151a7209 */ /* 0x000fe20007810000 */
        /* <DEDUP_REMOVED lines=9> */
[----:B-1----:R-:W-:-:S05]  /*6290*/  FMNMX.FTZ R27, R26, R27, !PT ;  /* 0x0000001b1a1b7209 */ /* 0x002fca0007810000 */
[----:B------:R-:W1:Y:S01]  /*62a0*/  SHFL.BFLY PT, R26, R27, 0x1, 0x1f ;  /* 0x0c201f001b1a7f89 */ /* 0x000e6200000e0000 */
[----:B----4-:R-:W-:-:S05]  /*62b0*/  FMNMX.FTZ R10, R15, R10, !PT ;  /* 0x0000000a0f0a7209 */ /* 0x010fca0007810000 */
[----:B------:R-:W4:Y:S01]  /*62c0*/  SHFL.BFLY PT, R11, R10, 0x1, 0x1f ;  /* 0x0c201f000a0b7f89 */ /* 0x000f2200000e0000 */
[----:B------:R-:W-:-:S05]  /*62d0*/  IMAD R170, R4, 0x2, R7 ;  /* 0x0000000204aa7824 */ /* 0x000fca00078e0207 */
[----:B------:R-:W-:Y:S01]  /*62e0*/  LDSM.16.MT88.4 R96, [R170+0xd000] ;  /* 0x00d00000aa60783b */ /* 0x000fe20000004200 */
[----:B-1----:R-:W-:Y:S02]  /*62f0*/  FMNMX.FTZ R117, R27, R26, !PT ;  /* 0x0000001a1b757209 */ /* 0x002fe40007810000 */
[----:B----4-:R-:W-:-:S03]  /*6300*/  FMNMX.FTZ R116, R10, R11, !PT ;  /* 0x0000000b0a747209 */ /* 0x010fc60007810000 */
[C---:B--2---:R-:W-:Y:S01]  /*6310*/  FMUL.FTZ R37, R20.reuse, R117 ;  /* 0x0000007514257220 */ /* 0x044fe20000410000 */
[----:B------:R-:W-:Y:S01]  /*6320*/  FSETP.NEU.FTZ.AND P0, PT, R117, -INF , PT ;  /* 0xff8000007500780b */ /* 0x000fe20003f1d000 */
[----:B------:R-:W-:Y:S01]  /*6330*/  IMAD R168, R5, 0x2, R170 ;  /* 0x0000000205a87824 */ /* 0x000fe200078e02aa */
[----:B------:R-:W-:Y:S02]  /*6340*/  LDSM.16.MT88.4 R108, [R170+0x9000] ;  /* 0x00900000aa6c783b */ /* 0x000fe40000004200 */
[----:B------:R-:W-:Y:S01]  /*6350*/  FSEL R37, R37, RZ, P0 ;  /* 0x000000ff25257208 */ /* 0x000fe20000000000 */
[----:B------:R-:W-:Y:S01]  /*6360*/  FMUL.FTZ R35, R20, R116 ;  /* 0x0000007414237220 */ /* 0x000fe20000410000 */
[----:B------:R-:W-:Y:S01]  /*6370*/  FSETP.NEU.FTZ.AND P0, PT, R116, -INF , PT ;  /* 0xff8000007400780b */ /* 0x000fe20003f1d000 */
[----:B------:R-:W-:Y:S02]  /*6380*/  LDSM.16.MT88.4 R88, [R168+0xb000] ;  /* 0x00b00000a858783b */ /* 0x000fe40000004200 */
[-CC-:B------:R-:W-:Y:S01]  /*6390*/  FFMA.FTZ R65, R80, R20.reuse, -R37.reuse ;  /* 0x0000001450417223 */ /* 0x180fe20000010825 */
[----:B------:R-:W-:-:S02]  /*63a0*/  FFMA.FTZ R43, R82, R20, -R37 ;  /* 0x00000014522b7223 */ /* 0x000fc40000010825 */
[----:B------:R-:W1:Y:S01]  /*63b0*/  LDSM.16.MT88.4 R80, [R170+0xb000] ;  /* 0x00b00000aa50783b */ /* 0x000e620000004200 */
[----:B------:R-:W-:Y:S01]  /*63c0*/  FSEL R35, R35, RZ, P0 ;  /* 0x000000ff23237208 */ /* 0x000fe20000000000 */
[-CC-:B------:R-:W-:Y:S01]  /*63d0*/  FFMA.FTZ R156, R13, R20.reuse, -R37.reuse ;  /* 0x000000140d9c7223 */ /* 0x180fe20000010825 */
[-CC-:B------:R-:W-:Y:S01]  /*63e0*/  FFMA.FTZ R154, R78, R20.reuse, -R37.reuse ;  /* 0x000000144e9a7223 */ /* 0x180fe20000010825 */
[-C--:B------:R-:W-:Y:S02]  /*63f0*/  FFMA.FTZ R17, R86, R20.reuse, -R37 ;  /* 0x0000001456117223 */ /* 0x080fe40000010825 */
[-CC-:B------:R-:W-:Y:S01]  /*6400*/  FFMA.FTZ R158, R9, R20.reuse, -R35.reuse ;  /* 0x00000014099e7223 */ /* 0x180fe20000010823 */
[-CC-:B------:R-:W-:Y:S01]  /*6410*/  FFMA.FTZ R67, R72, R20.reuse, -R35.reuse ;  /* 0x0000001448437223 */ /* 0x180fe20000010823 */
[-CC-:B------:R-:W-:Y:S01]  /*6420*/  FFMA.FTZ R160, R70, R20.reuse, -R35.reuse ;  /* 0x0000001446a07223 */ /* 0x180fe20000010823 */
[-CC-:B------:R-:W-:Y:S01]  /*6430*/  FFMA.FTZ R19, R68, R20.reuse, -R35.reuse ;  /* 0x0000001444137223 */ /* 0x180fe20000010823 */
[----:B------:R-:W-:Y:S01]  /*6440*/  MUFU.EX2 R156, R156 ;  /* 0x0000009c009c7308 */ /* 0x000fe20000000800 */
[----:B------:R-:W-:-:S02]  /*6450*/  FFMA.FTZ R128, R8, R20, -R35 ;  /* 0x0000001408807223 */ /* 0x000fc40000010823 */
[----:B------:R-:W2:Y:S05]  /*6460*/  LDSM.16.MT88.4 R8, [R170+0xb400] ;  /* 0x00b40000aa08783b */ /* 0x000eaa0000004200 */
[----:B------:R-:W4:Y:S08]  /*6470*/  MUFU.EX2 R65, R65 ;  /* 0x0000004100417308 */ /* 0x000f300000000800 */
[----:B------:R-:W-:Y:S08]  /*6480*/  MUFU.EX2 R154, R154 ;  /* 0x0000009a009a7308 */ /* 0x000ff00000000800 */
[----:B------:R-:W5:Y:S08]  /*6490*/  MUFU.EX2 R17, R17 ;  /* 0x0000001100117308 */ /* 0x000f700000000800 */
[----:B------:R-:W-:Y:S08]  /*64a0*/  MUFU.EX2 R158, R158 ;  /* 0x0000009e009e7308 */ /* 0x000ff00000000800 */
[----:B------:R-:W3:Y:S08]  /*64b0*/  MUFU.EX2 R67, R67 ;  /* 0x0000004300437308 */ /* 0x000ef00000000800 */
[----:B------:R-:W-:Y:S08]  /*64c0*/  MUFU.EX2 R160, R160 ;  /* 0x000000a000a07308 */ /* 0x000ff00000000800 */
[----:B------:R-:W1:Y:S01]  /*64d0*/  MUFU.EX2 R19, R19 ;  /* 0x0000001300137308 */ /* 0x000e620000000800 */
[-CC-:B------:R-:W-:Y:S01]  /*64e0*/  FFMA.FTZ R130, R84, R20.reuse, -R37.reuse ;  /* 0x0000001454827223 */ /* 0x180fe20000010825 */
[-CC-:B------:R-:W-:Y:S01]  /*64f0*/  FFMA.FTZ R126, R76, R20.reuse, -R37.reuse ;  /* 0x000000144c7e7223 */ /* 0x180fe20000010825 */
[-C--:B------:R-:W-:Y:S01]  /*6500*/  FFMA.FTZ R41, R74, R20.reuse, -R37 ;  /* 0x000000144a297223 */ /* 0x080fe20000010825 */
[-CC-:B------:R-:W-:Y:S01]  /*6510*/  FFMA.FTZ R132, R24, R20.reuse, -R35.reuse ;  /* 0x0000001418847223 */ /* 0x180fe20000010823 */
[-CC-:B------:R-:W-:Y:S01]  /*6520*/  FFMA.FTZ R45, R12, R20.reuse, -R35.reuse ;  /* 0x000000140c2d7223 */ /* 0x180fe20000010823 */
[----:B------:R-:W-:Y:S01]  /*6530*/  FFMA.FTZ R39, R6, R20, -R35 ;  /* 0x0000001406277223 */ /* 0x000fe20000010823 */
[----:B----4-:R-:W-:-:S02]  /*6540*/  F2FP.F16.F32.PACK_AB R104, R65, R156 ;  /* 0x0000009c4168723e */ /* 0x010fc400000000ff */
[----:B-----5:R-:W-:Y:S02]  /*6550*/  F2FP.F16.F32.PACK_AB R106, R17, R154 ;  /* 0x0000009a116a723e */ /* 0x020fe400000000ff */
[----:B---3--:R-:W-:Y:S01]  /*6560*/  F2FP.F16.F32.PACK_AB R105, R67, R158 ;  /* 0x0000009e4369723e */ /* 0x008fe200000000ff */
[----:B------:R-:W-:Y:S01]  /*6570*/  MUFU.EX2 R130, R130 ;  /* 0x0000008200827308 */ /* 0x000fe20000000800 */
[----:B------:R-:W-:Y:S01]  /*6580*/  LDSM.16.MT88.4 R72, [R168+0x9000] ;  /* 0x00900000a848783b */ /* 0x000fe20000004200 */
[----:B-1----:R-:W-:-:S03]  /*6590*/  F2FP.F16.F32.PACK_AB R107, R19, R160 ;  /* 0x000000a0136b723e */ /* 0x002fc600000000ff */
[----:B------:R-:W-:Y:S03]  /*65a0*/  LDSM.16.MT88.4 R12, [R170+0x9400] ;  /* 0x00940000aa0c783b */ /* 0x000fe60000004200 */
[----:B------:R-:W1:Y:S01]  /*65b0*/  MUFU.EX2 R43, R43 ;  /* 0x0000002b002b7308 */ /* 0x000e620000000800 */
[----:B------:R-:W-:Y:S01]  /*65c0*/  LDSM.16.MT88.4 R24, [R168+0x9400] ;  /* 0x00940000a818783b */ /* 0x000fe20000004200 */
[C---:B------:R-:W-:Y:S06]  /*65d0*/  HMMA.16816.F32 R76, R104.reuse, R80, RZ ;  /* 0x00000050684c723c */ /* 0x040fec00000018ff */
[----:B------:R-:W-:Y:S02]  /*65e0*/  MUFU.EX2 R126, R126 ;  /* 0x0000007e007e7308 */ /* 0x000fe40000000800 */
[----:B------:R-:W-:Y:S06]  /*65f0*/  HMMA.16816.F32 R80, R104, R82, RZ ;  /* 0x000000526850723c */ /* 0x000fec00000018ff */
[----:B------:R-:W3:Y:S08]  /*6600*/  MUFU.EX2 R41, R41 ;  /* 0x0000002900297308 */ /* 0x000ef00000000800 */
[----:B------:R-:W-:Y:S08]  /*6610*/  MUFU.EX2 R132, R132 ;  /* 0x0000008400847308 */ /* 0x000ff00000000800 */
[----:B------:R-:W4:Y:S08]  /*6620*/  MUFU.EX2 R45, R45 ;  /* 0x0000002d002d7308 */ /* 0x000f300000000800 */
[----:B------:R-:W-:Y:S08]  /*6630*/  MUFU.EX2 R128, R128 ;  /* 0x0000008000807308 */ /* 0x000ff00000000800 */
[----:B------:R-:W5:Y:S01]  /*6640*/  MUFU.EX2 R39, R39 ;  /* 0x0000002700277308 */ /* 0x000f620000000800 */
[----:B-1----:R-:W-:-:S02]  /*6650*/  F2FP.F16.F32.PACK_AB R4, R43, R130 ;  /* 0x000000822b04723e */ /* 0x002fc400000000ff */
[----:B---3--:R-:W-:Y:S02]  /*6660*/  F2FP.F16.F32.PACK_AB R6, R41, R126 ;  /* 0x0000007e2906723e */ /* 0x008fe400000000ff */
[----:B----4-:R-:W-:Y:S02]  /*6670*/  F2FP.F16.F32.PACK_AB R5, R45, R132 ;  /* 0x000000842d05723e */ /* 0x010fe400000000ff */
[----:B-----5:R-:W-:-:S07]  /*6680*/  F2FP.F16.F32.PACK_AB R7, R39, R128 ;  /* 0x000000802707723e */ /* 0x020fce00000000ff */
[C---:B--2---:R-:W-:Y:S08]  /*6690*/  HMMA.16816.F32 R76, R4.reuse, R8, R76 ;  /* 0x00000008044c723c */ /* 0x044ff0000000184c */
[----:B------:R-:W-:Y:S01]  /*66a0*/  HMMA.16816.F32 R80, R4, R10, R80 ;  /* 0x0000000a0450723c */ /* 0x000fe20000001850 */
[----:B------:R-:W1:Y:S07]  /*66b0*/  LDSM.16.MT88.4 R8, [R170+0xd400] ;  /* 0x00d40000aa08783b */ /* 0x000e6e0000004200 */
[C---:B------:R-:W-:Y:S08]  /*66c0*/  HMMA.16816.F32 R92, R104.reuse, R96, RZ ;  /* 0x00000060685c723c */ /* 0x040ff000000018ff */
        /* <DEDUP_REMOVED lines=38> */
[----:B------:R-:W-:Y:S01]  /*6930*/  HMMA.16816.F32 R88, R4, R14, R88 ;  /* 0x0000000e0458723c */ /* 0x000fe20000001858 */
[----:B---3--:R-:W-:Y:S01]  /*6940*/  F2FP.F16.F32.PACK_AB R4, R53, R136 ;  /* 0x000000883504723e */ /* 0x008fe200000000ff */
[----:B------:R-:W-:Y:S01]  /*6950*/  FFMA.FTZ R49, R28, R20, -R35 ;  /* 0x000000141c317223 */ /* 0x000fe20000010823 */
[----:B----4-:R-:W-:-:S02]  /*6960*/  F2FP.F16.F32.PACK_AB R6, R31, R34 ;  /* 0x000000221f06723e */ /* 0x010fc400000000ff */
[----:B-----5:R-:W-:Y:S02]  /*6970*/  F2FP.F16.F32.PACK_AB R5, R32, R51 ;  /* 0x000000332005723e */ /* 0x020fe400000000ff */
[----:B-1----:R-:W-:Y:S01]  /*6980*/  F2FP.F16.F32.PACK_AB R7, R29, R30 ;  /* 0x0000001e1d07723e */ /* 0x002fe200000000ff */
[-CC-:B------:R-:W-:Y:S01]  /*6990*/  FFMA.FTZ R134, R134, R20.reuse, -R37.reuse ;  /* 0x0000001486867223 */ /* 0x180fe20000010825 */
[-CC-:B------:R-:W-:Y:S01]  /*69a0*/  FFMA.FTZ R47, R204, R20.reuse, -R37.reuse ;  /* 0x00000014cc2f7223 */ /* 0x180fe20000010825 */
[-CC-:B------:R-:W-:Y:S01]  /*69b0*/  FFMA.FTZ R27, R202, R20.reuse, -R37.reuse ;  /* 0x00000014ca1b7223 */ /* 0x180fe20000010825 */
[-C--:B------:R-:W-:Y:S01]  /*69c0*/  FFMA.FTZ R26, R200, R20.reuse, -R37 ;  /* 0x00000014c81a7223 */ /* 0x080fe20000010825 */
[-CC-:B------:R-:W-:Y:S01]  /*69d0*/  FFMA.FTZ R25, R164, R20.reuse, -R35.reuse ;  /* 0x00000014a4197223 */ /* 0x180fe20000010823 */
[-C--:B------:R-:W-:Y:S01]  /*69e0*/  FFMA.FTZ R24, R162, R20.reuse, -R35 ;  /* 0x00000014a2187223 */ /* 0x080fe20000010823 */
[C---:B------:R-:W-:Y:S01]  /*69f0*/  HMMA.16816.F32 R112, R4.reuse, R8, R112 ;  /* 0x000000080470723c */ /* 0x040fe20000001870 */
[-C--:B------:R-:W-:Y:S01]  /*6a00*/  FFMA.FTZ R63, R140, R20.reuse, -R37 ;  /* 0x000000148c3f7223 */ /* 0x080fe20000010825 */
[-C--:B------:R-:W-:Y:S01]  /*6a10*/  FFMA.FTZ R61, R138, R20.reuse, -R35 ;  /* 0x000000148a3d7223 */ /* 0x080fe20000010823 */
[-CC-:B------:R-:W-:Y:S01]  /*6a20*/  FFMA.FTZ R144, R144, R20.reuse, -R37.reuse ;  /* 0x0000001490907223 */ /* 0x180fe20000010825 */
[-C--:B------:R-:W-:Y:S01]  /*6a30*/  FFMA.FTZ R59, R150, R20.reuse, -R37 ;  /* 0x00000014963b7223 */ /* 0x080fe20000010825 */
[-CC-:B------:R-:W-:Y:S01]  /*6a40*/  FFMA.FTZ R142, R142, R20.reuse, -R35.reuse ;  /* 0x000000148e8e7223 */ /* 0x180fe20000010823 */
[-C--:B------:R-:W-:Y:S01]  /*6a50*/  FFMA.FTZ R55, R146, R20.reuse, -R35 ;  /* 0x0000001492377223 */ /* 0x080fe20000010823 */
[----:B------:R-:W-:Y:S01]  /*6a60*/  FADD.FTZ R65, R156, R65 ;  /* 0x000000419c417221 */ /* 0x000fe20000010000 */
[C---:B------:R-:W-:Y:S01]  /*6a70*/  HMMA.16816.F32 R108, R4.reuse, R10, R108 ;  /* 0x0000000a046c723c */ /* 0x040fe2000000186c */
[----:B------:R-:W1:Y:S01]  /*6a80*/  LDSM.16.MT88.4 R8, [R168+0x9800] ;  /* 0x00980000a808783b */ /* 0x000e620000004200 */
[----:B------:R-:W-:Y:S01]  /*6a90*/  FADD.FTZ R67, R158, R67 ;  /* 0x000000439e437221 */ /* 0x000fe20000010000 */
[-C--:B------:R-:W-:Y:S01]  /*6aa0*/  FFMA.FTZ R119, R18, R20.reuse, -R35 ;  /* 0x0000001412777223 */ /* 0x080fe20000010823 */
[-CC-:B------:R-:W-:Y:S01]  /*6ab0*/  FFMA.FTZ R122, R122, R20.reuse, -R37.reuse ;  /* 0x000000147a7a7223 */ /* 0x180fe20000010825 */
[-C--:B------:R-:W-:Y:S01]  /*6ac0*/  FFMA.FTZ R66, R66, R20.reuse, -R37 ;  /* 0x0000001442427223 */ /* 0x080fe20000010825 */
[-CC-:B------:R-:W-:Y:S01]  /*6ad0*/  FFMA.FTZ R64, R64, R20.reuse, -R35.reuse ;  /* 0x0000001440407223 */ /* 0x180fe20000010823 */
[-CC-:B------:R-:W-:Y:S01]  /*6ae0*/  FFMA.FTZ R127, R62, R20.reuse, -R35.reuse ;  /* 0x000000143e7f7223 */ /* 0x180fe20000010823 */
        /* <DEDUP_REMOVED lines=74> */
[----:B------:R-:W-:-:S03]  /*6f90*/  FADD.FTZ R160, R160, R67 ;  /* 0x00000043a0a07221 */ /* 0x000fc60000010000 */
[----:B------:R-:W-:Y:S02]  /*6fa0*/  FADD.FTZ R17, R17, R154 ;  /* 0x0000009a11117221 */ /* 0x000fe40000010000 */
[C---:B-1----:R-:W-:Y:S08]  /*6fb0*/  HMMA.16816.F32 R92, R4.reuse, R8, R92 ;  /* 0x00000008045c723c */ /* 0x042ff0000000185c */
[----:B------:R-:W-:Y:S01]  /*6fc0*/  HMMA.16816.F32 R96, R4, R10, R96 ;  /* 0x0000000a0460723c */ /* 0x000fe20000001860 */
[----:B------:R-:W1:Y:S01]  /*6fd0*/  LDSM.16.MT88.4 R8, [R168+0xe000] ;  /* 0x00e00000a808783b */ /* 0x000e620000004200 */
[----:B------:R-:W-:Y:S01]  /*6fe0*/  FADD.FTZ R19, R19, R160 ;  /* 0x000000a013137221 */ /* 0x000fe20000010000 */
[-C--:B------:R-:W-:Y:S01]  /*6ff0*/  FFMA.FTZ R65, R118, R20.reuse, -R37 ;  /* 0x0000001476417223 */ /* 0x080fe20000010825 */
[----:B------:R-:W-:Y:S01]  /*7000*/  FFMA.FTZ R118, R16, R20, -R35 ;  /* 0x0000001410767223 */ /* 0x000fe20000010823 */
[----:B------:R-:W-:Y:S01]  /*7010*/  FADD.FTZ R130, R130, R17 ;  /* 0x0000001182827221 */ /* 0x000fe20000010000 */
[----:B------:R-:W-:-:S02]  /*7020*/  FADD.FTZ R132, R132, R19 ;  /* 0x0000001384847221 */ /* 0x000fc40000010000 */
[----:B------:R-:W2:Y:S01]  /*7030*/  LDSM.16.MT88.4 R16, [R170+0xa400] ;  /* 0x00a40000aa10783b */ /* 0x000ea20000004200 */
[----:B------:R-:W-:Y:S01]  /*7040*/  FFMA.FTZ R67, R124, R20, -R37 ;  /* 0x000000147c437223 */ /* 0x000fe20000010825 */
[----:B------:R-:W-:Y:S08]  /*7050*/  MUFU.EX2 R122, R122 ;  /* 0x0000007a007a7308 */ /* 0x000ff00000000800 */
[----:B------:R-:W3:Y:S01]  /*7060*/  MUFU.EX2 R67, R67 ;  /* 0x0000004300437308 */ /* 0x000ee20000000800 */
[C---:B-1----:R-:W-:Y:S08]  /*7070*/  HMMA.16816.F32 R100, R4.reuse, R8, R100 ;  /* 0x000000080464723c */ /* 0x042ff00000001864 */
[----:B------:R-:W-:Y:S01]  /*7080*/  HMMA.16816.F32 R104, R4, R10, R104 ;  /* 0x0000000a0468723c */ /* 0x000fe20000001868 */
[----:B------:R-:W1:Y:S01]  /*7090*/  LDSM.16.MT88.4 R8, [R170+0xc400] ;  /* 0x00c40000aa08783b */ /* 0x000e620000004200 */
[----:B------:R-:W-:Y:S08]  /*70a0*/  MUFU.EX2 R65, R65 ;  /* 0x0000004100417308 */ /* 0x000ff00000000800 */
[----:B------:R-:W4:Y:S08]  /*70b0*/  MUFU.EX2 R66, R66 ;  /* 0x0000004200427308 */ /* 0x000f300000000800 */
[----:B------:R-:W-:Y:S08]  /*70c0*/  MUFU.EX2 R64, R64 ;  /* 0x0000004000407308 */ /* 0x000ff00000000800 */
[----:B------:R-:W5:Y:S08]  /*70d0*/  MUFU.EX2 R119, R119 ;  /* 0x0000007700777308 */ /* 0x000f700000000800 */
[----:B------:R-:W-:Y:S08]  /*70e0*/  MUFU.EX2 R118, R118 ;  /* 0x0000007600767308 */ /* 0x000ff00000000800 */
[----:B------:R-:W2:Y:S01]  /*70f0*/  MUFU.EX2 R127, R127 ;  /* 0x0000007f007f7308 */ /* 0x000ea20000000800 */
[----:B---3--:R-:W-:-:S02]  /*7100*/  F2FP.F16.F32.PACK_AB R4, R122, R67 ;  /* 0x000000437a04723e */ /* 0x008fc400000000ff */
[----:B----4-:R-:W-:Y:S02]  /*7110*/  F2FP.F16.F32.PACK_AB R6, R66, R65 ;  /* 0x000000414206723e */ /* 0x010fe400000000ff */
[----:B-----5:R-:W-:Y:S02]  /*7120*/  F2FP.F16.F32.PACK_AB R5, R119, R64 ;  /* 0x000000407705723e */ /* 0x020fe400000000ff */
[----:B--2---:R-:W-:-:S07]  /*7130*/  F2FP.F16.F32.PACK_AB R7, R127, R118 ;  /* 0x000000767f07723e */ /* 0x004fce00000000ff */
        /* <DEDUP_REMOVED lines=8> */
[----:B------:R-:W3:Y:S01]  /*71c0*/  LDSM.16.MT88.4 R12, [R170+0xe400] ;  /* 0x00e40000aa0c783b */ /* 0x000ee20000004200 */
[----:B------:R-:W-:Y:S01]  /*71d0*/  FADD.FTZ R45, R45, R132 ;  /* 0x000000842d2d7221 */ /* 0x000fe20000010000 */
[----:B------:R-:W-:-:S05]  /*71e0*/  FADD.FTZ R43, R43, R130 ;  /* 0x000000822b2b7221 */ /* 0x000fca0000010000 */
[C---:B--2---:R-:W-:Y:S08]  /*71f0*/  HMMA.16816.F32 R84, R4.reuse, R16, R84 ;  /* 0x000000100454723c */ /* 0x044ff00000001854 */
        /* <DEDUP_REMOVED lines=19> */
[----:B------:R-:W-:Y:S08]  /*7330*/  MUFU.EX2 R58, R58 ;  /* 0x0000003a003a7308 */ /* 0x000ff00000000800 */
[----:B------:R-:W-:Y:S01]  /*7340*/  MUFU.EX2 R43, R43 ;  /* 0x0000002b002b7308 */ /* 0x000fe20000000800 */
[-CC-:B------:R-:W-:Y:S01]  /*7350*/  FFMA.FTZ R54, R33, R20.reuse, -R37.reuse ;  /* 0x0000001421367223 */ /* 0x180fe20000010825 */
[-C--:B------:R-:W-:Y:S01]  /*7360*/  FFMA.FTZ R52, R22, R20.reuse, -R37 ;  /* 0x0000001416347223 */ /* 0x080fe20000010825 */
[----:B------:R-:W-:Y:S01]  /*7370*/  FADD.FTZ R128, R39, R128 ;  /* 0x0000008027807221 */ /* 0x000fe20000010000 */
[-CC-:B------:R-:W-:Y:S01]  /*7380*/  FFMA.FTZ R40, R40, R20.reuse, -R35.reuse ;  /* 0x0000001428287223 */ /* 0x180fe20000010823 */
[-C--:B------:R-:W-:Y:S01]  /*7390*/  FFMA.FTZ R200, R36, R20.reuse, -R35 ;  /* 0x0000001424c87223 */ /* 0x080fe20000010823 */
[----:B------:R-:W3:Y:S02]  /*73a0*/  LDSM.16.MT88.4 R12, [R168+0xc800] ;  /* 0x00c80000a80c783b */ /* 0x000ee40000004200 */
[----:B------:R-:W4:Y:S08]  /*73b0*/  MUFU.EX2 R46, R46 ;  /* 0x0000002e002e7308 */ /* 0x000f300000000800 */
[----:B------:R-:W-:Y:S08]  /*73c0*/  MUFU.EX2 R44, R44 ;  /* 0x0000002c002c7308 */ /* 0x000ff00000000800 */
[----:B------:R-:W5:Y:S08]  /*73d0*/  MUFU.EX2 R129, R129 ;  /* 0x0000008100817308 */ /* 0x000f700000000800 */
[----:B------:R2:W-:Y:S08]  /*73e0*/  MUFU.EX2 R41, R4 ;  /* 0x0000000400297308 */ /* 0x0005f00000000800 */
[----:B------:R-:W1:Y:S01]  /*73f0*/  MUFU.EX2 R48, R48 ;  /* 0x0000003000307308 */ /* 0x000e620000000800 */
[----:B------:R-:W-:Y:S01]  /*7400*/  FADD.FTZ R136, R136, R5 ;  /* 0x0000000588887221 */ /* 0x000fe20000010000 */
[-CC-:B------:R-:W-:Y:S01]  /*7410*/  FFMA.FTZ R33, R23, R20.reuse, -R37.reuse ;  /* 0x0000001417217223 */ /* 0x180fe20000010825 */
[-C--:B------:R-:W-:Y:S01]  /*7420*/  FFMA.FTZ R50, R21, R20.reuse, -R37 ;  /* 0x0000001415327223 */ /* 0x080fe20000010825 */
[----:B----4-:R-:W-:Y:S01]  /*7430*/  F2FP.F16.F32.PACK_AB R6, R46, R43 ;  /* 0x0000002b2e06723e */ /* 0x010fe200000000ff */
[--C-:B------:R-:W-:Y:S01]  /*7440*/  FFMA.FTZ R37, R42, R20, -R35.reuse ;  /* 0x000000142a257223 */ /* 0x100fe20000010823 */
[----:B-----5:R-:W-:Y:S01]  /*7450*/  F2FP.F16.F32.PACK_AB R5, R129, R44 ;  /* 0x0000002c8105723e */ /* 0x020fe200000000ff */
[----:B------:R-:W-:Y:S01]  /*7460*/  FFMA.FTZ R39, R38, R20, -R35 ;  /* 0x0000001426277223 */ /* 0x000fe20000010823 */
[----:B--2---:R-:W-:Y:S01]  /*7470*/  F2FP.F16.F32.PACK_AB R4, R58, R45 ;  /* 0x0000002d3a04723e */ /* 0x004fe200000000ff */
[----:B------:R-:W2:Y:S01]  /*7480*/  LDSM.16.MT88.4 R20, [R170+0xc800] ;  /* 0x00c80000aa14783b */ /* 0x000ea20000004200 */
[----:B-1----:R-:W-:-:S07]  /*7490*/  F2FP.F16.F32.PACK_AB R7, R48, R41 ;  /* 0x000000293007723e */ /* 0x002fce00000000ff */
[C---:B------:R-:W-:Y:S08]  /*74a0*/  HMMA.16816.F32 R68, R4.reuse, R16, R68 ;  /* 0x000000100444723c */ /* 0x040ff00000001844 */
[C---:B------:R-:W-:Y:S01]  /*74b0*/  HMMA.16816.F32 R72, R4.reuse, R18, R72 ;  /* 0x000000120448723c */ /* 0x040fe20000001848 */
[----:B------:R-:W1:Y:S07]  /*74c0*/  LDSM.16.MT88.4 R16, [R168+0xe800] ;  /* 0x00e80000a810783b */ /* 0x000e6e0000004200 */
[C---:B------:R-:W-:Y:S08]  /*74d0*/  HMMA.16816.F32 R112, R4.reuse, R8, R112 ;  /* 0x000000080470723c */ /* 0x040ff00000001870 */
[----:B------:R-:W-:Y:S01]  /*74e0*/  HMMA.16816.F32 R108, R4, R10, R108 ;  /* 0x0000000a046c723c */ /* 0x000fe2000000186c */
[----:B------:R-:W4:Y:S01]  /*74f0*/  LDSM.16.MT88.4 R8, [R170+0xe800] ;  /* 0x00e80000aa08783b */ /* 0x000f220000004200 */
[----:B------:R-:W-:-:S06]  /*7500*/  FADD.FTZ R51, R51, R128 ;  /* 0x0000008033337221 */ /* 0x000fcc0000010000 */
[----:B---3--:R-:W-:Y:S01]  /*7510*/  HMMA.16816.F32 R84, R4, R12, R84 ;  /* 0x0000000c0454723c */ /* 0x008fe20000001854 */
[----:B------:R-:W-:-:S07]  /*7520*/  FADD.FTZ R51, R32, R51 ;  /* 0x0000003320337221 */ /* 0x000fce0000010000 */
[C---:B------:R-:W-:Y:S01]  /*7530*/  HMMA.16816.F32 R88, R4.reuse, R14, R88 ;  /* 0x0000000e0458723c */ /* 0x040fe20000001858 */
[----:B------:R-:W3:Y:S07]  /*7540*/  LDSM.16.MT88.4 R12, [R168+0xac00] ;  /* 0x00ac0000a80c783b */ /* 0x000eee0000004200 */
[C---:B--2---:R-:W-:Y:S08]  /*7550*/  HMMA.16816.F32 R76, R4.reuse, R20, R76 ;  /* 0x00000014044c723c */ /* 0x044ff0000000184c */
[C---:B------:R-:W-:Y:S01]  /*7560*/  HMMA.16816.F32 R80, R4.reuse, R22, R80 ;  /* 0x000000160450723c */ /* 0x040fe20000001850 */
[----:B------:R-:W2:Y:S07]  /*7570*/  LDSM.16.MT88.4 R20, [R170+0xac00] ;  /* 0x00ac0000aa14783b */ /* 0x000eae0000004200 */
[----:B-1----:R-:W-:Y:S01]  /*7580*/  HMMA.16816.F32 R100, R4, R16, R100 ;  /* 0x000000100464723c */ /* 0x002fe20000001864 */
[----:B------:R-:W-:-:S07]  /*7590*/  FADD.FTZ R16, R30, R51 ;  /* 0x000000331e107221 */ /* 0x000fce0000010000 */
[----:B----4-:R-:W-:Y:S01]  /*75a0*/  HMMA.16816.F32 R92, R4, R8, R92 ;  /* 0x00000008045c723c */ /* 0x010fe2000000185c */
[----:B------:R-:W-:-:S07]  /*75b0*/  FADD.FTZ R16, R29, R16 ;  /* 0x000000101d107221 */ /* 0x000fce0000010000 */
[----:B------:R-:W-:Y:S01]  /*75c0*/  HMMA.16816.F32 R96, R4, R10, R96 ;  /* 0x0000000a0460723c */ /* 0x000fe20000001860 */
[----:B------:R-:W1:Y:S01]  /*75d0*/  LDSM.16.MT88.4 R8, [R170+0xcc00] ;  /* 0x00cc0000aa08783b */ /* 0x000e620000004200 */
[----:B------:R-:W-:Y:S01]  /*75e0*/  MUFU.EX2 R36, R54 ;  /* 0x0000003600247308 */ /* 0x000fe20000000800 */
[----:B------:R-:W-:-:S05]  /*75f0*/  FADD.FTZ R49, R49, R16 ;  /* 0x0000001031317221 */ /* 0x000fca0000010000 */
[----:B------:R-:W-:Y:S01]  /*7600*/  HMMA.16816.F32 R104, R4, R18, R104 ;  /* 0x000000120468723c */ /* 0x000fe20000001868 */
[----:B------:R-:W4:Y:S01]  /*7610*/  LDSM.16.MT88.4 R16, [R168+0xcc00] ;  /* 0x00cc0000a810783b */ /* 0x000f220000004200 */
[----:B------:R-:W5:Y:S01]  /*7620*/  MUFU.EX2 R35, R52 ;  /* 0x0000003400237308 */ /* 0x000f620000000800 */
[----:B------:R-:W-:-:S07]  /*7630*/  FADD.FTZ R53, R53, R136 ;  /* 0x0000008835357221 */ /* 0x000fce0000010000 */
[----:B------:R-:W-:Y:S08]  /*7640*/  MUFU.EX2 R33, R33 ;  /* 0x0000002100217308 */ /* 0x000ff00000000800 */
[----:B------:R-:W3:Y:S08]  /*7650*/  MUFU.EX2 R38, R50 ;  /* 0x0000003200267308 */ /* 0x000ef00000000800 */
[----:B------:R-:W-:Y:S08]  /*7660*/  MUFU.EX2 R37, R37 ;  /* 0x0000002500257308 */ /* 0x000ff00000000800 */
[----:B------:R-:W2:Y:S08]  /*7670*/  MUFU.EX2 R40, R40 ;  /* 0x0000002800287308 */ /* 0x000eb00000000800 */
[----:B------:R-:W-:Y:S08]  /*7680*/  MUFU.EX2 R39, R39 ;  /* 0x0000002700277308 */ /* 0x000ff00000000800 */
[----:B------:R-:W1:Y:S01]  /*7690*/  MUFU.EX2 R200, R200 ;  /* 0x000000c800c87308 */ /* 0x000e620000000800 */
[----:B------:R-:W-:Y:S01]  /*76a0*/  FADD.FTZ R34, R34, R53 ;  /* 0x0000003522227221 */ /* 0x000fe20000010000 */
[----:B-----5:R-:W-:-:S03]  /*76b0*/  F2FP.F16.F32.PACK_AB R4, R35, R36 ;  /* 0x000000242304723e */ /* 0x020fc600000000ff */
[----:B------:R-:W-:Y:S01]  /*76c0*/  FADD.FTZ R31, R31, R34 ;  /* 0x000000221f1f7221 */ /* 0x000fe20000010000 */
[----:B---3--:R-:W-:Y:S02]  /*76d0*/  F2FP.F16.F32.PACK_AB R6, R38, R33 ;  /* 0x000000212606723e */ /* 0x008fe400000000ff */
[----:B--2---:R-:W-:Y:S01]  /*76e0*/  F2FP.F16.F32.PACK_AB R5, R40, R37 ;  /* 0x000000252805723e */ /* 0x004fe200000000ff */
[----:B------:R-:W-:Y:S01]  /*76f0*/  FADD.FTZ R30, R134, R31 ;  /* 0x0000001f861e7221 */ /* 0x000fe20000010000 */
[----:B------:R-:W-:Y:S01]  /*7700*/  FADD.FTZ R28, R28, R49 ;  /* 0x000000311c1c7221 */ /* 0x000fe20000010000 */
[----:B-1----:R-:W-:Y:S02]  /*7710*/  F2FP.F16.F32.PACK_AB R7, R200, R39 ;  /* 0x00000027c807723e */ /* 0x002fe400000000ff */
[----:B------:R-:W-:-:S05]  /*7720*/  FADD.FTZ R30, R47, R30 ;  /* 0x0000001e2f1e7221 */ /* 0x000fca0000010000 */
[C---:B------:R-:W-:Y:S08]  /*7730*/  HMMA.16816.F32 R68, R4.reuse, R12, R68 ;  /* 0x0000000c0444723c */ /* 0x040ff00000001844 */
        /* <DEDUP_REMOVED lines=14> */
[----:B------:R-:W-:-:S04]  /*7820*/  FADD.FTZ R61, R61, R142 ;  /* 0x0000008e3d3d7221 */ /* 0x000fc80000010000 */
[----:B------:R-:W-:Y:S02]  /*7830*/  FADD.FTZ R138, R138, R61 ;  /* 0x0000003d8a8a7221 */ /* 0x000fe40000010000 */
        /* <DEDUP_REMOVED lines=12> */
[C---:B-1----:R-:W-:Y:S01]  /*7900*/  HMMA.16816.F32 R92, R4.reuse, R12, R92 ;  /* 0x0000000c045c723c */ /* 0x042fe2000000185c */
[----:B------:R-:W-:Y:S02]  /*7910*/  FADD.FTZ R12, R44, R127 ;  /* 0x0000007f2c0c7221 */ /* 0x000fe40000010000 */
[----:B------:R-:W-:Y:S02]  /*7920*/  FADD.FTZ R45, R45, R66 ;  /* 0x000000422d2d7221 */ /* 0x000fe40000010000 */
[----:B------:R-:W-:Y:S02]  /*7930*/  FADD.FTZ R12, R129, R12 ;  /* 0x0000000c810c7221 */ /* 0x000fe40000010000 */
[----:B------:R-:W-:Y:S01]  /*7940*/  FADD.FTZ R58, R58, R45 ;  /* 0x0000002d3a3a7221 */ /* 0x000fe20000010000 */
[----:B------:R-:W-:Y:S01]  /*7950*/  HMMA.16816.F32 R88, R4, R18, R88 ;  /* 0x000000120458723c */ /* 0x000fe20000001858 */
[----:B------:R-:W-:-:S07]  /*7960*/  FADD.FTZ R41, R41, R12 ;  /* 0x0000000c29297221 */ /* 0x000fce0000010000 */
[----:B------:R-:W-:Y:S01]  /*7970*/  HMMA.16816.F32 R96, R4, R14, R96 ;  /* 0x0000000e0460723c */ /* 0x000fe20000001860 */
[----:B------:R-:W-:-:S07]  /*7980*/  FADD.FTZ R48, R48, R41 ;  /* 0x0000002930307221 */ /* 0x000fce0000010000 */
[----:B--2---:R-:W-:Y:S01]  /*7990*/  HMMA.16816.F32 R100, R4, R8, R100 ;  /* 0x000000080464723c */ /* 0x004fe20000001864 */
[----:B------:R-:W-:-:S07]  /*79a0*/  FADD.FTZ R9, R43, R58 ;  /* 0x0000003a2b097221 */ /* 0x000fce0000010000 */
[----:B------:R-:W-:Y:S01]  /*79b0*/  HMMA.16816.F32 R104, R4, R10, R104 ;  /* 0x0000000a0468723c */ /* 0x000fe20000001868 */
[----:B------:R-:W-:Y:S02]  /*79c0*/  VIADD R4, R120, 0xfffffffe ;  /* 0xfffffffe78047836 */ /* 0x000fe40000000000 */
[----:B------:R-:W-:Y:S01]  /*79d0*/  FADD.FTZ R9, R46, R9 ;  /* 0x000000092e097221 */ /* 0x000fe20000010000 */
[----:B------:R-:W-:Y:S02]  /*79e0*/  FADD.FTZ R37, R37, R48 ;  /* 0x0000003025257221 */ /* 0x000fe40000010000 */
[----:B------:R-:W-:Y:S01]  /*79f0*/  ISETP.GE.AND P0, PT, R4, R179, PT ;  /* 0x000000b30400720c */ /* 0x000fe20003f06270 */
        /* <DEDUP_REMOVED lines=8> */
[----:B------:R-:W-:Y:S01]  /*7a80*/  LOP3.LUT R121, R121, 0x1f0, RZ, 0xc0, !PT ;  /* 0x000001f079797812 */ /* 0x000fe200078ec0ff */
[----:B------:R-:W-:Y:S01]  /*7a90*/  IMAD.MOV.U32 R119, RZ, RZ, R116 ;  /* 0x000000ffff777224 */ /* 0x000fe200078e0074 */
[----:B------:R-:W-:Y:S02]  /*7aa0*/  ISETP.NE.U32.AND P3, PT, R196, RZ, PT ;  /* 0x000000ffc400720c */ /* 0x000fe40003f65070 */
[----:B------:R-:W-:Y:S02]  /*7ab0*/  IADD3 R121, PT, PT, R121, R123, R190 ;  /* 0x0000007b79797210 */ /* 0x000fe40007ffe0be */
[----:B------:R-:W-:Y:S02]  /*7ac0*/  ISETP.NE.AND.EX P3, PT, R197, RZ, PT, P3 ;  /* 0x000000ffc500720c */ /* 0x000fe40003f65330 */
[----:B------:R-:W-:-:S05]  /*7ad0*/  IADD3 R56, PT, PT, -R125, R121, R56 ;  /* 0x000000797d387210 */ /* 0x000fca0007ffe138 */
[----:B------:R-:W-:-:S04]  /*7ae0*/  IMAD.IADD R199, R56, 0x1, -R57 ;  /* 0x0000000138c77824 */ /* 0x000fc800078e0a39 */
[----:B------:R-:W-:Y:S02]  /*7af0*/  IMAD R199, R120, -0x80, R199 ;  /* 0xffffff8078c77824 */ /* 0x000fe400078e02c7 */
[----:B------:R-:W-:Y:S02]  /*7b00*/  IMAD.MOV.U32 R120, RZ, RZ, R117 ;  /* 0x000000ffff787224 */ /* 0x000fe400078e0075 */
[----:B------:R-:W-:-:S07]  /*7b10*/  VIADD R199, R199, 0x108 ;  /* 0x00000108c7c77836 */ /* 0x000fce0000000000 */
.L_x_3820:
        /* <DEDUP_REMOVED lines=80> */
.L_x_3815:
[----:B------:R-:W-:Y:S05]  /*8020*/  BSYNC.RECONVERGENT B0 ;  /* 0x0000000000007941 */ /* 0x000fea0003800200 */
.L_x_3814:
        /* <DEDUP_REMOVED lines=302> */
.L_x_3819:
[----:B------:R-:W-:Y:S05]  /*9310*/  BSYNC.RECONVERGENT B0 ;  /* 0x0000000000007941 */ /* 0x000fea0003800200 */
.L_x_3818:
        /* <DEDUP_REMOVED lines=69> */
.L_x_3817:
[----:B------:R-:W-:Y:S05]  /*9770*/  BSYNC.RECONVERGENT B1 ;  /* 0x0000000000017941 */ /* 0x000fea0003800200 */
.L_x_3816:
[----:B------:R-:W2:Y:S01]  /*9780*/  LD.E R118, desc[UR4][R2.64+0xdc] ;  /* 0x0000dc0402767980 */ /* 0x000ea2000c101900 */
[C---:B------:R-:W-:Y:S02]  /*9790*/  IADD3 R121, PT, PT, R199.reuse, -0x8, RZ ;  /* 0xfffffff8c7797810 */ /* 0x040fe40007ffe0ff */
[C---:B-1----:R-:W-:Y:S02]  /*97a0*/  IADD3 R122, PT, PT, R199.reuse, -0x1, RZ ;  /* 0xffffffffc77a7810 */ /* 0x042fe40007ffe0ff */
[----:B------:R-:W-:Y:S02]  /*97b0*/  IABS R121, R121 ;  /* 0x0000007900797213 */ /* 0x000fe40000000000 */
[----:B------:R-:W-:Y:S02]  /*97c0*/  IABS R122, R122 ;  /* 0x0000007a007a7213 */ /* 0x000fe40000000000 */
[----:B------:R-:W-:Y:S02]  /*97d0*/  I2FP.F32.S32 R121, R121 ;  /* 0x0000007900797245 */ /* 0x000fe40000201400 */
[----:B------:R-:W-:Y:S02]  /*97e0*/  I2FP.F32.S32 R122, R122 ;  /* 0x0000007a007a7245 */ /* 0x000fe40000201400 */
[C---:B------:R-:W-:Y:S01]  /*97f0*/  IADD3 R116, PT, PT, R199.reuse, -0x9, RZ ;  /* 0xfffffff7c7747810 */ /* 0x040fe20007ffe0ff */
[CC--:B------:R-:W-:Y:S01]  /*9800*/  FFMA.FTZ R10, -R0.reuse, R121.reuse, R10 ;  /* 0x00000079000a7223 */ /* 0x0c0fe2000001010a */
[C---:B------:R-:W-:Y:S01]  /*9810*/  FFMA.FTZ R4, -R0.reuse, R121, R4 ;  /* 0x0000007900047223 */ /* 0x040fe20000010104 */
[C---:B------:R-:W-:Y:S01]  /*9820*/  IADD3 R121, PT, PT, R199.reuse, -0x18, RZ ;  /* 0xffffffe8c7797810 */ /* 0x040fe20007ffe0ff */
[C---:B------:R-:W-:Y:S01]  /*9830*/  FFMA.FTZ R7, -R0.reuse, R122, R7 ;  /* 0x0000007a00077223 */ /* 0x040fe20000010107 */
[C---:B------:R-:W-:Y:S02]  /*9840*/  IADD3 R122, PT, PT, R199.reuse, -0x11, RZ ;  /* 0xffffffefc77a7810 */ /* 0x040fe40007ffe0ff */
        /* <DEDUP_REMOVED lines=11> */
[C---:B------:R-:W-:Y:S01]  /*9900*/  FFMA.FTZ R12, -R0.reuse, R121, R12 ;  /* 0x00000079000c7223 */ /* 0x040fe2000001010c */
[C---:B------:R-:W-:Y:S01]  /*9910*/  IADD3 R116, PT, PT, R199.reuse, -0x19, RZ ;  /* 0xffffffe7c7747810 */ /* 0x040fe20007ffe0ff */
[CC--:B------:R-:W-:Y:S01]  /*9920*/  FFMA.FTZ R9, -R0.reuse, R122.reuse, R9 ;  /* 0x0000007a00097223 */ /* 0x0c0fe20000010109 */
[C---:B------:R-:W-:Y:S01]  /*9930*/  IADD3 R121, PT, PT, R199.reuse, -0x28, RZ ;  /* 0xffffffd8c7797810 */ /* 0x040fe20007ffe0ff */
[C---:B------:R-:W-:Y:S01]  /*9940*/  FFMA.FTZ R6, -R0.reuse, R117, R6 ;  /* 0x0000007500067223 */ /* 0x040fe20000010106 */
[C---:B------:R-:W-:Y:S01]  /*9950*/  FFMA.FTZ R15, -R0.reuse, R122, R15 ;  /* 0x0000007a000f7223 */ /* 0x040fe2000001010f */
[C---:B------:R-:W-:Y:S02]  /*9960*/  IADD3 R122, PT, PT, R199.reuse, -0x21, RZ ;  /* 0xffffffdfc77a7810 */ /* 0x040fe40007ffe0ff */
        /* <DEDUP_REMOVED lines=17> */
[CC--:B------:R-:W-:Y:S01]  /*9a80*/  FFMA.FTZ R8, -R0.reuse, R117.reuse, R8 ;  /* 0x0000007500087223 */ /* 0x0c0fe20000010108 */
        /* <DEDUP_REMOVED lines=34> */
[C---:B------:R-:W-:Y:S01]  /*9cb0*/  IADD3 R116, PT, PT, R199.reuse, -0x49, RZ ;  /* 0xffffffb7c7747810 */ /* 0x040fe20007ffe0ff */
[C---:B------:R-:W-:Y:S01]  /*9cc0*/  FFMA.FTZ R42, -R0.reuse, R121, R42 ;  /* 0x00000079002a7223 */ /* 0x040fe2000001012a */
[C---:B------:R-:W-:Y:S01]  /*9cd0*/  IADD3 R121, PT, PT, R199.reuse, -0x58, RZ ;  /* 0xffffffa8c7797810 */ /* 0x040fe20007ffe0ff */
[CC--:B------:R-:W-:Y:S01]  /*9ce0*/  FFMA.FTZ R30, -R0.reuse, R117.reuse, R30 ;  /* 0x00000075001e7223 */ /* 0x0c0fe2000001011e */
[CC--:B------:R-:W-:Y:S01]  /*9cf0*/  FFMA.FTZ R39, -R0.reuse, R122.reuse, R39 ;  /* 0x0000007a00277223 */ /* 0x0c0fe20000010127 */
        /* <DEDUP_REMOVED lines=36> */
[----:B------:R-:W-:Y:S01]  /*9f40*/  IADD3 R116, PT, PT, R199, -0x69, RZ ;  /* 0xffffff97c7747810 */ /* 0x000fe20007ffe0ff */
[CC--:B------:R-:W-:Y:S01]  /*9f50*/  FFMA.FTZ R40, -R0.reuse, R117.reuse, R40 ;  /* 0x0000007500287223 */ /* 0x0c0fe20000010128 */
[----:B------:R-:W-:Y:S01]  /*9f60*/  FMNMX3.FTZ R121, R119, R6, R7, !PT ;  /* 0x0000000677797276 */ /* 0x000fe20007810007 */
[CC--:B------:R-:W-:Y:S01]  /*9f70*/  FFMA.FTZ R49, -R0.reuse, R122.reuse, R49 ;  /* 0x0000007a00317223 */ /* 0x0c0fe20000010131 */
[C---:B------:R-:W-:Y:S01]  /*9f80*/  FFMA.FTZ R55, -R0.reuse, R122, R55 ;  /* 0x0000007a00377223 */ /* 0x040fe20000010137 */
[----:B------:R-:W-:Y:S01]  /*9f90*/  FFMA.FTZ R46, -R0, R117, R46 ;  /* 0x00000075002e7223 */ /* 0x000fe2000001012e */
[----:B------:R-:W-:Y:S02]  /*9fa0*/  FMNMX3.FTZ R122, R120, R4, R5, !PT ;  /* 0x00000004787a7276 */ /* 0x000fe40007810005 */
[----:B------:R-:W-:Y:S02]  /*9fb0*/  IADD3 R117, PT, PT, R199, -0x60, RZ ;  /* 0xffffffa0c7757810 */ /* 0x000fe40007ffe0ff */
        /* <DEDUP_REMOVED lines=18> */
[CC--:B------:R-:W-:Y:S01]  /*a0e0*/  FFMA.FTZ R63, -R0.reuse, R116.reuse, R63 ;  /* 0x00000074003f7223 */ /* 0x0c0fe2000001013f */
        /* <DEDUP_REMOVED lines=13> */
[----:B------:R-:W-:Y:S02]  /*a1c0*/  IADD3 R117, PT, PT, R199, -0x78, RZ ;  /* 0xffffff88c7757810 */ /* 0x000fe40007ffe0ff */
        /* <DEDUP_REMOVED lines=12> */
[C---:B------:R-:W-:Y:S02]  /*a290*/  IADD3 R124, PT, PT, R199.reuse, -0x81, RZ ;  /* 0xffffff7fc77c7810 */ /* 0x040fe40007ffe0ff */
        /* <DEDUP_REMOVED lines=27> */
[----:B------:R-:W3:Y:S01]  /*a450*/  SHFL.BFLY PT, R116, R123, 0x1, 0x1f ;  /* 0x0c201f007b747f89 */ /* 0x000ee200000e0000 */
[----:B-1----:R-:W-:Y:S02]  /*a460*/  FMNMX.FTZ R117, R126, R117, !PT ;  /* 0x000000757e757209 */ /* 0x002fe40007810000 */
[----:B---3--:R-:W-:Y:S03]  /*a470*/  FMNMX.FTZ R116, R123, R116, !PT ;  /* 0x000000747b747209 */ /* 0x008fe60007810000 */
[C---:B------:R-:W-:Y:S01]  /*a480*/  FADD.FTZ R121, -R117.reuse, R120 ;  /* 0x0000007875797221 */ /* 0x040fe20000010100 */
[C---:B------:R-:W-:Y:S01]  /*a490*/  FSETP.NEU.FTZ.AND P0, PT, R116.reuse, -INF , PT ;  /* 0xff8000007400780b */ /* 0x040fe20003f1d000 */
[----:B------:R-:W-:Y:S02]  /*a4a0*/  FADD.FTZ R119, -R116, R119 ;  /* 0x0000007774777221 */ /* 0x000fe40000010100 */
[C---:B--2---:R-:W-:Y:S01]  /*a4b0*/  FMUL.FTZ R120, R118.reuse, R121 ;  /* 0x0000007976787220 */ /* 0x044fe20000410000 */
        /* <DEDUP_REMOVED lines=55> */
[----:B---3--:R-:W-:Y:S01]  /*a830*/  F2FP.F16.F32.PACK_AB R115, R133, R136 ;  /* 0x000000888573723e */ /* 0x008fe200000000ff */
[C---:B------:R-:W-:Y:S01]  /*a840*/  FMUL.FTZ R88, R120.reuse, R88 ;  /* 0x0000005878587220 */ /* 0x040fe20000410000 */
[C---:B------:R-:W-:Y:S01]  /*a850*/  FMUL.FTZ R89, R120.reuse, R89 ;  /* 0x0000005978597220 */ /* 0x040fe20000410000 */
[C---:B------:R-:W-:Y:S01]  /*a860*/  FMUL.FTZ R94, R119.reuse, R94 ;  /* 0x0000005e775e7220 */ /* 0x040fe20000410000 */
[C---:B------:R-:W-:Y:S01]  /*a870*/  FMUL.FTZ R95, R119.reuse, R95 ;  /* 0x0000005f775f7220 */ /* 0x040fe20000410000 */
[C---:B------:R-:W-:Y:S01]  /*a880*/  FMUL.FTZ R92, R120.reuse, R92 ;  /* 0x0000005c785c7220 */ /* 0x040fe20000410000 */
[----:B------:R-:W-:Y:S03]  /*a890*/  FMUL.FTZ R93, R120, R93 ;  /* 0x0000005d785d7220 */ /* 0x000fe60000410000 */
[----:B------:R-:W3:Y:S01]  /*a8a0*/  MUFU.EX2 R138, R138 ;  /* 0x0000008a008a7308 */ /* 0x000ee20000000800 */
[----:B----4-:R-:W-:Y:S01]  /*a8b0*/  F2FP.F16.F32.PACK_AB R113, R140, R150 ;  /* 0x000000968c71723e */ /* 0x010fe200000000ff */
        /* <DEDUP_REMOVED lines=10> */
[----:B------:R-:W-:Y:S01]  /*a960*/  FMUL.FTZ R107, R119, R107 ;  /* 0x0000006b776b7220 */ /* 0x000fe20000410000 */
[C---:B------:R-:W-:Y:S01]  /*a970*/  FMUL.FTZ R104, R120.reuse, R104 ;  /* 0x0000006878687220 */ /* 0x040fe20000410000 */
[----:B------:R-:W-:Y:S01]  /*a980*/  FMUL.FTZ R105, R120, R105 ;  /* 0x0000006978697220 */ /* 0x000fe20000410000 */
[-CC-:B------:R-:W-:Y:S03]  /*a990*/  FFMA.FTZ R130, R16, R118.reuse, -R121.reuse ;  /* 0x0000007610827223 */ /* 0x180fe60000010879 */
[----:B------:R-:W4:Y:S01]  /*a9a0*/  MUFU.EX2 R122, R122 ;  /* 0x0000007a007a7308 */ /* 0x000f220000000800 */
[----:B---3--:R-:W-:Y:S01]  /*a9b0*/  F2FP.F16.F32.PACK_AB R112, R138, R145 ;  /* 0x000000918a70723e */ /* 0x008fe200000000ff */
[-CC-:B------:R-:W-:Y:S01]  /*a9c0*/  FFMA.FTZ R143, R12, R118.reuse, -R121.reuse ;  /* 0x000000760c8f7223 */ /* 0x180fe20000010879 */
[-CC-:B------:R-:W-:Y:S01]  /*a9d0*/  FFMA.FTZ R148, R13, R118.reuse, -R121.reuse ;  /* 0x000000760d947223 */ /* 0x180fe20000010879 */
[-C--:B------:R-:W-:Y:S01]  /*a9e0*/  FFMA.FTZ R128, R21, R118.reuse, -R121 ;  /* 0x0000007615807223 */ /* 0x080fe20000010879 */
[-CC-:B------:R-:W-:Y:S01]  /*a9f0*/  FFMA.FTZ R142, R30, R118.reuse, -R123.reuse ;  /* 0x000000761e8e7223 */ /* 0x180fe2000001087b */
[-CC-:B------:R-:W-:Y:S01]  /*aa00*/  FFMA.FTZ R131, R31, R118.reuse, -R123.reuse ;  /* 0x000000761f837223 */ /* 0x180fe2000001087b */
[-CC-:B------:R-:W-:Y:S03]  /*aa10*/  FFMA.FTZ R132, R34, R118.reuse, -R123.reuse ;  /* 0x0000007622847223 */ /* 0x180fe6000001087b */
[----:B------:R-:W-:Y:S01]  /*aa20*/  MUFU.EX2 R144, R144 ;  /* 0x0000009000907308 */ /* 0x000fe20000000800 */
[-C--:B------:R-:W-:Y:S01]  /*aa30*/  FFMA.FTZ R129, R35, R118.reuse, -R123 ;  /* 0x0000007623817223 */ /* 0x080fe2000001087b */
[-CC-:B------:R-:W-:Y:S01]  /*aa40*/  FFMA.FTZ R146, R28, R118.reuse, -R121.reuse ;  /* 0x000000761c927223 */ /* 0x180fe20000010879 */
[-CC-:B------:R-:W-:Y:S01]  /*aa50*/  FFMA.FTZ R36, R36, R118.reuse, -R121.reuse ;  /* 0x0000007624247223 */ /* 0x180fe20000010879 */
[-CC-:B------:R-:W-:Y:S01]  /*aa60*/  FFMA.FTZ R139, R29, R118.reuse, -R121.reuse ;  /* 0x000000761d8b7223 */ /* 0x180fe20000010879 */
[----:B------:R-:W-:Y:S01]  /*aa70*/  FFMA.FTZ R137, R32, R118, -R121 ;  /* 0x0000007620897223 */ /* 0x000fe20000010879 */
[----:B------:R-:W-:Y:S01]  /*aa80*/  FFMA.FTZ R150, R119, R200, R150 ;  /* 0x000000c877967223 */ /* 0x000fe20000010096 */
[-C--:B------:R-:W-:Y:S03]  /*aa90*/  FFMA.FTZ R119, R38, R118.reuse, -R123 ;  /* 0x0000007626777223 */ /* 0x080fe6000001087b */
[----:B------:R-:W3:Y:S01]  /*aaa0*/  MUFU.EX2 R141, R141 ;  /* 0x0000008d008d7308 */ /* 0x000ee20000000800 */
[----:B----4-:R-:W-:Y:S01]  /*aab0*/  F2FP.F16.F32.PACK_AB R114, R122, R135 ;  /* 0x000000877a72723e */ /* 0x010fe200000000ff */
[----:B------:R-:W-:Y:S01]  /*aac0*/  FFMA.FTZ R145, R120, R201, R145 ;  /* 0x000000c978917223 */ /* 0x000fe20000010091 */
[-C--:B------:R-:W-:Y:S01]  /*aad0*/  FFMA.FTZ R120, R39, R118.reuse, -R123 ;  /* 0x0000007627787223 */ /* 0x080fe2000001087b */
[-C--:B------:R-:W-:Y:S01]  /*aae0*/  FFMA.FTZ R134, R33, R118.reuse, -R121 ;  /* 0x0000007621867223 */ /* 0x080fe20000010879 */
[-C--:B------:R-:W-:Y:S01]  /*aaf0*/  FFMA.FTZ R42, R42, R118.reuse, -R123 ;  /* 0x000000762a2a7223 */ /* 0x080fe2000001087b */
[----:B------:R-:W-:Y:S01]  /*ab00*/  FADD.FTZ R138, R138, R145 ;  /* 0x000000918a8a7221 */ /* 0x000fe20000010000 */
[-C--:B------:R-:W-:Y:S01]  /*ab10*/  FFMA.FTZ R145, R37, R118.reuse, -R121 ;  /* 0x0000007625917223 */ /* 0x080fe20000010879 */
[C---:B--2---:R-:W-:Y:S02]  /*ab20*/  HMMA.16816.F32 R4, R112.reuse, R124, R4 ;  /* 0x0000007c7004723c */ /* 0x044fe40000001804 */
[----:B------:R-:W-:Y:S03]  /*ab30*/  MUFU.EX2 R148, R148 ;  /* 0x0000009400947308 */ /* 0x000fe60000000800 */
[-CC-:B------:R-:W-:Y:S01]  /*ab40*/  FFMA.FTZ R125, R18, R118.reuse, -R123.reuse ;  /* 0x00000076127d7223 */ /* 0x180fe2000001087b */
[-CC-:B------:R-:W-:Y:S01]  /*ab50*/  FFMA.FTZ R124, R19, R118.reuse, -R123.reuse ;  /* 0x00000076137c7223 */ /* 0x180fe2000001087b */
[----:B------:R-:W-:Y:S01]  /*ab60*/  FFMA.FTZ R43, R43, R118, -R123 ;  /* 0x000000762b2b7223 */ /* 0x000fe2000001087b */
[C---:B------:R-:W-:Y:S04]  /*ab70*/  HMMA.16816.F32 R8, R112.reuse, R126, R8 ;  /* 0x0000007e7008723c */ /* 0x040fe80000001808 */
[----:B------:R-:W-:Y:S01]  /*ab80*/  MUFU.EX2 R130, R130 ;  /* 0x0000008200827308 */ /* 0x000fe20000000800 */
[----:B---3--:R-:W-:Y:S01]  /*ab90*/  F2FP.F16.F32.PACK_AB R13, R141, R144 ;  /* 0x000000908d0d723e */ /* 0x008fe200000000ff */
[-CC-:B------:R-:W-:Y:S01]  /*aba0*/  FFMA.FTZ R127, R24, R118.reuse, -R121.reuse ;  /* 0x00000076187f7223 */ /* 0x180fe20000010879 */
[-CC-:B------:R-:W-:Y:S01]  /*abb0*/  FFMA.FTZ R126, R25, R118.reuse, -R121.reuse ;  /* 0x00000076197e7223 */ /* 0x180fe20000010879 */
[----:B------:R-:W-:Y:S01]  /*abc0*/  FADD.FTZ R25, R140, R150 ;  /* 0x000000968c197221 */ /* 0x000fe20000010000 */
[-C--:B------:R-:W-:Y:S01]  /*abd0*/  FFMA.FTZ R40, R40, R118.reuse, -R121 ;  /* 0x0000007628287223 */ /* 0x080fe20000010879 */
[C---:B-1----:R-:W-:Y:S04]  /*abe0*/  HMMA.16816.F32 R68, R112.reuse, R108, R68 ;  /* 0x0000006c7044723c */ /* 0x042fe80000001844 */
[----:B------:R-:W-:Y:S01]  /*abf0*/  MUFU.EX2 R125, R125 ;  /* 0x0000007d007d7308 */ /* 0x000fe20000000800 */
[----:B------:R-:W-:Y:S01]  /*ac00*/  FADD.FTZ R24, R136, R25 ;  /* 0x0000001988187221 */ /* 0x000fe20000010000 */
[-C--:B------:R-:W-:Y:S01]  /*ac10*/  FFMA.FTZ R41, R41, R118.reuse, -R121 ;  /* 0x0000007629297223 */ /* 0x080fe20000010879 */
[-C--:B------:R-:W-:Y:S01]  /*ac20*/  FFMA.FTZ R46, R46, R118.reuse, -R123 ;  /* 0x000000762e2e7223 */ /* 0x080fe2000001087b */
[-C--:B------:R-:W-:Y:S01]  /*ac30*/  FFMA.FTZ R44, R44, R118.reuse, -R121 ;  /* 0x000000762c2c7223 */ /* 0x080fe20000010879 */
[----:B------:R-:W-:Y:S01]  /*ac40*/  FADD.FTZ R29, R133, R24 ;  /* 0x00000018851d7221 */ /* 0x000fe20000010000 */
[C---:B------:R-:W-:Y:S01]  /*ac50*/  HMMA.16816.F32 R72, R112.reuse, R110, R72 ;  /* 0x0000006e7048723c */ /* 0x040fe20000001848 */
[----:B------:R-:W1:Y:S03]  /*ac60*/  LDSM.16.MT88.4 R108, [R170+0xb000] ;  /* 0x00b00000aa6c783b */ /* 0x000e660000004200 */
[----:B------:R2:W-:Y:S01]  /*ac70*/  MUFU.EX2 R136, R36 ;  /* 0x0000002400887308 */ /* 0x0005e20000000800 */
[----:B------:R-:W-:Y:S01]  /*ac80*/  FADD.FTZ R32, R144, R29 ;  /* 0x0000001d90207221 */ /* 0x000fe20000010000 */
[-CC-:B------:R-:W-:Y:S01]  /*ac90*/  FFMA.FTZ R133, R47, R118.reuse, -R123.reuse ;  /* 0x000000762f857223 */ /* 0x180fe2000001087b */
[-CC-:B------:R-:W-:Y:S01]  /*aca0*/  FFMA.FTZ R47, R50, R118.reuse, -R123.reuse ;  /* 0x00000076322f7223 */ /* 0x180fe2000001087b */
[-C--:B------:R-:W-:Y:S01]  /*acb0*/  FFMA.FTZ R50, R51, R118.reuse, -R123 ;  /* 0x0000007633327223 */ /* 0x080fe2000001087b */
[----:B------:R-:W-:Y:S01]  /*acc0*/  FADD.FTZ R32, R141, R32 ;  /* 0x000000208d207221 */ /* 0x000fe20000010000 */
[-CC-:B------:R-:W-:Y:S01]  /*acd0*/  FFMA.FTZ R51, R45, R118.reuse, -R121.reuse ;  /* 0x000000762d337223 */ /* 0x180fe20000010879 */
[----:B------:R-:W-:Y:S03]  /*ace0*/  LDSM.16.MT88.4 R28, [R168+0xc400] ;  /* 0x00c40000a81c783b */ /* 0x000fe60000004200 */
        /* <DEDUP_REMOVED lines=9> */
[----:B--2---:R-:W-:Y:S01]  /*ad80*/  LDSM.16.MT88.4 R36, [R168+0xe800] ;  /* 0x00e80000a824783b */ /* 0x004fe20000004200 */
[-CC-:B------:R-:W-:Y:S01]  /*ad90*/  FFMA.FTZ R53, R53, R118.reuse, -R121.reuse ;  /* 0x0000007635357223 */ /* 0x180fe20000010879 */
[-CC-:B------:R-:W-:Y:S01]  /*ada0*/  FFMA.FTZ R56, R56, R118.reuse, -R121.reuse ;  /* 0x0000007638387223 */ /* 0x180fe20000010879 */
[-C--:B------:R-:W-:Y:S01]  /*adb0*/  FFMA.FTZ R57, R57, R118.reuse, -R121 ;  /* 0x0000007639397223 */ /* 0x080fe20000010879 */
[----:B------:R-:W-:Y:S01]  /*adc0*/  FADD.FTZ R135, R135, R138 ;  /* 0x0000008a87877221 */ /* 0x000fe20000010000 */
[-CC-:B------:R-:W-:Y:S01]  /*add0*/  FFMA.FTZ R62, R62, R118.reuse, -R123.reuse ;  /* 0x000000763e3e7223 */ /* 0x180fe2000001087b */
[-C--:B------:R-:W-:Y:S03]  /*ade0*/  FFMA.FTZ R63, R63, R118.reuse, -R123 ;  /* 0x000000763f3f7223 */ /* 0x080fe6000001087b */
[----:B------:R-:W-:Y:S01]  /*adf0*/  MUFU.EX2 R134, R134 ;  /* 0x0000008600867308 */ /* 0x000fe20000000800 */
[----:B------:R-:W-:Y:S01]  /*ae00*/  FADD.FTZ R122, R122, R135 ;  /* 0x000000877a7a7221 */ /* 0x000fe20000010000 */
[-C--:B------:R-:W-:Y:S01]  /*ae10*/  FFMA.FTZ R66, R66, R118.reuse, -R123 ;  /* 0x0000007642427223 */ /* 0x080fe2000001087b */
[-C--:B------:R-:W-:Y:S01]  /*ae20*/  FFMA.FTZ R64, R64, R118.reuse, -R121 ;  /* 0x0000007640407223 */ /* 0x080fe20000010879 */
[----:B------:R-:W-:Y:S06]  /*ae30*/  ISETP.GT.AND P0, PT, R186, R179, PT ;  /* 0x000000b3ba00720c */ /* 0x000fec0003f04270 */
[----:B------:R-:W-:Y:S01]  /*ae40*/  MUFU.EX2 R119, R119 ;  /* 0x0000007700777308 */ /* 0x000fe20000000800 */
[C---:B-1----:R-:W-:Y:S09]  /*ae50*/  HMMA.16816.F32 R76, R112.reuse, R108, R76 ;  /* 0x0000006c704c723c */ /* 0x042ff2000000184c */
[----:B------:R-:W1:Y:S01]  /*ae60*/  MUFU.EX2 R124, R124 ;  /* 0x0000007c007c7308 */ /* 0x000e620000000800 */
[C---:B------:R-:W-:Y:S01]  /*ae70*/  HMMA.16816.F32 R80, R112.reuse, R110, R80 ;  /* 0x0000006e7050723c */ /* 0x040fe20000001850 */
[----:B------:R-:W2:Y:S08]  /*ae80*/  LDSM.16.MT88.4 R108, [R168+0xb000] ;  /* 0x00b00000a86c783b */ /* 0x000eb00000004200 */
[----:B------:R-:W3:Y:S01]  /*ae90*/  MUFU.EX2 R143, R143 ;  /* 0x0000008f008f7308 */ /* 0x000ee20000000800 */
[C---:B-1----:R-:W-:Y:S01]  /*aea0*/  F2FP.F16.F32.PACK_AB R15, R124.reuse, R125 ;  /* 0x0000007d7c0f723e */ /* 0x042fe200000000ff */
[----:B------:R-:W-:Y:S08]  /*aeb0*/  FADD.FTZ R125, R125, R32 ;  /* 0x000000207d7d7221 */ /* 0x000ff00000010000 */
[----:B------:R-:W-:Y:S01]  /*aec0*/  MUFU.EX2 R127, R127 ;  /* 0x0000007f007f7308 */ /* 0x000fe20000000800 */
[----:B------:R-:W-:Y:S01]  /*aed0*/  FADD.FTZ R124, R124, R125 ;  /* 0x0000007d7c7c7221 */ /* 0x000fe20000010000 */
[C---:B---3--:R-:W-:Y:S01]  /*aee0*/  F2FP.F16.F32.PACK_AB R12, R148.reuse, R143 ;  /* 0x0000008f940c723e */ /* 0x048fe200000000ff */
[----:B------:R-:W-:Y:S07]  /*aef0*/  FADD.FTZ R33, R143, R122 ;  /* 0x0000007a8f217221 */ /* 0x000fee0000010000 */
[----:B------:R-:W-:Y:S01]  /*af00*/  MUFU.EX2 R126, R126 ;  /* 0x0000007e007e7308 */ /* 0x000fe20000000800 */
[----:B------:R-:W-:Y:S09]  /*af10*/  FADD.FTZ R33, R148, R33 ;  /* 0x0000002194217221 */ /* 0x000ff20000010000 */
        /* <DEDUP_REMOVED lines=35> */
[----:B------:R-:W-:Y:S02]  /*b150*/  FADD.FTZ R130, R130, R33 ;  /* 0x0000002182827221 */ /* 0x000fe40000010000 */
[----:B------:R-:W-:Y:S02]  /*b160*/  LDSM.16.MT88.4 R32, [R168+0xc800] ;  /* 0x00c80000a820783b */ /* 0x000fe40000004200 */
[----:B------:R-:W-:Y:S04]  /*b170*/  FADD.FTZ R130, R115, R130 ;  /* 0x0000008273827221 */ /* 0x000fe80000010000 */
[----:B------:R-:W-:Y:S01]  /*b180*/  MUFU.EX2 R113, R113 ;  /* 0x0000007100717308 */ /* 0x000fe20000000800 */
[C---:B-1----:R-:W-:Y:S09]  /*b190*/  HMMA.16816.F32 R4, R12.reuse, R108, R4 ;  /* 0x0000006c0c04723c */ /* 0x042ff20000001804 */
[----:B------:R-:W-:Y:S01]  /*b1a0*/  MUFU.EX2 R44, R44 ;  /* 0x0000002c002c7308 */ /* 0x000fe20000000800 */
[-CC-:B------:R-:W-:Y:S01]  /*b1b0*/  FFMA.FTZ R109, R22, R118.reuse, -R123.reuse ;  /* 0x00000076166d7223 */ /* 0x180fe2000001087b */
[-C--:B------:R-:W-:Y:S01]  /*b1c0*/  FFMA.FTZ R123, R67, R118.reuse, -R123 ;  /* 0x00000076437b7223 */ /* 0x080fe2000001087b */
[-CC-:B------:R-:W-:Y:S01]  /*b1d0*/  FFMA.FTZ R67, R60, R118.reuse, -R121.reuse ;  /* 0x000000763c437223 */ /* 0x180fe20000010879 */
[C---:B------:R-:W-:Y:S06]  /*b1e0*/  HMMA.16816.F32 R8, R12.reuse, R110, R8 ;  /* 0x0000006e0c08723c */ /* 0x040fec0000001808 */
[----:B------:R-:W-:Y:S01]  /*b1f0*/  MUFU.EX2 R51, R51 ;  /* 0x0000003300337308 */ /* 0x000fe20000000800 */
[-CC-:B------:R-:W-:Y:S01]  /*b200*/  FFMA.FTZ R111, R20, R118.reuse, -R121.reuse ;  /* 0x00000076146f7223 */ /* 0x180fe20000010879 */
[-CC-:B------:R-:W-:Y:S01]  /*b210*/  FFMA.FTZ R60, R61, R118.reuse, -R121.reuse ;  /* 0x000000763d3c7223 */ /* 0x180fe20000010879 */
[----:B------:R-:W-:Y:S01]  /*b220*/  LDSM.16.MT88.4 R20, [R168+0xdc00] ;  /* 0x00dc0000a814783b */ /* 0x000fe20000004200 */
[----:B------:R-:W-:Y:S01]  /*b230*/  FFMA.FTZ R121, R65, R118, -R121 ;  /* 0x0000007641797223 */ /* 0x000fe20000010879 */
[C---:B--2---:R-:W-:Y:S05]  /*b240*/  HMMA.16816.F32 R68, R12.reuse, R16, R68 ;  /* 0x000000100c44723c */ /* 0x044fea0000001844 */
[----:B------:R-:W1:Y:S03]  /*b250*/  MUFU.EX2 R109, R109 ;  /* 0x0000006d006d7308 */ /* 0x000e660000000800 */
[C---:B------:R-:W-:Y:S01]  /*b260*/  HMMA.16816.F32 R72, R12.reuse, R18, R72 ;  /* 0x000000120c48723c */ /* 0x040fe20000001848 */
[----:B------:R-:W2:Y:S06]  /*b270*/  LDSM.16.MT88.4 R16, [R170+0xb400] ;  /* 0x00b40000aa10783b */ /* 0x000eac0000004200 */
[----:B------:R-:W3:Y:S01]  /*b280*/  MUFU.EX2 R111, R111 ;  /* 0x0000006f006f7308 */ /* 0x000ee20000000800 */
[----:B-1----:R-:W-:Y:S09]  /*b290*/  FADD.FTZ R61, R109, R124 ;  /* 0x0000007c6d3d7221 */ /* 0x002ff20000010000 */
[----:B------:R-:W-:Y:S01]  /*b2a0*/  MUFU.EX2 R45, R45 ;  /* 0x0000002d002d7308 */ /* 0x000fe20000000800 */
[----:B---3--:R-:W-:Y:S09]  /*b2b0*/  FADD.FTZ R59, R111, R130 ;  /* 0x000000826f3b7221 */ /* 0x008ff20000010000 */
[----:B------:R-:W1:Y:S10]  /*b2c0*/  MUFU.EX2 R48, R48 ;  /* 0x0000003000307308 */ /* 0x000e740000000800 */
[----:B------:R-:W-:Y:S10]  /*b2d0*/  MUFU.EX2 R49, R49 ;  /* 0x0000003100317308 */ /* 0x000ff40000000800 */
[----:B------:R-:W3:Y:S01]  /*b2e0*/  MUFU.EX2 R54, R54 ;  /* 0x0000003600367308 */ /* 0x000ee20000000800 */
[C---:B--2---:R-:W-:Y:S09]  /*b2f0*/  HMMA.16816.F32 R76, R12.reuse, R16, R76 ;  /* 0x000000100c4c723c */ /* 0x044ff2000000184c */
[----:B------:R-:W-:Y:S01]  /*b300*/  MUFU.EX2 R55, R55 ;  /* 0x0000003700377308 */ /* 0x000fe20000000800 */
[C---:B------:R-:W-:Y:S01]  /*b310*/  HMMA.16816.F32 R80, R12.reuse, R18, R80 ;  /* 0x000000120c50723c */ /* 0x040fe20000001850 */
[----:B------:R-:W2:Y:S08]  /*b320*/  LDSM.16.MT88.4 R16, [R168+0xb400] ;  /* 0x00b40000a810783b */ /* 0x000eb00000004200 */
[----:B------:R-:W4:Y:S10]  /*b330*/  MUFU.EX2 R58, R58 ;  /* 0x0000003a003a7308 */ /* 0x000f340000000800 */
[----:B------:R-:W-:Y:S10]  /*b340*/  MUFU.EX2 R52, R52 ;  /* 0x0000003400347308 */ /* 0x000ff40000000800 */
[----:B------:R-:W5:Y:S10]  /*b350*/  MUFU.EX2 R53, R53 ;  /* 0x0000003500357308 */ /* 0x000f740000000800 */
[----:B------:R-:W-:Y:S10]  /*b360*/  MUFU.EX2 R56, R56 ;  /* 0x0000003800387308 */ /* 0x000ff40000000800 */
[----:B------:R-:W5:Y:S01]  /*b370*/  MUFU.EX2 R57, R57 ;  /* 0x0000003900397308 */ /* 0x000f620000000800 */
[C---:B--2---:R-:W-:Y:S09]  /*b380*/  HMMA.16816.F32 R84, R12.reuse, R16, R84 ;  /* 0x000000100c54723c */ /* 0x044ff20000001854 */
[----:B------:R-:W-:Y:S01]  /*b390*/  MUFU.EX2 R62, R62 ;  /* 0x0000003e003e7308 */ /* 0x000fe20000000800 */
[C---:B------:R-:W-:Y:S01]  /*b3a0*/  HMMA.16816.F32 R88, R12.reuse, R18, R88 ;  /* 0x000000120c58723c */ /* 0x040fe20000001858 */
[----:B------:R-:W2:Y:S08]  /*b3b0*/  LDSM.16.MT88.4 R16, [R170+0xd400] ;  /* 0x00d40000aa10783b */ /* 0x000eb00000004200 */
[----:B------:R-:W5:Y:S10]  /*b3c0*/  MUFU.EX2 R63, R63 ;  /* 0x0000003f003f7308 */ /* 0x000f740000000800 */
[----:B------:R-:W-:Y:S10]  /*b3d0*/  MUFU.EX2 R66, R66 ;  /* 0x0000004200427308 */ /* 0x000ff40000000800 */
[----:B------:R-:W5:Y:S10]  /*b3e0*/  MUFU.EX2 R123, R123 ;  /* 0x0000007b007b7308 */ /* 0x000f740000000800 */
[----:B------:R-:W-:Y:S01]  /*b3f0*/  MUFU.EX2 R121, R121 ;  /* 0x0000007900797308 */ /* 0x000fe20000000800 */
[C---:B--2---:R-:W-:Y:S08]  /*b400*/  HMMA.16816.F32 R92, R12.reuse, R16, R92 ;  /* 0x000000100c5c723c */ /* 0x044ff0000000185c */
[C---:B------:R-:W-:Y:S01]  /*b410*/  HMMA.16816.F32 R96, R12.reuse, R18, R96 ;  /* 0x000000120c60723c */ /* 0x040fe20000001860 */
[----:B------:R-:W2:Y:S07]  /*b420*/  LDSM.16.MT88.4 R16, [R168+0xd400] ;  /* 0x00d40000a810783b */ /* 0x000eae0000004200 */
[C---:B--2---:R-:W-:Y:S08]  /*b430*/  HMMA.16816.F32 R100, R12.reuse, R16, R100 ;  /* 0x000000100c64723c */ /* 0x044ff00000001864 */
[----:B------:R-:W-:Y:S01]  /*b440*/  HMMA.16816.F32 R104, R12, R18, R104 ;  /* 0x000000120c68723c */ /* 0x000fe20000001868 */
[----:B------:R-:W2:Y:S02]  /*b450*/  LDSM.16.MT88.4 R16, [R170+0x9800] ;  /* 0x00980000aa10783b */ /* 0x000ea40000004200 */
[C---:B------:R-:W-:Y:S01]  /*b460*/  F2FP.F16.F32.PACK_AB R13, R114.reuse, R109 ;  /* 0x0000006d720d723e */ /* 0x040fe200000000ff */
[----:B------:R-:W-:Y:S01]  /*b470*/  FADD.FTZ R114, R114, R61 ;  /* 0x0000003d72727221 */ /* 0x000fe20000010000 */
[C---:B------:R-:W-:Y:S01]  /*b480*/  F2FP.F16.F32.PACK_AB R12, R128.reuse, R111 ;  /* 0x0000006f800c723e */ /* 0x040fe200000000ff */
[----:B------:R-:W-:Y:S01]  /*b490*/  FADD.FTZ R128, R128, R59 ;  /* 0x0000003b80807221 */ /* 0x000fe20000010000 */
[----:B------:R-:W-:Y:S01]  /*b4a0*/  F2FP.F16.F32.PACK_AB R15, R112, R113 ;  /* 0x00000071700f723e */ /* 0x000fe200000000ff */
[----:B------:R-:W-:Y:S01]  /*b4b0*/  FADD.FTZ R113, R113, R114 ;  /* 0x0000007271717221 */ /* 0x000fe20000010000 */
[----:B------:R-:W-:Y:S01]  /*b4c0*/  F2FP.F16.F32.PACK_AB R14, R126, R127 ;  /* 0x0000007f7e0e723e */ /* 0x000fe200000000ff */
[----:B------:R-:W-:Y:S01]  /*b4d0*/  LDSM.16.MT88.4 R108, [R170+0xac00] ;  /* 0x00ac0000aa6c783b */ /* 0x000fe20000004200 */
[----:B------:R-:W-:Y:S01]  /*b4e0*/  FADD.FTZ R127, R127, R128 ;  /* 0x000000807f7f7221 */ /* 0x000fe20000010000 */
[----:B------:R-:W-:Y:S03]  /*b4f0*/  FADD.FTZ R113, R112, R113 ;  /* 0x0000007170717221 */ /* 0x000fe60000010000 */
        /* <DEDUP_REMOVED lines=24> */
[----:B------:R-:W-:Y:S01]  /*b680*/  F2FP.F16.F32.PACK_AB R14, R134, R137 ;  /* 0x00000089860e723e */ /* 0x000fe200000000ff */
[----:B------:R-:W-:Y:S04]  /*b690*/  FADD.FTZ R146, R146, R127 ;  /* 0x0000007f92927221 */ /* 0x000fe80000010000 */
[----:B------:R-:W-:Y:S02]  /*b6a0*/  FADD.FTZ R146, R139, R146 ;  /* 0x000000928b927221 */ /* 0x000fe40000010000 */
        /* <DEDUP_REMOVED lines=61> */
[----:B------:R-:W3:Y:S02]  /*ba80*/  LDSM.16.MT88.4 R24, [R170+0xe800] ;  /* 0x00e80000aa18783b */ /* 0x000ee40000004200 */
[----:B------:R-:W-:Y:S02]  /*ba90*/  F2FP.F16.F32.PACK_AB R13, R54, R49 ;  /* 0x00000031360d723e */ /* 0x000fe400000000ff */
[----:B----4-:R-:W-:Y:S02]  /*baa0*/  F2FP.F16.F32.PACK_AB R15, R58, R55 ;  /* 0x000000373a0f723e */ /* 0x010fe400000000ff */
[----:B-----5:R-:W-:Y:S02]  /*bab0*/  F2FP.F16.F32.PACK_AB R12, R53, R52 ;  /* 0x00000034350c723e */ /* 0x020fe400000000ff */
[----:B------:R-:W-:Y:S07]  /*bac0*/  F2FP.F16.F32.PACK_AB R14, R57, R56 ;  /* 0x00000038390e723e */ /* 0x000fee00000000ff */
[C---:B-1----:R-:W-:Y:S08]  /*bad0*/  HMMA.16816.F32 R4, R12.reuse, R20, R4 ;  /* 0x000000140c04723c */ /* 0x042ff00000001804 */
[C---:B------:R-:W-:Y:S01]  /*bae0*/  HMMA.16816.F32 R8, R12.reuse, R22, R8 ;  /* 0x000000160c08723c */ /* 0x040fe20000001808 */
[----:B------:R-:W-:Y:S07]  /*baf0*/  LDSM.16.MT88.4 R20, [R170+0xcc00] ;  /* 0x00cc0000aa14783b */ /* 0x000fee0000004200 */
[C---:B--2---:R-:W-:Y:S08]  /*bb00*/  HMMA.16816.F32 R68, R12.reuse, R16, R68 ;  /* 0x000000100c44723c */ /* 0x044ff00000001844 */
[C---:B------:R-:W-:Y:S01]  /*bb10*/  HMMA.16816.F32 R72, R12.reuse, R18, R72 ;  /* 0x000000120c48723c */ /* 0x040fe20000001848 */
[----:B------:R-:W1:Y:S07]  /*bb20*/  LDSM.16.MT88.4 R16, [R168+0xac00] ;  /* 0x00ac0000a810783b */ /* 0x000e6e0000004200 */
[C---:B------:R-:W-:Y:S01]  /*bb30*/  HMMA.16816.F32 R76, R12.reuse, R28, R76 ;  /* 0x0000001c0c4c723c */ /* 0x040fe2000000184c */
[----:B------:R-:W-:Y:S07]  /*bb40*/  MUFU.EX2 R29, R67 ;  /* 0x00000043001d7308 */ /* 0x000fee0000000800 */
[C---:B------:R-:W-:Y:S03]  /*bb50*/  HMMA.16816.F32 R80, R12.reuse, R30, R80 ;  /* 0x0000001e0c50723c */ /* 0x040fe60000001850 */
[----:B------:R-:W2:Y:S05]  /*bb60*/  MUFU.EX2 R28, R60 ;  /* 0x0000003c001c7308 */ /* 0x000eaa0000000800 */
[C---:B------:R-:W-:Y:S05]  /*bb70*/  HMMA.16816.F32 R84, R12.reuse, R32, R84 ;  /* 0x000000200c54723c */ /* 0x040fea0000001854 */
[----:B------:R-:W4:Y:S03]  /*bb80*/  MUFU.EX2 R30, R64 ;  /* 0x00000040001e7308 */ /* 0x000f260000000800 */
[C---:B------:R-:W-:Y:S08]  /*bb90*/  HMMA.16816.F32 R88, R12.reuse, R34, R88 ;  /* 0x000000220c58723c */ /* 0x040ff00000001858 */
[C---:B---3--:R-:W-:Y:S08]  /*bba0*/  HMMA.16816.F32 R92, R12.reuse, R24, R92 ;  /* 0x000000180c5c723c */ /* 0x048ff0000000185c */
[C---:B------:R-:W-:Y:S01]  /*bbb0*/  HMMA.16816.F32 R96, R12.reuse, R26, R96 ;  /* 0x0000001a0c60723c */ /* 0x040fe20000001860 */
[----:B------:R-:W3:Y:S07]  /*bbc0*/  LDSM.16.MT88.4 R24, [R168+0xcc00] ;  /* 0x00cc0000a818783b */ /* 0x000eee0000004200 */
[C---:B------:R-:W-:Y:S08]  /*bbd0*/  HMMA.16816.F32 R100, R12.reuse, R36, R100 ;  /* 0x000000240c64723c */ /* 0x040ff00000001864 */
[----:B------:R-:W-:Y:S03]  /*bbe0*/  HMMA.16816.F32 R104, R12, R38, R104 ;  /* 0x000000260c68723c */ /* 0x000fe60000001868 */
[----:B------:R-:W-:Y:S02]  /*bbf0*/  F2FP.F16.F32.PACK_AB R13, R63, R62 ;  /* 0x0000003e3f0d723e */ /* 0x000fe400000000ff */
[----:B------:R-:W-:Y:S02]  /*bc00*/  F2FP.F16.F32.PACK_AB R15, R123, R66 ;  /* 0x000000427b0f723e */ /* 0x000fe400000000ff */
[----:B--2---:R-:W-:Y:S02]  /*bc10*/  F2FP.F16.F32.PACK_AB R12, R28, R29 ;  /* 0x0000001d1c0c723e */ /* 0x004fe400000000ff */
[----:B----4-:R-:W-:Y:S07]  /*bc20*/  F2FP.F16.F32.PACK_AB R14, R121, R30 ;  /* 0x0000001e790e723e */ /* 0x010fee00000000ff */
[C---:B------:R-:W-:Y:S01]  /*bc30*/  HMMA.16816.F32 R112, R12.reuse, R108, R4 ;  /* 0x0000006c0c70723c */ /* 0x040fe20000001804 */
[----:B------:R-:W2:Y:S07]  /*bc40*/  LDSM.16.MT88.4 R4, [R170+0xec00] ;  /* 0x00ec0000aa04783b */ /* 0x000eae0000004200 */
[C---:B------:R-:W-:Y:S03]  /*bc50*/  HMMA.16816.F32 R108, R12.reuse, R110, R8 ;  /* 0x0000006e0c6c723c */ /* 0x040fe60000001808 */
[----:B------:R-:W-:Y:S01]  /*bc60*/  FADD.FTZ R8, R132, R131 ;  /* 0x0000008384087221 */ /* 0x000fe20000010000 */
[----:B------:R-:W-:Y:S03]  /*bc70*/  FADD.FTZ R9, R137, R146 ;  /* 0x0000009289097221 */ /* 0x000fe60000010000 */
[----:B------:R-:W-:Y:S01]  /*bc80*/  FADD.FTZ R8, R129, R8 ;  /* 0x0000000881087221 */ /* 0x000fe20000010000 */
[C---:B-1----:R-:W-:Y:S03]  /*bc90*/  HMMA.16816.F32 R68, R12.reuse, R16, R68 ;  /* 0x000000100c44723c */ /* 0x042fe60000001844 */
[----:B------:R-:W-:Y:S01]  /*bca0*/  FADD.FTZ R9, R134, R9 ;  /* 0x0000000986097221 */ /* 0x000fe20000010000 */
[----:B------:R-:W-:Y:S01]  /*bcb0*/  FADD.FTZ R17, R119, R8 ;  /* 0x0000000877117221 */ /* 0x000fe20000010000 */
[----:B------:R-:W-:Y:S02]  /*bcc0*/  MOV R119, R116 ;  /* 0x0000007400777202 */ /* 0x000fe40000000f00 */
[----:B------:R-:W-:Y:S01]  /*bcd0*/  FADD.FTZ R136, R136, R9 ;  /* 0x0000000988887221 */ /* 0x000fe20000010000 */
[C---:B------:R-:W-:Y:S01]  /*bce0*/  HMMA.16816.F32 R72, R12.reuse, R18, R72 ;  /* 0x000000120c48723c */ /* 0x040fe20000001848 */
[----:B------:R-:W1:Y:S02]  /*bcf0*/  LDSM.16.MT88.4 R8, [R168+0xec00] ;  /* 0x00ec0000a808783b */ /* 0x000e640000004200 */
        /* <DEDUP_REMOVED lines=40> */
.L_x_3813:
        /* <DEDUP_REMOVED lines=16> */
.L_x_3834:
[----:B------:R-:W-:Y:S05]  /*c080*/  WARPSYNC.ALL ;  /* 0x0000000000007948 */ /* 0x000fea0003800000 */
[----:B------:R-:W1:Y:S01]  /*c090*/  S2UR UR6, SR_CgaCtaId ;  /* 0x00000000000679c3 */ /* 0x000e620000008800 */
[----:B---3--:R-:W-:Y:S01]  /*c0a0*/  FADD.FTZ R7, R12, R15 ;  /* 0x0000000f0c077221 */ /* 0x008fe20000010000 */
[----:B------:R-:W3:Y:S01]  /*c0b0*/  MUFU.RCP R11, R8 ;  /* 0x00000008000b7308 */ /* 0x000ee20000001000 */
[----:B------:R-:W-:-:S05]  /*c0c0*/  SHF.L.U32 R13, R4, 0x1, RZ ;  /* 0x00000001040d7819 */ /* 0x000fca00000006ff */
[----:B------:R-:W-:Y:S01]  /*c0d0*/  BAR.SYNC.DEFER_BLOCKING 0x0 ;  /* 0x0000000000007b1d */ /* 0x000fe20000010000 */
[C---:B--2---:R-:W-:Y:S02]  /*c0e0*/  SHF.L.U32 R12, R4.reuse, 0x4, RZ ;  /* 0x00000004040c7819 */ /* 0x044fe400000006ff */
[----:B------:R-:W-:Y:S02]  /*c0f0*/  LOP3.LUT R13, R13, 0x6, RZ, 0xc0, !PT ;  /* 0x000000060d0d7812 */ /* 0x000fe400078ec0ff */
[----:B------:R-:W-:Y:S01]  /*c100*/  SHF.L.U32 R6, R4, 0x3, RZ ;  /* 0x0000000304067819 */ /* 0x000fe200000006ff */
[----:B------:R-:W2:Y:S01]  /*c110*/  MUFU.RCP R9, R7 ;  /* 0x0000000700097308 */ /* 0x000ea20000001000 */
[----:B------:R-:W-:Y:S01]  /*c120*/  FSETP.NE.FTZ.AND P1, PT, R8, RZ, PT ;  /* 0x000000ff0800720b */ /* 0x000fe20003f35000 */
[----:B------:R-:W-:Y:S01]  /*c130*/  UMOV UR7, 0x400 ;  /* 0x0000040000077882 */ /* 0x000fe20000000000 */
[----:B------:R-:W-:Y:S02]  /*c140*/  LOP3.LUT R12, R13, 0x3e00, R12, 0xf8, !PT ;  /* 0x00003e000d0c7812 */ /* 0x000fe400078ef80c */
[----:B------:R-:W-:-:S02]  /*c150*/  LOP3.LUT R13, R6, 0x20, RZ, 0xc0, !PT ;  /* 0x00000020060d7812 */ /* 0x000fc400078ec0ff */
[----:B------:R-:W-:Y:S02]  /*c160*/  FSETP.NE.FTZ.AND P0, PT, R7, RZ, PT ;  /* 0x000000ff0700720b */ /* 0x000fe40003f15000 */
[----:B---3--:R-:W-:Y:S02]  /*c170*/  FSEL R11, R11, 1, P1 ;  /* 0x3f8000000b0b7808 */ /* 0x008fe40000800000 */
[----:B------:R-:W-:Y:S01]  /*c180*/  IADD3 R10, PT, PT, R10, R12, R13 ;  /* 0x0000000c0a0a7210 */ /* 0x000fe20007ffe00d */
[----:B-1----:R-:W-:Y:S02]  /*c190*/  ULEA UR6, UR6, UR7, 0x18 ;  /* 0x0000000706067291 */ /* 0x002fe4000f8ec0ff */
[C---:B------:R-:W-:Y:S01]  /*c1a0*/  FMUL.FTZ R112, R11.reuse, R112 ;  /* 0x000000700b707220 */ /* 0x040fe20000410000 */
        /* <DEDUP_REMOVED lines=80> */
[----:B------:R-:W4:Y:S01]  /*c6b0*/  @P1 MUFU.LG2 R8, R8 ;  /* 0x0000000800081308 */ /* 0x000f220000000c00 */
[----:B------:R-:W-:-:S02]  /*c6c0*/  SHF.L.U32 R52, R4, 0x2, RZ ;  /* 0x0000000204347819 */ /* 0x000fc400000006ff */
[----:B------:R4:W5:Y:S01]  /*c6d0*/  LD.E R54, desc[UR4][R2.64+0xcc] ;  /* 0x0000cc0402367980 */ /* 0x000962000c101900 */
[----:B-1----:R-:W-:Y:S02]  /*c6e0*/  SHF.L.U32 R10, R53, 0x5, RZ ;  /* 0x00000005350a7819 */ /* 0x002fe400000006ff */
[--C-:B--2---:R-:W-:Y:S01]  /*c6f0*/  SHF.R.U32.HI R6, RZ, 0x1, R4.reuse ;  /* 0x00000001ff067819 */ /* 0x104fe20000011604 */
[----:B------:R1:W5:Y:S01]  /*c700*/  LD.E.64 R62, desc[UR4][R2.64+0x78] ;  /* 0x00007804023e7980 */ /* 0x000362000c101b00 */
[----:B------:R-:W2:Y:S01]  /*c710*/  @P0 MUFU.LG2 R7, R7 ;  /* 0x0000000700070308 */ /* 0x000ea20000000c00 */
[----:B------:R-:W-:Y:S02]  /*c720*/  SHF.R.U32.HI R55, RZ, 0x2, R4 ;  /* 0x00000002ff377819 */ /* 0x000fe40000011604 */
[----:B------:R1:W5:Y:S01]  /*c730*/  LD.E.64 R60, desc[UR4][R2.64+0xa8] ;  /* 0x0000a804023c7980 */ /* 0x000362000c101b00 */
[----:B---3--:R-:W-:Y:S02]  /*c740*/  LOP3.LUT R11, R52, 0xd8, RZ, 0xc0, !PT ;  /* 0x000000d8340b7812 */ /* 0x008fe400078ec0ff */
[----:B------:R-:W-:-:S02]  /*c750*/  LOP3.LUT P2, RZ, R4, 0x3, RZ, 0xc0, !PT ;  /* 0x0000000304ff7812 */ /* 0x000fc4000784c0ff */
[----:B----4-:R-:W-:Y:S02]  /*c760*/  LOP3.LUT R9, R52, 0xf04, RZ, 0xc0, !PT ;  /* 0x00000f0434097812 */ /* 0x010fe400078ec0ff */
[----:B------:R-:W-:Y:S02]  /*c770*/  LOP3.LUT R4, R11, 0x18, R0, 0x78, !PT ;  /* 0x000000180b047812 */ /* 0x000fe400078e7800 */
[----:B------:R-:W-:Y:S01]  /*c780*/  LOP3.LUT R9, R9, 0x20, R10, 0xf8, !PT ;  /* 0x0000002009097812 */ /* 0x000fe200078ef80a */
[----:B------:R-:W-:-:S03]  /*c790*/  @P1 FMUL.FTZ R8, R8, 0.69314718246459960938 ;  /* 0x3f31721808081820 */ /* 0x000fc60000410000 */
[----:B------:R-:W-:Y:S01]  /*c7a0*/  LOP3.LUT R4, R9, R4, RZ, 0xfc, !PT ;  /* 0x0000000409047212 */ /* 0x000fe200078efcff */
[----:B--2---:R-:W-:Y:S01]  /*c7b0*/  @P0 FMUL.FTZ R7, R7, 0.69314718246459960938 ;  /* 0x3f31721807070820 */ /* 0x004fe20000410000 */
[----:B------:R-:W-:Y:S02]  /*c7c0*/  LOP3.LUT R6, R6, 0x30, RZ, 0xc0, !PT ;  /* 0x0000003006067812 */ /* 0x000fe400078ec0ff */
[----:B------:R-:W-:Y:S01]  /*c7d0*/  LEA R57, R4, UR6, 0x2 ;  /* 0x0000000604397c11 */ /* 0x000fe2000f8e10ff */
[----:B------:R-:W-:Y:S01]  /*c7e0*/  BAR.SYNC.DEFER_BLOCKING 0x0 ;  /* 0x0000000000007b1d */ /* 0x000fe20000010000 */
[----:B------:R-:W-:Y:S01]  /*c7f0*/  MOV R56, 0xff800000 ;  /* 0xff80000000387802 */ /* 0x000fe20000000f00 */
[C---:B-----5:R-:W-:Y:S01]  /*c800*/  @P1 FFMA.FTZ R56, R5.reuse, R117, R8 ;  /* 0x0000007505381223 */ /* 0x060fe20000010008 */
[----:B------:R-:W-:Y:S01]  /*c810*/  MOV R0, 0xff800000 ;  /* 0xff80000000007802 */ /* 0x000fe20000000f00 */
[----:B------:R-:W-:Y:S01]  /*c820*/  @P0 FFMA.FTZ R0, R5, R116, R7 ;  /* 0x0000007405000223 */ /* 0x000fe20000010007 */
        /* <DEDUP_REMOVED lines=13> */
[----:B------:R-:W-:-:S04]  /*c900*/  IMAD R12, R12, UR8, R193 ;  /* 0x000000080c0c7c24 */ /* 0x000fc8000f8e02c1 */
[----:B------:R-:W-:-:S04]  /*c910*/  IMAD R12, R12, R15, R192 ;  /* 0x0000000f0c0c7224 */ /* 0x000fc800078e02c0 */
[----:B------:R-:W-:Y:S02]  /*c920*/  IMAD R190, R13, R12, R190 ;  /* 0x0000000c0dbe7224 */ /* 0x000fe400078e02be */
[----:B------:R1:W1:Y:S01]  /*c930*/  LDS.128 R12, [R57+0x4800] ;  /* 0x00480000390c7984 */ /* 0x0002620000000c00 */
[----:B--234-:R-:W-:Y:S05]  /*c940*/  @P2 BRA `(.L_x_3823) ;  /* 0x0000000000242947 */ /* 0x01cfea0003800000 */
[C---:B------:R-:W-:Y:S01]  /*c950*/  VIADD R59, R55.reuse, 0x8 ;  /* 0x00000008373b7836 */ /* 0x040fe20000000000 */
[C---:B-1----:R-:W-:Y:S02]  /*c960*/  IADD3 R57, P0, PT, R190.reuse, R55, RZ ;  /* 0x00000037be397210 */ /* 0x042fe40007f1e0ff */
[-C--:B------:R-:W-:Y:S02]  /*c970*/  ISETP.GE.AND P2, PT, R55, R178.reuse, PT ;  /* 0x000000b23700720c */ /* 0x080fe40003f46270 */
[----:B------:R-:W-:Y:S02]  /*c980*/  ISETP.GE.AND P1, PT, R59, R178, PT ;  /* 0x000000b23b00720c */ /* 0x000fe40003f26270 */
[----:B------:R-:W-:Y:S02]  /*c990*/  LEA.HI.X.SX32 R58, R190, RZ, 0x1, P0 ;  /* 0x000000ffbe3a7211 */ /* 0x000fe400000f0eff */
[----:B------:R-:W-:-:S04]  /*c9a0*/  LEA R60, P0, R57, R60, 0x2 ;  /* 0x0000003c393c7211 */ /* 0x000fc800078010ff */
[----:B------:R-:W-:-:S05]  /*c9b0*/  LEA.HI.X R61, R57, R61, R58, 0x2, P0 ;  /* 0x0000003d393d7211 */ /* 0x000fca00000f143a */
[----:B------:R2:W-:Y:S04]  /*c9c0*/  @!P2 ST.E desc[UR4][R60.64], R56 ;  /* 0x000000383c00a985 */ /* 0x0005e8000c101904 */
[----:B------:R2:W-:Y:S02]  /*c9d0*/  @!P1 ST.E desc[UR4][R60.64+0x20], R0 ;  /* 0x000020003c009985 */ /* 0x0005e4000c101904 */
.L_x_3823:
[----:B------:R-:W-:Y:S05]  /*c9e0*/  BSYNC.RECONVERGENT B0 ;  /* 0x0000000000007941 */ /* 0x000fea0003800200 */
.L_x_3822:
[C---:B------:R-:W-:Y:S01]  /*c9f0*/  VIADD R55, R53.reuse, 0x10 ;  /* 0x0000001035377836 */ /* 0x040fe20000000000 */
[CC--:B------:R-:W-:Y:S01]  /*ca00*/  ISETP.GE.AND P2, PT, R53.reuse, R178.reuse, PT ;  /* 0x000000b23500720c */ /* 0x0c0fe20003f46270 */
[----:B-1----:R1:W5:Y:S01]  /*ca10*/  LD.E R2, desc[UR4][R2.64+0xc0] ;  /* 0x0000c00402027980 */ /* 0x002362000c101900 */
[----:B------:R-:W-:Y:S01]  /*ca20*/  VIADD R59, R53, 0x20 ;  /* 0x00000020353b7836 */ /* 0x000fe20000000000 */
        /* <DEDUP_REMOVED lines=21> */
.L_x_3825:
[----:B------:R-:W-:Y:S05]  /*cb80*/  BSYNC.RECONVERGENT B0 ;  /* 0x0000000000007941 */ /* 0x000fea0003800200 */
.L_x_3824:
        /* <DEDUP_REMOVED lines=14> */
.L_x_3827:
[----:B------:R-:W-:Y:S05]  /*cc70*/  BSYNC.RECONVERGENT B0 ;  /* 0x0000000000007941 */ /* 0x000fea0003800200 */
.L_x_3826:
[----:B------:R-:W-:Y:S04]  /*cc80*/  BSSY.RECONVERGENT B0, `(.L_x_3828) ;  /* 0x000000e000007945 */ /* 0x000fe80003800200 */
[----:B------:R-:W-:Y:S05]  /*cc90*/  @P5 BRA `(.L_x_3829) ;  /* 0x0000000000305947 */ /* 0x000fea0003800000 */
[-C--:B-----5:R-:W-:Y:S02]  /*cca0*/  ISETP.GE.AND P5, PT, R55, R2.reuse, PT ;  /* 0x000000023700720c */ /* 0x0a0fe40003fa6270 */
[-C--:B------:R-:W-:Y:S02]  /*ccb0*/  ISETP.GE.AND P3, PT, R53, R2.reuse, PT ;  /* 0x000000023500720c */ /* 0x080fe40003f66270 */
[----:B------:R-:W-:-:S09]  /*ccc0*/  ISETP.GE.AND P1, PT, R3, R2, PT ;  /* 0x000000020300720c */ /* 0x000fd20003f26270 */
[CC--:B-1-3--:R-:W-:Y:S02]  /*ccd0*/  @!P5 LEA R16, P4, R57.reuse, R62.reuse, 0x2 ;  /* 0x0000003e3910d211 */ /* 0x0cafe400078810ff */
        /* <DEDUP_REMOVED lines=8> */
.L_x_3829:
[----:B------:R-:W-:Y:S05]  /*cd60*/  BSYNC.RECONVERGENT B0 ;  /* 0x0000000000007941 */ /* 0x000fea0003800200 */
.L_x_3828:
[----:B------:R-:W-:-:S04]  /*cd70*/  MOV R185, 0x0 ;  /* 0x0000000000b97802 */ /* 0x000fc80000000f00 */
[----:B-12345:R-:W-:Y:S05]  /*cd80*/  @P6 RET.REL.NODEC R184 `(_ZN5flash24flash_fwd_splitkv_kernelI23Flash_fwd_kernel_traitsILi96ELi64ELi128ELi4ELb0ELb0EN7cutlass6half_tE19Flash_kernel_traitsILi96ELi64ELi128ELi4ES3_EELb0ELb0ELb1ELb0ELb0ELb0ELb1ELb0EEEvNS_16Flash_fwd_paramsE) ;  /* 0xffffff30b89c6950 */ /* 0x03efea0003c3ffff */
        /* <DEDUP_REMOVED lines=10> */
[----:B-1----:R-:W-:Y:S05]  /*ce30*/  @P0 RET.REL.NODEC R184 `(_ZN5flash24flash_fwd_splitkv_kernelI23Flash_fwd_kernel_traitsILi96ELi64ELi128ELi4ELb0ELb0EN7cutlass6half_tE19Flash_kernel_traitsILi96ELi64ELi128ELi4ES3_EELb0ELb0ELb1ELb0ELb0ELb0ELb1ELb0EEEvNS_16Flash_fwd_paramsE) ;  /* 0xffffff30b8700950 */ /* 0x002fea0003c3ffff */
[----:B------:R-:W-:Y:S01]  /*ce40*/  LEA R2, P0, R57, R62, 0x2 ;  /* 0x0000003e39027211 */ /* 0x000fe200078010ff */
[----:B------:R-:W-:-:S03]  /*ce50*/  IMAD.MOV.U32 R185, RZ, RZ, 0x0 ;  /* 0x00000000ffb97424 */ /* 0x000fc600078e00ff */
[----:B------:R-:W-:-:S05]  /*ce60*/  LEA.HI.X R3, R57, R63, R54, 0x2, P0 ;  /* 0x0000003f39037211 */ /* 0x000fca00000f1436 */
[----:B------:R1:W-:Y:S02]  /*ce70*/  ST.E.128 desc[UR4][R2.64+0x4900], R4 ;  /* 0x0049000402007985 */ /* 0x0003e4000c101d04 */
[----:B-1----:R-:W-:Y:S05]  /*ce80*/  RET.REL.NODEC R184 `(_ZN5flash24flash_fwd_splitkv_kernelI23Flash_fwd_kernel_traitsILi96ELi64ELi128ELi4ELb0ELb0EN7cutlass6half_tE19Flash_kernel_traitsILi96ELi64ELi128ELi4ES3_EELb0ELb0ELb1ELb0ELb0ELb0ELb1ELb0EEEvNS_16Flash_fwd_paramsE) ;  /* 0xffffff30b85c7950 */ /* 0x002fea0003c3ffff */
.L_x_3821:
[----:B------:R-:W-:Y:S01]  /*ce90*/  MOV R7, 0x2 ;  /* 0x0000000200077802 */ /* 0x000fe20000000f00 */
[----:B------:R-:W-:Y:S01]  /*cea0*/  IMAD.MOV.U32 R6, RZ, RZ, 0x1f ;  /* 0x0000001fff067424 */ /* 0x000fe200078e00ff */
[----:B------:R-:W-:-:S07]  /*ceb0*/  MOV R9, 0xffffffff ;  /* 0xffffffff00097802 */ /* 0x000fce0000000f00 */
[----:B-----5:R-:W-:Y:S05]  /*cec0*/  WARPSYNC.COLLECTIVE R9, `(.L_x_3830) ;  /* 0x0000000009087348 */ /* 0x020fea0003c00000 */
[----:B------:R1:W2:Y:S02]  /*ced0*/  SHFL.BFLY P0, R15, R201, R7, R6 ;  /* 0x0c000007c90f7389 */ /* 0x0002a40000000006 */
[----:B-12--5:R-:W-:Y:S05]  /*cee0*/  ENDCOLLECTIVE ;  /* 0x000000000000791b */ /* 0x026fea0003800000 */
.L_x_3830:
[----:B------:R-:W-:Y:S02]  /*cef0*/  IMAD.MOV.U32 R8, RZ, RZ, R15 ;  /* 0x000000ffff087224 */ /* 0x000fe400078e000f */
[----:B------:R-:W-:Y:S02]  /*cf00*/  IMAD.MOV.U32 R7, RZ, RZ, 0x1 ;  /* 0x00000001ff077424 */ /* 0x000fe400078e00ff */
[----:B------:R-:W-:-:S05]  /*cf10*/  FADD.FTZ R11, R8, R201 ;  /* 0x000000c9080b7221 */ /* 0x000fca0000010000 */
[----:B------:R-:W-:-:S07]  /*cf20*/  MOV R201, R11 ;  /* 0x0000000b00c97202 */ /* 0x000fce0000000f00 */
[----:B------:R-:W-:Y:S05]  /*cf30*/  WARPSYNC.COLLECTIVE R9, `(.L_x_3831) ;  /* 0x0000000009087348 */ /* 0x000fea0003c00000 */
[----:B------:R1:W2:Y:S02]  /*cf40*/  SHFL.BFLY P0, R15, R201, R7, R6 ;  /* 0x0c000007c90f7389 */ /* 0x0002a40000000006 */
[----:B-12---:R-:W-:Y:S05]  /*cf50*/  ENDCOLLECTIVE ;  /* 0x000000000000791b */ /* 0x006fea0003800000 */
.L_x_3831:
[----:B------:R-:W-:Y:S01]  /*cf60*/  MOV R201, R200 ;  /* 0x000000c800c97202 */ /* 0x000fe20000000f00 */
[----:B------:R-:W-:Y:S01]  /*cf70*/  IMAD.MOV.U32 R7, RZ, RZ, 0x2 ;  /* 0x00000002ff077424 */ /* 0x000fe200078e00ff */
[----:B------:R-:W-:-:S07]  /*cf80*/  MOV R8, R15 ;  /* 0x0000000f00087202 */ /* 0x000fce0000000f00 */
[----:B------:R-:W-:Y:S05]  /*cf90*/  WARPSYNC.COLLECTIVE R9, `(.L_x_3832) ;  /* 0x0000000009087348 */ /* 0x000fea0003c00000 */
[----:B------:R1:W2:Y:S02]  /*cfa0*/  SHFL.BFLY P0, R15, R201, R7, R6 ;  /* 0x0c000007c90f7389 */ /* 0x0002a40000000006 */
[----:B-12---:R-:W-:Y:S05]  /*cfb0*/  ENDCOLLECTIVE ;  /* 0x000000000000791b */ /* 0x006fea0003800000 */
.L_x_3832:
[----:B------:R-:W-:Y:S01]  /*cfc0*/  FADD.FTZ R8, R11, R8 ;  /* 0x000000080b087221 */ /* 0x000fe20000010000 */
[----:B------:R-:W-:Y:S01]  /*cfd0*/  FADD.FTZ R12, R15, R200 ;  /* 0x000000c80f0c7221 */ /* 0x000fe20000010000 */
[----:B------:R-:W-:-:S04]  /*cfe0*/  MOV R7, 0x1 ;  /* 0x0000000100077802 */ /* 0x000fc80000000f00 */
[----:B------:R-:W-:-:S07]  /*cff0*/  MOV R201, R12 ;  /* 0x0000000c00c97202 */ /* 0x000fce0000000f00 */
[----:B------:R-:W-:Y:S05]  /*d000*/  WARPSYNC.COLLECTIVE R9, `(.L_x_3833) ;  /* 0x0000000009087348 */ /* 0x000fea0003c00000 */
[----:B------:R1:W2:Y:S02]  /*d010*/  SHFL.BFLY P0, R15, R201, R7, R6 ;  /* 0x0c000007c90f7389 */ /* 0x0002a40000000006 */
[----:B-12---:R-:W-:Y:S05]  /*d020*/  ENDCOLLECTIVE ;  /* 0x000000000000791b */ /* 0x006fea0003800000 */
.L_x_3833:
[----:B------:R-:W-:Y:S05]  /*d030*/  BRA `(.L_x_3834) ;  /* 0xfffffff000107947 */ /* 0x000fea000383ffff */
.L_x_3835:
        /* <DEDUP_REMOVED lines=12> */
.L_x_11654:


//--------------------- .text._ZN5flash24flash_fwd_splitkv_kernelI23Flash_fwd_kernel_traitsILi96ELi64ELi128ELi4ELb0ELb0EN7cutlass6half_tE19Flash_kernel_traitsILi96ELi64ELi128ELi4ES3_EELb0ELb0ELb1ELb0ELb0ELb1ELb1ELb0EEEvNS_16Flash_fwd_paramsE --------------------------
	.section	.text._ZN5flash24flash_fwd_splitkv_kernelI23Flash_fwd_kernel_traitsILi96ELi64ELi128ELi4ELb0ELb0EN7cutlass6half_tE19Flash_kernel_traitsILi96ELi64ELi128ELi4ES3_EELb0ELb0ELb1ELb0ELb0ELb1ELb1ELb0EEEvNS_16Flash_fwd_paramsE,"ax",@progbits
	.align	128
        .global         _ZN5flash24flash_fwd_splitkv_kernelI23Flash_fwd_kernel_traitsILi96ELi64ELi128ELi4ELb0ELb0EN7cutlass6half_tE19Flash_kernel_traitsILi96ELi64ELi128ELi4ES3_EELb0ELb0ELb1ELb0ELb0ELb1ELb1ELb0EEEvNS_16Flash_fwd_paramsE
        .type           _ZN5flash24flash_fwd_splitkv_kernelI23Flash_fwd_kernel_traitsILi96ELi64ELi128ELi4ELb0ELb0EN7cutlass6half_tE19Flash_kernel_traitsILi96ELi64ELi128ELi4ES3_EELb0ELb0ELb1ELb0ELb0ELb1ELb1ELb0EEEvNS_16Flash_fwd_paramsE,@function
        .size           _ZN5flash24flash_fwd_splitkv_kernelI23Flash_fwd_kernel_traitsILi96ELi64ELi128ELi4ELb0ELb0EN7cutlass6half_tE19Flash_kernel_traitsILi96ELi64ELi128ELi4ES3_EELb0ELb0ELb1ELb0ELb0ELb1ELb1ELb0EEEvNS_16Flash_fwd_paramsE,(.L_x_11655 - _ZN5flash24flash_fwd_splitkv_kernelI23Flash_fwd_kernel_traitsILi96ELi64ELi128ELi4ELb0ELb0EN7cutlass6half_tE19Flash_kernel_traitsILi96ELi64ELi128ELi4ES3_EELb0ELb0ELb1ELb0ELb0ELb1ELb1ELb0EEEvNS_16Flash_fwd_paramsE)
        .other          _ZN5flash24flash_fwd_splitkv_kernelI23Flash_fwd_kernel_traitsILi96ELi64ELi128ELi4ELb0ELb0EN7cutlass6half_tE19Flash_kernel_traitsILi96ELi64ELi128ELi4ES3_EELb0ELb0ELb1ELb0ELb0ELb1ELb1ELb0EEEvNS_16Flash_fwd_paramsE,@"STO_CUDA_ENTRY STV_DEFAULT"
_ZN5flash24flash_fwd_splitkv_kernelI23Flash_fwd_kernel_traitsILi96ELi64ELi128ELi4ELb0ELb0EN7cutlass6half_tE19Flash_kernel_traitsILi96ELi64ELi128ELi4ES3_EELb0ELb0ELb1ELb0ELb0ELb1ELb1ELb0EEEvNS_16Flash_fwd_paramsE:
.text._ZN5flash24flash_fwd_splitkv_kernelI23Flash_fwd_kernel_traitsILi96ELi64ELi128ELi4ELb0ELb0EN7cutlass6half_tE19Flash_kernel_traitsILi96ELi64ELi128ELi4ES3_EELb0ELb0ELb1ELb0ELb0ELb1ELb1ELb0EEEvNS_16Flash_fwd_paramsE:
        /* <DEDUP_REMOVED lines=29> */
[----:B------:R-:W-:Y:S05]  /*01d0*/  CALL.REL.NOINC `($_ZN5flash24flash_fwd_splitkv_kernelI23Flash_fwd_kernel_traitsILi96ELi64ELi128ELi4ELb0ELb0EN7cutlass6half_tE19Flash_kernel_traitsILi96ELi64ELi128ELi4ES3_EELb0ELb0ELb1ELb0ELb0ELb1ELb1ELb0EEEvNS_16Flash_fwd_paramsE$_ZN5flash30compute_attn_1rowblock_splitkvI23Flash_fwd_kernel_traitsILi96ELi64ELi128ELi4ELb0ELb0EN7cutlass6half_tE19Flash_kernel_traitsILi96ELi64ELi128ELi4ES3_EELb0ELb0ELb1ELb0ELb0ELb1ELb1ELb0ENS_16Flash_fwd_paramsEEEvRKT8_iiiii) ;  /* 0x0000000000087944 */ /* 0x000fea0003c00000 */
[----:B------:R-:W-:Y:S05]  /*01e0*/  BSYNC.RECONVERGENT B2 ;  /* 0x0000000000027941 */ /* 0x000fea0003800200 */
.L_x_3836:
[----:B------:R-:W-:Y:S05]  /*01f0*/  EXIT ;  /* 0x000000000000794d */ /* 0x000fea0003800000 */
        .type           $_ZN5flash24flash_fwd_splitkv_kernelI23Flash_fwd_kernel_traitsILi96ELi64ELi128ELi4ELb0ELb0EN7cutlass6half_tE19Flash_kernel_traitsILi96ELi64ELi128ELi4ES3_EELb0ELb0ELb1ELb0ELb0ELb1ELb1ELb0EEEvNS_16Flash_fwd_paramsE$_ZN5flash30compute_attn_1rowblock_splitkvI23Flash_fwd_kernel_traitsILi96ELi64ELi128ELi4ELb0ELb0EN7cutlass6half_tE19Flash_kernel_traitsILi96ELi64ELi128ELi4ES3_EELb0ELb0ELb1ELb0ELb0ELb1ELb1ELb0ENS_16Flash_fwd_paramsEEEvRKT8_iiiii,@function
        .size           $_ZN5flash24flash_fwd_splitkv_kernelI23Flash_fwd_kernel_traitsILi96ELi64ELi128ELi4ELb0ELb0EN7cutlass6half_tE19Flash_kernel_traitsILi96ELi64ELi128ELi4ES3_EELb0ELb0ELb1ELb0ELb0ELb1ELb1ELb0EEEvNS_16Flash_fwd_paramsE$_ZN5flash30compute_attn_1rowblock_splitkvI23Flash_fwd_kernel_traitsILi96ELi64ELi128ELi4ELb0ELb0EN7cutlass6half_tE19Flash_kernel_traitsILi96ELi64ELi128ELi4ES3_EELb0ELb0ELb1ELb0ELb0ELb1ELb1ELb0ENS_16Flash_fwd_paramsEEEvRKT8_iiiii,(.L_x_11655 - $_ZN5flash24flash_fwd_splitkv_kernelI23Flash_fwd_kernel_traitsILi96ELi64ELi128ELi4ELb0ELb0EN7cutlass6half_tE19Flash_kernel_traitsILi96ELi64ELi128ELi4ES3_EELb0ELb0ELb1ELb0ELb0ELb1ELb1ELb0EEEvNS_16Flash_fwd_paramsE$_ZN5flash30compute_attn_1rowblock_splitkvI23Flash_fwd_kernel_traitsILi96ELi64ELi128ELi4ELb0ELb0EN7cutlass6half_tE19Flash_kernel_traitsILi96ELi64ELi128ELi4ES3_EELb0ELb0ELb1ELb0ELb0ELb1ELb1ELb0ENS_16Flash_fwd_paramsEEEvRKT8_iiiii)
$_ZN5flash24flash_fwd_splitkv_kernelI23Flash_fwd_kernel_traitsILi96ELi64ELi128ELi4ELb0ELb0EN7cutlass6half_tE19Flash_kernel_traitsILi96ELi64ELi128ELi4ES3_EELb0ELb0ELb1ELb0ELb0ELb1ELb1ELb0EEEvNS_16Flash_fwd_paramsE$_ZN5flash30compute_attn_1rowblock_splitkvI23Flash_fwd_kernel_traitsILi96ELi64ELi128ELi4ELb0ELb0EN7cutlass6half_tE19Flash_kernel_traitsILi96ELi64ELi128ELi4ES3_EELb0ELb0ELb1ELb0ELb0ELb1ELb1ELb0ENS_16Flash_fwd_paramsEEEvRKT8_iiiii:
        /* <DEDUP_REMOVED lines=39> */
.L_x_3838:
[----:B------:R-:W-:Y:S05]  /*0470*/  BSYNC.RECONVERGENT B0 ;  /* 0x0000000000007941 */ /* 0x000fea0003800200 */
.L_x_3837:
[----:B------:R-:W-:Y:S04]  /*0480*/  BSSY.RECONVERGENT B0, `(.L_x_3839) ;  /* 0x0000007000007945 */ /* 0x000fe80003800200 */
[----:B------:R-:W-:Y:S05]  /*0490*/  @!P3 BRA `(.L_x_3840) ;  /* 0x000000000014b947 */ /* 0x000fea0003800000 */
[----:B------:R-:W2:Y:S02]  /*04a0*/  LD.E.U8 R6, desc[UR4][R2.64+0x1b2] ;  /* 0x0001b20402067980 */ /* 0x000ea4000c101100 */
[----:B--2---:R-:W-:-:S13]  /*04b0*/  ISETP.NE.AND P1, PT, R6, RZ, PT ;  /* 0x000000ff0600720c */ /* 0x004fda0003f25270 */
[----:B------:R-:W2:Y:S02]  /*04c0*/  @P1 LD.E R6, desc[UR4][R20.64+0x4] ;  /* 0x0000040414061980 */ /* 0x000ea4000c101900 */
[----:B--2--5:R-:W-:-:S06]  /*04d0*/  @P1 IADD3 R121, PT, PT, R6, -R17, RZ ;  /* 0x8000001106791210 */ /* 0x024fcc0007ffe0ff */
[----:B------:R2:W5:Y:S02]  /*04e0*/  @!P1 LD.E R121, desc[UR4][R20.64] ;  /* 0x0000000414799980 */ /* 0x000564000c101900 */
.L_x_3840:
[----:B------:R-:W-:Y:S05]  /*04f0*/  BSYNC.RECONVERGENT B0 ;  /* 0x0000000000007941 */ /* 0x000fea0003800200 */
.L_x_3839:
        /* <DEDUP_REMOVED lines=8> */
.L_x_3842:
[----:B------:R-:W4:Y:S01]  /*0580*/  LD.E.64 R6, desc[UR4][R2.64+0x108] ;  /* 0x0001080402067980 */ /* 0x000f22000c101b00 */
[----:B------:R-:W-:Y:S01]  /*0590*/  BSSY.RECONVERGENT B0, `(.L_x_3844) ;  /* 0x0000006000007945 */ /* 0x000fe20003800200 */
[----:B------:R-:W-:Y:S01]  /*05a0*/  IMAD.MOV.U32 R5, RZ, RZ, RZ ;  /* 0x000000ffff057224 */ /* 0x000fe200078e00ff */
[----:B----4-:R-:W-:-:S04]  /*05b0*/  ISETP.NE.U32.AND P0, PT, R6, RZ, PT ;  /* 0x000000ff0600720c */ /* 0x010fc80003f05070 */
[----:B------:R-:W-:-:S13]  /*05c0*/  ISETP.NE.AND.EX P0, PT, R7, RZ, PT, P0 ;  /* 0x000000ff0700720c */ /* 0x000fda0003f05300 */
[----:B------:R-:W-:Y:S05]  /*05d0*/  @!P0 BRA `(.L_x_3845) ;  /* 0x0000000000048947 */ /* 0x000fea0003800000 */
[----:B------:R4:W5:Y:S02]  /*05e0*/  LD.E R5, desc[UR4][R2.64+0xbc] ;  /* 0x0000bc0402057980 */ /* 0x000964000c101900 */
.L_x_3845:
[----:B------:R-:W-:Y:S05]  /*05f0*/  BSYNC.RECONVERGENT B0 ;  /* 0x0000000000007941 */ /* 0x000fea0003800200 */
.L_x_3844:
[----:B-----5:R-:W-:Y:S02]  /*0600*/  IADD3 R121, PT, PT, R5, R121, -R12 ;  /* 0x0000007905797210 */ /* 0x020fe40007ffe80c */
.L_x_3843:
[----:B------:R-:W-:Y:S05]  /*0610*/  BSYNC.RECONVERGENT B1 ;  /* 0x0000000000017941 */ /* 0x000fea0003800200 */
.L_x_3841:
[----:B------:R-:W-:Y:S01]  /*0620*/  IMAD.SHL.U32 R184, R9, 0x40, RZ ;  /* 0x0000004009b87824 */ /* 0x000fe200078e00ff */
[----:B------:R-:W-:-:S04]  /*0630*/  MOV R179, 0x0 ;  /* 0x0000000000b37802 */ /* 0x000fc80000000f00 */
[----:B------:R-:W-:-:S13]  /*0640*/  ISETP.GT.AND P0, PT, R123, R184, PT ;  /* 0x000000b87b00720c */ /* 0x000fda0003f04270 */
[----:B-1234-:R-:W-:Y:S05]  /*0650*/  @!P0 RET.REL.NODEC R178 `(_ZN5flash24flash_fwd_splitkv_kernelI23Flash_fwd_kernel_traitsILi96ELi64ELi128ELi4ELb0ELb0EN7cutlass6half_tE19Flash_kernel_traitsILi96ELi64ELi128ELi4ES3_EELb0ELb0ELb1ELb0ELb0ELb1ELb1ELb0EEEvNS_16Flash_fwd_paramsE) ;  /* 0xfffffff8b2688950 */ /* 0x01efea0003c3ffff */
        /* <DEDUP_REMOVED lines=73> */
.L_x_3848:
[----:B------:R-:W-:Y:S05]  /*0af0*/  BSYNC.RECONVERGENT B0 ;  /* 0x0000000000007941 */ /* 0x000fea0003800200 */
.L_x_3847:
        /* <DEDUP_REMOVED lines=16> */
.L_x_3850:
[----:B------:R-:W-:Y:S05]  /*0c00*/  BSYNC.RECONVERGENT B0 ;  /* 0x0000000000007941 */ /* 0x000fea0003800200 */
.L_x_3849:
        /* <DEDUP_REMOVED lines=15> */
.L_x_3852:
[----:B------:R-:W-:Y:S05]  /*0d00*/  BSYNC.RECONVERGENT B0 ;  /* 0x0000000000007941 */ /* 0x000fea0003800200 */
.L_x_3851:
        /* <DEDUP_REMOVED lines=15> */
.L_x_3854:
[----:B------:R-:W-:Y:S05]  /*0e00*/  BSYNC.RECONVERGENT B0 ;  /* 0x0000000000007941 */ /* 0x000fea0003800200 */
.L_x_3853:
        /* <DEDUP_REMOVED lines=13> */
[----:B-123--:R-:W-:Y:S05]  /*0ee0*/  @P6 RET.REL.NODEC R178 `(_ZN5flash24flash_fwd_splitkv_kernelI23Flash_fwd_kernel_traitsILi96ELi64ELi128ELi4ELb0ELb0EN7cutlass6half_tE19Flash_kernel_traitsILi96ELi64ELi128ELi4ES3_EELb0ELb0ELb1ELb0ELb0ELb1ELb1ELb0EEEvNS_16Flash_fwd_paramsE) ;  /* 0xfffffff0b2446950 */ /* 0x00efea0003c3ffff */
[----:B------:R-:W-:Y:S02]  /*0ef0*/  MOV R3, 0xff800000 ;  /* 0xff80000000037802 */ /* 0x000fe40000000f00 */
[----:B------:R-:W-:-:S03]  /*0f00*/  MOV R179, 0x0 ;  /* 0x0000000000b37802 */ /* 0x000fc60000000f00 */
[----:B------:R1:W-:Y:S02]  /*0f10*/  ST.E desc[UR4][R4.64+0xc0], R3 ;  /* 0x0000c00304007985 */ /* 0x0003e4000c101904 */
[----:B-1----:R-:W-:Y:S05]  /*0f20*/  RET.REL.NODEC R178 `(_ZN5flash24flash_fwd_splitkv_kernelI23Flash_fwd_kernel_traitsILi96ELi64ELi128ELi4ELb0ELb0EN7cutlass6half_tE19Flash_kernel_traitsILi96ELi64ELi128ELi4ES3_EELb0ELb0ELb1ELb0ELb0ELb1ELb1ELb0EEEvNS_16Flash_fwd_paramsE) ;  /* 0xfffffff0b2347950 */ /* 0x002fea0003c3ffff */
.L_x_3846:
        /* <DEDUP_REMOVED lines=102> */
.L_x_3856:
        /* <DEDUP_REMOVED lines=78> */
.L_x_3857:
[----:B------:R-:W-:Y:S05]  /*1a70*/  BSYNC.RECONVERGENT B0 ;  /* 0x0000000000007941 */ /* 0x000fea0003800200 */
.L_x_3855:
        /* <DEDUP_REMOVED lines=135> */
.L_x_3860:
[----:B------:R3:W-:Y:S02]  /*22f0*/  STS.128 [R183+0x2000], RZ ;  /* 0x002000ffb7007388 */ /* 0x0007e40000000c00 */
.L_x_3859:
[----:B------:R-:W-:Y:S05]  /*2300*/  BSYNC.RECONVERGENT B0 ;  /* 0x0000000000007941 */ /* 0x000fea0003800200 */
.L_x_3858:
        /* <DEDUP_REMOVED lines=32> */
.L_x_3863:
[----:B------:R1:W-:Y:S02]  /*2510*/  STS.128 [R183+0x2800], RZ ;  /* 0x002800ffb7007388 */ /* 0x0003e40000000c00 */
.L_x_3862:
[----:B------:R-:W-:Y:S05]  /*2520*/  BSYNC.RECONVERGENT B0 ;  /* 0x0000000000007941 */ /* 0x000fea0003800200 */
.L_x_3861:
        /* <DEDUP_REMOVED lines=27> */
.L_x_3866:
[----:B------:R4:W-:Y:S02]  /*26e0*/  STS.128 [R183+0x7000], RZ ;  /* 0x007000ffb7007388 */ /* 0x0009e40000000c00 */
.L_x_3865:
[----:B------:R-:W-:Y:S05]  /*26f0*/  BSYNC.RECONVERGENT B0 ;  /* 0x0000000000007941 */ /* 0x000fea0003800200 */
.L_x_3864:
        /* <DEDUP_REMOVED lines=26> */
.L_x_3869:
[----:B------:R1:W-:Y:S02]  /*28a0*/  STS.128 [R183+0x7800], RZ ;  /* 0x007800ffb7007388 */ /* 0x0003e40000000c00 */
.L_x_3868:
[----:B------:R-:W-:Y:S05]  /*28b0*/  BSYNC.RECONVERGENT B0 ;  /* 0x0000000000007941 */ /* 0x000fea0003800200 */
.L_x_3867:
        /* <DEDUP_REMOVED lines=25> */
.L_x_3872:
[----:B------:R1:W-:Y:S02]  /*2a50*/  STS.128 [R183+0x8000], RZ ;  /* 0x008000ffb7007388 */ /* 0x0003e40000000c00 */
.L_x_3871:
[----:B------:R-:W-:Y:S05]  /*2a60*/  BSYNC.RECONVERGENT B0 ;  /* 0x0000000000007941 */ /* 0x000fea0003800200 */
.L_x_3870:
        /* <DEDUP_REMOVED lines=25> */
.L_x_3874:
[----:B------:R-:W-:Y:S05]  /*2c00*/  BSYNC.RECONVERGENT B0 ;  /* 0x0000000000007941 */ /* 0x000fea0003800200 */
.L_x_3873:
        /* <DEDUP_REMOVED lines=39> */
.L_x_3877:
[----:B------:R3:W-:Y:S01]  /*2e80*/  STS.128 [R183+0xd000], RZ ;  /* 0x00d000ffb7007388 */ /* 0x0007e20000000c00 */
[----:B------:R-:W-:Y:S05]  /*2e90*/  BRA `(.L_x_3878) ;  /* 0x00000000000c7947 */ /* 0x000fea0003800000 */
.L_x_3876:
[----:B------:R2:W-:Y:S04]  /*2ea0*/  STS.128 [R183+0x9000], RZ ;  /* 0x009000ffb7007388 */ /* 0x0005e80000000c00 */
[----:B------:R2:W-:Y:S04]  /*2eb0*/  STS.128 [R183+0xb000], RZ ;  /* 0x00b000ffb7007388 */ /* 0x0005e80000000c00 */
[----:B------:R2:W-:Y:S02]  /*2ec0*/  STS.128 [R183+0xd000], RZ ;  /* 0x00d000ffb7007388 */ /* 0x0005e40000000c00 */
.L_x_3878:
[----:B------:R-:W-:Y:S05]  /*2ed0*/  BSYNC.RECONVERGENT B0 ;  /* 0x0000000000007941 */ /* 0x000fea0003800200 */
.L_x_3875:
        /* <DEDUP_REMOVED lines=29> */
.L_x_3881:
[----:B------:R2:W-:Y:S02]  /*30b0*/  STS.128 [R183+0xd800], RZ ;  /* 0x00d800ffb7007388 */ /* 0x0005e40000000c00 */
.L_x_3880:
[----:B------:R-:W-:Y:S05]  /*30c0*/  BSYNC.RECONVERGENT B0 ;  /* 0x0000000000007941 */ /* 0x000fea0003800200 */
.L_x_3879:
        /* <DEDUP_REMOVED lines=27> */
.L_x_3884:
[----:B------:R1:W-:Y:S02]  /*3280*/  STS.128 [R183+0xe000], RZ ;  /* 0x00e000ffb7007388 */ /* 0x0003e40000000c00 */
.L_x_3883:
[----:B------:R-:W-:Y:S05]  /*3290*/  BSYNC.RECONVERGENT B0 ;  /* 0x0000000000007941 */ /* 0x000fea0003800200 */
.L_x_3882:
        /* <DEDUP_REMOVED lines=31> */
.L_x_3887:
[----:B------:R1:W-:Y:S02]  /*3490*/  STS.128 [R183+0xe800], RZ ;  /* 0x00e800ffb7007388 */ /* 0x0003e40000000c00 */
.L_x_3886:
[----:B------:R-:W-:Y:S05]  /*34a0*/  BSYNC.RECONVERGENT B0 ;  /* 0x0000000000007941 */ /* 0x000fea0003800200 */
.L_x_3885:
        /* <DEDUP_REMOVED lines=8> */
[----:B------:R-:W-:-:S03]  /*3530*/  ISETP.GT.AND P0, PT, R180, R173, PT ;  /* 0x000000adb400720c */ /* 0x000fc60003f04270 */
        /* <DEDUP_REMOVED lines=128> */
[----:B------:R1:W1:Y:S01]  /*3d40*/  MUFU.TANH R137, R108 ;  /* 0x0000006c00897308 */ /* 0x0002620000002400 */
[-C--:B------:R-:W-:Y:S01]  /*3d50*/  FMUL.FTZ R95, R95, R113.reuse ;  /* 0x000000715f5f7220 */ /* 0x080fe20000410000 */
[----:B------:R-:W-:-:S04]  /*3d60*/  FMUL.FTZ R92, R92, R113 ;  /* 0x000000715c5c7220 */ /* 0x000fc80000410000 */
[C---:B------:R-:W-:Y:S02]  /*3d70*/  HMMA.16816.F32 R72, R40.reuse, R32, R72 ;  /* 0x000000202848723c */ /* 0x040fe40000001848 */
[----:B------:R-:W1:Y:S06]  /*3d80*/  MUFU.TANH R109, R109 ;  /* 0x0000006d006d7308 */ /* 0x000e6c0000002400 */
[----:B------:R-:W-:Y:S01]  /*3d90*/  HMMA.16816.F32 R68, R40, R34, R68 ;  /* 0x000000222844723c */ /* 0x000fe20000001844 */
[----:B------:R-:W-:Y:S01]  /*3da0*/  LDSM.16.M88.4 R32, [R119+0x8400] ;  /* 0x008400007720783b */ /* 0x000fe20000000200 */
[----:B------:R1:W1:Y:S06]  /*3db0*/  MUFU.TANH R139, R110 ;  /* 0x0000006e008b7308 */ /* 0x00026c0000002400 */
        /* <DEDUP_REMOVED lines=8> */
[----:B------:R-:W4:Y:S07]  /*3e40*/  LDSM.16.M88.4 R20, [R166+0x6c00] ;  /* 0x006c0000a614783b */ /* 0x000f2e0000000200 */
[C---:B--2---:R-:W-:Y:S08]  /*3e50*/  HMMA.16816.F32 R80, R12.reuse, R28, R80 ;  /* 0x0000001c0c50723c */ /* 0x044ff00000001850 */
        /* <DEDUP_REMOVED lines=11> */
[-C--:B------:R-:W-:Y:S01]  /*3f10*/  FMUL.FTZ R79, R79, R113.reuse ;  /* 0x000000714f4f7220 */ /* 0x080fe20000410000 */
[-C--:B------:R-:W-:Y:S01]  /*3f20*/  FMUL.FTZ R76, R76, R113.reuse ;  /* 0x000000714c4c7220 */ /* 0x080fe20000410000 */
[-C--:B------:R-:W-:Y:S02]  /*3f30*/  FMUL.FTZ R78, R78, R113.reuse ;  /* 0x000000714e4e7220 */ /* 0x080fe40000410000 */
[C---:B------:R-:W-:Y:S02]  /*3f40*/  HMMA.16816.F32 R72, R12.reuse, R36, R72 ;  /* 0x000000240c48723c */ /* 0x040fe40000001848 */
[----:B------:R-:W1:Y:S06]  /*3f50*/  MUFU.TANH R81, R81 ;  /* 0x0000005100517308 */ /* 0x000e6c0000002400 */
[----:B------:R-:W-:Y:S01]  /*3f60*/  HMMA.16816.F32 R68, R12, R38, R68 ;  /* 0x000000260c44723c */ /* 0x000fe20000001844 */
[----:B------:R-:W1:Y:S01]  /*3f70*/  LDSM.16.M88.4 R36, [R119+0x6c00] ;  /* 0x006c00007724783b */ /* 0x000e620000000200 */
[----:B------:R1:W1:Y:S06]  /*3f80*/  MUFU.TANH R151, R82 ;  /* 0x0000005200977308 */ /* 0x00026c0000002400 */
        /* <DEDUP_REMOVED lines=9> */
[-C--:B------:R-:W-:Y:S01]  /*4020*/  FMUL.FTZ R69, R69, R113.reuse ;  /* 0x0000007145457220 */ /* 0x080fe20000410000 */
[----:B------:R-:W-:-:S04]  /*4030*/  FMUL.FTZ R71, R71, R113 ;  /* 0x0000007147477220 */ /* 0x000fc80000410000 */
[C---:B----4-:R-:W-:Y:S02]  /*4040*/  HMMA.16816.F32 R44, R100.reuse, R22, R44 ;  /* 0x00000016642c723c */ /* 0x050fe4000000182c */
[----:B------:R-:W4:Y:S06]  /*4050*/  MUFU.TANH R77, R77 ;  /* 0x0000004d004d7308 */ /* 0x000f2c0000002400 */
[----:B------:R-:W-:Y:S01]  /*4060*/  HMMA.16816.F32 R48, R100, R20, R48 ;  /* 0x000000146430723c */ /* 0x000fe20000001830 */
[----:B------:R-:W-:Y:S01]  /*4070*/  FMUL.FTZ R21, R68, R113 ;  /* 0x0000007144157220 */ /* 0x000fe20000410000 */
[----:B------:R1:W1:Y:S06]  /*4080*/  MUFU.TANH R155, R78 ;  /* 0x0000004e009b7308 */ /* 0x00026c0000002400 */
[C---:B--2---:R-:W-:Y:S02]  /*4090*/  HMMA.16816.F32 R64, R24.reuse, R28, R64 ;  /* 0x0000001c1840723c */ /* 0x044fe40000001840 */
[----:B------:R-:W2:Y:S06]  /*40a0*/  MUFU.TANH R79, R79 ;  /* 0x0000004f004f7308 */ /* 0x000eac0000002400 */
[C---:B------:R-:W-:Y:S01]  /*40b0*/  HMMA.16816.F32 R60, R24.reuse, R30, R60 ;  /* 0x0000001e183c723c */ /* 0x040fe2000000183c */
[----:B------:R-:W4:Y:S01]  /*40c0*/  LDSM.16.M88.4 R28, [R119+0x8800] ;  /* 0x00880000771c783b */ /* 0x000f220000000200 */
[----:B------:R1:W1:Y:S06]  /*40d0*/  MUFU.TANH R157, R72 ;  /* 0x00000048009d7308 */ /* 0x00026c0000002400 */
[C---:B---3--:R-:W-:Y:S02]  /*40e0*/  HMMA.16816.F32 R56, R24.reuse, R16, R56 ;  /* 0x000000101838723c */ /* 0x048fe40000001838 */
[----:B------:R-:W3:Y:S06]  /*40f0*/  MUFU.TANH R159, R159 ;  /* 0x0000009f009f7308 */ /* 0x000eec0000002400 */
[----:B------:R-:W-:Y:S01]  /*4100*/  HMMA.16816.F32 R52, R24, R18, R52 ;  /* 0x000000121834723c */ /* 0x000fe20000001834 */
[----:B------:R-:W2:Y:S01]  /*4110*/  LDSM.16.M88.4 R16, [R119+0x8c00] ;  /* 0x008c00007710783b */ /* 0x000ea20000000200 */
[----:B------:R-:W2:Y:S01]  /*4120*/  MUFU.TANH R73, R73 ;  /* 0x0000004900497308 */ /* 0x000ea20000002400 */
[----:B------:R-:W-:-:S05]  /*4130*/  DEPBAR.LE SB0, 0x0 ;  /* 0x000080000000791a */ /* 0x000fca0000000000 */
[C---:B-1----:R-:W-:Y:S02]  /*4140*/  HMMA.16816.F32 R44, R40.reuse, R38, R44 ;  /* 0x00000026282c723c */ /* 0x042fe4000000182c */
[----:B------:R-:W1:Y:S06]  /*4150*/  MUFU.TANH R75, R75 ;  /* 0x0000004b004b7308 */ /* 0x000e6c0000002400 */
        /* <DEDUP_REMOVED lines=12> */
[C---:B------:R-:W-:Y:S05]  /*4220*/  HMMA.16816.F32 R60, R12.reuse, R34, R60 ;  /* 0x000000220c3c723c */ /* 0x040fea000000183c */
[----:B------:R1:W1:Y:S03]  /*4230*/  MUFU.TANH R143, R104 ;  /* 0x00000068008f7308 */ /* 0x0002660000002400 */
[C---:B----4-:R-:W-:Y:S05]  /*4240*/  HMMA.16816.F32 R56, R12.reuse, R28, R56 ;  /* 0x0000001c0c38723c */ /* 0x050fea0000001838 */
[----:B------:R-:W4:Y:S03]  /*4250*/  MUFU.TANH R107, R107 ;  /* 0x0000006b006b7308 */ /* 0x000f260000002400 */
[C---:B--2---:R-:W-:Y:S03]  /*4260*/  HMMA.16816.F32 R44, R12.reuse, R18, R44 ;  /* 0x000000120c2c723c */ /* 0x044fe6000000182c */
[-C--:B------:R-:W-:Y:S01]  /*4270*/  FMUL.FTZ R29, R61, R113.reuse ;  /* 0x000000713d1d7220 */ /* 0x080fe20000410000 */
[-C--:B------:R-:W-:Y:S01]  /*4280*/  FMUL.FTZ R23, R62, R113.reuse ;  /* 0x000000713e177220 */ /* 0x080fe20000410000 */
[-C--:B------:R-:W-:Y:S01]  /*4290*/  FMUL.FTZ R61, R63, R113.reuse ;  /* 0x000000713f3d7220 */ /* 0x080fe20000410000 */
[-C--:B------:R-:W-:Y:S01]  /*42a0*/  FMUL.FTZ R60, R60, R113.reuse ;  /* 0x000000713c3c7220 */ /* 0x080fe20000410000 */
[----:B------:R-:W2:Y:S01]  /*42b0*/  MUFU.TANH R71, R71 ;  /* 0x0000004700477308 */ /* 0x000ea20000002400 */
[----:B------:R-:W-:Y:S01]  /*42c0*/  HMMA.16816.F32 R84, R12, R90, R84 ;  /* 0x0000005a0c54723c */ /* 0x000fe20000001854 */
[-C--:B------:R-:W-:Y:S01]  /*42d0*/  FMUL.FTZ R91, R105, R113.reuse ;  /* 0x00000071695b7220 */ /* 0x080fe20000410000 */
[-C--:B------:R-:W-:Y:S01]  /*42e0*/  FMUL.FTZ R105, R106, R113.reuse ;  /* 0x000000716a697220 */ /* 0x080fe20000410000 */
[-C--:B------:R-:W-:Y:S01]  /*42f0*/  FMUL.FTZ R6, R57, R113.reuse ;  /* 0x0000007139067220 */ /* 0x080fe20000410000 */
[-C--:B------:R-:W-:Y:S01]  /*4300*/  FMUL.FTZ R57, R58, R113.reuse ;  /* 0x000000713a397220 */ /* 0x080fe20000410000 */
[----:B------:R-:W-:-:S02]  /*4310*/  FMUL.FTZ R9, R59, R113 ;  /* 0x000000713b097220 */ /* 0x000fc40000410000 */
[----:B------:R-:W1:Y:S01]  /*4320*/  MUFU.TANH R91, R91 ;  /* 0x0000005b005b7308 */ /* 0x000e620000002400 */
[C---:B------:R-:W-:Y:S01]  /*4330*/  HMMA.16816.F32 R64, R12.reuse, R32, R64 ;  /* 0x000000200c40723c */ /* 0x040fe20000001840 */
[-C--:B------:R-:W-:Y:S02]  /*4340*/  FMUL.FTZ R33, R70, R113.reuse ;  /* 0x0000007146217220 */ /* 0x080fe40000410000 */
[-C--:B------:R-:W-:Y:S01]  /*4350*/  FMUL.FTZ R101, R45, R113.reuse ;  /* 0x000000712d657220 */ /* 0x080fe20000410000 */
[-C--:B------:R-:W-:Y:S01]  /*4360*/  FMUL.FTZ R45, R46, R113.reuse ;  /* 0x000000712e2d7220 */ /* 0x080fe20000410000 */
[-C--:B------:R-:W-:Y:S01]  /*4370*/  FMUL.FTZ R19, R47, R113.reuse ;  /* 0x000000712f137220 */ /* 0x080fe20000410000 */
[-C--:B------:R-:W-:Y:S01]  /*4380*/  FMUL.FTZ R44, R44, R113.reuse ;  /* 0x000000712c2c7220 */ /* 0x080fe20000410000 */
[----:B------:R-:W1:Y:S01]  /*4390*/  MUFU.TANH R105, R105 ;  /* 0x0000006900697308 */ /* 0x000e620000002400 */
[----:B------:R-:W-:Y:S01]  /*43a0*/  HMMA.16816.F32 R52, R12, R30, R52 ;  /* 0x0000001e0c34723c */ /* 0x000fe20000001834 */
[----:B------:R-:W-:-:S02]  /*43b0*/  FMUL.FTZ R31, R56, R113 ;  /* 0x00000071381f7220 */ /* 0x000fc40000410000 */
        /* <DEDUP_REMOVED lines=52> */
[----:B-1----:R-:W2:Y:S01]  /*4700*/  LD.E R6, desc[UR4][R2.64+0x38] ;  /* 0x0000380402067980 */ /* 0x002ea2000c101900 */
        /* <DEDUP_REMOVED lines=8> */
.L_x_3891:
        /* <DEDUP_REMOVED lines=60> */
.L_x_3892:
[----:B------:R-:W-:Y:S05]  /*4b50*/  BSYNC.RECONVERGENT B0 ;  /* 0x0000000000007941 */ /* 0x000fea0003800200 */
.L_x_3890:
        /* <DEDUP_REMOVED lines=73> */
.L_x_3894:
[----:B------:R3:W-:Y:S02]  /*4ff0*/  STS.128 [R183+0x8800], RZ ;  /* 0x008800ffb7007388 */ /* 0x0007e40000000c00 */
.L_x_3895:
[----:B------:R-:W-:Y:S05]  /*5000*/  BSYNC.RECONVERGENT B0 ;  /* 0x0000000000007941 */ /* 0x000fea0003800200 */
.L_x_3893:
[----:B------:R-:W0:Y:S02]  /*5010*/  LDGDEPBAR ;  /* 0x00000000000079af */ /* 0x000e240000000000 */
.L_x_3889:
[----:B------:R-:W-:Y:S05]  /*5020*/  BSYNC.RECONVERGENT B1 ;  /* 0x0000000000017941 */ /* 0x000fea0003800200 */
.L_x_3888:
        /* <DEDUP_REMOVED lines=8> */
[C---:B------:R-:W-:Y:S01]  /*50b0*/  ISETP.GE.AND P3, PT, R20.reuse, R121, PT ;  /* 0x000000791400720c */ /* 0x040fe20003f66270 */
[----:B--2---:R-:W-:Y:S02]  /*50c0*/  VIADD R40, R20, 0x59 ;  /* 0x0000005914287836 */ /* 0x004fe40000000000 */
[C---:B------:R-:W-:Y:S02]  /*50d0*/  IMAD.IADD R132, R18.reuse, 0x1, -R50 ;  /* 0x0000000112847824 */ /* 0x040fe400078e0a32 */
[----:B------:R-:W-:-:S02]  /*50e0*/  IMAD.IADD R62, R18, 0x1, -R40 ;  /* 0x00000001123e7824 */ /* 0x000fc400078e0a28 */
[C---:B------:R-:W-:Y:S01]  /*50f0*/  VIADD R22, R20.reuse, 0x9 ;  /* 0x0000000914167836 */ /* 0x040fe20000000000 */
[----:B------:R-:W-:Y:S01]  /*5100*/  IABS R132, R132 ;  /* 0x0000008400847213 */ /* 0x000fe20000000000 */
[C---:B------:R-:W-:Y:S01]  /*5110*/  VIADD R70, R20.reuse, 0x31 ;  /* 0x0000003114467836 */ /* 0x040fe20000000000 */
[----:B------:R-:W-:Y:S01]  /*5120*/  IABS R62, R62 ;  /* 0x0000003e003e7213 */ /* 0x000fe20000000000 */
[----:B------:R-:W-:Y:S01]  /*5130*/  VIADD R16, R20, 0x10 ;  /* 0x0000001014107836 */ /* 0x000fe20000000000 */
[----:B------:R-:W-:Y:S01]  /*5140*/  I2FP.F32.S32 R132, R132 ;  /* 0x0000008400847245 */ /* 0x000fe20000201400 */
[C---:B------:R-:W-:Y:S01]  /*5150*/  IMAD.IADD R56, R18.reuse, 0x1, -R22 ;  /* 0x0000000112387824 */ /* 0x040fe200078e0a16 */
[----:B------:R-:W-:Y:S01]  /*5160*/  I2FP.F32.S32 R62, R62 ;  /* 0x0000003e003e7245 */ /* 0x000fe20000201400 */
[----:B------:R-:W-:Y:S01]  /*5170*/  IMAD.IADD R30, R18, 0x1, -R70 ;  /* 0x00000001121e7824 */ /* 0x000fe200078e0a46 */
[----:B------:R-:W-:Y:S01]  /*5180*/  ISETP.GE.AND P0, PT, R22, R121, PT ;  /* 0x000000791600720c */ /* 0x000fe20003f06270 */
[----:B------:R-:W-:Y:S01]  /*5190*/  FFMA.FTZ R132, -R0, R132, R21 ;  /* 0x0000008400847223 */ /* 0x000fe20000010115 */
[----:B------:R-:W-:-:S02]  /*51a0*/  VIADD R21, R18, 0x8 ;  /* 0x0000000812157836 */ /* 0x000fc40000000000 */
[----:B------:R-:W-:Y:S01]  /*51b0*/  FFMA.FTZ R62, -R0, R62, R29 ;  /* 0x0000003e003e7223 */ /* 0x000fe2000001011d */
[----:B------:R-:W-:Y:S01]  /*51c0*/  IABS R30, R30 ;  /* 0x0000001e001e7213 */ /* 0x000fe20000000000 */
[----:B------:R-:W-:Y:S01]  /*51d0*/  VIADD R48, R20, 0x49 ;  /* 0x0000004914307836 */ /* 0x000fe20000000000 */
[----:B------:R-:W-:Y:S01]  /*51e0*/  ISETP.GE.AND P6, PT, R16, R121, PT ;  /* 0x000000791000720c */ /* 0x000fe20003fc6270 */
[C---:B------:R-:W-:Y:S01]  /*51f0*/  IMAD.IADD R22, R21.reuse, 0x1, -R22 ;  /* 0x0000000115167824 */ /* 0x040fe200078e0a16 */
[----:B------:R-:W-:Y:S01]  /*5200*/  I2FP.F32.S32 R30, R30 ;  /* 0x0000001e001e7245 */ /* 0x000fe20000201400 */
[----:B------:R-:W-:Y:S01]  /*5210*/  IMAD.IADD R29, R21, 0x1, -R16 ;  /* 0x00000001151d7824 */ /* 0x000fe200078e0a10 */
[----:B------:R-:W-:Y:S01]  /*5220*/  IABS R56, R56 ;  /* 0x0000003800387213 */ /* 0x000fe20000000000 */
[----:B------:R-:W-:Y:S01]  /*5230*/  IMAD.IADD R130, R18, 0x1, -R48 ;  /* 0x0000000112827824 */ /* 0x000fe200078e0a30 */
[----:B------:R-:W-:Y:S01]  /*5240*/  IABS R22, R22 ;  /* 0x0000001600167213 */ /* 0x000fe20000000000 */
[----:B------:R-:W-:Y:S01]  /*5250*/  FFMA.FTZ R30, -R0, R30, R81 ;  /* 0x0000001e001e7223 */ /* 0x000fe20000010151 */
[----:B------:R-:W-:Y:S01]  /*5260*/  IABS R29, R29 ;  /* 0x0000001d001d7213 */ /* 0x000fe20000000000 */
[C---:B------:R-:W-:Y:S01]  /*5270*/  VIADD R6, R20.reuse, 0x8 ;  /* 0x0000000814067836 */ /* 0x040fe20000000000 */
[----:B------:R-:W-:Y:S01]  /*5280*/  I2FP.F32.S32 R92, R22 ;  /* 0x00000016005c7245 */ /* 0x000fe20000201400 */
[C---:B------:R-:W-:Y:S01]  /*5290*/  VIADD R86, R20.reuse, 0x11 ;  /* 0x0000001114567836 */ /* 0x040fe20000000000 */
[----:B------:R-:W-:Y:S01]  /*52a0*/  I2FP.F32.S32 R22, R29 ;  /* 0x0000001d00167245 */ /* 0x000fe20000201400 */
[C---:B------:R-:W-:Y:S01]  /*52b0*/  VIADD R82, R20.reuse, 0x19 ;  /* 0x0000001914527836 */ /* 0x040fe20000000000 */
[----:B------:R-:W-:Y:S01]  /*52c0*/  IABS R130, R130 ;  /* 0x0000008200827213 */ /* 0x000fe20000000000 */
[----:B------:R-:W-:Y:S01]  /*52d0*/  VIADD R38, R20, 0x60 ;  /* 0x0000006014267836 */ /* 0x000fe20000000000 */
[----:B------:R-:W-:Y:S01]  /*52e0*/  ISETP.GE.AND P1, PT, R6, R121, PT ;  /* 0x000000790600720c */ /* 0x000fe20003f26270 */
[----:B------:R-:W-:Y:S01]  /*52f0*/  FFMA.FTZ R81, -R0, R22, R139 ;  /* 0x0000001600517223 */ /* 0x000fe2000001018b */
[----:B------:R-:W-:Y:S01]  /*5300*/  I2FP.F32.S32 R130, R130 ;  /* 0x0000008200827245 */ /* 0x000fe20000201400 */
[----:B------:R-:W2:Y:S01]  /*5310*/  LD.E R22, desc[UR4][R2.64+0xdc] ;  /* 0x0000dc0402167980 */ /* 0x000ea2000c101900 */
[C---:B------:R-:W-:Y:S01]  /*5320*/  IMAD.IADD R10, R18.reuse, 0x1, -R6 ;  /* 0x00000001120a7824 */ /* 0x040fe200078e0a06 */
[----:B------:R-:W-:Y:S01]  /*5330*/  I2FP.F32.S32 R56, R56 ;  /* 0x0000003800387245 */ /* 0x000fe20000201400 */
        /* <DEDUP_REMOVED lines=11> */
[----:B------:R-:W-:Y:S01]  /*53f0*/  IABS R69, R69 ;  /* 0x0000004500457213 */ /* 0x000fe20000000000 */
[----:B------:R-:W-:Y:S01]  /*5400*/  VIADD R88, R20, 0x1 ;  /* 0x0000000114587836 */ /* 0x000fe20000000000 */
[----:B------:R-:W-:Y:S01]  /*5410*/  IABS R27, R27 ;  /* 0x0000001b001b7213 */ /* 0x000fe20000000000 */
[----:B------:R-:W-:Y:S01]  /*5420*/  IMAD.IADD R90, R18, 0x1, -R44 ;  /* 0x00000001125a7824 */ /* 0x000fe200078e0a2c */
        /* <DEDUP_REMOVED lines=8> */
[----:B------:R-:W-:Y:S01]  /*54b0*/  I2FP.F32.S32 R10, R10 ;  /* 0x0000000a000a7245 */ /* 0x000fe20000201400 */
[C---:B------:R-:W-:Y:S01]  /*54c0*/  FFMA.FTZ R54, -R0.reuse, R54, R31 ;  /* 0x0000003600367223 */ /* 0x040fe2000001011f */
[----:B------:R-:W-:Y:S01]  /*54d0*/  I2FP.F32.S32 R27, R27 ;  /* 0x0000001b001b7245 */ /* 0x000fe20000201400 */
[C---:B------:R-:W-:Y:S01]  /*54e0*/  FFMA.FTZ R69, -R0.reuse, R69, R111 ;  /* 0x0000004500457223 */ /* 0x040fe2000001016f */
[----:B------:R-:W-:Y:S01]  /*54f0*/  IABS R90, R90 ;  /* 0x0000005a005a7213 */ /* 0x000fe20000000000 */
[----:B------:R-:W-:Y:S01]  /*5500*/  FFMA.FTZ R10, -R0, R10, R129 ;  /* 0x0000000a000a7223 */ /* 0x000fe20000010181 */
[----:B------:R-:W-:-:S02]  /*5510*/  IMAD.IADD R31, R21, 0x1, -R20 ;  /* 0x00000001151f7824 */ /* 0x000fc400078e0a14 */
[----:B------:R-:W-:Y:S01]  /*5520*/  FFMA.FTZ R89, -R0, R27, R133 ;  /* 0x0000001b00597223 */ /* 0x000fe20000010185 */
[-C--:B------:R-:W-:Y:S01]  /*5530*/  ISETP.GE.AND P5, PT, R86, R121.reuse, PT ;  /* 0x000000795600720c */ /* 0x080fe20003fa6270 */
[----:B------:R-:W-:Y:S01]  /*5540*/  VIADD R74, R20, 0x29 ;  /* 0x00000029144a7836 */ /* 0x000fe20000000000 */
[----:B------:R-:W-:Y:S01]  /*5550*/  I2FP.F32.S32 R90, R90 ;  /* 0x0000005a005a7245 */ /* 0x000fe20000201400 */
[----:B------:R-:W-:Y:S01]  /*5560*/  IMAD.IADD R12, R18, 0x1, -R88 ;  /* 0x00000001120c7824 */ /* 0x000fe200078e0a58 */
[----:B------:R-:W-:Y:S01]  /*5570*/  ISETP.GE.AND P2, PT, R88, R121, PT ;  /* 0x000000795800720c */ /* 0x000fe20003f46270 */
[----:B------:R-:W-:Y:S01]  /*5580*/  IMAD.IADD R52, R18, 0x1, -R16 ;  /* 0x0000000112347824 */ /* 0x000fe200078e0a10 */
[----:B------:R-:W-:Y:S01]  /*5590*/  FSEL R14, R14, -INF , !P5 ;  /* 0xff8000000e0e7808 */ /* 0x000fe20006800000 */
[C---:B------:R-:W-:Y:S01]  /*55a0*/  IMAD.IADD R126, R18.reuse, 0x1, -R72 ;  /* 0x00000001127e7824 */ /* 0x040fe200078e0a48 */
[----:B------:R-:W-:Y:S01]  /*55b0*/  FSEL R69, R69, -INF , !P5 ;  /* 0xff80000045457808 */ /* 0x000fe20006800000 */
[----:B------:R-:W-:Y:S01]  /*55c0*/  IMAD.IADD R88, R21, 0x1, -R88 ;  /* 0x0000000115587824 */ /* 0x000fe200078e0a58 */
[----:B------:R-:W-:Y:S01]  /*55d0*/  IABS R16, R31 ;  /* 0x0000001f00107213 */ /* 0x000fe20000000000 */
[----:B------:R-:W-:Y:S01]  /*55e0*/  IMAD.IADD R36, R18, 0x1, -R78 ;  /* 0x0000000112247824 */ /* 0x000fe200078e0a4e */
[----:B------:R-:W-:Y:S01]  /*55f0*/  FSEL R10, R10, -INF , !P1 ;  /* 0xff8000000a0a7808 */ /* 0x000fe20004800000 */
[----:B------:R-:W-:Y:S01]  /*5600*/  IMAD.IADD R32, R18, 0x1, -R74 ;  /* 0x0000000112207824 */ /* 0x000fe200078e0a4a */
[----:B------:R-:W-:Y:S01]  /*5610*/  FSEL R89, R89, -INF , !P1 ;  /* 0xff80000059597808 */ /* 0x000fe20004800000 */
[----:B------:R-:W-:Y:S01]  /*5620*/  FFMA.FTZ R65, -R0, R90, R65 ;  /* 0x0000005a00417223 */ /* 0x000fe20000010141 */
[-C--:B------:R-:W-:Y:S01]  /*5630*/  ISETP.GE.AND P5, PT, R72, R121.reuse, PT ;  /* 0x000000794800720c */ /* 0x080fe20003fa6270 */
[C---:B------:R-:W-:Y:S01]  /*5640*/  IMAD.IADD R72, R21.reuse, 0x1, -R72 ;  /* 0x0000000115487824 */ /* 0x040fe200078e0a48 */
[----:B------:R-:W-:Y:S01]  /*5650*/  ISETP.GE.AND P1, PT, R78, R121, PT ;  /* 0x000000794e00720c */ /* 0x000fe20003f26270 */
[C---:B------:R-:W-:Y:S01]  /*5660*/  IMAD.IADD R78, R21.reuse, 0x1, -R78 ;  /* 0x00000001154e7824 */ /* 0x040fe200078e0a4e */
[----:B------:R-:W-:Y:S01]  /*5670*/  I2FP.F32.S32 R90, R16 ;  /* 0x00000010005a7245 */ /* 0x000fe20000201400 */
[----:B------:R-:W-:Y:S01]  /*5680*/  VIADD R76, R20, 0x28 ;  /* 0x00000028144c7836 */ /* 0x000fe20000000000 */
[----:B------:R-:W-:Y:S01]  /*5690*/  IABS R88, R88 ;  /* 0x0000005800587213 */ /* 0x000fe20000000000 */
[----:B------:R-:W-:Y:S01]  /*56a0*/  FFMA.FTZ R16, -R0, R27, R97 ;  /* 0x0000001b00107223 */ /* 0x000fe20000010161 */
[----:B------:R-:W-:Y:S01]  /*56b0*/  IABS R126, R126 ;  /* 0x0000007e007e7213 */ /* 0x000fe20000000000 */
[--C-:B------:R-:W-:Y:S01]  /*56c0*/  IMAD.IADD R34, R18, 0x1, -R76.reuse ;  /* 0x0000000112227824 */ /* 0x100fe200078e0a4c */
[----:B------:R-:W-:Y:S01]  /*56d0*/  IABS R72, R72 ;  /* 0x0000004800487213 */ /* 0x000fe20000000000 */
[C---:B------:R-:W-:Y:S01]  /*56e0*/  IMAD.IADD R31, R21.reuse, 0x1, -R76 ;  /* 0x00000001151f7824 */ /* 0x040fe200078e0a4c */
[----:B------:R-:W-:Y:S01]  /*56f0*/  IABS R36, R36 ;  /* 0x0000002400247213 */ /* 0x000fe20000000000 */
[----:B------:R-:W-:Y:S01]  /*5700*/  FFMA.FTZ R90, -R0, R90, R125 ;  /* 0x0000005a005a7223 */ /* 0x000fe2000001017d */
[----:B------:R-:W-:Y:S01]  /*5710*/  IABS R32, R32 ;  /* 0x0000002000207213 */ /* 0x000fe20000000000 */
[C---:B------:R-:W-:Y:S01]  /*5720*/  VIADD R84, R20.reuse, 0x18 ;  /* 0x0000001814547836 */ /* 0x040fe20000000000 */
[----:B------:R-:W-:Y:S01]  /*5730*/  IABS R78, R78 ;  /* 0x0000004e004e7213 */ /* 0x000fe20000000000 */
[----:B------:R-:W-:Y:S01]  /*5740*/  VIADD R66, R20, 0x39 ;  /* 0x0000003914427836 */ /* 0x000fe20000000000 */
[----:B------:R-:W-:Y:S01]  /*5750*/  IABS R12, R12 ;  /* 0x0000000c000c7213 */ /* 0x000fe20000000000 */
[----:B------:R-:W-:Y:S01]  /*5760*/  FFMA.FTZ R56, -R0, R56, R131 ;  /* 0x0000003800387223 */ /* 0x000fe20000010183 */
[----:B------:R-:W-:Y:S01]  /*5770*/  I2FP.F32.S32 R88, R88 ;  /* 0x0000005800587245 */ /* 0x000fe20000201400 */
[C---:B------:R-:W-:Y:S01]  /*5780*/  VIADD R60, R20.reuse, 0x40 ;  /* 0x00000040143c7836 */ /* 0x040fe20000000000 */
[----:B------:R-:W-:Y:S01]  /*5790*/  I2FP.F32.S32 R126, R126 ;  /* 0x0000007e007e7245 */ /* 0x000fe20000201400 */
[----:B------:R-:W-:Y:S01]  /*57a0*/  VIADD R80, R20, 0x20 ;  /* 0x0000002014507836 */ /* 0x000fe20000000000 */
[----:B------:R-:W-:Y:S01]  /*57b0*/  I2FP.F32.S32 R72, R72 ;  /* 0x0000004800487245 */ /* 0x000fe20000201400 */
[C---:B------:R-:W-:Y:S01]  /*57c0*/  FFMA.FTZ R88, -R0.reuse, R88, R127 ;  /* 0x0000005800587223 */ /* 0x040fe2000001017f */
[----:B------:R-:W-:Y:S01]  /*57d0*/  I2FP.F32.S32 R36, R36 ;  /* 0x0000002400247245 */ /* 0x000fe20000201400 */
[----:B------:R-:W-:Y:S01]  /*57e0*/  FFMA.FTZ R126, -R0, R126, R149 ;  /* 0x0000007e007e7223 */ /* 0x000fe20000010195 */
[----:B------:R-:W-:Y:S01]  /*57f0*/  I2FP.F32.S32 R32, R32 ;  /* 0x0000002000207245 */ /* 0x000fe20000201400 */
[C---:B------:R-:W-:Y:S01]  /*5800*/  IMAD.IADD R8, R18.reuse, 0x1, -R84 ;  /* 0x0000000112087824 */ /* 0x040fe200078e0a54 */
[----:B------:R-:W-:Y:S01]  /*5810*/  I2FP.F32.S32 R78, R78 ;  /* 0x0000004e004e7245 */ /* 0x000fe20000201400 */
[----:B------:R-:W-:Y:S01]  /*5820*/  IMAD.IADD R26, R18, 0x1, -R66 ;  /* 0x00000001121a7824 */ /* 0x000fe200078e0a42 */
[----:B------:R-:W-:Y:S01]  /*5830*/  I2FP.F32.S32 R12, R12 ;  /* 0x0000000c000c7245 */ /* 0x000fe20000201400 */
[C---:B------:R-:W-:Y:S01]  /*5840*/  VIADD R58, R20.reuse, 0x41 ;  /* 0x00000041143a7836 */ /* 0x040fe20000000000 */
[----:B------:R-:W-:Y:S01]  /*5850*/  IABS R34, R34 ;  /* 0x0000002200227213 */ /* 0x000fe20000000000 */
[----:B------:R-:W-:Y:S01]  /*5860*/  VIADD R42, R20, 0x58 ;  /* 0x00000058142a7836 */ /* 0x000fe20000000000 */
[----:B------:R-:W-:Y:S01]  /*5870*/  IABS R31, R31 ;  /* 0x0000001f001f7213 */ /* 0x000fe20000000000 */
[C---:B------:R-:W-:Y:S01]  /*5880*/  FFMA.FTZ R127, -R0.reuse, R72, R151 ;  /* 0x00000048007f7223 */ /* 0x040fe20000010197 */
[----:B------:R-:W-:Y:S01]  /*5890*/  IABS R52, R52 ;  /* 0x0000003400347213 */ /* 0x000fe20000000000 */
[----:B------:R-:W-:Y:S01]  /*58a0*/  FFMA.FTZ R36, -R0, R36, R91 ;  /* 0x0000002400247223 */ /* 0x000fe2000001015b */
[----:B------:R-:W-:Y:S01]  /*58b0*/  FSEL R16, R16, -INF , !P3 ;  /* 0xff80000010107808 */ /* 0x000fe20005800000 */
[----:B------:R-:W-:Y:S01]  /*58c0*/  FFMA.FTZ R32, -R0, R32, R85 ;  /* 0x0000002000207223 */ /* 0x000fe20000010155 */
[----:B------:R-:W-:Y:S01]  /*58d0*/  FSEL R97, R90, -INF , !P3 ;  /* 0xff8000005a617808 */ /* 0x000fe20005800000 */
[----:B------:R-:W-:Y:S01]  /*58e0*/  FFMA.FTZ R107, -R0, R78, R107 ;  /* 0x0000004e006b7223 */ /* 0x000fe2000001016b */
[----:B------:R-:W-:Y:S01]  /*58f0*/  ISETP.GE.AND P3, PT, R82, R121, PT ;  /* 0x000000795200720c */ /* 0x000fe20003f66270 */
[C---:B------:R-:W-:Y:S01]  /*5900*/  IMAD.IADD R82, R21.reuse, 0x1, -R82 ;  /* 0x0000000115527824 */ /* 0x040fe200078e0a52 */
[----:B------:R-:W-:Y:S01]  /*5910*/  I2FP.F32.S32 R34, R34 ;  /* 0x0000002200227245 */ /* 0x000fe20000201400 */
[C---:B------:R-:W-:Y:S01]  /*5920*/  FFMA.FTZ R85, -R0.reuse, R92, R135 ;  /* 0x0000005c00557223 */ /* 0x040fe20000010187 */
[----:B------:R-:W-:Y:S01]  /*5930*/  I2FP.F32.S32 R31, R31 ;  /* 0x0000001f001f7245 */ /* 0x000fe20000201400 */
[C---:B------:R-:W-:Y:S01]  /*5940*/  FFMA.FTZ R12, -R0.reuse, R12, R99 ;  /* 0x0000000c000c7223 */ /* 0x040fe20000010163 */
[----:B------:R-:W-:Y:S01]  /*5950*/  I2FP.F32.S32 R52, R52 ;  /* 0x0000003400347245 */ /* 0x000fe20000201400 */
[----:B------:R-:W-:Y:S01]  /*5960*/  FFMA.FTZ R34, -R0, R34, R145 ;  /* 0x0000002200227223 */ /* 0x000fe20000010191 */
[----:B------:R-:W-:Y:S01]  /*5970*/  ISETP.GE.AND P4, PT, R84, R121, PT ;  /* 0x000000795400720c */ /* 0x000fe20003f86270 */
[----:B------:R-:W-:Y:S01]  /*5980*/  IMAD.IADD R84, R21, 0x1, -R84 ;  /* 0x0000000115547824 */ /* 0x000fe200078e0a54 */
[----:B------:R-:W-:Y:S01]  /*5990*/  FSEL R126, R126, -INF , !P5 ;  /* 0xff8000007e7e7808 */ /* 0x000fe20006800000 */
[----:B------:R-:W-:Y:S01]  /*59a0*/  IMAD.IADD R136, R18, 0x1, -R60 ;  /* 0x0000000112887824 */ /* 0x000fe200078e0a3c */
[----:B------:R-:W-:Y:S01]  /*59b0*/  FSEL R127, R127, -INF , !P5 ;  /* 0xff8000007f7f7808 */ /* 0x000fe20006800000 */
[C---:B------:R-:W-:Y:S01]  /*59c0*/  FFMA.FTZ R31, -R0.reuse, R31, R147 ;  /* 0x0000001f001f7223 */ /* 0x040fe20000010193 */
[----:B------:R-:W-:Y:S01]  /*59d0*/  IABS R82, R82 ;  /* 0x0000005200527213 */ /* 0x000fe20000000000 */
[----:B------:R-:W-:Y:S01]  /*59e0*/  FFMA.FTZ R52, -R0, R52, R137 ;  /* 0x0000003400347223 */ /* 0x000fe20000010189 */
[----:B------:R-:W-:Y:S01]  /*59f0*/  FSEL R36, R36, -INF , !P1 ;  /* 0xff80000024247808 */ /* 0x000fe20004800000 */
[C---:B------:R-:W-:Y:S01]  /*5a00*/  IMAD.IADD R128, R18.reuse, 0x1, -R80 ;  /* 0x0000000112807824 */ /* 0x040fe200078e0a50 */
[----:B------:R-:W-:Y:S01]  /*5a10*/  FSEL R125, R107, -INF , !P1 ;  /* 0xff8000006b7d7808 */ /* 0x000fe20004800000 */
[----:B------:R-:W-:Y:S01]  /*5a20*/  IMAD.IADD R134, R18, 0x1, -R58 ;  /* 0x0000000112867824 */ /* 0x000fe200078e0a3a */
[-C--:B------:R-:W-:Y:S01]  /*5a30*/  ISETP.GE.AND P5, PT, R48, R121.reuse, PT ;  /* 0x000000793000720c */ /* 0x080fe20003fa6270 */
[----:B------:R-:W-:Y:S01]  /*5a40*/  IMAD.IADD R48, R21, 0x1, -R48 ;  /* 0x0000000115307824 */ /* 0x000fe200078e0a30 */
[----:B------:R-:W-:Y:S01]  /*5a50*/  FSEL R56, R56, -INF , !P0 ;  /* 0xff80000038387808 */ /* 0x000fe20004000000 */
[C---:B------:R-:W-:Y:S01]  /*5a60*/  VIADD R68, R20.reuse, 0x38 ;  /* 0x0000003814447836 */ /* 0x040fe20000000000 */
[----:B------:R-:W-:Y:S01]  /*5a70*/  FSEL R85, R85, -INF , !P0 ;  /* 0xff80000055557808 */ /* 0x000fe20004000000 */
[----:B------:R-:W-:Y:S01]  /*5a80*/  VIADD R46, R20, 0x50 ;  /* 0x00000050142e7836 */ /* 0x000fe20000000000 */
[----:B------:R-:W-:Y:S01]  /*5a90*/  ISETP.GE.AND P1, PT, R60, R121, PT ;  /* 0x000000793c00720c */ /* 0x000fe20003f26270 */
[----:B------:R-:W-:Y:S01]  /*5aa0*/  IMAD.IADD R60, R21, 0x1, -R60 ;  /* 0x00000001153c7824 */ /* 0x000fe200078e0a3c */
[----:B------:R-:W-:-:S02]  /*5ab0*/  FSEL R12, R12, -INF , !P2 ;  /* 0xff8000000c0c7808 */ /* 0x000fc40005000000 */
[----:B------:R-:W-:Y:S01]  /*5ac0*/  FSEL R81, R81, -INF , !P6 ;  /* 0xff80000051517808 */ /* 0x000fe20007000000 */
[C---:B------:R-:W-:Y:S01]  /*5ad0*/  IMAD.IADD R47, R21.reuse, 0x1, -R66 ;  /* 0x00000001152f7824 */ /* 0x040fe200078e0a42 */
[----:B------:R-:W-:Y:S01]  /*5ae0*/  FSEL R91, R88, -INF , !P2 ;  /* 0xff800000585b7808 */ /* 0x000fe20005000000 */
[----:B------:R-:W-:Y:S01]  /*5af0*/  IMAD.IADD R64, R18, 0x1, -R42 ;  /* 0x0000000112407824 */ /* 0x000fe200078e0a2a */
[-C--:B------:R-:W-:Y:S01]  /*5b00*/  ISETP.GE.AND P0, PT, R76, R121.reuse, PT ;  /* 0x000000794c00720c */ /* 0x080fe20003f06270 */
[C---:B------:R-:W-:Y:S01]  /*5b10*/  IMAD.IADD R28, R18.reuse, 0x1, -R68 ;  /* 0x00000001121c7824 */ /* 0x040fe200078e0a44 */
[----:B------:R-:W-:Y:S01]  /*5b20*/  IABS R26, R26 ;  /* 0x0000001a001a7213 */ /* 0x000fe20000000000 */
[----:B------:R-:W-:Y:S01]  /*5b30*/  IMAD.IADD R120, R18, 0x1, -R46 ;  /* 0x0000000112787824 */ /* 0x000fe200078e0a2e */
[----:B------:R-:W-:Y:S01]  /*5b40*/  ISETP.GE.AND P2, PT, R80, R121, PT ;  /* 0x000000795000720c */ /* 0x000fe20003f46270 */
[----:B------:R-:W-:Y:S01]  /*5b50*/  IMAD.IADD R80, R21, 0x1, -R80 ;  /* 0x0000000115507824 */ /* 0x000fe200078e0a50 */
[----:B------:R-:W-:-:S02]  /*5b60*/  IABS R8, R8 ;  /* 0x0000000800087213 */ /* 0x000fc40000000000 */
[----:B------:R-:W-:Y:S02]  /*5b70*/  IABS R84, R84 ;  /* 0x0000005400547213 */ /* 0x000fe40000000000 */
[----:B------:R-:W-:Y:S02]  /*5b80*/  I2FP.F32.S32 R82, R82 ;  /* 0x0000005200527245 */ /* 0x000fe40000201400 */
[----:B------:R-:W-:Y:S02]  /*5b90*/  FSEL R34, R34, -INF , !P0 ;  /* 0xff80000022227808 */ /* 0x000fe40004000000 */
[----:B------:R-:W-:Y:S02]  /*5ba0*/  FSEL R31, R31, -INF , !P0 ;  /* 0xff8000001f1f7808 */ /* 0x000fe40004000000 */
[----:B------:R-:W-:Y:S02]  /*5bb0*/  IABS R48, R48 ;  /* 0x0000003000307213 */ /* 0x000fe40000000000 */
[----:B------:R-:W-:-:S02]  /*5bc0*/  IABS R136, R136 ;  /* 0x0000008800887213 */ /* 0x000fc40000000000 */
[----:B------:R-:W-:Y:S02]  /*5bd0*/  I2FP.F32.S32 R26, R26 ;  /* 0x0000001a001a7245 */ /* 0x000fe40000201400 */
[----:B------:R-:W-:Y:S02]  /*5be0*/  FSEL R52, R52, -INF , !P6 ;  /* 0xff80000034347808 */ /* 0x000fe40007000000 */
[----:B------:R-:W-:Y:S01]  /*5bf0*/  ISETP.GE.AND P0, PT, R58, R121, PT ;  /* 0x000000793a00720c */ /* 0x000fe20003f06270 */
[----:B------:R-:W-:Y:S01]  /*5c00*/  IMAD.IADD R58, R21, 0x1, -R58 ;  /* 0x00000001153a7824 */ /* 0x000fe200078e0a3a */
[----:B------:R-:W-:Y:S01]  /*5c10*/  IABS R60, R60 ;  /* 0x0000003c003c7213 */ /* 0x000fe20000000000 */
[C---:B------:R-:W-:Y:S01]  /*5c20*/  FFMA.FTZ R41, -R0.reuse, R82, R95 ;  /* 0x0000005200297223 */ /* 0x040fe2000001015f */
[----:B------:R-:W-:Y:S01]  /*5c30*/  I2FP.F32.S32 R8, R8 ;  /* 0x0000000800087245 */ /* 0x000fe20000201400 */
[----:B------:R-:W-:Y:S01]  /*5c40*/  FFMA.FTZ R26, -R0, R26, R77 ;  /* 0x0000001a001a7223 */ /* 0x000fe2000001014d */
[----:B------:R-:W-:-:S02]  /*5c50*/  I2FP.F32.S32 R84, R84 ;  /* 0x0000005400547245 */ /* 0x000fc40000201400 */
[----:B------:R-:W-:Y:S01]  /*5c60*/  ISETP.GE.AND P6, PT, R74, R121, PT ;  /* 0x000000794a00720c */ /* 0x000fe20003fc6270 */
[----:B------:R-:W-:Y:S01]  /*5c70*/  IMAD.IADD R74, R21, 0x1, -R74 ;  /* 0x00000001154a7824 */ /* 0x000fe200078e0a4a */
[----:B------:R-:W-:Y:S01]  /*5c80*/  IABS R128, R128 ;  /* 0x0000008000807213 */ /* 0x000fe20000000000 */
[C---:B------:R-:W-:Y:S01]  /*5c90*/  FFMA.FTZ R8, -R0.reuse, R8, R141 ;  /* 0x0000000800087223 */ /* 0x040fe2000001018d */
[----:B------:R-:W-:Y:S02]  /*5ca0*/  IABS R80, R80 ;  /* 0x0000005000507213 */ /* 0x000fe40000000000 */
[----:B------:R-:W-:Y:S02]  /*5cb0*/  I2FP.F32.S32 R48, R48 ;  /* 0x0000003000307245 */ /* 0x000fe40000201400 */
[----:B------:R-:W-:Y:S02]  /*5cc0*/  I2FP.F32.S32 R136, R136 ;  /* 0x0000008800887245 */ /* 0x000fe40000201400 */
[----:B------:R-:W-:Y:S01]  /*5cd0*/  I2FP.F32.S32 R60, R60 ;  /* 0x0000003c003c7245 */ /* 0x000fe20000201400 */
[----:B------:R-:W-:Y:S01]  /*5ce0*/  FFMA.FTZ R77, -R0, R84, R93 ;  /* 0x00000054004d7223 */ /* 0x000fe2000001015d */
[----:B------:R-:W-:-:S02]  /*5cf0*/  I2FP.F32.S32 R128, R128 ;  /* 0x0000008000807245 */ /* 0x000fc40000201400 */
[----:B------:R-:W-:Y:S02]  /*5d00*/  IABS R134, R134 ;  /* 0x0000008600867213 */ /* 0x000fe40000000000 */
[----:B------:R-:W-:Y:S02]  /*5d10*/  I2FP.F32.S32 R80, R80 ;  /* 0x0000005000507245 */ /* 0x000fe40000201400 */
[----:B------:R-:W-:Y:S01]  /*5d20*/  IABS R58, R58 ;  /* 0x0000003a003a7213 */ /* 0x000fe20000000000 */
[----:B------:R-:W-:Y:S01]  /*5d30*/  FFMA.FTZ R71, -R0, R48, R71 ;  /* 0x0000003000477223 */ /* 0x000fe20000010147 */
[----:B------:R-:W-:Y:S01]  /*5d40*/  FSEL R6, R6, -INF , !P3 ;  /* 0xff80000006067808 */ /* 0x000fe20005800000 */
[----:B------:R-:W-:Y:S01]  /*5d50*/  FFMA.FTZ R136, -R0, R136, R157 ;  /* 0x0000008800887223 */ /* 0x000fe2000001019d */
[----:B------:R-:W-:Y:S02]  /*5d60*/  FSEL R41, R41, -INF , !P3 ;  /* 0xff80000029297808 */ /* 0x000fe40005800000 */
[----:B------:R-:W-:-:S02]  /*5d70*/  IABS R74, R74 ;  /* 0x0000004a004a7213 */ /* 0x000fc40000000000 */
[----:B------:R-:W-:Y:S01]  /*5d80*/  IABS R47, R47 ;  /* 0x0000002f002f7213 */ /* 0x000fe20000000000 */
[----:B------:R-:W-:Y:S01]  /*5d90*/  FFMA.FTZ R73, -R0, R60, R73 ;  /* 0x0000003c00497223 */ /* 0x000fe20000010149 */
[----:B------:R-:W-:Y:S01]  /*5da0*/  ISETP.GE.AND P3, PT, R68, R121, PT ;  /* 0x000000794400720c */ /* 0x000fe20003f66270 */
[----:B------:R-:W-:Y:S01]  /*5db0*/  IMAD.IADD R68, R21, 0x1, -R68 ;  /* 0x0000000115447824 */ /* 0x000fe200078e0a44 */
[----:B------:R-:W-:Y:S01]  /*5dc0*/  I2FP.F32.S32 R134, R134 ;  /* 0x0000008600867245 */ /* 0x000fe20000201400 */
[C---:B------:R-:W-:Y:S01]  /*5dd0*/  FFMA.FTZ R128, -R0.reuse, R128, R143 ;  /* 0x0000008000807223 */ /* 0x040fe2000001018f */
[----:B------:R-:W-:Y:S01]  /*5de0*/  IABS R64, R64 ;  /* 0x0000004000407213 */ /* 0x000fe20000000000 */
[C---:B------:R-:W-:Y:S01]  /*5df0*/  FFMA.FTZ R105, -R0.reuse, R80, R105 ;  /* 0x0000005000697223 */ /* 0x040fe20000010169 */
[----:B------:R-:W-:Y:S01]  /*5e00*/  I2FP.F32.S32 R58, R58 ;  /* 0x0000003a003a7245 */ /* 0x000fe20000201400 */
[----:B------:R-:W-:Y:S01]  /*5e10*/  FFMA.FTZ R134, -R0, R134, R159 ;  /* 0x0000008600867223 */ /* 0x000fe2000001019f */
[----:B------:R-:W-:-:S02]  /*5e20*/  FSEL R8, R8, -INF , !P4 ;  /* 0xff80000008087808 */ /* 0x000fc40006000000 */
[----:B------:R-:W-:Y:S02]  /*5e30*/  FSEL R77, R77, -INF , !P4 ;  /* 0xff8000004d4d7808 */ /* 0x000fe40006000000 */
[----:B------:R-:W-:Y:S02]  /*5e40*/  I2FP.F32.S32 R74, R74 ;  /* 0x0000004a004a7245 */ /* 0x000fe40000201400 */
[----:B------:R-:W-:Y:S02]  /*5e50*/  I2FP.F32.S32 R47, R47 ;  /* 0x0000002f002f7245 */ /* 0x000fe40000201400 */
[----:B------:R-:W-:Y:S01]  /*5e60*/  ISETP.GE.AND P4, PT, R70, R121, PT ;  /* 0x000000794600720c */ /* 0x000fe20003f86270 */
[----:B------:R-:W-:Y:S01]  /*5e70*/  IMAD.IADD R70, R21, 0x1, -R70 ;  /* 0x0000000115467824 */ /* 0x000fe200078e0a46 */
[----:B------:R-:W-:Y:S01]  /*5e80*/  FSEL R143, R71, -INF , !P5 ;  /* 0xff800000478f7808 */ /* 0x000fe20006800000 */
[----:B------:R-:W-:Y:S01]  /*5e90*/  FFMA.FTZ R75, -R0, R58, R75 ;  /* 0x0000003a004b7223 */ /* 0x000fe2000001014b */
[----:B------:R-:W-:-:S02]  /*5ea0*/  IABS R28, R28 ;  /* 0x0000001c001c7213 */ /* 0x000fc40000000000 */
[----:B------:R-:W-:Y:S02]  /*5eb0*/  I2FP.F32.S32 R64, R64 ;  /* 0x0000004000407245 */ /* 0x000fe40000201400 */
[----:B------:R-:W-:Y:S02]  /*5ec0*/  IABS R68, R68 ;  /* 0x0000004400447213 */ /* 0x000fe40000000000 */
[----:B------:R-:W-:Y:S02]  /*5ed0*/  FSEL R136, R136, -INF , !P1 ;  /* 0xff80000088887808 */ /* 0x000fe40004800000 */
[----:B------:R-:W-:Y:S01]  /*5ee0*/  FSEL R137, R73, -INF , !P1 ;  /* 0xff80000049897808 */ /* 0x000fe20004800000 */
[----:B------:R-:W-:Y:S01]  /*5ef0*/  FFMA.FTZ R29, -R0, R74, R87 ;  /* 0x0000004a001d7223 */ /* 0x000fe20000010157 */
[----:B------:R-:W-:Y:S01]  /*5f00*/  FMNMX3.FTZ R71, R16, R12, R10, !PT ;  /* 0x0000000c10477276 */ /* 0x000fe2000781000a */
[----:B------:R-:W-:Y:S01]  /*5f10*/  FFMA.FTZ R79, -R0, R47, R79 ;  /* 0x0000002f004f7223 */ /* 0x000fe2000001014f */
[----:B------:R-:W-:Y:S01]  /*5f20*/  ISETP.GE.AND P1, PT, R40, R121, PT ;  /* 0x000000792800720c */ /* 0x000fe20003f26270 */
[----:B------:R-:W-:Y:S01]  /*5f30*/  IMAD.IADD R40, R21, 0x1, -R40 ;  /* 0x0000000115287824 */ /* 0x000fe200078e0a28 */
[----:B------:R-:W-:Y:S01]  /*5f40*/  FSEL R128, R128, -INF , !P2 ;  /* 0xff80000080807808 */ /* 0x000fe20005000000 */
[----:B------:R-:W-:Y:S01]  /*5f50*/  FFMA.FTZ R64, -R0, R64, R67 ;  /* 0x0000004000407223 */ /* 0x000fe20000010143 */
[----:B------:R-:W-:-:S02]  /*5f60*/  FSEL R129, R105, -INF , !P2 ;  /* 0xff80000069817808 */ /* 0x000fc40005000000 */
[----:B------:R-:W-:Y:S02]  /*5f70*/  ISETP.GE.AND P2, PT, R66, R121, PT ;  /* 0x000000794200720c */ /* 0x000fe40003f46270 */
[----:B------:R-:W-:Y:S02]  /*5f80*/  I2FP.F32.S32 R28, R28 ;  /* 0x0000001c001c7245 */ /* 0x000fe40000201400 */
[----:B------:R-:W-:Y:S02]  /*5f90*/  IABS R70, R70 ;  /* 0x0000004600467213 */ /* 0x000fe40000000000 */
[----:B------:R-:W-:Y:S02]  /*5fa0*/  I2FP.F32.S32 R68, R68 ;  /* 0x0000004400447245 */ /* 0x000fe40000201400 */
[----:B------:R-:W-:Y:S01]  /*5fb0*/  FMNMX3.FTZ R71, R71, R56, R52, !PT ;  /* 0x0000003847477276 */ /* 0x000fe20007810034 */
[C---:B------:R-:W-:Y:S01]  /*5fc0*/  IMAD.IADD R67, R21.reuse, 0x1, -R46 ;  /* 0x0000000115437824 */ /* 0x040fe200078e0a2e */
[----:B------:R-:W-:Y:S01]  /*5fd0*/  FSEL R134, R134, -INF , !P0 ;  /* 0xff80000086867808 */ /* 0x000fe20004000000 */
[----:B------:R-:W-:Y:S01]  /*5fe0*/  IMAD.IADD R60, R21, 0x1, -R44 ;  /* 0x00000001153c7824 */ /* 0x000fe200078e0a2c */
[----:B------:R-:W-:Y:S01]  /*5ff0*/  FSEL R149, R75, -INF , !P0 ;  /* 0xff8000004b957808 */ /* 0x000fe20004000000 */
[----:B------:R-:W-:Y:S01]  /*6000*/  FFMA.FTZ R28, -R0, R28, R153 ;  /* 0x0000001c001c7223 */ /* 0x000fe20000010199 */
[----:B------:R-:W-:-:S02]  /*6010*/  FSEL R32, R32, -INF , !P6 ;  /* 0xff80000020207808 */ /* 0x000fc40007000000 */
[----:B------:R-:W-:Y:S02]  /*6020*/  FSEL R29, R29, -INF , !P6 ;  /* 0xff8000001d1d7808 */ /* 0x000fe40007000000 */
[----:B------:R-:W-:Y:S02]  /*6030*/  FSEL R26, R26, -INF , !P2 ;  /* 0xff8000001a1a7808 */ /* 0x000fe40005000000 */
[----:B------:R-:W-:Y:S02]  /*6040*/  FSEL R135, R79, -INF , !P2 ;  /* 0xff8000004f877808 */ /* 0x000fe40005000000 */
[----:B------:R-:W-:Y:S01]  /*6050*/  ISETP.GE.AND P0, PT, R38, R121, PT ;  /* 0x000000792600720c */ /* 0x000fe20003f06270 */
[----:B------:R-:W-:Y:S01]  /*6060*/  IMAD.IADD R38, R21, 0x1, -R38 ;  /* 0x0000000115267824 */ /* 0x000fe200078e0a26 */
[----:B------:R-:W-:Y:S01]  /*6070*/  IABS R40, R40 ;  /* 0x0000002800287213 */ /* 0x000fe20000000000 */
[----:B------:R-:W-:Y:S01]  /*6080*/  FFMA.FTZ R27, -R0, R68, R155 ;  /* 0x00000044001b7223 */ /* 0x000fe2000001019b */
[----:B------:R-:W-:-:S02]  /*6090*/  I2FP.F32.S32 R70, R70 ;  /* 0x0000004600467245 */ /* 0x000fc40000201400 */
[-C--:B------:R-:W-:Y:S01]  /*60a0*/  ISETP.GE.AND P6, PT, R50, R121.reuse, PT ;  /* 0x000000793200720c */ /* 0x080fe20003fc6270 */
[C---:B------:R-:W-:Y:S01]  /*60b0*/  IMAD.IADD R50, R21.reuse, 0x1, -R50 ;  /* 0x0000000115327824 */ /* 0x040fe200078e0a32 */
[----:B------:R-:W-:Y:S01]  /*60c0*/  ISETP.GE.AND P2, PT, R42, R121, PT ;  /* 0x000000792a00720c */ /* 0x000fe20003f46270 */
[----:B------:R-:W-:Y:S01]  /*60d0*/  IMAD.IADD R42, R21, 0x1, -R42 ;  /* 0x00000001152a7824 */ /* 0x000fe200078e0a2a */
[----:B------:R-:W-:Y:S02]  /*60e0*/  FMNMX3.FTZ R71, R71, R14, R8, !PT ;  /* 0x0000000e47477276 */ /* 0x000fe40007810008 */
[----:B------:R-:W-:Y:S02]  /*60f0*/  IABS R67, R67 ;  /* 0x0000004300437213 */ /* 0x000fe40000000000 */
[----:B------:R-:W-:Y:S01]  /*6100*/  I2FP.F32.S32 R40, R40 ;  /* 0x0000002800287245 */ /* 0x000fe20000201400 */
[----:B------:R-:W-:Y:S01]  /*6110*/  FFMA.FTZ R83, -R0, R70, R83 ;  /* 0x0000004600537223 */ /* 0x000fe20000010153 */
[----:B------:R-:W-:-:S02]  /*6120*/  FMNMX3.FTZ R71, R71, R6, R128, !PT ;  /* 0x0000000647477276 */ /* 0x000fc40007810080 */
[----:B------:R-:W-:Y:S02]  /*6130*/  IABS R60, R60 ;  /* 0x0000003c003c7213 */ /* 0x000fe40000000000 */
[----:B------:R-:W-:Y:S02]  /*6140*/  IABS R38, R38 ;  /* 0x0000002600267213 */ /* 0x000fe40000000000 */
[----:B------:R-:W-:Y:S02]  /*6150*/  IABS R50, R50 ;  /* 0x0000003200327213 */ /* 0x000fe40000000000 */
[----:B------:R-:W-:Y:S02]  /*6160*/  FSEL R28, R28, -INF , !P3 ;  /* 0xff8000001c1c7808 */ /* 0x000fe40005800000 */
[----:B------:R-:W-:Y:S02]  /*6170*/  FSEL R27, R27, -INF , !P3 ;  /* 0xff8000001b1b7808 */ /* 0x000fe40005800000 */
[----:B------:R-:W-:Y:S01]  /*6180*/  IABS R42, R42 ;  /* 0x0000002a002a7213 */ /* 0x000fe20000000000 */
[----:B------:R-:W-:Y:S01]  /*6190*/  FFMA.FTZ R61, -R0, R40, R61 ;  /* 0x00000028003d7223 */ /* 0x000fe2000001013d */
[----:B------:R-:W-:Y:S01]  /*61a0*/  ISETP.GE.AND P3, PT, R44, R121, PT ;  /* 0x000000792c00720c */ /* 0x000fe20003f66270 */
[C---:B------:R-:W-:Y:S01]  /*61b0*/  VIADD R44, R20.reuse, 0x69 ;  /* 0x00000069142c7836 */ /* 0x040fe20000000000 */
[----:B------:R-:W-:Y:S01]  /*61c0*/  I2FP.F32.S32 R67, R67 ;  /* 0x0000004300437245 */ /* 0x000fe20000201400 */
[----:B------:R-:W-:Y:S01]  /*61d0*/  VIADD R40, R20, 0x71 ;  /* 0x0000007114287836 */ /* 0x000fe20000000000 */
[----:B------:R-:W-:-:S02]  /*61e0*/  FMNMX3.FTZ R71, R71, R36, R34, !PT ;  /* 0x0000002447477276 */ /* 0x000fc40007810022 */
[----:B------:R-:W-:Y:S02]  /*61f0*/  I2FP.F32.S32 R60, R60 ;  /* 0x0000003c003c7245 */ /* 0x000fe40000201400 */
[----:B------:R-:W-:Y:S02]  /*6200*/  I2FP.F32.S32 R38, R38 ;  /* 0x0000002600267245 */ /* 0x000fe40000201400 */
[----:B------:R-:W-:Y:S02]  /*6210*/  IABS R120, R120 ;  /* 0x0000007800787213 */ /* 0x000fe40000000000 */
[----:B------:R-:W-:Y:S02]  /*6220*/  I2FP.F32.S32 R50, R50 ;  /* 0x0000003200327245 */ /* 0x000fe40000201400 */
[----:B------:R-:W-:Y:S02]  /*6230*/  FSEL R30, R30, -INF , !P4 ;  /* 0xff8000001e1e7808 */ /* 0x000fe40006000000 */
[----:B------:R-:W-:-:S02]  /*6240*/  FSEL R139, R83, -INF , !P4 ;  /* 0xff800000538b7808 */ /* 0x000fc40006000000 */
[----:B------:R-:W-:Y:S01]  /*6250*/  I2FP.F32.S32 R42, R42 ;  /* 0x0000002a002a7245 */ /* 0x000fe20000201400 */
[----:B------:R-:W-:Y:S01]  /*6260*/  FFMA.FTZ R67, -R0, R67, R35 ;  /* 0x0000004300437223 */ /* 0x000fe20000010123 */
[----:B------:R-:W-:Y:S01]  /*6270*/  ISETP.GE.AND P4, PT, R46, R121, PT ;  /* 0x000000792e00720c */ /* 0x000fe20003f86270 */
[----:B------:R-:W-:Y:S01]  /*6280*/  VIADD R46, R20, 0x68 ;  /* 0x00000068142e7836 */ /* 0x000fe20000000000 */
[----:B------:R-:W-:Y:S01]  /*6290*/  FMNMX3.FTZ R71, R71, R32, R126, !PT ;  /* 0x0000002047477276 */ /* 0x000fe2000781007e */
[----:B------:R-:W-:Y:S01]  /*62a0*/  IMAD.IADD R47, R18, 0x1, -R44 ;  /* 0x00000001122f7824 */ /* 0x000fe200078e0a2c */
[----:B------:R-:W-:Y:S01]  /*62b0*/  I2FP.F32.S32 R120, R120 ;  /* 0x0000007800787245 */ /* 0x000fe20000201400 */
[----:B------:R-:W-:Y:S02]  /*62c0*/  VIADD R48, R20, 0x61 ;  /* 0x0000006114307836 */ /* 0x000fe40000000000 */
[----:B------:R-:W-:Y:S01]  /*62d0*/  FFMA.FTZ R60, -R0, R60, R37 ;  /* 0x0000003c003c7223 */ /* 0x000fe20000010125 */
[----:B------:R-:W-:-:S02]  /*62e0*/  IMAD.IADD R35, R18, 0x1, -R40 ;  /* 0x0000000112237824 */ /* 0x000fc400078e0a28 */
[C---:B------:R-:W-:Y:S01]  /*62f0*/  FFMA.FTZ R51, -R0.reuse, R38, R57 ;  /* 0x0000002600337223 */ /* 0x040fe20000010139 */
[C---:B------:R-:W-:Y:S01]  /*6300*/  FFMA.FTZ R33, -R0.reuse, R50, R33 ;  /* 0x0000003200217223 */ /* 0x040fe20000010121 */
[----:B------:R-:W-:Y:S01]  /*6310*/  FFMA.FTZ R63, -R0, R42, R23 ;  /* 0x0000002a003f7223 */ /* 0x000fe20000010117 */
[----:B------:R-:W-:Y:S01]  /*6320*/  VIADD R38, R20, 0x78 ;  /* 0x0000007814267836 */ /* 0x000fe20000000000 */
[----:B------:R-:W-:Y:S01]  /*6330*/  FSEL R57, R61, -INF , !P1 ;  /* 0xff8000003d397808 */ /* 0x000fe20004800000 */
[----:B------:R-:W-:Y:S01]  /*6340*/  IMAD.IADD R50, R18, 0x1, -R46 ;  /* 0x0000000112327824 */ /* 0x000fe200078e0a2e */
[----:B------:R-:W-:Y:S01]  /*6350*/  FMNMX3.FTZ R71, R71, R30, R28, !PT ;  /* 0x0000001e47477276 */ /* 0x000fe2000781001c */
[----:B------:R-:W-:Y:S01]  /*6360*/  VIADD R42, R20, 0x70 ;  /* 0x00000070142a7836 */ /* 0x000fe20000000000 */
[----:B------:R-:W-:Y:S01]  /*6370*/  IABS R61, R47 ;  /* 0x0000002f003d7213 */ /* 0x000fe20000000000 */
[----:B------:R-:W-:Y:S01]  /*6380*/  IMAD.IADD R58, R18, 0x1, -R48 ;  /* 0x00000001123a7824 */ /* 0x000fe200078e0a30 */
[----:B------:R-:W-:Y:S01]  /*6390*/  FSEL R66, R65, -INF , !P3 ;  /* 0xff80000041427808 */ /* 0x000fe20005800000 */
[----:B------:R-:W-:Y:S01]  /*63a0*/  FFMA.FTZ R120, -R0, R120, R161 ;  /* 0x0000007800787223 */ /* 0x000fe200000101a1 */
[----:B------:R-:W-:Y:S01]  /*63b0*/  IABS R35, R35 ;  /* 0x0000002300237213 */ /* 0x000fe20000000000 */
[--C-:B------:R-:W-:Y:S01]  /*63c0*/  IMAD.IADD R23, R18, 0x1, -R38.reuse ;  /* 0x0000000112177824 */ /* 0x100fe200078e0a26 */
[----:B------:R-:W-:Y:S01]  /*63d0*/  FSEL R65, R60, -INF , !P3 ;  /* 0xff8000003c417808 */ /* 0x000fe20005800000 */
[C---:B------:R-:W-:Y:S01]  /*63e0*/  IMAD.IADD R60, R21.reuse, 0x1, -R38 ;  /* 0x00000001153c7824 */ /* 0x040fe200078e0a26 */
[----:B------:R-:W-:Y:S01]  /*63f0*/  FSEL R62, R62, -INF , !P1 ;  /* 0xff8000003e3e7808 */ /* 0x000fe20004800000 */
[----:B------:R-:W-:Y:S01]  /*6400*/  IMAD.IADD R37, R18, 0x1, -R42 ;  /* 0x0000000112257824 */ /* 0x000fe200078e0a2a */
[----:B------:R-:W-:Y:S01]  /*6410*/  FSEL R132, R132, -INF , !P6 ;  /* 0xff80000084847808 */ /* 0x000fe20007000000 */
[----:B------:R-:W-:Y:S01]  /*6420*/  IMAD.IADD R47, R21, 0x1, -R40 ;  /* 0x00000001152f7824 */ /* 0x000fe200078e0a28 */
[----:B------:R-:W-:-:S02]  /*6430*/  FSEL R64, R64, -INF , !P2 ;  /* 0xff80000040407808 */ /* 0x000fc40005000000 */
[----:B------:R-:W-:Y:S02]  /*6440*/  FSEL R63, R63, -INF , !P2 ;  /* 0xff8000003f3f7808 */ /* 0x000fe40005000000 */
[-C--:B------:R-:W-:Y:S02]  /*6450*/  ISETP.GE.AND P1, PT, R38, R121.reuse, PT ;  /* 0x000000792600720c */ /* 0x080fe40003f26270 */
[----:B------:R-:W-:Y:S02]  /*6460*/  FMNMX3.FTZ R71, R71, R26, R136, !PT ;  /* 0x0000001a47477276 */ /* 0x000fe40007810088 */
[----:B------:R-:W-:Y:S02]  /*6470*/  ISETP.GE.AND P2, PT, R40, R121, PT ;  /* 0x000000792800720c */ /* 0x000fe40003f46270 */
[----:B------:R-:W-:Y:S02]  /*6480*/  IABS R50, R50 ;  /* 0x0000003200327213 */ /* 0x000fe40000000000 */
[----:B------:R-:W-:-:S02]  /*6490*/  I2FP.F32.S32 R38, R61 ;  /* 0x0000003d00267245 */ /* 0x000fc40000201400 */
[----:B------:R-:W-:Y:S02]  /*64a0*/  IABS R58, R58 ;  /* 0x0000003a003a7213 */ /* 0x000fe40000000000 */
[----:B------:R-:W-:Y:S02]  /*64b0*/  I2FP.F32.S32 R40, R35 ;  /* 0x0000002300287245 */ /* 0x000fe40000201400 */
[----:B------:R-:W-:Y:S01]  /*64c0*/  FSEL R130, R130, -INF , !P5 ;  /* 0xff80000082827808 */ /* 0x000fe20006800000 */
[----:B------:R-:W-:Y:S01]  /*64d0*/  VIADD R20, R20, 0x79 ;  /* 0x0000007914147836 */ /* 0x000fe20000000000 */
[----:B------:R-:W-:Y:S01]  /*64e0*/  ISETP.GE.AND P5, PT, R46, R121, PT ;  /* 0x000000792e00720c */ /* 0x000fe20003fa6270 */
[----:B------:R-:W-:Y:S01]  /*64f0*/  IMAD.IADD R46, R21, 0x1, -R46 ;  /* 0x00000001152e7824 */ /* 0x000fe200078e0a2e */
[----:B------:R-:W-:Y:S02]  /*6500*/  FSEL R120, R120, -INF , !P4 ;  /* 0xff80000078787808 */ /* 0x000fe40006000000 */
[----:B------:R-:W-:Y:S01]  /*6510*/  FMNMX3.FTZ R71, R71, R134, R132, !PT ;  /* 0x0000008647477276 */ /* 0x000fe20007810084 */
[----:B------:R-:W-:Y:S01]  /*6520*/  FFMA.FTZ R38, -R0, R38, R53 ;  /* 0x0000002600267223 */ /* 0x000fe20000010135 */
[----:B------:R-:W-:-:S02]  /*6530*/  I2FP.F32.S32 R50, R50 ;  /* 0x0000003200327245 */ /* 0x000fc40000201400 */
[----:B------:R-:W-:Y:S01]  /*6540*/  IABS R23, R23 ;  /* 0x0000001700177213 */ /* 0x000fe20000000000 */
[----:B------:R-:W-:Y:S01]  /*6550*/  FFMA.FTZ R40, -R0, R40, R49 ;  /* 0x0000002800287223 */ /* 0x000fe20000010131 */
[----:B------:R-:W-:Y:S02]  /*6560*/  FSEL R67, R67, -INF , !P4 ;  /* 0xff80000043437808 */ /* 0x000fe40006000000 */
[----:B------:R-:W-:Y:S02]  /*6570*/  I2FP.F32.S32 R58, R58 ;  /* 0x0000003a003a7245 */ /* 0x000fe40000201400 */
[----:B------:R-:W-:Y:S02]  /*6580*/  IABS R37, R37 ;  /* 0x0000002500257213 */ /* 0x000fe40000000000 */
[----:B------:R-:W-:Y:S01]  /*6590*/  FSEL R133, R33, -INF , !P6 ;  /* 0xff80000021857808 */ /* 0x000fe20007000000 */
[C---:B------:R-:W-:Y:S01]  /*65a0*/  IMAD.IADD R33, R21.reuse, 0x1, -R42 ;  /* 0x0000000115217824 */ /* 0x040fe200078e0a2a */
[-C--:B------:R-:W-:Y:S01]  /*65b0*/  ISETP.GE.AND P4, PT, R44, R121.reuse, PT ;  /* 0x000000792c00720c */ /* 0x080fe20003f86270 */
[----:B------:R-:W-:Y:S01]  /*65c0*/  IMAD.IADD R18, R18, 0x1, -R20 ;  /* 0x0000000112127824 */ /* 0x000fe200078e0a14 */
[-C--:B------:R-:W-:Y:S01]  /*65d0*/  ISETP.GE.AND P6, PT, R48, R121.reuse, PT ;  /* 0x000000793000720c */ /* 0x080fe20003fc6270 */
[----:B------:R-:W-:Y:S01]  /*65e0*/  IMAD.IADD R48, R21, 0x1, -R48 ;  /* 0x0000000115307824 */ /* 0x000fe200078e0a30 */
[----:B------:R-:W-:-:S02]  /*65f0*/  ISETP.GE.AND P3, PT, R42, R121, PT ;  /* 0x000000792a00720c */ /* 0x000fc40003f66270 */
[----:B------:R-:W-:Y:S01]  /*6600*/  FMNMX3.FTZ R49, R71, R130, R120, !PT ;  /* 0x0000008247317276 */ /* 0x000fe20007810078 */
[C---:B------:R-:W-:Y:S01]  /*6610*/  FFMA.FTZ R17, -R0.reuse, R50, R17 ;  /* 0x0000003200117223 */ /* 0x040fe20000010111 */
[----:B------:R-:W-:Y:S01]  /*6620*/  I2FP.F32.S32 R42, R23 ;  /* 0x00000017002a7245 */ /* 0x000fe20000201400 */
[----:B------:R-:W-:Y:S01]  /*6630*/  FFMA.FTZ R39, -R0, R58, R39 ;  /* 0x0000003a00277223 */ /* 0x000fe20000010127 */
[----:B------:R-:W-:Y:S02]  /*6640*/  I2FP.F32.S32 R37, R37 ;  /* 0x0000002500257245 */ /* 0x000fe40000201400 */
[----:B------:R-:W-:Y:S02]  /*6650*/  IABS R23, R46 ;  /* 0x0000002e00177213 */ /* 0x000fe40000000000 */
[----:B------:R-:W-:Y:S02]  /*6660*/  FSEL R46, R38, -INF , !P4 ;  /* 0xff800000262e7808 */ /* 0x000fe40006000000 */
[----:B------:R-:W-:-:S02]  /*6670*/  FSEL R54, R54, -INF , !P0 ;  /* 0xff80000036367808 */ /* 0x000fc40004000000 */
[----:B------:R-:W-:Y:S02]  /*6680*/  FMNMX3.FTZ R49, R49, R66, R64, !PT ;  /* 0x0000004231317276 */ /* 0x000fe40007810040 */
[----:B------:R-:W-:Y:S01]  /*6690*/  FMNMX3.FTZ R38, R97, R91, R89, !PT ;  /* 0x0000005b61267276 */ /* 0x000fe20007810059 */
[----:B------:R-:W-:Y:S01]  /*66a0*/  IMAD.IADD R44, R21, 0x1, -R44 ;  /* 0x00000001152c7824 */ /* 0x000fe200078e0a2c */
[----:B------:R-:W-:Y:S01]  /*66b0*/  IABS R18, R18 ;  /* 0x0000001200127213 */ /* 0x000fe20000000000 */
[----:B------:R-:W-:Y:S01]  /*66c0*/  FFMA.FTZ R37, -R0, R37, R55 ;  /* 0x0000002500257223 */ /* 0x000fe20000010137 */
[----:B------:R-:W-:Y:S02]  /*66d0*/  IABS R35, R48 ;  /* 0x0000003000237213 */ /* 0x000fe40000000000 */
[----:B------:R-:W-:Y:S02]  /*66e0*/  FSEL R48, R17, -INF , !P5 ;  /* 0xff80000011307808 */ /* 0x000fe40006800000 */
[----:B------:R-:W-:-:S02]  /*66f0*/  FSEL R51, R51, -INF , !P0 ;  /* 0xff80000033337808 */ /* 0x000fc40004000000 */
[----:B------:R-:W-:Y:S02]  /*6700*/  FSEL R50, R39, -INF , !P6 ;  /* 0xff80000027327808 */ /* 0x000fe40007000000 */
[----:B------:R-:W-:Y:S02]  /*6710*/  FMNMX3.FTZ R17, R49, R62, R54, !PT ;  /* 0x0000003e31117276 */ /* 0x000fe40007810036 */
[----:B------:R-:W-:Y:S02]  /*6720*/  FMNMX3.FTZ R58, R38, R85, R81, !PT ;  /* 0x00000055263a7276 */ /* 0x000fe40007810051 */
[----:B------:R-:W-:Y:S01]  /*6730*/  ISETP.GE.AND P0, PT, R20, R121, PT ;  /* 0x000000791400720c */ /* 0x000fe20003f06270 */
[----:B------:R-:W-:Y:S01]  /*6740*/  IMAD.IADD R20, R21, 0x1, -R20 ;  /* 0x0000000115147824 */ /* 0x000fe200078e0a14 */
[----:B------:R-:W-:Y:S01]  /*6750*/  I2FP.F32.S32 R18, R18 ;  /* 0x0000001200127245 */ /* 0x000fe20000201400 */
[----:B------:R-:W-:Y:S01]  /*6760*/  FFMA.FTZ R59, -R0, R42, R59 ;  /* 0x0000002a003b7223 */ /* 0x000fe2000001013b */
[----:B------:R-:W-:-:S02]  /*6770*/  IABS R21, R44 ;  /* 0x0000002c00157213 */ /* 0x000fc40000000000 */
[----:B------:R-:W-:Y:S02]  /*6780*/  FSEL R44, R37, -INF , !P3 ;  /* 0xff800000252c7808 */ /* 0x000fe40005800000 */
[----:B------:R-:W-:Y:S02]  /*6790*/  FMNMX3.FTZ R17, R17, R50, R48, !PT ;  /* 0x0000003211117276 */ /* 0x000fe40007810030 */
[----:B------:R-:W-:Y:S01]  /*67a0*/  FMNMX3.FTZ R58, R58, R69, R77, !PT ;  /* 0x000000453a3a7276 */ /* 0x000fe2000781004d */
[----:B------:R-:W-:Y:S01]  /*67b0*/  FFMA.FTZ R18, -R0, R18, R101 ;  /* 0x0000001200127223 */ /* 0x000fe20000010165 */
[----:B------:R-:W-:Y:S02]  /*67c0*/  FSEL R42, R40, -INF , !P2 ;  /* 0xff800000282a7808 */ /* 0x000fe40005000000 */
[----:B------:R-:W-:Y:S02]  /*67d0*/  FSEL R40, R59, -INF , !P1 ;  /* 0xff8000003b287808 */ /* 0x000fe40004800000 */
[----:B------:R-:W-:-:S02]  /*67e0*/  FMNMX3.FTZ R17, R17, R46, R44, !PT ;  /* 0x0000002e11117276 */ /* 0x000fc4000781002c */
[----:B------:R-:W-:Y:S02]  /*67f0*/  FMNMX3.FTZ R58, R58, R41, R129, !PT ;  /* 0x000000293a3a7276 */ /* 0x000fe40007810081 */
[----:B------:R-:W-:Y:S02]  /*6800*/  FSEL R38, R18, -INF , !P0 ;  /* 0xff80000012267808 */ /* 0x000fe40004000000 */
[----:B------:R-:W-:Y:S02]  /*6810*/  FMNMX3.FTZ R17, R17, R42, R40, !PT ;  /* 0x0000002a11117276 */ /* 0x000fe40007810028 */
[----:B------:R-:W-:Y:S02]  /*6820*/  FMNMX3.FTZ R70, R58, R125, R31, !PT ;  /* 0x0000007d3a467276 */ /* 0x000fe4000781001f */
[----:B------:R-:W-:Y:S02]  /*6830*/  FMNMX.FTZ R17, R38, R17, !PT ;  /* 0x0000001126117209 */ /* 0x000fe40007810000 */
[----:B------:R-:W-:-:S03]  /*6840*/  FMNMX3.FTZ R70, R70, R29, R127, !PT ;  /* 0x0000001d46467276 */ /* 0x000fc6000781007f */
[----:B------:R-:W1:Y:S01]  /*6850*/  SHFL.BFLY PT, R58, R17, 0x2, 0x1f ;  /* 0x0c401f00113a7f89 */ /* 0x000e6200000e0000 */
[----:B------:R-:W-:-:S04]  /*6860*/  FMNMX3.FTZ R70, R70, R139, R27, !PT ;  /* 0x0000008b46467276 */ /* 0x000fc8000781001b */
[----:B------:R-:W-:Y:S02]  /*6870*/  FMNMX3.FTZ R70, R70, R135, R137, !PT ;  /* 0x0000008746467276 */ /* 0x000fe40007810089 */
[----:B------:R-:W-:Y:S02]  /*6880*/  I2FP.F32.S32 R35, R35 ;  /* 0x0000002300237245 */ /* 0x000fe40000201400 */
[----:B------:R-:W-:Y:S02]  /*6890*/  FMNMX3.FTZ R70, R70, R149, R133, !PT ;  /* 0x0000009546467276 */ /* 0x000fe40007810085 */
[----:B------:R-:W-:Y:S02]  /*68a0*/  I2FP.F32.S32 R18, R23 ;  /* 0x0000001700127245 */ /* 0x000fe40000201400 */
[----:B------:R-:W-:Y:S02]  /*68b0*/  IABS R33, R33 ;  /* 0x0000002100217213 */ /* 0x000fe40000000000 */
[----:B------:R-:W-:Y:S01]  /*68c0*/  FMNMX3.FTZ R70, R70, R143, R67, !PT ;  /* 0x0000008f46467276 */ /* 0x000fe20007810043 */
[C---:B------:R-:W-:Y:S01]  /*68d0*/  FFMA.FTZ R9, -R0.reuse, R35, R9 ;  /* 0x0000002300097223 */ /* 0x040fe20000010109 */
[----:B------:R-:W-:Y:S01]  /*68e0*/  I2FP.F32.S32 R68, R21 ;  /* 0x0000001500447245 */ /* 0x000fe20000201400 */
[----:B------:R-:W-:Y:S01]  /*68f0*/  FFMA.FTZ R11, -R0, R18, R11 ;  /* 0x00000012000b7223 */ /* 0x000fe2000001010b */
[----:B------:R-:W-:-:S02]  /*6900*/  IABS R47, R47 ;  /* 0x0000002f002f7213 */ /* 0x000fc40000000000 */
[----:B------:R-:W-:Y:S02]  /*6910*/  IABS R60, R60 ;  /* 0x0000003c003c7213 */ /* 0x000fe40000000000 */
[----:B------:R-:W-:Y:S02]  /*6920*/  I2FP.F32.S32 R33, R33 ;  /* 0x0000002100217245 */ /* 0x000fe40000201400 */
[----:B------:R-:W-:Y:S01]  /*6930*/  FMNMX3.FTZ R70, R70, R65, R63, !PT ;  /* 0x0000004146467276 */ /* 0x000fe2000781003f */
[C---:B------:R-:W-:Y:S01]  /*6940*/  FFMA.FTZ R43, -R0.reuse, R68, R43 ;  /* 0x00000044002b7223 */ /* 0x040fe2000001012b */
[----:B------:R-:W-:Y:S01]  /*6950*/  IABS R20, R20 ;  /* 0x0000001400147213 */ /* 0x000fe20000000000 */
[----:B------:R-:W-:Y:S01]  /*6960*/  FFMA.FTZ R13, -R0, R33, R13 ;  /* 0x00000021000d7223 */ /* 0x000fe2000001010d */
[----:B------:R-:W-:Y:S02]  /*6970*/  I2FP.F32.S32 R18, R47 ;  /* 0x0000002f00127245 */ /* 0x000fe40000201400 */
[----:B------:R-:W-:-:S02]  /*6980*/  I2FP.F32.S32 R60, R60 ;  /* 0x0000003c003c7245 */ /* 0x000fc40000201400 */
[----:B------:R-:W-:Y:S02]  /*6990*/  FSEL R49, R9, -INF , !P6 ;  /* 0xff80000009317808 */ /* 0x000fe40007000000 */
[----:B------:R-:W-:Y:S02]  /*69a0*/  FSEL R47, R11, -INF , !P5 ;  /* 0xff8000000b2f7808 */ /* 0x000fe40006800000 */
[----:B------:R-:W-:Y:S01]  /*69b0*/  FMNMX3.FTZ R70, R70, R57, R51, !PT ;  /* 0x0000003946467276 */ /* 0x000fe20007810033 */
[C---:B------:R-:W-:Y:S01]  /*69c0*/  FFMA.FTZ R15, -R0.reuse, R18, R15 ;  /* 0x00000012000f7223 */ /* 0x040fe2000001010f */
[----:B------:R-:W-:Y:S01]  /*69d0*/  I2FP.F32.S32 R20, R20 ;  /* 0x0000001400147245 */ /* 0x000fe20000201400 */
[----:B------:R-:W-:Y:S01]  /*69e0*/  FFMA.FTZ R35, -R0, R60, R45 ;  /* 0x0000003c00237223 */ /* 0x000fe2000001012d */
[----:B------:R-:W-:Y:S02]  /*69f0*/  FSEL R45, R43, -INF , !P4 ;  /* 0xff8000002b2d7808 */ /* 0x000fe40006000000 */
[----:B------:R-:W-:-:S02]  /*6a00*/  FSEL R39, R13, -INF , !P3 ;  /* 0xff8000000d277808 */ /* 0x000fc40005800000 */
        /* <DEDUP_REMOVED lines=18> */
[----:B------:R-:W-:Y:S01]  /*6b30*/  FFMA.FTZ R60, R52, R22, -R21 ;  /* 0x00000016343c7223 */ /* 0x000fe20000010815 */
[----:B------:R-:W-:-:S05]  /*6b40*/  IMAD R164, R4, 0x2, R7 ;  /* 0x0000000204a47824 */ /* 0x000fca00078e0207 */
[----:B------:R-:W2:Y:S01]  /*6b50*/  LDSM.16.MT88.4 R92, [R164+0xb000] ;  /* 0x00b00000a45c783b */ /* 0x000ea20000004200 */
[-CC-:B------:R-:W-:Y:S01]  /*6b60*/  FFMA.FTZ R141, R16, R22.reuse, -R21.reuse ;  /* 0x00000016108d7223 */ /* 0x180fe20000010815 */
[--C-:B------:R-:W-:Y:S01]  /*6b70*/  FFMA.FTZ R138, R10, R22, -R21.reuse ;  /* 0x000000160a8a7223 */ /* 0x100fe20000010815 */
[----:B-1----:R-:W-:Y:S01]  /*6b80*/  FMNMX.FTZ R52, R9, R12, !PT ;  /* 0x0000000c09347209 */ /* 0x002fe20007810000 */
[-CC-:B------:R-:W-:Y:S01]  /*6b90*/  FFMA.FTZ R61, R56, R22.reuse, -R21.reuse ;  /* 0x00000016383d7223 */ /* 0x180fe20000010815 */
[----:B------:R-:W-:Y:S01]  /*6ba0*/  MUFU.EX2 R140, R140 ;  /* 0x0000008c008c7308 */ /* 0x000fe20000000800 */
[--C-:B------:R-:W-:Y:S01]  /*6bb0*/  FFMA.FTZ R55, R14, R22, -R21.reuse ;  /* 0x000000160e377223 */ /* 0x100fe20000010815 */
[----:B------:R-:W-:Y:S01]  /*6bc0*/  FSETP.NEU.FTZ.AND P0, PT, R52, -INF , PT ;  /* 0xff8000003400780b */ /* 0x000fe20003f1d000 */
[----:B------:R-:W-:Y:S01]  /*6bd0*/  FMUL.FTZ R20, R22, R52 ;  /* 0x0000003416147220 */ /* 0x000fe20000410000 */
[-CC-:B------:R-:W-:Y:S01]  /*6be0*/  FFMA.FTZ R56, R8, R22.reuse, -R21.reuse ;  /* 0x0000001608387223 */ /* 0x180fe20000010815 */
[-C--:B------:R-:W-:Y:S01]  /*6bf0*/  FFMA.FTZ R43, R6, R22.reuse, -R21 ;  /* 0x00000016062b7223 */ /* 0x080fe20000010815 */
[----:B------:R-:W1:Y:S02]  /*6c00*/  LDSM.16.MT88.4 R8, [R164+0xb400] ;  /* 0x00b40000a408783b */ /* 0x000e640000004200 */
[----:B------:R-:W-:Y:S01]  /*6c10*/  FSEL R20, R20, RZ, P0 ;  /* 0x000000ff14147208 */ /* 0x000fe20000000000 */
[----:B------:R-:W4:Y:S08]  /*6c20*/  MUFU.EX2 R141, R141 ;  /* 0x0000008d008d7308 */ /* 0x000f300000000800 */
[----:B------:R-:W-:Y:S01]  /*6c30*/  MUFU.EX2 R60, R60 ;  /* 0x0000003c003c7308 */ /* 0x000fe20000000800 */
[-CC-:B------:R-:W-:Y:S01]  /*6c40*/  FFMA.FTZ R145, R97, R22.reuse, -R20.reuse ;  /* 0x0000001661917223 */ /* 0x180fe20000010814 */
[-CC-:B------:R-:W-:Y:S01]  /*6c50*/  FFMA.FTZ R142, R91, R22.reuse, -R20.reuse ;  /* 0x000000165b8e7223 */ /* 0x180fe20000010814 */
[-CC-:B------:R-:W-:Y:S01]  /*6c60*/  FFMA.FTZ R147, R89, R22.reuse, -R20.reuse ;  /* 0x0000001659937223 */ /* 0x180fe20000010814 */
[-C--:B------:R-:W-:Y:S01]  /*6c70*/  FFMA.FTZ R124, R85, R22.reuse, -R20 ;  /* 0x00000016557c7223 */ /* 0x080fe20000010814 */
[----:B------:R-:W-:Y:S01]  /*6c80*/  IMAD R118, R5, 0x2, R164 ;  /* 0x0000000205767824 */ /* 0x000fe200078e02a4 */
[----:B------:R-:W-:Y:S02]  /*6c90*/  LDSM.16.MT88.4 R108, [R164+0x9000] ;  /* 0x00900000a46c783b */ /* 0x000fe40000004200 */
[----:B------:R-:W-:Y:S08]  /*6ca0*/  MUFU.EX2 R138, R138 ;  /* 0x0000008a008a7308 */ /* 0x000ff00000000800 */
[----:B------:R-:W5:Y:S01]  /*6cb0*/  MUFU.EX2 R61, R61 ;  /* 0x0000003d003d7308 */ /* 0x000f620000000800 */
[-CC-:B------:R-:W-:Y:S01]  /*6cc0*/  FFMA.FTZ R122, R81, R22.reuse, -R20.reuse ;  /* 0x00000016517a7223 */ /* 0x180fe20000010814 */
[-CC-:B------:R-:W-:Y:S01]  /*6cd0*/  FFMA.FTZ R59, R69, R22.reuse, -R20.reuse ;  /* 0x00000016453b7223 */ /* 0x180fe20000010814 */
[-CC-:B------:R-:W-:Y:S01]  /*6ce0*/  FFMA.FTZ R58, R77, R22.reuse, -R20.reuse ;  /* 0x000000164d3a7223 */ /* 0x180fe20000010814 */
[----:B------:R-:W-:Y:S01]  /*6cf0*/  FFMA.FTZ R41, R41, R22, -R20 ;  /* 0x0000001629297223 */ /* 0x000fe20000010814 */
[----:B----4-:R-:W-:Y:S01]  /*6d00*/  F2FP.F16.F32.PACK_AB R68, R140, R141 ;  /* 0x0000008d8c44723e */ /* 0x010fe200000000ff */
[----:B------:R-:W4:Y:S02]  /*6d10*/  LDSM.16.MT88.4 R76, [R164+0xd000] ;  /* 0x00d00000a44c783b */ /* 0x000f240000004200 */
[----:B------:R-:W-:Y:S02]  /*6d20*/  MUFU.EX2 R145, R145 ;  /* 0x0000009100917308 */ /* 0x000fe40000000800 */
[----:B------:R-:W-:Y:S04]  /*6d30*/  LDSM.16.MT88.4 R100, [R118+0x9000] ;  /* 0x009000007664783b */ /* 0x000fe80000004200 */
[----:B------:R-:W-:Y:S02]  /*6d40*/  LDSM.16.MT88.4 R84, [R118+0xb000] ;  /* 0x00b000007654783b */ /* 0x000fe40000004200 */
[----:B------:R-:W3:Y:S02]  /*6d50*/  MUFU.EX2 R142, R142 ;  /* 0x0000008e008e7308 */ /* 0x000ee40000000800 */
[----:B------:R-:W-:Y:S06]  /*6d60*/  LDSM.16.MT88.4 R12, [R164+0x9400] ;  /* 0x00940000a40c783b */ /* 0x000fec0000004200 */
[----:B------:R-:W-:Y:S08]  /*6d70*/  MUFU.EX2 R147, R147 ;  /* 0x0000009300937308 */ /* 0x000ff00000000800 */
[----:B------:R-:W2:Y:S01]  /*6d80*/  MUFU.EX2 R124, R124 ;  /* 0x0000007c007c7308 */ /* 0x000ea20000000800 */
[----:B-----5:R-:W-:Y:S01]  /*6d90*/  F2FP.F16.F32.PACK_AB R70, R61, R138 ;  /* 0x0000008a3d46723e */ /* 0x020fe200000000ff */
[----:B------:R-:W-:Y:S01]  /*6da0*/  LDSM.16.MT88.4 R16, [R118+0x9400] ;  /* 0x009400007610783b */ /* 0x000fe20000004200 */
[----:B---3--:R-:W-:-:S05]  /*6db0*/  F2FP.F16.F32.PACK_AB R69, R142, R145 ;  /* 0x000000918e45723e */ /* 0x008fca00000000ff */
[----:B------:R-:W3:Y:S01]  /*6dc0*/  MUFU.EX2 R55, R55 ;  /* 0x0000003700377308 */ /* 0x000ee20000000800 */
[----:B--2---:R-:W-:-:S07]  /*6dd0*/  F2FP.F16.F32.PACK_AB R71, R124, R147 ;  /* 0x000000937c47723e */ /* 0x004fce00000000ff */
[----:B------:R-:W-:Y:S08]  /*6de0*/  MUFU.EX2 R56, R56 ;  /* 0x0000003800387308 */ /* 0x000ff00000000800 */
[----:B------:R-:W2:Y:S01]  /*6df0*/  MUFU.EX2 R43, R43 ;  /* 0x0000002b002b7308 */ /* 0x000ea20000000800 */
[C---:B------:R-:W-:Y:S07]  /*6e00*/  HMMA.16816.F32 R96, R68.reuse, R92, RZ ;  /* 0x0000005c4460723c */ /* 0x040fee00000018ff */
[----:B------:R-:W-:Y:S01]  /*6e10*/  MUFU.EX2 R122, R122 ;  /* 0x0000007a007a7308 */ /* 0x000fe20000000800 */
[----:B------:R-:W-:Y:S07]  /*6e20*/  HMMA.16816.F32 R92, R68, R94, RZ ;  /* 0x0000005e445c723c */ /* 0x000fee00000018ff */
[----:B------:R-:W5:Y:S08]  /*6e30*/  MUFU.EX2 R59, R59 ;  /* 0x0000003b003b7308 */ /* 0x000f700000000800 */
[----:B------:R-:W-:Y:S08]  /*6e40*/  MUFU.EX2 R58, R58 ;  /* 0x0000003a003a7308 */ /* 0x000ff00000000800 */
[----:B------:R-:W1:Y:S01]  /*6e50*/  MUFU.EX2 R41, R41 ;  /* 0x0000002900297308 */ /* 0x000e620000000800 */
[----:B---3--:R-:W-:-:S02]  /*6e60*/  F2FP.F16.F32.PACK_AB R4, R55, R60 ;  /* 0x0000003c3704723e */ /* 0x008fc400000000ff */
[----:B--2---:R-:W-:Y:S02]  /*6e70*/  F2FP.F16.F32.PACK_AB R6, R43, R56 ;  /* 0x000000382b06723e */ /* 0x004fe400000000ff */
[----:B-----5:R-:W-:Y:S02]  /*6e80*/  F2FP.F16.F32.PACK_AB R5, R59, R122 ;  /* 0x0000007a3b05723e */ /* 0x020fe400000000ff */
[----:B-1----:R-:W-:-:S07]  /*6e90*/  F2FP.F16.F32.PACK_AB R7, R41, R58 ;  /* 0x0000003a2907723e */ /* 0x002fce00000000ff */
        /* <DEDUP_REMOVED lines=44> */
[--C-:B------:R-:W-:Y:S01]  /*7160*/  FFMA.FTZ R29, R28, R22, -R21.reuse ;  /* 0x000000161c1d7223 */ /* 0x100fe20000010815 */
[----:B----4-:R-:W-:Y:S01]  /*7170*/  F2FP.F16.F32.PACK_AB R6, R33, R36 ;  /* 0x000000242106723e */ /* 0x010fe200000000ff */
[-CC-:B------:R-:W-:Y:S01]  /*7180*/  FFMA.FTZ R125, R30, R22.reuse, -R21.reuse ;  /* 0x000000161e7d7223 */ /* 0x180fe20000010815 */
[----:B-----5:R-:W-:Y:S01]  /*7190*/  F2FP.F16.F32.PACK_AB R5, R34, R129 ;  /* 0x000000812205723e */ /* 0x020fe200000000ff */
[--C-:B------:R-:W-:Y:S01]  /*71a0*/  FFMA.FTZ R126, R126, R22, -R21.reuse ;  /* 0x000000167e7e7223 */ /* 0x100fe20000010815 */
[----:B-1----:R-:W-:Y:S01]  /*71b0*/  F2FP.F16.F32.PACK_AB R7, R31, R32 ;  /* 0x000000201f07723e */ /* 0x002fe200000000ff */
[-CC-:B------:R-:W-:Y:S01]  /*71c0*/  FFMA.FTZ R127, R127, R22.reuse, -R20.reuse ;  /* 0x000000167f7f7223 */ /* 0x180fe20000010814 */
[-CC-:B------:R-:W-:Y:S01]  /*71d0*/  FFMA.FTZ R27, R27, R22.reuse, -R20.reuse ;  /* 0x000000161b1b7223 */ /* 0x180fe20000010814 */
[-CC-:B------:R-:W-:Y:S01]  /*71e0*/  FFMA.FTZ R137, R137, R22.reuse, -R20.reuse ;  /* 0x0000001689897223 */ /* 0x180fe20000010814 */
[-C--:B------:R-:W-:Y:S01]  /*71f0*/  FFMA.FTZ R133, R133, R22.reuse, -R20 ;  /* 0x0000001685857223 */ /* 0x080fe20000010814 */
[----:B------:R-:W-:Y:S02]  /*7200*/  LDSM.16.MT88.4 R16, [R164+0xa400] ;  /* 0x00a40000a410783b */ /* 0x000fe40000004200 */
[C---:B------:R-:W-:Y:S01]  /*7210*/  HMMA.16816.F32 R112, R4.reuse, R8, R112 ;  /* 0x000000080470723c */ /* 0x040fe20000001870 */
[----:B------:R-:W-:Y:S01]  /*7220*/  FADD.FTZ R141, R141, R140 ;  /* 0x0000008c8d8d7221 */ /* 0x000fe20000010000 */
[-CC-:B------:R-:W-:Y:S01]  /*7230*/  FFMA.FTZ R120, R120, R22.reuse, -R21.reuse ;  /* 0x0000001678787223 */ /* 0x180fe20000010815 */
[-CC-:B------:R-:W-:Y:S01]  /*7240*/  FFMA.FTZ R64, R64, R22.reuse, -R21.reuse ;  /* 0x0000001640407223 */ /* 0x180fe20000010815 */
        /* <DEDUP_REMOVED lines=52> */
[-CC-:B------:R-:W-:Y:S01]  /*7590*/  FFMA.FTZ R135, R132, R22.reuse, -R21.reuse ;  /* 0x0000001684877223 */ /* 0x180fe20000010815 */
        /* <DEDUP_REMOVED lines=65> */
[----:B------:R-:W-:-:S04]  /*79b0*/  FADD.FTZ R142, R145, R142 ;  /* 0x0000008e918e7221 */ /* 0x000fc80000010000 */
[----:B------:R-:W-:-:S04]  /*79c0*/  FADD.FTZ R147, R147, R142 ;  /* 0x0000008e93937221 */ /* 0x000fc80000010000 */
[----:B------:R-:W-:Y:S01]  /*79d0*/  FADD.FTZ R147, R124, R147 ;  /* 0x000000937c937221 */ /* 0x000fe20000010000 */
[----:B--2---:R-:W-:Y:S03]  /*79e0*/  HMMA.16816.F32 R88, R4, R16, R88 ;  /* 0x000000100458723c */ /* 0x004fe60000001858 */
[----:B------:R-:W-:-:S05]  /*79f0*/  FADD.FTZ R122, R122, R147 ;  /* 0x000000937a7a7221 */ /* 0x000fca0000010000 */
[----:B------:R-:W-:Y:S01]  /*7a00*/  HMMA.16816.F32 R84, R4, R18, R84 ;  /* 0x000000120454723c */ /* 0x000fe20000001854 */
[----:B------:R-:W2:Y:S01]  /*7a10*/  LDSM.16.MT88.4 R16, [R118+0xa800] ;  /* 0x00a800007610783b */ /* 0x000ea20000004200 */
[----:B------:R-:W-:-:S06]  /*7a20*/  FADD.FTZ R59, R59, R122 ;  /* 0x0000007a3b3b7221 */ /* 0x000fcc0000010000 */
        /* <DEDUP_REMOVED lines=12> */
[C---:B---3--:R-:W-:Y:S01]  /*7af0*/  HMMA.16816.F32 R80, R4.reuse, R12, R80 ;  /* 0x0000000c0450723c */ /* 0x048fe20000001850 */
[----:B------:R-:W-:Y:S01]  /*7b00*/  FADD.FTZ R56, R43, R56 ;  /* 0x000000382b387221 */ /* 0x000fe20000010000 */
[----:B------:R-:W-:Y:S06]  /*7b10*/  MUFU.EX2 R54, R54 ;  /* 0x0000003600367308 */ /* 0x000fec0000000800 */
[----:B------:R-:W-:Y:S01]  /*7b20*/  HMMA.16816.F32 R76, R4, R14, R76 ;  /* 0x0000000e044c723c */ /* 0x000fe2000000184c */
[----:B------:R-:W-:Y:S01]  /*7b30*/  FFMA.FTZ R4, R47, R22, -R20 ;  /* 0x000000162f047223 */ /* 0x000fe20000010814 */
[----:B------:R-:W-:Y:S01]  /*7b40*/  MUFU.EX2 R59, R59 ;  /* 0x0000003b003b7308 */ /* 0x000fe20000000800 */
[----:B------:R-:W3:Y:S07]  /*7b50*/  LDSM.16.MT88.4 R12, [R118+0xc800] ;  /* 0x00c80000760c783b */ /* 0x000eee0000004200 */
[----:B------:R-:W-:Y:S08]  /*7b60*/  MUFU.EX2 R48, R48 ;  /* 0x0000003000307308 */ /* 0x000ff00000000800 */
[----:B------:R-:W4:Y:S08]  /*7b70*/  MUFU.EX2 R55, R55 ;  /* 0x0000003700377308 */ /* 0x000f300000000800 */
[----:B------:R-:W-:Y:S08]  /*7b80*/  MUFU.EX2 R46, R46 ;  /* 0x0000002e002e7308 */ /* 0x000ff00000000800 */
[----:B------:R-:W5:Y:S08]  /*7b90*/  MUFU.EX2 R49, R49 ;  /* 0x0000003100317308 */ /* 0x000f700000000800 */
[----:B------:R2:W-:Y:S08]  /*7ba0*/  MUFU.EX2 R43, R4 ;  /* 0x00000004002b7308 */ /* 0x0005f00000000800 */
[----:B------:R-:W1:Y:S01]  /*7bb0*/  MUFU.EX2 R50, R50 ;  /* 0x0000003200327308 */ /* 0x000e620000000800 */
[----:B----4-:R-:W-:-:S02]  /*7bc0*/  F2FP.F16.F32.PACK_AB R6, R55, R48 ;  /* 0x000000303706723e */ /* 0x010fc400000000ff */
[----:B-----5:R-:W-:Y:S02]  /*7bd0*/  F2FP.F16.F32.PACK_AB R5, R49, R46 ;  /* 0x0000002e3105723e */ /* 0x020fe400000000ff */
[----:B--2---:R-:W-:Y:S02]  /*7be0*/  F2FP.F16.F32.PACK_AB R4, R59, R54 ;  /* 0x000000363b04723e */ /* 0x004fe400000000ff */
[----:B-1----:R-:W-:-:S07]  /*7bf0*/  F2FP.F16.F32.PACK_AB R7, R50, R43 ;  /* 0x0000002b3207723e */ /* 0x002fce00000000ff */
[C---:B------:R-:W-:Y:S08]  /*7c00*/  HMMA.16816.F32 R104, R4.reuse, R16, R104 ;  /* 0x000000100468723c */ /* 0x040ff00000001868 */
[C---:B------:R-:W-:Y:S01]  /*7c10*/  HMMA.16816.F32 R100, R4.reuse, R18, R100 ;  /* 0x000000120464723c */ /* 0x040fe20000001864 */
[----:B------:R-:W1:Y:S07]  /*7c20*/  LDSM.16.MT88.4 R16, [R118+0xe800] ;  /* 0x00e800007610783b */ /* 0x000e6e0000004200 */
[----:B------:R-:W-:Y:S01]  /*7c30*/  HMMA.16816.F32 R112, R4, R8, R112 ;  /* 0x000000080470723c */ /* 0x000fe20000001870 */
[----:B------:R-:W-:-:S07]  /*7c40*/  FFMA.FTZ R51, R44, R22, -R21 ;  /* 0x000000162c337223 */ /* 0x000fce0000010815 */
[C---:B------:R-:W-:Y:S01]  /*7c50*/  HMMA.16816.F32 R108, R4.reuse, R10, R108 ;  /* 0x0000000a046c723c */ /* 0x040fe2000000186c */
[----:B------:R-:W2:Y:S01]  /*7c60*/  LDSM.16.MT88.4 R8, [R164+0xe800] ;  /* 0x00e80000a408783b */ /* 0x000ea20000004200 */
[-CC-:B------:R-:W-:Y:S01]  /*7c70*/  FFMA.FTZ R47, R42, R22.reuse, -R21.reuse ;  /* 0x000000162a2f7223 */ /* 0x180fe20000010815 */
[-CC-:B------:R-:W-:Y:S01]  /*7c80*/  FFMA.FTZ R44, R40, R22.reuse, -R21.reuse ;  /* 0x00000016282c7223 */ /* 0x180fe20000010815 */
[----:B------:R-:W-:Y:S01]  /*7c90*/  FADD.FTZ R58, R41, R58 ;  /* 0x0000003a293a7221 */ /* 0x000fe20000010000 */
[-C--:B------:R-:W-:Y:S01]  /*7ca0*/  FFMA.FTZ R40, R38, R22.reuse, -R21 ;  /* 0x0000001626287223 */ /* 0x080fe20000010815 */
[-CC-:B------:R-:W-:Y:S01]  /*7cb0*/  FFMA.FTZ R39, R39, R22.reuse, -R20.reuse ;  /* 0x0000001627277223 */ /* 0x180fe20000010814 */
[-CC-:B------:R-:W-:Y:S01]  /*7cc0*/  FFMA.FTZ R42, R37, R22.reuse, -R20.reuse ;  /* 0x00000016252a7223 */ /* 0x180fe20000010814 */
[-CC-:B------:R-:W-:Y:S01]  /*7cd0*/  FFMA.FTZ R41, R35, R22.reuse, -R20.reuse ;  /* 0x0000001623297223 */ /* 0x180fe20000010814 */
[----:B------:R-:W-:Y:S02]  /*7ce0*/  FFMA.FTZ R194, R23, R22, -R20 ;  /* 0x0000001617c27223 */ /* 0x000fe40000010814 */
[----:B------:R-:W4:Y:S01]  /*7cf0*/  LDSM.16.MT88.4 R20, [R164+0xc800] ;  /* 0x00c80000a414783b */ /* 0x000f220000004200 */
[----:B------:R-:W-:Y:S01]  /*7d00*/  FADD.FTZ R129, R129, R58 ;  /* 0x0000003a81817221 */ /* 0x000fe20000010000 */
[----:B---3--:R-:W-:Y:S03]  /*7d10*/  HMMA.16816.F32 R88, R4, R12, R88 ;  /* 0x0000000c0458723c */ /* 0x008fe60000001858 */
[----:B------:R-:W-:-:S05]  /*7d20*/  FADD.FTZ R129, R34, R129 ;  /* 0x0000008122817221 */ /* 0x000fca0000010000 */
[C---:B------:R-:W-:Y:S01]  /*7d30*/  HMMA.16816.F32 R84, R4.reuse, R14, R84 ;  /* 0x0000000e0454723c */ /* 0x040fe20000001854 */
[----:B------:R-:W3:Y:S07]  /*7d40*/  LDSM.16.MT88.4 R12, [R118+0xac00] ;  /* 0x00ac0000760c783b */ /* 0x000eee0000004200 */
[----:B-1----:R-:W-:Y:S01]  /*7d50*/  HMMA.16816.F32 R72, R4, R16, R72 ;  /* 0x000000100448723c */ /* 0x002fe20000001848 */
[----:B------:R-:W-:-:S04]  /*7d60*/  FADD.FTZ R16, R32, R129 ;  /* 0x0000008120107221 */ /* 0x000fc80000010000 */
[----:B------:R-:W-:-:S03]  /*7d70*/  FADD.FTZ R16, R31, R16 ;  /* 0x000000101f107221 */ /* 0x000fc60000010000 */
[C---:B--2---:R-:W-:Y:S08]  /*7d80*/  HMMA.16816.F32 R80, R4.reuse, R8, R80 ;  /* 0x000000080450723c */ /* 0x044ff00000001850 */
[----:B------:R-:W-:Y:S01]  /*7d90*/  HMMA.16816.F32 R76, R4, R10, R76 ;  /* 0x0000000a044c723c */ /* 0x000fe2000000184c */
[----:B------:R-:W1:Y:S01]  /*7da0*/  LDSM.16.MT88.4 R8, [R164+0xcc00] ;  /* 0x00cc0000a408783b */ /* 0x000e620000004200 */
[----:B------:R-:W-:Y:S01]  /*7db0*/  MUFU.EX2 R38, R51 ;  /* 0x0000003300267308 */ /* 0x000fe20000000800 */
[----:B------:R-:W-:Y:S01]  /*7dc0*/  FADD.FTZ R127, R127, R16 ;  /* 0x000000107f7f7221 */ /* 0x000fe20000010000 */
[----:B------:R-:W-:-:S04]  /*7dd0*/  FADD.FTZ R45, R131, R56 ;  /* 0x00000038832d7221 */ /* 0x000fc80000010000 */
[C---:B----4-:R-:W-:Y:S02]  /*7de0*/  HMMA.16816.F32 R96, R4.reuse, R20, R96 ;  /* 0x000000140460723c */ /* 0x050fe40000001860 */
[----:B------:R-:W2:Y:S06]  /*7df0*/  MUFU.EX2 R37, R47 ;  /* 0x0000002f00257308 */ /* 0x000eac0000000800 */
[C---:B------:R-:W-:Y:S01]  /*7e00*/  HMMA.16816.F32 R92, R4.reuse, R22, R92 ;  /* 0x00000016045c723c */ /* 0x040fe2000000185c */
[----:B------:R-:W4:Y:S01]  /*7e10*/  LDSM.16.MT88.4 R20, [R164+0xac00] ;  /* 0x00ac0000a414783b */ /* 0x000f220000004200 */
[----:B------:R-:W-:Y:S06]  /*7e20*/  MUFU.EX2 R35, R44 ;  /* 0x0000002c00237308 */ /* 0x000fec0000000800 */
[----:B------:R-:W-:Y:S01]  /*7e30*/  HMMA.16816.F32 R68, R4, R18, R68 ;  /* 0x000000120444723c */ /* 0x000fe20000001844 */
[----:B------:R-:W5:Y:S01]  /*7e40*/  LDSM.16.MT88.4 R16, [R118+0xcc00] ;  /* 0x00cc00007610783b */ /* 0x000f620000004200 */
[----:B------:R-:W3:Y:S01]  /*7e50*/  MUFU.EX2 R40, R40 ;  /* 0x0000002800287308 */ /* 0x000ee20000000800 */
[----:B------:R-:W-:-:S07]  /*7e60*/  FADD.FTZ R45, R128, R45 ;  /* 0x0000002d802d7221 */ /* 0x000fce0000010000 */
[----:B------:R-:W-:Y:S08]  /*7e70*/  MUFU.EX2 R39, R39 ;  /* 0x0000002700277308 */ /* 0x000ff00000000800 */
[----:B------:R-:W1:Y:S08]  /*7e80*/  MUFU.EX2 R42, R42 ;  /* 0x0000002a002a7308 */ /* 0x000e700000000800 */
[----:B------:R-:W-:Y:S08]  /*7e90*/  MUFU.EX2 R41, R41 ;  /* 0x0000002900297308 */ /* 0x000ff00000000800 */
[----:B------:R-:W4:Y:S01]  /*7ea0*/  MUFU.EX2 R194, R194 ;  /* 0x000000c200c27308 */ /* 0x000f220000000800 */
[----:B------:R-:W-:Y:S01]  /*7eb0*/  FADD.FTZ R36, R36, R45 ;  /* 0x0000002d24247221 */ /* 0x000fe20000010000 */
[----:B--2---:R-:W-:-:S03]  /*7ec0*/  F2FP.F16.F32.PACK_AB R4, R37, R38 ;  /* 0x000000262504723e */ /* 0x004fc600000000ff */
[----:B------:R-:W-:Y:S01]  /*7ed0*/  FADD.FTZ R33, R33, R36 ;  /* 0x0000002421217221 */ /* 0x000fe20000010000 */
[----:B---3--:R-:W-:Y:S02]  /*7ee0*/  F2FP.F16.F32.PACK_AB R6, R40, R35 ;  /* 0x000000232806723e */ /* 0x008fe400000000ff */
[----:B-1----:R-:W-:Y:S01]  /*7ef0*/  F2FP.F16.F32.PACK_AB R5, R42, R39 ;  /* 0x000000272a05723e */ /* 0x002fe200000000ff */
[----:B------:R-:W-:Y:S01]  /*7f00*/  FADD.FTZ R32, R126, R33 ;  /* 0x000000217e207221 */ /* 0x000fe20000010000 */
[----:B------:R-:W-:Y:S01]  /*7f10*/  FADD.FTZ R30, R30, R127 ;  /* 0x0000007f1e1e7221 */ /* 0x000fe20000010000 */
[----:B----4-:R-:W-:Y:S02]  /*7f20*/  F2FP.F16.F32.PACK_AB R7, R194, R41 ;  /* 0x00000029c207723e */ /* 0x010fe400000000ff */
[----:B------:R-:W-:Y:S01]  /*7f30*/  FADD.FTZ R32, R125, R32 ;  /* 0x000000207d207221 */ /* 0x000fe20000010000 */
[----:B------:R-:W-:-:S03]  /*7f40*/  FADD.FTZ R27, R27, R30 ;  /* 0x0000001e1b1b7221 */ /* 0x000fc60000010000 */
[----:B------:R-:W-:Y:S01]  /*7f50*/  FADD.FTZ R29, R29, R32 ;  /* 0x000000201d1d7221 */ /* 0x000fe20000010000 */
[----:B------:R-:W-:Y:S01]  /*7f60*/  HMMA.16816.F32 R104, R4, R12, R104 ;  /* 0x0000000c0468723c */ /* 0x000fe20000001868 */
[----:B------:R-:W-:Y:S02]  /*7f70*/  FADD.FTZ R26, R26, R27 ;  /* 0x0000001b1a1a7221 */ /* 0x000fe40000010000 */
[----:B------:R-:W-:-:S05]  /*7f80*/  FADD.FTZ R28, R28, R29 ;  /* 0x0000001d1c1c7221 */ /* 0x000fca0000010000 */
[----:B------:R-:W-:Y:S01]  /*7f90*/  HMMA.16816.F32 R100, R4, R14, R100 ;  /* 0x0000000e0464723c */ /* 0x000fe20000001864 */
[----:B------:R-:W1:Y:S01]  /*7fa0*/  LDSM.16.MT88.4 R12, [R164+0xec00] ;  /* 0x00ec0000a40c783b */ /* 0x000e620000004200 */
[----:B------:R-:W-:Y:S01]  /*7fb0*/  FADD.FTZ R139, R139, R28 ;  /* 0x0000001c8b8b7221 */ /* 0x000fe20000010000 */
[----:B------:R-:W-:-:S05]  /*7fc0*/  FADD.FTZ R137, R137, R26 ;  /* 0x0000001a89897221 */ /* 0x000fca0000010000 */
[----:B------:R-:W-:Y:S01]  /*7fd0*/  HMMA.16816.F32 R96, R4, R8, R96 ;  /* 0x000000080460723c */ /* 0x000fe20000001860 */
[----:B------:R-:W-:Y:S01]  /*7fe0*/  FADD.FTZ R136, R136, R139 ;  /* 0x0000008b88887221 */ /* 0x000fe20000010000 */
[----:B------:R-:W-:-:S06]  /*7ff0*/  FADD.FTZ R134, R134, R137 ;  /* 0x0000008986867221 */ /* 0x000fcc0000010000 */
[C---:B------:R-:W-:Y:S01]  /*8000*/  HMMA.16816.F32 R92, R4.reuse, R10, R92 ;  /* 0x0000000a045c723c */ /* 0x040fe2000000185c */
[----:B------:R-:W2:Y:S07]  /*8010*/  LDSM.16.MT88.4 R8, [R118+0xec00] ;  /* 0x00ec00007608783b */ /* 0x000eae0000004200 */
[----:B------:R-:W-:Y:S01]  /*8020*/  HMMA.16816.F32 R112, R4, R20, R112 ;  /* 0x000000140470723c */ /* 0x000fe20000001870 */
[----:B------:R-:W-:-:S07]  /*8030*/  FADD.FTZ R21, R133, R134 ;  /* 0x0000008685157221 */ /* 0x000fce0000010000 */
[----:B-----5:R-:W-:Y:S01]  /*8040*/  HMMA.16816.F32 R88, R4, R16, R88 ;  /* 0x000000100458723c */ /* 0x020fe20000001858 */
        /* <DEDUP_REMOVED lines=20> */
[----:B------:R-:W-:Y:S01]  /*8190*/  FADD.FTZ R55, R55, R48 ;  /* 0x0000003037377221 */ /* 0x000fe20000010000 */
[----:B------:R-:W-:-:S06]  /*81a0*/  FADD.FTZ R50, R50, R43 ;  /* 0x0000002b32327221 */ /* 0x000fcc0000010000 */
[C---:B------:R-:W-:Y:S08]  /*81b0*/  HMMA.16816.F32 R76, R4.reuse, R14, R76 ;  /* 0x0000000e044c723c */ /* 0x040ff0000000184c */
[C---:B--2---:R-:W-:Y:S08]  /*81c0*/  HMMA.16816.F32 R72, R4.reuse, R8, R72 ;  /* 0x000000080448723c */ /* 0x044ff00000001848 */
[----:B------:R-:W-:Y:S01]  /*81d0*/  HMMA.16816.F32 R68, R4, R10, R68 ;  /* 0x0000000a0444723c */ /* 0x000fe20000001844 */
[----:B------:R-:W-:-:S02]  /*81e0*/  VIADD R4, R116, 0xfffffffe ;  /* 0xfffffffe74047836 */ /* 0x000fc40000000000 */
        /* <DEDUP_REMOVED lines=9> */
[----:B------:R-:W-:Y:S05]  /*8280*/  @!P0 BRA `(.L_x_3896) ;  /* 0x0000004c00408947 */ /* 0x000fea0003800000 */
[----:B------:R-:W-:Y:S02]  /*8290*/  LOP3.LUT R117, R117, 0x1f0, RZ, 0xc0, !PT ;  /* 0x000001f075757812 */ /* 0x000fe400078ec0ff */
[----:B------:R-:W-:Y:S02]  /*82a0*/  ISETP.NE.U32.AND P3, PT, R190, RZ, PT ;  /* 0x000000ffbe00720c */ /* 0x000fe40003f65070 */
[----:B------:R-:W-:Y:S02]  /*82b0*/  IADD3 R117, PT, PT, R117, R121, R184 ;  /* 0x0000007975757210 */ /* 0x000fe40007ffe0b8 */
[----:B------:R-:W-:Y:S02]  /*82c0*/  ISETP.NE.AND.EX P3, PT, R191, RZ, PT, P3 ;  /* 0x000000ffbf00720c */ /* 0x000fe40003f65330 */
[----:B------:R-:W-:Y:S01]  /*82d0*/  IADD3 R24, PT, PT, -R123, R117, R24 ;  /* 0x000000757b187210 */ /* 0x000fe20007ffe118 */
[----:B------:R-:W-:-:S04]  /*82e0*/  IMAD.MOV.U32 R117, RZ, RZ, R52 ;  /* 0x000000ffff757224 */ /* 0x000fc800078e0034 */
[----:B------:R-:W-:-:S04]  /*82f0*/  IMAD.IADD R193, R24, 0x1, -R25 ;  /* 0x0000000118c17824 */ /* 0x000fc800078e0a19 */
[----:B------:R-:W-:Y:S02]  /*8300*/  IMAD R193, R116, -0x80, R193 ;  /* 0xffffff8074c17824 */ /* 0x000fe400078e02c1 */
[----:B------:R-:W-:Y:S02]  /*8310*/  IMAD.MOV.U32 R116, RZ, RZ, R53 ;  /* 0x000000ffff747224 */ /* 0x000fe400078e0035 */
[----:B------:R-:W-:-:S07]  /*8320*/  VIADD R193, R193, 0x108 ;  /* 0x00000108c1c17836 */ /* 0x000fce0000000000 */
.L_x_3903:
        /* <DEDUP_REMOVED lines=80> */
.L_x_3898:
[----:B------:R-:W-:Y:S05]  /*8830*/  BSYNC.RECONVERGENT B0 ;  /* 0x0000000000007941 */ /* 0x000fea0003800200 */
.L_x_3897:
        /* <DEDUP_REMOVED lines=75> */
[----:B------:R-:W2:Y:S06]  /*8cf0*/  LD.E R196, desc[UR4][R2.64+0x18c] ;  /* 0x00018c0402c47980 */ /* 0x000eac000c101900 */
[----:B------:R-:W1:Y:S06]  /*8d00*/  LDSM.16.M88.4 R136, [R166+0x3c00] ;  /* 0x003c0000a688783b */ /* 0x000e6c0000000200 */
[----:B------:R-:W0:Y:S06]  /*8d10*/  LDGDEPBAR ;  /* 0x00000000000079af */ /* 0x000e2c0000000000 */
[----:B------:R-:W1:Y:S06]  /*8d20*/  LDSM.16.M88.4 R140, [R166+0x4000] ;  /* 0x00400000a68c783b */ /* 0x000e6c0000000200 */
[----:B------:R-:W1:Y:S01]  /*8d30*/  LDSM.16.M88.4 R144, [R166+0x4400] ;  /* 0x00440000a690783b */ /* 0x000e620000000200 */
[C---:B---3--:R-:W-:Y:S05]  /*8d40*/  HMMA.16816.F32 R4, R120.reuse, R124, RZ ;  /* 0x0000007c7804723c */ /* 0x048fea00000018ff */
[----:B------:R-:W3:Y:S03]  /*8d50*/  LDSM.16.M88.4 R148, [R166+0x4800] ;  /* 0x00480000a694783b */ /* 0x000ee60000000200 */
[C---:B------:R-:W-:Y:S03]  /*8d60*/  HMMA.16816.F32 R8, R120.reuse, R126, RZ ;  /* 0x0000007e7808723c */ /* 0x040fe600000018ff */
[----:B------:R-:W3:Y:S05]  /*8d70*/  LDSM.16.M88.4 R152, [R166+0x4c00] ;  /* 0x004c0000a698783b */ /* 0x000eea0000000200 */
[C---:B----4-:R-:W-:Y:S01]  /*8d80*/  HMMA.16816.F32 R12, R120.reuse, R128, RZ ;  /* 0x00000080780c723c */ /* 0x050fe200000018ff */
[----:B------:R-:W-:Y:S06]  /*8d90*/  LDSM.16.M88.4 R156, [R165] ;  /* 0x00000000a59c783b */ /* 0x000fec0000000200 */
[----:B------:R-:W4:Y:S01]  /*8da0*/  LDSM.16.M88.4 R160, [R119+0x3000] ;  /* 0x0030000077a0783b */ /* 0x000f220000000200 */
[C---:B------:R-:W-:Y:S05]  /*8db0*/  HMMA.16816.F32 R16, R120.reuse, R130, RZ ;  /* 0x000000827810723c */ /* 0x040fea00000018ff */
[----:B------:R-:W-:Y:S03]  /*8dc0*/  LDSM.16.M88.4 R124, [R119+0x3800] ;  /* 0x00380000777c783b */ /* 0x000fe60000000200 */
[C---:B-----5:R-:W-:Y:S03]  /*8dd0*/  HMMA.16816.F32 R20, R120.reuse, R132, RZ ;  /* 0x000000847814723c */ /* 0x060fe600000018ff */
        /* <DEDUP_REMOVED lines=12> */
[----:B------:R-:W1:Y:S07]  /*8ea0*/  LDSM.16.M88.4 R120, [R119+0x3400] ;  /* 0x003400007778783b */ /* 0x000e6e0000000200 */
[C---:B----4-:R-:W-:Y:S08]  /*8eb0*/  HMMA.16816.F32 R4, R156.reuse, R160, R4 ;  /* 0x000000a09c04723c */ /* 0x050ff00000001804 */
        /* <DEDUP_REMOVED lines=76> */
[C---:B------:R-:W-:Y:S08]  /*9380*/  HMMA.16816.F32 R16, R124.reuse, R130, R16 ;  /* 0x000000827c10723c */ /* 0x040ff00000001810 */
        /* <DEDUP_REMOVED lines=98> */
[-C--:B------:R-:W-:Y:S08]  /*99b0*/  FMUL.FTZ R219, R40, R196.reuse ;  /* 0x000000c428db7220 */ /* 0x080ff00000410000 */
[----:B------:R4:W1:Y:S10]  /*99c0*/  MUFU.TANH R152, R204 ;  /* 0x000000cc00987308 */ /* 0x0008740000002400 */
[----:B------:R2:W1:Y:S01]  /*99d0*/  MUFU.TANH R158, R223 ;  /* 0x000000df009e7308 */ /* 0x0004620000002400 */
[-C--:B---3--:R-:W-:Y:S01]  /*99e0*/  FMUL.FTZ R221, R43, R196.reuse ;  /* 0x000000c42bdd7220 */ /* 0x088fe20000410000 */
[C---:B-----5:R-:W-:Y:S08]  /*99f0*/  HMMA.16816.F32 R44, R120.reuse, R124, R44 ;  /* 0x0000007c782c723c */ /* 0x060ff0000000182c */
[----:B------:R3:W1:Y:S01]  /*9a00*/  MUFU.TANH R154, R221 ;  /* 0x000000dd009a7308 */ /* 0x0006620000002400 */
[C---:B------:R-:W-:Y:S01]  /*9a10*/  HMMA.16816.F32 R48, R120.reuse, R126, R48 ;  /* 0x0000007e7830723c */ /* 0x040fe20000001830 */
[----:B------:R-:W5:Y:S08]  /*9a20*/  LDSM.16.M88.4 R124, [R119+0x8800] ;  /* 0x00880000777c783b */ /* 0x000f700000000200 */
[----:B------:R1:W1:Y:S10]  /*9a30*/  MUFU.TANH R162, R229 ;  /* 0x000000e500a27308 */ /* 0x0002740000002400 */
[----:B------:R5:W5:Y:S01]  /*9a40*/  MUFU.TANH R148, R227 ;  /* 0x000000e300947308 */ /* 0x000b620000002400 */
[-C--:B----4-:R-:W-:Y:S01]  /*9a50*/  FMUL.FTZ R204, R44, R196.reuse ;  /* 0x000000c42ccc7220 */ /* 0x090fe20000410000 */
[-C--:B--2---:R-:W-:Y:S08]  /*9a60*/  FMUL.FTZ R223, R45, R196.reuse ;  /* 0x000000c42ddf7220 */ /* 0x084ff00000410000 */
[----:B------:R2:W4:Y:S01]  /*9a70*/  MUFU.TANH R138, R204 ;  /* 0x000000cc008a7308 */ /* 0x0005220000002400 */
[-C--:B---3--:R-:W-:Y:S01]  /*9a80*/  FMUL.FTZ R221, R48, R196.reuse ;  /* 0x000000c430dd7220 */ /* 0x088fe20000410000 */
[-C--:B-1----:R-:W-:Y:S08]  /*9a90*/  FMUL.FTZ R229, R47, R196.reuse ;  /* 0x000000c42fe57220 */ /* 0x082ff00000410000 */
[----:B------:R-:W1:Y:S01]  /*9aa0*/  MUFU.TANH R156, R225 ;  /* 0x000000e1009c7308 */ /* 0x000e620000002400 */
[-C--:B-----5:R-:W-:Y:S09]  /*9ab0*/  FMUL.FTZ R227, R51, R196.reuse ;  /* 0x000000c433e37220 */ /* 0x0a0ff20000410000 */
[----:B------:R3:W1:Y:S01]  /*9ac0*/  MUFU.TANH R136, R223 ;  /* 0x000000df00887308 */ /* 0x0006620000002400 */
[-C--:B--2---:R-:W-:Y:S01]  /*9ad0*/  FMUL.FTZ R204, R49, R196.reuse ;  /* 0x000000c431cc7220 */ /* 0x084fe20000410000 */
[C---:B------:R-:W-:Y:S08]  /*9ae0*/  HMMA.16816.F32 R52, R120.reuse, R124, R52 ;  /* 0x0000007c7834723c */ /* 0x040ff00000001834 */
[----:B------:R2:W1:Y:S01]  /*9af0*/  MUFU.TANH R134, R221 ;  /* 0x000000dd00867308 */ /* 0x0004620000002400 */
[C---:B------:R-:W-:Y:S01]  /*9b00*/  HMMA.16816.F32 R56, R120.reuse, R126, R56 ;  /* 0x0000007e7838723c */ /* 0x040fe20000001838 */
[----:B------:R-:W5:Y:S08]  /*9b10*/  LDSM.16.M88.4 R124, [R119+0x8c00] ;  /* 0x008c0000777c783b */ /* 0x000f700000000200 */
[----:B------:R4:W1:Y:S01]  /*9b20*/  MUFU.TANH R132, R204 ;  /* 0x000000cc00847308 */ /* 0x0008620000002400 */
[----:B------:R-:W-:Y:S09]  /*9b30*/  DEPBAR.LE SB0, 0x0 ;  /* 0x000080000000791a */ /* 0x000ff20000000000 */
[----:B------:R1:W1:Y:S01]  /*9b40*/  MUFU.TANH R150, R219 ;  /* 0x000000db00967308 */ /* 0x0002620000002400 */
[----:B------:R-:W-:Y:S01]  /*9b50*/  BAR.SYNC.DEFER_BLOCKING 0x0 ;  /* 0x0000000000007b1d */ /* 0x000fe20000010000 */
[-C--:B---3--:R-:W-:Y:S01]  /*9b60*/  FMUL.FTZ R223, R50, R196.reuse ;  /* 0x000000c432df7220 */ /* 0x088fe20000410000 */
[-C--:B------:R-:W-:Y:S01]  /*9b70*/  FMUL.FTZ R225, R52, R196.reuse ;  /* 0x000000c434e17220 */ /* 0x080fe20000410000 */
[-C--:B--2---:R-:W-:Y:S06]  /*9b80*/  FMUL.FTZ R221, R54, R196.reuse ;  /* 0x000000c436dd7220 */ /* 0x084fec0000410000 */
[----:B------:R2:W3:Y:S01]  /*9b90*/  MUFU.TANH R144, R229 ;  /* 0x000000e500907308 */ /* 0x0004e20000002400 */
[-C--:B----4-:R-:W-:Y:S01]  /*9ba0*/  FMUL.FTZ R204, R55, R196.reuse ;  /* 0x000000c437cc7220 */ /* 0x090fe20000410000 */
[-C--:B------:R-:W-:Y:S08]  /*9bb0*/  FMUL.FTZ R231, R57, R196.reuse ;  /* 0x000000c439e77220 */ /* 0x080ff00000410000 */
[----:B------:R4:W3:Y:S01]  /*9bc0*/  MUFU.TANH R142, R223 ;  /* 0x000000df008e7308 */ /* 0x0008e20000002400 */
[-C--:B-1----:R-:W-:Y:S09]  /*9bd0*/  FMUL.FTZ R219, R46, R196.reuse ;  /* 0x000000c42edb7220 */ /* 0x082ff20000410000 */
[----:B------:R1:W1:Y:S01]  /*9be0*/  MUFU.TANH R140, R227 ;  /* 0x000000e3008c7308 */ /* 0x0002620000002400 */
[-C--:B--2---:R-:W-:Y:S01]  /*9bf0*/  FMUL.FTZ R229, R58, R196.reuse ;  /* 0x000000c43ae57220 */ /* 0x084fe20000410000 */
[C---:B-----5:R-:W-:Y:S08]  /*9c00*/  HMMA.16816.F32 R60, R120.reuse, R124, R60 ;  /* 0x0000007c783c723c */ /* 0x060ff0000000183c */
[----:B------:R2:W2:Y:S01]  /*9c10*/  MUFU.TANH R128, R225 ;  /* 0x000000e100807308 */ /* 0x0004a20000002400 */
[-C--:B----4-:R-:W-:Y:S01]  /*9c20*/  FMUL.FTZ R223, R56, R196.reuse ;  /* 0x000000c438df7220 */ /* 0x090fe20000410000 */
[----:B------:R-:W-:Y:S08]  /*9c30*/  HMMA.16816.F32 R64, R120, R126, R64 ;  /* 0x0000007e7840723c */ /* 0x000ff00000001840 */
[----:B------:R4:W3:Y:S01]  /*9c40*/  MUFU.TANH R146, R219 ;  /* 0x000000db00927308 */ /* 0x0008e20000002400 */
[-C--:B-1----:R-:W-:Y:S09]  /*9c50*/  FMUL.FTZ R227, R59, R196.reuse ;  /* 0x000000c43be37220 */ /* 0x082ff20000410000 */
[----:B------:R-:W1:Y:S01]  /*9c60*/  MUFU.TANH R130, R221 ;  /* 0x000000dd00827308 */ /* 0x000e620000002400 */
[-C--:B--2---:R-:W-:Y:S01]  /*9c70*/  FMUL.FTZ R225, R60, R196.reuse ;  /* 0x000000c43ce17220 */ /* 0x084fe20000410000 */
[-C--:B------:R-:W-:Y:S08]  /*9c80*/  FMUL.FTZ R233, R61, R196.reuse ;  /* 0x000000c43de97220 */ /* 0x080ff00000410000 */
[----:B------:R-:W2:Y:S01]  /*9c90*/  MUFU.TANH R131, R204 ;  /* 0x000000cc00837308 */ /* 0x000ea20000002400 */
[-C--:B----4-:R-:W-:Y:S09]  /*9ca0*/  FMUL.FTZ R219, R53, R196.reuse ;  /* 0x000000c435db7220 */ /* 0x090ff20000410000 */
[----:B------:R4:W1:Y:S10]  /*9cb0*/  MUFU.TANH R124, R223 ;  /* 0x000000df007c7308 */ /* 0x0008740000002400 */
[----:B------:R5:W1:Y:S10]  /*9cc0*/  MUFU.TANH R125, R231 ;  /* 0x000000e7007d7308 */ /* 0x000a740000002400 */
[----:B------:R3:W1:Y:S01]  /*9cd0*/  MUFU.TANH R129, R229 ;  /* 0x000000e500817308 */ /* 0x0006620000002400 */
[-C--:B----4-:R-:W-:Y:S09]  /*9ce0*/  FMUL.FTZ R223, R66, R196.reuse ;  /* 0x000000c442df7220 */ /* 0x090ff20000410000 */
[----:B------:R4:W1:Y:S01]  /*9cf0*/  MUFU.TANH R221, R227 ;  /* 0x000000e300dd7308 */ /* 0x0008620000002400 */
[-C--:B-----5:R-:W-:Y:S09]  /*9d00*/  FMUL.FTZ R231, R62, R196.reuse ;  /* 0x000000c43ee77220 */ /* 0x0a0ff20000410000 */
[----:B------:R5:W1:Y:S01]  /*9d10*/  MUFU.TANH R204, R225 ;  /* 0x000000e100cc7308 */ /* 0x000a620000002400 */
[-C--:B---3--:R-:W-:Y:S09]  /*9d20*/  FMUL.FTZ R229, R63, R196.reuse ;  /* 0x000000c43fe57220 */ /* 0x088ff20000410000 */
[----:B------:R-:W3:Y:S01]  /*9d30*/  MUFU.TANH R200, R200 ;  /* 0x000000c800c87308 */ /* 0x000ee20000002400 */
[-C--:B----4-:R-:W-:Y:S09]  /*9d40*/  FMUL.FTZ R227, R64, R196.reuse ;  /* 0x000000c440e37220 */ /* 0x090ff20000410000 */
[----:B------:R-:W4:Y:S01]  /*9d50*/  MUFU.TANH R212, R212 ;  /* 0x000000d400d47308 */ /* 0x000f220000002400 */
        /* <DEDUP_REMOVED lines=39> */
[----:B--2---:R-:W-:Y:S08]  /*9fd0*/  VIADD R8, R4, 0xffffffe ;  /* 0x0ffffffe04087836 */ /* 0x004ff00000000000 */
[----:B------:R-:W2:Y:S02]  /*9fe0*/  F2I.FTZ.U32.TRUNC.NTZ R5, R8 ;  /* 0x0000000800057305 */ /* 0x000ea4000021f000 */
[--C-:B--2---:R-:W-:Y:S04]  /*9ff0*/  IMAD.MOV R4, RZ, RZ, -R5.reuse ;  /* 0x000000ffff047224 */ /* 0x104fe800078e0a05 */
        /* <DEDUP_REMOVED lines=50> */
.L_x_3902:
[----:B------:R-:W-:Y:S05]  /*a320*/  BSYNC.RECONVERGENT B0 ;  /* 0x0000000000007941 */ /* 0x000fea0003800200 */
.L_x_3901:
        /* <DEDUP_REMOVED lines=69> */
.L_x_3900:
[----:B------:R-:W-:Y:S05]  /*a780*/  BSYNC.RECONVERGENT B1 ;  /* 0x0000000000017941 */ /* 0x000fea0003800200 */
.L_x_3899:
[----:B------:R-:W3:Y:S01]  /*a790*/  LD.E R54, desc[UR4][R2.64+0xdc] ;  /* 0x0000dc0402367980 */ /* 0x000ee2000c101900 */
[----:B--2---:R-:W-:Y:S02]  /*a7a0*/  IABS R5, R193 ;  /* 0x000000c100057213 */ /* 0x004fe40000000000 */
[C---:B------:R-:W-:Y:S01]  /*a7b0*/  IADD3 R6, PT, PT, R193.reuse, -0x1, RZ ;  /* 0xffffffffc1067810 */ /* 0x040fe20007ffe0ff */
[----:B------:R-:W-:Y:S01]  /*a7c0*/  LDSM.16.MT88.4 R12, [R164+0x9000] ;  /* 0x00900000a40c783b */ /* 0x000fe20000004200 */
[----:B------:R-:W-:Y:S02]  /*a7d0*/  I2FP.F32.S32 R5, R5 ;  /* 0x0000000500057245 */ /* 0x000fe40000201400 */
[C---:B------:R-:W-:Y:S02]  /*a7e0*/  IADD3 R7, PT, PT, R193.reuse, -0x18, RZ ;  /* 0xffffffe8c1077810 */ /* 0x040fe40007ffe0ff */
[----:B------:R-:W-:Y:S01]  /*a7f0*/  IABS R6, R6 ;  /* 0x0000000600067213 */ /* 0x000fe20000000000 */
[C---:B------:R-:W-:Y:S01]  /*a800*/  FFMA.FTZ R201, -R0.reuse, R5, R201 ;  /* 0x0000000500c97223 */ /* 0x040fe200000101c9 */
[----:B------:R-:W-:Y:S01]  /*a810*/  IABS R7, R7 ;  /* 0x0000000700077213 */ /* 0x000fe20000000000 */
[----:B------:R-:W-:Y:S01]  /*a820*/  LDSM.16.MT88.4 R20, [R118+0x9000] ;  /* 0x009000007614783b */ /* 0x000fe20000004200 */
[C---:B------:R-:W-:Y:S02]  /*a830*/  IADD3 R4, PT, PT, R193.reuse, -0x8, RZ ;  /* 0xfffffff8c1047810 */ /* 0x040fe40007ffe0ff */
[----:B------:R-:W-:Y:S02]  /*a840*/  I2FP.F32.S32 R6, R6 ;  /* 0x0000000600067245 */ /* 0x000fe40000201400 */
[C---:B------:R-:W-:Y:S02]  /*a850*/  IADD3 R5, PT, PT, R193.reuse, -0x10, RZ ;  /* 0xfffffff0c1057810 */ /* 0x040fe40007ffe0ff */
[----:B------:R-:W-:Y:S01]  /*a860*/  I2FP.F32.S32 R7, R7 ;  /* 0x0000000700077245 */ /* 0x000fe20000201400 */
[C---:B------:R-:W-:Y:S01]  /*a870*/  FFMA.FTZ R203, -R0.reuse, R6, R203 ;  /* 0x0000000600cb7223 */ /* 0x040fe200000101cb */
[----:B------:R-:W-:Y:S01]  /*a880*/  IABS R4, R4 ;  /* 0x0000000400047213 */ /* 0x000fe20000000000 */
[----:B------:R-:W-:Y:S01]  /*a890*/  LDSM.16.MT88.4 R28, [R164+0xb000] ;  /* 0x00b00000a41c783b */ /* 0x000fe20000004200 */
[----:B------:R-:W-:Y:S01]  /*a8a0*/  IABS R5, R5 ;  /* 0x0000000500057213 */ /* 0x000fe20000000000 */
[CC--:B------:R-:W-:Y:S01]  /*a8b0*/  FFMA.FTZ R50, -R0.reuse, R7.reuse, R215 ;  /* 0x0000000700327223 */ /* 0x0c0fe200000101d7 */
[----:B------:R-:W-:Y:S01]  /*a8c0*/  I2FP.F32.S32 R4, R4 ;  /* 0x0000000400047245 */ /* 0x000fe20000201400 */
[C---:B------:R-:W-:Y:S01]  /*a8d0*/  FFMA.FTZ R236, -R0.reuse, R7, R236 ;  /* 0x0000000700ec7223 */ /* 0x040fe200000101ec */
[C---:B------:R-:W-:Y:S02]  /*a8e0*/  IADD3 R6, PT, PT, R193.reuse, -0x19, RZ ;  /* 0xffffffe7c1067810 */ /* 0x040fe40007ffe0ff */
[----:B------:R-:W-:Y:S01]  /*a8f0*/  I2FP.F32.S32 R5, R5 ;  /* 0x0000000500057245 */ /* 0x000fe20000201400 */
[CC--:B------:R-:W-:Y:S01]  /*a900*/  FFMA.FTZ R209, -R0.reuse, R4.reuse, R209 ;  /* 0x0000000400d17223 */ /* 0x0c0fe200000101d1 */
[C---:B------:R-:W-:Y:S01]  /*a910*/  IADD3 R7, PT, PT, R193.reuse, -0x29, RZ ;  /* 0xffffffd7c1077810 */ /* 0x040fe20007ffe0ff */
[C---:B------:R-:W-:Y:S01]  /*a920*/  FFMA.FTZ R197, -R0.reuse, R4, R197 ;  /* 0x0000000400c57223 */ /* 0x040fe200000101c5 */
[----:B------:R-:W-:Y:S01]  /*a930*/  IABS R6, R6 ;  /* 0x0000000600067213 */ /* 0x000fe20000000000 */
[C---:B------:R-:W-:Y:S01]  /*a940*/  FFMA.FTZ R207, -R0.reuse, R5, R207 ;  /* 0x0000000500cf7223 */ /* 0x040fe200000101cf */
[----:B------:R-:W-:Y:S01]  /*a950*/  IABS R7, R7 ;  /* 0x0000000700077213 */ /* 0x000fe20000000000 */
[C---:B------:R-:W-:Y:S01]  /*a960*/  FFMA.FTZ R240, -R0.reuse, R5, R240 ;  /* 0x0000000500f07223 */ /* 0x040fe200000101f0 */
[C---:B------:R-:W-:Y:S01]  /*a970*/  IADD3 R4, PT, PT, R193.reuse, -0x11, RZ ;  /* 0xffffffefc1047810 */ /* 0x040fe20007ffe0ff */
[----:B------:R-:W-:Y:S01]  /*a980*/  LDSM.16.MT88.4 R36, [R118+0xb000] ;  /* 0x00b000007624783b */ /* 0x000fe20000004200 */
[C---:B------:R-:W-:Y:S02]  /*a990*/  IADD3 R9, PT, PT, R193.reuse, -0x28, RZ ;  /* 0xffffffd8c1097810 */ /* 0x040fe40007ffe0ff */
[----:B------:R-:W-:Y:S02]  /*a9a0*/  I2FP.F32.S32 R5, R6 ;  /* 0x0000000600057245 */ /* 0x000fe40000201400 */
[----:B------:R-:W-:Y:S02]  /*a9b0*/  I2FP.F32.S32 R7, R7 ;  /* 0x0000000700077245 */ /* 0x000fe40000201400 */
[----:B------:R-:W-:Y:S01]  /*a9c0*/  IABS R4, R4 ;  /* 0x0000000400047213 */ /* 0x000fe20000000000 */
[C---:B------:R-:W-:Y:S01]  /*a9d0*/  FFMA.FTZ R48, -R0.reuse, R5, R213 ;  /* 0x0000000500307223 */ /* 0x040fe200000101d5 */
        /* <DEDUP_REMOVED lines=10> */
[C---:B------:R-:W-:Y:S01]  /*aa80*/  IADD3 R7, PT, PT, R193.reuse, -0x39, RZ ;  /* 0xffffffc7c1077810 */ /* 0x040fe20007ffe0ff */
[C---:B------:R-:W-:Y:S01]  /*aa90*/  FFMA.FTZ R220, -R0.reuse, R9, R220 ;  /* 0x0000000900dc7223 */ /* 0x040fe200000101dc */
[----:B------:R-:W-:Y:S01]  /*aaa0*/  IABS R5, R5 ;  /* 0x0000000500057213 */ /* 0x000fe20000000000 */
[C---:B------:R-:W-:Y:S01]  /*aab0*/  FFMA.FTZ R224, -R0.reuse, R9, R224 ;  /* 0x0000000900e07223 */ /* 0x040fe200000101e0 */
[----:B------:R-:W-:Y:S01]  /*aac0*/  IABS R11, R11 ;  /* 0x0000000b000b7213 */ /* 0x000fe20000000000 */
[----:B------:R-:W-:Y:S01]  /*aad0*/  LDSM.16.MT88.4 R44, [R164+0xd000] ;  /* 0x00d00000a42c783b */ /* 0x000fe20000004200 */
[----:B------:R-:W-:Y:S02]  /*aae0*/  IABS R7, R7 ;  /* 0x0000000700077213 */ /* 0x000fe40000000000 */
[C---:B------:R-:W-:Y:S02]  /*aaf0*/  IADD3 R4, PT, PT, R193.reuse, -0x30, RZ ;  /* 0xffffffd0c1047810 */ /* 0x040fe40007ffe0ff */
[C---:B------:R-:W-:Y:S02]  /*ab00*/  IADD3 R9, PT, PT, R193.reuse, -0x38, RZ ;  /* 0xffffffc8c1097810 */ /* 0x040fe40007ffe0ff */
[----:B------:R-:W-:Y:S02]  /*ab10*/  I2FP.F32.S32 R5, R5 ;  /* 0x0000000500057245 */ /* 0x000fe40000201400 */
[----:B------:R-:W-:Y:S02]  /*ab20*/  I2FP.F32.S32 R11, R11 ;  /* 0x0000000b000b7245 */ /* 0x000fe40000201400 */
[----:B------:R-:W-:Y:S01]  /*ab30*/  I2FP.F32.S32 R7, R7 ;  /* 0x0000000700077245 */ /* 0x000fe20000201400 */
[CC--:B------:R-:W-:Y:S01]  /*ab40*/  FFMA.FTZ R230, -R0.reuse, R5.reuse, R230 ;  /* 0x0000000500e67223 */ /* 0x0c0fe200000101e6 */
[----:B------:R-:W-:Y:S01]  /*ab50*/  IABS R4, R4 ;  /* 0x0000000400047213 */ /* 0x000fe20000000000 */
[C---:B------:R-:W-:Y:S01]  /*ab60*/  FFMA.FTZ R226, -R0.reuse, R5, R226 ;  /* 0x0000000500e27223 */ /* 0x040fe200000101e2 */
[----:B------:R-:W-:Y:S01]  /*ab70*/  IABS R9, R9 ;  /* 0x0000000900097213 */ /* 0x000fe20000000000 */
[CC--:B------:R-:W-:Y:S01]  /*ab80*/  FFMA.FTZ R232, -R0.reuse, R11.reuse, R232 ;  /* 0x0000000b00e87223 */ /* 0x0c0fe200000101e8 */
[----:B------:R-:W-:Y:S01]  /*ab90*/  I2FP.F32.S32 R5, R4 ;  /* 0x0000000400057245 */ /* 0x000fe20000201400 */
[C---:B------:R-:W-:Y:S01]  /*aba0*/  FFMA.FTZ R228, -R0.reuse, R11, R228 ;  /* 0x0000000b00e47223 */ /* 0x040fe200000101e4 */
[C---:B-1----:R-:W-:Y:S01]  /*abb0*/  FFMA.FTZ R206, -R0.reuse, R7, R206 ;  /* 0x0000000700ce7223 */ /* 0x042fe200000101ce */
[----:B------:R-:W-:Y:S01]  /*abc0*/  I2FP.F32.S32 R9, R9 ;  /* 0x0000000900097245 */ /* 0x000fe20000201400 */
[C---:B------:R-:W-:Y:S01]  /*abd0*/  FFMA.FTZ R200, -R0.reuse, R7, R200 ;  /* 0x0000000700c87223 */ /* 0x040fe200000101c8 */
[C---:B------:R-:W-:Y:S01]  /*abe0*/  IADD3 R11, PT, PT, R193.reuse, -0x31, RZ ;  /* 0xffffffcfc10b7810 */ /* 0x040fe20007ffe0ff */
[CC--:B------:R-:W-:Y:S01]  /*abf0*/  FFMA.FTZ R216, -R0.reuse, R5.reuse, R216 ;  /* 0x0000000500d87223 */ /* 0x0c0fe200000101d8 */
[C---:B------:R-:W-:Y:S01]  /*ac00*/  IADD3 R7, PT, PT, R193.reuse, -0x51, RZ ;  /* 0xffffffafc1077810 */ /* 0x040fe20007ffe0ff */
[C---:B------:R-:W-:Y:S01]  /*ac10*/  FFMA.FTZ R212, -R0.reuse, R5, R212 ;  /* 0x0000000500d47223 */ /* 0x040fe200000101d4 */
[CC--:B------:R-:W-:Y:S01]  /*ac20*/  FFMA.FTZ R202, -R0.reuse, R9.reuse, R202 ;  /* 0x0000000900ca7223 */ /* 0x0c0fe200000101ca */
[C---:B------:R-:W-:Y:S01]  /*ac30*/  FFMA.FTZ R208, -R0.reuse, R9, R208 ;  /* 0x0000000900d07223 */ /* 0x040fe200000101d0 */
[----:B------:R-:W-:Y:S02]  /*ac40*/  IABS R11, R11 ;  /* 0x0000000b000b7213 */ /* 0x000fe40000000000 */
[----:B------:R-:W-:Y:S02]  /*ac50*/  IABS R7, R7 ;  /* 0x0000000700077213 */ /* 0x000fe40000000000 */
[C---:B------:R-:W-:Y:S02]  /*ac60*/  IADD3 R5, PT, PT, R193.reuse, -0x40, RZ ;  /* 0xffffffc0c1057810 */ /* 0x040fe40007ffe0ff */
[C---:B------:R-:W-:Y:S02]  /*ac70*/  IADD3 R9, PT, PT, R193.reuse, -0x50, RZ ;  /* 0xffffffb0c1097810 */ /* 0x040fe40007ffe0ff */
[----:B------:R-:W-:Y:S02]  /*ac80*/  I2FP.F32.S32 R11, R11 ;  /* 0x0000000b000b7245 */ /* 0x000fe40000201400 */
[----:B------:R-:W-:Y:S02]  /*ac90*/  I2FP.F32.S32 R7, R7 ;  /* 0x0000000700077245 */ /* 0x000fe40000201400 */
[----:B------:R-:W-:Y:S01]  /*aca0*/  IABS R5, R5 ;  /* 0x0000000500057213 */ /* 0x000fe20000000000 */
[C---:B------:R-:W-:Y:S01]  /*acb0*/  FFMA.FTZ R214, -R0.reuse, R11, R214 ;  /* 0x0000000b00d67223 */ /* 0x040fe200000101d6 */
[----:B------:R-:W-:Y:S01]  /*acc0*/  IABS R9, R9 ;  /* 0x0000000900097213 */ /* 0x000fe20000000000 */
[C---:B------:R-:W-:Y:S01]  /*acd0*/  FFMA.FTZ R210, -R0.reuse, R11, R210 ;  /* 0x0000000b00d27223 */ /* 0x040fe200000101d2 */
[C---:B------:R-:W-:Y:S01]  /*ace0*/  IADD3 R4, PT, PT, R193.reuse, -0x41, RZ ;  /* 0xffffffbfc1047810 */ /* 0x040fe20007ffe0ff */
[CC--:B------:R-:W-:Y:S01]  /*acf0*/  FFMA.FTZ R148, -R0.reuse, R7.reuse, R148 ;  /* 0x0000000700947223 */ /* 0x0c0fe20000010194 */
[C---:B------:R-:W-:Y:S01]  /*ad00*/  IADD3 R8, PT, PT, R193.reuse, -0x9, RZ ;  /* 0xfffffff7c1087810 */ /* 0x040fe20007ffe0ff */
[C---:B------:R-:W-:Y:S01]  /*ad10*/  FFMA.FTZ R144, -R0.reuse, R7, R144 ;  /* 0x0000000700907223 */ /* 0x040fe20000010190 */
[----:B------:R-:W-:Y:S02]  /*ad20*/  I2FP.F32.S32 R5, R5 ;  /* 0x0000000500057245 */ /* 0x000fe40000201400 */
[----:B------:R-:W-:Y:S02]  /*ad30*/  I2FP.F32.S32 R9, R9 ;  /* 0x0000000900097245 */ /* 0x000fe40000201400 */
[----:B------:R-:W-:Y:S01]  /*ad40*/  IABS R4, R4 ;  /* 0x0000000400047213 */ /* 0x000fe20000000000 */
[CC--:B------:R-:W-:Y:S01]  /*ad50*/  FFMA.FTZ R198, -R0.reuse, R5.reuse, R198 ;  /* 0x0000000500c67223 */ /* 0x0c0fe200000101c6 */
        /* <DEDUP_REMOVED lines=14> */
[----:B------:R-:W-:Y:S01]  /*ae40*/  IADD3 R9, PT, PT, R193, -0x60, RZ ;  /* 0xffffffa0c1097810 */ /* 0x000fe20007ffe0ff */
[C---:B------:R-:W-:Y:S01]  /*ae50*/  FFMA.FTZ R158, -R0.reuse, R4, R158 ;  /* 0x00000004009e7223 */ /* 0x040fe2000001019e */
[----:B------:R-:W-:Y:S02]  /*ae60*/  I2FP.F32.S32 R11, R11 ;  /* 0x0000000b000b7245 */ /* 0x000fe40000201400 */
[----:B------:R-:W-:Y:S02]  /*ae70*/  I2FP.F32.S32 R7, R7 ;  /* 0x0000000700077245 */ /* 0x000fe40000201400 */
[----:B------:R-:W-:Y:S01]  /*ae80*/  IABS R5, R5 ;  /* 0x0000000500057213 */ /* 0x000fe20000000000 */
[C---:B------:R-:W-:Y:S01]  /*ae90*/  FFMA.FTZ R160, -R0.reuse, R11, R160 ;  /* 0x0000000b00a07223 */ /* 0x040fe200000101a0 */
[----:B------:R-:W-:Y:S01]  /*aea0*/  IABS R9, R9 ;  /* 0x0000000900097213 */ /* 0x000fe20000000000 */
[C---:B------:R-:W-:Y:S01]  /*aeb0*/  FFMA.FTZ R156, -R0.reuse, R11, R156 ;  /* 0x0000000b009c7223 */ /* 0x040fe2000001019c */
[----:B------:R-:W-:Y:S01]  /*aec0*/  FMNMX3.FTZ R8, R117, R201, R203, !PT ;  /* 0x000000c975087276 */ /* 0x000fe200078100cb */
[CC--:B------:R-:W-:Y:S01]  /*aed0*/  FFMA.FTZ R132, -R0.reuse, R7.reuse, R132 ;  /* 0x0000000700847223 */ /* 0x0c0fe20000010184 */
[C---:B------:R-:W-:Y:S01]  /*aee0*/  IADD3 R4, PT, PT, R193.reuse, -0x58, RZ ;  /* 0xffffffa8c1047810 */ /* 0x040fe20007ffe0ff */
[----:B------:R-:W-:Y:S01]  /*aef0*/  FFMA.FTZ R131, -R0, R7, R131 ;  /* 0x0000000700837223 */ /* 0x000fe20000010183 */
[----:B------:R-:W-:Y:S02]  /*af00*/  I2FP.F32.S32 R5, R5 ;  /* 0x0000000500057245 */ /* 0x000fe40000201400 */
[----:B------:R-:W-:Y:S02]  /*af10*/  I2FP.F32.S32 R9, R9 ;  /* 0x0000000900097245 */ /* 0x000fe40000201400 */
[----:B------:R-:W-:Y:S01]  /*af20*/  FMNMX3.FTZ R7, R8, R209, R211, !PT ;  /* 0x000000d108077276 */ /* 0x000fe200078100d3 */
[CC--:B------:R-:W-:Y:S01]  /*af30*/  FFMA.FTZ R152, -R0.reuse, R5.reuse, R152 ;  /* 0x0000000500987223 */ /* 0x0c0fe20000010198 */
[----:B------:R-:W-:Y:S01]  /*af40*/  IABS R4, R4 ;  /* 0x0000000400047213 */ /* 0x000fe20000000000 */
[C---:B------:R-:W-:Y:S01]  /*af50*/  FFMA.FTZ R154, -R0.reuse, R5, R154 ;  /* 0x00000005009a7223 */ /* 0x040fe2000001019a */
[----:B------:R-:W-:Y:S01]  /*af60*/  IADD3 R11, PT, PT, R193, -0x59, RZ ;  /* 0xffffffa7c10b7810 */ /* 0x000fe20007ffe0ff */
[----:B------:R-:W-:Y:S01]  /*af70*/  FFMA.FTZ R130, -R0, R9, R130 ;  /* 0x0000000900827223 */ /* 0x000fe20000010182 */
[----:B------:R-:W-:Y:S01]  /*af80*/  FMNMX3.FTZ R6, R116, R197, R199, !PT ;  /* 0x000000c574067276 */ /* 0x000fe200078100c7 */
[----:B------:R-:W-:Y:S01]  /*af90*/  FFMA.FTZ R134, -R0, R9, R134 ;  /* 0x0000000900867223 */ /* 0x000fe20000010186 */
[----:B------:R-:W-:Y:S02]  /*afa0*/  FMNMX3.FTZ R7, R7, R240, R238, !PT ;  /* 0x000000f007077276 */ /* 0x000fe400078100ee */
[----:B------:R-:W-:Y:S02]  /*afb0*/  I2FP.F32.S32 R5, R4 ;  /* 0x0000000400057245 */ /* 0x000fe40000201400 */
[----:B------:R-:W-:Y:S02]  /*afc0*/  IABS R11, R11 ;  /* 0x0000000b000b7213 */ /* 0x000fe40000000000 */
[----:B------:R-:W-:Y:S01]  /*afd0*/  FMNMX3.FTZ R9, R6, R207, R205, !PT ;  /* 0x000000cf06097276 */ /* 0x000fe200078100cd */
[CC--:B------:R-:W-:Y:S01]  /*afe0*/  FFMA.FTZ R142, -R0.reuse, R5.reuse, R142 ;  /* 0x00000005008e7223 */ /* 0x0c0fe2000001018e */
[----:B------:R-:W-:Y:S01]  /*aff0*/  FMNMX3.FTZ R7, R7, R50, R48, !PT ;  /* 0x0000003207077276 */ /* 0x000fe20007810030 */
[C---:B------:R-:W-:Y:S01]  /*b000*/  FFMA.FTZ R138, -R0.reuse, R5, R138 ;  /* 0x00000005008a7223 */ /* 0x040fe2000001018a */
[----:B------:R-:W-:Y:S02]  /*b010*/  I2FP.F32.S32 R11, R11 ;  /* 0x0000000b000b7245 */ /* 0x000fe40000201400 */
[----:B------:R-:W-:Y:S02]  /*b020*/  FMNMX3.FTZ R9, R9, R236, R234, !PT ;  /* 0x000000ec09097276 */ /* 0x000fe400078100ea */
[C---:B------:R-:W-:Y:S01]  /*b030*/  IADD3 R5, PT, PT, R193.reuse, -0x68, RZ ;  /* 0xffffff98c1057810 */ /* 0x040fe20007ffe0ff */
[CC--:B------:R-:W-:Y:S01]  /*b040*/  FFMA.FTZ R140, -R0.reuse, R11.reuse, R140 ;  /* 0x0000000b008c7223 */ /* 0x0c0fe2000001018c */
[----:B------:R-:W-:Y:S01]  /*b050*/  IADD3 R4, PT, PT, R193, -0x69, RZ ;  /* 0xffffff97c1047810 */ /* 0x000fe20007ffe0ff */
[C---:B------:R-:W-:Y:S01]  /*b060*/  FFMA.FTZ R136, -R0.reuse, R11, R136 ;  /* 0x0000000b00887223 */ /* 0x040fe20000010188 */
[----:B------:R-:W-:Y:S02]  /*b070*/  FMNMX3.FTZ R7, R7, R228, R226, !PT ;  /* 0x000000e407077276 */ /* 0x000fe400078100e2 */
[----:B------:R-:W-:Y:S02]  /*b080*/  FMNMX3.FTZ R9, R9, R232, R230, !PT ;  /* 0x000000e809097276 */ /* 0x000fe400078100e6 */
[----:B------:R-:W-:Y:S02]  /*b090*/  IABS R5, R5 ;  /* 0x0000000500057213 */ /* 0x000fe40000000000 */
[----:B------:R-:W-:Y:S02]  /*b0a0*/  IADD3 R11, PT, PT, R193, -0x70, RZ ;  /* 0xffffff90c10b7810 */ /* 0x000fe40007ffe0ff */
[----:B------:R-:W-:Y:S02]  /*b0b0*/  IABS R4, R4 ;  /* 0x0000000400047213 */ /* 0x000fe40000000000 */
[----:B------:R-:W-:Y:S02]  /*b0c0*/  FMNMX3.FTZ R7, R7, R224, R222, !PT ;  /* 0x000000e007077276 */ /* 0x000fe400078100de */
[----:B------:R-:W-:Y:S02]  /*b0d0*/  FMNMX3.FTZ R9, R9, R220, R218, !PT ;  /* 0x000000dc09097276 */ /* 0x000fe400078100da */
[----:B------:R-:W-:Y:S02]  /*b0e0*/  I2FP.F32.S32 R5, R5 ;  /* 0x0000000500057245 */ /* 0x000fe40000201400 */
[----:B------:R-:W-:Y:S02]  /*b0f0*/  IABS R11, R11 ;  /* 0x0000000b000b7213 */ /* 0x000fe40000000000 */
[----:B------:R-:W-:Y:S01]  /*b100*/  I2FP.F32.S32 R4, R4 ;  /* 0x0000000400047245 */ /* 0x000fe20000201400 */
[CC--:B------:R-:W-:Y:S01]  /*b110*/  FFMA.FTZ R129, -R0.reuse, R5.reuse, R129 ;  /* 0x0000000500817223 */ /* 0x0c0fe20000010181 */
[----:B------:R-:W-:Y:S01]  /*b120*/  FMNMX3.FTZ R7, R7, R212, R210, !PT ;  /* 0x000000d407077276 */ /* 0x000fe200078100d2 */
[C---:B------:R-:W-:Y:S01]  /*b130*/  FFMA.FTZ R128, -R0.reuse, R5, R128 ;  /* 0x0000000500807223 */ /* 0x040fe20000010180 */
[----:B------:R-:W-:Y:S01]  /*b140*/  FMNMX3.FTZ R9, R9, R216, R214, !PT ;  /* 0x000000d809097276 */ /* 0x000fe200078100d6 */
[CC--:B------:R-:W-:Y:S01]  /*b150*/  FFMA.FTZ R127, -R0.reuse, R4.reuse, R221 ;  /* 0x00000004007f7223 */ /* 0x0c0fe200000101dd */
[----:B------:R-:W-:Y:S01]  /*b160*/  I2FP.F32.S32 R11, R11 ;  /* 0x0000000b000b7245 */ /* 0x000fe20000201400 */
[C---:B------:R-:W-:Y:S01]  /*b170*/  FFMA.FTZ R126, -R0.reuse, R4, R219 ;  /* 0x00000004007e7223 */ /* 0x040fe200000101db */
[----:B------:R-:W-:Y:S02]  /*b180*/  IADD3 R5, PT, PT, R193, -0x78, RZ ;  /* 0xffffff88c1057810 */ /* 0x000fe40007ffe0ff */
[----:B------:R-:W-:Y:S01]  /*b190*/  FMNMX3.FTZ R7, R7, R208, R206, !PT ;  /* 0x000000d007077276 */ /* 0x000fe200078100ce */
[CC--:B------:R-:W-:Y:S01]  /*b1a0*/  FFMA.FTZ R58, -R0.reuse, R11.reuse, R58 ;  /* 0x0000000b003a7223 */ /* 0x0c0fe2000001013a */
[----:B------:R-:W-:Y:S01]  /*b1b0*/  FMNMX3.FTZ R9, R9, R202, R200, !PT ;  /* 0x000000ca09097276 */ /* 0x000fe200078100c8 */
[C---:B------:R-:W-:Y:S01]  /*b1c0*/  FFMA.FTZ R124, -R0.reuse, R11, R124 ;  /* 0x0000000b007c7223 */ /* 0x040fe2000001017c */
[----:B------:R-:W-:Y:S02]  /*b1d0*/  IADD3 R4, PT, PT, R193, -0x71, RZ ;  /* 0xffffff8fc1047810 */ /* 0x000fe40007ffe0ff */
[----:B------:R-:W-:Y:S02]  /*b1e0*/  IABS R5, R5 ;  /* 0x0000000500057213 */ /* 0x000fe40000000000 */
[----:B------:R-:W-:Y:S02]  /*b1f0*/  FMNMX3.FTZ R11, R7, R162, R158, !PT ;  /* 0x000000a2070b7276 */ /* 0x000fe4000781009e */
[----:B------:R-:W-:Y:S02]  /*b200*/  FMNMX3.FTZ R9, R9, R198, R62, !PT ;  /* 0x000000c609097276 */ /* 0x000fe4000781003e */
[----:B------:R-:W-:Y:S02]  /*b210*/  IABS R4, R4 ;  /* 0x0000000400047213 */ /* 0x000fe40000000000 */
[----:B------:R-:W-:Y:S02]  /*b220*/  I2FP.F32.S32 R5, R5 ;  /* 0x0000000500057245 */ /* 0x000fe40000201400 */
[----:B------:R-:W-:Y:S02]  /*b230*/  FMNMX3.FTZ R11, R11, R156, R154, !PT ;  /* 0x0000009c0b0b7276 */ /* 0x000fe4000781009a */
[----:B------:R-:W-:Y:S01]  /*b240*/  FMNMX3.FTZ R9, R9, R160, R152, !PT ;  /* 0x000000a009097276 */ /* 0x000fe20007810098 */
[CC--:B------:R-:W-:Y:S01]  /*b250*/  FFMA.FTZ R56, -R0.reuse, R5.reuse, R56 ;  /* 0x0000000500387223 */ /* 0x0c0fe20000010138 */
[----:B------:R-:W-:Y:S01]  /*b260*/  I2FP.F32.S32 R4, R4 ;  /* 0x0000000400047245 */ /* 0x000fe20000201400 */
[C---:B------:R-:W-:Y:S01]  /*b270*/  FFMA.FTZ R121, -R0.reuse, R5, R204 ;  /* 0x0000000500797223 */ /* 0x040fe200000101cc */
[----:B------:R-:W-:Y:S02]  /*b280*/  FMNMX3.FTZ R11, R11, R146, R144, !PT ;  /* 0x000000920b0b7276 */ /* 0x000fe40007810090 */
[----:B------:R-:W-:Y:S01]  /*b290*/  FMNMX3.FTZ R9, R9, R150, R148, !PT ;  /* 0x0000009609097276 */ /* 0x000fe20007810094 */
[CC--:B------:R-:W-:Y:S01]  /*b2a0*/  FFMA.FTZ R57, -R0.reuse, R4.reuse, R57 ;  /* 0x0000000400397223 */ /* 0x0c0fe20000010139 */
[----:B------:R-:W-:Y:S01]  /*b2b0*/  IADD3 R5, PT, PT, R193, -0x79, RZ ;  /* 0xffffff87c1057810 */ /* 0x000fe20007ffe0ff */
[----:B------:R-:W-:Y:S01]  /*b2c0*/  FFMA.FTZ R125, -R0, R4, R125 ;  /* 0x00000004007d7223 */ /* 0x000fe2000001017d */
[----:B------:R-:W-:Y:S02]  /*b2d0*/  FMNMX3.FTZ R4, R11, R142, R140, !PT ;  /* 0x0000008e0b047276 */ /* 0x000fe4000781008c */
[----:B------:R-:W-:Y:S02]  /*b2e0*/  FMNMX3.FTZ R9, R9, R138, R136, !PT ;  /* 0x0000008a09097276 */ /* 0x000fe40007810088 */
        /* <DEDUP_REMOVED lines=8> */
[----:B------:R-:W-:Y:S01]  /*b370*/  FFMA.FTZ R55, -R0, R5, R55 ;  /* 0x0000000500377223 */ /* 0x000fe20000010137 */
[----:B------:R-:W-:Y:S01]  /*b380*/  FMNMX3.FTZ R4, R4, R129, R127, !PT ;  /* 0x0000008104047276 */ /* 0x000fe2000781007f */
[----:B------:R-:W-:Y:S01]  /*b390*/  FFMA.FTZ R120, -R0, R5, R120 ;  /* 0x0000000500787223 */ /* 0x000fe20000010178 */
[----:B------:R-:W-:Y:S02]  /*b3a0*/  FMNMX3.FTZ R8, R9, R128, R126, !PT ;  /* 0x0000008009087276 */ /* 0x000fe4000781007e */
[----:B------:R-:W-:Y:S02]  /*b3b0*/  I2FP.F32.S32 R6, R6 ;  /* 0x0000000600067245 */ /* 0x000fe40000201400 */
[----:B------:R-:W-:Y:S02]  /*b3c0*/  I2FP.F32.S32 R7, R7 ;  /* 0x0000000700077245 */ /* 0x000fe40000201400 */
[----:B------:R-:W-:Y:S01]  /*b3d0*/  FMNMX3.FTZ R4, R4, R58, R57, !PT ;  /* 0x0000003a04047276 */ /* 0x000fe20007810039 */
[----:B------:R-:W-:Y:S01]  /*b3e0*/  FFMA.FTZ R123, -R0, R6, R123 ;  /* 0x00000006007b7223 */ /* 0x000fe2000001017b */
[----:B------:R-:W-:Y:S01]  /*b3f0*/  FMNMX3.FTZ R5, R8, R124, R125, !PT ;  /* 0x0000007c08057276 */ /* 0x000fe2000781007d */
[----:B------:R-:W-:Y:S01]  /*b400*/  FFMA.FTZ R122, -R0, R7, R122 ;  /* 0x00000007007a7223 */ /* 0x000fe2000001017a */
[----:B------:R-:W-:Y:S02]  /*b410*/  FMNMX3.FTZ R11, R4, R56, R55, !PT ;  /* 0x00000038040b7276 */ /* 0x000fe40007810037 */
[----:B------:R-:W-:Y:S02]  /*b420*/  FMNMX3.FTZ R5, R5, R121, R120, !PT ;  /* 0x0000007905057276 */ /* 0x000fe40007810078 */
[----:B------:R-:W-:Y:S01]  /*b430*/  IADD3 R192, PT, PT, R192, -0x80, RZ ;  /* 0xffffff80c0c07810 */ /* 0x000fe20007ffe0ff */
[----:B------:R-:W1:Y:S01]  /*b440*/  SHFL.BFLY PT, R4, R11, 0x2, 0x1f ;  /* 0x0c401f000b047f89 */ /* 0x000e6200000e0000 */
[----:B------:R-:W-:Y:S02]  /*b450*/  FMNMX3.FTZ R8, R5, R122, R123, !PT ;  /* 0x0000007a05087276 */ /* 0x000fe4000781007b */
[----:B------:R-:W-:Y:S05]  /*b460*/  IADD3 R193, PT, PT, R193, 0x80, RZ ;  /* 0x00000080c1c17810 */ /* 0x000fea0007ffe0ff */
[----:B------:R-:W2:Y:S01]  /*b470*/  SHFL.BFLY PT, R5, R8, 0x2, 0x1f ;  /* 0x0c401f0008057f89 */ /* 0x000ea200000e0000 */
[----:B-1----:R-:W-:Y:S07]  /*b480*/  FMNMX.FTZ R9, R11, R4, !PT ;  /* 0x000000040b097209 */ /* 0x002fee0007810000 */
[----:B------:R-:W1:Y:S01]  /*b490*/  SHFL.BFLY PT, R52, R9, 0x1, 0x1f ;  /* 0x0c201f0009347f89 */ /* 0x000e6200000e0000 */
[----:B--2---:R-:W-:Y:S07]  /*b4a0*/  FMNMX.FTZ R6, R8, R5, !PT ;  /* 0x0000000508067209 */ /* 0x004fee0007810000 */
[----:B------:R-:W2:Y:S01]  /*b4b0*/  SHFL.BFLY PT, R53, R6, 0x1, 0x1f ;  /* 0x0c201f0006357f89 */ /* 0x000ea200000e0000 */
[----:B-1----:R-:W-:Y:S04]  /*b4c0*/  FMNMX.FTZ R52, R9, R52, !PT ;  /* 0x0000003409347209 */ /* 0x002fe80007810000 */
[----:B------:R-:W-:Y:S01]  /*b4d0*/  FSETP.NEU.FTZ.AND P0, PT, R52, -INF , PT ;  /* 0xff8000003400780b */ /* 0x000fe20003f1d000 */
[----:B---3--:R-:W-:Y:S01]  /*b4e0*/  FMUL.FTZ R133, R54, R52 ;  /* 0x0000003436857220 */ /* 0x008fe20000410000 */
[----:B--2---:R-:W-:Y:S01]  /*b4f0*/  FMNMX.FTZ R53, R6, R53, !PT ;  /* 0x0000003506357209 */ /* 0x004fe20007810000 */
[----:B------:R-:W-:Y:S03]  /*b500*/  FADD.FTZ R5, -R52, R117 ;  /* 0x0000007534057221 */ /* 0x000fe60000010100 */
[----:B------:R-:W-:Y:S01]  /*b510*/  FSEL R133, R133, RZ, P0 ;  /* 0x000000ff85857208 */ /* 0x000fe20000000000 */
[C---:B------:R-:W-:Y:S01]  /*b520*/  FMUL.FTZ R117, R54.reuse, R53 ;  /* 0x0000003536757220 */ /* 0x040fe20000410000 */
[C---:B------:R-:W-:Y:S01]  /*b530*/  FSETP.NEU.FTZ.AND P0, PT, R53.reuse, -INF , PT ;  /* 0xff8000003500780b */ /* 0x040fe20003f1d000 */
[----:B------:R-:W-:Y:S01]  /*b540*/  FADD.FTZ R7, -R53, R116 ;  /* 0x0000007435077221 */ /* 0x000fe20000010100 */
[C---:B------:R-:W-:Y:S01]  /*b550*/  FMUL.FTZ R59, R54.reuse, R5 ;  /* 0x00000005363b7220 */ /* 0x040fe20000410000 */
[-CC-:B------:R-:W-:Y:S01]  /*b560*/  FFMA.FTZ R204, R201, R54.reuse, -R133.reuse ;  /* 0x00000036c9cc7223 */ /* 0x180fe20000010885 */
[----:B------:R-:W-:Y:S01]  /*b570*/  FSEL R117, R117, RZ, P0 ;  /* 0x000000ff75757208 */ /* 0x000fe20000000000 */
[----:B------:R-:W-:Y:S01]  /*b580*/  FMUL.FTZ R60, R54, R7 ;  /* 0x00000007363c7220 */ /* 0x000fe20000410000 */
[-CC-:B------:R-:W-:Y:S01]  /*b590*/  FFMA.FTZ R141, R203, R54.reuse, -R133.reuse ;  /* 0x00000036cb8d7223 */ /* 0x180fe20000010885 */
[-CC-:B------:R-:W-:Y:S01]  /*b5a0*/  FFMA.FTZ R196, R209, R54.reuse, -R133.reuse ;  /* 0x00000036d1c47223 */ /* 0x180fe20000010885 */
[-C--:B------:R-:W-:Y:S01]  /*b5b0*/  FFMA.FTZ R135, R211, R54.reuse, -R133 ;  /* 0x00000036d3877223 */ /* 0x080fe20000010885 */
[-CC-:B------:R-:W-:Y:S01]  /*b5c0*/  FFMA.FTZ R139, R199, R54.reuse, -R117.reuse ;  /* 0x00000036c78b7223 */ /* 0x180fe20000010875 */
[-CC-:B------:R-:W-:Y:S01]  /*b5d0*/  FFMA.FTZ R137, R207, R54.reuse, -R117.reuse ;  /* 0x00000036cf897223 */ /* 0x180fe20000010875 */
[-CC-:B------:R-:W-:Y:S01]  /*b5e0*/  FFMA.FTZ R116, R205, R54.reuse, -R117.reuse ;  /* 0x00000036cd747223 */ /* 0x180fe20000010875 */
[-C--:B------:R-:W-:Y:S01]  /*b5f0*/  FFMA.FTZ R61, R197, R54.reuse, -R117 ;  /* 0x00000036c53d7223 */ /* 0x080fe20000010875 */
[----:B------:R-:W1:Y:S01]  /*b600*/  MUFU.EX2 R59, R59 ;  /* 0x0000003b003b7308 */ /* 0x000e620000000800 */
[-CC-:B------:R-:W-:Y:S01]  /*b610*/  FFMA.FTZ R143, R162, R54.reuse, -R133.reuse ;  /* 0x00000036a28f7223 */ /* 0x180fe20000010885 */
[-CC-:B------:R-:W-:Y:S01]  /*b620*/  FFMA.FTZ R158, R158, R54.reuse, -R133.reuse ;  /* 0x000000369e9e7223 */ /* 0x180fe20000010885 */
[-C--:B------:R-:W-:Y:S01]  /*b630*/  FFMA.FTZ R154, R154, R54.reuse, -R133 ;  /* 0x000000369a9a7223 */ /* 0x080fe20000010885 */
[-CC-:B------:R-:W-:Y:S01]  /*b640*/  FFMA.FTZ R145, R160, R54.reuse, -R117.reuse ;  /* 0x00000036a0917223 */ /* 0x180fe20000010875 */
[-CC-:B------:R-:W-:Y:S01]  /*b650*/  FFMA.FTZ R152, R152, R54.reuse, -R117.reuse ;  /* 0x0000003698987223 */ /* 0x180fe20000010875 */
[-C--:B------:R-:W-:Y:S01]  /*b660*/  FFMA.FTZ R148, R148, R54.reuse, -R117 ;  /* 0x0000003694947223 */ /* 0x080fe20000010875 */
[-CC-:B------:R-:W-:Y:S03]  /*b670*/  FFMA.FTZ R144, R144, R54.reuse, -R133.reuse ;  /* 0x0000003690907223 */ /* 0x180fe60000010885 */
[----:B------:R-:W2:Y:S01]  /*b680*/  MUFU.EX2 R60, R60 ;  /* 0x0000003c003c7308 */ /* 0x000ea20000000800 */
[-C--:B------:R-:W-:Y:S01]  /*b690*/  FFMA.FTZ R140, R140, R54.reuse, -R133 ;  /* 0x000000368c8c7223 */ /* 0x080fe20000010885 */
[-CC-:B------:R-:W-:Y:S01]  /*b6a0*/  FFMA.FTZ R138, R138, R54.reuse, -R117.reuse ;  /* 0x000000368a8a7223 */ /* 0x180fe20000010875 */
[-CC-:B------:R-:W-:Y:S01]  /*b6b0*/  FFMA.FTZ R147, R136, R54.reuse, -R117.reuse ;  /* 0x0000003688937223 */ /* 0x180fe20000010875 */
[-CC-:B------:R-:W-:Y:S01]  /*b6c0*/  FFMA.FTZ R134, R134, R54.reuse, -R117.reuse ;  /* 0x0000003686867223 */ /* 0x180fe20000010875 */
[-CC-:B------:R-:W-:Y:S01]  /*b6d0*/  FFMA.FTZ R149, R132, R54.reuse, -R117.reuse ;  /* 0x0000003684957223 */ /* 0x180fe20000010875 */
[-CC-:B------:R-:W-:Y:S01]  /*b6e0*/  FFMA.FTZ R128, R128, R54.reuse, -R117.reuse ;  /* 0x0000003680807223 */ /* 0x180fe20000010875 */
[----:B------:R-:W-:Y:S03]  /*b6f0*/  FFMA.FTZ R124, R124, R54, -R117 ;  /* 0x000000367c7c7223 */ /* 0x000fe60000010875 */
[----:B------:R-:W-:Y:S01]  /*b700*/  MUFU.EX2 R139, R139 ;  /* 0x0000008b008b7308 */ /* 0x000fe20000000800 */
[C---:B-1----:R-:W-:Y:S01]  /*b710*/  FMUL.FTZ R6, R59.reuse, R114 ;  /* 0x000000723b067220 */ /* 0x042fe20000410000 */
        /* <DEDUP_REMOVED lines=23> */
[----:B------:R-:W2:Y:S01]  /*b890*/  LDSM.16.MT88.4 R76, [R118+0xd000] ;  /* 0x00d00000764c783b */ /* 0x000ea20000004200 */
[C---:B------:R-:W-:Y:S01]  /*b8a0*/  FMUL.FTZ R35, R59.reuse, R87 ;  /* 0x000000573b237220 */ /* 0x040fe20000410000 */
[C---:B------:R-:W-:Y:S01]  /*b8b0*/  FMUL.FTZ R32, R60.reuse, R84 ;  /* 0x000000543c207220 */ /* 0x040fe20000410000 */
[C---:B------:R-:W-:Y:S01]  /*b8c0*/  FMUL.FTZ R33, R60.reuse, R85 ;  /* 0x000000553c217220 */ /* 0x040fe20000410000 */
[----:B------:R-:W-:Y:S01]  /*b8d0*/  FMUL.FTZ R51, R59, R71 ;  /* 0x000000473b337220 */ /* 0x000fe20000410000 */
[----:B------:R-:W-:Y:S01]  /*b8e0*/  FMUL.FTZ R49, R60, R69 ;  /* 0x000000453c317220 */ /* 0x000fe20000410000 */
[-CC-:B------:R-:W-:Y:S03]  /*b8f0*/  FFMA.FTZ R93, R240, R54.reuse, -R133.reuse ;  /* 0x00000036f05d7223 */ /* 0x180fe60000010885 */
[----:B------:R-:W-:Y:S01]  /*b900*/  MUFU.EX2 R196, R196 ;  /* 0x000000c400c47308 */ /* 0x000fe20000000800 */
[----:B-1----:R-:W-:Y:S01]  /*b910*/  F2FP.F16.F32.PACK_AB R66, R116, R137 ;  /* 0x000000897442723e */ /* 0x002fe200000000ff */
[-C--:B------:R-:W-:Y:S01]  /*b920*/  FFMA.FTZ R92, R238, R54.reuse, -R133 ;  /* 0x00000036ee5c7223 */ /* 0x080fe20000010885 */
[-C--:B------:R-:W-:Y:S01]  /*b930*/  FFMA.FTZ R94, R220, R54.reuse, -R117 ;  /* 0x00000036dc5e7223 */ /* 0x080fe20000010875 */
[-CC-:B------:R-:W-:Y:S01]  /*b940*/  FFMA.FTZ R86, R226, R54.reuse, -R133.reuse ;  /* 0x00000036e2567223 */ /* 0x180fe20000010885 */
[-CC-:B------:R-:W-:Y:S01]  /*b950*/  FFMA.FTZ R85, R224, R54.reuse, -R133.reuse ;  /* 0x00000036e0557223 */ /* 0x180fe20000010885 */
[-C--:B------:R-:W-:Y:S01]  /*b960*/  FFMA.FTZ R84, R222, R54.reuse, -R133 ;  /* 0x00000036de547223 */ /* 0x080fe20000010885 */
[-C--:B------:R-:W-:Y:S03]  /*b970*/  FFMA.FTZ R87, R214, R54.reuse, -R117 ;  /* 0x00000036d6577223 */ /* 0x080fe60000010875 */
[----:B------:R-:W1:Y:S01]  /*b980*/  MUFU.EX2 R135, R135 ;  /* 0x0000008700877308 */ /* 0x000e620000000800 */
[----:B------:R-:W-:Y:S01]  /*b990*/  LDSM.16.MT88.4 R108, [R164+0xac00] ;  /* 0x00ac0000a46c783b */ /* 0x000fe20000004200 */
[-CC-:B------:R-:W-:Y:S01]  /*b9a0*/  FFMA.FTZ R95, R57, R54.reuse, -R133.reuse ;  /* 0x00000036395f7223 */ /* 0x180fe20000010885 */
[-CC-:B------:R-:W-:Y:S01]  /*b9b0*/  FFMA.FTZ R100, R130, R54.reuse, -R133.reuse ;  /* 0x0000003682647223 */ /* 0x180fe20000010885 */
[-C--:B------:R-:W-:Y:S01]  /*b9c0*/  FFMA.FTZ R130, R127, R54.reuse, -R133 ;  /* 0x000000367f827223 */ /* 0x080fe20000010885 */
[-CC-:B------:R-:W-:Y:S01]  /*b9d0*/  FFMA.FTZ R125, R125, R54.reuse, -R117.reuse ;  /* 0x000000367d7d7223 */ /* 0x180fe20000010875 */
[-CC-:B------:R-:W-:Y:S01]  /*b9e0*/  FFMA.FTZ R121, R121, R54.reuse, -R117.reuse ;  /* 0x0000003679797223 */ /* 0x180fe20000010875 */
[-CC-:B------:R-:W-:Y:S03]  /*b9f0*/  FFMA.FTZ R120, R120, R54.reuse, -R117.reuse ;  /* 0x0000003678787223 */ /* 0x180fe60000010875 */
[----:B------:R-:W3:Y:S01]  /*ba00*/  MUFU.EX2 R61, R61 ;  /* 0x0000003d003d7308 */ /* 0x000ee20000000800 */
[----:B------:R-:W-:Y:S01]  /*ba10*/  FFMA.FTZ R122, R122, R54, -R117 ;  /* 0x000000367a7a7223 */ /* 0x000fe20000010875 */
[----:B------:R-:W-:Y:S08]  /*ba20*/  ISETP.GT.AND P0, PT, R180, R173, PT ;  /* 0x000000adb400720c */ /* 0x000ff00003f04270 */
[----:B------:R-:W4:Y:S01]  /*ba30*/  MUFU.EX2 R204, R204 ;  /* 0x000000cc00cc7308 */ /* 0x000f220000000800 */
[----:B-1----:R-:W-:Y:S09]  /*ba40*/  F2FP.F16.F32.PACK_AB R67, R135, R196 ;  /* 0x000000c48743723e */ /* 0x002ff200000000ff */
[----:B------:R-:W-:Y:S01]  /*ba50*/  MUFU.EX2 R93, R93 ;  /* 0x0000005d005d7308 */ /* 0x000fe20000000800 */
[----:B---3--:R-:W-:Y:S09]  /*ba60*/  F2FP.F16.F32.PACK_AB R64, R139, R61 ;  /* 0x0000003d8b40723e */ /* 0x008ff200000000ff */
[----:B------:R-:W1:Y:S01]  /*ba70*/  MUFU.EX2 R92, R92 ;  /* 0x0000005c005c7308 */ /* 0x000e620000000800 */
[----:B----4-:R-:W-:Y:S01]  /*ba80*/  F2FP.F16.F32.PACK_AB R65, R141, R204 ;  /* 0x000000cc8d41723e */ /* 0x010fe200000000ff */
[C---:B------:R-:W-:Y:S06]  /*ba90*/  FFMA.FTZ R204, R59.reuse, R194, R204 ;  /* 0x000000c23bcc7223 */ /* 0x040fec00000100cc */
[C---:B------:R-:W-:Y:S02]  /*baa0*/  HMMA.16816.F32 R4, R64.reuse, R12, R4 ;  /* 0x0000000c4004723c */ /* 0x040fe40000001804 */
[----:B------:R-:W-:Y:S03]  /*bab0*/  MUFU.EX2 R94, R94 ;  /* 0x0000005e005e7308 */ /* 0x000fe60000000800 */
[C---:B------:R-:W-:Y:S01]  /*bac0*/  FMUL.FTZ R12, R60.reuse, R104 ;  /* 0x000000683c0c7220 */ /* 0x040fe20000410000 */
[----:B------:R-:W-:Y:S01]  /*bad0*/  FMUL.FTZ R13, R60, R105 ;  /* 0x000000693c0d7220 */ /* 0x000fe20000410000 */
[----:B------:R-:W-:Y:S01]  /*bae0*/  FFMA.FTZ R105, R212, R54, -R133 ;  /* 0x00000036d4697223 */ /* 0x000fe20000010885 */
[C---:B------:R-:W-:Y:S04]  /*baf0*/  HMMA.16816.F32 R8, R64.reuse, R14, R8 ;  /* 0x0000000e4008723c */ /* 0x040fe80000001808 */
[----:B------:R-:W-:Y:S01]  /*bb00*/  MUFU.EX2 R86, R86 ;  /* 0x0000005600567308 */ /* 0x000fe20000000800 */
[C---:B------:R-:W-:Y:S01]  /*bb10*/  FMUL.FTZ R15, R59.reuse, R107 ;  /* 0x0000006b3b0f7220 */ /* 0x040fe20000410000 */
[C---:B------:R-:W-:Y:S01]  /*bb20*/  FMUL.FTZ R14, R59.reuse, R106 ;  /* 0x0000006a3b0e7220 */ /* 0x040fe20000410000 */
[-C--:B------:R-:W-:Y:S01]  /*bb30*/  FFMA.FTZ R104, R202, R54.reuse, -R117 ;  /* 0x00000036ca687223 */ /* 0x080fe20000010875 */
[--C-:B------:R-:W-:Y:S06]  /*bb40*/  FFMA.FTZ R106, R58, R54, -R133.reuse ;  /* 0x000000363a6a7223 */ /* 0x100fec0000010885 */
[----:B------:R-:W-:Y:S01]  /*bb50*/  MUFU.EX2 R85, R85 ;  /* 0x0000005500557308 */ /* 0x000fe20000000800 */
[C---:B------:R-:W-:Y:S03]  /*bb60*/  HMMA.16816.F32 R12, R64.reuse, R20, R12 ;  /* 0x00000014400c723c */ /* 0x040fe6000000180c */
[C---:B------:R-:W-:Y:S01]  /*bb70*/  FMUL.FTZ R20, R60.reuse, R96 ;  /* 0x000000603c147220 */ /* 0x040fe20000410000 */
[----:B------:R-:W-:Y:S01]  /*bb80*/  FMUL.FTZ R21, R60, R97 ;  /* 0x000000613c157220 */ /* 0x000fe20000410000 */
[-C--:B------:R-:W-:Y:S04]  /*bb90*/  FFMA.FTZ R96, R210, R54.reuse, -R133 ;  /* 0x00000036d2607223 */ /* 0x080fe80000010885 */
[----:B------:R-:W-:Y:S01]  /*bba0*/  MUFU.EX2 R84, R84 ;  /* 0x0000005400547308 */ /* 0x000fe20000000800 */
[--C-:B------:R-:W-:Y:S01]  /*bbb0*/  FFMA.FTZ R97, R62, R54, -R117.reuse ;  /* 0x000000363e617223 */ /* 0x100fe20000010875 */
[C---:B------:R-:W-:Y:S03]  /*bbc0*/  HMMA.16816.F32 R16, R64.reuse, R22, R16 ;  /* 0x000000164010723c */ /* 0x040fe60000001810 */
[C---:B------:R-:W-:Y:S01]  /*bbd0*/  FMUL.FTZ R22, R59.reuse, R98 ;  /* 0x000000623b167220 */ /* 0x040fe20000410000 */
[C---:B------:R-:W-:Y:S01]  /*bbe0*/  FMUL.FTZ R23, R59.reuse, R99 ;  /* 0x000000633b177220 */ /* 0x040fe20000410000 */
        /* <DEDUP_REMOVED lines=11> */
[C---:B------:R-:W-:Y:S01]  /*bca0*/  FMUL.FTZ R31, R59.reuse, R91 ;  /* 0x0000005b3b1f7220 */ /* 0x040fe20000410000 */
[----:B------:R-:W-:Y:S01]  /*bcb0*/  MUFU.EX2 R89, R89 ;  /* 0x0000005900597308 */ /* 0x000fe20000000800 */
[-CC-:B------:R-:W-:Y:S01]  /*bcc0*/  FFMA.FTZ R91, R208, R54.reuse, -R133.reuse ;  /* 0x00000036d05b7223 */ /* 0x180fe20000010885 */
[--C-:B------:R-:W-:Y:S04]  /*bcd0*/  FFMA.FTZ R90, R206, R54, -R133.reuse ;  /* 0x00000036ce5a7223 */ /* 0x100fe80000010885 */
[C---:B------:R-:W-:Y:S04]  /*bce0*/  HMMA.16816.F32 R28, R64.reuse, R36, R28 ;  /* 0x00000024401c723c */ /* 0x040fe8000000181c */
[----:B------:R-:W-:Y:S01]  /*bcf0*/  MUFU.EX2 R88, R88 ;  /* 0x0000005800587308 */ /* 0x000fe20000000800 */
[----:B------:R-:W-:Y:S01]  /*bd00*/  FMUL.FTZ R36, R60, R80 ;  /* 0x000000503c247220 */ /* 0x000fe20000410000 */
[--C-:B------:R-:W-:Y:S01]  /*bd10*/  FFMA.FTZ R80, R48, R54, -R133.reuse ;  /* 0x0000003630507223 */ /* 0x100fe20000010885 */
[C---:B------:R-:W-:Y:S01]  /*bd20*/  FMUL.FTZ R48, R60.reuse, R68 ;  /* 0x000000443c307220 */ /* 0x040fe20000410000 */
[----:B------:R-:W-:Y:S01]  /*bd30*/  FMUL.FTZ R37, R60, R81 ;  /* 0x000000513c257220 */ /* 0x000fe20000410000 */
[----:B------:R-:W-:Y:S01]  /*bd40*/  FFMA.FTZ R81, R50, R54, -R133 ;  /* 0x0000003632517223 */ /* 0x000fe20000010885 */
[C---:B------:R-:W-:Y:S04]  /*bd50*/  HMMA.16816.F32 R32, R64.reuse, R38, R32 ;  /* 0x000000264020723c */ /* 0x040fe80000001820 */
[----:B------:R-:W-:Y:S01]  /*bd60*/  MUFU.EX2 R80, R80 ;  /* 0x0000005000507308 */ /* 0x000fe20000000800 */
[C---:B------:R-:W-:Y:S01]  /*bd70*/  FMUL.FTZ R38, R59.reuse, R82 ;  /* 0x000000523b267220 */ /* 0x040fe20000410000 */
[C---:B------:R-:W-:Y:S01]  /*bd80*/  FMUL.FTZ R39, R59.reuse, R83 ;  /* 0x000000533b277220 */ /* 0x040fe20000410000 */
[C---:B------:R-:W-:Y:S01]  /*bd90*/  FMUL.FTZ R50, R59.reuse, R70 ;  /* 0x000000463b327220 */ /* 0x040fe20000410000 */
[-C--:B------:R-:W-:Y:S01]  /*bda0*/  FFMA.FTZ R82, R230, R54.reuse, -R117 ;  /* 0x00000036e6527223 */ /* 0x080fe20000010875 */
[----:B------:R-:W3:Y:S01]  /*bdb0*/  LDSM.16.MT88.4 R68, [R164+0x9400] ;  /* 0x00940000a444783b */ /* 0x000ee20000004200 */
[----:B------:R-:W-:Y:S04]  /*bdc0*/  FFMA.FTZ R83, R228, R54, -R133 ;  /* 0x00000036e4537223 */ /* 0x000fe80000010885 */
[----:B------:R-:W4:Y:S01]  /*bdd0*/  MUFU.EX2 R81, R81 ;  /* 0x0000005100517308 */ /* 0x000f220000000800 */
[C---:B------:R-:W-:Y:S03]  /*bde0*/  HMMA.16816.F32 R36, R64.reuse, R44, R36 ;  /* 0x0000002c4024723c */ /* 0x040fe60000001824 */
[C---:B------:R-:W-:Y:S01]  /*bdf0*/  FMUL.FTZ R45, R60.reuse, R73 ;  /* 0x000000493c2d7220 */ /* 0x040fe20000410000 */
[C---:B------:R-:W-:Y:S01]  /*be00*/  FMUL.FTZ R44, R60.reuse, R72 ;  /* 0x000000483c2c7220 */ /* 0x040fe20000410000 */
[----:B------:R-:W-:Y:S04]  /*be10*/  FFMA.FTZ R72, R60, R195, R61 ;  /* 0x000000c33c487223 */ /* 0x000fe8000001003d */
[----:B------:R-:W-:Y:S01]  /*be20*/  MUFU.EX2 R82, R82 ;  /* 0x0000005200527308 */ /* 0x000fe20000000800 */
[C---:B------:R-:W-:Y:S03]  /*be30*/  HMMA.16816.F32 R40, R64.reuse, R46, R40 ;  /* 0x0000002e4028723c */ /* 0x040fe60000001828 */
[C---:B------:R-:W-:Y:S01]  /*be40*/  FMUL.FTZ R46, R59.reuse, R74 ;  /* 0x0000004a3b2e7220 */ /* 0x040fe20000410000 */
[----:B------:R-:W-:Y:S01]  /*be50*/  FMUL.FTZ R47, R59, R75 ;  /* 0x0000004b3b2f7220 */ /* 0x000fe20000410000 */
[----:B------:R-:W-:Y:S01]  /*be60*/  FADD.FTZ R72, R139, R72 ;  /* 0x000000488b487221 */ /* 0x000fe20000010000 */
[----:B------:R-:W-:Y:S03]  /*be70*/  FADD.FTZ R59, R141, R204 ;  /* 0x000000cc8d3b7221 */ /* 0x000fe60000010000 */
[----:B------:R-:W-:Y:S01]  /*be80*/  MUFU.EX2 R83, R83 ;  /* 0x0000005300537308 */ /* 0x000fe20000000800 */
[-C--:B------:R-:W-:Y:S01]  /*be90*/  FFMA.FTZ R141, R156, R54.reuse, -R133 ;  /* 0x000000369c8d7223 */ /* 0x080fe20000010885 */
[-CC-:B------:R-:W-:Y:S01]  /*bea0*/  FFMA.FTZ R139, R150, R54.reuse, -R117.reuse ;  /* 0x00000036968b7223 */ /* 0x180fe20000010875 */
[C---:B--2---:R-:W-:Y:S03]  /*beb0*/  HMMA.16816.F32 R44, R64.reuse, R76, R44 ;  /* 0x0000004c402c723c */ /* 0x044fe6000000182c */
[-CC-:B------:R-:W-:Y:S04]  /*bec0*/  FFMA.FTZ R77, R232, R54.reuse, -R117.reuse ;  /* 0x00000036e84d7223 */ /* 0x180fe80000010875 */
[----:B------:R-:W-:Y:S01]  /*bed0*/  MUFU.EX2 R104, R104 ;  /* 0x0000006800687308 */ /* 0x000fe20000000800 */
[-CC-:B------:R-:W-:Y:S01]  /*bee0*/  FFMA.FTZ R76, R236, R54.reuse, -R117.reuse ;  /* 0x00000036ec4c7223 */ /* 0x180fe20000010875 */
[----:B------:R-:W-:Y:S03]  /*bef0*/  HMMA.16816.F32 R48, R64, R78, R48 ;  /* 0x0000004e4030723c */ /* 0x000fe60000001830 */
[-C--:B------:R-:W-:Y:S05]  /*bf00*/  FFMA.FTZ R79, R234, R54.reuse, -R117 ;  /* 0x00000036ea4f7223 */ /* 0x080fea0000010875 */
[----:B------:R-:W2:Y:S01]  /*bf10*/  MUFU.EX2 R77, R77 ;  /* 0x0000004d004d7308 */ /* 0x000ea20000000800 */
[----:B-1----:R-:W-:Y:S01]  /*bf20*/  F2FP.F16.F32.PACK_AB R65, R92, R93 ;  /* 0x0000005d5c41723e */ /* 0x002fe200000000ff */
[----:B------:R-:W-:Y:S01]  /*bf30*/  FADD.FTZ R78, R196, R59 ;  /* 0x0000003bc44e7221 */ /* 0x000fe20000010000 */
[----:B----4-:R-:W-:Y:S01]  /*bf40*/  F2FP.F16.F32.PACK_AB R67, R80, R81 ;  /* 0x000000515043723e */ /* 0x010fe200000000ff */
[----:B------:R-:W-:Y:S01]  /*bf50*/  FADD.FTZ R59, R137, R72 ;  /* 0x00000048893b7221 */ /* 0x000fe20000010000 */
[-CC-:B------:R-:W-:Y:S01]  /*bf60*/  FFMA.FTZ R137, R142, R54.reuse, -R133.reuse ;  /* 0x000000368e897223 */ /* 0x180fe20000010885 */
[----:B------:R-:W-:Y:S01]  /*bf70*/  LDSM.16.MT88.4 R72, [R118+0xa000] ;  /* 0x00a000007648783b */ /* 0x000fe20000004200 */
[----:B------:R-:W-:Y:S03]  /*bf80*/  FADD.FTZ R78, R135, R78 ;  /* 0x0000004e874e7221 */ /* 0x000fe60000010000 */
[----:B------:R-:W-:Y:S01]  /*bf90*/  MUFU.EX2 R79, R79 ;  /* 0x0000004f004f7308 */ /* 0x000fe20000000800 */
[----:B------:R-:W-:Y:S09]  /*bfa0*/  FFMA.FTZ R135, R146, R54, -R133 ;  /* 0x0000003692877223 */ /* 0x000ff20000010885 */
[----:B------:R-:W1:Y:S01]  /*bfb0*/  MUFU.EX2 R76, R76 ;  /* 0x0000004c004c7308 */ /* 0x000e620000000800 */
[----:B--2---:R-:W-:Y:S09]  /*bfc0*/  F2FP.F16.F32.PACK_AB R66, R82, R77 ;  /* 0x0000004d5242723e */ /* 0x004ff200000000ff */
[----:B------:R-:W-:Y:S10]  /*bfd0*/  MUFU.EX2 R97, R97 ;  /* 0x0000006100617308 */ /* 0x000ff40000000800 */
[----:B------:R-:W-:Y:S01]  /*bfe0*/  MUFU.EX2 R143, R143 ;  /* 0x0000008f008f7308 */ /* 0x000fe20000000800 */
[----:B-1----:R-:W-:Y:S07]  /*bff0*/  F2FP.F16.F32.PACK_AB R64, R79, R76 ;  /* 0x0000004c4f40723e */ /* 0x002fee00000000ff */
[C---:B---3--:R-:W-:Y:S02]  /*c000*/  HMMA.16816.F32 R4, R64.reuse, R68, R4 ;  /* 0x000000444004723c */ /* 0x048fe40000001804 */
[----:B------:R-:W-:Y:S06]  /*c010*/  MUFU.EX2 R158, R158 ;  /* 0x0000009e009e7308 */ /* 0x000fec0000000800 */
[C---:B------:R-:W-:Y:S01]  /*c020*/  HMMA.16816.F32 R8, R64.reuse, R70, R8 ;  /* 0x000000464008723c */ /* 0x040fe20000001808 */
[----:B------:R-:W1:Y:S03]  /*c030*/  LDSM.16.MT88.4 R68, [R118+0x9400] ;  /* 0x009400007644783b */ /* 0x000e660000004200 */
        /* <DEDUP_REMOVED lines=14> */
[----:B------:R-:W4:Y:S01]  /*c120*/  MUFU.EX2 R98, R98 ;  /* 0x0000006200627308 */ /* 0x000f220000000800 */
[----:B---3--:R-:W-:Y:S01]  /*c130*/  F2FP.F16.F32.PACK_AB R63, R90, R91 ;  /* 0x0000005b5a3f723e */ /* 0x008fe200000000ff */
[C---:B-1----:R-:W-:Y:S08]  /*c140*/  HMMA.16816.F32 R20, R64.reuse, R68, R20 ;  /* 0x000000444014723c */ /* 0x042ff00000001814 */
[----:B------:R-:W-:Y:S01]  /*c150*/  MUFU.EX2 R135, R135 ;  /* 0x0000008700877308 */ /* 0x000fe20000000800 */
[----:B--2---:R-:W-:Y:S01]  /*c160*/  F2FP.F16.F32.PACK_AB R60, R99, R104 ;  /* 0x00000068633c723e */ /* 0x004fe200000000ff */
[C---:B------:R-:W-:Y:S01]  /*c170*/  HMMA.16816.F32 R24, R64.reuse, R70, R24 ;  /* 0x000000464018723c */ /* 0x040fe20000001818 */
[----:B------:R-:W1:Y:S07]  /*c180*/  LDSM.16.MT88.4 R68, [R118+0xb400] ;  /* 0x00b400007644783b */ /* 0x000e6e0000004200 */
[----:B------:R-:W2:Y:S01]  /*c190*/  MUFU.EX2 R144, R144 ;  /* 0x0000009000907308 */ /* 0x000ea20000000800 */
[----:B----4-:R-:W-:Y:S09]  /*c1a0*/  F2FP.F16.F32.PACK_AB R62, R97, R98 ;  /* 0x00000062613e723e */ /* 0x010ff200000000ff */
[----:B------:R-:W-:Y:S10]  /*c1b0*/  MUFU.EX2 R137, R137 ;  /* 0x0000008900897308 */ /* 0x000ff40000000800 */
[----:B------:R-:W-:Y:S01]  /*c1c0*/  MUFU.EX2 R140, R140 ;  /* 0x0000008c008c7308 */ /* 0x000fe20000000800 */
[----:B--2---:R-:W-:Y:S09]  /*c1d0*/  F2FP.F16.F32.PACK_AB R57, R144, R135 ;  /* 0x000000879039723e */ /* 0x004ff200000000ff */
        /* <DEDUP_REMOVED lines=8> */
[----:B------:R-:W-:Y:S01]  /*c260*/  MUFU.EX2 R128, R128 ;  /* 0x0000008000807308 */ /* 0x000fe20000000800 */
[----:B--2---:R-:W-:Y:S09]  /*c270*/  F2FP.F16.F32.PACK_AB R58, R149, R134 ;  /* 0x00000086953a723e */ /* 0x004ff200000000ff */
[----:B------:R-:W-:Y:S10]  /*c280*/  MUFU.EX2 R124, R124 ;  /* 0x0000007c007c7308 */ /* 0x000ff40000000800 */
[----:B------:R-:W-:Y:S01]  /*c290*/  MUFU.EX2 R125, R125 ;  /* 0x0000007d007d7308 */ /* 0x000fe20000000800 */
[C---:B-1----:R-:W-:Y:S08]  /*c2a0*/  HMMA.16816.F32 R36, R64.reuse, R68, R36 ;  /* 0x000000444024723c */ /* 0x042ff00000001824 */
[C---:B------:R-:W-:Y:S01]  /*c2b0*/  HMMA.16816.F32 R40, R64.reuse, R70, R40 ;  /* 0x000000464028723c */ /* 0x040fe20000001828 */
[----:B------:R-:W1:Y:S07]  /*c2c0*/  LDSM.16.MT88.4 R68, [R118+0xd400] ;  /* 0x00d400007644783b */ /* 0x000e6e0000004200 */
        /* <DEDUP_REMOVED lines=24> */
[----:B------:R-:W1:Y:S08]  /*c450*/  LDSM.16.MT88.4 R64, [R164+0x9c00] ;  /* 0x009c0000a440783b */ /* 0x000e700000004200 */
        /* <DEDUP_REMOVED lines=42> */
[----:B------:R-:W3:Y:S01]  /*c700*/  LDSM.16.MT88.4 R72, [R118+0xa400] ;  /* 0x00a400007648783b */ /* 0x000ee20000004200 */
[----:B------:R4:W-:Y:S01]  /*c710*/  MUFU.EX2 R127, R78 ;  /* 0x0000004e007f7308 */ /* 0x0009e20000000800 */
[----:B------:R-:W-:Y:S01]  /*c720*/  FADD.FTZ R92, R92, R59 ;  /* 0x0000003b5c5c7221 */ /* 0x000fe20000010000 */
[----:B------:R-:W-:Y:S01]  /*c730*/  FADD.FTZ R76, R79, R76 ;  /* 0x0000004c4f4c7221 */ /* 0x000fe20000010000 */
[----:B------:R-:W-:Y:S01]  /*c740*/  F2FP.F16.F32.PACK_AB R59, R140, R137 ;  /* 0x000000898c3b723e */ /* 0x000fe200000000ff */
[----:B------:R-:W-:Y:S01]  /*c750*/  FFMA.FTZ R116, R131, R54, -R133 ;  /* 0x0000003683747223 */ /* 0x000fe20000010885 */
[----:B------:R-:W-:Y:S01]  /*c760*/  FADD.FTZ R81, R81, R92 ;  /* 0x0000005c51517221 */ /* 0x000fe20000010000 */
[C---:B--2---:R-:W-:Y:S03]  /*c770*/  HMMA.16816.F32 R44, R60.reuse, R68, R44 ;  /* 0x000000443c2c723c */ /* 0x044fe6000000182c */
[----:B------:R-:W-:Y:S01]  /*c780*/  FADD.FTZ R101, R77, R76 ;  /* 0x0000004c4d657221 */ /* 0x000fe20000010000 */
[----:B------:R-:W-:Y:S01]  /*c790*/  FADD.FTZ R80, R80, R81 ;  /* 0x0000005150507221 */ /* 0x000fe20000010000 */
[----:B------:R-:W-:Y:S01]  /*c7a0*/  F2FP.F16.F32.PACK_AB R56, R147, R138 ;  /* 0x0000008a9338723e */ /* 0x000fe200000000ff */
[-C--:B------:R-:W-:Y:S01]  /*c7b0*/  FFMA.FTZ R133, R55, R54.reuse, -R133 ;  /* 0x0000003637857223 */ /* 0x080fe20000010885 */
[----:B------:R-:W-:Y:S01]  /*c7c0*/  FADD.FTZ R101, R82, R101 ;  /* 0x0000006552657221 */ /* 0x000fe20000010000 */
[----:B------:R-:W-:Y:S01]  /*c7d0*/  HMMA.16816.F32 R48, R60, R70, R48 ;  /* 0x000000463c30723c */ /* 0x000fe20000001830 */
[----:B------:R-:W2:Y:S01]  /*c7e0*/  LDSM.16.MT88.4 R60, [R164+0xc400] ;  /* 0x00c40000a43c783b */ /* 0x000ea20000004200 */
[----:B------:R5:W-:Y:S01]  /*c7f0*/  MUFU.EX2 R55, R100 ;  /* 0x0000006400377308 */ /* 0x000be20000000800 */
        /* <DEDUP_REMOVED lines=12> */
[----:B------:R-:W5:Y:S04]  /*c8c0*/  LDSM.16.MT88.4 R64, [R164+0xe400] ;  /* 0x00e40000a440783b */ /* 0x000f680000004200 */
[----:B------:R-:W5:Y:S01]  /*c8d0*/  MUFU.EX2 R129, R129 ;  /* 0x0000008100817308 */ /* 0x000f620000000800 */
[----:B------:R-:W-:Y:S01]  /*c8e0*/  FADD.FTZ R84, R84, R85 ;  /* 0x0000005554547221 */ /* 0x000fe20000010000 */
[----:B------:R-:W-:Y:S01]  /*c8f0*/  FADD.FTZ R87, R87, R88 ;  /* 0x0000005857577221 */ /* 0x000fe20000010000 */
[C---:B---3--:R-:W-:Y:S01]  /*c900*/  HMMA.16816.F32 R12, R56.reuse, R72, R12 ;  /* 0x00000048380c723c */ /* 0x048fe2000000180c */
[----:B----4-:R-:W-:Y:S06]  /*c910*/  LDSM.16.MT88.4 R76, [R118+0xc800] ;  /* 0x00c80000764c783b */ /* 0x010fec0000004200 */
[----:B------:R-:W-:Y:S01]  /*c920*/  MUFU.EX2 R54, R106 ;  /* 0x0000006a00367308 */ /* 0x000fe20000000800 */
[C---:B------:R-:W-:Y:S01]  /*c930*/  HMMA.16816.F32 R16, R56.reuse, R74, R16 ;  /* 0x0000004a3810723c */ /* 0x040fe20000001810 */
[----:B------:R-:W3:Y:S08]  /*c940*/  LDSM.16.MT88.4 R72, [R118+0xe400] ;  /* 0x00e400007648783b */ /* 0x000ef00000004200 */
[----:B------:R-:W-:Y:S01]  /*c950*/  MUFU.EX2 R133, R133 ;  /* 0x0000008500857308 */ /* 0x000fe20000000800 */
[C---:B--2---:R-:W-:Y:S01]  /*c960*/  HMMA.16816.F32 R20, R56.reuse, R60, R20 ;  /* 0x0000003c3814723c */ /* 0x044fe20000001814 */
[----:B------:R-:W-:Y:S08]  /*c970*/  LDSM.16.MT88.4 R80, [R118+0xe800] ;  /* 0x00e800007650783b */ /* 0x000ff00000004200 */
[----:B------:R-:W-:Y:S01]  /*c980*/  MUFU.EX2 R117, R117 ;  /* 0x0000007500757308 */ /* 0x000fe20000000800 */
[C---:B------:R-:W-:Y:S01]  /*c990*/  HMMA.16816.F32 R24, R56.reuse, R62, R24 ;  /* 0x0000003e3818723c */ /* 0x040fe20000001818 */
[----:B------:R-:W2:Y:S07]  /*c9a0*/  LDSM.16.MT88.4 R60, [R164+0xa800] ;  /* 0x00a80000a43c783b */ /* 0x000eae0000004200 */
[C---:B-1----:R-:W-:Y:S01]  /*c9b0*/  HMMA.16816.F32 R28, R56.reuse, R68, R28 ;  /* 0x00000044381c723c */ /* 0x042fe2000000181c */
[----:B-----5:R-:W-:Y:S07]  /*c9c0*/  LDSM.16.MT88.4 R100, [R118+0xac00] ;  /* 0x00ac00007664783b */ /* 0x020fee0000004200 */
[C---:B------:R-:W-:Y:S01]  /*c9d0*/  HMMA.16816.F32 R32, R56.reuse, R70, R32 ;  /* 0x000000463820723c */ /* 0x040fe20000001820 */
[----:B------:R-:W-:Y:S07]  /*c9e0*/  LDSM.16.MT88.4 R68, [R164+0xc800] ;  /* 0x00c80000a444783b */ /* 0x000fee0000004200 */
[C---:B------:R-:W-:Y:S08]  /*c9f0*/  HMMA.16816.F32 R36, R56.reuse, R64, R36 ;  /* 0x000000403824723c */ /* 0x040ff00000001824 */
        /* <DEDUP_REMOVED lines=9> */
[C---:B--2---:R-:W-:Y:S01]  /*ca90*/  HMMA.16816.F32 R4, R56.reuse, R60, R4 ;  /* 0x0000003c3804723c */ /* 0x044fe20000001804 */
[----:B------:R-:W2:Y:S07]  /*caa0*/  MUFU.EX2 R61, R95 ;  /* 0x0000005f003d7308 */ /* 0x000eae0000000800 */
[C---:B------:R-:W-:Y:S03]  /*cab0*/  HMMA.16816.F32 R8, R56.reuse, R62, R8 ;  /* 0x0000003e3808723c */ /* 0x040fe60000001808 */
[----:B------:R4:W5:Y:S05]  /*cac0*/  MUFU.EX2 R60, R93 ;  /* 0x0000005d003c7308 */ /* 0x00096a0000000800 */
[C---:B-1----:R-:W-:Y:S05]  /*cad0*/  HMMA.16816.F32 R12, R56.reuse, R64, R12 ;  /* 0x00000040380c723c */ /* 0x042fea000000180c */
[----:B------:R-:W-:Y:S01]  /*cae0*/  MUFU.EX2 R63, R121 ;  /* 0x00000079003f7308 */ /* 0x000fe20000000800 */
[----:B------:R-:W-:Y:S04]  /*caf0*/  FADD.FTZ R65, R105, R84 ;  /* 0x0000005469417221 */ /* 0x000fe80000010000 */
[----:B------:R-:W-:Y:S01]  /*cb00*/  FADD.FTZ R96, R96, R65 ;  /* 0x0000004160607221 */ /* 0x000fe20000010000 */
[C---:B------:R-:W-:Y:S04]  /*cb10*/  HMMA.16816.F32 R16, R56.reuse, R66, R16 ;  /* 0x000000423810723c */ /* 0x040fe80000001810 */
[----:B------:R-:W1:Y:S01]  /*cb20*/  MUFU.EX2 R62, R120 ;  /* 0x00000078003e7308 */ /* 0x000e620000000800 */
[----:B----4-:R-:W4:Y:S01]  /*cb30*/  LDSM.16.MT88.4 R92, [R164+0xcc00] ;  /* 0x00cc0000a45c783b */ /* 0x010f220000004200 */
[----:B------:R-:W-:Y:S01]  /*cb40*/  FADD.FTZ R66, R104, R87 ;  /* 0x0000005768427221 */ /* 0x000fe20000010000 */
[----:B------:R-:W-:Y:S03]  /*cb50*/  FADD.FTZ R91, R91, R96 ;  /* 0x000000605b5b7221 */ /* 0x000fe60000010000 */
[----:B------:R-:W-:Y:S01]  /*cb60*/  FADD.FTZ R99, R99, R66 ;  /* 0x0000004263637221 */ /* 0x000fe20000010000 */
[C---:B------:R-:W-:Y:S03]  /*cb70*/  HMMA.16816.F32 R20, R56.reuse, R68, R20 ;  /* 0x000000443814723c */ /* 0x040fe60000001814 */
[----:B------:R-:W3:Y:S01]  /*cb80*/  MUFU.EX2 R64, R122 ;  /* 0x0000007a00407308 */ /* 0x000ee20000000800 */
[----:B------:R-:W4:Y:S01]  /*cb90*/  LDSM.16.MT88.4 R84, [R118+0xcc00] ;  /* 0x00cc00007654783b */ /* 0x000f220000004200 */
[----:B--2---:R-:W-:Y:S01]  /*cba0*/  F2FP.F16.F32.PACK_AB R69, R61, R54 ;  /* 0x000000363d45723e */ /* 0x004fe200000000ff */
[----:B------:R-:W-:Y:S02]  /*cbb0*/  FADD.FTZ R90, R90, R91 ;  /* 0x0000005b5a5a7221 */ /* 0x000fe40000010000 */
[C---:B------:R-:W-:Y:S03]  /*cbc0*/  HMMA.16816.F32 R24, R56.reuse, R70, R24 ;  /* 0x000000463818723c */ /* 0x040fe60000001818 */
[----:B-----5:R-:W-:Y:S01]  /*cbd0*/  F2FP.F16.F32.PACK_AB R71, R133, R60 ;  /* 0x0000003c8547723e */ /* 0x020fe200000000ff */
[----:B------:R-:W-:Y:S01]  /*cbe0*/  FADD.FTZ R143, R143, R90 ;  /* 0x0000005a8f8f7221 */ /* 0x000fe20000010000 */
[----:B-1----:R-:W-:Y:S03]  /*cbf0*/  F2FP.F16.F32.PACK_AB R68, R62, R63 ;  /* 0x0000003f3e44723e */ /* 0x002fe600000000ff */
[C---:B------:R-:W-:Y:S03]  /*cc00*/  HMMA.16816.F32 R28, R56.reuse, R76, R28 ;  /* 0x0000004c381c723c */ /* 0x040fe6000000181c */
[----:B---3--:R-:W-:Y:S01]  /*cc10*/  F2FP.F16.F32.PACK_AB R70, R117, R64 ;  /* 0x000000407546723e */ /* 0x008fe200000000ff */
[----:B------:R-:W-:Y:S04]  /*cc20*/  FADD.FTZ R158, R158, R143 ;  /* 0x0000008f9e9e7221 */ /* 0x000fe80000010000 */
[C---:B------:R-:W-:Y:S01]  /*cc30*/  HMMA.16816.F32 R32, R56.reuse, R78, R32 ;  /* 0x0000004e3820723c */ /* 0x040fe20000001820 */
[----:B------:R-:W1:Y:S02]  /*cc40*/  LDSM.16.MT88.4 R76, [R164+0xec00] ;  /* 0x00ec0000a44c783b */ /* 0x000e640000004200 */
        /* <DEDUP_REMOVED lines=11> */
[----:B------:R-:W-:Y:S08]  /*cd00*/  HMMA.16816.F32 R48, R56, R82, R48 ;  /* 0x000000523830723c */ /* 0x000ff00000001830 */
[C---:B------:R-:W-:Y:S05]  /*cd10*/  HMMA.16816.F32 R112, R68.reuse, R108, R4 ;  /* 0x0000006c4470723c */ /* 0x040fea0000001804 */
[----:B------:R-:W-:Y:S03]  /*cd20*/  FADD.FTZ R4, R98, R99 ;  /* 0x0000006362047221 */ /* 0x000fe60000010000 */
[C---:B------:R-:W-:Y:S03]  /*cd30*/  HMMA.16816.F32 R108, R68.reuse, R110, R8 ;  /* 0x0000006e446c723c */ /* 0x040fe60000001808 */
[----:B------:R-:W-:Y:S04]  /*cd40*/  FADD.FTZ R4, R97, R4 ;  /* 0x0000000461047221 */ /* 0x000fe80000010000 */
[----:B------:R-:W-:Y:S01]  /*cd50*/  FADD.FTZ R145, R145, R4 ;  /* 0x0000000491917221 */ /* 0x000fe20000010000 */
[C---:B------:R-:W-:Y:S01]  /*cd60*/  HMMA.16816.F32 R104, R68.reuse, R100, R12 ;  /* 0x000000644468723c */ /* 0x040fe2000000180c */
[----:B------:R-:W2:Y:S02]  /*cd70*/  LDSM.16.MT88.4 R4, [R118+0xec00] ;  /* 0x00ec00007604783b */ /* 0x000ea40000004200 */
[----:B------:R-:W-:Y:S04]  /*cd80*/  FADD.FTZ R152, R152, R145 ;  /* 0x0000009198987221 */ /* 0x000fe80000010000 */
[----:B------:R-:W-:Y:S01]  /*cd90*/  FADD.FTZ R9, R139, R152 ;  /* 0x000000988b097221 */ /* 0x000fe20000010000 */
[C---:B------:R-:W-:Y:S03]  /*cda0*/  HMMA.16816.F32 R100, R68.reuse, R102, R16 ;  /* 0x000000664464723c */ /* 0x040fe60000001810 */
[----:B------:R-:W-:Y:S04]  /*cdb0*/  FADD.FTZ R9, R148, R9 ;  /* 0x0000000994097221 */ /* 0x000fe80000010000 */
[----:B------:R-:W-:Y:S01]  /*cdc0*/  FADD.FTZ R138, R138, R9 ;  /* 0x000000098a8a7221 */ /* 0x000fe20000010000 */
[C---:B----4-:R-:W-:Y:S03]  /*cdd0*/  HMMA.16816.F32 R96, R68.reuse, R92, R20 ;  /* 0x0000005c4460723c */ /* 0x050fe60000001814 */
        /* <DEDUP_REMOVED lines=15> */
[C---:B-1----:R-:W-:Y:S03]  /*ced0*/  HMMA.16816.F32 R80, R68.reuse, R76, R36 ;  /* 0x0000004c4450723c */ /* 0x042fe60000001824 */
[----:B------:R-:W-:Y:S04]  /*cee0*/  FADD.FTZ R60, R60, R61 ;  /* 0x0000003d3c3c7221 */ /* 0x000fe80000010000 */
[----:B------:R-:W-:Y:S01]  /*cef0*/  FADD.FTZ R194, R133, R60 ;  /* 0x0000003c85c27221 */ /* 0x000fe20000010000 */
[C---:B------:R-:W-:Y:S08]  /*cf00*/  HMMA.16816.F32 R76, R68.reuse, R78, R40 ;  /* 0x0000004e444c723c */ /* 0x040ff00000001828 */
[C---:B--2---:R-:W-:Y:S03]  /*cf10*/  HMMA.16816.F32 R72, R68.reuse, R4, R44 ;  /* 0x000000044448723c */ /* 0x044fe6000000182c */
[----:B------:R-:W-:Y:S04]  /*cf20*/  FADD.FTZ R5, R63, R8 ;  /* 0x000000083f057221 */ /* 0x000fe80000010000 */
[----:B------:R-:W-:Y:S01]  /*cf30*/  FADD.FTZ R5, R62, R5 ;  /* 0x000000053e057221 */ /* 0x000fe20000010000 */
[----:B------:R-:W-:Y:S03]  /*cf40*/  HMMA.16816.F32 R68, R68, R6, R48 ;  /* 0x000000064444723c */ /* 0x000fe60000001830 */
[----:B------:R-:W-:Y:S04]  /*cf50*/  FADD.FTZ R64, R64, R5 ;  /* 0x0000000540407221 */ /* 0x000fe80000010000 */
[----:B------:R-:W-:Y:S01]  /*cf60*/  FADD.FTZ R195, R117, R64 ;  /* 0x0000004075c37221 */ /* 0x000fe20000010000 */
[----:B------:R-:W-:Y:S01]  /*cf70*/  MOV R117, R52 ;  /* 0x0000003400757202 */ /* 0x000fe20000000f00 */
[----:B------:R-:W-:Y:S11]  /*cf80*/  @P0 BRA `(.L_x_3903) ;  /* 0xffffffb000e80947 */ /* 0x000ff6000383ffff */
.L_x_3896:
        /* <DEDUP_REMOVED lines=16> */
.L_x_3917:
        /* <DEDUP_REMOVED lines=113> */
[----:B------:R-:W-:Y:S01]  /*d7a0*/  @P0 FMUL.FTZ R7, R7, 0.69314718246459960938 ;  /* 0x3f31721807070820 */ /* 0x000fe20000410000 */
[----:B------:R-:W-:Y:S02]  /*d7b0*/  MOV R0, 0xff800000 ;  /* 0xff80000000007802 */ /* 0x000fe40000000f00 */
[----:B------:R-:W-:Y:S01]  /*d7c0*/  LOP3.LUT R4, R9, R4, RZ, 0xfc, !PT ;  /* 0x0000000409047212 */ /* 0x000fe200078efcff */
[----:B--2---:R-:W-:Y:S01]  /*d7d0*/  @P1 FMUL.FTZ R8, R8, 0.69314718246459960938 ;  /* 0x3f31721808081820 */ /* 0x004fe20000410000 */
[----:B------:R-:W-:Y:S01]  /*d7e0*/  LOP3.LUT R6, R6, 0x30, RZ, 0xc0, !PT ;  /* 0x0000003006067812 */ /* 0x000fe200078ec0ff */
[C---:B-----5:R-:W-:Y:S01]  /*d7f0*/  @P0 FFMA.FTZ R0, R5.reuse, R52, R7 ;  /* 0x0000003405000223 */ /* 0x060fe20000010007 */
[----:B------:R-:W-:Y:S01]  /*d800*/  LEA R52, R4, UR6, 0x2 ;  /* 0x0000000604347c11 */ /* 0x000fe2000f8e10ff */
[----:B------:R-:W-:Y:S01]  /*d810*/  BAR.SYNC.DEFER_BLOCKING 0x0 ;  /* 0x0000000000007b1d */ /* 0x000fe20000010000 */
[----:B------:R-:W-:Y:S01]  /*d820*/  MOV R58, 0xff800000 ;  /* 0xff800000003a7802 */ /* 0x000fe20000000f00 */
[----:B------:R-:W-:Y:S01]  /*d830*/  @P1 FFMA.FTZ R58, R5, R53, R8 ;  /* 0x00000035053a1223 */ /* 0x000fe20000010008 */
[----:B------:R-:W-:-:S03]  /*d840*/  LOP3.LUT R57, R6, 0x7, R57, 0xf8, !PT ;  /* 0x0000000706397812 */ /* 0x000fc600078ef839 */
        /* <DEDUP_REMOVED lines=26> */
.L_x_3906:
[----:B------:R-:W-:Y:S05]  /*d9f0*/  BSYNC.RECONVERGENT B0 ;  /* 0x0000000000007941 */ /* 0x000fea0003800200 */
.L_x_3905:
        /* <DEDUP_REMOVED lines=20> */
[----:B--2---:R-:W-:-:S04]  /*db40*/  LEA R58, P0, R57, R62, 0x2 ;  /* 0x0000003e393a7211 */ /* 0x004fc800078010ff */
[----:B------:R-:W-:-:S05]  /*db50*/  LEA.HI.X R59, R57, R63, R56, 0x2, P0 ;  /* 0x0000003f393b7211 */ /* 0x000fca00000f1438 */
[----:B------:R1:W-:Y:S04]  /*db60*/  @!P4 ST.E.128 desc[UR4][R58.64], R48 ;  /* 0x000000303a00c985 */ /* 0x0003e8000c101d04 */
[----:B------:R1:W-:Y:S04]  /*db70*/  @!P3 ST.E.128 desc[UR4][R58.64+0x80], R32 ;  /* 0x000080203a00b985 */ /* 0x0003e8000c101d04 */
[----:B------:R1:W-:Y:S02]  /*db80*/  @!P2 ST.E.128 desc[UR4][R58.64+0x100], R16 ;  /* 0x000100103a00a985 */ /* 0x0003e4000c101d04 */
.L_x_3908:
[----:B------:R-:W-:Y:S05]  /*db90*/  BSYNC.RECONVERGENT B0 ;  /* 0x0000000000007941 */ /* 0x000fea0003800200 */
.L_x_3907:
        /* <DEDUP_REMOVED lines=14> */
.L_x_3910:
[----:B------:R-:W-:Y:S05]  /*dc80*/  BSYNC.RECONVERGENT B0 ;  /* 0x0000000000007941 */ /* 0x000fea0003800200 */
.L_x_3909:
        /* <DEDUP_REMOVED lines=14> */
.L_x_3912:
[----:B------:R-:W-:Y:S05]  /*dd70*/  BSYNC.RECONVERGENT B0 ;  /* 0x0000000000007941 */ /* 0x000fea0003800200 */
.L_x_3911:
[----:B------:R-:W-:-:S04]  /*dd80*/  MOV R179, 0x0 ;  /* 0x0000000000b37802 */ /* 0x000fc80000000f00 */
[----:B-12345:R-:W-:Y:S05]  /*dd90*/  @P6 RET.REL.NODEC R178 `(_ZN5flash24flash_fwd_splitkv_kernelI23Flash_fwd_kernel_traitsILi96ELi64ELi128ELi4ELb0ELb0EN7cutlass6half_tE19Flash_kernel_traitsILi96ELi64ELi128ELi4ES3_EELb0ELb0ELb1ELb0ELb0ELb1ELb1ELb0EEEvNS_16Flash_fwd_paramsE) ;  /* 0xffffff20b2986950 */ /* 0x03efea0003c3ffff */
        /* <DEDUP_REMOVED lines=10> */
[----:B-1----:R-:W-:Y:S05]  /*de40*/  @P0 RET.REL.NODEC R178 `(_ZN5flash24flash_fwd_splitkv_kernelI23Flash_fwd_kernel_traitsILi96ELi64ELi128ELi4ELb0ELb0EN7cutlass6half_tE19Flash_kernel_traitsILi96ELi64ELi128ELi4ES3_EELb0ELb0ELb1ELb0ELb0ELb1ELb1ELb0EEEvNS_16Flash_fwd_paramsE) ;  /* 0xffffff20b26c0950 */ /* 0x002fea0003c3ffff */
[----:B------:R-:W-:Y:S01]  /*de50*/  LEA R2, P0, R57, R62, 0x2 ;  /* 0x0000003e39027211 */ /* 0x000fe200078010ff */
[----:B------:R-:W-:-:S03]  /*de60*/  IMAD.MOV.U32 R179, RZ, RZ, 0x0 ;  /* 0x00000000ffb37424 */ /* 0x000fc600078e00ff */
[----:B------:R-:W-:-:S05]  /*de70*/  LEA.HI.X R3, R57, R63, R56, 0x2, P0 ;  /* 0x0000003f39037211 */ /* 0x000fca00000f1438 */
[----:B------:R1:W-:Y:S02]  /*de80*/  ST.E.128 desc[UR4][R2.64+0x4900], R4 ;  /* 0x0049000402007985 */ /* 0x0003e4000c101d04 */
[----:B-1----:R-:W-:Y:S05]  /*de90*/  RET.REL.NODEC R178 `(_ZN5flash24flash_fwd_splitkv_kernelI23Flash_fwd_kernel_traitsILi96ELi64ELi128ELi4ELb0ELb0EN7cutlass6half_tE19Flash_kernel_traitsILi96ELi64ELi128ELi4ES3_EELb0ELb0ELb1ELb0ELb0ELb1ELb1ELb0EEEvNS_16Flash_fwd_paramsE) ;  /* 0xffffff20b2587950 */ /* 0x002fea0003c3ffff */
.L_x_3904:
[----:B------:R-:W-:Y:S01]  /*dea0*/  MOV R7, 0x2 ;  /* 0x0000000200077802 */ /* 0x000fe20000000f00 */
[----:B------:R-:W-:Y:S01]  /*deb0*/  IMAD.MOV.U32 R6, RZ, RZ, 0x1f ;  /* 0x0000001fff067424 */ /* 0x000fe200078e00ff */
[----:B------:R-:W-:-:S07]  /*dec0*/  MOV R9, 0xffffffff ;  /* 0xffffffff00097802 */ /* 0x000fce0000000f00 */
[----:B-----5:R-:W-:Y:S05]  /*ded0*/  WARPSYNC.COLLECTIVE R9, `(.L_x_3913) ;  /* 0x0000000009087348 */ /* 0x020fea0003c00000 */
[----:B------:R1:W2:Y:S02]  /*dee0*/  SHFL.BFLY P0, R15, R195, R7, R6 ;  /* 0x0c000007c30f7389 */ /* 0x0002a40000000006 */
[----:B-12--5:R-:W-:Y:S05]  /*def0*/  ENDCOLLECTIVE ;  /* 0x000000000000791b */ /* 0x026fea0003800000 */
.L_x_3913:
[----:B------:R-:W-:Y:S02]  /*df00*/  IMAD.MOV.U32 R8, RZ, RZ, R15 ;  /* 0x000000ffff087224 */ /* 0x000fe400078e000f */
[----:B------:R-:W-:Y:S02]  /*df10*/  IMAD.MOV.U32 R7, RZ, RZ, 0x1 ;  /* 0x00000001ff077424 */ /* 0x000fe400078e00ff */
[----:B------:R-:W-:-:S05]  /*df20*/  FADD.FTZ R11, R8, R195 ;  /* 0x000000c3080b7221 */ /* 0x000fca0000010000 */
[----:B------:R-:W-:-:S07]  /*df30*/  MOV R195, R11 ;  /* 0x0000000b00c37202 */ /* 0x000fce0000000f00 */
[----:B------:R-:W-:Y:S05]  /*df40*/  WARPSYNC.COLLECTIVE R9, `(.L_x_3914) ;  /* 0x0000000009087348 */ /* 0x000fea0003c00000 */
[----:B------:R1:W2:Y:S02]  /*df50*/  SHFL.BFLY P0, R15, R195, R7, R6 ;  /* 0x0c000007c30f7389 */ /* 0x0002a40000000006 */
[----:B-12---:R-:W-:Y:S05]  /*df60*/  ENDCOLLECTIVE ;  /* 0x000000000000791b */ /* 0x006fea0003800000 */
.L_x_3914:
[----:B------:R-:W-:Y:S01]  /*df70*/  MOV R195, R194 ;  /* 0x000000c200c37202 */ /* 0x000fe20000000f00 */
[----:B------:R-:W-:Y:S01]  /*df80*/  IMAD.MOV.U32 R7, RZ, RZ, 0x2 ;  /* 0x00000002ff077424 */ /* 0x000fe200078e00ff */
[----:B------:R-:W-:-:S07]  /*df90*/  MOV R8, R15 ;  /* 0x0000000f00087202 */ /* 0x000fce0000000f00 */
[----:B------:R-:W-:Y:S05]  /*dfa0*/  WARPSYNC.COLLECTIVE R9, `(.L_x_3915) ;  /* 0x0000000009087348 */ /* 0x000fea0003c00000 */
[----:B------:R1:W2:Y:S02]  /*dfb0*/  SHFL.BFLY P0, R15, R195, R7, R6 ;  /* 0x0c000007c30f7389 */ /* 0x0002a40000000006 */
[----:B-12---:R-:W-:Y:S05]  /*dfc0*/  ENDCOLLECTIVE ;  /* 0x000000000000791b */ /* 0x006fea0003800000 */
.L_x_3915:
[----:B------:R-:W-:Y:S01]  /*dfd0*/  FADD.FTZ R8, R11, R8 ;  /* 0x000000080b087221 */ /* 0x000fe20000010000 */
[----:B------:R-:W-:Y:S01]  /*dfe0*/  FADD.FTZ R12, R15, R194 ;  /* 0x000000c20f0c7221 */ /* 0x000fe20000010000 */
[----:B------:R-:W-:-:S04]  /*dff0*/  MOV R7, 0x1 ;  /* 0x0000000100077802 */ /* 0x000fc80000000f00 */
[----:B------:R-:W-:-:S07]  /*e000*/  MOV R195, R12 ;  /* 0x0000000c00c37202 */ /* 0x000fce0000000f00 */
[----:B------:R-:W-:Y:S05]  /*e010*/  WARPSYNC.COLLECTIVE R9, `(.L_x_3916) ;  /* 0x0000000009087348 */ /* 0x000fea0003c00000 */
[----:B------:R1:W2:Y:S02]  /*e020*/  SHFL.BFLY P0, R15, R195, R7, R6 ;  /* 0x0c000007c30f7389 */ /* 0x0002a40000000006 */
[----:B-12---:R-:W-:Y:S05]  /*e030*/  ENDCOLLECTIVE ;  /* 0x000000000000791b */ /* 0x006fea0003800000 */
.L_x_3916:
[----:B------:R-:W-:Y:S05]  /*e040*/  BRA `(.L_x_3917) ;  /* 0xfffffff000107947 */ /* 0x000fea000383ffff */
.L_x_3918:
        /* <DEDUP_REMOVED lines=11> */
.L_x_11655:


//--------------------- .text._ZN5flash24flash_fwd_splitkv_kernelI23Flash_fwd_kernel_traitsILi96ELi64ELi128ELi4ELb0ELb0EN7cutlass6half_tE19Flash_kernel_traitsILi96ELi64ELi128ELi4ES3_EELb0ELb0ELb0ELb0ELb1ELb0ELb1ELb1EEEvNS_16Flash_fwd_paramsE --------------------------
	.section	.text._ZN5flash24flash_fwd_splitkv_kernelI23Flash_fwd_kernel_traitsILi96ELi64ELi128ELi4ELb0ELb0EN7cutlass6half_tE19Flash_kernel_traitsILi96ELi64ELi128ELi4ES3_EELb0ELb0ELb0ELb0ELb1ELb0ELb1ELb1EEEvNS_16Flash_fwd_paramsE,"ax",@progbits
	.align	128
        .global         _ZN5flash24flash_fwd_splitkv_kernelI23Flash_fwd_kernel_traitsILi96ELi64ELi128ELi4ELb0ELb0EN7cutlass6half_tE19Flash_kernel_traitsILi96ELi64ELi128ELi4ES3_EELb0ELb0ELb0ELb0ELb1ELb0ELb1ELb1EEEvNS_16Flash_fwd_paramsE
        .type           _ZN5flash24flash_fwd_splitkv_kernelI23Flash_fwd_kernel_traitsILi96ELi64ELi128ELi4ELb0ELb0EN7cutlass6half_tE19Flash_kernel_traitsILi96ELi64ELi128ELi4ES3_EELb0ELb0ELb0ELb0ELb1ELb0ELb1ELb1EEEvNS_16Flash_fwd_paramsE,@function
        .size           _ZN5flash24flash_fwd_splitkv_kernelI23Flash_fwd_kernel_traitsILi96ELi64ELi128ELi4ELb0ELb0EN7cutlass6half_tE19Flash_kernel_traitsILi96ELi64ELi128ELi4ES3_EELb0ELb0ELb0ELb0ELb1ELb0ELb1ELb1EEEvNS_16Flash_fwd_paramsE,(.L_x_11656 - _ZN5flash24flash_fwd_splitkv_kernelI23Flash_fwd_kernel_traitsILi96ELi64ELi128ELi4ELb0ELb0EN7cutlass6half_tE19Flash_kernel_traitsILi96ELi64ELi128ELi4ES3_EELb0ELb0ELb0ELb0ELb1ELb0ELb1ELb1EEEvNS_16Flash_fwd_paramsE)
        .other          _ZN5flash24flash_fwd_splitkv_kernelI23Flash_fwd_kernel_traitsILi96ELi64ELi128ELi4ELb0ELb0EN7cutlass6half_tE19Flash_kernel_traitsILi96ELi64ELi128ELi4ES3_EELb0ELb0ELb0ELb0ELb1ELb0ELb1ELb1EEEvNS_16Flash_fwd_paramsE,@"STO_CUDA_ENTRY STV_DEFAULT"
_ZN5flash24flash_fwd_splitkv_kernelI23Flash_fwd_kernel_traitsILi96ELi64ELi128ELi4ELb0ELb0EN7cutlass6half_tE19Flash_kernel_traitsILi96ELi64ELi128ELi4ES3_EELb0ELb0ELb0ELb0ELb1ELb0ELb1ELb1EEEvNS_16Flash_fwd_paramsE:
.text._ZN5flash24flash_fwd_splitkv_kernelI23Flash_fwd_kernel_traitsILi96ELi64ELi128ELi4ELb0ELb0EN7cutlass6half_tE19Flash_kernel_traitsILi96ELi64ELi128ELi4ES3_EELb0ELb0ELb0ELb0ELb1ELb0ELb1ELb1EEEvNS_16Flash_fwd_paramsE:
        /* <DEDUP_REMOVED lines=29> */
[----:B------:R-:W-:Y:S05]  /*01d0*/  CALL.REL.NOINC `($_ZN5flash24flash_fwd_splitkv_kernelI23Flash_fwd_kernel_traitsILi96ELi64ELi128ELi4ELb0ELb0EN7cutlass6half_tE19Flash_kernel_traitsILi96ELi64ELi128ELi4ES3_EELb0ELb0ELb0ELb0ELb1ELb0ELb1ELb1EEEvNS_16Flash_fwd_paramsE$_ZN5flash30compute_attn_1rowblock_splitkvI23Flash_fwd_kernel_traitsILi96ELi64ELi128ELi4ELb0ELb0EN7cutlass6half_tE19Flash_kernel_traitsILi96ELi64ELi128ELi4ES3_EELb0ELb0ELb0ELb0ELb1ELb0ELb1ELb1ENS_16Flash_fwd_paramsEEEvRKT8_iiiii) ;  /* 0x0000000000087944 */ /* 0x000fea0003c00000 */
[----:B------:R-:W-:Y:S05]  /*01e0*/  BSYNC.RECONVERGENT B3 ;  /* 0x0000000000037941 */ /* 0x000fea0003800200 */
.L_x_3919:
[----:B------:R-:W-:Y:S05]  /*01f0*/  EXIT ;  /* 0x000000000000794d */ /* 0x000fea0003800000 */
        .type           $_ZN5flash24flash_fwd_splitkv_kernelI23Flash_fwd_kernel_traitsILi96ELi64ELi128ELi4ELb0ELb0EN7cutlass6half_tE19Flash_kernel_traitsILi96ELi64ELi128ELi4ES3_EELb0ELb0ELb0ELb0ELb1ELb0ELb1ELb1EEEvNS_16Flash_fwd_paramsE$_ZN5flash30compute_attn_1rowblock_splitkvI23Flash_fwd_kernel_traitsILi96ELi64ELi128ELi4ELb0ELb0EN7cutlass6half_tE19Flash_kernel_traitsILi96ELi64ELi128ELi4ES3_EELb0ELb0ELb0ELb0ELb1ELb0ELb1ELb1ENS_16Flash_fwd_paramsEEEvRKT8_iiiii,@function
        .size           $_ZN5flash24flash_fwd_splitkv_kernelI23Flash_fwd_kernel_traitsILi96ELi64ELi128ELi4ELb0ELb0EN7cutlass6half_tE19Flash_kernel_traitsILi96ELi64ELi128ELi4ES3_EELb0ELb0ELb0ELb0ELb1ELb0ELb1ELb1EEEvNS_16Flash_fwd_paramsE$_ZN5flash30compute_attn_1rowblock_splitkvI23Flash_fwd_kernel_traitsILi96ELi64ELi128ELi4ELb0ELb0EN7cutlass6half_tE19Flash_kernel_traitsILi96ELi64ELi128ELi4ES3_EELb0ELb0ELb0ELb0ELb1ELb0ELb1ELb1ENS_16Flash_fwd_paramsEEEvRKT8_iiiii,(.L_x_11656 - $_ZN5flash24flash_fwd_splitkv_kernelI23Flash_fwd_kernel_traitsILi96ELi64ELi128ELi4ELb0ELb0EN7cutlass6half_tE19Flash_kernel_traitsILi96ELi64ELi128ELi4ES3_EELb0ELb0ELb0ELb0ELb1ELb0ELb1ELb1EEEvNS_16Flash_fwd_paramsE$_ZN5flash30compute_attn_1rowblock_splitkvI23Flash_fwd_kernel_traitsILi96ELi64ELi128ELi4ELb0ELb0EN7cutlass6half_tE19Flash_kernel_traitsILi96ELi64ELi128ELi4ES3_EELb0ELb0ELb0ELb0ELb1ELb0ELb1ELb1ENS_16Flash_fwd_paramsEEEvRKT8_iiiii)
$_ZN5flash24flash_fwd_splitkv_kernelI23Flash_fwd_kernel_traitsILi96ELi64ELi128ELi4ELb0ELb0EN7cutlass6half_tE19Flash_kernel_traitsILi96ELi64ELi128ELi4ES3_EELb0ELb0ELb0ELb0ELb1ELb0ELb1ELb1EEEvNS_16Flash_fwd_paramsE$_ZN5flash30compute_attn_1rowblock_splitkvI23Flash_fwd_kernel_traitsILi96ELi64ELi128ELi4ELb0ELb0EN7cutlass6half_tE19Flash_kernel_traitsILi96ELi64ELi128ELi4ES3_EELb0ELb0ELb0ELb0ELb1ELb0ELb1ELb1ENS_16Flash_fwd_paramsEEEvRKT8_iiiii:
        /* <DEDUP_REMOVED lines=24> */
[----:B------:R-:W-:-:S03]  /*0380*/  ISETP.NE.U32.AND P2, PT, R10, RZ, PT ;  /* 0x000000ff0a00720c */ /* 0x000fc60003f45070 */
[----:B------:R1:W5:Y:S01]  /*0390*/  @P1 LD.E R13, desc[UR4][R16.64] ;  /* 0x00000004100d1980 */ /* 0x000362000c101900 */
[C---:B------:R-:W-:Y:S02]  /*03a0*/  ISETP.NE.AND.EX P2, PT, R11.reuse, RZ, PT, P2 ;  /* 0x000000ff0b00720c */ /* 0x040fe40003f45320 */
[----:B------:R-:W-:Y:S01]  /*03b0*/  IADD3 R10, P1, PT, R10, R114, RZ ;  /* 0x000000720a0a7210 */ /* 0x000fe20007f3e0ff */
[----:B------:R-:W-:Y:S01]  /*03c0*/  BSSY.RECONVERGENT B0, `(.L_x_3920) ;  /* 0x000000a000007945 */ /* 0x000fe20003800200 */
[----:B------:R-:W-:Y:S01]  /*03d0*/  ISETP.NE.U32.AND P0, PT, R8, RZ, PT ;  /* 0x000000ff0800720c */ /* 0x000fe20003f05070 */
[----:B------:R-:W-:Y:S02]  /*03e0*/  IMAD.MOV.U32 R15, RZ, RZ, -0x1 ;  /* 0xffffffffff0f7424 */ /* 0x000fe400078e00ff */
[----:B------:R-:W-:Y:S01]  /*03f0*/  IMAD.X R11, R11, 0x1, R113, P1 ;  /* 0x000000010b0b7824 */ /* 0x000fe200008e0671 */
[----:B------:R-:W-:-:S05]  /*0400*/  ISETP.NE.AND.EX P0, PT, R9, RZ, PT, P0 ;  /* 0x000000ff0900720c */ /* 0x000fca0003f05300 */
[----:B------:R-:W-:Y:S08]  /*0410*/  @!P2 BRA `(.L_x_3921) ;  /* 0x000000000010a947 */ /* 0x000ff00003800000 */
[----:B------:R-:W2:Y:S02]  /*0420*/  LD.E.U8 R2, desc[UR4][R116.64+0x1b2] ;  /* 0x0001b20474027980 */ /* 0x000ea4000c101100 */
[----:B--2---:R-:W-:-:S13]  /*0430*/  ISETP.NE.AND P1, PT, R2, RZ, PT ;  /* 0x000000ff0200720c */ /* 0x004fda0003f25270 */
[----:B------:R-:W-:Y:S05]  /*0440*/  @!P1 BRA `(.L_x_3921) ;  /* 0x0000000000049947 */ /* 0x000fea0003800000 */
[----:B------:R2:W5:Y:S02]  /*0450*/  LD.E R15, desc[UR4][R10.64] ;  /* 0x000000040a0f7980 */ /* 0x000564000c101900 */
.L_x_3921:
[----:B------:R-:W-:Y:S05]  /*0460*/  BSYNC.RECONVERGENT B0 ;  /* 0x0000000000007941 */ /* 0x000fea0003800200 */
.L_x_3920:
[----:B------:R-:W-:Y:S04]  /*0470*/  BSSY.RECONVERGENT B0, `(.L_x_3922) ;  /* 0x0000007000007945 */ /* 0x000fe80003800200 */
[----:B------:R-:W-:Y:S05]  /*0480*/  @!P3 BRA `(.L_x_3923) ;  /* 0x000000000014b947 */ /* 0x000fea0003800000 */
[----:B------:R-:W3:Y:S02]  /*0490*/  LD.E.U8 R2, desc[UR4][R116.64+0x1b2] ;  /* 0x0001b20474027980 */ /* 0x000ee4000c101100 */
[----:B---3--:R-:W-:-:S13]  /*04a0*/  ISETP.NE.AND P1, PT, R2, RZ, PT ;  /* 0x000000ff0200720c */ /* 0x008fda0003f25270 */
[----:B------:R-:W3:Y:S02]  /*04b0*/  @P1 LD.E R2, desc[UR4][R10.64+0x4] ;  /* 0x000004040a021980 */ /* 0x000ee4000c101900 */
[----:B---3-5:R-:W-:-:S06]  /*04c0*/  @P1 IADD3 R3, PT, PT, R2, -R15, RZ ;  /* 0x8000000f02031210 */ /* 0x028fcc0007ffe0ff */
[----:B------:R3:W5:Y:S02]  /*04d0*/  @!P1 LD.E R3, desc[UR4][R10.64] ;  /* 0x000000040a039980 */ /* 0x000764000c101900 */
.L_x_3923:
[----:B------:R-:W-:Y:S05]  /*04e0*/  BSYNC.RECONVERGENT B0 ;  /* 0x0000000000007941 */ /* 0x000fea0003800200 */
.L_x_3922:
[----:B------:R-:W-:Y:S01]  /*04f0*/  BSSY.RECONVERGENT B1, `(.L_x_3924) ;  /* 0x0000012000017945 */ /* 0x000fe20003800200 */
[----:B-----5:R-:W-:Y:S02]  /*0500*/  @P4 IADD3 R161, PT, PT, R0, -R13, RZ ;  /* 0x8000000d00a14210 */ /* 0x020fe40007ffe0ff */
[----:B------:R-:W-:Y:S01]  /*0510*/  IADD3 R96, PT, PT, R3, -R6, RZ ;  /* 0x8000000603607210 */ /* 0x000fe20007ffe0ff */
[----:B------:R-:W-:Y:S06]  /*0520*/  @!P0 BRA `(.L_x_3925) ;  /* 0x0000000000148947 */ /* 0x000fec0003800000 */
[----:B------:R-:W-:-:S05]  /*0530*/  IADD3 R2, P0, PT, R8, R114, RZ ;  /* 0x0000007208027210 */ /* 0x000fca0007f1e0ff */
[----:B------:R-:W-:-:S06]  /*0540*/  IMAD.X R3, R9, 0x1, R113, P0 ;  /* 0x0000000109037824 */ /* 0x000fcc00000e0671 */
[----:B------:R-:W4:Y:S02]  /*0550*/  LD.E R3, desc[UR4][R2.64] ;  /* 0x0000000402037980 */ /* 0x000f24000c101900 */
[----:B----4-:R-:W-:Y:S01]  /*0560*/  IADD3 R86, PT, PT, R3, -R6, RZ ;  /* 0x8000000603567210 */ /* 0x010fe20007ffe0ff */
[----:B------:R-:W-:Y:S05]  /*0570*/  BRA `(.L_x_3926) ;  /* 0x0000000000247947 */ /* 0x000fea0003800000 */
.L_x_3925:
[----:B------:R-:W4:Y:S01]  /*0580*/  LD.E.64 R2, desc[UR4][R116.64+0x108] ;  /* 0x0001080474027980 */ /* 0x000f22000c101b00 */
[----:B------:R-:W-:Y:S01]  /*0590*/  BSSY.RECONVERGENT B0, `(.L_x_3927) ;  /* 0x0000006000007945 */ /* 0x000fe20003800200 */
[----:B----4-:R-:W-:-:S04]  /*05a0*/  ISETP.NE.U32.AND P0, PT, R2, RZ, PT ;  /* 0x000000ff0200720c */ /* 0x010fc80003f05070 */
[----:B------:R-:W-:Y:S01]  /*05b0*/  ISETP.NE.AND.EX P0, PT, R3, RZ, PT, P0 ;  /* 0x000000ff0300720c */ /* 0x000fe20003f05300 */
[----:B------:R-:W-:-:S12]  /*05c0*/  IMAD.MOV.U32 R3, RZ, RZ, RZ ;  /* 0x000000ffff037224 */ /* 0x000fd800078e00ff */
[----:B------:R-:W-:Y:S05]  /*05d0*/  @!P0 BRA `(.L_x_3928) ;  /* 0x0000000000048947 */ /* 0x000fea0003800000 */
[----:B------:R4:W5:Y:S02]  /*05e0*/  LD.E R3, desc[UR4][R116.64+0xbc] ;  /* 0x0000bc0474037980 */ /* 0x000964000c101900 */
.L_x_3928:
[----:B------:R-:W-:Y:S05]  /*05f0*/  BSYNC.RECONVERGENT B0 ;  /* 0x0000000000007941 */ /* 0x000fea0003800200 */
.L_x_3927:
[----:B-----5:R-:W-:Y:S02]  /*0600*/  IADD3 R86, PT, PT, R96, R3, RZ ;  /* 0x0000000360567210 */ /* 0x020fe40007ffe0ff */
.L_x_3926:
[----:B------:R-:W-:Y:S05]  /*0610*/  BSYNC.RECONVERGENT B1 ;  /* 0x0000000000017941 */ /* 0x000fea0003800200 */
.L_x_3924:
[----:B------:R-:W-:Y:S01]  /*0620*/  IMAD.SHL.U32 R158, R21, 0x40, RZ ;  /* 0x00000040159e7824 */ /* 0x000fe200078e00ff */
[----:B------:R-:W-:-:S04]  /*0630*/  MOV R155, 0x0 ;  /* 0x00000000009b7802 */ /* 0x000fc80000000f00 */
[----:B------:R-:W-:-:S13]  /*0640*/  ISETP.GT.AND P0, PT, R161, R158, PT ;  /* 0x0000009ea100720c */ /* 0x000fda0003f04270 */
[----:B-1234-:R-:W-:Y:S05]  /*0650*/  @!P0 RET.REL.NODEC R154 `(_ZN5flash24flash_fwd_splitkv_kernelI23Flash_fwd_kernel_traitsILi96ELi64ELi128ELi4ELb0ELb0EN7cutlass6half_tE19Flash_kernel_traitsILi96ELi64ELi128ELi4ES3_EELb0ELb0ELb0ELb0ELb1ELb0ELb1ELb1EEEvNS_16Flash_fwd_paramsE) ;  /* 0xfffffff89a688950 */ /* 0x01efea0003c3ffff */
[----:B------:R-:W2:Y:S01]  /*0660*/  LD.E R3, desc[UR4][R116.64+0xb8] ;  /* 0x0000b80474037980 */ /* 0x000ea2000c101900 */
[-C--:B------:R-:W-:Y:S02]  /*0670*/  IABS R4, R5.reuse ;  /* 0x0000000500047213 */ /* 0x080fe40000000000 */
[----:B------:R-:W-:Y:S01]  /*0680*/  IABS R0, R5 ;  /* 0x0000000500007213 */ /* 0x000fe20000000000 */
[----:B------:R-:W1:Y:S01]  /*0690*/  S2R R71, SR_TID.X ;  /* 0x0000000000477919 */ /* 0x000e620000002100 */
[----:B------:R-:W3:Y:S03]  /*06a0*/  I2F.RP R2, R4 ;  /* 0x0000000400027306 */ /* 0x000ee60000209400 */
[----:B------:R-:W-:-:S05]  /*06b0*/  IMAD.MOV R0, RZ, RZ, -R0 ;  /* 0x000000ffff007224 */ /* 0x000fca00078e0a00 */
[----:B---3--:R-:W3:Y:S02]  /*06c0*/  MUFU.RCP R10, R2 ;  /* 0x00000002000a7308 */ /* 0x008ee40000001000 */
[----:B---3--:R-:W-:-:S06]  /*06d0*/  VIADD R10, R10, 0xffffffe ;  /* 0x0ffffffe0a0a7836 */ /* 0x008fcc0000000000 */
[----:B------:R3:W4:Y:S02]  /*06e0*/  F2I.FTZ.U32.TRUNC.NTZ R11, R10 ;  /* 0x0000000a000b7305 */ /* 0x000724000021f000 */
[----:B---3--:R-:W-:Y:S02]  /*06f0*/  IMAD.MOV.U32 R10, RZ, RZ, RZ ;  /* 0x000000ffff0a7224 */ /* 0x008fe400078e00ff */
[----:B--2---:R-:W-:-:S05]  /*0700*/  VIADD R3, R3, 0x7f ;  /* 0x0000007f03037836 */ /* 0x004fca0000000000 */
[----:B------:R-:W-:-:S04]  /*0710*/  SHF.R.S32.HI R8, RZ, 0x1f, R3 ;  /* 0x0000001fff087819 */ /* 0x000fc80000011403 */
[----:B------:R-:W-:Y:S01]  /*0720*/  LEA.HI R8, R8, R3, RZ, 0x7 ;  /* 0x0000000308087211 */ /* 0x000fe200078f38ff */
[----:B----4-:R-:W-:-:S03]  /*0730*/  IMAD.MOV R3, RZ, RZ, -R11 ;  /* 0x000000ffff037224 */ /* 0x010fc600078e0a0b */
        /* <DEDUP_REMOVED lines=24> */
[----:B-1----:R-:W-:Y:S05]  /*08c0*/  @!P0 BRA `(.L_x_3929) ;  /* 0x0000000000e88947 */ /* 0x002fea0003800000 */
[----:B------:R-:W2:Y:S04]  /*08d0*/  LD.E.64 R2, desc[UR4][R116.64+0xb0] ;  /* 0x0000b00474027980 */ /* 0x000ea8000c101b00 */
[----:B------:R-:W3:Y:S04]  /*08e0*/  LD.E R5, desc[UR4][R116.64+0x60] ;  /* 0x0000600474057980 */ /* 0x000ee8000c101900 */
[----:B------:R-:W4:Y:S04]  /*08f0*/  LD.E R0, desc[UR4][R116.64+0xcc] ;  /* 0x0000cc0474007980 */ /* 0x000f28000c101900 */
[----:B------:R-:W5:Y:S04]  /*0900*/  LD.E.64 R6, desc[UR4][R116.64+0x78] ;  /* 0x0000780474067980 */ /* 0x000f68000c101b00 */
[----:B------:R-:W5:Y:S01]  /*0910*/  LD.E.64 R8, desc[UR4][R116.64+0xa8] ;  /* 0x0000a80474087980 */ /* 0x000f62000c101b00 */
[----:B------:R-:W-:Y:S01]  /*0920*/  SHF.R.U32.HI R4, RZ, 0x3, R71 ;  /* 0x00000003ff047819 */ /* 0x000fe20000011647 */
[----:B------:R-:W-:-:S02]  /*0930*/  IMAD.IADD R161, R161, 0x1, -R158 ;  /* 0x00000001a1a17824 */ /* 0x000fc400078e0a9e */
[----:B------:R-:W-:Y:S02]  /*0940*/  IMAD.MOV.U32 R155, RZ, RZ, 0x0 ;  /* 0x00000000ff9b7424 */ /* 0x000fe400078e00ff */
[C---:B------:R-:W-:Y:S01]  /*0950*/  VIADD R10, R4.reuse, 0x10 ;  /* 0x00000010040a7836 */ /* 0x040fe20000000000 */
[----:B------:R-:W-:-:S04]  /*0960*/  ISETP.GE.AND P1, PT, R4, R161, PT ;  /* 0x000000a10400720c */ /* 0x000fc80003f26270 */
[----:B------:R-:W-:Y:S01]  /*0970*/  ISETP.GE.AND P3, PT, R10, R161, PT ;  /* 0x000000a10a00720c */ /* 0x000fe20003f66270 */
[----:B--2---:R-:W-:Y:S02]  /*0980*/  IMAD R163, R2, UR8, R163 ;  /* 0x0000000802a37c24 */ /* 0x004fe4000f8e02a3 */
[C---:B------:R-:W-:Y:S01]  /*0990*/  IMAD.SHL.U32 R2, R71.reuse, 0x4, RZ ;  /* 0x0000000447027824 */ /* 0x040fe200078e00ff */
[----:B------:R-:W-:Y:S01]  /*09a0*/  LOP3.LUT P6, R71, R71, 0x7, RZ, 0xc0, !PT ;  /* 0x0000000747477812 */ /* 0x000fe200078cc0ff */
[----:B---3--:R-:W-:-:S03]  /*09b0*/  IMAD R5, R163, R5, R160 ;  /* 0x00000005a3057224 */ /* 0x008fc600078e02a0 */
[----:B------:R-:W-:Y:S01]  /*09c0*/  LOP3.LUT R11, R2, 0x1c, RZ, 0xc0, !PT ;  /* 0x0000001c020b7812 */ /* 0x000fe200078ec0ff */
[----:B------:R-:W-:Y:S01]  /*09d0*/  IMAD R3, R3, R5, R158 ;  /* 0x0000000503037224 */ /* 0x000fe200078e029e */
[CC--:B------:R-:W-:Y:S01]  /*09e0*/  ISETP.GE.OR P6, PT, R4.reuse, R161.reuse, P6 ;  /* 0x000000a10400720c */ /* 0x0c0fe200037c6670 */
[C---:B------:R-:W-:Y:S01]  /*09f0*/  VIADD R2, R4.reuse, 0x20 ;  /* 0x0000002004027836 */ /* 0x040fe20000000000 */
[----:B------:R-:W-:Y:S01]  /*0a00*/  ISETP.NE.OR P5, PT, R71, RZ, P3 ;  /* 0x000000ff4700720c */ /* 0x000fe20001fa5670 */
[----:B------:R-:W-:Y:S02]  /*0a10*/  IMAD R11, R4, 0x60, R11 ;  /* 0x00000060040b7824 */ /* 0x000fe400078e020b */
[----:B----4-:R-:W-:Y:S01]  /*0a20*/  IMAD R0, R3, R0, RZ ;  /* 0x0000000003007224 */ /* 0x010fe200078e02ff */
[----:B------:R-:W-:-:S04]  /*0a30*/  ISETP.GE.AND P2, PT, R2, R161, PT ;  /* 0x000000a10200720c */ /* 0x000fc80003f46270 */
[C---:B------:R-:W-:Y:S02]  /*0a40*/  IADD3 R11, P0, PT, R0.reuse, R11, RZ ;  /* 0x0000000b000b7210 */ /* 0x040fe40007f1e0ff */
[----:B------:R-:W-:Y:S02]  /*0a50*/  ISETP.NE.OR P4, PT, R71, RZ, P2 ;  /* 0x000000ff4700720c */ /* 0x000fe40001785670 */
[----:B------:R-:W-:Y:S02]  /*0a60*/  LEA.HI.X.SX32 R0, R0, RZ, 0x1, P0 ;  /* 0x000000ff00007211 */ /* 0x000fe400000f0eff */
[----:B-----5:R-:W-:-:S04]  /*0a70*/  LEA R6, P0, R11, R6, 0x2 ;  /* 0x000000060b067211 */ /* 0x020fc800078010ff */
[----:B------:R-:W-:Y:S01]  /*0a80*/  LEA.HI.X R7, R11, R7, R0, 0x2, P0 ;  /* 0x000000070b077211 */ /* 0x000fe200000f1400 */
[----:B------:R-:W-:Y:S01]  /*0a90*/  @!P6 IMAD.MOV.U32 R11, RZ, RZ, -0x800000 ;  /* 0xff800000ff0be424 */ /* 0x000fe200078e00ff */
[C---:B------:R-:W-:Y:S01]  /*0aa0*/  IADD3 R5, P0, PT, R3.reuse, R4, RZ ;  /* 0x0000000403057210 */ /* 0x040fe20007f1e0ff */
[----:B------:R-:W-:Y:S02]  /*0ab0*/  VIADD R4, R4, 0x30 ;  /* 0x0000003004047836 */ /* 0x000fe40000000000 */
[----:B------:R-:W-:Y:S01]  /*0ac0*/  @!P1 ST.E.128 desc[UR4][R6.64], RZ ;  /* 0x000000ff06009985 */ /* 0x000fe2000c101d04 */
[----:B------:R-:W-:Y:S02]  /*0ad0*/  LEA.HI.X.SX32 R3, R3, RZ, 0x1, P0 ;  /* 0x000000ff03037211 */ /* 0x000fe400000f0eff */
[C---:B------:R-:W-:Y:S01]  /*0ae0*/  LEA R2, P0, R5.reuse, R8, 0x2 ;  /* 0x0000000805027211 */ /* 0x040fe200078010ff */
[----:B------:R-:W-:Y:S03]  /*0af0*/  @!P1 ST.E.128 desc[UR4][R6.64+0x80], RZ ;  /* 0x000080ff06009985 */ /* 0x000fe6000c101d04 */
        /* <DEDUP_REMOVED lines=11> */
[----:B------:R-:W-:-:S03]  /*0bb0*/  ISETP.NE.OR P1, PT, R71, RZ, P1 ;  /* 0x000000ff4700720c */ /* 0x000fc60000f25670 */
[----:B------:R-:W-:Y:S04]  /*0bc0*/  @!P2 ST.E.128 desc[UR4][R6.64+0x3000], RZ ;  /* 0x003000ff0600a985 */ /* 0x000fe8000c101d04 */
[----:B------:R-:W-:Y:S04]  /*0bd0*/  @!P2 ST.E.128 desc[UR4][R6.64+0x3080], RZ ;  /* 0x003080ff0600a985 */ /* 0x000fe8000c101d04 */
[----:B------:R-:W-:Y:S04]  /*0be0*/  @!P2 ST.E.128 desc[UR4][R6.64+0x3100], RZ ;  /* 0x003100ff0600a985 */ /* 0x000fe8000c101d04 */
[----:B------:R-:W-:Y:S04]  /*0bf0*/  @!P6 ST.E desc[UR4][R2.64], R11 ;  /* 0x0000000b0200e985 */ /* 0x000fe8000c101904 */
[----:B------:R-:W-:Y:S04]  /*0c00*/  @!P5 ST.E desc[UR4][R2.64+0x40], R9 ;  /* 0x000040090200d985 */ /* 0x000fe8000c101904 */
[----:B------:R1:W-:Y:S02]  /*0c10*/  @!P4 ST.E desc[UR4][R2.64+0x80], R5 ;  /* 0x000080050200c985 */ /* 0x0003e4000c101904 */
[----:B-1----:R-:W-:Y:S05]  /*0c20*/  @P1 RET.REL.NODEC R154 `(_ZN5flash24flash_fwd_splitkv_kernelI23Flash_fwd_kernel_traitsILi96ELi64ELi128ELi4ELb0ELb0EN7cutlass6half_tE19Flash_kernel_traitsILi96ELi64ELi128ELi4ES3_EELb0ELb0ELb0ELb0ELb1ELb0ELb1ELb1EEEvNS_16Flash_fwd_paramsE) ;  /* 0xfffffff09af41950 */ /* 0x002fea0003c3ffff */
[----:B------:R-:W-:Y:S02]  /*0c30*/  MOV R5, 0xff800000 ;  /* 0xff80000000057802 */ /* 0x000fe40000000f00 */
[----:B------:R-:W-:-:S03]  /*0c40*/  MOV R155, 0x0 ;  /* 0x00000000009b7802 */ /* 0x000fc60000000f00 */
[----:B------:R1:W-:Y:S02]  /*0c50*/  ST.E desc[UR4][R2.64+0xc0], R5 ;  /* 0x0000c00502007985 */ /* 0x0003e4000c101904 */
[----:B-1----:R-:W-:Y:S05]  /*0c60*/  RET.REL.NODEC R154 `(_ZN5flash24flash_fwd_splitkv_kernelI23Flash_fwd_kernel_traitsILi96ELi64ELi128ELi4ELb0ELb0EN7cutlass6half_tE19Flash_kernel_traitsILi96ELi64ELi128ELi4ES3_EELb0ELb0ELb0ELb0ELb1ELb0ELb1ELb1EEEvNS_16Flash_fwd_paramsE) ;  /* 0xfffffff09ae47950 */ /* 0x002fea0003c3ffff */
.L_x_3929:
        /* <DEDUP_REMOVED lines=19> */
[----:B------:R-:W5:Y:S04]  /*0da0*/  LD.E.64 R30, desc[UR4][R116.64+0x58] ;  /* 0x00005804741e7980 */ /* 0x000f68000c101b00 */
[----:B------:R-:W5:Y:S01]  /*0db0*/  LD.E.64 R118, desc[UR4][R116.64+0x40] ;  /* 0x0000400474767980 */ /* 0x000f62000c101b00 */
[----:B--2---:R-:W-:-:S04]  /*0dc0*/  IABS R3, R8 ;  /* 0x0000000800037213 */ /* 0x004fc80000000000 */
[----:B-----5:R-:W1:Y:S08]  /*0dd0*/  I2F.RP R4, R3 ;  /* 0x0000000300047306 */ /* 0x020e700000209400 */
        /* <DEDUP_REMOVED lines=37> */
[----:B----4-:R-:W-:-:S05]  /*1030*/  IADD3 R0, PT, PT, RZ, -R25, RZ ;  /* 0x80000019ff007210 */ /* 0x010fca0007ffe0ff */
        /* <DEDUP_REMOVED lines=40> */
.L_x_3931:
        /* <DEDUP_REMOVED lines=8> */
[----:B------:R-:W-:Y:S01]  /*1340*/  IMAD.MOV.U32 R16, RZ, RZ, RZ ;  /* 0x000000ffff107224 */ /* 0x000fe200078e00ff */
[----:B------:R-:W-:-:S02]  /*1350*/  IABS R18, R160 ;  /* 0x000000a000127213 */ /* 0x000fc40000000000 */
[----:B------:R-:W-:Y:S02]  /*1360*/  CS2R R164, SRZ ;  /* 0x0000000000a47805 */ /* 0x000fe4000001ff00 */
[----:B-1----:R-:W-:-:S04]  /*1370*/  IABS R3, R11 ;  /* 0x0000000b00037213 */ /* 0x002fc80000000000 */
        /* <DEDUP_REMOVED lines=21> */
[----:B------:R-:W-:Y:S02]  /*14d0*/  LOP3.LUT R0, R160, R11, RZ, 0x3c, !PT ;  /* 0x0000000ba0007212 */ /* 0x000fe400078e3cff */
[----:B------:R-:W-:Y:S01]  /*14e0*/  @P4 IADD3 R7, PT, PT, R6, R15, RZ ;  /* 0x0000000f06074210 */ /* 0x000fe20007ffe0ff */
[----:B------:R-:W-:Y:S01]  /*14f0*/  @!P4 IMAD R9, R8, R2, R9 ;  /* 0x000000020809c224 */ /* 0x000fe200078e0209 */
[----:B------:R-:W-:Y:S01]  /*1500*/  ISETP.GE.AND P1, PT, R0, RZ, PT ;  /* 0x000000ff0000720c */ /* 0x000fe20003f26270 */
[----:B------:R-:W-:Y:S01]  /*1510*/  @!P4 IMAD.WIDE.U32 R26, R8, R4, R16 ;  /* 0x00000004081ac225 */ /* 0x000fe200078e0010 */
[----:B------:R-:W-:-:S02]  /*1520*/  ISETP.NE.AND P0, PT, R11, RZ, PT ;  /* 0x000000ff0b00720c */ /* 0x000fc40003f05270 */
[----:B------:R-:W-:Y:S01]  /*1530*/  @!P3 IADD3 R5, PT, PT, R5, 0x1, RZ ;  /* 0x000000010505b810 */ /* 0x000fe20007ffe0ff */
[-C--:B------:R-:W-:Y:S02]  /*1540*/  @P4 IMAD R2, R147, R7.reuse, RZ ;  /* 0x0000000793024224 */ /* 0x080fe400078e02ff */
[C---:B------:R-:W-:Y:S01]  /*1550*/  @P4 IMAD.WIDE.U32 R16, R146.reuse, R7, RZ ;  /* 0x0000000792104225 */ /* 0x040fe200078e00ff */
[----:B------:R-:W-:Y:S02]  /*1560*/  LEA R7, R121, 0xffffff80, 0x7 ;  /* 0xffffff8079077811 */ /* 0x000fe400078e38ff */
[----:B------:R-:W-:Y:S01]  /*1570*/  @!P4 IADD3 R9, PT, PT, R27, R9, RZ ;  /* 0x000000091b09c210 */ /* 0x000fe20007ffe0ff */
[----:B------:R-:W-:Y:S01]  /*1580*/  @P4 IMAD.IADD R9, R17, 0x1, R2 ;  /* 0x0000000111094824 */ /* 0x000fe200078e0202 */
[----:B------:R-:W-:Y:S01]  /*1590*/  @!P4 MOV R8, R26 ;  /* 0x0000001a0008c202 */ /* 0x000fe20000000f00 */
[-C--:B------:R-:W-:Y:S01]  /*15a0*/  IMAD R2, R147, R7.reuse, RZ ;  /* 0x0000000793027224 */ /* 0x080fe200078e02ff */
        /* <DEDUP_REMOVED lines=12> */
[----:B------:R-:W-:Y:S01]  /*1670*/  SHF.R.S32.HI R2, RZ, 0x1f, R5 ;  /* 0x0000001fff027819 */ /* 0x000fe20000011405 */
[----:B------:R-:W-:Y:S01]  /*1680*/  @P4 IMAD.IADD R6, R6, 0x1, R15 ;  /* 0x0000000106064824 */ /* 0x000fe200078e020f */
[----:B------:R-:W-:Y:S01]  /*1690*/  @!P4 IADD3 R15, PT, PT, R9, R0, RZ ;  /* 0x00000000090fc210 */ /* 0x000fe20007ffe0ff */
[-C--:B----4-:R-:W-:Y:S01]  /*16a0*/  IMAD R9, R25, R5.reuse, RZ ;  /* 0x0000000519097224 */ /* 0x090fe200078e02ff */
        /* <DEDUP_REMOVED lines=15> */
.L_x_3932:
[----:B------:R-:W-:Y:S05]  /*17a0*/  BSYNC.RECONVERGENT B0 ;  /* 0x0000000000007941 */ /* 0x000fea0003800200 */
.L_x_3930:
[----:B------:R-:W-:Y:S01]  /*17b0*/  ISETP.NE.AND P0, PT, R13, -0x1, PT ;  /* 0xffffffff0d00780c */ /* 0x000fe20003f05270 */
[----:B------:R-:W2:Y:S04]  /*17c0*/  LD.E.64 R22, desc[UR4][R116.64+0x30] ;  /* 0x0000300474167980 */ /* 0x000ea8000c101b00 */
[----:B------:R-:W3:Y:S04]  /*17d0*/  LD.E.64 R24, desc[UR4][R116.64+0x48] ;  /* 0x0000480474187980 */ /* 0x000ee8000c101b00 */
[----:B------:R-:W4:Y:S04]  /*17e0*/  LD.E.64 R4, desc[UR4][R116.64] ;  /* 0x0000000474047980 */ /* 0x000f28000c101b00 */
[----:B------:R-:W3:Y:S04]  /*17f0*/  @!P0 LD.E.64 R32, desc[UR4][R116.64+0x18] ;  /* 0x0000180474208980 */ /* 0x000ee8000c101b00 */
[----:B------:R-:W4:Y:S04]  /*1800*/  LD.E.64 R8, desc[UR4][R116.64+0x10] ;  /* 0x0000100474087980 */ /* 0x000f28000c101b00 */
[----:B------:R-:W4:Y:S01]  /*1810*/  LD.E.64 R14, desc[UR4][R116.64+0x8] ;  /* 0x00000804740e7980 */ /* 0x000f22000c101b00 */
[----:B------:R-:W-:-:S03]  /*1820*/  IMAD.MOV.U32 R2, RZ, RZ, RZ ;  /* 0x000000ffff027224 */ /* 0x000fc600078e00ff */
[----:B------:R-:W4:Y:S04]  /*1830*/  LD.E R131, desc[UR4][R116.64+0xd0] ;  /* 0x0000d00474837980 */ /* 0x000f28000c101900 */
[----:B------:R1:W5:Y:S01]  /*1840*/  @P5 LD.E R2, desc[UR4][R34.64] ;  /* 0x0000000422025980 */ /* 0x000362000c101900 */
        /* <DEDUP_REMOVED lines=22> */
[----:B------:R-:W-:Y:S02]  /*19b0*/  IMAD.X R17, RZ, RZ, R10, P1 ;  /* 0x000000ffff117224 */ /* 0x000fe400008e060a */
[----:B------:R-:W-:Y:S01]  /*19c0*/  @!P2 VIADD R0, R0, 0x1 ;  /* 0x000000010000a836 */ /* 0x000fe20000000000 */
[----:B------:R-:W-:Y:S02]  /*19d0*/  ISETP.GE.AND P1, PT, R12, RZ, PT ;  /* 0x000000ff0c00720c */ /* 0x000fe40003f26270 */
[----:B------:R-:W-:Y:S02]  /*19e0*/  ISETP.NE.AND P2, PT, R11, RZ, PT ;  /* 0x000000ff0b00720c */ /* 0x000fe40003f45270 */
[----:B------:R-:W-:Y:S01]  /*19f0*/  MOV R10, 0x400 ;  /* 0x00000400000a7802 */ /* 0x000fe20000000f00 */
[----:B------:R-:W-:-:S02]  /*1a00*/  IMAD R28, R7, R119, R28 ;  /* 0x00000077071c7224 */ /* 0x000fc400078e021c */
[----:B------:R-:W-:Y:S01]  /*1a10*/  IMAD.WIDE.U32 R16, R7, R118, R16 ;  /* 0x0000007607107225 */ /* 0x000fe200078e0010 */
[----:B-1----:R-:W-:-:S03]  /*1a20*/  LEA R63, R63, R10, 0x18 ;  /* 0x0000000a3f3f7211 */ /* 0x002fc600078ec0ff */
[----:B------:R-:W-:Y:S02]  /*1a30*/  @P3 VIADD R0, R0, 0x1 ;  /* 0x0000000100003836 */ /* 0x000fe40000000000 */
[C---:B------:R-:W-:Y:S02]  /*1a40*/  IMAD.SHL.U32 R19, R71.reuse, 0x10, RZ ;  /* 0x0000001047137824 */ /* 0x040fe400078e00ff */
[----:B------:R-:W-:Y:S01]  /*1a50*/  @!P1 IMAD.MOV R0, RZ, RZ, -R0 ;  /* 0x000000ffff009224 */ /* 0x000fe200078e0a00 */
[----:B------:R-:W-:Y:S01]  /*1a60*/  @!P2 LOP3.LUT R0, RZ, R11, RZ, 0x33, !PT ;  /* 0x0000000bff00a212 */ /* 0x000fe200078e33ff */
[----:B------:R-:W-:Y:S02]  /*1a70*/  IMAD.SHL.U32 R18, R71, 0x20, RZ ;  /* 0x0000002047127824 */ /* 0x000fe400078e00ff */
[----:B------:R-:W-:-:S03]  /*1a80*/  IMAD.IADD R29, R17, 0x1, R28 ;  /* 0x00000001111d7824 */ /* 0x000fc600078e021c */
[----:B------:R-:W-:Y:S01]  /*1a90*/  LOP3.LUT R17, R18, 0x100, RZ, 0xc0, !PT ;  /* 0x0000010012117812 */ /* 0x000fe200078ec0ff */
[----:B------:R-:W-:Y:S01]  /*1aa0*/  IMAD.MOV.U32 R28, RZ, RZ, R16 ;  /* 0x000000ffff1c7224 */ /* 0x000fe200078e0010 */
[----:B------:R-:W-:Y:S02]  /*1ab0*/  SHF.R.S32.HI R16, RZ, 0x1f, R0 ;  /* 0x0000001fff107819 */ /* 0x000fe40000011400 */
[----:B------:R-:W-:Y:S01]  /*1ac0*/  LOP3.LUT R62, R17, 0x20, R18, 0xf8, !PT ;  /* 0x00000020113e7812 */ /* 0x000fe200078ef812 */
[----:B------:R-:W-:Y:S02]  /*1ad0*/  IMAD R17, R31, R0, RZ ;  /* 0x000000001f117224 */ /* 0x000fe400078e02ff */
[----:B------:R-:W-:Y:S02]  /*1ae0*/  IMAD.SHL.U32 R130, R71, 0x4, RZ ;  /* 0x0000000447827824 */ /* 0x000fe400078e00ff */
[----:B------:R-:W-:Y:S01]  /*1af0*/  IMAD.WIDE.U32 R28, R0, R30, R28 ;  /* 0x0000001e001c7225 */ /* 0x000fe200078e001c */
[----:B------:R-:W-:-:S03]  /*1b00*/  SHF.R.U32.HI R136, RZ, 0x2, R71 ;  /* 0x00000002ff887819 */ /* 0x000fc60000011647 */
[----:B------:R-:W-:Y:S02]  /*1b10*/  IMAD.MOV.U32 R137, RZ, RZ, RZ ;  /* 0x000000ffff897224 */ /* 0x000fe400078e00ff */
[----:B------:R-:W-:-:S04]  /*1b20*/  IMAD.WIDE.U32 R20, R21, 0x40, R136 ;  /* 0x0000004015147825 */ /* 0x000fc800078e0088 */
[-C--:B------:R-:W-:Y:S01]  /*1b30*/  IMAD R153, R119, R136.reuse, RZ ;  /* 0x0000008877997224 */ /* 0x080fe200078e02ff */
[----:B------:R-:W-:Y:S01]  /*1b40*/  LOP3.LUT R156, R159, 0xc0, RZ, 0xc0, !PT ;  /* 0x000000c09f9c7812 */ /* 0x000fe200078ec0ff */
[----:B------:R-:W-:-:S03]  /*1b50*/  IMAD R149, R147, R136, RZ ;  /* 0x0000008893957224 */ /* 0x000fc600078e02ff */
[----:B------:R-:W-:-:S04]  /*1b60*/  LOP3.LUT R156, R156, 0x18, R71, 0xf8, !PT ;  /* 0x000000189c9c7812 */ /* 0x000fc800078ef847 */
[--C-:B------:R-:W-:Y:S01]  /*1b70*/  LOP3.LUT R84, R156, 0x18, R159.reuse, 0x78, !PT ;  /* 0x000000189c547812 */ /* 0x100fe200078e789f */
[----:B------:R-:W-:Y:S02]  /*1b80*/  IMAD.MOV.U32 R61, RZ, RZ, 0x10 ;  /* 0x00000010ff3d7424 */ /* 0x000fe400078e00ff */
[----:B------:R-:W-:Y:S01]  /*1b90*/  VIADD R157, R121, 0xffffffff ;  /* 0xffffffff799d7836 */ /* 0x000fe20000000000 */
[----:B------:R-:W-:Y:S01]  /*1ba0*/  LOP3.LUT R84, R84, 0x1f20, R159, 0xf8, !PT ;  /* 0x00001f2054547812 */ /* 0x000fe200078ef89f */
[C---:B------:R-:W-:Y:S01]  /*1bb0*/  IMAD.SHL.U32 R87, R118.reuse, 0x20, RZ ;  /* 0x0000002076577824 */ /* 0x040fe200078e00ff */
[----:B------:R-:W-:Y:S01]  /*1bc0*/  SHF.L.U64.HI R90, R118, 0x5, R119 ;  /* 0x00000005765a7819 */ /* 0x000fe20000010277 */
[C---:B------:R-:W-:Y:S01]  /*1bd0*/  IMAD.SHL.U32 R85, R146.reuse, 0x20, RZ ;  /* 0x0000002092557824 */ /* 0x040fe200078e00ff */
[----:B------:R-:W-:Y:S01]  /*1be0*/  SHF.L.U64.HI R88, R146, 0x5, R147 ;  /* 0x0000000592587819 */ /* 0x000fe20000010293 */
[----:B------:R-:W-:Y:S01]  /*1bf0*/  IMAD.SHL.U32 R155, R157, 0x80, RZ ;  /* 0x000000809d9b7824 */ /* 0x000fe200078e00ff */
[----:B------:R-:W-:Y:S01]  /*1c00*/  LOP3.LUT R159, R159, 0x20, RZ, 0xc0, !PT ;  /* 0x000000209f9f7812 */ /* 0x000fe200078ec0ff */
[----:B------:R-:W-:-:S02]  /*1c10*/  IMAD R84, R84, 0x2, R63 ;  /* 0x0000000254547824 */ /* 0x000fc400078e023f */
[-C--:B--2---:R-:W-:Y:S02]  /*1c20*/  @P0 IMAD R7, R23, R13.reuse, RZ ;  /* 0x0000000d17070224 */ /* 0x084fe400078e02ff */
[----:B------:R-:W-:-:S04]  /*1c30*/  @P0 IMAD.WIDE.U32 R12, R22, R13, RZ ;  /* 0x0000000d160c0225 */ /* 0x000fc800078e00ff */
[-C--:B---3--:R-:W-:Y:S02]  /*1c40*/  @!P0 IMAD R10, R33, R163.reuse, RZ ;  /* 0x000000a3210a8224 */ /* 0x088fe400078e02ff */
[----:B------:R-:W-:-:S04]  /*1c50*/  @!P0 IMAD.WIDE.U32 R32, R32, R163, RZ ;  /* 0x000000a320208225 */ /* 0x000fc800078e00ff */
[----:B------:R-:W-:Y:S01]  /*1c60*/  @!P0 IMAD.IADD R10, R33, 0x1, R10 ;  /* 0x00000001210a8824 */ /* 0x000fe200078e020a */
[----:B------:R-:W-:Y:S01]  /*1c70*/  @P0 IADD3 R10, PT, PT, R13, R7, RZ ;  /* 0x000000070d0a0210 */ /* 0x000fe20007ffe0ff */
[----:B------:R-:W-:Y:S01]  /*1c80*/  @!P0 IMAD.MOV.U32 R11, RZ, RZ, R32 ;  /* 0x000000ffff0b8224 */ /* 0x000fe200078e0020 */
[C---:B------:R-:W-:Y:S01]  /*1c90*/  LOP3.LUT R7, R19.reuse, 0x3e00, RZ, 0xc0, !PT ;  /* 0x00003e0013077812 */ /* 0x040fe200078ec0ff */
[----:B------:R-:W-:Y:S01]  /*1ca0*/  @P0 IMAD.MOV.U32 R11, RZ, RZ, R12 ;  /* 0x000000ffff0b0224 */ /* 0x000fe200078e000c */
[----:B------:R-:W-:Y:S02]  /*1cb0*/  LOP3.LUT R19, R19, 0x100, RZ, 0xc0, !PT ;  /* 0x0000010013137812 */ /* 0x000fe400078ec0ff */
[--C-:B------:R-:W-:Y:S02]  /*1cc0*/  LOP3.LUT R7, R7, 0x20, R18.reuse, 0xf8, !PT ;  /* 0x0000002007077812 */ /* 0x100fe400078ef812 */
[----:B------:R-:W-:Y:S02]  /*1cd0*/  IADD3 R32, P1, PT, R26, R11, RZ ;  /* 0x0000000b1a207210 */ /* 0x000fe40007f3e0ff */
[----:B------:R-:W-:-:S02]  /*1ce0*/  LOP3.LUT R64, R19, 0x20, R18, 0xf8, !PT ;  /* 0x0000002013407812 */ /* 0x000fc400078ef812 */
[----:B------:R-:W-:Y:S02]  /*1cf0*/  LOP3.LUT R66, R7, 0x100, R18, 0xf8, !PT ;  /* 0x0000010007427812 */ /* 0x000fe400078ef812 */
[----:B------:R-:W-:Y:S01]  /*1d00*/  LOP3.LUT R18, R18, 0xc0, RZ, 0xc0, !PT ;  /* 0x000000c012127812 */ /* 0x000fe200078ec0ff */
[----:B------:R-:W-:Y:S02]  /*1d10*/  IMAD.X R33, RZ, RZ, R10, P1 ;  /* 0x000000ffff217224 */ /* 0x000fe400008e060a */
[----:B------:R-:W-:Y:S01]  /*1d20*/  IMAD R10, R16, R30, R17 ;  /* 0x0000001e100a7224 */ /* 0x000fe200078e0211 */
[--C-:B------:R-:W-:Y:S01]  /*1d30*/  LOP3.LUT R11, R18, 0x8, R71.reuse, 0xf8, !PT ;  /* 0x00000008120b7812 */ /* 0x100fe200078ef847 */
[----:B------:R-:W-:Y:S01]  /*1d40*/  IMAD R7, R25, R160, RZ ;  /* 0x000000a019077224 */ /* 0x000fe200078e02ff */
[----:B------:R-:W-:Y:S02]  /*1d50*/  SHF.R.U32.HI R13, RZ, 0x1, R71 ;  /* 0x00000001ff0d7819 */ /* 0x000fe40000011647 */
[----:B------:R-:W-:Y:S01]  /*1d60*/  SHF.R.S32.HI R12, RZ, 0x1f, R160 ;  /* 0x0000001fff0c7819 */ /* 0x000fe200000114a0 */
[----:B------:R-:W-:Y:S01]  /*1d70*/  IMAD.IADD R29, R29, 0x1, R10 ;  /* 0x000000011d1d7824 */ /* 0x000fe200078e020a */
[----:B------:R-:W-:-:S02]  /*1d80*/  LOP3.LUT R11, R11, 0x18, R130, 0x78, !PT ;  /* 0x000000180b0b7812 */ /* 0x000fc400078e7882 */
[----:B------:R-:W-:Y:S01]  /*1d90*/  IADD3 R10, P1, PT, R26, R6, RZ ;  /* 0x000000061a0a7210 */ /* 0x000fe20007f3e0ff */
[----:B------:R-:W-:Y:S01]  /*1da0*/  IMAD R7, R24, R12, R7 ;  /* 0x0000000c18077224 */ /* 0x000fe200078e0207 */
[----:B------:R-:W-:Y:S01]  /*1db0*/  LOP3.LUT R13, R18, 0x8, R13, 0xf8, !PT ;  /* 0x00000008120d7812 */ /* 0x000fe200078ef80d */
[----:B------:R-:W-:Y:S01]  /*1dc0*/  IMAD.WIDE.U32 R18, R160, R24, R32 ;  /* 0x00000018a0127225 */ /* 0x000fe200078e0020 */
[----:B------:R-:W-:-:S03]  /*1dd0*/  LOP3.LUT R64, R64, R11, RZ, 0xfc, !PT ;  /* 0x0000000b40407212 */ /* 0x000fc600078efcff */
[----:B------:R-:W-:Y:S02]  /*1de0*/  IMAD.X R11, RZ, RZ, R3, P1 ;  /* 0x000000ffff0b7224 */ /* 0x000fe400008e0603 */
[----:B------:R-:W-:Y:S02]  /*1df0*/  IMAD.IADD R19, R19, 0x1, R7 ;  /* 0x0000000113137824 */ /* 0x000fe400078e0207 */
[-C--:B------:R-:W-:Y:S02]  /*1e00*/  IMAD R3, R21, R22.reuse, RZ ;  /* 0x0000001615037224 */ /* 0x080fe400078e02ff */
[----:B------:R-:W-:-:S04]  /*1e10*/  IMAD.WIDE.U32 R18, R20, R22, R18 ;  /* 0x0000001614127225 */ /* 0x000fc800078e0012 */
[----:B------:R-:W-:Y:S01]  /*1e20*/  IMAD R3, R20, R23, R3 ;  /* 0x0000001714037224 */ /* 0x000fe200078e0203 */
[----:B----4-:R-:W-:-:S03]  /*1e30*/  LEA R134, P2, R18, R4, 0x1 ;  /* 0x0000000412867211 */ /* 0x010fc600078408ff */
[----:B------:R-:W-:-:S05]  /*1e40*/  IMAD.IADD R3, R19, 0x1, R3 ;  /* 0x0000000113037824 */ /* 0x000fca00078e0203 */
[----:B------:R-:W-:Y:S02]  /*1e50*/  LEA.HI.X R135, R18, R5, R3, 0x1, P2 ;  /* 0x0000000512877211 */ /* 0x000fe400010f0c03 */
[----:B------:R-:W-:Y:S01]  /*1e60*/  SHF.R.S32.HI R3, RZ, 0x1f, R96 ;  /* 0x0000001fff037819 */ /* 0x000fe20000011460 */
[----:B------:R-:W-:-:S03]  /*1e70*/  IMAD.WIDE.U32 R6, R136, R118, R28 ;  /* 0x0000007688067225 */ /* 0x000fc600078e001c */
[----:B------:R-:W-:-:S04]  /*1e80*/  LEA.HI R3, R3, R96, RZ, 0x7 ;  /* 0x0000006003037211 */ /* 0x000fc800078f38ff */
[----:B------:R-:W-:Y:S02]  /*1e90*/  SHF.R.S32.HI R3, RZ, 0x7, R3 ;  /* 0x00000007ff037819 */ /* 0x000fe40000011403 */
[----:B------:R-:W-:Y:S02]  /*1ea0*/  IADD3 R153, PT, PT, R7, R153, RZ ;  /* 0x0000009907997210 */ /* 0x000fe40007ffe0ff */
[----:B------:R-:W-:Y:S02]  /*1eb0*/  LEA R152, P0, R6, R8, 0x1 ;  /* 0x0000000806987211 */ /* 0x000fe400078008ff */
[----:B------:R-:W-:Y:S02]  /*1ec0*/  VIMNMX R92, PT, PT, R148, R3, !PT ;  /* 0x00000003945c7248 */ /* 0x000fe40007fe0100 */
[----:B------:R-:W-:Y:S01]  /*1ed0*/  LEA.HI.X R153, R6, R9, R153, 0x1, P0 ;  /* 0x0000000906997211 */ /* 0x000fe200000f0c99 */
[----:B------:R-:W-:Y:S01]  /*1ee0*/  IMAD.WIDE.U32 R10, R136, R146, R10 ;  /* 0x00000092880a7225 */ /* 0x000fe200078e000a */
[----:B------:R-:W-:-:S03]  /*1ef0*/  ISETP.GT.AND P0, PT, R121, R92, PT ;  /* 0x0000005c7900720c */ /* 0x000fc60003f04270 */
[----:B------:R-:W-:Y:S01]  /*1f00*/  IMAD.IADD R149, R11, 0x1, R149 ;  /* 0x000000010b957824 */ /* 0x000fe200078e0295 */
[C---:B------:R-:W-:Y:S02]  /*1f10*/  LEA R150, P1, R10.reuse, R14, 0x1 ;  /* 0x0000000e0a967211 */ /* 0x040fe400078208ff */
[----:B------:R-:W-:Y:S02]  /*1f20*/  LOP3.LUT R13, R13, 0x18, R130, 0x78, !PT ;  /* 0x000000180d0d7812 */ /* 0x000fe400078e7882 */
[----:B------:R-:W-:Y:S02]  /*1f30*/  LEA.HI.X R149, R10, R15, R149, 0x1, P1 ;  /* 0x0000000f0a957211 */ /* 0x000fe400008f0c95 */
[----:B------:R-:W-:Y:S01]  /*1f40*/  LOP3.LUT P1, RZ, R71, 0x4, RZ, 0xc0, !PT ;  /* 0x0000000447ff7812 */ /* 0x000fe2000782c0ff */
[----:B------:R-:W-:Y:S01]  /*1f50*/  IMAD.SHL.U32 R89, R22, 0x20, RZ ;  /* 0x0000002016597824 */ /* 0x000fe200078e00ff */
[-C--:B------:R-:W-:Y:S02]  /*1f60*/  LOP3.LUT R66, R66, R13.reuse, RZ, 0xfc, !PT ;  /* 0x0000000d42427212 */ /* 0x080fe400078efcff */
[----:B------:R-:W-:-:S02]  /*1f70*/  LOP3.LUT R62, R62, R13, RZ, 0xfc, !PT ;  /* 0x0000000d3e3e7212 */ /* 0x000fc400078efcff */
[----:B------:R-:W-:Y:S02]  /*1f80*/  SHF.L.U64.HI R94, R22, 0x5, R23 ;  /* 0x00000005165e7819 */ /* 0x000fe40000010217 */
[----:B------:R-:W-:Y:S02]  /*1f90*/  LOP3.LUT R71, R71, 0x3, RZ, 0xc0, !PT ;  /* 0x0000000347477812 */ /* 0x000fe400078ec0ff */
[----:B------:R-:W-:Y:S02]  /*1fa0*/  LOP3.LUT R130, R130, 0xc, RZ, 0xc0, !PT ;  /* 0x0000000c82827812 */ /* 0x000fe400078ec0ff */
[----:B------:R-:W-:Y:S02]  /*1fb0*/  SEL R61, R61, 0xfffffff0, !P1 ;  /* 0xfffffff03d3d7807 */ /* 0x000fe40004800000 */
        /* <DEDUP_REMOVED lines=15> */
[C---:B------:R-:W-:Y:S01]  /*20b0*/  VIADD R126, R136.reuse, 0x60 ;  /* 0x00000060887e7836 */ /* 0x040fe20000000000 */
[----:B------:R-:W-:Y:S01]  /*20c0*/  IADD3 R127, PT, PT, R136, 0x40, RZ ;  /* 0x00000040887f7810 */ /* 0x000fe20007ffe0ff */
[----:B------:R-:W-:Y:S01]  /*20d0*/  IMAD R123, R121, -0x80, R96 ;  /* 0xffffff80797b7824 */ /* 0x000fe200078e0260 */
[C---:B------:R-:W-:Y:S01]  /*20e0*/  SHF.L.U32 R124, R131.reuse, 0x6, RZ ;  /* 0x00000006837c7819 */ /* 0x040fe200000006ff */
[C---:B------:R-:W-:Y:S01]  /*20f0*/  IMAD.SHL.U32 R129, R131.reuse, 0x20, RZ ;  /* 0x0000002083817824 */ /* 0x040fe200078e00ff */
[----:B------:R-:W-:Y:S01]  /*2100*/  MOV R120, R155 ;  /* 0x0000009b00787202 */ /* 0x000fe20000000f00 */
[----:B------:R-:W-:Y:S01]  /*2110*/  IMAD R125, R131, 0x60, RZ ;  /* 0x00000060837d7824 */ /* 0x000fe200078e02ff */
        /* <DEDUP_REMOVED lines=12> */
[----:B---3--:R-:W-:Y:S01]  /*21e0*/  IMAD.WIDE.U32 R18, R163, R8, R26 ;  /* 0x00000008a3127225 */ /* 0x008fe200078e001a */
[----:B------:R-:W-:-:S03]  /*21f0*/  SHF.R.S32.HI R8, RZ, 0x1f, R155 ;  /* 0x0000001fff087819 */ /* 0x000fc6000001149b */
[----:B------:R-:W-:Y:S01]  /*2200*/  IMAD R3, R9, R163, RZ ;  /* 0x000000a309037224 */ /* 0x000fe200078e02ff */
[C---:B----4-:R-:W-:Y:S01]  /*2210*/  SHF.L.U64.HI R109, R140.reuse, 0x5, R141 ;  /* 0x000000058c6d7819 */ /* 0x050fe2000001028d */
[-C--:B------:R-:W-:Y:S01]  /*2220*/  IMAD R9, R139, R155.reuse, RZ ;  /* 0x0000009b8b097224 */ /* 0x080fe200078e02ff */
[----:B------:R-:W-:Y:S01]  /*2230*/  SHF.L.U32 R111, R140, 0x5, RZ ;  /* 0x000000058c6f7819 */ /* 0x000fe200000006ff */
[----:B------:R-:W-:Y:S01]  /*2240*/  IMAD.WIDE.U32 R24, R138, R155, R24 ;  /* 0x0000009b8a187225 */ /* 0x000fe200078e0018 */
[----:B------:R-:W-:-:S03]  /*2250*/  IADD3 R19, PT, PT, R19, R3, RZ ;  /* 0x0000000313137210 */ /* 0x000fc60007ffe0ff */
[-C--:B------:R-:W-:Y:S02]  /*2260*/  IMAD R3, R141, R155.reuse, RZ ;  /* 0x0000009b8d037224 */ /* 0x080fe400078e02ff */
[-C--:B------:R-:W-:Y:S02]  /*2270*/  IMAD R9, R138, R8.reuse, R9 ;  /* 0x000000088a097224 */ /* 0x080fe400078e0209 */
[C---:B------:R-:W-:Y:S02]  /*2280*/  IMAD R3, R140.reuse, R8, R3 ;  /* 0x000000088c037224 */ /* 0x040fe400078e0203 */
[----:B------:R-:W-:-:S04]  /*2290*/  IMAD.WIDE.U32 R22, R140, R155, R18 ;  /* 0x0000009b8c167225 */ /* 0x000fc800078e0012 */
[----:B------:R-:W-:Y:S01]  /*22a0*/  IMAD.IADD R25, R25, 0x1, R9 ;  /* 0x0000000119197824 */ /* 0x000fe200078e0209 */
[----:B------:R-:W-:Y:S01]  /*22b0*/  IADD3 R23, PT, PT, R23, R3, RZ ;  /* 0x0000000317177210 */ /* 0x000fe20007ffe0ff */
[-C--:B------:R-:W-:Y:S02]  /*22c0*/  IMAD R9, R21, R0.reuse, RZ ;  /* 0x0000000015097224 */ /* 0x080fe400078e02ff */
[----:B------:R-:W-:Y:S02]  /*22d0*/  IMAD R3, R15, R0, RZ ;  /* 0x000000000f037224 */ /* 0x000fe400078e02ff */
[----:B------:R-:W-:Y:S01]  /*22e0*/  IMAD R18, R20, R16, R9 ;  /* 0x0000001014127224 */ /* 0x000fe200078e0209 */
[----:B------:R-:W-:Y:S01]  /*22f0*/  IADD3 R9, P0, PT, -R96, R136, RZ ;  /* 0x0000008860097210 */ /* 0x000fe20007f1e1ff */
[----:B------:R-:W-:Y:S02]  /*2300*/  IMAD R16, R14, R16, R3 ;  /* 0x000000100e107224 */ /* 0x000fe400078e0203 */
[----:B------:R-:W-:Y:S01]  /*2310*/  IMAD.WIDE.U32 R20, R0, R20, R24 ;  /* 0x0000001400147225 */ /* 0x000fe200078e0018 */
[----:B------:R-:W-:-:S03]  /*2320*/  SHF.R.S32.HI R25, RZ, 0x1f, R96 ;  /* 0x0000001fff197819 */ /* 0x000fc60000011460 */
[----:B------:R-:W-:Y:S01]  /*2330*/  IMAD.WIDE.U32 R14, R0, R14, R22 ;  /* 0x0000000e000e7225 */ /* 0x000fe200078e0016 */
[----:B------:R-:W-:Y:S02]  /*2340*/  IADD3 R19, PT, PT, R21, R18, RZ ;  /* 0x0000001215137210 */ /* 0x000fe40007ffe0ff */
[----:B------:R-:W-:Y:S01]  /*2350*/  MOV R18, R20 ;  /* 0x0000001400127202 */ /* 0x000fe20000000f00 */
[----:B-----5:R-:W-:Y:S01]  /*2360*/  IMAD.IADD R0, R155, 0x1, R2 ;  /* 0x000000019b007824 */ /* 0x020fe200078e0202 */
[----:B------:R-:W-:Y:S01]  /*2370*/  LOP3.LUT R23, R26, 0x20, RZ, 0xfc, !PT ;  /* 0x000000201a177812 */ /* 0x000fe200078efcff */
[-C--:B------:R-:W-:Y:S01]  /*2380*/  IMAD R2, R136, R131.reuse, RZ ;  /* 0x0000008388027224 */ /* 0x080fe200078e02ff */
[----:B------:R-:W-:Y:S01]  /*2390*/  LOP3.LUT R22, R26, 0x40, RZ, 0xfc, !PT ;  /* 0x000000401a167812 */ /* 0x000fe200078efcff */
[----:B------:R-:W-:Y:S01]  /*23a0*/  IMAD.IADD R17, R15, 0x1, R16 ;  /* 0x000000010f117824 */ /* 0x000fe200078e0210 */
[----:B------:R-:W-:Y:S01]  /*23b0*/  MOV R16, R14 ;  /* 0x0000000e00107202 */ /* 0x000fe20000000f00 */
[----:B------:R-:W-:-:S02]  /*23c0*/  IMAD R15, R0, R131, RZ ;  /* 0x00000083000f7224 */ /* 0x000fc400078e02ff */
[----:B------:R-:W-:Y:S01]  /*23d0*/  IMAD.IADD R0, R130, 0x1, R2 ;  /* 0x0000000182007824 */ /* 0x000fe200078e0202 */
[----:B------:R-:W-:Y:S01]  /*23e0*/  LEA R2, R71, R2, 0x3 ;  /* 0x0000000247027211 */ /* 0x000fe200078e18ff */
[----:B------:R-:W-:Y:S01]  /*23f0*/  IMAD.X R25, RZ, RZ, ~R25, P0 ;  /* 0x000000ffff197224 */ /* 0x000fe200000e0e19 */
[----:B------:R-:W-:Y:S02]  /*2400*/  SHF.R.S32.HI R3, RZ, 0x1f, R15 ;  /* 0x0000001fff037819 */ /* 0x000fe4000001140f */
[----:B------:R-:W-:Y:S01]  /*2410*/  IADD3 R102, P0, PT, R15, R2, RZ ;  /* 0x000000020f667210 */ /* 0x000fe20007f1e0ff */
[----:B------:R-:W-:Y:S01]  /*2420*/  IMAD R91, R25, R138, RZ ;  /* 0x0000008a195b7224 */ /* 0x000fe200078e02ff */
[----:B------:R-:W-:Y:S01]  /*2430*/  IADD3 R28, P1, PT, R15, R0, RZ ;  /* 0x000000000f1c7210 */ /* 0x000fe20007f3e0ff */
[----:B------:R-:W-:Y:S01]  /*2440*/  IMAD R25, R25, R140, RZ ;  /* 0x0000008c19197224 */ /* 0x000fe200078e02ff */
[----:B------:R-:W-:Y:S01]  /*2450*/  LEA.HI.X.SX32 R95, R2, R3, 0x1, P0 ;  /* 0x00000003025f7211 */ /* 0x000fe200000f0eff */
[----:B------:R-:W-:Y:S01]  /*2460*/  IMAD R91, R139, R9, R91 ;  /* 0x000000098b5b7224 */ /* 0x000fe200078e025b */
[----:B------:R-:W-:Y:S01]  /*2470*/  LEA.HI.X.SX32 R3, R0, R3, 0x1, P1 ;  /* 0x0000000300037211 */ /* 0x000fe200008f0eff */
[-C--:B------:R-:W-:Y:S01]  /*2480*/  IMAD R25, R141, R9.reuse, R25 ;  /* 0x000000098d197224 */ /* 0x080fe200078e0219 */
[----:B------:R-:W-:Y:S01]  /*2490*/  SHF.L.U64.HI R95, R102, 0x1, R95 ;  /* 0x00000001665f7819 */ /* 0x000fe2000001025f */
[----:B------:R-:W-:Y:S01]  /*24a0*/  IMAD.WIDE.U32 R14, R138, R9, R18 ;  /* 0x000000098a0e7225 */ /* 0x000fe200078e0012 */
[----:B------:R-:W-:-:S02]  /*24b0*/  SHF.L.U64.HI R0, R28, 0x1, R3 ;  /* 0x000000011c007819 */ /* 0x000fc40000010203 */
[----:B------:R-:W-:Y:S01]  /*24c0*/  SHF.L.U32 R28, R28, 0x1, RZ ;  /* 0x000000011c1c7819 */ /* 0x000fe200000006ff */
[----:B------:R-:W-:Y:S01]  /*24d0*/  IMAD.WIDE.U32 R8, R140, R9, R16 ;  /* 0x000000098c087225 */ /* 0x000fe200078e0010 */
[----:B------:R-:W-:Y:S02]  /*24e0*/  IADD3 R91, PT, PT, R15, R91, RZ ;  /* 0x0000005b0f5b7210 */ /* 0x000fe40007ffe0ff */
[----:B------:R-:W-:Y:S01]  /*24f0*/  LEA R98, P1, R14, R12, 0x1 ;  /* 0x0000000c0e627211 */ /* 0x000fe200078208ff */
[----:B------:R-:W-:Y:S01]  /*2500*/  IMAD.SHL.U32 R102, R102, 0x2, RZ ;  /* 0x0000000266667824 */ /* 0x000fe200078e00ff */
[----:B------:R-:W-:Y:S01]  /*2510*/  LEA R24, P0, R8, R10, 0x1 ;  /* 0x0000000a08187211 */ /* 0x000fe200078008ff */
[----:B------:R-:W-:Y:S01]  /*2520*/  IMAD.IADD R25, R9, 0x1, R25 ;  /* 0x0000000109197824 */ /* 0x000fe200078e0219 */
[----:B------:R-:W-:Y:S02]  /*2530*/  LEA.HI.X R91, R14, R13, R91, 0x1, P1 ;  /* 0x0000000d0e5b7211 */ /* 0x000fe400008f0c5b */
[----:B------:R-:W-:-:S02]  /*2540*/  IADD3 R100, P3, PT, R6, R102, RZ ;  /* 0x0000006606647210 */ /* 0x000fc40007f7e0ff */
        /* <DEDUP_REMOVED lines=8> */
.L_x_3956:
[----:B------:R-:W-:Y:S01]  /*25d0*/  VIADD R122, R122, 0x80 ;  /* 0x000000807a7a7836 */ /* 0x000fe20000000000 */
[----:B------:R-:W-:Y:S01]  /*25e0*/  UMOV UR6, URZ ;  /* 0x000000ff00067c82 */ /* 0x000fe20008000000 */
[----:B------:R-:W-:Y:S01]  /*25f0*/  VIADD R123, R123, 0x80 ;  /* 0x000000807b7b7836 */ /* 0x000fe20000000000 */
[----:B------:R-:W-:Y:S01]  /*2600*/  BSSY.RECONVERGENT B1, `(.L_x_3934) ;  /* 0x0000731000017945 */ /* 0x000fe20003800200 */
[----:B------:R-:W-:Y:S01]  /*2610*/  VIADD R115, R115, 0xffffffff ;  /* 0xffffffff73737836 */ /* 0x000fe20000000000 */
[-C--:B------:R-:W-:Y:S01]  /*2620*/  ISETP.GE.AND P0, PT, R136, R122.reuse, PT ;  /* 0x0000007a8800720c */ /* 0x080fe20003f06270 */
[----:B------:R-:W-:Y:S01]  /*2630*/  IMAD.MOV.U32 R132, RZ, RZ, R120 ;  /* 0x000000ffff847224 */ /* 0x000fe200078e0078 */
[-C--:B------:R-:W-:Y:S01]  /*2640*/  ISETP.GE.AND P6, PT, R128, R122.reuse, PT ;  /* 0x0000007a8000720c */ /* 0x080fe20003fc6270 */
[----:B------:R-:W-:Y:S01]  /*2650*/  VIADD R120, R120, 0xffffff80 ;  /* 0xffffff8078787836 */ /* 0x000fe20000000000 */
[-C--:B------:R-:W-:Y:S02]  /*2660*/  ISETP.GE.AND P0, PT, R136, R123.reuse, !P0 ;  /* 0x0000007b8800720c */ /* 0x080fe40004706270 */
[-C--:B------:R-:W-:Y:S02]  /*2670*/  ISETP.GE.AND P6, PT, R128, R123.reuse, !P6 ;  /* 0x0000007b8000720c */ /* 0x080fe400077c6270 */
[CC--:B------:R-:W-:Y:S02]  /*2680*/  ISETP.GE.AND P5, PT, R127.reuse, R122.reuse, PT ;  /* 0x0000007a7f00720c */ /* 0x0c0fe40003fa6270 */
[C---:B------:R-:W-:Y:S02]  /*2690*/  ISETP.GE.AND P4, PT, R126.reuse, R122, PT ;  /* 0x0000007a7e00720c */ /* 0x040fe40003f86270 */
        /* <DEDUP_REMOVED lines=54> */
[----:B------:R-:W-:Y:S01]  /*2a00*/  @P0 IMAD.MOV.U32 R105, RZ, RZ, R97 ;  /* 0x000000ffff690224 */ /* 0x000fe200078e0061 */
        /* <DEDUP_REMOVED lines=26> */
[----:B--2---:R-:W-:Y:S01]  /*2bb0*/  IMAD.WIDE.U32 R16, R140, 0xc0, R24 ;  /* 0x000000c08c107825 */ /* 0x004fe200078e0018 */
[----:B------:R-:W-:Y:S03]  /*2bc0*/  MOV R105, R97 ;  /* 0x0000006100697202 */ /* 0x000fe60000000f00 */
        /* <DEDUP_REMOVED lines=12> */
.L_x_3935:
        /* <DEDUP_REMOVED lines=12> */
[----:B------:R-:W-:Y:S01]  /*2d50*/  ISETP.GE.AND P0, PT, R26, R31, PT ;  /* 0x0000001f1a00720c */ /* 0x000fe20003f06270 */
[----:B------:R-:W2:Y:S01]  /*2d60*/  LD.E.128 R32, desc[UR4][R24.64] ;  /* 0x0000000418207980 */ /* 0x000ea2000c101d00 */
[----:B------:R-:W-:Y:S02]  /*2d70*/  MOV R105, R97 ;  /* 0x0000006100697202 */ /* 0x000fe40000000f00 */
[----:B------:R-:W-:Y:S09]  /*2d80*/  ISETP.GE.AND P1, PT, R23, R31, PT ;  /* 0x0000001f1700720c */ /* 0x000ff20003f26270 */
        /* <DEDUP_REMOVED lines=144> */
.L_x_3939:
[----:B------:R-:W-:Y:S05]  /*3690*/  BSYNC.RECONVERGENT B0 ;  /* 0x0000000000007941 */ /* 0x000fea0003800200 */
.L_x_3938:
        /* <DEDUP_REMOVED lines=153> */
.L_x_3941:
[----:B------:R-:W-:Y:S05]  /*4030*/  BSYNC.RECONVERGENT B0 ;  /* 0x0000000000007941 */ /* 0x000fea0003800200 */
.L_x_3940:
        /* <DEDUP_REMOVED lines=157> */
.L_x_3943:
[----:B------:R-:W-:Y:S05]  /*4a10*/  BSYNC.RECONVERGENT B0 ;  /* 0x0000000000007941 */ /* 0x000fea0003800200 */
.L_x_3942:
        /* <DEDUP_REMOVED lines=8> */
[----:B------:R-:W-:Y:S02]  /*4aa0*/  IADD3 R53, PT, PT, R53, R45, RZ ;  /* 0x0000002d35357210 */ /* 0x000fe40007ffe0ff */
[C---:B------:R-:W-:Y:S02]  /*4ab0*/  LEA.HI.X.SX32 R47, R131.reuse, R49, 0x7, P1 ;  /* 0x00000031832f7211 */ /* 0x040fe400008f3eff */
[----:B------:R-:W-:Y:S01]  /*4ac0*/  LEA.HI.X.SX32 R21, R131, R15, 0x7, P2 ;  /* 0x0000000f83157211 */ /* 0x000fe200010f3eff */
[----:B--2---:R-:W2:Y:S01]  /*4ad0*/  LD.E.128 R32, desc[UR4][R52.64] ;  /* 0x0000000434207980 */ /* 0x004ea2000c101d00 */
[----:B------:R-:W-:Y:S02]  /*4ae0*/  MOV R105, R97 ;  /* 0x0000006100697202 */ /* 0x000fe40000000f00 */
[----:B------:R-:W-:Y:S01]  /*4af0*/  ISETP.GE.AND P1, PT, R23, R31, PT ;  /* 0x0000001f1700720c */ /* 0x000fe20003f26270 */
[----:B------:R-:W-:Y:S04]  /*4b00*/  IMAD.WIDE.U32 R50, R146, 0xc0, R104 ;  /* 0x000000c092327825 */ /* 0x000fe800078e0068 */
[----:B------:R-:W3:Y:S01]  /*4b10*/  @!P0 LD.E.64 R42, desc[UR4][R46.64] ;  /* 0x000000042e2a8980 */ /* 0x000ee2000c101b00 */
[----:B------:R-:W-:Y:S05]  /*4b20*/  IADD3 R51, PT, PT, R51, R59, RZ ;  /* 0x0000003b33337210 */ /* 0x000fea0007ffe0ff */
        /* <DEDUP_REMOVED lines=143> */
.L_x_3945:
[----:B------:R-:W-:Y:S05]  /*5420*/  BSYNC.RECONVERGENT B0 ;  /* 0x0000000000007941 */ /* 0x000fea0003800200 */
.L_x_3944:
[----:B------:R-:W5:Y:S02]  /*5430*/  LD.E R3, desc[UR4][R116.64+0xd0] ;  /* 0x0000d00474037980 */ /* 0x000f64000c101900 */
[----:B-----5:R-:W-:Y:S05]  /*5440*/  IMAD.U32 R3, R3, -0x40, RZ ;  /* 0xffffffc003037824 */ /* 0x020fea00078e00ff */
[C---:B------:R-:W-:Y:S02]  /*5450*/  LEA R28, P1, R3.reuse, R28, 0x1 ;  /* 0x0000001c031c7211 */ /* 0x040fe400078208ff */
[C---:B------:R-:W-:Y:S02]  /*5460*/  LEA R68, P0, R3.reuse, R68, 0x1 ;  /* 0x0000004403447211 */ /* 0x040fe400078008ff */
[C---:B------:R-:W-:Y:S02]  /*5470*/  LEA.HI.X.SX32 R29, R3.reuse, R29, 0x1, P1 ;  /* 0x0000001d031d7211 */ /* 0x040fe400008f0eff */
[----:B------:R-:W-:Y:S01]  /*5480*/  LEA.HI.X.SX32 R69, R3, R69, 0x1, P0 ;  /* 0x0000004503457211 */ /* 0x000fe200000f0eff */
[----:B------:R-:W-:Y:S05]  /*5490*/  BRA `(.L_x_3936) ;  /* 0x00000044001c7947 */ /* 0x000fea0003800000 */
.L_x_3937:
        /* <DEDUP_REMOVED lines=182> */
[----:B------:R-:W-:Y:S02]  /*6000*/  @!P0 SEL R19, R19, RZ, !P2 ;  /* 0x000000ff13138207 */ /* 0x000fe40005000000 */
[C---:B------:R-:W-:Y:S02]  /*6010*/  @!P0 SHF.L.U32 R65, R18.reuse, 0x1, RZ ;  /* 0x0000000112418819 */ /* 0x040fe400000006ff */
        /* <DEDUP_REMOVED lines=18> */
[----:B------:R-:W-:Y:S02]  /*6140*/  @!P0 MOV R65, R81 ;  /* 0x0000005100418202 */ /* 0x000fe40000000f00 */
[----:B------:R-:W-:Y:S01]  /*6150*/  @!P0 MOV R67, R82 ;  /* 0x0000005200438202 */ /* 0x000fe20000000f00 */
[--C-:B-1----:R-:W-:Y:S01]  /*6160*/  @!P0 HADD2.F32 R51, -RZ, R52.reuse.H0_H0 ;  /* 0x20000034ff338230 */ /* 0x102fe20000004100 */
[----:B------:R-:W-:Y:S01]  /*6170*/  @!P0 MOV R70, R83 ;  /* 0x0000005300468202 */ /* 0x000fe20000000f00 */
        /* <DEDUP_REMOVED lines=25> */
[----:B------:R-:W-:Y:S02]  /*6310*/  @!P0 HADD2.F32 R17, -RZ, R17.H1_H1 ;  /* 0x30000011ff118230 */ /* 0x000fe40000004100 */
[----:B------:R-:W-:Y:S01]  /*6320*/  @!P0 FFMA.FTZ R14, R51, R50, R14 ;  /* 0x00000032330e8223 */ /* 0x000fe2000001000e */
[----:B------:R-:W-:Y:S02]  /*6330*/  @!P0 HADD2.F32 R21, -RZ, R171.H1_H1 ;  /* 0x300000abff158230 */ /* 0x000fe40000004100 */
[----:B------:R-:W-:Y:S01]  /*6340*/  @P1 FADD.FTZ R19, -R19, -RZ ;  /* 0x800000ff13131221 */ /* 0x000fe20000010100 */
[----:B------:R-:W-:Y:S02]  /*6350*/  @!P0 HADD2.F32 R53, -RZ, R72.H1_H1 ;  /* 0x30000048ff358230 */ /* 0x000fe40000004100 */
[----:B------:R-:W-:Y:S01]  /*6360*/  @!P0 FMUL.FTZ R17, R17, R38 ;  /* 0x0000002611118220 */ /* 0x000fe20000410000 */
[----:B------:R-:W-:Y:S02]  /*6370*/  @!P0 HADD2.F32 R54, -RZ, R73.H0_H0 ;  /* 0x20000049ff368230 */ /* 0x000fe40000004100 */
[----:B------:R-:W-:Y:S01]  /*6380*/  @!P0 FMUL.FTZ R19, R36, R19 ;  /* 0x0000001324138220 */ /* 0x000fe20000410000 */
[----:B------:R-:W-:Y:S02]  /*6390*/  @!P0 HADD2.F32 R55, -RZ, R65.H0_H0 ;  /* 0x20000041ff378230 */ /* 0x000fe40000004100 */
[----:B------:R-:W-:Y:S01]  /*63a0*/  @!P0 FFMA.FTZ R15, R52, R53, R15 ;  /* 0x00000035340f8223 */ /* 0x000fe2000001000f */
[----:B------:R-:W-:Y:S02]  /*63b0*/  @!P0 HADD2.F32 R56, -RZ, R73.H1_H1 ;  /* 0x30000049ff388230 */ /* 0x000fe40000004100 */
[----:B------:R-:W-:Y:S01]  /*63c0*/  @P1 FADD.FTZ R35, -R35, -RZ ;  /* 0x800000ff23231221 */ /* 0x000fe20000010100 */
[----:B------:R-:W-:Y:S02]  /*63d0*/  @!P0 HADD2.F32 R50, -RZ, R65.H1_H1 ;  /* 0x30000041ff328230 */ /* 0x000fe40000004100 */
[----:B------:R-:W-:Y:S01]  /*63e0*/  @P1 FADD.FTZ R21, -R21, -RZ ;  /* 0x800000ff15151221 */ /* 0x000fe20000010100 */
[----:B------:R-:W-:Y:S01]  /*63f0*/  @!P0 F2FP.F16.F32.PACK_AB R65, R15, R14 ;  /* 0x0000000e0f41823e */ /* 0x000fe200000000ff */
[--C-:B------:R-:W-:Y:S02]  /*6400*/  @!P0 HADD2.F32 R57, -RZ, R74.reuse.H0_H0 ;  /* 0x2000004aff398230 */ /* 0x100fe40000004100 */
[----:B------:R-:W-:Y:S01]  /*6410*/  @!P0 FFMA.FTZ R16, R55, R54, R16 ;  /* 0x0000003637108223 */ /* 0x000fe20000010010 */
[--C-:B------:R-:W-:Y:S01]  /*6420*/  @!P0 HADD2.F32 R51, -RZ, R67.reuse.H0_H0 ;  /* 0x20000043ff338230 */ /* 0x100fe20000004100 */
[----:B------:R-:W-:Y:S01]  /*6430*/  @!P0 MOV R80, R65 ;  /* 0x0000004100508202 */ /* 0x000fe20000000f00 */
[----:B------:R-:W-:Y:S02]  /*6440*/  @!P0 HADD2.F32 R58, -RZ, R74.H1_H1 ;  /* 0x3000004aff3a8230 */ /* 0x000fe40000004100 */
[----:B------:R-:W-:Y:S01]  /*6450*/  @!P0 FMUL.FTZ R20, R20, R35 ;  /* 0x0000002314148220 */ /* 0x000fe20000410000 */
[----:B------:R-:W-:Y:S02]  /*6460*/  @!P0 HADD2.F32 R52, -RZ, R67.H1_H1 ;  /* 0x30000043ff348230 */ /* 0x000fe40000004100 */
[----:B------:R-:W-:Y:S01]  /*6470*/  @!P0 FFMA.FTZ R17, R50, R56, R17 ;  /* 0x0000003832118223 */ /* 0x000fe20000010011 */
[--C-:B------:R-:W-:Y:S02]  /*6480*/  @!P0 HADD2.F32 R53, -RZ, R70.reuse.H0_H0 ;  /* 0x20000046ff358230 */ /* 0x100fe40000004100 */
[----:B------:R-:W-:Y:S01]  /*6490*/  @!P0 FMUL.FTZ R21, R34, R21 ;  /* 0x0000001522158220 */ /* 0x000fe20000410000 */
[--C-:B------:R-:W-:Y:S02]  /*64a0*/  @!P0 HADD2.F32 R59, -RZ, R75.reuse.H0_H0 ;  /* 0x2000004bff3b8230 */ /* 0x100fe40000004100 */
[----:B------:R-:W-:Y:S01]  /*64b0*/  @!P0 FFMA.FTZ R18, R51, R57, R18 ;  /* 0x0000003933128223 */ /* 0x000fe20000010012 */
[----:B------:R-:W-:Y:S01]  /*64c0*/  @!P0 HADD2.F32 R54, -RZ, R70.H1_H1 ;  /* 0x30000046ff368230 */ /* 0x000fe20000004100 */
        /* <DEDUP_REMOVED lines=11> */
.L_x_3947:
[----:B------:R-:W-:Y:S05]  /*6580*/  BSYNC.RECONVERGENT B0 ;  /* 0x0000000000007941 */ /* 0x000fea0003800200 */
.L_x_3946:
        /* <DEDUP_REMOVED lines=270> */
.L_x_3949:
[----:B------:R-:W-:Y:S05]  /*7670*/  BSYNC.RECONVERGENT B0 ;  /* 0x0000000000007941 */ /* 0x000fea0003800200 */
.L_x_3948:
        /* <DEDUP_REMOVED lines=39> */
[--C-:B------:R-:W-:Y:S02]  /*78f0*/  @!P0 HADD2.F32 R16, -RZ, R41.reuse.H0_H0 ;  /* 0x20000029ff108230 */ /* 0x100fe40000004100 */
[----:B------:R-:W-:Y:S01]  /*7900*/  @P1 FADD.FTZ R13, -R13, -RZ ;  /* 0x800000ff0d0d1221 */ /* 0x000fe20000010100 */
[----:B------:R-:W-:Y:S02]  /*7910*/  @!P0 HADD2.F32 R15, -RZ, R41.H1_H1 ;  /* 0x30000029ff0f8230 */ /* 0x000fe40000004100 */
        /* <DEDUP_REMOVED lines=33> */
[--C-:B------:R-:W-:Y:S01]  /*7b30*/  @!P0 HADD2.F32 R12, -RZ, R19.reuse.H0_H0 ;  /* 0x20000013ff0c8230 */ /* 0x100fe20000004100 */
[----:B------:R-:W-:Y:S01]  /*7b40*/  @!P0 F2FP.F16.F32.PACK_AB R20, R2, R0 ;  /* 0x000000000214823e */ /* 0x000fe200000000ff */
[----:B------:R-:W-:Y:S02]  /*7b50*/  @!P0 HADD2.F32 R16, -RZ, R38.H1_H1 ;  /* 0x30000026ff108230 */ /* 0x000fe40000004100 */
[----:B------:R-:W-:Y:S01]  /*7b60*/  @!P0 FFMA.FTZ R4, R13, R14, R4 ;  /* 0x0000000e0d048223 */ /* 0x000fe20000010004 */
[----:B------:R-:W-:Y:S01]  /*7b70*/  @!P0 HADD2.F32 R9, -RZ, R19.H1_H1 ;  /* 0x30000013ff098230 */ /* 0x000fe20000004100 */
[----:B------:R-:W-:Y:S01]  /*7b80*/  @!P0 MOV R2, R47 ;  /* 0x0000002f00028202 */ /* 0x000fe20000000f00 */
[----:B------:R-:W-:Y:S01]  /*7b90*/  @!P0 FFMA.FTZ R5, R12, R15, R5 ;  /* 0x0000000f0c058223 */ /* 0x000fe20000010005 */
[----:B------:R-:W-:Y:S02]  /*7ba0*/  @!P1 ISETP.GT.AND P2, PT, R32, 0x20, PT ;  /* 0x000000202000980c */ /* 0x000fe40003f44270 */
[----:B------:R-:W-:Y:S01]  /*7bb0*/  @!P0 MOV R44, R20 ;  /* 0x00000014002c8202 */ /* 0x000fe20000000f00 */
[--C-:B------:R-:W-:Y:S01]  /*7bc0*/  @!P0 HADD2.F32 R0, -RZ, R2.reuse.H0_H0 ;  /* 0x20000002ff008230 */ /* 0x100fe20000004100 */
[----:B------:R-:W-:Y:S01]  /*7bd0*/  @!P0 F2FP.F16.F32.PACK_AB R13, R4, R3 ;  /* 0x00000003040d823e */ /* 0x000fe200000000ff */
[----:B------:R-:W-:Y:S02]  /*7be0*/  @!P0 HADD2.F32 R3, -RZ, R2.H1_H1 ;  /* 0x30000002ff038230 */ /* 0x000fe40000004100 */
[----:B------:R-:W-:Y:S01]  /*7bf0*/  @!P0 FFMA.FTZ R6, R9, R16, R6 ;  /* 0x0000001009068223 */ /* 0x000fe20000010006 */
[----:B------:R-:W-:Y:S01]  /*7c00*/  @!P1 SEL R9, R30, RZ, !P2 ;  /* 0x000000ff1e099207 */ /* 0x000fe20005000000 */
[----:B------:R-:W-:Y:S01]  /*7c10*/  @!P0 FFMA.FTZ R7, R0, R17, R7 ;  /* 0x0000001100078223 */ /* 0x000fe20000010007 */
[----:B------:R-:W-:Y:S01]  /*7c20*/  @!P0 MOV R45, R13 ;  /* 0x0000000d002d8202 */ /* 0x000fe20000000f00 */
[----:B------:R-:W-:Y:S01]  /*7c30*/  @!P0 FFMA.FTZ R8, R3, R18, R8 ;  /* 0x0000001203088223 */ /* 0x000fe20000010008 */
[----:B------:R-:W-:Y:S02]  /*7c40*/  @!P1 SEL R13, R99, RZ, !P2 ;  /* 0x000000ff630d9207 */ /* 0x000fe40005000000 */
        /* <DEDUP_REMOVED lines=177> */
.L_x_3951:
[----:B------:R-:W-:Y:S05]  /*8760*/  BSYNC.RECONVERGENT B0 ;  /* 0x0000000000007941 */ /* 0x000fea0003800200 */
.L_x_3950:
[----:B------:R-:W-:Y:S04]  /*8770*/  BSSY.RECONVERGENT B0, `(.L_x_3952) ;  /* 0x0000111000007945 */ /* 0x000fe80003800200 */
[----:B------:R-:W-:Y:S05]  /*8780*/  @!P4 BRA `(.L_x_3953) ;  /* 0x00000010003cc947 */ /* 0x000fea0003800000 */
[----:B------:R-:W-:Y:S01]  /*8790*/  IMAD R3, R141, 0xc0, RZ ;  /* 0x000000c08d037824 */ /* 0x000fe200078e02ff */
[----:B------:R-:W-:Y:S01]  /*87a0*/  ISETP.GE.AND P0, PT, R26, R31, PT ;  /* 0x0000001f1a00720c */ /* 0x000fe20003f06270 */
[----:B------:R-:W-:Y:S01]  /*87b0*/  IMAD.WIDE.U32 R10, R140, 0xc0, R24 ;  /* 0x000000c08c0a7825 */ /* 0x000fe200078e0018 */
[----:B-1----:R-:W-:Y:S04]  /*87c0*/  MOV R105, R97 ;  /* 0x0000006100697202 */ /* 0x002fe80000000f00 */
[----:B------:R-:W-:Y:S01]  /*87d0*/  IADD3 R11, PT, PT, R11, R3, RZ ;  /* 0x000000030b0b7210 */ /* 0x000fe20007ffe0ff */
[----:B--23--:R-:W-:Y:S04]  /*87e0*/  IMAD.WIDE.U32 R52, R146, 0xc0, R104 ;  /* 0x000000c092347825 */ /* 0x00cfe800078e0068 */
        /* <DEDUP_REMOVED lines=41> */
[----:B-1----:R-:W-:Y:S02]  /*8a80*/  @!P0 HADD2.F32 R9, -RZ, R7.H1_H1 ;  /* 0x30000007ff098230 */ /* 0x002fe40000004100 */
[----:B------:R-:W-:Y:S01]  /*8a90*/  @P1 FADD.FTZ R19, -R19, -RZ ;  /* 0x800000ff13131221 */ /* 0x000fe20000010100 */
[--C-:B------:R-:W-:Y:S02]  /*8aa0*/  @!P0 HADD2.F32 R7, -RZ, R43.reuse.H0_H0 ;  /* 0x2000002bff078230 */ /* 0x100fe40000004100 */
[----:B------:R-:W-:Y:S01]  /*8ab0*/  @!P0 FMUL.FTZ R5, R5, R14 ;  /* 0x0000000e05058220 */ /* 0x000fe20000410000 */
[----:B------:R-:W-:Y:S02]  /*8ac0*/  @!P0 HADD2.F32 R8, -RZ, R43.H1_H1 ;  /* 0x3000002bff088230 */ /* 0x000fe40000004100 */
[----:B------:R-:W-:Y:S01]  /*8ad0*/  @!P0 FMUL.FTZ R6, R6, R13 ;  /* 0x0000000d06068220 */ /* 0x000fe20000410000 */
[--C-:B------:R-:W-:Y:S02]  /*8ae0*/  @!P0 HADD2.F32 R13, -RZ, R17.reuse.H0_H0 ;  /* 0x20000011ff0d8230 */ /* 0x100fe40000004100 */
[----:B------:R-:W-:Y:S01]  /*8af0*/  @!P0 FMUL.FTZ R3, R3, R16 ;  /* 0x0000001003038220 */ /* 0x000fe20000410000 */
[--C-:B-----5:R-:W-:Y:S02]  /*8b00*/  @!P0 HADD2.F32 R14, -RZ, R36.reuse.H0_H0 ;  /* 0x20000024ff0e8230 */ /* 0x120fe40000004100 */
        /* <DEDUP_REMOVED lines=54> */
[----:B------:R-:W2:Y:S01]  /*8e70*/  @!P1 LD.E.128 R48, desc[UR4][R48.64+0x40] ;  /* 0x0000400430309980 */ /* 0x000ea2000c101d00 */
[----:B------:R-:W-:Y:S07]  /*8e80*/  ISETP.GE.AND P0, PT, R22, R31, PT ;  /* 0x0000001f1600720c */ /* 0x000fee0003f06270 */
[----:B------:R-:W3:Y:S08]  /*8e90*/  @!P1 LD.E.128 R4, desc[UR4][R4.64+0x40] ;  /* 0x0000400404049980 */ /* 0x000ef0000c101d00 */
[----:B------:R-:W4:Y:S08]  /*8ea0*/  LD.E.128 R40, desc[UR4][R10.64+0x40] ;  /* 0x000040040a287980 */ /* 0x000f30000c101d00 */
[----:B------:R5:W4:Y:S01]  /*8eb0*/  @!P1 LD.E.128 R36, desc[UR4][R8.64+0x40] ;  /* 0x0000400408249980 */ /* 0x000b22000c101d00 */
[----:B--2---:R-:W-:Y:S02]  /*8ec0*/  @!P1 HADD2.F32 R13, -RZ, R50.H1_H1 ;  /* 0x30000032ff0d9230 */ /* 0x004fe40000004100 */
[----:B------:R-:W-:Y:S02]  /*8ed0*/  @!P1 HADD2.F32 R17, -RZ, R48.H1_H1 ;  /* 0x30000030ff119230 */ /* 0x000fe40000004100 */
[----:B-----5:R-:W-:Y:S02]  /*8ee0*/  @!P1 HADD2.F32 R8, -RZ, R51.H1_H1 ;  /* 0x30000033ff089230 */ /* 0x020fe40000004100 */
[----:B------:R-:W-:Y:S01]  /*8ef0*/  @P2 FADD.FTZ R13, -R13, -RZ ;  /* 0x800000ff0d0d2221 */ /* 0x000fe20000010100 */
[----:B------:R-:W-:Y:S02]  /*8f00*/  @!P1 HADD2.F32 R14, -RZ, R50.H0_H0 ;  /* 0x20000032ff0e9230 */ /* 0x000fe40000004100 */
[----:B------:R-:W-:Y:S01]  /*8f10*/  @P2 FADD.FTZ R17, -R17, -RZ ;  /* 0x800000ff11112221 */ /* 0x000fe20000010100 */
[--C-:B---3--:R-:W-:Y:S02]  /*8f20*/  @!P1 HADD2.F32 R0, -RZ, R4.reuse.H0_H0 ;  /* 0x20000004ff009230 */ /* 0x108fe40000004100 */
[----:B------:R-:W-:Y:S01]  /*8f30*/  @P2 FADD.FTZ R8, -R8, -RZ ;  /* 0x800000ff08082221 */ /* 0x000fe20000010100 */
[----:B------:R-:W-:Y:S02]  /*8f40*/  @!P1 HADD2.F32 R2, -RZ, R4.H1_H1 ;  /* 0x30000004ff029230 */ /* 0x000fe40000004100 */
[----:B------:R-:W-:Y:S01]  /*8f50*/  @P2 FADD.FTZ R14, -R14, -RZ ;  /* 0x800000ff0e0e2221 */ /* 0x000fe20000010100 */
[--C-:B------:R-:W-:Y:S02]  /*8f60*/  @!P1 HADD2.F32 R3, -RZ, R5.reuse.H0_H0 ;  /* 0x20000005ff039230 */ /* 0x100fe40000004100 */
[----:B------:R-:W-:Y:S02]  /*8f70*/  @!P1 HADD2.F32 R4, -RZ, R5.H1_H1 ;  /* 0x30000005ff049230 */ /* 0x000fe40000004100 */
[----:B------:R-:W-:Y:S01]  /*8f80*/  @!P1 FMUL.FTZ R2, R2, R17 ;  /* 0x0000001102029220 */ /* 0x000fe20000410000 */
[--C-:B------:R-:W-:Y:S01]  /*8f90*/  @!P1 HADD2.F32 R5, -RZ, R6.reuse.H0_H0 ;  /* 0x20000006ff059230 */ /* 0x100fe20000004100 */
[----:B----4-:R-:W-:Y:S01]  /*8fa0*/  @!P1 MOV R17, R41 ;  /* 0x0000002900119202 */ /* 0x010fe20000000f00 */
        /* <DEDUP_REMOVED lines=70> */
[----:B-1----:R3:W5:Y:S08]  /*9410*/  LD.E.128 R44, desc[UR4][R10.64+0x80] ;  /* 0x000080040a2c7980 */ /* 0x002770000c101d00 */
        /* <DEDUP_REMOVED lines=70> */
.L_x_3953:
[----:B------:R-:W-:Y:S05]  /*9880*/  BSYNC.RECONVERGENT B0 ;  /* 0x0000000000007941 */ /* 0x000fea0003800200 */
.L_x_3952:
[----:B------:R-:W5:Y:S01]  /*9890*/  LD.E R3, desc[UR4][R116.64+0xd0] ;  /* 0x0000d00474037980 */ /* 0x000f62000c101900 */
[----:B------:R-:W-:Y:S02]  /*98a0*/  IMAD.MOV.U32 R103, RZ, RZ, R95 ;  /* 0x000000ffff677224 */ /* 0x000fe400078e005f */
[----:B------:R-:W-:Y:S02]  /*98b0*/  IMAD.MOV.U32 R101, RZ, RZ, R93 ;  /* 0x000000ffff657224 */ /* 0x000fe400078e005d */
[----:B-----5:R-:W-:Y:S05]  /*98c0*/  IMAD.U32 R3, R3, -0x40, RZ ;  /* 0xffffffc003037824 */ /* 0x020fea00078e00ff */
[C---:B------:R-:W-:Y:S02]  /*98d0*/  LEA R102, P1, R3.reuse, R102, 0x1 ;  /* 0x0000006603667211 */ /* 0x040fe400078208ff */
[C---:B------:R-:W-:Y:S02]  /*98e0*/  LEA R100, P0, R3.reuse, R100, 0x1 ;  /* 0x0000006403647211 */ /* 0x040fe400078008ff */
[C---:B------:R-:W-:Y:S02]  /*98f0*/  LEA.HI.X.SX32 R95, R3.reuse, R103, 0x1, P1 ;  /* 0x00000067035f7211 */ /* 0x040fe400008f0eff */
[----:B------:R-:W-:Y:S09]  /*9900*/  LEA.HI.X.SX32 R93, R3, R101, 0x1, P0 ;  /* 0x00000065035d7211 */ /* 0x000ff200000f0eff */
.L_x_3936:
[----:B------:R-:W-:Y:S05]  /*9910*/  BSYNC.RECONVERGENT B1 ;  /* 0x0000000000017941 */ /* 0x000fea0003800200 */
.L_x_3934:
        /* <DEDUP_REMOVED lines=101> */
.L_x_3955:
[----:B------:R-:W-:Y:S05]  /*9f70*/  BSYNC.RECONVERGENT B0 ;  /* 0x0000000000007941 */ /* 0x000fea0003800200 */
.L_x_3954:
[----:B------:R-:W-:Y:S05]  /*9f80*/  @P3 BRA `(.L_x_3956) ;  /* 0xffffff8400903947 */ /* 0x000fea000383ffff */
.L_x_3933:
        /* <DEDUP_REMOVED lines=8> */
[----:B----4-:R-:W-:-:S03]  /*a010*/  VIADD R34, R136, 0x20 ;  /* 0x0000002088227836 */ /* 0x010fc60000000000 */
        /* <DEDUP_REMOVED lines=9> */
.L_x_3960:
[----:B------:R-:W-:Y:S05]  /*a0b0*/  BSYNC.RECONVERGENT B0 ;  /* 0x0000000000007941 */ /* 0x000fea0003800200 */
.L_x_3959:
[----:B------:R-:W-:Y:S05]  /*a0c0*/  @P0 BRA `(.L_x_3961) ;  /* 0x0000003400140947 */ /* 0x000fea0003800000 */
[----:B-----5:R-:W-:-:S04]  /*a0d0*/  LEA R2, P0, R89, R134, 0x1 ;  /* 0x0000008659027211 */ /* 0x020fc800078008ff */
        /* <DEDUP_REMOVED lines=8> */
.L_x_3958:
[----:B------:R-:W2:Y:S04]  /*a160*/  LD.E.64 R4, desc[UR4][R116.64+0xf0] ;  /* 0x0000f00474047980 */ /* 0x000ea8000c101b00 */
[----:B------:R-:W3:Y:S04]  /*a170*/  LD.E.U8 R0, desc[UR4][R116.64+0x1b3] ;  /* 0x0001b30474007980 */ /* 0x000ee8000c101100 */
[----:B------:R1:W5:Y:S04]  /*a180*/  LD.E.64 R24, desc[UR4][R116.64+0x148] ;  /* 0x0001480474187980 */ /* 0x000368000c101b00 */
[----:B----4-:R1:W5:Y:S01]  /*a190*/  LD.E.64 R32, desc[UR4][R116.64+0x150] ;  /* 0x0001500474207980 */ /* 0x010362000c101b00 */
        /* <DEDUP_REMOVED lines=12> */
[----:B-----5:R-:W-:Y:S02]  /*a260*/  IADD3 R2, P0, PT, R130, R5, RZ ;  /* 0x0000000582027210 */ /* 0x020fe40007f1e0ff */
        /* <DEDUP_REMOVED lines=8> */
[-C--:B------:R-:W-:Y:S02]  /*a2f0*/  IADD3 R18, P1, PT, R24, R21.reuse, RZ ;  /* 0x0000001518127210 */ /* 0x080fe40007f3e0ff */
        /* <DEDUP_REMOVED lines=50> */
.L_x_3966:
[----:B------:R-:W-:Y:S05]  /*a620*/  BSYNC.RECONVERGENT B0 ;  /* 0x0000000000007941 */ /* 0x000fea0003800200 */
.L_x_3965:
        /* <DEDUP_REMOVED lines=44> */
.L_x_3968:
[----:B------:R-:W-:Y:S05]  /*a8f0*/  BSYNC.RECONVERGENT B0 ;  /* 0x0000000000007941 */ /* 0x000fea0003800200 */
.L_x_3967:
        /* <DEDUP_REMOVED lines=46> */
.L_x_3970:
[----:B------:R-:W-:Y:S05]  /*abe0*/  BSYNC.RECONVERGENT B0 ;  /* 0x0000000000007941 */ /* 0x000fea0003800200 */
.L_x_3969:
[----:B-----5:R2:W-:Y:S02]  /*abf0*/  STS.128 [R84+0x2000], R8 ;  /* 0x0020000854007388 */ /* 0x0205e40000000c00 */
.L_x_3964:
[----:B------:R-:W-:Y:S05]  /*ac00*/  BSYNC.RECONVERGENT B1 ;  /* 0x0000000000017941 */ /* 0x000fea0003800200 */
.L_x_3963:
        /* <DEDUP_REMOVED lines=51> */
.L_x_3972:
[----:B------:R-:W-:Y:S05]  /*af40*/  BSYNC.RECONVERGENT B0 ;  /* 0x0000000000007941 */ /* 0x000fea0003800200 */
.L_x_3971:
[----:B-----5:R4:W-:Y:S04]  /*af50*/  STS.128 [R84+0x800], R8 ;  /* 0x0008000854007388 */ /* 0x0209e80000000c00 */
[----:B---3--:R4:W5:Y:S01]  /*af60*/  LD.E.128 R12, desc[UR4][R16.64+0x40] ;  /* 0x00004004100c7980 */ /* 0x008962000c101d00 */
[----:B------:R-:W-:Y:S04]  /*af70*/  BSSY.RECONVERGENT B0, `(.L_x_3973) ;  /* 0x000002a000007945 */ /* 0x000fe80003800200 */
[----:B------:R-:W-:Y:S05]  /*af80*/  @P0 BRA `(.L_x_3974) ;  /* 0x0000000000a00947 */ /* 0x000fea0003800000 */
[----:B------:R-:W3:Y:S04]  /*af90*/  LD.E.64 R4, desc[UR4][R20.64+0x20] ;  /* 0x0000200414047980 */ /* 0x000ee8000c101b00 */
[----:B------:R-:W2:Y:S01]  /*afa0*/  LD.E.64 R6, desc[UR4][R18.64+0x20] ;  /* 0x0000200412067980 */ /* 0x000ea2000c101b00 */
[--C-:B----45:R-:W-:Y:S02]  /*afb0*/  HADD2.F32 R10, -RZ, R13.reuse.H0_H0 ;  /* 0x2000000dff0a7230 */ /* 0x130fe40000004100 */
        /* <DEDUP_REMOVED lines=37> */
.L_x_3974:
[----:B------:R-:W-:Y:S05]  /*b210*/  BSYNC.RECONVERGENT B0 ;  /* 0x0000000000007941 */ /* 0x000fea0003800200 */
.L_x_3973:
[----:B-----5:R3:W-:Y:S04]  /*b220*/  STS.128 [R84+0x1800], R12 ;  /* 0x0018000c54007388 */ /* 0x0207e80000000c00 */
[----:B----4-:R3:W5:Y:S01]  /*b230*/  LD.E.128 R8, desc[UR4][R16.64+0x80] ;  /* 0x0000800410087980 */ /* 0x010762000c101d00 */
[----:B------:R-:W-:Y:S01]  /*b240*/  LOP3.LUT R26, R26, 0x40, RZ, 0xfc, !PT ;  /* 0x000000401a1a7812 */ /* 0x000fe200078efcff */
[----:B------:R-:W-:Y:S03]  /*b250*/  BSSY.RECONVERGENT B0, `(.L_x_3975) ;  /* 0x000002a000007945 */ /* 0x000fe60003800200 */
[----:B------:R-:W-:-:S13]  /*b260*/  ISETP.GE.AND P0, PT, R26, R3, PT ;  /* 0x000000031a00720c */ /* 0x000fda0003f06270 */
[----:B------:R-:W-:Y:S05]  /*b270*/  @P0 BRA `(.L_x_3976) ;  /* 0x00000000009c0947 */ /* 0x000fea0003800000 */
[----:B------:R-:W4:Y:S04]  /*b280*/  LD.E.64 R2, desc[UR4][R20.64+0x40] ;  /* 0x0000400414027980 */ /* 0x000f28000c101b00 */
[----:B------:R-:W2:Y:S01]  /*b290*/  LD.E.64 R4, desc[UR4][R18.64+0x40] ;  /* 0x0000400412047980 */ /* 0x000ea2000c101b00 */
[--C-:B---3-5:R-:W-:Y:S01]  /*b2a0*/  HADD2.F32 R13, -RZ, R9.reuse.H0_H0 ;  /* 0x20000009ff0d7230 */ /* 0x128fe20000004100 */
[----:B------:R-:W-:Y:S01]  /*b2b0*/  MOV R12, R10 ;  /* 0x0000000a000c7202 */ /* 0x000fe20000000f00 */
[----:B------:R-:W-:Y:S02]  /*b2c0*/  HADD2.F32 R14, -RZ, R9.H1_H1 ;  /* 0x30000009ff0e7230 */ /* 0x000fe40000004100 */
[--C-:B------:R-:W-:Y:S02]  /*b2d0*/  HADD2.F32 R10, -RZ, R11.reuse.H1_H1 ;  /* 0x3000000bff0a7230 */ /* 0x100fe40000004100 */
[----:B------:R-:W-:-:S02]  /*b2e0*/  HADD2.F32 R15, -RZ, R11.H0_H0 ;  /* 0x2000000bff0f7230 */ /* 0x000fc40000004100 */
[----:B----4-:R-:W-:Y:S02]  /*b2f0*/  HADD2.F32 R6, -RZ, R2.H1_H1 ;  /* 0x30000002ff067230 */ /* 0x010fe40000004100 */
[----:B------:R-:W-:Y:S02]  /*b300*/  HADD2.F32 R0, -RZ, R3.H1_H1 ;  /* 0x30000003ff007230 */ /* 0x000fe40000004100 */
[--C-:B--2---:R-:W-:Y:S02]  /*b310*/  HADD2.F32 R9, -RZ, R4.reuse.H1_H1 ;  /* 0x30000004ff097230 */ /* 0x104fe40000004100 */
        /* <DEDUP_REMOVED lines=29> */
.L_x_3976:
[----:B------:R-:W-:Y:S05]  /*b4f0*/  BSYNC.RECONVERGENT B0 ;  /* 0x0000000000007941 */ /* 0x000fea0003800200 */
.L_x_3975:
[----:B-----5:R4:W-:Y:S01]  /*b500*/  STS.128 [R84+0x2800], R8 ;  /* 0x0028000854007388 */ /* 0x0209e20000000c00 */
[----:B------:R-:W-:Y:S05]  /*b510*/  BRA `(.L_x_3961) ;  /* 0x0000002000007947 */ /* 0x000fea0003800000 */
.L_x_3962:
        /* <DEDUP_REMOVED lines=26> */
[----:B------:R-:W3:Y:S01]  /*b6c0*/  LD.E.128 R4, desc[UR4][R4.64] ;  /* 0x0000000404047980 */ /* 0x000ee2000c101d00 */
[----:B------:R-:W-:-:S06]  /*b6d0*/  IADD3.X R9, PT, PT, R25, R9, RZ, P1, !PT ;  /* 0x0000000919097210 */ /* 0x000fcc0000ffe4ff */
[----:B------:R-:W4:Y:S01]  /*b6e0*/  LD.E.128 R8, desc[UR4][R8.64] ;  /* 0x0000000408087980 */ /* 0x000f22000c101d00 */
[----:B-----5:R-:W-:Y:S01]  /*b6f0*/  MOV R28, R22 ;  /* 0x00000016001c7202 */ /* 0x020fe20000000f00 */
        /* <DEDUP_REMOVED lines=8> */
[--C-:B---3--:R-:W-:Y:S02]  /*b780*/  HADD2.F32 R15, -RZ, R4.reuse.H0_H0 ;  /* 0x20000004ff0f7230 */ /* 0x108fe40000004100 */
        /* <DEDUP_REMOVED lines=51> */
.L_x_3980:
[----:B------:R-:W-:Y:S05]  /*bac0*/  BSYNC.RECONVERGENT B0 ;  /* 0x0000000000007941 */ /* 0x000fea0003800200 */
.L_x_3979:
[----:B-----5:R2:W-:Y:S04]  /*bad0*/  STS.128 [R84], R20 ;  /* 0x0000001454007388 */ /* 0x0205e80000000c00 */
[----:B------:R2:W5:Y:S01]  /*bae0*/  LD.E.128 R28, desc[UR4][R134.64+0x40] ;  /* 0x00004004861c7980 */ /* 0x000562000c101d00 */
        /* <DEDUP_REMOVED lines=18> */
[--C-:B--2---:R-:W-:Y:S02]  /*bc10*/  HADD2.F32 R20, -RZ, R12.reuse.H0_H0 ;  /* 0x2000000cff147230 */ /* 0x104fe40000004100 */
        /* <DEDUP_REMOVED lines=59> */
.L_x_3982:
[----:B------:R-:W-:Y:S05]  /*bfd0*/  BSYNC.RECONVERGENT B0 ;  /* 0x0000000000007941 */ /* 0x000fea0003800200 */
.L_x_3981:
        /* <DEDUP_REMOVED lines=22> */
[----:B---3-5:R-:W-:Y:S01]  /*c140*/  MOV R28, R22 ;  /* 0x00000016001c7202 */ /* 0x028fe20000000f00 */
        /* <DEDUP_REMOVED lines=60> */
.L_x_3984:
[----:B------:R-:W-:Y:S05]  /*c510*/  BSYNC.RECONVERGENT B0 ;  /* 0x0000000000007941 */ /* 0x000fea0003800200 */
.L_x_3983:
[----:B-----5:R2:W-:Y:S02]  /*c520*/  STS.128 [R84+0x2000], R20 ;  /* 0x0020001454007388 */ /* 0x0205e40000000c00 */
.L_x_3978:
[----:B------:R-:W-:Y:S05]  /*c530*/  BSYNC.RECONVERGENT B1 ;  /* 0x0000000000017941 */ /* 0x000fea0003800200 */
.L_x_3977:
        /* <DEDUP_REMOVED lines=26> */
[----:B------:R-:W2:Y:S01]  /*c6e0*/  LD.E.128 R8, desc[UR4][R8.64] ;  /* 0x0000000408087980 */ /* 0x000ea2000c101d00 */
[----:B---3-5:R-:W-:Y:S01]  /*c6f0*/  MOV R28, R22 ;  /* 0x00000016001c7202 */ /* 0x028fe20000000f00 */
[--C-:B----4-:R-:W-:Y:S02]  /*c700*/  HADD2.F32 R22, -RZ, R12.reuse.H0_H0 ;  /* 0x2000000cff167230 */ /* 0x110fe40000004100 */
        /* <DEDUP_REMOVED lines=15> */
[----:B------:R-:W-:Y:S02]  /*c800*/  HADD2.F32 R6, -RZ, R6.H1_H1 ;  /* 0x30000006ff067230 */ /* 0x000fe40000004100 */
[----:B------:R-:W-:Y:S01]  /*c810*/  @P2 FADD.FTZ R5, -R5, -RZ ;  /* 0x800000ff05052221 */ /* 0x000fe20000010100 */
[----:B------:R-:W-:-:S02]  /*c820*/  HADD2.F32 R40, -RZ, R7.H1_H1 ;  /* 0x30000007ff287230 */ /* 0x000fc40000004100 */
[----:B------:R-:W-:Y:S01]  /*c830*/  FMUL.FTZ R29, R29, R4 ;  /* 0x000000041d1d7220 */ /* 0x000fe20000410000 */
[----:B------:R-:W-:Y:S02]  /*c840*/  HADD2.F32 R41, -RZ, R7.H0_H0 ;  /* 0x20000007ff297230 */ /* 0x000fe40000004100 */
[----:B------:R-:W-:Y:S01]  /*c850*/  @P2 FADD.FTZ R6, -R6, -RZ ;  /* 0x800000ff06062221 */ /* 0x000fe20000010100 */
[----:B------:R-:W-:Y:S01]  /*c860*/  FMUL.FTZ R30, R30, R5 ;  /* 0x000000051e1e7220 */ /* 0x000fe20000410000 */
[----:B------:R-:W-:Y:S02]  /*c870*/  HADD2.F32 R5, -RZ, R20.H0_H0 ;  /* 0x20000014ff057230 */ /* 0x000fe40000004100 */
[----:B------:R-:W-:Y:S01]  /*c880*/  @P2 FADD.FTZ R38, -R38, -RZ ;  /* 0x800000ff26262221 */ /* 0x000fe20000010100 */
[----:B------:R-:W-:Y:S02]  /*c890*/  HADD2.F32 R4, -RZ, R8.H0_H0 ;  /* 0x20000008ff047230 */ /* 0x000fe40000004100 */
[----:B------:R-:W-:Y:S01]  /*c8a0*/  FMUL.FTZ R31, R31, R6 ;  /* 0x000000061f1f7220 */ /* 0x000fe20000410000 */
[----:B------:R-:W-:-:S02]  /*c8b0*/  HADD2.F32 R20, -RZ, R20.H1_H1 ;  /* 0x30000014ff147230 */ /* 0x000fc40000004100 */
[----:B------:R-:W-:Y:S01]  /*c8c0*/  FMUL.FTZ R22, R22, R15 ;  /* 0x0000000f16167220 */ /* 0x000fe20000410000 */
[----:B------:R-:W-:Y:S02]  /*c8d0*/  HADD2.F32 R8, -RZ, R8.H1_H1 ;  /* 0x30000008ff087230 */ /* 0x000fe40000004100 */
[----:B------:R-:W-:Y:S01]  /*c8e0*/  FMUL.FTZ R12, R12, R39 ;  /* 0x000000270c0c7220 */ /* 0x000fe20000410000 */
[----:B------:R-:W-:Y:S02]  /*c8f0*/  HADD2.F32 R7, -RZ, R21.H0_H0 ;  /* 0x20000015ff077230 */ /* 0x000fe40000004100 */
[----:B------:R-:W-:Y:S01]  /*c900*/  @P2 FADD.FTZ R40, -R40, -RZ ;  /* 0x800000ff28282221 */ /* 0x000fe20000010100 */
[----:B------:R-:W-:Y:S02]  /*c910*/  HADD2.F32 R6, -RZ, R9.H0_H0 ;  /* 0x20000009ff067230 */ /* 0x000fe40000004100 */
[----:B------:R-:W-:Y:S01]  /*c920*/  @P2 FADD.FTZ R41, -R41, -RZ ;  /* 0x800000ff29292221 */ /* 0x000fe20000010100 */
[----:B------:R-:W-:Y:S01]  /*c930*/  FMUL.FTZ R13, R13, R38 ;  /* 0x000000260d0d7220 */ /* 0x000fe20000410000 */
[----:B------:R-:W-:Y:S01]  /*c940*/  FFMA.FTZ R29, R20, R8, R29 ;  /* 0x00000008141d7223 */ /* 0x000fe2000001001d */
[----:B------:R-:W-:Y:S01]  /*c950*/  FMUL.FTZ R35, R35, R40 ;  /* 0x0000002823237220 */ /* 0x000fe20000410000 */
[----:B------:R-:W-:-:S02]  /*c960*/  HADD2.F32 R38, -RZ, R10.H0_H0 ;  /* 0x2000000aff267230 */ /* 0x000fc40000004100 */
[----:B------:R-:W-:Y:S01]  /*c970*/  FFMA.FTZ R4, R5, R4, R22 ;  /* 0x0000000405047223 */ /* 0x000fe20000010016 */
[----:B------:R-:W-:Y:S01]  /*c980*/  FFMA.FTZ R6, R7, R6, R12 ;  /* 0x0000000607067223 */ /* 0x000fe2000001000c */
[----:B------:R-:W-:Y:S02]  /*c990*/  HADD2.F32 R8, -RZ, R28.H0_H0 ;  /* 0x2000001cff087230 */ /* 0x000fe40000004100 */
[----:B------:R-:W-:Y:S01]  /*c9a0*/  FMUL.FTZ R14, R14, R41 ;  /* 0x000000290e0e7220 */ /* 0x000fe20000410000 */
[----:B------:R-:W-:Y:S01]  /*c9b0*/  HADD2.F32 R9, -RZ, R9.H1_H1 ;  /* 0x30000009ff097230 */ /* 0x000fe20000004100 */
[----:B------:R-:W-:Y:S01]  /*c9c0*/  F2FP.F16.F32.PACK_AB R20, R29, R4 ;  /* 0x000000041d14723e */ /* 0x000fe200000000ff */
[----:B------:R-:W-:Y:S02]  /*c9d0*/  HADD2.F32 R10, -RZ, R10.H1_H1 ;  /* 0x3000000aff0a7230 */ /* 0x000fe40000004100 */
[----:B------:R-:W-:Y:S01]  /*c9e0*/  FFMA.FTZ R8, R8, R38, R13 ;  /* 0x0000002608087223 */ /* 0x000fe2000001000d */
[----:B------:R-:W-:-:S02]  /*c9f0*/  HADD2.F32 R15, -RZ, R11.H0_H0 ;  /* 0x2000000bff0f7230 */ /* 0x000fc40000004100 */
[----:B------:R-:W-:Y:S02]  /*ca00*/  HADD2.F32 R40, -RZ, R11.H1_H1 ;  /* 0x3000000bff287230 */ /* 0x000fe40000004100 */
[----:B------:R-:W-:Y:S02]  /*ca10*/  HADD2.F32 R21, -RZ, R21.H1_H1 ;  /* 0x30000015ff157230 */ /* 0x000fe40000004100 */
[----:B------:R-:W-:Y:S02]  /*ca20*/  HADD2.F32 R28, -RZ, R28.H1_H1 ;  /* 0x3000001cff1c7230 */ /* 0x000fe40000004100 */
[--C-:B------:R-:W-:Y:S02]  /*ca30*/  HADD2.F32 R5, -RZ, R23.reuse.H0_H0 ;  /* 0x20000017ff057230 */ /* 0x100fe40000004100 */
[----:B------:R-:W-:Y:S01]  /*ca40*/  FFMA.FTZ R9, R21, R9, R30 ;  /* 0x0000000915097223 */ /* 0x000fe2000001001e */
[----:B------:R-:W-:Y:S02]  /*ca50*/  HADD2.F32 R12, -RZ, R23.H1_H1 ;  /* 0x30000017ff0c7230 */ /* 0x000fe40000004100 */
[----:B------:R-:W-:Y:S01]  /*ca60*/  FFMA.FTZ R31, R28, R10, R31 ;  /* 0x0000000a1c1f7223 */ /* 0x000fe2000001001f */
[----:B------:R-:W-:Y:S01]  /*ca70*/  FFMA.FTZ R5, R5, R15, R14 ;  /* 0x0000000f05057223 */ /* 0x000fe2000001000e */
[----:B------:R-:W-:Y:S01]  /*ca80*/  F2FP.F16.F32.PACK_AB R21, R9, R6 ;  /* 0x000000060915723e */ /* 0x000fe200000000ff */
[----:B------:R-:W-:-:S02]  /*ca90*/  FFMA.FTZ R12, R12, R40, R35 ;  /* 0x000000280c0c7223 */ /* 0x000fc40000010023 */
[----:B------:R-:W-:-:S03]  /*caa0*/  F2FP.F16.F32.PACK_AB R22, R31, R8 ;  /* 0x000000081f16723e */ /* 0x000fc600000000ff */
[----:B------:R-:W-:-:S03]  /*cab0*/  F2FP.F16.F32.PACK_AB R23, R12, R5 ;  /* 0x000000050c17723e */ /* 0x000fc600000000ff */
.L_x_3986:
[----:B------:R-:W-:Y:S05]  /*cac0*/  BSYNC.RECONVERGENT B0 ;  /* 0x0000000000007941 */ /* 0x000fea0003800200 */
.L_x_3985:
[----:B-----5:R4:W-:Y:S04]  /*cad0*/  STS.128 [R84+0x800], R20 ;  /* 0x0008001454007388 */ /* 0x0209e80000000c00 */
[----:B---3--:R4:W5:Y:S01]  /*cae0*/  LD.E.128 R28, desc[UR4][R36.64+0x40] ;  /* 0x00004004241c7980 */ /* 0x008962000c101d00 */
        /* <DEDUP_REMOVED lines=15> */
[----:B------:R-:W3:Y:S01]  /*cbe0*/  LD.E.128 R4, desc[UR4][R4.64+0x40] ;  /* 0x0000400404047980 */ /* 0x000ee2000c101d00 */
[----:B------:R-:W-:-:S06]  /*cbf0*/  IADD3.X R9, PT, PT, R25, R11, RZ, P0, !PT ;  /* 0x0000000b19097210 */ /* 0x000fcc00007fe4ff */
[----:B------:R-:W2:Y:S01]  /*cc00*/  LD.E.128 R8, desc[UR4][R8.64+0x40] ;  /* 0x0000400408087980 */ /* 0x000ea2000c101d00 */
[--C-:B----4-:R-:W-:Y:S02]  /*cc10*/  HADD2.F32 R20, -RZ, R12.reuse.H0_H0 ;  /* 0x2000000cff147230 */ /* 0x110fe40000004100 */
        /* <DEDUP_REMOVED lines=15> */
[----:B------:R-:W-:Y:S02]  /*cd10*/  HADD2.F32 R6, -RZ, R6.H1_H1 ;  /* 0x30000006ff067230 */ /* 0x000fe40000004100 */
[----:B------:R-:W-:Y:S01]  /*cd20*/  @P1 FADD.FTZ R5, -R5, -RZ ;  /* 0x800000ff05051221 */ /* 0x000fe20000010100 */
[--C-:B------:R-:W-:Y:S02]  /*cd30*/  HADD2.F32 R40, -RZ, R7.reuse.H1_H1 ;  /* 0x30000007ff287230 */ /* 0x100fe40000004100 */
[----:B------:R-:W-:Y:S01]  /*cd40*/  FMUL.FTZ R21, R21, R4 ;  /* 0x0000000415157220 */ /* 0x000fe20000410000 */
[----:B------:R-:W-:-:S02]  /*cd50*/  HADD2.F32 R41, -RZ, R7.H0_H0 ;  /* 0x20000007ff297230 */ /* 0x000fc40000004100 */
[----:B------:R-:W-:Y:S01]  /*cd60*/  @P1 FADD.FTZ R6, -R6, -RZ ;  /* 0x800000ff06061221 */ /* 0x000fe20000010100 */
[----:B------:R-:W-:Y:S01]  /*cd70*/  FMUL.FTZ R22, R22, R5 ;  /* 0x0000000516167220 */ /* 0x000fe20000410000 */
[----:B-----5:R-:W-:Y:S02]  /*cd80*/  HADD2.F32 R5, -RZ, R28.H0_H0 ;  /* 0x2000001cff057230 */ /* 0x020fe40000004100 */
[----:B------:R-:W-:Y:S01]  /*cd90*/  @P1 FADD.FTZ R38, -R38, -RZ ;  /* 0x800000ff26261221 */ /* 0x000fe20000010100 */
[----:B--2---:R-:W-:Y:S02]  /*cda0*/  HADD2.F32 R4, -RZ, R8.H0_H0 ;  /* 0x20000008ff047230 */ /* 0x004fe40000004100 */
[----:B------:R-:W-:Y:S01]  /*cdb0*/  FMUL.FTZ R23, R23, R6 ;  /* 0x0000000617177220 */ /* 0x000fe20000410000 */
[----:B------:R-:W-:Y:S02]  /*cdc0*/  HADD2.F32 R28, -RZ, R28.H1_H1 ;  /* 0x3000001cff1c7230 */ /* 0x000fe40000004100 */
[----:B------:R-:W-:Y:S01]  /*cdd0*/  FMUL.FTZ R20, R20, R15 ;  /* 0x0000000f14147220 */ /* 0x000fe20000410000 */
[----:B------:R-:W-:-:S02]  /*cde0*/  HADD2.F32 R8, -RZ, R8.H1_H1 ;  /* 0x30000008ff087230 */ /* 0x000fc40000004100 */
        /* <DEDUP_REMOVED lines=30> */
.L_x_3988:
[----:B------:R-:W-:Y:S05]  /*cfd0*/  BSYNC.RECONVERGENT B0 ;  /* 0x0000000000007941 */ /* 0x000fea0003800200 */
.L_x_3987:
[----:B-----5:R3:W-:Y:S04]  /*cfe0*/  STS.128 [R84+0x1800], R28 ;  /* 0x0018001c54007388 */ /* 0x0207e80000000c00 */
[----:B----4-:R3:W5:Y:S01]  /*cff0*/  LD.E.128 R20, desc[UR4][R36.64+0x80] ;  /* 0x0000800424147980 */ /* 0x010762000c101d00 */
        /* <DEDUP_REMOVED lines=80> */
.L_x_3990:
[----:B------:R-:W-:Y:S05]  /*d500*/  BSYNC.RECONVERGENT B0 ;  /* 0x0000000000007941 */ /* 0x000fea0003800200 */
.L_x_3989:
[----:B-----5:R4:W-:Y:S02]  /*d510*/  STS.128 [R84+0x2800], R20 ;  /* 0x0028001454007388 */ /* 0x0209e40000000c00 */
.L_x_3961:
[----:B------:R-:W-:Y:S05]  /*d520*/  BSYNC.RECONVERGENT B2 ;  /* 0x0000000000027941 */ /* 0x000fea0003800200 */
.L_x_3957:
[----:B--2---:R-:W-:Y:S01]  /*d530*/  IMAD.IADD R3, R86, 0x1, -R155 ;  /* 0x0000000156037824 */ /* 0x004fe200078e0a9b */
[----:B------:R-:W-:Y:S01]  /*d540*/  BSSY.RECONVERGENT B1, `(.L_x_3991) ;  /* 0x00001d3000017945 */ /* 0x000fe20003800200 */
[C---:B------:R-:W-:Y:S02]  /*d550*/  VIADD R0, R136.reuse, 0x60 ;  /* 0x0000006088007836 */ /* 0x040fe40000000000 */
[----:B-----5:R-:W-:Y:S01]  /*d560*/  VIADD R2, R136, 0x40 ;  /* 0x0000004088027836 */ /* 0x020fe20000000000 */
[-C--:B------:R-:W-:Y:S01]  /*d570*/  ISETP.GE.AND P5, PT, R34, R3.reuse, PT ;  /* 0x000000032200720c */ /* 0x080fe20003fa6270 */
[--C-:B------:R-:W-:Y:S01]  /*d580*/  IMAD R145, R66, 0x2, R63.reuse ;  /* 0x0000000242917824 */ /* 0x100fe200078e023f */
[-C--:B------:R-:W-:Y:S01]  /*d590*/  ISETP.GE.AND P3, PT, R0, R3.reuse, PT ;  /* 0x000000030000720c */ /* 0x080fe20003f66270 */
[----:B------:R-:W-:Y:S01]  /*d5a0*/  IMAD R144, R64, 0x2, R63 ;  /* 0x0000000240907824 */ /* 0x000fe200078e023f */
[-C--:B------:R-:W-:Y:S01]  /*d5b0*/  ISETP.GE.AND P6, PT, R136, R3.reuse, PT ;  /* 0x000000038800720c */ /* 0x080fe20003fc6270 */
[C---:B------:R-:W-:Y:S01]  /*d5c0*/  IMAD R143, R61.reuse, 0x2, R145 ;  /* 0x000000023d8f7824 */ /* 0x040fe200078e0291 */
[-C--:B------:R-:W-:Y:S01]  /*d5d0*/  ISETP.GE.AND P4, PT, R2, R3.reuse, PT ;  /* 0x000000030200720c */ /* 0x080fe20003f86270 */
[----:B------:R-:W-:Y:S01]  /*d5e0*/  IMAD R141, R61, 0x2, R144 ;  /* 0x000000023d8d7824 */ /* 0x000fe200078e0290 */
[----:B------:R-:W-:-:S02]  /*d5f0*/  ISETP.GE.AND P2, PT, R34, R3, PT ;  /* 0x000000032200720c */ /* 0x000fc40003f46270 */
[----:B------:R-:W-:-:S03]  /*d600*/  ISETP.GE.AND P1, PT, R0, R3, PT ;  /* 0x000000030000720c */ /* 0x000fc60003f26270 */
[CC--:B------:R-:W-:Y:S02]  /*d610*/  @!P5 LEA R6, P0, R85.reuse, R150.reuse, 0x1 ;  /* 0x000000965506d211 */ /* 0x0c0fe400078008ff */
[----:B------:R-:W-:Y:S02]  /*d620*/  @!P3 IMAD.MOV.U32 R151, RZ, RZ, R149 ;  /* 0x000000ffff97b224 */ /* 0x000fe400078e0095 */
[----:B------:R-:W-:Y:S01]  /*d630*/  @!P5 LEA.HI.X R7, R85, R149, R88, 0x1, P0 ;  /* 0x000000955507d211 */ /* 0x000fe200000f0c58 */
[----:B------:R-:W-:Y:S01]  /*d640*/  @!P3 IMAD R4, R147, 0xc0, RZ ;  /* 0x000000c09304b824 */ /* 0x000fe200078e02ff */
[C---:B----4-:R-:W-:Y:S01]  /*d650*/  @!P4 LEA R10, P0, R146.reuse, R150, 0x7 ;  /* 0x00000096920ac211 */ /* 0x050fe200078038ff */
[----:B------:R-:W-:-:S03]  /*d660*/  @!P3 IMAD.WIDE.U32 R8, R146, 0xc0, R150 ;  /* 0x000000c09208b825 */ /* 0x000fc600078e0096 */
[----:B------:R-:W-:Y:S01]  /*d670*/  @!P4 LEA.HI.X R11, R146, R149, R147, 0x7, P0 ;  /* 0x00000095920bc211 */ /* 0x000fe200000f3c93 */
[----:B------:R-:W-:Y:S02]  /*d680*/  @!P6 IMAD.MOV.U32 R151, RZ, RZ, R149 ;  /* 0x000000ffff97e224 */ /* 0x000fe400078e0095 */
[----:B------:R-:W-:Y:S01]  /*d690*/  @!P3 IMAD.IADD R9, R4, 0x1, R9 ;  /* 0x000000010409b824 */ /* 0x000fe200078e0209 */
[----:B------:R-:W-:Y:S01]  /*d6a0*/  @!P2 LEA R4, P0, R87, R152, 0x1 ;  /* 0x000000985704a211 */ /* 0x000fe200078008ff */
[----:B------:R-:W-:Y:S01]  /*d6b0*/  @!P1 IMAD R0, R119, 0xc0, RZ ;  /* 0x000000c077009824 */ /* 0x000fe200078e02ff */
[----:B------:R-:W-:Y:S01]  /*d6c0*/  @!PT LDS RZ, [RZ] ;  /* 0x00000000fffff984 */ /* 0x000fe20000000800 */
[----:B------:R-:W-:Y:S01]  /*d6d0*/  @!PT LDS RZ, [RZ] ;  /* 0x00000000fffff984 */ /* 0x000fe20000000800 */
[----:B------:R-:W-:Y:S01]  /*d6e0*/  @!PT LDS RZ, [RZ] ;  /* 0x00000000fffff984 */ /* 0x000fe20000000800 */
[----:B------:R-:W-:Y:S02]  /*d6f0*/  @!P6 LDGSTS.E.BYPASS.LTC128B.128 [R84+0x3000], desc[UR4][R150.64] ;  /* 0x030000009654efae */ /* 0x000fe4000b981a04 */
[----:B------:R-:W-:Y:S01]  /*d700*/  @!P2 LEA.HI.X R5, R87, R153, R90, 0x1, P0 ;  /* 0x000000995705a211 */ /* 0x000fe200000f0c5a */
[----:B------:R-:W-:Y:S01]  /*d710*/  IMAD R87, R71, 0x2, R155 ;  /* 0x0000000247577824 */ /* 0x000fe200078e029b */
[----:B------:R-:W-:Y:S03]  /*d720*/  @!P6 LDGSTS.E.BYPASS.LTC128B.128 [R84+0x5000], desc[UR4][R150.64+0x40] ;  /* 0x050000409654efae */ /* 0x000fe6000b981a04 */
[C---:B------:R-:W-:Y:S01]  /*d730*/  VIADD R71, R87.reuse, 0x10 ;  /* 0x0000001057477836 */ /* 0x040fe20000000000 */
[----:B------:R-:W-:Y:S01]  /*d740*/  @!P6 LDGSTS.E.BYPASS.LTC128B.128 [R84+0x7000], desc[UR4][R150.64+0x80] ;  /* 0x070000809654efae */ /* 0x000fe2000b981a04 */
[----:B------:R-:W-:-:S03]  /*d750*/  VIADD R69, R87, 0x11 ;  /* 0x0000001157457836 */ /* 0x000fc60000000000 */
[----:B------:R-:W-:Y:S04]  /*d760*/  @!P5 LDGSTS.E.BYPASS.LTC128B.128 [R84+0x3800], desc[UR4][R6.64] ;  /* 0x038000000654dfae */ /* 0x000fe8000b981a04 */
[----:B------:R-:W-:Y:S04]  /*d770*/  @!P5 LDGSTS.E.BYPASS.LTC128B.128 [R84+0x5800], desc[UR4][R6.64+0x40] ;  /* 0x058000400654dfae */ /* 0x000fe8000b981a04 */
[----:B------:R2:W-:Y:S01]  /*d780*/  @!P5 LDGSTS.E.BYPASS.LTC128B.128 [R84+0x7800], desc[UR4][R6.64+0x80] ;  /* 0x078000800654dfae */ /* 0x0005e2000b981a04 */
[----:B------:R-:W-:-:S03]  /*d790*/  ISETP.GE.AND P5, PT, R69, R86, PT ;  /* 0x000000564500720c */ /* 0x000fc60003fa6270 */
[----:B------:R-:W-:Y:S04]  /*d7a0*/  @!P4 LDGSTS.E.BYPASS.LTC128B.128 [R84+0x4000], desc[UR4][R10.64] ;  /* 0x040000000a54cfae */ /* 0x000fe8000b981a04 */
[----:B------:R-:W-:Y:S04]  /*d7b0*/  @!P4 LDGSTS.E.BYPASS.LTC128B.128 [R84+0x6000], desc[UR4][R10.64+0x40] ;  /* 0x060000400a54cfae */ /* 0x000fe8000b981a04 */
[----:B------:R-:W-:Y:S04]  /*d7c0*/  @!P4 LDGSTS.E.BYPASS.LTC128B.128 [R84+0x8000], desc[UR4][R10.64+0x80] ;  /* 0x080000800a54cfae */ /* 0x000fe8000b981a04 */
[----:B------:R-:W-:Y:S04]  /*d7d0*/  @!P3 LDGSTS.E.BYPASS.LTC128B.128 [R84+0x4800], desc[UR4][R8.64] ;  /* 0x048000000854bfae */ /* 0x000fe8000b981a04 */
[----:B------:R-:W-:Y:S04]  /*d7e0*/  @!P3 LDGSTS.E.BYPASS.LTC128B.128 [R84+0x6800], desc[UR4][R8.64+0x40] ;  /* 0x068000400854bfae */ /* 0x000fe8000b981a04 */
[----:B------:R-:W-:Y:S01]  /*d7f0*/  @!P3 LDGSTS.E.BYPASS.LTC128B.128 [R84+0x8800], desc[UR4][R8.64+0x80] ;  /* 0x088000800854bfae */ /* 0x000fe2000b981a04 */
[----:B------:R-:W-:Y:S01]  /*d800*/  ISETP.GE.AND P3, PT, R2, R3, PT ;  /* 0x000000030200720c */ /* 0x000fe20003f66270 */
[----:B------:R-:W-:-:S02]  /*d810*/  @!P1 IMAD.WIDE.U32 R2, R118, 0xc0, R152 ;  /* 0x000000c076029825 */ /* 0x000fc400078e0098 */
[----:B------:R-:W0:Y:S02]  /*d820*/  LDGDEPBAR ;  /* 0x00000000000079af */ /* 0x000e240000000000 */
[----:B------:R-:W-:-:S08]  /*d830*/  @!P1 IMAD.IADD R3, R0, 0x1, R3 ;  /* 0x0000000100039824 */ /* 0x000fd000078e0203 */
[----:B--2---:R-:W-:-:S04]  /*d840*/  @!P3 LEA R6, P0, R118, R152, 0x7 ;  /* 0x000000987606b211 */ /* 0x004fc800078038ff */
        /* <DEDUP_REMOVED lines=11> */
[----:B------:R-:W-:Y:S01]  /*d900*/  @P6 STS.128 [R84+0xd000], RZ ;  /* 0x00d000ff54006388 */ /* 0x000fe20000000c00 */
[----:B------:R-:W-:-:S03]  /*d910*/  ISETP.GE.AND P6, PT, R71, R86, PT ;  /* 0x000000564700720c */ /* 0x000fc60003fc6270 */
        /* <DEDUP_REMOVED lines=28> */
[----:B---3--:R-:W-:Y:S04]  /*dae0*/  LDSM.16.M88.4 R12, [R145] ;  /* 0x00000000910c783b */ /* 0x008fe80000000200 */
[----:B------:R-:W3:Y:S04]  /*daf0*/  LDSM.16.M88.4 R76, [R144+0x3000] ;  /* 0x00300000904c783b */ /* 0x000ee80000000200 */
[----:B------:R-:W4:Y:S04]  /*db00*/  LDSM.16.M88.4 R64, [R144+0x3400] ;  /* 0x003400009040783b */ /* 0x000f280000000200 */
[----:B------:R-:W1:Y:S04]  /*db10*/  LDSM.16.M88.4 R52, [R144+0x3800] ;  /* 0x003800009034783b */ /* 0x000e680000000200 */
[----:B------:R-:W1:Y:S04]  /*db20*/  LDSM.16.M88.4 R44, [R144+0x3c00] ;  /* 0x003c0000902c783b */ /* 0x000e680000000200 */
[----:B------:R-:W1:Y:S01]  /*db30*/  LDSM.16.M88.4 R36, [R144+0x4000] ;  /* 0x004000009024783b */ /* 0x000e620000000200 */
[----:B--2---:R-:W-:-:S03]  /*db40*/  VIADD R3, R87, 0x8 ;  /* 0x0000000857037836 */ /* 0x004fc60000000000 */
[----:B------:R-:W2:Y:S04]  /*db50*/  LDSM.16.M88.4 R28, [R144+0x4400] ;  /* 0x00440000901c783b */ /* 0x000ea80000000200 */
[----:B------:R-:W2:Y:S01]  /*db60*/  LDSM.16.M88.4 R20, [R144+0x4800] ;  /* 0x004800009014783b */ /* 0x000ea20000000200 */
[-C--:B------:R-:W-:Y:S01]  /*db70*/  ISETP.GE.AND P1, PT, R3, R86.reuse, PT ;  /* 0x000000560300720c */ /* 0x080fe20003f26270 */
[----:B------:R-:W-:Y:S02]  /*db80*/  VIADD R3, R87, 0x9 ;  /* 0x0000000957037836 */ /* 0x000fe40000000000 */
[----:B------:R-:W2:Y:S03]  /*db90*/  LDSM.16.M88.4 R88, [R144+0x4c00] ;  /* 0x004c00009058783b */ /* 0x000ea60000000200 */
[----:B------:R-:W-:Y:S01]  /*dba0*/  ISETP.GE.AND P0, PT, R3, R86, PT ;  /* 0x000000560300720c */ /* 0x000fe20003f06270 */
[----:B------:R-:W-:Y:S01]  /*dbb0*/  LDSM.16.M88.4 R104, [R143] ;  /* 0x000000008f68783b */ /* 0x000fe20000000200 */
[----:B------:R-:W-:-:S03]  /*dbc0*/  VIADD R3, R87, 0x18 ;  /* 0x0000001857037836 */ /* 0x000fc60000000000 */
[----:B------:R-:W2:Y:S02]  /*dbd0*/  LDSM.16.M88.4 R8, [R141+0x3000] ;  /* 0x003000008d08783b */ /* 0x000ea40000000200 */
[----:B------:R-:W-:Y:S01]  /*dbe0*/  ISETP.GE.AND P4, PT, R3, R86, PT ;  /* 0x000000560300720c */ /* 0x000fe20003f86270 */
[C---:B------:R-:W-:Y:S01]  /*dbf0*/  VIADD R3, R87.reuse, 0x19 ;  /* 0x0000001957037836 */ /* 0x040fe20000000000 */
[C---:B---3--:R-:W-:Y:S01]  /*dc00*/  HMMA.16816.F32 R80, R12.reuse, R76, RZ ;  /* 0x0000004c0c50723c */ /* 0x048fe200000018ff */
[----:B------:R-:W3:Y:S04]  /*dc10*/  LDSM.16.M88.4 R4, [R141+0x3400] ;  /* 0x003400008d04783b */ /* 0x000ee80000000200 */
[----:B------:R-:W3:Y:S03]  /*dc20*/  LDSM.16.M88.4 R128, [R141+0x3800] ;  /* 0x003800008d80783b */ /* 0x000ee60000000200 */
[C---:B------:R-:W-:Y:S01]  /*dc30*/  HMMA.16816.F32 R76, R12.reuse, R78, RZ ;  /* 0x0000004e0c4c723c */ /* 0x040fe200000018ff */
[----:B------:R-:W3:Y:S04]  /*dc40*/  LDSM.16.M88.4 R96, [R141+0x3c00] ;  /* 0x003c00008d60783b */ /* 0x000ee80000000200 */
[----:B------:R-:W-:Y:S03]  /*dc50*/  LDSM.16.M88.4 R124, [R141+0x4000] ;  /* 0x004000008d7c783b */ /* 0x000fe60000000200 */
[C---:B----4-:R-:W-:Y:S01]  /*dc60*/  HMMA.16816.F32 R72, R12.reuse, R64, RZ ;  /* 0x000000400c48723c */ /* 0x050fe200000018ff */
[----:B------:R-:W-:Y:S04]  /*dc70*/  LDSM.16.M88.4 R92, [R141+0x4400] ;  /* 0x004400008d5c783b */ /* 0x000fe80000000200 */
[----:B------:R-:W-:Y:S03]  /*dc80*/  LDSM.16.M88.4 R108, [R141+0x4c00] ;  /* 0x004c00008d6c783b */ /* 0x000fe60000000200 */
[C---:B-1----:R-:W-:Y:S01]  /*dc90*/  HMMA.16816.F32 R56, R12.reuse, R52, RZ ;  /* 0x000000340c38723c */ /* 0x042fe200000018ff */
[----:B------:R-:W-:Y:S04]  /*dca0*/  LDSM.16.M88.4 R112, [R141+0x4800] ;  /* 0x004800008d70783b */ /* 0x000fe80000000200 */
[----:B------:R-:W-:Y:S03]  /*dcb0*/  LDSM.16.M88.4 R100, [R144+0x5000] ;  /* 0x005000009064783b */ /* 0x000fe60000000200 */
[C---:B------:R-:W-:Y:S01]  /*dcc0*/  HMMA.16816.F32 R48, R12.reuse, R44, RZ ;  /* 0x0000002c0c30723c */ /* 0x040fe200000018ff */
[----:B------:R-:W-:Y:S04]  /*dcd0*/  LDSM.16.M88.4 R68, [R141+0x8000] ;  /* 0x008000008d44783b */ /* 0x000fe80000000200 */
[----:B------:R-:W0:Y:S03]  /*dce0*/  LDGDEPBAR ;  /* 0x00000000000079af */ /* 0x000e260000000000 */
        /* <DEDUP_REMOVED lines=15> */
[C---:B---3--:R-:W-:Y:S08]  /*dde0*/  HMMA.16816.F32 R72, R104.reuse, R4, R72 ;  /* 0x000000046848723c */ /* 0x048ff00000001848 */
[C---:B------:R-:W-:Y:S01]  /*ddf0*/  HMMA.16816.F32 R64, R104.reuse, R6, R64 ;  /* 0x000000066840723c */ /* 0x040fe20000001840 */
[----:B------:R-:W2:Y:S07]  /*de00*/  LDSM.16.M88.4 R4, [R144+0x5800] ;  /* 0x005800009004783b */ /* 0x000eae0000000200 */
[C---:B------:R-:W-:Y:S08]  /*de10*/  HMMA.16816.F32 R56, R104.reuse, R128, R56 ;  /* 0x000000806838723c */ /* 0x040ff00000001838 */
[C---:B------:R-:W-:Y:S01]  /*de20*/  HMMA.16816.F32 R52, R104.reuse, R130, R52 ;  /* 0x000000826834723c */ /* 0x040fe20000001834 */
[----:B------:R-:W-:Y:S07]  /*de30*/  LDSM.16.M88.4 R128, [R144+0x6400] ;  /* 0x006400009080783b */ /* 0x000fee0000000200 */
[----:B------:R-:W-:Y:S08]  /*de40*/  HMMA.16816.F32 R48, R104, R96, R48 ;  /* 0x000000606830723c */ /* 0x000ff00000001830 */
[C---:B-1----:R-:W-:Y:S08]  /*de50*/  HMMA.16816.F32 R72, R8.reuse, R88, R72 ;  /* 0x000000580848723c */ /* 0x042ff00000001848 */
[----:B------:R-:W-:Y:S01]  /*de60*/  HMMA.16816.F32 R64, R8, R90, R64 ;  /* 0x0000005a0840723c */ /* 0x000fe20000001840 */
[----:B------:R-:W1:Y:S07]  /*de70*/  LDSM.16.M88.4 R88, [R144+0x6c00] ;  /* 0x006c00009058783b */ /* 0x000e6e0000000200 */
        /* <DEDUP_REMOVED lines=63> */
[C---:B--2---:R-:W-:Y:S08]  /*e270*/  HMMA.16816.F32 R72, R128.reuse, R112, R72 ;  /* 0x000000708048723c */ /* 0x044ff00000001848 */
[C---:B------:R-:W-:Y:S01]  /*e280*/  HMMA.16816.F32 R64, R128.reuse, R114, R64 ;  /* 0x000000728040723c */ /* 0x040fe20000001840 */
[----:B------:R-:W2:Y:S07]  /*e290*/  LDSM.16.M88.4 R112, [R141+0x7400] ;  /* 0x007400008d70783b */ /* 0x000eae0000000200 */
[C---:B------:R-:W-:Y:S08]  /*e2a0*/  HMMA.16816.F32 R76, R128.reuse, R126, R76 ;  /* 0x0000007e804c723c */ /* 0x040ff0000000184c */
[C---:B-1----:R-:W-:Y:S08]  /*e2b0*/  HMMA.16816.F32 R16, R128.reuse, R88, R16 ;  /* 0x000000588010723c */ /* 0x042ff00000001810 */
[----:B------:R-:W-:Y:S01]  /*e2c0*/  HMMA.16816.F32 R12, R128, R90, R12 ;  /* 0x0000005a800c723c */ /* 0x000fe2000000180c */
[----:B------:R-:W1:Y:S07]  /*e2d0*/  LDSM.16.M88.4 R88, [R141+0x7800] ;  /* 0x007800008d58783b */ /* 0x000e6e0000000200 */
[----:B---3--:R-:W-:Y:S05]  /*e2e0*/  HMMA.16816.F32 R80, R8, R4, R80 ;  /* 0x000000040850723c */ /* 0x008fea0000001850 */
[----:B------:R-:W-:-:S05]  /*e2f0*/  VIADD R5, R87, 0x1 ;  /* 0x0000000157057836 */ /* 0x000fca0000000000 */
[----:B------:R-:W-:Y:S01]  /*e300*/  ISETP.GE.AND P2, PT, R5, R86, PT ;  /* 0x000000560500720c */ /* 0x000fe20003f46270 */
[----:B------:R-:W-:Y:S01]  /*e310*/  HMMA.16816.F32 R76, R8, R6, R76 ;  /* 0x00000006084c723c */ /* 0x000fe2000000184c */
[----:B------:R-:W3:Y:S07]  /*e320*/  LDSM.16.M88.4 R4, [R141+0x7c00] ;  /* 0x007c00008d04783b */ /* 0x000eee0000000200 */
[----:B------:R-:W-:Y:S05]  /*e330*/  HMMA.16816.F32 R56, R128, R108, R56 ;  /* 0x0000006c8038723c */ /* 0x000fea0000001838 */
[----:B------:R-:W-:-:S02]  /*e340*/  FSEL R82, R82, -INF , !P3 ;  /* 0xff80000052527808 */ /* 0x000fc40005800000 */
[----:B------:R-:W-:Y:S02]  /*e350*/  FSEL R85, R80, -INF , !P3 ;  /* 0xff80000050557808 */ /* 0x000fe40005800000 */
[----:B------:R-:W-:Y:S01]  /*e360*/  ISETP.GE.AND P3, PT, R3, R86, PT ;  /* 0x000000560300720c */ /* 0x000fe20003f66270 */
[----:B--2---:R-:W-:Y:S05]  /*e370*/  HMMA.16816.F32 R72, R8, R112, R72 ;  /* 0x000000700848723c */ /* 0x004fea0000001848 */
[----:B------:R-:W-:Y:S01]  /*e380*/  VIADD R3, R87, 0x20 ;  /* 0x0000002057037836 */ /* 0x000fe20000000000 */
[----:B------:R-:W-:Y:S01]  /*e390*/  FSEL R2, R83, -INF , !P2 ;  /* 0xff80000053027808 */ /* 0x000fe20005000000 */
[----:B------:R-:W-:Y:S01]  /*e3a0*/  VIADD R83, R87, 0x21 ;  /* 0x0000002157537836 */ /* 0x000fe20000000000 */
[----:B------:R-:W-:-:S02]  /*e3b0*/  FSEL R81, R81, -INF , !P2 ;  /* 0xff80000051517808 */ /* 0x000fc40005000000 */
[-C--:B------:R-:W-:Y:S01]  /*e3c0*/  ISETP.GE.AND P2, PT, R3, R86.reuse, PT ;  /* 0x000000560300720c */ /* 0x080fe20003f46270 */
[----:B------:R-:W-:Y:S01]  /*e3d0*/  VIADD R3, R87, 0x28 ;  /* 0x0000002857037836 */ /* 0x000fe20000000000 */
[C---:B------:R-:W-:Y:S05]  /*e3e0*/  HMMA.16816.F32 R48, R128.reuse, R104, R48 ;  /* 0x000000688030723c */ /* 0x040fea0000001830 */
[----:B------:R-:W-:Y:S02]  /*e3f0*/  FSEL R80, R79, -INF , !P0 ;  /* 0xff8000004f507808 */ /* 0x000fe40004000000 */
        /* <DEDUP_REMOVED lines=8> */
[----:B------:R-:W-:Y:S08]  /*e480*/  HMMA.16816.F32 R64, R8, R114, R64 ;  /* 0x000000720840723c */ /* 0x000ff00000001840 */
[----:B------:R-:W-:Y:S08]  /*e490*/  HMMA.16816.F32 R44, R128, R106, R44 ;  /* 0x0000006a802c723c */ /* 0x000ff0000000182c */
[----:B-1----:R-:W-:Y:S05]  /*e4a0*/  HMMA.16816.F32 R56, R8, R88, R56 ;  /* 0x000000580838723c */ /* 0x002fea0000001838 */
[----:B------:R-:W-:-:S02]  /*e4b0*/  FSEL R88, R74, -INF , !P6 ;  /* 0xff8000004a587808 */ /* 0x000fc40007000000 */
[----:B------:R-:W-:Y:S01]  /*e4c0*/  ISETP.GE.AND P6, PT, R3, R86, PT ;  /* 0x000000560300720c */ /* 0x000fe20003fc6270 */
[----:B------:R-:W-:Y:S01]  /*e4d0*/  VIADD R3, R87, 0x30 ;  /* 0x0000003057037836 */ /* 0x000fe20000000000 */
[----:B------:R-:W-:Y:S02]  /*e4e0*/  FSEL R89, R73, -INF , !P5 ;  /* 0xff80000049597808 */ /* 0x000fe40006800000 */
[----:B------:R-:W-:Y:S01]  /*e4f0*/  FSEL R78, R67, -INF , !P3 ;  /* 0xff800000434e7808 */ /* 0x000fe20005800000 */
[----:B---3--:R-:W-:Y:S03]  /*e500*/  HMMA.16816.F32 R48, R8, R4, R48 ;  /* 0x000000040830723c */ /* 0x008fe60000001830 */
[----:B------:R-:W-:Y:S01]  /*e510*/  VIADD R5, R87, 0x31 ;  /* 0x0000003157057836 */ /* 0x000fe20000000000 */
[----:B------:R-:W-:Y:S01]  /*e520*/  FSEL R79, R65, -INF , !P3 ;  /* 0xff800000414f7808 */ /* 0x000fe20005800000 */
[----:B------:R-:W-:-:S03]  /*e530*/  VIADD R65, R87, 0x40 ;  /* 0x0000004057417836 */ /* 0x000fc60000000000 */
[----:B------:R-:W-:Y:S03]  /*e540*/  HMMA.16816.F32 R52, R8, R90, R52 ;  /* 0x0000005a0834723c */ /* 0x000fe60000001834 */
[----:B------:R-:W-:Y:S02]  /*e550*/  FSEL R90, R75, -INF , !P5 ;  /* 0xff8000004b5a7808 */ /* 0x000fe40006800000 */
[----:B------:R-:W-:Y:S01]  /*e560*/  ISETP.GE.AND P5, PT, R3, R86, PT ;  /* 0x000000560300720c */ /* 0x000fe20003fa6270 */
[----:B------:R-:W-:Y:S01]  /*e570*/  VIADD R3, R87, 0x38 ;  /* 0x0000003857037836 */ /* 0x000fe20000000000 */
[----:B------:R-:W-:Y:S01]  /*e580*/  FSEL R91, R64, -INF , !P4 ;  /* 0xff800000405b7808 */ /* 0x000fe20006000000 */
[----:B------:R-:W1:Y:S01]  /*e590*/  LDSM.16.M88.4 R72, [R141+0x8400] ;  /* 0x008400008d48783b */ /* 0x000e620000000200 */
[----:B------:R-:W-:Y:S01]  /*e5a0*/  FSEL R170, R58, -INF , !P2 ;  /* 0xff8000003aaa7808 */ /* 0x000fe20005000000 */
[----:B------:R-:W-:Y:S05]  /*e5b0*/  HMMA.16816.F32 R24, R128, R92, R24 ;  /* 0x0000005c8018723c */ /* 0x000fea0000001818 */
[----:B------:R-:W-:-:S02]  /*e5c0*/  FSEL R92, R66, -INF , !P4 ;  /* 0xff800000425c7808 */ /* 0x000fc40006000000 */
[-C--:B------:R-:W-:Y:S01]  /*e5d0*/  ISETP.GE.AND P4, PT, R5, R86.reuse, PT ;  /* 0x000000560500720c */ /* 0x080fe20003f86270 */
[----:B------:R-:W-:Y:S01]  /*e5e0*/  VIADD R5, R87, 0x39 ;  /* 0x0000003957057836 */ /* 0x000fe20000000000 */
[-C--:B------:R-:W-:Y:S02]  /*e5f0*/  ISETP.GE.AND P3, PT, R3, R86.reuse, PT ;  /* 0x000000560300720c */ /* 0x080fe40003f66270 */
[----:B------:R-:W-:Y:S01]  /*e600*/  FSEL R3, R56, -INF , !P2 ;  /* 0xff80000038037808 */ /* 0x000fe20005000000 */
[----:B------:R-:W-:Y:S05]  /*e610*/  HMMA.16816.F32 R44, R8, R6, R44 ;  /* 0x00000006082c723c */ /* 0x000fea000000182c */
[----:B------:R-:W-:-:S02]  /*e620*/  ISETP.GE.AND P2, PT, R5, R86, PT ;  /* 0x000000560500720c */ /* 0x000fc40003f46270 */
[----:B------:R-:W2:Y:S01]  /*e630*/  LDSM.16.M88.4 R4, [R141+0x8800] ;  /* 0x008800008d04783b */ /* 0x000ea20000000200 */
[----:B------:R-:W-:Y:S02]  /*e640*/  FSEL R172, R59, -INF , !P1 ;  /* 0xff8000003bac7808 */ /* 0x000fe40004800000 */
[----:B------:R-:W-:Y:S01]  /*e650*/  FSEL R59, R57, -INF , !P1 ;  /* 0xff800000393b7808 */ /* 0x000fe20004800000 */
[----:B------:R-:W-:Y:S01]  /*e660*/  VIADD R57, R87, 0x48 ;  /* 0x0000004857397836 */ /* 0x000fe20000000000 */
[----:B------:R-:W-:Y:S05]  /*e670*/  HMMA.16816.F32 R40, R128, R100, R40 ;  /* 0x000000648028723c */ /* 0x000fea0000001828 */
[----:B------:R-:W-:Y:S01]  /*e680*/  ISETP.GE.AND P1, PT, R65, R86, PT ;  /* 0x000000564100720c */ /* 0x000fe20003f26270 */
[----:B------:R-:W-:Y:S01]  /*e690*/  VIADD R65, R87, 0x41 ;  /* 0x0000004157417836 */ /* 0x000fe20000000000 */
[----:B------:R-:W-:Y:S01]  /*e6a0*/  FSEL R175, R53, -INF , !P6 ;  /* 0xff80000035af7808 */ /* 0x000fe20007000000 */
[----:B------:R-:W-:Y:S01]  /*e6b0*/  VIADD R53, R87, 0x49 ;  /* 0x0000004957357836 */ /* 0x000fe20000000000 */
[----:B------:R-:W-:-:S02]  /*e6c0*/  FSEL R174, R54, -INF , !P0 ;  /* 0xff80000036ae7808 */ /* 0x000fc40004000000 */
[----:B------:R-:W-:Y:S01]  /*e6d0*/  FSEL R173, R52, -INF , !P0 ;  /* 0xff80000034ad7808 */ /* 0x000fe20004000000 */
[C---:B------:R-:W-:Y:S03]  /*e6e0*/  HMMA.16816.F32 R36, R128.reuse, R102, R36 ;  /* 0x000000668024723c */ /* 0x040fe60000001824 */
[-C--:B------:R-:W-:Y:S02]  /*e6f0*/  ISETP.GE.AND P0, PT, R65, R86.reuse, PT ;  /* 0x000000564100720c */ /* 0x080fe40003f06270 */
[----:B------:R-:W-:Y:S02]  /*e700*/  FSEL R58, R50, -INF , !P5 ;  /* 0xff800000323a7808 */ /* 0x000fe40006800000 */
[----:B------:R-:W-:Y:S02]  /*e710*/  FSEL R65, R48, -INF , !P5 ;  /* 0xff80000030417808 */ /* 0x000fe40006800000 */
[----:B------:R-:W-:Y:S01]  /*e720*/  ISETP.GE.AND P5, PT, R53, R86, PT ;  /* 0x000000563500720c */ /* 0x000fe20003fa6270 */
[----:B------:R-:W-:Y:S03]  /*e730*/  HMMA.16816.F32 R32, R128, R96, R32 ;  /* 0x000000608020723c */ /* 0x000fe60000001820 */
[----:B------:R-:W-:Y:S01]  /*e740*/  FSEL R138, R51, -INF , !P4 ;  /* 0xff800000338a7808 */ /* 0x000fe20006000000 */
[C---:B------:R-:W-:Y:S01]  /*e750*/  VIADD R51, R87.reuse, 0x51 ;  /* 0x0000005157337836 */ /* 0x040fe20000000000 */
[----:B------:R-:W-:Y:S01]  /*e760*/  FSEL R162, R46, -INF , !P3 ;  /* 0xff8000002ea27808 */ /* 0x000fe20005800000 */
[----:B------:R-:W-:Y:S01]  /*e770*/  VIADD R53, R87, 0x50 ;  /* 0x0000005057357836 */ /* 0x000fe20000000000 */
[----:B------:R-:W-:-:S02]  /*e780*/  FSEL R137, R44, -INF , !P3 ;  /* 0xff8000002c897808 */ /* 0x000fc40005800000 */
[-C--:B------:R-:W-:Y:S01]  /*e790*/  ISETP.GE.AND P3, PT, R51, R86.reuse, PT ;  /* 0x000000563300720c */ /* 0x080fe20003f66270 */
[----:B------:R-:W-:Y:S05]  /*e7a0*/  HMMA.16816.F32 R40, R8, R68, R40 ;  /* 0x000000440828723c */ /* 0x000fea0000001828 */
[----:B------:R-:W-:Y:S01]  /*e7b0*/  FSEL R56, R47, -INF , !P2 ;  /* 0xff8000002f387808 */ /* 0x000fe20005000000 */
[----:B------:R-:W-:Y:S01]  /*e7c0*/  VIADD R47, R87, 0x59 ;  /* 0x00000059572f7836 */ /* 0x000fe20000000000 */
[----:B------:R-:W-:Y:S01]  /*e7d0*/  FSEL R133, R49, -INF , !P4 ;  /* 0xff80000031857808 */ /* 0x000fe20006000000 */
[----:B------:R-:W-:Y:S01]  /*e7e0*/  VIADD R49, R87, 0x58 ;  /* 0x0000005857317836 */ /* 0x000fe20000000000 */
[----:B------:R-:W-:-:S02]  /*e7f0*/  ISETP.GE.AND P4, PT, R53, R86, PT ;  /* 0x000000563500720c */ /* 0x000fc40003f86270 */
[----:B------:R-:W-:Y:S01]  /*e800*/  FSEL R171, R45, -INF , !P2 ;  /* 0xff8000002dab7808 */ /* 0x000fe20005000000 */
[----:B------:R-:W-:Y:S01]  /*e810*/  HMMA.16816.F32 R68, R8, R70, R36 ;  /* 0x000000460844723c */ /* 0x000fe20000001824 */
[----:B------:R-:W3:Y:S02]  /*e820*/  LDSM.16.M88.4 R36, [R141+0x8c00] ;  /* 0x008c00008d24783b */ /* 0x000ee40000000200 */
[----:B------:R-:W-:Y:S01]  /*e830*/  VIADD R45, R87, 0x60 ;  /* 0x00000060572d7836 */ /* 0x000fe20000000000 */
[----:B------:R-:W-:-:S04]  /*e840*/  ISETP.GE.AND P2, PT, R49, R86, PT ;  /* 0x000000563100720c */ /* 0x000fc80003f46270 */
[----:B------:R-:W-:-:S04]  /*e850*/  DEPBAR.LE SB0, 0x0 ;  /* 0x000080000000791a */ /* 0x000fc80000000000 */
[C---:B------:R-:W-:Y:S05]  /*e860*/  HMMA.16816.F32 R28, R128.reuse, R98, R28 ;  /* 0x00000062801c723c */ /* 0x040fea000000181c */
[----:B------:R-:W-:Y:S02]  /*e870*/  FSEL R168, R55, -INF , !P6 ;  /* 0xff80000037a87808 */ /* 0x000fe40007000000 */
[----:B------:R-:W-:Y:S02]  /*e880*/  FSEL R134, R42, -INF , !P1 ;  /* 0xff8000002a867808 */ /* 0x000fe40004800000 */
[----:B------:R-:W-:Y:S02]  /*e890*/  FSEL R139, R40, -INF , !P1 ;  /* 0xff800000288b7808 */ /* 0x000fe40004800000 */
[----:B------:R-:W-:Y:S01]  /*e8a0*/  ISETP.GE.AND P1, PT, R47, R86, PT ;  /* 0x000000562f00720c */ /* 0x000fe20003f26270 */
[----:B------:R-:W-:Y:S03]  /*e8b0*/  HMMA.16816.F32 R20, R128, R94, R20 ;  /* 0x0000005e8014723c */ /* 0x000fe60000001814 */
[----:B------:R-:W-:Y:S01]  /*e8c0*/  FSEL R135, R41, -INF , !P0 ;  /* 0xff80000029877808 */ /* 0x000fe20004000000 */
[----:B------:R-:W-:Y:S01]  /*e8d0*/  VIADD R41, R87, 0x61 ;  /* 0x0000006157297836 */ /* 0x000fe20000000000 */
[----:B------:R-:W-:-:S02]  /*e8e0*/  FSEL R130, R71, -INF , !P5 ;  /* 0xff80000047827808 */ /* 0x000fc40006800000 */
[----:B------:R-:W-:Y:S02]  /*e8f0*/  FSEL R151, R69, -INF , !P5 ;  /* 0xff80000045977808 */ /* 0x000fe40006800000 */
[----:B------:R-:W-:Y:S01]  /*e900*/  FSEL R132, R43, -INF , !P0 ;  /* 0xff8000002b847808 */ /* 0x000fe20004000000 */
[----:B-1----:R-:W-:Y:S05]  /*e910*/  HMMA.16816.F32 R32, R8, R72, R32 ;  /* 0x000000480820723c */ /* 0x002fea0000001820 */
[-C--:B------:R-:W-:Y:S02]  /*e920*/  ISETP.GE.AND P6, PT, R57, R86.reuse, PT ;  /* 0x000000563900720c */ /* 0x080fe40003fc6270 */
[----:B------:R-:W-:-:S02]  /*e930*/  ISETP.GE.AND P0, PT, R45, R86, PT ;  /* 0x000000562d00720c */ /* 0x000fc40003f06270 */
[----:B------:R-:W-:Y:S02]  /*e940*/  FSEL R136, R70, -INF , !P6 ;  /* 0xff80000046887808 */ /* 0x000fe40007000000 */
[----:B------:R-:W-:Y:S01]  /*e950*/  FSEL R169, R68, -INF , !P6 ;  /* 0xff80000044a97808 */ /* 0x000fe20007000000 */
[----:B--2---:R-:W-:Y:S03]  /*e960*/  HMMA.16816.F32 R24, R8, R4, R24 ;  /* 0x000000040818723c */ /* 0x004fe60000001818 */
[----:B------:R-:W-:Y:S01]  /*e970*/  VIADD R5, R87, 0x68 ;  /* 0x0000006857057836 */ /* 0x000fe20000000000 */
[----:B------:R-:W-:-:S04]  /*e980*/  ISETP.GE.AND P6, PT, R41, R86, PT ;  /* 0x000000562900720c */ /* 0x000fc80003fc6270 */
[----:B------:R-:W-:Y:S01]  /*e990*/  ISETP.GE.AND P5, PT, R5, R86, PT ;  /* 0x000000560500720c */ /* 0x000fe20003fa6270 */
[C---:B------:R-:W-:Y:S03]  /*e9a0*/  HMMA.16816.F32 R28, R8.reuse, R74, R28 ;  /* 0x0000004a081c723c */ /* 0x040fe6000000181c */
[----:B------:R-:W-:Y:S02]  /*e9b0*/  FSEL R124, R35, -INF , !P3 ;  /* 0xff800000237c7808 */ /* 0x000fe40005800000 */
[----:B------:R-:W-:Y:S02]  /*e9c0*/  FSEL R125, R33, -INF , !P3 ;  /* 0xff800000217d7808 */ /* 0x000fe40005800000 */
[----:B------:R-:W-:Y:S01]  /*e9d0*/  FSEL R126, R34, -INF , !P4 ;  /* 0xff800000227e7808 */ /* 0x000fe20006000000 */
[----:B------:R-:W-:Y:S03]  /*e9e0*/  HMMA.16816.F32 R4, R8, R6, R20 ;  /* 0x000000060804723c */ /* 0x000fe60000001814 */
[C---:B------:R-:W-:Y:S01]  /*e9f0*/  VIADD R21, R87.reuse, 0x70 ;  /* 0x0000007057157836 */ /* 0x040fe20000000000 */
[----:B------:R-:W-:Y:S01]  /*ea00*/  FSEL R127, R32, -INF , !P4 ;  /* 0xff800000207f7808 */ /* 0x000fe20006000000 */
[----:B------:R-:W-:Y:S01]  /*ea10*/  VIADD R23, R87, 0x69 ;  /* 0x0000006957177836 */ /* 0x000fe20000000000 */
[----:B------:R-:W-:-:S02]  /*ea20*/  FSEL R22, R26, -INF , !P0 ;  /* 0xff8000001a167808 */ /* 0x000fc40004000000 */
[-C--:B------:R-:W-:Y:S01]  /*ea30*/  ISETP.GE.AND P3, PT, R21, R86.reuse, PT ;  /* 0x000000561500720c */ /* 0x080fe20003f66270 */
[----:B------:R-:W-:Y:S01]  /*ea40*/  VIADD R21, R87, 0x78 ;  /* 0x0000007857157836 */ /* 0x000fe20000000000 */
[-C--:B------:R-:W-:Y:S01]  /*ea50*/  ISETP.GE.AND P4, PT, R23, R86.reuse, PT ;  /* 0x000000561700720c */ /* 0x080fe20003f86270 */
[C---:B---3--:R-:W-:Y:S03]  /*ea60*/  HMMA.16816.F32 R16, R8.reuse, R36, R16 ;  /* 0x000000240810723c */ /* 0x048fe60000001810 */
[----:B------:R-:W-:Y:S01]  /*ea70*/  VIADD R23, R87, 0x71 ;  /* 0x0000007157177836 */ /* 0x000fe20000000000 */
[----:B------:R-:W-:Y:S01]  /*ea80*/  FSEL R64, R31, -INF , !P1 ;  /* 0xff8000001f407808 */ /* 0x000fe20004800000 */
[----:B------:R-:W-:Y:S01]  /*ea90*/  VIADD R87, R87, 0x79 ;  /* 0x0000007957577836 */ /* 0x000fe20000000000 */
[----:B------:R-:W-:Y:S02]  /*eaa0*/  FSEL R129, R29, -INF , !P1 ;  /* 0xff8000001d817808 */ /* 0x000fe40004800000 */
[----:B------:R-:W-:Y:S01]  /*eab0*/  ISETP.GE.AND P1, PT, R21, R86, PT ;  /* 0x000000561500720c */ /* 0x000fe20003f26270 */
[----:B------:R-:W-:Y:S03]  /*eac0*/  HMMA.16816.F32 R12, R8, R38, R12 ;  /* 0x00000026080c723c */ /* 0x000fe6000000180c */
[----:B------:R-:W-:-:S02]  /*ead0*/  FSEL R128, R30, -INF , !P2 ;  /* 0xff8000001e807808 */ /* 0x000fc40005000000 */
[----:B------:R-:W-:Y:S02]  /*eae0*/  FSEL R20, R7, -INF , !P4 ;  /* 0xff80000007147808 */ /* 0x000fe40006000000 */
[----:B------:R-:W-:Y:S02]  /*eaf0*/  FSEL R21, R5, -INF , !P4 ;  /* 0xff80000005157808 */ /* 0x000fe40006000000 */
[----:B------:R-:W-:Y:S02]  /*eb00*/  ISETP.GT.AND P4, PT, R157, R148, PT ;  /* 0x000000949d00720c */ /* 0x000fe40003f84270 */
[----:B------:R-:W-:Y:S02]  /*eb10*/  FSEL R131, R28, -INF , !P2 ;  /* 0xff8000001c837808 */ /* 0x000fe40005000000 */
[----:B------:R-:W-:Y:S02]  /*eb20*/  ISETP.GE.AND P2, PT, R23, R86, PT ;  /* 0x000000561700720c */ /* 0x000fe40003f46270 */
[----:B------:R-:W-:-:S02]  /*eb30*/  FSEL R23, R24, -INF , !P0 ;  /* 0xff80000018177808 */ /* 0x000fc40004000000 */
[----:B------:R-:W-:Y:S02]  /*eb40*/  ISETP.GE.AND P0, PT, R87, R86, PT ;  /* 0x000000565700720c */ /* 0x000fe40003f06270 */
        /* <DEDUP_REMOVED lines=27> */
.L_x_3994:
        /* <DEDUP_REMOVED lines=60> */
.L_x_3995:
[----:B------:R-:W-:Y:S05]  /*f0c0*/  BSYNC.RECONVERGENT B0 ;  /* 0x0000000000007941 */ /* 0x000fea0003800200 */
.L_x_3993:
        /* <DEDUP_REMOVED lines=26> */
.L_x_3992:
[----:B------:R-:W-:Y:S05]  /*f270*/  BSYNC.RECONVERGENT B1 ;  /* 0x0000000000017941 */ /* 0x000fea0003800200 */
.L_x_3991:
        /* <DEDUP_REMOVED lines=49> */
[----:B-1----:R-:W-:-:S04]  /*f590*/  FMNMX.FTZ R0, R7, R0, !PT ;  /* 0x0000000007007209 */ /* 0x002fc80007810000 */
[----:B------:R-:W-:Y:S01]  /*f5a0*/  FSETP.NEU.FTZ.AND P0, PT, R0, -INF , PT ;  /* 0xff8000000000780b */ /* 0x000fe20003f1d000 */
[----:B--2---:R-:W-:-:S05]  /*f5b0*/  FMUL.FTZ R49, R51, R0 ;  /* 0x0000000033317220 */ /* 0x004fca0000410000 */
[----:B------:R-:W-:-:S05]  /*f5c0*/  FSEL R49, R49, RZ, P0 ;  /* 0x000000ff31317208 */ /* 0x000fca0000000000 */
[-CC-:B------:R-:W-:Y:S01]  /*f5d0*/  FFMA.FTZ R67, R2, R51.reuse, -R49.reuse ;  /* 0x0000003302437223 */ /* 0x180fe20000010831 */
[----:B---3--:R-:W-:Y:S01]  /*f5e0*/  FMNMX.FTZ R2, R5, R4, !PT ;  /* 0x0000000405027209 */ /* 0x008fe20007810000 */
[-CC-:B------:R-:W-:Y:S01]  /*f5f0*/  FFMA.FTZ R120, R82, R51.reuse, -R49.reuse ;  /* 0x0000003352787223 */ /* 0x180fe20000010831 */
[-CC-:B------:R-:W-:Y:S01]  /*f600*/  FFMA.FTZ R47, R80, R51.reuse, -R49.reuse ;  /* 0x00000033502f7223 */ /* 0x180fe20000010831 */
[-CC-:B------:R-:W-:Y:S01]  /*f610*/  FFMA.FTZ R45, R88, R51.reuse, -R49.reuse ;  /* 0x00000033582d7223 */ /* 0x180fe20000010831 */
[----:B------:R-:W-:Y:S01]  /*f620*/  FSETP.NEU.FTZ.AND P0, PT, R2, -INF , PT ;  /* 0xff8000000200780b */ /* 0x000fe20003f1d000 */
[----:B------:R-:W-:Y:S01]  /*f630*/  FMUL.FTZ R48, R51, R2 ;  /* 0x0000000233307220 */ /* 0x000fe20000410000 */
[-CC-:B------:R-:W-:Y:S01]  /*f640*/  FFMA.FTZ R36, R90, R51.reuse, -R49.reuse ;  /* 0x000000335a247223 */ /* 0x180fe20000010831 */
[-CC-:B------:R-:W-:Y:S01]  /*f650*/  FFMA.FTZ R66, R60, R51.reuse, -R49.reuse ;  /* 0x000000333c427223 */ /* 0x180fe20000010831 */
[----:B------:R-:W-:Y:S01]  /*f660*/  MUFU.EX2 R120, R120 ;  /* 0x0000007800787308 */ /* 0x000fe20000000800 */
[-CC-:B------:R-:W-:Y:S01]  /*f670*/  FFMA.FTZ R31, R92, R51.reuse, -R49.reuse ;  /* 0x000000335c1f7223 */ /* 0x180fe20000010831 */
[----:B------:R-:W-:Y:S01]  /*f680*/  FSEL R48, R48, RZ, P0 ;  /* 0x000000ff30307208 */ /* 0x000fe20000000000 */
[-CC-:B------:R-:W-:Y:S01]  /*f690*/  FFMA.FTZ R32, R78, R51.reuse, -R49.reuse ;  /* 0x000000334e207223 */ /* 0x180fe20000010831 */
[----:B------:R-:W-:Y:S01]  /*f6a0*/  LDSM.16.MT88.4 R60, [R142+0x9400] ;  /* 0x009400008e3c783b */ /* 0x000fe20000004200 */
        /* <DEDUP_REMOVED lines=10> */
[----:B------:R-:W2:Y:S01]  /*f750*/  LDSM.16.MT88.4 R88, [R140+0xb000] ;  /* 0x00b000008c58783b */ /* 0x000ea20000004200 */
[----:B------:R-:W3:Y:S01]  /*f760*/  MUFU.EX2 R67, R67 ;  /* 0x0000004300437308 */ /* 0x000ee20000000800 */
[-CC-:B------:R-:W-:Y:S01]  /*f770*/  FFMA.FTZ R33, R79, R51.reuse, -R48.reuse ;  /* 0x000000334f217223 */ /* 0x180fe20000010830 */
[-CC-:B------:R-:W-:Y:S01]  /*f780*/  FFMA.FTZ R29, R3, R51.reuse, -R48.reuse ;  /* 0x00000033031d7223 */ /* 0x180fe20000010830 */
[-CC-:B------:R-:W-:Y:S01]  /*f790*/  FFMA.FTZ R28, R59, R51.reuse, -R48.reuse ;  /* 0x000000333b1c7223 */ /* 0x180fe20000010830 */
[-CC-:B------:R-:W-:Y:S01]  /*f7a0*/  FFMA.FTZ R3, R168, R51.reuse, -R49.reuse ;  /* 0x00000033a8037223 */ /* 0x180fe20000010831 */
[-CC-:B------:R-:W-:Y:S01]  /*f7b0*/  FFMA.FTZ R59, R162, R51.reuse, -R49.reuse ;  /* 0x00000033a23b7223 */ /* 0x180fe20000010831 */
[-CC-:B------:R-:W-:Y:S01]  /*f7c0*/  FFMA.FTZ R65, R65, R51.reuse, -R48.reuse ;  /* 0x0000003341417223 */ /* 0x180fe20000010830 */
[-CC-:B------:R-:W-:Y:S01]  /*f7d0*/  FFMA.FTZ R139, R139, R51.reuse, -R48.reuse ;  /* 0x000000338b8b7223 */ /* 0x180fe20000010830 */
[----:B------:R-:W4:Y:S01]  /*f7e0*/  MUFU.EX2 R66, R66 ;  /* 0x0000004200427308 */ /* 0x000f220000000800 */
[-CC-:B------:R-:W-:Y:S01]  /*f7f0*/  FFMA.FTZ R130, R130, R51.reuse, -R49.reuse ;  /* 0x0000003382827223 */ /* 0x180fe20000010831 */
[-CC-:B------:R-:W-:Y:S01]  /*f800*/  FFMA.FTZ R126, R126, R51.reuse, -R49.reuse ;  /* 0x000000337e7e7223 */ /* 0x180fe20000010831 */
[-CC-:B------:R-:W-:Y:S01]  /*f810*/  FFMA.FTZ R52, R52, R51.reuse, -R49.reuse ;  /* 0x0000003334347223 */ /* 0x180fe20000010831 */
[-CC-:B------:R-:W-:Y:S01]  /*f820*/  FFMA.FTZ R57, R57, R51.reuse, -R48.reuse ;  /* 0x0000003339397223 */ /* 0x180fe20000010830 */
[-C--:B------:R-:W-:Y:S01]  /*f830*/  FFMA.FTZ R55, R55, R51.reuse, -R48 ;  /* 0x0000003337377223 */ /* 0x080fe20000010830 */
[----:B------:R-:W-:Y:S01]  /*f840*/  FFMA.FTZ R168, R38, R51, -R49 ;  /* 0x0000003326a87223 */ /* 0x000fe20000010831 */
[----:B------:R-:W-:Y:S01]  /*f850*/  ISETP.GE.AND P0, PT, R121, R148, PT ;  /* 0x000000947900720c */ /* 0x000fe20003f06270 */
[----:B------:R-:W5:Y:S01]  /*f860*/  MUFU.EX2 R47, R47 ;  /* 0x0000002f002f7308 */ /* 0x000f620000000800 */
[----:B---3--:R-:W-:Y:S01]  /*f870*/  F2FP.F16.F32.PACK_AB R101, R67, R120 ;  /* 0x000000784365723e */ /* 0x008fe200000000ff */
[----:B------:R-:W-:-:S06]  /*f880*/  FADD.FTZ R67, R120, R67 ;  /* 0x0000004378437221 */ /* 0x000fcc0000010000 */
[----:B------:R-:W-:Y:S01]  /*f890*/  MUFU.EX2 R123, R123 ;  /* 0x0000007b007b7308 */ /* 0x000fe20000000800 */
[----:B----4-:R-:W-:Y:S01]  /*f8a0*/  FADD.FTZ R120, R66, R67 ;  /* 0x0000004342787221 */ /* 0x010fe20000010000 */
[-C--:B------:R-:W-:Y:S01]  /*f8b0*/  FFMA.FTZ R67, R54, R51.reuse, -R49 ;  /* 0x0000003336437223 */ /* 0x080fe20000010831 */
[----:B------:R-:W-:-:S05]  /*f8c0*/  FFMA.FTZ R54, R23, R51, -R48 ;  /* 0x0000003317367223 */ /* 0x000fca0000010830 */
[----:B------:R-:W3:Y:S01]  /*f8d0*/  MUFU.EX2 R122, R122 ;  /* 0x0000007a007a7308 */ /* 0x000ee20000000800 */
[----:B-----5:R-:W-:Y:S01]  /*f8e0*/  F2FP.F16.F32.PACK_AB R103, R47, R66 ;  /* 0x000000422f67723e */ /* 0x020fe200000000ff */
[----:B------:R-:W-:Y:S01]  /*f8f0*/  FFMA.FTZ R66, R21, R51, -R48 ;  /* 0x0000003315427223 */ /* 0x000fe20000010830 */
[----:B------:R-:W-:-:S05]  /*f900*/  FADD.FTZ R120, R47, R120 ;  /* 0x000000782f787221 */ /* 0x000fca0000010000 */
[----:B------:R-:W-:Y:S08]  /*f910*/  MUFU.EX2 R53, R53 ;  /* 0x0000003500357308 */ /* 0x000ff00000000800 */
[----:B------:R-:W4:Y:S01]  /*f920*/  MUFU.EX2 R50, R50 ;  /* 0x0000003200327308 */ /* 0x000f220000000800 */
[----:B---3--:R-:W-:Y:S01]  /*f930*/  F2FP.F16.F32.PACK_AB R100, R122, R123 ;  /* 0x0000007b7a64723e */ /* 0x008fe200000000ff */
[----:B------:R-:W-:Y:S01]  /*f940*/  FADD.FTZ R122, R123, R122 ;  /* 0x0000007a7b7a7221 */ /* 0x000fe20000010000 */
[-CC-:B------:R-:W-:Y:S01]  /*f950*/  FFMA.FTZ R123, R44, R51.reuse, -R49.reuse ;  /* 0x000000332c7b7223 */ /* 0x180fe20000010831 */
[-C--:B------:R-:W-:Y:S01]  /*f960*/  FFMA.FTZ R44, R40, R51.reuse, -R49 ;  /* 0x00000033282c7223 */ /* 0x080fe20000010831 */
[-CC-:B------:R-:W-:Y:S01]  /*f970*/  FFMA.FTZ R40, R42, R51.reuse, -R48.reuse ;  /* 0x000000332a287223 */ /* 0x180fe20000010830 */
[----:B------:R-:W-:-:S02]  /*f980*/  FFMA.FTZ R42, R39, R51, -R48 ;  /* 0x00000033272a7223 */ /* 0x000fc40000010830 */
[----:B------:R-:W-:Y:S08]  /*f990*/  MUFU.EX2 R45, R45 ;  /* 0x0000002d002d7308 */ /* 0x000ff00000000800 */
[----:B------:R-:W3:Y:S01]  /*f9a0*/  MUFU.EX2 R36, R36 ;  /* 0x0000002400247308 */ /* 0x000ee20000000800 */
[----:B----4-:R-:W-:-:S07]  /*f9b0*/  F2FP.F16.F32.PACK_AB R102, R50, R53 ;  /* 0x000000353266723e */ /* 0x010fce00000000ff */
[----:B------:R-:W-:Y:S01]  /*f9c0*/  MUFU.EX2 R31, R31 ;  /* 0x0000001f001f7308 */ /* 0x000fe20000000800 */
[C---:B-1----:R-:W-:Y:S07]  /*f9d0*/  HMMA.16816.F32 R76, R100.reuse, R80, RZ ;  /* 0x00000050644c723c */ /* 0x042fee00000018ff */
[----:B------:R-:W-:Y:S01]  /*f9e0*/  MUFU.EX2 R46, R46 ;  /* 0x0000002e002e7308 */ /* 0x000fe20000000800 */
[----:B--2---:R-:W-:Y:S01]  /*f9f0*/  HMMA.16816.F32 R84, R100, R88, RZ ;  /* 0x000000586454723c */ /* 0x004fe200000018ff */
[----:B---3--:R-:W-:Y:S01]  /*fa00*/  F2FP.F16.F32.PACK_AB R5, R36, R45 ;  /* 0x0000002d2405723e */ /* 0x008fe200000000ff */
        /* <DEDUP_REMOVED lines=17> */
[----:B------:R-:W1:Y:S02]  /*fb20*/  MUFU.EX2 R28, R28 ;  /* 0x0000001c001c7308 */ /* 0x000e640000000800 */
[C---:B------:R-:W-:Y:S06]  /*fb30*/  HMMA.16816.F32 R76, R4.reuse, R12, R76 ;  /* 0x0000000c044c723c */ /* 0x040fec000000184c */
[----:B------:R-:W-:Y:S02]  /*fb40*/  MUFU.EX2 R3, R3 ;  /* 0x0000000300037308 */ /* 0x000fe40000000800 */
        /* <DEDUP_REMOVED lines=15> */
[----:B------:R-:W-:Y:S05]  /*fc40*/  LDSM.16.MT88.4 R16, [R142+0xa400] ;  /* 0x00a400008e10783b */ /* 0x000fea0000004200 */
[----:B------:R-:W-:Y:S02]  /*fc50*/  MUFU.EX2 R67, R67 ;  /* 0x0000004300437308 */ /* 0x000fe40000000800 */
[C---:B--2---:R-:W-:Y:S06]  /*fc60*/  HMMA.16816.F32 R92, R4.reuse, R12, R92 ;  /* 0x0000000c045c723c */ /* 0x044fec000000185c */
[----:B------:R-:W-:Y:S02]  /*fc70*/  MUFU.EX2 R52, R52 ;  /* 0x0000003400347308 */ /* 0x000fe40000000800 */
[C---:B------:R-:W-:Y:S01]  /*fc80*/  HMMA.16816.F32 R96, R4.reuse, R14, R96 ;  /* 0x0000000e0460723c */ /* 0x040fe20000001860 */
[----:B------:R-:W2:Y:S05]  /*fc90*/  LDSM.16.MT88.4 R12, [R142+0x9800] ;  /* 0x009800008e0c783b */ /* 0x000eaa0000004200 */
[----:B------:R-:W-:Y:S02]  /*fca0*/  MUFU.EX2 R54, R54 ;  /* 0x0000003600367308 */ /* 0x000fe40000000800 */
[C---:B---3--:R-:W-:Y:S06]  /*fcb0*/  HMMA.16816.F32 R104, R4.reuse, R8, R104 ;  /* 0x000000080468723c */ /* 0x048fec0000001868 */
[----:B------:R-:W-:Y:S02]  /*fcc0*/  MUFU.EX2 R57, R57 ;  /* 0x0000003900397308 */ /* 0x000fe40000000800 */
[C---:B------:R-:W-:Y:S01]  /*fcd0*/  HMMA.16816.F32 R100, R4.reuse, R10, R100 ;  /* 0x0000000a0464723c */ /* 0x040fe20000001864 */
[----:B------:R-:W3:Y:S05]  /*fce0*/  LDSM.16.MT88.4 R8, [R140+0x9800] ;  /* 0x009800008c08783b */ /* 0x000eea0000004200 */
[----:B------:R-:W-:Y:S02]  /*fcf0*/  MUFU.EX2 R55, R55 ;  /* 0x0000003700377308 */ /* 0x000fe40000000800 */
[----:B------:R-:W-:Y:S03]  /*fd00*/  HMMA.16816.F32 R68, R4, R24, R68 ;  /* 0x000000180444723c */ /* 0x000fe60000001844 */
[-C--:B------:R-:W-:Y:S01]  /*fd10*/  FFMA.FTZ R24, R174, R51.reuse, -R49 ;  /* 0x00000033ae187223 */ /* 0x080fe20000010831 */
[----:B------:R-:W-:-:S02]  /*fd20*/  FFMA.FTZ R25, R175, R51, -R48 ;  /* 0x00000033af197223 */ /* 0x000fc40000010830 */
[----:B------:R-:W-:Y:S02]  /*fd30*/  MUFU.EX2 R66, R66 ;  /* 0x0000004200427308 */ /* 0x000fe40000000800 */
[C---:B------:R-:W-:Y:S03]  /*fd40*/  HMMA.16816.F32 R72, R4.reuse, R26, R72 ;  /* 0x0000001a0448723c */ /* 0x040fe60000001848 */
[-CC-:B------:R-:W-:Y:S01]  /*fd50*/  FFMA.FTZ R27, R172, R51.reuse, -R49.reuse ;  /* 0x00000033ac1b7223 */ /* 0x180fe20000010831 */
[-CC-:B------:R-:W-:Y:S02]  /*fd60*/  FFMA.FTZ R26, R173, R51.reuse, -R48.reuse ;  /* 0x00000033ad1a7223 */ /* 0x180fe40000010830 */
[----:B------:R-:W4:Y:S02]  /*fd70*/  MUFU.EX2 R24, R24 ;  /* 0x0000001800187308 */ /* 0x000f240000000800 */
[C---:B------:R-:W-:Y:S03]  /*fd80*/  HMMA.16816.F32 R112, R4.reuse, R60, R112 ;  /* 0x0000003c0470723c */ /* 0x040fe60000001870 */
[-CC-:B------:R-:W-:Y:S01]  /*fd90*/  FFMA.FTZ R60, R138, R51.reuse, -R49.reuse ;  /* 0x000000338a3c7223 */ /* 0x180fe20000010831 */
[-CC-:B------:R-:W-:Y:S01]  /*fda0*/  FFMA.FTZ R61, R137, R51.reuse, -R48.reuse ;  /* 0x00000033893d7223 */ /* 0x180fe20000010830 */
[-CC-:B------:R-:W-:Y:S01]  /*fdb0*/  FFMA.FTZ R137, R134, R51.reuse, -R49.reuse ;  /* 0x0000003386897223 */ /* 0x180fe20000010831 */
[-CC-:B------:R-:W-:Y:S01]  /*fdc0*/  FFMA.FTZ R134, R132, R51.reuse, -R49.reuse ;  /* 0x0000003384867223 */ /* 0x180fe20000010831 */
[-CC-:B------:R-:W-:Y:S01]  /*fdd0*/  FFMA.FTZ R132, R151, R51.reuse, -R48.reuse ;  /* 0x0000003397847223 */ /* 0x180fe20000010830 */
[----:B------:R-:W5:Y:S01]  /*fde0*/  MUFU.EX2 R27, R27 ;  /* 0x0000001b001b7308 */ /* 0x000f620000000800 */
[--C-:B------:R-:W-:Y:S01]  /*fdf0*/  FFMA.FTZ R151, R124, R51, -R49.reuse ;  /* 0x000000337c977223 */ /* 0x100fe20000010831 */
[----:B------:R-:W-:Y:S03]  /*fe00*/  HMMA.16816.F32 R108, R4, R62, R108 ;  /* 0x0000003e046c723c */ /* 0x000fe6000000186c */
[----:B-1----:R-:W-:Y:S01]  /*fe10*/  F2FP.F16.F32.PACK_AB R4, R28, R29 ;  /* 0x0000001d1c04723e */ /* 0x002fe200000000ff */
[-CC-:B------:R-:W-:Y:S01]  /*fe20*/  FFMA.FTZ R63, R58, R51.reuse, -R49.reuse ;  /* 0x000000333a3f7223 */ /* 0x180fe20000010831 */
[-CC-:B------:R-:W-:Y:S01]  /*fe30*/  FFMA.FTZ R62, R133, R51.reuse, -R48.reuse ;  /* 0x00000033853e7223 */ /* 0x180fe20000010830 */
[-CC-:B------:R-:W-:Y:S01]  /*fe40*/  FFMA.FTZ R58, R171, R51.reuse, -R48.reuse ;  /* 0x00000033ab3a7223 */ /* 0x180fe20000010830 */
[-CC-:B------:R-:W-:Y:S01]  /*fe50*/  FFMA.FTZ R133, R136, R51.reuse, -R49.reuse ;  /* 0x0000003388857223 */ /* 0x180fe20000010831 */
[----:B------:R-:W-:Y:S01]  /*fe60*/  MUFU.EX2 R26, R26 ;  /* 0x0000001a001a7308 */ /* 0x000fe20000000800 */
[----:B----4-:R-:W-:Y:S01]  /*fe70*/  F2FP.F16.F32.PACK_AB R7, R3, R24 ;  /* 0x000000180307723e */ /* 0x010fe200000000ff */
[-CC-:B------:R-:W-:Y:S01]  /*fe80*/  FFMA.FTZ R136, R135, R51.reuse, -R48.reuse ;  /* 0x0000003387887223 */ /* 0x180fe20000010830 */
[-CC-:B------:R-:W-:Y:S01]  /*fe90*/  FFMA.FTZ R135, R169, R51.reuse, -R48.reuse ;  /* 0x00000033a9877223 */ /* 0x180fe20000010830 */
[-CC-:B------:R-:W-:Y:S01]  /*fea0*/  FFMA.FTZ R124, R128, R51.reuse, -R49.reuse ;  /* 0x00000033807c7223 */ /* 0x180fe20000010831 */
[-CC-:B------:R-:W-:Y:S01]  /*feb0*/  FFMA.FTZ R138, R127, R51.reuse, -R48.reuse ;  /* 0x000000337f8a7223 */ /* 0x180fe20000010830 */
[-CC-:B------:R-:W-:Y:S01]  /*fec0*/  FFMA.FTZ R169, R125, R51.reuse, -R48.reuse ;  /* 0x000000337da97223 */ /* 0x180fe20000010830 */
[-CC-:B------:R-:W-:Y:S01]  /*fed0*/  FFMA.FTZ R125, R131, R51.reuse, -R48.reuse ;  /* 0x00000033837d7223 */ /* 0x180fe20000010830 */
[----:B------:R-:W1:Y:S01]  /*fee0*/  MUFU.EX2 R25, R25 ;  /* 0x0000001900197308 */ /* 0x000e620000000800 */
[----:B-----5:R-:W-:Y:S01]  /*fef0*/  F2FP.F16.F32.PACK_AB R5, R27, R30 ;  /* 0x0000001e1b05723e */ /* 0x020fe200000000ff */
[-CC-:B------:R-:W-:Y:S01]  /*ff00*/  FFMA.FTZ R128, R129, R51.reuse, -R48.reuse ;  /* 0x0000003381807223 */ /* 0x180fe20000010830 */
[-CC-:B------:R-:W-:Y:S01]  /*ff10*/  FFMA.FTZ R127, R64, R51.reuse, -R49.reuse ;  /* 0x00000033407f7223 */ /* 0x180fe20000010831 */
[-C--:B------:R-:W-:Y:S01]  /*ff20*/  FFMA.FTZ R64, R22, R51.reuse, -R49 ;  /* 0x0000003316407223 */ /* 0x080fe20000010831 */
[----:B------:R-:W-:-:S03]  /*ff30*/  FFMA.FTZ R171, R37, R51, -R48 ;  /* 0x0000003325ab7223 */ /* 0x000fc60000010830 */
[----:B------:R-:W-:Y:S08]  /*ff40*/  MUFU.EX2 R63, R63 ;  /* 0x0000003f003f7308 */ /* 0x000ff00000000800 */
[----:B------:R-:W-:Y:S01]  /*ff50*/  MUFU.EX2 R60, R60 ;  /* 0x0000003c003c7308 */ /* 0x000fe20000000800 */
[----:B-1----:R-:W-:-:S07]  /*ff60*/  F2FP.F16.F32.PACK_AB R6, R25, R26 ;  /* 0x0000001a1906723e */ /* 0x002fce00000000ff */
[C---:B--2---:R-:W-:Y:S01]  /*ff70*/  HMMA.16816.F32 R112, R4.reuse, R12, R112 ;  /* 0x0000000c0470723c */ /* 0x044fe20000001870 */
[----:B------:R-:W1:Y:S07]  /*ff80*/  MUFU.EX2 R62, R62 ;  /* 0x0000003e003e7308 */ /* 0x000e6e0000000800 */
        /* <DEDUP_REMOVED lines=8> */
[----:B------:R-:W-:Y:S08]  /*10010*/  MUFU.EX2 R134, R134 ;  /* 0x0000008600867308 */ /* 0x000ff00000000800 */
[----:B------:R-:W-:Y:S01]  /*10020*/  MUFU.EX2 R133, R133 ;  /* 0x0000008500857308 */ /* 0x000fe20000000800 */
[C---:B--2---:R-:W-:Y:S07]  /*10030*/  HMMA.16816.F32 R76, R4.reuse, R12, R76 ;  /* 0x0000000c044c723c */ /* 0x044fee000000184c */
[----:B------:R-:W2:Y:S01]  /*10040*/  MUFU.EX2 R136, R136 ;  /* 0x0000008800887308 */ /* 0x000ea20000000800 */
[C---:B------:R-:W-:Y:S01]  /*10050*/  HMMA.16816.F32 R80, R4.reuse, R14, R80 ;  /* 0x0000000e0450723c */ /* 0x040fe20000001850 */
[----:B------:R-:W5:Y:S06]  /*10060*/  LDSM.16.MT88.4 R12, [R142+0xd800] ;  /* 0x00d800008e0c783b */ /* 0x000f6c0000004200 */
[----:B------:R-:W-:Y:S01]  /*10070*/  MUFU.EX2 R135, R135 ;  /* 0x0000008700877308 */ /* 0x000fe20000000800 */
[C---:B----4-:R-:W-:Y:S07]  /*10080*/  HMMA.16816.F32 R84, R4.reuse, R8, R84 ;  /* 0x000000080454723c */ /* 0x050fee0000001854 */
[----:B------:R-:W4:Y:S01]  /*10090*/  MUFU.EX2 R132, R132 ;  /* 0x0000008400847308 */ /* 0x000f220000000800 */
[C---:B------:R-:W-:Y:S01]  /*100a0*/  HMMA.16816.F32 R88, R4.reuse, R10, R88 ;  /* 0x0000000a0458723c */ /* 0x040fe20000001858 */
[----:B------:R-:W1:Y:S06]  /*100b0*/  LDSM.16.MT88.4 R8, [R140+0xd800] ;  /* 0x00d800008c08783b */ /* 0x000e6c0000004200 */
[----:B------:R-:W-:Y:S08]  /*100c0*/  MUFU.EX2 R151, R151 ;  /* 0x0000009700977308 */ /* 0x000ff00000000800 */
[----:B------:R-:W-:Y:S08]  /*100d0*/  MUFU.EX2 R124, R124 ;  /* 0x0000007c007c7308 */ /* 0x000ff00000000800 */
[----:B------:R-:W-:Y:S01]  /*100e0*/  MUFU.EX2 R138, R138 ;  /* 0x0000008a008a7308 */ /* 0x000fe20000000800 */
[C---:B-----5:R-:W-:Y:S07]  /*100f0*/  HMMA.16816.F32 R92, R4.reuse, R12, R92 ;  /* 0x0000000c045c723c */ /* 0x060fee000000185c */
[----:B------:R-:W5:Y:S01]  /*10100*/  MUFU.EX2 R169, R169 ;  /* 0x000000a900a97308 */ /* 0x000f620000000800 */
[C---:B------:R-:W-:Y:S01]  /*10110*/  HMMA.16816.F32 R96, R4.reuse, R14, R96 ;  /* 0x0000000e0460723c */ /* 0x040fe20000001860 */
[----:B------:R-:W2:Y:S06]  /*10120*/  LDSM.16.MT88.4 R12, [R142+0x9c00] ;  /* 0x009c00008e0c783b */ /* 0x000eac0000004200 */
[----:B------:R-:W-:Y:S01]  /*10130*/  MUFU.EX2 R125, R125 ;  /* 0x0000007d007d7308 */ /* 0x000fe20000000800 */
[C---:B-1----:R-:W-:Y:S07]  /*10140*/  HMMA.16816.F32 R104, R4.reuse, R8, R104 ;  /* 0x000000080468723c */ /* 0x042fee0000001868 */
[----:B------:R-:W1:Y:S01]  /*10150*/  MUFU.EX2 R128, R128 ;  /* 0x0000008000807308 */ /* 0x000e620000000800 */
[----:B------:R-:W-:Y:S01]  /*10160*/  HMMA.16816.F32 R100, R4, R10, R100 ;  /* 0x0000000a0464723c */ /* 0x000fe20000001864 */
[----:B------:R-:W4:Y:S02]  /*10170*/  LDSM.16.MT88.4 R8, [R140+0x9c00] ;  /* 0x009c00008c08783b */ /* 0x000f240000004200 */
[----:B------:R-:W-:-:S04]  /*10180*/  F2FP.F16.F32.PACK_AB R4, R62, R65 ;  /* 0x000000413e04723e */ /* 0x000fc800000000ff */
[----:B------:R-:W1:Y:S01]  /*10190*/  MUFU.EX2 R127, R127 ;  /* 0x0000007f007f7308 */ /* 0x000e620000000800 */
[----:B------:R-:W-:Y:S02]  /*101a0*/  F2FP.F16.F32.PACK_AB R5, R60, R63 ;  /* 0x0000003f3c05723e */ /* 0x000fe400000000ff */
[----:B---3--:R-:W-:Y:S02]  /*101b0*/  F2FP.F16.F32.PACK_AB R6, R58, R61 ;  /* 0x0000003d3a06723e */ /* 0x008fe400000000ff */
[----:B------:R-:W-:-:S03]  /*101c0*/  F2FP.F16.F32.PACK_AB R7, R56, R59 ;  /* 0x0000003b3807723e */ /* 0x000fc600000000ff */
[----:B------:R-:W3:Y:S08]  /*101d0*/  MUFU.EX2 R64, R64 ;  /* 0x0000004000407308 */ /* 0x000ef00000000800 */
[----:B------:R-:W-:Y:S01]  /*101e0*/  MUFU.EX2 R39, R123 ;  /* 0x0000007b00277308 */ /* 0x000fe20000000800 */
[C---:B--2---:R-:W-:Y:S07]  /*101f0*/  HMMA.16816.F32 R112, R4.reuse, R12, R112 ;  /* 0x0000000c0470723c */ /* 0x044fee0000001870 */
[----:B------:R-:W-:Y:S01]  /*10200*/  MUFU.EX2 R37, R44 ;  /* 0x0000002c00257308 */ /* 0x000fe20000000800 */
[C---:B------:R-:W-:Y:S01]  /*10210*/  HMMA.16816.F32 R108, R4.reuse, R14, R108 ;  /* 0x0000000e046c723c */ /* 0x040fe2000000186c */
[----:B------:R-:W2:Y:S06]  /*10220*/  LDSM.16.MT88.4 R12, [R142+0xbc00] ;  /* 0x00bc00008e0c783b */ /* 0x000eac0000004200 */
[----:B------:R-:W-:Y:S01]  /*10230*/  MUFU.EX2 R40, R40 ;  /* 0x0000002800287308 */ /* 0x000fe20000000800 */
[C---:B----4-:R-:W-:Y:S07]  /*10240*/  HMMA.16816.F32 R68, R4.reuse, R8, R68 ;  /* 0x000000080444723c */ /* 0x050fee0000001844 */
[----:B------:R-:W-:Y:S01]  /*10250*/  MUFU.EX2 R42, R42 ;  /* 0x0000002a002a7308 */ /* 0x000fe20000000800 */
[C---:B------:R-:W-:Y:S01]  /*10260*/  HMMA.16816.F32 R72, R4.reuse, R10, R72 ;  /* 0x0000000a0448723c */ /* 0x040fe20000001848 */
[----:B------:R-:W4:Y:S06]  /*10270*/  LDSM.16.MT88.4 R8, [R140+0xbc00] ;  /* 0x00bc00008c08783b */ /* 0x000f2c0000004200 */
[----:B------:R-:W-:Y:S08]  /*10280*/  MUFU.EX2 R171, R171 ;  /* 0x000000ab00ab7308 */ /* 0x000ff00000000800 */
[----:B------:R-:W-:Y:S01]  /*10290*/  MUFU.EX2 R168, R168 ;  /* 0x000000a800a87308 */ /* 0x000fe20000000800 */
        /* <DEDUP_REMOVED lines=10> */
[----:B------:R-:W-:Y:S01]  /*10340*/  HMMA.16816.F32 R100, R4, R10, R100 ;  /* 0x0000000a0464723c */ /* 0x000fe20000001864 */
[----:B------:R-:W4:Y:S02]  /*10350*/  LDSM.16.MT88.4 R8, [R140+0xa000] ;  /* 0x00a000008c08783b */ /* 0x000f240000004200 */
[----:B------:R-:W-:-:S02]  /*10360*/  F2FP.F16.F32.PACK_AB R4, R136, R139 ;  /* 0x0000008b8804723e */ /* 0x000fc400000000ff */
[----:B------:R-:W-:Y:S02]  /*10370*/  F2FP.F16.F32.PACK_AB R5, R134, R137 ;  /* 0x000000898605723e */ /* 0x000fe400000000ff */
[----:B------:R-:W-:Y:S02]  /*10380*/  F2FP.F16.F32.PACK_AB R6, R132, R135 ;  /* 0x000000878406723e */ /* 0x000fe400000000ff */
[----:B------:R-:W-:-:S07]  /*10390*/  F2FP.F16.F32.PACK_AB R7, R130, R133 ;  /* 0x000000858207723e */ /* 0x000fce00000000ff */
        /* <DEDUP_REMOVED lines=18> */
[----:B-----5:R-:W-:-:S02]  /*104c0*/  F2FP.F16.F32.PACK_AB R4, R169, R138 ;  /* 0x0000008aa904723e */ /* 0x020fc400000000ff */
[----:B------:R-:W-:Y:S02]  /*104d0*/  F2FP.F16.F32.PACK_AB R5, R151, R126 ;  /* 0x0000007e9705723e */ /* 0x000fe400000000ff */
[----:B-1----:R-:W-:Y:S02]  /*104e0*/  F2FP.F16.F32.PACK_AB R6, R128, R125 ;  /* 0x0000007d8006723e */ /* 0x002fe400000000ff */
[----:B------:R-:W-:-:S07]  /*104f0*/  F2FP.F16.F32.PACK_AB R7, R127, R124 ;  /* 0x0000007c7f07723e */ /* 0x000fce00000000ff */
[C---:B------:R-:W-:Y:S08]  /*10500*/  HMMA.16816.F32 R112, R4.reuse, R16, R112 ;  /* 0x000000100470723c */ /* 0x040ff00000001870 */
        /* <DEDUP_REMOVED lines=15> */
[----:B------:R-:W-:Y:S01]  /*10600*/  HMMA.16816.F32 R100, R4, R10, R100 ;  /* 0x0000000a0464723c */ /* 0x000fe20000001864 */
[----:B------:R-:W2:Y:S02]  /*10610*/  LDSM.16.MT88.4 R8, [R142+0xa800] ;  /* 0x00a800008e08783b */ /* 0x000ea40000004200 */
[----:B------:R-:W-:Y:S01]  /*10620*/  FFMA.FTZ R4, R20, R51, -R49 ;  /* 0x0000003314047223 */ /* 0x000fe20000010831 */
[----:B------:R-:W-:Y:S01]  /*10630*/  FADD.FTZ R5, R53, R122 ;  /* 0x0000007a35057221 */ /* 0x000fe20000010000 */
[----:B------:R-:W-:Y:S01]  /*10640*/  F2FP.F16.F32.PACK_AB R6, R66, R55 ;  /* 0x000000374206723e */ /* 0x000fe200000000ff */
[----:B------:R-:W4:Y:S01]  /*10650*/  LDSM.16.MT88.4 R20, [R140+0xa800] ;  /* 0x00a800008c14783b */ /* 0x000f220000004200 */
[----:B------:R5:W1:Y:S01]  /*10660*/  MUFU.EX2 R53, R4 ;  /* 0x0000000400357308 */ /* 0x000a620000000800 */
[----:B------:R-:W-:Y:S01]  /*10670*/  FADD.FTZ R5, R50, R5 ;  /* 0x0000000532057221 */ /* 0x000fe20000010000 */
[-C--:B------:R-:W-:Y:S01]  /*10680*/  FFMA.FTZ R122, R41, R51.reuse, -R49 ;  /* 0x00000033297a7223 */ /* 0x080fe20000010831 */
[----:B------:R-:W-:-:S02]  /*10690*/  FFMA.FTZ R41, R43, R51, -R48 ;  /* 0x000000332b297223 */ /* 0x000fc40000010830 */
[----:B------:R-:W-:Y:S01]  /*106a0*/  FADD.FTZ R46, R46, R5 ;  /* 0x000000052e2e7221 */ /* 0x000fe20000010000 */
[----:B---3--:R-:W-:Y:S02]  /*106b0*/  F2FP.F16.F32.PACK_AB R5, R67, R64 ;  /* 0x000000404305723e */ /* 0x008fe400000000ff */
[----:B------:R-:W-:Y:S01]  /*106c0*/  MUFU.EX2 R38, R122 ;  /* 0x0000007a00267308 */ /* 0x000fe20000000800 */
[----:B------:R-:W-:-:S07]  /*106d0*/  FADD.FTZ R35, R35, R46 ;  /* 0x0000002e23237221 */ /* 0x000fce0000010000 */
[----:B------:R-:W3:Y:S01]  /*106e0*/  MUFU.EX2 R41, R41 ;  /* 0x0000002900297308 */ /* 0x000ee20000000800 */
[----:B-----5:R-:W-:Y:S02]  /*106f0*/  F2FP.F16.F32.PACK_AB R4, R57, R54 ;  /* 0x000000363904723e */ /* 0x020fe400000000ff */
[----:B-1----:R-:W-:-:S07]  /*10700*/  F2FP.F16.F32.PACK_AB R7, R53, R52 ;  /* 0x000000343507723e */ /* 0x002fce00000000ff */
[C---:B------:R-:W-:Y:S08]  /*10710*/  HMMA.16816.F32 R76, R4.reuse, R16, R76 ;  /* 0x00000010044c723c */ /* 0x040ff0000000184c */
[C---:B------:R-:W-:Y:S01]  /*10720*/  HMMA.16816.F32 R80, R4.reuse, R18, R80 ;  /* 0x000000120450723c */ /* 0x040fe20000001850 */
[----:B------:R-:W-:Y:S07]  /*10730*/  LDSM.16.MT88.4 R16, [R142+0xac00] ;  /* 0x00ac00008e10783b */ /* 0x000fee0000004200 */
[C---:B--2---:R-:W-:Y:S08]  /*10740*/  HMMA.16816.F32 R112, R4.reuse, R8, R112 ;  /* 0x000000080470723c */ /* 0x044ff00000001870 */
[C---:B------:R-:W-:Y:S01]  /*10750*/  HMMA.16816.F32 R108, R4.reuse, R10, R108 ;  /* 0x0000000a046c723c */ /* 0x040fe2000000186c */
[----:B------:R-:W1:Y:S07]  /*10760*/  LDSM.16.MT88.4 R8, [R142+0xe800] ;  /* 0x00e800008e08783b */ /* 0x000e6e0000004200 */
[C---:B----4-:R-:W-:Y:S08]  /*10770*/  HMMA.16816.F32 R68, R4.reuse, R20, R68 ;  /* 0x000000140444723c */ /* 0x050ff00000001844 */
        /* <DEDUP_REMOVED lines=8> */
[----:B--2---:R-:W-:Y:S03]  /*10800*/  HMMA.16816.F32 R104, R4, R20, R104 ;  /* 0x000000140468723c */ /* 0x004fe60000001868 */
[----:B------:R-:W-:Y:S01]  /*10810*/  FADD.FTZ R21, R31, R36 ;  /* 0x000000241f157221 */ /* 0x000fe20000010000 */
[----:B------:R-:W-:-:S03]  /*10820*/  FADD.FTZ R20, R34, R35 ;  /* 0x0000002322147221 */ /* 0x000fc60000010000 */
[----:B------:R-:W-:Y:S01]  /*10830*/  FADD.FTZ R21, R32, R21 ;  /* 0x0000001520157221 */ /* 0x000fe20000010000 */
[----:B------:R-:W-:Y:S01]  /*10840*/  FADD.FTZ R20, R33, R20 ;  /* 0x0000001421147221 */ /* 0x000fe20000010000 */
[----:B------:R-:W-:Y:S03]  /*10850*/  HMMA.16816.F32 R100, R4, R22, R100 ;  /* 0x000000160464723c */ /* 0x000fe60000001864 */
[----:B---3--:R-:W-:Y:S01]  /*10860*/  F2FP.F16.F32.PACK_AB R4, R40, R41 ;  /* 0x000000292804723e */ /* 0x008fe200000000ff */
        /* <DEDUP_REMOVED lines=46> */
[----:B---3--:R-:W-:Y:S03]  /*10b50*/  HMMA.16816.F32 R92, R4, R12, R92 ;  /* 0x0000000c045c723c */ /* 0x008fe6000000185c */
[----:B------:R-:W-:-:S04]  /*10b60*/  FADD.FTZ R3, R125, R16 ;  /* 0x000000107d037221 */ /* 0x000fc80000010000 */
[----:B------:R-:W-:Y:S01]  /*10b70*/  FADD.FTZ R3, R128, R3 ;  /* 0x0000000380037221 */ /* 0x000fe20000010000 */
[----:B------:R-:W-:Y:S03]  /*10b80*/  HMMA.16816.F32 R96, R4, R14, R96 ;  /* 0x0000000e0460723c */ /* 0x000fe60000001860 */
        /* <DEDUP_REMOVED lines=22> */
[----:B------:R-:W-:-:S12]  /*10cf0*/  IMAD.MOV.U32 R119, RZ, RZ, R2 ;  /* 0x000000ffff777224 */ /* 0x000fd800078e0002 */
.L_x_4003:
        /* <DEDUP_REMOVED lines=30> */
[-C--:B------:R-:W-:Y:S01]  /*10ee0*/  LOP3.LUT R5, R5, R6.reuse, RZ, 0x3c, !PT ;  /* 0x0000000605057212 */ /* 0x080fe200078e3cff */
        /* <DEDUP_REMOVED lines=27> */
[----:B------:R-:W-:Y:S02]  /*110a0*/  LEA R16, P1, R5, R164, 0x2 ;  /* 0x000000a405107211 */ /* 0x000fe400078210ff */
[-C--:B------:R-:W-:Y:S02]  /*110b0*/  LEA.HI.X.SX32 R19, R9, R165.reuse, 0x2, P2 ;  /* 0x000000a509137211 */ /* 0x080fe400010f16ff */
[C---:B------:R-:W-:Y:S01]  /*110c0*/  LEA.HI.X.SX32 R17, R5.reuse, R165, 0x2, P1 ;  /* 0x000000a505117211 */ /* 0x040fe200008f16ff */
[----:B------:R-:W-:Y:S02]  /*110d0*/  IMAD.IADD R5, R5, 0x1, -R9 ;  /* 0x0000000105057824 */ /* 0x000fe400078e0a09 */
[----:B------:R-:W4:Y:S02]  /*110e0*/  LD.E R8, desc[UR4][R18.64] ;  /* 0x0000000412087980 */ /* 0x000f24000c101900 */
[----:B------:R-:W-:Y:S02]  /*110f0*/  IMAD R6, R6, R5, -0x80 ;  /* 0xffffff8006067424 */ /* 0x000fe400078e0205 */
[----:B------:R-:W4:Y:S03]  /*11100*/  LD.E R7, desc[UR4][R16.64] ;  /* 0x0000000410077980 */ /* 0x000f26000c101900 */
        /* <DEDUP_REMOVED lines=13> */
.L_x_3998:
[----:B------:R-:W-:Y:S05]  /*111e0*/  BSYNC.RECONVERGENT B0 ;  /* 0x0000000000007941 */ /* 0x000fea0003800200 */
.L_x_3997:
[----:B------:R-:W1:Y:S01]  /*111f0*/  S2UR UR6, SR_CgaCtaId ;  /* 0x00000000000679c3 */ /* 0x000e620000008800 */
[----:B------:R-:W-:Y:S01]  /*11200*/  IMAD.SHL.U32 R0, R0, 0x8, RZ ;  /* 0x0000000800007824 */ /* 0x000fe200078e00ff */
[----:B------:R-:W-:Y:S01]  /*11210*/  UMOV UR7, 0x400 ;  /* 0x0000040000077882 */ /* 0x000fe20000000000 */
[----:B------:R-:W-:Y:S01]  /*11220*/  IADD3 R4, P1, PT, R169, R152, RZ ;  /* 0x00000098a9047210 */ /* 0x000fe20007f3e0ff */
[----:B------:R-:W-:Y:S01]  /*11230*/  VIADD R157, R157, 0xffffffff ;  /* 0xffffffff9d9d7836 */ /* 0x000fe20000000000 */
[----:B------:R-:W-:Y:S01]  /*11240*/  BSSY.RECONVERGENT B1, `(.L_x_3999) ;  /* 0x000011c000017945 */ /* 0x000fe20003800200 */
[--C-:B------:R-:W-:Y:S02]  /*11250*/  LOP3.LUT R3, R159, 0x1f00, R0.reuse, 0xf8, !PT ;  /* 0x00001f009f037812 */ /* 0x100fe400078ef800 */
[----:B------:R-:W-:Y:S01]  /*11260*/  LOP3.LUT R0, R156, 0x18, R0, 0x78, !PT ;  /* 0x000000189c007812 */ /* 0x000fe200078e7800 */
[----:B------:R-:W-:Y:S01]  /*11270*/  IMAD.X R5, R162, 0x1, R153, P1 ;  /* 0x00000001a2057824 */ /* 0x000fe200008e0699 */
[C---:B------:R-:W-:Y:S03]  /*11280*/  IADD3 R6, P1, PT, R169.reuse, R4, RZ ;  /* 0x00000004a9067210 */ /* 0x040fe60007f3e0ff */
[----:B------:R-:W-:Y:S02]  /*11290*/  IMAD.IADD R0, R0, 0x1, R3 ;  /* 0x0000000100007824 */ /* 0x000fe400078e0203 */
[C---:B------:R-:W-:Y:S01]  /*112a0*/  IMAD.X R7, R162.reuse, 0x1, R5, P1 ;  /* 0x00000001a2077824 */ /* 0x040fe200008e0605 */
[----:B------:R-:W-:Y:S05]  /*112b0*/  IADD3 R12, P1, PT, R169, R6, RZ ;  /* 0x00000006a90c7210 */ /* 0x000fea0007f3e0ff */
[----:B------:R-:W-:Y:S01]  /*112c0*/  IMAD.X R13, R162, 0x1, R7, P1 ;  /* 0x00000001a20d7824 */ /* 0x000fe200008e0607 */
[----:B------:R-:W-:Y:S01]  /*112d0*/  ISETP.GT.AND P1, PT, R157, R148, PT ;  /* 0x000000949d00720c */ /* 0x000fe20003f24270 */
[----:B-1----:R-:W-:Y:S06]  /*112e0*/  ULEA UR6, UR6, UR7, 0x18 ;  /* 0x0000000706067291 */ /* 0x002fec000f8ec0ff */
[----:B------:R-:W-:Y:S05]  /*112f0*/  LEA R3, R0, UR6, 0x1 ;  /* 0x0000000600037c11 */ /* 0x000fea000f8e08ff */
[----:B------:R-:W-:Y:S01]  /*11300*/  @!PT LDS RZ, [RZ] ;  /* 0x00000000fffff984 */ /* 0x000fe20000000800 */
[----:B------:R-:W-:Y:S01]  /*11310*/  @!PT LDS RZ, [RZ] ;  /* 0x00000000fffff984 */ /* 0x000fe20000000800 */
[----:B------:R-:W-:Y:S01]  /*11320*/  @!PT LDS RZ, [RZ] ;  /* 0x00000000fffff984 */ /* 0x000fe20000000800 */
[----:B------:R-:W-:Y:S05]  /*11330*/  LDGSTS.E.BYPASS.LTC128B.128 [R3+0x9000], desc[UR4][R152.64] ;  /* 0x0900000098037fae */ /* 0x000fea000b981a04 */
[----:B------:R-:W-:Y:S05]  /*11340*/  LDGSTS.E.BYPASS.LTC128B.128 [R3+0xb000], desc[UR4][R152.64+0x40] ;  /* 0x0b00004098037fae */ /* 0x000fea000b981a04 */
[----:B------:R-:W-:Y:S05]  /*11350*/  LDGSTS.E.BYPASS.LTC128B.128 [R3+0xd000], desc[UR4][R152.64+0x80] ;  /* 0x0d00008098037fae */ /* 0x000fea000b981a04 */
[----:B------:R-:W-:Y:S05]  /*11360*/  LDGSTS.E.BYPASS.LTC128B.128 [R3+0x9800], desc[UR4][R4.64] ;  /* 0x0980000004037fae */ /* 0x000fea000b981a04 */
[----:B------:R-:W-:Y:S05]  /*11370*/  LDGSTS.E.BYPASS.LTC128B.128 [R3+0xb800], desc[UR4][R4.64+0x40] ;  /* 0x0b80004004037fae */ /* 0x000fea000b981a04 */
[----:B------:R-:W-:Y:S05]  /*11380*/  LDGSTS.E.BYPASS.LTC128B.128 [R3+0xd800], desc[UR4][R4.64+0x80] ;  /* 0x0d80008004037fae */ /* 0x000fea000b981a04 */
[----:B------:R-:W-:Y:S05]  /*11390*/  LDGSTS.E.BYPASS.LTC128B.128 [R3+0xa000], desc[UR4][R6.64] ;  /* 0x0a00000006037fae */ /* 0x000fea000b981a04 */
[----:B------:R-:W-:Y:S05]  /*113a0*/  LDGSTS.E.BYPASS.LTC128B.128 [R3+0xc000], desc[UR4][R6.64+0x40] ;  /* 0x0c00004006037fae */ /* 0x000fea000b981a04 */
[----:B------:R1:W-:Y:S05]  /*113b0*/  LDGSTS.E.BYPASS.LTC128B.128 [R3+0xe000], desc[UR4][R6.64+0x80] ;  /* 0x0e00008006037fae */ /* 0x0003ea000b981a04 */
[----:B------:R-:W-:Y:S05]  /*113c0*/  LDGSTS.E.BYPASS.LTC128B.128 [R3+0xa800], desc[UR4][R12.64] ;  /* 0x0a8000000c037fae */ /* 0x000fea000b981a04 */
[----:B------:R-:W-:Y:S05]  /*113d0*/  LDGSTS.E.BYPASS.LTC128B.128 [R3+0xc800], desc[UR4][R12.64+0x40] ;  /* 0x0c8000400c037fae */ /* 0x000fea000b981a04 */
[----:B------:R2:W-:Y:S05]  /*113e0*/  LDGSTS.E.BYPASS.LTC128B.128 [R3+0xe800], desc[UR4][R12.64+0x80] ;  /* 0x0e8000800c037fae */ /* 0x0005ea000b981a04 */
[----:B------:R-:W-:Y:S05]  /*113f0*/  LDSM.16.M88.4 R64, [R145] ;  /* 0x000000009140783b */ /* 0x000fea0000000200 */
[----:B------:R-:W1:Y:S05]  /*11400*/  LDSM.16.M88.4 R8, [R144+0x3000] ;  /* 0x003000009008783b */ /* 0x000e6a0000000200 */
[----:B------:R-:W2:Y:S05]  /*11410*/  LDSM.16.M88.4 R16, [R144+0x3400] ;  /* 0x003400009010783b */ /* 0x000eaa0000000200 */
[----:B------:R-:W3:Y:S05]  /*11420*/  LDSM.16.M88.4 R24, [R144+0x3800] ;  /* 0x003800009018783b */ /* 0x000eea0000000200 */
[----:B------:R-:W0:Y:S05]  /*11430*/  LDGDEPBAR ;  /* 0x00000000000079af */ /* 0x000e2a0000000000 */
[----:B------:R-:W4:Y:S05]  /*11440*/  LDSM.16.M88.4 R32, [R144+0x3c00] ;  /* 0x003c00009020783b */ /* 0x000f2a0000000200 */
[----:B------:R-:W5:Y:S05]  /*11450*/  LDSM.16.M88.4 R40, [R144+0x4000] ;  /* 0x004000009028783b */ /* 0x000f6a0000000200 */
[----:B------:R-:W5:Y:S05]  /*11460*/  LDSM.16.M88.4 R48, [R144+0x4400] ;  /* 0x004400009030783b */ /* 0x000f6a0000000200 */
[----:B------:R-:W5:Y:S05]  /*11470*/  LDSM.16.M88.4 R56, [R144+0x4800] ;  /* 0x004800009038783b */ /* 0x000f6a0000000200 */
[----:B------:R-:W5:Y:S01]  /*11480*/  LDSM.16.M88.4 R124, [R144+0x4c00] ;  /* 0x004c0000907c783b */ /* 0x000f620000000200 */
[C---:B-1----:R-:W-:Y:S04]  /*11490*/  HMMA.16816.F32 R4, R64.reuse, R8, RZ ;  /* 0x000000084004723c */ /* 0x042fe800000018ff */
[----:B------:R-:W-:Y:S04]  /*114a0*/  LDSM.16.M88.4 R128, [R143] ;  /* 0x000000008f80783b */ /* 0x000fe80000000200 */
[C---:B------:R-:W-:Y:S01]  /*114b0*/  HMMA.16816.F32 R8, R64.reuse, R10, RZ ;  /* 0x0000000a4008723c */ /* 0x040fe200000018ff */
[----:B------:R-:W1:Y:S05]  /*114c0*/  LDSM.16.M88.4 R132, [R141+0x3000] ;  /* 0x003000008d84783b */ /* 0x000e6a0000000200 */
[----:B------:R-:W1:Y:S02]  /*114d0*/  LDSM.16.M88.4 R136, [R141+0x3400] ;  /* 0x003400008d88783b */ /* 0x000e640000000200 */
        /* <DEDUP_REMOVED lines=216> */
.L_x_4002:
[----:B------:R-:W-:Y:S05]  /*12260*/  BSYNC.RECONVERGENT B0 ;  /* 0x0000000000007941 */ /* 0x000fea0003800200 */
.L_x_4001:
[----:B------:R-:W-:Y:S01]  /*12270*/  IMAD.MOV.U32 R151, RZ, RZ, R149 ;  /* 0x000000ffff977224 */ /* 0x000fe200078e0095 */
        /* <DEDUP_REMOVED lines=11> */
[----:B------:R-:W-:Y:S02]  /*12330*/  IADD3 R126, P1, PT, R123, R122, RZ ;  /* 0x0000007a7b7e7210 */ /* 0x000fe40007f3e0ff */
[----:B------:R1:W-:Y:S01]  /*12340*/  LDGSTS.E.BYPASS.LTC128B.128 [R3+0x3800], desc[UR4][R124.64] ;  /* 0x038000007c037fae */ /* 0x0003e2000b981a04 */
[C---:B------:R-:W-:Y:S03]  /*12350*/  IADD3.X R123, PT, PT, R0.reuse, R125, RZ, P2, !PT ;  /* 0x0000007d007b7210 */ /* 0x040fe600017fe4ff */
        /* <DEDUP_REMOVED lines=10> */
.L_x_4000:
[----:B------:R-:W-:Y:S05]  /*12400*/  BSYNC.RECONVERGENT B1 ;  /* 0x0000000000017941 */ /* 0x000fea0003800200 */
.L_x_3999:
        /* <DEDUP_REMOVED lines=126> */
[--C-:B------:R-:W-:Y:S03]  /*12bf0*/  FFMA.FTZ R138, R33, R3, -R130.reuse ;  /* 0x00000003218a7223 */ /* 0x100fe60000010882 */
[----:B------:R-:W-:Y:S01]  /*12c00*/  MUFU.EX2 R136, R136 ;  /* 0x0000008800887308 */ /* 0x000fe20000000800 */
[----:B------:R-:W-:Y:S01]  /*12c10*/  FFMA.FTZ R173, R118, R171, R173 ;  /* 0x000000ab76ad7223 */ /* 0x000fe200000100ad */
[-CC-:B------:R-:W-:Y:S01]  /*12c20*/  FFMA.FTZ R171, R40, R3.reuse, -R130.reuse ;  /* 0x0000000328ab7223 */ /* 0x180fe20000010882 */
[-CC-:B------:R-:W-:Y:S01]  /*12c30*/  FFMA.FTZ R40, R49, R3.reuse, -R130.reuse ;  /* 0x0000000331287223 */ /* 0x180fe20000010882 */
[-CC-:B------:R-:W-:Y:S01]  /*12c40*/  FFMA.FTZ R174, R41, R3.reuse, -R130.reuse ;  /* 0x0000000329ae7223 */ /* 0x180fe20000010882 */
[-C--:B------:R-:W-:Y:S01]  /*12c50*/  FFMA.FTZ R41, R48, R3.reuse, -R130 ;  /* 0x0000000330297223 */ /* 0x080fe20000010882 */
        /* <DEDUP_REMOVED lines=8> */
[-CC-:B------:R-:W-:Y:S01]  /*12ce0*/  FFMA.FTZ R50, R50, R3.reuse, -R128.reuse ;  /* 0x0000000332327223 */ /* 0x180fe20000010880 */
[-C--:B------:R-:W-:Y:S01]  /*12cf0*/  FFMA.FTZ R51, R51, R3.reuse, -R128 ;  /* 0x0000000333337223 */ /* 0x080fe20000010880 */
[C---:B-1----:R-:W-:Y:S02]  /*12d00*/  HMMA.16816.F32 R4, R112.reuse, R120, R4 ;  /* 0x000000787004723c */ /* 0x042fe40000001804 */
[----:B------:R-:W-:Y:S03]  /*12d10*/  MUFU.EX2 R49, R41 ;  /* 0x0000002900317308 */ /* 0x000fe60000000800 */
[-CC-:B------:R-:W-:Y:S01]  /*12d20*/  FFMA.FTZ R60, R60, R3.reuse, -R130.reuse ;  /* 0x000000033c3c7223 */ /* 0x180fe20000010882 */
[-CC-:B------:R-:W-:Y:S01]  /*12d30*/  FFMA.FTZ R61, R61, R3.reuse, -R130.reuse ;  /* 0x000000033d3d7223 */ /* 0x180fe20000010882 */
[-C--:B------:R-:W-:Y:S01]  /*12d40*/  FFMA.FTZ R64, R64, R3.reuse, -R130 ;  /* 0x0000000340407223 */ /* 0x080fe20000010882 */
[C---:B------:R-:W-:Y:S01]  /*12d50*/  HMMA.16816.F32 R8, R112.reuse, R122, R8 ;  /* 0x0000007a7008723c */ /* 0x040fe20000001808 */
[----:B------:R-:W1:Y:S03]  /*12d60*/  LDSM.16.MT88.4 R120, [R140+0xb000] ;  /* 0x00b000008c78783b */ /* 0x000e660000004200 */
[----:B------:R-:W-:Y:S01]  /*12d70*/  MUFU.EX2 R170, R170 ;  /* 0x000000aa00aa7308 */ /* 0x000fe20000000800 */
[-CC-:B------:R-:W-:Y:S01]  /*12d80*/  FFMA.FTZ R62, R62, R3.reuse, -R128.reuse ;  /* 0x000000033e3e7223 */ /* 0x180fe20000010880 */
[-CC-:B------:R-:W-:Y:S01]  /*12d90*/  FFMA.FTZ R63, R63, R3.reuse, -R128.reuse ;  /* 0x000000033f3f7223 */ /* 0x180fe20000010880 */
[-C--:B------:R-:W-:Y:S01]  /*12da0*/  FFMA.FTZ R66, R66, R3.reuse, -R128 ;  /* 0x0000000342427223 */ /* 0x080fe20000010880 */
[----:B------:R-:W-:Y:S01]  /*12db0*/  ISETP.GT.AND P1, PT, R157, R148, PT ;  /* 0x000000949d00720c */ /* 0x000fe20003f24270 */
[C---:B------:R-:W-:Y:S05]  /*12dc0*/  HMMA.16816.F32 R68, R112.reuse, R124, R68 ;  /* 0x0000007c7044723c */ /* 0x040fea0000001844 */
        /* <DEDUP_REMOVED lines=25> */
[----:B------:R-:W-:Y:S01]  /*12f60*/  MUFU.EX2 R131, R131 ;  /* 0x0000008300837308 */ /* 0x000fe20000000800 */
[C---:B------:R-:W-:Y:S01]  /*12f70*/  HMMA.16816.F32 R96, R112.reuse, R110, R96 ;  /* 0x0000006e7060723c */ /* 0x040fe20000001860 */
[----:B------:R-:W2:Y:S08]  /*12f80*/  LDSM.16.MT88.4 R108, [R140+0x9400] ;  /* 0x009400008c6c783b */ /* 0x000eb00000004200 */
[----:B------:R-:W3:Y:S01]  /*12f90*/  MUFU.EX2 R126, R126 ;  /* 0x0000007e007e7308 */ /* 0x000ee20000000800 */
        /* <DEDUP_REMOVED lines=18> */
[----:B---3--:R-:W-:Y:S03]  /*130c0*/  F2FP.F16.F32.PACK_AB R23, R126, R131 ;  /* 0x000000837e17723e */ /* 0x008fe600000000ff */
[----:B------:R-:W-:Y:S01]  /*130d0*/  MUFU.EX2 R113, R113 ;  /* 0x0000007100717308 */ /* 0x000fe20000000800 */
[----:B-1----:R-:W-:Y:S09]  /*130e0*/  F2FP.F16.F32.PACK_AB R102, R121, R124 ;  /* 0x0000007c7966723e */ /* 0x002ff200000000ff */
[----:B------:R-:W1:Y:S01]  /*130f0*/  MUFU.EX2 R112, R112 ;  /* 0x0000007000707308 */ /* 0x000e620000000800 */
[----:B----4-:R-:W-:Y:S07]  /*13100*/  F2FP.F16.F32.PACK_AB R103, R120, R127 ;  /* 0x0000007f7867723e */ /* 0x010fee00000000ff */
[C---:B------:R-:W-:Y:S02]  /*13110*/  HMMA.16816.F32 R4, R100.reuse, R104, R4 ;  /* 0x000000686404723c */ /* 0x040fe40000001804 */
[----:B------:R-:W-:Y:S06]  /*13120*/  MUFU.EX2 R119, R119 ;  /* 0x0000007700777308 */ /* 0x000fec0000000800 */
[C---:B------:R-:W-:Y:S01]  /*13130*/  HMMA.16816.F32 R8, R100.reuse, R106, R8 ;  /* 0x0000006a6408723c */ /* 0x040fe20000001808 */
[----:B------:R-:W3:Y:S03]  /*13140*/  LDSM.16.MT88.4 R104, [R142+0xb400] ;  /* 0x00b400008e68783b */ /* 0x000ee60000004200 */
[----:B------:R-:W-:Y:S01]  /*13150*/  MUFU.EX2 R115, R115 ;  /* 0x0000007300737308 */ /* 0x000fe20000000800 */
[----:B-1----:R-:W-:Y:S03]  /*13160*/  F2FP.F16.F32.PACK_AB R20, R112, R113 ;  /* 0x000000717014723e */ /* 0x002fe600000000ff */
[C---:B--2---:R-:W-:Y:S06]  /*13170*/  HMMA.16816.F32 R68, R100.reuse, R108, R68 ;  /* 0x0000006c6444723c */ /* 0x044fec0000001844 */
[----:B------:R-:W1:Y:S02]  /*13180*/  MUFU.EX2 R114, R114 ;  /* 0x0000007200727308 */ /* 0x000e640000000800 */
[C---:B------:R-:W-:Y:S01]  /*13190*/  HMMA.16816.F32 R72, R100.reuse, R110, R72 ;  /* 0x0000006e6448723c */ /* 0x040fe20000001848 */
[----:B------:R-:W2:Y:S07]  /*131a0*/  LDSM.16.MT88.4 R108, [R140+0xb400] ;  /* 0x00b400008c6c783b */ /* 0x000eae0000004200 */
[----:B------:R-:W-:Y:S10]  /*131b0*/  MUFU.EX2 R122, R122 ;  /* 0x0000007a007a7308 */ /* 0x000ff40000000800 */
[----:B------:R-:W4:Y:S01]  /*131c0*/  MUFU.EX2 R123, R123 ;  /* 0x0000007b007b7308 */ /* 0x000f220000000800 */
[----:B-1----:R-:W-:Y:S09]  /*131d0*/  F2FP.F16.F32.PACK_AB R21, R114, R115 ;  /* 0x000000737215723e */ /* 0x002ff200000000ff */
[----:B------:R-:W-:Y:S01]  /*131e0*/  MUFU.EX2 R172, R172 ;  /* 0x000000ac00ac7308 */ /* 0x000fe20000000800 */
[C---:B---3--:R-:W-:Y:S09]  /*131f0*/  HMMA.16816.F32 R76, R100.reuse, R104, R76 ;  /* 0x00000068644c723c */ /* 0x048ff2000000184c */
[----:B------:R-:W-:Y:S01]  /*13200*/  MUFU.EX2 R171, R171 ;  /* 0x000000ab00ab7308 */ /* 0x000fe20000000800 */
[----:B----4-:R-:W-:Y:S01]  /*13210*/  F2FP.F16.F32.PACK_AB R22, R123, R122 ;  /* 0x0000007a7b16723e */ /* 0x010fe200000000ff */
[C---:B------:R-:W-:Y:S01]  /*13220*/  HMMA.16816.F32 R80, R100.reuse, R106, R80 ;  /* 0x0000006a6450723c */ /* 0x040fe20000001850 */
[----:B------:R-:W1:Y:S07]  /*13230*/  LDSM.16.MT88.4 R104, [R142+0xd400] ;  /* 0x00d400008e68783b */ /* 0x000e6e0000004200 */
        /* <DEDUP_REMOVED lines=11> */
[----:B------:R-:W1:Y:S08]  /*132f0*/  LDSM.16.MT88.4 R104, [R142+0x9800] ;  /* 0x009800008e68783b */ /* 0x000e700000004200 */
[----:B------:R-:W-:Y:S01]  /*13300*/  MUFU.EX2 R61, R61 ;  /* 0x0000003d003d7308 */ /* 0x000fe20000000800 */
        /* <DEDUP_REMOVED lines=8> */
[----:B------:R-:W-:Y:S01]  /*13390*/  MUFU.EX2 R48, R42 ;  /* 0x0000002a00307308 */ /* 0x000fe20000000800 */
[----:B------:R-:W-:Y:S04]  /*133a0*/  FADD.FTZ R129, R129, R134 ;  /* 0x0000008681817221 */ /* 0x000fe80000010000 */
[----:B------:R-:W-:Y:S02]  /*133b0*/  FADD.FTZ R136, R136, R129 ;  /* 0x0000008188887221 */ /* 0x000fe40000010000 */
[----:B------:R-:W-:Y:S03]  /*133c0*/  LDSM.16.MT88.4 R108, [R142+0xac00] ;  /* 0x00ac00008e6c783b */ /* 0x000fe60000004200 */
[----:B------:R-:W-:Y:S01]  /*133d0*/  MUFU.EX2 R139, R139 ;  /* 0x0000008b008b7308 */ /* 0x000fe20000000800 */
[----:B------:R-:W-:Y:S04]  /*133e0*/  FADD.FTZ R125, R125, R136 ;  /* 0x000000887d7d7221 */ /* 0x000fe80000010000 */
[----:B------:R-:W-:Y:S05]  /*133f0*/  FADD.FTZ R124, R124, R125 ;  /* 0x0000007d7c7c7221 */ /* 0x000fea0000010000 */
[----:B------:R-:W-:Y:S01]  /*13400*/  MUFU.EX2 R173, R173 ;  /* 0x000000ad00ad7308 */ /* 0x000fe20000000800 */
[----:B------:R-:W-:Y:S01]  /*13410*/  FADD.FTZ R124, R121, R124 ;  /* 0x0000007c797c7221 */ /* 0x000fe20000010000 */
[----:B------:R-:W-:Y:S01]  /*13420*/  MOV R121, R0 ;  /* 0x0000000000797202 */ /* 0x000fe20000000f00 */
[C---:B-1----:R-:W-:Y:S05]  /*13430*/  HMMA.16816.F32 R4, R20.reuse, R104, R4 ;  /* 0x000000681404723c */ /* 0x042fea0000001804 */
[-CC-:B------:R-:W-:Y:S01]  /*13440*/  FFMA.FTZ R105, R28, R3.reuse, -R130.reuse ;  /* 0x000000031c697223 */ /* 0x180fe20000010882 */
[-C--:B------:R-:W-:Y:S02]  /*13450*/  FFMA.FTZ R104, R29, R3.reuse, -R130 ;  /* 0x000000031d687223 */ /* 0x080fe40000010882 */
[C---:B------:R-:W-:Y:S03]  /*13460*/  HMMA.16816.F32 R8, R20.reuse, R106, R8 ;  /* 0x0000006a1408723c */ /* 0x040fe60000001808 */
[-C--:B------:R-:W-:Y:S01]  /*13470*/  FFMA.FTZ R106, R30, R3.reuse, -R128 ;  /* 0x000000031e6a7223 */ /* 0x080fe20000010880 */
[-C--:B------:R-:W-:Y:S01]  /*13480*/  FFMA.FTZ R107, R32, R3.reuse, -R130 ;  /* 0x00000003206b7223 */ /* 0x080fe20000010882 */
[----:B------:R-:W-:Y:S01]  /*13490*/  LDSM.16.MT88.4 R28, [R142+0x9c00] ;  /* 0x009c00008e1c783b */ /* 0x000fe20000004200 */
[----:B------:R-:W-:Y:S02]  /*134a0*/  MUFU.EX2 R105, R105 ;  /* 0x0000006900697308 */ /* 0x000fe40000000800 */
[C---:B------:R-:W-:Y:S08]  /*134b0*/  HMMA.16816.F32 R68, R20.reuse, R24, R68 ;  /* 0x000000181444723c */ /* 0x040ff00000001844 */
[----:B------:R-:W1:Y:S01]  /*134c0*/  MUFU.EX2 R104, R104 ;  /* 0x0000006800687308 */ /* 0x000e620000000800 */
[C---:B------:R-:W-:Y:S01]  /*134d0*/  HMMA.16816.F32 R72, R20.reuse, R26, R72 ;  /* 0x0000001a1448723c */ /* 0x040fe20000001848 */
[----:B------:R-:W3:Y:S08]  /*134e0*/  LDSM.16.MT88.4 R24, [R140+0xb800] ;  /* 0x00b800008c18783b */ /* 0x000ef00000004200 */
[----:B------:R-:W4:Y:S01]  /*134f0*/  MUFU.EX2 R106, R106 ;  /* 0x0000006a006a7308 */ /* 0x000f220000000800 */
[C---:B--2---:R-:W-:Y:S09]  /*13500*/  HMMA.16816.F32 R76, R20.reuse, R100, R76 ;  /* 0x00000064144c723c */ /* 0x044ff2000000184c */
[----:B------:R-:W2:Y:S01]  /*13510*/  MUFU.EX2 R107, R107 ;  /* 0x0000006b006b7308 */ /* 0x000ea20000000800 */
[C---:B------:R-:W-:Y:S01]  /*13520*/  HMMA.16816.F32 R80, R20.reuse, R102, R80 ;  /* 0x000000661450723c */ /* 0x040fe20000001850 */
[----:B------:R-:W5:Y:S07]  /*13530*/  LDSM.16.MT88.4 R100, [R142+0xd800] ;  /* 0x00d800008e64783b */ /* 0x000f6e0000004200 */
[C---:B---3--:R-:W-:Y:S08]  /*13540*/  HMMA.16816.F32 R84, R20.reuse, R24, R84 ;  /* 0x000000181454723c */ /* 0x048ff00000001854 */
[C---:B------:R-:W-:Y:S01]  /*13550*/  HMMA.16816.F32 R88, R20.reuse, R26, R88 ;  /* 0x0000001a1458723c */ /* 0x040fe20000001858 */
[----:B------:R-:W3:Y:S07]  /*13560*/  LDSM.16.MT88.4 R24, [R140+0xd800] ;  /* 0x00d800008c18783b */ /* 0x000eee0000004200 */
[C---:B-----5:R-:W-:Y:S03]  /*13570*/  HMMA.16816.F32 R92, R20.reuse, R100, R92 ;  /* 0x00000064145c723c */ /* 0x060fe6000000185c */
[-C--:B------:R-:W-:Y:S01]  /*13580*/  FFMA.FTZ R101, R35, R3.reuse, -R128 ;  /* 0x0000000323657223 */ /* 0x080fe20000010880 */
[----:B------:R-:W-:Y:S01]  /*13590*/  FADD.FTZ R100, R151, R168 ;  /* 0x000000a897647221 */ /* 0x000fe20000010000 */
[----:B------:R-:W5:Y:S01]  /*135a0*/  LDSM.16.MT88.4 R32, [R140+0x9c00] ;  /* 0x009c00008c20783b */ /* 0x000f620000004200 */
[-C--:B------:R-:W-:Y:S01]  /*135b0*/  FFMA.FTZ R151, R38, R3.reuse, -R128 ;  /* 0x0000000326977223 */ /* 0x080fe20000010880 */
[-C--:B------:R-:W-:Y:S01]  /*135c0*/  FFMA.FTZ R168, R36, R3.reuse, -R130 ;  /* 0x0000000324a87223 */ /* 0x080fe20000010882 */
[C---:B------:R-:W-:Y:S01]  /*135d0*/  HMMA.16816.F32 R96, R20.reuse, R102, R96 ;  /* 0x000000661460723c */ /* 0x040fe20000001860 */
[----:B------:R1:W2:Y:S02]  /*135e0*/  MUFU.EX2 R118, R101 ;  /* 0x0000006500767308 */ /* 0x0002a40000000800 */
[-C--:B------:R-:W-:Y:S01]  /*135f0*/  FFMA.FTZ R36, R43, R3.reuse, -R128 ;  /* 0x000000032b247223 */ /* 0x080fe20000010880 */
[-CC-:B------:R-:W-:Y:S01]  /*13600*/  FFMA.FTZ R43, R44, R3.reuse, -R130.reuse ;  /* 0x000000032c2b7223 */ /* 0x180fe20000010882 */
[-CC-:B------:R-:W-:Y:S01]  /*13610*/  FFMA.FTZ R103, R52, R3.reuse, -R130.reuse ;  /* 0x0000000334677223 */ /* 0x180fe20000010882 */
[-C--:B------:R-:W-:Y:S01]  /*13620*/  FFMA.FTZ R102, R53, R3.reuse, -R130 ;  /* 0x0000000335667223 */ /* 0x080fe20000010882 */
[----:B------:R-:W-:Y:S01]  /*13630*/  FADD.FTZ R133, R133, R100 ;  /* 0x0000006485857221 */ /* 0x000fe20000010000 */
[-C--:B------:R-:W-:Y:S03]  /*13640*/  FFMA.FTZ R100, R57, R3.reuse, -R130 ;  /* 0x0000000339647223 */ /* 0x080fe60000010882 */
[----:B------:R4:W-:Y:S01]  /*13650*/  MUFU.EX2 R44, R36 ;  /* 0x00000024002c7308 */ /* 0x0009e20000000800 */
[-C--:B------:R-:W-:Y:S01]  /*13660*/  FFMA.FTZ R128, R67, R3.reuse, -R128 ;  /* 0x0000000343807223 */ /* 0x080fe20000010880 */
[----:B------:R-:W-:Y:S04]  /*13670*/  FADD.FTZ R132, R132, R133 ;  /* 0x0000008584847221 */ /* 0x000fe80000010000 */
[----:B------:R-:W-:Y:S04]  /*13680*/  FADD.FTZ R137, R137, R132 ;  /* 0x0000008489897221 */ /* 0x000fe80000010000 */
[----:B------:R-:W-:Y:S01]  /*13690*/  MUFU.EX2 R45, R43 ;  /* 0x0000002b002d7308 */ /* 0x000fe20000000800 */
[-CC-:B-1----:R-:W-:Y:S01]  /*136a0*/  FFMA.FTZ R101, R56, R3.reuse, -R130.reuse ;  /* 0x0000000338657223 */ /* 0x182fe20000010882 */
[----:B------:R-:W-:Y:S01]  /*136b0*/  FFMA.FTZ R130, R65, R3, -R130 ;  /* 0x0000000341827223 */ /* 0x000fe20000010882 */
[----:B------:R-:W-:Y:S04]  /*136c0*/  FADD.FTZ R170, R170, R137 ;  /* 0x00000089aaaa7221 */ /* 0x000fe80000010000 */
[----:B------:R-:W-:Y:S01]  /*136d0*/  FADD.FTZ R127, R127, R170 ;  /* 0x000000aa7f7f7221 */ /* 0x000fe20000010000 */
[C---:B---3--:R-:W-:Y:S01]  /*136e0*/  HMMA.16816.F32 R12, R20.reuse, R24, R12 ;  /* 0x00000018140c723c */ /* 0x048fe2000000180c */
[----:B----4-:R-:W-:Y:S01]  /*136f0*/  LDSM.16.MT88.4 R36, [R140+0xc000] ;  /* 0x00c000008c24783b */ /* 0x010fe20000004200 */
[----:B------:R1:W-:Y:S01]  /*13700*/  MUFU.EX2 R52, R40 ;  /* 0x0000002800347308 */ /* 0x0003e20000000800 */
[----:B------:R-:W-:Y:S04]  /*13710*/  FADD.FTZ R120, R120, R127 ;  /* 0x0000007f78787221 */ /* 0x000fe80000010000 */
[----:B------:R-:W-:Y:S01]  /*13720*/  FADD.FTZ R115, R115, R120 ;  /* 0x0000007873737221 */ /* 0x000fe20000010000 */
[----:B------:R-:W-:Y:S01]  /*13730*/  HMMA.16816.F32 R16, R20, R26, R16 ;  /* 0x0000001a1410723c */ /* 0x000fe20000001810 */
[----:B------:R-:W3:Y:S03]  /*13740*/  LDSM.16.MT88.4 R24, [R142+0xbc00] ;  /* 0x00bc00008e18783b */ /* 0x000ee60000004200 */
[----:B------:R-:W-:Y:S01]  /*13750*/  MUFU.EX2 R57, R101 ;  /* 0x0000006500397308 */ /* 0x000fe20000000800 */
[----:B------:R-:W-:Y:S01]  /*13760*/  F2FP.F16.F32.PACK_AB R20, R104, R105 ;  /* 0x000000696814723e */ /* 0x000fe200000000ff */
[----:B------:R-:W-:Y:S01]  /*13770*/  FADD.FTZ R114, R114, R115 ;  /* 0x0000007372727221 */ /* 0x000fe20000010000 */
[----:B------:R-:W-:Y:S02]  /*13780*/  F2FP.F16.F32.PACK_AB R21, R119, R106 ;  /* 0x0000006a7715723e */ /* 0x000fe400000000ff */
[----:B--2---:R-:W-:Y:S01]  /*13790*/  F2FP.F16.F32.PACK_AB R22, R138, R107 ;  /* 0x0000006b8a16723e */ /* 0x004fe200000000ff */
[----:B------:R-:W-:Y:S01]  /*137a0*/  FADD.FTZ R131, R131, R114 ;  /* 0x0000007283837221 */ /* 0x000fe20000010000 */
[----:B------:R-:W-:Y:S03]  /*137b0*/  F2FP.F16.F32.PACK_AB R23, R118, R135 ;  /* 0x000000877617723e */ /* 0x000fe600000000ff */
[----:B------:R2:W-:Y:S01]  /*137c0*/  MUFU.EX2 R132, R100 ;  /* 0x0000006400847308 */ /* 0x0005e20000000800 */
[----:B-1----:R-:W-:Y:S01]  /*137d0*/  LDSM.16.MT88.4 R40, [R140+0xc400] ;  /* 0x00c400008c28783b */ /* 0x002fe20000004200 */
[----:B------:R-:W-:Y:S02]  /*137e0*/  FADD.FTZ R131, R126, R131 ;  /* 0x000000837e837221 */ /* 0x000fe40000010000 */
[C---:B------:R-:W-:Y:S06]  /*137f0*/  HMMA.16816.F32 R4, R20.reuse, R28, R4 ;  /* 0x0000001c1404723c */ /* 0x040fec0000001804 */
[----:B------:R-:W1:Y:S02]  /*13800*/  MUFU.EX2 R168, R168 ;  /* 0x000000a800a87308 */ /* 0x000e640000000800 */
[C---:B------:R-:W-:Y:S01]  /*13810*/  HMMA.16816.F32 R8, R20.reuse, R30, R8 ;  /* 0x0000001e1408723c */ /* 0x040fe20000001808 */
[----:B------:R-:W4:Y:S07]  /*13820*/  LDSM.16.MT88.4 R28, [R140+0xbc00] ;  /* 0x00bc00008c1c783b */ /* 0x000f2e0000004200 */
[----:B------:R-:W1:Y:S01]  /*13830*/  MUFU.EX2 R151, R151 ;  /* 0x0000009700977308 */ /* 0x000e620000000800 */
[----:B--2---:R-:W-:Y:S01]  /*13840*/  F2FP.F16.F32.PACK_AB R100, R61, R60 ;  /* 0x0000003c3d64723e */ /* 0x004fe200000000ff */
[C---:B-----5:R-:W-:Y:S08]  /*13850*/  HMMA.16816.F32 R68, R20.reuse, R32, R68 ;  /* 0x000000201444723c */ /* 0x060ff00000001844 */
[----:B------:R-:W-:Y:S01]  /*13860*/  MUFU.EX2 R53, R103 ;  /* 0x0000006700357308 */ /* 0x000fe20000000800 */
[C---:B------:R-:W-:Y:S01]  /*13870*/  HMMA.16816.F32 R72, R20.reuse, R34, R72 ;  /* 0x000000221448723c */ /* 0x040fe20000001848 */
[----:B------:R-:W2:Y:S08]  /*13880*/  LDSM.16.MT88.4 R32, [R142+0xdc00] ;  /* 0x00dc00008e20783b */ /* 0x000eb00000004200 */
[----:B------:R-:W5:Y:S01]  /*13890*/  MUFU.EX2 R56, R102 ;  /* 0x0000006600387308 */ /* 0x000f620000000800 */
[C---:B---3--:R-:W-:Y:S09]  /*138a0*/  HMMA.16816.F32 R76, R20.reuse, R24, R76 ;  /* 0x00000018144c723c */ /* 0x048ff2000000184c */
[----:B------:R-:W-:Y:S01]  /*138b0*/  MUFU.EX2 R130, R130 ;  /* 0x0000008200827308 */ /* 0x000fe20000000800 */
        /* <DEDUP_REMOVED lines=10> */
[----:B------:R-:W3:Y:S02]  /*13960*/  LDSM.16.MT88.4 R24, [R142+0xc000] ;  /* 0x00c000008e18783b */ /* 0x000ee40000004200 */
[----:B-1----:R-:W-:Y:S02]  /*13970*/  F2FP.F16.F32.PACK_AB R20, R139, R168 ;  /* 0x000000a88b14723e */ /* 0x002fe400000000ff */
[----:B------:R-:W-:Y:S02]  /*13980*/  F2FP.F16.F32.PACK_AB R21, R172, R151 ;  /* 0x00000097ac15723e */ /* 0x000fe400000000ff */
[----:B------:R-:W-:Y:S02]  /*13990*/  F2FP.F16.F32.PACK_AB R22, R174, R171 ;  /* 0x000000abae16723e */ /* 0x000fe400000000ff */
[----:B------:R-:W-:Y:S07]  /*139a0*/  F2FP.F16.F32.PACK_AB R23, R44, R173 ;  /* 0x000000ad2c17723e */ /* 0x000fee00000000ff */
[C---:B----4-:R-:W-:Y:S08]  /*139b0*/  HMMA.16816.F32 R4, R20.reuse, R28, R4 ;  /* 0x0000001c1404723c */ /* 0x050ff00000001804 */
        /* <DEDUP_REMOVED lines=42> */
[----:B-----5:R-:W-:Y:S07]  /*13c60*/  F2FP.F16.F32.PACK_AB R20, R56, R53 ;  /* 0x000000353814723e */ /* 0x020fee00000000ff */
[C---:B-1----:R-:W-:Y:S08]  /*13c70*/  HMMA.16816.F32 R4, R20.reuse, R28, R4 ;  /* 0x0000001c1404723c */ /* 0x042ff00000001804 */
[C---:B------:R-:W-:Y:S01]  /*13c80*/  HMMA.16816.F32 R8, R20.reuse, R30, R8 ;  /* 0x0000001e1408723c */ /* 0x040fe20000001808 */
[----:B------:R-:W1:Y:S07]  /*13c90*/  LDSM.16.MT88.4 R28, [R140+0xe800] ;  /* 0x00e800008c1c783b */ /* 0x000e6e0000004200 */
[C---:B------:R-:W-:Y:S01]  /*13ca0*/  HMMA.16816.F32 R68, R20.reuse, R36, R68 ;  /* 0x000000241444723c */ /* 0x040fe20000001844 */
[----:B------:R-:W-:Y:S07]  /*13cb0*/  MUFU.EX2 R36, R62 ;  /* 0x0000003e00247308 */ /* 0x000fee0000000800 */
[C---:B------:R-:W-:Y:S03]  /*13cc0*/  HMMA.16816.F32 R72, R20.reuse, R38, R72 ;  /* 0x000000261448723c */ /* 0x040fe60000001848 */
[----:B------:R-:W4:Y:S05]  /*13cd0*/  MUFU.EX2 R37, R63 ;  /* 0x0000003f00257308 */ /* 0x000f2a0000000800 */
[C---:B--2---:R-:W-:Y:S05]  /*13ce0*/  HMMA.16816.F32 R76, R20.reuse, R32, R76 ;  /* 0x00000020144c723c */ /* 0x044fea000000184c */
[----:B------:R-:W2:Y:S03]  /*13cf0*/  MUFU.EX2 R39, R64 ;  /* 0x0000004000277308 */ /* 0x000ea60000000800 */
[C---:B------:R-:W-:Y:S01]  /*13d00*/  HMMA.16816.F32 R80, R20.reuse, R34, R80 ;  /* 0x000000221450723c */ /* 0x040fe20000001850 */
[----:B------:R-:W5:Y:S06]  /*13d10*/  LDSM.16.MT88.4 R32, [R140+0xac00] ;  /* 0x00ac00008c20783b */ /* 0x000f6c0000004200 */
[----:B------:R-:W-:Y:S01]  /*13d20*/  MUFU.EX2 R38, R66 ;  /* 0x0000004200267308 */ /* 0x000fe20000000800 */
[----:B----4-:R-:W-:Y:S01]  /*13d30*/  F2FP.F16.F32.PACK_AB R101, R37, R36 ;  /* 0x000000242565723e */ /* 0x010fe200000000ff */
[C---:B------:R-:W-:Y:S08]  /*13d40*/  HMMA.16816.F32 R84, R20.reuse, R40, R84 ;  /* 0x000000281454723c */ /* 0x040ff00000001854 */
[----:B------:R-:W4:Y:S01]  /*13d50*/  MUFU.EX2 R41, R128 ;  /* 0x0000008000297308 */ /* 0x000f220000000800 */
[----:B--2---:R-:W-:Y:S01]  /*13d60*/  F2FP.F16.F32.PACK_AB R102, R130, R39 ;  /* 0x000000278266723e */ /* 0x004fe200000000ff */
[C---:B------:R-:W-:Y:S08]  /*13d70*/  HMMA.16816.F32 R88, R20.reuse, R42, R88 ;  /* 0x0000002a1458723c */ /* 0x040ff00000001858 */
[C---:B---3--:R-:W-:Y:S03]  /*13d80*/  HMMA.16816.F32 R92, R20.reuse, R24, R92 ;  /* 0x00000018145c723c */ /* 0x048fe6000000185c */
[----:B----4-:R-:W-:Y:S05]  /*13d90*/  F2FP.F16.F32.PACK_AB R103, R41, R38 ;  /* 0x000000262967723e */ /* 0x010fea00000000ff */
        /* <DEDUP_REMOVED lines=65> */
.L_x_3996:
[----:B------:R1:W5:Y:S01]  /*141b0*/  LD.E R53, desc[UR4][R116.64+0xd8] ;  /* 0x0000d80474357980 */ /* 0x000362000c101900 */
[----:B------:R-:W-:Y:S01]  /*141c0*/  UMOV UR6, 0xffffffff ;  /* 0xffffffff00067882 */ /* 0x000fe20000000000 */
[----:B------:R-:W2:Y:S02]  /*141d0*/  S2R R4, SR_TID.X ;  /* 0x0000000000047919 */ /* 0x000ea40000002100 */
[--C-:B--2---:R-:W-:Y:S01]  /*141e0*/  SHF.R.U32.HI R52, RZ, 0x2, R4.reuse ;  /* 0x00000002ff347819 */ /* 0x104fe20000011604 */
[C---:B------:R-:W-:Y:S01]  /*141f0*/  IMAD.SHL.U32 R5, R4.reuse, 0x4, RZ ;  /* 0x0000000404057824 */ /* 0x040fe200078e00ff */
[----:B------:R-:W-:Y:S02]  /*14200*/  SHF.R.U32.HI R3, RZ, 0x3, R4 ;  /* 0x00000003ff037819 */ /* 0x000fe40000011604 */
[----:B------:R-:W-:Y:S01]  /*14210*/  LOP3.LUT R4, R4, 0x3, RZ, 0xc0, !PT ;  /* 0x0000000304047812 */ /* 0x000fe200078ec0ff */
        /* <DEDUP_REMOVED lines=8> */
.L_x_4011:
[----:B------:R-:W1:Y:S01]  /*142a0*/  S2R R6, SR_TID.X ;  /* 0x0000000000067919 */ /* 0x000e620000002100 */
[----:B------:R-:W-:Y:S05]  /*142b0*/  WARPSYNC.ALL ;  /* 0x0000000000007948 */ /* 0x000fea0003800000 */
[----:B------:R-:W4:Y:S01]  /*142c0*/  S2UR UR6, SR_CgaCtaId ;  /* 0x00000000000679c3 */ /* 0x000f220000008800 */
[----:B------:R-:W4:Y:S01]  /*142d0*/  MUFU.RCP R9, R7 ;  /* 0x0000000700097308 */ /* 0x000f220000001000 */
[----:B--23--:R-:W-:-:S06]  /*142e0*/  FADD.FTZ R54, R54, R11 ;  /* 0x0000000b36367221 */ /* 0x00cfcc0000010000 */
[----:B------:R-:W-:Y:S01]  /*142f0*/  BAR.SYNC.DEFER_BLOCKING 0x0 ;  /* 0x0000000000007b1d */ /* 0x000fe20000010000 */
[----:B------:R-:W-:Y:S02]  /*14300*/  FSETP.NE.FTZ.AND P0, PT, R7, RZ, PT ;  /* 0x000000ff0700720b */ /* 0x000fe40003f15000 */
[----:B------:R-:W-:-:S03]  /*14310*/  FSETP.NE.FTZ.AND P6, PT, R54, RZ, PT ;  /* 0x000000ff3600720b */ /* 0x000fc60003fd5000 */
[----:B------:R-:W2:Y:S01]  /*14320*/  MUFU.RCP R8, R54 ;  /* 0x0000003600087308 */ /* 0x000ea20000001000 */
[----:B------:R-:W-:Y:S01]  /*14330*/  UMOV UR7, 0x400 ;  /* 0x0000040000077882 */ /* 0x000fe20000000000 */
[----:B----4-:R-:W-:-:S05]  /*14340*/  FSEL R9, R9, 1, P0 ;  /* 0x3f80000009097808 */ /* 0x010fca0000000000 */
[C---:B------:R-:W-:Y:S01]  /*14350*/  FMUL.FTZ R112, R9.reuse, R112 ;  /* 0x0000007009707220 */ /* 0x040fe20000410000 */
[----:B------:R-:W-:Y:S01]  /*14360*/  ULEA UR6, UR6, UR7, 0x18 ;  /* 0x0000000706067291 */ /* 0x000fe2000f8ec0ff */
[C---:B------:R-:W-:Y:S01]  /*14370*/  FMUL.FTZ R113, R9.reuse, R113 ;  /* 0x0000007109717220 */ /* 0x040fe20000410000 */
[C---:B-1----:R-:W-:Y:S01]  /*14380*/  SHF.L.U32 R11, R6.reuse, 0x4, RZ ;  /* 0x00000004060b7819 */ /* 0x042fe200000006ff */
[C---:B------:R-:W-:Y:S01]  /*14390*/  FMUL.FTZ R108, R9.reuse, R108 ;  /* 0x0000006c096c7220 */ /* 0x040fe20000410000 */
[----:B------:R-:W-:Y:S01]  /*143a0*/  SHF.L.U32 R10, R6, 0x3, RZ ;  /* 0x00000003060a7819 */ /* 0x000fe200000006ff */
[----:B------:R-:W-:Y:S01]  /*143b0*/  FMUL.FTZ R109, R9, R109 ;  /* 0x0000006d096d7220 */ /* 0x000fe20000410000 */
[----:B------:R-:W-:Y:S01]  /*143c0*/  LOP3.LUT R11, R11, 0x3e00, RZ, 0xc0, !PT ;  /* 0x00003e000b0b7812 */ /* 0x000fe200078ec0ff */
[C---:B------:R-:W-:Y:S01]  /*143d0*/  FMUL.FTZ R68, R9.reuse, R68 ;  /* 0x0000004409447220 */ /* 0x040fe20000410000 */
[----:B--2---:R-:W-:Y:S01]  /*143e0*/  FSEL R8, R8, 1, P6 ;  /* 0x3f80000008087808 */ /* 0x004fe20003000000 */
[C---:B------:R-:W-:Y:S01]  /*143f0*/  FMUL.FTZ R69, R9.reuse, R69 ;  /* 0x0000004509457220 */ /* 0x040fe20000410000 */
[----:B------:R-:W-:Y:S01]  /*14400*/  LEA R11, R4, R11, 0x1 ;  /* 0x0000000b040b7211 */ /* 0x000fe200078e08ff */
[C---:B------:R-:W-:Y:S01]  /*14410*/  FMUL.FTZ R72, R9.reuse, R72 ;  /* 0x0000004809487220 */ /* 0x040fe20000410000 */
[C---:B------:R-:W-:Y:S01]  /*14420*/  FMUL.FTZ R73, R9.reuse, R73 ;  /* 0x0000004909497220 */ /* 0x040fe20000410000 */
[C---:B------:R-:W-:Y:S01]  /*14430*/  FMUL.FTZ R76, R9.reuse, R76 ;  /* 0x0000004c094c7220 */ /* 0x040fe20000410000 */
[----:B------:R-:W-:Y:S01]  /*14440*/  IADD3 R156, PT, PT, R156, R11, R159 ;  /* 0x0000000b9c9c7210 */ /* 0x000fe20007ffe09f */
        /* <DEDUP_REMOVED lines=75> */
[----:B------:R-:W2:Y:S01]  /*14900*/  @P0 MUFU.LG2 R66, R7 ;  /* 0x0000000700420308 */ /* 0x000ea20000000c00 */
[----:B------:R-:W-:Y:S01]  /*14910*/  LOP3.LUT R10, R5, 0xd8, RZ, 0xc0, !PT ;  /* 0x000000d8050a7812 */ /* 0x000fe200078ec0ff */
[----:B------:R-:W-:Y:S01]  /*14920*/  BSSY.RECONVERGENT B0, `(.L_x_4005) ;  /* 0x000003c000007945 */ /* 0x000fe20003800200 */
[----:B-1----:R-:W-:-:S02]  /*14930*/  SHF.L.U32 R8, R3, 0x5, RZ ;  /* 0x0000000503087819 */ /* 0x002fc400000006ff */
[----:B------:R-:W-:Y:S02]  /*14940*/  LOP3.LUT R5, R20, 0xf04, RZ, 0xc0, !PT ;  /* 0x00000f0414057812 */ /* 0x000fe400078ec0ff */
[----:B------:R-:W-:Y:S01]  /*14950*/  SHF.R.U32.HI R55, RZ, 0x1, R6 ;  /* 0x00000001ff377819 */ /* 0x000fe20000011606 */
[----:B------:R-:W1:Y:S01]  /*14960*/  @P6 MUFU.LG2 R54, R54 ;  /* 0x0000003600366308 */ /* 0x000e620000000c00 */
[----:B------:R-:W-:Y:S02]  /*14970*/  LOP3.LUT R5, R5, 0x20, R8, 0xf8, !PT ;  /* 0x0000002005057812 */ /* 0x000fe400078ef808 */
[----:B------:R-:W-:Y:S02]  /*14980*/  LOP3.LUT R10, R10, 0x18, R55, 0x78, !PT ;  /* 0x000000180a0a7812 */ /* 0x000fe400078e7837 */
[----:B--2---:R-:W-:Y:S02]  /*14990*/  IADD3 R9, PT, PT, R3, 0x10, RZ ;  /* 0x0000001003097810 */ /* 0x004fe40007ffe0ff */
[----:B------:R-:W-:-:S02]  /*149a0*/  LOP3.LUT R5, R5, R10, RZ, 0xfc, !PT ;  /* 0x0000000a05057212 */ /* 0x000fc400078efcff */
[----:B------:R-:W-:Y:S01]  /*149b0*/  LOP3.LUT R20, R20, 0x1c, RZ, 0xc0, !PT ;  /* 0x0000001c14147812 */ /* 0x000fe200078ec0ff */
[----:B------:R-:W-:Y:S01]  /*149c0*/  @P0 FMUL.FTZ R66, R66, 0.69314718246459960938 ;  /* 0x3f31721842420820 */ /* 0x000fe20000410000 */
[----:B------:R-:W-:Y:S01]  /*149d0*/  LEA R67, R5, UR6, 0x2 ;  /* 0x0000000605437c11 */ /* 0x000fe2000f8e10ff */
[----:B------:R-:W-:Y:S01]  /*149e0*/  BAR.SYNC.DEFER_BLOCKING 0x0 ;  /* 0x0000000000007b1d */ /* 0x000fe20000010000 */
[----:B------:R-:W-:Y:S01]  /*149f0*/  ISETP.NE.AND P5, PT, R4, RZ, PT ;  /* 0x000000ff0400720c */ /* 0x000fe20003fa5270 */
[----:B------:R-:W-:Y:S01]  /*14a00*/  IMAD R65, R3, 0x60, R20 ;  /* 0x0000006003417824 */ /* 0x000fe200078e0214 */
[----:B------:R-:W-:Y:S01]  /*14a10*/  MOV R64, 0xff800000 ;  /* 0xff80000000407802 */ /* 0x000fe20000000f00 */
[----:B-----5:R-:W-:Y:S01]  /*14a20*/  @P0 FFMA.FTZ R64, R53, R2, R66 ;  /* 0x0000000235400223 */ /* 0x020fe20000010042 */
[----:B------:R-:W-:Y:S01]  /*14a30*/  IADD3 R61, PT, PT, R3, 0x20, RZ ;  /* 0x00000020033d7810 */ /* 0x000fe20007ffe0ff */
[----:B-1----:R-:W-:Y:S01]  /*14a40*/  @P6 FMUL.FTZ R54, R54, 0.69314718246459960938 ;  /* 0x3f31721836366820 */ /* 0x002fe20000410000 */
[----:B------:R-:W-:-:S02]  /*14a50*/  LOP3.LUT R55, R55, 0x30, RZ, 0xc0, !PT ;  /* 0x0000003037377812 */ /* 0x000fc400078ec0ff */
[----:B------:R-:W-:Y:S01]  /*14a60*/  MOV R2, 0xff800000 ;  /* 0xff80000000027802 */ /* 0x000fe20000000f00 */
[----:B------:R-:W-:Y:S01]  /*14a70*/  @P6 FFMA.FTZ R2, R53, R0, R54 ;  /* 0x0000000035026223 */ /* 0x000fe20000010036 */
[----:B------:R-:W-:Y:S01]  /*14a80*/  LOP3.LUT R52, R55, 0x7, R52, 0xf8, !PT ;  /* 0x0000000737347812 */ /* 0x000fe200078ef834 */
        /* <DEDUP_REMOVED lines=11> */
[----:B------:R-:W-:-:S03]  /*14b40*/  IADD3 R62, PT, PT, -R158, R161, RZ ;  /* 0x000000a19e3e7210 */ /* 0x000fc60007ffe1ff */
[----:B---3--:R-:W-:Y:S01]  /*14b50*/  IMAD R13, R163, R13, R160 ;  /* 0x0000000da30d7224 */ /* 0x008fe200078e02a0 */
[-C--:B------:R-:W-:Y:S02]  /*14b60*/  ISETP.GE.AND P3, PT, R9, R62.reuse, PT ;  /* 0x0000003e0900720c */ /* 0x080fe40003f66270 */
[----:B------:R3:W4:Y:S01]  /*14b70*/  LDS.128 R8, [R67+0x5000] ;  /* 0x0050000043087984 */ /* 0x0007220000000c00 */
[----:B------:R-:W-:Y:S01]  /*14b80*/  IMAD R63, R63, R13, R158 ;  /* 0x0000000d3f3f7224 */ /* 0x000fe200078e029e */
[----:B------:R-:W-:Y:S02]  /*14b90*/  ISETP.GE.AND P4, PT, R3, R62, PT ;  /* 0x0000003e0300720c */ /* 0x000fe40003f86270 */
[----:B------:R3:W1:Y:S01]  /*14ba0*/  LDS.128 R12, [R67+0x4800] ;  /* 0x00480000430c7984 */ /* 0x0006620000000c00 */
[----:B------:R-:W-:Y:S01]  /*14bb0*/  IMAD R60, R63, R60, RZ ;  /* 0x0000003c3f3c7224 */ /* 0x000fe200078e02ff */
[----:B------:R-:W-:Y:S02]  /*14bc0*/  IADD3 R3, PT, PT, R3, 0x30, RZ ;  /* 0x0000003003037810 */ /* 0x000fe40007ffe0ff */
[----:B------:R-:W-:-:S02]  /*14bd0*/  ISETP.GE.AND P2, PT, R61, R62, PT ;  /* 0x0000003e3d00720c */ /* 0x000fc40003f46270 */
[----:B------:R-:W-:Y:S02]  /*14be0*/  IADD3 R65, P0, PT, R65, R60, RZ ;  /* 0x0000003c41417210 */ /* 0x000fe40007f1e0ff */
[----:B------:R-:W-:Y:S02]  /*14bf0*/  ISETP.GE.AND P1, PT, R3, R62, PT ;  /* 0x0000003e0300720c */ /* 0x000fe40003f26270 */
[----:B------:R-:W-:Y:S02]  /*14c00*/  LEA.HI.X.SX32 R60, R60, RZ, 0x1, P0 ;  /* 0x000000ff3c3c7211 */ /* 0x000fe400000f0eff */
[----:B------:R-:W-:-:S04]  /*14c10*/  LEA R56, P0, R65, R56, 0x2 ;  /* 0x0000003841387211 */ /* 0x000fc800078010ff */
[----:B------:R-:W-:Y:S01]  /*14c20*/  LEA.HI.X R57, R65, R57, R60, 0x2, P0 ;  /* 0x0000003941397211 */ /* 0x000fe200000f143c */
[----:B--2---:R-:W-:Y:S08]  /*14c30*/  @P5 BRA `(.L_x_4006) ;  /* 0x0000000000285947 */ /* 0x004ff00003800000 */
        /* <DEDUP_REMOVED lines=10> */
.L_x_4006:
[----:B------:R-:W-:Y:S05]  /*14ce0*/  BSYNC.RECONVERGENT B0 ;  /* 0x0000000000007941 */ /* 0x000fea0003800200 */
.L_x_4005:
[----:B------:R-:W-:Y:S01]  /*14cf0*/  MOV R155, 0x0 ;  /* 0x00000000009b7802 */ /* 0x000fe20000000f00 */
[----:B------:R-:W-:Y:S04]  /*14d00*/  @!P4 ST.E.128 desc[UR4][R56.64], R48 ;  /* 0x000000303800c985 */ /* 0x000fe8000c101d04 */
[----:B-1----:R-:W-:Y:S04]  /*14d10*/  @!P4 ST.E.128 desc[UR4][R56.64+0x80], R32 ;  /* 0x000080203800c985 */ /* 0x002fe8000c101d04 */
[----:B------:R-:W-:Y:S04]  /*14d20*/  @!P4 ST.E.128 desc[UR4][R56.64+0x100], R16 ;  /* 0x000100103800c985 */ /* 0x000fe8000c101d04 */
[----:B------:R-:W-:Y:S04]  /*14d30*/  @!P3 ST.E.128 desc[UR4][R56.64+0x1800], R44 ;  /* 0x0018002c3800b985 */ /* 0x000fe8000c101d04 */
[----:B------:R-:W-:Y:S04]  /*14d40*/  @!P3 ST.E.128 desc[UR4][R56.64+0x1880], R28 ;  /* 0x0018801c3800b985 */ /* 0x000fe8000c101d04 */
[----:B------:R-:W-:Y:S04]  /*14d50*/  @!P3 ST.E.128 desc[UR4][R56.64+0x1900], R12 ;  /* 0x0019000c3800b985 */ /* 0x000fe8000c101d04 */
[----:B------:R-:W-:Y:S04]  /*14d60*/  @!P2 ST.E.128 desc[UR4][R56.64+0x3000], R40 ;  /* 0x003000283800a985 */ /* 0x000fe8000c101d04 */
[----:B------:R-:W-:Y:S04]  /*14d70*/  @!P2 ST.E.128 desc[UR4][R56.64+0x3080], R24 ;  /* 0x003080183800a985 */ /* 0x000fe8000c101d04 */
[----:B----4-:R2:W-:Y:S02]  /*14d80*/  @!P2 ST.E.128 desc[UR4][R56.64+0x3100], R8 ;  /* 0x003100083800a985 */ /* 0x0105e4000c101d04 */
[----:B--23--:R-:W-:Y:S05]  /*14d90*/  @P1 RET.REL.NODEC R154 `(_ZN5flash24flash_fwd_splitkv_kernelI23Flash_fwd_kernel_traitsILi96ELi64ELi128ELi4ELb0ELb0EN7cutlass6half_tE19Flash_kernel_traitsILi96ELi64ELi128ELi4ES3_EELb0ELb0ELb0ELb0ELb1ELb0ELb1ELb1EEEvNS_16Flash_fwd_paramsE) ;  /* 0xfffffeb09a981950 */ /* 0x00cfea0003c3ffff */
[----:B------:R-:W-:Y:S01]  /*14da0*/  MOV R155, 0x0 ;  /* 0x00000000009b7802 */ /* 0x000fe20000000f00 */
[----:B------:R-:W-:Y:S04]  /*14db0*/  ST.E.128 desc[UR4][R56.64+0x4800], R36 ;  /* 0x0048002438007985 */ /* 0x000fe8000c101d04 */
[----:B------:R-:W-:Y:S04]  /*14dc0*/  ST.E.128 desc[UR4][R56.64+0x4880], R20 ;  /* 0x0048801438007985 */ /* 0x000fe8000c101d04 */
[----:B------:R1:W-:Y:S02]  /*14dd0*/  ST.E.128 desc[UR4][R56.64+0x4900], R4 ;  /* 0x0049000438007985 */ /* 0x0003e4000c101d04 */
[----:B-1----:R-:W-:Y:S05]  /*14de0*/  RET.REL.NODEC R154 `(_ZN5flash24flash_fwd_splitkv_kernelI23Flash_fwd_kernel_traitsILi96ELi64ELi128ELi4ELb0ELb0EN7cutlass6half_tE19Flash_kernel_traitsILi96ELi64ELi128ELi4ES3_EELb0ELb0ELb0ELb0ELb1ELb0ELb1ELb1EEEvNS_16Flash_fwd_paramsE) ;  /* 0xfffffeb09a847950 */ /* 0x002fea0003c3ffff */
.L_x_4004:
[----:B------:R-:W-:Y:S01]  /*14df0*/  MOV R9, 0x2 ;  /* 0x0000000200097802 */ /* 0x000fe20000000f00 */
[----:B------:R-:W-:Y:S01]  /*14e00*/  IMAD.MOV.U32 R6, RZ, RZ, 0x1f ;  /* 0x0000001fff067424 */ /* 0x000fe200078e00ff */
[----:B------:R-:W-:-:S07]  /*14e10*/  MOV R8, 0xffffffff ;  /* 0xffffffff00087802 */ /* 0x000fce0000000f00 */
[----:B-----5:R-:W-:Y:S05]  /*14e20*/  WARPSYNC.COLLECTIVE R8, `(.L_x_4007) ;  /* 0x0000000008087348 */ /* 0x020fea0003c00000 */
[----:B------:R1:W2:Y:S02]  /*14e30*/  SHFL.BFLY P0, R11, R171, R9, R6 ;  /* 0x0c000009ab0b7389 */ /* 0x0002a40000000006 */
[----:B-12--5:R-:W-:Y:S05]  /*14e40*/  ENDCOLLECTIVE ;  /* 0x000000000000791b */ /* 0x026fea0003800000 */
.L_x_4007:
[----:B------:R-:W-:Y:S02]  /*14e50*/  IMAD.MOV.U32 R10, RZ, RZ, R11 ;  /* 0x000000ffff0a7224 */ /* 0x000fe400078e000b */
[----:B------:R-:W-:Y:S02]  /*14e60*/  IMAD.MOV.U32 R9, RZ, RZ, 0x1 ;  /* 0x00000001ff097424 */ /* 0x000fe400078e00ff */
[----:B------:R-:W-:-:S05]  /*14e70*/  FADD.FTZ R10, R10, R171 ;  /* 0x000000ab0a0a7221 */ /* 0x000fca0000010000 */
[----:B------:R-:W-:-:S07]  /*14e80*/  MOV R171, R10 ;  /* 0x0000000a00ab7202 */ /* 0x000fce0000000f00 */
[----:B------:R-:W-:Y:S05]  /*14e90*/  WARPSYNC.COLLECTIVE R8, `(.L_x_4008) ;  /* 0x0000000008087348 */ /* 0x000fea0003c00000 */
[----:B------:R1:W2:Y:S02]  /*14ea0*/  SHFL.BFLY P0, R11, R171, R9, R6 ;  /* 0x0c000009ab0b7389 */ /* 0x0002a40000000006 */
[----:B-12---:R-:W-:Y:S05]  /*14eb0*/  ENDCOLLECTIVE ;  /* 0x000000000000791b */ /* 0x006fea0003800000 */
.L_x_4008:
[----:B------:R-:W-:Y:S01]  /*14ec0*/  MOV R171, R168 ;  /* 0x000000a800ab7202 */ /* 0x000fe20000000f00 */
[----:B------:R-:W-:Y:S01]  /*14ed0*/  IMAD.MOV.U32 R9, RZ, RZ, 0x2 ;  /* 0x00000002ff097424 */ /* 0x000fe200078e00ff */
[----:B------:R-:W-:-:S07]  /*14ee0*/  MOV R7, R11 ;  /* 0x0000000b00077202 */ /* 0x000fce0000000f00 */
[----:B------:R-:W-:Y:S05]  /*14ef0*/  WARPSYNC.COLLECTIVE R8, `(.L_x_4009) ;  /* 0x0000000008087348 */ /* 0x000fea0003c00000 */
[----:B------:R1:W2:Y:S02]  /*14f00*/  SHFL.BFLY P0, R11, R171, R9, R6 ;  /* 0x0c000009ab0b7389 */ /* 0x0002a40000000006 */
[----:B-12---:R-:W-:Y:S05]  /*14f10*/  ENDCOLLECTIVE ;  /* 0x000000000000791b */ /* 0x006fea0003800000 */
.L_x_4009:
[----:B------:R-:W-:Y:S01]  /*14f20*/  FADD.FTZ R7, R10, R7 ;  /* 0x000000070a077221 */ /* 0x000fe20000010000 */
[----:B------:R-:W-:Y:S01]  /*14f30*/  FADD.FTZ R54, R11, R168 ;  /* 0x000000a80b367221 */ /* 0x000fe20000010000 */
[----:B------:R-:W-:-:S04]  /*14f40*/  MOV R9, 0x1 ;  /* 0x0000000100097802 */ /* 0x000fc80000000f00 */
[----:B------:R-:W-:-:S07]  /*14f50*/  MOV R171, R54 ;  /* 0x0000003600ab7202 */ /* 0x000fce0000000f00 */
[----:B------:R-:W-:Y:S05]  /*14f60*/  WARPSYNC.COLLECTIVE R8, `(.L_x_4010) ;  /* 0x0000000008087348 */ /* 0x000fea0003c00000 */
[----:B------:R1:W2:Y:S02]  /*14f70*/  SHFL.BFLY P0, R11, R171, R9, R6 ;  /* 0x0c000009ab0b7389 */ /* 0x0002a40000000006 */
[----:B-12---:R-:W-:Y:S05]  /*14f80*/  ENDCOLLECTIVE ;  /* 0x000000000000791b */ /* 0x006fea0003800000 */
.L_x_4010:
[----:B------:R-:W-:Y:S05]  /*14f90*/  BRA `(.L_x_4011) ;  /* 0xfffffff000c07947 */ /* 0x000fea000383ffff */
.L_x_4012:
        /* <DEDUP_REMOVED lines=14> */
.L_x_11656:


//--------------------- .text._ZN5flash24flash_fwd_splitkv_kernelI23Flash_fwd_kernel_traitsILi96ELi64ELi128ELi4ELb0ELb0EN7cutlass6half_tE19Flash_kernel_traitsILi96ELi64ELi128ELi4ES3_EELb0ELb0ELb0ELb0ELb1ELb1ELb1ELb1EEEvNS_16Flash_fwd_paramsE --------------------------
	.section	.text._ZN5flash24flash_fwd_splitkv_kernelI23Flash_fwd_kernel_traitsILi96ELi64ELi128ELi4ELb0ELb0EN7cutlass6half_tE19Flash_kernel_traitsILi96ELi64ELi128ELi4ES3_EELb0ELb0ELb0ELb0ELb1ELb1ELb1ELb1EEEvNS_16Flash_fwd_paramsE,"ax",@progbits
	.align	128
        .global         _ZN5flash24flash_fwd_splitkv_kernelI23Flash_fwd_kernel_traitsILi96ELi64ELi128ELi4ELb0ELb0EN7cutlass6half_tE19Flash_kernel_traitsILi96ELi64ELi128ELi4ES3_EELb0ELb0ELb0ELb0ELb1ELb1ELb1ELb1EEEvNS_16Flash_fwd_paramsE
        .type           _ZN5flash24flash_fwd_splitkv_kernelI23Flash_fwd_kernel_traitsILi96ELi64ELi128ELi4ELb0ELb0EN7cutlass6half_tE19Flash_kernel_traitsILi96ELi64ELi128ELi4ES3_EELb0ELb0ELb0ELb0ELb1ELb1ELb1ELb1EEEvNS_16Flash_fwd_paramsE,@function
        .size           _ZN5flash24flash_fwd_splitkv_kernelI23Flash_fwd_kernel_traitsILi96ELi64ELi128ELi4ELb0ELb0EN7cutlass6half_tE19Flash_kernel_traitsILi96ELi64ELi128ELi4ES3_EELb0ELb0ELb0ELb0ELb1ELb1ELb1ELb1EEEvNS_16Flash_fwd_paramsE,(.L_x_11657 - _ZN5flash24flash_fwd_splitkv_kernelI23Flash_fwd_kernel_traitsILi96ELi64ELi128ELi4ELb0ELb0EN7cutlass6half_tE19Flash_kernel_traitsILi96ELi64ELi128ELi4ES3_EELb0ELb0ELb0ELb0ELb1ELb1ELb1ELb1EEEvNS_16Flash_fwd_paramsE)
        .other          _ZN5flash24flash_fwd_splitkv_kernelI23Flash_fwd_kernel_traitsILi96ELi64ELi128ELi4ELb0ELb0EN7cutlass6half_tE19Flash_kernel_traitsILi96ELi64ELi128ELi4ES3_EELb0ELb0ELb0ELb0ELb1ELb1ELb1ELb1EEEvNS_16Flash_fwd_paramsE,@"STO_CUDA_ENTRY STV_DEFAULT"
_ZN5flash24flash_fwd_splitkv_kernelI23Flash_fwd_kernel_traitsILi96ELi64ELi128ELi4ELb0ELb0EN7cutlass6half_tE19Flash_kernel_traitsILi96ELi64ELi128ELi4ES3_EELb0ELb0ELb0ELb0ELb1ELb1ELb1ELb1EEEvNS_16Flash_fwd_paramsE:
.text._ZN5flash24flash_fwd_splitkv_kernelI23Flash_fwd_kernel_traitsILi96ELi64ELi128ELi4ELb0ELb0EN7cutlass6half_tE19Flash_kernel_traitsILi96ELi64ELi128ELi4ES3_EELb0ELb0ELb0ELb0ELb1ELb1ELb1ELb1EEEvNS_16Flash_fwd_paramsE:
        /* <DEDUP_REMOVED lines=29> */
[----:B------:R-:W-:Y:S05]  /*01d0*/  CALL.REL.NOINC `($_ZN5flash24flash_fwd_splitkv_kernelI23Flash_fwd_kernel_traitsILi96ELi64ELi128ELi4ELb0ELb0EN7cutlass6half_tE19Flash_kernel_traitsILi96ELi64ELi128ELi4ES3_EELb0ELb0ELb0ELb0ELb1ELb1ELb1ELb1EEEvNS_16Flash_fwd_paramsE$_ZN5flash30compute_attn_1rowblock_splitkvI23Flash_fwd_kernel_traitsILi96ELi64ELi128ELi4ELb0ELb0EN7cutlass6half_tE19Flash_kernel_traitsILi96ELi64ELi128ELi4ES3_EELb0ELb0ELb0ELb0ELb1ELb1ELb1ELb1ENS_16Flash_fwd_paramsEEEvRKT8_iiiii) ;  /* 0x0000000000087944 */ /* 0x000fea0003c00000 */
[----:B------:R-:W-:Y:S05]  /*01e0*/  BSYNC.RECONVERGENT B3 ;  /* 0x0000000000037941 */ /* 0x000fea0003800200 */
.L_x_4013:
[----:B------:R-:W-:Y:S05]  /*01f0*/  EXIT ;  /* 0x000000000000794d */ /* 0x000fea0003800000 */
        .type           $_ZN5flash24flash_fwd_splitkv_kernelI23Flash_fwd_kernel_traitsILi96ELi64ELi128ELi4ELb0ELb0EN7cutlass6half_tE19Flash_kernel_traitsILi96ELi64ELi128ELi4ES3_EELb0ELb0ELb0ELb0ELb1ELb1ELb1ELb1EEEvNS_16Flash_fwd_paramsE$_ZN5flash30compute_attn_1rowblock_splitkvI23Flash_fwd_kernel_traitsILi96ELi64ELi128ELi4ELb0ELb0EN7cutlass6half_tE19Flash_kernel_traitsILi96ELi64ELi128ELi4ES3_EELb0ELb0ELb0ELb0ELb1ELb1ELb1ELb1ENS_16Flash_fwd_paramsEEEvRKT8_iiiii,@function
        .size           $_ZN5flash24flash_fwd_splitkv_kernelI23Flash_fwd_kernel_traitsILi96ELi64ELi128ELi4ELb0ELb0EN7cutlass6half_tE19Flash_kernel_traitsILi96ELi64ELi128ELi4ES3_EELb0ELb0ELb0ELb0ELb1ELb1ELb1ELb1EEEvNS_16Flash_fwd_paramsE$_ZN5flash30compute_attn_1rowblock_splitkvI23Flash_fwd_kernel_traitsILi96ELi64ELi128ELi4ELb0ELb0EN7cutlass6half_tE19Flash_kernel_traitsILi96ELi64ELi128ELi4ES3_EELb0ELb0ELb0ELb0ELb1ELb1ELb1ELb1ENS_16Flash_fwd_paramsEEEvRKT8_iiiii,(.L_x_11657 - $_ZN5flash24flash_fwd_splitkv_kernelI23Flash_fwd_kernel_traitsILi96ELi64ELi128ELi4ELb0ELb0EN7cutlass6half_tE19Flash_kernel_traitsILi96ELi64ELi128ELi4ES3_EELb0ELb0ELb0ELb0ELb1ELb1ELb1ELb1EEEvNS_16Flash_fwd_paramsE$_ZN5flash30compute_attn_1rowblock_splitkvI23Flash_fwd_kernel_traitsILi96ELi64ELi128ELi4ELb0ELb0EN7cutlass6half_tE19Flash_kernel_traitsILi96ELi64ELi128ELi4ES3_EELb0ELb0ELb0ELb0ELb1ELb1ELb1ELb1ENS_16Flash_fwd_paramsEEEvRKT8_iiiii)
$_ZN5flash24flash_fwd_splitkv_kernelI23Flash_fwd_kernel_traitsILi96ELi64ELi128ELi4ELb0ELb0EN7cutlass6half_tE19Flash_kernel_traitsILi96ELi64ELi128ELi4ES3_EELb0ELb0ELb0ELb0ELb1ELb1ELb1ELb1EEEvNS_16Flash_fwd_paramsE$_ZN5flash30compute_attn_1rowblock_splitkvI23Flash_fwd_kernel_traitsILi96ELi64ELi128ELi4ELb0ELb0EN7cutlass6half_tE19Flash_kernel_traitsILi96ELi64ELi128ELi4ES3_EELb0ELb0ELb0ELb0ELb1ELb1ELb1ELb1ENS_16Flash_fwd_paramsEEEvRKT8_iiiii:
        /* <DEDUP_REMOVED lines=38> */
.L_x_4015:
[----:B------:R-:W-:Y:S05]  /*0460*/  BSYNC.RECONVERGENT B0 ;  /* 0x0000000000007941 */ /* 0x000fea0003800200 */
.L_x_4014:
[----:B------:R-:W-:Y:S04]  /*0470*/  BSSY.RECONVERGENT B0, `(.L_x_4016) ;  /* 0x0000007000007945 */ /* 0x000fe80003800200 */
[----:B------:R-:W-:Y:S05]  /*0480*/  @!P3 BRA `(.L_x_4017) ;  /* 0x000000000014b947 */ /* 0x000fea0003800000 */
[----:B------:R-:W3:Y:S02]  /*0490*/  LD.E.U8 R2, desc[UR4][R116.64+0x1b2] ;  /* 0x0001b20474027980 */ /* 0x000ee4000c101100 */
[----:B---3--:R-:W-:-:S13]  /*04a0*/  ISETP.NE.AND P1, PT, R2, RZ, PT ;  /* 0x000000ff0200720c */ /* 0x008fda0003f25270 */
[----:B------:R-:W3:Y:S02]  /*04b0*/  @P1 LD.E R2, desc[UR4][R10.64+0x4] ;  /* 0x000004040a021980 */ /* 0x000ee4000c101900 */
[----:B---3-5:R-:W-:-:S06]  /*04c0*/  @P1 IADD3 R3, PT, PT, R2, -R15, RZ ;  /* 0x8000000f02031210 */ /* 0x028fcc0007ffe0ff */
[----:B------:R3:W5:Y:S02]  /*04d0*/  @!P1 LD.E R3, desc[UR4][R10.64] ;  /* 0x000000040a039980 */ /* 0x000764000c101900 */
.L_x_4017:
[----:B------:R-:W-:Y:S05]  /*04e0*/  BSYNC.RECONVERGENT B0 ;  /* 0x0000000000007941 */ /* 0x000fea0003800200 */
.L_x_4016:
        /* <DEDUP_REMOVED lines=9> */
.L_x_4019:
[----:B------:R-:W4:Y:S01]  /*0580*/  LD.E.64 R2, desc[UR4][R116.64+0x108] ;  /* 0x0001080474027980 */ /* 0x000f22000c101b00 */
[----:B------:R-:W-:Y:S01]  /*0590*/  BSSY.RECONVERGENT B0, `(.L_x_4021) ;  /* 0x0000006000007945 */ /* 0x000fe20003800200 */
[----:B----4-:R-:W-:-:S04]  /*05a0*/  ISETP.NE.U32.AND P0, PT, R2, RZ, PT ;  /* 0x000000ff0200720c */ /* 0x010fc80003f05070 */
[----:B------:R-:W-:Y:S01]  /*05b0*/  ISETP.NE.AND.EX P0, PT, R3, RZ, PT, P0 ;  /* 0x000000ff0300720c */ /* 0x000fe20003f05300 */
[----:B------:R-:W-:-:S12]  /*05c0*/  IMAD.MOV.U32 R3, RZ, RZ, RZ ;  /* 0x000000ffff037224 */ /* 0x000fd800078e00ff */
[----:B------:R-:W-:Y:S05]  /*05d0*/  @!P0 BRA `(.L_x_4022) ;  /* 0x0000000000048947 */ /* 0x000fea0003800000 */
[----:B------:R4:W5:Y:S02]  /*05e0*/  LD.E R3, desc[UR4][R116.64+0xbc] ;  /* 0x0000bc0474037980 */ /* 0x000964000c101900 */
.L_x_4022:
[----:B------:R-:W-:Y:S05]  /*05f0*/  BSYNC.RECONVERGENT B0 ;  /* 0x0000000000007941 */ /* 0x000fea0003800200 */
.L_x_4021:
[----:B-----5:R-:W-:Y:S02]  /*0600*/  IADD3 R86, PT, PT, R96, R3, RZ ;  /* 0x0000000360567210 */ /* 0x020fe40007ffe0ff */
.L_x_4020:
[----:B------:R-:W-:Y:S05]  /*0610*/  BSYNC.RECONVERGENT B1 ;  /* 0x0000000000017941 */ /* 0x000fea0003800200 */
.L_x_4018:
[----:B------:R-:W-:Y:S01]  /*0620*/  IMAD.SHL.U32 R154, R21, 0x40, RZ ;  /* 0x00000040159a7824 */ /* 0x000fe200078e00ff */
[----:B------:R-:W-:-:S04]  /*0630*/  MOV R151, 0x0 ;  /* 0x0000000000977802 */ /* 0x000fc80000000f00 */
[----:B------:R-:W-:-:S13]  /*0640*/  ISETP.GT.AND P0, PT, R157, R154, PT ;  /* 0x0000009a9d00720c */ /* 0x000fda0003f04270 */
[----:B-1234-:R-:W-:Y:S05]  /*0650*/  @!P0 RET.REL.NODEC R150 `(_ZN5flash24flash_fwd_splitkv_kernelI23Flash_fwd_kernel_traitsILi96ELi64ELi128ELi4ELb0ELb0EN7cutlass6half_tE19Flash_kernel_traitsILi96ELi64ELi128ELi4ES3_EELb0ELb0ELb0ELb0ELb1ELb1ELb1ELb1EEEvNS_16Flash_fwd_paramsE) ;  /* 0xfffffff896688950 */ /* 0x01efea0003c3ffff */
        /* <DEDUP_REMOVED lines=92> */
[----:B-1----:R-:W-:Y:S05]  /*0c20*/  @P1 RET.REL.NODEC R150 `(_ZN5flash24flash_fwd_splitkv_kernelI23Flash_fwd_kernel_traitsILi96ELi64ELi128ELi4ELb0ELb0EN7cutlass6half_tE19Flash_kernel_traitsILi96ELi64ELi128ELi4ES3_EELb0ELb0ELb0ELb0ELb1ELb1ELb1ELb1EEEvNS_16Flash_fwd_paramsE) ;  /* 0xfffffff096f41950 */ /* 0x002fea0003c3ffff */
[----:B------:R-:W-:Y:S02]  /*0c30*/  MOV R5, 0xff800000 ;  /* 0xff80000000057802 */ /* 0x000fe40000000f00 */
[----:B------:R-:W-:-:S03]  /*0c40*/  MOV R151, 0x0 ;  /* 0x0000000000977802 */ /* 0x000fc60000000f00 */
[----:B------:R1:W-:Y:S02]  /*0c50*/  ST.E desc[UR4][R2.64+0xc0], R5 ;  /* 0x0000c00502007985 */ /* 0x0003e4000c101904 */
[----:B-1----:R-:W-:Y:S05]  /*0c60*/  RET.REL.NODEC R150 `(_ZN5flash24flash_fwd_splitkv_kernelI23Flash_fwd_kernel_traitsILi96ELi64ELi128ELi4ELb0ELb0EN7cutlass6half_tE19Flash_kernel_traitsILi96ELi64ELi128ELi4ES3_EELb0ELb0ELb0ELb0ELb1ELb1ELb1ELb1EEEvNS_16Flash_fwd_paramsE) ;  /* 0xfffffff096e47950 */ /* 0x002fea0003c3ffff */
.L_x_4023:
        /* <DEDUP_REMOVED lines=101> */
.L_x_4025:
        /* <DEDUP_REMOVED lines=78> */
.L_x_4026:
[----:B------:R-:W-:Y:S05]  /*17a0*/  BSYNC.RECONVERGENT B0 ;  /* 0x0000000000007941 */ /* 0x000fea0003800200 */
.L_x_4024:
        /* <DEDUP_REMOVED lines=226> */
.L_x_4050:
        /* <DEDUP_REMOVED lines=108> */
.L_x_4029:
        /* <DEDUP_REMOVED lines=160> */
.L_x_4033:
[----:B------:R-:W-:Y:S05]  /*3690*/  BSYNC.RECONVERGENT B0 ;  /* 0x0000000000007941 */ /* 0x000fea0003800200 */
.L_x_4032:
        /* <DEDUP_REMOVED lines=153> */
.L_x_4035:
[----:B------:R-:W-:Y:S05]  /*4030*/  BSYNC.RECONVERGENT B0 ;  /* 0x0000000000007941 */ /* 0x000fea0003800200 */
.L_x_4034:
        /* <DEDUP_REMOVED lines=157> */
.L_x_4037:
[----:B------:R-:W-:Y:S05]  /*4a10*/  BSYNC.RECONVERGENT B0 ;  /* 0x0000000000007941 */ /* 0x000fea0003800200 */
.L_x_4036:
        /* <DEDUP_REMOVED lines=160> */
.L_x_4039:
[----:B------:R-:W-:Y:S05]  /*5420*/  BSYNC.RECONVERGENT B0 ;  /* 0x0000000000007941 */ /* 0x000fea0003800200 */
.L_x_4038:
[----:B------:R-:W5:Y:S02]  /*5430*/  LD.E R3, desc[UR4][R116.64+0xd0] ;  /* 0x0000d00474037980 */ /* 0x000f64000c101900 */
[----:B-----5:R-:W-:Y:S05]  /*5440*/  IMAD.U32 R3, R3, -0x40, RZ ;  /* 0xffffffc003037824 */ /* 0x020fea00078e00ff */
[C---:B------:R-:W-:Y:S02]  /*5450*/  LEA R28, P1, R3.reuse, R28, 0x1 ;  /* 0x0000001c031c7211 */ /* 0x040fe400078208ff */
[C---:B------:R-:W-:Y:S02]  /*5460*/  LEA R68, P0, R3.reuse, R68, 0x1 ;  /* 0x0000004403447211 */ /* 0x040fe400078008ff */
[C---:B------:R-:W-:Y:S02]  /*5470*/  LEA.HI.X.SX32 R29, R3.reuse, R29, 0x1, P1 ;  /* 0x0000001d031d7211 */ /* 0x040fe400008f0eff */
[----:B------:R-:W-:Y:S01]  /*5480*/  LEA.HI.X.SX32 R69, R3, R69, 0x1, P0 ;  /* 0x0000004503457211 */ /* 0x000fe200000f0eff */
[----:B------:R-:W-:Y:S05]  /*5490*/  BRA `(.L_x_4030) ;  /* 0x00000044001c7947 */ /* 0x000fea0003800000 */
.L_x_4031:
        /* <DEDUP_REMOVED lines=270> */
.L_x_4041:
[----:B------:R-:W-:Y:S05]  /*6580*/  BSYNC.RECONVERGENT B0 ;  /* 0x0000000000007941 */ /* 0x000fea0003800200 */
.L_x_4040:
        /* <DEDUP_REMOVED lines=270> */
.L_x_4043:
[----:B------:R-:W-:Y:S05]  /*7670*/  BSYNC.RECONVERGENT B0 ;  /* 0x0000000000007941 */ /* 0x000fea0003800200 */
.L_x_4042:
        /* <DEDUP_REMOVED lines=270> */
.L_x_4045:
[----:B------:R-:W-:Y:S05]  /*8760*/  BSYNC.RECONVERGENT B0 ;  /* 0x0000000000007941 */ /* 0x000fea0003800200 */
.L_x_4044:
        /* <DEDUP_REMOVED lines=273> */
.L_x_4047:
[----:B------:R-:W-:Y:S05]  /*9880*/  BSYNC.RECONVERGENT B0 ;  /* 0x0000000000007941 */ /* 0x000fea0003800200 */
.L_x_4046:
        /* <DEDUP_REMOVED lines=8> */
.L_x_4030:
[----:B------:R-:W-:Y:S05]  /*9910*/  BSYNC.RECONVERGENT B1 ;  /* 0x0000000000017941 */ /* 0x000fea0003800200 */
.L_x_4028:
        /* <DEDUP_REMOVED lines=101> */
.L_x_4049:
[----:B------:R-:W-:Y:S05]  /*9f70*/  BSYNC.RECONVERGENT B0 ;  /* 0x0000000000007941 */ /* 0x000fea0003800200 */
.L_x_4048:
[----:B------:R-:W-:Y:S05]  /*9f80*/  @P3 BRA `(.L_x_4050) ;  /* 0xffffff8400903947 */ /* 0x000fea000383ffff */
.L_x_4027:
        /* <DEDUP_REMOVED lines=18> */
.L_x_4054:
[----:B------:R-:W-:Y:S05]  /*a0b0*/  BSYNC.RECONVERGENT B0 ;  /* 0x0000000000007941 */ /* 0x000fea0003800200 */
.L_x_4053:
        /* <DEDUP_REMOVED lines=10> */
.L_x_4052:
        /* <DEDUP_REMOVED lines=76> */
.L_x_4060:
[----:B------:R-:W-:Y:S05]  /*a620*/  BSYNC.RECONVERGENT B0 ;  /* 0x0000000000007941 */ /* 0x000fea0003800200 */
.L_x_4059:
        /* <DEDUP_REMOVED lines=44> */
.L_x_4062:
[----:B------:R-:W-:Y:S05]  /*a8f0*/  BSYNC.RECONVERGENT B0 ;  /* 0x0000000000007941 */ /* 0x000fea0003800200 */
.L_x_4061:
        /* <DEDUP_REMOVED lines=46> */
.L_x_4064:
[----:B------:R-:W-:Y:S05]  /*abe0*/  BSYNC.RECONVERGENT B0 ;  /* 0x0000000000007941 */ /* 0x000fea0003800200 */
.L_x_4063:
[----:B-----5:R2:W-:Y:S02]  /*abf0*/  STS.128 [R84+0x2000], R8 ;  /* 0x0020000854007388 */ /* 0x0205e40000000c00 */
.L_x_4058:
[----:B------:R-:W-:Y:S05]  /*ac00*/  BSYNC.RECONVERGENT B1 ;  /* 0x0000000000017941 */ /* 0x000fea0003800200 */
.L_x_4057:
        /* <DEDUP_REMOVED lines=51> */
.L_x_4066:
[----:B------:R-:W-:Y:S05]  /*af40*/  BSYNC.RECONVERGENT B0 ;  /* 0x0000000000007941 */ /* 0x000fea0003800200 */
.L_x_4065:
        /* <DEDUP_REMOVED lines=44> */
.L_x_4068:
[----:B------:R-:W-:Y:S05]  /*b210*/  BSYNC.RECONVERGENT B0 ;  /* 0x0000000000007941 */ /* 0x000fea0003800200 */
.L_x_4067:
        /* <DEDUP_REMOVED lines=45> */
.L_x_4070:
[----:B------:R-:W-:Y:S05]  /*b4f0*/  BSYNC.RECONVERGENT B0 ;  /* 0x0000000000007941 */ /* 0x000fea0003800200 */
.L_x_4069:
[----:B-----5:R4:W-:Y:S01]  /*b500*/  STS.128 [R84+0x2800], R8 ;  /* 0x0028000854007388 */ /* 0x0209e20000000c00 */
[----:B------:R-:W-:Y:S05]  /*b510*/  BRA `(.L_x_4055) ;  /* 0x0000002000007947 */ /* 0x000fea0003800000 */
.L_x_4056:
        /* <DEDUP_REMOVED lines=90> */
.L_x_4074:
[----:B------:R-:W-:Y:S05]  /*bac0*/  BSYNC.RECONVERGENT B0 ;  /* 0x0000000000007941 */ /* 0x000fea0003800200 */
.L_x_4073:
        /* <DEDUP_REMOVED lines=80> */
.L_x_4076:
[----:B------:R-:W-:Y:S05]  /*bfd0*/  BSYNC.RECONVERGENT B0 ;  /* 0x0000000000007941 */ /* 0x000fea0003800200 */
.L_x_4075:
        /* <DEDUP_REMOVED lines=83> */
.L_x_4078:
[----:B------:R-:W-:Y:S05]  /*c510*/  BSYNC.RECONVERGENT B0 ;  /* 0x0000000000007941 */ /* 0x000fea0003800200 */
.L_x_4077:
[----:B-----5:R2:W-:Y:S02]  /*c520*/  STS.128 [R84+0x2000], R20 ;  /* 0x0020001454007388 */ /* 0x0205e40000000c00 */
.L_x_4072:
[----:B------:R-:W-:Y:S05]  /*c530*/  BSYNC.RECONVERGENT B1 ;  /* 0x0000000000017941 */ /* 0x000fea0003800200 */
.L_x_4071:
        /* <DEDUP_REMOVED lines=88> */
.L_x_4080:
[----:B------:R-:W-:Y:S05]  /*cac0*/  BSYNC.RECONVERGENT B0 ;  /* 0x0000000000007941 */ /* 0x000fea0003800200 */
.L_x_4079:
        /* <DEDUP_REMOVED lines=80> */
.L_x_4082:
[----:B------:R-:W-:Y:S05]  /*cfd0*/  BSYNC.RECONVERGENT B0 ;  /* 0x0000000000007941 */ /* 0x000fea0003800200 */
.L_x_4081:
        /* <DEDUP_REMOVED lines=82> */
.L_x_4084:
[----:B------:R-:W-:Y:S05]  /*d500*/  BSYNC.RECONVERGENT B0 ;  /* 0x0000000000007941 */ /* 0x000fea0003800200 */
.L_x_4083:
[----:B-----5:R4:W-:Y:S02]  /*d510*/  STS.128 [R84+0x2800], R20 ;  /* 0x0028001454007388 */ /* 0x0209e40000000c00 */
.L_x_4055:
[----:B------:R-:W-:Y:S05]  /*d520*/  BSYNC.RECONVERGENT B2 ;  /* 0x0000000000027941 */ /* 0x000fea0003800200 */
.L_x_4051:
[----:B--2---:R-:W-:Y:S02]  /*d530*/  IMAD.IADD R3, R86, 0x1, -R151 ;  /* 0x0000000156037824 */ /* 0x004fe400078e0a97 */
[C---:B------:R-:W-:Y:S02]  /*d540*/  VIADD R0, R136.reuse, 0x60 ;  /* 0x0000006088007836 */ /* 0x040fe40000000000 */
[----:B-----5:R-:W-:Y:S01]  /*d550*/  VIADD R2, R136, 0x40 ;  /* 0x0000004088027836 */ /* 0x020fe20000000000 */
[-C--:B------:R-:W-:Y:S02]  /*d560*/  ISETP.GE.AND P5, PT, R34, R3.reuse, PT ;  /* 0x000000032200720c */ /* 0x080fe40003fa6270 */
[-C--:B------:R-:W-:Y:S02]  /*d570*/  ISETP.GE.AND P3, PT, R0, R3.reuse, PT ;  /* 0x000000030000720c */ /* 0x080fe40003f66270 */
[-C--:B------:R-:W-:Y:S02]  /*d580*/  ISETP.GE.AND P6, PT, R136, R3.reuse, PT ;  /* 0x000000038800720c */ /* 0x080fe40003fc6270 */
[----:B------:R-:W-:-:S02]  /*d590*/  ISETP.GE.AND P4, PT, R2, R3, PT ;  /* 0x000000030200720c */ /* 0x000fc40003f86270 */
[-C--:B------:R-:W-:Y:S02]  /*d5a0*/  ISETP.GE.AND P2, PT, R34, R3.reuse, PT ;  /* 0x000000032200720c */ /* 0x080fe40003f46270 */
        /* <DEDUP_REMOVED lines=9> */
[----:B------:R-:W-:Y:S02]  /*d640*/  @!P3 IMAD.IADD R9, R4, 0x1, R9 ;  /* 0x000000010409b824 */ /* 0x000fe400078e0209 */
[----:B------:R-:W-:Y:S01]  /*d650*/  @!P1 IMAD R0, R125, 0xc0, RZ ;  /* 0x000000c07d009824 */ /* 0x000fe200078e02ff */
[----:B------:R-:W-:Y:S01]  /*d660*/  @!PT LDS RZ, [RZ] ;  /* 0x00000000fffff984 */ /* 0x000fe20000000800 */
[----:B------:R-:W-:Y:S01]  /*d670*/  @!PT LDS RZ, [RZ] ;  /* 0x00000000fffff984 */ /* 0x000fe20000000800 */
[----:B------:R-:W-:Y:S01]  /*d680*/  @!PT LDS RZ, [RZ] ;  /* 0x00000000fffff984 */ /* 0x000fe20000000800 */
[----:B------:R-:W-:Y:S04]  /*d690*/  @!P6 LDGSTS.E.BYPASS.LTC128B.128 [R84+0x3000], desc[UR4][R146.64] ;  /* 0x030000009254efae */ /* 0x000fe8000b981a04 */
[----:B------:R-:W-:Y:S04]  /*d6a0*/  @!P6 LDGSTS.E.BYPASS.LTC128B.128 [R84+0x5000], desc[UR4][R146.64+0x40] ;  /* 0x050000409254efae */ /* 0x000fe8000b981a04 */
[----:B------:R-:W-:Y:S04]  /*d6b0*/  @!P6 LDGSTS.E.BYPASS.LTC128B.128 [R84+0x7000], desc[UR4][R146.64+0x80] ;  /* 0x070000809254efae */ /* 0x000fe8000b981a04 */
[----:B------:R-:W-:Y:S04]  /*d6c0*/  @!P5 LDGSTS.E.BYPASS.LTC128B.128 [R84+0x3800], desc[UR4][R6.64] ;  /* 0x038000000654dfae */ /* 0x000fe8000b981a04 */
[----:B------:R-:W-:Y:S04]  /*d6d0*/  @!P5 LDGSTS.E.BYPASS.LTC128B.128 [R84+0x5800], desc[UR4][R6.64+0x40] ;  /* 0x058000400654dfae */ /* 0x000fe8000b981a04 */
[----:B------:R2:W-:Y:S04]  /*d6e0*/  @!P5 LDGSTS.E.BYPASS.LTC128B.128 [R84+0x7800], desc[UR4][R6.64+0x80] ;  /* 0x078000800654dfae */ /* 0x0005e8000b981a04 */
[----:B------:R-:W-:Y:S04]  /*d6f0*/  @!P4 LDGSTS.E.BYPASS.LTC128B.128 [R84+0x4000], desc[UR4][R10.64] ;  /* 0x040000000a54cfae */ /* 0x000fe8000b981a04 */
[----:B------:R-:W-:Y:S04]  /*d700*/  @!P4 LDGSTS.E.BYPASS.LTC128B.128 [R84+0x6000], desc[UR4][R10.64+0x40] ;  /* 0x060000400a54cfae */ /* 0x000fe8000b981a04 */
[----:B------:R-:W-:Y:S01]  /*d710*/  @!P4 LDGSTS.E.BYPASS.LTC128B.128 [R84+0x8000], desc[UR4][R10.64+0x80] ;  /* 0x080000800a54cfae */ /* 0x000fe2000b981a04 */
[----:B------:R-:W-:Y:S01]  /*d720*/  ISETP.GE.AND P4, PT, R2, R3, PT ;  /* 0x000000030200720c */ /* 0x000fe20003f86270 */
[----:B------:R-:W-:-:S02]  /*d730*/  @!P1 IMAD.WIDE.U32 R2, R124, 0xc0, R148 ;  /* 0x000000c07c029825 */ /* 0x000fc400078e0094 */
[----:B------:R-:W-:Y:S02]  /*d740*/  @!P3 LDGSTS.E.BYPASS.LTC128B.128 [R84+0x4800], desc[UR4][R8.64] ;  /* 0x048000000854bfae */ /* 0x000fe4000b981a04 */
[----:B------:R-:W-:Y:S02]  /*d750*/  @!P1 IMAD.IADD R3, R0, 0x1, R3 ;  /* 0x0000000100039824 */ /* 0x000fe400078e0203 */
[----:B------:R-:W-:Y:S04]  /*d760*/  @!P3 LDGSTS.E.BYPASS.LTC128B.128 [R84+0x6800], desc[UR4][R8.64+0x40] ;  /* 0x068000400854bfae */ /* 0x000fe8000b981a04 */
[----:B------:R-:W-:Y:S01]  /*d770*/  @!P3 LDGSTS.E.BYPASS.LTC128B.128 [R84+0x8800], desc[UR4][R8.64+0x80] ;  /* 0x088000800854bfae */ /* 0x000fe2000b981a04 */
[CC--:B------:R-:W-:Y:S02]  /*d780*/  @!P2 LEA R4, P3, R87.reuse, R148.reuse, 0x1 ;  /* 0x000000945704a211 */ /* 0x0c0fe400078608ff */
[----:B--2---:R-:W-:Y:S01]  /*d790*/  @!P4 LEA R6, P0, R124, R148, 0x7 ;  /* 0x000000947c06c211 */ /* 0x004fe200078038ff */
[----:B------:R-:W0:Y:S01]  /*d7a0*/  LDGDEPBAR ;  /* 0x00000000000079af */ /* 0x000e220000000000 */
[----:B------:R-:W-:-:S02]  /*d7b0*/  @!P2 LEA.HI.X R5, R87, R149, R90, 0x1, P3 ;  /* 0x000000955705a211 */ /* 0x000fc400018f0c5a */
        /* <DEDUP_REMOVED lines=40> */
[--C-:B------:R-:W-:Y:S01]  /*da40*/  IMAD R141, R66, 0x2, R63.reuse ;  /* 0x00000002428d7824 */ /* 0x100fe200078e023f */
[----:B------:R-:W-:Y:S01]  /*da50*/  BSSY.RECONVERGENT B1, `(.L_x_4085) ;  /* 0x0000203000017945 */ /* 0x000fe20003800200 */
[----:B------:R-:W-:Y:S01]  /*da60*/  IMAD R140, R64, 0x2, R63 ;  /* 0x00000002408c7824 */ /* 0x000fe200078e023f */
[----:B------:R-:W0:Y:S01]  /*da70*/  LDGDEPBAR ;  /* 0x00000000000079af */ /* 0x000e220000000000 */
[----:B------:R-:W-:-:S02]  /*da80*/  IMAD R123, R61, 0x2, R141 ;  /* 0x000000023d7b7824 */ /* 0x000fc400078e028d */
[----:B------:R-:W-:Y:S01]  /*da90*/  IMAD R120, R61, 0x2, R140 ;  /* 0x000000023d787824 */ /* 0x000fe200078e028c */
[----:B------:R-:W-:Y:S01]  /*daa0*/  LDSM.16.M88.4 R40, [R141] ;  /* 0x000000008d28783b */ /* 0x000fe20000000200 */
[----:B------:R-:W-:-:S03]  /*dab0*/  IMAD R71, R71, 0x2, R151 ;  /* 0x0000000247477824 */ /* 0x000fc600078e0297 */
[----:B---3--:R-:W3:Y:S02]  /*dac0*/  LDSM.16.M88.4 R28, [R140+0x3000] ;  /* 0x003000008c1c783b */ /* 0x008ee40000000200 */
[----:B------:R-:W-:Y:S02]  /*dad0*/  ISETP.GE.AND P4, PT, R71, R86, PT ;  /* 0x000000564700720c */ /* 0x000fe40003f86270 */
[----:B------:R-:W1:Y:S04]  /*dae0*/  LDSM.16.M88.4 R100, [R140+0x3400] ;  /* 0x003400008c64783b */ /* 0x000e680000000200 */
[----:B------:R-:W1:Y:S04]  /*daf0*/  LDSM.16.M88.4 R92, [R140+0x3800] ;  /* 0x003800008c5c783b */ /* 0x000e680000000200 */
[----:B------:R-:W1:Y:S04]  /*db00*/  LDSM.16.M88.4 R80, [R140+0x3c00] ;  /* 0x003c00008c50783b */ /* 0x000e680000000200 */
[----:B------:R-:W1:Y:S04]  /*db10*/  LDSM.16.M88.4 R72, [R140+0x4000] ;  /* 0x004000008c48783b */ /* 0x000e680000000200 */
[----:B------:R-:W1:Y:S04]  /*db20*/  LDSM.16.M88.4 R56, [R140+0x4400] ;  /* 0x004400008c38783b */ /* 0x000e680000000200 */
[----:B------:R-:W1:Y:S04]  /*db30*/  LDSM.16.M88.4 R48, [R140+0x4800] ;  /* 0x004800008c30783b */ /* 0x000e680000000200 */
[----:B------:R-:W1:Y:S04]  /*db40*/  LDSM.16.M88.4 R20, [R140+0x4c00] ;  /* 0x004c00008c14783b */ /* 0x000e680000000200 */
[----:B--2---:R-:W-:Y:S04]  /*db50*/  LDSM.16.M88.4 R4, [R123] ;  /* 0x000000007b04783b */ /* 0x004fe80000000200 */
[----:B------:R-:W2:Y:S04]  /*db60*/  LDSM.16.M88.4 R16, [R120+0x3000] ;  /* 0x003000007810783b */ /* 0x000ea80000000200 */
[----:B------:R-:W2:Y:S01]  /*db70*/  LDSM.16.M88.4 R32, [R120+0x3400] ;  /* 0x003400007820783b */ /* 0x000ea20000000200 */
        /* <DEDUP_REMOVED lines=62> */
[----:B------:R-:W3:Y:S04]  /*df60*/  LDSM.16.M88.4 R96, [R140+0x7400] ;  /* 0x007400008c60783b */ /* 0x000ee80000000200 */
[-C--:B----4-:R-:W-:Y:S01]  /*df70*/  FMUL.FTZ R2, R12, R0.reuse ;  /* 0x000000000c027220 */ /* 0x090fe20000410000 */
        /* <DEDUP_REMOVED lines=24> */
[----:B------:R-:W1:Y:S01]  /*e100*/  LDSM.16.M88.4 R4, [R140+0x7c00] ;  /* 0x007c00008c04783b */ /* 0x000e620000000200 */
[----:B------:R-:W-:Y:S03]  /*e110*/  MUFU.TANH R3, R3 ;  /* 0x0000000300037308 */ /* 0x000fe60000002400 */
[----:B---3--:R-:W-:Y:S03]  /*e120*/  LDSM.16.M88.4 R28, [R120+0x6000] ;  /* 0x00600000781c783b */ /* 0x008fe60000000200 */
[----:B------:R-:W-:Y:S02]  /*e130*/  HMMA.16816.F32 R128, R20, R96, R128 ;  /* 0x000000601480723c */ /* 0x000fe40000001880 */
[----:B------:R-:W3:Y:S03]  /*e140*/  MUFU.TANH R68, R68 ;  /* 0x0000004400447308 */ /* 0x000ee60000002400 */
[----:B--2---:R-:W-:-:S03]  /*e150*/  FSEL R60, R60, -INF , !P4 ;  /* 0xff8000003c3c7808 */ /* 0x004fc60006000000 */
        /* <DEDUP_REMOVED lines=21> */
[----:B------:R-:W3:Y:S06]  /*e2b0*/  MUFU.TANH R105, R105 ;  /* 0x0000006900697308 */ /* 0x000eec0000002400 */
[C---:B------:R-:W-:Y:S02]  /*e2c0*/  HMMA.16816.F32 R88, R20.reuse, R4, R88 ;  /* 0x000000041458723c */ /* 0x040fe40000001858 */
[----:B------:R-:W3:Y:S06]  /*e2d0*/  MUFU.TANH R107, R107 ;  /* 0x0000006b006b7308 */ /* 0x000eec0000002400 */
[----:B------:R-:W-:Y:S01]  /*e2e0*/  HMMA.16816.F32 R80, R20, R6, R80 ;  /* 0x000000061450723c */ /* 0x000fe20000001850 */
[----:B------:R-:W3:Y:S01]  /*e2f0*/  LDSM.16.M88.4 R4, [R120+0x6400] ;  /* 0x006400007804783b */ /* 0x000ee20000000200 */
[----:B------:R-:W-:Y:S06]  /*e300*/  MUFU.TANH R100, R100 ;  /* 0x0000006400647308 */ /* 0x000fec0000002400 */
[C---:B--2---:R-:W-:Y:S08]  /*e310*/  HMMA.16816.F32 R64, R108.reuse, R12, R64 ;  /* 0x0000000c6c40723c */ /* 0x044ff00000001840 */
[----:B------:R-:W-:Y:S01]  /*e320*/  HMMA.16816.F32 R56, R108, R14, R56 ;  /* 0x0000000e6c38723c */ /* 0x000fe20000001838 */
[----:B------:R-:W2:Y:S07]  /*e330*/  LDSM.16.M88.4 R12, [R140+0x6800] ;  /* 0x006800008c0c783b */ /* 0x000eae0000000200 */
        /* <DEDUP_REMOVED lines=11> */
[----:B-1----:R-:W-:Y:S02]  /*e3f0*/  HMMA.16816.F32 R76, R20, R16, R76 ;  /* 0x00000010144c723c */ /* 0x002fe4000000184c */
[----:B------:R-:W-:Y:S03]  /*e400*/  MUFU.TANH R168, R90 ;  /* 0x0000005a00a87308 */ /* 0x000fe60000002400 */
[-C--:B------:R-:W-:Y:S01]  /*e410*/  FMUL.FTZ R139, R80, R0.reuse ;  /* 0x00000000508b7220 */ /* 0x080fe20000410000 */
[-C--:B------:R-:W-:Y:S01]  /*e420*/  FMUL.FTZ R80, R82, R0.reuse ;  /* 0x0000000052507220 */ /* 0x080fe20000410000 */
[-C--:B------:R-:W-:Y:S01]  /*e430*/  FMUL.FTZ R169, R81, R0.reuse ;  /* 0x0000000051a97220 */ /* 0x080fe20000410000 */
[----:B------:R-:W-:Y:S01]  /*e440*/  FMUL.FTZ R81, R83, R0 ;  /* 0x0000000053517220 */ /* 0x000fe20000410000 */
[----:B---3--:R-:W-:Y:S01]  /*e450*/  HMMA.16816.F32 R64, R36, R4, R64 ;  /* 0x000000042440723c */ /* 0x008fe20000001840 */
[----:B------:R-:W-:Y:S07]  /*e460*/  MUFU.TANH R89, R89 ;  /* 0x0000005900597308 */ /* 0x000fee0000002400 */
[----:B------:R-:W-:Y:S01]  /*e470*/  HMMA.16816.F32 R72, R20, R18, R72 ;  /* 0x000000121448723c */ /* 0x000fe20000001848 */
[----:B------:R-:W1:Y:S01]  /*e480*/  LDSM.16.M88.4 R16, [R120+0x8400] ;  /* 0x008400007810783b */ /* 0x000e620000000200 */
[----:B------:R-:W-:Y:S06]  /*e490*/  MUFU.TANH R164, R91 ;  /* 0x0000005b00a47308 */ /* 0x000fec0000002400 */
[----:B------:R-:W-:Y:S01]  /*e4a0*/  HMMA.16816.F32 R56, R36, R6, R56 ;  /* 0x000000062438723c */ /* 0x000fe20000001838 */
[----:B------:R-:W3:Y:S01]  /*e4b0*/  LDSM.16.M88.4 R4, [R140+0x8800] ;  /* 0x008800008c04783b */ /* 0x000ee20000000200 */
[----:B------:R-:W-:Y:S06]  /*e4c0*/  MUFU.TANH R139, R139 ;  /* 0x0000008b008b7308 */ /* 0x000fec0000002400 */
[----:B--2---:R-:W-:Y:S02]  /*e4d0*/  HMMA.16816.F32 R52, R108, R12, R52 ;  /* 0x0000000c6c34723c */ /* 0x004fe40000001834 */
        /* <DEDUP_REMOVED lines=8> */
[----:B------:R-:W2:Y:S04]  /*e560*/  LDSM.16.M88.4 R32, [R140+0x6c00] ;  /* 0x006c00008c20783b */ /* 0x000ea80000000200 */
        /* <DEDUP_REMOVED lines=12> */
[----:B------:R-:W-:Y:S01]  /*e630*/  FSEL R68, R68, -INF , !P3 ;  /* 0xff80000044447808 */ /* 0x000fe20005800000 */
        /* <DEDUP_REMOVED lines=11> */
[----:B------:R-:W-:Y:S01]  /*e6f0*/  FSEL R29, R3, -INF , !P3 ;  /* 0xff800000031d7808 */ /* 0x000fe20005800000 */
[C---:B------:R-:W-:Y:S01]  /*e700*/  VIADD R3, R71.reuse, 0x21 ;  /* 0x0000002147037836 */ /* 0x040fe20000000000 */
[----:B------:R-:W-:Y:S01]  /*e710*/  FSEL R106, R106, -INF , !P0 ;  /* 0xff8000006a6a7808 */ /* 0x000fe20004000000 */
[----:B------:R-:W-:Y:S01]  /*e720*/  MUFU.TANH R137, R72 ;  /* 0x0000004800897308 */ /* 0x000fe20000002400 */
[----:B------:R-:W-:Y:S01]  /*e730*/  HMMA.16816.F32 R56, R8, R18, R56 ;  /* 0x000000120838723c */ /* 0x000fe20000001838 */
[----:B------:R-:W1:Y:S06]  /*e740*/  LDSM.16.M88.4 R16, [R120+0x6c00] ;  /* 0x006c00007810783b */ /* 0x000e6c0000000200 */
[----:B------:R-:W-:Y:S01]  /*e750*/  MUFU.TANH R136, R74 ;  /* 0x0000004a00887308 */ /* 0x000fe20000002400 */
[----:B---3--:R-:W-:Y:S05]  /*e760*/  HMMA.16816.F32 R52, R20, R4, R52 ;  /* 0x000000041434723c */ /* 0x008fea0000001834 */
[----:B------:R-:W-:-:S02]  /*e770*/  VIADD R5, R71, 0x9 ;  /* 0x0000000947057836 */ /* 0x000fc40000000000 */
[-C--:B------:R-:W-:Y:S01]  /*e780*/  FMUL.FTZ R64, R64, R0.reuse ;  /* 0x0000000040407220 */ /* 0x080fe20000410000 */
[-C--:B------:R-:W-:Y:S01]  /*e790*/  FMUL.FTZ R65, R65, R0.reuse ;  /* 0x0000000041417220 */ /* 0x080fe20000410000 */
[----:B------:R-:W-:Y:S01]  /*e7a0*/  FMUL.FTZ R66, R66, R0 ;  /* 0x0000000042427220 */ /* 0x000fe20000410000 */
[----:B------:R-:W-:Y:S01]  /*e7b0*/  ISETP.GE.AND P1, PT, R5, R86, PT ;  /* 0x000000560500720c */ /* 0x000fe20003f26270 */
[----:B------:R-:W-:Y:S01]  /*e7c0*/  VIADD R5, R71, 0x18 ;  /* 0x0000001847057836 */ /* 0x000fe20000000000 */
[----:B------:R-:W-:Y:S01]  /*e7d0*/  HMMA.16816.F32 R48, R36, R30, R48 ;  /* 0x0000001e2430723c */ /* 0x000fe20000001830 */
[----:B------:R-:W-:Y:S04]  /*e7e0*/  MUFU.TANH R133, R64 ;  /* 0x0000004000857308 */ /* 0x000fe80000002400 */
[-C--:B------:R-:W-:Y:S01]  /*e7f0*/  FMUL.FTZ R67, R67, R0.reuse ;  /* 0x0000000043437220 */ /* 0x080fe20000410000 */
[----:B------:R-:W-:Y:S01]  /*e800*/  FMUL.FTZ R59, R59, R0 ;  /* 0x000000003b3b7220 */ /* 0x000fe20000410000 */
[----:B------:R-:W-:Y:S01]  /*e810*/  ISETP.GE.AND P5, PT, R5, R86, PT ;  /* 0x000000560500720c */ /* 0x000fe20003fa6270 */
[----:B------:R-:W-:-:S02]  /*e820*/  VIADD R5, R71, 0x19 ;  /* 0x0000001947057836 */ /* 0x000fc40000000000 */
[-C--:B------:R-:W-:Y:S01]  /*e830*/  FMUL.FTZ R58, R58, R0.reuse ;  /* 0x000000003a3a7220 */ /* 0x080fe20000410000 */
[-C--:B------:R-:W-:Y:S01]  /*e840*/  FMUL.FTZ R56, R56, R0.reuse ;  /* 0x0000000038387220 */ /* 0x080fe20000410000 */
[----:B--2---:R-:W-:Y:S01]  /*e850*/  HMMA.16816.F32 R44, R108, R32, R44 ;  /* 0x000000206c2c723c */ /* 0x004fe2000000182c */
[----:B------:R-:W-:Y:S04]  /*e860*/  MUFU.TANH R64, R59 ;  /* 0x0000003b00407308 */ /* 0x000fe80000002400 */
[----:B------:R-:W-:Y:S02]  /*e870*/  VIADD R33, R71, 0x39 ;  /* 0x0000003947217836 */ /* 0x000fe40000000000 */
[----:B------:R-:W-:Y:S01]  /*e880*/  FMUL.FTZ R57, R57, R0 ;  /* 0x0000000039397220 */ /* 0x000fe20000410000 */
[----:B----4-:R-:W-:Y:S05]  /*e890*/  HMMA.16816.F32 R52, R8, R12, R52 ;  /* 0x0000000c0834723c */ /* 0x010fea0000001834 */
[----:B------:R-:W-:Y:S01]  /*e8a0*/  VIADD R13, R71, 0x11 ;  /* 0x00000011470d7836 */ /* 0x000fe20000000000 */
[----:B------:R-:W-:Y:S04]  /*e8b0*/  MUFU.TANH R131, R65 ;  /* 0x0000004100837308 */ /* 0x000fe80000002400 */
[----:B------:R-:W-:-:S02]  /*e8c0*/  ISETP.GE.AND P6, PT, R13, R86, PT ;  /* 0x000000560d00720c */ /* 0x000fc40003fc6270 */
[----:B------:R-:W-:Y:S01]  /*e8d0*/  FSEL R13, R2, -INF , !P4 ;  /* 0xff800000020d7808 */ /* 0x000fe20006000000 */
[----:B------:R-:W-:Y:S05]  /*e8e0*/  HMMA.16816.F32 R48, R20, R6, R48 ;  /* 0x000000061430723c */ /* 0x000fea0000001830 */
[-C--:B------:R-:W-:Y:S01]  /*e8f0*/  ISETP.GE.AND P4, PT, R5, R86.reuse, PT ;  /* 0x000000560500720c */ /* 0x080fe20003f86270 */
[----:B------:R-:W-:Y:S01]  /*e900*/  VIADD R5, R71, 0x20 ;  /* 0x0000002047057836 */ /* 0x000fe20000000000 */
[----:B------:R-:W-:Y:S01]  /*e910*/  FSEL R2, R85, -INF , !P2 ;  /* 0xff80000055027808 */ /* 0x000fe20005000000 */
[----:B------:R-:W-:Y:S01]  /*e920*/  MUFU.TANH R130, R58 ;  /* 0x0000003a00827308 */ /* 0x000fe20000002400 */
[-C--:B------:R-:W-:Y:S01]  /*e930*/  ISETP.GE.AND P2, PT, R3, R86.reuse, PT ;  /* 0x000000560300720c */ /* 0x080fe20003f46270 */
[----:B------:R-:W-:Y:S01]  /*e940*/  VIADD R3, R71, 0x28 ;  /* 0x0000002847037836 */ /* 0x000fe20000000000 */
[----:B------:R-:W-:Y:S01]  /*e950*/  ISETP.GE.AND P3, PT, R5, R86, PT ;  /* 0x000000560500720c */ /* 0x000fe20003f66270 */
[----:B-1----:R-:W-:Y:S01]  /*e960*/  HMMA.16816.F32 R44, R36, R16, R44 ;  /* 0x00000010242c723c */ /* 0x002fe2000000182c */
[----:B------:R-:W1:Y:S04]  /*e970*/  LDSM.16.M88.4 R4, [R120+0x8c00] ;  /* 0x008c00007804783b */ /* 0x000e680000000200 */
[----:B------:R-:W-:Y:S01]  /*e980*/  FSEL R17, R104, -INF , !P0 ;  /* 0xff80000068117808 */ /* 0x000fe20004000000 */
[-C--:B------:R-:W-:Y:S01]  /*e990*/  FMUL.FTZ R31, R54, R0.reuse ;  /* 0x00000000361f7220 */ /* 0x080fe20000410000 */
[----:B------:R-:W-:Y:S01]  /*e9a0*/  FSEL R105, R105, -INF , !P6 ;  /* 0xff80000069697808 */ /* 0x000fe20007000000 */
[----:B------:R-:W-:Y:S01]  /*e9b0*/  MUFU.TANH R129, R56 ;  /* 0x0000003800817308 */ /* 0x000fe20000002400 */
[-C--:B------:R-:W-:Y:S01]  /*e9c0*/  FMUL.FTZ R54, R55, R0.reuse ;  /* 0x0000000037367220 */ /* 0x080fe20000410000 */
[-C--:B------:R-:W-:Y:S01]  /*e9d0*/  FMUL.FTZ R53, R53, R0.reuse ;  /* 0x0000000035357220 */ /* 0x080fe20000410000 */
[----:B------:R-:W-:Y:S05]  /*e9e0*/  HMMA.16816.F32 R112, R8, R96, R112 ;  /* 0x000000600870723c */ /* 0x000fea0000001870 */
[-C--:B------:R-:W-:Y:S01]  /*e9f0*/  FMUL.FTZ R96, R101, R0.reuse ;  /* 0x0000000065607220 */ /* 0x080fe20000410000 */
[-C--:B------:R-:W-:Y:S01]  /*ea00*/  FMUL.FTZ R101, R103, R0.reuse ;  /* 0x0000000067657220 */ /* 0x080fe20000410000 */
[-C--:B------:R-:W-:Y:S01]  /*ea10*/  FMUL.FTZ R97, R102, R0.reuse ;  /* 0x0000000066617220 */ /* 0x080fe20000410000 */
[----:B------:R-:W-:Y:S01]  /*ea20*/  FMUL.FTZ R30, R52, R0 ;  /* 0x00000000341e7220 */ /* 0x000fe20000410000 */
[----:B------:R-:W-:Y:S01]  /*ea30*/  MUFU.TANH R135, R73 ;  /* 0x0000004900877308 */ /* 0x000fe20000002400 */
[----:B------:R-:W-:-:S04]  /*ea40*/  DEPBAR.LE SB0, 0x0 ;  /* 0x000080000000791a */ /* 0x000fc80000000000 */
[----:B------:R-:W-:Y:S03]  /*ea50*/  HMMA.16816.F32 R92, R8, R98, R92 ;  /* 0x00000062085c723c */ /* 0x000fe6000000185c */
[----:B------:R-:W2:Y:S05]  /*ea60*/  MUFU.TANH R97, R97 ;  /* 0x0000006100617308 */ /* 0x000eaa0000002400 */
[----:B------:R-:W-:Y:S05]  /*ea70*/  HMMA.16816.F32 R40, R108, R34, R40 ;  /* 0x000000226c28723c */ /* 0x000fea0000001828 */
[-C--:B------:R-:W-:Y:S01]  /*ea80*/  FMUL.FTZ R98, R113, R0.reuse ;  /* 0x0000000071627220 */ /* 0x080fe20000410000 */
[-C--:B------:R-:W-:Y:S01]  /*ea90*/  FMUL.FTZ R103, R115, R0.reuse ;  /* 0x0000000073677220 */ /* 0x080fe20000410000 */
[----:B------:R-:W-:Y:S01]  /*eaa0*/  MUFU.TANH R96, R96 ;  /* 0x0000006000607308 */ /* 0x000fe20000002400 */
[-C--:B------:R-:W-:Y:S01]  /*eab0*/  FMUL.FTZ R102, R112, R0.reuse ;  /* 0x0000000070667220 */ /* 0x080fe20000410000 */
[-C--:B------:R-:W-:Y:S01]  /*eac0*/  FMUL.FTZ R99, R114, R0.reuse ;  /* 0x0000000072637220 */ /* 0x080fe20000410000 */
[----:B------:R-:W-:Y:S05]  /*ead0*/  HMMA.16816.F32 R44, R20, R24, R44 ;  /* 0x00000018142c723c */ /* 0x000fea000000182c */
[----:B------:R-:W-:Y:S01]  /*eae0*/  FSEL R24, R107, -INF , !P6 ;  /* 0xff8000006b187808 */ /* 0x000fe20007000000 */
[----:B------:R-:W3:Y:S01]  /*eaf0*/  MUFU.TANH R98, R98 ;  /* 0x0000006200627308 */ /* 0x000ee20000002400 */
[-C--:B------:R-:W-:Y:S01]  /*eb00*/  FMUL.FTZ R92, R92, R0.reuse ;  /* 0x000000005c5c7220 */ /* 0x080fe20000410000 */
[-C--:B------:R-:W-:Y:S01]  /*eb10*/  FMUL.FTZ R94, R94, R0.reuse ;  /* 0x000000005e5e7220 */ /* 0x080fe20000410000 */
[-C--:B------:R-:W-:Y:S01]  /*eb20*/  FMUL.FTZ R93, R93, R0.reuse ;  /* 0x000000005d5d7220 */ /* 0x080fe20000410000 */
[----:B------:R-:W-:Y:S01]  /*eb30*/  FMUL.FTZ R95, R95, R0 ;  /* 0x000000005f5f7220 */ /* 0x000fe20000410000 */
[----:B------:R-:W-:Y:S05]  /*eb40*/  HMMA.16816.F32 R48, R8, R14, R48 ;  /* 0x0000000e0830723c */ /* 0x000fea0000001830 */
[----:B------:R-:W-:Y:S01]  /*eb50*/  FSEL R14, R87, -INF , !P1 ;  /* 0xff800000570e7808 */ /* 0x000fe20004800000 */
[----:B------:R-:W4:Y:S01]  /*eb60*/  MUFU.TANH R103, R103 ;  /* 0x0000006700677308 */ /* 0x000f220000002400 */
[----:B------:R-:W-:-:S02]  /*eb70*/  FSEL R15, R70, -INF , !P1 ;  /* 0xff800000460f7808 */ /* 0x000fc40004800000 */
[-C--:B------:R-:W-:Y:S01]  /*eb80*/  ISETP.GE.AND P1, PT, R3, R86.reuse, PT ;  /* 0x000000560300720c */ /* 0x080fe20003f26270 */
[----:B------:R-:W-:Y:S01]  /*eb90*/  VIADD R3, R71, 0x29 ;  /* 0x0000002947037836 */ /* 0x000fe20000000000 */
[----:B------:R-:W-:Y:S05]  /*eba0*/  HMMA.16816.F32 R40, R36, R18, R40 ;  /* 0x000000122428723c */ /* 0x000fea0000001828 */
[----:B--2---:R-:W-:Y:S01]  /*ebb0*/  FSEL R16, R97, -INF , !P5 ;  /* 0xff80000061107808 */ /* 0x004fe20006800000 */
[----:B------:R-:W2:Y:S01]  /*ebc0*/  MUFU.TANH R92, R92 ;  /* 0x0000005c005c7308 */ /* 0x000ea20000002400 */
[----:B---3--:R-:W-:Y:S02]  /*ebd0*/  FSEL R59, R98, -INF , !P2 ;  /* 0xff800000623b7808 */ /* 0x008fe40005000000 */
[----:B------:R-:W-:Y:S01]  /*ebe0*/  ISETP.GE.AND P0, PT, R3, R86, PT ;  /* 0x000000560300720c */ /* 0x000fe20003f06270 */
[C---:B------:R-:W-:Y:S01]  /*ebf0*/  VIADD R3, R71.reuse, 0x30 ;  /* 0x0000003047037836 */ /* 0x040fe20000000000 */
[----:B-1----:R-:W-:Y:S05]  /*ec00*/  HMMA.16816.F32 R44, R8, R4, R44 ;  /* 0x00000004082c723c */ /* 0x002fea000000182c */
[----:B------:R-:W-:Y:S01]  /*ec10*/  VIADD R5, R71, 0x40 ;  /* 0x0000004047057836 */ /* 0x000fe20000000000 */
[----:B------:R-:W-:Y:S01]  /*ec20*/  FSEL R25, R100, -INF , !P5 ;  /* 0xff80000064197808 */ /* 0x000fe20006800000 */
[----:B------:R-:W1:Y:S01]  /*ec30*/  MUFU.TANH R94, R94 ;  /* 0x0000005e005e7308 */ /* 0x000e620000002400 */
[----:B----4-:R-:W-:Y:S01]  /*ec40*/  FSEL R170, R103, -INF , !P2 ;  /* 0xff80000067aa7808 */ /* 0x010fe20005000000 */
[----:B------:R-:W-:Y:S01]  /*ec50*/  FMUL.FTZ R18, R49, R0 ;  /* 0x0000000031127220 */ /* 0x000fe20000410000 */
[-C--:B------:R-:W-:Y:S01]  /*ec60*/  ISETP.GE.AND P2, PT, R5, R86.reuse, PT ;  /* 0x000000560500720c */ /* 0x080fe20003f46270 */
[----:B------:R-:W-:Y:S01]  /*ec70*/  VIADD R5, R71, 0x41 ;  /* 0x0000004147057836 */ /* 0x000fe20000000000 */
[----:B------:R-:W-:Y:S01]  /*ec80*/  ISETP.GE.AND P6, PT, R3, R86, PT ;  /* 0x000000560300720c */ /* 0x000fe20003fc6270 */
[----:B------:R-:W-:Y:S01]  /*ec90*/  VIADD R3, R71, 0x31 ;  /* 0x0000003147037836 */ /* 0x000fe20000000000 */
[----:B------:R-:W-:Y:S01]  /*eca0*/  FSEL R19, R96, -INF , !P4 ;  /* 0xff80000060137808 */ /* 0x000fe20006000000 */
[----:B------:R-:W3:Y:S01]  /*ecb0*/  MUFU.TANH R93, R93 ;  /* 0x0000005d005d7308 */ /* 0x000ee20000002400 */
[----:B--2---:R-:W-:Y:S01]  /*ecc0*/  FSEL R171, R92, -INF , !P1 ;  /* 0xff8000005cab7808 */ /* 0x004fe20004800000 */
[----:B------:R-:W-:Y:S05]  /*ecd0*/  HMMA.16816.F32 R40, R20, R26, R40 ;  /* 0x0000001a1428723c */ /* 0x000fea0000001828 */
[----:B------:R-:W-:Y:S01]  /*ece0*/  FSEL R168, R168, -INF , !P6 ;  /* 0xff800000a8a87808 */ /* 0x000fe20007000000 */
[-C--:B------:R-:W-:Y:S01]  /*ecf0*/  FMUL.FTZ R20, R51, R0.reuse ;  /* 0x0000000033147220 */ /* 0x080fe20000410000 */
[----:B------:R-:W-:Y:S01]  /*ed00*/  FSEL R65, R88, -INF , !P6 ;  /* 0xff80000058417808 */ /* 0x000fe20007000000 */
[----:B------:R-:W-:Y:S01]  /*ed10*/  FMUL.FTZ R48, R48, R0 ;  /* 0x0000000030307220 */ /* 0x000fe20000410000 */
[-C--:B------:R-:W-:Y:S01]  /*ed20*/  ISETP.GE.AND P5, PT, R3, R86.reuse, PT ;  /* 0x000000560300720c */ /* 0x080fe20003fa6270 */
[----:B------:R-:W2:Y:S01]  /*ed30*/  MUFU.TANH R95, R95 ;  /* 0x0000005f005f7308 */ /* 0x000ea20000002400 */
[----:B-1----:R-:W-:Y:S01]  /*ed40*/  FSEL R174, R94, -INF , !P1 ;  /* 0xff8000005eae7808 */ /* 0x002fe20004800000 */
[----:B------:R-:W-:Y:S01]  /*ed50*/  VIADD R3, R71, 0x38 ;  /* 0x0000003847037836 */ /* 0x000fe20000000000 */
[----:B------:R-:W-:Y:S01]  /*ed60*/  ISETP.GE.AND P1, PT, R5, R86, PT ;  /* 0x000000560500720c */ /* 0x000fe20003f26270 */
[----:B------:R-:W-:Y:S01]  /*ed70*/  VIADD R5, R71, 0x48 ;  /* 0x0000004847057836 */ /* 0x000fe20000000000 */
[----:B------:R-:W-:Y:S01]  /*ed80*/  FSEL R164, R164, -INF , !P5 ;  /* 0xff800000a4a47808 */ /* 0x000fe20006800000 */
[-C--:B------:R-:W-:Y:S01]  /*ed90*/  FMUL.FTZ R26, R44, R0.reuse ;  /* 0x000000002c1a7220 */ /* 0x080fe20000410000 */
[----:B------:R-:W-:Y:S01]  /*eda0*/  FSEL R167, R89, -INF , !P5 ;  /* 0xff80000059a77808 */ /* 0x000fe20006800000 */
[----:B------:R-:W1:Y:S01]  /*edb0*/  MUFU.TANH R101, R101 ;  /* 0x0000006500657308 */ /* 0x000e620000002400 */
[----:B---3--:R-:W-:Y:S01]  /*edc0*/  FSEL R173, R93, -INF , !P0 ;  /* 0xff8000005dad7808 */ /* 0x008fe20004000000 */
[-C--:B------:R-:W-:Y:S01]  /*edd0*/  FMUL.FTZ R44, R46, R0.reuse ;  /* 0x000000002e2c7220 */ /* 0x080fe20000410000 */
[----:B------:R-:W-:Y:S01]  /*ede0*/  FSEL R158, R158, -INF , !P2 ;  /* 0xff8000009e9e7808 */ /* 0x000fe20005000000 */
[----:B------:R-:W-:Y:S01]  /*edf0*/  FMUL.FTZ R50, R50, R0 ;  /* 0x0000000032327220 */ /* 0x000fe20000410000 */
[----:B------:R-:W-:-:S02]  /*ee00*/  FSEL R165, R165, -INF , !P2 ;  /* 0xff800000a5a57808 */ /* 0x000fc40005000000 */
[----:B------:R-:W-:Y:S01]  /*ee10*/  FSEL R138, R138, -INF , !P1 ;  /* 0xff8000008a8a7808 */ /* 0x000fe20004800000 */
[----:B------:R-:W3:Y:S01]  /*ee20*/  MUFU.TANH R102, R102 ;  /* 0x0000006600667308 */ /* 0x000ee20000002400 */
[----:B--2---:R-:W-:Y:S02]  /*ee30*/  FSEL R172, R95, -INF , !P0 ;  /* 0xff8000005fac7808 */ /* 0x004fe40004000000 */
[-C--:B------:R-:W-:Y:S01]  /*ee40*/  ISETP.GE.AND P0, PT, R5, R86.reuse, PT ;  /* 0x000000560500720c */ /* 0x080fe20003f06270 */
[----:B------:R-:W-:Y:S01]  /*ee50*/  VIADD R5, R71, 0x49 ;  /* 0x0000004947057836 */ /* 0x000fe20000000000 */
[----:B------:R-:W-:Y:S02]  /*ee60*/  FSEL R147, R147, -INF , !P1 ;  /* 0xff80000093937808 */ /* 0x000fe40004800000 */
[----:B------:R-:W-:Y:S01]  /*ee70*/  FSEL R136, R136, -INF , !P0 ;  /* 0xff80000088887808 */ /* 0x000fe20004000000 */
[----:B------:R-:W2:Y:S01]  /*ee80*/  MUFU.TANH R99, R99 ;  /* 0x0000006300637308 */ /* 0x000ea20000002400 */
[----:B------:R-:W-:Y:S01]  /*ee90*/  ISETP.GE.AND P6, PT, R5, R86, PT ;  /* 0x000000560500720c */ /* 0x000fe20003fc6270 */
[----:B------:R-:W-:Y:S01]  /*eea0*/  VIADD R5, R71, 0x50 ;  /* 0x0000005047057836 */ /* 0x000fe20000000000 */
[----:B-1----:R-:W-:-:S02]  /*eeb0*/  FSEL R12, R101, -INF , !P4 ;  /* 0xff800000650c7808 */ /* 0x002fc40006000000 */
[-C--:B------:R-:W-:Y:S02]  /*eec0*/  ISETP.GE.AND P4, PT, R3, R86.reuse, PT ;  /* 0x000000560300720c */ /* 0x080fe40003f86270 */
[-C--:B------:R-:W-:Y:S01]  /*eed0*/  ISETP.GE.AND P5, PT, R5, R86.reuse, PT ;  /* 0x000000560500720c */ /* 0x080fe20003fa6270 */
[----:B------:R-:W-:Y:S01]  /*eee0*/  VIADD R5, R71, 0x51 ;  /* 0x0000005147057836 */ /* 0x000fe20000000000 */
[----:B------:R-:W-:Y:S01]  /*eef0*/  FSEL R58, R80, -INF , !P4 ;  /* 0xff800000503a7808 */ /* 0x000fe20006000000 */
[----:B------:R-:W1:Y:S01]  /*ef00*/  MUFU.TANH R166, R75 ;  /* 0x0000004b00a67308 */ /* 0x000e620000002400 */
[----:B------:R-:W-:Y:S02]  /*ef10*/  FSEL R139, R139, -INF , !P4 ;  /* 0xff8000008b8b7808 */ /* 0x000fe40006000000 */
[-C--:B------:R-:W-:Y:S02]  /*ef20*/  ISETP.GE.AND P4, PT, R5, R86.reuse, PT ;  /* 0x000000560500720c */ /* 0x080fe40003f86270 */
[----:B---3--:R-:W-:Y:S01]  /*ef30*/  FSEL R3, R102, -INF , !P3 ;  /* 0xff80000066037808 */ /* 0x008fe20005800000 */
[----:B------:R-:W-:Y:S03]  /*ef40*/  HMMA.16816.F32 R4, R8, R6, R40 ;  /* 0x000000060804723c */ /* 0x000fe60000001828 */
[----:B--2---:R-:W-:Y:S01]  /*ef50*/  FSEL R28, R99, -INF , !P3 ;  /* 0xff800000631c7808 */ /* 0x004fe20005800000 */
[----:B------:R-:W-:Y:S01]  /*ef60*/  VIADD R9, R71, 0x58 ;  /* 0x0000005847097836 */ /* 0x000fe20000000000 */
[----:B------:R-:W-:Y:S01]  /*ef70*/  ISETP.GE.AND P3, PT, R33, R86, PT ;  /* 0x000000562100720c */ /* 0x000fe20003f66270 */
[----:B------:R-:W2:Y:S01]  /*ef80*/  MUFU.TANH R134, R66 ;  /* 0x0000004200867308 */ /* 0x000ea20000002400 */
[----:B------:R-:W-:Y:S01]  /*ef90*/  FSEL R137, R137, -INF , !P0 ;  /* 0xff80000089897808 */ /* 0x000fe20004000000 */
[-C--:B------:R-:W-:Y:S01]  /*efa0*/  FMUL.FTZ R42, R45, R0.reuse ;  /* 0x000000002d2a7220 */ /* 0x080fe20000410000 */
[----:B------:R-:W-:Y:S01]  /*efb0*/  FSEL R56, R81, -INF , !P3 ;  /* 0xff80000051387808 */ /* 0x000fe20005800000 */
[----:B------:R-:W-:Y:S01]  /*efc0*/  FMUL.FTZ R41, R47, R0 ;  /* 0x000000002f297220 */ /* 0x000fe20000410000 */
[----:B------:R-:W-:-:S02]  /*efd0*/  FSEL R169, R169, -INF , !P3 ;  /* 0xff800000a9a97808 */ /* 0x000fc40005800000 */
[-C--:B------:R-:W-:Y:S01]  /*efe0*/  ISETP.GE.AND P3, PT, R9, R86.reuse, PT ;  /* 0x000000560900720c */ /* 0x080fe20003f66270 */
[----:B------:R-:W-:Y:S01]  /*eff0*/  VIADD R9, R71, 0x59 ;  /* 0x0000005947097836 */ /* 0x000fe20000000000 */
[----:B------:R-:W3:Y:S01]  /*f000*/  MUFU.TANH R132, R67 ;  /* 0x0000004300847308 */ /* 0x000ee20000002400 */
[----:B-1----:R-:W-:Y:S02]  /*f010*/  FSEL R166, R166, -INF , !P6 ;  /* 0xff800000a6a67808 */ /* 0x002fe40007000000 */
[----:B------:R-:W-:Y:S02]  /*f020*/  FSEL R135, R135, -INF , !P6 ;  /* 0xff80000087877808 */ /* 0x000fe40007000000 */
[----:B------:R-:W-:Y:S01]  /*f030*/  ISETP.GE.AND P2, PT, R9, R86, PT ;  /* 0x000000560900720c */ /* 0x000fe20003f46270 */
[----:B------:R-:W-:Y:S01]  /*f040*/  VIADD R9, R71, 0x60 ;  /* 0x0000006047097836 */ /* 0x000fe20000000000 */
[----:B------:R-:W-:Y:S01]  /*f050*/  FSEL R133, R133, -INF , !P5 ;  /* 0xff80000085857808 */ /* 0x000fe20006800000 */
[----:B------:R-:W-:Y:S01]  /*f060*/  MUFU.TANH R127, R57 ;  /* 0x00000039007f7308 */ /* 0x000fe20000002400 */
[----:B--2---:R-:W-:Y:S01]  /*f070*/  FSEL R134, R134, -INF , !P5 ;  /* 0xff80000086867808 */ /* 0x004fe20006800000 */
[----:B------:R-:W-:Y:S01]  /*f080*/  FMUL.FTZ R4, R4, R0 ;  /* 0x0000000004047220 */ /* 0x000fe20000410000 */
[----:B------:R-:W-:Y:S01]  /*f090*/  ISETP.GE.AND P1, PT, R9, R86, PT ;  /* 0x000000560900720c */ /* 0x000fe20003f26270 */
[----:B------:R-:W-:-:S02]  /*f0a0*/  VIADD R9, R71, 0x61 ;  /* 0x0000006147097836 */ /* 0x000fc40000000000 */
[-C--:B------:R-:W-:Y:S01]  /*f0b0*/  FMUL.FTZ R6, R6, R0.reuse ;  /* 0x0000000006067220 */ /* 0x080fe20000410000 */
[-C--:B------:R-:W-:Y:S01]  /*f0c0*/  FMUL.FTZ R5, R5, R0.reuse ;  /* 0x0000000005057220 */ /* 0x080fe20000410000 */
[----:B------:R-:W-:Y:S01]  /*f0d0*/  FMUL.FTZ R7, R7, R0 ;  /* 0x0000000007077220 */ /* 0x000fe20000410000 */
[----:B------:R-:W1:Y:S01]  /*f0e0*/  MUFU.TANH R57, R53 ;  /* 0x0000003500397308 */ /* 0x000e620000002400 */
[-C--:B------:R-:W-:Y:S01]  /*f0f0*/  ISETP.GE.AND P0, PT, R9, R86.reuse, PT ;  /* 0x000000560900720c */ /* 0x080fe20003f06270 */
[----:B------:R-:W-:Y:S01]  /*f100*/  VIADD R9, R71, 0x68 ;  /* 0x0000006847097836 */ /* 0x000fe20000000000 */
[----:B---3--:R-:W-:Y:S02]  /*f110*/  FSEL R132, R132, -INF , !P4 ;  /* 0xff80000084847808 */ /* 0x008fe40006000000 */
[----:B------:R-:W-:Y:S02]  /*f120*/  FSEL R131, R131, -INF , !P4 ;  /* 0xff80000083837808 */ /* 0x000fe40006000000 */
[----:B------:R-:W-:Y:S01]  /*f130*/  ISETP.GE.AND P6, PT, R9, R86, PT ;  /* 0x000000560900720c */ /* 0x000fe20003fc6270 */
[----:B------:R-:W2:Y:S01]  /*f140*/  MUFU.TANH R54, R54 ;  /* 0x0000003600367308 */ /* 0x000ea20000002400 */
[----:B------:R-:W-:Y:S01]  /*f150*/  VIADD R9, R71, 0x69 ;  /* 0x0000006947097836 */ /* 0x000fe20000000000 */
[----:B------:R-:W-:-:S02]  /*f160*/  FSEL R130, R130, -INF , !P3 ;  /* 0xff80000082827808 */ /* 0x000fc40005800000 */
[----:B------:R-:W-:Y:S02]  /*f170*/  FSEL R129, R129, -INF , !P3 ;  /* 0xff80000081817808 */ /* 0x000fe40005800000 */
        /* <DEDUP_REMOVED lines=8> */
[----:B------:R-:W1:Y:S01]  /*f200*/  MUFU.TANH R31, R31 ;  /* 0x0000001f001f7308 */ /* 0x000e620000002400 */
[----:B--2---:R-:W-:-:S02]  /*f210*/  FSEL R54, R54, -INF , !P0 ;  /* 0xff80000036367808 */ /* 0x004fc40004000000 */
[----:B------:R-:W-:Y:S02]  /*f220*/  ISETP.GT.AND P0, PT, R153, R144, PT ;  /* 0x000000909900720c */ /* 0x000fe40003f04270 */
[-C--:B------:R-:W-:Y:S01]  /*f230*/  ISETP.GE.AND P3, PT, R9, R86.reuse, PT ;  /* 0x000000560900720c */ /* 0x080fe20003f66270 */
[C---:B------:R-:W-:Y:S02]  /*f240*/  VIADD R9, R71.reuse, 0x78 ;  /* 0x0000007847097836 */ /* 0x040fe40000000000 */
[----:B------:R-:W2:Y:S01]  /*f250*/  MUFU.TANH R55, R48 ;  /* 0x0000003000377308 */ /* 0x000ea20000002400 */
[----:B------:R-:W-:Y:S01]  /*f260*/  VIADD R71, R71, 0x79 ;  /* 0x0000007947477836 */ /* 0x000fe20000000000 */
[----:B---3--:R-:W-:Y:S02]  /*f270*/  FSEL R23, R30, -INF , !P1 ;  /* 0xff8000001e177808 */ /* 0x008fe40004800000 */
[----:B------:R-:W-:-:S04]  /*f280*/  ISETP.GE.AND P2, PT, R9, R86, PT ;  /* 0x000000560900720c */ /* 0x000fc80003f46270 */
        /* <DEDUP_REMOVED lines=40> */
.L_x_4088:
        /* <DEDUP_REMOVED lines=60> */
.L_x_4089:
[----:B------:R-:W-:Y:S05]  /*f8d0*/  BSYNC.RECONVERGENT B0 ;  /* 0x0000000000007941 */ /* 0x000fea0003800200 */
.L_x_4087:
        /* <DEDUP_REMOVED lines=26> */
.L_x_4086:
[----:B------:R-:W-:Y:S05]  /*fa80*/  BSYNC.RECONVERGENT B1 ;  /* 0x0000000000017941 */ /* 0x000fea0003800200 */
.L_x_4085:
        /* <DEDUP_REMOVED lines=47> */
[----:B------:R-:W4:Y:S01]  /*fd80*/  LDSM.16.MT88.4 R76, [R122+0xd000] ;  /* 0x00d000007a4c783b */ /* 0x000f220000004200 */
        /* <DEDUP_REMOVED lines=29> */
[----:B------:R-:W2:Y:S01]  /*ff60*/  LDSM.16.MT88.4 R12, [R122+0xb400] ;  /* 0x00b400007a0c783b */ /* 0x000ea20000004200 */
[-CC-:B------:R-:W-:Y:S01]  /*ff70*/  FFMA.FTZ R29, R3, R51.reuse, -R48.reuse ;  /* 0x00000033031d7223 */ /* 0x180fe20000010830 */
[-CC-:B------:R-:W-:Y:S01]  /*ff80*/  FFMA.FTZ R28, R59, R51.reuse, -R48.reuse ;  /* 0x000000333b1c7223 */ /* 0x180fe20000010830 */
[-CC-:B------:R-:W-:Y:S01]  /*ff90*/  FFMA.FTZ R3, R172, R51.reuse, -R49.reuse ;  /* 0x00000033ac037223 */ /* 0x180fe20000010831 */
[----:B------:R-:W3:Y:S01]  /*ffa0*/  LDSM.16.MT88.4 R16, [R118+0xd000] ;  /* 0x00d000007610783b */ /* 0x000ee20000004200 */
[-CC-:B------:R-:W-:Y:S01]  /*ffb0*/  FFMA.FTZ R59, R58, R51.reuse, -R49.reuse ;  /* 0x000000333a3b7223 */ /* 0x180fe20000010831 */
[----:B------:R-:W5:Y:S01]  /*ffc0*/  MUFU.EX2 R47, R47 ;  /* 0x0000002f002f7308 */ /* 0x000f620000000800 */
[-CC-:B------:R-:W-:Y:S01]  /*ffd0*/  FFMA.FTZ R65, R65, R51.reuse, -R48.reuse ;  /* 0x0000003341417223 */ /* 0x180fe20000010830 */
[----:B------:R-:W3:Y:S01]  /*ffe0*/  LDSM.16.MT88.4 R24, [R118+0x9400] ;  /* 0x009400007618783b */ /* 0x000ee20000004200 */
[-CC-:B------:R-:W-:Y:S01]  /*fff0*/  FFMA.FTZ R58, R169, R51.reuse, -R48.reuse ;  /* 0x00000033a93a7223 */ /* 0x180fe20000010830 */
[-CC-:B------:R-:W-:Y:S01]  /*10000*/  FFMA.FTZ R56, R56, R51.reuse, -R49.reuse ;  /* 0x0000003338387223 */ /* 0x180fe20000010831 */
[-CC-:B------:R-:W-:Y:S01]  /*10010*/  FFMA.FTZ R158, R158, R51.reuse, -R49.reuse ;  /* 0x000000339e9e7223 */ /* 0x180fe20000010831 */
[-CC-:B------:R-:W-:Y:S01]  /*10020*/  FFMA.FTZ R136, R136, R51.reuse, -R49.reuse ;  /* 0x0000003388887223 */ /* 0x180fe20000010831 */
[-CC-:B------:R-:W-:Y:S01]  /*10030*/  FFMA.FTZ R147, R147, R51.reuse, -R48.reuse ;  /* 0x0000003393937223 */ /* 0x180fe20000010830 */
[----:B------:R-:W-:Y:S01]  /*10040*/  MUFU.EX2 R128, R128 ;  /* 0x0000008000807308 */ /* 0x000fe20000000800 */
[----:B-1----:R-:W-:Y:S01]  /*10050*/  F2FP.F16.F32.PACK_AB R69, R67, R126 ;  /* 0x0000007e4345723e */ /* 0x002fe200000000ff */
[-CC-:B------:R-:W-:Y:S01]  /*10060*/  FFMA.FTZ R134, R134, R51.reuse, -R49.reuse ;  /* 0x0000003386867223 */ /* 0x180fe20000010831 */
[-C--:B------:R-:W-:Y:S01]  /*10070*/  FFMA.FTZ R130, R130, R51.reuse, -R49 ;  /* 0x0000003382827223 */ /* 0x080fe20000010831 */
[-CC-:B------:R-:W-:Y:S01]  /*10080*/  FFMA.FTZ R133, R133, R51.reuse, -R48.reuse ;  /* 0x0000003385857223 */ /* 0x180fe20000010830 */
[-CC-:B------:R-:W-:Y:S01]  /*10090*/  FFMA.FTZ R129, R129, R51.reuse, -R48.reuse ;  /* 0x0000003381817223 */ /* 0x180fe20000010830 */
[----:B------:R-:W-:Y:S01]  /*100a0*/  FADD.FTZ R67, R126, R67 ;  /* 0x000000437e437221 */ /* 0x000fe20000010000 */
[-C--:B------:R-:W-:Y:S01]  /*100b0*/  FFMA.FTZ R52, R52, R51.reuse, -R49 ;  /* 0x0000003334347223 */ /* 0x080fe20000010831 */
[----:B------:R-:W1:Y:S01]  /*100c0*/  MUFU.EX2 R121, R121 ;  /* 0x0000007900797308 */ /* 0x000e620000000800 */
[----:B-----5:R-:W-:Y:S01]  /*100d0*/  F2FP.F16.F32.PACK_AB R71, R47, R66 ;  /* 0x000000422f47723e */ /* 0x020fe200000000ff */
[----:B------:R-:W-:Y:S01]  /*100e0*/  FADD.FTZ R126, R66, R67 ;  /* 0x00000043427e7221 */ /* 0x000fe20000010000 */
[-C--:B------:R-:W-:Y:S01]  /*100f0*/  FFMA.FTZ R67, R54, R51.reuse, -R49 ;  /* 0x0000003336437223 */ /* 0x080fe20000010831 */
[-CC-:B------:R-:W-:Y:S01]  /*10100*/  FFMA.FTZ R54, R23, R51.reuse, -R48.reuse ;  /* 0x0000003317367223 */ /* 0x180fe20000010830 */
[-CC-:B------:R-:W-:Y:S01]  /*10110*/  FFMA.FTZ R57, R57, R51.reuse, -R48.reuse ;  /* 0x0000003339397223 */ /* 0x180fe20000010830 */
[-CC-:B------:R-:W-:Y:S01]  /*10120*/  FFMA.FTZ R55, R55, R51.reuse, -R48.reuse ;  /* 0x0000003337377223 */ /* 0x180fe20000010830 */
[----:B------:R-:W-:Y:S01]  /*10130*/  FFMA.FTZ R66, R21, R51, -R48 ;  /* 0x0000003315427223 */ /* 0x000fe20000010830 */
[----:B------:R-:W-:Y:S01]  /*10140*/  MUFU.EX2 R53, R53 ;  /* 0x0000003500357308 */ /* 0x000fe20000000800 */
[----:B------:R-:W-:Y:S01]  /*10150*/  FADD.FTZ R126, R47, R126 ;  /* 0x0000007e2f7e7221 */ /* 0x000fe20000010000 */
[----:B------:R-:W-:-:S06]  /*10160*/  ISETP.GE.AND P0, PT, R119, R144, PT ;  /* 0x000000907700720c */ /* 0x000fcc0003f06270 */
[----:B------:R-:W5:Y:S01]  /*10170*/  MUFU.EX2 R50, R50 ;  /* 0x0000003200327308 */ /* 0x000f620000000800 */
[----:B-1----:R-:W-:Y:S01]  /*10180*/  F2FP.F16.F32.PACK_AB R68, R121, R128 ;  /* 0x000000807944723e */ /* 0x002fe200000000ff */
[----:B------:R-:W-:Y:S01]  /*10190*/  FADD.FTZ R128, R128, R121 ;  /* 0x0000007980807221 */ /* 0x000fe20000010000 */
[-C--:B------:R-:W-:Y:S01]  /*101a0*/  FFMA.FTZ R121, R41, R51.reuse, -R49 ;  /* 0x0000003329797223 */ /* 0x080fe20000010831 */
[-CC-:B------:R-:W-:Y:S01]  /*101b0*/  FFMA.FTZ R41, R43, R51.reuse, -R48.reuse ;  /* 0x000000332b297223 */ /* 0x180fe20000010830 */
[----:B------:R-:W-:-:S03]  /*101c0*/  FFMA.FTZ R43, R39, R51, -R48 ;  /* 0x00000033272b7223 */ /* 0x000fc60000010830 */
[----:B------:R-:W-:Y:S08]  /*101d0*/  MUFU.EX2 R45, R45 ;  /* 0x0000002d002d7308 */ /* 0x000ff00000000800 */
[----:B------:R-:W1:Y:S01]  /*101e0*/  MUFU.EX2 R36, R36 ;  /* 0x0000002400247308 */ /* 0x000e620000000800 */
[----:B-----5:R-:W-:-:S07]  /*101f0*/  F2FP.F16.F32.PACK_AB R70, R50, R53 ;  /* 0x000000353246723e */ /* 0x020fce00000000ff */
        /* <DEDUP_REMOVED lines=10> */
[----:B------:R-:W5:Y:S01]  /*102a0*/  MUFU.EX2 R33, R33 ;  /* 0x0000002100217308 */ /* 0x000f620000000800 */
[----:B-1----:R-:W-:Y:S01]  /*102b0*/  F2FP.F16.F32.PACK_AB R4, R35, R46 ;  /* 0x0000002e2304723e */ /* 0x002fe200000000ff */
[C---:B------:R-:W-:Y:S06]  /*102c0*/  HMMA.16816.F32 R112, R68.reuse, R108, RZ ;  /* 0x0000006c4470723c */ /* 0x040fec00000018ff */
[----:B------:R-:W1:Y:S02]  /*102d0*/  MUFU.EX2 R32, R32 ;  /* 0x0000002000207308 */ /* 0x000e640000000800 */
[C---:B------:R-:W-:Y:S06]  /*102e0*/  HMMA.16816.F32 R104, R68.reuse, R100, RZ ;  /* 0x000000644468723c */ /* 0x040fec00000018ff */
[----:B------:R-:W-:Y:S01]  /*102f0*/  MUFU.EX2 R30, R30 ;  /* 0x0000001e001e7308 */ /* 0x000fe20000000800 */
[----:B-----5:R-:W-:Y:S01]  /*10300*/  F2FP.F16.F32.PACK_AB R6, R33, R34 ;  /* 0x000000222106723e */ /* 0x020fe200000000ff */
[C---:B----4-:R-:W-:Y:S06]  /*10310*/  HMMA.16816.F32 R80, R68.reuse, R76, RZ ;  /* 0x0000004c4450723c */ /* 0x050fec00000018ff */
[----:B------:R-:W-:Y:S01]  /*10320*/  MUFU.EX2 R29, R29 ;  /* 0x0000001d001d7308 */ /* 0x000fe20000000800 */
[----:B-1----:R-:W-:Y:S01]  /*10330*/  F2FP.F16.F32.PACK_AB R7, R32, R31 ;  /* 0x0000001f2007723e */ /* 0x002fe200000000ff */
[----:B------:R-:W-:Y:S06]  /*10340*/  HMMA.16816.F32 R108, R68, R110, RZ ;  /* 0x0000006e446c723c */ /* 0x000fec00000018ff */
[----:B------:R-:W1:Y:S02]  /*10350*/  MUFU.EX2 R28, R28 ;  /* 0x0000001c001c7308 */ /* 0x000e640000000800 */
[C---:B------:R-:W-:Y:S06]  /*10360*/  HMMA.16816.F32 R88, R4.reuse, R8, R88 ;  /* 0x000000080458723c */ /* 0x040fec0000001858 */
[----:B------:R-:W-:Y:S02]  /*10370*/  MUFU.EX2 R3, R3 ;  /* 0x0000000300037308 */ /* 0x000fe40000000800 */
[C---:B------:R-:W-:Y:S01]  /*10380*/  HMMA.16816.F32 R84, R4.reuse, R10, R84 ;  /* 0x0000000a0454723c */ /* 0x040fe20000001854 */
[----:B------:R-:W4:Y:S05]  /*10390*/  LDSM.16.MT88.4 R8, [R118+0xd400] ;  /* 0x00d400007608783b */ /* 0x000f2a0000004200 */
[----:B------:R-:W-:Y:S02]  /*103a0*/  MUFU.EX2 R59, R59 ;  /* 0x0000003b003b7308 */ /* 0x000fe40000000800 */
[C---:B--2---:R-:W-:Y:S06]  /*103b0*/  HMMA.16816.F32 R96, R4.reuse, R12, R96 ;  /* 0x0000000c0460723c */ /* 0x044fec0000001860 */
[----:B------:R-:W-:Y:S02]  /*103c0*/  MUFU.EX2 R65, R65 ;  /* 0x0000004100417308 */ /* 0x000fe40000000800 */
[----:B------:R-:W-:Y:S01]  /*103d0*/  HMMA.16816.F32 R92, R4, R14, R92 ;  /* 0x0000000e045c723c */ /* 0x000fe2000000185c */
[----:B------:R-:W2:Y:S05]  /*103e0*/  LDSM.16.MT88.4 R12, [R122+0xd400] ;  /* 0x00d400007a0c783b */ /* 0x000eaa0000004200 */
[----:B------:R-:W-:Y:S02]  /*103f0*/  MUFU.EX2 R58, R58 ;  /* 0x0000003a003a7308 */ /* 0x000fe40000000800 */
[C---:B------:R-:W-:Y:S06]  /*10400*/  HMMA.16816.F32 R100, R68.reuse, R102, RZ ;  /* 0x000000664464723c */ /* 0x040fec00000018ff */
[----:B------:R-:W-:Y:S02]  /*10410*/  MUFU.EX2 R56, R56 ;  /* 0x0000003800387308 */ /* 0x000fe40000000800 */
[C---:B------:R-:W-:Y:S06]  /*10420*/  HMMA.16816.F32 R76, R68.reuse, R78, RZ ;  /* 0x0000004e444c723c */ /* 0x040fec00000018ff */
[----:B------:R-:W-:Y:S02]  /*10430*/  MUFU.EX2 R158, R158 ;  /* 0x0000009e009e7308 */ /* 0x000fe40000000800 */
[C---:B---3--:R-:W-:Y:S06]  /*10440*/  HMMA.16816.F32 R72, R68.reuse, R16, RZ ;  /* 0x000000104448723c */ /* 0x048fec00000018ff */
[----:B------:R-:W-:Y:S02]  /*10450*/  MUFU.EX2 R136, R136 ;  /* 0x0000008800887308 */ /* 0x000fe40000000800 */
[----:B------:R-:W-:Y:S01]  /*10460*/  HMMA.16816.F32 R68, R68, R18, RZ ;  /* 0x000000124444723c */ /* 0x000fe200000018ff */
[----:B------:R-:W-:Y:S05]  /*10470*/  LDSM.16.MT88.4 R16, [R122+0xa400] ;  /* 0x00a400007a10783b */ /* 0x000fea0000004200 */
[----:B------:R-:W-:Y:S02]  /*10480*/  MUFU.EX2 R147, R147 ;  /* 0x0000009300937308 */ /* 0x000fe40000000800 */
[C---:B------:R-:W-:Y:S05]  /*10490*/  HMMA.16816.F32 R104, R4.reuse, R24, R104 ;  /* 0x000000180468723c */ /* 0x040fea0000001868 */
[-CC-:B------:R-:W-:Y:S01]  /*104a0*/  FFMA.FTZ R24, R174, R51.reuse, -R49.reuse ;  /* 0x00000033ae187223 */ /* 0x180fe20000010831 */
[-CC-:B------:R-:W-:Y:S01]  /*104b0*/  FFMA.FTZ R25, R173, R51.reuse, -R48.reuse ;  /* 0x00000033ad197223 */ /* 0x180fe20000010830 */
[----:B------:R-:W-:Y:S01]  /*104c0*/  MUFU.EX2 R134, R134 ;  /* 0x0000008600867308 */ /* 0x000fe20000000800 */
[C---:B----4-:R-:W-:Y:S07]  /*104d0*/  HMMA.16816.F32 R72, R4.reuse, R8, R72 ;  /* 0x000000080448723c */ /* 0x050fee0000001848 */
[----:B------:R-:W-:Y:S01]  /*104e0*/  MUFU.EX2 R24, R24 ;  /* 0x0000001800187308 */ /* 0x000fe20000000800 */
[C---:B------:R-:W-:Y:S01]  /*104f0*/  HMMA.16816.F32 R68, R4.reuse, R10, R68 ;  /* 0x0000000a0444723c */ /* 0x040fe20000001844 */
[----:B------:R-:W3:Y:S06]  /*10500*/  LDSM.16.MT88.4 R8, [R118+0x9800] ;  /* 0x009800007608783b */ /* 0x000eec0000004200 */
[----:B------:R-:W-:Y:S01]  /*10510*/  MUFU.EX2 R25, R25 ;  /* 0x0000001900197308 */ /* 0x000fe20000000800 */
[----:B------:R-:W-:Y:S03]  /*10520*/  HMMA.16816.F32 R100, R4, R26, R100 ;  /* 0x0000001a0464723c */ /* 0x000fe60000001864 */
[-C--:B------:R-:W-:Y:S01]  /*10530*/  FFMA.FTZ R27, R170, R51.reuse, -R49 ;  /* 0x00000033aa1b7223 */ /* 0x080fe20000010831 */
[----:B------:R-:W-:-:S03]  /*10540*/  FFMA.FTZ R26, R171, R51, -R48 ;  /* 0x00000033ab1a7223 */ /* 0x000fc60000010830 */
[----:B------:R-:W-:Y:S01]  /*10550*/  MUFU.EX2 R130, R130 ;  /* 0x0000008200827308 */ /* 0x000fe20000000800 */
[C---:B--2---:R-:W-:Y:S07]  /*10560*/  HMMA.16816.F32 R80, R4.reuse, R12, R80 ;  /* 0x0000000c0450723c */ /* 0x044fee0000001850 */
[----:B------:R-:W2:Y:S01]  /*10570*/  MUFU.EX2 R27, R27 ;  /* 0x0000001b001b7308 */ /* 0x000ea20000000800 */
[C---:B------:R-:W-:Y:S01]  /*10580*/  HMMA.16816.F32 R76, R4.reuse, R14, R76 ;  /* 0x0000000e044c723c */ /* 0x040fe2000000184c */
[----:B------:R-:W4:Y:S06]  /*10590*/  LDSM.16.MT88.4 R12, [R122+0x9800] ;  /* 0x009800007a0c783b */ /* 0x000f2c0000004200 */
[----:B------:R-:W5:Y:S01]  /*105a0*/  MUFU.EX2 R26, R26 ;  /* 0x0000001a001a7308 */ /* 0x000f620000000800 */
[C---:B------:R-:W-:Y:S03]  /*105b0*/  HMMA.16816.F32 R112, R4.reuse, R60, R112 ;  /* 0x0000003c0470723c */ /* 0x040fe60000001870 */
[-CC-:B------:R-:W-:Y:S01]  /*105c0*/  FFMA.FTZ R60, R164, R51.reuse, -R49.reuse ;  /* 0x00000033a43c7223 */ /* 0x180fe20000010831 */
[-CC-:B------:R-:W-:Y:S01]  /*105d0*/  FFMA.FTZ R61, R139, R51.reuse, -R48.reuse ;  /* 0x000000338b3d7223 */ /* 0x180fe20000010830 */
[-CC-:B------:R-:W-:Y:S01]  /*105e0*/  FFMA.FTZ R139, R138, R51.reuse, -R49.reuse ;  /* 0x000000338a8b7223 */ /* 0x180fe20000010831 */
[-CC-:B------:R-:W-:Y:S01]  /*105f0*/  FFMA.FTZ R138, R137, R51.reuse, -R48.reuse ;  /* 0x00000033898a7223 */ /* 0x180fe20000010830 */
[-CC-:B------:R-:W-:Y:S01]  /*10600*/  FFMA.FTZ R137, R135, R51.reuse, -R48.reuse ;  /* 0x0000003387897223 */ /* 0x180fe20000010830 */
[--C-:B------:R-:W-:Y:S01]  /*10610*/  FFMA.FTZ R164, R165, R51, -R48.reuse ;  /* 0x00000033a5a47223 */ /* 0x100fe20000010830 */
[----:B------:R-:W-:Y:S01]  /*10620*/  MUFU.EX2 R60, R60 ;  /* 0x0000003c003c7308 */ /* 0x000fe20000000800 */
[----:B------:R-:W-:Y:S03]  /*10630*/  HMMA.16816.F32 R108, R4, R62, R108 ;  /* 0x0000003e046c723c */ /* 0x000fe6000000186c */
[----:B-1----:R-:W-:Y:S01]  /*10640*/  F2FP.F16.F32.PACK_AB R4, R28, R29 ;  /* 0x0000001d1c04723e */ /* 0x002fe200000000ff */
[-CC-:B------:R-:W-:Y:S01]  /*10650*/  FFMA.FTZ R63, R168, R51.reuse, -R49.reuse ;  /* 0x00000033a83f7223 */ /* 0x180fe20000010831 */
[----:B--2---:R-:W-:Y:S01]  /*10660*/  F2FP.F16.F32.PACK_AB R5, R27, R30 ;  /* 0x0000001e1b05723e */ /* 0x004fe200000000ff */
[-CC-:B------:R-:W-:Y:S01]  /*10670*/  FFMA.FTZ R62, R167, R51.reuse, -R48.reuse ;  /* 0x00000033a73e7223 */ /* 0x180fe20000010830 */
[----:B------:R-:W-:Y:S01]  /*10680*/  F2FP.F16.F32.PACK_AB R7, R3, R24 ;  /* 0x000000180307723e */ /* 0x000fe200000000ff */
[-CC-:B------:R-:W-:Y:S01]  /*10690*/  FFMA.FTZ R135, R166, R51.reuse, -R49.reuse ;  /* 0x00000033a6877223 */ /* 0x180fe20000010831 */
[----:B-----5:R-:W-:Y:S01]  /*106a0*/  F2FP.F16.F32.PACK_AB R6, R25, R26 ;  /* 0x0000001a1906723e */ /* 0x020fe200000000ff */
[----:B------:R-:W-:Y:S01]  /*106b0*/  MUFU.EX2 R63, R63 ;  /* 0x0000003f003f7308 */ /* 0x000fe20000000800 */
[-CC-:B------:R-:W-:Y:S01]  /*106c0*/  FFMA.FTZ R165, R132, R51.reuse, -R49.reuse ;  /* 0x0000003384a57223 */ /* 0x180fe20000010831 */
[-CC-:B------:R-:W-:Y:S01]  /*106d0*/  FFMA.FTZ R132, R127, R51.reuse, -R48.reuse ;  /* 0x000000337f847223 */ /* 0x180fe20000010830 */
[-C--:B------:R-:W-:Y:S01]  /*106e0*/  FFMA.FTZ R166, R131, R51.reuse, -R48 ;  /* 0x0000003383a67223 */ /* 0x080fe20000010830 */
[-CC-:B------:R-:W-:Y:S01]  /*106f0*/  FFMA.FTZ R127, R64, R51.reuse, -R49.reuse ;  /* 0x00000033407f7223 */ /* 0x180fe20000010831 */
[----:B------:R-:W-:Y:S01]  /*10700*/  FFMA.FTZ R64, R22, R51, -R49 ;  /* 0x0000003316407223 */ /* 0x000fe20000010831 */
[C---:B---3--:R-:W-:Y:S02]  /*10710*/  HMMA.16816.F32 R104, R4.reuse, R8, R104 ;  /* 0x000000080468723c */ /* 0x048fe40000001868 */
[----:B------:R-:W1:Y:S06]  /*10720*/  MUFU.EX2 R62, R62 ;  /* 0x0000003e003e7308 */ /* 0x000e6c0000000800 */
[C---:B------:R-:W-:Y:S01]  /*10730*/  HMMA.16816.F32 R100, R4.reuse, R10, R100 ;  /* 0x0000000a0464723c */ /* 0x040fe20000001864 */
[----:B------:R-:W2:Y:S01]  /*10740*/  LDSM.16.MT88.4 R8, [R118+0xb800] ;  /* 0x00b800007608783b */ /* 0x000ea20000004200 */
[----:B------:R-:W3:Y:S06]  /*10750*/  MUFU.EX2 R61, R61 ;  /* 0x0000003d003d7308 */ /* 0x000eec0000000800 */
[C---:B----4-:R-:W-:Y:S02]  /*10760*/  HMMA.16816.F32 R112, R4.reuse, R12, R112 ;  /* 0x0000000c0470723c */ /* 0x050fe40000001870 */
[----:B------:R-:W-:Y:S06]  /*10770*/  MUFU.EX2 R139, R139 ;  /* 0x0000008b008b7308 */ /* 0x000fec0000000800 */
[C---:B------:R-:W-:Y:S01]  /*10780*/  HMMA.16816.F32 R108, R4.reuse, R14, R108 ;  /* 0x0000000e046c723c */ /* 0x040fe2000000186c */
[----:B------:R-:W4:Y:S01]  /*10790*/  LDSM.16.MT88.4 R12, [R122+0xb800] ;  /* 0x00b800007a0c783b */ /* 0x000f220000004200 */
[----:B------:R-:W5:Y:S08]  /*107a0*/  MUFU.EX2 R164, R164 ;  /* 0x000000a400a47308 */ /* 0x000f700000000800 */
[----:B------:R-:W-:Y:S08]  /*107b0*/  MUFU.EX2 R138, R138 ;  /* 0x0000008a008a7308 */ /* 0x000ff00000000800 */
[----:B------:R-:W5:Y:S01]  /*107c0*/  MUFU.EX2 R137, R137 ;  /* 0x0000008900897308 */ /* 0x000f620000000800 */
[C---:B--2---:R-:W-:Y:S07]  /*107d0*/  HMMA.16816.F32 R88, R4.reuse, R8, R88 ;  /* 0x000000080458723c */ /* 0x044fee0000001858 */
[----:B------:R-:W2:Y:S01]  /*107e0*/  MUFU.EX2 R135, R135 ;  /* 0x0000008700877308 */ /* 0x000ea20000000800 */
[C---:B------:R-:W-:Y:S01]  /*107f0*/  HMMA.16816.F32 R84, R4.reuse, R10, R84 ;  /* 0x0000000a0454723c */ /* 0x040fe20000001854 */
[----:B------:R-:W1:Y:S06]  /*10800*/  LDSM.16.MT88.4 R8, [R118+0xd800] ;  /* 0x00d800007608783b */ /* 0x000e6c0000004200 */
[----:B------:R-:W-:Y:S01]  /*10810*/  MUFU.EX2 R165, R165 ;  /* 0x000000a500a57308 */ /* 0x000fe20000000800 */
[C---:B----4-:R-:W-:Y:S07]  /*10820*/  HMMA.16816.F32 R96, R4.reuse, R12, R96 ;  /* 0x0000000c0460723c */ /* 0x050fee0000001860 */
[----:B------:R-:W-:Y:S01]  /*10830*/  MUFU.EX2 R133, R133 ;  /* 0x0000008500857308 */ /* 0x000fe20000000800 */
[C---:B------:R-:W-:Y:S01]  /*10840*/  HMMA.16816.F32 R92, R4.reuse, R14, R92 ;  /* 0x0000000e045c723c */ /* 0x040fe2000000185c */
[----:B------:R-:W4:Y:S06]  /*10850*/  LDSM.16.MT88.4 R12, [R122+0xd800] ;  /* 0x00d800007a0c783b */ /* 0x000f2c0000004200 */
[----:B------:R-:W2:Y:S08]  /*10860*/  MUFU.EX2 R166, R166 ;  /* 0x000000a600a67308 */ /* 0x000eb00000000800 */
[----:B------:R-:W-:Y:S08]  /*10870*/  MUFU.EX2 R129, R129 ;  /* 0x0000008100817308 */ /* 0x000ff00000000800 */
[----:B------:R-:W2:Y:S01]  /*10880*/  MUFU.EX2 R132, R132 ;  /* 0x0000008400847308 */ /* 0x000ea20000000800 */
[C---:B-1----:R-:W-:Y:S07]  /*10890*/  HMMA.16816.F32 R72, R4.reuse, R8, R72 ;  /* 0x000000080448723c */ /* 0x042fee0000001848 */
[----:B------:R-:W1:Y:S01]  /*108a0*/  MUFU.EX2 R127, R127 ;  /* 0x0000007f007f7308 */ /* 0x000e620000000800 */
[C---:B------:R-:W-:Y:S01]  /*108b0*/  HMMA.16816.F32 R68, R4.reuse, R10, R68 ;  /* 0x0000000a0444723c */ /* 0x040fe20000001844 */
[----:B------:R-:W5:Y:S06]  /*108c0*/  LDSM.16.MT88.4 R8, [R118+0x9c00] ;  /* 0x009c00007608783b */ /* 0x000f6c0000004200 */
[----:B------:R-:W-:Y:S01]  /*108d0*/  MUFU.EX2 R64, R64 ;  /* 0x0000004000407308 */ /* 0x000fe20000000800 */
[C---:B----4-:R-:W-:Y:S07]  /*108e0*/  HMMA.16816.F32 R80, R4.reuse, R12, R80 ;  /* 0x0000000c0450723c */ /* 0x050fee0000001850 */
[----:B------:R-:W-:Y:S01]  /*108f0*/  MUFU.EX2 R67, R67 ;  /* 0x0000004300437308 */ /* 0x000fe20000000800 */
[----:B------:R-:W-:Y:S01]  /*10900*/  HMMA.16816.F32 R76, R4, R14, R76 ;  /* 0x0000000e044c723c */ /* 0x000fe2000000184c */
[----:B------:R-:W4:Y:S02]  /*10910*/  LDSM.16.MT88.4 R12, [R122+0x9c00] ;  /* 0x009c00007a0c783b */ /* 0x000f240000004200 */
[----:B------:R-:W-:-:S04]  /*10920*/  F2FP.F16.F32.PACK_AB R4, R62, R65 ;  /* 0x000000413e04723e */ /* 0x000fc800000000ff */
[----:B------:R-:W-:Y:S01]  /*10930*/  MUFU.EX2 R52, R52 ;  /* 0x0000003400347308 */ /* 0x000fe20000000800 */
[----:B------:R-:W-:Y:S02]  /*10940*/  F2FP.F16.F32.PACK_AB R5, R60, R63 ;  /* 0x0000003f3c05723e */ /* 0x000fe400000000ff */
[----:B---3--:R-:W-:Y:S02]  /*10950*/  F2FP.F16.F32.PACK_AB R6, R58, R61 ;  /* 0x0000003d3a06723e */ /* 0x008fe400000000ff */
[----:B------:R-:W-:-:S03]  /*10960*/  F2FP.F16.F32.PACK_AB R7, R56, R59 ;  /* 0x0000003b3807723e */ /* 0x000fc600000000ff */
[----:B------:R-:W-:Y:S08]  /*10970*/  MUFU.EX2 R54, R54 ;  /* 0x0000003600367308 */ /* 0x000ff00000000800 */
[----:B------:R-:W-:Y:S01]  /*10980*/  MUFU.EX2 R57, R57 ;  /* 0x0000003900397308 */ /* 0x000fe20000000800 */
[C---:B-----5:R-:W-:Y:S07]  /*10990*/  HMMA.16816.F32 R104, R4.reuse, R8, R104 ;  /* 0x000000080468723c */ /* 0x060fee0000001868 */
[----:B------:R-:W-:Y:S01]  /*109a0*/  MUFU.EX2 R55, R55 ;  /* 0x0000003700377308 */ /* 0x000fe20000000800 */
[C---:B------:R-:W-:Y:S01]  /*109b0*/  HMMA.16816.F32 R100, R4.reuse, R10, R100 ;  /* 0x0000000a0464723c */ /* 0x040fe20000001864 */
[----:B------:R-:W3:Y:S06]  /*109c0*/  LDSM.16.MT88.4 R8, [R118+0xbc00] ;  /* 0x00bc00007608783b */ /* 0x000eec0000004200 */
[----:B------:R-:W5:Y:S01]  /*109d0*/  MUFU.EX2 R66, R66 ;  /* 0x0000004200427308 */ /* 0x000f620000000800 */
        /* <DEDUP_REMOVED lines=16> */
[----:B------:R-:W4:Y:S02]  /*10ae0*/  LDSM.16.MT88.4 R12, [R122+0xa000] ;  /* 0x00a000007a0c783b */ /* 0x000f240000004200 */
[----:B------:R-:W-:-:S02]  /*10af0*/  F2FP.F16.F32.PACK_AB R4, R147, R164 ;  /* 0x000000a49304723e */ /* 0x000fc400000000ff */
[----:B------:R-:W-:Y:S02]  /*10b00*/  F2FP.F16.F32.PACK_AB R5, R139, R158 ;  /* 0x0000009e8b05723e */ /* 0x000fe400000000ff */
[----:B------:R-:W-:Y:S02]  /*10b10*/  F2FP.F16.F32.PACK_AB R6, R137, R138 ;  /* 0x0000008a8906723e */ /* 0x000fe400000000ff */
[----:B--2---:R-:W-:-:S07]  /*10b20*/  F2FP.F16.F32.PACK_AB R7, R135, R136 ;  /* 0x000000888707723e */ /* 0x004fce00000000ff */
[C---:B---3--:R-:W-:Y:S08]  /*10b30*/  HMMA.16816.F32 R104, R4.reuse, R8, R104 ;  /* 0x000000080468723c */ /* 0x048ff00000001868 */
[C---:B------:R-:W-:Y:S01]  /*10b40*/  HMMA.16816.F32 R100, R4.reuse, R10, R100 ;  /* 0x0000000a0464723c */ /* 0x040fe20000001864 */
[----:B------:R-:W2:Y:S07]  /*10b50*/  LDSM.16.MT88.4 R8, [R118+0xc000] ;  /* 0x00c000007608783b */ /* 0x000eae0000004200 */
[C---:B----4-:R-:W-:Y:S08]  /*10b60*/  HMMA.16816.F32 R112, R4.reuse, R12, R112 ;  /* 0x0000000c0470723c */ /* 0x050ff00000001870 */
        /* <DEDUP_REMOVED lines=14> */
[----:B------:R-:W-:-:S02]  /*10c50*/  F2FP.F16.F32.PACK_AB R4, R166, R133 ;  /* 0x00000085a604723e */ /* 0x000fc400000000ff */
[----:B------:R-:W-:Y:S02]  /*10c60*/  F2FP.F16.F32.PACK_AB R5, R165, R134 ;  /* 0x00000086a505723e */ /* 0x000fe400000000ff */
[----:B------:R-:W-:Y:S02]  /*10c70*/  F2FP.F16.F32.PACK_AB R6, R132, R129 ;  /* 0x000000818406723e */ /* 0x000fe400000000ff */
[----:B-1----:R-:W-:-:S07]  /*10c80*/  F2FP.F16.F32.PACK_AB R7, R127, R130 ;  /* 0x000000827f07723e */ /* 0x002fce00000000ff */
[C---:B------:R-:W-:Y:S08]  /*10c90*/  HMMA.16816.F32 R112, R4.reuse, R16, R112 ;  /* 0x000000100470723c */ /* 0x040ff00000001870 */
        /* <DEDUP_REMOVED lines=11> */
[C---:B--2---:R-:W-:Y:S08]  /*10d50*/  HMMA.16816.F32 R72, R4.reuse, R8, R72 ;  /* 0x000000080448723c */ /* 0x044ff00000001848 */
[C---:B------:R-:W-:Y:S01]  /*10d60*/  HMMA.16816.F32 R68, R4.reuse, R10, R68 ;  /* 0x0000000a0444723c */ /* 0x040fe20000001844 */
[----:B------:R-:W1:Y:S07]  /*10d70*/  LDSM.16.MT88.4 R8, [R122+0xa800] ;  /* 0x00a800007a08783b */ /* 0x000e6e0000004200 */
[C---:B---3--:R-:W-:Y:S08]  /*10d80*/  HMMA.16816.F32 R80, R4.reuse, R12, R80 ;  /* 0x0000000c0450723c */ /* 0x048ff00000001850 */
[----:B------:R-:W-:Y:S03]  /*10d90*/  HMMA.16816.F32 R76, R4, R14, R76 ;  /* 0x0000000e044c723c */ /* 0x000fe6000000184c */
[----:B------:R-:W-:Y:S01]  /*10da0*/  FFMA.FTZ R4, R20, R51, -R49 ;  /* 0x0000003314047223 */ /* 0x000fe20000010831 */
[----:B------:R-:W-:Y:S01]  /*10db0*/  FADD.FTZ R5, R53, R128 ;  /* 0x0000008035057221 */ /* 0x000fe20000010000 */
[----:B------:R-:W2:Y:S01]  /*10dc0*/  LDSM.16.MT88.4 R20, [R118+0xa800] ;  /* 0x00a800007614783b */ /* 0x000ea20000004200 */
[----:B-----5:R-:W-:Y:S01]  /*10dd0*/  F2FP.F16.F32.PACK_AB R6, R66, R55 ;  /* 0x000000374206723e */ /* 0x020fe200000000ff */
[----:B------:R3:W4:Y:S01]  /*10de0*/  MUFU.EX2 R53, R4 ;  /* 0x0000000400357308 */ /* 0x0007220000000800 */
[----:B------:R-:W-:Y:S01]  /*10df0*/  FADD.FTZ R5, R50, R5 ;  /* 0x0000000532057221 */ /* 0x000fe20000010000 */
[----:B------:R-:W5:Y:S01]  /*10e00*/  LDSM.16.MT88.4 R12, [R118+0xc800] ;  /* 0x00c80000760c783b */ /* 0x000f620000004200 */
[-CC-:B------:R-:W-:Y:S01]  /*10e10*/  FFMA.FTZ R128, R44, R51.reuse, -R49.reuse ;  /* 0x000000332c807223 */ /* 0x180fe20000010831 */
[-C--:B------:R-:W-:Y:S01]  /*10e20*/  FFMA.FTZ R44, R40, R51.reuse, -R49 ;  /* 0x00000033282c7223 */ /* 0x080fe20000010831 */
[----:B------:R-:W-:Y:S01]  /*10e30*/  FADD.FTZ R46, R46, R5 ;  /* 0x000000052e2e7221 */ /* 0x000fe20000010000 */
[----:B------:R-:W-:Y:S01]  /*10e40*/  F2FP.F16.F32.PACK_AB R5, R67, R64 ;  /* 0x000000404305723e */ /* 0x000fe200000000ff */
[-CC-:B------:R-:W-:Y:S01]  /*10e50*/  FFMA.FTZ R40, R42, R51.reuse, -R48.reuse ;  /* 0x000000332a287223 */ /* 0x180fe20000010830 */
[-C--:B------:R-:W-:Y:S01]  /*10e60*/  FFMA.FTZ R49, R38, R51.reuse, -R49 ;  /* 0x0000003326317223 */ /* 0x080fe20000010831 */
[----:B------:R-:W-:Y:S01]  /*10e70*/  FFMA.FTZ R48, R37, R51, -R48 ;  /* 0x0000003325307223 */ /* 0x000fe20000010830 */
[----:B------:R-:W-:Y:S01]  /*10e80*/  MUFU.EX2 R39, R128 ;  /* 0x0000008000277308 */ /* 0x000fe20000000800 */
[----:B------:R-:W-:Y:S01]  /*10e90*/  FADD.FTZ R35, R35, R46 ;  /* 0x0000002e23237221 */ /* 0x000fe20000010000 */
[----:B---3--:R-:W-:-:S06]  /*10ea0*/  F2FP.F16.F32.PACK_AB R4, R57, R54 ;  /* 0x000000363904723e */ /* 0x008fcc00000000ff */
[----:B------:R-:W-:Y:S01]  /*10eb0*/  MUFU.EX2 R38, R121 ;  /* 0x0000007900267308 */ /* 0x000fe20000000800 */
[----:B----4-:R-:W-:-:S07]  /*10ec0*/  F2FP.F16.F32.PACK_AB R7, R53, R52 ;  /* 0x000000343507723e */ /* 0x010fce00000000ff */
[C---:B-1----:R-:W-:Y:S01]  /*10ed0*/  HMMA.16816.F32 R112, R4.reuse, R8, R112 ;  /* 0x000000080470723c */ /* 0x042fe20000001870 */
[----:B------:R-:W-:Y:S07]  /*10ee0*/  MUFU.EX2 R37, R44 ;  /* 0x0000002c00257308 */ /* 0x000fee0000000800 */
[C---:B------:R-:W-:Y:S01]  /*10ef0*/  HMMA.16816.F32 R108, R4.reuse, R10, R108 ;  /* 0x0000000a046c723c */ /* 0x040fe2000000186c */
[----:B------:R-:W1:Y:S01]  /*10f00*/  LDSM.16.MT88.4 R8, [R122+0xe800] ;  /* 0x00e800007a08783b */ /* 0x000e620000004200 */
[----:B------:R-:W3:Y:S06]  /*10f10*/  MUFU.EX2 R40, R40 ;  /* 0x0000002800287308 */ /* 0x000eec0000000800 */
[C---:B--2---:R-:W-:Y:S02]  /*10f20*/  HMMA.16816.F32 R104, R4.reuse, R20, R104 ;  /* 0x000000140468723c */ /* 0x044fe40000001868 */
[----:B------:R-:W-:Y:S06]  /*10f30*/  MUFU.EX2 R42, R49 ;  /* 0x00000031002a7308 */ /* 0x000fec0000000800 */
[C---:B------:R-:W-:Y:S01]  /*10f40*/  HMMA.16816.F32 R100, R4.reuse, R22, R100 ;  /* 0x000000160464723c */ /* 0x040fe20000001864 */
[----:B------:R-:W2:Y:S07]  /*10f50*/  LDSM.16.MT88.4 R20, [R118+0xe800] ;  /* 0x00e800007614783b */ /* 0x000eae0000004200 */
[C---:B------:R-:W-:Y:S08]  /*10f60*/  HMMA.16816.F32 R96, R4.reuse, R16, R96 ;  /* 0x000000100460723c */ /* 0x040ff00000001860 */
[C---:B------:R-:W-:Y:S01]  /*10f70*/  HMMA.16816.F32 R92, R4.reuse, R18, R92 ;  /* 0x00000012045c723c */ /* 0x040fe2000000185c */
[----:B------:R-:W4:Y:S07]  /*10f80*/  LDSM.16.MT88.4 R16, [R122+0xac00] ;  /* 0x00ac00007a10783b */ /* 0x000f2e0000004200 */
[C---:B-----5:R-:W-:Y:S08]  /*10f90*/  HMMA.16816.F32 R88, R4.reuse, R12, R88 ;  /* 0x0000000c0458723c */ /* 0x060ff00000001858 */
[----:B-1----:R-:W-:Y:S03]  /*10fa0*/  HMMA.16816.F32 R80, R4, R8, R80 ;  /* 0x000000080450723c */ /* 0x002fe60000001850 */
[----:B------:R-:W-:-:S02]  /*10fb0*/  FADD.FTZ R8, R36, R45 ;  /* 0x0000002d24087221 */ /* 0x000fc40000010000 */
[----:B------:R-:W1:Y:S03]  /*10fc0*/  MUFU.EX2 R36, R48 ;  /* 0x0000003000247308 */ /* 0x000e660000000800 */
[C---:B------:R-:W-:Y:S01]  /*10fd0*/  HMMA.16816.F32 R84, R4.reuse, R14, R84 ;  /* 0x0000000e0454723c */ /* 0x040fe20000001854 */
[----:B------:R-:W5:Y:S07]  /*10fe0*/  LDSM.16.MT88.4 R12, [R118+0xac00] ;  /* 0x00ac0000760c783b */ /* 0x000f6e0000004200 */
        /* <DEDUP_REMOVED lines=16> */
[----:B-1----:R-:W-:Y:S01]  /*110f0*/  F2FP.F16.F32.PACK_AB R6, R36, R43 ;  /* 0x0000002b2406723e */ /* 0x002fe200000000ff */
        /* <DEDUP_REMOVED lines=15> */
[----:B------:R-:W-:Y:S01]  /*111f0*/  FADD.FTZ R164, R164, R21 ;  /* 0x00000015a4a47221 */ /* 0x000fe20000010000 */
[----:B-----5:R-:W-:Y:S03]  /*11200*/  HMMA.16816.F32 R104, R4, R12, R104 ;  /* 0x0000000c0468723c */ /* 0x020fe60000001868 */
[----:B------:R-:W-:Y:S01]  /*11210*/  FADD.FTZ R139, R139, R158 ;  /* 0x0000009e8b8b7221 */ /* 0x000fe20000010000 */
[----:B------:R-:W-:-:S03]  /*11220*/  FADD.FTZ R147, R147, R164 ;  /* 0x000000a493937221 */ /* 0x000fc60000010000 */
        /* <DEDUP_REMOVED lines=12> */
[----:B-1----:R-:W-:Y:S03]  /*112f0*/  HMMA.16816.F32 R88, R4, R16, R88 ;  /* 0x000000100458723c */ /* 0x002fe60000001858 */
[----:B------:R-:W-:Y:S01]  /*11300*/  FADD.FTZ R16, R138, R147 ;  /* 0x000000938a107221 */ /* 0x000fe20000010000 */
[----:B------:R-:W-:-:S03]  /*11310*/  FADD.FTZ R67, R67, R64 ;  /* 0x0000004043437221 */ /* 0x000fc60000010000 */
[----:B------:R-:W-:Y:S01]  /*11320*/  FADD.FTZ R16, R137, R16 ;  /* 0x0000001089107221 */ /* 0x000fe20000010000 */
[----:B------:R-:W-:Y:S03]  /*11330*/  HMMA.16816.F32 R84, R4, R18, R84 ;  /* 0x000000120454723c */ /* 0x000fe60000001854 */
        /* <DEDUP_REMOVED lines=29> */
.L_x_4097:
        /* <DEDUP_REMOVED lines=78> */
.L_x_4092:
[----:B------:R-:W-:Y:S05]  /*119f0*/  BSYNC.RECONVERGENT B0 ;  /* 0x0000000000007941 */ /* 0x000fea0003800200 */
.L_x_4091:
[----:B------:R-:W1:Y:S01]  /*11a00*/  S2UR UR6, SR_CgaCtaId ;  /* 0x00000000000679c3 */ /* 0x000e620000008800 */
[----:B------:R-:W-:Y:S01]  /*11a10*/  SHF.L.U32 R0, R0, 0x3, RZ ;  /* 0x0000000300007819 */ /* 0x000fe200000006ff */
[----:B------:R-:W-:Y:S01]  /*11a20*/  UMOV UR7, 0x400 ;  /* 0x0000040000077882 */ /* 0x000fe20000000000 */
[----:B------:R-:W-:Y:S01]  /*11a30*/  IADD3 R4, P1, PT, R165, R148, RZ ;  /* 0x00000094a5047210 */ /* 0x000fe20007f3e0ff */
[----:B------:R-:W-:Y:S01]  /*11a40*/  BSSY.RECONVERGENT B1, `(.L_x_4093) ;  /* 0x000019d000017945 */ /* 0x000fe20003800200 */
[--C-:B------:R-:W-:Y:S02]  /*11a50*/  LOP3.LUT R3, R155, 0x1f00, R0.reuse, 0xf8, !PT ;  /* 0x00001f009b037812 */ /* 0x100fe400078ef800 */
[----:B------:R-:W-:Y:S02]  /*11a60*/  LOP3.LUT R0, R152, 0x18, R0, 0x78, !PT ;  /* 0x0000001898007812 */ /* 0x000fe400078e7800 */
[----:B------:R-:W-:Y:S02]  /*11a70*/  IADD3.X R5, PT, PT, R158, R149, RZ, P1, !PT ;  /* 0x000000959e057210 */ /* 0x000fe40000ffe4ff */
[----:B------:R-:W-:Y:S02]  /*11a80*/  IADD3 R0, PT, PT, R0, R3, RZ ;  /* 0x0000000300007210 */ /* 0x000fe40007ffe0ff */
[----:B------:R-:W-:Y:S02]  /*11a90*/  IADD3 R6, P1, PT, R165, R4, RZ ;  /* 0x00000004a5067210 */ /* 0x000fe40007f3e0ff */
[----:B------:R-:W-:Y:S02]  /*11aa0*/  IADD3 R153, PT, PT, R153, -0x1, RZ ;  /* 0xffffffff99997810 */ /* 0x000fe40007ffe0ff */
[C---:B------:R-:W-:Y:S02]  /*11ab0*/  IADD3.X R7, PT, PT, R158.reuse, R5, RZ, P1, !PT ;  /* 0x000000059e077210 */ /* 0x040fe40000ffe4ff */
[----:B------:R-:W-:Y:S04]  /*11ac0*/  IADD3 R12, P1, PT, R165, R6, RZ ;  /* 0x00000006a50c7210 */ /* 0x000fe80007f3e0ff */
[----:B------:R-:W-:Y:S01]  /*11ad0*/  IADD3.X R13, PT, PT, R158, R7, RZ, P1, !PT ;  /* 0x000000079e0d7210 */ /* 0x000fe20000ffe4ff */
[----:B-1----:R-:W-:Y:S01]  /*11ae0*/  ULEA UR6, UR6, UR7, 0x18 ;  /* 0x0000000706067291 */ /* 0x002fe2000f8ec0ff */
[----:B------:R-:W-:Y:S05]  /*11af0*/  ISETP.GT.AND P1, PT, R153, R144, PT ;  /* 0x000000909900720c */ /* 0x000fea0003f24270 */
[----:B------:R-:W-:Y:S05]  /*11b00*/  LEA R3, R0, UR6, 0x1 ;  /* 0x0000000600037c11 */ /* 0x000fea000f8e08ff */
        /* <DEDUP_REMOVED lines=16> */
[----:B------:R-:W1:Y:S08]  /*11c10*/  LDSM.16.M88.4 R8, [R140+0x3000] ;  /* 0x003000008c08783b */ /* 0x000e700000000200 */
[----:B------:R-:W2:Y:S08]  /*11c20*/  LDSM.16.M88.4 R16, [R140+0x3400] ;  /* 0x003400008c10783b */ /* 0x000eb00000000200 */
[----:B------:R-:W3:Y:S08]  /*11c30*/  LDSM.16.M88.4 R24, [R140+0x3800] ;  /* 0x003800008c18783b */ /* 0x000ef00000000200 */
[----:B------:R-:W0:Y:S08]  /*11c40*/  LDGDEPBAR ;  /* 0x00000000000079af */ /* 0x000e300000000000 */
[----:B------:R-:W4:Y:S08]  /*11c50*/  LDSM.16.M88.4 R32, [R140+0x3c00] ;  /* 0x003c00008c20783b */ /* 0x000f300000000200 */
[----:B------:R-:W5:Y:S01]  /*11c60*/  LDSM.16.M88.4 R40, [R140+0x4000] ;  /* 0x004000008c28783b */ /* 0x000f620000000200 */
[C---:B-1----:R-:W-:Y:S07]  /*11c70*/  HMMA.16816.F32 R4, R64.reuse, R8, RZ ;  /* 0x000000084004723c */ /* 0x042fee00000018ff */
[----:B------:R-:W1:Y:S01]  /*11c80*/  LDSM.16.M88.4 R48, [R140+0x4400] ;  /* 0x004400008c30783b */ /* 0x000e620000000200 */
[C---:B------:R-:W-:Y:S07]  /*11c90*/  HMMA.16816.F32 R8, R64.reuse, R10, RZ ;  /* 0x0000000a4008723c */ /* 0x040fee00000018ff */
[----:B------:R-:W1:Y:S01]  /*11ca0*/  LDSM.16.M88.4 R56, [R140+0x4800] ;  /* 0x004800008c38783b */ /* 0x000e620000000200 */
[C---:B--2---:R-:W-:Y:S07]  /*11cb0*/  HMMA.16816.F32 R12, R64.reuse, R16, RZ ;  /* 0x00000010400c723c */ /* 0x044fee00000018ff */
[----:B------:R-:W2:Y:S01]  /*11cc0*/  LDSM.16.M88.4 R124, [R140+0x4c00] ;  /* 0x004c00008c7c783b */ /* 0x000ea20000000200 */
[C---:B------:R-:W-:Y:S07]  /*11cd0*/  HMMA.16816.F32 R16, R64.reuse, R18, RZ ;  /* 0x000000124010723c */ /* 0x040fee00000018ff */
[----:B------:R-:W-:Y:S01]  /*11ce0*/  LDSM.16.M88.4 R128, [R123] ;  /* 0x000000007b80783b */ /* 0x000fe20000000200 */
[C---:B---3--:R-:W-:Y:S07]  /*11cf0*/  HMMA.16816.F32 R20, R64.reuse, R24, RZ ;  /* 0x000000184014723c */ /* 0x048fee00000018ff */
[----:B------:R-:W3:Y:S01]  /*11d00*/  LDSM.16.M88.4 R132, [R120+0x3000] ;  /* 0x003000007884783b */ /* 0x000ee20000000200 */
[C---:B------:R-:W-:Y:S07]  /*11d10*/  HMMA.16816.F32 R24, R64.reuse, R26, RZ ;  /* 0x0000001a4018723c */ /* 0x040fee00000018ff */
[----:B------:R-:W3:Y:S01]  /*11d20*/  LDSM.16.M88.4 R136, [R120+0x3400] ;  /* 0x003400007888783b */ /* 0x000ee20000000200 */
[C---:B----4-:R-:W-:Y:S07]  /*11d30*/  HMMA.16816.F32 R28, R64.reuse, R32, RZ ;  /* 0x00000020401c723c */ /* 0x050fee00000018ff */
[----:B------:R-:W4:Y:S01]  /*11d40*/  LD.E R0, desc[UR4][R116.64+0x18c] ;  /* 0x00018c0474007980 */ /* 0x000f22000c101900 */
[C---:B------:R-:W-:Y:S08]  /*11d50*/  HMMA.16816.F32 R32, R64.reuse, R34, RZ ;  /* 0x000000224020723c */ /* 0x040ff000000018ff */
[C---:B-----5:R-:W-:Y:S08]  /*11d60*/  HMMA.16816.F32 R36, R64.reuse, R40, RZ ;  /* 0x000000284024723c */ /* 0x060ff000000018ff */
[C---:B------:R-:W-:Y:S08]  /*11d70*/  HMMA.16816.F32 R40, R64.reuse, R42, RZ ;  /* 0x0000002a4028723c */ /* 0x040ff000000018ff */
[C---:B-1----:R-:W-:Y:S08]  /*11d80*/  HMMA.16816.F32 R44, R64.reuse, R48, RZ ;  /* 0x00000030402c723c */ /* 0x042ff000000018ff */
[C---:B------:R-:W-:Y:S08]  /*11d90*/  HMMA.16816.F32 R48, R64.reuse, R50, RZ ;  /* 0x000000324030723c */ /* 0x040ff000000018ff */
[C---:B------:R-:W-:Y:S08]  /*11da0*/  HMMA.16816.F32 R52, R64.reuse, R56, RZ ;  /* 0x000000384034723c */ /* 0x040ff000000018ff */
[C---:B------:R-:W-:Y:S08]  /*11db0*/  HMMA.16816.F32 R56, R64.reuse, R58, RZ ;  /* 0x0000003a4038723c */ /* 0x040ff000000018ff */
[C---:B--2---:R-:W-:Y:S08]  /*11dc0*/  HMMA.16816.F32 R60, R64.reuse, R124, RZ ;  /* 0x0000007c403c723c */ /* 0x044ff000000018ff */
[----:B------:R-:W-:Y:S01]  /*11dd0*/  HMMA.16816.F32 R64, R64, R126, RZ ;  /* 0x0000007e4040723c */ /* 0x000fe200000018ff */
[----:B------:R-:W1:Y:S07]  /*11de0*/  LDSM.16.M88.4 R124, [R120+0x3800] ;  /* 0x00380000787c783b */ /* 0x000e6e0000000200 */
[C---:B---3--:R-:W-:Y:S08]  /*11df0*/  HMMA.16816.F32 R4, R128.reuse, R132, R4 ;  /* 0x000000848004723c */ /* 0x048ff00000001804 */
        /* <DEDUP_REMOVED lines=59> */
[C---:B------:R-:W-:Y:S08]  /*121b0*/  HMMA.16816.F32 R32, R128.reuse, R138, R32 ;  /* 0x0000008a8020723c */ /* 0x040ff00000001820 */
        /* <DEDUP_REMOVED lines=11> */
[----:B------:R-:W1:Y:S08]  /*12270*/  LDSM.16.M88.4 R128, [R140+0x7000] ;  /* 0x007000008c80783b */ /* 0x000e700000000200 */
        /* <DEDUP_REMOVED lines=24> */
[----:B------:R-:W1:Y:S08]  /*12400*/  LDSM.16.M88.4 R124, [R120+0x7000] ;  /* 0x00700000787c783b */ /* 0x000e700000000200 */
[----:B------:R-:W2:Y:S01]  /*12410*/  LDSM.16.M88.4 R132, [R120+0x7400] ;  /* 0x007400007884783b */ /* 0x000ea20000000200 */
[C---:B-1----:R-:W-:Y:S08]  /*12420*/  HMMA.16816.F32 R4, R128.reuse, R124, R4 ;  /* 0x0000007c8004723c */ /* 0x042ff00000001804 */
[C---:B------:R-:W-:Y:S08]  /*12430*/  HMMA.16816.F32 R8, R128.reuse, R126, R8 ;  /* 0x0000007e8008723c */ /* 0x040ff00000001808 */
[C---:B--2---:R-:W-:Y:S03]  /*12440*/  HMMA.16816.F32 R12, R128.reuse, R132, R12 ;  /* 0x00000084800c723c */ /* 0x044fe6000000180c */
[-C--:B----4-:R-:W-:Y:S01]  /*12450*/  FMUL.FTZ R192, R4, R0.reuse ;  /* 0x0000000004c07220 */ /* 0x090fe20000410000 */
        /* <DEDUP_REMOVED lines=225> */
.L_x_4096:
[----:B------:R-:W-:Y:S05]  /*13270*/  BSYNC.RECONVERGENT B0 ;  /* 0x0000000000007941 */ /* 0x000fea0003800200 */
.L_x_4095:
        /* <DEDUP_REMOVED lines=25> */
.L_x_4094:
[----:B------:R-:W-:Y:S05]  /*13410*/  BSYNC.RECONVERGENT B1 ;  /* 0x0000000000017941 */ /* 0x000fea0003800200 */
.L_x_4093:
        /* <DEDUP_REMOVED lines=65> */
[-C--:B------:R-:W-:Y:S01]  /*13830*/  FFMA.FTZ R58, R223, R3.reuse, -R128 ;  /* 0x00000003df3a7223 */ /* 0x080fe20000010880 */
[-C--:B------:R-:W-:Y:S01]  /*13840*/  FFMA.FTZ R190, R233, R3.reuse, -R188 ;  /* 0x00000003e9be7223 */ /* 0x080fe200000108bc */
[-CC-:B------:R-:W-:Y:S01]  /*13850*/  FFMA.FTZ R192, R229, R3.reuse, -R128.reuse ;  /* 0x00000003e5c07223 */ /* 0x180fe20000010880 */
[-CC-:B------:R-:W-:Y:S01]  /*13860*/  FFMA.FTZ R121, R227, R3.reuse, -R128.reuse ;  /* 0x00000003e3797223 */ /* 0x180fe20000010880 */
[----:B------:R-:W2:Y:S01]  /*13870*/  MUFU.EX2 R56, R56 ;  /* 0x0000003800387308 */ /* 0x000ea20000000800 */
[-C--:B------:R-:W-:Y:S01]  /*13880*/  FFMA.FTZ R135, R135, R3.reuse, -R128 ;  /* 0x0000000387877223 */ /* 0x080fe20000010880 */
[-CC-:B------:R-:W-:Y:S01]  /*13890*/  FFMA.FTZ R178, R178, R3.reuse, -R188.reuse ;  /* 0x00000003b2b27223 */ /* 0x180fe200000108bc */
[-C--:B------:R-:W-:Y:S01]  /*138a0*/  FFMA.FTZ R180, R180, R3.reuse, -R188 ;  /* 0x00000003b4b47223 */ /* 0x080fe200000108bc */
        /* <DEDUP_REMOVED lines=34> */
[-CC-:B------:R-:W-:Y:S01]  /*13ad0*/  FFMA.FTZ R80, R213, R3.reuse, -R188.reuse ;  /* 0x00000003d5507223 */ /* 0x180fe200000108bc */
[-C--:B------:R-:W-:Y:S03]  /*13ae0*/  FFMA.FTZ R83, R211, R3.reuse, -R188 ;  /* 0x00000003d3537223 */ /* 0x080fe600000108bc */
[----:B------:R-:W2:Y:S01]  /*13af0*/  MUFU.EX2 R59, R59 ;  /* 0x0000003b003b7308 */ /* 0x000ea20000000800 */
[----:B-1----:R-:W-:Y:S01]  /*13b00*/  F2FP.F16.F32.PACK_AB R63, R121, R192 ;  /* 0x000000c0793f723e */ /* 0x002fe200000000ff */
[-C--:B------:R-:W-:Y:S01]  /*13b10*/  FFMA.FTZ R81, R207, R3.reuse, -R128 ;  /* 0x00000003cf517223 */ /* 0x080fe20000010880 */
[----:B------:R-:W-:Y:S01]  /*13b20*/  LDSM.16.MT88.4 R68, [R122+0xb400] ;  /* 0x00b400007a44783b */ /* 0x000fe20000004200 */
[-CC-:B------:R-:W-:Y:S01]  /*13b30*/  FFMA.FTZ R88, R203, R3.reuse, -R188.reuse ;  /* 0x00000003cb587223 */ /* 0x180fe200000108bc */
[-C--:B------:R-:W-:Y:S01]  /*13b40*/  FFMA.FTZ R89, R193, R3.reuse, -R188 ;  /* 0x00000003c1597223 */ /* 0x080fe200000108bc */
[-CC-:B------:R-:W-:Y:S01]  /*13b50*/  FFMA.FTZ R91, R191, R3.reuse, -R128.reuse ;  /* 0x00000003bf5b7223 */ /* 0x180fe20000010880 */
[-C--:B------:R-:W-:Y:S03]  /*13b60*/  FFMA.FTZ R90, R189, R3.reuse, -R128 ;  /* 0x00000003bd5a7223 */ /* 0x080fe60000010880 */
[----:B------:R-:W1:Y:S01]  /*13b70*/  MUFU.EX2 R194, R194 ;  /* 0x000000c200c27308 */ /* 0x000e620000000800 */
[-CC-:B------:R-:W-:Y:S01]  /*13b80*/  FFMA.FTZ R97, R182, R3.reuse, -R188.reuse ;  /* 0x00000003b6617223 */ /* 0x180fe200000108bc */
[-CC-:B------:R-:W-:Y:S01]  /*13b90*/  FFMA.FTZ R96, R184, R3.reuse, -R188.reuse ;  /* 0x00000003b8607223 */ /* 0x180fe200000108bc */
[----:B------:R-:W-:Y:S01]  /*13ba0*/  LDSM.16.MT88.4 R108, [R122+0xac00] ;  /* 0x00ac00007a6c783b */ /* 0x000fe20000004200 */
[-C--:B------:R-:W-:Y:S01]  /*13bb0*/  FFMA.FTZ R98, R187, R3.reuse, -R188 ;  /* 0x00000003bb627223 */ /* 0x080fe200000108bc */
[-C--:B------:R-:W-:Y:S01]  /*13bc0*/  FFMA.FTZ R182, R179, R3.reuse, -R128 ;  /* 0x00000003b3b67223 */ /* 0x080fe20000010880 */
[-CC-:B------:R-:W-:Y:S01]  /*13bd0*/  FFMA.FTZ R179, R138, R3.reuse, -R188.reuse ;  /* 0x000000038ab37223 */ /* 0x180fe200000108bc */
        /* <DEDUP_REMOVED lines=23> */
[-C--:B------:R-:W-:Y:S01]  /*13d50*/  FFMA.FTZ R124, R124, R3.reuse, -R128 ;  /* 0x000000037c7c7223 */ /* 0x080fe20000010880 */
[----:B------:R-:W-:Y:S03]  /*13d60*/  ISETP.GT.AND P1, PT, R153, R144, PT ;  /* 0x000000909900720c */ /* 0x000fe60003f24270 */
[----:B------:R-:W-:Y:S01]  /*13d70*/  MUFU.EX2 R80, R80 ;  /* 0x0000005000507308 */ /* 0x000fe20000000800 */
[C---:B--2---:R-:W-:Y:S01]  /*13d80*/  F2FP.F16.F32.PACK_AB R62, R119.reuse, R190 ;  /* 0x000000be773e723e */ /* 0x044fe200000000ff */
[----:B------:R-:W-:Y:S04]  /*13d90*/  FADD.FTZ R190, R190, R205 ;  /* 0x000000cdbebe7221 */ /* 0x000fe80000010000 */
[----:B------:R-:W-:Y:S02]  /*13da0*/  FADD.FTZ R190, R119, R190 ;  /* 0x000000be77be7221 */ /* 0x000fe40000010000 */
        /* <DEDUP_REMOVED lines=9> */
[-C--:B------:R-:W-:Y:S01]  /*13e40*/  FFMA.FTZ R101, R132, R3.reuse, -R188 ;  /* 0x0000000384657223 */ /* 0x080fe200000108bc */
[-CC-:B------:R-:W-:Y:S01]  /*13e50*/  FFMA.FTZ R132, R137, R3.reuse, -R128.reuse ;  /* 0x0000000389847223 */ /* 0x180fe20000010880 */
[----:B------:R-:W-:Y:S01]  /*13e60*/  FFMA.FTZ R129, R139, R3, -R128 ;  /* 0x000000038b817223 */ /* 0x000fe20000010880 */
[C---:B------:R-:W-:Y:S04]  /*13e70*/  HMMA.16816.F32 R12, R60.reuse, R24, R12 ;  /* 0x000000183c0c723c */ /* 0x040fe8000000180c */
[----:B------:R-:W-:Y:S01]  /*13e80*/  MUFU.EX2 R89, R89 ;  /* 0x0000005900597308 */ /* 0x000fe20000000800 */
[C---:B------:R-:W-:Y:S01]  /*13e90*/  FMUL.FTZ R24, R56.reuse, R92 ;  /* 0x0000005c38187220 */ /* 0x040fe20000410000 */
[----:B------:R-:W-:Y:S01]  /*13ea0*/  FMUL.FTZ R25, R56, R93 ;  /* 0x0000005d38197220 */ /* 0x000fe20000410000 */
[-C--:B------:R-:W-:Y:S01]  /*13eb0*/  FFMA.FTZ R93, R221, R3.reuse, -R188 ;  /* 0x00000003dd5d7223 */ /* 0x080fe200000108bc */
[----:B------:R-:W-:Y:S01]  /*13ec0*/  FFMA.FTZ R92, R197, R3, -R128 ;  /* 0x00000003c55c7223 */ /* 0x000fe20000010880 */
        /* <DEDUP_REMOVED lines=22> */
[-C--:B------:R-:W-:Y:S01]  /*14030*/  FFMA.FTZ R77, R217, R3.reuse, -R128 ;  /* 0x00000003d94d7223 */ /* 0x080fe20000010880 */
[C---:B------:R-:W-:Y:S06]  /*14040*/  HMMA.16816.F32 R32, R60.reuse, R42, R32 ;  /* 0x0000002a3c20723c */ /* 0x040fec0000001820 */
[----:B------:R-:W-:Y:S01]  /*14050*/  MUFU.EX2 R87, R87 ;  /* 0x0000005700577308 */ /* 0x000fe20000000800 */
[C---:B------:R-:W-:Y:S01]  /*14060*/  FMUL.FTZ R42, R57.reuse, R78 ;  /* 0x0000004e392a7220 */ /* 0x040fe20000410000 */
[--C-:B------:R-:W-:Y:S01]  /*14070*/  FFMA.FTZ R78, R172, R3, -R188.reuse ;  /* 0x00000003ac4e7223 */ /* 0x100fe200000108bc */
[----:B------:R-:W-:Y:S01]  /*14080*/  FMUL.FTZ R43, R57, R79 ;  /* 0x0000004f392b7220 */ /* 0x000fe20000410000 */
[-CC-:B------:R-:W-:Y:S01]  /*14090*/  FFMA.FTZ R79, R134, R3.reuse, -R188.reuse ;  /* 0x00000003864f7223 */ /* 0x180fe200000108bc */
[--C-:B------:R-:W-:Y:S01]  /*140a0*/  FFMA.FTZ R134, R174, R3, -R188.reuse ;  /* 0x00000003ae867223 */ /* 0x100fe200000108bc */
[C---:B------:R-:W-:Y:S04]  /*140b0*/  HMMA.16816.F32 R36, R60.reuse, R44, R36 ;  /* 0x0000002c3c24723c */ /* 0x040fe80000001824 */
[----:B------:R-:W1:Y:S01]  /*140c0*/  MUFU.EX2 R77, R77 ;  /* 0x0000004d004d7308 */ /* 0x000e620000000800 */
[C---:B------:R-:W-:Y:S01]  /*140d0*/  FMUL.FTZ R44, R56.reuse, R72 ;  /* 0x00000048382c7220 */ /* 0x040fe20000410000 */
[----:B------:R-:W-:Y:S01]  /*140e0*/  FMUL.FTZ R45, R56, R73 ;  /* 0x00000049382d7220 */ /* 0x000fe20000410000 */
[-CC-:B------:R-:W-:Y:S01]  /*140f0*/  FFMA.FTZ R172, R175, R3.reuse, -R188.reuse ;  /* 0x00000003afac7223 */ /* 0x180fe200000108bc */
[-CC-:B------:R-:W-:Y:S01]  /*14100*/  FFMA.FTZ R174, R177, R3.reuse, -R188.reuse ;  /* 0x00000003b1ae7223 */ /* 0x180fe200000108bc */
        /* <DEDUP_REMOVED lines=30> */
[----:B------:R-:W-:Y:S03]  /*142f0*/  FADD.FTZ R76, R121, R76 ;  /* 0x0000004c794c7221 */ /* 0x000fe60000010000 */
[C---:B----4-:R-:W-:Y:S06]  /*14300*/  HMMA.16816.F32 R12, R60.reuse, R64, R12 ;  /* 0x000000403c0c723c */ /* 0x050fec000000180c */
[----:B------:R-:W-:Y:S02]  /*14310*/  MUFU.EX2 R182, R182 ;  /* 0x000000b600b67308 */ /* 0x000fe40000000800 */
[C---:B------:R-:W-:Y:S01]  /*14320*/  HMMA.16816.F32 R16, R60.reuse, R66, R16 ;  /* 0x000000423c10723c */ /* 0x040fe20000001810 */
[----:B------:R-:W1:Y:S07]  /*14330*/  LDSM.16.MT88.4 R64, [R118+0xb400] ;  /* 0x00b400007640783b */ /* 0x000e6e0000004200 */
[----:B------:R-:W-:Y:S01]  /*14340*/  MUFU.EX2 R179, R179 ;  /* 0x000000b300b37308 */ /* 0x000fe20000000800 */
[C---:B------:R-:W-:Y:S09]  /*14350*/  HMMA.16816.F32 R20, R60.reuse, R68, R20 ;  /* 0x000000443c14723c */ /* 0x040ff20000001814 */
[----:B------:R-:W-:Y:S01]  /*14360*/  MUFU.EX2 R164, R164 ;  /* 0x000000a400a47308 */ /* 0x000fe20000000800 */
[C---:B------:R-:W-:Y:S01]  /*14370*/  HMMA.16816.F32 R24, R60.reuse, R70, R24 ;  /* 0x000000463c18723c */ /* 0x040fe20000001818 */
[----:B------:R-:W2:Y:S08]  /*14380*/  LDSM.16.MT88.4 R68, [R122+0xd400] ;  /* 0x00d400007a44783b */ /* 0x000eb00000004200 */
[----:B------:R3:W-:Y:S10]  /*14390*/  MUFU.EX2 R121, R101 ;  /* 0x0000006500797308 */ /* 0x0007f40000000800 */
[----:B------:R-:W-:Y:S10]  /*143a0*/  MUFU.EX2 R129, R129 ;  /* 0x0000008100817308 */ /* 0x000ff40000000800 */
[----:B------:R-:W-:Y:S01]  /*143b0*/  MUFU.EX2 R132, R132 ;  /* 0x0000008400847308 */ /* 0x000fe20000000800 */
[----:B---3--:R-:W-:Y:S02]  /*143c0*/  FADD.FTZ R101, R77, R76 ;  /* 0x0000004c4d657221 */ /* 0x008fe40000010000 */
[----:B------:R-:W-:Y:S02]  /*143d0*/  LDSM.16.MT88.4 R76, [R118+0xc400] ;  /* 0x00c40000764c783b */ /* 0x000fe40000004200 */
[----:B------:R-:W-:Y:S01]  /*143e0*/  FADD.FTZ R101, R94, R101 ;  /* 0x000000655e657221 */ /* 0x000fe20000010000 */
[-CC-:B------:R-:W-:Y:S01]  /*143f0*/  FFMA.FTZ R94, R53, R3.reuse, -R128.reuse ;  /* 0x00000003355e7223 */ /* 0x180fe20000010880 */
[C---:B-1----:R-:W-:Y:S03]  /*14400*/  HMMA.16816.F32 R28, R60.reuse, R64, R28 ;  /* 0x000000403c1c723c */ /* 0x042fe6000000181c */
[----:B------:R-:W-:Y:S01]  /*14410*/  MUFU.EX2 R134, R134 ;  /* 0x0000008600867308 */ /* 0x000fe20000000800 */
[----:B------:R-:W-:Y:S01]  /*14420*/  FADD.FTZ R86, R86, R101 ;  /* 0x0000006556567221 */ /* 0x000fe20000010000 */
[----:B------:R-:W-:Y:S03]  /*14430*/  FFMA.FTZ R128, R52, R3, -R128 ;  /* 0x0000000334807223 */ /* 0x000fe60000010880 */
[----:B------:R-:W-:Y:S01]  /*14440*/  FADD.FTZ R81, R81, R86 ;  /* 0x0000005651517221 */ /* 0x000fe20000010000 */
[C---:B------:R-:W-:Y:S01]  /*14450*/  HMMA.16816.F32 R32, R60.reuse, R66, R32 ;  /* 0x000000423c20723c */ /* 0x040fe20000001820 */
[----:B------:R-:W1:Y:S03]  /*14460*/  LDSM.16.MT88.4 R64, [R118+0xd400] ;  /* 0x00d400007640783b */ /* 0x000e660000004200 */
[----:B------:R-:W-:Y:S04]  /*14470*/  MUFU.EX2 R135, R135 ;  /* 0x0000008700877308 */ /* 0x000fe80000000800 */
[C---:B--2---:R-:W-:Y:S06]  /*14480*/  HMMA.16816.F32 R36, R60.reuse, R68, R36 ;  /* 0x000000443c24723c */ /* 0x044fec0000001824 */
[----:B------:R-:W-:Y:S02]  /*14490*/  MUFU.EX2 R170, R170 ;  /* 0x000000aa00aa7308 */ /* 0x000fe40000000800 */
[C---:B------:R-:W-:Y:S01]  /*144a0*/  HMMA.16816.F32 R40, R60.reuse, R70, R40 ;  /* 0x000000463c28723c */ /* 0x040fe20000001828 */
[----:B------:R-:W2:Y:S07]  /*144b0*/  LDSM.16.MT88.4 R68, [R122+0x9800] ;  /* 0x009800007a44783b */ /* 0x000eae0000004200 */
[----:B------:R-:W-:Y:S10]  /*144c0*/  MUFU.EX2 R97, R97 ;  /* 0x0000006100617308 */ /* 0x000ff40000000800 */
[----:B------:R-:W3:Y:S10]  /*144d0*/  MUFU.EX2 R96, R96 ;  /* 0x0000006000607308 */ /* 0x000ef40000000800 */
[----:B------:R-:W-:Y:S01]  /*144e0*/  MUFU.EX2 R99, R99 ;  /* 0x0000006300637308 */ /* 0x000fe20000000800 */
[C---:B-1----:R-:W-:Y:S09]  /*144f0*/  HMMA.16816.F32 R44, R60.reuse, R64, R44 ;  /* 0x000000403c2c723c */ /* 0x042ff2000000182c */
[----:B------:R-:W1:Y:S01]  /*14500*/  MUFU.EX2 R166, R166 ;  /* 0x000000a600a67308 */ /* 0x000e620000000800 */
[----:B---3--:R-:W-:Y:S01]  /*14510*/  F2FP.F16.F32.PACK_AB R56, R96, R97 ;  /* 0x000000616038723e */ /* 0x008fe200000000ff */
[----:B------:R-:W-:Y:S01]  /*14520*/  HMMA.16816.F32 R48, R60, R66, R48 ;  /* 0x000000423c30723c */ /* 0x000fe20000001830 */
[----:B------:R-:W3:Y:S07]  /*14530*/  LDSM.16.MT88.4 R64, [R118+0x9800] ;  /* 0x009800007640783b */ /* 0x000eee0000004200 */
[----:B------:R-:W4:Y:S01]  /*14540*/  MUFU.EX2 R98, R98 ;  /* 0x0000006200627308 */ /* 0x000f220000000800 */
[----:B------:R-:W-:Y:S02]  /*14550*/  F2FP.F16.F32.PACK_AB R60, R84, R87 ;  /* 0x00000057543c723e */ /* 0x000fe400000000ff */
[----:B------:R-:W-:Y:S01]  /*14560*/  F2FP.F16.F32.PACK_AB R61, R85, R92 ;  /* 0x0000005c553d723e */ /* 0x000fe200000000ff */
[----:B------:R-:W-:Y:S01]  /*14570*/  FADD.FTZ R92, R92, R81 ;  /* 0x000000515c5c7221 */ /* 0x000fe20000010000 */
[----:B------:R-:W-:Y:S02]  /*14580*/  F2FP.F16.F32.PACK_AB R62, R89, R88 ;  /* 0x00000058593e723e */ /* 0x000fe400000000ff */
[----:B------:R-:W-:Y:S03]  /*14590*/  F2FP.F16.F32.PACK_AB R63, R90, R91 ;  /* 0x0000005b5a3f723e */ /* 0x000fe600000000ff */
[----:B------:R-:W5:Y:S01]  /*145a0*/  MUFU.EX2 R181, R181 ;  /* 0x000000b500b57308 */ /* 0x000f620000000800 */
[----:B-1----:R-:W-:Y:S03]  /*145b0*/  F2FP.F16.F32.PACK_AB R57, R166, R99 ;  /* 0x00000063a639723e */ /* 0x002fe600000000ff */
[C---:B--2---:R-:W-:Y:S06]  /*145c0*/  HMMA.16816.F32 R4, R60.reuse, R68, R4 ;  /* 0x000000443c04723c */ /* 0x044fec0000001804 */
[----:B------:R-:W-:Y:S01]  /*145d0*/  MUFU.EX2 R138, R138 ;  /* 0x0000008a008a7308 */ /* 0x000fe20000000800 */
[----:B----4-:R-:W-:Y:S01]  /*145e0*/  F2FP.F16.F32.PACK_AB R58, R147, R98 ;  /* 0x00000062933a723e */ /* 0x010fe200000000ff */
[C---:B------:R-:W-:Y:S01]  /*145f0*/  HMMA.16816.F32 R8, R60.reuse, R70, R8 ;  /* 0x000000463c08723c */ /* 0x040fe20000001808 */
[----:B------:R-:W1:Y:S07]  /*14600*/  LDSM.16.MT88.4 R68, [R122+0xb800] ;  /* 0x00b800007a44783b */ /* 0x000e6e0000004200 */
[----:B------:R-:W-:Y:S01]  /*14610*/  MUFU.EX2 R171, R171 ;  /* 0x000000ab00ab7308 */ /* 0x000fe20000000800 */
[----:B-----5:R-:W-:Y:S09]  /*14620*/  F2FP.F16.F32.PACK_AB R59, R182, R181 ;  /* 0x000000b5b63b723e */ /* 0x020ff200000000ff */
[----:B------:R-:W-:Y:S01]  /*14630*/  MUFU.EX2 R168, R168 ;  /* 0x000000a800a87308 */ /* 0x000fe20000000800 */
[C---:B---3--:R-:W-:Y:S09]  /*14640*/  HMMA.16816.F32 R12, R60.reuse, R64, R12 ;  /* 0x000000403c0c723c */ /* 0x048ff2000000180c */
        /* <DEDUP_REMOVED lines=127> */
[----:B------:R-:W-:Y:S03]  /*14e40*/  FADD.FTZ R88, R89, R88 ;  /* 0x0000005859587221 */ /* 0x000fe60000010000 */
[----:B------:R-:W-:Y:S01]  /*14e50*/  FADD.FTZ R166, R166, R99 ;  /* 0x00000063a6a67221 */ /* 0x000fe20000010000 */
        /* <DEDUP_REMOVED lines=54> */
.L_x_4090:
        /* <DEDUP_REMOVED lines=15> */
.L_x_4105:
        /* <DEDUP_REMOVED lines=164> */
.L_x_4100:
[----:B------:R-:W-:Y:S05]  /*15cf0*/  BSYNC.RECONVERGENT B0 ;  /* 0x0000000000007941 */ /* 0x000fea0003800200 */
.L_x_4099:
        /* <DEDUP_REMOVED lines=10> */
[----:B--23--:R-:W-:Y:S05]  /*15da0*/  @P1 RET.REL.NODEC R150 `(_ZN5flash24flash_fwd_splitkv_kernelI23Flash_fwd_kernel_traitsILi96ELi64ELi128ELi4ELb0ELb0EN7cutlass6half_tE19Flash_kernel_traitsILi96ELi64ELi128ELi4ES3_EELb0ELb0ELb0ELb0ELb1ELb1ELb1ELb1EEEvNS_16Flash_fwd_paramsE) ;  /* 0xfffffea096941950 */ /* 0x00cfea0003c3ffff */
[----:B------:R-:W-:Y:S01]  /*15db0*/  MOV R151, 0x0 ;  /* 0x0000000000977802 */ /* 0x000fe20000000f00 */
[----:B------:R-:W-:Y:S04]  /*15dc0*/  ST.E.128 desc[UR4][R56.64+0x4800], R36 ;  /* 0x0048002438007985 */ /* 0x000fe8000c101d04 */
[----:B------:R-:W-:Y:S04]  /*15dd0*/  ST.E.128 desc[UR4][R56.64+0x4880], R20 ;  /* 0x0048801438007985 */ /* 0x000fe8000c101d04 */
[----:B------:R1:W-:Y:S02]  /*15de0*/  ST.E.128 desc[UR4][R56.64+0x4900], R4 ;  /* 0x0049000438007985 */ /* 0x0003e4000c101d04 */
[----:B-1----:R-:W-:Y:S05]  /*15df0*/  RET.REL.NODEC R150 `(_ZN5flash24flash_fwd_splitkv_kernelI23Flash_fwd_kernel_traitsILi96ELi64ELi128ELi4ELb0ELb0EN7cutlass6half_tE19Flash_kernel_traitsILi96ELi64ELi128ELi4ES3_EELb0ELb0ELb0ELb0ELb1ELb1ELb1ELb1EEEvNS_16Flash_fwd_paramsE) ;  /* 0xfffffea096807950 */ /* 0x002fea0003c3ffff */
.L_x_4098:
[----:B------:R-:W-:Y:S01]  /*15e00*/  MOV R9, 0x2 ;  /* 0x0000000200097802 */ /* 0x000fe20000000f00 */
[----:B------:R-:W-:Y:S01]  /*15e10*/  IMAD.MOV.U32 R6, RZ, RZ, 0x1f ;  /* 0x0000001fff067424 */ /* 0x000fe200078e00ff */
[----:B------:R-:W-:-:S07]  /*15e20*/  MOV R8, 0xffffffff ;  /* 0xffffffff00087802 */ /* 0x000fce0000000f00 */
[----:B-----5:R-:W-:Y:S05]  /*15e30*/  WARPSYNC.COLLECTIVE R8, `(.L_x_4101) ;  /* 0x0000000008087348 */ /* 0x020fea0003c00000 */
[----:B------:R1:W2:Y:S02]  /*15e40*/  SHFL.BFLY P0, R11, R164, R9, R6 ;  /* 0x0c000009a40b7389 */ /* 0x0002a40000000006 */
[----:B-12--5:R-:W-:Y:S05]  /*15e50*/  ENDCOLLECTIVE ;  /* 0x000000000000791b */ /* 0x026fea0003800000 */
.L_x_4101:
[----:B------:R-:W-:Y:S02]  /*15e60*/  IMAD.MOV.U32 R7, RZ, RZ, R11 ;  /* 0x000000ffff077224 */ /* 0x000fe400078e000b */
[----:B------:R-:W-:Y:S02]  /*15e70*/  IMAD.MOV.U32 R9, RZ, RZ, 0x1 ;  /* 0x00000001ff097424 */ /* 0x000fe400078e00ff */
[----:B------:R-:W-:-:S05]  /*15e80*/  FADD.FTZ R10, R7, R164 ;  /* 0x000000a4070a7221 */ /* 0x000fca0000010000 */
[----:B------:R-:W-:-:S07]  /*15e90*/  MOV R164, R10 ;  /* 0x0000000a00a47202 */ /* 0x000fce0000000f00 */
[----:B------:R-:W-:Y:S05]  /*15ea0*/  WARPSYNC.COLLECTIVE R8, `(.L_x_4102) ;  /* 0x0000000008087348 */ /* 0x000fea0003c00000 */
[----:B------:R1:W2:Y:S02]  /*15eb0*/  SHFL.BFLY P0, R11, R164, R9, R6 ;  /* 0x0c000009a40b7389 */ /* 0x0002a40000000006 */
[----:B-12---:R-:W-:Y:S05]  /*15ec0*/  ENDCOLLECTIVE ;  /* 0x000000000000791b */ /* 0x006fea0003800000 */
.L_x_4102:
[----:B------:R-:W-:Y:S01]  /*15ed0*/  MOV R164, R166 ;  /* 0x000000a600a47202 */ /* 0x000fe20000000f00 */
[----:B------:R-:W-:Y:S01]  /*15ee0*/  IMAD.MOV.U32 R9, RZ, RZ, 0x2 ;  /* 0x00000002ff097424 */ /* 0x000fe200078e00ff */
[----:B------:R-:W-:-:S07]  /*15ef0*/  MOV R7, R11 ;  /* 0x0000000b00077202 */ /* 0x000fce0000000f00 */
[----:B------:R-:W-:Y:S05]  /*15f00*/  WARPSYNC.COLLECTIVE R8, `(.L_x_4103) ;  /* 0x0000000008087348 */ /* 0x000fea0003c00000 */
[----:B------:R1:W2:Y:S02]  /*15f10*/  SHFL.BFLY P0, R11, R164, R9, R6 ;  /* 0x0c000009a40b7389 */ /* 0x0002a40000000006 */
[----:B-12---:R-:W-:Y:S05]  /*15f20*/  ENDCOLLECTIVE ;  /* 0x000000000000791b */ /* 0x006fea0003800000 */
.L_x_4103:
[----:B------:R-:W-:Y:S01]  /*15f30*/  FADD.FTZ R7, R10, R7 ;  /* 0x000000070a077221 */ /* 0x000fe20000010000 */
[----:B------:R-:W-:Y:S01]  /*15f40*/  FADD.FTZ R54, R11, R166 ;  /* 0x000000a60b367221 */ /* 0x000fe20000010000 */
[----:B------:R-:W-:-:S04]  /*15f50*/  MOV R9, 0x1 ;  /* 0x0000000100097802 */ /* 0x000fc80000000f00 */
[----:B------:R-:W-:-:S07]  /*15f60*/  MOV R164, R54 ;  /* 0x0000003600a47202 */ /* 0x000fce0000000f00 */
[----:B------:R-:W-:Y:S05]  /*15f70*/  WARPSYNC.COLLECTIVE R8, `(.L_x_4104) ;  /* 0x0000000008087348 */ /* 0x000fea0003c00000 */
[----:B------:R1:W2:Y:S02]  /*15f80*/  SHFL.BFLY P0, R11, R164, R9, R6 ;  /* 0x0c000009a40b7389 */ /* 0x0002a40000000006 */
[----:B-12---:R-:W-:Y:S05]  /*15f90*/  ENDCOLLECTIVE ;  /* 0x000000000000791b */ /* 0x006fea0003800000 */
.L_x_4104:
[----:B------:R-:W-:Y:S05]  /*15fa0*/  BRA `(.L_x_4105) ;  /* 0xfffffff000c07947 */ /* 0x000fea000383ffff */
.L_x_4106:
        /* <DEDUP_REMOVED lines=13> */
.L_x_11657:


//--------------------- .text._ZN5flash24flash_fwd_splitkv_kernelI23Flash_fwd_kernel_traitsILi96ELi64ELi128ELi4ELb0ELb0EN7cutlass6half_tE19Flash_kernel_traitsILi96ELi64ELi128ELi4ES3_EELb0ELb0ELb1ELb0ELb0ELb0ELb1ELb1EEEvNS_16Flash_fwd_paramsE --------------------------
	.section	.text._ZN5flash24flash_fwd_splitkv_kernelI23Flash_fwd_kernel_traitsILi96ELi64ELi128ELi4ELb0ELb0EN7cutlass6half_tE19Flash_kernel_traitsILi96ELi64ELi128ELi4ES3_EELb0ELb0ELb1ELb0ELb0ELb0ELb1ELb1EEEvNS_16Flash_fwd_paramsE,"ax",@progbits
	.align	128
        .global         _ZN5flash24flash_fwd_splitkv_kernelI23Flash_fwd_kernel_traitsILi96ELi64ELi128ELi4ELb0ELb0EN7cutlass6half_tE19Flash_kernel_traitsILi96ELi64ELi128ELi4ES3_EELb0ELb0ELb1ELb0ELb0ELb0ELb1ELb1EEEvNS_16Flash_fwd_paramsE
        .type           _ZN5flash24flash_fwd_splitkv_kernelI23Flash_fwd_kernel_traitsILi96ELi64ELi128ELi4ELb0ELb0EN7cutlass6half_tE19Flash_kernel_traitsILi96ELi64ELi128ELi4ES3_EELb0ELb0ELb1ELb0ELb0ELb0ELb1ELb1EEEvNS_16Flash_fwd_paramsE,@function
        .size           _ZN5flash24flash_fwd_splitkv_kernelI23Flash_fwd_kernel_traitsILi96ELi64ELi128ELi4ELb0ELb0EN7cutlass6half_tE19Flash_kernel_traitsILi96ELi64ELi128ELi4ES3_EELb0ELb0ELb1ELb0ELb0ELb0ELb1ELb1EEEvNS_16Flash_fwd_paramsE,(.L_x_11658 - _ZN5flash24flash_fwd_splitkv_kernelI23Flash_fwd_kernel_traitsILi96ELi64ELi128ELi4ELb0ELb0EN7cutlass6half_tE19Flash_kernel_traitsILi96ELi64ELi128ELi4ES3_EELb0ELb0ELb1ELb0ELb0ELb0ELb1ELb1EEEvNS_16Flash_fwd_paramsE)
        .other          _ZN5flash24flash_fwd_splitkv_kernelI23Flash_fwd_kernel_traitsILi96ELi64ELi128ELi4ELb0ELb0EN7cutlass6half_tE19Flash_kernel_traitsILi96ELi64ELi128ELi4ES3_EELb0ELb0ELb1ELb0ELb0ELb0ELb1ELb1EEEvNS_16Flash_fwd_paramsE,@"STO_CUDA_ENTRY STV_DEFAULT"
_ZN5flash24flash_fwd_splitkv_kernelI23Flash_fwd_kernel_traitsILi96ELi64ELi128ELi4ELb0ELb0EN7cutlass6half_tE19Flash_kernel_traitsILi96ELi64ELi128ELi4ES3_EELb0ELb0ELb1ELb0ELb0ELb0ELb1ELb1EEEvNS_16Flash_fwd_paramsE:
.text._ZN5flash24flash_fwd_splitkv_kernelI23Flash_fwd_kernel_traitsILi96ELi64ELi128ELi4ELb0ELb0EN7cutlass6half_tE19Flash_kernel_traitsILi96ELi64ELi128ELi4ES3_EELb0ELb0ELb1ELb0ELb0ELb0ELb1ELb1EEEvNS_16Flash_fwd_paramsE:
        /* <DEDUP_REMOVED lines=29> */
[----:B------:R-:W-:Y:S05]  /*01d0*/  CALL.REL.NOINC `($_ZN5flash24flash_fwd_splitkv_kernelI23Flash_fwd_kernel_traitsILi96ELi64ELi128ELi4ELb0ELb0EN7cutlass6half_tE19Flash_kernel_traitsILi96ELi64ELi128ELi4ES3_EELb0ELb0ELb1ELb0ELb0ELb0ELb1ELb1EEEvNS_16Flash_fwd_paramsE$_ZN5flash30compute_attn_1rowblock_splitkvI23Flash_fwd_kernel_traitsILi96ELi64ELi128ELi4ELb0ELb0EN7cutlass6half_tE19Flash_kernel_traitsILi96ELi64ELi128ELi4ES3_EELb0ELb0ELb1ELb0ELb0ELb0ELb1ELb1ENS_16Flash_fwd_paramsEEEvRKT8_iiiii) ;  /* 0x0000000000087944 */ /* 0x000fea0003c00000 */
[----:B------:R-:W-:Y:S05]  /*01e0*/  BSYNC.RECONVERGENT B4 ;  /* 0x0000000000047941 */ /* 0x000fea0003800200 */
.L_x_4107:
[----:B------:R-:W-:Y:S05]  /*01f0*/  EXIT ;  /* 0x000000000000794d */ /* 0x000fea0003800000 */
        .type           $_ZN5flash24flash_fwd_splitkv_kernelI23Flash_fwd_kernel_traitsILi96ELi64ELi128ELi4ELb0ELb0EN7cutlass6half_tE19Flash_kernel_traitsILi96ELi64ELi128ELi4ES3_EELb0ELb0ELb1ELb0ELb0ELb0ELb1ELb1EEEvNS_16Flash_fwd_paramsE$_ZN5flash30compute_attn_1rowblock_splitkvI23Flash_fwd_kernel_traitsILi96ELi64ELi128ELi4ELb0ELb0EN7cutlass6half_tE19Flash_kernel_traitsILi96ELi64ELi128ELi4ES3_EELb0ELb0ELb1ELb0ELb0ELb0ELb1ELb1ENS_16Flash_fwd_paramsEEEvRKT8_iiiii,@function
        .size           $_ZN5flash24flash_fwd_splitkv_kernelI23Flash_fwd_kernel_traitsILi96ELi64ELi128ELi4ELb0ELb0EN7cutlass6half_tE19Flash_kernel_traitsILi96ELi64ELi128ELi4ES3_EELb0ELb0ELb1ELb0ELb0ELb0ELb1ELb1EEEvNS_16Flash_fwd_paramsE$_ZN5flash30compute_attn_1rowblock_splitkvI23Flash_fwd_kernel_traitsILi96ELi64ELi128ELi4ELb0ELb0EN7cutlass6half_tE19Flash_kernel_traitsILi96ELi64ELi128ELi4ES3_EELb0ELb0ELb1ELb0ELb0ELb0ELb1ELb1ENS_16Flash_fwd_paramsEEEvRKT8_iiiii,(.L_x_11658 - $_ZN5flash24flash_fwd_splitkv_kernelI23Flash_fwd_kernel_traitsILi96ELi64ELi128ELi4ELb0ELb0EN7cutlass6half_tE19Flash_kernel_traitsILi96ELi64ELi128ELi4ES3_EELb0ELb0ELb1ELb0ELb0ELb0ELb1ELb1EEEvNS_16Flash_fwd_paramsE$_ZN5flash30compute_attn_1rowblock_splitkvI23Flash_fwd_kernel_traitsILi96ELi64ELi128ELi4ELb0ELb0EN7cutlass6half_tE19Flash_kernel_traitsILi96ELi64ELi128ELi4ES3_EELb0ELb0ELb1ELb0ELb0ELb0ELb1ELb1ENS_16Flash_fwd_paramsEEEvRKT8_iiiii)
$_ZN5flash24flash_fwd_splitkv_kernelI23Flash_fwd_kernel_traitsILi96ELi64ELi128ELi4ELb0ELb0EN7cutlass6half_tE19Flash_kernel_traitsILi96ELi64ELi128ELi4ES3_EELb0ELb0ELb1ELb0ELb0ELb0ELb1ELb1EEEvNS_16Flash_fwd_paramsE$_ZN5flash30compute_attn_1rowblock_splitkvI23Flash_fwd_kernel_traitsILi96ELi64ELi128ELi4ELb0ELb0EN7cutlass6half_tE19Flash_kernel_traitsILi96ELi64ELi128ELi4ES3_EELb0ELb0ELb1ELb0ELb0ELb0ELb1ELb1ENS_16Flash_fwd_paramsEEEvRKT8_iiiii:
        /* <DEDUP_REMOVED lines=39> */
.L_x_4109:
[----:B------:R-:W-:Y:S05]  /*0470*/  BSYNC.RECONVERGENT B0 ;  /* 0x0000000000007941 */ /* 0x000fea0003800200 */
.L_x_4108:
[----:B------:R-:W-:Y:S04]  /*0480*/  BSSY.RECONVERGENT B0, `(.L_x_4110) ;  /* 0x0000007000007945 */ /* 0x000fe80003800200 */
[----:B------:R-:W-:Y:S05]  /*0490*/  @!P3 BRA `(.L_x_4111) ;  /* 0x000000000014b947 */ /* 0x000fea0003800000 */
[----:B------:R-:W2:Y:S02]  /*04a0*/  LD.E.U8 R2, desc[UR4][R120.64+0x1b2] ;  /* 0x0001b20478027980 */ /* 0x000ea4000c101100 */
[----:B--2---:R-:W-:-:S13]  /*04b0*/  ISETP.NE.AND P1, PT, R2, RZ, PT ;  /* 0x000000ff0200720c */ /* 0x004fda0003f25270 */
[----:B------:R-:W2:Y:S02]  /*04c0*/  @P1 LD.E R2, desc[UR4][R8.64+0x4] ;  /* 0x0000040408021980 */ /* 0x000ea4000c101900 */
[----:B--2--5:R-:W-:-:S06]  /*04d0*/  @P1 IADD3 R3, PT, PT, R2, -R13, RZ ;  /* 0x8000000d02031210 */ /* 0x024fcc0007ffe0ff */
[----:B------:R2:W5:Y:S02]  /*04e0*/  @!P1 LD.E R3, desc[UR4][R8.64] ;  /* 0x0000000408039980 */ /* 0x000564000c101900 */
.L_x_4111:
[----:B------:R-:W-:Y:S05]  /*04f0*/  BSYNC.RECONVERGENT B0 ;  /* 0x0000000000007941 */ /* 0x000fea0003800200 */
.L_x_4110:
[----:B------:R-:W-:Y:S01]  /*0500*/  BSSY.RECONVERGENT B1, `(.L_x_4112) ;  /* 0x0000012000017945 */ /* 0x000fe20003800200 */
[----:B-----5:R-:W-:Y:S02]  /*0510*/  @P4 IADD3 R157, PT, PT, R0, -R11, RZ ;  /* 0x8000000b009d4210 */ /* 0x020fe40007ffe0ff */
[----:B------:R-:W-:Y:S01]  /*0520*/  IADD3 R74, PT, PT, R3, -R10, RZ ;  /* 0x8000000a034a7210 */ /* 0x000fe20007ffe0ff */
[----:B------:R-:W-:Y:S06]  /*0530*/  @!P0 BRA `(.L_x_4113) ;  /* 0x0000000000148947 */ /* 0x000fec0003800000 */
[----:B------:R-:W-:-:S05]  /*0540*/  IADD3 R2, P0, PT, R6, R92, RZ ;  /* 0x0000005c06027210 */ /* 0x000fca0007f1e0ff */
[----:B------:R-:W-:-:S05]  /*0550*/  IMAD.X R3, R7, 0x1, R91, P0 ;  /* 0x0000000107037824 */ /* 0x000fca00000e065b */
[----:B------:R-:W3:Y:S02]  /*0560*/  LD.E R63, desc[UR4][R2.64] ;  /* 0x00000004023f7980 */ /* 0x000ee4000c101900 */
[----:B---3--:R-:W-:Y:S01]  /*0570*/  IADD3 R63, PT, PT, R63, -R10, RZ ;  /* 0x8000000a3f3f7210 */ /* 0x008fe20007ffe0ff */
[----:B------:R-:W-:Y:S05]  /*0580*/  BRA `(.L_x_4114) ;  /* 0x0000000000247947 */ /* 0x000fea0003800000 */
.L_x_4113:
[----:B------:R-:W3:Y:S01]  /*0590*/  LD.E.64 R2, desc[UR4][R120.64+0x108] ;  /* 0x0001080478027980 */ /* 0x000ee2000c101b00 */
[----:B------:R-:W-:Y:S01]  /*05a0*/  BSSY.RECONVERGENT B0, `(.L_x_4115) ;  /* 0x0000006000007945 */ /* 0x000fe20003800200 */
[----:B------:R-:W-:Y:S01]  /*05b0*/  IMAD.MOV.U32 R63, RZ, RZ, RZ ;  /* 0x000000ffff3f7224 */ /* 0x000fe200078e00ff */
[----:B---3--:R-:W-:-:S04]  /*05c0*/  ISETP.NE.U32.AND P0, PT, R2, RZ, PT ;  /* 0x000000ff0200720c */ /* 0x008fc80003f05070 */
[----:B------:R-:W-:-:S13]  /*05d0*/  ISETP.NE.AND.EX P0, PT, R3, RZ, PT, P0 ;  /* 0x000000ff0300720c */ /* 0x000fda0003f05300 */
[----:B------:R-:W-:Y:S05]  /*05e0*/  @!P0 BRA `(.L_x_4116) ;  /* 0x0000000000048947 */ /* 0x000fea0003800000 */
[----:B------:R3:W5:Y:S02]  /*05f0*/  LD.E R63, desc[UR4][R120.64+0xbc] ;  /* 0x0000bc04783f7980 */ /* 0x000764000c101900 */
.L_x_4116:
[----:B------:R-:W-:Y:S05]  /*0600*/  BSYNC.RECONVERGENT B0 ;  /* 0x0000000000007941 */ /* 0x000fea0003800200 */
.L_x_4115:
[----:B-----5:R-:W-:Y:S02]  /*0610*/  IADD3 R63, PT, PT, R74, R63, RZ ;  /* 0x0000003f4a3f7210 */ /* 0x020fe40007ffe0ff */
.L_x_4114:
[----:B------:R-:W-:Y:S05]  /*0620*/  BSYNC.RECONVERGENT B1 ;  /* 0x0000000000017941 */ /* 0x000fea0003800200 */
.L_x_4112:
[----:B------:R-:W-:Y:S01]  /*0630*/  IMAD.SHL.U32 R150, R15, 0x40, RZ ;  /* 0x000000400f967824 */ /* 0x000fe200078e00ff */
[----:B------:R-:W-:Y:S01]  /*0640*/  MOV R2, R148 ;  /* 0x0000009400027202 */ /* 0x000fe20000000f00 */
[----:B------:R-:W-:-:S03]  /*0650*/  IMAD.MOV.U32 R3, RZ, RZ, 0x0 ;  /* 0x00000000ff037424 */ /* 0x000fc600078e00ff */
[----:B------:R-:W-:-:S13]  /*0660*/  ISETP.GT.AND P0, PT, R157, R150, PT ;  /* 0x000000969d00720c */ /* 0x000fda0003f04270 */
[----:B-123--:R-:W-:Y:S05]  /*0670*/  @!P0 RET.REL.NODEC R2 `(_ZN5flash24flash_fwd_splitkv_kernelI23Flash_fwd_kernel_traitsILi96ELi64ELi128ELi4ELb0ELb0EN7cutlass6half_tE19Flash_kernel_traitsILi96ELi64ELi128ELi4ES3_EELb0ELb0ELb1ELb0ELb0ELb0ELb1ELb1EEEvNS_16Flash_fwd_paramsE) ;  /* 0xfffffff802608950 */ /* 0x00efea0003c3ffff */
        /* <DEDUP_REMOVED lines=73> */
.L_x_4119:
[----:B------:R-:W-:Y:S05]  /*0b10*/  BSYNC.RECONVERGENT B0 ;  /* 0x0000000000007941 */ /* 0x000fea0003800200 */
.L_x_4118:
        /* <DEDUP_REMOVED lines=16> */
.L_x_4121:
[----:B------:R-:W-:Y:S05]  /*0c20*/  BSYNC.RECONVERGENT B0 ;  /* 0x0000000000007941 */ /* 0x000fea0003800200 */
.L_x_4120:
        /* <DEDUP_REMOVED lines=15> */
.L_x_4123:
[----:B------:R-:W-:Y:S05]  /*0d20*/  BSYNC.RECONVERGENT B0 ;  /* 0x0000000000007941 */ /* 0x000fea0003800200 */
.L_x_4122:
        /* <DEDUP_REMOVED lines=15> */
.L_x_4125:
[----:B------:R-:W-:Y:S05]  /*0e20*/  BSYNC.RECONVERGENT B0 ;  /* 0x0000000000007941 */ /* 0x000fea0003800200 */
.L_x_4124:
        /* <DEDUP_REMOVED lines=13> */
[----:B-123--:R-:W-:Y:S05]  /*0f00*/  @P6 RET.REL.NODEC R148 `(_ZN5flash24flash_fwd_splitkv_kernelI23Flash_fwd_kernel_traitsILi96ELi64ELi128ELi4ELb0ELb0EN7cutlass6half_tE19Flash_kernel_traitsILi96ELi64ELi128ELi4ES3_EELb0ELb0ELb1ELb0ELb0ELb0ELb1ELb1EEEvNS_16Flash_fwd_paramsE) ;  /* 0xfffffff0943c6950 */ /* 0x00efea0003c3ffff */
[----:B------:R-:W-:Y:S02]  /*0f10*/  MOV R5, 0xff800000 ;  /* 0xff80000000057802 */ /* 0x000fe40000000f00 */
[----:B------:R-:W-:-:S03]  /*0f20*/  MOV R149, 0x0 ;  /* 0x0000000000957802 */ /* 0x000fc60000000f00 */
[----:B------:R1:W-:Y:S02]  /*0f30*/  ST.E desc[UR4][R2.64+0xc0], R5 ;  /* 0x0000c00502007985 */ /* 0x0003e4000c101904 */
[----:B-1----:R-:W-:Y:S05]  /*0f40*/  RET.REL.NODEC R148 `(_ZN5flash24flash_fwd_splitkv_kernelI23Flash_fwd_kernel_traitsILi96ELi64ELi128ELi4ELb0ELb0EN7cutlass6half_tE19Flash_kernel_traitsILi96ELi64ELi128ELi4ES3_EELb0ELb0ELb1ELb0ELb0ELb0ELb1ELb1EEEvNS_16Flash_fwd_paramsE) ;  /* 0xfffffff0942c7950 */ /* 0x002fea0003c3ffff */
.L_x_4117:
        /* <DEDUP_REMOVED lines=23> */
[----:B------:R-:W2:Y:S08]  /*10c0*/  I2F.RP R5, R4 ;  /* 0x0000000400057306 */ /* 0x000eb00000209400 */
[----:B--2---:R-:W2:Y:S02]  /*10d0*/  MUFU.RCP R12, R5 ;  /* 0x00000005000c7308 */ /* 0x004ea40000001000 */
[----:B--2---:R-:W-:-:S06]  /*10e0*/  IADD3 R12, PT, PT, R12, 0xffffffe, RZ ;  /* 0x0ffffffe0c0c7810 */ /* 0x004fcc0007ffe0ff */
[----:B------:R-:W2:Y:S01]  /*10f0*/  F2I.FTZ.U32.TRUNC.NTZ R13, R12 ;  /* 0x0000000c000d7305 */ /* 0x000ea2000021f000 */
[----:B-1----:R-:W-:Y:S02]  /*1100*/  IABS R2, R17 ;  /* 0x0000001100027213 */ /* 0x002fe40000000000 */
[----:B--2---:R-:W-:Y:S01]  /*1110*/  IADD3 R3, PT, PT, RZ, -R13, RZ ;  /* 0x8000000dff037210 */ /* 0x004fe20007ffe0ff */
[----:B------:R-:W-:-:S04]  /*1120*/  IMAD.MOV.U32 R12, RZ, RZ, RZ ;  /* 0x000000ffff0c7224 */ /* 0x000fc800078e00ff */
[----:B-----5:R-:W-:Y:S01]  /*1130*/  IMAD R6, R3, R4, RZ ;  /* 0x0000000403067224 */ /* 0x020fe200078e02ff */
        /* <DEDUP_REMOVED lines=20> */
[----:B------:R-:W-:-:S06]  /*1280*/  IMAD.WIDE R2, R13, 0x4, R160 ;  /* 0x000000040d027825 */ /* 0x000fcc00078e02a0 */
[----:B------:R1:W2:Y:S01]  /*1290*/  LD.E R3, desc[UR4][R2.64] ;  /* 0x0000000402037980 */ /* 0x0002a2000c101900 */
[----:B----4-:R-:W-:-:S04]  /*12a0*/  IABS R4, R7 ;  /* 0x0000000700047213 */ /* 0x010fc80000000000 */
[----:B------:R-:W3:Y:S08]  /*12b0*/  I2F.RP R6, R4 ;  /* 0x0000000400067306 */ /* 0x000ef00000209400 */
[----:B---3--:R-:W3:Y:S02]  /*12c0*/  MUFU.RCP R5, R6 ;  /* 0x0000000600057308 */ /* 0x008ee40000001000 */
[----:B---3--:R-:W-:-:S06]  /*12d0*/  IADD3 R5, PT, PT, R5, 0xffffffe, RZ ;  /* 0x0ffffffe05057810 */ /* 0x008fcc0007ffe0ff */
[----:B------:R-:W3:Y:S01]  /*12e0*/  F2I.FTZ.U32.TRUNC.NTZ R25, R5 ;  /* 0x0000000500197305 */ /* 0x000ee2000021f000 */
[----:B------:R-:W-:Y:S02]  /*12f0*/  MOV R24, RZ ;  /* 0x000000ff00187202 */ /* 0x000fe40000000f00 */
[----:B------:R-:W-:Y:S02]  /*1300*/  IABS R14, R152 ;  /* 0x00000098000e7213 */ /* 0x000fe40000000000 */
[----:B-1----:R-:W-:Y:S01]  /*1310*/  IABS R2, R7 ;  /* 0x0000000700027213 */ /* 0x002fe20000000000 */
[----:B---3--:R-:W-:-:S04]  /*1320*/  IMAD.MOV R9, RZ, RZ, -R25 ;  /* 0x000000ffff097224 */ /* 0x008fc800078e0a19 */
        /* <DEDUP_REMOVED lines=14> */
[----:B------:R-:W-:Y:S01]  /*1410*/  IMAD R4, R139, R0, RZ ;  /* 0x000000008b047224 */ /* 0x000fe200078e02ff */
[----:B------:R-:W-:-:S03]  /*1420*/  SHF.R.S32.HI R17, RZ, 0x1f, R0 ;  /* 0x0000001fff117819 */ /* 0x000fc60000011400 */
[----:B------:R-:W-:Y:S02]  /*1430*/  @P2 VIADD R9, R9, 0x1 ;  /* 0x0000000109092836 */ /* 0x000fe40000000000 */
[----:B------:R-:W-:-:S04]  /*1440*/  IMAD R4, R138, R17, R4 ;  /* 0x000000118a047224 */ /* 0x000fc800078e0204 */
[----:B------:R-:W-:Y:S02]  /*1450*/  @!P0 IMAD.MOV R9, RZ, RZ, -R9 ;  /* 0x000000ffff098224 */ /* 0x000fe400078e0a09 */
[----:B------:R-:W-:Y:S02]  /*1460*/  @!P1 LOP3.LUT R9, RZ, R7, RZ, 0x33, !PT ;  /* 0x00000007ff099212 */ /* 0x000fe400078e33ff */
[----:B--2---:R-:W-:Y:S01]  /*1470*/  SHF.R.S32.HI R2, RZ, 0x1f, R3 ;  /* 0x0000001fff027819 */ /* 0x004fe20000011403 */
[-C--:B------:R-:W-:Y:S02]  /*1480*/  IMAD R5, R23, R3.reuse, RZ ;  /* 0x0000000317057224 */ /* 0x080fe400078e02ff */
[----:B------:R-:W-:-:S04]  /*1490*/  IMAD.WIDE.U32 R12, R22, R3, RZ ;  /* 0x00000003160c7225 */ /* 0x000fc800078e00ff */
[----:B------:R-:W-:-:S05]  /*14a0*/  IMAD R5, R22, R2, R5 ;  /* 0x0000000216057224 */ /* 0x000fca00078e0205 */
[----:B------:R-:W-:-:S03]  /*14b0*/  IADD3 R13, PT, PT, R13, R5, RZ ;  /* 0x000000050d0d7210 */ /* 0x000fc60007ffe0ff */
        /* <DEDUP_REMOVED lines=13> */
.L_x_4127:
        /* <DEDUP_REMOVED lines=28> */
[----:B------:R-:W-:-:S05]  /*1750*/  @!P4 IMAD.WIDE.U32 R22, R138, R10, RZ ;  /* 0x0000000a8a16c225 */ /* 0x000fca00078e00ff */
[----:B------:R-:W-:Y:S01]  /*1760*/  @!P4 IADD3 R23, PT, PT, R23, R2, RZ ;  /* 0x000000021717c210 */ /* 0x000fe20007ffe0ff */
[----:B------:R-:W-:-:S04]  /*1770*/  @P4 IMAD.IADD R2, R10, 0x1, R13 ;  /* 0x000000010a024824 */ /* 0x000fc800078e020d */
[----:B------:R-:W-:Y:S01]  /*1780*/  @!P3 IADD3 R0, PT, PT, R0, -R17, RZ ;  /* 0x800000110000b210 */ /* 0x000fe20007ffe0ff */
[----:B----4-:R-:W-:-:S03]  /*1790*/  @!P4 IMAD.WIDE.U32 R24, R8, R6, R22 ;  /* 0x000000060818c225 */ /* 0x010fc600078e0016 */
[----:B------:R-:W-:Y:S01]  /*17a0*/  ISETP.GE.U32.AND P2, PT, R0, R17, PT ;  /* 0x000000110000720c */ /* 0x000fe20003f46070 */
[-C--:B------:R-:W-:Y:S02]  /*17b0*/  @P4 IMAD R3, R139, R2.reuse, RZ ;  /* 0x000000028b034224 */ /* 0x080fe400078e02ff */
[----:B------:R-:W-:Y:S01]  /*17c0*/  @P4 IMAD.WIDE.U32 R22, R138, R2, RZ ;  /* 0x000000028a164225 */ /* 0x000fe200078e00ff */
[----:B------:R-:W-:-:S03]  /*17d0*/  LOP3.LUT R2, R152, R7, RZ, 0x3c, !PT ;  /* 0x0000000798027212 */ /* 0x000fc600078e3cff */
[----:B------:R-:W-:Y:S01]  /*17e0*/  @!P4 IMAD R9, R9, R6, RZ ;  /* 0x000000060909c224 */ /* 0x000fe200078e02ff */
[----:B------:R-:W-:Y:S02]  /*17f0*/  ISETP.GE.AND P1, PT, R2, RZ, PT ;  /* 0x000000ff0200720c */ /* 0x000fe40003f26270 */
[----:B------:R-:W-:Y:S01]  /*1800*/  ISETP.NE.AND P0, PT, R7, RZ, PT ;  /* 0x000000ff0700720c */ /* 0x000fe20003f05270 */
[----:B------:R-:W-:Y:S01]  /*1810*/  @!P4 IMAD R9, R8, R4, R9 ;  /* 0x000000040809c224 */ /* 0x000fe200078e0209 */
[----:B------:R-:W-:Y:S01]  /*1820*/  LEA R0, R61, 0xffffff80, 0x7 ;  /* 0xffffff803d007811 */ /* 0x000fe200078e38ff */
[----:B------:R-:W-:Y:S02]  /*1830*/  @!P3 VIADD R5, R5, 0x1 ;  /* 0x000000010505b836 */ /* 0x000fe40000000000 */
[----:B------:R-:W-:Y:S01]  /*1840*/  @!P4 IMAD.MOV.U32 R8, RZ, RZ, R24 ;  /* 0x000000ffff08c224 */ /* 0x000fe200078e0018 */
[----:B------:R-:W-:Y:S01]  /*1850*/  @!P4 IADD3 R9, PT, PT, R25, R9, RZ ;  /* 0x000000091909c210 */ /* 0x000fe20007ffe0ff */
[----:B------:R-:W-:Y:S01]  /*1860*/  IMAD R4, R139, R0, RZ ;  /* 0x000000008b047224 */ /* 0x000fe200078e02ff */
[----:B------:R-:W-:-:S02]  /*1870*/  @P4 IADD3 R9, PT, PT, R23, R3, RZ ;  /* 0x0000000317094210 */ /* 0x000fc40007ffe0ff */
[----:B------:R-:W-:Y:S02]  /*1880*/  @P4 MOV R8, R22 ;  /* 0x0000001600084202 */ /* 0x000fe40000000f00 */
[----:B------:R-:W-:Y:S01]  /*1890*/  SHF.R.S32.HI R17, RZ, 0x1f, R0 ;  /* 0x0000001fff117819 */ /* 0x000fe20000011400 */
[----:B------:R-:W-:Y:S01]  /*18a0*/  @!P4 IMAD R2, R141, R10, RZ ;  /* 0x0000000a8d02c224 */ /* 0x000fe200078e02ff */
[----:B------:R-:W-:Y:S02]  /*18b0*/  @!P4 SHF.R.S32.HI R3, RZ, 0x1f, R10 ;  /* 0x0000001fff03c819 */ /* 0x000fe4000001140a */
[----:B------:R-:W-:Y:S01]  /*18c0*/  @P2 IADD3 R5, PT, PT, R5, 0x1, RZ ;  /* 0x0000000105052810 */ /* 0x000fe20007ffe0ff */
[----:B------:R-:W-:Y:S02]  /*18d0*/  IMAD R4, R17, R138, R4 ;  /* 0x0000008a11047224 */ /* 0x000fe400078e0204 */
[----:B------:R-:W-:-:S04]  /*18e0*/  IMAD.WIDE.U32 R22, R138, R0, R8 ;  /* 0x000000008a167225 */ /* 0x000fc800078e0008 */
[----:B------:R-:W-:Y:S02]  /*18f0*/  @!P4 IMAD R2, R3, R140, R2 ;  /* 0x0000008c0302c224 */ /* 0x000fe400078e0202 */
[----:B------:R-:W-:-:S04]  /*1900*/  @!P4 IMAD.WIDE.U32 R8, R140, R10, RZ ;  /* 0x0000000a8c08c225 */ /* 0x000fc800078e00ff */
[----:B------:R-:W-:Y:S01]  /*1910*/  @!P1 IMAD.MOV R5, RZ, RZ, -R5 ;  /* 0x000000ffff059224 */ /* 0x000fe200078e0a05 */
[----:B------:R-:W-:Y:S02]  /*1920*/  @!P0 LOP3.LUT R5, RZ, R7, RZ, 0x33, !PT ;  /* 0x00000007ff058212 */ /* 0x000fe400078e33ff */
[----:B------:R-:W-:Y:S02]  /*1930*/  IADD3 R23, PT, PT, R23, R4, RZ ;  /* 0x0000000417177210 */ /* 0x000fe40007ffe0ff */
[----:B------:R-:W-:Y:S01]  /*1940*/  @P4 IADD3 R10, PT, PT, R10, R13, RZ ;  /* 0x0000000d0a0a4210 */ /* 0x000fe20007ffe0ff */
[----:B------:R-:W-:Y:S01]  /*1950*/  @!P4 IMAD.MOV.U32 R12, RZ, RZ, R8 ;  /* 0x000000ffff0cc224 */ /* 0x000fe200078e0008 */
[----:B------:R-:W-:Y:S01]  /*1960*/  @!P4 IADD3 R13, PT, PT, R9, R2, RZ ;  /* 0x00000002090dc210 */ /* 0x000fe20007ffe0ff */
[-C--:B------:R-:W-:Y:S01]  /*1970*/  @!P4 IMAD R2, R19, R6.reuse, RZ ;  /* 0x000000061302c224 */ /* 0x080fe200078e02ff */
[----:B------:R-:W-:Y:S01]  /*1980*/  @!P4 SHF.R.S32.HI R3, RZ, 0x1f, R6 ;  /* 0x0000001fff03c819 */ /* 0x000fe20000011406 */
[----:B------:R-:W-:Y:S01]  /*1990*/  IMAD R9, R21, R5, RZ ;  /* 0x0000000515097224 */ /* 0x000fe200078e02ff */
[----:B------:R-:W-:Y:S01]  /*19a0*/  SHF.R.S32.HI R4, RZ, 0x1f, R5 ;  /* 0x0000001fff047819 */ /* 0x000fe20000011405 */
[----:B------:R-:W-:-:S04]  /*19b0*/  @!P4 IMAD.WIDE.U32 R24, R18, R6, R12 ;  /* 0x000000061218c225 */ /* 0x000fc800078e000c */
[----:B------:R-:W-:Y:S02]  /*19c0*/  @!P4 IMAD R2, R18, R3, R2 ;  /* 0x000000031202c224 */ /* 0x000fe400078e0202 */
[C---:B------:R-:W-:Y:S02]  /*19d0*/  IMAD R4, R20.reuse, R4, R9 ;  /* 0x0000000414047224 */ /* 0x040fe400078e0209 */
[----:B------:R-:W-:-:S04]  /*19e0*/  IMAD.WIDE.U32 R22, R20, R5, R22 ;  /* 0x0000000514167225 */ /* 0x000fc800078e0016 */
[-C--:B------:R-:W-:Y:S02]  /*19f0*/  @P4 IMAD R3, R141, R10.reuse, RZ ;  /* 0x0000000a8d034224 */ /* 0x080fe400078e02ff */
[----:B------:R-:W-:Y:S01]  /*1a00*/  @P4 IMAD.WIDE.U32 R8, R140, R10, RZ ;  /* 0x0000000a8c084225 */ /* 0x000fe200078e00ff */
[----:B------:R-:W-:Y:S02]  /*1a10*/  @!P4 IADD3 R18, PT, PT, R25, R2, RZ ;  /* 0x000000021912c210 */ /* 0x000fe40007ffe0ff */
[----:B------:R-:W-:Y:S01]  /*1a20*/  MOV R6, R22 ;  /* 0x0000001600067202 */ /* 0x000fe20000000f00 */
[----:B------:R-:W-:Y:S01]  /*1a30*/  IMAD.IADD R2, R23, 0x1, R4 ;  /* 0x0000000117027824 */ /* 0x000fe200078e0204 */
[----:B------:R-:W-:Y:S02]  /*1a40*/  @P4 IADD3 R18, PT, PT, R9, R3, RZ ;  /* 0x0000000309124210 */ /* 0x000fe40007ffe0ff */
[----:B------:R-:W-:Y:S02]  /*1a50*/  @P4 MOV R24, R8 ;  /* 0x0000000800184202 */ /* 0x000fe40000000f00 */
.L_x_4128:
[----:B------:R-:W-:Y:S05]  /*1a60*/  BSYNC.RECONVERGENT B0 ;  /* 0x0000000000007941 */ /* 0x000fea0003800200 */
.L_x_4126:
        /* <DEDUP_REMOVED lines=26> */
[C---:B------:R-:W-:Y:S01]  /*1c10*/  IMAD.SHL.U32 R155, R149.reuse, 0x8, RZ ;  /* 0x00000008959b7824 */ /* 0x040fe200078e00ff */
[C---:B------:R-:W-:Y:S01]  /*1c20*/  SHF.L.U32 R22, R149.reuse, 0x5, RZ ;  /* 0x0000000595167819 */ /* 0x040fe200000006ff */
[----:B------:R-:W-:-:S03]  /*1c30*/  IMAD.SHL.U32 R47, R149, 0x10, RZ ;  /* 0x00000010952f7824 */ /* 0x000fc600078e00ff */
[----:B------:R-:W-:-:S07]  /*1c40*/  LOP3.LUT R118, R155, 0x18, RZ, 0xc0, !PT ;  /* 0x000000189b767812 */ /* 0x000fce00078ec0ff */
[----:B------:R-:W-:Y:S01]  /*1c50*/  @!P3 IMAD.IADD R19, R19, 0x1, -R10 ;  /* 0x000000011313b824 */ /* 0x000fe200078e0a0a */
[----:B------:R-:W-:-:S04]  /*1c60*/  LOP3.LUT R49, R47, 0x3e00, RZ, 0xc0, !PT ;  /* 0x00003e002f317812 */ /* 0x000fc800078ec0ff */
[----:B------:R-:W-:Y:S02]  /*1c70*/  ISETP.GE.U32.AND P4, PT, R19, R10, PT ;  /* 0x0000000a1300720c */ /* 0x000fe40003f86070 */
[----:B------:R-:W-:Y:S02]  /*1c80*/  SHF.R.U32.HI R19, RZ, 0x1, R149 ;  /* 0x00000001ff137819 */ /* 0x000fe40000011695 */
[----:B------:R-:W-:Y:S02]  /*1c90*/  LOP3.LUT R10, R22, 0xc0, RZ, 0xc0, !PT ;  /* 0x000000c0160a7812 */ /* 0x000fe400078ec0ff */
[----:B------:R-:W-:Y:S02]  /*1ca0*/  IADD3 R24, P1, PT, R118, R24, RZ ;  /* 0x0000001876187210 */ /* 0x000fe40007f3e0ff */
[----:B------:R-:W-:Y:S01]  /*1cb0*/  LOP3.LUT R14, R152, R7, RZ, 0x3c, !PT ;  /* 0x00000007980e7212 */ /* 0x000fe200078e3cff */
[----:B------:R-:W-:Y:S01]  /*1cc0*/  IMAD.SHL.U32 R103, R149, 0x4, RZ ;  /* 0x0000000495677824 */ /* 0x000fe200078e00ff */
[----:B------:R-:W-:Y:S01]  /*1cd0*/  LOP3.LUT R49, R49, 0x20, R22, 0xf8, !PT ;  /* 0x0000002031317812 */ /* 0x000fe200078ef816 */
[----:B------:R-:W-:Y:S01]  /*1ce0*/  IMAD.X R25, RZ, RZ, R18, P1 ;  /* 0x000000ffff197224 */ /* 0x000fe200008e0612 */
[----:B------:R-:W-:Y:S01]  /*1cf0*/  LOP3.LUT R20, R10, 0x8, R19, 0xf8, !PT ;  /* 0x000000080a147812 */ /* 0x000fe200078ef813 */
[----:B------:R-:W-:Y:S01]  /*1d00*/  IMAD R17, R17, R140, RZ ;  /* 0x0000008c11117224 */ /* 0x000fe200078e02ff */
[----:B------:R-:W-:Y:S01]  /*1d10*/  ISETP.GE.AND P2, PT, R14, RZ, PT ;  /* 0x000000ff0e00720c */ /* 0x000fe20003f46270 */
[----:B------:R-:W-:Y:S01]  /*1d20*/  @!P3 VIADD R16, R16, 0x1 ;  /* 0x000000011010b836 */ /* 0x000fe20000000000 */
[----:B------:R-:W-:-:S02]  /*1d30*/  LOP3.LUT R47, R47, 0x100, RZ, 0xc0, !PT ;  /* 0x000001002f2f7812 */ /* 0x000fc400078ec0ff */
[----:B------:R-:W-:Y:S02]  /*1d40*/  ISETP.NE.AND P1, PT, R7, RZ, PT ;  /* 0x000000ff0700720c */ /* 0x000fe40003f25270 */
[----:B------:R-:W-:Y:S02]  /*1d50*/  MOV R21, 0x400 ;  /* 0x0000040000157802 */ /* 0x000fe40000000f00 */
[--C-:B------:R-:W-:Y:S02]  /*1d60*/  LOP3.LUT R49, R49, 0x100, R22.reuse, 0xf8, !PT ;  /* 0x0000010031317812 */ /* 0x100fe400078ef816 */
[----:B------:R-:W-:Y:S01]  /*1d70*/  LOP3.LUT R20, R20, 0x18, R103, 0x78, !PT ;  /* 0x0000001814147812 */ /* 0x000fe200078e7867 */
[----:B------:R-:W-:Y:S01]  /*1d80*/  IMAD R17, R0, R141, R17 ;  /* 0x0000008d00117224 */ /* 0x000fe200078e0211 */
[----:B------:R-:W-:Y:S01]  /*1d90*/  LOP3.LUT R47, R47, 0x20, R22, 0xf8, !PT ;  /* 0x000000202f2f7812 */ /* 0x000fe200078ef816 */
[----:B------:R-:W-:Y:S02]  /*1da0*/  @P4 VIADD R16, R16, 0x1 ;  /* 0x0000000110104836 */ /* 0x000fe40000000000 */
[----:B------:R-:W-:Y:S01]  /*1db0*/  IMAD.WIDE.U32 R22, R0, R140, R24 ;  /* 0x0000008c00167225 */ /* 0x000fe200078e0018 */
[----:B-1----:R-:W-:-:S02]  /*1dc0*/  LEA R48, R48, R21, 0x18 ;  /* 0x0000001530307211 */ /* 0x002fc400078ec0ff */
[----:B------:R-:W-:Y:S01]  /*1dd0*/  LOP3.LUT R49, R49, R20, RZ, 0xfc, !PT ;  /* 0x0000001431317212 */ /* 0x000fe200078efcff */
[----:B------:R-:W-:Y:S01]  /*1de0*/  IMAD.MOV.U32 R0, RZ, RZ, R16 ;  /* 0x000000ffff007224 */ /* 0x000fe200078e0010 */
[----:B------:R-:W-:-:S03]  /*1df0*/  IADD3 R23, PT, PT, R23, R17, RZ ;  /* 0x0000001117177210 */ /* 0x000fc60007ffe0ff */
[----:B------:R-:W-:Y:S01]  /*1e00*/  @!P2 IMAD.MOV R0, RZ, RZ, -R0 ;  /* 0x000000ffff00a224 */ /* 0x000fe200078e0a00 */
[----:B------:R-:W-:Y:S02]  /*1e10*/  @!P1 LOP3.LUT R0, RZ, R7, RZ, 0x33, !PT ;  /* 0x00000007ff009212 */ /* 0x000fe400078e33ff */
[--C-:B------:R-:W-:Y:S01]  /*1e20*/  LOP3.LUT R10, R10, 0x8, R149.reuse, 0xf8, !PT ;  /* 0x000000080a0a7812 */ /* 0x100fe200078ef895 */
[----:B------:R-:W-:Y:S01]  /*1e30*/  IMAD.MOV.U32 R107, RZ, RZ, RZ ;  /* 0x000000ffff6b7224 */ /* 0x000fe200078e00ff */
[----:B------:R-:W-:Y:S01]  /*1e40*/  SHF.R.U32.HI R106, RZ, 0x2, R149 ;  /* 0x00000002ff6a7819 */ /* 0x000fe20000011695 */
[----:B------:R-:W-:Y:S01]  /*1e50*/  IMAD R7, R31, R0, RZ ;  /* 0x000000001f077224 */ /* 0x000fe200078e02ff */
[----:B------:R-:W-:Y:S02]  /*1e60*/  LOP3.LUT R10, R10, 0x18, R103, 0x78, !PT ;  /* 0x000000180a0a7812 */ /* 0x000fe400078e7867 */
[----:B------:R-:W-:Y:S01]  /*1e70*/  SHF.R.S32.HI R111, RZ, 0x1f, R152 ;  /* 0x0000001fff6f7819 */ /* 0x000fe20000011498 */
[----:B------:R-:W-:Y:S01]  /*1e80*/  IMAD.WIDE.U32 R22, R0, R30, R22 ;  /* 0x0000001e00167225 */ /* 0x000fe200078e0016 */
[----:B------:R-:W-:-:S03]  /*1e90*/  LOP3.LUT R47, R47, R10, RZ, 0xfc, !PT ;  /* 0x0000000a2f2f7212 */ /* 0x000fc600078efcff */
[----:B------:R-:W-:-:S04]  /*1ea0*/  IMAD.WIDE.U32 R14, R15, 0x40, R106 ;  /* 0x000000400f0e7825 */ /* 0x000fc800078e006a */
[-C--:B------:R-:W-:Y:S02]  /*1eb0*/  IMAD R147, R141, R106.reuse, RZ ;  /* 0x0000006a8d937224 */ /* 0x080fe400078e02ff */
[----:B------:R-:W-:Y:S02]  /*1ec0*/  IMAD R143, R139, R106, RZ ;  /* 0x0000006a8b8f7224 */ /* 0x000fe400078e02ff */
[----:B------:R-:W-:Y:S01]  /*1ed0*/  VIADD R151, R61, 0xffffffff ;  /* 0xffffffff3d977836 */ /* 0x000fe20000000000 */
[----:B------:R-:W-:Y:S01]  /*1ee0*/  SHF.R.U32.HI R62, RZ, 0x3, R149 ;  /* 0x00000003ff3e7819 */ /* 0x000fe20000011695 */
[----:B------:R-:W-:Y:S01]  /*1ef0*/  IMAD.SHL.U32 R65, R140, 0x20, RZ ;  /* 0x000000208c417824 */ /* 0x000fe200078e00ff */
[----:B------:R-:W-:Y:S01]  /*1f00*/  LOP3.LUT R64, R149, 0x3, RZ, 0xc0, !PT ;  /* 0x0000000395407812 */ /* 0x000fe200078ec0ff */
[----:B------:R-:W-:Y:S01]  /*1f10*/  IMAD.SHL.U32 R67, R138, 0x20, RZ ;  /* 0x000000208a437824 */ /* 0x000fe200078e00ff */
[----:B------:R-:W-:Y:S01]  /*1f20*/  SHF.L.U64.HI R66, R140, 0x5, R141 ;  /* 0x000000058c427819 */ /* 0x000fe2000001028d */
[----:B------:R-:W-:Y:S01]  /*1f30*/  IMAD.SHL.U32 R60, R151, 0x80, RZ ;  /* 0x00000080973c7824 */ /* 0x000fe200078e00ff */
[----:B------:R-:W-:-:S02]  /*1f40*/  SHF.L.U64.HI R68, R138, 0x5, R139 ;  /* 0x000000058a447819 */ /* 0x000fc4000001028b */
[----:B------:R-:W-:Y:S02]  /*1f50*/  LOP3.LUT R103, R103, 0xc, RZ, 0xc0, !PT ;  /* 0x0000000c67677812 */ /* 0x000fe400078ec0ff */
[C---:B------:R-:W-:Y:S02]  /*1f60*/  LOP3.LUT R117, R118.reuse, 0x20, RZ, 0xfc, !PT ;  /* 0x0000002076757812 */ /* 0x040fe400078efcff */
[----:B------:R-:W-:Y:S01]  /*1f70*/  LOP3.LUT R116, R118, 0x40, RZ, 0xfc, !PT ;  /* 0x0000004076747812 */ /* 0x000fe200078efcff */
        /* <DEDUP_REMOVED lines=8> */
[----:B------:R-:W-:Y:S02]  /*2000*/  LOP3.LUT R16, R155, 0xc0, RZ, 0xc0, !PT ;  /* 0x000000c09b107812 */ /* 0x000fe400078ec0ff */
[----:B------:R-:W-:Y:S02]  /*2010*/  IADD3 R24, P1, PT, R118, R17, RZ ;  /* 0x0000001176187210 */ /* 0x000fe40007f3e0ff */
[----:B------:R-:W-:Y:S01]  /*2020*/  SHF.R.S32.HI R20, RZ, 0x1f, R0 ;  /* 0x0000001fff147819 */ /* 0x000fe20000011400 */
[----:B------:R-:W-:Y:S01]  /*2030*/  IMAD R11, R29, R152, RZ ;  /* 0x000000981d0b7224 */ /* 0x000fe200078e02ff */
[----:B------:R-:W-:Y:S01]  /*2040*/  LOP3.LUT R17, R16, 0x18, R149, 0xf8, !PT ;  /* 0x0000001810117812 */ /* 0x000fe200078ef895 */
[----:B------:R-:W-:-:S02]  /*2050*/  IMAD.X R25, RZ, RZ, R18, P1 ;  /* 0x000000ffff197224 */ /* 0x000fc400008e0612 */
[----:B------:R-:W-:Y:S01]  /*2060*/  IMAD R7, R20, R30, R7 ;  /* 0x0000001e14077224 */ /* 0x000fe200078e0207 */
[----:B------:R-:W-:Y:S01]  /*2070*/  LOP3.LUT R10, R17, R118, RZ, 0x3c, !PT ;  /* 0x00000076110a7212 */ /* 0x000fe200078e3cff */
[----:B------:R-:W-:Y:S02]  /*2080*/  IMAD R11, R28, R111, R11 ;  /* 0x0000006f1c0b7224 */ /* 0x000fe400078e020b */
[----:B------:R-:W-:Y:S01]  /*2090*/  IMAD.WIDE.U32 R24, R152, R28, R24 ;  /* 0x0000001c98187225 */ /* 0x000fe200078e0018 */
[----:B------:R-:W-:Y:S02]  /*20a0*/  IADD3 R23, PT, PT, R23, R7, RZ ;  /* 0x0000000717177210 */ /* 0x000fe40007ffe0ff */
[----:B------:R-:W-:Y:S01]  /*20b0*/  LOP3.LUT R155, R10, 0x1f20, R155, 0xf8, !PT ;  /* 0x00001f200a9b7812 */ /* 0x000fe200078ef89b */
[----:B------:R-:W-:Y:S02]  /*20c0*/  IMAD R7, R15, R26, RZ ;  /* 0x0000001a0f077224 */ /* 0x000fe400078e02ff */
[----:B------:R-:W-:-:S02]  /*20d0*/  IMAD.IADD R11, R25, 0x1, R11 ;  /* 0x00000001190b7824 */ /* 0x000fc400078e020b */
[----:B------:R-:W-:Y:S02]  /*20e0*/  IMAD.MOV.U32 R10, RZ, RZ, R24 ;  /* 0x000000ffff0a7224 */ /* 0x000fe400078e0018 */
[C---:B------:R-:W-:Y:S02]  /*20f0*/  IMAD R7, R14.reuse, R27, R7 ;  /* 0x0000001b0e077224 */ /* 0x040fe400078e0207 */
[----:B------:R-:W-:Y:S01]  /*2100*/  IMAD.WIDE.U32 R14, R14, R26, R10 ;  /* 0x0000001a0e0e7225 */ /* 0x000fe200078e000a */
[----:B------:R-:W-:-:S04]  /*2110*/  SHF.R.S32.HI R11, RZ, 0x1f, R74 ;  /* 0x0000001fff0b7819 */ /* 0x000fc8000001144a */
[----:B------:R-:W-:Y:S01]  /*2120*/  LEA.HI R11, R11, R74, RZ, 0x7 ;  /* 0x0000004a0b0b7211 */ /* 0x000fe200078f38ff */
[----:B------:R-:W-:-:S03]  /*2130*/  IMAD.WIDE.U32 R16, R106, R140, R22 ;  /* 0x0000008c6a107225 */ /* 0x000fc600078e0016 */
[----:B------:R-:W-:Y:S02]  /*2140*/  SHF.R.S32.HI R11, RZ, 0x7, R11 ;  /* 0x00000007ff0b7819 */ /* 0x000fe4000001140b */
[----:B------:R-:W-:Y:S02]  /*2150*/  IADD3 R147, PT, PT, R17, R147, RZ ;  /* 0x0000009311937210 */ /* 0x000fe40007ffe0ff */
[----:B----4-:R-:W-:Y:S02]  /*2160*/  LEA R146, P0, R16, R8, 0x1 ;  /* 0x0000000810927211 */ /* 0x010fe400078008ff */
[----:B------:R-:W-:Y:S02]  /*2170*/  VIMNMX R70, PT, PT, R142, R11, !PT ;  /* 0x0000000b8e467248 */ /* 0x000fe40007fe0100 */
[----:B------:R-:W-:Y:S02]  /*2180*/  IADD3 R18, P1, PT, R118, R6, RZ ;  /* 0x0000000676127210 */ /* 0x000fe40007f3e0ff */
[----:B------:R-:W-:-:S02]  /*2190*/  LEA.HI.X R147, R16, R9, R147, 0x1, P0 ;  /* 0x0000000910937211 */ /* 0x000fc400000f0c93 */
[----:B------:R-:W-:Y:S01]  /*21a0*/  ISETP.GT.AND P0, PT, R61, R70, PT ;  /* 0x000000463d00720c */ /* 0x000fe20003f04270 */
[----:B------:R-:W-:Y:S02]  /*21b0*/  IMAD.X R19, RZ, RZ, R2, P1 ;  /* 0x000000ffff137224 */ /* 0x000fe400008e0602 */
[----:B------:R-:W-:Y:S01]  /*21c0*/  IMAD.WIDE.U32 R18, R106, R138, R18 ;  /* 0x0000008a6a127225 */ /* 0x000fe200078e0012 */
[----:B------:R-:W-:-:S03]  /*21d0*/  LEA R108, P2, R14, R4, 0x1 ;  /* 0x000000040e6c7211 */ /* 0x000fc600078408ff */
        /* <DEDUP_REMOVED lines=25> */
[----:B------:R-:W-:Y:S01]  /*2370*/  IMAD R95, R61, -0x80, R74 ;  /* 0xffffff803d5f7824 */ /* 0x000fe200078e024a */
[C---:B------:R-:W-:Y:S01]  /*2380*/  SHF.L.U32 R96, R105.reuse, 0x6, RZ ;  /* 0x0000000669607819 */ /* 0x040fe200000006ff */
[C---:B------:R-:W-:Y:S01]  /*2390*/  IMAD.SHL.U32 R101, R105.reuse, 0x20, RZ ;  /* 0x0000002069657824 */ /* 0x040fe200078e00ff */
[----:B------:R-:W-:Y:S01]  /*23a0*/  IADD3 R99, PT, PT, R106, 0x40, RZ ;  /* 0x000000406a637810 */ /* 0x000fe20007ffe0ff */
[----:B------:R-:W-:Y:S01]  /*23b0*/  IMAD R97, R105, 0x60, RZ ;  /* 0x0000006069617824 */ /* 0x000fe200078e02ff */
[----:B------:R-:W-:Y:S01]  /*23c0*/  MOV R93, R61 ;  /* 0x0000003d005d7202 */ /* 0x000fe20000000f00 */
[----:B------:R-:W-:Y:S01]  /*23d0*/  IMAD R94, R61, -0x80, R63 ;  /* 0xffffff803d5e7824 */ /* 0x000fe200078e023f */
        /* <DEDUP_REMOVED lines=23> */
[-C--:B------:R-:W-:Y:S02]  /*2550*/  IMAD R11, R23, R0.reuse, RZ ;  /* 0x00000000170b7224 */ /* 0x080fe400078e02ff */
[----:B------:R-:W-:Y:S02]  /*2560*/  IMAD.IADD R25, R25, 0x1, R9 ;  /* 0x0000000119197824 */ /* 0x000fe400078e0209 */
[----:B------:R-:W-:Y:S02]  /*2570*/  IMAD R9, R13, R0, RZ ;  /* 0x000000000d097224 */ /* 0x000fe400078e02ff */
[-C--:B------:R-:W-:Y:S01]  /*2580*/  IMAD R18, R22, R20.reuse, R11 ;  /* 0x0000001416127224 */ /* 0x080fe200078e020b */
[----:B------:R-:W-:Y:S01]  /*2590*/  SHF.R.S32.HI R11, RZ, 0x1f, R74 ;  /* 0x0000001fff0b7819 */ /* 0x000fe2000001144a */
[----:B------:R-:W-:Y:S01]  /*25a0*/  IMAD R20, R12, R20, R9 ;  /* 0x000000140c147224 */ /* 0x000fe200078e0209 */
[----:B------:R-:W-:Y:S01]  /*25b0*/  IADD3 R9, P0, PT, -R74, R106, RZ ;  /* 0x0000006a4a097210 */ /* 0x000fe20007f1e1ff */
[----:B------:R-:W-:-:S03]  /*25c0*/  IMAD.WIDE.U32 R22, R0, R22, R26 ;  /* 0x0000001600167225 */ /* 0x000fc600078e001a */
[----:B------:R-:W-:Y:S01]  /*25d0*/  IADD3.X R11, PT, PT, RZ, ~R11, RZ, P0, !PT ;  /* 0x8000000bff0b7210 */ /* 0x000fe200007fe4ff */
[----:B------:R-:W-:Y:S01]  /*25e0*/  IMAD.WIDE.U32 R12, R0, R12, R24 ;  /* 0x0000000c000c7225 */ /* 0x000fe200078e0018 */
[----:B-----5:R-:W-:-:S03]  /*25f0*/  IADD3 R0, PT, PT, R60, R3, RZ ;  /* 0x000000033c007210 */ /* 0x020fc60007ffe0ff */
[-C--:B------:R-:W-:Y:S01]  /*2600*/  IMAD R2, R106, R105.reuse, RZ ;  /* 0x000000696a027224 */ /* 0x080fe200078e02ff */
[----:B------:R-:W-:Y:S01]  /*2610*/  IADD3 R21, PT, PT, R13, R20, RZ ;  /* 0x000000140d157210 */ /* 0x000fe20007ffe0ff */
[----:B------:R-:W-:Y:S02]  /*2620*/  IMAD R13, R0, R105, RZ ;  /* 0x00000069000d7224 */ /* 0x000fe400078e02ff */
[----:B------:R-:W-:Y:S01]  /*2630*/  IMAD.IADD R19, R23, 0x1, R18 ;  /* 0x0000000117137824 */ /* 0x000fe200078e0212 */
[----:B------:R-:W-:Y:S01]  /*2640*/  IADD3 R0, PT, PT, R103, R2, RZ ;  /* 0x0000000267007210 */ /* 0x000fe20007ffe0ff */
[----:B------:R-:W-:Y:S01]  /*2650*/  IMAD R2, R64, 0x8, R2 ;  /* 0x0000000840027824 */ /* 0x000fe200078e0202 */
[----:B------:R-:W-:Y:S01]  /*2660*/  SHF.R.S32.HI R3, RZ, 0x1f, R13 ;  /* 0x0000001fff037819 */ /* 0x000fe2000001140d */
[----:B------:R-:W-:Y:S01]  /*2670*/  IMAD.MOV.U32 R20, RZ, RZ, R12 ;  /* 0x000000ffff147224 */ /* 0x000fe200078e000c */
[----:B------:R-:W-:Y:S01]  /*2680*/  IADD3 R12, P1, PT, R13, R0, RZ ;  /* 0x000000000d0c7210 */ /* 0x000fe20007f3e0ff */
[----:B------:R-:W-:Y:S01]  /*2690*/  IMAD R71, R11, R112, RZ ;  /* 0x000000700b477224 */ /* 0x000fe200078e02ff */
[----:B------:R-:W-:Y:S01]  /*26a0*/  IADD3 R80, P0, PT, R13, R2, RZ ;  /* 0x000000020d507210 */ /* 0x000fe20007f1e0ff */
[----:B------:R-:W-:-:S02]  /*26b0*/  IMAD.MOV.U32 R18, RZ, RZ, R22 ;  /* 0x000000ffff127224 */ /* 0x000fc400078e0016 */
[----:B------:R-:W-:Y:S01]  /*26c0*/  IMAD R11, R11, R114, RZ ;  /* 0x000000720b0b7224 */ /* 0x000fe200078e02ff */
[----:B------:R-:W-:Y:S01]  /*26d0*/  LEA.HI.X.SX32 R75, R2, R3, 0x1, P0 ;  /* 0x00000003024b7211 */ /* 0x000fe200000f0eff */
[----:B------:R-:W-:Y:S01]  /*26e0*/  IMAD R71, R113, R9, R71 ;  /* 0x0000000971477224 */ /* 0x000fe200078e0247 */
[----:B------:R-:W-:Y:S01]  /*26f0*/  LEA.HI.X.SX32 R3, R0, R3, 0x1, P1 ;  /* 0x0000000300037211 */ /* 0x000fe200008f0eff */
[-C--:B------:R-:W-:Y:S01]  /*2700*/  IMAD R11, R115, R9.reuse, R11 ;  /* 0x00000009730b7224 */ /* 0x080fe200078e020b */
[----:B------:R-:W-:Y:S01]  /*2710*/  SHF.L.U64.HI R75, R80, 0x1, R75 ;  /* 0x00000001504b7819 */ /* 0x000fe2000001024b */
[-C--:B------:R-:W-:Y:S01]  /*2720*/  IMAD.WIDE.U32 R18, R112, R9.reuse, R18 ;  /* 0x0000000970127225 */ /* 0x080fe200078e0012 */
[----:B------:R-:W-:Y:S02]  /*2730*/  SHF.L.U64.HI R0, R12, 0x1, R3 ;  /* 0x000000010c007819 */ /* 0x000fe40000010203 */
[----:B------:R-:W-:Y:S01]  /*2740*/  SHF.L.U32 R80, R80, 0x1, RZ ;  /* 0x0000000150507819 */ /* 0x000fe200000006ff */
[----:B------:R-:W-:Y:S01]  /*2750*/  IMAD.WIDE.U32 R8, R114, R9, R20 ;  /* 0x0000000972087225 */ /* 0x000fe200078e0014 */
[----:B------:R-:W-:-:S02]  /*2760*/  LEA R76, P1, R18, R16, 0x1 ;  /* 0x00000010124c7211 */ /* 0x000fc400078208ff */
[----:B------:R-:W-:Y:S01]  /*2770*/  IADD3 R78, P3, PT, R6, R80, RZ ;  /* 0x00000050064e7210 */ /* 0x000fe20007f7e0ff */
[----:B------:R-:W-:Y:S01]  /*2780*/  IMAD.IADD R71, R19, 0x1, R71 ;  /* 0x0000000113477824 */ /* 0x000fe200078e0247 */
[----:B------:R-:W-:Y:S01]  /*2790*/  IADD3 R11, PT, PT, R9, R11, RZ ;  /* 0x0000000b090b7210 */ /* 0x000fe20007ffe0ff */
[----:B------:R-:W-:Y:S01]  /*27a0*/  IMAD.SHL.U32 R12, R12, 0x2, RZ ;  /* 0x000000020c0c7824 */ /* 0x000fe200078e00ff */
[----:B------:R-:W-:Y:S02]  /*27b0*/  LEA R10, P0, R8, R14, 0x1 ;  /* 0x0000000e080a7211 */ /* 0x000fe400078008ff */
[----:B------:R-:W-:Y:S02]  /*27c0*/  LEA.HI.X R71, R18, R17, R71, 0x1, P1 ;  /* 0x0000001112477211 */ /* 0x000fe400008f0c47 */
[----:B------:R-:W-:Y:S02]  /*27d0*/  LEA.HI.X R11, R8, R15, R11, 0x1, P0 ;  /* 0x0000000f080b7211 */ /* 0x000fe400000f0c0b */
[----:B------:R-:W-:-:S02]  /*27e0*/  IADD3 R50, P1, PT, R6, R12, RZ ;  /* 0x0000000c06327210 */ /* 0x000fc40007f3e0ff */
[C---:B------:R-:W-:Y:S02]  /*27f0*/  IADD3 R12, P0, PT, R4.reuse, R12, RZ ;  /* 0x0000000c040c7210 */ /* 0x040fe40007f1e0ff */
[----:B------:R-:W-:Y:S01]  /*2800*/  IADD3 R80, P2, PT, R4, R80, RZ ;  /* 0x0000005004507210 */ /* 0x000fe20007f5e0ff */
[C-C-:B------:R-:W-:Y:S01]  /*2810*/  IMAD.X R51, R7.reuse, 0x1, R0.reuse, P1 ;  /* 0x0000000107337824 */ /* 0x140fe200008e0600 */
[-C--:B------:R-:W-:Y:S01]  /*2820*/  IADD3.X R73, PT, PT, R7, R75.reuse, RZ, P3, !PT ;  /* 0x0000004b07497210 */ /* 0x080fe20001ffe4ff */
[C---:B------:R-:W-:Y:S01]  /*2830*/  IMAD.X R13, R5.reuse, 0x1, R0, P0 ;  /* 0x00000001050d7824 */ /* 0x040fe200000e0600 */
[----:B------:R-:W-:-:S09]  /*2840*/  IADD3.X R75, PT, PT, R5, R75, RZ, P2, !PT ;  /* 0x0000004b054b7210 */ /* 0x000fd200017fe4ff */
.L_x_4198:
[----:B------:R-:W-:Y:S01]  /*2850*/  VIADD R94, R94, 0x80 ;  /* 0x000000805e5e7836 */ /* 0x000fe20000000000 */
[----:B------:R-:W-:Y:S01]  /*2860*/  BSSY.RECONVERGENT B0, `(.L_x_4130) ;  /* 0x0000014000007945 */ /* 0x000fe20003800200 */
[----:B------:R-:W-:Y:S03]  /*2870*/  VIADD R95, R95, 0x80 ;  /* 0x000000805f5f7836 */ /* 0x000fe60000000000 */
[-C--:B------:R-:W-:Y:S02]  /*2880*/  ISETP.GE.AND P0, PT, R106, R94.reuse, PT ;  /* 0x0000005e6a00720c */ /* 0x080fe40003f06270 */
[-C--:B------:R-:W-:Y:S02]  /*2890*/  ISETP.GE.AND P5, PT, R100, R94.reuse, PT ;  /* 0x0000005e6400720c */ /* 0x080fe40003fa6270 */
        /* <DEDUP_REMOVED lines=16> */
.L_x_4131:
[----:B------:R-:W-:Y:S05]  /*29a0*/  BSYNC.RECONVERGENT B0 ;  /* 0x0000000000007941 */ /* 0x000fea0003800200 */
.L_x_4130:
        /* <DEDUP_REMOVED lines=15> */
.L_x_4133:
[----:B------:R-:W-:Y:S05]  /*2aa0*/  BSYNC.RECONVERGENT B0 ;  /* 0x0000000000007941 */ /* 0x000fea0003800200 */
.L_x_4132:
        /* <DEDUP_REMOVED lines=18> */
.L_x_4135:
[----:B------:R-:W-:Y:S05]  /*2bd0*/  BSYNC.RECONVERGENT B0 ;  /* 0x0000000000007941 */ /* 0x000fea0003800200 */
.L_x_4134:
        /* <DEDUP_REMOVED lines=18> */
.L_x_4137:
[----:B------:R-:W-:Y:S05]  /*2d00*/  BSYNC.RECONVERGENT B0 ;  /* 0x0000000000007941 */ /* 0x000fea0003800200 */
.L_x_4136:
        /* <DEDUP_REMOVED lines=27> */
.L_x_4141:
[----:B------:R-:W-:Y:S05]  /*2ec0*/  BSYNC.RECONVERGENT B0 ;  /* 0x0000000000007941 */ /* 0x000fea0003800200 */
.L_x_4140:
        /* <DEDUP_REMOVED lines=15> */
.L_x_4143:
[----:B------:R-:W-:Y:S05]  /*2fc0*/  BSYNC.RECONVERGENT B0 ;  /* 0x0000000000007941 */ /* 0x000fea0003800200 */
.L_x_4142:
        /* <DEDUP_REMOVED lines=15> */
.L_x_4145:
[----:B------:R-:W-:Y:S05]  /*30c0*/  BSYNC.RECONVERGENT B0 ;  /* 0x0000000000007941 */ /* 0x000fea0003800200 */
.L_x_4144:
        /* <DEDUP_REMOVED lines=19> */
.L_x_4139:
        /* <DEDUP_REMOVED lines=62> */
.L_x_4151:
[----:B------:R-:W-:Y:S05]  /*35e0*/  BSYNC.RECONVERGENT B0 ;  /* 0x0000000000007941 */ /* 0x000fea0003800200 */
.L_x_4150:
        /* <DEDUP_REMOVED lines=52> */
.L_x_4153:
[----:B------:R-:W-:Y:S05]  /*3930*/  BSYNC.RECONVERGENT B0 ;  /* 0x0000000000007941 */ /* 0x000fea0003800200 */
.L_x_4152:
        /* <DEDUP_REMOVED lines=51> */
.L_x_4149:
[----:B------:R-:W-:Y:S05]  /*3c70*/  BSYNC.RECONVERGENT B1 ;  /* 0x0000000000017941 */ /* 0x000fea0003800200 */
.L_x_4148:
        /* <DEDUP_REMOVED lines=67> */
.L_x_4157:
[----:B------:R-:W-:Y:S05]  /*40b0*/  BSYNC.RECONVERGENT B0 ;  /* 0x0000000000007941 */ /* 0x000fea0003800200 */
.L_x_4156:
        /* <DEDUP_REMOVED lines=52> */
.L_x_4159:
[----:B------:R-:W-:Y:S05]  /*4400*/  BSYNC.RECONVERGENT B0 ;  /* 0x0000000000007941 */ /* 0x000fea0003800200 */
.L_x_4158:
        /* <DEDUP_REMOVED lines=51> */
.L_x_4155:
[----:B------:R-:W-:Y:S05]  /*4740*/  BSYNC.RECONVERGENT B1 ;  /* 0x0000000000017941 */ /* 0x000fea0003800200 */
.L_x_4154:
        /* <DEDUP_REMOVED lines=65> */
.L_x_4163:
[----:B------:R-:W-:Y:S05]  /*4b60*/  BSYNC.RECONVERGENT B0 ;  /* 0x0000000000007941 */ /* 0x000fea0003800200 */
.L_x_4162:
        /* <DEDUP_REMOVED lines=52> */
.L_x_4165:
[----:B------:R-:W-:Y:S05]  /*4eb0*/  BSYNC.RECONVERGENT B0 ;  /* 0x0000000000007941 */ /* 0x000fea0003800200 */
.L_x_4164:
        /* <DEDUP_REMOVED lines=51> */
.L_x_4161:
[----:B------:R-:W-:Y:S05]  /*51f0*/  BSYNC.RECONVERGENT B1 ;  /* 0x0000000000017941 */ /* 0x000fea0003800200 */
.L_x_4160:
        /* <DEDUP_REMOVED lines=68> */
.L_x_4169:
[----:B------:R-:W-:Y:S05]  /*5640*/  BSYNC.RECONVERGENT B0 ;  /* 0x0000000000007941 */ /* 0x000fea0003800200 */
.L_x_4168:
        /* <DEDUP_REMOVED lines=52> */
.L_x_4171:
[----:B------:R-:W-:Y:S05]  /*5990*/  BSYNC.RECONVERGENT B0 ;  /* 0x0000000000007941 */ /* 0x000fea0003800200 */
.L_x_4170:
        /* <DEDUP_REMOVED lines=51> */
.L_x_4167:
[----:B------:R-:W-:Y:S05]  /*5cd0*/  BSYNC.RECONVERGENT B1 ;  /* 0x0000000000017941 */ /* 0x000fea0003800200 */
.L_x_4166:
[----:B------:R-:W2:Y:S02]  /*5ce0*/  LD.E R3, desc[UR4][R120.64+0xd0] ;  /* 0x0000d00478037980 */ /* 0x000ea4000c101900 */
[----:B--2---:R-:W-:Y:S05]  /*5cf0*/  IMAD.U32 R3, R3, -0x40, RZ ;  /* 0xffffffc003037824 */ /* 0x004fea00078e00ff */
[C---:B------:R-:W-:Y:S02]  /*5d00*/  LEA R12, P1, R3.reuse, R12, 0x1 ;  /* 0x0000000c030c7211 */ /* 0x040fe400078208ff */
[C---:B------:R-:W-:Y:S02]  /*5d10*/  LEA R50, P0, R3.reuse, R50, 0x1 ;  /* 0x0000003203327211 */ /* 0x040fe400078008ff */
[C---:B------:R-:W-:Y:S02]  /*5d20*/  LEA.HI.X.SX32 R13, R3.reuse, R13, 0x1, P1 ;  /* 0x0000000d030d7211 */ /* 0x040fe400008f0eff */
[----:B------:R-:W-:Y:S01]  /*5d30*/  LEA.HI.X.SX32 R51, R3, R51, 0x1, P0 ;  /* 0x0000003303337211 */ /* 0x000fe200000f0eff */
[----:B------:R-:W-:Y:S05]  /*5d40*/  BRA `(.L_x_4146) ;  /* 0x0000004800047947 */ /* 0x000fea0003800000 */
.L_x_4147:
        /* <DEDUP_REMOVED lines=99> */
.L_x_4175:
[----:B------:R-:W-:Y:S05]  /*6380*/  BSYNC.RECONVERGENT B0 ;  /* 0x0000000000007941 */ /* 0x000fea0003800200 */
.L_x_4174:
        /* <DEDUP_REMOVED lines=93> */
.L_x_4177:
[----:B------:R-:W-:Y:S05]  /*6960*/  BSYNC.RECONVERGENT B0 ;  /* 0x0000000000007941 */ /* 0x000fea0003800200 */
.L_x_4176:
        /* <DEDUP_REMOVED lines=92> */
.L_x_4173:
[----:B------:R-:W-:Y:S05]  /*6f30*/  BSYNC.RECONVERGENT B1 ;  /* 0x0000000000017941 */ /* 0x000fea0003800200 */
.L_x_4172:
        /* <DEDUP_REMOVED lines=98> */
.L_x_4181:
[----:B------:R-:W-:Y:S05]  /*7560*/  BSYNC.RECONVERGENT B0 ;  /* 0x0000000000007941 */ /* 0x000fea0003800200 */
.L_x_4180:
        /* <DEDUP_REMOVED lines=93> */
.L_x_4183:
[----:B------:R-:W-:Y:S05]  /*7b40*/  BSYNC.RECONVERGENT B0 ;  /* 0x0000000000007941 */ /* 0x000fea0003800200 */
.L_x_4182:
        /* <DEDUP_REMOVED lines=92> */
.L_x_4179:
[----:B------:R-:W-:Y:S05]  /*8110*/  BSYNC.RECONVERGENT B1 ;  /* 0x0000000000017941 */ /* 0x000fea0003800200 */
.L_x_4178:
        /* <DEDUP_REMOVED lines=98> */
.L_x_4187:
[----:B------:R-:W-:Y:S05]  /*8740*/  BSYNC.RECONVERGENT B0 ;  /* 0x0000000000007941 */ /* 0x000fea0003800200 */
.L_x_4186:
        /* <DEDUP_REMOVED lines=93> */
.L_x_4189:
[----:B------:R-:W-:Y:S05]  /*8d20*/  BSYNC.RECONVERGENT B0 ;  /* 0x0000000000007941 */ /* 0x000fea0003800200 */
.L_x_4188:
        /* <DEDUP_REMOVED lines=92> */
.L_x_4185:
[----:B------:R-:W-:Y:S05]  /*92f0*/  BSYNC.RECONVERGENT B1 ;  /* 0x0000000000017941 */ /* 0x000fea0003800200 */
.L_x_4184:
        /* <DEDUP_REMOVED lines=101> */
.L_x_4193:
[----:B------:R-:W-:Y:S05]  /*9950*/  BSYNC.RECONVERGENT B0 ;  /* 0x0000000000007941 */ /* 0x000fea0003800200 */
.L_x_4192:
        /* <DEDUP_REMOVED lines=92> */
.L_x_4195:
[----:B------:R-:W-:Y:S05]  /*9f20*/  BSYNC.RECONVERGENT B0 ;  /* 0x0000000000007941 */ /* 0x000fea0003800200 */
.L_x_4194:
[----:B------:R-:W-:Y:S05]  /*9f30*/  @P3 BRA `(.L_x_4191) ;  /* 0x0000000400643947 */ /* 0x000fea0003800000 */
[----:B------:R-:W-:Y:S01]  /*9f40*/  ISETP.GE.AND P0, PT, R116, R9, PT ;  /* 0x000000097400720c */ /* 0x000fe20003f06270 */
[----:B------:R-:W5:Y:S11]  /*9f50*/  LD.E.128 R40, desc[UR4][R24.64+0x80] ;  /* 0x0000800418287980 */ /* 0x000f76000c101d00 */
[----:B------:R-:W-:Y:S01]  /*9f60*/  @!UPT UIADD3 URZ, UPT, UPT, URZ, URZ, URZ ;  /* 0x000000fffffff290 */ /* 0x000fe2000fffe0ff */
[----:B------:R-:W-:Y:S04]  /*9f70*/  @!P0 ISETP.GT.AND P1, PT, R15, 0x40, PT ;  /* 0x000000400f00880c */ /* 0x000fe80003f24270 */
[----:B--2---:R-:W-:Y:S02]  /*9f80*/  @!P0 SEL R56, R14, RZ, !P1 ;  /* 0x000000ff0e388207 */ /* 0x004fe40004800000 */
        /* <DEDUP_REMOVED lines=84> */
.L_x_4191:
[----:B------:R-:W-:Y:S05]  /*a4d0*/  BSYNC.RECONVERGENT B1 ;  /* 0x0000000000017941 */ /* 0x000fea0003800200 */
.L_x_4190:
[----:B------:R-:W3:Y:S01]  /*a4e0*/  LD.E R3, desc[UR4][R120.64+0xd0] ;  /* 0x0000d00478037980 */ /* 0x000ee2000c101900 */
[----:B------:R-:W-:Y:S02]  /*a4f0*/  IMAD.MOV.U32 R81, RZ, RZ, R75 ;  /* 0x000000ffff517224 */ /* 0x000fe400078e004b */
[----:B-----5:R-:W-:Y:S02]  /*a500*/  IMAD.MOV.U32 R79, RZ, RZ, R73 ;  /* 0x000000ffff4f7224 */ /* 0x020fe400078e0049 */
[----:B---3--:R-:W-:Y:S05]  /*a510*/  IMAD.U32 R3, R3, -0x40, RZ ;  /* 0xffffffc003037824 */ /* 0x008fea00078e00ff */
[C---:B------:R-:W-:Y:S02]  /*a520*/  LEA R80, P1, R3.reuse, R80, 0x1 ;  /* 0x0000005003507211 */ /* 0x040fe400078208ff */
[C---:B------:R-:W-:Y:S02]  /*a530*/  LEA R78, P0, R3.reuse, R78, 0x1 ;  /* 0x0000004e034e7211 */ /* 0x040fe400078008ff */
[C---:B------:R-:W-:Y:S02]  /*a540*/  LEA.HI.X.SX32 R75, R3.reuse, R81, 0x1, P1 ;  /* 0x00000051034b7211 */ /* 0x040fe400008f0eff */
[----:B------:R-:W-:Y:S09]  /*a550*/  LEA.HI.X.SX32 R73, R3, R79, 0x1, P0 ;  /* 0x0000004f03497211 */ /* 0x000ff200000f0eff */
.L_x_4146:
[----:B------:R-:W-:Y:S05]  /*a560*/  BSYNC.RECONVERGENT B2 ;  /* 0x0000000000027941 */ /* 0x000fea0003800200 */
.L_x_4138:
        /* <DEDUP_REMOVED lines=101> */
.L_x_4197:
[----:B------:R-:W-:Y:S05]  /*abc0*/  BSYNC.RECONVERGENT B0 ;  /* 0x0000000000007941 */ /* 0x000fea0003800200 */
.L_x_4196:
[----:B------:R-:W-:Y:S05]  /*abd0*/  @P2 BRA `(.L_x_4198) ;  /* 0xffffff7c001c2947 */ /* 0x000fea000383ffff */
.L_x_4129:
[----:B------:R-:W-:Y:S05]  /*abe0*/  WARPSYNC.ALL ;  /* 0x0000000000007948 */ /* 0x000fea0003800000 */
[----:B------:R-:W-:Y:S06]  /*abf0*/  BAR.SYNC.DEFER_BLOCKING 0x0 ;  /* 0x0000000000007b1d */ /* 0x000fec0000010000 */
[----:B-----5:R-:W2:Y:S01]  /*ac00*/  LD.E R3, desc[UR4][R120.64+0xd0] ;  /* 0x0000d00478037980 */ /* 0x020ea2000c101900 */
        /* <DEDUP_REMOVED lines=26> */
.L_x_4203:
[----:B------:R2:W-:Y:S02]  /*adb0*/  STS.128 [R155+0x2000], RZ ;  /* 0x002000ff9b007388 */ /* 0x0005e40000000c00 */
.L_x_4202:
[----:B------:R-:W-:Y:S05]  /*adc0*/  BSYNC.RECONVERGENT B0 ;  /* 0x0000000000007941 */ /* 0x000fea0003800200 */
.L_x_4201:
        /* <DEDUP_REMOVED lines=24> */
.L_x_4205:
[----:B------:R1:W-:Y:S01]  /*af50*/  STS.128 [R155+0x2800], RZ ;  /* 0x002800ff9b007388 */ /* 0x0003e20000000c00 */
[----:B------:R-:W-:Y:S05]  /*af60*/  BRA `(.L_x_4204) ;  /* 0x0000003400d87947 */ /* 0x000fea0003800000 */
.L_x_4200:
        /* <DEDUP_REMOVED lines=80> */
.L_x_4212:
[----:B------:R-:W-:Y:S05]  /*b470*/  BSYNC.RECONVERGENT B0 ;  /* 0x0000000000007941 */ /* 0x000fea0003800200 */
.L_x_4211:
[----:B-----5:R-:W-:Y:S01]  /*b480*/  IMAD.MOV.U32 R6, RZ, RZ, R10 ;  /* 0x000000ffff067224 */ /* 0x020fe200078e000a */
[----:B------:R-:W-:Y:S01]  /*b490*/  MOV R4, R8 ;  /* 0x0000000800047202 */ /* 0x000fe20000000f00 */
[----:B------:R-:W-:Y:S01]  /*b4a0*/  IMAD.MOV.U32 R7, RZ, RZ, R11 ;  /* 0x000000ffff077224 */ /* 0x000fe200078e000b */
[----:B------:R-:W-:Y:S02]  /*b4b0*/  MOV R5, R9 ;  /* 0x0000000900057202 */ /* 0x000fe40000000f00 */
.L_x_4210:
[----:B------:R-:W-:Y:S05]  /*b4c0*/  BSYNC.RECONVERGENT B1 ;  /* 0x0000000000017941 */ /* 0x000fea0003800200 */
.L_x_4209:
        /* <DEDUP_REMOVED lines=49> */
.L_x_4216:
[----:B------:R-:W-:Y:S05]  /*b7e0*/  BSYNC.RECONVERGENT B0 ;  /* 0x0000000000007941 */ /* 0x000fea0003800200 */
.L_x_4215:
[----:B-----5:R1:W-:Y:S02]  /*b7f0*/  STS.128 [R155+0x1000], R8 ;  /* 0x001000089b007388 */ /* 0x0203e40000000c00 */
.L_x_4214:
[----:B------:R-:W-:Y:S05]  /*b800*/  BSYNC.RECONVERGENT B1 ;  /* 0x0000000000017941 */ /* 0x000fea0003800200 */
.L_x_4213:
        /* <DEDUP_REMOVED lines=47> */
.L_x_4218:
[----:B------:R-:W-:Y:S05]  /*bb00*/  BSYNC.RECONVERGENT B0 ;  /* 0x0000000000007941 */ /* 0x000fea0003800200 */
.L_x_4217:
[----:B-----5:R1:W-:Y:S02]  /*bb10*/  STS.128 [R155+0x2000], R8 ;  /* 0x002000089b007388 */ /* 0x0203e40000000c00 */
.L_x_4208:
[----:B------:R-:W-:Y:S05]  /*bb20*/  BSYNC.RECONVERGENT B2 ;  /* 0x0000000000027941 */ /* 0x000fea0003800200 */
.L_x_4207:
        /* <DEDUP_REMOVED lines=53> */
.L_x_4222:
[----:B------:R-:W-:Y:S05]  /*be80*/  BSYNC.RECONVERGENT B0 ;  /* 0x0000000000007941 */ /* 0x000fea0003800200 */
.L_x_4221:
[----:B-----5:R1:W-:Y:S02]  /*be90*/  STS.128 [R155+0x800], R8 ;  /* 0x000800089b007388 */ /* 0x0203e40000000c00 */
.L_x_4220:
[----:B------:R-:W-:Y:S05]  /*bea0*/  BSYNC.RECONVERGENT B1 ;  /* 0x0000000000017941 */ /* 0x000fea0003800200 */
.L_x_4219:
        /* <DEDUP_REMOVED lines=48> */
.L_x_4226:
[----:B------:R-:W-:Y:S05]  /*c1b0*/  BSYNC.RECONVERGENT B0 ;  /* 0x0000000000007941 */ /* 0x000fea0003800200 */
.L_x_4225:
[----:B-----5:R1:W-:Y:S02]  /*c1c0*/  STS.128 [R155+0x1800], R8 ;  /* 0x001800089b007388 */ /* 0x0203e40000000c00 */
.L_x_4224:
[----:B------:R-:W-:Y:S05]  /*c1d0*/  BSYNC.RECONVERGENT B1 ;  /* 0x0000000000017941 */ /* 0x000fea0003800200 */
.L_x_4223:
        /* <DEDUP_REMOVED lines=46> */
.L_x_4228:
[----:B------:R-:W-:Y:S05]  /*c4c0*/  BSYNC.RECONVERGENT B0 ;  /* 0x0000000000007941 */ /* 0x000fea0003800200 */
.L_x_4227:
[----:B-----5:R1:W-:Y:S01]  /*c4d0*/  STS.128 [R155+0x2800], R8 ;  /* 0x002800089b007388 */ /* 0x0203e20000000c00 */
[----:B------:R-:W-:Y:S05]  /*c4e0*/  BRA `(.L_x_4204) ;  /* 0x0000002000787947 */ /* 0x000fea0003800000 */
.L_x_4206:
        /* <DEDUP_REMOVED lines=94> */
.L_x_4234:
[----:B------:R-:W-:Y:S05]  /*cad0*/  BSYNC.RECONVERGENT B0 ;  /* 0x0000000000007941 */ /* 0x000fea0003800200 */
.L_x_4233:
[----:B-----5:R-:W-:Y:S01]  /*cae0*/  IMAD.MOV.U32 R6, RZ, RZ, R18 ;  /* 0x000000ffff067224 */ /* 0x020fe200078e0012 */
[----:B------:R-:W-:Y:S01]  /*caf0*/  MOV R4, R16 ;  /* 0x0000001000047202 */ /* 0x000fe20000000f00 */
[----:B------:R-:W-:Y:S01]  /*cb00*/  IMAD.MOV.U32 R7, RZ, RZ, R19 ;  /* 0x000000ffff077224 */ /* 0x000fe200078e0013 */
[----:B------:R-:W-:Y:S02]  /*cb10*/  MOV R5, R17 ;  /* 0x0000001100057202 */ /* 0x000fe40000000f00 */
.L_x_4232:
[----:B------:R-:W-:Y:S05]  /*cb20*/  BSYNC.RECONVERGENT B1 ;  /* 0x0000000000017941 */ /* 0x000fea0003800200 */
.L_x_4231:
        /* <DEDUP_REMOVED lines=86> */
.L_x_4238:
[----:B------:R-:W-:Y:S05]  /*d090*/  BSYNC.RECONVERGENT B0 ;  /* 0x0000000000007941 */ /* 0x000fea0003800200 */
.L_x_4237:
[----:B-----5:R1:W-:Y:S02]  /*d0a0*/  STS.128 [R155+0x1000], R16 ;  /* 0x001000109b007388 */ /* 0x0203e40000000c00 */
.L_x_4236:
[----:B------:R-:W-:Y:S05]  /*d0b0*/  BSYNC.RECONVERGENT B1 ;  /* 0x0000000000017941 */ /* 0x000fea0003800200 */
.L_x_4235:
        /* <DEDUP_REMOVED lines=84> */
.L_x_4240:
[----:B------:R-:W-:Y:S05]  /*d600*/  BSYNC.RECONVERGENT B0 ;  /* 0x0000000000007941 */ /* 0x000fea0003800200 */
.L_x_4239:
[----:B-----5:R1:W-:Y:S02]  /*d610*/  STS.128 [R155+0x2000], R16 ;  /* 0x002000109b007388 */ /* 0x0203e40000000c00 */
.L_x_4230:
[----:B------:R-:W-:Y:S05]  /*d620*/  BSYNC.RECONVERGENT B2 ;  /* 0x0000000000027941 */ /* 0x000fea0003800200 */
.L_x_4229:
        /* <DEDUP_REMOVED lines=90> */
.L_x_4244:
[----:B------:R-:W-:Y:S05]  /*dbd0*/  BSYNC.RECONVERGENT B0 ;  /* 0x0000000000007941 */ /* 0x000fea0003800200 */
.L_x_4243:
[----:B-----5:R1:W-:Y:S02]  /*dbe0*/  STS.128 [R155+0x800], R16 ;  /* 0x000800109b007388 */ /* 0x0203e40000000c00 */
.L_x_4242:
[----:B------:R-:W-:Y:S05]  /*dbf0*/  BSYNC.RECONVERGENT B1 ;  /* 0x0000000000017941 */ /* 0x000fea0003800200 */
.L_x_4241:
        /* <DEDUP_REMOVED lines=85> */
.L_x_4248:
[----:B------:R-:W-:Y:S05]  /*e150*/  BSYNC.RECONVERGENT B0 ;  /* 0x0000000000007941 */ /* 0x000fea0003800200 */
.L_x_4247:
[----:B-----5:R1:W-:Y:S02]  /*e160*/  STS.128 [R155+0x1800], R16 ;  /* 0x001800109b007388 */ /* 0x0203e40000000c00 */
.L_x_4246:
[----:B------:R-:W-:Y:S05]  /*e170*/  BSYNC.RECONVERGENT B1 ;  /* 0x0000000000017941 */ /* 0x000fea0003800200 */
.L_x_4245:
        /* <DEDUP_REMOVED lines=83> */
.L_x_4250:
[----:B------:R-:W-:Y:S05]  /*e6b0*/  BSYNC.RECONVERGENT B0 ;  /* 0x0000000000007941 */ /* 0x000fea0003800200 */
.L_x_4249:
[----:B-----5:R1:W-:Y:S02]  /*e6c0*/  STS.128 [R155+0x2800], R16 ;  /* 0x002800109b007388 */ /* 0x0203e40000000c00 */
.L_x_4204:
[----:B------:R-:W-:Y:S05]  /*e6d0*/  BSYNC.RECONVERGENT B3 ;  /* 0x0000000000037941 */ /* 0x000fea0003800200 */
.L_x_4199:
        /* <DEDUP_REMOVED lines=27> */
.L_x_4253:
[----:B------:R4:W-:Y:S02]  /*e890*/  STS.128 [R155+0x7000], RZ ;  /* 0x007000ff9b007388 */ /* 0x0009e40000000c00 */
.L_x_4252:
[----:B------:R-:W-:Y:S05]  /*e8a0*/  BSYNC.RECONVERGENT B0 ;  /* 0x0000000000007941 */ /* 0x000fea0003800200 */
.L_x_4251:
        /* <DEDUP_REMOVED lines=24> */
.L_x_4256:
[----:B------:R3:W-:Y:S02]  /*ea30*/  STS.128 [R155+0x7800], RZ ;  /* 0x007800ff9b007388 */ /* 0x0007e40000000c00 */
.L_x_4255:
[----:B------:R-:W-:Y:S05]  /*ea40*/  BSYNC.RECONVERGENT B0 ;  /* 0x0000000000007941 */ /* 0x000fea0003800200 */
.L_x_4254:
        /* <DEDUP_REMOVED lines=25> */
.L_x_4259:
[----:B------:R3:W-:Y:S02]  /*ebe0*/  STS.128 [R155+0x8000], RZ ;  /* 0x008000ff9b007388 */ /* 0x0007e40000000c00 */
.L_x_4258:
[----:B------:R-:W-:Y:S05]  /*ebf0*/  BSYNC.RECONVERGENT B0 ;  /* 0x0000000000007941 */ /* 0x000fea0003800200 */
.L_x_4257:
        /* <DEDUP_REMOVED lines=26> */
.L_x_4261:
[----:B------:R-:W-:Y:S05]  /*eda0*/  BSYNC.RECONVERGENT B0 ;  /* 0x0000000000007941 */ /* 0x000fea0003800200 */
.L_x_4260:
[----:B------:R-:W2:Y:S04]  /*edb0*/  LD.E.64 R10, desc[UR4][R120.64+0x1c0] ;  /* 0x0001c004780a7980 */ /* 0x000ea8000c101b00 */
[----:B-1-3--:R-:W3:Y:S01]  /*edc0*/  LD.E.64 R6, desc[UR4][R120.64+0x1b8] ;  /* 0x0001b80478067980 */ /* 0x00aee2000c101b00 */
        /* <DEDUP_REMOVED lines=8> */
[----:B------:R-:W2:Y:S01]  /*ee50*/  LD.E R0, desc[UR4][R6.64] ;  /* 0x0000000406007980 */ /* 0x000ea2000c101900 */
[----:B----4-:R-:W2:Y:S01]  /*ee60*/  MUFU.RCP R5, R5 ;  /* 0x0000000500057308 */ /* 0x010ea20000001000 */
        /* <DEDUP_REMOVED lines=26> */
.L_x_4264:
[----:B------:R3:W-:Y:S01]  /*f010*/  STS.128 [R155+0xd000], RZ ;  /* 0x00d000ff9b007388 */ /* 0x0007e20000000c00 */
[----:B------:R-:W-:Y:S05]  /*f020*/  BRA `(.L_x_4265) ;  /* 0x00000000000c7947 */ /* 0x000fea0003800000 */
.L_x_4263:
[----:B------:R4:W-:Y:S04]  /*f030*/  STS.128 [R155+0x9000], RZ ;  /* 0x009000ff9b007388 */ /* 0x0009e80000000c00 */
[----:B------:R4:W-:Y:S04]  /*f040*/  STS.128 [R155+0xb000], RZ ;  /* 0x00b000ff9b007388 */ /* 0x0009e80000000c00 */
[----:B------:R4:W-:Y:S02]  /*f050*/  STS.128 [R155+0xd000], RZ ;  /* 0x00d000ff9b007388 */ /* 0x0009e40000000c00 */
.L_x_4265:
[----:B------:R-:W-:Y:S05]  /*f060*/  BSYNC.RECONVERGENT B0 ;  /* 0x0000000000007941 */ /* 0x000fea0003800200 */
.L_x_4262:
        /* <DEDUP_REMOVED lines=27> */
.L_x_4268:
[----:B------:R1:W-:Y:S02]  /*f220*/  STS.128 [R155+0xd800], RZ ;  /* 0x00d800ff9b007388 */ /* 0x0003e40000000c00 */
.L_x_4267:
[----:B------:R-:W-:Y:S05]  /*f230*/  BSYNC.RECONVERGENT B0 ;  /* 0x0000000000007941 */ /* 0x000fea0003800200 */
.L_x_4266:
        /* <DEDUP_REMOVED lines=27> */
.L_x_4271:
[----:B------:R1:W-:Y:S02]  /*f3f0*/  STS.128 [R155+0xe000], RZ ;  /* 0x00e000ff9b007388 */ /* 0x0003e40000000c00 */
.L_x_4270:
[----:B------:R-:W-:Y:S05]  /*f400*/  BSYNC.RECONVERGENT B0 ;  /* 0x0000000000007941 */ /* 0x000fea0003800200 */
.L_x_4269:
        /* <DEDUP_REMOVED lines=31> */
.L_x_4274:
[----:B------:R1:W-:Y:S02]  /*f600*/  STS.128 [R155+0xe800], RZ ;  /* 0x00e800ff9b007388 */ /* 0x0003e40000000c00 */
.L_x_4273:
[----:B------:R-:W-:Y:S05]  /*f610*/  BSYNC.RECONVERGENT B0 ;  /* 0x0000000000007941 */ /* 0x000fea0003800200 */
.L_x_4272:
[--C-:B------:R-:W-:Y:S01]  /*f620*/  IMAD R137, R49, 0x2, R48.reuse ;  /* 0x0000000231897824 */ /* 0x100fe200078e0230 */
[----:B------:R-:W0:Y:S01]  /*f630*/  LDGDEPBAR ;  /* 0x00000000000079af */ /* 0x000e220000000000 */
[----:B------:R-:W-:Y:S01]  /*f640*/  IMAD R136, R47, 0x2, R48 ;  /* 0x000000022f887824 */ /* 0x000fe200078e0230 */
[----:B------:R-:W-:Y:S01]  /*f650*/  ISETP.GT.AND P0, PT, R151, R142, PT ;  /* 0x0000008e9700720c */ /* 0x000fe20003f04270 */
[----:B------:R-:W-:Y:S01]  /*f660*/  BSSY.RECONVERGENT B1, `(.L_x_4275) ;  /* 0x0000136000017945 */ /* 0x000fe20003800200 */
[----:B------:R-:W-:Y:S01]  /*f670*/  LDSM.16.M88.4 R100, [R137] ;  /* 0x000000008964783b */ /* 0x000fe20000000200 */
[C---:B------:R-:W-:Y:S01]  /*f680*/  LEA R135, R5.reuse, R137, 0x1 ;  /* 0x0000008905877211 */ /* 0x040fe200078e08ff */
[----:B------:R-:W-:Y:S02]  /*f690*/  IMAD R133, R5, 0x2, R136 ;  /* 0x0000000205857824 */ /* 0x000fe400078e0288 */
[----:B------:R-:W2:Y:S04]  /*f6a0*/  LDSM.16.M88.4 R48, [R136+0x3000] ;  /* 0x003000008830783b */ /* 0x000ea80000000200 */
[----:B------:R-:W3:Y:S04]  /*f6b0*/  LDSM.16.M88.4 R40, [R136+0x3400] ;  /* 0x003400008828783b */ /* 0x000ee80000000200 */
[----:B------:R-:W4:Y:S04]  /*f6c0*/  LDSM.16.M88.4 R32, [R136+0x3800] ;  /* 0x003800008820783b */ /* 0x000f280000000200 */
[----:B-----5:R-:W1:Y:S04]  /*f6d0*/  LDSM.16.M88.4 R24, [R136+0x3c00] ;  /* 0x003c00008818783b */ /* 0x020e680000000200 */
[----:B------:R-:W1:Y:S04]  /*f6e0*/  LDSM.16.M88.4 R16, [R136+0x4000] ;  /* 0x004000008810783b */ /* 0x000e680000000200 */
[----:B------:R-:W1:Y:S04]  /*f6f0*/  LDSM.16.M88.4 R8, [R136+0x4400] ;  /* 0x004400008808783b */ /* 0x000e680000000200 */
[----:B------:R-:W1:Y:S04]  /*f700*/  LDSM.16.M88.4 R112, [R136+0x4800] ;  /* 0x004800008870783b */ /* 0x000e680000000200 */
[----:B------:R-:W1:Y:S04]  /*f710*/  LDSM.16.M88.4 R56, [R136+0x4c00] ;  /* 0x004c00008838783b */ /* 0x000e680000000200 */
[----:B------:R-:W-:Y:S04]  /*f720*/  LDSM.16.M88.4 R80, [R135] ;  /* 0x000000008750783b */ /* 0x000fe80000000200 */
[----:B------:R-:W1:Y:S04]  /*f730*/  LDSM.16.M88.4 R164, [R133+0x3000] ;  /* 0x0030000085a4783b */ /* 0x000e680000000200 */
[----:B------:R-:W1:Y:S01]  /*f740*/  LDSM.16.M88.4 R128, [R133+0x3400] ;  /* 0x003400008580783b */ /* 0x000e620000000200 */
[C---:B--2---:R-:W-:Y:S03]  /*f750*/  HMMA.16816.F32 R52, R100.reuse, R48, RZ ;  /* 0x000000306434723c */ /* 0x044fe600000018ff */
[----:B------:R-:W2:Y:S04]  /*f760*/  LDSM.16.M88.4 R96, [R133+0x3800] ;  /* 0x003800008560783b */ /* 0x000ea80000000200 */
[----:B------:R-:W2:Y:S01]  /*f770*/  LDSM.16.M88.4 R92, [R133+0x3c00] ;  /* 0x003c0000855c783b */ /* 0x000ea20000000200 */
[C---:B---3--:R-:W-:Y:S03]  /*f780*/  HMMA.16816.F32 R44, R100.reuse, R40, RZ ;  /* 0x00000028642c723c */ /* 0x048fe600000018ff */
[----:B------:R-:W3:Y:S04]  /*f790*/  LDSM.16.M88.4 R72, [R133+0x4000] ;  /* 0x004000008548783b */ /* 0x000ee80000000200 */
[----:B------:R-:W3:Y:S01]  /*f7a0*/  LDSM.16.M88.4 R68, [R133+0x4400] ;  /* 0x004400008544783b */ /* 0x000ee20000000200 */
[C---:B----4-:R-:W-:Y:S03]  /*f7b0*/  HMMA.16816.F32 R36, R100.reuse, R32, RZ ;  /* 0x000000206424723c */ /* 0x050fe600000018ff */
[----:B------:R-:W4:Y:S04]  /*f7c0*/  LDSM.16.M88.4 R88, [R133+0x4800] ;  /* 0x004800008558783b */ /* 0x000f280000000200 */
[----:B------:R-:W4:Y:S01]  /*f7d0*/  LDSM.16.M88.4 R84, [R133+0x4c00] ;  /* 0x004c00008554783b */ /* 0x000f220000000200 */
[C---:B-1----:R-:W-:Y:S03]  /*f7e0*/  HMMA.16816.F32 R28, R100.reuse, R24, RZ ;  /* 0x00000018641c723c */ /* 0x042fe600000018ff */
        /* <DEDUP_REMOVED lines=28> */
[C---:B---3--:R-:W-:Y:S08]  /*f9b0*/  HMMA.16816.F32 R20, R80.reuse, R72, R20 ;  /* 0x000000485014723c */ /* 0x048ff00000001814 */
[C---:B------:R-:W-:Y:S01]  /*f9c0*/  HMMA.16816.F32 R16, R80.reuse, R74, R16 ;  /* 0x0000004a5010723c */ /* 0x040fe20000001810 */
[----:B------:R-:W2:Y:S07]  /*f9d0*/  LDSM.16.M88.4 R72, [R136+0x5400] ;  /* 0x005400008848783b */ /* 0x000eae0000000200 */
[C---:B------:R-:W-:Y:S08]  /*f9e0*/  HMMA.16816.F32 R12, R80.reuse, R68, R12 ;  /* 0x00000044500c723c */ /* 0x040ff0000000180c */
[C---:B------:R-:W-:Y:S01]  /*f9f0*/  HMMA.16816.F32 R8, R80.reuse, R70, R8 ;  /* 0x000000465008723c */ /* 0x040fe20000001808 */
[----:B------:R-:W3:Y:S07]  /*fa00*/  LDSM.16.M88.4 R68, [R136+0x5800] ;  /* 0x005800008844783b */ /* 0x000eee0000000200 */
[C---:B----4-:R-:W-:Y:S08]  /*fa10*/  HMMA.16816.F32 R124, R80.reuse, R88, R124 ;  /* 0x00000058507c723c */ /* 0x050ff0000000187c */
[C---:B------:R-:W-:Y:S01]  /*fa20*/  HMMA.16816.F32 R112, R80.reuse, R90, R112 ;  /* 0x0000005a5070723c */ /* 0x040fe20000001870 */
[----:B------:R-:W4:Y:S07]  /*fa30*/  LDSM.16.M88.4 R88, [R136+0x6800] ;  /* 0x006800008858783b */ /* 0x000f2e0000000200 */
[C---:B------:R-:W-:Y:S08]  /*fa40*/  HMMA.16816.F32 R108, R80.reuse, R84, R108 ;  /* 0x00000054506c723c */ /* 0x040ff0000000186c */
[----:B------:R-:W-:Y:S01]  /*fa50*/  HMMA.16816.F32 R100, R80, R86, R100 ;  /* 0x000000565064723c */ /* 0x000fe20000001864 */
[----:B------:R-:W4:Y:S04]  /*fa60*/  LDSM.16.M88.4 R80, [R136+0x6c00] ;  /* 0x006c00008850783b */ /* 0x000f280000000200 */
        /* <DEDUP_REMOVED lines=85> */
[C---:B---3--:R-:W-:Y:S08]  /*ffc0*/  HMMA.16816.F32 R124, R96.reuse, R68, R124 ;  /* 0x00000044607c723c */ /* 0x048ff0000000187c */
[C---:B------:R-:W-:Y:S08]  /*ffd0*/  HMMA.16816.F32 R112, R96.reuse, R70, R112 ;  /* 0x000000466070723c */ /* 0x040ff00000001870 */
[----:B----4-:R-:W-:Y:S03]  /*ffe0*/  HMMA.16816.F32 R108, R96, R56, R108 ;  /* 0x00000038606c723c */ /* 0x010fe6000000186c */
[----:B------:R-:W-:-:S05]  /*fff0*/  LOP3.LUT R57, R106, 0x7, RZ, 0xc0, !PT ;  /* 0x000000076a397812 */ /* 0x000fca00078ec0ff */
        /* <DEDUP_REMOVED lines=16> */
.L_x_4278:
        /* <DEDUP_REMOVED lines=60> */
.L_x_4279:
[----:B------:R-:W-:Y:S05]  /*104c0*/  BSYNC.RECONVERGENT B0 ;  /* 0x0000000000007941 */ /* 0x000fea0003800200 */
.L_x_4277:
        /* <DEDUP_REMOVED lines=76> */
.L_x_4281:
[----:B------:R3:W-:Y:S02]  /*10990*/  STS.128 [R155+0x8800], RZ ;  /* 0x008800ff9b007388 */ /* 0x0007e40000000c00 */
.L_x_4282:
[----:B------:R-:W-:Y:S05]  /*109a0*/  BSYNC.RECONVERGENT B0 ;  /* 0x0000000000007941 */ /* 0x000fea0003800200 */
.L_x_4280:
[----:B------:R-:W0:Y:S02]  /*109b0*/  LDGDEPBAR ;  /* 0x00000000000079af */ /* 0x000e240000000000 */
.L_x_4276:
[----:B------:R-:W-:Y:S05]  /*109c0*/  BSYNC.RECONVERGENT B1 ;  /* 0x0000000000017941 */ /* 0x000fea0003800200 */
.L_x_4275:
[----:B------:R-:W-:Y:S01]  /*109d0*/  SHF.R.U32.HI R56, RZ, 0x1, R149 ;  /* 0x00000001ff387819 */ /* 0x000fe20000011695 */
[----:B------:R-:W-:-:S03]  /*109e0*/  IMAD R168, R151, 0x40, R64 ;  /* 0x0000004097a87824 */ /* 0x000fc600078e0240 */
[----:B------:R-:W-:Y:S01]  /*109f0*/  LOP3.LUT R2, R57, 0x1f0, R56, 0xf8, !PT ;  /* 0x000001f039027812 */ /* 0x000fe200078ef838 */
[----:B------:R-:W-:-:S03]  /*10a00*/  IMAD.SHL.U32 R168, R168, 0x2, RZ ;  /* 0x00000002a8a87824 */ /* 0x000fc600078e00ff */
[----:B------:R-:W-:Y:S01]  /*10a10*/  IADD3 R2, PT, PT, -R157, R2, R150 ;  /* 0x000000029d027210 */ /* 0x000fe20007ffe196 */
[C---:B------:R-:W-:Y:S02]  /*10a20*/  VIADD R74, R168.reuse, 0x1 ;  /* 0x00000001a84a7836 */ /* 0x040fe40000000000 */
[----:B------:R-:W-:Y:S02]  /*10a30*/  VIADD R132, R168, 0x28 ;  /* 0x00000028a8847836 */ /* 0x000fe40000000000 */
[----:B------:R-:W-:Y:S02]  /*10a40*/  IMAD.IADD R3, R2, 0x1, R63 ;  /* 0x0000000102037824 */ /* 0x000fe400078e023f */
[C---:B------:R-:W-:Y:S02]  /*10a50*/  VIADD R94, R168.reuse, 0x40 ;  /* 0x00000040a85e7836 */ /* 0x040fe40000000000 */
[----:B------:R-:W-:Y:S02]  /*10a60*/  IMAD.IADD R2, R3, 0x1, -R74 ;  /* 0x0000000103027824 */ /* 0x000fe400078e0a4a */
[----:B------:R-:W-:-:S02]  /*10a70*/  VIADD R172, R168, 0x10 ;  /* 0x00000010a8ac7836 */ /* 0x000fc40000000000 */
[C---:B--2---:R-:W-:Y:S01]  /*10a80*/  VIADD R6, R168.reuse, 0x11 ;  /* 0x00000011a8067836 */ /* 0x044fe20000000000 */
[----:B------:R-:W-:Y:S01]  /*10a90*/  IABS R2, R2 ;  /* 0x0000000200027213 */ /* 0x000fe20000000000 */
[C---:B------:R-:W-:Y:S02]  /*10aa0*/  IMAD.IADD R59, R3.reuse, 0x1, -R172 ;  /* 0x00000001033b7824 */ /* 0x040fe400078e0aac */
[C---:B------:R-:W-:Y:S01]  /*10ab0*/  VIADD R80, R168.reuse, 0x20 ;  /* 0x00000020a8507836 */ /* 0x040fe20000000000 */
[----:B------:R-:W-:Y:S01]  /*10ac0*/  I2FP.F32.S32 R4, R2 ;  /* 0x0000000200047245 */ /* 0x000fe20000201400 */
[C---:B------:R-:W-:Y:S01]  /*10ad0*/  VIADD R2, R168.reuse, 0x8 ;  /* 0x00000008a8027836 */ /* 0x040fe20000000000 */
[----:B------:R-:W-:Y:S01]  /*10ae0*/  IABS R59, R59 ;  /* 0x0000003b003b7213 */ /* 0x000fe20000000000 */
[----:B------:R-:W-:Y:S02]  /*10af0*/  VIADD R130, R168, 0x29 ;  /* 0x00000029a8827836 */ /* 0x000fe40000000000 */
[----:B------:R-:W-:Y:S01]  /*10b00*/  FFMA.FTZ R53, -R0, R4, R53 ;  /* 0x0000000400357223 */ /* 0x000fe20000010135 */
[----:B------:R-:W-:Y:S01]  /*10b10*/  VIADD R4, R168, 0x18 ;  /* 0x00000018a8047836 */ /* 0x000fe20000000000 */
[----:B------:R-:W-:Y:S01]  /*10b20*/  ISETP.GE.AND P1, PT, R2, R63, PT ;  /* 0x0000003f0200720c */ /* 0x000fe20003f26270 */
[C---:B------:R-:W-:Y:S01]  /*10b30*/  IMAD.IADD R65, R3.reuse, 0x1, -R2 ;  /* 0x0000000103417824 */ /* 0x040fe200078e0a02 */
[----:B------:R-:W-:Y:S01]  /*10b40*/  I2FP.F32.S32 R59, R59 ;  /* 0x0000003b003b7245 */ /* 0x000fe20000201400 */
[----:B------:R-:W-:-:S02]  /*10b50*/  IMAD.IADD R7, R3, 0x1, -R4 ;  /* 0x0000000103077824 */ /* 0x000fc400078e0a04 */
[C---:B------:R-:W-:Y:S01]  /*10b60*/  IMAD.IADD R2, R3.reuse, 0x1, -R6 ;  /* 0x0000000103027824 */ /* 0x040fe200078e0a06 */
[----:B------:R-:W-:Y:S01]  /*10b70*/  IABS R65, R65 ;  /* 0x0000004100417213 */ /* 0x000fe20000000000 */
[----:B------:R-:W-:Y:S01]  /*10b80*/  FFMA.FTZ R78, -R0, R59, R44 ;  /* 0x0000003b004e7223 */ /* 0x000fe2000001012c */
[----:B------:R-:W-:Y:S01]  /*10b90*/  IABS R7, R7 ;  /* 0x0000000700077213 */ /* 0x000fe20000000000 */
[C---:B------:R-:W-:Y:S01]  /*10ba0*/  IMAD.IADD R59, R3.reuse, 0x1, -R80 ;  /* 0x00000001033b7824 */ /* 0x040fe200078e0a50 */
[----:B------:R-:W-:Y:S01]  /*10bb0*/  IABS R2, R2 ;  /* 0x0000000200027213 */ /* 0x000fe20000000000 */
[C---:B------:R-:W-:Y:S01]  /*10bc0*/  VIADD R154, R168.reuse, 0x31 ;  /* 0x00000031a89a7836 */ /* 0x040fe20000000000 */
[----:B------:R-:W-:Y:S01]  /*10bd0*/  I2FP.F32.S32 R7, R7 ;  /* 0x0000000700077245 */ /* 0x000fe20000201400 */
[C---:B------:R-:W-:Y:S01]  /*10be0*/  VIADD R96, R168.reuse, 0x39 ;  /* 0x00000039a8607836 */ /* 0x040fe20000000000 */
[----:B------:R-:W-:Y:S01]  /*10bf0*/  I2FP.F32.S32 R2, R2 ;  /* 0x0000000200027245 */ /* 0x000fe20000201400 */
[----:B-1----:R-:W-:Y:S01]  /*10c00*/  VIADD R66, R168, 0x50 ;  /* 0x00000050a8427836 */ /* 0x002fe20000000000 */
[----:B------:R-:W-:Y:S01]  /*10c10*/  IABS R59, R59 ;  /* 0x0000003b003b7213 */ /* 0x000fe20000000000 */
[----:B------:R-:W-:Y:S01]  /*10c20*/  FFMA.FTZ R70, -R0, R7, R40 ;  /* 0x0000000700467223 */ /* 0x000fe20000010128 */
[----:B------:R-:W-:-:S02]  /*10c30*/  IMAD.IADD R7, R3, 0x1, -R132 ;  /* 0x0000000103077824 */ /* 0x000fc400078e0a84 */
[----:B------:R-:W-:Y:S01]  /*10c40*/  FFMA.FTZ R45, -R0, R2, R45 ;  /* 0x00000002002d7223 */ /* 0x000fe2000001012d */
[C---:B------:R-:W-:Y:S01]  /*10c50*/  IMAD.IADD R2, R3.reuse, 0x1, -R130 ;  /* 0x0000000103027824 */ /* 0x040fe200078e0a82 */
[----:B------:R-:W-:Y:S01]  /*10c60*/  I2FP.F32.S32 R59, R59 ;  /* 0x0000003b003b7245 */ /* 0x000fe20000201400 */
[C---:B------:R-:W-:Y:S01]  /*10c70*/  VIADD R98, R168.reuse, 0x49 ;  /* 0x00000049a8627836 */ /* 0x040fe20000000000 */
[----:B------:R-:W-:Y:S01]  /*10c80*/  IABS R7, R7 ;  /* 0x0000000700077213 */ /* 0x000fe20000000000 */
[----:B------:R-:W-:Y:S01]  /*10c90*/  VIADD R68, R168, 0x9 ;  /* 0x00000009a8447836 */ /* 0x000fe20000000000 */
[----:B------:R-:W-:Y:S01]  /*10ca0*/  IABS R2, R2 ;  /* 0x0000000200027213 */ /* 0x000fe20000000000 */
[----:B------:R-:W-:Y:S01]  /*10cb0*/  FFMA.FTZ R158, -R0, R59, R36 ;  /* 0x0000003b009e7223 */ /* 0x000fe20000010124 */
[----:B------:R-:W-:Y:S01]  /*10cc0*/  I2FP.F32.S32 R7, R7 ;  /* 0x0000000700077245 */ /* 0x000fe20000201400 */
[C---:B------:R-:W-:Y:S01]  /*10cd0*/  IMAD.IADD R36, R3.reuse, 0x1, -R154 ;  /* 0x0000000103247824 */ /* 0x040fe200078e0a9a */
        /* <DEDUP_REMOVED lines=12> */
[C---:B------:R-:W-:Y:S01]  /*10da0*/  IMAD.IADD R58, R3.reuse, 0x1, -R68 ;  /* 0x00000001033a7824 */ /* 0x040fe200078e0a44 */
[----:B------:R-:W-:Y:S01]  /*10db0*/  I2FP.F32.S32 R7, R7 ;  /* 0x0000000700077245 */ /* 0x000fe20000201400 */
[C---:B------:R-:W-:Y:S01]  /*10dc0*/  VIADD R76, R168.reuse, 0x21 ;  /* 0x00000021a84c7836 */ /* 0x040fe20000000000 */
[----:B------:R-:W-:Y:S01]  /*10dd0*/  I2FP.F32.S32 R36, R36 ;  /* 0x0000002400247245 */ /* 0x000fe20000201400 */
[----:B------:R-:W-:Y:S01]  /*10de0*/  VIADD R106, R168, 0x41 ;  /* 0x00000041a86a7836 */ /* 0x000fe20000000000 */
[----:B------:R-:W-:Y:S01]  /*10df0*/  I2FP.F32.S32 R2, R2 ;  /* 0x0000000200027245 */ /* 0x000fe20000201400 */
[C---:B------:R-:W-:Y:S01]  /*10e00*/  FFMA.FTZ R170, -R0.reuse, R7, R20 ;  /* 0x0000000700aa7223 */ /* 0x040fe20000010114 */
[C---:B------:R-:W-:Y:S01]  /*10e10*/  IMAD.IADD R7, R3.reuse, 0x1, -R66 ;  /* 0x0000000103077824 */ /* 0x040fe200078e0a42 */
[----:B------:R-:W2:Y:S01]  /*10e20*/  LD.E R20, desc[UR4][R120.64+0xdc] ;  /* 0x0000dc0478147980 */ /* 0x000ea2000c101900 */
[C---:B------:R-:W-:Y:S01]  /*10e30*/  FFMA.FTZ R29, -R0.reuse, R36, R29 ;  /* 0x00000024001d7223 */ /* 0x040fe2000001011d */
[----:B------:R-:W-:Y:S01]  /*10e40*/  FFMA.FTZ R25, -R0, R2, R25 ;  /* 0x0000000200197223 */ /* 0x000fe20000010119 */
[C---:B------:R-:W-:Y:S01]  /*10e50*/  IMAD.IADD R2, R3.reuse, 0x1, -R64 ;  /* 0x0000000103027824 */ /* 0x040fe200078e0a40 */
[----:B------:R-:W-:Y:S01]  /*10e60*/  IABS R7, R7 ;  /* 0x0000000700077213 */ /* 0x000fe20000000000 */
[----:B------:R-:W-:Y:S01]  /*10e70*/  VIADD R36, R168, 0x68 ;  /* 0x00000068a8247836 */ /* 0x000fe20000000000 */
[----:B------:R-:W-:Y:S01]  /*10e80*/  IABS R182, R182 ;  /* 0x000000b600b67213 */ /* 0x000fe20000000000 */
[C---:B------:R-:W-:Y:S01]  /*10e90*/  IMAD.IADD R33, R3.reuse, 0x1, -R134 ;  /* 0x0000000103217824 */ /* 0x040fe200078e0a86 */
[----:B------:R-:W-:Y:S01]  /*10ea0*/  I2FP.F32.S32 R7, R7 ;  /* 0x0000000700077245 */ /* 0x000fe20000201400 */
[C---:B------:R-:W-:Y:S01]  /*10eb0*/  IMAD.IADD R204, R3.reuse, 0x1, -R76 ;  /* 0x0000000103cc7824 */ /* 0x040fe200078e0a4c */
[----:B------:R-:W-:Y:S01]  /*10ec0*/  IABS R58, R58 ;  /* 0x0000003a003a7213 */ /* 0x000fe20000000000 */
[C---:B------:R-:W-:Y:S01]  /*10ed0*/  IMAD.IADD R166, R3.reuse, 0x1, -R106 ;  /* 0x0000000103a67824 */ /* 0x040fe200078e0a6a */
[----:B------:R-:W-:Y:S01]  /*10ee0*/  IABS R2, R2 ;  /* 0x0000000200027213 */ /* 0x000fe20000000000 */
[----:B------:R-:W-:Y:S01]  /*10ef0*/  FFMA.FTZ R128, -R0, R7, R12 ;  /* 0x0000000700807223 */ /* 0x000fe2000001010c */
[C---:B------:R-:W-:Y:S01]  /*10f00*/  IMAD.IADD R7, R3.reuse, 0x1, -R36 ;  /* 0x0000000103077824 */ /* 0x040fe200078e0a24 */
[----:B------:R-:W-:Y:S01]  /*10f10*/  IABS R33, R33 ;  /* 0x0000002100217213 */ /* 0x000fe20000000000 */
[C---:B------:R-:W-:Y:S01]  /*10f20*/  VIADD R44, R168.reuse, 0x61 ;  /* 0x00000061a82c7836 */ /* 0x040fe20000000000 */
        /* <DEDUP_REMOVED lines=10> */
[----:B------:R-:W-:Y:S01]  /*10fd0*/  IABS R7, R7 ;  /* 0x0000000700077213 */ /* 0x000fe20000000000 */
[----:B------:R-:W-:Y:S01]  /*10fe0*/  VIADD R58, R168, 0x78 ;  /* 0x00000078a83a7836 */ /* 0x000fe20000000000 */
[----:B------:R-:W-:Y:S01]  /*10ff0*/  I2FP.F32.S32 R33, R33 ;  /* 0x0000002100217245 */ /* 0x000fe20000201400 */
[C---:B------:R-:W-:Y:S01]  /*11000*/  FFMA.FTZ R17, -R0.reuse, R2, R13 ;  /* 0x0000000200117223 */ /* 0x040fe2000001010d */
[----:B------:R-:W-:Y:S01]  /*11010*/  I2FP.F32.S32 R204, R204 ;  /* 0x000000cc00cc7245 */ /* 0x000fe20000201400 */
[C---:B------:R-:W-:Y:S01]  /*11020*/  IMAD.IADD R2, R3.reuse, 0x1, -R44 ;  /* 0x0000000103027824 */ /* 0x040fe200078e0a2c */
[----:B------:R-:W-:Y:S01]  /*11030*/  I2FP.F32.S32 R166, R166 ;  /* 0x000000a600a67245 */ /* 0x000fe20000201400 */
[C---:B------:R-:W-:Y:S01]  /*11040*/  FFMA.FTZ R194, -R0.reuse, R33, R24 ;  /* 0x0000002100c27223 */ /* 0x040fe20000010118 */
[----:B------:R-:W-:Y:S01]  /*11050*/  I2FP.F32.S32 R7, R7 ;  /* 0x0000000700077245 */ /* 0x000fe20000201400 */
[----:B------:R-:W-:Y:S01]  /*11060*/  FFMA.FTZ R204, -R0, R204, R37 ;  /* 0x000000cc00cc7223 */ /* 0x000fe20000010125 */
[----:B------:R-:W-:-:S02]  /*11070*/  IMAD.IADD R33, R3, 0x1, -R104 ;  /* 0x0000000103217824 */ /* 0x000fc400078e0a68 */
[C---:B------:R-:W-:Y:S01]  /*11080*/  FFMA.FTZ R166, -R0.reuse, R166, R21 ;  /* 0x000000a600a67223 */ /* 0x040fe20000010115 */
[C---:B------:R-:W-:Y:S02]  /*11090*/  IMAD.IADD R37, R3.reuse, 0x1, -R156 ;  /* 0x0000000103257824 */ /* 0x040fe400078e0a9c */
[----:B------:R-:W-:Y:S01]  /*110a0*/  FFMA.FTZ R112, -R0, R7, R112 ;  /* 0x0000000700707223 */ /* 0x000fe20000010170 */
        /* <DEDUP_REMOVED lines=15> */
[----:B------:R-:W-:Y:S01]  /*111a0*/  I2FP.F32.S32 R37, R37 ;  /* 0x0000002500257245 */ /* 0x000fe20000201400 */
[C---:B------:R-:W-:Y:S01]  /*111b0*/  VIADD R82, R168.reuse, 0x71 ;  /* 0x00000071a8527836 */ /* 0x040fe20000000000 */
[----:B------:R-:W-:Y:S01]  /*111c0*/  I2FP.F32.S32 R21, R21 ;  /* 0x0000001500157245 */ /* 0x000fe20000201400 */
[----:B------:R-:W-:Y:S01]  /*111d0*/  VIADD R2, R168, 0x79 ;  /* 0x00000079a8027836 */ /* 0x000fe20000000000 */
[----:B------:R-:W-:Y:S01]  /*111e0*/  I2FP.F32.S32 R7, R7 ;  /* 0x0000000700077245 */ /* 0x000fe20000201400 */
[C---:B------:R-:W-:Y:S01]  /*111f0*/  FFMA.FTZ R184, -R0.reuse, R33, R16 ;  /* 0x0000002100b87223 */ /* 0x040fe20000010110 */
[C---:B------:R-:W-:Y:S01]  /*11200*/  FFMA.FTZ R72, -R0.reuse, R65, R48 ;  /* 0x0000004100487223 */ /* 0x040fe20000010130 */
[C---:B------:R-:W-:Y:S01]  /*11210*/  FFMA.FTZ R28, -R0.reuse, R37, R28 ;  /* 0x00000025001c7223 */ /* 0x040fe2000001011c */
[C---:B------:R-:W-:Y:S01]  /*11220*/  FFMA.FTZ R16, -R0.reuse, R21, R8 ;  /* 0x0000001500107223 */ /* 0x040fe20000010108 */
[----:B------:R-:W-:Y:S01]  /*11230*/  FFMA.FTZ R100, -R0, R7, R100 ;  /* 0x0000000700647223 */ /* 0x000fe20000010164 */
[----:B------:R-:W-:-:S02]  /*11240*/  IMAD.IADD R40, R3, 0x1, -R164 ;  /* 0x0000000103287824 */ /* 0x000fc400078e0aa4 */
[C---:B------:R-:W-:Y:S02]  /*11250*/  IMAD.IADD R122, R3.reuse, 0x1, -R90 ;  /* 0x00000001037a7824 */ /* 0x040fe400078e0a5a */
[C---:B------:R-:W-:Y:S01]  /*11260*/  IMAD.IADD R13, R3.reuse, 0x1, -R88 ;  /* 0x00000001030d7824 */ /* 0x040fe200078e0a58 */
[-C--:B------:R-:W-:Y:S01]  /*11270*/  ISETP.GE.AND P6, PT, R172, R63.reuse, PT ;  /* 0x0000003fac00720c */ /* 0x080fe20003fc6270 */
[C---:B------:R-:W-:Y:S01]  /*11280*/  IMAD.IADD R48, R3.reuse, 0x1, -R86 ;  /* 0x0000000103307824 */ /* 0x040fe200078e0a56 */
[-C--:B------:R-:W-:Y:S01]  /*11290*/  ISETP.GE.AND P0, PT, R68, R63.reuse, PT ;  /* 0x0000003f4400720c */ /* 0x080fe20003f06270 */
[C---:B------:R-:W-:Y:S01]  /*112a0*/  IMAD.IADD R37, R3.reuse, 0x1, -R84 ;  /* 0x0000000103257824 */ /* 0x040fe200078e0a54 */
[-C--:B------:R-:W-:Y:S01]  /*112b0*/  ISETP.GE.AND P3, PT, R168, R63.reuse, PT ;  /* 0x0000003fa800720c */ /* 0x080fe20003f66270 */
[C---:B------:R-:W-:Y:S01]  /*112c0*/  IMAD.IADD R12, R3.reuse, 0x1, -R82 ;  /* 0x00000001030c7824 */ /* 0x040fe200078e0a52 */
[----:B------:R-:W-:Y:S01]  /*112d0*/  IABS R40, R40 ;  /* 0x0000002800287213 */ /* 0x000fe20000000000 */
[C---:B------:R-:W-:Y:S01]  /*112e0*/  IMAD.IADD R8, R3.reuse, 0x1, -R2 ;  /* 0x0000000103087824 */ /* 0x040fe200078e0a02 */
[----:B------:R-:W-:Y:S01]  /*112f0*/  IABS R122, R122 ;  /* 0x0000007a007a7213 */ /* 0x000fe20000000000 */
[C---:B------:R-:W-:Y:S01]  /*11300*/  IMAD.IADD R7, R3.reuse, 0x1, -R168 ;  /* 0x0000000103077824 */ /* 0x040fe200078e0aa8 */
[----:B------:R-:W-:Y:S01]  /*11310*/  IABS R12, R12 ;  /* 0x0000000c000c7213 */ /* 0x000fe20000000000 */
[----:B------:R-:W-:Y:S01]  /*11320*/  VIADD R3, R3, 0x8 ;  /* 0x0000000803037836 */ /* 0x000fe20000000000 */
[----:B------:R-:W-:-:S02]  /*11330*/  ISETP.GE.AND P4, PT, R4, R63, PT ;  /* 0x0000003f0400720c */ /* 0x000fc40003f86270 */
[----:B------:R-:W-:Y:S01]  /*11340*/  I2FP.F32.S32 R12, R12 ;  /* 0x0000000c000c7245 */ /* 0x000fe20000201400 */
[C---:B------:R-:W-:Y:S01]  /*11350*/  IMAD.IADD R172, R3.reuse, 0x1, -R172 ;  /* 0x0000000103ac7824 */ /* 0x040fe200078e0aac */
[----:B------:R-:W-:Y:S01]  /*11360*/  I2FP.F32.S32 R40, R40 ;  /* 0x0000002800287245 */ /* 0x000fe20000201400 */
[C---:B------:R-:W-:Y:S01]  /*11370*/  IMAD.IADD R68, R3.reuse, 0x1, -R68 ;  /* 0x0000000103447824 */ /* 0x040fe200078e0a44 */
[----:B------:R-:W-:Y:S01]  /*11380*/  I2FP.F32.S32 R122, R122 ;  /* 0x0000007a007a7245 */ /* 0x000fe20000201400 */
[C---:B------:R-:W-:Y:S01]  /*11390*/  FFMA.FTZ R109, -R0.reuse, R12, R109 ;  /* 0x0000000c006d7223 */ /* 0x040fe2000001016d */
[----:B------:R-:W-:Y:S01]  /*113a0*/  IABS R172, R172 ;  /* 0x000000ac00ac7213 */ /* 0x000fe20000000000 */
[----:B------:R-:W-:Y:S01]  /*113b0*/  IMAD.IADD R168, R3, 0x1, -R168 ;  /* 0x0000000103a87824 */ /* 0x000fe200078e0aa8 */
[----:B------:R-:W-:Y:S01]  /*113c0*/  IABS R68, R68 ;  /* 0x0000004400447213 */ /* 0x000fe20000000000 */
[C---:B------:R-:W-:Y:S01]  /*113d0*/  FFMA.FTZ R41, -R0.reuse, R40, R41 ;  /* 0x0000002800297223 */ /* 0x040fe20000010129 */
[----:B------:R-:W-:Y:S01]  /*113e0*/  I2FP.F32.S32 R59, R172 ;  /* 0x000000ac003b7245 */ /* 0x000fe20000201400 */
[----:B------:R-:W-:Y:S01]  /*113f0*/  FFMA.FTZ R122, -R0, R122, R9 ;  /* 0x0000007a007a7223 */ /* 0x000fe20000010109 */
[----:B------:R-:W-:-:S02]  /*11400*/  IABS R8, R8 ;  /* 0x0000000800087213 */ /* 0x000fc40000000000 */
[----:B------:R-:W-:Y:S01]  /*11410*/  ISETP.GE.AND P2, PT, R74, R63, PT ;  /* 0x0000003f4a00720c */ /* 0x000fe20003f46270 */
[C---:B------:R-:W-:Y:S01]  /*11420*/  FFMA.FTZ R12, -R0.reuse, R59, R46 ;  /* 0x0000003b000c7223 */ /* 0x040fe2000001012e */
[C---:B------:R-:W-:Y:S01]  /*11430*/  IMAD.IADD R46, R3.reuse, 0x1, -R76 ;  /* 0x00000001032e7824 */ /* 0x040fe200078e0a4c */
[----:B------:R-:W-:Y:S02]  /*11440*/  I2FP.F32.S32 R24, R68 ;  /* 0x0000004400187245 */ /* 0x000fe40000201400 */
[----:B------:R-:W-:Y:S02]  /*11450*/  IABS R7, R7 ;  /* 0x0000000700077213 */ /* 0x000fe40000000000 */
[----:B------:R-:W-:Y:S01]  /*11460*/  IABS R46, R46 ;  /* 0x0000002e002e7213 */ /* 0x000fe20000000000 */
[----:B------:R-:W-:Y:S01]  /*11470*/  FFMA.FTZ R24, -R0, R24, R51 ;  /* 0x0000001800187223 */ /* 0x000fe20000010133 */
[----:B------:R-:W-:Y:S01]  /*11480*/  IABS R168, R168 ;  /* 0x000000a800a87213 */ /* 0x000fe20000000000 */
[C---:B------:R-:W-:Y:S01]  /*11490*/  IMAD.IADD R51, R3.reuse, 0x1, -R4 ;  /* 0x0000000103337824 */ /* 0x040fe200078e0a04 */
[----:B------:R-:W-:Y:S01]  /*114a0*/  I2FP.F32.S32 R46, R46 ;  /* 0x0000002e002e7245 */ /* 0x000fe20000201400 */
[----:B------:R-:W-:Y:S01]  /*114b0*/  IMAD.IADD R4, R3, 0x1, -R164 ;  /* 0x0000000103047824 */ /* 0x000fe200078e0aa4 */
[----:B------:R-:W-:-:S02]  /*114c0*/  I2FP.F32.S32 R7, R7 ;  /* 0x0000000700077245 */ /* 0x000fc40000201400 */
[----:B------:R-:W-:Y:S01]  /*114d0*/  I2FP.F32.S32 R33, R168 ;  /* 0x000000a800217245 */ /* 0x000fe20000201400 */
[C---:B------:R-:W-:Y:S01]  /*114e0*/  FFMA.FTZ R39, -R0.reuse, R46, R39 ;  /* 0x0000002e00277223 */ /* 0x040fe20000010127 */
[----:B------:R-:W-:Y:S01]  /*114f0*/  IABS R51, R51 ;  /* 0x0000003300337213 */ /* 0x000fe20000000000 */
[C---:B------:R-:W-:Y:S01]  /*11500*/  IMAD.IADD R46, R3.reuse, 0x1, -R130 ;  /* 0x00000001032e7824 */ /* 0x040fe200078e0a82 */
[----:B------:R-:W-:Y:S01]  /*11510*/  IABS R4, R4 ;  /* 0x0000000400047213 */ /* 0x000fe20000000000 */
[CC--:B------:R-:W-:Y:S01]  /*11520*/  FFMA.FTZ R9, -R0.reuse, R7.reuse, R52 ;  /* 0x0000000700097223 */ /* 0x0c0fe20000010134 */
[----:B------:R-:W-:Y:S01]  /*11530*/  I2FP.F32.S32 R8, R8 ;  /* 0x0000000800087245 */ /* 0x000fe20000201400 */
[C---:B------:R-:W-:Y:S01]  /*11540*/  FFMA.FTZ R40, -R0.reuse, R7, R50 ;  /* 0x0000000700287223 */ /* 0x040fe20000010132 */
[C---:B------:R-:W-:Y:S01]  /*11550*/  FFMA.FTZ R7, -R0.reuse, R33, R54 ;  /* 0x0000002100077223 */ /* 0x040fe20000010136 */
[C---:B------:R-:W-:Y:S01]  /*11560*/  IMAD.IADD R74, R3.reuse, 0x1, -R74 ;  /* 0x00000001034a7824 */ /* 0x040fe200078e0a4a */
[----:B------:R-:W-:Y:S01]  /*11570*/  I2FP.F32.S32 R51, R51 ;  /* 0x0000003300337245 */ /* 0x000fe20000201400 */
[C---:B------:R-:W-:Y:S01]  /*11580*/  IMAD.IADD R33, R3.reuse, 0x1, -R80 ;  /* 0x0000000103217824 */ /* 0x040fe200078e0a50 */
[----:B------:R-:W-:Y:S01]  /*11590*/  I2FP.F32.S32 R4, R4 ;  /* 0x0000000400047245 */ /* 0x000fe20000201400 */
[----:B------:R-:W-:Y:S01]  /*115a0*/  FFMA.FTZ R21, -R0, R8, R101 ;  /* 0x0000000800157223 */ /* 0x000fe20000010165 */
[----:B------:R-:W-:Y:S01]  /*115b0*/  IABS R46, R46 ;  /* 0x0000002e002e7213 */ /* 0x000fe20000000000 */
[C---:B------:R-:W-:Y:S01]  /*115c0*/  IMAD.IADD R8, R3.reuse, 0x1, -R6 ;  /* 0x0000000103087824 */ /* 0x040fe200078e0a06 */
[----:B------:R-:W-:Y:S01]  /*115d0*/  ISETP.GE.AND P5, PT, R6, R63, PT ;  /* 0x0000003f0600720c */ /* 0x000fe20003fa6270 */
[C---:B------:R-:W-:Y:S01]  /*115e0*/  FFMA.FTZ R6, -R0.reuse, R51, R42 ;  /* 0x0000003300067223 */ /* 0x040fe2000001012a */
        /* <DEDUP_REMOVED lines=12> */
[C---:B------:R-:W-:Y:S01]  /*116b0*/  FFMA.FTZ R55, -R0.reuse, R74, R55 ;  /* 0x0000004a00377223 */ /* 0x040fe20000010137 */
[----:B------:R-:W-:Y:S01]  /*116c0*/  FFMA.FTZ R200, -R0, R33, R38 ;  /* 0x0000002100c87223 */ /* 0x000fe20000010126 */
[----:B------:R-:W-:Y:S01]  /*116d0*/  IMAD.IADD R33, R3, 0x1, -R156 ;  /* 0x0000000103217824 */ /* 0x000fe200078e0a9c */
[----:B------:R-:W-:Y:S02]  /*116e0*/  I2FP.F32.S32 R42, R42 ;  /* 0x0000002a002a7245 */ /* 0x000fe40000201400 */
[----:B------:R-:W-:-:S02]  /*116f0*/  I2FP.F32.S32 R43, R43 ;  /* 0x0000002b002b7245 */ /* 0x000fc40000201400 */
[----:B------:R-:W-:Y:S02]  /*11700*/  FSEL R9, R9, -INF , !P3 ;  /* 0xff80000009097808 */ /* 0x000fe40005800000 */
[----:B------:R-:W-:Y:S02]  /*11710*/  FSEL R7, R7, -INF , !P3 ;  /* 0xff80000007077808 */ /* 0x000fe40005800000 */
[----:B------:R-:W-:Y:S02]  /*11720*/  IABS R46, R46 ;  /* 0x0000002e002e7213 */ /* 0x000fe40000000000 */
[----:B------:R-:W-:Y:S02]  /*11730*/  ISETP.GE.AND P3, PT, R164, R63, PT ;  /* 0x0000003fa400720c */ /* 0x000fe40003f66270 */
[----:B------:R-:W-:Y:S02]  /*11740*/  FSEL R72, R72, -INF , !P1 ;  /* 0xff80000048487808 */ /* 0x000fe40004800000 */
[----:B------:R-:W-:Y:S01]  /*11750*/  FSEL R40, R40, -INF , !P1 ;  /* 0xff80000028287808 */ /* 0x000fe20004800000 */
[----:B------:R-:W-:Y:S01]  /*11760*/  FFMA.FTZ R31, -R0, R42, R31 ;  /* 0x0000002a001f7223 */ /* 0x000fe2000001011f */
[----:B------:R-:W-:-:S02]  /*11770*/  FSEL R74, R53, -INF , !P2 ;  /* 0xff800000354a7808 */ /* 0x000fc40005000000 */
[----:B------:R-:W-:Y:S02]  /*11780*/  FSEL R68, R55, -INF , !P2 ;  /* 0xff80000037447808 */ /* 0x000fe40005000000 */
[----:B------:R-:W-:Y:S01]  /*11790*/  ISETP.GE.AND P1, PT, R76, R63, PT ;  /* 0x0000003f4c00720c */ /* 0x000fe20003f26270 */
[----:B------:R-:W-:Y:S01]  /*117a0*/  FFMA.FTZ R34, -R0, R43, R34 ;  /* 0x0000002b00227223 */ /* 0x000fe20000010122 */
[----:B------:R-:W-:Y:S02]  /*117b0*/  ISETP.GE.AND P2, PT, R80, R63, PT ;  /* 0x0000003f5000720c */ /* 0x000fe40003f46270 */
[----:B------:R-:W-:Y:S02]  /*117c0*/  FSEL R70, R70, -INF , !P4 ;  /* 0xff80000046467808 */ /* 0x000fe40006000000 */
[----:B------:R-:W-:Y:S02]  /*117d0*/  FSEL R6, R6, -INF , !P4 ;  /* 0xff80000006067808 */ /* 0x000fe40006000000 */
[----:B------:R-:W-:-:S02]  /*117e0*/  IABS R33, R33 ;  /* 0x0000002100217213 */ /* 0x000fc40000000000 */
[----:B------:R-:W-:Y:S02]  /*117f0*/  FSEL R80, R49, -INF , !P0 ;  /* 0xff80000031507808 */ /* 0x000fe40004000000 */
[----:B------:R-:W-:Y:S02]  /*11800*/  FSEL R24, R24, -INF , !P0 ;  /* 0xff80000018187808 */ /* 0x000fe40004000000 */
[-C--:B------:R-:W-:Y:S02]  /*11810*/  ISETP.GE.AND P4, PT, R154, R63.reuse, PT ;  /* 0x0000003f9a00720c */ /* 0x080fe40003f86270 */
[----:B------:R-:W-:Y:S02]  /*11820*/  I2FP.F32.S32 R46, R46 ;  /* 0x0000002e002e7245 */ /* 0x000fe40000201400 */
[----:B------:R-:W-:Y:S02]  /*11830*/  IABS R8, R8 ;  /* 0x0000000800087213 */ /* 0x000fe40000000000 */
[----:B------:R-:W-:-:S02]  /*11840*/  ISETP.GE.AND P0, PT, R132, R63, PT ;  /* 0x0000003f8400720c */ /* 0x000fc40003f06270 */
[----:B------:R-:W-:Y:S01]  /*11850*/  FSEL R38, R41, -INF , !P3 ;  /* 0xff80000029267808 */ /* 0x000fe20005800000 */
[----:B------:R-:W-:Y:S01]  /*11860*/  IMAD.IADD R41, R3, 0x1, -R134 ;  /* 0x0000000103297824 */ /* 0x000fe200078e0a86 */
[----:B------:R-:W-:Y:S01]  /*11870*/  FSEL R198, R39, -INF , !P1 ;  /* 0xff80000027c67808 */ /* 0x000fe20004800000 */
[----:B------:R-:W-:Y:S01]  /*11880*/  IMAD.IADD R39, R3, 0x1, -R96 ;  /* 0x0000000103277824 */ /* 0x000fe200078e0a60 */
[----:B------:R-:W-:Y:S01]  /*11890*/  I2FP.F32.S32 R33, R33 ;  /* 0x0000002100217245 */ /* 0x000fe20000201400 */
[----:B------:R-:W-:Y:S01]  /*118a0*/  FFMA.FTZ R23, -R0, R46, R23 ;  /* 0x0000002e00177223 */ /* 0x000fe20000010117 */
[----:B------:R-:W-:Y:S02]  /*118b0*/  FSEL R78, R78, -INF , !P6 ;  /* 0xff8000004e4e7808 */ /* 0x000fe40007000000 */
[----:B------:R-:W-:Y:S02]  /*118c0*/  FSEL R12, R12, -INF , !P6 ;  /* 0xff8000000c0c7808 */ /* 0x000fe40007000000 */
[----:B------:R-:W-:-:S02]  /*118d0*/  FSEL R196, R29, -INF , !P4 ;  /* 0xff8000001dc47808 */ /* 0x000fc40006000000 */
[----:B------:R-:W-:Y:S02]  /*118e0*/  FSEL R190, R31, -INF , !P4 ;  /* 0xff8000001fbe7808 */ /* 0x000fe40006000000 */
[----:B------:R-:W-:Y:S02]  /*118f0*/  I2FP.F32.S32 R8, R8 ;  /* 0x0000000800087245 */ /* 0x000fe40000201400 */
[-C--:B------:R-:W-:Y:S02]  /*11900*/  ISETP.GE.AND P6, PT, R130, R63.reuse, PT ;  /* 0x0000003f8200720c */ /* 0x080fe40003fc6270 */
[----:B------:R-:W-:Y:S02]  /*11910*/  FSEL R202, R202, -INF , !P0 ;  /* 0xff800000caca7808 */ /* 0x000fe40004000000 */
[----:B------:R-:W-:Y:S02]  /*11920*/  FSEL R34, R34, -INF , !P0 ;  /* 0xff80000022227808 */ /* 0x000fe40004000000 */
[-C--:B------:R-:W-:Y:S01]  /*11930*/  ISETP.GE.AND P4, PT, R66, R63.reuse, PT ;  /* 0x0000003f4200720c */ /* 0x080fe20003f86270 */
[----:B------:R-:W-:Y:S01]  /*11940*/  IMAD.IADD R66, R3, 0x1, -R66 ;  /* 0x0000000103427824 */ /* 0x000fe200078e0a42 */
[----:B------:R-:W-:Y:S01]  /*11950*/  ISETP.GE.AND P0, PT, R106, R63, PT ;  /* 0x0000003f6a00720c */ /* 0x000fe20003f06270 */
[----:B------:R-:W-:Y:S01]  /*11960*/  FFMA.FTZ R33, -R0, R33, R30 ;  /* 0x0000002100217223 */ /* 0x000fe2000001011e */
[----:B------:R-:W-:-:S02]  /*11970*/  IABS R41, R41 ;  /* 0x0000002900297213 */ /* 0x000fc40000000000 */
[----:B------:R-:W-:Y:S01]  /*11980*/  IABS R39, R39 ;  /* 0x0000002700277213 */ /* 0x000fe20000000000 */
[----:B------:R-:W-:Y:S01]  /*11990*/  FFMA.FTZ R8, -R0, R8, R47 ;  /* 0x0000000800087223 */ /* 0x000fe2000001012f */
[----:B------:R-:W-:Y:S01]  /*119a0*/  FSEL R30, R35, -INF , !P6 ;  /* 0xff800000231e7808 */ /* 0x000fe20007000000 */
[----:B------:R-:W-:Y:S01]  /*119b0*/  IMAD.IADD R35, R3, 0x1, -R94 ;  /* 0x0000000103237824 */ /* 0x000fe200078e0a5e */
[----:B------:R-:W-:Y:S02]  /*119c0*/  FSEL R166, R166, -INF , !P0 ;  /* 0xff800000a6a67808 */ /* 0x000fe40004000000 */
[----:B------:R-:W-:Y:S02]  /*119d0*/  FSEL R164, R23, -INF , !P0 ;  /* 0xff80000017a47808 */ /* 0x000fe40004000000 */
[----:B------:R-:W-:Y:S02]  /*119e0*/  I2FP.F32.S32 R41, R41 ;  /* 0x0000002900297245 */ /* 0x000fe40000201400 */
[----:B------:R-:W-:Y:S01]  /*119f0*/  ISETP.GE.AND P0, PT, R88, R63, PT ;  /* 0x0000003f5800720c */ /* 0x000fe20003f06270 */
[----:B------:R-:W-:Y:S01]  /*11a00*/  IMAD.IADD R88, R3, 0x1, -R88 ;  /* 0x0000000103587824 */ /* 0x000fe200078e0a58 */
[----:B------:R-:W-:-:S02]  /*11a10*/  IABS R66, R66 ;  /* 0x0000004200427213 */ /* 0x000fc40000000000 */
[----:B------:R-:W-:Y:S01]  /*11a20*/  I2FP.F32.S32 R39, R39 ;  /* 0x0000002700277245 */ /* 0x000fe20000201400 */
[----:B------:R-:W-:Y:S01]  /*11a30*/  IMAD.IADD R42, R3, 0x1, -R98 ;  /* 0x00000001032a7824 */ /* 0x000fe200078e0a62 */
[----:B------:R-:W-:Y:S01]  /*11a40*/  FSEL R76, R45, -INF , !P5 ;  /* 0xff8000002d4c7808 */ /* 0x000fe20006800000 */
[----:B------:R-:W-:Y:S01]  /*11a50*/  FFMA.FTZ R26, -R0, R41, R26 ;  /* 0x00000029001a7223 */ /* 0x000fe2000001011a */
[----:B------:R-:W-:Y:S02]  /*11a60*/  FSEL R8, R8, -INF , !P5 ;  /* 0xff80000008087808 */ /* 0x000fe40006800000 */
[----:B------:R-:W-:Y:S02]  /*11a70*/  IABS R35, R35 ;  /* 0x0000002300237213 */ /* 0x000fe40000000000 */
[----:B------:R-:W-:Y:S01]  /*11a80*/  I2FP.F32.S32 R23, R66 ;  /* 0x0000004200177245 */ /* 0x000fe20000201400 */
[----:B------:R-:W-:Y:S01]  /*11a90*/  FFMA.FTZ R27, -R0, R39, R27 ;  /* 0x00000027001b7223 */ /* 0x000fe2000001011b */
[----:B------:R-:W-:-:S02]  /*11aa0*/  ISETP.GE.AND P5, PT, R156, R63, PT ;  /* 0x0000003f9c00720c */ /* 0x000fc40003fa6270 */
[----:B------:R-:W-:Y:S02]  /*11ab0*/  FSEL R4, R4, -INF , !P3 ;  /* 0xff80000004047808 */ /* 0x000fe40005800000 */
[-C--:B------:R-:W-:Y:S02]  /*11ac0*/  ISETP.GE.AND P3, PT, R134, R63.reuse, PT ;  /* 0x0000003f8600720c */ /* 0x080fe40003f66270 */
[----:B------:R-:W-:Y:S02]  /*11ad0*/  FSEL R158, R158, -INF , !P2 ;  /* 0xff8000009e9e7808 */ /* 0x000fe40005000000 */
[----:B------:R-:W-:Y:S02]  /*11ae0*/  FSEL R200, R200, -INF , !P2 ;  /* 0xff800000c8c87808 */ /* 0x000fe40005000000 */
[----:B------:R-:W-:Y:S02]  /*11af0*/  IABS R88, R88 ;  /* 0x0000005800587213 */ /* 0x000fe40000000000 */
[----:B------:R-:W-:Y:S01]  /*11b00*/  ISETP.GE.AND P2, PT, R96, R63, PT ;  /* 0x0000003f6000720c */ /* 0x000fe20003f46270 */
[----:B------:R-:W-:Y:S01]  /*11b10*/  FFMA.FTZ R14, -R0, R23, R14 ;  /* 0x00000017000e7223 */ /* 0x000fe2000001010e */
[----:B------:R-:W-:-:S02]  /*11b20*/  I2FP.F32.S32 R35, R35 ;  /* 0x0000002300237245 */ /* 0x000fc40000201400 */
[----:B------:R-:W-:Y:S02]  /*11b30*/  FSEL R156, R28, -INF , !P5 ;  /* 0xff8000001c9c7808 */ /* 0x000fe40006800000 */
[----:B------:R-:W-:Y:S02]  /*11b40*/  IABS R42, R42 ;  /* 0x0000002a002a7213 */ /* 0x000fe40000000000 */
[----:B------:R-:W-:Y:S01]  /*11b50*/  FSEL R28, R33, -INF , !P5 ;  /* 0xff800000211c7808 */ /* 0x000fe20006800000 */
[----:B------:R-:W-:Y:S01]  /*11b60*/  IMAD.IADD R33, R3, 0x1, -R104 ;  /* 0x0000000103217824 */ /* 0x000fe200078e0a68 */
[----:B------:R-:W-:Y:S02]  /*11b70*/  FSEL R194, R194, -INF , !P3 ;  /* 0xff800000c2c27808 */ /* 0x000fe40005800000 */
[----:B------:R-:W-:Y:S02]  /*11b80*/  FSEL R188, R26, -INF , !P3 ;  /* 0xff8000001abc7808 */ /* 0x000fe40005800000 */
[----:B------:R-:W-:-:S02]  /*11b90*/  I2FP.F32.S32 R23, R88 ;  /* 0x0000005800177245 */ /* 0x000fc40000201400 */
[----:B------:R-:W-:Y:S01]  /*11ba0*/  ISETP.GE.AND P3, PT, R64, R63, PT ;  /* 0x0000003f4000720c */ /* 0x000fe20003f66270 */
[----:B------:R-:W-:Y:S01]  /*11bb0*/  IMAD.IADD R64, R3, 0x1, -R64 ;  /* 0x0000000103407824 */ /* 0x000fe200078e0a40 */
[----:B------:R-:W-:Y:S01]  /*11bc0*/  FSEL R186, R27, -INF , !P2 ;  /* 0xff8000001bba7808 */ /* 0x000fe20005000000 */
[----:B------:R-:W-:Y:S01]  /*11bd0*/  FFMA.FTZ R22, -R0, R35, R22 ;  /* 0x0000002300167223 */ /* 0x000fe20000010116 */
[----:B------:R-:W-:Y:S02]  /*11be0*/  FMNMX3.FTZ R27, R9, R74, R72, !PT ;  /* 0x0000004a091b7276 */ /* 0x000fe40007810048 */
[----:B------:R-:W-:Y:S02]  /*11bf0*/  FSEL R204, R204, -INF , !P1 ;  /* 0xff800000cccc7808 */ /* 0x000fe40004800000 */
[----:B------:R-:W-:Y:S01]  /*11c00*/  I2FP.F32.S32 R42, R42 ;  /* 0x0000002a002a7245 */ /* 0x000fe20000201400 */
[----:B------:R-:W-:Y:S01]  /*11c10*/  FFMA.FTZ R46, -R0, R23, R126 ;  /* 0x00000017002e7223 */ /* 0x000fe2000001017e */
[----:B------:R-:W-:-:S02]  /*11c20*/  ISETP.GE.AND P1, PT, R94, R63, PT ;  /* 0x0000003f5e00720c */ /* 0x000fc40003f26270 */
[----:B------:R-:W-:Y:S02]  /*11c30*/  IABS R33, R33 ;  /* 0x0000002100217213 */ /* 0x000fe40000000000 */
[----:B------:R-:W-:Y:S01]  /*11c40*/  FMNMX3.FTZ R23, R27, R80, R78, !PT ;  /* 0x000000501b177276 */ /* 0x000fe2000781004e */
[----:B------:R-:W-:Y:S01]  /*11c50*/  FFMA.FTZ R19, -R0, R42, R19 ;  /* 0x0000002a00137223 */ /* 0x000fe20000010113 */
[----:B------:R-:W-:Y:S02]  /*11c60*/  IABS R64, R64 ;  /* 0x0000004000407213 */ /* 0x000fe40000000000 */
[----:B------:R-:W-:Y:S02]  /*11c70*/  FSEL R170, R170, -INF , !P1 ;  /* 0xff800000aaaa7808 */ /* 0x000fe40004800000 */
[----:B------:R-:W-:Y:S02]  /*11c80*/  FSEL R168, R22, -INF , !P1 ;  /* 0xff80000016a87808 */ /* 0x000fe40004800000 */
[----:B------:R-:W-:-:S02]  /*11c90*/  ISETP.GE.AND P5, PT, R98, R63, PT ;  /* 0x0000003f6200720c */ /* 0x000fc40003fa6270 */
[----:B------:R-:W-:Y:S01]  /*11ca0*/  ISETP.GE.AND P1, PT, R90, R63, PT ;  /* 0x0000003f5a00720c */ /* 0x000fe20003f26270 */
[----:B------:R-:W-:Y:S01]  /*11cb0*/  IMAD.IADD R90, R3, 0x1, -R90 ;  /* 0x00000001035a7824 */ /* 0x000fe200078e0a5a */
[----:B------:R-:W-:Y:S02]  /*11cc0*/  I2FP.F32.S32 R33, R33 ;  /* 0x0000002100217245 */ /* 0x000fe40000201400 */
[----:B------:R-:W-:Y:S02]  /*11cd0*/  FMNMX3.FTZ R23, R23, R76, R70, !PT ;  /* 0x0000004c17177276 */ /* 0x000fe40007810046 */
[----:B------:R-:W-:Y:S02]  /*11ce0*/  I2FP.F32.S32 R64, R64 ;  /* 0x0000004000407245 */ /* 0x000fe40000201400 */
[----:B------:R-:W-:Y:S01]  /*11cf0*/  FSEL R172, R19, -INF , !P5 ;  /* 0xff80000013ac7808 */ /* 0x000fe20006800000 */
[C---:B------:R-:W-:Y:S01]  /*11d00*/  FFMA.FTZ R18, -R0.reuse, R33, R18 ;  /* 0x0000002100127223 */ /* 0x040fe20000010112 */
[----:B------:R-:W-:Y:S01]  /*11d10*/  FMNMX3.FTZ R19, R23, R38, R158, !PT ;  /* 0x0000002617137276 */ /* 0x000fe2000781009e */
[----:B------:R-:W-:Y:S01]  /*11d20*/  FFMA.FTZ R15, -R0, R64, R15 ;  /* 0x00000040000f7223 */ /* 0x000fe2000001010f */
[----:B------:R-:W-:-:S02]  /*11d30*/  FSEL R32, R32, -INF , !P6 ;  /* 0xff80000020207808 */ /* 0x000fc40007000000 */
[----:B------:R-:W-:Y:S02]  /*11d40*/  IABS R90, R90 ;  /* 0x0000005a005a7213 */ /* 0x000fe40000000000 */
[----:B------:R-:W-:Y:S02]  /*11d50*/  ISETP.GE.AND P6, PT, R104, R63, PT ;  /* 0x0000003f6800720c */ /* 0x000fe40003fc6270 */
[----:B------:R-:W-:Y:S02]  /*11d60*/  FMNMX3.FTZ R19, R19, R204, R202, !PT ;  /* 0x000000cc13137276 */ /* 0x000fe400078100ca */
[----:B------:R-:W-:Y:S02]  /*11d70*/  I2FP.F32.S32 R90, R90 ;  /* 0x0000005a005a7245 */ /* 0x000fe40000201400 */
[----:B------:R-:W-:Y:S02]  /*11d80*/  FSEL R178, R18, -INF , !P6 ;  /* 0xff80000012b27808 */ /* 0x000fe40007000000 */
[----:B------:R-:W-:-:S02]  /*11d90*/  FSEL R18, R15, -INF , !P3 ;  /* 0xff8000000f127808 */ /* 0x000fc40005800000 */
[----:B------:R-:W-:Y:S01]  /*11da0*/  FMNMX3.FTZ R15, R19, R32, R156, !PT ;  /* 0x00000020130f7276 */ /* 0x000fe2000781009c */
[----:B------:R-:W-:Y:S01]  /*11db0*/  FFMA.FTZ R11, -R0, R90, R11 ;  /* 0x0000005a000b7223 */ /* 0x000fe2000001010b */
[----:B------:R-:W-:Y:S02]  /*11dc0*/  FSEL R192, R25, -INF , !P2 ;  /* 0xff80000019c07808 */ /* 0x000fe40005000000 */
[----:B------:R-:W-:Y:S02]  /*11dd0*/  FMNMX3.FTZ R15, R15, R196, R194, !PT ;  /* 0x000000c40f0f7276 */ /* 0x000fe400078100c2 */
[----:B------:R-:W-:Y:S02]  /*11de0*/  IABS R13, R13 ;  /* 0x0000000d000d7213 */ /* 0x000fe40000000000 */
[----:B------:R-:W-:Y:S01]  /*11df0*/  ISETP.GE.AND P2, PT, R92, R63, PT ;  /* 0x0000003f5c00720c */ /* 0x000fe20003f46270 */
[----:B------:R-:W-:Y:S01]  /*11e00*/  IMAD.IADD R92, R3, 0x1, -R92 ;  /* 0x00000001035c7824 */ /* 0x000fe200078e0a5c */
[----:B------:R-:W-:-:S02]  /*11e10*/  FSEL R64, R11, -INF , !P1 ;  /* 0xff8000000b407808 */ /* 0x000fc40004800000 */
[----:B------:R-:W-:Y:S02]  /*11e20*/  FSEL R184, R184, -INF , !P6 ;  /* 0xff800000b8b87808 */ /* 0x000fe40007000000 */
[----:B------:R-:W-:Y:S02]  /*11e30*/  FMNMX3.FTZ R11, R15, R192, R170, !PT ;  /* 0x000000c00f0b7276 */ /* 0x000fe400078100aa */
[----:B------:R-:W-:Y:S02]  /*11e40*/  I2FP.F32.S32 R13, R13 ;  /* 0x0000000d000d7245 */ /* 0x000fe40000201400 */
[----:B------:R-:W-:Y:S02]  /*11e50*/  FSEL R182, R182, -INF , !P5 ;  /* 0xff800000b6b67808 */ /* 0x000fe40006800000 */
[----:B------:R-:W-:Y:S01]  /*11e60*/  FSEL R128, R128, -INF , !P4 ;  /* 0xff80000080807808 */ /* 0x000fe20006000000 */
[----:B------:R-:W-:Y:S01]  /*11e70*/  FFMA.FTZ R13, -R0, R13, R124 ;  /* 0x0000000d000d7223 */ /* 0x000fe2000001017c */
[----:B------:R-:W-:-:S02]  /*11e80*/  FMNMX3.FTZ R11, R11, R166, R184, !PT ;  /* 0x000000a60b0b7276 */ /* 0x000fc400078100b8 */
[----:B------:R-:W-:Y:S02]  /*11e90*/  IABS R92, R92 ;  /* 0x0000005c005c7213 */ /* 0x000fe40000000000 */
[----:B------:R-:W-:Y:S02]  /*11ea0*/  IABS R48, R48 ;  /* 0x0000003000307213 */ /* 0x000fe40000000000 */
[----:B------:R-:W-:Y:S02]  /*11eb0*/  IABS R37, R37 ;  /* 0x0000002500257213 */ /* 0x000fe40000000000 */
[----:B------:R-:W-:Y:S02]  /*11ec0*/  FSEL R126, R17, -INF , !P3 ;  /* 0xff800000117e7808 */ /* 0x000fe40005800000 */
[----:B------:R-:W-:Y:S02]  /*11ed0*/  FSEL R124, R16, -INF , !P2 ;  /* 0xff800000107c7808 */ /* 0x000fe40005000000 */
[----:B------:R-:W-:-:S02]  /*11ee0*/  FMNMX3.FTZ R11, R11, R182, R128, !PT ;  /* 0x000000b60b0b7276 */ /* 0x000fc40007810080 */
[----:B------:R-:W-:Y:S02]  /*11ef0*/  I2FP.F32.S32 R25, R92 ;  /* 0x0000005c00197245 */ /* 0x000fe40000201400 */
[----:B------:R-:W-:Y:S02]  /*11f00*/  I2FP.F32.S32 R48, R48 ;  /* 0x0000003000307245 */ /* 0x000fe40000201400 */
[----:B------:R-:W-:Y:S02]  /*11f10*/  I2FP.F32.S32 R37, R37 ;  /* 0x0000002500257245 */ /* 0x000fe40000201400 */
[----:B------:R-:W-:Y:S02]  /*11f20*/  FSEL R54, R13, -INF , !P0 ;  /* 0xff8000000d367808 */ /* 0x000fe40004000000 */
[-C--:B------:R-:W-:Y:S02]  /*11f30*/  ISETP.GE.AND P6, PT, R44, R63.reuse, PT ;  /* 0x0000003f2c00720c */ /* 0x080fe40003fc6270 */
[----:B------:R-:W-:-:S02]  /*11f40*/  ISETP.GE.AND P5, PT, R36, R63, PT ;  /* 0x0000003f2400720c */ /* 0x000fc40003fa6270 */
[----:B------:R-:W-:Y:S02]  /*11f50*/  FSEL R122, R122, -INF , !P1 ;  /* 0xff8000007a7a7808 */ /* 0x000fe40004800000 */
[----:B------:R-:W-:Y:S01]  /*11f60*/  FMNMX3.FTZ R11, R11, R126, R124, !PT ;  /* 0x0000007e0b0b7276 */ /* 0x000fe2000781007c */
[C---:B------:R-:W-:Y:S01]  /*11f70*/  FFMA.FTZ R10, -R0.reuse, R25, R10 ;  /* 0x00000019000a7223 */ /* 0x040fe2000001010a */
[----:B------:R-:W-:Y:S01]  /*11f80*/  FMNMX3.FTZ R13, R7, R68, R40, !PT ;  /* 0x00000044070d7276 */ /* 0x000fe20007810028 */
[C---:B------:R-:W-:Y:S01]  /*11f90*/  FFMA.FTZ R48, -R0.reuse, R48, R113 ;  /* 0x0000003000307223 */ /* 0x040fe20000010171 */
[----:B------:R-:W-:Y:S01]  /*11fa0*/  FFMA.FTZ R37, -R0, R37, R108 ;  /* 0x0000002500257223 */ /* 0x000fe2000001016c */
[----:B------:R-:W-:Y:S02]  /*11fb0*/  FSEL R66, R14, -INF , !P4 ;  /* 0xff8000000e427808 */ /* 0x000fe40006000000 */
[-C--:B------:R-:W-:Y:S02]  /*11fc0*/  ISETP.GE.AND P4, PT, R86, R63.reuse, PT ;  /* 0x0000003f5600720c */ /* 0x080fe40003f86270 */
[----:B------:R-:W-:-:S02]  /*11fd0*/  ISETP.GE.AND P3, PT, R84, R63, PT ;  /* 0x0000003f5400720c */ /* 0x000fc40003f66270 */
[----:B------:R-:W-:Y:S02]  /*11fe0*/  FSEL R52, R125, -INF , !P6 ;  /* 0xff8000007d347808 */ /* 0x000fe40007000000 */
[----:B------:R-:W-:Y:S02]  /*11ff0*/  FSEL R50, R112, -INF , !P5 ;  /* 0xff80000070327808 */ /* 0x000fe40006800000 */
[----:B------:R-:W-:Y:S02]  /*12000*/  FMNMX3.FTZ R11, R11, R122, R54, !PT ;  /* 0x0000007a0b0b7276 */ /* 0x000fe40007810036 */
[----:B------:R-:W-:Y:S02]  /*12010*/  FMNMX3.FTZ R13, R13, R24, R12, !PT ;  /* 0x000000180d0d7276 */ /* 0x000fe4000781000c */
[----:B------:R-:W-:Y:S02]  /*12020*/  FSEL R16, R10, -INF , !P2 ;  /* 0xff8000000a107808 */ /* 0x000fe40005000000 */
[----:B------:R-:W-:-:S02]  /*12030*/  ISETP.GE.AND P2, PT, R82, R63, PT ;  /* 0x0000003f5200720c */ /* 0x000fc40003f46270 */
[----:B------:R-:W-:Y:S02]  /*12040*/  ISETP.GE.AND P1, PT, R58, R63, PT ;  /* 0x0000003f3a00720c */ /* 0x000fe40003f26270 */
[----:B------:R-:W-:Y:S02]  /*12050*/  FSEL R48, R48, -INF , !P4 ;  /* 0xff80000030307808 */ /* 0x000fe40006000000 */
[----:B------:R-:W-:Y:S02]  /*12060*/  FSEL R37, R37, -INF , !P3 ;  /* 0xff80000025257808 */ /* 0x000fe40005800000 */
[----:B------:R-:W-:Y:S02]  /*12070*/  FMNMX3.FTZ R11, R11, R52, R50, !PT ;  /* 0x000000340b0b7276 */ /* 0x000fe40007810032 */
[----:B------:R-:W-:Y:S02]  /*12080*/  FMNMX3.FTZ R13, R13, R8, R6, !PT ;  /* 0x000000080d0d7276 */ /* 0x000fe40007810006 */
[----:B------:R-:W-:-:S02]  /*12090*/  FSEL R46, R46, -INF , !P0 ;  /* 0xff8000002e2e7808 */ /* 0x000fc40004000000 */
[----:B------:R-:W-:Y:S02]  /*120a0*/  ISETP.GE.AND P0, PT, R2, R63, PT ;  /* 0x0000003f0200720c */ /* 0x000fe40003f06270 */
[----:B------:R-:W-:Y:S02]  /*120b0*/  FSEL R22, R109, -INF , !P2 ;  /* 0xff8000006d167808 */ /* 0x000fe40005000000 */
[----:B------:R-:W-:Y:S02]  /*120c0*/  FSEL R23, R100, -INF , !P1 ;  /* 0xff80000064177808 */ /* 0x000fe40004800000 */
[----:B------:R-:W-:Y:S02]  /*120d0*/  FMNMX3.FTZ R11, R11, R48, R37, !PT ;  /* 0x000000300b0b7276 */ /* 0x000fe40007810025 */
[----:B------:R-:W-:Y:S02]  /*120e0*/  FMNMX3.FTZ R13, R13, R4, R200, !PT ;  /* 0x000000040d0d7276 */ /* 0x000fe400078100c8 */
[----:B------:R-:W-:-:S02]  /*120f0*/  FSEL R21, R21, -INF , !P0 ;  /* 0xff80000015157808 */ /* 0x000fc40004000000 */
[----:B------:R-:W-:Y:S02]  /*12100*/  FMNMX3.FTZ R14, R11, R22, R23, !PT ;  /* 0x000000160b0e7276 */ /* 0x000fe40007810017 */
[----:B------:R-:W-:Y:S02]  /*12110*/  FMNMX3.FTZ R13, R13, R198, R34, !PT ;  /* 0x000000c60d0d7276 */ /* 0x000fe40007810022 */
[----:B------:R-:W-:Y:S02]  /*12120*/  FMNMX.FTZ R14, R21, R14, !PT ;  /* 0x0000000e150e7209 */ /* 0x000fe40007810000 */
[----:B------:R-:W-:Y:S01]  /*12130*/  FMNMX3.FTZ R13, R13, R30, R28, !PT ;  /* 0x0000001e0d0d7276 */ /* 0x000fe2000781001c */
[C---:B------:R-:W-:Y:S02]  /*12140*/  IMAD.IADD R44, R3.reuse, 0x1, -R44 ;  /* 0x00000001032c7824 */ /* 0x040fe400078e0a2c */
[----:B------:R-:W-:Y:S01]  /*12150*/  IMAD.IADD R36, R3, 0x1, -R36 ;  /* 0x0000000103247824 */ /* 0x000fe200078e0a24 */
[----:B------:R-:W-:Y:S01]  /*12160*/  FMNMX3.FTZ R13, R13, R190, R188, !PT ;  /* 0x000000be0d0d7276 */ /* 0x000fe200078100bc */
[----:B------:R-:W-:-:S02]  /*12170*/  IMAD.IADD R86, R3, 0x1, -R86 ;  /* 0x0000000103567824 */ /* 0x000fc400078e0a56 */
[C---:B------:R-:W-:Y:S02]  /*12180*/  IMAD.IADD R84, R3.reuse, 0x1, -R84 ;  /* 0x0000000103547824 */ /* 0x040fe400078e0a54 */
[C---:B------:R-:W-:Y:S02]  /*12190*/  IMAD.IADD R82, R3.reuse, 0x1, -R82 ;  /* 0x0000000103527824 */ /* 0x040fe400078e0a52 */
[C---:B------:R-:W-:Y:S02]  /*121a0*/  IMAD.IADD R58, R3.reuse, 0x1, -R58 ;  /* 0x00000001033a7824 */ /* 0x040fe400078e0a3a */
[----:B------:R-:W-:Y:S02]  /*121b0*/  IMAD.IADD R2, R3, 0x1, -R2 ;  /* 0x0000000103027824 */ /* 0x000fe400078e0a02 */
[----:B------:R-:W1:Y:S01]  /*121c0*/  SHFL.BFLY PT, R3, R14, 0x2, 0x1f ;  /* 0x0c401f000e037f89 */ /* 0x000e6200000e0000 */
[----:B------:R-:W-:Y:S02]  /*121d0*/  FMNMX3.FTZ R13, R13, R186, R168, !PT ;  /* 0x000000ba0d0d7276 */ /* 0x000fe400078100a8 */
[----:B------:R-:W-:-:S02]  /*121e0*/  IABS R36, R36 ;  /* 0x0000002400247213 */ /* 0x000fc40000000000 */
[----:B------:R-:W-:Y:S02]  /*121f0*/  IABS R10, R44 ;  /* 0x0000002c000a7213 */ /* 0x000fe40000000000 */
[----:B------:R-:W-:Y:S02]  /*12200*/  FMNMX3.FTZ R13, R13, R164, R178, !PT ;  /* 0x000000a40d0d7276 */ /* 0x000fe400078100b2 */
[----:B------:R-:W-:Y:S02]  /*12210*/  I2FP.F32.S32 R11, R36 ;  /* 0x00000024000b7245 */ /* 0x000fe40000201400 */
[----:B------:R-:W-:Y:S02]  /*12220*/  I2FP.F32.S32 R10, R10 ;  /* 0x0000000a000a7245 */ /* 0x000fe40000201400 */
[----:B------:R-:W-:Y:S02]  /*12230*/  IABS R86, R86 ;  /* 0x0000005600567213 */ /* 0x000fe40000000000 */
[----:B------:R-:W-:-:S02]  /*12240*/  IABS R84, R84 ;  /* 0x0000005400547213 */ /* 0x000fc40000000000 */
[----:B------:R-:W-:Y:S01]  /*12250*/  FMNMX3.FTZ R13, R13, R172, R66, !PT ;  /* 0x000000ac0d0d7276 */ /* 0x000fe20007810042 */
[C---:B------:R-:W-:Y:S01]  /*12260*/  FFMA.FTZ R11, -R0.reuse, R11, R114 ;  /* 0x0000000b000b7223 */ /* 0x040fe20000010172 */
[----:B------:R-:W-:Y:S01]  /*12270*/  IABS R82, R82 ;  /* 0x0000005200527213 */ /* 0x000fe20000000000 */
[C---:B------:R-:W-:Y:S01]  /*12280*/  FFMA.FTZ R10, -R0.reuse, R10, R127 ;  /* 0x0000000a000a7223 */ /* 0x040fe2000001017f */
[----:B------:R-:W-:Y:S02]  /*12290*/  I2FP.F32.S32 R86, R86 ;  /* 0x0000005600567245 */ /* 0x000fe40000201400 */
[----:B------:R-:W-:Y:S02]  /*122a0*/  I2FP.F32.S32 R15, R84 ;  /* 0x00000054000f7245 */ /* 0x000fe40000201400 */
[----:B------:R-:W-:Y:S02]  /*122b0*/  IABS R58, R58 ;  /* 0x0000003a003a7213 */ /* 0x000fe40000000000 */
[----:B------:R-:W-:Y:S01]  /*122c0*/  FMNMX3.FTZ R19, R13, R18, R16, !PT ;  /* 0x000000120d137276 */ /* 0x000fe20007810010 */
[C---:B------:R-:W-:Y:S01]  /*122d0*/  FFMA.FTZ R42, -R0.reuse, R86, R115 ;  /* 0x00000056002a7223 */ /* 0x040fe20000010173 */
[----:B------:R-:W-:Y:S01]  /*122e0*/  I2FP.F32.S32 R82, R82 ;  /* 0x0000005200527245 */ /* 0x000fe20000201400 */
[----:B------:R-:W-:Y:S01]  /*122f0*/  FFMA.FTZ R15, -R0, R15, R110 ;  /* 0x0000000f000f7223 */ /* 0x000fe2000001016e */
[----:B------:R-:W-:-:S02]  /*12300*/  IABS R2, R2 ;  /* 0x0000000200027213 */ /* 0x000fc40000000000 */
[----:B------:R-:W-:Y:S02]  /*12310*/  I2FP.F32.S32 R17, R58 ;  /* 0x0000003a00117245 */ /* 0x000fe40000201400 */
[----:B------:R-:W-:Y:S02]  /*12320*/  FSEL R44, R11, -INF , !P5 ;  /* 0xff8000000b2c7808 */ /* 0x000fe40006800000 */
        /* <DEDUP_REMOVED lines=18> */
[----:B------:R-:W5:Y:S01]  /*12450*/  S2UR UR6, SR_CgaCtaId ;  /* 0x00000000000679c3 */ /* 0x000f620000008800 */
[----:B-1----:R-:W-:-:S04]  /*12460*/  FMNMX.FTZ R3, R3, R2, !PT ;  /* 0x0000000203037209 */ /* 0x002fc80007810000 */
[----:B------:R-:W-:Y:S01]  /*12470*/  FSETP.NEU.FTZ.AND P0, PT, R3, -INF , PT ;  /* 0xff8000000300780b */ /* 0x000fe20003f1d000 */
[----:B--2---:R-:W-:-:S05]  /*12480*/  FMUL.FTZ R39, R20, R3 ;  /* 0x0000000314277220 */ /* 0x004fca0000410000 */
[----:B------:R-:W-:Y:S02]  /*12490*/  FSEL R39, R39, RZ, P0 ;  /* 0x000000ff27277208 */ /* 0x000fe40000000000 */
[----:B----4-:R-:W-:-:S03]  /*124a0*/  FMNMX.FTZ R2, R11, R10, !PT ;  /* 0x0000000a0b027209 */ /* 0x010fc60007810000 */
[----:B------:R-:W-:Y:S02]  /*124b0*/  FFMA.FTZ R176, R9, R20, -R39 ;  /* 0x0000001409b07223 */ /* 0x000fe40000010827 */
[----:B------:R-:W1:Y:S01]  /*124c0*/  SHFL.BFLY PT, R9, R2, 0x1, 0x1f ;  /* 0x0c201f0002097f89 */ /* 0x000e6200000e0000 */
[----:B------:R-:W-:Y:S02]  /*124d0*/  IMAD.SHL.U32 R10, R149, 0x20, RZ ;  /* 0x00000020950a7824 */ /* 0x000fe400078e00ff */
[----:B------:R-:W-:-:S03]  /*124e0*/  IMAD.SHL.U32 R13, R62, 0x100, RZ ;  /* 0x000001003e0d7824 */ /* 0x000fc600078e00ff */
[----:B------:R-:W-:Y:S01]  /*124f0*/  LOP3.LUT R15, R10, 0xc0, RZ, 0xc0, !PT ;  /* 0x000000c00a0f7812 */ /* 0x000fe200078ec0ff */
[----:B------:R-:W-:Y:S01]  /*12500*/  IMAD.SHL.U32 R11, R149, 0x4, RZ ;  /* 0x00000004950b7824 */ /* 0x000fe200078e00ff */
[----:B------:R-:W-:Y:S02]  /*12510*/  LOP3.LUT R13, R13, 0x100, RZ, 0xc0, !PT ;  /* 0x000001000d0d7812 */ /* 0x000fe400078ec0ff */
[----:B------:R-:W-:Y:S01]  /*12520*/  LOP3.LUT R14, R15, 0x8, R56, 0xf8, !PT ;  /* 0x000000080f0e7812 */ /* 0x000fe200078ef838 */
[----:B------:R-:W-:Y:S01]  /*12530*/  UMOV UR7, 0x400 ;  /* 0x0000040000077882 */ /* 0x000fe20000000000 */
[----:B------:R-:W-:Y:S02]  /*12540*/  LOP3.LUT R13, R13, 0x20, R10, 0xf8, !PT ;  /* 0x000000200d0d7812 */ /* 0x000fe400078ef80a */
[----:B------:R-:W-:Y:S01]  /*12550*/  LOP3.LUT R14, R14, 0x18, R11, 0x78, !PT ;  /* 0x000000180e0e7812 */ /* 0x000fe200078e780b */
[----:B-----5:R-:W-:-:S03]  /*12560*/  ULEA UR6, UR6, UR7, 0x18 ;  /* 0x0000000706067291 */ /* 0x020fc6000f8ec0ff */
[----:B------:R-:W-:-:S04]  /*12570*/  LOP3.LUT R134, R13, R14, RZ, 0xfc, !PT ;  /* 0x0000000e0d867212 */ /* 0x000fc800078efcff */
[----:B------:R-:W-:Y:S02]  /*12580*/  LEA R134, R134, UR6, 0x1 ;  /* 0x0000000686867c11 */ /* 0x000fe4000f8e08ff */
[----:B-1----:R-:W-:Y:S01]  /*12590*/  FMNMX.FTZ R2, R2, R9, !PT ;  /* 0x0000000902027209 */ /* 0x002fe20007810000 */
[--C-:B------:R-:W-:Y:S02]  /*125a0*/  FFMA.FTZ R17, R80, R20, -R39.reuse ;  /* 0x0000001450117223 */ /* 0x100fe40000010827 */
[----:B------:R-:W1:Y:S01]  /*125b0*/  LDSM.16.MT88.4 R80, [R134+0xb000] ;  /* 0x00b000008650783b */ /* 0x000e620000004200 */
        /* <DEDUP_REMOVED lines=8> */
[-CC-:B------:R-:W-:Y:S01]  /*12640*/  FFMA.FTZ R51, R70, R20.reuse, -R39.reuse ;  /* 0x0000001446337223 */ /* 0x180fe20000010827 */
[-C--:B------:R-:W-:Y:S01]  /*12650*/  FFMA.FTZ R38, R38, R20.reuse, -R39 ;  /* 0x0000001426267223 */ /* 0x080fe20000010827 */
[----:B------:R-:W-:Y:S01]  /*12660*/  LDSM.16.MT88.4 R96, [R134+0xd000] ;  /* 0x00d000008660783b */ /* 0x000fe20000004200 */
[-CC-:B------:R-:W-:Y:S01]  /*12670*/  FFMA.FTZ R180, R7, R20.reuse, -R47.reuse ;  /* 0x0000001407b47223 */ /* 0x180fe2000001082f */
[-CC-:B------:R-:W-:Y:S01]  /*12680*/  FFMA.FTZ R129, R68, R20.reuse, -R47.reuse ;  /* 0x0000001444817223 */ /* 0x180fe2000001082f */
[-CC-:B------:R-:W-:Y:S01]  /*12690*/  FFMA.FTZ R154, R40, R20.reuse, -R47.reuse ;  /* 0x00000014289a7223 */ /* 0x180fe2000001082f */
[-CC-:B------:R-:W-:Y:S01]  /*126a0*/  FFMA.FTZ R19, R24, R20.reuse, -R47.reuse ;  /* 0x0000001418137223 */ /* 0x180fe2000001082f */
[----:B------:R-:W2:Y:S01]  /*126b0*/  MUFU.EX2 R127, R127 ;  /* 0x0000007f007f7308 */ /* 0x000ea20000000800 */
[-CC-:B------:R-:W-:Y:S01]  /*126c0*/  FFMA.FTZ R55, R8, R20.reuse, -R47.reuse ;  /* 0x0000001408377223 */ /* 0x180fe2000001082f */
[----:B------:R-:W-:Y:S01]  /*126d0*/  IMAD R132, R5, 0x2, R134 ;  /* 0x0000000205847824 */ /* 0x000fe200078e0286 */
        /* <DEDUP_REMOVED lines=10> */
[----:B------:R-:W-:Y:S01]  /*12780*/  FFMA.FTZ R40, R4, R20, -R47 ;  /* 0x0000001404287223 */ /* 0x000fe2000001082f */
[----:B--2---:R-:W-:Y:S01]  /*12790*/  F2FP.F16.F32.PACK_AB R104, R127, R176 ;  /* 0x000000b07f68723e */ /* 0x004fe200000000ff */
[----:B------:R-:W-:Y:S01]  /*127a0*/  LDSM.16.MT88.4 R72, [R132+0x9000] ;  /* 0x009000008448783b */ /* 0x000fe20000004200 */
[----:B-----5:R-:W-:-:S02]  /*127b0*/  F2FP.F16.F32.PACK_AB R106, R17, R174 ;  /* 0x000000ae116a723e */ /* 0x020fc400000000ff */
[----:B---3--:R-:W-:Y:S01]  /*127c0*/  F2FP.F16.F32.PACK_AB R105, R129, R180 ;  /* 0x000000b48169723e */ /* 0x008fe200000000ff */
[----:B------:R-:W-:Y:S01]  /*127d0*/  MUFU.EX2 R130, R130 ;  /* 0x0000008200827308 */ /* 0x000fe20000000800 */
[----:B------:R-:W-:Y:S04]  /*127e0*/  LDSM.16.MT88.4 R88, [R132+0xb000] ;  /* 0x00b000008458783b */ /* 0x000fe80000004200 */
[----:B------:R-:W-:Y:S01]  /*127f0*/  LDSM.16.MT88.4 R12, [R134+0x9400] ;  /* 0x00940000860c783b */ /* 0x000fe20000004200 */
[----:B-1----:R-:W-:Y:S02]  /*12800*/  F2FP.F16.F32.PACK_AB R107, R19, R154 ;  /* 0x0000009a136b723e */ /* 0x002fe400000000ff */
[----:B------:R-:W1:Y:S01]  /*12810*/  MUFU.EX2 R53, R53 ;  /* 0x0000003500357308 */ /* 0x000e620000000800 */
[----:B------:R-:W-:Y:S07]  /*12820*/  LDSM.16.MT88.4 R24, [R132+0x9400] ;  /* 0x009400008418783b */ /* 0x000fee0000004200 */
[----:B------:R-:W-:Y:S01]  /*12830*/  MUFU.EX2 R51, R51 ;  /* 0x0000003300337308 */ /* 0x000fe20000000800 */
[C---:B------:R-:W-:Y:S07]  /*12840*/  HMMA.16816.F32 R76, R104.reuse, R80, RZ ;  /* 0x00000050684c723c */ /* 0x040fee00000018ff */
[----:B------:R-:W2:Y:S01]  /*12850*/  MUFU.EX2 R38, R38 ;  /* 0x0000002600267308 */ /* 0x000ea20000000800 */
[----:B------:R-:W-:Y:S07]  /*12860*/  HMMA.16816.F32 R80, R104, R82, RZ ;  /* 0x000000526850723c */ /* 0x000fee00000018ff */
[----:B------:R-:W-:Y:S08]  /*12870*/  MUFU.EX2 R62, R62 ;  /* 0x0000003e003e7308 */ /* 0x000ff00000000800 */
[----:B------:R-:W3:Y:S08]  /*12880*/  MUFU.EX2 R55, R55 ;  /* 0x0000003700377308 */ /* 0x000ef00000000800 */
[----:B------:R-:W-:Y:S08]  /*12890*/  MUFU.EX2 R49, R49 ;  /* 0x0000003100317308 */ /* 0x000ff00000000800 */
[----:B------:R-:W5:Y:S01]  /*128a0*/  MUFU.EX2 R40, R40 ;  /* 0x0000002800287308 */ /* 0x000f620000000800 */
[----:B-1----:R-:W-:-:S02]  /*128b0*/  F2FP.F16.F32.PACK_AB R4, R53, R130 ;  /* 0x000000823504723e */ /* 0x002fc400000000ff */
[----:B--2---:R-:W-:Y:S02]  /*128c0*/  F2FP.F16.F32.PACK_AB R6, R38, R51 ;  /* 0x000000332606723e */ /* 0x004fe400000000ff */
[----:B---3--:R-:W-:Y:S02]  /*128d0*/  F2FP.F16.F32.PACK_AB R5, R55, R62 ;  /* 0x0000003e3705723e */ /* 0x008fe400000000ff */
[----:B-----5:R-:W-:-:S07]  /*128e0*/  F2FP.F16.F32.PACK_AB R7, R40, R49 ;  /* 0x000000312807723e */ /* 0x020fce00000000ff */
[C---:B----4-:R-:W-:Y:S08]  /*128f0*/  HMMA.16816.F32 R76, R4.reuse, R8, R76 ;  /* 0x00000008044c723c */ /* 0x050ff0000000184c */
        /* <DEDUP_REMOVED lines=42> */
[----:B---3--:R-:W-:-:S02]  /*12ba0*/  F2FP.F16.F32.PACK_AB R4, R35, R158 ;  /* 0x0000009e2304723e */ /* 0x008fc400000000ff */
[----:B----4-:R-:W-:Y:S02]  /*12bb0*/  F2FP.F16.F32.PACK_AB R6, R32, R33 ;  /* 0x000000212006723e */ /* 0x010fe400000000ff */
[----:B-----5:R-:W-:Y:S02]  /*12bc0*/  F2FP.F16.F32.PACK_AB R5, R34, R65 ;  /* 0x000000412205723e */ /* 0x020fe400000000ff */
[----:B-1----:R-:W-:-:S07]  /*12bd0*/  F2FP.F16.F32.PACK_AB R7, R30, R31 ;  /* 0x0000001f1e07723e */ /* 0x002fce00000000ff */
[C---:B------:R-:W-:Y:S08]  /*12be0*/  HMMA.16816.F32 R112, R4.reuse, R8, R112 ;  /* 0x000000080470723c */ /* 0x040ff00000001870 */
        /* <DEDUP_REMOVED lines=14> */
[-C--:B------:R-:W-:Y:S01]  /*12cd0*/  FFMA.FTZ R59, R28, R20.reuse, -R47 ;  /* 0x000000141c3b7223 */ /* 0x080fe2000001082f */
[-CC-:B------:R-:W-:Y:S01]  /*12ce0*/  FFMA.FTZ R156, R156, R20.reuse, -R39.reuse ;  /* 0x000000149c9c7223 */ /* 0x180fe20000010827 */
[-CC-:B------:R-:W-:Y:S01]  /*12cf0*/  FFMA.FTZ R29, R196, R20.reuse, -R39.reuse ;  /* 0x00000014c41d7223 */ /* 0x180fe20000010827 */
[-CC-:B------:R-:W-:Y:S01]  /*12d00*/  FFMA.FTZ R27, R194, R20.reuse, -R39.reuse ;  /* 0x00000014c21b7223 */ /* 0x180fe20000010827 */
[-C--:B------:R-:W-:Y:S01]  /*12d10*/  FFMA.FTZ R26, R192, R20.reuse, -R39 ;  /* 0x00000014c01a7223 */ /* 0x080fe20000010827 */
[-CC-:B------:R-:W-:Y:S01]  /*12d20*/  FFMA.FTZ R28, R190, R20.reuse, -R47.reuse ;  /* 0x00000014be1c7223 */ /* 0x180fe2000001082f */
[-CC-:B------:R-:W-:Y:S01]  /*12d30*/  FFMA.FTZ R25, R188, R20.reuse, -R47.reuse ;  /* 0x00000014bc197223 */ /* 0x180fe2000001082f */
[----:B------:R-:W-:Y:S01]  /*12d40*/  FFMA.FTZ R24, R186, R20, -R47 ;  /* 0x00000014ba187223 */ /* 0x000fe2000001082f */
        /* <DEDUP_REMOVED lines=31> */
[-C--:B------:R-:W-:Y:S01]  /*12f40*/  FFMA.FTZ R123, R164, R20.reuse, -R47 ;  /* 0x00000014a47b7223 */ /* 0x080fe2000001082f */
        /* <DEDUP_REMOVED lines=33> */
[----:B------:R-:W-:-:S05]  /*13160*/  FADD.FTZ R127, R176, R127 ;  /* 0x0000007fb07f7221 */ /* 0x000fca0000010000 */
[C---:B-1----:R-:W-:Y:S08]  /*13170*/  HMMA.16816.F32 R92, R4.reuse, R8, R92 ;  /* 0x00000008045c723c */ /* 0x042ff0000000185c */
[----:B------:R-:W-:Y:S01]  /*13180*/  HMMA.16816.F32 R96, R4, R10, R96 ;  /* 0x0000000a0460723c */ /* 0x000fe20000001860 */
[----:B------:R-:W1:Y:S02]  /*13190*/  LDSM.16.MT88.4 R8, [R132+0xe000] ;  /* 0x00e000008408783b */ /* 0x000e640000004200 */
[----:B------:R-:W-:Y:S01]  /*131a0*/  FADD.FTZ R174, R174, R127 ;  /* 0x0000007faeae7221 */ /* 0x000fe20000010000 */
[----:B------:R-:W-:-:S03]  /*131b0*/  FADD.FTZ R13, R180, R129 ;  /* 0x00000081b40d7221 */ /* 0x000fc60000010000 */
[----:B------:R-:W-:Y:S01]  /*131c0*/  FADD.FTZ R17, R17, R174 ;  /* 0x000000ae11117221 */ /* 0x000fe20000010000 */
[----:B------:R-:W-:Y:S01]  /*131d0*/  FADD.FTZ R154, R154, R13 ;  /* 0x0000000d9a9a7221 */ /* 0x000fe20000010000 */
[-C--:B------:R-:W-:Y:S01]  /*131e0*/  FFMA.FTZ R127, R122, R20.reuse, -R39 ;  /* 0x000000147a7f7223 */ /* 0x080fe20000010827 */
[-CC-:B------:R-:W-:Y:S01]  /*131f0*/  FFMA.FTZ R131, R18, R20.reuse, -R47.reuse ;  /* 0x0000001412837223 */ /* 0x180fe2000001082f */
[-C--:B------:R-:W-:Y:S01]  /*13200*/  FFMA.FTZ R122, R16, R20.reuse, -R47 ;  /* 0x00000014107a7223 */ /* 0x080fe2000001082f */
[----:B------:R-:W-:Y:S01]  /*13210*/  FADD.FTZ R130, R130, R17 ;  /* 0x0000001182827221 */ /* 0x000fe20000010000 */
[----:B------:R-:W-:Y:S01]  /*13220*/  LDSM.16.MT88.4 R12, [R132+0xa400] ;  /* 0x00a40000840c783b */ /* 0x000fe20000004200 */
[-CC-:B------:R-:W-:Y:S01]  /*13230*/  FFMA.FTZ R128, R128, R20.reuse, -R39.reuse ;  /* 0x0000001480807223 */ /* 0x180fe20000010827 */
[-CC-:B------:R-:W-:Y:S01]  /*13240*/  FFMA.FTZ R129, R126, R20.reuse, -R39.reuse ;  /* 0x000000147e817223 */ /* 0x180fe20000010827 */
[-C--:B------:R-:W-:Y:S01]  /*13250*/  FFMA.FTZ R124, R124, R20.reuse, -R39 ;  /* 0x000000147c7c7223 */ /* 0x080fe20000010827 */
[-CC-:B------:R-:W-:Y:S01]  /*13260*/  FFMA.FTZ R66, R66, R20.reuse, -R47.reuse ;  /* 0x0000001442427223 */ /* 0x180fe2000001082f */
[----:B------:R-:W-:Y:S01]  /*13270*/  FFMA.FTZ R145, R64, R20, -R47 ;  /* 0x0000001440917223 */ /* 0x000fe2000001082f */
[----:B------:R-:W-:Y:S01]  /*13280*/  MUFU.EX2 R127, R127 ;  /* 0x0000007f007f7308 */ /* 0x000fe20000000800 */
[C---:B-1----:R-:W-:Y:S08]  /*13290*/  HMMA.16816.F32 R100, R4.reuse, R8, R100 ;  /* 0x000000080464723c */ /* 0x042ff00000001864 */
[----:B------:R-:W-:Y:S01]  /*132a0*/  HMMA.16816.F32 R104, R4, R10, R104 ;  /* 0x0000000a0468723c */ /* 0x000fe20000001868 */
[----:B------:R-:W1:Y:S02]  /*132b0*/  LDSM.16.MT88.4 R8, [R134+0xc400] ;  /* 0x00c400008608783b */ /* 0x000e640000004200 */
[----:B------:R-:W-:-:S02]  /*132c0*/  FADD.FTZ R5, R19, R154 ;  /* 0x0000009a13057221 */ /* 0x000fc40000010000 */
[----:B------:R-:W2:Y:S01]  /*132d0*/  LDSM.16.MT88.4 R16, [R134+0xa400] ;  /* 0x00a400008610783b */ /* 0x000ea20000004200 */
[----:B------:R-:W-:Y:S08]  /*132e0*/  MUFU.EX2 R128, R128 ;  /* 0x0000008000807308 */ /* 0x000ff00000000800 */
[----:B------:R-:W3:Y:S08]  /*132f0*/  MUFU.EX2 R129, R129 ;  /* 0x0000008100817308 */ /* 0x000ef00000000800 */
[----:B------:R-:W4:Y:S08]  /*13300*/  MUFU.EX2 R124, R124 ;  /* 0x0000007c007c7308 */ /* 0x000f300000000800 */
[----:B------:R-:W-:Y:S08]  /*13310*/  MUFU.EX2 R66, R66 ;  /* 0x0000004200427308 */ /* 0x000ff00000000800 */
[----:B------:R-:W5:Y:S08]  /*13320*/  MUFU.EX2 R131, R131 ;  /* 0x0000008300837308 */ /* 0x000f700000000800 */
[----:B------:R-:W-:Y:S08]  /*13330*/  MUFU.EX2 R122, R122 ;  /* 0x0000007a007a7308 */ /* 0x000ff00000000800 */
[----:B------:R-:W1:Y:S01]  /*13340*/  MUFU.EX2 R145, R145 ;  /* 0x0000009100917308 */ /* 0x000e620000000800 */
[----:B------:R-:W-:Y:S01]  /*13350*/  FADD.FTZ R62, R62, R5 ;  /* 0x000000053e3e7221 */ /* 0x000fe20000010000 */
[----:B---3--:R-:W-:-:S02]  /*13360*/  F2FP.F16.F32.PACK_AB R4, R129, R128 ;  /* 0x000000808104723e */ /* 0x008fc400000000ff */
[----:B----4-:R-:W-:Y:S02]  /*13370*/  F2FP.F16.F32.PACK_AB R6, R127, R124 ;  /* 0x0000007c7f06723e */ /* 0x010fe400000000ff */
        /* <DEDUP_REMOVED lines=8> */
[C---:B------:R-:W-:Y:S08]  /*13400*/  HMMA.16816.F32 R68, R4.reuse, R12, R68 ;  /* 0x0000000c0444723c */ /* 0x040ff00000001844 */
[----:B------:R-:W-:Y:S01]  /*13410*/  HMMA.16816.F32 R72, R4, R14, R72 ;  /* 0x0000000e0448723c */ /* 0x000fe20000001848 */
[----:B------:R-:W3:Y:S02]  /*13420*/  LDSM.16.MT88.4 R12, [R134+0xe400] ;  /* 0x00e40000860c783b */ /* 0x000ee40000004200 */
[----:B------:R-:W-:Y:S01]  /*13430*/  FADD.FTZ R130, R53, R130 ;  /* 0x0000008235827221 */ /* 0x000fe20000010000 */
[----:B------:R-:W-:-:S04]  /*13440*/  FADD.FTZ R62, R55, R62 ;  /* 0x0000003e373e7221 */ /* 0x000fc80000010000 */
        /* <DEDUP_REMOVED lines=8> */
[----:B--2---:R-:W-:Y:S03]  /*134d0*/  HMMA.16816.F32 R84, R4, R16, R84 ;  /* 0x000000100454723c */ /* 0x004fe60000001854 */
[-CC-:B------:R-:W-:Y:S01]  /*134e0*/  FFMA.FTZ R46, R46, R20.reuse, -R47.reuse ;  /* 0x000000142e2e7223 */ /* 0x180fe2000001082f */
[-CC-:B------:R-:W-:Y:S01]  /*134f0*/  FFMA.FTZ R55, R58, R20.reuse, -R47.reuse ;  /* 0x000000143a377223 */ /* 0x180fe2000001082f */
[----:B------:R-:W-:-:S03]  /*13500*/  FFMA.FTZ R44, R44, R20, -R47 ;  /* 0x000000142c2c7223 */ /* 0x000fc6000001082f */
[C---:B------:R-:W-:Y:S08]  /*13510*/  HMMA.16816.F32 R88, R4.reuse, R18, R88 ;  /* 0x000000120458723c */ /* 0x040ff00000001858 */
[C---:B---3--:R-:W-:Y:S08]  /*13520*/  HMMA.16816.F32 R92, R4.reuse, R12, R92 ;  /* 0x0000000c045c723c */ /* 0x048ff0000000185c */
[----:B------:R-:W-:Y:S03]  /*13530*/  HMMA.16816.F32 R96, R4, R14, R96 ;  /* 0x0000000e0460723c */ /* 0x000fe60000001860 */
[----:B------:R-:W-:Y:S01]  /*13540*/  FADD.FTZ R5, R49, R62 ;  /* 0x0000003e31057221 */ /* 0x000fe20000010000 */
[-C--:B------:R-:W-:Y:S01]  /*13550*/  FFMA.FTZ R49, R42, R20.reuse, -R47 ;  /* 0x000000142a317223 */ /* 0x080fe2000001082f */
[----:B------:R-:W-:Y:S01]  /*13560*/  MUFU.EX2 R53, R53 ;  /* 0x0000003500357308 */ /* 0x000fe20000000800 */
[----:B------:R-:W2:Y:S07]  /*13570*/  LDSM.16.MT88.4 R16, [R132+0xa800] ;  /* 0x00a800008410783b */ /* 0x000eae0000004200 */
[----:B------:R-:W3:Y:S01]  /*13580*/  MUFU.EX2 R52, R52 ;  /* 0x0000003400347308 */ /* 0x000ee20000000800 */
[----:B------:R-:W4:Y:S07]  /*13590*/  LDSM.16.MT88.4 R12, [R132+0xc800] ;  /* 0x00c80000840c783b */ /* 0x000f2e0000004200 */
[----:B------:R-:W-:Y:S08]  /*135a0*/  MUFU.EX2 R50, R50 ;  /* 0x0000003200327308 */ /* 0x000ff00000000800 */
[----:B------:R-:W5:Y:S08]  /*135b0*/  MUFU.EX2 R51, R51 ;  /* 0x0000003300337308 */ /* 0x000f700000000800 */
[----:B------:R-:W-:Y:S08]  /*135c0*/  MUFU.EX2 R46, R46 ;  /* 0x0000002e002e7308 */ /* 0x000ff00000000800 */
[----:B------:R-:W1:Y:S08]  /*135d0*/  MUFU.EX2 R55, R55 ;  /* 0x0000003700377308 */ /* 0x000e700000000800 */
[----:B------:R-:W-:Y:S08]  /*135e0*/  MUFU.EX2 R44, R44 ;  /* 0x0000002c002c7308 */ /* 0x000ff00000000800 */
[----:B------:R-:W2:Y:S01]  /*135f0*/  MUFU.EX2 R49, R49 ;  /* 0x0000003100317308 */ /* 0x000ea20000000800 */
[----:B------:R-:W-:Y:S01]  /*13600*/  FADD.FTZ R7, R38, R165 ;  /* 0x000000a526077221 */ /* 0x000fe20000010000 */
[----:B------:R-:W-:Y:S01]  /*13610*/  FADD.FTZ R4, R40, R5 ;  /* 0x0000000528047221 */ /* 0x000fe20000010000 */
[-CC-:B------:R-:W-:Y:S01]  /*13620*/  FFMA.FTZ R58, R37, R20.reuse, -R39.reuse ;  /* 0x00000014253a7223 */ /* 0x180fe20000010827 */
[-CC-:B------:R-:W-:Y:S01]  /*13630*/  FFMA.FTZ R37, R22, R20.reuse, -R39.reuse ;  /* 0x0000001416257223 */ /* 0x180fe20000010827 */
[-CC-:B------:R-:W-:Y:S01]  /*13640*/  FFMA.FTZ R54, R23, R20.reuse, -R39.reuse ;  /* 0x0000001417367223 */ /* 0x180fe20000010827 */
[-C--:B------:R-:W-:Y:S01]  /*13650*/  FFMA.FTZ R48, R21, R20.reuse, -R39 ;  /* 0x0000001415307223 */ /* 0x080fe20000010827 */
[----:B------:R-:W-:Y:S01]  /*13660*/  FADD.FTZ R158, R158, R7 ;  /* 0x000000079e9e7221 */ /* 0x000fe20000010000 */
[----:B------:R-:W-:Y:S01]  /*13670*/  FADD.FTZ R65, R65, R4 ;  /* 0x0000000441417221 */ /* 0x000fe20000010000 */
[-CC-:B------:R-:W-:Y:S01]  /*13680*/  FFMA.FTZ R39, R45, R20.reuse, -R47.reuse ;  /* 0x000000142d277223 */ /* 0x180fe2000001082f */
[-CC-:B------:R-:W-:Y:S01]  /*13690*/  FFMA.FTZ R40, R36, R20.reuse, -R47.reuse ;  /* 0x0000001424287223 */ /* 0x180fe2000001082f */
[-CC-:B------:R-:W-:Y:S01]  /*136a0*/  FFMA.FTZ R42, R43, R20.reuse, -R47.reuse ;  /* 0x000000142b2a7223 */ /* 0x180fe2000001082f */
[----:B------:R-:W-:Y:S01]  /*136b0*/  FFMA.FTZ R165, R41, R20, -R47 ;  /* 0x0000001429a57223 */ /* 0x000fe2000001082f */
[----:B---3--:R-:W-:Y:S01]  /*136c0*/  F2FP.F16.F32.PACK_AB R4, R52, R53 ;  /* 0x000000353404723e */ /* 0x008fe200000000ff */
[----:B------:R-:W3:Y:S01]  /*136d0*/  LDSM.16.MT88.4 R20, [R134+0xc800] ;  /* 0x00c800008614783b */ /* 0x000ee20000004200 */
[----:B-----5:R-:W-:-:S02]  /*136e0*/  F2FP.F16.F32.PACK_AB R6, R51, R50 ;  /* 0x000000323306723e */ /* 0x020fc400000000ff */
[----:B-1----:R-:W-:Y:S02]  /*136f0*/  F2FP.F16.F32.PACK_AB R5, R55, R46 ;  /* 0x0000002e3705723e */ /* 0x002fe400000000ff */
[----:B--2---:R-:W-:-:S07]  /*13700*/  F2FP.F16.F32.PACK_AB R7, R49, R44 ;  /* 0x0000002c3107723e */ /* 0x004fce00000000ff */
[C---:B------:R-:W-:Y:S08]  /*13710*/  HMMA.16816.F32 R112, R4.reuse, R8, R112 ;  /* 0x000000080470723c */ /* 0x040ff00000001870 */
[C---:B------:R-:W-:Y:S01]  /*13720*/  HMMA.16816.F32 R108, R4.reuse, R10, R108 ;  /* 0x0000000a046c723c */ /* 0x040fe2000000186c */
[----:B------:R-:W1:Y:S07]  /*13730*/  LDSM.16.MT88.4 R8, [R134+0xe800] ;  /* 0x00e800008608783b */ /* 0x000e6e0000004200 */
[C---:B------:R-:W-:Y:S08]  /*13740*/  HMMA.16816.F32 R68, R4.reuse, R16, R68 ;  /* 0x000000100444723c */ /* 0x040ff00000001844 */
[C---:B------:R-:W-:Y:S01]  /*13750*/  HMMA.16816.F32 R72, R4.reuse, R18, R72 ;  /* 0x000000120448723c */ /* 0x040fe20000001848 */
[----:B------:R-:W2:Y:S07]  /*13760*/  LDSM.16.MT88.4 R16, [R132+0xe800] ;  /* 0x00e800008410783b */ /* 0x000eae0000004200 */
[C---:B----4-:R-:W-:Y:S08]  /*13770*/  HMMA.16816.F32 R84, R4.reuse, R12, R84 ;  /* 0x0000000c0454723c */ /* 0x050ff00000001854 */
[C---:B------:R-:W-:Y:S01]  /*13780*/  HMMA.16816.F32 R88, R4.reuse, R14, R88 ;  /* 0x0000000e0458723c */ /* 0x040fe20000001858 */
[----:B------:R-:W4:Y:S07]  /*13790*/  LDSM.16.MT88.4 R12, [R132+0xac00] ;  /* 0x00ac0000840c783b */ /* 0x000f2e0000004200 */
[C---:B---3--:R-:W-:Y:S08]  /*137a0*/  HMMA.16816.F32 R76, R4.reuse, R20, R76 ;  /* 0x00000014044c723c */ /* 0x048ff0000000184c */
[C---:B------:R-:W-:Y:S01]  /*137b0*/  HMMA.16816.F32 R80, R4.reuse, R22, R80 ;  /* 0x000000160450723c */ /* 0x040fe20000001850 */
[----:B------:R-:W3:Y:S01]  /*137c0*/  LDSM.16.MT88.4 R20, [R134+0xac00] ;  /* 0x00ac00008614783b */ /* 0x000ee20000004200 */
[----:B------:R-:W-:Y:S06]  /*137d0*/  MUFU.EX2 R38, R58 ;  /* 0x0000003a00267308 */ /* 0x000fec0000000800 */
[C---:B-1----:R-:W-:Y:S02]  /*137e0*/  HMMA.16816.F32 R92, R4.reuse, R8, R92 ;  /* 0x00000008045c723c */ /* 0x042fe4000000185c */
[----:B------:R-:W1:Y:S06]  /*137f0*/  MUFU.EX2 R37, R37 ;  /* 0x0000002500257308 */ /* 0x000e6c0000000800 */
[C---:B------:R-:W-:Y:S01]  /*13800*/  HMMA.16816.F32 R96, R4.reuse, R10, R96 ;  /* 0x0000000a0460723c */ /* 0x040fe20000001860 */
[----:B------:R-:W5:Y:S01]  /*13810*/  LDSM.16.MT88.4 R8, [R134+0xcc00] ;  /* 0x00cc00008608783b */ /* 0x000f620000004200 */
[----:B------:R-:W-:Y:S08]  /*13820*/  MUFU.EX2 R36, R54 ;  /* 0x0000003600247308 */ /* 0x000ff00000000800 */
[----:B------:R-:W4:Y:S08]  /*13830*/  MUFU.EX2 R41, R48 ;  /* 0x0000003000297308 */ /* 0x000f300000000800 */
[----:B------:R-:W-:Y:S08]  /*13840*/  MUFU.EX2 R39, R39 ;  /* 0x0000002700277308 */ /* 0x000ff00000000800 */
[----:B------:R-:W3:Y:S08]  /*13850*/  MUFU.EX2 R40, R40 ;  /* 0x0000002800287308 */ /* 0x000ef00000000800 */
[----:B------:R-:W-:Y:S08]  /*13860*/  MUFU.EX2 R42, R42 ;  /* 0x0000002a002a7308 */ /* 0x000ff00000000800 */
[----:B------:R-:W5:Y:S01]  /*13870*/  MUFU.EX2 R165, R165 ;  /* 0x000000a500a57308 */ /* 0x000f620000000800 */
[----:B------:R-:W-:Y:S01]  /*13880*/  FADD.FTZ R158, R35, R158 ;  /* 0x0000009e239e7221 */ /* 0x000fe20000010000 */
[----:B------:R-:W-:Y:S01]  /*13890*/  FADD.FTZ R34, R34, R65 ;  /* 0x0000004122227221 */ /* 0x000fe20000010000 */
[----:B--2---:R-:W-:Y:S03]  /*138a0*/  HMMA.16816.F32 R100, R4, R16, R100 ;  /* 0x000000100464723c */ /* 0x004fe60000001864 */
[----:B------:R-:W-:Y:S01]  /*138b0*/  FADD.FTZ R17, R33, R158 ;  /* 0x0000009e21117221 */ /* 0x000fe20000010000 */
[----:B------:R-:W-:-:S04]  /*138c0*/  FADD.FTZ R31, R31, R34 ;  /* 0x000000221f1f7221 */ /* 0x000fc80000010000 */
[----:B------:R-:W-:Y:S03]  /*138d0*/  HMMA.16816.F32 R104, R4, R18, R104 ;  /* 0x000000120468723c */ /* 0x000fe60000001868 */
[----:B-1----:R-:W-:Y:S02]  /*138e0*/  F2FP.F16.F32.PACK_AB R4, R37, R38 ;  /* 0x000000262504723e */ /* 0x002fe400000000ff */
[----:B----4-:R-:W-:Y:S02]  /*138f0*/  F2FP.F16.F32.PACK_AB R6, R41, R36 ;  /* 0x000000242906723e */ /* 0x010fe400000000ff */
[----:B---3--:R-:W-:Y:S02]  /*13900*/  F2FP.F16.F32.PACK_AB R5, R40, R39 ;  /* 0x000000272805723e */ /* 0x008fe400000000ff */
[----:B-----5:R-:W-:Y:S01]  /*13910*/  F2FP.F16.F32.PACK_AB R7, R165, R42 ;  /* 0x0000002aa507723e */ /* 0x020fe200000000ff */
[----:B------:R-:W-:Y:S01]  /*13920*/  FADD.FTZ R17, R32, R17 ;  /* 0x0000001120117221 */ /* 0x000fe20000010000 */
[----:B------:R-:W-:-:S03]  /*13930*/  FADD.FTZ R30, R30, R31 ;  /* 0x0000001f1e1e7221 */ /* 0x000fc60000010000 */
[----:B------:R-:W-:Y:S02]  /*13940*/  FADD.FTZ R156, R156, R17 ;  /* 0x000000119c9c7221 */ /* 0x000fe40000010000 */
[C---:B------:R-:W-:Y:S03]  /*13950*/  HMMA.16816.F32 R68, R4.reuse, R12, R68 ;  /* 0x0000000c0444723c */ /* 0x040fe60000001844 */
[----:B------:R-:W-:Y:S01]  /*13960*/  FADD.FTZ R59, R59, R30 ;  /* 0x0000001e3b3b7221 */ /* 0x000fe20000010000 */
[----:B------:R-:W-:Y:S01]  /*13970*/  FADD.FTZ R156, R29, R156 ;  /* 0x0000009c1d9c7221 */ /* 0x000fe20000010000 */
[----:B------:R-:W-:Y:S03]  /*13980*/  LDSM.16.MT88.4 R16, [R132+0xcc00] ;  /* 0x00cc00008410783b */ /* 0x000fe60000004200 */
[----:B------:R-:W-:Y:S01]  /*13990*/  HMMA.16816.F32 R72, R4, R14, R72 ;  /* 0x0000000e0448723c */ /* 0x000fe20000001848 */
[----:B------:R-:W1:Y:S02]  /*139a0*/  LDSM.16.MT88.4 R12, [R134+0xec00] ;  /* 0x00ec0000860c783b */ /* 0x000e640000004200 */
[----:B------:R-:W-:-:S05]  /*139b0*/  FADD.FTZ R28, R28, R59 ;  /* 0x0000003b1c1c7221 */ /* 0x000fca0000010000 */
[----:B------:R-:W-:Y:S03]  /*139c0*/  HMMA.16816.F32 R112, R4, R20, R112 ;  /* 0x000000140470723c */ /* 0x000fe60000001870 */
[----:B------:R-:W-:-:S05]  /*139d0*/  FADD.FTZ R21, R27, R156 ;  /* 0x0000009c1b157221 */ /* 0x000fca0000010000 */
[----:B------:R-:W-:Y:S03]  /*139e0*/  HMMA.16816.F32 R108, R4, R22, R108 ;  /* 0x00000016046c723c */ /* 0x000fe6000000186c */
        /* <DEDUP_REMOVED lines=28> */
[----:B------:R-:W-:-:S05]  /*13bb0*/  FADD.FTZ R50, R50, R13 ;  /* 0x0000000d32327221 */ /* 0x000fca0000010000 */
[----:B------:R-:W-:Y:S03]  /*13bc0*/  HMMA.16816.F32 R88, R4, R18, R88 ;  /* 0x000000120458723c */ /* 0x000fe60000001858 */
[----:B------:R-:W-:-:S05]  /*13bd0*/  FADD.FTZ R51, R51, R50 ;  /* 0x0000003233337221 */ /* 0x000fca0000010000 */
[C---:B------:R-:W-:Y:S08]  /*13be0*/  HMMA.16816.F32 R96, R4.reuse, R14, R96 ;  /* 0x0000000e0460723c */ /* 0x040ff00000001860 */
[----:B--2---:R-:W-:Y:S03]  /*13bf0*/  HMMA.16816.F32 R100, R4, R8, R100 ;  /* 0x000000080464723c */ /* 0x004fe60000001864 */
[----:B------:R-:W-:-:S05]  /*13c00*/  FADD.FTZ R8, R44, R55 ;  /* 0x000000372c087221 */ /* 0x000fca0000010000 */
[----:B------:R-:W-:Y:S03]  /*13c10*/  HMMA.16816.F32 R104, R4, R10, R104 ;  /* 0x0000000a0468723c */ /* 0x000fe60000001868 */
        /* <DEDUP_REMOVED lines=13> */
[----:B------:R-:W-:Y:S01]  /*13cf0*/  IMAD.SHL.U32 R4, R149, 0x2, RZ ;  /* 0x0000000295047824 */ /* 0x000fe200078e00ff */
[----:B------:R-:W-:Y:S01]  /*13d00*/  ISETP.NE.U32.AND P3, PT, R162, RZ, PT ;  /* 0x000000ffa200720c */ /* 0x000fe20003f65070 */
[----:B------:R-:W-:Y:S01]  /*13d10*/  IMAD.MOV.U32 R156, RZ, RZ, R60 ;  /* 0x000000ffff9c7224 */ /* 0x000fe200078e003c */
[----:B------:R-:W-:Y:S01]  /*13d20*/  IADD3 R56, PT, PT, R56, R63, R150 ;  /* 0x0000003f38387210 */ /* 0x000fe20007ffe096 */
[----:B------:R-:W-:Y:S01]  /*13d30*/  IMAD.MOV.U32 R122, RZ, RZ, R3 ;  /* 0x000000ffff7a7224 */ /* 0x000fe200078e0003 */
[----:B------:R-:W-:Y:S02]  /*13d40*/  LOP3.LUT R4, R4, 0x6, RZ, 0xc0, !PT ;  /* 0x0000000604047812 */ /* 0x000fe400078ec0ff */
[----:B------:R-:W-:Y:S02]  /*13d50*/  IADD3 R57, PT, PT, -R157, R56, R57 ;  /* 0x000000389d397210 */ /* 0x000fe40007ffe139 */
[----:B------:R-:W-:-:S02]  /*13d60*/  ISETP.NE.AND.EX P3, PT, R163, RZ, PT, P3 ;  /* 0x000000ffa300720c */ /* 0x000fc40003f65330 */
[----:B------:R-:W-:Y:S01]  /*13d70*/  MOV R123, R2 ;  /* 0x00000002007b7202 */ /* 0x000fe20000000f00 */
[----:B------:R-:W-:-:S04]  /*13d80*/  IMAD.IADD R4, R57, 0x1, -R4 ;  /* 0x0000000139047824 */ /* 0x000fc800078e0a04 */
[----:B------:R-:W-:-:S05]  /*13d90*/  IMAD R61, R61, -0x80, R4 ;  /* 0xffffff803d3d7824 */ /* 0x000fca00078e0204 */
[----:B------:R-:W-:-:S07]  /*13da0*/  IADD3 R154, PT, PT, R61, 0x108, RZ ;  /* 0x000001083d9a7810 */ /* 0x000fce0007ffe0ff */
.L_x_4290:
[----:B------:R-:W-:Y:S01]  /*13db0*/  MOV R4, R146 ;  /* 0x0000009200047202 */ /* 0x000fe20000000f00 */
[----:B------:R-:W-:Y:S04]  /*13dc0*/  DEPBAR.LE SB0, 0x0 ;  /* 0x000080000000791a */ /* 0x000fe80000000000 */
[----:B------:R-:W-:Y:S05]  /*13dd0*/  WARPSYNC.ALL ;  /* 0x0000000000007948 */ /* 0x000fea0003800000 */
[----:B------:R-:W-:Y:S01]  /*13de0*/  BAR.SYNC.DEFER_BLOCKING 0x0 ;  /* 0x0000000000007b1d */ /* 0x000fe20000010000 */
[----:B------:R-:W-:Y:S02]  /*13df0*/  @!P3 IMAD.MOV.U32 R3, RZ, RZ, RZ ;  /* 0x000000ffff03b224 */ /* 0x000fe400078e00ff */
[----:B------:R-:W-:Y:S03]  /*13e00*/  IMAD.SHL.U32 R2, R149, 0x8, RZ ;  /* 0x0000000895027824 */ /* 0x000fe600078e00ff */
[----:B------:R-:W-:Y:S01]  /*13e10*/  @!P3 IADD3 R3, P0, PT, RZ, -R3, RZ ;  /* 0x80000003ff03b210 */ /* 0x000fe20007f1e0ff */
[----:B------:R-:W2:Y:S01]  /*13e20*/  @!P3 LD.E R6, desc[UR4][R120.64+0x40] ;  /* 0x000040047806b980 */ /* 0x000ea2000c101900 */
[----:B------:R-:W-:Y:S01]  /*13e30*/  BSSY.RECONVERGENT B0, `(.L_x_4284) ;  /* 0x0000046000007945 */ /* 0x000fe20003800200 */
[----:B--2---:R-:W-:Y:S04]  /*13e40*/  @!P3 IMAD.SHL.U32 R6, R6, 0x80, RZ ;  /* 0x000000800606b824 */ /* 0x004fe800078e00ff */
[----:B------:R-:W-:Y:S05]  /*13e50*/  @!P3 IMAD.X R6, RZ, RZ, ~R6, P0 ;  /* 0x000000ffff06b224 */ /* 0x000fea00000e0e06 */
[----:B------:R-:W-:Y:S04]  /*13e60*/  @!P3 SHF.R.S64 R3, R3, 0x1f, R6 ;  /* 0x0000001f0303b819 */ /* 0x000fe80000001006 */
[----:B------:R-:W-:Y:S02]  /*13e70*/  @!P3 IADD3 R146, P0, PT, R146, R3, RZ ;  /* 0x000000039292b210 */ /* 0x000fe40007f1e0ff */
[-C--:B------:R-:W-:Y:S02]  /*13e80*/  MOV R3, R147.reuse ;  /* 0x0000009300037202 */ /* 0x080fe40000000f00 */
        /* <DEDUP_REMOVED lines=64> */
.L_x_4285:
[----:B------:R-:W-:Y:S05]  /*14290*/  BSYNC.RECONVERGENT B0 ;  /* 0x0000000000007941 */ /* 0x000fea0003800200 */
.L_x_4284:
[-C--:B------:R-:W-:Y:S01]  /*142a0*/  ISETP.GE.AND P2, PT, R118, R153.reuse, PT ;  /* 0x000000997600720c */ /* 0x080fe20003f46270 */
[----:B------:R-:W1:Y:S01]  /*142b0*/  S2UR UR7, SR_CgaCtaId ;  /* 0x00000000000779c3 */ /* 0x000e620000008800 */
[-C--:B------:R-:W-:Y:S01]  /*142c0*/  ISETP.GE.AND P1, PT, R117, R153.reuse, PT ;  /* 0x000000997500720c */ /* 0x080fe20003f26270 */
[----:B------:R-:W-:Y:S01]  /*142d0*/  UMOV UR9, 0x400 ;  /* 0x0000040000097882 */ /* 0x000fe20000000000 */
[C---:B------:R-:W-:Y:S01]  /*142e0*/  LOP3.LUT R4, R2.reuse, 0xc0, RZ, 0xc0, !PT ;  /* 0x000000c002047812 */ /* 0x040fe200078ec0ff */
[----:B------:R-:W-:Y:S01]  /*142f0*/  VIADD R151, R151, 0xffffffff ;  /* 0xffffffff97977836 */ /* 0x000fe20000000000 */
[----:B------:R-:W-:Y:S01]  /*14300*/  LOP3.LUT R118, R2, 0x18, RZ, 0xc0, !PT ;  /* 0x0000001802767812 */ /* 0x000fe200078ec0ff */
[----:B------:R-:W-:Y:S01]  /*14310*/  BSSY.RECONVERGENT B1, `(.L_x_4286) ;  /* 0x000017c000017945 */ /* 0x000fe20003800200 */
[----:B------:R-:W-:Y:S02]  /*14320*/  LOP3.LUT R3, R4, 0x18, R149, 0xf8, !PT ;  /* 0x0000001804037812 */ /* 0x000fe400078ef895 */
[----:B------:R-:W-:Y:S02]  /*14330*/  ISETP.GE.AND P0, PT, R116, R153, PT ;  /* 0x000000997400720c */ /* 0x000fe40003f06270 */
[----:B------:R-:W-:Y:S01]  /*14340*/  LOP3.LUT R3, R3, R118, RZ, 0x3c, !PT ;  /* 0x0000007603037212 */ /* 0x000fe200078e3cff */
[----:B------:R-:W-:Y:S01]  /*14350*/  @!PT LDS RZ, [RZ] ;  /* 0x00000000fffff984 */ /* 0x000fe20000000800 */
[----:B------:R-:W-:Y:S01]  /*14360*/  @!PT LDS RZ, [RZ] ;  /* 0x00000000fffff984 */ /* 0x000fe20000000800 */
[----:B------:R-:W-:Y:S01]  /*14370*/  @!PT LDS RZ, [RZ] ;  /* 0x00000000fffff984 */ /* 0x000fe20000000800 */
[----:B------:R-:W-:Y:S01]  /*14380*/  @!P2 LDGSTS.E.BYPASS.LTC128B.128 [R155+0x9000], desc[UR4][R146.64] ;  /* 0x09000000929bafae */ /* 0x000fe2000b981a04 */
[C---:B------:R-:W-:Y:S02]  /*14390*/  SHF.L.U64.HI R4, R140.reuse, 0x6, R141 ;  /* 0x000000068c047819 */ /* 0x040fe4000001028d */
[----:B------:R-:W-:Y:S01]  /*143a0*/  LOP3.LUT R2, R3, 0x1f20, R2, 0xf8, !PT ;  /* 0x00001f2003027812 */ /* 0x000fe200078ef802 */
[----:B------:R-:W-:Y:S01]  /*143b0*/  @P2 STS.128 [R155+0x9000], RZ ;  /* 0x009000ff9b002388 */ /* 0x000fe20000000c00 */
[----:B------:R-:W-:Y:S03]  /*143c0*/  IMAD.SHL.U32 R3, R140, 0x40, RZ ;  /* 0x000000408c037824 */ /* 0x000fe600078e00ff */
[----:B------:R-:W-:Y:S01]  /*143d0*/  @!PT LDS RZ, [RZ] ;  /* 0x00000000fffff984 */ /* 0x000fe20000000800 */
[----:B------:R-:W-:Y:S01]  /*143e0*/  @!PT LDS RZ, [RZ] ;  /* 0x00000000fffff984 */ /* 0x000fe20000000800 */
[----:B------:R-:W-:Y:S01]  /*143f0*/  @!PT LDS RZ, [RZ] ;  /* 0x00000000fffff984 */ /* 0x000fe20000000800 */
[----:B------:R2:W-:Y:S02]  /*14400*/  @!P1 LDGSTS.E.BYPASS.LTC128B.128 [R155+0xb000], desc[UR4][R146.64+0x40] ;  /* 0x0b000040929b9fae */ /* 0x0005e4000b981a04 */
[C---:B------:R-:W-:Y:S02]  /*14410*/  IADD3 R8, P4, PT, R3.reuse, R146, RZ ;  /* 0x0000009203087210 */ /* 0x040fe40007f9e0ff */
[----:B------:R2:W-:Y:S01]  /*14420*/  @P1 STS.128 [R155+0xb000], RZ ;  /* 0x00b000ff9b001388 */ /* 0x0005e20000000c00 */
[----:B-1----:R-:W-:Y:S01]  /*14430*/  ULEA UR6, UR7, UR9, 0x18 ;  /* 0x0000000907067291 */ /* 0x002fe2000f8ec0ff */
        /* <DEDUP_REMOVED lines=68> */
[C---:B--2---:R-:W-:Y:S08]  /*14880*/  HMMA.16816.F32 R4, R124.reuse, R8, RZ ;  /* 0x000000087c04723c */ /* 0x044ff000000018ff */
        /* <DEDUP_REMOVED lines=219> */
.L_x_4289:
[----:B------:R-:W-:Y:S05]  /*15640*/  BSYNC.RECONVERGENT B0 ;  /* 0x0000000000007941 */ /* 0x000fea0003800200 */
.L_x_4288:
        /* <DEDUP_REMOVED lines=72> */
.L_x_4287:
[----:B------:R-:W-:Y:S05]  /*15ad0*/  BSYNC.RECONVERGENT B1 ;  /* 0x0000000000017941 */ /* 0x000fea0003800200 */
.L_x_4286:
[----:B------:R-:W3:Y:S01]  /*15ae0*/  LD.E R119, desc[UR4][R120.64+0xdc] ;  /* 0x0000dc0478777980 */ /* 0x000ee2000c101900 */
[C---:B--2---:R-:W-:Y:S02]  /*15af0*/  IADD3 R124, PT, PT, R154.reuse, -0x1, RZ ;  /* 0xffffffff9a7c7810 */ /* 0x044fe40007ffe0ff */
[----:B------:R-:W-:Y:S02]  /*15b00*/  IADD3 R125, PT, PT, R154, -0x8, RZ ;  /* 0xfffffff89a7d7810 */ /* 0x000fe40007ffe0ff */
[----:B------:R-:W-:Y:S02]  /*15b10*/  IABS R124, R124 ;  /* 0x0000007c007c7213 */ /* 0x000fe40000000000 */
[----:B------:R-:W-:Y:S02]  /*15b20*/  IABS R125, R125 ;  /* 0x0000007d007d7213 */ /* 0x000fe40000000000 */
[----:B------:R-:W-:Y:S02]  /*15b30*/  I2FP.F32.S32 R124, R124 ;  /* 0x0000007c007c7245 */ /* 0x000fe40000201400 */
[----:B------:R-:W-:Y:S02]  /*15b40*/  I2FP.F32.S32 R125, R125 ;  /* 0x0000007d007d7245 */ /* 0x000fe40000201400 */
[----:B------:R-:W-:Y:S01]  /*15b50*/  IABS R3, R154 ;  /* 0x0000009a00037213 */ /* 0x000fe20000000000 */
[----:B------:R-:W-:Y:S01]  /*15b60*/  FFMA.FTZ R7, -R0, R124, R7 ;  /* 0x0000007c00077223 */ /* 0x000fe20000010107 */
[----:B------:R-:W-:Y:S01]  /*15b70*/  IADD3 R2, PT, PT, R154, -0x9, RZ ;  /* 0xfffffff79a027810 */ /* 0x000fe20007ffe0ff */
[C---:B------:R-:W-:Y:S01]  /*15b80*/  FFMA.FTZ R10, -R0.reuse, R125, R10 ;  /* 0x0000007d000a7223 */ /* 0x040fe2000001010a */
[----:B------:R-:W-:Y:S01]  /*15b90*/  I2FP.F32.S32 R3, R3 ;  /* 0x0000000300037245 */ /* 0x000fe20000201400 */
[----:B------:R-:W-:Y:S01]  /*15ba0*/  FFMA.FTZ R4, -R0, R125, R4 ;  /* 0x0000007d00047223 */ /* 0x000fe20000010104 */
[C---:B------:R-:W-:Y:S02]  /*15bb0*/  IADD3 R124, PT, PT, R154.reuse, -0x11, RZ ;  /* 0xffffffef9a7c7810 */ /* 0x040fe40007ffe0ff */
[----:B------:R-:W-:Y:S01]  /*15bc0*/  IADD3 R125, PT, PT, R154, -0x18, RZ ;  /* 0xffffffe89a7d7810 */ /* 0x000fe20007ffe0ff */
[----:B------:R-:W-:Y:S01]  /*15bd0*/  FFMA.FTZ R6, -R0, R3, R6 ;  /* 0x0000000300067223 */ /* 0x000fe20000010106 */
[----:B------:R-:W-:Y:S02]  /*15be0*/  IABS R2, R2 ;  /* 0x0000000200027213 */ /* 0x000fe40000000000 */
[----:B------:R-:W-:Y:S02]  /*15bf0*/  IABS R124, R124 ;  /* 0x0000007c007c7213 */ /* 0x000fe40000000000 */
[----:B------:R-:W-:Y:S02]  /*15c00*/  IABS R125, R125 ;  /* 0x0000007d007d7213 */ /* 0x000fe40000000000 */
[----:B------:R-:W-:Y:S02]  /*15c10*/  IADD3 R3, PT, PT, R154, -0x10, RZ ;  /* 0xfffffff09a037810 */ /* 0x000fe40007ffe0ff */
[----:B------:R-:W-:Y:S02]  /*15c20*/  I2FP.F32.S32 R2, R2 ;  /* 0x0000000200027245 */ /* 0x000fe40000201400 */
[----:B------:R-:W-:Y:S02]  /*15c30*/  I2FP.F32.S32 R124, R124 ;  /* 0x0000007c007c7245 */ /* 0x000fe40000201400 */
[----:B------:R-:W-:Y:S01]  /*15c40*/  I2FP.F32.S32 R125, R125 ;  /* 0x0000007d007d7245 */ /* 0x000fe20000201400 */
[CC--:B------:R-:W-:Y:S01]  /*15c50*/  FFMA.FTZ R11, -R0.reuse, R2.reuse, R11 ;  /* 0x00000002000b7223 */ /* 0x0c0fe2000001010b */
[----:B------:R-:W-:Y:S01]  /*15c60*/  IABS R3, R3 ;  /* 0x0000000300037213 */ /* 0x000fe20000000000 */
[----:B------:R-:W-:Y:S01]  /*15c70*/  FFMA.FTZ R5, -R0, R2, R5 ;  /* 0x0000000200057223 */ /* 0x000fe20000010105 */
[----:B------:R-:W-:Y:S01]  /*15c80*/  IADD3 R2, PT, PT, R154, -0x19, RZ ;  /* 0xffffffe79a027810 */ /* 0x000fe20007ffe0ff */
        /* <DEDUP_REMOVED lines=21> */
[C---:B------:R-:W-:Y:S01]  /*15de0*/  FFMA.FTZ R23, -R0.reuse, R124, R23 ;  /* 0x0000007c00177223 */ /* 0x040fe20000010117 */
[----:B------:R-:W-:Y:S01]  /*15df0*/  I2FP.F32.S32 R3, R3 ;  /* 0x0000000300037245 */ /* 0x000fe20000201400 */
[CC--:B------:R-:W-:Y:S01]  /*15e00*/  FFMA.FTZ R20, -R0.reuse, R125.reuse, R20 ;  /* 0x0000007d00147223 */ /* 0x0c0fe20000010114 */
[----:B------:R-:W-:Y:S01]  /*15e10*/  FFMA.FTZ R26, -R0, R125, R26 ;  /* 0x0000007d001a7223 */ /* 0x000fe2000001011a */
[C---:B------:R-:W-:Y:S02]  /*15e20*/  IADD3 R124, PT, PT, R154.reuse, -0x31, RZ ;  /* 0xffffffcf9a7c7810 */ /* 0x040fe40007ffe0ff */
[----:B------:R-:W-:Y:S01]  /*15e30*/  IADD3 R125, PT, PT, R154, -0x38, RZ ;  /* 0xffffffc89a7d7810 */ /* 0x000fe20007ffe0ff */
[CC--:B------:R-:W-:Y:S01]  /*15e40*/  FFMA.FTZ R16, -R0.reuse, R3.reuse, R16 ;  /* 0x0000000300107223 */ /* 0x0c0fe20000010110 */
[----:B------:R-:W-:Y:S01]  /*15e50*/  IABS R2, R2 ;  /* 0x0000000200027213 */ /* 0x000fe20000000000 */
[----:B------:R-:W-:Y:S01]  /*15e60*/  FFMA.FTZ R22, -R0, R3, R22 ;  /* 0x0000000300167223 */ /* 0x000fe20000010116 */
        /* <DEDUP_REMOVED lines=74> */
[----:B------:R-:W-:Y:S01]  /*16310*/  FMNMX3.FTZ R124, R123, R6, R7, !PT ;  /* 0x000000067b7c7276 */ /* 0x000fe20007810007 */
[----:B------:R-:W-:Y:S01]  /*16320*/  FFMA.FTZ R58, -R0, R125, R58 ;  /* 0x0000007d003a7223 */ /* 0x000fe2000001013a */
[----:B------:R-:W-:Y:S01]  /*16330*/  FMNMX3.FTZ R125, R122, R4, R5, !PT ;  /* 0x000000047a7d7276 */ /* 0x000fe20007810005 */
[CC--:B------:R-:W-:Y:S01]  /*16340*/  FFMA.FTZ R48, -R0.reuse, R3.reuse, R48 ;  /* 0x0000000300307223 */ /* 0x0c0fe20000010130 */
[----:B------:R-:W-:Y:S01]  /*16350*/  IABS R2, R2 ;  /* 0x0000000200027213 */ /* 0x000fe20000000000 */
[----:B------:R-:W-:Y:S01]  /*16360*/  FFMA.FTZ R54, -R0, R3, R54 ;  /* 0x0000000300367223 */ /* 0x000fe20000010136 */
[----:B------:R-:W-:Y:S02]  /*16370*/  FMNMX3.FTZ R124, R124, R10, R11, !PT ;  /* 0x0000000a7c7c7276 */ /* 0x000fe4000781000b */
[C---:B------:R-:W-:Y:S02]  /*16380*/  IADD3 R126, PT, PT, R154.reuse, -0x71, RZ ;  /* 0xffffff8f9a7e7810 */ /* 0x040fe40007ffe0ff */
[----:B------:R-:W-:Y:S02]  /*16390*/  FMNMX3.FTZ R125, R125, R8, R9, !PT ;  /* 0x000000087d7d7276 */ /* 0x000fe40007810009 */
[----:B------:R-:W-:Y:S02]  /*163a0*/  IADD3 R3, PT, PT, R154, -0x70, RZ ;  /* 0xffffff909a037810 */ /* 0x000fe40007ffe0ff */
[----:B------:R-:W-:Y:S02]  /*163b0*/  I2FP.F32.S32 R2, R2 ;  /* 0x0000000200027245 */ /* 0x000fe40000201400 */
[----:B------:R-:W-:Y:S02]  /*163c0*/  IABS R126, R126 ;  /* 0x0000007e007e7213 */ /* 0x000fe40000000000 */
[----:B------:R-:W-:Y:S01]  /*163d0*/  FMNMX3.FTZ R124, R124, R14, R15, !PT ;  /* 0x0000000e7c7c7276 */ /* 0x000fe2000781000f */
[C---:B------:R-:W-:Y:S01]  /*163e0*/  FFMA.FTZ R53, -R0.reuse, R2, R53 ;  /* 0x0000000200357223 */ /* 0x040fe20000010135 */
        /* <DEDUP_REMOVED lines=8> */
[----:B------:R-:W-:Y:S01]  /*16470*/  FMNMX3.FTZ R125, R124, R22, R23, !PT ;  /* 0x000000167c7d7276 */ /* 0x000fe20007810017 */
[----:B------:R-:W-:Y:S01]  /*16480*/  FFMA.FTZ R63, -R0, R2, R63 ;  /* 0x00000002003f7223 */ /* 0x000fe2000001013f */
[----:B------:R-:W-:Y:S01]  /*16490*/  FMNMX3.FTZ R126, R126, R20, R21, !PT ;  /* 0x000000147e7e7276 */ /* 0x000fe20007810015 */
[CC--:B------:R-:W-:Y:S01]  /*164a0*/  FFMA.FTZ R56, -R0.reuse, R3.reuse, R56 ;  /* 0x0000000300387223 */ /* 0x0c0fe20000010138 */
[----:B------:R-:W-:Y:S01]  /*164b0*/  FFMA.FTZ R62, -R0, R3, R62 ;  /* 0x00000003003e7223 */ /* 0x000fe2000001013e */
[----:B------:R-:W-:Y:S02]  /*164c0*/  IADD3 R3, PT, PT, R154, -0x78, RZ ;  /* 0xffffff889a037810 */ /* 0x000fe40007ffe0ff */
        /* <DEDUP_REMOVED lines=9> */
[----:B------:R-:W-:Y:S01]  /*16560*/  FMNMX3.FTZ R125, R125, R38, R39, !PT ;  /* 0x000000267d7d7276 */ /* 0x000fe20007810027 */
[----:B------:R-:W-:Y:S01]  /*16570*/  FFMA.FTZ R66, -R0, R3, R66 ;  /* 0x0000000300427223 */ /* 0x000fe20000010142 */
[----:B------:R-:W-:Y:S02]  /*16580*/  FMNMX3.FTZ R3, R126, R36, R37, !PT ;  /* 0x000000247e037276 */ /* 0x000fe40007810025 */
[----:B------:R-:W-:Y:S02]  /*16590*/  FMNMX3.FTZ R2, R125, R42, R43, !PT ;  /* 0x0000002a7d027276 */ /* 0x000fe4000781002b */
[----:B------:R-:W-:Y:S02]  /*165a0*/  FMNMX3.FTZ R125, R3, R40, R41, !PT ;  /* 0x00000028037d7276 */ /* 0x000fe40007810029 */
[----:B------:R-:W-:Y:S02]  /*165b0*/  IADD3 R124, PT, PT, R154, -0x79, RZ ;  /* 0xffffff879a7c7810 */ /* 0x000fe40007ffe0ff */
        /* <DEDUP_REMOVED lines=35> */
[----:B---3--:R-:W-:Y:S01]  /*167f0*/  FMUL.FTZ R130, R119, R2 ;  /* 0x0000000277827220 */ /* 0x008fe20000410000 */
[----:B------:R-:W-:Y:S01]  /*16800*/  FSETP.NEU.FTZ.AND P0, PT, R2, -INF , PT ;  /* 0xff8000000200780b */ /* 0x000fe20003f1d000 */
[----:B------:R-:W-:Y:S01]  /*16810*/  FADD.FTZ R126, -R3, R122 ;  /* 0x0000007a037e7221 */ /* 0x000fe20000010100 */
[C---:B------:R-:W-:Y:S02]  /*16820*/  FMUL.FTZ R122, R119.reuse, R124 ;  /* 0x0000007c777a7220 */ /* 0x040fe40000410000 */
[----:B------:R-:W-:Y:S01]  /*16830*/  FSEL R130, R130, RZ, P0 ;  /* 0x000000ff82827208 */ /* 0x000fe20000000000 */
[C---:B------:R-:W-:Y:S01]  /*16840*/  FMUL.FTZ R128, R119.reuse, R3 ;  /* 0x0000000377807220 */ /* 0x040fe20000410000 */
[----:B------:R-:W-:Y:S01]  /*16850*/  FMUL.FTZ R123, R119, R126 ;  /* 0x0000007e777b7220 */ /* 0x000fe20000410000 */
[----:B------:R-:W-:Y:S01]  /*16860*/  FSETP.NEU.FTZ.AND P0, PT, R3, -INF , PT ;  /* 0xff8000000300780b */ /* 0x000fe20003f1d000 */
[----:B------:R-:W1:Y:S01]  /*16870*/  LDSM.16.MT88.4 R124, [R134+0x9000] ;  /* 0x00900000867c783b */ /* 0x000e620000004200 */
        /* <DEDUP_REMOVED lines=8> */
[----:B------:R-:W3:Y:S01]  /*16900*/  MUFU.EX2 R123, R123 ;  /* 0x0000007b007b7308 */ /* 0x000ee20000000800 */
[-CC-:B------:R-:W-:Y:S01]  /*16910*/  FFMA.FTZ R145, R9, R119.reuse, -R128.reuse ;  /* 0x0000007709917223 */ /* 0x180fe20000010880 */
        /* <DEDUP_REMOVED lines=18> */
[----:B------:R-:W2:Y:S01]  /*16a40*/  LDSM.16.MT88.4 R108, [R132+0x9000] ;  /* 0x00900000846c783b */ /* 0x000ea20000004200 */
        /* <DEDUP_REMOVED lines=33> */
[----:B------:R-:W-:Y:S01]  /*16c60*/  FMUL.FTZ R97, R123, R97 ;  /* 0x000000617b617220 */ /* 0x000fe20000410000 */
[C---:B------:R-:W-:Y:S03]  /*16c70*/  FMUL.FTZ R102, R122.reuse, R102 ;  /* 0x000000667a667220 */ /* 0x040fe60000410000 */
[----:B------:R-:W5:Y:S01]  /*16c80*/  MUFU.EX2 R182, R182 ;  /* 0x000000b600b67308 */ /* 0x000f620000000800 */
[----:B---3--:R-:W-:Y:S01]  /*16c90*/  F2FP.F16.F32.PACK_AB R113, R171, R181 ;  /* 0x000000b5ab71723e */ /* 0x008fe200000000ff */
[C---:B------:R-:W-:Y:S01]  /*16ca0*/  FMUL.FTZ R103, R122.reuse, R103 ;  /* 0x000000677a677220 */ /* 0x040fe20000410000 */
[C---:B------:R-:W-:Y:S01]  /*16cb0*/  FMUL.FTZ R100, R123.reuse, R100 ;  /* 0x000000647b647220 */ /* 0x040fe20000410000 */
[C---:B------:R-:W-:Y:S01]  /*16cc0*/  FMUL.FTZ R101, R123.reuse, R101 ;  /* 0x000000657b657220 */ /* 0x040fe20000410000 */
[C---:B------:R-:W-:Y:S01]  /*16cd0*/  FMUL.FTZ R106, R122.reuse, R106 ;  /* 0x0000006a7a6a7220 */ /* 0x040fe20000410000 */
[----:B------:R-:W-:Y:S01]  /*16ce0*/  FMUL.FTZ R107, R122, R107 ;  /* 0x0000006b7a6b7220 */ /* 0x000fe20000410000 */
[----:B------:R-:W-:Y:S03]  /*16cf0*/  FMUL.FTZ R104, R123, R104 ;  /* 0x000000687b687220 */ /* 0x000fe60000410000 */
[----:B------:R-:W3:Y:S01]  /*16d00*/  MUFU.EX2 R145, R145 ;  /* 0x0000009100917308 */ /* 0x000ee20000000800 */
[----:B----4-:R-:W-:Y:S01]  /*16d10*/  F2FP.F16.F32.PACK_AB R115, R131, R168 ;  /* 0x000000a88373723e */ /* 0x010fe200000000ff */
[----:B------:R-:W-:Y:S01]  /*16d20*/  FMUL.FTZ R105, R123, R105 ;  /* 0x000000697b697220 */ /* 0x000fe20000410000 */
[-CC-:B------:R-:W-:Y:S01]  /*16d30*/  FFMA.FTZ R174, R30, R119.reuse, -R130.reuse ;  /* 0x000000771eae7223 */ /* 0x180fe20000010882 */
[-CC-:B------:R-:W-:Y:S01]  /*16d40*/  FFMA.FTZ R173, R31, R119.reuse, -R130.reuse ;  /* 0x000000771fad7223 */ /* 0x180fe20000010882 */
[-CC-:B------:R-:W-:Y:S01]  /*16d50*/  FFMA.FTZ R164, R34, R119.reuse, -R130.reuse ;  /* 0x0000007722a47223 */ /* 0x180fe20000010882 */
[-C--:B------:R-:W-:Y:S01]  /*16d60*/  FFMA.FTZ R129, R35, R119.reuse, -R130 ;  /* 0x0000007723817223 */ /* 0x080fe20000010882 */
[-CC-:B------:R-:W-:Y:S03]  /*16d70*/  FFMA.FTZ R167, R32, R119.reuse, -R128.reuse ;  /* 0x0000007720a77223 */ /* 0x180fe60000010880 */
[----:B------:R-:W-:Y:S01]  /*16d80*/  MUFU.EX2 R178, R178 ;  /* 0x000000b200b27308 */ /* 0x000fe20000000800 */
[----:B-----5:R-:W-:Y:S01]  /*16d90*/  F2FP.F16.F32.PACK_AB R112, R172, R182 ;  /* 0x000000b6ac70723e */ /* 0x020fe200000000ff */
[-CC-:B------:R-:W-:Y:S01]  /*16da0*/  FFMA.FTZ R166, R33, R119.reuse, -R128.reuse ;  /* 0x0000007721a67223 */ /* 0x180fe20000010880 */
[-CC-:B------:R-:W-:Y:S01]  /*16db0*/  FFMA.FTZ R176, R28, R119.reuse, -R128.reuse ;  /* 0x000000771cb07223 */ /* 0x180fe20000010880 */
[----:B------:R-:W-:Y:S01]  /*16dc0*/  LDSM.16.MT88.4 R32, [R132+0xc800] ;  /* 0x00c800008420783b */ /* 0x000fe20000004200 */
[-C--:B------:R-:W-:Y:S01]  /*16dd0*/  FFMA.FTZ R169, R29, R119.reuse, -R128 ;  /* 0x000000771da97223 */ /* 0x080fe20000010880 */
[----:B------:R-:W-:Y:S01]  /*16de0*/  FFMA.FTZ R182, R123, R158, R182 ;  /* 0x0000009e7bb67223 */ /* 0x000fe200000100b6 */
[-C--:B------:R-:W-:Y:S03]  /*16df0*/  FFMA.FTZ R123, R39, R119.reuse, -R130 ;  /* 0x00000077277b7223 */ /* 0x080fe60000010882 */
[----:B------:R-:W4:Y:S01]  /*16e00*/  MUFU.EX2 R177, R177 ;  /* 0x000000b100b17308 */ /* 0x000f220000000800 */
[----:B---3--:R-:W-:Y:S01]  /*16e10*/  F2FP.F16.F32.PACK_AB R114, R145, R170 ;  /* 0x000000aa9172723e */ /* 0x008fe200000000ff */
[----:B------:R-:W-:Y:S01]  /*16e20*/  FFMA.FTZ R158, R36, R119, -R128 ;  /* 0x00000077249e7223 */ /* 0x000fe20000010880 */
[----:B------:R-:W-:Y:S01]  /*16e30*/  FFMA.FTZ R181, R122, R165, R181 ;  /* 0x000000a57ab57223 */ /* 0x000fe200000100b5 */
[-C--:B------:R-:W-:Y:S01]  /*16e40*/  FFMA.FTZ R122, R38, R119.reuse, -R130 ;  /* 0x00000077267a7223 */ /* 0x080fe20000010882 */
[-C--:B------:R-:W-:Y:S01]  /*16e50*/  FFMA.FTZ R165, R37, R119.reuse, -R128 ;  /* 0x0000007725a57223 */ /* 0x080fe20000010880 */
[-CC-:B------:R-:W-:Y:S01]  /*16e60*/  FFMA.FTZ R42, R42, R119.reuse, -R130.reuse ;  /* 0x000000772a2a7223 */ /* 0x180fe20000010882 */
[----:B------:R-:W-:Y:S01]  /*16e70*/  LDSM.16.MT88.4 R36, [R132+0xe800] ;  /* 0x00e800008424783b */ /* 0x000fe20000004200 */
[C---:B-1----:R-:W-:Y:S02]  /*16e80*/  HMMA.16816.F32 R4, R112.reuse, R124, R4 ;  /* 0x0000007c7004723c */ /* 0x042fe40000001804 */
[----:B------:R-:W-:Y:S03]  /*16e90*/  MUFU.EX2 R175, R175 ;  /* 0x000000af00af7308 */ /* 0x000fe60000000800 */
[-C--:B------:R-:W-:Y:S01]  /*16ea0*/  FFMA.FTZ R124, R19, R119.reuse, -R130 ;  /* 0x00000077137c7223 */ /* 0x080fe20000010882 */
[-CC-:B------:R-:W-:Y:S01]  /*16eb0*/  FFMA.FTZ R125, R21, R119.reuse, -R128.reuse ;  /* 0x00000077157d7223 */ /* 0x180fe20000010880 */
[----:B------:R-:W-:Y:S01]  /*16ec0*/  FADD.FTZ R181, R171, R181 ;  /* 0x000000b5abb57221 */ /* 0x000fe20000010000 */
[C---:B------:R-:W-:Y:S04]  /*16ed0*/  HMMA.16816.F32 R8, R112.reuse, R126, R8 ;  /* 0x0000007e7008723c */ /* 0x040fe80000001808 */
[----:B------:R-:W-:Y:S01]  /*16ee0*/  MUFU.EX2 R174, R174 ;  /* 0x000000ae00ae7308 */ /* 0x000fe20000000800 */
[-CC-:B------:R-:W-:Y:S01]  /*16ef0*/  FFMA.FTZ R127, R16, R119.reuse, -R128.reuse ;  /* 0x00000077107f7223 */ /* 0x180fe20000010880 */
[-C--:B------:R-:W-:Y:S01]  /*16f00*/  FFMA.FTZ R126, R24, R119.reuse, -R128 ;  /* 0x00000077187e7223 */ /* 0x080fe20000010880 */
[----:B----4-:R-:W-:Y:S01]  /*16f10*/  F2FP.F16.F32.PACK_AB R13, R177, R178 ;  /* 0x000000b2b10d723e */ /* 0x010fe200000000ff */
[----:B------:R-:W-:Y:S01]  /*16f20*/  FADD.FTZ R168, R168, R181 ;  /* 0x000000b5a8a87221 */ /* 0x000fe20000010000 */
[-C--:B------:R-:W-:Y:S01]  /*16f30*/  FFMA.FTZ R43, R43, R119.reuse, -R130 ;  /* 0x000000772b2b7223 */ /* 0x080fe20000010882 */
[C---:B--2---:R-:W-:Y:S04]  /*16f40*/  HMMA.16816.F32 R68, R112.reuse, R108, R68 ;  /* 0x0000006c7044723c */ /* 0x044fe80000001844 */
[----:B------:R-:W-:Y:S01]  /*16f50*/  MUFU.EX2 R125, R125 ;  /* 0x0000007d007d7308 */ /* 0x000fe20000000800 */
[----:B------:R-:W-:Y:S01]  /*16f60*/  FADD.FTZ R29, R131, R168 ;  /* 0x000000a8831d7221 */ /* 0x000fe20000010000 */
[-CC-:B------:R-:W-:Y:S01]  /*16f70*/  FFMA.FTZ R40, R40, R119.reuse, -R128.reuse ;  /* 0x0000007728287223 */ /* 0x180fe20000010880 */
[-C--:B------:R-:W-:Y:S01]  /*16f80*/  FFMA.FTZ R41, R41, R119.reuse, -R128 ;  /* 0x0000007729297223 */ /* 0x080fe20000010880 */
[-CC-:B------:R-:W-:Y:S01]  /*16f90*/  FFMA.FTZ R131, R47, R119.reuse, -R130.reuse ;  /* 0x000000772f837223 */ /* 0x180fe20000010882 */
[----:B------:R-:W-:Y:S01]  /*16fa0*/  FADD.FTZ R178, R178, R29 ;  /* 0x0000001db2b27221 */ /* 0x000fe20000010000 */
[C---:B------:R-:W-:Y:S01]  /*16fb0*/  HMMA.16816.F32 R72, R112.reuse, R110, R72 ;  /* 0x0000006e7048723c */ /* 0x040fe20000001848 */
[----:B------:R-:W1:Y:S03]  /*16fc0*/  LDSM.16.MT88.4 R108, [R134+0xb000] ;  /* 0x00b00000866c783b */ /* 0x000e660000004200 */
[----:B------:R-:W-:Y:S01]  /*16fd0*/  MUFU.EX2 R166, R166 ;  /* 0x000000a600a67308 */ /* 0x000fe20000000800 */
[-CC-:B------:R-:W-:Y:S01]  /*16fe0*/  FFMA.FTZ R47, R50, R119.reuse, -R130.reuse ;  /* 0x00000077322f7223 */ /* 0x180fe20000010882 */
[-C--:B------:R-:W-:Y:S01]  /*16ff0*/  FFMA.FTZ R50, R51, R119.reuse, -R130 ;  /* 0x0000007733327223 */ /* 0x080fe20000010882 */
[-CC-:B------:R-:W-:Y:S01]  /*17000*/  FFMA.FTZ R51, R45, R119.reuse, -R128.reuse ;  /* 0x000000772d337223 */ /* 0x180fe20000010880 */
[-C--:B------:R-:W-:Y:S01]  /*17010*/  FFMA.FTZ R45, R48, R119.reuse, -R128 ;  /* 0x00000077302d7223 */ /* 0x080fe20000010880 */
[-C--:B------:R-:W-:Y:S01]  /*17020*/  FFMA.FTZ R46, R46, R119.reuse, -R130 ;  /* 0x000000772e2e7223 */ /* 0x080fe20000010882 */
[-CC-:B------:R-:W-:Y:S01]  /*17030*/  FFMA.FTZ R44, R44, R119.reuse, -R128.reuse ;  /* 0x000000772c2c7223 */ /* 0x180fe20000010880 */
        /* <DEDUP_REMOVED lines=9> */
[----:B------:R-:W2:Y:S01]  /*170d0*/  MUFU.EX2 R124, R124 ;  /* 0x0000007c007c7308 */ /* 0x000ea20000000800 */
[-CC-:B------:R-:W-:Y:S01]  /*170e0*/  FFMA.FTZ R56, R56, R119.reuse, -R128.reuse ;  /* 0x0000007738387223 */ /* 0x180fe20000010880 */
[-C--:B------:R-:W-:Y:S01]  /*170f0*/  FFMA.FTZ R57, R57, R119.reuse, -R128 ;  /* 0x0000007739397223 */ /* 0x080fe20000010880 */
[-CC-:B------:R-:W-:Y:S01]  /*17100*/  FFMA.FTZ R62, R62, R119.reuse, -R130.reuse ;  /* 0x000000773e3e7223 */ /* 0x180fe20000010882 */
[-CC-:B------:R-:W-:Y:S01]  /*17110*/  FFMA.FTZ R63, R63, R119.reuse, -R130.reuse ;  /* 0x000000773f3f7223 */ /* 0x180fe20000010882 */
[-C--:B------:R-:W-:Y:S01]  /*17120*/  FFMA.FTZ R66, R66, R119.reuse, -R130 ;  /* 0x0000007742427223 */ /* 0x080fe20000010882 */
[--C-:B------:R-:W-:Y:S01]  /*17130*/  FFMA.FTZ R61, R61, R119, -R128.reuse ;  /* 0x000000773d3d7223 */ /* 0x100fe20000010880 */
[----:B------:R-:W-:Y:S03]  /*17140*/  ISETP.GT.AND P0, PT, R151, R142, PT ;  /* 0x0000008e9700720c */ /* 0x000fe60003f04270 */
[----:B------:R-:W-:Y:S10]  /*17150*/  MUFU.EX2 R179, R179 ;  /* 0x000000b300b37308 */ /* 0x000ff40000000800 */
[----:B------:R-:W3:Y:S01]  /*17160*/  MUFU.EX2 R180, R180 ;  /* 0x000000b400b47308 */ /* 0x000ee20000000800 */
[----:B--2---:R-:W-:Y:S01]  /*17170*/  F2FP.F16.F32.PACK_AB R15, R124, R175 ;  /* 0x000000af7c0f723e */ /* 0x004fe200000000ff */
[C---:B-1----:R-:W-:Y:S08]  /*17180*/  HMMA.16816.F32 R76, R112.reuse, R108, R76 ;  /* 0x0000006c704c723c */ /* 0x042ff0000000184c */
[----:B------:R-:W-:Y:S01]  /*17190*/  MUFU.EX2 R127, R127 ;  /* 0x0000007f007f7308 */ /* 0x000fe20000000800 */
[C---:B------:R-:W-:Y:S01]  /*171a0*/  HMMA.16816.F32 R80, R112.reuse, R110, R80 ;  /* 0x0000006e7050723c */ /* 0x040fe20000001850 */
[----:B------:R-:W1:Y:S08]  /*171b0*/  LDSM.16.MT88.4 R108, [R132+0xb000] ;  /* 0x00b00000846c783b */ /* 0x000e700000004200 */
[----:B------:R-:W-:Y:S01]  /*171c0*/  MUFU.EX2 R126, R126 ;  /* 0x0000007e007e7308 */ /* 0x000fe20000000800 */
[----:B---3--:R-:W-:Y:S09]  /*171d0*/  F2FP.F16.F32.PACK_AB R12, R180, R179 ;  /* 0x000000b3b40c723e */ /* 0x008ff200000000ff */
        /* <DEDUP_REMOVED lines=30> */
[----:B------:R-:W-:Y:S01]  /*173c0*/  FFMA.FTZ R115, R25, R119, -R128 ;  /* 0x0000007719737223 */ /* 0x000fe20000010880 */
[----:B------:R-:W-:Y:S01]  /*173d0*/  FADD.FTZ R25, R172, R182 ;  /* 0x000000b6ac197221 */ /* 0x000fe20000010000 */
[----:B------:R-:W2:Y:S04]  /*173e0*/  LDSM.16.MT88.4 R16, [R132+0x9400] ;  /* 0x009400008410783b */ /* 0x000ea80000004200 */
[----:B------:R-:W3:Y:S01]  /*173f0*/  MUFU.EX2 R114, R114 ;  /* 0x0000007200727308 */ /* 0x000ee20000000800 */
[----:B------:R-:W-:Y:S04]  /*17400*/  FADD.FTZ R28, R170, R25 ;  /* 0x00000019aa1c7221 */ /* 0x000fe80000010000 */
[----:B------:R-:W-:Y:S01]  /*17410*/  FADD.FTZ R28, R145, R28 ;  /* 0x0000001c911c7221 */ /* 0x000fe20000010000 */
[----:B------:R-:W-:Y:S04]  /*17420*/  LDSM.16.MT88.4 R24, [R132+0xa000] ;  /* 0x00a000008418783b */ /* 0x000fe80000004200 */
[----:B------:R-:W-:Y:S01]  /*17430*/  MUFU.EX2 R113, R113 ;  /* 0x0000007100717308 */ /* 0x000fe20000000800 */
[----:B------:R-:W-:Y:S01]  /*17440*/  FADD.FTZ R179, R179, R28 ;  /* 0x0000001cb3b37221 */ /* 0x000fe20000010000 */
[----:B------:R-:W-:Y:S03]  /*17450*/  FADD.FTZ R28, R177, R178 ;  /* 0x000000b2b11c7221 */ /* 0x000fe60000010000 */
[----:B------:R-:W-:Y:S01]  /*17460*/  FADD.FTZ R180, R180, R179 ;  /* 0x000000b3b4b47221 */ /* 0x000fe20000010000 */
[----:B------:R-:W-:Y:S04]  /*17470*/  FADD.FTZ R175, R175, R28 ;  /* 0x0000001cafaf7221 */ /* 0x000fe80000010000 */
[----:B------:R-:W-:Y:S01]  /*17480*/  MUFU.EX2 R112, R112 ;  /* 0x0000007000707308 */ /* 0x000fe20000000800 */
[----:B---3--:R-:W-:Y:S01]  /*17490*/  F2FP.F16.F32.PACK_AB R14, R114, R127 ;  /* 0x0000007f720e723e */ /* 0x008fe200000000ff */
[----:B------:R-:W-:Y:S01]  /*174a0*/  LDSM.16.MT88.4 R28, [R132+0xc400] ;  /* 0x00c40000841c783b */ /* 0x000fe20000004200 */
[----:B------:R-:W-:Y:S01]  /*174b0*/  FADD.FTZ R124, R124, R175 ;  /* 0x000000af7c7c7221 */ /* 0x000fe20000010000 */
[----:B------:R-:W-:Y:S04]  /*174c0*/  FADD.FTZ R127, R127, R180 ;  /* 0x000000b47f7f7221 */ /* 0x000fe80000010000 */
[----:B------:R-:W-:Y:S02]  /*174d0*/  FADD.FTZ R127, R114, R127 ;  /* 0x0000007f727f7221 */ /* 0x000fe40000010000 */
[----:B------:R-:W-:Y:S01]  /*174e0*/  MUFU.EX2 R115, R115 ;  /* 0x0000007300737308 */ /* 0x000fe20000000800 */
[C---:B-1----:R-:W-:Y:S09]  /*174f0*/  HMMA.16816.F32 R4, R12.reuse, R108, R4 ;  /* 0x0000006c0c04723c */ /* 0x042ff20000001804 */
[----:B------:R-:W-:Y:S01]  /*17500*/  MUFU.EX2 R51, R51 ;  /* 0x0000003300337308 */ /* 0x000fe20000000800 */
[-CC-:B------:R-:W-:Y:S01]  /*17510*/  FFMA.FTZ R109, R22, R119.reuse, -R130.reuse ;  /* 0x00000077166d7223 */ /* 0x180fe20000010882 */
[-CC-:B------:R-:W-:Y:S01]  /*17520*/  FFMA.FTZ R108, R23, R119.reuse, -R130.reuse ;  /* 0x00000077176c7223 */ /* 0x180fe20000010882 */
[-C--:B------:R-:W-:Y:S01]  /*17530*/  FFMA.FTZ R130, R67, R119.reuse, -R130 ;  /* 0x0000007743827223 */ /* 0x080fe20000010882 */
[C---:B------:R-:W-:Y:S06]  /*17540*/  HMMA.16816.F32 R8, R12.reuse, R110, R8 ;  /* 0x0000006e0c08723c */ /* 0x040fec0000001808 */
[----:B------:R-:W-:Y:S01]  /*17550*/  MUFU.EX2 R45, R45 ;  /* 0x0000002d002d7308 */ /* 0x000fe20000000800 */
[-CC-:B------:R-:W-:Y:S01]  /*17560*/  FFMA.FTZ R110, R20, R119.reuse, -R128.reuse ;  /* 0x00000077146e7223 */ /* 0x180fe20000010880 */
[-CC-:B------:R-:W-:Y:S01]  /*17570*/  FFMA.FTZ R67, R60, R119.reuse, -R128.reuse ;  /* 0x000000773c437223 */ /* 0x180fe20000010880 */
[----:B------:R-:W-:Y:S01]  /*17580*/  LDSM.16.MT88.4 R20, [R132+0xdc00] ;  /* 0x00dc00008414783b */ /* 0x000fe20000004200 */
[----:B------:R-:W-:Y:S01]  /*17590*/  FFMA.FTZ R128, R65, R119, -R128 ;  /* 0x0000007741807223 */ /* 0x000fe20000010880 */
[C---:B--2---:R-:W-:Y:S05]  /*175a0*/  HMMA.16816.F32 R68, R12.reuse, R16, R68 ;  /* 0x000000100c44723c */ /* 0x044fea0000001844 */
[----:B------:R-:W-:Y:S03]  /*175b0*/  MUFU.EX2 R108, R108 ;  /* 0x0000006c006c7308 */ /* 0x000fe60000000800 */
[C---:B------:R-:W-:Y:S01]  /*175c0*/  HMMA.16816.F32 R72, R12.reuse, R18, R72 ;  /* 0x000000120c48723c */ /* 0x040fe20000001848 */
[----:B------:R-:W1:Y:S06]  /*175d0*/  LDSM.16.MT88.4 R16, [R134+0xb400] ;  /* 0x00b400008610783b */ /* 0x000e6c0000004200 */
[----:B------:R-:W2:Y:S10]  /*175e0*/  MUFU.EX2 R110, R110 ;  /* 0x0000006e006e7308 */ /* 0x000eb40000000800 */
[----:B------:R-:W3:Y:S10]  /*175f0*/  MUFU.EX2 R109, R109 ;  /* 0x0000006d006d7308 */ /* 0x000ef40000000800 */
[----:B------:R-:W4:Y:S01]  /*17600*/  MUFU.EX2 R48, R48 ;  /* 0x0000003000307308 */ /* 0x000f220000000800 */
[----:B--2---:R-:W-:Y:S09]  /*17610*/  FADD.FTZ R60, R110, R127 ;  /* 0x0000007f6e3c7221 */ /* 0x004ff20000010000 */
[----:B------:R-:W-:Y:S10]  /*17620*/  MUFU.EX2 R49, R49 ;  /* 0x0000003100317308 */ /* 0x000ff40000000800 */
[----:B------:R-:W2:Y:S01]  /*17630*/  MUFU.EX2 R54, R54 ;  /* 0x0000003600367308 */ /* 0x000ea20000000800 */
        /* <DEDUP_REMOVED lines=21> */
[----:B---3--:R-:W-:Y:S01]  /*17790*/  F2FP.F16.F32.PACK_AB R13, R108, R109 ;  /* 0x0000006d6c0d723e */ /* 0x008fe200000000ff */
[----:B------:R-:W-:Y:S01]  /*177a0*/  FADD.FTZ R109, R109, R124 ;  /* 0x0000007c6d6d7221 */ /* 0x000fe20000010000 */
[C---:B------:R-:W-:Y:S01]  /*177b0*/  F2FP.F16.F32.PACK_AB R12, R125.reuse, R110 ;  /* 0x0000006e7d0c723e */ /* 0x040fe200000000ff */
[----:B------:R-:W-:Y:S01]  /*177c0*/  FADD.FTZ R125, R125, R60 ;  /* 0x0000003c7d7d7221 */ /* 0x000fe20000010000 */
[----:B------:R-:W-:Y:S01]  /*177d0*/  F2FP.F16.F32.PACK_AB R15, R112, R113 ;  /* 0x00000071700f723e */ /* 0x000fe200000000ff */
[----:B------:R-:W-:Y:S01]  /*177e0*/  FADD.FTZ R64, R108, R109 ;  /* 0x0000006d6c407221 */ /* 0x000fe20000010000 */
[C---:B------:R-:W-:Y:S01]  /*177f0*/  F2FP.F16.F32.PACK_AB R14, R115.reuse, R126 ;  /* 0x0000007e730e723e */ /* 0x040fe200000000ff */
[----:B------:R-:W-:Y:S01]  /*17800*/  LDSM.16.MT88.4 R108, [R134+0xac00] ;  /* 0x00ac0000866c783b */ /* 0x000fe20000004200 */
[----:B------:R-:W-:Y:S04]  /*17810*/  FADD.FTZ R126, R126, R125 ;  /* 0x0000007d7e7e7221 */ /* 0x000fe80000010000 */
[----:B------:R-:W-:Y:S01]  /*17820*/  FADD.FTZ R115, R115, R126 ;  /* 0x0000007e73737221 */ /* 0x000fe20000010000 */
        /* <DEDUP_REMOVED lines=20> */
[C---:B------:R-:W-:Y:S01]  /*17970*/  F2FP.F16.F32.PACK_AB R12, R169.reuse, R176 ;  /* 0x000000b0a90c723e */ /* 0x040fe200000000ff */
[----:B------:R-:W-:Y:S01]  /*17980*/  FADD.FTZ R176, R176, R115 ;  /* 0x00000073b0b07221 */ /* 0x000fe20000010000 */
[----:B------:R-:W-:Y:S03]  /*17990*/  F2FP.F16.F32.PACK_AB R14, R166, R167 ;  /* 0x000000a7a60e723e */ /* 0x000fe600000000ff */
[----:B------:R-:W-:Y:S04]  /*179a0*/  FADD.FTZ R176, R169, R176 ;  /* 0x000000b0a9b07221 */ /* 0x000fe80000010000 */
        /* <DEDUP_REMOVED lines=59> */
[C---:B----4-:R-:W-:Y:S08]  /*17d60*/  HMMA.16816.F32 R100, R12.reuse, R24, R100 ;  /* 0x000000180c64723c */ /* 0x050ff00000001864 */
[----:B------:R-:W-:Y:S01]  /*17d70*/  HMMA.16816.F32 R104, R12, R26, R104 ;  /* 0x0000001a0c68723c */ /* 0x000fe20000001868 */
[----:B------:R-:W4:Y:S02]  /*17d80*/  LDSM.16.MT88.4 R24, [R134+0xe800] ;  /* 0x00e800008618783b */ /* 0x000f240000004200 */
[----:B--2---:R-:W-:Y:S02]  /*17d90*/  F2FP.F16.F32.PACK_AB R13, R54, R49 ;  /* 0x00000031360d723e */ /* 0x004fe400000000ff */
[----:B-----5:R-:W-:Y:S02]  /*17da0*/  F2FP.F16.F32.PACK_AB R15, R58, R55 ;  /* 0x000000373a0f723e */ /* 0x020fe400000000ff */
[----:B------:R-:W-:Y:S02]  /*17db0*/  F2FP.F16.F32.PACK_AB R12, R53, R52 ;  /* 0x00000034350c723e */ /* 0x000fe400000000ff */
[----:B------:R-:W-:Y:S07]  /*17dc0*/  F2FP.F16.F32.PACK_AB R14, R57, R56 ;  /* 0x00000038390e723e */ /* 0x000fee00000000ff */
[C---:B---3--:R-:W-:Y:S08]  /*17dd0*/  HMMA.16816.F32 R4, R12.reuse, R20, R4 ;  /* 0x000000140c04723c */ /* 0x048ff00000001804 */
[C---:B------:R-:W-:Y:S01]  /*17de0*/  HMMA.16816.F32 R8, R12.reuse, R22, R8 ;  /* 0x000000160c08723c */ /* 0x040fe20000001808 */
[----:B------:R-:W-:Y:S07]  /*17df0*/  LDSM.16.MT88.4 R20, [R134+0xcc00] ;  /* 0x00cc00008614783b */ /* 0x000fee0000004200 */
[C---:B-1----:R-:W-:Y:S08]  /*17e00*/  HMMA.16816.F32 R68, R12.reuse, R16, R68 ;  /* 0x000000100c44723c */ /* 0x042ff00000001844 */
[C---:B------:R-:W-:Y:S01]  /*17e10*/  HMMA.16816.F32 R72, R12.reuse, R18, R72 ;  /* 0x000000120c48723c */ /* 0x040fe20000001848 */
[----:B------:R-:W1:Y:S07]  /*17e20*/  LDSM.16.MT88.4 R16, [R132+0xac00] ;  /* 0x00ac00008410783b */ /* 0x000e6e0000004200 */
[C---:B------:R-:W-:Y:S01]  /*17e30*/  HMMA.16816.F32 R76, R12.reuse, R28, R76 ;  /* 0x0000001c0c4c723c */ /* 0x040fe2000000184c */
[----:B------:R-:W2:Y:S07]  /*17e40*/  MUFU.EX2 R29, R130 ;  /* 0x00000082001d7308 */ /* 0x000eae0000000800 */
[C---:B------:R-:W-:Y:S03]  /*17e50*/  HMMA.16816.F32 R80, R12.reuse, R30, R80 ;  /* 0x0000001e0c50723c */ /* 0x040fe60000001850 */
[----:B------:R-:W-:Y:S05]  /*17e60*/  MUFU.EX2 R31, R67 ;  /* 0x00000043001f7308 */ /* 0x000fea0000000800 */
[C---:B------:R-:W-:Y:S05]  /*17e70*/  HMMA.16816.F32 R84, R12.reuse, R32, R84 ;  /* 0x000000200c54723c */ /* 0x040fea0000001854 */
[----:B------:R-:W3:Y:S03]  /*17e80*/  MUFU.EX2 R28, R61 ;  /* 0x0000003d001c7308 */ /* 0x000ee60000000800 */
[C---:B------:R-:W-:Y:S07]  /*17e90*/  HMMA.16816.F32 R88, R12.reuse, R34, R88 ;  /* 0x000000220c58723c */ /* 0x040fee0000001858 */
[----:B------:R-:W-:Y:S01]  /*17ea0*/  MUFU.EX2 R30, R59 ;  /* 0x0000003b001e7308 */ /* 0x000fe20000000800 */
[C---:B----4-:R-:W-:Y:S09]  /*17eb0*/  HMMA.16816.F32 R92, R12.reuse, R24, R92 ;  /* 0x000000180c5c723c */ /* 0x050ff2000000185c */
[----:B------:R-:W4:Y:S01]  /*17ec0*/  MUFU.EX2 R33, R128 ;  /* 0x0000008000217308 */ /* 0x000f220000000800 */
[----:B------:R-:W-:Y:S04]  /*17ed0*/  FADD.FTZ R25, R113, R64 ;  /* 0x0000004071197221 */ /* 0x000fe80000010000 */
[----:B------:R-:W-:Y:S01]  /*17ee0*/  FADD.FTZ R25, R112, R25 ;  /* 0x0000001970197221 */ /* 0x000fe20000010000 */
[C---:B------:R-:W-:Y:S03]  /*17ef0*/  HMMA.16816.F32 R96, R12.reuse, R26, R96 ;  /* 0x0000001a0c60723c */ /* 0x040fe60000001860 */
[----:B------:R-:W-:Y:S02]  /*17f00*/  FADD.FTZ R174, R174, R25 ;  /* 0x00000019aeae7221 */ /* 0x000fe40000010000 */
[----:B------:R-:W5:Y:S02]  /*17f10*/  LDSM.16.MT88.4 R24, [R132+0xcc00] ;  /* 0x00cc00008418783b */ /* 0x000f640000004200 */
[----:B------:R-:W-:Y:S01]  /*17f20*/  FADD.FTZ R173, R173, R174 ;  /* 0x000000aeadad7221 */ /* 0x000fe20000010000 */
[C---:B------:R-:W-:Y:S03]  /*17f30*/  HMMA.16816.F32 R100, R12.reuse, R36, R100 ;  /* 0x000000240c64723c */ /* 0x040fe60000001864 */
[----:B------:R-:W-:Y:S04]  /*17f40*/  FADD.FTZ R164, R164, R173 ;  /* 0x000000ada4a47221 */ /* 0x000fe80000010000 */
[----:B------:R-:W-:Y:S01]  /*17f50*/  FADD.FTZ R129, R129, R164 ;  /* 0x000000a481817221 */ /* 0x000fe20000010000 */
[----:B------:R-:W-:Y:S03]  /*17f60*/  HMMA.16816.F32 R104, R12, R38, R104 ;  /* 0x000000260c68723c */ /* 0x000fe60000001868 */
[----:B------:R-:W-:Y:S01]  /*17f70*/  F2FP.F16.F32.PACK_AB R13, R63, R62 ;  /* 0x0000003e3f0d723e */ /* 0x000fe200000000ff */
[----:B------:R-:W-:Y:S01]  /*17f80*/  FADD.FTZ R122, R122, R129 ;  /* 0x000000817a7a7221 */ /* 0x000fe20000010000 */
[----:B--2---:R-:W-:Y:S02]  /*17f90*/  F2FP.F16.F32.PACK_AB R15, R29, R66 ;  /* 0x000000421d0f723e */ /* 0x004fe400000000ff */
[----:B---3--:R-:W-:Y:S01]  /*17fa0*/  F2FP.F16.F32.PACK_AB R12, R28, R31 ;  /* 0x0000001f1c0c723e */ /* 0x008fe200000000ff */
[----:B------:R-:W-:Y:S01]  /*17fb0*/  FADD.FTZ R123, R123, R122 ;  /* 0x0000007a7b7b7221 */ /* 0x000fe20000010000 */
[----:B----4-:R-:W-:Y:S02]  /*17fc0*/  F2FP.F16.F32.PACK_AB R14, R33, R30 ;  /* 0x0000001e210e723e */ /* 0x010fe400000000ff */
[----:B------:R-:W-:Y:S01]  /*17fd0*/  MOV R122, R3 ;  /* 0x00000003007a7202 */ /* 0x000fe20000000f00 */
[----:B------:R-:W-:Y:S01]  /*17fe0*/  FADD.FTZ R42, R42, R123 ;  /* 0x0000007b2a2a7221 */ /* 0x000fe20000010000 */
[----:B------:R-:W-:Y:S03]  /*17ff0*/  MOV R123, R2 ;  /* 0x00000002007b7202 */ /* 0x000fe60000000f00 */
[C---:B------:R-:W-:Y:S01]  /*18000*/  HMMA.16816.F32 R112, R12.reuse, R108, R4 ;  /* 0x0000006c0c70723c */ /* 0x040fe20000001804 */
[----:B------:R-:W2:Y:S02]  /*18010*/  LDSM.16.MT88.4 R4, [R134+0xec00] ;  /* 0x00ec00008604783b */ /* 0x000ea40000004200 */
[----:B------:R-:W-:Y:S05]  /*18020*/  FADD.FTZ R43, R43, R42 ;  /* 0x0000002a2b2b7221 */ /* 0x000fea0000010000 */
[C---:B------:R-:W-:Y:S03]  /*18030*/  HMMA.16816.F32 R108, R12.reuse, R110, R8 ;  /* 0x0000006e0c6c723c */ /* 0x040fe60000001808 */
[----:B------:R-:W-:Y:S04]  /*18040*/  FADD.FTZ R9, R167, R176 ;  /* 0x000000b0a7097221 */ /* 0x000fe80000010000 */
        /* <DEDUP_REMOVED lines=22> */
[C---:B------:R-:W-:Y:S03]  /*181b0*/  HMMA.16816.F32 R88, R12.reuse, R26, R88 ;  /* 0x0000001a0c58723c */ /* 0x040fe60000001858 */
[----:B------:R-:W-:Y:S05]  /*181c0*/  FADD.FTZ R53, R53, R52 ;  /* 0x0000003435357221 */ /* 0x000fea0000010000 */
        /* <DEDUP_REMOVED lines=18> */
.L_x_4283:
        /* <DEDUP_REMOVED lines=12> */
.L_x_4304:
        /* <DEDUP_REMOVED lines=119> */
[----:B------:R-:W-:-:S02]  /*18b20*/  LOP3.LUT R54, R15, 0x7, R54, 0xf8, !PT ;  /* 0x000000070f367812 */ /* 0x000fc400078ef836 */
        /* <DEDUP_REMOVED lines=12> */
[----:B---3--:R-:W-:-:S04]  /*18bf0*/  IMAD R159, R56, UR8, R159 ;  /* 0x00000008389f7c24 */ /* 0x008fc8000f8e029f */
[----:B----4-:R-:W-:Y:S01]  /*18c00*/  IMAD R11, R159, R11, R152 ;  /* 0x0000000b9f0b7224 */ /* 0x010fe200078e0298 */
[----:B------:R-:W-:Y:S01]  /*18c10*/  MOV R56, 0xff800000 ;  /* 0xff80000000387802 */ /* 0x000fe20000000f00 */
[----:B------:R-:W-:Y:S02]  /*18c20*/  @P1 FFMA.FTZ R56, R4, R3, R9 ;  /* 0x0000000304381223 */ /* 0x000fe40000010009 */
[----:B------:R-:W-:Y:S01]  /*18c30*/  IMAD R57, R57, R11, R150 ;  /* 0x0000000b39397224 */ /* 0x000fe200078e0296 */
        /* <DEDUP_REMOVED lines=13> */
.L_x_4293:
[----:B------:R-:W-:Y:S05]  /*18d10*/  BSYNC.RECONVERGENT B0 ;  /* 0x0000000000007941 */ /* 0x000fea0003800200 */
.L_x_4292:
[----:B------:R4:W5:Y:S01]  /*18d20*/  LD.E R120, desc[UR4][R120.64+0xc0] ;  /* 0x0000c00478787980 */ /* 0x000962000c101900 */
[----:B------:R-:W-:Y:S01]  /*18d30*/  IMAD.IADD R157, R157, 0x1, -R150 ;  /* 0x000000019d9d7824 */ /* 0x000fe200078e0a96 */
[----:B------:R-:W-:Y:S01]  /*18d40*/  LOP3.LUT R3, R52, 0x1c, RZ, 0xc0, !PT ;  /* 0x0000001c34037812 */ /* 0x000fe200078ec0ff */
[C---:B-1-3--:R-:W-:Y:S01]  /*18d50*/  VIADD R2, R0.reuse, 0x10 ;  /* 0x0000001000027836 */ /* 0x04afe20000000000 */
[----:B------:R-:W-:Y:S01]  /*18d60*/  BSSY.RECONVERGENT B0, `(.L_x_4294) ;  /* 0x0000016000007945 */ /* 0x000fe20003800200 */
[C---:B------:R-:W-:Y:S01]  /*18d70*/  VIADD R52, R0.reuse, 0x20 ;  /* 0x0000002000347836 */ /* 0x040fe20000000000 */
[----:B------:R-:W-:Y:S01]  /*18d80*/  ISETP.GE.AND P2, PT, R0, R157, PT ;  /* 0x0000009d0000720c */ /* 0x000fe20003f46270 */
[----:B------:R-:W-:Y:S01]  /*18d90*/  IMAD R53, R57, R53, RZ ;  /* 0x0000003539357224 */ /* 0x000fe200078e02ff */
[-C--:B------:R-:W-:Y:S01]  /*18da0*/  ISETP.GE.AND P1, PT, R2, R157.reuse, PT ;  /* 0x0000009d0200720c */ /* 0x080fe20003f26270 */
[----:B------:R-:W-:Y:S01]  /*18db0*/  VIADD R2, R0, 0x30 ;  /* 0x0000003000027836 */ /* 0x000fe20000000000 */
[----:B------:R-:W-:Y:S01]  /*18dc0*/  ISETP.GE.AND P5, PT, R52, R157, PT ;  /* 0x0000009d3400720c */ /* 0x000fe20003fa6270 */
[----:B------:R-:W-:Y:S01]  /*18dd0*/  IMAD R0, R0, 0x60, R3 ;  /* 0x0000006000007824 */ /* 0x000fe200078e0203 */
[----:B------:R-:W-:-:S02]  /*18de0*/  LOP3.LUT R57, R3, 0x20, RZ, 0xfc, !PT ;  /* 0x0000002003397812 */ /* 0x000fc400078efcff */
[----:B------:R-:W-:Y:S02]  /*18df0*/  ISETP.GE.AND P6, PT, R2, R157, PT ;  /* 0x0000009d0200720c */ /* 0x000fe40003fc6270 */
[----:B--2---:R-:W-:Y:S02]  /*18e00*/  IADD3 R59, P0, PT, R0, R53, RZ ;  /* 0x00000035003b7210 */ /* 0x004fe40007f1e0ff */
[----:B------:R-:W-:Y:S02]  /*18e10*/  LOP3.LUT R55, R3, 0x40, RZ, 0xfc, !PT ;  /* 0x0000004003377812 */ /* 0x000fe400078efcff */
[----:B------:R-:W-:Y:S01]  /*18e20*/  LEA.HI.X.SX32 R53, R53, RZ, 0x1, P0 ;  /* 0x000000ff35357211 */ /* 0x000fe200000f0eff */
[----:B------:R-:W-:Y:S08]  /*18e30*/  @P2 BRA `(.L_x_4295) ;  /* 0x0000000000202947 */ /* 0x000ff00003800000 */
        /* <DEDUP_REMOVED lines=8> */
.L_x_4295:
[----:B------:R-:W-:Y:S05]  /*18ec0*/  BSYNC.RECONVERGENT B0 ;  /* 0x0000000000007941 */ /* 0x000fea0003800200 */
.L_x_4294:
        /* <DEDUP_REMOVED lines=14> */
.L_x_4297:
[----:B------:R-:W-:Y:S05]  /*18fb0*/  BSYNC.RECONVERGENT B0 ;  /* 0x0000000000007941 */ /* 0x000fea0003800200 */
.L_x_4296:
[----:B------:R-:W-:Y:S04]  /*18fc0*/  BSSY.RECONVERGENT B0, `(.L_x_4298) ;  /* 0x000000e000007945 */ /* 0x000fe80003800200 */
[----:B------:R-:W-:Y:S05]  /*18fd0*/  @P5 BRA `(.L_x_4299) ;  /* 0x0000000000305947 */ /* 0x000fea0003800000 */
[-C--:B-----5:R-:W-:Y:S02]  /*18fe0*/  ISETP.GE.AND P5, PT, R3, R120.reuse, PT ;  /* 0x000000780300720c */ /* 0x0a0fe40003fa6270 */
[-C--:B------:R-:W-:Y:S02]  /*18ff0*/  ISETP.GE.AND P3, PT, R57, R120.reuse, PT ;  /* 0x000000783900720c */ /* 0x080fe40003f66270 */
[----:B------:R-:W-:-:S09]  /*19000*/  ISETP.GE.AND P1, PT, R55, R120, PT ;  /* 0x000000783700720c */ /* 0x000fd20003f26270 */
[CC--:B-12---:R-:W-:Y:S02]  /*19010*/  @!P5 LEA R16, P4, R59.reuse, R62.reuse, 0x2 ;  /* 0x0000003e3b10d211 */ /* 0x0c6fe400078810ff */
        /* <DEDUP_REMOVED lines=8> */
.L_x_4299:
[----:B------:R-:W-:Y:S05]  /*190a0*/  BSYNC.RECONVERGENT B0 ;  /* 0x0000000000007941 */ /* 0x000fea0003800200 */
.L_x_4298:
[----:B------:R-:W-:-:S04]  /*190b0*/  MOV R149, 0x0 ;  /* 0x0000000000957802 */ /* 0x000fc80000000f00 */
[----:B-12345:R-:W-:Y:S05]  /*190c0*/  @P6 RET.REL.NODEC R148 `(_ZN5flash24flash_fwd_splitkv_kernelI23Flash_fwd_kernel_traitsILi96ELi64ELi128ELi4ELb0ELb0EN7cutlass6half_tE19Flash_kernel_traitsILi96ELi64ELi128ELi4ES3_EELb0ELb0ELb1ELb0ELb0ELb0ELb1ELb1EEEvNS_16Flash_fwd_paramsE) ;  /* 0xfffffe6c94cc6950 */ /* 0x03efea0003c3ffff */
        /* <DEDUP_REMOVED lines=10> */
[----:B-1----:R-:W-:Y:S05]  /*19170*/  @P0 RET.REL.NODEC R148 `(_ZN5flash24flash_fwd_splitkv_kernelI23Flash_fwd_kernel_traitsILi96ELi64ELi128ELi4ELb0ELb0EN7cutlass6half_tE19Flash_kernel_traitsILi96ELi64ELi128ELi4ES3_EELb0ELb0ELb1ELb0ELb0ELb0ELb1ELb1EEEvNS_16Flash_fwd_paramsE) ;  /* 0xfffffe6c94a00950 */ /* 0x002fea0003c3ffff */
[----:B------:R-:W-:Y:S01]  /*19180*/  LEA R2, P0, R59, R62, 0x2 ;  /* 0x0000003e3b027211 */ /* 0x000fe200078010ff */
[----:B------:R-:W-:-:S03]  /*19190*/  IMAD.MOV.U32 R149, RZ, RZ, 0x0 ;  /* 0x00000000ff957424 */ /* 0x000fc600078e00ff */
[----:B------:R-:W-:-:S05]  /*191a0*/  LEA.HI.X R3, R59, R63, R53, 0x2, P0 ;  /* 0x0000003f3b037211 */ /* 0x000fca00000f1435 */
[----:B------:R1:W-:Y:S02]  /*191b0*/  ST.E.128 desc[UR4][R2.64+0x4900], R4 ;  /* 0x0049000402007985 */ /* 0x0003e4000c101d04 */
[----:B-1----:R-:W-:Y:S05]  /*191c0*/  RET.REL.NODEC R148 `(_ZN5flash24flash_fwd_splitkv_kernelI23Flash_fwd_kernel_traitsILi96ELi64ELi128ELi4ELb0ELb0EN7cutlass6half_tE19Flash_kernel_traitsILi96ELi64ELi128ELi4ES3_EELb0ELb0ELb1ELb0ELb0ELb0ELb1ELb1EEEvNS_16Flash_fwd_paramsE) ;  /* 0xfffffe6c948c7950 */ /* 0x002fea0003c3ffff */
.L_x_4291:
[----:B------:R-:W-:Y:S01]  /*191d0*/  MOV R8, 0x2 ;  /* 0x0000000200087802 */ /* 0x000fe20000000f00 */
[----:B------:R-:W-:Y:S01]  /*191e0*/  IMAD.MOV.U32 R5, RZ, RZ, 0x1f ;  /* 0x0000001fff057424 */ /* 0x000fe200078e00ff */
[----:B------:R-:W-:-:S07]  /*191f0*/  MOV R7, 0xffffffff ;  /* 0xffffffff00077802 */ /* 0x000fce0000000f00 */
[----:B-----5:R-:W-:Y:S05]  /*19200*/  WARPSYNC.COLLECTIVE R7, `(.L_x_4300) ;  /* 0x0000000007087348 */ /* 0x020fea0003c00000 */
[----:B------:R1:W2:Y:S02]  /*19210*/  SHFL.BFLY P0, R11, R158, R8, R5 ;  /* 0x0c0000089e0b7389 */ /* 0x0002a40000000005 */
[----:B-12--5:R-:W-:Y:S05]  /*19220*/  ENDCOLLECTIVE ;  /* 0x000000000000791b */ /* 0x026fea0003800000 */
.L_x_4300:
[----:B------:R-:W-:Y:S02]  /*19230*/  IMAD.MOV.U32 R9, RZ, RZ, R11 ;  /* 0x000000ffff097224 */ /* 0x000fe400078e000b */
[----:B------:R-:W-:Y:S02]  /*19240*/  IMAD.MOV.U32 R8, RZ, RZ, 0x1 ;  /* 0x00000001ff087424 */ /* 0x000fe400078e00ff */
[----:B------:R-:W-:-:S05]  /*19250*/  FADD.FTZ R9, R9, R158 ;  /* 0x0000009e09097221 */ /* 0x000fca0000010000 */
[----:B------:R-:W-:-:S07]  /*19260*/  MOV R158, R9 ;  /* 0x00000009009e7202 */ /* 0x000fce0000000f00 */
[----:B------:R-:W-:Y:S05]  /*19270*/  WARPSYNC.COLLECTIVE R7, `(.L_x_4301) ;  /* 0x0000000007087348 */ /* 0x000fea0003c00000 */
[----:B------:R1:W2:Y:S02]  /*19280*/  SHFL.BFLY P0, R11, R158, R8, R5 ;  /* 0x0c0000089e0b7389 */ /* 0x0002a40000000005 */
[----:B-12---:R-:W-:Y:S05]  /*19290*/  ENDCOLLECTIVE ;  /* 0x000000000000791b */ /* 0x006fea0003800000 */
.L_x_4301:
[----:B------:R-:W-:Y:S01]  /*192a0*/  MOV R158, R165 ;  /* 0x000000a5009e7202 */ /* 0x000fe20000000f00 */
[----:B------:R-:W-:Y:S01]  /*192b0*/  IMAD.MOV.U32 R8, RZ, RZ, 0x2 ;  /* 0x00000002ff087424 */ /* 0x000fe200078e00ff */
[----:B------:R-:W-:-:S07]  /*192c0*/  MOV R6, R11 ;  /* 0x0000000b00067202 */ /* 0x000fce0000000f00 */
[----:B------:R-:W-:Y:S05]  /*192d0*/  WARPSYNC.COLLECTIVE R7, `(.L_x_4302) ;  /* 0x0000000007087348 */ /* 0x000fea0003c00000 */
[----:B------:R1:W2:Y:S02]  /*192e0*/  SHFL.BFLY P0, R11, R158, R8, R5 ;  /* 0x0c0000089e0b7389 */ /* 0x0002a40000000005 */
[----:B-12---:R-:W-:Y:S05]  /*192f0*/  ENDCOLLECTIVE ;  /* 0x000000000000791b */ /* 0x006fea0003800000 */
.L_x_4302:
[----:B------:R-:W-:Y:S01]  /*19300*/  FADD.FTZ R6, R9, R6 ;  /* 0x0000000609067221 */ /* 0x000fe20000010000 */
[----:B------:R-:W-:Y:S01]  /*19310*/  FADD.FTZ R10, R11, R165 ;  /* 0x000000a50b0a7221 */ /* 0x000fe20000010000 */
[----:B------:R-:W-:-:S04]  /*19320*/  MOV R8, 0x1 ;  /* 0x0000000100087802 */ /* 0x000fc80000000f00 */
[----:B------:R-:W-:-:S07]  /*19330*/  MOV R158, R10 ;  /* 0x0000000a009e7202 */ /* 0x000fce0000000f00 */
[----:B------:R-:W-:Y:S05]  /*19340*/  WARPSYNC.COLLECTIVE R7, `(.L_x_4303) ;  /* 0x0000000007087348 */ /* 0x000fea0003c00000 */
[----:B------:R1:W2:Y:S02]  /*19350*/  SHFL.BFLY P0, R11, R158, R8, R5 ;  /* 0x0c0000089e0b7389 */ /* 0x0002a40000000005 */
[----:B-12---:R-:W-:Y:S05]  /*19360*/  ENDCOLLECTIVE ;  /* 0x000000000000791b */ /* 0x006fea0003800000 */
.L_x_4303:
[----:B------:R-:W-:Y:S05]  /*19370*/  BRA `(.L_x_4304) ;  /* 0xfffffff0000c7947 */ /* 0x000fea000383ffff */
.L_x_4305:
        /* <DEDUP_REMOVED lines=16> */
.L_x_11658:


//--------------------- .text._ZN5flash24flash_fwd_splitkv_kernelI23Flash_fwd_kernel_traitsILi96ELi64ELi128ELi4ELb0ELb0EN7cutlass6half_tE19Flash_kernel_traitsILi96ELi64ELi128ELi4ES3_EELb0ELb0ELb1ELb0ELb0ELb1ELb1ELb1EEEvNS_16Flash_fwd_paramsE --------------------------
	.section	.text._ZN5flash24flash_fwd_splitkv_kernelI23Flash_fwd_kernel_traitsILi96ELi64ELi128ELi4ELb0ELb0EN7cutlass6half_tE19Flash_kernel_traitsILi96ELi64ELi128ELi4ES3_EELb0ELb0ELb1ELb0ELb0ELb1ELb1ELb1EEEvNS_16Flash_fwd_paramsE,"ax",@progbits
	.align	128
        .global         _ZN5flash24flash_fwd_splitkv_kernelI23Flash_fwd_kernel_traitsILi96ELi64ELi128ELi4ELb0ELb0EN7cutlass6half_tE19Flash_kernel_traitsILi96ELi64ELi128ELi4ES3_EELb0ELb0ELb1ELb0ELb0ELb1ELb1ELb1EEEvNS_16Flash_fwd_paramsE
        .type           _ZN5flash24flash_fwd_splitkv_kernelI23Flash_fwd_kernel_traitsILi96ELi64ELi128ELi4ELb0ELb0EN7cutlass6half_tE19Flash_kernel_traitsILi96ELi64ELi128ELi4ES3_EELb0ELb0ELb1ELb0ELb0ELb1ELb1ELb1EEEvNS_16Flash_fwd_paramsE,@function
        .size           _ZN5flash24flash_fwd_splitkv_kernelI23Flash_fwd_kernel_traitsILi96ELi64ELi128ELi4ELb0ELb0EN7cutlass6half_tE19Flash_kernel_traitsILi96ELi64ELi128ELi4ES3_EELb0ELb0ELb1ELb0ELb0ELb1ELb1ELb1EEEvNS_16Flash_fwd_paramsE,(.L_x_11659 - _ZN5flash24flash_fwd_splitkv_kernelI23Flash_fwd_kernel_traitsILi96ELi64ELi128ELi4ELb0ELb0EN7cutlass6half_tE19Flash_kernel_traitsILi96ELi64ELi128ELi4ES3_EELb0ELb0ELb1ELb0ELb0ELb1ELb1ELb1EEEvNS_16Flash_fwd_paramsE)
        .other          _ZN5flash24flash_fwd_splitkv_kernelI23Flash_fwd_kernel_traitsILi96ELi64ELi128ELi4ELb0ELb0EN7cutlass6half_tE19Flash_kernel_traitsILi96ELi64ELi128ELi4ES3_EELb0ELb0ELb1ELb0ELb0ELb1ELb1ELb1EEEvNS_16Flash_fwd_paramsE,@"STO_CUDA_ENTRY STV_DEFAULT"
_ZN5flash24flash_fwd_splitkv_kernelI23Flash_fwd_kernel_traitsILi96ELi64ELi128ELi4ELb0ELb0EN7cutlass6half_tE19Flash_kernel_traitsILi96ELi64ELi128ELi4ES3_EELb0ELb0ELb1ELb0ELb0ELb1ELb1ELb1EEEvNS_16Flash_fwd_paramsE:
.text._ZN5flash24flash_fwd_splitkv_kernelI23Flash_fwd_kernel_traitsILi96ELi64ELi128ELi4ELb0ELb0EN7cutlass6half_tE19Flash_kernel_traitsILi96ELi64ELi128ELi4ES3_EELb0ELb0ELb1ELb0ELb0ELb1ELb1ELb1EEEvNS_16Flash_fwd_paramsE:
        /* <DEDUP_REMOVED lines=29> */
[----:B------:R-:W-:Y:S05]  /*01d0*/  CALL.REL.NOINC `($_ZN5flash24flash_fwd_splitkv_kernelI23Flash_fwd_kernel_traitsILi96ELi64ELi128ELi4ELb0ELb0EN7cutlass6half_tE19Flash_kernel_traitsILi96ELi64ELi128ELi4ES3_EELb0ELb0ELb1ELb0ELb0ELb1ELb1ELb1EEEvNS_16Flash_fwd_paramsE$_ZN5flash30compute_attn_1rowblock_splitkvI23Flash_fwd_kernel_traitsILi96ELi64ELi128ELi4ELb0ELb0EN7cutlass6half_tE19Flash_kernel_traitsILi96ELi64ELi128ELi4ES3_EELb0ELb0ELb1ELb0ELb0ELb1ELb1ELb1ENS_16Flash_fwd_paramsEEEvRKT8_iiiii) ;  /* 0x0000000000087944 */ /* 0x000fea0003c00000 */
[----:B------:R-:W-:Y:S05]  /*01e0*/  BSYNC.RECONVERGENT B4 ;  /* 0x0000000000047941 */ /* 0x000fea0003800200 */
.L_x_4306:
[----:B------:R-:W-:Y:S05]  /*01f0*/  EXIT ;  /* 0x000000000000794d */ /* 0x000fea0003800000 */
        .type           $_ZN5flash24flash_fwd_splitkv_kernelI23Flash_fwd_kernel_traitsILi96ELi64ELi128ELi4ELb0ELb0EN7cutlass6half_tE19Flash_kernel_traitsILi96ELi64ELi128ELi4ES3_EELb0ELb0ELb1ELb0ELb0ELb1ELb1ELb1EEEvNS_16Flash_fwd_paramsE$_ZN5flash30compute_attn_1rowblock_splitkvI23Flash_fwd_kernel_traitsILi96ELi64ELi128ELi4ELb0ELb0EN7cutlass6half_tE19Flash_kernel_traitsILi96ELi64ELi128ELi4ES3_EELb0ELb0ELb1ELb0ELb0ELb1ELb1ELb1ENS_16Flash_fwd_paramsEEEvRKT8_iiiii,@function
        .size           $_ZN5flash24flash_fwd_splitkv_kernelI23Flash_fwd_kernel_traitsILi96ELi64ELi128ELi4ELb0ELb0EN7cutlass6half_tE19Flash_kernel_traitsILi96ELi64ELi128ELi4ES3_EELb0ELb0ELb1ELb0ELb0ELb1ELb1ELb1EEEvNS_16Flash_fwd_paramsE$_ZN5flash30compute_attn_1rowblock_splitkvI23Flash_fwd_kernel_traitsILi96ELi64ELi128ELi4ELb0ELb0EN7cutlass6half_tE19Flash_kernel_traitsILi96ELi64ELi128ELi4ES3_EELb0ELb0ELb1ELb0ELb0ELb1ELb1ELb1ENS_16Flash_fwd_paramsEEEvRKT8_iiiii,(.L_x_11659 - $_ZN5flash24flash_fwd_splitkv_kernelI23Flash_fwd_kernel_traitsILi96ELi64ELi128ELi4ELb0ELb0EN7cutlass6half_tE19Flash_kernel_traitsILi96ELi64ELi128ELi4ES3_EELb0ELb0ELb1ELb0ELb0ELb1ELb1ELb1EEEvNS_16Flash_fwd_paramsE$_ZN5flash30compute_attn_1rowblock_splitkvI23Flash_fwd_kernel_traitsILi96ELi64ELi128ELi4ELb0ELb0EN7cutlass6half_tE19Flash_kernel_traitsILi96ELi64ELi128ELi4ES3_EELb0ELb0ELb1ELb0ELb0ELb1ELb1ELb1ENS_16Flash_fwd_paramsEEEvRKT8_iiiii)
$_ZN5flash24flash_fwd_splitkv_kernelI23Flash_fwd_kernel_traitsILi96ELi64ELi128ELi4ELb0ELb0EN7cutlass6half_tE19Flash_kernel_traitsILi96ELi64ELi128ELi4ES3_EELb0ELb0ELb1ELb0ELb0ELb1ELb1ELb1EEEvNS_16Flash_fwd_paramsE$_ZN5flash30compute_attn_1rowblock_splitkvI23Flash_fwd_kernel_traitsILi96ELi64ELi128ELi4ELb0ELb0EN7cutlass6half_tE19Flash_kernel_traitsILi96ELi64ELi128ELi4ES3_EELb0ELb0ELb1ELb0ELb0ELb1ELb1ELb1ENS_16Flash_fwd_paramsEEEvRKT8_iiiii:
        /* <DEDUP_REMOVED lines=39> */
.L_x_4308:
[----:B------:R-:W-:Y:S05]  /*0470*/  BSYNC.RECONVERGENT B0 ;  /* 0x0000000000007941 */ /* 0x000fea0003800200 */
.L_x_4307:
[----:B------:R-:W-:Y:S04]  /*0480*/  BSSY.RECONVERGENT B0, `(.L_x_4309) ;  /* 0x0000007000007945 */ /* 0x000fe80003800200 */
[----:B------:R-:W-:Y:S05]  /*0490*/  @!P3 BRA `(.L_x_4310) ;  /* 0x000000000014b947 */ /* 0x000fea0003800000 */
[----:B------:R-:W2:Y:S02]  /*04a0*/  LD.E.U8 R2, desc[UR4][R120.64+0x1b2] ;  /* 0x0001b20478027980 */ /* 0x000ea4000c101100 */
[----:B--2---:R-:W-:-:S13]  /*04b0*/  ISETP.NE.AND P1, PT, R2, RZ, PT ;  /* 0x000000ff0200720c */ /* 0x004fda0003f25270 */
[----:B------:R-:W2:Y:S02]  /*04c0*/  @P1 LD.E R2, desc[UR4][R10.64+0x4] ;  /* 0x000004040a021980 */ /* 0x000ea4000c101900 */
[----:B--2--5:R-:W-:-:S06]  /*04d0*/  @P1 IADD3 R75, PT, PT, R2, -R13, RZ ;  /* 0x8000000d024b1210 */ /* 0x024fcc0007ffe0ff */
[----:B------:R2:W5:Y:S02]  /*04e0*/  @!P1 LD.E R75, desc[UR4][R10.64] ;  /* 0x000000040a4b9980 */ /* 0x000564000c101900 */
.L_x_4310:
[----:B------:R-:W-:Y:S05]  /*04f0*/  BSYNC.RECONVERGENT B0 ;  /* 0x0000000000007941 */ /* 0x000fea0003800200 */
.L_x_4309:
        /* <DEDUP_REMOVED lines=9> */
.L_x_4312:
[----:B------:R-:W3:Y:S01]  /*0590*/  LD.E.64 R2, desc[UR4][R120.64+0x108] ;  /* 0x0001080478027980 */ /* 0x000ee2000c101b00 */
[----:B------:R-:W-:Y:S01]  /*05a0*/  BSSY.RECONVERGENT B0, `(.L_x_4314) ;  /* 0x0000006000007945 */ /* 0x000fe20003800200 */
[----:B------:R-:W-:Y:S01]  /*05b0*/  IMAD.MOV.U32 R0, RZ, RZ, RZ ;  /* 0x000000ffff007224 */ /* 0x000fe200078e00ff */
[----:B---3--:R-:W-:-:S04]  /*05c0*/  ISETP.NE.U32.AND P0, PT, R2, RZ, PT ;  /* 0x000000ff0200720c */ /* 0x008fc80003f05070 */
[----:B------:R-:W-:-:S13]  /*05d0*/  ISETP.NE.AND.EX P0, PT, R3, RZ, PT, P0 ;  /* 0x000000ff0300720c */ /* 0x000fda0003f05300 */
[----:B------:R-:W-:Y:S05]  /*05e0*/  @!P0 BRA `(.L_x_4315) ;  /* 0x0000000000048947 */ /* 0x000fea0003800000 */
[----:B------:R3:W5:Y:S02]  /*05f0*/  LD.E R0, desc[UR4][R120.64+0xbc] ;  /* 0x0000bc0478007980 */ /* 0x000764000c101900 */
.L_x_4315:
[----:B------:R-:W-:Y:S05]  /*0600*/  BSYNC.RECONVERGENT B0 ;  /* 0x0000000000007941 */ /* 0x000fea0003800200 */
.L_x_4314:
[----:B-----5:R-:W-:Y:S02]  /*0610*/  IADD3 R61, PT, PT, R75, R0, RZ ;  /* 0x000000004b3d7210 */ /* 0x020fe40007ffe0ff */
.L_x_4313:
[----:B------:R-:W-:Y:S05]  /*0620*/  BSYNC.RECONVERGENT B1 ;  /* 0x0000000000017941 */ /* 0x000fea0003800200 */
.L_x_4311:
[----:B------:R-:W-:Y:S01]  /*0630*/  IMAD.SHL.U32 R150, R23, 0x40, RZ ;  /* 0x0000004017967824 */ /* 0x000fe200078e00ff */
[----:B------:R-:W-:Y:S01]  /*0640*/  MOV R2, R146 ;  /* 0x0000009200027202 */ /* 0x000fe20000000f00 */
[----:B------:R-:W-:-:S03]  /*0650*/  IMAD.MOV.U32 R3, RZ, RZ, 0x0 ;  /* 0x00000000ff037424 */ /* 0x000fc600078e00ff */
[----:B------:R-:W-:-:S13]  /*0660*/  ISETP.GT.AND P0, PT, R153, R150, PT ;  /* 0x000000969900720c */ /* 0x000fda0003f04270 */
[----:B-123--:R-:W-:Y:S05]  /*0670*/  @!P0 RET.REL.NODEC R2 `(_ZN5flash24flash_fwd_splitkv_kernelI23Flash_fwd_kernel_traitsILi96ELi64ELi128ELi4ELb0ELb0EN7cutlass6half_tE19Flash_kernel_traitsILi96ELi64ELi128ELi4ES3_EELb0ELb0ELb1ELb0ELb0ELb1ELb1ELb1EEEvNS_16Flash_fwd_paramsE) ;  /* 0xfffffff802608950 */ /* 0x00efea0003c3ffff */
        /* <DEDUP_REMOVED lines=73> */
.L_x_4318:
[----:B------:R-:W-:Y:S05]  /*0b10*/  BSYNC.RECONVERGENT B0 ;  /* 0x0000000000007941 */ /* 0x000fea0003800200 */
.L_x_4317:
        /* <DEDUP_REMOVED lines=16> */
.L_x_4320:
[----:B------:R-:W-:Y:S05]  /*0c20*/  BSYNC.RECONVERGENT B0 ;  /* 0x0000000000007941 */ /* 0x000fea0003800200 */
.L_x_4319:
        /* <DEDUP_REMOVED lines=15> */
.L_x_4322:
[----:B------:R-:W-:Y:S05]  /*0d20*/  BSYNC.RECONVERGENT B0 ;  /* 0x0000000000007941 */ /* 0x000fea0003800200 */
.L_x_4321:
        /* <DEDUP_REMOVED lines=15> */
.L_x_4324:
[----:B------:R-:W-:Y:S05]  /*0e20*/  BSYNC.RECONVERGENT B0 ;  /* 0x0000000000007941 */ /* 0x000fea0003800200 */
.L_x_4323:
        /* <DEDUP_REMOVED lines=13> */
[----:B-123--:R-:W-:Y:S05]  /*0f00*/  @P6 RET.REL.NODEC R146 `(_ZN5flash24flash_fwd_splitkv_kernelI23Flash_fwd_kernel_traitsILi96ELi64ELi128ELi4ELb0ELb0EN7cutlass6half_tE19Flash_kernel_traitsILi96ELi64ELi128ELi4ES3_EELb0ELb0ELb1ELb0ELb0ELb1ELb1ELb1EEEvNS_16Flash_fwd_paramsE) ;  /* 0xfffffff0923c6950 */ /* 0x00efea0003c3ffff */
[----:B------:R-:W-:Y:S02]  /*0f10*/  MOV R5, 0xff800000 ;  /* 0xff80000000057802 */ /* 0x000fe40000000f00 */
[----:B------:R-:W-:-:S03]  /*0f20*/  MOV R147, 0x0 ;  /* 0x0000000000937802 */ /* 0x000fc60000000f00 */
[----:B------:R1:W-:Y:S02]  /*0f30*/  ST.E desc[UR4][R2.64+0xc0], R5 ;  /* 0x0000c00502007985 */ /* 0x0003e4000c101904 */
[----:B-1----:R-:W-:Y:S05]  /*0f40*/  RET.REL.NODEC R146 `(_ZN5flash24flash_fwd_splitkv_kernelI23Flash_fwd_kernel_traitsILi96ELi64ELi128ELi4ELb0ELb0EN7cutlass6half_tE19Flash_kernel_traitsILi96ELi64ELi128ELi4ES3_EELb0ELb0ELb1ELb0ELb0ELb1ELb1ELb1EEEvNS_16Flash_fwd_paramsE) ;  /* 0xfffffff0922c7950 */ /* 0x002fea0003c3ffff */
.L_x_4316:
        /* <DEDUP_REMOVED lines=102> */
.L_x_4326:
        /* <DEDUP_REMOVED lines=27> */
[----:B------:R-:W-:Y:S01]  /*1760*/  @!P4 IMAD R2, R2, R138, R11 ;  /* 0x0000008a0202c224 */ /* 0x000fe200078e020b */
[----:B------:R-:W-:Y:S01]  /*1770*/  @P4 IADD3 R8, PT, PT, R6, R13, RZ ;  /* 0x0000000d06084210 */ /* 0x000fe20007ffe0ff */
[-C--:B---3-5:R-:W-:Y:S02]  /*1780*/  @!P4 IMAD R11, R17, R4.reuse, RZ ;  /* 0x00000004110bc224 */ /* 0x0a8fe400078e02ff */
[----:B------:R-:W-:Y:S02]  /*1790*/  @!P4 IMAD.IADD R21, R21, 0x1, R2 ;  /* 0x000000011515c824 */ /* 0x000fe400078e0202 */
[----:B------:R-:W-:Y:S01]  /*17a0*/  @!P3 IMAD.IADD R0, R0, 0x1, -R3 ;  /* 0x000000010000b824 */ /* 0x000fe200078e0a03 */
[----:B------:R-:W-:Y:S01]  /*17b0*/  @!P4 SHF.R.S32.HI R2, RZ, 0x1f, R4 ;  /* 0x0000001fff02c819 */ /* 0x000fe20000011404 */
[----:B------:R-:W-:-:S03]  /*17c0*/  @!P4 IMAD.WIDE.U32 R20, R16, R4, R20 ;  /* 0x000000041014c225 */ /* 0x000fc600078e0014 */
[----:B------:R-:W-:Y:S02]  /*17d0*/  ISETP.GE.U32.AND P2, PT, R0, R3, PT ;  /* 0x000000030000720c */ /* 0x000fe40003f46070 */
[----:B------:R-:W-:Y:S01]  /*17e0*/  LOP3.LUT R0, R152, R9, RZ, 0x3c, !PT ;  /* 0x0000000998007212 */ /* 0x000fe200078e3cff */
[----:B------:R-:W-:Y:S02]  /*17f0*/  @!P4 IMAD R11, R16, R2, R11 ;  /* 0x00000002100bc224 */ /* 0x000fe400078e020b */
[----:B------:R-:W-:Y:S01]  /*1800*/  @P4 IMAD.WIDE.U32 R16, R138, R8, RZ ;  /* 0x000000088a104225 */ /* 0x000fe200078e00ff */
[----:B------:R-:W-:Y:S02]  /*1810*/  ISETP.GE.AND P1, PT, R0, RZ, PT ;  /* 0x000000ff0000720c */ /* 0x000fe40003f26270 */
[----:B------:R-:W-:Y:S01]  /*1820*/  @!P4 MOV R10, R20 ;  /* 0x00000014000ac202 */ /* 0x000fe20000000f00 */
[----:B------:R-:W-:Y:S01]  /*1830*/  @P4 IMAD R2, R139, R8, RZ ;  /* 0x000000088b024224 */ /* 0x000fe200078e02ff */
[----:B------:R-:W-:-:S02]  /*1840*/  ISETP.NE.AND P0, PT, R9, RZ, PT ;  /* 0x000000ff0900720c */ /* 0x000fc40003f05270 */
[----:B------:R-:W-:Y:S02]  /*1850*/  LEA R20, R62, 0xffffff80, 0x7 ;  /* 0xffffff803e147811 */ /* 0x000fe400078e38ff */
[----:B------:R-:W-:Y:S02]  /*1860*/  @!P3 IADD3 R5, PT, PT, R5, 0x1, RZ ;  /* 0x000000010505b810 */ /* 0x000fe40007ffe0ff */
        /* <DEDUP_REMOVED lines=18> */
[----:B------:R-:W-:Y:S02]  /*1990*/  IADD3 R27, PT, PT, R27, R2, RZ ;  /* 0x000000021b1b7210 */ /* 0x000fe40007ffe0ff */
[----:B------:R-:W-:Y:S01]  /*19a0*/  @!P4 MOV R12, R10 ;  /* 0x0000000a000cc202 */ /* 0x000fe20000000f00 */
        /* <DEDUP_REMOVED lines=14> */
.L_x_4327:
[----:B------:R-:W-:Y:S05]  /*1a90*/  BSYNC.RECONVERGENT B0 ;  /* 0x0000000000007941 */ /* 0x000fea0003800200 */
.L_x_4325:
        /* <DEDUP_REMOVED lines=26> */
[----:B------:R-:W-:Y:S01]  /*1c40*/  LOP3.LUT R118, R151, 0x18, RZ, 0xc0, !PT ;  /* 0x0000001897767812 */ /* 0x000fe200078ec0ff */
[----:B------:R-:W-:-:S03]  /*1c50*/  IMAD R17, R17, R140, RZ ;  /* 0x0000008c11117224 */ /* 0x000fc600078e02ff */
[----:B------:R-:W-:-:S03]  /*1c60*/  IADD3 R18, P1, PT, R118, R16, RZ ;  /* 0x0000001076127210 */ /* 0x000fc60007f3e0ff */
[----:B------:R-:W-:Y:S01]  /*1c70*/  @!P2 IMAD.IADD R13, R13, 0x1, -R8 ;  /* 0x000000010d0da824 */ /* 0x000fe200078e0a08 */
[----:B------:R-:W-:Y:S01]  /*1c80*/  LOP3.LUT R16, R152, R9, RZ, 0x3c, !PT ;  /* 0x0000000998107212 */ /* 0x000fe200078e3cff */
[----:B------:R-:W-:-:S03]  /*1c90*/  IMAD.X R19, RZ, RZ, R12, P1 ;  /* 0x000000ffff137224 */ /* 0x000fc600008e060c */
[----:B------:R-:W-:Y:S02]  /*1ca0*/  ISETP.GE.U32.AND P4, PT, R13, R8, PT ;  /* 0x000000080d00720c */ /* 0x000fe40003f86070 */
[----:B------:R-:W-:Y:S01]  /*1cb0*/  ISETP.GE.AND P1, PT, R16, RZ, PT ;  /* 0x000000ff1000720c */ /* 0x000fe20003f26270 */
[----:B------:R-:W-:Y:S02]  /*1cc0*/  IMAD R16, R20, R141, R17 ;  /* 0x0000008d14107224 */ /* 0x000fe400078e0211 */
[----:B------:R-:W-:Y:S01]  /*1cd0*/  IMAD.SHL.U32 R17, R147, 0x20, RZ ;  /* 0x0000002093117824 */ /* 0x000fe200078e00ff */
[----:B------:R-:W-:Y:S01]  /*1ce0*/  ISETP.NE.AND P3, PT, R9, RZ, PT ;  /* 0x000000ff0900720c */ /* 0x000fe20003f65270 */
[----:B------:R-:W-:Y:S01]  /*1cf0*/  IMAD.SHL.U32 R12, R147, 0x10, RZ ;  /* 0x00000010930c7824 */ /* 0x000fe200078e00ff */
[----:B------:R-:W-:Y:S02]  /*1d00*/  SHF.R.U32.HI R13, RZ, 0x1, R147 ;  /* 0x00000001ff0d7819 */ /* 0x000fe40000011693 */
[----:B------:R-:W-:-:S02]  /*1d10*/  LOP3.LUT R8, R17, 0xc0, RZ, 0xc0, !PT ;  /* 0x000000c011087812 */ /* 0x000fc400078ec0ff */
[----:B------:R-:W-:Y:S02]  /*1d20*/  @!P2 IADD3 R0, PT, PT, R0, 0x1, RZ ;  /* 0x000000010000a810 */ /* 0x000fe40007ffe0ff */
[----:B------:R-:W-:Y:S01]  /*1d30*/  LOP3.LUT R48, R12, 0x3e00, RZ, 0xc0, !PT ;  /* 0x00003e000c307812 */ /* 0x000fe200078ec0ff */
[----:B------:R-:W-:Y:S01]  /*1d40*/  IMAD.WIDE.U32 R20, R20, R140, R18 ;  /* 0x0000008c14147225 */ /* 0x000fe200078e0012 */
[----:B------:R-:W-:-:S03]  /*1d50*/  LOP3.LUT R18, R8, 0x8, R13, 0xf8, !PT ;  /* 0x0000000808127812 */ /* 0x000fc600078ef80d */
[----:B------:R-:W-:Y:S01]  /*1d60*/  IMAD.SHL.U32 R63, R147, 0x4, RZ ;  /* 0x00000004933f7824 */ /* 0x000fe200078e00ff */
[----:B------:R-:W-:Y:S01]  /*1d70*/  LOP3.LUT R48, R48, 0x20, R17, 0xf8, !PT ;  /* 0x0000002030307812 */ /* 0x000fe200078ef811 */
[----:B------:R-:W-:Y:S02]  /*1d80*/  @P4 VIADD R0, R0, 0x1 ;  /* 0x0000000100004836 */ /* 0x000fe40000000000 */
[----:B------:R-:W-:Y:S01]  /*1d90*/  IMAD.IADD R19, R21, 0x1, R16 ;  /* 0x0000000115137824 */ /* 0x000fe200078e0210 */
[----:B------:R-:W-:Y:S01]  /*1da0*/  LOP3.LUT R13, R18, 0x18, R63, 0x78, !PT ;  /* 0x00000018120d7812 */ /* 0x000fe200078e783f */
[----:B------:R-:W-:Y:S01]  /*1db0*/  @!P1 IMAD.MOV R0, RZ, RZ, -R0 ;  /* 0x000000ffff009224 */ /* 0x000fe200078e0a00 */
[----:B------:R-:W-:Y:S01]  /*1dc0*/  LOP3.LUT R48, R48, 0x100, R17, 0xf8, !PT ;  /* 0x0000010030307812 */ /* 0x000fe200078ef811 */
[----:B------:R-:W-:Y:S01]  /*1dd0*/  IMAD.MOV.U32 R18, RZ, RZ, R20 ;  /* 0x000000ffff127224 */ /* 0x000fe200078e0014 */
[----:B------:R-:W-:Y:S02]  /*1de0*/  @!P3 LOP3.LUT R0, RZ, R9, RZ, 0x33, !PT ;  /* 0x00000009ff00b212 */ /* 0x000fe400078e33ff */
[----:B------:R-:W-:-:S03]  /*1df0*/  LOP3.LUT R48, R48, R13, RZ, 0xfc, !PT ;  /* 0x0000000d30307212 */ /* 0x000fc600078efcff */
[----:B------:R-:W-:Y:S01]  /*1e00*/  IMAD.WIDE.U32 R18, R0, R28, R18 ;  /* 0x0000001c00127225 */ /* 0x000fe200078e0012 */
[----:B------:R-:W-:Y:S02]  /*1e10*/  LOP3.LUT R12, R12, 0x100, RZ, 0xc0, !PT ;  /* 0x000001000c0c7812 */ /* 0x000fe400078ec0ff */
[----:B------:R-:W-:Y:S02]  /*1e20*/  LOP3.LUT R8, R8, 0x8, R147, 0xf8, !PT ;  /* 0x0000000808087812 */ /* 0x000fe400078ef893 */
[----:B------:R-:W-:Y:S02]  /*1e30*/  LOP3.LUT R12, R12, 0x20, R17, 0xf8, !PT ;  /* 0x000000200c0c7812 */ /* 0x000fe400078ef811 */
[----:B------:R-:W-:-:S04]  /*1e40*/  LOP3.LUT R47, R8, 0x18, R63, 0x78, !PT ;  /* 0x00000018082f7812 */ /* 0x000fc800078e783f */
[----:B------:R-:W-:Y:S02]  /*1e50*/  LOP3.LUT R47, R12, R47, RZ, 0xfc, !PT ;  /* 0x0000002f0c2f7212 */ /* 0x000fe400078efcff */
[----:B------:R-:W-:Y:S01]  /*1e60*/  SHF.R.S32.HI R111, RZ, 0x1f, R152 ;  /* 0x0000001fff6f7819 */ /* 0x000fe20000011498 */
[----:B------:R-:W1:Y:S01]  /*1e70*/  S2UR UR6, SR_CgaCtaId ;  /* 0x00000000000679c3 */ /* 0x000e620000008800 */
[----:B------:R-:W-:Y:S01]  /*1e80*/  SHF.R.U32.HI R106, RZ, 0x2, R147 ;  /* 0x00000002ff6a7819 */ /* 0x000fe20000011693 */
[----:B------:R-:W-:-:S04]  /*1e90*/  IMAD.MOV.U32 R107, RZ, RZ, RZ ;  /* 0x000000ffff6b7224 */ /* 0x000fc800078e00ff */
[----:B------:R-:W-:Y:S02]  /*1ea0*/  IMAD R145, R141, R106, RZ ;  /* 0x0000006a8d917224 */ /* 0x000fe400078e02ff */
[----:B------:R-:W-:Y:S01]  /*1eb0*/  IMAD.WIDE.U32 R22, R23, 0x40, R106 ;  /* 0x0000004017167825 */ /* 0x000fe200078e006a */
[----:B------:R-:W-:-:S03]  /*1ec0*/  UMOV UR7, 0x400 ;  /* 0x0000040000077882 */ /* 0x000fc60000000000 */
[----:B------:R-:W-:Y:S02]  /*1ed0*/  IMAD R143, R139, R106, RZ ;  /* 0x0000006a8b8f7224 */ /* 0x000fe400078e02ff */
[----:B------:R-:W-:Y:S01]  /*1ee0*/  VIADD R148, R62, 0xffffffff ;  /* 0xffffffff3e947836 */ /* 0x000fe20000000000 */
[----:B------:R-:W-:Y:S01]  /*1ef0*/  SHF.R.U32.HI R64, RZ, 0x3, R147 ;  /* 0x00000003ff407819 */ /* 0x000fe20000011693 */
[----:B-1----:R-:W-:Y:S01]  /*1f00*/  ULEA UR6, UR6, UR7, 0x18 ;  /* 0x0000000706067291 */ /* 0x002fe2000f8ec0ff */
[----:B------:R-:W-:Y:S01]  /*1f10*/  LOP3.LUT R65, R147, 0x3, RZ, 0xc0, !PT ;  /* 0x0000000393417812 */ /* 0x000fe200078ec0ff */
[C---:B------:R-:W-:Y:S01]  /*1f20*/  IMAD.SHL.U32 R66, R140.reuse, 0x20, RZ ;  /* 0x000000208c427824 */ /* 0x040fe200078e00ff */
[----:B------:R-:W-:Y:S01]  /*1f30*/  SHF.L.U64.HI R67, R140, 0x5, R141 ;  /* 0x000000058c437819 */ /* 0x000fe2000001028d */
[C---:B------:R-:W-:Y:S01]  /*1f40*/  IMAD.SHL.U32 R68, R138.reuse, 0x20, RZ ;  /* 0x000000208a447824 */ /* 0x040fe200078e00ff */
[----:B------:R-:W-:Y:S01]  /*1f50*/  SHF.L.U64.HI R69, R138, 0x5, R139 ;  /* 0x000000058a457819 */ /* 0x000fe2000001028b */
[----:B------:R-:W-:Y:S01]  /*1f60*/  IMAD.SHL.U32 R60, R148, 0x80, RZ ;  /* 0x00000080943c7824 */ /* 0x000fe200078e00ff */
[----:B------:R-:W-:-:S02]  /*1f70*/  LOP3.LUT R99, R63, 0xc, RZ, 0xc0, !PT ;  /* 0x0000000c3f637812 */ /* 0x000fc400078ec0ff */
[C---:B------:R-:W-:Y:S02]  /*1f80*/  LOP3.LUT R117, R118.reuse, 0x20, RZ, 0xfc, !PT ;  /* 0x0000002076757812 */ /* 0x040fe400078efcff */
[----:B------:R-:W-:Y:S01]  /*1f90*/  LOP3.LUT R116, R118, 0x40, RZ, 0xfc, !PT ;  /* 0x0000004076747812 */ /* 0x000fe200078efcff */
[----:B--2---:R-:W-:Y:S02]  /*1fa0*/  @P0 IMAD R16, R25, R7, RZ ;  /* 0x0000000719100224 */ /* 0x004fe400078e02ff */
[----:B---3--:R-:W-:-:S04]  /*1fb0*/  @!P0 IMAD.WIDE.U32 R20, R30, R155, RZ ;  /* 0x0000009b1e148225 */ /* 0x008fc800078e00ff */
[----:B------:R-:W-:Y:S02]  /*1fc0*/  @!P0 IMAD R9, R31, R155, RZ ;  /* 0x0000009b1f098224 */ /* 0x000fe400078e02ff */
[----:B------:R-:W-:-:S04]  /*1fd0*/  @P0 IMAD.WIDE.U32 R30, R24, R7, RZ ;  /* 0x00000007181e0225 */ /* 0x000fc800078e00ff */
[----:B------:R-:W-:Y:S01]  /*1fe0*/  @!P0 IMAD.MOV.U32 R13, RZ, RZ, R20 ;  /* 0x000000ffff0d8224 */ /* 0x000fe200078e0014 */
[----:B------:R-:W-:Y:S01]  /*1ff0*/  SHF.R.S32.HI R20, RZ, 0x1f, R0 ;  /* 0x0000001fff147819 */ /* 0x000fe20000011400 */
[----:B------:R-:W-:Y:S01]  /*2000*/  IMAD R7, R29, R0, RZ ;  /* 0x000000001d077224 */ /* 0x000fe200078e02ff */
[----:B------:R-:W-:Y:S01]  /*2010*/  @P0 MOV R13, R30 ;  /* 0x0000001e000d0202 */ /* 0x000fe20000000f00 */
[----:B------:R-:W-:Y:S02]  /*2020*/  @!P0 IMAD.IADD R9, R21, 0x1, R9 ;  /* 0x0000000115098824 */ /* 0x000fe400078e0209 */
[----:B------:R-:W-:Y:S01]  /*2030*/  IMAD R7, R20, R28, R7 ;  /* 0x0000001c14077224 */ /* 0x000fe200078e0207 */
[----:B------:R-:W-:Y:S01]  /*2040*/  IADD3 R28, P1, PT, R118, R13, RZ ;  /* 0x0000000d761c7210 */ /* 0x000fe20007f3e0ff */
[----:B------:R-:W-:Y:S01]  /*2050*/  @P0 IMAD.IADD R9, R31, 0x1, R16 ;  /* 0x000000011f090824 */ /* 0x000fe200078e0210 */
[----:B------:R-:W-:-:S03]  /*2060*/  LOP3.LUT R16, R151, 0xc0, RZ, 0xc0, !PT ;  /* 0x000000c097107812 */ /* 0x000fc600078ec0ff */
[----:B------:R-:W-:Y:S01]  /*2070*/  IMAD.X R29, RZ, RZ, R9, P1 ;  /* 0x000000ffff1d7224 */ /* 0x000fe200008e0609 */
[----:B------:R-:W-:-:S04]  /*2080*/  LOP3.LUT R9, R16, 0x18, R147, 0xf8, !PT ;  /* 0x0000001810097812 */ /* 0x000fc800078ef893 */
[----:B------:R-:W-:Y:S01]  /*2090*/  LOP3.LUT R12, R9, R118, RZ, 0x3c, !PT ;  /* 0x00000076090c7212 */ /* 0x000fe200078e3cff */
[----:B------:R-:W-:-:S03]  /*20a0*/  IMAD R13, R27, R152, RZ ;  /* 0x000000981b0d7224 */ /* 0x000fc600078e02ff */
[----:B------:R-:W-:Y:S02]  /*20b0*/  LOP3.LUT R151, R12, 0x1f20, R151, 0xf8, !PT ;  /* 0x00001f200c977812 */ /* 0x000fe400078ef897 */
[----:B------:R-:W-:Y:S01]  /*20c0*/  IADD3 R12, P0, PT, R118, R6, RZ ;  /* 0x00000006760c7210 */ /* 0x000fe20007f1e0ff */
[----:B------:R-:W-:Y:S02]  /*20d0*/  IMAD R8, R26, R111, R13 ;  /* 0x0000006f1a087224 */ /* 0x000fe400078e020d */
[----:B------:R-:W-:-:S04]  /*20e0*/  IMAD.WIDE.U32 R28, R152, R26, R28 ;  /* 0x0000001a981c7225 */ /* 0x000fc800078e001c */
[----:B------:R-:W-:Y:S01]  /*20f0*/  IMAD.X R13, RZ, RZ, R2, P0 ;  /* 0x000000ffff0d7224 */ /* 0x000fe200000e0602 */
[----:B------:R-:W-:Y:S01]  /*2100*/  SHF.R.S32.HI R2, RZ, 0x1f, R75 ;  /* 0x0000001fff027819 */ /* 0x000fe2000001144b */
[----:B------:R-:W-:Y:S02]  /*2110*/  IMAD.IADD R19, R19, 0x1, R7 ;  /* 0x0000000113137824 */ /* 0x000fe400078e0207 */
[----:B------:R-:W-:Y:S01]  /*2120*/  IMAD.IADD R29, R29, 0x1, R8 ;  /* 0x000000011d1d7824 */ /* 0x000fe200078e0208 */
[----:B------:R-:W-:Y:S01]  /*2130*/  LEA.HI R2, R2, R75, RZ, 0x7 ;  /* 0x0000004b02027211 */ /* 0x000fe200078f38ff */
[----:B------:R-:W-:-:S03]  /*2140*/  IMAD.WIDE.U32 R8, R106, R140, R18 ;  /* 0x0000008c6a087225 */ /* 0x000fc600078e0012 */
[----:B------:R-:W-:Y:S01]  /*2150*/  SHF.R.S32.HI R2, RZ, 0x7, R2 ;  /* 0x00000007ff027819 */ /* 0x000fe20000011402 */
[----:B------:R-:W-:Y:S01]  /*2160*/  IMAD.IADD R145, R9, 0x1, R145 ;  /* 0x0000000109917824 */ /* 0x000fe200078e0291 */
[C---:B----4-:R-:W-:Y:S02]  /*2170*/  LEA R144, P0, R8.reuse, R10, 0x1 ;  /* 0x0000000a08907211 */ /* 0x050fe400078008ff */
[----:B------:R-:W-:Y:S02]  /*2180*/  VIMNMX R71, PT, PT, R137, R2, !PT ;  /* 0x0000000289477248 */ /* 0x000fe40007fe0100 */
[----:B------:R-:W-:Y:S01]  /*2190*/  LEA.HI.X R145, R8, R11, R145, 0x1, P0 ;  /* 0x0000000b08917211 */ /* 0x000fe200000f0c91 */
[----:B------:R-:W-:Y:S01]  /*21a0*/  IMAD R7, R23, R24, RZ ;  /* 0x0000001817077224 */ /* 0x000fe200078e02ff */
[----:B------:R-:W-:Y:S01]  /*21b0*/  ISETP.GT.AND P0, PT, R62, R71, PT ;  /* 0x000000473e00720c */ /* 0x000fe20003f04270 */
[----:B------:R-:W-:-:S04]  /*21c0*/  IMAD.WIDE.U32 R12, R106, R138, R12 ;  /* 0x0000008a6a0c7225 */ /* 0x000fc800078e000c */
[C---:B------:R-:W-:Y:S02]  /*21d0*/  IMAD R7, R22.reuse, R25, R7 ;  /* 0x0000001916077224 */ /* 0x040fe400078e0207 */
[----:B------:R-:W-:Y:S01]  /*21e0*/  IMAD.WIDE.U32 R22, R22, R24, R28 ;  /* 0x0000001816167225 */ /* 0x000fe200078e001c */
[----:B------:R-:W-:-:S03]  /*21f0*/  LEA R142, P1, R12, R14, 0x1 ;  /* 0x0000000e0c8e7211 */ /* 0x000fc600078208ff */
[----:B------:R-:W-:Y:S01]  /*2200*/  IMAD.IADD R143, R13, 0x1, R143 ;  /* 0x000000010d8f7824 */ /* 0x000fe200078e028f */
[----:B------:R-:W-:Y:S02]  /*2210*/  IADD3 R7, PT, PT, R23, R7, RZ ;  /* 0x0000000717077210 */ /* 0x000fe40007ffe0ff */
[----:B------:R-:W-:Y:S02]  /*2220*/  LEA R108, P2, R22, R4, 0x1 ;  /* 0x00000004166c7211 */ /* 0x000fe400078408ff */
[----:B------:R-:W-:Y:S01]  /*2230*/  LEA R151, R151, UR6, 0x1 ;  /* 0x0000000697977c11 */ /* 0x000fe2000f8e08ff */
[C---:B------:R-:W-:Y:S01]  /*2240*/  IMAD.SHL.U32 R70, R24.reuse, 0x20, RZ ;  /* 0x0000002018467824 */ /* 0x040fe200078e00ff */
[----:B------:R-:W-:Y:S02]  /*2250*/  SHF.L.U64.HI R73, R24, 0x5, R25 ;  /* 0x0000000518497819 */ /* 0x000fe40000010219 */
[----:B------:R-:W-:Y:S02]  /*2260*/  LEA.HI.X R143, R12, R15, R143, 0x1, P1 ;  /* 0x0000000f0c8f7211 */ /* 0x000fe400008f0c8f */
[----:B------:R-:W-:-:S02]  /*2270*/  LEA.HI.X R109, R22, R5, R7, 0x1, P2 ;  /* 0x00000005166d7211 */ /* 0x000fc400010f0c07 */
        /* <DEDUP_REMOVED lines=16> */
[----:B------:R-:W-:Y:S01]  /*2380*/  IADD3 R100, PT, PT, R106, 0x20, RZ ;  /* 0x000000206a647810 */ /* 0x000fe20007ffe0ff */
        /* <DEDUP_REMOVED lines=78> */
.L_x_4397:
        /* <DEDUP_REMOVED lines=18> */
.L_x_4330:
[----:B------:R-:W-:Y:S05]  /*2990*/  BSYNC.RECONVERGENT B0 ;  /* 0x0000000000007941 */ /* 0x000fea0003800200 */
.L_x_4329:
        /* <DEDUP_REMOVED lines=15> */
.L_x_4332:
[----:B------:R-:W-:Y:S05]  /*2a90*/  BSYNC.RECONVERGENT B0 ;  /* 0x0000000000007941 */ /* 0x000fea0003800200 */
.L_x_4331:
        /* <DEDUP_REMOVED lines=18> */
.L_x_4334:
[----:B------:R-:W-:Y:S05]  /*2bc0*/  BSYNC.RECONVERGENT B0 ;  /* 0x0000000000007941 */ /* 0x000fea0003800200 */
.L_x_4333:
        /* <DEDUP_REMOVED lines=17> */
.L_x_4336:
[----:B------:R-:W-:Y:S05]  /*2ce0*/  BSYNC.RECONVERGENT B0 ;  /* 0x0000000000007941 */ /* 0x000fea0003800200 */
.L_x_4335:
        /* <DEDUP_REMOVED lines=27> */
.L_x_4340:
[----:B------:R-:W-:Y:S05]  /*2ea0*/  BSYNC.RECONVERGENT B0 ;  /* 0x0000000000007941 */ /* 0x000fea0003800200 */
.L_x_4339:
        /* <DEDUP_REMOVED lines=15> */
.L_x_4342:
[----:B------:R-:W-:Y:S05]  /*2fa0*/  BSYNC.RECONVERGENT B0 ;  /* 0x0000000000007941 */ /* 0x000fea0003800200 */
.L_x_4341:
        /* <DEDUP_REMOVED lines=15> */
.L_x_4344:
[----:B------:R-:W-:Y:S05]  /*30a0*/  BSYNC.RECONVERGENT B0 ;  /* 0x0000000000007941 */ /* 0x000fea0003800200 */
.L_x_4343:
        /* <DEDUP_REMOVED lines=19> */
.L_x_4338:
        /* <DEDUP_REMOVED lines=62> */
.L_x_4350:
[----:B------:R-:W-:Y:S05]  /*35c0*/  BSYNC.RECONVERGENT B0 ;  /* 0x0000000000007941 */ /* 0x000fea0003800200 */
.L_x_4349:
        /* <DEDUP_REMOVED lines=52> */
.L_x_4352:
[----:B------:R-:W-:Y:S05]  /*3910*/  BSYNC.RECONVERGENT B0 ;  /* 0x0000000000007941 */ /* 0x000fea0003800200 */
.L_x_4351:
        /* <DEDUP_REMOVED lines=51> */
.L_x_4348:
[----:B------:R-:W-:Y:S05]  /*3c50*/  BSYNC.RECONVERGENT B1 ;  /* 0x0000000000017941 */ /* 0x000fea0003800200 */
.L_x_4347:
        /* <DEDUP_REMOVED lines=67> */
.L_x_4356:
[----:B------:R-:W-:Y:S05]  /*4090*/  BSYNC.RECONVERGENT B0 ;  /* 0x0000000000007941 */ /* 0x000fea0003800200 */
.L_x_4355:
        /* <DEDUP_REMOVED lines=52> */
.L_x_4358:
[----:B------:R-:W-:Y:S05]  /*43e0*/  BSYNC.RECONVERGENT B0 ;  /* 0x0000000000007941 */ /* 0x000fea0003800200 */
.L_x_4357:
        /* <DEDUP_REMOVED lines=51> */
.L_x_4354:
[----:B------:R-:W-:Y:S05]  /*4720*/  BSYNC.RECONVERGENT B1 ;  /* 0x0000000000017941 */ /* 0x000fea0003800200 */
.L_x_4353:
        /* <DEDUP_REMOVED lines=65> */
.L_x_4362:
[----:B------:R-:W-:Y:S05]  /*4b40*/  BSYNC.RECONVERGENT B0 ;  /* 0x0000000000007941 */ /* 0x000fea0003800200 */
.L_x_4361:
        /* <DEDUP_REMOVED lines=52> */
.L_x_4364:
[----:B------:R-:W-:Y:S05]  /*4e90*/  BSYNC.RECONVERGENT B0 ;  /* 0x0000000000007941 */ /* 0x000fea0003800200 */
.L_x_4363:
        /* <DEDUP_REMOVED lines=51> */
.L_x_4360:
[----:B------:R-:W-:Y:S05]  /*51d0*/  BSYNC.RECONVERGENT B1 ;  /* 0x0000000000017941 */ /* 0x000fea0003800200 */
.L_x_4359:
        /* <DEDUP_REMOVED lines=68> */
.L_x_4368:
[----:B------:R-:W-:Y:S05]  /*5620*/  BSYNC.RECONVERGENT B0 ;  /* 0x0000000000007941 */ /* 0x000fea0003800200 */
.L_x_4367:
        /* <DEDUP_REMOVED lines=52> */
.L_x_4370:
[----:B------:R-:W-:Y:S05]  /*5970*/  BSYNC.RECONVERGENT B0 ;  /* 0x0000000000007941 */ /* 0x000fea0003800200 */
.L_x_4369:
        /* <DEDUP_REMOVED lines=51> */
.L_x_4366:
[----:B------:R-:W-:Y:S05]  /*5cb0*/  BSYNC.RECONVERGENT B1 ;  /* 0x0000000000017941 */ /* 0x000fea0003800200 */
.L_x_4365:
[----:B------:R-:W2:Y:S02]  /*5cc0*/  LD.E R3, desc[UR4][R120.64+0xd0] ;  /* 0x0000d00478037980 */ /* 0x000ea4000c101900 */
[----:B--2---:R-:W-:Y:S05]  /*5cd0*/  IMAD.U32 R3, R3, -0x40, RZ ;  /* 0xffffffc003037824 */ /* 0x004fea00078e00ff */
[C---:B------:R-:W-:Y:S02]  /*5ce0*/  LEA R12, P1, R3.reuse, R12, 0x1 ;  /* 0x0000000c030c7211 */ /* 0x040fe400078208ff */
[C---:B------:R-:W-:Y:S02]  /*5cf0*/  LEA R50, P0, R3.reuse, R50, 0x1 ;  /* 0x0000003203327211 */ /* 0x040fe400078008ff */
[C---:B------:R-:W-:Y:S02]  /*5d00*/  LEA.HI.X.SX32 R13, R3.reuse, R13, 0x1, P1 ;  /* 0x0000000d030d7211 */ /* 0x040fe400008f0eff */
[----:B------:R-:W-:Y:S01]  /*5d10*/  LEA.HI.X.SX32 R51, R3, R51, 0x1, P0 ;  /* 0x0000003303337211 */ /* 0x000fe200000f0eff */
[----:B------:R-:W-:Y:S05]  /*5d20*/  BRA `(.L_x_4345) ;  /* 0x0000004400fc7947 */ /* 0x000fea0003800000 */
.L_x_4346:
        /* <DEDUP_REMOVED lines=99> */
.L_x_4374:
[----:B------:R-:W-:Y:S05]  /*6360*/  BSYNC.RECONVERGENT B0 ;  /* 0x0000000000007941 */ /* 0x000fea0003800200 */
.L_x_4373:
        /* <DEDUP_REMOVED lines=93> */
.L_x_4376:
[----:B------:R-:W-:Y:S05]  /*6940*/  BSYNC.RECONVERGENT B0 ;  /* 0x0000000000007941 */ /* 0x000fea0003800200 */
.L_x_4375:
        /* <DEDUP_REMOVED lines=92> */
.L_x_4372:
[----:B------:R-:W-:Y:S05]  /*6f10*/  BSYNC.RECONVERGENT B1 ;  /* 0x0000000000017941 */ /* 0x000fea0003800200 */
.L_x_4371:
        /* <DEDUP_REMOVED lines=56> */
[----:B------:R-:W-:Y:S01]  /*72a0*/  @!P0 HADD2.F32 R36, -RZ, R52.H1_H1 ;  /* 0x30000034ff248230 */ /* 0x000fe20000004100 */
[----:B------:R-:W-:Y:S01]  /*72b0*/  @!P0 MOV R52, R59 ;  /* 0x0000003b00348202 */ /* 0x000fe20000000f00 */
[--C-:B------:R-:W-:Y:S02]  /*72c0*/  @!P0 HADD2.F32 R24, -RZ, R22.reuse.H0_H0 ;  /* 0x20000016ff188230 */ /* 0x100fe40000004100 */
[----:B------:R-:W-:Y:S01]  /*72d0*/  @P1 FADD.FTZ R29, -R29, -RZ ;  /* 0x800000ff1d1d1221 */ /* 0x000fe20000010100 */
[----:B------:R-:W-:Y:S02]  /*72e0*/  @!P0 HADD2.F32 R22, -RZ, R22.H1_H1 ;  /* 0x30000016ff168230 */ /* 0x000fe40000004100 */
[----:B------:R-:W-:Y:S01]  /*72f0*/  @!P0 FFMA.FTZ R2, R39, R36, R2 ;  /* 0x0000002427028223 */ /* 0x000fe20000010002 */
[----:B------:R-:W-:Y:S02]  /*7300*/  @!P0 HADD2.F32 R20, -RZ, R23.H0_H0 ;  /* 0x20000017ff148230 */ /* 0x000fe40000004100 */
[----:B------:R-:W-:Y:S01]  /*7310*/  @!P0 FMUL.FTZ R5, R24, R29 ;  /* 0x0000001d18058220 */ /* 0x000fe20000410000 */
[----:B------:R-:W-:Y:S02]  /*7320*/  @!P0 HADD2.F32 R40, -RZ, R53.H0_H0 ;  /* 0x20000035ff288230 */ /* 0x000fe40000004100 */
[----:B------:R-:W-:Y:S01]  /*7330*/  @P1 FADD.FTZ R25, -R25, -RZ ;  /* 0x800000ff19191221 */ /* 0x000fe20000010100 */
[----:B------:R-:W-:Y:S01]  /*7340*/  @!P0 HADD2.F32 R38, -RZ, R45.H0_H0 ;  /* 0x2000002dff268230 */ /* 0x000fe20000004100 */
[----:B------:R-:W-:Y:S01]  /*7350*/  @!P0 F2FP.F16.F32.PACK_AB R119, R2, R0 ;  /* 0x000000000277823e */ /* 0x000fe200000000ff */
[----:B------:R-:W-:Y:S02]  /*7360*/  @!P0 HADD2.F32 R23, -RZ, R23.H1_H1 ;  /* 0x30000017ff178230 */ /* 0x000fe40000004100 */
[----:B------:R-:W-:Y:S01]  /*7370*/  @!P0 FMUL.FTZ R6, R22, R25 ;  /* 0x0000001916068220 */ /* 0x000fe20000410000 */
[----:B------:R-:W-:Y:S01]  /*7380*/  @!P0 HADD2.F32 R41, -RZ, R53.H1_H1 ;  /* 0x30000035ff298230 */ /* 0x000fe20000004100 */
[----:B------:R-:W-:Y:S01]  /*7390*/  @!P0 MOV R56, R119 ;  /* 0x0000007700388202 */ /* 0x000fe20000000f00 */
[----:B------:R-:W-:Y:S02]  /*73a0*/  @!P0 HADD2.F32 R37, -RZ, R45.H1_H1 ;  /* 0x3000002dff258230 */ /* 0x000fe40000004100 */
[----:B------:R-:W-:Y:S01]  /*73b0*/  @P1 FADD.FTZ R21, -R21, -RZ ;  /* 0x800000ff15151221 */ /* 0x000fe20000010100 */
[--C-:B------:R-:W-:Y:S02]  /*73c0*/  @!P0 HADD2.F32 R42, -RZ, R54.reuse.H0_H0 ;  /* 0x20000036ff2a8230 */ /* 0x100fe40000004100 */
[----:B------:R-:W-:Y:S01]  /*73d0*/  @!P0 FFMA.FTZ R3, R38, R40, R3 ;  /* 0x0000002826038223 */ /* 0x000fe20000010003 */
[--C-:B------:R-:W-:Y:S02]  /*73e0*/  @!P0 HADD2.F32 R34, -RZ, R49.reuse.H0_H0 ;  /* 0x20000031ff228230 */ /* 0x100fe40000004100 */
[----:B------:R-:W-:Y:S01]  /*73f0*/  @P1 FADD.FTZ R16, -R16, -RZ ;  /* 0x800000ff10101221 */ /* 0x000fe20000010100 */
        /* <DEDUP_REMOVED lines=8> */
[----:B------:R-:W-:Y:S01]  /*7480*/  @!P0 F2FP.F16.F32.PACK_AB R124, R4, R3 ;  /* 0x00000003047c823e */ /* 0x000fe200000000ff */
[----:B------:R-:W-:Y:S02]  /*7490*/  @!P0 HADD2.F32 R46, -RZ, R55.H1_H1 ;  /* 0x30000037ff2e8230 */ /* 0x000fe40000004100 */
[----:B------:R-:W-:Y:S01]  /*74a0*/  @!P0 FFMA.FTZ R6, R39, R43, R6 ;  /* 0x0000002b27068223 */ /* 0x000fe20000010006 */
[----:B------:R-:W-:Y:S01]  /*74b0*/  @!P0 HADD2.F32 R45, -RZ, R52.H1_H1 ;  /* 0x30000034ff2d8230 */ /* 0x000fe20000004100 */
[----:B------:R-:W-:Y:S01]  /*74c0*/  @!P0 MOV R57, R124 ;  /* 0x0000007c00398202 */ /* 0x000fe20000000f00 */
[----:B------:R-:W-:Y:S02]  /*74d0*/  @!P0 FFMA.FTZ R7, R36, R44, R7 ;  /* 0x0000002c24078223 */ /* 0x000fe40000010007 */
[----:B------:R-:W-:Y:S01]  /*74e0*/  @!P0 F2FP.F16.F32.PACK_AB R125, R6, R5 ;  /* 0x00000005067d823e */ /* 0x000fe200000000ff */
[----:B------:R-:W-:Y:S03]  /*74f0*/  @!P0 FFMA.FTZ R8, R45, R46, R8 ;  /* 0x0000002e2d088223 */ /* 0x000fe60000010008 */
[----:B------:R-:W-:Y:S02]  /*7500*/  @!P0 MOV R58, R125 ;  /* 0x0000007d003a8202 */ /* 0x000fe40000000f00 */
[----:B------:R-:W-:Y:S04]  /*7510*/  @!P0 F2FP.F16.F32.PACK_AB R126, R8, R7 ;  /* 0x00000007087e823e */ /* 0x000fe800000000ff */
[----:B------:R-:W-:Y:S05]  /*7520*/  @!P0 MOV R59, R126 ;  /* 0x0000007e003b8202 */ /* 0x000fea0000000f00 */
[----:B------:R2:W-:Y:S02]  /*7530*/  ST.E.128 desc[UR4][R122.64], R56 ;  /* 0x000000387a007985 */ /* 0x0005e4000c101d04 */
.L_x_4380:
[----:B------:R-:W-:Y:S05]  /*7540*/  BSYNC.RECONVERGENT B0 ;  /* 0x0000000000007941 */ /* 0x000fea0003800200 */
.L_x_4379:
        /* <DEDUP_REMOVED lines=93> */
.L_x_4382:
[----:B------:R-:W-:Y:S05]  /*7b20*/  BSYNC.RECONVERGENT B0 ;  /* 0x0000000000007941 */ /* 0x000fea0003800200 */
.L_x_4381:
        /* <DEDUP_REMOVED lines=92> */
.L_x_4378:
[----:B------:R-:W-:Y:S05]  /*80f0*/  BSYNC.RECONVERGENT B1 ;  /* 0x0000000000017941 */ /* 0x000fea0003800200 */
.L_x_4377:
        /* <DEDUP_REMOVED lines=98> */
.L_x_4386:
[----:B------:R-:W-:Y:S05]  /*8720*/  BSYNC.RECONVERGENT B0 ;  /* 0x0000000000007941 */ /* 0x000fea0003800200 */
.L_x_4385:
        /* <DEDUP_REMOVED lines=93> */
.L_x_4388:
[----:B------:R-:W-:Y:S05]  /*8d00*/  BSYNC.RECONVERGENT B0 ;  /* 0x0000000000007941 */ /* 0x000fea0003800200 */
.L_x_4387:
        /* <DEDUP_REMOVED lines=92> */
.L_x_4384:
[----:B------:R-:W-:Y:S05]  /*92d0*/  BSYNC.RECONVERGENT B1 ;  /* 0x0000000000017941 */ /* 0x000fea0003800200 */
.L_x_4383:
        /* <DEDUP_REMOVED lines=101> */
.L_x_4392:
[----:B------:R-:W-:Y:S05]  /*9930*/  BSYNC.RECONVERGENT B0 ;  /* 0x0000000000007941 */ /* 0x000fea0003800200 */
.L_x_4391:
        /* <DEDUP_REMOVED lines=92> */
.L_x_4394:
[----:B------:R-:W-:Y:S05]  /*9f00*/  BSYNC.RECONVERGENT B0 ;  /* 0x0000000000007941 */ /* 0x000fea0003800200 */
.L_x_4393:
        /* <DEDUP_REMOVED lines=90> */
.L_x_4390:
[----:B------:R-:W-:Y:S05]  /*a4b0*/  BSYNC.RECONVERGENT B1 ;  /* 0x0000000000017941 */ /* 0x000fea0003800200 */
.L_x_4389:
[----:B------:R-:W3:Y:S02]  /*a4c0*/  LD.E R3, desc[UR4][R120.64+0xd0] ;  /* 0x0000d00478037980 */ /* 0x000ee4000c101900 */
[----:B---3--:R-:W-:Y:S05]  /*a4d0*/  IMAD.U32 R3, R3, -0x40, RZ ;  /* 0xffffffc003037824 */ /* 0x008fea00078e00ff */
[C---:B------:R-:W-:Y:S02]  /*a4e0*/  LEA R80, P1, R3.reuse, R80, 0x1 ;  /* 0x0000005003507211 */ /* 0x040fe400078208ff */
[C---:B------:R-:W-:Y:S02]  /*a4f0*/  LEA R78, P0, R3.reuse, R78, 0x1 ;  /* 0x0000004e034e7211 */ /* 0x040fe400078008ff */
[C---:B------:R-:W-:Y:S02]  /*a500*/  LEA.HI.X.SX32 R81, R3.reuse, R81, 0x1, P1 ;  /* 0x0000005103517211 */ /* 0x040fe400008f0eff */
[----:B------:R-:W-:Y:S09]  /*a510*/  LEA.HI.X.SX32 R79, R3, R79, 0x1, P0 ;  /* 0x0000004f034f7211 */ /* 0x000ff200000f0eff */
.L_x_4345:
[----:B------:R-:W-:Y:S05]  /*a520*/  BSYNC.RECONVERGENT B2 ;  /* 0x0000000000027941 */ /* 0x000fea0003800200 */
.L_x_4337:
        /* <DEDUP_REMOVED lines=101> */
.L_x_4396:
[----:B------:R-:W-:Y:S05]  /*ab80*/  BSYNC.RECONVERGENT B0 ;  /* 0x0000000000007941 */ /* 0x000fea0003800200 */
.L_x_4395:
[----:B------:R-:W-:Y:S05]  /*ab90*/  @P2 BRA `(.L_x_4397) ;  /* 0xffffff7c00342947 */ /* 0x000fea000383ffff */
.L_x_4328:
        /* <DEDUP_REMOVED lines=29> */
.L_x_4402:
[----:B------:R2:W-:Y:S02]  /*ad70*/  STS.128 [R151+0x2000], RZ ;  /* 0x002000ff97007388 */ /* 0x0005e40000000c00 */
.L_x_4401:
[----:B------:R-:W-:Y:S05]  /*ad80*/  BSYNC.RECONVERGENT B0 ;  /* 0x0000000000007941 */ /* 0x000fea0003800200 */
.L_x_4400:
        /* <DEDUP_REMOVED lines=24> */
.L_x_4404:
[----:B------:R1:W-:Y:S01]  /*af10*/  STS.128 [R151+0x2800], RZ ;  /* 0x002800ff97007388 */ /* 0x0003e20000000c00 */
[----:B------:R-:W-:Y:S05]  /*af20*/  BRA `(.L_x_4403) ;  /* 0x0000003400d87947 */ /* 0x000fea0003800000 */
.L_x_4399:
        /* <DEDUP_REMOVED lines=80> */
.L_x_4411:
[----:B------:R-:W-:Y:S05]  /*b430*/  BSYNC.RECONVERGENT B0 ;  /* 0x0000000000007941 */ /* 0x000fea0003800200 */
.L_x_4410:
[----:B-----5:R-:W-:Y:S01]  /*b440*/  IMAD.MOV.U32 R6, RZ, RZ, R10 ;  /* 0x000000ffff067224 */ /* 0x020fe200078e000a */
[----:B------:R-:W-:Y:S01]  /*b450*/  MOV R4, R8 ;  /* 0x0000000800047202 */ /* 0x000fe20000000f00 */
[----:B------:R-:W-:Y:S01]  /*b460*/  IMAD.MOV.U32 R7, RZ, RZ, R11 ;  /* 0x000000ffff077224 */ /* 0x000fe200078e000b */
[----:B------:R-:W-:Y:S02]  /*b470*/  MOV R5, R9 ;  /* 0x0000000900057202 */ /* 0x000fe40000000f00 */
.L_x_4409:
[----:B------:R-:W-:Y:S05]  /*b480*/  BSYNC.RECONVERGENT B1 ;  /* 0x0000000000017941 */ /* 0x000fea0003800200 */
.L_x_4408:
        /* <DEDUP_REMOVED lines=49> */
.L_x_4415:
[----:B------:R-:W-:Y:S05]  /*b7a0*/  BSYNC.RECONVERGENT B0 ;  /* 0x0000000000007941 */ /* 0x000fea0003800200 */
.L_x_4414:
[----:B-----5:R1:W-:Y:S02]  /*b7b0*/  STS.128 [R151+0x1000], R8 ;  /* 0x0010000897007388 */ /* 0x0203e40000000c00 */
.L_x_4413:
[----:B------:R-:W-:Y:S05]  /*b7c0*/  BSYNC.RECONVERGENT B1 ;  /* 0x0000000000017941 */ /* 0x000fea0003800200 */
.L_x_4412:
        /* <DEDUP_REMOVED lines=47> */
.L_x_4417:
[----:B------:R-:W-:Y:S05]  /*bac0*/  BSYNC.RECONVERGENT B0 ;  /* 0x0000000000007941 */ /* 0x000fea0003800200 */
.L_x_4416:
[----:B-----5:R1:W-:Y:S02]  /*bad0*/  STS.128 [R151+0x2000], R8 ;  /* 0x0020000897007388 */ /* 0x0203e40000000c00 */
.L_x_4407:
[----:B------:R-:W-:Y:S05]  /*bae0*/  BSYNC.RECONVERGENT B2 ;  /* 0x0000000000027941 */ /* 0x000fea0003800200 */
.L_x_4406:
        /* <DEDUP_REMOVED lines=53> */
.L_x_4421:
[----:B------:R-:W-:Y:S05]  /*be40*/  BSYNC.RECONVERGENT B0 ;  /* 0x0000000000007941 */ /* 0x000fea0003800200 */
.L_x_4420:
[----:B-----5:R1:W-:Y:S02]  /*be50*/  STS.128 [R151+0x800], R8 ;  /* 0x0008000897007388 */ /* 0x0203e40000000c00 */
.L_x_4419:
[----:B------:R-:W-:Y:S05]  /*be60*/  BSYNC.RECONVERGENT B1 ;  /* 0x0000000000017941 */ /* 0x000fea0003800200 */
.L_x_4418:
        /* <DEDUP_REMOVED lines=48> */
.L_x_4425:
[----:B------:R-:W-:Y:S05]  /*c170*/  BSYNC.RECONVERGENT B0 ;  /* 0x0000000000007941 */ /* 0x000fea0003800200 */
.L_x_4424:
[----:B-----5:R1:W-:Y:S02]  /*c180*/  STS.128 [R151+0x1800], R8 ;  /* 0x0018000897007388 */ /* 0x0203e40000000c00 */
.L_x_4423:
[----:B------:R-:W-:Y:S05]  /*c190*/  BSYNC.RECONVERGENT B1 ;  /* 0x0000000000017941 */ /* 0x000fea0003800200 */
.L_x_4422:
        /* <DEDUP_REMOVED lines=46> */
.L_x_4427:
[----:B------:R-:W-:Y:S05]  /*c480*/  BSYNC.RECONVERGENT B0 ;  /* 0x0000000000007941 */ /* 0x000fea0003800200 */
.L_x_4426:
[----:B-----5:R1:W-:Y:S01]  /*c490*/  STS.128 [R151+0x2800], R8 ;  /* 0x0028000897007388 */ /* 0x0203e20000000c00 */
[----:B------:R-:W-:Y:S05]  /*c4a0*/  BRA `(.L_x_4403) ;  /* 0x0000002000787947 */ /* 0x000fea0003800000 */
.L_x_4405:
        /* <DEDUP_REMOVED lines=94> */
.L_x_4433:
[----:B------:R-:W-:Y:S05]  /*ca90*/  BSYNC.RECONVERGENT B0 ;  /* 0x0000000000007941 */ /* 0x000fea0003800200 */
.L_x_4432:
[----:B-----5:R-:W-:Y:S01]  /*caa0*/  IMAD.MOV.U32 R6, RZ, RZ, R18 ;  /* 0x000000ffff067224 */ /* 0x020fe200078e0012 */
[----:B------:R-:W-:Y:S01]  /*cab0*/  MOV R4, R16 ;  /* 0x0000001000047202 */ /* 0x000fe20000000f00 */
[----:B------:R-:W-:Y:S01]  /*cac0*/  IMAD.MOV.U32 R7, RZ, RZ, R19 ;  /* 0x000000ffff077224 */ /* 0x000fe200078e0013 */
[----:B------:R-:W-:Y:S02]  /*cad0*/  MOV R5, R17 ;  /* 0x0000001100057202 */ /* 0x000fe40000000f00 */
.L_x_4431:
[----:B------:R-:W-:Y:S05]  /*cae0*/  BSYNC.RECONVERGENT B1 ;  /* 0x0000000000017941 */ /* 0x000fea0003800200 */
.L_x_4430:
        /* <DEDUP_REMOVED lines=86> */
.L_x_4437:
[----:B------:R-:W-:Y:S05]  /*d050*/  BSYNC.RECONVERGENT B0 ;  /* 0x0000000000007941 */ /* 0x000fea0003800200 */
.L_x_4436:
[----:B-----5:R1:W-:Y:S02]  /*d060*/  STS.128 [R151+0x1000], R16 ;  /* 0x0010001097007388 */ /* 0x0203e40000000c00 */
.L_x_4435:
[----:B------:R-:W-:Y:S05]  /*d070*/  BSYNC.RECONVERGENT B1 ;  /* 0x0000000000017941 */ /* 0x000fea0003800200 */
.L_x_4434:
        /* <DEDUP_REMOVED lines=84> */
.L_x_4439:
[----:B------:R-:W-:Y:S05]  /*d5c0*/  BSYNC.RECONVERGENT B0 ;  /* 0x0000000000007941 */ /* 0x000fea0003800200 */
.L_x_4438:
[----:B-----5:R1:W-:Y:S02]  /*d5d0*/  STS.128 [R151+0x2000], R16 ;  /* 0x0020001097007388 */ /* 0x0203e40000000c00 */
.L_x_4429:
[----:B------:R-:W-:Y:S05]  /*d5e0*/  BSYNC.RECONVERGENT B2 ;  /* 0x0000000000027941 */ /* 0x000fea0003800200 */
.L_x_4428:
        /* <DEDUP_REMOVED lines=90> */
.L_x_4443:
[----:B------:R-:W-:Y:S05]  /*db90*/  BSYNC.RECONVERGENT B0 ;  /* 0x0000000000007941 */ /* 0x000fea0003800200 */
.L_x_4442:
[----:B-----5:R1:W-:Y:S02]  /*dba0*/  STS.128 [R151+0x800], R16 ;  /* 0x0008001097007388 */ /* 0x0203e40000000c00 */
.L_x_4441:
[----:B------:R-:W-:Y:S05]  /*dbb0*/  BSYNC.RECONVERGENT B1 ;  /* 0x0000000000017941 */ /* 0x000fea0003800200 */
.L_x_4440:
        /* <DEDUP_REMOVED lines=85> */
.L_x_4447:
[----:B------:R-:W-:Y:S05]  /*e110*/  BSYNC.RECONVERGENT B0 ;  /* 0x0000000000007941 */ /* 0x000fea0003800200 */
.L_x_4446:
[----:B-----5:R1:W-:Y:S02]  /*e120*/  STS.128 [R151+0x1800], R16 ;  /* 0x0018001097007388 */ /* 0x0203e40000000c00 */
.L_x_4445:
[----:B------:R-:W-:Y:S05]  /*e130*/  BSYNC.RECONVERGENT B1 ;  /* 0x0000000000017941 */ /* 0x000fea0003800200 */
.L_x_4444:
        /* <DEDUP_REMOVED lines=83> */
.L_x_4449:
[----:B------:R-:W-:Y:S05]  /*e670*/  BSYNC.RECONVERGENT B0 ;  /* 0x0000000000007941 */ /* 0x000fea0003800200 */
.L_x_4448:
[----:B-----5:R1:W-:Y:S02]  /*e680*/  STS.128 [R151+0x2800], R16 ;  /* 0x0028001097007388 */ /* 0x0203e40000000c00 */
.L_x_4403:
[----:B------:R-:W-:Y:S05]  /*e690*/  BSYNC.RECONVERGENT B3 ;  /* 0x0000000000037941 */ /* 0x000fea0003800200 */
.L_x_4398:
        /* <DEDUP_REMOVED lines=25> */
.L_x_4452:
[----:B------:R3:W-:Y:S02]  /*e830*/  STS.128 [R151+0x7000], RZ ;  /* 0x007000ff97007388 */ /* 0x0007e40000000c00 */
.L_x_4451:
[----:B------:R-:W-:Y:S05]  /*e840*/  BSYNC.RECONVERGENT B0 ;  /* 0x0000000000007941 */ /* 0x000fea0003800200 */
.L_x_4450:
        /* <DEDUP_REMOVED lines=24> */
.L_x_4455:
[----:B------:R3:W-:Y:S02]  /*e9d0*/  STS.128 [R151+0x7800], RZ ;  /* 0x007800ff97007388 */ /* 0x0007e40000000c00 */
.L_x_4454:
[----:B------:R-:W-:Y:S05]  /*e9e0*/  BSYNC.RECONVERGENT B0 ;  /* 0x0000000000007941 */ /* 0x000fea0003800200 */
.L_x_4453:
        /* <DEDUP_REMOVED lines=25> */
.L_x_4458:
[----:B------:R3:W-:Y:S02]  /*eb80*/  STS.128 [R151+0x8000], RZ ;  /* 0x008000ff97007388 */ /* 0x0007e40000000c00 */
.L_x_4457:
[----:B------:R-:W-:Y:S05]  /*eb90*/  BSYNC.RECONVERGENT B0 ;  /* 0x0000000000007941 */ /* 0x000fea0003800200 */
.L_x_4456:
[----:B------:R-:W-:Y:S01]  /*eba0*/  IADD3 R2, PT, PT, R106, 0x60, RZ ;  /* 0x000000606a027810 */ /* 0x000fe20007ffe0ff */
[----:B------:R-:W-:Y:S03]  /*ebb0*/  BSSY.RECONVERGENT B0, `(.L_x_4459) ;  /* 0x0000018000007945 */ /* 0x000fe60003800200 */
[----:B------:R-:W-:-:S13]  /*ebc0*/  ISETP.GE.AND P0, PT, R2, R3, PT ;  /* 0x000000030200720c */ /* 0x000fda0003f06270 */
[----:B------:R-:W-:Y:S05]  /*ebd0*/  @P0 BRA `(.L_x_4460) ;  /* 0x0000000000540947 */ /* 0x000fea0003800000 */
        /* <DEDUP_REMOVED lines=21> */
.L_x_4460:
[----:B------:R-:W-:Y:S05]  /*ed30*/  BSYNC.RECONVERGENT B0 ;  /* 0x0000000000007941 */ /* 0x000fea0003800200 */
.L_x_4459:
        /* <DEDUP_REMOVED lines=38> */
.L_x_4463:
[----:B------:R3:W-:Y:S01]  /*efa0*/  STS.128 [R151+0xd000], RZ ;  /* 0x00d000ff97007388 */ /* 0x0007e20000000c00 */
[----:B------:R-:W-:Y:S05]  /*efb0*/  BRA `(.L_x_4464) ;  /* 0x00000000000c7947 */ /* 0x000fea0003800000 */
.L_x_4462:
[----:B------:R4:W-:Y:S04]  /*efc0*/  STS.128 [R151+0x9000], RZ ;  /* 0x009000ff97007388 */ /* 0x0009e80000000c00 */
[----:B------:R4:W-:Y:S04]  /*efd0*/  STS.128 [R151+0xb000], RZ ;  /* 0x00b000ff97007388 */ /* 0x0009e80000000c00 */
[----:B------:R4:W-:Y:S02]  /*efe0*/  STS.128 [R151+0xd000], RZ ;  /* 0x00d000ff97007388 */ /* 0x0009e40000000c00 */
.L_x_4464:
[----:B------:R-:W-:Y:S05]  /*eff0*/  BSYNC.RECONVERGENT B0 ;  /* 0x0000000000007941 */ /* 0x000fea0003800200 */
.L_x_4461:
        /* <DEDUP_REMOVED lines=27> */
.L_x_4467:
[----:B------:R1:W-:Y:S02]  /*f1b0*/  STS.128 [R151+0xd800], RZ ;  /* 0x00d800ff97007388 */ /* 0x0003e40000000c00 */
.L_x_4466:
[----:B------:R-:W-:Y:S05]  /*f1c0*/  BSYNC.RECONVERGENT B0 ;  /* 0x0000000000007941 */ /* 0x000fea0003800200 */
.L_x_4465:
        /* <DEDUP_REMOVED lines=27> */
.L_x_4470:
[----:B------:R1:W-:Y:S02]  /*f380*/  STS.128 [R151+0xe000], RZ ;  /* 0x00e000ff97007388 */ /* 0x0003e40000000c00 */
.L_x_4469:
[----:B------:R-:W-:Y:S05]  /*f390*/  BSYNC.RECONVERGENT B0 ;  /* 0x0000000000007941 */ /* 0x000fea0003800200 */
.L_x_4468:
        /* <DEDUP_REMOVED lines=31> */
.L_x_4473:
[----:B------:R1:W-:Y:S02]  /*f590*/  STS.128 [R151+0xe800], RZ ;  /* 0x00e800ff97007388 */ /* 0x0003e40000000c00 */
.L_x_4472:
[----:B------:R-:W-:Y:S05]  /*f5a0*/  BSYNC.RECONVERGENT B0 ;  /* 0x0000000000007941 */ /* 0x000fea0003800200 */
.L_x_4471:
[----:B------:R-:W2:Y:S01]  /*f5b0*/  LD.E R2, desc[UR4][R120.64+0x18c] ;  /* 0x00018c0478027980 */ /* 0x000ea2000c101900 */
[----:B------:R-:W3:Y:S01]  /*f5c0*/  S2UR UR6, SR_CgaCtaId ;  /* 0x00000000000679c3 */ /* 0x000ee20000008800 */
[----:B------:R-:W-:Y:S01]  /*f5d0*/  UMOV UR7, 0x400 ;  /* 0x0000040000077882 */ /* 0x000fe20000000000 */
[----:B------:R-:W-:Y:S01]  /*f5e0*/  ISETP.GT.AND P0, PT, R148, R137, PT ;  /* 0x000000899400720c */ /* 0x000fe20003f04270 */
[----:B------:R-:W0:Y:S01]  /*f5f0*/  LDGDEPBAR ;  /* 0x00000000000079af */ /* 0x000e220000000000 */
[----:B------:R-:W-:Y:S01]  /*f600*/  BSSY.RECONVERGENT B1, `(.L_x_4474) ;  /* 0x00001b6000017945 */ /* 0x000fe20003800200 */
[----:B---3--:R-:W-:-:S06]  /*f610*/  ULEA UR6, UR6, UR7, 0x18 ;  /* 0x0000000706067291 */ /* 0x008fcc000f8ec0ff */
[----:B------:R-:W-:Y:S02]  /*f620*/  LEA R136, R48, UR6, 0x1 ;  /* 0x0000000630887c11 */ /* 0x000fe4000f8e08ff */
[----:B------:R-:W-:Y:S02]  /*f630*/  LEA R135, R47, UR6, 0x1 ;  /* 0x000000062f877c11 */ /* 0x000fe4000f8e08ff */
[C---:B------:R-:W-:Y:S01]  /*f640*/  LEA R134, R4.reuse, R136, 0x1 ;  /* 0x0000008804867211 */ /* 0x040fe200078e08ff */
[----:B------:R-:W-:Y:S01]  /*f650*/  LDSM.16.M88.4 R44, [R136] ;  /* 0x00000000882c783b */ /* 0x000fe20000000200 */
[----:B------:R-:W-:-:S03]  /*f660*/  LEA R132, R4, R135, 0x1 ;  /* 0x0000008704847211 */ /* 0x000fc600078e08ff */
        /* <DEDUP_REMOVED lines=45> */
[----:B------:R-:W2:Y:S07]  /*f940*/  LDSM.16.M88.4 R40, [R134+0x1000] ;  /* 0x001000008628783b */ /* 0x000eae0000000200 */
        /* <DEDUP_REMOVED lines=27> */
[----:B------:R-:W-:Y:S04]  /*fb00*/  LDSM.16.M88.4 R96, [R135+0x7400] ;  /* 0x007400008760783b */ /* 0x000fe80000000200 */
[-C--:B------:R-:W-:Y:S01]  /*fb10*/  FMUL.FTZ R3, R16, R2.reuse ;  /* 0x0000000210037220 */ /* 0x080fe20000410000 */
[-C--:B------:R-:W-:Y:S01]  /*fb20*/  FMUL.FTZ R5, R17, R2.reuse ;  /* 0x0000000211057220 */ /* 0x080fe20000410000 */
[-C--:B------:R-:W-:Y:S01]  /*fb30*/  FMUL.FTZ R7, R18, R2.reuse ;  /* 0x0000000212077220 */ /* 0x080fe20000410000 */
[-C--:B------:R-:W-:Y:S01]  /*fb40*/  FMUL.FTZ R67, R19, R2.reuse ;  /* 0x0000000213437220 */ /* 0x080fe20000410000 */
[----:B------:R-:W-:Y:S01]  /*fb50*/  HMMA.16816.F32 R92, R112, R110, R92 ;  /* 0x0000006e705c723c */ /* 0x000fe2000000185c */
[----:B------:R-:W3:Y:S01]  /*fb60*/  LDSM.16.M88.4 R16, [R135+0x7800] ;  /* 0x007800008710783b */ /* 0x000ee20000000200 */
[----:B------:R-:W4:Y:S01]  /*fb70*/  MUFU.TANH R3, R3 ;  /* 0x0000000300037308 */ /* 0x000f220000002400 */
[-C--:B------:R-:W-:Y:S01]  /*fb80*/  FMUL.FTZ R32, R32, R2.reuse ;  /* 0x0000000220207220 */ /* 0x080fe20000410000 */
[-C--:B------:R-:W-:Y:S01]  /*fb90*/  FMUL.FTZ R33, R33, R2.reuse ;  /* 0x0000000221217220 */ /* 0x080fe20000410000 */
[-C--:B------:R-:W-:Y:S01]  /*fba0*/  FMUL.FTZ R34, R34, R2.reuse ;  /* 0x0000000222227220 */ /* 0x080fe20000410000 */
[----:B------:R-:W-:-:S02]  /*fbb0*/  FMUL.FTZ R35, R35, R2 ;  /* 0x0000000223237220 */ /* 0x000fc40000410000 */
[C---:B-1----:R-:W-:Y:S02]  /*fbc0*/  HMMA.16816.F32 R88, R112.reuse, R20, R88 ;  /* 0x000000147058723c */ /* 0x042fe40000001858 */
[----:B------:R-:W1:Y:S06]  /*fbd0*/  MUFU.TANH R105, R32 ;  /* 0x0000002000697308 */ /* 0x000e6c0000002400 */
[----:B------:R-:W-:Y:S01]  /*fbe0*/  HMMA.16816.F32 R84, R112, R22, R84 ;  /* 0x000000167054723c */ /* 0x000fe20000001854 */
[----:B------:R-:W4:Y:S01]  /*fbf0*/  LDSM.16.M88.4 R20, [R132+0x5c00] ;  /* 0x005c00008414783b */ /* 0x000f220000000200 */
[----:B------:R-:W1:Y:S06]  /*fc00*/  MUFU.TANH R107, R33 ;  /* 0x00000021006b7308 */ /* 0x000e6c0000002400 */
[C---:B------:R-:W-:Y:S01]  /*fc10*/  HMMA.16816.F32 R128, R40.reuse, R36, R28 ;  /* 0x000000242880723c */ /* 0x040fe2000000181c */
[----:B------:R-:W-:Y:S01]  /*fc20*/  LDSM.16.M88.4 R28, [R132+0x7400] ;  /* 0x00740000841c783b */ /* 0x000fe20000000200 */
[----:B------:R-:W1:Y:S06]  /*fc30*/  MUFU.TANH R109, R34 ;  /* 0x00000022006d7308 */ /* 0x000e6c0000002400 */
[C---:B--2---:R-:W-:Y:S02]  /*fc40*/  HMMA.16816.F32 R124, R40.reuse, R8, R124 ;  /* 0x00000008287c723c */ /* 0x044fe4000000187c */
[----:B------:R2:W1:Y:S06]  /*fc50*/  MUFU.TANH R111, R35 ;  /* 0x00000023006f7308 */ /* 0x00046c0000002400 */
[C---:B------:R-:W-:Y:S01]  /*fc60*/  HMMA.16816.F32 R92, R40.reuse, R10, R92 ;  /* 0x0000000a285c723c */ /* 0x040fe2000000185c */
[----:B------:R-:W1:Y:S01]  /*fc70*/  LDSM.16.M88.4 R8, [R135+0x7c00] ;  /* 0x007c00008708783b */ /* 0x000e620000000200 */
[----:B------:R-:W1:Y:S06]  /*fc80*/  MUFU.TANH R5, R5 ;  /* 0x0000000500057308 */ /* 0x000e6c0000002400 */
[----:B------:R-:W-:Y:S01]  /*fc90*/  HMMA.16816.F32 R100, R40, R38, R100 ;  /* 0x000000262864723c */ /* 0x000fe20000001864 */
[----:B------:R-:W1:Y:S01]  /*fca0*/  LDSM.16.M88.4 R36, [R135+0x6000] ;  /* 0x006000008724783b */ /* 0x000e620000000200 */
[----:B------:R-:W1:Y:S03]  /*fcb0*/  MUFU.TANH R7, R7 ;  /* 0x0000000700077308 */ /* 0x000e660000002400 */
[----:B--2---:R-:W-:Y:S03]  /*fcc0*/  LDSM.16.M88.4 R32, [R132+0x6000] ;  /* 0x006000008420783b */ /* 0x004fe60000000200 */
[C---:B---3--:R-:W-:Y:S02]  /*fcd0*/  HMMA.16816.F32 R124, R24.reuse, R16, R124 ;  /* 0x00000010187c723c */ /* 0x048fe4000000187c */
[----:B------:R-:W2:Y:S06]  /*fce0*/  MUFU.TANH R67, R67 ;  /* 0x0000004300437308 */ /* 0x000eac0000002400 */
[----:B------:R-:W-:Y:S01]  /*fcf0*/  HMMA.16816.F32 R92, R24, R18, R92 ;  /* 0x00000012185c723c */ /* 0x000fe2000000185c */
[----:B------:R-:W3:Y:S07]  /*fd00*/  LDSM.16.M88.4 R16, [R135+0x6400] ;  /* 0x006400008710783b */ /* 0x000eee0000000200 */
        /* <DEDUP_REMOVED lines=13> */
[----:B------:R-:W-:Y:S01]  /*fde0*/  HMMA.16816.F32 R100, R12, R30, R100 ;  /* 0x0000001e0c64723c */ /* 0x000fe20000001864 */
[----:B------:R-:W4:Y:S07]  /*fdf0*/  LDSM.16.M88.4 R28, [R132+0x7c00] ;  /* 0x007c0000841c783b */ /* 0x000f2e0000000200 */
[C---:B---3--:R-:W-:Y:S05]  /*fe00*/  HMMA.16816.F32 R72, R112.reuse, R16, R72 ;  /* 0x000000107048723c */ /* 0x048fea0000001848 */
[-C--:B------:R-:W-:Y:S01]  /*fe10*/  FMUL.FTZ R123, R129, R2.reuse ;  /* 0x00000002817b7220 */ /* 0x080fe20000410000 */
[-C--:B------:R-:W-:Y:S01]  /*fe20*/  FMUL.FTZ R119, R128, R2.reuse ;  /* 0x0000000280777220 */ /* 0x080fe20000410000 */
[-C--:B------:R-:W-:Y:S01]  /*fe30*/  FMUL.FTZ R129, R130, R2.reuse ;  /* 0x0000000282817220 */ /* 0x080fe20000410000 */
[-C--:B------:R-:W-:Y:S01]  /*fe40*/  FMUL.FTZ R131, R131, R2.reuse ;  /* 0x0000000283837220 */ /* 0x080fe20000410000 */
[----:B------:R-:W-:Y:S01]  /*fe50*/  HMMA.16816.F32 R68, R112, R18, R68 ;  /* 0x000000127044723c */ /* 0x000fe20000001844 */
[----:B------:R-:W3:Y:S02]  /*fe60*/  LDSM.16.M88.4 R16, [R132+0x6400] ;  /* 0x006400008410783b */ /* 0x000ee40000000200 */
[----:B------:R-:W1:Y:S01]  /*fe70*/  MUFU.TANH R119, R119 ;  /* 0x0000007700777308 */ /* 0x000e620000002400 */
[-C--:B------:R-:W-:Y:S01]  /*fe80*/  FMUL.FTZ R103, R103, R2.reuse ;  /* 0x0000000267677220 */ /* 0x080fe20000410000 */
[----:B------:R-:W-:-:S03]  /*fe90*/  FMUL.FTZ R100, R100, R2 ;  /* 0x0000000264647220 */ /* 0x000fc60000410000 */
[C---:B------:R-:W-:Y:S03]  /*fea0*/  HMMA.16816.F32 R80, R40.reuse, R32, R80 ;  /* 0x000000202850723c */ /* 0x040fe60000001850 */
[----:B------:R-:W2:Y:S05]  /*feb0*/  MUFU.TANH R123, R123 ;  /* 0x0000007b007b7308 */ /* 0x000eaa0000002400 */
[----:B------:R-:W-:Y:S01]  /*fec0*/  HMMA.16816.F32 R76, R40, R34, R76 ;  /* 0x00000022284c723c */ /* 0x000fe2000000184c */
[----:B------:R-:W-:Y:S02]  /*fed0*/  LDSM.16.M88.4 R32, [R132+0x8400] ;  /* 0x008400008420783b */ /* 0x000fe40000000200 */
[----:B------:R-:W2:Y:S05]  /*fee0*/  MUFU.TANH R129, R129 ;  /* 0x0000008100817308 */ /* 0x000eaa0000002400 */
[C---:B-1----:R-:W-:Y:S03]  /*fef0*/  HMMA.16816.F32 R56, R112.reuse, R8, R56 ;  /* 0x000000087038723c */ /* 0x042fe60000001838 */
[----:B------:R-:W1:Y:S05]  /*ff00*/  MUFU.TANH R131, R131 ;  /* 0x0000008300837308 */ /* 0x000e6a0000002400 */
[----:B------:R-:W-:Y:S01]  /*ff10*/  HMMA.16816.F32 R52, R112, R10, R52 ;  /* 0x0000000a7034723c */ /* 0x000fe20000001834 */
[----:B------:R-:W2:Y:S02]  /*ff20*/  LDSM.16.M88.4 R8, [R132+0x6800] ;  /* 0x006800008408783b */ /* 0x000ea40000000200 */
[----:B------:R1:W1:Y:S05]  /*ff30*/  MUFU.TANH R133, R100 ;  /* 0x0000006400857308 */ /* 0x00026a0000002400 */
[C---:B------:R-:W-:Y:S03]  /*ff40*/  HMMA.16816.F32 R80, R24.reuse, R20, R80 ;  /* 0x000000141850723c */ /* 0x040fe60000001850 */
[----:B------:R-:W1:Y:S05]  /*ff50*/  MUFU.TANH R103, R103 ;  /* 0x0000006700677308 */ /* 0x000e6a0000002400 */
[----:B------:R-:W-:Y:S01]  /*ff60*/  HMMA.16816.F32 R76, R24, R22, R76 ;  /* 0x00000016184c723c */ /* 0x000fe2000000184c */
[----:B------:R-:W1:Y:S07]  /*ff70*/  LDSM.16.M88.4 R20, [R135+0x6c00] ;  /* 0x006c00008714783b */ /* 0x000e6e0000000200 */
[C---:B----4-:R-:W-:Y:S08]  /*ff80*/  HMMA.16816.F32 R88, R12.reuse, R28, R88 ;  /* 0x0000001c0c58723c */ /* 0x050ff00000001858 */
        /* <DEDUP_REMOVED lines=8> */
[----:B------:R-:W3:Y:S01]  /*10010*/  LDSM.16.M88.4 R16, [R135+0x8800] ;  /* 0x008800008710783b */ /* 0x000ee20000000200 */
[----:B------:R1:W1:Y:S01]  /*10020*/  MUFU.TANH R167, R88 ;  /* 0x0000005800a77308 */ /* 0x0002620000002400 */
[-C--:B------:R-:W-:Y:S01]  /*10030*/  FMUL.FTZ R85, R85, R2.reuse ;  /* 0x0000000255557220 */ /* 0x080fe20000410000 */
[-C--:B------:R-:W-:Y:S01]  /*10040*/  FMUL.FTZ R87, R87, R2.reuse ;  /* 0x0000000257577220 */ /* 0x080fe20000410000 */
[-C--:B------:R-:W-:Y:S01]  /*10050*/  FMUL.FTZ R84, R84, R2.reuse ;  /* 0x0000000254547220 */ /* 0x080fe20000410000 */
[----:B------:R-:W-:-:S02]  /*10060*/  FMUL.FTZ R86, R86, R2 ;  /* 0x0000000256567220 */ /* 0x000fc40000410000 */
[C---:B------:R-:W-:Y:S02]  /*10070*/  HMMA.16816.F32 R80, R12.reuse, R36, R80 ;  /* 0x000000240c50723c */ /* 0x040fe40000001850 */
[----:B------:R-:W1:Y:S06]  /*10080*/  MUFU.TANH R89, R89 ;  /* 0x0000005900597308 */ /* 0x000e6c0000002400 */
[----:B------:R-:W-:Y:S01]  /*10090*/  HMMA.16816.F32 R76, R12, R38, R76 ;  /* 0x000000260c4c723c */ /* 0x000fe2000000184c */
[----:B------:R-:W3:Y:S01]  /*100a0*/  LDSM.16.M88.4 R36, [R132+0x6c00] ;  /* 0x006c00008424783b */ /* 0x000ee20000000200 */
[----:B------:R1:W1:Y:S06]  /*100b0*/  MUFU.TANH R169, R90 ;  /* 0x0000005a00a97308 */ /* 0x00026c0000002400 */
[C---:B--2---:R-:W-:Y:S02]  /*100c0*/  HMMA.16816.F32 R56, R40.reuse, R8, R56 ;  /* 0x000000082838723c */ /* 0x044fe40000001838 */
[----:B------:R-:W2:Y:S03]  /*100d0*/  MUFU.TANH R91, R91 ;  /* 0x0000005b005b7308 */ /* 0x000ea60000002400 */
[-C--:B------:R-:W-:Y:S01]  /*100e0*/  FMUL.FTZ R177, R81, R2.reuse ;  /* 0x0000000251b17220 */ /* 0x080fe20000410000 */
[-C--:B------:R-:W-:Y:S01]  /*100f0*/  FMUL.FTZ R81, R82, R2.reuse ;  /* 0x0000000252517220 */ /* 0x080fe20000410000 */
[-C--:B------:R-:W-:Y:S01]  /*10100*/  FMUL.FTZ R83, R83, R2.reuse ;  /* 0x0000000253537220 */ /* 0x080fe20000410000 */
[-C--:B------:R-:W-:Y:S01]  /*10110*/  FMUL.FTZ R80, R80, R2.reuse ;  /* 0x0000000250507220 */ /* 0x080fe20000410000 */
[----:B------:R-:W-:Y:S01]  /*10120*/  HMMA.16816.F32 R52, R40, R10, R52 ;  /* 0x0000000a2834723c */ /* 0x000fe20000001834 */
[----:B------:R-:W2:Y:S01]  /*10130*/  LDSM.16.M88.4 R8, [R135+0x8c00] ;  /* 0x008c00008708783b */ /* 0x000ea20000000200 */
[----:B------:R2:W2:Y:S01]  /*10140*/  MUFU.TANH R171, R84 ;  /* 0x0000005400ab7308 */ /* 0x0004a20000002400 */
[----:B------:R-:W-:-:S05]  /*10150*/  FMUL.FTZ R79, R79, R2 ;  /* 0x000000024f4f7220 */ /* 0x000fca0000410000 */
[C---:B-1----:R-:W-:Y:S05]  /*10160*/  HMMA.16816.F32 R48, R112.reuse, R20, R48 ;  /* 0x000000147030723c */ /* 0x042fea0000001830 */
[----:B------:R-:W-:Y:S01]  /*10170*/  FMUL.FTZ R21, R76, R2 ;  /* 0x000000024c157220 */ /* 0x000fe20000410000 */
[----:B------:R-:W1:Y:S02]  /*10180*/  MUFU.TANH R85, R85 ;  /* 0x0000005500557308 */ /* 0x000e640000002400 */
[----:B------:R-:W-:Y:S06]  /*10190*/  HMMA.16816.F32 R44, R112, R22, R44 ;  /* 0x00000016702c723c */ /* 0x000fec000000182c */
[----:B------:R1:W1:Y:S02]  /*101a0*/  MUFU.TANH R173, R86 ;  /* 0x0000005600ad7308 */ /* 0x0002640000002400 */
[C---:B----4-:R-:W-:Y:S06]  /*101b0*/  HMMA.16816.F32 R72, R24.reuse, R28, R72 ;  /* 0x0000001c1848723c */ /* 0x050fec0000001848 */
[----:B------:R-:W4:Y:S02]  /*101c0*/  MUFU.TANH R87, R87 ;  /* 0x0000005700577308 */ /* 0x000f240000002400 */
[C---:B------:R-:W-:Y:S01]  /*101d0*/  HMMA.16816.F32 R68, R24.reuse, R30, R68 ;  /* 0x0000001e1844723c */ /* 0x040fe20000001844 */
[----:B------:R-:W1:Y:S05]  /*101e0*/  LDSM.16.M88.4 R28, [R132+0x8800] ;  /* 0x00880000841c783b */ /* 0x000e6a0000000200 */
[----:B------:R1:W1:Y:S02]  /*101f0*/  MUFU.TANH R175, R80 ;  /* 0x0000005000af7308 */ /* 0x0002640000002400 */
[C---:B---3--:R-:W-:Y:S06]  /*10200*/  HMMA.16816.F32 R56, R24.reuse, R16, R56 ;  /* 0x000000101838723c */ /* 0x048fec0000001838 */
[----:B------:R-:W3:Y:S02]  /*10210*/  MUFU.TANH R177, R177 ;  /* 0x000000b100b17308 */ /* 0x000ee40000002400 */
[----:B------:R-:W-:Y:S01]  /*10220*/  HMMA.16816.F32 R52, R24, R18, R52 ;  /* 0x000000121834723c */ /* 0x000fe20000001834 */
[----:B------:R-:W4:Y:S05]  /*10230*/  LDSM.16.M88.4 R16, [R132+0x8c00] ;  /* 0x008c00008410783b */ /* 0x000f2a0000000200 */
[----:B------:R-:W1:Y:S02]  /*10240*/  MUFU.TANH R81, R81 ;  /* 0x0000005100517308 */ /* 0x000e640000002400 */
[----:B------:R-:W-:-:S04]  /*10250*/  DEPBAR.LE SB0, 0x0 ;  /* 0x000080000000791a */ /* 0x000fc80000000000 */
[C---:B------:R-:W-:Y:S02]  /*10260*/  HMMA.16816.F32 R48, R40.reuse, R36, R48 ;  /* 0x000000242830723c */ /* 0x040fe40000001830 */
[----:B------:R-:W1:Y:S06]  /*10270*/  MUFU.TANH R83, R83 ;  /* 0x0000005300537308 */ /* 0x000e6c0000002400 */
[----:B------:R-:W-:Y:S02]  /*10280*/  HMMA.16816.F32 R44, R40, R38, R44 ;  /* 0x00000026282c723c */ /* 0x000fe4000000182c */
[----:B------:R-:W1:Y:S06]  /*10290*/  MUFU.TANH R21, R21 ;  /* 0x0000001500157308 */ /* 0x000e6c0000002400 */
[----:B------:R-:W-:Y:S05]  /*102a0*/  HMMA.16816.F32 R124, R12, R96, R124 ;  /* 0x000000600c7c723c */ /* 0x000fea000000187c */
[-C--:B------:R-:W-:Y:S01]  /*102b0*/  FMUL.FTZ R97, R101, R2.reuse ;  /* 0x0000000265617220 */ /* 0x080fe20000410000 */
[-C--:B------:R-:W-:Y:S01]  /*102c0*/  FMUL.FTZ R101, R102, R2.reuse ;  /* 0x0000000266657220 */ /* 0x080fe20000410000 */
[----:B------:R-:W1:Y:S01]  /*102d0*/  MUFU.TANH R79, R79 ;  /* 0x0000004f004f7308 */ /* 0x000e620000002400 */
[C---:B--2---:R-:W-:Y:S07]  /*102e0*/  HMMA.16816.F32 R48, R24.reuse, R8, R48 ;  /* 0x000000081830723c */ /* 0x044fee0000001830 */
[----:B------:R-:W2:Y:S01]  /*102f0*/  MUFU.TANH R97, R97 ;  /* 0x0000006100617308 */ /* 0x000ea20000002400 */
[----:B------:R-:W-:Y:S03]  /*10300*/  HMMA.16816.F32 R44, R24, R10, R44 ;  /* 0x0000000a182c723c */ /* 0x000fe6000000182c */
[----:B------:R-:W-:Y:S01]  /*10310*/  LOP3.LUT R25, R106, 0x7, RZ, 0xc0, !PT ;  /* 0x000000076a197812 */ /* 0x000fe200078ec0ff */
[-C--:B------:R-:W-:Y:S01]  /*10320*/  FMUL.FTZ R127, R127, R2.reuse ;  /* 0x000000027f7f7220 */ /* 0x080fe20000410000 */
[----:B------:R-:W-:-:S02]  /*10330*/  FMUL.FTZ R124, R124, R2 ;  /* 0x000000027c7c7220 */ /* 0x000fc40000410000 */
[----:B------:R-:W1:Y:S01]  /*10340*/  MUFU.TANH R101, R101 ;  /* 0x0000006500657308 */ /* 0x000e620000002400 */
[C---:B------:R-:W-:Y:S05]  /*10350*/  HMMA.16816.F32 R72, R12.reuse, R32, R72 ;  /* 0x000000200c48723c */ /* 0x040fea0000001848 */
[-C--:B------:R-:W-:Y:S01]  /*10360*/  FMUL.FTZ R33, R77, R2.reuse ;  /* 0x000000024d217220 */ /* 0x080fe20000410000 */
[-C--:B------:R-:W-:Y:S01]  /*10370*/  FMUL.FTZ R77, R78, R2.reuse ;  /* 0x000000024e4d7220 */ /* 0x080fe20000410000 */
[----:B------:R2:W2:Y:S01]  /*10380*/  MUFU.TANH R161, R124 ;  /* 0x0000007c00a17308 */ /* 0x0004a20000002400 */
[C---:B------:R-:W-:Y:S07]  /*10390*/  HMMA.16816.F32 R68, R12.reuse, R34, R68 ;  /* 0x000000220c44723c */ /* 0x040fee0000001844 */
[----:B------:R-:W2:Y:S01]  /*103a0*/  MUFU.TANH R127, R127 ;  /* 0x0000007f007f7308 */ /* 0x000ea20000002400 */
[C---:B-1----:R-:W-:Y:S03]  /*103b0*/  HMMA.16816.F32 R52, R12.reuse, R30, R52 ;  /* 0x0000001e0c34723c */ /* 0x042fe60000001834 */
        /* <DEDUP_REMOVED lines=18> */
[C---:B----4-:R-:W-:Y:S03]  /*104e0*/  HMMA.16816.F32 R48, R12.reuse, R16, R48 ;  /* 0x000000100c30723c */ /* 0x050fe60000001830 */
[-C--:B------:R-:W-:Y:S01]  /*104f0*/  FMUL.FTZ R17, R52, R2.reuse ;  /* 0x0000000234117220 */ /* 0x080fe20000410000 */
[-C--:B------:R-:W-:Y:S01]  /*10500*/  FMUL.FTZ R93, R93, R2.reuse ;  /* 0x000000025d5d7220 */ /* 0x080fe20000410000 */
[-C--:B------:R-:W-:Y:S01]  /*10510*/  FMUL.FTZ R95, R95, R2.reuse ;  /* 0x000000025f5f7220 */ /* 0x080fe20000410000 */
[-C--:B------:R-:W-:Y:S01]  /*10520*/  FMUL.FTZ R92, R92, R2.reuse ;  /* 0x000000025c5c7220 */ /* 0x080fe20000410000 */
[-C--:B------:R-:W-:Y:S01]  /*10530*/  FMUL.FTZ R94, R94, R2.reuse ;  /* 0x000000025e5e7220 */ /* 0x080fe20000410000 */
[----:B------:R-:W4:Y:S01]  /*10540*/  MUFU.TANH R77, R77 ;  /* 0x0000004d004d7308 */ /* 0x000f220000002400 */
[----:B------:R-:W-:Y:S03]  /*10550*/  HMMA.16816.F32 R44, R12, R18, R44 ;  /* 0x000000120c2c723c */ /* 0x000fe6000000182c */
[-C--:B------:R-:W-:Y:S01]  /*10560*/  FMUL.FTZ R31, R56, R2.reuse ;  /* 0x00000002381f7220 */ /* 0x080fe20000410000 */
[-C--:B------:R-:W-:Y:S01]  /*10570*/  FMUL.FTZ R57, R57, R2.reuse ;  /* 0x0000000239397220 */ /* 0x080fe20000410000 */
[-C--:B------:R-:W-:Y:S01]  /*10580*/  FMUL.FTZ R41, R58, R2.reuse ;  /* 0x000000023a297220 */ /* 0x080fe20000410000 */
[-C--:B------:R-:W-:Y:S01]  /*10590*/  FMUL.FTZ R9, R59, R2.reuse ;  /* 0x000000023b097220 */ /* 0x080fe20000410000 */
[----:B------:R1:W1:Y:S03]  /*105a0*/  MUFU.TANH R163, R92 ;  /* 0x0000005c00a37308 */ /* 0x0002660000002400 */
[-C--:B------:R-:W-:Y:S01]  /*105b0*/  FMUL.FTZ R49, R49, R2.reuse ;  /* 0x0000000231317220 */ /* 0x080fe20000410000 */
[-C--:B------:R-:W-:Y:S01]  /*105c0*/  FMUL.FTZ R13, R50, R2.reuse ;  /* 0x00000002320d7220 */ /* 0x080fe20000410000 */
[-C--:B------:R-:W-:Y:S01]  /*105d0*/  FMUL.FTZ R15, R51, R2.reuse ;  /* 0x00000002330f7220 */ /* 0x080fe20000410000 */
[----:B------:R-:W-:-:S02]  /*105e0*/  FMUL.FTZ R48, R48, R2 ;  /* 0x0000000230307220 */ /* 0x000fc40000410000 */
[----:B------:R1:W1:Y:S04]  /*105f0*/  MUFU.TANH R39, R57 ;  /* 0x0000003900277308 */ /* 0x0002680000002400 */
        /* <DEDUP_REMOVED lines=45> */
.L_x_4477:
[----:B------:R-:W2:Y:S01]  /*108d0*/  LD.E R51, desc[UR4][R120.64+0x170] ;  /* 0x0001700478337980 */ /* 0x000ea2000c101900 */
[----:B------:R-:W-:Y:S02]  /*108e0*/  IADD3 R12, PT, PT, R60, -0x80, RZ ;  /* 0xffffff803c0c7810 */ /* 0x000fe40007ffe0ff */
[----:B------:R-:W-:Y:S01]  /*108f0*/  IABS R6, R60 ;  /* 0x0000003c00067213 */ /* 0x000fe20000000000 */
[----:B------:R-:W3:Y:S01]  /*10900*/  LD.E.64 R112, desc[UR4][R120.64+0x20] ;  /* 0x0000200478707980 */ /* 0x000ee2000c101b00 */
        /* <DEDUP_REMOVED lines=51> */
[----:B-1----:R-:W-:-:S04]  /*10c40*/  IMAD.WIDE.U32 R46, R47, R112, R50 ;  /* 0x000000702f2e7225 */ /* 0x002fc800078e0032 */
[----:B------:R-:W-:Y:S01]  /*10c50*/  IMAD R2, R112, R2, R27 ;  /* 0x0000000270027224 */ /* 0x000fe200078e021b */
[----:B------:R-:W-:-:S04]  /*10c60*/  LEA R142, P0, R46, R142, 0x1 ;  /* 0x0000008e2e8e7211 */ /* 0x000fc800078008ff */
[----:B------:R-:W-:-:S04]  /*10c70*/  IADD3 R2, PT, PT, R47, R2, RZ ;  /* 0x000000022f027210 */ /* 0x000fc80007ffe0ff */
[----:B------:R-:W-:Y:S02]  /*10c80*/  LEA.HI.X R143, R46, R143, R2, 0x1, P0 ;  /* 0x0000008f2e8f7211 */ /* 0x000fe400000f0c02 */
.L_x_4478:
[----:B------:R-:W-:Y:S05]  /*10c90*/  BSYNC.RECONVERGENT B0 ;  /* 0x0000000000007941 */ /* 0x000fea0003800200 */
.L_x_4476:
[-C--:B------:R-:W-:Y:S01]  /*10ca0*/  ISETP.GE.AND P2, PT, R118, R149.reuse, PT ;  /* 0x000000957600720c */ /* 0x080fe20003f46270 */
[----:B------:R-:W-:Y:S01]  /*10cb0*/  IMAD.SHL.U32 R27, R138, 0x40, RZ ;  /* 0x000000408a1b7824 */ /* 0x000fe200078e00ff */
[-C--:B------:R-:W-:Y:S01]  /*10cc0*/  ISETP.GE.AND P1, PT, R117, R149.reuse, PT ;  /* 0x000000957500720c */ /* 0x080fe20003f26270 */
[----:B------:R-:W-:Y:S01]  /*10cd0*/  BSSY.RECONVERGENT B0, `(.L_x_4479) ;  /* 0x0000047000007945 */ /* 0x000fe20003800200 */
[----:B------:R-:W-:Y:S02]  /*10ce0*/  ISETP.GE.AND P0, PT, R116, R149, PT ;  /* 0x000000957400720c */ /* 0x000fe40003f06270 */
[C---:B-1----:R-:W-:Y:S02]  /*10cf0*/  IADD3 R46, P3, PT, R27.reuse, R142, RZ ;  /* 0x0000008e1b2e7210 */ /* 0x042fe40007f7e0ff */
        /* <DEDUP_REMOVED lines=67> */
.L_x_4480:
[----:B------:R3:W-:Y:S02]  /*11130*/  STS.128 [R151+0x8800], RZ ;  /* 0x008800ff97007388 */ /* 0x0007e40000000c00 */
.L_x_4481:
[----:B------:R-:W-:Y:S05]  /*11140*/  BSYNC.RECONVERGENT B0 ;  /* 0x0000000000007941 */ /* 0x000fea0003800200 */
.L_x_4479:
[----:B------:R-:W0:Y:S02]  /*11150*/  LDGDEPBAR ;  /* 0x00000000000079af */ /* 0x000e240000000000 */
.L_x_4475:
[----:B------:R-:W-:Y:S05]  /*11160*/  BSYNC.RECONVERGENT B1 ;  /* 0x0000000000017941 */ /* 0x000fea0003800200 */
.L_x_4474:
[----:B------:R-:W-:Y:S01]  /*11170*/  SHF.R.U32.HI R24, RZ, 0x1, R147 ;  /* 0x00000001ff187819 */ /* 0x000fe20000011693 */
[----:B------:R-:W-:-:S03]  /*11180*/  IMAD R10, R148, 0x40, R65 ;  /* 0x00000040940a7824 */ /* 0x000fc600078e0241 */
[----:B------:R-:W-:Y:S01]  /*11190*/  LOP3.LUT R2, R25, 0x1f0, R24, 0xf8, !PT ;  /* 0x000001f019027812 */ /* 0x000fe200078ef818 */
[----:B------:R-:W-:-:S03]  /*111a0*/  IMAD.SHL.U32 R10, R10, 0x2, RZ ;  /* 0x000000020a0a7824 */ /* 0x000fc600078e00ff */
[----:B------:R-:W-:Y:S01]  /*111b0*/  IADD3 R2, PT, PT, -R153, R2, R150 ;  /* 0x0000000299027210 */ /* 0x000fe20007ffe196 */
[C---:B------:R-:W-:Y:S01]  /*111c0*/  VIADD R18, R10.reuse, 0x8 ;  /* 0x000000080a127836 */ /* 0x040fe20000000000 */
[CC--:B------:R-:W-:Y:S01]  /*111d0*/  ISETP.GE.AND P3, PT, R10.reuse, R61.reuse, PT ;  /* 0x0000003d0a00720c */ /* 0x0c0fe20003f66270 */
[----:B------:R-:W-:Y:S02]  /*111e0*/  VIADD R52, R10, 0x29 ;  /* 0x000000290a347836 */ /* 0x000fe40000000000 */
[----:B------:R-:W-:Y:S01]  /*111f0*/  IMAD.IADD R2, R2, 0x1, R61 ;  /* 0x0000000102027824 */ /* 0x000fe200078e023d */
[----:B------:R-:W-:Y:S01]  /*11200*/  ISETP.GE.AND P1, PT, R18, R61, PT ;  /* 0x0000003d1200720c */ /* 0x000fe20003f26270 */
[----:B------:R-:W-:Y:S02]  /*11210*/  VIADD R34, R10, 0x48 ;  /* 0x000000480a227836 */ /* 0x000fe40000000000 */
[C---:B------:R-:W-:Y:S02]  /*11220*/  IMAD.IADD R16, R2.reuse, 0x1, -R18 ;  /* 0x0000000102107824 */ /* 0x040fe400078e0a12 */
[----:B------:R-:W-:-:S02]  /*11230*/  IMAD.IADD R18, R2, 0x1, -R52 ;  /* 0x0000000102127824 */ /* 0x000fc400078e0a34 */
[C---:B------:R-:W-:Y:S01]  /*11240*/  VIADD R54, R10.reuse, 0x28 ;  /* 0x000000280a367836 */ /* 0x040fe20000000000 */
[----:B------:R-:W-:Y:S01]  /*11250*/  IABS R16, R16 ;  /* 0x0000001000107213 */ /* 0x000fe20000000000 */
[----:B------:R-:W-:Y:S01]  /*11260*/  VIADD R22, R10, 0x59 ;  /* 0x000000590a167836 */ /* 0x000fe20000000000 */
[----:B------:R-:W-:Y:S01]  /*11270*/  IABS R18, R18 ;  /* 0x0000001200127213 */ /* 0x000fe20000000000 */
[C---:B------:R-:W-:Y:S01]  /*11280*/  IMAD.IADD R42, R2.reuse, 0x1, -R54 ;  /* 0x00000001022a7824 */ /* 0x040fe200078e0a36 */
[----:B------:R-:W-:Y:S01]  /*11290*/  I2FP.F32.S32 R16, R16 ;  /* 0x0000001000107245 */ /* 0x000fe20000201400 */
[C---:B------:R-:W-:Y:S01]  /*112a0*/  IMAD.IADD R74, R2.reuse, 0x1, -R22 ;  /* 0x00000001024a7824 */ /* 0x040fe200078e0a16 */
[----:B------:R-:W-:Y:S01]  /*112b0*/  I2FP.F32.S32 R18, R18 ;  /* 0x0000001200127245 */ /* 0x000fe20000201400 */
[----:B-1----:R-:W-:Y:S01]  /*112c0*/  VIADD R47, R2, 0x8 ;  /* 0x00000008022f7836 */ /* 0x002fe20000000000 */
        /* <DEDUP_REMOVED lines=10> */
[----:B------:R-:W-:Y:S01]  /*11370*/  FFMA.FTZ R42, -R0, R42, R163 ;  /* 0x0000002a002a7223 */ /* 0x000fe200000101a3 */
[----:B------:R-:W-:-:S02]  /*11380*/  IMAD.IADD R55, R2, 0x1, -R72 ;  /* 0x0000000102377824 */ /* 0x000fc400078e0a48 */
[----:B------:R-:W-:Y:S01]  /*11390*/  FFMA.FTZ R163, -R0, R74, R29 ;  /* 0x0000004a00a37223 */ /* 0x000fe2000001011d */
[----:B------:R-:W-:Y:S01]  /*113a0*/  I2FP.F32.S32 R18, R18 ;  /* 0x0000001200127245 */ /* 0x000fe20000201400 */
[C---:B------:R-:W-:Y:S01]  /*113b0*/  IMAD.IADD R74, R47.reuse, 0x1, -R72 ;  /* 0x000000012f4a7824 */ /* 0x040fe200078e0a48 */
[-C--:B------:R-:W-:Y:S01]  /*113c0*/  ISETP.GE.AND P2, PT, R72, R61.reuse, PT ;  /* 0x0000003d4800720c */ /* 0x080fe20003f46270 */
[----:B------:R-:W-:Y:S01]  /*113d0*/  IMAD.IADD R14, R2, 0x1, -R8 ;  /* 0x00000001020e7824 */ /* 0x000fe200078e0a08 */
[-C--:B------:R-:W-:Y:S01]  /*113e0*/  ISETP.GE.AND P0, PT, R8, R61.reuse, PT ;  /* 0x0000003d0800720c */ /* 0x080fe20003f06270 */
[----:B------:R-:W-:Y:S01]  /*113f0*/  FFMA.FTZ R18, -R0, R18, R21 ;  /* 0x0000001200127223 */ /* 0x000fe20000010115 */
[C---:B------:R-:W-:Y:S01]  /*11400*/  IMAD.IADD R21, R47.reuse, 0x1, -R10 ;  /* 0x000000012f157824 */ /* 0x040fe200078e0a0a */
[----:B------:R-:W-:Y:S01]  /*11410*/  ISETP.GE.AND P6, PT, R6, R61, PT ;  /* 0x0000003d0600720c */ /* 0x000fe20003fc6270 */
[C---:B------:R-:W-:Y:S01]  /*11420*/  IMAD.IADD R72, R47.reuse, 0x1, -R8 ;  /* 0x000000012f487824 */ /* 0x040fe200078e0a08 */
[----:B------:R-:W-:Y:S01]  /*11430*/  IABS R55, R55 ;  /* 0x0000003700377213 */ /* 0x000fe20000000000 */
[--C-:B------:R-:W-:Y:S01]  /*11440*/  IMAD.IADD R12, R2, 0x1, -R6.reuse ;  /* 0x00000001020c7824 */ /* 0x100fe200078e0a06 */
[----:B------:R-:W-:Y:S01]  /*11450*/  IABS R14, R14 ;  /* 0x0000000e000e7213 */ /* 0x000fe20000000000 */
[----:B------:R-:W-:Y:S01]  /*11460*/  IMAD.IADD R8, R47, 0x1, -R6 ;  /* 0x000000012f087824 */ /* 0x000fe200078e0a06 */
[----:B------:R-:W-:Y:S01]  /*11470*/  IABS R6, R21 ;  /* 0x0000001500067213 */ /* 0x000fe20000000000 */
[C---:B------:R-:W-:Y:S01]  /*11480*/  VIADD R58, R10.reuse, 0x20 ;  /* 0x000000200a3a7836 */ /* 0x040fe20000000000 */
[----:B------:R-:W4:Y:S01]  /*11490*/  LD.E R21, desc[UR4][R120.64+0xdc] ;  /* 0x0000dc0478157980 */ /* 0x000f22000c101900 */
        /* <DEDUP_REMOVED lines=11> */
[----:B--2---:R-:W-:Y:S01]  /*11550*/  FFMA.FTZ R51, -R0, R14, R107 ;  /* 0x0000000e00337223 */ /* 0x004fe2000001016b */
[----:B------:R-:W-:Y:S01]  /*11560*/  IMAD.IADD R14, R2, 0x1, -R66 ;  /* 0x00000001020e7824 */ /* 0x000fe200078e0a42 */
[----:B------:R-:W-:Y:S01]  /*11570*/  IABS R5, R5 ;  /* 0x0000000500057213 */ /* 0x000fe20000000000 */
[C---:B------:R-:W-:Y:S01]  /*11580*/  VIADD R48, R10.reuse, 0x31 ;  /* 0x000000310a307836 */ /* 0x040fe20000000000 */
[----:B------:R-:W-:Y:S01]  /*11590*/  IABS R12, R12 ;  /* 0x0000000c000c7213 */ /* 0x000fe20000000000 */
[----:B------:R-:W-:Y:S01]  /*115a0*/  VIADD R40, R10, 0x39 ;  /* 0x000000390a287836 */ /* 0x000fe20000000000 */
[----:B------:R-:W-:Y:S01]  /*115b0*/  IABS R14, R14 ;  /* 0x0000000e000e7213 */ /* 0x000fe20000000000 */
[C---:B------:R-:W-:Y:S01]  /*115c0*/  IMAD.IADD R93, R2.reuse, 0x1, -R10 ;  /* 0x00000001025d7824 */ /* 0x040fe200078e0a0a */
[----:B------:R-:W-:Y:S01]  /*115d0*/  I2FP.F32.S32 R12, R12 ;  /* 0x0000000c000c7245 */ /* 0x000fe20000201400 */
[----:B------:R-:W-:Y:S01]  /*115e0*/  IMAD.IADD R203, R2, 0x1, -R40 ;  /* 0x0000000102cb7824 */ /* 0x000fe200078e0a28 */
[----:B------:R-:W-:Y:S01]  /*115f0*/  I2FP.F32.S32 R5, R5 ;  /* 0x0000000500057245 */ /* 0x000fe20000201400 */
[----:B------:R-:W-:Y:S01]  /*11600*/  VIADD R32, R10, 0x49 ;  /* 0x000000490a207836 */ /* 0x000fe20000000000 */
[----:B------:R-:W-:Y:S01]  /*11610*/  I2FP.F32.S32 R14, R14 ;  /* 0x0000000e000e7245 */ /* 0x000fe20000201400 */
[----:B------:R-:W-:Y:S01]  /*11620*/  FFMA.FTZ R161, -R0, R12, R161 ;  /* 0x0000000c00a17223 */ /* 0x000fe200000101a1 */
[----:B------:R-:W-:-:S02]  /*11630*/  IMAD.IADD R12, R2, 0x1, -R46 ;  /* 0x00000001020c7824 */ /* 0x000fc400078e0a2e */
[C---:B------:R-:W-:Y:S01]  /*11640*/  FFMA.FTZ R123, -R0.reuse, R5, R123 ;  /* 0x00000005007b7223 */ /* 0x040fe2000001017b */
[----:B------:R-:W-:Y:S01]  /*11650*/  IABS R93, R93 ;  /* 0x0000005d005d7213 */ /* 0x000fe20000000000 */
[----:B------:R-:W-:Y:S01]  /*11660*/  FFMA.FTZ R5, -R0, R14, R97 ;  /* 0x0000000e00057223 */ /* 0x000fe20000010161 */
[----:B------:R-:W-:Y:S01]  /*11670*/  IMAD.IADD R14, R2, 0x1, -R48 ;  /* 0x00000001020e7824 */ /* 0x000fe200078e0a30 */
[----:B------:R-:W-:Y:S01]  /*11680*/  IABS R12, R12 ;  /* 0x0000000c000c7213 */ /* 0x000fe20000000000 */
        /* <DEDUP_REMOVED lines=8> */
[----:B------:R-:W-:Y:S01]  /*11710*/  VIADD R56, R10, 0x21 ;  /* 0x000000210a387836 */ /* 0x000fe20000000000 */
[----:B------:R-:W-:Y:S01]  /*11720*/  IABS R8, R8 ;  /* 0x0000000800087213 */ /* 0x000fe20000000000 */
[----:B------:R-:W-:Y:S01]  /*11730*/  FFMA.FTZ R171, -R0, R12, R171 ;  /* 0x0000000c00ab7223 */ /* 0x000fe200000101ab */
[----:B------:R-:W-:Y:S01]  /*11740*/  IMAD.IADD R12, R2, 0x1, -R32 ;  /* 0x00000001020c7824 */ /* 0x000fe200078e0a20 */
[----:B------:R-:W-:Y:S01]  /*11750*/  I2FP.F32.S32 R93, R93 ;  /* 0x0000005d005d7245 */ /* 0x000fe20000201400 */
[----:B------:R-:W-:Y:S01]  /*11760*/  FFMA.FTZ R27, -R0, R14, R89 ;  /* 0x0000000e001b7223 */ /* 0x000fe20000010159 */
[----:B------:R-:W-:Y:S01]  /*11770*/  I2FP.F32.S32 R6, R6 ;  /* 0x0000000600067245 */ /* 0x000fe20000201400 */
[----:B------:R-:W-:Y:S01]  /*11780*/  IMAD.IADD R14, R2, 0x1, -R36 ;  /* 0x00000001020e7824 */ /* 0x000fe200078e0a24 */
[----:B------:R-:W-:Y:S01]  /*11790*/  I2FP.F32.S32 R203, R203 ;  /* 0x000000cb00cb7245 */ /* 0x000fe20000201400 */
[C---:B------:R-:W-:Y:S01]  /*117a0*/  FFMA.FTZ R3, -R0.reuse, R93, R3 ;  /* 0x0000005d00037223 */ /* 0x040fe20000010103 */
[----:B------:R-:W-:Y:S01]  /*117b0*/  I2FP.F32.S32 R8, R8 ;  /* 0x0000000800087245 */ /* 0x000fe20000201400 */
[C---:B------:R-:W-:Y:S01]  /*117c0*/  FFMA.FTZ R6, -R0.reuse, R6, R7 ;  /* 0x0000000600067223 */ /* 0x040fe20000010107 */
[----:B------:R-:W-:Y:S01]  /*117d0*/  IABS R12, R12 ;  /* 0x0000000c000c7213 */ /* 0x000fe20000000000 */
[C---:B------:R-:W-:Y:S01]  /*117e0*/  FFMA.FTZ R203, -R0.reuse, R203, R85 ;  /* 0x000000cb00cb7223 */ /* 0x040fe20000010155 */
[----:B------:R-:W-:Y:S01]  /*117f0*/  IABS R16, R16 ;  /* 0x0000001000107213 */ /* 0x000fe20000000000 */
[C---:B------:R-:W-:Y:S01]  /*11800*/  FFMA.FTZ R93, -R0.reuse, R93, R109 ;  /* 0x0000005d005d7223 */ /* 0x040fe2000001016d */
[----:B------:R-:W-:Y:S01]  /*11810*/  IABS R14, R14 ;  /* 0x0000000e000e7213 */ /* 0x000fe20000000000 */
[----:B------:R-:W-:Y:S01]  /*11820*/  FFMA.FTZ R85, -R0, R8, R129 ;  /* 0x0000000800557223 */ /* 0x000fe20000010181 */
[----:B------:R-:W-:Y:S01]  /*11830*/  I2FP.F32.S32 R12, R12 ;  /* 0x0000000c000c7245 */ /* 0x000fe20000201400 */
[----:B------:R-:W-:Y:S01]  /*11840*/  IMAD.IADD R44, R2, 0x1, -R56 ;  /* 0x00000001022c7824 */ /* 0x000fe200078e0a38 */
[----:B------:R-:W-:Y:S01]  /*11850*/  FSEL R8, R3, -INF , !P3 ;  /* 0xff80000003087808 */ /* 0x000fe20005800000 */
[C---:B------:R-:W-:Y:S01]  /*11860*/  IMAD.IADD R3, R47.reuse, 0x1, -R70 ;  /* 0x000000012f037824 */ /* 0x040fe200078e0a46 */
[----:B------:R-:W-:Y:S01]  /*11870*/  FSEL R6, R6, -INF , !P3 ;  /* 0xff80000006067808 */ /* 0x000fe20005800000 */
[----:B------:R-:W-:Y:S01]  /*11880*/  VIADD R50, R10, 0x30 ;  /* 0x000000300a327836 */ /* 0x000fe20000000000 */
[-C--:B------:R-:W-:Y:S01]  /*11890*/  ISETP.GE.AND P3, PT, R66, R61.reuse, PT ;  /* 0x0000003d4200720c */ /* 0x080fe20003f66270 */
[----:B------:R-:W-:Y:S01]  /*118a0*/  IMAD.IADD R66, R47, 0x1, -R66 ;  /* 0x000000012f427824 */ /* 0x000fe200078e0a42 */
[----:B------:R-:W-:Y:S01]  /*118b0*/  I2FP.F32.S32 R16, R16 ;  /* 0x0000001000107245 */ /* 0x000fe20000201400 */
[----:B------:R-:W-:Y:S01]  /*118c0*/  FFMA.FTZ R195, -R0, R12, R33 ;  /* 0x0000000c00c37223 */ /* 0x000fe20000010121 */
[----:B------:R-:W-:Y:S01]  /*118d0*/  I2FP.F32.S32 R14, R14 ;  /* 0x0000000e000e7245 */ /* 0x000fe20000201400 */
[C---:B------:R-:W-:Y:S01]  /*118e0*/  VIADD R28, R10.reuse, 0x51 ;  /* 0x000000510a1c7836 */ /* 0x040fe20000000000 */
[----:B------:R-:W-:Y:S01]  /*118f0*/  FSEL R105, R105, -INF , !P1 ;  /* 0xff80000069697808 */ /* 0x000fe20004800000 */
[----:B------:R-:W-:Y:S01]  /*11900*/  VIADD R26, R10, 0x58 ;  /* 0x000000580a1a7836 */ /* 0x000fe20000000000 */
[----:B------:R-:W-:Y:S01]  /*11910*/  FSEL R93, R93, -INF , !P1 ;  /* 0xff8000005d5d7808 */ /* 0x000fe20004800000 */
[C---:B------:R-:W-:Y:S01]  /*11920*/  IMAD.IADD R33, R47.reuse, 0x1, -R54 ;  /* 0x000000012f217824 */ /* 0x040fe200078e0a36 */
[----:B------:R-:W-:Y:S01]  /*11930*/  ISETP.GE.AND P1, PT, R56, R61, PT ;  /* 0x0000003d3800720c */ /* 0x000fe20003f26270 */
[----:B------:R-:W-:Y:S01]  /*11940*/  IMAD.IADD R56, R47, 0x1, -R56 ;  /* 0x000000012f387824 */ /* 0x000fe200078e0a38 */
[----:B------:R-:W-:Y:S01]  /*11950*/  IABS R74, R74 ;  /* 0x0000004a004a7213 */ /* 0x000fe20000000000 */
[----:B------:R-:W-:Y:S01]  /*11960*/  FFMA.FTZ R133, -R0, R16, R133 ;  /* 0x0000001000857223 */ /* 0x000fe20000010185 */
[----:B------:R-:W-:Y:S01]  /*11970*/  IABS R72, R72 ;  /* 0x0000004800487213 */ /* 0x000fe20000000000 */
[----:B------:R-:W-:Y:S01]  /*11980*/  IMAD.IADD R16, R2, 0x1, -R50 ;  /* 0x0000000102107824 */ /* 0x000fe200078e0a32 */
[----:B------:R-:W-:Y:S01]  /*11990*/  IABS R3, R3 ;  /* 0x0000000300037213 */ /* 0x000fe20000000000 */
[----:B------:R-:W-:Y:S01]  /*119a0*/  FFMA.FTZ R177, -R0, R14, R177 ;  /* 0x0000000e00b17223 */ /* 0x000fe200000101b1 */
[----:B------:R-:W-:Y:S01]  /*119b0*/  IABS R66, R66 ;  /* 0x0000004200427213 */ /* 0x000fe20000000000 */
[C---:B------:R-:W-:Y:S01]  /*119c0*/  IMAD.IADD R76, R2.reuse, 0x1, -R28 ;  /* 0x00000001024c7824 */ /* 0x040fe200078e0a1c */
[----:B------:R-:W-:Y:S01]  /*119d0*/  I2FP.F32.S32 R74, R74 ;  /* 0x0000004a004a7245 */ /* 0x000fe20000201400 */
[----:B------:R-:W-:Y:S01]  /*119e0*/  IMAD.IADD R14, R2, 0x1, -R26 ;  /* 0x00000001020e7824 */ /* 0x000fe200078e0a1a */
        /* <DEDUP_REMOVED lines=10> */
[----:B------:R-:W-:-:S02]  /*11a90*/  I2FP.F32.S32 R66, R66 ;  /* 0x0000004200427245 */ /* 0x000fc40000201400 */
[----:B------:R-:W-:Y:S01]  /*11aa0*/  IABS R16, R16 ;  /* 0x0000001000107213 */ /* 0x000fe20000000000 */
[----:B------:R-:W-:Y:S01]  /*11ab0*/  FFMA.FTZ R131, -R0, R3, R131 ;  /* 0x0000000300837223 */ /* 0x000fe20000010183 */
[----:B------:R-:W-:Y:S01]  /*11ac0*/  I2FP.F32.S32 R44, R44 ;  /* 0x0000002c002c7245 */ /* 0x000fe20000201400 */
[----:B------:R-:W-:Y:S01]  /*11ad0*/  IMAD.IADD R12, R2, 0x1, -R20 ;  /* 0x00000001020c7824 */ /* 0x000fe200078e0a14 */
[----:B------:R-:W-:Y:S02]  /*11ae0*/  IABS R76, R76 ;  /* 0x0000004c004c7213 */ /* 0x000fe40000000000 */
[----:B------:R-:W-:Y:S02]  /*11af0*/  IABS R14, R14 ;  /* 0x0000000e000e7213 */ /* 0x000fe40000000000 */
[----:B------:R-:W-:Y:S02]  /*11b00*/  I2FP.F32.S32 R56, R56 ;  /* 0x0000003800387245 */ /* 0x000fe40000201400 */
[----:B------:R-:W-:Y:S01]  /*11b10*/  I2FP.F32.S32 R33, R33 ;  /* 0x0000002100217245 */ /* 0x000fe20000201400 */
[----:B------:R-:W-:Y:S01]  /*11b20*/  FFMA.FTZ R3, -R0, R66, R103 ;  /* 0x0000004200037223 */ /* 0x000fe20000010167 */
[----:B------:R-:W-:Y:S01]  /*11b30*/  ISETP.GE.AND P4, PT, R68, R61, PT ;  /* 0x0000003d4400720c */ /* 0x000fe20003f86270 */
[----:B------:R-:W-:Y:S01]  /*11b40*/  IMAD.IADD R68, R47, 0x1, -R68 ;  /* 0x000000012f447824 */ /* 0x000fe200078e0a44 */
[----:B------:R-:W-:Y:S01]  /*11b50*/  I2FP.F32.S32 R16, R16 ;  /* 0x0000001000107245 */ /* 0x000fe20000201400 */
[C---:B------:R-:W-:Y:S01]  /*11b60*/  FFMA.FTZ R44, -R0.reuse, R44, R99 ;  /* 0x0000002c002c7223 */ /* 0x040fe20000010163 */
[----:B------:R-:W-:Y:S01]  /*11b70*/  I2FP.F32.S32 R76, R76 ;  /* 0x0000004c004c7245 */ /* 0x000fe20000201400 */
[C---:B------:R-:W-:Y:S01]  /*11b80*/  FFMA.FTZ R127, -R0.reuse, R56, R127 ;  /* 0x00000038007f7223 */ /* 0x040fe2000001017f */
[----:B------:R-:W-:Y:S01]  /*11b90*/  I2FP.F32.S32 R14, R14 ;  /* 0x0000000e000e7245 */ /* 0x000fe20000201400 */
[C---:B------:R-:W-:Y:S01]  /*11ba0*/  FFMA.FTZ R33, -R0.reuse, R33, R165 ;  /* 0x0000002100217223 */ /* 0x040fe200000101a5 */
[----:B------:R-:W-:Y:S01]  /*11bb0*/  FSEL R107, R55, -INF , !P2 ;  /* 0xff800000376b7808 */ /* 0x000fe20005000000 */
[C---:B------:R-:W-:Y:S01]  /*11bc0*/  FFMA.FTZ R205, -R0.reuse, R16, R167 ;  /* 0x0000001000cd7223 */ /* 0x040fe200000101a7 */
[----:B------:R-:W-:Y:S01]  /*11bd0*/  FSEL R97, R67, -INF , !P2 ;  /* 0xff80000043617808 */ /* 0x000fe20005000000 */
[C---:B------:R-:W-:Y:S01]  /*11be0*/  FFMA.FTZ R167, -R0.reuse, R76, R35 ;  /* 0x0000004c00a77223 */ /* 0x040fe20000010123 */
[----:B------:R-:W-:Y:S01]  /*11bf0*/  FSEL R111, R51, -INF , !P0 ;  /* 0xff800000336f7808 */ /* 0x000fe20004000000 */
[----:B------:R-:W-:Y:S01]  /*11c00*/  FFMA.FTZ R14, -R0, R14, R37 ;  /* 0x0000000e000e7223 */ /* 0x000fe20000010125 */
[----:B------:R-:W-:Y:S01]  /*11c10*/  FSEL R89, R89, -INF , !P0 ;  /* 0xff80000059597808 */ /* 0x000fe20004000000 */
[----:B------:R-:W-:Y:S01]  /*11c20*/  IMAD.IADD R16, R2, 0x1, -R38 ;  /* 0x0000000102107824 */ /* 0x000fe200078e0a26 */
[----:B------:R-:W-:-:S02]  /*11c30*/  ISETP.GE.AND P5, PT, R70, R61, PT ;  /* 0x0000003d4600720c */ /* 0x000fc40003fa6270 */
[-C--:B------:R-:W-:Y:S01]  /*11c40*/  ISETP.GE.AND P2, PT, R58, R61.reuse, PT ;  /* 0x0000003d3a00720c */ /* 0x080fe20003f46270 */
[----:B------:R-:W-:Y:S01]  /*11c50*/  IMAD.IADD R58, R47, 0x1, -R58 ;  /* 0x000000012f3a7824 */ /* 0x000fe200078e0a3a */
[-C--:B------:R-:W-:Y:S02]  /*11c60*/  ISETP.GE.AND P0, PT, R54, R61.reuse, PT ;  /* 0x0000003d3600720c */ /* 0x080fe40003f06270 */
[----:B------:R-:W-:Y:S02]  /*11c70*/  FSEL R99, R5, -INF , !P3 ;  /* 0xff80000005637808 */ /* 0x000fe40005800000 */
[----:B------:R-:W-:Y:S02]  /*11c80*/  FSEL R5, R3, -INF , !P3 ;  /* 0xff80000003057808 */ /* 0x000fe40005800000 */
[----:B------:R-:W-:Y:S02]  /*11c90*/  IABS R68, R68 ;  /* 0x0000004400447213 */ /* 0x000fe40000000000 */
[----:B------:R-:W-:Y:S01]  /*11ca0*/  ISETP.GE.AND P3, PT, R46, R61, PT ;  /* 0x0000003d2e00720c */ /* 0x000fe20003f66270 */
[----:B------:R-:W-:Y:S01]  /*11cb0*/  IMAD.IADD R46, R47, 0x1, -R46 ;  /* 0x000000012f2e7824 */ /* 0x000fe200078e0a2e */
[----:B------:R-:W-:-:S02]  /*11cc0*/  FSEL R103, R123, -INF , !P5 ;  /* 0xff8000007b677808 */ /* 0x000fc40006800000 */
[----:B------:R-:W-:Y:S02]  /*11cd0*/  FSEL R51, R131, -INF , !P5 ;  /* 0xff80000083337808 */ /* 0x000fe40006800000 */
[----:B------:R-:W-:Y:S02]  /*11ce0*/  FSEL R37, R44, -INF , !P1 ;  /* 0xff8000002c257808 */ /* 0x000fe40004800000 */
[----:B------:R-:W-:Y:S02]  /*11cf0*/  FSEL R209, R127, -INF , !P1 ;  /* 0xff8000007fd17808 */ /* 0x000fe40004800000 */
[----:B------:R-:W-:Y:S02]  /*11d00*/  FSEL R35, R42, -INF , !P0 ;  /* 0xff8000002a237808 */ /* 0x000fe40004000000 */
[----:B------:R-:W-:Y:S01]  /*11d10*/  FSEL R33, R33, -INF , !P0 ;  /* 0xff80000021217808 */ /* 0x000fe20004000000 */
[----:B------:R-:W-:Y:S01]  /*11d20*/  IMAD.IADD R29, R47, 0x1, -R40 ;  /* 0x000000012f1d7824 */ /* 0x000fe200078e0a28 */
[----:B------:R-:W-:-:S02]  /*11d30*/  FSEL R109, R119, -INF , !P6 ;  /* 0xff800000776d7808 */ /* 0x000fc40007000000 */
[----:B------:R-:W-:Y:S02]  /*11d40*/  FSEL R85, R85, -INF , !P6 ;  /* 0xff80000055557808 */ /* 0x000fe40007000000 */
[-C--:B------:R-:W-:Y:S01]  /*11d50*/  ISETP.GE.AND P5, PT, R50, R61.reuse, PT ;  /* 0x0000003d3200720c */ /* 0x080fe20003fa6270 */
[C---:B------:R-:W-:Y:S01]  /*11d60*/  IMAD.IADD R50, R47.reuse, 0x1, -R50 ;  /* 0x000000012f327824 */ /* 0x040fe200078e0a32 */
[-C--:B------:R-:W-:Y:S01]  /*11d70*/  ISETP.GE.AND P1, PT, R38, R61.reuse, PT ;  /* 0x0000003d2600720c */ /* 0x080fe20003f26270 */
[C---:B------:R-:W-:Y:S01]  /*11d80*/  IMAD.IADD R38, R47.reuse, 0x1, -R38 ;  /* 0x000000012f267824 */ /* 0x040fe200078e0a26 */
[----:B------:R-:W-:Y:S01]  /*11d90*/  ISETP.GE.AND P0, PT, R36, R61, PT ;  /* 0x0000003d2400720c */ /* 0x000fe20003f06270 */
[----:B------:R-:W-:Y:S01]  /*11da0*/  IMAD.IADD R36, R47, 0x1, -R36 ;  /* 0x000000012f247824 */ /* 0x000fe200078e0a24 */
[----:B------:R-:W-:Y:S02]  /*11db0*/  IABS R58, R58 ;  /* 0x0000003a003a7213 */ /* 0x000fe40000000000 */
[----:B------:R-:W-:-:S02]  /*11dc0*/  I2FP.F32.S32 R68, R68 ;  /* 0x0000004400447245 */ /* 0x000fc40000201400 */
[----:B------:R-:W-:Y:S01]  /*11dd0*/  ISETP.GE.AND P6, PT, R52, R61, PT ;  /* 0x0000003d3400720c */ /* 0x000fe20003fc6270 */
[----:B------:R-:W-:Y:S01]  /*11de0*/  IMAD.IADD R52, R47, 0x1, -R52 ;  /* 0x000000012f347824 */ /* 0x000fe200078e0a34 */
[----:B------:R-:W-:Y:S01]  /*11df0*/  IABS R46, R46 ;  /* 0x0000002e002e7213 */ /* 0x000fe20000000000 */
[----:B------:R-:W-:Y:S01]  /*11e00*/  FFMA.FTZ R7, -R0, R68, R101 ;  /* 0x0000004400077223 */ /* 0x000fe20000010165 */
[----:B------:R-:W-:Y:S02]  /*11e10*/  IABS R16, R16 ;  /* 0x0000001000107213 */ /* 0x000fe40000000000 */
[----:B------:R-:W-:Y:S02]  /*11e20*/  I2FP.F32.S32 R58, R58 ;  /* 0x0000003a003a7245 */ /* 0x000fe40000201400 */
[----:B------:R-:W-:Y:S02]  /*11e30*/  IABS R12, R12 ;  /* 0x0000000c000c7213 */ /* 0x000fe40000000000 */
[----:B------:R-:W-:-:S02]  /*11e40*/  IABS R50, R50 ;  /* 0x0000003200327213 */ /* 0x000fc40000000000 */
[----:B------:R-:W-:Y:S02]  /*11e50*/  IABS R29, R29 ;  /* 0x0000001d001d7213 */ /* 0x000fe40000000000 */
[----:B------:R-:W-:Y:S02]  /*11e60*/  IABS R38, R38 ;  /* 0x0000002600267213 */ /* 0x000fe40000000000 */
[----:B------:R-:W-:Y:S02]  /*11e70*/  IABS R36, R36 ;  /* 0x0000002400247213 */ /* 0x000fe40000000000 */
[----:B------:R-:W-:Y:S02]  /*11e80*/  IABS R52, R52 ;  /* 0x0000003400347213 */ /* 0x000fe40000000000 */
[----:B------:R-:W-:Y:S01]  /*11e90*/  I2FP.F32.S32 R46, R46 ;  /* 0x0000002e002e7245 */ /* 0x000fe20000201400 */
[----:B------:R-:W-:Y:S01]  /*11ea0*/  FFMA.FTZ R125, -R0, R58, R125 ;  /* 0x0000003a007d7223 */ /* 0x000fe2000001017d */
[----:B------:R-:W-:-:S02]  /*11eb0*/  I2FP.F32.S32 R16, R16 ;  /* 0x0000001000107245 */ /* 0x000fc40000201400 */
[----:B------:R-:W-:Y:S02]  /*11ec0*/  I2FP.F32.S32 R12, R12 ;  /* 0x0000000c000c7245 */ /* 0x000fe40000201400 */
[----:B------:R-:W-:Y:S02]  /*11ed0*/  I2FP.F32.S32 R50, R50 ;  /* 0x0000003200327245 */ /* 0x000fe40000201400 */
[----:B------:R-:W-:Y:S02]  /*11ee0*/  I2FP.F32.S32 R29, R29 ;  /* 0x0000001d001d7245 */ /* 0x000fe40000201400 */
[----:B------:R-:W-:Y:S02]  /*11ef0*/  I2FP.F32.S32 R38, R38 ;  /* 0x0000002600267245 */ /* 0x000fe40000201400 */
[----:B------:R-:W-:Y:S01]  /*11f00*/  I2FP.F32.S32 R36, R36 ;  /* 0x0000002400247245 */ /* 0x000fe20000201400 */
[C---:B------:R-:W-:Y:S01]  /*11f10*/  FFMA.FTZ R3, -R0.reuse, R46, R173 ;  /* 0x0000002e00037223 */ /* 0x040fe200000101ad */
[----:B------:R-:W-:Y:S01]  /*11f20*/  FSEL R101, R133, -INF , !P4 ;  /* 0xff80000085657808 */ /* 0x000fe20006000000 */
[C---:B------:R-:W-:Y:S01]  /*11f30*/  FFMA.FTZ R183, -R0.reuse, R16, R175 ;  /* 0x0000001000b77223 */ /* 0x040fe200000101af */
[----:B------:R-:W-:Y:S01]  /*11f40*/  FSEL R7, R7, -INF , !P4 ;  /* 0xff80000007077808 */ /* 0x000fe20006000000 */
[C---:B------:R-:W-:Y:S01]  /*11f50*/  FFMA.FTZ R12, -R0.reuse, R12, R31 ;  /* 0x0000000c000c7223 */ /* 0x040fe2000001011f */
[----:B------:R-:W-:Y:S01]  /*11f60*/  I2FP.F32.S32 R52, R52 ;  /* 0x0000003400347245 */ /* 0x000fe20000201400 */
[----:B------:R-:W-:Y:S01]  /*11f70*/  FFMA.FTZ R169, -R0, R50, R169 ;  /* 0x0000003200a97223 */ /* 0x000fe200000101a9 */
[----:B------:R-:W-:Y:S01]  /*11f80*/  ISETP.GE.AND P4, PT, R48, R61, PT ;  /* 0x0000003d3000720c */ /* 0x000fe20003f86270 */
[C---:B------:R-:W-:Y:S01]  /*11f90*/  FFMA.FTZ R87, -R0.reuse, R29, R87 ;  /* 0x0000001d00577223 */ /* 0x040fe20000010157 */
[----:B------:R-:W-:Y:S01]  /*11fa0*/  FSEL R213, R161, -INF , !P2 ;  /* 0xff800000a1d57808 */ /* 0x000fe20005000000 */
[C---:B------:R-:W-:Y:S01]  /*11fb0*/  FFMA.FTZ R81, -R0.reuse, R38, R81 ;  /* 0x0000002600517223 */ /* 0x040fe20000010151 */
[----:B------:R-:W-:Y:S01]  /*11fc0*/  FSEL R175, R125, -INF , !P2 ;  /* 0xff8000007daf7808 */ /* 0x000fe20005000000 */
[----:B------:R-:W-:Y:S01]  /*11fd0*/  FFMA.FTZ R83, -R0, R36, R83 ;  /* 0x0000002400537223 */ /* 0x000fe20000010153 */
[----:B------:R-:W-:-:S02]  /*11fe0*/  IMAD.IADD R48, R47, 0x1, -R48 ;  /* 0x000000012f307824 */ /* 0x000fc400078e0a30 */
[----:B------:R-:W-:Y:S01]  /*11ff0*/  FFMA.FTZ R95, -R0, R52, R95 ;  /* 0x00000034005f7223 */ /* 0x000fe2000001015f */
[-C--:B------:R-:W-:Y:S01]  /*12000*/  ISETP.GE.AND P2, PT, R40, R61.reuse, PT ;  /* 0x0000003d2800720c */ /* 0x080fe20003f46270 */
[----:B------:R-:W-:Y:S01]  /*12010*/  IMAD.IADD R16, R2, 0x1, -R30 ;  /* 0x0000000102107824 */ /* 0x000fe200078e0a1e */
[----:B------:R-:W-:Y:S02]  /*12020*/  FSEL R31, R27, -INF , !P4 ;  /* 0xff8000001b1f7808 */ /* 0x000fe40006000000 */
[----:B------:R-:W-:Y:S02]  /*12030*/  FSEL R29, R171, -INF , !P3 ;  /* 0xff800000ab1d7808 */ /* 0x000fe40005800000 */
[----:B------:R-:W-:Y:S02]  /*12040*/  FSEL R27, R3, -INF , !P3 ;  /* 0xff800000031b7808 */ /* 0x000fe40005800000 */
[----:B------:R-:W-:Y:S01]  /*12050*/  ISETP.GE.AND P3, PT, R28, R61, PT ;  /* 0x0000003d1c00720c */ /* 0x000fe20003f66270 */
[----:B------:R-:W-:Y:S01]  /*12060*/  IMAD.IADD R28, R47, 0x1, -R28 ;  /* 0x000000012f1c7824 */ /* 0x000fe200078e0a1c */
        /* <DEDUP_REMOVED lines=8> */
[----:B------:R-:W-:Y:S02]  /*120f0*/  IABS R48, R48 ;  /* 0x0000003000307213 */ /* 0x000fe40000000000 */
[----:B------:R-:W-:Y:S02]  /*12100*/  FSEL R211, R211, -INF , !P6 ;  /* 0xff800000d3d37808 */ /* 0x000fe40007000000 */
[----:B------:R-:W-:Y:S02]  /*12110*/  FSEL R207, R95, -INF , !P6 ;  /* 0xff8000005fcf7808 */ /* 0x000fe40007000000 */
[-C--:B------:R-:W-:Y:S01]  /*12120*/  ISETP.GE.AND P5, PT, R32, R61.reuse, PT ;  /* 0x0000003d2000720c */ /* 0x080fe20003fa6270 */
[C---:B------:R-:W-:Y:S01]  /*12130*/  IMAD.IADD R32, R47.reuse, 0x1, -R32 ;  /* 0x000000012f207824 */ /* 0x040fe200078e0a20 */
[-C--:B------:R-:W-:Y:S01]  /*12140*/  ISETP.GE.AND P2, PT, R26, R61.reuse, PT ;  /* 0x0000003d1a00720c */ /* 0x080fe20003f46270 */
[C---:B------:R-:W-:Y:S01]  /*12150*/  IMAD.IADD R26, R47.reuse, 0x1, -R26 ;  /* 0x000000012f1a7824 */ /* 0x040fe200078e0a1a */
[-C--:B------:R-:W-:Y:S01]  /*12160*/  ISETP.GE.AND P1, PT, R22, R61.reuse, PT ;  /* 0x0000003d1600720c */ /* 0x080fe20003f26270 */
[C---:B------:R-:W-:Y:S01]  /*12170*/  IMAD.IADD R22, R47.reuse, 0x1, -R22 ;  /* 0x000000012f167824 */ /* 0x040fe200078e0a16 */
[-C--:B------:R-:W-:Y:S01]  /*12180*/  ISETP.GE.AND P0, PT, R20, R61.reuse, PT ;  /* 0x0000003d1400720c */ /* 0x080fe20003f06270 */
[C---:B------:R-:W-:Y:S01]  /*12190*/  IMAD.IADD R20, R47.reuse, 0x1, -R20 ;  /* 0x000000012f147824 */ /* 0x040fe200078e0a14 */
[----:B------:R-:W-:Y:S01]  /*121a0*/  ISETP.GE.AND P6, PT, R34, R61, PT ;  /* 0x0000003d2200720c */ /* 0x000fe20003fc6270 */
[----:B------:R-:W-:Y:S01]  /*121b0*/  IMAD.IADD R34, R47, 0x1, -R34 ;  /* 0x000000012f227824 */ /* 0x000fe200078e0a22 */
[----:B------:R-:W-:-:S02]  /*121c0*/  IABS R28, R28 ;  /* 0x0000001c001c7213 */ /* 0x000fc40000000000 */
[----:B------:R-:W-:Y:S01]  /*121d0*/  I2FP.F32.S32 R48, R48 ;  /* 0x0000003000307245 */ /* 0x000fe20000201400 */
[----:B------:R-:W-:Y:S01]  /*121e0*/  IMAD.IADD R3, R47, 0x1, -R30 ;  /* 0x000000012f037824 */ /* 0x000fe200078e0a1e */
[----:B------:R-:W-:Y:S02]  /*121f0*/  IABS R16, R16 ;  /* 0x0000001000107213 */ /* 0x000fe40000000000 */
[----:B------:R-:W-:Y:S02]  /*12200*/  IABS R32, R32 ;  /* 0x0000002000207213 */ /* 0x000fe40000000000 */
[----:B------:R-:W-:Y:S02]  /*12210*/  IABS R26, R26 ;  /* 0x0000001a001a7213 */ /* 0x000fe40000000000 */
[----:B------:R-:W-:Y:S02]  /*12220*/  IABS R22, R22 ;  /* 0x0000001600167213 */ /* 0x000fe40000000000 */
[----:B------:R-:W-:-:S02]  /*12230*/  IABS R20, R20 ;  /* 0x0000001400147213 */ /* 0x000fc40000000000 */
[----:B------:R-:W-:Y:S02]  /*12240*/  IABS R34, R34 ;  /* 0x0000002200227213 */ /* 0x000fe40000000000 */
[----:B------:R-:W-:Y:S01]  /*12250*/  I2FP.F32.S32 R28, R28 ;  /* 0x0000001c001c7245 */ /* 0x000fe20000201400 */
[----:B------:R-:W-:Y:S01]  /*12260*/  FFMA.FTZ R91, -R0, R48, R91 ;  /* 0x00000030005b7223 */ /* 0x000fe2000001015b */
[----:B------:R-:W-:Y:S02]  /*12270*/  I2FP.F32.S32 R16, R16 ;  /* 0x0000001000107245 */ /* 0x000fe40000201400 */
[----:B------:R-:W-:Y:S02]  /*12280*/  I2FP.F32.S32 R32, R32 ;  /* 0x0000002000207245 */ /* 0x000fe40000201400 */
[----:B------:R-:W-:Y:S02]  /*12290*/  I2FP.F32.S32 R26, R26 ;  /* 0x0000001a001a7245 */ /* 0x000fe40000201400 */
[----:B------:R-:W-:-:S02]  /*122a0*/  I2FP.F32.S32 R22, R22 ;  /* 0x0000001600167245 */ /* 0x000fc40000201400 */
[----:B------:R-:W-:Y:S01]  /*122b0*/  I2FP.F32.S32 R20, R20 ;  /* 0x0000001400147245 */ /* 0x000fe20000201400 */
[----:B------:R-:W-:Y:S01]  /*122c0*/  FFMA.FTZ R75, -R0, R28, R75 ;  /* 0x0000001c004b7223 */ /* 0x000fe2000001014b */
[----:B------:R-:W-:Y:S02]  /*122d0*/  I2FP.F32.S32 R34, R34 ;  /* 0x0000002200227245 */ /* 0x000fe40000201400 */
[----:B------:R-:W-:Y:S01]  /*122e0*/  IABS R3, R3 ;  /* 0x0000000300037213 */ /* 0x000fe20000000000 */
[----:B------:R-:W-:Y:S01]  /*122f0*/  VIADD R28, R10, 0x69 ;  /* 0x000000690a1c7836 */ /* 0x000fe20000000000 */
[----:B------:R-:W-:Y:S01]  /*12300*/  FSEL R201, R91, -INF , !P4 ;  /* 0xff8000005bc97808 */ /* 0x000fe20006000000 */
[C---:B------:R-:W-:Y:S01]  /*12310*/  FFMA.FTZ R16, -R0.reuse, R16, R179 ;  /* 0x0000001000107223 */ /* 0x040fe200000101b3 */
[----:B------:R-:W-:Y:S01]  /*12320*/  FFMA.FTZ R79, -R0, R32, R79 ;  /* 0x00000020004f7223 */ /* 0x000fe2000001014f */
[----:B------:R-:W-:Y:S01]  /*12330*/  ISETP.GE.AND P4, PT, R30, R61, PT ;  /* 0x0000003d1e00720c */ /* 0x000fe20003f86270 */
[C---:B------:R-:W-:Y:S01]  /*12340*/  FFMA.FTZ R23, -R0.reuse, R26, R23 ;  /* 0x0000001a00177223 */ /* 0x040fe20000010117 */
[----:B------:R-:W-:Y:S01]  /*12350*/  I2FP.F32.S32 R3, R3 ;  /* 0x0000000300037245 */ /* 0x000fe20000201400 */
[C---:B------:R-:W-:Y:S01]  /*12360*/  FFMA.FTZ R69, -R0.reuse, R22, R69 ;  /* 0x0000001600457223 */ /* 0x040fe20000010145 */
[C---:B------:R-:W-:Y:S01]  /*12370*/  FFMA.FTZ R41, -R0.reuse, R20, R41 ;  /* 0x0000001400297223 */ /* 0x040fe20000010129 */
[----:B------:R-:W-:Y:S01]  /*12380*/  FFMA.FTZ R77, -R0, R34, R77 ;  /* 0x00000022004d7223 */ /* 0x000fe2000001014d */
[----:B------:R-:W-:-:S02]  /*12390*/  VIADD R32, R10, 0x61 ;  /* 0x000000610a207836 */ /* 0x000fc40000000000 */
[C---:B------:R-:W-:Y:S02]  /*123a0*/  VIADD R30, R10.reuse, 0x68 ;  /* 0x000000680a1e7836 */ /* 0x040fe40000000000 */
[C---:B------:R-:W-:Y:S02]  /*123b0*/  VIADD R26, R10.reuse, 0x70 ;  /* 0x000000700a1a7836 */ /* 0x040fe40000000000 */
[C---:B------:R-:W-:Y:S02]  /*123c0*/  VIADD R22, R10.reuse, 0x71 ;  /* 0x000000710a167836 */ /* 0x040fe40000000000 */
[C---:B------:R-:W-:Y:S02]  /*123d0*/  VIADD R20, R10.reuse, 0x78 ;  /* 0x000000780a147836 */ /* 0x040fe40000000000 */
[----:B------:R-:W-:Y:S02]  /*123e0*/  VIADD R10, R10, 0x79 ;  /* 0x000000790a0a7836 */ /* 0x000fe40000000000 */
[----:B------:R-:W-:-:S02]  /*123f0*/  IMAD.IADD R34, R2, 0x1, -R28 ;  /* 0x0000000102227824 */ /* 0x000fc400078e0a1c */
[----:B------:R-:W-:Y:S01]  /*12400*/  FFMA.FTZ R73, -R0, R3, R73 ;  /* 0x0000000300497223 */ /* 0x000fe20000010149 */
[----:B------:R-:W-:Y:S01]  /*12410*/  FSEL R179, R18, -INF , !P6 ;  /* 0xff80000012b37808 */ /* 0x000fe20007000000 */
[----:B------:R-:W-:Y:S01]  /*12420*/  IMAD.IADD R18, R2, 0x1, -R32 ;  /* 0x0000000102127824 */ /* 0x000fe200078e0a20 */
[----:B------:R-:W-:Y:S01]  /*12430*/  FSEL R169, R16, -INF , !P4 ;  /* 0xff80000010a97808 */ /* 0x000fe20006000000 */
[----:B------:R-:W-:Y:S01]  /*12440*/  IMAD.IADD R16, R2, 0x1, -R30 ;  /* 0x0000000102107824 */ /* 0x000fe200078e0a1e */
[----:B------:R-:W-:Y:S01]  /*12450*/  FSEL R165, R14, -INF , !P2 ;  /* 0xff8000000ea57808 */ /* 0x000fe20005000000 */
[C---:B------:R-:W-:Y:S01]  /*12460*/  IMAD.IADD R14, R2.reuse, 0x1, -R26 ;  /* 0x00000001020e7824 */ /* 0x040fe200078e0a1a */
[----:B------:R-:W-:Y:S01]  /*12470*/  FSEL R129, R23, -INF , !P2 ;  /* 0xff80000017817808 */ /* 0x000fe20005000000 */
[----:B------:R-:W-:Y:S01]  /*12480*/  IMAD.IADD R3, R2, 0x1, -R20 ;  /* 0x0000000102037824 */ /* 0x000fe200078e0a14 */
[----:B------:R-:W-:Y:S01]  /*12490*/  FSEL R67, R12, -INF , !P0 ;  /* 0xff8000000c437808 */ /* 0x000fe20004000000 */
[----:B------:R-:W-:-:S02]  /*124a0*/  IMAD.IADD R12, R2, 0x1, -R22 ;  /* 0x00000001020c7824 */ /* 0x000fc400078e0a16 */
[----:B------:R-:W-:Y:S01]  /*124b0*/  IMAD.IADD R23, R2, 0x1, -R10 ;  /* 0x0000000102177824 */ /* 0x000fe200078e0a0a */
[----:B------:R-:W-:Y:S02]  /*124c0*/  IABS R2, R34 ;  /* 0x0000002200027213 */ /* 0x000fe40000000000 */
[----:B------:R-:W-:-:S04]  /*124d0*/  FMNMX3.FTZ R34, R8, R107, R105, !PT ;  /* 0x0000006b08227276 */ /* 0x000fc80007810069 */
[----:B------:R-:W-:-:S04]  /*124e0*/  FMNMX3.FTZ R34, R34, R111, R109, !PT ;  /* 0x0000006f22227276 */ /* 0x000fc8000781006d */
[----:B------:R-:W-:Y:S02]  /*124f0*/  FMNMX3.FTZ R34, R34, R103, R101, !PT ;  /* 0x0000006722227276 */ /* 0x000fe40007810065 */
[----:B------:R-:W-:Y:S02]  /*12500*/  I2FP.F32.S32 R2, R2 ;  /* 0x0000000200027245 */ /* 0x000fe40000201400 */
[----:B------:R-:W-:Y:S02]  /*12510*/  FMNMX3.FTZ R34, R34, R99, R213, !PT ;  /* 0x0000006322227276 */ /* 0x000fe400078100d5 */
[----:B------:R-:W-:Y:S02]  /*12520*/  IABS R14, R14 ;  /* 0x0000000e000e7213 */ /* 0x000fe40000000000 */
[----:B------:R-:W-:Y:S01]  /*12530*/  FMNMX3.FTZ R34, R34, R37, R35, !PT ;  /* 0x0000002522227276 */ /* 0x000fe20007810023 */
[----:B------:R-:W-:Y:S01]  /*12540*/  FFMA.FTZ R2, -R0, R2, R43 ;  /* 0x0000000200027223 */ /* 0x000fe2000001012b */
[----:B------:R-:W-:-:S02]  /*12550*/  I2FP.F32.S32 R14, R14 ;  /* 0x0000000e000e7245 */ /* 0x000fc40000201400 */
[----:B------:R-:W-:Y:S02]  /*12560*/  FSEL R161, R73, -INF , !P4 ;  /* 0xff80000049a17808 */ /* 0x000fe40006000000 */
[----:B------:R-:W-:Y:S02]  /*12570*/  ISETP.GE.AND P4, PT, R28, R61, PT ;  /* 0x0000003d1c00720c */ /* 0x000fe40003f86270 */
[----:B------:R-:W-:Y:S01]  /*12580*/  FMNMX3.FTZ R34, R34, R211, R205, !PT ;  /* 0x000000d322227276 */ /* 0x000fe200078100cd */
[----:B------:R-:W-:Y:S01]  /*12590*/  FFMA.FTZ R14, -R0, R14, R57 ;  /* 0x0000000e000e7223 */ /* 0x000fe20000010139 */
[----:B------:R-:W-:Y:S02]  /*125a0*/  FSEL R57, R2, -INF , !P4 ;  /* 0xff80000002397808 */ /* 0x000fe40006000000 */
[----:B------:R-:W-:Y:S02]  /*125b0*/  FMNMX3.FTZ R34, R34, R31, R29, !PT ;  /* 0x0000001f22227276 */ /* 0x000fe4000781001d */
[----:B------:R-:W-:-:S02]  /*125c0*/  FMNMX3.FTZ R2, R6, R97, R93, !PT ;  /* 0x0000006106027276 */ /* 0x000fc4000781005d */
[----:B------:R-:W-:Y:S02]  /*125d0*/  FMNMX3.FTZ R34, R34, R203, R183, !PT ;  /* 0x000000cb22227276 */ /* 0x000fe400078100b7 */
[----:B------:R-:W-:Y:S02]  /*125e0*/  IABS R16, R16 ;  /* 0x0000001000107213 */ /* 0x000fe40000000000 */
[----:B------:R-:W-:Y:S02]  /*125f0*/  FMNMX3.FTZ R2, R2, R89, R85, !PT ;  /* 0x0000005902027276 */ /* 0x000fe40007810055 */
[----:B------:R-:W-:Y:S02]  /*12600*/  IABS R18, R18 ;  /* 0x0000001200127213 */ /* 0x000fe40000000000 */
[----:B------:R-:W-:Y:S02]  /*12610*/  FSEL R177, R77, -INF , !P6 ;  /* 0xff8000004db17808 */ /* 0x000fe40007000000 */
[----:B------:R-:W-:-:S02]  /*12620*/  FSEL R195, R195, -INF , !P5 ;  /* 0xff800000c3c37808 */ /* 0x000fc40006800000 */
[----:B------:R-:W-:Y:S02]  /*12630*/  FMNMX3.FTZ R34, R34, R197, R179, !PT ;  /* 0x000000c522227276 */ /* 0x000fe400078100b3 */
[----:B------:R-:W-:Y:S01]  /*12640*/  ISETP.GE.AND P6, PT, R32, R61, PT ;  /* 0x0000003d2000720c */ /* 0x000fe20003fc6270 */
[----:B------:R-:W-:Y:S01]  /*12650*/  IMAD.IADD R32, R47, 0x1, -R32 ;  /* 0x000000012f207824 */ /* 0x000fe200078e0a20 */
[----:B------:R-:W-:Y:S02]  /*12660*/  I2FP.F32.S32 R16, R16 ;  /* 0x0000001000107245 */ /* 0x000fe40000201400 */
[----:B------:R-:W-:Y:S02]  /*12670*/  IABS R12, R12 ;  /* 0x0000000c000c7213 */ /* 0x000fe40000000000 */
[----:B------:R-:W-:Y:S02]  /*12680*/  FMNMX3.FTZ R2, R2, R51, R7, !PT ;  /* 0x0000003302027276 */ /* 0x000fe40007810007 */
[----:B------:R-:W-:-:S02]  /*12690*/  I2FP.F32.S32 R18, R18 ;  /* 0x0000001200127245 */ /* 0x000fc40000201400 */
[----:B------:R-:W-:Y:S02]  /*126a0*/  IABS R3, R3 ;  /* 0x0000000300037213 */ /* 0x000fe40000000000 */
[----:B------:R-:W-:Y:S02]  /*126b0*/  FSEL R167, R167, -INF , !P3 ;  /* 0xff800000a7a77808 */ /* 0x000fe40005800000 */
[----:B------:R-:W-:Y:S01]  /*126c0*/  FMNMX3.FTZ R34, R34, R195, R169, !PT ;  /* 0x000000c322227276 */ /* 0x000fe200078100a9 */
[----:B------:R-:W-:Y:S01]  /*126d0*/  FFMA.FTZ R16, -R0, R16, R17 ;  /* 0x0000001000107223 */ /* 0x000fe20000010111 */
[----:B------:R-:W-:Y:S02]  /*126e0*/  IABS R23, R23 ;  /* 0x0000001700177213 */ /* 0x000fe40000000000 */
[----:B------:R-:W-:Y:S02]  /*126f0*/  I2FP.F32.S32 R12, R12 ;  /* 0x0000000c000c7245 */ /* 0x000fe40000201400 */
[----:B------:R-:W-:Y:S01]  /*12700*/  FMNMX3.FTZ R2, R2, R5, R175, !PT ;  /* 0x0000000502027276 */ /* 0x000fe200078100af */
[----:B------:R-:W-:Y:S01]  /*12710*/  FFMA.FTZ R18, -R0, R18, R39 ;  /* 0x0000001200127223 */ /* 0x000fe20000010127 */
[----:B------:R-:W-:-:S02]  /*12720*/  FSEL R189, R79, -INF , !P5 ;  /* 0xff8000004fbd7808 */ /* 0x000fc40006800000 */
[----:B------:R-:W-:Y:S02]  /*12730*/  I2FP.F32.S32 R36, R3 ;  /* 0x0000000300247245 */ /* 0x000fe40000201400 */
[----:B------:R-:W-:Y:S02]  /*12740*/  ISETP.GE.AND P5, PT, R30, R61, PT ;  /* 0x0000003d1e00720c */ /* 0x000fe40003fa6270 */
[----:B------:R-:W-:Y:S02]  /*12750*/  IABS R3, R32 ;  /* 0x0000002000037213 */ /* 0x000fe40000000000 */
[----:B------:R-:W-:Y:S02]  /*12760*/  FSEL R163, R163, -INF , !P1 ;  /* 0xff800000a3a37808 */ /* 0x000fe40004800000 */
[----:B------:R-:W-:Y:S01]  /*12770*/  FMNMX3.FTZ R32, R34, R167, R165, !PT ;  /* 0x000000a722207276 */ /* 0x000fe200078100a5 */
[----:B------:R-:W-:Y:S01]  /*12780*/  FFMA.FTZ R12, -R0, R12, R59 ;  /* 0x0000000c000c7223 */ /* 0x000fe2000001013b */
[----:B------:R-:W-:-:S02]  /*12790*/  I2FP.F32.S32 R38, R23 ;  /* 0x0000001700267245 */ /* 0x000fc40000201400 */
[----:B------:R-:W-:Y:S02]  /*127a0*/  FMNMX3.FTZ R2, R2, R209, R33, !PT ;  /* 0x000000d102027276 */ /* 0x000fe40007810021 */
[----:B------:R-:W-:Y:S02]  /*127b0*/  FSEL R131, R75, -INF , !P3 ;  /* 0xff8000004b837808 */ /* 0x000fe40005800000 */
[----:B------:R-:W-:Y:S02]  /*127c0*/  ISETP.GE.AND P3, PT, R26, R61, PT ;  /* 0x0000003d1a00720c */ /* 0x000fe40003f66270 */
[----:B------:R-:W-:Y:S02]  /*127d0*/  FSEL R59, R16, -INF , !P5 ;  /* 0xff800000103b7808 */ /* 0x000fe40006800000 */
[----:B------:R-:W-:Y:S02]  /*127e0*/  FSEL R65, R18, -INF , !P6 ;  /* 0xff80000012417808 */ /* 0x000fe40007000000 */
[----:B------:R-:W-:Y:S01]  /*127f0*/  FMNMX3.FTZ R16, R32, R163, R67, !PT ;  /* 0x000000a320107276 */ /* 0x000fe20007810043 */
[----:B------:R-:W-:Y:S01]  /*12800*/  FFMA.FTZ R38, -R0, R38, R45 ;  /* 0x0000002600267223 */ /* 0x000fe2000001012d */
[----:B------:R-:W-:Y:S01]  /*12810*/  FMNMX3.FTZ R2, R2, R207, R173, !PT ;  /* 0x000000cf02027276 */ /* 0x000fe200078100ad */
[----:B------:R-:W-:Y:S01]  /*12820*/  FFMA.FTZ R36, -R0, R36, R71 ;  /* 0x0000002400247223 */ /* 0x000fe20000010147 */
[----:B------:R-:W-:-:S02]  /*12830*/  FSEL R119, R69, -INF , !P1 ;  /* 0xff80000045777808 */ /* 0x000fc40004800000 */
[----:B------:R-:W-:Y:S02]  /*12840*/  FSEL R45, R14, -INF , !P3 ;  /* 0xff8000000e2d7808 */ /* 0x000fe40005800000 */
[-C--:B------:R-:W-:Y:S02]  /*12850*/  ISETP.GE.AND P2, PT, R22, R61.reuse, PT ;  /* 0x0000003d1600720c */ /* 0x080fe40003f46270 */
[----:B------:R-:W-:Y:S02]  /*12860*/  ISETP.GE.AND P1, PT, R20, R61, PT ;  /* 0x0000003d1400720c */ /* 0x000fe40003f26270 */
[----:B------:R-:W-:Y:S01]  /*12870*/  FMNMX3.FTZ R14, R16, R65, R59, !PT ;  /* 0x00000041100e7276 */ /* 0x000fe2000781003b */
[----:B------:R-:W-:Y:S01]  /*12880*/  IMAD.IADD R30, R47, 0x1, -R30 ;  /* 0x000000012f1e7824 */ /* 0x000fe200078e0a1e */
[----:B------:R-:W-:Y:S02]  /*12890*/  FMNMX3.FTZ R2, R2, R201, R27, !PT ;  /* 0x000000c902027276 */ /* 0x000fe4000781001b */
[----:B------:R-:W-:-:S02]  /*128a0*/  FSEL R55, R41, -INF , !P0 ;  /* 0xff80000029377808 */ /* 0x000fc40004000000 */
[----:B------:R-:W-:Y:S02]  /*128b0*/  ISETP.GE.AND P0, PT, R10, R61, PT ;  /* 0x0000003d0a00720c */ /* 0x000fe40003f06270 */
[----:B------:R-:W-:Y:S02]  /*128c0*/  FSEL R43, R12, -INF , !P2 ;  /* 0xff8000000c2b7808 */ /* 0x000fe40005000000 */
[----:B------:R-:W-:Y:S02]  /*128d0*/  FSEL R41, R36, -INF , !P1 ;  /* 0xff80000024297808 */ /* 0x000fe40004800000 */
[----:B------:R-:W-:Y:S01]  /*128e0*/  FMNMX3.FTZ R14, R14, R57, R45, !PT ;  /* 0x000000390e0e7276 */ /* 0x000fe2000781002d */
[C---:B------:R-:W-:Y:S01]  /*128f0*/  IMAD.IADD R28, R47.reuse, 0x1, -R28 ;  /* 0x000000012f1c7824 */ /* 0x040fe200078e0a1c */
[----:B------:R-:W-:Y:S01]  /*12900*/  FMNMX3.FTZ R2, R2, R199, R181, !PT ;  /* 0x000000c702027276 */ /* 0x000fe200078100b5 */
[C---:B------:R-:W-:Y:S01]  /*12910*/  IMAD.IADD R26, R47.reuse, 0x1, -R26 ;  /* 0x000000012f1a7824 */ /* 0x040fe200078e0a1a */
[----:B------:R-:W-:Y:S01]  /*12920*/  IABS R30, R30 ;  /* 0x0000001e001e7213 */ /* 0x000fe20000000000 */
[----:B------:R-:W-:Y:S01]  /*12930*/  IMAD.IADD R20, R47, 0x1, -R20 ;  /* 0x000000012f147824 */ /* 0x000fe200078e0a14 */
[----:B------:R-:W-:-:S02]  /*12940*/  FSEL R39, R38, -INF , !P0 ;  /* 0xff80000026277808 */ /* 0x000fc40004000000 */
[----:B------:R-:W-:Y:S01]  /*12950*/  FMNMX3.FTZ R14, R14, R43, R41, !PT ;  /* 0x0000002b0e0e7276 */ /* 0x000fe20007810029 */
[----:B------:R-:W-:Y:S01]  /*12960*/  IMAD.IADD R22, R47, 0x1, -R22 ;  /* 0x000000012f167824 */ /* 0x000fe200078e0a16 */
[----:B------:R-:W-:Y:S02]  /*12970*/  FMNMX3.FTZ R2, R2, R193, R177, !PT ;  /* 0x000000c102027276 */ /* 0x000fe400078100b1 */
[----:B------:R-:W-:Y:S02]  /*12980*/  IABS R28, R28 ;  /* 0x0000001c001c7213 */ /* 0x000fe40000000000 */
[----:B------:R-:W-:Y:S02]  /*12990*/  I2FP.F32.S32 R3, R3 ;  /* 0x0000000300037245 */ /* 0x000fe40000201400 */
[----:B------:R-:W-:Y:S02]  /*129a0*/  I2FP.F32.S32 R30, R30 ;  /* 0x0000001e001e7245 */ /* 0x000fe40000201400 */
[----:B------:R-:W-:-:S02]  /*129b0*/  IABS R26, R26 ;  /* 0x0000001a001a7213 */ /* 0x000fc40000000000 */
[----:B------:R-:W-:Y:S02]  /*129c0*/  IABS R20, R20 ;  /* 0x0000001400147213 */ /* 0x000fe40000000000 */
[----:B------:R-:W-:Y:S01]  /*129d0*/  FMNMX.FTZ R14, R39, R14, !PT ;  /* 0x0000000e270e7209 */ /* 0x000fe20007810000 */
[----:B------:R-:W-:Y:S01]  /*129e0*/  IMAD.IADD R10, R47, 0x1, -R10 ;  /* 0x000000012f0a7824 */ /* 0x000fe200078e0a0a */
[----:B------:R-:W-:Y:S01]  /*129f0*/  FMNMX3.FTZ R2, R2, R189, R161, !PT ;  /* 0x000000bd02027276 */ /* 0x000fe200078100a1 */
[C---:B------:R-:W-:Y:S01]  /*12a00*/  FFMA.FTZ R3, -R0.reuse, R3, R9 ;  /* 0x0000000300037223 */ /* 0x040fe20000010109 */
[----:B------:R-:W-:Y:S01]  /*12a10*/  I2FP.F32.S32 R28, R28 ;  /* 0x0000001c001c7245 */ /* 0x000fe20000201400 */
[----:B------:R-:W-:Y:S01]  /*12a20*/  FFMA.FTZ R11, -R0, R30, R11 ;  /* 0x0000001e000b7223 */ /* 0x000fe2000001010b */
[----:B------:R-:W-:Y:S02]  /*12a30*/  IABS R22, R22 ;  /* 0x0000001600167213 */ /* 0x000fe40000000000 */
[----:B------:R-:W-:-:S02]  /*12a40*/  I2FP.F32.S32 R26, R26 ;  /* 0x0000001a001a7245 */ /* 0x000fc40000201400 */
[----:B------:R-:W-:Y:S01]  /*12a50*/  I2FP.F32.S32 R20, R20 ;  /* 0x0000001400147245 */ /* 0x000fe20000201400 */
[----:B------:R-:W1:Y:S01]  /*12a60*/  SHFL.BFLY PT, R9, R14, 0x2, 0x1f ;  /* 0x0c401f000e097f89 */ /* 0x000e6200000e0000 */
[----:B------:R-:W-:Y:S01]  /*12a70*/  FMNMX3.FTZ R2, R2, R131, R129, !PT ;  /* 0x0000008302027276 */ /* 0x000fe20007810081 */
[C---:B------:R-:W-:Y:S01]  /*12a80*/  FFMA.FTZ R28, -R0.reuse, R28, R53 ;  /* 0x0000001c001c7223 */ /* 0x040fe20000010135 */
[----:B------:R-:W-:Y:S01]  /*12a90*/  IABS R10, R10 ;  /* 0x0000000a000a7213 */ /* 0x000fe20000000000 */
[C---:B------:R-:W-:Y:S01]  /*12aa0*/  FFMA.FTZ R13, -R0.reuse, R26, R13 ;  /* 0x0000001a000d7223 */ /* 0x040fe2000001010d */
[----:B------:R-:W-:Y:S01]  /*12ab0*/  I2FP.F32.S32 R22, R22 ;  /* 0x0000001600167245 */ /* 0x000fe20000201400 */
[----:B------:R-:W-:Y:S01]  /*12ac0*/  FFMA.FTZ R20, -R0, R20, R49 ;  /* 0x0000001400147223 */ /* 0x000fe20000010131 */
[----:B------:R-:W-:Y:S02]  /*12ad0*/  FSEL R53, R3, -INF , !P6 ;  /* 0xff80000003357808 */ /* 0x000fe40007000000 */
[----:B------:R-:W-:-:S02]  /*12ae0*/  FSEL R49, R11, -INF , !P5 ;  /* 0xff8000000b317808 */ /* 0x000fc40006800000 */
[----:B------:R-:W-:Y:S01]  /*12af0*/  FMNMX3.FTZ R2, R2, R119, R55, !PT ;  /* 0x0000007702027276 */ /* 0x000fe20007810037 */
[----:B------:R-:W-:Y:S01]  /*12b00*/  FFMA.FTZ R15, -R0, R22, R15 ;  /* 0x00000016000f7223 */ /* 0x000fe2000001010f */
[----:B------:R-:W-:Y:S02]  /*12b10*/  I2FP.F32.S32 R10, R10 ;  /* 0x0000000a000a7245 */ /* 0x000fe40000201400 */
        /* <DEDUP_REMOVED lines=16> */
[----:B------:R-:W-:Y:S01]  /*12c20*/  FSETP.NEU.FTZ.AND P0, PT, R3, -INF , PT ;  /* 0xff8000000300780b */ /* 0x000fe20003f1d000 */
[----:B----4-:R-:W-:-:S05]  /*12c30*/  FMUL.FTZ R20, R21, R3 ;  /* 0x0000000315147220 */ /* 0x010fca0000410000 */
[----:B------:R-:W-:-:S05]  /*12c40*/  FSEL R20, R20, RZ, P0 ;  /* 0x000000ff14147208 */ /* 0x000fca0000000000 */
[----:B------:R-:W-:Y:S01]  /*12c50*/  FFMA.FTZ R187, R8, R21, -R20 ;  /* 0x0000001508bb7223 */ /* 0x000fe20000010814 */
[----:B------:R-:W-:Y:S02]  /*12c60*/  IMAD.SHL.U32 R8, R147, 0x20, RZ ;  /* 0x0000002093087824 */ /* 0x000fe400078e00ff */
[----:B------:R-:W-:-:S03]  /*12c70*/  IMAD.SHL.U32 R64, R64, 0x100, RZ ;  /* 0x0000010040407824 */ /* 0x000fc600078e00ff */
[----:B------:R-:W-:-:S04]  /*12c80*/  LOP3.LUT R11, R8, 0xc0, RZ, 0xc0, !PT ;  /* 0x000000c0080b7812 */ /* 0x000fc800078ec0ff */
[----:B------:R-:W-:Y:S02]  /*12c90*/  LOP3.LUT R10, R11, 0x8, R24, 0xf8, !PT ;  /* 0x000000080b0a7812 */ /* 0x000fe400078ef818 */
[----:B-1----:R-:W-:Y:S02]  /*12ca0*/  FMNMX.FTZ R2, R2, R9, !PT ;  /* 0x0000000902027209 */ /* 0x002fe40007810000 */
[----:B------:R-:W-:Y:S02]  /*12cb0*/  LOP3.LUT R9, R64, 0x100, RZ, 0xc0, !PT ;  /* 0x0000010040097812 */ /* 0x000fe400078ec0ff */
[----:B------:R-:W-:Y:S02]  /*12cc0*/  LOP3.LUT R10, R10, 0x18, R63, 0x78, !PT ;  /* 0x000000180a0a7812 */ /* 0x000fe400078e783f */
[----:B------:R-:W-:Y:S01]  /*12cd0*/  LOP3.LUT R9, R9, 0x20, R8, 0xf8, !PT ;  /* 0x0000002009097812 */ /* 0x000fe200078ef808 */
[----:B------:R-:W-:Y:S01]  /*12ce0*/  FMUL.FTZ R42, R21, R2 ;  /* 0x00000002152a7220 */ /* 0x000fe20000410000 */
[----:B------:R-:W-:-:S02]  /*12cf0*/  FSETP.NEU.FTZ.AND P0, PT, R2, -INF , PT ;  /* 0xff8000000200780b */ /* 0x000fc40003f1d000 */
[----:B------:R-:W-:Y:S02]  /*12d00*/  LOP3.LUT R133, R9, R10, RZ, 0xfc, !PT ;  /* 0x0000000a09857212 */ /* 0x000fe400078efcff */
[----:B------:R-:W-:Y:S02]  /*12d10*/  FSEL R42, R42, RZ, P0 ;  /* 0x000000ff2a2a7208 */ /* 0x000fe40000000000 */
[----:B------:R-:W-:-:S03]  /*12d20*/  LEA R133, R133, UR6, 0x1 ;  /* 0x0000000685857c11 */ /* 0x000fc6000f8e08ff */
[-C--:B------:R-:W-:Y:S02]  /*12d30*/  FFMA.FTZ R171, R93, R21.reuse, -R42 ;  /* 0x000000155dab7223 */ /* 0x080fe4000001082a */
[----:B------:R-:W1:Y:S01]  /*12d40*/  LDSM.16.MT88.4 R92, [R133+0xb000] ;  /* 0x00b00000855c783b */ /* 0x000e620000004200 */
[-CC-:B------:R-:W-:Y:S01]  /*12d50*/  FFMA.FTZ R126, R107, R21.reuse, -R20.reuse ;  /* 0x000000156b7e7223 */ /* 0x180fe20000010814 */
[-CC-:B------:R-:W-:Y:S01]  /*12d60*/  FFMA.FTZ R185, R105, R21.reuse, -R20.reuse ;  /* 0x0000001569b97223 */ /* 0x180fe20000010814 */
[-C--:B------:R-:W-:Y:S01]  /*12d70*/  FFMA.FTZ R52, R111, R21.reuse, -R20 ;  /* 0x000000156f347223 */ /* 0x080fe20000010814 */
[-CC-:B------:R-:W-:Y:S01]  /*12d80*/  FFMA.FTZ R191, R6, R21.reuse, -R42.reuse ;  /* 0x0000001506bf7223 */ /* 0x180fe2000001082a */
[-CC-:B------:R-:W-:Y:S01]  /*12d90*/  FFMA.FTZ R128, R97, R21.reuse, -R42.reuse ;  /* 0x0000001561807223 */ /* 0x180fe2000001082a */
[-CC-:B------:R-:W-:Y:S01]  /*12da0*/  FFMA.FTZ R54, R89, R21.reuse, -R42.reuse ;  /* 0x0000001559367223 */ /* 0x180fe2000001082a */
[----:B------:R-:W-:Y:S01]  /*12db0*/  MUFU.EX2 R187, R187 ;  /* 0x000000bb00bb7308 */ /* 0x000fe20000000800 */
[----:B------:R-:W-:Y:S01]  /*12dc0*/  LDSM.16.MT88.4 R8, [R133+0xb400] ;  /* 0x00b400008508783b */ /* 0x000fe20000004200 */
[-C--:B------:R-:W-:Y:S01]  /*12dd0*/  FFMA.FTZ R50, R51, R21.reuse, -R42 ;  /* 0x0000001533327223 */ /* 0x080fe2000001082a */
[-CC-:B------:R-:W-:Y:S01]  /*12de0*/  FFMA.FTZ R127, R109, R21.reuse, -R20.reuse ;  /* 0x000000156d7f7223 */ /* 0x180fe20000010814 */
[-CC-:B------:R-:W-:Y:S01]  /*12df0*/  FFMA.FTZ R48, R103, R21.reuse, -R20.reuse ;  /* 0x0000001567307223 */ /* 0x180fe20000010814 */
[-C--:B------:R-:W-:Y:S01]  /*12e00*/  FFMA.FTZ R44, R99, R21.reuse, -R20 ;  /* 0x00000015632c7223 */ /* 0x080fe20000010814 */
[-CC-:B------:R-:W-:Y:S01]  /*12e10*/  FFMA.FTZ R125, R85, R21.reuse, -R42.reuse ;  /* 0x00000015557d7223 */ /* 0x180fe2000001082a */
[-C--:B------:R-:W-:Y:S01]  /*12e20*/  FFMA.FTZ R46, R5, R21.reuse, -R42 ;  /* 0x00000015052e7223 */ /* 0x080fe2000001082a */
[----:B------:R-:W2:Y:S01]  /*12e30*/  MUFU.EX2 R126, R126 ;  /* 0x0000007e007e7308 */ /* 0x000ea20000000800 */
[-C--:B------:R-:W-:Y:S01]  /*12e40*/  FFMA.FTZ R101, R101, R21.reuse, -R20 ;  /* 0x0000001565657223 */ /* 0x080fe20000010814 */
[----:B------:R-:W4:Y:S04]  /*12e50*/  LDSM.16.MT88.4 R76, [R133+0xd000] ;  /* 0x00d00000854c783b */ /* 0x000f280000004200 */
[----:B------:R-:W-:Y:S02]  /*12e60*/  LDSM.16.MT88.4 R12, [R133+0x9400] ;  /* 0x00940000850c783b */ /* 0x000fe40000004200 */
[----:B------:R-:W-:Y:S08]  /*12e70*/  MUFU.EX2 R185, R185 ;  /* 0x000000b900b97308 */ /* 0x000ff00000000800 */
[----:B------:R-:W5:Y:S08]  /*12e80*/  MUFU.EX2 R52, R52 ;  /* 0x0000003400347308 */ /* 0x000f700000000800 */
[----:B------:R-:W-:Y:S08]  /*12e90*/  MUFU.EX2 R191, R191 ;  /* 0x000000bf00bf7308 */ /* 0x000ff00000000800 */
[----:B------:R-:W3:Y:S08]  /*12ea0*/  MUFU.EX2 R128, R128 ;  /* 0x0000008000807308 */ /* 0x000ef00000000800 */
[----:B------:R-:W-:Y:S08]  /*12eb0*/  MUFU.EX2 R171, R171 ;  /* 0x000000ab00ab7308 */ /* 0x000ff00000000800 */
[----:B------:R-:W1:Y:S01]  /*12ec0*/  MUFU.EX2 R54, R54 ;  /* 0x0000003600367308 */ /* 0x000e620000000800 */
[----:B------:R-:W-:Y:S01]  /*12ed0*/  FFMA.FTZ R51, R7, R21, -R42 ;  /* 0x0000001507337223 */ /* 0x000fe2000001082a */
[----:B--2---:R-:W-:Y:S01]  /*12ee0*/  F2FP.F16.F32.PACK_AB R68, R126, R187 ;  /* 0x000000bb7e44723e */ /* 0x004fe200000000ff */
[----:B------:R-:W-:Y:S01]  /*12ef0*/  IMAD R123, R4, 0x2, R133 ;  /* 0x00000002047b7824 */ /* 0x000fe200078e0285 */
[----:B-----5:R-:W-:Y:S01]  /*12f00*/  F2FP.F16.F32.PACK_AB R70, R52, R185 ;  /* 0x000000b93446723e */ /* 0x020fe200000000ff */
[----:B------:R-:W-:Y:S01]  /*12f10*/  LDSM.16.MT88.4 R108, [R133+0x9000] ;  /* 0x00900000856c783b */ /* 0x000fe20000004200 */
[----:B---3--:R-:W-:-:S02]  /*12f20*/  F2FP.F16.F32.PACK_AB R69, R128, R191 ;  /* 0x000000bf8045723e */ /* 0x008fc400000000ff */
[----:B------:R-:W-:Y:S01]  /*12f30*/  MUFU.EX2 R127, R127 ;  /* 0x0000007f007f7308 */ /* 0x000fe20000000800 */
[----:B------:R-:W-:Y:S04]  /*12f40*/  LDSM.16.MT88.4 R84, [R123+0xb000] ;  /* 0x00b000007b54783b */ /* 0x000fe80000004200 */
[----:B------:R-:W-:Y:S01]  /*12f50*/  LDSM.16.MT88.4 R16, [R123+0x9400] ;  /* 0x009400007b10783b */ /* 0x000fe20000004200 */
[----:B-1----:R-:W-:Y:S02]  /*12f60*/  F2FP.F16.F32.PACK_AB R71, R54, R171 ;  /* 0x000000ab3647723e */ /* 0x002fe400000000ff */
[----:B------:R-:W1:Y:S08]  /*12f70*/  MUFU.EX2 R48, R48 ;  /* 0x0000003000307308 */ /* 0x000e700000000800 */
[----:B------:R-:W-:Y:S01]  /*12f80*/  MUFU.EX2 R63, R101 ;  /* 0x00000065003f7308 */ /* 0x000fe20000000800 */
[C---:B------:R-:W-:Y:S07]  /*12f90*/  HMMA.16816.F32 R96, R68.reuse, R92, RZ ;  /* 0x0000005c4460723c */ /* 0x040fee00000018ff */
[----:B------:R-:W2:Y:S01]  /*12fa0*/  MUFU.EX2 R44, R44 ;  /* 0x0000002c002c7308 */ /* 0x000ea20000000800 */
[C---:B------:R-:W-:Y:S07]  /*12fb0*/  HMMA.16816.F32 R92, R68.reuse, R94, RZ ;  /* 0x0000005e445c723c */ /* 0x040fee00000018ff */
[----:B------:R-:W-:Y:S08]  /*12fc0*/  MUFU.EX2 R125, R125 ;  /* 0x0000007d007d7308 */ /* 0x000ff00000000800 */
[----:B------:R-:W3:Y:S08]  /*12fd0*/  MUFU.EX2 R50, R50 ;  /* 0x0000003200327308 */ /* 0x000ef00000000800 */
[----:B------:R-:W-:Y:S08]  /*12fe0*/  MUFU.EX2 R51, R51 ;  /* 0x0000003300337308 */ /* 0x000ff00000000800 */
[----:B------:R-:W5:Y:S01]  /*12ff0*/  MUFU.EX2 R46, R46 ;  /* 0x0000002e002e7308 */ /* 0x000f620000000800 */
[----:B-1----:R-:W-:Y:S01]  /*13000*/  F2FP.F16.F32.PACK_AB R4, R48, R127 ;  /* 0x0000007f3004723e */ /* 0x002fe200000000ff */
[----:B----4-:R-:W-:Y:S01]  /*13010*/  HMMA.16816.F32 R80, R68, R76, RZ ;  /* 0x0000004c4450723c */ /* 0x010fe200000018ff */
[----:B--2---:R-:W-:Y:S01]  /*13020*/  F2FP.F16.F32.PACK_AB R6, R44, R63 ;  /* 0x0000003f2c06723e */ /* 0x004fe200000000ff */
[----:B------:R-:W-:Y:S01]  /*13030*/  LDSM.16.MT88.4 R100, [R123+0x9000] ;  /* 0x009000007b64783b */ /* 0x000fe20000004200 */
[----:B---3--:R-:W-:-:S02]  /*13040*/  F2FP.F16.F32.PACK_AB R5, R50, R125 ;  /* 0x0000007d3205723e */ /* 0x008fc400000000ff */
[----:B-----5:R-:W-:-:S07]  /*13050*/  F2FP.F16.F32.PACK_AB R7, R46, R51 ;  /* 0x000000332e07723e */ /* 0x020fce00000000ff */
[C---:B------:R-:W-:Y:S08]  /*13060*/  HMMA.16816.F32 R96, R4.reuse, R8, R96 ;  /* 0x000000080460723c */ /* 0x040ff00000001860 */
[----:B------:R-:W-:Y:S01]  /*13070*/  HMMA.16816.F32 R92, R4, R10, R92 ;  /* 0x0000000a045c723c */ /* 0x000fe2000000185c */
[----:B------:R-:W1:Y:S07]  /*13080*/  LDSM.16.MT88.4 R8, [R133+0xd400] ;  /* 0x00d400008508783b */ /* 0x000e6e0000004200 */
[----:B------:R-:W-:Y:S08]  /*13090*/  HMMA.16816.F32 R76, R68, R78, RZ ;  /* 0x0000004e444c723c */ /* 0x000ff000000018ff */
[----:B-1----:R-:W-:-:S12]  /*130a0*/  HMMA.16816.F32 R80, R4, R8, R80 ;  /* 0x000000080450723c */ /* 0x002fd80000001850 */
        /* <DEDUP_REMOVED lines=40> */
[-CC-:B------:R-:W-:Y:S01]  /*13330*/  FFMA.FTZ R30, R201, R21.reuse, -R42.reuse ;  /* 0x00000015c91e7223 */ /* 0x180fe2000001082a */
[C---:B--2---:R-:W-:Y:S08]  /*13340*/  HMMA.16816.F32 R88, R4.reuse, R12, R88 ;  /* 0x0000000c0458723c */ /* 0x044ff00000001858 */
[----:B------:R-:W-:Y:S03]  /*13350*/  HMMA.16816.F32 R84, R4, R14, R84 ;  /* 0x0000000e0454723c */ /* 0x000fe60000001854 */
[----:B---3--:R-:W-:Y:S01]  /*13360*/  F2FP.F16.F32.PACK_AB R4, R37, R58 ;  /* 0x0000003a2504723e */ /* 0x008fe200000000ff */
[--C-:B------:R-:W-:Y:S01]  /*13370*/  FFMA.FTZ R27, R27, R21, -R42.reuse ;  /* 0x000000151b1b7223 */ /* 0x100fe2000001082a */
        /* <DEDUP_REMOVED lines=89> */
[----:B------:R-:W-:-:S03]  /*13910*/  FADD.FTZ R12, R191, R128 ;  /* 0x00000080bf0c7221 */ /* 0x000fc60000010000 */
[----:B------:R-:W-:Y:S01]  /*13920*/  FADD.FTZ R185, R185, R126 ;  /* 0x0000007eb9b97221 */ /* 0x000fe20000010000 */
[----:B------:R-:W-:Y:S01]  /*13930*/  FADD.FTZ R171, R171, R12 ;  /* 0x0000000cabab7221 */ /* 0x000fe20000010000 */
[-CC-:B------:R-:W-:Y:S01]  /*13940*/  FFMA.FTZ R128, R169, R21.reuse, -R20.reuse ;  /* 0x00000015a9807223 */ /* 0x180fe20000010814 */
[----:B------:R-:W-:Y:S01]  /*13950*/  LDSM.16.MT88.4 R12, [R123+0xa400] ;  /* 0x00a400007b0c783b */ /* 0x000fe20000004200 */
[-CC-:B------:R-:W-:Y:S01]  /*13960*/  FFMA.FTZ R167, R167, R21.reuse, -R20.reuse ;  /* 0x00000015a7a77223 */ /* 0x180fe20000010814 */
[-CC-:B------:R-:W-:Y:S01]  /*13970*/  FFMA.FTZ R126, R165, R21.reuse, -R20.reuse ;  /* 0x00000015a57e7223 */ /* 0x180fe20000010814 */
[-C--:B------:R-:W-:Y:S01]  /*13980*/  FFMA.FTZ R163, R163, R21.reuse, -R20 ;  /* 0x00000015a3a37223 */ /* 0x080fe20000010814 */
[-CC-:B------:R-:W-:Y:S01]  /*13990*/  FFMA.FTZ R130, R161, R21.reuse, -R42.reuse ;  /* 0x00000015a1827223 */ /* 0x180fe2000001082a */
[-CC-:B------:R-:W-:Y:S01]  /*139a0*/  FFMA.FTZ R131, R131, R21.reuse, -R42.reuse ;  /* 0x0000001583837223 */ /* 0x180fe2000001082a */
[----:B------:R-:W-:Y:S01]  /*139b0*/  FADD.FTZ R52, R52, R185 ;  /* 0x000000b934347221 */ /* 0x000fe20000010000 */
[-CC-:B------:R-:W-:Y:S01]  /*139c0*/  FFMA.FTZ R119, R119, R21.reuse, -R42.reuse ;  /* 0x0000001577777223 */ /* 0x180fe2000001082a */
[----:B------:R-:W-:Y:S01]  /*139d0*/  FFMA.FTZ R129, R129, R21, -R42 ;  /* 0x0000001581817223 */ /* 0x000fe2000001082a */
[----:B------:R-:W-:Y:S01]  /*139e0*/  MUFU.EX2 R128, R128 ;  /* 0x0000008000807308 */ /* 0x000fe20000000800 */
[----:B------:R-:W-:Y:S01]  /*139f0*/  FADD.FTZ R127, R127, R52 ;  /* 0x000000347f7f7221 */ /* 0x000fe20000010000 */
[C---:B-1----:R-:W-:Y:S08]  /*13a00*/  HMMA.16816.F32 R72, R4.reuse, R8, R72 ;  /* 0x000000080448723c */ /* 0x042ff00000001848 */
[----:B------:R-:W-:Y:S01]  /*13a10*/  HMMA.16816.F32 R68, R4, R10, R68 ;  /* 0x0000000a0444723c */ /* 0x000fe20000001844 */
[----:B------:R-:W1:Y:S01]  /*13a20*/  LDSM.16.MT88.4 R8, [R133+0xc400] ;  /* 0x00c400008508783b */ /* 0x000e620000004200 */
[----:B------:R-:W2:Y:S08]  /*13a30*/  MUFU.EX2 R167, R167 ;  /* 0x000000a700a77308 */ /* 0x000eb00000000800 */
        /* <DEDUP_REMOVED lines=19> */
[----:B------:R-:W-:-:S04]  /*13b70*/  FADD.FTZ R54, R54, R171 ;  /* 0x000000ab36367221 */ /* 0x000fc80000010000 */
[----:B------:R-:W-:Y:S01]  /*13b80*/  FADD.FTZ R125, R125, R54 ;  /* 0x000000367d7d7221 */ /* 0x000fe20000010000 */
[----:B--2---:R-:W-:Y:S03]  /*13b90*/  HMMA.16816.F32 R88, R4, R16, R88 ;  /* 0x000000100458723c */ /* 0x004fe60000001858 */
[----:B------:R-:W-:Y:S01]  /*13ba0*/  FADD.FTZ R48, R48, R127 ;  /* 0x0000007f30307221 */ /* 0x000fe20000010000 */
[----:B------:R-:W-:-:S04]  /*13bb0*/  FADD.FTZ R154, R50, R125 ;  /* 0x0000007d329a7221 */ /* 0x000fc80000010000 */
[C---:B------:R-:W-:Y:S01]  /*13bc0*/  HMMA.16816.F32 R84, R4.reuse, R18, R84 ;  /* 0x000000120454723c */ /* 0x040fe20000001854 */
[----:B------:R-:W2:Y:S07]  /*13bd0*/  LDSM.16.MT88.4 R16, [R123+0xa800] ;  /* 0x00a800007b10783b */ /* 0x000eae0000004200 */
        /* <DEDUP_REMOVED lines=8> */
[----:B---3--:R-:W-:Y:S03]  /*13c60*/  HMMA.16816.F32 R80, R4, R12, R80 ;  /* 0x0000000c0450723c */ /* 0x008fe60000001850 */
[-CC-:B------:R-:W-:Y:S01]  /*13c70*/  FFMA.FTZ R54, R55, R21.reuse, -R42.reuse ;  /* 0x0000001537367223 */ /* 0x180fe2000001082a */
[-CC-:B------:R-:W-:Y:S01]  /*13c80*/  FFMA.FTZ R53, R53, R21.reuse, -R42.reuse ;  /* 0x0000001535357223 */ /* 0x180fe2000001082a */
[----:B------:R-:W-:-:S03]  /*13c90*/  FFMA.FTZ R49, R49, R21, -R42 ;  /* 0x0000001531317223 */ /* 0x000fc6000001082a */
[----:B------:R-:W-:Y:S03]  /*13ca0*/  HMMA.16816.F32 R76, R4, R14, R76 ;  /* 0x0000000e044c723c */ /* 0x000fe6000000184c */
[----:B------:R-:W-:Y:S01]  /*13cb0*/  FADD.FTZ R5, R51, R154 ;  /* 0x0000009a33057221 */ /* 0x000fe20000010000 */
[----:B------:R-:W-:Y:S01]  /*13cc0*/  FFMA.FTZ R154, R47, R21, -R42 ;  /* 0x000000152f9a7223 */ /* 0x000fe2000001082a */
[----:B------:R-:W-:Y:S01]  /*13cd0*/  MUFU.EX2 R50, R50 ;  /* 0x0000003200327308 */ /* 0x000fe20000000800 */
[----:B------:R-:W3:Y:S07]  /*13ce0*/  LDSM.16.MT88.4 R12, [R123+0xc800] ;  /* 0x00c800007b0c783b */ /* 0x000eee0000004200 */
[----:B------:R-:W4:Y:S08]  /*13cf0*/  MUFU.EX2 R63, R63 ;  /* 0x0000003f003f7308 */ /* 0x000f300000000800 */
[----:B------:R-:W-:Y:S08]  /*13d00*/  MUFU.EX2 R48, R48 ;  /* 0x0000003000307308 */ /* 0x000ff00000000800 */
[----:B------:R-:W5:Y:S08]  /*13d10*/  MUFU.EX2 R57, R57 ;  /* 0x0000003900397308 */ /* 0x000f700000000800 */
[----:B------:R-:W-:Y:S08]  /*13d20*/  MUFU.EX2 R54, R54 ;  /* 0x0000003600367308 */ /* 0x000ff00000000800 */
[----:B------:R-:W2:Y:S08]  /*13d30*/  MUFU.EX2 R53, R53 ;  /* 0x0000003500357308 */ /* 0x000eb00000000800 */
[----:B------:R-:W-:Y:S08]  /*13d40*/  MUFU.EX2 R49, R49 ;  /* 0x0000003100317308 */ /* 0x000ff00000000800 */
[----:B------:R-:W1:Y:S01]  /*13d50*/  MUFU.EX2 R154, R154 ;  /* 0x0000009a009a7308 */ /* 0x000e620000000800 */
[----:B------:R-:W-:Y:S01]  /*13d60*/  FADD.FTZ R46, R46, R5 ;  /* 0x000000052e2e7221 */ /* 0x000fe20000010000 */
[----:B----4-:R-:W-:-:S02]  /*13d70*/  F2FP.F16.F32.PACK_AB R4, R63, R50 ;  /* 0x000000323f04723e */ /* 0x010fc400000000ff */
[----:B-----5:R-:W-:Y:S02]  /*13d80*/  F2FP.F16.F32.PACK_AB R6, R57, R48 ;  /* 0x000000303906723e */ /* 0x020fe400000000ff */
[----:B--2---:R-:W-:Y:S02]  /*13d90*/  F2FP.F16.F32.PACK_AB R5, R53, R54 ;  /* 0x000000363505723e */ /* 0x004fe400000000ff */
[----:B-1----:R-:W-:-:S07]  /*13da0*/  F2FP.F16.F32.PACK_AB R7, R154, R49 ;  /* 0x000000319a07723e */ /* 0x002fce00000000ff */
[C---:B------:R-:W-:Y:S08]  /*13db0*/  HMMA.16816.F32 R104, R4.reuse, R16, R104 ;  /* 0x000000100468723c */ /* 0x040ff00000001868 */
[C---:B------:R-:W-:Y:S01]  /*13dc0*/  HMMA.16816.F32 R100, R4.reuse, R18, R100 ;  /* 0x000000120464723c */ /* 0x040fe20000001864 */
[----:B------:R-:W1:Y:S07]  /*13dd0*/  LDSM.16.MT88.4 R16, [R123+0xe800] ;  /* 0x00e800007b10783b */ /* 0x000e6e0000004200 */
[----:B------:R-:W-:Y:S03]  /*13de0*/  HMMA.16816.F32 R112, R4, R8, R112 ;  /* 0x000000080470723c */ /* 0x000fe60000001870 */
[----:B------:R-:W-:-:S05]  /*13df0*/  FFMA.FTZ R51, R45, R21, -R20 ;  /* 0x000000152d337223 */ /* 0x000fca0000010814 */
[----:B------:R-:W-:Y:S01]  /*13e00*/  HMMA.16816.F32 R108, R4, R10, R108 ;  /* 0x0000000a046c723c */ /* 0x000fe2000000186c */
[----:B------:R-:W2:Y:S02]  /*13e10*/  LDSM.16.MT88.4 R8, [R133+0xe800] ;  /* 0x00e800008508783b */ /* 0x000ea40000004200 */
[-CC-:B------:R-:W-:Y:S01]  /*13e20*/  FFMA.FTZ R47, R43, R21.reuse, -R20.reuse ;  /* 0x000000152b2f7223 */ /* 0x180fe20000010814 */
[-CC-:B------:R-:W-:Y:S01]  /*13e30*/  FFMA.FTZ R45, R41, R21.reuse, -R20.reuse ;  /* 0x00000015292d7223 */ /* 0x180fe20000010814 */
[----:B------:R-:W-:Y:S01]  /*13e40*/  FADD.FTZ R125, R44, R125 ;  /* 0x0000007d2c7d7221 */ /* 0x000fe20000010000 */
[-C--:B------:R-:W-:Y:S01]  /*13e50*/  FFMA.FTZ R161, R39, R21.reuse, -R20 ;  /* 0x0000001527a17223 */ /* 0x080fe20000010814 */
[-CC-:B------:R-:W-:Y:S01]  /*13e60*/  FFMA.FTZ R41, R40, R21.reuse, -R42.reuse ;  /* 0x0000001528297223 */ /* 0x180fe2000001082a */
[-CC-:B------:R-:W-:Y:S01]  /*13e70*/  FFMA.FTZ R44, R23, R21.reuse, -R42.reuse ;  /* 0x00000015172c7223 */ /* 0x180fe2000001082a */
[-CC-:B------:R-:W-:Y:S01]  /*13e80*/  FFMA.FTZ R43, R38, R21.reuse, -R42.reuse ;  /* 0x00000015262b7223 */ /* 0x180fe2000001082a */
[----:B------:R-:W-:-:S02]  /*13e90*/  FFMA.FTZ R162, R22, R21, -R42 ;  /* 0x0000001516a27223 */ /* 0x000fc4000001082a */
[----:B------:R-:W4:Y:S01]  /*13ea0*/  LDSM.16.MT88.4 R20, [R133+0xc800] ;  /* 0x00c800008514783b */ /* 0x000f220000004200 */
[----:B------:R-:W-:Y:S01]  /*13eb0*/  FADD.FTZ R58, R58, R125 ;  /* 0x0000007d3a3a7221 */ /* 0x000fe20000010000 */
[----:B---3--:R-:W-:Y:S03]  /*13ec0*/  HMMA.16816.F32 R88, R4, R12, R88 ;  /* 0x0000000c0458723c */ /* 0x008fe60000001858 */
[----:B------:R-:W-:-:S05]  /*13ed0*/  FADD.FTZ R58, R37, R58 ;  /* 0x0000003a253a7221 */ /* 0x000fca0000010000 */
[C---:B------:R-:W-:Y:S01]  /*13ee0*/  HMMA.16816.F32 R84, R4.reuse, R14, R84 ;  /* 0x0000000e0454723c */ /* 0x040fe20000001854 */
[----:B------:R-:W3:Y:S07]  /*13ef0*/  LDSM.16.MT88.4 R12, [R123+0xac00] ;  /* 0x00ac00007b0c783b */ /* 0x000eee0000004200 */
[----:B-1----:R-:W-:Y:S03]  /*13f00*/  HMMA.16816.F32 R72, R4, R16, R72 ;  /* 0x000000100448723c */ /* 0x002fe60000001848 */
[----:B------:R-:W-:-:S04]  /*13f10*/  FADD.FTZ R17, R35, R58 ;  /* 0x0000003a23117221 */ /* 0x000fc80000010000 */
[----:B------:R-:W-:Y:S01]  /*13f20*/  FADD.FTZ R17, R34, R17 ;  /* 0x0000001122117221 */ /* 0x000fe20000010000 */
        /* <DEDUP_REMOVED lines=30> */
[----:B------:R-:W-:Y:S03]  /*14110*/  HMMA.16816.F32 R104, R4, R12, R104 ;  /* 0x0000000c0468723c */ /* 0x000fe60000001868 */
[----:B------:R-:W-:Y:S01]  /*14120*/  FADD.FTZ R28, R28, R29 ;  /* 0x0000001d1c1c7221 */ /* 0x000fe20000010000 */
[----:B------:R-:W-:-:S04]  /*14130*/  FADD.FTZ R26, R26, R27 ;  /* 0x0000001b1a1a7221 */ /* 0x000fc80000010000 */
[----:B------:R-:W-:Y:S01]  /*14140*/  HMMA.16816.F32 R100, R4, R14, R100 ;  /* 0x0000000e0464723c */ /* 0x000fe20000001864 */
[----:B------:R-:W1:Y:S02]  /*14150*/  LDSM.16.MT88.4 R12, [R133+0xec00] ;  /* 0x00ec0000850c783b */ /* 0x000e640000004200 */
[----:B------:R-:W-:Y:S01]  /*14160*/  FADD.FTZ R183, R183, R28 ;  /* 0x0000001cb7b77221 */ /* 0x000fe20000010000 */
[----:B------:R-:W-:-:S04]  /*14170*/  FADD.FTZ R181, R181, R26 ;  /* 0x0000001ab5b57221 */ /* 0x000fc80000010000 */
[----:B------:R-:W-:Y:S03]  /*14180*/  HMMA.16816.F32 R96, R4, R8, R96 ;  /* 0x000000080460723c */ /* 0x000fe60000001860 */
[----:B------:R-:W-:Y:S01]  /*14190*/  FADD.FTZ R124, R124, R183 ;  /* 0x000000b77c7c7221 */ /* 0x000fe20000010000 */
[----:B------:R-:W-:-:S04]  /*141a0*/  FADD.FTZ R122, R122, R181 ;  /* 0x000000b57a7a7221 */ /* 0x000fc80000010000 */
[C---:B------:R-:W-:Y:S01]  /*141b0*/  HMMA.16816.F32 R92, R4.reuse, R10, R92 ;  /* 0x0000000a045c723c */ /* 0x040fe2000000185c */
[----:B------:R-:W2:Y:S07]  /*141c0*/  LDSM.16.MT88.4 R8, [R123+0xec00] ;  /* 0x00ec00007b08783b */ /* 0x000eae0000004200 */
[----:B------:R-:W-:Y:S03]  /*141d0*/  HMMA.16816.F32 R112, R4, R20, R112 ;  /* 0x000000140470723c */ /* 0x000fe60000001870 */
[----:B------:R-:W-:-:S05]  /*141e0*/  FADD.FTZ R21, R177, R122 ;  /* 0x0000007ab1157221 */ /* 0x000fca0000010000 */
[----:B-----5:R-:W-:Y:S03]  /*141f0*/  HMMA.16816.F32 R88, R4, R16, R88 ;  /* 0x000000100458723c */ /* 0x020fe60000001858 */
        /* <DEDUP_REMOVED lines=20> */
[----:B------:R-:W-:Y:S01]  /*14340*/  FADD.FTZ R57, R57, R48 ;  /* 0x0000003039397221 */ /* 0x000fe20000010000 */
[----:B------:R-:W-:-:S04]  /*14350*/  FADD.FTZ R154, R154, R49 ;  /* 0x000000319a9a7221 */ /* 0x000fc80000010000 */
[C---:B------:R-:W-:Y:S08]  /*14360*/  HMMA.16816.F32 R76, R4.reuse, R14, R76 ;  /* 0x0000000e044c723c */ /* 0x040ff0000000184c */
[C---:B--2---:R-:W-:Y:S08]  /*14370*/  HMMA.16816.F32 R72, R4.reuse, R8, R72 ;  /* 0x000000080448723c */ /* 0x044ff00000001848 */
[----:B------:R-:W-:Y:S03]  /*14380*/  HMMA.16816.F32 R68, R4, R10, R68 ;  /* 0x0000000a0444723c */ /* 0x000fe60000001844 */
        /* <DEDUP_REMOVED lines=24> */
.L_x_4489:
        /* <DEDUP_REMOVED lines=77> */
.L_x_4484:
[----:B------:R-:W-:Y:S05]  /*149e0*/  BSYNC.RECONVERGENT B0 ;  /* 0x0000000000007941 */ /* 0x000fea0003800200 */
.L_x_4483:
        /* <DEDUP_REMOVED lines=100> */
[----:B------:R-:W3:Y:S05]  /*15030*/  LD.E R2, desc[UR4][R120.64+0x18c] ;  /* 0x00018c0478027980 */ /* 0x000eea000c101900 */
        /* <DEDUP_REMOVED lines=117> */
[-C--:B---3--:R-:W-:Y:S01]  /*15790*/  FMUL.FTZ R6, R6, R2.reuse ;  /* 0x0000000206067220 */ /* 0x088fe20000410000 */
        /* <DEDUP_REMOVED lines=25> */
[----:B------:R5:W1:Y:S01]  /*15930*/  MUFU.TANH R248, R14 ;  /* 0x0000000e00f87308 */ /* 0x000a620000002400 */
[-C--:B------:R-:W-:Y:S09]  /*15940*/  FMUL.FTZ R19, R19, R2.reuse ;  /* 0x0000000213137220 */ /* 0x080ff20000410000 */
[----:B------:R-:W1:Y:S10]  /*15950*/  MUFU.TANH R11, R11 ;  /* 0x0000000b000b7308 */ /* 0x000e740000002400 */
[----:B------:R-:W1:Y:S01]  /*15960*/  MUFU.TANH R240, R12 ;  /* 0x0000000c00f07308 */ /* 0x000e620000002400 */
[C---:B---3--:R-:W-:Y:S09]  /*15970*/  HMMA.16816.F32 R20, R124.reuse, R128, R20 ;  /* 0x000000807c14723c */ /* 0x048ff20000001814 */
        /* <DEDUP_REMOVED lines=10> */
[----:B------:R-:W4:Y:S02]  /*15a20*/  LDSM.16.M88.4 R4, [R132+0x8000] ;  /* 0x008000008404783b */ /* 0x000f240000000200 */
        /* <DEDUP_REMOVED lines=17> */
[C---:B----4-:R-:W-:Y:S09]  /*15b40*/  HMMA.16816.F32 R36, R124.reuse, R4, R36 ;  /* 0x000000047c24723c */ /* 0x050ff20000001824 */
[----:B------:R-:W4:Y:S01]  /*15b50*/  MUFU.TANH R232, R22 ;  /* 0x0000001600e87308 */ /* 0x000f220000002400 */
[C---:B------:R-:W-:Y:S01]  /*15b60*/  HMMA.16816.F32 R40, R124.reuse, R6, R40 ;  /* 0x000000067c28723c */ /* 0x040fe20000001828 */
[----:B------:R-:W2:Y:S08]  /*15b70*/  LDSM.16.M88.4 R4, [R132+0x8400] ;  /* 0x008400008404783b */ /* 0x000eb00000000200 */
        /* <DEDUP_REMOVED lines=13> */
[C---:B--2---:R-:W-:Y:S09]  /*15c50*/  HMMA.16816.F32 R44, R124.reuse, R4, R44 ;  /* 0x000000047c2c723c */ /* 0x044ff2000000182c */
[----:B------:R-:W2:Y:S01]  /*15c60*/  MUFU.TANH R206, R28 ;  /* 0x0000001c00ce7308 */ /* 0x000ea20000002400 */
        /* <DEDUP_REMOVED lines=35> */
[----:B------:R5:W1:Y:S01]  /*15ea0*/  MUFU.TANH R128, R56 ;  /* 0x0000003800807308 */ /* 0x000a620000002400 */
[----:B------:R-:W-:Y:S09]  /*15eb0*/  HMMA.16816.F32 R64, R124, R6, R64 ;  /* 0x000000067c40723c */ /* 0x000ff20000001840 */
[----:B------:R1:W1:Y:S10]  /*15ec0*/  MUFU.TANH R186, R37 ;  /* 0x0000002500ba7308 */ /* 0x0002740000002400 */
[----:B------:R1:W1:Y:S01]  /*15ed0*/  MUFU.TANH R196, R38 ;  /* 0x0000002600c47308 */ /* 0x0002620000002400 */
[-C--:B------:R-:W-:Y:S01]  /*15ee0*/  FMUL.FTZ R14, R60, R2.reuse ;  /* 0x000000023c0e7220 */ /* 0x080fe20000410000 */
[-C--:B-----5:R-:W-:Y:S01]  /*15ef0*/  FMUL.FTZ R56, R62, R2.reuse ;  /* 0x000000023e387220 */ /* 0x0a0fe20000410000 */
        /* <DEDUP_REMOVED lines=47> */
[----:B-1----:R-:W-:Y:S03]  /*161f0*/  VIADD R4, R160, 0xffffff80 ;  /* 0xffffff80a0047836 */ /* 0x002fe60000000000 */
        /* <DEDUP_REMOVED lines=60> */
.L_x_4488:
[----:B------:R-:W-:Y:S05]  /*165c0*/  BSYNC.RECONVERGENT B0 ;  /* 0x0000000000007941 */ /* 0x000fea0003800200 */
.L_x_4487:
[----:B------:R-:W-:Y:S01]  /*165d0*/  @!PT LDS RZ, [RZ] ;  /* 0x00000000fffff984 */ /* 0x000fe20000000800 */
[----:B------:R-:W-:Y:S01]  /*165e0*/  @!PT LDS RZ, [RZ] ;  /* 0x00000000fffff984 */ /* 0x000fe20000000800 */
[----:B------:R-:W-:Y:S01]  /*165f0*/  @!PT LDS RZ, [RZ] ;  /* 0x00000000fffff984 */ /* 0x000fe20000000800 */
[----:B------:R2:W-:Y:S01]  /*16600*/  @!P2 LDGSTS.E.BYPASS.LTC128B.128 [R151+0x3000], desc[UR4][R142.64] ;  /* 0x030000008e97afae */ /* 0x0005e2000b981a04 */
[C---:B------:R-:W-:Y:S01]  /*16610*/  LEA R12, P4, R138.reuse, R142, 0x6 ;  /* 0x0000008e8a0c7211 */ /* 0x040fe200078830ff */
[C---:B------:R-:W-:Y:S01]  /*16620*/  IMAD.SHL.U32 R2, R138.reuse, 0x40, RZ ;  /* 0x000000408a027824 */ /* 0x040fe200078e00ff */
[C-C-:B-1----:R-:W-:Y:S01]  /*16630*/  SHF.L.U64.HI R4, R138.reuse, 0x6, R139.reuse ;  /* 0x000000068a047819 */ /* 0x142fe2000001028b */
        /* <DEDUP_REMOVED lines=62> */
.L_x_4486:
[----:B------:R-:W-:Y:S05]  /*16a20*/  BSYNC.RECONVERGENT B1 ;  /* 0x0000000000017941 */ /* 0x000fea0003800200 */
.L_x_4485:
[----:B-1----:R-:W3:Y:S01]  /*16a30*/  LD.E R52, desc[UR4][R120.64+0xdc] ;  /* 0x0000dc0478347980 */ /* 0x002ee2000c101900 */
[C---:B------:R-:W-:Y:S02]  /*16a40*/  IADD3 R2, PT, PT, R154.reuse, -0x8, RZ ;  /* 0xfffffff89a027810 */ /* 0x040fe40007ffe0ff */
[----:B------:R-:W-:Y:S01]  /*16a50*/  IABS R5, R154 ;  /* 0x0000009a00057213 */ /* 0x000fe20000000000 */
[----:B------:R-:W-:Y:S01]  /*16a60*/  LDSM.16.MT88.4 R24, [R123+0x9000] ;  /* 0x009000007b18783b */ /* 0x000fe20000004200 */
[----:B------:R-:W-:Y:S02]  /*16a70*/  IABS R2, R2 ;  /* 0x0000000200027213 */ /* 0x000fe40000000000 */
[----:B------:R-:W-:Y:S02]  /*16a80*/  I2FP.F32.S32 R5, R5 ;  /* 0x0000000500057245 */ /* 0x000fe40000201400 */
[----:B------:R-:W-:Y:S02]  /*16a90*/  I2FP.F32.S32 R2, R2 ;  /* 0x0000000200027245 */ /* 0x000fe40000201400 */
[----:B--2---:R-:W-:Y:S01]  /*16aa0*/  IADD3 R7, PT, PT, R154, -0x19, RZ ;  /* 0xffffffe79a077810 */ /* 0x004fe20007ffe0ff */
[----:B------:R-:W-:Y:S01]  /*16ab0*/  FFMA.FTZ R169, -R0, R5, R169 ;  /* 0x0000000500a97223 */ /* 0x000fe200000101a9 */
[----:B------:R-:W-:Y:S01]  /*16ac0*/  IADD3 R5, PT, PT, R154, -0x18, RZ ;  /* 0xffffffe89a057810 */ /* 0x000fe20007ffe0ff */
[-C--:B------:R-:W-:Y:S01]  /*16ad0*/  FFMA.FTZ R10, -R0, R2.reuse, R3 ;  /* 0x00000002000a7223 */ /* 0x080fe20000010103 */
[----:B------:R-:W-:Y:S01]  /*16ae0*/  IADD3 R3, PT, PT, R154, -0x10, RZ ;  /* 0xfffffff09a037810 */ /* 0x000fe20007ffe0ff */
[----:B------:R-:W-:Y:S01]  /*16af0*/  FFMA.FTZ R175, -R0, R2, R175 ;  /* 0x0000000200af7223 */ /* 0x000fe200000101af */
[----:B------:R-:W-:Y:S01]  /*16b00*/  IABS R5, R5 ;  /* 0x0000000500057213 */ /* 0x000fe20000000000 */
[----:B------:R-:W-:Y:S01]  /*16b10*/  LDSM.16.MT88.4 R32, [R133+0xb000] ;  /* 0x00b000008520783b */ /* 0x000fe20000004200 */
[----:B------:R-:W-:Y:S02]  /*16b20*/  IABS R3, R3 ;  /* 0x0000000300037213 */ /* 0x000fe40000000000 */
[----:B------:R-:W-:Y:S02]  /*16b30*/  IABS R7, R7 ;  /* 0x0000000700077213 */ /* 0x000fe40000000000 */
[----:B------:R-:W-:Y:S02]  /*16b40*/  I2FP.F32.S32 R3, R3 ;  /* 0x0000000300037245 */ /* 0x000fe40000201400 */
[----:B------:R-:W-:Y:S01]  /*16b50*/  I2FP.F32.S32 R5, R5 ;  /* 0x0000000500057245 */ /* 0x000fe20000201400 */
[----:B------:R-:W-:Y:S01]  /*16b60*/  LDSM.16.MT88.4 R40, [R123+0xb000] ;  /* 0x00b000007b28783b */ /* 0x000fe20000004200 */
[----:B------:R-:W-:Y:S01]  /*16b70*/  IADD3 R2, PT, PT, R154, -0x11, RZ ;  /* 0xffffffef9a027810 */ /* 0x000fe20007ffe0ff */
[CC--:B------:R-:W-:Y:S01]  /*16b80*/  FFMA.FTZ R6, -R0.reuse, R3.reuse, R173 ;  /* 0x0000000300067223 */ /* 0x0c0fe200000101ad */
[C---:B------:R-:W-:Y:S01]  /*16b90*/  FFMA.FTZ R248, -R0.reuse, R3, R248 ;  /* 0x0000000300f87223 */ /* 0x040fe200000101f8 */
[----:B------:R-:W-:Y:S01]  /*16ba0*/  I2FP.F32.S32 R3, R7 ;  /* 0x0000000700037245 */ /* 0x000fe20000201400 */
[CC--:B------:R-:W-:Y:S01]  /*16bb0*/  FFMA.FTZ R240, -R0.reuse, R5.reuse, R240 ;  /* 0x0000000500f07223 */ /* 0x0c0fe200000101f0 */
[----:B------:R-:W-:Y:S01]  /*16bc0*/  FFMA.FTZ R244, -R0, R5, R244 ;  /* 0x0000000500f47223 */ /* 0x000fe200000101f4 */
[----:B------:R-:W-:Y:S01]  /*16bd0*/  IABS R2, R2 ;  /* 0x0000000200027213 */ /* 0x000fe20000000000 */
[----:B------:R-:W-:Y:S01]  /*16be0*/  LDSM.16.MT88.4 R48, [R133+0xd000] ;  /* 0x00d000008530783b */ /* 0x000fe20000004200 */
[----:B------:R-:W-:Y:S01]  /*16bf0*/  IADD3 R5, PT, PT, R154, -0x29, RZ ;  /* 0xffffffd79a057810 */ /* 0x000fe20007ffe0ff */
[CC--:B------:R-:W-:Y:S01]  /*16c00*/  FFMA.FTZ R238, -R0.reuse, R3.reuse, R238 ;  /* 0x0000000300ee7223 */ /* 0x0c0fe200000101ee */
[----:B------:R-:W-:Y:S01]  /*16c10*/  FFMA.FTZ R242, -R0, R3, R242 ;  /* 0x0000000300f27223 */ /* 0x000fe200000101f2 */
[----:B------:R-:W-:Y:S02]  /*16c20*/  I2FP.F32.S32 R2, R2 ;  /* 0x0000000200027245 */ /* 0x000fe40000201400 */
[----:B------:R-:W-:Y:S02]  /*16c30*/  IABS R5, R5 ;  /* 0x0000000500057213 */ /* 0x000fe40000000000 */
[----:B------:R-:W-:Y:S01]  /*16c40*/  IADD3 R3, PT, PT, R154, -0x21, RZ ;  /* 0xffffffdf9a037810 */ /* 0x000fe20007ffe0ff */
[-C--:B------:R-:W-:Y:S01]  /*16c50*/  FFMA.FTZ R8, -R0, R2.reuse, R9 ;  /* 0x0000000200087223 */ /* 0x080fe20000010109 */
[----:B------:R-:W-:Y:S01]  /*16c60*/  IADD3 R7, PT, PT, R154, -0x28, RZ ;  /* 0xffffffd89a077810 */ /* 0x000fe20007ffe0ff */
[C---:B------:R-:W-:Y:S01]  /*16c70*/  FFMA.FTZ R246, -R0.reuse, R2, R246 ;  /* 0x0000000200f67223 */ /* 0x040fe200000101f6 */
[----:B------:R-:W-:Y:S01]  /*16c80*/  I2FP.F32.S32 R5, R5 ;  /* 0x0000000500057245 */ /* 0x000fe20000201400 */
[----:B------:R-:W-:Y:S01]  /*16c90*/  LDSM.16.MT88.4 R64, [R123+0xd000] ;  /* 0x00d000007b40783b */ /* 0x000fe20000004200 */
[----:B------:R-:W-:Y:S02]  /*16ca0*/  IABS R3, R3 ;  /* 0x0000000300037213 */ /* 0x000fe40000000000 */
[----:B------:R-:W-:Y:S01]  /*16cb0*/  IABS R7, R7 ;  /* 0x0000000700077213 */ /* 0x000fe20000000000 */
[-C--:B------:R-:W-:Y:S01]  /*16cc0*/  FFMA.FTZ R222, -R0, R5.reuse, R222 ;  /* 0x0000000500de7223 */ /* 0x080fe200000101de */
[----:B------:R-:W-:Y:S01]  /*16cd0*/  IADD3 R2, PT, PT, R154, -0x30, RZ ;  /* 0xffffffd09a027810 */ /* 0x000fe20007ffe0ff */
[C---:B------:R-:W-:Y:S01]  /*16ce0*/  FFMA.FTZ R226, -R0.reuse, R5, R226 ;  /* 0x0000000500e27223 */ /* 0x040fe200000101e2 */
[----:B------:R-:W-:Y:S02]  /*16cf0*/  I2FP.F32.S32 R3, R3 ;  /* 0x0000000300037245 */ /* 0x000fe40000201400 */
[----:B------:R-:W-:Y:S02]  /*16d00*/  I2FP.F32.S32 R7, R7 ;  /* 0x0000000700077245 */ /* 0x000fe40000201400 */
[----:B------:R-:W-:Y:S01]  /*16d10*/  IABS R2, R2 ;  /* 0x0000000200027213 */ /* 0x000fe20000000000 */
[-C--:B------:R-:W-:Y:S01]  /*16d20*/  FFMA.FTZ R234, -R0, R3.reuse, R234 ;  /* 0x0000000300ea7223 */ /* 0x080fe200000101ea */
[----:B------:R-:W-:Y:S01]  /*16d30*/  IADD3 R5, PT, PT, R154, -0x40, RZ ;  /* 0xffffffc09a057810 */ /* 0x000fe20007ffe0ff */
[C---:B------:R-:W-:Y:S01]  /*16d40*/  FFMA.FTZ R230, -R0.reuse, R3, R230 ;  /* 0x0000000300e67223 */ /* 0x040fe200000101e6 */
[CC--:B------:R-:W-:Y:S01]  /*16d50*/  FFMA.FTZ R224, -R0.reuse, R7.reuse, R224 ;  /* 0x0000000700e07223 */ /* 0x0c0fe200000101e0 */
[----:B------:R-:W-:Y:S01]  /*16d60*/  FFMA.FTZ R228, -R0, R7, R228 ;  /* 0x0000000700e47223 */ /* 0x000fe200000101e4 */
[----:B------:R-:W-:Y:S02]  /*16d70*/  I2FP.F32.S32 R3, R2 ;  /* 0x0000000200037245 */ /* 0x000fe40000201400 */
[----:B------:R-:W-:Y:S02]  /*16d80*/  IADD3 R9, PT, PT, R154, -0x20, RZ ;  /* 0xffffffe09a097810 */ /* 0x000fe40007ffe0ff */
[----:B------:R-:W-:Y:S01]  /*16d90*/  IABS R5, R5 ;  /* 0x0000000500057213 */ /* 0x000fe20000000000 */
[-C--:B------:R-:W-:Y:S01]  /*16da0*/  FFMA.FTZ R220, -R0, R3.reuse, R220 ;  /* 0x0000000300dc7223 */ /* 0x080fe200000101dc */
[----:B------:R-:W-:Y:S01]  /*16db0*/  IADD3 R7, PT, PT, R154, -0x39, RZ ;  /* 0xffffffc79a077810 */ /* 0x000fe20007ffe0ff */
[----:B------:R-:W-:Y:S01]  /*16dc0*/  FFMA.FTZ R216, -R0, R3, R216 ;  /* 0x0000000300d87223 */ /* 0x000fe200000101d8 */
[----:B------:R-:W-:Y:S02]  /*16dd0*/  IABS R9, R9 ;  /* 0x0000000900097213 */ /* 0x000fe40000000000 */
[----:B------:R-:W-:Y:S02]  /*16de0*/  I2FP.F32.S32 R5, R5 ;  /* 0x0000000500057245 */ /* 0x000fe40000201400 */
[----:B------:R-:W-:Y:S02]  /*16df0*/  IABS R7, R7 ;  /* 0x0000000700077213 */ /* 0x000fe40000000000 */
[----:B------:R-:W-:Y:S01]  /*16e00*/  IADD3 R3, PT, PT, R154, -0x38, RZ ;  /* 0xffffffc89a037810 */ /* 0x000fe20007ffe0ff */
[C---:B------:R-:W-:Y:S01]  /*16e10*/  FFMA.FTZ R202, -R0.reuse, R5, R202 ;  /* 0x0000000500ca7223 */ /* 0x040fe200000101ca */
[----:B------:R-:W-:Y:S01]  /*16e20*/  I2FP.F32.S32 R9, R9 ;  /* 0x0000000900097245 */ /* 0x000fe20000201400 */
[C---:B------:R-:W-:Y:S01]  /*16e30*/  FFMA.FTZ R196, -R0.reuse, R5, R196 ;  /* 0x0000000500c47223 */ /* 0x040fe200000101c4 */
[----:B------:R-:W-:Y:S02]  /*16e40*/  I2FP.F32.S32 R7, R7 ;  /* 0x0000000700077245 */ /* 0x000fe40000201400 */
[----:B------:R-:W-:Y:S01]  /*16e50*/  IABS R3, R3 ;  /* 0x0000000300037213 */ /* 0x000fe20000000000 */
[-C--:B------:R-:W-:Y:S01]  /*16e60*/  FFMA.FTZ R236, -R0, R9.reuse, R236 ;  /* 0x0000000900ec7223 */ /* 0x080fe200000101ec */
[----:B------:R-:W-:Y:S01]  /*16e70*/  IADD3 R5, PT, PT, R154, -0x51, RZ ;  /* 0xffffffaf9a057810 */ /* 0x000fe20007ffe0ff */
[----:B------:R-:W-:Y:S01]  /*16e80*/  FFMA.FTZ R232, -R0, R9, R232 ;  /* 0x0000000900e87223 */ /* 0x000fe200000101e8 */
        /* <DEDUP_REMOVED lines=9> */
[----:B------:R-:W-:Y:S02]  /*16f20*/  IABS R2, R2 ;  /* 0x0000000200027213 */ /* 0x000fe40000000000 */
[----:B------:R-:W-:Y:S02]  /*16f30*/  I2FP.F32.S32 R5, R5 ;  /* 0x0000000500057245 */ /* 0x000fe40000201400 */
[----:B------:R-:W-:Y:S02]  /*16f40*/  IABS R9, R9 ;  /* 0x0000000900097213 */ /* 0x000fe40000000000 */
[----:B------:R-:W-:Y:S01]  /*16f50*/  IABS R7, R7 ;  /* 0x0000000700077213 */ /* 0x000fe20000000000 */
[CC--:B------:R-:W-:Y:S01]  /*16f60*/  FFMA.FTZ R182, -R0.reuse, R5.reuse, R182 ;  /* 0x0000000500b67223 */ /* 0x0c0fe200000101b6 */
[----:B------:R-:W-:Y:S01]  /*16f70*/  I2FP.F32.S32 R3, R2 ;  /* 0x0000000200037245 */ /* 0x000fe20000201400 */
[----:B------:R-:W-:Y:S01]  /*16f80*/  FFMA.FTZ R178, -R0, R5, R178 ;  /* 0x0000000500b27223 */ /* 0x000fe200000101b2 */
[----:B------:R-:W-:Y:S02]  /*16f90*/  IADD3 R4, PT, PT, R154, -0x1, RZ ;  /* 0xffffffff9a047810 */ /* 0x000fe40007ffe0ff */
[----:B------:R-:W-:Y:S01]  /*16fa0*/  I2FP.F32.S32 R9, R9 ;  /* 0x0000000900097245 */ /* 0x000fe20000201400 */
[C---:B------:R-:W-:Y:S01]  /*16fb0*/  FFMA.FTZ R200, -R0.reuse, R3, R200 ;  /* 0x0000000300c87223 */ /* 0x040fe200000101c8 */
[----:B------:R-:W-:Y:S01]  /*16fc0*/  I2FP.F32.S32 R7, R7 ;  /* 0x0000000700077245 */ /* 0x000fe20000201400 */
[----:B------:R-:W-:Y:S01]  /*16fd0*/  FFMA.FTZ R192, -R0, R3, R192 ;  /* 0x0000000300c07223 */ /* 0x000fe200000101c0 */
[----:B------:R-:W-:Y:S01]  /*16fe0*/  IADD3 R12, PT, PT, R154, -0x9, RZ ;  /* 0xfffffff79a0c7810 */ /* 0x000fe20007ffe0ff */
[CC--:B------:R-:W-:Y:S01]  /*16ff0*/  FFMA.FTZ R218, -R0.reuse, R9.reuse, R218 ;  /* 0x0000000900da7223 */ /* 0x0c0fe200000101da */
[----:B------:R-:W-:Y:S01]  /*17000*/  IABS R4, R4 ;  /* 0x0000000400047213 */ /* 0x000fe20000000000 */
[----:B------:R-:W-:Y:S01]  /*17010*/  FFMA.FTZ R212, -R0, R9, R212 ;  /* 0x0000000900d47223 */ /* 0x000fe200000101d4 */
[----:B------:R-:W-:Y:S01]  /*17020*/  IADD3 R5, PT, PT, R154, -0x68, RZ ;  /* 0xffffff989a057810 */ /* 0x000fe20007ffe0ff */
[-C--:B------:R-:W-:Y:S01]  /*17030*/  FFMA.FTZ R184, -R0, R7.reuse, R184 ;  /* 0x0000000700b87223 */ /* 0x080fe200000101b8 */
[----:B------:R-:W-:Y:S01]  /*17040*/  IADD3 R3, PT, PT, R154, -0x49, RZ ;  /* 0xffffffb79a037810 */ /* 0x000fe20007ffe0ff */
[----:B------:R-:W-:Y:S01]  /*17050*/  FFMA.FTZ R180, -R0, R7, R180 ;  /* 0x0000000700b47223 */ /* 0x000fe200000101b4 */
[----:B------:R-:W-:Y:S02]  /*17060*/  IABS R12, R12 ;  /* 0x0000000c000c7213 */ /* 0x000fe40000000000 */
[----:B------:R-:W-:Y:S02]  /*17070*/  I2FP.F32.S32 R4, R4 ;  /* 0x0000000400047245 */ /* 0x000fe40000201400 */
[----:B------:R-:W-:Y:S02]  /*17080*/  IABS R5, R5 ;  /* 0x0000000500057213 */ /* 0x000fe40000000000 */
[----:B------:R-:W-:Y:S01]  /*17090*/  IADD3 R9, PT, PT, R154, -0x48, RZ ;  /* 0xffffffb89a097810 */ /* 0x000fe20007ffe0ff */
        /* <DEDUP_REMOVED lines=9> */
[----:B------:R-:W-:Y:S01]  /*17130*/  IABS R7, R7 ;  /* 0x0000000700077213 */ /* 0x000fe20000000000 */
[C---:B------:R-:W-:Y:S01]  /*17140*/  FFMA.FTZ R131, -R0.reuse, R5, R131 ;  /* 0x0000000500837223 */ /* 0x040fe20000010183 */
[----:B------:R-:W-:Y:S01]  /*17150*/  I2FP.F32.S32 R3, R3 ;  /* 0x0000000300037245 */ /* 0x000fe20000201400 */
[C---:B------:R-:W-:Y:S01]  /*17160*/  FFMA.FTZ R164, -R0.reuse, R5, R164 ;  /* 0x0000000500a47223 */ /* 0x040fe200000101a4 */
[----:B------:R-:W-:Y:S02]  /*17170*/  I2FP.F32.S32 R9, R9 ;  /* 0x0000000900097245 */ /* 0x000fe40000201400 */
[----:B------:R-:W-:Y:S01]  /*17180*/  IABS R2, R2 ;  /* 0x0000000200027213 */ /* 0x000fe20000000000 */
[C---:B------:R-:W-:Y:S01]  /*17190*/  FFMA.FTZ R186, -R0.reuse, R3, R186 ;  /* 0x0000000300ba7223 */ /* 0x040fe200000101ba */
[----:B------:R-:W-:Y:S01]  /*171a0*/  I2FP.F32.S32 R7, R7 ;  /* 0x0000000700077245 */ /* 0x000fe20000201400 */
[C---:B------:R-:W-:Y:S01]  /*171b0*/  FFMA.FTZ R188, -R0.reuse, R3, R188 ;  /* 0x0000000300bc7223 */ /* 0x040fe200000101bc */
[----:B------:R-:W-:Y:S01]  /*171c0*/  FMNMX3.FTZ R5, R119, R169, R171, !PT ;  /* 0x000000a977057276 */ /* 0x000fe200078100ab */
[CC--:B------:R-:W-:Y:S01]  /*171d0*/  FFMA.FTZ R194, -R0.reuse, R9.reuse, R194 ;  /* 0x0000000900c27223 */ /* 0x0c0fe200000101c2 */
[----:B------:R-:W-:Y:S01]  /*171e0*/  I2FP.F32.S32 R3, R2 ;  /* 0x0000000200037245 */ /* 0x000fe20000201400 */
[C---:B------:R-:W-:Y:S01]  /*171f0*/  FFMA.FTZ R190, -R0.reuse, R9, R190 ;  /* 0x0000000900be7223 */ /* 0x040fe200000101be */
[CC--:B------:R-:W-:Y:S01]  /*17200*/  FFMA.FTZ R166, -R0.reuse, R7.reuse, R166 ;  /* 0x0000000700a67223 */ /* 0x0c0fe200000101a6 */
[C---:B------:R-:W-:Y:S01]  /*17210*/  FFMA.FTZ R163, -R0.reuse, R7, R163 ;  /* 0x0000000700a37223 */ /* 0x040fe200000101a3 */
[----:B------:R-:W-:Y:S01]  /*17220*/  FMNMX3.FTZ R5, R5, R175, R12, !PT ;  /* 0x000000af05057276 */ /* 0x000fe2000781000c */
[-C--:B------:R-:W-:Y:S01]  /*17230*/  FFMA.FTZ R172, -R0, R3.reuse, R172 ;  /* 0x0000000300ac7223 */ /* 0x080fe200000101ac */
[----:B------:R-:W-:Y:S01]  /*17240*/  IADD3 R9, PT, PT, R154, -0x59, RZ ;  /* 0xffffffa79a097810 */ /* 0x000fe20007ffe0ff */
[----:B------:R-:W-:Y:S01]  /*17250*/  FFMA.FTZ R176, -R0, R3, R176 ;  /* 0x0000000300b07223 */ /* 0x000fe200000101b0 */
[----:B------:R-:W-:Y:S02]  /*17260*/  FMNMX3.FTZ R7, R122, R10, R4, !PT ;  /* 0x0000000a7a077276 */ /* 0x000fe40007810004 */
        /* <DEDUP_REMOVED lines=10> */
[----:B------:R-:W-:Y:S02]  /*17310*/  IADD3 R2, PT, PT, R154, -0x69, RZ ;  /* 0xffffff979a027810 */ /* 0x000fe40007ffe0ff */
[----:B------:R-:W-:Y:S02]  /*17320*/  I2FP.F32.S32 R3, R3 ;  /* 0x0000000300037245 */ /* 0x000fe40000201400 */
[----:B------:R-:W-:Y:S02]  /*17330*/  FMNMX3.FTZ R5, R5, R232, R230, !PT ;  /* 0x000000e805057276 */ /* 0x000fe400078100e6 */
[----:B------:R-:W-:Y:S01]  /*17340*/  FMNMX3.FTZ R7, R7, R236, R234, !PT ;  /* 0x000000ec07077276 */ /* 0x000fe200078100ea */
[CC--:B------:R-:W-:Y:S01]  /*17350*/  FFMA.FTZ R168, -R0.reuse, R3.reuse, R168 ;  /* 0x0000000300a87223 */ /* 0x0c0fe200000101a8 */
[----:B------:R-:W-:Y:S01]  /*17360*/  IABS R2, R2 ;  /* 0x0000000200027213 */ /* 0x000fe20000000000 */
[----:B------:R-:W-:Y:S01]  /*17370*/  FFMA.FTZ R165, -R0, R3, R165 ;  /* 0x0000000300a57223 */ /* 0x000fe200000101a5 */
        /* <DEDUP_REMOVED lines=10> */
[----:B------:R-:W-:Y:S02]  /*17420*/  IADD3 R3, PT, PT, R154, -0x78, RZ ;  /* 0xffffff889a037810 */ /* 0x000fe40007ffe0ff */
[----:B------:R-:W-:Y:S01]  /*17430*/  FMNMX3.FTZ R5, R5, R210, R208, !PT ;  /* 0x000000d205057276 */ /* 0x000fe200078100d0 */
[CC--:B------:R-:W-:Y:S01]  /*17440*/  FFMA.FTZ R56, -R0.reuse, R9.reuse, R56 ;  /* 0x0000000900387223 */ /* 0x0c0fe20000010138 */
[----:B------:R-:W-:Y:S01]  /*17450*/  FMNMX3.FTZ R7, R7, R206, R204, !PT ;  /* 0x000000ce07077276 */ /* 0x000fe200078100cc */
[----:B------:R-:W-:Y:S01]  /*17460*/  FFMA.FTZ R128, -R0, R9, R128 ;  /* 0x0000000900807223 */ /* 0x000fe20000010180 */
        /* <DEDUP_REMOVED lines=13> */
[-C--:B------:R-:W-:Y:S01]  /*17540*/  FFMA.FTZ R55, -R0, R2.reuse, R55 ;  /* 0x0000000200377223 */ /* 0x080fe20000010137 */
        /* <DEDUP_REMOVED lines=27> */
[----:B------:R-:W-:Y:S05]  /*17700*/  IADD3 R154, PT, PT, R154, 0x80, RZ ;  /* 0x000000809a9a7810 */ /* 0x000fea0007ffe0ff */
[----:B------:R-:W1:Y:S02]  /*17710*/  SHFL.BFLY PT, R3, R16, 0x2, 0x1f ;  /* 0x0c401f0010037f89 */ /* 0x000e6400000e0000 */
[----:B-1----:R-:W-:Y:S02]  /*17720*/  FMNMX.FTZ R14, R16, R3, !PT ;  /* 0x00000003100e7209 */ /* 0x002fe40007810000 */
[----:B------:R-:W-:Y:S04]  /*17730*/  FMNMX.FTZ R9, R11, R2, !PT ;  /* 0x000000020b097209 */ /* 0x000fe80007810000 */
[----:B------:R-:W-:Y:S08]  /*17740*/  LDSM.16.MT88.4 R16, [R133+0x9000] ;  /* 0x009000008510783b */ /* 0x000ff00000004200 */
[----:B------:R-:W1:Y:S08]  /*17750*/  SHFL.BFLY PT, R2, R9, 0x1, 0x1f ;  /* 0x0c201f0009027f89 */ /* 0x000e7000000e0000 */
[----:B------:R-:W2:Y:S01]  /*17760*/  SHFL.BFLY PT, R3, R14, 0x1, 0x1f ;  /* 0x0c201f000e037f89 */ /* 0x000ea200000e0000 */
[----:B-1----:R-:W-:Y:S02]  /*17770*/  FMNMX.FTZ R2, R9, R2, !PT ;  /* 0x0000000209027209 */ /* 0x002fe40007810000 */
[----:B--2---:R-:W-:Y:S03]  /*17780*/  FMNMX.FTZ R3, R14, R3, !PT ;  /* 0x000000030e037209 */ /* 0x004fe60007810000 */
[----:B---3--:R-:W-:Y:S01]  /*17790*/  FMUL.FTZ R167, R52, R2 ;  /* 0x0000000234a77220 */ /* 0x008fe20000410000 */
[C---:B------:R-:W-:Y:S01]  /*177a0*/  FSETP.NEU.FTZ.AND P0, PT, R2.reuse, -INF , PT ;  /* 0xff8000000200780b */ /* 0x040fe20003f1d000 */
[----:B------:R-:W-:Y:S01]  /*177b0*/  FADD.FTZ R5, -R2, R119 ;  /* 0x0000007702057221 */ /* 0x000fe20000010100 */
[C---:B------:R-:W-:Y:S02]  /*177c0*/  FMUL.FTZ R119, R52.reuse, R3 ;  /* 0x0000000334777220 */ /* 0x040fe40000410000 */
[----:B------:R-:W-:Y:S01]  /*177d0*/  FSEL R167, R167, RZ, P0 ;  /* 0x000000ffa7a77208 */ /* 0x000fe20000000000 */
[C---:B------:R-:W-:Y:S01]  /*177e0*/  FADD.FTZ R7, -R3.reuse, R122 ;  /* 0x0000007a03077221 */ /* 0x040fe20000010100 */
[----:B------:R-:W-:Y:S01]  /*177f0*/  FSETP.NEU.FTZ.AND P0, PT, R3, -INF , PT ;  /* 0xff8000000300780b */ /* 0x000fe20003f1d000 */
[C---:B------:R-:W-:Y:S02]  /*17800*/  FMUL.FTZ R57, R52.reuse, R5 ;  /* 0x0000000534397220 */ /* 0x040fe40000410000 */
[-CC-:B------:R-:W-:Y:S01]  /*17810*/  FFMA.FTZ R173, R171, R52.reuse, -R167.reuse ;  /* 0x00000034abad7223 */ /* 0x180fe200000108a7 */
[----:B------:R-:W-:Y:S01]  /*17820*/  FSEL R119, R119, RZ, P0 ;  /* 0x000000ff77777208 */ /* 0x000fe20000000000 */
[-CC-:B------:R-:W-:Y:S01]  /*17830*/  FFMA.FTZ R214, R169, R52.reuse, -R167.reuse ;  /* 0x00000034a9d67223 */ /* 0x180fe200000108a7 */
[-CC-:B------:R-:W-:Y:S01]  /*17840*/  FFMA.FTZ R171, R175, R52.reuse, -R167.reuse ;  /* 0x00000034afab7223 */ /* 0x180fe200000108a7 */
[----:B------:R-:W-:Y:S01]  /*17850*/  FMUL.FTZ R58, R52, R7 ;  /* 0x00000007343a7220 */ /* 0x000fe20000410000 */
[-C--:B------:R-:W-:Y:S01]  /*17860*/  FFMA.FTZ R122, R12, R52.reuse, -R167 ;  /* 0x000000340c7a7223 */ /* 0x080fe200000108a7 */
[-CC-:B------:R-:W-:Y:S01]  /*17870*/  FFMA.FTZ R177, R10, R52.reuse, -R119.reuse ;  /* 0x000000340ab17223 */ /* 0x180fe20000010877 */
[-CC-:B------:R-:W-:Y:S01]  /*17880*/  FFMA.FTZ R169, R8, R52.reuse, -R119.reuse ;  /* 0x0000003408a97223 */ /* 0x180fe20000010877 */
[-CC-:B------:R-:W-:Y:S01]  /*17890*/  FFMA.FTZ R175, R4, R52.reuse, -R119.reuse ;  /* 0x0000003404af7223 */ /* 0x180fe20000010877 */
[-C--:B------:R-:W-:Y:S01]  /*178a0*/  FFMA.FTZ R198, R6, R52.reuse, -R119 ;  /* 0x0000003406c67223 */ /* 0x080fe20000010877 */
[----:B------:R-:W1:Y:S01]  /*178b0*/  MUFU.EX2 R57, R57 ;  /* 0x0000003900397308 */ /* 0x000e620000000800 */
[-C--:B------:R-:W-:Y:S01]  /*178c0*/  FFMA.FTZ R188, R188, R52.reuse, -R167 ;  /* 0x00000034bcbc7223 */ /* 0x080fe200000108a7 */
[-CC-:B------:R-:W-:Y:S01]  /*178d0*/  FFMA.FTZ R186, R186, R52.reuse, -R119.reuse ;  /* 0x00000034baba7223 */ /* 0x180fe20000010877 */
[-C--:B------:R-:W-:Y:S01]  /*178e0*/  FFMA.FTZ R182, R182, R52.reuse, -R119 ;  /* 0x00000034b6b67223 */ /* 0x080fe20000010877 */
[-CC-:B------:R-:W-:Y:S01]  /*178f0*/  FFMA.FTZ R178, R178, R52.reuse, -R167.reuse ;  /* 0x00000034b2b27223 */ /* 0x180fe200000108a7 */
[-C--:B------:R-:W-:Y:S01]  /*17900*/  FFMA.FTZ R176, R176, R52.reuse, -R167 ;  /* 0x00000034b0b07223 */ /* 0x080fe200000108a7 */
[-CC-:B------:R-:W-:Y:S01]  /*17910*/  FFMA.FTZ R172, R172, R52.reuse, -R119.reuse ;  /* 0x00000034acac7223 */ /* 0x180fe20000010877 */
[-C--:B------:R-:W-:Y:S03]  /*17920*/  FFMA.FTZ R179, R170, R52.reuse, -R119 ;  /* 0x00000034aab37223 */ /* 0x080fe60000010877 */
[----:B------:R-:W2:Y:S01]  /*17930*/  MUFU.EX2 R58, R58 ;  /* 0x0000003a003a7308 */ /* 0x000ea20000000800 */
[-C--:B------:R-:W-:Y:S01]  /*17940*/  FFMA.FTZ R170, R59, R52.reuse, -R167 ;  /* 0x000000343baa7223 */ /* 0x080fe200000108a7 */
[-CC-:B------:R-:W-:Y:S01]  /*17950*/  FFMA.FTZ R168, R168, R52.reuse, -R119.reuse ;  /* 0x00000034a8a87223 */ /* 0x180fe20000010877 */
[-C--:B------:R-:W-:Y:S01]  /*17960*/  FFMA.FTZ R181, R166, R52.reuse, -R119 ;  /* 0x00000034a6b57223 */ /* 0x080fe20000010877 */
[-CC-:B------:R-:W-:Y:S01]  /*17970*/  FFMA.FTZ R165, R165, R52.reuse, -R167.reuse ;  /* 0x00000034a5a57223 */ /* 0x180fe200000108a7 */
[-CC-:B------:R-:W-:Y:S01]  /*17980*/  FFMA.FTZ R166, R163, R52.reuse, -R167.reuse ;  /* 0x00000034a3a67223 */ /* 0x180fe200000108a7 */
[-C--:B------:R-:W-:Y:S01]  /*17990*/  FFMA.FTZ R163, R131, R52.reuse, -R167 ;  /* 0x0000003483a37223 */ /* 0x080fe200000108a7 */
[--C-:B------:R-:W-:Y:S03]  /*179a0*/  FFMA.FTZ R164, R164, R52, -R119.reuse ;  /* 0x00000034a4a47223 */ /* 0x100fe60000010877 */
        /* <DEDUP_REMOVED lines=28> */
[C---:B------:R-:W-:Y:S01]  /*17b70*/  FMUL.FTZ R37, R58.reuse, R81 ;  /* 0x000000513a257220 */ /* 0x040fe20000410000 */
[C---:B------:R-:W-:Y:S01]  /*17b80*/  FMUL.FTZ R46, R57.reuse, R74 ;  /* 0x0000004a392e7220 */ /* 0x040fe20000410000 */
[----:B------:R-:W-:Y:S01]  /*17b90*/  FMUL.FTZ R47, R57, R75 ;  /* 0x0000004b392f7220 */ /* 0x000fe20000410000 */
[C---:B------:R-:W-:Y:S03]  /*17ba0*/  FMUL.FTZ R44, R58.reuse, R72 ;  /* 0x000000483a2c7220 */ /* 0x040fe60000410000 */
[----:B------:R-:W-:Y:S01]  /*17bb0*/  MUFU.EX2 R177, R177 ;  /* 0x000000b100b17308 */ /* 0x000fe20000000800 */
[----:B------:R-:W-:Y:S01]  /*17bc0*/  FMUL.FTZ R45, R58, R73 ;  /* 0x000000493a2d7220 */ /* 0x000fe20000410000 */
[-C--:B------:R-:W-:Y:S01]  /*17bd0*/  FFMA.FTZ R82, R234, R52.reuse, -R119 ;  /* 0x00000034ea527223 */ /* 0x080fe20000010877 */
[-CC-:B------:R-:W-:Y:S01]  /*17be0*/  FFMA.FTZ R81, R228, R52.reuse, -R167.reuse ;  /* 0x00000034e4517223 */ /* 0x180fe200000108a7 */
[-C--:B------:R-:W-:Y:S01]  /*17bf0*/  FFMA.FTZ R80, R226, R52.reuse, -R167 ;  /* 0x00000034e2507223 */ /* 0x080fe200000108a7 */
[-C--:B------:R-:W-:Y:S01]  /*17c00*/  FFMA.FTZ R83, R218, R52.reuse, -R119 ;  /* 0x00000034da537223 */ /* 0x080fe20000010877 */
[----:B------:R-:W-:Y:S01]  /*17c10*/  LDSM.16.MT88.4 R72, [R123+0xa000] ;  /* 0x00a000007b48783b */ /* 0x000fe20000004200 */
[-CC-:B------:R-:W-:Y:S03]  /*17c20*/  FFMA.FTZ R104, R56, R52.reuse, -R167.reuse ;  /* 0x0000003438687223 */ /* 0x180fe600000108a7 */
[----:B------:R-:W1:Y:S01]  /*17c30*/  MUFU.EX2 R175, R175 ;  /* 0x000000af00af7308 */ /* 0x000e620000000800 */
[----:B--2---:R-:W-:Y:S01]  /*17c40*/  F2FP.F16.F32.PACK_AB R63, R122, R171 ;  /* 0x000000ab7a3f723e */ /* 0x004fe200000000ff */
[-CC-:B------:R-:W-:Y:S01]  /*17c50*/  FFMA.FTZ R98, R216, R52.reuse, -R167.reuse ;  /* 0x00000034d8627223 */ /* 0x180fe200000108a7 */
[-CC-:B------:R-:W-:Y:S01]  /*17c60*/  FFMA.FTZ R97, R212, R52.reuse, -R167.reuse ;  /* 0x00000034d4617223 */ /* 0x180fe200000108a7 */
        /* <DEDUP_REMOVED lines=11> */
[-CC-:B------:R-:W-:Y:S03]  /*17d20*/  FFMA.FTZ R124, R124, R52.reuse, -R119.reuse ;  /* 0x000000347c7c7223 */ /* 0x180fe60000010877 */
[----:B------:R-:W2:Y:S01]  /*17d30*/  MUFU.EX2 R169, R169 ;  /* 0x000000a900a97308 */ /* 0x000ea20000000800 */
[----:B-1----:R-:W-:Y:S01]  /*17d40*/  F2FP.F16.F32.PACK_AB R60, R175, R177 ;  /* 0x000000b1af3c723e */ /* 0x002fe200000000ff */
[----:B------:R-:W-:Y:S01]  /*17d50*/  FFMA.FTZ R126, R126, R52, -R119 ;  /* 0x000000347e7e7223 */ /* 0x000fe20000010877 */
[----:B------:R-:W-:Y:S01]  /*17d60*/  FFMA.FTZ R214, R57, R162, R214 ;  /* 0x000000a239d67223 */ /* 0x000fe200000100d6 */
[-C--:B------:R-:W-:Y:S01]  /*17d70*/  FFMA.FTZ R162, R196, R52.reuse, -R167 ;  /* 0x00000034c4a27223 */ /* 0x080fe200000108a7 */
[----:B------:R-:W-:Y:S01]  /*17d80*/  FFMA.FTZ R177, R58, R161, R177 ;  /* 0x000000a13ab17223 */ /* 0x000fe200000100b1 */
[-CC-:B------:R-:W-:Y:S01]  /*17d90*/  FFMA.FTZ R161, R190, R52.reuse, -R167.reuse ;  /* 0x00000034bea17223 */ /* 0x180fe200000108a7 */
[----:B------:R-:W-:Y:S03]  /*17da0*/  FADD.FTZ R214, R173, R214 ;  /* 0x000000d6add67221 */ /* 0x000fe60000010000 */
[----:B------:R-:W-:Y:S01]  /*17db0*/  MUFU.EX2 R82, R82 ;  /* 0x0000005200527308 */ /* 0x000fe20000000800 */
[-C--:B------:R-:W-:Y:S01]  /*17dc0*/  FFMA.FTZ R173, R192, R52.reuse, -R167 ;  /* 0x00000034c0ad7223 */ /* 0x080fe200000108a7 */
[----:B------:R-:W-:Y:S01]  /*17dd0*/  FADD.FTZ R177, R175, R177 ;  /* 0x000000b1afb17221 */ /* 0x000fe20000010000 */
[----:B------:R-:W-:Y:S01]  /*17de0*/  FFMA.FTZ R175, R194, R52, -R119 ;  /* 0x00000034c2af7223 */ /* 0x000fe20000010877 */
[----:B------:R-:W-:Y:S06]  /*17df0*/  ISETP.GT.AND P0, PT, R148, R137, PT ;  /* 0x000000899400720c */ /* 0x000fec0003f04270 */
[----:B------:R-:W-:Y:S01]  /*17e00*/  MUFU.EX2 R81, R81 ;  /* 0x0000005100517308 */ /* 0x000fe20000000800 */
[----:B--2---:R-:W-:Y:S01]  /*17e10*/  F2FP.F16.F32.PACK_AB R62, R169, R198 ;  /* 0x000000c6a93e723e */ /* 0x004fe200000000ff */
[----:B------:R-:W-:Y:S01]  /*17e20*/  FADD.FTZ R198, R198, R177 ;  /* 0x000000b1c6c67221 */ /* 0x000fe20000010000 */
[----:B------:R-:W-:Y:S05]  /*17e30*/  FFMA.FTZ R177, R174, R52, -R167 ;  /* 0x00000034aeb17223 */ /* 0x000fea00000108a7 */
[C---:B------:R-:W-:Y:S02]  /*17e40*/  HMMA.16816.F32 R4, R60.reuse, R16, R4 ;  /* 0x000000103c04723c */ /* 0x040fe40000001804 */
[----:B------:R-:W-:Y:S03]  /*17e50*/  MUFU.EX2 R83, R83 ;  /* 0x0000005300537308 */ /* 0x000fe60000000800 */
[C---:B------:R-:W-:Y:S01]  /*17e60*/  FMUL.FTZ R16, R58.reuse, R100 ;  /* 0x000000643a107220 */ /* 0x040fe20000410000 */
[C---:B------:R-:W-:Y:S02]  /*17e70*/  FMUL.FTZ R17, R58.reuse, R101 ;  /* 0x000000653a117220 */ /* 0x040fe40000410000 */
[C---:B------:R-:W-:Y:S04]  /*17e80*/  HMMA.16816.F32 R8, R60.reuse, R18, R8 ;  /* 0x000000123c08723c */ /* 0x040fe80000001808 */
[----:B------:R-:W-:Y:S01]  /*17e90*/  MUFU.EX2 R88, R88 ;  /* 0x0000005800587308 */ /* 0x000fe20000000800 */
[C---:B------:R-:W-:Y:S01]  /*17ea0*/  FMUL.FTZ R18, R57.reuse, R102 ;  /* 0x0000006639127220 */ /* 0x040fe20000410000 */
[C---:B------:R-:W-:Y:S02]  /*17eb0*/  FMUL.FTZ R19, R57.reuse, R103 ;  /* 0x0000006739137220 */ /* 0x040fe40000410000 */
[----:B------:R-:W-:Y:S01]  /*17ec0*/  LDSM.16.MT88.4 R100, [R123+0xac00] ;  /* 0x00ac00007b64783b */ /* 0x000fe20000004200 */
[C---:B------:R-:W-:Y:S05]  /*17ed0*/  HMMA.16816.F32 R12, R60.reuse, R24, R12 ;  /* 0x000000183c0c723c */ /* 0x040fea000000180c */
[----:B------:R-:W-:Y:S01]  /*17ee0*/  MUFU.EX2 R99, R99 ;  /* 0x0000006300637308 */ /* 0x000fe20000000800 */
[----:B------:R-:W-:Y:S01]  /*17ef0*/  FMUL.FTZ R24, R58, R92 ;  /* 0x0000005c3a187220 */ /* 0x000fe20000410000 */
[-C--:B------:R-:W-:Y:S01]  /*17f00*/  FFMA.FTZ R92, R224, R52.reuse, -R119 ;  /* 0x00000034e05c7223 */ /* 0x080fe20000010877 */
[----:B------:R-:W-:Y:S01]  /*17f10*/  FMUL.FTZ R25, R58, R93 ;  /* 0x0000005d3a197220 */ /* 0x000fe20000410000 */
[----:B------:R-:W-:Y:S01]  /*17f20*/  FFMA.FTZ R93, R248, R52, -R167 ;  /* 0x00000034f85d7223 */ /* 0x000fe200000108a7 */
[C---:B------:R-:W-:Y:S05]  /*17f30*/  HMMA.16816.F32 R16, R60.reuse, R26, R16 ;  /* 0x0000001a3c10723c */ /* 0x040fea0000001810 */
[----:B------:R-:W-:Y:S01]  /*17f40*/  MUFU.EX2 R162, R162 ;  /* 0x000000a200a27308 */ /* 0x000fe20000000800 */
[C---:B------:R-:W-:Y:S01]  /*17f50*/  FMUL.FTZ R26, R57.reuse, R94 ;  /* 0x0000005e391a7220 */ /* 0x040fe20000410000 */
[C---:B------:R-:W-:Y:S01]  /*17f60*/  FMUL.FTZ R27, R57.reuse, R95 ;  /* 0x0000005f391b7220 */ /* 0x040fe20000410000 */
[-CC-:B------:R-:W-:Y:S01]  /*17f70*/  FFMA.FTZ R95, R238, R52.reuse, -R119.reuse ;  /* 0x00000034ee5f7223 */ /* 0x180fe20000010877 */
[--C-:B------:R-:W-:Y:S01]  /*17f80*/  FFMA.FTZ R94, R240, R52, -R119.reuse ;  /* 0x00000034f05e7223 */ /* 0x100fe20000010877 */
[C---:B------:R-:W-:Y:S05]  /*17f90*/  HMMA.16816.F32 R20, R60.reuse, R32, R20 ;  /* 0x000000203c14723c */ /* 0x040fea0000001814 */
[----:B------:R-:W-:Y:S01]  /*17fa0*/  MUFU.EX2 R92, R92 ;  /* 0x0000005c005c7308 */ /* 0x000fe20000000800 */
[C---:B------:R-:W-:Y:S01]  /*17fb0*/  FMUL.FTZ R32, R58.reuse, R84 ;  /* 0x000000543a207220 */ /* 0x040fe20000410000 */
[----:B------:R-:W-:Y:S01]  /*17fc0*/  FMUL.FTZ R33, R58, R85 ;  /* 0x000000553a217220 */ /* 0x000fe20000410000 */
[-CC-:B------:R-:W-:Y:S01]  /*17fd0*/  FFMA.FTZ R85, R222, R52.reuse, -R119.reuse ;  /* 0x00000034de557223 */ /* 0x180fe20000010877 */
        /* <DEDUP_REMOVED lines=8> */
[----:B------:R-:W1:Y:S01]  /*18060*/  MUFU.EX2 R94, R94 ;  /* 0x0000005e005e7308 */ /* 0x000e620000000800 */
        /* <DEDUP_REMOVED lines=9> */
[----:B------:R-:W-:Y:S01]  /*18100*/  FFMA.FTZ R79, R244, R52, -R167 ;  /* 0x00000034f44f7223 */ /* 0x000fe200000108a7 */
[C---:B------:R-:W-:Y:S05]  /*18110*/  HMMA.16816.F32 R36, R60.reuse, R48, R36 ;  /* 0x000000303c24723c */ /* 0x040fea0000001824 */
[----:B------:R-:W-:Y:S01]  /*18120*/  MUFU.EX2 R76, R76 ;  /* 0x0000004c004c7308 */ /* 0x000fe20000000800 */
[C---:B------:R-:W-:Y:S01]  /*18130*/  FMUL.FTZ R48, R58.reuse, R68 ;  /* 0x000000443a307220 */ /* 0x040fe20000410000 */
[----:B------:R-:W-:Y:S01]  /*18140*/  FMUL.FTZ R49, R58, R69 ;  /* 0x000000453a317220 */ /* 0x000fe20000410000 */
[C---:B------:R-:W-:Y:S07]  /*18150*/  HMMA.16816.F32 R40, R60.reuse, R50, R40 ;  /* 0x000000323c28723c */ /* 0x040fee0000001828 */
[----:B------:R-:W2:Y:S01]  /*18160*/  MUFU.EX2 R77, R77 ;  /* 0x0000004d004d7308 */ /* 0x000ea20000000800 */
[C---:B------:R-:W-:Y:S01]  /*18170*/  FMUL.FTZ R50, R57.reuse, R70 ;  /* 0x0000004639327220 */ /* 0x040fe20000410000 */
[----:B------:R-:W-:Y:S01]  /*18180*/  FMUL.FTZ R51, R57, R71 ;  /* 0x0000004739337220 */ /* 0x000fe20000410000 */
[----:B------:R-:W-:Y:S01]  /*18190*/  FADD.FTZ R57, R171, R214 ;  /* 0x000000d6ab397221 */ /* 0x000fe20000010000 */
[----:B------:R-:W-:Y:S01]  /*181a0*/  LDSM.16.MT88.4 R68, [R123+0xdc00] ;  /* 0x00dc00007b44783b */ /* 0x000fe20000004200 */
[-C--:B------:R-:W-:Y:S01]  /*181b0*/  FFMA.FTZ R171, R184, R52.reuse, -R119 ;  /* 0x00000034b8ab7223 */ /* 0x080fe20000010877 */
[C---:B------:R-:W-:Y:S04]  /*181c0*/  HMMA.16816.F32 R44, R60.reuse, R64, R44 ;  /* 0x000000403c2c723c */ /* 0x040fe8000000182c */
[----:B------:R-:W-:Y:S01]  /*181d0*/  MUFU.EX2 R78, R78 ;  /* 0x0000004e004e7308 */ /* 0x000fe20000000800 */
[----:B------:R-:W-:Y:S01]  /*181e0*/  FADD.FTZ R58, R122, R57 ;  /* 0x000000397a3a7221 */ /* 0x000fe20000010000 */
[----:B------:R-:W-:Y:S01]  /*181f0*/  FADD.FTZ R57, R169, R198 ;  /* 0x000000c6a9397221 */ /* 0x000fe20000010000 */
[----:B------:R-:W-:Y:S01]  /*18200*/  FFMA.FTZ R169, R180, R52, -R167 ;  /* 0x00000034b4a97223 */ /* 0x000fe200000108a7 */
[----:B------:R-:W-:Y:S01]  /*18210*/  HMMA.16816.F32 R48, R60, R66, R48 ;  /* 0x000000423c30723c */ /* 0x000fe20000001830 */
[----:B------:R-:W3:Y:S05]  /*18220*/  LDSM.16.MT88.4 R64, [R133+0x9400] ;  /* 0x009400008540783b */ /* 0x000eea0000004200 */
[----:B------:R-:W4:Y:S01]  /*18230*/  MUFU.EX2 R79, R79 ;  /* 0x0000004f004f7308 */ /* 0x000f220000000800 */
[----:B-1----:R-:W-:Y:S02]  /*18240*/  F2FP.F16.F32.PACK_AB R60, R95, R94 ;  /* 0x0000005e5f3c723e */ /* 0x002fe400000000ff */
[----:B--2---:R-:W-:Y:S07]  /*18250*/  F2FP.F16.F32.PACK_AB R62, R82, R77 ;  /* 0x0000004d523e723e */ /* 0x004fee00000000ff */
[----:B------:R-:W1:Y:S10]  /*18260*/  MUFU.EX2 R93, R93 ;  /* 0x0000005d005d7308 */ /* 0x000e740000000800 */
[----:B------:R-:W-:Y:S01]  /*18270*/  MUFU.EX2 R86, R86 ;  /* 0x0000005600567308 */ /* 0x000fe20000000800 */
[----:B----4-:R-:W-:Y:S09]  /*18280*/  F2FP.F16.F32.PACK_AB R63, R76, R79 ;  /* 0x0000004f4c3f723e */ /* 0x010ff200000000ff */
[----:B------:R-:W-:Y:S01]  /*18290*/  MUFU.EX2 R85, R85 ;  /* 0x0000005500557308 */ /* 0x000fe20000000800 */
[----:B-1----:R-:W-:Y:S01]  /*182a0*/  F2FP.F16.F32.PACK_AB R61, R78, R93 ;  /* 0x0000005d4e3d723e */ /* 0x002fe200000000ff */
[----:B------:R-:W-:Y:S01]  /*182b0*/  FADD.FTZ R93, R93, R58 ;  /* 0x0000003a5d5d7221 */ /* 0x000fe20000010000 */
[----:B------:R-:W-:Y:S01]  /*182c0*/  FADD.FTZ R58, R94, R57 ;  /* 0x000000395e3a7221 */ /* 0x000fe20000010000 */
[-C--:B------:R-:W-:Y:S02]  /*182d0*/  FFMA.FTZ R94, R55, R52.reuse, -R167 ;  /* 0x00000034375e7223 */ /* 0x080fe400000108a7 */
[----:B------:R-:W-:Y:S01]  /*182e0*/  FADD.FTZ R78, R78, R93 ;  /* 0x0000005d4e4e7221 */ /* 0x000fe20000010000 */
[-CC-:B------:R-:W-:Y:S01]  /*182f0*/  FFMA.FTZ R93, R54, R52.reuse, -R167.reuse ;  /* 0x00000034365d7223 */ /* 0x180fe200000108a7 */
[----:B------:R-:W-:Y:S02]  /*18300*/  FADD.FTZ R54, R95, R58 ;  /* 0x0000003a5f367221 */ /* 0x000fe40000010000 */
[----:B------:R-:W-:Y:S01]  /*18310*/  MUFU.EX2 R84, R84 ;  /* 0x0000005400547308 */ /* 0x000fe20000000800 */
[----:B------:R-:W-:Y:S01]  /*18320*/  FADD.FTZ R79, R79, R78 ;  /* 0x0000004e4f4f7221 */ /* 0x000fe20000010000 */
[----:B------:R-:W-:Y:S01]  /*18330*/  FFMA.FTZ R167, R53, R52, -R167 ;  /* 0x0000003435a77223 */ /* 0x000fe200000108a7 */
[----:B------:R-:W-:Y:S02]  /*18340*/  FADD.FTZ R53, R77, R54 ;  /* 0x000000364d357221 */ /* 0x000fe40000010000 */
[----:B------:R-:W-:Y:S01]  /*18350*/  FADD.FTZ R54, R76, R79 ;  /* 0x0000004f4c367221 */ /* 0x000fe20000010000 */
[C---:B---3--:R-:W-:Y:S01]  /*18360*/  HMMA.16816.F32 R4, R60.reuse, R64, R4 ;  /* 0x000000403c04723c */ /* 0x048fe20000001804 */
[----:B------:R-:W-:Y:S03]  /*18370*/  LDSM.16.MT88.4 R76, [R123+0xc800] ;  /* 0x00c800007b4c783b */ /* 0x000fe60000004200 */
[----:B------:R-:W-:Y:S01]  /*18380*/  MUFU.EX2 R173, R173 ;  /* 0x000000ad00ad7308 */ /* 0x000fe20000000800 */
[----:B------:R-:W-:Y:S04]  /*18390*/  FADD.FTZ R53, R82, R53 ;  /* 0x0000003552357221 */ /* 0x000fe80000010000 */
[----:B------:R-:W-:Y:S01]  /*183a0*/  FADD.FTZ R82, R92, R53 ;  /* 0x000000355c527221 */ /* 0x000fe20000010000 */
        /* <DEDUP_REMOVED lines=22> */
[----:B------:R-:W-:Y:S01]  /*18510*/  MUFU.EX2 R168, R168 ;  /* 0x000000a800a87308 */ /* 0x000fe20000000800 */
[----:B-1----:R-:W-:Y:S09]  /*18520*/  F2FP.F16.F32.PACK_AB R56, R179, R172 ;  /* 0x000000acb338723e */ /* 0x002ff200000000ff */
[----:B------:R-:W1:Y:S10]  /*18530*/  MUFU.EX2 R181, R181 ;  /* 0x000000b500b57308 */ /* 0x000e740000000800 */
        /* <DEDUP_REMOVED lines=11> */
[----:B------:R2:W-:Y:S10]  /*185f0*/  MUFU.EX2 R131, R165 ;  /* 0x000000a500837308 */ /* 0x0005f40000000800 */
[----:B------:R-:W3:Y:S01]  /*18600*/  MUFU.EX2 R166, R166 ;  /* 0x000000a600a67308 */ /* 0x000ee20000000800 */
[C---:B-1----:R-:W-:Y:S09]  /*18610*/  HMMA.16816.F32 R36, R60.reuse, R64, R36 ;  /* 0x000000403c24723c */ /* 0x042ff20000001824 */
[----:B------:R-:W-:Y:S01]  /*18620*/  MUFU.EX2 R163, R163 ;  /* 0x000000a300a37308 */ /* 0x000fe20000000800 */
[-CC-:B--2---:R-:W-:Y:S01]  /*18630*/  FFMA.FTZ R165, R130, R52.reuse, -R119.reuse ;  /* 0x0000003482a57223 */ /* 0x184fe20000010877 */
[----:B------:R-:W-:Y:S01]  /*18640*/  FFMA.FTZ R119, R127, R52, -R119 ;  /* 0x000000347f777223 */ /* 0x000fe20000010877 */
[C---:B------:R-:W-:Y:S01]  /*18650*/  HMMA.16816.F32 R40, R60.reuse, R66, R40 ;  /* 0x000000423c28723c */ /* 0x040fe20000001828 */
[----:B------:R-:W1:Y:S06]  /*18660*/  LDSM.16.MT88.4 R64, [R123+0xd400] ;  /* 0x00d400007b40783b */ /* 0x000e6c0000004200 */
[----:B------:R-:W2:Y:S01]  /*18670*/  MUFU.EX2 R170, R170 ;  /* 0x000000aa00aa7308 */ /* 0x000ea20000000800 */
[----:B---3--:R-:W-:Y:S09]  /*18680*/  F2FP.F16.F32.PACK_AB R53, R166, R131 ;  /* 0x00000083a635723e */ /* 0x008ff200000000ff */
[----:B------:R-:W-:Y:S10]  /*18690*/  MUFU.EX2 R164, R164 ;  /* 0x000000a400a47308 */ /* 0x000ff40000000800 */
[----:B------:R-:W3:Y:S01]  /*186a0*/  MUFU.EX2 R165, R165 ;  /* 0x000000a500a57308 */ /* 0x000ee20000000800 */
[----:B--2---:R-:W-:Y:S09]  /*186b0*/  F2FP.F16.F32.PACK_AB R55, R170, R163 ;  /* 0x000000a3aa37723e */ /* 0x004ff200000000ff */
[----:B------:R-:W-:Y:S10]  /*186c0*/  MUFU.EX2 R128, R128 ;  /* 0x0000008000807308 */ /* 0x000ff40000000800 */
[----:B------:R-:W2:Y:S01]  /*186d0*/  MUFU.EX2 R129, R129 ;  /* 0x0000008100817308 */ /* 0x000ea20000000800 */
[----:B---3--:R-:W-:Y:S01]  /*186e0*/  F2FP.F16.F32.PACK_AB R52, R165, R164 ;  /* 0x000000a4a534723e */ /* 0x008fe200000000ff */
[C---:B-1----:R-:W-:Y:S08]  /*186f0*/  HMMA.16816.F32 R44, R60.reuse, R64, R44 ;  /* 0x000000403c2c723c */ /* 0x042ff0000000182c */
[----:B------:R-:W-:Y:S01]  /*18700*/  MUFU.EX2 R167, R167 ;  /* 0x000000a700a77308 */ /* 0x000fe20000000800 */
[----:B------:R-:W-:Y:S01]  /*18710*/  HMMA.16816.F32 R48, R60, R66, R48 ;  /* 0x000000423c30723c */ /* 0x000fe20000001830 */
[----:B------:R-:W1:Y:S08]  /*18720*/  LDSM.16.MT88.4 R64, [R133+0x9800] ;  /* 0x009800008540783b */ /* 0x000e700000004200 */
[----:B------:R-:W-:Y:S01]  /*18730*/  MUFU.EX2 R119, R119 ;  /* 0x0000007700777308 */ /* 0x000fe20000000800 */
[C---:B------:R-:W-:Y:S01]  /*18740*/  F2FP.F16.F32.PACK_AB R60, R85.reuse, R92 ;  /* 0x0000005c553c723e */ /* 0x040fe200000000ff */
[----:B------:R-:W-:Y:S01]  /*18750*/  FADD.FTZ R85, R85, R82 ;  /* 0x0000005255557221 */ /* 0x000fe20000010000 */
[----:B------:R-:W-:Y:S01]  /*18760*/  F2FP.F16.F32.PACK_AB R61, R86, R87 ;  /* 0x00000057563d723e */ /* 0x000fe200000000ff */
[----:B------:R-:W-:Y:S01]  /*18770*/  FADD.FTZ R87, R87, R54 ;  /* 0x0000003657577221 */ /* 0x000fe20000010000 */
[----:B------:R-:W-:Y:S02]  /*18780*/  F2FP.F16.F32.PACK_AB R63, R80, R81 ;  /* 0x00000051503f723e */ /* 0x000fe400000000ff */
[----:B------:R-:W-:Y:S01]  /*18790*/  F2FP.F16.F32.PACK_AB R62, R83, R84 ;  /* 0x00000054533e723e */ /* 0x000fe200000000ff */
[----:B------:R-:W-:Y:S01]  /*187a0*/  FADD.FTZ R84, R84, R85 ;  /* 0x0000005554547221 */ /* 0x000fe20000010000 */
[----:B------:R-:W-:Y:S01]  /*187b0*/  FADD.FTZ R86, R86, R87 ;  /* 0x0000005756567221 */ /* 0x000fe20000010000 */
[----:B--2---:R-:W-:Y:S02]  /*187c0*/  F2FP.F16.F32.PACK_AB R54, R129, R128 ;  /* 0x000000808136723e */ /* 0x004fe400000000ff */
[----:B------:R-:W-:Y:S02]  /*187d0*/  FADD.FTZ R84, R83, R84 ;  /* 0x0000005453547221 */ /* 0x000fe40000010000 */
        /* <DEDUP_REMOVED lines=20> */
[----:B------:R-:W-:Y:S01]  /*18920*/  F2FP.F16.F32.PACK_AB R60, R96, R99 ;  /* 0x00000063603c723e */ /* 0x000fe200000000ff */
[----:B------:R-:W-:Y:S01]  /*18930*/  FADD.FTZ R99, R99, R84 ;  /* 0x0000005463637221 */ /* 0x000fe20000010000 */
[----:B------:R-:W-:Y:S03]  /*18940*/  F2FP.F16.F32.PACK_AB R62, R90, R91 ;  /* 0x0000005b5a3e723e */ /* 0x000fe600000000ff */
[----:B------:R-:W-:Y:S04]  /*18950*/  FADD.FTZ R96, R96, R99 ;  /* 0x0000006360607221 */ /* 0x000fe80000010000 */
        /* <DEDUP_REMOVED lines=22> */
[----:B------:R-:W-:Y:S01]  /*18ac0*/  F2FP.F16.F32.PACK_AB R60, R186, R175 ;  /* 0x000000afba3c723e */ /* 0x000fe200000000ff */
[----:B------:R-:W-:Y:S01]  /*18ad0*/  FADD.FTZ R175, R175, R90 ;  /* 0x0000005aafaf7221 */ /* 0x000fe20000010000 */
[----:B------:R-:W-:Y:S03]  /*18ae0*/  F2FP.F16.F32.PACK_AB R62, R122, R171 ;  /* 0x000000ab7a3e723e */ /* 0x000fe600000000ff */
[----:B------:R-:W-:Y:S04]  /*18af0*/  FADD.FTZ R186, R186, R175 ;  /* 0x000000afbaba7221 */ /* 0x000fe80000010000 */
        /* <DEDUP_REMOVED lines=17> */
[----:B------:R-:W2:Y:S07]  /*18c10*/  LDSM.16.MT88.4 R60, [R133+0xc400] ;  /* 0x00c40000853c783b */ /* 0x000eae0000004200 */
[C---:B-1----:R-:W-:Y:S01]  /*18c20*/  HMMA.16816.F32 R4, R56.reuse, R64, R4 ;  /* 0x000000403804723c */ /* 0x042fe20000001804 */
[----:B------:R-:W1:Y:S07]  /*18c30*/  LDSM.16.MT88.4 R68, [R123+0xc400] ;  /* 0x00c400007b44783b */ /* 0x000e6e0000004200 */
[C---:B------:R-:W-:Y:S01]  /*18c40*/  HMMA.16816.F32 R8, R56.reuse, R66, R8 ;  /* 0x000000423808723c */ /* 0x040fe20000001808 */
[----:B------:R-:W4:Y:S07]  /*18c50*/  LDSM.16.MT88.4 R64, [R133+0xe400] ;  /* 0x00e400008540783b */ /* 0x000f2e0000004200 */
[C---:B---3--:R-:W-:Y:S08]  /*18c60*/  HMMA.16816.F32 R12, R56.reuse, R72, R12 ;  /* 0x00000048380c723c */ /* 0x048ff0000000180c */
[C---:B------:R-:W-:Y:S01]  /*18c70*/  HMMA.16816.F32 R16, R56.reuse, R74, R16 ;  /* 0x0000004a3810723c */ /* 0x040fe20000001810 */
[----:B------:R-:W3:Y:S07]  /*18c80*/  LDSM.16.MT88.4 R72, [R123+0xe400] ;  /* 0x00e400007b48783b */ /* 0x000eee0000004200 */
[C---:B--2---:R-:W-:Y:S08]  /*18c90*/  HMMA.16816.F32 R20, R56.reuse, R60, R20 ;  /* 0x0000003c3814723c */ /* 0x044ff00000001814 */
[C---:B------:R-:W-:Y:S01]  /*18ca0*/  HMMA.16816.F32 R24, R56.reuse, R62, R24 ;  /* 0x0000003e3818723c */ /* 0x040fe20000001818 */
[----:B------:R-:W2:Y:S07]  /*18cb0*/  LDSM.16.MT88.4 R60, [R133+0xa800] ;  /* 0x00a80000853c783b */ /* 0x000eae0000004200 */
[C---:B-1----:R-:W-:Y:S08]  /*18cc0*/  HMMA.16816.F32 R28, R56.reuse, R68, R28 ;  /* 0x00000044381c723c */ /* 0x042ff0000000181c */
[C---:B------:R-:W-:Y:S01]  /*18cd0*/  HMMA.16816.F32 R32, R56.reuse, R70, R32 ;  /* 0x000000463820723c */ /* 0x040fe20000001820 */
[----:B------:R-:W-:Y:S07]  /*18ce0*/  LDSM.16.MT88.4 R68, [R133+0xc800] ;  /* 0x00c800008544783b */ /* 0x000fee0000004200 */
[C---:B----4-:R-:W-:Y:S08]  /*18cf0*/  HMMA.16816.F32 R36, R56.reuse, R64, R36 ;  /* 0x000000403824723c */ /* 0x050ff00000001824 */
[C---:B------:R-:W-:Y:S01]  /*18d00*/  HMMA.16816.F32 R40, R56.reuse, R66, R40 ;  /* 0x000000423828723c */ /* 0x040fe20000001828 */
[----:B------:R-:W1:Y:S07]  /*18d10*/  LDSM.16.MT88.4 R64, [R123+0xa800] ;  /* 0x00a800007b40783b */ /* 0x000e6e0000004200 */
[C---:B---3--:R-:W-:Y:S08]  /*18d20*/  HMMA.16816.F32 R44, R56.reuse, R72, R44 ;  /* 0x00000048382c723c */ /* 0x048ff0000000182c */
[----:B------:R-:W-:Y:S01]  /*18d30*/  HMMA.16816.F32 R48, R56, R74, R48 ;  /* 0x0000004a3830723c */ /* 0x000fe20000001830 */
[----:B------:R-:W3:Y:S07]  /*18d40*/  LDSM.16.MT88.4 R56, [R133+0xe800] ;  /* 0x00e800008538783b */ /* 0x000eee0000004200 */
[C---:B--2---:R-:W-:Y:S01]  /*18d50*/  HMMA.16816.F32 R4, R52.reuse, R60, R4 ;  /* 0x0000003c3404723c */ /* 0x044fe20000001804 */
[----:B------:R-:W2:Y:S01]  /*18d60*/  LDSM.16.MT88.4 R72, [R123+0xe800] ;  /* 0x00e800007b48783b */ /* 0x000ea20000004200 */
[----:B------:R-:W-:Y:S06]  /*18d70*/  MUFU.EX2 R61, R94 ;  /* 0x0000005e003d7308 */ /* 0x000fec0000000800 */
[C---:B------:R-:W-:Y:S04]  /*18d80*/  HMMA.16816.F32 R8, R52.reuse, R62, R8 ;  /* 0x0000003e3408723c */ /* 0x040fe80000001808 */
[----:B------:R4:W-:Y:S04]  /*18d90*/  MUFU.EX2 R62, R93 ;  /* 0x0000005d003e7308 */ /* 0x0009e80000000800 */
[C---:B-1----:R-:W-:Y:S06]  /*18da0*/  HMMA.16816.F32 R12, R52.reuse, R64, R12 ;  /* 0x00000040340c723c */ /* 0x042fec000000180c */
[----:B------:R-:W1:Y:S02]  /*18db0*/  MUFU.EX2 R60, R104 ;  /* 0x00000068003c7308 */ /* 0x000e640000000800 */
[C---:B------:R-:W-:Y:S08]  /*18dc0*/  HMMA.16816.F32 R16, R52.reuse, R66, R16 ;  /* 0x000000423410723c */ /* 0x040ff00000001810 */
[----:B------:R-:W-:Y:S01]  /*18dd0*/  MUFU.EX2 R64, R125 ;  /* 0x0000007d00407308 */ /* 0x000fe20000000800 */
[----:B----4-:R-:W4:Y:S01]  /*18de0*/  LDSM.16.MT88.4 R92, [R133+0xcc00] ;  /* 0x00cc0000855c783b */ /* 0x010f220000004200 */
[C---:B------:R-:W-:Y:S08]  /*18df0*/  HMMA.16816.F32 R20, R52.reuse, R68, R20 ;  /* 0x000000443414723c */ /* 0x040ff00000001814 */
[----:B------:R-:W5:Y:S01]  /*18e00*/  MUFU.EX2 R63, R124 ;  /* 0x0000007c003f7308 */ /* 0x000f620000000800 */
[----:B-1----:R-:W-:Y:S01]  /*18e10*/  F2FP.F16.F32.PACK_AB R69, R61, R60 ;  /* 0x0000003c3d45723e */ /* 0x002fe200000000ff */
[C---:B------:R-:W-:Y:S03]  /*18e20*/  HMMA.16816.F32 R24, R52.reuse, R70, R24 ;  /* 0x000000463418723c */ /* 0x040fe60000001818 */
[----:B------:R-:W-:Y:S05]  /*18e30*/  F2FP.F16.F32.PACK_AB R71, R167, R62 ;  /* 0x0000003ea747723e */ /* 0x000fea00000000ff */
[C---:B------:R-:W-:Y:S03]  /*18e40*/  HMMA.16816.F32 R28, R52.reuse, R76, R28 ;  /* 0x0000004c341c723c */ /* 0x040fe6000000181c */
[----:B-----5:R-:W-:Y:S05]  /*18e50*/  F2FP.F16.F32.PACK_AB R68, R63, R64 ;  /* 0x000000403f44723e */ /* 0x020fea00000000ff */
[C---:B------:R-:W-:Y:S01]  /*18e60*/  HMMA.16816.F32 R32, R52.reuse, R78, R32 ;  /* 0x0000004e3420723c */ /* 0x040fe20000001820 */
[----:B------:R-:W-:Y:S07]  /*18e70*/  LDSM.16.MT88.4 R76, [R133+0xec00] ;  /* 0x00ec0000854c783b */ /* 0x000fee0000004200 */
[C---:B---3--:R-:W-:Y:S01]  /*18e80*/  HMMA.16816.F32 R36, R52.reuse, R56, R36 ;  /* 0x000000383424723c */ /* 0x048fe20000001824 */
[----:B------:R-:W1:Y:S02]  /*18e90*/  MUFU.EX2 R56, R126 ;  /* 0x0000007e00387308 */ /* 0x000e640000000800 */
[----:B------:R-:W-:Y:S02]  /*18ea0*/  FADD.FTZ R57, R81, R86 ;  /* 0x0000005651397221 */ /* 0x000fe40000010000 */
[----:B------:R-:W3:Y:S02]  /*18eb0*/  LDSM.16.MT88.4 R84, [R123+0xcc00] ;  /* 0x00cc00007b54783b */ /* 0x000ee40000004200 */
[----:B------:R-:W-:Y:S01]  /*18ec0*/  FADD.FTZ R57, R80, R57 ;  /* 0x0000003950397221 */ /* 0x000fe20000010000 */
[C---:B------:R-:W-:Y:S03]  /*18ed0*/  HMMA.16816.F32 R40, R52.reuse, R58, R40 ;  /* 0x0000003a3428723c */ /* 0x040fe60000001828 */
        /* <DEDUP_REMOVED lines=8> */
[----:B------:R-:W-:Y:S01]  /*18f60*/  FADD.FTZ R5, R88, R5 ;  /* 0x0000000558057221 */ /* 0x000fe20000010000 */
[----:B------:R-:W-:Y:S03]  /*18f70*/  FADD.FTZ R9, R171, R186 ;  /* 0x000000baab097221 */ /* 0x000fe60000010000 */
        /* <DEDUP_REMOVED lines=40> */
[----:B------:R-:W-:Y:S01]  /*19200*/  MOV R119, R2 ;  /* 0x0000000200777202 */ /* 0x000fe20000000f00 */
[----:B------:R-:W-:Y:S04]  /*19210*/  FADD.FTZ R162, R167, R62 ;  /* 0x0000003ea7a27221 */ /* 0x000fe80000010000 */
[----:B------:R-:W-:Y:S01]  /*19220*/  @!UPT UIADD3 URZ, UPT, UPT, URZ, URZ, URZ ;  /* 0x000000fffffff290 */ /* 0x000fe2000fffe0ff */
[----:B------:R-:W-:Y:S11]  /*19230*/  @P0 BRA `(.L_x_4489) ;  /* 0xffffffb000b40947 */ /* 0x000ff6000383ffff */
.L_x_4482:
        /* <DEDUP_REMOVED lines=12> */
.L_x_4503:
        /* <DEDUP_REMOVED lines=150> */
.L_x_4492:
[----:B------:R-:W-:Y:S05]  /*19c60*/  BSYNC.RECONVERGENT B0 ;  /* 0x0000000000007941 */ /* 0x000fea0003800200 */
.L_x_4491:
        /* <DEDUP_REMOVED lines=26> */
.L_x_4494:
[----:B------:R-:W-:Y:S05]  /*19e10*/  BSYNC.RECONVERGENT B0 ;  /* 0x0000000000007941 */ /* 0x000fea0003800200 */
.L_x_4493:
        /* <DEDUP_REMOVED lines=14> */
.L_x_4496:
[----:B------:R-:W-:Y:S05]  /*19f00*/  BSYNC.RECONVERGENT B0 ;  /* 0x0000000000007941 */ /* 0x000fea0003800200 */
.L_x_4495:
        /* <DEDUP_REMOVED lines=14> */
.L_x_4498:
[----:B------:R-:W-:Y:S05]  /*19ff0*/  BSYNC.RECONVERGENT B0 ;  /* 0x0000000000007941 */ /* 0x000fea0003800200 */
.L_x_4497:
[----:B------:R-:W-:-:S04]  /*1a000*/  MOV R147, 0x0 ;  /* 0x0000000000937802 */ /* 0x000fc80000000f00 */
[----:B-12345:R-:W-:Y:S05]  /*1a010*/  @P6 RET.REL.NODEC R146 `(_ZN5flash24flash_fwd_splitkv_kernelI23Flash_fwd_kernel_traitsILi96ELi64ELi128ELi4ELb0ELb0EN7cutlass6half_tE19Flash_kernel_traitsILi96ELi64ELi128ELi4ES3_EELb0ELb0ELb1ELb0ELb0ELb1ELb1ELb1EEEvNS_16Flash_fwd_paramsE) ;  /* 0xfffffe5c92f86950 */ /* 0x03efea0003c3ffff */
        /* <DEDUP_REMOVED lines=10> */
[----:B-1----:R-:W-:Y:S05]  /*1a0c0*/  @P0 RET.REL.NODEC R146 `(_ZN5flash24flash_fwd_splitkv_kernelI23Flash_fwd_kernel_traitsILi96ELi64ELi128ELi4ELb0ELb0EN7cutlass6half_tE19Flash_kernel_traitsILi96ELi64ELi128ELi4ES3_EELb0ELb0ELb1ELb0ELb0ELb1ELb1ELb1EEEvNS_16Flash_fwd_paramsE) ;  /* 0xfffffe5c92cc0950 */ /* 0x002fea0003c3ffff */
[----:B------:R-:W-:Y:S01]  /*1a0d0*/  LEA R2, P0, R59, R62, 0x2 ;  /* 0x0000003e3b027211 */ /* 0x000fe200078010ff */
[----:B------:R-:W-:-:S03]  /*1a0e0*/  IMAD.MOV.U32 R147, RZ, RZ, 0x0 ;  /* 0x00000000ff937424 */ /* 0x000fc600078e00ff */
[----:B------:R-:W-:-:S05]  /*1a0f0*/  LEA.HI.X R3, R59, R63, R53, 0x2, P0 ;  /* 0x0000003f3b037211 */ /* 0x000fca00000f1435 */
[----:B------:R1:W-:Y:S02]  /*1a100*/  ST.E.128 desc[UR4][R2.64+0x4900], R4 ;  /* 0x0049000402007985 */ /* 0x0003e4000c101d04 */
[----:B-1----:R-:W-:Y:S05]  /*1a110*/  RET.REL.NODEC R146 `(_ZN5flash24flash_fwd_splitkv_kernelI23Flash_fwd_kernel_traitsILi96ELi64ELi128ELi4ELb0ELb0EN7cutlass6half_tE19Flash_kernel_traitsILi96ELi64ELi128ELi4ES3_EELb0ELb0ELb1ELb0ELb0ELb1ELb1ELb1EEEvNS_16Flash_fwd_paramsE) ;  /* 0xfffffe5c92b87950 */ /* 0x002fea0003c3ffff */
.L_x_4490:
[----:B------:R-:W-:Y:S01]  /*1a120*/  MOV R8, 0x2 ;  /* 0x0000000200087802 */ /* 0x000fe20000000f00 */
[----:B------:R-:W-:Y:S01]  /*1a130*/  IMAD.MOV.U32 R5, RZ, RZ, 0x1f ;  /* 0x0000001fff057424 */ /* 0x000fe200078e00ff */
[----:B------:R-:W-:-:S07]  /*1a140*/  MOV R7, 0xffffffff ;  /* 0xffffffff00077802 */ /* 0x000fce0000000f00 */
[----:B-----5:R-:W-:Y:S05]  /*1a150*/  WARPSYNC.COLLECTIVE R7, `(.L_x_4499) ;  /* 0x0000000007087348 */ /* 0x020fea0003c00000 */
[----:B------:R1:W2:Y:S02]  /*1a160*/  SHFL.BFLY P0, R11, R161, R8, R5 ;  /* 0x0c000008a10b7389 */ /* 0x0002a40000000005 */
[----:B-12--5:R-:W-:Y:S05]  /*1a170*/  ENDCOLLECTIVE ;  /* 0x000000000000791b */ /* 0x026fea0003800000 */
.L_x_4499:
[----:B------:R-:W-:Y:S02]  /*1a180*/  IMAD.MOV.U32 R6, RZ, RZ, R11 ;  /* 0x000000ffff067224 */ /* 0x000fe400078e000b */
[----:B------:R-:W-:Y:S02]  /*1a190*/  IMAD.MOV.U32 R8, RZ, RZ, 0x1 ;  /* 0x00000001ff087424 */ /* 0x000fe400078e00ff */
[----:B------:R-:W-:-:S05]  /*1a1a0*/  FADD.FTZ R9, R6, R161 ;  /* 0x000000a106097221 */ /* 0x000fca0000010000 */
[----:B------:R-:W-:-:S07]  /*1a1b0*/  MOV R161, R9 ;  /* 0x0000000900a17202 */ /* 0x000fce0000000f00 */
[----:B------:R-:W-:Y:S05]  /*1a1c0*/  WARPSYNC.COLLECTIVE R7, `(.L_x_4500) ;  /* 0x0000000007087348 */ /* 0x000fea0003c00000 */
[----:B------:R1:W2:Y:S02]  /*1a1d0*/  SHFL.BFLY P0, R11, R161, R8, R5 ;  /* 0x0c000008a10b7389 */ /* 0x0002a40000000005 */
[----:B-12---:R-:W-:Y:S05]  /*1a1e0*/  ENDCOLLECTIVE ;  /* 0x000000000000791b */ /* 0x006fea0003800000 */
.L_x_4500:
[----:B------:R-:W-:Y:S01]  /*1a1f0*/  MOV R161, R162 ;  /* 0x000000a200a17202 */ /* 0x000fe20000000f00 */
[----:B------:R-:W-:Y:S01]  /*1a200*/  IMAD.MOV.U32 R8, RZ, RZ, 0x2 ;  /* 0x00000002ff087424 */ /* 0x000fe200078e00ff */
[----:B------:R-:W-:-:S07]  /*1a210*/  MOV R6, R11 ;  /* 0x0000000b00067202 */ /* 0x000fce0000000f00 */
[----:B------:R-:W-:Y:S05]  /*1a220*/  WARPSYNC.COLLECTIVE R7, `(.L_x_4501) ;  /* 0x0000000007087348 */ /* 0x000fea0003c00000 */
[----:B------:R1:W2:Y:S02]  /*1a230*/  SHFL.BFLY P0, R11, R161, R8, R5 ;  /* 0x0c000008a10b7389 */ /* 0x0002a40000000005 */
[----:B-12---:R-:W-:Y:S05]  /*1a240*/  ENDCOLLECTIVE ;  /* 0x000000000000791b */ /* 0x006fea0003800000 */
.L_x_4501:
[----:B------:R-:W-:Y:S01]  /*1a250*/  FADD.FTZ R6, R9, R6 ;  /* 0x0000000609067221 */ /* 0x000fe20000010000 */
[----:B------:R-:W-:Y:S01]  /*1a260*/  FADD.FTZ R10, R11, R162 ;  /* 0x000000a20b0a7221 */ /* 0x000fe20000010000 */
[----:B------:R-:W-:-:S04]  /*1a270*/  MOV R8, 0x1 ;  /* 0x0000000100087802 */ /* 0x000fc80000000f00 */
[----:B------:R-:W-:-:S07]  /*1a280*/  MOV R161, R10 ;  /* 0x0000000a00a17202 */ /* 0x000fce0000000f00 */
[----:B------:R-:W-:Y:S05]  /*1a290*/  WARPSYNC.COLLECTIVE R7, `(.L_x_4502) ;  /* 0x0000000007087348 */ /* 0x000fea0003c00000 */
[----:B------:R1:W2:Y:S02]  /*1a2a0*/  SHFL.BFLY P0, R11, R161, R8, R5 ;  /* 0x0c000008a10b7389 */ /* 0x0002a40000000005 */
[----:B-12---:R-:W-:Y:S05]  /*1a2b0*/  ENDCOLLECTIVE ;  /* 0x000000000000791b */ /* 0x006fea0003800000 */
.L_x_4502:
[----:B------:R-:W-:Y:S05]  /*1a2c0*/  BRA `(.L_x_4503) ;  /* 0xfffffff0000c7947 */ /* 0x000fea000383ffff */
.L_x_4504:
        /* <DEDUP_REMOVED lines=11> */
.L_x_11659:


//--------------------- .text._ZN5flash24flash_fwd_splitkv_kernelI23Flash_fwd_kernel_traitsILi96ELi64ELi128ELi4ELb0ELb0EN7cutlass6half_tE19Flash_kernel_traitsILi96ELi64ELi128ELi4ES3_EELb0ELb1ELb0ELb0ELb1ELb0ELb0ELb0EEEvNS_16Flash_fwd_paramsE --------------------------
	.section	.text._ZN5flash24flash_fwd_splitkv_kernelI23Flash_fwd_kernel_traitsILi96ELi64ELi128ELi4ELb0ELb0EN7cutlass6half_tE19Flash_kernel_traitsILi96ELi64ELi128ELi4ES3_EELb0ELb1ELb0ELb0ELb1ELb0ELb0ELb0EEEvNS_16Flash_fwd_paramsE,"ax",@progbits
	.align	128
        .global         _ZN5flash24flash_fwd_splitkv_kernelI23Flash_fwd_kernel_traitsILi96ELi64ELi128ELi4ELb0ELb0EN7cutlass6half_tE19Flash_kernel_traitsILi96ELi64ELi128ELi4ES3_EELb0ELb1ELb0ELb0ELb1ELb0ELb0ELb0EEEvNS_16Flash_fwd_paramsE
        .type           _ZN5flash24flash_fwd_splitkv_kernelI23Flash_fwd_kernel_traitsILi96ELi64ELi128ELi4ELb0ELb0EN7cutlass6half_tE19Flash_kernel_traitsILi96ELi64ELi128ELi4ES3_EELb0ELb1ELb0ELb0ELb1ELb0ELb0ELb0EEEvNS_16Flash_fwd_paramsE,@function
        .size           _ZN5flash24flash_fwd_splitkv_kernelI23Flash_fwd_kernel_traitsILi96ELi64ELi128ELi4ELb0ELb0EN7cutlass6half_tE19Flash_kernel_traitsILi96ELi64ELi128ELi4ES3_EELb0ELb1ELb0ELb0ELb1ELb0ELb0ELb0EEEvNS_16Flash_fwd_paramsE,(.L_x_11660 - _ZN5flash24flash_fwd_splitkv_kernelI23Flash_fwd_kernel_traitsILi96ELi64ELi128ELi4ELb0ELb0EN7cutlass6half_tE19Flash_kernel_traitsILi96ELi64ELi128ELi4ES3_EELb0ELb1ELb0ELb0ELb1ELb0ELb0ELb0EEEvNS_16Flash_fwd_paramsE)
        .other          _ZN5flash24flash_fwd_splitkv_kernelI23Flash_fwd_kernel_traitsILi96ELi64ELi128ELi4ELb0ELb0EN7cutlass6half_tE19Flash_kernel_traitsILi96ELi64ELi128ELi4ES3_EELb0ELb1ELb0ELb0ELb1ELb0ELb0ELb0EEEvNS_16Flash_fwd_paramsE,@"STO_CUDA_ENTRY STV_DEFAULT"
_ZN5flash24flash_fwd_splitkv_kernelI23Flash_fwd_kernel_traitsILi96ELi64ELi128ELi4ELb0ELb0EN7cutlass6half_tE19Flash_kernel_traitsILi96ELi64ELi128ELi4ES3_EELb0ELb1ELb0ELb0ELb1ELb0ELb0ELb0EEEvNS_16Flash_fwd_paramsE:
.text._ZN5flash24flash_fwd_splitkv_kernelI23Flash_fwd_kernel_traitsILi96ELi64ELi128ELi4ELb0ELb0EN7cutlass6half_tE19Flash_kernel_traitsILi96ELi64ELi128ELi4ES3_EELb0ELb1ELb0ELb0ELb1ELb0ELb0ELb0EEEvNS_16Flash_fwd_paramsE:
[----:B------:R-:W-:Y:S01]  /*0000*/  LDC R1, c[0x0][0x37c] ;  /* 0x0000df00ff017b82 */ /* 0x000fe20000000800 */
[----:B------:R-:W1:Y:S07]  /*0010*/  S2R R15, SR_CTAID.X ;  /* 0x00000000000f7919 */ /* 0x000e6e0000002500 */
[----:B------:R-:W2:Y:S01]  /*0020*/  LDC.64 R2, c[0x0][0x348] ;  /* 0x0000d200ff027b82 */ /* 0x000ea20000000a00 */
[----:B------:R-:W-:Y:S01]  /*0030*/  BSSY.RECONVERGENT B3, `(.L_x_4505) ;  /* 0x0000005000037945 */ /* 0x000fe20003800200 */
[----:B------:R-:W-:Y:S01]  /*0040*/  MOV R170, 0x80 ;  /* 0x0000008000aa7802 */ /* 0x000fe20000000f00 */
[----:B------:R-:W3:Y:S01]  /*0050*/  S2R R173, SR_CTAID.Y ;  /* 0x0000000000ad7919 */ /* 0x000ee20000002600 */
[----:B------:R-:W4:Y:S05]  /*0060*/  S2R R172, SR_CTAID.Z ;  /* 0x0000000000ac7919 */ /* 0x000f2a0000002700 */
[----:B-1234-:R-:W-:Y:S05]  /*0070*/  CALL.REL.NOINC `($_ZN5flash24flash_fwd_splitkv_kernelI23Flash_fwd_kernel_traitsILi96ELi64ELi128ELi4ELb0ELb0EN7cutlass6half_tE19Flash_kernel_traitsILi96ELi64ELi128ELi4ES3_EELb0ELb1ELb0ELb0ELb1ELb0ELb0ELb0EEEvNS_16Flash_fwd_paramsE$_ZN5flash30compute_attn_1rowblock_splitkvI23Flash_fwd_kernel_traitsILi96ELi64ELi128ELi4ELb0ELb0EN7cutlass6half_tE19Flash_kernel_traitsILi96ELi64ELi128ELi4ES3_EELb0ELb1ELb0ELb0ELb1ELb0ELb0ELb0ENS_16Flash_fwd_paramsEEEvRKT8_iiiii) ;  /* 0x0000000000087944 */ /* 0x01efea0003c00000 */
[----:B------:R-:W-:Y:S05]  /*0080*/  BSYNC.RECONVERGENT B3 ;  /* 0x0000000000037941 */ /* 0x000fea0003800200 */
.L_x_4505:
[----:B------:R-:W-:Y:S05]  /*0090*/  EXIT ;  /* 0x000000000000794d */ /* 0x000fea0003800000 */
        .type           $_ZN5flash24flash_fwd_splitkv_kernelI23Flash_fwd_kernel_traitsILi96ELi64ELi128ELi4ELb0ELb0EN7cutlass6half_tE19Flash_kernel_traitsILi96ELi64ELi128ELi4ES3_EELb0ELb1ELb0ELb0ELb1ELb0ELb0ELb0EEEvNS_16Flash_fwd_paramsE$_ZN5flash30compute_attn_1rowblock_splitkvI23Flash_fwd_kernel_traitsILi96ELi64ELi128ELi4ELb0ELb0EN7cutlass6half_tE19Flash_kernel_traitsILi96ELi64ELi128ELi4ES3_EELb0ELb1ELb0ELb0ELb1ELb0ELb0ELb0ENS_16Flash_fwd_paramsEEEvRKT8_iiiii,@function
        .size           $_ZN5flash24flash_fwd_splitkv_kernelI23Flash_fwd_kernel_traitsILi96ELi64ELi128ELi4ELb0ELb0EN7cutlass6half_tE19Flash_kernel_traitsILi96ELi64ELi128ELi4ES3_EELb0ELb1ELb0ELb0ELb1ELb0ELb0ELb0EEEvNS_16Flash_fwd_paramsE$_ZN5flash30compute_attn_1rowblock_splitkvI23Flash_fwd_kernel_traitsILi96ELi64ELi128ELi4ELb0ELb0EN7cutlass6half_tE19Flash_kernel_traitsILi96ELi64ELi128ELi4ES3_EELb0ELb1ELb0ELb0ELb1ELb0ELb0ELb0ENS_16Flash_fwd_paramsEEEvRKT8_iiiii,(.L_x_11660 - $_ZN5flash24flash_fwd_splitkv_kernelI23Flash_fwd_kernel_traitsILi96ELi64ELi128ELi4ELb0ELb0EN7cutlass6half_tE19Flash_kernel_traitsILi96ELi64ELi128ELi4ES3_EELb0ELb1ELb0ELb0ELb1ELb0ELb0ELb0EEEvNS_16Flash_fwd_paramsE$_ZN5flash30compute_attn_1rowblock_splitkvI23Flash_fwd_kernel_traitsILi96ELi64ELi128ELi4ELb0ELb0EN7cutlass6half_tE19Flash_kernel_traitsILi96ELi64ELi128ELi4ES3_EELb0ELb1ELb0ELb0ELb1ELb0ELb0ELb0ENS_16Flash_fwd_paramsEEEvRKT8_iiiii)
$_ZN5flash24flash_fwd_splitkv_kernelI23Flash_fwd_kernel_traitsILi96ELi64ELi128ELi4ELb0ELb0EN7cutlass6half_tE19Flash_kernel_traitsILi96ELi64ELi128ELi4ES3_EELb0ELb1ELb0ELb0ELb1ELb0ELb0ELb0EEEvNS_16Flash_fwd_paramsE$_ZN5flash30compute_attn_1rowblock_splitkvI23Flash_fwd_kernel_traitsILi96ELi64ELi128ELi4ELb0ELb0EN7cutlass6half_tE19Flash_kernel_traitsILi96ELi64ELi128ELi4ES3_EELb0ELb1ELb0ELb0ELb1ELb0ELb0ELb0ENS_16Flash_fwd_paramsEEEvRKT8_iiiii:
        /* <DEDUP_REMOVED lines=39> */
.L_x_4507:
[----:B------:R-:W-:Y:S05]  /*0310*/  BSYNC.RECONVERGENT B0 ;  /* 0x0000000000007941 */ /* 0x000fea0003800200 */
.L_x_4506:
[----:B------:R-:W-:Y:S04]  /*0320*/  BSSY.RECONVERGENT B0, `(.L_x_4508) ;  /* 0x0000007000007945 */ /* 0x000fe80003800200 */
[----:B------:R-:W-:Y:S05]  /*0330*/  @!P3 BRA `(.L_x_4509) ;  /* 0x000000000014b947 */ /* 0x000fea0003800000 */
[----:B------:R-:W4:Y:S02]  /*0340*/  LD.E.U8 R6, desc[UR4][R2.64+0x1b2] ;  /* 0x0001b20402067980 */ /* 0x000f24000c101100 */
[----:B----4-:R-:W-:-:S13]  /*0350*/  ISETP.NE.AND P1, PT, R6, RZ, PT ;  /* 0x000000ff0600720c */ /* 0x010fda0003f25270 */
[----:B------:R-:W4:Y:S02]  /*0360*/  @P1 LD.E R6, desc[UR4][R10.64+0x4] ;  /* 0x000004040a061980 */ /* 0x000f24000c101900 */
[----:B----45:R-:W-:-:S06]  /*0370*/  @P1 IADD3 R53, PT, PT, R6, -R13, RZ ;  /* 0x8000000d06351210 */ /* 0x030fcc0007ffe0ff */
[----:B------:R4:W5:Y:S02]  /*0380*/  @!P1 LD.E R53, desc[UR4][R10.64] ;  /* 0x000000040a359980 */ /* 0x000964000c101900 */
.L_x_4509:
[----:B------:R-:W-:Y:S05]  /*0390*/  BSYNC.RECONVERGENT B0 ;  /* 0x0000000000007941 */ /* 0x000fea0003800200 */
.L_x_4508:
        /* <DEDUP_REMOVED lines=8> */
.L_x_4511:
[----:B------:R-:W5:Y:S01]  /*0420*/  LD.E.64 R6, desc[UR4][R2.64+0x108] ;  /* 0x0001080402067980 */ /* 0x000f62000c101b00 */
[----:B------:R-:W-:Y:S01]  /*0430*/  BSSY.RECONVERGENT B0, `(.L_x_4513) ;  /* 0x0000006000007945 */ /* 0x000fe20003800200 */
[----:B------:R-:W-:Y:S01]  /*0440*/  IMAD.MOV.U32 R5, RZ, RZ, RZ ;  /* 0x000000ffff057224 */ /* 0x000fe200078e00ff */
[----:B-----5:R-:W-:-:S04]  /*0450*/  ISETP.NE.U32.AND P0, PT, R6, RZ, PT ;  /* 0x000000ff0600720c */ /* 0x020fc80003f05070 */
[----:B------:R-:W-:-:S13]  /*0460*/  ISETP.NE.AND.EX P0, PT, R7, RZ, PT, P0 ;  /* 0x000000ff0700720c */ /* 0x000fda0003f05300 */
[----:B------:R-:W-:Y:S05]  /*0470*/  @!P0 BRA `(.L_x_4514) ;  /* 0x0000000000048947 */ /* 0x000fea0003800000 */
[----:B------:R1:W5:Y:S02]  /*0480*/  LD.E R5, desc[UR4][R2.64+0xbc] ;  /* 0x0000bc0402057980 */ /* 0x000364000c101900 */
.L_x_4514:
[----:B------:R-:W-:Y:S05]  /*0490*/  BSYNC.RECONVERGENT B0 ;  /* 0x0000000000007941 */ /* 0x000fea0003800200 */
.L_x_4513:
[----:B-----5:R-:W-:Y:S02]  /*04a0*/  IADD3 R53, PT, PT, R5, R53, -R12 ;  /* 0x0000003505357210 */ /* 0x020fe40007ffe80c */
.L_x_4512:
[----:B------:R-:W-:Y:S05]  /*04b0*/  BSYNC.RECONVERGENT B1 ;  /* 0x0000000000017941 */ /* 0x000fea0003800200 */
.L_x_4510:
[----:B------:R-:W-:Y:S01]  /*04c0*/  IMAD.SHL.U32 R174, R15, 0x40, RZ ;  /* 0x000000400fae7824 */ /* 0x000fe200078e00ff */
[----:B------:R-:W-:Y:S01]  /*04d0*/  MOV R6, R170 ;  /* 0x000000aa00067202 */ /* 0x000fe20000000f00 */
[----:B------:R-:W-:-:S03]  /*04e0*/  IMAD.MOV.U32 R7, RZ, RZ, 0x0 ;  /* 0x00000000ff077424 */ /* 0x000fc600078e00ff */
[----:B------:R-:W-:-:S13]  /*04f0*/  ISETP.GT.AND P0, PT, R131, R174, PT ;  /* 0x000000ae8300720c */ /* 0x000fda0003f04270 */
[----:B-1234-:R-:W-:Y:S05]  /*0500*/  @!P0 RET.REL.NODEC R6 `(_ZN5flash24flash_fwd_splitkv_kernelI23Flash_fwd_kernel_traitsILi96ELi64ELi128ELi4ELb0ELb0EN7cutlass6half_tE19Flash_kernel_traitsILi96ELi64ELi128ELi4ES3_EELb0ELb1ELb0ELb0ELb1ELb0ELb0ELb0EEEvNS_16Flash_fwd_paramsE) ;  /* 0xfffffff806bc8950 */ /* 0x01efea0003c3ffff */
        /* <DEDUP_REMOVED lines=77> */
.L_x_4517:
[----:B------:R-:W-:Y:S05]  /*09e0*/  BSYNC.RECONVERGENT B0 ;  /* 0x0000000000007941 */ /* 0x000fea0003800200 */
.L_x_4516:
        /* <DEDUP_REMOVED lines=14> */
.L_x_4519:
[----:B------:R-:W-:Y:S05]  /*0ad0*/  BSYNC.RECONVERGENT B0 ;  /* 0x0000000000007941 */ /* 0x000fea0003800200 */
.L_x_4518:
[----:B------:R-:W-:Y:S01]  /*0ae0*/  MOV R171, 0x0 ;  /* 0x0000000000ab7802 */ /* 0x000fe20000000f00 */
[----:B------:R1:W-:Y:S03]  /*0af0*/  @!P4 ST.E desc[UR4][R4.64], R3 ;  /* 0x000000030400c985 */ /* 0x0003e6000c101904 */
[----:B-12--5:R-:W-:Y:S05]  /*0b00*/  @P3 RET.REL.NODEC R170 `(_ZN5flash24flash_fwd_splitkv_kernelI23Flash_fwd_kernel_traitsILi96ELi64ELi128ELi4ELb0ELb0EN7cutlass6half_tE19Flash_kernel_traitsILi96ELi64ELi128ELi4ES3_EELb0ELb1ELb0ELb0ELb1ELb0ELb0ELb0EEEvNS_16Flash_fwd_paramsE) ;  /* 0xfffffff4aa3c3950 */ /* 0x026fea0003c3ffff */
[----:B------:R-:W-:Y:S02]  /*0b10*/  MOV R3, 0x7f800000 ;  /* 0x7f80000000037802 */ /* 0x000fe40000000f00 */
[----:B------:R-:W-:-:S03]  /*0b20*/  MOV R171, 0x0 ;  /* 0x0000000000ab7802 */ /* 0x000fc60000000f00 */
[----:B------:R1:W-:Y:S02]  /*0b30*/  ST.E desc[UR4][R4.64+0x80], R3 ;  /* 0x0000800304007985 */ /* 0x0003e4000c101904 */
[----:B-1----:R-:W-:Y:S05]  /*0b40*/  RET.REL.NODEC R170 `(_ZN5flash24flash_fwd_splitkv_kernelI23Flash_fwd_kernel_traitsILi96ELi64ELi128ELi4ELb0ELb0EN7cutlass6half_tE19Flash_kernel_traitsILi96ELi64ELi128ELi4ES3_EELb0ELb1ELb0ELb0ELb1ELb0ELb0ELb0EEEvNS_16Flash_fwd_paramsE) ;  /* 0xfffffff4aa2c7950 */ /* 0x002fea0003c3ffff */
.L_x_4515:
        /* <DEDUP_REMOVED lines=15> */
[----:B------:R-:W-:-:S03]  /*0c40*/  LEA R8, R117, 0xffffff80, 0x7 ;  /* 0xffffff8075087811 */ /* 0x000fc600078e38ff */
[----:B------:R-:W4:Y:S01]  /*0c50*/  LD.E.64 R22, desc[UR4][R2.64+0x20] ;  /* 0x0000200402167980 */ /* 0x000f22000c101b00 */
[----:B-1----:R-:W-:-:S03]  /*0c60*/  IABS R4, R8 ;  /* 0x0000000800047213 */ /* 0x002fc60000000000 */
        /* <DEDUP_REMOVED lines=35> */
[----:B------:R-:W3:Y:S01]  /*0ea0*/  LD.E R4, desc[UR4][R26.64] ;  /* 0x000000041a047980 */ /* 0x000ee2000c101900 */
[----:B----4-:R-:W-:-:S04]  /*0eb0*/  IABS R5, R17 ;  /* 0x0000001100057213 */ /* 0x010fc80000000000 */
[----:B------:R-:W4:Y:S08]  /*0ec0*/  I2F.RP R7, R5 ;  /* 0x0000000500077306 */ /* 0x000f300000209400 */
[----:B----4-:R-:W4:Y:S02]  /*0ed0*/  MUFU.RCP R24, R7 ;  /* 0x0000000700187308 */ /* 0x010f240000001000 */
[----:B----4-:R-:W-:-:S06]  /*0ee0*/  IADD3 R24, PT, PT, R24, 0xffffffe, RZ ;  /* 0x0ffffffe18187810 */ /* 0x010fcc0007ffe0ff */
[----:B------:R-:W4:Y:S01]  /*0ef0*/  F2I.FTZ.U32.TRUNC.NTZ R25, R24 ;  /* 0x0000001800197305 */ /* 0x000f22000021f000 */
[----:B------:R-:W-:Y:S01]  /*0f00*/  IABS R6, R172 ;  /* 0x000000ac00067213 */ /* 0x000fe20000000000 */
[----:B----4-:R-:W-:Y:S01]  /*0f10*/  IMAD.MOV R0, RZ, RZ, -R25 ;  /* 0x000000ffff007224 */ /* 0x010fe200078e0a19 */
        /* <DEDUP_REMOVED lines=11> */
[----:B------:R-:W-:Y:S01]  /*0fd0*/  IMAD.MOV R11, RZ, RZ, -R11 ;  /* 0x000000ffff0b7224 */ /* 0x000fe200078e0a0b */
[----:B------:R-:W-:Y:S02]  /*0fe0*/  @!P1 IADD3 R9, PT, PT, R9, 0x1, RZ ;  /* 0x0000000109099810 */ /* 0x000fe40007ffe0ff */
[----:B------:R-:W-:Y:S01]  /*0ff0*/  ISETP.GE.AND P0, PT, R7, RZ, PT ;  /* 0x000000ff0700720c */ /* 0x000fe20003f06270 */
[----:B------:R-:W-:Y:S01]  /*1000*/  IMAD R8, R13, R11, R8 ;  /* 0x0000000b0d087224 */ /* 0x000fe200078e0208 */
[----:B------:R-:W-:-:S07]  /*1010*/  ISETP.NE.AND P1, PT, R17, RZ, PT ;  /* 0x000000ff1100720c */ /* 0x000fce0003f25270 */
[----:B------:R-:W-:Y:S01]  /*1020*/  @P2 VIADD R9, R9, 0x1 ;  /* 0x0000000109092836 */ /* 0x000fe20000000000 */
[----:B------:R-:W-:-:S03]  /*1030*/  SHF.R.S32.HI R11, RZ, 0x1f, R8 ;  /* 0x0000001fff0b7819 */ /* 0x000fc60000011408 */
[----:B------:R-:W-:-:S05]  /*1040*/  IMAD.MOV.U32 R7, RZ, RZ, R9 ;  /* 0x000000ffff077224 */ /* 0x000fca00078e0009 */
[----:B------:R-:W-:Y:S02]  /*1050*/  @!P0 IADD3 R7, PT, PT, -R7, RZ, RZ ;  /* 0x000000ff07078210 */ /* 0x000fe40007ffe1ff */
[----:B------:R-:W-:-:S05]  /*1060*/  @!P1 LOP3.LUT R7, RZ, R17, RZ, 0x33, !PT ;  /* 0x00000011ff079212 */ /* 0x000fca00078e33ff */
[----:B------:R-:W-:Y:S01]  /*1070*/  IMAD R9, R21, R7, RZ ;  /* 0x0000000715097224 */ /* 0x000fe200078e02ff */
[----:B---3--:R-:W-:Y:S01]  /*1080*/  SHF.R.S32.HI R0, RZ, 0x1f, R4 ;  /* 0x0000001fff007819 */ /* 0x008fe20000011404 */
[-C--:B------:R-:W-:Y:S02]  /*1090*/  IMAD R5, R23, R4.reuse, RZ ;  /* 0x0000000417057224 */ /* 0x080fe400078e02ff */
[----:B------:R-:W-:-:S04]  /*10a0*/  IMAD.WIDE.U32 R12, R22, R4, RZ ;  /* 0x00000004160c7225 */ /* 0x000fc800078e00ff */
[----:B------:R-:W-:-:S05]  /*10b0*/  IMAD R5, R22, R0, R5 ;  /* 0x0000000016057224 */ /* 0x000fca00078e0205 */
[----:B------:R-:W-:Y:S01]  /*10c0*/  IADD3 R13, PT, PT, R13, R5, RZ ;  /* 0x000000050d0d7210 */ /* 0x000fe20007ffe0ff */
[----:B------:R-:W-:-:S04]  /*10d0*/  IMAD R5, R161, R8, RZ ;  /* 0x00000008a1057224 */ /* 0x000fc800078e02ff */
[----:B------:R-:W-:Y:S02]  /*10e0*/  IMAD R5, R160, R11, R5 ;  /* 0x0000000ba0057224 */ /* 0x000fe400078e0205 */
[----:B------:R-:W-:-:S04]  /*10f0*/  IMAD.WIDE.U32 R12, R8, R160, R12 ;  /* 0x000000a0080c7225 */ /* 0x000fc800078e000c */
[----:B------:R-:W-:Y:S01]  /*1100*/  IMAD.IADD R13, R13, 0x1, R5 ;  /* 0x000000010d0d7824 */ /* 0x000fe200078e0205 */
[----:B------:R-:W-:-:S05]  /*1110*/  SHF.R.S32.HI R5, RZ, 0x1f, R7 ;  /* 0x0000001fff057819 */ /* 0x000fca0000011407 */
        /* <DEDUP_REMOVED lines=10> */
.L_x_4521:
        /* <DEDUP_REMOVED lines=47> */
[----:B------:R-:W-:Y:S02]  /*14b0*/  LEA R8, R117, 0xffffff80, 0x7 ;  /* 0xffffff8075087811 */ /* 0x000fe400078e38ff */
[----:B------:R-:W-:Y:S01]  /*14c0*/  @!P3 SHF.R.S32.HI R5, RZ, 0x1f, R12 ;  /* 0x0000001fff05b819 */ /* 0x000fe2000001140c */
[----:B------:R-:W-:Y:S01]  /*14d0*/  IMAD.MOV.U32 R22, RZ, RZ, R10 ;  /* 0x000000ffff167224 */ /* 0x000fe200078e000a */
[----:B------:R-:W-:Y:S02]  /*14e0*/  MOV R23, R9 ;  /* 0x0000000900177202 */ /* 0x000fe40000000f00 */
[----:B------:R-:W-:Y:S01]  /*14f0*/  @P2 IADD3 R7, PT, PT, R7, 0x1, RZ ;  /* 0x0000000107072810 */ /* 0x000fe20007ffe0ff */
[-C--:B------:R-:W-:Y:S02]  /*1500*/  IMAD R4, R161, R8.reuse, RZ ;  /* 0x00000008a1047224 */ /* 0x080fe400078e02ff */
[----:B------:R-:W-:Y:S01]  /*1510*/  IMAD.WIDE.U32 R22, R160, R8, R22 ;  /* 0x00000008a0167225 */ /* 0x000fe200078e0016 */
[----:B------:R-:W-:-:S02]  /*1520*/  @!P1 IADD3 R7, PT, PT, -R7, RZ, RZ ;  /* 0x000000ff07079210 */ /* 0x000fc40007ffe1ff */
[----:B------:R-:W-:Y:S01]  /*1530*/  @!P0 LOP3.LUT R7, RZ, R17, RZ, 0x33, !PT ;  /* 0x00000011ff078212 */ /* 0x000fe200078e33ff */
[----:B------:R-:W-:Y:S02]  /*1540*/  @!P3 IMAD R0, R5, R54, R0 ;  /* 0x000000360500b224 */ /* 0x000fe400078e0200 */
[----:B------:R-:W-:Y:S01]  /*1550*/  @!P3 IMAD.WIDE.U32 R24, R54, R12, RZ ;  /* 0x0000000c3618b225 */ /* 0x000fe200078e00ff */
[----:B------:R-:W-:-:S03]  /*1560*/  @!P3 SHF.R.S32.HI R5, RZ, 0x1f, R11 ;  /* 0x0000001fff05b819 */ /* 0x000fc6000001140b */
[----:B------:R-:W-:Y:S01]  /*1570*/  IMAD.IADD R23, R23, 0x1, R4 ;  /* 0x0000000117177824 */ /* 0x000fe200078e0204 */
[----:B------:R-:W-:Y:S01]  /*1580*/  SHF.R.S32.HI R4, RZ, 0x1f, R7 ;  /* 0x0000001fff047819 */ /* 0x000fe20000011407 */
[----:B------:R-:W-:Y:S01]  /*1590*/  @!P3 IMAD.IADD R25, R25, 0x1, R0 ;  /* 0x000000011919b824 */ /* 0x000fe200078e0200 */
[----:B------:R-:W-:Y:S01]  /*15a0*/  @P3 IADD3 R12, PT, PT, R12, R13, RZ ;  /* 0x0000000d0c0c3210 */ /* 0x000fe20007ffe0ff */
[----:B----4-:R-:W-:Y:S02]  /*15b0*/  @!P3 IMAD R0, R19, R11, RZ ;  /* 0x0000000b1300b224 */ /* 0x010fe400078e02ff */
[----:B------:R-:W-:Y:S02]  /*15c0*/  IMAD R9, R21, R7, RZ ;  /* 0x0000000715097224 */ /* 0x000fe400078e02ff */
[C---:B------:R-:W-:Y:S02]  /*15d0*/  @!P3 IMAD R0, R18.reuse, R5, R0 ;  /* 0x000000051200b224 */ /* 0x040fe400078e0200 */
[----:B------:R-:W-:-:S04]  /*15e0*/  @!P3 IMAD.WIDE.U32 R18, R18, R11, R24 ;  /* 0x0000000b1212b225 */ /* 0x000fc800078e0018 */
[C---:B------:R-:W-:Y:S02]  /*15f0*/  IMAD R9, R20.reuse, R4, R9 ;  /* 0x0000000414097224 */ /* 0x040fe400078e0209 */
[----:B------:R-:W-:-:S04]  /*1600*/  IMAD.WIDE.U32 R10, R20, R7, R22 ;  /* 0x00000007140a7225 */ /* 0x000fc800078e0016 */
[-C--:B------:R-:W-:Y:S02]  /*1610*/  @P3 IMAD R4, R55, R12.reuse, RZ ;  /* 0x0000000c37043224 */ /* 0x080fe400078e02ff */
[----:B------:R-:W-:Y:S01]  /*1620*/  @P3 IMAD.WIDE.U32 R12, R54, R12, RZ ;  /* 0x0000000c360c3225 */ /* 0x000fe200078e00ff */
[----:B------:R-:W-:Y:S02]  /*1630*/  @!P3 IADD3 R19, PT, PT, R19, R0, RZ ;  /* 0x000000001313b210 */ /* 0x000fe40007ffe0ff */
[----:B------:R-:W-:Y:S01]  /*1640*/  IADD3 R9, PT, PT, R11, R9, RZ ;  /* 0x000000090b097210 */ /* 0x000fe20007ffe0ff */
[----:B------:R-:W-:Y:S01]  /*1650*/  @P3 IMAD.IADD R19, R13, 0x1, R4 ;  /* 0x000000010d133824 */ /* 0x000fe200078e0204 */
[----:B------:R-:W-:Y:S02]  /*1660*/  @P3 MOV R18, R12 ;  /* 0x0000000c00123202 */ /* 0x000fe40000000f00 */
[----:B------:R-:W-:Y:S02]  /*1670*/  MOV R11, RZ ;  /* 0x000000ff000b7202 */ /* 0x000fe40000000f00 */
.L_x_4522:
[----:B------:R-:W-:Y:S05]  /*1680*/  BSYNC.RECONVERGENT B0 ;  /* 0x0000000000007941 */ /* 0x000fea0003800200 */
.L_x_4520:
        /* <DEDUP_REMOVED lines=21> */
[----:B------:R-:W-:-:S13]  /*17e0*/  ISETP.GT.U32.AND P3, PT, R0, R31, PT ;  /* 0x0000001f0000720c */ /* 0x000fda0003f64070 */
[----:B------:R-:W-:-:S05]  /*17f0*/  @!P3 IMAD.IADD R31, R31, 0x1, -R0 ;  /* 0x000000011f1fb824 */ /* 0x000fca00078e0a00 */
[----:B------:R-:W-:Y:S02]  /*1800*/  ISETP.GE.U32.AND P1, PT, R31, R0, PT ;  /* 0x000000001f00720c */ /* 0x000fe40003f26070 */
[----:B------:R-:W-:Y:S01]  /*1810*/  LOP3.LUT R0, R172, R17, RZ, 0x3c, !PT ;  /* 0x00000011ac007212 */ /* 0x000fe200078e3cff */
[----:B------:R-:W-:Y:S01]  /*1820*/  @!P3 VIADD R16, R16, 0x1 ;  /* 0x000000011010b836 */ /* 0x000fe20000000000 */
[----:B------:R-:W-:Y:S02]  /*1830*/  ISETP.NE.AND P3, PT, R17, RZ, PT ;  /* 0x000000ff1100720c */ /* 0x000fe40003f65270 */
[----:B------:R-:W-:Y:S02]  /*1840*/  ISETP.GE.AND P0, PT, R0, RZ, PT ;  /* 0x000000ff0000720c */ /* 0x000fe40003f06270 */
[----:B------:R-:W-:Y:S01]  /*1850*/  MOV R0, 0x400 ;  /* 0x0000040000007802 */ /* 0x000fe20000000f00 */
[----:B-----5:R-:W-:-:S03]  /*1860*/  IMAD R6, R11, R54, RZ ;  /* 0x000000360b067224 */ /* 0x020fc600078e02ff */
[----:B-1----:R-:W-:Y:S01]  /*1870*/  LEA R7, R7, R0, 0x18 ;  /* 0x0000000007077211 */ /* 0x002fe200078ec0ff */
[----:B------:R-:W-:Y:S02]  /*1880*/  IMAD.SHL.U32 R0, R171, 0x8, RZ ;  /* 0x00000008ab007824 */ /* 0x000fe400078e00ff */
[----:B------:R-:W-:Y:S01]  /*1890*/  @P1 VIADD R16, R16, 0x1 ;  /* 0x0000000110101836 */ /* 0x000fe20000000000 */
[--C-:B------:R-:W-:Y:S01]  /*18a0*/  SHF.R.U32.HI R180, RZ, 0x2, R171.reuse ;  /* 0x00000002ffb47819 */ /* 0x100fe200000116ab */
[----:B------:R-:W-:Y:S01]  /*18b0*/  IMAD R6, R8, R55, R6 ;  /* 0x0000003708067224 */ /* 0x000fe200078e0206 */
[----:B------:R-:W-:Y:S01]  /*18c0*/  LOP3.LUT R14, R0, 0xc0, RZ, 0xc0, !PT ;  /* 0x000000c0000e7812 */ /* 0x000fe200078ec0ff */
[----:B------:R-:W-:Y:S01]  /*18d0*/  IMAD.WIDE.U32 R30, R8, R54, RZ ;  /* 0x00000036081e7225 */ /* 0x000fe200078e00ff */
[----:B------:R-:W-:Y:S02]  /*18e0*/  LOP3.LUT R8, R0, 0x18, RZ, 0xc0, !PT ;  /* 0x0000001800087812 */ /* 0x000fe400078ec0ff */
[----:B------:R-:W-:Y:S01]  /*18f0*/  @!P0 IADD3 R16, PT, PT, -R16, RZ, RZ ;  /* 0x000000ff10108210 */ /* 0x000fe20007ffe1ff */
[----:B------:R-:W-:Y:S01]  /*1900*/  IMAD.MOV.U32 R181, RZ, RZ, RZ ;  /* 0x000000ffffb57224 */ /* 0x000fe200078e00ff */
[----:B------:R-:W-:Y:S01]  /*1910*/  @!P3 LOP3.LUT R16, RZ, R17, RZ, 0x33, !PT ;  /* 0x00000011ff10b212 */ /* 0x000fe200078e33ff */
[----:B------:R-:W-:Y:S01]  /*1920*/  IMAD.IADD R6, R31, 0x1, R6 ;  /* 0x000000011f067824 */ /* 0x000fe200078e0206 */
[----:B------:R-:W-:-:S02]  /*1930*/  LOP3.LUT R17, R14, 0x18, R171, 0xf8, !PT ;  /* 0x000000180e117812 */ /* 0x000fc400078ef8ab */
[----:B------:R-:W-:Y:S01]  /*1940*/  IADD3 R11, P1, P0, R30, R18, R8 ;  /* 0x000000121e0b7210 */ /* 0x000fe2000783e008 */
[----:B------:R-:W-:Y:S01]  /*1950*/  IMAD.WIDE.U32 R30, R15, 0x40, R180 ;  /* 0x000000400f1e7825 */ /* 0x000fe200078e00b4 */
[----:B------:R-:W-:Y:S02]  /*1960*/  SHF.R.S32.HI R15, RZ, 0x1f, R16 ;  /* 0x0000001fff0f7819 */ /* 0x000fe40000011410 */
[--C-:B------:R-:W-:Y:S01]  /*1970*/  LOP3.LUT R17, R17, 0x18, R0.reuse, 0x78, !PT ;  /* 0x0000001811117812 */ /* 0x100fe200078e7800 */
[-C--:B------:R-:W-:Y:S01]  /*1980*/  IMAD R14, R29, R16.reuse, RZ ;  /* 0x000000101d0e7224 */ /* 0x080fe200078e02ff */
[----:B------:R-:W-:Y:S01]  /*1990*/  IADD3.X R6, PT, PT, R6, R19, RZ, P1, P0 ;  /* 0x0000001306067210 */ /* 0x000fe20000fe04ff */
[----:B------:R-:W-:Y:S01]  /*19a0*/  IMAD.WIDE.U32 R18, R28, R16, RZ ;  /* 0x000000101c127225 */ /* 0x000fe200078e00ff */
[----:B------:R-:W-:-:S03]  /*19b0*/  LOP3.LUT R0, R17, 0x1f20, R0, 0xf8, !PT ;  /* 0x00001f2011007812 */ /* 0x000fc600078ef800 */
[----:B------:R-:W-:Y:S01]  /*19c0*/  IMAD R14, R15, R28, R14 ;  /* 0x0000001c0f0e7224 */ /* 0x000fe200078e020e */
[----:B------:R-:W-:Y:S01]  /*19d0*/  IADD3 R18, P4, PT, R11, R18, RZ ;  /* 0x000000120b127210 */ /* 0x000fe20007f9e0ff */
[----:B------:R-:W-:Y:S02]  /*19e0*/  IMAD.IADD R163, R131, 0x1, -R174 ;  /* 0x0000000183a37824 */ /* 0x000fe400078e0aae */
[----:B------:R-:W-:Y:S02]  /*19f0*/  VIADD R162, R180, 0x20 ;  /* 0x00000020b4a27836 */ /* 0x000fe40000000000 */
[----:B------:R-:W-:-:S03]  /*1a00*/  IMAD.IADD R11, R19, 0x1, R14 ;  /* 0x00000001130b7824 */ /* 0x000fc600078e020e */
[----:B------:R-:W-:Y:S01]  /*1a10*/  ISETP.GE.AND P1, PT, R162, R163, PT ;  /* 0x000000a3a200720c */ /* 0x000fe20003f26270 */
[----:B------:R-:W-:Y:S02]  /*1a20*/  IMAD.X R19, R6, 0x1, R11, P4 ;  /* 0x0000000106137824 */ /* 0x000fe400020e060b */
[----:B------:R-:W-:-:S04]  /*1a30*/  IMAD.WIDE.U32 R18, R180, R54, R18 ;  /* 0x00000036b4127225 */ /* 0x000fc800078e0012 */
[----:B------:R-:W-:-:S04]  /*1a40*/  VIADD R135, R117, 0xffffffff ;  /* 0xffffffff75877836 */ /* 0x000fc80000000000 */
[----:B------:R-:W-:Y:S02]  /*1a50*/  IMAD.SHL.U32 R116, R135, 0x80, RZ ;  /* 0x0000008087747824 */ /* 0x000fe400078e00ff */
[----:B------:R-:W-:Y:S02]  /*1a60*/  IMAD R175, R0, 0x2, R7 ;  /* 0x0000000200af7824 */ /* 0x000fe400078e0207 */
[----:B------:R-:W-:Y:S02]  /*1a70*/  VIADD R0, R180, 0x60 ;  /* 0x00000060b4007836 */ /* 0x000fe40000000000 */
[----:B------:R-:W-:Y:S01]  /*1a80*/  IMAD.SHL.U32 R129, R171, 0x20, RZ ;  /* 0x00000020ab817824 */ /* 0x000fe200078e00ff */
[----:B------:R-:W-:Y:S01]  /*1a90*/  SHF.R.U32.HI R118, RZ, 0x1, R171 ;  /* 0x00000001ff767819 */ /* 0x000fe200000116ab */
[----:B--2---:R-:W-:Y:S02]  /*1aa0*/  @P2 IMAD R14, R25, R176, RZ ;  /* 0x000000b0190e2224 */ /* 0x004fe400078e02ff */
[----:B---3--:R-:W-:-:S04]  /*1ab0*/  @!P2 IMAD.WIDE.U32 R16, R26, R173, RZ ;  /* 0x000000ad1a10a225 */ /* 0x008fc800078e00ff */
[----:B------:R-:W-:Y:S02]  /*1ac0*/  @!P2 IMAD R15, R27, R173, RZ ;  /* 0x000000ad1b0fa224 */ /* 0x000fe400078e02ff */
[----:B------:R-:W-:-:S04]  /*1ad0*/  @P2 IMAD.WIDE.U32 R26, R24, R176, RZ ;  /* 0x000000b0181a2225 */ /* 0x000fc800078e00ff */
[----:B------:R-:W-:Y:S01]  /*1ae0*/  @P2 IMAD.MOV.U32 R16, RZ, RZ, R26 ;  /* 0x000000ffff102224 */ /* 0x000fe200078e001a */
[C---:B------:R-:W-:Y:S01]  /*1af0*/  IADD3 R26, P0, PT, R8.reuse, R10, RZ ;  /* 0x0000000a081a7210 */ /* 0x040fe20007f1e0ff */
[----:B------:R-:W-:Y:S01]  /*1b00*/  @!P2 IMAD.IADD R15, R17, 0x1, R15 ;  /* 0x00000001110fa824 */ /* 0x000fe200078e020f */
[----:B------:R-:W-:Y:S02]  /*1b10*/  @P2 IADD3 R15, PT, PT, R27, R14, RZ ;  /* 0x0000000e1b0f2210 */ /* 0x000fe40007ffe0ff */
[----:B------:R-:W-:Y:S01]  /*1b20*/  IADD3 R14, P3, PT, R8, R16, RZ ;  /* 0x00000010080e7210 */ /* 0x000fe20007f7e0ff */
[----:B------:R-:W-:Y:S01]  /*1b30*/  IMAD.X R27, RZ, RZ, R9, P0 ;  /* 0x000000ffff1b7224 */ /* 0x000fe200000e0609 */
[C---:B------:R-:W-:Y:S01]  /*1b40*/  ISETP.GE.AND P0, PT, R180.reuse, R163, PT ;  /* 0x000000a3b400720c */ /* 0x040fe20003f06270 */
[----:B------:R-:W-:Y:S02]  /*1b50*/  IMAD R9, R161, R180, RZ ;  /* 0x000000b4a1097224 */ /* 0x000fe400078e02ff */
[----:B------:R-:W-:-:S04]  /*1b60*/  IMAD.WIDE.U32 R26, R180, R160, R26 ;  /* 0x000000a0b41a7225 */ /* 0x000fc800078e001a */
[----:B------:R-:W-:Y:S02]  /*1b70*/  IMAD.X R15, RZ, RZ, R15, P3 ;  /* 0x000000ffff0f7224 */ /* 0x000fe400018e060f */
[----:B------:R-:W-:Y:S01]  /*1b80*/  IMAD.IADD R165, R27, 0x1, R9 ;  /* 0x000000011ba57824 */ /* 0x000fe200078e0209 */
[----:B------:R-:W-:Y:S01]  /*1b90*/  @!P1 IADD3 R9, P2, PT, R30, 0x20, RZ ;  /* 0x000000201e099810 */ /* 0x000fe20007f5e0ff */
[----:B------:R-:W-:Y:S02]  /*1ba0*/  IMAD R8, R23, R172, RZ ;  /* 0x000000ac17087224 */ /* 0x000fe400078e02ff */
[----:B------:R-:W-:-:S04]  /*1bb0*/  IMAD.WIDE.U32 R14, R172, R22, R14 ;  /* 0x00000016ac0e7225 */ /* 0x000fc800078e000e */
[----:B------:R-:W-:Y:S02]  /*1bc0*/  IMAD.IADD R17, R15, 0x1, R8 ;  /* 0x000000010f117824 */ /* 0x000fe400078e0208 */
[----:B------:R-:W-:Y:S02]  /*1bd0*/  @!P1 IMAD.X R8, RZ, RZ, R31, P2 ;  /* 0x000000ffff089224 */ /* 0x000fe400010e061f */
[-C--:B------:R-:W-:Y:S02]  /*1be0*/  @!P0 IMAD R11, R31, R24.reuse, RZ ;  /* 0x000000181f0b8224 */ /* 0x080fe400078e02ff */
[----:B------:R-:W-:Y:S01]  /*1bf0*/  @!P0 IMAD.MOV.U32 R16, RZ, RZ, R14 ;  /* 0x000000ffff108224 */ /* 0x000fe200078e000e */
[----:B------:R-:W-:Y:S01]  /*1c00*/  @!P1 MOV R15, R17 ;  /* 0x00000011000f9202 */ /* 0x000fe20000000f00 */
[----:B------:R-:W-:Y:S01]  /*1c10*/  @!P1 IMAD R10, R8, R24, RZ ;  /* 0x00000018080a9224 */ /* 0x000fe200078e02ff */
[----:B----4-:R-:W-:Y:S01]  /*1c20*/  LEA R166, P3, R26, R20, 0x1 ;  /* 0x000000141aa67211 */ /* 0x010fe200078608ff */
[----:B------:R-:W-:-:S02]  /*1c30*/  @!P0 IMAD R6, R30, R25, R11 ;  /* 0x000000191e068224 */ /* 0x000fc400078e020b */
[----:B------:R-:W-:Y:S02]  /*1c40*/  IMAD R8, R55, R180, RZ ;  /* 0x000000b437087224 */ /* 0x000fe400078e02ff */
[----:B------:R-:W-:Y:S01]  /*1c50*/  @!P0 IMAD.WIDE.U32 R30, R30, R24, R16 ;  /* 0x000000181e1e8225 */ /* 0x000fe200078e0010 */
[----:B------:R-:W-:Y:S02]  /*1c60*/  LEA.HI.X R165, R26, R21, R165, 0x1, P3 ;  /* 0x000000151aa57211 */ /* 0x000fe400018f0ca5 */
[----:B------:R-:W-:Y:S01]  /*1c70*/  LEA R168, P4, R18, R12, 0x1 ;  /* 0x0000000c12a87211 */ /* 0x000fe200078808ff */
[-C--:B------:R-:W-:Y:S02]  /*1c80*/  @!P1 IMAD R10, R25, R9.reuse, R10 ;  /* 0x00000009190a9224 */ /* 0x080fe400078e020a */
[----:B------:R-:W-:Y:S01]  /*1c90*/  @!P1 IMAD.WIDE.U32 R14, R24, R9, R14 ;  /* 0x00000009180e9225 */ /* 0x000fe200078e000e */
[----:B------:R-:W-:-:S03]  /*1ca0*/  @!P0 LEA R12, P3, R30, R4, 0x1 ;  /* 0x000000041e0c8211 */ /* 0x000fc600078608ff */
[----:B------:R-:W-:Y:S02]  /*1cb0*/  IMAD.IADD R169, R19, 0x1, R8 ;  /* 0x0000000113a97824 */ /* 0x000fe400078e0208 */
[----:B------:R-:W-:-:S03]  /*1cc0*/  @!P0 IMAD.IADD R9, R31, 0x1, R6 ;  /* 0x000000011f098824 */ /* 0x000fc600078e0206 */
[----:B------:R-:W-:Y:S02]  /*1cd0*/  LEA.HI.X R169, R18, R13, R169, 0x1, P4 ;  /* 0x0000000d12a97211 */ /* 0x000fe400020f0ca9 */
[----:B------:R-:W-:Y:S01]  /*1ce0*/  @!P0 LEA.HI.X R13, R30, R5, R9, 0x1, P3 ;  /* 0x000000051e0d8211 */ /* 0x000fe200018f0c09 */
[----:B------:R-:W-:Y:S01]  /*1cf0*/  IMAD.IADD R9, R53, 0x1, -R116 ;  /* 0x0000000135097824 */ /* 0x000fe200078e0a74 */
[----:B------:R-:W-:Y:S01]  /*1d00*/  @!P1 LEA R4, P2, R14, R4, 0x1 ;  /* 0x000000040e049211 */ /* 0x000fe200078408ff */
[----:B------:R-:W-:Y:S01]  /*1d10*/  @!P1 IMAD.IADD R11, R15, 0x1, R10 ;  /* 0x000000010f0b9824 */ /* 0x000fe200078e020a */
[----:B------:R-:W-:Y:S01]  /*1d20*/  IADD3 R6, PT, PT, R180, 0x40, RZ ;  /* 0x00000040b4067810 */ /* 0x000fe20007ffe0ff */
[----:B------:R-:W-:Y:S01]  /*1d30*/  IMAD.SHL.U32 R8, R160, 0x20, RZ ;  /* 0x00000020a0087824 */ /* 0x000fe200078e00ff */
[----:B------:R-:W-:Y:S01]  /*1d40*/  ISETP.GE.AND P4, PT, R162, R9, PT ;  /* 0x00000009a200720c */ /* 0x000fe20003f86270 */
[----:B------:R-:W-:Y:S01]  /*1d50*/  @!PT LDS RZ, [RZ] ;  /* 0x00000000fffff984 */ /* 0x000fe20000000800 */
[----:B------:R-:W-:Y:S01]  /*1d60*/  @!PT LDS RZ, [RZ] ;  /* 0x00000000fffff984 */ /* 0x000fe20000000800 */
[----:B------:R-:W-:Y:S01]  /*1d70*/  @!PT LDS RZ, [RZ] ;  /* 0x00000000fffff984 */ /* 0x000fe20000000800 */
[----:B------:R-:W-:Y:S01]  /*1d80*/  @!P0 LDGSTS.E.BYPASS.LTC128B.128 [R175], desc[UR4][R12.64] ;  /* 0x000000000caf8fae */ /* 0x000fe2000b981a04 */
[----:B------:R-:W-:-:S02]  /*1d90*/  @!P1 LEA.HI.X R5, R14, R5, R11, 0x1, P2 ;  /* 0x000000050e059211 */ /* 0x000fc400010f0c0b */
[-C--:B------:R-:W-:Y:S01]  /*1da0*/  ISETP.GE.AND P5, PT, R180, R9.reuse, PT ;  /* 0x00000009b400720c */ /* 0x080fe20003fa6270 */
[----:B------:R-:W-:Y:S01]  /*1db0*/  @!P0 LDGSTS.E.BYPASS.LTC128B.128 [R175+0x1000], desc[UR4][R12.64+0x40] ;  /* 0x010000400caf8fae */ /* 0x000fe2000b981a04 */
[-C--:B------:R-:W-:Y:S02]  /*1dc0*/  ISETP.GE.AND P2, PT, R0, R9.reuse, PT ;  /* 0x000000090000720c */ /* 0x080fe40003f46270 */
[----:B------:R-:W-:Y:S01]  /*1dd0*/  ISETP.GE.AND P3, PT, R6, R9, PT ;  /* 0x000000090600720c */ /* 0x000fe20003f66270 */
[----:B------:R1:W-:Y:S01]  /*1de0*/  @!P0 LDGSTS.E.BYPASS.LTC128B.128 [R175+0x2000], desc[UR4][R12.64+0x80] ;  /* 0x020000800caf8fae */ /* 0x0003e2000b981a04 */
[----:B------:R-:W-:-:S03]  /*1df0*/  SHF.L.U64.HI R10, R160, 0x5, R161 ;  /* 0x00000005a00a7819 */ /* 0x000fc600000102a1 */
[CC--:B------:R-:W-:Y:S01]  /*1e00*/  @!P4 LEA R14, P0, R8.reuse, R166.reuse, 0x1 ;  /* 0x000000a6080ec211 */ /* 0x0c0fe200078008ff */
[----:B------:R-:W-:Y:S04]  /*1e10*/  @!P1 LDGSTS.E.BYPASS.LTC128B.128 [R175+0x800], desc[UR4][R4.64] ;  /* 0x0080000004af9fae */ /* 0x000fe8000b981a04 */
[----:B------:R-:W-:Y:S01]  /*1e20*/  @!P1 LDGSTS.E.BYPASS.LTC128B.128 [R175+0x1800], desc[UR4][R4.64+0x40] ;  /* 0x0180004004af9fae */ /* 0x000fe2000b981a04 */
[----:B------:R-:W-:Y:S01]  /*1e30*/  @!P4 LEA.HI.X R15, R8, R165, R10, 0x1, P0 ;  /* 0x000000a5080fc211 */ /* 0x000fe200000f0c0a */
[----:B------:R-:W-:Y:S02]  /*1e40*/  @!P2 IMAD.MOV.U32 R167, RZ, RZ, R165 ;  /* 0x000000ffffa7a224 */ /* 0x000fe400078e00a5 */
[----:B------:R2:W-:Y:S01]  /*1e50*/  @!P1 LDGSTS.E.BYPASS.LTC128B.128 [R175+0x2800], desc[UR4][R4.64+0x80] ;  /* 0x0280008004af9fae */ /* 0x0005e2000b981a04 */
[----:B------:R-:W-:-:S02]  /*1e60*/  @!P3 LEA R10, P0, R160, R166, 0x7 ;  /* 0x000000a6a00ab211 */ /* 0x000fc400078038ff */
[----:B------:R-:W-:Y:S01]  /*1e70*/  ISETP.GE.AND P1, PT, R6, R9, PT ;  /* 0x000000090600720c */ /* 0x000fe20003f26270 */
[----:B------:R-:W-:Y:S01]  /*1e80*/  @!P2 IMAD R6, R161, 0xc0, RZ ;  /* 0x000000c0a106a824 */ /* 0x000fe200078e02ff */
[C---:B------:R-:W-:Y:S01]  /*1e90*/  @!P3 LEA.HI.X R11, R160.reuse, R165, R161, 0x7, P0 ;  /* 0x000000a5a00bb211 */ /* 0x040fe200000f3ca1 */
[----:B-1----:R-:W-:-:S04]  /*1ea0*/  @!P2 IMAD.WIDE.U32 R12, R160, 0xc0, R166 ;  /* 0x000000c0a00ca825 */ /* 0x002fc800078e00a6 */
[----:B------:R-:W-:Y:S02]  /*1eb0*/  @!P2 IMAD.IADD R13, R13, 0x1, R6 ;  /* 0x000000010d0da824 */ /* 0x000fe400078e0206 */
[----:B--2---:R-:W-:Y:S02]  /*1ec0*/  @!P5 IMAD.MOV.U32 R4, RZ, RZ, R166 ;  /* 0x000000ffff04d224 */ /* 0x004fe400078e00a6 */
[----:B------:R-:W-:-:S05]  /*1ed0*/  @!P5 IMAD.MOV.U32 R5, RZ, RZ, R165 ;  /* 0x000000ffff05d224 */ /* 0x000fca00078e00a5 */
[----:B------:R-:W-:Y:S04]  /*1ee0*/  @!P5 LDGSTS.E.BYPASS.LTC128B.128 [R175+0x3000], desc[UR4][R4.64] ;  /* 0x0300000004afdfae */ /* 0x000fe8000b981a04 */
[----:B------:R-:W-:Y:S04]  /*1ef0*/  @!P5 LDGSTS.E.BYPASS.LTC128B.128 [R175+0x5000], desc[UR4][R4.64+0x40] ;  /* 0x0500004004afdfae */ /* 0x000fe8000b981a04 */
[----:B------:R1:W-:Y:S04]  /*1f00*/  @!P5 LDGSTS.E.BYPASS.LTC128B.128 [R175+0x7000], desc[UR4][R4.64+0x80] ;  /* 0x0700008004afdfae */ /* 0x0003e8000b981a04 */
        /* <DEDUP_REMOVED lines=8> */
[----:B------:R3:W-:Y:S04]  /*1f90*/  @!P2 LDGSTS.E.BYPASS.LTC128B.128 [R175+0x8800], desc[UR4][R12.64+0x80] ;  /* 0x088000800cafafae */ /* 0x0007e8000b981a04 */
[----:B------:R-:W0:Y:S01]  /*1fa0*/  LDGDEPBAR ;  /* 0x00000000000079af */ /* 0x000e220000000000 */
[----:B------:R-:W-:Y:S01]  /*1fb0*/  ISETP.GE.AND P4, PT, R162, R9, PT ;  /* 0x00000009a200720c */ /* 0x000fe20003f86270 */
[----:B------:R-:W-:-:S02]  /*1fc0*/  IMAD.SHL.U32 R6, R171, 0x10, RZ ;  /* 0x00000010ab067824 */ /* 0x000fc400078e00ff */
[----:B-1----:R-:W-:Y:S01]  /*1fd0*/  IMAD.SHL.U32 R4, R171, 0x4, RZ ;  /* 0x00000004ab047824 */ /* 0x002fe200078e00ff */
[----:B------:R-:W-:Y:S01]  /*1fe0*/  ISETP.GE.AND P0, PT, R0, R9, PT ;  /* 0x000000090000720c */ /* 0x000fe20003f06270 */
[----:B------:R1:W5:Y:S01]  /*1ff0*/  LD.E R52, desc[UR4][R2.64+0x184] ;  /* 0x0001840402347980 */ /* 0x000362000c101900 */
[----:B------:R-:W-:Y:S02]  /*2000*/  SHF.L.U32 R0, R54, 0x5, RZ ;  /* 0x0000000536007819 */ /* 0x000fe400000006ff */
[----:B--2---:R-:W-:Y:S02]  /*2010*/  LOP3.LUT R11, R129, 0xc0, RZ, 0xc0, !PT ;  /* 0x000000c0810b7812 */ /* 0x004fe400078ec0ff */
[----:B------:R-:W-:Y:S02]  /*2020*/  LOP3.LUT R10, R6, 0x100, RZ, 0xc0, !PT ;  /* 0x00000100060a7812 */ /* 0x000fe400078ec0ff */
[----:B------:R-:W-:Y:S02]  /*2030*/  LOP3.LUT R4, R4, 0x18, RZ, 0xc0, !PT ;  /* 0x0000001804047812 */ /* 0x000fe400078ec0ff */
[----:B------:R-:W-:-:S02]  /*2040*/  LOP3.LUT R158, R11, 0x8, R171, 0xf8, !PT ;  /* 0x000000080b9e7812 */ /* 0x000fc400078ef8ab */
[----:B------:R-:W-:Y:S02]  /*2050*/  LOP3.LUT R11, R11, 0x8, R118, 0xf8, !PT ;  /* 0x000000080b0b7812 */ /* 0x000fe400078ef876 */
[----:B------:R-:W-:Y:S02]  /*2060*/  SHF.L.U64.HI R5, R54, 0x5, R55 ;  /* 0x0000000536057819 */ /* 0x000fe40000010237 */
[----:B---3--:R-:W-:Y:S02]  /*2070*/  LOP3.LUT R13, R10, 0x20, R129, 0xf8, !PT ;  /* 0x000000200a0d7812 */ /* 0x008fe400078ef881 */
[----:B------:R-:W-:Y:S02]  /*2080*/  @!P4 LEA R10, P2, R0, R168, 0x1 ;  /* 0x000000a8000ac211 */ /* 0x000fe400078408ff */
[----:B------:R-:W-:Y:S02]  /*2090*/  LOP3.LUT R6, R6, 0x3e00, RZ, 0xc0, !PT ;  /* 0x00003e0006067812 */ /* 0x000fe400078ec0ff */
[----:B------:R-:W-:-:S02]  /*20a0*/  LOP3.LUT R158, R13, R158, R4, 0xf6, !PT ;  /* 0x0000009e0d9e7212 */ /* 0x000fc400078ef604 */
[----:B------:R-:W-:Y:S02]  /*20b0*/  LOP3.LUT R4, R11, R4, RZ, 0x3c, !PT ;  /* 0x000000040b047212 */ /* 0x000fe400078e3cff */
[----:B------:R-:W-:Y:S02]  /*20c0*/  @!P4 LEA.HI.X R11, R0, R169, R5, 0x1, P2 ;  /* 0x000000a9000bc211 */ /* 0x000fe400010f0c05 */
[----:B------:R-:W-:Y:S02]  /*20d0*/  LOP3.LUT R0, R6, 0x20, R129, 0xf8, !PT ;  /* 0x0000002006007812 */ /* 0x000fe400078ef881 */
[----:B------:R1:W5:Y:S01]  /*20e0*/  LD.E R6, desc[UR4][R2.64+0x188] ;  /* 0x0001880402067980 */ /* 0x000362000c101900 */
[----:B------:R-:W-:-:S04]  /*20f0*/  DEPBAR.LE SB0, 0x0 ;  /* 0x000080000000791a */ /* 0x000fc80000000000 */
[----:B------:R-:W-:Y:S05]  /*2100*/  WARPSYNC.ALL ;  /* 0x0000000000007948 */ /* 0x000fea0003800000 */
[----:B------:R-:W-:Y:S01]  /*2110*/  BAR.SYNC.DEFER_BLOCKING 0x0 ;  /* 0x0000000000007b1d */ /* 0x000fe20000010000 */
[----:B------:R-:W-:Y:S01]  /*2120*/  @!P1 LEA R12, P2, R54, R168, 0x7 ;  /* 0x000000a8360c9211 */ /* 0x000fe200078438ff */
[----:B------:R-:W-:Y:S01]  /*2130*/  @!P0 IMAD R8, R55, 0xc0, RZ ;  /* 0x000000c037088824 */ /* 0x000fe200078e02ff */
[----:B------:R-:W-:Y:S01]  /*2140*/  LOP3.LUT R5, R0, 0x100, R129, 0xf8, !PT ;  /* 0x0000010000057812 */ /* 0x000fe200078ef881 */
[C---:B------:R-:W-:Y:S01]  /*2150*/  @!P0 IMAD.WIDE.U32 R14, R54.reuse, 0xc0, R168 ;  /* 0x000000c0360e8825 */ /* 0x040fe200078e00a8 */
[----:B------:R-:W-:-:S02]  /*2160*/  @!P1 LEA.HI.X R13, R54, R169, R55, 0x7, P2 ;  /* 0x000000a9360d9211 */ /* 0x000fc400010f3c37 */
[----:B------:R-:W-:Y:S01]  /*2170*/  LOP3.LUT R0, R5, R4, RZ, 0xfc, !PT ;  /* 0x0000000405007212 */ /* 0x000fe200078efcff */
[----:B------:R-:W-:Y:S02]  /*2180*/  @!P0 IMAD.IADD R9, R15, 0x1, R8 ;  /* 0x000000010f098824 */ /* 0x000fe400078e0208 */
[----:B------:R-:W-:Y:S01]  /*2190*/  @!P0 IMAD.MOV.U32 R8, RZ, RZ, R14 ;  /* 0x000000ffff088224 */ /* 0x000fe200078e000e */
[----:B------:R-:W-:Y:S01]  /*21a0*/  LEA R159, R0, R7, 0x1 ;  /* 0x00000007009f7211 */ /* 0x000fe200078e08ff */
[----:B------:R-:W-:Y:S01]  /*21b0*/  IMAD R158, R158, 0x2, R7 ;  /* 0x000000029e9e7824 */ /* 0x000fe200078e0207 */
        /* <DEDUP_REMOVED lines=42> */
[----:B------:R-:W-:Y:S03]  /*2460*/  LDSM.16.M88.4 R40, [R158+0x3400] ;  /* 0x003400009e28783b */ /* 0x000fe60000000200 */
[C---:B------:R-:W-:Y:S01]  /*2470*/  IMAD R157, R5.reuse, 0x2, R159 ;  /* 0x00000002059d7824 */ /* 0x040fe200078e029f */
[----:B------:R-:W-:Y:S01]  /*2480*/  LDSM.16.M88.4 R24, [R158+0x3c00] ;  /* 0x003c00009e18783b */ /* 0x000fe20000000200 */
[----:B------:R-:W-:-:S03]  /*2490*/  IMAD R119, R5, 0x2, R158 ;  /* 0x0000000205777824 */ /* 0x000fc600078e029e */
[----:B------:R-:W-:Y:S04]  /*24a0*/  LDSM.16.M88.4 R80, [R157] ;  /* 0x000000009d50783b */ /* 0x000fe80000000200 */
[----:B------:R-:W1:Y:S04]  /*24b0*/  LDSM.16.M88.4 R60, [R119+0x3800] ;  /* 0x00380000773c783b */ /* 0x000e680000000200 */
[----:B------:R-:W1:Y:S04]  /*24c0*/  LDSM.16.M88.4 R16, [R158+0x4000] ;  /* 0x004000009e10783b */ /* 0x000e680000000200 */
[----:B--2---:R-:W2:Y:S04]  /*24d0*/  LDSM.16.M88.4 R8, [R158+0x4400] ;  /* 0x004400009e08783b */ /* 0x004ea80000000200 */
[----:B------:R-:W2:Y:S04]  /*24e0*/  LDSM.16.M88.4 R104, [R158+0x4800] ;  /* 0x004800009e68783b */ /* 0x000ea80000000200 */
[----:B------:R-:W2:Y:S01]  /*24f0*/  LDSM.16.M88.4 R64, [R158+0x4c00] ;  /* 0x004c00009e40783b */ /* 0x000ea20000000200 */
[C---:B---3--:R-:W-:Y:S03]  /*2500*/  HMMA.16816.F32 R36, R96.reuse, R32, RZ ;  /* 0x000000206024723c */ /* 0x048fe600000018ff */
[----:B------:R-:W3:Y:S04]  /*2510*/  LDSM.16.M88.4 R76, [R119+0x3000] ;  /* 0x00300000774c783b */ /* 0x000ee80000000200 */
[----:B------:R-:W-:Y:S01]  /*2520*/  LDSM.16.M88.4 R72, [R119+0x3400] ;  /* 0x003400007748783b */ /* 0x000fe20000000200 */
[C---:B------:R-:W-:Y:S03]  /*2530*/  HMMA.16816.F32 R32, R96.reuse, R34, RZ ;  /* 0x000000226020723c */ /* 0x040fe600000018ff */
[----:B------:R-:W-:Y:S04]  /*2540*/  LDSM.16.M88.4 R68, [R119+0x3c00] ;  /* 0x003c00007744783b */ /* 0x000fe80000000200 */
[----:B------:R-:W-:Y:S01]  /*2550*/  LDSM.16.M88.4 R88, [R119+0x4400] ;  /* 0x004400007758783b */ /* 0x000fe20000000200 */
[----:B----4-:R-:W-:Y:S03]  /*2560*/  HMMA.16816.F32 R56, R96, R48, RZ ;  /* 0x000000306038723c */ /* 0x010fe600000018ff */
[----:B------:R-:W-:Y:S04]  /*2570*/  LDSM.16.M88.4 R84, [R119+0x4c00] ;  /* 0x004c00007754783b */ /* 0x000fe80000000200 */
[----:B------:R-:W-:Y:S01]  /*2580*/  LDSM.16.M88.4 R112, [R158+0x5800] ;  /* 0x005800009e70783b */ /* 0x000fe20000000200 */
[C---:B-1----:R-:W-:Y:S03]  /*2590*/  HMMA.16816.F32 R36, R80.reuse, R60, R36 ;  /* 0x0000003c5024723c */ /* 0x042fe60000001824 */
[----:B------:R-:W-:Y:S04]  /*25a0*/  LDSM.16.M88.4 R92, [R158+0x6000] ;  /* 0x006000009e5c783b */ /* 0x000fe80000000200 */
[----:B------:R-:W-:Y:S01]  /*25b0*/  LDSM.16.M88.4 R120, [R119+0x6000] ;  /* 0x006000007778783b */ /* 0x000fe20000000200 */
[----:B------:R-:W-:Y:S03]  /*25c0*/  HMMA.16816.F32 R32, R80, R62, R32 ;  /* 0x0000003e5020723c */ /* 0x000fe60000001820 */
[----:B------:R-:W1:Y:S04]  /*25d0*/  LDSM.16.M88.4 R60, [R119+0x4800] ;  /* 0x00480000773c783b */ /* 0x000e680000000200 */
[----:B------:R-:W-:Y:S01]  /*25e0*/  LDSM.16.M88.4 R124, [R159+0x2000] ;  /* 0x002000009f7c783b */ /* 0x000fe20000000200 */
[C---:B------:R-:W-:Y:S03]  /*25f0*/  HMMA.16816.F32 R44, R96.reuse, R40, RZ ;  /* 0x00000028602c723c */ /* 0x040fe600000018ff */
[----:B------:R-:W0:Y:S05]  /*2600*/  LDGDEPBAR ;  /* 0x00000000000079af */ /* 0x000e2a0000000000 */
        /* <DEDUP_REMOVED lines=86> */
[----:B------:R-:W1:Y:S04]  /*2b70*/  LDSM.16.M88.4 R88, [R119+0x7000] ;  /* 0x007000007758783b */ /* 0x000e680000000200 */
[----:B------:R-:W1:Y:S03]  /*2b80*/  LDSM.16.M88.4 R84, [R119+0x7400] ;  /* 0x007400007754783b */ /* 0x000e660000000200 */
[C---:B------:R-:W-:Y:S08]  /*2b90*/  HMMA.16816.F32 R56, R124.reuse, R80, R56 ;  /* 0x000000507c38723c */ /* 0x040ff00000001838 */
        /* <DEDUP_REMOVED lines=12> */
[----:B------:R-:W-:Y:S01]  /*2c60*/  HMMA.16816.F32 R16, R124, R66, R16 ;  /* 0x000000427c10723c */ /* 0x000fe20000001810 */
[----:B------:R-:W2:Y:S01]  /*2c70*/  LDSM.16.M88.4 R64, [R119+0x8800] ;  /* 0x008800007740783b */ /* 0x000ea20000000200 */
[----:B------:R-:W-:Y:S01]  /*2c80*/  LOP3.LUT R0, R180, 0x7, RZ, 0xc0, !PT ;  /* 0x00000007b4007812 */ /* 0x000fe200078ec0ff */
[----:B------:R-:W-:-:S05]  /*2c90*/  DEPBAR.LE SB0, 0x0 ;  /* 0x000080000000791a */ /* 0x000fca0000000000 */
[C---:B------:R-:W-:Y:S08]  /*2ca0*/  HMMA.16816.F32 R100, R124.reuse, R112, R100 ;  /* 0x000000707c64723c */ /* 0x040ff00000001864 */
[C---:B------:R-:W-:Y:S08]  /*2cb0*/  HMMA.16816.F32 R108, R124.reuse, R120, R108 ;  /* 0x000000787c6c723c */ /* 0x040ff0000000186c */
[C---:B------:R-:W-:Y:S08]  /*2cc0*/  HMMA.16816.F32 R104, R124.reuse, R122, R104 ;  /* 0x0000007a7c68723c */ /* 0x040ff00000001868 */
[----:B------:R-:W-:Y:S01]  /*2cd0*/  HMMA.16816.F32 R96, R124, R114, R96 ;  /* 0x000000727c60723c */ /* 0x000fe20000001860 */
[----:B------:R-:W-:-:S07]  /*2ce0*/  ISETP.GT.U32.AND P0, PT, R135, R164, PT ;  /* 0x000000a48700720c */ /* 0x000fce0003f04070 */
[----:B-1----:R-:W-:Y:S01]  /*2cf0*/  HMMA.16816.F32 R100, R92, R60, R100 ;  /* 0x0000003c5c64723c */ /* 0x002fe20000001864 */
[----:B------:R-:W-:-:S04]  /*2d00*/  LOP3.LUT R61, R118, 0x1f0, RZ, 0xc0, !PT ;  /* 0x000001f0763d7812 */ /* 0x000fc800078ec0ff */
[----:B------:R-:W-:Y:S02]  /*2d10*/  IADD3 R0, PT, PT, R174, R0, R61 ;  /* 0x00000000ae007210 */ /* 0x000fe40007ffe03d */
[----:B-----5:R-:W-:Y:S02]  /*2d20*/  IADD3 R61, PT, PT, R6, R53, -R131 ;  /* 0x00000035063d7210 */ /* 0x020fe40007ffe883 */
[----:B------:R-:W-:Y:S01]  /*2d30*/  IADD3 R131, PT, PT, R53, -R131, -R52 ;  /* 0x8000008335837210 */ /* 0x000fe20007ffe834 */
[----:B------:R-:W-:Y:S02]  /*2d40*/  HMMA.16816.F32 R56, R92, R88, R56 ;  /* 0x000000585c38723c */ /* 0x000fe40000001838 */
[C---:B------:R-:W-:Y:S01]  /*2d50*/  IMAD.IADD R6, R0.reuse, 0x1, R61 ;  /* 0x0000000100067824 */ /* 0x040fe200078e023d */
[----:B------:R-:W-:Y:S01]  /*2d60*/  BSSY.RECONVERGENT B1, `(.L_x_4523) ;  /* 0x0000077000017945 */ /* 0x000fe20003800200 */
[----:B------:R-:W-:-:S04]  /*2d70*/  IMAD.IADD R132, R0, 0x1, R131 ;  /* 0x0000000100847824 */ /* 0x000fc800078e0283 */
[----:B------:R-:W-:Y:S01]  /*2d80*/  HMMA.16816.F32 R48, R92, R90, R48 ;  /* 0x0000005a5c30723c */ /* 0x000fe20000001830 */
[C-C-:B------:R-:W-:Y:S02]  /*2d90*/  VIADDMNMX R178, R6.reuse, 0x1, R53.reuse, PT ;  /* 0x0000000106b27846 */ /* 0x140fe40003800135 */
[----:B------:R-:W-:-:S05]  /*2da0*/  VIADDMNMX R177, R6, 0x9, R53, PT ;  /* 0x0000000906b17846 */ /* 0x000fca0003800135 */
        /* <DEDUP_REMOVED lines=10> */
[C---:B--2---:R-:W-:Y:S08]  /*2e50*/  HMMA.16816.F32 R108, R92.reuse, R64, R108 ;  /* 0x000000405c6c723c */ /* 0x044ff0000000186c */
[C---:B------:R-:W-:Y:S08]  /*2e60*/  HMMA.16816.F32 R104, R92.reuse, R66, R104 ;  /* 0x000000425c68723c */ /* 0x040ff00000001868 */
        /* <DEDUP_REMOVED lines=16> */
.L_x_4526:
        /* <DEDUP_REMOVED lines=60> */
.L_x_4527:
[----:B------:R-:W-:Y:S05]  /*3330*/  BSYNC.RECONVERGENT B0 ;  /* 0x0000000000007941 */ /* 0x000fea0003800200 */
.L_x_4525:
        /* <DEDUP_REMOVED lines=25> */
.L_x_4524:
[----:B------:R-:W-:Y:S05]  /*34d0*/  BSYNC.RECONVERGENT B1 ;  /* 0x0000000000017941 */ /* 0x000fea0003800200 */
.L_x_4523:
[----:B-1----:R-:W2:Y:S01]  /*34e0*/  LD.E R61, desc[UR4][R2.64+0xdc] ;  /* 0x0000dc04023d7980 */ /* 0x002ea2000c101900 */
[----:B------:R-:W-:Y:S02]  /*34f0*/  IMAD.SHL.U32 R53, R171, 0x2, RZ ;  /* 0x00000002ab357824 */ /* 0x000fe400078e00ff */
[----:B------:R-:W-:-:S03]  /*3500*/  VIADD R133, R132, 0x8 ;  /* 0x0000000884857836 */ /* 0x000fc60000000000 */
[----:B------:R-:W-:-:S05]  /*3510*/  LOP3.LUT R53, R53, 0x6, RZ, 0xc0, !PT ;  /* 0x0000000635357812 */ /* 0x000fca00078ec0ff */
[----:B------:R-:W-:-:S04]  /*3520*/  IMAD R6, R135, 0x80, R53 ;  /* 0x0000008087067824 */ /* 0x000fc800078e0235 */
[----:B------:R-:W-:Y:S01]  /*3530*/  VIADD R114, R6, 0x1 ;  /* 0x0000000106727836 */ /* 0x000fe20000000000 */
[----:B------:R-:W-:Y:S01]  /*3540*/  ISETP.GT.AND P3, PT, R132, R6, PT ;  /* 0x000000068400720c */ /* 0x000fe20003f64270 */
[C---:B------:R-:W-:Y:S01]  /*3550*/  VIADD R113, R6.reuse, 0x8 ;  /* 0x0000000806717836 */ /* 0x040fe20000000000 */
[C---:B------:R-:W-:Y:S01]  /*3560*/  ISETP.GE.AND P1, PT, R6.reuse, R178, PT ;  /* 0x000000b20600720c */ /* 0x040fe20003f26270 */
[----:B------:R-:W-:Y:S01]  /*3570*/  VIADD R87, R6, 0x9 ;  /* 0x0000000906577836 */ /* 0x000fe20000000000 */
[----:B------:R-:W-:Y:S01]  /*3580*/  ISETP.GT.AND P0, PT, R132, R114, PT ;  /* 0x000000728400720c */ /* 0x000fe20003f04270 */
[----:B------:R-:W-:Y:S01]  /*3590*/  VIADD R85, R6, 0x10 ;  /* 0x0000001006557836 */ /* 0x000fe20000000000 */
[----:B------:R-:W-:Y:S02]  /*35a0*/  FSEL R0, R56, -INF , !P3 ;  /* 0xff80000038007808 */ /* 0x000fe40005800000 */
[----:B------:R-:W-:Y:S01]  /*35b0*/  ISETP.GT.AND P3, PT, R132, R113, PT ;  /* 0x000000718400720c */ /* 0x000fe20003f64270 */
[----:B------:R-:W-:Y:S01]  /*35c0*/  VIADD R112, R6, 0x11 ;  /* 0x0000001106707836 */ /* 0x000fe20000000000 */
[----:B------:R-:W-:-:S02]  /*35d0*/  FSEL R57, R57, -INF , !P0 ;  /* 0xff80000039397808 */ /* 0x000fc40004000000 */
[----:B------:R-:W-:Y:S02]  /*35e0*/  FSEL R0, R0, -INF , !P1 ;  /* 0xff80000000007808 */ /* 0x000fe40004800000 */
[----:B------:R-:W-:Y:S01]  /*35f0*/  ISETP.GT.AND P0, PT, R132, R87, PT ;  /* 0x000000578400720c */ /* 0x000fe20003f04270 */
[----:B------:R-:W-:Y:S01]  /*3600*/  VIADD R95, R6, 0x18 ;  /* 0x00000018065f7836 */ /* 0x000fe20000000000 */
[----:B------:R-:W-:Y:S02]  /*3610*/  ISETP.GE.AND P1, PT, R113, R178, PT ;  /* 0x000000b27100720c */ /* 0x000fe40003f26270 */
[----:B------:R-:W-:Y:S02]  /*3620*/  FSEL R48, R48, -INF , !P3 ;  /* 0xff80000030307808 */ /* 0x000fe40005800000 */
[----:B------:R-:W-:Y:S01]  /*3630*/  ISETP.GT.AND P3, PT, R132, R85, PT ;  /* 0x000000558400720c */ /* 0x000fe20003f64270 */
[----:B------:R-:W-:Y:S01]  /*3640*/  VIADD R94, R6, 0x19 ;  /* 0x00000019065e7836 */ /* 0x000fe20000000000 */
[----:B------:R-:W-:-:S02]  /*3650*/  FSEL R49, R49, -INF , !P0 ;  /* 0xff80000031317808 */ /* 0x000fc40004000000 */
[----:B------:R-:W-:Y:S02]  /*3660*/  FSEL R79, R48, -INF , !P1 ;  /* 0xff800000304f7808 */ /* 0x000fe40004800000 */
[----:B------:R-:W-:Y:S01]  /*3670*/  ISETP.GT.AND P0, PT, R132, R112, PT ;  /* 0x000000708400720c */ /* 0x000fe20003f04270 */
[----:B------:R-:W-:Y:S01]  /*3680*/  VIADD R83, R6, 0x20 ;  /* 0x0000002006537836 */ /* 0x000fe20000000000 */
[-C--:B------:R-:W-:Y:S02]  /*3690*/  ISETP.GE.AND P1, PT, R85, R178.reuse, PT ;  /* 0x000000b25500720c */ /* 0x080fe40003f26270 */
[----:B------:R-:W-:Y:S02]  /*36a0*/  FSEL R44, R44, -INF , !P3 ;  /* 0xff8000002c2c7808 */ /* 0x000fe40005800000 */
[----:B------:R-:W-:Y:S01]  /*36b0*/  ISETP.GT.AND P3, PT, R132, R95, PT ;  /* 0x0000005f8400720c */ /* 0x000fe20003f64270 */
[----:B------:R-:W-:Y:S01]  /*36c0*/  VIADD R93, R6, 0x21 ;  /* 0x00000021065d7836 */ /* 0x000fe20000000000 */
[----:B------:R-:W-:-:S02]  /*36d0*/  ISETP.GE.AND P5, PT, R114, R178, PT ;  /* 0x000000b27200720c */ /* 0x000fc40003fa6270 */
[----:B------:R-:W-:Y:S02]  /*36e0*/  FSEL R45, R45, -INF , !P0 ;  /* 0xff8000002d2d7808 */ /* 0x000fe40004000000 */
[----:B------:R-:W-:Y:S02]  /*36f0*/  FSEL R75, R44, -INF , !P1 ;  /* 0xff8000002c4b7808 */ /* 0x000fe40004800000 */
[----:B------:R-:W-:Y:S01]  /*3700*/  ISETP.GT.AND P0, PT, R132, R94, PT ;  /* 0x0000005e8400720c */ /* 0x000fe20003f04270 */
[----:B------:R-:W-:Y:S01]  /*3710*/  VIADD R92, R6, 0x28 ;  /* 0x00000028065c7836 */ /* 0x000fe20000000000 */
[----:B------:R-:W-:Y:S02]  /*3720*/  ISETP.GE.AND P1, PT, R95, R178, PT ;  /* 0x000000b25f00720c */ /* 0x000fe40003f26270 */
[----:B------:R-:W-:Y:S02]  /*3730*/  FSEL R40, R40, -INF , !P3 ;  /* 0xff80000028287808 */ /* 0x000fe40005800000 */
[----:B------:R-:W-:-:S02]  /*3740*/  ISETP.GT.AND P3, PT, R132, R83, PT ;  /* 0x000000538400720c */ /* 0x000fc40003f64270 */
[----:B------:R-:W-:Y:S01]  /*3750*/  FSEL R81, R57, -INF , !P5 ;  /* 0xff80000039517808 */ /* 0x000fe20006800000 */
[----:B------:R-:W-:Y:S01]  /*3760*/  VIADD R91, R6, 0x29 ;  /* 0x00000029065b7836 */ /* 0x000fe20000000000 */
[-C--:B------:R-:W-:Y:S02]  /*3770*/  ISETP.GE.AND P5, PT, R87, R178.reuse, PT ;  /* 0x000000b25700720c */ /* 0x080fe40003fa6270 */
[----:B------:R-:W-:Y:S02]  /*3780*/  FSEL R41, R41, -INF , !P0 ;  /* 0xff80000029297808 */ /* 0x000fe40004000000 */
[----:B------:R-:W-:Y:S02]  /*3790*/  FSEL R71, R40, -INF , !P1 ;  /* 0xff80000028477808 */ /* 0x000fe40004800000 */
[----:B------:R-:W-:Y:S01]  /*37a0*/  ISETP.GT.AND P0, PT, R132, R93, PT ;  /* 0x0000005d8400720c */ /* 0x000fe20003f04270 */
[----:B------:R-:W-:Y:S01]  /*37b0*/  VIADD R90, R6, 0x30 ;  /* 0x00000030065a7836 */ /* 0x000fe20000000000 */
[----:B------:R-:W-:-:S02]  /*37c0*/  ISETP.GE.AND P1, PT, R83, R178, PT ;  /* 0x000000b25300720c */ /* 0x000fc40003f26270 */
[----:B------:R-:W-:Y:S02]  /*37d0*/  FSEL R36, R36, -INF , !P3 ;  /* 0xff80000024247808 */ /* 0x000fe40005800000 */
[----:B------:R-:W-:Y:S02]  /*37e0*/  ISETP.GT.AND P3, PT, R132, R92, PT ;  /* 0x0000005c8400720c */ /* 0x000fe40003f64270 */
[----:B------:R-:W-:Y:S01]  /*37f0*/  FSEL R77, R49, -INF , !P5 ;  /* 0xff800000314d7808 */ /* 0x000fe20006800000 */
[----:B------:R-:W-:Y:S01]  /*3800*/  VIADD R89, R6, 0x31 ;  /* 0x0000003106597836 */ /* 0x000fe20000000000 */
[----:B------:R-:W-:Y:S02]  /*3810*/  ISETP.GE.AND P5, PT, R112, R178, PT ;  /* 0x000000b27000720c */ /* 0x000fe40003fa6270 */
[----:B------:R-:W-:Y:S02]  /*3820*/  FSEL R37, R37, -INF , !P0 ;  /* 0xff80000025257808 */ /* 0x000fe40004000000 */
[----:B------:R-:W-:-:S02]  /*3830*/  FSEL R199, R36, -INF , !P1 ;  /* 0xff80000024c77808 */ /* 0x000fc40004800000 */
[----:B------:R-:W-:Y:S01]  /*3840*/  ISETP.GT.AND P0, PT, R132, R91, PT ;  /* 0x0000005b8400720c */ /* 0x000fe20003f04270 */
[----:B------:R-:W-:Y:S01]  /*3850*/  VIADD R88, R6, 0x38 ;  /* 0x0000003806587836 */ /* 0x000fe20000000000 */
[----:B------:R-:W-:Y:S02]  /*3860*/  ISETP.GE.AND P1, PT, R92, R178, PT ;  /* 0x000000b25c00720c */ /* 0x000fe40003f26270 */
[----:B------:R-:W-:Y:S02]  /*3870*/  FSEL R32, R32, -INF , !P3 ;  /* 0xff80000020207808 */ /* 0x000fe40005800000 */
[----:B------:R-:W-:Y:S02]  /*3880*/  ISETP.GT.AND P3, PT, R132, R90, PT ;  /* 0x0000005a8400720c */ /* 0x000fe40003f64270 */
[----:B------:R-:W-:Y:S01]  /*3890*/  FSEL R73, R45, -INF , !P5 ;  /* 0xff8000002d497808 */ /* 0x000fe20006800000 */
        /* <DEDUP_REMOVED lines=11> */
[----:B------:R-:W-:Y:S02]  /*3950*/  ISETP.GE.AND P5, PT, R93, R178, PT ;  /* 0x000000b25d00720c */ /* 0x000fe40003fa6270 */
        /* <DEDUP_REMOVED lines=27> */
[----:B------:R-:W-:Y:S02]  /*3b10*/  FSEL R29, R29, -INF , !P5 ;  /* 0xff8000001d1d7808 */ /* 0x000fe40006800000 */
        /* <DEDUP_REMOVED lines=8> */
[----:B------:R-:W-:Y:S02]  /*3ba0*/  FSEL R127, R25, -INF , !P5 ;  /* 0xff800000197f7808 */ /* 0x000fe40006800000 */
[-C--:B------:R-:W-:Y:S02]  /*3bb0*/  ISETP.GE.AND P5, PT, R82, R178.reuse, PT ;  /* 0x000000b25200720c */ /* 0x080fe40003fa6270 */
[----:B------:R-:W-:Y:S01]  /*3bc0*/  FSEL R57, R13, -INF , !P0 ;  /* 0xff8000000d397808 */ /* 0x000fe20004000000 */
[----:B------:R-:W-:Y:S01]  /*3bd0*/  VIADD R72, R6, 0x59 ;  /* 0x0000005906487836 */ /* 0x000fe20000000000 */
[----:B------:R-:W-:Y:S01]  /*3be0*/  FSEL R13, R12, -INF , !P1 ;  /* 0xff8000000c0d7808 */ /* 0x000fe20004800000 */
[----:B------:R-:W-:Y:S01]  /*3bf0*/  VIADD R66, R6, 0x68 ;  /* 0x0000006806427836 */ /* 0x000fe20000000000 */
[----:B------:R-:W-:-:S02]  /*3c00*/  ISETP.GE.AND P1, PT, R67, R178, PT ;  /* 0x000000b24300720c */ /* 0x000fc40003f26270 */
[----:B------:R-:W-:Y:S02]  /*3c10*/  FSEL R8, R8, -INF , !P3 ;  /* 0xff80000008087808 */ /* 0x000fe40005800000 */
[----:B------:R-:W-:Y:S02]  /*3c20*/  ISETP.GT.AND P3, PT, R132, R70, PT ;  /* 0x000000468400720c */ /* 0x000fe40003f64270 */
[----:B------:R-:W-:Y:S02]  /*3c30*/  FSEL R137, R21, -INF , !P5 ;  /* 0xff80000015897808 */ /* 0x000fe40006800000 */
[----:B------:R-:W-:Y:S01]  /*3c40*/  ISETP.GE.AND P5, PT, R78, R178, PT ;  /* 0x000000b24e00720c */ /* 0x000fe20003fa6270 */
[----:B------:R-:W-:Y:S01]  /*3c50*/  VIADD R68, R6, 0x61 ;  /* 0x0000006106447836 */ /* 0x000fe20000000000 */
[----:B------:R-:W-:Y:S01]  /*3c60*/  FSEL R63, R8, -INF , !P1 ;  /* 0xff800000083f7808 */ /* 0x000fe20004800000 */
[----:B------:R-:W-:Y:S01]  /*3c70*/  VIADD R62, R6, 0x70 ;  /* 0x00000070063e7836 */ /* 0x000fe20000000000 */
[----:B------:R-:W-:-:S02]  /*3c80*/  ISETP.GT.AND P0, PT, R132, R72, PT ;  /* 0x000000488400720c */ /* 0x000fc40003f04270 */
[----:B------:R-:W-:Y:S02]  /*3c90*/  ISETP.GE.AND P1, PT, R70, R178, PT ;  /* 0x000000b24600720c */ /* 0x000fe40003f26270 */
[----:B------:R-:W-:Y:S02]  /*3ca0*/  FSEL R44, R108, -INF , !P3 ;  /* 0xff8000006c2c7808 */ /* 0x000fe40005800000 */
[----:B------:R-:W-:Y:S02]  /*3cb0*/  ISETP.GT.AND P3, PT, R132, R66, PT ;  /* 0x000000428400720c */ /* 0x000fe40003f64270 */
[----:B------:R-:W-:Y:S02]  /*3cc0*/  FSEL R141, R17, -INF , !P5 ;  /* 0xff800000118d7808 */ /* 0x000fe40006800000 */
[----:B------:R-:W-:Y:S01]  /*3cd0*/  ISETP.GE.AND P5, PT, R74, R178, PT ;  /* 0x000000b24a00720c */ /* 0x000fe20003fa6270 */
[----:B------:R-:W-:Y:S01]  /*3ce0*/  VIADD R64, R6, 0x69 ;  /* 0x0000006906407836 */ /* 0x000fe20000000000 */
[----:B------:R-:W-:-:S02]  /*3cf0*/  FSEL R9, R9, -INF , !P0 ;  /* 0xff80000009097808 */ /* 0x000fc40004000000 */
[----:B------:R-:W-:Y:S01]  /*3d00*/  FSEL R44, R44, -INF , !P1 ;  /* 0xff8000002c2c7808 */ /* 0x000fe20004800000 */
[----:B------:R-:W-:Y:S01]  /*3d10*/  VIADD R52, R6, 0x78 ;  /* 0x0000007806347836 */ /* 0x000fe20000000000 */
[----:B------:R-:W-:Y:S02]  /*3d20*/  ISETP.GT.AND P0, PT, R132, R68, PT ;  /* 0x000000448400720c */ /* 0x000fe40003f04270 */
[----:B------:R-:W-:Y:S02]  /*3d30*/  ISETP.GE.AND P1, PT, R66, R178, PT ;  /* 0x000000b24200720c */ /* 0x000fe40003f26270 */
[----:B------:R-:W-:Y:S02]  /*3d40*/  FSEL R37, R104, -INF , !P3 ;  /* 0xff80000068257808 */ /* 0x000fe40005800000 */
[----:B------:R-:W-:Y:S02]  /*3d50*/  ISETP.GT.AND P3, PT, R132, R62, PT ;  /* 0x0000003e8400720c */ /* 0x000fe40003f64270 */
[----:B------:R-:W-:Y:S01]  /*3d60*/  FSEL R57, R57, -INF , !P5 ;  /* 0xff80000039397808 */ /* 0x000fe20006800000 */
[----:B------:R-:W-:Y:S01]  /*3d70*/  VIADD R60, R6, 0x71 ;  /* 0x00000071063c7836 */ /* 0x000fe20000000000 */
[----:B------:R-:W-:-:S02]  /*3d80*/  ISETP.GE.AND P5, PT, R72, R178, PT ;  /* 0x000000b24800720c */ /* 0x000fc40003fa6270 */
[----:B------:R-:W-:Y:S02]  /*3d90*/  ISETP.GT.AND P2, PT, R133, R6, PT ;  /* 0x000000068500720c */ /* 0x000fe40003f44270 */
[C---:B------:R-:W-:Y:S01]  /*3da0*/  ISETP.GE.AND P4, PT, R6.reuse, R177, PT ;  /* 0x000000b10600720c */ /* 0x040fe20003f86270 */
[----:B------:R-:W-:Y:S01]  /*3db0*/  VIADD R6, R6, 0x79 ;  /* 0x0000007906067836 */ /* 0x000fe20000000000 */
[----:B------:R-:W-:Y:S02]  /*3dc0*/  FSEL R48, R109, -INF , !P0 ;  /* 0xff8000006d307808 */ /* 0x000fe40004000000 */
[----:B------:R-:W-:Y:S02]  /*3dd0*/  FSEL R37, R37, -INF , !P1 ;  /* 0xff80000025257808 */ /* 0x000fe40004800000 */
[----:B------:R-:W-:Y:S02]  /*3de0*/  ISETP.GT.AND P0, PT, R132, R64, PT ;  /* 0x000000408400720c */ /* 0x000fe40003f04270 */
[----:B------:R-:W-:-:S02]  /*3df0*/  ISETP.GE.AND P1, PT, R62, R178, PT ;  /* 0x000000b23e00720c */ /* 0x000fc40003f26270 */
[----:B------:R-:W-:Y:S02]  /*3e00*/  FSEL R36, R100, -INF , !P3 ;  /* 0xff80000064247808 */ /* 0x000fe40005800000 */
[----:B------:R-:W-:Y:S02]  /*3e10*/  ISETP.GT.AND P3, PT, R132, R52, PT ;  /* 0x000000348400720c */ /* 0x000fe40003f64270 */
[----:B------:R-:W-:Y:S02]  /*3e20*/  FSEL R65, R9, -INF , !P5 ;  /* 0xff80000009417808 */ /* 0x000fe40006800000 */
[----:B------:R-:W-:Y:S02]  /*3e30*/  ISETP.GE.AND P5, PT, R68, R178, PT ;  /* 0x000000b24400720c */ /* 0x000fe40003fa6270 */
[----:B------:R-:W-:Y:S02]  /*3e40*/  FSEL R41, R105, -INF , !P0 ;  /* 0xff80000069297808 */ /* 0x000fe40004000000 */
[----:B------:R-:W-:-:S02]  /*3e50*/  FSEL R36, R36, -INF , !P1 ;  /* 0xff80000024247808 */ /* 0x000fc40004800000 */
[C---:B------:R-:W-:Y:S02]  /*3e60*/  ISETP.GT.AND P0, PT, R132.reuse, R60, PT ;  /* 0x0000003c8400720c */ /* 0x040fe40003f04270 */
[----:B------:R-:W-:Y:S02]  /*3e70*/  ISETP.GT.AND P1, PT, R132, R6, PT ;  /* 0x000000068400720c */ /* 0x000fe40003f24270 */
[----:B------:R-:W-:Y:S02]  /*3e80*/  FSEL R21, R96, -INF , !P3 ;  /* 0xff80000060157808 */ /* 0x000fe40005800000 */
[-C--:B------:R-:W-:Y:S02]  /*3e90*/  ISETP.GE.AND P3, PT, R52, R178.reuse, PT ;  /* 0x000000b23400720c */ /* 0x080fe40003f66270 */
[----:B------:R-:W-:Y:S02]  /*3ea0*/  FSEL R48, R48, -INF , !P5 ;  /* 0xff80000030307808 */ /* 0x000fe40006800000 */
[----:B------:R-:W-:-:S02]  /*3eb0*/  ISETP.GE.AND P5, PT, R64, R178, PT ;  /* 0x000000b24000720c */ /* 0x000fc40003fa6270 */
[----:B------:R-:W-:Y:S02]  /*3ec0*/  FSEL R20, R101, -INF , !P0 ;  /* 0xff80000065147808 */ /* 0x000fe40004000000 */
[----:B------:R-:W-:Y:S02]  /*3ed0*/  FSEL R40, R97, -INF , !P1 ;  /* 0xff80000061287808 */ /* 0x000fe40004800000 */
[----:B------:R-:W-:Y:S02]  /*3ee0*/  FSEL R8, R58, -INF , !P2 ;  /* 0xff8000003a087808 */ /* 0x000fe40005000000 */
[----:B------:R-:W-:Y:S02]  /*3ef0*/  FMNMX3.FTZ R12, R0, R81, R79, !PT ;  /* 0x00000051000c7276 */ /* 0x000fe4000781004f */
[----:B------:R-:W-:Y:S02]  /*3f00*/  ISETP.GT.AND P0, PT, R133, R114, PT ;  /* 0x000000728500720c */ /* 0x000fe40003f04270 */
[----:B------:R-:W-:-:S02]  /*3f10*/  ISETP.GE.AND P1, PT, R6, R178, PT ;  /* 0x000000b20600720c */ /* 0x000fc40003f26270 */
[----:B------:R-:W-:Y:S02]  /*3f20*/  FSEL R21, R21, -INF , !P3 ;  /* 0xff80000015157808 */ /* 0x000fe40005800000 */
[C---:B------:R-:W-:Y:S02]  /*3f30*/  ISETP.GT.AND P2, PT, R133.reuse, R87, PT ;  /* 0x000000578500720c */ /* 0x040fe40003f44270 */
[----:B------:R-:W-:Y:S02]  /*3f40*/  ISETP.GT.AND P3, PT, R133, R113, PT ;  /* 0x000000718500720c */ /* 0x000fe40003f64270 */
[----:B------:R-:W-:Y:S02]  /*3f50*/  FSEL R41, R41, -INF , !P5 ;  /* 0xff80000029297808 */ /* 0x000fe40006800000 */
[----:B------:R-:W-:Y:S02]  /*3f60*/  ISETP.GE.AND P5, PT, R60, R178, PT ;  /* 0x000000b23c00720c */ /* 0x000fe40003fa6270 */
[----:B------:R-:W-:-:S02]  /*3f70*/  FMNMX3.FTZ R12, R12, R77, R75, !PT ;  /* 0x0000004d0c0c7276 */ /* 0x000fc4000781004b */
[----:B------:R-:W-:Y:S02]  /*3f80*/  FSEL R40, R40, -INF , !P1 ;  /* 0xff80000028287808 */ /* 0x000fe40004800000 */
[----:B------:R-:W-:Y:S02]  /*3f90*/  FSEL R59, R59, -INF , !P0 ;  /* 0xff8000003b3b7808 */ /* 0x000fe40004000000 */
[----:B------:R-:W-:Y:S02]  /*3fa0*/  FSEL R25, R51, -INF , !P2 ;  /* 0xff80000033197808 */ /* 0x000fe40005000000 */
[----:B------:R-:W-:Y:S02]  /*3fb0*/  ISETP.GE.AND P1, PT, R113, R177, PT ;  /* 0x000000b17100720c */ /* 0x000fe40003f26270 */
[----:B------:R-:W-:Y:S02]  /*3fc0*/  ISETP.GT.AND P0, PT, R133, R85, PT ;  /* 0x000000558500720c */ /* 0x000fe40003f04270 */
[----:B------:R-:W-:-:S02]  /*3fd0*/  FSEL R50, R50, -INF , !P3 ;  /* 0xff80000032327808 */ /* 0x000fc40005800000 */
[----:B------:R-:W-:Y:S02]  /*3fe0*/  ISETP.GT.AND P2, PT, R133, R112, PT ;  /* 0x000000708500720c */ /* 0x000fe40003f44270 */
[----:B------:R-:W-:Y:S02]  /*3ff0*/  FSEL R20, R20, -INF , !P5 ;  /* 0xff80000014147808 */ /* 0x000fe40006800000 */
[----:B------:R-:W-:Y:S02]  /*4000*/  FMNMX3.FTZ R12, R12, R73, R71, !PT ;  /* 0x000000490c0c7276 */ /* 0x000fe40007810047 */
[-C--:B------:R-:W-:Y:S02]  /*4010*/  ISETP.GE.AND P5, PT, R114, R177.reuse, PT ;  /* 0x000000b17200720c */ /* 0x080fe40003fa6270 */
[----:B------:R-:W-:Y:S02]  /*4020*/  FSEL R8, R8, -INF , !P4 ;  /* 0xff80000008087808 */ /* 0x000fe40006000000 */
[----:B------:R-:W-:-:S02]  /*4030*/  ISETP.GE.AND P3, PT, R85, R177, PT ;  /* 0x000000b15500720c */ /* 0x000fc40003f66270 */
[----:B------:R-:W-:Y:S02]  /*4040*/  ISETP.GE.AND P4, PT, R87, R177, PT ;  /* 0x000000b15700720c */ /* 0x000fe40003f86270 */
[----:B------:R-:W-:Y:S02]  /*4050*/  FSEL R85, R50, -INF , !P1 ;  /* 0xff80000032557808 */ /* 0x000fe40004800000 */
[----:B------:R-:W-:Y:S02]  /*4060*/  FSEL R17, R46, -INF , !P0 ;  /* 0xff8000002e117808 */ /* 0x000fe40004000000 */
[----:B------:R-:W-:Y:S02]  /*4070*/  FSEL R47, R47, -INF , !P2 ;  /* 0xff8000002f2f7808 */ /* 0x000fe40005000000 */
[C---:B------:R-:W-:Y:S02]  /*4080*/  ISETP.GT.AND P1, PT, R133.reuse, R95, PT ;  /* 0x0000005f8500720c */ /* 0x040fe40003f24270 */
[----:B------:R-:W-:-:S02]  /*4090*/  ISETP.GT.AND P0, PT, R133, R94, PT ;  /* 0x0000005e8500720c */ /* 0x000fc40003f04270 */
[----:B------:R-:W-:Y:S02]  /*40a0*/  ISETP.GT.AND P2, PT, R133, R83, PT ;  /* 0x000000538500720c */ /* 0x000fe40003f44270 */
[----:B------:R-:W-:Y:S02]  /*40b0*/  FMNMX3.FTZ R12, R12, R69, R199, !PT ;  /* 0x000000450c0c7276 */ /* 0x000fe400078100c7 */
[----:B------:R-:W-:Y:S02]  /*40c0*/  FSEL R87, R59, -INF , !P5 ;  /* 0xff8000003b577808 */ /* 0x000fe40006800000 */
[-C--:B------:R-:W-:Y:S02]  /*40d0*/  ISETP.GE.AND P5, PT, R112, R177.reuse, PT ;  /* 0x000000b17000720c */ /* 0x080fe40003fa6270 */
[----:B------:R-:W-:Y:S02]  /*40e0*/  FSEL R25, R25, -INF , !P4 ;  /* 0xff80000019197808 */ /* 0x000fe40006000000 */
[----:B------:R-:W-:-:S02]  /*40f0*/  ISETP.GE.AND P4, PT, R95, R177, PT ;  /* 0x000000b15f00720c */ /* 0x000fc40003f86270 */
[----:B------:R-:W-:Y:S02]  /*4100*/  FSEL R42, R42, -INF , !P1 ;  /* 0xff8000002a2a7808 */ /* 0x000fe40004800000 */
[----:B------:R-:W-:Y:S02]  /*4110*/  FSEL R9, R43, -INF , !P0 ;  /* 0xff8000002b097808 */ /* 0x000fe40004000000 */
[----:B------:R-:W-:Y:S02]  /*4120*/  FSEL R38, R38, -INF , !P2 ;  /* 0xff80000026267808 */ /* 0x000fe40005000000 */
[C---:B------:R-:W-:Y:S02]  /*4130*/  ISETP.GT.AND P0, PT, R133.reuse, R93, PT ;  /* 0x0000005d8500720c */ /* 0x040fe40003f04270 */
[----:B------:R-:W-:Y:S02]  /*4140*/  ISETP.GT.AND P2, PT, R133, R91, PT ;  /* 0x0000005b8500720c */ /* 0x000fe40003f44270 */
[----:B------:R-:W-:-:S02]  /*4150*/  FMNMX3.FTZ R12, R12, R197, R33, !PT ;  /* 0x000000c50c0c7276 */ /* 0x000fc40007810021 */
[-C--:B------:R-:W-:Y:S02]  /*4160*/  ISETP.GE.AND P1, PT, R83, R177.reuse, PT ;  /* 0x000000b15300720c */ /* 0x080fe40003f26270 */
[----:B------:R-:W-:Y:S02]  /*4170*/  FSEL R83, R47, -INF , !P5 ;  /* 0xff8000002f537808 */ /* 0x000fe40006800000 */
[----:B------:R-:W-:Y:S02]  /*4180*/  FSEL R47, R42, -INF , !P4 ;  /* 0xff8000002a2f7808 */ /* 0x000fe40006000000 */
[----:B------:R-:W-:Y:S02]  /*4190*/  ISETP.GE.AND P4, PT, R93, R177, PT ;  /* 0x000000b15d00720c */ /* 0x000fe40003f86270 */
[----:B------:R-:W-:Y:S02]  /*41a0*/  FSEL R39, R39, -INF , !P0 ;  /* 0xff80000027277808 */ /* 0x000fe40004000000 */
[----:B------:R-:W-:-:S02]  /*41b0*/  FSEL R35, R35, -INF , !P2 ;  /* 0xff80000023237808 */ /* 0x000fc40005000000 */
[----:B------:R-:W-:Y:S02]  /*41c0*/  FMNMX3.FTZ R12, R12, R195, R179, !PT ;  /* 0x000000c30c0c7276 */ /* 0x000fe400078100b3 */
[C---:B------:R-:W-:Y:S02]  /*41d0*/  ISETP.GT.AND P2, PT, R133.reuse, R89, PT ;  /* 0x000000598500720c */ /* 0x040fe40003f44270 */
[----:B------:R-:W-:Y:S02]  /*41e0*/  ISETP.GT.AND P0, PT, R133, R90, PT ;  /* 0x0000005a8500720c */ /* 0x000fe40003f04270 */
[----:B------:R-:W-:Y:S02]  /*41f0*/  FSEL R207, R39, -INF , !P4 ;  /* 0xff80000027cf7808 */ /* 0x000fe40006000000 */
[----:B------:R-:W-:Y:S02]  /*4200*/  FMNMX3.FTZ R12, R12, R29, R143, !PT ;  /* 0x0000001d0c0c7276 */ /* 0x000fe4000781008f */
[----:B------:R-:W-:-:S02]  /*4210*/  ISETP.GE.AND P4, PT, R89, R177, PT ;  /* 0x000000b15900720c */ /* 0x000fc40003f86270 */
[----:B------:R-:W-:Y:S02]  /*4220*/  FSEL R31, R31, -INF , !P2 ;  /* 0xff8000001f1f7808 */ /* 0x000fe40005000000 */
[----:B------:R-:W-:Y:S02]  /*4230*/  FSEL R30, R30, -INF , !P0 ;  /* 0xff8000001e1e7808 */ /* 0x000fe40004000000 */
[----:B------:R-:W-:Y:S02]  /*4240*/  FMNMX3.FTZ R12, R12, R127, R131, !PT ;  /* 0x0000007f0c0c7276 */ /* 0x000fe40007810083 */
[----:B------:R-:W-:Y:S02]  /*4250*/  ISETP.GT.AND P0, PT, R133, R86, PT ;  /* 0x000000568500720c */ /* 0x000fe40003f04270 */
[----:B------:R-:W-:Y:S02]  /*4260*/  FSEL R191, R31, -INF , !P4 ;  /* 0xff8000001fbf7808 */ /* 0x000fe40006000000 */
[----:B------:R-:W-:-:S02]  /*4270*/  ISETP.GT.AND P4, PT, R133, R82, PT ;  /* 0x000000528500720c */ /* 0x000fc40003f84270 */
[----:B------:R-:W-:Y:S02]  /*4280*/  ISETP.GT.AND P2, PT, R133, R84, PT ;  /* 0x000000548500720c */ /* 0x000fe40003f44270 */
[----:B------:R-:W-:Y:S02]  /*4290*/  FMNMX3.FTZ R12, R12, R137, R139, !PT ;  /* 0x000000890c0c7276 */ /* 0x000fe4000781008b */
[----:B------:R-:W-:Y:S02]  /*42a0*/  FSEL R27, R27, -INF , !P0 ;  /* 0xff8000001b1b7808 */ /* 0x000fe40004000000 */
[----:B------:R-:W-:Y:S02]  /*42b0*/  ISETP.GT.AND P0, PT, R133, R80, PT ;  /* 0x000000508500720c */ /* 0x000fe40003f04270 */
[----:B------:R-:W-:Y:S02]  /*42c0*/  FSEL R23, R23, -INF , !P4 ;  /* 0xff80000017177808 */ /* 0x000fe40006000000 */
[----:B------:R-:W-:-:S02]  /*42d0*/  ISETP.GT.AND P4, PT, R133, R76, PT ;  /* 0x0000004c8500720c */ /* 0x000fc40003f84270 */
[----:B------:R-:W-:Y:S02]  /*42e0*/  FSEL R22, R22, -INF , !P2 ;  /* 0xff80000016167808 */ /* 0x000fe40005000000 */
[----:B------:R-:W-:Y:S02]  /*42f0*/  FMNMX3.FTZ R12, R12, R141, R13, !PT ;  /* 0x0000008d0c0c7276 */ /* 0x000fe4000781000d */
[----:B------:R-:W-:Y:S02]  /*4300*/  ISETP.GT.AND P2, PT, R133, R78, PT ;  /* 0x0000004e8500720c */ /* 0x000fe40003f44270 */
[----:B------:R-:W-:Y:S02]  /*4310*/  FSEL R18, R18, -INF , !P0 ;  /* 0xff80000012127808 */ /* 0x000fe40004000000 */
[----:B------:R-:W-:Y:S02]  /*4320*/  ISETP.GE.AND P0, PT, R76, R177, PT ;  /* 0x000000b14c00720c */ /* 0x000fe40003f06270 */
[----:B------:R-:W-:-:S02]  /*4330*/  FSEL R14, R14, -INF , !P4 ;  /* 0xff8000000e0e7808 */ /* 0x000fc40006000000 */
[----:B------:R-:W-:Y:S02]  /*4340*/  FMNMX3.FTZ R12, R12, R57, R63, !PT ;  /* 0x000000390c0c7276 */ /* 0x000fe4000781003f */
[----:B------:R-:W-:Y:S02]  /*4350*/  FSEL R17, R17, -INF , !P3 ;  /* 0xff80000011117808 */ /* 0x000fe40005800000 */
[----:B------:R-:W-:Y:S02]  /*4360*/  FSEL R19, R19, -INF , !P2 ;  /* 0xff80000013137808 */ /* 0x000fe40005000000 */
[----:B------:R-:W-:Y:S02]  /*4370*/  ISETP.GE.AND P3, PT, R94, R177, PT ;  /* 0x000000b15e00720c */ /* 0x000fe40003f66270 */
[----:B------:R-:W-:Y:S02]  /*4380*/  ISETP.GT.AND P2, PT, R133, R67, PT ;  /* 0x000000438500720c */ /* 0x000fe40003f44270 */
[----:B------:R-:W-:-:S02]  /*4390*/  ISETP.GE.AND P4, PT, R67, R177, PT ;  /* 0x000000b14300720c */ /* 0x000fc40003f86270 */
[----:B------:R-:W-:Y:S02]  /*43a0*/  ISETP.GT.AND P5, PT, R133, R92, PT ;  /* 0x0000005c8500720c */ /* 0x000fe40003fa4270 */
[----:B------:R-:W-:Y:S02]  /*43b0*/  FSEL R67, R14, -INF , !P0 ;  /* 0xff8000000e437808 */ /* 0x000fe40004000000 */
[----:B------:R-:W-:Y:S02]  /*43c0*/  FMNMX3.FTZ R14, R12, R65, R44, !PT ;  /* 0x000000410c0e7276 */ /* 0x000fe4000781002c */
[----:B------:R-:W-:Y:S02]  /*43d0*/  FMNMX3.FTZ R12, R8, R87, R85, !PT ;  /* 0x00000057080c7276 */ /* 0x000fe40007810055 */
[----:B------:R-:W-:Y:S02]  /*43e0*/  FSEL R9, R9, -INF , !P3 ;  /* 0xff80000009097808 */ /* 0x000fe40005800000 */
[----:B------:R-:W-:-:S02]  /*43f0*/  ISETP.GE.AND P3, PT, R92, R177, PT ;  /* 0x000000b15c00720c */ /* 0x000fc40003f66270 */
[----:B------:R-:W-:Y:S02]  /*4400*/  FSEL R34, R34, -INF , !P5 ;  /* 0xff80000022227808 */ /* 0x000fe40006800000 */
[----:B------:R-:W-:Y:S02]  /*4410*/  FMNMX3.FTZ R12, R12, R25, R17, !PT ;  /* 0x000000190c0c7276 */ /* 0x000fe40007810011 */
[----:B------:R-:W-:Y:S02]  /*4420*/  FSEL R203, R38, -INF , !P1 ;  /* 0xff80000026cb7808 */ /* 0x000fe40004800000 */
[----:B------:R-:W-:Y:S02]  /*4430*/  ISETP.GE.AND P1, PT, R91, R177, PT ;  /* 0x000000b15b00720c */ /* 0x000fe40003f26270 */
[----:B------:R-:W-:Y:S02]  /*4440*/  FSEL R205, R34, -INF , !P3 ;  /* 0xff80000022cd7808 */ /* 0x000fe40005800000 */
[----:B------:R-:W-:-:S02]  /*4450*/  ISETP.GT.AND P3, PT, R133, R88, PT ;  /* 0x000000588500720c */ /* 0x000fc40003f64270 */
[----:B------:R-:W-:Y:S02]  /*4460*/  FMNMX3.FTZ R12, R12, R83, R47, !PT ;  /* 0x000000530c0c7276 */ /* 0x000fe4000781002f */
[----:B------:R-:W-:Y:S02]  /*4470*/  FSEL R201, R35, -INF , !P1 ;  /* 0xff80000023c97808 */ /* 0x000fe40004800000 */
[-C--:B------:R-:W-:Y:S02]  /*4480*/  ISETP.GE.AND P1, PT, R88, R177.reuse, PT ;  /* 0x000000b15800720c */ /* 0x080fe40003f26270 */
[----:B------:R-:W-:Y:S02]  /*4490*/  FSEL R26, R26, -INF , !P3 ;  /* 0xff8000001a1a7808 */ /* 0x000fe40005800000 */
[----:B------:R-:W-:Y:S02]  /*44a0*/  ISETP.GE.AND P5, PT, R90, R177, PT ;  /* 0x000000b15a00720c */ /* 0x000fe40003fa6270 */
[----:B------:R-:W-:-:S02]  /*44b0*/  FMNMX3.FTZ R12, R12, R9, R203, !PT ;  /* 0x000000090c0c7276 */ /* 0x000fc400078100cb */
[----:B------:R-:W-:Y:S02]  /*44c0*/  FSEL R189, R26, -INF , !P1 ;  /* 0xff8000001abd7808 */ /* 0x000fe40004800000 */
[----:B------:R-:W-:Y:S02]  /*44d0*/  FSEL R187, R30, -INF , !P5 ;  /* 0xff8000001ebb7808 */ /* 0x000fe40006800000 */
[----:B------:R-:W-:Y:S02]  /*44e0*/  ISETP.GE.AND P1, PT, R82, R177, PT ;  /* 0x000000b15200720c */ /* 0x000fe40003f26270 */
[----:B------:R-:W-:Y:S02]  /*44f0*/  FMNMX3.FTZ R12, R12, R207, R205, !PT ;  /* 0x000000cf0c0c7276 */ /* 0x000fe400078100cd */
[-C--:B------:R-:W-:Y:S02]  /*4500*/  ISETP.GE.AND P5, PT, R86, R177.reuse, PT ;  /* 0x000000b15600720c */ /* 0x080fe40003fa6270 */
[----:B------:R-:W-:-:S02]  /*4510*/  ISETP.GE.AND P3, PT, R84, R177, PT ;  /* 0x000000b15400720c */ /* 0x000fc40003f66270 */
[----:B------:R-:W-:Y:S02]  /*4520*/  FSEL R151, R23, -INF , !P1 ;  /* 0xff80000017977808 */ /* 0x000fe40004800000 */
[----:B------:R-:W-:Y:S02]  /*4530*/  FMNMX3.FTZ R12, R12, R201, R187, !PT ;  /* 0x000000c90c0c7276 */ /* 0x000fe400078100bb */
[----:B------:R-:W-:Y:S02]  /*4540*/  ISETP.GT.AND P1, PT, R133, R74, PT ;  /* 0x0000004a8500720c */ /* 0x000fe40003f24270 */
[----:B------:R-:W-:Y:S02]  /*4550*/  FSEL R121, R10, -INF , !P2 ;  /* 0xff8000000a797808 */ /* 0x000fe40005000000 */
[----:B------:R-:W-:Y:S02]  /*4560*/  FSEL R185, R27, -INF , !P5 ;  /* 0xff8000001bb97808 */ /* 0x000fe40006800000 */
[----:B------:R-:W-:-:S02]  /*4570*/  FMNMX3.FTZ R10, R14, R48, R37, !PT ;  /* 0x000000300e0a7276 */ /* 0x000fc40007810025 */
[----:B------:R-:W-:Y:S02]  /*4580*/  ISETP.GE.AND P5, PT, R80, R177, PT ;  /* 0x000000b15000720c */ /* 0x000fe40003fa6270 */
[----:B------:R-:W-:Y:S02]  /*4590*/  FSEL R147, R22, -INF , !P3 ;  /* 0xff80000016937808 */ /* 0x000fe40005800000 */
[----:B------:R-:W-:Y:S02]  /*45a0*/  FMNMX3.FTZ R12, R12, R191, R189, !PT ;  /* 0x000000bf0c0c7276 */ /* 0x000fe400078100bd */
[----:B------:R-:W-:Y:S02]  /*45b0*/  FSEL R15, R15, -INF , !P1 ;  /* 0xff8000000f0f7808 */ /* 0x000fe40004800000 */
[----:B------:R-:W-:Y:S02]  /*45c0*/  ISETP.GT.AND P1, PT, R133, R72, PT ;  /* 0x000000488500720c */ /* 0x000fe40003f24270 */
[----:B------:R-:W-:-:S02]  /*45d0*/  FMNMX3.FTZ R10, R10, R41, R36, !PT ;  /* 0x000000290a0a7276 */ /* 0x000fc40007810024 */
[----:B------:R-:W-:Y:S02]  /*45e0*/  ISETP.GE.AND P3, PT, R78, R177, PT ;  /* 0x000000b14e00720c */ /* 0x000fe40003f66270 */
[----:B------:R-:W-:Y:S02]  /*45f0*/  FSEL R149, R18, -INF , !P5 ;  /* 0xff80000012957808 */ /* 0x000fe40006800000 */
[----:B------:R-:W-:Y:S02]  /*4600*/  ISETP.GT.AND P0, PT, R133, R70, PT ;  /* 0x000000468500720c */ /* 0x000fe40003f04270 */
[----:B------:R-:W-:Y:S02]  /*4610*/  FMNMX3.FTZ R12, R12, R185, R147, !PT ;  /* 0x000000b90c0c7276 */ /* 0x000fe40007810093 */
[----:B------:R-:W-:Y:S02]  /*4620*/  FSEL R51, R11, -INF , !P1 ;  /* 0xff8000000b337808 */ /* 0x000fe40004800000 */
[----:B------:R-:W-:-:S02]  /*4630*/  ISETP.GE.AND P5, PT, R74, R177, PT ;  /* 0x000000b14a00720c */ /* 0x000fc40003fa6270 */
[----:B------:R-:W-:Y:S02]  /*4640*/  FMNMX3.FTZ R11, R10, R20, R21, !PT ;  /* 0x000000140a0b7276 */ /* 0x000fe40007810015 */
[----:B------:R-:W-:Y:S02]  /*4650*/  FSEL R145, R19, -INF , !P3 ;  /* 0xff80000013917808 */ /* 0x000fe40005800000 */
[----:B------:R-:W-:Y:S02]  /*4660*/  FSEL R49, R110, -INF , !P0 ;  /* 0xff8000006e317808 */ /* 0x000fe40004000000 */
[----:B------:R-:W-:Y:S02]  /*4670*/  FMNMX3.FTZ R12, R12, R151, R149, !PT ;  /* 0x000000970c0c7276 */ /* 0x000fe40007810095 */
[C---:B------:R-:W-:Y:S02]  /*4680*/  ISETP.GT.AND P1, PT, R133.reuse, R66, PT ;  /* 0x000000428500720c */ /* 0x040fe40003f24270 */
[----:B------:R-:W-:-:S02]  /*4690*/  ISETP.GT.AND P0, PT, R133, R64, PT ;  /* 0x000000408500720c */ /* 0x000fc40003f04270 */
[----:B------:R-:W-:Y:S02]  /*46a0*/  ISETP.GE.AND P3, PT, R72, R177, PT ;  /* 0x000000b14800720c */ /* 0x000fe40003f66270 */
[----:B------:R-:W-:Y:S02]  /*46b0*/  FSEL R15, R15, -INF , !P5 ;  /* 0xff8000000f0f7808 */ /* 0x000fe40006800000 */
[----:B------:R-:W-:Y:S02]  /*46c0*/  ISETP.GT.AND P2, PT, R133, R68, PT ;  /* 0x000000448500720c */ /* 0x000fe40003f44270 */
[----:B------:R-:W-:Y:S02]  /*46d0*/  FMNMX.FTZ R10, R40, R11, !PT ;  /* 0x0000000b280a7209 */ /* 0x000fe40007810000 */
[----:B------:R-:W-:Y:S02]  /*46e0*/  ISETP.GE.AND P5, PT, R70, R177, PT ;  /* 0x000000b14600720c */ /* 0x000fe40003fa6270 */
[----:B------:R-:W-:-:S02]  /*46f0*/  FSEL R121, R121, -INF , !P4 ;  /* 0xff80000079797808 */ /* 0x000fc40006000000 */
[----:B------:R-:W-:Y:S02]  /*4700*/  FMNMX3.FTZ R12, R12, R145, R67, !PT ;  /* 0x000000910c0c7276 */ /* 0x000fe40007810043 */
[----:B------:R-:W-:Y:S02]  /*4710*/  FSEL R22, R106, -INF , !P1 ;  /* 0xff8000006a167808 */ /* 0x000fe40004800000 */
[----:B------:R-:W-:Y:S02]  /*4720*/  FSEL R45, R107, -INF , !P0 ;  /* 0xff8000006b2d7808 */ /* 0x000fe40004000000 */
[C---:B------:R-:W-:Y:S02]  /*4730*/  ISETP.GT.AND P1, PT, R133.reuse, R60, PT ;  /* 0x0000003c8500720c */ /* 0x040fe40003f24270 */
[----:B------:R-:W-:Y:S01]  /*4740*/  ISETP.GT.AND P0, PT, R133, R52, PT ;  /* 0x000000348500720c */ /* 0x000fe20003f04270 */
[----:B------:R-:W1:Y:S01]  /*4750*/  SHFL.BFLY PT, R11, R10, 0x2, 0x1f ;  /* 0x0c401f000a0b7f89 */ /* 0x000e6200000e0000 */
[----:B------:R-:W-:-:S02]  /*4760*/  ISETP.GE.AND P4, PT, R68, R177, PT ;  /* 0x000000b14400720c */ /* 0x000fc40003f86270 */
[----:B------:R-:W-:Y:S02]  /*4770*/  FSEL R51, R51, -INF , !P3 ;  /* 0xff80000033337808 */ /* 0x000fe40005800000 */
[----:B------:R-:W-:Y:S02]  /*4780*/  FSEL R43, R111, -INF , !P2 ;  /* 0xff8000006f2b7808 */ /* 0x000fe40005000000 */
[----:B------:R-:W-:Y:S02]  /*4790*/  ISETP.GE.AND P3, PT, R66, R177, PT ;  /* 0x000000b14200720c */ /* 0x000fe40003f66270 */
[----:B------:R-:W-:Y:S02]  /*47a0*/  FSEL R49, R49, -INF , !P5 ;  /* 0xff80000031317808 */ /* 0x000fe40006800000 */
[----:B------:R-:W-:Y:S02]  /*47b0*/  ISETP.GT.AND P2, PT, R133, R62, PT ;  /* 0x0000003e8500720c */ /* 0x000fe40003f44270 */
[----:B------:R-:W-:-:S02]  /*47c0*/  FMNMX3.FTZ R12, R12, R15, R121, !PT ;  /* 0x0000000f0c0c7276 */ /* 0x000fc40007810079 */
[----:B------:R-:W-:Y:S02]  /*47d0*/  FSEL R23, R103, -INF , !P1 ;  /* 0xff80000067177808 */ /* 0x000fe40004800000 */
[----:B------:R-:W-:Y:S02]  /*47e0*/  FSEL R46, R98, -INF , !P0 ;  /* 0xff800000622e7808 */ /* 0x000fe40004000000 */
[----:B------:R-:W-:Y:S02]  /*47f0*/  FSEL R43, R43, -INF , !P4 ;  /* 0xff8000002b2b7808 */ /* 0x000fe40006000000 */
[----:B------:R-:W-:Y:S02]  /*4800*/  ISETP.GT.AND P1, PT, R133, R6, PT ;  /* 0x000000068500720c */ /* 0x000fe40003f24270 */
[-C--:B------:R-:W-:Y:S02]  /*4810*/  ISETP.GE.AND P0, PT, R6, R177.reuse, PT ;  /* 0x000000b10600720c */ /* 0x080fe40003f06270 */
[----:B------:R-:W-:-:S02]  /*4820*/  ISETP.GE.AND P5, PT, R64, R177, PT ;  /* 0x000000b14000720c */ /* 0x000fc40003fa6270 */
[----:B------:R-:W-:Y:S02]  /*4830*/  ISETP.GE.AND P4, PT, R62, R177, PT ;  /* 0x000000b13e00720c */ /* 0x000fe40003f86270 */
[----:B------:R-:W-:Y:S02]  /*4840*/  FSEL R22, R22, -INF , !P3 ;  /* 0xff80000016167808 */ /* 0x000fe40005800000 */
[----:B------:R-:W-:Y:S02]  /*4850*/  FSEL R50, R102, -INF , !P2 ;  /* 0xff80000066327808 */ /* 0x000fe40005000000 */
[----:B------:R-:W-:Y:S02]  /*4860*/  FMNMX3.FTZ R6, R12, R51, R49, !PT ;  /* 0x000000330c067276 */ /* 0x000fe40007810031 */
[-C--:B------:R-:W-:Y:S02]  /*4870*/  ISETP.GE.AND P3, PT, R60, R177.reuse, PT ;  /* 0x000000b13c00720c */ /* 0x080fe40003f66270 */
[----:B------:R-:W-:-:S02]  /*4880*/  ISETP.GE.AND P2, PT, R52, R177, PT ;  /* 0x000000b13400720c */ /* 0x000fc40003f46270 */
[----:B------:R-:W-:Y:S02]  /*4890*/  FSEL R45, R45, -INF , !P5 ;  /* 0xff8000002d2d7808 */ /* 0x000fe40006800000 */
[----:B------:R-:W-:Y:S02]  /*48a0*/  FSEL R50, R50, -INF , !P4 ;  /* 0xff80000032327808 */ /* 0x000fe40006000000 */
[----:B------:R-:W-:Y:S02]  /*48b0*/  FMNMX3.FTZ R6, R6, R43, R22, !PT ;  /* 0x0000002b06067276 */ /* 0x000fe40007810016 */
[----:B------:R-:W-:Y:S02]  /*48c0*/  FSEL R42, R99, -INF , !P1 ;  /* 0xff800000632a7808 */ /* 0x000fe40004800000 */
[----:B------:R-:W-:Y:S02]  /*48d0*/  FSEL R23, R23, -INF , !P3 ;  /* 0xff80000017177808 */ /* 0x000fe40005800000 */
[----:B------:R-:W-:-:S02]  /*48e0*/  FSEL R46, R46, -INF , !P2 ;  /* 0xff8000002e2e7808 */ /* 0x000fc40005000000 */
[----:B------:R-:W-:Y:S02]  /*48f0*/  FMNMX3.FTZ R6, R6, R45, R50, !PT ;  /* 0x0000002d06067276 */ /* 0x000fe40007810032 */
[----:B------:R-:W-:Y:S02]  /*4900*/  FSEL R42, R42, -INF , !P0 ;  /* 0xff8000002a2a7808 */ /* 0x000fe40004000000 */
[----:B------:R-:W-:-:S04]  /*4910*/  FMNMX3.FTZ R19, R6, R23, R46, !PT ;  /* 0x0000001706137276 */ /* 0x000fc8000781002e */
[----:B------:R-:W-:Y:S02]  /*4920*/  FMNMX.FTZ R19, R42, R19, !PT ;  /* 0x000000132a137209 */ /* 0x000fe40007810000 */
[----:B-1----:R-:W-:-:S03]  /*4930*/  FMNMX.FTZ R11, R10, R11, !PT ;  /* 0x0000000b0a0b7209 */ /* 0x002fc60007810000 */
[----:B------:R-:W1:Y:S04]  /*4940*/  SHFL.BFLY PT, R6, R19, 0x2, 0x1f ;  /* 0x0c401f0013067f89 */ /* 0x000e6800000e0000 */
[----:B------:R-:W3:Y:S01]  /*4950*/  SHFL.BFLY PT, R52, R11, 0x1, 0x1f ;  /* 0x0c201f000b347f89 */ /* 0x000ee200000e0000 */
[----:B-1----:R-:W-:Y:S02]  /*4960*/  FMNMX.FTZ R6, R19, R6, !PT ;  /* 0x0000000613067209 */ /* 0x002fe40007810000 */
[----:B---3--:R-:W-:-:S03]  /*4970*/  FMNMX.FTZ R52, R11, R52, !PT ;  /* 0x000000340b347209 */ /* 0x008fc60007810000 */
[----:B------:R-:W1:Y:S01]  /*4980*/  SHFL.BFLY PT, R11, R6, 0x1, 0x1f ;  /* 0x0c201f00060b7f89 */ /* 0x000e6200000e0000 */
[----:B------:R-:W-:Y:S01]  /*4990*/  FSETP.NEU.FTZ.AND P0, PT, R52, -INF , PT ;  /* 0xff8000003400780b */ /* 0x000fe20003f1d000 */
[----:B--2---:R-:W-:Y:S01]  /*49a0*/  FMUL.FTZ R38, R61, R52 ;  /* 0x000000343d267220 */ /* 0x004fe20000410000 */
[----:B------:R-:W-:-:S04]  /*49b0*/  LOP3.LUT R156, R4, 0x120, R129, 0xf8, !PT ;  /* 0x00000120049c7812 */ /* 0x000fc800078ef881 */
        /* <DEDUP_REMOVED lines=17> */
[----:B------:R-:W-:-:S02]  /*4ad0*/  FMUL.FTZ R56, R61, R0 ;  /* 0x000000003d387220 */ /* 0x000fc40000410000 */
[----:B------:R-:W-:Y:S03]  /*4ae0*/  LDSM.16.MT88.4 R100, [R118+0x9000] ;  /* 0x009000007664783b */ /* 0x000fe60000004200 */
[----:B------:R-:W-:-:S05]  /*4af0*/  FSEL R56, R56, RZ, P0 ;  /* 0x000000ff38387208 */ /* 0x000fca0000000000 */
[-CC-:B------:R-:W-:Y:S01]  /*4b00*/  FFMA.FTZ R167, R8, R61.reuse, -R56.reuse ;  /* 0x0000003d08a77223 */ /* 0x180fe20000010838 */
[-CC-:B------:R-:W-:Y:S01]  /*4b10*/  FFMA.FTZ R134, R87, R61.reuse, -R56.reuse ;  /* 0x0000003d57867223 */ /* 0x180fe20000010838 */
[-CC-:B------:R-:W-:Y:S01]  /*4b20*/  FFMA.FTZ R125, R85, R61.reuse, -R56.reuse ;  /* 0x0000003d557d7223 */ /* 0x180fe20000010838 */
[-CC-:B------:R-:W-:Y:S01]  /*4b30*/  FFMA.FTZ R64, R25, R61.reuse, -R56.reuse ;  /* 0x0000003d19407223 */ /* 0x180fe20000010838 */
[----:B------:R-:W1:Y:S01]  /*4b40*/  MUFU.EX2 R130, R130 ;  /* 0x0000008200827308 */ /* 0x000e620000000800 */
[-CC-:B------:R-:W-:Y:S01]  /*4b50*/  FFMA.FTZ R58, R47, R61.reuse, -R56.reuse ;  /* 0x0000003d2f3a7223 */ /* 0x180fe20000010838 */
[----:B------:R-:W-:-:S06]  /*4b60*/  FFMA.FTZ R47, R9, R61, -R56 ;  /* 0x0000003d092f7223 */ /* 0x000fcc0000010838 */
[----:B------:R-:W-:Y:S01]  /*4b70*/  MUFU.EX2 R153, R153 ;  /* 0x0000009900997308 */ /* 0x000fe20000000800 */
[----:B------:R-:W3:Y:S07]  /*4b80*/  LDSM.16.MT88.4 R8, [R156+0xb400] ;  /* 0x00b400009c08783b */ /* 0x000eee0000004200 */
[----:B------:R-:W4:Y:S01]  /*4b90*/  MUFU.EX2 R14, R14 ;  /* 0x0000000e000e7308 */ /* 0x000f220000000800 */
[-CC-:B------:R-:W-:Y:S01]  /*4ba0*/  FFMA.FTZ R123, R17, R61.reuse, -R56.reuse ;  /* 0x0000003d117b7223 */ /* 0x180fe20000010838 */
[----:B------:R-:W-:Y:S01]  /*4bb0*/  FFMA.FTZ R62, R83, R61, -R56 ;  /* 0x0000003d533e7223 */ /* 0x000fe20000010838 */
[----:B------:R-:W-:Y:S04]  /*4bc0*/  LDSM.16.MT88.4 R84, [R118+0xb000] ;  /* 0x00b000007654783b */ /* 0x000fe80000004200 */
[----:B------:R-:W-:Y:S01]  /*4bd0*/  LDSM.16.MT88.4 R24, [R118+0x9400] ;  /* 0x009400007618783b */ /* 0x000fe20000004200 */
[----:B------:R-:W-:Y:S08]  /*4be0*/  MUFU.EX2 R167, R167 ;  /* 0x000000a700a77308 */ /* 0x000ff00000000800 */
[----:B------:R-:W5:Y:S08]  /*4bf0*/  MUFU.EX2 R134, R134 ;  /* 0x0000008600867308 */ /* 0x000f700000000800 */
[----:B------:R-:W-:Y:S08]  /*4c00*/  MUFU.EX2 R125, R125 ;  /* 0x0000007d007d7308 */ /* 0x000ff00000000800 */
[----:B------:R-:W2:Y:S01]  /*4c10*/  MUFU.EX2 R64, R64 ;  /* 0x0000004000407308 */ /* 0x000ea20000000800 */
[----:B-1----:R-:W-:Y:S01]  /*4c20*/  F2FP.F16.F32.PACK_AB R68, R130, R155 ;  /* 0x0000009b8244723e */ /* 0x002fe200000000ff */
[----:B------:R-:W-:Y:S01]  /*4c30*/  LDSM.16.MT88.4 R16, [R156+0x9400] ;  /* 0x009400009c10783b */ /* 0x000fe20000004200 */
[----:B----4-:R-:W-:-:S02]  /*4c40*/  F2FP.F16.F32.PACK_AB R70, R14, R153 ;  /* 0x000000990e46723e */ /* 0x010fc400000000ff */
[----:B-----5:R-:W-:-:S03]  /*4c50*/  F2FP.F16.F32.PACK_AB R69, R134, R167 ;  /* 0x000000a78645723e */ /* 0x020fc600000000ff */
[----:B------:R-:W-:Y:S01]  /*4c60*/  MUFU.EX2 R12, R12 ;  /* 0x0000000c000c7308 */ /* 0x000fe20000000800 */
[----:B--2---:R-:W-:-:S07]  /*4c70*/  F2FP.F16.F32.PACK_AB R71, R64, R125 ;  /* 0x0000007d4047723e */ /* 0x004fce00000000ff */
[----:B------:R-:W1:Y:S08]  /*4c80*/  MUFU.EX2 R59, R59 ;  /* 0x0000003b003b7308 */ /* 0x000e700000000800 */
[----:B------:R-:W-:Y:S01]  /*4c90*/  MUFU.EX2 R60, R60 ;  /* 0x0000003c003c7308 */ /* 0x000fe20000000800 */
[C---:B------:R-:W-:Y:S07]  /*4ca0*/  HMMA.16816.F32 R96, R68.reuse, R92, RZ ;  /* 0x0000005c4460723c */ /* 0x040fee00000018ff */
[----:B------:R-:W2:Y:S01]  /*4cb0*/  MUFU.EX2 R39, R39 ;  /* 0x0000002700277308 */ /* 0x000ea20000000800 */
[----:B------:R-:W-:Y:S07]  /*4cc0*/  HMMA.16816.F32 R92, R68, R94, RZ ;  /* 0x0000005e445c723c */ /* 0x000fee00000018ff */
[----:B------:R-:W-:Y:S08]  /*4cd0*/  MUFU.EX2 R123, R123 ;  /* 0x0000007b007b7308 */ /* 0x000ff00000000800 */
[----:B------:R-:W4:Y:S08]  /*4ce0*/  MUFU.EX2 R62, R62 ;  /* 0x0000003e003e7308 */ /* 0x000f300000000800 */
[----:B------:R-:W-:Y:S08]  /*4cf0*/  MUFU.EX2 R58, R58 ;  /* 0x0000003a003a7308 */ /* 0x000ff00000000800 */
[----:B------:R-:W5:Y:S01]  /*4d00*/  MUFU.EX2 R47, R47 ;  /* 0x0000002f002f7308 */ /* 0x000f620000000800 */
[----:B-1----:R-:W-:-:S02]  /*4d10*/  F2FP.F16.F32.PACK_AB R4, R59, R12 ;  /* 0x0000000c3b04723e */ /* 0x002fc400000000ff */
[----:B--2---:R-:W-:Y:S02]  /*4d20*/  F2FP.F16.F32.PACK_AB R6, R39, R60 ;  /* 0x0000003c2706723e */ /* 0x004fe400000000ff */
[----:B----4-:R-:W-:Y:S02]  /*4d30*/  F2FP.F16.F32.PACK_AB R5, R62, R123 ;  /* 0x0000007b3e05723e */ /* 0x010fe400000000ff */
[----:B-----5:R-:W-:-:S07]  /*4d40*/  F2FP.F16.F32.PACK_AB R7, R47, R58 ;  /* 0x0000003a2f07723e */ /* 0x020fce00000000ff */
[C---:B---3--:R-:W-:Y:S08]  /*4d50*/  HMMA.16816.F32 R96, R4.reuse, R8, R96 ;  /* 0x000000080460723c */ /* 0x048ff00000001860 */
        /* <DEDUP_REMOVED lines=134> */
[----:B------:R-:W-:-:S06]  /*55c0*/  FADD.FTZ R130, R155, R130 ;  /* 0x000000829b827221 */ /* 0x000fcc0000010000 */
[C---:B-1----:R-:W-:Y:S08]  /*55d0*/  HMMA.16816.F32 R80, R4.reuse, R8, R80 ;  /* 0x000000080450723c */ /* 0x042ff00000001850 */
[----:B------:R-:W-:Y:S01]  /*55e0*/  HMMA.16816.F32 R76, R4, R10, R76 ;  /* 0x0000000a044c723c */ /* 0x000fe2000000184c */
[----:B------:R-:W1:Y:S01]  /*55f0*/  LDSM.16.MT88.4 R8, [R118+0xe000] ;  /* 0x00e000007608783b */ /* 0x000e620000004200 */
[----:B------:R-:W-:Y:S01]  /*5600*/  FADD.FTZ R153, R153, R130 ;  /* 0x0000008299997221 */ /* 0x000fe20000010000 */
[----:B------:R-:W-:-:S03]  /*5610*/  FADD.FTZ R16, R167, R134 ;  /* 0x00000086a7107221 */ /* 0x000fc60000010000 */
[----:B------:R-:W-:Y:S01]  /*5620*/  FADD.FTZ R153, R14, R153 ;  /* 0x000000990e997221 */ /* 0x000fe20000010000 */
[----:B------:R-:W-:Y:S01]  /*5630*/  FADD.FTZ R125, R125, R16 ;  /* 0x000000107d7d7221 */ /* 0x000fe20000010000 */
[-CC-:B------:R-:W-:Y:S01]  /*5640*/  FFMA.FTZ R134, R13, R61.reuse, -R38.reuse ;  /* 0x0000003d0d867223 */ /* 0x180fe20000010826 */
[----:B------:R-:W-:Y:S01]  /*5650*/  LDSM.16.MT88.4 R16, [R156+0xa400] ;  /* 0x00a400009c10783b */ /* 0x000fe20000004200 */
[-C--:B------:R-:W-:Y:S01]  /*5660*/  FFMA.FTZ R141, R57, R61.reuse, -R38 ;  /* 0x0000003d398d7223 */ /* 0x080fe20000010826 */
[-C--:B------:R-:W-:Y:S01]  /*5670*/  FFMA.FTZ R136, R15, R61.reuse, -R56 ;  /* 0x0000003d0f887223 */ /* 0x080fe20000010838 */
[-CC-:B------:R-:W-:Y:S01]  /*5680*/  FFMA.FTZ R57, R63, R61.reuse, -R38.reuse ;  /* 0x0000003d3f397223 */ /* 0x180fe20000010826 */
[-C--:B------:R-:W-:Y:S01]  /*5690*/  FFMA.FTZ R130, R65, R61.reuse, -R38 ;  /* 0x0000003d41827223 */ /* 0x080fe20000010826 */
[-CC-:B------:R-:W-:Y:S01]  /*56a0*/  FFMA.FTZ R63, R67, R61.reuse, -R56.reuse ;  /* 0x0000003d433f7223 */ /* 0x180fe20000010838 */
[-CC-:B------:R-:W-:Y:S01]  /*56b0*/  FFMA.FTZ R51, R51, R61.reuse, -R56.reuse ;  /* 0x0000003d33337223 */ /* 0x180fe20000010838 */
[----:B------:R-:W-:Y:S01]  /*56c0*/  FFMA.FTZ R121, R121, R61, -R56 ;  /* 0x0000003d79797223 */ /* 0x000fe20000010838 */
[----:B------:R-:W-:Y:S01]  /*56d0*/  MUFU.EX2 R134, R134 ;  /* 0x0000008600867308 */ /* 0x000fe20000000800 */
[C---:B-1----:R-:W-:Y:S08]  /*56e0*/  HMMA.16816.F32 R72, R4.reuse, R8, R72 ;  /* 0x000000080448723c */ /* 0x042ff00000001848 */
[----:B------:R-:W-:Y:S01]  /*56f0*/  HMMA.16816.F32 R68, R4, R10, R68 ;  /* 0x0000000a0444723c */ /* 0x000fe20000001844 */
[----:B------:R-:W1:Y:S01]  /*5700*/  LDSM.16.MT88.4 R8, [R156+0xc400] ;  /* 0x00c400009c08783b */ /* 0x000e620000004200 */
[----:B------:R-:W-:-:S03]  /*5710*/  FADD.FTZ R6, R12, R153 ;  /* 0x000000990c067221 */ /* 0x000fc60000010000 */
[----:B------:R-:W2:Y:S01]  /*5720*/  LDSM.16.MT88.4 R12, [R118+0xa400] ;  /* 0x00a40000760c783b */ /* 0x000ea20000004200 */
[----:B------:R-:W-:Y:S01]  /*5730*/  FADD.FTZ R4, R64, R125 ;  /* 0x0000007d40047221 */ /* 0x000fe20000010000 */
[----:B------:R-:W3:Y:S08]  /*5740*/  MUFU.EX2 R141, R141 ;  /* 0x0000008d008d7308 */ /* 0x000ef00000000800 */
        /* <DEDUP_REMOVED lines=20> */
[----:B------:R-:W2:Y:S01]  /*5890*/  LDSM.16.MT88.4 R12, [R156+0xe400] ;  /* 0x00e400009c0c783b */ /* 0x000ea20000004200 */
[----:B------:R-:W-:-:S06]  /*58a0*/  FADD.FTZ R65, R62, R65 ;  /* 0x000000413e417221 */ /* 0x000fcc0000010000 */
[C---:B-1----:R-:W-:Y:S08]  /*58b0*/  HMMA.16816.F32 R72, R4.reuse, R8, R72 ;  /* 0x000000080448723c */ /* 0x042ff00000001848 */
[----:B------:R-:W-:Y:S01]  /*58c0*/  HMMA.16816.F32 R68, R4, R10, R68 ;  /* 0x0000000a0444723c */ /* 0x000fe20000001844 */
[----:B------:R-:W1:Y:S01]  /*58d0*/  LDSM.16.MT88.4 R8, [R156+0xa800] ;  /* 0x00a800009c08783b */ /* 0x000e620000004200 */
[----:B------:R-:W-:Y:S01]  /*58e0*/  FADD.FTZ R62, R60, R59 ;  /* 0x0000003b3c3e7221 */ /* 0x000fe20000010000 */
[-CC-:B------:R-:W-:Y:S01]  /*58f0*/  FFMA.FTZ R59, R44, R61.reuse, -R38.reuse ;  /* 0x0000003d2c3b7223 */ /* 0x180fe20000010826 */
[-C--:B------:R-:W-:Y:S01]  /*5900*/  FFMA.FTZ R44, R41, R61.reuse, -R38 ;  /* 0x0000003d292c7223 */ /* 0x080fe20000010826 */
[----:B------:R-:W-:-:S03]  /*5910*/  FFMA.FTZ R60, R43, R61, -R56 ;  /* 0x0000003d2b3c7223 */ /* 0x000fc60000010838 */
[----:B---3--:R-:W-:Y:S01]  /*5920*/  HMMA.16816.F32 R88, R4, R16, R88 ;  /* 0x000000100458723c */ /* 0x008fe20000001858 */
[-CC-:B------:R-:W-:Y:S01]  /*5930*/  FFMA.FTZ R48, R48, R61.reuse, -R38.reuse ;  /* 0x0000003d30307223 */ /* 0x180fe20000010826 */
[-C--:B------:R-:W-:Y:S01]  /*5940*/  FFMA.FTZ R37, R37, R61.reuse, -R38 ;  /* 0x0000003d25257223 */ /* 0x080fe20000010826 */
[-CC-:B------:R-:W-:Y:S01]  /*5950*/  FFMA.FTZ R41, R49, R61.reuse, -R56.reuse ;  /* 0x0000003d31297223 */ /* 0x180fe20000010838 */
[----:B------:R-:W-:-:S04]  /*5960*/  FFMA.FTZ R43, R22, R61, -R56 ;  /* 0x0000003d162b7223 */ /* 0x000fc80000010838 */
[C---:B------:R-:W-:Y:S01]  /*5970*/  HMMA.16816.F32 R84, R4.reuse, R18, R84 ;  /* 0x000000120454723c */ /* 0x040fe20000001854 */
[----:B------:R-:W3:Y:S07]  /*5980*/  LDSM.16.MT88.4 R16, [R118+0xa800] ;  /* 0x00a800007610783b */ /* 0x000eee0000004200 */
[C---:B--2---:R-:W-:Y:S08]  /*5990*/  HMMA.16816.F32 R80, R4.reuse, R12, R80 ;  /* 0x0000000c0450723c */ /* 0x044ff00000001850 */
[----:B------:R-:W-:Y:S01]  /*59a0*/  HMMA.16816.F32 R76, R4, R14, R76 ;  /* 0x0000000e044c723c */ /* 0x000fe2000000184c */
[----:B------:R-:W-:Y:S01]  /*59b0*/  FADD.FTZ R4, R58, R65 ;  /* 0x000000413a047221 */ /* 0x000fe20000010000 */
[-C--:B------:R-:W-:Y:S01]  /*59c0*/  FFMA.FTZ R58, R45, R61.reuse, -R56 ;  /* 0x0000003d2d3a7223 */ /* 0x080fe20000010838 */
[----:B------:R-:W-:Y:S01]  /*59d0*/  MUFU.EX2 R59, R59 ;  /* 0x0000003b003b7308 */ /* 0x000fe20000000800 */
[----:B------:R-:W2:Y:S07]  /*59e0*/  LDSM.16.MT88.4 R12, [R118+0xc800] ;  /* 0x00c80000760c783b */ /* 0x000eae0000004200 */
[----:B------:R-:W4:Y:S08]  /*59f0*/  MUFU.EX2 R48, R48 ;  /* 0x0000003000307308 */ /* 0x000f300000000800 */
[----:B------:R-:W-:Y:S08]  /*5a00*/  MUFU.EX2 R37, R37 ;  /* 0x0000002500257308 */ /* 0x000ff00000000800 */
[----:B------:R-:W5:Y:S08]  /*5a10*/  MUFU.EX2 R44, R44 ;  /* 0x0000002c002c7308 */ /* 0x000f700000000800 */
[----:B------:R-:W-:Y:S08]  /*5a20*/  MUFU.EX2 R41, R41 ;  /* 0x0000002900297308 */ /* 0x000ff00000000800 */
[----:B------:R-:W1:Y:S08]  /*5a30*/  MUFU.EX2 R60, R60 ;  /* 0x0000003c003c7308 */ /* 0x000e700000000800 */
[----:B------:R-:W-:Y:S08]  /*5a40*/  MUFU.EX2 R43, R43 ;  /* 0x0000002b002b7308 */ /* 0x000ff00000000800 */
[----:B------:R-:W3:Y:S01]  /*5a50*/  MUFU.EX2 R58, R58 ;  /* 0x0000003a003a7308 */ /* 0x000ee20000000800 */
[----:B------:R-:W-:Y:S01]  /*5a60*/  FADD.FTZ R4, R47, R4 ;  /* 0x000000042f047221 */ /* 0x000fe20000010000 */
[-CC-:B------:R-:W-:Y:S01]  /*5a70*/  FFMA.FTZ R65, R36, R61.reuse, -R38.reuse ;  /* 0x0000003d24417223 */ /* 0x180fe20000010826 */
[-CC-:B------:R-:W-:Y:S01]  /*5a80*/  FFMA.FTZ R49, R20, R61.reuse, -R38.reuse ;  /* 0x0000003d14317223 */ /* 0x180fe20000010826 */
[-C--:B------:R-:W-:Y:S01]  /*5a90*/  FFMA.FTZ R36, R21, R61.reuse, -R38 ;  /* 0x0000003d15247223 */ /* 0x080fe20000010826 */
[----:B------:R-:W-:Y:S01]  /*5aa0*/  FADD.FTZ R129, R129, R4 ;  /* 0x0000000481817221 */ /* 0x000fe20000010000 */
[----:B------:R-:W-:Y:S01]  /*5ab0*/  FFMA.FTZ R45, R23, R61, -R56 ;  /* 0x0000003d172d7223 */ /* 0x000fe20000010838 */
[----:B----4-:R-:W-:Y:S01]  /*5ac0*/  F2FP.F16.F32.PACK_AB R4, R48, R59 ;  /* 0x0000003b3004723e */ /* 0x010fe200000000ff */
[----:B------:R-:W4:Y:S01]  /*5ad0*/  LDSM.16.MT88.4 R20, [R156+0xc800] ;  /* 0x00c800009c14783b */ /* 0x000f220000004200 */
        /* <DEDUP_REMOVED lines=12> */
[-C--:B------:R-:W-:Y:S01]  /*5ba0*/  FFMA.FTZ R197, R40, R61.reuse, -R38 ;  /* 0x0000003d28c57223 */ /* 0x080fe20000010826 */
[----:B------:R-:W-:Y:S01]  /*5bb0*/  FADD.FTZ R39, R39, R62 ;  /* 0x0000003e27277221 */ /* 0x000fe20000010000 */
[-CC-:B------:R-:W-:Y:S01]  /*5bc0*/  FFMA.FTZ R40, R50, R61.reuse, -R56.reuse ;  /* 0x0000003d32287223 */ /* 0x180fe20000010838 */
[----:B------:R-:W-:-:S03]  /*5bd0*/  FFMA.FTZ R195, R42, R61, -R56 ;  /* 0x0000003d2ac37223 */ /* 0x000fc60000010838 */
[----:B----4-:R-:W-:Y:S01]  /*5be0*/  HMMA.16816.F32 R96, R4, R20, R96 ;  /* 0x000000140460723c */ /* 0x010fe20000001860 */
[----:B------:R-:W-:-:S07]  /*5bf0*/  FFMA.FTZ R46, R46, R61, -R56 ;  /* 0x0000003d2e2e7223 */ /* 0x000fce0000010838 */
[C---:B------:R-:W-:Y:S01]  /*5c00*/  HMMA.16816.F32 R92, R4.reuse, R22, R92 ;  /* 0x00000016045c723c */ /* 0x040fe2000000185c */
[----:B------:R-:W4:Y:S01]  /*5c10*/  LDSM.16.MT88.4 R20, [R156+0xac00] ;  /* 0x00ac00009c14783b */ /* 0x000f220000004200 */
[----:B------:R-:W-:Y:S01]  /*5c20*/  FADD.FTZ R120, R120, R39 ;  /* 0x0000002778787221 */ /* 0x000fe20000010000 */
[----:B------:R-:W-:Y:S05]  /*5c30*/  MUFU.EX2 R38, R49 ;  /* 0x0000003100267308 */ /* 0x000fea0000000800 */
[----:B-1----:R-:W-:Y:S03]  /*5c40*/  HMMA.16816.F32 R80, R4, R8, R80 ;  /* 0x000000080450723c */ /* 0x002fe60000001850 */
[----:B------:R-:W1:Y:S01]  /*5c50*/  MUFU.EX2 R39, R65 ;  /* 0x0000004100277308 */ /* 0x000e620000000800 */
[----:B------:R-:W-:-:S04]  /*5c60*/  FADD.FTZ R120, R35, R120 ;  /* 0x0000007823787221 */ /* 0x000fc80000010000 */
[C---:B------:R-:W-:Y:S01]  /*5c70*/  HMMA.16816.F32 R76, R4.reuse, R10, R76 ;  /* 0x0000000a044c723c */ /* 0x040fe2000000184c */
[----:B------:R-:W5:Y:S02]  /*5c80*/  LDSM.16.MT88.4 R8, [R156+0xcc00] ;  /* 0x00cc00009c08783b */ /* 0x000f640000004200 */
[----:B------:R-:W-:Y:S08]  /*5c90*/  MUFU.EX2 R36, R36 ;  /* 0x0000002400247308 */ /* 0x000ff00000000800 */
[----:B------:R-:W2:Y:S01]  /*5ca0*/  MUFU.EX2 R197, R197 ;  /* 0x000000c500c57308 */ /* 0x000ea20000000800 */
[----:B---3--:R-:W-:Y:S07]  /*5cb0*/  HMMA.16816.F32 R72, R4, R16, R72 ;  /* 0x000000100448723c */ /* 0x008fee0000001848 */
[----:B------:R-:W-:Y:S01]  /*5cc0*/  MUFU.EX2 R40, R40 ;  /* 0x0000002800287308 */ /* 0x000fe20000000800 */
[----:B------:R-:W-:-:S07]  /*5cd0*/  FADD.FTZ R17, R33, R120 ;  /* 0x0000007821117221 */ /* 0x000fce0000010000 */
[----:B------:R-:W3:Y:S08]  /*5ce0*/  MUFU.EX2 R45, R45 ;  /* 0x0000002d002d7308 */ /* 0x000ef00000000800 */
[----:B------:R-:W-:Y:S08]  /*5cf0*/  MUFU.EX2 R42, R46 ;  /* 0x0000002e002a7308 */ /* 0x000ff00000000800 */
[----:B------:R-:W4:Y:S01]  /*5d00*/  MUFU.EX2 R195, R195 ;  /* 0x000000c300c37308 */ /* 0x000f220000000800 */
[----:B------:R-:W-:Y:S01]  /*5d10*/  FADD.FTZ R17, R32, R17 ;  /* 0x0000001120117221 */ /* 0x000fe20000010000 */
[----:B------:R-:W-:Y:S01]  /*5d20*/  FADD.FTZ R34, R34, R129 ;  /* 0x0000008122227221 */ /* 0x000fe20000010000 */
[----:B------:R-:W-:Y:S01]  /*5d30*/  HMMA.16816.F32 R68, R4, R18, R68 ;  /* 0x000000120444723c */ /* 0x000fe20000001844 */
[----:B-1----:R-:W-:Y:S01]  /*5d40*/  F2FP.F16.F32.PACK_AB R4, R38, R39 ;  /* 0x000000272604723e */ /* 0x002fe200000000ff */
[----:B------:R-:W-:Y:S01]  /*5d50*/  FADD.FTZ R66, R66, R17 ;  /* 0x0000001142427221 */ /* 0x000fe20000010000 */
[----:B--2---:R-:W-:Y:S01]  /*5d60*/  F2FP.F16.F32.PACK_AB R6, R197, R36 ;  /* 0x00000024c506723e */ /* 0x004fe200000000ff */
[----:B------:R-:W1:Y:S01]  /*5d70*/  LDSM.16.MT88.4 R16, [R118+0xcc00] ;  /* 0x00cc00007610783b */ /* 0x000e620000004200 */
[----:B---3--:R-:W-:Y:S01]  /*5d80*/  F2FP.F16.F32.PACK_AB R5, R45, R40 ;  /* 0x000000282d05723e */ /* 0x008fe200000000ff */
[----:B------:R-:W-:Y:S01]  /*5d90*/  FADD.FTZ R31, R31, R34 ;  /* 0x000000221f1f7221 */ /* 0x000fe20000010000 */
[----:B----4-:R-:W-:-:S03]  /*5da0*/  F2FP.F16.F32.PACK_AB R7, R195, R42 ;  /* 0x0000002ac307723e */ /* 0x010fc600000000ff */
[----:B------:R-:W-:-:S04]  /*5db0*/  FADD.FTZ R30, R30, R31 ;  /* 0x0000001f1e1e7221 */ /* 0x000fc80000010000 */
[----:B------:R-:W-:Y:S01]  /*5dc0*/  FADD.FTZ R127, R127, R30 ;  /* 0x0000001e7f7f7221 */ /* 0x000fe20000010000 */
[----:B------:R-:W-:Y:S01]  /*5dd0*/  HMMA.16816.F32 R104, R4, R12, R104 ;  /* 0x0000000c0468723c */ /* 0x000fe20000001868 */
[----:B------:R-:W-:Y:S02]  /*5de0*/  FADD.FTZ R66, R29, R66 ;  /* 0x000000421d427221 */ /* 0x000fe40000010000 */
[----:B------:R-:W-:-:S05]  /*5df0*/  FADD.FTZ R28, R28, R127 ;  /* 0x0000007f1c1c7221 */ /* 0x000fca0000010000 */
[----:B------:R-:W-:Y:S01]  /*5e00*/  HMMA.16816.F32 R100, R4, R14, R100 ;  /* 0x0000000e0464723c */ /* 0x000fe20000001864 */
[----:B------:R-:W2:Y:S01]  /*5e10*/  LDSM.16.MT88.4 R12, [R156+0xec00] ;  /* 0x00ec00009c0c783b */ /* 0x000ea20000004200 */
[----:B------:R-:W-:-:S06]  /*5e20*/  FADD.FTZ R25, R25, R28 ;  /* 0x0000001c19197221 */ /* 0x000fcc0000010000 */
        /* <DEDUP_REMOVED lines=9> */
[----:B------:R-:W3:Y:S01]  /*5ec0*/  LDSM.16.MT88.4 R8, [R118+0xec00] ;  /* 0x00ec00007608783b */ /* 0x000ee20000004200 */
        /* <DEDUP_REMOVED lines=10> */
[----:B--2---:R-:W-:Y:S01]  /*5f70*/  HMMA.16816.F32 R80, R4, R12, R80 ;  /* 0x0000000c0450723c */ /* 0x004fe20000001850 */
[----:B------:R-:W-:-:S02]  /*5f80*/  FADD.FTZ R12, R64, R17 ;  /* 0x00000011400c7221 */ /* 0x000fc40000010000 */
[----:B------:R-:W-:Y:S02]  /*5f90*/  FADD.FTZ R57, R57, R16 ;  /* 0x0000001039397221 */ /* 0x000fe40000010000 */
[----:B------:R-:W-:Y:S02]  /*5fa0*/  FADD.FTZ R12, R51, R12 ;  /* 0x0000000c330c7221 */ /* 0x000fe40000010000 */
[----:B------:R-:W-:Y:S02]  /*5fb0*/  FADD.FTZ R130, R130, R57 ;  /* 0x0000003982827221 */ /* 0x000fe40000010000 */
[----:B------:R-:W-:Y:S02]  /*5fc0*/  FADD.FTZ R41, R41, R12 ;  /* 0x0000000c29297221 */ /* 0x000fe40000010000 */
[----:B------:R-:W-:Y:S02]  /*5fd0*/  FADD.FTZ R59, R59, R130 ;  /* 0x000000823b3b7221 */ /* 0x000fe40000010000 */
[----:B------:R-:W-:-:S02]  /*5fe0*/  FADD.FTZ R60, R60, R41 ;  /* 0x000000293c3c7221 */ /* 0x000fc40000010000 */
[----:B------:R-:W-:-:S04]  /*5ff0*/  FADD.FTZ R48, R48, R59 ;  /* 0x0000003b30307221 */ /* 0x000fc80000010000 */
[----:B------:R-:W-:Y:S01]  /*6000*/  FADD.FTZ R37, R37, R48 ;  /* 0x0000003025257221 */ /* 0x000fe20000010000 */
[----:B---3--:R-:W-:Y:S01]  /*6010*/  HMMA.16816.F32 R72, R4, R8, R72 ;  /* 0x000000080448723c */ /* 0x008fe20000001848 */
[----:B------:R-:W-:Y:S02]  /*6020*/  FADD.FTZ R9, R43, R60 ;  /* 0x0000003c2b097221 */ /* 0x000fe40000010000 */
[----:B------:R-:W-:Y:S01]  /*6030*/  FADD.FTZ R44, R44, R37 ;  /* 0x000000252c2c7221 */ /* 0x000fe20000010000 */
[----:B------:R-:W-:Y:S01]  /*6040*/  ISETP.GT.U32.AND P0, PT, R135, R164, PT ;  /* 0x000000a48700720c */ /* 0x000fe20003f04070 */
[----:B------:R-:W-:Y:S02]  /*6050*/  FADD.FTZ R9, R58, R9 ;  /* 0x000000093a097221 */ /* 0x000fe40000010000 */
[----:B------:R-:W-:Y:S02]  /*6060*/  FADD.FTZ R39, R39, R44 ;  /* 0x0000002c27277221 */ /* 0x000fe40000010000 */
[----:B------:R-:W-:-:S02]  /*6070*/  FADD.FTZ R40, R40, R9 ;  /* 0x0000000928287221 */ /* 0x000fc40000010000 */
[----:B------:R-:W-:Y:S02]  /*6080*/  FADD.FTZ R39, R38, R39 ;  /* 0x0000002726277221 */ /* 0x000fe40000010000 */
[----:B------:R-:W-:Y:S02]  /*6090*/  FADD.FTZ R45, R45, R40 ;  /* 0x000000282d2d7221 */ /* 0x000fe40000010000 */
[----:B------:R-:W-:Y:S01]  /*60a0*/  FADD.FTZ R36, R36, R39 ;  /* 0x0000002724247221 */ /* 0x000fe20000010000 */
[----:B------:R-:W-:Y:S01]  /*60b0*/  HMMA.16816.F32 R108, R4, R22, R108 ;  /* 0x00000016046c723c */ /* 0x000fe2000000186c */
[----:B------:R-:W-:Y:S01]  /*60c0*/  BSSY B2, `(.L_x_4528) ;  /* 0x000046c000027945 */ /* 0x000fe20003800000 */
[----:B------:R-:W-:Y:S01]  /*60d0*/  FADD.FTZ R42, R42, R45 ;  /* 0x0000002d2a2a7221 */ /* 0x000fe20000010000 */
[----:B------:R-:W-:-:S05]  /*60e0*/  FADD.FTZ R197, R197, R36 ;  /* 0x00000024c5c57221 */ /* 0x000fca0000010000 */
[----:B------:R-:W-:Y:S01]  /*60f0*/  HMMA.16816.F32 R84, R4, R18, R84 ;  /* 0x000000120454723c */ /* 0x000fe20000001854 */
[----:B------:R-:W-:-:S07]  /*6100*/  FADD.FTZ R195, R195, R42 ;  /* 0x0000002ac3c37221 */ /* 0x000fce0000010000 */
        /* <DEDUP_REMOVED lines=43> */
[----:B------:R-:W-:-:S05]  /*63c0*/  ISETP.NE.AND P1, PT, R11, RZ, PT ;  /* 0x000000ff0b00720c */ /* 0x000fca0003f25270 */
        /* <DEDUP_REMOVED lines=27> */
.L_x_4531:
        /* <DEDUP_REMOVED lines=8> */
.L_x_4532:
[----:B------:R-:W-:Y:S05]  /*6600*/  BSYNC.RECONVERGENT B0 ;  /* 0x0000000000007941 */ /* 0x000fea0003800200 */
.L_x_4530:
[C---:B------:R-:W-:Y:S01]  /*6610*/  IMAD.SHL.U32 R5, R54.reuse, 0x40, RZ ;  /* 0x0000004036057824 */ /* 0x040fe200078e00ff */
[----:B------:R-:W-:Y:S01]  /*6620*/  SHF.L.U64.HI R4, R54, 0x6, R55 ;  /* 0x0000000636047819 */ /* 0x000fe20000010237 */
[----:B------:R-:W-:Y:S01]  /*6630*/  @!PT LDS RZ, [RZ] ;  /* 0x00000000fffff984 */ /* 0x000fe20000000800 */
[----:B------:R-:W-:Y:S01]  /*6640*/  @!PT LDS RZ, [RZ] ;  /* 0x00000000fffff984 */ /* 0x000fe20000000800 */
[----:B------:R-:W-:Y:S01]  /*6650*/  @!PT LDS RZ, [RZ] ;  /* 0x00000000fffff984 */ /* 0x000fe20000000800 */
[----:B------:R-:W-:Y:S01]  /*6660*/  LDGSTS.E.BYPASS.LTC128B.128 [R175+0x9000], desc[UR4][R168.64] ;  /* 0x09000000a8af7fae */ /* 0x000fe2000b981a04 */
[----:B------:R-:W-:Y:S02]  /*6670*/  BSSY.RECONVERGENT B1, `(.L_x_4533) ;  /* 0x0000231000017945 */ /* 0x000fe40003800200 */
[C---:B------:R-:W-:Y:S01]  /*6680*/  IADD3 R10, P0, PT, R5.reuse, R168, RZ ;  /* 0x000000a8050a7210 */ /* 0x040fe20007f1e0ff */
[----:B------:R-:W-:Y:S03]  /*6690*/  LDGSTS.E.BYPASS.LTC128B.128 [R175+0xb000], desc[UR4][R168.64+0x40] ;  /* 0x0b000040a8af7fae */ /* 0x000fe6000b981a04 */
[C---:B------:R-:W-:Y:S01]  /*66a0*/  IADD3 R8, P1, PT, R5.reuse, R10, RZ ;  /* 0x0000000a05087210 */ /* 0x040fe20007f3e0ff */
[C---:B------:R-:W-:Y:S01]  /*66b0*/  IMAD.X R11, R4.reuse, 0x1, R169, P0 ;  /* 0x00000001040b7824 */ /* 0x040fe200000e06a9 */
[----:B------:R-:W-:Y:S02]  /*66c0*/  LDGSTS.E.BYPASS.LTC128B.128 [R175+0xd000], desc[UR4][R168.64+0x80] ;  /* 0x0d000080a8af7fae */ /* 0x000fe4000b981a04 */
[----:B------:R-:W-:Y:S01]  /*66d0*/  IADD3 R12, P0, PT, R5, R8, RZ ;  /* 0x00000008050c7210 */ /* 0x000fe20007f1e0ff */
[C---:B------:R-:W-:Y:S01]  /*66e0*/  IMAD.X R9, R4.reuse, 0x1, R11, P1 ;  /* 0x0000000104097824 */ /* 0x040fe200008e060b */
[----:B------:R-:W-:Y:S03]  /*66f0*/  LDGSTS.E.BYPASS.LTC128B.128 [R175+0x9800], desc[UR4][R10.64] ;  /* 0x098000000aaf7fae */ /* 0x000fe6000b981a04 */
[----:B------:R-:W-:Y:S01]  /*6700*/  IMAD.X R13, R4, 0x1, R9, P0 ;  /* 0x00000001040d7824 */ /* 0x000fe200000e0609 */
        /* <DEDUP_REMOVED lines=10> */
[----:B------:R-:W-:Y:S04]  /*67b0*/  LDSM.16.M88.4 R124, [R157] ;  /* 0x000000009d7c783b */ /* 0x000fe80000000200 */
[----:B------:R-:W-:Y:S04]  /*67c0*/  LDSM.16.M88.4 R20, [R119+0x3400] ;  /* 0x003400007714783b */ /* 0x000fe80000000200 */
[----:B------:R-:W4:Y:S04]  /*67d0*/  LDSM.16.M88.4 R64, [R158+0x3000] ;  /* 0x003000009e40783b */ /* 0x000f280000000200 */
[----:B------:R-:W5:Y:S04]  /*67e0*/  LDSM.16.M88.4 R44, [R158+0x3800] ;  /* 0x003800009e2c783b */ /* 0x000f680000000200 */
[----:B------:R-:W5:Y:S04]  /*67f0*/  LDSM.16.M88.4 R28, [R158+0x4000] ;  /* 0x004000009e1c783b */ /* 0x000f680000000200 */
[----:B------:R-:W5:Y:S04]  /*6800*/  LDSM.16.M88.4 R24, [R119+0x3000] ;  /* 0x003000007718783b */ /* 0x000f680000000200 */
[----:B-1----:R-:W1:Y:S04]  /*6810*/  LDSM.16.M88.4 R8, [R119+0x3800] ;  /* 0x003800007708783b */ /* 0x002e680000000200 */
[----:B------:R-:W-:Y:S04]  /*6820*/  LDSM.16.M88.4 R36, [R158+0x3c00] ;  /* 0x003c00009e24783b */ /* 0x000fe80000000200 */
[----:B--2---:R-:W-:Y:S01]  /*6830*/  LDSM.16.M88.4 R12, [R119+0x4000] ;  /* 0x00400000770c783b */ /* 0x004fe20000000200 */
[C---:B---3--:R-:W-:Y:S03]  /*6840*/  HMMA.16816.F32 R60, R4.reuse, R56, RZ ;  /* 0x00000038043c723c */ /* 0x048fe600000018ff */
[----:B------:R-:W-:Y:S04]  /*6850*/  LDSM.16.M88.4 R128, [R119+0x4400] ;  /* 0x004400007780783b */ /* 0x000fe80000000200 */
[----:B------:R-:W-:Y:S01]  /*6860*/  LDSM.16.M88.4 R16, [R119+0x3c00] ;  /* 0x003c00007710783b */ /* 0x000fe20000000200 */
[C---:B------:R-:W-:Y:S03]  /*6870*/  HMMA.16816.F32 R56, R4.reuse, R58, RZ ;  /* 0x0000003a0438723c */ /* 0x040fe600000018ff */
[----:B------:R-:W0:Y:S05]  /*6880*/  LDGDEPBAR ;  /* 0x00000000000079af */ /* 0x000e2a0000000000 */
[----:B----4-:R-:W-:Y:S08]  /*6890*/  HMMA.16816.F32 R120, R4, R64, RZ ;  /* 0x000000400478723c */ /* 0x010ff000000018ff */
[C---:B------:R-:W-:Y:S08]  /*68a0*/  HMMA.16816.F32 R60, R124.reuse, R20, R60 ;  /* 0x000000147c3c723c */ /* 0x040ff0000000183c */
[----:B------:R-:W-:Y:S01]  /*68b0*/  HMMA.16816.F32 R56, R124, R22, R56 ;  /* 0x000000167c38723c */ /* 0x000fe20000001838 */
[----:B------:R-:W2:Y:S07]  /*68c0*/  LDSM.16.M88.4 R20, [R158+0x4400] ;  /* 0x004400009e14783b */ /* 0x000eae0000000200 */
[C---:B-----5:R-:W-:Y:S08]  /*68d0*/  HMMA.16816.F32 R48, R4.reuse, R44, RZ ;  /* 0x0000002c0430723c */ /* 0x060ff000000018ff */
[C---:B------:R-:W-:Y:S08]  /*68e0*/  HMMA.16816.F32 R64, R4.reuse, R66, RZ ;  /* 0x000000420440723c */ /* 0x040ff000000018ff */
[C---:B------:R-:W-:Y:S08]  /*68f0*/  HMMA.16816.F32 R44, R4.reuse, R46, RZ ;  /* 0x0000002e042c723c */ /* 0x040ff000000018ff */
[----:B------:R-:W-:Y:S08]  /*6900*/  HMMA.16816.F32 R32, R4, R28, RZ ;  /* 0x0000001c0420723c */ /* 0x000ff000000018ff */
[C---:B------:R-:W-:Y:S08]  /*6910*/  HMMA.16816.F32 R120, R124.reuse, R24, R120 ;  /* 0x000000187c78723c */ /* 0x040ff00000001878 */
[C---:B------:R-:W-:Y:S08]  /*6920*/  HMMA.16816.F32 R64, R124.reuse, R26, R64 ;  /* 0x0000001a7c40723c */ /* 0x040ff00000001840 */
[C---:B-1----:R-:W-:Y:S08]  /*6930*/  HMMA.16816.F32 R48, R124.reuse, R8, R48 ;  /* 0x000000087c30723c */ /* 0x042ff00000001830 */
[----:B------:R-:W-:Y:S01]  /*6940*/  HMMA.16816.F32 R44, R124, R10, R44 ;  /* 0x0000000a7c2c723c */ /* 0x000fe2000000182c */
[----:B------:R-:W1:Y:S07]  /*6950*/  LDSM.16.M88.4 R8, [R158+0x4800] ;  /* 0x004800009e08783b */ /* 0x000e6e0000000200 */
[C---:B------:R-:W-:Y:S08]  /*6960*/  HMMA.16816.F32 R28, R4.reuse, R30, RZ ;  /* 0x0000001e041c723c */ /* 0x040ff000000018ff */
[C---:B--2---:R-:W-:Y:S08]  /*6970*/  HMMA.16816.F32 R24, R4.reuse, R20, RZ ;  /* 0x000000140418723c */ /* 0x044ff000000018ff */
[C---:B------:R-:W-:Y:S08]  /*6980*/  HMMA.16816.F32 R20, R4.reuse, R22, RZ ;  /* 0x000000160414723c */ /* 0x040ff000000018ff */
[C---:B------:R-:W-:Y:S08]  /*6990*/  HMMA.16816.F32 R40, R4.reuse, R36, RZ ;  /* 0x000000240428723c */ /* 0x040ff000000018ff */
[----:B------:R-:W-:Y:S08]  /*69a0*/  HMMA.16816.F32 R36, R4, R38, RZ ;  /* 0x000000260424723c */ /* 0x000ff000000018ff */
[C---:B------:R-:W-:Y:S08]  /*69b0*/  HMMA.16816.F32 R32, R124.reuse, R12, R32 ;  /* 0x0000000c7c20723c */ /* 0x040ff00000001820 */
[C---:B------:R-:W-:Y:S01]  /*69c0*/  HMMA.16816.F32 R28, R124.reuse, R14, R28 ;  /* 0x0000000e7c1c723c */ /* 0x040fe2000000181c */
[----:B------:R-:W2:Y:S07]  /*69d0*/  LDSM.16.M88.4 R12, [R119+0x4800] ;  /* 0x00480000770c783b */ /* 0x000eae0000000200 */
[C---:B------:R-:W-:Y:S08]  /*69e0*/  HMMA.16816.F32 R24, R124.reuse, R128, R24 ;  /* 0x000000807c18723c */ /* 0x040ff00000001818 */
[C---:B------:R-:W-:Y:S01]  /*69f0*/  HMMA.16816.F32 R20, R124.reuse, R130, R20 ;  /* 0x000000827c14723c */ /* 0x040fe20000001814 */
[----:B------:R-:W3:Y:S07]  /*6a00*/  LDSM.16.M88.4 R128, [R158+0x4c00] ;  /* 0x004c00009e80783b */ /* 0x000eee0000000200 */
[C---:B------:R-:W-:Y:S08]  /*6a10*/  HMMA.16816.F32 R40, R124.reuse, R16, R40 ;  /* 0x000000107c28723c */ /* 0x040ff00000001828 */
[----:B------:R-:W-:Y:S08]  /*6a20*/  HMMA.16816.F32 R36, R124, R18, R36 ;  /* 0x000000127c24723c */ /* 0x000ff00000001824 */
[C---:B-1----:R-:W-:Y:S08]  /*6a30*/  HMMA.16816.F32 R16, R4.reuse, R8, RZ ;  /* 0x000000080410723c */ /* 0x042ff000000018ff */
[----:B------:R-:W-:-:S12]  /*6a40*/  HMMA.16816.F32 R8, R4, R10, RZ ;  /* 0x0000000a0408723c */ /* 0x000fd800000018ff */
[C---:B--2---:R-:W-:Y:S08]  /*6a50*/  HMMA.16816.F32 R16, R124.reuse, R12, R16 ;  /* 0x0000000c7c10723c */ /* 0x044ff00000001810 */
[----:B------:R-:W-:Y:S08]  /*6a60*/  HMMA.16816.F32 R12, R124, R14, R8 ;  /* 0x0000000e7c0c723c */ /* 0x000ff00000001808 */
[C---:B---3--:R-:W-:Y:S08]  /*6a70*/  HMMA.16816.F32 R8, R4.reuse, R128, RZ ;  /* 0x000000800408723c */ /* 0x048ff000000018ff */
        /* <DEDUP_REMOVED lines=101> */
[----:B------:R-:W1:Y:S01]  /*70d0*/  LDSM.16.M88.4 R124, [R119+0x8c00] ;  /* 0x008c0000777c783b */ /* 0x000e620000000200 */
[----:B------:R-:W-:-:S06]  /*70e0*/  DEPBAR.LE SB0, 0x0 ;  /* 0x000080000000791a */ /* 0x000fcc0000000000 */
[----:B-1----:R-:W-:Y:S01]  /*70f0*/  HMMA.16816.F32 R8, R128, R124, R8 ;  /* 0x0000007c8008723c */ /* 0x002fe20000001808 */
[----:B------:R-:W-:-:S04]  /*7100*/  IMAD R124, R117, 0x80, R53 ;  /* 0x00000080757c7824 */ /* 0x000fc800078e0235 */
[----:B------:R-:W-:-:S03]  /*7110*/  VIADD R125, R124, 0xffffff00 ;  /* 0xffffff007c7d7836 */ /* 0x000fc60000000000 */
[----:B------:R-:W-:Y:S01]  /*7120*/  HMMA.16816.F32 R4, R128, R126, R4 ;  /* 0x0000007e8004723c */ /* 0x000fe20000001804 */
[----:B------:R-:W-:Y:S01]  /*7130*/  BAR.SYNC.DEFER_BLOCKING 0x0 ;  /* 0x0000000000007b1d */ /* 0x000fe20000010000 */
[----:B------:R-:W-:Y:S02]  /*7140*/  ISETP.GT.AND P0, PT, R132, R125, PT ;  /* 0x0000007d8400720c */ /* 0x000fe40003f04270 */
[C---:B------:R-:W-:Y:S02]  /*7150*/  ISETP.GE.AND P3, PT, R125.reuse, R178, PT ;  /* 0x000000b27d00720c */ /* 0x040fe40003f66270 */
[----:B------:R-:W-:Y:S02]  /*7160*/  ISETP.GE.AND P1, PT, R125, R177, PT ;  /* 0x000000b17d00720c */ /* 0x000fe40003f26270 */
[----:B------:R-:W-:Y:S01]  /*7170*/  ISETP.GT.AND P4, PT, R133, R125, PT ;  /* 0x0000007d8500720c */ /* 0x000fe20003f84270 */
[----:B------:R-:W-:Y:S01]  /*7180*/  VIADD R125, R124, 0xffffff01 ;  /* 0xffffff017c7d7836 */ /* 0x000fe20000000000 */
[----:B------:R-:W-:-:S02]  /*7190*/  FSEL R120, R120, -INF , !P0 ;  /* 0xff80000078787808 */ /* 0x000fc40004000000 */
[----:B------:R-:W-:Y:S02]  /*71a0*/  FSEL R122, R122, -INF , !P4 ;  /* 0xff8000007a7a7808 */ /* 0x000fe40006000000 */
[----:B------:R-:W-:Y:S02]  /*71b0*/  ISETP.GT.AND P5, PT, R132, R125, PT ;  /* 0x0000007d8400720c */ /* 0x000fe40003fa4270 */
[----:B------:R-:W-:Y:S01]  /*71c0*/  FSEL R199, R120, -INF , !P3 ;  /* 0xff80000078c77808 */ /* 0x000fe20005800000 */
[----:B------:R-:W-:Y:S01]  /*71d0*/  VIADD R120, R124, 0xffffff08 ;  /* 0xffffff087c787836 */ /* 0x000fe20000000000 */
[----:B------:R-:W-:Y:S02]  /*71e0*/  ISETP.GE.AND P2, PT, R125, R178, PT ;  /* 0x000000b27d00720c */ /* 0x000fe40003f46270 */
[----:B------:R-:W-:Y:S02]  /*71f0*/  FSEL R121, R121, -INF , !P5 ;  /* 0xff80000079797808 */ /* 0x000fe40006800000 */
[----:B------:R-:W-:-:S02]  /*7200*/  FSEL R205, R122, -INF , !P1 ;  /* 0xff8000007acd7808 */ /* 0x000fc40004800000 */
[----:B------:R-:W-:Y:S02]  /*7210*/  FSEL R201, R121, -INF , !P2 ;  /* 0xff80000079c97808 */ /* 0x000fe40005000000 */
[----:B------:R-:W-:Y:S02]  /*7220*/  ISETP.GT.AND P4, PT, R132, R120, PT ;  /* 0x000000788400720c */ /* 0x000fe40003f84270 */
[C---:B------:R-:W-:Y:S02]  /*7230*/  ISETP.GE.AND P5, PT, R120.reuse, R178, PT ;  /* 0x000000b27800720c */ /* 0x040fe40003fa6270 */
[----:B------:R-:W-:Y:S02]  /*7240*/  ISETP.GE.AND P1, PT, R120, R177, PT ;  /* 0x000000b17800720c */ /* 0x000fe40003f26270 */
[C---:B------:R-:W-:Y:S01]  /*7250*/  ISETP.GT.AND P2, PT, R133.reuse, R120, PT ;  /* 0x000000788500720c */ /* 0x040fe20003f44270 */
[----:B------:R-:W-:Y:S01]  /*7260*/  VIADD R120, R124, 0xffffff09 ;  /* 0xffffff097c787836 */ /* 0x000fe20000000000 */
[----:B------:R-:W-:-:S02]  /*7270*/  ISETP.GT.AND P3, PT, R133, R125, PT ;  /* 0x0000007d8500720c */ /* 0x000fc40003f64270 */
[----:B------:R-:W-:Y:S02]  /*7280*/  FSEL R64, R64, -INF , !P4 ;  /* 0xff80000040407808 */ /* 0x000fe40006000000 */
[----:B------:R-:W-:Y:S02]  /*7290*/  FSEL R123, R123, -INF , !P3 ;  /* 0xff8000007b7b7808 */ /* 0x000fe40005800000 */
[----:B------:R-:W-:Y:S02]  /*72a0*/  ISETP.GT.AND P3, PT, R132, R120, PT ;  /* 0x000000788400720c */ /* 0x000fe40003f64270 */
[----:B------:R-:W-:Y:S01]  /*72b0*/  FSEL R203, R64, -INF , !P5 ;  /* 0xff80000040cb7808 */ /* 0x000fe20006800000 */
[----:B------:R-:W-:Y:S01]  /*72c0*/  VIADD R64, R124, 0xffffff10 ;  /* 0xffffff107c407836 */ /* 0x000fe20000000000 */
[----:B------:R-:W-:Y:S02]  /*72d0*/  ISETP.GE.AND P4, PT, R120, R178, PT ;  /* 0x000000b27800720c */ /* 0x000fe40003f86270 */
[----:B------:R-:W-:-:S02]  /*72e0*/  FSEL R66, R66, -INF , !P2 ;  /* 0xff80000042427808 */ /* 0x000fc40005000000 */
[----:B------:R-:W-:Y:S02]  /*72f0*/  FSEL R65, R65, -INF , !P3 ;  /* 0xff80000041417808 */ /* 0x000fe40005800000 */
[----:B------:R-:W-:Y:S02]  /*7300*/  FSEL R211, R66, -INF , !P1 ;  /* 0xff80000042d37808 */ /* 0x000fe40004800000 */
[----:B------:R-:W-:Y:S02]  /*7310*/  FSEL R155, R65, -INF , !P4 ;  /* 0xff800000419b7808 */ /* 0x000fe40006000000 */
[----:B------:R-:W-:Y:S02]  /*7320*/  ISETP.GT.AND P2, PT, R132, R64, PT ;  /* 0x000000408400720c */ /* 0x000fe40003f44270 */
[C---:B------:R-:W-:Y:S02]  /*7330*/  ISETP.GE.AND P3, PT, R64.reuse, R178, PT ;  /* 0x000000b24000720c */ /* 0x040fe40003f66270 */
[----:B------:R-:W-:-:S02]  /*7340*/  ISETP.GE.AND P1, PT, R64, R177, PT ;  /* 0x000000b14000720c */ /* 0x000fc40003f26270 */
[C---:B------:R-:W-:Y:S01]  /*7350*/  ISETP.GT.AND P4, PT, R133.reuse, R64, PT ;  /* 0x000000408500720c */ /* 0x040fe20003f84270 */
[----:B------:R-:W-:Y:S01]  /*7360*/  VIADD R64, R124, 0xffffff11 ;  /* 0xffffff117c407836 */ /* 0x000fe20000000000 */
[----:B------:R-:W-:Y:S02]  /*7370*/  ISETP.GT.AND P5, PT, R133, R120, PT ;  /* 0x000000788500720c */ /* 0x000fe40003fa4270 */
[----:B------:R-:W-:Y:S02]  /*7380*/  FSEL R60, R60, -INF , !P2 ;  /* 0xff8000003c3c7808 */ /* 0x000fe40005000000 */
[----:B------:R-:W-:Y:S02]  /*7390*/  FSEL R67, R67, -INF , !P5 ;  /* 0xff80000043437808 */ /* 0x000fe40006800000 */
[----:B------:R-:W-:Y:S02]  /*73a0*/  ISETP.GT.AND P5, PT, R132, R64, PT ;  /* 0x000000408400720c */ /* 0x000fe40003fa4270 */
[----:B------:R-:W-:Y:S01]  /*73b0*/  FSEL R121, R60, -INF , !P3 ;  /* 0xff8000003c797808 */ /* 0x000fe20005800000 */
[----:B------:R-:W-:Y:S01]  /*73c0*/  VIADD R60, R124, 0xffffff18 ;  /* 0xffffff187c3c7836 */ /* 0x000fe20000000000 */
        /* <DEDUP_REMOVED lines=8> */
[C---:B------:R-:W-:Y:S01]  /*7450*/  ISETP.GT.AND P2, PT, R133.reuse, R60, PT ;  /* 0x0000003c8500720c */ /* 0x040fe20003f44270 */
[----:B------:R-:W-:Y:S01]  /*7460*/  VIADD R60, R124, 0xffffff19 ;  /* 0xffffff197c3c7836 */ /* 0x000fe20000000000 */
[----:B------:R-:W-:Y:S02]  /*7470*/  ISETP.GT.AND P3, PT, R133, R64, PT ;  /* 0x000000408500720c */ /* 0x000fe40003f64270 */
[----:B------:R-:W-:Y:S02]  /*7480*/  FSEL R56, R56, -INF , !P4 ;  /* 0xff80000038387808 */ /* 0x000fe40006000000 */
[----:B------:R-:W-:Y:S02]  /*7490*/  FSEL R63, R63, -INF , !P3 ;  /* 0xff8000003f3f7808 */ /* 0x000fe40005800000 */
[----:B------:R-:W-:-:S02]  /*74a0*/  ISETP.GT.AND P3, PT, R132, R60, PT ;  /* 0x0000003c8400720c */ /* 0x000fc40003f64270 */
[----:B------:R-:W-:Y:S01]  /*74b0*/  FSEL R187, R56, -INF , !P5 ;  /* 0xff80000038bb7808 */ /* 0x000fe20006800000 */
[----:B------:R-:W-:Y:S01]  /*74c0*/  VIADD R56, R124, 0xffffff20 ;  /* 0xffffff207c387836 */ /* 0x000fe20000000000 */
[----:B------:R-:W-:Y:S02]  /*74d0*/  ISETP.GE.AND P4, PT, R60, R178, PT ;  /* 0x000000b23c00720c */ /* 0x000fe40003f86270 */
[----:B------:R-:W-:Y:S02]  /*74e0*/  FSEL R58, R58, -INF , !P2 ;  /* 0xff8000003a3a7808 */ /* 0x000fe40005000000 */
[----:B------:R-:W-:Y:S02]  /*74f0*/  FSEL R57, R57, -INF , !P3 ;  /* 0xff80000039397808 */ /* 0x000fe40005800000 */
[----:B------:R-:W-:Y:S02]  /*7500*/  FSEL R191, R58, -INF , !P1 ;  /* 0xff8000003abf7808 */ /* 0x000fe40004800000 */
[----:B------:R-:W-:-:S02]  /*7510*/  FSEL R189, R57, -INF , !P4 ;  /* 0xff80000039bd7808 */ /* 0x000fc40006000000 */
[----:B------:R-:W-:Y:S02]  /*7520*/  ISETP.GT.AND P2, PT, R132, R56, PT ;  /* 0x000000388400720c */ /* 0x000fe40003f44270 */
[C---:B------:R-:W-:Y:S02]  /*7530*/  ISETP.GE.AND P3, PT, R56.reuse, R178, PT ;  /* 0x000000b23800720c */ /* 0x040fe40003f66270 */
[----:B------:R-:W-:Y:S02]  /*7540*/  ISETP.GE.AND P1, PT, R56, R177, PT ;  /* 0x000000b13800720c */ /* 0x000fe40003f26270 */
[C---:B------:R-:W-:Y:S01]  /*7550*/  ISETP.GT.AND P4, PT, R133.reuse, R56, PT ;  /* 0x000000388500720c */ /* 0x040fe20003f84270 */
[----:B------:R-:W-:Y:S01]  /*7560*/  VIADD R56, R124, 0xffffff21 ;  /* 0xffffff217c387836 */ /* 0x000fe20000000000 */
[----:B------:R-:W-:Y:S02]  /*7570*/  ISETP.GT.AND P5, PT, R133, R60, PT ;  /* 0x0000003c8500720c */ /* 0x000fe40003fa4270 */
        /* <DEDUP_REMOVED lines=19> */
[----:B------:R-:W-:Y:S02]  /*76b0*/  ISETP.GE.AND P0, PT, R125, R177, PT ;  /* 0x000000b17d00720c */ /* 0x000fe40003f06270 */
[----:B------:R-:W-:Y:S01]  /*76c0*/  FSEL R145, R44, -INF , !P5 ;  /* 0xff8000002c917808 */ /* 0x000fe20006800000 */
[----:B------:R-:W-:Y:S01]  /*76d0*/  VIADD R44, R124, 0xffffff30 ;  /* 0xffffff307c2c7836 */ /* 0x000fe20000000000 */
[----:B------:R-:W-:-:S02]  /*76e0*/  ISETP.GE.AND P4, PT, R48, R178, PT ;  /* 0x000000b23000720c */ /* 0x000fc40003f86270 */
[----:B------:R-:W-:Y:S02]  /*76f0*/  FSEL R46, R46, -INF , !P2 ;  /* 0xff8000002e2e7808 */ /* 0x000fe40005000000 */
[----:B------:R-:W-:Y:S02]  /*7700*/  FSEL R45, R45, -INF , !P3 ;  /* 0xff8000002d2d7808 */ /* 0x000fe40005800000 */
[----:B------:R-:W-:Y:S02]  /*7710*/  FSEL R207, R123, -INF , !P0 ;  /* 0xff8000007bcf7808 */ /* 0x000fe40004000000 */
[----:B------:R-:W-:Y:S02]  /*7720*/  ISETP.GE.AND P0, PT, R120, R177, PT ;  /* 0x000000b17800720c */ /* 0x000fe40003f06270 */
        /* <DEDUP_REMOVED lines=9> */
[----:B------:R-:W-:Y:S02]  /*77c0*/  ISETP.GE.AND P0, PT, R64, R177, PT ;  /* 0x000000b14000720c */ /* 0x000fe40003f06270 */
[----:B------:R-:W-:Y:S02]  /*77d0*/  FSEL R47, R47, -INF , !P5 ;  /* 0xff8000002f2f7808 */ /* 0x000fe40006800000 */
[----:B------:R-:W-:Y:S02]  /*77e0*/  FSEL R40, R40, -INF , !P2 ;  /* 0xff80000028287808 */ /* 0x000fe40005000000 */
[----:B------:R-:W-:Y:S02]  /*77f0*/  ISETP.GT.AND P5, PT, R132, R44, PT ;  /* 0x0000002c8400720c */ /* 0x000fe40003fa4270 */
[----:B------:R-:W-:Y:S02]  /*7800*/  FSEL R179, R63, -INF , !P0 ;  /* 0xff8000003fb37808 */ /* 0x000fe40004000000 */
        /* <DEDUP_REMOVED lines=25> */
[-C--:B------:R-:W-:Y:S02]  /*79a0*/  ISETP.GE.AND P1, PT, R36, R177.reuse, PT ;  /* 0x000000b12400720c */ /* 0x080fe40003f26270 */
[C---:B------:R-:W-:Y:S01]  /*79b0*/  ISETP.GT.AND P4, PT, R133.reuse, R36, PT ;  /* 0x000000248500720c */ /* 0x040fe20003f84270 */
[----:B------:R-:W-:Y:S01]  /*79c0*/  VIADD R36, R124, 0xffffff41 ;  /* 0xffffff417c247836 */ /* 0x000fe20000000000 */
[----:B------:R-:W-:Y:S02]  /*79d0*/  ISETP.GT.AND P5, PT, R133, R40, PT ;  /* 0x000000288500720c */ /* 0x000fe40003fa4270 */
[----:B------:R-:W-:-:S02]  /*79e0*/  ISETP.GE.AND P0, PT, R60, R177, PT ;  /* 0x000000b13c00720c */ /* 0x000fc40003f06270 */
[----:B------:R-:W-:Y:S02]  /*79f0*/  FSEL R39, R39, -INF , !P5 ;  /* 0xff80000027277808 */ /* 0x000fe40006800000 */
[----:B------:R-:W-:Y:S02]  /*7a00*/  FSEL R32, R32, -INF , !P2 ;  /* 0xff80000020207808 */ /* 0x000fe40005000000 */
[----:B------:R-:W-:Y:S02]  /*7a10*/  ISETP.GT.AND P5, PT, R132, R36, PT ;  /* 0x000000248400720c */ /* 0x000fe40003fa4270 */
[----:B------:R-:W-:Y:S02]  /*7a20*/  FSEL R167, R59, -INF , !P0 ;  /* 0xff8000003ba77808 */ /* 0x000fe40004000000 */
[----:B------:R-:W-:Y:S02]  /*7a30*/  ISETP.GE.AND P0, PT, R56, R177, PT ;  /* 0x000000b13800720c */ /* 0x000fe40003f06270 */
[----:B------:R-:W-:Y:S01]  /*7a40*/  FSEL R49, R32, -INF , !P3 ;  /* 0xff80000020317808 */ /* 0x000fe20005800000 */
[----:B------:R-:W-:Y:S01]  /*7a50*/  VIADD R32, R124, 0xffffff48 ;  /* 0xffffff487c207836 */ /* 0x000fe20000000000 */
[----:B------:R-:W-:-:S02]  /*7a60*/  ISETP.GE.AND P2, PT, R36, R178, PT ;  /* 0x000000b22400720c */ /* 0x000fc40003f46270 */
[----:B------:R-:W-:Y:S02]  /*7a70*/  FSEL R34, R34, -INF , !P4 ;  /* 0xff80000022227808 */ /* 0x000fe40006000000 */
[----:B------:R-:W-:Y:S02]  /*7a80*/  FSEL R33, R33, -INF , !P5 ;  /* 0xff80000021217808 */ /* 0x000fe40006800000 */
[----:B------:R-:W-:Y:S02]  /*7a90*/  FSEL R151, R51, -INF , !P0 ;  /* 0xff80000033977808 */ /* 0x000fe40004000000 */
[----:B------:R-:W-:Y:S02]  /*7aa0*/  FSEL R46, R34, -INF , !P1 ;  /* 0xff800000222e7808 */ /* 0x000fe40004800000 */
[----:B------:R-:W-:Y:S02]  /*7ab0*/  FSEL R51, R33, -INF , !P2 ;  /* 0xff80000021337808 */ /* 0x000fe40005000000 */
[----:B------:R-:W-:-:S02]  /*7ac0*/  ISETP.GT.AND P4, PT, R132, R32, PT ;  /* 0x000000208400720c */ /* 0x000fc40003f84270 */
[C---:B------:R-:W-:Y:S02]  /*7ad0*/  ISETP.GE.AND P5, PT, R32.reuse, R178, PT ;  /* 0x000000b22000720c */ /* 0x040fe40003fa6270 */
[-C--:B------:R-:W-:Y:S02]  /*7ae0*/  ISETP.GE.AND P1, PT, R32, R177.reuse, PT ;  /* 0x000000b12000720c */ /* 0x080fe40003f26270 */
[C---:B------:R-:W-:Y:S01]  /*7af0*/  ISETP.GT.AND P2, PT, R133.reuse, R32, PT ;  /* 0x000000208500720c */ /* 0x040fe20003f44270 */
[----:B------:R-:W-:Y:S01]  /*7b00*/  VIADD R32, R124, 0xffffff49 ;  /* 0xffffff497c207836 */ /* 0x000fe20000000000 */
[----:B------:R-:W-:Y:S02]  /*7b10*/  ISETP.GT.AND P3, PT, R133, R36, PT ;  /* 0x000000248500720c */ /* 0x000fe40003f64270 */
[----:B------:R-:W-:Y:S02]  /*7b20*/  ISETP.GE.AND P0, PT, R48, R177, PT ;  /* 0x000000b13000720c */ /* 0x000fe40003f06270 */
[----:B------:R-:W-:-:S02]  /*7b30*/  FSEL R35, R35, -INF , !P3 ;  /* 0xff80000023237808 */ /* 0x000fc40005800000 */
[----:B------:R-:W-:Y:S02]  /*7b40*/  FSEL R28, R28, -INF , !P4 ;  /* 0xff8000001c1c7808 */ /* 0x000fe40006000000 */
[----:B------:R-:W-:Y:S02]  /*7b50*/  ISETP.GT.AND P3, PT, R132, R32, PT ;  /* 0x000000208400720c */ /* 0x000fe40003f64270 */
[----:B------:R-:W-:Y:S02]  /*7b60*/  FSEL R131, R47, -INF , !P0 ;  /* 0xff8000002f837808 */ /* 0x000fe40004000000 */
[----:B------:R-:W-:Y:S01]  /*7b70*/  FSEL R47, R28, -INF , !P5 ;  /* 0xff8000001c2f7808 */ /* 0x000fe20006800000 */
[----:B------:R-:W-:Y:S01]  /*7b80*/  VIADD R28, R124, 0xffffff50 ;  /* 0xffffff507c1c7836 */ /* 0x000fe20000000000 */
[----:B------:R-:W-:Y:S02]  /*7b90*/  ISETP.GE.AND P4, PT, R32, R178, PT ;  /* 0x000000b22000720c */ /* 0x000fe40003f86270 */
[----:B------:R-:W-:-:S02]  /*7ba0*/  FSEL R30, R30, -INF , !P2 ;  /* 0xff8000001e1e7808 */ /* 0x000fc40005000000 */
[----:B------:R-:W-:Y:S02]  /*7bb0*/  FSEL R29, R29, -INF , !P3 ;  /* 0xff8000001d1d7808 */ /* 0x000fe40005800000 */
[----:B------:R-:W-:Y:S02]  /*7bc0*/  ISETP.GE.AND P0, PT, R44, R177, PT ;  /* 0x000000b12c00720c */ /* 0x000fe40003f06270 */
[----:B------:R-:W-:Y:S02]  /*7bd0*/  FSEL R56, R30, -INF , !P1 ;  /* 0xff8000001e387808 */ /* 0x000fe40004800000 */
[----:B------:R-:W-:Y:S02]  /*7be0*/  FSEL R45, R29, -INF , !P4 ;  /* 0xff8000001d2d7808 */ /* 0x000fe40006000000 */
[----:B------:R-:W-:Y:S02]  /*7bf0*/  ISETP.GT.AND P2, PT, R132, R28, PT ;  /* 0x0000001c8400720c */ /* 0x000fe40003f44270 */
[----:B------:R-:W-:-:S02]  /*7c00*/  ISETP.GE.AND P3, PT, R28, R178, PT ;  /* 0x000000b21c00720c */ /* 0x000fc40003f66270 */
[-C--:B------:R-:W-:Y:S02]  /*7c10*/  ISETP.GE.AND P1, PT, R28, R177.reuse, PT ;  /* 0x000000b11c00720c */ /* 0x080fe40003f26270 */
[C---:B------:R-:W-:Y:S01]  /*7c20*/  ISETP.GT.AND P4, PT, R133.reuse, R28, PT ;  /* 0x0000001c8500720c */ /* 0x040fe20003f84270 */
[----:B------:R-:W-:Y:S01]  /*7c30*/  VIADD R28, R124, 0xffffff51 ;  /* 0xffffff517c1c7836 */ /* 0x000fe20000000000 */
[----:B------:R-:W-:Y:S02]  /*7c40*/  ISETP.GT.AND P5, PT, R133, R32, PT ;  /* 0x000000208500720c */ /* 0x000fe40003fa4270 */
[----:B------:R-:W-:Y:S02]  /*7c50*/  FSEL R129, R43, -INF , !P0 ;  /* 0xff8000002b817808 */ /* 0x000fe40004000000 */
[----:B------:R-:W-:Y:S02]  /*7c60*/  ISETP.GE.AND P0, PT, R40, R177, PT ;  /* 0x000000b12800720c */ /* 0x000fe40003f06270 */
[----:B------:R-:W-:-:S02]  /*7c70*/  FSEL R24, R24, -INF , !P2 ;  /* 0xff80000018187808 */ /* 0x000fc40005000000 */
        /* <DEDUP_REMOVED lines=11> */
[----:B------:R-:W-:Y:S02]  /*7d30*/  ISETP.GT.AND P3, PT, R133, R28, PT ;  /* 0x0000001c8500720c */ /* 0x000fe40003f64270 */
[----:B------:R-:W-:-:S02]  /*7d40*/  ISETP.GT.AND P4, PT, R132, R24, PT ;  /* 0x000000188400720c */ /* 0x000fc40003f84270 */
[----:B------:R-:W-:Y:S02]  /*7d50*/  FSEL R44, R26, -INF , !P1 ;  /* 0xff8000001a2c7808 */ /* 0x000fe40004800000 */
[----:B------:R-:W-:Y:S02]  /*7d60*/  FSEL R36, R25, -INF , !P2 ;  /* 0xff80000019247808 */ /* 0x000fe40005000000 */
[C---:B------:R-:W-:Y:S02]  /*7d70*/  ISETP.GE.AND P5, PT, R24.reuse, R178, PT ;  /* 0x000000b21800720c */ /* 0x040fe40003fa6270 */
[----:B------:R-:W-:Y:S02]  /*7d80*/  ISETP.GE.AND P1, PT, R24, R177, PT ;  /* 0x000000b11800720c */ /* 0x000fe40003f26270 */
[----:B------:R-:W-:Y:S01]  /*7d90*/  ISETP.GT.AND P2, PT, R133, R24, PT ;  /* 0x000000188500720c */ /* 0x000fe20003f44270 */
[----:B------:R-:W-:Y:S01]  /*7da0*/  VIADD R24, R124, 0xffffff59 ;  /* 0xffffff597c187836 */ /* 0x000fe20000000000 */
[----:B------:R-:W-:-:S02]  /*7db0*/  FSEL R42, R31, -INF , !P0 ;  /* 0xff8000001f2a7808 */ /* 0x000fc40004000000 */
[----:B------:R-:W-:Y:S02]  /*7dc0*/  ISETP.GE.AND P0, PT, R28, R177, PT ;  /* 0x000000b11c00720c */ /* 0x000fe40003f06270 */
[----:B------:R-:W-:Y:S02]  /*7dd0*/  FSEL R27, R27, -INF , !P3 ;  /* 0xff8000001b1b7808 */ /* 0x000fe40005800000 */
[----:B------:R-:W-:Y:S02]  /*7de0*/  FSEL R35, R20, -INF , !P4 ;  /* 0xff80000014237808 */ /* 0x000fe40006000000 */
[----:B------:R-:W-:Y:S02]  /*7df0*/  ISETP.GT.AND P3, PT, R132, R24, PT ;  /* 0x000000188400720c */ /* 0x000fe40003f64270 */
[----:B------:R-:W-:Y:S02]  /*7e00*/  FSEL R20, R27, -INF , !P0 ;  /* 0xff8000001b147808 */ /* 0x000fe40004000000 */
[----:B------:R-:W-:-:S02]  /*7e10*/  FSEL R35, R35, -INF , !P5 ;  /* 0xff80000023237808 */ /* 0x000fc40006800000 */
[C---:B------:R-:W-:Y:S02]  /*7e20*/  ISETP.GE.AND P4, PT, R24.reuse, R178, PT ;  /* 0x000000b21800720c */ /* 0x040fe40003f86270 */
[----:B------:R-:W-:Y:S02]  /*7e30*/  ISETP.GE.AND P0, PT, R24, R177, PT ;  /* 0x000000b11800720c */ /* 0x000fe40003f06270 */
[----:B------:R-:W-:Y:S01]  /*7e40*/  ISETP.GT.AND P5, PT, R133, R24, PT ;  /* 0x000000188500720c */ /* 0x000fe20003fa4270 */
[----:B------:R-:W-:Y:S01]  /*7e50*/  VIADD R24, R124, 0xffffff60 ;  /* 0xffffff607c187836 */ /* 0x000fe20000000000 */
[----:B------:R-:W-:Y:S02]  /*7e60*/  FSEL R22, R22, -INF , !P2 ;  /* 0xff80000016167808 */ /* 0x000fe40005000000 */
[----:B------:R-:W-:Y:S02]  /*7e70*/  FSEL R21, R21, -INF , !P3 ;  /* 0xff80000015157808 */ /* 0x000fe40005800000 */
        /* <DEDUP_REMOVED lines=15> */
[----:B------:R-:W-:Y:S02]  /*7f70*/  ISETP.GT.AND P4, PT, R132, R16, PT ;  /* 0x000000108400720c */ /* 0x000fe40003f84270 */
[----:B------:R-:W-:Y:S02]  /*7f80*/  FSEL R50, R18, -INF , !P1 ;  /* 0xff80000012327808 */ /* 0x000fe40004800000 */
[----:B------:R-:W-:Y:S02]  /*7f90*/  FSEL R28, R17, -INF , !P2 ;  /* 0xff800000111c7808 */ /* 0x000fe40005000000 */
        /* <DEDUP_REMOVED lines=13> */
[----:B------:R-:W-:Y:S02]  /*8070*/  ISETP.GT.AND P2, PT, R132, R12, PT ;  /* 0x0000000c8400720c */ /* 0x000fe40003f44270 */
[----:B------:R-:W-:Y:S02]  /*8080*/  FSEL R21, R21, -INF , !P0 ;  /* 0xff80000015157808 */ /* 0x000fe40004000000 */
[----:B------:R-:W-:Y:S02]  /*8090*/  FSEL R58, R14, -INF , !P1 ;  /* 0xff8000000e3a7808 */ /* 0x000fe40004800000 */
[----:B------:R-:W-:Y:S02]  /*80a0*/  FSEL R33, R13, -INF , !P4 ;  /* 0xff8000000d217808 */ /* 0x000fe40006000000 */
[----:B------:R-:W-:-:S02]  /*80b0*/  ISETP.GE.AND P0, PT, R24, R177, PT ;  /* 0x000000b11800720c */ /* 0x000fc40003f06270 */
[C---:B------:R-:W-:Y:S02]  /*80c0*/  ISETP.GE.AND P1, PT, R12.reuse, R178, PT ;  /* 0x000000b20c00720c */ /* 0x040fe40003f26270 */
[----:B------:R-:W-:Y:S02]  /*80d0*/  ISETP.GE.AND P3, PT, R12, R177, PT ;  /* 0x000000b10c00720c */ /* 0x000fe40003f66270 */
[C---:B------:R-:W-:Y:S01]  /*80e0*/  ISETP.GT.AND P4, PT, R133.reuse, R12, PT ;  /* 0x0000000c8500720c */ /* 0x040fe20003f84270 */
[----:B------:R-:W-:Y:S01]  /*80f0*/  VIADD R12, R124, 0xffffff71 ;  /* 0xffffff717c0c7836 */ /* 0x000fe20000000000 */
[----:B------:R-:W-:Y:S02]  /*8100*/  ISETP.GT.AND P5, PT, R133, R16, PT ;  /* 0x000000108500720c */ /* 0x000fe40003fa4270 */
[----:B------:R-:W-:Y:S02]  /*8110*/  FSEL R8, R8, -INF , !P2 ;  /* 0xff80000008087808 */ /* 0x000fe40005000000 */
[----:B------:R-:W-:-:S02]  /*8120*/  FSEL R23, R19, -INF , !P0 ;  /* 0xff80000013177808 */ /* 0x000fc40004000000 */
[-C--:B------:R-:W-:Y:S02]  /*8130*/  ISETP.GE.AND P0, PT, R16, R177.reuse, PT ;  /* 0x000000b11000720c */ /* 0x080fe40003f06270 */
[----:B------:R-:W-:Y:S02]  /*8140*/  FSEL R15, R15, -INF , !P5 ;  /* 0xff8000000f0f7808 */ /* 0x000fe40006800000 */
[----:B------:R-:W-:Y:S01]  /*8150*/  FSEL R34, R8, -INF , !P1 ;  /* 0xff80000008227808 */ /* 0x000fe20004800000 */
[C---:B------:R-:W-:Y:S01]  /*8160*/  VIADD R8, R124.reuse, 0xffffff78 ;  /* 0xffffff787c087836 */ /* 0x040fe20000000000 */
[----:B------:R-:W-:Y:S01]  /*8170*/  ISETP.GT.AND P1, PT, R133, R12, PT ;  /* 0x0000000c8500720c */ /* 0x000fe20003f24270 */
[----:B------:R-:W-:Y:S01]  /*8180*/  VIADD R124, R124, 0xffffff79 ;  /* 0xffffff797c7c7836 */ /* 0x000fe20000000000 */
[----:B------:R-:W-:Y:S02]  /*8190*/  FSEL R57, R15, -INF , !P0 ;  /* 0xff8000000f397808 */ /* 0x000fe40004000000 */
[----:B------:R-:W-:-:S02]  /*81a0*/  ISETP.GE.AND P0, PT, R12, R177, PT ;  /* 0x000000b10c00720c */ /* 0x000fc40003f06270 */
[----:B------:R-:W-:Y:S02]  /*81b0*/  FSEL R11, R11, -INF , !P1 ;  /* 0xff8000000b0b7808 */ /* 0x000fe40004800000 */
[C---:B------:R-:W-:Y:S02]  /*81c0*/  ISETP.GT.AND P5, PT, R132.reuse, R12, PT ;  /* 0x0000000c8400720c */ /* 0x040fe40003fa4270 */
[----:B------:R-:W-:Y:S02]  /*81d0*/  FSEL R59, R11, -INF , !P0 ;  /* 0xff8000000b3b7808 */ /* 0x000fe40004000000 */
[----:B------:R-:W-:Y:S02]  /*81e0*/  ISETP.GT.AND P0, PT, R132, R124, PT ;  /* 0x0000007c8400720c */ /* 0x000fe40003f04270 */
[----:B------:R-:W-:Y:S02]  /*81f0*/  ISETP.GE.AND P2, PT, R12, R178, PT ;  /* 0x000000b20c00720c */ /* 0x000fe40003f46270 */
[----:B------:R-:W-:-:S02]  /*8200*/  FSEL R5, R5, -INF , !P0 ;  /* 0xff80000005057808 */ /* 0x000fc40004000000 */
[----:B------:R-:W-:Y:S02]  /*8210*/  ISETP.GT.U32.AND P0, PT, R135, R164, PT ;  /* 0x000000a48700720c */ /* 0x000fe40003f04070 */
[----:B------:R-:W-:Y:S02]  /*8220*/  FSEL R9, R9, -INF , !P5 ;  /* 0xff80000009097808 */ /* 0x000fe40006800000 */
[----:B------:R-:W-:Y:S02]  /*8230*/  FSEL R10, R10, -INF , !P4 ;  /* 0xff8000000a0a7808 */ /* 0x000fe40006000000 */
[----:B------:R-:W-:Y:S02]  /*8240*/  FSEL R37, R9, -INF , !P2 ;  /* 0xff80000009257808 */ /* 0x000fe40005000000 */
[-C--:B------:R-:W-:Y:S02]  /*8250*/  ISETP.GT.AND P4, PT, R132, R8.reuse, PT ;  /* 0x000000088400720c */ /* 0x080fe40003f84270 */
[----:B------:R-:W-:-:S02]  /*8260*/  ISETP.GT.AND P2, PT, R133, R8, PT ;  /* 0x000000088500720c */ /* 0x000fc40003f44270 */
[----:B------:R-:W-:Y:S02]  /*8270*/  ISETP.GT.AND P1, PT, R133, R124, PT ;  /* 0x0000007c8500720c */ /* 0x000fe40003f24270 */
[----:B------:R-:W-:Y:S02]  /*8280*/  FSEL R60, R10, -INF , !P3 ;  /* 0xff8000000a3c7808 */ /* 0x000fe40005800000 */
[----:B------:R-:W-:Y:S02]  /*8290*/  FSEL R4, R4, -INF , !P4 ;  /* 0xff80000004047808 */ /* 0x000fe40006000000 */
[----:B------:R-:W-:Y:S02]  /*82a0*/  FSEL R6, R6, -INF , !P2 ;  /* 0xff80000006067808 */ /* 0x000fe40005000000 */
[C---:B------:R-:W-:Y:S02]  /*82b0*/  ISETP.GE.AND P5, PT, R8.reuse, R178, PT ;  /* 0x000000b20800720c */ /* 0x040fe40003fa6270 */
[----:B------:R-:W-:-:S02]  /*82c0*/  ISETP.GE.AND P3, PT, R8, R177, PT ;  /* 0x000000b10800720c */ /* 0x000fc40003f66270 */
[C---:B------:R-:W-:Y:S02]  /*82d0*/  ISETP.GE.AND P4, PT, R124.reuse, R178, PT ;  /* 0x000000b27c00720c */ /* 0x040fe40003f86270 */
[----:B------:R-:W-:Y:S02]  /*82e0*/  ISETP.GE.AND P2, PT, R124, R177, PT ;  /* 0x000000b17c00720c */ /* 0x000fe40003f46270 */
[----:B------:R-:W-:Y:S02]  /*82f0*/  FSEL R7, R7, -INF , !P1 ;  /* 0xff80000007077808 */ /* 0x000fe40004800000 */
[----:B------:R-:W-:Y:S02]  /*8300*/  FSEL R41, R4, -INF , !P5 ;  /* 0xff80000004297808 */ /* 0x000fe40006800000 */
[----:B------:R-:W-:Y:S02]  /*8310*/  FSEL R61, R6, -INF , !P3 ;  /* 0xff800000063d7808 */ /* 0x000fe40005800000 */
[----:B------:R-:W-:-:S02]  /*8320*/  FSEL R38, R5, -INF , !P4 ;  /* 0xff80000005267808 */ /* 0x000fc40006000000 */
[----:B------:R-:W-:Y:S01]  /*8330*/  FSEL R62, R7, -INF , !P2 ;  /* 0xff800000073e7808 */ /* 0x000fe20005000000 */
[----:B------:R-:W-:Y:S05]  /*8340*/  @!P0 BRA `(.L_x_4534) ;  /* 0x00000004008c8947 */ /* 0x000fea0003800000 */
[----:B------:R-:W-:Y:S04]  /*8350*/  BSSY.RECONVERGENT B0, `(.L_x_4535) ;  /* 0x0000048000007945 */ /* 0x000fe80003800200 */
[----:B------:R-:W-:Y:S05]  /*8360*/  @!P6 BRA `(.L_x_4536) ;  /* 0x0000000000f8e947 */ /* 0x000fea0003800000 */
[----:B------:R-:W2:Y:S01]  /*8370*/  LD.E R11, desc[UR4][R2.64+0x170] ;  /* 0x00017004020b7980 */ /* 0x000ea2000c101900 */
[----:B------:R-:W-:Y:S02]  /*8380*/  MOV R12, RZ ;  /* 0x000000ff000c7202 */ /* 0x000fe40000000f00 */
[-C--:B--2---:R-:W-:Y:S02]  /*8390*/  IABS R6, R11.reuse ;  /* 0x0000000b00067213 */ /* 0x084fe40000000000 */
[----:B------:R-:W-:Y:S02]  /*83a0*/  IABS R5, R11 ;  /* 0x0000000b00057213 */ /* 0x000fe40000000000 */
[----:B------:R-:W1:Y:S03]  /*83b0*/  I2F.RP R8, R6 ;  /* 0x0000000600087306 */ /* 0x000e660000209400 */
[----:B------:R-:W-:-:S05]  /*83c0*/  IMAD.MOV R5, RZ, RZ, -R5 ;  /* 0x000000ffff057224 */ /* 0x000fca00078e0a05 */
[----:B-1----:R-:W1:Y:S02]  /*83d0*/  MUFU.RCP R7, R8 ;  /* 0x0000000800077308 */ /* 0x002e640000001000 */
[----:B-1----:R-:W-:-:S06]  /*83e0*/  VIADD R7, R7, 0xffffffe ;  /* 0x0ffffffe07077836 */ /* 0x002fcc0000000000 */
[----:B------:R-:W1:Y:S02]  /*83f0*/  F2I.FTZ.U32.TRUNC.NTZ R13, R7 ;  /* 0x00000007000d7305 */ /* 0x000e64000021f000 */
[----:B-1----:R-:W-:-:S04]  /*8400*/  IMAD.MOV R4, RZ, RZ, -R13 ;  /* 0x000000ffff047224 */ /* 0x002fc800078e0a0d */
[----:B------:R-:W-:-:S04]  /*8410*/  IMAD R4, R4, R6, RZ ;  /* 0x0000000604047224 */ /* 0x000fc800078e02ff */
[----:B------:R-:W-:Y:S02]  /*8420*/  IMAD.HI.U32 R9, R13, R4, R12 ;  /* 0x000000040d097227 */ /* 0x000fe400078e000c */
[----:B------:R-:W2:Y:S02]  /*8430*/  LD.E.64 R12, desc[UR4][R2.64+0x20] ;  /* 0x00002004020c7980 */ /* 0x000ea4000c101b00 */
[C---:B------:R-:W-:Y:S02]  /*8440*/  VIADD R4, R116.reuse, 0xffffff80 ;  /* 0xffffff8074047836 */ /* 0x040fe40000000000 */
[----:B------:R-:W-:-:S03]  /*8450*/  VIADD R116, R116, 0xffffff00 ;  /* 0xffffff0074747836 */ /* 0x000fc60000000000 */
[----:B------:R-:W-:Y:S02]  /*8460*/  IABS R10, R4 ;  /* 0x00000004000a7213 */ /* 0x000fe40000000000 */
[----:B------:R-:W-:-:S03]  /*8470*/  LOP3.LUT R4, R4, R11, RZ, 0x3c, !PT ;  /* 0x0000000b04047212 */ /* 0x000fc600078e3cff */
[----:B------:R-:W-:Y:S01]  /*8480*/  IMAD.HI.U32 R8, R9, R10, RZ ;  /* 0x0000000a09087227 */ /* 0x000fe200078e00ff */
[----:B------:R-:W-:-:S03]  /*8490*/  ISETP.GE.AND P3, PT, R4, RZ, PT ;  /* 0x000000ff0400720c */ /* 0x000fc60003f66270 */
        /* <DEDUP_REMOVED lines=9> */
[----:B------:R-:W-:Y:S01]  /*8530*/  IMAD R5, R10, R5, R7 ;  /* 0x000000050a057224 */ /* 0x000fe200078e0207 */
[----:B------:R-:W-:Y:S02]  /*8540*/  LOP3.LUT R7, RZ, R11, RZ, 0x33, !PT ;  /* 0x0000000bff077212 */ /* 0x000fe400078e33ff */
[----:B------:R-:W-:Y:S02]  /*8550*/  @P6 IADD3 R8, PT, PT, R8, 0x1, RZ ;  /* 0x0000000108086810 */ /* 0x000fe40007ffe0ff */
[----:B------:R-:W-:Y:S02]  /*8560*/  ISETP.GT.U32.AND P2, PT, R6, R5, PT ;  /* 0x000000050600720c */ /* 0x000fe40003f44070 */
[----:B------:R-:W-:-:S11]  /*8570*/  @!P3 IADD3 R8, PT, PT, -R8, RZ, RZ ;  /* 0x000000ff0808b210 */ /* 0x000fd60007ffe1ff */
[-C--:B------:R-:W-:Y:S01]  /*8580*/  @!P2 IADD3 R5, PT, PT, R5, -R6.reuse, RZ ;  /* 0x800000060505a210 */ /* 0x080fe20007ffe0ff */
[----:B------:R-:W-:Y:S01]  /*8590*/  @!P2 VIADD R10, R10, 0x1 ;  /* 0x000000010a0aa836 */ /* 0x000fe20000000000 */
[----:B------:R-:W-:Y:S02]  /*85a0*/  ISETP.NE.AND P2, PT, R11, RZ, PT ;  /* 0x000000ff0b00720c */ /* 0x000fe40003f45270 */
[----:B------:R-:W-:-:S13]  /*85b0*/  ISETP.GE.U32.AND P5, PT, R5, R6, PT ;  /* 0x000000060500720c */ /* 0x000fda0003fa6070 */
[----:B------:R-:W-:-:S04]  /*85c0*/  @P5 VIADD R10, R10, 0x1 ;  /* 0x000000010a0a5836 */ /* 0x000fc80000000000 */
        /* <DEDUP_REMOVED lines=11> */
[----:B---3--:R-:W-:-:S04]  /*8680*/  IMAD R6, R9, R11, RZ ;  /* 0x0000000b09067224 */ /* 0x008fc800078e02ff */
[C---:B------:R-:W-:Y:S02]  /*8690*/  IMAD R6, R8.reuse, R7, R6 ;  /* 0x0000000708067224 */ /* 0x040fe400078e0206 */
[----:B------:R-:W-:Y:S01]  /*86a0*/  IMAD.WIDE.U32 R8, R8, R11, RZ ;  /* 0x0000000b08087225 */ /* 0x000fe200078e00ff */
[----:B----4-:R-:W-:-:S03]  /*86b0*/  IADD3 R5, PT, PT, R5, -R4, RZ ;  /* 0x8000000405057210 */ /* 0x010fc60007ffe0ff */
[----:B------:R-:W-:Y:S01]  /*86c0*/  IMAD.IADD R9, R9, 0x1, R6 ;  /* 0x0000000109097824 */ /* 0x000fe200078e0206 */
[----:B------:R-:W-:Y:S01]  /*86d0*/  SHF.R.S32.HI R7, RZ, 0x1f, R5 ;  /* 0x0000001fff077819 */ /* 0x000fe20000011405 */
[----:B--2---:R-:W-:-:S04]  /*86e0*/  IMAD.WIDE.U32 R8, R5, R12, R8 ;  /* 0x0000000c05087225 */ /* 0x004fc800078e0008 */
[----:B------:R-:W-:-:S04]  /*86f0*/  IMAD R5, R13, R5, RZ ;  /* 0x000000050d057224 */ /* 0x000fc800078e02ff */
[----:B------:R-:W-:Y:S01]  /*8700*/  IMAD R5, R12, R7, R5 ;  /* 0x000000070c057224 */ /* 0x000fe200078e0205 */
[----:B------:R-:W-:-:S04]  /*8710*/  LEA R166, P1, R8, R166, 0x1 ;  /* 0x000000a608a67211 */ /* 0x000fc800078208ff */
[----:B------:R-:W-:-:S04]  /*8720*/  IADD3 R5, PT, PT, R9, R5, RZ ;  /* 0x0000000509057210 */ /* 0x000fc80007ffe0ff */
[----:B------:R-:W-:Y:S01]  /*8730*/  LEA.HI.X R165, R8, R165, R5, 0x1, P1 ;  /* 0x000000a508a57211 */ /* 0x000fe200008f0c05 */
[----:B------:R-:W-:Y:S05]  /*8740*/  BRA `(.L_x_4537) ;  /* 0x0000000000207947 */ /* 0x000fea0003800000 */
.L_x_4536:
        /* <DEDUP_REMOVED lines=8> */
.L_x_4537:
[----:B------:R-:W-:Y:S05]  /*87d0*/  BSYNC.RECONVERGENT B0 ;  /* 0x0000000000007941 */ /* 0x000fea0003800200 */
.L_x_4535:
[C---:B------:R-:W-:Y:S01]  /*87e0*/  IMAD.SHL.U32 R5, R160.reuse, 0x40, RZ ;  /* 0x00000040a0057824 */ /* 0x040fe200078e00ff */
[----:B------:R-:W-:Y:S01]  /*87f0*/  SHF.L.U64.HI R4, R160, 0x6, R161 ;  /* 0x00000006a0047819 */ /* 0x000fe200000102a1 */
[----:B------:R-:W-:Y:S02]  /*8800*/  IMAD.MOV.U32 R12, RZ, RZ, R166 ;  /* 0x000000ffff0c7224 */ /* 0x000fe400078e00a6 */
[----:B------:R-:W-:Y:S01]  /*8810*/  IMAD.MOV.U32 R13, RZ, RZ, R165 ;  /* 0x000000ffff0d7224 */ /* 0x000fe200078e00a5 */
[----:B------:R-:W-:-:S04]  /*8820*/  IADD3 R10, P1, PT, R5, R166, RZ ;  /* 0x000000a6050a7210 */ /* 0x000fc80007f3e0ff */
[----:B------:R-:W-:Y:S01]  /*8830*/  IADD3.X R11, PT, PT, R4, R165, RZ, P1, !PT ;  /* 0x000000a5040b7210 */ /* 0x000fe20000ffe4ff */
[----:B------:R-:W-:Y:S01]  /*8840*/  @!PT LDS RZ, [RZ] ;  /* 0x00000000fffff984 */ /* 0x000fe20000000800 */
[----:B------:R-:W-:Y:S01]  /*8850*/  @!PT LDS RZ, [RZ] ;  /* 0x00000000fffff984 */ /* 0x000fe20000000800 */
[----:B------:R-:W-:Y:S01]  /*8860*/  @!PT LDS RZ, [RZ] ;  /* 0x00000000fffff984 */ /* 0x000fe20000000800 */
[----:B------:R1:W-:Y:S01]  /*8870*/  LDGSTS.E.BYPASS.LTC128B.128 [R175+0x3000], desc[UR4][R12.64] ;  /* 0x030000000caf7fae */ /* 0x0003e2000b981a04 */
[----:B------:R-:W-:-:S03]  /*8880*/  IADD3 R6, P1, PT, R5, R10, RZ ;  /* 0x0000000a05067210 */ /* 0x000fc60007f3e0ff */
[----:B------:R1:W-:Y:S02]  /*8890*/  LDGSTS.E.BYPASS.LTC128B.128 [R175+0x5000], desc[UR4][R12.64+0x40] ;  /* 0x050000400caf7fae */ /* 0x0003e4000b981a04 */
[C---:B------:R-:W-:Y:S01]  /*88a0*/  IMAD.X R7, R4.reuse, 0x1, R11, P1 ;  /* 0x0000000104077824 */ /* 0x040fe200008e060b */
[----:B------:R-:W-:Y:S01]  /*88b0*/  IADD3 R8, P1, PT, R5, R6, RZ ;  /* 0x0000000605087210 */ /* 0x000fe20007f3e0ff */
        /* <DEDUP_REMOVED lines=12> */
.L_x_4534:
[----:B------:R-:W-:Y:S05]  /*8980*/  BSYNC.RECONVERGENT B1 ;  /* 0x0000000000017941 */ /* 0x000fea0003800200 */
.L_x_4533:
[----:B------:R-:W2:Y:S01]  /*8990*/  LD.E R43, desc[UR4][R2.64+0xdc] ;  /* 0x0000dc04022b7980 */ /* 0x000ea2000c101900 */
[----:B------:R-:W-:Y:S02]  /*89a0*/  FMNMX3.FTZ R4, R0, R205, R207, !PT ;  /* 0x000000cd00047276 */ /* 0x000fe400078100cf */
[----:B-1----:R-:W-:Y:S01]  /*89b0*/  FMNMX3.FTZ R6, R52, R199, R201, !PT ;  /* 0x000000c734067276 */ /* 0x002fe200078100c9 */
[----:B------:R-:W-:Y:S01]  /*89c0*/  LDSM.16.MT88.4 R8, [R156+0x9000] ;  /* 0x009000009c08783b */ /* 0x000fe20000004200 */
        /* <DEDUP_REMOVED lines=36> */
[----:B-1----:R-:W-:-:S04]  /*8c10*/  FMNMX.FTZ R24, R5, R24, !PT ;  /* 0x0000001805187209 */ /* 0x002fc80007810000 */
[----:B------:R-:W-:Y:S02]  /*8c20*/  FSETP.NEU.FTZ.AND P1, PT, R24, -INF , PT ;  /* 0xff8000001800780b */ /* 0x000fe40003f3d000 */
[----:B---3--:R-:W-:Y:S02]  /*8c30*/  FMNMX.FTZ R25, R6, R25, !PT ;  /* 0x0000001906197209 */ /* 0x008fe40007810000 */
[----:B------:R-:W-:Y:S02]  /*8c40*/  FSEL R5, R24, RZ, P1 ;  /* 0x000000ff18057208 */ /* 0x000fe40000800000 */
[----:B------:R-:W-:-:S03]  /*8c50*/  FSETP.NEU.FTZ.AND P2, PT, R25, -INF , PT ;  /* 0xff8000001900780b */ /* 0x000fc60003f5d000 */
[----:B------:R-:W-:Y:S01]  /*8c60*/  FADD.FTZ R0, R0, -R5 ;  /* 0x8000000500007221 */ /* 0x000fe20000010000 */
[----:B------:R-:W-:-:S05]  /*8c70*/  FSEL R5, R25, RZ, P2 ;  /* 0x000000ff19057208 */ /* 0x000fca0001000000 */
[----:B------:R-:W-:Y:S01]  /*8c80*/  FADD.FTZ R6, R52, -R5 ;  /* 0x8000000534067221 */ /* 0x000fe20000010000 */
[C---:B--2---:R-:W-:Y:S01]  /*8c90*/  FMUL.FTZ R64, R43.reuse, R24 ;  /* 0x000000182b407220 */ /* 0x044fe20000410000 */
[C---:B------:R-:W-:Y:S01]  /*8ca0*/  FMUL.FTZ R40, R43.reuse, R25 ;  /* 0x000000192b287220 */ /* 0x040fe20000410000 */
[C---:B------:R-:W-:Y:S01]  /*8cb0*/  FMUL.FTZ R26, R43.reuse, R0 ;  /* 0x000000002b1a7220 */ /* 0x040fe20000410000 */
[----:B------:R-:W-:Y:S02]  /*8cc0*/  FMUL.FTZ R0, R43, R6 ;  /* 0x000000062b007220 */ /* 0x000fe40000410000 */
[----:B------:R-:W-:Y:S02]  /*8cd0*/  FSEL R64, R64, RZ, P1 ;  /* 0x000000ff40407208 */ /* 0x000fe40000800000 */
[----:B------:R-:W-:Y:S01]  /*8ce0*/  FSEL R40, R40, RZ, P2 ;  /* 0x000000ff28287208 */ /* 0x000fe20001000000 */
[----:B------:R-:W1:Y:S02]  /*8cf0*/  MUFU.EX2 R26, R26 ;  /* 0x0000001a001a7308 */ /* 0x000e640000000800 */
        /* <DEDUP_REMOVED lines=10> */
[-C--:B------:R-:W-:Y:S01]  /*8da0*/  FFMA.FTZ R155, R141, R43.reuse, -R64 ;  /* 0x0000002b8d9b7223 */ /* 0x080fe20000010840 */
[-C--:B------:R-:W-:Y:S01]  /*8db0*/  FFMA.FTZ R179, R121, R43.reuse, -R40 ;  /* 0x0000002b79b37223 */ /* 0x080fe20000010828 */
[-C--:B------:R-:W-:Y:S01]  /*8dc0*/  FFMA.FTZ R141, R191, R43.reuse, -R64 ;  /* 0x0000002bbf8d7223 */ /* 0x080fe20000010840 */
[-CC-:B------:R-:W-:Y:S01]  /*8dd0*/  FFMA.FTZ R134, R185, R43.reuse, -R40.reuse ;  /* 0x0000002bb9867223 */ /* 0x180fe20000010828 */
[-C--:B------:R-:W-:Y:S01]  /*8de0*/  FFMA.FTZ R130, R187, R43.reuse, -R40 ;  /* 0x0000002bbb827223 */ /* 0x080fe20000010828 */
[-C--:B-1----:R-:W-:Y:S01]  /*8df0*/  FMUL.FTZ R114, R114, R26.reuse ;  /* 0x0000001a72727220 */ /* 0x082fe20000410000 */
[----:B------:R-:W1:Y:S01]  /*8e00*/  MUFU.EX2 R12, R12 ;  /* 0x0000000c000c7308 */ /* 0x000e620000000800 */
[-C--:B------:R-:W-:Y:S01]  /*8e10*/  FMUL.FTZ R115, R115, R26.reuse ;  /* 0x0000001a73737220 */ /* 0x080fe20000410000 */
[-C--:B------:R-:W-:Y:S01]  /*8e20*/  FMUL.FTZ R110, R110, R26.reuse ;  /* 0x0000001a6e6e7220 */ /* 0x080fe20000410000 */
[-C--:B------:R-:W-:Y:S01]  /*8e30*/  FMUL.FTZ R111, R111, R26.reuse ;  /* 0x0000001a6f6f7220 */ /* 0x080fe20000410000 */
[-C--:B------:R-:W-:Y:S01]  /*8e40*/  FMUL.FTZ R106, R106, R26.reuse ;  /* 0x0000001a6a6a7220 */ /* 0x080fe20000410000 */
[-C--:B------:R-:W-:Y:S01]  /*8e50*/  FMUL.FTZ R107, R107, R26.reuse ;  /* 0x0000001a6b6b7220 */ /* 0x080fe20000410000 */
[-C--:B------:R-:W-:Y:S01]  /*8e60*/  FMUL.FTZ R102, R102, R26.reuse ;  /* 0x0000001a66667220 */ /* 0x080fe20000410000 */
[-C--:B------:R-:W-:Y:S01]  /*8e70*/  FMUL.FTZ R103, R103, R26.reuse ;  /* 0x0000001a67677220 */ /* 0x080fe20000410000 */
[----:B------:R-:W-:Y:S01]  /*8e80*/  MUFU.EX2 R17, R17 ;  /* 0x0000001100117308 */ /* 0x000fe20000000800 */
[-C--:B--2---:R-:W-:Y:S01]  /*8e90*/  FFMA.FTZ R195, R195, R26.reuse, R4 ;  /* 0x0000001ac3c37223 */ /* 0x084fe20000010004 */
[-C--:B------:R-:W-:Y:S01]  /*8ea0*/  FMUL.FTZ R98, R98, R26.reuse ;  /* 0x0000001a62627220 */ /* 0x080fe20000410000 */
[-C--:B------:R-:W-:Y:S01]  /*8eb0*/  FMUL.FTZ R99, R99, R26.reuse ;  /* 0x0000001a63637220 */ /* 0x080fe20000410000 */
[-C--:B------:R-:W-:Y:S01]  /*8ec0*/  FMUL.FTZ R94, R94, R26.reuse ;  /* 0x0000001a5e5e7220 */ /* 0x080fe20000410000 */
[-C--:B------:R-:W-:Y:S01]  /*8ed0*/  FMUL.FTZ R95, R95, R26.reuse ;  /* 0x0000001a5f5f7220 */ /* 0x080fe20000410000 */
[-C--:B------:R-:W-:Y:S01]  /*8ee0*/  FMUL.FTZ R90, R90, R26.reuse ;  /* 0x0000001a5a5a7220 */ /* 0x080fe20000410000 */
[----:B------:R-:W-:Y:S01]  /*8ef0*/  FMUL.FTZ R91, R91, R26 ;  /* 0x0000001a5b5b7220 */ /* 0x000fe20000410000 */
[----:B------:R-:W2:Y:S01]  /*8f00*/  MUFU.EX2 R16, R16 ;  /* 0x0000001000107308 */ /* 0x000ea20000000800 */
[----:B-1----:R-:W-:Y:S01]  /*8f10*/  F2FP.F16.F32.PACK_AB R5, R12, R4 ;  /* 0x000000040c05723e */ /* 0x002fe200000000ff */
[-C--:B------:R-:W-:Y:S01]  /*8f20*/  FMUL.FTZ R86, R86, R26.reuse ;  /* 0x0000001a56567220 */ /* 0x080fe20000410000 */
[-C--:B------:R-:W-:Y:S01]  /*8f30*/  FMUL.FTZ R87, R87, R26.reuse ;  /* 0x0000001a57577220 */ /* 0x080fe20000410000 */
[-C--:B------:R-:W-:Y:S01]  /*8f40*/  FMUL.FTZ R82, R82, R26.reuse ;  /* 0x0000001a52527220 */ /* 0x080fe20000410000 */
[-C--:B------:R-:W-:Y:S01]  /*8f50*/  FMUL.FTZ R83, R83, R26.reuse ;  /* 0x0000001a53537220 */ /* 0x080fe20000410000 */
[-C--:B------:R-:W-:Y:S01]  /*8f60*/  FMUL.FTZ R78, R78, R26.reuse ;  /* 0x0000001a4e4e7220 */ /* 0x080fe20000410000 */
[-C--:B------:R-:W-:Y:S01]  /*8f70*/  FMUL.FTZ R79, R79, R26.reuse ;  /* 0x0000001a4f4f7220 */ /* 0x080fe20000410000 */
[----:B------:R-:W-:Y:S01]  /*8f80*/  MUFU.EX2 R14, R14 ;  /* 0x0000000e000e7308 */ /* 0x000fe20000000800 */
[-C--:B------:R-:W-:Y:S01]  /*8f90*/  FMUL.FTZ R74, R74, R26.reuse ;  /* 0x0000001a4a4a7220 */ /* 0x080fe20000410000 */
[-C--:B------:R-:W-:Y:S01]  /*8fa0*/  FMUL.FTZ R75, R75, R26.reuse ;  /* 0x0000001a4b4b7220 */ /* 0x080fe20000410000 */
[-C--:B------:R-:W-:Y:S01]  /*8fb0*/  FMUL.FTZ R70, R70, R26.reuse ;  /* 0x0000001a46467220 */ /* 0x080fe20000410000 */
[----:B------:R-:W-:Y:S01]  /*8fc0*/  FMUL.FTZ R71, R71, R26 ;  /* 0x0000001a47477220 */ /* 0x000fe20000410000 */
[-C--:B------:R-:W-:Y:S01]  /*8fd0*/  FFMA.FTZ R121, R189, R43.reuse, -R40 ;  /* 0x0000002bbd797223 */ /* 0x080fe20000010828 */
[--C-:B------:R-:W-:Y:S01]  /*8fe0*/  FFMA.FTZ R120, R167, R43, -R64.reuse ;  /* 0x0000002ba7787223 */ /* 0x100fe20000010840 */
[----:B------:R-:W-:Y:S01]  /*8ff0*/  FADD.FTZ R52, R12, R195 ;  /* 0x000000c30c347221 */ /* 0x000fe20000010000 */
[----:B------:R-:W1:Y:S01]  /*9000*/  MUFU.EX2 R18, R18 ;  /* 0x0000001200127308 */ /* 0x000e620000000800 */
[----:B--2---:R-:W-:Y:S01]  /*9010*/  F2FP.F16.F32.PACK_AB R7, R16, R17 ;  /* 0x000000111007723e */ /* 0x004fe200000000ff */
        /* <DEDUP_REMOVED lines=10> */
[-CC-:B------:R-:W-:Y:S01]  /*90c0*/  FFMA.FTZ R129, R63, R43.reuse, -R40.reuse ;  /* 0x0000002b3f817223 */ /* 0x180fe20000010828 */
[-CC-:B------:R-:W-:Y:S01]  /*90d0*/  FFMA.FTZ R116, R123, R43.reuse, -R40.reuse ;  /* 0x0000002b7b747223 */ /* 0x180fe20000010828 */
[-CC-:B------:R-:W-:Y:S01]  /*90e0*/  FFMA.FTZ R66, R125, R43.reuse, -R40.reuse ;  /* 0x0000002b7d427223 */ /* 0x180fe20000010828 */
[-C--:B------:R-:W-:Y:S01]  /*90f0*/  FFMA.FTZ R63, R127, R43.reuse, -R40 ;  /* 0x0000002b7f3f7223 */ /* 0x080fe20000010828 */
        /* <DEDUP_REMOVED lines=8> */
[----:B------:R-:W1:Y:S01]  /*9180*/  MUFU.EX2 R128, R128 ;  /* 0x0000008000807308 */ /* 0x000e620000000800 */
[-CC-:B------:R-:W-:Y:S01]  /*9190*/  FFMA.FTZ R49, R51, R43.reuse, -R40.reuse ;  /* 0x0000002b33317223 */ /* 0x180fe20000010828 */
[-C--:B------:R-:W-:Y:S01]  /*91a0*/  FFMA.FTZ R45, R45, R43.reuse, -R40 ;  /* 0x0000002b2d2d7223 */ /* 0x080fe20000010828 */
[-CC-:B------:R-:W-:Y:S01]  /*91b0*/  FFMA.FTZ R127, R44, R43.reuse, -R64.reuse ;  /* 0x0000002b2c7f7223 */ /* 0x180fe20000010840 */
[-CC-:B------:R-:W-:Y:S01]  /*91c0*/  FFMA.FTZ R44, R20, R43.reuse, -R64.reuse ;  /* 0x0000002b142c7223 */ /* 0x180fe20000010840 */
[-CC-:B------:R-:W-:Y:S01]  /*91d0*/  FFMA.FTZ R51, R21, R43.reuse, -R64.reuse ;  /* 0x0000002b15337223 */ /* 0x180fe20000010840 */
[-C--:B------:R-:W-:Y:S01]  /*91e0*/  FFMA.FTZ R123, R23, R43.reuse, -R64 ;  /* 0x0000002b177b7223 */ /* 0x080fe20000010840 */
[----:B------:R-:W-:Y:S01]  /*91f0*/  FFMA.FTZ R39, R39, R43, -R40 ;  /* 0x0000002b27277223 */ /* 0x000fe20000010828 */
[----:B------:R-:W-:Y:S01]  /*9200*/  MUFU.EX2 R155, R155 ;  /* 0x0000009b009b7308 */ /* 0x000fe20000000800 */
        /* <DEDUP_REMOVED lines=8> */
[----:B-1----:R-:W-:Y:S01]  /*9290*/  F2FP.F16.F32.PACK_AB R6, R128, R19 ;  /* 0x000000138006723e */ /* 0x002fe200000000ff */
[-C--:B------:R-:W-:Y:S01]  /*92a0*/  FMUL.FTZ R96, R96, R0.reuse ;  /* 0x0000000060607220 */ /* 0x080fe20000410000 */
        /* <DEDUP_REMOVED lines=14> */
[----:B------:R-:W1:Y:S01]  /*9390*/  LDSM.16.MT88.4 R8, [R118+0x9000] ;  /* 0x009000007608783b */ /* 0x000e620000004200 */
[-C--:B------:R-:W-:Y:S01]  /*93a0*/  FMUL.FTZ R73, R73, R0.reuse ;  /* 0x0000000049497220 */ /* 0x080fe20000410000 */
[-C--:B------:R-:W-:Y:S01]  /*93b0*/  FMUL.FTZ R68, R68, R0.reuse ;  /* 0x0000000044447220 */ /* 0x080fe20000410000 */
[-C--:B------:R-:W-:Y:S01]  /*93c0*/  FMUL.FTZ R69, R69, R0.reuse ;  /* 0x0000000045457220 */ /* 0x080fe20000410000 */
[----:B------:R-:W-:Y:S01]  /*93d0*/  MUFU.EX2 R136, R136 ;  /* 0x0000008800887308 */ /* 0x000fe20000000800 */
[----:B------:R-:W-:Y:S01]  /*93e0*/  FFMA.FTZ R197, R197, R0, R14 ;  /* 0x00000000c5c57223 */ /* 0x000fe2000001000e */
[-CC-:B------:R-:W-:Y:S01]  /*93f0*/  FFMA.FTZ R0, R131, R43.reuse, -R64.reuse ;  /* 0x0000002b83007223 */ /* 0x180fe20000010840 */
[----:B------:R-:W-:Y:S01]  /*9400*/  LDSM.16.MT88.4 R12, [R156+0x9800] ;  /* 0x009800009c0c783b */ /* 0x000fe20000004200 */
[-CC-:B------:R-:W-:Y:S01]  /*9410*/  FFMA.FTZ R131, R65, R43.reuse, -R64.reuse ;  /* 0x0000002b41837223 */ /* 0x180fe20000010840 */
[-C--:B------:R-:W-:Y:S01]  /*9420*/  FFMA.FTZ R65, R137, R43.reuse, -R64 ;  /* 0x0000002b89417223 */ /* 0x080fe20000010840 */
[----:B------:R-:W-:Y:S01]  /*9430*/  FADD.FTZ R18, R18, R197 ;  /* 0x000000c512127221 */ /* 0x000fe20000010000 */
[-CC-:B------:R-:W-:Y:S01]  /*9440*/  FFMA.FTZ R36, R36, R43.reuse, -R40.reuse ;  /* 0x0000002b24247223 */ /* 0x180fe20000010828 */
[----:B------:R-:W-:Y:S01]  /*9450*/  MUFU.EX2 R141, R141 ;  /* 0x0000008d008d7308 */ /* 0x000fe20000000800 */
[-C--:B------:R-:W-:Y:S01]  /*9460*/  FFMA.FTZ R35, R35, R43.reuse, -R40 ;  /* 0x0000002b23237223 */ /* 0x080fe20000010828 */
[----:B------:R-:W-:Y:S01]  /*9470*/  FADD.FTZ R143, R19, R18 ;  /* 0x00000012138f7221 */ /* 0x000fe20000010000 */
[-C--:B------:R-:W-:Y:S01]  /*9480*/  FFMA.FTZ R32, R32, R43.reuse, -R40 ;  /* 0x0000002b20207223 */ /* 0x080fe20000010828 */
[----:B------:R-:W-:Y:S01]  /*9490*/  LDSM.16.MT88.4 R16, [R156+0x9c00] ;  /* 0x009c00009c10783b */ /* 0x000fe20000004200 */
[-CC-:B------:R-:W-:Y:S01]  /*94a0*/  FFMA.FTZ R125, R50, R43.reuse, -R64.reuse ;  /* 0x0000002b327d7223 */ /* 0x180fe20000010840 */
[----:B------:R-:W-:Y:S01]  /*94b0*/  FADD.FTZ R128, R128, R143 ;  /* 0x0000008f80807221 */ /* 0x000fe20000010000 */
[-C--:B------:R-:W-:Y:S01]  /*94c0*/  FFMA.FTZ R50, R57, R43.reuse, -R64 ;  /* 0x0000002b39327223 */ /* 0x080fe20000010840 */
[----:B------:R-:W-:Y:S01]  /*94d0*/  MUFU.EX2 R179, R179 ;  /* 0x000000b300b37308 */ /* 0x000fe20000000800 */
[-C--:B------:R-:W-:Y:S01]  /*94e0*/  FFMA.FTZ R33, R33, R43.reuse, -R40 ;  /* 0x0000002b21217223 */ /* 0x080fe20000010828 */
[-C--:B------:R-:W-:Y:S01]  /*94f0*/  FFMA.FTZ R58, R58, R43.reuse, -R64 ;  /* 0x0000002b3a3a7223 */ /* 0x080fe20000010840 */
[-C--:B------:R-:W-:Y:S01]  /*9500*/  FFMA.FTZ R137, R28, R43.reuse, -R40 ;  /* 0x0000002b1c897223 */ /* 0x080fe20000010828 */
[-CC-:B------:R-:W-:Y:S01]  /*9510*/  FFMA.FTZ R60, R60, R43.reuse, -R64.reuse ;  /* 0x0000002b3c3c7223 */ /* 0x180fe20000010840 */
[-CC-:B------:R-:W-:Y:S01]  /*9520*/  FFMA.FTZ R59, R59, R43.reuse, -R64.reuse ;  /* 0x0000002b3b3b7223 */ /* 0x180fe20000010840 */
[-CC-:B------:R-:W-:Y:S01]  /*9530*/  FFMA.FTZ R61, R61, R43.reuse, -R64.reuse ;  /* 0x0000002b3d3d7223 */ /* 0x180fe20000010840 */
[----:B------:R-:W-:Y:S01]  /*9540*/  FFMA.FTZ R62, R62, R43, -R64 ;  /* 0x0000002b3e3e7223 */ /* 0x000fe20000010840 */
[----:B------:R-:W2:Y:S01]  /*9550*/  MUFU.EX2 R134, R134 ;  /* 0x0000008600867308 */ /* 0x000ea20000000800 */
[----:B------:R-:W-:-:S07]  /*9560*/  @P0 IADD3 R187, PT, PT, R117, -0x3, RZ ;  /* 0xfffffffd75bb0810 */ /* 0x000fce0007ffe0ff */
[----:B------:R-:W-:Y:S01]  /*9570*/  MUFU.EX2 R130, R130 ;  /* 0x0000008200827308 */ /* 0x000fe20000000800 */
[C---:B-1----:R-:W-:Y:S07]  /*9580*/  HMMA.16816.F32 R104, R4.reuse, R8, R104 ;  /* 0x000000080468723c */ /* 0x042fee0000001868 */
[----:B------:R-:W1:Y:S01]  /*9590*/  MUFU.EX2 R121, R121 ;  /* 0x0000007900797308 */ /* 0x000e620000000800 */
[C---:B------:R-:W-:Y:S01]  /*95a0*/  HMMA.16816.F32 R100, R4.reuse, R10, R100 ;  /* 0x0000000a0464723c */ /* 0x040fe20000001864 */
[----:B------:R-:W3:Y:S06]  /*95b0*/  LDSM.16.MT88.4 R8, [R156+0xb000] ;  /* 0x00b000009c08783b */ /* 0x000eec0000004200 */
[----:B------:R-:W4:Y:S08]  /*95c0*/  MUFU.EX2 R120, R120 ;  /* 0x0000007800787308 */ /* 0x000f300000000800 */
[----:B------:R-:W-:Y:S08]  /*95d0*/  MUFU.EX2 R133, R133 ;  /* 0x0000008500857308 */ /* 0x000ff00000000800 */
[----:B------:R-:W-:Y:S08]  /*95e0*/  MUFU.EX2 R124, R124 ;  /* 0x0000007c007c7308 */ /* 0x000ff00000000800 */
[----:B------:R-:W-:Y:S08]  /*95f0*/  MUFU.EX2 R27, R27 ;  /* 0x0000001b001b7308 */ /* 0x000ff00000000800 */
[----:B------:R-:W-:Y:S01]  /*9600*/  MUFU.EX2 R139, R139 ;  /* 0x0000008b008b7308 */ /* 0x000fe20000000800 */
[C---:B---3--:R-:W-:Y:S07]  /*9610*/  HMMA.16816.F32 R96, R4.reuse, R8, R96 ;  /* 0x000000080460723c */ /* 0x048fee0000001860 */
[----:B------:R-:W3:Y:S01]  /*9620*/  MUFU.EX2 R126, R126 ;  /* 0x0000007e007e7308 */ /* 0x000ee20000000800 */
[C---:B------:R-:W-:Y:S01]  /*9630*/  HMMA.16816.F32 R92, R4.reuse, R10, R92 ;  /* 0x0000000a045c723c */ /* 0x040fe2000000185c */
[----:B------:R-:W5:Y:S06]  /*9640*/  LDSM.16.MT88.4 R8, [R118+0xb000] ;  /* 0x00b000007608783b */ /* 0x000f6c0000004200 */
[----:B------:R-:W-:Y:S08]  /*9650*/  MUFU.EX2 R29, R29 ;  /* 0x0000001d001d7308 */ /* 0x000ff00000000800 */
[----:B------:R-:W3:Y:S08]  /*9660*/  MUFU.EX2 R26, R26 ;  /* 0x0000001a001a7308 */ /* 0x000ef00000000800 */
[----:B------:R-:W3:Y:S08]  /*9670*/  MUFU.EX2 R0, R0 ;  /* 0x0000000000007308 */ /* 0x000ef00000000800 */
[----:B------:R-:W-:Y:S08]  /*9680*/  MUFU.EX2 R131, R131 ;  /* 0x0000008300837308 */ /* 0x000ff00000000800 */
[----:B------:R-:W-:Y:S01]  /*9690*/  MUFU.EX2 R122, R122 ;  /* 0x0000007a007a7308 */ /* 0x000fe20000000800 */
[C---:B-----5:R-:W-:Y:S07]  /*96a0*/  HMMA.16816.F32 R88, R4.reuse, R8, R88 ;  /* 0x000000080458723c */ /* 0x060fee0000001858 */
[----:B------:R-:W-:Y:S01]  /*96b0*/  MUFU.EX2 R65, R65 ;  /* 0x0000004100417308 */ /* 0x000fe20000000800 */
[C---:B------:R-:W-:Y:S01]  /*96c0*/  HMMA.16816.F32 R84, R4.reuse, R10, R84 ;  /* 0x0000000a0454723c */ /* 0x040fe20000001854 */
[----:B------:R-:W5:Y:S06]  /*96d0*/  LDSM.16.MT88.4 R8, [R156+0xd000] ;  /* 0x00d000009c08783b */ /* 0x000f6c0000004200 */
[----:B------:R-:W3:Y:S08]  /*96e0*/  MUFU.EX2 R129, R129 ;  /* 0x0000008100817308 */ /* 0x000ef00000000800 */
[----:B------:R-:W3:Y:S08]  /*96f0*/  MUFU.EX2 R116, R116 ;  /* 0x0000007400747308 */ /* 0x000ef00000000800 */
[----:B------:R-:W-:Y:S08]  /*9700*/  MUFU.EX2 R66, R66 ;  /* 0x0000004200427308 */ /* 0x000ff00000000800 */
[----:B------:R-:W3:Y:S08]  /*9710*/  MUFU.EX2 R63, R63 ;  /* 0x0000003f003f7308 */ /* 0x000ef00000000800 */
[----:B------:R-:W3:Y:S01]  /*9720*/  MUFU.EX2 R52, R52 ;  /* 0x0000003400347308 */ /* 0x000ee20000000800 */
[C---:B-----5:R-:W-:Y:S07]  /*9730*/  HMMA.16816.F32 R80, R4.reuse, R8, R80 ;  /* 0x000000080450723c */ /* 0x060fee0000001850 */
[----:B------:R-:W-:Y:S01]  /*9740*/  MUFU.EX2 R67, R67 ;  /* 0x0000004300437308 */ /* 0x000fe20000000800 */
[C---:B------:R-:W-:Y:S01]  /*9750*/  HMMA.16816.F32 R76, R4.reuse, R10, R76 ;  /* 0x0000000a044c723c */ /* 0x040fe2000000184c */
[----:B------:R-:W5:Y:S06]  /*9760*/  LDSM.16.MT88.4 R8, [R118+0xd000] ;  /* 0x00d000007608783b */ /* 0x000f6c0000004200 */
[----:B------:R-:W-:Y:S08]  /*9770*/  MUFU.EX2 R46, R46 ;  /* 0x0000002e002e7308 */ /* 0x000ff00000000800 */
[----:B------:R-:W-:Y:S08]  /*9780*/  MUFU.EX2 R48, R48 ;  /* 0x0000003000307308 */ /* 0x000ff00000000800 */
[----:B------:R-:W-:Y:S08]  /*9790*/  MUFU.EX2 R56, R56 ;  /* 0x0000003800387308 */ /* 0x000ff00000000800 */
[----:B------:R-:W3:Y:S08]  /*97a0*/  MUFU.EX2 R49, R49 ;  /* 0x0000003100317308 */ /* 0x000ef00000000800 */
[----:B------:R-:W-:Y:S01]  /*97b0*/  MUFU.EX2 R45, R45 ;  /* 0x0000002d002d7308 */ /* 0x000fe20000000800 */
[C---:B-----5:R-:W-:Y:S07]  /*97c0*/  HMMA.16816.F32 R72, R4.reuse, R8, R72 ;  /* 0x000000080448723c */ /* 0x060fee0000001848 */
[----:B------:R5:W-:Y:S01]  /*97d0*/  MUFU.EX2 R57, R127 ;  /* 0x0000007f00397308 */ /* 0x000be20000000800 */
[----:B------:R-:W-:Y:S01]  /*97e0*/  HMMA.16816.F32 R68, R4, R10, R68 ;  /* 0x0000000a0444723c */ /* 0x000fe20000001844 */
[----:B------:R-:W3:Y:S01]  /*97f0*/  LDSM.16.MT88.4 R8, [R156+0x9400] ;  /* 0x009400009c08783b */ /* 0x000ee20000004200 */
[----:B--2---:R-:W-:Y:S01]  /*9800*/  F2FP.F16.F32.PACK_AB R4, R134, R179 ;  /* 0x000000b38604723e */ /* 0x004fe200000000ff */
[----:B------:R-:W-:Y:S01]  /*9810*/  FADD.FTZ R179, R179, R128 ;  /* 0x00000080b3b37221 */ /* 0x000fe20000010000 */
[----:B------:R-:W-:Y:S01]  /*9820*/  F2FP.F16.F32.PACK_AB R5, R136, R155 ;  /* 0x0000009b8805723e */ /* 0x000fe200000000ff */
[-C--:B------:R-:W-:Y:S01]  /*9830*/  FFMA.FTZ R128, R47, R43.reuse, -R40 ;  /* 0x0000002b2f807223 */ /* 0x080fe20000010828 */
[----:B-1----:R-:W-:Y:S01]  /*9840*/  F2FP.F16.F32.PACK_AB R6, R121, R130 ;  /* 0x000000827906723e */ /* 0x002fe200000000ff */
[--C-:B------:R-:W-:Y:S01]  /*9850*/  FFMA.FTZ R47, R42, R43, -R64.reuse ;  /* 0x0000002b2a2f7223 */ /* 0x100fe20000010840 */
[----:B----4-:R-:W-:Y:S01]  /*9860*/  F2FP.F16.F32.PACK_AB R7, R120, R141 ;  /* 0x0000008d7807723e */ /* 0x010fe200000000ff */
[-C--:B------:R-:W-:Y:S01]  /*9870*/  FFMA.FTZ R42, R22, R43.reuse, -R64 ;  /* 0x0000002b162a7223 */ /* 0x080fe20000010840 */
[----:B------:R-:W-:Y:S01]  /*9880*/  MUFU.EX2 R44, R44 ;  /* 0x0000002c002c7308 */ /* 0x000fe20000000800 */
[----:B------:R-:W-:Y:S01]  /*9890*/  LDSM.16.MT88.4 R20, [R156+0xc000] ;  /* 0x00c000009c14783b */ /* 0x000fe20000004200 */
[----:B------:R-:W-:Y:S01]  /*98a0*/  FADD.FTZ R155, R155, R138 ;  /* 0x0000008a9b9b7221 */ /* 0x000fe20000010000 */
[----:B------:R-:W-:Y:S01]  /*98b0*/  FADD.FTZ R179, R134, R179 ;  /* 0x000000b386b37221 */ /* 0x000fe20000010000 */
[-CC-:B------:R-:W-:Y:S01]  /*98c0*/  FFMA.FTZ R138, R31, R43.reuse, -R40.reuse ;  /* 0x0000002b1f8a7223 */ /* 0x180fe20000010828 */
[-CC-:B-----5:R-:W-:Y:S01]  /*98d0*/  FFMA.FTZ R127, R37, R43.reuse, -R40.reuse ;  /* 0x0000002b257f7223 */ /* 0x1a0fe20000010828 */
[----:B------:R-:W-:Y:S01]  /*98e0*/  FADD.FTZ R136, R136, R155 ;  /* 0x0000009b88887221 */ /* 0x000fe20000010000 */
[----:B------:R-:W-:Y:S01]  /*98f0*/  FADD.FTZ R134, R130, R179 ;  /* 0x000000b382867221 */ /* 0x000fe20000010000 */
[----:B------:R-:W1:Y:S01]  /*9900*/  MUFU.EX2 R128, R128 ;  /* 0x0000008000807308 */ /* 0x000e620000000800 */
[-C--:B------:R-:W-:Y:S01]  /*9910*/  FFMA.FTZ R130, R34, R43.reuse, -R40 ;  /* 0x0000002b22827223 */ /* 0x080fe20000010828 */
[----:B------:R-:W-:Y:S01]  /*9920*/  FADD.FTZ R141, R141, R136 ;  /* 0x000000888d8d7221 */ /* 0x000fe20000010000 */
[-CC-:B------:R-:W-:Y:S01]  /*9930*/  FFMA.FTZ R136, R30, R43.reuse, -R40.reuse ;  /* 0x0000002b1e887223 */ /* 0x180fe20000010828 */
[-CC-:B------:R-:W-:Y:S01]  /*9940*/  FFMA.FTZ R64, R41, R43.reuse, -R40.reuse ;  /* 0x0000002b29407223 */ /* 0x180fe20000010828 */
[----:B------:R-:W-:Y:S01]  /*9950*/  FFMA.FTZ R40, R38, R43, -R40 ;  /* 0x0000002b26287223 */ /* 0x000fe20000010828 */
[----:B------:R-:W-:Y:S01]  /*9960*/  FADD.FTZ R120, R120, R141 ;  /* 0x0000008d78787221 */ /* 0x000fe20000010000 */
[----:B------:R-:W-:Y:S01]  /*9970*/  FADD.FTZ R134, R121, R134 ;  /* 0x0000008679867221 */ /* 0x000fe20000010000 */
[----:B------:R-:W2:Y:S08]  /*9980*/  MUFU.EX2 R47, R47 ;  /* 0x0000002f002f7308 */ /* 0x000eb00000000800 */
[----:B------:R-:W-:Y:S01]  /*9990*/  MUFU.EX2 R42, R42 ;  /* 0x0000002a002a7308 */ /* 0x000fe20000000800 */
[C---:B---3--:R-:W-:Y:S07]  /*99a0*/  HMMA.16816.F32 R112, R4.reuse, R8, R112 ;  /* 0x000000080470723c */ /* 0x048fee0000001870 */
[----:B------:R-:W-:Y:S01]  /*99b0*/  MUFU.EX2 R51, R51 ;  /* 0x0000003300337308 */ /* 0x000fe20000000800 */
[C---:B------:R-:W-:Y:S01]  /*99c0*/  HMMA.16816.F32 R108, R4.reuse, R10, R108 ;  /* 0x0000000a046c723c */ /* 0x040fe2000000186c */
[----:B------:R-:W3:Y:S06]  /*99d0*/  LDSM.16.MT88.4 R8, [R118+0x9400] ;  /* 0x009400007608783b */ /* 0x000eec0000004200 */
[----:B------:R-:W-:Y:S08]  /*99e0*/  MUFU.EX2 R39, R39 ;  /* 0x0000002700277308 */ /* 0x000ff00000000800 */
[----:B------:R-:W4:Y:S08]  /*99f0*/  MUFU.EX2 R36, R36 ;  /* 0x0000002400247308 */ /* 0x000f300000000800 */
[----:B------:R-:W-:Y:S08]  /*9a00*/  MUFU.EX2 R35, R35 ;  /* 0x0000002300237308 */ /* 0x000ff00000000800 */
[----:B------:R-:W5:Y:S08]  /*9a10*/  MUFU.EX2 R32, R32 ;  /* 0x0000002000207308 */ /* 0x000f700000000800 */
[----:B------:R-:W-:Y:S01]  /*9a20*/  MUFU.EX2 R31, R125 ;  /* 0x0000007d001f7308 */ /* 0x000fe20000000800 */
[C---:B---3--:R-:W-:Y:S07]  /*9a30*/  HMMA.16816.F32 R104, R4.reuse, R8, R104 ;  /* 0x000000080468723c */ /* 0x048fee0000001868 */
[----:B------:R-:W-:Y:S01]  /*9a40*/  MUFU.EX2 R28, R123 ;  /* 0x0000007b001c7308 */ /* 0x000fe20000000800 */
[C---:B------:R-:W-:Y:S01]  /*9a50*/  HMMA.16816.F32 R100, R4.reuse, R10, R100 ;  /* 0x0000000a0464723c */ /* 0x040fe20000001864 */
[----:B------:R-:W3:Y:S06]  /*9a60*/  LDSM.16.MT88.4 R8, [R156+0xb400] ;  /* 0x00b400009c08783b */ /* 0x000eec0000004200 */
[----:B------:R-:W-:Y:S08]  /*9a70*/  MUFU.EX2 R30, R58 ;  /* 0x0000003a001e7308 */ /* 0x000ff00000000800 */
[----:B------:R-:W-:Y:S08]  /*9a80*/  MUFU.EX2 R38, R138 ;  /* 0x0000008a00267308 */ /* 0x000ff00000000800 */
[----:B------:R-:W5:Y:S08]  /*9a90*/  MUFU.EX2 R37, R137 ;  /* 0x0000008900257308 */ /* 0x000f700000000800 */
[----:B------:R-:W-:Y:S08]  /*9aa0*/  MUFU.EX2 R34, R136 ;  /* 0x0000008800227308 */ /* 0x000ff00000000800 */
[----:B------:R-:W5:Y:S01]  /*9ab0*/  MUFU.EX2 R33, R33 ;  /* 0x0000002100217308 */ /* 0x000f620000000800 */
[C---:B---3--:R-:W-:Y:S07]  /*9ac0*/  HMMA.16816.F32 R96, R4.reuse, R8, R96 ;  /* 0x000000080460723c */ /* 0x048fee0000001860 */
[----:B------:R-:W3:Y:S01]  /*9ad0*/  MUFU.EX2 R41, R50 ;  /* 0x0000003200297308 */ /* 0x000ee20000000800 */
[C---:B------:R-:W-:Y:S01]  /*9ae0*/  HMMA.16816.F32 R92, R4.reuse, R10, R92 ;  /* 0x0000000a045c723c */ /* 0x040fe2000000185c */
[----:B------:R-:W1:Y:S06]  /*9af0*/  LDSM.16.MT88.4 R8, [R118+0xb400] ;  /* 0x00b400007608783b */ /* 0x000e6c0000004200 */
[----:B------:R-:W-:Y:S08]  /*9b00*/  MUFU.EX2 R60, R60 ;  /* 0x0000003c003c7308 */ /* 0x000ff00000000800 */
[----:B------:R-:W-:Y:S08]  /*9b10*/  MUFU.EX2 R59, R59 ;  /* 0x0000003b003b7308 */ /* 0x000ff00000000800 */
[----:B------:R-:W-:Y:S08]  /*9b20*/  MUFU.EX2 R61, R61 ;  /* 0x0000003d003d7308 */ /* 0x000ff00000000800 */
[----:B------:R-:W-:Y:S08]  /*9b30*/  MUFU.EX2 R130, R130 ;  /* 0x0000008200827308 */ /* 0x000ff00000000800 */
[----:B------:R-:W3:Y:S01]  /*9b40*/  MUFU.EX2 R127, R127 ;  /* 0x0000007f007f7308 */ /* 0x000ee20000000800 */
[C---:B-1----:R-:W-:Y:S07]  /*9b50*/  HMMA.16816.F32 R88, R4.reuse, R8, R88 ;  /* 0x000000080458723c */ /* 0x042fee0000001858 */
[----:B------:R-:W-:Y:S01]  /*9b60*/  MUFU.EX2 R64, R64 ;  /* 0x0000004000407308 */ /* 0x000fe20000000800 */
[C---:B------:R-:W-:Y:S01]  /*9b70*/  HMMA.16816.F32 R84, R4.reuse, R10, R84 ;  /* 0x0000000a0454723c */ /* 0x040fe20000001854 */
[----:B------:R-:W1:Y:S06]  /*9b80*/  LDSM.16.MT88.4 R8, [R156+0xd400] ;  /* 0x00d400009c08783b */ /* 0x000e6c0000004200 */
[----:B------:R-:W3:Y:S08]  /*9b90*/  MUFU.EX2 R197, R40 ;  /* 0x0000002800c57308 */ /* 0x000ef00000000800 */
[----:B------:R-:W3:Y:S01]  /*9ba0*/  MUFU.EX2 R62, R62 ;  /* 0x0000003e003e7308 */ /* 0x000ee20000000800 */
[C---:B-1----:R-:W-:Y:S08]  /*9bb0*/  HMMA.16816.F32 R80, R4.reuse, R8, R80 ;  /* 0x000000080450723c */ /* 0x042ff00000001850 */
[C---:B------:R-:W-:Y:S01]  /*9bc0*/  HMMA.16816.F32 R76, R4.reuse, R10, R76 ;  /* 0x0000000a044c723c */ /* 0x040fe2000000184c */
[----:B------:R-:W1:Y:S07]  /*9bd0*/  LDSM.16.MT88.4 R8, [R118+0xd400] ;  /* 0x00d400007608783b */ /* 0x000e6e0000004200 */
[C---:B-1----:R-:W-:Y:S08]  /*9be0*/  HMMA.16816.F32 R72, R4.reuse, R8, R72 ;  /* 0x000000080448723c */ /* 0x042ff00000001848 */
        /* <DEDUP_REMOVED lines=12> */
[----:B------:R-:W-:Y:S01]  /*9cb0*/  HMMA.16816.F32 R112, R4, R12, R112 ;  /* 0x0000000c0470723c */ /* 0x000fe20000001870 */
[----:B------:R-:W-:Y:S01]  /*9cc0*/  FADD.FTZ R26, R26, R29 ;  /* 0x0000001d1a1a7221 */ /* 0x000fe20000010000 */
[----:B------:R-:W-:-:S03]  /*9cd0*/  FADD.FTZ R0, R0, R27 ;  /* 0x0000001b00007221 */ /* 0x000fc60000010000 */
[----:B------:R-:W-:-:S03]  /*9ce0*/  FADD.FTZ R27, R129, R26 ;  /* 0x0000001a811b7221 */ /* 0x000fc60000010000 */
[----:B------:R-:W-:Y:S01]  /*9cf0*/  HMMA.16816.F32 R108, R4, R14, R108 ;  /* 0x0000000e046c723c */ /* 0x000fe2000000186c */
[----:B------:R-:W2:Y:S01]  /*9d00*/  LDSM.16.MT88.4 R12, [R156+0xb800] ;  /* 0x00b800009c0c783b */ /* 0x000ea20000004200 */
[----:B------:R-:W-:-:S06]  /*9d10*/  FADD.FTZ R27, R116, R27 ;  /* 0x0000001b741b7221 */ /* 0x000fcc0000010000 */
        /* <DEDUP_REMOVED lines=14> */
[----:B------:R-:W1:Y:S01]  /*9e00*/  LDSM.16.MT88.4 R8, [R156+0xbc00] ;  /* 0x00bc00009c08783b */ /* 0x000e620000004200 */
[----:B------:R-:W-:-:S02]  /*9e10*/  F2FP.F16.F32.PACK_AB R4, R116, R129 ;  /* 0x000000817404723e */ /* 0x000fc400000000ff */
[----:B------:R-:W-:Y:S01]  /*9e20*/  F2FP.F16.F32.PACK_AB R5, R122, R131 ;  /* 0x000000837a05723e */ /* 0x000fe200000000ff */
[----:B------:R-:W-:Y:S01]  /*9e30*/  FADD.FTZ R131, R131, R0 ;  /* 0x0000000083837221 */ /* 0x000fe20000010000 */
[C---:B------:R-:W-:Y:S01]  /*9e40*/  F2FP.F16.F32.PACK_AB R6, R63.reuse, R66 ;  /* 0x000000423f06723e */ /* 0x040fe200000000ff */
[----:B------:R-:W-:Y:S01]  /*9e50*/  FADD.FTZ R66, R66, R27 ;  /* 0x0000001b42427221 */ /* 0x000fe20000010000 */
[----:B------:R-:W-:Y:S01]  /*9e60*/  F2FP.F16.F32.PACK_AB R7, R52, R65 ;  /* 0x000000413407723e */ /* 0x000fe200000000ff */
[----:B------:R-:W-:Y:S01]  /*9e70*/  FADD.FTZ R122, R122, R131 ;  /* 0x000000837a7a7221 */ /* 0x000fe20000010000 */
[-C--:B------:R-:W-:Y:S01]  /*9e80*/  MOV R0, R24.reuse ;  /* 0x0000001800007202 */ /* 0x080fe20000000f00 */
[----:B------:R-:W-:Y:S01]  /*9e90*/  FADD.FTZ R63, R63, R66 ;  /* 0x000000423f3f7221 */ /* 0x000fe20000010000 */
[----:B------:R-:W-:Y:S01]  /*9ea0*/  @P0 MOV R0, R24 ;  /* 0x0000001800000202 */ /* 0x000fe20000000f00 */
[----:B------:R-:W-:Y:S02]  /*9eb0*/  FADD.FTZ R65, R65, R122 ;  /* 0x0000007a41417221 */ /* 0x000fe40000010000 */
[----:B--2---:R-:W-:Y:S02]  /*9ec0*/  HMMA.16816.F32 R104, R4, R12, R104 ;  /* 0x0000000c0468723c */ /* 0x004fe40000001868 */
[----:B------:R-:W-:-:S06]  /*9ed0*/  FADD.FTZ R52, R52, R65 ;  /* 0x0000004134347221 */ /* 0x000fcc0000010000 */
        /* <DEDUP_REMOVED lines=15> */
[----:B------:R-:W-:Y:S01]  /*9fd0*/  HMMA.16816.F32 R68, R4, R10, R68 ;  /* 0x0000000a0444723c */ /* 0x000fe20000001844 */
[----:B------:R-:W1:Y:S01]  /*9fe0*/  LDSM.16.MT88.4 R8, [R118+0xa000] ;  /* 0x00a000007608783b */ /* 0x000e620000004200 */
[----:B------:R-:W-:Y:S01]  /*9ff0*/  F2FP.F16.F32.PACK_AB R4, R49, R56 ;  /* 0x000000383104723e */ /* 0x000fe200000000ff */
[----:B------:R-:W-:Y:S01]  /*a000*/  FADD.FTZ R56, R56, R63 ;  /* 0x0000003f38387221 */ /* 0x000fe20000010000 */
[C---:B------:R-:W-:Y:S01]  /*a010*/  F2FP.F16.F32.PACK_AB R5, R46.reuse, R67 ;  /* 0x000000432e05723e */ /* 0x040fe200000000ff */
[----:B------:R-:W-:Y:S01]  /*a020*/  FADD.FTZ R67, R67, R52 ;  /* 0x0000003443437221 */ /* 0x000fe20000010000 */
[----:B------:R-:W-:Y:S01]  /*a030*/  F2FP.F16.F32.PACK_AB R6, R45, R128 ;  /* 0x000000802d06723e */ /* 0x000fe200000000ff */
[----:B------:R-:W-:Y:S01]  /*a040*/  FADD.FTZ R49, R49, R56 ;  /* 0x0000003831317221 */ /* 0x000fe20000010000 */
[----:B------:R-:W-:Y:S01]  /*a050*/  F2FP.F16.F32.PACK_AB R7, R47, R48 ;  /* 0x000000302f07723e */ /* 0x000fe200000000ff */
[----:B------:R-:W-:Y:S01]  /*a060*/  FADD.FTZ R67, R46, R67 ;  /* 0x000000432e437221 */ /* 0x000fe20000010000 */
[-C--:B------:R-:W-:Y:S01]  /*a070*/  MOV R52, R25.reuse ;  /* 0x0000001900347202 */ /* 0x080fe20000000f00 */
[----:B------:R-:W-:Y:S01]  /*a080*/  FADD.FTZ R128, R128, R49 ;  /* 0x0000003180807221 */ /* 0x000fe20000010000 */
[----:B------:R-:W-:Y:S01]  /*a090*/  @P0 MOV R52, R25 ;  /* 0x0000001900340202 */ /* 0x000fe20000000f00 */
[----:B------:R-:W-:-:S02]  /*a0a0*/  FADD.FTZ R48, R48, R67 ;  /* 0x0000004330307221 */ /* 0x000fc40000010000 */
[----:B--2---:R-:W-:Y:S01]  /*a0b0*/  HMMA.16816.F32 R112, R4, R12, R112 ;  /* 0x0000000c0470723c */ /* 0x004fe20000001870 */
[----:B------:R-:W-:Y:S01]  /*a0c0*/  FADD.FTZ R128, R45, R128 ;  /* 0x000000802d807221 */ /* 0x000fe20000010000 */
[----:B------:R-:W-:-:S06]  /*a0d0*/  FADD.FTZ R48, R47, R48 ;  /* 0x000000302f307221 */ /* 0x000fcc0000010000 */
        /* <DEDUP_REMOVED lines=9> */
[C---:B--2---:R-:W-:Y:S08]  /*a170*/  HMMA.16816.F32 R80, R4.reuse, R12, R80 ;  /* 0x0000000c0450723c */ /* 0x044ff00000001850 */
[C---:B------:R-:W-:Y:S01]  /*a180*/  HMMA.16816.F32 R76, R4.reuse, R14, R76 ;  /* 0x0000000e044c723c */ /* 0x040fe2000000184c */
[----:B------:R-:W2:Y:S07]  /*a190*/  LDSM.16.MT88.4 R12, [R156+0xc400] ;  /* 0x00c400009c0c783b */ /* 0x000eae0000004200 */
[C---:B------:R-:W-:Y:S01]  /*a1a0*/  HMMA.16816.F32 R92, R4.reuse, R22, R92 ;  /* 0x00000016045c723c */ /* 0x040fe2000000185c */
[----:B------:R-:W-:Y:S07]  /*a1b0*/  LDSM.16.MT88.4 R20, [R156+0xa400] ;  /* 0x00a400009c14783b */ /* 0x000fee0000004200 */
[C---:B-1----:R-:W-:Y:S08]  /*a1c0*/  HMMA.16816.F32 R72, R4.reuse, R8, R72 ;  /* 0x000000080448723c */ /* 0x042ff00000001848 */
[----:B------:R-:W-:Y:S01]  /*a1d0*/  HMMA.16816.F32 R68, R4, R10, R68 ;  /* 0x0000000a0444723c */ /* 0x000fe20000001844 */
[----:B------:R-:W1:Y:S01]  /*a1e0*/  LDSM.16.MT88.4 R8, [R118+0xc400] ;  /* 0x00c400007608783b */ /* 0x000e620000004200 */
[----:B------:R-:W-:Y:S01]  /*a1f0*/  F2FP.F16.F32.PACK_AB R4, R36, R39 ;  /* 0x000000272404723e */ /* 0x000fe200000000ff */
        /* <DEDUP_REMOVED lines=9> */
[----:B------:R-:W-:Y:S01]  /*a290*/  HMMA.16816.F32 R104, R4, R16, R104 ;  /* 0x000000100468723c */ /* 0x000fe20000001868 */
[----:B------:R-:W-:Y:S01]  /*a2a0*/  FADD.FTZ R35, R32, R35 ;  /* 0x0000002320237221 */ /* 0x000fe20000010000 */
[----:B------:R-:W-:-:S06]  /*a2b0*/  FADD.FTZ R42, R51, R42 ;  /* 0x0000002a332a7221 */ /* 0x000fcc0000010000 */
        /* <DEDUP_REMOVED lines=14> */
[C---:B--2---:R-:W-:Y:S08]  /*a3a0*/  HMMA.16816.F32 R72, R4.reuse, R12, R72 ;  /* 0x0000000c0448723c */ /* 0x044ff00000001848 */
[----:B------:R-:W-:Y:S01]  /*a3b0*/  HMMA.16816.F32 R68, R4, R14, R68 ;  /* 0x0000000e0444723c */ /* 0x000fe20000001844 */
[----:B------:R-:W2:Y:S01]  /*a3c0*/  LDSM.16.MT88.4 R12, [R118+0xa800] ;  /* 0x00a80000760c783b */ /* 0x000ea20000004200 */
[----:B------:R-:W-:Y:S01]  /*a3d0*/  F2FP.F16.F32.PACK_AB R4, R37, R38 ;  /* 0x000000262504723e */ /* 0x000fe200000000ff */
[----:B------:R-:W-:Y:S01]  /*a3e0*/  FADD.FTZ R38, R38, R35 ;  /* 0x0000002326267221 */ /* 0x000fe20000010000 */
[C---:B------:R-:W-:Y:S01]  /*a3f0*/  F2FP.F16.F32.PACK_AB R5, R28.reuse, R31 ;  /* 0x0000001f1c05723e */ /* 0x040fe200000000ff */
[----:B------:R-:W-:Y:S01]  /*a400*/  FADD.FTZ R31, R31, R42 ;  /* 0x0000002a1f1f7221 */ /* 0x000fe20000010000 */
[----:B------:R-:W-:Y:S01]  /*a410*/  F2FP.F16.F32.PACK_AB R6, R33, R34 ;  /* 0x000000222106723e */ /* 0x000fe200000000ff */
[----:B------:R-:W-:Y:S01]  /*a420*/  FADD.FTZ R37, R37, R38 ;  /* 0x0000002625257221 */ /* 0x000fe20000010000 */
[----:B---3--:R-:W-:Y:S01]  /*a430*/  F2FP.F16.F32.PACK_AB R7, R41, R30 ;  /* 0x0000001e2907723e */ /* 0x008fe200000000ff */
[----:B------:R-:W-:-:S02]  /*a440*/  FADD.FTZ R31, R28, R31 ;  /* 0x0000001f1c1f7221 */ /* 0x000fc40000010000 */
[----:B------:R-:W-:Y:S02]  /*a450*/  FADD.FTZ R34, R34, R37 ;  /* 0x0000002522227221 */ /* 0x000fe40000010000 */
[----:B------:R-:W-:Y:S02]  /*a460*/  FADD.FTZ R30, R30, R31 ;  /* 0x0000001f1e1e7221 */ /* 0x000fe40000010000 */
[----:B-1----:R-:W-:Y:S01]  /*a470*/  HMMA.16816.F32 R112, R4, R8, R112 ;  /* 0x000000080470723c */ /* 0x002fe20000001870 */
[----:B------:R-:W-:Y:S01]  /*a480*/  FADD.FTZ R33, R33, R34 ;  /* 0x0000002221217221 */ /* 0x000fe20000010000 */
[----:B------:R-:W-:-:S06]  /*a490*/  FADD.FTZ R41, R41, R30 ;  /* 0x0000001e29297221 */ /* 0x000fcc0000010000 */
        /* <DEDUP_REMOVED lines=9> */
[C---:B-1----:R-:W-:Y:S08]  /*a530*/  HMMA.16816.F32 R80, R4.reuse, R8, R80 ;  /* 0x000000080450723c */ /* 0x042ff00000001850 */
[C---:B------:R-:W-:Y:S01]  /*a540*/  HMMA.16816.F32 R76, R4.reuse, R10, R76 ;  /* 0x0000000a044c723c */ /* 0x040fe2000000184c */
[----:B------:R-:W1:Y:S07]  /*a550*/  LDSM.16.MT88.4 R8, [R156+0xcc00] ;  /* 0x00cc00009c08783b */ /* 0x000e6e0000004200 */
[C---:B------:R-:W-:Y:S01]  /*a560*/  HMMA.16816.F32 R92, R4.reuse, R22, R92 ;  /* 0x00000016045c723c */ /* 0x040fe2000000185c */
[----:B------:R-:W3:Y:S07]  /*a570*/  LDSM.16.MT88.4 R20, [R156+0xac00] ;  /* 0x00ac00009c14783b */ /* 0x000eee0000004200 */
[C---:B--2---:R-:W-:Y:S08]  /*a580*/  HMMA.16816.F32 R72, R4.reuse, R12, R72 ;  /* 0x0000000c0448723c */ /* 0x044ff00000001848 */
[----:B------:R-:W-:Y:S01]  /*a590*/  HMMA.16816.F32 R68, R4, R14, R68 ;  /* 0x0000000e0444723c */ /* 0x000fe20000001844 */
[----:B------:R-:W-:Y:S01]  /*a5a0*/  F2FP.F16.F32.PACK_AB R4, R127, R130 ;  /* 0x000000827f04723e */ /* 0x000fe200000000ff */
[----:B------:R-:W2:Y:S01]  /*a5b0*/  LDSM.16.MT88.4 R12, [R118+0xcc00] ;  /* 0x00cc0000760c783b */ /* 0x000ea20000004200 */
        /* <DEDUP_REMOVED lines=12> */
[C---:B------:R-:W-:Y:S01]  /*a680*/  HMMA.16816.F32 R100, R4.reuse, R18, R100 ;  /* 0x000000120464723c */ /* 0x040fe20000001864 */
[----:B------:R-:W4:Y:S07]  /*a690*/  LDSM.16.MT88.4 R16, [R156+0xec00] ;  /* 0x00ec00009c10783b */ /* 0x000f2e0000004200 */
[C---:B-1----:R-:W-:Y:S08]  /*a6a0*/  HMMA.16816.F32 R96, R4.reuse, R8, R96 ;  /* 0x000000080460723c */ /* 0x042ff00000001860 */
[C---:B------:R-:W-:Y:S01]  /*a6b0*/  HMMA.16816.F32 R92, R4.reuse, R10, R92 ;  /* 0x0000000a045c723c */ /* 0x040fe2000000185c */
[----:B------:R-:W1:Y:S07]  /*a6c0*/  LDSM.16.MT88.4 R8, [R118+0xec00] ;  /* 0x00ec00007608783b */ /* 0x000e6e0000004200 */
[C---:B---3--:R-:W-:Y:S08]  /*a6d0*/  HMMA.16816.F32 R112, R4.reuse, R20, R112 ;  /* 0x000000140470723c */ /* 0x048ff00000001870 */
[C---:B------:R-:W-:Y:S08]  /*a6e0*/  HMMA.16816.F32 R108, R4.reuse, R22, R108 ;  /* 0x00000016046c723c */ /* 0x040ff0000000186c */
[C---:B--2---:R-:W-:Y:S08]  /*a6f0*/  HMMA.16816.F32 R88, R4.reuse, R12, R88 ;  /* 0x0000000c0458723c */ /* 0x044ff00000001858 */
[C---:B------:R-:W-:Y:S08]  /*a700*/  HMMA.16816.F32 R84, R4.reuse, R14, R84 ;  /* 0x0000000e0454723c */ /* 0x040ff00000001854 */
[C---:B----4-:R-:W-:Y:S08]  /*a710*/  HMMA.16816.F32 R80, R4.reuse, R16, R80 ;  /* 0x000000100450723c */ /* 0x050ff00000001850 */
[C---:B------:R-:W-:Y:S08]  /*a720*/  HMMA.16816.F32 R76, R4.reuse, R18, R76 ;  /* 0x00000012044c723c */ /* 0x040ff0000000184c */
[C---:B-1----:R-:W-:Y:S08]  /*a730*/  HMMA.16816.F32 R72, R4.reuse, R8, R72 ;  /* 0x000000080448723c */ /* 0x042ff00000001848 */
[----:B------:R-:W-:Y:S01]  /*a740*/  HMMA.16816.F32 R68, R4, R10, R68 ;  /* 0x0000000a0444723c */ /* 0x000fe20000001844 */
[----:B------:R-:W-:-:S04]  /*a750*/  NOP ;  /* 0x0000000000007918 */ /* 0x000fc80000000000 */
[----:B------:R-:W-:-:S15]  /*a760*/  @P0 BRA `(.L_x_4538) ;  /* 0x0000000000040947 */ /* 0x000fde0003800000 */
.L_x_4529:
[----:B------:R-:W-:-:S07]  /*a770*/  IADD3 R187, PT, PT, R135, -0x1, RZ ;  /* 0xffffffff87bb7810 */ /* 0x000fce0007ffe0ff */
.L_x_4538:
[----:B------:R-:W-:Y:S05]  /*a780*/  BSYNC B2 ;  /* 0x0000000000027941 */ /* 0x000fea0003800000 */
.L_x_4528:
[----:B------:R-:W-:-:S13]  /*a790*/  ISETP.GE.AND P0, PT, R187, R164, PT ;  /* 0x000000a4bb00720c */ /* 0x000fda0003f06270 */
[----:B------:R-:W-:Y:S05]  /*a7a0*/  @!P0 BRA `(.L_x_4539) ;  /* 0x0000005000b08947 */ /* 0x000fea0003800000 */
[----:B------:R-:W-:Y:S01]  /*a7b0*/  IMAD.SHL.U32 R188, R187, 0x80, RZ ;  /* 0x00000080bbbc7824 */ /* 0x000fe200078e00ff */
[----:B------:R-:W-:Y:S01]  /*a7c0*/  ISETP.NE.U32.AND P1, PT, R182, RZ, PT ;  /* 0x000000ffb600720c */ /* 0x000fe20003f25070 */
[C---:B------:R-:W-:Y:S01]  /*a7d0*/  IMAD.SHL.U32 R179, R54.reuse, 0x40, RZ ;  /* 0x0000004036b37824 */ /* 0x040fe200078e00ff */
[----:B------:R-:W-:Y:S01]  /*a7e0*/  SHF.L.U64.HI R184, R54, 0x6, R55 ;  /* 0x0000000636b87819 */ /* 0x000fe20000010237 */
[----:B------:R-:W-:Y:S01]  /*a7f0*/  IMAD.MOV.U32 R117, RZ, RZ, R0 ;  /* 0x000000ffff757224 */ /* 0x000fe200078e0000 */
[C---:B------:R-:W-:Y:S01]  /*a800*/  LOP3.LUT R189, R188.reuse, 0x40, R53, 0xfe, !PT ;  /* 0x00000040bcbd7812 */ /* 0x040fe200078efe35 */
[----:B------:R-:W-:Y:S01]  /*a810*/  IMAD.MOV.U32 R116, RZ, RZ, R52 ;  /* 0x000000ffff747224 */ /* 0x000fe200078e0034 */
[----:B------:R-:W-:Y:S01]  /*a820*/  ISETP.NE.AND.EX P1, PT, R183, RZ, PT, P1 ;  /* 0x000000ffb700720c */ /* 0x000fe20003f25310 */
[----:B------:R-:W-:Y:S01]  /*a830*/  VIADD R187, R187, 0x1 ;  /* 0x00000001bbbb7836 */ /* 0x000fe20000000000 */
[----:B------:R-:W-:Y:S01]  /*a840*/  VIMNMX R186, PT, PT, RZ, R132, !PT ;  /* 0x00000084ffba7248 */ /* 0x000fe20007fe0100 */
[----:B------:R-:W-:Y:S01]  /*a850*/  VIADD R188, R188, 0x80 ;  /* 0x00000080bcbc7836 */ /* 0x000fe20000000000 */
[----:B------:R-:W-:-:S09]  /*a860*/  VIADDMNMX R185, R132, 0x8, RZ, !PT ;  /* 0x0000000884b97846 */ /* 0x000fd200078001ff */
.L_x_4546:
        /* <DEDUP_REMOVED lines=77> */
.L_x_4541:
[----:B------:R-:W-:Y:S05]  /*ad40*/  BSYNC.RECONVERGENT B0 ;  /* 0x0000000000007941 */ /* 0x000fea0003800200 */
.L_x_4540:
        /* <DEDUP_REMOVED lines=17> */
[----:B------:R-:W-:Y:S04]  /*ae60*/  ISETP.GT.AND P0, PT, R187, R164, PT ;  /* 0x000000a4bb00720c */ /* 0x000fe80003f04270 */
        /* <DEDUP_REMOVED lines=177> */
[----:B--2---:R-:W-:Y:S04]  /*b980*/  IABS R123, R127 ;  /* 0x0000007f007b7213 */ /* 0x004fe80000000000 */
[----:B------:R-:W1:Y:S10]  /*b990*/  I2F.RP R122, R123 ;  /* 0x0000007b007a7306 */ /* 0x000e740000209400 */
[----:B-1----:R-:W1:Y:S02]  /*b9a0*/  MUFU.RCP R0, R122 ;  /* 0x0000007a00007308 */ /* 0x002e640000001000 */
[----:B-1----:R-:W-:Y:S08]  /*b9b0*/  VIADD R124, R0, 0xffffffe ;  /* 0x0ffffffe007c7836 */ /* 0x002ff00000000000 */
[----:B------:R-:W1:Y:S02]  /*b9c0*/  F2I.FTZ.U32.TRUNC.NTZ R125, R124 ;  /* 0x0000007c007d7305 */ /* 0x000e64000021f000 */
[--C-:B-1----:R-:W-:Y:S01]  /*b9d0*/  IMAD.MOV R0, RZ, RZ, -R125.reuse ;  /* 0x000000ffff007224 */ /* 0x102fe200078e0a7d */
[----:B------:R-:W-:Y:S03]  /*b9e0*/  MOV R124, RZ ;  /* 0x000000ff007c7202 */ /* 0x000fe60000000f00 */
[----:B------:R-:W-:Y:S01]  /*b9f0*/  IMAD R121, R0, R123, RZ ;  /* 0x0000007b00797224 */ /* 0x000fe200078e02ff */
[----:B------:R-:W-:Y:S02]  /*ba00*/  IABS R0, R120 ;  /* 0x0000007800007213 */ /* 0x000fe40000000000 */
[----:B------:R-:W-:Y:S01]  /*ba10*/  LOP3.LUT R120, R120, R127, RZ, 0x3c, !PT ;  /* 0x0000007f78787212 */ /* 0x000fe200078e3cff */
[----:B------:R-:W-:Y:S01]  /*ba20*/  IMAD.HI.U32 R125, R125, R121, R124 ;  /* 0x000000797d7d7227 */ /* 0x000fe200078e007c */
[----:B------:R-:W-:Y:S02]  /*ba30*/  IABS R121, R127 ;  /* 0x0000007f00797213 */ /* 0x000fe40000000000 */
[----:B------:R-:W-:Y:S01]  /*ba40*/  ISETP.GE.AND P3, PT, R120, RZ, PT ;  /* 0x000000ff7800720c */ /* 0x000fe20003f66270 */
[----:B------:R-:W-:Y:S02]  /*ba50*/  VIADD R120, R188, 0xffffff00 ;  /* 0xffffff00bc787836 */ /* 0x000fe40000000000 */
[----:B------:R-:W-:Y:S02]  /*ba60*/  IMAD.MOV R121, RZ, RZ, -R121 ;  /* 0x000000ffff797224 */ /* 0x000fe400078e0a79 */
[----:B------:R-:W-:Y:S04]  /*ba70*/  IMAD.HI.U32 R122, R125, R0, RZ ;  /* 0x000000007d7a7227 */ /* 0x000fe800078e00ff */
[----:B------:R-:W-:Y:S05]  /*ba80*/  IMAD R0, R122, R121, R0 ;  /* 0x000000797a007224 */ /* 0x000fea00078e0200 */
[----:B------:R-:W-:Y:S11]  /*ba90*/  ISETP.GT.U32.AND P4, PT, R123, R0, PT ;  /* 0x000000007b00720c */ /* 0x000ff60003f84070 */
[----:B------:R-:W-:Y:S02]  /*baa0*/  @!UPT UIADD3 URZ, UPT, UPT, URZ, URZ, URZ ;  /* 0x000000fffffff290 */ /* 0x000fe4000fffe0ff */
[----:B------:R-:W-:Y:S02]  /*bab0*/  @!P4 IMAD.IADD R0, R0, 0x1, -R123 ;  /* 0x000000010000c824 */ /* 0x000fe400078e0a7b */
[----:B------:R-:W-:Y:S03]  /*bac0*/  @!P4 VIADD R122, R122, 0x1 ;  /* 0x000000017a7ac836 */ /* 0x000fe60000000000 */
[----:B------:R-:W-:Y:S02]  /*bad0*/  ISETP.GE.U32.AND P6, PT, R0, R123, PT ;  /* 0x0000007b0000720c */ /* 0x000fe40003fc6070 */
[----:B------:R-:W-:Y:S02]  /*bae0*/  IABS R0, R120 ;  /* 0x0000007800007213 */ /* 0x000fe40000000000 */
[----:B------:R-:W-:Y:S03]  /*baf0*/  LOP3.LUT R120, R120, R127, RZ, 0x3c, !PT ;  /* 0x0000007f78787212 */ /* 0x000fe600078e3cff */
[----:B------:R-:W-:Y:S01]  /*bb00*/  IMAD.HI.U32 R125, R125, R0, RZ ;  /* 0x000000007d7d7227 */ /* 0x000fe200078e00ff */
[----:B------:R-:W-:Y:S03]  /*bb10*/  ISETP.GE.AND P0, PT, R120, RZ, PT ;  /* 0x000000ff7800720c */ /* 0x000fe60003f06270 */
[----:B------:R-:W-:Y:S01]  /*bb20*/  IMAD R0, R125, R121, R0 ;  /* 0x000000797d007224 */ /* 0x000fe200078e0200 */
[----:B------:R-:W-:Y:S01]  /*bb30*/  LOP3.LUT R121, RZ, R127, RZ, 0x33, !PT ;  /* 0x0000007fff797212 */ /* 0x000fe200078e33ff */
[----:B------:R-:W-:Y:S03]  /*bb40*/  @P6 VIADD R122, R122, 0x1 ;  /* 0x000000017a7a6836 */ /* 0x000fe60000000000 */
[----:B------:R-:W-:Y:S02]  /*bb50*/  ISETP.GT.U32.AND P2, PT, R123, R0, PT ;  /* 0x000000007b00720c */ /* 0x000fe40003f44070 */
[----:B------:R-:W-:Y:S11]  /*bb60*/  @!P3 IADD3 R122, PT, PT, -R122, RZ, RZ ;  /* 0x000000ff7a7ab210 */ /* 0x000ff60007ffe1ff */
[-C--:B------:R-:W-:Y:S01]  /*bb70*/  @!P2 IADD3 R0, PT, PT, R0, -R123.reuse, RZ ;  /* 0x8000007b0000a210 */ /* 0x080fe20007ffe0ff */
[----:B------:R-:W-:Y:S01]  /*bb80*/  @!P2 VIADD R125, R125, 0x1 ;  /* 0x000000017d7da836 */ /* 0x000fe20000000000 */
[----:B------:R-:W-:Y:S02]  /*bb90*/  ISETP.NE.AND P2, PT, R127, RZ, PT ;  /* 0x000000ff7f00720c */ /* 0x000fe40003f45270 */
[----:B------:R-:W-:Y:S11]  /*bba0*/  ISETP.GE.U32.AND P5, PT, R0, R123, PT ;  /* 0x0000007b0000720c */ /* 0x000ff60003fa6070 */
[----:B------:R-:W-:Y:S02]  /*bbb0*/  @!UPT UIADD3 URZ, UPT, UPT, URZ, URZ, URZ ;  /* 0x000000fffffff290 */ /* 0x000fe4000fffe0ff */
[----:B------:R-:W-:Y:S05]  /*bbc0*/  @P5 IADD3 R125, PT, PT, R125, 0x1, RZ ;  /* 0x000000017d7d5810 */ /* 0x000fea0007ffe0ff */
[----:B------:R-:W-:Y:S05]  /*bbd0*/  @!P0 IMAD.MOV R125, RZ, RZ, -R125 ;  /* 0x000000ffff7d8224 */ /* 0x000fea00078e0a7d */
[C---:B------:R-:W-:Y:S02]  /*bbe0*/  SEL R125, R121.reuse, R125, !P2 ;  /* 0x0000007d797d7207 */ /* 0x040fe40005000000 */
[----:B------:R-:W-:Y:S02]  /*bbf0*/  SEL R121, R121, R122, !P2 ;  /* 0x0000007a79797207 */ /* 0x000fe40005000000 */
[-C--:B------:R-:W-:Y:S02]  /*bc00*/  LEA R132, P2, R125, R192.reuse, 0x2 ;  /* 0x000000c07d847211 */ /* 0x080fe400078410ff */
[C---:B------:R-:W-:Y:S01]  /*bc10*/  LEA R130, P0, R121.reuse, R192, 0x2 ;  /* 0x000000c079827211 */ /* 0x040fe200078010ff */
[----:B------:R-:W-:Y:S01]  /*bc20*/  IMAD.IADD R120, R121, 0x1, -R125 ;  /* 0x0000000179787824 */ /* 0x000fe200078e0a7d */
[-C--:B------:R-:W-:Y:S02]  /*bc30*/  LEA.HI.X.SX32 R133, R125, R193.reuse, 0x2, P2 ;  /* 0x000000c17d857211 */ /* 0x080fe400010f16ff */
[----:B------:R-:W-:Y:S01]  /*bc40*/  LEA.HI.X.SX32 R131, R121, R193, 0x2, P0 ;  /* 0x000000c179837211 */ /* 0x000fe200000f16ff */
[----:B------:R-:W-:Y:S01]  /*bc50*/  IMAD R120, R127, R120, -0x80 ;  /* 0xffffff807f787424 */ /* 0x000fe200078e0278 */
[----:B------:R-:W2:Y:S03]  /*bc60*/  LD.E.64 R124, desc[UR4][R2.64+0x20] ;  /* 0x00002004027c7980 */ /* 0x000ea6000c101b00 */
[-C--:B---3--:R-:W-:Y:S02]  /*bc70*/  IMAD R121, R129, R120.reuse, RZ ;  /* 0x0000007881797224 */ /* 0x088fe400078e02ff */
[C---:B------:R-:W-:Y:S01]  /*bc80*/  IMAD.WIDE.U32 R126, R128.reuse, R120, RZ ;  /* 0x00000078807e7225 */ /* 0x040fe200078e00ff */
[----:B------:R-:W3:Y:S04]  /*bc90*/  LD.E R123, desc[UR4][R132.64] ;  /* 0x00000004847b7980 */ /* 0x000ee8000c101900 */
[----:B------:R-:W3:Y:S02]  /*bca0*/  LD.E R0, desc[UR4][R130.64] ;  /* 0x0000000482007980 */ /* 0x000ee4000c101900 */
[----:B---3--:R-:W-:Y:S01]  /*bcb0*/  IMAD.IADD R123, R123, 0x1, -R0 ;  /* 0x000000017b7b7824 */ /* 0x008fe200078e0a00 */
[----:B------:R-:W-:Y:S05]  /*bcc0*/  SHF.R.S32.HI R0, RZ, 0x1f, R120 ;  /* 0x0000001fff007819 */ /* 0x000fea0000011478 */
[----:B------:R-:W-:Y:S01]  /*bcd0*/  IMAD R121, R128, R0, R121 ;  /* 0x0000000080797224 */ /* 0x000fe200078e0279 */
[----:B------:R-:W-:Y:S04]  /*bce0*/  SHF.R.S32.HI R0, RZ, 0x1f, R123 ;  /* 0x0000001fff007819 */ /* 0x000fe8000001147b */
[----:B------:R-:W-:Y:S01]  /*bcf0*/  IADD3 R127, PT, PT, R127, R121, RZ ;  /* 0x000000797f7f7210 */ /* 0x000fe20007ffe0ff */
[----:B--2---:R-:W-:Y:S02]  /*bd00*/  IMAD R121, R125, R123, RZ ;  /* 0x0000007b7d797224 */ /* 0x004fe400078e02ff */
[----:B------:R-:W-:Y:S04]  /*bd10*/  IMAD.WIDE.U32 R122, R123, R124, R126 ;  /* 0x0000007c7b7a7225 */ /* 0x000fe800078e007e */
[----:B------:R-:W-:Y:S01]  /*bd20*/  IMAD R121, R124, R0, R121 ;  /* 0x000000007c797224 */ /* 0x000fe200078e0279 */
[C---:B------:R-:W-:Y:S03]  /*bd30*/  LEA R166, P0, R122.reuse, R166, 0x1 ;  /* 0x000000a67aa67211 */ /* 0x040fe600078008ff */
[----:B------:R-:W-:Y:S05]  /*bd40*/  IMAD.IADD R0, R123, 0x1, R121 ;  /* 0x000000017b007824 */ /* 0x000fea00078e0279 */
[----:B------:R-:W-:Y:S02]  /*bd50*/  LEA.HI.X R165, R122, R165, R0, 0x1, P0 ;  /* 0x000000a57aa57211 */ /* 0x000fe400000f0c00 */
.L_x_4545:
[----:B------:R-:W-:Y:S05]  /*bd60*/  BSYNC.RECONVERGENT B0 ;  /* 0x0000000000007941 */ /* 0x000fea0003800200 */
.L_x_4544:
        /* <DEDUP_REMOVED lines=9> */
[C---:B------:R-:W-:Y:S02]  /*be00*/  IADD3.X R123, PT, PT, R0.reuse, R165, RZ, P0, !PT ;  /* 0x000000a5007b7210 */ /* 0x040fe400007fe4ff */
[----:B------:R1:W-:Y:S01]  /*be10*/  LDGSTS.E.BYPASS.LTC128B.128 [R175+0x7000], desc[UR4][R166.64+0x80] ;  /* 0x07000080a6af7fae */ /* 0x0003e2000b981a04 */
[C---:B------:R-:W-:Y:S03]  /*be20*/  IADD3 R120, P2, PT, R121.reuse, R122, RZ ;  /* 0x0000007a79787210 */ /* 0x040fe60007f5e0ff */
        /* <DEDUP_REMOVED lines=13> */
.L_x_4543:
[----:B------:R-:W-:Y:S05]  /*bf00*/  BSYNC.RECONVERGENT B1 ;  /* 0x0000000000017941 */ /* 0x000fea0003800200 */
.L_x_4542:
[----:B------:R-:W-:Y:S01]  /*bf10*/  LOP3.LUT R190, R190, 0xfffbffff, RZ, 0xc0, !PT ;  /* 0xfffbffffbebe7812 */ /* 0x000fe200078ec0ff */
[C---:B-1----:R-:W-:Y:S01]  /*bf20*/  VIADD R120, R189.reuse, 0xffffffc0 ;  /* 0xffffffc0bd787836 */ /* 0x042fe20000000000 */
[----:B------:R-:W-:Y:S01]  /*bf30*/  P2R R0, PR, RZ, 0x2 ;  /* 0x00000002ff007803 */ /* 0x000fe20000000000 */
[----:B------:R-:W-:Y:S01]  /*bf40*/  VIADD R124, R189, 0xffffffc9 ;  /* 0xffffffc9bd7c7836 */ /* 0x000fe20000000000 */
[----:B------:R-:W-:Y:S01]  /*bf50*/  LOP3.LUT R191, R191, 0xfffffbff, RZ, 0xc0, !PT ;  /* 0xfffffbffbfbf7812 */ /* 0x000fe200078ec0ff */
[C---:B------:R-:W-:Y:S01]  /*bf60*/  VIADD R122, R189.reuse, 0xffffffc1 ;  /* 0xffffffc1bd7a7836 */ /* 0x040fe20000000000 */
[C---:B------:R-:W-:Y:S01]  /*bf70*/  ISETP.GE.AND P0, PT, R120.reuse, R177, PT ;  /* 0x000000b17800720c */ /* 0x040fe20003f06270 */
[C---:B------:R-:W-:Y:S01]  /*bf80*/  VIADD R126, R189.reuse, 0xffffffc8 ;  /* 0xffffffc8bd7e7836 */ /* 0x040fe20000000000 */
[C---:B------:R-:W-:Y:S01]  /*bf90*/  ISETP.GE.AND P4, PT, R120.reuse, R186, PT ;  /* 0x000000ba7800720c */ /* 0x040fe20003f86270 */
[C---:B------:R-:W-:Y:S01]  /*bfa0*/  VIADD R127, R189.reuse, 0xffffffd0 ;  /* 0xffffffd0bd7f7836 */ /* 0x040fe20000000000 */
[----:B------:R-:W-:Y:S01]  /*bfb0*/  ISETP.GE.AND P1, PT, R120, R178, PT ;  /* 0x000000b27800720c */ /* 0x000fe20003f26270 */
[C---:B------:R-:W-:Y:S01]  /*bfc0*/  VIADD R123, R189.reuse, 0xffffffd8 ;  /* 0xffffffd8bd7b7836 */ /* 0x040fe20000000000 */
[----:B------:R-:W-:Y:S01]  /*bfd0*/  FSEL R121, R4, -INF , P4 ;  /* 0xff80000004797808 */ /* 0x000fe20002000000 */
[----:B------:R-:W-:Y:S01]  /*bfe0*/  VIADD R125, R189, 0xffffffd1 ;  /* 0xffffffd1bd7d7836 */ /* 0x000fe20000000000 */
[-C--:B------:R-:W-:Y:S01]  /*bff0*/  ISETP.GE.AND P4, PT, R126, R186.reuse, PT ;  /* 0x000000ba7e00720c */ /* 0x080fe20003f86270 */
[----:B------:R-:W-:Y:S01]  /*c000*/  VIADD R188, R188, 0xffffff80 ;  /* 0xffffff80bcbc7836 */ /* 0x000fe20000000000 */
[-C--:B------:R-:W-:Y:S02]  /*c010*/  ISETP.GE.AND P2, PT, R120, R185.reuse, PT ;  /* 0x000000b97800720c */ /* 0x080fe40003f46270 */
[----:B------:R-:W-:Y:S02]  /*c020*/  FSEL R8, R8, -INF , P4 ;  /* 0xff80000008087808 */ /* 0x000fe40002000000 */
[----:B------:R-:W-:Y:S02]  /*c030*/  @P0 LOP3.LUT R190, R190, 0x40000, RZ, 0xfc, !PT ;  /* 0x00040000bebe0812 */ /* 0x000fe400078efcff */
        /* <DEDUP_REMOVED lines=10> */
[----:B------:R-:W-:Y:S02]  /*c0e0*/  ISETP.GE.AND P0, PT, R123, R186, PT ;  /* 0x000000ba7b00720c */ /* 0x000fe40003f06270 */
[----:B------:R-:W-:Y:S02]  /*c0f0*/  ISETP.GE.AND P2, PT, R126, R185, PT ;  /* 0x000000b97e00720c */ /* 0x000fe40003f46270 */
[----:B------:R-:W-:Y:S02]  /*c100*/  @P1 LOP3.LUT R191, R191, 0x400, RZ, 0xfc, !PT ;  /* 0x00000400bfbf1812 */ /* 0x000fe400078efcff */
[----:B------:R-:W-:Y:S01]  /*c110*/  FSEL R249, R13, -INF , P4 ;  /* 0xff8000000df97808 */ /* 0x000fe20002000000 */
[C---:B------:R-:W-:Y:S01]  /*c120*/  VIADD R13, R189.reuse, 0xffffffe1 ;  /* 0xffffffe1bd0d7836 */ /* 0x040fe20000000000 */
[C---:B------:R-:W-:Y:S02]  /*c130*/  ISETP.GE.AND P4, PT, R122.reuse, R178, PT ;  /* 0x000000b27a00720c */ /* 0x040fe40003f86270 */
[----:B------:R-:W-:Y:S01]  /*c140*/  ISETP.GE.AND P1, PT, R122, R177, PT ;  /* 0x000000b17a00720c */ /* 0x000fe20003f26270 */
[C---:B------:R-:W-:Y:S01]  /*c150*/  VIADD R122, R189.reuse, 0xffffffe0 ;  /* 0xffffffe0bd7a7836 */ /* 0x040fe20000000000 */
[----:B------:R-:W-:Y:S01]  /*c160*/  FSEL R247, R16, -INF , P0 ;  /* 0xff80000010f77808 */ /* 0x000fe20000000000 */
[----:B------:R-:W-:Y:S01]  /*c170*/  VIADD R16, R189, 0xffffffe9 ;  /* 0xffffffe9bd107836 */ /* 0x000fe20000000000 */
[-C--:B------:R-:W-:Y:S02]  /*c180*/  ISETP.GE.AND P0, PT, R123, R185.reuse, PT ;  /* 0x000000b97b00720c */ /* 0x080fe40003f06270 */
[----:B------:R-:W-:Y:S01]  /*c190*/  FSEL R120, R5, -INF , P3 ;  /* 0xff80000005787808 */ /* 0x000fe20001800000 */
[----:B------:R-:W-:Y:S01]  /*c1a0*/  VIADD R5, R189, 0xffffffd9 ;  /* 0xffffffd9bd057836 */ /* 0x000fe20000000000 */
        /* <DEDUP_REMOVED lines=9> */
[----:B------:R-:W-:Y:S02]  /*c240*/  ISETP.GE.AND P0, PT, R13, R186, PT ;  /* 0x000000ba0d00720c */ /* 0x000fe40003f06270 */
        /* <DEDUP_REMOVED lines=8> */
[----:B------:R-:W-:Y:S02]  /*c2d0*/  LOP3.LUT R191, R191, 0xfffffdff, RZ, 0xc0, !PT ;  /* 0xfffffdffbfbf7812 */ /* 0x000fe400078ec0ff */
[----:B------:R-:W-:Y:S02]  /*c2e0*/  FSEL R22, R22, -INF , P0 ;  /* 0xff80000016167808 */ /* 0x000fe40000000000 */
[----:B------:R-:W-:Y:S02]  /*c2f0*/  ISETP.GE.AND P0, PT, R13, R185, PT ;  /* 0x000000b90d00720c */ /* 0x000fe40003f06270 */
[----:B------:R-:W-:Y:S02]  /*c300*/  @P4 LOP3.LUT R191, R191, 0x200, RZ, 0xfc, !PT ;  /* 0x00000200bfbf4812 */ /* 0x000fe400078efcff */
[----:B------:R-:W-:Y:S02]  /*c310*/  FSEL R23, R23, -INF , P0 ;  /* 0xff80000017177808 */ /* 0x000fe40000000000 */
[----:B------:R-:W-:Y:S02]  /*c320*/  ISETP.GE.AND P0, PT, R124, R178, PT ;  /* 0x000000b27c00720c */ /* 0x000fe40003f06270 */
[----:B------:R-:W-:Y:S02]  /*c330*/  LOP3.LUT R191, R191, 0xfffffeff, RZ, 0xc0, !PT ;  /* 0xfffffeffbfbf7812 */ /* 0x000fe400078ec0ff */
[----:B------:R-:W-:Y:S02]  /*c340*/  LOP3.LUT R190, R190, 0xfffdffff, RZ, 0xc0, !PT ;  /* 0xfffdffffbebe7812 */ /* 0x000fe400078ec0ff */
[----:B------:R-:W-:Y:S02]  /*c350*/  @P2 LOP3.LUT R191, R191, 0x100, RZ, 0xfc, !PT ;  /* 0x00000100bfbf2812 */ /* 0x000fe400078efcff */
[----:B------:R-:W-:Y:S02]  /*c360*/  @P1 LOP3.LUT R190, R190, 0x20000, RZ, 0xfc, !PT ;  /* 0x00020000bebe1812 */ /* 0x000fe400078efcff */
[----:B------:R-:W-:Y:S02]  /*c370*/  LOP3.LUT R191, R191, 0xffffff7f, RZ, 0xc0, !PT ;  /* 0xffffff7fbfbf7812 */ /* 0x000fe400078ec0ff */
[-C--:B------:R-:W-:Y:S02]  /*c380*/  ISETP.GE.AND P1, PT, R126, R177.reuse, PT ;  /* 0x000000b17e00720c */ /* 0x080fe40003f26270 */
[----:B------:R-:W-:Y:S02]  /*c390*/  @P0 LOP3.LUT R191, R191, 0x80, RZ, 0xfc, !PT ;  /* 0x00000080bfbf0812 */ /* 0x000fe400078efcff */
[----:B------:R-:W-:Y:S02]  /*c3a0*/  ISETP.GE.AND P0, PT, R20, R186, PT ;  /* 0x000000ba1400720c */ /* 0x000fe40003f06270 */
[----:B------:R-:W-:Y:S02]  /*c3b0*/  LOP3.LUT R191, R191, 0xffffffbf, RZ, 0xc0, !PT ;  /* 0xffffffbfbfbf7812 */ /* 0x000fe400078ec0ff */
[----:B------:R-:W-:Y:S01]  /*c3c0*/  FSEL R233, R24, -INF , P0 ;  /* 0xff80000018e97808 */ /* 0x000fe20000000000 */
[----:B------:R-:W-:Y:S01]  /*c3d0*/  VIADD R24, R189, 0x30 ;  /* 0x00000030bd187836 */ /* 0x000fe20000000000 */
[----:B------:R-:W-:Y:S02]  /*c3e0*/  ISETP.GE.AND P0, PT, R127, R178, PT ;  /* 0x000000b27f00720c */ /* 0x000fe40003f06270 */
[----:B------:R-:W-:Y:S02]  /*c3f0*/  LOP3.LUT R190, R190, 0xfffeffff, RZ, 0xc0, !PT ;  /* 0xfffeffffbebe7812 */ /* 0x000fe400078ec0ff */
[-C--:B------:R-:W-:Y:S02]  /*c400*/  ISETP.GE.AND P3, PT, R124, R186.reuse, PT ;  /* 0x000000ba7c00720c */ /* 0x080fe40003f66270 */
[----:B------:R-:W-:Y:S02]  /*c410*/  @P1 LOP3.LUT R190, R190, 0x10000, RZ, 0xfc, !PT ;  /* 0x00010000bebe1812 */ /* 0x000fe400078efcff */
[----:B------:R-:W-:Y:S02]  /*c420*/  ISETP.GE.AND P1, PT, R124, R177, PT ;  /* 0x000000b17c00720c */ /* 0x000fe40003f26270 */
[----:B------:R-:W-:Y:S02]  /*c430*/  LOP3.LUT R190, R190, 0xffff7fff, RZ, 0xc0, !PT ;  /* 0xffff7fffbebe7812 */ /* 0x000fe400078ec0ff */
[----:B------:R-:W-:Y:S02]  /*c440*/  FSEL R9, R9, -INF , P3 ;  /* 0xff80000009097808 */ /* 0x000fe40001800000 */
[----:B------:R-:W-:Y:S02]  /*c450*/  @P0 LOP3.LUT R191, R191, 0x40, RZ, 0xfc, !PT ;  /* 0x00000040bfbf0812 */ /* 0x000fe400078efcff */
[----:B------:R-:W-:Y:S02]  /*c460*/  ISETP.GE.AND P0, PT, R16, R186, PT ;  /* 0x000000ba1000720c */ /* 0x000fe40003f06270 */
[----:B------:R-:W-:Y:S02]  /*c470*/  LOP3.LUT R191, R191, 0xffffffdf, RZ, 0xc0, !PT ;  /* 0xffffffdfbfbf7812 */ /* 0x000fe400078ec0ff */
[----:B------:R-:W-:Y:S02]  /*c480*/  FSEL R231, R25, -INF , P0 ;  /* 0xff80000019e77808 */ /* 0x000fe40000000000 */
[-C--:B------:R-:W-:Y:S02]  /*c490*/  ISETP.GE.AND P0, PT, R20, R185.reuse, PT ;  /* 0x000000b91400720c */ /* 0x080fe40003f06270 */
[----:B------:R-:W-:Y:S02]  /*c4a0*/  @P1 LOP3.LUT R190, R190, 0x8000, RZ, 0xfc, !PT ;  /* 0x00008000bebe1812 */ /* 0x000fe400078efcff */
[----:B------:R-:W-:Y:S02]  /*c4b0*/  FSEL R26, R26, -INF , P0 ;  /* 0xff8000001a1a7808 */ /* 0x000fe40000000000 */
[----:B------:R-:W-:Y:S02]  /*c4c0*/  ISETP.GE.AND P0, PT, R16, R185, PT ;  /* 0x000000b91000720c */ /* 0x000fe40003f06270 */
[----:B------:R-:W-:Y:S02]  /*c4d0*/  ISETP.GE.AND P1, PT, R127, R177, PT ;  /* 0x000000b17f00720c */ /* 0x000fe40003f26270 */
[----:B------:R-:W-:Y:S02]  /*c4e0*/  FSEL R27, R27, -INF , P0 ;  /* 0xff8000001b1b7808 */ /* 0x000fe40000000000 */
[----:B------:R-:W-:Y:S02]  /*c4f0*/  ISETP.GE.AND P0, PT, R125, R178, PT ;  /* 0x000000b27d00720c */ /* 0x000fe40003f06270 */
[----:B------:R-:W-:Y:S02]  /*c500*/  LOP3.LUT R190, R190, 0xffffbfff, RZ, 0xc0, !PT ;  /* 0xffffbfffbebe7812 */ /* 0x000fe400078ec0ff */
[----:B------:R-:W-:Y:S04]  /*c510*/  ISETP.GE.AND P3, PT, R127, R185, PT ;  /* 0x000000b97f00720c */ /* 0x000fe80003f66270 */
[----:B------:R-:W-:Y:S02]  /*c520*/  FSEL R14, R14, -INF , P3 ;  /* 0xff8000000e0e7808 */ /* 0x000fe40001800000 */
[----:B------:R-:W-:Y:S02]  /*c530*/  @P1 LOP3.LUT R190, R190, 0x4000, RZ, 0xfc, !PT ;  /* 0x00004000bebe1812 */ /* 0x000fe400078efcff */
[-C--:B------:R-:W-:Y:S02]  /*c540*/  ISETP.GE.AND P1, PT, R125, R177.reuse, PT ;  /* 0x000000b17d00720c */ /* 0x080fe40003f26270 */
[----:B------:R-:W-:Y:S02]  /*c550*/  @P0 LOP3.LUT R191, R191, 0x20, RZ, 0xfc, !PT ;  /* 0x00000020bfbf0812 */ /* 0x000fe400078efcff */
[----:B------:R-:W-:Y:S02]  /*c560*/  ISETP.GE.AND P0, PT, R12, R186, PT ;  /* 0x000000ba0c00720c */ /* 0x000fe40003f06270 */
[----:B------:R-:W-:Y:S02]  /*c570*/  LOP3.LUT R191, R191, 0xffffffef, RZ, 0xc0, !PT ;  /* 0xffffffefbfbf7812 */ /* 0x000fe400078ec0ff */
[----:B------:R-:W-:Y:S01]  /*c580*/  FSEL R221, R28, -INF , P0 ;  /* 0xff8000001cdd7808 */ /* 0x000fe20000000000 */
[----:B------:R-:W-:Y:S01]  /*c590*/  VIADD R28, R189, 0x38 ;  /* 0x00000038bd1c7836 */ /* 0x000fe20000000000 */
[C---:B------:R-:W-:Y:S02]  /*c5a0*/  ISETP.GE.AND P0, PT, R123.reuse, R178, PT ;  /* 0x000000b27b00720c */ /* 0x040fe40003f06270 */
[----:B------:R-:W-:Y:S04]  /*c5b0*/  LOP3.LUT R190, R190, 0xffffdfff, RZ, 0xc0, !PT ;  /* 0xffffdfffbebe7812 */ /* 0x000fe800078ec0ff */
[----:B------:R-:W-:Y:S02]  /*c5c0*/  @P1 LOP3.LUT R190, R190, 0x2000, RZ, 0xfc, !PT ;  /* 0x00002000bebe1812 */ /* 0x000fe400078efcff */
[----:B------:R-:W-:Y:S02]  /*c5d0*/  ISETP.GE.AND P1, PT, R123, R177, PT ;  /* 0x000000b17b00720c */ /* 0x000fe40003f26270 */
[----:B------:R-:W-:Y:S03]  /*c5e0*/  LOP3.LUT R190, R190, 0xffffefff, RZ, 0xc0, !PT ;  /* 0xffffefffbebe7812 */ /* 0x000fe600078ec0ff */
[----:B------:R-:W-:Y:S02]  /*c5f0*/  @P0 LOP3.LUT R191, R191, 0x10, RZ, 0xfc, !PT ;  /* 0x00000010bfbf0812 */ /* 0x000fe400078efcff */
[----:B------:R-:W-:Y:S02]  /*c600*/  ISETP.GE.AND P0, PT, R17, R186, PT ;  /* 0x000000ba1100720c */ /* 0x000fe40003f06270 */
[----:B------:R-:W-:Y:S02]  /*c610*/  LOP3.LUT R191, R191, 0xfffffff7, RZ, 0xc0, !PT ;  /* 0xfffffff7bfbf7812 */ /* 0x000fe400078ec0ff */
[----:B------:R-:W-:Y:S01]  /*c620*/  FSEL R219, R29, -INF , P0 ;  /* 0xff8000001ddb7808 */ /* 0x000fe20000000000 */
[----:B------:R-:W-:Y:S01]  /*c630*/  VIADD R29, R189, 0x39 ;  /* 0x00000039bd1d7836 */ /* 0x000fe20000000000 */
[-C--:B------:R-:W-:Y:S02]  /*c640*/  ISETP.GE.AND P0, PT, R12, R185.reuse, PT ;  /* 0x000000b90c00720c */ /* 0x080fe40003f06270 */
[----:B------:R-:W-:Y:S02]  /*c650*/  @P1 LOP3.LUT R190, R190, 0x1000, RZ, 0xfc, !PT ;  /* 0x00001000bebe1812 */ /* 0x000fe400078efcff */
[----:B------:R-:W-:Y:S02]  /*c660*/  FSEL R30, R30, -INF , P0 ;  /* 0xff8000001e1e7808 */ /* 0x000fe40000000000 */
[----:B------:R-:W-:Y:S02]  /*c670*/  ISETP.GE.AND P0, PT, R17, R185, PT ;  /* 0x000000b91100720c */ /* 0x000fe40003f06270 */
[-C--:B------:R-:W-:Y:S02]  /*c680*/  ISETP.GE.AND P1, PT, R5, R177.reuse, PT ;  /* 0x000000b10500720c */ /* 0x080fe40003f26270 */
[----:B------:R-:W-:Y:S02]  /*c690*/  FSEL R31, R31, -INF , P0 ;  /* 0xff8000001f1f7808 */ /* 0x000fe40000000000 */
[----:B------:R-:W-:Y:S01]  /*c6a0*/  ISETP.GE.AND P0, PT, R5, R178, PT ;  /* 0x000000b20500720c */ /* 0x000fe20003f06270 */
[----:B------:R-:W-:Y:S01]  /*c6b0*/  VIADD R5, R189, 0xfffffff9 ;  /* 0xfffffff9bd057836 */ /* 0x000fe20000000000 */
[----:B------:R-:W-:Y:S07]  /*c6c0*/  LOP3.LUT R190, R190, 0xfffff7ff, RZ, 0xc0, !PT ;  /* 0xfffff7ffbebe7812 */ /* 0x000fee00078ec0ff */
[----:B------:R-:W-:Y:S02]  /*c6d0*/  @P1 LOP3.LUT R190, R190, 0x800, RZ, 0xfc, !PT ;  /* 0x00000800bebe1812 */ /* 0x000fe400078efcff */
[-C--:B------:R-:W-:Y:S02]  /*c6e0*/  ISETP.GE.AND P1, PT, R122, R177.reuse, PT ;  /* 0x000000b17a00720c */ /* 0x080fe40003f26270 */
[----:B------:R-:W-:Y:S02]  /*c6f0*/  @P0 LOP3.LUT R191, R191, 0x8, RZ, 0xfc, !PT ;  /* 0x00000008bfbf0812 */ /* 0x000fe400078efcff */
[----:B------:R-:W-:Y:S02]  /*c700*/  ISETP.GE.AND P0, PT, R15, R186, PT ;  /* 0x000000ba0f00720c */ /* 0x000fe40003f06270 */
[----:B------:R-:W-:Y:S02]  /*c710*/  LOP3.LUT R191, R191, 0xfffffffb, RZ, 0xc0, !PT ;  /* 0xfffffffbbfbf7812 */ /* 0x000fe400078ec0ff */
[----:B------:R-:W-:Y:S02]  /*c720*/  FSEL R217, R32, -INF , P0 ;  /* 0xff80000020d97808 */ /* 0x000fe40000000000 */
[----:B------:R-:W-:Y:S02]  /*c730*/  ISETP.GE.AND P0, PT, R122, R178, PT ;  /* 0x000000b27a00720c */ /* 0x000fe40003f06270 */
[----:B------:R-:W-:Y:S04]  /*c740*/  LOP3.LUT R190, R190, 0xfffffbff, RZ, 0xc0, !PT ;  /* 0xfffffbffbebe7812 */ /* 0x000fe800078ec0ff */
[----:B------:R-:W-:Y:S02]  /*c750*/  @P1 LOP3.LUT R190, R190, 0x400, RZ, 0xfc, !PT ;  /* 0x00000400bebe1812 */ /* 0x000fe400078efcff */
[----:B------:R-:W-:Y:S02]  /*c760*/  ISETP.GE.AND P1, PT, R13, R177, PT ;  /* 0x000000b10d00720c */ /* 0x000fe40003f26270 */
[----:B------:R-:W-:Y:S03]  /*c770*/  LOP3.LUT R190, R190, 0xfffffdff, RZ, 0xc0, !PT ;  /* 0xfffffdffbebe7812 */ /* 0x000fe600078ec0ff */
[----:B------:R-:W-:Y:S02]  /*c780*/  @P0 LOP3.LUT R191, R191, 0x4, RZ, 0xfc, !PT ;  /* 0x00000004bfbf0812 */ /* 0x000fe400078efcff */
[-C--:B------:R-:W-:Y:S02]  /*c790*/  ISETP.GE.AND P0, PT, R5, R186.reuse, PT ;  /* 0x000000ba0500720c */ /* 0x080fe40003f06270 */
        /* <DEDUP_REMOVED lines=8> */
[C---:B------:R-:W-:Y:S02]  /*c820*/  ISETP.GE.AND P0, PT, R189.reuse, R186, PT ;  /* 0x000000babd00720c */ /* 0x040fe40003f06270 */
[----:B------:R-:W-:Y:S02]  /*c830*/  LOP3.LUT R190, R190, 0xfffffeff, RZ, 0xc0, !PT ;  /* 0xfffffeffbebe7812 */ /* 0x000fe400078ec0ff */
[----:B------:R-:W-:Y:S02]  /*c840*/  FSEL R205, R36, -INF , P0 ;  /* 0xff80000024cd7808 */ /* 0x000fe40000000000 */
[----:B------:R-:W-:Y:S03]  /*c850*/  ISETP.GE.AND P0, PT, R189, R185, PT ;  /* 0x000000b9bd00720c */ /* 0x000fe60003f06270 */
[----:B------:R-:W-:Y:S02]  /*c860*/  @P1 LOP3.LUT R190, R190, 0x100, RZ, 0xfc, !PT ;  /* 0x00000100bebe1812 */ /* 0x000fe400078efcff */
[----:B------:R-:W-:Y:S02]  /*c870*/  FSEL R167, R38, -INF , P0 ;  /* 0xff80000026a77808 */ /* 0x000fe40000000000 */
[----:B------:R-:W-:Y:S01]  /*c880*/  ISETP.GE.AND P0, PT, R13, R178, PT ;  /* 0x000000b20d00720c */ /* 0x000fe20003f06270 */
[----:B------:R-:W-:Y:S01]  /*c890*/  VIADD R13, R189, 0x1 ;  /* 0x00000001bd0d7836 */ /* 0x000fe20000000000 */
[----:B------:R-:W-:Y:S02]  /*c8a0*/  ISETP.GE.AND P1, PT, R16, R177, PT ;  /* 0x000000b11000720c */ /* 0x000fe40003f26270 */
[----:B------:R-:W-:Y:S09]  /*c8b0*/  LOP3.LUT R190, R190, 0x7fffffff, RZ, 0xc0, !PT ;  /* 0x7fffffffbebe7812 */ /* 0x000ff200078ec0ff */
[----:B------:R-:W-:Y:S02]  /*c8c0*/  @P0 LOP3.LUT R191, R191, 0x2, RZ, 0xfc, !PT ;  /* 0x00000002bfbf0812 */ /* 0x000fe400078efcff */
[----:B------:R-:W-:Y:S02]  /*c8d0*/  ISETP.GE.AND P0, PT, R13, R186, PT ;  /* 0x000000ba0d00720c */ /* 0x000fe40003f06270 */
[----:B------:R-:W-:Y:S02]  /*c8e0*/  LOP3.LUT R191, R191, 0xfffffffe, RZ, 0xc0, !PT ;  /* 0xfffffffebfbf7812 */ /* 0x000fe400078ec0ff */
[----:B------:R-:W-:Y:S02]  /*c8f0*/  FSEL R37, R37, -INF , P0 ;  /* 0xff80000025257808 */ /* 0x000fe40000000000 */
[----:B------:R-:W-:Y:S04]  /*c900*/  ISETP.GE.AND P0, PT, R13, R185, PT ;  /* 0x000000b90d00720c */ /* 0x000fe80003f06270 */
[----:B------:R-:W-:Y:S02]  /*c910*/  FSEL R39, R39, -INF , P0 ;  /* 0xff80000027277808 */ /* 0x000fe40000000000 */
[----:B------:R-:W-:Y:S01]  /*c920*/  ISETP.GE.AND P0, PT, R20, R178, PT ;  /* 0x000000b21400720c */ /* 0x000fe20003f06270 */
[----:B------:R-:W-:Y:S05]  /*c930*/  VIADD R20, R189, 0x11 ;  /* 0x00000011bd147836 */ /* 0x000fea0000000000 */
[----:B------:R-:W-:Y:S04]  /*c940*/  ISETP.GE.AND P5, PT, R20, R177, PT ;  /* 0x000000b11400720c */ /* 0x000fe80003fa6270 */
[----:B------:R-:W-:Y:S03]  /*c950*/  P2R R38, PR, RZ, 0x20 ;  /* 0x00000020ff267803 */ /* 0x000fe60000000000 */
[----:B------:R-:W-:Y:S02]  /*c960*/  @P0 LOP3.LUT R191, R191, 0x1, RZ, 0xfc, !PT ;  /* 0x00000001bfbf0812 */ /* 0x000fe400078efcff */
[----:B------:R-:W-:Y:S04]  /*c970*/  ISETP.GE.AND P0, PT, R21, R186, PT ;  /* 0x000000ba1500720c */ /* 0x000fe80003f06270 */
[----:B------:R-:W-:Y:S02]  /*c980*/  FSEL R40, R40, -INF , P0 ;  /* 0xff80000028287808 */ /* 0x000fe40000000000 */
[----:B------:R-:W-:Y:S01]  /*c990*/  ISETP.GE.AND P0, PT, R16, R178, PT ;  /* 0x000000b21000720c */ /* 0x000fe20003f06270 */
[----:B------:R-:W-:Y:S11]  /*c9a0*/  VIADD R16, R189, 0x9 ;  /* 0x00000009bd107836 */ /* 0x000ff60000000000 */
[----:B------:R-:W-:Y:S01]  /*c9b0*/  @!UPT UIADD3 URZ, UPT, UPT, URZ, URZ, URZ ;  /* 0x000000fffffff290 */ /* 0x000fe2000fffe0ff */
        /* <DEDUP_REMOVED lines=8> */
[CC--:B------:R-:W-:Y:S02]  /*ca40*/  ISETP.GE.AND P1, PT, R12.reuse, R177.reuse, PT ;  /* 0x000000b10c00720c */ /* 0x0c0fe40003f26270 */
[----:B------:R-:W-:Y:S02]  /*ca50*/  FSEL R43, R43, -INF , P0 ;  /* 0xff8000002b2b7808 */ /* 0x000fe40000000000 */
[----:B------:R-:W-:Y:S01]  /*ca60*/  ISETP.GE.AND P0, PT, R12, R178, PT ;  /* 0x000000b20c00720c */ /* 0x000fe20003f06270 */
[----:B------:R-:W-:Y:S01]  /*ca70*/  VIADD R12, R189, 0x10 ;  /* 0x00000010bd0c7836 */ /* 0x000fe20000000000 */
[----:B------:R-:W-:Y:S04]  /*ca80*/  LOP3.LUT R190, R190, 0xbfffffff, RZ, 0xc0, !PT ;  /* 0xbfffffffbebe7812 */ /* 0x000fe800078ec0ff */
[-C--:B------:R-:W-:Y:S04]  /*ca90*/  ISETP.GE.AND P6, PT, R12, R177.reuse, PT ;  /* 0x000000b10c00720c */ /* 0x080fe80003fc6270 */
[----:B------:R-:W-:Y:S02]  /*caa0*/  P2R R36, PR, RZ, 0x40 ;  /* 0x00000040ff247803 */ /* 0x000fe40000000000 */
[----:B------:R-:W-:Y:S02]  /*cab0*/  LOP3.LUT P6, RZ, R191, 0x40, RZ, 0xc0, !PT ;  /* 0x00000040bfff7812 */ /* 0x000fe400078cc0ff */
[----:B------:R-:W-:Y:S02]  /*cac0*/  @P0 LOP3.LUT R190, R190, 0x40000000, RZ, 0xfc, !PT ;  /* 0x40000000bebe0812 */ /* 0x000fe400078efcff */
[----:B------:R-:W-:Y:S02]  /*cad0*/  ISETP.GE.AND P0, PT, R12, R186, PT ;  /* 0x000000ba0c00720c */ /* 0x000fe40003f06270 */
[----:B------:R-:W-:Y:S02]  /*cae0*/  LOP3.LUT R190, R190, 0xffffffbf, RZ, 0xc0, !PT ;  /* 0xffffffbfbebe7812 */ /* 0x000fe400078ec0ff */
[----:B------:R-:W-:Y:S02]  /*caf0*/  FSEL R44, R44, -INF , P0 ;  /* 0xff8000002c2c7808 */ /* 0x000fe40000000000 */
[C---:B------:R-:W-:Y:S02]  /*cb00*/  ISETP.GE.AND P0, PT, R17.reuse, R178, PT ;  /* 0x000000b21100720c */ /* 0x040fe40003f06270 */
[----:B------:R-:W-:Y:S02]  /*cb10*/  @P1 LOP3.LUT R190, R190, 0x40, RZ, 0xfc, !PT ;  /* 0x00000040bebe1812 */ /* 0x000fe400078efcff */
[-C--:B------:R-:W-:Y:S01]  /*cb20*/  ISETP.GE.AND P1, PT, R17, R177.reuse, PT ;  /* 0x000000b11100720c */ /* 0x080fe20003f26270 */
[----:B------:R-:W-:Y:S01]  /*cb30*/  VIADD R17, R189, 0x18 ;  /* 0x00000018bd117836 */ /* 0x000fe20000000000 */
[----:B------:R-:W-:Y:S02]  /*cb40*/  LOP3.LUT R190, R190, 0xdfffffff, RZ, 0xc0, !PT ;  /* 0xdfffffffbebe7812 */ /* 0x000fe400078ec0ff */
[----:B------:R-:W-:Y:S02]  /*cb50*/  FSEL R251, R251, -INF , !P6 ;  /* 0xff800000fbfb7808 */ /* 0x000fe40007000000 */
[----:B------:R-:W-:Y:S02]  /*cb60*/  ISETP.GE.AND P4, PT, R17, R177, PT ;  /* 0x000000b11100720c */ /* 0x000fe40003f86270 */
[----:B------:R-:W-:Y:S02]  /*cb70*/  LOP3.LUT P6, RZ, R191, 0x2, RZ, 0xc0, !PT ;  /* 0x00000002bfff7812 */ /* 0x000fe400078cc0ff */
        /* <DEDUP_REMOVED lines=8> */
[----:B------:R-:W-:Y:S02]  /*cc00*/  LOP3.LUT R190, R190, 0xefffffff, RZ, 0xc0, !PT ;  /* 0xefffffffbebe7812 */ /* 0x000fe400078ec0ff */
[----:B------:R-:W-:Y:S02]  /*cc10*/  FSEL R47, R47, -INF , P0 ;  /* 0xff8000002f2f7808 */ /* 0x000fe40000000000 */
[C---:B------:R-:W-:Y:S02]  /*cc20*/  ISETP.GE.AND P0, PT, R15.reuse, R178, PT ;  /* 0x000000b20f00720c */ /* 0x040fe40003f06270 */
[-C--:B------:R-:W-:Y:S01]  /*cc30*/  ISETP.GE.AND P1, PT, R15, R177.reuse, PT ;  /* 0x000000b10f00720c */ /* 0x080fe20003f26270 */
[----:B------:R-:W-:Y:S01]  /*cc40*/  VIADD R15, R189, 0x19 ;  /* 0x00000019bd0f7836 */ /* 0x000fe20000000000 */
[----:B------:R-:W-:Y:S02]  /*cc50*/  P2R R141, PR, RZ, 0x40 ;  /* 0x00000040ff8d7803 */ /* 0x000fe40000000000 */
[----:B------:R-:W-:Y:S02]  /*cc60*/  LOP3.LUT P6, RZ, R191, 0x4, RZ, 0xc0, !PT ;  /* 0x00000004bfff7812 */ /* 0x000fe400078cc0ff */
[-C--:B------:R-:W-:Y:S02]  /*cc70*/  ISETP.GE.AND P3, PT, R15, R177.reuse, PT ;  /* 0x000000b10f00720c */ /* 0x080fe40003f66270 */
[----:B------:R-:W-:Y:S02]  /*cc80*/  P2R R142, PR, RZ, 0x40 ;  /* 0x00000040ff8e7803 */ /* 0x000fe40000000000 */
[----:B------:R-:W-:Y:S02]  /*cc90*/  P2R R122, PR, RZ, 0x8 ;  /* 0x00000008ff7a7803 */ /* 0x000fe40000000000 */
[----:B------:R-:W-:Y:S02]  /*cca0*/  @P0 LOP3.LUT R190, R190, 0x10000000, RZ, 0xfc, !PT ;  /* 0x10000000bebe0812 */ /* 0x000fe400078efcff */
[----:B------:R-:W-:Y:S02]  /*ccb0*/  ISETP.GE.AND P0, PT, R17, R186, PT ;  /* 0x000000ba1100720c */ /* 0x000fe40003f06270 */
[----:B------:R-:W-:Y:S02]  /*ccc0*/  LOP3.LUT R190, R190, 0xffffffef, RZ, 0xc0, !PT ;  /* 0xffffffefbebe7812 */ /* 0x000fe400078ec0ff */
[----:B------:R-:W-:Y:S02]  /*ccd0*/  FSEL R48, R48, -INF , P0 ;  /* 0xff80000030307808 */ /* 0x000fe40000000000 */
[C---:B------:R-:W-:Y:S02]  /*cce0*/  ISETP.GE.AND P0, PT, R5.reuse, R178, PT ;  /* 0x000000b20500720c */ /* 0x040fe40003f06270 */
[----:B------:R-:W-:Y:S02]  /*ccf0*/  @P1 LOP3.LUT R190, R190, 0x10, RZ, 0xfc, !PT ;  /* 0x00000010bebe1812 */ /* 0x000fe400078efcff */
[----:B------:R-:W-:Y:S01]  /*cd00*/  ISETP.GE.AND P1, PT, R5, R177, PT ;  /* 0x000000b10500720c */ /* 0x000fe20003f26270 */
[----:B------:R-:W-:Y:S01]  /*cd10*/  VIADD R5, R189, 0x21 ;  /* 0x00000021bd057836 */ /* 0x000fe20000000000 */
[----:B------:R-:W-:Y:S02]  /*cd20*/  LOP3.LUT R190, R190, 0xf7ffffff, RZ, 0xc0, !PT ;  /* 0xf7ffffffbebe7812 */ /* 0x000fe400078ec0ff */
[C---:B------:R-:W-:Y:S02]  /*cd30*/  LOP3.LUT P3, RZ, R191.reuse, 0x100, RZ, 0xc0, !PT ;  /* 0x00000100bfff7812 */ /* 0x040fe4000786c0ff */
[----:B------:R-:W-:Y:S03]  /*cd40*/  LOP3.LUT P6, RZ, R191, 0x8, RZ, 0xc0, !PT ;  /* 0x00000008bfff7812 */ /* 0x000fe600078cc0ff */
        /* <DEDUP_REMOVED lines=8> */
[-C--:B------:R-:W-:Y:S02]  /*cdd0*/  ISETP.GE.AND P1, PT, R13, R177.reuse, PT ;  /* 0x000000b10d00720c */ /* 0x080fe40003f26270 */
[----:B------:R-:W-:Y:S02]  /*cde0*/  FSEL R135, R51, -INF , P0 ;  /* 0xff80000033877808 */ /* 0x000fe40000000000 */
[-C--:B------:R-:W-:Y:S01]  /*cdf0*/  ISETP.GE.AND P0, PT, R13, R178.reuse, PT ;  /* 0x000000b20d00720c */ /* 0x080fe20003f06270 */
[----:B------:R-:W-:Y:S01]  /*ce00*/  VIADD R13, R189, 0x20 ;  /* 0x00000020bd0d7836 */ /* 0x000fe20000000000 */
[----:B------:R-:W-:Y:S02]  /*ce10*/  LOP3.LUT R190, R190, 0xfbffffff, RZ, 0xc0, !PT ;  /* 0xfbffffffbebe7812 */ /* 0x000fe400078ec0ff */
[----:B------:R-:W-:Y:S02]  /*ce20*/  P2R R51, PR, RZ, 0x40 ;  /* 0x00000040ff337803 */ /* 0x000fe40000000000 */
[CC--:B------:R-:W-:Y:S02]  /*ce30*/  ISETP.GE.AND P2, PT, R13.reuse, R177.reuse, PT ;  /* 0x000000b10d00720c */ /* 0x0c0fe40003f46270 */
[----:B------:R-:W-:Y:S02]  /*ce40*/  ISETP.GE.AND P5, PT, R13, R178, PT ;  /* 0x000000b20d00720c */ /* 0x000fe40003fa6270 */
        /* <DEDUP_REMOVED lines=8> */
[----:B------:R-:W-:Y:S02]  /*ced0*/  ISETP.GE.AND P1, PT, R21, R177, PT ;  /* 0x000000b11500720c */ /* 0x000fe40003f26270 */
[----:B------:R-:W-:Y:S02]  /*cee0*/  LOP3.LUT R190, R190, 0xfdffffff, RZ, 0xc0, !PT ;  /* 0xfdffffffbebe7812 */ /* 0x000fe400078ec0ff */
[----:B------:R-:W-:Y:S02]  /*cef0*/  P2R R124, PR, RZ, 0x20 ;  /* 0x00000020ff7c7803 */ /* 0x000fe40000000000 */
[----:B------:R-:W-:Y:S02]  /*cf00*/  FSEL R25, R121, -INF , !P2 ;  /* 0xff80000079197808 */ /* 0x000fe40005000000 */
        /* <DEDUP_REMOVED lines=9> */
[C---:B------:R-:W-:Y:S02]  /*cfa0*/  ISETP.GE.AND P1, PT, R16.reuse, R177, PT ;  /* 0x000000b11000720c */ /* 0x040fe40003f26270 */
[----:B------:R-:W-:Y:S02]  /*cfb0*/  FSEL R55, R55, -INF , P0 ;  /* 0xff80000037377808 */ /* 0x000fe40000000000 */
[----:B------:R-:W-:Y:S01]  /*cfc0*/  ISETP.GE.AND P0, PT, R16, R178, PT ;  /* 0x000000b21000720c */ /* 0x000fe20003f06270 */
[----:B------:R-:W-:Y:S01]  /*cfd0*/  VIADD R16, R189, 0x28 ;  /* 0x00000028bd107836 */ /* 0x000fe20000000000 */
[----:B------:R-:W-:Y:S02]  /*cfe0*/  LOP3.LUT R190, R190, 0xfeffffff, RZ, 0xc0, !PT ;  /* 0xfeffffffbebe7812 */ /* 0x000fe400078ec0ff */
[----:B------:R-:W-:Y:S02]  /*cff0*/  FSEL R21, R120, -INF , !P5 ;  /* 0xff80000078157808 */ /* 0x000fe40006800000 */
[----:B------:R-:W-:Y:S02]  /*d000*/  P2R R32, PR, RZ, 0x2 ;  /* 0x00000002ff207803 */ /* 0x000fe40000000000 */
[C---:B------:R-:W-:Y:S02]  /*d010*/  LOP3.LUT P1, RZ, R191.reuse, 0x20, RZ, 0xc0, !PT ;  /* 0x00000020bfff7812 */ /* 0x040fe4000782c0ff */
[----:B------:R-:W-:Y:S02]  /*d020*/  LOP3.LUT P6, RZ, R191, 0x10, RZ, 0xc0, !PT ;  /* 0x00000010bfff7812 */ /* 0x000fe400078cc0ff */
[----:B------:R-:W-:Y:S02]  /*d030*/  FSEL R249, R249, -INF , !P1 ;  /* 0xff800000f9f97808 */ /* 0x000fe40004800000 */
[----:B------:R-:W-:Y:S02]  /*d040*/  @P0 LOP3.LUT R190, R190, 0x1000000, RZ, 0xfc, !PT ;  /* 0x01000000bebe0812 */ /* 0x000fe400078efcff */
[----:B------:R-:W-:Y:S02]  /*d050*/  ISETP.GE.AND P0, PT, R16, R186, PT ;  /* 0x000000ba1000720c */ /* 0x000fe40003f06270 */
[----:B------:R-:W-:Y:S02]  /*d060*/  LOP3.LUT R190, R190, 0xff7fffff, RZ, 0xc0, !PT ;  /* 0xff7fffffbebe7812 */ /* 0x000fe400078ec0ff */
[----:B------:R-:W-:Y:S02]  /*d070*/  FSEL R56, R56, -INF , P0 ;  /* 0xff80000038387808 */ /* 0x000fe40000000000 */
[----:B------:R-:W-:Y:S01]  /*d080*/  ISETP.GE.AND P0, PT, R12, R178, PT ;  /* 0x000000b20c00720c */ /* 0x000fe20003f06270 */
[----:B------:R-:W-:Y:S01]  /*d090*/  VIADD R12, R189, 0x29 ;  /* 0x00000029bd0c7836 */ /* 0x000fe20000000000 */
[----:B------:R-:W-:Y:S02]  /*d0a0*/  FSEL R247, R247, -INF , !P6 ;  /* 0xff800000f7f77808 */ /* 0x000fe40007000000 */
[----:B------:R-:W-:Y:S04]  /*d0b0*/  ISETP.NE.AND P6, PT, R51, RZ, PT ;  /* 0x000000ff3300720c */ /* 0x000fe80003fc5270 */
[----:B------:R-:W-:Y:S02]  /*d0c0*/  FSEL R51, R11, -INF , !P6 ;  /* 0xff8000000b337808 */ /* 0x000fe40007000000 */
[----:B------:R-:W-:Y:S03]  /*d0d0*/  ISETP.NE.AND P6, PT, R142, RZ, PT ;  /* 0x000000ff8e00720c */ /* 0x000fe60003fc5270 */
[----:B------:R-:W-:Y:S02]  /*d0e0*/  @P0 LOP3.LUT R190, R190, 0x800000, RZ, 0xfc, !PT ;  /* 0x00800000bebe0812 */ /* 0x000fe400078efcff */
[----:B------:R-:W-:Y:S02]  /*d0f0*/  ISETP.GE.AND P0, PT, R12, R186, PT ;  /* 0x000000ba0c00720c */ /* 0x000fe40003f06270 */
[----:B------:R-:W-:Y:S02]  /*d100*/  LOP3.LUT R190, R190, 0xffbfffff, RZ, 0xc0, !PT ;  /* 0xffbfffffbebe7812 */ /* 0x000fe400078ec0ff */
[----:B------:R-:W-:Y:S02]  /*d110*/  FSEL R57, R57, -INF , P0 ;  /* 0xff80000039397808 */ /* 0x000fe40000000000 */
[-C--:B------:R-:W-:Y:S02]  /*d120*/  ISETP.GE.AND P0, PT, R16, R185.reuse, PT ;  /* 0x000000b91000720c */ /* 0x080fe40003f06270 */
[----:B------:R-:W-:Y:S02]  /*d130*/  FSEL R237, R237, -INF , !P6 ;  /* 0xff800000eded7808 */ /* 0x000fe40007000000 */
[----:B------:R-:W-:Y:S02]  /*d140*/  FSEL R58, R58, -INF , P0 ;  /* 0xff8000003a3a7808 */ /* 0x000fe40000000000 */
[-C--:B------:R-:W-:Y:S02]  /*d150*/  ISETP.GE.AND P0, PT, R12, R185.reuse, PT ;  /* 0x000000b90c00720c */ /* 0x080fe40003f06270 */
[----:B------:R-:W-:Y:S02]  /*d160*/  ISETP.NE.AND P6, PT, R141, RZ, PT ;  /* 0x000000ff8d00720c */ /* 0x000fe40003fc5270 */
[----:B------:R-:W-:Y:S02]  /*d170*/  FSEL R123, R59, -INF , P0 ;  /* 0xff8000003b7b7808 */ /* 0x000fe40000000000 */
[----:B------:R-:W-:Y:S01]  /*d180*/  ISETP.GE.AND P0, PT, R20, R178, PT ;  /* 0x000000b21400720c */ /* 0x000fe20003f06270 */
[----:B------:R-:W-:Y:S01]  /*d190*/  VIADD R20, R189, 0x31 ;  /* 0x00000031bd147836 */ /* 0x000fe20000000000 */
[----:B------:R-:W-:Y:S02]  /*d1a0*/  P2R R59, PR, RZ, 0x10 ;  /* 0x00000010ff3b7803 */ /* 0x000fe40000000000 */
[----:B------:R-:W-:Y:S02]  /*d1b0*/  LOP3.LUT P4, RZ, R191, 0x80, RZ, 0xc0, !PT ;  /* 0x00000080bfff7812 */ /* 0x000fe4000788c0ff */
[----:B------:R-:W-:Y:S02]  /*d1c0*/  FSEL R235, R235, -INF , !P6 ;  /* 0xff800000ebeb7808 */ /* 0x000fe40007000000 */
[----:B------:R-:W-:Y:S05]  /*d1d0*/  FSEL R13, R9, -INF , !P4 ;  /* 0xff800000090d7808 */ /* 0x000fea0006000000 */
[----:B------:R-:W-:Y:S02]  /*d1e0*/  @P0 LOP3.LUT R190, R190, 0x400000, RZ, 0xfc, !PT ;  /* 0x00400000bebe0812 */ /* 0x000fe400078efcff */
[----:B------:R-:W-:Y:S02]  /*d1f0*/  ISETP.GE.AND P0, PT, R24, R186, PT ;  /* 0x000000ba1800720c */ /* 0x000fe40003f06270 */
[----:B------:R-:W-:Y:S02]  /*d200*/  LOP3.LUT R190, R190, 0xffdfffff, RZ, 0xc0, !PT ;  /* 0xffdfffffbebe7812 */ /* 0x000fe400078ec0ff */
[----:B------:R-:W-:Y:S02]  /*d210*/  FSEL R60, R60, -INF , P0 ;  /* 0xff8000003c3c7808 */ /* 0x000fe40000000000 */
[----:B------:R-:W-:Y:S02]  /*d220*/  ISETP.GE.AND P0, PT, R17, R178, PT ;  /* 0x000000b21100720c */ /* 0x000fe40003f06270 */
[----:B------:R-:W-:Y:S11]  /*d230*/  FSEL R17, R8, -INF , !P3 ;  /* 0xff80000008117808 */ /* 0x000ff60005800000 */
[----:B------:R-:W-:Y:S02]  /*d240*/  @P0 LOP3.LUT R190, R190, 0x200000, RZ, 0xfc, !PT ;  /* 0x00200000bebe0812 */ /* 0x000fe400078efcff */
[----:B------:R-:W-:Y:S02]  /*d250*/  ISETP.GE.AND P0, PT, R20, R186, PT ;  /* 0x000000ba1400720c */ /* 0x000fe40003f06270 */
[----:B------:R-:W-:Y:S02]  /*d260*/  LOP3.LUT R190, R190, 0xffefffff, RZ, 0xc0, !PT ;  /* 0xffefffffbebe7812 */ /* 0x000fe400078ec0ff */
[----:B------:R-:W-:Y:S02]  /*d270*/  FSEL R61, R61, -INF , P0 ;  /* 0xff8000003d3d7808 */ /* 0x000fe40000000000 */
[-C--:B------:R-:W-:Y:S04]  /*d280*/  ISETP.GE.AND P0, PT, R24, R185.reuse, PT ;  /* 0x000000b91800720c */ /* 0x080fe80003f06270 */
[----:B------:R-:W-:Y:S02]  /*d290*/  FSEL R62, R62, -INF , P0 ;  /* 0xff8000003e3e7808 */ /* 0x000fe40000000000 */
[----:B------:R-:W-:Y:S04]  /*d2a0*/  ISETP.GE.AND P0, PT, R20, R185, PT ;  /* 0x000000b91400720c */ /* 0x000fe80003f06270 */
[----:B------:R-:W-:Y:S02]  /*d2b0*/  FSEL R63, R63, -INF , P0 ;  /* 0xff8000003f3f7808 */ /* 0x000fe40000000000 */
[----:B------:R-:W-:Y:S11]  /*d2c0*/  ISETP.GE.AND P0, PT, R15, R178, PT ;  /* 0x000000b20f00720c */ /* 0x000ff60003f06270 */
[----:B------:R-:W-:Y:S02]  /*d2d0*/  @!UPT UIADD3 URZ, UPT, UPT, URZ, URZ, URZ ;  /* 0x000000fffffff290 */ /* 0x000fe4000fffe0ff */
[----:B------:R-:W-:Y:S02]  /*d2e0*/  @P0 LOP3.LUT R190, R190, 0x100000, RZ, 0xfc, !PT ;  /* 0x00100000bebe0812 */ /* 0x000fe400078efcff */
[-C--:B------:R-:W-:Y:S02]  /*d2f0*/  ISETP.GE.AND P0, PT, R29, R186.reuse, PT ;  /* 0x000000ba1d00720c */ /* 0x080fe40003f06270 */
[C---:B------:R-:W-:Y:S02]  /*d300*/  LOP3.LUT P2, RZ, R190.reuse, 0x200, RZ, 0xc0, !PT ;  /* 0x00000200beff7812 */ /* 0x040fe4000784c0ff */
[C---:B------:R-:W-:Y:S02]  /*d310*/  LOP3.LUT P1, RZ, R190.reuse, 0x40000, RZ, 0xc0, !PT ;  /* 0x00040000beff7812 */ /* 0x040fe4000782c0ff */
[----:B------:R-:W-:Y:S02]  /*d320*/  P2R R120, PR, RZ, 0x4 ;  /* 0x00000004ff787803 */ /* 0x000fe40000000000 */
[C---:B------:R-:W-:Y:S02]  /*d330*/  LOP3.LUT P2, RZ, R190.reuse, 0x400, RZ, 0xc0, !PT ;  /* 0x00000400beff7812 */ /* 0x040fe4000784c0ff */
[----:B------:R-:W-:Y:S02]  /*d340*/  P2R R8, PR, RZ, 0x2 ;  /* 0x00000002ff087803 */ /* 0x000fe40000000000 */
[----:B------:R-:W-:Y:S02]  /*d350*/  P2R R121, PR, RZ, 0x4 ;  /* 0x00000004ff797803 */ /* 0x000fe40000000000 */
        /* <DEDUP_REMOVED lines=19> */
[----:B------:R-:W-:Y:S02]  /*d490*/  LOP3.LUT P1, RZ, R191, 0x1, RZ, 0xc0, !PT ;  /* 0x00000001bfff7812 */ /* 0x000fe4000782c0ff */
[----:B------:R-:W-:Y:S02]  /*d4a0*/  P2R R132, PR, RZ, 0x4 ;  /* 0x00000004ff847803 */ /* 0x000fe40000000000 */
[C---:B------:R-:W-:Y:S02]  /*d4b0*/  LOP3.LUT P2, RZ, R190.reuse, 0x4000, RZ, 0xc0, !PT ;  /* 0x00004000beff7812 */ /* 0x040fe4000784c0ff */
[----:B------:R-:W-:Y:S02]  /*d4c0*/  FSEL R233, R233, -INF , !P1 ;  /* 0xff800000e9e97808 */ /* 0x000fe40004800000 */
[----:B------:R-:W-:Y:S02]  /*d4d0*/  P2R R133, PR, RZ, 0x4 ;  /* 0x00000004ff857803 */ /* 0x000fe40000000000 */
[----:B------:R-:W-:Y:S02]  /*d4e0*/  LOP3.LUT P2, RZ, R190, 0x4000000, RZ, 0xc0, !PT ;  /* 0x04000000beff7812 */ /* 0x000fe4000784c0ff */
[----:B------:R-:W-:Y:S02]  /*d4f0*/  ISETP.NE.AND P1, PT, R140, RZ, PT ;  /* 0x000000ff8c00720c */ /* 0x000fe40003f25270 */
[----:B------:R-:W-:Y:S02]  /*d500*/  P2R R134, PR, RZ, 0x4 ;  /* 0x00000004ff867803 */ /* 0x000fe40000000000 */
[C---:B------:R-:W-:Y:S02]  /*d510*/  LOP3.LUT P2, RZ, R190.reuse, 0x8000, RZ, 0xc0, !PT ;  /* 0x00008000beff7812 */ /* 0x040fe4000784c0ff */
[----:B------:R-:W-:Y:S02]  /*d520*/  FSEL R231, R231, -INF , !P1 ;  /* 0xff800000e7e77808 */ /* 0x000fe40004800000 */
[----:B------:R-:W-:Y:S02]  /*d530*/  P2R R15, PR, RZ, 0x4 ;  /* 0x00000004ff0f7803 */ /* 0x000fe40000000000 */
[C---:B------:R-:W-:Y:S02]  /*d540*/  LOP3.LUT P2, RZ, R190.reuse, 0x10000, RZ, 0xc0, !PT ;  /* 0x00010000beff7812 */ /* 0x040fe4000784c0ff */
        /* <DEDUP_REMOVED lines=8> */
[----:B------:R-:W-:Y:S02]  /*d5d0*/  LOP3.LUT P2, RZ, R190, 0x20000, RZ, 0xc0, !PT ;  /* 0x00020000beff7812 */ /* 0x000fe4000784c0ff */
[----:B------:R-:W-:Y:S02]  /*d5e0*/  FSEL R65, R65, -INF , P0 ;  /* 0xff80000041417808 */ /* 0x000fe40000000000 */
[----:B------:R-:W-:Y:S02]  /*d5f0*/  FSEL R9, R7, -INF , !P2 ;  /* 0xff80000007097808 */ /* 0x000fe40005000000 */
[----:B------:R-:W-:Y:S02]  /*d600*/  ISETP.NE.AND P2, PT, R138, RZ, PT ;  /* 0x000000ff8a00720c */ /* 0x000fe40003f45270 */
[----:B------:R-:W-:Y:S02]  /*d610*/  ISETP.GE.AND P0, PT, R28, R186, PT ;  /* 0x000000ba1c00720c */ /* 0x000fe40003f06270 */
[----:B------:R-:W-:Y:S02]  /*d620*/  FSEL R217, R217, -INF , !P2 ;  /* 0xff800000d9d97808 */ /* 0x000fe40005000000 */
[----:B------:R-:W-:Y:S02]  /*d630*/  ISETP.NE.AND P2, PT, R137, RZ, PT ;  /* 0x000000ff8900720c */ /* 0x000fe40003f45270 */
[----:B------:R-:W-:Y:S02]  /*d640*/  FSEL R64, R64, -INF , P0 ;  /* 0xff80000040407808 */ /* 0x000fe40000000000 */
[-C--:B------:R-:W-:Y:S02]  /*d650*/  ISETP.GE.AND P0, PT, R189, R178.reuse, PT ;  /* 0x000000b2bd00720c */ /* 0x080fe40003f06270 */
[----:B------:R-:W-:Y:S02]  /*d660*/  FSEL R215, R33, -INF , !P2 ;  /* 0xff80000021d77808 */ /* 0x000fe40005000000 */
[----:B------:R-:W-:Y:S02]  /*d670*/  ISETP.NE.AND P2, PT, R136, RZ, PT ;  /* 0x000000ff8800720c */ /* 0x000fe40003f45270 */
[----:B------:R-:W-:Y:S02]  /*d680*/  FSEL R205, R205, -INF , !P0 ;  /* 0xff800000cdcd7808 */ /* 0x000fe40004000000 */
[C---:B------:R-:W-:Y:S01]  /*d690*/  ISETP.GE.AND P0, PT, R189.reuse, R177, PT ;  /* 0x000000b1bd00720c */ /* 0x040fe20003f06270 */
[----:B------:R-:W-:Y:S01]  /*d6a0*/  VIADD R189, R189, 0xffffff80 ;  /* 0xffffff80bdbd7836 */ /* 0x000fe20000000000 */
[----:B------:R-:W-:Y:S02]  /*d6b0*/  FSEL R11, R10, -INF , !P2 ;  /* 0xff8000000a0b7808 */ /* 0x000fe40005000000 */
[----:B------:R-:W-:Y:S02]  /*d6c0*/  ISETP.NE.AND P2, PT, R15, RZ, PT ;  /* 0x000000ff0f00720c */ /* 0x000fe40003f45270 */
[----:B------:R-:W-:Y:S02]  /*d6d0*/  FSEL R167, R167, -INF , !P0 ;  /* 0xff800000a7a77808 */ /* 0x000fe40004000000 */
[----:B------:R-:W-:Y:S02]  /*d6e0*/  ISETP.GE.AND P0, PT, R29, R185, PT ;  /* 0x000000b91d00720c */ /* 0x000fe40003f06270 */
[----:B------:R-:W-:Y:S02]  /*d6f0*/  FSEL R15, R4, -INF , !P2 ;  /* 0xff800000040f7808 */ /* 0x000fe40005000000 */
[----:B------:R-:W-:Y:S02]  /*d700*/  ISETP.NE.AND P2, PT, R134, RZ, PT ;  /* 0x000000ff8600720c */ /* 0x000fe40003f45270 */
[----:B------:R-:W-:Y:S02]  /*d710*/  FSEL R67, R67, -INF , P0 ;  /* 0xff80000043437808 */ /* 0x000fe40000000000 */
[----:B------:R-:W-:Y:S02]  /*d720*/  LOP3.LUT P0, RZ, R190, 0x80, RZ, 0xc0, !PT ;  /* 0x00000080beff7812 */ /* 0x000fe4000780c0ff */
[----:B------:R-:W-:Y:S02]  /*d730*/  FSEL R203, R37, -INF , !P2 ;  /* 0xff80000025cb7808 */ /* 0x000fe40005000000 */
[----:B------:R-:W-:Y:S02]  /*d740*/  ISETP.NE.AND P2, PT, R133, RZ, PT ;  /* 0x000000ff8500720c */ /* 0x000fe40003f45270 */
[----:B------:R-:W-:Y:S02]  /*d750*/  FSEL R223, R27, -INF , !P0 ;  /* 0xff8000001bdf7808 */ /* 0x000fe40004000000 */
[-C--:B------:R-:W-:Y:S02]  /*d760*/  ISETP.GE.AND P0, PT, R5, R178.reuse, PT ;  /* 0x000000b20500720c */ /* 0x080fe40003f06270 */
[----:B------:R-:W-:Y:S02]  /*d770*/  FSEL R245, R14, -INF , !P2 ;  /* 0xff8000000ef57808 */ /* 0x000fe40005000000 */
[----:B------:R-:W-:Y:S02]  /*d780*/  ISETP.NE.AND P2, PT, R132, RZ, PT ;  /* 0x000000ff8400720c */ /* 0x000fe40003f45270 */
[----:B------:R-:W-:Y:S02]  /*d790*/  FSEL R132, R53, -INF , !P0 ;  /* 0xff80000035847808 */ /* 0x000fe40004000000 */
[----:B------:R-:W2:Y:S01]  /*d7a0*/  LD.E R53, desc[UR4][R2.64+0xdc] ;  /* 0x0000dc0402357980 */ /* 0x000ea2000c101900 */
[----:B------:R-:W-:Y:S02]  /*d7b0*/  FSEL R219, R219, -INF , !P1 ;  /* 0xff800000dbdb7808 */ /* 0x000fe40004800000 */
[----:B------:R-:W-:Y:S02]  /*d7c0*/  ISETP.NE.AND P1, PT, R8, RZ, PT ;  /* 0x000000ff0800720c */ /* 0x000fe40003f25270 */
[----:B------:R-:W-:Y:S02]  /*d7d0*/  LOP3.LUT P4, RZ, R190, 0x100, RZ, 0xc0, !PT ;  /* 0x00000100beff7812 */ /* 0x000fe4000788c0ff */
[----:B------:R-:W-:Y:S02]  /*d7e0*/  FSEL R8, R6, -INF , !P1 ;  /* 0xff80000006087808 */ /* 0x000fe40004800000 */
[----:B------:R-:W-:Y:S02]  /*d7f0*/  LOP3.LUT P1, RZ, R190, 0x10, RZ, 0xc0, !PT ;  /* 0x00000010beff7812 */ /* 0x000fe4000782c0ff */
[----:B------:R-:W-:Y:S02]  /*d800*/  FSEL R225, R26, -INF , !P4 ;  /* 0xff8000001ae17808 */ /* 0x000fe40006000000 */
[----:B------:R-:W-:Y:S02]  /*d810*/  ISETP.NE.AND P4, PT, R59, RZ, PT ;  /* 0x000000ff3b00720c */ /* 0x000fe40003f85270 */
[----:B------:R-:W-:Y:S02]  /*d820*/  LOP3.LUT P0, RZ, R190, 0x20, RZ, 0xc0, !PT ;  /* 0x00000020beff7812 */ /* 0x000fe4000780c0ff */
[----:B------:R-:W-:Y:S02]  /*d830*/  FSEL R59, R34, -INF , !P1 ;  /* 0xff800000223b7808 */ /* 0x000fe40004800000 */
[----:B------:R-:W-:Y:S02]  /*d840*/  ISETP.NE.AND P1, PT, R32, RZ, PT ;  /* 0x000000ff2000720c */ /* 0x000fe40003f25270 */
[----:B------:R-:W-:Y:S02]  /*d850*/  FSEL R243, R243, -INF , !P2 ;  /* 0xff800000f3f37808 */ /* 0x000fe40005000000 */
[----:B------:R-:W-:Y:S02]  /*d860*/  ISETP.NE.AND P2, PT, R131, RZ, PT ;  /* 0x000000ff8300720c */ /* 0x000fe40003f45270 */
[----:B------:R-:W-:Y:S02]  /*d870*/  FSEL R207, R31, -INF , !P0 ;  /* 0xff8000001fcf7808 */ /* 0x000fe40004000000 */
[-C--:B------:R-:W-:Y:S02]  /*d880*/  ISETP.GE.AND P0, PT, R16, R178.reuse, PT ;  /* 0x000000b21000720c */ /* 0x080fe40003f06270 */
[----:B------:R-:W-:Y:S02]  /*d890*/  FSEL R151, R43, -INF , !P1 ;  /* 0xff8000002b977808 */ /* 0x000fe40004800000 */
[----:B------:R-:W-:Y:S02]  /*d8a0*/  ISETP.NE.AND P1, PT, R0, RZ, PT ;  /* 0x000000ff0000720c */ /* 0x000fe40003f25270 */
[----:B------:R-:W-:Y:S02]  /*d8b0*/  FSEL R201, R40, -INF , !P2 ;  /* 0xff80000028c97808 */ /* 0x000fe40005000000 */
[----:B------:R-:W-:Y:S02]  /*d8c0*/  FMNMX3.FTZ R0, R116, R25, R21, !PT ;  /* 0x0000001974007276 */ /* 0x000fe40007810015 */
[----:B------:R-:W-:Y:S02]  /*d8d0*/  ISETP.NE.AND P2, PT, R130, RZ, PT ;  /* 0x000000ff8200720c */ /* 0x000fe40003f45270 */
[----:B------:R-:W-:Y:S02]  /*d8e0*/  FSEL R131, R56, -INF , !P0 ;  /* 0xff80000038837808 */ /* 0x000fe40004000000 */
[-C--:B------:R-:W-:Y:S02]  /*d8f0*/  ISETP.GE.AND P0, PT, R12, R178.reuse, PT ;  /* 0x000000b20c00720c */ /* 0x080fe40003f06270 */
[----:B------:R-:W-:Y:S02]  /*d900*/  FMNMX3.FTZ R0, R0, R17, R13, !PT ;  /* 0x0000001100007276 */ /* 0x000fe4000781000d */
[----:B------:R-:W-:Y:S02]  /*d910*/  FSEL R199, R41, -INF , !P2 ;  /* 0xff80000029c77808 */ /* 0x000fe40005000000 */
[----:B------:R-:W-:Y:S02]  /*d920*/  ISETP.NE.AND P2, PT, R129, RZ, PT ;  /* 0x000000ff8100720c */ /* 0x000fe40003f45270 */
[----:B------:R-:W-:Y:S02]  /*d930*/  FSEL R130, R57, -INF , !P0 ;  /* 0xff80000039827808 */ /* 0x000fe40004000000 */
[----:B------:R-:W-:Y:S02]  /*d940*/  LOP3.LUT P0, RZ, R190, 0x8, RZ, 0xc0, !PT ;  /* 0x00000008beff7812 */ /* 0x000fe4000780c0ff */
[----:B------:R-:W-:Y:S02]  /*d950*/  FMNMX3.FTZ R0, R0, R251, R249, !PT ;  /* 0x000000fb00007276 */ /* 0x000fe400078100f9 */
[----:B------:R-:W-:Y:S02]  /*d960*/  FSEL R241, R18, -INF , !P2 ;  /* 0xff80000012f17808 */ /* 0x000fe40005000000 */
[----:B------:R-:W-:Y:S02]  /*d970*/  ISETP.NE.AND P2, PT, R128, RZ, PT ;  /* 0x000000ff8000720c */ /* 0x000fe40003f45270 */
[----:B------:R-:W-:Y:S02]  /*d980*/  FSEL R57, R35, -INF , !P0 ;  /* 0xff80000023397808 */ /* 0x000fe40004000000 */
[----:B------:R-:W-:Y:S02]  /*d990*/  FMNMX3.FTZ R0, R0, R247, R51, !PT ;  /* 0x000000f700007276 */ /* 0x000fe40007810033 */
[-C--:B------:R-:W-:Y:S02]  /*d9a0*/  ISETP.GE.AND P0, PT, R24, R178.reuse, PT ;  /* 0x000000b21800720c */ /* 0x080fe40003f06270 */
[----:B------:R-:W-:Y:S02]  /*d9b0*/  FSEL R239, R19, -INF , !P2 ;  /* 0xff80000013ef7808 */ /* 0x000fe40005000000 */
[----:B------:R-:W-:Y:S02]  /*d9c0*/  ISETP.NE.AND P2, PT, R127, RZ, PT ;  /* 0x000000ff7f00720c */ /* 0x000fe40003f45270 */
[----:B------:R-:W-:Y:S02]  /*d9d0*/  FMNMX3.FTZ R0, R0, R237, R235, !PT ;  /* 0x000000ed00007276 */ /* 0x000fe400078100eb */
[----:B------:R-:W-:Y:S02]  /*d9e0*/  FSEL R128, R60, -INF , !P0 ;  /* 0xff8000003c807808 */ /* 0x000fe40004000000 */
[----:B------:R-:W-:Y:S02]  /*d9f0*/  ISETP.GE.AND P0, PT, R20, R178, PT ;  /* 0x000000b21400720c */ /* 0x000fe40003f06270 */
[----:B------:R-:W-:Y:S02]  /*da00*/  FSEL R149, R44, -INF , !P2 ;  /* 0xff8000002c957808 */ /* 0x000fe40005000000 */
[----:B------:R-:W-:Y:S02]  /*da10*/  FMNMX3.FTZ R0, R0, R233, R231, !PT ;  /* 0x000000e900007276 */ /* 0x000fe400078100e7 */
[----:B------:R-:W-:Y:S02]  /*da20*/  ISETP.NE.AND P2, PT, R126, RZ, PT ;  /* 0x000000ff7e00720c */ /* 0x000fe40003f45270 */
[----:B------:R-:W-:Y:S02]  /*da30*/  FSEL R126, R61, -INF , !P0 ;  /* 0xff8000003d7e7808 */ /* 0x000fe40004000000 */
[----:B------:R-:W-:Y:S02]  /*da40*/  LOP3.LUT P0, RZ, R190, 0x4, RZ, 0xc0, !PT ;  /* 0x00000004beff7812 */ /* 0x000fe4000780c0ff */
[----:B------:R-:W-:Y:S02]  /*da50*/  FMNMX3.FTZ R0, R0, R221, R219, !PT ;  /* 0x000000dd00007276 */ /* 0x000fe400078100db */
[----:B------:R-:W-:Y:S02]  /*da60*/  FMNMX3.FTZ R4, R117, R8, R9, !PT ;  /* 0x0000000875047276 */ /* 0x000fe40007810009 */
[----:B------:R-:W-:Y:S02]  /*da70*/  LOP3.LUT P3, RZ, R190, 0x100000, RZ, 0xc0, !PT ;  /* 0x00100000beff7812 */ /* 0x000fe4000786c0ff */
[----:B------:R-:W-:Y:S02]  /*da80*/  FSEL R155, R39, -INF , !P0 ;  /* 0xff800000279b7808 */ /* 0x000fe40004000000 */
[-C--:B------:R-:W-:Y:S02]  /*da90*/  ISETP.GE.AND P0, PT, R29, R178.reuse, PT ;  /* 0x000000b21d00720c */ /* 0x080fe40003f06270 */
[----:B------:R-:W-:Y:S02]  /*daa0*/  FSEL R147, R45, -INF , !P2 ;  /* 0xff8000002d937808 */ /* 0x000fe40005000000 */
[----:B------:R-:W-:Y:S02]  /*dab0*/  FMNMX3.FTZ R6, R0, R217, R215, !PT ;  /* 0x000000d900067276 */ /* 0x000fe400078100d7 */
[----:B------:R-:W-:Y:S02]  /*dac0*/  ISETP.NE.AND P2, PT, R121, RZ, PT ;  /* 0x000000ff7900720c */ /* 0x000fe40003f45270 */
[----:B------:R-:W-:Y:S02]  /*dad0*/  FSEL R143, R49, -INF , !P3 ;  /* 0xff800000318f7808 */ /* 0x000fe40005800000 */
[----:B------:R-:W-:Y:S02]  /*dae0*/  FMNMX3.FTZ R0, R4, R11, R15, !PT ;  /* 0x0000000b04007276 */ /* 0x000fe4000781000f */
[----:B------:R-:W-:Y:S02]  /*daf0*/  ISETP.NE.AND P3, PT, R122, RZ, PT ;  /* 0x000000ff7a00720c */ /* 0x000fe40003f65270 */
[----:B------:R-:W-:Y:S02]  /*db00*/  LOP3.LUT P5, RZ, R190, 0x200000, RZ, 0xc0, !PT ;  /* 0x00200000beff7812 */ /* 0x000fe400078ac0ff */
[----:B------:R-:W-:Y:S02]  /*db10*/  FSEL R122, R65, -INF , !P0 ;  /* 0xff800000417a7808 */ /* 0x000fe40004000000 */
[----:B------:R-:W-:Y:S02]  /*db20*/  FMNMX3.FTZ R4, R6, R205, R203, !PT ;  /* 0x000000cd06047276 */ /* 0x000fe400078100cb */
[----:B------:R-:W-:Y:S02]  /*db30*/  ISETP.GE.AND P0, PT, R28, R178, PT ;  /* 0x000000b21c00720c */ /* 0x000fe40003f06270 */
[----:B------:R-:W-:Y:S02]  /*db40*/  FSEL R229, R22, -INF , !P2 ;  /* 0xff80000016e57808 */ /* 0x000fe40005000000 */
[----:B------:R-:W-:Y:S02]  /*db50*/  ISETP.NE.AND P2, PT, R120, RZ, PT ;  /* 0x000000ff7800720c */ /* 0x000fe40003f45270 */
[----:B------:R-:W-:Y:S02]  /*db60*/  FMNMX3.FTZ R0, R0, R245, R243, !PT ;  /* 0x000000f500007276 */ /* 0x000fe400078100f3 */
[----:B------:R-:W-:Y:S02]  /*db70*/  FSEL R145, R48, -INF , !P5 ;  /* 0xff80000030917808 */ /* 0x000fe40006800000 */
[----:B------:R-:W-:Y:S02]  /*db80*/  ISETP.NE.AND P5, PT, R124, RZ, PT ;  /* 0x000000ff7c00720c */ /* 0x000fe40003fa5270 */
[----:B------:R-:W-:Y:S02]  /*db90*/  FMNMX3.FTZ R4, R4, R201, R199, !PT ;  /* 0x000000c904047276 */ /* 0x000fe400078100c7 */
[----:B------:R-:W-:Y:S02]  /*dba0*/  FSEL R124, R64, -INF , !P0 ;  /* 0xff800000407c7808 */ /* 0x000fe40004000000 */
[----:B------:R-:W-:Y:S02]  /*dbb0*/  FSEL R227, R23, -INF , !P2 ;  /* 0xff80000017e37808 */ /* 0x000fe40005000000 */
[----:B------:R-:W-:Y:S02]  /*dbc0*/  LOP3.LUT P0, RZ, R190, 0x2, RZ, 0xc0, !PT ;  /* 0x00000002beff7812 */ /* 0x000fe4000780c0ff */
[----:B------:R-:W-:Y:S02]  /*dbd0*/  FMNMX3.FTZ R0, R0, R241, R239, !PT ;  /* 0x000000f100007276 */ /* 0x000fe400078100ef */
[----:B------:R-:W-:Y:S02]  /*dbe0*/  FMNMX3.FTZ R4, R4, R149, R147, !PT ;  /* 0x0000009504047276 */ /* 0x000fe40007810093 */
[----:B------:R-:W-:Y:S02]  /*dbf0*/  FSEL R153, R42, -INF , !P0 ;  /* 0xff8000002a997808 */ /* 0x000fe40004000000 */
[----:B------:R-:W-:Y:S02]  /*dc00*/  LOP3.LUT P6, RZ, R190, 0x40, RZ, 0xc0, !PT ;  /* 0x00000040beff7812 */ /* 0x000fe400078cc0ff */
[----:B------:R-:W-:Y:S02]  /*dc10*/  FMNMX3.FTZ R0, R0, R229, R227, !PT ;  /* 0x000000e500007276 */ /* 0x000fe400078100e3 */
[----:B------:R-:W-:Y:S02]  /*dc20*/  ISETP.GE.AND P0, PT, R5, R177, PT ;  /* 0x000000b10500720c */ /* 0x000fe40003f06270 */
[----:B------:R-:W-:Y:S02]  /*dc30*/  FSEL R133, R52, -INF , !P5 ;  /* 0xff80000034857808 */ /* 0x000fe40006800000 */
[----:B------:R-:W-:Y:S02]  /*dc40*/  FMNMX3.FTZ R5, R4, R145, R143, !PT ;  /* 0x0000009104057276 */ /* 0x000fe4000781008f */
[----:B------:R-:W-:Y:S02]  /*dc50*/  FSEL R213, R30, -INF , !P6 ;  /* 0xff8000001ed57808 */ /* 0x000fe40007000000 */
[----:B------:R-:W-:Y:S02]  /*dc60*/  FMNMX3.FTZ R0, R0, R225, R223, !PT ;  /* 0x000000e100007276 */ /* 0x000fe400078100df */
[----:B------:R-:W-:Y:S02]  /*dc70*/  FMNMX3.FTZ R5, R5, R133, R132, !PT ;  /* 0x0000008505057276 */ /* 0x000fe40007810084 */
[----:B------:R-:W-:Y:S02]  /*dc80*/  FMNMX3.FTZ R0, R0, R213, R207, !PT ;  /* 0x000000d500007276 */ /* 0x000fe400078100cf */
[----:B------:R-:W-:Y:S02]  /*dc90*/  FMNMX3.FTZ R5, R5, R131, R130, !PT ;  /* 0x0000008305057276 */ /* 0x000fe40007810082 */
[----:B------:R-:W-:Y:S02]  /*dca0*/  FMNMX3.FTZ R0, R0, R59, R57, !PT ;  /* 0x0000003b00007276 */ /* 0x000fe40007810039 */
[----:B------:R-:W-:Y:S02]  /*dcb0*/  FMNMX3.FTZ R5, R5, R128, R126, !PT ;  /* 0x0000008005057276 */ /* 0x000fe4000781007e */
[----:B------:R-:W-:Y:S02]  /*dcc0*/  ISETP.NE.AND P5, PT, R38, RZ, PT ;  /* 0x000000ff2600720c */ /* 0x000fe40003fa5270 */
[----:B------:R-:W-:Y:S02]  /*dcd0*/  ISETP.NE.AND P6, PT, R36, RZ, PT ;  /* 0x000000ff2400720c */ /* 0x000fe40003fc5270 */
[----:B------:R-:W-:Y:S02]  /*dce0*/  FMNMX3.FTZ R0, R0, R167, R155, !PT ;  /* 0x000000a700007276 */ /* 0x000fe4000781009b */
[----:B------:R-:W-:Y:S02]  /*dcf0*/  FMNMX3.FTZ R4, R5, R124, R122, !PT ;  /* 0x0000007c05047276 */ /* 0x000fe4000781007a */
[----:B------:R-:W-:Y:S02]  /*dd00*/  FSEL R141, R46, -INF , !P6 ;  /* 0xff8000002e8d7808 */ /* 0x000fe40007000000 */
[----:B------:R-:W-:Y:S01]  /*dd10*/  FSEL R139, R47, -INF , !P5 ;  /* 0xff8000002f8b7808 */ /* 0x000fe20006800000 */
[----:B------:R-:W1:Y:S01]  /*dd20*/  SHFL.BFLY PT, R7, R4, 0x2, 0x1f ;  /* 0x0c401f0004077f89 */ /* 0x000e6200000e0000 */
[----:B------:R-:W-:Y:S02]  /*dd30*/  FMNMX3.FTZ R0, R0, R153, R151, !PT ;  /* 0x0000009900007276 */ /* 0x000fe40007810097 */
[----:B------:R-:W-:Y:S02]  /*dd40*/  ISETP.NE.AND P2, PT, R125, RZ, PT ;  /* 0x000000ff7d00720c */ /* 0x000fe40003f45270 */
        /* <DEDUP_REMOVED lines=8> */
[----:B------:R-:W-:Y:S02]  /*ddd0*/  ISETP.GE.AND P0, PT, R28, R185, PT ;  /* 0x000000b91c00720c */ /* 0x000fe40003f06270 */
[-C--:B------:R-:W-:Y:S02]  /*dde0*/  ISETP.GE.AND P4, PT, R24, R177.reuse, PT ;  /* 0x000000b11800720c */ /* 0x080fe40003f86270 */
[----:B------:R-:W-:Y:S02]  /*ddf0*/  ISETP.GE.AND P3, PT, R20, R177, PT ;  /* 0x000000b11400720c */ /* 0x000fe40003f66270 */
[----:B------:R-:W-:Y:S02]  /*de00*/  FSEL R125, R58, -INF , !P6 ;  /* 0xff8000003a7d7808 */ /* 0x000fe40007000000 */
[----:B------:R-:W-:Y:S02]  /*de10*/  FSEL R123, R123, -INF , !P5 ;  /* 0xff8000007b7b7808 */ /* 0x000fe40006800000 */
[----:B------:R-:W-:Y:S02]  /*de20*/  FMNMX3.FTZ R0, R0, R129, R127, !PT ;  /* 0x0000008100007276 */ /* 0x000fe4000781007f */
[----:B------:R-:W-:Y:S02]  /*de30*/  FSEL R55, R66, -INF , P0 ;  /* 0xff80000042377808 */ /* 0x000fe40000000000 */
[-C--:B------:R-:W-:Y:S02]  /*de40*/  ISETP.GE.AND P2, PT, R29, R177.reuse, PT ;  /* 0x000000b11d00720c */ /* 0x080fe40003f46270 */
[----:B------:R-:W-:Y:S02]  /*de50*/  ISETP.GE.AND P6, PT, R28, R177, PT ;  /* 0x000000b11c00720c */ /* 0x000fe40003fc6270 */
[----:B------:R-:W-:Y:S02]  /*de60*/  FSEL R121, R62, -INF , !P4 ;  /* 0xff8000003e797808 */ /* 0x000fe40006000000 */
[----:B------:R-:W-:Y:S02]  /*de70*/  FSEL R120, R63, -INF , !P3 ;  /* 0xff8000003f787808 */ /* 0x000fe40005800000 */
[----:B------:R-:W-:Y:S02]  /*de80*/  FMNMX3.FTZ R0, R0, R125, R123, !PT ;  /* 0x0000007d00007276 */ /* 0x000fe4000781007b */
[----:B------:R-:W-:Y:S02]  /*de90*/  FSEL R54, R67, -INF , !P2 ;  /* 0xff80000043367808 */ /* 0x000fe40005000000 */
[----:B------:R-:W-:Y:S01]  /*dea0*/  FSEL R55, R55, -INF , !P6 ;  /* 0xff80000037377808 */ /* 0x000fe20007000000 */
[----:B------:R-:W-:Y:S01]  /*deb0*/  LDSM.16.MT88.4 R64, [R156+0x9000] ;  /* 0x009000009c40783b */ /* 0x000fe20000004200 */
[----:B------:R-:W-:Y:S04]  /*dec0*/  FMNMX3.FTZ R0, R0, R121, R120, !PT ;  /* 0x0000007900007276 */ /* 0x000fe80007810078 */
[----:B------:R-:W-:Y:S05]  /*ded0*/  FMNMX3.FTZ R5, R0, R55, R54, !PT ;  /* 0x0000003700057276 */ /* 0x000fea0007810036 */
[----:B------:R-:W3:Y:S01]  /*dee0*/  SHFL.BFLY PT, R0, R5, 0x2, 0x1f ;  /* 0x0c401f0005007f89 */ /* 0x000ee200000e0000 */
[----:B-1----:R-:W-:Y:S07]  /*def0*/  FMNMX.FTZ R23, R4, R7, !PT ;  /* 0x0000000704177209 */ /* 0x002fee0007810000 */
[----:B------:R-:W1:Y:S01]  /*df00*/  SHFL.BFLY PT, R52, R23, 0x1, 0x1f ;  /* 0x0c201f0017347f89 */ /* 0x000e6200000e0000 */
[----:B---3--:R-:W-:Y:S07]  /*df10*/  FMNMX.FTZ R7, R5, R0, !PT ;  /* 0x0000000005077209 */ /* 0x008fee0007810000 */
[----:B------:R-:W3:Y:S01]  /*df20*/  SHFL.BFLY PT, R0, R7, 0x1, 0x1f ;  /* 0x0c201f0007007f89 */ /* 0x000ee200000e0000 */
[----:B-1----:R-:W-:Y:S04]  /*df30*/  FMNMX.FTZ R52, R23, R52, !PT ;  /* 0x0000003417347209 */ /* 0x002fe80007810000 */
[C---:B------:R-:W-:Y:S04]  /*df40*/  FSETP.NEU.FTZ.AND P0, PT, R52.reuse, -INF , PT ;  /* 0xff8000003400780b */ /* 0x040fe80003f1d000 */
[----:B------:R-:W-:Y:S05]  /*df50*/  FSEL R5, R52, RZ, P0 ;  /* 0x000000ff34057208 */ /* 0x000fea0000000000 */
[----:B------:R-:W-:Y:S01]  /*df60*/  FADD.FTZ R4, -R5, R116 ;  /* 0x0000007405047221 */ /* 0x000fe20000010100 */
[----:B---3--:R-:W-:Y:S03]  /*df70*/  FMNMX.FTZ R0, R7, R0, !PT ;  /* 0x0000000007007209 */ /* 0x008fe60007810000 */
[C---:B--2---:R-:W-:Y:S01]  /*df80*/  FMUL.FTZ R6, R53.reuse, R4 ;  /* 0x0000000435067220 */ /* 0x044fe20000410000 */
[C---:B------:R-:W-:Y:S01]  /*df90*/  FMUL.FTZ R134, R53.reuse, R52 ;  /* 0x0000003435867220 */ /* 0x040fe20000410000 */
[----:B------:R-:W-:Y:S04]  /*dfa0*/  FMUL.FTZ R116, R53, R0 ;  /* 0x0000000035747220 */ /* 0x000fe80000410000 */
[----:B------:R-:W1:Y:S01]  /*dfb0*/  MUFU.EX2 R6, R6 ;  /* 0x0000000600067308 */ /* 0x000e620000000800 */
[----:B------:R-:W-:Y:S02]  /*dfc0*/  FSEL R134, R134, RZ, P0 ;  /* 0x000000ff86867208 */ /* 0x000fe40000000000 */
[C---:B------:R-:W-:Y:S03]  /*dfd0*/  FSETP.NEU.FTZ.AND P0, PT, R0.reuse, -INF , PT ;  /* 0xff8000000000780b */ /* 0x040fe60003f1d000 */
[-CC-:B------:R-:W-:Y:S01]  /*dfe0*/  FFMA.FTZ R19, R25, R53.reuse, -R134.reuse ;  /* 0x0000003519137223 */ /* 0x180fe20000010886 */
[----:B------:R-:W-:Y:S01]  /*dff0*/  FSEL R10, R0, RZ, P0 ;  /* 0x000000ff000a7208 */ /* 0x000fe20000000000 */
[-CC-:B------:R-:W-:Y:S01]  /*e000*/  FFMA.FTZ R58, R21, R53.reuse, -R134.reuse ;  /* 0x00000035153a7223 */ /* 0x180fe20000010886 */
[----:B------:R-:W-:Y:S01]  /*e010*/  FSEL R116, R116, RZ, P0 ;  /* 0x000000ff74747208 */ /* 0x000fe20000000000 */
[-CC-:B------:R-:W-:Y:S01]  /*e020*/  FFMA.FTZ R209, R17, R53.reuse, -R134.reuse ;  /* 0x0000003511d17223 */ /* 0x180fe20000010886 */
[-C--:B------:R-:W-:Y:S01]  /*e030*/  FFMA.FTZ R136, R13, R53.reuse, -R134 ;  /* 0x000000350d887223 */ /* 0x080fe20000010886 */
[----:B------:R-:W-:Y:S01]  /*e040*/  FADD.FTZ R10, -R10, R117 ;  /* 0x000000750a0a7221 */ /* 0x000fe20000010100 */
[----:B------:R-:W2:Y:S01]  /*e050*/  MUFU.EX2 R19, R19 ;  /* 0x0000001300137308 */ /* 0x000ea20000000800 */
[-CC-:B------:R-:W-:Y:S01]  /*e060*/  FFMA.FTZ R211, R8, R53.reuse, -R116.reuse ;  /* 0x0000003508d37223 */ /* 0x180fe20000010874 */
[-C--:B------:R-:W-:Y:S01]  /*e070*/  FFMA.FTZ R7, R9, R53.reuse, -R116 ;  /* 0x0000003509077223 */ /* 0x080fe20000010874 */
[----:B------:R-:W-:Y:S01]  /*e080*/  FFMA.FTZ R138, R205, R53, -R134 ;  /* 0x00000035cd8a7223 */ /* 0x000fe20000010886 */
[C---:B-1----:R-:W-:Y:S01]  /*e090*/  FMUL.FTZ R48, R6.reuse, R68 ;  /* 0x0000004406307220 */ /* 0x042fe20000410000 */
[C---:B------:R-:W-:Y:S01]  /*e0a0*/  FMUL.FTZ R49, R6.reuse, R69 ;  /* 0x0000004506317220 */ /* 0x040fe20000410000 */
[-CC-:B------:R-:W-:Y:S01]  /*e0b0*/  FFMA.FTZ R69, R11, R53.reuse, -R116.reuse ;  /* 0x000000350b457223 */ /* 0x180fe20000010874 */
[----:B------:R-:W-:Y:S01]  /*e0c0*/  FFMA.FTZ R68, R15, R53, -R116 ;  /* 0x000000350f447223 */ /* 0x000fe20000010874 */
[----:B------:R-:W-:Y:S02]  /*e0d0*/  FMUL.FTZ R11, R53, R10 ;  /* 0x0000000a350b7220 */ /* 0x000fe40000410000 */
        /* <DEDUP_REMOVED lines=26> */
[----:B--2---:R-:W-:Y:S01]  /*e280*/  FFMA.FTZ R197, R6, R197, R19 ;  /* 0x000000c506c57223 */ /* 0x004fe20000010013 */
[-CC-:B------:R-:W-:Y:S01]  /*e290*/  FFMA.FTZ R72, R51, R53.reuse, -R134.reuse ;  /* 0x0000003533487223 */ /* 0x180fe20000010886 */
[-C--:B------:R-:W-:Y:S01]  /*e2a0*/  FFMA.FTZ R73, R247, R53.reuse, -R134 ;  /* 0x00000035f7497223 */ /* 0x080fe20000010886 */
[-C--:B------:R-:W-:Y:S01]  /*e2b0*/  FFMA.FTZ R76, R239, R53.reuse, -R116 ;  /* 0x00000035ef4c7223 */ /* 0x080fe20000010874 */
[-CC-:B------:R-:W-:Y:S01]  /*e2c0*/  FFMA.FTZ R77, R237, R53.reuse, -R134.reuse ;  /* 0x00000035ed4d7223 */ /* 0x180fe20000010886 */
[-CC-:B------:R-:W-:Y:S03]  /*e2d0*/  FFMA.FTZ R81, R233, R53.reuse, -R134.reuse ;  /* 0x00000035e9517223 */ /* 0x180fe60000010886 */
[----:B------:R-:W2:Y:S01]  /*e2e0*/  MUFU.EX2 R68, R68 ;  /* 0x0000004400447308 */ /* 0x000ea20000000800 */
[-C--:B------:R-:W-:Y:S01]  /*e2f0*/  FFMA.FTZ R84, R231, R53.reuse, -R134 ;  /* 0x00000035e7547223 */ /* 0x080fe20000010886 */
[-CC-:B------:R-:W-:Y:S01]  /*e300*/  FFMA.FTZ R80, R229, R53.reuse, -R116.reuse ;  /* 0x00000035e5507223 */ /* 0x180fe20000010874 */
[-C--:B------:R-:W-:Y:S01]  /*e310*/  FFMA.FTZ R85, R223, R53.reuse, -R116 ;  /* 0x00000035df557223 */ /* 0x080fe20000010874 */
[-CC-:B------:R-:W-:Y:S01]  /*e320*/  FFMA.FTZ R92, R126, R53.reuse, -R134.reuse ;  /* 0x000000357e5c7223 */ /* 0x180fe20000010886 */
[-CC-:B------:R-:W-:Y:S01]  /*e330*/  FFMA.FTZ R97, R221, R53.reuse, -R134.reuse ;  /* 0x00000035dd617223 */ /* 0x180fe20000010886 */
[-CC-:B------:R-:W-:Y:S01]  /*e340*/  FFMA.FTZ R96, R219, R53.reuse, -R134.reuse ;  /* 0x00000035db607223 */ /* 0x180fe20000010886 */
[--C-:B------:R-:W-:Y:S03]  /*e350*/  FFMA.FTZ R88, R215, R53, -R134.reuse ;  /* 0x00000035d7587223 */ /* 0x100fe60000010886 */
[----:B------:R-:W3:Y:S01]  /*e360*/  MUFU.EX2 R58, R58 ;  /* 0x0000003a003a7308 */ /* 0x000ee20000000800 */
        /* <DEDUP_REMOVED lines=8> */
[----:B--2---:R-:W-:Y:S01]  /*e3f0*/  F2FP.F16.F32.PACK_AB R63, R68, R69 ;  /* 0x00000045443f723e */ /* 0x004fe200000000ff */
[C---:B------:R-:W-:Y:S01]  /*e400*/  FMUL.FTZ R22, R56.reuse, R98 ;  /* 0x0000006238167220 */ /* 0x040fe20000410000 */
[C---:B------:R-:W-:Y:S01]  /*e410*/  FMUL.FTZ R23, R56.reuse, R99 ;  /* 0x0000006338177220 */ /* 0x040fe20000410000 */
[C---:B------:R-:W-:Y:S01]  /*e420*/  FMUL.FTZ R26, R56.reuse, R94 ;  /* 0x0000005e381a7220 */ /* 0x040fe20000410000 */
[C---:B------:R-:W-:Y:S01]  /*e430*/  FMUL.FTZ R27, R56.reuse, R95 ;  /* 0x0000005f381b7220 */ /* 0x040fe20000410000 */
[C---:B------:R-:W-:Y:S01]  /*e440*/  FMUL.FTZ R30, R56.reuse, R90 ;  /* 0x0000005a381e7220 */ /* 0x040fe20000410000 */
[----:B------:R-:W-:Y:S03]  /*e450*/  FMUL.FTZ R31, R56, R91 ;  /* 0x0000005b381f7220 */ /* 0x000fe60000410000 */
[----:B------:R-:W2:Y:S01]  /*e460*/  MUFU.EX2 R211, R211 ;  /* 0x000000d300d37308 */ /* 0x000ea20000000800 */
[----:B---3--:R-:W-:Y:S01]  /*e470*/  F2FP.F16.F32.PACK_AB R60, R58, R19 ;  /* 0x000000133a3c723e */ /* 0x008fe200000000ff */
[C---:B------:R-:W-:Y:S01]  /*e480*/  FMUL.FTZ R19, R56.reuse, R103 ;  /* 0x0000006738137220 */ /* 0x040fe20000410000 */
[C---:B------:R-:W-:Y:S01]  /*e490*/  FMUL.FTZ R34, R56.reuse, R86 ;  /* 0x0000005638227220 */ /* 0x040fe20000410000 */
[C---:B------:R-:W-:Y:S01]  /*e4a0*/  FMUL.FTZ R35, R56.reuse, R87 ;  /* 0x0000005738237220 */ /* 0x040fe20000410000 */
[C---:B------:R-:W-:Y:S01]  /*e4b0*/  FMUL.FTZ R38, R56.reuse, R82 ;  /* 0x0000005238267220 */ /* 0x040fe20000410000 */
[C---:B------:R-:W-:Y:S01]  /*e4c0*/  FMUL.FTZ R39, R56.reuse, R83 ;  /* 0x0000005338277220 */ /* 0x040fe20000410000 */
[C---:B------:R-:W-:Y:S01]  /*e4d0*/  FMUL.FTZ R42, R56.reuse, R78 ;  /* 0x0000004e382a7220 */ /* 0x040fe20000410000 */
[----:B------:R-:W-:Y:S01]  /*e4e0*/  FMUL.FTZ R43, R56, R79 ;  /* 0x0000004f382b7220 */ /* 0x000fe20000410000 */
[----:B-1----:R-:W-:Y:S01]  /*e4f0*/  F2FP.F16.F32.PACK_AB R62, R136, R209 ;  /* 0x000000d1883e723e */ /* 0x002fe200000000ff */
[C---:B------:R-:W-:Y:S01]  /*e500*/  FMUL.FTZ R46, R56.reuse, R74 ;  /* 0x0000004a382e7220 */ /* 0x040fe20000410000 */
[C---:B------:R-:W-:Y:S01]  /*e510*/  FMUL.FTZ R47, R56.reuse, R75 ;  /* 0x0000004b382f7220 */ /* 0x040fe20000410000 */
[C---:B------:R-:W-:Y:S01]  /*e520*/  FMUL.FTZ R50, R56.reuse, R70 ;  /* 0x0000004638327220 */ /* 0x040fe20000410000 */
[C---:B------:R-:W-:Y:S01]  /*e530*/  FMUL.FTZ R51, R56.reuse, R71 ;  /* 0x0000004738337220 */ /* 0x040fe20000410000 */
[-CC-:B------:R-:W-:Y:S01]  /*e540*/  FFMA.FTZ R79, R251, R53.reuse, -R134.reuse ;  /* 0x00000035fb4f7223 */ /* 0x180fe20000010886 */
[-C--:B------:R-:W-:Y:S01]  /*e550*/  FFMA.FTZ R74, R249, R53.reuse, -R134 ;  /* 0x00000035f94a7223 */ /* 0x080fe20000010886 */
[----:B------:R-:W-:Y:S01]  /*e560*/  FFMA.FTZ R71, R245, R53, -R116 ;  /* 0x00000035f5477223 */ /* 0x000fe20000010874 */
[----:B--2---:R-:W-:Y:S01]  /*e570*/  F2FP.F16.F32.PACK_AB R61, R117, R211 ;  /* 0x000000d3753d723e */ /* 0x004fe200000000ff */
[----:B------:R-:W-:Y:S01]  /*e580*/  LDSM.16.MT88.4 R108, [R156+0xac00] ;  /* 0x00ac00009c6c783b */ /* 0x000fe20000004200 */
[----:B------:R-:W-:Y:S01]  /*e590*/  MUFU.EX2 R72, R72 ;  /* 0x0000004800487308 */ /* 0x000fe20000000800 */
[-C--:B------:R-:W-:Y:S01]  /*e5a0*/  FFMA.FTZ R94, R131, R53.reuse, -R134 ;  /* 0x00000035835e7223 */ /* 0x080fe20000010886 */
[-CC-:B------:R-:W-:Y:S01]  /*e5b0*/  FFMA.FTZ R78, R243, R53.reuse, -R116.reuse ;  /* 0x00000035f34e7223 */ /* 0x180fe20000010874 */
[-C--:B------:R-:W-:Y:S01]  /*e5c0*/  FFMA.FTZ R75, R241, R53.reuse, -R116 ;  /* 0x00000035f14b7223 */ /* 0x080fe20000010874 */
[-C--:B------:R-:W-:Y:S01]  /*e5d0*/  FFMA.FTZ R82, R235, R53.reuse, -R134 ;  /* 0x00000035eb527223 */ /* 0x080fe20000010886 */
[C---:B------:R-:W-:Y:S05]  /*e5e0*/  HMMA.16816.F32 R4, R60.reuse, R64, R4 ;  /* 0x000000403c04723c */ /* 0x040fea0000001804 */
[----:B------:R-:W-:Y:S01]  /*e5f0*/  MUFU.EX2 R71, R71 ;  /* 0x0000004700477308 */ /* 0x000fe20000000800 */
[-CC-:B------:R-:W-:Y:S01]  /*e600*/  FFMA.FTZ R83, R227, R53.reuse, -R116.reuse ;  /* 0x00000035e3537223 */ /* 0x180fe20000010874 */
[-C--:B------:R-:W-:Y:S01]  /*e610*/  FFMA.FTZ R86, R225, R53.reuse, -R116 ;  /* 0x00000035e1567223 */ /* 0x080fe20000010874 */
[-C--:B------:R-:W-:Y:S01]  /*e620*/  FFMA.FTZ R91, R217, R53.reuse, -R134 ;  /* 0x00000035d95b7223 */ /* 0x080fe20000010886 */
[C---:B------:R-:W-:Y:S01]  /*e630*/  HMMA.16816.F32 R8, R60.reuse, R66, R8 ;  /* 0x000000423c08723c */ /* 0x040fe20000001808 */
[----:B------:R-:W1:Y:S05]  /*e640*/  LDSM.16.MT88.4 R64, [R118+0x9000] ;  /* 0x009000007640783b */ /* 0x000e6a0000004200 */
[----:B------:R-:W-:Y:S01]  /*e650*/  MUFU.EX2 R75, R75 ;  /* 0x0000004b004b7308 */ /* 0x000fe20000000800 */
[-CC-:B------:R-:W-:Y:S01]  /*e660*/  FFMA.FTZ R87, R213, R53.reuse, -R116.reuse ;  /* 0x00000035d5577223 */ /* 0x180fe20000010874 */
[-CC-:B------:R-:W-:Y:S01]  /*e670*/  FFMA.FTZ R98, R207, R53.reuse, -R116.reuse ;  /* 0x00000035cf627223 */ /* 0x180fe20000010874 */
[-CC-:B------:R-:W-:Y:S01]  /*e680*/  FFMA.FTZ R90, R59, R53.reuse, -R116.reuse ;  /* 0x000000353b5a7223 */ /* 0x180fe20000010874 */
[----:B------:R-:W-:Y:S01]  /*e690*/  FFMA.FTZ R89, R57, R53, -R116 ;  /* 0x0000003539597223 */ /* 0x000fe20000010874 */
[----:B------:R-:W-:Y:S01]  /*e6a0*/  FFMA.FTZ R211, R56, R195, R211 ;  /* 0x000000c338d37223 */ /* 0x000fe200000100d3 */
[-CC-:B------:R-:W-:Y:S01]  /*e6b0*/  FFMA.FTZ R195, R203, R53.reuse, -R134.reuse ;  /* 0x00000035cbc37223 */ /* 0x180fe20000010886 */
[-C--:B------:R-:W-:Y:S03]  /*e6c0*/  FFMA.FTZ R140, R199, R53.reuse, -R134 ;  /* 0x00000035c78c7223 */ /* 0x080fe60000010886 */
[----:B------:R-:W-:Y:S01]  /*e6d0*/  MUFU.EX2 R76, R76 ;  /* 0x0000004c004c7308 */ /* 0x000fe20000000800 */
[-CC-:B------:R-:W-:Y:S01]  /*e6e0*/  FFMA.FTZ R142, R167, R53.reuse, -R116.reuse ;  /* 0x00000035a78e7223 */ /* 0x180fe20000010874 */
[-CC-:B------:R-:W-:Y:S01]  /*e6f0*/  FFMA.FTZ R155, R155, R53.reuse, -R116.reuse ;  /* 0x000000359b9b7223 */ /* 0x180fe20000010874 */
[-C--:B------:R-:W-:Y:S01]  /*e700*/  FFMA.FTZ R151, R151, R53.reuse, -R116 ;  /* 0x0000003597977223 */ /* 0x080fe20000010874 */
[-CC-:B------:R-:W-:Y:S01]  /*e710*/  FFMA.FTZ R144, R149, R53.reuse, -R134.reuse ;  /* 0x0000003595907223 */ /* 0x180fe20000010886 */
[-CC-:B------:R-:W-:Y:S01]  /*e720*/  FFMA.FTZ R147, R147, R53.reuse, -R134.reuse ;  /* 0x0000003593937223 */ /* 0x180fe20000010886 */
        /* <DEDUP_REMOVED lines=8> */
[-C--:B------:R-:W-:Y:S01]  /*e7b0*/  FFMA.FTZ R133, R130, R53.reuse, -R134 ;  /* 0x0000003582857223 */ /* 0x080fe20000010886 */
[-CC-:B------:R-:W-:Y:S03]  /*e7c0*/  FFMA.FTZ R126, R129, R53.reuse, -R116.reuse ;  /* 0x00000035817e7223 */ /* 0x180fe60000010874 */
[----:B------:R-:W-:Y:S01]  /*e7d0*/  MUFU.EX2 R81, R81 ;  /* 0x0000005100517308 */ /* 0x000fe20000000800 */
[-CC-:B------:R-:W-:Y:S01]  /*e7e0*/  FFMA.FTZ R127, R127, R53.reuse, -R116.reuse ;  /* 0x000000357f7f7223 */ /* 0x180fe20000010874 */
[-C--:B------:R-:W-:Y:S01]  /*e7f0*/  FFMA.FTZ R125, R125, R53.reuse, -R116 ;  /* 0x000000357d7d7223 */ /* 0x080fe20000010874 */
[-CC-:B------:R-:W-:Y:S01]  /*e800*/  FFMA.FTZ R132, R132, R53.reuse, -R134.reuse ;  /* 0x0000003584847223 */ /* 0x180fe20000010886 */
[-C--:B------:R-:W-:Y:S01]  /*e810*/  FFMA.FTZ R99, R124, R53.reuse, -R134 ;  /* 0x000000357c637223 */ /* 0x080fe20000010886 */
[-CC-:B------:R-:W-:Y:S01]  /*e820*/  FFMA.FTZ R121, R121, R53.reuse, -R116.reuse ;  /* 0x0000003579797223 */ /* 0x180fe20000010874 */
[-CC-:B------:R-:W-:Y:S01]  /*e830*/  FFMA.FTZ R120, R120, R53.reuse, -R116.reuse ;  /* 0x0000003578787223 */ /* 0x180fe20000010874 */
[-C--:B------:R-:W-:Y:S03]  /*e840*/  FFMA.FTZ R104, R55, R53.reuse, -R116 ;  /* 0x0000003537687223 */ /* 0x080fe60000010874 */
[----:B------:R-:W-:Y:S01]  /*e850*/  MUFU.EX2 R83, R83 ;  /* 0x0000005300537308 */ /* 0x000fe20000000800 */
[----:B------:R-:W-:Y:S01]  /*e860*/  FADD.FTZ R58, R58, R197 ;  /* 0x000000c53a3a7221 */ /* 0x000fe20000010000 */
[----:B------:R-:W-:Y:S03]  /*e870*/  ISETP.GT.AND P0, PT, R187, R164, PT ;  /* 0x000000a4bb00720c */ /* 0x000fe60003f04270 */
[----:B------:R-:W-:Y:S01]  /*e880*/  FADD.FTZ R209, R209, R58 ;  /* 0x0000003ad1d17221 */ /* 0x000fe20000010000 */
[C---:B-1----:R-:W-:Y:S04]  /*e890*/  HMMA.16816.F32 R12, R60.reuse, R64, R12 ;  /* 0x000000403c0c723c */ /* 0x042fe8000000180c */
[----:B------:R-:W-:Y:S01]  /*e8a0*/  MUFU.EX2 R86, R86 ;  /* 0x0000005600567308 */ /* 0x000fe20000000800 */
[----:B------:R-:W-:Y:S01]  /*e8b0*/  FADD.FTZ R70, R136, R209 ;  /* 0x000000d188467221 */ /* 0x000fe20000010000 */
[----:B------:R-:W-:Y:S02]  /*e8c0*/  FFMA.FTZ R136, R153, R53, -R116 ;  /* 0x0000003599887223 */ /* 0x000fe40000010874 */
[C---:B------:R-:W-:Y:S01]  /*e8d0*/  HMMA.16816.F32 R16, R60.reuse, R66, R16 ;  /* 0x000000423c10723c */ /* 0x040fe20000001810 */
[----:B------:R-:W1:Y:S05]  /*e8e0*/  LDSM.16.MT88.4 R64, [R156+0xb000] ;  /* 0x00b000009c40783b */ /* 0x000e6a0000004200 */
        /* <DEDUP_REMOVED lines=18> */
[----:B------:R-:W3:Y:S01]  /*ea10*/  MUFU.EX2 R96, R96 ;  /* 0x0000006000607308 */ /* 0x000ee20000000800 */
[----:B-1----:R-:W-:Y:S09]  /*ea20*/  F2FP.F16.F32.PACK_AB R57, R98, R87 ;  /* 0x000000576239723e */ /* 0x002ff200000000ff */
[----:B------:R-:W-:Y:S01]  /*ea30*/  MUFU.EX2 R91, R91 ;  /* 0x0000005b005b7308 */ /* 0x000fe20000000800 */
[----:B---3--:R-:W-:Y:S09]  /*ea40*/  F2FP.F16.F32.PACK_AB R56, R96, R97 ;  /* 0x000000616038723e */ /* 0x008ff200000000ff */
[----:B------:R-:W1:Y:S10]  /*ea50*/  MUFU.EX2 R88, R88 ;  /* 0x0000005800587308 */ /* 0x000e740000000800 */
[----:B------:R-:W-:Y:S10]  /*ea60*/  MUFU.EX2 R90, R90 ;  /* 0x0000005a005a7308 */ /* 0x000ff40000000800 */
[----:B------:R-:W3:Y:S01]  /*ea70*/  MUFU.EX2 R89, R89 ;  /* 0x0000005900597308 */ /* 0x000ee20000000800 */
[----:B-1----:R-:W-:Y:S01]  /*ea80*/  F2FP.F16.F32.PACK_AB R58, R88, R91 ;  /* 0x0000005b583a723e */ /* 0x002fe200000000ff */
[C---:B--2---:R-:W-:Y:S08]  /*ea90*/  HMMA.16816.F32 R36, R60.reuse, R64, R36 ;  /* 0x000000403c24723c */ /* 0x044ff00000001824 */
[----:B------:R-:W-:Y:S01]  /*eaa0*/  MUFU.EX2 R138, R138 ;  /* 0x0000008a008a7308 */ /* 0x000fe20000000800 */
[C---:B------:R-:W-:Y:S01]  /*eab0*/  HMMA.16816.F32 R40, R60.reuse, R66, R40 ;  /* 0x000000423c28723c */ /* 0x040fe20000001828 */
[----:B------:R-:W1:Y:S08]  /*eac0*/  LDSM.16.MT88.4 R64, [R118+0xd000] ;  /* 0x00d000007640783b */ /* 0x000e700000004200 */
[----:B------:R-:W2:Y:S01]  /*ead0*/  MUFU.EX2 R195, R195 ;  /* 0x000000c300c37308 */ /* 0x000ea20000000800 */
[----:B---3--:R-:W-:Y:S09]  /*eae0*/  F2FP.F16.F32.PACK_AB R59, R89, R90 ;  /* 0x0000005a593b723e */ /* 0x008ff200000000ff */
        /* <DEDUP_REMOVED lines=9> */
[----:B------:R-:W-:Y:S02]  /*eb80*/  F2FP.F16.F32.PACK_AB R62, R72, R73 ;  /* 0x00000049483e723e */ /* 0x000fe400000000ff */
[----:B------:R-:W-:Y:S02]  /*eb90*/  F2FP.F16.F32.PACK_AB R61, R78, R71 ;  /* 0x000000474e3d723e */ /* 0x000fe400000000ff */
[----:B------:R-:W-:Y:S02]  /*eba0*/  F2FP.F16.F32.PACK_AB R63, R76, R75 ;  /* 0x0000004b4c3f723e */ /* 0x000fe400000000ff */
[C---:B------:R-:W-:Y:S01]  /*ebb0*/  F2FP.F16.F32.PACK_AB R60, R74.reuse, R79 ;  /* 0x0000004f4a3c723e */ /* 0x040fe200000000ff */
[----:B------:R-:W-:Y:S02]  /*ebc0*/  FADD.FTZ R79, R79, R70 ;  /* 0x000000464f4f7221 */ /* 0x000fe40000010000 */
[----:B------:R-:W-:Y:S02]  /*ebd0*/  MUFU.EX2 R147, R147 ;  /* 0x0000009300937308 */ /* 0x000fe40000000800 */
[----:B------:R-:W-:Y:S04]  /*ebe0*/  FADD.FTZ R74, R74, R79 ;  /* 0x0000004f4a4a7221 */ /* 0x000fe80000010000 */
[----:B------:R-:W-:Y:S04]  /*ebf0*/  FADD.FTZ R73, R73, R74 ;  /* 0x0000004a49497221 */ /* 0x000fe80000010000 */
        /* <DEDUP_REMOVED lines=50> */
[----:B------:R-:W-:Y:S01]  /*ef20*/  FADD.FTZ R64, R117, R211 ;  /* 0x000000d375407221 */ /* 0x000fe20000010000 */
[-C--:B------:R-:W-:Y:S03]  /*ef30*/  FFMA.FTZ R117, R201, R53.reuse, -R134 ;  /* 0x00000035c9757223 */ /* 0x080fe60000010886 */
[----:B------:R-:W-:Y:S01]  /*ef40*/  FADD.FTZ R69, R69, R64 ;  /* 0x0000004045457221 */ /* 0x000fe20000010000 */
[----:B------:R-:W-:Y:S01]  /*ef50*/  HMMA.16816.F32 R48, R60, R66, R48 ;  /* 0x000000423c30723c */ /* 0x000fe20000001830 */
[----:B------:R-:W1:Y:S01]  /*ef60*/  LDSM.16.MT88.4 R60, [R156+0x9c00] ;  /* 0x009c00009c3c783b */ /* 0x000e620000004200 */
[----:B------:R-:W3:Y:S01]  /*ef70*/  MUFU.EX2 R117, R117 ;  /* 0x0000007500757308 */ /* 0x000ee20000000800 */
[----:B------:R-:W-:Y:S04]  /*ef80*/  FADD.FTZ R68, R68, R69 ;  /* 0x0000004544447221 */ /* 0x000fe80000010000 */
[----:B------:R-:W-:Y:S02]  /*ef90*/  FADD.FTZ R93, R71, R68 ;  /* 0x00000044475d7221 */ /* 0x000fe40000010000 */
[----:B------:R-:W-:Y:S02]  /*efa0*/  LDSM.16.MT88.4 R64, [R118+0xdc00] ;  /* 0x00dc00007640783b */ /* 0x000fe40000004200 */
[----:B------:R-:W-:Y:S01]  /*efb0*/  FADD.FTZ R78, R78, R93 ;  /* 0x0000005d4e4e7221 */ /* 0x000fe20000010000 */
[-C--:B------:R-:W-:Y:S01]  /*efc0*/  FFMA.FTZ R93, R128, R53.reuse, -R134 ;  /* 0x00000035805d7223 */ /* 0x080fe20000010886 */
[-C--:B------:R-:W-:Y:S01]  /*efd0*/  FFMA.FTZ R128, R123, R53.reuse, -R116 ;  /* 0x000000357b807223 */ /* 0x080fe20000010874 */
[-C--:B------:R-:W-:Y:S01]  /*efe0*/  FFMA.FTZ R134, R122, R53.reuse, -R134 ;  /* 0x000000357a867223 */ /* 0x080fe20000010886 */
[----:B------:R-:W-:Y:S01]  /*eff0*/  FADD.FTZ R79, R75, R78 ;  /* 0x0000004e4b4f7221 */ /* 0x000fe20000010000 */
[----:B------:R-:W-:Y:S01]  /*f000*/  FADD.FTZ R78, R72, R73 ;  /* 0x00000049484e7221 */ /* 0x000fe20000010000 */
[----:B------:R-:W-:Y:S01]  /*f010*/  LDSM.16.MT88.4 R68, [R118+0xa000] ;  /* 0x00a000007644783b */ /* 0x000fe20000004200 */
[----:B------:R4:W5:Y:S01]  /*f020*/  MUFU.EX2 R122, R95 ;  /* 0x0000005f007a7308 */ /* 0x0009620000000800 */
[----:B------:R-:W-:Y:S01]  /*f030*/  FFMA.FTZ R116, R54, R53, -R116 ;  /* 0x0000003536747223 */ /* 0x000fe20000010874 */
[----:B------:R-:W-:Y:S04]  /*f040*/  FADD.FTZ R101, R77, R78 ;  /* 0x0000004e4d657221 */ /* 0x000fe80000010000 */
[----:B------:R-:W-:Y:S01]  /*f050*/  FADD.FTZ R82, R82, R101 ;  /* 0x0000006552527221 */ /* 0x000fe20000010000 */
[----:B------:R-:W-:Y:S03]  /*f060*/  LDSM.16.MT88.4 R72, [R118+0xc400] ;  /* 0x00c400007648783b */ /* 0x000fe60000004200 */
[----:B------:R-:W-:Y:S01]  /*f070*/  MUFU.EX2 R53, R93 ;  /* 0x0000005d00357308 */ /* 0x000fe20000000800 */
[----:B------:R-:W-:Y:S04]  /*f080*/  FADD.FTZ R107, R81, R82 ;  /* 0x00000052516b7221 */ /* 0x000fe80000010000 */
[----:B------:R-:W-:Y:S01]  /*f090*/  FADD.FTZ R84, R84, R107 ;  /* 0x0000006b54547221 */ /* 0x000fe20000010000 */
[----:B------:R-:W-:Y:S04]  /*f0a0*/  LDSM.16.MT88.4 R100, [R118+0xac00] ;  /* 0x00ac00007664783b */ /* 0x000fe80000004200 */
[----:B------:R2:W-:Y:S01]  /*f0b0*/  MUFU.EX2 R54, R92 ;  /* 0x0000005c00367308 */ /* 0x0005e20000000800 */
[----:B----4-:R-:W-:Y:S01]  /*f0c0*/  FADD.FTZ R95, R76, R79 ;  /* 0x0000004f4c5f7221 */ /* 0x010fe20000010000 */
[----:B------:R-:W-:Y:S03]  /*f0d0*/  FADD.FTZ R97, R97, R84 ;  /* 0x0000005461617221 */ /* 0x000fe60000010000 */
[----:B------:R-:W-:Y:S01]  /*f0e0*/  FADD.FTZ R80, R80, R95 ;  /* 0x0000005f50507221 */ /* 0x000fe20000010000 */
[----:B------:R-:W-:Y:S01]  /*f0f0*/  FADD.FTZ R96, R96, R97 ;  /* 0x0000006160607221 */ /* 0x000fe20000010000 */
[C---:B-1----:R-:W-:Y:S01]  /*f100*/  HMMA.16816.F32 R4, R56.reuse, R60, R4 ;  /* 0x0000003c3804723c */ /* 0x042fe20000001804 */
[----:B------:R-:W-:Y:S02]  /*f110*/  LDSM.16.MT88.4 R76, [R118+0xc800] ;  /* 0x00c80000764c783b */ /* 0x000fe40000004200 */
[----:B------:R-:W1:Y:S02]  /*f120*/  MUFU.EX2 R128, R128 ;  /* 0x0000008000807308 */ /* 0x000e640000000800 */
[----:B------:R-:W-:Y:S01]  /*f130*/  FADD.FTZ R105, R83, R80 ;  /* 0x0000005053697221 */ /* 0x000fe20000010000 */
[----:B------:R-:W-:Y:S02]  /*f140*/  FADD.FTZ R91, R91, R96 ;  /* 0x000000605b5b7221 */ /* 0x000fe40000010000 */
[C---:B------:R-:W-:Y:S01]  /*f150*/  HMMA.16816.F32 R8, R56.reuse, R62, R8 ;  /* 0x0000003e3808723c */ /* 0x040fe20000001808 */
[----:B------:R-:W4:Y:S04]  /*f160*/  LDSM.16.MT88.4 R60, [R118+0x9c00] ;  /* 0x009c0000763c783b */ /* 0x000f280000004200 */
[----:B------:R-:W-:Y:S01]  /*f170*/  MUFU.EX2 R134, R134 ;  /* 0x0000008600867308 */ /* 0x000fe20000000800 */
[----:B------:R-:W-:Y:S03]  /*f180*/  FADD.FTZ R91, R88, R91 ;  /* 0x0000005b585b7221 */ /* 0x000fe60000010000 */
[----:B------:R-:W-:Y:S08]  /*f190*/  LDSM.16.MT88.4 R80, [R118+0xe800] ;  /* 0x00e800007650783b */ /* 0x000ff00000004200 */
[----:B--2---:R-:W-:Y:S01]  /*f1a0*/  LDSM.16.MT88.4 R92, [R156+0xcc00] ;  /* 0x00cc00009c5c783b */ /* 0x004fe20000004200 */
[C---:B----4-:R-:W-:Y:S08]  /*f1b0*/  HMMA.16816.F32 R12, R56.reuse, R60, R12 ;  /* 0x0000003c380c723c */ /* 0x050ff0000000180c */
        /* <DEDUP_REMOVED lines=13> */
[----:B------:R-:W4:Y:S02]  /*f290*/  LDSM.16.MT88.4 R64, [R156+0xc000] ;  /* 0x00c000009c40783b */ /* 0x000f240000004200 */
[----:B------:R-:W-:Y:S02]  /*f2a0*/  F2FP.F16.F32.PACK_AB R56, R195, R138 ;  /* 0x0000008ac338723e */ /* 0x000fe400000000ff */
[----:B---3--:R-:W-:Y:S02]  /*f2b0*/  F2FP.F16.F32.PACK_AB R58, R140, R117 ;  /* 0x000000758c3a723e */ /* 0x008fe400000000ff */
        /* <DEDUP_REMOVED lines=42> */
[----:B-----5:R-:W-:Y:S02]  /*f560*/  F2FP.F16.F32.PACK_AB R56, R131, R122 ;  /* 0x0000007a8338723e */ /* 0x020fe400000000ff */
[----:B------:R-:W-:Y:S02]  /*f570*/  F2FP.F16.F32.PACK_AB R58, R133, R124 ;  /* 0x0000007c853a723e */ /* 0x000fe400000000ff */
[----:B------:R-:W-:Y:S02]  /*f580*/  F2FP.F16.F32.PACK_AB R57, R127, R126 ;  /* 0x0000007e7f39723e */ /* 0x000fe400000000ff */
[----:B-1----:R-:W-:Y:S07]  /*f590*/  F2FP.F16.F32.PACK_AB R59, R128, R125 ;  /* 0x0000007d803b723e */ /* 0x002fee00000000ff */
[C---:B----4-:R-:W-:Y:S03]  /*f5a0*/  HMMA.16816.F32 R4, R56.reuse, R64, R4 ;  /* 0x000000403804723c */ /* 0x050fe60000001804 */
[----:B------:R-:W-:Y:S04]  /*f5b0*/  FADD.FTZ R64, R86, R105 ;  /* 0x0000006956407221 */ /* 0x000fe80000010000 */
[----:B------:R-:W-:Y:S01]  /*f5c0*/  FADD.FTZ R64, R85, R64 ;  /* 0x0000004055407221 */ /* 0x000fe20000010000 */
[C---:B------:R-:W-:Y:S03]  /*f5d0*/  HMMA.16816.F32 R8, R56.reuse, R66, R8 ;  /* 0x000000423808723c */ /* 0x040fe60000001808 */
[----:B------:R-:W-:Y:S02]  /*f5e0*/  FADD.FTZ R65, R87, R64 ;  /* 0x0000004057417221 */ /* 0x000fe40000010000 */
[----:B------:R-:W1:Y:S02]  /*f5f0*/  LDSM.16.MT88.4 R84, [R118+0xcc00] ;  /* 0x00cc00007654783b */ /* 0x000e640000004200 */
[----:B------:R-:W-:Y:S01]  /*f600*/  FADD.FTZ R65, R98, R65 ;  /* 0x0000004162417221 */ /* 0x000fe20000010000 */
[C---:B--2---:R-:W-:Y:S01]  /*f610*/  HMMA.16816.F32 R12, R56.reuse, R60, R12 ;  /* 0x0000003c380c723c */ /* 0x044fe2000000180c */
[----:B------:R-:W-:Y:S02]  /*f620*/  MUFU.EX2 R61, R121 ;  /* 0x00000079003d7308 */ /* 0x000fe40000000800 */
[----:B------:R-:W-:Y:S04]  /*f630*/  FADD.FTZ R90, R90, R65 ;  /* 0x000000415a5a7221 */ /* 0x000fe80000010000 */
[----:B------:R-:W-:Y:S01]  /*f640*/  FADD.FTZ R89, R89, R90 ;  /* 0x0000005a59597221 */ /* 0x000fe20000010000 */
[C---:B------:R-:W-:Y:S03]  /*f650*/  HMMA.16816.F32 R16, R56.reuse, R62, R16 ;  /* 0x0000003e3810723c */ /* 0x040fe60000001810 */
[----:B------:R-:W2:Y:S01]  /*f660*/  MUFU.EX2 R60, R120 ;  /* 0x00000078003c7308 */ /* 0x000ea20000000800 */
[----:B------:R-:W-:Y:S04]  /*f670*/  FADD.FTZ R142, R142, R89 ;  /* 0x000000598e8e7221 */ /* 0x000fe80000010000 */
[----:B------:R-:W-:Y:S01]  /*f680*/  FADD.FTZ R155, R155, R142 ;  /* 0x0000008e9b9b7221 */ /* 0x000fe20000010000 */
[C---:B------:R-:W-:Y:S04]  /*f690*/  HMMA.16816.F32 R20, R56.reuse, R72, R20 ;  /* 0x000000483814723c */ /* 0x040fe80000001814 */
[----:B------:R-:W-:Y:S04]  /*f6a0*/  MUFU.EX2 R62, R104 ;  /* 0x00000068003e7308 */ /* 0x000fe80000000800 */
[C---:B------:R-:W-:Y:S06]  /*f6b0*/  HMMA.16816.F32 R24, R56.reuse, R74, R24 ;  /* 0x0000004a3818723c */ /* 0x040fec0000001818 */
[----:B------:R4:W5:Y:S02]  /*f6c0*/  MUFU.EX2 R63, R116 ;  /* 0x00000074003f7308 */ /* 0x0009640000000800 */
[C---:B------:R-:W-:Y:S08]  /*f6d0*/  HMMA.16816.F32 R28, R56.reuse, R76, R28 ;  /* 0x0000004c381c723c */ /* 0x040ff0000000181c */
[C---:B------:R-:W-:Y:S01]  /*f6e0*/  HMMA.16816.F32 R32, R56.reuse, R78, R32 ;  /* 0x0000004e3820723c */ /* 0x040fe20000001820 */
[----:B------:R-:W1:Y:S02]  /*f6f0*/  LDSM.16.MT88.4 R76, [R156+0xec00] ;  /* 0x00ec00009c4c783b */ /* 0x000e640000004200 */
[----:B----4-:R-:W-:Y:S05]  /*f700*/  IMAD.MOV.U32 R116, RZ, RZ, R52 ;  /* 0x000000ffff747224 */ /* 0x010fea00078e0034 */
[C---:B---3--:R-:W-:Y:S03]  /*f710*/  HMMA.16816.F32 R36, R56.reuse, R68, R36 ;  /* 0x000000443824723c */ /* 0x048fe60000001824 */
[----:B------:R-:W-:Y:S02]  /*f720*/  F2FP.F16.F32.PACK_AB R68, R54, R53 ;  /* 0x000000353644723e */ /* 0x000fe400000000ff */
[----:B--2---:R-:W-:Y:S03]  /*f730*/  F2FP.F16.F32.PACK_AB R69, R60, R61 ;  /* 0x0000003d3c45723e */ /* 0x004fe600000000ff */
[C---:B------:R-:W-:Y:S03]  /*f740*/  HMMA.16816.F32 R40, R56.reuse, R70, R40 ;  /* 0x000000463828723c */ /* 0x040fe60000001828 */
[----:B------:R-:W-:Y:S02]  /*f750*/  F2FP.F16.F32.PACK_AB R70, R134, R55 ;  /* 0x000000378646723e */ /* 0x000fe400000000ff */
[----:B-----5:R-:W-:Y:S03]  /*f760*/  F2FP.F16.F32.PACK_AB R71, R63, R62 ;  /* 0x0000003e3f47723e */ /* 0x020fe600000000ff */
[C---:B------:R-:W-:Y:S08]  /*f770*/  HMMA.16816.F32 R44, R56.reuse, R80, R44 ;  /* 0x00000050382c723c */ /* 0x040ff0000000182c */
[----:B------:R-:W-:Y:S08]  /*f780*/  HMMA.16816.F32 R48, R56, R82, R48 ;  /* 0x000000523830723c */ /* 0x000ff00000001830 */
[C---:B------:R-:W-:Y:S01]  /*f790*/  HMMA.16816.F32 R112, R68.reuse, R108, R4 ;  /* 0x0000006c4470723c */ /* 0x040fe20000001804 */
[----:B------:R-:W2:Y:S07]  /*f7a0*/  LDSM.16.MT88.4 R4, [R118+0xec00] ;  /* 0x00ec00007604783b */ /* 0x000eae0000004200 */
        /* <DEDUP_REMOVED lines=44> */
.L_x_4539:
        /* <DEDUP_REMOVED lines=10> */
.L_x_4557:
        /* <DEDUP_REMOVED lines=11> */
[C---:B------:R-:W-:Y:S02]  /*fbc0*/  SHF.L.U32 R5, R171.reuse, 0x3, RZ ;  /* 0x00000003ab057819 */ /* 0x040fe400000006ff */
[----:B--2---:R-:W-:Y:S02]  /*fbd0*/  FSEL R6, R6, 1, P6 ;  /* 0x3f80000006067808 */ /* 0x004fe40003000000 */
[----:B------:R-:W-:Y:S02]  /*fbe0*/  LOP3.LUT R11, R4, 0x20, R5, 0xf8, !PT ;  /* 0x00000020040b7812 */ /* 0x000fe400078ef805 */
[----:B------:R-:W-:Y:S01]  /*fbf0*/  SHF.L.U32 R4, R171, 0x2, RZ ;  /* 0x00000002ab047819 */ /* 0x000fe200000006ff */
        /* <DEDUP_REMOVED lines=28> */
[----:B------:R-:W-:Y:S01]  /*fdc0*/  F2FP.F16.F32.PACK_AB R112, R113, R112 ;  /* 0x000000707170723e */ /* 0x000fe200000000ff */
[----:B------:R-:W-:Y:S01]  /*fdd0*/  FMUL.FTZ R114, R9, R114 ;  /* 0x0000007209727220 */ /* 0x000fe20000410000 */
        /* <DEDUP_REMOVED lines=85> */
[----:B-1----:R-:W3:Y:S04]  /*10330*/  @!P4 LD.E R11, desc[UR4][R2.64+0x60] ;  /* 0x00006004020bc980 */ /* 0x002ee8000c101900 */
[----:B------:R-:W3:Y:S01]  /*10340*/  @!P4 LD.E R6, desc[UR4][R2.64+0xb4] ;  /* 0x0000b4040206c980 */ /* 0x000ee2000c101900 */
[----:B------:R-:W1:Y:S01]  /*10350*/  @P6 MUFU.LG2 R8, R8 ;  /* 0x0000000800086308 */ /* 0x000e620000000c00 */
[-C--:B--2---:R-:W-:Y:S02]  /*10360*/  @!P1 IMAD R9, R39, R173.reuse, RZ ;  /* 0x000000ad27099224 */ /* 0x084fe400078e02ff */
[----:B------:R-:W-:-:S05]  /*10370*/  @!P1 IMAD.WIDE.U32 R38, R38, R173, RZ ;  /* 0x000000ad26269225 */ /* 0x000fca00078e00ff */
[----:B------:R-:W2:Y:S01]  /*10380*/  @P5 MUFU.LG2 R10, R10 ;  /* 0x0000000a000a5308 */ /* 0x000ea20000000c00 */
[-C--:B----4-:R-:W-:Y:S02]  /*10390*/  @P1 IMAD R4, R37, R176.reuse, RZ ;  /* 0x000000b025041224 */ /* 0x090fe400078e02ff */
[----:B------:R-:W-:Y:S01]  /*103a0*/  @P1 IMAD.WIDE.U32 R12, R36, R176, RZ ;  /* 0x000000b0240c1225 */ /* 0x000fe200078e00ff */
[----:B------:R-:W-:Y:S02]  /*103b0*/  LOP3.LUT R16, R5, 0x18, RZ, 0xc0, !PT ;  /* 0x0000001805107812 */ /* 0x000fe400078ec0ff */
[----:B------:R-:W-:Y:S02]  /*103c0*/  MOV R17, RZ ;  /* 0x000000ff00117202 */ /* 0x000fe40000000f00 */
[----:B------:R-:W-:Y:S02]  /*103d0*/  @!P1 IADD3 R9, PT, PT, R39, R9, RZ ;  /* 0x0000000927099210 */ /* 0x000fe40007ffe0ff */
[----:B------:R-:W-:Y:S01]  /*103e0*/  @P1 IADD3 R9, PT, PT, R13, R4, RZ ;  /* 0x000000040d091210 */ /* 0x000fe20007ffe0ff */
[----:B------:R-:W-:Y:S01]  /*103f0*/  IMAD R13, R19, R172, RZ ;  /* 0x000000ac130d7224 */ /* 0x000fe200078e02ff */
[----:B------:R-:W-:Y:S01]  /*10400*/  @P1 MOV R38, R12 ;  /* 0x0000000c00261202 */ /* 0x000fe20000000f00 */
[----:B------:R-:W-:-:S04]  /*10410*/  IMAD.WIDE.U32 R16, R174, R36, R16 ;  /* 0x00000024ae107225 */ /* 0x000fc800078e0010 */
[----:B------:R-:W-:Y:S02]  /*10420*/  IMAD R12, R37, R174, RZ ;  /* 0x000000ae250c7224 */ /* 0x000fe400078e02ff */
[----:B------:R-:W-:-:S04]  /*10430*/  IMAD.WIDE.U32 R18, R18, R172, RZ ;  /* 0x000000ac12127225 */ /* 0x000fc800078e00ff */
[----:B-1----:R-:W-:Y:S01]  /*10440*/  @P6 FMUL.FTZ R8, R8, 0.69314718246459960938 ;  /* 0x3f31721808086820 */ /* 0x002fe20000410000 */
[----:B--2---:R-:W-:Y:S01]  /*10450*/  @P5 FMUL.FTZ R15, R10, 0.69314718246459960938 ;  /* 0x3f3172180a0f5820 */ /* 0x004fe20000410000 */
[----:B------:R-:W-:Y:S02]  /*10460*/  IADD3 R12, PT, PT, R17, R12, RZ ;  /* 0x0000000c110c7210 */ /* 0x000fe40007ffe0ff */
[----:B------:R-:W-:Y:S02]  /*10470*/  IADD3 R13, PT, PT, R19, R13, RZ ;  /* 0x0000000d130d7210 */ /* 0x000fe40007ffe0ff */
[----:B------:R-:W-:Y:S02]  /*10480*/  IADD3 R38, P3, P2, R18, R16, R38 ;  /* 0x0000001012267210 */ /* 0x000fe40007a7e026 */
[----:B------:R-:W-:Y:S01]  /*10490*/  MOV R5, 0x7f800000 ;  /* 0x7f80000000057802 */ /* 0x000fe20000000f00 */
[C---:B-----5:R-:W-:Y:S01]  /*104a0*/  @P6 FFMA.FTZ R5, R7.reuse, R52, R8 ;  /* 0x0000003407056223 */ /* 0x060fe20000010008 */
[----:B------:R-:W-:Y:S01]  /*104b0*/  MOV R4, 0x7f800000 ;  /* 0x7f80000000047802 */ /* 0x000fe20000000f00 */
[----:B------:R-:W-:Y:S01]  /*104c0*/  @P5 FFMA.FTZ R4, R7, R0, R15 ;  /* 0x0000000007045223 */ /* 0x000fe2000001000f */
[----:B------:R-:W-:-:S02]  /*104d0*/  ISETP.GE.AND P0, PT, R162, R163, PT ;  /* 0x000000a3a200720c */ /* 0x000fc40003f06270 */
        /* <DEDUP_REMOVED lines=8> */
[----:B------:R-:W-:-:S07]  /*10560*/  IADD3 R7, PT, PT, R7, R176, RZ ;  /* 0x000000b007077210 */ /* 0x000fce0007ffe0ff */
.L_x_4548:
        /* <DEDUP_REMOVED lines=25> */
.L_x_4550:
[----:B------:R-:W-:Y:S05]  /*10700*/  BSYNC.RECONVERGENT B0 ;  /* 0x0000000000007941 */ /* 0x000fea0003800200 */
.L_x_4549:
        /* <DEDUP_REMOVED lines=10> */
.L_x_4552:
[----:B------:R-:W-:Y:S05]  /*107b0*/  BSYNC.RECONVERGENT B0 ;  /* 0x0000000000007941 */ /* 0x000fea0003800200 */
.L_x_4551:
[----:B------:R-:W-:-:S04]  /*107c0*/  MOV R171, 0x0 ;  /* 0x0000000000ab7802 */ /* 0x000fc80000000f00 */
[----:B-1234-:R-:W-:Y:S05]  /*107d0*/  @P0 RET.REL.NODEC R170 `(_ZN5flash24flash_fwd_splitkv_kernelI23Flash_fwd_kernel_traitsILi96ELi64ELi128ELi4ELb0ELb0EN7cutlass6half_tE19Flash_kernel_traitsILi96ELi64ELi128ELi4ES3_EELb0ELb1ELb0ELb0ELb1ELb0ELb0ELb0EEEvNS_16Flash_fwd_paramsE) ;  /* 0xfffffef8aa080950 */ /* 0x01efea0003c3ffff */
        /* <DEDUP_REMOVED lines=14> */
[----:B-1----:R-:W-:Y:S05]  /*108c0*/  RET.REL.NODEC R170 `(_ZN5flash24flash_fwd_splitkv_kernelI23Flash_fwd_kernel_traitsILi96ELi64ELi128ELi4ELb0ELb0EN7cutlass6half_tE19Flash_kernel_traitsILi96ELi64ELi128ELi4ES3_EELb0ELb1ELb0ELb0ELb1ELb0ELb0ELb0EEEvNS_16Flash_fwd_paramsE) ;  /* 0xfffffef4aacc7950 */ /* 0x002fea0003c3ffff */
.L_x_4547:
[----:B------:R-:W-:Y:S01]  /*108d0*/  MOV R5, 0x2 ;  /* 0x0000000200057802 */ /* 0x000fe20000000f00 */
[----:B------:R-:W-:Y:S01]  /*108e0*/  IMAD.MOV.U32 R4, RZ, RZ, 0x1f ;  /* 0x0000001fff047424 */ /* 0x000fe200078e00ff */
[----:B------:R-:W-:-:S07]  /*108f0*/  MOV R6, 0xffffffff ;  /* 0xffffffff00067802 */ /* 0x000fce0000000f00 */
[----:B-1---5:R-:W-:Y:S05]  /*10900*/  WARPSYNC.COLLECTIVE R6, `(.L_x_4553) ;  /* 0x0000000006087348 */ /* 0x022fea0003c00000 */
[----:B------:R2:W3:Y:S02]  /*10910*/  SHFL.BFLY P0, R11, R197, R5, R4 ;  /* 0x0c000005c50b7389 */ /* 0x0004e40000000004 */
[----:B-123-5:R-:W-:Y:S05]  /*10920*/  ENDCOLLECTIVE ;  /* 0x000000000000791b */ /* 0x02efea0003800000 */
.L_x_4553:
[----:B------:R-:W-:Y:S02]  /*10930*/  IMAD.MOV.U32 R8, RZ, RZ, R11 ;  /* 0x000000ffff087224 */ /* 0x000fe400078e000b */
[----:B------:R-:W-:Y:S02]  /*10940*/  IMAD.MOV.U32 R5, RZ, RZ, 0x1 ;  /* 0x00000001ff057424 */ /* 0x000fe400078e00ff */
[----:B------:R-:W-:-:S05]  /*10950*/  FADD.FTZ R9, R8, R197 ;  /* 0x000000c508097221 */ /* 0x000fca0000010000 */
[----:B------:R-:W-:-:S07]  /*10960*/  MOV R197, R9 ;  /* 0x0000000900c57202 */ /* 0x000fce0000000f00 */
[----:B------:R-:W-:Y:S05]  /*10970*/  WARPSYNC.COLLECTIVE R6, `(.L_x_4554) ;  /* 0x0000000006087348 */ /* 0x000fea0003c00000 */
[----:B------:R1:W2:Y:S02]  /*10980*/  SHFL.BFLY P0, R11, R197, R5, R4 ;  /* 0x0c000005c50b7389 */ /* 0x0002a40000000004 */
[----:B-12---:R-:W-:Y:S05]  /*10990*/  ENDCOLLECTIVE ;  /* 0x000000000000791b */ /* 0x006fea0003800000 */
.L_x_4554:
[----:B------:R-:W-:Y:S01]  /*109a0*/  MOV R197, R195 ;  /* 0x000000c300c57202 */ /* 0x000fe20000000f00 */
[----:B------:R-:W-:Y:S01]  /*109b0*/  IMAD.MOV.U32 R5, RZ, RZ, 0x2 ;  /* 0x00000002ff057424 */ /* 0x000fe200078e00ff */
[----:B------:R-:W-:-:S07]  /*109c0*/  MOV R8, R11 ;  /* 0x0000000b00087202 */ /* 0x000fce0000000f00 */
[----:B------:R-:W-:Y:S05]  /*109d0*/  WARPSYNC.COLLECTIVE R6, `(.L_x_4555) ;  /* 0x0000000006087348 */ /* 0x000fea0003c00000 */
[----:B------:R1:W2:Y:S02]  /*109e0*/  SHFL.BFLY P0, R11, R197, R5, R4 ;  /* 0x0c000005c50b7389 */ /* 0x0002a40000000004 */
[----:B-12---:R-:W-:Y:S05]  /*109f0*/  ENDCOLLECTIVE ;  /* 0x000000000000791b */ /* 0x006fea0003800000 */
.L_x_4555:
[----:B------:R-:W-:Y:S01]  /*10a00*/  FADD.FTZ R8, R9, R8 ;  /* 0x0000000809087221 */ /* 0x000fe20000010000 */
[----:B------:R-:W-:Y:S01]  /*10a10*/  FADD.FTZ R10, R11, R195 ;  /* 0x000000c30b0a7221 */ /* 0x000fe20000010000 */
[----:B------:R-:W-:-:S04]  /*10a20*/  MOV R5, 0x1 ;  /* 0x0000000100057802 */ /* 0x000fc80000000f00 */
[----:B------:R-:W-:-:S07]  /*10a30*/  MOV R197, R10 ;  /* 0x0000000a00c57202 */ /* 0x000fce0000000f00 */
[----:B------:R-:W-:Y:S05]  /*10a40*/  WARPSYNC.COLLECTIVE R6, `(.L_x_4556) ;  /* 0x0000000006087348 */ /* 0x000fea0003c00000 */
[----:B------:R1:W2:Y:S02]  /*10a50*/  SHFL.BFLY P0, R11, R197, R5, R4 ;  /* 0x0c000005c50b7389 */ /* 0x0002a40000000004 */
[----:B-12---:R-:W-:Y:S05]  /*10a60*/  ENDCOLLECTIVE ;  /* 0x000000000000791b */ /* 0x006fea0003800000 */
.L_x_4556:
[----:B------:R-:W-:Y:S05]  /*10a70*/  BRA `(.L_x_4557) ;  /* 0xfffffff000247947 */ /* 0x000fea000383ffff */
.L_x_4558:
        /* <DEDUP_REMOVED lines=16> */
.L_x_11660:


//--------------------- .text._ZN5flash24flash_fwd_splitkv_kernelI23Flash_fwd_kernel_traitsILi96ELi64ELi128ELi4ELb0ELb0EN7cutlass6half_tE19Flash_kernel_traitsILi96ELi64ELi128ELi4ES3_EELb0ELb1ELb0ELb0ELb1ELb1ELb0ELb0EEEvNS_16Flash_fwd_paramsE --------------------------
	.section	.text._ZN5flash24flash_fwd_splitkv_kernelI23Flash_fwd_kernel_traitsILi96ELi64ELi128ELi4ELb0ELb0EN7cutlass6half_tE19Flash_kernel_traitsILi96ELi64ELi128ELi4ES3_EELb0ELb1ELb0ELb0ELb1ELb1ELb0ELb0EEEvNS_16Flash_fwd_paramsE,"ax",@progbits
	.align	128
        .global         _ZN5flash24flash_fwd_splitkv_kernelI23Flash_fwd_kernel_traitsILi96ELi64ELi128ELi4ELb0ELb0EN7cutlass6half_tE19Flash_kernel_traitsILi96ELi64ELi128ELi4ES3_EELb0ELb1ELb0ELb0ELb1ELb1ELb0ELb0EEEvNS_16Flash_fwd_paramsE
        .type           _ZN5flash24flash_fwd_splitkv_kernelI23Flash_fwd_kernel_traitsILi96ELi64ELi128ELi4ELb0ELb0EN7cutlass6half_tE19Flash_kernel_traitsILi96ELi64ELi128ELi4ES3_EELb0ELb1ELb0ELb0ELb1ELb1ELb0ELb0EEEvNS_16Flash_fwd_paramsE,@function
        .size           _ZN5flash24flash_fwd_splitkv_kernelI23Flash_fwd_kernel_traitsILi96ELi64ELi128ELi4ELb0ELb0EN7cutlass6half_tE19Flash_kernel_traitsILi96ELi64ELi128ELi4ES3_EELb0ELb1ELb0ELb0ELb1ELb1ELb0ELb0EEEvNS_16Flash_fwd_paramsE,(.L_x_11661 - _ZN5flash24flash_fwd_splitkv_kernelI23Flash_fwd_kernel_traitsILi96ELi64ELi128ELi4ELb0ELb0EN7cutlass6half_tE19Flash_kernel_traitsILi96ELi64ELi128ELi4ES3_EELb0ELb1ELb0ELb0ELb1ELb1ELb0ELb0EEEvNS_16Flash_fwd_paramsE)
        .other          _ZN5flash24flash_fwd_splitkv_kernelI23Flash_fwd_kernel_traitsILi96ELi64ELi128ELi4ELb0ELb0EN7cutlass6half_tE19Flash_kernel_traitsILi96ELi64ELi128ELi4ES3_EELb0ELb1ELb0ELb0ELb1ELb1ELb0ELb0EEEvNS_16Flash_fwd_paramsE,@"STO_CUDA_ENTRY STV_DEFAULT"
_ZN5flash24flash_fwd_splitkv_kernelI23Flash_fwd_kernel_traitsILi96ELi64ELi128ELi4ELb0ELb0EN7cutlass6half_tE19Flash_kernel_traitsILi96ELi64ELi128ELi4ES3_EELb0ELb1ELb0ELb0ELb1ELb1ELb0ELb0EEEvNS_16Flash_fwd_paramsE:
.text._ZN5flash24flash_fwd_splitkv_kernelI23Flash_fwd_kernel_traitsILi96ELi64ELi128ELi4ELb0ELb0EN7cutlass6half_tE19Flash_kernel_traitsILi96ELi64ELi128ELi4ES3_EELb0ELb1ELb0ELb0ELb1ELb1ELb0ELb0EEEvNS_16Flash_fwd_paramsE:
[----:B------:R-:W-:Y:S01]  /*0000*/  LDC R1, c[0x0][0x37c] ;  /* 0x0000df00ff017b82 */ /* 0x000fe20000000800 */
[----:B------:R-:W1:Y:S07]  /*0010*/  S2R R15, SR_CTAID.X ;  /* 0x00000000000f7919 */ /* 0x000e6e0000002500 */
[----:B------:R-:W2:Y:S01]  /*0020*/  LDC.64 R2, c[0x0][0x348] ;  /* 0x0000d200ff027b82 */ /* 0x000ea20000000a00 */
[----:B------:R-:W-:Y:S01]  /*0030*/  BSSY.RECONVERGENT B3, `(.L_x_4559) ;  /* 0x0000005000037945 */ /* 0x000fe20003800200 */
[----:B------:R-:W-:Y:S01]  /*0040*/  MOV R170, 0x80 ;  /* 0x0000008000aa7802 */ /* 0x000fe20000000f00 */
[----:B------:R-:W3:Y:S01]  /*0050*/  S2R R173, SR_CTAID.Y ;  /* 0x0000000000ad7919 */ /* 0x000ee20000002600 */
[----:B------:R-:W4:Y:S05]  /*0060*/  S2R R172, SR_CTAID.Z ;  /* 0x0000000000ac7919 */ /* 0x000f2a0000002700 */
[----:B-1234-:R-:W-:Y:S05]  /*0070*/  CALL.REL.NOINC `($_ZN5flash24flash_fwd_splitkv_kernelI23Flash_fwd_kernel_traitsILi96ELi64ELi128ELi4ELb0ELb0EN7cutlass6half_tE19Flash_kernel_traitsILi96ELi64ELi128ELi4ES3_EELb0ELb1ELb0ELb0ELb1ELb1ELb0ELb0EEEvNS_16Flash_fwd_paramsE$_ZN5flash30compute_attn_1rowblock_splitkvI23Flash_fwd_kernel_traitsILi96ELi64ELi128ELi4ELb0ELb0EN7cutlass6half_tE19Flash_kernel_traitsILi96ELi64ELi128ELi4ES3_EELb0ELb1ELb0ELb0ELb1ELb1ELb0ELb0ENS_16Flash_fwd_paramsEEEvRKT8_iiiii) ;  /* 0x0000000000087944 */ /* 0x01efea0003c00000 */
[----:B------:R-:W-:Y:S05]  /*0080*/  BSYNC.RECONVERGENT B3 ;  /* 0x0000000000037941 */ /* 0x000fea0003800200 */
.L_x_4559:
[----:B------:R-:W-:Y:S05]  /*0090*/  EXIT ;  /* 0x000000000000794d */ /* 0x000fea0003800000 */
        .type           $_ZN5flash24flash_fwd_splitkv_kernelI23Flash_fwd_kernel_traitsILi96ELi64ELi128ELi4ELb0ELb0EN7cutlass6half_tE19Flash_kernel_traitsILi96ELi64ELi128ELi4ES3_EELb0ELb1ELb0ELb0ELb1ELb1ELb0ELb0EEEvNS_16Flash_fwd_paramsE$_ZN5flash30compute_attn_1rowblock_splitkvI23Flash_fwd_kernel_traitsILi96ELi64ELi128ELi4ELb0ELb0EN7cutlass6half_tE19Flash_kernel_traitsILi96ELi64ELi128ELi4ES3_EELb0ELb1ELb0ELb0ELb1ELb1ELb0ELb0ENS_16Flash_fwd_paramsEEEvRKT8_iiiii,@function
        .size           $_ZN5flash24flash_fwd_splitkv_kernelI23Flash_fwd_kernel_traitsILi96ELi64ELi128ELi4ELb0ELb0EN7cutlass6half_tE19Flash_kernel_traitsILi96ELi64ELi128ELi4ES3_EELb0ELb1ELb0ELb0ELb1ELb1ELb0ELb0EEEvNS_16Flash_fwd_paramsE$_ZN5flash30compute_attn_1rowblock_splitkvI23Flash_fwd_kernel_traitsILi96ELi64ELi128ELi4ELb0ELb0EN7cutlass6half_tE19Flash_kernel_traitsILi96ELi64ELi128ELi4ES3_EELb0ELb1ELb0ELb0ELb1ELb1ELb0ELb0ENS_16Flash_fwd_paramsEEEvRKT8_iiiii,(.L_x_11661 - $_ZN5flash24flash_fwd_splitkv_kernelI23Flash_fwd_kernel_traitsILi96ELi64ELi128ELi4ELb0ELb0EN7cutlass6half_tE19Flash_kernel_traitsILi96ELi64ELi128ELi4ES3_EELb0ELb1ELb0ELb0ELb1ELb1ELb0ELb0EEEvNS_16Flash_fwd_paramsE$_ZN5flash30compute_attn_1rowblock_splitkvI23Flash_fwd_kernel_traitsILi96ELi64ELi128ELi4ELb0ELb0EN7cutlass6half_tE19Flash_kernel_traitsILi96ELi64ELi128ELi4ES3_EELb0ELb1ELb0ELb0ELb1ELb1ELb0ELb0ENS_16Flash_fwd_paramsEEEvRKT8_iiiii)
$_ZN5flash24flash_fwd_splitkv_kernelI23Flash_fwd_kernel_traitsILi96ELi64ELi128ELi4ELb0ELb0EN7cutlass6half_tE19Flash_kernel_traitsILi96ELi64ELi128ELi4ES3_EELb0ELb1ELb0ELb0ELb1ELb1ELb0ELb0EEEvNS_16Flash_fwd_paramsE$_ZN5flash30compute_attn_1rowblock_splitkvI23Flash_fwd_kernel_traitsILi96ELi64ELi128ELi4ELb0ELb0EN7cutlass6half_tE19Flash_kernel_traitsILi96ELi64ELi128ELi4ES3_EELb0ELb1ELb0ELb0ELb1ELb1ELb0ELb0ENS_16Flash_fwd_paramsEEEvRKT8_iiiii:
        /* <DEDUP_REMOVED lines=39> */
.L_x_4561:
[----:B------:R-:W-:Y:S05]  /*0310*/  BSYNC.RECONVERGENT B0 ;  /* 0x0000000000007941 */ /* 0x000fea0003800200 */
.L_x_4560:
[----:B------:R-:W-:Y:S04]  /*0320*/  BSSY.RECONVERGENT B0, `(.L_x_4562) ;  /* 0x0000007000007945 */ /* 0x000fe80003800200 */
[----:B------:R-:W-:Y:S05]  /*0330*/  @!P3 BRA `(.L_x_4563) ;  /* 0x000000000014b947 */ /* 0x000fea0003800000 */
[----:B------:R-:W4:Y:S02]  /*0340*/  LD.E.U8 R6, desc[UR4][R2.64+0x1b2] ;  /* 0x0001b20402067980 */ /* 0x000f24000c101100 */
[----:B----4-:R-:W-:-:S13]  /*0350*/  ISETP.NE.AND P1, PT, R6, RZ, PT ;  /* 0x000000ff0600720c */ /* 0x010fda0003f25270 */
[----:B------:R-:W4:Y:S02]  /*0360*/  @P1 LD.E R6, desc[UR4][R10.64+0x4] ;  /* 0x000004040a061980 */ /* 0x000f24000c101900 */
[----:B----45:R-:W-:-:S06]  /*0370*/  @P1 IADD3 R53, PT, PT, R6, -R13, RZ ;  /* 0x8000000d06351210 */ /* 0x030fcc0007ffe0ff */
[----:B------:R4:W5:Y:S02]  /*0380*/  @!P1 LD.E R53, desc[UR4][R10.64] ;  /* 0x000000040a359980 */ /* 0x000964000c101900 */
.L_x_4563:
[----:B------:R-:W-:Y:S05]  /*0390*/  BSYNC.RECONVERGENT B0 ;  /* 0x0000000000007941 */ /* 0x000fea0003800200 */
.L_x_4562:
        /* <DEDUP_REMOVED lines=8> */
.L_x_4565:
[----:B------:R-:W5:Y:S01]  /*0420*/  LD.E.64 R6, desc[UR4][R2.64+0x108] ;  /* 0x0001080402067980 */ /* 0x000f62000c101b00 */
[----:B------:R-:W-:Y:S01]  /*0430*/  BSSY.RECONVERGENT B0, `(.L_x_4567) ;  /* 0x0000006000007945 */ /* 0x000fe20003800200 */
[----:B------:R-:W-:Y:S01]  /*0440*/  IMAD.MOV.U32 R5, RZ, RZ, RZ ;  /* 0x000000ffff057224 */ /* 0x000fe200078e00ff */
[----:B-----5:R-:W-:-:S04]  /*0450*/  ISETP.NE.U32.AND P0, PT, R6, RZ, PT ;  /* 0x000000ff0600720c */ /* 0x020fc80003f05070 */
[----:B------:R-:W-:-:S13]  /*0460*/  ISETP.NE.AND.EX P0, PT, R7, RZ, PT, P0 ;  /* 0x000000ff0700720c */ /* 0x000fda0003f05300 */
[----:B------:R-:W-:Y:S05]  /*0470*/  @!P0 BRA `(.L_x_4568) ;  /* 0x0000000000048947 */ /* 0x000fea0003800000 */
[----:B------:R1:W5:Y:S02]  /*0480*/  LD.E R5, desc[UR4][R2.64+0xbc] ;  /* 0x0000bc0402057980 */ /* 0x000364000c101900 */
.L_x_4568:
[----:B------:R-:W-:Y:S05]  /*0490*/  BSYNC.RECONVERGENT B0 ;  /* 0x0000000000007941 */ /* 0x000fea0003800200 */
.L_x_4567:
[----:B-----5:R-:W-:Y:S02]  /*04a0*/  IADD3 R53, PT, PT, R5, R53, -R12 ;  /* 0x0000003505357210 */ /* 0x020fe40007ffe80c */
.L_x_4566:
[----:B------:R-:W-:Y:S05]  /*04b0*/  BSYNC.RECONVERGENT B1 ;  /* 0x0000000000017941 */ /* 0x000fea0003800200 */
.L_x_4564:
[----:B------:R-:W-:Y:S01]  /*04c0*/  IMAD.SHL.U32 R174, R15, 0x40, RZ ;  /* 0x000000400fae7824 */ /* 0x000fe200078e00ff */
[----:B------:R-:W-:Y:S01]  /*04d0*/  MOV R6, R170 ;  /* 0x000000aa00067202 */ /* 0x000fe20000000f00 */
[----:B------:R-:W-:-:S03]  /*04e0*/  IMAD.MOV.U32 R7, RZ, RZ, 0x0 ;  /* 0x00000000ff077424 */ /* 0x000fc600078e00ff */
[----:B------:R-:W-:-:S13]  /*04f0*/  ISETP.GT.AND P0, PT, R121, R174, PT ;  /* 0x000000ae7900720c */ /* 0x000fda0003f04270 */
[----:B-1234-:R-:W-:Y:S05]  /*0500*/  @!P0 RET.REL.NODEC R6 `(_ZN5flash24flash_fwd_splitkv_kernelI23Flash_fwd_kernel_traitsILi96ELi64ELi128ELi4ELb0ELb0EN7cutlass6half_tE19Flash_kernel_traitsILi96ELi64ELi128ELi4ES3_EELb0ELb1ELb0ELb0ELb1ELb1ELb0ELb0EEEvNS_16Flash_fwd_paramsE) ;  /* 0xfffffff806bc8950 */ /* 0x01efea0003c3ffff */
        /* <DEDUP_REMOVED lines=77> */
.L_x_4571:
[----:B------:R-:W-:Y:S05]  /*09e0*/  BSYNC.RECONVERGENT B0 ;  /* 0x0000000000007941 */ /* 0x000fea0003800200 */
.L_x_4570:
        /* <DEDUP_REMOVED lines=14> */
.L_x_4573:
[----:B------:R-:W-:Y:S05]  /*0ad0*/  BSYNC.RECONVERGENT B0 ;  /* 0x0000000000007941 */ /* 0x000fea0003800200 */
.L_x_4572:
[----:B------:R-:W-:Y:S01]  /*0ae0*/  MOV R171, 0x0 ;  /* 0x0000000000ab7802 */ /* 0x000fe20000000f00 */
[----:B------:R1:W-:Y:S03]  /*0af0*/  @!P4 ST.E desc[UR4][R4.64], R3 ;  /* 0x000000030400c985 */ /* 0x0003e6000c101904 */
[----:B-12--5:R-:W-:Y:S05]  /*0b00*/  @P3 RET.REL.NODEC R170 `(_ZN5flash24flash_fwd_splitkv_kernelI23Flash_fwd_kernel_traitsILi96ELi64ELi128ELi4ELb0ELb0EN7cutlass6half_tE19Flash_kernel_traitsILi96ELi64ELi128ELi4ES3_EELb0ELb1ELb0ELb0ELb1ELb1ELb0ELb0EEEvNS_16Flash_fwd_paramsE) ;  /* 0xfffffff4aa3c3950 */ /* 0x026fea0003c3ffff */
[----:B------:R-:W-:Y:S02]  /*0b10*/  MOV R3, 0x7f800000 ;  /* 0x7f80000000037802 */ /* 0x000fe40000000f00 */
[----:B------:R-:W-:-:S03]  /*0b20*/  MOV R171, 0x0 ;  /* 0x0000000000ab7802 */ /* 0x000fc60000000f00 */
[----:B------:R1:W-:Y:S02]  /*0b30*/  ST.E desc[UR4][R4.64+0x80], R3 ;  /* 0x0000800304007985 */ /* 0x0003e4000c101904 */
[----:B-1----:R-:W-:Y:S05]  /*0b40*/  RET.REL.NODEC R170 `(_ZN5flash24flash_fwd_splitkv_kernelI23Flash_fwd_kernel_traitsILi96ELi64ELi128ELi4ELb0ELb0EN7cutlass6half_tE19Flash_kernel_traitsILi96ELi64ELi128ELi4ES3_EELb0ELb1ELb0ELb0ELb1ELb1ELb0ELb0EEEvNS_16Flash_fwd_paramsE) ;  /* 0xfffffff4aa2c7950 */ /* 0x002fea0003c3ffff */
.L_x_4569:
        /* <DEDUP_REMOVED lines=103> */
.L_x_4575:
        /* <DEDUP_REMOVED lines=76> */
.L_x_4576:
[----:B------:R-:W-:Y:S05]  /*1680*/  BSYNC.RECONVERGENT B0 ;  /* 0x0000000000007941 */ /* 0x000fea0003800200 */
.L_x_4574:
        /* <DEDUP_REMOVED lines=10> */
[----:B-1----:R-:W-:-:S06]  /*1730*/  IADD3 R14, PT, PT, R14, 0xffffffe, RZ ;  /* 0x0ffffffe0e0e7810 */ /* 0x002fcc0007ffe0ff */
[----:B------:R-:W1:Y:S01]  /*1740*/  F2I.FTZ.U32.TRUNC.NTZ R33, R14 ;  /* 0x0000000e00217305 */ /* 0x000e62000021f000 */
[----:B------:R-:W-:Y:S01]  /*1750*/  IMAD.MOV.U32 R32, RZ, RZ, RZ ;  /* 0x000000ffff207224 */ /* 0x000fe200078e00ff */
[----:B-1----:R-:W-:-:S05]  /*1760*/  IADD3 R7, PT, PT, RZ, -R33, RZ ;  /* 0x80000021ff077210 */ /* 0x002fca0007ffe0ff */
[----:B------:R-:W-:Y:S01]  /*1770*/  IMAD R16, R7, R0, RZ ;  /* 0x0000000007107224 */ /* 0x000fe200078e02ff */
[----:B------:R-:W-:-:S03]  /*1780*/  IABS R7, R17 ;  /* 0x0000001100077213 */ /* 0x000fc60000000000 */
[----:B------:R-:W-:Y:S01]  /*1790*/  IMAD.HI.U32 R16, R33, R16, R32 ;  /* 0x0000001021107227 */ /* 0x000fe200078e0020 */
[----:B------:R-:W-:-:S05]  /*17a0*/  IADD3 R7, PT, PT, RZ, -R7, RZ ;  /* 0x80000007ff077210 */ /* 0x000fca0007ffe0ff */
[----:B------:R-:W-:-:S04]  /*17b0*/  IMAD.HI.U32 R16, R16, R6, RZ ;  /* 0x0000000610107227 */ /* 0x000fc800078e00ff */
[----:B------:R-:W-:Y:S02]  /*17c0*/  IMAD R31, R16, R7, R6 ;  /* 0x00000007101f7224 */ /* 0x000fe400078e0206 */
[----:B------:R-:W1:Y:S03]  /*17d0*/  S2R R7, SR_CgaCtaId ;  /* 0x0000000000077919 */ /* 0x000e660000008800 */
[----:B------:R-:W-:-:S13]  /*17e0*/  ISETP.GT.U32.AND P3, PT, R0, R31, PT ;  /* 0x0000001f0000720c */ /* 0x000fda0003f64070 */
[----:B------:R-:W-:-:S04]  /*17f0*/  @!P3 IADD3 R31, PT, PT, R31, -R0, RZ ;  /* 0x800000001f1fb210 */ /* 0x000fc80007ffe0ff */
[----:B------:R-:W-:Y:S02]  /*1800*/  ISETP.GE.U32.AND P2, PT, R31, R0, PT ;  /* 0x000000001f00720c */ /* 0x000fe40003f46070 */
[----:B------:R-:W-:Y:S01]  /*1810*/  LOP3.LUT R0, R172, R17, RZ, 0x3c, !PT ;  /* 0x00000011ac007212 */ /* 0x000fe200078e3cff */
[----:B------:R-:W-:Y:S01]  /*1820*/  @!P3 VIADD R16, R16, 0x1 ;  /* 0x000000011010b836 */ /* 0x000fe20000000000 */
[----:B------:R-:W-:Y:S02]  /*1830*/  ISETP.NE.AND P3, PT, R17, RZ, PT ;  /* 0x000000ff1100720c */ /* 0x000fe40003f65270 */
[----:B------:R-:W-:Y:S02]  /*1840*/  ISETP.GE.AND P0, PT, R0, RZ, PT ;  /* 0x000000ff0000720c */ /* 0x000fe40003f06270 */
[----:B------:R-:W-:Y:S01]  /*1850*/  MOV R0, 0x400 ;  /* 0x0000040000007802 */ /* 0x000fe20000000f00 */
[----:B-----5:R-:W-:-:S03]  /*1860*/  IMAD R6, R11, R54, RZ ;  /* 0x000000360b067224 */ /* 0x020fc600078e02ff */
[----:B-1----:R-:W-:Y:S02]  /*1870*/  LEA R7, R7, R0, 0x18 ;  /* 0x0000000007077211 */ /* 0x002fe400078ec0ff */
[----:B------:R-:W-:Y:S02]  /*1880*/  SHF.L.U32 R0, R171, 0x3, RZ ;  /* 0x00000003ab007819 */ /* 0x000fe400000006ff */
[----:B------:R-:W-:Y:S01]  /*1890*/  @P2 IADD3 R16, PT, PT, R16, 0x1, RZ ;  /* 0x0000000110102810 */ /* 0x000fe20007ffe0ff */
[----:B------:R-:W-:Y:S01]  /*18a0*/  IMAD R6, R8, R55, R6 ;  /* 0x0000003708067224 */ /* 0x000fe200078e0206 */
[----:B------:R-:W-:Y:S01]  /*18b0*/  LOP3.LUT R14, R0, 0xc0, RZ, 0xc0, !PT ;  /* 0x000000c0000e7812 */ /* 0x000fe200078ec0ff */
[----:B------:R-:W-:Y:S01]  /*18c0*/  IMAD.WIDE.U32 R30, R8, R54, RZ ;  /* 0x00000036081e7225 */ /* 0x000fe200078e00ff */
[----:B------:R-:W-:Y:S02]  /*18d0*/  SHF.R.U32.HI R180, RZ, 0x2, R171 ;  /* 0x00000002ffb47819 */ /* 0x000fe400000116ab */
[----:B------:R-:W-:Y:S01]  /*18e0*/  LOP3.LUT R8, R0, 0x18, RZ, 0xc0, !PT ;  /* 0x0000001800087812 */ /* 0x000fe200078ec0ff */
[----:B------:R-:W-:Y:S01]  /*18f0*/  @!P0 IMAD.MOV R16, RZ, RZ, -R16 ;  /* 0x000000ffff108224 */ /* 0x000fe200078e0a10 */
[----:B------:R-:W-:-:S02]  /*1900*/  MOV R181, RZ ;  /* 0x000000ff00b57202 */ /* 0x000fc40000000f00 */
[----:B------:R-:W-:Y:S02]  /*1910*/  @!P3 LOP3.LUT R16, RZ, R17, RZ, 0x33, !PT ;  /* 0x00000011ff10b212 */ /* 0x000fe400078e33ff */
[----:B------:R-:W-:Y:S02]  /*1920*/  LOP3.LUT R17, R14, 0x18, R171, 0xf8, !PT ;  /* 0x000000180e117812 */ /* 0x000fe400078ef8ab */
[----:B------:R-:W-:Y:S02]  /*1930*/  IADD3 R6, PT, PT, R31, R6, RZ ;  /* 0x000000061f067210 */ /* 0x000fe40007ffe0ff */
        /* <DEDUP_REMOVED lines=9> */
[----:B------:R-:W-:Y:S02]  /*19d0*/  IADD3 R18, P4, PT, R11, R18, RZ ;  /* 0x000000120b127210 */ /* 0x000fe40007f9e0ff */
[----:B------:R-:W-:Y:S01]  /*19e0*/  IADD3 R163, PT, PT, -R174, R121, RZ ;  /* 0x00000079aea37210 */ /* 0x000fe20007ffe1ff */
[----:B------:R-:W-:Y:S01]  /*19f0*/  IMAD.IADD R11, R19, 0x1, R14 ;  /* 0x00000001130b7824 */ /* 0x000fe200078e020e */
[----:B------:R-:W-:-:S04]  /*1a00*/  IADD3 R162, PT, PT, R180, 0x20, RZ ;  /* 0x00000020b4a27810 */ /* 0x000fc80007ffe0ff */
[----:B------:R-:W-:Y:S02]  /*1a10*/  ISETP.GE.AND P3, PT, R162, R163, PT ;  /* 0x000000a3a200720c */ /* 0x000fe40003f66270 */
[----:B------:R-:W-:Y:S02]  /*1a20*/  IADD3.X R19, PT, PT, R6, R11, RZ, P4, !PT ;  /* 0x0000000b06137210 */ /* 0x000fe400027fe4ff */
[----:B------:R-:W-:Y:S01]  /*1a30*/  IADD3 R135, PT, PT, R117, -0x1, RZ ;  /* 0xffffffff75877810 */ /* 0x000fe20007ffe0ff */
[----:B------:R-:W-:Y:S01]  /*1a40*/  IMAD.WIDE.U32 R18, R180, R54, R18 ;  /* 0x00000036b4127225 */ /* 0x000fe200078e0012 */
[----:B------:R-:W-:-:S03]  /*1a50*/  LEA R175, R0, R7, 0x1 ;  /* 0x0000000700af7211 */ /* 0x000fc600078e08ff */
[----:B------:R-:W-:Y:S01]  /*1a60*/  IMAD.SHL.U32 R116, R135, 0x80, RZ ;  /* 0x0000008087747824 */ /* 0x000fe200078e00ff */
[----:B------:R-:W-:Y:S01]  /*1a70*/  IADD3 R0, PT, PT, R180, 0x60, RZ ;  /* 0x00000060b4007810 */ /* 0x000fe20007ffe0ff */
[----:B--2---:R-:W-:Y:S02]  /*1a80*/  @P1 IMAD R14, R25, R176, RZ ;  /* 0x000000b0190e1224 */ /* 0x004fe400078e02ff */
[----:B---3--:R-:W-:-:S04]  /*1a90*/  @!P1 IMAD.WIDE.U32 R16, R26, R173, RZ ;  /* 0x000000ad1a109225 */ /* 0x008fc800078e00ff */
[----:B------:R-:W-:Y:S02]  /*1aa0*/  @!P1 IMAD R15, R27, R173, RZ ;  /* 0x000000ad1b0f9224 */ /* 0x000fe400078e02ff */
[----:B------:R-:W-:-:S04]  /*1ab0*/  @P1 IMAD.WIDE.U32 R26, R24, R176, RZ ;  /* 0x000000b0181a1225 */ /* 0x000fc800078e00ff */
[----:B------:R-:W-:Y:S01]  /*1ac0*/  @P1 IMAD.MOV.U32 R16, RZ, RZ, R26 ;  /* 0x000000ffff101224 */ /* 0x000fe200078e001a */
[C---:B------:R-:W-:Y:S02]  /*1ad0*/  IADD3 R26, P0, PT, R8.reuse, R10, RZ ;  /* 0x0000000a081a7210 */ /* 0x040fe40007f1e0ff */
[----:B------:R-:W-:Y:S02]  /*1ae0*/  @!P1 IADD3 R15, PT, PT, R17, R15, RZ ;  /* 0x0000000f110f9210 */ /* 0x000fe40007ffe0ff */
[----:B------:R-:W-:Y:S01]  /*1af0*/  @P1 IADD3 R15, PT, PT, R27, R14, RZ ;  /* 0x0000000e1b0f1210 */ /* 0x000fe20007ffe0ff */
[----:B------:R-:W-:Y:S01]  /*1b00*/  IMAD.X R27, RZ, RZ, R9, P0 ;  /* 0x000000ffff1b7224 */ /* 0x000fe200000e0609 */
[----:B------:R-:W-:Y:S01]  /*1b10*/  IADD3 R14, P2, PT, R8, R16, RZ ;  /* 0x00000010080e7210 */ /* 0x000fe20007f5e0ff */
[----:B------:R-:W-:Y:S01]  /*1b20*/  IMAD R9, R161, R180, RZ ;  /* 0x000000b4a1097224 */ /* 0x000fe200078e02ff */
[C---:B------:R-:W-:Y:S01]  /*1b30*/  ISETP.GE.AND P0, PT, R180.reuse, R163, PT ;  /* 0x000000a3b400720c */ /* 0x040fe20003f06270 */
[----:B------:R-:W-:Y:S01]  /*1b40*/  IMAD.WIDE.U32 R26, R180, R160, R26 ;  /* 0x000000a0b41a7225 */ /* 0x000fe200078e001a */
[----:B------:R-:W-:-:S03]  /*1b50*/  IADD3.X R15, PT, PT, RZ, R15, RZ, P2, !PT ;  /* 0x0000000fff0f7210 */ /* 0x000fc600017fe4ff */
[----:B------:R-:W-:Y:S01]  /*1b60*/  IMAD R8, R23, R172, RZ ;  /* 0x000000ac17087224 */ /* 0x000fe200078e02ff */
[----:B------:R-:W-:Y:S01]  /*1b70*/  IADD3 R165, PT, PT, R27, R9, RZ ;  /* 0x000000091ba57210 */ /* 0x000fe20007ffe0ff */
[----:B------:R-:W-:Y:S01]  /*1b80*/  IMAD.WIDE.U32 R14, R172, R22, R14 ;  /* 0x00000016ac0e7225 */ /* 0x000fe200078e000e */
[----:B------:R-:W-:-:S03]  /*1b90*/  @!P3 IADD3 R9, P1, PT, R30, 0x20, RZ ;  /* 0x000000201e09b810 */ /* 0x000fc60007f3e0ff */
[----:B------:R-:W-:Y:S01]  /*1ba0*/  IMAD.IADD R17, R15, 0x1, R8 ;  /* 0x000000010f117824 */ /* 0x000fe200078e0208 */
[----:B------:R-:W-:Y:S01]  /*1bb0*/  @!P3 IADD3.X R8, PT, PT, RZ, R31, RZ, P1, !PT ;  /* 0x0000001fff08b210 */ /* 0x000fe20000ffe4ff */
[-C--:B------:R-:W-:Y:S02]  /*1bc0*/  @!P0 IMAD R11, R31, R24.reuse, RZ ;  /* 0x000000181f0b8224 */ /* 0x080fe400078e02ff */
[----:B------:R-:W-:Y:S01]  /*1bd0*/  @!P0 IMAD.MOV.U32 R16, RZ, RZ, R14 ;  /* 0x000000ffff108224 */ /* 0x000fe200078e000e */
[----:B------:R-:W-:Y:S01]  /*1be0*/  @!P3 MOV R15, R17 ;  /* 0x00000011000fb202 */ /* 0x000fe20000000f00 */
[----:B------:R-:W-:Y:S01]  /*1bf0*/  @!P3 IMAD R10, R8, R24, RZ ;  /* 0x00000018080ab224 */ /* 0x000fe200078e02ff */
[----:B----4-:R-:W-:Y:S01]  /*1c00*/  LEA R166, P2, R26, R20, 0x1 ;  /* 0x000000141aa67211 */ /* 0x010fe200078408ff */
[----:B------:R-:W-:Y:S02]  /*1c10*/  @!P0 IMAD R6, R30, R25, R11 ;  /* 0x000000191e068224 */ /* 0x000fe400078e020b */
[----:B------:R-:W-:-:S02]  /*1c20*/  IMAD R8, R55, R180, RZ ;  /* 0x000000b437087224 */ /* 0x000fc400078e02ff */
[----:B------:R-:W-:Y:S01]  /*1c30*/  @!P0 IMAD.WIDE.U32 R30, R30, R24, R16 ;  /* 0x000000181e1e8225 */ /* 0x000fe200078e0010 */
[----:B------:R-:W-:Y:S02]  /*1c40*/  LEA.HI.X R165, R26, R21, R165, 0x1, P2 ;  /* 0x000000151aa57211 */ /* 0x000fe400010f0ca5 */
[----:B------:R-:W-:Y:S01]  /*1c50*/  IADD3 R169, PT, PT, R19, R8, RZ ;  /* 0x0000000813a97210 */ /* 0x000fe20007ffe0ff */
[-C--:B------:R-:W-:Y:S01]  /*1c60*/  @!P3 IMAD R10, R25, R9.reuse, R10 ;  /* 0x00000009190ab224 */ /* 0x080fe200078e020a */
[----:B------:R-:W-:Y:S01]  /*1c70*/  LEA R168, P4, R18, R12, 0x1 ;  /* 0x0000000c12a87211 */ /* 0x000fe200078808ff */
[----:B------:R-:W-:Y:S01]  /*1c80*/  @!P3 IMAD.WIDE.U32 R14, R24, R9, R14 ;  /* 0x00000009180eb225 */ /* 0x000fe200078e000e */
[----:B------:R-:W-:Y:S02]  /*1c90*/  @!P0 IADD3 R9, PT, PT, R31, R6, RZ ;  /* 0x000000061f098210 */ /* 0x000fe40007ffe0ff */
[----:B------:R-:W-:Y:S02]  /*1ca0*/  @!P0 LEA R12, P2, R30, R4, 0x1 ;  /* 0x000000041e0c8211 */ /* 0x000fe400078408ff */
[----:B------:R-:W-:-:S02]  /*1cb0*/  LEA.HI.X R169, R18, R13, R169, 0x1, P4 ;  /* 0x0000000d12a97211 */ /* 0x000fc400020f0ca9 */
[----:B------:R-:W-:Y:S02]  /*1cc0*/  @!P0 LEA.HI.X R13, R30, R5, R9, 0x1, P2 ;  /* 0x000000051e0d8211 */ /* 0x000fe400010f0c09 */
[----:B------:R-:W-:Y:S01]  /*1cd0*/  IADD3 R9, PT, PT, -R116, R53, RZ ;  /* 0x0000003574097210 */ /* 0x000fe20007ffe1ff */
[----:B------:R-:W-:Y:S01]  /*1ce0*/  @!P3 IMAD.IADD R11, R15, 0x1, R10 ;  /* 0x000000010f0bb824 */ /* 0x000fe200078e020a */
[----:B------:R-:W-:Y:S01]  /*1cf0*/  @!P3 LEA R4, P1, R14, R4, 0x1 ;  /* 0x000000040e04b211 */ /* 0x000fe200078208ff */
[----:B------:R-:W-:Y:S01]  /*1d00*/  @!PT LDS RZ, [RZ] ;  /* 0x00000000fffff984 */ /* 0x000fe20000000800 */
[----:B------:R-:W-:Y:S01]  /*1d10*/  @!PT LDS RZ, [RZ] ;  /* 0x00000000fffff984 */ /* 0x000fe20000000800 */
[----:B------:R-:W-:Y:S01]  /*1d20*/  @!PT LDS RZ, [RZ] ;  /* 0x00000000fffff984 */ /* 0x000fe20000000800 */
[----:B------:R-:W-:Y:S01]  /*1d30*/  @!P0 LDGSTS.E.BYPASS.LTC128B.128 [R175], desc[UR4][R12.64] ;  /* 0x000000000caf8fae */ /* 0x000fe2000b981a04 */
[----:B------:R-:W-:Y:S01]  /*1d40*/  VIADD R6, R180, 0x40 ;  /* 0x00000040b4067836 */ /* 0x000fe20000000000 */
[-C--:B------:R-:W-:Y:S02]  /*1d50*/  ISETP.GE.AND P4, PT, R162, R9.reuse, PT ;  /* 0x00000009a200720c */ /* 0x080fe40003f86270 */
[----:B------:R-:W-:Y:S01]  /*1d60*/  @!P0 LDGSTS.E.BYPASS.LTC128B.128 [R175+0x1000], desc[UR4][R12.64+0x40] ;  /* 0x010000400caf8fae */ /* 0x000fe2000b981a04 */
[----:B------:R-:W-:-:S03]  /*1d70*/  ISETP.GE.AND P5, PT, R180, R9, PT ;  /* 0x00000009b400720c */ /* 0x000fc60003fa6270 */
[----:B------:R1:W-:Y:S01]  /*1d80*/  @!P0 LDGSTS.E.BYPASS.LTC128B.128 [R175+0x2000], desc[UR4][R12.64+0x80] ;  /* 0x020000800caf8fae */ /* 0x0003e2000b981a04 */
[----:B------:R-:W-:Y:S02]  /*1d90*/  ISETP.GE.AND P0, PT, R0, R9, PT ;  /* 0x000000090000720c */ /* 0x000fe40003f06270 */
[----:B------:R-:W-:Y:S02]  /*1da0*/  @!P3 LEA.HI.X R5, R14, R5, R11, 0x1, P1 ;  /* 0x000000050e05b211 */ /* 0x000fe400008f0c0b */
[----:B------:R-:W-:Y:S02]  /*1db0*/  ISETP.GE.AND P1, PT, R6, R9, PT ;  /* 0x000000090600720c */ /* 0x000fe40003f26270 */
[C---:B------:R-:W-:Y:S01]  /*1dc0*/  SHF.L.U32 R8, R160.reuse, 0x5, RZ ;  /* 0x00000005a0087819 */ /* 0x040fe200000006ff */
[----:B------:R-:W-:Y:S01]  /*1dd0*/  @!P3 LDGSTS.E.BYPASS.LTC128B.128 [R175+0x800], desc[UR4][R4.64] ;  /* 0x0080000004afbfae */ /* 0x000fe2000b981a04 */
[----:B------:R-:W-:Y:S02]  /*1de0*/  SHF.L.U64.HI R10, R160, 0x5, R161 ;  /* 0x00000005a00a7819 */ /* 0x000fe400000102a1 */
[----:B------:R-:W-:Y:S01]  /*1df0*/  @!P4 LEA R14, P2, R8, R166, 0x1 ;  /* 0x000000a6080ec211 */ /* 0x000fe200078408ff */
[----:B------:R-:W-:Y:S02]  /*1e00*/  @!P3 LDGSTS.E.BYPASS.LTC128B.128 [R175+0x1800], desc[UR4][R4.64+0x40] ;  /* 0x0180004004afbfae */ /* 0x000fe4000b981a04 */
[----:B------:R-:W-:-:S02]  /*1e10*/  @!P0 MOV R167, R165 ;  /* 0x000000a500a78202 */ /* 0x000fc40000000f00 */
[----:B------:R2:W-:Y:S01]  /*1e20*/  @!P3 LDGSTS.E.BYPASS.LTC128B.128 [R175+0x2800], desc[UR4][R4.64+0x80] ;  /* 0x0280008004afbfae */ /* 0x0005e2000b981a04 */
[----:B------:R-:W-:Y:S02]  /*1e30*/  @!P4 LEA.HI.X R15, R8, R165, R10, 0x1, P2 ;  /* 0x000000a5080fc211 */ /* 0x000fe400010f0c0a */
[----:B------:R-:W-:Y:S02]  /*1e40*/  @!P1 LEA R10, P2, R160, R166, 0x7 ;  /* 0x000000a6a00a9211 */ /* 0x000fe400078438ff */
[----:B------:R-:W-:Y:S01]  /*1e50*/  ISETP.GE.AND P3, PT, R6, R9, PT ;  /* 0x000000090600720c */ /* 0x000fe20003f66270 */
[----:B------:R-:W-:Y:S01]  /*1e60*/  @!P0 IMAD R6, R161, 0xc0, RZ ;  /* 0x000000c0a1068824 */ /* 0x000fe200078e02ff */
[C---:B------:R-:W-:Y:S01]  /*1e70*/  @!P1 LEA.HI.X R11, R160.reuse, R165, R161, 0x7, P2 ;  /* 0x000000a5a00b9211 */ /* 0x040fe200010f3ca1 */
[----:B-1----:R-:W-:-:S04]  /*1e80*/  @!P0 IMAD.WIDE.U32 R12, R160, 0xc0, R166 ;  /* 0x000000c0a00c8825 */ /* 0x002fc800078e00a6 */
[----:B------:R-:W-:Y:S01]  /*1e90*/  @!P0 IMAD.IADD R17, R13, 0x1, R6 ;  /* 0x000000010d118824 */ /* 0x000fe200078e0206 */
[----:B------:R-:W-:Y:S01]  /*1ea0*/  @!P0 MOV R16, R12 ;  /* 0x0000000c00108202 */ /* 0x000fe20000000f00 */
[----:B--2---:R-:W-:Y:S01]  /*1eb0*/  @!P5 IMAD.MOV.U32 R4, RZ, RZ, R166 ;  /* 0x000000ffff04d224 */ /* 0x004fe200078e00a6 */
[----:B------:R-:W-:-:S05]  /*1ec0*/  @!P5 MOV R5, R165 ;  /* 0x000000a50005d202 */ /* 0x000fca0000000f00 */
        /* <DEDUP_REMOVED lines=12> */
[----:B------:R-:W0:Y:S04]  /*1f90*/  LDGDEPBAR ;  /* 0x00000000000079af */ /* 0x000e280000000000 */
[----:B------:R1:W5:Y:S04]  /*1fa0*/  LD.E R118, desc[UR4][R2.64+0x184] ;  /* 0x0001840402767980 */ /* 0x000368000c101900 */
[----:B------:R1:W5:Y:S01]  /*1fb0*/  LD.E R52, desc[UR4][R2.64+0x188] ;  /* 0x0001880402347980 */ /* 0x000362000c101900 */
[----:B------:R-:W-:Y:S01]  /*1fc0*/  ISETP.GE.AND P4, PT, R162, R9, PT ;  /* 0x00000009a200720c */ /* 0x000fe20003f86270 */
[----:B------:R-:W-:-:S12]  /*1fd0*/  DEPBAR.LE SB0, 0x0 ;  /* 0x000080000000791a */ /* 0x000fd80000000000 */
[----:B------:R-:W-:Y:S05]  /*1fe0*/  WARPSYNC.ALL ;  /* 0x0000000000007948 */ /* 0x000fea0003800000 */
[----:B------:R-:W-:Y:S01]  /*1ff0*/  BAR.SYNC.DEFER_BLOCKING 0x0 ;  /* 0x0000000000007b1d */ /* 0x000fe20000010000 */
[----:B------:R-:W-:Y:S02]  /*2000*/  ISETP.GE.AND P2, PT, R0, R9, PT ;  /* 0x000000090000720c */ /* 0x000fe40003f46270 */
[C---:B------:R-:W-:Y:S02]  /*2010*/  SHF.L.U32 R0, R54.reuse, 0x5, RZ ;  /* 0x0000000536007819 */ /* 0x040fe400000006ff */
[----:B-1----:R-:W-:-:S02]  /*2020*/  SHF.L.U64.HI R4, R54, 0x5, R55 ;  /* 0x0000000536047819 */ /* 0x002fc40000010237 */
[-C--:B------:R-:W-:Y:S02]  /*2030*/  @!P4 LEA R8, P1, R0, R168.reuse, 0x1 ;  /* 0x000000a80008c211 */ /* 0x080fe400078208ff */
[----:B------:R-:W-:Y:S02]  /*2040*/  @!P3 LEA R12, P0, R54, R168, 0x7 ;  /* 0x000000a8360cb211 */ /* 0x000fe400078038ff */
[-C--:B------:R-:W-:Y:S02]  /*2050*/  @!P4 LEA.HI.X R9, R0, R169.reuse, R4, 0x1, P1 ;  /* 0x000000a90009c211 */ /* 0x080fe400008f0c04 */
[C---:B------:R-:W-:Y:S01]  /*2060*/  @!P3 LEA.HI.X R13, R54.reuse, R169, R55, 0x7, P0 ;  /* 0x000000a9360db211 */ /* 0x040fe200000f3c37 */
[----:B------:R-:W-:-:S04]  /*2070*/  @!P2 IMAD.WIDE.U32 R14, R54, 0xc0, R168 ;  /* 0x000000c0360ea825 */ /* 0x000fc800078e00a8 */
[----:B------:R-:W-:Y:S01]  /*2080*/  @!P2 IMAD R5, R55, 0xc0, RZ ;  /* 0x000000c03705a824 */ /* 0x000fe200078e02ff */
        /* <DEDUP_REMOVED lines=17> */
[----:B------:R-:W-:-:S03]  /*21a0*/  @!P2 MOV R10, R14 ;  /* 0x0000000e000aa202 */ /* 0x000fc60000000f00 */
        /* <DEDUP_REMOVED lines=21> */
[----:B------:R-:W-:-:S02]  /*2300*/  SHF.L.U32 R129, R171, 0x5, RZ ;  /* 0x00000005ab817819 */ /* 0x000fc400000006ff */
[C---:B------:R-:W-:Y:S01]  /*2310*/  SHF.L.U32 R158, R171.reuse, 0x4, RZ ;  /* 0x00000004ab9e7819 */ /* 0x040fe200000006ff */
[----:B-1----:R-:W-:Y:S01]  /*2320*/  IMAD.SHL.U32 R8, R171, 0x4, RZ ;  /* 0x00000004ab087824 */ /* 0x002fe200078e00ff */
[----:B------:R-:W-:Y:S01]  /*2330*/  SHF.R.U32.HI R120, RZ, 0x1, R171 ;  /* 0x00000001ff787819 */ /* 0x000fe200000116ab */
[----:B------:R-:W0:Y:S01]  /*2340*/  LDGDEPBAR ;  /* 0x00000000000079af */ /* 0x000e220000000000 */
[----:B------:R-:W-:Y:S02]  /*2350*/  LOP3.LUT R5, R129, 0xc0, RZ, 0xc0, !PT ;  /* 0x000000c081057812 */ /* 0x000fe400078ec0ff */
[----:B------:R-:W-:Y:S02]  /*2360*/  LOP3.LUT R0, R158, 0x3e00, RZ, 0xc0, !PT ;  /* 0x00003e009e007812 */ /* 0x000fe400078ec0ff */
[----:B------:R-:W-:Y:S02]  /*2370*/  LOP3.LUT R8, R8, 0x18, RZ, 0xc0, !PT ;  /* 0x0000001808087812 */ /* 0x000fe400078ec0ff */
[----:B------:R-:W-:-:S02]  /*2380*/  LOP3.LUT R9, R5, 0x8, R120, 0xf8, !PT ;  /* 0x0000000805097812 */ /* 0x000fc400078ef878 */
[----:B------:R-:W-:Y:S02]  /*2390*/  LOP3.LUT R0, R0, 0x20, R129, 0xf8, !PT ;  /* 0x0000002000007812 */ /* 0x000fe400078ef881 */
[----:B------:R-:W-:Y:S02]  /*23a0*/  LOP3.LUT R158, R158, 0x100, RZ, 0xc0, !PT ;  /* 0x000001009e9e7812 */ /* 0x000fe400078ec0ff */
[----:B------:R-:W-:Y:S02]  /*23b0*/  LOP3.LUT R4, R9, R8, RZ, 0x3c, !PT ;  /* 0x0000000809047212 */ /* 0x000fe400078e3cff */
[----:B------:R-:W-:Y:S02]  /*23c0*/  LOP3.LUT R5, R5, 0x8, R171, 0xf8, !PT ;  /* 0x0000000805057812 */ /* 0x000fe400078ef8ab */
[--C-:B------:R-:W-:Y:S02]  /*23d0*/  LOP3.LUT R9, R0, 0x100, R129.reuse, 0xf8, !PT ;  /* 0x0000010000097812 */ /* 0x100fe400078ef881 */
[----:B------:R-:W-:-:S02]  /*23e0*/  LOP3.LUT R158, R158, 0x20, R129, 0xf8, !PT ;  /* 0x000000209e9e7812 */ /* 0x000fc400078ef881 */
[----:B------:R-:W-:Y:S02]  /*23f0*/  LOP3.LUT R0, R9, R4, RZ, 0xfc, !PT ;  /* 0x0000000409007212 */ /* 0x000fe400078efcff */
[----:B------:R-:W-:Y:S02]  /*2400*/  LOP3.LUT R158, R158, R5, R8, 0xf6, !PT ;  /* 0x000000059e9e7212 */ /* 0x000fe400078ef608 */
[-C--:B------:R-:W-:Y:S02]  /*2410*/  LEA R159, R0, R7.reuse, 0x1 ;  /* 0x00000007009f7211 */ /* 0x080fe400078e08ff */
[----:B------:R-:W-:-:S03]  /*2420*/  LEA R158, R158, R7, 0x1 ;  /* 0x000000079e9e7211 */ /* 0x000fc600078e08ff */
[----:B------:R-:W-:Y:S04]  /*2430*/  LDSM.16.M88.4 R44, [R159] ;  /* 0x000000009f2c783b */ /* 0x000fe80000000200 */
[----:B------:R-:W1:Y:S04]  /*2440*/  LDSM.16.M88.4 R32, [R158+0x3000] ;  /* 0x003000009e20783b */ /* 0x000e680000000200 */
[----:B------:R-:W4:Y:S01]  /*2450*/  LDSM.16.M88.4 R96, [R158+0x3400] ;  /* 0x003400009e60783b */ /* 0x000f220000000200 */
[----:B------:R-:W-:Y:S02]  /*2460*/  LOP3.LUT P0, RZ, R171, 0x4, RZ, 0xc0, !PT ;  /* 0x00000004abff7812 */ /* 0x000fe4000780c0ff */
[----:B------:R-:W-:Y:S01]  /*2470*/  MOV R5, 0x10 ;  /* 0x0000001000057802 */ /* 0x000fe20000000f00 */
[----:B------:R-:W4:Y:S03]  /*2480*/  LDSM.16.M88.4 R88, [R158+0x3800] ;  /* 0x003800009e58783b */ /* 0x000f260000000200 */
[----:B------:R-:W-:Y:S01]  /*2490*/  SEL R5, R5, 0xfffffff0, !P0 ;  /* 0xfffffff005057807 */ /* 0x000fe20004000000 */
[----:B------:R-:W4:Y:S03]  /*24a0*/  LDSM.16.M88.4 R80, [R158+0x3c00] ;  /* 0x003c00009e50783b */ /* 0x000f260000000200 */
[C---:B------:R-:W-:Y:S01]  /*24b0*/  LEA R119, R5.reuse, R158, 0x1 ;  /* 0x0000009e05777211 */ /* 0x040fe200078e08ff */
[----:B------:R-:W-:Y:S01]  /*24c0*/  IMAD R157, R5, 0x2, R159 ;  /* 0x00000002059d7824 */ /* 0x000fe200078e029f */
[----:B------:R-:W4:Y:S04]  /*24d0*/  LDSM.16.M88.4 R72, [R158+0x4000] ;  /* 0x004000009e48783b */ /* 0x000f280000000200 */
[----:B------:R-:W4:Y:S04]  /*24e0*/  LDSM.16.M88.4 R64, [R158+0x4400] ;  /* 0x004400009e40783b */ /* 0x000f280000000200 */
[----:B------:R-:W4:Y:S04]  /*24f0*/  LDSM.16.M88.4 R56, [R158+0x4800] ;  /* 0x004800009e38783b */ /* 0x000f280000000200 */
[----:B------:R-:W4:Y:S04]  /*2500*/  LDSM.16.M88.4 R24, [R158+0x4c00] ;  /* 0x004c00009e18783b */ /* 0x000f280000000200 */
[----:B--2---:R-:W-:Y:S04]  /*2510*/  LDSM.16.M88.4 R8, [R157] ;  /* 0x000000009d08783b */ /* 0x004fe80000000200 */
[----:B------:R-:W2:Y:S04]  /*2520*/  LDSM.16.M88.4 R20, [R119+0x3000] ;  /* 0x003000007714783b */ /* 0x000ea80000000200 */
[----:B------:R-:W2:Y:S01]  /*2530*/  LDSM.16.M88.4 R36, [R119+0x3400] ;  /* 0x003400007724783b */ /* 0x000ea20000000200 */
[C---:B-1----:R-:W-:Y:S03]  /*2540*/  HMMA.16816.F32 R16, R44.reuse, R32, RZ ;  /* 0x000000202c10723c */ /* 0x042fe600000018ff */
[----:B------:R-:W1:Y:S04]  /*2550*/  LDSM.16.M88.4 R12, [R119+0x3c00] ;  /* 0x003c0000770c783b */ /* 0x000e680000000200 */
[----:B------:R-:W1:Y:S01]  /*2560*/  LDSM.16.M88.4 R40, [R119+0x3800] ;  /* 0x003800007728783b */ /* 0x000e620000000200 */
        /* <DEDUP_REMOVED lines=32> */
[C---:B----4-:R-:W-:Y:S08]  /*2770*/  HMMA.16816.F32 R76, R8.reuse, R24, R76 ;  /* 0x00000018084c723c */ /* 0x050ff0000000184c */
[C---:B------:R-:W-:Y:S01]  /*2780*/  HMMA.16816.F32 R72, R8.reuse, R26, R72 ;  /* 0x0000001a0848723c */ /* 0x040fe20000001848 */
[----:B------:R-:W-:Y:S07]  /*2790*/  LDSM.16.M88.4 R24, [R159+0x2000] ;  /* 0x002000009f18783b */ /* 0x000fee0000000200 */
[C---:B--2---:R-:W-:Y:S08]  /*27a0*/  HMMA.16816.F32 R68, R8.reuse, R20, R68 ;  /* 0x000000140844723c */ /* 0x044ff00000001844 */
        /* <DEDUP_REMOVED lines=20> */
[----:B------:R-:W-:Y:S03]  /*28f0*/  HMMA.16816.F32 R28, R104, R108, R28 ;  /* 0x0000006c681c723c */ /* 0x000fe6000000181c */
[----:B------:R-:W-:-:S05]  /*2900*/  FMUL.FTZ R0, R16, R6 ;  /* 0x0000000610007220 */ /* 0x000fca0000410000 */
[C---:B------:R-:W-:Y:S08]  /*2910*/  HMMA.16816.F32 R96, R104.reuse, R110, R96 ;  /* 0x0000006e6860723c */ /* 0x040ff00000001860 */
[C---:B------:R-:W-:Y:S01]  /*2920*/  HMMA.16816.F32 R108, R104.reuse, R100, R92 ;  /* 0x00000064686c723c */ /* 0x040fe2000000185c */
[-C--:B------:R-:W-:Y:S01]  /*2930*/  FMUL.FTZ R100, R18, R6.reuse ;  /* 0x0000000612647220 */ /* 0x080fe20000410000 */
[-C--:B------:R-:W-:Y:S01]  /*2940*/  FMUL.FTZ R101, R19, R6.reuse ;  /* 0x0000000613657220 */ /* 0x080fe20000410000 */
[----:B------:R-:W-:Y:S05]  /*2950*/  LDSM.16.M88.4 R92, [R158+0x7400] ;  /* 0x007400009e5c783b */ /* 0x000fea0000000200 */
[----:B------:R-:W-:Y:S01]  /*2960*/  HMMA.16816.F32 R88, R104, R102, R88 ;  /* 0x000000666858723c */ /* 0x000fe20000001858 */
[----:B------:R-:W-:-:S02]  /*2970*/  FMUL.FTZ R102, R17, R6 ;  /* 0x0000000611667220 */ /* 0x000fc40000410000 */
[----:B------:R-:W3:Y:S05]  /*2980*/  LDSM.16.M88.4 R16, [R158+0x7800] ;  /* 0x007800009e10783b */ /* 0x000eea0000000200 */
[C---:B--2---:R-:W-:Y:S08]  /*2990*/  HMMA.16816.F32 R84, R104.reuse, R20, R84 ;  /* 0x000000146854723c */ /* 0x044ff00000001854 */
[----:B------:R-:W-:Y:S01]  /*29a0*/  HMMA.16816.F32 R80, R104, R22, R80 ;  /* 0x000000166850723c */ /* 0x000fe20000001850 */
[----:B------:R-:W2:Y:S07]  /*29b0*/  LDSM.16.M88.4 R20, [R119+0x5c00] ;  /* 0x005c00007714783b */ /* 0x000eae0000000200 */
[C---:B-1----:R-:W-:Y:S08]  /*29c0*/  HMMA.16816.F32 R108, R40.reuse, R8, R108 ;  /* 0x00000008286c723c */ /* 0x042ff0000000186c */
[C---:B------:R-:W-:Y:S01]  /*29d0*/  HMMA.16816.F32 R88, R40.reuse, R10, R88 ;  /* 0x0000000a2858723c */ /* 0x040fe20000001858 */
[----:B------:R-:W1:Y:S07]  /*29e0*/  LDSM.16.M88.4 R8, [R158+0x7c00] ;  /* 0x007c00009e08783b */ /* 0x000e6e0000000200 */
[C---:B------:R-:W-:Y:S01]  /*29f0*/  HMMA.16816.F32 R112, R40.reuse, R36, R28 ;  /* 0x000000242870723c */ /* 0x040fe2000000181c */
[-C--:B------:R-:W-:Y:S01]  /*2a00*/  FMUL.FTZ R32, R32, R6.reuse ;  /* 0x0000000620207220 */ /* 0x080fe20000410000 */
[-C--:B------:R-:W-:Y:S01]  /*2a10*/  FMUL.FTZ R33, R33, R6.reuse ;  /* 0x0000000621217220 */ /* 0x080fe20000410000 */
[-C--:B------:R-:W-:Y:S01]  /*2a20*/  FMUL.FTZ R34, R34, R6.reuse ;  /* 0x0000000622227220 */ /* 0x080fe20000410000 */
[-C--:B------:R-:W-:Y:S01]  /*2a30*/  FMUL.FTZ R35, R35, R6.reuse ;  /* 0x0000000623237220 */ /* 0x080fe20000410000 */
[----:B------:R-:W-:Y:S03]  /*2a40*/  LDSM.16.M88.4 R28, [R119+0x7400] ;  /* 0x00740000771c783b */ /* 0x000fe60000000200 */
[----:B------:R-:W-:Y:S01]  /*2a50*/  HMMA.16816.F32 R96, R40, R38, R96 ;  /* 0x000000262860723c */ /* 0x000fe20000001860 */
[----:B------:R-:W4:Y:S01]  /*2a60*/  LDSM.16.M88.4 R36, [R158+0x6000] ;  /* 0x006000009e24783b */ /* 0x000f220000000200 */
[----:B------:R-:W1:Y:S06]  /*2a70*/  MUFU.TANH R122, R32 ;  /* 0x00000020007a7308 */ /* 0x000e6c0000002400 */
[C---:B---3--:R-:W-:Y:S02]  /*2a80*/  HMMA.16816.F32 R108, R24.reuse, R16, R108 ;  /* 0x00000010186c723c */ /* 0x048fe4000000186c */
[----:B------:R-:W3:Y:S06]  /*2a90*/  MUFU.TANH R123, R33 ;  /* 0x00000021007b7308 */ /* 0x000eec0000002400 */
[----:B------:R-:W-:Y:S01]  /*2aa0*/  HMMA.16816.F32 R88, R24, R18, R88 ;  /* 0x000000121858723c */ /* 0x000fe20000001858 */
[----:B------:R-:W3:Y:S01]  /*2ab0*/  LDSM.16.M88.4 R16, [R158+0x6400] ;  /* 0x006400009e10783b */ /* 0x000ee20000000200 */
[----:B------:R-:W1:Y:S06]  /*2ac0*/  MUFU.TANH R103, R34 ;  /* 0x0000002200677308 */ /* 0x000e6c0000002400 */
[C---:B--2---:R-:W-:Y:S02]  /*2ad0*/  HMMA.16816.F32 R84, R40.reuse, R20, R84 ;  /* 0x000000142854723c */ /* 0x044fe40000001854 */
[----:B------:R2:W1:Y:S06]  /*2ae0*/  MUFU.TANH R124, R35 ;  /* 0x00000023007c7308 */ /* 0x00046c0000002400 */
[----:B------:R-:W-:Y:S01]  /*2af0*/  HMMA.16816.F32 R80, R40, R22, R80 ;  /* 0x000000162850723c */ /* 0x000fe20000001850 */
[----:B------:R-:W-:Y:S04]  /*2b00*/  LDSM.16.M88.4 R20, [R158+0x8000] ;  /* 0x008000009e14783b */ /* 0x000fe80000000200 */
[----:B--2---:R-:W2:Y:S03]  /*2b10*/  LDSM.16.M88.4 R32, [R119+0x6000] ;  /* 0x006000007720783b */ /* 0x004ea60000000200 */
[C---:B------:R-:W-:Y:S08]  /*2b20*/  HMMA.16816.F32 R112, R24.reuse, R92, R112 ;  /* 0x0000005c1870723c */ /* 0x040ff00000001870 */
        /* <DEDUP_REMOVED lines=9> */
[----:B------:R-:W-:Y:S01]  /*2bc0*/  HMMA.16816.F32 R96, R12, R30, R96 ;  /* 0x0000001e0c60723c */ /* 0x000fe20000001860 */
[----:B------:R-:W4:Y:S07]  /*2bd0*/  LDSM.16.M88.4 R28, [R119+0x7c00] ;  /* 0x007c0000771c783b */ /* 0x000f2e0000000200 */
[C---:B---3--:R-:W-:Y:S08]  /*2be0*/  HMMA.16816.F32 R68, R104.reuse, R16, R68 ;  /* 0x000000106844723c */ /* 0x048ff00000001844 */
[----:B------:R-:W-:Y:S01]  /*2bf0*/  HMMA.16816.F32 R64, R104, R18, R64 ;  /* 0x000000126840723c */ /* 0x000fe20000001840 */
[----:B------:R-:W3:Y:S07]  /*2c00*/  LDSM.16.M88.4 R16, [R119+0x6400] ;  /* 0x006400007710783b */ /* 0x000eee0000000200 */
[C---:B--2---:R-:W-:Y:S08]  /*2c10*/  HMMA.16816.F32 R76, R40.reuse, R32, R76 ;  /* 0x00000020284c723c */ /* 0x044ff0000000184c */
[----:B------:R-:W-:Y:S01]  /*2c20*/  HMMA.16816.F32 R72, R40, R34, R72 ;  /* 0x000000222848723c */ /* 0x000fe20000001848 */
[----:B------:R-:W-:Y:S07]  /*2c30*/  LDSM.16.M88.4 R32, [R119+0x8400] ;  /* 0x008400007720783b */ /* 0x000fee0000000200 */
[C---:B-1----:R-:W-:Y:S08]  /*2c40*/  HMMA.16816.F32 R60, R104.reuse, R8, R60 ;  /* 0x00000008683c723c */ /* 0x042ff0000000183c */
[----:B------:R-:W-:Y:S01]  /*2c50*/  HMMA.16816.F32 R56, R104, R10, R56 ;  /* 0x0000000a6838723c */ /* 0x000fe20000001838 */
[----:B------:R-:W1:Y:S07]  /*2c60*/  LDSM.16.M88.4 R8, [R119+0x6800] ;  /* 0x006800007708783b */ /* 0x000e6e0000000200 */
[C---:B------:R-:W-:Y:S08]  /*2c70*/  HMMA.16816.F32 R76, R24.reuse, R20, R76 ;  /* 0x00000014184c723c */ /* 0x040ff0000000184c */
[----:B------:R-:W-:Y:S01]  /*2c80*/  HMMA.16816.F32 R72, R24, R22, R72 ;  /* 0x000000161848723c */ /* 0x000fe20000001848 */
[----:B------:R-:W2:Y:S07]  /*2c90*/  LDSM.16.M88.4 R20, [R158+0x6c00] ;  /* 0x006c00009e14783b */ /* 0x000eae0000000200 */
[C---:B----4-:R-:W-:Y:S08]  /*2ca0*/  HMMA.16816.F32 R84, R12.reuse, R28, R84 ;  /* 0x0000001c0c54723c */ /* 0x050ff00000001854 */
[----:B------:R-:W-:Y:S01]  /*2cb0*/  HMMA.16816.F32 R80, R12, R30, R80 ;  /* 0x0000001e0c50723c */ /* 0x000fe20000001850 */
[----:B------:R-:W4:Y:S07]  /*2cc0*/  LDSM.16.M88.4 R28, [R158+0x8400] ;  /* 0x008400009e1c783b */ /* 0x000f2e0000000200 */
[C---:B---3--:R-:W-:Y:S08]  /*2cd0*/  HMMA.16816.F32 R68, R40.reuse, R16, R68 ;  /* 0x000000102844723c */ /* 0x048ff00000001844 */
[----:B------:R-:W-:Y:S01]  /*2ce0*/  HMMA.16816.F32 R64, R40, R18, R64 ;  /* 0x000000122840723c */ /* 0x000fe20000001840 */
[----:B------:R-:W3:Y:S07]  /*2cf0*/  LDSM.16.M88.4 R16, [R158+0x8800] ;  /* 0x008800009e10783b */ /* 0x000eee0000000200 */
[C---:B------:R-:W-:Y:S08]  /*2d00*/  HMMA.16816.F32 R76, R12.reuse, R36, R76 ;  /* 0x000000240c4c723c */ /* 0x040ff0000000184c */
[----:B------:R-:W-:Y:S01]  /*2d10*/  HMMA.16816.F32 R72, R12, R38, R72 ;  /* 0x000000260c48723c */ /* 0x000fe20000001848 */
[----:B------:R-:W3:Y:S07]  /*2d20*/  LDSM.16.M88.4 R36, [R119+0x6c00] ;  /* 0x006c00007724783b */ /* 0x000eee0000000200 */
[C---:B-1----:R-:W-:Y:S08]  /*2d30*/  HMMA.16816.F32 R60, R40.reuse, R8, R60 ;  /* 0x00000008283c723c */ /* 0x042ff0000000183c */
[----:B------:R-:W-:Y:S01]  /*2d40*/  HMMA.16816.F32 R56, R40, R10, R56 ;  /* 0x0000000a2838723c */ /* 0x000fe20000001838 */
[----:B------:R-:W1:Y:S07]  /*2d50*/  LDSM.16.M88.4 R8, [R158+0x8c00] ;  /* 0x008c00009e08783b */ /* 0x000e6e0000000200 */
[C---:B--2---:R-:W-:Y:S08]  /*2d60*/  HMMA.16816.F32 R48, R104.reuse, R20, R48 ;  /* 0x000000146830723c */ /* 0x044ff00000001830 */
[----:B------:R-:W-:Y:S08]  /*2d70*/  HMMA.16816.F32 R44, R104, R22, R44 ;  /* 0x00000016682c723c */ /* 0x000ff0000000182c */
[C---:B----4-:R-:W-:Y:S08]  /*2d80*/  HMMA.16816.F32 R68, R24.reuse, R28, R68 ;  /* 0x0000001c1844723c */ /* 0x050ff00000001844 */
[C---:B------:R-:W-:Y:S01]  /*2d90*/  HMMA.16816.F32 R64, R24.reuse, R30, R64 ;  /* 0x0000001e1840723c */ /* 0x040fe20000001840 */
[----:B------:R-:W2:Y:S07]  /*2da0*/  LDSM.16.M88.4 R28, [R119+0x8800] ;  /* 0x00880000771c783b */ /* 0x000eae0000000200 */
[C---:B---3--:R-:W-:Y:S08]  /*2db0*/  HMMA.16816.F32 R60, R24.reuse, R16, R60 ;  /* 0x00000010183c723c */ /* 0x048ff0000000183c */
[----:B------:R-:W-:Y:S01]  /*2dc0*/  HMMA.16816.F32 R56, R24, R18, R56 ;  /* 0x000000121838723c */ /* 0x000fe20000001838 */
[----:B------:R-:W3:Y:S07]  /*2dd0*/  LDSM.16.M88.4 R16, [R119+0x8c00] ;  /* 0x008c00007710783b */ /* 0x000eee0000000200 */
[----:B------:R-:W-:Y:S08]  /*2de0*/  HMMA.16816.F32 R108, R12, R92, R108 ;  /* 0x0000005c0c6c723c */ /* 0x000ff0000000186c */
[----:B------:R-:W-:Y:S08]  /*2df0*/  HMMA.16816.F32 R48, R40, R36, R48 ;  /* 0x000000242830723c */ /* 0x000ff00000001830 */
[----:B------:R-:W-:Y:S01]  /*2e00*/  HMMA.16816.F32 R88, R12, R94, R88 ;  /* 0x0000005e0c58723c */ /* 0x000fe20000001858 */
[-C--:B------:R-:W-:Y:S01]  /*2e10*/  FMUL.FTZ R125, R112, R6.reuse ;  /* 0x00000006707d7220 */ /* 0x080fe20000410000 */
[-C--:B------:R-:W-:Y:S01]  /*2e20*/  FMUL.FTZ R126, R113, R6.reuse ;  /* 0x00000006717e7220 */ /* 0x080fe20000410000 */
[-C--:B------:R-:W-:Y:S01]  /*2e30*/  FMUL.FTZ R96, R96, R6.reuse ;  /* 0x0000000660607220 */ /* 0x080fe20000410000 */
[-C--:B------:R-:W-:Y:S01]  /*2e40*/  FMUL.FTZ R97, R97, R6.reuse ;  /* 0x0000000661617220 */ /* 0x080fe20000410000 */
[-C--:B------:R-:W-:Y:S01]  /*2e50*/  FMUL.FTZ R72, R72, R6.reuse ;  /* 0x0000000648487220 */ /* 0x080fe20000410000 */
[-C--:B------:R-:W-:Y:S01]  /*2e60*/  FMUL.FTZ R20, R74, R6.reuse ;  /* 0x000000064a147220 */ /* 0x080fe20000410000 */
[----:B------:R-:W-:Y:S01]  /*2e70*/  FMUL.FTZ R21, R75, R6 ;  /* 0x000000064b157220 */ /* 0x000fe20000410000 */
[----:B------:R-:W-:Y:S01]  /*2e80*/  HMMA.16816.F32 R44, R40, R38, R44 ;  /* 0x00000026282c723c */ /* 0x000fe2000000182c */
[----:B------:R-:W-:Y:S01]  /*2e90*/  ISETP.GT.U32.AND P0, PT, R135, R164, PT ;  /* 0x000000a48700720c */ /* 0x000fe20003f04070 */
[----:B------:R-:W4:Y:S01]  /*2ea0*/  MUFU.TANH R0, R0 ;  /* 0x0000000000007308 */ /* 0x000f220000002400 */
[----:B------:R-:W-:-:S05]  /*2eb0*/  DEPBAR.LE SB0, 0x0 ;  /* 0x000080000000791a */ /* 0x000fca0000000000 */
[----:B-1----:R-:W-:-:S12]  /*2ec0*/  HMMA.16816.F32 R48, R24, R8, R48 ;  /* 0x000000081830723c */ /* 0x002fd80000001830 */
[----:B------:R-:W-:Y:S08]  /*2ed0*/  HMMA.16816.F32 R44, R24, R10, R44 ;  /* 0x0000000a182c723c */ /* 0x000ff0000000182c */
[C---:B------:R-:W-:Y:S08]  /*2ee0*/  HMMA.16816.F32 R68, R12.reuse, R32, R68 ;  /* 0x000000200c44723c */ /* 0x040ff00000001844 */
[C---:B------:R-:W-:Y:S08]  /*2ef0*/  HMMA.16816.F32 R64, R12.reuse, R34, R64 ;  /* 0x000000220c40723c */ /* 0x040ff00000001840 */
[C---:B--2---:R-:W-:Y:S08]  /*2f00*/  HMMA.16816.F32 R60, R12.reuse, R28, R60 ;  /* 0x0000001c0c3c723c */ /* 0x044ff0000000183c */
[C---:B------:R-:W-:Y:S08]  /*2f10*/  HMMA.16816.F32 R56, R12.reuse, R30, R56 ;  /* 0x0000001e0c38723c */ /* 0x040ff00000001838 */
[C---:B---3--:R-:W-:Y:S08]  /*2f20*/  HMMA.16816.F32 R48, R12.reuse, R16, R48 ;  /* 0x000000100c30723c */ /* 0x048ff00000001830 */
        /* <DEDUP_REMOVED lines=50> */
[----:B------:R1:W2:Y:S01]  /*3250*/  MUFU.TANH R38, R61 ;  /* 0x0000003d00267308 */ /* 0x0002a20000002400 */
[----:B------:R-:W-:-:S02]  /*3260*/  LOP3.LUT R15, R120, 0x1f0, RZ, 0xc0, !PT ;  /* 0x000001f0780f7812 */ /* 0x000fc400078ec0ff */
[----:B------:R-:W-:-:S05]  /*3270*/  LOP3.LUT R17, R180, 0x7, RZ, 0xc0, !PT ;  /* 0x00000007b4117812 */ /* 0x000fca00078ec0ff */
[----:B------:R-:W3:Y:S01]  /*3280*/  MUFU.TANH R102, R102 ;  /* 0x0000006600667308 */ /* 0x000ee20000002400 */
[----:B------:R-:W-:Y:S02]  /*3290*/  IADD3 R15, PT, PT, R174, R17, R15 ;  /* 0x00000011ae0f7210 */ /* 0x000fe40007ffe00f */
[----:B-----5:R-:W-:-:S05]  /*32a0*/  IADD3 R18, PT, PT, R52, R53, -R121 ;  /* 0x0000003534127210 */ /* 0x020fca0007ffe879 */
        /* <DEDUP_REMOVED lines=56> */
[----:B------:R-:W1:Y:S01]  /*3630*/  MUFU.TANH R6, R6 ;  /* 0x0000000600067308 */ /* 0x000e620000002400 */
[----:B------:R-:W-:Y:S01]  /*3640*/  IADD3 R118, PT, PT, R53, -R121, -R118 ;  /* 0x8000007935767210 */ /* 0x000fe20007ffe876 */
[----:B------:R-:W-:Y:S01]  /*3650*/  BSSY.RECONVERGENT B1, `(.L_x_4577) ;  /* 0x000006a000017945 */ /* 0x000fe20003800200 */
[----:B------:R-:W-:-:S02]  /*3660*/  IADD3 R18, PT, PT, R15, R18, RZ ;  /* 0x000000120f127210 */ /* 0x000fc40007ffe0ff */
[----:B------:R-:W-:Y:S02]  /*3670*/  IADD3 R132, PT, PT, R15, R118, RZ ;  /* 0x000000760f847210 */ /* 0x000fe40007ffe0ff */
[C-C-:B------:R-:W-:Y:S02]  /*3680*/  VIADDMNMX R178, R18.reuse, 0x1, R53.reuse, PT ;  /* 0x0000000112b27846 */ /* 0x140fe40003800135 */
[----:B------:R-:W-:Y:S01]  /*3690*/  VIADDMNMX R177, R18, 0x9, R53, PT ;  /* 0x0000000912b17846 */ /* 0x000fe20003800135 */
        /* <DEDUP_REMOVED lines=15> */
.L_x_4580:
        /* <DEDUP_REMOVED lines=60> */
.L_x_4581:
[----:B------:R-:W-:Y:S05]  /*3b50*/  BSYNC.RECONVERGENT B0 ;  /* 0x0000000000007941 */ /* 0x000fea0003800200 */
.L_x_4579:
        /* <DEDUP_REMOVED lines=25> */
.L_x_4578:
[----:B------:R-:W-:Y:S05]  /*3cf0*/  BSYNC.RECONVERGENT B1 ;  /* 0x0000000000017941 */ /* 0x000fea0003800200 */
.L_x_4577:
[----:B------:R-:W3:Y:S01]  /*3d00*/  LD.E R23, desc[UR4][R2.64+0xdc] ;  /* 0x0000dc0402177980 */ /* 0x000ee2000c101900 */
        /* <DEDUP_REMOVED lines=9> */
[----:B------:R-:W-:Y:S02]  /*3da0*/  FSEL R0, R0, -INF , !P2 ;  /* 0xff80000000007808 */ /* 0x000fe40005000000 */
[----:B------:R-:W-:Y:S01]  /*3db0*/  ISETP.GT.AND P2, PT, R132, R47, PT ;  /* 0x0000002f8400720c */ /* 0x000fe20003f44270 */
[----:B------:R-:W-:Y:S01]  /*3dc0*/  VIADD R110, R18, 0x10 ;  /* 0x00000010126e7836 */ /* 0x000fe20000000000 */
[----:B------:R-:W-:Y:S02]  /*3dd0*/  ISETP.GT.AND P3, PT, R132, R114, PT ;  /* 0x000000728400720c */ /* 0x000fe40003f64270 */
[----:B------:R-:W-:Y:S01]  /*3de0*/  FSEL R19, R0, -INF , !P4 ;  /* 0xff80000000137808 */ /* 0x000fe20006000000 */
[----:B------:R-:W-:Y:S01]  /*3df0*/  VIADD R107, R18, 0x11 ;  /* 0x00000011126b7836 */ /* 0x000fe20000000000 */
[----:B------:R-:W-:-:S02]  /*3e00*/  ISETP.GE.AND P5, PT, R47, R178, PT ;  /* 0x000000b22f00720c */ /* 0x000fc40003fa6270 */
[----:B------:R-:W-:Y:S02]  /*3e10*/  FSEL R0, R102, -INF , !P2 ;  /* 0xff80000066007808 */ /* 0x000fe40005000000 */
[----:B------:R-:W-:Y:S01]  /*3e20*/  ISETP.GT.AND P2, PT, R132, R111, PT ;  /* 0x0000006f8400720c */ /* 0x000fe20003f44270 */
        /* <DEDUP_REMOVED lines=12> */
[----:B-1----:R-:W-:Y:S02]  /*3ef0*/  FSEL R75, R125, -INF , !P3 ;  /* 0xff8000007d4b7808 */ /* 0x002fe40005800000 */
        /* <DEDUP_REMOVED lines=33> */
[-C--:B------:R-:W-:Y:S02]  /*4110*/  ISETP.GE.AND P5, PT, R70, R178.reuse, PT ;  /* 0x000000b24600720c */ /* 0x080fe40003fa6270 */
        /* <DEDUP_REMOVED lines=15> */
[----:B--2---:R-:W-:Y:S02]  /*4210*/  FSEL R27, R86, -INF , !P3 ;  /* 0xff800000561b7808 */ /* 0x004fe40005800000 */
        /* <DEDUP_REMOVED lines=51> */
[----:B------:R-:W-:Y:S02]  /*4550*/  ISETP.GT.AND P3, PT, R132, R42, PT ;  /* 0x0000002a8400720c */ /* 0x000fe40003f64270 */
[----:B------:R-:W-:Y:S02]  /*4560*/  ISETP.GE.AND P5, PT, R43, R178, PT ;  /* 0x000000b22b00720c */ /* 0x000fe40003fa6270 */
[----:B------:R-:W-:Y:S02]  /*4570*/  FSEL R38, R38, -INF , !P2 ;  /* 0xff80000026267808 */ /* 0x000fe40005000000 */
[----:B------:R-:W-:Y:S01]  /*4580*/  ISETP.GT.AND P2, PT, R132, R40, PT ;  /* 0x000000288400720c */ /* 0x000fe20003f44270 */
[----:B------:R-:W-:Y:S01]  /*4590*/  VIADD R26, R18, 0x71 ;  /* 0x00000071121a7836 */ /* 0x000fe20000000000 */
[----:B------:R-:W-:-:S02]  /*45a0*/  FSEL R125, R60, -INF , !P4 ;  /* 0xff8000003c7d7808 */ /* 0x000fc40006000000 */
[-C--:B------:R-:W-:Y:S02]  /*45b0*/  ISETP.GE.AND P4, PT, R42, R178.reuse, PT ;  /* 0x000000b22a00720c */ /* 0x080fe40003f86270 */
[----:B------:R-:W-:Y:S01]  /*45c0*/  FSEL R16, R16, -INF , !P3 ;  /* 0xff80000010107808 */ /* 0x000fe20005800000 */
[----:B------:R-:W-:Y:S01]  /*45d0*/  VIADD R24, R18, 0x78 ;  /* 0x0000007812187836 */ /* 0x000fe20000000000 */
[----:B------:R-:W-:Y:S02]  /*45e0*/  FSEL R123, R38, -INF , !P5 ;  /* 0xff800000267b7808 */ /* 0x000fe40006800000 */
[----:B------:R-:W-:Y:S02]  /*45f0*/  ISETP.GT.AND P3, PT, R132, R39, PT ;  /* 0x000000278400720c */ /* 0x000fe40003f64270 */
[----:B------:R-:W-:Y:S02]  /*4600*/  ISETP.GE.AND P5, PT, R40, R178, PT ;  /* 0x000000b22800720c */ /* 0x000fe40003fa6270 */
[----:B------:R-:W-:-:S02]  /*4610*/  FSEL R41, R41, -INF , !P2 ;  /* 0xff80000029297808 */ /* 0x000fc40005000000 */
[----:B------:R-:W-:Y:S02]  /*4620*/  FSEL R121, R16, -INF , !P4 ;  /* 0xff80000010797808 */ /* 0x000fe40006000000 */
[----:B------:R-:W-:Y:S02]  /*4630*/  ISETP.GE.AND P2, PT, R39, R178, PT ;  /* 0x000000b22700720c */ /* 0x000fe40003f46270 */
[----:B------:R-:W-:Y:S02]  /*4640*/  ISETP.GT.AND P4, PT, R132, R26, PT ;  /* 0x0000001a8400720c */ /* 0x000fe40003f84270 */
[----:B------:R-:W-:Y:S02]  /*4650*/  FSEL R48, R48, -INF , !P3 ;  /* 0xff80000030307808 */ /* 0x000fe40005800000 */
[----:B------:R-:W-:Y:S02]  /*4660*/  FSEL R67, R41, -INF , !P5 ;  /* 0xff80000029437808 */ /* 0x000fe40006800000 */
[----:B------:R-:W-:-:S02]  /*4670*/  FMNMX3.FTZ R28, R19, R0, R105, !PT ;  /* 0x00000000131c7276 */ /* 0x000fc40007810069 */
[----:B------:R-:W-:Y:S02]  /*4680*/  ISETP.GT.AND P1, PT, R133, R18, PT ;  /* 0x000000128500720c */ /* 0x000fe40003f24270 */
[C---:B------:R-:W-:Y:S01]  /*4690*/  ISETP.GE.AND P0, PT, R18.reuse, R177, PT ;  /* 0x000000b11200720c */ /* 0x040fe20003f06270 */
[----:B------:R-:W-:Y:S01]  /*46a0*/  VIADD R18, R18, 0x79 ;  /* 0x0000007912127836 */ /* 0x000fe20000000000 */
[----:B------:R-:W-:Y:S02]  /*46b0*/  ISETP.GT.AND P5, PT, R132, R24, PT ;  /* 0x000000188400720c */ /* 0x000fe40003fa4270 */
[----:B------:R-:W-:Y:S02]  /*46c0*/  FSEL R51, R48, -INF , !P2 ;  /* 0xff80000030337808 */ /* 0x000fe40005000000 */
[----:B------:R-:W-:Y:S02]  /*46d0*/  FSEL R49, R49, -INF , !P4 ;  /* 0xff80000031317808 */ /* 0x000fe40006000000 */
[----:B------:R-:W-:-:S02]  /*46e0*/  ISETP.GT.AND P2, PT, R133, R47, PT ;  /* 0x0000002f8500720c */ /* 0x000fc40003f44270 */
[----:B------:R-:W-:Y:S02]  /*46f0*/  ISETP.GE.AND P4, PT, R47, R177, PT ;  /* 0x000000b12f00720c */ /* 0x000fe40003f86270 */
[----:B------:R-:W-:Y:S02]  /*4700*/  FMNMX3.FTZ R28, R28, R79, R75, !PT ;  /* 0x0000004f1c1c7276 */ /* 0x000fe4000781004b */
[----:B------:R-:W-:Y:S02]  /*4710*/  FSEL R47, R61, -INF , !P5 ;  /* 0xff8000003d2f7808 */ /* 0x000fe40006800000 */
[----:B------:R-:W-:Y:S02]  /*4720*/  ISETP.GE.AND P5, PT, R26, R178, PT ;  /* 0x000000b21a00720c */ /* 0x000fe40003fa6270 */
[----:B------:R-:W-:Y:S02]  /*4730*/  ISETP.GT.AND P3, PT, R132, R18, PT ;  /* 0x000000128400720c */ /* 0x000fe40003f64270 */
[----:B------:R-:W-:-:S02]  /*4740*/  FSEL R16, R100, -INF , !P1 ;  /* 0xff80000064107808 */ /* 0x000fc40004800000 */
[----:B------:R-:W-:Y:S02]  /*4750*/  FMNMX3.FTZ R28, R28, R71, R17, !PT ;  /* 0x000000471c1c7276 */ /* 0x000fe40007810011 */
[----:B------:R-:W-:Y:S02]  /*4760*/  FSEL R49, R49, -INF , !P5 ;  /* 0xff80000031317808 */ /* 0x000fe40006800000 */
[----:B------:R-:W-:Y:S02]  /*4770*/  FSEL R45, R45, -INF , !P3 ;  /* 0xff8000002d2d7808 */ /* 0x000fe40005800000 */
[----:B------:R-:W-:Y:S02]  /*4780*/  ISETP.GE.AND P5, PT, R18, R178, PT ;  /* 0x000000b21200720c */ /* 0x000fe40003fa6270 */
[----:B------:R-:W-:Y:S02]  /*4790*/  FSEL R16, R16, -INF , !P0 ;  /* 0xff80000010107808 */ /* 0x000fe40004000000 */
[----:B------:R-:W-:-:S02]  /*47a0*/  ISETP.GT.AND P0, PT, R133, R111, PT ;  /* 0x0000006f8500720c */ /* 0x000fc40003f04270 */
[----:B------:R-:W-:Y:S02]  /*47b0*/  FSEL R97, R101, -INF , !P2 ;  /* 0xff80000065617808 */ /* 0x000fe40005000000 */
[----:B------:R-:W-:Y:S02]  /*47c0*/  FMNMX3.FTZ R28, R28, R15, R155, !PT ;  /* 0x0000000f1c1c7276 */ /* 0x000fe4000781009b */
[----:B------:R-:W-:Y:S02]  /*47d0*/  ISETP.GT.AND P2, PT, R133, R110, PT ;  /* 0x0000006e8500720c */ /* 0x000fe40003f44270 */
[----:B------:R-:W-:Y:S02]  /*47e0*/  FSEL R45, R45, -INF , !P5 ;  /* 0xff8000002d2d7808 */ /* 0x000fe40006800000 */
[----:B------:R-:W-:Y:S02]  /*47f0*/  ISETP.GT.AND P1, PT, R133, R114, PT ;  /* 0x000000728500720c */ /* 0x000fe40003f24270 */
[----:B------:R-:W-:-:S02]  /*4800*/  ISETP.GE.AND P5, PT, R111, R177, PT ;  /* 0x000000b16f00720c */ /* 0x000fc40003fa6270 */
[----:B------:R-:W-:Y:S02]  /*4810*/  FSEL R87, R124, -INF , !P0 ;  /* 0xff8000007c577808 */ /* 0x000fe40004000000 */
[----:B------:R-:W-:Y:S02]  /*4820*/  FMNMX3.FTZ R28, R28, R35, R33, !PT ;  /* 0x000000231c1c7276 */ /* 0x000fe40007810021 */
[C---:B------:R-:W-:Y:S02]  /*4830*/  ISETP.GT.AND P0, PT, R133.reuse, R106, PT ;  /* 0x0000006a8500720c */ /* 0x040fe40003f04270 */
[----:B------:R-:W-:Y:S02]  /*4840*/  FSEL R83, R112, -INF , !P2 ;  /* 0xff80000070537808 */ /* 0x000fe40005000000 */
[----:B------:R-:W-:Y:S02]  /*4850*/  ISETP.GT.AND P2, PT, R133, R104, PT ;  /* 0x000000688500720c */ /* 0x000fe40003f44270 */
[----:B------:R-:W-:-:S02]  /*4860*/  FSEL R91, R103, -INF , !P1 ;  /* 0xff800000675b7808 */ /* 0x000fc40004800000 */
[----:B------:R-:W-:Y:S02]  /*4870*/  FSEL R87, R87, -INF , !P5 ;  /* 0xff80000057577808 */ /* 0x000fe40006800000 */
[----:B------:R-:W-:Y:S02]  /*4880*/  FMNMX3.FTZ R28, R28, R31, R153, !PT ;  /* 0x0000001f1c1c7276 */ /* 0x000fe40007810099 */
[C---:B------:R-:W-:Y:S02]  /*4890*/  ISETP.GT.AND P1, PT, R133.reuse, R107, PT ;  /* 0x0000006b8500720c */ /* 0x040fe40003f24270 */
[----:B------:R-:W-:Y:S02]  /*48a0*/  ISETP.GE.AND P5, PT, R106, R177, PT ;  /* 0x000000b16a00720c */ /* 0x000fe40003fa6270 */
[----:B------:R-:W-:Y:S02]  /*48b0*/  FSEL R61, R92, -INF , !P0 ;  /* 0xff8000005c3d7808 */ /* 0x000fe40004000000 */
[----:B------:R-:W-:-:S02]  /*48c0*/  ISETP.GT.AND P0, PT, R133, R73, PT ;  /* 0x000000498500720c */ /* 0x000fc40003f04270 */
[----:B------:R-:W-:Y:S02]  /*48d0*/  FSEL R93, R93, -INF , !P2 ;  /* 0xff8000005d5d7808 */ /* 0x000fe40005000000 */
[----:B------:R-:W-:Y:S02]  /*48e0*/  ISETP.GT.AND P2, PT, R133, R74, PT ;  /* 0x0000004a8500720c */ /* 0x000fe40003f44270 */
[----:B------:R-:W-:Y:S02]  /*48f0*/  FMNMX3.FTZ R28, R28, R29, R27, !PT ;  /* 0x0000001d1c1c7276 */ /* 0x000fe4000781001b */
[----:B------:R-:W-:Y:S02]  /*4900*/  FSEL R69, R113, -INF , !P1 ;  /* 0xff80000071457808 */ /* 0x000fe40004800000 */
[----:B------:R-:W-:Y:S02]  /*4910*/  FSEL R61, R61, -INF , !P5 ;  /* 0xff8000003d3d7808 */ /* 0x000fe40006800000 */
[----:B------:R-:W-:-:S02]  /*4920*/  ISETP.GT.AND P1, PT, R133, R78, PT ;  /* 0x0000004e8500720c */ /* 0x000fc40003f24270 */
[----:B------:R-:W-:Y:S02]  /*4930*/  ISETP.GE.AND P5, PT, R73, R177, PT ;  /* 0x000000b14900720c */ /* 0x000fe40003fa6270 */
[----:B------:R-:W-:Y:S02]  /*4940*/  FSEL R95, R95, -INF , !P0 ;  /* 0xff8000005f5f7808 */ /* 0x000fe40004000000 */
[C---:B------:R-:W-:Y:S02]  /*4950*/  ISETP.GT.AND P0, PT, R133.reuse, R66, PT ;  /* 0x000000428500720c */ /* 0x040fe40003f04270 */
[----:B------:R-:W-:Y:S02]  /*4960*/  FSEL R88, R88, -INF , !P2 ;  /* 0xff80000058587808 */ /* 0x000fe40005000000 */
[----:B------:R-:W-:Y:S02]  /*4970*/  ISETP.GT.AND P2, PT, R133, R65, PT ;  /* 0x000000418500720c */ /* 0x000fe40003f44270 */
[----:B------:R-:W-:-:S02]  /*4980*/  FMNMX3.FTZ R28, R28, R25, R187, !PT ;  /* 0x000000191c1c7276 */ /* 0x000fc400078100bb */
[----:B------:R-:W-:Y:S02]  /*4990*/  FSEL R94, R94, -INF , !P1 ;  /* 0xff8000005e5e7808 */ /* 0x000fe40004800000 */
[----:B------:R-:W-:Y:S02]  /*49a0*/  FSEL R215, R95, -INF , !P5 ;  /* 0xff8000005fd77808 */ /* 0x000fe40006800000 */
[C---:B------:R-:W-:Y:S02]  /*49b0*/  ISETP.GT.AND P1, PT, R133.reuse, R70, PT ;  /* 0x000000468500720c */ /* 0x040fe40003f24270 */
[----:B------:R-:W-:Y:S02]  /*49c0*/  ISETP.GE.AND P5, PT, R66, R177, PT ;  /* 0x000000b14200720c */ /* 0x000fe40003fa6270 */
[----:B------:R-:W-:Y:S02]  /*49d0*/  FSEL R84, R84, -INF , !P0 ;  /* 0xff80000054547808 */ /* 0x000fe40004000000 */
[----:B------:R-:W-:-:S02]  /*49e0*/  ISETP.GT.AND P0, PT, R133, R63, PT ;  /* 0x0000003f8500720c */ /* 0x000fc40003f04270 */
[----:B------:R-:W-:Y:S02]  /*49f0*/  FSEL R85, R85, -INF , !P2 ;  /* 0xff80000055557808 */ /* 0x000fe40005000000 */
[----:B------:R-:W-:Y:S02]  /*4a00*/  FMNMX3.FTZ R28, R28, R203, R179, !PT ;  /* 0x000000cb1c1c7276 */ /* 0x000fe400078100b3 */
[----:B------:R-:W-:Y:S02]  /*4a10*/  ISETP.GE.AND P3, PT, R24, R178, PT ;  /* 0x000000b21800720c */ /* 0x000fe40003f66270 */
[----:B------:R-:W-:Y:S02]  /*4a20*/  ISETP.GT.AND P2, PT, R133, R62, PT ;  /* 0x0000003e8500720c */ /* 0x000fe40003f44270 */
[----:B------:R-:W-:Y:S02]  /*4a30*/  FSEL R97, R97, -INF , !P4 ;  /* 0xff80000061617808 */ /* 0x000fe40006000000 */
[----:B------:R-:W-:-:S02]  /*4a40*/  ISETP.GE.AND P4, PT, R110, R177, PT ;  /* 0x000000b16e00720c */ /* 0x000fc40003f86270 */
[----:B------:R-:W-:Y:S02]  /*4a50*/  FSEL R89, R89, -INF , !P1 ;  /* 0xff80000059597808 */ /* 0x000fe40004800000 */
[----:B------:R-:W-:Y:S02]  /*4a60*/  FSEL R211, R84, -INF , !P5 ;  /* 0xff80000054d37808 */ /* 0x000fe40006800000 */
[----:B------:R-:W-:Y:S02]  /*4a70*/  ISETP.GT.AND P1, PT, R133, R64, PT ;  /* 0x000000408500720c */ /* 0x000fe40003f24270 */
[----:B------:R-:W-:Y:S02]  /*4a80*/  ISETP.GE.AND P5, PT, R63, R177, PT ;  /* 0x000000b13f00720c */ /* 0x000fe40003fa6270 */
[----:B------:R-:W-:Y:S02]  /*4a90*/  FSEL R81, R81, -INF , !P0 ;  /* 0xff80000051517808 */ /* 0x000fe40004000000 */
[----:B------:R-:W-:-:S02]  /*4aa0*/  FMNMX3.FTZ R28, R28, R201, R149, !PT ;  /* 0x000000c91c1c7276 */ /* 0x000fc40007810095 */
[----:B------:R-:W-:Y:S02]  /*4ab0*/  FSEL R47, R47, -INF , !P3 ;  /* 0xff8000002f2f7808 */ /* 0x000fe40005800000 */
[C---:B------:R-:W-:Y:S02]  /*4ac0*/  ISETP.GT.AND P0, PT, R133.reuse, R58, PT ;  /* 0x0000003a8500720c */ /* 0x040fe40003f04270 */
[----:B------:R-:W-:Y:S02]  /*4ad0*/  FSEL R76, R76, -INF , !P2 ;  /* 0xff8000004c4c7808 */ /* 0x000fe40005000000 */
[----:B------:R-:W-:Y:S02]  /*4ae0*/  ISETP.GE.AND P3, PT, R114, R177, PT ;  /* 0x000000b17200720c */ /* 0x000fe40003f66270 */
[----:B------:R-:W-:Y:S02]  /*4af0*/  ISETP.GT.AND P2, PT, R133, R57, PT ;  /* 0x000000398500720c */ /* 0x000fe40003f44270 */
[----:B------:R-:W-:-:S02]  /*4b00*/  FSEL R83, R83, -INF , !P4 ;  /* 0xff80000053537808 */ /* 0x000fc40006000000 */
[----:B------:R-:W-:Y:S02]  /*4b10*/  ISETP.GE.AND P4, PT, R104, R177, PT ;  /* 0x000000b16800720c */ /* 0x000fe40003f86270 */
[----:B------:R-:W-:Y:S02]  /*4b20*/  FSEL R80, R80, -INF , !P1 ;  /* 0xff80000050507808 */ /* 0x000fe40004800000 */
[----:B------:R-:W-:Y:S02]  /*4b30*/  FSEL R205, R81, -INF , !P5 ;  /* 0xff80000051cd7808 */ /* 0x000fe40006800000 */
[----:B------:R-:W-:Y:S02]  /*4b40*/  FMNMX3.FTZ R28, R28, R147, R145, !PT ;  /* 0x000000931c1c7276 */ /* 0x000fe40007810091 */
[----:B------:R-:W-:Y:S02]  /*4b50*/  ISETP.GT.AND P1, PT, R133, R59, PT ;  /* 0x0000003b8500720c */ /* 0x000fe40003f24270 */
[----:B------:R-:W-:-:S02]  /*4b60*/  ISETP.GE.AND P5, PT, R58, R177, PT ;  /* 0x000000b13a00720c */ /* 0x000fc40003fa6270 */
[----:B------:R-:W-:Y:S02]  /*4b70*/  FSEL R20, R20, -INF , !P0 ;  /* 0xff80000014147808 */ /* 0x000fe40004000000 */
[----:B------:R-:W-:Y:S02]  /*4b80*/  FSEL R91, R91, -INF , !P3 ;  /* 0xff8000005b5b7808 */ /* 0x000fe40005800000 */
[----:B------:R-:W-:Y:S02]  /*4b90*/  FSEL R21, R21, -INF , !P2 ;  /* 0xff80000015157808 */ /* 0x000fe40005000000 */
[----:B------:R-:W-:Y:S02]  /*4ba0*/  ISETP.GT.AND P2, PT, R133, R50, PT ;  /* 0x000000328500720c */ /* 0x000fe40003f44270 */
[----:B------:R-:W-:Y:S02]  /*4bb0*/  FSEL R73, R93, -INF , !P4 ;  /* 0xff8000005d497808 */ /* 0x000fe40006000000 */
[----:B------:R-:W-:-:S02]  /*4bc0*/  FMNMX3.FTZ R28, R28, R143, R125, !PT ;  /* 0x0000008f1c1c7276 */ /* 0x000fc4000781007d */
[-C--:B------:R-:W-:Y:S02]  /*4bd0*/  ISETP.GE.AND P3, PT, R107, R177.reuse, PT ;  /* 0x000000b16b00720c */ /* 0x080fe40003f66270 */
[----:B------:R-:W-:Y:S02]  /*4be0*/  ISETP.GE.AND P4, PT, R74, R177, PT ;  /* 0x000000b14a00720c */ /* 0x000fe40003f86270 */
[----:B------:R-:W-:Y:S02]  /*4bf0*/  FSEL R77, R77, -INF , !P1 ;  /* 0xff8000004d4d7808 */ /* 0x000fe40004800000 */
[----:B------:R-:W-:Y:S02]  /*4c00*/  FSEL R167, R20, -INF , !P5 ;  /* 0xff80000014a77808 */ /* 0x000fe40006800000 */
[----:B------:R-:W-:Y:S02]  /*4c10*/  ISETP.GT.AND P1, PT, R133, R56, PT ;  /* 0x000000388500720c */ /* 0x000fe40003f24270 */
[----:B------:R-:W-:-:S02]  /*4c20*/  FMNMX3.FTZ R20, R16, R97, R91, !PT ;  /* 0x0000006110147276 */ /* 0x000fc4000781005b */
[----:B------:R-:W-:Y:S02]  /*4c30*/  FSEL R137, R22, -INF , !P2 ;  /* 0xff80000016897808 */ /* 0x000fe40005000000 */
[----:B------:R-:W-:Y:S02]  /*4c40*/  FMNMX3.FTZ R22, R28, R123, R121, !PT ;  /* 0x0000007b1c167276 */ /* 0x000fe40007810079 */
[----:B------:R-:W-:Y:S02]  /*4c50*/  FSEL R69, R69, -INF , !P3 ;  /* 0xff80000045457808 */ /* 0x000fe40005800000 */
[----:B------:R-:W-:Y:S02]  /*4c60*/  FSEL R219, R88, -INF , !P4 ;  /* 0xff80000058db7808 */ /* 0x000fe40006000000 */
[-C--:B------:R-:W-:Y:S02]  /*4c70*/  ISETP.GE.AND P3, PT, R78, R177.reuse, PT ;  /* 0x000000b14e00720c */ /* 0x080fe40003f66270 */
[----:B------:R-:W-:-:S02]  /*4c80*/  ISETP.GE.AND P4, PT, R65, R177, PT ;  /* 0x000000b14100720c */ /* 0x000fc40003f86270 */
[----:B------:R-:W-:Y:S02]  /*4c90*/  FSEL R34, R34, -INF , !P1 ;  /* 0xff80000022227808 */ /* 0x000fe40004800000 */
[----:B------:R-:W-:Y:S02]  /*4ca0*/  FMNMX3.FTZ R20, R20, R87, R83, !PT ;  /* 0x0000005714147276 */ /* 0x000fe40007810053 */
[----:B------:R-:W-:Y:S02]  /*4cb0*/  ISETP.GT.AND P1, PT, R133, R46, PT ;  /* 0x0000002e8500720c */ /* 0x000fe40003f24270 */
[----:B------:R-:W-:Y:S02]  /*4cc0*/  FMNMX3.FTZ R22, R22, R67, R51, !PT ;  /* 0x0000004316167276 */ /* 0x000fe40007810033 */
[----:B------:R-:W-:Y:S02]  /*4cd0*/  FSEL R217, R94, -INF , !P3 ;  /* 0xff8000005ed97808 */ /* 0x000fe40005800000 */
[----:B------:R-:W-:-:S02]  /*4ce0*/  FSEL R209, R85, -INF , !P4 ;  /* 0xff80000055d17808 */ /* 0x000fc40006000000 */
[----:B------:R-:W-:Y:S02]  /*4cf0*/  FMNMX3.FTZ R20, R20, R69, R61, !PT ;  /* 0x0000004514147276 */ /* 0x000fe4000781003d */
[----:B------:R-:W-:Y:S02]  /*4d00*/  ISETP.GE.AND P4, PT, R62, R177, PT ;  /* 0x000000b13e00720c */ /* 0x000fe40003f86270 */
[----:B------:R-:W-:Y:S02]  /*4d10*/  FSEL R127, R8, -INF , !P1 ;  /* 0xff800000087f7808 */ /* 0x000fe40004800000 */
[----:B------:R-:W-:Y:S02]  /*4d20*/  FMNMX3.FTZ R8, R22, R49, R47, !PT ;  /* 0x0000003116087276 */ /* 0x000fe4000781002f */
[----:B------:R-:W-:Y:S02]  /*4d30*/  ISETP.GE.AND P3, PT, R70, R177, PT ;  /* 0x000000b14600720c */ /* 0x000fe40003f66270 */
[----:B------:R-:W-:-:S02]  /*4d40*/  FMNMX3.FTZ R20, R20, R73, R217, !PT ;  /* 0x0000004914147276 */ /* 0x000fc400078100d9 */
[----:B------:R-:W-:Y:S02]  /*4d50*/  FSEL R185, R76, -INF , !P4 ;  /* 0xff8000004cb97808 */ /* 0x000fe40006000000 */
[-C--:B------:R-:W-:Y:S02]  /*4d60*/  ISETP.GE.AND P4, PT, R57, R177.reuse, PT ;  /* 0x000000b13900720c */ /* 0x080fe40003f86270 */
[----:B------:R-:W-:Y:S02]  /*4d70*/  FMNMX.FTZ R8, R45, R8, !PT ;  /* 0x000000082d087209 */ /* 0x000fe40007810000 */
[----:B------:R-:W-:Y:S02]  /*4d80*/  FSEL R213, R89, -INF , !P3 ;  /* 0xff80000059d57808 */ /* 0x000fe40005800000 */
[----:B------:R-:W-:Y:S02]  /*4d90*/  ISETP.GE.AND P3, PT, R64, R177, PT ;  /* 0x000000b14000720c */ /* 0x000fe40003f66270 */
[----:B------:R-:W-:-:S02]  /*4da0*/  FMNMX3.FTZ R20, R20, R215, R219, !PT ;  /* 0x000000d714147276 */ /* 0x000fc400078100db */
[----:B------:R-:W-:Y:S02]  /*4db0*/  FSEL R195, R21, -INF , !P4 ;  /* 0xff80000015c37808 */ /* 0x000fe40006000000 */
[----:B------:R-:W1:Y:S01]  /*4dc0*/  SHFL.BFLY PT, R21, R8, 0x2, 0x1f ;  /* 0x0c401f0008157f89 */ /* 0x000e6200000e0000 */
[----:B------:R-:W-:Y:S02]  /*4dd0*/  FSEL R207, R80, -INF , !P3 ;  /* 0xff80000050cf7808 */ /* 0x000fe40005800000 */
[----:B------:R-:W-:Y:S02]  /*4de0*/  FMNMX3.FTZ R20, R20, R213, R211, !PT ;  /* 0x000000d514147276 */ /* 0x000fe400078100d3 */
[----:B------:R-:W-:Y:S02]  /*4df0*/  ISETP.GE.AND P3, PT, R59, R177, PT ;  /* 0x000000b13b00720c */ /* 0x000fe40003f66270 */
[----:B------:R-:W-:Y:S02]  /*4e00*/  FMNMX3.FTZ R20, R20, R209, R207, !PT ;  /* 0x000000d114147276 */ /* 0x000fe400078100cf */
[----:B------:R-:W-:-:S02]  /*4e10*/  FSEL R199, R77, -INF , !P3 ;  /* 0xff8000004dc77808 */ /* 0x000fc40005800000 */
[----:B------:R-:W-:Y:S02]  /*4e20*/  ISETP.GT.AND P0, PT, R133, R52, PT ;  /* 0x000000348500720c */ /* 0x000fe40003f04270 */
[----:B------:R-:W-:Y:S02]  /*4e30*/  ISETP.GE.AND P3, PT, R56, R177, PT ;  /* 0x000000b13800720c */ /* 0x000fe40003f66270 */
[----:B------:R-:W-:Y:S02]  /*4e40*/  FMNMX3.FTZ R20, R20, R205, R185, !PT ;  /* 0x000000cd14147276 */ /* 0x000fe400078100b9 */
[-C--:B------:R-:W-:Y:S02]  /*4e50*/  ISETP.GE.AND P5, PT, R52, R177.reuse, PT ;  /* 0x000000b13400720c */ /* 0x080fe40003fa6270 */
[----:B------:R-:W-:Y:S02]  /*4e60*/  FSEL R36, R36, -INF , !P0 ;  /* 0xff80000024247808 */ /* 0x000fe40004000000 */
[----:B------:R-:W-:-:S02]  /*4e70*/  ISETP.GE.AND P4, PT, R50, R177, PT ;  /* 0x000000b13200720c */ /* 0x000fc40003f86270 */
[----:B------:R-:W-:Y:S02]  /*4e80*/  FSEL R141, R34, -INF , !P3 ;  /* 0xff800000228d7808 */ /* 0x000fe40005800000 */
[C---:B------:R-:W-:Y:S02]  /*4e90*/  ISETP.GT.AND P0, PT, R133.reuse, R44, PT ;  /* 0x0000002c8500720c */ /* 0x040fe40003f04270 */
[----:B------:R-:W-:Y:S02]  /*4ea0*/  FMNMX3.FTZ R20, R20, R199, R167, !PT ;  /* 0x000000c714147276 */ /* 0x000fe400078100a7 */
[----:B------:R-:W-:Y:S02]  /*4eb0*/  ISETP.GE.AND P3, PT, R46, R177, PT ;  /* 0x000000b12e00720c */ /* 0x000fe40003f66270 */
[----:B------:R-:W-:Y:S02]  /*4ec0*/  FSEL R139, R36, -INF , !P5 ;  /* 0xff800000248b7808 */ /* 0x000fe40006800000 */
[----:B------:R-:W-:-:S02]  /*4ed0*/  ISETP.GT.AND P2, PT, R133, R43, PT ;  /* 0x0000002b8500720c */ /* 0x000fc40003f44270 */
[----:B------:R-:W-:Y:S02]  /*4ee0*/  ISETP.GE.AND P5, PT, R44, R177, PT ;  /* 0x000000b12c00720c */ /* 0x000fe40003fa6270 */
[----:B------:R-:W-:Y:S02]  /*4ef0*/  FSEL R137, R137, -INF , !P4 ;  /* 0xff80000089897808 */ /* 0x000fe40006000000 */
[----:B------:R-:W-:Y:S02]  /*4f00*/  ISETP.GT.AND P1, PT, R133, R42, PT ;  /* 0x0000002a8500720c */ /* 0x000fe40003f24270 */
[----:B------:R-:W-:Y:S02]  /*4f10*/  FSEL R30, R30, -INF , !P0 ;  /* 0xff8000001e1e7808 */ /* 0x000fe40004000000 */
[----:B------:R-:W-:Y:S02]  /*4f20*/  FMNMX3.FTZ R20, R20, R195, R141, !PT ;  /* 0x000000c314147276 */ /* 0x000fe4000781008d */
[----:B------:R-:W-:-:S02]  /*4f30*/  ISETP.GE.AND P4, PT, R43, R177, PT ;  /* 0x000000b12b00720c */ /* 0x000fc40003f86270 */
[----:B------:R-:W-:Y:S02]  /*4f40*/  FSEL R127, R127, -INF , !P3 ;  /* 0xff8000007f7f7808 */ /* 0x000fe40005800000 */
[----:B------:R-:W-:Y:S02]  /*4f50*/  ISETP.GT.AND P0, PT, R133, R40, PT ;  /* 0x000000288500720c */ /* 0x000fe40003f04270 */
[----:B------:R-:W-:Y:S02]  /*4f60*/  FSEL R9, R9, -INF , !P2 ;  /* 0xff80000009097808 */ /* 0x000fe40005000000 */
[----:B------:R-:W-:Y:S02]  /*4f70*/  ISETP.GE.AND P3, PT, R42, R177, PT ;  /* 0x000000b12a00720c */ /* 0x000fe40003f66270 */
[----:B------:R-:W-:Y:S02]  /*4f80*/  FSEL R65, R30, -INF , !P5 ;  /* 0xff8000001e417808 */ /* 0x000fe40006800000 */
[----:B------:R-:W-:-:S02]  /*4f90*/  ISETP.GT.AND P2, PT, R133, R39, PT ;  /* 0x000000278500720c */ /* 0x000fc40003f44270 */
[----:B------:R-:W-:Y:S02]  /*4fa0*/  FSEL R11, R11, -INF , !P1 ;  /* 0xff8000000b0b7808 */ /* 0x000fe40004800000 */
[----:B------:R-:W-:Y:S02]  /*4fb0*/  FMNMX3.FTZ R20, R20, R139, R137, !PT ;  /* 0x0000008b14147276 */ /* 0x000fe40007810089 */
[----:B------:R-:W-:Y:S02]  /*4fc0*/  FSEL R63, R9, -INF , !P4 ;  /* 0xff800000093f7808 */ /* 0x000fe40006000000 */
[----:B------:R-:W-:Y:S02]  /*4fd0*/  ISETP.GT.AND P1, PT, R133, R26, PT ;  /* 0x0000001a8500720c */ /* 0x000fe40003f24270 */
[----:B------:R-:W-:Y:S02]  /*4fe0*/  FSEL R10, R10, -INF , !P0 ;  /* 0xff8000000a0a7808 */ /* 0x000fe40004000000 */
[----:B-1----:R-:W-:-:S02]  /*4ff0*/  FMNMX.FTZ R21, R8, R21, !PT ;  /* 0x0000001508157209 */ /* 0x002fc40007810000 */
[-C--:B------:R-:W-:Y:S02]  /*5000*/  ISETP.GE.AND P5, PT, R40, R177.reuse, PT ;  /* 0x000000b12800720c */ /* 0x080fe40003fa6270 */
[----:B------:R-:W-:Y:S02]  /*5010*/  ISETP.GE.AND P4, PT, R39, R177, PT ;  /* 0x000000b12700720c */ /* 0x000fe40003f86270 */
[----:B------:R-:W-:Y:S02]  /*5020*/  FSEL R59, R11, -INF , !P3 ;  /* 0xff8000000b3b7808 */ /* 0x000fe40005800000 */
[----:B------:R-:W-:Y:S02]  /*5030*/  ISETP.GT.AND P0, PT, R133, R24, PT ;  /* 0x000000188500720c */ /* 0x000fe40003f04270 */
[----:B------:R-:W-:Y:S02]  /*5040*/  FSEL R12, R12, -INF , !P2 ;  /* 0xff8000000c0c7808 */ /* 0x000fe40005000000 */
[----:B------:R-:W-:-:S02]  /*5050*/  FMNMX3.FTZ R8, R20, R127, R65, !PT ;  /* 0x0000007f14087276 */ /* 0x000fc40007810041 */
[----:B------:R-:W-:Y:S02]  /*5060*/  FSEL R13, R13, -INF , !P1 ;  /* 0xff8000000d0d7808 */ /* 0x000fe40004800000 */
[-C--:B------:R-:W-:Y:S02]  /*5070*/  ISETP.GE.AND P3, PT, R26, R177.reuse, PT ;  /* 0x000000b11a00720c */ /* 0x080fe40003f66270 */
[----:B------:R-:W-:Y:S02]  /*5080*/  ISETP.GE.AND P2, PT, R24, R177, PT ;  /* 0x000000b11800720c */ /* 0x000fe40003f46270 */
[----:B------:R-:W-:Y:S02]  /*5090*/  ISETP.GT.AND P1, PT, R133, R18, PT ;  /* 0x000000128500720c */ /* 0x000fe40003f24270 */
[----:B------:R-:W-:Y:S02]  /*50a0*/  FSEL R14, R14, -INF , !P0 ;  /* 0xff8000000e0e7808 */ /* 0x000fe40004000000 */
[----:B------:R-:W-:-:S02]  /*50b0*/  FSEL R57, R10, -INF , !P5 ;  /* 0xff8000000a397808 */ /* 0x000fc40006800000 */
[----:B------:R-:W-:Y:S02]  /*50c0*/  FSEL R43, R12, -INF , !P4 ;  /* 0xff8000000c2b7808 */ /* 0x000fe40006000000 */
[----:B------:R-:W-:Y:S02]  /*50d0*/  FMNMX3.FTZ R8, R8, R63, R59, !PT ;  /* 0x0000003f08087276 */ /* 0x000fe4000781003b */
[----:B------:R-:W-:Y:S02]  /*50e0*/  ISETP.GE.AND P0, PT, R18, R177, PT ;  /* 0x000000b11200720c */ /* 0x000fe40003f06270 */
[----:B------:R-:W-:Y:S02]  /*50f0*/  FSEL R6, R6, -INF , !P1 ;  /* 0xff80000006067808 */ /* 0x000fe40004800000 */
[----:B------:R-:W-:Y:S02]  /*5100*/  FSEL R41, R13, -INF , !P3 ;  /* 0xff8000000d297808 */ /* 0x000fe40005800000 */
[----:B------:R-:W-:-:S02]  /*5110*/  FSEL R39, R14, -INF , !P2 ;  /* 0xff8000000e277808 */ /* 0x000fc40005000000 */
[----:B------:R-:W-:Y:S02]  /*5120*/  FMNMX3.FTZ R8, R8, R57, R43, !PT ;  /* 0x0000003908087276 */ /* 0x000fe4000781002b */
[----:B------:R-:W-:Y:S02]  /*5130*/  FSEL R37, R6, -INF , !P0 ;  /* 0xff80000006257808 */ /* 0x000fe40004000000 */
[----:B------:R-:W-:-:S04]  /*5140*/  FMNMX3.FTZ R8, R8, R41, R39, !PT ;  /* 0x0000002908087276 */ /* 0x000fc80007810027 */
[----:B------:R-:W-:-:S05]  /*5150*/  FMNMX.FTZ R11, R37, R8, !PT ;  /* 0x00000008250b7209 */ /* 0x000fca0007810000 */
[----:B------:R-:W1:Y:S04]  /*5160*/  SHFL.BFLY PT, R6, R11, 0x2, 0x1f ;  /* 0x0c401f000b067f89 */ /* 0x000e6800000e0000 */
[----:B------:R-:W2:Y:S01]  /*5170*/  SHFL.BFLY PT, R52, R21, 0x1, 0x1f ;  /* 0x0c201f0015347f89 */ /* 0x000ea200000e0000 */
[----:B-1----:R-:W-:-:S05]  /*5180*/  FMNMX.FTZ R6, R11, R6, !PT ;  /* 0x000000060b067209 */ /* 0x002fca0007810000 */
[----:B------:R-:W1:Y:S01]  /*5190*/  SHFL.BFLY PT, R9, R6, 0x1, 0x1f ;  /* 0x0c201f0006097f89 */ /* 0x000e6200000e0000 */
[----:B--2---:R-:W-:-:S04]  /*51a0*/  FMNMX.FTZ R52, R21, R52, !PT ;  /* 0x0000003415347209 */ /* 0x004fc80007810000 */
[----:B------:R-:W-:Y:S01]  /*51b0*/  FSETP.NEU.FTZ.AND P0, PT, R52, -INF , PT ;  /* 0xff8000003400780b */ /* 0x000fe20003f1d000 */
[----:B---3--:R-:W-:Y:S01]  /*51c0*/  FMUL.FTZ R22, R23, R52 ;  /* 0x0000003417167220 */ /* 0x008fe20000410000 */
        /* <DEDUP_REMOVED lines=10> */
[--C-:B------:R-:W-:Y:S01]  /*5270*/  FFMA.FTZ R38, R17, R23, -R22.reuse ;  /* 0x0000001711267223 */ /* 0x100fe20000010816 */
[----:B-1----:R-:W-:Y:S01]  /*5280*/  FMNMX.FTZ R0, R6, R9, !PT ;  /* 0x0000000906007209 */ /* 0x002fe20007810000 */
[----:B------:R-:W-:Y:S01]  /*5290*/  MUFU.EX2 R191, R191 ;  /* 0x000000bf00bf7308 */ /* 0x000fe20000000800 */
[----:B------:R-:W1:Y:S02]  /*52a0*/  LDSM.16.MT88.4 R8, [R156+0xb400] ;  /* 0x00b400009c08783b */ /* 0x000e640000004200 */
[----:B------:R-:W-:Y:S01]  /*52b0*/  FSETP.NEU.FTZ.AND P0, PT, R0, -INF , PT ;  /* 0xff8000000000780b */ /* 0x000fe20003f1d000 */
[----:B------:R-:W-:Y:S01]  /*52c0*/  FMUL.FTZ R20, R23, R0 ;  /* 0x0000000017147220 */ /* 0x000fe20000410000 */
[-C--:B------:R-:W-:Y:S01]  /*52d0*/  FFMA.FTZ R21, R15, R23.reuse, -R22 ;  /* 0x000000170f157223 */ /* 0x080fe20000010816 */
[----:B------:R-:W3:Y:S03]  /*52e0*/  LDSM.16.MT88.4 R76, [R156+0xd000] ;  /* 0x00d000009c4c783b */ /* 0x000ee60000004200 */
[----:B------:R-:W-:Y:S01]  /*52f0*/  FSEL R20, R20, RZ, P0 ;  /* 0x000000ff14147208 */ /* 0x000fe20000000000 */
[----:B------:R-:W4:Y:S01]  /*5300*/  MUFU.EX2 R64, R64 ;  /* 0x0000004000407308 */ /* 0x000f220000000800 */
[----:B------:R-:W-:Y:S01]  /*5310*/  IMAD R118, R5, 0x2, R156 ;  /* 0x0000000205767824 */ /* 0x000fe200078e029c */
[----:B------:R-:W-:Y:S02]  /*5320*/  LDSM.16.MT88.4 R108, [R156+0x9000] ;  /* 0x009000009c6c783b */ /* 0x000fe40000004200 */
[-CC-:B------:R-:W-:Y:S01]  /*5330*/  FFMA.FTZ R197, R16, R23.reuse, -R20.reuse ;  /* 0x0000001710c57223 */ /* 0x180fe20000010814 */
[-CC-:B------:R-:W-:Y:S01]  /*5340*/  FFMA.FTZ R66, R97, R23.reuse, -R20.reuse ;  /* 0x0000001761427223 */ /* 0x180fe20000010814 */
[-CC-:B------:R-:W-:Y:S01]  /*5350*/  FFMA.FTZ R151, R91, R23.reuse, -R20.reuse ;  /* 0x000000175b977223 */ /* 0x180fe20000010814 */
[-CC-:B------:R-:W-:Y:S01]  /*5360*/  FFMA.FTZ R46, R87, R23.reuse, -R20.reuse ;  /* 0x00000017572e7223 */ /* 0x180fe20000010814 */
[----:B------:R-:W-:Y:S08]  /*5370*/  MUFU.EX2 R189, R189 ;  /* 0x000000bd00bd7308 */ /* 0x000ff00000000800 */
[----:B------:R-:W5:Y:S01]  /*5380*/  MUFU.EX2 R44, R44 ;  /* 0x0000002c002c7308 */ /* 0x000f620000000800 */
[-CC-:B------:R-:W-:Y:S01]  /*5390*/  FFMA.FTZ R129, R83, R23.reuse, -R20.reuse ;  /* 0x0000001753817223 */ /* 0x180fe20000010814 */
[-CC-:B------:R-:W-:Y:S01]  /*53a0*/  FFMA.FTZ R42, R69, R23.reuse, -R20.reuse ;  /* 0x00000017452a7223 */ /* 0x180fe20000010814 */
[-CC-:B------:R-:W-:Y:S01]  /*53b0*/  FFMA.FTZ R61, R61, R23.reuse, -R20.reuse ;  /* 0x000000173d3d7223 */ /* 0x180fe20000010814 */
[----:B------:R-:W-:Y:S01]  /*53c0*/  FFMA.FTZ R36, R73, R23, -R20 ;  /* 0x0000001749247223 */ /* 0x000fe20000010814 */
[----:B----4-:R-:W-:Y:S01]  /*53d0*/  F2FP.F16.F32.PACK_AB R68, R64, R191 ;  /* 0x000000bf4044723e */ /* 0x010fe200000000ff */
[----:B------:R-:W-:Y:S02]  /*53e0*/  LDSM.16.MT88.4 R100, [R118+0x9000] ;  /* 0x009000007664783b */ /* 0x000fe40000004200 */
[----:B------:R-:W-:Y:S02]  /*53f0*/  MUFU.EX2 R197, R197 ;  /* 0x000000c500c57308 */ /* 0x000fe40000000800 */
[----:B------:R-:W-:Y:S04]  /*5400*/  LDSM.16.MT88.4 R84, [R118+0xb000] ;  /* 0x00b000007654783b */ /* 0x000fe80000004200 */
[----:B------:R-:W-:Y:S02]  /*5410*/  LDSM.16.MT88.4 R12, [R156+0x9400] ;  /* 0x009400009c0c783b */ /* 0x000fe40000004200 */
[----:B------:R-:W4:Y:S02]  /*5420*/  MUFU.EX2 R66, R66 ;  /* 0x0000004200427308 */ /* 0x000f240000000800 */
[----:B------:R-:W-:Y:S06]  /*5430*/  LDSM.16.MT88.4 R16, [R118+0x9400] ;  /* 0x009400007610783b */ /* 0x000fec0000004200 */
[----:B------:R-:W-:Y:S08]  /*5440*/  MUFU.EX2 R151, R151 ;  /* 0x0000009700977308 */ /* 0x000ff00000000800 */
[----:B------:R-:W2:Y:S01]  /*5450*/  MUFU.EX2 R46, R46 ;  /* 0x0000002e002e7308 */ /* 0x000ea20000000800 */
[----:B-----5:R-:W-:-:S02]  /*5460*/  F2FP.F16.F32.PACK_AB R70, R44, R189 ;  /* 0x000000bd2c46723e */ /* 0x020fc400000000ff */
[----:B----4-:R-:W-:-:S05]  /*5470*/  F2FP.F16.F32.PACK_AB R69, R66, R197 ;  /* 0x000000c54245723e */ /* 0x010fca00000000ff */
[----:B------:R-:W-:Y:S01]  /*5480*/  MUFU.EX2 R131, R131 ;  /* 0x0000008300837308 */ /* 0x000fe20000000800 */
[----:B--2---:R-:W-:-:S07]  /*5490*/  F2FP.F16.F32.PACK_AB R71, R46, R151 ;  /* 0x000000972e47723e */ /* 0x004fce00000000ff */
[----:B------:R-:W2:Y:S08]  /*54a0*/  MUFU.EX2 R40, R40 ;  /* 0x0000002800287308 */ /* 0x000eb00000000800 */
[----:B------:R-:W-:Y:S01]  /*54b0*/  MUFU.EX2 R38, R38 ;  /* 0x0000002600267308 */ /* 0x000fe20000000800 */
[C---:B------:R-:W-:Y:S07]  /*54c0*/  HMMA.16816.F32 R96, R68.reuse, R92, RZ ;  /* 0x0000005c4460723c */ /* 0x040fee00000018ff */
[----:B------:R-:W4:Y:S01]  /*54d0*/  MUFU.EX2 R21, R21 ;  /* 0x0000001500157308 */ /* 0x000f220000000800 */
[----:B------:R-:W-:Y:S07]  /*54e0*/  HMMA.16816.F32 R92, R68, R94, RZ ;  /* 0x0000005e445c723c */ /* 0x000fee00000018ff */
[----:B------:R-:W-:Y:S08]  /*54f0*/  MUFU.EX2 R129, R129 ;  /* 0x0000008100817308 */ /* 0x000ff00000000800 */
[----:B------:R-:W5:Y:S08]  /*5500*/  MUFU.EX2 R42, R42 ;  /* 0x0000002a002a7308 */ /* 0x000f700000000800 */
[----:B------:R-:W-:Y:S08]  /*5510*/  MUFU.EX2 R61, R61 ;  /* 0x0000003d003d7308 */ /* 0x000ff00000000800 */
[----:B------:R-:W1:Y:S01]  /*5520*/  MUFU.EX2 R36, R36 ;  /* 0x0000002400247308 */ /* 0x000e620000000800 */
[----:B--2---:R-:W-:-:S02]  /*5530*/  F2FP.F16.F32.PACK_AB R4, R40, R131 ;  /* 0x000000832804723e */ /* 0x004fc400000000ff */
[----:B----4-:R-:W-:Y:S02]  /*5540*/  F2FP.F16.F32.PACK_AB R6, R21, R38 ;  /* 0x000000261506723e */ /* 0x010fe400000000ff */
[----:B-----5:R-:W-:Y:S02]  /*5550*/  F2FP.F16.F32.PACK_AB R5, R42, R129 ;  /* 0x000000812a05723e */ /* 0x020fe400000000ff */
[----:B-1----:R-:W-:-:S07]  /*5560*/  F2FP.F16.F32.PACK_AB R7, R36, R61 ;  /* 0x0000003d2407723e */ /* 0x002fce00000000ff */
[C---:B------:R-:W-:Y:S08]  /*5570*/  HMMA.16816.F32 R96, R4.reuse, R8, R96 ;  /* 0x000000080460723c */ /* 0x040ff00000001860 */
[----:B------:R-:W-:Y:S01]  /*5580*/  HMMA.16816.F32 R92, R4, R10, R92 ;  /* 0x0000000a045c723c */ /* 0x000fe2000000185c */
[----:B------:R-:W1:Y:S07]  /*5590*/  LDSM.16.MT88.4 R8, [R156+0xd400] ;  /* 0x00d400009c08783b */ /* 0x000e6e0000004200 */
[C---:B---3--:R-:W-:Y:S08]  /*55a0*/  HMMA.16816.F32 R80, R68.reuse, R76, RZ ;  /* 0x0000004c4450723c */ /* 0x048ff000000018ff */
        /* <DEDUP_REMOVED lines=37> */
[----:B------:R-:W-:-:S07]  /*5800*/  FFMA.FTZ R48, R153, R23, -R22 ;  /* 0x0000001799307223 */ /* 0x000fce0000010816 */
[C---:B--2---:R-:W-:Y:S08]  /*5810*/  HMMA.16816.F32 R88, R4.reuse, R12, R88 ;  /* 0x0000000c0458723c */ /* 0x044ff00000001858 */
[----:B------:R-:W-:Y:S01]  /*5820*/  HMMA.16816.F32 R84, R4, R14, R84 ;  /* 0x0000000e0454723c */ /* 0x000fe20000001854 */
[----:B---3--:R-:W-:Y:S01]  /*5830*/  F2FP.F16.F32.PACK_AB R4, R35, R50 ;  /* 0x000000322304723e */ /* 0x008fe200000000ff */
[--C-:B------:R-:W-:Y:S01]  /*5840*/  FFMA.FTZ R26, R25, R23, -R22.reuse ;  /* 0x00000017191a7223 */ /* 0x100fe20000010816 */
[----:B----4-:R-:W-:Y:S01]  /*5850*/  F2FP.F16.F32.PACK_AB R6, R32, R33 ;  /* 0x000000212006723e */ /* 0x010fe200000000ff */
[--C-:B------:R-:W-:Y:S01]  /*5860*/  FFMA.FTZ R29, R29, R23, -R22.reuse ;  /* 0x000000171d1d7223 */ /* 0x100fe20000010816 */
[----:B-----5:R-:W-:Y:S01]  /*5870*/  F2FP.F16.F32.PACK_AB R5, R34, R155 ;  /* 0x0000009b2205723e */ /* 0x020fe200000000ff */
[----:B------:R-:W-:Y:S01]  /*5880*/  FFMA.FTZ R27, R27, R23, -R22 ;  /* 0x000000171b1b7223 */ /* 0x000fe20000010816 */
[----:B-1----:R-:W-:Y:S01]  /*5890*/  F2FP.F16.F32.PACK_AB R7, R30, R31 ;  /* 0x0000001f1e07723e */ /* 0x002fe200000000ff */
[-CC-:B------:R-:W-:Y:S01]  /*58a0*/  FFMA.FTZ R28, R209, R23.reuse, -R20.reuse ;  /* 0x00000017d11c7223 */ /* 0x180fe20000010814 */
[-C--:B------:R-:W-:Y:S01]  /*58b0*/  FFMA.FTZ R24, R205, R23.reuse, -R20 ;  /* 0x00000017cd187223 */ /* 0x080fe20000010814 */
[-CC-:B------:R-:W-:Y:S01]  /*58c0*/  FFMA.FTZ R187, R187, R23.reuse, -R22.reuse ;  /* 0x00000017bbbb7223 */ /* 0x180fe20000010816 */
[-CC-:B------:R-:W-:Y:S01]  /*58d0*/  FFMA.FTZ R62, R203, R23.reuse, -R22.reuse ;  /* 0x00000017cb3e7223 */ /* 0x180fe20000010816 */
[-CC-:B------:R-:W-:Y:S01]  /*58e0*/  FFMA.FTZ R179, R179, R23.reuse, -R22.reuse ;  /* 0x00000017b3b37223 */ /* 0x180fe20000010816 */
[-C--:B------:R-:W-:Y:S01]  /*58f0*/  FFMA.FTZ R58, R201, R23.reuse, -R22 ;  /* 0x00000017c93a7223 */ /* 0x080fe20000010816 */
[C---:B------:R-:W-:Y:S01]  /*5900*/  HMMA.16816.F32 R112, R4.reuse, R8, R112 ;  /* 0x000000080470723c */ /* 0x040fe20000001870 */
[-CC-:B------:R-:W-:Y:S01]  /*5910*/  FFMA.FTZ R185, R185, R23.reuse, -R20.reuse ;  /* 0x00000017b9b97223 */ /* 0x180fe20000010814 */
[-CC-:B------:R-:W-:Y:S01]  /*5920*/  FFMA.FTZ R60, R199, R23.reuse, -R20.reuse ;  /* 0x00000017c73c7223 */ /* 0x180fe20000010814 */
[-CC-:B------:R-:W-:Y:S01]  /*5930*/  FFMA.FTZ R167, R167, R23.reuse, -R20.reuse ;  /* 0x00000017a7a77223 */ /* 0x180fe20000010814 */
[-CC-:B------:R-:W-:Y:S01]  /*5940*/  FFMA.FTZ R56, R195, R23.reuse, -R20.reuse ;  /* 0x00000017c3387223 */ /* 0x180fe20000010814 */
[----:B------:R-:W-:Y:S03]  /*5950*/  LDSM.16.MT88.4 R16, [R156+0xa400] ;  /* 0x00a400009c10783b */ /* 0x000fe60000004200 */
        /* <DEDUP_REMOVED lines=89> */
[----:B------:R-:W-:-:S07]  /*5ef0*/  FADD.FTZ R131, R131, R44 ;  /* 0x0000002c83837221 */ /* 0x000fce0000010000 */
        /* <DEDUP_REMOVED lines=10> */
[----:B------:R-:W-:Y:S01]  /*5fa0*/  FADD.FTZ R151, R151, R12 ;  /* 0x0000000c97977221 */ /* 0x000fe20000010000 */
[----:B--2---:R-:W-:Y:S01]  /*5fb0*/  F2FP.F16.F32.PACK_AB R4, R147, R66 ;  /* 0x000000429304723e */ /* 0x004fe200000000ff */
[----:B------:R-:W2:Y:S01]  /*5fc0*/  LDSM.16.MT88.4 R12, [R118+0xa400] ;  /* 0x00a40000760c783b */ /* 0x000ea20000004200 */
[----:B---3--:R-:W-:-:S02]  /*5fd0*/  F2FP.F16.F32.PACK_AB R6, R143, R64 ;  /* 0x000000408f06723e */ /* 0x008fc400000000ff */
[----:B----4-:R-:W-:Y:S02]  /*5fe0*/  F2FP.F16.F32.PACK_AB R5, R139, R120 ;  /* 0x000000788b05723e */ /* 0x010fe400000000ff */
        /* <DEDUP_REMOVED lines=8> */
[----:B------:R-:W-:Y:S01]  /*6070*/  HMMA.16816.F32 R100, R4, R14, R100 ;  /* 0x0000000e0464723c */ /* 0x000fe20000001864 */
[----:B------:R-:W2:Y:S01]  /*6080*/  LDSM.16.MT88.4 R12, [R156+0xe400] ;  /* 0x00e400009c0c783b */ /* 0x000ea20000004200 */
[----:B------:R-:W-:Y:S01]  /*6090*/  FADD.FTZ R46, R46, R151 ;  /* 0x000000972e2e7221 */ /* 0x000fe20000010000 */
[----:B------:R-:W-:-:S05]  /*60a0*/  FADD.FTZ R131, R40, R131 ;  /* 0x0000008328837221 */ /* 0x000fca0000010000 */
[----:B---3--:R-:W-:Y:S01]  /*60b0*/  HMMA.16816.F32 R88, R4, R16, R88 ;  /* 0x000000100458723c */ /* 0x008fe20000001858 */
[----:B------:R-:W-:-:S07]  /*60c0*/  FADD.FTZ R129, R129, R46 ;  /* 0x0000002e81817221 */ /* 0x000fce0000010000 */
[C---:B------:R-:W-:Y:S01]  /*60d0*/  HMMA.16816.F32 R84, R4.reuse, R18, R84 ;  /* 0x000000120454723c */ /* 0x040fe20000001854 */
[----:B------:R-:W3:Y:S07]  /*60e0*/  LDSM.16.MT88.4 R16, [R118+0xa800] ;  /* 0x00a800007610783b */ /* 0x000eee0000004200 */
        /* <DEDUP_REMOVED lines=13> */
[----:B------:R-:W-:Y:S01]  /*61c0*/  FADD.FTZ R61, R61, R46 ;  /* 0x0000002e3d3d7221 */ /* 0x000fe20000010000 */
[----:B------:R-:W-:Y:S08]  /*61d0*/  MUFU.EX2 R40, R40 ;  /* 0x0000002800287308 */ /* 0x000ff00000000800 */
[----:B------:R-:W4:Y:S08]  /*61e0*/  MUFU.EX2 R123, R123 ;  /* 0x0000007b007b7308 */ /* 0x000f300000000800 */
[----:B------:R-:W-:Y:S08]  /*61f0*/  MUFU.EX2 R38, R38 ;  /* 0x0000002600267308 */ /* 0x000ff00000000800 */
[----:B------:R-:W5:Y:S08]  /*6200*/  MUFU.EX2 R67, R67 ;  /* 0x0000004300437308 */ /* 0x000f700000000800 */
[----:B------:R-:W-:Y:S08]  /*6210*/  MUFU.EX2 R42, R42 ;  /* 0x0000002a002a7308 */ /* 0x000ff00000000800 */
[----:B------:R-:W3:Y:S08]  /*6220*/  MUFU.EX2 R63, R63 ;  /* 0x0000003f003f7308 */ /* 0x000ef00000000800 */
[----:B------:R-:W-:Y:S08]  /*6230*/  MUFU.EX2 R46, R59 ;  /* 0x0000003b002e7308 */ /* 0x000ff00000000800 */
[----:B------:R-:W1:Y:S01]  /*6240*/  MUFU.EX2 R57, R57 ;  /* 0x0000003900397308 */ /* 0x000e620000000800 */
[C---:B--2---:R-:W-:Y:S08]  /*6250*/  HMMA.16816.F32 R80, R4.reuse, R12, R80 ;  /* 0x0000000c0450723c */ /* 0x044ff00000001850 */
[----:B------:R-:W-:Y:S01]  /*6260*/  HMMA.16816.F32 R76, R4, R14, R76 ;  /* 0x0000000e044c723c */ /* 0x000fe2000000184c */
[----:B----4-:R-:W-:Y:S01]  /*6270*/  F2FP.F16.F32.PACK_AB R4, R123, R40 ;  /* 0x000000287b04723e */ /* 0x010fe200000000ff */
[----:B------:R-:W-:Y:S01]  /*6280*/  FADD.FTZ R21, R21, R122 ;  /* 0x0000007a15157221 */ /* 0x000fe20000010000 */
[----:B-----5:R-:W-:-:S02]  /*6290*/  F2FP.F16.F32.PACK_AB R6, R67, R38 ;  /* 0x000000264306723e */ /* 0x020fc400000000ff */
[----:B---3--:R-:W-:Y:S02]  /*62a0*/  F2FP.F16.F32.PACK_AB R5, R63, R42 ;  /* 0x0000002a3f05723e */ /* 0x008fe400000000ff */
[----:B-1----:R-:W-:Y:S01]  /*62b0*/  F2FP.F16.F32.PACK_AB R7, R57, R46 ;  /* 0x0000002e3907723e */ /* 0x002fe200000000ff */
[-CC-:B------:R-:W-:Y:S01]  /*62c0*/  FFMA.FTZ R197, R45, R23.reuse, -R22.reuse ;  /* 0x000000172dc57223 */ /* 0x180fe20000010816 */
[-CC-:B------:R-:W-:Y:S01]  /*62d0*/  FFMA.FTZ R51, R51, R23.reuse, -R22.reuse ;  /* 0x0000001733337223 */ /* 0x180fe20000010816 */
[-CC-:B------:R-:W-:Y:S01]  /*62e0*/  FFMA.FTZ R49, R49, R23.reuse, -R22.reuse ;  /* 0x0000001731317223 */ /* 0x180fe20000010816 */
[-C--:B------:R-:W-:Y:S01]  /*62f0*/  FFMA.FTZ R47, R47, R23.reuse, -R22 ;  /* 0x000000172f2f7223 */ /* 0x080fe20000010816 */
[----:B------:R-:W-:Y:S02]  /*6300*/  LDSM.16.MT88.4 R12, [R118+0xc800] ;  /* 0x00c80000760c783b */ /* 0x000fe40000004200 */
[C---:B------:R-:W-:Y:S08]  /*6310*/  HMMA.16816.F32 R104, R4.reuse, R16, R104 ;  /* 0x000000100468723c */ /* 0x040ff00000001868 */
[C---:B------:R-:W-:Y:S01]  /*6320*/  HMMA.16816.F32 R100, R4.reuse, R18, R100 ;  /* 0x000000120464723c */ /* 0x040fe20000001864 */
[----:B------:R-:W1:Y:S07]  /*6330*/  LDSM.16.MT88.4 R16, [R118+0xe800] ;  /* 0x00e800007610783b */ /* 0x000e6e0000004200 */
[C---:B------:R-:W-:Y:S08]  /*6340*/  HMMA.16816.F32 R112, R4.reuse, R8, R112 ;  /* 0x000000080470723c */ /* 0x040ff00000001870 */
[----:B------:R-:W-:Y:S01]  /*6350*/  HMMA.16816.F32 R108, R4, R10, R108 ;  /* 0x0000000a046c723c */ /* 0x000fe2000000186c */
[----:B------:R-:W2:Y:S01]  /*6360*/  LDSM.16.MT88.4 R8, [R156+0xe800] ;  /* 0x00e800009c08783b */ /* 0x000ea20000004200 */
[-CC-:B------:R-:W-:Y:S01]  /*6370*/  FFMA.FTZ R45, R43, R23.reuse, -R20.reuse ;  /* 0x000000172b2d7223 */ /* 0x180fe20000010814 */
[-CC-:B------:R-:W-:Y:S01]  /*6380*/  FFMA.FTZ R122, R41, R23.reuse, -R20.reuse ;  /* 0x00000017297a7223 */ /* 0x180fe20000010814 */
[-CC-:B------:R-:W-:Y:S01]  /*6390*/  FFMA.FTZ R41, R39, R23.reuse, -R20.reuse ;  /* 0x0000001727297223 */ /* 0x180fe20000010814 */
[----:B------:R-:W-:Y:S01]  /*63a0*/  FFMA.FTZ R43, R37, R23, -R20 ;  /* 0x00000017252b7223 */ /* 0x000fe20000010814 */
[----:B------:R-:W-:-:S02]  /*63b0*/  FADD.FTZ R124, R50, R21 ;  /* 0x00000015327c7221 */ /* 0x000fc40000010000 */
[----:B------:R-:W3:Y:S01]  /*63c0*/  LDSM.16.MT88.4 R20, [R156+0xc800] ;  /* 0x00c800009c14783b */ /* 0x000ee20000004200 */
        /* <DEDUP_REMOVED lines=19> */
[C---:B------:R-:W-:Y:S02]  /*6500*/  HMMA.16816.F32 R88, R4.reuse, R12, R88 ;  /* 0x0000000c0458723c */ /* 0x040fe40000001858 */
[----:B------:R-:W4:Y:S06]  /*6510*/  MUFU.EX2 R37, R49 ;  /* 0x0000003100257308 */ /* 0x000f2c0000000800 */
        /* <DEDUP_REMOVED lines=136> */
.L_x_4585:
        /* <DEDUP_REMOVED lines=8> */
.L_x_4586:
[----:B------:R-:W-:Y:S05]  /*6e20*/  BSYNC.RECONVERGENT B0 ;  /* 0x0000000000007941 */ /* 0x000fea0003800200 */
.L_x_4584:
[C---:B------:R-:W-:Y:S01]  /*6e30*/  IMAD.SHL.U32 R5, R54.reuse, 0x40, RZ ;  /* 0x0000004036057824 */ /* 0x040fe200078e00ff */
[----:B------:R-:W-:Y:S01]  /*6e40*/  SHF.L.U64.HI R4, R54, 0x6, R55 ;  /* 0x0000000636047819 */ /* 0x000fe20000010237 */
[----:B------:R-:W-:Y:S01]  /*6e50*/  @!PT LDS RZ, [RZ] ;  /* 0x00000000fffff984 */ /* 0x000fe20000000800 */
[----:B------:R-:W-:Y:S01]  /*6e60*/  @!PT LDS RZ, [RZ] ;  /* 0x00000000fffff984 */ /* 0x000fe20000000800 */
[----:B------:R-:W-:Y:S01]  /*6e70*/  @!PT LDS RZ, [RZ] ;  /* 0x00000000fffff984 */ /* 0x000fe20000000800 */
[----:B------:R-:W-:Y:S03]  /*6e80*/  LDGSTS.E.BYPASS.LTC128B.128 [R175+0x9000], desc[UR4][R168.64] ;  /* 0x09000000a8af7fae */ /* 0x000fe6000b981a04 */
        /* <DEDUP_REMOVED lines=168> */
[----:B------:R-:W-:-:S06]  /*7910*/  DEPBAR.LE SB0, 0x0 ;  /* 0x000080000000791a */ /* 0x000fcc0000000000 */
[----:B------:R-:W-:Y:S01]  /*7920*/  HMMA.16816.F32 R4, R128, R126, R4 ;  /* 0x0000007e8004723c */ /* 0x000fe20000001804 */
[----:B------:R-:W-:Y:S01]  /*7930*/  BSSY.RECONVERGENT B1, `(.L_x_4587) ;  /* 0x0000208000017945 */ /* 0x000fe20003800200 */
[----:B------:R-:W-:Y:S01]  /*7940*/  BAR.SYNC.DEFER_BLOCKING 0x0 ;  /* 0x0000000000007b1d */ /* 0x000fe20000010000 */
[-C--:B--2---:R-:W-:Y:S01]  /*7950*/  FMUL.FTZ R126, R120, R124.reuse ;  /* 0x0000007c787e7220 */ /* 0x084fe20000410000 */
[----:B------:R-:W-:Y:S01]  /*7960*/  FMUL.FTZ R125, R121, R124 ;  /* 0x0000007c797d7220 */ /* 0x000fe20000410000 */
[----:B------:R-:W-:-:S04]  /*7970*/  IMAD R120, R117, 0x80, R53 ;  /* 0x0000008075787824 */ /* 0x000fc800078e0235 */
[----:B------:R-:W1:Y:S01]  /*7980*/  MUFU.TANH R126, R126 ;  /* 0x0000007e007e7308 */ /* 0x000e620000002400 */
[-C--:B------:R-:W-:Y:S01]  /*7990*/  FMUL.FTZ R121, R122, R124.reuse ;  /* 0x0000007c7a797220 */ /* 0x080fe20000410000 */
[----:B------:R-:W-:Y:S02]  /*79a0*/  VIADD R122, R120, 0xffffff00 ;  /* 0xffffff00787a7836 */ /* 0x000fe40000000000 */
[----:B------:R-:W-:-:S04]  /*79b0*/  FMUL.FTZ R123, R123, R124 ;  /* 0x0000007c7b7b7220 */ /* 0x000fc80000410000 */
[----:B------:R-:W-:Y:S01]  /*79c0*/  MUFU.TANH R125, R125 ;  /* 0x0000007d007d7308 */ /* 0x000fe20000002400 */
[----:B------:R-:W-:-:S07]  /*79d0*/  ISETP.GT.AND P0, PT, R132, R122, PT ;  /* 0x0000007a8400720c */ /* 0x000fce0003f04270 */
[----:B------:R-:W2:Y:S01]  /*79e0*/  MUFU.TANH R121, R121 ;  /* 0x0000007900797308 */ /* 0x000ea20000002400 */
[C---:B------:R-:W-:Y:S02]  /*79f0*/  ISETP.GE.AND P3, PT, R122.reuse, R178, PT ;  /* 0x000000b27a00720c */ /* 0x040fe40003f66270 */
[----:B------:R-:W-:Y:S02]  /*7a00*/  ISETP.GE.AND P1, PT, R122, R177, PT ;  /* 0x000000b17a00720c */ /* 0x000fe40003f26270 */
[----:B------:R-:W-:Y:S01]  /*7a10*/  ISETP.GT.AND P4, PT, R133, R122, PT ;  /* 0x0000007a8500720c */ /* 0x000fe20003f84270 */
[----:B------:R-:W-:Y:S01]  /*7a20*/  VIADD R122, R120, 0xffffff01 ;  /* 0xffffff01787a7836 */ /* 0x000fe20000000000 */
[----:B-1----:R-:W-:Y:S01]  /*7a30*/  FSEL R126, R126, -INF , !P0 ;  /* 0xff8000007e7e7808 */ /* 0x002fe20004000000 */
[----:B------:R-:W-:Y:S01]  /*7a40*/  FMUL.FTZ R128, R64, R124 ;  /* 0x0000007c40807220 */ /* 0x000fe20000410000 */
[----:B------:R-:W1:Y:S02]  /*7a50*/  MUFU.TANH R123, R123 ;  /* 0x0000007b007b7308 */ /* 0x000e640000002400 */
[----:B------:R-:W-:-:S02]  /*7a60*/  FSEL R199, R126, -INF , !P3 ;  /* 0xff8000007ec77808 */ /* 0x000fc40005800000 */
[----:B------:R-:W-:Y:S02]  /*7a70*/  ISETP.GT.AND P5, PT, R132, R122, PT ;  /* 0x0000007a8400720c */ /* 0x000fe40003fa4270 */
[C---:B------:R-:W-:Y:S02]  /*7a80*/  ISETP.GE.AND P2, PT, R122.reuse, R178, PT ;  /* 0x000000b27a00720c */ /* 0x040fe40003f46270 */
[----:B------:R-:W-:Y:S02]  /*7a90*/  ISETP.GE.AND P0, PT, R122, R177, PT ;  /* 0x000000b17a00720c */ /* 0x000fe40003f06270 */
[----:B------:R-:W-:Y:S02]  /*7aa0*/  ISETP.GT.AND P3, PT, R133, R122, PT ;  /* 0x0000007a8500720c */ /* 0x000fe40003f64270 */
[----:B------:R-:W3:Y:S01]  /*7ab0*/  MUFU.TANH R122, R128 ;  /* 0x00000080007a7308 */ /* 0x000ee20000002400 */
[----:B------:R-:W-:Y:S01]  /*7ac0*/  VIADD R64, R120, 0xffffff08 ;  /* 0xffffff0878407836 */ /* 0x000fe20000000000 */
[----:B--2---:R-:W-:-:S02]  /*7ad0*/  FSEL R205, R121, -INF , !P4 ;  /* 0xff80000079cd7808 */ /* 0x004fc40006000000 */
[----:B------:R-:W-:Y:S01]  /*7ae0*/  FSEL R125, R125, -INF , !P5 ;  /* 0xff8000007d7d7808 */ /* 0x000fe20006800000 */
[-C--:B------:R-:W-:Y:S01]  /*7af0*/  FMUL.FTZ R127, R65, R124.reuse ;  /* 0x0000007c417f7220 */ /* 0x080fe20000410000 */
[----:B------:R-:W-:Y:S01]  /*7b00*/  FMUL.FTZ R126, R66, R124 ;  /* 0x0000007c427e7220 */ /* 0x000fe20000410000 */
[----:B------:R-:W-:Y:S02]  /*7b10*/  FSEL R205, R205, -INF , !P1 ;  /* 0xff800000cdcd7808 */ /* 0x000fe40004800000 */
[----:B------:R-:W-:Y:S01]  /*7b20*/  FSEL R201, R125, -INF , !P2 ;  /* 0xff8000007dc97808 */ /* 0x000fe20005000000 */
[----:B------:R-:W-:Y:S01]  /*7b30*/  MUFU.TANH R121, R127 ;  /* 0x0000007f00797308 */ /* 0x000fe20000002400 */
[----:B------:R-:W-:Y:S02]  /*7b40*/  ISETP.GT.AND P4, PT, R132, R64, PT ;  /* 0x000000408400720c */ /* 0x000fe40003f84270 */
[C---:B------:R-:W-:Y:S02]  /*7b50*/  ISETP.GE.AND P5, PT, R64.reuse, R178, PT ;  /* 0x000000b24000720c */ /* 0x040fe40003fa6270 */
[----:B------:R-:W-:-:S02]  /*7b60*/  ISETP.GE.AND P1, PT, R64, R177, PT ;  /* 0x000000b14000720c */ /* 0x000fc40003f26270 */
[----:B------:R-:W-:Y:S02]  /*7b70*/  ISETP.GT.AND P2, PT, R133, R64, PT ;  /* 0x000000408500720c */ /* 0x000fe40003f44270 */
[----:B------:R-:W2:Y:S01]  /*7b80*/  MUFU.TANH R64, R126 ;  /* 0x0000007e00407308 */ /* 0x000ea20000002400 */
[-C--:B------:R-:W-:Y:S01]  /*7b90*/  FMUL.FTZ R66, R67, R124.reuse ;  /* 0x0000007c43427220 */ /* 0x080fe20000410000 */
[----:B-1----:R-:W-:Y:S01]  /*7ba0*/  FSEL R123, R123, -INF , !P3 ;  /* 0xff8000007b7b7808 */ /* 0x002fe20005800000 */
[----:B------:R-:W-:Y:S01]  /*7bb0*/  VIADD R65, R120, 0xffffff09 ;  /* 0xffffff0978417836 */ /* 0x000fe20000000000 */
[----:B---3--:R-:W-:Y:S02]  /*7bc0*/  FSEL R122, R122, -INF , !P4 ;  /* 0xff8000007a7a7808 */ /* 0x008fe40006000000 */
[----:B------:R-:W-:Y:S01]  /*7bd0*/  FSEL R207, R123, -INF , !P0 ;  /* 0xff8000007bcf7808 */ /* 0x000fe20004000000 */
[----:B------:R-:W-:Y:S01]  /*7be0*/  FMUL.FTZ R123, R60, R124 ;  /* 0x0000007c3c7b7220 */ /* 0x000fe20000410000 */
[----:B------:R-:W1:Y:S01]  /*7bf0*/  MUFU.TANH R66, R66 ;  /* 0x0000004200427308 */ /* 0x000e620000002400 */
        /* <DEDUP_REMOVED lines=175> */
[----:B-1----:R-:W-:Y:S01]  /*86f0*/  FSEL R38, R38, -INF , !P5 ;  /* 0xff80000026267808 */ /* 0x002fe20006800000 */
[-C--:B------:R-:W-:Y:S01]  /*8700*/  FMUL.FTZ R34, R35, R124.reuse ;  /* 0x0000007c23227220 */ /* 0x080fe20000410000 */
[----:B------:R-:W-:Y:S01]  /*8710*/  VIADD R33, R120, 0xffffff41 ;  /* 0xffffff4178217836 */ /* 0x000fe20000000000 */
[----:B---3--:R-:W-:Y:S02]  /*8720*/  FSEL R37, R37, -INF , !P2 ;  /* 0xff80000025257808 */ /* 0x008fe40005000000 */
[----:B------:R-:W-:Y:S01]  /*8730*/  FSEL R67, R38, -INF , !P0 ;  /* 0xff80000026437808 */ /* 0x000fe20004000000 */
[----:B------:R-:W-:Y:S01]  /*8740*/  FMUL.FTZ R38, R28, R124 ;  /* 0x0000007c1c267220 */ /* 0x000fe20000410000 */
[----:B------:R-:W-:Y:S01]  /*8750*/  FSEL R49, R37, -INF , !P3 ;  /* 0xff80000025317808 */ /* 0x000fe20005800000 */
[----:B------:R-:W1:Y:S01]  /*8760*/  MUFU.TANH R34, R34 ;  /* 0x0000002200227308 */ /* 0x000e620000002400 */
[----:B------:R-:W-:-:S02]  /*8770*/  ISETP.GT.AND P5, PT, R132, R33, PT ;  /* 0x000000218400720c */ /* 0x000fc40003fa4270 */
[C---:B------:R-:W-:Y:S02]  /*8780*/  ISETP.GE.AND P2, PT, R33.reuse, R178, PT ;  /* 0x000000b22100720c */ /* 0x040fe40003f46270 */
[----:B------:R-:W-:Y:S02]  /*8790*/  ISETP.GE.AND P0, PT, R33, R177, PT ;  /* 0x000000b12100720c */ /* 0x000fe40003f06270 */
[----:B------:R-:W-:Y:S02]  /*87a0*/  ISETP.GT.AND P3, PT, R133, R33, PT ;  /* 0x000000218500720c */ /* 0x000fe40003f64270 */
[----:B------:R-:W3:Y:S01]  /*87b0*/  MUFU.TANH R33, R38 ;  /* 0x0000002600217308 */ /* 0x000ee20000002400 */
[----:B------:R-:W-:Y:S01]  /*87c0*/  VIADD R28, R120, 0xffffff48 ;  /* 0xffffff48781c7836 */ /* 0x000fe20000000000 */
[----:B--2---:R-:W-:Y:S02]  /*87d0*/  FSEL R44, R32, -INF , !P4 ;  /* 0xff800000202c7808 */ /* 0x004fe40006000000 */
[----:B------:R-:W-:Y:S01]  /*87e0*/  FSEL R36, R36, -INF , !P5 ;  /* 0xff80000024247808 */ /* 0x000fe20006800000 */
[-C--:B------:R-:W-:Y:S01]  /*87f0*/  FMUL.FTZ R37, R29, R124.reuse ;  /* 0x0000007c1d257220 */ /* 0x080fe20000410000 */
[----:B------:R-:W-:Y:S01]  /*8800*/  FMUL.FTZ R35, R30, R124 ;  /* 0x0000007c1e237220 */ /* 0x000fe20000410000 */
[----:B------:R-:W-:-:S02]  /*8810*/  FSEL R44, R44, -INF , !P1 ;  /* 0xff8000002c2c7808 */ /* 0x000fc40004800000 */
[----:B------:R-:W-:Y:S01]  /*8820*/  FSEL R51, R36, -INF , !P2 ;  /* 0xff80000024337808 */ /* 0x000fe20005000000 */
[----:B------:R-:W-:Y:S01]  /*8830*/  MUFU.TANH R32, R37 ;  /* 0x0000002500207308 */ /* 0x000fe20000002400 */
[----:B------:R-:W-:Y:S01]  /*8840*/  ISETP.GT.AND P4, PT, R132, R28, PT ;  /* 0x0000001c8400720c */ /* 0x000fe20003f84270 */
[----:B------:R-:W-:Y:S01]  /*8850*/  FMUL.FTZ R24, R24, R124 ;  /* 0x0000007c18187220 */ /* 0x000fe20000410000 */
[C---:B------:R-:W-:Y:S02]  /*8860*/  ISETP.GE.AND P5, PT, R28.reuse, R178, PT ;  /* 0x000000b21c00720c */ /* 0x040fe40003fa6270 */
[----:B------:R-:W-:Y:S02]  /*8870*/  ISETP.GE.AND P1, PT, R28, R177, PT ;  /* 0x000000b11c00720c */ /* 0x000fe40003f26270 */
[----:B------:R-:W-:Y:S02]  /*8880*/  ISETP.GT.AND P2, PT, R133, R28, PT ;  /* 0x0000001c8500720c */ /* 0x000fe40003f44270 */
[----:B------:R-:W2:Y:S01]  /*8890*/  MUFU.TANH R28, R35 ;  /* 0x00000023001c7308 */ /* 0x000ea20000002400 */
[----:B------:R-:W-:Y:S01]  /*88a0*/  FMUL.FTZ R29, R31, R124 ;  /* 0x0000007c1f1d7220 */ /* 0x000fe20000410000 */
[----:B------:R-:W-:Y:S01]  /*88b0*/  VIADD R30, R120, 0xffffff49 ;  /* 0xffffff49781e7836 */ /* 0x000fe20000000000 */
[----:B-1----:R-:W-:-:S02]  /*88c0*/  FSEL R34, R34, -INF , !P3 ;  /* 0xff80000022227808 */ /* 0x002fc40005800000 */
[----:B---3--:R-:W-:-:S03]  /*88d0*/  FSEL R33, R33, -INF , !P4 ;  /* 0xff80000021217808 */ /* 0x008fc60006000000 */
[----:B------:R-:W1:Y:S01]  /*88e0*/  MUFU.TANH R24, R24 ;  /* 0x0000001800187308 */ /* 0x000e620000002400 */
[----:B------:R-:W-:Y:S02]  /*88f0*/  FSEL R46, R34, -INF , !P0 ;  /* 0xff800000222e7808 */ /* 0x000fe40004000000 */
[----:B------:R-:W-:Y:S02]  /*8900*/  FSEL R47, R33, -INF , !P5 ;  /* 0xff800000212f7808 */ /* 0x000fe40006800000 */
[----:B------:R-:W-:Y:S02]  /*8910*/  ISETP.GT.AND P3, PT, R132, R30, PT ;  /* 0x0000001e8400720c */ /* 0x000fe40003f64270 */
[C---:B------:R-:W-:Y:S01]  /*8920*/  ISETP.GE.AND P4, PT, R30.reuse, R178, PT ;  /* 0x000000b21e00720c */ /* 0x040fe20003f86270 */
[----:B------:R-:W3:Y:S01]  /*8930*/  MUFU.TANH R29, R29 ;  /* 0x0000001d001d7308 */ /* 0x000ee20000002400 */
[----:B------:R-:W-:Y:S02]  /*8940*/  ISETP.GE.AND P0, PT, R30, R177, PT ;  /* 0x000000b11e00720c */ /* 0x000fe40003f06270 */
[----:B------:R-:W-:Y:S01]  /*8950*/  ISETP.GT.AND P5, PT, R133, R30, PT ;  /* 0x0000001e8500720c */ /* 0x000fe20003fa4270 */
[----:B------:R-:W-:Y:S01]  /*8960*/  FMUL.FTZ R30, R25, R124 ;  /* 0x0000007c191e7220 */ /* 0x000fe20000410000 */
[----:B------:R-:W-:-:S02]  /*8970*/  VIADD R25, R120, 0xffffff50 ;  /* 0xffffff5078197836 */ /* 0x000fc40000000000 */
[----:B------:R-:W-:Y:S01]  /*8980*/  FMUL.FTZ R26, R26, R124 ;  /* 0x0000007c1a1a7220 */ /* 0x000fe20000410000 */
[----:B--2---:R-:W-:Y:S02]  /*8990*/  FSEL R50, R28, -INF , !P2 ;  /* 0xff8000001c327808 */ /* 0x004fe40005000000 */
[----:B------:R-:W-:Y:S02]  /*89a0*/  FSEL R32, R32, -INF , !P3 ;  /* 0xff80000020207808 */ /* 0x000fe40005800000 */
[----:B------:R-:W-:Y:S01]  /*89b0*/  ISETP.GT.AND P2, PT, R132, R25, PT ;  /* 0x000000198400720c */ /* 0x000fe20003f44270 */
[----:B------:R-:W2:Y:S01]  /*89c0*/  MUFU.TANH R26, R26 ;  /* 0x0000001a001a7308 */ /* 0x000ea20000002400 */
[----:B------:R-:W-:Y:S02]  /*89d0*/  FSEL R50, R50, -INF , !P1 ;  /* 0xff80000032327808 */ /* 0x000fe40004800000 */
[----:B------:R-:W-:Y:S02]  /*89e0*/  FSEL R45, R32, -INF , !P4 ;  /* 0xff800000202d7808 */ /* 0x000fe40006000000 */
[----:B------:R-:W-:-:S02]  /*89f0*/  ISETP.GE.AND P3, PT, R25, R178, PT ;  /* 0x000000b21900720c */ /* 0x000fc40003f66270 */
[----:B------:R-:W-:Y:S01]  /*8a00*/  ISETP.GE.AND P1, PT, R25, R177, PT ;  /* 0x000000b11900720c */ /* 0x000fe20003f26270 */
[----:B------:R4:W5:Y:S01]  /*8a10*/  MUFU.TANH R28, R30 ;  /* 0x0000001e001c7308 */ /* 0x0009620000002400 */
[----:B------:R-:W-:Y:S01]  /*8a20*/  ISETP.GT.AND P4, PT, R133, R25, PT ;  /* 0x000000198500720c */ /* 0x000fe20003f84270 */
[----:B------:R-:W-:Y:S01]  /*8a30*/  FMUL.FTZ R25, R27, R124 ;  /* 0x0000007c1b197220 */ /* 0x000fe20000410000 */
[----:B-1----:R-:W-:Y:S02]  /*8a40*/  FSEL R24, R24, -INF , !P2 ;  /* 0xff80000018187808 */ /* 0x002fe40005000000 */
[----:B---3--:R-:W-:Y:S02]  /*8a50*/  FSEL R29, R29, -INF , !P5 ;  /* 0xff8000001d1d7808 */ /* 0x008fe40006800000 */
[----:B------:R-:W-:Y:S01]  /*8a60*/  FSEL R41, R24, -INF , !P3 ;  /* 0xff80000018297808 */ /* 0x000fe20005800000 */
[----:B------:R-:W1:Y:S01]  /*8a70*/  MUFU.TANH R25, R25 ;  /* 0x0000001900197308 */ /* 0x000e620000002400 */
[----:B------:R-:W-:-:S02]  /*8a80*/  VIADD R27, R120, 0xffffff51 ;  /* 0xffffff51781b7836 */ /* 0x000fc40000000000 */
[-C--:B------:R-:W-:Y:S01]  /*8a90*/  FMUL.FTZ R22, R22, R124.reuse ;  /* 0x0000007c16167220 */ /* 0x080fe20000410000 */
[----:B----4-:R-:W-:-:S04]  /*8aa0*/  FMUL.FTZ R30, R20, R124 ;  /* 0x0000007c141e7220 */ /* 0x010fc80000410000 */
[----:B------:R-:W3:Y:S01]  /*8ab0*/  MUFU.TANH R24, R30 ;  /* 0x0000001e00187308 */ /* 0x000ee20000002400 */
[----:B------:R-:W-:Y:S01]  /*8ac0*/  FSEL R42, R29, -INF , !P0 ;  /* 0xff8000001d2a7808 */ /* 0x000fe20004000000 */
[----:B------:R-:W-:Y:S01]  /*8ad0*/  FMUL.FTZ R29, R21, R124 ;  /* 0x0000007c151d7220 */ /* 0x000fe20000410000 */
[----:B------:R-:W-:Y:S01]  /*8ae0*/  ISETP.GT.AND P5, PT, R132, R27, PT ;  /* 0x0000001b8400720c */ /* 0x000fe20003fa4270 */
[----:B------:R-:W-:Y:S01]  /*8af0*/  VIADD R21, R120, 0xffffff58 ;  /* 0xffffff5878157836 */ /* 0x000fe20000000000 */
[----:B--2---:R-:W-:-:S03]  /*8b00*/  FSEL R20, R26, -INF , !P4 ;  /* 0xff8000001a147808 */ /* 0x004fc60006000000 */
[----:B------:R-:W-:Y:S01]  /*8b10*/  MUFU.TANH R26, R29 ;  /* 0x0000001d001a7308 */ /* 0x000fe20000002400 */
[----:B------:R-:W-:Y:S02]  /*8b20*/  ISETP.GE.AND P2, PT, R27, R178, PT ;  /* 0x000000b21b00720c */ /* 0x000fe40003f46270 */
[----:B-----5:R-:W-:-:S05]  /*8b30*/  FSEL R28, R28, -INF , !P5 ;  /* 0xff8000001c1c7808 */ /* 0x020fca0006800000 */
[----:B------:R-:W2:Y:S01]  /*8b40*/  MUFU.TANH R22, R22 ;  /* 0x0000001600167308 */ /* 0x000ea20000002400 */
[----:B------:R-:W-:Y:S02]  /*8b50*/  ISETP.GT.AND P3, PT, R133, R27, PT ;  /* 0x0000001b8500720c */ /* 0x000fe40003f64270 */
[----:B------:R-:W-:Y:S02]  /*8b60*/  ISETP.GT.AND P4, PT, R132, R21, PT ;  /* 0x000000158400720c */ /* 0x000fe40003f84270 */
[----:B------:R-:W-:Y:S01]  /*8b70*/  ISETP.GE.AND P0, PT, R27, R177, PT ;  /* 0x000000b11b00720c */ /* 0x000fe20003f06270 */
[----:B------:R-:W-:Y:S01]  /*8b80*/  FMUL.FTZ R27, R23, R124 ;  /* 0x0000007c171b7220 */ /* 0x000fe20000410000 */
[----:B------:R-:W-:Y:S02]  /*8b90*/  FSEL R20, R20, -INF , !P1 ;  /* 0xff80000014147808 */ /* 0x000fe40004800000 */
[----:B------:R-:W-:Y:S01]  /*8ba0*/  FSEL R36, R28, -INF , !P2 ;  /* 0xff8000001c247808 */ /* 0x000fe20005000000 */
[----:B------:R-:W-:Y:S01]  /*8bb0*/  VIADD R23, R120, 0xffffff59 ;  /* 0xffffff5978177836 */ /* 0x000fe20000000000 */
[----:B------:R-:W-:-:S02]  /*8bc0*/  ISETP.GE.AND P5, PT, R21, R178, PT ;  /* 0x000000b21500720c */ /* 0x000fc40003fa6270 */
[----:B------:R-:W-:Y:S02]  /*8bd0*/  ISETP.GE.AND P1, PT, R21, R177, PT ;  /* 0x000000b11500720c */ /* 0x000fe40003f26270 */
[----:B------:R-:W-:Y:S02]  /*8be0*/  ISETP.GT.AND P2, PT, R133, R21, PT ;  /* 0x000000158500720c */ /* 0x000fe40003f44270 */
[----:B-1----:R-:W-:Y:S02]  /*8bf0*/  FSEL R21, R25, -INF , !P3 ;  /* 0xff80000019157808 */ /* 0x002fe40005800000 */
[----:B---3--:R-:W-:Y:S01]  /*8c00*/  FSEL R24, R24, -INF , !P4 ;  /* 0xff80000018187808 */ /* 0x008fe20006000000 */
[----:B------:R-:W-:Y:S01]  /*8c10*/  FMUL.FTZ R28, R16, R124 ;  /* 0x0000007c101c7220 */ /* 0x000fe20000410000 */
[----:B------:R-:W-:Y:S02]  /*8c20*/  FSEL R21, R21, -INF , !P0 ;  /* 0xff80000015157808 */ /* 0x000fe40004000000 */
[----:B------:R-:W-:Y:S01]  /*8c30*/  FSEL R35, R24, -INF , !P5 ;  /* 0xff80000018237808 */ /* 0x000fe20006800000 */
[----:B------:R1:W3:Y:S01]  /*8c40*/  MUFU.TANH R25, R27 ;  /* 0x0000001b00197308 */ /* 0x0002e20000002400 */
[----:B------:R-:W-:-:S02]  /*8c50*/  ISETP.GT.AND P3, PT, R132, R23, PT ;  /* 0x000000178400720c */ /* 0x000fc40003f64270 */
[C---:B------:R-:W-:Y:S02]  /*8c60*/  ISETP.GE.AND P4, PT, R23.reuse, R178, PT ;  /* 0x000000b21700720c */ /* 0x040fe40003f86270 */
[----:B------:R-:W-:Y:S02]  /*8c70*/  ISETP.GE.AND P0, PT, R23, R177, PT ;  /* 0x000000b11700720c */ /* 0x000fe40003f06270 */
[----:B------:R-:W-:Y:S02]  /*8c80*/  ISETP.GT.AND P5, PT, R133, R23, PT ;  /* 0x000000178500720c */ /* 0x000fe40003fa4270 */
[----:B------:R-:W4:Y:S01]  /*8c90*/  MUFU.TANH R23, R28 ;  /* 0x0000001c00177308 */ /* 0x000f220000002400 */
[----:B------:R-:W-:Y:S01]  /*8ca0*/  VIADD R16, R120, 0xffffff60 ;  /* 0xffffff6078107836 */ /* 0x000fe20000000000 */
[----:B--2---:R-:W-:Y:S02]  /*8cb0*/  FSEL R22, R22, -INF , !P2 ;  /* 0xff80000016167808 */ /* 0x004fe40005000000 */
[----:B------:R-:W-:Y:S01]  /*8cc0*/  FSEL R26, R26, -INF , !P3 ;  /* 0xff8000001a1a7808 */ /* 0x000fe20005800000 */
[-C--:B------:R-:W-:Y:S01]  /*8cd0*/  FMUL.FTZ R24, R17, R124.reuse ;  /* 0x0000007c11187220 */ /* 0x080fe20000410000 */
[----:B------:R-:W-:Y:S01]  /*8ce0*/  FSEL R22, R22, -INF , !P1 ;  /* 0xff80000016167808 */ /* 0x000fe20004800000 */
[----:B-1----:R-:W-:Y:S01]  /*8cf0*/  FMUL.FTZ R27, R18, R124 ;  /* 0x0000007c121b7220 */ /* 0x002fe20000410000 */
[----:B------:R-:W-:-:S02]  /*8d00*/  FSEL R32, R26, -INF , !P4 ;  /* 0xff8000001a207808 */ /* 0x000fc40006000000 */
[----:B------:R-:W-:Y:S02]  /*8d10*/  ISETP.GT.AND P2, PT, R132, R16, PT ;  /* 0x000000108400720c */ /* 0x000fe40003f44270 */
[C---:B------:R-:W-:Y:S02]  /*8d20*/  ISETP.GE.AND P3, PT, R16.reuse, R178, PT ;  /* 0x000000b21000720c */ /* 0x040fe40003f66270 */
[----:B------:R-:W-:Y:S02]  /*8d30*/  ISETP.GE.AND P1, PT, R16, R177, PT ;  /* 0x000000b11000720c */ /* 0x000fe40003f26270 */
[----:B------:R-:W-:Y:S02]  /*8d40*/  ISETP.GT.AND P4, PT, R133, R16, PT ;  /* 0x000000108500720c */ /* 0x000fe40003f84270 */
[----:B------:R-:W1:Y:S01]  /*8d50*/  MUFU.TANH R16, R27 ;  /* 0x0000001b00107308 */ /* 0x000e620000002400 */
[----:B------:R-:W-:Y:S01]  /*8d60*/  FMUL.FTZ R17, R19, R124 ;  /* 0x0000007c13117220 */ /* 0x000fe20000410000 */
[----:B------:R-:W-:-:S06]  /*8d70*/  VIADD R18, R120, 0xffffff61 ;  /* 0xffffff6178127836 */ /* 0x000fcc0000000000 */
[----:B------:R-:W2:Y:S01]  /*8d80*/  MUFU.TANH R24, R24 ;  /* 0x0000001800187308 */ /* 0x000ea20000002400 */
[----:B---3--:R-:W-:Y:S01]  /*8d90*/  FSEL R25, R25, -INF , !P5 ;  /* 0xff80000019197808 */ /* 0x008fe20006800000 */
[-C--:B------:R-:W-:Y:S01]  /*8da0*/  FMUL.FTZ R12, R12, R124.reuse ;  /* 0x0000007c0c0c7220 */ /* 0x080fe20000410000 */
[----:B----4-:R-:W-:Y:S01]  /*8db0*/  FSEL R31, R23, -INF , !P2 ;  /* 0xff800000171f7808 */ /* 0x010fe20005000000 */
[----:B------:R-:W-:Y:S01]  /*8dc0*/  FMUL.FTZ R14, R14, R124 ;  /* 0x0000007c0e0e7220 */ /* 0x000fe20000410000 */
[----:B------:R-:W-:Y:S02]  /*8dd0*/  FSEL R23, R25, -INF , !P0 ;  /* 0xff80000019177808 */ /* 0x000fe40004000000 */
[----:B------:R-:W-:Y:S01]  /*8de0*/  FSEL R31, R31, -INF , !P3 ;  /* 0xff8000001f1f7808 */ /* 0x000fe20005800000 */
[----:B------:R-:W3:Y:S01]  /*8df0*/  MUFU.TANH R17, R17 ;  /* 0x0000001100117308 */ /* 0x000ee20000002400 */
[----:B------:R-:W-:Y:S02]  /*8e00*/  ISETP.GT.AND P5, PT, R132, R18, PT ;  /* 0x000000128400720c */ /* 0x000fe40003fa4270 */
[----:B------:R-:W-:-:S02]  /*8e10*/  ISETP.GE.AND P2, PT, R18, R178, PT ;  /* 0x000000b21200720c */ /* 0x000fc40003f46270 */
[----:B------:R-:W-:Y:S02]  /*8e20*/  ISETP.GE.AND P0, PT, R18, R177, PT ;  /* 0x000000b11200720c */ /* 0x000fe40003f06270 */
[----:B------:R-:W-:Y:S01]  /*8e30*/  ISETP.GT.AND P3, PT, R133, R18, PT ;  /* 0x000000128500720c */ /* 0x000fe20003f64270 */
[----:B------:R-:W-:Y:S01]  /*8e40*/  FMUL.FTZ R18, R13, R124 ;  /* 0x0000007c0d127220 */ /* 0x000fe20000410000 */
[----:B------:R-:W4:Y:S01]  /*8e50*/  MUFU.TANH R12, R12 ;  /* 0x0000000c000c7308 */ /* 0x000f220000002400 */
[----:B-1----:R-:W-:Y:S01]  /*8e60*/  FSEL R48, R16, -INF , !P4 ;  /* 0xff80000010307808 */ /* 0x002fe20006000000 */
[----:B------:R-:W-:Y:S01]  /*8e70*/  VIADD R13, R120, 0xffffff68 ;  /* 0xffffff68780d7836 */ /* 0x000fe20000000000 */
[----:B--2---:R-:W-:-:S05]  /*8e80*/  FSEL R24, R24, -INF , !P5 ;  /* 0xff80000018187808 */ /* 0x004fca0006800000 */
[----:B------:R-:W-:Y:S01]  /*8e90*/  MUFU.TANH R16, R18 ;  /* 0x0000001200107308 */ /* 0x000fe20000002400 */
[----:B------:R-:W-:Y:S02]  /*8ea0*/  FSEL R48, R48, -INF , !P1 ;  /* 0xff80000030307808 */ /* 0x000fe40004800000 */
[----:B------:R-:W-:-:S05]  /*8eb0*/  FSEL R28, R24, -INF , !P2 ;  /* 0xff800000181c7808 */ /* 0x000fca0005000000 */
[----:B------:R-:W1:Y:S01]  /*8ec0*/  MUFU.TANH R14, R14 ;  /* 0x0000000e000e7308 */ /* 0x000e620000002400 */
[----:B------:R-:W-:Y:S02]  /*8ed0*/  ISETP.GT.AND P4, PT, R132, R13, PT ;  /* 0x0000000d8400720c */ /* 0x000fe40003f84270 */
[C---:B------:R-:W-:Y:S02]  /*8ee0*/  ISETP.GE.AND P5, PT, R13.reuse, R178, PT ;  /* 0x000000b20d00720c */ /* 0x040fe40003fa6270 */
[----:B------:R-:W-:Y:S02]  /*8ef0*/  ISETP.GE.AND P1, PT, R13, R177, PT ;  /* 0x000000b10d00720c */ /* 0x000fe40003f26270 */
[----:B------:R-:W-:Y:S01]  /*8f00*/  ISETP.GT.AND P2, PT, R133, R13, PT ;  /* 0x0000000d8500720c */ /* 0x000fe20003f44270 */
[----:B------:R-:W-:Y:S01]  /*8f10*/  FMUL.FTZ R13, R15, R124 ;  /* 0x0000007c0f0d7220 */ /* 0x000fe20000410000 */
[----:B------:R-:W-:Y:S01]  /*8f20*/  VIADD R15, R120, 0xffffff69 ;  /* 0xffffff69780f7836 */ /* 0x000fe20000000000 */
[----:B---3--:R-:W-:-:S02]  /*8f30*/  FSEL R17, R17, -INF , !P3 ;  /* 0xff80000011117808 */ /* 0x008fc40005800000 */
[----:B----4-:R-:W-:Y:S02]  /*8f40*/  FSEL R12, R12, -INF , !P4 ;  /* 0xff8000000c0c7808 */ /* 0x010fe40006000000 */
[----:B------:R-:W-:Y:S02]  /*8f50*/  ISETP.GT.AND P3, PT, R132, R15, PT ;  /* 0x0000000f8400720c */ /* 0x000fe40003f64270 */
[----:B------:R-:W-:Y:S01]  /*8f60*/  FSEL R56, R17, -INF , !P0 ;  /* 0xff80000011387808 */ /* 0x000fe20004000000 */
[----:B------:R-:W-:Y:S01]  /*8f70*/  FMUL.FTZ R17, R8, R124 ;  /* 0x0000007c08117220 */ /* 0x000fe20000410000 */
[----:B------:R-:W-:Y:S01]  /*8f80*/  ISETP.GE.AND P4, PT, R15, R178, PT ;  /* 0x000000b20f00720c */ /* 0x000fe20003f86270 */
[----:B------:R-:W-:Y:S01]  /*8f90*/  VIADD R8, R120, 0xffffff70 ;  /* 0xffffff7078087836 */ /* 0x000fe20000000000 */
[----:B-1----:R-:W-:Y:S02]  /*8fa0*/  FSEL R14, R14, -INF , !P2 ;  /* 0xff8000000e0e7808 */ /* 0x002fe40005000000 */
[----:B------:R-:W-:-:S02]  /*8fb0*/  FSEL R16, R16, -INF , !P3 ;  /* 0xff80000010107808 */ /* 0x000fc40005800000 */
[----:B------:R-:W-:Y:S01]  /*8fc0*/  FSEL R30, R12, -INF , !P5 ;  /* 0xff8000000c1e7808 */ /* 0x000fe20006800000 */
[----:B------:R-:W-:Y:S01]  /*8fd0*/  MUFU.TANH R13, R13 ;  /* 0x0000000d000d7308 */ /* 0x000fe20000002400 */
[----:B------:R-:W-:Y:S02]  /*8fe0*/  FSEL R58, R14, -INF , !P1 ;  /* 0xff8000000e3a7808 */ /* 0x000fe40004800000 */
[----:B------:R-:W-:Y:S02]  /*8ff0*/  FSEL R33, R16, -INF , !P4 ;  /* 0xff80000010217808 */ /* 0x000fe40006000000 */
[----:B------:R-:W-:-:S03]  /*9000*/  ISETP.GT.AND P2, PT, R132, R8, PT ;  /* 0x000000088400720c */ /* 0x000fc60003f44270 */
[----:B------:R-:W1:Y:S01]  /*9010*/  MUFU.TANH R12, R17 ;  /* 0x00000011000c7308 */ /* 0x000e620000002400 */
[C---:B------:R-:W-:Y:S02]  /*9020*/  ISETP.GE.AND P1, PT, R8.reuse, R178, PT ;  /* 0x000000b20800720c */ /* 0x040fe40003f26270 */
[----:B------:R-:W-:Y:S02]  /*9030*/  ISETP.GE.AND P3, PT, R8, R177, PT ;  /* 0x000000b10800720c */ /* 0x000fe40003f66270 */
[----:B------:R-:W-:Y:S01]  /*9040*/  ISETP.GT.AND P4, PT, R133, R8, PT ;  /* 0x000000088500720c */ /* 0x000fe20003f84270 */
[-C--:B------:R-:W-:Y:S01]  /*9050*/  FMUL.FTZ R8, R11, R124.reuse ;  /* 0x0000007c0b087220 */ /* 0x080fe20000410000 */
[-C--:B------:R-:W-:Y:S01]  /*9060*/  FMUL.FTZ R10, R10, R124.reuse ;  /* 0x0000007c0a0a7220 */ /* 0x080fe20000410000 */
[----:B------:R-:W-:-:S04]  /*9070*/  FMUL.FTZ R5, R5, R124 ;  /* 0x0000007c05057220 */ /* 0x000fc80000410000 */
[----:B------:R-:W2:Y:S01]  /*9080*/  MUFU.TANH R8, R8 ;  /* 0x0000000800087308 */ /* 0x000ea20000002400 */
[----:B------:R-:W-:Y:S01]  /*9090*/  ISETP.GT.AND P5, PT, R133, R15, PT ;  /* 0x0000000f8500720c */ /* 0x000fe20003fa4270 */
[----:B------:R-:W-:-:S06]  /*90a0*/  FMUL.FTZ R9, R9, R124 ;  /* 0x0000007c09097220 */ /* 0x000fcc0000410000 */
[----:B------:R-:W3:Y:S01]  /*90b0*/  MUFU.TANH R10, R10 ;  /* 0x0000000a000a7308 */ /* 0x000ee20000002400 */
[----:B------:R-:W-:Y:S01]  /*90c0*/  VIADD R11, R120, 0xffffff71 ;  /* 0xffffff71780b7836 */ /* 0x000fe20000000000 */
[----:B-1----:R-:W-:Y:S02]  /*90d0*/  FSEL R12, R12, -INF , !P2 ;  /* 0xff8000000c0c7808 */ /* 0x002fe40005000000 */
[----:B------:R-:W-:Y:S02]  /*90e0*/  ISETP.GE.AND P0, PT, R15, R177, PT ;  /* 0x000000b10f00720c */ /* 0x000fe40003f06270 */
[----:B------:R-:W-:Y:S02]  /*90f0*/  FSEL R13, R13, -INF , !P5 ;  /* 0xff8000000d0d7808 */ /* 0x000fe40006800000 */
[----:B------:R-:W1:Y:S01]  /*9100*/  MUFU.TANH R5, R5 ;  /* 0x0000000500057308 */ /* 0x000e620000002400 */
[----:B------:R-:W-:Y:S01]  /*9110*/  FSEL R34, R12, -INF , !P1 ;  /* 0xff8000000c227808 */ /* 0x000fe20004800000 */
[----:B------:R-:W-:Y:S01]  /*9120*/  FMUL.FTZ R4, R4, R124 ;  /* 0x0000007c04047220 */ /* 0x000fe20000410000 */
[----:B------:R-:W-:-:S02]  /*9130*/  FSEL R57, R13, -INF , !P0 ;  /* 0xff8000000d397808 */ /* 0x000fc40004000000 */
[----:B------:R-:W-:-:S03]  /*9140*/  ISETP.GT.AND P1, PT, R133, R11, PT ;  /* 0x0000000b8500720c */ /* 0x000fc60003f24270 */
[----:B------:R-:W4:Y:S01]  /*9150*/  MUFU.TANH R9, R9 ;  /* 0x0000000900097308 */ /* 0x000f220000002400 */
[----:B------:R-:W-:Y:S01]  /*9160*/  ISETP.GT.AND P5, PT, R132, R11, PT ;  /* 0x0000000b8400720c */ /* 0x000fe20003fa4270 */
[----:B------:R-:W-:Y:S01]  /*9170*/  FMUL.FTZ R7, R7, R124 ;  /* 0x0000007c07077220 */ /* 0x000fe20000410000 */
[C---:B------:R-:W-:Y:S02]  /*9180*/  ISETP.GE.AND P2, PT, R11.reuse, R178, PT ;  /* 0x000000b20b00720c */ /* 0x040fe40003f46270 */
[----:B------:R-:W-:Y:S01]  /*9190*/  ISETP.GE.AND P0, PT, R11, R177, PT ;  /* 0x000000b10b00720c */ /* 0x000fe20003f06270 */
[----:B------:R-:W-:Y:S01]  /*91a0*/  FMUL.FTZ R11, R6, R124 ;  /* 0x0000007c060b7220 */ /* 0x000fe20000410000 */
[----:B------:R-:W-:Y:S01]  /*91b0*/  VIADD R6, R120, 0xffffff78 ;  /* 0xffffff7878067836 */ /* 0x000fe20000000000 */
[----:B--2---:R-:W-:Y:S01]  /*91c0*/  FSEL R8, R8, -INF , !P1 ;  /* 0xff80000008087808 */ /* 0x004fe20004800000 */
[----:B------:R-:W-:Y:S01]  /*91d0*/  VIADD R120, R120, 0xffffff79 ;  /* 0xffffff7978787836 */ /* 0x000fe20000000000 */
[----:B---3--:R-:W-:Y:S01]  /*91e0*/  FSEL R60, R10, -INF , !P4 ;  /* 0xff8000000a3c7808 */ /* 0x008fe20006000000 */
[----:B------:R-:W2:Y:S01]  /*91f0*/  MUFU.TANH R4, R4 ;  /* 0x0000000400047308 */ /* 0x000ea20000002400 */
[----:B------:R-:W-:-:S02]  /*9200*/  FSEL R61, R8, -INF , !P0 ;  /* 0xff800000083d7808 */ /* 0x000fc40004000000 */
[----:B------:R-:W-:-:S05]  /*9210*/  ISETP.GT.AND P0, PT, R132, R120, PT ;  /* 0x000000788400720c */ /* 0x000fca0003f04270 */
[----:B------:R-:W3:Y:S01]  /*9220*/  MUFU.TANH R10, R11 ;  /* 0x0000000b000a7308 */ /* 0x000ee20000002400 */
[----:B-1----:R-:W-:-:S07]  /*9230*/  FSEL R5, R5, -INF , !P0 ;  /* 0xff80000005057808 */ /* 0x002fce0004000000 */
[----:B------:R-:W1:Y:S01]  /*9240*/  MUFU.TANH R7, R7 ;  /* 0x0000000700077308 */ /* 0x000e620000002400 */
[----:B------:R-:W-:Y:S02]  /*9250*/  ISETP.GT.U32.AND P0, PT, R135, R164, PT ;  /* 0x000000a48700720c */ /* 0x000fe40003f04070 */
[----:B----4-:R-:W-:Y:S02]  /*9260*/  FSEL R9, R9, -INF , !P5 ;  /* 0xff80000009097808 */ /* 0x010fe40006800000 */
[-C--:B------:R-:W-:Y:S02]  /*9270*/  ISETP.GT.AND P4, PT, R132, R6.reuse, PT ;  /* 0x000000068400720c */ /* 0x080fe40003f84270 */
[----:B------:R-:W-:Y:S02]  /*9280*/  FSEL R37, R9, -INF , !P2 ;  /* 0xff80000009257808 */ /* 0x000fe40005000000 */
[C---:B------:R-:W-:Y:S02]  /*9290*/  ISETP.GT.AND P2, PT, R133.reuse, R6, PT ;  /* 0x000000068500720c */ /* 0x040fe40003f44270 */
[----:B------:R-:W-:-:S02]  /*92a0*/  ISETP.GT.AND P1, PT, R133, R120, PT ;  /* 0x000000788500720c */ /* 0x000fc40003f24270 */
[----:B------:R-:W-:Y:S02]  /*92b0*/  FSEL R60, R60, -INF , !P3 ;  /* 0xff8000003c3c7808 */ /* 0x000fe40005800000 */
[----:B--2---:R-:W-:Y:S02]  /*92c0*/  FSEL R4, R4, -INF , !P4 ;  /* 0xff80000004047808 */ /* 0x004fe40006000000 */
[----:B---3--:R-:W-:Y:S02]  /*92d0*/  FSEL R10, R10, -INF , !P2 ;  /* 0xff8000000a0a7808 */ /* 0x008fe40005000000 */
[CC--:B------:R-:W-:Y:S02]  /*92e0*/  ISETP.GE.AND P5, PT, R6.reuse, R178.reuse, PT ;  /* 0x000000b20600720c */ /* 0x0c0fe40003fa6270 */
[----:B------:R-:W-:Y:S02]  /*92f0*/  ISETP.GE.AND P3, PT, R6, R177, PT ;  /* 0x000000b10600720c */ /* 0x000fe40003f66270 */
[----:B------:R-:W-:-:S02]  /*9300*/  ISETP.GE.AND P4, PT, R120, R178, PT ;  /* 0x000000b27800720c */ /* 0x000fc40003f86270 */
[----:B------:R-:W-:Y:S02]  /*9310*/  ISETP.GE.AND P2, PT, R120, R177, PT ;  /* 0x000000b17800720c */ /* 0x000fe40003f46270 */
[----:B-1----:R-:W-:Y:S02]  /*9320*/  FSEL R7, R7, -INF , !P1 ;  /* 0xff80000007077808 */ /* 0x002fe40004800000 */
[----:B------:R-:W-:Y:S02]  /*9330*/  FSEL R39, R4, -INF , !P5 ;  /* 0xff80000004277808 */ /* 0x000fe40006800000 */
[----:B------:R-:W-:Y:S02]  /*9340*/  FSEL R59, R10, -INF , !P3 ;  /* 0xff8000000a3b7808 */ /* 0x000fe40005800000 */
[----:B------:R-:W-:Y:S02]  /*9350*/  FSEL R38, R5, -INF , !P4 ;  /* 0xff80000005267808 */ /* 0x000fe40006000000 */
        /* <DEDUP_REMOVED lines=66> */
.L_x_4590:
        /* <DEDUP_REMOVED lines=8> */
.L_x_4591:
[----:B------:R-:W-:Y:S05]  /*9800*/  BSYNC.RECONVERGENT B0 ;  /* 0x0000000000007941 */ /* 0x000fea0003800200 */
.L_x_4589:
        /* <DEDUP_REMOVED lines=26> */
.L_x_4588:
[----:B------:R-:W-:Y:S05]  /*99b0*/  BSYNC.RECONVERGENT B1 ;  /* 0x0000000000017941 */ /* 0x000fea0003800200 */
.L_x_4587:
        /* <DEDUP_REMOVED lines=101> */
[----:B------:R-:W-:Y:S01]  /*a010*/  FFMA.FTZ R120, R179, R43, -R64 ;  /* 0x0000002bb3787223 */ /* 0x000fe20000010840 */
[----:B------:R-:W-:Y:S01]  /*a020*/  FADD.FTZ R52, R12, R195 ;  /* 0x000000c30c347221 */ /* 0x000fe20000010000 */
[----:B------:R-:W1:Y:S01]  /*a030*/  MUFU.EX2 R18, R18 ;  /* 0x0000001200127308 */ /* 0x000e620000000800 */
[----:B--2---:R-:W-:Y:S01]  /*a040*/  F2FP.F16.F32.PACK_AB R7, R16, R17 ;  /* 0x000000111007723e */ /* 0x004fe200000000ff */
[-C--:B------:R-:W-:Y:S01]  /*a050*/  FFMA.FTZ R126, R125, R43.reuse, -R40 ;  /* 0x0000002b7d7e7223 */ /* 0x080fe20000010828 */
[-CC-:B------:R-:W-:Y:S01]  /*a060*/  FFMA.FTZ R133, R149, R43.reuse, -R64.reuse ;  /* 0x0000002b95857223 */ /* 0x180fe20000010840 */
[-CC-:B------:R-:W-:Y:S01]  /*a070*/  FFMA.FTZ R124, R151, R43.reuse, -R64.reuse ;  /* 0x0000002b977c7223 */ /* 0x180fe20000010840 */
[-C--:B------:R-:W-:Y:S01]  /*a080*/  FFMA.FTZ R27, R153, R43.reuse, -R64 ;  /* 0x0000002b991b7223 */ /* 0x080fe20000010840 */
        /* <DEDUP_REMOVED lines=22> */
[-C--:B------:R-:W-:Y:S01]  /*a1f0*/  FFMA.FTZ R51, R23, R43.reuse, -R64 ;  /* 0x0000002b17337223 */ /* 0x080fe20000010840 */
[-CC-:B------:R-:W-:Y:S01]  /*a200*/  FFMA.FTZ R41, R41, R43.reuse, -R40.reuse ;  /* 0x0000002b29297223 */ /* 0x180fe20000010828 */
[-CC-:B------:R-:W-:Y:S01]  /*a210*/  FFMA.FTZ R36, R36, R43.reuse, -R40.reuse ;  /* 0x0000002b24247223 */ /* 0x180fe20000010828 */
        /* <DEDUP_REMOVED lines=25> */
[C---:B------:R-:W-:Y:S01]  /*a3b0*/  HMMA.16816.F32 R108, R4.reuse, R10, R108 ;  /* 0x0000000a046c723c */ /* 0x040fe2000000186c */
        /* <DEDUP_REMOVED lines=11> */
[-C--:B------:R-:W-:Y:S01]  /*a470*/  FFMA.FTZ R32, R32, R43.reuse, -R40 ;  /* 0x0000002b20207223 */ /* 0x080fe20000010828 */
[----:B------:R-:W-:Y:S01]  /*a480*/  MUFU.EX2 R141, R141 ;  /* 0x0000008d008d7308 */ /* 0x000fe20000000800 */
[-C--:B------:R-:W-:Y:S01]  /*a490*/  FFMA.FTZ R127, R56, R43.reuse, -R64 ;  /* 0x0000002b387f7223 */ /* 0x080fe20000010840 */
[----:B------:R-:W-:Y:S01]  /*a4a0*/  FADD.FTZ R143, R19, R18 ;  /* 0x00000012138f7221 */ /* 0x000fe20000010000 */
[-CC-:B------:R-:W-:Y:S01]  /*a4b0*/  FFMA.FTZ R131, R48, R43.reuse, -R64.reuse ;  /* 0x0000002b30837223 */ /* 0x180fe20000010840 */
[----:B------:R-:W-:Y:S01]  /*a4c0*/  LDSM.16.MT88.4 R16, [R156+0x9c00] ;  /* 0x009c00009c10783b */ /* 0x000fe20000004200 */
[-C--:B------:R-:W-:Y:S01]  /*a4d0*/  FFMA.FTZ R56, R57, R43.reuse, -R64 ;  /* 0x0000002b39387223 */ /* 0x080fe20000010840 */
[----:B------:R-:W-:Y:S01]  /*a4e0*/  FADD.FTZ R128, R128, R143 ;  /* 0x0000008f80807221 */ /* 0x000fe20000010000 */
[-C--:B------:R-:W-:Y:S01]  /*a4f0*/  FFMA.FTZ R33, R33, R43.reuse, -R40 ;  /* 0x0000002b21217223 */ /* 0x080fe20000010828 */
[----:B------:R-:W-:Y:S01]  /*a500*/  MUFU.EX2 R167, R167 ;  /* 0x000000a700a77308 */ /* 0x000fe20000000800 */
[-C--:B------:R-:W-:Y:S01]  /*a510*/  FFMA.FTZ R58, R58, R43.reuse, -R64 ;  /* 0x0000002b3a3a7223 */ /* 0x080fe20000010840 */
[-C--:B------:R-:W-:Y:S01]  /*a520*/  FFMA.FTZ R139, R31, R43.reuse, -R40 ;  /* 0x0000002b1f8b7223 */ /* 0x080fe20000010828 */
[-CC-:B------:R-:W-:Y:S01]  /*a530*/  FFMA.FTZ R60, R60, R43.reuse, -R64.reuse ;  /* 0x0000002b3c3c7223 */ /* 0x180fe20000010840 */
[-CC-:B------:R-:W-:Y:S01]  /*a540*/  FFMA.FTZ R61, R61, R43.reuse, -R64.reuse ;  /* 0x0000002b3d3d7223 */ /* 0x180fe20000010840 */
[-CC-:B------:R-:W-:Y:S01]  /*a550*/  FFMA.FTZ R59, R59, R43.reuse, -R64.reuse ;  /* 0x0000002b3b3b7223 */ /* 0x180fe20000010840 */
[----:B------:R-:W-:Y:S01]  /*a560*/  FFMA.FTZ R62, R62, R43, -R64 ;  /* 0x0000002b3e3e7223 */ /* 0x000fe20000010840 */
[----:B------:R-:W-:Y:S01]  /*a570*/  @P0 IADD3 R187, PT, PT, R117, -0x3, RZ ;  /* 0xfffffffd75bb0810 */ /* 0x000fe20007ffe0ff */
[----:B------:R-:W2:Y:S08]  /*a580*/  MUFU.EX2 R134, R134 ;  /* 0x0000008600867308 */ /* 0x000eb00000000800 */
        /* <DEDUP_REMOVED lines=9> */
[----:B------:R-:W5:Y:S01]  /*a620*/  MUFU.EX2 R126, R126 ;  /* 0x0000007e007e7308 */ /* 0x000f620000000800 */
[C---:B---3--:R-:W-:Y:S07]  /*a630*/  HMMA.16816.F32 R96, R4.reuse, R8, R96 ;  /* 0x000000080460723c */ /* 0x048fee0000001860 */
[----:B------:R-:W3:Y:S01]  /*a640*/  MUFU.EX2 R125, R125 ;  /* 0x0000007d007d7308 */ /* 0x000ee20000000800 */
[C---:B------:R-:W-:Y:S01]  /*a650*/  HMMA.16816.F32 R92, R4.reuse, R10, R92 ;  /* 0x0000000a045c723c */ /* 0x040fe2000000185c */
[----:B------:R-:W2:Y:S06]  /*a660*/  LDSM.16.MT88.4 R8, [R118+0xb000] ;  /* 0x00b000007608783b */ /* 0x000eac0000004200 */
[----:B------:R-:W-:Y:S08]  /*a670*/  MUFU.EX2 R29, R29 ;  /* 0x0000001d001d7308 */ /* 0x000ff00000000800 */
[----:B------:R-:W3:Y:S08]  /*a680*/  MUFU.EX2 R26, R26 ;  /* 0x0000001a001a7308 */ /* 0x000ef00000000800 */
[----:B------:R-:W3:Y:S08]  /*a690*/  MUFU.EX2 R0, R0 ;  /* 0x0000000000007308 */ /* 0x000ef00000000800 */
[----:B------:R-:W-:Y:S08]  /*a6a0*/  MUFU.EX2 R123, R123 ;  /* 0x0000007b007b7308 */ /* 0x000ff00000000800 */
[----:B------:R-:W-:Y:S01]  /*a6b0*/  MUFU.EX2 R122, R122 ;  /* 0x0000007a007a7308 */ /* 0x000fe20000000800 */
[C---:B--2---:R-:W-:Y:S07]  /*a6c0*/  HMMA.16816.F32 R88, R4.reuse, R8, R88 ;  /* 0x000000080458723c */ /* 0x044fee0000001858 */
[----:B------:R-:W-:Y:S01]  /*a6d0*/  MUFU.EX2 R65, R65 ;  /* 0x0000004100417308 */ /* 0x000fe20000000800 */
[C---:B------:R-:W-:Y:S01]  /*a6e0*/  HMMA.16816.F32 R84, R4.reuse, R10, R84 ;  /* 0x0000000a0454723c */ /* 0x040fe20000001854 */
[----:B------:R-:W2:Y:S06]  /*a6f0*/  LDSM.16.MT88.4 R8, [R156+0xd000] ;  /* 0x00d000009c08783b */ /* 0x000eac0000004200 */
[----:B------:R-:W3:Y:S08]  /*a700*/  MUFU.EX2 R129, R129 ;  /* 0x0000008100817308 */ /* 0x000ef00000000800 */
[----:B------:R-:W3:Y:S08]  /*a710*/  MUFU.EX2 R116, R116 ;  /* 0x0000007400747308 */ /* 0x000ef00000000800 */
[----:B------:R-:W-:Y:S08]  /*a720*/  MUFU.EX2 R66, R66 ;  /* 0x0000004200427308 */ /* 0x000ff00000000800 */
[----:B------:R-:W3:Y:S08]  /*a730*/  MUFU.EX2 R63, R63 ;  /* 0x0000003f003f7308 */ /* 0x000ef00000000800 */
[----:B------:R-:W3:Y:S01]  /*a740*/  MUFU.EX2 R52, R52 ;  /* 0x0000003400347308 */ /* 0x000ee20000000800 */
[C---:B--2---:R-:W-:Y:S07]  /*a750*/  HMMA.16816.F32 R80, R4.reuse, R8, R80 ;  /* 0x000000080450723c */ /* 0x044fee0000001850 */
[----:B------:R-:W-:Y:S01]  /*a760*/  MUFU.EX2 R67, R67 ;  /* 0x0000004300437308 */ /* 0x000fe20000000800 */
[C---:B------:R-:W-:Y:S01]  /*a770*/  HMMA.16816.F32 R76, R4.reuse, R10, R76 ;  /* 0x0000000a044c723c */ /* 0x040fe2000000184c */
[----:B------:R-:W2:Y:S06]  /*a780*/  LDSM.16.MT88.4 R8, [R118+0xd000] ;  /* 0x00d000007608783b */ /* 0x000eac0000004200 */
[----:B------:R-:W-:Y:S08]  /*a790*/  MUFU.EX2 R44, R44 ;  /* 0x0000002c002c7308 */ /* 0x000ff00000000800 */
[----:B------:R-:W-:Y:S08]  /*a7a0*/  MUFU.EX2 R46, R46 ;  /* 0x0000002e002e7308 */ /* 0x000ff00000000800 */
[----:B------:R-:W-:Y:S08]  /*a7b0*/  MUFU.EX2 R50, R50 ;  /* 0x0000003200327308 */ /* 0x000ff00000000800 */
[----:B------:R-:W3:Y:S08]  /*a7c0*/  MUFU.EX2 R49, R49 ;  /* 0x0000003100317308 */ /* 0x000ef00000000800 */
[----:B------:R-:W-:Y:S01]  /*a7d0*/  MUFU.EX2 R45, R45 ;  /* 0x0000002d002d7308 */ /* 0x000fe20000000800 */
[C---:B--2---:R-:W-:Y:S07]  /*a7e0*/  HMMA.16816.F32 R72, R4.reuse, R8, R72 ;  /* 0x000000080448723c */ /* 0x044fee0000001848 */
[----:B------:R2:W-:Y:S01]  /*a7f0*/  MUFU.EX2 R57, R137 ;  /* 0x0000008900397308 */ /* 0x0005e20000000800 */
[----:B------:R-:W-:Y:S01]  /*a800*/  HMMA.16816.F32 R68, R4, R10, R68 ;  /* 0x0000000a0444723c */ /* 0x000fe20000001844 */
[----:B------:R-:W5:Y:S01]  /*a810*/  LDSM.16.MT88.4 R8, [R156+0x9400] ;  /* 0x009400009c08783b */ /* 0x000f620000004200 */
[----:B------:R-:W-:Y:S01]  /*a820*/  F2FP.F16.F32.PACK_AB R4, R134, R167 ;  /* 0x000000a78604723e */ /* 0x000fe200000000ff */
[----:B------:R-:W-:Y:S01]  /*a830*/  FADD.FTZ R167, R167, R128 ;  /* 0x00000080a7a77221 */ /* 0x000fe20000010000 */
[----:B------:R-:W-:Y:S01]  /*a840*/  F2FP.F16.F32.PACK_AB R5, R136, R155 ;  /* 0x0000009b8805723e */ /* 0x000fe200000000ff */
[-C--:B------:R-:W-:Y:S01]  /*a850*/  FFMA.FTZ R128, R47, R43.reuse, -R40 ;  /* 0x0000002b2f807223 */ /* 0x080fe20000010828 */
[----:B-1----:R-:W-:Y:S01]  /*a860*/  F2FP.F16.F32.PACK_AB R6, R121, R130 ;  /* 0x000000827906723e */ /* 0x002fe200000000ff */
[--C-:B------:R-:W-:Y:S01]  /*a870*/  FFMA.FTZ R47, R42, R43, -R64.reuse ;  /* 0x0000002b2a2f7223 */ /* 0x100fe20000010840 */
[----:B----4-:R-:W-:Y:S01]  /*a880*/  F2FP.F16.F32.PACK_AB R7, R120, R141 ;  /* 0x0000008d7807723e */ /* 0x010fe200000000ff */
[----:B------:R-:W-:Y:S01]  /*a890*/  FADD.FTZ R167, R134, R167 ;  /* 0x000000a786a77221 */ /* 0x000fe20000010000 */
[-CC-:B------:R-:W-:Y:S01]  /*a8a0*/  FFMA.FTZ R134, R21, R43.reuse, -R64.reuse ;  /* 0x0000002b15867223 */ /* 0x180fe20000010840 */
[----:B------:R-:W1:Y:S01]  /*a8b0*/  MUFU.EX2 R128, R128 ;  /* 0x0000008000807308 */ /* 0x000e620000000800 */
[-C--:B------:R-:W-:Y:S01]  /*a8c0*/  FFMA.FTZ R42, R22, R43.reuse, -R64 ;  /* 0x0000002b162a7223 */ /* 0x080fe20000010840 */
[----:B------:R-:W-:Y:S01]  /*a8d0*/  FADD.FTZ R155, R155, R138 ;  /* 0x0000008a9b9b7221 */ /* 0x000fe20000010000 */
[----:B------:R-:W-:Y:S01]  /*a8e0*/  LDSM.16.MT88.4 R20, [R156+0xc000] ;  /* 0x00c000009c14783b */ /* 0x000fe20000004200 */
[-CC-:B------:R-:W-:Y:S01]  /*a8f0*/  FFMA.FTZ R138, R28, R43.reuse, -R40.reuse ;  /* 0x0000002b1c8a7223 */ /* 0x180fe20000010828 */
[-CC-:B--2---:R-:W-:Y:S01]  /*a900*/  FFMA.FTZ R137, R30, R43.reuse, -R40.reuse ;  /* 0x0000002b1e897223 */ /* 0x184fe20000010828 */
[----:B------:R-:W-:Y:S01]  /*a910*/  FADD.FTZ R136, R136, R155 ;  /* 0x0000009b88887221 */ /* 0x000fe20000010000 */
[-C--:B------:R-:W-:Y:S01]  /*a920*/  FFMA.FTZ R64, R39, R43.reuse, -R40 ;  /* 0x0000002b27407223 */ /* 0x080fe20000010828 */
[----:B------:R-:W2:Y:S02]  /*a930*/  MUFU.EX2 R47, R47 ;  /* 0x0000002f002f7308 */ /* 0x000ea40000000800 */
[----:B------:R-:W-:Y:S01]  /*a940*/  FADD.FTZ R141, R141, R136 ;  /* 0x000000888d8d7221 */ /* 0x000fe20000010000 */
[----:B------:R-:W-:Y:S01]  /*a950*/  FADD.FTZ R136, R130, R167 ;  /* 0x000000a782887221 */ /* 0x000fe20000010000 */
[----:B------:R-:W-:-:S02]  /*a960*/  FFMA.FTZ R130, R37, R43, -R40 ;  /* 0x0000002b25827223 */ /* 0x000fc40000010828 */
[----:B------:R-:W-:Y:S01]  /*a970*/  FADD.FTZ R120, R120, R141 ;  /* 0x0000008d78787221 */ /* 0x000fe20000010000 */
[----:B------:R-:W-:Y:S01]  /*a980*/  FADD.FTZ R121, R121, R136 ;  /* 0x0000008879797221 */ /* 0x000fe20000010000 */
[----:B------:R4:W-:Y:S08]  /*a990*/  MUFU.EX2 R48, R134 ;  /* 0x0000008600307308 */ /* 0x0009f00000000800 */
[----:B------:R-:W-:Y:S01]  /*a9a0*/  MUFU.EX2 R42, R42 ;  /* 0x0000002a002a7308 */ /* 0x000fe20000000800 */
[C---:B-----5:R-:W-:Y:S07]  /*a9b0*/  HMMA.16816.F32 R112, R4.reuse, R8, R112 ;  /* 0x000000080470723c */ /* 0x060fee0000001870 */
[----:B------:R-:W-:Y:S01]  /*a9c0*/  MUFU.EX2 R51, R51 ;  /* 0x0000003300337308 */ /* 0x000fe20000000800 */
[-CC-:B----4-:R-:W-:Y:S01]  /*a9d0*/  FFMA.FTZ R134, R34, R43.reuse, -R40.reuse ;  /* 0x0000002b22867223 */ /* 0x190fe20000010828 */
[----:B------:R-:W-:Y:S01]  /*a9e0*/  FFMA.FTZ R40, R38, R43, -R40 ;  /* 0x0000002b26287223 */ /* 0x000fe20000010828 */
[C---:B------:R-:W-:Y:S01]  /*a9f0*/  HMMA.16816.F32 R108, R4.reuse, R10, R108 ;  /* 0x0000000a046c723c */ /* 0x040fe2000000186c */
[----:B------:R-:W4:Y:S04]  /*aa00*/  LDSM.16.MT88.4 R8, [R118+0x9400] ;  /* 0x009400007608783b */ /* 0x000f280000004200 */
[----:B------:R-:W-:Y:S08]  /*aa10*/  MUFU.EX2 R41, R41 ;  /* 0x0000002900297308 */ /* 0x000ff00000000800 */
[----:B------:R-:W5:Y:S08]  /*aa20*/  MUFU.EX2 R36, R36 ;  /* 0x0000002400247308 */ /* 0x000f700000000800 */
[----:B------:R-:W-:Y:S08]  /*aa30*/  MUFU.EX2 R35, R35 ;  /* 0x0000002300237308 */ /* 0x000ff00000000800 */
[----:B------:R-:W5:Y:S08]  /*aa40*/  MUFU.EX2 R32, R32 ;  /* 0x0000002000207308 */ /* 0x000f700000000800 */
[----:B------:R-:W-:Y:S01]  /*aa50*/  MUFU.EX2 R31, R131 ;  /* 0x00000083001f7308 */ /* 0x000fe20000000800 */
[C---:B----4-:R-:W-:Y:S07]  /*aa60*/  HMMA.16816.F32 R104, R4.reuse, R8, R104 ;  /* 0x000000080468723c */ /* 0x050fee0000001868 */
[----:B------:R-:W-:Y:S01]  /*aa70*/  MUFU.EX2 R28, R127 ;  /* 0x0000007f001c7308 */ /* 0x000fe20000000800 */
[----:B------:R-:W-:Y:S01]  /*aa80*/  HMMA.16816.F32 R100, R4, R10, R100 ;  /* 0x0000000a0464723c */ /* 0x000fe20000001864 */
[----:B------:R-:W4:Y:S06]  /*aa90*/  LDSM.16.MT88.4 R8, [R156+0xb400] ;  /* 0x00b400009c08783b */ /* 0x000f2c0000004200 */
[----:B------:R3:W-:Y:S08]  /*aaa0*/  MUFU.EX2 R30, R58 ;  /* 0x0000003a001e7308 */ /* 0x0007f00000000800 */
[----:B------:R-:W-:Y:S08]  /*aab0*/  MUFU.EX2 R38, R139 ;  /* 0x0000008b00267308 */ /* 0x000ff00000000800 */
[----:B------:R-:W5:Y:S01]  /*aac0*/  MUFU.EX2 R37, R138 ;  /* 0x0000008a00257308 */ /* 0x000f620000000800 */
[----:B---3--:R-:W-:-:S04]  /*aad0*/  FADD.FTZ R58, R126, R121 ;  /* 0x000000797e3a7221 */ /* 0x008fc80000010000 */
[----:B------:R-:W-:-:S03]  /*aae0*/  FADD.FTZ R58, R125, R58 ;  /* 0x0000003a7d3a7221 */ /* 0x000fc60000010000 */
[----:B------:R-:W-:Y:S08]  /*aaf0*/  MUFU.EX2 R34, R137 ;  /* 0x0000008900227308 */ /* 0x000ff00000000800 */
[----:B------:R-:W3:Y:S01]  /*ab00*/  MUFU.EX2 R33, R33 ;  /* 0x0000002100217308 */ /* 0x000ee20000000800 */
[C---:B----4-:R-:W-:Y:S07]  /*ab10*/  HMMA.16816.F32 R96, R4.reuse, R8, R96 ;  /* 0x000000080460723c */ /* 0x050fee0000001860 */
[----:B------:R-:W4:Y:S01]  /*ab20*/  MUFU.EX2 R39, R56 ;  /* 0x0000003800277308 */ /* 0x000f220000000800 */
[C---:B------:R-:W-:Y:S01]  /*ab30*/  HMMA.16816.F32 R92, R4.reuse, R10, R92 ;  /* 0x0000000a045c723c */ /* 0x040fe2000000185c */
[----:B------:R-:W1:Y:S06]  /*ab40*/  LDSM.16.MT88.4 R8, [R118+0xb400] ;  /* 0x00b400007608783b */ /* 0x000e6c0000004200 */
[----:B------:R-:W-:Y:S08]  /*ab50*/  MUFU.EX2 R60, R60 ;  /* 0x0000003c003c7308 */ /* 0x000ff00000000800 */
[----:B------:R-:W-:Y:S08]  /*ab60*/  MUFU.EX2 R61, R61 ;  /* 0x0000003d003d7308 */ /* 0x000ff00000000800 */
[----:B------:R-:W-:Y:S08]  /*ab70*/  MUFU.EX2 R59, R59 ;  /* 0x0000003b003b7308 */ /* 0x000ff00000000800 */
[----:B------:R-:W-:Y:S08]  /*ab80*/  MUFU.EX2 R134, R134 ;  /* 0x0000008600867308 */ /* 0x000ff00000000800 */
[----:B------:R-:W4:Y:S01]  /*ab90*/  MUFU.EX2 R43, R130 ;  /* 0x00000082002b7308 */ /* 0x000f220000000800 */
[C---:B-1----:R-:W-:Y:S07]  /*aba0*/  HMMA.16816.F32 R88, R4.reuse, R8, R88 ;  /* 0x000000080458723c */ /* 0x042fee0000001858 */
[----:B------:R-:W-:Y:S01]  /*abb0*/  MUFU.EX2 R64, R64 ;  /* 0x0000004000407308 */ /* 0x000fe20000000800 */
[C---:B------:R-:W-:Y:S01]  /*abc0*/  HMMA.16816.F32 R84, R4.reuse, R10, R84 ;  /* 0x0000000a0454723c */ /* 0x040fe20000001854 */
[----:B------:R-:W1:Y:S06]  /*abd0*/  LDSM.16.MT88.4 R8, [R156+0xd400] ;  /* 0x00d400009c08783b */ /* 0x000e6c0000004200 */
[----:B------:R-:W4:Y:S08]  /*abe0*/  MUFU.EX2 R197, R40 ;  /* 0x0000002800c57308 */ /* 0x000f300000000800 */
[----:B------:R-:W4:Y:S01]  /*abf0*/  MUFU.EX2 R62, R62 ;  /* 0x0000003e003e7308 */ /* 0x000f220000000800 */
[C---:B-1----:R-:W-:Y:S08]  /*ac00*/  HMMA.16816.F32 R80, R4.reuse, R8, R80 ;  /* 0x000000080450723c */ /* 0x042ff00000001850 */
[C---:B------:R-:W-:Y:S01]  /*ac10*/  HMMA.16816.F32 R76, R4.reuse, R10, R76 ;  /* 0x0000000a044c723c */ /* 0x040fe2000000184c */
[----:B------:R-:W1:Y:S07]  /*ac20*/  LDSM.16.MT88.4 R8, [R118+0xd400] ;  /* 0x00d400007608783b */ /* 0x000e6e0000004200 */
[C---:B-1----:R-:W-:Y:S08]  /*ac30*/  HMMA.16816.F32 R72, R4.reuse, R8, R72 ;  /* 0x000000080448723c */ /* 0x042ff00000001848 */
[----:B------:R-:W-:Y:S01]  /*ac40*/  HMMA.16816.F32 R68, R4, R10, R68 ;  /* 0x0000000a0444723c */ /* 0x000fe20000001844 */
[----:B------:R-:W1:Y:S01]  /*ac50*/  LDSM.16.MT88.4 R8, [R118+0x9800] ;  /* 0x009800007608783b */ /* 0x000e620000004200 */
[----:B------:R-:W-:-:S02]  /*ac60*/  F2FP.F16.F32.PACK_AB R4, R125, R126 ;  /* 0x0000007e7d04723e */ /* 0x000fc400000000ff */
[----:B------:R-:W-:Y:S01]  /*ac70*/  F2FP.F16.F32.PACK_AB R5, R124, R133 ;  /* 0x000000857c05723e */ /* 0x000fe200000000ff */
[----:B------:R-:W-:Y:S01]  /*ac80*/  FADD.FTZ R133, R133, R120 ;  /* 0x0000007885857221 */ /* 0x000fe20000010000 */
[----:B------:R-:W-:Y:S01]  /*ac90*/  F2FP.F16.F32.PACK_AB R6, R26, R29 ;  /* 0x0000001d1a06723e */ /* 0x000fe200000000ff */
[----:B------:R-:W-:Y:S01]  /*aca0*/  FADD.FTZ R29, R29, R58 ;  /* 0x0000003a1d1d7221 */ /* 0x000fe20000010000 */
[----:B------:R-:W-:Y:S01]  /*acb0*/  F2FP.F16.F32.PACK_AB R7, R0, R27 ;  /* 0x0000001b0007723e */ /* 0x000fe200000000ff */
[----:B------:R-:W-:Y:S02]  /*acc0*/  FADD.FTZ R124, R124, R133 ;  /* 0x000000857c7c7221 */ /* 0x000fe40000010000 */
[----:B------:R-:W-:Y:S02]  /*acd0*/  FADD.FTZ R26, R26, R29 ;  /* 0x0000001d1a1a7221 */ /* 0x000fe40000010000 */
[----:B------:R-:W-:Y:S02]  /*ace0*/  FADD.FTZ R27, R27, R124 ;  /* 0x0000007c1b1b7221 */ /* 0x000fe40000010000 */
[----:B------:R-:W-:Y:S02]  /*acf0*/  HMMA.16816.F32 R112, R4, R12, R112 ;  /* 0x0000000c0470723c */ /* 0x000fe40000001870 */
[----:B------:R-:W-:Y:S01]  /*ad00*/  FADD.FTZ R0, R0, R27 ;  /* 0x0000001b00007221 */ /* 0x000fe20000010000 */
[----:B------:R-:W-:-:S04]  /*ad10*/  FADD.FTZ R27, R129, R26 ;  /* 0x0000001a811b7221 */ /* 0x000fc80000010000 */
[C---:B------:R-:W-:Y:S01]  /*ad20*/  FADD.FTZ R27, R116.reuse, R27 ;  /* 0x0000001b741b7221 */ /* 0x040fe20000010000 */
        /* <DEDUP_REMOVED lines=34> */
[----:B------:R-:W5:Y:S07]  /*af50*/  LDSM.16.MT88.4 R16, [R118+0xbc00] ;  /* 0x00bc00007610783b */ /* 0x000f6e0000004200 */
[C---:B-1----:R-:W-:Y:S08]  /*af60*/  HMMA.16816.F32 R96, R4.reuse, R8, R96 ;  /* 0x000000080460723c */ /* 0x042ff00000001860 */
[C---:B------:R-:W-:Y:S01]  /*af70*/  HMMA.16816.F32 R92, R4.reuse, R10, R92 ;  /* 0x0000000a045c723c */ /* 0x040fe2000000185c */
[----:B------:R-:W1:Y:S07]  /*af80*/  LDSM.16.MT88.4 R8, [R118+0xdc00] ;  /* 0x00dc00007608783b */ /* 0x000e6e0000004200 */
[C---:B--2---:R-:W-:Y:S08]  /*af90*/  HMMA.16816.F32 R80, R4.reuse, R12, R80 ;  /* 0x0000000c0450723c */ /* 0x044ff00000001850 */
[C---:B------:R-:W-:Y:S01]  /*afa0*/  HMMA.16816.F32 R76, R4.reuse, R14, R76 ;  /* 0x0000000e044c723c */ /* 0x040fe2000000184c */
[----:B------:R-:W2:Y:S07]  /*afb0*/  LDSM.16.MT88.4 R12, [R156+0xa000] ;  /* 0x00a000009c0c783b */ /* 0x000eae0000004200 */
[C---:B-----5:R-:W-:Y:S08]  /*afc0*/  HMMA.16816.F32 R88, R4.reuse, R16, R88 ;  /* 0x000000100458723c */ /* 0x060ff00000001858 */
[C---:B------:R-:W-:Y:S01]  /*afd0*/  HMMA.16816.F32 R84, R4.reuse, R18, R84 ;  /* 0x000000120454723c */ /* 0x040fe20000001854 */
[----:B------:R-:W5:Y:S07]  /*afe0*/  LDSM.16.MT88.4 R16, [R118+0xc000] ;  /* 0x00c000007610783b */ /* 0x000f6e0000004200 */
        /* <DEDUP_REMOVED lines=20> */
[C---:B-----5:R-:W-:Y:S08]  /*b130*/  HMMA.16816.F32 R88, R4.reuse, R16, R88 ;  /* 0x000000100458723c */ /* 0x060ff00000001858 */
        /* <DEDUP_REMOVED lines=28> */
[----:B------:R-:W5:Y:S07]  /*b300*/  LDSM.16.MT88.4 R16, [R156+0xe400] ;  /* 0x00e400009c10783b */ /* 0x000f6e0000004200 */
        /* <DEDUP_REMOVED lines=9> */
[C---:B-----5:R-:W-:Y:S08]  /*b3a0*/  HMMA.16816.F32 R80, R4.reuse, R16, R80 ;  /* 0x000000100450723c */ /* 0x060ff00000001850 */
[C---:B------:R-:W-:Y:S01]  /*b3b0*/  HMMA.16816.F32 R76, R4.reuse, R18, R76 ;  /* 0x00000012044c723c */ /* 0x040fe2000000184c */
[----:B------:R-:W5:Y:S07]  /*b3c0*/  LDSM.16.MT88.4 R16, [R118+0xc800] ;  /* 0x00c800007610783b */ /* 0x000f6e0000004200 */
[C---:B--2---:R-:W-:Y:S08]  /*b3d0*/  HMMA.16816.F32 R72, R4.reuse, R12, R72 ;  /* 0x0000000c0448723c */ /* 0x044ff00000001848 */
[----:B------:R-:W-:Y:S01]  /*b3e0*/  HMMA.16816.F32 R68, R4, R14, R68 ;  /* 0x0000000e0444723c */ /* 0x000fe20000001844 */
[----:B------:R-:W2:Y:S01]  /*b3f0*/  LDSM.16.MT88.4 R12, [R118+0xa800] ;  /* 0x00a80000760c783b */ /* 0x000ea20000004200 */
[----:B------:R-:W-:Y:S01]  /*b400*/  F2FP.F16.F32.PACK_AB R4, R37, R38 ;  /* 0x000000262504723e */ /* 0x000fe200000000ff */
[----:B------:R-:W-:Y:S01]  /*b410*/  FADD.FTZ R38, R38, R35 ;  /* 0x0000002326267221 */ /* 0x000fe20000010000 */
[C---:B------:R-:W-:Y:S01]  /*b420*/  F2FP.F16.F32.PACK_AB R5, R28.reuse, R31 ;  /* 0x0000001f1c05723e */ /* 0x040fe200000000ff */
[----:B------:R-:W-:Y:S01]  /*b430*/  FADD.FTZ R31, R31, R42 ;  /* 0x0000002a1f1f7221 */ /* 0x000fe20000010000 */
[----:B---3--:R-:W-:Y:S01]  /*b440*/  F2FP.F16.F32.PACK_AB R6, R33, R34 ;  /* 0x000000222106723e */ /* 0x008fe200000000ff */
[----:B------:R-:W-:Y:S01]  /*b450*/  FADD.FTZ R37, R37, R38 ;  /* 0x0000002625257221 */ /* 0x000fe20000010000 */
[----:B----4-:R-:W-:Y:S01]  /*b460*/  F2FP.F16.F32.PACK_AB R7, R39, R30 ;  /* 0x0000001e2707723e */ /* 0x010fe200000000ff */
        /* <DEDUP_REMOVED lines=8> */
[C---:B-----5:R-:W-:Y:S08]  /*b4f0*/  HMMA.16816.F32 R88, R4.reuse, R16, R88 ;  /* 0x000000100458723c */ /* 0x060ff00000001858 */
        /* <DEDUP_REMOVED lines=42> */
.L_x_4583:
[----:B------:R-:W-:-:S07]  /*b7a0*/  IADD3 R187, PT, PT, R135, -0x1, RZ ;  /* 0xffffffff87bb7810 */ /* 0x000fce0007ffe0ff */
.L_x_4592:
[----:B------:R-:W-:Y:S05]  /*b7b0*/  BSYNC B2 ;  /* 0x0000000000027941 */ /* 0x000fea0003800000 */
.L_x_4582:
        /* <DEDUP_REMOVED lines=14> */
.L_x_4600:
        /* <DEDUP_REMOVED lines=77> */
.L_x_4595:
[----:B------:R-:W-:Y:S05]  /*bd70*/  BSYNC.RECONVERGENT B0 ;  /* 0x0000000000007941 */ /* 0x000fea0003800200 */
.L_x_4594:
[----:B------:R-:W-:Y:S01]  /*bd80*/  @!PT LDS RZ, [RZ] ;  /* 0x00000000fffff984 */ /* 0x000fe20000000800 */
[----:B------:R-:W-:Y:S01]  /*bd90*/  @!PT LDS RZ, [RZ] ;  /* 0x00000000fffff984 */ /* 0x000fe20000000800 */
[----:B------:R-:W-:Y:S01]  /*bda0*/  @!PT LDS RZ, [RZ] ;  /* 0x00000000fffff984 */ /* 0x000fe20000000800 */
[----:B------:R-:W-:Y:S01]  /*bdb0*/  LDGSTS.E.BYPASS.LTC128B.128 [R175+0x9000], desc[UR4][R168.64] ;  /* 0x09000000a8af7fae */ /* 0x000fe2000b981a04 */
[----:B------:R-:W-:Y:S01]  /*bdc0*/  IADD3 R202, P0, PT, R179, R168, RZ ;  /* 0x000000a8b3ca7210 */ /* 0x000fe20007f1e0ff */
[----:B------:R-:W-:Y:S01]  /*bdd0*/  BSSY.RECONVERGENT B1, `(.L_x_4596) ;  /* 0x0000196000017945 */ /* 0x000fe20003800200 */
[----:B------:R-:W-:Y:S02]  /*bde0*/  IADD3 R187, PT, PT, R187, -0x1, RZ ;  /* 0xffffffffbbbb7810 */ /* 0x000fe40007ffe0ff */
[C---:B------:R-:W-:Y:S02]  /*bdf0*/  IADD3.X R203, PT, PT, R184.reuse, R169, RZ, P0, !PT ;  /* 0x000000a9b8cb7210 */ /* 0x040fe400007fe4ff */
[C---:B------:R-:W-:Y:S01]  /*be00*/  IADD3 R200, P0, PT, R179.reuse, R202, RZ ;  /* 0x000000cab3c87210 */ /* 0x040fe20007f1e0ff */
[----:B------:R-:W-:Y:S03]  /*be10*/  LDGSTS.E.BYPASS.LTC128B.128 [R175+0xb000], desc[UR4][R168.64+0x40] ;  /* 0x0b000040a8af7fae */ /* 0x000fe6000b981a04 */
[C---:B------:R-:W-:Y:S02]  /*be20*/  IADD3.X R201, PT, PT, R184.reuse, R203, RZ, P0, !PT ;  /* 0x000000cbb8c97210 */ /* 0x040fe400007fe4ff */
[----:B------:R-:W-:Y:S03]  /*be30*/  IADD3 R198, P0, PT, R179, R200, RZ ;  /* 0x000000c8b3c67210 */ /* 0x000fe60007f1e0ff */
[----:B------:R-:W-:Y:S01]  /*be40*/  LDGSTS.E.BYPASS.LTC128B.128 [R175+0xd000], desc[UR4][R168.64+0x80] ;  /* 0x0d000080a8af7fae */ /* 0x000fe2000b981a04 */
[----:B------:R-:W-:Y:S02]  /*be50*/  IADD3.X R199, PT, PT, R184, R201, RZ, P0, !PT ;  /* 0x000000c9b8c77210 */ /* 0x000fe400007fe4ff */
[----:B------:R-:W-:Y:S05]  /*be60*/  ISETP.GT.AND P0, PT, R187, R164, PT ;  /* 0x000000a4bb00720c */ /* 0x000fea0003f04270 */
        /* <DEDUP_REMOVED lines=26> */
[C---:B------:R-:W-:Y:S08]  /*c010*/  HMMA.16816.F32 R24, R120.reuse, R134, RZ ;  /* 0x000000867818723c */ /* 0x040ff000000018ff */
[C---:B-1----:R-:W-:Y:S08]  /*c020*/  HMMA.16816.F32 R28, R120.reuse, R136, RZ ;  /* 0x00000088781c723c */ /* 0x042ff000000018ff */
[C---:B------:R-:W-:Y:S08]  /*c030*/  HMMA.16816.F32 R32, R120.reuse, R138, RZ ;  /* 0x0000008a7820723c */ /* 0x040ff000000018ff */
[C---:B--2---:R-:W-:Y:S08]  /*c040*/  HMMA.16816.F32 R36, R120.reuse, R140, RZ ;  /* 0x0000008c7824723c */ /* 0x044ff000000018ff */
        /* <DEDUP_REMOVED lines=111> */
[-C--:B-----5:R-:W-:Y:S01]  /*c740*/  FMUL.FTZ R194, R4, R0.reuse ;  /* 0x0000000004c27220 */ /* 0x0a0fe20000410000 */
        /* <DEDUP_REMOVED lines=74> */
[-C--:B------:R-:W-:Y:S09]  /*cbf0*/  FMUL.FTZ R252, R41, R0.reuse ;  /* 0x0000000029fc7220 */ /* 0x080ff20000410000 */
[----:B------:R4:W1:Y:S10]  /*cc00*/  MUFU.TANH R14, R208 ;  /* 0x000000d0000e7308 */ /* 0x0008740000002400 */
[----:B------:R2:W1:Y:S01]  /*cc10*/  MUFU.TANH R11, R206 ;  /* 0x000000ce000b7308 */ /* 0x0004620000002400 */
[-C--:B---3--:R-:W-:Y:S01]  /*cc20*/  FMUL.FTZ R209, R42, R0.reuse ;  /* 0x000000002ad17220 */ /* 0x088fe20000410000 */
[C---:B-----5:R-:W-:Y:S08]  /*cc30*/  HMMA.16816.F32 R44, R120.reuse, R124, R44 ;  /* 0x0000007c782c723c */ /* 0x060ff0000000182c */
[----:B------:R3:W1:Y:S01]  /*cc40*/  MUFU.TANH R10, R167 ;  /* 0x000000a7000a7308 */ /* 0x0006620000002400 */
[-C--:B----4-:R-:W-:Y:S01]  /*cc50*/  FMUL.FTZ R208, R43, R0.reuse ;  /* 0x000000002bd07220 */ /* 0x090fe20000410000 */
[C---:B------:R-:W-:Y:S01]  /*cc60*/  HMMA.16816.F32 R48, R120.reuse, R126, R48 ;  /* 0x0000007e7830723c */ /* 0x040fe20000001830 */
[----:B------:R-:W4:Y:S07]  /*cc70*/  LDSM.16.M88.4 R124, [R119+0x8800] ;  /* 0x00880000777c783b */ /* 0x000f2e0000000200 */
        /* <DEDUP_REMOVED lines=13> */
[C---:B----4-:R-:W-:Y:S09]  /*cd50*/  HMMA.16816.F32 R52, R120.reuse, R124, R52 ;  /* 0x0000007c7834723c */ /* 0x050ff20000001834 */
[----:B------:R-:W4:Y:S01]  /*cd60*/  MUFU.TANH R219, R219 ;  /* 0x000000db00db7308 */ /* 0x000f220000002400 */
        /* <DEDUP_REMOVED lines=26> */
[----:B------:R5:W1:Y:S01]  /*cf10*/  MUFU.TANH R26, R226 ;  /* 0x000000e2001a7308 */ /* 0x000a620000002400 */
[-C--:B------:R-:W-:Y:S01]  /*cf20*/  FMUL.FTZ R25, R64, R0.reuse ;  /* 0x0000000040197220 */ /* 0x080fe20000410000 */
[-C--:B--2---:R-:W-:Y:S01]  /*cf30*/  FMUL.FTZ R206, R66, R0.reuse ;  /* 0x0000000042ce7220 */ /* 0x084fe20000410000 */
[-C--:B---3--:R-:W-:Y:S07]  /*cf40*/  FMUL.FTZ R167, R65, R0.reuse ;  /* 0x0000000041a77220 */ /* 0x088fee0000410000 */
[----:B------:R-:W2:Y:S10]  /*cf50*/  MUFU.TANH R211, R211 ;  /* 0x000000d300d37308 */ /* 0x000eb40000002400 */
[----:B------:R-:W3:Y:S01]  /*cf60*/  MUFU.TANH R246, R246 ;  /* 0x000000f600f67308 */ /* 0x000ee20000002400 */
[----:B-----5:R-:W-:Y:S09]  /*cf70*/  FMUL.FTZ R226, R67, R0 ;  /* 0x0000000043e27220 */ /* 0x020ff20000410000 */
        /* <DEDUP_REMOVED lines=36> */
[----:B------:R-:W2:Y:S10]  /*d1c0*/  I2F.RP R6, R7 ;  /* 0x0000000700067306 */ /* 0x000eb40000209400 */
[----:B--2---:R-:W2:Y:S02]  /*d1d0*/  MUFU.RCP R0, R6 ;  /* 0x0000000600007308 */ /* 0x004ea40000001000 */
[----:B--2---:R-:W-:Y:S08]  /*d1e0*/  VIADD R12, R0, 0xffffffe ;  /* 0x0ffffffe000c7836 */ /* 0x004ff00000000000 */
[----:B------:R-:W2:Y:S02]  /*d1f0*/  F2I.FTZ.U32.TRUNC.NTZ R13, R12 ;  /* 0x0000000c000d7305 */ /* 0x000ea4000021f000 */
[--C-:B--2---:R-:W-:Y:S01]  /*d200*/  IMAD.MOV R0, RZ, RZ, -R13.reuse ;  /* 0x000000ffff007224 */ /* 0x104fe200078e0a0d */
        /* <DEDUP_REMOVED lines=41> */
[----:B---3--:R-:W-:Y:S03]  /*d4a0*/  IMAD R5, R17, R4, RZ ;  /* 0x0000000411057224 */ /* 0x008fe600078e02ff */
[----:B------:R-:W3:Y:S04]  /*d4b0*/  LD.E R7, desc[UR4][R20.64] ;  /* 0x0000000414077980 */ /* 0x000ee8000c101900 */
[----:B------:R-:W3:Y:S02]  /*d4c0*/  LD.E R0, desc[UR4][R18.64] ;  /* 0x0000000412007980 */ /* 0x000ee4000c101900 */
[----:B---3--:R-:W-:Y:S01]  /*d4d0*/  IMAD.IADD R7, R7, 0x1, -R0 ;  /* 0x0000000107077824 */ /* 0x008fe200078e0a00 */
[----:B------:R-:W-:Y:S05]  /*d4e0*/  SHF.R.S32.HI R0, RZ, 0x1f, R4 ;  /* 0x0000001fff007819 */ /* 0x000fea0000011404 */
[C---:B------:R-:W-:Y:S01]  /*d4f0*/  IMAD R5, R16.reuse, R0, R5 ;  /* 0x0000000010057224 */ /* 0x040fe200078e0205 */
[----:B------:R-:W-:Y:S01]  /*d500*/  SHF.R.S32.HI R0, RZ, 0x1f, R7 ;  /* 0x0000001fff007819 */ /* 0x000fe20000011407 */
[----:B------:R-:W-:Y:S05]  /*d510*/  IMAD.WIDE.U32 R16, R16, R4, RZ ;  /* 0x0000000410107225 */ /* 0x000fea00078e00ff */
[----:B------:R-:W-:Y:S01]  /*d520*/  IADD3 R17, PT, PT, R17, R5, RZ ;  /* 0x0000000511117210 */ /* 0x000fe20007ffe0ff */
[----:B--2---:R-:W-:Y:S02]  /*d530*/  IMAD R5, R13, R7, RZ ;  /* 0x000000070d057224 */ /* 0x004fe400078e02ff */
[----:B------:R-:W-:Y:S04]  /*d540*/  IMAD.WIDE.U32 R6, R7, R12, R16 ;  /* 0x0000000c07067225 */ /* 0x000fe800078e0010 */
[----:B------:R-:W-:Y:S01]  /*d550*/  IMAD R5, R12, R0, R5 ;  /* 0x000000000c057224 */ /* 0x000fe200078e0205 */
[C---:B------:R-:W-:Y:S03]  /*d560*/  LEA R166, P0, R6.reuse, R166, 0x1 ;  /* 0x000000a606a67211 */ /* 0x040fe600078008ff */
[----:B------:R-:W-:Y:S05]  /*d570*/  IMAD.IADD R0, R7, 0x1, R5 ;  /* 0x0000000107007824 */ /* 0x000fea00078e0205 */
[----:B------:R-:W-:Y:S02]  /*d580*/  LEA.HI.X R165, R6, R165, R0, 0x1, P0 ;  /* 0x000000a506a57211 */ /* 0x000fe400000f0c00 */
.L_x_4599:
[----:B------:R-:W-:Y:S05]  /*d590*/  BSYNC.RECONVERGENT B0 ;  /* 0x0000000000007941 */ /* 0x000fea0003800200 */
.L_x_4598:
[----:B-1----:R-:W-:Y:S01]  /*d5a0*/  IMAD.MOV.U32 R167, RZ, RZ, R165 ;  /* 0x000000ffffa77224 */ /* 0x002fe200078e00a5 */
        /* <DEDUP_REMOVED lines=24> */
.L_x_4597:
[----:B------:R-:W-:Y:S05]  /*d730*/  BSYNC.RECONVERGENT B1 ;  /* 0x0000000000017941 */ /* 0x000fea0003800200 */
.L_x_4596:
[----:B------:R-:W-:Y:S01]  /*d740*/  P2R R0, PR, RZ, 0x2 ;  /* 0x00000002ff007803 */ /* 0x000fe20000000000 */
[----:B--2---:R-:W-:Y:S01]  /*d750*/  VIADD R4, R189, 0xffffffc0 ;  /* 0xffffffc0bd047836 */ /* 0x004fe20000000000 */
[----:B------:R-:W-:Y:S01]  /*d760*/  LOP3.LUT R191, R191, 0xfffdffff, RZ, 0xc0, !PT ;  /* 0xfffdffffbfbf7812 */ /* 0x000fe200078ec0ff */
[----:B------:R-:W2:Y:S01]  /*d770*/  LD.E R53, desc[UR4][R2.64+0xdc] ;  /* 0x0000dc0402357980 */ /* 0x000ea2000c101900 */
[----:B------:R-:W-:Y:S01]  /*d780*/  LOP3.LUT R190, R190, 0xfdffffff, RZ, 0xc0, !PT ;  /* 0xfdffffffbebe7812 */ /* 0x000fe200078ec0ff */
[C---:B------:R-:W-:Y:S01]  /*d790*/  VIADD R8, R189.reuse, 0xffffffc9 ;  /* 0xffffffc9bd087836 */ /* 0x040fe20000000000 */
[C---:B------:R-:W-:Y:S01]  /*d7a0*/  ISETP.GE.AND P3, PT, R4.reuse, R178, PT ;  /* 0x000000b20400720c */ /* 0x040fe20003f66270 */
[----:B------:R-:W-:Y:S01]  /*d7b0*/  LDSM.16.MT88.4 R64, [R156+0x9000] ;  /* 0x009000009c40783b */ /* 0x000fe20000004200 */
[C---:B------:R-:W-:Y:S01]  /*d7c0*/  ISETP.GE.AND P1, PT, R4.reuse, R177, PT ;  /* 0x000000b10400720c */ /* 0x040fe20003f26270 */
[C---:B------:R-:W-:Y:S01]  /*d7d0*/  VIADD R16, R189.reuse, 0xfffffff0 ;  /* 0xfffffff0bd107836 */ /* 0x040fe20000000000 */
[-C--:B------:R-:W-:Y:S01]  /*d7e0*/  ISETP.GE.AND P2, PT, R4, R186.reuse, PT ;  /* 0x000000ba0400720c */ /* 0x080fe20003f46270 */
[C---:B------:R-:W-:Y:S01]  /*d7f0*/  VIADD R15, R189.reuse, 0xffffffc1 ;  /* 0xffffffc1bd0f7836 */ /* 0x040fe20000000000 */
[CC--:B------:R-:W-:Y:S01]  /*d800*/  ISETP.GE.AND P0, PT, R189.reuse, R186.reuse, PT ;  /* 0x000000babd00720c */ /* 0x0c0fe20003f06270 */
[C---:B------:R-:W-:Y:S01]  /*d810*/  VIADD R28, R189.reuse, 0xffffffe8 ;  /* 0xffffffe8bd1c7836 */ /* 0x040fe20000000000 */
[----:B------:R-:W-:Y:S01]  /*d820*/  FSEL R21, R194, -INF , P2 ;  /* 0xff800000c2157808 */ /* 0x000fe20001000000 */
[----:B------:R-:W-:Y:S01]  /*d830*/  VIADD R12, R189, 0xffffffc8 ;  /* 0xffffffc8bd0c7836 */ /* 0x000fe20000000000 */
[----:B-1----:R-:W-:Y:S01]  /*d840*/  FSEL R24, R9, -INF , P0 ;  /* 0xff80000009187808 */ /* 0x002fe20000000000 */
[C---:B------:R-:W-:Y:S01]  /*d850*/  VIADD R6, R189.reuse, 0xffffffd1 ;  /* 0xffffffd1bd067836 */ /* 0x040fe20000000000 */
[-C--:B------:R-:W-:Y:S01]  /*d860*/  ISETP.GE.AND P2, PT, R8, R186.reuse, PT ;  /* 0x000000ba0800720c */ /* 0x080fe20003f46270 */
[----:B------:R-:W-:Y:S01]  /*d870*/  VIADD R5, R189, 0xffffffd8 ;  /* 0xffffffd8bd057836 */ /* 0x000fe20000000000 */
[----:B------:R-:W-:Y:S01]  /*d880*/  @P3 LOP3.LUT R191, R191, 0x20000, RZ, 0xfc, !PT ;  /* 0x00020000bfbf3812 */ /* 0x000fe200078efcff */
[C---:B------:R-:W-:Y:S01]  /*d890*/  VIADD R7, R189.reuse, 0xffffffd0 ;  /* 0xffffffd0bd077836 */ /* 0x040fe20000000000 */
[----:B------:R-:W-:Y:S01]  /*d8a0*/  ISETP.GE.AND P3, PT, R189, R185, PT ;  /* 0x000000b9bd00720c */ /* 0x000fe20003f66270 */
[----:B------:R-:W-:Y:S01]  /*d8b0*/  VIADD R188, R188, 0xffffff80 ;  /* 0xffffff80bcbc7836 */ /* 0x000fe20000000000 */
[----:B------:R-:W-:Y:S02]  /*d8c0*/  @P1 LOP3.LUT R190, R190, 0x2000000, RZ, 0xfc, !PT ;  /* 0x02000000bebe1812 */ /* 0x000fe400078efcff */
[----:B------:R-:W-:Y:S02]  /*d8d0*/  FSEL R167, R11, -INF , P3 ;  /* 0xff8000000ba77808 */ /* 0x000fe40001800000 */
[-C--:B------:R-:W-:Y:S02]  /*d8e0*/  ISETP.GE.AND P3, PT, R12, R186.reuse, PT ;  /* 0x000000ba0c00720c */ /* 0x080fe40003f66270 */
[C---:B------:R-:W-:Y:S02]  /*d8f0*/  ISETP.GE.AND P1, PT, R15.reuse, R177, PT ;  /* 0x000000b10f00720c */ /* 0x040fe40003f26270 */
[-C--:B------:R-:W-:Y:S02]  /*d900*/  ISETP.GE.AND P0, PT, R15, R186.reuse, PT ;  /* 0x000000ba0f00720c */ /* 0x080fe40003f06270 */
[----:B------:R-:W-:Y:S02]  /*d910*/  FSEL R17, R200, -INF , P3 ;  /* 0xff800000c8117808 */ /* 0x000fe40001800000 */
[----:B------:R-:W-:Y:S02]  /*d920*/  FSEL R13, R201, -INF , P2 ;  /* 0xff800000c90d7808 */ /* 0x000fe40001000000 */
[-C--:B------:R-:W-:Y:S01]  /*d930*/  ISETP.GE.AND P4, PT, R4, R185.reuse, PT ;  /* 0x000000b90400720c */ /* 0x080fe20003f86270 */
[----:B------:R-:W-:Y:S01]  /*d940*/  VIADD R4, R189, 0xffffffd9 ;  /* 0xffffffd9bd047836 */ /* 0x000fe20000000000 */
[----:B------:R-:W-:Y:S02]  /*d950*/  FSEL R19, R196, -INF , P0 ;  /* 0xff800000c4137808 */ /* 0x000fe40000000000 */
[-C--:B------:R-:W-:Y:S02]  /*d960*/  ISETP.GE.AND P3, PT, R6, R186.reuse, PT ;  /* 0x000000ba0600720c */ /* 0x080fe40003f66270 */
[-C--:B------:R-:W-:Y:S02]  /*d970*/  ISETP.GE.AND P2, PT, R5, R186.reuse, PT ;  /* 0x000000ba0500720c */ /* 0x080fe40003f46270 */
[----:B------:R-:W-:Y:S02]  /*d980*/  ISETP.GE.AND P0, PT, R7, R186, PT ;  /* 0x000000ba0700720c */ /* 0x000fe40003f06270 */
[----:B------:R-:W-:Y:S02]  /*d990*/  FSEL R249, R249, -INF , P3 ;  /* 0xff800000f9f97808 */ /* 0x000fe40001800000 */
[----:B------:R-:W-:Y:S02]  /*d9a0*/  FSEL R247, R247, -INF , P2 ;  /* 0xff800000f7f77808 */ /* 0x000fe40001000000 */
[----:B------:R-:W-:Y:S02]  /*d9b0*/  LOP3.LUT R190, R190, 0xfeffffff, RZ, 0xc0, !PT ;  /* 0xfeffffffbebe7812 */ /* 0x000fe400078ec0ff */
[----:B------:R-:W-:Y:S02]  /*d9c0*/  FSEL R251, R251, -INF , P0 ;  /* 0xff800000fbfb7808 */ /* 0x000fe40000000000 */
[CC--:B------:R-:W-:Y:S02]  /*d9d0*/  ISETP.GE.AND P3, PT, R15.reuse, R185.reuse, PT ;  /* 0x000000b90f00720c */ /* 0x0c0fe40003f66270 */
[----:B------:R-:W-:Y:S01]  /*d9e0*/  ISETP.GE.AND P2, PT, R15, R178, PT ;  /* 0x000000b20f00720c */ /* 0x000fe20003f46270 */
[----:B------:R-:W-:Y:S01]  /*d9f0*/  VIADD R15, R189, 0xffffffe0 ;  /* 0xffffffe0bd0f7836 */ /* 0x000fe20000000000 */
[-C--:B------:R-:W-:Y:S02]  /*da00*/  ISETP.GE.AND P0, PT, R4, R186.reuse, PT ;  /* 0x000000ba0400720c */ /* 0x080fe40003f06270 */
[----:B------:R-:W-:Y:S02]  /*da10*/  @P1 LOP3.LUT R190, R190, 0x1000000, RZ, 0xfc, !PT ;  /* 0x01000000bebe1812 */ /* 0x000fe400078efcff */
[----:B------:R-:W-:Y:S02]  /*da20*/  ISETP.GE.AND P1, PT, R12, R185, PT ;  /* 0x000000b90c00720c */ /* 0x000fe40003f26270 */
[----:B------:R-:W-:Y:S02]  /*da30*/  FSEL R51, R228, -INF , P0 ;  /* 0xff800000e4337808 */ /* 0x000fe40000000000 */
[----:B------:R-:W-:Y:S02]  /*da40*/  ISETP.GE.AND P0, PT, R15, R186, PT ;  /* 0x000000ba0f00720c */ /* 0x000fe40003f06270 */
[----:B------:R-:W-:Y:S02]  /*da50*/  P2R R11, PR, RZ, 0x2 ;  /* 0x00000002ff0b7803 */ /* 0x000fe40000000000 */
[CC--:B------:R-:W-:Y:S02]  /*da60*/  ISETP.GE.AND P1, PT, R12.reuse, R177.reuse, PT ;  /* 0x000000b10c00720c */ /* 0x0c0fe40003f26270 */
[----:B------:R-:W-:Y:S02]  /*da70*/  FSEL R237, R237, -INF , P0 ;  /* 0xff800000eded7808 */ /* 0x000fe40000000000 */
[-C--:B------:R-:W-:Y:S01]  /*da80*/  ISETP.GE.AND P0, PT, R12, R178.reuse, PT ;  /* 0x000000b20c00720c */ /* 0x080fe20003f06270 */
[----:B------:R-:W-:Y:S01]  /*da90*/  VIADD R12, R189, 0xffffffe1 ;  /* 0xffffffe1bd0c7836 */ /* 0x000fe20000000000 */
[----:B------:R-:W-:Y:S02]  /*daa0*/  LOP3.LUT R191, R191, 0xfffeffff, RZ, 0xc0, !PT ;  /* 0xfffeffffbfbf7812 */ /* 0x000fe400078ec0ff */
[----:B------:R-:W-:Y:S02]  /*dab0*/  LOP3.LUT R190, R190, 0xff7fffff, RZ, 0xc0, !PT ;  /* 0xff7fffffbebe7812 */ /* 0x000fe400078ec0ff */
[----:B------:R-:W-:Y:S02]  /*dac0*/  @P2 LOP3.LUT R191, R191, 0x10000, RZ, 0xfc, !PT ;  /* 0x00010000bfbf2812 */ /* 0x000fe400078efcff */
[----:B------:R-:W-:Y:S02]  /*dad0*/  ISETP.GE.AND P5, PT, R6, R178, PT ;  /* 0x000000b20600720c */ /* 0x000fe40003fa6270 */
[----:B------:R-:W-:Y:S02]  /*dae0*/  LOP3.LUT R191, R191, 0xffff7fff, RZ, 0xc0, !PT ;  /* 0xffff7fffbfbf7812 */ /* 0x000fe400078ec0ff */
[----:B------:R-:W-:Y:S02]  /*daf0*/  @P1 LOP3.LUT R190, R190, 0x800000, RZ, 0xfc, !PT ;  /* 0x00800000bebe1812 */ /* 0x000fe400078efcff */
[-C--:B------:R-:W-:Y:S02]  /*db00*/  ISETP.GE.AND P1, PT, R8, R177.reuse, PT ;  /* 0x000000b10800720c */ /* 0x080fe40003f26270 */
[----:B------:R-:W-:Y:S02]  /*db10*/  @P0 LOP3.LUT R191, R191, 0x8000, RZ, 0xfc, !PT ;  /* 0x00008000bfbf0812 */ /* 0x000fe400078efcff */
[----:B------:R-:W-:Y:S02]  /*db20*/  ISETP.GE.AND P0, PT, R12, R186, PT ;  /* 0x000000ba0c00720c */ /* 0x000fe40003f06270 */
[----:B------:R-:W-:Y:S02]  /*db30*/  LOP3.LUT R190, R190, 0xffbfffff, RZ, 0xc0, !PT ;  /* 0xffbfffffbebe7812 */ /* 0x000fe400078ec0ff */
[----:B------:R-:W-:Y:S02]  /*db40*/  FSEL R235, R235, -INF , P0 ;  /* 0xff800000ebeb7808 */ /* 0x000fe40000000000 */
[-C--:B------:R-:W-:Y:S02]  /*db50*/  ISETP.GE.AND P0, PT, R8, R178.reuse, PT ;  /* 0x000000b20800720c */ /* 0x080fe40003f06270 */
[----:B------:R-:W-:Y:S02]  /*db60*/  LOP3.LUT R191, R191, 0xffffbfff, RZ, 0xc0, !PT ;  /* 0xffffbfffbfbf7812 */ /* 0x000fe400078ec0ff */
[----:B------:R-:W-:Y:S02]  /*db70*/  @P1 LOP3.LUT R190, R190, 0x400000, RZ, 0xfc, !PT ;  /* 0x00400000bebe1812 */ /* 0x000fe400078efcff */
[-C--:B------:R-:W-:Y:S02]  /*db80*/  ISETP.GE.AND P1, PT, R7, R177.reuse, PT ;  /* 0x000000b10700720c */ /* 0x080fe40003f26270 */
[----:B------:R-:W-:Y:S02]  /*db90*/  LOP3.LUT R190, R190, 0xffdfffff, RZ, 0xc0, !PT ;  /* 0xffdfffffbebe7812 */ /* 0x000fe400078ec0ff */
[----:B------:R-:W-:Y:S02]  /*dba0*/  FSEL R9, R199, -INF , P3 ;  /* 0xff800000c7097808 */ /* 0x000fe40001800000 */
[----:B------:R-:W-:Y:S02]  /*dbb0*/  ISETP.GE.AND P3, PT, R4, R178, PT ;  /* 0x000000b20400720c */ /* 0x000fe40003f66270 */
[----:B------:R-:W-:Y:S02]  /*dbc0*/  @P0 LOP3.LUT R191, R191, 0x4000, RZ, 0xfc, !PT ;  /* 0x00004000bfbf0812 */ /* 0x000fe400078efcff */
[----:B------:R-:W-:Y:S02]  /*dbd0*/  ISETP.GE.AND P0, PT, R28, R186, PT ;  /* 0x000000ba1c00720c */ /* 0x000fe40003f06270 */
[----:B------:R-:W-:Y:S02]  /*dbe0*/  LOP3.LUT R191, R191, 0xffffdfff, RZ, 0xc0, !PT ;  /* 0xffffdfffbfbf7812 */ /* 0x000fe400078ec0ff */
[----:B------:R-:W-:Y:S02]  /*dbf0*/  FSEL R233, R233, -INF , P0 ;  /* 0xff800000e9e97808 */ /* 0x000fe40000000000 */
[-C--:B------:R-:W-:Y:S02]  /*dc00*/  ISETP.GE.AND P0, PT, R7, R178.reuse, PT ;  /* 0x000000b20700720c */ /* 0x080fe40003f06270 */
[----:B------:R-:W-:Y:S02]  /*dc10*/  @P1 LOP3.LUT R190, R190, 0x200000, RZ, 0xfc, !PT ;  /* 0x00200000bebe1812 */ /* 0x000fe400078efcff */
[----:B------:R-:W-:Y:S02]  /*dc20*/  ISETP.GE.AND P1, PT, R6, R177, PT ;  /* 0x000000b10600720c */ /* 0x000fe40003f26270 */
[----:B------:R-:W-:Y:S02]  /*dc30*/  LOP3.LUT R190, R190, 0xffefffff, RZ, 0xc0, !PT ;  /* 0xffefffffbebe7812 */ /* 0x000fe400078ec0ff */
[-C--:B------:R-:W-:Y:S02]  /*dc40*/  ISETP.GE.AND P2, PT, R8, R185.reuse, PT ;  /* 0x000000b90800720c */ /* 0x080fe40003f46270 */
[----:B------:R-:W-:Y:S02]  /*dc50*/  FSEL R8, R198, -INF , P4 ;  /* 0xff800000c6087808 */ /* 0x000fe40002000000 */
[-C--:B------:R-:W-:Y:S02]  /*dc60*/  ISETP.GE.AND P4, PT, R4, R185.reuse, PT ;  /* 0x000000b90400720c */ /* 0x080fe40003f86270 */
[----:B------:R-:W-:Y:S02]  /*dc70*/  @P0 LOP3.LUT R191, R191, 0x2000, RZ, 0xfc, !PT ;  /* 0x00002000bfbf0812 */ /* 0x000fe400078efcff */
[----:B------:R-:W-:Y:S01]  /*dc80*/  ISETP.GE.AND P6, PT, R7, R185, PT ;  /* 0x000000b90700720c */ /* 0x000fe20003fc6270 */
[----:B------:R-:W-:Y:S01]  /*dc90*/  VIADD R7, R189, 0xffffffe9 ;  /* 0xffffffe9bd077836 */ /* 0x000fe20000000000 */
[----:B------:R-:W-:Y:S02]  /*dca0*/  @P1 LOP3.LUT R190, R190, 0x100000, RZ, 0xfc, !PT ;  /* 0x00100000bebe1812 */ /* 0x000fe400078efcff */
[----:B------:R-:W-:Y:S02]  /*dcb0*/  ISETP.GE.AND P1, PT, R5, R178, PT ;  /* 0x000000b20500720c */ /* 0x000fe40003f26270 */
[----:B------:R-:W-:Y:S02]  /*dcc0*/  LOP3.LUT R191, R191, 0xffffefff, RZ, 0xc0, !PT ;  /* 0xffffefffbfbf7812 */ /* 0x000fe400078ec0ff */
[----:B------:R-:W-:Y:S02]  /*dcd0*/  LOP3.LUT R190, R190, 0xfff7ffff, RZ, 0xc0, !PT ;  /* 0xfff7ffffbebe7812 */ /* 0x000fe400078ec0ff */
[----:B------:R-:W-:Y:S02]  /*dce0*/  @P5 LOP3.LUT R191, R191, 0x1000, RZ, 0xfc, !PT ;  /* 0x00001000bfbf5812 */ /* 0x000fe400078efcff */
[-C--:B------:R-:W-:Y:S02]  /*dcf0*/  ISETP.GE.AND P5, PT, R16, R186.reuse, PT ;  /* 0x000000ba1000720c */ /* 0x080fe40003fa6270 */
[----:B------:R-:W-:Y:S02]  /*dd00*/  LOP3.LUT R191, R191, 0xfffff7ff, RZ, 0xc0, !PT ;  /* 0xfffff7ffbfbf7812 */ /* 0x000fe400078ec0ff */
[----:B------:R-:W-:Y:S02]  /*dd10*/  FSEL R23, R243, -INF , P5 ;  /* 0xff800000f3177808 */ /* 0x000fe40002800000 */
[----:B------:R-:W-:Y:S02]  /*dd20*/  @P1 LOP3.LUT R191, R191, 0x800, RZ, 0xfc, !PT ;  /* 0x00000800bfbf1812 */ /* 0x000fe400078efcff */
[C---:B------:R-:W-:Y:S02]  /*dd30*/  ISETP.GE.AND P1, PT, R5.reuse, R177, PT ;  /* 0x000000b10500720c */ /* 0x040fe40003f26270 */
[----:B------:R-:W-:Y:S01]  /*dd40*/  ISETP.GE.AND P5, PT, R5, R185, PT ;  /* 0x000000b90500720c */ /* 0x000fe20003fa6270 */
[----:B------:R-:W-:Y:S01]  /*dd50*/  VIADD R5, R189, 0xfffffff1 ;  /* 0xfffffff1bd057836 */ /* 0x000fe20000000000 */
[----:B------:R-:W-:Y:S02]  /*dd60*/  LOP3.LUT R191, R191, 0xfffffbff, RZ, 0xc0, !PT ;  /* 0xfffffbffbfbf7812 */ /* 0x000fe400078ec0ff */
[-C--:B------:R-:W-:Y:S02]  /*dd70*/  ISETP.GE.AND P0, PT, R7, R186.reuse, PT ;  /* 0x000000ba0700720c */ /* 0x080fe40003f06270 */
[----:B------:R-:W-:Y:S02]  /*dd80*/  @P3 LOP3.LUT R191, R191, 0x400, RZ, 0xfc, !PT ;  /* 0x00000400bfbf3812 */ /* 0x000fe400078efcff */
[----:B------:R-:W-:Y:S02]  /*dd90*/  FSEL R231, R231, -INF , P0 ;  /* 0xff800000e7e77808 */ /* 0x000fe40000000000 */
[----:B------:R-:W-:Y:S02]  /*dda0*/  LOP3.LUT R191, R191, 0xfffffdff, RZ, 0xc0, !PT ;  /* 0xfffffdffbfbf7812 */ /* 0x000fe400078ec0ff */
[----:B------:R-:W-:Y:S02]  /*ddb0*/  @P1 LOP3.LUT R190, R190, 0x80000, RZ, 0xfc, !PT ;  /* 0x00080000bebe1812 */ /* 0x000fe400078efcff */
[-C--:B------:R-:W-:Y:S02]  /*ddc0*/  ISETP.GE.AND P1, PT, R5, R186.reuse, PT ;  /* 0x000000ba0500720c */ /* 0x080fe40003f26270 */
[----:B------:R-:W-:Y:S02]  /*ddd0*/  LOP3.LUT R190, R190, 0xfffbffff, RZ, 0xc0, !PT ;  /* 0xfffbffffbebe7812 */ /* 0x000fe400078ec0ff */
[----:B------:R-:W-:Y:S02]  /*dde0*/  FSEL R22, R242, -INF , P1 ;  /* 0xff800000f2167808 */ /* 0x000fe40000800000 */
[----:B------:R-:W-:Y:S01]  /*ddf0*/  ISETP.GE.AND P1, PT, R4, R177, PT ;  /* 0x000000b10400720c */ /* 0x000fe20003f26270 */
[C---:B------:R-:W-:Y:S01]  /*de00*/  VIADD R4, R189.reuse, 0xfffffff9 ;  /* 0xfffffff9bd047836 */ /* 0x040fe20000000000 */
[-C--:B------:R-:W-:Y:S01]  /*de10*/  ISETP.GE.AND P0, PT, R6, R185.reuse, PT ;  /* 0x000000b90600720c */ /* 0x080fe20003f06270 */
[----:B------:R-:W-:Y:S01]  /*de20*/  VIADD R6, R189, 0xfffffff8 ;  /* 0xfffffff8bd067836 */ /* 0x000fe20000000000 */
[----:B------:R-:W-:Y:S02]  /*de30*/  FSEL R239, R239, -INF , P4 ;  /* 0xff800000efef7808 */ /* 0x000fe40002000000 */
[----:B------:R-:W-:Y:S02]  /*de40*/  FSEL R243, R205, -INF , P0 ;  /* 0xff800000cdf37808 */ /* 0x000fe40000000000 */
[----:B------:R-:W-:Y:S02]  /*de50*/  ISETP.GE.AND P3, PT, R6, R186, PT ;  /* 0x000000ba0600720c */ /* 0x000fe40003f66270 */
[-C--:B------:R-:W-:Y:S02]  /*de60*/  ISETP.GE.AND P0, PT, R28, R178.reuse, PT ;  /* 0x000000b21c00720c */ /* 0x080fe40003f06270 */
[----:B------:R-:W-:Y:S02]  /*de70*/  FSEL R20, R240, -INF , P3 ;  /* 0xff800000f0147808 */ /* 0x000fe40001800000 */
[----:B------:R-:W-:Y:S02]  /*de80*/  @P1 LOP3.LUT R190, R190, 0x40000, RZ, 0xfc, !PT ;  /* 0x00040000bebe1812 */ /* 0x000fe400078efcff */
[CC--:B------:R-:W-:Y:S02]  /*de90*/  ISETP.GE.AND P1, PT, R15.reuse, R178.reuse, PT ;  /* 0x000000b20f00720c */ /* 0x0c0fe40003f26270 */
[----:B------:R-:W-:Y:S02]  /*dea0*/  LOP3.LUT R190, R190, 0xfffdffff, RZ, 0xc0, !PT ;  /* 0xfffdffffbebe7812 */ /* 0x000fe400078ec0ff */
[-C--:B------:R-:W-:Y:S02]  /*deb0*/  ISETP.GE.AND P3, PT, R15, R185.reuse, PT ;  /* 0x000000b90f00720c */ /* 0x080fe40003f66270 */
[-C--:B------:R-:W-:Y:S02]  /*dec0*/  ISETP.GE.AND P4, PT, R16, R178.reuse, PT ;  /* 0x000000b21000720c */ /* 0x080fe40003f86270 */
[----:B------:R-:W-:Y:S02]  /*ded0*/  FSEL R229, R229, -INF , P3 ;  /* 0xff800000e5e57808 */ /* 0x000fe40001800000 */
[----:B------:R-:W-:Y:S02]  /*dee0*/  ISETP.GE.AND P3, PT, R6, R185, PT ;  /* 0x000000b90600720c */ /* 0x000fe40003f66270 */
[----:B------:R-:W-:Y:S02]  /*def0*/  FSEL R204, R204, -INF , P6 ;  /* 0xff800000cccc7808 */ /* 0x000fe40003000000 */
[----:B------:R-:W-:Y:S02]  /*df00*/  @P1 LOP3.LUT R191, R191, 0x200, RZ, 0xfc, !PT ;  /* 0x00000200bfbf1812 */ /* 0x000fe400078efcff */
[----:B------:R-:W-:Y:S02]  /*df10*/  ISETP.GE.AND P1, PT, R15, R177, PT ;  /* 0x000000b10f00720c */ /* 0x000fe40003f26270 */
[----:B------:R-:W-:Y:S02]  /*df20*/  LOP3.LUT R191, R191, 0xfffffeff, RZ, 0xc0, !PT ;  /* 0xfffffeffbfbf7812 */ /* 0x000fe400078ec0ff */
[----:B------:R-:W-:Y:S02]  /*df30*/  FSEL R15, R203, -INF , P2 ;  /* 0xff800000cb0f7808 */ /* 0x000fe40001000000 */
[-C--:B------:R-:W-:Y:S02]  /*df40*/  ISETP.GE.AND P2, PT, R12, R185.reuse, PT ;  /* 0x000000b90c00720c */ /* 0x080fe40003f46270 */
[-C--:B------:R-:W-:Y:S02]  /*df50*/  ISETP.GE.AND P6, PT, R28, R185.reuse, PT ;  /* 0x000000b91c00720c */ /* 0x080fe40003fc6270 */
[----:B------:R-:W-:Y:S02]  /*df60*/  FSEL R227, R227, -INF , P2 ;  /* 0xff800000e3e37808 */ /* 0x000fe40001000000 */
[----:B------:R-:W-:Y:S02]  /*df70*/  ISETP.GE.AND P2, PT, R6, R178, PT ;  /* 0x000000b20600720c */ /* 0x000fe40003f46270 */
[----:B------:R-:W-:Y:S02]  /*df80*/  @P1 LOP3.LUT R190, R190, 0x20000, RZ, 0xfc, !PT ;  /* 0x00020000bebe1812 */ /* 0x000fe400078efcff */
[----:B------:R-:W-:Y:S02]  /*df90*/  ISETP.GE.AND P1, PT, R4, R186, PT ;  /* 0x000000ba0400720c */ /* 0x000fe40003f26270 */
[----:B------:R-:W-:Y:S02]  /*dfa0*/  LOP3.LUT R190, R190, 0xfffeffff, RZ, 0xc0, !PT ;  /* 0xfffeffffbebe7812 */ /* 0x000fe400078ec0ff */
[----:B------:R-:W-:Y:S02]  /*dfb0*/  FSEL R18, R238, -INF , P1 ;  /* 0xff800000ee127808 */ /* 0x000fe40000800000 */
[----:B------:R-:W-:Y:S02]  /*dfc0*/  ISETP.NE.AND P1, PT, R11, RZ, PT ;  /* 0x000000ff0b00720c */ /* 0x000fe40003f25270 */
[----:B------:R-:W-:Y:S02]  /*dfd0*/  FSEL R225, R225, -INF , P6 ;  /* 0xff800000e1e17808 */ /* 0x000fe40003000000 */
[----:B------:R-:W-:Y:S02]  /*dfe0*/  FSEL R11, R202, -INF , P1 ;  /* 0xff800000ca0b7808 */ /* 0x000fe40000800000 */
[-C--:B------:R-:W-:Y:S02]  /*dff0*/  ISETP.GE.AND P1, PT, R12, R178.reuse, PT ;  /* 0x000000b20c00720c */ /* 0x080fe40003f26270 */
[----:B------:R-:W-:Y:S02]  /*e000*/  FSEL R241, R241, -INF , P5 ;  /* 0xff800000f1f17808 */ /* 0x000fe40002800000 */
[----:B------:R-:W-:Y:S02]  /*e010*/  ISETP.GE.AND P5, PT, R16, R185, PT ;  /* 0x000000b91000720c */ /* 0x000fe40003fa6270 */
[----:B------:R-:W-:Y:S02]  /*e020*/  FSEL R59, R219, -INF , P3 ;  /* 0xff800000db3b7808 */ /* 0x000fe40001800000 */
[----:B------:R-:W-:Y:S05]  /*e030*/  FSEL R213, R213, -INF , P5 ;  /* 0xff800000d5d57808 */ /* 0x000fea0002800000 */
[----:B------:R-:W-:Y:S02]  /*e040*/  @P1 LOP3.LUT R191, R191, 0x100, RZ, 0xfc, !PT ;  /* 0x00000100bfbf1812 */ /* 0x000fe400078efcff */
[-C--:B------:R-:W-:Y:S01]  /*e050*/  ISETP.GE.AND P1, PT, R12, R177.reuse, PT ;  /* 0x000000b10c00720c */ /* 0x080fe20003f26270 */
[----:B------:R-:W-:Y:S01]  /*e060*/  VIADD R12, R189, 0x1 ;  /* 0x00000001bd0c7836 */ /* 0x000fe20000000000 */
[----:B------:R-:W-:Y:S04]  /*e070*/  LOP3.LUT R191, R191, 0xffffff7f, RZ, 0xc0, !PT ;  /* 0xffffff7fbfbf7812 */ /* 0x000fe800078ec0ff */
[----:B------:R-:W-:Y:S02]  /*e080*/  @P0 LOP3.LUT R191, R191, 0x80, RZ, 0xfc, !PT ;  /* 0x00000080bfbf0812 */ /* 0x000fe400078efcff */
[----:B------:R-:W-:Y:S02]  /*e090*/  ISETP.GE.AND P6, PT, R12, R178, PT ;  /* 0x000000b20c00720c */ /* 0x000fe40003fc6270 */
[----:B------:R-:W-:Y:S03]  /*e0a0*/  LOP3.LUT R191, R191, 0xffffffbf, RZ, 0xc0, !PT ;  /* 0xffffffbfbfbf7812 */ /* 0x000fe600078ec0ff */
[----:B------:R-:W-:Y:S02]  /*e0b0*/  @P1 LOP3.LUT R190, R190, 0x10000, RZ, 0xfc, !PT ;  /* 0x00010000bebe1812 */ /* 0x000fe400078efcff */
[-C--:B------:R-:W-:Y:S02]  /*e0c0*/  ISETP.GE.AND P1, PT, R12, R186.reuse, PT ;  /* 0x000000ba0c00720c */ /* 0x080fe40003f26270 */
[----:B------:R-:W-:Y:S02]  /*e0d0*/  LOP3.LUT R190, R190, 0xffff7fff, RZ, 0xc0, !PT ;  /* 0xffff7fffbebe7812 */ /* 0x000fe400078ec0ff */
[----:B------:R-:W-:Y:S01]  /*e0e0*/  FSEL R203, R14, -INF , P1 ;  /* 0xff8000000ecb7808 */ /* 0x000fe20000800000 */
[C---:B------:R-:W-:Y:S01]  /*e0f0*/  VIADD R14, R189.reuse, 0x8 ;  /* 0x00000008bd0e7836 */ /* 0x040fe20000000000 */
[----:B------:R-:W-:Y:S04]  /*e100*/  ISETP.GE.AND P1, PT, R28, R177, PT ;  /* 0x000000b11c00720c */ /* 0x000fe80003f26270 */
[----:B------:R-:W-:Y:S04]  /*e110*/  ISETP.GE.AND P0, PT, R14, R186, PT ;  /* 0x000000ba0e00720c */ /* 0x000fe80003f06270 */
[----:B------:R-:W-:Y:S01]  /*e120*/  FSEL R201, R10, -INF , P0 ;  /* 0xff8000000ac97808 */ /* 0x000fe20000000000 */
[----:B------:R-:W-:Y:S01]  /*e130*/  VIADD R10, R189, 0x10 ;  /* 0x00000010bd0a7836 */ /* 0x000fe20000000000 */
[CC--:B------:R-:W-:Y:S03]  /*e140*/  ISETP.GE.AND P0, PT, R7.reuse, R185.reuse, PT ;  /* 0x000000b90700720c */ /* 0x0c0fe60003f06270 */
[----:B------:R-:W-:Y:S02]  /*e150*/  @P1 LOP3.LUT R190, R190, 0x8000, RZ, 0xfc, !PT ;  /* 0x00008000bebe1812 */ /* 0x000fe400078efcff */
[----:B------:R-:W-:Y:S02]  /*e160*/  ISETP.GE.AND P1, PT, R7, R178, PT ;  /* 0x000000b20700720c */ /* 0x000fe40003f26270 */
[----:B------:R-:W-:Y:S02]  /*e170*/  LOP3.LUT R190, R190, 0xffffbfff, RZ, 0xc0, !PT ;  /* 0xffffbfffbebe7812 */ /* 0x000fe400078ec0ff */
[----:B------:R-:W-:Y:S02]  /*e180*/  FSEL R223, R223, -INF , P0 ;  /* 0xff800000dfdf7808 */ /* 0x000fe40000000000 */
[-C--:B------:R-:W-:Y:S02]  /*e190*/  ISETP.GE.AND P0, PT, R12, R185.reuse, PT ;  /* 0x000000b90c00720c */ /* 0x080fe40003f06270 */
[----:B------:R-:W-:Y:S02]  /*e1a0*/  ISETP.GE.AND P5, PT, R10, R185, PT ;  /* 0x000000b90a00720c */ /* 0x000fe40003fa6270 */
[----:B------:R-:W-:Y:S02]  /*e1b0*/  FSEL R155, R215, -INF , P0 ;  /* 0xff800000d79b7808 */ /* 0x000fe40000000000 */
[----:B------:R-:W-:Y:S02]  /*e1c0*/  FSEL R141, R212, -INF , P5 ;  /* 0xff800000d48d7808 */ /* 0x000fe40002800000 */
[----:B------:R-:W-:Y:S02]  /*e1d0*/  @P1 LOP3.LUT R191, R191, 0x40, RZ, 0xfc, !PT ;  /* 0x00000040bfbf1812 */ /* 0x000fe400078efcff */
[-C--:B------:R-:W-:Y:S01]  /*e1e0*/  ISETP.GE.AND P1, PT, R7, R177.reuse, PT ;  /* 0x000000b10700720c */ /* 0x080fe20003f26270 */
[----:B------:R-:W-:Y:S01]  /*e1f0*/  VIADD R7, R189, 0x9 ;  /* 0x00000009bd077836 */ /* 0x000fe20000000000 */
[----:B------:R-:W-:Y:S04]  /*e200*/  LOP3.LUT R191, R191, 0xffffffdf, RZ, 0xc0, !PT ;  /* 0xffffffdfbfbf7812 */ /* 0x000fe800078ec0ff */
[----:B------:R-:W-:Y:S02]  /*e210*/  @P4 LOP3.LUT R191, R191, 0x20, RZ, 0xfc, !PT ;  /* 0x00000020bfbf4812 */ /* 0x000fe400078efcff */
[-C--:B------:R-:W-:Y:S02]  /*e220*/  ISETP.GE.AND P4, PT, R10, R186.reuse, PT ;  /* 0x000000ba0a00720c */ /* 0x080fe40003f86270 */
[----:B------:R-:W-:Y:S02]  /*e230*/  LOP3.LUT R191, R191, 0xffffffef, RZ, 0xc0, !PT ;  /* 0xffffffefbfbf7812 */ /* 0x000fe400078ec0ff */
[----:B------:R-:W-:Y:S02]  /*e240*/  FSEL R149, R250, -INF , P4 ;  /* 0xff800000fa957808 */ /* 0x000fe40002000000 */
[----:B------:R-:W-:Y:S02]  /*e250*/  @P1 LOP3.LUT R190, R190, 0x4000, RZ, 0xfc, !PT ;  /* 0x00004000bebe1812 */ /* 0x000fe400078efcff */
[----:B------:R-:W-:Y:S02]  /*e260*/  ISETP.GE.AND P1, PT, R7, R186, PT ;  /* 0x000000ba0700720c */ /* 0x000fe40003f26270 */
[----:B------:R-:W-:Y:S02]  /*e270*/  LOP3.LUT R190, R190, 0xffffdfff, RZ, 0xc0, !PT ;  /* 0xffffdfffbebe7812 */ /* 0x000fe400078ec0ff */
[----:B------:R-:W-:Y:S02]  /*e280*/  FSEL R199, R252, -INF , P1 ;  /* 0xff800000fcc77808 */ /* 0x000fe40000800000 */
[----:B------:R-:W-:Y:S01]  /*e290*/  ISETP.GE.AND P1, PT, R16, R177, PT ;  /* 0x000000b11000720c */ /* 0x000fe20003f26270 */
[----:B------:R-:W-:Y:S01]  /*e2a0*/  VIADD R16, R189, 0x20 ;  /* 0x00000020bd107836 */ /* 0x000fe20000000000 */
[----:B------:R-:W-:Y:S04]  /*e2b0*/  ISETP.GE.AND P4, PT, R5, R185, PT ;  /* 0x000000b90500720c */ /* 0x000fe80003f86270 */
[----:B------:R-:W-:Y:S02]  /*e2c0*/  FSEL R207, R207, -INF , P4 ;  /* 0xff800000cfcf7808 */ /* 0x000fe40002000000 */
[-C--:B------:R-:W-:Y:S05]  /*e2d0*/  ISETP.GE.AND P4, PT, R7, R178.reuse, PT ;  /* 0x000000b20700720c */ /* 0x080fea0003f86270 */
[----:B------:R-:W-:Y:S02]  /*e2e0*/  @P1 LOP3.LUT R190, R190, 0x2000, RZ, 0xfc, !PT ;  /* 0x00002000bebe1812 */ /* 0x000fe400078efcff */
[----:B------:R-:W-:Y:S02]  /*e2f0*/  ISETP.GE.AND P1, PT, R5, R178, PT ;  /* 0x000000b20500720c */ /* 0x000fe40003f26270 */
[----:B------:R-:W-:Y:S11]  /*e300*/  LOP3.LUT R190, R190, 0xffffefff, RZ, 0xc0, !PT ;  /* 0xffffefffbebe7812 */ /* 0x000ff600078ec0ff */
[----:B------:R-:W-:Y:S02]  /*e310*/  @P1 LOP3.LUT R191, R191, 0x10, RZ, 0xfc, !PT ;  /* 0x00000010bfbf1812 */ /* 0x000fe400078efcff */
[-C--:B------:R-:W-:Y:S01]  /*e320*/  ISETP.GE.AND P1, PT, R5, R177.reuse, PT ;  /* 0x000000b10500720c */ /* 0x080fe20003f26270 */
[----:B------:R-:W-:Y:S01]  /*e330*/  VIADD R5, R189, 0x11 ;  /* 0x00000011bd057836 */ /* 0x000fe20000000000 */
[----:B------:R-:W-:Y:S04]  /*e340*/  LOP3.LUT R191, R191, 0xfffffff7, RZ, 0xc0, !PT ;  /* 0xfffffff7bfbf7812 */ /* 0x000fe800078ec0ff */
[----:B------:R-:W-:Y:S04]  /*e350*/  @P2 LOP3.LUT R191, R191, 0x8, RZ, 0xfc, !PT ;  /* 0x00000008bfbf2812 */ /* 0x000fe800078efcff */
[----:B------:R-:W-:Y:S03]  /*e360*/  LOP3.LUT R191, R191, 0xfffffffb, RZ, 0xc0, !PT ;  /* 0xfffffffbbfbf7812 */ /* 0x000fe600078ec0ff */
[----:B------:R-:W-:Y:S02]  /*e370*/  @P1 LOP3.LUT R190, R190, 0x1000, RZ, 0xfc, !PT ;  /* 0x00001000bebe1812 */ /* 0x000fe400078efcff */
[-C--:B------:R-:W-:Y:S02]  /*e380*/  ISETP.GE.AND P1, PT, R5, R186.reuse, PT ;  /* 0x000000ba0500720c */ /* 0x080fe40003f26270 */
[----:B------:R-:W-:Y:S02]  /*e390*/  LOP3.LUT R190, R190, 0xfffff7ff, RZ, 0xc0, !PT ;  /* 0xfffff7ffbebe7812 */ /* 0x000fe400078ec0ff */
[----:B------:R-:W-:Y:S02]  /*e3a0*/  FSEL R147, R248, -INF , P1 ;  /* 0xff800000f8937808 */ /* 0x000fe40000800000 */
[----:B------:R-:W-:Y:S01]  /*e3b0*/  ISETP.GE.AND P1, PT, R6, R177, PT ;  /* 0x000000b10600720c */ /* 0x000fe20003f26270 */
[----:B------:R-:W-:Y:S05]  /*e3c0*/  VIADD R6, R189, 0x18 ;  /* 0x00000018bd067836 */ /* 0x000fea0000000000 */
[C---:B------:R-:W-:Y:S02]  /*e3d0*/  ISETP.GE.AND P2, PT, R6.reuse, R186, PT ;  /* 0x000000ba0600720c */ /* 0x040fe40003f46270 */
[-C--:B------:R-:W-:Y:S02]  /*e3e0*/  ISETP.GE.AND P3, PT, R6, R185.reuse, PT ;  /* 0x000000b90600720c */ /* 0x080fe40003f66270 */
[----:B------:R-:W-:Y:S02]  /*e3f0*/  FSEL R145, R246, -INF , P2 ;  /* 0xff800000f6917808 */ /* 0x000fe40001000000 */
[----:B------:R-:W-:Y:S02]  /*e400*/  ISETP.GE.AND P2, PT, R4, R185, PT ;  /* 0x000000b90400720c */ /* 0x000fe40003f46270 */
[----:B------:R-:W-:Y:S02]  /*e410*/  @P1 LOP3.LUT R190, R190, 0x800, RZ, 0xfc, !PT ;  /* 0x00000800bebe1812 */ /* 0x000fe400078efcff */
[-C--:B------:R-:W-:Y:S02]  /*e420*/  ISETP.GE.AND P1, PT, R4, R178.reuse, PT ;  /* 0x000000b20400720c */ /* 0x080fe40003f26270 */
[----:B------:R-:W-:Y:S02]  /*e430*/  LOP3.LUT R190, R190, 0xfffffbff, RZ, 0xc0, !PT ;  /* 0xfffffbffbebe7812 */ /* 0x000fe400078ec0ff */
[----:B------:R-:W-:Y:S02]  /*e440*/  FSEL R57, R218, -INF , P2 ;  /* 0xff800000da397808 */ /* 0x000fe40001000000 */
[----:B------:R-:W-:Y:S02]  /*e450*/  ISETP.GE.AND P2, PT, R5, R178, PT ;  /* 0x000000b20500720c */ /* 0x000fe40003f46270 */
[----:B------:R-:W-:Y:S02]  /*e460*/  FSEL R137, R214, -INF , P3 ;  /* 0xff800000d6897808 */ /* 0x000fe40001800000 */
[-C--:B------:R-:W-:Y:S03]  /*e470*/  ISETP.GE.AND P3, PT, R189, R177.reuse, PT ;  /* 0x000000b1bd00720c */ /* 0x080fe60003f66270 */
[----:B------:R-:W-:Y:S02]  /*e480*/  @P1 LOP3.LUT R191, R191, 0x4, RZ, 0xfc, !PT ;  /* 0x00000004bfbf1812 */ /* 0x000fe400078efcff */
[-C--:B------:R-:W-:Y:S01]  /*e490*/  ISETP.GE.AND P1, PT, R4, R177.reuse, PT ;  /* 0x000000b10400720c */ /* 0x080fe20003f26270 */
[----:B------:R-:W-:Y:S01]  /*e4a0*/  VIADD R4, R189, 0x19 ;  /* 0x00000019bd047836 */ /* 0x000fe20000000000 */
[----:B------:R-:W-:Y:S02]  /*e4b0*/  LOP3.LUT R191, R191, 0xfffffffd, RZ, 0xc0, !PT ;  /* 0xfffffffdbfbf7812 */ /* 0x000fe400078ec0ff */
[----:B------:R-:W-:Y:S02]  /*e4c0*/  FSEL R167, R167, -INF , !P3 ;  /* 0xff800000a7a77808 */ /* 0x000fe40005800000 */
        /* <DEDUP_REMOVED lines=10> */
[-C--:B------:R-:W-:Y:S02]  /*e570*/  ISETP.GE.AND P6, PT, R14, R178.reuse, PT ;  /* 0x000000b20e00720c */ /* 0x080fe40003fc6270 */
[----:B------:R-:W-:Y:S09]  /*e580*/  ISETP.GE.AND P0, PT, R4, R178, PT ;  /* 0x000000b20400720c */ /* 0x000ff20003f06270 */
[----:B------:R-:W-:Y:S02]  /*e590*/  @P1 LOP3.LUT R190, R190, 0x200, RZ, 0xfc, !PT ;  /* 0x00000200bebe1812 */ /* 0x000fe400078efcff */
[----:B------:R-:W-:Y:S02]  /*e5a0*/  ISETP.GE.AND P1, PT, R14, R185, PT ;  /* 0x000000b90e00720c */ /* 0x000fe40003f26270 */
[----:B------:R-:W-:Y:S02]  /*e5b0*/  LOP3.LUT R190, R190, 0xfffffffe, RZ, 0xc0, !PT ;  /* 0xfffffffebebe7812 */ /* 0x000fe400078ec0ff */
[----:B------:R-:W-:Y:S04]  /*e5c0*/  @P6 LOP3.LUT R191, R191, 0x1, RZ, 0xfc, !PT ;  /* 0x00000001bfbf6812 */ /* 0x000fe800078efcff */
[C---:B------:R-:W-:Y:S02]  /*e5d0*/  LOP3.LUT P3, RZ, R191.reuse, 0x800, RZ, 0xc0, !PT ;  /* 0x00000800bfff7812 */ /* 0x040fe4000786c0ff */
[----:B------:R-:W-:Y:S02]  /*e5e0*/  LOP3.LUT P5, RZ, R191, 0x200, RZ, 0xc0, !PT ;  /* 0x00000200bfff7812 */ /* 0x000fe400078ac0ff */
[----:B------:R-:W-:Y:S02]  /*e5f0*/  FSEL R247, R247, -INF , !P3 ;  /* 0xff800000f7f77808 */ /* 0x000fe40005800000 */
[----:B------:R-:W-:Y:S02]  /*e600*/  @P1 LOP3.LUT R190, R190, 0x1, RZ, 0xfc, !PT ;  /* 0x00000001bebe1812 */ /* 0x000fe400078efcff */
[----:B------:R-:W-:Y:S01]  /*e610*/  ISETP.GE.AND P1, PT, R14, R177, PT ;  /* 0x000000b10e00720c */ /* 0x000fe20003f26270 */
[----:B------:R-:W-:Y:S01]  /*e620*/  VIADD R14, R189, 0x21 ;  /* 0x00000021bd0e7836 */ /* 0x000fe20000000000 */
[----:B------:R-:W-:Y:S02]  /*e630*/  LOP3.LUT R190, R190, 0xfffffeff, RZ, 0xc0, !PT ;  /* 0xfffffeffbebe7812 */ /* 0x000fe400078ec0ff */
[----:B------:R-:W-:Y:S02]  /*e640*/  FSEL R237, R237, -INF , !P5 ;  /* 0xff800000eded7808 */ /* 0x000fe40006800000 */
[-C--:B------:R-:W-:Y:S04]  /*e650*/  ISETP.GE.AND P6, PT, R14, R186.reuse, PT ;  /* 0x000000ba0e00720c */ /* 0x080fe80003fc6270 */
[----:B------:R-:W-:Y:S02]  /*e660*/  FSEL R132, R236, -INF , P6 ;  /* 0xff800000ec847808 */ /* 0x000fe40003000000 */
[C---:B------:R-:W-:Y:S02]  /*e670*/  ISETP.GE.AND P6, PT, R7.reuse, R185, PT ;  /* 0x000000b90700720c */ /* 0x040fe40003fc6270 */
[----:B------:R-:W-:Y:S02]  /*e680*/  @P1 LOP3.LUT R190, R190, 0x100, RZ, 0xfc, !PT ;  /* 0x00000100bebe1812 */ /* 0x000fe400078efcff */
[-C--:B------:R-:W-:Y:S01]  /*e690*/  ISETP.GE.AND P1, PT, R7, R177.reuse, PT ;  /* 0x000000b10700720c */ /* 0x080fe20003f26270 */
[C---:B------:R-:W-:Y:S01]  /*e6a0*/  VIADD R7, R189.reuse, 0x30 ;  /* 0x00000030bd077836 */ /* 0x040fe20000000000 */
[----:B------:R-:W-:Y:S02]  /*e6b0*/  LOP3.LUT R190, R190, 0x7fffffff, RZ, 0xc0, !PT ;  /* 0x7fffffffbebe7812 */ /* 0x000fe400078ec0ff */
[----:B------:R-:W-:Y:S02]  /*e6c0*/  P2R R28, PR, RZ, 0x40 ;  /* 0x00000040ff1c7803 */ /* 0x000fe40000000000 */
[----:B------:R-:W-:Y:S02]  /*e6d0*/  @P4 LOP3.LUT R190, R190, 0x80000000, RZ, 0xfc, !PT ;  /* 0x80000000bebe4812 */ /* 0x000fe400078efcff */
[----:B------:R-:W-:Y:S02]  /*e6e0*/  ISETP.GE.AND P4, PT, R12, R186, PT ;  /* 0x000000ba0c00720c */ /* 0x000fe40003f86270 */
[----:B------:R-:W-:Y:S02]  /*e6f0*/  LOP3.LUT R190, R190, 0xffffff7f, RZ, 0xc0, !PT ;  /* 0xffffff7fbebe7812 */ /* 0x000fe400078ec0ff */
[----:B------:R-:W-:Y:S02]  /*e700*/  FSEL R131, R234, -INF , P4 ;  /* 0xff800000ea837808 */ /* 0x000fe40002000000 */
[-C--:B------:R-:W-:Y:S02]  /*e710*/  ISETP.GE.AND P4, PT, R10, R178.reuse, PT ;  /* 0x000000b20a00720c */ /* 0x080fe40003f86270 */
[----:B------:R-:W-:Y:S02]  /*e720*/  @P1 LOP3.LUT R190, R190, 0x80, RZ, 0xfc, !PT ;  /* 0x00000080bebe1812 */ /* 0x000fe400078efcff */
[-C--:B------:R-:W-:Y:S01]  /*e730*/  ISETP.GE.AND P1, PT, R10, R177.reuse, PT ;  /* 0x000000b10a00720c */ /* 0x080fe20003f26270 */
[----:B------:R-:W-:Y:S01]  /*e740*/  VIADD R10, R189, 0x29 ;  /* 0x00000029bd0a7836 */ /* 0x000fe20000000000 */
[----:B------:R-:W-:Y:S02]  /*e750*/  LOP3.LUT R190, R190, 0xbfffffff, RZ, 0xc0, !PT ;  /* 0xbfffffffbebe7812 */ /* 0x000fe400078ec0ff */
[----:B------:R-:W-:Y:S05]  /*e760*/  ISETP.GE.AND P6, PT, R16, R178, PT ;  /* 0x000000b21000720c */ /* 0x000fea0003fc6270 */
[----:B------:R-:W-:Y:S02]  /*e770*/  @P4 LOP3.LUT R190, R190, 0x40000000, RZ, 0xfc, !PT ;  /* 0x40000000bebe4812 */ /* 0x000fe400078efcff */
[-C--:B------:R-:W-:Y:S02]  /*e780*/  ISETP.GE.AND P4, PT, R10, R186.reuse, PT ;  /* 0x000000ba0a00720c */ /* 0x080fe40003f86270 */
[----:B------:R-:W-:Y:S02]  /*e790*/  LOP3.LUT R190, R190, 0xffffffbf, RZ, 0xc0, !PT ;  /* 0xffffffbfbebe7812 */ /* 0x000fe400078ec0ff */
[----:B------:R-:W-:Y:S02]  /*e7a0*/  FSEL R130, R232, -INF , P4 ;  /* 0xff800000e8827808 */ /* 0x000fe40002000000 */
[----:B------:R-:W-:Y:S02]  /*e7b0*/  @P1 LOP3.LUT R190, R190, 0x40, RZ, 0xfc, !PT ;  /* 0x00000040bebe1812 */ /* 0x000fe400078efcff */
[C---:B------:R-:W-:Y:S02]  /*e7c0*/  ISETP.GE.AND P1, PT, R5.reuse, R177, PT ;  /* 0x000000b10500720c */ /* 0x040fe40003f26270 */
[----:B------:R-:W-:Y:S02]  /*e7d0*/  LOP3.LUT R190, R190, 0xdfffffff, RZ, 0xc0, !PT ;  /* 0xdfffffffbebe7812 */ /* 0x000fe400078ec0ff */
[----:B------:R-:W-:Y:S01]  /*e7e0*/  ISETP.GE.AND P4, PT, R5, R185, PT ;  /* 0x000000b90500720c */ /* 0x000fe20003f86270 */
[----:B------:R-:W-:Y:S01]  /*e7f0*/  VIADD R5, R189, 0x39 ;  /* 0x00000039bd057836 */ /* 0x000fe20000000000 */
        /* <DEDUP_REMOVED lines=9> */
[----:B------:R-:W-:Y:S02]  /*e890*/  FSEL R139, R211, -INF , P4 ;  /* 0xff800000d38b7808 */ /* 0x000fe40002000000 */
[C---:B------:R-:W-:Y:S03]  /*e8a0*/  ISETP.GE.AND P4, PT, R189.reuse, R178, PT ;  /* 0x000000b2bd00720c */ /* 0x040fe60003f86270 */
[----:B------:R-:W-:Y:S02]  /*e8b0*/  @P2 LOP3.LUT R190, R190, 0x10000000, RZ, 0xfc, !PT ;  /* 0x10000000bebe2812 */ /* 0x000fe400078efcff */
[-C--:B------:R-:W-:Y:S02]  /*e8c0*/  ISETP.GE.AND P2, PT, R6, R186.reuse, PT ;  /* 0x000000ba0600720c */ /* 0x080fe40003f46270 */
[----:B------:R-:W-:Y:S02]  /*e8d0*/  LOP3.LUT R190, R190, 0xffffffef, RZ, 0xc0, !PT ;  /* 0xffffffefbebe7812 */ /* 0x000fe400078ec0ff */
[----:B------:R-:W-:Y:S02]  /*e8e0*/  FSEL R126, R26, -INF , P2 ;  /* 0xff8000001a7e7808 */ /* 0x000fe40001000000 */
[----:B------:R-:W-:Y:S02]  /*e8f0*/  @P1 LOP3.LUT R190, R190, 0x10, RZ, 0xfc, !PT ;  /* 0x00000010bebe1812 */ /* 0x000fe400078efcff */
[----:B------:R-:W-:Y:S02]  /*e900*/  ISETP.GE.AND P1, PT, R4, R177, PT ;  /* 0x000000b10400720c */ /* 0x000fe40003f26270 */
[----:B------:R-:W-:Y:S02]  /*e910*/  LOP3.LUT R190, R190, 0xf7ffffff, RZ, 0xc0, !PT ;  /* 0xf7ffffffbebe7812 */ /* 0x000fe400078ec0ff */
[----:B------:R-:W-:Y:S01]  /*e920*/  ISETP.GE.AND P2, PT, R4, R185, PT ;  /* 0x000000b90400720c */ /* 0x000fe20003f46270 */
[C---:B------:R-:W-:Y:S01]  /*e930*/  VIADD R4, R189.reuse, 0x38 ;  /* 0x00000038bd047836 */ /* 0x040fe20000000000 */
[----:B------:R-:W-:Y:S01]  /*e940*/  @P0 LOP3.LUT R190, R190, 0x8000000, RZ, 0xfc, !PT ;  /* 0x08000000bebe0812 */ /* 0x000fe200078efcff */
[----:B------:R-:W-:Y:S01]  /*e950*/  VIADD R189, R189, 0xffffff80 ;  /* 0xffffff80bdbd7836 */ /* 0x000fe20000000000 */
        /* <DEDUP_REMOVED lines=8> */
[----:B------:R-:W-:Y:S02]  /*e9e0*/  P2R R16, PR, RZ, 0x2 ;  /* 0x00000002ff107803 */ /* 0x000fe40000000000 */
[----:B------:R-:W-:Y:S02]  /*e9f0*/  LOP3.LUT P1, RZ, R190, 0x1, RZ, 0xc0, !PT ;  /* 0x00000001beff7812 */ /* 0x000fe4000782c0ff */
[----:B------:R-:W-:Y:S02]  /*ea00*/  FSEL R129, R217, -INF , P0 ;  /* 0xff800000d9817808 */ /* 0x000fe40000000000 */
[-C--:B------:R-:W-:Y:S02]  /*ea10*/  ISETP.GE.AND P0, PT, R14, R185.reuse, PT ;  /* 0x000000b90e00720c */ /* 0x080fe40003f06270 */
[----:B------:R-:W-:Y:S02]  /*ea20*/  FSEL R153, R209, -INF , P1 ;  /* 0xff800000d1997808 */ /* 0x000fe40000800000 */
[----:B------:R-:W-:Y:S02]  /*ea30*/  ISETP.GE.AND P6, PT, R4, R186, PT ;  /* 0x000000ba0400720c */ /* 0x000fe40003fc6270 */
[----:B------:R-:W-:Y:S02]  /*ea40*/  LOP3.LUT P1, RZ, R191, 0x80, RZ, 0xc0, !PT ;  /* 0x00000080bfff7812 */ /* 0x000fe4000782c0ff */
[----:B------:R-:W-:Y:S02]  /*ea50*/  FSEL R127, R216, -INF , P0 ;  /* 0xff800000d87f7808 */ /* 0x000fe40000000000 */
[-C--:B------:R-:W-:Y:S02]  /*ea60*/  ISETP.GE.AND P0, PT, R12, R185.reuse, PT ;  /* 0x000000b90c00720c */ /* 0x080fe40003f06270 */
[----:B------:R-:W-:Y:S02]  /*ea70*/  FSEL R124, R25, -INF , P6 ;  /* 0xff800000197c7808 */ /* 0x000fe40003000000 */
[----:B------:R-:W-:Y:S02]  /*ea80*/  P2R R25, PR, RZ, 0x2 ;  /* 0x00000002ff197803 */ /* 0x000fe40000000000 */
[----:B------:R-:W-:Y:S02]  /*ea90*/  LOP3.LUT P1, RZ, R191, 0x4000, RZ, 0xc0, !PT ;  /* 0x00004000bfff7812 */ /* 0x000fe4000782c0ff */
[----:B------:R-:W-:Y:S02]  /*eaa0*/  FSEL R125, R221, -INF , P0 ;  /* 0xff800000dd7d7808 */ /* 0x000fe40000000000 */
[-C--:B------:R-:W-:Y:S02]  /*eab0*/  ISETP.GE.AND P0, PT, R10, R185.reuse, PT ;  /* 0x000000b90a00720c */ /* 0x080fe40003f06270 */
[----:B------:R-:W-:Y:S02]  /*eac0*/  P2R R26, PR, RZ, 0x2 ;  /* 0x00000002ff1a7803 */ /* 0x000fe40000000000 */
[----:B------:R-:W-:Y:S02]  /*ead0*/  LOP3.LUT P1, RZ, R191, 0x8000, RZ, 0xc0, !PT ;  /* 0x00008000bfff7812 */ /* 0x000fe4000782c0ff */
[----:B------:R-:W-:Y:S02]  /*eae0*/  FSEL R123, R220, -INF , P0 ;  /* 0xff800000dc7b7808 */ /* 0x000fe40000000000 */
[-C--:B------:R-:W-:Y:S02]  /*eaf0*/  ISETP.GE.AND P0, PT, R7, R185.reuse, PT ;  /* 0x000000b90700720c */ /* 0x080fe40003f06270 */
[----:B------:R-:W-:Y:S02]  /*eb00*/  P2R R27, PR, RZ, 0x2 ;  /* 0x00000002ff1b7803 */ /* 0x000fe40000000000 */
[C---:B------:R-:W-:Y:S02]  /*eb10*/  LOP3.LUT P1, RZ, R191.reuse, 0x10000, RZ, 0xc0, !PT ;  /* 0x00010000bfff7812 */ /* 0x040fe4000782c0ff */
[----:B------:R-:W-:Y:S02]  /*eb20*/  FSEL R121, R224, -INF , P0 ;  /* 0xff800000e0797808 */ /* 0x000fe40000000000 */
[-C--:B------:R-:W-:Y:S02]  /*eb30*/  ISETP.GE.AND P0, PT, R6, R185.reuse, PT ;  /* 0x000000b90600720c */ /* 0x080fe40003f06270 */
[----:B------:R-:W-:Y:S02]  /*eb40*/  ISETP.NE.AND P6, PT, R28, RZ, PT ;  /* 0x000000ff1c00720c */ /* 0x000fe40003fc5270 */
[----:B------:R-:W-:Y:S02]  /*eb50*/  P2R R28, PR, RZ, 0x2 ;  /* 0x00000002ff1c7803 */ /* 0x000fe40000000000 */
[----:B------:R-:W-:Y:S02]  /*eb60*/  LOP3.LUT P1, RZ, R191, 0x20000, RZ, 0xc0, !PT ;  /* 0x00020000bfff7812 */ /* 0x000fe4000782c0ff */
[----:B------:R-:W-:Y:S02]  /*eb70*/  FSEL R120, R222, -INF , P0 ;  /* 0xff800000de787808 */ /* 0x000fe40000000000 */
        /* <DEDUP_REMOVED lines=8> */
[----:B------:R-:W-:Y:S02]  /*ec00*/  LOP3.LUT P0, RZ, R190, 0x4000000, RZ, 0xc0, !PT ;  /* 0x04000000beff7812 */ /* 0x000fe4000780c0ff */
[----:B------:R-:W-:Y:S02]  /*ec10*/  FSEL R17, R17, -INF , !P1 ;  /* 0xff80000011117808 */ /* 0x000fe40004800000 */
[----:B------:R-:W-:Y:S02]  /*ec20*/  FSEL R205, R24, -INF , !P4 ;  /* 0xff80000018cd7808 */ /* 0x000fe40006000000 */
[----:B------:R-:W-:Y:S02]  /*ec30*/  ISETP.NE.AND P1, PT, R26, RZ, PT ;  /* 0x000000ff1a00720c */ /* 0x000fe40003f25270 */
[----:B------:R-:W-:Y:S02]  /*ec40*/  P2R R24, PR, RZ, 0x1 ;  /* 0x00000001ff187803 */ /* 0x000fe40000000000 */
[C---:B------:R-:W-:Y:S02]  /*ec50*/  LOP3.LUT P0, RZ, R190.reuse, 0x4000, RZ, 0xc0, !PT ;  /* 0x00004000beff7812 */ /* 0x040fe4000780c0ff */
[----:B------:R-:W-:Y:S02]  /*ec60*/  FSEL R13, R13, -INF , !P1 ;  /* 0xff8000000d0d7808 */ /* 0x000fe40004800000 */
[----:B------:R-:W-:Y:S02]  /*ec70*/  ISETP.NE.AND P1, PT, R25, RZ, PT ;  /* 0x000000ff1900720c */ /* 0x000fe40003f25270 */
[----:B------:R-:W-:Y:S02]  /*ec80*/  P2R R25, PR, RZ, 0x1 ;  /* 0x00000001ff197803 */ /* 0x000fe40000000000 */
[----:B------:R-:W-:Y:S02]  /*ec90*/  LOP3.LUT P0, RZ, R190, 0x8000, RZ, 0xc0, !PT ;  /* 0x00008000beff7812 */ /* 0x000fe4000780c0ff */
[----:B------:R-:W-:Y:S02]  /*eca0*/  FSEL R135, R210, -INF , P2 ;  /* 0xff800000d2877808 */ /* 0x000fe40001000000 */
[----:B------:R-:W-:Y:S02]  /*ecb0*/  P2R R26, PR, RZ, 0x1 ;  /* 0x00000001ff1a7803 */ /* 0x000fe40000000000 */
[C---:B------:R-:W-:Y:S02]  /*ecc0*/  LOP3.LUT P0, RZ, R190.reuse, 0x8000000, RZ, 0xc0, !PT ;  /* 0x08000000beff7812 */ /* 0x040fe4000780c0ff */
[----:B------:R-:W-:Y:S02]  /*ecd0*/  LOP3.LUT P2, RZ, R191, 0x1000, RZ, 0xc0, !PT ;  /* 0x00001000bfff7812 */ /* 0x000fe4000784c0ff */
[----:B------:R-:W-:Y:S02]  /*ece0*/  P2R R27, PR, RZ, 0x1 ;  /* 0x00000001ff1b7803 */ /* 0x000fe40000000000 */
[C---:B------:R-:W-:Y:S02]  /*ecf0*/  LOP3.LUT P0, RZ, R190.reuse, 0x10000000, RZ, 0xc0, !PT ;  /* 0x10000000beff7812 */ /* 0x040fe4000780c0ff */
[----:B------:R-:W-:Y:S02]  /*ed00*/  FSEL R249, R249, -INF , !P2 ;  /* 0xff800000f9f97808 */ /* 0x000fe40005000000 */
[----:B------:R-:W-:Y:S02]  /*ed10*/  LOP3.LUT P2, RZ, R191, 0x1, RZ, 0xc0, !PT ;  /* 0x00000001bfff7812 */ /* 0x000fe4000784c0ff */
[----:B------:R-:W-:Y:S02]  /*ed20*/  FSEL R145, R145, -INF , !P0 ;  /* 0xff80000091917808 */ /* 0x000fe40004000000 */
[----:B------:R-:W-:Y:S02]  /*ed30*/  ISETP.NE.AND P0, PT, R27, RZ, PT ;  /* 0x000000ff1b00720c */ /* 0x000fe40003f05270 */
[----:B------:R-:W-:Y:S02]  /*ed40*/  P2R R32, PR, RZ, 0x4 ;  /* 0x00000004ff207803 */ /* 0x000fe40000000000 */
[----:B------:R-:W-:Y:S02]  /*ed50*/  LOP3.LUT P2, RZ, R190, 0x100000, RZ, 0xc0, !PT ;  /* 0x00100000beff7812 */ /* 0x000fe4000784c0ff */
[----:B------:R-:W-:Y:S02]  /*ed60*/  FSEL R143, R143, -INF , !P0 ;  /* 0xff8000008f8f7808 */ /* 0x000fe40004000000 */
[----:B------:R-:W-:Y:S02]  /*ed70*/  ISETP.NE.AND P0, PT, R26, RZ, PT ;  /* 0x000000ff1a00720c */ /* 0x000fe40003f05270 */
[----:B------:R-:W-:Y:S02]  /*ed80*/  P2R R33, PR, RZ, 0x4 ;  /* 0x00000004ff217803 */ /* 0x000fe40000000000 */
[C---:B------:R-:W-:Y:S02]  /*ed90*/  LOP3.LUT P2, RZ, R190.reuse, 0x200000, RZ, 0xc0, !PT ;  /* 0x00200000beff7812 */ /* 0x040fe4000784c0ff */
[----:B------:R-:W-:Y:S02]  /*eda0*/  FSEL R233, R233, -INF , !P1 ;  /* 0xff800000e9e97808 */ /* 0x000fe40004800000 */
[----:B------:R-:W-:Y:S02]  /*edb0*/  FSEL R225, R225, -INF , !P0 ;  /* 0xff800000e1e17808 */ /* 0x000fe40004000000 */
[----:B------:R-:W-:Y:S02]  /*edc0*/  LOP3.LUT P1, RZ, R190, 0x400000, RZ, 0xc0, !PT ;  /* 0x00400000beff7812 */ /* 0x000fe4000782c0ff */
[----:B------:R-:W-:Y:S02]  /*edd0*/  ISETP.NE.AND P0, PT, R25, RZ, PT ;  /* 0x000000ff1900720c */ /* 0x000fe40003f05270 */
[----:B------:R-:W-:Y:S02]  /*ede0*/  P2R R34, PR, RZ, 0x4 ;  /* 0x00000004ff227803 */ /* 0x000fe40000000000 */
[----:B------:R-:W-:Y:S02]  /*edf0*/  LOP3.LUT P2, RZ, R191, 0x2, RZ, 0xc0, !PT ;  /* 0x00000002bfff7812 */ /* 0x000fe4000784c0ff */
[----:B------:R-:W-:Y:S02]  /*ee00*/  P2R R35, PR, RZ, 0x2 ;  /* 0x00000002ff237803 */ /* 0x000fe40000000000 */
[----:B------:R-:W-:Y:S02]  /*ee10*/  FSEL R223, R223, -INF , !P0 ;  /* 0xff800000dfdf7808 */ /* 0x000fe40004000000 */
[----:B------:R-:W-:Y:S02]  /*ee20*/  ISETP.NE.AND P0, PT, R24, RZ, PT ;  /* 0x000000ff1800720c */ /* 0x000fe40003f05270 */
[----:B------:R-:W-:Y:S02]  /*ee30*/  LOP3.LUT P1, RZ, R190, 0x800000, RZ, 0xc0, !PT ;  /* 0x00800000beff7812 */ /* 0x000fe4000782c0ff */
[----:B------:R-:W-:Y:S02]  /*ee40*/  FSEL R203, R203, -INF , !P2 ;  /* 0xff800000cbcb7808 */ /* 0x000fe40005000000 */
[----:B------:R-:W-:Y:S02]  /*ee50*/  ISETP.NE.AND P2, PT, R34, RZ, PT ;  /* 0x000000ff2200720c */ /* 0x000fe40003f45270 */
[----:B------:R-:W-:Y:S02]  /*ee60*/  P2R R36, PR, RZ, 0x2 ;  /* 0x00000002ff247803 */ /* 0x000fe40000000000 */
[----:B------:R-:W-:Y:S02]  /*ee70*/  FSEL R133, R133, -INF , !P0 ;  /* 0xff80000085857808 */ /* 0x000fe40004000000 */
[----:B------:R-:W-:Y:S02]  /*ee80*/  LOP3.LUT P1, RZ, R191, 0x4, RZ, 0xc0, !PT ;  /* 0x00000004bfff7812 */ /* 0x000fe4000782c0ff */
[-C--:B------:R-:W-:Y:S02]  /*ee90*/  ISETP.GE.AND P0, PT, R14, R178.reuse, PT ;  /* 0x000000b20e00720c */ /* 0x080fe40003f06270 */
[----:B------:R-:W-:Y:S02]  /*eea0*/  FSEL R245, R204, -INF , !P2 ;  /* 0xff800000ccf57808 */ /* 0x000fe40005000000 */
[----:B------:R-:W-:Y:S02]  /*eeb0*/  ISETP.NE.AND P2, PT, R33, RZ, PT ;  /* 0x000000ff2100720c */ /* 0x000fe40003f45270 */
[----:B------:R-:W-:Y:S02]  /*eec0*/  P2R R37, PR, RZ, 0x2 ;  /* 0x00000002ff257803 */ /* 0x000fe40000000000 */
[----:B------:R-:W-:Y:S02]  /*eed0*/  FSEL R132, R132, -INF , !P0 ;  /* 0xff80000084847808 */ /* 0x000fe40004000000 */
[----:B------:R-:W-:Y:S02]  /*eee0*/  LOP3.LUT P1, RZ, R191, 0x8, RZ, 0xc0, !PT ;  /* 0x00000008bfff7812 */ /* 0x000fe4000782c0ff */
[----:B------:R-:W-:Y:S02]  /*eef0*/  LOP3.LUT P0, RZ, R190, 0x2000, RZ, 0xc0, !PT ;  /* 0x00002000beff7812 */ /* 0x000fe4000780c0ff */
[----:B------:R-:W-:Y:S02]  /*ef00*/  FSEL R243, R243, -INF , !P2 ;  /* 0xff800000f3f37808 */ /* 0x000fe40005000000 */
[----:B------:R-:W-:Y:S02]  /*ef10*/  ISETP.NE.AND P2, PT, R32, RZ, PT ;  /* 0x000000ff2000720c */ /* 0x000fe40003f45270 */
[----:B------:R-:W-:Y:S02]  /*ef20*/  P2R R38, PR, RZ, 0x2 ;  /* 0x00000002ff267803 */ /* 0x000fe40000000000 */
[----:B------:R-:W-:Y:S02]  /*ef30*/  FSEL R213, R213, -INF , !P0 ;  /* 0xff800000d5d57808 */ /* 0x000fe40004000000 */
[----:B------:R-:W-:Y:S02]  /*ef40*/  LOP3.LUT P4, RZ, R191, 0x400, RZ, 0xc0, !PT ;  /* 0x00000400bfff7812 */ /* 0x000fe4000788c0ff */
[-C--:B------:R-:W-:Y:S02]  /*ef50*/  ISETP.GE.AND P0, PT, R12, R178.reuse, PT ;  /* 0x000000b20c00720c */ /* 0x080fe40003f06270 */
[C---:B------:R-:W-:Y:S02]  /*ef60*/  LOP3.LUT P1, RZ, R190.reuse, 0x1000000, RZ, 0xc0, !PT ;  /* 0x01000000beff7812 */ /* 0x040fe4000782c0ff */
[----:B------:R-:W-:Y:S02]  /*ef70*/  FSEL R201, R201, -INF , !P2 ;  /* 0xff800000c9c97808 */ /* 0x000fe40005000000 */
[C---:B------:R-:W-:Y:S02]  /*ef80*/  LOP3.LUT P2, RZ, R190.reuse, 0x200, RZ, 0xc0, !PT ;  /* 0x00000200beff7812 */ /* 0x040fe4000784c0ff */
[----:B------:R-:W-:Y:S02]  /*ef90*/  FSEL R51, R51, -INF , !P4 ;  /* 0xff80000033337808 */ /* 0x000fe40006000000 */
[C---:B------:R-:W-:Y:S02]  /*efa0*/  LOP3.LUT P3, RZ, R190.reuse, 0x40000, RZ, 0xc0, !PT ;  /* 0x00040000beff7812 */ /* 0x040fe4000786c0ff */
[----:B------:R-:W-:Y:S02]  /*efb0*/  FSEL R131, R131, -INF , !P0 ;  /* 0xff80000083837808 */ /* 0x000fe40004000000 */
[----:B------:R-:W-:Y:S02]  /*efc0*/  P2R R39, PR, RZ, 0x2 ;  /* 0x00000002ff277803 */ /* 0x000fe40000000000 */
[----:B------:R-:W-:Y:S02]  /*efd0*/  LOP3.LUT P4, RZ, R191, 0x10, RZ, 0xc0, !PT ;  /* 0x00000010bfff7812 */ /* 0x000fe4000788c0ff */
[----:B------:R-:W-:Y:S02]  /*efe0*/  LOP3.LUT P1, RZ, R190, 0x2000000, RZ, 0xc0, !PT ;  /* 0x02000000beff7812 */ /* 0x000fe4000782c0ff */
[-C--:B------:R-:W-:Y:S02]  /*eff0*/  ISETP.GE.AND P0, PT, R10, R178.reuse, PT ;  /* 0x000000b20a00720c */ /* 0x080fe40003f06270 */
[----:B------:R-:W-:Y:S02]  /*f000*/  FSEL R155, R155, -INF , !P2 ;  /* 0xff8000009b9b7808 */ /* 0x000fe40005000000 */
[----:B------:R-:W-:Y:S02]  /*f010*/  P2R R30, PR, RZ, 0x8 ;  /* 0x00000008ff1e7803 */ /* 0x000fe40000000000 */
[----:B------:R-:W-:Y:S02]  /*f020*/  ISETP.GE.AND P2, PT, R12, R177, PT ;  /* 0x000000b10c00720c */ /* 0x000fe40003f46270 */
[----:B------:R-:W-:Y:S02]  /*f030*/  FMNMX3.FTZ R12, R116, R21, R19, !PT ;  /* 0x00000015740c7276 */ /* 0x000fe40007810013 */
[----:B------:R-:W-:Y:S02]  /*f040*/  P2R R40, PR, RZ, 0x10 ;  /* 0x00000010ff287803 */ /* 0x000fe40000000000 */
[----:B------:R-:W-:Y:S02]  /*f050*/  LOP3.LUT P3, RZ, R190, 0x80000, RZ, 0xc0, !PT ;  /* 0x00080000beff7812 */ /* 0x000fe4000786c0ff */
[----:B------:R-:W-:Y:S02]  /*f060*/  FSEL R8, R8, -INF , !P1 ;  /* 0xff80000008087808 */ /* 0x000fe40004800000 */
[----:B------:R-:W-:Y:S02]  /*f070*/  FSEL R130, R130, -INF , !P0 ;  /* 0xff80000082827808 */ /* 0x000fe40004000000 */
[----:B------:R-:W-:Y:S02]  /*f080*/  LOP3.LUT P4, RZ, R191, 0x20, RZ, 0xc0, !PT ;  /* 0x00000020bfff7812 */ /* 0x000fe4000788c0ff */
[----:B------:R-:W-:Y:S02]  /*f090*/  ISETP.NE.AND P1, PT, R39, RZ, PT ;  /* 0x000000ff2700720c */ /* 0x000fe40003f25270 */
[----:B------:R-:W-:Y:S02]  /*f0a0*/  LOP3.LUT P0, RZ, R190, 0x400, RZ, 0xc0, !PT ;  /* 0x00000400beff7812 */ /* 0x000fe4000780c0ff */
[----:B------:R-:W-:Y:S02]  /*f0b0*/  P2R R31, PR, RZ, 0x8 ;  /* 0x00000008ff1f7803 */ /* 0x000fe40000000000 */
[----:B------:R-:W-:Y:S02]  /*f0c0*/  FMNMX3.FTZ R12, R12, R17, R13, !PT ;  /* 0x000000110c0c7276 */ /* 0x000fe4000781000d */
[----:B------:R-:W-:Y:S02]  /*f0d0*/  P2R R41, PR, RZ, 0x10 ;  /* 0x00000010ff297803 */ /* 0x000fe40000000000 */
[----:B------:R-:W-:Y:S02]  /*f0e0*/  LOP3.LUT P3, RZ, R190, 0x80000000, RZ, 0xc0, !PT ;  /* 0x80000000beff7812 */ /* 0x000fe4000786c0ff */
[----:B------:R-:W-:Y:S02]  /*f0f0*/  FSEL R9, R9, -INF , !P1 ;  /* 0xff80000009097808 */ /* 0x000fe40004800000 */
[----:B------:R-:W-:Y:S02]  /*f100*/  FSEL R57, R57, -INF , !P0 ;  /* 0xff80000039397808 */ /* 0x000fe40004000000 */
[----:B------:R-:W-:Y:S02]  /*f110*/  LOP3.LUT P4, RZ, R191, 0x40, RZ, 0xc0, !PT ;  /* 0x00000040bfff7812 */ /* 0x000fe4000788c0ff */
[----:B------:R-:W-:Y:S02]  /*f120*/  ISETP.NE.AND P1, PT, R38, RZ, PT ;  /* 0x000000ff2600720c */ /* 0x000fe40003f25270 */
[-C--:B------:R-:W-:Y:S02]  /*f130*/  ISETP.GE.AND P0, PT, R7, R178.reuse, PT ;  /* 0x000000b20700720c */ /* 0x080fe40003f06270 */
[----:B------:R-:W-:Y:S02]  /*f140*/  FSEL R151, R208, -INF , P6 ;  /* 0xff800000d0977808 */ /* 0x000fe40003000000 */
[----:B------:R-:W-:Y:S02]  /*f150*/  LOP3.LUT P6, RZ, R191, 0x100, RZ, 0xc0, !PT ;  /* 0x00000100bfff7812 */ /* 0x000fe400078cc0ff */
[----:B------:R-:W-:Y:S02]  /*f160*/  FMNMX3.FTZ R12, R12, R251, R249, !PT ;  /* 0x000000fb0c0c7276 */ /* 0x000fe400078100f9 */
[----:B------:R-:W-:Y:S02]  /*f170*/  FSEL R199, R199, -INF , !P3 ;  /* 0xff800000c7c77808 */ /* 0x000fe40005800000 */
[----:B------:R-:W-:Y:S02]  /*f180*/  FSEL R231, R231, -INF , !P4 ;  /* 0xff800000e7e77808 */ /* 0x000fe40006000000 */
[----:B------:R-:W-:Y:S02]  /*f190*/  ISETP.NE.AND P3, PT, R31, RZ, PT ;  /* 0x000000ff1f00720c */ /* 0x000fe40003f65270 */
[----:B------:R-:W-:Y:S02]  /*f1a0*/  FSEL R128, R128, -INF , !P0 ;  /* 0xff80000080807808 */ /* 0x000fe40004000000 */
[----:B------:R-:W-:Y:S02]  /*f1b0*/  ISETP.NE.AND P4, PT, R41, RZ, PT ;  /* 0x000000ff2900720c */ /* 0x000fe40003f85270 */
[----:B------:R-:W-:Y:S02]  /*f1c0*/  FSEL R217, R20, -INF , !P1 ;  /* 0xff80000014d97808 */ /* 0x000fe40004800000 */
[----:B------:R-:W-:Y:S02]  /*f1d0*/  FSEL R235, R235, -INF , !P6 ;  /* 0xff800000ebeb7808 */ /* 0x000fe40007000000 */
[----:B------:R-:W-:Y:S02]  /*f1e0*/  ISETP.NE.AND P1, PT, R37, RZ, PT ;  /* 0x000000ff2500720c */ /* 0x000fe40003f25270 */
[-C--:B------:R-:W-:Y:S02]  /*f1f0*/  ISETP.GE.AND P0, PT, R6, R178.reuse, PT ;  /* 0x000000b20600720c */ /* 0x080fe40003f06270 */
[----:B------:R-:W-:Y:S02]  /*f200*/  FMNMX3.FTZ R12, R12, R247, R51, !PT ;  /* 0x000000f70c0c7276 */ /* 0x000fe40007810033 */
[----:B------:R-:W-:Y:S02]  /*f210*/  FSEL R241, R241, -INF , !P3 ;  /* 0xff800000f1f17808 */ /* 0x000fe40005800000 */
[----:B------:R-:W-:Y:S02]  /*f220*/  LOP3.LUT P6, RZ, R190, 0x10000, RZ, 0xc0, !PT ;  /* 0x00010000beff7812 */ /* 0x000fe400078cc0ff */
[----:B------:R-:W-:Y:S02]  /*f230*/  FSEL R221, R23, -INF , !P4 ;  /* 0xff80000017dd7808 */ /* 0x000fe40006000000 */
[----:B------:R-:W-:Y:S02]  /*f240*/  ISETP.NE.AND P3, PT, R30, RZ, PT ;  /* 0x000000ff1e00720c */ /* 0x000fe40003f65270 */
[----:B------:R-:W-:Y:S02]  /*f250*/  FSEL R215, R18, -INF , !P1 ;  /* 0xff80000012d77808 */ /* 0x000fe40004800000 */
[----:B------:R-:W-:Y:S02]  /*f260*/  FSEL R126, R126, -INF , !P0 ;  /* 0xff8000007e7e7808 */ /* 0x000fe40004000000 */
[----:B------:R-:W-:Y:S02]  /*f270*/  ISETP.NE.AND P4, PT, R40, RZ, PT ;  /* 0x000000ff2800720c */ /* 0x000fe40003f85270 */
[----:B------:R-:W-:Y:S02]  /*f280*/  FMNMX3.FTZ R12, R12, R237, R235, !PT ;  /* 0x000000ed0c0c7276 */ /* 0x000fe400078100eb */
[----:B------:R-:W-:Y:S02]  /*f290*/  ISETP.NE.AND P1, PT, R36, RZ, PT ;  /* 0x000000ff2400720c */ /* 0x000fe40003f25270 */
[-C--:B------:R-:W-:Y:S02]  /*f2a0*/  ISETP.GE.AND P0, PT, R5, R178.reuse, PT ;  /* 0x000000b20500720c */ /* 0x080fe40003f06270 */
[----:B------:R-:W-:Y:S02]  /*f2b0*/  P2R R28, PR, RZ, 0x40 ;  /* 0x00000040ff1c7803 */ /* 0x000fe40000000000 */
[----:B------:R-:W-:Y:S02]  /*f2c0*/  FSEL R239, R239, -INF , !P3 ;  /* 0xff800000efef7808 */ /* 0x000fe40005800000 */
[----:B------:R-:W-:Y:S02]  /*f2d0*/  LOP3.LUT P6, RZ, R190, 0x20000, RZ, 0xc0, !PT ;  /* 0x00020000beff7812 */ /* 0x000fe400078cc0ff */
[----:B------:R-:W-:Y:S02]  /*f2e0*/  FSEL R219, R22, -INF , !P4 ;  /* 0xff80000016db7808 */ /* 0x000fe40006000000 */
[----:B------:R-:W-:Y:S02]  /*f2f0*/  LOP3.LUT P3, RZ, R190, 0x100, RZ, 0xc0, !PT ;  /* 0x00000100beff7812 */ /* 0x000fe4000786c0ff */
[----:B------:R-:W-:Y:S02]  /*f300*/  FMNMX3.FTZ R12, R12, R233, R231, !PT ;  /* 0x000000e90c0c7276 */ /* 0x000fe400078100e7 */
[----:B------:R-:W-:Y:S02]  /*f310*/  FSEL R11, R11, -INF , !P1 ;  /* 0xff8000000b0b7808 */ /* 0x000fe40004800000 */
[----:B------:R-:W-:Y:S02]  /*f320*/  FSEL R122, R122, -INF , !P0 ;  /* 0xff8000007a7a7808 */ /* 0x000fe40004000000 */
[----:B------:R-:W-:Y:S02]  /*f330*/  ISETP.NE.AND P1, PT, R35, RZ, PT ;  /* 0x000000ff2300720c */ /* 0x000fe40003f25270 */
[----:B------:R-:W-:Y:S02]  /*f340*/  ISETP.GE.AND P0, PT, R4, R178, PT ;  /* 0x000000b20400720c */ /* 0x000fe40003f06270 */
[----:B------:R-:W-:Y:S02]  /*f350*/  P2R R29, PR, RZ, 0x40 ;  /* 0x00000040ff1d7803 */ /* 0x000fe40000000000 */
[----:B------:R-:W-:Y:S02]  /*f360*/  FSEL R153, R153, -INF , !P3 ;  /* 0xff80000099997808 */ /* 0x000fe40005800000 */
[----:B------:R-:W-:Y:S02]  /*f370*/  LOP3.LUT P6, RZ, R190, 0x20000000, RZ, 0xc0, !PT ;  /* 0x20000000beff7812 */ /* 0x000fe400078cc0ff */
[----:B------:R-:W-:Y:S02]  /*f380*/  FMNMX3.FTZ R12, R12, R221, R219, !PT ;  /* 0x000000dd0c0c7276 */ /* 0x000fe400078100db */
[-C--:B------:R-:W-:Y:S02]  /*f390*/  ISETP.GE.AND P3, PT, R10, R177.reuse, PT ;  /* 0x000000b10a00720c */ /* 0x080fe40003f66270 */
[----:B------:R-:W-:Y:S02]  /*f3a0*/  FSEL R124, R124, -INF , !P0 ;  /* 0xff8000007c7c7808 */ /* 0x000fe40004000000 */
[----:B------:R-:W-:Y:S02]  /*f3b0*/  FMNMX3.FTZ R10, R117, R8, R9, !PT ;  /* 0x00000008750a7276 */ /* 0x000fe40007810009 */
[----:B------:R-:W-:Y:S02]  /*f3c0*/  FSEL R15, R15, -INF , !P1 ;  /* 0xff8000000f0f7808 */ /* 0x000fe40004800000 */
[----:B------:R-:W-:Y:S02]  /*f3d0*/  ISETP.GE.AND P0, PT, R14, R177, PT ;  /* 0x000000b10e00720c */ /* 0x000fe40003f06270 */
[----:B------:R-:W-:Y:S02]  /*f3e0*/  FSEL R147, R147, -INF , !P6 ;  /* 0xff80000093937808 */ /* 0x000fe40007000000 */
[----:B------:R-:W-:Y:S02]  /*f3f0*/  FMNMX3.FTZ R14, R12, R217, R215, !PT ;  /* 0x000000d90c0e7276 */ /* 0x000fe400078100d7 */
[----:B------:R-:W-:Y:S02]  /*f400*/  ISETP.NE.AND P6, PT, R29, RZ, PT ;  /* 0x000000ff1d00720c */ /* 0x000fe40003fc5270 */
[----:B------:R-:W-:Y:S02]  /*f410*/  FMNMX3.FTZ R12, R10, R11, R15, !PT ;  /* 0x0000000b0a0c7276 */ /* 0x000fe4000781000f */
[----:B------:R-:W-:Y:S02]  /*f420*/  FMNMX3.FTZ R10, R14, R205, R203, !PT ;  /* 0x000000cd0e0a7276 */ /* 0x000fe400078100cb */
[----:B------:R-:W-:Y:S02]  /*f430*/  LOP3.LUT P5, RZ, R190, 0x40000000, RZ, 0xc0, !PT ;  /* 0x40000000beff7812 */ /* 0x000fe400078ac0ff */
[----:B------:R-:W-:Y:S02]  /*f440*/  FSEL R229, R229, -INF , !P6 ;  /* 0xff800000e5e57808 */ /* 0x000fe40007000000 */
[----:B------:R-:W-:Y:S02]  /*f450*/  ISETP.NE.AND P6, PT, R28, RZ, PT ;  /* 0x000000ff1c00720c */ /* 0x000fe40003fc5270 */
[----:B------:R-:W-:Y:S02]  /*f460*/  FMNMX3.FTZ R12, R12, R245, R243, !PT ;  /* 0x000000f50c0c7276 */ /* 0x000fe400078100f3 */
[----:B------:R-:W-:Y:S02]  /*f470*/  FSEL R149, R149, -INF , !P5 ;  /* 0xff80000095957808 */ /* 0x000fe40006800000 */
        /* <DEDUP_REMOVED lines=9> */
[----:B------:R-:W-:Y:S02]  /*f510*/  FMNMX3.FTZ R12, R12, R225, R223, !PT ;  /* 0x000000e10c0c7276 */ /* 0x000fe400078100df */
[----:B------:R-:W-:Y:S02]  /*f520*/  FMNMX3.FTZ R23, R23, R133, R132, !PT ;  /* 0x0000008517177276 */ /* 0x000fe40007810084 */
[----:B------:R-:W-:Y:S02]  /*f530*/  FSEL R59, R59, -INF , !P1 ;  /* 0xff8000003b3b7808 */ /* 0x000fe40004800000 */
[----:B------:R-:W-:Y:S02]  /*f540*/  FMNMX3.FTZ R12, R12, R213, R207, !PT ;  /* 0x000000d50c0c7276 */ /* 0x000fe400078100cf */
[----:B------:R-:W-:Y:S02]  /*f550*/  FMNMX3.FTZ R23, R23, R131, R130, !PT ;  /* 0x0000008317177276 */ /* 0x000fe40007810082 */
[----:B------:R-:W-:Y:S02]  /*f560*/  FMNMX3.FTZ R12, R12, R59, R57, !PT ;  /* 0x0000003b0c0c7276 */ /* 0x000fe40007810039 */
[C---:B------:R-:W-:Y:S02]  /*f570*/  LOP3.LUT P5, RZ, R190.reuse, 0x80, RZ, 0xc0, !PT ;  /* 0x00000080beff7812 */ /* 0x040fe400078ac0ff */
[----:B------:R-:W-:Y:S02]  /*f580*/  FMNMX3.FTZ R23, R23, R128, R126, !PT ;  /* 0x0000008017177276 */ /* 0x000fe4000781007e */
[----:B------:R-:W-:Y:S02]  /*f590*/  LOP3.LUT P6, RZ, R190, 0x40, RZ, 0xc0, !PT ;  /* 0x00000040beff7812 */ /* 0x000fe400078cc0ff */
[----:B------:R-:W-:Y:S02]  /*f5a0*/  FSEL R151, R151, -INF , !P5 ;  /* 0xff80000097977808 */ /* 0x000fe40006800000 */
[----:B------:R-:W-:Y:S02]  /*f5b0*/  FMNMX3.FTZ R12, R12, R167, R155, !PT ;  /* 0x000000a70c0c7276 */ /* 0x000fe4000781009b */
[----:B------:R-:W-:Y:S02]  /*f5c0*/  LOP3.LUT P4, RZ, R190, 0x20, RZ, 0xc0, !PT ;  /* 0x00000020beff7812 */ /* 0x000fe4000788c0ff */
[----:B------:R-:W-:Y:S02]  /*f5d0*/  ISETP.NE.AND P1, PT, R16, RZ, PT ;  /* 0x000000ff1000720c */ /* 0x000fe40003f25270 */
[----:B------:R-:W-:Y:S02]  /*f5e0*/  FMNMX3.FTZ R10, R23, R124, R122, !PT ;  /* 0x0000007c170a7276 */ /* 0x000fe4000781007a */
[----:B------:R-:W-:Y:S02]  /*f5f0*/  FSEL R141, R141, -INF , !P6 ;  /* 0xff8000008d8d7808 */ /* 0x000fe40007000000 */
[----:B------:R-:W-:Y:S02]  /*f600*/  FSEL R139, R139, -INF , !P4 ;  /* 0xff8000008b8b7808 */ /* 0x000fe40006000000 */
[----:B------:R-:W-:Y:S02]  /*f610*/  FMNMX3.FTZ R12, R12, R153, R151, !PT ;  /* 0x000000990c0c7276 */ /* 0x000fe40007810097 */
[C---:B------:R-:W-:Y:S02]  /*f620*/  LOP3.LUT P5, RZ, R190.reuse, 0x10, RZ, 0xc0, !PT ;  /* 0x00000010beff7812 */ /* 0x040fe400078ac0ff */
[----:B------:R-:W-:Y:S02]  /*f630*/  LOP3.LUT P6, RZ, R190, 0x8, RZ, 0xc0, !PT ;  /* 0x00000008beff7812 */ /* 0x000fe400078cc0ff */
[----:B------:R-:W-:Y:S02]  /*f640*/  ISETP.GE.AND P4, PT, R7, R177, PT ;  /* 0x000000b10700720c */ /* 0x000fe40003f86270 */
[----:B------:R-:W-:Y:S01]  /*f650*/  FSEL R129, R129, -INF , !P1 ;  /* 0xff80000081817808 */ /* 0x000fe20004800000 */
[----:B------:R-:W1:Y:S01]  /*f660*/  SHFL.BFLY PT, R7, R10, 0x2, 0x1f ;  /* 0x0c401f000a077f89 */ /* 0x000e6200000e0000 */
[----:B------:R-:W-:Y:S02]  /*f670*/  ISETP.NE.AND P1, PT, R0, RZ, PT ;  /* 0x000000ff0000720c */ /* 0x000fe40003f25270 */
[----:B------:R-:W-:Y:S02]  /*f680*/  FSEL R137, R137, -INF , !P5 ;  /* 0xff80000089897808 */ /* 0x000fe40006800000 */
[----:B------:R-:W-:Y:S02]  /*f690*/  FSEL R135, R135, -INF , !P6 ;  /* 0xff80000087877808 */ /* 0x000fe40007000000 */
[----:B------:R-:W-:Y:S02]  /*f6a0*/  FMNMX3.FTZ R0, R12, R141, R139, !PT ;  /* 0x0000008d0c007276 */ /* 0x000fe4000781008b */
[----:B------:R-:W-:Y:S02]  /*f6b0*/  FSEL R127, R127, -INF , !P0 ;  /* 0xff8000007f7f7808 */ /* 0x000fe40004000000 */
[----:B------:R-:W-:Y:S02]  /*f6c0*/  FMNMX3.FTZ R0, R0, R137, R135, !PT ;  /* 0x0000008900007276 */ /* 0x000fe40007810087 */
[----:B------:R-:W-:Y:S02]  /*f6d0*/  ISETP.GE.AND P5, PT, R6, R177, PT ;  /* 0x000000b10600720c */ /* 0x000fe40003fa6270 */
[----:B------:R-:W-:Y:S02]  /*f6e0*/  FSEL R125, R125, -INF , !P2 ;  /* 0xff8000007d7d7808 */ /* 0x000fe40005000000 */
[----:B------:R-:W-:Y:S02]  /*f6f0*/  FSEL R123, R123, -INF , !P3 ;  /* 0xff8000007b7b7808 */ /* 0x000fe40005800000 */
[----:B------:R-:W-:Y:S02]  /*f700*/  FMNMX3.FTZ R0, R0, R129, R127, !PT ;  /* 0x0000008100007276 */ /* 0x000fe4000781007f */
[----:B------:R-:W-:Y:S02]  /*f710*/  ISETP.GE.AND P0, PT, R4, R185, PT ;  /* 0x000000b90400720c */ /* 0x000fe40003f06270 */
[----:B------:R-:W-:Y:S02]  /*f720*/  ISETP.GE.AND P6, PT, R5, R177, PT ;  /* 0x000000b10500720c */ /* 0x000fe40003fc6270 */
[----:B------:R-:W-:Y:S02]  /*f730*/  FSEL R121, R121, -INF , !P4 ;  /* 0xff80000079797808 */ /* 0x000fe40006000000 */
[----:B------:R-:W-:Y:S02]  /*f740*/  FSEL R120, R120, -INF , !P5 ;  /* 0xff80000078787808 */ /* 0x000fe40006800000 */
[----:B------:R-:W-:Y:S02]  /*f750*/  FMNMX3.FTZ R0, R0, R125, R123, !PT ;  /* 0x0000007d00007276 */ /* 0x000fe4000781007b */
[----:B------:R-:W-:Y:S02]  /*f760*/  ISETP.GE.AND P2, PT, R4, R177, PT ;  /* 0x000000b10400720c */ /* 0x000fe40003f46270 */
[----:B------:R-:W-:Y:S02]  /*f770*/  FSEL R55, R206, -INF , P0 ;  /* 0xff800000ce377808 */ /* 0x000fe40000000000 */
[----:B------:R-:W-:Y:S02]  /*f780*/  FSEL R54, R54, -INF , !P6 ;  /* 0xff80000036367808 */ /* 0x000fe40007000000 */
[----:B------:R-:W-:Y:S02]  /*f790*/  FSEL R55, R55, -INF , !P2 ;  /* 0xff80000037377808 */ /* 0x000fe40005000000 */
[----:B------:R-:W-:Y:S02]  /*f7a0*/  FMNMX3.FTZ R0, R0, R121, R120, !PT ;  /* 0x0000007900007276 */ /* 0x000fe40007810078 */
[----:B-1----:R-:W-:Y:S02]  /*f7b0*/  FMNMX.FTZ R25, R10, R7, !PT ;  /* 0x000000070a197209 */ /* 0x002fe40007810000 */
[----:B------:R-:W-:Y:S03]  /*f7c0*/  FMNMX3.FTZ R5, R0, R55, R54, !PT ;  /* 0x0000003700057276 */ /* 0x000fe60007810036 */
[----:B------:R-:W1:Y:S08]  /*f7d0*/  SHFL.BFLY PT, R52, R25, 0x1, 0x1f ;  /* 0x0c201f0019347f89 */ /* 0x000e7000000e0000 */
[----:B------:R-:W3:Y:S01]  /*f7e0*/  SHFL.BFLY PT, R0, R5, 0x2, 0x1f ;  /* 0x0c401f0005007f89 */ /* 0x000ee200000e0000 */
[----:B-1----:R-:W-:Y:S02]  /*f7f0*/  FMNMX.FTZ R52, R25, R52, !PT ;  /* 0x0000003419347209 */ /* 0x002fe40007810000 */
[----:B---3--:R-:W-:Y:S03]  /*f800*/  FMNMX.FTZ R7, R5, R0, !PT ;  /* 0x0000000005077209 */ /* 0x008fe60007810000 */
[----:B--2---:R-:W-:Y:S01]  /*f810*/  FMUL.FTZ R134, R53, R52 ;  /* 0x0000003435867220 */ /* 0x004fe20000410000 */
[C---:B------:R-:W-:Y:S01]  /*f820*/  FSETP.NEU.FTZ.AND P0, PT, R52.reuse, -INF , PT ;  /* 0xff8000003400780b */ /* 0x040fe20003f1d000 */
[----:B------:R-:W1:Y:S03]  /*f830*/  SHFL.BFLY PT, R0, R7, 0x1, 0x1f ;  /* 0x0c201f0007007f89 */ /* 0x000e6600000e0000 */
        /* <DEDUP_REMOVED lines=15> */
[----:B------:R-:W-:Y:S04]  /*f930*/  FFMA.FTZ R132, R132, R53, -R134 ;  /* 0x0000003584847223 */ /* 0x000fe80000010886 */
[----:B------:R-:W2:Y:S01]  /*f940*/  MUFU.EX2 R6, R6 ;  /* 0x0000000600067308 */ /* 0x000ea20000000800 */
[----:B-1----:R-:W-:Y:S04]  /*f950*/  FMNMX.FTZ R0, R7, R0, !PT ;  /* 0x0000000007007209 */ /* 0x002fe80007810000 */
[C---:B------:R-:W-:Y:S01]  /*f960*/  FSETP.NEU.FTZ.AND P0, PT, R0.reuse, -INF , PT ;  /* 0xff8000000000780b */ /* 0x040fe20003f1d000 */
[----:B------:R-:W-:Y:S04]  /*f970*/  FMUL.FTZ R116, R53, R0 ;  /* 0x0000000035747220 */ /* 0x000fe80000410000 */
[----:B------:R-:W-:Y:S01]  /*f980*/  MUFU.EX2 R136, R136 ;  /* 0x0000008800887308 */ /* 0x000fe20000000800 */
[----:B------:R-:W-:Y:S02]  /*f990*/  FSEL R10, R0, RZ, P0 ;  /* 0x000000ff000a7208 */ /* 0x000fe40000000000 */
[----:B------:R-:W-:Y:S02]  /*f9a0*/  FSEL R116, R116, RZ, P0 ;  /* 0x000000ff74747208 */ /* 0x000fe40000000000 */
[----:B------:R-:W-:Y:S01]  /*f9b0*/  ISETP.GT.AND P0, PT, R187, R164, PT ;  /* 0x000000a4bb00720c */ /* 0x000fe20003f04270 */
[----:B------:R-:W-:Y:S04]  /*f9c0*/  FADD.FTZ R10, -R10, R117 ;  /* 0x000000750a0a7221 */ /* 0x000fe80000010100 */
[----:B------:R-:W1:Y:S01]  /*f9d0*/  MUFU.EX2 R58, R58 ;  /* 0x0000003a003a7308 */ /* 0x000e620000000800 */
[C---:B--2---:R-:W-:Y:S01]  /*f9e0*/  FMUL.FTZ R48, R6.reuse, R68 ;  /* 0x0000004406307220 */ /* 0x044fe20000410000 */
[----:B------:R-:W-:Y:S01]  /*f9f0*/  FMUL.FTZ R49, R6, R69 ;  /* 0x0000004506317220 */ /* 0x000fe20000410000 */
[-CC-:B------:R-:W-:Y:S01]  /*fa00*/  FFMA.FTZ R211, R8, R53.reuse, -R116.reuse ;  /* 0x0000003508d37223 */ /* 0x180fe20000010874 */
[-CC-:B------:R-:W-:Y:S01]  /*fa10*/  FFMA.FTZ R69, R11, R53.reuse, -R116.reuse ;  /* 0x000000350b457223 */ /* 0x180fe20000010874 */
[-CC-:B------:R-:W-:Y:S01]  /*fa20*/  FFMA.FTZ R68, R15, R53.reuse, -R116.reuse ;  /* 0x000000350f447223 */ /* 0x180fe20000010874 */
[----:B------:R-:W-:Y:S01]  /*fa30*/  FFMA.FTZ R7, R9, R53, -R116 ;  /* 0x0000003509077223 */ /* 0x000fe20000010874 */
[----:B------:R-:W-:Y:S03]  /*fa40*/  FMUL.FTZ R11, R53, R10 ;  /* 0x0000000a350b7220 */ /* 0x000fe60000410000 */
[----:B------:R-:W2:Y:S01]  /*fa50*/  MUFU.EX2 R209, R209 ;  /* 0x000000d100d17308 */ /* 0x000ea20000000800 */
        /* <DEDUP_REMOVED lines=25> */
[----:B------:R-:W-:Y:S01]  /*fbf0*/  FFMA.FTZ R197, R6, R197, R23 ;  /* 0x000000c506c57223 */ /* 0x000fe20000010017 */
[----:B-1----:R-:W-:Y:S01]  /*fc00*/  F2FP.F16.F32.PACK_AB R60, R58, R23 ;  /* 0x000000173a3c723e */ /* 0x002fe200000000ff */
[--C-:B------:R-:W-:Y:S01]  /*fc10*/  FFMA.FTZ R72, R51, R53, -R134.reuse ;  /* 0x0000003533487223 */ /* 0x100fe20000010886 */
[----:B--2---:R-:W-:Y:S01]  /*fc20*/  F2FP.F16.F32.PACK_AB R62, R136, R209 ;  /* 0x000000d1883e723e */ /* 0x004fe200000000ff */
[-C--:B------:R-:W-:Y:S01]  /*fc30*/  FFMA.FTZ R73, R247, R53.reuse, -R134 ;  /* 0x00000035f7497223 */ /* 0x080fe20000010886 */
[-C--:B------:R-:W-:Y:S03]  /*fc40*/  FFMA.FTZ R76, R239, R53.reuse, -R116 ;  /* 0x00000035ef4c7223 */ /* 0x080fe60000010874 */
[----:B------:R-:W1:Y:S01]  /*fc50*/  MUFU.EX2 R68, R68 ;  /* 0x0000004400447308 */ /* 0x000e620000000800 */
[-CC-:B------:R-:W-:Y:S01]  /*fc60*/  FFMA.FTZ R77, R237, R53.reuse, -R134.reuse ;  /* 0x00000035ed4d7223 */ /* 0x180fe20000010886 */
[-CC-:B------:R-:W-:Y:S01]  /*fc70*/  FFMA.FTZ R81, R233, R53.reuse, -R134.reuse ;  /* 0x00000035e9517223 */ /* 0x180fe20000010886 */
[-C--:B------:R-:W-:Y:S01]  /*fc80*/  FFMA.FTZ R84, R231, R53.reuse, -R134 ;  /* 0x00000035e7547223 */ /* 0x080fe20000010886 */
[-CC-:B------:R-:W-:Y:S01]  /*fc90*/  FFMA.FTZ R80, R229, R53.reuse, -R116.reuse ;  /* 0x00000035e5507223 */ /* 0x180fe20000010874 */
[-C--:B------:R-:W-:Y:S01]  /*fca0*/  FFMA.FTZ R85, R223, R53.reuse, -R116 ;  /* 0x00000035df557223 */ /* 0x080fe20000010874 */
[-CC-:B------:R-:W-:Y:S01]  /*fcb0*/  FFMA.FTZ R92, R126, R53.reuse, -R134.reuse ;  /* 0x000000357e5c7223 */ /* 0x180fe20000010886 */
[--C-:B------:R-:W-:Y:S03]  /*fcc0*/  FFMA.FTZ R97, R221, R53, -R134.reuse ;  /* 0x00000035dd617223 */ /* 0x100fe60000010886 */
[----:B------:R-:W2:Y:S01]  /*fcd0*/  MUFU.EX2 R211, R211 ;  /* 0x000000d300d37308 */ /* 0x000ea20000000800 */
[C---:B---3--:R-:W-:Y:S01]  /*fce0*/  FMUL.FTZ R6, R56.reuse, R114 ;  /* 0x0000007238067220 */ /* 0x048fe20000410000 */
        /* <DEDUP_REMOVED lines=12> */
[C---:B------:R-:W-:Y:S01]  /*fdb0*/  FMUL.FTZ R30, R56.reuse, R90 ;  /* 0x0000005a381e7220 */ /* 0x040fe20000410000 */
[C---:B------:R-:W-:Y:S01]  /*fdc0*/  FMUL.FTZ R31, R56.reuse, R91 ;  /* 0x0000005b381f7220 */ /* 0x040fe20000410000 */
[C---:B------:R-:W-:Y:S01]  /*fdd0*/  FMUL.FTZ R34, R56.reuse, R86 ;  /* 0x0000005638227220 */ /* 0x040fe20000410000 */
[----:B--2---:R-:W-:Y:S01]  /*fde0*/  F2FP.F16.F32.PACK_AB R61, R117, R211 ;  /* 0x000000d3753d723e */ /* 0x004fe200000000ff */
[----:B------:R-:W-:Y:S01]  /*fdf0*/  LDSM.16.MT88.4 R108, [R156+0xac00] ;  /* 0x00ac00009c6c783b */ /* 0x000fe20000004200 */
[----:B------:R-:W-:Y:S01]  /*fe00*/  MUFU.EX2 R72, R72 ;  /* 0x0000004800487308 */ /* 0x000fe20000000800 */
[--C-:B------:R-:W-:Y:S01]  /*fe10*/  FFMA.FTZ R94, R131, R53, -R134.reuse ;  /* 0x00000035835e7223 */ /* 0x100fe20000010886 */
[C---:B------:R-:W-:Y:S01]  /*fe20*/  FMUL.FTZ R35, R56.reuse, R87 ;  /* 0x0000005738237220 */ /* 0x040fe20000410000 */
[C---:B------:R-:W-:Y:S01]  /*fe30*/  FMUL.FTZ R38, R56.reuse, R82 ;  /* 0x0000005238267220 */ /* 0x040fe20000410000 */
[C---:B------:R-:W-:Y:S01]  /*fe40*/  FMUL.FTZ R39, R56.reuse, R83 ;  /* 0x0000005338277220 */ /* 0x040fe20000410000 */
[C---:B------:R-:W-:Y:S05]  /*fe50*/  HMMA.16816.F32 R4, R60.reuse, R64, R4 ;  /* 0x000000403c04723c */ /* 0x040fea0000001804 */
[----:B------:R-:W-:Y:S01]  /*fe60*/  MUFU.EX2 R76, R76 ;  /* 0x0000004c004c7308 */ /* 0x000fe20000000800 */
[C---:B------:R-:W-:Y:S01]  /*fe70*/  FMUL.FTZ R42, R56.reuse, R78 ;  /* 0x0000004e382a7220 */ /* 0x040fe20000410000 */
[C---:B------:R-:W-:Y:S01]  /*fe80*/  FMUL.FTZ R43, R56.reuse, R79 ;  /* 0x0000004f382b7220 */ /* 0x040fe20000410000 */
[C---:B------:R-:W-:Y:S01]  /*fe90*/  FMUL.FTZ R46, R56.reuse, R74 ;  /* 0x0000004a382e7220 */ /* 0x040fe20000410000 */
[C---:B------:R-:W-:Y:S01]  /*fea0*/  HMMA.16816.F32 R8, R60.reuse, R66, R8 ;  /* 0x000000423c08723c */ /* 0x040fe20000001808 */
[----:B------:R-:W1:Y:S05]  /*feb0*/  LDSM.16.MT88.4 R64, [R118+0x9000] ;  /* 0x009000007640783b */ /* 0x000e6a0000004200 */
[----:B------:R-:W-:Y:S01]  /*fec0*/  MUFU.EX2 R77, R77 ;  /* 0x0000004d004d7308 */ /* 0x000fe20000000800 */
[C---:B------:R-:W-:Y:S01]  /*fed0*/  FMUL.FTZ R47, R56.reuse, R75 ;  /* 0x0000004b382f7220 */ /* 0x040fe20000410000 */
[C---:B------:R-:W-:Y:S01]  /*fee0*/  FMUL.FTZ R50, R56.reuse, R70 ;  /* 0x0000004638327220 */ /* 0x040fe20000410000 */
[C---:B------:R-:W-:Y:S01]  /*fef0*/  FMUL.FTZ R51, R56.reuse, R71 ;  /* 0x0000004738337220 */ /* 0x040fe20000410000 */
[-CC-:B------:R-:W-:Y:S01]  /*ff00*/  FFMA.FTZ R79, R251, R53.reuse, -R134.reuse ;  /* 0x00000035fb4f7223 */ /* 0x180fe20000010886 */
[-C--:B------:R-:W-:Y:S01]  /*ff10*/  FFMA.FTZ R74, R249, R53.reuse, -R134 ;  /* 0x00000035f94a7223 */ /* 0x080fe20000010886 */
[-CC-:B------:R-:W-:Y:S01]  /*ff20*/  FFMA.FTZ R71, R245, R53.reuse, -R116.reuse ;  /* 0x00000035f5477223 */ /* 0x180fe20000010874 */
[-CC-:B------:R-:W-:Y:S03]  /*ff30*/  FFMA.FTZ R78, R243, R53.reuse, -R116.reuse ;  /* 0x00000035f34e7223 */ /* 0x180fe60000010874 */
[----:B------:R-:W-:Y:S01]  /*ff40*/  MUFU.EX2 R81, R81 ;  /* 0x0000005100517308 */ /* 0x000fe20000000800 */
[-C--:B------:R-:W-:Y:S01]  /*ff50*/  FFMA.FTZ R75, R241, R53.reuse, -R116 ;  /* 0x00000035f14b7223 */ /* 0x080fe20000010874 */
[-C--:B------:R-:W-:Y:S01]  /*ff60*/  FFMA.FTZ R82, R235, R53.reuse, -R134 ;  /* 0x00000035eb527223 */ /* 0x080fe20000010886 */
[-CC-:B------:R-:W-:Y:S01]  /*ff70*/  FFMA.FTZ R83, R227, R53.reuse, -R116.reuse ;  /* 0x00000035e3537223 */ /* 0x180fe20000010874 */
[-C--:B------:R-:W-:Y:S01]  /*ff80*/  FFMA.FTZ R86, R225, R53.reuse, -R116 ;  /* 0x00000035e1567223 */ /* 0x080fe20000010874 */
[-CC-:B------:R-:W-:Y:S01]  /*ff90*/  FFMA.FTZ R96, R219, R53.reuse, -R134.reuse ;  /* 0x00000035db607223 */ /* 0x180fe20000010886 */
[-CC-:B------:R-:W-:Y:S01]  /*ffa0*/  FFMA.FTZ R91, R217, R53.reuse, -R134.reuse ;  /* 0x00000035d95b7223 */ /* 0x180fe20000010886 */
[-C--:B------:R-:W-:Y:S03]  /*ffb0*/  FFMA.FTZ R88, R215, R53.reuse, -R134 ;  /* 0x00000035d7587223 */ /* 0x080fe60000010886 */
[----:B------:R-:W-:Y:S01]  /*ffc0*/  MUFU.EX2 R71, R71 ;  /* 0x0000004700477308 */ /* 0x000fe20000000800 */
[-CC-:B------:R-:W-:Y:S01]  /*ffd0*/  FFMA.FTZ R87, R213, R53.reuse, -R116.reuse ;  /* 0x00000035d5577223 */ /* 0x180fe20000010874 */
[-CC-:B------:R-:W-:Y:S01]  /*ffe0*/  FFMA.FTZ R98, R207, R53.reuse, -R116.reuse ;  /* 0x00000035cf627223 */ /* 0x180fe20000010874 */
[-CC-:B------:R-:W-:Y:S01]  /*fff0*/  FFMA.FTZ R90, R59, R53.reuse, -R116.reuse ;  /* 0x000000353b5a7223 */ /* 0x180fe20000010874 */
[----:B------:R-:W-:Y:S01]  /*10000*/  FFMA.FTZ R89, R57, R53, -R116 ;  /* 0x0000003539597223 */ /* 0x000fe20000010874 */
[----:B------:R-:W-:Y:S01]  /*10010*/  FFMA.FTZ R211, R56, R195, R211 ;  /* 0x000000c338d37223 */ /* 0x000fe200000100d3 */
[-C--:B------:R-:W-:Y:S01]  /*10020*/  FFMA.FTZ R195, R203, R53.reuse, -R134 ;  /* 0x00000035cbc37223 */ /* 0x080fe20000010886 */
        /* <DEDUP_REMOVED lines=14> */
[-C--:B------:R-:W-:Y:S01]  /*10110*/  FFMA.FTZ R99, R124, R53.reuse, -R134 ;  /* 0x000000357c637223 */ /* 0x080fe20000010886 */
[C---:B-1----:R-:W-:Y:S04]  /*10120*/  HMMA.16816.F32 R12, R60.reuse, R64, R12 ;  /* 0x000000403c0c723c */ /* 0x042fe8000000180c */
[----:B------:R-:W-:Y:S01]  /*10130*/  MUFU.EX2 R86, R86 ;  /* 0x0000005600567308 */ /* 0x000fe20000000800 */
[-CC-:B------:R-:W-:Y:S01]  /*10140*/  FFMA.FTZ R121, R121, R53.reuse, -R116.reuse ;  /* 0x0000003579797223 */ /* 0x180fe20000010874 */
[-CC-:B------:R-:W-:Y:S01]  /*10150*/  FFMA.FTZ R120, R120, R53.reuse, -R116.reuse ;  /* 0x0000003578787223 */ /* 0x180fe20000010874 */
[-C--:B------:R-:W-:Y:S01]  /*10160*/  FFMA.FTZ R104, R55, R53.reuse, -R116 ;  /* 0x0000003537687223 */ /* 0x080fe20000010874 */
[----:B------:R-:W-:Y:S01]  /*10170*/  FADD.FTZ R58, R58, R197 ;  /* 0x000000c53a3a7221 */ /* 0x000fe20000010000 */
[C---:B------:R-:W-:Y:S01]  /*10180*/  HMMA.16816.F32 R16, R60.reuse, R66, R16 ;  /* 0x000000423c10723c */ /* 0x040fe20000001810 */
[----:B------:R-:W1:Y:S04]  /*10190*/  LDSM.16.MT88.4 R64, [R156+0xb000] ;  /* 0x00b000009c40783b */ /* 0x000e680000004200 */
[----:B------:R-:W-:Y:S01]  /*101a0*/  MUFU.EX2 R85, R85 ;  /* 0x0000005500557308 */ /* 0x000fe20000000800 */
[----:B------:R-:W-:Y:S04]  /*101b0*/  FADD.FTZ R209, R209, R58 ;  /* 0x0000003ad1d17221 */ /* 0x000fe80000010000 */
[----:B------:R-:W-:Y:S01]  /*101c0*/  FADD.FTZ R70, R136, R209 ;  /* 0x000000d188467221 */ /* 0x000fe20000010000 */
[----:B------:R-:W-:Y:S04]  /*101d0*/  FFMA.FTZ R136, R153, R53, -R116 ;  /* 0x0000003599887223 */ /* 0x000fe80000010874 */
        /* <DEDUP_REMOVED lines=279> */
.L_x_4593:
        /* <DEDUP_REMOVED lines=10> */
.L_x_4611:
        /* <DEDUP_REMOVED lines=166> */
.L_x_4602:
        /* <DEDUP_REMOVED lines=25> */
.L_x_4604:
[----:B------:R-:W-:Y:S05]  /*11fe0*/  BSYNC.RECONVERGENT B0 ;  /* 0x0000000000007941 */ /* 0x000fea0003800200 */
.L_x_4603:
        /* <DEDUP_REMOVED lines=10> */
.L_x_4606:
[----:B------:R-:W-:Y:S05]  /*12090*/  BSYNC.RECONVERGENT B0 ;  /* 0x0000000000007941 */ /* 0x000fea0003800200 */
.L_x_4605:
[----:B------:R-:W-:-:S04]  /*120a0*/  MOV R171, 0x0 ;  /* 0x0000000000ab7802 */ /* 0x000fc80000000f00 */
[----:B-1234-:R-:W-:Y:S05]  /*120b0*/  @P0 RET.REL.NODEC R170 `(_ZN5flash24flash_fwd_splitkv_kernelI23Flash_fwd_kernel_traitsILi96ELi64ELi128ELi4ELb0ELb0EN7cutlass6half_tE19Flash_kernel_traitsILi96ELi64ELi128ELi4ES3_EELb0ELb1ELb0ELb0ELb1ELb1ELb0ELb0EEEvNS_16Flash_fwd_paramsE) ;  /* 0xfffffedcaad00950 */ /* 0x01efea0003c3ffff */
        /* <DEDUP_REMOVED lines=14> */
[----:B-1----:R-:W-:Y:S05]  /*121a0*/  RET.REL.NODEC R170 `(_ZN5flash24flash_fwd_splitkv_kernelI23Flash_fwd_kernel_traitsILi96ELi64ELi128ELi4ELb0ELb0EN7cutlass6half_tE19Flash_kernel_traitsILi96ELi64ELi128ELi4ES3_EELb0ELb1ELb0ELb0ELb1ELb1ELb0ELb0EEEvNS_16Flash_fwd_paramsE) ;  /* 0xfffffedcaa947950 */ /* 0x002fea0003c3ffff */
.L_x_4601:
[----:B------:R-:W-:Y:S01]  /*121b0*/  MOV R5, 0x2 ;  /* 0x0000000200057802 */ /* 0x000fe20000000f00 */
[----:B------:R-:W-:Y:S01]  /*121c0*/  IMAD.MOV.U32 R4, RZ, RZ, 0x1f ;  /* 0x0000001fff047424 */ /* 0x000fe200078e00ff */
[----:B------:R-:W-:-:S07]  /*121d0*/  MOV R6, 0xffffffff ;  /* 0xffffffff00067802 */ /* 0x000fce0000000f00 */
[----:B-1---5:R-:W-:Y:S05]  /*121e0*/  WARPSYNC.COLLECTIVE R6, `(.L_x_4607) ;  /* 0x0000000006087348 */ /* 0x022fea0003c00000 */
[----:B------:R2:W3:Y:S02]  /*121f0*/  SHFL.BFLY P0, R11, R197, R5, R4 ;  /* 0x0c000005c50b7389 */ /* 0x0004e40000000004 */
[----:B-123-5:R-:W-:Y:S05]  /*12200*/  ENDCOLLECTIVE ;  /* 0x000000000000791b */ /* 0x02efea0003800000 */
.L_x_4607:
[----:B------:R-:W-:Y:S02]  /*12210*/  IMAD.MOV.U32 R8, RZ, RZ, R11 ;  /* 0x000000ffff087224 */ /* 0x000fe400078e000b */
[----:B------:R-:W-:Y:S02]  /*12220*/  IMAD.MOV.U32 R5, RZ, RZ, 0x1 ;  /* 0x00000001ff057424 */ /* 0x000fe400078e00ff */
[----:B------:R-:W-:-:S05]  /*12230*/  FADD.FTZ R9, R8, R197 ;  /* 0x000000c508097221 */ /* 0x000fca0000010000 */
[----:B------:R-:W-:-:S07]  /*12240*/  MOV R197, R9 ;  /* 0x0000000900c57202 */ /* 0x000fce0000000f00 */
[----:B------:R-:W-:Y:S05]  /*12250*/  WARPSYNC.COLLECTIVE R6, `(.L_x_4608) ;  /* 0x0000000006087348 */ /* 0x000fea0003c00000 */
[----:B------:R1:W2:Y:S02]  /*12260*/  SHFL.BFLY P0, R11, R197, R5, R4 ;  /* 0x0c000005c50b7389 */ /* 0x0002a40000000004 */
[----:B-12---:R-:W-:Y:S05]  /*12270*/  ENDCOLLECTIVE ;  /* 0x000000000000791b */ /* 0x006fea0003800000 */
.L_x_4608:
[----:B------:R-:W-:Y:S01]  /*12280*/  MOV R197, R195 ;  /* 0x000000c300c57202 */ /* 0x000fe20000000f00 */
[----:B------:R-:W-:Y:S01]  /*12290*/  IMAD.MOV.U32 R5, RZ, RZ, 0x2 ;  /* 0x00000002ff057424 */ /* 0x000fe200078e00ff */
[----:B------:R-:W-:-:S07]  /*122a0*/  MOV R8, R11 ;  /* 0x0000000b00087202 */ /* 0x000fce0000000f00 */
[----:B------:R-:W-:Y:S05]  /*122b0*/  WARPSYNC.COLLECTIVE R6, `(.L_x_4609) ;  /* 0x0000000006087348 */ /* 0x000fea0003c00000 */
[----:B------:R1:W2:Y:S02]  /*122c0*/  SHFL.BFLY P0, R11, R197, R5, R4 ;  /* 0x0c000005c50b7389 */ /* 0x0002a40000000004 */
[----:B-12---:R-:W-:Y:S05]  /*122d0*/  ENDCOLLECTIVE ;  /* 0x000000000000791b */ /* 0x006fea0003800000 */
.L_x_4609:
[----:B------:R-:W-:Y:S01]  /*122e0*/  FADD.FTZ R8, R9, R8 ;  /* 0x0000000809087221 */ /* 0x000fe20000010000 */
[----:B------:R-:W-:Y:S01]  /*122f0*/  FADD.FTZ R10, R11, R195 ;  /* 0x000000c30b0a7221 */ /* 0x000fe20000010000 */
[----:B------:R-:W-:-:S04]  /*12300*/  MOV R5, 0x1 ;  /* 0x0000000100057802 */ /* 0x000fc80000000f00 */
[----:B------:R-:W-:-:S07]  /*12310*/  MOV R197, R10 ;  /* 0x0000000a00c57202 */ /* 0x000fce0000000f00 */
[----:B------:R-:W-:Y:S05]  /*12320*/  WARPSYNC.COLLECTIVE R6, `(.L_x_4610) ;  /* 0x0000000006087348 */ /* 0x000fea0003c00000 */
[----:B------:R1:W2:Y:S02]  /*12330*/  SHFL.BFLY P0, R11, R197, R5, R4 ;  /* 0x0c000005c50b7389 */ /* 0x0002a40000000004 */
[----:B-12---:R-:W-:Y:S05]  /*12340*/  ENDCOLLECTIVE ;  /* 0x000000000000791b */ /* 0x006fea0003800000 */
.L_x_4610:
[----:B------:R-:W-:Y:S05]  /*12350*/  BRA `(.L_x_4611) ;  /* 0xfffffff000247947 */ /* 0x000fea000383ffff */
.L_x_4612:
        /* <DEDUP_REMOVED lines=10> */
.L_x_11661:


//--------------------- .text._ZN5flash24flash_fwd_splitkv_kernelI23Flash_fwd_kernel_traitsILi96ELi64ELi128ELi4ELb0ELb0EN7cutlass6half_tE19Flash_kernel_traitsILi96ELi64ELi128ELi4ES3_EELb0ELb1ELb1ELb0ELb0ELb0ELb0ELb0EEEvNS_16Flash_fwd_paramsE --------------------------
	.section	.text._ZN5flash24flash_fwd_splitkv_kernelI23Flash_fwd_kernel_traitsILi96ELi64ELi128ELi4ELb0ELb0EN7cutlass6half_tE19Flash_kernel_traitsILi96ELi64ELi128ELi4ES3_EELb0ELb1ELb1ELb0ELb0ELb0ELb0ELb0EEEvNS_16Flash_fwd_paramsE,"ax",@progbits
	.align	128
        .global         _ZN5flash24flash_fwd_splitkv_kernelI23Flash_fwd_kernel_traitsILi96ELi64ELi128ELi4ELb0ELb0EN7cutlass6half_tE19Flash_kernel_traitsILi96ELi64ELi128ELi4ES3_EELb0ELb1ELb1ELb0ELb0ELb0ELb0ELb0EEEvNS_16Flash_fwd_paramsE
        .type           _ZN5flash24flash_fwd_splitkv_kernelI23Flash_fwd_kernel_traitsILi96ELi64ELi128ELi4ELb0ELb0EN7cutlass6half_tE19Flash_kernel_traitsILi96ELi64ELi128ELi4ES3_EELb0ELb1ELb1ELb0ELb0ELb0ELb0ELb0EEEvNS_16Flash_fwd_paramsE,@function
        .size           _ZN5flash24flash_fwd_splitkv_kernelI23Flash_fwd_kernel_traitsILi96ELi64ELi128ELi4ELb0ELb0EN7cutlass6half_tE19Flash_kernel_traitsILi96ELi64ELi128ELi4ES3_EELb0ELb1ELb1ELb0ELb0ELb0ELb0ELb0EEEvNS_16Flash_fwd_paramsE,(.L_x_11662 - _ZN5flash24flash_fwd_splitkv_kernelI23Flash_fwd_kernel_traitsILi96ELi64ELi128ELi4ELb0ELb0EN7cutlass6half_tE19Flash_kernel_traitsILi96ELi64ELi128ELi4ES3_EELb0ELb1ELb1ELb0ELb0ELb0ELb0ELb0EEEvNS_16Flash_fwd_paramsE)
        .other          _ZN5flash24flash_fwd_splitkv_kernelI23Flash_fwd_kernel_traitsILi96ELi64ELi128ELi4ELb0ELb0EN7cutlass6half_tE19Flash_kernel_traitsILi96ELi64ELi128ELi4ES3_EELb0ELb1ELb1ELb0ELb0ELb0ELb0ELb0EEEvNS_16Flash_fwd_paramsE,@"STO_CUDA_ENTRY STV_DEFAULT"
_ZN5flash24flash_fwd_splitkv_kernelI23Flash_fwd_kernel_traitsILi96ELi64ELi128ELi4ELb0ELb0EN7cutlass6half_tE19Flash_kernel_traitsILi96ELi64ELi128ELi4ES3_EELb0ELb1ELb1ELb0ELb0ELb0ELb0ELb0EEEvNS_16Flash_fwd_paramsE:
.text._ZN5flash24flash_fwd_splitkv_kernelI23Flash_fwd_kernel_traitsILi96ELi64ELi128ELi4ELb0ELb0EN7cutlass6half_tE19Flash_kernel_traitsILi96ELi64ELi128ELi4ES3_EELb0ELb1ELb1ELb0ELb0ELb0ELb0ELb0EEEvNS_16Flash_fwd_paramsE:
[----:B------:R-:W-:Y:S01]  /*0000*/  LDC R1, c[0x0][0x37c] ;  /* 0x0000df00ff017b82 */ /* 0x000fe20000000800 */
[----:B------:R-:W1:Y:S07]  /*0010*/  S2R R207, SR_CTAID.X ;  /* 0x0000000000cf7919 */ /* 0x000e6e0000002500 */
[----:B------:R-:W2:Y:S01]  /*0020*/  LDC.64 R2, c[0x0][0x348] ;  /* 0x0000d200ff027b82 */ /* 0x000ea20000000a00 */
[----:B------:R-:W-:Y:S01]  /*0030*/  BSSY.RECONVERGENT B3, `(.L_x_4613) ;  /* 0x0000005000037945 */ /* 0x000fe20003800200 */
[----:B------:R-:W-:Y:S01]  /*0040*/  MOV R204, 0x80 ;  /* 0x0000008000cc7802 */ /* 0x000fe20000000f00 */
[----:B------:R-:W3:Y:S01]  /*0050*/  S2R R205, SR_CTAID.Y ;  /* 0x0000000000cd7919 */ /* 0x000ee20000002600 */
[----:B------:R-:W4:Y:S05]  /*0060*/  S2R R206, SR_CTAID.Z ;  /* 0x0000000000ce7919 */ /* 0x000f2a0000002700 */
[----:B-1234-:R-:W-:Y:S05]  /*0070*/  CALL.REL.NOINC `($_ZN5flash24flash_fwd_splitkv_kernelI23Flash_fwd_kernel_traitsILi96ELi64ELi128ELi4ELb0ELb0EN7cutlass6half_tE19Flash_kernel_traitsILi96ELi64ELi128ELi4ES3_EELb0ELb1ELb1ELb0ELb0ELb0ELb0ELb0EEEvNS_16Flash_fwd_paramsE$_ZN5flash30compute_attn_1rowblock_splitkvI23Flash_fwd_kernel_traitsILi96ELi64ELi128ELi4ELb0ELb0EN7cutlass6half_tE19Flash_kernel_traitsILi96ELi64ELi128ELi4ES3_EELb0ELb1ELb1ELb0ELb0ELb0ELb0ELb0ENS_16Flash_fwd_paramsEEEvRKT8_iiiii) ;  /* 0x0000000000087944 */ /* 0x01efea0003c00000 */
[----:B------:R-:W-:Y:S05]  /*0080*/  BSYNC.RECONVERGENT B3 ;  /* 0x0000000000037941 */ /* 0x000fea0003800200 */
.L_x_4613:
[----:B------:R-:W-:Y:S05]  /*0090*/  EXIT ;  /* 0x000000000000794d */ /* 0x000fea0003800000 */
        .type           $_ZN5flash24flash_fwd_splitkv_kernelI23Flash_fwd_kernel_traitsILi96ELi64ELi128ELi4ELb0ELb0EN7cutlass6half_tE19Flash_kernel_traitsILi96ELi64ELi128ELi4ES3_EELb0ELb1ELb1ELb0ELb0ELb0ELb0ELb0EEEvNS_16Flash_fwd_paramsE$_ZN5flash30compute_attn_1rowblock_splitkvI23Flash_fwd_kernel_traitsILi96ELi64ELi128ELi4ELb0ELb0EN7cutlass6half_tE19Flash_kernel_traitsILi96ELi64ELi128ELi4ES3_EELb0ELb1ELb1ELb0ELb0ELb0ELb0ELb0ENS_16Flash_fwd_paramsEEEvRKT8_iiiii,@function
        .size           $_ZN5flash24flash_fwd_splitkv_kernelI23Flash_fwd_kernel_traitsILi96ELi64ELi128ELi4ELb0ELb0EN7cutlass6half_tE19Flash_kernel_traitsILi96ELi64ELi128ELi4ES3_EELb0ELb1ELb1ELb0ELb0ELb0ELb0ELb0EEEvNS_16Flash_fwd_paramsE$_ZN5flash30compute_attn_1rowblock_splitkvI23Flash_fwd_kernel_traitsILi96ELi64ELi128ELi4ELb0ELb0EN7cutlass6half_tE19Flash_kernel_traitsILi96ELi64ELi128ELi4ES3_EELb0ELb1ELb1ELb0ELb0ELb0ELb0ELb0ENS_16Flash_fwd_paramsEEEvRKT8_iiiii,(.L_x_11662 - $_ZN5flash24flash_fwd_splitkv_kernelI23Flash_fwd_kernel_traitsILi96ELi64ELi128ELi4ELb0ELb0EN7cutlass6half_tE19Flash_kernel_traitsILi96ELi64ELi128ELi4ES3_EELb0ELb1ELb1ELb0ELb0ELb0ELb0ELb0EEEvNS_16Flash_fwd_paramsE$_ZN5flash30compute_attn_1rowblock_splitkvI23Flash_fwd_kernel_traitsILi96ELi64ELi128ELi4ELb0ELb0EN7cutlass6half_tE19Flash_kernel_traitsILi96ELi64ELi128ELi4ES3_EELb0ELb1ELb1ELb0ELb0ELb0ELb0ELb0ENS_16Flash_fwd_paramsEEEvRKT8_iiiii)
$_ZN5flash24flash_fwd_splitkv_kernelI23Flash_fwd_kernel_traitsILi96ELi64ELi128ELi4ELb0ELb0EN7cutlass6half_tE19Flash_kernel_traitsILi96ELi64ELi128ELi4ES3_EELb0ELb1ELb1ELb0ELb0ELb0ELb0ELb0EEEvNS_16Flash_fwd_paramsE$_ZN5flash30compute_attn_1rowblock_splitkvI23Flash_fwd_kernel_traitsILi96ELi64ELi128ELi4ELb0ELb0EN7cutlass6half_tE19Flash_kernel_traitsILi96ELi64ELi128ELi4ES3_EELb0ELb1ELb1ELb0ELb0ELb0ELb0ELb0ENS_16Flash_fwd_paramsEEEvRKT8_iiiii:
        /* <DEDUP_REMOVED lines=39> */
.L_x_4615:
[----:B------:R-:W-:Y:S05]  /*0310*/  BSYNC.RECONVERGENT B0 ;  /* 0x0000000000007941 */ /* 0x000fea0003800200 */
.L_x_4614:
[----:B------:R-:W-:Y:S04]  /*0320*/  BSSY.RECONVERGENT B0, `(.L_x_4616) ;  /* 0x0000007000007945 */ /* 0x000fe80003800200 */
[----:B------:R-:W-:Y:S05]  /*0330*/  @!P3 BRA `(.L_x_4617) ;  /* 0x000000000014b947 */ /* 0x000fea0003800000 */
[----:B------:R-:W4:Y:S02]  /*0340*/  LD.E.U8 R6, desc[UR4][R2.64+0x1b2] ;  /* 0x0001b20402067980 */ /* 0x000f24000c101100 */
[----:B----4-:R-:W-:-:S13]  /*0350*/  ISETP.NE.AND P1, PT, R6, RZ, PT ;  /* 0x000000ff0600720c */ /* 0x010fda0003f25270 */
[----:B------:R-:W4:Y:S02]  /*0360*/  @P1 LD.E R6, desc[UR4][R10.64+0x4] ;  /* 0x000004040a061980 */ /* 0x000f24000c101900 */
[----:B----45:R-:W-:-:S06]  /*0370*/  @P1 IADD3 R149, PT, PT, R6, -R13, RZ ;  /* 0x8000000d06951210 */ /* 0x030fcc0007ffe0ff */
[----:B------:R4:W5:Y:S02]  /*0380*/  @!P1 LD.E R149, desc[UR4][R10.64] ;  /* 0x000000040a959980 */ /* 0x000964000c101900 */
.L_x_4617:
[----:B------:R-:W-:Y:S05]  /*0390*/  BSYNC.RECONVERGENT B0 ;  /* 0x0000000000007941 */ /* 0x000fea0003800200 */
.L_x_4616:
        /* <DEDUP_REMOVED lines=8> */
.L_x_4619:
[----:B------:R-:W5:Y:S01]  /*0420*/  LD.E.64 R6, desc[UR4][R2.64+0x108] ;  /* 0x0001080402067980 */ /* 0x000f62000c101b00 */
[----:B------:R-:W-:Y:S01]  /*0430*/  BSSY.RECONVERGENT B0, `(.L_x_4621) ;  /* 0x0000006000007945 */ /* 0x000fe20003800200 */
[----:B------:R-:W-:Y:S01]  /*0440*/  IMAD.MOV.U32 R5, RZ, RZ, RZ ;  /* 0x000000ffff057224 */ /* 0x000fe200078e00ff */
[----:B-----5:R-:W-:-:S04]  /*0450*/  ISETP.NE.U32.AND P0, PT, R6, RZ, PT ;  /* 0x000000ff0600720c */ /* 0x020fc80003f05070 */
[----:B------:R-:W-:-:S13]  /*0460*/  ISETP.NE.AND.EX P0, PT, R7, RZ, PT, P0 ;  /* 0x000000ff0700720c */ /* 0x000fda0003f05300 */
[----:B------:R-:W-:Y:S05]  /*0470*/  @!P0 BRA `(.L_x_4622) ;  /* 0x0000000000048947 */ /* 0x000fea0003800000 */
[----:B------:R1:W5:Y:S02]  /*0480*/  LD.E R5, desc[UR4][R2.64+0xbc] ;  /* 0x0000bc0402057980 */ /* 0x000364000c101900 */
.L_x_4622:
[----:B------:R-:W-:Y:S05]  /*0490*/  BSYNC.RECONVERGENT B0 ;  /* 0x0000000000007941 */ /* 0x000fea0003800200 */
.L_x_4621:
[----:B-----5:R-:W-:Y:S02]  /*04a0*/  IADD3 R149, PT, PT, R5, R149, -R12 ;  /* 0x0000009505957210 */ /* 0x020fe40007ffe80c */
.L_x_4620:
[----:B------:R-:W-:Y:S05]  /*04b0*/  BSYNC.RECONVERGENT B1 ;  /* 0x0000000000017941 */ /* 0x000fea0003800200 */
.L_x_4618:
[----:B------:R-:W-:Y:S01]  /*04c0*/  IMAD.SHL.U32 R151, R207, 0x40, RZ ;  /* 0x00000040cf977824 */ /* 0x000fe200078e00ff */
[----:B------:R-:W-:Y:S01]  /*04d0*/  MOV R6, R204 ;  /* 0x000000cc00067202 */ /* 0x000fe20000000f00 */
[----:B------:R-:W-:-:S03]  /*04e0*/  IMAD.MOV.U32 R7, RZ, RZ, 0x0 ;  /* 0x00000000ff077424 */ /* 0x000fc600078e00ff */
[----:B------:R-:W-:-:S13]  /*04f0*/  ISETP.GT.AND P0, PT, R116, R151, PT ;  /* 0x000000977400720c */ /* 0x000fda0003f04270 */
[----:B-1234-:R-:W-:Y:S05]  /*0500*/  @!P0 RET.REL.NODEC R6 `(_ZN5flash24flash_fwd_splitkv_kernelI23Flash_fwd_kernel_traitsILi96ELi64ELi128ELi4ELb0ELb0EN7cutlass6half_tE19Flash_kernel_traitsILi96ELi64ELi128ELi4ES3_EELb0ELb1ELb1ELb0ELb0ELb0ELb0ELb0EEEvNS_16Flash_fwd_paramsE) ;  /* 0xfffffff806bc8950 */ /* 0x01efea0003c3ffff */
[----:B------:R-:W2:Y:S04]  /*0510*/  LD.E R6, desc[UR4][R2.64+0x188] ;  /* 0x0001880402067980 */ /* 0x000ea8000c101900 */
[----:B------:R-:W3:Y:S04]  /*0520*/  LD.E R14, desc[UR4][R2.64+0xb8] ;  /* 0x0000b804020e7980 */ /* 0x000ee8000c101900 */
[----:B------:R-:W4:Y:S01]  /*0530*/  LD.E R10, desc[UR4][R2.64+0x184] ;  /* 0x00018404020a7980 */ /* 0x000f22000c101900 */
[----:B------:R-:W-:Y:S02]  /*0540*/  VIADD R8, R149, 0x7f ;  /* 0x0000007f95087836 */ /* 0x000fe40000000000 */
[----:B------:R-:W-:-:S02]  /*0550*/  IMAD R5, R207, 0x40, -R116 ;  /* 0x00000040cf057824 */ /* 0x000fc400078e0a74 */
[----:B------:R-:W-:Y:S01]  /*0560*/  IMAD.IADD R55, R151, 0x1, R149 ;  /* 0x0000000197377824 */ /* 0x000fe200078e0295 */
[----:B------:R-:W-:-:S04]  /*0570*/  SHF.R.S32.HI R7, RZ, 0x1f, R8 ;  /* 0x0000001fff077819 */ /* 0x000fc80000011408 */
[----:B------:R-:W-:-:S04]  /*0580*/  LEA.HI R7, R7, R8, RZ, 0x7 ;  /* 0x0000000807077211 */ /* 0x000fc800078f38ff */
[----:B------:R-:W-:Y:S02]  /*0590*/  SHF.R.S32.HI R7, RZ, 0x7, R7 ;  /* 0x00000007ff077819 */ /* 0x000fe40000011407 */
[----:B--2---:R-:W-:Y:S01]  /*05a0*/  IADD3 R6, PT, PT, R6, R5, R8 ;  /* 0x0000000506067210 */ /* 0x004fe20007ffe008 */
[----:B---3--:R-:W-:-:S04]  /*05b0*/  VIADD R14, R14, 0x7f ;  /* 0x0000007f0e0e7836 */ /* 0x008fc80000000000 */
[----:B------:R-:W-:Y:S01]  /*05c0*/  VIADD R6, R6, 0x40 ;  /* 0x0000004006067836 */ /* 0x000fe20000000000 */
[----:B----4-:R-:W-:Y:S02]  /*05d0*/  IADD3 R10, PT, PT, R55, -R116, -R10 ;  /* 0x80000074370a7210 */ /* 0x010fe40007ffe80a */
[----:B------:R-:W-:Y:S02]  /*05e0*/  SHF.R.S32.HI R11, RZ, 0x1f, R14 ;  /* 0x0000001fff0b7819 */ /* 0x000fe4000001140e */
[----:B------:R-:W-:Y:S02]  /*05f0*/  SHF.R.S32.HI R9, RZ, 0x1f, R10 ;  /* 0x0000001fff097819 */ /* 0x000fe4000001140a */
[----:B------:R-:W-:Y:S02]  /*0600*/  SHF.R.S32.HI R5, RZ, 0x1f, R6 ;  /* 0x0000001fff057819 */ /* 0x000fe40000011406 */
[----:B------:R-:W-:Y:S02]  /*0610*/  LEA.HI R11, R11, R14, RZ, 0x7 ;  /* 0x0000000e0b0b7211 */ /* 0x000fe400078f38ff */
[----:B------:R-:W-:-:S02]  /*0620*/  LEA.HI R9, R9, R10, RZ, 0x7 ;  /* 0x0000000a09097211 */ /* 0x000fc400078f38ff */
[----:B------:R-:W-:Y:S02]  /*0630*/  LEA.HI R5, R5, R6, RZ, 0x7 ;  /* 0x0000000605057211 */ /* 0x000fe400078f38ff */
[----:B------:R-:W-:Y:S02]  /*0640*/  SHF.R.S32.HI R54, RZ, 0x7, R11 ;  /* 0x00000007ff367819 */ /* 0x000fe4000001140b */
[----:B------:R-:W-:Y:S02]  /*0650*/  SHF.R.S32.HI R9, RZ, 0x7, R9 ;  /* 0x00000007ff097819 */ /* 0x000fe40000011409 */
[----:B------:R-:W-:Y:S02]  /*0660*/  SHF.R.S32.HI R5, RZ, 0x7, R5 ;  /* 0x00000007ff057819 */ /* 0x000fe40000011405 */
[----:B------:R-:W-:Y:S02]  /*0670*/  VIMNMX R199, PT, PT, RZ, R9, !PT ;  /* 0x00000009ffc77248 */ /* 0x000fe40007fe0100 */
[----:B------:R-:W-:-:S04]  /*0680*/  VIMNMX3 R54, R54, R7, R5, PT ;  /* 0x000000073636720f */ /* 0x000fc80003800105 */
        /* <DEDUP_REMOVED lines=17> */
[----:B-1----:R-:W-:-:S04]  /*07a0*/  SHF.R.U32.HI R3, RZ, 0x2, R180 ;  /* 0x00000002ff037819 */ /* 0x002fc800000116b4 */
[CC--:B------:R-:W-:Y:S02]  /*07b0*/  ISETP.GE.AND P2, PT, R3.reuse, R116.reuse, PT ;  /* 0x000000740300720c */ /* 0x0c0fe40003f46270 */
[----:B------:R-:W-:Y:S01]  /*07c0*/  ISETP.GE.OR P6, PT, R3, R116, P5 ;  /* 0x000000740300720c */ /* 0x000fe20002fc6670 */
[-C--:B--2---:R-:W-:Y:S02]  /*07d0*/  @P0 IMAD R6, R15, R214.reuse, RZ ;  /* 0x000000d60f060224 */ /* 0x084fe400078e02ff */
[----:B------:R-:W-:-:S04]  /*07e0*/  @P0 IMAD.WIDE.U32 R214, R14, R214, RZ ;  /* 0x000000d60ed60225 */ /* 0x000fc800078e00ff */
[-C--:B---3--:R-:W-:Y:S02]  /*07f0*/  @!P0 IMAD R7, R19, R205.reuse, RZ ;  /* 0x000000cd13078224 */ /* 0x088fe400078e02ff */
[----:B------:R-:W-:-:S04]  /*0800*/  @!P0 IMAD.WIDE.U32 R18, R18, R205, RZ ;  /* 0x000000cd12128225 */ /* 0x000fc800078e00ff */
[----:B------:R-:W-:Y:S02]  /*0810*/  @!P0 IMAD.IADD R7, R19, 0x1, R7 ;  /* 0x0000000113078824 */ /* 0x000fe400078e0207 */
[----:B------:R-:W-:Y:S02]  /*0820*/  @!P0 IMAD.MOV.U32 R8, RZ, RZ, R18 ;  /* 0x000000ffff088224 */ /* 0x000fe400078e0012 */
[----:B------:R-:W-:-:S04]  /*0830*/  IMAD.WIDE.U32 R18, R151, R14, R20 ;  /* 0x0000000e97127225 */ /* 0x000fc800078e0014 */
[----:B------:R-:W-:Y:S02]  /*0840*/  @P0 IMAD.MOV.U32 R8, RZ, RZ, R214 ;  /* 0x000000ffff080224 */ /* 0x000fe400078e00d6 */
[----:B------:R-:W-:Y:S01]  /*0850*/  IMAD R5, R5, R205, R206 ;  /* 0x000000cd05057224 */ /* 0x000fe200078e02ce */
[----:B------:R-:W-:Y:S01]  /*0860*/  @P0 IADD3 R7, PT, PT, R215, R6, RZ ;  /* 0x00000006d7070210 */ /* 0x000fe20007ffe0ff */
[----:B------:R-:W-:Y:S01]  /*0870*/  IMAD R2, R15, R151, RZ ;  /* 0x000000970f027224 */ /* 0x000fe200078e02ff */
[----:B------:R-:W-:Y:S01]  /*0880*/  IADD3 R8, P0, PT, R8, R18, RZ ;  /* 0x0000001208087210 */ /* 0x000fe20007f1e0ff */
[----:B----4-:R-:W-:-:S03]  /*0890*/  IMAD R0, R0, R5, R151 ;  /* 0x0000000500007224 */ /* 0x010fc600078e0297 */
[----:B------:R-:W-:Y:S02]  /*08a0*/  IADD3.X R9, PT, PT, R7, R19, R2, P0, !PT ;  /* 0x0000001307097210 */ /* 0x000fe400007fe402 */
[----:B------:R-:W-:Y:S01]  /*08b0*/  IADD3 R5, P0, PT, R0, R3, RZ ;  /* 0x0000000300057210 */ /* 0x000fe20007f1e0ff */
[----:B------:R-:W-:-:S03]  /*08c0*/  VIADD R7, R3, 0x20 ;  /* 0x0000002003077836 */ /* 0x000fc60000000000 */
[----:B------:R-:W-:Y:S01]  /*08d0*/  LEA.HI.X.SX32 R2, R0, RZ, 0x1, P0 ;  /* 0x000000ff00027211 */ /* 0x000fe200000f0eff */
[----:B------:R-:W-:Y:S01]  /*08e0*/  IMAD R0, R13, R206, RZ ;  /* 0x000000ce0d007224 */ /* 0x000fe200078e02ff */
[----:B------:R-:W-:Y:S01]  /*08f0*/  LEA R6, P0, R5, R10, 0x2 ;  /* 0x0000000a05067211 */ /* 0x000fe200078010ff */
[----:B------:R-:W-:Y:S01]  /*0900*/  IMAD.WIDE.U32 R12, R12, R206, R8 ;  /* 0x000000ce0c0c7225 */ /* 0x000fe200078e0008 */
[CC--:B------:R-:W-:Y:S02]  /*0910*/  ISETP.GE.AND P1, PT, R7.reuse, R116.reuse, PT ;  /* 0x000000740700720c */ /* 0x0c0fe40003f26270 */
[----:B------:R-:W-:Y:S02]  /*0920*/  ISETP.GE.OR P5, PT, R7, R116, P5 ;  /* 0x000000740700720c */ /* 0x000fe40002fa6670 */
[----:B------:R-:W-:Y:S01]  /*0930*/  LEA.HI.X R7, R5, R11, R2, 0x2, P0 ;  /* 0x0000000b05077211 */ /* 0x000fe200000f1402 */
[----:B------:R-:W-:Y:S01]  /*0940*/  @!P6 IMAD.MOV.U32 R5, RZ, RZ, 0x7f800000 ;  /* 0x7f800000ff05e424 */ /* 0x000fe200078e00ff */
[----:B------:R-:W-:-:S02]  /*0950*/  LOP3.LUT R11, R20, 0x20, RZ, 0xfc, !PT ;  /* 0x00000020140b7812 */ /* 0x000fc400078efcff */
        /* <DEDUP_REMOVED lines=15> */
.L_x_4625:
[----:B------:R-:W-:Y:S05]  /*0a50*/  BSYNC.RECONVERGENT B0 ;  /* 0x0000000000007941 */ /* 0x000fea0003800200 */
.L_x_4624:
        /* <DEDUP_REMOVED lines=18> */
.L_x_4627:
[----:B------:R-:W-:Y:S05]  /*0b80*/  BSYNC.RECONVERGENT B0 ;  /* 0x0000000000007941 */ /* 0x000fea0003800200 */
.L_x_4626:
[----:B------:R-:W-:Y:S01]  /*0b90*/  MOV R205, 0x0 ;  /* 0x0000000000cd7802 */ /* 0x000fe20000000f00 */
[----:B------:R1:W-:Y:S03]  /*0ba0*/  @!P6 ST.E desc[UR4][R6.64], R5 ;  /* 0x000000050600e985 */ /* 0x0003e6000c101904 */
[----:B-12--5:R-:W-:Y:S05]  /*0bb0*/  @P5 RET.REL.NODEC R204 `(_ZN5flash24flash_fwd_splitkv_kernelI23Flash_fwd_kernel_traitsILi96ELi64ELi128ELi4ELb0ELb0EN7cutlass6half_tE19Flash_kernel_traitsILi96ELi64ELi128ELi4ES3_EELb0ELb1ELb1ELb0ELb0ELb0ELb0ELb0EEEvNS_16Flash_fwd_paramsE) ;  /* 0xfffffff4cc105950 */ /* 0x026fea0003c3ffff */
[----:B------:R-:W-:Y:S02]  /*0bc0*/  MOV R3, 0x7f800000 ;  /* 0x7f80000000037802 */ /* 0x000fe40000000f00 */
[----:B------:R-:W-:-:S03]  /*0bd0*/  MOV R205, 0x0 ;  /* 0x0000000000cd7802 */ /* 0x000fc60000000f00 */
[----:B------:R1:W-:Y:S02]  /*0be0*/  ST.E desc[UR4][R6.64+0x80], R3 ;  /* 0x0000800306007985 */ /* 0x0003e4000c101904 */
[----:B-1----:R-:W-:Y:S05]  /*0bf0*/  RET.REL.NODEC R204 `(_ZN5flash24flash_fwd_splitkv_kernelI23Flash_fwd_kernel_traitsILi96ELi64ELi128ELi4ELb0ELb0EN7cutlass6half_tE19Flash_kernel_traitsILi96ELi64ELi128ELi4ES3_EELb0ELb1ELb1ELb0ELb0ELb0ELb0ELb0EEEvNS_16Flash_fwd_paramsE) ;  /* 0xfffffff4cc007950 */ /* 0x002fea0003c3ffff */
.L_x_4623:
        /* <DEDUP_REMOVED lines=85> */
[----:B---3--:R-:W-:Y:S01]  /*1150*/  SHF.R.S32.HI R7, RZ, 0x1f, R0 ;  /* 0x0000001fff077819 */ /* 0x008fe20000011400 */
[----:B------:R-:W-:-:S04]  /*1160*/  IMAD R6, R19, R0, RZ ;  /* 0x0000000013067224 */ /* 0x000fc800078e02ff */
[C---:B------:R-:W-:Y:S02]  /*1170*/  IMAD R6, R18.reuse, R7, R6 ;  /* 0x0000000712067224 */ /* 0x040fe400078e0206 */
[----:B------:R-:W-:-:S04]  /*1180*/  IMAD.WIDE.U32 R18, R18, R0, RZ ;  /* 0x0000000012127225 */ /* 0x000fc800078e00ff */
[----:B------:R-:W-:Y:S02]  /*1190*/  IMAD.IADD R19, R19, 0x1, R6 ;  /* 0x0000000113137824 */ /* 0x000fe400078e0206 */
[----:B------:R-:W-:Y:S01]  /*11a0*/  IMAD.WIDE.U32 R18, R9, R188, R18 ;  /* 0x000000bc09127225 */ /* 0x000fe200078e0012 */
[----:B------:R-:W-:-:S04]  /*11b0*/  SHF.R.S32.HI R6, RZ, 0x1f, R11 ;  /* 0x0000001fff067819 */ /* 0x000fc8000001140b */
[----:B------:R-:W-:Y:S01]  /*11c0*/  IADD3 R19, PT, PT, R19, R4, RZ ;  /* 0x0000000413137210 */ /* 0x000fe20007ffe0ff */
[----:B--2---:R-:W-:Y:S02]  /*11d0*/  IMAD R4, R15, R0, RZ ;  /* 0x000000000f047224 */ /* 0x004fe400078e02ff */
[----:B------:R-:W-:Y:S02]  /*11e0*/  IMAD R6, R16, R6, R13 ;  /* 0x0000000610067224 */ /* 0x000fe400078e020d */
[----:B------:R-:W-:-:S04]  /*11f0*/  IMAD.WIDE.U32 R16, R11, R16, R18 ;  /* 0x000000100b107225 */ /* 0x000fc800078e0012 */
[----:B------:R-:W-:-:S04]  /*1200*/  IMAD.WIDE.U32 R18, R14, R0, RZ ;  /* 0x000000000e127225 */ /* 0x000fc800078e00ff */
[----:B------:R-:W-:Y:S01]  /*1210*/  IMAD R4, R14, R7, R4 ;  /* 0x000000070e047224 */ /* 0x000fe200078e0204 */
[----:B------:R-:W-:Y:S01]  /*1220*/  MOV R8, R16 ;  /* 0x0000001000087202 */ /* 0x000fe20000000f00 */
[----:B------:R-:W-:Y:S02]  /*1230*/  IMAD.IADD R0, R17, 0x1, R6 ;  /* 0x0000000111007824 */ /* 0x000fe400078e0206 */
[----:B------:R-:W-:Y:S01]  /*1240*/  IMAD.IADD R10, R19, 0x1, R4 ;  /* 0x00000001130a7824 */ /* 0x000fe200078e0204 */
[----:B------:R-:W-:Y:S05]  /*1250*/  BRA `(.L_x_4630) ;  /* 0x0000000400347947 */ /* 0x000fea0003800000 */
.L_x_4629:
        /* <DEDUP_REMOVED lines=9> */
[----:B------:R-:W-:-:S02]  /*12f0*/  MOV R25, RZ ;  /* 0x000000ff00197202 */ /* 0x000fc40000000f00 */
        /* <DEDUP_REMOVED lines=66> */
[----:B-1----:R-:W-:Y:S02]  /*1720*/  @P2 MOV R18, R12 ;  /* 0x0000000c00122202 */ /* 0x002fe40000000f00 */
.L_x_4630:
[----:B------:R-:W-:Y:S05]  /*1730*/  BSYNC.RECONVERGENT B0 ;  /* 0x0000000000007941 */ /* 0x000fea0003800200 */
.L_x_4628:
        /* <DEDUP_REMOVED lines=29> */
[----:B------:R-:W-:Y:S02]  /*1910*/  IMAD R24, R25, R190, RZ ;  /* 0x000000be19187224 */ /* 0x000fe400078e02ff */
[----:B------:R-:W-:-:S02]  /*1920*/  IMAD.SHL.U32 R193, R180, 0x8, RZ ;  /* 0x00000008b4c17824 */ /* 0x000fc400078e00ff */
[----:B------:R-:W-:Y:S02]  /*1930*/  @P2 VIADD R4, R4, 0x1 ;  /* 0x0000000104042836 */ /* 0x000fe40000000000 */
[----:B------:R-:W-:Y:S01]  /*1940*/  IMAD R11, R9, R191, R24 ;  /* 0x000000bf090b7224 */ /* 0x000fe200078e0218 */
[----:B------:R-:W-:Y:S01]  /*1950*/  LOP3.LUT R194, R193, 0x18, RZ, 0xc0, !PT ;  /* 0x00000018c1c27812 */ /* 0x000fe200078ec0ff */
[----:B------:R-:W-:-:S04]  /*1960*/  IMAD.WIDE.U32 R24, R9, R190, RZ ;  /* 0x000000be09187225 */ /* 0x000fc800078e00ff */
[----:B------:R-:W-:Y:S01]  /*1970*/  @!P1 IMAD.MOV R4, RZ, RZ, -R4 ;  /* 0x000000ffff049224 */ /* 0x000fe200078e0a04 */
[----:B------:R-:W-:Y:S01]  /*1980*/  @!P4 LOP3.LUT R4, RZ, R5, RZ, 0x33, !PT ;  /* 0x00000005ff04c212 */ /* 0x000fe200078e33ff */
[----:B------:R-:W-:Y:S01]  /*1990*/  IMAD.IADD R11, R25, 0x1, R11 ;  /* 0x00000001190b7824 */ /* 0x000fe200078e020b */
[----:B------:R-:W-:Y:S01]  /*19a0*/  IADD3 R18, P2, P1, R24, R18, R194 ;  /* 0x0000001218127210 */ /* 0x000fe2000795e0c2 */
[C---:B------:R-:W-:Y:S01]  /*19b0*/  IMAD.SHL.U32 R141, R180.reuse, 0x10, RZ ;  /* 0x00000010b48d7824 */ /* 0x040fe200078e00ff */
[----:B------:R-:W-:Y:S01]  /*19c0*/  SHF.R.S32.HI R9, RZ, 0x1f, R4 ;  /* 0x0000001fff097819 */ /* 0x000fe20000011404 */
[----:B------:R-:W-:Y:S01]  /*19d0*/  IMAD R5, R27, R4, RZ ;  /* 0x000000041b057224 */ /* 0x000fe200078e02ff */
[C---:B------:R-:W-:Y:S01]  /*19e0*/  SHF.L.U32 R144, R180.reuse, 0x5, RZ ;  /* 0x00000005b4907819 */ /* 0x040fe200000006ff */
[----:B------:R-:W-:Y:S01]  /*19f0*/  IMAD.SHL.U32 R181, R180, 0x4, RZ ;  /* 0x00000004b4b57824 */ /* 0x000fe200078e00ff */
[----:B------:R-:W-:Y:S01]  /*1a00*/  IADD3.X R10, PT, PT, R11, R10, RZ, P2, P1 ;  /* 0x0000000a0b0a7210 */ /* 0x000fe200017e24ff */
[----:B------:R-:W-:Y:S01]  /*1a10*/  IMAD R5, R9, R26, R5 ;  /* 0x0000001a09057224 */ /* 0x000fe200078e0205 */
[----:B------:R-:W-:Y:S01]  /*1a20*/  LOP3.LUT R9, R144, 0xc0, RZ, 0xc0, !PT ;  /* 0x000000c090097812 */ /* 0x000fe200078ec0ff */
[----:B------:R-:W-:Y:S01]  /*1a30*/  IMAD.WIDE.U32 R24, R26, R4, RZ ;  /* 0x000000041a187225 */ /* 0x000fe200078e00ff */
[----:B------:R-:W-:Y:S01]  /*1a40*/  LOP3.LUT R11, R141, 0x100, RZ, 0xc0, !PT ;  /* 0x000001008d0b7812 */ /* 0x000fe200078ec0ff */
[----:B------:R-:W1:Y:S01]  /*1a50*/  S2R R138, SR_CgaCtaId ;  /* 0x00000000008a7919 */ /* 0x000e620000008800 */
[----:B------:R-:W-:-:S02]  /*1a60*/  LOP3.LUT R139, R181, 0x18, RZ, 0xc0, !PT ;  /* 0x00000018b58b7812 */ /* 0x000fc400078ec0ff */
[----:B------:R-:W-:Y:S02]  /*1a70*/  LOP3.LUT R9, R9, 0x8, R180, 0xf8, !PT ;  /* 0x0000000809097812 */ /* 0x000fe400078ef8b4 */
[----:B------:R-:W-:Y:S01]  /*1a80*/  LOP3.LUT R142, R11, 0x20, R144, 0xf8, !PT ;  /* 0x000000200b8e7812 */ /* 0x000fe200078ef890 */
[----:B------:R-:W-:Y:S01]  /*1a90*/  IMAD.IADD R5, R25, 0x1, R5 ;  /* 0x0000000119057824 */ /* 0x000fe200078e0205 */
[----:B------:R-:W-:Y:S02]  /*1aa0*/  IADD3 R18, P1, PT, R18, R24, RZ ;  /* 0x0000001812127210 */ /* 0x000fe40007f3e0ff */
[----:B------:R-:W-:Y:S02]  /*1ab0*/  LOP3.LUT R142, R142, R9, R139, 0xf6, !PT ;  /* 0x000000098e8e7212 */ /* 0x000fe400078ef68b */
[----:B------:R-:W-:Y:S01]  /*1ac0*/  LOP3.LUT R9, R193, 0xc0, RZ, 0xc0, !PT ;  /* 0x000000c0c1097812 */ /* 0x000fe200078ec0ff */
[----:B------:R-:W-:Y:S01]  /*1ad0*/  IMAD.X R19, R10, 0x1, R5, P1 ;  /* 0x000000010a137824 */ /* 0x000fe200008e0605 */
[----:B------:R-:W-:-:S02]  /*1ae0*/  IADD3 R24, P1, PT, R194, R8, RZ ;  /* 0x00000008c2187210 */ /* 0x000fc40007f3e0ff */
[--C-:B------:R-:W-:Y:S02]  /*1af0*/  LOP3.LUT R9, R9, 0x18, R180.reuse, 0xf8, !PT ;  /* 0x0000001809097812 */ /* 0x100fe400078ef8b4 */
[----:B------:R-:W-:Y:S01]  /*1b00*/  SHF.R.U32.HI R136, RZ, 0x2, R180 ;  /* 0x00000002ff887819 */ /* 0x000fe200000116b4 */
[----:B------:R-:W-:Y:S01]  /*1b10*/  IMAD.X R25, RZ, RZ, R0, P1 ;  /* 0x000000ffff197224 */ /* 0x000fe200008e0600 */
[----:B------:R-:W-:Y:S02]  /*1b20*/  LOP3.LUT R11, R193, 0x1f20, RZ, 0xc0, !PT ;  /* 0x00001f20c10b7812 */ /* 0x000fe400078ec0ff */
[----:B------:R-:W-:Y:S01]  /*1b30*/  LOP3.LUT R0, R9, R194, RZ, 0x3c, !PT ;  /* 0x000000c209007212 */ /* 0x000fe200078e3cff */
[----:B------:R-:W-:Y:S02]  /*1b40*/  IMAD.IADD R187, R116, 0x1, -R151 ;  /* 0x0000000174bb7824 */ /* 0x000fe400078e0a97 */
[----:B------:R-:W-:Y:S01]  /*1b50*/  IMAD.WIDE.U32 R8, R136, R188, R24 ;  /* 0x000000bc88087225 */ /* 0x000fe200078e0018 */
[----:B------:R-:W-:-:S03]  /*1b60*/  LOP3.LUT R0, R11, R0, RZ, 0xfc, !PT ;  /* 0x000000000b007212 */ /* 0x000fc600078efcff */
[----:B------:R-:W-:Y:S01]  /*1b70*/  IMAD R201, R189, R136, RZ ;  /* 0x00000088bdc97224 */ /* 0x000fe200078e02ff */
[----:B------:R-:W-:-:S04]  /*1b80*/  SHF.R.U32.HI R182, RZ, 0x1, R180 ;  /* 0x00000001ffb67819 */ /* 0x000fc800000116b4 */
[----:B------:R-:W-:Y:S01]  /*1b90*/  IADD3 R201, PT, PT, R9, R201, RZ ;  /* 0x000000c909c97210 */ /* 0x000fe20007ffe0ff */
[----:B------:R-:W-:Y:S01]  /*1ba0*/  IMAD R203, R191, R136, RZ ;  /* 0x00000088bfcb7224 */ /* 0x000fe200078e02ff */
[----:B------:R-:W-:Y:S01]  /*1bb0*/  MOV R143, 0x400 ;  /* 0x00000400008f7802 */ /* 0x000fe20000000f00 */
[----:B------:R-:W-:Y:S01]  /*1bc0*/  IMAD.WIDE.U32 R18, R136, R190, R18 ;  /* 0x000000be88127225 */ /* 0x000fe200078e0012 */
[----:B------:R-:W-:Y:S02]  /*1bd0*/  MOV R137, RZ ;  /* 0x000000ff00897202 */ /* 0x000fe40000000f00 */
[----:B-1----:R-:W-:Y:S01]  /*1be0*/  LEA R183, R138, R143, 0x18 ;  /* 0x0000008f8ab77211 */ /* 0x002fe200078ec0ff */
[----:B------:R-:W-:Y:S01]  /*1bf0*/  IMAD.IADD R203, R19, 0x1, R203 ;  /* 0x0000000113cb7824 */ /* 0x000fe200078e02cb */
[----:B------:R-:W-:Y:S01]  /*1c00*/  BSSY.RECONVERGENT B0, `(.L_x_4631) ;  /* 0x000003a000007945 */ /* 0x000fe20003800200 */
[C---:B------:R-:W-:Y:S02]  /*1c10*/  LOP3.LUT R192, R194.reuse, 0x20, RZ, 0xfc, !PT ;  /* 0x00000020c2c07812 */ /* 0x040fe400078efcff */
[----:B------:R-:W-:Y:S01]  /*1c20*/  LOP3.LUT R216, R194, 0x40, RZ, 0xfc, !PT ;  /* 0x00000040c2d87812 */ /* 0x000fe200078efcff */
[----:B------:R-:W-:-:S02]  /*1c30*/  IMAD R215, R0, 0x2, R183 ;  /* 0x0000000200d77824 */ /* 0x000fc400078e02b7 */
[----:B--2---:R-:W-:Y:S02]  /*1c40*/  @P0 IMAD R10, R17, R214, RZ ;  /* 0x000000d6110a0224 */ /* 0x004fe400078e02ff */
[-C--:B---3--:R-:W-:Y:S02]  /*1c50*/  @!P0 IMAD R4, R23, R205.reuse, RZ ;  /* 0x000000cd17048224 */ /* 0x088fe400078e02ff */
[----:B------:R-:W-:-:S04]  /*1c60*/  @!P0 IMAD.WIDE.U32 R22, R22, R205, RZ ;  /* 0x000000cd16168225 */ /* 0x000fc800078e00ff */
[----:B------:R-:W-:Y:S01]  /*1c70*/  @!P0 IMAD.MOV.U32 R5, RZ, RZ, R22 ;  /* 0x000000ffff058224 */ /* 0x000fe200078e0016 */
[----:B------:R-:W-:Y:S01]  /*1c80*/  @!P0 IADD3 R4, PT, PT, R23, R4, RZ ;  /* 0x0000000417048210 */ /* 0x000fe20007ffe0ff */
[----:B------:R-:W-:-:S04]  /*1c90*/  @P0 IMAD.WIDE.U32 R22, R16, R214, RZ ;  /* 0x000000d610160225 */ /* 0x000fc800078e00ff */
[----:B------:R-:W-:Y:S02]  /*1ca0*/  @P0 IMAD.IADD R4, R23, 0x1, R10 ;  /* 0x0000000117040824 */ /* 0x000fe400078e020a */
[----:B------:R-:W-:Y:S02]  /*1cb0*/  @P0 IMAD.MOV.U32 R5, RZ, RZ, R22 ;  /* 0x000000ffff050224 */ /* 0x000fe400078e0016 */
[----:B------:R-:W-:Y:S01]  /*1cc0*/  @!P0 IMAD.MOV.U32 R10, RZ, RZ, R16 ;  /* 0x000000ffff0a8224 */ /* 0x000fe200078e0010 */
[----:B------:R-:W-:Y:S01]  /*1cd0*/  @P0 MOV R10, R16 ;  /* 0x00000010000a0202 */ /* 0x000fe20000000f00 */
[--C-:B------:R-:W-:Y:S02]  /*1ce0*/  @!P0 IMAD.MOV.U32 R11, RZ, RZ, R17.reuse ;  /* 0x000000ffff0b8224 */ /* 0x100fe400078e0011 */
[----:B------:R-:W-:Y:S01]  /*1cf0*/  @P0 IMAD.MOV.U32 R11, RZ, RZ, R17 ;  /* 0x000000ffff0b0224 */ /* 0x000fe200078e0011 */
[----:B------:R-:W-:Y:S02]  /*1d00*/  ISETP.GE.AND P0, PT, R136, R187, PT ;  /* 0x000000bb8800720c */ /* 0x000fe40003f06270 */
[----:B------:R-:W-:-:S02]  /*1d10*/  LEA R200, P4, R8, R14, 0x1 ;  /* 0x0000000e08c87211 */ /* 0x000fc400078808ff */
[----:B------:R-:W-:Y:S02]  /*1d20*/  IADD3 R14, P1, PT, R194, R5, RZ ;  /* 0x00000005c20e7210 */ /* 0x000fe40007f3e0ff */
[----:B------:R-:W-:Y:S02]  /*1d30*/  LEA.HI.X R201, R8, R15, R201, 0x1, P4 ;  /* 0x0000000f08c97211 */ /* 0x000fe400020f0cc9 */
[----:B------:R-:W-:Y:S01]  /*1d40*/  LOP3.LUT R5, R182, 0x8, RZ, 0xc0, !PT ;  /* 0x00000008b6057812 */ /* 0x000fe200078ec0ff */
[----:B------:R-:W-:Y:S01]  /*1d50*/  IMAD.X R15, RZ, RZ, R4, P1 ;  /* 0x000000ffff0f7224 */ /* 0x000fe200008e0604 */
[----:B----4-:R-:W-:Y:S01]  /*1d60*/  LEA R202, P2, R18, R20, 0x1 ;  /* 0x0000001412ca7211 */ /* 0x010fe200078408ff */
[-C--:B------:R-:W-:Y:S01]  /*1d70*/  IMAD R9, R7, R206.reuse, RZ ;  /* 0x000000ce07097224 */ /* 0x080fe200078e02ff */
[----:B------:R-:W-:Y:S01]  /*1d80*/  LOP3.LUT R4, R5, 0xc0, R144, 0xf8, !PT ;  /* 0x000000c005047812 */ /* 0x000fe200078ef890 */
[----:B------:R-:W-:Y:S01]  /*1d90*/  IMAD.WIDE.U32 R6, R6, R206, R14 ;  /* 0x000000ce06067225 */ /* 0x000fe200078e000e */
[----:B------:R-:W-:-:S02]  /*1da0*/  LEA.HI.X R203, R18, R21, R203, 0x1, P2 ;  /* 0x0000001512cb7211 */ /* 0x000fc400010f0ccb */
[----:B------:R-:W-:Y:S01]  /*1db0*/  LOP3.LUT R147, R4, R139, RZ, 0x3c, !PT ;  /* 0x0000008b04937212 */ /* 0x000fe200078e3cff */
[----:B------:R-:W-:-:S04]  /*1dc0*/  IMAD.WIDE.U32 R14, R207, 0x40, R136 ;  /* 0x00000040cf0e7825 */ /* 0x000fc800078e0088 */
[----:B------:R-:W-:Y:S01]  /*1dd0*/  IMAD.IADD R9, R7, 0x1, R9 ;  /* 0x0000000107097824 */ /* 0x000fe200078e0209 */
[----:B------:R-:W-:Y:S06]  /*1de0*/  @P0 BRA `(.L_x_4632) ;  /* 0x00000000006c0947 */ /* 0x000fec0003800000 */
        /* <DEDUP_REMOVED lines=26> */
.L_x_4633:
[----:B------:R3:W-:Y:S02]  /*1f90*/  STS.128 [R215+0x2000], RZ ;  /* 0x002000ffd7007388 */ /* 0x0007e40000000c00 */
.L_x_4632:
[----:B------:R-:W-:Y:S05]  /*1fa0*/  BSYNC.RECONVERGENT B0 ;  /* 0x0000000000007941 */ /* 0x000fea0003800200 */
.L_x_4631:
        /* <DEDUP_REMOVED lines=32> */
.L_x_4636:
[----:B------:R1:W-:Y:S02]  /*21b0*/  STS.128 [R215+0x2800], RZ ;  /* 0x002800ffd7007388 */ /* 0x0003e40000000c00 */
.L_x_4635:
[----:B------:R-:W-:Y:S05]  /*21c0*/  BSYNC.RECONVERGENT B0 ;  /* 0x0000000000007941 */ /* 0x000fea0003800200 */
.L_x_4634:
        /* <DEDUP_REMOVED lines=27> */
.L_x_4639:
[----:B------:R4:W-:Y:S02]  /*2380*/  STS.128 [R215+0x7000], RZ ;  /* 0x007000ffd7007388 */ /* 0x0009e40000000c00 */
.L_x_4638:
[----:B------:R-:W-:Y:S05]  /*2390*/  BSYNC.RECONVERGENT B0 ;  /* 0x0000000000007941 */ /* 0x000fea0003800200 */
.L_x_4637:
        /* <DEDUP_REMOVED lines=26> */
.L_x_4642:
[----:B------:R4:W-:Y:S02]  /*2540*/  STS.128 [R215+0x7800], RZ ;  /* 0x007800ffd7007388 */ /* 0x0009e40000000c00 */
.L_x_4641:
[----:B------:R-:W-:Y:S05]  /*2550*/  BSYNC.RECONVERGENT B0 ;  /* 0x0000000000007941 */ /* 0x000fea0003800200 */
.L_x_4640:
[----:B-1--4-:R-:W-:Y:S01]  /*2560*/  IADD3 R8, PT, PT, R136, 0x40, RZ ;  /* 0x0000004088087810 */ /* 0x012fe20007ffe0ff */
[----:B------:R-:W-:Y:S03]  /*2570*/  BSSY.RECONVERGENT B0, `(.L_x_4643) ;  /* 0x0000019000007945 */ /* 0x000fe60003800200 */
        /* <DEDUP_REMOVED lines=23> */
.L_x_4645:
[----:B------:R4:W-:Y:S02]  /*26f0*/  STS.128 [R215+0x8000], RZ ;  /* 0x008000ffd7007388 */ /* 0x0009e40000000c00 */
.L_x_4644:
[----:B------:R-:W-:Y:S05]  /*2700*/  BSYNC.RECONVERGENT B0 ;  /* 0x0000000000007941 */ /* 0x000fea0003800200 */
.L_x_4643:
[----:B------:R-:W-:Y:S01]  /*2710*/  IADD3 R6, PT, PT, R136, 0x60, RZ ;  /* 0x0000006088067810 */ /* 0x000fe20007ffe0ff */
[----:B------:R-:W-:Y:S03]  /*2720*/  BSSY.RECONVERGENT B0, `(.L_x_4646) ;  /* 0x0000018000007945 */ /* 0x000fe60003800200 */
[----:B------:R-:W-:-:S13]  /*2730*/  ISETP.GE.AND P0, PT, R6, R7, PT ;  /* 0x000000070600720c */ /* 0x000fda0003f06270 */
[----:B------:R-:W-:Y:S05]  /*2740*/  @P0 BRA `(.L_x_4647) ;  /* 0x0000000000540947 */ /* 0x000fea0003800000 */
[-C--:B-----5:R-:W-:Y:S01]  /*2750*/  ISETP.GE.AND P2, PT, R194, R213.reuse, PT ;  /* 0x000000d5c200720c */ /* 0x0a0fe20003f46270 */
        /* <DEDUP_REMOVED lines=20> */
.L_x_4647:
[----:B------:R-:W-:Y:S05]  /*28a0*/  BSYNC.RECONVERGENT B0 ;  /* 0x0000000000007941 */ /* 0x000fea0003800200 */
.L_x_4646:
[----:B------:R-:W2:Y:S04]  /*28b0*/  LD.E.64 R14, desc[UR4][R2.64+0x1c0] ;  /* 0x0001c004020e7980 */ /* 0x000ea8000c101b00 */
[----:B-----5:R-:W3:Y:S01]  /*28c0*/  LD.E.64 R12, desc[UR4][R2.64+0x1b8] ;  /* 0x0001b804020c7980 */ /* 0x020ee2000c101b00 */
[----:B-1--4-:R-:W-:Y:S02]  /*28d0*/  MOV R10, R206 ;  /* 0x000000ce000a7202 */ /* 0x012fe40000000f00 */
[----:B------:R-:W-:Y:S01]  /*28e0*/  MOV R11, RZ ;  /* 0x000000ff000b7202 */ /* 0x000fe20000000f00 */
[----:B------:R-:W4:Y:S04]  /*28f0*/  LD.E R9, desc[UR4][R2.64+0xd8] ;  /* 0x0000d80402097980 */ /* 0x000f28000c101900 */
[----:B------:R-:W0:Y:S04]  /*2900*/  LDGDEPBAR ;  /* 0x00000000000079af */ /* 0x000e280000000000 */
[----:B------:R1:W5:Y:S01]  /*2910*/  LD.E R52, desc[UR4][R2.64+0x184] ;  /* 0x0001840402347980 */ /* 0x000362000c101900 */
[----:B--2---:R-:W-:-:S04]  /*2920*/  IMAD.WIDE.U32 R10, R205, R14, R10 ;  /* 0x0000000ecd0a7225 */ /* 0x004fc800078e000a */
[----:B------:R-:W-:Y:S01]  /*2930*/  IMAD R0, R15, R205, RZ ;  /* 0x000000cd0f007224 */ /* 0x000fe200078e02ff */
[----:B---3--:R-:W-:-:S04]  /*2940*/  LEA R12, P0, R10, R12, 0x2 ;  /* 0x0000000c0a0c7211 */ /* 0x008fc800078010ff */
[----:B------:R-:W-:-:S04]  /*2950*/  IADD3 R0, PT, PT, R11, R0, RZ ;  /* 0x000000000b007210 */ /* 0x000fc80007ffe0ff */
[----:B------:R-:W-:Y:S01]  /*2960*/  LEA.HI.X R13, R10, R13, R0, 0x2, P0 ;  /* 0x0000000d0a0d7211 */ /* 0x000fe200000f1400 */
[----:B----4-:R1:W2:Y:S01]  /*2970*/  MUFU.RCP R212, R9 ;  /* 0x0000000900d47308 */ /* 0x0102a20000001000 */
[----:B------:R1:W5:Y:S04]  /*2980*/  LD.E R0, desc[UR4][R2.64+0x188] ;  /* 0x0001880402007980 */ /* 0x000368000c101900 */
[----:B------:R1:W5:Y:S01]  /*2990*/  LD.E R5, desc[UR4][R12.64] ;  /* 0x000000040c057980 */ /* 0x000362000c101900 */
        /* <DEDUP_REMOVED lines=27> */
.L_x_4650:
[----:B------:R3:W-:Y:S01]  /*2b50*/  STS.128 [R215+0xd000], RZ ;  /* 0x00d000ffd7007388 */ /* 0x0007e20000000c00 */
[----:B------:R-:W-:Y:S05]  /*2b60*/  BRA `(.L_x_4651) ;  /* 0x00000000000c7947 */ /* 0x000fea0003800000 */
.L_x_4649:
[----:B------:R2:W-:Y:S04]  /*2b70*/  STS.128 [R215+0x9000], RZ ;  /* 0x009000ffd7007388 */ /* 0x0005e80000000c00 */
[----:B------:R2:W-:Y:S04]  /*2b80*/  STS.128 [R215+0xb000], RZ ;  /* 0x00b000ffd7007388 */ /* 0x0005e80000000c00 */
[----:B------:R2:W-:Y:S02]  /*2b90*/  STS.128 [R215+0xd000], RZ ;  /* 0x00d000ffd7007388 */ /* 0x0005e40000000c00 */
.L_x_4651:
[----:B------:R-:W-:Y:S05]  /*2ba0*/  BSYNC.RECONVERGENT B0 ;  /* 0x0000000000007941 */ /* 0x000fea0003800200 */
.L_x_4648:
        /* <DEDUP_REMOVED lines=29> */
.L_x_4654:
[----:B------:R1:W-:Y:S02]  /*2d80*/  STS.128 [R215+0xd800], RZ ;  /* 0x00d800ffd7007388 */ /* 0x0003e40000000c00 */
.L_x_4653:
[----:B------:R-:W-:Y:S05]  /*2d90*/  BSYNC.RECONVERGENT B0 ;  /* 0x0000000000007941 */ /* 0x000fea0003800200 */
.L_x_4652:
        /* <DEDUP_REMOVED lines=27> */
.L_x_4657:
[----:B------:R1:W-:Y:S02]  /*2f50*/  STS.128 [R215+0xe000], RZ ;  /* 0x00e000ffd7007388 */ /* 0x0003e40000000c00 */
.L_x_4656:
[----:B------:R-:W-:Y:S05]  /*2f60*/  BSYNC.RECONVERGENT B0 ;  /* 0x0000000000007941 */ /* 0x000fea0003800200 */
.L_x_4655:
[----:B------:R-:W-:Y:S01]  /*2f70*/  ISETP.GE.AND P0, PT, R6, R7, PT ;  /* 0x000000070600720c */ /* 0x000fe20003f06270 */
[----:B------:R-:W-:Y:S01]  /*2f80*/  IMAD.MOV.U32 R145, RZ, RZ, 0x10 ;  /* 0x00000010ff917424 */ /* 0x000fe200078e00ff */
[----:B------:R-:W-:Y:S01]  /*2f90*/  LOP3.LUT R119, R141, 0x3e00, RZ, 0xc0, !PT ;  /* 0x00003e008d777812 */ /* 0x000fe200078ec0ff */
[----:B------:R-:W-:Y:S01]  /*2fa0*/  BSSY.RECONVERGENT B0, `(.L_x_4658) ;  /* 0x0000021000007945 */ /* 0x000fe20003800200 */
[----:B------:R-:W-:Y:S02]  /*2fb0*/  LOP3.LUT P6, RZ, R180, 0x4, RZ, 0xc0, !PT ;  /* 0x00000004b4ff7812 */ /* 0x000fe400078cc0ff */
[--C-:B-1----:R-:W-:Y:S02]  /*2fc0*/  LOP3.LUT R5, R119, 0x20, R144.reuse, 0xf8, !PT ;  /* 0x0000002077057812 */ /* 0x102fe400078ef890 */
[----:B------:R-:W-:Y:S02]  /*2fd0*/  SEL R145, R145, 0xfffffff0, !P6 ;  /* 0xfffffff091917807 */ /* 0x000fe40007000000 */
[----:B------:R-:W-:-:S03]  /*2fe0*/  LOP3.LUT R124, R5, 0x100, R144, 0xf8, !PT ;  /* 0x00000100057c7812 */ /* 0x000fc600078ef890 */
        /* <DEDUP_REMOVED lines=27> */
.L_x_4660:
[----:B------:R1:W-:Y:S02]  /*31a0*/  STS.128 [R215+0xe800], RZ ;  /* 0x00e800ffd7007388 */ /* 0x0003e40000000c00 */
.L_x_4659:
[----:B------:R-:W-:Y:S05]  /*31b0*/  BSYNC.RECONVERGENT B0 ;  /* 0x0000000000007941 */ /* 0x000fea0003800200 */
.L_x_4658:
[--C-:B------:R-:W-:Y:S01]  /*31c0*/  IMAD R124, R124, 0x2, R183.reuse ;  /* 0x000000027c7c7824 */ /* 0x100fe200078e02b7 */
[----:B------:R-:W-:Y:S01]  /*31d0*/  LOP3.LUT R136, R136, 0x7, RZ, 0xc0, !PT ;  /* 0x0000000788887812 */ /* 0x000fe200078ec0ff */
[----:B------:R-:W-:Y:S01]  /*31e0*/  IMAD R146, R142, 0x2, R183 ;  /* 0x000000028e927824 */ /* 0x000fe200078e02b7 */
[----:B------:R-:W-:Y:S01]  /*31f0*/  LOP3.LUT R137, R182, 0x1f0, RZ, 0xc0, !PT ;  /* 0x000001f0b6897812 */ /* 0x000fe200078ec0ff */
[C---:B------:R-:W-:Y:S01]  /*3200*/  IMAD R118, R145.reuse, 0x2, R124 ;  /* 0x0000000291767824 */ /* 0x040fe200078e027c */
[----:B------:R-:W-:Y:S01]  /*3210*/  LDSM.16.M88.4 R56, [R124] ;  /* 0x000000007c38783b */ /* 0x000fe20000000200 */
[----:B------:R-:W-:Y:S01]  /*3220*/  IMAD R117, R145, 0x2, R146 ;  /* 0x0000000291757824 */ /* 0x000fe200078e0292 */
[----:B------:R-:W-:Y:S01]  /*3230*/  IADD3 R154, PT, PT, R0, R149, -R116 ;  /* 0x00000095009a7210 */ /* 0x000fe20007ffe874 */
[----:B------:R-:W-:Y:S01]  /*3240*/  BSSY.RECONVERGENT B1, `(.L_x_4661) ;  /* 0x0000361000017945 */ /* 0x000fe20003800200 */
[----:B------:R-:W5:Y:S01]  /*3250*/  LDSM.16.M88.4 R16, [R146+0x3000] ;  /* 0x003000009210783b */ /* 0x000f620000000200 */
[----:B------:R-:W-:-:S03]  /*3260*/  IADD3 R52, PT, PT, R149, -R116, -R52 ;  /* 0x8000007495347210 */ /* 0x000fc60007ffe834 */
[----:B------:R-:W3:Y:S04]  /*3270*/  LDSM.16.M88.4 R80, [R146+0x4000] ;  /* 0x004000009250783b */ /* 0x000ee80000000200 */
[----:B--2---:R-:W2:Y:S04]  /*3280*/  LDSM.16.M88.4 R8, [R146+0x3400] ;  /* 0x003400009208783b */ /* 0x004ea80000000200 */
[----:B------:R-:W4:Y:S04]  /*3290*/  LDSM.16.M88.4 R96, [R146+0x3800] ;  /* 0x003800009260783b */ /* 0x000f280000000200 */
[----:B------:R-:W4:Y:S04]  /*32a0*/  LDSM.16.M88.4 R88, [R146+0x3c00] ;  /* 0x003c00009258783b */ /* 0x000f280000000200 */
[----:B------:R-:W4:Y:S04]  /*32b0*/  LDSM.16.M88.4 R72, [R146+0x4400] ;  /* 0x004400009248783b */ /* 0x000f280000000200 */
[----:B------:R-:W4:Y:S04]  /*32c0*/  LDSM.16.M88.4 R64, [R146+0x4800] ;  /* 0x004800009240783b */ /* 0x000f280000000200 */
[----:B------:R-:W4:Y:S04]  /*32d0*/  LDSM.16.M88.4 R32, [R146+0x4c00] ;  /* 0x004c00009220783b */ /* 0x000f280000000200 */
[----:B------:R-:W-:Y:S04]  /*32e0*/  LDSM.16.M88.4 R24, [R118] ;  /* 0x000000007618783b */ /* 0x000fe80000000200 */
[----:B------:R-:W4:Y:S04]  /*32f0*/  LDSM.16.M88.4 R28, [R117+0x3000] ;  /* 0x00300000751c783b */ /* 0x000f280000000200 */
[----:B-1----:R-:W1:Y:S01]  /*3300*/  LDSM.16.M88.4 R4, [R117+0x4000] ;  /* 0x004000007504783b */ /* 0x002e620000000200 */
[C---:B-----5:R-:W-:Y:S03]  /*3310*/  HMMA.16816.F32 R20, R56.reuse, R16, RZ ;  /* 0x000000103814723c */ /* 0x060fe600000018ff */
        /* <DEDUP_REMOVED lines=8> */
[C---:B------:R-:W-:Y:S03]  /*33a0*/  HMMA.16816.F32 R80, R56.reuse, R82, RZ ;  /* 0x000000523850723c */ /* 0x040fe600000018ff */
[----:B------:R-:W-:Y:S04]  /*33b0*/  LDSM.16.M88.4 R120, [R146+0x6800] ;  /* 0x006800009278783b */ /* 0x000fe80000000200 */
[----:B------:R-:W-:Y:S01]  /*33c0*/  LDSM.16.M88.4 R104, [R117+0x5000] ;  /* 0x005000007568783b */ /* 0x000fe20000000200 */
[C---:B--2---:R-:W-:Y:S03]  /*33d0*/  HMMA.16816.F32 R12, R56.reuse, R8, RZ ;  /* 0x00000008380c723c */ /* 0x044fe600000018ff */
[----:B------:R-:W-:Y:S04]  /*33e0*/  LDSM.16.M88.4 R132, [R124+0x2000] ;  /* 0x002000007c84783b */ /* 0x000fe80000000200 */
[----:B------:R-:W-:Y:S01]  /*33f0*/  LDSM.16.M88.4 R124, [R146+0x7c00] ;  /* 0x007c0000927c783b */ /* 0x000fe20000000200 */
[C---:B----4-:R-:W-:Y:S03]  /*3400*/  HMMA.16816.F32 R100, R56.reuse, R96, RZ ;  /* 0x000000603864723c */ /* 0x050fe600000018ff */
        /* <DEDUP_REMOVED lines=15> */
[----:B------:R-:W4:Y:S07]  /*3500*/  LDSM.16.M88.4 R28, [R117+0x4c00] ;  /* 0x004c0000751c783b */ /* 0x000f2e0000000200 */
[C---:B-1----:R-:W-:Y:S08]  /*3510*/  HMMA.16816.F32 R84, R24.reuse, R4, R84 ;  /* 0x000000041854723c */ /* 0x042ff00000001854 */
[C---:B------:R-:W-:Y:S01]  /*3520*/  HMMA.16816.F32 R80, R24.reuse, R6, R80 ;  /* 0x000000061850723c */ /* 0x040fe20000001850 */
[----:B------:R-:W1:Y:S07]  /*3530*/  LDSM.16.M88.4 R4, [R146+0x5000] ;  /* 0x005000009204783b */ /* 0x000e6e0000000200 */
[C---:B-----5:R-:W-:Y:S08]  /*3540*/  HMMA.16816.F32 R12, R24.reuse, R48, R12 ;  /* 0x00000030180c723c */ /* 0x060ff0000000180c */
        /* <DEDUP_REMOVED lines=14> */
[C---:B----4-:R-:W-:Y:S08]  /*3630*/  HMMA.16816.F32 R60, R24.reuse, R28, R60 ;  /* 0x0000001c183c723c */ /* 0x050ff0000000183c */
[----:B------:R-:W-:Y:S01]  /*3640*/  HMMA.16816.F32 R56, R24, R30, R56 ;  /* 0x0000001e1838723c */ /* 0x000fe20000001838 */
[----:B------:R-:W-:Y:S04]  /*3650*/  LDSM.16.M88.4 R28, [R118+0x1000] ;  /* 0x00100000761c783b */ /* 0x000fe80000000200 */
[----:B------:R-:W-:Y:S03]  /*3660*/  LDSM.16.M88.4 R24, [R117+0x5800] ;  /* 0x005800007518783b */ /* 0x000fe60000000200 */
[C---:B-1----:R-:W-:Y:S08]  /*3670*/  HMMA.16816.F32 R20, R108.reuse, R4, R20 ;  /* 0x000000046c14723c */ /* 0x042ff00000001814 */
[C---:B------:R-:W-:Y:S01]  /*3680*/  HMMA.16816.F32 R16, R108.reuse, R6, R16 ;  /* 0x000000066c10723c */ /* 0x040fe20000001810 */
[----:B------:R-:W1:Y:S07]  /*3690*/  LDSM.16.M88.4 R4, [R117+0x5400] ;  /* 0x005400007504783b */ /* 0x000e6e0000000200 */
[C---:B-----5:R-:W-:Y:S08]  /*36a0*/  HMMA.16816.F32 R12, R108.reuse, R48, R12 ;  /* 0x000000306c0c723c */ /* 0x060ff0000000180c */
        /* <DEDUP_REMOVED lines=14> */
[C---:B------:R-:W-:Y:S08]  /*3790*/  HMMA.16816.F32 R100, R28.reuse, R24, R100 ;  /* 0x000000181c64723c */ /* 0x040ff00000001864 */
[----:B------:R-:W-:Y:S01]  /*37a0*/  HMMA.16816.F32 R96, R28, R26, R96 ;  /* 0x0000001a1c60723c */ /* 0x000fe20000001860 */
        /* <DEDUP_REMOVED lines=8> */
[----:B------:R-:W-:Y:S01]  /*3830*/  HMMA.16816.F32 R64, R108, R122, R64 ;  /* 0x0000007a6c40723c */ /* 0x000fe20000001840 */
[----:B------:R-:W5:Y:S04]  /*3840*/  LDSM.16.M88.4 R108, [R146+0x8800] ;  /* 0x00880000926c783b */ /* 0x000f680000000200 */
[----:B------:R-:W5:Y:S03]  /*3850*/  LDSM.16.M88.4 R120, [R146+0x8000] ;  /* 0x008000009278783b */ /* 0x000f660000000200 */
[C---:B------:R-:W-:Y:S08]  /*3860*/  HMMA.16816.F32 R20, R28.reuse, R104, R20 ;  /* 0x000000681c14723c */ /* 0x040ff00000001814 */
[C---:B------:R-:W-:Y:S01]  /*3870*/  HMMA.16816.F32 R16, R28.reuse, R106, R16 ;  /* 0x0000006a1c10723c */ /* 0x040fe20000001810 */
[----:B------:R-:W5:Y:S07]  /*3880*/  LDSM.16.M88.4 R104, [R146+0x8c00] ;  /* 0x008c00009268783b */ /* 0x000f6e0000000200 */
[C---:B--2---:R-:W-:Y:S08]  /*3890*/  HMMA.16816.F32 R76, R28.reuse, R40, R76 ;  /* 0x000000281c4c723c */ /* 0x044ff0000000184c */
[C---:B------:R-:W-:Y:S01]  /*38a0*/  HMMA.16816.F32 R72, R28.reuse, R42, R72 ;  /* 0x0000002a1c48723c */ /* 0x040fe20000001848 */
[----:B------:R-:W-:Y:S07]  /*38b0*/  LDSM.16.M88.4 R40, [R117+0x7800] ;  /* 0x007800007528783b */ /* 0x000fee0000000200 */
[----:B---3--:R-:W-:Y:S08]  /*38c0*/  HMMA.16816.F32 R68, R28, R36, R68 ;  /* 0x000000241c44723c */ /* 0x008ff00000001844 */
[C---:B-1----:R-:W-:Y:S08]  /*38d0*/  HMMA.16816.F32 R20, R132.reuse, R4, R20 ;  /* 0x000000048414723c */ /* 0x042ff00000001814 */
[C---:B------:R-:W-:Y:S01]  /*38e0*/  HMMA.16816.F32 R16, R132.reuse, R6, R16 ;  /* 0x000000068410723c */ /* 0x040fe20000001810 */
[----:B------:R-:W-:Y:S07]  /*38f0*/  LDSM.16.M88.4 R4, [R118+0x2000] ;  /* 0x002000007604783b */ /* 0x000fee0000000200 */
[C---:B----4-:R-:W-:Y:S08]  /*3900*/  HMMA.16816.F32 R12, R132.reuse, R24, R12 ;  /* 0x00000018840c723c */ /* 0x050ff0000000180c */
[----:B------:R-:W-:Y:S01]  /*3910*/  HMMA.16816.F32 R8, R132, R26, R8 ;  /* 0x0000001a8408723c */ /* 0x000fe20000001808 */
[----:B------:R-:W1:Y:S07]  /*3920*/  LDSM.16.M88.4 R24, [R117+0x8800] ;  /* 0x008800007518783b */ /* 0x000e6e0000000200 */
[C---:B------:R-:W-:Y:S01]  /*3930*/  HMMA.16816.F32 R64, R28.reuse, R38, R64 ;  /* 0x000000261c40723c */ /* 0x040fe20000001840 */
[----:B------:R-:W2:Y:S07]  /*3940*/  LDSM.16.M88.4 R36, [R117+0x7c00] ;  /* 0x007c00007524783b */ /* 0x000eae0000000200 */
[C---:B------:R-:W-:Y:S08]  /*3950*/  HMMA.16816.F32 R88, R28.reuse, R50, R88 ;  /* 0x000000321c58723c */ /* 0x040ff00000001858 */
[C---:B------:R-:W-:Y:S08]  /*3960*/  HMMA.16816.F32 R84, R28.reuse, R44, R84 ;  /* 0x0000002c1c54723c */ /* 0x040ff00000001854 */
[C---:B------:R-:W-:Y:S01]  /*3970*/  HMMA.16816.F32 R80, R28.reuse, R46, R80 ;  /* 0x0000002e1c50723c */ /* 0x040fe20000001850 */
[----:B------:R-:W3:Y:S07]  /*3980*/  LDSM.16.M88.4 R44, [R117+0x7400] ;  /* 0x00740000752c783b */ /* 0x000eee0000000200 */
[C---:B------:R-:W-:Y:S01]  /*3990*/  HMMA.16816.F32 R92, R28.reuse, R48, R92 ;  /* 0x000000301c5c723c */ /* 0x040fe2000000185c */
[----:B------:R-:W-:Y:S07]  /*39a0*/  LDSM.16.M88.4 R48, [R117+0x7000] ;  /* 0x007000007530783b */ /* 0x000fee0000000200 */
[C---:B-----5:R-:W-:Y:S08]  /*39b0*/  HMMA.16816.F32 R60, R28.reuse, R32, R60 ;  /* 0x000000201c3c723c */ /* 0x060ff0000000183c */
[----:B------:R-:W-:Y:S01]  /*39c0*/  HMMA.16816.F32 R56, R28, R34, R56 ;  /* 0x000000221c38723c */ /* 0x000fe20000001838 */
[----:B------:R-:W4:Y:S04]  /*39d0*/  LDSM.16.M88.4 R32, [R117+0x8000] ;  /* 0x008000007520783b */ /* 0x000f280000000200 */
[----:B------:R-:W5:Y:S03]  /*39e0*/  LDSM.16.M88.4 R28, [R117+0x8400] ;  /* 0x00840000751c783b */ /* 0x000f660000000200 */
[C---:B------:R-:W-:Y:S08]  /*39f0*/  HMMA.16816.F32 R76, R132.reuse, R112, R76 ;  /* 0x00000070844c723c */ /* 0x040ff0000000184c */
[C---:B------:R-:W-:Y:S08]  /*3a00*/  HMMA.16816.F32 R72, R132.reuse, R114, R72 ;  /* 0x000000728448723c */ /* 0x040ff00000001848 */
[----:B------:R-:W-:Y:S01]  /*3a10*/  HMMA.16816.F32 R112, R132, R108, R68 ;  /* 0x0000006c8470723c */ /* 0x000fe20000001844 */
[----:B------:R1:W5:Y:S01]  /*3a20*/  LDSM.16.M88.4 R68, [R117+0x8c00] ;  /* 0x008c00007544783b */ /* 0x0003620000000200 */
[----:B------:R-:W-:-:S06]  /*3a30*/  DEPBAR.LE SB0, 0x0 ;  /* 0x000080000000791a */ /* 0x000fcc0000000000 */
[C---:B------:R-:W-:Y:S08]  /*3a40*/  HMMA.16816.F32 R88, R132.reuse, R126, R88 ;  /* 0x0000007e8458723c */ /* 0x040ff00000001858 */
[----:B------:R-:W-:Y:S01]  /*3a50*/  HMMA.16816.F32 R92, R132, R124, R92 ;  /* 0x0000007c845c723c */ /* 0x000fe2000000185c */
[----:B-1----:R-:W-:-:S07]  /*3a60*/  IMAD.SHL.U32 R117, R180, 0x2, RZ ;  /* 0x00000002b4757824 */ /* 0x002fce00078e00ff */
[----:B------:R-:W-:Y:S01]  /*3a70*/  HMMA.16816.F32 R84, R132, R120, R84 ;  /* 0x000000788454723c */ /* 0x000fe20000001854 */
[----:B------:R-:W-:-:S07]  /*3a80*/  LOP3.LUT R117, R117, 0x6, RZ, 0xc0, !PT ;  /* 0x0000000675757812 */ /* 0x000fce00078ec0ff */
[C---:B------:R-:W-:Y:S08]  /*3a90*/  HMMA.16816.F32 R100, R132.reuse, R128, R100 ;  /* 0x000000808464723c */ /* 0x040ff00000001864 */
[C---:B------:R-:W-:Y:S08]  /*3aa0*/  HMMA.16816.F32 R96, R132.reuse, R130, R96 ;  /* 0x000000828460723c */ /* 0x040ff00000001860 */
[C---:B------:R-:W-:Y:S08]  /*3ab0*/  HMMA.16816.F32 R80, R132.reuse, R122, R80 ;  /* 0x0000007a8450723c */ /* 0x040ff00000001850 */
[C---:B------:R-:W-:Y:S08]  /*3ac0*/  HMMA.16816.F32 R64, R132.reuse, R110, R64 ;  /* 0x0000006e8440723c */ /* 0x040ff00000001840 */
[C---:B------:R-:W-:Y:S08]  /*3ad0*/  HMMA.16816.F32 R60, R132.reuse, R104, R60 ;  /* 0x00000068843c723c */ /* 0x040ff0000000183c */
[----:B------:R-:W-:Y:S08]  /*3ae0*/  HMMA.16816.F32 R56, R132, R106, R56 ;  /* 0x0000006a8438723c */ /* 0x000ff00000001838 */
[----:B------:R-:W-:Y:S01]  /*3af0*/  HMMA.16816.F32 R112, R4, R24, R112 ;  /* 0x000000180470723c */ /* 0x000fe20000001870 */
[----:B------:R-:W-:-:S05]  /*3b00*/  LOP3.LUT R24, R136, R137, RZ, 0xfc, !PT ;  /* 0x0000008988187212 */ /* 0x000fca00078efcff */
[--C-:B------:R-:W-:Y:S02]  /*3b10*/  IMAD.IADD R25, R55, 0x1, R24.reuse ;  /* 0x0000000137197824 */ /* 0x100fe400078e0218 */
[C---:B--2---:R-:W-:Y:S01]  /*3b20*/  HMMA.16816.F32 R88, R4.reuse, R38, R88 ;  /* 0x000000260458723c */ /* 0x044fe20000001858 */
[----:B------:R-:W-:Y:S02]  /*3b30*/  IMAD.IADD R39, R53, 0x1, R117 ;  /* 0x0000000135277824 */ /* 0x000fe400078e0275 */
[----:B------:R-:W-:Y:S02]  /*3b40*/  IMAD.IADD R151, R151, 0x1, R24 ;  /* 0x0000000197977824 */ /* 0x000fe400078e0218 */
[----:B------:R-:W-:Y:S02]  /*3b50*/  IMAD.IADD R0, R39, 0x1, R116 ;  /* 0x0000000127007824 */ /* 0x000fe400078e0274 */
[C---:B------:R-:W-:Y:S01]  /*3b60*/  IMAD.IADD R198, R151.reuse, 0x1, R52 ;  /* 0x0000000197c67824 */ /* 0x040fe200078e0234 */
[----:B---3--:R-:W-:Y:S01]  /*3b70*/  HMMA.16816.F32 R12, R4, R44, R12 ;  /* 0x0000002c040c723c */ /* 0x008fe2000000180c */
[----:B------:R-:W-:Y:S01]  /*3b80*/  IMAD.IADD R154, R151, 0x1, R154 ;  /* 0x00000001979a7824 */ /* 0x000fe200078e029a */
[C-C-:B------:R-:W-:Y:S01]  /*3b90*/  IADD3 R150, PT, PT, R25.reuse, -0x11, -R0.reuse ;  /* 0xffffffef19967810 */ /* 0x140fe20007ffe800 */
[C---:B------:R-:W-:Y:S01]  /*3ba0*/  VIADD R155, R25.reuse, 0x8 ;  /* 0x00000008199b7836 */ /* 0x040fe20000000000 */
[----:B------:R-:W-:Y:S01]  /*3bb0*/  IADD3 R120, PT, PT, R25, -0x18, -R0 ;  /* 0xffffffe819787810 */ /* 0x000fe20007ffe800 */
[----:B------:R-:W-:Y:S01]  /*3bc0*/  VIADD R196, R198, 0x8 ;  /* 0x00000008c6c47836 */ /* 0x000fe20000000000 */
[----:B------:R-:W-:-:S02]  /*3bd0*/  IABS R150, R150 ;  /* 0x0000009600967213 */ /* 0x000fc40000000000 */
[C---:B------:R-:W-:Y:S01]  /*3be0*/  HMMA.16816.F32 R8, R4.reuse, R46, R8 ;  /* 0x0000002e0408723c */ /* 0x040fe20000001808 */
[C-C-:B------:R-:W-:Y:S02]  /*3bf0*/  IADD3 R151, PT, PT, R25.reuse, -0x10, -R0.reuse ;  /* 0xfffffff019977810 */ /* 0x140fe40007ffe800 */
[----:B------:R-:W-:Y:S02]  /*3c00*/  IABS R120, R120 ;  /* 0x0000007800787213 */ /* 0x000fe40000000000 */
[C-C-:B------:R-:W-:Y:S02]  /*3c10*/  IADD3 R110, PT, PT, R25.reuse, -0x31, -R0.reuse ;  /* 0xffffffcf196e7810 */ /* 0x140fe40007ffe800 */
[----:B------:R-:W-:Y:S01]  /*3c20*/  I2FP.F32.S32 R150, R150 ;  /* 0x0000009600967245 */ /* 0x000fe20000201400 */
[----:B------:R-:W-:Y:S01]  /*3c30*/  HMMA.16816.F32 R92, R4, R36, R92 ;  /* 0x00000024045c723c */ /* 0x000fe2000000185c */
[----:B------:R-:W-:Y:S02]  /*3c40*/  IADD3 R105, PT, PT, R25, -0x20, -R0 ;  /* 0xffffffe019697810 */ /* 0x000fe40007ffe800 */
[----:B------:R-:W-:-:S02]  /*3c50*/  IABS R151, R151 ;  /* 0x0000009700977213 */ /* 0x000fc40000000000 */
[C-C-:B------:R-:W-:Y:S02]  /*3c60*/  IADD3 R133, PT, PT, R25.reuse, -0x29, -R0.reuse ;  /* 0xffffffd719857810 */ /* 0x140fe40007ffe800 */
[----:B------:R-:W-:Y:S01]  /*3c70*/  IABS R110, R110 ;  /* 0x0000006e006e7213 */ /* 0x000fe20000000000 */
[C---:B----4-:R-:W-:Y:S01]  /*3c80*/  HMMA.16816.F32 R84, R4.reuse, R32, R84 ;  /* 0x000000200454723c */ /* 0x050fe20000001854 */
[C---:B------:R-:W-:Y:S02]  /*3c90*/  IADD3 R131, PT, PT, R25.reuse, -0x41, -R0 ;  /* 0xffffffbf19837810 */ /* 0x040fe40007ffe800 */
[----:B------:R-:W-:Y:S02]  /*3ca0*/  IABS R105, R105 ;  /* 0x0000006900697213 */ /* 0x000fe40000000000 */
[----:B------:R-:W-:Y:S02]  /*3cb0*/  I2FP.F32.S32 R151, R151 ;  /* 0x0000009700977245 */ /* 0x000fe40000201400 */
[----:B------:R-:W-:Y:S01]  /*3cc0*/  IABS R133, R133 ;  /* 0x0000008500857213 */ /* 0x000fe20000000000 */
[----:B------:R-:W-:Y:S01]  /*3cd0*/  HMMA.16816.F32 R20, R4, R48, R20 ;  /* 0x000000300414723c */ /* 0x000fe20000001814 */
[----:B------:R-:W-:Y:S01]  /*3ce0*/  I2FP.F32.S32 R235, R105 ;  /* 0x0000006900eb7245 */ /* 0x000fe20000201400 */
[----:B------:R-:W-:Y:S01]  /*3cf0*/  FFMA.FTZ R105, -R212, R151, R12 ;  /* 0x00000097d4697223 */ /* 0x000fe2000001010c */
[----:B------:R-:W-:Y:S01]  /*3d00*/  IABS R131, R131 ;  /* 0x0000008300837213 */ /* 0x000fe20000000000 */
[C-C-:B------:R-:W-:Y:S01]  /*3d10*/  IMAD.IADD R48, R25.reuse, 0x1, -R0.reuse ;  /* 0x0000000119307824 */ /* 0x140fe200078e0a00 */
[----:B------:R-:W-:-:S02]  /*3d20*/  IADD3 R125, PT, PT, R25, -0x59, -R0 ;  /* 0xffffffa7197d7810 */ /* 0x000fc40007ffe800 */
[----:B------:R-:W-:Y:S01]  /*3d30*/  I2FP.F32.S32 R12, R133 ;  /* 0x00000085000c7245 */ /* 0x000fe20000201400 */
[C---:B------:R-:W-:Y:S01]  /*3d40*/  HMMA.16816.F32 R16, R4.reuse, R50, R16 ;  /* 0x000000320410723c */ /* 0x040fe20000001810 */
[--C-:B------:R-:W-:Y:S01]  /*3d50*/  IADD3 R124, PT, PT, R25, -0x60, -R0.reuse ;  /* 0xffffffa0197c7810 */ /* 0x100fe20007ffe800 */
[--C-:B------:R-:W-:Y:S01]  /*3d60*/  IMAD.IADD R51, R155, 0x1, -R0.reuse ;  /* 0x000000019b337824 */ /* 0x100fe200078e0a00 */
[----:B------:R-:W-:Y:S02]  /*3d70*/  IABS R125, R125 ;  /* 0x0000007d007d7213 */ /* 0x000fe40000000000 */
[----:B------:R-:W-:Y:S02]  /*3d80*/  IABS R124, R124 ;  /* 0x0000007c007c7213 */ /* 0x000fe40000000000 */
[C-C-:B------:R-:W-:Y:S01]  /*3d90*/  IADD3 R121, PT, PT, R25.reuse, -0x69, -R0.reuse ;  /* 0xffffff9719797810 */ /* 0x140fe20007ffe800 */
[----:B------:R-:W-:Y:S01]  /*3da0*/  HMMA.16816.F32 R100, R4, R40, R100 ;  /* 0x000000280464723c */ /* 0x000fe20000001864 */
[----:B------:R-:W-:-:S02]  /*3db0*/  IADD3 R127, PT, PT, R25, -0x51, -R0 ;  /* 0xffffffaf197f7810 */ /* 0x000fc40007ffe800 */
[----:B------:R-:W-:Y:S02]  /*3dc0*/  IABS R121, R121 ;  /* 0x0000007900797213 */ /* 0x000fe40000000000 */
[----:B------:R-:W-:Y:S02]  /*3dd0*/  IABS R127, R127 ;  /* 0x0000007f007f7213 */ /* 0x000fe40000000000 */
[C-C-:B------:R-:W-:Y:S01]  /*3de0*/  IADD3 R153, PT, PT, R25.reuse, -0x1, -R0.reuse ;  /* 0xffffffff19997810 */ /* 0x140fe20007ffe800 */
[----:B------:R-:W-:Y:S01]  /*3df0*/  HMMA.16816.F32 R96, R4, R42, R96 ;  /* 0x0000002a0460723c */ /* 0x000fe20000001860 */
[C-C-:B------:R-:W-:Y:S02]  /*3e00*/  IADD3 R152, PT, PT, R25.reuse, -0x9, -R0.reuse ;  /* 0xfffffff719987810 */ /* 0x140fe40007ffe800 */
[C-C-:B------:R-:W-:Y:S02]  /*3e10*/  IADD3 R123, PT, PT, R25.reuse, -0x61, -R0.reuse ;  /* 0xffffff9f197b7810 */ /* 0x140fe40007ffe800 */
[----:B------:R-:W-:-:S02]  /*3e20*/  IADD3 R148, PT, PT, R25, -0x21, -R0 ;  /* 0xffffffdf19947810 */ /* 0x000fc40007ffe800 */
[----:B------:R-:W-:Y:S01]  /*3e30*/  IABS R153, R153 ;  /* 0x0000009900997213 */ /* 0x000fe20000000000 */
[C---:B------:R-:W-:Y:S01]  /*3e40*/  HMMA.16816.F32 R80, R4.reuse, R34, R80 ;  /* 0x000000220450723c */ /* 0x040fe20000001850 */
[----:B------:R-:W-:Y:S02]  /*3e50*/  IABS R152, R152 ;  /* 0x0000009800987213 */ /* 0x000fe40000000000 */
[----:B------:R-:W-:Y:S01]  /*3e60*/  IABS R123, R123 ;  /* 0x0000007b007b7213 */ /* 0x000fe20000000000 */
[----:B------:R-:W-:Y:S01]  /*3e70*/  FFMA.FTZ R235, -R212, R235, R100 ;  /* 0x000000ebd4eb7223 */ /* 0x000fe20000010164 */
[C-C-:B------:R-:W-:Y:S02]  /*3e80*/  IADD3 R111, PT, PT, R25.reuse, -0x30, -R0.reuse ;  /* 0xffffffd0196f7810 */ /* 0x140fe40007ffe800 */
[C-C-:B------:R-:W-:Y:S01]  /*3e90*/  IADD3 R135, PT, PT, R25.reuse, -0x38, -R0.reuse ;  /* 0xffffffc819877810 */ /* 0x140fe20007ffe800 */
[----:B-----5:R-:W-:Y:S01]  /*3ea0*/  HMMA.16816.F32 R76, R4, R28, R76 ;  /* 0x0000001c044c723c */ /* 0x020fe2000000184c */
[----:B------:R-:W-:-:S02]  /*3eb0*/  IADD3 R106, PT, PT, R25, -0x79, -R0 ;  /* 0xffffff87196a7810 */ /* 0x000fc40007ffe800 */
[----:B------:R-:W-:Y:S02]  /*3ec0*/  IABS R148, R148 ;  /* 0x0000009400947213 */ /* 0x000fe40000000000 */
[----:B------:R-:W-:Y:S02]  /*3ed0*/  IADD3 R118, PT, PT, R25, -0x19, -R0 ;  /* 0xffffffe719767810 */ /* 0x000fe40007ffe800 */
[----:B------:R-:W-:Y:S01]  /*3ee0*/  I2FP.F32.S32 R153, R153 ;  /* 0x0000009900997245 */ /* 0x000fe20000201400 */
[----:B------:R-:W-:Y:S01]  /*3ef0*/  HMMA.16816.F32 R72, R4, R30, R72 ;  /* 0x0000001e0448723c */ /* 0x000fe20000001848 */
[----:B------:R-:W-:Y:S02]  /*3f00*/  I2FP.F32.S32 R152, R152 ;  /* 0x0000009800987245 */ /* 0x000fe40000201400 */
[----:B------:R-:W-:Y:S02]  /*3f10*/  IABS R111, R111 ;  /* 0x0000006f006f7213 */ /* 0x000fe40000000000 */
[----:B------:R-:W-:-:S02]  /*3f20*/  I2FP.F32.S32 R148, R148 ;  /* 0x0000009400947245 */ /* 0x000fc40000201400 */
[----:B------:R-:W-:Y:S01]  /*3f30*/  IABS R135, R135 ;  /* 0x0000008700877213 */ /* 0x000fe20000000000 */
[C---:B------:R-:W-:Y:S01]  /*3f40*/  HMMA.16816.F32 R64, R4.reuse, R26, R64 ;  /* 0x0000001a0440723c */ /* 0x040fe20000001840 */
[C-C-:B------:R-:W-:Y:S02]  /*3f50*/  IADD3 R107, PT, PT, R25.reuse, -0x78, -R0.reuse ;  /* 0xffffff88196b7810 */ /* 0x140fe40007ffe800 */
[----:B------:R-:W-:Y:S02]  /*3f60*/  IABS R118, R118 ;  /* 0x0000007600767213 */ /* 0x000fe40000000000 */
[----:B------:R-:W-:Y:S02]  /*3f70*/  ISETP.GT.AND P0, PT, R198, R39, PT ;  /* 0x00000027c600720c */ /* 0x000fe40003f04270 */
[C-C-:B------:R-:W-:Y:S01]  /*3f80*/  IADD3 R146, PT, PT, R25.reuse, -0x28, -R0.reuse ;  /* 0xffffffd819927810 */ /* 0x140fe20007ffe800 */
[----:B------:R-:W-:Y:S01]  /*3f90*/  HMMA.16816.F32 R60, R4, R68, R60 ;  /* 0x00000044043c723c */ /* 0x000fe2000000183c */
[----:B------:R-:W-:-:S02]  /*3fa0*/  IADD3 R134, PT, PT, R25, -0x39, -R0 ;  /* 0xffffffc719867810 */ /* 0x000fc40007ffe800 */
[C-C-:B------:R-:W-:Y:S02]  /*3fb0*/  IADD3 R132, PT, PT, R25.reuse, -0x40, -R0.reuse ;  /* 0xffffffc019847810 */ /* 0x140fe40007ffe800 */
[C-C-:B------:R-:W-:Y:S02]  /*3fc0*/  IADD3 R130, PT, PT, R25.reuse, -0x48, -R0.reuse ;  /* 0xffffffb819827810 */ /* 0x140fe40007ffe800 */
[C-C-:B------:R-:W-:Y:S01]  /*3fd0*/  IADD3 R129, PT, PT, R25.reuse, -0x49, -R0.reuse ;  /* 0xffffffb719817810 */ /* 0x140fe20007ffe800 */
[----:B------:R-:W-:Y:S01]  /*3fe0*/  HMMA.16816.F32 R56, R4, R70, R56 ;  /* 0x000000460438723c */ /* 0x000fe20000001838 */
[----:B------:R-:W-:Y:S01]  /*3ff0*/  I2FP.F32.S32 R5, R120 ;  /* 0x0000007800057245 */ /* 0x000fe20000201400 */
[C---:B------:R-:W-:Y:S01]  /*4000*/  FFMA.FTZ R120, -R212.reuse, R150, R13 ;  /* 0x00000096d4787223 */ /* 0x040fe2000001010d */
[C-C-:B------:R-:W-:Y:S01]  /*4010*/  IADD3 R128, PT, PT, R25.reuse, -0x50, -R0.reuse ;  /* 0xffffffb019807810 */ /* 0x140fe20007ffe800 */
[C---:B------:R-:W-:Y:S01]  /*4020*/  FFMA.FTZ R6, -R212.reuse, R153, R21 ;  /* 0x00000099d4067223 */ /* 0x040fe20000010115 */
[----:B------:R-:W-:Y:S01]  /*4030*/  IADD3 R126, PT, PT, R25, -0x58, -R0 ;  /* 0xffffffa8197e7810 */ /* 0x000fe20007ffe800 */
[C---:B------:R-:W-:Y:S01]  /*4040*/  FFMA.FTZ R13, -R212.reuse, R5, R8 ;  /* 0x00000005d40d7223 */ /* 0x040fe20000010108 */
[----:B------:R-:W-:Y:S01]  /*4050*/  I2FP.F32.S32 R8, R110 ;  /* 0x0000006e00087245 */ /* 0x000fe20000201400 */
[C---:B------:R-:W-:Y:S01]  /*4060*/  FFMA.FTZ R110, -R212.reuse, R12, R97 ;  /* 0x0000000cd46e7223 */ /* 0x040fe20000010161 */
[----:B------:R-:W-:Y:S01]  /*4070*/  I2FP.F32.S32 R5, R124 ;  /* 0x0000007c00057245 */ /* 0x000fe20000201400 */
[C---:B------:R-:W-:Y:S01]  /*4080*/  FFMA.FTZ R4, -R212.reuse, R152, R17 ;  /* 0x00000098d4047223 */ /* 0x040fe20000010111 */
[----:B------:R-:W-:Y:S01]  /*4090*/  I2FP.F32.S32 R12, R127 ;  /* 0x0000007f000c7245 */ /* 0x000fe20000201400 */
[C---:B------:R-:W-:Y:S01]  /*40a0*/  FFMA.FTZ R133, -R212.reuse, R8, R93 ;  /* 0x00000008d4857223 */ /* 0x040fe2000001015d */
[----:B------:R-:W-:Y:S01]  /*40b0*/  I2FP.F32.S32 R8, R131 ;  /* 0x0000008300087245 */ /* 0x000fe20000201400 */
[----:B------:R-:W-:Y:S01]  /*40c0*/  FFMA.FTZ R112, -R212, R5, R112 ;  /* 0x00000005d4707223 */ /* 0x000fe20000010170 */
[----:B------:R-:W-:-:S02]  /*40d0*/  VIADD R5, R48, 0xfffffff8 ;  /* 0xfffffff830057836 */ /* 0x000fc40000000000 */
[C---:B------:R-:W-:Y:S01]  /*40e0*/  FFMA.FTZ R171, -R212.reuse, R12, R77 ;  /* 0x0000000cd4ab7223 */ /* 0x040fe2000001014d */
[----:B------:R-:W-:Y:S01]  /*40f0*/  I2FP.F32.S32 R12, R123 ;  /* 0x0000007b000c7245 */ /* 0x000fe20000201400 */
[C---:B------:R-:W-:Y:S01]  /*4100*/  FFMA.FTZ R163, -R212.reuse, R8, R85 ;  /* 0x00000008d4a37223 */ /* 0x040fe20000010155 */
[----:B------:R-:W-:Y:S01]  /*4110*/  I2FP.F32.S32 R8, R125 ;  /* 0x0000007d00087245 */ /* 0x000fe20000201400 */
[C---:B------:R-:W-:Y:S01]  /*4120*/  VIADD R123, R39.reuse, 0x1 ;  /* 0x00000001277b7836 */ /* 0x040fe20000000000 */
[----:B------:R-:W-:Y:S01]  /*4130*/  IABS R5, R5 ;  /* 0x0000000500057213 */ /* 0x000fe20000000000 */
[----:B------:R-:W-:Y:S01]  /*4140*/  VIADD R17, R39, 0x10 ;  /* 0x0000001027117836 */ /* 0x000fe20000000000 */
[--C-:B------:R-:W-:Y:S01]  /*4150*/  IADD3 R122, PT, PT, R25, -0x68, -R0.reuse ;  /* 0xffffff98197a7810 */ /* 0x100fe20007ffe800 */
[C---:B------:R-:W-:Y:S01]  /*4160*/  FFMA.FTZ R167, -R212.reuse, R8, R73 ;  /* 0x00000008d4a77223 */ /* 0x040fe20000010149 */
[----:B------:R-:W-:Y:S01]  /*4170*/  I2FP.F32.S32 R8, R121 ;  /* 0x0000007900087245 */ /* 0x000fe20000201400 */
[C---:B------:R-:W-:Y:S01]  /*4180*/  VIADD R21, R39.reuse, 0x9 ;  /* 0x0000000927157836 */ /* 0x040fe20000000000 */
[----:B------:R-:W-:Y:S01]  /*4190*/  IABS R121, R48 ;  /* 0x0000003000797213 */ /* 0x000fe20000000000 */
[C---:B------:R-:W-:Y:S01]  /*41a0*/  VIADD R93, R39.reuse, 0x28 ;  /* 0x00000028275d7836 */ /* 0x040fe20000000000 */
[----:B------:R-:W-:Y:S01]  /*41b0*/  I2FP.F32.S32 R5, R5 ;  /* 0x0000000500057245 */ /* 0x000fe20000201400 */
[C---:B------:R-:W-:Y:S01]  /*41c0*/  FFMA.FTZ R131, -R212.reuse, R8, R65 ;  /* 0x00000008d4837223 */ /* 0x040fe20000010141 */
[----:B------:R-:W-:Y:S01]  /*41d0*/  I2FP.F32.S32 R121, R121 ;  /* 0x0000007900797245 */ /* 0x000fe20000201400 */
[C---:B------:R-:W-:Y:S01]  /*41e0*/  FFMA.FTZ R113, -R212.reuse, R12, R113 ;  /* 0x0000000cd4717223 */ /* 0x040fe20000010171 */
[----:B------:R-:W-:Y:S01]  /*41f0*/  IABS R8, R106 ;  /* 0x0000006a00087213 */ /* 0x000fe20000000000 */
[----:B------:R-:W-:Y:S01]  /*4200*/  VIADD R106, R39, 0x8 ;  /* 0x00000008276a7836 */ /* 0x000fe20000000000 */
[C---:B------:R-:W-:Y:S01]  /*4210*/  IADD3 R109, PT, PT, R25.reuse, -0x70, -R0 ;  /* 0xffffff90196d7810 */ /* 0x040fe20007ffe800 */
[C---:B------:R-:W-:Y:S01]  /*4220*/  FFMA.FTZ R20, -R212.reuse, R121, R20 ;  /* 0x00000079d4147223 */ /* 0x040fe20000010114 */
[----:B------:R-:W-:Y:S01]  /*4230*/  IADD3 R108, PT, PT, R25, -0x71, -R0 ;  /* 0xffffff8f196c7810 */ /* 0x000fe20007ffe800 */
[----:B------:R-:W-:Y:S01]  /*4240*/  FFMA.FTZ R16, -R212, R5, R16 ;  /* 0x00000005d4107223 */ /* 0x000fe20000010110 */
[----:B------:R-:W-:Y:S01]  /*4250*/  ISETP.GT.AND P2, PT, R198, R123, PT ;  /* 0x0000007bc600720c */ /* 0x000fe20003f44270 */
[C---:B------:R-:W-:Y:S01]  /*4260*/  VIADD R5, R39.reuse, 0x19 ;  /* 0x0000001927057836 */ /* 0x040fe20000000000 */
[----:B------:R-:W-:Y:S01]  /*4270*/  I2FP.F32.S32 R227, R111 ;  /* 0x0000006f00e37245 */ /* 0x000fe20000201400 */
[C---:B------:R-:W-:Y:S01]  /*4280*/  FFMA.FTZ R111, -R212.reuse, R148, R101 ;  /* 0x00000094d46f7223 */ /* 0x040fe20000010165 */
[----:B------:R-:W-:Y:S01]  /*4290*/  I2FP.F32.S32 R135, R135 ;  /* 0x0000008700877245 */ /* 0x000fe20000201400 */
[C---:B------:R-:W-:Y:S01]  /*42a0*/  VIADD R101, R39.reuse, 0x11 ;  /* 0x0000001127657836 */ /* 0x040fe20000000000 */
[----:B------:R-:W-:Y:S01]  /*42b0*/  I2FP.F32.S32 R118, R118 ;  /* 0x0000007600767245 */ /* 0x000fe20000201400 */
[C---:B------:R-:W-:Y:S01]  /*42c0*/  VIADD R85, R39.reuse, 0x31 ;  /* 0x0000003127557836 */ /* 0x040fe20000000000 */
[----:B------:R-:W-:Y:S01]  /*42d0*/  IABS R7, R107 ;  /* 0x0000006b00077213 */ /* 0x000fe20000000000 */
[----:B------:R-:W-:Y:S01]  /*42e0*/  FFMA.FTZ R225, -R212, R135, R88 ;  /* 0x00000087d4e17223 */ /* 0x000fe20000010158 */
[----:B------:R-:W-:Y:S01]  /*42f0*/  FSEL R20, R20, -INF , !P0 ;  /* 0xff80000014147808 */ /* 0x000fe20004000000 */
[C---:B------:R-:W-:Y:S01]  /*4300*/  FFMA.FTZ R118, -R212.reuse, R118, R9 ;  /* 0x00000076d4767223 */ /* 0x040fe20000010109 */
[----:B------:R-:W-:Y:S01]  /*4310*/  IABS R146, R146 ;  /* 0x0000009200927213 */ /* 0x000fe20000000000 */
[C---:B------:R-:W-:Y:S01]  /*4320*/  VIADD R9, R39.reuse, 0x20 ;  /* 0x0000002027097836 */ /* 0x040fe20000000000 */
        /* <DEDUP_REMOVED lines=15> */
[C---:B------:R-:W-:Y:S01]  /*4420*/  FFMA.FTZ R227, -R212.reuse, R227, R92 ;  /* 0x000000e3d4e37223 */ /* 0x040fe2000001015c */
[----:B------:R-:W-:Y:S01]  /*4430*/  IABS R65, R108 ;  /* 0x0000006c00417213 */ /* 0x000fe20000000000 */
[----:B------:R-:W-:Y:S01]  /*4440*/  FFMA.FTZ R18, -R212, R121, R18 ;  /* 0x00000079d4127223 */ /* 0x000fe20000010112 */
[----:B------:R-:W-:Y:S01]  /*4450*/  IABS R107, R51 ;  /* 0x00000033006b7213 */ /* 0x000fe20000000000 */
[----:B------:R-:W-:Y:S01]  /*4460*/  VIADD R51, R39, 0x70 ;  /* 0x0000007027337836 */ /* 0x000fe20000000000 */
[----:B------:R-:W-:-:S02]  /*4470*/  ISETP.GT.AND P0, PT, R198, R106, PT ;  /* 0x0000006ac600720c */ /* 0x000fc40003f04270 */
[----:B------:R-:W-:Y:S02]  /*4480*/  FSEL R125, R6, -INF , !P2 ;  /* 0xff800000067d7808 */ /* 0x000fe40005000000 */
[----:B------:R-:W-:Y:S02]  /*4490*/  ISETP.GT.AND P2, PT, R198, R17, PT ;  /* 0x00000011c600720c */ /* 0x000fe40003f44270 */
[----:B------:R-:W-:Y:S02]  /*44a0*/  VIADDMNMX R197, R154, 0x1, R149, PT ;  /* 0x000000019ac57846 */ /* 0x000fe40003800195 */
[----:B------:R-:W-:Y:S02]  /*44b0*/  I2FP.F32.S32 R233, R146 ;  /* 0x0000009200e97245 */ /* 0x000fe40000201400 */
[----:B------:R-:W-:Y:S02]  /*44c0*/  I2FP.F32.S32 R134, R134 ;  /* 0x0000008600867245 */ /* 0x000fe40000201400 */
        /* <DEDUP_REMOVED lines=22> */
[----:B------:R-:W-:Y:S01]  /*4630*/  FSEL R6, R16, -INF , !P0 ;  /* 0xff80000010067808 */ /* 0x000fe20004000000 */
[----:B------:R-:W-:Y:S01]  /*4640*/  FFMA.FTZ R8, -R212, R8, R57 ;  /* 0x00000008d4087223 */ /* 0x000fe20000010139 */
[----:B------:R-:W-:Y:S01]  /*4650*/  ISETP.GT.AND P0, PT, R198, R101, PT ;  /* 0x00000065c600720c */ /* 0x000fe20003f04270 */
[----:B------:R-:W-:Y:S01]  /*4660*/  FFMA.FTZ R107, -R212, R107, R22 ;  /* 0x0000006bd46b7223 */ /* 0x000fe20000010116 */
[----:B------:R-:W-:Y:S01]  /*4670*/  VIADDMNMX R195, R154, 0x9, R149, PT ;  /* 0x000000099ac37846 */ /* 0x000fe20003800195 */
[----:B------:R-:W-:Y:S01]  /*4680*/  VIADD R7, R39, 0x18 ;  /* 0x0000001827077836 */ /* 0x000fe20000000000 */
[----:B------:R-:W-:Y:S01]  /*4690*/  FSEL R122, R105, -INF , !P2 ;  /* 0xff800000697a7808 */ /* 0x000fe20005000000 */
[C---:B------:R-:W-:Y:S01]  /*46a0*/  VIADD R96, R39.reuse, 0x21 ;  /* 0x0000002127607836 */ /* 0x040fe20000000000 */
[C---:B------:R-:W-:Y:S01]  /*46b0*/  ISETP.GE.AND P1, PT, R39.reuse, R197, PT ;  /* 0x000000c52700720c */ /* 0x040fe20003f26270 */
[C---:B------:R-:W-:Y:S01]  /*46c0*/  VIADD R89, R39.reuse, 0x29 ;  /* 0x0000002927597836 */ /* 0x040fe20000000000 */
[----:B------:R-:W-:Y:S01]  /*46d0*/  ISETP.GT.AND P2, PT, R198, R5, PT ;  /* 0x00000005c600720c */ /* 0x000fe20003f44270 */
[C---:B------:R-:W-:Y:S01]  /*46e0*/  VIADD R84, R39.reuse, 0x38 ;  /* 0x0000003827547836 */ /* 0x040fe20000000000 */
[----:B------:R-:W-:Y:S01]  /*46f0*/  FSEL R105, R120, -INF , !P0 ;  /* 0xff80000078697808 */ /* 0x000fe20004000000 */
[C---:B------:R-:W-:Y:S01]  /*4700*/  VIADD R81, R39.reuse, 0x39 ;  /* 0x0000003927517836 */ /* 0x040fe20000000000 */
[C---:B------:R-:W-:Y:S01]  /*4710*/  ISETP.GE.AND P4, PT, R39.reuse, R195, PT ;  /* 0x000000c32700720c */ /* 0x040fe20003f86270 */
[C---:B------:R-:W-:Y:S01]  /*4720*/  VIADD R80, R39.reuse, 0x40 ;  /* 0x0000004027507836 */ /* 0x040fe20000000000 */
[----:B------:R-:W-:Y:S01]  /*4730*/  ISETP.GT.AND P5, PT, R196, R39, PT ;  /* 0x00000027c400720c */ /* 0x000fe20003fa4270 */
[C---:B------:R-:W-:Y:S01]  /*4740*/  VIADD R76, R39.reuse, 0x48 ;  /* 0x00000048274c7836 */ /* 0x040fe20000000000 */
[----:B------:R-:W-:Y:S01]  /*4750*/  ISETP.GT.AND P0, PT, R198, R9, PT ;  /* 0x00000009c600720c */ /* 0x000fe20003f04270 */
[C---:B------:R-:W-:Y:S01]  /*4760*/  VIADD R72, R39.reuse, 0x50 ;  /* 0x0000005027487836 */ /* 0x040fe20000000000 */
[----:B------:R-:W-:Y:S01]  /*4770*/  FSEL R100, R118, -INF , !P2 ;  /* 0xff80000076647808 */ /* 0x000fe20005000000 */
[C---:B------:R-:W-:Y:S01]  /*4780*/  VIADD R64, R39.reuse, 0x59 ;  /* 0x0000005927407836 */ /* 0x040fe20000000000 */
[C---:B------:R-:W-:Y:S01]  /*4790*/  ISETP.GT.AND P2, PT, R198.reuse, R93, PT ;  /* 0x0000005dc600720c */ /* 0x040fe20003f44270 */
[----:B------:R-:W-:Y:S01]  /*47a0*/  VIADD R61, R39, 0x60 ;  /* 0x00000060273d7836 */ /* 0x000fe20000000000 */
[----:B------:R-:W-:Y:S01]  /*47b0*/  FSEL R235, R235, -INF , !P0 ;  /* 0xff800000ebeb7808 */ /* 0x000fe20004000000 */
[C---:B------:R-:W-:Y:S01]  /*47c0*/  VIADD R60, R39.reuse, 0x61 ;  /* 0x00000061273c7836 */ /* 0x040fe20000000000 */
[C---:B------:R-:W-:Y:S01]  /*47d0*/  ISETP.GT.AND P0, PT, R198.reuse, R89, PT ;  /* 0x00000059c600720c */ /* 0x040fe20003f04270 */
[----:B------:R-:W-:Y:S01]  /*47e0*/  VIADD R57, R39, 0x68 ;  /* 0x0000006827397836 */ /* 0x000fe20000000000 */
[----:B------:R-:W-:Y:S01]  /*47f0*/  FSEL R233, R233, -INF , !P2 ;  /* 0xff800000e9e97808 */ /* 0x000fe20005000000 */
[C---:B------:R-:W-:Y:S01]  /*4800*/  VIADD R56, R39.reuse, 0x69 ;  /* 0x0000006927387836 */ /* 0x040fe20000000000 */
[----:B------:R-:W-:Y:S01]  /*4810*/  ISETP.GT.AND P2, PT, R198, R85, PT ;  /* 0x00000055c600720c */ /* 0x000fe20003f44270 */
[----:B------:R-:W-:Y:S01]  /*4820*/  VIADD R22, R39, 0x78 ;  /* 0x0000007827167836 */ /* 0x000fe20000000000 */
[----:B------:R-:W-:-:S02]  /*4830*/  FSEL R39, R20, -INF , !P1 ;  /* 0xff80000014277808 */ /* 0x000fc40004800000 */
[----:B------:R-:W-:Y:S02]  /*4840*/  ISETP.GT.AND P1, PT, R198, R21, PT ;  /* 0x00000015c600720c */ /* 0x000fe40003f24270 */
[----:B------:R-:W-:Y:S02]  /*4850*/  FSEL R92, R110, -INF , !P0 ;  /* 0xff8000006e5c7808 */ /* 0x000fe40004000000 */
[----:B------:R-:W-:Y:S02]  /*4860*/  FSEL R124, R4, -INF , !P1 ;  /* 0xff800000047c7808 */ /* 0x000fe40004800000 */
[C---:B------:R-:W-:Y:S02]  /*4870*/  ISETP.GT.AND P1, PT, R198.reuse, R7, PT ;  /* 0x00000007c600720c */ /* 0x040fe40003f24270 */
[----:B------:R-:W-:Y:S02]  /*4880*/  ISETP.GT.AND P0, PT, R198, R84, PT ;  /* 0x00000054c600720c */ /* 0x000fe40003f04270 */
[----:B------:R-:W-:-:S02]  /*4890*/  FSEL R13, R13, -INF , !P1 ;  /* 0xff8000000d0d7808 */ /* 0x000fc40004800000 */
[----:B------:R-:W-:Y:S02]  /*48a0*/  FSEL R133, R133, -INF , !P2 ;  /* 0xff80000085857808 */ /* 0x000fe40005000000 */
[C---:B------:R-:W-:Y:S02]  /*48b0*/  ISETP.GT.AND P1, PT, R198.reuse, R96, PT ;  /* 0x00000060c600720c */ /* 0x040fe40003f24270 */
[C---:B------:R-:W-:Y:S02]  /*48c0*/  ISETP.GT.AND P2, PT, R198.reuse, R80, PT ;  /* 0x00000050c600720c */ /* 0x040fe40003f44270 */
[----:B------:R-:W-:Y:S02]  /*48d0*/  FSEL R225, R225, -INF , !P0 ;  /* 0xff800000e1e17808 */ /* 0x000fe40004000000 */
        /* <DEDUP_REMOVED lines=17> */
[----:B------:R-:W-:Y:S02]  /*49f0*/  IADD3 R104, PT, PT, R155, -0x1, -R0 ;  /* 0xffffffff9b687810 */ /* 0x000fe40007ffe800 */
[----:B------:R-:W-:Y:S02]  /*4a00*/  FSEL R167, R167, -INF , !P0 ;  /* 0xff800000a7a77808 */ /* 0x000fe40004000000 */
[----:B------:R-:W-:-:S02]  /*4a10*/  ISETP.GT.AND P0, PT, R198, R57, PT ;  /* 0x00000039c600720c */ /* 0x000fc40003f04270 */
[----:B------:R-:W-:Y:S02]  /*4a20*/  FSEL R179, R179, -INF , !P1 ;  /* 0xff800000b3b37808 */ /* 0x000fe40004800000 */
[----:B------:R-:W-:Y:S02]  /*4a30*/  FSEL R149, R113, -INF , !P2 ;  /* 0xff80000071957808 */ /* 0x000fe40005000000 */
[C---:B------:R-:W-:Y:S02]  /*4a40*/  ISETP.GT.AND P1, PT, R198.reuse, R71, PT ;  /* 0x00000047c600720c */ /* 0x040fe40003f24270 */
[----:B------:R-:W-:Y:S02]  /*4a50*/  ISETP.GT.AND P2, PT, R198, R51, PT ;  /* 0x00000033c600720c */ /* 0x000fe40003f44270 */
[----:B------:R-:W-:Y:S02]  /*4a60*/  IABS R104, R104 ;  /* 0x0000006800687213 */ /* 0x000fe40000000000 */
[----:B------:R-:W-:-:S02]  /*4a70*/  FSEL R135, R135, -INF , !P0 ;  /* 0xff80000087877808 */ /* 0x000fc40004000000 */
[C---:B------:R-:W-:Y:S02]  /*4a80*/  ISETP.GT.AND P0, PT, R198.reuse, R48, PT ;  /* 0x00000030c600720c */ /* 0x040fe40003f04270 */
[----:B------:R-:W-:Y:S02]  /*4a90*/  FSEL R171, R171, -INF , !P1 ;  /* 0xff800000abab7808 */ /* 0x000fe40004800000 */
[----:B------:R-:W-:Y:S02]  /*4aa0*/  FSEL R20, R109, -INF , !P2 ;  /* 0xff8000006d147808 */ /* 0x000fe40005000000 */
[----:B------:R-:W-:Y:S02]  /*4ab0*/  I2FP.F32.S32 R104, R104 ;  /* 0x0000006800687245 */ /* 0x000fe40000201400 */
[C---:B------:R-:W-:Y:S02]  /*4ac0*/  ISETP.GT.AND P1, PT, R198.reuse, R61, PT ;  /* 0x0000003dc600720c */ /* 0x040fe40003f24270 */
[----:B------:R-:W-:Y:S01]  /*4ad0*/  ISETP.GT.AND P2, PT, R198, R12, PT ;  /* 0x0000000cc600720c */ /* 0x000fe20003f44270 */
[----:B------:R-:W-:Y:S01]  /*4ae0*/  FFMA.FTZ R104, -R212, R104, R23 ;  /* 0x00000068d4687223 */ /* 0x000fe20000010117 */
[----:B------:R-:W-:-:S02]  /*4af0*/  IADD3 R69, PT, PT, R155, -0x9, -R0 ;  /* 0xfffffff79b457810 */ /* 0x000fc40007ffe800 */
[----:B------:R-:W-:Y:S02]  /*4b00*/  FSEL R65, R65, -INF , !P0 ;  /* 0xff80000041417808 */ /* 0x000fe40004000000 */
[----:B------:R-:W-:Y:S02]  /*4b10*/  ISETP.GE.AND P0, PT, R123, R197, PT ;  /* 0x000000c57b00720c */ /* 0x000fe40003f06270 */
[----:B------:R-:W-:Y:S02]  /*4b20*/  FSEL R4, R107, -INF , !P5 ;  /* 0xff8000006b047808 */ /* 0x000fe40006800000 */
[----:B------:R-:W-:Y:S02]  /*4b30*/  FSEL R151, R112, -INF , !P1 ;  /* 0xff80000070977808 */ /* 0x000fe40004800000 */
[----:B------:R-:W-:Y:S02]  /*4b40*/  FSEL R8, R8, -INF , !P2 ;  /* 0xff80000008087808 */ /* 0x000fe40005000000 */
[----:B------:R-:W-:-:S02]  /*4b50*/  ISETP.GT.AND P1, PT, R198, R56, PT ;  /* 0x00000038c600720c */ /* 0x000fc40003f24270 */
[----:B------:R-:W-:Y:S02]  /*4b60*/  ISETP.GT.AND P2, PT, R196, R123, PT ;  /* 0x0000007bc400720c */ /* 0x000fe40003f44270 */
[----:B------:R-:W-:Y:S02]  /*4b70*/  IABS R69, R69 ;  /* 0x0000004500457213 */ /* 0x000fe40000000000 */
[----:B------:R-:W-:Y:S02]  /*4b80*/  IADD3 R49, PT, PT, R155, -0x10, -R0 ;  /* 0xfffffff09b317810 */ /* 0x000fe40007ffe800 */
[----:B------:R-:W-:Y:S02]  /*4b90*/  FSEL R4, R4, -INF , !P4 ;  /* 0xff80000004047808 */ /* 0x000fe40006000000 */
[----:B------:R-:W-:Y:S02]  /*4ba0*/  FSEL R23, R125, -INF , !P0 ;  /* 0xff8000007d177808 */ /* 0x000fe40004000000 */
[----:B------:R-:W-:-:S02]  /*4bb0*/  ISETP.GE.AND P5, PT, R106, R197, PT ;  /* 0x000000c56a00720c */ /* 0x000fc40003fa6270 */
[----:B------:R-:W-:Y:S02]  /*4bc0*/  ISETP.GE.AND P4, PT, R106, R195, PT ;  /* 0x000000c36a00720c */ /* 0x000fe40003f86270 */
[----:B------:R-:W-:Y:S02]  /*4bd0*/  ISETP.GT.AND P0, PT, R196, R106, PT ;  /* 0x0000006ac400720c */ /* 0x000fe40003f04270 */
[----:B------:R-:W-:Y:S02]  /*4be0*/  FSEL R131, R131, -INF , !P1 ;  /* 0xff80000083837808 */ /* 0x000fe40004800000 */
[----:B------:R-:W-:Y:S02]  /*4bf0*/  FSEL R106, R104, -INF , !P2 ;  /* 0xff800000686a7808 */ /* 0x000fe40005000000 */
[----:B------:R-:W-:Y:S02]  /*4c00*/  I2FP.F32.S32 R69, R69 ;  /* 0x0000004500457245 */ /* 0x000fe40000201400 */
[----:B------:R-:W-:-:S02]  /*4c10*/  ISETP.GT.AND P1, PT, R198, R22, PT ;  /* 0x00000016c600720c */ /* 0x000fc40003f24270 */
[----:B------:R-:W-:Y:S01]  /*4c20*/  IABS R104, R49 ;  /* 0x0000003100687213 */ /* 0x000fe20000000000 */
[----:B------:R-:W-:Y:S01]  /*4c30*/  FFMA.FTZ R19, -R212, R69, R19 ;  /* 0x00000045d4137223 */ /* 0x000fe20000010113 */
[----:B------:R-:W-:Y:S02]  /*4c40*/  IADD3 R47, PT, PT, R155, -0x11, -R0 ;  /* 0xffffffef9b2f7810 */ /* 0x000fe40007ffe800 */
[----:B------:R-:W-:Y:S02]  /*4c50*/  FSEL R16, R108, -INF , !P1 ;  /* 0xff8000006c107808 */ /* 0x000fe40004800000 */
[----:B------:R-:W-:Y:S02]  /*4c60*/  FSEL R18, R18, -INF , !P0 ;  /* 0xff80000012127808 */ /* 0x000fe40004000000 */
[----:B------:R-:W-:Y:S02]  /*4c70*/  I2FP.F32.S32 R107, R104 ;  /* 0x00000068006b7245 */ /* 0x000fe40000201400 */
[----:B------:R-:W-:-:S02]  /*4c80*/  ISETP.GE.AND P1, PT, R123, R195, PT ;  /* 0x000000c37b00720c */ /* 0x000fc40003f26270 */
[----:B------:R-:W-:Y:S01]  /*4c90*/  ISETP.GT.AND P0, PT, R196, R21, PT ;  /* 0x00000015c400720c */ /* 0x000fe20003f04270 */
[----:B------:R-:W-:Y:S01]  /*4ca0*/  FFMA.FTZ R14, -R212, R107, R14 ;  /* 0x0000006bd40e7223 */ /* 0x000fe2000001010e */
[----:B------:R-:W-:Y:S02]  /*4cb0*/  IABS R69, R47 ;  /* 0x0000002f00457213 */ /* 0x000fe40000000000 */
[----:B------:R-:W-:Y:S02]  /*4cc0*/  IADD3 R45, PT, PT, R155, -0x18, -R0 ;  /* 0xffffffe89b2d7810 */ /* 0x000fe40007ffe800 */
[----:B------:R-:W-:Y:S02]  /*4cd0*/  ISETP.GE.AND P2, PT, R21, R197, PT ;  /* 0x000000c51500720c */ /* 0x000fe40003f46270 */
[----:B------:R-:W-:Y:S02]  /*4ce0*/  FSEL R49, R106, -INF , !P1 ;  /* 0xff8000006a317808 */ /* 0x000fe40004800000 */
[----:B------:R-:W-:-:S02]  /*4cf0*/  FSEL R47, R18, -INF , !P4 ;  /* 0xff800000122f7808 */ /* 0x000fc40006000000 */
[----:B------:R-:W-:Y:S02]  /*4d00*/  FSEL R19, R19, -INF , !P0 ;  /* 0xff80000013137808 */ /* 0x000fe40004000000 */
[----:B------:R-:W-:Y:S02]  /*4d10*/  ISETP.GE.AND P1, PT, R21, R195, PT ;  /* 0x000000c31500720c */ /* 0x000fe40003f26270 */
[----:B------:R-:W-:Y:S02]  /*4d20*/  ISETP.GE.AND P4, PT, R17, R197, PT ;  /* 0x000000c51100720c */ /* 0x000fe40003f86270 */
[----:B------:R-:W-:Y:S02]  /*4d30*/  ISETP.GT.AND P0, PT, R196, R17, PT ;  /* 0x00000011c400720c */ /* 0x000fe40003f04270 */
[----:B------:R-:W-:Y:S02]  /*4d40*/  I2FP.F32.S32 R69, R69 ;  /* 0x0000004500457245 */ /* 0x000fe40000201400 */
[----:B------:R-:W-:-:S02]  /*4d50*/  FSEL R21, R124, -INF , !P2 ;  /* 0xff8000007c157808 */ /* 0x000fc40005000000 */
[----:B------:R-:W-:Y:S01]  /*4d60*/  IABS R18, R45 ;  /* 0x0000002d00127213 */ /* 0x000fe20000000000 */
[----:B------:R-:W-:Y:S01]  /*4d70*/  FFMA.FTZ R69, -R212, R69, R15 ;  /* 0x00000045d4457223 */ /* 0x000fe2000001010f */
[----:B------:R-:W-:Y:S02]  /*4d80*/  IADD3 R68, PT, PT, R155, -0x19, -R0 ;  /* 0xffffffe79b447810 */ /* 0x000fe40007ffe800 */
[----:B------:R-:W-:Y:S02]  /*4d90*/  ISETP.GE.AND P2, PT, R17, R195, PT ;  /* 0x000000c31100720c */ /* 0x000fe40003f46270 */
[----:B------:R-:W-:Y:S02]  /*4da0*/  FSEL R45, R19, -INF , !P1 ;  /* 0xff800000132d7808 */ /* 0x000fe40004800000 */
[----:B------:R-:W-:Y:S02]  /*4db0*/  FSEL R17, R122, -INF , !P4 ;  /* 0xff8000007a117808 */ /* 0x000fe40006000000 */
[----:B------:R-:W-:-:S02]  /*4dc0*/  FSEL R14, R14, -INF , !P0 ;  /* 0xff8000000e0e7808 */ /* 0x000fc40004000000 */
[C---:B------:R-:W-:Y:S02]  /*4dd0*/  ISETP.GE.AND P1, PT, R101.reuse, R197, PT ;  /* 0x000000c56500720c */ /* 0x040fe40003f26270 */
[----:B------:R-:W-:Y:S02]  /*4de0*/  ISETP.GE.AND P4, PT, R101, R195, PT ;  /* 0x000000c36500720c */ /* 0x000fe40003f86270 */
[----:B------:R-:W-:Y:S02]  /*4df0*/  ISETP.GT.AND P0, PT, R196, R101, PT ;  /* 0x00000065c400720c */ /* 0x000fe40003f04270 */
[----:B------:R-:W-:Y:S02]  /*4e00*/  I2FP.F32.S32 R101, R18 ;  /* 0x0000001200657245 */ /* 0x000fe40000201400 */
[----:B------:R-:W-:Y:S02]  /*4e10*/  IABS R68, R68 ;  /* 0x0000004400447213 */ /* 0x000fe40000000000 */
[----:B------:R-:W-:Y:S01]  /*4e20*/  IADD3 R52, PT, PT, R155, -0x20, -R0 ;  /* 0xffffffe09b347810 */ /* 0x000fe20007ffe800 */
[----:B------:R-:W-:Y:S01]  /*4e30*/  FFMA.FTZ R10, -R212, R101, R10 ;  /* 0x00000065d40a7223 */ /* 0x000fe2000001010a */
[----:B------:R-:W-:-:S02]  /*4e40*/  FSEL R69, R69, -INF , !P0 ;  /* 0xff80000045457808 */ /* 0x000fc40004000000 */
[----:B------:R-:W-:Y:S02]  /*4e50*/  I2FP.F32.S32 R68, R68 ;  /* 0x0000004400447245 */ /* 0x000fe40000201400 */
[----:B------:R-:W-:Y:S02]  /*4e60*/  ISETP.GT.AND P0, PT, R196, R7, PT ;  /* 0x00000007c400720c */ /* 0x000fe40003f04270 */
[----:B------:R-:W-:Y:S01]  /*4e70*/  IABS R52, R52 ;  /* 0x0000003400347213 */ /* 0x000fe20000000000 */
[----:B------:R-:W-:Y:S01]  /*4e80*/  FFMA.FTZ R68, -R212, R68, R11 ;  /* 0x00000044d4447223 */ /* 0x000fe2000001010b */
[----:B------:R-:W-:Y:S02]  /*4e90*/  FSEL R19, R14, -INF , !P2 ;  /* 0xff8000000e137808 */ /* 0x000fe40005000000 */
[----:B------:R-:W-:Y:S02]  /*4ea0*/  FSEL R15, R105, -INF , !P1 ;  /* 0xff800000690f7808 */ /* 0x000fe40004800000 */
[----:B------:R-:W-:-:S02]  /*4eb0*/  ISETP.GE.AND P2, PT, R7, R197, PT ;  /* 0x000000c50700720c */ /* 0x000fc40003f46270 */
[----:B------:R-:W-:Y:S02]  /*4ec0*/  ISETP.GE.AND P1, PT, R7, R195, PT ;  /* 0x000000c30700720c */ /* 0x000fe40003f26270 */
[----:B------:R-:W-:Y:S02]  /*4ed0*/  FSEL R7, R69, -INF , !P4 ;  /* 0xff80000045077808 */ /* 0x000fe40006000000 */
[----:B------:R-:W-:Y:S02]  /*4ee0*/  FSEL R10, R10, -INF , !P0 ;  /* 0xff8000000a0a7808 */ /* 0x000fe40004000000 */
[----:B------:R-:W-:Y:S02]  /*4ef0*/  I2FP.F32.S32 R69, R52 ;  /* 0x0000003400457245 */ /* 0x000fe40000201400 */
[----:B------:R-:W-:Y:S02]  /*4f00*/  ISETP.GT.AND P0, PT, R196, R5, PT ;  /* 0x00000005c400720c */ /* 0x000fe40003f04270 */
[----:B------:R-:W-:Y:S01]  /*4f10*/  IADD3 R50, PT, PT, R155, -0x21, -R0 ;  /* 0xffffffdf9b327810 */ /* 0x000fe20007ffe800 */
[----:B------:R-:W-:Y:S01]  /*4f20*/  FFMA.FTZ R69, -R212, R69, R102 ;  /* 0x00000045d4457223 */ /* 0x000fe20000010166 */
[----:B------:R-:W-:-:S02]  /*4f30*/  ISETP.GE.AND P4, PT, R5, R197, PT ;  /* 0x000000c50500720c */ /* 0x000fc40003f86270 */
[----:B------:R-:W-:Y:S02]  /*4f40*/  FSEL R68, R68, -INF , !P0 ;  /* 0xff80000044447808 */ /* 0x000fe40004000000 */
[----:B------:R-:W-:Y:S02]  /*4f50*/  IABS R50, R50 ;  /* 0x0000003200327213 */ /* 0x000fe40000000000 */
[----:B------:R-:W-:Y:S02]  /*4f60*/  ISETP.GT.AND P0, PT, R196, R9, PT ;  /* 0x00000009c400720c */ /* 0x000fe40003f04270 */
[C-C-:B------:R-:W-:Y:S02]  /*4f70*/  IADD3 R46, PT, PT, R155.reuse, -0x28, -R0.reuse ;  /* 0xffffffd89b2e7810 */ /* 0x140fe40007ffe800 */
[----:B------:R-:W-:Y:S02]  /*4f80*/  FSEL R11, R100, -INF , !P4 ;  /* 0xff800000640b7808 */ /* 0x000fe40006000000 */
[----:B------:R-:W-:-:S02]  /*4f90*/  IADD3 R35, PT, PT, R155, -0x29, -R0 ;  /* 0xffffffd79b237810 */ /* 0x000fc40007ffe800 */
[-C--:B------:R-:W-:Y:S02]  /*4fa0*/  ISETP.GE.AND P4, PT, R9, R195.reuse, PT ;  /* 0x000000c30900720c */ /* 0x080fe40003f86270 */
[----:B------:R-:W-:Y:S02]  /*4fb0*/  I2FP.F32.S32 R50, R50 ;  /* 0x0000003200327245 */ /* 0x000fe40000201400 */
[----:B------:R-:W-:Y:S02]  /*4fc0*/  FSEL R69, R69, -INF , !P0 ;  /* 0xff80000045457808 */ /* 0x000fe40004000000 */
[----:B------:R-:W-:Y:S01]  /*4fd0*/  FSEL R13, R13, -INF , !P2 ;  /* 0xff8000000d0d7808 */ /* 0x000fe20005000000 */
[----:B------:R-:W-:Y:S01]  /*4fe0*/  FFMA.FTZ R50, -R212, R50, R103 ;  /* 0x00000032d4327223 */ /* 0x000fe20000010167 */
[----:B------:R-:W-:Y:S02]  /*4ff0*/  IABS R46, R46 ;  /* 0x0000002e002e7213 */ /* 0x000fe40000000000 */
[----:B------:R-:W-:-:S02]  /*5000*/  ISETP.GE.AND P2, PT, R5, R195, PT ;  /* 0x000000c30500720c */ /* 0x000fc40003f46270 */
[----:B------:R-:W-:Y:S02]  /*5010*/  FSEL R5, R10, -INF , !P1 ;  /* 0xff8000000a057808 */ /* 0x000fe40004800000 */
[----:B------:R-:W-:Y:S02]  /*5020*/  IABS R10, R35 ;  /* 0x00000023000a7213 */ /* 0x000fe40000000000 */
[----:B------:R-:W-:Y:S02]  /*5030*/  FSEL R239, R69, -INF , !P4 ;  /* 0xff80000045ef7808 */ /* 0x000fe40006000000 */
[----:B------:R-:W-:Y:S01]  /*5040*/  I2FP.F32.S32 R69, R46 ;  /* 0x0000002e00457245 */ /* 0x000fe20000201400 */
[----:B------:R-:W-:Y:S01]  /*5050*/  IMAD.MOV.U32 R14, RZ, RZ, R10 ;  /* 0x000000ffff0e7224 */ /* 0x000fe200078e000a */
[----:B------:R-:W-:Y:S02]  /*5060*/  IADD3 R33, PT, PT, R155, -0x30, -R0 ;  /* 0xffffffd09b217810 */ /* 0x000fe40007ffe800 */
[----:B------:R-:W-:Y:S01]  /*5070*/  ISETP.GT.AND P0, PT, R196, R96, PT ;  /* 0x00000060c400720c */ /* 0x000fe20003f04270 */
[----:B------:R-:W-:Y:S01]  /*5080*/  FFMA.FTZ R69, -R212, R69, R98 ;  /* 0x00000045d4457223 */ /* 0x000fe20000010162 */
[----:B------:R-:W-:-:S02]  /*5090*/  ISETP.GE.AND P1, PT, R9, R197, PT ;  /* 0x000000c50900720c */ /* 0x000fc40003f26270 */
[----:B------:R-:W-:Y:S02]  /*50a0*/  FSEL R9, R68, -INF , !P2 ;  /* 0xff80000044097808 */ /* 0x000fe40005000000 */
[----:B------:R-:W-:Y:S02]  /*50b0*/  ISETP.GE.AND P2, PT, R96, R197, PT ;  /* 0x000000c56000720c */ /* 0x000fe40003f46270 */
[----:B------:R-:W-:Y:S02]  /*50c0*/  FSEL R50, R50, -INF , !P0 ;  /* 0xff80000032327808 */ /* 0x000fe40004000000 */
[----:B------:R-:W-:Y:S02]  /*50d0*/  IABS R10, R33 ;  /* 0x00000021000a7213 */ /* 0x000fe40000000000 */
[----:B------:R-:W-:Y:S02]  /*50e0*/  ISETP.GT.AND P0, PT, R196, R93, PT ;  /* 0x0000005dc400720c */ /* 0x000fe40003f04270 */
[----:B------:R-:W-:Y:S01]  /*50f0*/  FSEL R35, R97, -INF , !P2 ;  /* 0xff80000061237808 */ /* 0x000fe20005000000 */
[----:B------:R-:W-:Y:S01]  /*5100*/  IMAD.MOV.U32 R18, RZ, RZ, R10 ;  /* 0x000000ffff127224 */ /* 0x000fe200078e000a */
[----:B------:R-:W-:-:S02]  /*5110*/  ISETP.GE.AND P2, PT, R93, R195, PT ;  /* 0x000000c35d00720c */ /* 0x000fc40003f46270 */
[----:B------:R-:W-:Y:S02]  /*5120*/  I2FP.F32.S32 R14, R14 ;  /* 0x0000000e000e7245 */ /* 0x000fe40000201400 */
[----:B------:R-:W-:Y:S02]  /*5130*/  FSEL R69, R69, -INF , !P0 ;  /* 0xff80000045457808 */ /* 0x000fe40004000000 */
[----:B------:R-:W-:Y:S01]  /*5140*/  IADD3 R31, PT, PT, R155, -0x31, -R0 ;  /* 0xffffffcf9b1f7810 */ /* 0x000fe20007ffe800 */
[----:B------:R-:W-:Y:S01]  /*5150*/  FFMA.FTZ R14, -R212, R14, R99 ;  /* 0x0000000ed40e7223 */ /* 0x000fe20000010163 */
[----:B------:R-:W-:Y:S02]  /*5160*/  FSEL R235, R235, -INF , !P1 ;  /* 0xff800000ebeb7808 */ /* 0x000fe40004800000 */
[----:B------:R-:W-:Y:S02]  /*5170*/  FSEL R237, R69, -INF , !P2 ;  /* 0xff80000045ed7808 */ /* 0x000fe40005000000 */
[----:B------:R-:W-:-:S02]  /*5180*/  ISETP.GE.AND P1, PT, R96, R195, PT ;  /* 0x000000c36000720c */ /* 0x000fc40003f26270 */
[----:B------:R-:W-:Y:S02]  /*5190*/  IABS R10, R31 ;  /* 0x0000001f000a7213 */ /* 0x000fe40000000000 */
[----:B------:R-:W-:Y:S02]  /*51a0*/  I2FP.F32.S32 R69, R18 ;  /* 0x0000001200457245 */ /* 0x000fe40000201400 */
[----:B------:R-:W-:Y:S01]  /*51b0*/  ISETP.GT.AND P0, PT, R196, R89, PT ;  /* 0x00000059c400720c */ /* 0x000fe20003f04270 */
[----:B------:R-:W-:Y:S01]  /*51c0*/  IMAD.MOV.U32 R18, RZ, RZ, R10 ;  /* 0x000000ffff127224 */ /* 0x000fe200078e000a */
[----:B------:R-:W-:Y:S01]  /*51d0*/  FSEL R33, R50, -INF , !P1 ;  /* 0xff80000032217808 */ /* 0x000fe20004800000 */
[----:B------:R-:W-:Y:S01]  /*51e0*/  FFMA.FTZ R69, -R212, R69, R94 ;  /* 0x00000045d4457223 */ /* 0x000fe2000001015e */
[----:B------:R-:W-:Y:S02]  /*51f0*/  ISETP.GE.AND P1, PT, R89, R197, PT ;  /* 0x000000c55900720c */ /* 0x000fe40003f26270 */
[----:B------:R-:W-:-:S02]  /*5200*/  FSEL R14, R14, -INF , !P0 ;  /* 0xff8000000e0e7808 */ /* 0x000fc40004000000 */
[----:B------:R-:W-:Y:S02]  /*5210*/  ISETP.GT.AND P0, PT, R196, R88, PT ;  /* 0x00000058c400720c */ /* 0x000fe40003f04270 */
[----:B------:R-:W-:Y:S02]  /*5220*/  IADD3 R29, PT, PT, R155, -0x38, -R0 ;  /* 0xffffffc89b1d7810 */ /* 0x000fe40007ffe800 */
[----:B------:R-:W-:Y:S02]  /*5230*/  FSEL R31, R92, -INF , !P1 ;  /* 0xff8000005c1f7808 */ /* 0x000fe40004800000 */
[----:B------:R-:W-:Y:S02]  /*5240*/  ISETP.GE.AND P1, PT, R88, R195, PT ;  /* 0x000000c35800720c */ /* 0x000fe40003f26270 */
[----:B------:R-:W-:Y:S02]  /*5250*/  I2FP.F32.S32 R18, R18 ;  /* 0x0000001200127245 */ /* 0x000fe40000201400 */
[----:B------:R-:W-:-:S02]  /*5260*/  FSEL R69, R69, -INF , !P0 ;  /* 0xff80000045457808 */ /* 0x000fc40004000000 */
[----:B------:R-:W-:Y:S01]  /*5270*/  IABS R10, R29 ;  /* 0x0000001d000a7213 */ /* 0x000fe20000000000 */
[----:B------:R-:W-:Y:S01]  /*5280*/  FFMA.FTZ R18, -R212, R18, R95 ;  /* 0x00000012d4127223 */ /* 0x000fe2000001015f */
[----:B------:R-:W-:Y:S02]  /*5290*/  IADD3 R44, PT, PT, R155, -0x39, -R0 ;  /* 0xffffffc79b2c7810 */ /* 0x000fe40007ffe800 */
[----:B------:R-:W-:Y:S02]  /*52a0*/  FSEL R231, R69, -INF , !P1 ;  /* 0xff80000045e77808 */ /* 0x000fe40004800000 */
[----:B------:R-:W-:Y:S02]  /*52b0*/  I2FP.F32.S32 R69, R10 ;  /* 0x0000000a00457245 */ /* 0x000fe40000201400 */
[----:B------:R-:W-:Y:S02]  /*52c0*/  ISETP.GT.AND P0, PT, R196, R85, PT ;  /* 0x00000055c400720c */ /* 0x000fe40003f04270 */
[----:B------:R-:W-:Y:S01]  /*52d0*/  IABS R44, R44 ;  /* 0x0000002c002c7213 */ /* 0x000fe20000000000 */
[----:B------:R-:W-:Y:S01]  /*52e0*/  FFMA.FTZ R69, -R212, R69, R90 ;  /* 0x00000045d4457223 */ /* 0x000fe2000001015a */
[----:B------:R-:W-:-:S02]  /*52f0*/  IADD3 R43, PT, PT, R155, -0x40, -R0 ;  /* 0xffffffc09b2b7810 */ /* 0x000fc40007ffe800 */
[----:B------:R-:W-:Y:S02]  /*5300*/  FSEL R18, R18, -INF , !P0 ;  /* 0xff80000012127808 */ /* 0x000fe40004000000 */
[----:B------:R-:W-:Y:S02]  /*5310*/  I2FP.F32.S32 R44, R44 ;  /* 0x0000002c002c7245 */ /* 0x000fe40000201400 */
[----:B------:R-:W-:Y:S02]  /*5320*/  ISETP.GT.AND P0, PT, R196, R84, PT ;  /* 0x00000054c400720c */ /* 0x000fe40003f04270 */
[----:B------:R-:W-:Y:S01]  /*5330*/  IABS R43, R43 ;  /* 0x0000002b002b7213 */ /* 0x000fe20000000000 */
[----:B------:R-:W-:Y:S01]  /*5340*/  FFMA.FTZ R44, -R212, R44, R91 ;  /* 0x0000002cd42c7223 */ /* 0x000fe2000001015b */
[----:B------:R-:W-:Y:S02]  /*5350*/  IADD3 R42, PT, PT, R155, -0x41, -R0 ;  /* 0xffffffbf9b2a7810 */ /* 0x000fe40007ffe800 */
[----:B------:R-:W-:-:S02]  /*5360*/  ISETP.GE.AND P4, PT, R93, R197, PT ;  /* 0x000000c55d00720c */ /* 0x000fc40003f86270 */
[----:B------:R-:W-:Y:S02]  /*5370*/  FSEL R69, R69, -INF , !P0 ;  /* 0xff80000045457808 */ /* 0x000fe40004000000 */
[----:B------:R-:W-:Y:S02]  /*5380*/  I2FP.F32.S32 R43, R43 ;  /* 0x0000002b002b7245 */ /* 0x000fe40000201400 */
[----:B------:R-:W-:Y:S02]  /*5390*/  ISETP.GT.AND P0, PT, R196, R81, PT ;  /* 0x00000051c400720c */ /* 0x000fe40003f04270 */
[----:B------:R-:W-:Y:S01]  /*53a0*/  IABS R42, R42 ;  /* 0x0000002a002a7213 */ /* 0x000fe20000000000 */
[----:B------:R-:W-:Y:S01]  /*53b0*/  FFMA.FTZ R43, -R212, R43, R86 ;  /* 0x0000002bd42b7223 */ /* 0x000fe20000010156 */
[----:B------:R-:W-:Y:S02]  /*53c0*/  IADD3 R41, PT, PT, R155, -0x48, -R0 ;  /* 0xffffffb89b297810 */ /* 0x000fe40007ffe800 */
[----:B------:R-:W-:-:S02]  /*53d0*/  FSEL R233, R233, -INF , !P4 ;  /* 0xff800000e9e97808 */ /* 0x000fc40006000000 */
[----:B------:R-:W-:Y:S02]  /*53e0*/  ISETP.GE.AND P4, PT, R89, R195, PT ;  /* 0x000000c35900720c */ /* 0x000fe40003f86270 */
[----:B------:R-:W-:Y:S02]  /*53f0*/  ISETP.GE.AND P1, PT, R84, R197, PT ;  /* 0x000000c55400720c */ /* 0x000fe40003f26270 */
[----:B------:R-:W-:Y:S02]  /*5400*/  FSEL R44, R44, -INF , !P0 ;  /* 0xff8000002c2c7808 */ /* 0x000fe40004000000 */
[----:B------:R-:W-:Y:S02]  /*5410*/  I2FP.F32.S32 R42, R42 ;  /* 0x0000002a002a7245 */ /* 0x000fe40000201400 */
[----:B------:R-:W-:Y:S02]  /*5420*/  ISETP.GT.AND P0, PT, R196, R80, PT ;  /* 0x00000050c400720c */ /* 0x000fe40003f04270 */
[----:B------:R-:W-:Y:S01]  /*5430*/  IABS R41, R41 ;  /* 0x0000002900297213 */ /* 0x000fe20000000000 */
[----:B------:R-:W-:Y:S01]  /*5440*/  FFMA.FTZ R42, -R212, R42, R87 ;  /* 0x0000002ad42a7223 */ /* 0x000fe20000010157 */
[----:B------:R-:W-:-:S02]  /*5450*/  FSEL R29, R14, -INF , !P4 ;  /* 0xff8000000e1d7808 */ /* 0x000fc40006000000 */
[----:B------:R-:W-:Y:S02]  /*5460*/  FSEL R225, R225, -INF , !P1 ;  /* 0xff800000e1e17808 */ /* 0x000fe40004800000 */
[----:B------:R-:W-:Y:S02]  /*5470*/  ISETP.GE.AND P4, PT, R85, R197, PT ;  /* 0x000000c55500720c */ /* 0x000fe40003f86270 */
[----:B------:R-:W-:Y:S02]  /*5480*/  ISETP.GE.AND P1, PT, R81, R195, PT ;  /* 0x000000c35100720c */ /* 0x000fe40003f26270 */
[----:B------:R-:W-:Y:S02]  /*5490*/  FSEL R43, R43, -INF , !P0 ;  /* 0xff8000002b2b7808 */ /* 0x000fe40004000000 */
[----:B------:R-:W-:Y:S02]  /*54a0*/  I2FP.F32.S32 R41, R41 ;  /* 0x0000002900297245 */ /* 0x000fe40000201400 */
[----:B------:R-:W-:-:S02]  /*54b0*/  ISETP.GT.AND P0, PT, R196, R77, PT ;  /* 0x0000004dc400720c */ /* 0x000fc40003f04270 */
[----:B------:R-:W-:Y:S01]  /*54c0*/  IADD3 R40, PT, PT, R155, -0x49, -R0 ;  /* 0xffffffb79b287810 */ /* 0x000fe20007ffe800 */
[----:B------:R-:W-:Y:S01]  /*54d0*/  FFMA.FTZ R41, -R212, R41, R82 ;  /* 0x00000029d4297223 */ /* 0x000fe20000010152 */
[----:B------:R-:W-:Y:S02]  /*54e0*/  FSEL R133, R133, -INF , !P4 ;  /* 0xff80000085857808 */ /* 0x000fe40006000000 */
[----:B------:R-:W-:Y:S02]  /*54f0*/  FSEL R217, R44, -INF , !P1 ;  /* 0xff8000002cd97808 */ /* 0x000fe40004800000 */
[----:B------:R-:W-:Y:S02]  /*5500*/  ISETP.GE.AND P4, PT, R84, R195, PT ;  /* 0x000000c35400720c */ /* 0x000fe40003f86270 */
[----:B------:R-:W-:Y:S02]  /*5510*/  ISETP.GE.AND P1, PT, R77, R197, PT ;  /* 0x000000c54d00720c */ /* 0x000fe40003f26270 */
[----:B------:R-:W-:-:S02]  /*5520*/  FSEL R42, R42, -INF , !P0 ;  /* 0xff8000002a2a7808 */ /* 0x000fc40004000000 */
[----:B------:R-:W-:Y:S02]  /*5530*/  IABS R40, R40 ;  /* 0x0000002800287213 */ /* 0x000fe40000000000 */
[----:B------:R-:W-:Y:S02]  /*5540*/  ISETP.GT.AND P0, PT, R196, R76, PT ;  /* 0x0000004cc400720c */ /* 0x000fe40003f04270 */
[----:B------:R-:W-:Y:S02]  /*5550*/  IADD3 R38, PT, PT, R155, -0x50, -R0 ;  /* 0xffffffb09b267810 */ /* 0x000fe40007ffe800 */
[----:B------:R-:W-:Y:S02]  /*5560*/  FSEL R229, R69, -INF , !P4 ;  /* 0xff80000045e57808 */ /* 0x000fe40006000000 */
[----:B------:R-:W-:Y:S02]  /*5570*/  FSEL R163, R163, -INF , !P1 ;  /* 0xff800000a3a37808 */ /* 0x000fe40004800000 */
[----:B------:R-:W-:-:S02]  /*5580*/  ISETP.GE.AND P4, PT, R80, R197, PT ;  /* 0x000000c55000720c */ /* 0x000fc40003f86270 */
[----:B------:R-:W-:Y:S02]  /*5590*/  ISETP.GE.AND P1, PT, R76, R195, PT ;  /* 0x000000c34c00720c */ /* 0x000fe40003f26270 */
[----:B------:R-:W-:Y:S02]  /*55a0*/  I2FP.F32.S32 R40, R40 ;  /* 0x0000002800287245 */ /* 0x000fe40000201400 */
[----:B------:R-:W-:Y:S02]  /*55b0*/  FSEL R41, R41, -INF , !P0 ;  /* 0xff80000029297808 */ /* 0x000fe40004000000 */
[----:B------:R-:W-:Y:S01]  /*55c0*/  IABS R38, R38 ;  /* 0x0000002600267213 */ /* 0x000fe20000000000 */
[----:B------:R-:W-:Y:S01]  /*55d0*/  FFMA.FTZ R40, -R212, R40, R83 ;  /* 0x00000028d4287223 */ /* 0x000fe20000010153 */
[----:B------:R-:W-:Y:S02]  /*55e0*/  FSEL R185, R185, -INF , !P4 ;  /* 0xff800000b9b97808 */ /* 0x000fe40006000000 */
[----:B------:R-:W-:-:S02]  /*55f0*/  FSEL R209, R41, -INF , !P1 ;  /* 0xff80000029d17808 */ /* 0x000fc40004800000 */
[----:B------:R-:W-:Y:S02]  /*5600*/  ISETP.GE.AND P4, PT, R77, R195, PT ;  /* 0x000000c34d00720c */ /* 0x000fe40003f86270 */
[----:B------:R-:W-:Y:S02]  /*5610*/  I2FP.F32.S32 R41, R38 ;  /* 0x0000002600297245 */ /* 0x000fe40000201400 */
[----:B------:R-:W-:Y:S02]  /*5620*/  ISETP.GT.AND P0, PT, R196, R73, PT ;  /* 0x00000049c400720c */ /* 0x000fe40003f04270 */
[----:B------:R-:W-:Y:S01]  /*5630*/  IADD3 R37, PT, PT, R155, -0x51, -R0 ;  /* 0xffffffaf9b257810 */ /* 0x000fe20007ffe800 */
[----:B------:R-:W-:Y:S01]  /*5640*/  FFMA.FTZ R41, -R212, R41, R78 ;  /* 0x00000029d4297223 */ /* 0x000fe2000001014e */
[----:B------:R-:W-:Y:S02]  /*5650*/  FSEL R159, R42, -INF , !P4 ;  /* 0xff8000002a9f7808 */ /* 0x000fe40006000000 */
[----:B------:R-:W-:-:S02]  /*5660*/  ISETP.GE.AND P4, PT, R73, R197, PT ;  /* 0x000000c54900720c */ /* 0x000fc40003f86270 */
[----:B------:R-:W-:Y:S02]  /*5670*/  FSEL R40, R40, -INF , !P0 ;  /* 0xff80000028287808 */ /* 0x000fe40004000000 */
[C-C-:B------:R-:W-:Y:S02]  /*5680*/  IADD3 R27, PT, PT, R155.reuse, -0x59, -R0.reuse ;  /* 0xffffffa79b1b7810 */ /* 0x140fe40007ffe800 */
[----:B------:R-:W-:Y:S02]  /*5690*/  IABS R37, R37 ;  /* 0x0000002500257213 */ /* 0x000fe40000000000 */
[----:B------:R-:W-:Y:S02]  /*56a0*/  ISETP.GT.AND P0, PT, R196, R72, PT ;  /* 0x00000048c400720c */ /* 0x000fe40003f04270 */
[----:B------:R-:W-:Y:S02]  /*56b0*/  IADD3 R36, PT, PT, R155, -0x58, -R0 ;  /* 0xffffffa89b247810 */ /* 0x000fe40007ffe800 */
[----:B------:R-:W-:-:S02]  /*56c0*/  FSEL R169, R169, -INF , !P4 ;  /* 0xff800000a9a97808 */ /* 0x000fc40006000000 */
[----:B------:R-:W-:Y:S02]  /*56d0*/  ISETP.GE.AND P4, PT, R72, R195, PT ;  /* 0x000000c34800720c */ /* 0x000fe40003f86270 */
[----:B------:R-:W-:Y:S02]  /*56e0*/  I2FP.F32.S32 R37, R37 ;  /* 0x0000002500257245 */ /* 0x000fe40000201400 */
[----:B------:R-:W-:Y:S02]  /*56f0*/  FSEL R41, R41, -INF , !P0 ;  /* 0xff80000029297808 */ /* 0x000fe40004000000 */
[----:B------:R-:W-:Y:S01]  /*5700*/  IABS R10, R27 ;  /* 0x0000001b000a7213 */ /* 0x000fe20000000000 */
[----:B------:R-:W-:Y:S01]  /*5710*/  FFMA.FTZ R37, -R212, R37, R79 ;  /* 0x00000025d4257223 */ /* 0x000fe2000001014f */
[----:B------:R-:W-:Y:S02]  /*5720*/  IABS R36, R36 ;  /* 0x0000002400247213 */ /* 0x000fe40000000000 */
[----:B------:R-:W-:Y:S01]  /*5730*/  FSEL R27, R41, -INF , !P4 ;  /* 0xff800000291b7808 */ /* 0x000fe20006000000 */
[----:B------:R-:W-:Y:S01]  /*5740*/  IMAD.MOV.U32 R14, RZ, RZ, R10 ;  /* 0x000000ffff0e7224 */ /* 0x000fe200078e000a */
[----:B------:R-:W-:-:S02]  /*5750*/  ISETP.GE.AND P1, PT, R72, R197, PT ;  /* 0x000000c54800720c */ /* 0x000fc40003f26270 */
[----:B------:R-:W-:Y:S02]  /*5760*/  I2FP.F32.S32 R41, R36 ;  /* 0x0000002400297245 */ /* 0x000fe40000201400 */
[----:B------:R-:W-:Y:S02]  /*5770*/  ISETP.GT.AND P0, PT, R196, R71, PT ;  /* 0x00000047c400720c */ /* 0x000fe40003f04270 */
[----:B------:R-:W-:Y:S01]  /*5780*/  IADD3 R25, PT, PT, R155, -0x60, -R0 ;  /* 0xffffffa09b197810 */ /* 0x000fe20007ffe800 */
[----:B------:R-:W-:Y:S01]  /*5790*/  FFMA.FTZ R41, -R212, R41, R74 ;  /* 0x00000029d4297223 */ /* 0x000fe2000001014a */
[----:B------:R-:W-:Y:S02]  /*57a0*/  FSEL R173, R173, -INF , !P1 ;  /* 0xff800000adad7808 */ /* 0x000fe40004800000 */
[----:B------:R-:W-:Y:S02]  /*57b0*/  ISETP.GE.AND P1, PT, R71, R195, PT ;  /* 0x000000c34700720c */ /* 0x000fe40003f26270 */
[----:B------:R-:W-:-:S02]  /*57c0*/  FSEL R37, R37, -INF , !P0 ;  /* 0xff80000025257808 */ /* 0x000fc40004000000 */
[----:B------:R-:W-:Y:S02]  /*57d0*/  I2FP.F32.S32 R14, R14 ;  /* 0x0000000e000e7245 */ /* 0x000fe40000201400 */
[----:B------:R-:W-:Y:S02]  /*57e0*/  ISETP.GE.AND P2, PT, R88, R197, PT ;  /* 0x000000c55800720c */ /* 0x000fe40003f46270 */
[----:B------:R-:W-:Y:S01]  /*57f0*/  ISETP.GT.AND P0, PT, R196, R70, PT ;  /* 0x00000046c400720c */ /* 0x000fe20003f04270 */
[----:B------:R-:W-:Y:S01]  /*5800*/  FFMA.FTZ R14, -R212, R14, R75 ;  /* 0x0000000ed40e7223 */ /* 0x000fe2000001014b */
[----:B------:R-:W-:Y:S02]  /*5810*/  IABS R10, R25 ;  /* 0x00000019000a7213 */ /* 0x000fe40000000000 */
[----:B------:R-:W-:Y:S02]  /*5820*/  FSEL R25, R37, -INF , !P1 ;  /* 0xff80000025197808 */ /* 0x000fe40004800000 */
[----:B------:R-:W-:-:S02]  /*5830*/  FSEL R227, R227, -INF , !P2 ;  /* 0xff800000e3e37808 */ /* 0x000fc40005000000 */
[----:B------:R-:W-:Y:S02]  /*5840*/  FSEL R41, R41, -INF , !P0 ;  /* 0xff80000029297808 */ /* 0x000fe40004000000 */
[----:B------:R-:W-:Y:S02]  /*5850*/  I2FP.F32.S32 R37, R10 ;  /* 0x0000000a00257245 */ /* 0x000fe40000201400 */
[----:B------:R-:W-:Y:S02]  /*5860*/  ISETP.GE.AND P2, PT, R85, R195, PT ;  /* 0x000000c35500720c */ /* 0x000fe40003f46270 */
[----:B------:R-:W-:Y:S01]  /*5870*/  ISETP.GT.AND P0, PT, R196, R64, PT ;  /* 0x00000040c400720c */ /* 0x000fe20003f04270 */
[----:B------:R-:W-:Y:S01]  /*5880*/  FFMA.FTZ R37, -R212, R37, R114 ;  /* 0x00000025d4257223 */ /* 0x000fe20000010172 */
[----:B------:R-:W-:Y:S02]  /*5890*/  IADD3 R34, PT, PT, R155, -0x61, -R0 ;  /* 0xffffff9f9b227810 */ /* 0x000fe40007ffe800 */
[----:B------:R-:W-:-:S02]  /*58a0*/  FSEL R127, R18, -INF , !P2 ;  /* 0xff800000127f7808 */ /* 0x000fc40005000000 */
[-C--:B------:R-:W-:Y:S02]  /*58b0*/  ISETP.GE.AND P1, PT, R64, R197.reuse, PT ;  /* 0x000000c54000720c */ /* 0x080fe40003f26270 */
[----:B------:R-:W-:Y:S02]  /*58c0*/  FSEL R14, R14, -INF , !P0 ;  /* 0xff8000000e0e7808 */ /* 0x000fe40004000000 */
[----:B------:R-:W-:Y:S02]  /*58d0*/  ISETP.GE.AND P2, PT, R81, R197, PT ;  /* 0x000000c55100720c */ /* 0x000fe40003f46270 */
[----:B------:R-:W-:Y:S02]  /*58e0*/  IABS R34, R34 ;  /* 0x0000002200227213 */ /* 0x000fe40000000000 */
[----:B------:R-:W-:Y:S02]  /*58f0*/  ISETP.GT.AND P0, PT, R196, R61, PT ;  /* 0x0000003dc400720c */ /* 0x000fe40003f04270 */
[----:B------:R-:W-:-:S02]  /*5900*/  IADD3 R32, PT, PT, R155, -0x68, -R0 ;  /* 0xffffff989b207810 */ /* 0x000fc40007ffe800 */
[----:B------:R-:W-:Y:S02]  /*5910*/  FSEL R167, R167, -INF , !P1 ;  /* 0xff800000a7a77808 */ /* 0x000fe40004800000 */
[----:B------:R-:W-:Y:S02]  /*5920*/  FSEL R223, R223, -INF , !P2 ;  /* 0xff800000dfdf7808 */ /* 0x000fe40005000000 */
[----:B------:R-:W-:Y:S02]  /*5930*/  ISETP.GE.AND P4, PT, R70, R197, PT ;  /* 0x000000c54600720c */ /* 0x000fe40003f86270 */
[----:B------:R-:W-:Y:S02]  /*5940*/  ISETP.GE.AND P1, PT, R61, R195, PT ;  /* 0x000000c33d00720c */ /* 0x000fe40003f26270 */
[----:B------:R-:W-:Y:S02]  /*5950*/  I2FP.F32.S32 R34, R34 ;  /* 0x0000002200227245 */ /* 0x000fe40000201400 */
[----:B------:R-:W-:-:S02]  /*5960*/  FSEL R37, R37, -INF , !P0 ;  /* 0xff80000025257808 */ /* 0x000fc40004000000 */
[----:B------:R-:W-:Y:S01]  /*5970*/  ISETP.GE.AND P2, PT, R80, R195, PT ;  /* 0x000000c35000720c */ /* 0x000fe20003f46270 */
[----:B------:R-:W-:Y:S01]  /*5980*/  FFMA.FTZ R34, -R212, R34, R115 ;  /* 0x00000022d4227223 */ /* 0x000fe20000010173 */
[----:B------:R-:W-:Y:S02]  /*5990*/  IABS R32, R32 ;  /* 0x0000002000207213 */ /* 0x000fe40000000000 */
[----:B------:R-:W-:Y:S02]  /*59a0*/  IADD3 R30, PT, PT, R155, -0x69, -R0 ;  /* 0xffffff979b1e7810 */ /* 0x000fe40007ffe800 */
[----:B------:R-:W-:Y:S02]  /*59b0*/  FSEL R165, R165, -INF , !P4 ;  /* 0xff800000a5a57808 */ /* 0x000fe40006000000 */
[----:B------:R-:W-:Y:S02]  /*59c0*/  FSEL R157, R37, -INF , !P1 ;  /* 0xff800000259d7808 */ /* 0x000fe40004800000 */
[----:B------:R-:W-:-:S02]  /*59d0*/  FSEL R211, R43, -INF , !P2 ;  /* 0xff8000002bd37808 */ /* 0x000fc40005000000 */
[----:B------:R-:W-:Y:S02]  /*59e0*/  ISETP.GE.AND P4, PT, R64, R195, PT ;  /* 0x000000c34000720c */ /* 0x000fe40003f86270 */
[----:B------:R-:W-:Y:S02]  /*59f0*/  I2FP.F32.S32 R37, R32 ;  /* 0x0000002000257245 */ /* 0x000fe40000201400 */
[----:B------:R-:W-:Y:S02]  /*5a00*/  ISETP.GE.AND P2, PT, R76, R197, PT ;  /* 0x000000c54c00720c */ /* 0x000fe40003f46270 */
[----:B------:R-:W-:Y:S01]  /*5a10*/  ISETP.GT.AND P0, PT, R196, R60, PT ;  /* 0x0000003cc400720c */ /* 0x000fe20003f04270 */
[----:B------:R-:W-:Y:S01]  /*5a20*/  FFMA.FTZ R37, -R212, R37, R66 ;  /* 0x00000025d4257223 */ /* 0x000fe20000010142 */
[----:B------:R-:W-:Y:S02]  /*5a30*/  IABS R30, R30 ;  /* 0x0000001e001e7213 */ /* 0x000fe40000000000 */
[----:B------:R-:W-:-:S02]  /*5a40*/  FSEL R161, R14, -INF , !P4 ;  /* 0xff8000000ea17808 */ /* 0x000fc40006000000 */
[----:B------:R-:W-:Y:S02]  /*5a50*/  FSEL R179, R179, -INF , !P2 ;  /* 0xff800000b3b37808 */ /* 0x000fe40005000000 */
[----:B------:R-:W-:Y:S02]  /*5a60*/  ISETP.GE.AND P4, PT, R60, R197, PT ;  /* 0x000000c53c00720c */ /* 0x000fe40003f86270 */
[----:B------:R-:W-:Y:S02]  /*5a70*/  FSEL R34, R34, -INF , !P0 ;  /* 0xff80000022227808 */ /* 0x000fe40004000000 */
[----:B------:R-:W-:Y:S02]  /*5a80*/  ISETP.GE.AND P2, PT, R73, R195, PT ;  /* 0x000000c34900720c */ /* 0x000fe40003f46270 */
[----:B------:R-:W-:Y:S02]  /*5a90*/  ISETP.GT.AND P0, PT, R196, R57, PT ;  /* 0x00000039c400720c */ /* 0x000fe40003f04270 */
[----:B------:R-:W-:-:S02]  /*5aa0*/  IADD3 R28, PT, PT, R155, -0x70, -R0 ;  /* 0xffffff909b1c7810 */ /* 0x000fc40007ffe800 */
[----:B------:R-:W-:Y:S02]  /*5ab0*/  I2FP.F32.S32 R30, R30 ;  /* 0x0000001e001e7245 */ /* 0x000fe40000201400 */
[----:B------:R-:W-:Y:S02]  /*5ac0*/  FSEL R149, R149, -INF , !P4 ;  /* 0xff80000095957808 */ /* 0x000fe40006000000 */
[----:B------:R-:W-:Y:S01]  /*5ad0*/  FSEL R175, R40, -INF , !P2 ;  /* 0xff80000028af7808 */ /* 0x000fe20005000000 */
[----:B------:R-:W-:Y:S01]  /*5ae0*/  FFMA.FTZ R30, -R212, R30, R67 ;  /* 0x0000001ed41e7223 */ /* 0x000fe20000010143 */
[----:B------:R-:W-:Y:S02]  /*5af0*/  ISETP.GE.AND P4, PT, R57, R195, PT ;  /* 0x000000c33900720c */ /* 0x000fe40003f86270 */
[----:B------:R-:W-:Y:S02]  /*5b00*/  FSEL R37, R37, -INF , !P0 ;  /* 0xff80000025257808 */ /* 0x000fe40004000000 */
[----:B------:R-:W-:-:S02]  /*5b10*/  ISETP.GE.AND P2, PT, R71, R197, PT ;  /* 0x000000c54700720c */ /* 0x000fc40003f46270 */
[----:B------:R-:W-:Y:S02]  /*5b20*/  IABS R28, R28 ;  /* 0x0000001c001c7213 */ /* 0x000fe40000000000 */
[C-C-:B------:R-:W-:Y:S02]  /*5b30*/  IADD3 R26, PT, PT, R155.reuse, -0x71, -R0.reuse ;  /* 0xffffff8f9b1a7810 */ /* 0x140fe40007ffe800 */
[--C-:B------:R-:W-:Y:S02]  /*5b40*/  IADD3 R24, PT, PT, R155, -0x78, -R0.reuse ;  /* 0xffffff889b187810 */ /* 0x100fe40007ffe800 */
[----:B------:R-:W-:Y:S02]  /*5b50*/  ISETP.GE.AND P1, PT, R57, R197, PT ;  /* 0x000000c53900720c */ /* 0x000fe40003f26270 */
[----:B------:R-:W-:Y:S02]  /*5b60*/  IADD3 R0, PT, PT, R155, -0x79, -R0 ;  /* 0xffffff879b007810 */ /* 0x000fe40007ffe800 */
[----:B------:R-:W-:-:S02]  /*5b70*/  ISETP.GT.AND P0, PT, R196, R56, PT ;  /* 0x00000038c400720c */ /* 0x000fc40003f04270 */
[----:B------:R-:W-:Y:S02]  /*5b80*/  FSEL R155, R37, -INF , !P4 ;  /* 0xff800000259b7808 */ /* 0x000fe40006000000 */
[----:B------:R-:W-:Y:S02]  /*5b90*/  FSEL R171, R171, -INF , !P2 ;  /* 0xff800000abab7808 */ /* 0x000fe40005000000 */
[----:B------:R-:W-:Y:S02]  /*5ba0*/  I2FP.F32.S32 R37, R28 ;  /* 0x0000001c00257245 */ /* 0x000fe40000201400 */
[----:B------:R-:W-:Y:S02]  /*5bb0*/  ISETP.GE.AND P2, PT, R70, R195, PT ;  /* 0x000000c34600720c */ /* 0x000fe40003f46270 */
[----:B------:R-:W-:Y:S01]  /*5bc0*/  FSEL R135, R135, -INF , !P1 ;  /* 0xff80000087877808 */ /* 0x000fe20004800000 */
[----:B------:R-:W-:Y:S01]  /*5bd0*/  FFMA.FTZ R37, -R212, R37, R62 ;  /* 0x00000025d4257223 */ /* 0x000fe2000001013e */
[----:B------:R-:W-:-:S02]  /*5be0*/  IABS R26, R26 ;  /* 0x0000001a001a7213 */ /* 0x000fc40000000000 */
[----:B------:R-:W-:Y:S02]  /*5bf0*/  ISETP.GE.AND P1, PT, R56, R195, PT ;  /* 0x000000c33800720c */ /* 0x000fe40003f26270 */
[----:B------:R-:W-:Y:S02]  /*5c00*/  IABS R24, R24 ;  /* 0x0000001800187213 */ /* 0x000fe40000000000 */
[----:B------:R-:W-:Y:S02]  /*5c10*/  FSEL R30, R30, -INF , !P0 ;  /* 0xff8000001e1e7808 */ /* 0x000fe40004000000 */
[----:B------:R-:W-:Y:S02]  /*5c20*/  FSEL R177, R41, -INF , !P2 ;  /* 0xff80000029b17808 */ /* 0x000fe40005000000 */
[----:B------:R-:W-:Y:S02]  /*5c30*/  I2FP.F32.S32 R26, R26 ;  /* 0x0000001a001a7245 */ /* 0x000fe40000201400 */
[----:B------:R-:W-:-:S02]  /*5c40*/  ISETP.GT.AND P0, PT, R196, R51, PT ;  /* 0x00000033c400720c */ /* 0x000fc40003f04270 */
[----:B------:R-:W-:Y:S01]  /*5c50*/  FSEL R129, R30, -INF , !P1 ;  /* 0xff8000001e817808 */ /* 0x000fe20004800000 */
[----:B------:R-:W-:Y:S01]  /*5c60*/  FFMA.FTZ R26, -R212, R26, R63 ;  /* 0x0000001ad41a7223 */ /* 0x000fe2000001013f */
[----:B------:R-:W-:Y:S02]  /*5c70*/  I2FP.F32.S32 R41, R24 ;  /* 0x0000001800297245 */ /* 0x000fe40000201400 */
[-C--:B------:R-:W-:Y:S02]  /*5c80*/  ISETP.GE.AND P2, PT, R61, R197.reuse, PT ;  /* 0x000000c53d00720c */ /* 0x080fe40003f46270 */
[----:B------:R-:W-:Y:S01]  /*5c90*/  ISETP.GE.AND P1, PT, R48, R197, PT ;  /* 0x000000c53000720c */ /* 0x000fe20003f26270 */
[----:B------:R-:W-:Y:S01]  /*5ca0*/  FFMA.FTZ R41, -R212, R41, R58 ;  /* 0x00000029d4297223 */ /* 0x000fe2000001013a */
[----:B------:R-:W-:Y:S02]  /*5cb0*/  FSEL R37, R37, -INF , !P0 ;  /* 0xff80000025257808 */ /* 0x000fe40004000000 */
[----:B------:R-:W-:Y:S01]  /*5cc0*/  FSEL R151, R151, -INF , !P2 ;  /* 0xff80000097977808 */ /* 0x000fe20005000000 */
[----:B------:R-:W-:Y:S01]  /*5cd0*/  BAR.SYNC.DEFER_BLOCKING 0x0 ;  /* 0x0000000000007b1d */ /* 0x000fe20000010000 */
[----:B------:R-:W-:-:S02]  /*5ce0*/  ISETP.GT.AND P0, PT, R196, R48, PT ;  /* 0x00000030c400720c */ /* 0x000fc40003f04270 */
[----:B------:R-:W-:Y:S02]  /*5cf0*/  FSEL R65, R65, -INF , !P1 ;  /* 0xff80000041417808 */ /* 0x000fe40004800000 */
[-C--:B------:R-:W-:Y:S02]  /*5d00*/  ISETP.GE.AND P2, PT, R60, R195.reuse, PT ;  /* 0x000000c33c00720c */ /* 0x080fe40003f46270 */
[----:B------:R-:W-:Y:S02]  /*5d10*/  ISETP.GT.AND P1, PT, R196, R22, PT ;  /* 0x00000016c400720c */ /* 0x000fe40003f24270 */
[----:B------:R-:W-:Y:S02]  /*5d20*/  FSEL R26, R26, -INF , !P0 ;  /* 0xff8000001a1a7808 */ /* 0x000fe40004000000 */
[----:B------:R-:W-:Y:S02]  /*5d30*/  FSEL R153, R34, -INF , !P2 ;  /* 0xff80000022997808 */ /* 0x000fe40005000000 */
[----:B------:R-:W-:-:S02]  /*5d40*/  ISETP.GE.AND P0, PT, R22, R195, PT ;  /* 0x000000c31600720c */ /* 0x000fc40003f06270 */
[----:B------:R-:W-:Y:S02]  /*5d50*/  FSEL R41, R41, -INF , !P1 ;  /* 0xff80000029297808 */ /* 0x000fe40004800000 */
[----:B------:R-:W-:Y:S02]  /*5d60*/  ISETP.GE.AND P2, PT, R56, R197, PT ;  /* 0x000000c53800720c */ /* 0x000fe40003f46270 */
[----:B------:R-:W-:Y:S02]  /*5d70*/  IABS R0, R0 ;  /* 0x0000000000007213 */ /* 0x000fe40000000000 */
[----:B------:R-:W-:Y:S02]  /*5d80*/  FSEL R121, R41, -INF , !P0 ;  /* 0xff80000029797808 */ /* 0x000fe40004000000 */
[----:B------:R-:W-:Y:S02]  /*5d90*/  FSEL R131, R131, -INF , !P2 ;  /* 0xff80000083837808 */ /* 0x000fe40005000000 */
[----:B------:R-:W-:-:S02]  /*5da0*/  ISETP.GT.U32.AND P0, PT, R140, R199, PT ;  /* 0x000000c78c00720c */ /* 0x000fc40003f04070 */
[C---:B------:R-:W-:Y:S02]  /*5db0*/  ISETP.GE.AND P4, PT, R51.reuse, R197, PT ;  /* 0x000000c53300720c */ /* 0x040fe40003f86270 */
[-C--:B------:R-:W-:Y:S02]  /*5dc0*/  ISETP.GE.AND P2, PT, R51, R195.reuse, PT ;  /* 0x000000c33300720c */ /* 0x080fe40003f46270 */
[----:B------:R-:W-:Y:S02]  /*5dd0*/  I2FP.F32.S32 R0, R0 ;  /* 0x0000000000007245 */ /* 0x000fe40000201400 */
[----:B------:R-:W-:Y:S02]  /*5de0*/  FSEL R67, R20, -INF , !P4 ;  /* 0xff80000014437808 */ /* 0x000fe40006000000 */
[----:B------:R-:W-:Y:S01]  /*5df0*/  FSEL R125, R37, -INF , !P2 ;  /* 0xff800000257d7808 */ /* 0x000fe20005000000 */
[----:B------:R-:W-:Y:S01]  /*5e00*/  FFMA.FTZ R0, -R212, R0, R59 ;  /* 0x00000000d4007223 */ /* 0x000fe2000001013b */
[----:B------:R-:W-:-:S02]  /*5e10*/  ISETP.GE.AND P4, PT, R48, R195, PT ;  /* 0x000000c33000720c */ /* 0x000fc40003f86270 */
[-C--:B------:R-:W-:Y:S02]  /*5e20*/  ISETP.GE.AND P2, PT, R22, R197.reuse, PT ;  /* 0x000000c51600720c */ /* 0x080fe40003f46270 */
[----:B------:R-:W-:Y:S02]  /*5e30*/  ISETP.GT.AND P1, PT, R196, R12, PT ;  /* 0x0000000cc400720c */ /* 0x000fe40003f24270 */
[----:B------:R-:W-:Y:S02]  /*5e40*/  FSEL R123, R26, -INF , !P4 ;  /* 0xff8000001a7b7808 */ /* 0x000fe40006000000 */
[----:B------:R-:W-:Y:S02]  /*5e50*/  FSEL R63, R16, -INF , !P2 ;  /* 0xff800000103f7808 */ /* 0x000fe40005000000 */
[C---:B------:R-:W-:Y:S02]  /*5e60*/  ISETP.GE.AND P4, PT, R12.reuse, R197, PT ;  /* 0x000000c50c00720c */ /* 0x040fe40003f86270 */
[----:B------:R-:W-:-:S02]  /*5e70*/  ISETP.GE.AND P2, PT, R12, R195, PT ;  /* 0x000000c30c00720c */ /* 0x000fc40003f46270 */
[----:B------:R-:W-:Y:S02]  /*5e80*/  FSEL R0, R0, -INF , !P1 ;  /* 0xff80000000007808 */ /* 0x000fe40004800000 */
        /* <DEDUP_REMOVED lines=19> */
.L_x_4664:
        /* <DEDUP_REMOVED lines=31> */
[----:B------:R-:W3:Y:S01]  /*61b0*/  LD.E.64 R42, desc[UR4][R2.64+0x38] ;  /* 0x00003804022a7980 */ /* 0x000ee2000c101b00 */
        /* <DEDUP_REMOVED lines=28> */
.L_x_4665:
[----:B------:R-:W-:Y:S05]  /*6380*/  BSYNC.RECONVERGENT B0 ;  /* 0x0000000000007941 */ /* 0x000fea0003800200 */
.L_x_4663:
        /* <DEDUP_REMOVED lines=73> */
.L_x_4667:
[----:B------:R3:W-:Y:S02]  /*6820*/  STS.128 [R215+0x8800], RZ ;  /* 0x008800ffd7007388 */ /* 0x0007e40000000c00 */
.L_x_4668:
[----:B------:R-:W-:Y:S05]  /*6830*/  BSYNC.RECONVERGENT B0 ;  /* 0x0000000000007941 */ /* 0x000fea0003800200 */
.L_x_4666:
[----:B------:R-:W0:Y:S02]  /*6840*/  LDGDEPBAR ;  /* 0x00000000000079af */ /* 0x000e240000000000 */
.L_x_4662:
[----:B------:R-:W-:Y:S05]  /*6850*/  BSYNC.RECONVERGENT B1 ;  /* 0x0000000000017941 */ /* 0x000fea0003800200 */
.L_x_4661:
        /* <DEDUP_REMOVED lines=39> */
[----:B------:R-:W-:Y:S04]  /*6ad0*/  LDSM.16.MT88.4 R108, [R44+0x9000] ;  /* 0x009000002c6c783b */ /* 0x000fe80000004200 */
        /* <DEDUP_REMOVED lines=27> */
[----:B------:R-:W1:Y:S01]  /*6c90*/  LDSM.16.MT88.4 R4, [R28+0xd000] ;  /* 0x00d000001c04783b */ /* 0x000e620000004200 */
[-C--:B------:R-:W-:Y:S01]  /*6ca0*/  FFMA.FTZ R39, R11, R61.reuse, -R62 ;  /* 0x0000003d0b277223 */ /* 0x080fe2000001083e */
[-CC-:B------:R-:W-:Y:S01]  /*6cb0*/  FFMA.FTZ R37, R9, R61.reuse, -R60.reuse ;  /* 0x0000003d09257223 */ /* 0x180fe2000001083c */
[-C--:B------:R-:W-:Y:S01]  /*6cc0*/  FFMA.FTZ R46, R19, R61.reuse, -R60 ;  /* 0x0000003d132e7223 */ /* 0x080fe2000001083c */
[----:B------:R-:W4:Y:S01]  /*6cd0*/  LDSM.16.MT88.4 R8, [R28+0x9400] ;  /* 0x009400001c08783b */ /* 0x000f220000004200 */
[-CC-:B--2---:R-:W-:Y:S01]  /*6ce0*/  FFMA.FTZ R43, R17, R61.reuse, -R62.reuse ;  /* 0x0000003d112b7223 */ /* 0x184fe2000001083e */
[-CC-:B------:R-:W-:Y:S01]  /*6cf0*/  FFMA.FTZ R42, R15, R61.reuse, -R62.reuse ;  /* 0x0000003d0f2a7223 */ /* 0x180fe2000001083e */
[----:B------:R-:W2:Y:S01]  /*6d00*/  MUFU.EX2 R51, R51 ;  /* 0x0000003300337308 */ /* 0x000ea20000000800 */
[-C--:B------:R-:W-:Y:S01]  /*6d10*/  FFMA.FTZ R40, R13, R61.reuse, -R62 ;  /* 0x0000003d0d287223 */ /* 0x080fe2000001083e */
[----:B------:R-:W5:Y:S01]  /*6d20*/  LDSM.16.MT88.4 R16, [R44+0x9400] ;  /* 0x009400002c10783b */ /* 0x000f620000004200 */
[-CC-:B------:R-:W-:Y:S01]  /*6d30*/  FFMA.FTZ R34, R239, R61.reuse, -R60.reuse ;  /* 0x0000003def227223 */ /* 0x180fe2000001083c */
[-CC-:B------:R-:W-:Y:S01]  /*6d40*/  FFMA.FTZ R33, R33, R61.reuse, -R60.reuse ;  /* 0x0000003d21217223 */ /* 0x180fe2000001083c */
[-C--:B------:R-:W-:Y:S01]  /*6d50*/  FFMA.FTZ R30, R237, R61.reuse, -R60 ;  /* 0x0000003ded1e7223 */ /* 0x080fe2000001083c */
[----:B------:R-:W3:Y:S01]  /*6d60*/  LDSM.16.MT88.4 R12, [R44+0xb400] ;  /* 0x00b400002c0c783b */ /* 0x000ee20000004200 */
[-CC-:B------:R-:W-:Y:S01]  /*6d70*/  FFMA.FTZ R36, R235, R61.reuse, -R62.reuse ;  /* 0x0000003deb247223 */ /* 0x180fe2000001083e */
[----:B------:R-:W-:Y:S01]  /*6d80*/  MUFU.EX2 R50, R50 ;  /* 0x0000003200327308 */ /* 0x000fe20000000800 */
[-CC-:B------:R-:W-:Y:S01]  /*6d90*/  FFMA.FTZ R35, R35, R61.reuse, -R62.reuse ;  /* 0x0000003d23237223 */ /* 0x180fe2000001083e */
[----:B------:R-:W3:Y:S01]  /*6da0*/  LDSM.16.MT88.4 R20, [R28+0xb400] ;  /* 0x00b400001c14783b */ /* 0x000ee20000004200 */
[-CC-:B------:R-:W-:Y:S01]  /*6db0*/  FFMA.FTZ R32, R233, R61.reuse, -R62.reuse ;  /* 0x0000003de9207223 */ /* 0x180fe2000001083e */
[-C--:B------:R-:W-:Y:S01]  /*6dc0*/  FFMA.FTZ R31, R31, R61.reuse, -R62 ;  /* 0x0000003d1f1f7223 */ /* 0x080fe2000001083e */
[-CC-:B------:R-:W-:Y:S01]  /*6dd0*/  FFMA.FTZ R29, R29, R61.reuse, -R60.reuse ;  /* 0x0000003d1d1d7223 */ /* 0x180fe2000001083c */
[-CC-:B------:R-:W-:Y:S01]  /*6de0*/  FFMA.FTZ R64, R231, R61.reuse, -R60.reuse ;  /* 0x0000003de7407223 */ /* 0x180fe2000001083c */
[-CC-:B------:R-:W-:Y:S01]  /*6df0*/  FFMA.FTZ R127, R127, R61.reuse, -R60.reuse ;  /* 0x0000003d7f7f7223 */ /* 0x180fe2000001083c */
[----:B------:R-:W1:Y:S01]  /*6e00*/  MUFU.EX2 R45, R45 ;  /* 0x0000002d002d7308 */ /* 0x000e620000000800 */
        /* <DEDUP_REMOVED lines=16> */
[----:B-1----:R-:W-:Y:S01]  /*6f10*/  F2FP.F16.F32.PACK_AB R71, R45, R50 ;  /* 0x000000322d47723e */ /* 0x002fe200000000ff */
[-CC-:B------:R-:W-:Y:S01]  /*6f20*/  FFMA.FTZ R175, R175, R61.reuse, -R60.reuse ;  /* 0x0000003dafaf7223 */ /* 0x180fe2000001083c */
[-CC-:B------:R-:W-:Y:S01]  /*6f30*/  FFMA.FTZ R132, R27, R61.reuse, -R60.reuse ;  /* 0x0000003d1b847223 */ /* 0x180fe2000001083c */
[-C--:B------:R-:W-:Y:S01]  /*6f40*/  FFMA.FTZ R179, R25, R61.reuse, -R60 ;  /* 0x0000003d19b37223 */ /* 0x080fe2000001083c */
[-C--:B------:R-:W-:Y:S01]  /*6f50*/  FFMA.FTZ R148, R165, R61.reuse, -R62 ;  /* 0x0000003da5947223 */ /* 0x080fe2000001083e */
[----:B------:R-:W-:Y:S01]  /*6f60*/  LDSM.16.MT88.4 R24, [R28+0xc000] ;  /* 0x00c000001c18783b */ /* 0x000fe20000004200 */
        /* <DEDUP_REMOVED lines=10> */
[----:B--2---:R-:W-:Y:S01]  /*7010*/  F2FP.F16.F32.PACK_AB R68, R49, R56 ;  /* 0x000000383144723e */ /* 0x004fe200000000ff */
        /* <DEDUP_REMOVED lines=12> */
[----:B-1----:R-:W-:Y:S01]  /*70e0*/  F2FP.F16.F32.PACK_AB R70, R47, R48 ;  /* 0x000000302f46723e */ /* 0x002fe200000000ff */
[----:B------:R-:W-:-:S04]  /*70f0*/  FADD.FTZ R48, R48, R49 ;  /* 0x0000003130307221 */ /* 0x000fc80000010000 */
[----:B------:R-:W-:Y:S02]  /*7100*/  FADD.FTZ R48, R47, R48 ;  /* 0x000000302f307221 */ /* 0x000fe40000010000 */
        /* <DEDUP_REMOVED lines=8> */
[----:B------:R-:W2:Y:S01]  /*7190*/  MUFU.EX2 R39, R39 ;  /* 0x0000002700277308 */ /* 0x000ea20000000800 */
        /* <DEDUP_REMOVED lines=13> */
[----:B-1----:R-:W-:Y:S01]  /*7270*/  F2FP.F16.F32.PACK_AB R4, R42, R43 ;  /* 0x0000002b2a04723e */ /* 0x002fe200000000ff */
[----:B------:R-:W-:Y:S01]  /*7280*/  FADD.FTZ R43, R43, R48 ;  /* 0x000000302b2b7221 */ /* 0x000fe20000010000 */
[----:B------:R-:W-:Y:S01]  /*7290*/  F2FP.F16.F32.PACK_AB R5, R41, R46 ;  /* 0x0000002e2905723e */ /* 0x000fe200000000ff */
[----:B------:R-:W-:-:S02]  /*72a0*/  FADD.FTZ R46, R46, R45 ;  /* 0x0000002d2e2e7221 */ /* 0x000fc40000010000 */
[----:B------:R-:W-:Y:S01]  /*72b0*/  FADD.FTZ R43, R42, R43 ;  /* 0x0000002b2a2b7221 */ /* 0x000fe20000010000 */
[----:B------:R-:W-:Y:S01]  /*72c0*/  MUFU.EX2 R32, R32 ;  /* 0x0000002000207308 */ /* 0x000fe20000000800 */
[----:B------:R-:W-:Y:S01]  /*72d0*/  HMMA.16816.F32 R68, R68, R6, RZ ;  /* 0x000000064444723c */ /* 0x000fe200000018ff */
[----:B--2---:R-:W-:Y:S01]  /*72e0*/  F2FP.F16.F32.PACK_AB R6, R39, R40 ;  /* 0x000000282706723e */ /* 0x004fe200000000ff */
[----:B------:R-:W-:Y:S01]  /*72f0*/  FADD.FTZ R41, R41, R46 ;  /* 0x0000002e29297221 */ /* 0x000fe20000010000 */
[----:B----4-:R-:W-:Y:S01]  /*7300*/  F2FP.F16.F32.PACK_AB R7, R37, R38 ;  /* 0x000000262507723e */ /* 0x010fe200000000ff */
[----:B------:R-:W-:Y:S02]  /*7310*/  FADD.FTZ R40, R40, R43 ;  /* 0x0000002b28287221 */ /* 0x000fe40000010000 */
[----:B------:R-:W-:Y:S01]  /*7320*/  FADD.FTZ R38, R38, R41 ;  /* 0x0000002926267221 */ /* 0x000fe20000010000 */
[----:B------:R-:W1:Y:S01]  /*7330*/  MUFU.EX2 R31, R31 ;  /* 0x0000001f001f7308 */ /* 0x000e620000000800 */
[----:B------:R-:W-:-:S02]  /*7340*/  FADD.FTZ R39, R39, R40 ;  /* 0x0000002827277221 */ /* 0x000fc40000010000 */
        /* <DEDUP_REMOVED lines=29> */
[----:B------:R-:W5:Y:S01]  /*7520*/  LDSM.16.MT88.4 R16, [R44+0xb800] ;  /* 0x00b800002c10783b */ /* 0x000f620000004200 */
[----:B------:R-:W-:Y:S01]  /*7530*/  F2FP.F16.F32.PACK_AB R4, R35, R36 ;  /* 0x000000242304723e */ /* 0x000fe200000000ff */
[----:B------:R-:W-:Y:S01]  /*7540*/  FADD.FTZ R36, R36, R39 ;  /* 0x0000002724247221 */ /* 0x000fe20000010000 */
[----:B------:R-:W-:Y:S01]  /*7550*/  F2FP.F16.F32.PACK_AB R5, R33, R34 ;  /* 0x000000222105723e */ /* 0x000fe200000000ff */
[----:B------:R-:W-:Y:S01]  /*7560*/  MUFU.EX2 R126, R126 ;  /* 0x0000007e007e7308 */ /* 0x000fe20000000800 */
[----:B-1----:R-:W-:Y:S01]  /*7570*/  F2FP.F16.F32.PACK_AB R6, R31, R32 ;  /* 0x000000201f06723e */ /* 0x002fe200000000ff */
[----:B------:R-:W-:Y:S01]  /*7580*/  FADD.FTZ R34, R34, R37 ;  /* 0x0000002522227221 */ /* 0x000fe20000010000 */
[----:B--2---:R-:W-:Y:S01]  /*7590*/  F2FP.F16.F32.PACK_AB R7, R29, R30 ;  /* 0x0000001e1d07723e */ /* 0x004fe200000000ff */
[----:B------:R-:W-:-:S02]  /*75a0*/  FADD.FTZ R35, R35, R36 ;  /* 0x0000002423237221 */ /* 0x000fc40000010000 */
[----:B------:R-:W-:Y:S02]  /*75b0*/  FADD.FTZ R33, R33, R34 ;  /* 0x0000002221217221 */ /* 0x000fe40000010000 */
[----:B------:R-:W-:Y:S01]  /*75c0*/  MUFU.EX2 R128, R128 ;  /* 0x0000008000807308 */ /* 0x000fe20000000800 */
[----:B------:R-:W-:Y:S01]  /*75d0*/  FADD.FTZ R32, R32, R35 ;  /* 0x0000002320207221 */ /* 0x000fe20000010000 */
[C---:B---3--:R-:W-:Y:S01]  /*75e0*/  HMMA.16816.F32 R112, R4.reuse, R12, R112 ;  /* 0x0000000c0470723c */ /* 0x048fe20000001870 */
[----:B------:R-:W-:Y:S02]  /*75f0*/  FADD.FTZ R30, R30, R33 ;  /* 0x000000211e1e7221 */ /* 0x000fe40000010000 */
[----:B------:R-:W-:Y:S02]  /*7600*/  FADD.FTZ R31, R31, R32 ;  /* 0x000000201f1f7221 */ /* 0x000fe40000010000 */
[----:B------:R-:W-:Y:S01]  /*7610*/  FADD.FTZ R29, R29, R30 ;  /* 0x0000001e1d1d7221 */ /* 0x000fe20000010000 */
[----:B------:R-:W1:Y:S02]  /*7620*/  MUFU.EX2 R163, R163 ;  /* 0x000000a300a37308 */ /* 0x000e640000000800 */
[C---:B------:R-:W-:Y:S01]  /*7630*/  HMMA.16816.F32 R108, R4.reuse, R14, R108 ;  /* 0x0000000e046c723c */ /* 0x040fe2000000186c */
[----:B------:R-:W2:Y:S05]  /*7640*/  LDSM.16.MT88.4 R12, [R44+0xd800] ;  /* 0x00d800002c0c783b */ /* 0x000eaa0000004200 */
[----:B------:R-:W-:Y:S02]  /*7650*/  MUFU.EX2 R130, R130 ;  /* 0x0000008200827308 */ /* 0x000fe40000000800 */
[C---:B------:R-:W-:Y:S06]  /*7660*/  HMMA.16816.F32 R104, R4.reuse, R20, R104 ;  /* 0x000000140468723c */ /* 0x040fec0000001868 */
[----:B------:R-:W3:Y:S02]  /*7670*/  MUFU.EX2 R169, R169 ;  /* 0x000000a900a97308 */ /* 0x000ee40000000800 */
[C---:B------:R-:W-:Y:S01]  /*7680*/  HMMA.16816.F32 R100, R4.reuse, R22, R100 ;  /* 0x000000160464723c */ /* 0x040fe20000001864 */
[----:B------:R-:W1:Y:S05]  /*7690*/  LDSM.16.MT88.4 R20, [R28+0xd800] ;  /* 0x00d800001c14783b */ /* 0x000e6a0000004200 */
[----:B------:R-:W3:Y:S02]  /*76a0*/  MUFU.EX2 R175, R175 ;  /* 0x000000af00af7308 */ /* 0x000ee40000000800 */
[C---:B----4-:R-:W-:Y:S06]  /*76b0*/  HMMA.16816.F32 R88, R4.reuse, R8, R88 ;  /* 0x000000080458723c */ /* 0x050fec0000001858 */
[----:B------:R-:W-:Y:S02]  /*76c0*/  MUFU.EX2 R132, R132 ;  /* 0x0000008400847308 */ /* 0x000fe40000000800 */
[C---:B------:R-:W-:Y:S01]  /*76d0*/  HMMA.16816.F32 R84, R4.reuse, R10, R84 ;  /* 0x0000000a0454723c */ /* 0x040fe20000001854 */
[----:B------:R-:W4:Y:S05]  /*76e0*/  LDSM.16.MT88.4 R8, [R28+0x9c00] ;  /* 0x009c00001c08783b */ /* 0x000f2a0000004200 */
[----:B------:R-:W-:Y:S02]  /*76f0*/  MUFU.EX2 R179, R179 ;  /* 0x000000b300b37308 */ /* 0x000fe40000000800 */
[C---:B-----5:R-:W-:Y:S06]  /*7700*/  HMMA.16816.F32 R96, R4.reuse, R16, R96 ;  /* 0x000000100460723c */ /* 0x060fec0000001860 */
[----:B------:R-:W-:Y:S02]  /*7710*/  MUFU.EX2 R134, R134 ;  /* 0x0000008600867308 */ /* 0x000fe40000000800 */
[C---:B------:R-:W-:Y:S01]  /*7720*/  HMMA.16816.F32 R92, R4.reuse, R18, R92 ;  /* 0x00000012045c723c */ /* 0x040fe2000000185c */
[----:B------:R-:W5:Y:S05]  /*7730*/  LDSM.16.MT88.4 R16, [R44+0x9c00] ;  /* 0x009c00002c10783b */ /* 0x000f6a0000004200 */
[----:B------:R-:W-:Y:S02]  /*7740*/  MUFU.EX2 R146, R146 ;  /* 0x0000009200927308 */ /* 0x000fe40000000800 */
[C---:B--2---:R-:W-:Y:S06]  /*7750*/  HMMA.16816.F32 R80, R4.reuse, R12, R80 ;  /* 0x0000000c0450723c */ /* 0x044fec0000001850 */
[----:B------:R-:W2:Y:S02]  /*7760*/  MUFU.EX2 R171, R171 ;  /* 0x000000ab00ab7308 */ /* 0x000ea40000000800 */
[C---:B------:R-:W-:Y:S01]  /*7770*/  HMMA.16816.F32 R76, R4.reuse, R14, R76 ;  /* 0x0000000e044c723c */ /* 0x040fe2000000184c */
[----:B------:R-:W3:Y:S05]  /*7780*/  LDSM.16.MT88.4 R12, [R44+0xbc00] ;  /* 0x00bc00002c0c783b */ /* 0x000eea0000004200 */
[----:B------:R-:W-:Y:S02]  /*7790*/  MUFU.EX2 R148, R148 ;  /* 0x0000009400947308 */ /* 0x000fe40000000800 */
[C---:B-1----:R-:W-:Y:S06]  /*77a0*/  HMMA.16816.F32 R72, R4.reuse, R20, R72 ;  /* 0x000000140448723c */ /* 0x042fec0000001848 */
[----:B------:R-:W1:Y:S02]  /*77b0*/  MUFU.EX2 R165, R165 ;  /* 0x000000a500a57308 */ /* 0x000e640000000800 */
[----:B------:R-:W-:Y:S01]  /*77c0*/  HMMA.16816.F32 R68, R4, R22, R68 ;  /* 0x000000160444723c */ /* 0x000fe20000001844 */
[----:B------:R-:W-:Y:S01]  /*77d0*/  F2FP.F16.F32.PACK_AB R4, R133, R120 ;  /* 0x000000788504723e */ /* 0x000fe200000000ff */
[----:B------:R-:W2:Y:S01]  /*77e0*/  LDSM.16.MT88.4 R20, [R28+0xdc00] ;  /* 0x00dc00001c14783b */ /* 0x000ea20000004200 */
[----:B------:R-:W-:Y:S01]  /*77f0*/  F2FP.F16.F32.PACK_AB R5, R127, R64 ;  /* 0x000000407f05723e */ /* 0x000fe200000000ff */
[----:B------:R-:W-:Y:S01]  /*7800*/  FADD.FTZ R64, R64, R29 ;  /* 0x0000001d40407221 */ /* 0x000fe20000010000 */
[----:B------:R-:W-:Y:S01]  /*7810*/  F2FP.F16.F32.PACK_AB R6, R145, R122 ;  /* 0x0000007a9106723e */ /* 0x000fe200000000ff */
[----:B------:R-:W1:Y:S01]  /*7820*/  MUFU.EX2 R161, R161 ;  /* 0x000000a100a17308 */ /* 0x000e620000000800 */
[----:B------:R-:W-:Y:S01]  /*7830*/  F2FP.F16.F32.PACK_AB R7, R147, R66 ;  /* 0x000000429307723e */ /* 0x000fe200000000ff */
[----:B------:R-:W-:Y:S01]  /*7840*/  FADD.FTZ R120, R120, R31 ;  /* 0x0000001f78787221 */ /* 0x000fe20000010000 */
[----:B------:R-:W-:-:S03]  /*7850*/  FADD.FTZ R127, R127, R64 ;  /* 0x000000407f7f7221 */ /* 0x000fc60000010000 */
[----:B------:R-:W-:Y:S01]  /*7860*/  FADD.FTZ R133, R133, R120 ;  /* 0x0000007885857221 */ /* 0x000fe20000010000 */
[----:B------:R-:W-:Y:S01]  /*7870*/  FADD.FTZ R66, R66, R127 ;  /* 0x0000007f42427221 */ /* 0x000fe20000010000 */
[----:B----4-:R-:W-:Y:S01]  /*7880*/  HMMA.16816.F32 R104, R4, R8, R104 ;  /* 0x000000080468723c */ /* 0x010fe20000001868 */
[----:B------:R-:W-:Y:S01]  /*7890*/  MUFU.EX2 R150, R150 ;  /* 0x0000009600967308 */ /* 0x000fe20000000800 */
[----:B------:R-:W-:Y:S01]  /*78a0*/  FADD.FTZ R122, R122, R133 ;  /* 0x000000857a7a7221 */ /* 0x000fe20000010000 */
[----:B------:R-:W-:-:S03]  /*78b0*/  FADD.FTZ R147, R147, R66 ;  /* 0x0000004293937221 */ /* 0x000fc60000010000 */
[----:B------:R-:W-:Y:S02]  /*78c0*/  FADD.FTZ R145, R145, R122 ;  /* 0x0000007a91917221 */ /* 0x000fe40000010000 */
[C---:B------:R-:W-:Y:S01]  /*78d0*/  HMMA.16816.F32 R100, R4.reuse, R10, R100 ;  /* 0x0000000a0464723c */ /* 0x040fe20000001864 */
[----:B------:R-:W4:Y:S01]  /*78e0*/  LDSM.16.MT88.4 R8, [R44+0xdc00] ;  /* 0x00dc00002c08783b */ /* 0x000f220000004200 */
[----:B------:R-:W-:Y:S06]  /*78f0*/  MUFU.EX2 R153, R153 ;  /* 0x0000009900997308 */ /* 0x000fec0000000800 */
[C---:B-----5:R-:W-:Y:S02]  /*7900*/  HMMA.16816.F32 R112, R4.reuse, R16, R112 ;  /* 0x000000100470723c */ /* 0x060fe40000001870 */
[----:B------:R-:W-:Y:S06]  /*7910*/  MUFU.EX2 R152, R152 ;  /* 0x0000009800987308 */ /* 0x000fec0000000800 */
[C---:B------:R-:W-:Y:S01]  /*7920*/  HMMA.16816.F32 R108, R4.reuse, R18, R108 ;  /* 0x00000012046c723c */ /* 0x040fe2000000186c */
[----:B------:R-:W5:Y:S01]  /*7930*/  LDSM.16.MT88.4 R16, [R28+0xbc00] ;  /* 0x00bc00001c10783b */ /* 0x000f620000004200 */
[----:B------:R-:W-:Y:S06]  /*7940*/  MUFU.EX2 R151, R151 ;  /* 0x0000009700977308 */ /* 0x000fec0000000800 */
[C---:B---3--:R-:W-:Y:S02]  /*7950*/  HMMA.16816.F32 R96, R4.reuse, R12, R96 ;  /* 0x0000000c0460723c */ /* 0x048fe40000001860 */
[----:B------:R-:W3:Y:S06]  /*7960*/  MUFU.EX2 R154, R154 ;  /* 0x0000009a009a7308 */ /* 0x000eec0000000800 */
[C---:B------:R-:W-:Y:S01]  /*7970*/  HMMA.16816.F32 R92, R4.reuse, R14, R92 ;  /* 0x0000000e045c723c */ /* 0x040fe2000000185c */
[----:B------:R-:W1:Y:S01]  /*7980*/  LDSM.16.MT88.4 R12, [R44+0xa000] ;  /* 0x00a000002c0c783b */ /* 0x000e620000004200 */
[----:B------:R-:W-:Y:S06]  /*7990*/  MUFU.EX2 R135, R135 ;  /* 0x0000008700877308 */ /* 0x000fec0000000800 */
[C---:B--2---:R-:W-:Y:S02]  /*79a0*/  HMMA.16816.F32 R72, R4.reuse, R20, R72 ;  /* 0x000000140448723c */ /* 0x044fe40000001848 */
[----:B------:R-:W2:Y:S06]  /*79b0*/  MUFU.EX2 R156, R156 ;  /* 0x0000009c009c7308 */ /* 0x000eac0000000800 */
[C---:B----4-:R-:W-:Y:S02]  /*79c0*/  HMMA.16816.F32 R80, R4.reuse, R8, R80 ;  /* 0x000000080450723c */ /* 0x050fe40000001850 */
[----:B------:R-:W4:Y:S06]  /*79d0*/  MUFU.EX2 R129, R129 ;  /* 0x0000008100817308 */ /* 0x000f2c0000000800 */
[C---:B------:R-:W-:Y:S01]  /*79e0*/  HMMA.16816.F32 R76, R4.reuse, R10, R76 ;  /* 0x0000000a044c723c */ /* 0x040fe2000000184c */
[----:B------:R-:W3:Y:S07]  /*79f0*/  LDSM.16.MT88.4 R8, [R44+0xc000] ;  /* 0x00c000002c08783b */ /* 0x000eee0000004200 */
[C---:B-----5:R-:W-:Y:S08]  /*7a00*/  HMMA.16816.F32 R88, R4.reuse, R16, R88 ;  /* 0x000000100458723c */ /* 0x060ff00000001858 */
[C---:B------:R-:W-:Y:S01]  /*7a10*/  HMMA.16816.F32 R84, R4.reuse, R18, R84 ;  /* 0x000000120454723c */ /* 0x040fe20000001854 */
[----:B------:R-:W5:Y:S07]  /*7a20*/  LDSM.16.MT88.4 R16, [R28+0xa000] ;  /* 0x00a000001c10783b */ /* 0x000f6e0000004200 */
        /* <DEDUP_REMOVED lines=11> */
[----:B-1----:R-:W-:Y:S01]  /*7ae0*/  HMMA.16816.F32 R112, R4, R12, R112 ;  /* 0x0000000c0470723c */ /* 0x002fe20000001870 */
[----:B------:R-:W-:Y:S01]  /*7af0*/  FADD.FTZ R130, R130, R163 ;  /* 0x000000a382827221 */ /* 0x000fe20000010000 */
[----:B------:R-:W-:-:S03]  /*7b00*/  FADD.FTZ R175, R175, R126 ;  /* 0x0000007eafaf7221 */ /* 0x000fc60000010000 */
[----:B------:R-:W-:-:S03]  /*7b10*/  FADD.FTZ R169, R169, R130 ;  /* 0x00000082a9a97221 */ /* 0x000fc60000010000 */
        /* <DEDUP_REMOVED lines=8> */
[C---:B------:R-:W-:Y:S08]  /*7ba0*/  HMMA.16816.F32 R88, R4.reuse, R24, R88 ;  /* 0x000000180458723c */ /* 0x040ff00000001858 */
[C---:B------:R-:W-:Y:S01]  /*7bb0*/  HMMA.16816.F32 R84, R4.reuse, R26, R84 ;  /* 0x0000001a0454723c */ /* 0x040fe20000001854 */
[----:B------:R-:W-:Y:S07]  /*7bc0*/  LDSM.16.MT88.4 R24, [R44+0xe400] ;  /* 0x00e400002c18783b */ /* 0x000fee0000004200 */
[C---:B--2---:R-:W-:Y:S08]  /*7bd0*/  HMMA.16816.F32 R80, R4.reuse, R20, R80 ;  /* 0x000000140450723c */ /* 0x044ff00000001850 */
        /* <DEDUP_REMOVED lines=12> */
[----:B------:R-:W-:-:S04]  /*7ca0*/  FADD.FTZ R179, R179, R132 ;  /* 0x00000084b3b37221 */ /* 0x000fc80000010000 */
[----:B------:R-:W-:Y:S02]  /*7cb0*/  FADD.FTZ R134, R134, R179 ;  /* 0x000000b386867221 */ /* 0x000fe40000010000 */
[----:B---3--:R-:W-:Y:S02]  /*7cc0*/  HMMA.16816.F32 R104, R4, R8, R104 ;  /* 0x000000080468723c */ /* 0x008fe40000001868 */
[----:B------:R-:W-:-:S06]  /*7cd0*/  FADD.FTZ R161, R161, R134 ;  /* 0x00000086a1a17221 */ /* 0x000fcc0000010000 */
[C---:B------:R-:W-:Y:S01]  /*7ce0*/  HMMA.16816.F32 R100, R4.reuse, R10, R100 ;  /* 0x0000000a0464723c */ /* 0x040fe20000001864 */
[----:B------:R-:W2:Y:S07]  /*7cf0*/  LDSM.16.MT88.4 R8, [R28+0xe400] ;  /* 0x00e400001c08783b */ /* 0x000eae0000004200 */
[C---:B-----5:R-:W-:Y:S08]  /*7d00*/  HMMA.16816.F32 R112, R4.reuse, R16, R112 ;  /* 0x000000100470723c */ /* 0x060ff00000001870 */
[C---:B------:R-:W-:Y:S01]  /*7d10*/  HMMA.16816.F32 R108, R4.reuse, R18, R108 ;  /* 0x00000012046c723c */ /* 0x040fe2000000186c */
[----:B------:R-:W3:Y:S07]  /*7d20*/  LDSM.16.MT88.4 R16, [R44+0xa800] ;  /* 0x00a800002c10783b */ /* 0x000eee0000004200 */
        /* <DEDUP_REMOVED lines=8> */
[----:B------:R-:W5:Y:S07]  /*7db0*/  LDSM.16.MT88.4 R20, [R44+0xc800] ;  /* 0x00c800002c14783b */ /* 0x000f6e0000004200 */
[----:B------:R-:W-:Y:S01]  /*7dc0*/  HMMA.16816.F32 R80, R4, R24, R80 ;  /* 0x000000180450723c */ /* 0x000fe20000001850 */
[-CC-:B------:R-:W-:Y:S01]  /*7dd0*/  FFMA.FTZ R24, R125, R61.reuse, -R60.reuse ;  /* 0x0000003d7d187223 */ /* 0x180fe2000001083c */
[----:B------:R-:W-:-:S05]  /*7de0*/  FFMA.FTZ R25, R123, R61, -R60 ;  /* 0x0000003d7b197223 */ /* 0x000fca000001083c */
[----:B------:R-:W-:Y:S01]  /*7df0*/  MUFU.EX2 R24, R24 ;  /* 0x0000001800187308 */ /* 0x000fe20000000800 */
[----:B------:R-:W-:Y:S01]  /*7e00*/  HMMA.16816.F32 R76, R4, R26, R76 ;  /* 0x0000001a044c723c */ /* 0x000fe2000000184c */
[----:B------:R-:W-:Y:S01]  /*7e10*/  F2FP.F16.F32.PACK_AB R4, R154, R151 ;  /* 0x000000979a04723e */ /* 0x000fe200000000ff */
[-C--:B------:R-:W-:Y:S01]  /*7e20*/  FFMA.FTZ R26, R59, R61.reuse, -R62 ;  /* 0x0000003d3b1a7223 */ /* 0x080fe2000001083e */
[----:B------:R-:W-:Y:S01]  /*7e30*/  F2FP.F16.F32.PACK_AB R5, R153, R150 ;  /* 0x000000969905723e */ /* 0x000fe200000000ff */
[----:B------:R-:W-:Y:S01]  /*7e40*/  FFMA.FTZ R27, R57, R61, -R60 ;  /* 0x0000003d391b7223 */ /* 0x000fe2000001083c */
[----:B------:R-:W-:Y:S01]  /*7e50*/  F2FP.F16.F32.PACK_AB R6, R156, R135 ;  /* 0x000000879c06723e */ /* 0x000fe200000000ff */
[----:B------:R-:W-:Y:S01]  /*7e60*/  FADD.FTZ R150, R150, R161 ;  /* 0x000000a196967221 */ /* 0x000fe20000010000 */
[----:B----4-:R-:W-:Y:S01]  /*7e70*/  F2FP.F16.F32.PACK_AB R7, R129, R152 ;  /* 0x000000988107723e */ /* 0x010fe200000000ff */
[----:B------:R-:W-:Y:S02]  /*7e80*/  MUFU.EX2 R25, R25 ;  /* 0x0000001900197308 */ /* 0x000fe40000000800 */
[----:B------:R-:W-:-:S04]  /*7e90*/  FADD.FTZ R153, R153, R150 ;  /* 0x0000009699997221 */ /* 0x000fc80000010000 */
[----:B---3--:R-:W-:Y:S01]  /*7ea0*/  HMMA.16816.F32 R112, R4, R16, R112 ;  /* 0x000000100470723c */ /* 0x008fe20000001870 */
[----:B------:R-:W-:Y:S01]  /*7eb0*/  FADD.FTZ R152, R152, R153 ;  /* 0x0000009998987221 */ /* 0x000fe20000010000 */
[----:B------:R-:W-:Y:S03]  /*7ec0*/  MUFU.EX2 R26, R26 ;  /* 0x0000001a001a7308 */ /* 0x000fe60000000800 */
[----:B------:R-:W-:-:S03]  /*7ed0*/  FADD.FTZ R129, R129, R152 ;  /* 0x0000009881817221 */ /* 0x000fc60000010000 */
[C---:B------:R-:W-:Y:S01]  /*7ee0*/  HMMA.16816.F32 R108, R4.reuse, R18, R108 ;  /* 0x00000012046c723c */ /* 0x040fe2000000186c */
[----:B------:R-:W3:Y:S01]  /*7ef0*/  LDSM.16.MT88.4 R16, [R44+0xe800] ;  /* 0x00e800002c10783b */ /* 0x000ee20000004200 */
[----:B------:R-:W-:Y:S06]  /*7f00*/  MUFU.EX2 R27, R27 ;  /* 0x0000001b001b7308 */ /* 0x000fec0000000800 */
[C---:B-1----:R-:W-:Y:S08]  /*7f10*/  HMMA.16816.F32 R104, R4.reuse, R12, R104 ;  /* 0x0000000c0468723c */ /* 0x042ff00000001868 */
[C---:B------:R-:W-:Y:S01]  /*7f20*/  HMMA.16816.F32 R100, R4.reuse, R14, R100 ;  /* 0x0000000e0464723c */ /* 0x040fe20000001864 */
[----:B------:R-:W1:Y:S07]  /*7f30*/  LDSM.16.MT88.4 R12, [R28+0xe800] ;  /* 0x00e800001c0c783b */ /* 0x000e6e0000004200 */
[C---:B--2---:R-:W-:Y:S08]  /*7f40*/  HMMA.16816.F32 R88, R4.reuse, R8, R88 ;  /* 0x000000080458723c */ /* 0x044ff00000001858 */
[C---:B------:R-:W-:Y:S01]  /*7f50*/  HMMA.16816.F32 R84, R4.reuse, R10, R84 ;  /* 0x0000000a0454723c */ /* 0x040fe20000001854 */
[----:B------:R-:W2:Y:S07]  /*7f60*/  LDSM.16.MT88.4 R8, [R44+0xac00] ;  /* 0x00ac00002c08783b */ /* 0x000eae0000004200 */
[----:B-----5:R-:W-:Y:S01]  /*7f70*/  HMMA.16816.F32 R96, R4, R20, R96 ;  /* 0x000000140460723c */ /* 0x020fe20000001860 */
[-C--:B------:R-:W-:Y:S01]  /*7f80*/  FFMA.FTZ R20, R121, R61.reuse, -R60 ;  /* 0x0000003d79147223 */ /* 0x080fe2000001083c */
[----:B------:R-:W-:-:S05]  /*7f90*/  FFMA.FTZ R21, R67, R61, -R62 ;  /* 0x0000003d43157223 */ /* 0x000fca000001083e */
[----:B------:R-:W-:Y:S01]  /*7fa0*/  MUFU.EX2 R20, R20 ;  /* 0x0000001400147308 */ /* 0x000fe20000000800 */
[----:B------:R-:W-:Y:S01]  /*7fb0*/  HMMA.16816.F32 R92, R4, R22, R92 ;  /* 0x00000016045c723c */ /* 0x000fe2000000185c */
[-CC-:B------:R-:W-:Y:S01]  /*7fc0*/  FFMA.FTZ R22, R65, R61.reuse, -R62.reuse ;  /* 0x0000003d41167223 */ /* 0x180fe2000001083e */
[----:B------:R-:W-:-:S05]  /*7fd0*/  FFMA.FTZ R23, R63, R61, -R62 ;  /* 0x0000003d3f177223 */ /* 0x000fca000001083e */
[----:B------:R-:W-:Y:S01]  /*7fe0*/  MUFU.EX2 R21, R21 ;  /* 0x0000001500157308 */ /* 0x000fe20000000800 */
[C---:B---3--:R-:W-:Y:S07]  /*7ff0*/  HMMA.16816.F32 R80, R4.reuse, R16, R80 ;  /* 0x000000100450723c */ /* 0x048fee0000001850 */
[----:B------:R-:W3:Y:S01]  /*8000*/  MUFU.EX2 R22, R22 ;  /* 0x0000001600167308 */ /* 0x000ee20000000800 */
[C---:B------:R-:W-:Y:S01]  /*8010*/  HMMA.16816.F32 R76, R4.reuse, R18, R76 ;  /* 0x00000012044c723c */ /* 0x040fe2000000184c */
[----:B------:R-:W4:Y:S06]  /*8020*/  LDSM.16.MT88.4 R16, [R44+0xcc00] ;  /* 0x00cc00002c10783b */ /* 0x000f2c0000004200 */
[----:B------:R-:W5:Y:S01]  /*8030*/  MUFU.EX2 R23, R23 ;  /* 0x0000001700177308 */ /* 0x000f620000000800 */
[C---:B-1----:R-:W-:Y:S08]  /*8040*/  HMMA.16816.F32 R72, R4.reuse, R12, R72 ;  /* 0x0000000c0448723c */ /* 0x042ff00000001848 */
[----:B------:R-:W-:Y:S01]  /*8050*/  HMMA.16816.F32 R68, R4, R14, R68 ;  /* 0x0000000e0444723c */ /* 0x000fe20000001844 */
[----:B---3--:R-:W-:Y:S01]  /*8060*/  F2FP.F16.F32.PACK_AB R4, R22, R21 ;  /* 0x000000151604723e */ /* 0x008fe200000000ff */
[----:B------:R-:W1:Y:S01]  /*8070*/  LDSM.16.MT88.4 R12, [R44+0xec00] ;  /* 0x00ec00002c0c783b */ /* 0x000e620000004200 */
[----:B------:R-:W-:Y:S01]  /*8080*/  F2FP.F16.F32.PACK_AB R5, R25, R24 ;  /* 0x000000181905723e */ /* 0x000fe200000000ff */
[----:B------:R-:W-:Y:S01]  /*8090*/  FADD.FTZ R24, R24, R129 ;  /* 0x0000008118187221 */ /* 0x000fe20000010000 */
[----:B------:R-:W-:-:S02]  /*80a0*/  F2FP.F16.F32.PACK_AB R7, R27, R20 ;  /* 0x000000141b07723e */ /* 0x000fc400000000ff */
[----:B-----5:R-:W-:Y:S01]  /*80b0*/  F2FP.F16.F32.PACK_AB R6, R26, R23 ;  /* 0x000000171a06723e */ /* 0x020fe200000000ff */
[----:B------:R-:W-:-:S04]  /*80c0*/  FADD.FTZ R25, R25, R24 ;  /* 0x0000001819197221 */ /* 0x000fc80000010000 */
[----:B------:R-:W-:Y:S02]  /*80d0*/  FADD.FTZ R20, R20, R25 ;  /* 0x0000001914147221 */ /* 0x000fe40000010000 */
[----:B--2---:R-:W-:Y:S02]  /*80e0*/  HMMA.16816.F32 R112, R4, R8, R112 ;  /* 0x000000080470723c */ /* 0x004fe40000001870 */
[----:B------:R-:W-:-:S06]  /*80f0*/  FADD.FTZ R222, R27, R20 ;  /* 0x000000141bde7221 */ /* 0x000fcc0000010000 */
[C---:B------:R-:W-:Y:S01]  /*8100*/  HMMA.16816.F32 R108, R4.reuse, R10, R108 ;  /* 0x0000000a046c723c */ /* 0x040fe2000000186c */
[----:B------:R-:W2:Y:S07]  /*8110*/  LDSM.16.MT88.4 R8, [R28+0xac00] ;  /* 0x00ac00001c08783b */ /* 0x000eae0000004200 */
[C---:B----4-:R-:W-:Y:S08]  /*8120*/  HMMA.16816.F32 R96, R4.reuse, R16, R96 ;  /* 0x000000100460723c */ /* 0x050ff00000001860 */
[C---:B------:R-:W-:Y:S01]  /*8130*/  HMMA.16816.F32 R92, R4.reuse, R18, R92 ;  /* 0x00000012045c723c */ /* 0x040fe2000000185c */
[----:B------:R-:W3:Y:S04]  /*8140*/  LDSM.16.MT88.4 R16, [R28+0xcc00] ;  /* 0x00cc00001c10783b */ /* 0x000ee80000004200 */
[----:B------:R-:W4:Y:S03]  /*8150*/  LDSM.16.MT88.4 R28, [R28+0xec00] ;  /* 0x00ec00001c1c783b */ /* 0x000f260000004200 */
[C---:B-1----:R-:W-:Y:S08]  /*8160*/  HMMA.16816.F32 R80, R4.reuse, R12, R80 ;  /* 0x0000000c0450723c */ /* 0x042ff00000001850 */
[C---:B------:R-:W-:Y:S08]  /*8170*/  HMMA.16816.F32 R76, R4.reuse, R14, R76 ;  /* 0x0000000e044c723c */ /* 0x040ff0000000184c */
[----:B--2---:R-:W-:Y:S01]  /*8180*/  HMMA.16816.F32 R104, R4, R8, R104 ;  /* 0x000000080468723c */ /* 0x004fe20000001868 */
[----:B------:R-:W-:-:S04]  /*8190*/  FADD.FTZ R8, R148, R171 ;  /* 0x000000ab94087221 */ /* 0x000fc80000010000 */
[----:B------:R-:W-:-:S03]  /*81a0*/  FADD.FTZ R8, R165, R8 ;  /* 0x00000008a5087221 */ /* 0x000fc60000010000 */
[----:B------:R-:W-:Y:S01]  /*81b0*/  HMMA.16816.F32 R100, R4, R10, R100 ;  /* 0x0000000a0464723c */ /* 0x000fe20000001864 */
[----:B------:R-:W-:-:S04]  /*81c0*/  FADD.FTZ R151, R151, R8 ;  /* 0x0000000897977221 */ /* 0x000fc80000010000 */
[----:B------:R-:W-:-:S03]  /*81d0*/  FADD.FTZ R154, R154, R151 ;  /* 0x000000979a9a7221 */ /* 0x000fc60000010000 */
        /* <DEDUP_REMOVED lines=10> */
[----:B------:R-:W-:-:S04]  /*8280*/  NOP ;  /* 0x0000000000007918 */ /* 0x000fc80000000000 */
[----:B------:R-:W-:-:S15]  /*8290*/  @!P0 BRA `(.L_x_4670) ;  /* 0x0000005c00708947 */ /* 0x000fde0003800000 */
[----:B------:R-:W-:-:S04]  /*82a0*/  DEPBAR.LE SB0, 0x0 ;  /* 0x000080000000791a */ /* 0x000fc80000000000 */
[----:B------:R-:W-:Y:S05]  /*82b0*/  WARPSYNC.ALL ;  /* 0x0000000000007948 */ /* 0x000fea0003800000 */
[----:B------:R-:W-:Y:S01]  /*82c0*/  BSSY.RECONVERGENT B0, `(.L_x_4671) ;  /* 0x0000049000007945 */ /* 0x000fe20003800200 */
[----:B------:R-:W-:Y:S06]  /*82d0*/  BAR.SYNC.DEFER_BLOCKING 0x0 ;  /* 0x0000000000007b1d */ /* 0x000fec0000010000 */
[----:B------:R-:W-:Y:S05]  /*82e0*/  @!P3 BRA `(.L_x_4672) ;  /* 0x0000000000f8b947 */ /* 0x000fea0003800000 */
[----:B------:R-:W2:Y:S01]  /*82f0*/  LD.E R6, desc[UR4][R2.64+0x170] ;  /* 0x0001700402067980 */ /* 0x000ea2000c101900 */
[----:B------:R-:W-:Y:S02]  /*8300*/  IADD3 R5, PT, PT, R54, -0x2, RZ ;  /* 0xfffffffe36057810 */ /* 0x000fe40007ffe0ff */
[----:B------:R-:W-:-:S03]  /*8310*/  IABS R8, R53 ;  /* 0x0000003500087213 */ /* 0x000fc60000000000 */
[----:B------:R-:W-:Y:S01]  /*8320*/  IMAD.SHL.U32 R5, R5, 0x80, RZ ;  /* 0x0000008005057824 */ /* 0x000fe200078e00ff */
[-C--:B--2---:R-:W-:Y:S02]  /*8330*/  IABS R9, R6.reuse ;  /* 0x0000000600097213 */ /* 0x084fe40000000000 */
[----:B------:R-:W-:Y:S02]  /*8340*/  IABS R7, R6 ;  /* 0x0000000600077213 */ /* 0x000fe40000000000 */
[----:B------:R-:W1:Y:S02]  /*8350*/  I2F.RP R10, R9 ;  /* 0x00000009000a7306 */ /* 0x000e640000209400 */
[----:B------:R-:W-:-:S06]  /*8360*/  IADD3 R7, PT, PT, RZ, -R7, RZ ;  /* 0x80000007ff077210 */ /* 0x000fcc0007ffe0ff */
        /* <DEDUP_REMOVED lines=13> */
[----:B------:R-:W-:-:S03]  /*8440*/  IMAD R8, R11, R7, R8 ;  /* 0x000000070b087224 */ /* 0x000fc600078e0208 */
[C---:B------:R-:W-:Y:S02]  /*8450*/  ISETP.GT.U32.AND P1, PT, R9.reuse, R4, PT ;  /* 0x000000040900720c */ /* 0x040fe40003f24070 */
[----:B------:R-:W-:-:S11]  /*8460*/  ISETP.GT.U32.AND P0, PT, R9, R8, PT ;  /* 0x000000080900720c */ /* 0x000fd60003f04070 */
[----:B------:R-:W-:Y:S01]  /*8470*/  @!P1 IMAD.IADD R4, R4, 0x1, -R9 ;  /* 0x0000000104049824 */ /* 0x000fe200078e0a09 */
[----:B------:R-:W-:Y:S01]  /*8480*/  @!P1 IADD3 R10, PT, PT, R10, 0x1, RZ ;  /* 0x000000010a0a9810 */ /* 0x000fe20007ffe0ff */
[----:B------:R-:W-:Y:S01]  /*8490*/  @!P0 VIADD R11, R11, 0x1 ;  /* 0x000000010b0b8836 */ /* 0x000fe20000000000 */
[-C--:B------:R-:W-:Y:S02]  /*84a0*/  @!P0 IADD3 R8, PT, PT, R8, -R9.reuse, RZ ;  /* 0x8000000908088210 */ /* 0x080fe40007ffe0ff */
[-C--:B------:R-:W-:Y:S02]  /*84b0*/  ISETP.GE.U32.AND P4, PT, R4, R9.reuse, PT ;  /* 0x000000090400720c */ /* 0x080fe40003f86070 */
[----:B------:R-:W-:Y:S02]  /*84c0*/  ISETP.GE.U32.AND P5, PT, R8, R9, PT ;  /* 0x000000090800720c */ /* 0x000fe40003fa6070 */
[----:B------:R-:W-:Y:S02]  /*84d0*/  LOP3.LUT R4, R53, R6, RZ, 0x3c, !PT ;  /* 0x0000000635047212 */ /* 0x000fe400078e3cff */
[----:B------:R-:W-:-:S02]  /*84e0*/  ISETP.GE.AND P0, PT, R5, RZ, PT ;  /* 0x000000ff0500720c */ /* 0x000fc40003f06270 */
[----:B------:R-:W-:Y:S02]  /*84f0*/  ISETP.GE.AND P2, PT, R4, RZ, PT ;  /* 0x000000ff0400720c */ /* 0x000fe40003f46270 */
[----:B------:R-:W-:Y:S02]  /*8500*/  ISETP.NE.AND P1, PT, R6, RZ, PT ;  /* 0x000000ff0600720c */ /* 0x000fe40003f25270 */
[----:B------:R-:W-:Y:S01]  /*8510*/  LOP3.LUT R5, RZ, R6, RZ, 0x33, !PT ;  /* 0x00000006ff057212 */ /* 0x000fe200078e33ff */
[----:B------:R-:W-:Y:S02]  /*8520*/  @P4 VIADD R10, R10, 0x1 ;  /* 0x000000010a0a4836 */ /* 0x000fe40000000000 */
[----:B------:R-:W-:-:S04]  /*8530*/  @P5 IADD3 R11, PT, PT, R11, 0x1, RZ ;  /* 0x000000010b0b5810 */ /* 0x000fc80007ffe0ff */
[----:B------:R-:W-:Y:S02]  /*8540*/  @!P0 IMAD.MOV R10, RZ, RZ, -R10 ;  /* 0x000000ffff0a8224 */ /* 0x000fe400078e0a0a */
[----:B------:R-:W-:-:S03]  /*8550*/  @!P2 IADD3 R11, PT, PT, -R11, RZ, RZ ;  /* 0x000000ff0b0ba210 */ /* 0x000fc60007ffe1ff */
        /* <DEDUP_REMOVED lines=23> */
.L_x_4672:
        /* <DEDUP_REMOVED lines=8> */
.L_x_4673:
[----:B------:R-:W-:Y:S05]  /*8750*/  BSYNC.RECONVERGENT B0 ;  /* 0x0000000000007941 */ /* 0x000fea0003800200 */
.L_x_4671:
[----:B------:R-:W-:Y:S01]  /*8760*/  LOP3.LUT R119, R141, 0x3e00, RZ, 0xc0, !PT ;  /* 0x00003e008d777812 */ /* 0x000fe200078ec0ff */
[----:B------:R-:W-:Y:S01]  /*8770*/  IMAD.MOV.U32 R169, RZ, RZ, 0x20 ;  /* 0x00000020ffa97424 */ /* 0x000fe200078e00ff */
[-C--:B------:R-:W-:Y:S01]  /*8780*/  ISETP.GE.AND P2, PT, R194, R213.reuse, PT ;  /* 0x000000d5c200720c */ /* 0x080fe20003f46270 */
[----:B------:R-:W-:Y:S01]  /*8790*/  BSSY.RECONVERGENT B1, `(.L_x_4674) ;  /* 0x00003a9000017945 */ /* 0x000fe20003800200 */
[--C-:B------:R-:W-:Y:S02]  /*87a0*/  LOP3.LUT R7, R119, 0x20, R144.reuse, 0xf8, !PT ;  /* 0x0000002077077812 */ /* 0x100fe400078ef890 */
[-C--:B------:R-:W-:Y:S02]  /*87b0*/  ISETP.GE.AND P1, PT, R192, R213.reuse, PT ;  /* 0x000000d5c000720c */ /* 0x080fe40003f26270 */
[----:B------:R-:W-:Y:S01]  /*87c0*/  LOP3.LUT R4, R7, 0x100, R144, 0xf8, !PT ;  /* 0x0000010007047812 */ /* 0x000fe200078ef890 */
[----:B------:R-:W-:Y:S01]  /*87d0*/  IMAD.SHL.U32 R7, R190, 0x40, RZ ;  /* 0x00000040be077824 */ /* 0x000fe200078e00ff */
[----:B------:R-:W-:-:S02]  /*87e0*/  ISETP.GE.AND P0, PT, R216, R213, PT ;  /* 0x000000d5d800720c */ /* 0x000fc40003f06270 */
[----:B------:R-:W-:Y:S02]  /*87f0*/  SHF.L.U64.HI R6, R190, 0x6, R191 ;  /* 0x00000006be067819 */ /* 0x000fe400000102bf */
[C---:B------:R-:W-:Y:S01]  /*8800*/  IADD3 R10, P4, PT, R7.reuse, R202, RZ ;  /* 0x000000ca070a7210 */ /* 0x040fe20007f9e0ff */
[----:B------:R-:W-:Y:S01]  /*8810*/  @!PT LDS RZ, [RZ] ;  /* 0x00000000fffff984 */ /* 0x000fe20000000800 */
[----:B------:R-:W-:Y:S01]  /*8820*/  @!PT LDS RZ, [RZ] ;  /* 0x00000000fffff984 */ /* 0x000fe20000000800 */
[----:B------:R-:W-:Y:S01]  /*8830*/  @!PT LDS RZ, [RZ] ;  /* 0x00000000fffff984 */ /* 0x000fe20000000800 */
[----:B------:R-:W-:Y:S01]  /*8840*/  @!P2 LDGSTS.E.BYPASS.LTC128B.128 [R215+0x9000], desc[UR4][R202.64] ;  /* 0x09000000cad7afae */ /* 0x000fe2000b981a04 */
[----:B------:R-:W-:Y:S02]  /*8850*/  SHF.R.U32.HI R182, RZ, 0x1, R180 ;  /* 0x00000001ffb67819 */ /* 0x000fe400000116b4 */
[----:B------:R-:W-:Y:S01]  /*8860*/  LEA R183, R138, R143, 0x18 ;  /* 0x0000008f8ab77211 */ /* 0x000fe200078ec0ff */
[----:B------:R-:W-:Y:S01]  /*8870*/  @P2 STS.128 [R215+0x9000], RZ ;  /* 0x009000ffd7002388 */ /* 0x000fe20000000c00 */
[----:B------:R-:W-:Y:S01]  /*8880*/  IMAD.X R11, R6, 0x1, R203, P4 ;  /* 0x00000001060b7824 */ /* 0x000fe200020e06cb */
[----:B------:R-:W-:Y:S02]  /*8890*/  IADD3 R8, P4, PT, R7, R10, RZ ;  /* 0x0000000a07087210 */ /* 0x000fe40007f9e0ff */
[----:B------:R-:W-:Y:S01]  /*88a0*/  @!PT LDS RZ, [RZ] ;  /* 0x00000000fffff984 */ /* 0x000fe20000000800 */
[----:B------:R-:W-:Y:S01]  /*88b0*/  @!PT LDS RZ, [RZ] ;  /* 0x00000000fffff984 */ /* 0x000fe20000000800 */
[----:B------:R-:W-:Y:S01]  /*88c0*/  @!PT LDS RZ, [RZ] ;  /* 0x00000000fffff984 */ /* 0x000fe20000000800 */
[----:B------:R-:W-:Y:S01]  /*88d0*/  @!P1 LDGSTS.E.BYPASS.LTC128B.128 [R215+0xb000], desc[UR4][R202.64+0x40] ;  /* 0x0b000040cad79fae */ /* 0x000fe2000b981a04 */
[----:B------:R-:W-:Y:S01]  /*88e0*/  LOP3.LUT R5, R182, 0x8, RZ, 0xc0, !PT ;  /* 0x00000008b6057812 */ /* 0x000fe200078ec0ff */
[----:B------:R-:W-:Y:S01]  /*88f0*/  IMAD R168, R142, 0x2, R183 ;  /* 0x000000028ea87824 */ /* 0x000fe200078e02b7 */
[----:B------:R-:W-:Y:S01]  /*8900*/  SEL R169, R169, 0xffffffe0, !P6 ;  /* 0xffffffe0a9a97807 */ /* 0x000fe20007000000 */
[----:B------:R-:W-:Y:S01]  /*8910*/  @P1 STS.128 [R215+0xb000], RZ ;  /* 0x00b000ffd7001388 */ /* 0x000fe20000000c00 */
[----:B------:R-:W-:Y:S01]  /*8920*/  IMAD.X R9, R6, 0x1, R11, P4 ;  /* 0x0000000106097824 */ /* 0x000fe200020e060b */
[----:B------:R-:W-:-:S02]  /*8930*/  IADD3 R12, P4, PT, R7, R8, RZ ;  /* 0x00000008070c7210 */ /* 0x000fc40007f9e0ff */
[----:B------:R-:W-:Y:S01]  /*8940*/  @!PT LDS RZ, [RZ] ;  /* 0x00000000fffff984 */ /* 0x000fe20000000800 */
[----:B------:R-:W-:Y:S01]  /*8950*/  @!PT LDS RZ, [RZ] ;  /* 0x00000000fffff984 */ /* 0x000fe20000000800 */
[----:B------:R-:W-:Y:S01]  /*8960*/  @!PT LDS RZ, [RZ] ;  /* 0x00000000fffff984 */ /* 0x000fe20000000800 */
[----:B------:R-:W-:Y:S01]  /*8970*/  @!P0 LDGSTS.E.BYPASS.LTC128B.128 [R215+0xd000], desc[UR4][R202.64+0x80] ;  /* 0x0d000080cad78fae */ /* 0x000fe2000b981a04 */
[----:B------:R-:W-:Y:S02]  /*8980*/  LOP3.LUT R5, R5, 0xc0, R144, 0xf8, !PT ;  /* 0x000000c005057812 */ /* 0x000fe400078ef890 */
[----:B------:R-:W-:Y:S01]  /*8990*/  IMAD.X R13, R6, 0x1, R9, P4 ;  /* 0x00000001060d7824 */ /* 0x000fe200020e0609 */
[----:B------:R-:W-:Y:S01]  /*89a0*/  @P0 STS.128 [R215+0xd000], RZ ;  /* 0x00d000ffd7000388 */ /* 0x000fe20000000c00 */
[----:B------:R-:W-:-:S03]  /*89b0*/  LOP3.LUT R4, R4, R5, R139, 0xf6, !PT ;  /* 0x0000000504047212 */ /* 0x000fc600078ef68b */
[----:B------:R-:W-:Y:S01]  /*89c0*/  @!PT LDS RZ, [RZ] ;  /* 0x00000000fffff984 */ /* 0x000fe20000000800 */
[----:B------:R-:W-:Y:S01]  /*89d0*/  @!PT LDS RZ, [RZ] ;  /* 0x00000000fffff984 */ /* 0x000fe20000000800 */
[----:B------:R-:W-:Y:S01]  /*89e0*/  @!PT LDS RZ, [RZ] ;  /* 0x00000000fffff984 */ /* 0x000fe20000000800 */
[----:B------:R-:W-:Y:S02]  /*89f0*/  @!P2 LDGSTS.E.BYPASS.LTC128B.128 [R215+0x9800], desc[UR4][R10.64] ;  /* 0x098000000ad7afae */ /* 0x000fe4000b981a04 */
[----:B------:R-:W-:Y:S02]  /*8a00*/  IMAD R170, R4, 0x2, R183 ;  /* 0x0000000204aa7824 */ /* 0x000fe400078e02b7 */
[----:B------:R-:W-:Y:S02]  /*8a10*/  @P2 STS.128 [R215+0x9800], RZ ;  /* 0x009800ffd7002388 */ /* 0x000fe40000000c00 */
[--C-:B------:R-:W-:Y:S02]  /*8a20*/  IMAD.IADD R117, R170, 0x1, R169.reuse ;  /* 0x00000001aa757824 */ /* 0x100fe400078e02a9 */
        /* <DEDUP_REMOVED lines=45> */
[----:B------:R-:W5:Y:S04]  /*8d00*/  LDSM.16.M88.4 R60, [R168+0x3c00] ;  /* 0x003c0000a83c783b */ /* 0x000f680000000200 */
[----:B------:R-:W5:Y:S04]  /*8d10*/  LDSM.16.M88.4 R48, [R168+0x4000] ;  /* 0x00400000a830783b */ /* 0x000f680000000200 */
[----:B------:R-:W5:Y:S04]  /*8d20*/  LDSM.16.M88.4 R40, [R168+0x4400] ;  /* 0x00440000a828783b */ /* 0x000f680000000200 */
[----:B------:R-:W5:Y:S04]  /*8d30*/  LDSM.16.M88.4 R32, [R168+0x4800] ;  /* 0x00480000a820783b */ /* 0x000f680000000200 */
[----:B------:R-:W5:Y:S04]  /*8d40*/  LDSM.16.M88.4 R20, [R168+0x4c00] ;  /* 0x004c0000a814783b */ /* 0x000f680000000200 */
[----:B------:R-:W-:Y:S04]  /*8d50*/  LDSM.16.M88.4 R16, [R117] ;  /* 0x000000007510783b */ /* 0x000fe80000000200 */
[----:B------:R-:W5:Y:S04]  /*8d60*/  LDSM.16.M88.4 R156, [R169+0x3000] ;  /* 0x00300000a99c783b */ /* 0x000f680000000200 */
[----:B-1----:R-:W1:Y:S01]  /*8d70*/  LDSM.16.M88.4 R12, [R169+0x4000] ;  /* 0x00400000a90c783b */ /* 0x002e620000000200 */
        /* <DEDUP_REMOVED lines=8> */
[----:B------:R-:W-:Y:S01]  /*8e00*/  LDSM.16.M88.4 R164, [R170+0x1000] ;  /* 0x00100000aaa4783b */ /* 0x000fe20000000200 */
[C---:B-----5:R-:W-:Y:S03]  /*8e10*/  HMMA.16816.F32 R64, R24.reuse, R60, RZ ;  /* 0x0000003c1840723c */ /* 0x060fe600000018ff */
        /* <DEDUP_REMOVED lines=30> */
[C---:B------:R-:W-:Y:S08]  /*9000*/  HMMA.16816.F32 R44, R16.reuse, R140, R44 ;  /* 0x0000008c102c723c */ /* 0x040ff0000000182c */
[C---:B------:R-:W-:Y:S01]  /*9010*/  HMMA.16816.F32 R40, R16.reuse, R142, R40 ;  /* 0x0000008e1028723c */ /* 0x040fe20000001828 */
[----:B------:R-:W2:Y:S07]  /*9020*/  LDSM.16.M88.4 R140, [R168+0x6800] ;  /* 0x00680000a88c783b */ /* 0x000eae0000000200 */
[C---:B----4-:R-:W-:Y:S08]  /*9030*/  HMMA.16816.F32 R36, R16.reuse, R136, R36 ;  /* 0x000000881024723c */ /* 0x050ff00000001824 */
[C---:B------:R-:W-:Y:S01]  /*9040*/  HMMA.16816.F32 R32, R16.reuse, R138, R32 ;  /* 0x0000008a1020723c */ /* 0x040fe20000001820 */
[----:B------:R-:W-:Y:S07]  /*9050*/  LDSM.16.M88.4 R136, [R168+0x6c00] ;  /* 0x006c0000a888783b */ /* 0x000fee0000000200 */
[C---:B-----5:R-:W-:Y:S08]  /*9060*/  HMMA.16816.F32 R28, R16.reuse, R20, R28 ;  /* 0x00000014101c723c */ /* 0x060ff0000000181c */
[----:B------:R-:W-:Y:S01]  /*9070*/  HMMA.16816.F32 R24, R16, R22, R24 ;  /* 0x000000161018723c */ /* 0x000fe20000001818 */
[----:B------:R-:W-:Y:S04]  /*9080*/  LDSM.16.M88.4 R20, [R117+0x1000] ;  /* 0x001000007514783b */ /* 0x000fe80000000200 */
[----:B------:R-:W3:Y:S03]  /*9090*/  LDSM.16.M88.4 R16, [R169+0x5000] ;  /* 0x00500000a910783b */ /* 0x000ee60000000200 */
        /* <DEDUP_REMOVED lines=8> */
[----:B------:R-:W-:Y:S07]  /*9120*/  LDSM.16.M88.4 R140, [R170+0x2000] ;  /* 0x00200000aa8c783b */ /* 0x000fee0000000200 */
[C---:B---3--:R-:W-:Y:S08]  /*9130*/  HMMA.16816.F32 R8, R20.reuse, R16, R8 ;  /* 0x000000101408723c */ /* 0x048ff00000001808 */
[----:B------:R-:W-:Y:S01]  /*9140*/  HMMA.16816.F32 R4, R20, R18, R4 ;  /* 0x000000121404723c */ /* 0x000fe20000001804 */
[----:B------:R-:W2:Y:S07]  /*9150*/  LDSM.16.M88.4 R16, [R168+0x7000] ;  /* 0x00700000a810783b */ /* 0x000eae0000000200 */
[C---:B------:R-:W-:Y:S08]  /*9160*/  HMMA.16816.F32 R132, R164.reuse, R160, R132 ;  /* 0x000000a0a484723c */ /* 0x040ff00000001884 */
[C---:B------:R-:W-:Y:S01]  /*9170*/  HMMA.16816.F32 R128, R164.reuse, R162, R128 ;  /* 0x000000a2a480723c */ /* 0x040fe20000001880 */
[----:B------:R-:W-:Y:S07]  /*9180*/  LDSM.16.M88.4 R160, [R169+0x6c00] ;  /* 0x006c0000a9a0783b */ /* 0x000fee0000000200 */
[C---:B------:R-:W-:Y:S08]  /*9190*/  HMMA.16816.F32 R28, R164.reuse, R136, R28 ;  /* 0x00000088a41c723c */ /* 0x040ff0000000181c */
[----:B------:R-:W-:Y:S01]  /*91a0*/  HMMA.16816.F32 R24, R164, R138, R24 ;  /* 0x0000008aa418723c */ /* 0x000fe20000001818 */
[----:B------:R-:W3:Y:S07]  /*91b0*/  LDSM.16.M88.4 R136, [R169+0x5c00] ;  /* 0x005c0000a988783b */ /* 0x000eee0000000200 */
[----:B----4-:R-:W-:Y:S08]  /*91c0*/  HMMA.16816.F32 R124, R20, R156, R124 ;  /* 0x0000009c147c723c */ /* 0x010ff0000000187c */
[C---:B------:R-:W-:Y:S08]  /*91d0*/  HMMA.16816.F32 R64, R164.reuse, R152, R64 ;  /* 0x00000098a440723c */ /* 0x040ff00000001840 */
[----:B------:R-:W-:Y:S01]  /*91e0*/  HMMA.16816.F32 R60, R164, R154, R60 ;  /* 0x0000009aa43c723c */ /* 0x000fe2000000183c */
[----:B------:R4:W-:Y:S07]  /*91f0*/  LDSM.16.M88.4 R152, [R117+0x2000] ;  /* 0x002000007598783b */ /* 0x0009ee0000000200 */
[C---:B------:R-:W-:Y:S01]  /*9200*/  HMMA.16816.F32 R156, R20.reuse, R158, R120 ;  /* 0x0000009e149c723c */ /* 0x040fe20000001878 */
[----:B------:R-:W5:Y:S07]  /*9210*/  LDSM.16.M88.4 R120, [R169+0x7000] ;  /* 0x00700000a978783b */ /* 0x000f6e0000000200 */
[C---:B-1----:R-:W-:Y:S08]  /*9220*/  HMMA.16816.F32 R132, R20.reuse, R12, R132 ;  /* 0x0000000c1484723c */ /* 0x042ff00000001884 */
[----:B------:R-:W-:Y:S01]  /*9230*/  HMMA.16816.F32 R128, R20, R14, R128 ;  /* 0x0000000e1480723c */ /* 0x000fe20000001880 */
[----:B------:R-:W1:Y:S01]  /*9240*/  LDSM.16.M88.4 R12, [R169+0x6400] ;  /* 0x00640000a90c783b */ /* 0x000e620000000200 */
[----:B----4-:R-:W-:-:S05]  /*9250*/  IMAD.SHL.U32 R117, R180, 0x2, RZ ;  /* 0x00000002b4757824 */ /* 0x010fca00078e00ff */
[----:B------:R-:W-:Y:S01]  /*9260*/  LOP3.LUT R117, R117, 0x6, RZ, 0xc0, !PT ;  /* 0x0000000675757812 */ /* 0x000fe200078ec0ff */
[----:B--2---:R-:W-:Y:S08]  /*9270*/  HMMA.16816.F32 R8, R140, R16, R8 ;  /* 0x000000108c08723c */ /* 0x004ff00000001808 */
[C---:B------:R-:W-:Y:S08]  /*9280*/  HMMA.16816.F32 R44, R164.reuse, R144, R44 ;  /* 0x00000090a42c723c */ /* 0x040ff0000000182c */
[C---:B------:R-:W-:Y:S08]  /*9290*/  HMMA.16816.F32 R56, R164.reuse, R148, R56 ;  /* 0x00000094a438723c */ /* 0x040ff00000001838 */
[C---:B------:R-:W-:Y:S01]  /*92a0*/  HMMA.16816.F32 R48, R164.reuse, R150, R48 ;  /* 0x00000096a430723c */ /* 0x040fe20000001830 */
[----:B------:R-:W-:Y:S07]  /*92b0*/  LDSM.16.M88.4 R148, [R169+0x6800] ;  /* 0x00680000a994783b */ /* 0x000fee0000000200 */
[----:B------:R-:W-:Y:S01]  /*92c0*/  HMMA.16816.F32 R40, R164, R146, R40 ;  /* 0x00000092a428723c */ /* 0x000fe20000001828 */
[----:B------:R-:W2:Y:S07]  /*92d0*/  LDSM.16.M88.4 R144, [R169+0x6000] ;  /* 0x00600000a990783b */ /* 0x000eae0000000200 */
[----:B---3--:R-:W-:Y:S01]  /*92e0*/  HMMA.16816.F32 R64, R20, R136, R64 ;  /* 0x000000881440723c */ /* 0x008fe20000001840 */
[----:B------:R-:W-:-:S02]  /*92f0*/  SHF.R.U32.HI R136, RZ, 0x2, R180 ;  /* 0x00000002ff887819 */ /* 0x000fc400000116b4 */
[----:B------:R-:W-:Y:S02]  /*9300*/  LOP3.LUT R137, R182, 0x1f0, RZ, 0xc0, !PT ;  /* 0x000001f0b6897812 */ /* 0x000fe400078ec0ff */
[----:B------:R-:W-:-:S03]  /*9310*/  LOP3.LUT R136, R136, 0x7, RZ, 0xc0, !PT ;  /* 0x0000000788887812 */ /* 0x000fc600078ec0ff */
[----:B------:R-:W-:Y:S01]  /*9320*/  HMMA.16816.F32 R60, R20, R138, R60 ;  /* 0x0000008a143c723c */ /* 0x000fe2000000183c */
[----:B------:R-:W-:-:S05]  /*9330*/  LOP3.LUT R138, R136, R137, RZ, 0xfc, !PT ;  /* 0x00000089888a7212 */ /* 0x000fca00078efcff */
[----:B------:R-:W-:Y:S02]  /*9340*/  IMAD.IADD R138, R55, 0x1, R138 ;  /* 0x00000001378a7824 */ /* 0x000fe400078e028a */
[----:B-----5:R-:W-:Y:S01]  /*9350*/  HMMA.16816.F32 R8, R152, R120, R8 ;  /* 0x000000789808723c */ /* 0x020fe20000001808 */
[----:B------:R-:W-:Y:S02]  /*9360*/  IMAD R121, R54, 0x80, R117 ;  /* 0x0000008036797824 */ /* 0x000fe400078e0275 */
[C---:B------:R-:W-:Y:S02]  /*9370*/  VIADD R236, R138.reuse, 0x8 ;  /* 0x000000088aec7836 */ /* 0x040fe40000000000 */
[C---:B------:R-:W-:Y:S02]  /*9380*/  IMAD.IADD R139, R121.reuse, 0x1, R116 ;  /* 0x00000001798b7824 */ /* 0x040fe400078e0274 */
[----:B------:R-:W-:Y:S01]  /*9390*/  VIADD R16, R121, 0xffffff00 ;  /* 0xffffff0079107836 */ /* 0x000fe20000000000 */
[----:B-1----:R-:W-:Y:S02]  /*93a0*/  HMMA.16816.F32 R44, R20, R12, R44 ;  /* 0x0000000c142c723c */ /* 0x002fe4000000182c */
[----:B------:R-:W-:-:S02]  /*93b0*/  IADD3 R12, PT, PT, R138, 0x100, -R139 ;  /* 0x000001008a0c7810 */ /* 0x000fc40007ffe88b */
[----:B------:R-:W-:Y:S02]  /*93c0*/  ISETP.GE.AND P4, PT, R16, R198, PT ;  /* 0x000000c61000720c */ /* 0x000fe40003f86270 */
[----:B------:R-:W-:Y:S02]  /*93d0*/  IABS R12, R12 ;  /* 0x0000000c000c7213 */ /* 0x000fe40000000000 */
[----:B------:R-:W-:Y:S01]  /*93e0*/  HMMA.16816.F32 R4, R140, R18, R4 ;  /* 0x000000128c04723c */ /* 0x000fe20000001804 */
[--C-:B------:R-:W-:Y:S02]  /*93f0*/  IADD3 R18, PT, PT, R236, 0x100, -R139.reuse ;  /* 0x00000100ec127810 */ /* 0x100fe40007ffe88b */
[----:B------:R-:W-:Y:S01]  /*9400*/  IMAD.MOV.U32 R17, RZ, RZ, R12 ;  /* 0x000000ffff117224 */ /* 0x000fe200078e000c */
[----:B------:R-:W-:Y:S02]  /*9410*/  IADD3 R19, PT, PT, R138, 0xff, -R139 ;  /* 0x000000ff8a137810 */ /* 0x000fe40007ffe88b */
[----:B------:R-:W-:-:S02]  /*9420*/  ISETP.GE.AND P5, PT, R16, R197, PT ;  /* 0x000000c51000720c */ /* 0x000fc40003fa6270 */
[----:B------:R-:W-:Y:S01]  /*9430*/  HMMA.16816.F32 R40, R20, R14, R40 ;  /* 0x0000000e1428723c */ /* 0x000fe20000001828 */
[----:B------:R-:W1:Y:S01]  /*9440*/  LDSM.16.M88.4 R12, [R168+0x7400] ;  /* 0x00740000a80c783b */ /* 0x000e620000000200 */
[----:B------:R-:W-:Y:S02]  /*9450*/  I2FP.F32.S32 R17, R17 ;  /* 0x0000001100117245 */ /* 0x000fe40000201400 */
[----:B------:R-:W-:-:S03]  /*9460*/  IADD3 R241, PT, PT, R236, 0xf7, -R139 ;  /* 0x000000f7ecf17810 */ /* 0x000fc60007ffe88b */
[----:B------:R-:W-:Y:S01]  /*9470*/  FFMA.FTZ R8, -R212, R17, R8 ;  /* 0x00000011d4087223 */ /* 0x000fe20000010108 */
[----:B--2---:R-:W-:Y:S01]  /*9480*/  HMMA.16816.F32 R56, R20, R144, R56 ;  /* 0x000000901438723c */ /* 0x004fe20000001838 */
[----:B------:R-:W-:Y:S02]  /*9490*/  IABS R17, R19 ;  /* 0x0000001300117213 */ /* 0x000fe40000000000 */
[----:B------:R-:W-:-:S04]  /*94a0*/  IABS R241, R241 ;  /* 0x000000f100f17213 */ /* 0x000fc80000000000 */
[----:B------:R-:W-:Y:S01]  /*94b0*/  I2FP.F32.S32 R241, R241 ;  /* 0x000000f100f17245 */ /* 0x000fe20000201400 */
[C---:B------:R-:W-:Y:S08]  /*94c0*/  HMMA.16816.F32 R48, R20.reuse, R146, R48 ;  /* 0x000000921430723c */ /* 0x040ff00000001830 */
[C---:B------:R-:W-:Y:S08]  /*94d0*/  HMMA.16816.F32 R36, R20.reuse, R148, R36 ;  /* 0x000000941424723c */ /* 0x040ff00000001824 */
[C---:B------:R-:W-:Y:S08]  /*94e0*/  HMMA.16816.F32 R32, R20.reuse, R150, R32 ;  /* 0x000000961420723c */ /* 0x040ff00000001820 */
[C---:B------:R-:W-:Y:S08]  /*94f0*/  HMMA.16816.F32 R28, R20.reuse, R160, R28 ;  /* 0x000000a0141c723c */ /* 0x040ff0000000181c */
[----:B------:R-:W-:Y:S01]  /*9500*/  HMMA.16816.F32 R24, R20, R162, R24 ;  /* 0x000000a21418723c */ /* 0x000fe20000001818 */
[----:B------:R-:W-:-:S02]  /*9510*/  IABS R21, R18 ;  /* 0x0000001200157213 */ /* 0x000fc40000000000 */
[----:B------:R-:W-:Y:S02]  /*9520*/  FSEL R20, R8, -INF , P4 ;  /* 0xff80000008147808 */ /* 0x000fe40002000000 */
[----:B------:R-:W-:Y:S02]  /*9530*/  I2FP.F32.S32 R21, R21 ;  /* 0x0000001500157245 */ /* 0x000fe40000201400 */
[----:B------:R-:W-:Y:S01]  /*9540*/  I2FP.F32.S32 R8, R17 ;  /* 0x0000001100087245 */ /* 0x000fe20000201400 */
[----:B------:R-:W-:Y:S01]  /*9550*/  HMMA.16816.F32 R4, R152, R122, R4 ;  /* 0x0000007a9804723c */ /* 0x000fe20000001804 */
[----:B------:R-:W-:Y:S01]  /*9560*/  FSEL R20, R20, -INF , !P5 ;  /* 0xff80000014147808 */ /* 0x000fe20006800000 */
[----:B------:R-:W-:Y:S01]  /*9570*/  FFMA.FTZ R23, -R212, R21, R10 ;  /* 0x00000015d4177223 */ /* 0x000fe2000001010a */
[----:B------:R-:W-:Y:S01]  /*9580*/  ISETP.GE.AND P4, PT, R16, R195, PT ;  /* 0x000000c31000720c */ /* 0x000fe20003f86270 */
[----:B------:R-:W-:Y:S01]  /*9590*/  FFMA.FTZ R21, -R212, R8, R9 ;  /* 0x00000008d4157223 */ /* 0x000fe20000010109 */
[----:B------:R-:W-:Y:S01]  /*95a0*/  ISETP.GE.AND P5, PT, R16, R196, PT ;  /* 0x000000c41000720c */ /* 0x000fe20003fa6270 */
[----:B------:R-:W-:Y:S01]  /*95b0*/  VIADD R10, R121, 0xffffff01 ;  /* 0xffffff01790a7836 */ /* 0x000fe20000000000 */
[----:B------:R-:W2:Y:S01]  /*95c0*/  LDSM.16.M88.4 R16, [R169+0x7400] ;  /* 0x00740000a910783b */ /* 0x000ea20000000200 */
[--C-:B------:R-:W-:Y:S01]  /*95d0*/  IADD3 R8, PT, PT, R236, 0xff, -R139.reuse ;  /* 0x000000ffec087810 */ /* 0x100fe20007ffe88b */
[----:B-1----:R-:W-:Y:S01]  /*95e0*/  HMMA.16816.F32 R132, R140, R12, R132 ;  /* 0x0000000c8c84723c */ /* 0x002fe20000001884 */
[----:B------:R-:W-:Y:S01]  /*95f0*/  IADD3 R9, PT, PT, R138, 0xf8, -R139 ;  /* 0x000000f88a097810 */ /* 0x000fe20007ffe88b */
[----:B------:R-:W-:Y:S01]  /*9600*/  VIADD R122, R54, 0xfffffffe ;  /* 0xfffffffe367a7836 */ /* 0x000fe20000000000 */
[----:B------:R-:W-:-:S02]  /*9610*/  FSEL R23, R23, -INF , P5 ;  /* 0xff80000017177808 */ /* 0x000fc40002800000 */
[----:B------:R-:W-:Y:S02]  /*9620*/  IABS R8, R8 ;  /* 0x0000000800087213 */ /* 0x000fe40000000000 */
[----:B------:R-:W-:Y:S01]  /*9630*/  IABS R9, R9 ;  /* 0x0000000900097213 */ /* 0x000fe20000000000 */
[----:B------:R-:W-:Y:S01]  /*9640*/  HMMA.16816.F32 R128, R140, R14, R128 ;  /* 0x0000000e8c80723c */ /* 0x000fe20000001880 */
[----:B------:R-:W-:Y:S01]  /*9650*/  ISETP.GE.AND P5, PT, R10, R198, PT ;  /* 0x000000c60a00720c */ /* 0x000fe20003fa6270 */
[----:B------:R-:W-:Y:S01]  /*9660*/  FFMA.FTZ R241, -R212, R241, R7 ;  /* 0x000000f1d4f17223 */ /* 0x000fe20000010107 */
[----:B------:R-:W-:Y:S01]  /*9670*/  FSEL R23, R23, -INF , !P4 ;  /* 0xff80000017177808 */ /* 0x000fe20006000000 */
[----:B------:R-:W-:Y:S01]  /*9680*/  VIADD R14, R121, 0xffffff11 ;  /* 0xffffff11790e7836 */ /* 0x000fe20000000000 */
[----:B------:R-:W-:Y:S02]  /*9690*/  I2FP.F32.S32 R8, R8 ;  /* 0x0000000800087245 */ /* 0x000fe40000201400 */
[----:B------:R-:W-:-:S02]  /*96a0*/  I2FP.F32.S32 R9, R9 ;  /* 0x0000000900097245 */ /* 0x000fc40000201400 */
[----:B------:R-:W-:Y:S01]  /*96b0*/  ISETP.GE.AND P4, PT, R10, R197, PT ;  /* 0x000000c50a00720c */ /* 0x000fe20003f86270 */
[C---:B------:R-:W-:Y:S01]  /*96c0*/  FFMA.FTZ R11, -R212.reuse, R8, R11 ;  /* 0x00000008d40b7223 */ /* 0x040fe2000001010b */
[----:B------:R-:W-:Y:S01]  /*96d0*/  FSEL R21, R21, -INF , P5 ;  /* 0xff80000015157808 */ /* 0x000fe20002800000 */
[----:B------:R-:W-:Y:S01]  /*96e0*/  FFMA.FTZ R22, -R212, R9, R4 ;  /* 0x00000009d4167223 */ /* 0x000fe20000010104 */
[----:B------:R-:W-:Y:S01]  /*96f0*/  VIADD R8, R121, 0xffffff08 ;  /* 0xffffff0879087836 */ /* 0x000fe20000000000 */
[--C-:B------:R-:W-:Y:S02]  /*9700*/  IADD3 R9, PT, PT, R236, 0xf8, -R139.reuse ;  /* 0x000000f8ec097810 */ /* 0x100fe40007ffe88b */
[----:B------:R-:W-:Y:S02]  /*9710*/  FSEL R21, R21, -INF , !P4 ;  /* 0xff80000015157808 */ /* 0x000fe40006000000 */
[----:B------:R-:W-:Y:S02]  /*9720*/  ISETP.GE.AND P4, PT, R10, R196, PT ;  /* 0x000000c40a00720c */ /* 0x000fe40003f86270 */
[----:B------:R-:W-:-:S02]  /*9730*/  IADD3 R4, PT, PT, R138, 0xf7, -R139 ;  /* 0x000000f78a047810 */ /* 0x000fc40007ffe88b */
[----:B------:R-:W-:Y:S02]  /*9740*/  ISETP.GE.AND P5, PT, R10, R195, PT ;  /* 0x000000c30a00720c */ /* 0x000fe40003fa6270 */
[----:B------:R-:W-:Y:S02]  /*9750*/  FSEL R237, R11, -INF , P4 ;  /* 0xff8000000bed7808 */ /* 0x000fe40002000000 */
[----:B------:R-:W-:Y:S02]  /*9760*/  IABS R9, R9 ;  /* 0x0000000900097213 */ /* 0x000fe40000000000 */
[----:B------:R-:W-:Y:S02]  /*9770*/  IABS R4, R4 ;  /* 0x0000000400047213 */ /* 0x000fe40000000000 */
[----:B------:R-:W-:Y:S01]  /*9780*/  ISETP.GE.AND P4, PT, R8, R198, PT ;  /* 0x000000c60800720c */ /* 0x000fe20003f86270 */
[----:B--2---:R-:W-:Y:S01]  /*9790*/  HMMA.16816.F32 R132, R152, R16, R132 ;  /* 0x000000109884723c */ /* 0x004fe20000001884 */
[----:B------:R-:W-:-:S02]  /*97a0*/  FSEL R237, R237, -INF , !P5 ;  /* 0xff800000eded7808 */ /* 0x000fc40006800000 */
[----:B------:R-:W-:Y:S02]  /*97b0*/  I2FP.F32.S32 R9, R9 ;  /* 0x0000000900097245 */ /* 0x000fe40000201400 */
[----:B------:R-:W-:Y:S02]  /*97c0*/  I2FP.F32.S32 R4, R4 ;  /* 0x0000000400047245 */ /* 0x000fe40000201400 */
[----:B------:R-:W-:Y:S01]  /*97d0*/  ISETP.GE.AND P5, PT, R8, R197, PT ;  /* 0x000000c50800720c */ /* 0x000fe20003fa6270 */
[----:B------:R-:W-:Y:S01]  /*97e0*/  FFMA.FTZ R6, -R212, R9, R6 ;  /* 0x00000009d4067223 */ /* 0x000fe20000010106 */
[----:B------:R-:W-:Y:S01]  /*97f0*/  FSEL R22, R22, -INF , P4 ;  /* 0xff80000016167808 */ /* 0x000fe20002000000 */
[----:B------:R-:W-:Y:S01]  /*9800*/  FFMA.FTZ R5, -R212, R4, R5 ;  /* 0x00000004d4057223 */ /* 0x000fe20000010105 */
[----:B------:R-:W-:Y:S01]  /*9810*/  VIADD R4, R121, 0xffffff09 ;  /* 0xffffff0979047836 */ /* 0x000fe20000000000 */
[----:B------:R-:W-:Y:S01]  /*9820*/  ISETP.GE.AND P4, PT, R8, R195, PT ;  /* 0x000000c30800720c */ /* 0x000fe20003f86270 */
[----:B------:R-:W-:Y:S01]  /*9830*/  HMMA.16816.F32 R128, R152, R18, R128 ;  /* 0x000000129880723c */ /* 0x000fe20000001880 */
[----:B------:R-:W-:-:S02]  /*9840*/  FSEL R22, R22, -INF , !P5 ;  /* 0xff80000016167808 */ /* 0x000fc40006800000 */
[----:B------:R-:W-:Y:S01]  /*9850*/  ISETP.GE.AND P5, PT, R8, R196, PT ;  /* 0x000000c40800720c */ /* 0x000fe20003fa6270 */
[----:B------:R-:W-:Y:S01]  /*9860*/  VIADD R8, R121, 0xffffff10 ;  /* 0xffffff1079087836 */ /* 0x000fe20000000000 */
[----:B------:R-:W-:Y:S02]  /*9870*/  IADD3 R9, PT, PT, R138, 0xf0, -R139 ;  /* 0x000000f08a097810 */ /* 0x000fe40007ffe88b */
[----:B------:R-:W-:Y:S02]  /*9880*/  FSEL R239, R6, -INF , P5 ;  /* 0xff80000006ef7808 */ /* 0x000fe40002800000 */
[C---:B------:R-:W-:Y:S02]  /*9890*/  ISETP.GE.AND P5, PT, R4.reuse, R198, PT ;  /* 0x000000c60400720c */ /* 0x040fe40003fa6270 */
[----:B------:R-:W-:Y:S02]  /*98a0*/  FSEL R239, R239, -INF , !P4 ;  /* 0xff800000efef7808 */ /* 0x000fe40006000000 */
[----:B------:R-:W-:-:S02]  /*98b0*/  ISETP.GE.AND P4, PT, R4, R197, PT ;  /* 0x000000c50400720c */ /* 0x000fc40003f86270 */
[----:B------:R-:W-:Y:S02]  /*98c0*/  FSEL R238, R5, -INF , P5 ;  /* 0xff80000005ee7808 */ /* 0x000fe40002800000 */
[----:B------:R-:W-:Y:S02]  /*98d0*/  ISETP.GE.AND P5, PT, R4, R195, PT ;  /* 0x000000c30400720c */ /* 0x000fe40003fa6270 */
[----:B------:R-:W-:Y:S02]  /*98e0*/  FSEL R238, R238, -INF , !P4 ;  /* 0xff800000eeee7808 */ /* 0x000fe40006000000 */
[----:B------:R-:W-:Y:S02]  /*98f0*/  ISETP.GE.AND P4, PT, R4, R196, PT ;  /* 0x000000c40400720c */ /* 0x000fe40003f86270 */
[----:B------:R-:W1:Y:S01]  /*9900*/  LDSM.16.M88.4 R4, [R168+0x7800] ;  /* 0x00780000a804783b */ /* 0x000e620000000200 */
[----:B------:R-:W-:Y:S02]  /*9910*/  IABS R9, R9 ;  /* 0x0000000900097213 */ /* 0x000fe40000000000 */
[----:B------:R-:W-:-:S02]  /*9920*/  FSEL R241, R241, -INF , P4 ;  /* 0xff800000f1f17808 */ /* 0x000fc40002000000 */
[----:B------:R-:W-:Y:S02]  /*9930*/  I2FP.F32.S32 R9, R9 ;  /* 0x0000000900097245 */ /* 0x000fe40000201400 */
[--C-:B------:R-:W-:Y:S02]  /*9940*/  IADD3 R12, PT, PT, R138, 0xef, -R139.reuse ;  /* 0x000000ef8a0c7810 */ /* 0x100fe40007ffe88b */
[----:B------:R-:W-:Y:S01]  /*9950*/  IADD3 R13, PT, PT, R236, 0xf0, -R139 ;  /* 0x000000f0ec0d7810 */ /* 0x000fe20007ffe88b */
[----:B------:R-:W-:Y:S01]  /*9960*/  FFMA.FTZ R9, -R212, R9, R132 ;  /* 0x00000009d4097223 */ /* 0x000fe20000010184 */
[----:B------:R-:W-:Y:S02]  /*9970*/  ISETP.GE.AND P4, PT, R8, R198, PT ;  /* 0x000000c60800720c */ /* 0x000fe40003f86270 */
[----:B------:R-:W-:Y:S02]  /*9980*/  FSEL R241, R241, -INF , !P5 ;  /* 0xff800000f1f17808 */ /* 0x000fe40006800000 */
[----:B------:R-:W-:-:S02]  /*9990*/  IABS R12, R12 ;  /* 0x0000000c000c7213 */ /* 0x000fc40000000000 */
[----:B------:R-:W-:Y:S02]  /*99a0*/  IABS R13, R13 ;  /* 0x0000000d000d7213 */ /* 0x000fe40000000000 */
[----:B------:R-:W-:Y:S02]  /*99b0*/  ISETP.GE.AND P5, PT, R8, R197, PT ;  /* 0x000000c50800720c */ /* 0x000fe40003fa6270 */
[----:B------:R-:W-:Y:S02]  /*99c0*/  FSEL R234, R9, -INF , P4 ;  /* 0xff80000009ea7808 */ /* 0x000fe40002000000 */
[----:B------:R-:W-:Y:S02]  /*99d0*/  I2FP.F32.S32 R12, R12 ;  /* 0x0000000c000c7245 */ /* 0x000fe40000201400 */
[----:B------:R-:W-:Y:S02]  /*99e0*/  I2FP.F32.S32 R13, R13 ;  /* 0x0000000d000d7245 */ /* 0x000fe40000201400 */
[----:B------:R-:W-:Y:S01]  /*99f0*/  FSEL R234, R234, -INF , !P5 ;  /* 0xff800000eaea7808 */ /* 0x000fe20006800000 */
[----:B------:R-:W-:Y:S01]  /*9a00*/  FFMA.FTZ R133, -R212, R12, R133 ;  /* 0x0000000cd4857223 */ /* 0x000fe20000010185 */
[----:B------:R-:W-:Y:S01]  /*9a10*/  ISETP.GE.AND P4, PT, R8, R195, PT ;  /* 0x000000c30800720c */ /* 0x000fe20003f86270 */
[----:B------:R-:W-:Y:S01]  /*9a20*/  FFMA.FTZ R13, -R212, R13, R134 ;  /* 0x0000000dd40d7223 */ /* 0x000fe20000010186 */
[----:B------:R-:W-:-:S02]  /*9a30*/  ISETP.GE.AND P5, PT, R8, R196, PT ;  /* 0x000000c40800720c */ /* 0x000fc40003fa6270 */
[----:B------:R-:W2:Y:S01]  /*9a40*/  LDSM.16.M88.4 R8, [R169+0x7800] ;  /* 0x00780000a908783b */ /* 0x000ea20000000200 */
[--C-:B------:R-:W-:Y:S02]  /*9a50*/  IADD3 R12, PT, PT, R236, 0xef, -R139.reuse ;  /* 0x000000efec0c7810 */ /* 0x100fe40007ffe88b */
[----:B------:R-:W-:Y:S02]  /*9a60*/  FSEL R235, R13, -INF , P5 ;  /* 0xff8000000deb7808 */ /* 0x000fe40002800000 */
[----:B------:R-:W-:Y:S02]  /*9a70*/  IABS R12, R12 ;  /* 0x0000000c000c7213 */ /* 0x000fe40000000000 */
[----:B------:R-:W-:Y:S01]  /*9a80*/  IADD3 R15, PT, PT, R138, 0xe8, -R139 ;  /* 0x000000e88a0f7810 */ /* 0x000fe20007ffe88b */
[----:B-1----:R-:W-:Y:S01]  /*9a90*/  HMMA.16816.F32 R124, R140, R4, R124 ;  /* 0x000000048c7c723c */ /* 0x002fe2000000187c */
[----:B------:R-:W-:Y:S02]  /*9aa0*/  ISETP.GE.AND P5, PT, R14, R198, PT ;  /* 0x000000c60e00720c */ /* 0x000fe40003fa6270 */
[----:B------:R-:W-:-:S02]  /*9ab0*/  FSEL R235, R235, -INF , !P4 ;  /* 0xff800000ebeb7808 */ /* 0x000fc40006000000 */
[----:B------:R-:W-:Y:S02]  /*9ac0*/  I2FP.F32.S32 R12, R12 ;  /* 0x0000000c000c7245 */ /* 0x000fe40000201400 */
[----:B------:R-:W-:Y:S01]  /*9ad0*/  IABS R13, R15 ;  /* 0x0000000f000d7213 */ /* 0x000fe20000000000 */
[----:B------:R-:W-:Y:S01]  /*9ae0*/  HMMA.16816.F32 R156, R140, R6, R156 ;  /* 0x000000068c9c723c */ /* 0x000fe2000000189c */
[----:B------:R-:W-:Y:S01]  /*9af0*/  ISETP.GE.AND P4, PT, R14, R197, PT ;  /* 0x000000c50e00720c */ /* 0x000fe20003f86270 */
[----:B------:R-:W-:Y:S01]  /*9b00*/  FFMA.FTZ R135, -R212, R12, R135 ;  /* 0x0000000cd4877223 */ /* 0x000fe20000010187 */
[----:B------:R-:W-:Y:S01]  /*9b10*/  FSEL R232, R133, -INF , P5 ;  /* 0xff80000085e87808 */ /* 0x000fe20002800000 */
[----:B------:R-:W-:Y:S01]  /*9b20*/  VIADD R12, R121, 0xffffff18 ;  /* 0xffffff18790c7836 */ /* 0x000fe20000000000 */
[----:B------:R-:W-:Y:S02]  /*9b30*/  I2FP.F32.S32 R13, R13 ;  /* 0x0000000d000d7245 */ /* 0x000fe40000201400 */
[----:B------:R-:W-:-:S02]  /*9b40*/  FSEL R232, R232, -INF , !P4 ;  /* 0xff800000e8e87808 */ /* 0x000fc40006000000 */
[----:B------:R-:W-:Y:S01]  /*9b50*/  ISETP.GE.AND P4, PT, R14, R196, PT ;  /* 0x000000c40e00720c */ /* 0x000fe20003f86270 */
[----:B------:R-:W-:Y:S01]  /*9b60*/  FFMA.FTZ R13, -R212, R13, R128 ;  /* 0x0000000dd40d7223 */ /* 0x000fe20000010180 */
[--C-:B------:R-:W-:Y:S02]  /*9b70*/  IADD3 R5, PT, PT, R236, 0xe8, -R139.reuse ;  /* 0x000000e8ec057810 */ /* 0x100fe40007ffe88b */
[----:B------:R-:W-:Y:S02]  /*9b80*/  IADD3 R4, PT, PT, R138, 0xe7, -R139 ;  /* 0x000000e78a047810 */ /* 0x000fe40007ffe88b */
[----:B------:R-:W-:Y:S01]  /*9b90*/  ISETP.GE.AND P5, PT, R14, R195, PT ;  /* 0x000000c30e00720c */ /* 0x000fe20003fa6270 */
[----:B------:R-:W-:Y:S01]  /*9ba0*/  VIADD R14, R121, 0xffffff21 ;  /* 0xffffff21790e7836 */ /* 0x000fe20000000000 */
[----:B------:R-:W-:Y:S02]  /*9bb0*/  FSEL R233, R135, -INF , P4 ;  /* 0xff80000087e97808 */ /* 0x000fe40002000000 */
[----:B------:R-:W-:-:S02]  /*9bc0*/  IABS R5, R5 ;  /* 0x0000000500057213 */ /* 0x000fc40000000000 */
[C---:B------:R-:W-:Y:S02]  /*9bd0*/  ISETP.GE.AND P4, PT, R12.reuse, R198, PT ;  /* 0x000000c60c00720c */ /* 0x040fe40003f86270 */
[----:B------:R-:W-:Y:S01]  /*9be0*/  IABS R4, R4 ;  /* 0x0000000400047213 */ /* 0x000fe20000000000 */
[C---:B--2---:R-:W-:Y:S01]  /*9bf0*/  HMMA.16816.F32 R124, R152.reuse, R8, R124 ;  /* 0x00000008987c723c */ /* 0x044fe2000000187c */
[----:B------:R-:W-:Y:S01]  /*9c00*/  FSEL R233, R233, -INF , !P5 ;  /* 0xff800000e9e97808 */ /* 0x000fe20006800000 */
[----:B------:R-:W-:Y:S01]  /*9c10*/  VIADD R8, R121, 0xffffff20 ;  /* 0xffffff2079087836 */ /* 0x000fe20000000000 */
[----:B------:R-:W-:Y:S02]  /*9c20*/  I2FP.F32.S32 R5, R5 ;  /* 0x0000000500057245 */ /* 0x000fe40000201400 */
[----:B------:R-:W-:Y:S02]  /*9c30*/  ISETP.GE.AND P5, PT, R12, R197, PT ;  /* 0x000000c50c00720c */ /* 0x000fe40003fa6270 */
[----:B------:R-:W-:Y:S01]  /*9c40*/  FSEL R230, R13, -INF , P4 ;  /* 0xff8000000de67808 */ /* 0x000fe20002000000 */
[----:B------:R-:W-:Y:S01]  /*9c50*/  FFMA.FTZ R130, -R212, R5, R130 ;  /* 0x00000005d4827223 */ /* 0x000fe20000010182 */
[----:B------:R-:W-:Y:S01]  /*9c60*/  I2FP.F32.S32 R4, R4 ;  /* 0x0000000400047245 */ /* 0x000fe20000201400 */
[----:B------:R-:W-:Y:S01]  /*9c70*/  VIADD R5, R121, 0xffffff19 ;  /* 0xffffff1979057836 */ /* 0x000fe20000000000 */
[----:B------:R-:W-:Y:S01]  /*9c80*/  FSEL R230, R230, -INF , !P5 ;  /* 0xff800000e6e67808 */ /* 0x000fe20006800000 */
[----:B------:R-:W-:Y:S01]  /*9c90*/  HMMA.16816.F32 R156, R152, R10, R156 ;  /* 0x0000000a989c723c */ /* 0x000fe2000000189c */
[----:B------:R-:W-:Y:S01]  /*9ca0*/  ISETP.GE.AND P5, PT, R12, R196, PT ;  /* 0x000000c40c00720c */ /* 0x000fe20003fa6270 */
[----:B------:R-:W-:Y:S01]  /*9cb0*/  FFMA.FTZ R129, -R212, R4, R129 ;  /* 0x00000004d4817223 */ /* 0x000fe20000010181 */
[----:B------:R-:W-:-:S02]  /*9cc0*/  IADD3 R4, PT, PT, R236, 0xe7, -R139 ;  /* 0x000000e7ec047810 */ /* 0x000fc40007ffe88b */
[----:B------:R-:W-:Y:S02]  /*9cd0*/  ISETP.GE.AND P4, PT, R12, R195, PT ;  /* 0x000000c30c00720c */ /* 0x000fe40003f86270 */
[----:B------:R-:W-:Y:S02]  /*9ce0*/  FSEL R231, R130, -INF , P5 ;  /* 0xff80000082e77808 */ /* 0x000fe40002800000 */
[----:B------:R-:W-:Y:S02]  /*9cf0*/  ISETP.GE.AND P5, PT, R5, R198, PT ;  /* 0x000000c60500720c */ /* 0x000fe40003fa6270 */
[----:B------:R-:W-:Y:S02]  /*9d00*/  IABS R4, R4 ;  /* 0x0000000400047213 */ /* 0x000fe40000000000 */
[----:B------:R-:W-:Y:S02]  /*9d10*/  FSEL R231, R231, -INF , !P4 ;  /* 0xff800000e7e77808 */ /* 0x000fe40006000000 */
[----:B------:R-:W-:-:S02]  /*9d20*/  ISETP.GE.AND P4, PT, R5, R197, PT ;  /* 0x000000c50500720c */ /* 0x000fc40003f86270 */
[----:B------:R-:W-:Y:S02]  /*9d30*/  FSEL R228, R129, -INF , P5 ;  /* 0xff80000081e47808 */ /* 0x000fe40002800000 */
[----:B------:R-:W-:Y:S02]  /*9d40*/  I2FP.F32.S32 R4, R4 ;  /* 0x0000000400047245 */ /* 0x000fe40000201400 */
[----:B------:R-:W-:Y:S02]  /*9d50*/  FSEL R228, R228, -INF , !P4 ;  /* 0xff800000e4e47808 */ /* 0x000fe40006000000 */
[----:B------:R-:W-:Y:S01]  /*9d60*/  IADD3 R9, PT, PT, R138, 0xe0, -R139 ;  /* 0x000000e08a097810 */ /* 0x000fe20007ffe88b */
[----:B------:R-:W-:Y:S01]  /*9d70*/  FFMA.FTZ R131, -R212, R4, R131 ;  /* 0x00000004d4837223 */ /* 0x000fe20000010183 */
[C---:B------:R-:W-:Y:S02]  /*9d80*/  ISETP.GE.AND P5, PT, R5.reuse, R195, PT ;  /* 0x000000c30500720c */ /* 0x040fe40003fa6270 */
[----:B------:R-:W-:-:S02]  /*9d90*/  ISETP.GE.AND P4, PT, R5, R196, PT ;  /* 0x000000c40500720c */ /* 0x000fc40003f86270 */
[----:B------:R-:W1:Y:S01]  /*9da0*/  LDSM.16.M88.4 R4, [R168+0x7c00] ;  /* 0x007c0000a804783b */ /* 0x000e620000000200 */
[----:B------:R-:W-:Y:S02]  /*9db0*/  IABS R9, R9 ;  /* 0x0000000900097213 */ /* 0x000fe40000000000 */
[----:B------:R-:W-:Y:S02]  /*9dc0*/  FSEL R229, R131, -INF , P4 ;  /* 0xff80000083e57808 */ /* 0x000fe40002000000 */
[----:B------:R-:W-:Y:S02]  /*9dd0*/  I2FP.F32.S32 R9, R9 ;  /* 0x0000000900097245 */ /* 0x000fe40000201400 */
[--C-:B------:R-:W-:Y:S02]  /*9de0*/  IADD3 R12, PT, PT, R138, 0xdf, -R139.reuse ;  /* 0x000000df8a0c7810 */ /* 0x100fe40007ffe88b */
[----:B------:R-:W-:Y:S01]  /*9df0*/  IADD3 R13, PT, PT, R236, 0xe0, -R139 ;  /* 0x000000e0ec0d7810 */ /* 0x000fe20007ffe88b */
[----:B------:R-:W-:Y:S01]  /*9e00*/  FFMA.FTZ R9, -R212, R9, R124 ;  /* 0x00000009d4097223 */ /* 0x000fe2000001017c */
[----:B------:R-:W-:-:S02]  /*9e10*/  ISETP.GE.AND P4, PT, R8, R198, PT ;  /* 0x000000c60800720c */ /* 0x000fc40003f86270 */
[----:B------:R-:W-:Y:S02]  /*9e20*/  FSEL R229, R229, -INF , !P5 ;  /* 0xff800000e5e57808 */ /* 0x000fe40006800000 */
[----:B------:R-:W-:Y:S02]  /*9e30*/  IABS R12, R12 ;  /* 0x0000000c000c7213 */ /* 0x000fe40000000000 */
[----:B------:R-:W-:Y:S02]  /*9e40*/  IABS R13, R13 ;  /* 0x0000000d000d7213 */ /* 0x000fe40000000000 */
[----:B------:R-:W-:Y:S02]  /*9e50*/  ISETP.GE.AND P5, PT, R8, R197, PT ;  /* 0x000000c50800720c */ /* 0x000fe40003fa6270 */
[----:B------:R-:W-:Y:S02]  /*9e60*/  FSEL R208, R9, -INF , P4 ;  /* 0xff80000009d07808 */ /* 0x000fe40002000000 */
[----:B------:R-:W-:-:S02]  /*9e70*/  I2FP.F32.S32 R12, R12 ;  /* 0x0000000c000c7245 */ /* 0x000fc40000201400 */
[----:B------:R-:W-:Y:S02]  /*9e80*/  I2FP.F32.S32 R13, R13 ;  /* 0x0000000d000d7245 */ /* 0x000fe40000201400 */
[----:B------:R-:W-:Y:S01]  /*9e90*/  FSEL R208, R208, -INF , !P5 ;  /* 0xff800000d0d07808 */ /* 0x000fe20006800000 */
[----:B------:R-:W-:Y:S01]  /*9ea0*/  FFMA.FTZ R125, -R212, R12, R125 ;  /* 0x0000000cd47d7223 */ /* 0x000fe2000001017d */
[----:B------:R-:W-:Y:S01]  /*9eb0*/  ISETP.GE.AND P4, PT, R8, R195, PT ;  /* 0x000000c30800720c */ /* 0x000fe20003f86270 */
[----:B------:R-:W-:Y:S01]  /*9ec0*/  FFMA.FTZ R13, -R212, R13, R126 ;  /* 0x0000000dd40d7223 */ /* 0x000fe2000001017e */
[----:B------:R-:W-:Y:S02]  /*9ed0*/  ISETP.GE.AND P5, PT, R8, R196, PT ;  /* 0x000000c40800720c */ /* 0x000fe40003fa6270 */
[----:B------:R-:W2:Y:S01]  /*9ee0*/  LDSM.16.M88.4 R8, [R169+0x7c00] ;  /* 0x007c0000a908783b */ /* 0x000ea20000000200 */
[----:B------:R-:W-:Y:S02]  /*9ef0*/  IADD3 R12, PT, PT, R236, 0xdf, -R139 ;  /* 0x000000dfec0c7810 */ /* 0x000fe40007ffe88b */
[----:B------:R-:W-:-:S02]  /*9f00*/  FSEL R223, R13, -INF , P5 ;  /* 0xff8000000ddf7808 */ /* 0x000fc40002800000 */
[----:B------:R-:W-:Y:S02]  /*9f10*/  IABS R12, R12 ;  /* 0x0000000c000c7213 */ /* 0x000fe40000000000 */
[----:B------:R-:W-:Y:S01]  /*9f20*/  IADD3 R15, PT, PT, R138, 0xd8, -R139 ;  /* 0x000000d88a0f7810 */ /* 0x000fe20007ffe88b */
[C---:B-1----:R-:W-:Y:S01]  /*9f30*/  HMMA.16816.F32 R64, R140.reuse, R4, R64 ;  /* 0x000000048c40723c */ /* 0x042fe20000001840 */
[C---:B------:R-:W-:Y:S02]  /*9f40*/  ISETP.GE.AND P5, PT, R14.reuse, R198, PT ;  /* 0x000000c60e00720c */ /* 0x040fe40003fa6270 */
[----:B------:R-:W-:Y:S02]  /*9f50*/  FSEL R223, R223, -INF , !P4 ;  /* 0xff800000dfdf7808 */ /* 0x000fe40006000000 */
[----:B------:R-:W-:Y:S02]  /*9f60*/  I2FP.F32.S32 R12, R12 ;  /* 0x0000000c000c7245 */ /* 0x000fe40000201400 */
[----:B------:R-:W-:Y:S01]  /*9f70*/  IABS R13, R15 ;  /* 0x0000000f000d7213 */ /* 0x000fe20000000000 */
[----:B------:R-:W-:Y:S01]  /*9f80*/  HMMA.16816.F32 R60, R140, R6, R60 ;  /* 0x000000068c3c723c */ /* 0x000fe2000000183c */
[----:B------:R-:W-:Y:S01]  /*9f90*/  ISETP.GE.AND P4, PT, R14, R197, PT ;  /* 0x000000c50e00720c */ /* 0x000fe20003f86270 */
[----:B------:R-:W-:Y:S01]  /*9fa0*/  FFMA.FTZ R127, -R212, R12, R127 ;  /* 0x0000000cd47f7223 */ /* 0x000fe2000001017f */
[----:B------:R-:W-:Y:S01]  /*9fb0*/  FSEL R224, R125, -INF , P5 ;  /* 0xff8000007de07808 */ /* 0x000fe20002800000 */
[----:B------:R-:W-:Y:S01]  /*9fc0*/  VIADD R12, R121, 0xffffff28 ;  /* 0xffffff28790c7836 */ /* 0x000fe20000000000 */
[----:B------:R-:W-:-:S02]  /*9fd0*/  I2FP.F32.S32 R13, R13 ;  /* 0x0000000d000d7245 */ /* 0x000fc40000201400 */
[----:B------:R-:W-:Y:S02]  /*9fe0*/  FSEL R224, R224, -INF , !P4 ;  /* 0xff800000e0e07808 */ /* 0x000fe40006000000 */
[----:B------:R-:W-:Y:S01]  /*9ff0*/  ISETP.GE.AND P4, PT, R14, R196, PT ;  /* 0x000000c40e00720c */ /* 0x000fe20003f86270 */
[----:B------:R-:W-:Y:S01]  /*a000*/  FFMA.FTZ R13, -R212, R13, R156 ;  /* 0x0000000dd40d7223 */ /* 0x000fe2000001019c */
[--C-:B------:R-:W-:Y:S02]  /*a010*/  IADD3 R5, PT, PT, R236, 0xd8, -R139.reuse ;  /* 0x000000d8ec057810 */ /* 0x100fe40007ffe88b */
[----:B------:R-:W-:Y:S02]  /*a020*/  IADD3 R4, PT, PT, R138, 0xd7, -R139 ;  /* 0x000000d78a047810 */ /* 0x000fe40007ffe88b */
[----:B------:R-:W-:Y:S01]  /*a030*/  ISETP.GE.AND P5, PT, R14, R195, PT ;  /* 0x000000c30e00720c */ /* 0x000fe20003fa6270 */
[----:B------:R-:W-:Y:S01]  /*a040*/  VIADD R14, R121, 0xffffff31 ;  /* 0xffffff31790e7836 */ /* 0x000fe20000000000 */
[----:B------:R-:W-:-:S02]  /*a050*/  FSEL R225, R127, -INF , P4 ;  /* 0xff8000007fe17808 */ /* 0x000fc40002000000 */
[----:B------:R-:W-:Y:S02]  /*a060*/  IABS R5, R5 ;  /* 0x0000000500057213 */ /* 0x000fe40000000000 */
[C---:B------:R-:W-:Y:S02]  /*a070*/  ISETP.GE.AND P4, PT, R12.reuse, R198, PT ;  /* 0x000000c60c00720c */ /* 0x040fe40003f86270 */
[----:B------:R-:W-:Y:S01]  /*a080*/  IABS R4, R4 ;  /* 0x0000000400047213 */ /* 0x000fe20000000000 */
[----:B--2---:R-:W-:Y:S01]  /*a090*/  HMMA.16816.F32 R64, R152, R8, R64 ;  /* 0x000000089840723c */ /* 0x004fe20000001840 */
[----:B------:R-:W-:Y:S01]  /*a0a0*/  FSEL R225, R225, -INF , !P5 ;  /* 0xff800000e1e17808 */ /* 0x000fe20006800000 */
[----:B------:R-:W-:Y:S01]  /*a0b0*/  VIADD R8, R121, 0xffffff30 ;  /* 0xffffff3079087836 */ /* 0x000fe20000000000 */
[----:B------:R-:W-:Y:S02]  /*a0c0*/  I2FP.F32.S32 R5, R5 ;  /* 0x0000000500057245 */ /* 0x000fe40000201400 */
[----:B------:R-:W-:-:S02]  /*a0d0*/  ISETP.GE.AND P5, PT, R12, R197, PT ;  /* 0x000000c50c00720c */ /* 0x000fc40003fa6270 */
        /* <DEDUP_REMOVED lines=8> */
[----:B------:R-:W-:Y:S02]  /*a160*/  IADD3 R4, PT, PT, R236, 0xd7, -R139 ;  /* 0x000000d7ec047810 */ /* 0x000fe40007ffe88b */
[----:B------:R-:W-:-:S02]  /*a170*/  ISETP.GE.AND P4, PT, R12, R195, PT ;  /* 0x000000c30c00720c */ /* 0x000fc40003f86270 */
[----:B------:R-:W-:Y:S02]  /*a180*/  FSEL R227, R158, -INF , P5 ;  /* 0xff8000009ee37808 */ /* 0x000fe40002800000 */
[----:B------:R-:W-:Y:S02]  /*a190*/  ISETP.GE.AND P5, PT, R5, R198, PT ;  /* 0x000000c60500720c */ /* 0x000fe40003fa6270 */
[----:B------:R-:W-:Y:S02]  /*a1a0*/  IABS R4, R4 ;  /* 0x0000000400047213 */ /* 0x000fe40000000000 */
[----:B------:R-:W-:Y:S02]  /*a1b0*/  FSEL R227, R227, -INF , !P4 ;  /* 0xff800000e3e37808 */ /* 0x000fe40006000000 */
[----:B------:R-:W-:Y:S02]  /*a1c0*/  ISETP.GE.AND P4, PT, R5, R197, PT ;  /* 0x000000c50500720c */ /* 0x000fe40003f86270 */
[----:B------:R-:W-:-:S02]  /*a1d0*/  FSEL R226, R157, -INF , P5 ;  /* 0xff8000009de27808 */ /* 0x000fc40002800000 */
[----:B------:R-:W-:Y:S02]  /*a1e0*/  I2FP.F32.S32 R4, R4 ;  /* 0x0000000400047245 */ /* 0x000fe40000201400 */
[----:B------:R-:W-:Y:S02]  /*a1f0*/  FSEL R226, R226, -INF , !P4 ;  /* 0xff800000e2e27808 */ /* 0x000fe40006000000 */
[----:B------:R-:W-:Y:S01]  /*a200*/  IADD3 R9, PT, PT, R138, 0xd0, -R139 ;  /* 0x000000d08a097810 */ /* 0x000fe20007ffe88b */
[----:B------:R-:W-:Y:S01]  /*a210*/  FFMA.FTZ R159, -R212, R4, R159 ;  /* 0x00000004d49f7223 */ /* 0x000fe2000001019f */
[C---:B------:R-:W-:Y:S02]  /*a220*/  ISETP.GE.AND P5, PT, R5.reuse, R195, PT ;  /* 0x000000c30500720c */ /* 0x040fe40003fa6270 */
[----:B------:R-:W-:Y:S02]  /*a230*/  ISETP.GE.AND P4, PT, R5, R196, PT ;  /* 0x000000c40500720c */ /* 0x000fe40003f86270 */
[----:B------:R-:W1:Y:S01]  /*a240*/  LDSM.16.M88.4 R4, [R168+0x8000] ;  /* 0x00800000a804783b */ /* 0x000e620000000200 */
[----:B------:R-:W-:-:S02]  /*a250*/  IABS R9, R9 ;  /* 0x0000000900097213 */ /* 0x000fc40000000000 */
[----:B------:R-:W-:Y:S02]  /*a260*/  FSEL R211, R159, -INF , P4 ;  /* 0xff8000009fd37808 */ /* 0x000fe40002000000 */
[----:B------:R-:W-:Y:S02]  /*a270*/  I2FP.F32.S32 R9, R9 ;  /* 0x0000000900097245 */ /* 0x000fe40000201400 */
[--C-:B------:R-:W-:Y:S02]  /*a280*/  IADD3 R12, PT, PT, R138, 0xcf, -R139.reuse ;  /* 0x000000cf8a0c7810 */ /* 0x100fe40007ffe88b */
[----:B------:R-:W-:Y:S01]  /*a290*/  IADD3 R13, PT, PT, R236, 0xd0, -R139 ;  /* 0x000000d0ec0d7810 */ /* 0x000fe20007ffe88b */
[----:B------:R-:W-:Y:S01]  /*a2a0*/  FFMA.FTZ R9, -R212, R9, R64 ;  /* 0x00000009d4097223 */ /* 0x000fe20000010140 */
[----:B------:R-:W-:Y:S02]  /*a2b0*/  ISETP.GE.AND P4, PT, R8, R198, PT ;  /* 0x000000c60800720c */ /* 0x000fe40003f86270 */
[----:B------:R-:W-:-:S02]  /*a2c0*/  FSEL R211, R211, -INF , !P5 ;  /* 0xff800000d3d37808 */ /* 0x000fc40006800000 */
[----:B------:R-:W-:Y:S02]  /*a2d0*/  IABS R12, R12 ;  /* 0x0000000c000c7213 */ /* 0x000fe40000000000 */
[----:B------:R-:W-:Y:S02]  /*a2e0*/  IABS R13, R13 ;  /* 0x0000000d000d7213 */ /* 0x000fe40000000000 */
[----:B------:R-:W-:Y:S02]  /*a2f0*/  ISETP.GE.AND P5, PT, R8, R197, PT ;  /* 0x000000c50800720c */ /* 0x000fe40003fa6270 */
[----:B------:R-:W-:Y:S02]  /*a300*/  FSEL R176, R9, -INF , P4 ;  /* 0xff80000009b07808 */ /* 0x000fe40002000000 */
[----:B------:R-:W-:Y:S02]  /*a310*/  I2FP.F32.S32 R12, R12 ;  /* 0x0000000c000c7245 */ /* 0x000fe40000201400 */
[----:B------:R-:W-:-:S02]  /*a320*/  I2FP.F32.S32 R13, R13 ;  /* 0x0000000d000d7245 */ /* 0x000fc40000201400 */
[----:B------:R-:W-:Y:S01]  /*a330*/  FSEL R176, R176, -INF , !P5 ;  /* 0xff800000b0b07808 */ /* 0x000fe20006800000 */
[----:B------:R-:W-:Y:S01]  /*a340*/  FFMA.FTZ R65, -R212, R12, R65 ;  /* 0x0000000cd4417223 */ /* 0x000fe20000010141 */
[----:B------:R-:W-:Y:S01]  /*a350*/  ISETP.GE.AND P4, PT, R8, R195, PT ;  /* 0x000000c30800720c */ /* 0x000fe20003f86270 */
[----:B------:R-:W-:Y:S01]  /*a360*/  FFMA.FTZ R13, -R212, R13, R66 ;  /* 0x0000000dd40d7223 */ /* 0x000fe20000010142 */
[----:B------:R-:W-:Y:S02]  /*a370*/  ISETP.GE.AND P5, PT, R8, R196, PT ;  /* 0x000000c40800720c */ /* 0x000fe40003fa6270 */
[----:B------:R-:W2:Y:S01]  /*a380*/  LDSM.16.M88.4 R8, [R169+0x8000] ;  /* 0x00800000a908783b */ /* 0x000ea20000000200 */
[----:B------:R-:W-:Y:S02]  /*a390*/  IADD3 R12, PT, PT, R236, 0xcf, -R139 ;  /* 0x000000cfec0c7810 */ /* 0x000fe40007ffe88b */
[----:B------:R-:W-:Y:S02]  /*a3a0*/  FSEL R179, R13, -INF , P5 ;  /* 0xff8000000db37808 */ /* 0x000fe40002800000 */
[----:B------:R-:W-:-:S02]  /*a3b0*/  IABS R12, R12 ;  /* 0x0000000c000c7213 */ /* 0x000fc40000000000 */
        /* <DEDUP_REMOVED lines=17> */
[----:B------:R-:W-:Y:S02]  /*a4d0*/  ISETP.GE.AND P5, PT, R14, R195, PT ;  /* 0x000000c30e00720c */ /* 0x000fe40003fa6270 */
        /* <DEDUP_REMOVED lines=33> */
[--C-:B------:R-:W-:Y:S02]  /*a6f0*/  IADD3 R12, PT, PT, R138, 0xbf, -R139.reuse ;  /* 0x000000bf8a0c7810 */ /* 0x100fe40007ffe88b */
[----:B------:R-:W-:Y:S02]  /*a700*/  I2FP.F32.S32 R9, R9 ;  /* 0x0000000900097245 */ /* 0x000fe40000201400 */
[----:B------:R-:W-:Y:S02]  /*a710*/  IADD3 R13, PT, PT, R236, 0xc0, -R139 ;  /* 0x000000c0ec0d7810 */ /* 0x000fe40007ffe88b */
[----:B------:R-:W-:Y:S01]  /*a720*/  FSEL R177, R63, -INF , P4 ;  /* 0xff8000003fb17808 */ /* 0x000fe20002000000 */
[----:B------:R-:W-:Y:S01]  /*a730*/  FFMA.FTZ R9, -R212, R9, R56 ;  /* 0x00000009d4097223 */ /* 0x000fe20000010138 */
[----:B------:R-:W-:Y:S02]  /*a740*/  ISETP.GE.AND P4, PT, R8, R198, PT ;  /* 0x000000c60800720c */ /* 0x000fe40003f86270 */
[----:B------:R-:W-:-:S02]  /*a750*/  IABS R12, R12 ;  /* 0x0000000c000c7213 */ /* 0x000fc40000000000 */
[----:B------:R-:W-:Y:S02]  /*a760*/  IABS R13, R13 ;  /* 0x0000000d000d7213 */ /* 0x000fe40000000000 */
[----:B------:R-:W-:Y:S02]  /*a770*/  FSEL R177, R177, -INF , !P5 ;  /* 0xff800000b1b17808 */ /* 0x000fe40006800000 */
        /* <DEDUP_REMOVED lines=8> */
[----:B------:R-:W-:Y:S01]  /*a800*/  ISETP.GE.AND P5, PT, R8, R196, PT ;  /* 0x000000c40800720c */ /* 0x000fe20003fa6270 */
[----:B------:R-:W-:Y:S01]  /*a810*/  VIADD R12, R121, 0xffffff41 ;  /* 0xffffff41790c7836 */ /* 0x000fe20000000000 */
[----:B------:R-:W2:Y:S01]  /*a820*/  LDSM.16.M88.4 R8, [R169+0x8400] ;  /* 0x00840000a908783b */ /* 0x000ea20000000200 */
[----:B------:R-:W-:Y:S02]  /*a830*/  IADD3 R16, PT, PT, R236, 0xbf, -R139 ;  /* 0x000000bfec107810 */ /* 0x000fe40007ffe88b */
[----:B------:R-:W-:Y:S02]  /*a840*/  FSEL R173, R13, -INF , P5 ;  /* 0xff8000000dad7808 */ /* 0x000fe40002800000 */
[----:B------:R-:W-:-:S02]  /*a850*/  ISETP.GE.AND P5, PT, R12, R198, PT ;  /* 0x000000c60c00720c */ /* 0x000fc40003fa6270 */
[----:B------:R-:W-:Y:S02]  /*a860*/  IABS R16, R16 ;  /* 0x0000001000107213 */ /* 0x000fe40000000000 */
[----:B------:R-:W-:Y:S02]  /*a870*/  IADD3 R17, PT, PT, R138, 0xb8, -R139 ;  /* 0x000000b88a117810 */ /* 0x000fe40007ffe88b */
[----:B------:R-:W-:Y:S02]  /*a880*/  FSEL R173, R173, -INF , !P4 ;  /* 0xff800000adad7808 */ /* 0x000fe40006000000 */
[----:B------:R-:W-:Y:S02]  /*a890*/  ISETP.GE.AND P4, PT, R12, R197, PT ;  /* 0x000000c50c00720c */ /* 0x000fe40003f86270 */
[----:B------:R-:W-:Y:S02]  /*a8a0*/  FSEL R172, R57, -INF , P5 ;  /* 0xff80000039ac7808 */ /* 0x000fe40002800000 */
[----:B------:R-:W-:-:S02]  /*a8b0*/  I2FP.F32.S32 R16, R16 ;  /* 0x0000001000107245 */ /* 0x000fc40000201400 */
[----:B------:R-:W-:Y:S02]  /*a8c0*/  IABS R17, R17 ;  /* 0x0000001100117213 */ /* 0x000fe40000000000 */
[----:B------:R-:W-:Y:S01]  /*a8d0*/  FSEL R172, R172, -INF , !P4 ;  /* 0xff800000acac7808 */ /* 0x000fe20006000000 */
[----:B------:R-:W-:Y:S01]  /*a8e0*/  FFMA.FTZ R59, -R212, R16, R59 ;  /* 0x00000010d43b7223 */ /* 0x000fe2000001013b */
[C---:B------:R-:W-:Y:S01]  /*a8f0*/  ISETP.GE.AND P5, PT, R12.reuse, R195, PT ;  /* 0x000000c30c00720c */ /* 0x040fe20003fa6270 */
[----:B------:R-:W-:Y:S01]  /*a900*/  VIADD R16, R121, 0xffffff48 ;  /* 0xffffff4879107836 */ /* 0x000fe20000000000 */
[----:B------:R-:W-:Y:S02]  /*a910*/  ISETP.GE.AND P4, PT, R12, R196, PT ;  /* 0x000000c40c00720c */ /* 0x000fe40003f86270 */
[----:B------:R-:W-:Y:S01]  /*a920*/  I2FP.F32.S32 R17, R17 ;  /* 0x0000001100117245 */ /* 0x000fe20000201400 */
[----:B-1----:R-:W-:Y:S01]  /*a930*/  HMMA.16816.F32 R12, R140, R4, R44 ;  /* 0x000000048c0c723c */ /* 0x002fe2000000182c */
[----:B------:R-:W-:-:S02]  /*a940*/  IADD3 R5, PT, PT, R236, 0xb8, -R139 ;  /* 0x000000b8ec057810 */ /* 0x000fc40007ffe88b */
[----:B------:R-:W-:Y:S01]  /*a950*/  IADD3 R4, PT, PT, R138, 0xb7, -R139 ;  /* 0x000000b78a047810 */ /* 0x000fe20007ffe88b */
[----:B------:R-:W-:Y:S01]  /*a960*/  FFMA.FTZ R17, -R212, R17, R48 ;  /* 0x00000011d4117223 */ /* 0x000fe20000010130 */
[----:B------:R-:W-:Y:S02]  /*a970*/  FSEL R167, R59, -INF , P4 ;  /* 0xff8000003ba77808 */ /* 0x000fe40002000000 */
[----:B------:R-:W-:Y:S02]  /*a980*/  IABS R5, R5 ;  /* 0x0000000500057213 */ /* 0x000fe40000000000 */
[----:B------:R-:W-:Y:S02]  /*a990*/  ISETP.GE.AND P4, PT, R16, R198, PT ;  /* 0x000000c61000720c */ /* 0x000fe40003f86270 */
[----:B------:R-:W-:Y:S02]  /*a9a0*/  IABS R4, R4 ;  /* 0x0000000400047213 */ /* 0x000fe40000000000 */
[----:B------:R-:W-:-:S02]  /*a9b0*/  FSEL R167, R167, -INF , !P5 ;  /* 0xff800000a7a77808 */ /* 0x000fc40006800000 */
[----:B------:R-:W-:Y:S02]  /*a9c0*/  I2FP.F32.S32 R5, R5 ;  /* 0x0000000500057245 */ /* 0x000fe40000201400 */
[----:B------:R-:W-:Y:S02]  /*a9d0*/  ISETP.GE.AND P5, PT, R16, R197, PT ;  /* 0x000000c51000720c */ /* 0x000fe40003fa6270 */
[----:B------:R-:W-:Y:S01]  /*a9e0*/  FSEL R166, R17, -INF , P4 ;  /* 0xff80000011a67808 */ /* 0x000fe20002000000 */
[----:B------:R-:W-:Y:S01]  /*a9f0*/  FFMA.FTZ R50, -R212, R5, R50 ;  /* 0x00000005d4327223 */ /* 0x000fe20000010132 */
[----:B------:R-:W-:Y:S01]  /*aa00*/  I2FP.F32.S32 R4, R4 ;  /* 0x0000000400047245 */ /* 0x000fe20000201400 */
[C---:B------:R-:W-:Y:S01]  /*aa10*/  VIADD R5, R121.reuse, 0xffffff49 ;  /* 0xffffff4979057836 */ /* 0x040fe20000000000 */
[----:B------:R-:W-:Y:S01]  /*aa20*/  FSEL R166, R166, -INF , !P5 ;  /* 0xff800000a6a67808 */ /* 0x000fe20006800000 */
[----:B--2---:R-:W-:Y:S01]  /*aa30*/  HMMA.16816.F32 R12, R152, R8, R12 ;  /* 0x00000008980c723c */ /* 0x004fe2000000180c */
[----:B------:R-:W-:Y:S01]  /*aa40*/  ISETP.GE.AND P5, PT, R16, R196, PT ;  /* 0x000000c41000720c */ /* 0x000fe20003fa6270 */
[----:B------:R-:W-:Y:S01]  /*aa50*/  FFMA.FTZ R49, -R212, R4, R49 ;  /* 0x00000004d4317223 */ /* 0x000fe20000010131 */
[----:B------:R-:W-:Y:S01]  /*aa60*/  IADD3 R4, PT, PT, R236, 0xb7, -R139 ;  /* 0x000000b7ec047810 */ /* 0x000fe20007ffe88b */
[----:B------:R-:W-:Y:S01]  /*aa70*/  VIADD R8, R121, 0xffffff50 ;  /* 0xffffff5079087836 */ /* 0x000fe20000000000 */
[----:B------:R-:W-:-:S02]  /*aa80*/  ISETP.GE.AND P4, PT, R16, R195, PT ;  /* 0x000000c31000720c */ /* 0x000fc40003f86270 */
[----:B------:R-:W-:Y:S01]  /*aa90*/  FSEL R175, R50, -INF , P5 ;  /* 0xff80000032af7808 */ /* 0x000fe20002800000 */
[----:B------:R-:W-:Y:S01]  /*aaa0*/  HMMA.16816.F32 R16, R140, R6, R40 ;  /* 0x000000068c10723c */ /* 0x000fe20000001828 */
        /* <DEDUP_REMOVED lines=10> */
[----:B------:R-:W-:Y:S01]  /*ab50*/  ISETP.GE.AND P4, PT, R5, R196, PT ;  /* 0x000000c40500720c */ /* 0x000fe20003f86270 */
[----:B------:R-:W-:Y:S01]  /*ab60*/  HMMA.16816.F32 R16, R152, R10, R16 ;  /* 0x0000000a9810723c */ /* 0x000fe20000001810 */
[----:B------:R-:W1:Y:S01]  /*ab70*/  LDSM.16.M88.4 R4, [R168+0x8800] ;  /* 0x00880000a804783b */ /* 0x000e620000000200 */
[----:B------:R-:W-:-:S02]  /*ab80*/  IABS R9, R9 ;  /* 0x0000000900097213 */ /* 0x000fc40000000000 */
[--C-:B------:R-:W-:Y:S02]  /*ab90*/  IADD3 R41, PT, PT, R236, 0xb0, -R139.reuse ;  /* 0x000000b0ec297810 */ /* 0x100fe40007ffe88b */
[----:B------:R-:W-:Y:S02]  /*aba0*/  I2FP.F32.S32 R9, R9 ;  /* 0x0000000900097245 */ /* 0x000fe40000201400 */
[----:B------:R-:W-:Y:S02]  /*abb0*/  FSEL R165, R51, -INF , P4 ;  /* 0xff80000033a57808 */ /* 0x000fe40002000000 */
[----:B------:R-:W-:Y:S01]  /*abc0*/  ISETP.GE.AND P4, PT, R8, R198, PT ;  /* 0x000000c60800720c */ /* 0x000fe20003f86270 */
[----:B------:R-:W-:Y:S01]  /*abd0*/  FFMA.FTZ R9, -R212, R9, R12 ;  /* 0x00000009d4097223 */ /* 0x000fe2000001010c */
[----:B------:R-:W-:Y:S02]  /*abe0*/  IADD3 R12, PT, PT, R138, 0xaf, -R139 ;  /* 0x000000af8a0c7810 */ /* 0x000fe40007ffe88b */
        /* <DEDUP_REMOVED lines=38> */
[----:B------:R-:W-:Y:S02]  /*ae50*/  IABS R4, R4 ;  /* 0x0000000400047213 */ /* 0x000fe40000000000 */
[----:B------:R-:W-:Y:S02]  /*ae60*/  FSEL R163, R163, -INF , !P5 ;  /* 0xff800000a3a37808 */ /* 0x000fe40006800000 */
[----:B------:R-:W-:Y:S02]  /*ae70*/  I2FP.F32.S32 R5, R5 ;  /* 0x0000000500057245 */ /* 0x000fe40000201400 */
[----:B------:R-:W-:-:S02]  /*ae80*/  ISETP.GE.AND P5, PT, R12, R197, PT ;  /* 0x000000c50c00720c */ /* 0x000fc40003fa6270 */
[----:B------:R-:W-:Y:S01]  /*ae90*/  FSEL R158, R13, -INF , P4 ;  /* 0xff8000000d9e7808 */ /* 0x000fe20002000000 */
[----:B------:R-:W-:Y:S01]  /*aea0*/  FFMA.FTZ R18, -R212, R5, R18 ;  /* 0x00000005d4127223 */ /* 0x000fe20000010112 */
[----:B------:R-:W-:Y:S01]  /*aeb0*/  I2FP.F32.S32 R4, R4 ;  /* 0x0000000400047245 */ /* 0x000fe20000201400 */
[----:B------:R-:W-:Y:S01]  /*aec0*/  VIADD R5, R121, 0xffffff59 ;  /* 0xffffff5979057836 */ /* 0x000fe20000000000 */
[----:B------:R-:W-:Y:S02]  /*aed0*/  FSEL R158, R158, -INF , !P5 ;  /* 0xff8000009e9e7808 */ /* 0x000fe40006800000 */
[----:B------:R-:W-:Y:S01]  /*aee0*/  ISETP.GE.AND P5, PT, R12, R196, PT ;  /* 0x000000c40c00720c */ /* 0x000fe20003fa6270 */
[----:B------:R-:W-:Y:S01]  /*aef0*/  FFMA.FTZ R17, -R212, R4, R17 ;  /* 0x00000004d4117223 */ /* 0x000fe20000010111 */
[----:B------:R-:W-:Y:S02]  /*af00*/  IADD3 R4, PT, PT, R236, 0xa7, -R139 ;  /* 0x000000a7ec047810 */ /* 0x000fe40007ffe88b */
[----:B------:R-:W-:-:S02]  /*af10*/  ISETP.GE.AND P4, PT, R12, R195, PT ;  /* 0x000000c30c00720c */ /* 0x000fc40003f86270 */
[----:B------:R-:W-:Y:S01]  /*af20*/  FSEL R159, R18, -INF , P5 ;  /* 0xff800000129f7808 */ /* 0x000fe20002800000 */
[----:B--2---:R-:W-:Y:S01]  /*af30*/  HMMA.16816.F32 R12, R152, R8, R36 ;  /* 0x00000008980c723c */ /* 0x004fe20000001824 */
[----:B------:R-:W-:Y:S01]  /*af40*/  ISETP.GE.AND P5, PT, R5, R198, PT ;  /* 0x000000c60500720c */ /* 0x000fe20003fa6270 */
[----:B------:R-:W-:Y:S01]  /*af50*/  VIADD R8, R121, 0xffffff60 ;  /* 0xffffff6079087836 */ /* 0x000fe20000000000 */
[----:B------:R-:W-:Y:S02]  /*af60*/  IABS R4, R4 ;  /* 0x0000000400047213 */ /* 0x000fe40000000000 */
[----:B------:R-:W-:Y:S02]  /*af70*/  FSEL R159, R159, -INF , !P4 ;  /* 0xff8000009f9f7808 */ /* 0x000fe40006000000 */
[----:B------:R-:W-:Y:S02]  /*af80*/  ISETP.GE.AND P4, PT, R5, R197, PT ;  /* 0x000000c50500720c */ /* 0x000fe40003f86270 */
[----:B------:R-:W-:-:S02]  /*af90*/  FSEL R156, R17, -INF , P5 ;  /* 0xff800000119c7808 */ /* 0x000fc40002800000 */
[----:B------:R-:W-:Y:S02]  /*afa0*/  I2FP.F32.S32 R4, R4 ;  /* 0x0000000400047245 */ /* 0x000fe40000201400 */
[----:B------:R-:W-:Y:S02]  /*afb0*/  FSEL R156, R156, -INF , !P4 ;  /* 0xff8000009c9c7808 */ /* 0x000fe40006000000 */
[C---:B------:R-:W-:Y:S01]  /*afc0*/  ISETP.GE.AND P5, PT, R5.reuse, R195, PT ;  /* 0x000000c30500720c */ /* 0x040fe20003fa6270 */
[----:B------:R-:W-:Y:S01]  /*afd0*/  FFMA.FTZ R19, -R212, R4, R19 ;  /* 0x00000004d4137223 */ /* 0x000fe20000010113 */
[----:B------:R-:W-:Y:S02]  /*afe0*/  ISETP.GE.AND P4, PT, R5, R196, PT ;  /* 0x000000c40500720c */ /* 0x000fe40003f86270 */
[----:B------:R-:W1:Y:S01]  /*aff0*/  LDSM.16.M88.4 R4, [R168+0x8c00] ;  /* 0x008c0000a804783b */ /* 0x000e620000000200 */
[----:B------:R-:W-:Y:S02]  /*b000*/  IADD3 R9, PT, PT, R138, 0xa0, -R139 ;  /* 0x000000a08a097810 */ /* 0x000fe40007ffe88b */
[----:B------:R-:W-:Y:S01]  /*b010*/  FSEL R19, R19, -INF , P4 ;  /* 0xff80000013137808 */ /* 0x000fe20002000000 */
[----:B------:R-:W2:Y:S01]  /*b020*/  LDSM.16.M88.4 R168, [R169+0x8c00] ;  /* 0x008c0000a9a8783b */ /* 0x000ea20000000200 */
[----:B------:R-:W-:Y:S01]  /*b030*/  IABS R9, R9 ;  /* 0x0000000900097213 */ /* 0x000fe20000000000 */
[----:B------:R-:W-:-:S04]  /*b040*/  DEPBAR.LE SB0, 0x0 ;  /* 0x000080000000791a */ /* 0x000fc80000000000 */
[----:B------:R-:W-:Y:S01]  /*b050*/  I2FP.F32.S32 R9, R9 ;  /* 0x0000000900097245 */ /* 0x000fe20000201400 */
[----:B------:R-:W-:Y:S01]  /*b060*/  BAR.SYNC.DEFER_BLOCKING 0x0 ;  /* 0x0000000000007b1d */ /* 0x000fe20000010000 */
[----:B------:R-:W-:Y:S02]  /*b070*/  ISETP.GE.AND P4, PT, R8, R198, PT ;  /* 0x000000c60800720c */ /* 0x000fe40003f86270 */
[--C-:B------:R-:W-:Y:S01]  /*b080*/  IADD3 R17, PT, PT, R236, 0xa0, -R139.reuse ;  /* 0x000000a0ec117810 */ /* 0x100fe20007ffe88b */
[----:B------:R-:W-:Y:S01]  /*b090*/  FFMA.FTZ R9, -R212, R9, R12 ;  /* 0x00000009d4097223 */ /* 0x000fe2000001010c */
[----:B------:R-:W-:Y:S02]  /*b0a0*/  IADD3 R12, PT, PT, R138, 0x9f, -R139 ;  /* 0x0000009f8a0c7810 */ /* 0x000fe40007ffe88b */
[----:B------:R-:W-:Y:S02]  /*b0b0*/  FSEL R157, R19, -INF , !P5 ;  /* 0xff800000139d7808 */ /* 0x000fe40006800000 */
[----:B------:R-:W-:-:S02]  /*b0c0*/  ISETP.GE.AND P5, PT, R8, R197, PT ;  /* 0x000000c50800720c */ /* 0x000fc40003fa6270 */
[----:B------:R-:W-:Y:S02]  /*b0d0*/  FSEL R150, R9, -INF , P4 ;  /* 0xff80000009967808 */ /* 0x000fe40002000000 */
[----:B------:R-:W-:Y:S02]  /*b0e0*/  IABS R12, R12 ;  /* 0x0000000c000c7213 */ /* 0x000fe40000000000 */
[----:B------:R-:W-:Y:S02]  /*b0f0*/  IABS R17, R17 ;  /* 0x0000001100117213 */ /* 0x000fe40000000000 */
[----:B------:R-:W-:Y:S02]  /*b100*/  FSEL R150, R150, -INF , !P5 ;  /* 0xff80000096967808 */ /* 0x000fe40006800000 */
[C---:B------:R-:W-:Y:S02]  /*b110*/  ISETP.GE.AND P4, PT, R8.reuse, R195, PT ;  /* 0x000000c30800720c */ /* 0x040fe40003f86270 */
[----:B------:R-:W-:-:S02]  /*b120*/  ISETP.GE.AND P5, PT, R8, R196, PT ;  /* 0x000000c40800720c */ /* 0x000fc40003fa6270 */
[----:B------:R-:W-:Y:S01]  /*b130*/  I2FP.F32.S32 R12, R12 ;  /* 0x0000000c000c7245 */ /* 0x000fe20000201400 */
[----:B------:R-:W-:Y:S01]  /*b140*/  HMMA.16816.F32 R8, R152, R10, R32 ;  /* 0x0000000a9808723c */ /* 0x000fe20000001820 */
[----:B------:R-:W-:-:S03]  /*b150*/  I2FP.F32.S32 R17, R17 ;  /* 0x0000001100117245 */ /* 0x000fc60000201400 */
[----:B------:R-:W-:Y:S01]  /*b160*/  FFMA.FTZ R148, -R212, R12, R13 ;  /* 0x0000000cd4947223 */ /* 0x000fe2000001010d */
[--C-:B------:R-:W-:Y:S01]  /*b170*/  IADD3 R12, PT, PT, R236, 0x9f, -R139.reuse ;  /* 0x0000009fec0c7810 */ /* 0x100fe20007ffe88b */
[----:B------:R-:W-:Y:S01]  /*b180*/  FFMA.FTZ R17, -R212, R17, R14 ;  /* 0x00000011d4117223 */ /* 0x000fe2000001010e */
[----:B------:R-:W-:Y:S01]  /*b190*/  VIADD R14, R121, 0xffffff61 ;  /* 0xffffff61790e7836 */ /* 0x000fe20000000000 */
[----:B------:R-:W-:Y:S01]  /*b1a0*/  IADD3 R13, PT, PT, R138, 0x98, -R139 ;  /* 0x000000988a0d7810 */ /* 0x000fe20007ffe88b */
[----:B-1----:R-:W-:Y:S01]  /*b1b0*/  HMMA.16816.F32 R28, R140, R4, R28 ;  /* 0x000000048c1c723c */ /* 0x002fe2000000181c */
[----:B------:R-:W-:Y:S02]  /*b1c0*/  IABS R12, R12 ;  /* 0x0000000c000c7213 */ /* 0x000fe40000000000 */
[----:B------:R-:W-:Y:S02]  /*b1d0*/  FSEL R151, R17, -INF , P5 ;  /* 0xff80000011977808 */ /* 0x000fe40002800000 */
[----:B------:R-:W-:-:S02]  /*b1e0*/  IABS R13, R13 ;  /* 0x0000000d000d7213 */ /* 0x000fc40000000000 */
[C---:B------:R-:W-:Y:S01]  /*b1f0*/  ISETP.GE.AND P5, PT, R14.reuse, R198, PT ;  /* 0x000000c60e00720c */ /* 0x040fe20003fa6270 */
[----:B------:R-:W-:Y:S01]  /*b200*/  HMMA.16816.F32 R24, R140, R6, R24 ;  /* 0x000000068c18723c */ /* 0x000fe20000001818 */
[----:B------:R-:W-:Y:S02]  /*b210*/  FSEL R151, R151, -INF , !P4 ;  /* 0xff80000097977808 */ /* 0x000fe40006000000 */
[----:B------:R-:W-:Y:S02]  /*b220*/  I2FP.F32.S32 R12, R12 ;  /* 0x0000000c000c7245 */ /* 0x000fe40000201400 */
[----:B------:R-:W-:Y:S02]  /*b230*/  I2FP.F32.S32 R13, R13 ;  /* 0x0000000d000d7245 */ /* 0x000fe40000201400 */
[----:B------:R-:W-:Y:S01]  /*b240*/  ISETP.GE.AND P4, PT, R14, R197, PT ;  /* 0x000000c50e00720c */ /* 0x000fe20003f86270 */
[----:B------:R-:W-:Y:S01]  /*b250*/  FFMA.FTZ R12, -R212, R12, R15 ;  /* 0x0000000cd40c7223 */ /* 0x000fe2000001010f */
[----:B------:R-:W-:Y:S01]  /*b260*/  FSEL R148, R148, -INF , P5 ;  /* 0xff80000094947808 */ /* 0x000fe20002800000 */
[----:B------:R-:W-:Y:S01]  /*b270*/  FFMA.FTZ R13, -R212, R13, R8 ;  /* 0x0000000dd40d7223 */ /* 0x000fe20000010108 */
[----:B------:R-:W-:Y:S01]  /*b280*/  VIADD R8, R121, 0xffffff68 ;  /* 0xffffff6879087836 */ /* 0x000fe20000000000 */
[----:B------:R-:W-:Y:S01]  /*b290*/  IADD3 R5, PT, PT, R236, 0x98, -R139 ;  /* 0x00000098ec057810 */ /* 0x000fe20007ffe88b */
[----:B--2---:R-:W-:Y:S01]  /*b2a0*/  HMMA.16816.F32 R28, R152, R168, R28 ;  /* 0x000000a8981c723c */ /* 0x004fe2000000181c */
[----:B------:R-:W-:-:S02]  /*b2b0*/  FSEL R148, R148, -INF , !P4 ;  /* 0xff80000094947808 */ /* 0x000fc40006000000 */
[C---:B------:R-:W-:Y:S02]  /*b2c0*/  ISETP.GE.AND P4, PT, R14.reuse, R196, PT ;  /* 0x000000c40e00720c */ /* 0x040fe40003f86270 */
[----:B------:R-:W-:Y:S02]  /*b2d0*/  ISETP.GE.AND P5, PT, R14, R195, PT ;  /* 0x000000c30e00720c */ /* 0x000fe40003fa6270 */
[----:B------:R-:W-:Y:S01]  /*b2e0*/  FSEL R149, R12, -INF , P4 ;  /* 0xff8000000c957808 */ /* 0x000fe20002000000 */
[----:B------:R-:W-:Y:S01]  /*b2f0*/  HMMA.16816.F32 R24, R152, R170, R24 ;  /* 0x000000aa9818723c */ /* 0x000fe20000001818 */
[----:B------:R-:W-:Y:S02]  /*b300*/  ISETP.GE.AND P4, PT, R8, R198, PT ;  /* 0x000000c60800720c */ /* 0x000fe40003f86270 */
[----:B------:R-:W-:Y:S02]  /*b310*/  IABS R5, R5 ;  /* 0x0000000500057213 */ /* 0x000fe40000000000 */
[----:B------:R-:W-:-:S02]  /*b320*/  IADD3 R4, PT, PT, R138, 0x97, -R139 ;  /* 0x000000978a047810 */ /* 0x000fc40007ffe88b */
[----:B------:R-:W-:Y:S02]  /*b330*/  FSEL R149, R149, -INF , !P5 ;  /* 0xff80000095957808 */ /* 0x000fe40006800000 */
[----:B------:R-:W-:Y:S02]  /*b340*/  ISETP.GE.AND P5, PT, R8, R197, PT ;  /* 0x000000c50800720c */ /* 0x000fe40003fa6270 */
[----:B------:R-:W-:Y:S02]  /*b350*/  FSEL R146, R13, -INF , P4 ;  /* 0xff8000000d927808 */ /* 0x000fe40002000000 */
[----:B------:R-:W-:Y:S02]  /*b360*/  I2FP.F32.S32 R5, R5 ;  /* 0x0000000500057245 */ /* 0x000fe40000201400 */
[----:B------:R-:W-:Y:S02]  /*b370*/  IABS R4, R4 ;  /* 0x0000000400047213 */ /* 0x000fe40000000000 */
[----:B------:R-:W-:Y:S01]  /*b380*/  FSEL R146, R146, -INF , !P5 ;  /* 0xff80000092927808 */ /* 0x000fe20006800000 */
[----:B------:R-:W-:Y:S01]  /*b390*/  FFMA.FTZ R10, -R212, R5, R10 ;  /* 0x00000005d40a7223 */ /* 0x000fe2000001010a */
[----:B------:R-:W-:-:S02]  /*b3a0*/  ISETP.GE.AND P4, PT, R8, R195, PT ;  /* 0x000000c30800720c */ /* 0x000fc40003f86270 */
[----:B------:R-:W-:Y:S02]  /*b3b0*/  I2FP.F32.S32 R4, R4 ;  /* 0x0000000400047245 */ /* 0x000fe40000201400 */
[----:B------:R-:W-:Y:S01]  /*b3c0*/  ISETP.GE.AND P5, PT, R8, R196, PT ;  /* 0x000000c40800720c */ /* 0x000fe20003fa6270 */
[----:B------:R-:W-:Y:S01]  /*b3d0*/  VIADD R8, R121, 0xffffff69 ;  /* 0xffffff6979087836 */ /* 0x000fe20000000000 */
[----:B------:R-:W-:Y:S01]  /*b3e0*/  IADD3 R5, PT, PT, R236, 0x97, -R139 ;  /* 0x00000097ec057810 */ /* 0x000fe20007ffe88b */
[----:B------:R-:W-:Y:S01]  /*b3f0*/  FFMA.FTZ R4, -R212, R4, R9 ;  /* 0x00000004d4047223 */ /* 0x000fe20000010109 */
[----:B------:R-:W-:Y:S02]  /*b400*/  FSEL R147, R10, -INF , P5 ;  /* 0xff8000000a937808 */ /* 0x000fe40002800000 */
[----:B------:R-:W-:Y:S02]  /*b410*/  ISETP.GE.AND P5, PT, R8, R198, PT ;  /* 0x000000c60800720c */ /* 0x000fe40003fa6270 */
[----:B------:R-:W-:-:S02]  /*b420*/  IABS R5, R5 ;  /* 0x0000000500057213 */ /* 0x000fc40000000000 */
[----:B------:R-:W-:Y:S02]  /*b430*/  IADD3 R9, PT, PT, R138, 0x90, -R139 ;  /* 0x000000908a097810 */ /* 0x000fe40007ffe88b */
[----:B------:R-:W-:Y:S02]  /*b440*/  FSEL R147, R147, -INF , !P4 ;  /* 0xff80000093937808 */ /* 0x000fe40006000000 */
[----:B------:R-:W-:Y:S02]  /*b450*/  FSEL R144, R4, -INF , P5 ;  /* 0xff80000004907808 */ /* 0x000fe40002800000 */
[----:B------:R-:W-:Y:S02]  /*b460*/  I2FP.F32.S32 R5, R5 ;  /* 0x0000000500057245 */ /* 0x000fe40000201400 */
[----:B------:R-:W-:Y:S02]  /*b470*/  IABS R9, R9 ;  /* 0x0000000900097213 */ /* 0x000fe40000000000 */
[----:B------:R-:W-:Y:S01]  /*b480*/  ISETP.GE.AND P4, PT, R8, R197, PT ;  /* 0x000000c50800720c */ /* 0x000fe20003f86270 */
[----:B------:R-:W-:Y:S01]  /*b490*/  FFMA.FTZ R5, -R212, R5, R11 ;  /* 0x00000005d4057223 */ /* 0x000fe2000001010b */
[----:B------:R-:W-:-:S02]  /*b4a0*/  IADD3 R4, PT, PT, R236, 0x90, -R139 ;  /* 0x00000090ec047810 */ /* 0x000fc40007ffe88b */
[----:B------:R-:W-:Y:S02]  /*b4b0*/  I2FP.F32.S32 R9, R9 ;  /* 0x0000000900097245 */ /* 0x000fe40000201400 */
[----:B------:R-:W-:Y:S02]  /*b4c0*/  FSEL R144, R144, -INF , !P4 ;  /* 0xff80000090907808 */ /* 0x000fe40006000000 */
[----:B------:R-:W-:Y:S01]  /*b4d0*/  IABS R6, R4 ;  /* 0x0000000400067213 */ /* 0x000fe20000000000 */
[----:B------:R-:W-:Y:S01]  /*b4e0*/  VIADD R4, R121, 0xffffff70 ;  /* 0xffffff7079047836 */ /* 0x000fe20000000000 */
[----:B------:R-:W-:Y:S01]  /*b4f0*/  ISETP.GE.AND P4, PT, R8, R196, PT ;  /* 0x000000c40800720c */ /* 0x000fe20003f86270 */
[----:B------:R-:W-:Y:S01]  /*b500*/  FFMA.FTZ R9, -R212, R9, R28 ;  /* 0x00000009d4097223 */ /* 0x000fe2000001011c */
[----:B------:R-:W-:Y:S02]  /*b510*/  ISETP.GE.AND P5, PT, R8, R195, PT ;  /* 0x000000c30800720c */ /* 0x000fe40003fa6270 */
[----:B------:R-:W-:-:S02]  /*b520*/  FSEL R5, R5, -INF , P4 ;  /* 0xff80000005057808 */ /* 0x000fc40002000000 */
[----:B------:R-:W-:Y:S02]  /*b530*/  ISETP.GE.AND P4, PT, R4, R198, PT ;  /* 0x000000c60400720c */ /* 0x000fe40003f86270 */
[----:B------:R-:W-:Y:S02]  /*b540*/  IADD3 R7, PT, PT, R138, 0x8f, -R139 ;  /* 0x0000008f8a077810 */ /* 0x000fe40007ffe88b */
[----:B------:R-:W-:Y:S02]  /*b550*/  FSEL R145, R5, -INF , !P5 ;  /* 0xff80000005917808 */ /* 0x000fe40006800000 */
[----:B------:R-:W-:Y:S02]  /*b560*/  I2FP.F32.S32 R11, R6 ;  /* 0x00000006000b7245 */ /* 0x000fe40000201400 */
[----:B------:R-:W-:Y:S02]  /*b570*/  ISETP.GE.AND P5, PT, R4, R197, PT ;  /* 0x000000c50400720c */ /* 0x000fe40003fa6270 */
[----:B------:R-:W-:Y:S01]  /*b580*/  FSEL R9, R9, -INF , P4 ;  /* 0xff80000009097808 */ /* 0x000fe20002000000 */
[----:B------:R-:W-:Y:S01]  /*b590*/  FFMA.FTZ R30, -R212, R11, R30 ;  /* 0x0000000bd41e7223 */ /* 0x000fe2000001011e */
[----:B------:R-:W-:-:S02]  /*b5a0*/  IABS R7, R7 ;  /* 0x0000000700077213 */ /* 0x000fc40000000000 */
[----:B------:R-:W-:Y:S02]  /*b5b0*/  FSEL R120, R9, -INF , !P5 ;  /* 0xff80000009787808 */ /* 0x000fe40006800000 */
[C---:B------:R-:W-:Y:S02]  /*b5c0*/  ISETP.GE.AND P4, PT, R4.reuse, R195, PT ;  /* 0x000000c30400720c */ /* 0x040fe40003f86270 */
[----:B------:R-:W-:Y:S02]  /*b5d0*/  I2FP.F32.S32 R5, R7 ;  /* 0x0000000700057245 */ /* 0x000fe40000201400 */
[----:B------:R-:W-:Y:S01]  /*b5e0*/  ISETP.GE.AND P5, PT, R4, R196, PT ;  /* 0x000000c40400720c */ /* 0x000fe20003fa6270 */
[----:B------:R-:W-:Y:S01]  /*b5f0*/  VIADD R4, R121, 0xffffff71 ;  /* 0xffffff7179047836 */ /* 0x000fe20000000000 */
[----:B------:R-:W-:Y:S01]  /*b600*/  IADD3 R6, PT, PT, R236, 0x8f, -R139 ;  /* 0x0000008fec067810 */ /* 0x000fe20007ffe88b */
[----:B------:R-:W-:Y:S01]  /*b610*/  FFMA.FTZ R29, -R212, R5, R29 ;  /* 0x00000005d41d7223 */ /* 0x000fe2000001011d */
[----:B------:R-:W-:-:S02]  /*b620*/  FSEL R30, R30, -INF , P5 ;  /* 0xff8000001e1e7808 */ /* 0x000fc40002800000 */
[----:B------:R-:W-:Y:S02]  /*b630*/  IABS R6, R6 ;  /* 0x0000000600067213 */ /* 0x000fe40000000000 */
[----:B------:R-:W-:Y:S02]  /*b640*/  ISETP.GE.AND P5, PT, R4, R198, PT ;  /* 0x000000c60400720c */ /* 0x000fe40003fa6270 */
[----:B------:R-:W-:Y:S02]  /*b650*/  IADD3 R7, PT, PT, R138, 0x88, -R139 ;  /* 0x000000888a077810 */ /* 0x000fe40007ffe88b */
[----:B------:R-:W-:Y:S02]  /*b660*/  FSEL R143, R30, -INF , !P4 ;  /* 0xff8000001e8f7808 */ /* 0x000fe40006000000 */
[----:B------:R-:W-:Y:S02]  /*b670*/  I2FP.F32.S32 R6, R6 ;  /* 0x0000000600067245 */ /* 0x000fe40000201400 */
[----:B------:R-:W-:-:S02]  /*b680*/  ISETP.GE.AND P4, PT, R4, R197, PT ;  /* 0x000000c50400720c */ /* 0x000fc40003f86270 */
[----:B------:R-:W-:Y:S01]  /*b690*/  FSEL R127, R29, -INF , P5 ;  /* 0xff8000001d7f7808 */ /* 0x000fe20002800000 */
[----:B------:R-:W-:Y:S01]  /*b6a0*/  FFMA.FTZ R6, -R212, R6, R31 ;  /* 0x00000006d4067223 */ /* 0x000fe2000001011f */
[----:B------:R-:W-:Y:S02]  /*b6b0*/  IABS R7, R7 ;  /* 0x0000000700077213 */ /* 0x000fe40000000000 */
[----:B------:R-:W-:Y:S02]  /*b6c0*/  FSEL R127, R127, -INF , !P4 ;  /* 0xff8000007f7f7808 */ /* 0x000fe40006000000 */
[C---:B------:R-:W-:Y:S02]  /*b6d0*/  ISETP.GE.AND P5, PT, R4.reuse, R195, PT ;  /* 0x000000c30400720c */ /* 0x040fe40003fa6270 */
[----:B------:R-:W-:Y:S01]  /*b6e0*/  ISETP.GE.AND P4, PT, R4, R196, PT ;  /* 0x000000c40400720c */ /* 0x000fe20003f86270 */
[C---:B------:R-:W-:Y:S01]  /*b6f0*/  VIADD R4, R121.reuse, 0xffffff78 ;  /* 0xffffff7879047836 */ /* 0x040fe20000000000 */
[----:B------:R-:W-:Y:S01]  /*b700*/  I2FP.F32.S32 R7, R7 ;  /* 0x0000000700077245 */ /* 0x000fe20000201400 */
[----:B------:R-:W-:Y:S01]  /*b710*/  VIADD R121, R121, 0xffffff79 ;  /* 0xffffff7979797836 */ /* 0x000fe20000000000 */
[----:B------:R-:W-:-:S02]  /*b720*/  IADD3 R138, PT, PT, R138, 0x87, -R139 ;  /* 0x000000878a8a7810 */ /* 0x000fc40007ffe88b */
[----:B------:R-:W-:Y:S01]  /*b730*/  IADD3 R5, PT, PT, R236, 0x88, -R139 ;  /* 0x00000088ec057810 */ /* 0x000fe20007ffe88b */
[----:B------:R-:W-:Y:S01]  /*b740*/  FFMA.FTZ R7, -R212, R7, R24 ;  /* 0x00000007d4077223 */ /* 0x000fe20000010118 */
[----:B------:R-:W-:Y:S02]  /*b750*/  FSEL R6, R6, -INF , P4 ;  /* 0xff80000006067808 */ /* 0x000fe40002000000 */
[----:B------:R-:W-:Y:S02]  /*b760*/  IABS R138, R138 ;  /* 0x0000008a008a7213 */ /* 0x000fe40000000000 */
[----:B------:R-:W-:Y:S02]  /*b770*/  IABS R5, R5 ;  /* 0x0000000500057213 */ /* 0x000fe40000000000 */
[----:B------:R-:W-:Y:S02]  /*b780*/  ISETP.GE.AND P4, PT, R4, R198, PT ;  /* 0x000000c60400720c */ /* 0x000fe40003f86270 */
[----:B------:R-:W-:Y:S01]  /*b790*/  FSEL R123, R6, -INF , !P5 ;  /* 0xff800000067b7808 */ /* 0x000fe20006800000 */
[----:B------:R-:W-:Y:S01]  /*b7a0*/  IMAD.MOV.U32 R6, RZ, RZ, R138 ;  /* 0x000000ffff067224 */ /* 0x000fe200078e008a */
[----:B------:R-:W-:-:S02]  /*b7b0*/  I2FP.F32.S32 R5, R5 ;  /* 0x0000000500057245 */ /* 0x000fc40000201400 */
[----:B------:R-:W-:Y:S02]  /*b7c0*/  ISETP.GE.AND P5, PT, R4, R197, PT ;  /* 0x000000c50400720c */ /* 0x000fe40003fa6270 */
[----:B------:R-:W-:Y:S01]  /*b7d0*/  FSEL R7, R7, -INF , P4 ;  /* 0xff80000007077808 */ /* 0x000fe20002000000 */
[----:B------:R-:W-:Y:S01]  /*b7e0*/  FFMA.FTZ R5, -R212, R5, R26 ;  /* 0x00000005d4057223 */ /* 0x000fe2000001011a */
[----:B------:R-:W-:Y:S02]  /*b7f0*/  IADD3 R139, PT, PT, R236, 0x87, -R139 ;  /* 0x00000087ec8b7810 */ /* 0x000fe40007ffe88b */
[----:B------:R-:W-:Y:S02]  /*b800*/  I2FP.F32.S32 R6, R6 ;  /* 0x0000000600067245 */ /* 0x000fe40000201400 */
[----:B------:R-:W-:Y:S02]  /*b810*/  FSEL R126, R7, -INF , !P5 ;  /* 0xff800000077e7808 */ /* 0x000fe40006800000 */
[----:B------:R-:W-:Y:S01]  /*b820*/  IABS R139, R139 ;  /* 0x0000008b008b7213 */ /* 0x000fe20000000000 */
[----:B------:R-:W-:Y:S01]  /*b830*/  FFMA.FTZ R6, -R212, R6, R25 ;  /* 0x00000006d4067223 */ /* 0x000fe20000010119 */
[----:B------:R-:W-:-:S02]  /*b840*/  ISETP.GE.AND P5, PT, R4, R196, PT ;  /* 0x000000c40400720c */ /* 0x000fc40003fa6270 */
[----:B------:R-:W-:Y:S02]  /*b850*/  I2FP.F32.S32 R139, R139 ;  /* 0x0000008b008b7245 */ /* 0x000fe40000201400 */
[----:B------:R-:W-:Y:S02]  /*b860*/  FSEL R5, R5, -INF , P5 ;  /* 0xff80000005057808 */ /* 0x000fe40002800000 */
[C---:B------:R-:W-:Y:S01]  /*b870*/  ISETP.GE.AND P5, PT, R121.reuse, R198, PT ;  /* 0x000000c67900720c */ /* 0x040fe20003fa6270 */
[----:B------:R-:W-:Y:S01]  /*b880*/  FFMA.FTZ R27, -R212, R139, R27 ;  /* 0x0000008bd41b7223 */ /* 0x000fe2000001011b */
[----:B------:R-:W-:Y:S02]  /*b890*/  ISETP.GE.AND P4, PT, R4, R195, PT ;  /* 0x000000c30400720c */ /* 0x000fe40003f86270 */
[----:B------:R-:W-:Y:S02]  /*b8a0*/  FSEL R125, R6, -INF , P5 ;  /* 0xff800000067d7808 */ /* 0x000fe40002800000 */
[----:B------:R-:W-:-:S02]  /*b8b0*/  ISETP.GE.AND P5, PT, R121, R196, PT ;  /* 0x000000c47900720c */ /* 0x000fc40003fa6270 */
[----:B------:R-:W-:Y:S02]  /*b8c0*/  FSEL R124, R5, -INF , !P4 ;  /* 0xff800000057c7808 */ /* 0x000fe40006000000 */
[----:B------:R-:W-:Y:S02]  /*b8d0*/  FSEL R27, R27, -INF , P5 ;  /* 0xff8000001b1b7808 */ /* 0x000fe40002800000 */
[----:B------:R-:W-:Y:S02]  /*b8e0*/  ISETP.GT.AND P5, PT, R122, R199, PT ;  /* 0x000000c77a00720c */ /* 0x000fe40003fa4270 */
[----:B------:R-:W-:-:S04]  /*b8f0*/  ISETP.GE.AND P4, PT, R121, R197, PT ;  /* 0x000000c57900720c */ /* 0x000fc80003f86270 */
[----:B------:R-:W-:Y:S02]  /*b900*/  FSEL R125, R125, -INF , !P4 ;  /* 0xff8000007d7d7808 */ /* 0x000fe40006000000 */
[----:B------:R-:W-:-:S04]  /*b910*/  ISETP.GE.AND P4, PT, R121, R195, PT ;  /* 0x000000c37900720c */ /* 0x000fc80003f86270 */
[----:B------:R-:W-:Y:S01]  /*b920*/  FSEL R121, R27, -INF , !P4 ;  /* 0xff8000001b797808 */ /* 0x000fe20006000000 */
[----:B------:R-:W-:Y:S05]  /*b930*/  @!P5 BRA `(.L_x_4675) ;  /* 0x000000080038d947 */ /* 0x000fea0003800000 */
[----:B------:R-:W-:Y:S04]  /*b940*/  BSSY.RECONVERGENT B0, `(.L_x_4676) ;  /* 0x0000048000007945 */ /* 0x000fe80003800200 */
[----:B------:R-:W-:Y:S05]  /*b950*/  @!P3 BRA `(.L_x_4677) ;  /* 0x0000000000f8b947 */ /* 0x000fea0003800000 */
[----:B------:R-:W2:Y:S01]  /*b960*/  LD.E R10, desc[UR4][R2.64+0x170] ;  /* 0x00017004020a7980 */ /* 0x000ea2000c101900 */
[C---:B------:R-:W-:Y:S02]  /*b970*/  IADD3 R5, PT, PT, R53.reuse, -0x80, RZ ;  /* 0xffffff8035057810 */ /* 0x040fe40007ffe0ff */
[----:B------:R-:W-:Y:S02]  /*b980*/  IADD3 R53, PT, PT, R53, -0x100, RZ ;  /* 0xffffff0035357810 */ /* 0x000fe40007ffe0ff */
[----:B------:R-:W-:Y:S02]  /*b990*/  IABS R4, R5 ;  /* 0x0000000500047213 */ /* 0x000fe40000000000 */
[-C--:B--2---:R-:W-:Y:S02]  /*b9a0*/  IABS R6, R10.reuse ;  /* 0x0000000a00067213 */ /* 0x084fe40000000000 */
[-C--:B------:R-:W-:Y:S02]  /*b9b0*/  IABS R7, R10.reuse ;  /* 0x0000000a00077213 */ /* 0x080fe40000000000 */
[----:B------:R-:W1:Y:S01]  /*b9c0*/  I2F.RP R8, R6 ;  /* 0x0000000600087306 */ /* 0x000e620000209400 */
[----:B------:R-:W-:-:S02]  /*b9d0*/  LOP3.LUT R5, R5, R10, RZ, 0x3c, !PT ;  /* 0x0000000a05057212 */ /* 0x000fc400078e3cff */
[----:B------:R-:W-:-:S05]  /*b9e0*/  IMAD.MOV R7, RZ, RZ, -R7 ;  /* 0x000000ffff077224 */ /* 0x000fca00078e0a07 */
        /* <DEDUP_REMOVED lines=53> */
.L_x_4677:
        /* <DEDUP_REMOVED lines=8> */
.L_x_4678:
[----:B------:R-:W-:Y:S05]  /*bdc0*/  BSYNC.RECONVERGENT B0 ;  /* 0x0000000000007941 */ /* 0x000fea0003800200 */
.L_x_4676:
        /* <DEDUP_REMOVED lines=69> */
.L_x_4675:
[----:B------:R-:W-:Y:S05]  /*c220*/  BSYNC.RECONVERGENT B1 ;  /* 0x0000000000017941 */ /* 0x000fea0003800200 */
.L_x_4674:
        /* <DEDUP_REMOVED lines=33> */
[----:B------:R-:W-:Y:S01]  /*c440*/  LEA R118, R118, R183, 0x1 ;  /* 0x000000b776767211 */ /* 0x000fe200078e08ff */
[----:B------:R-:W1:Y:S01]  /*c450*/  SHFL.BFLY PT, R4, R7, 0x2, 0x1f ;  /* 0x0c401f0007047f89 */ /* 0x000e6200000e0000 */
[----:B------:R-:W-:Y:S02]  /*c460*/  @P5 IADD3 R54, PT, PT, R54, -0x3, RZ ;  /* 0xfffffffd36365810 */ /* 0x000fe40007ffe0ff */
[----:B------:R-:W-:Y:S01]  /*c470*/  IADD3 R142, PT, PT, R118, 0x9020, RZ ;  /* 0x00009020768e7810 */ /* 0x000fe20007ffe0ff */
        /* <DEDUP_REMOVED lines=11> */
[----:B------:R-:W-:Y:S02]  /*c530*/  IADD3 R4, PT, PT, R118, 0x9000, RZ ;  /* 0x0000900076047810 */ /* 0x000fe40007ffe0ff */
[----:B---3--:R-:W-:Y:S02]  /*c540*/  FMNMX.FTZ R128, R5, R128, !PT ;  /* 0x0000008005807209 */ /* 0x008fe40007810000 */
[----:B------:R-:W-:-:S02]  /*c550*/  FSETP.NEU.FTZ.AND P0, PT, R53, -INF , PT ;  /* 0xff8000003500780b */ /* 0x000fc40003f1d000 */
[C---:B------:R-:W-:Y:S02]  /*c560*/  FSETP.NEU.FTZ.AND P1, PT, R128.reuse, -INF , PT ;  /* 0xff8000008000780b */ /* 0x040fe40003f3d000 */
[----:B------:R-:W-:Y:S02]  /*c570*/  FSEL R7, R53, RZ, P0 ;  /* 0x000000ff35077208 */ /* 0x000fe40000000000 */
[----:B------:R-:W-:Y:S02]  /*c580*/  FSEL R5, R128, RZ, P1 ;  /* 0x000000ff80057208 */ /* 0x000fe40000800000 */
[----:B------:R-:W-:Y:S01]  /*c590*/  @P6 IADD3 R142, PT, PT, R4, -0x20, RZ ;  /* 0xffffffe0048e6810 */ /* 0x000fe20007ffe0ff */
[----:B------:R-:W-:Y:S02]  /*c5a0*/  FADD.FTZ R7, R0, -R7 ;  /* 0x8000000700077221 */ /* 0x000fe40000010000 */
[----:B------:R-:W-:Y:S02]  /*c5b0*/  FADD.FTZ R5, R52, -R5 ;  /* 0x8000000534057221 */ /* 0x000fe40000010000 */
[----:B------:R-:W1:Y:S04]  /*c5c0*/  LDSM.16.MT88.4 R36, [R142+0x2000] ;  /* 0x002000008e24783b */ /* 0x000e680000004200 */
[----:B------:R-:W-:Y:S01]  /*c5d0*/  LDSM.16.MT88.4 R60, [R142+0x400] ;  /* 0x000400008e3c783b */ /* 0x000fe20000004200 */
[C---:B--2---:R-:W-:Y:S01]  /*c5e0*/  FMUL.FTZ R132, R140.reuse, R53 ;  /* 0x000000358c847220 */ /* 0x044fe20000410000 */
[C---:B------:R-:W-:Y:S01]  /*c5f0*/  FMUL.FTZ R139, R140.reuse, R128 ;  /* 0x000000808c8b7220 */ /* 0x040fe20000410000 */
[C---:B------:R-:W-:Y:S01]  /*c600*/  FMUL.FTZ R0, R140.reuse, R7 ;  /* 0x000000078c007220 */ /* 0x040fe20000410000 */
[----:B------:R-:W-:-:S02]  /*c610*/  FMUL.FTZ R52, R140, R5 ;  /* 0x000000058c347220 */ /* 0x000fc40000410000 */
[----:B------:R-:W-:Y:S02]  /*c620*/  FSEL R132, R132, RZ, P0 ;  /* 0x000000ff84847208 */ /* 0x000fe40000000000 */
[----:B------:R-:W-:Y:S01]  /*c630*/  FSEL R139, R139, RZ, P1 ;  /* 0x000000ff8b8b7208 */ /* 0x000fe20000800000 */
[----:B------:R-:W2:Y:S02]  /*c640*/  MUFU.EX2 R0, R0 ;  /* 0x0000000000007308 */ /* 0x000ea40000000800 */
[-CC-:B------:R-:W-:Y:S01]  /*c650*/  FFMA.FTZ R133, R23, R140.reuse, -R132.reuse ;  /* 0x0000008c17857223 */ /* 0x180fe20000010884 */
[-CC-:B------:R-:W-:Y:S01]  /*c660*/  FFMA.FTZ R131, R237, R140.reuse, -R132.reuse ;  /* 0x0000008ced837223 */ /* 0x180fe20000010884 */
[-CC-:B------:R-:W-:Y:S01]  /*c670*/  FFMA.FTZ R138, R20, R140.reuse, -R139.reuse ;  /* 0x0000008c148a7223 */ /* 0x180fe2000001088b */
[-CC-:B------:R-:W-:Y:S01]  /*c680*/  FFMA.FTZ R135, R21, R140.reuse, -R139.reuse ;  /* 0x0000008c15877223 */ /* 0x180fe2000001088b */
[-CC-:B------:R-:W-:Y:S01]  /*c690*/  FFMA.FTZ R134, R22, R140.reuse, -R139.reuse ;  /* 0x0000008c16867223 */ /* 0x180fe2000001088b */
[-CC-:B------:R-:W-:Y:S01]  /*c6a0*/  FFMA.FTZ R130, R239, R140.reuse, -R132.reuse ;  /* 0x0000008cef827223 */ /* 0x180fe20000010884 */
[----:B------:R-:W3:Y:S01]  /*c6b0*/  MUFU.EX2 R52, R52 ;  /* 0x0000003400347308 */ /* 0x000ee20000000800 */
[----:B------:R-:W4:Y:S01]  /*c6c0*/  LDSM.16.MT88.4 R20, [R142] ;  /* 0x000000008e14783b */ /* 0x000f220000004200 */
[-CC-:B------:R-:W-:Y:S01]  /*c6d0*/  FFMA.FTZ R129, R241, R140.reuse, -R132.reuse ;  /* 0x0000008cf1817223 */ /* 0x180fe20000010884 */
[-CC-:B------:R-:W-:Y:S01]  /*c6e0*/  FFMA.FTZ R141, R238, R140.reuse, -R139.reuse ;  /* 0x0000008cee8d7223 */ /* 0x180fe2000001088b */
[-CC-:B------:R-:W-:Y:S01]  /*c6f0*/  FFMA.FTZ R235, R235, R140.reuse, -R132.reuse ;  /* 0x0000008cebeb7223 */ /* 0x180fe20000010884 */
[-CC-:B------:R-:W-:Y:S01]  /*c700*/  FFMA.FTZ R231, R231, R140.reuse, -R132.reuse ;  /* 0x0000008ce7e77223 */ /* 0x180fe20000010884 */
[-CC-:B------:R-:W-:Y:S01]  /*c710*/  FFMA.FTZ R155, R164, R140.reuse, -R139.reuse ;  /* 0x0000008ca49b7223 */ /* 0x180fe2000001088b */
[--C-:B------:R-:W-:Y:S01]  /*c720*/  FFMA.FTZ R164, R166, R140, -R139.reuse ;  /* 0x0000008ca6a47223 */ /* 0x100fe2000001088b */
[----:B------:R-:W-:Y:S01]  /*c730*/  MUFU.EX2 R133, R133 ;  /* 0x0000008500857308 */ /* 0x000fe20000000800 */
[-C--:B--2---:R-:W-:Y:S01]  /*c740*/  FMUL.FTZ R42, R86, R0.reuse ;  /* 0x00000000562a7220 */ /* 0x084fe20000410000 */
[-C--:B------:R-:W-:Y:S01]  /*c750*/  FMUL.FTZ R43, R87, R0.reuse ;  /* 0x00000000572b7220 */ /* 0x080fe20000410000 */
[-C--:B------:R-:W-:Y:S01]  /*c760*/  FMUL.FTZ R34, R90, R0.reuse ;  /* 0x000000005a227220 */ /* 0x080fe20000410000 */
[-C--:B------:R-:W-:Y:S01]  /*c770*/  FMUL.FTZ R35, R91, R0.reuse ;  /* 0x000000005b237220 */ /* 0x080fe20000410000 */
[-C--:B------:R-:W-:Y:S01]  /*c780*/  FMUL.FTZ R18, R106, R0.reuse ;  /* 0x000000006a127220 */ /* 0x080fe20000410000 */
[-C--:B------:R-:W-:Y:S01]  /*c790*/  FMUL.FTZ R19, R107, R0.reuse ;  /* 0x000000006b137220 */ /* 0x080fe20000410000 */
[----:B------:R-:W-:Y:S01]  /*c7a0*/  FMUL.FTZ R26, R98, R0 ;  /* 0x00000000621a7220 */ /* 0x000fe20000410000 */
[----:B------:R-:W2:Y:S01]  /*c7b0*/  MUFU.EX2 R131, R131 ;  /* 0x0000008300837308 */ /* 0x000ea20000000800 */
[-C--:B---3--:R-:W-:Y:S01]  /*c7c0*/  FMUL.FTZ R40, R84, R52.reuse ;  /* 0x0000003454287220 */ /* 0x088fe20000410000 */
[-C--:B------:R-:W-:Y:S01]  /*c7d0*/  FMUL.FTZ R41, R85, R52.reuse ;  /* 0x0000003455297220 */ /* 0x080fe20000410000 */
[-C--:B------:R-:W-:Y:S01]  /*c7e0*/  FMUL.FTZ R32, R88, R52.reuse ;  /* 0x0000003458207220 */ /* 0x080fe20000410000 */
[----:B------:R-:W3:Y:S01]  /*c7f0*/  LDSM.16.MT88.4 R84, [R142+0x4000] ;  /* 0x004000008e54783b */ /* 0x000ee20000004200 */
[-C--:B------:R-:W-:Y:S01]  /*c800*/  FMUL.FTZ R33, R89, R52.reuse ;  /* 0x0000003459217220 */ /* 0x080fe20000410000 */
[-C--:B------:R-:W-:Y:S01]  /*c810*/  FMUL.FTZ R16, R104, R52.reuse ;  /* 0x0000003468107220 */ /* 0x080fe20000410000 */
[----:B------:R-:W-:Y:S01]  /*c820*/  FMUL.FTZ R17, R105, R52 ;  /* 0x0000003469117220 */ /* 0x000fe20000410000 */
[----:B------:R-:W-:Y:S01]  /*c830*/  MUFU.EX2 R130, R130 ;  /* 0x0000008200827308 */ /* 0x000fe20000000800 */
[----:B------:R-:W-:Y:S01]  /*c840*/  FMUL.FTZ R27, R99, R0 ;  /* 0x00000000631b7220 */ /* 0x000fe20000410000 */
[-C--:B------:R-:W-:Y:S01]  /*c850*/  FMUL.FTZ R24, R96, R52.reuse ;  /* 0x0000003460187220 */ /* 0x080fe20000410000 */
[----:B------:R-:W-:Y:S01]  /*c860*/  FMUL.FTZ R25, R97, R52 ;  /* 0x0000003461197220 */ /* 0x000fe20000410000 */
[-C--:B------:R-:W-:Y:S01]  /*c870*/  FMUL.FTZ R102, R102, R0.reuse ;  /* 0x0000000066667220 */ /* 0x080fe20000410000 */
[----:B------:R-:W-:Y:S01]  /*c880*/  FMUL.FTZ R103, R103, R0 ;  /* 0x0000000067677220 */ /* 0x000fe20000410000 */
[-C--:B------:R-:W-:Y:S01]  /*c890*/  FMUL.FTZ R100, R100, R52.reuse ;  /* 0x0000003464647220 */ /* 0x080fe20000410000 */
[----:B------:R-:W-:Y:S01]  /*c8a0*/  FMUL.FTZ R101, R101, R52 ;  /* 0x0000003465657220 */ /* 0x000fe20000410000 */
[----:B------:R-:W5:Y:S01]  /*c8b0*/  MUFU.EX2 R129, R129 ;  /* 0x0000008100817308 */ /* 0x000f620000000800 */
[----:B--2---:R-:W-:Y:S01]  /*c8c0*/  F2FP.F16.F32.PACK_AB R5, R131, R133 ;  /* 0x000000858305723e */ /* 0x004fe200000000ff */
[-C--:B------:R-:W-:Y:S01]  /*c8d0*/  FMUL.FTZ R94, R94, R0.reuse ;  /* 0x000000005e5e7220 */ /* 0x080fe20000410000 */
[----:B------:R-:W-:Y:S01]  /*c8e0*/  FMUL.FTZ R95, R95, R0 ;  /* 0x000000005f5f7220 */ /* 0x000fe20000410000 */
[-C--:B------:R-:W-:Y:S01]  /*c8f0*/  FMUL.FTZ R92, R92, R52.reuse ;  /* 0x000000345c5c7220 */ /* 0x080fe20000410000 */
[----:B------:R-:W-:Y:S01]  /*c900*/  FMUL.FTZ R93, R93, R52 ;  /* 0x000000345d5d7220 */ /* 0x000fe20000410000 */
[-CC-:B------:R-:W-:Y:S01]  /*c910*/  FFMA.FTZ R97, R233, R140.reuse, -R132.reuse ;  /* 0x0000008ce9617223 */ /* 0x180fe20000010884 */
[-CC-:B------:R-:W-:Y:S01]  /*c920*/  FFMA.FTZ R88, R234, R140.reuse, -R139.reuse ;  /* 0x0000008cea587223 */ /* 0x180fe2000001088b */
[----:B------:R-:W-:Y:S01]  /*c930*/  MUFU.EX2 R138, R138 ;  /* 0x0000008a008a7308 */ /* 0x000fe20000000800 */
[--C-:B------:R-:W-:Y:S01]  /*c940*/  FFMA.FTZ R89, R232, R140, -R139.reuse ;  /* 0x0000008ce8597223 */ /* 0x100fe2000001088b */
[-C--:B------:R-:W-:Y:S01]  /*c950*/  FMUL.FTZ R10, R114, R0.reuse ;  /* 0x00000000720a7220 */ /* 0x080fe20000410000 */
[----:B------:R-:W-:Y:S01]  /*c960*/  FMUL.FTZ R11, R115, R0 ;  /* 0x00000000730b7220 */ /* 0x000fe20000410000 */
[-C--:B------:R-:W-:Y:S01]  /*c970*/  FMUL.FTZ R8, R112, R52.reuse ;  /* 0x0000003470087220 */ /* 0x080fe20000410000 */
[----:B------:R-:W-:Y:S01]  /*c980*/  FMUL.FTZ R9, R113, R52 ;  /* 0x0000003471097220 */ /* 0x000fe20000410000 */
[-C--:B------:R-:W-:Y:S01]  /*c990*/  FMUL.FTZ R110, R110, R0.reuse ;  /* 0x000000006e6e7220 */ /* 0x080fe20000410000 */
[----:B------:R-:W-:Y:S01]  /*c9a0*/  FMUL.FTZ R111, R111, R0 ;  /* 0x000000006f6f7220 */ /* 0x000fe20000410000 */
[----:B------:R-:W2:Y:S01]  /*c9b0*/  MUFU.EX2 R135, R135 ;  /* 0x0000008700877308 */ /* 0x000ea20000000800 */
[----:B-----5:R-:W-:Y:S01]  /*c9c0*/  F2FP.F16.F32.PACK_AB R7, R129, R130 ;  /* 0x000000828107723e */ /* 0x020fe200000000ff */
[-C--:B------:R-:W-:Y:S01]  /*c9d0*/  FMUL.FTZ R108, R108, R52.reuse ;  /* 0x000000346c6c7220 */ /* 0x080fe20000410000 */
[----:B------:R-:W-:Y:S01]  /*c9e0*/  FMUL.FTZ R109, R109, R52 ;  /* 0x000000346d6d7220 */ /* 0x000fe20000410000 */
[-C--:B------:R-:W-:Y:S01]  /*c9f0*/  FMUL.FTZ R78, R78, R0.reuse ;  /* 0x000000004e4e7220 */ /* 0x080fe20000410000 */
[----:B------:R-:W-:Y:S01]  /*ca00*/  FMUL.FTZ R79, R79, R0 ;  /* 0x000000004f4f7220 */ /* 0x000fe20000410000 */
[-C--:B------:R-:W-:Y:S01]  /*ca10*/  FMUL.FTZ R76, R76, R52.reuse ;  /* 0x000000344c4c7220 */ /* 0x080fe20000410000 */
[----:B------:R-:W-:Y:S01]  /*ca20*/  FMUL.FTZ R77, R77, R52 ;  /* 0x000000344d4d7220 */ /* 0x000fe20000410000 */
[----:B------:R-:W-:Y:S01]  /*ca30*/  MUFU.EX2 R134, R134 ;  /* 0x0000008600867308 */ /* 0x000fe20000000800 */
[-C--:B------:R-:W-:Y:S01]  /*ca40*/  FMUL.FTZ R58, R74, R0.reuse ;  /* 0x000000004a3a7220 */ /* 0x080fe20000410000 */
[----:B------:R-:W-:Y:S01]  /*ca50*/  FMUL.FTZ R59, R75, R0 ;  /* 0x000000004b3b7220 */ /* 0x000fe20000410000 */
[-C--:B------:R-:W-:Y:S01]  /*ca60*/  FMUL.FTZ R56, R72, R52.reuse ;  /* 0x0000003448387220 */ /* 0x080fe20000410000 */
[----:B------:R-:W-:Y:S01]  /*ca70*/  FMUL.FTZ R57, R73, R52 ;  /* 0x0000003449397220 */ /* 0x000fe20000410000 */
[-C--:B------:R-:W-:Y:S01]  /*ca80*/  FMUL.FTZ R70, R70, R0.reuse ;  /* 0x0000000046467220 */ /* 0x080fe20000410000 */
[----:B------:R-:W-:Y:S01]  /*ca90*/  FMUL.FTZ R71, R71, R0 ;  /* 0x0000000047477220 */ /* 0x000fe20000410000 */
[----:B------:R-:W-:Y:S01]  /*caa0*/  FMUL.FTZ R68, R68, R52 ;  /* 0x0000003444447220 */ /* 0x000fe20000410000 */
[----:B------:R-:W5:Y:S01]  /*cab0*/  MUFU.EX2 R141, R141 ;  /* 0x0000008d008d7308 */ /* 0x000f620000000800 */
[----:B--2---:R-:W-:Y:S01]  /*cac0*/  F2FP.F16.F32.PACK_AB R4, R135, R138 ;  /* 0x0000008a8704723e */ /* 0x004fe200000000ff */
[----:B------:R-:W-:Y:S01]  /*cad0*/  FMUL.FTZ R69, R69, R52 ;  /* 0x0000003445457220 */ /* 0x000fe20000410000 */
[----:B------:R-:W2:Y:S01]  /*cae0*/  LDSM.16.MT88.4 R72, [R142+0x2400] ;  /* 0x002400008e48783b */ /* 0x000ea20000004200 */
        /* <DEDUP_REMOVED lines=12> */
[----:B------:R-:W-:Y:S01]  /*cbb0*/  MUFU.EX2 R88, R88 ;  /* 0x0000005800587308 */ /* 0x000fe20000000800 */
[----:B-----5:R-:W-:Y:S01]  /*cbc0*/  F2FP.F16.F32.PACK_AB R6, R141, R134 ;  /* 0x000000868d06723e */ /* 0x020fe200000000ff */
[-CC-:B------:R-:W-:Y:S01]  /*cbd0*/  FFMA.FTZ R168, R163, R140.reuse, -R132.reuse ;  /* 0x0000008ca3a87223 */ /* 0x180fe20000010884 */
[-CC-:B------:R-:W-:Y:S01]  /*cbe0*/  FFMA.FTZ R165, R156, R140.reuse, -R139.reuse ;  /* 0x0000008c9ca57223 */ /* 0x180fe2000001088b */
[-CC-:B------:R-:W-:Y:S01]  /*cbf0*/  FFMA.FTZ R161, R161, R140.reuse, -R132.reuse ;  /* 0x0000008ca1a17223 */ /* 0x180fe20000010884 */
[-CC-:B------:R-:W-:Y:S01]  /*cc00*/  FFMA.FTZ R159, R159, R140.reuse, -R132.reuse ;  /* 0x0000008c9f9f7223 */ /* 0x180fe20000010884 */
[-CC-:B------:R-:W-:Y:S01]  /*cc10*/  FFMA.FTZ R162, R162, R140.reuse, -R139.reuse ;  /* 0x0000008ca2a27223 */ /* 0x180fe2000001088b */
[-CC-:B------:R-:W-:Y:S01]  /*cc20*/  FFMA.FTZ R163, R160, R140.reuse, -R139.reuse ;  /* 0x0000008ca0a37223 */ /* 0x180fe2000001088b */
[C---:B-1----:R-:W-:Y:S01]  /*cc30*/  HMMA.16816.F32 R32, R4.reuse, R36, R32 ;  /* 0x000000240420723c */ /* 0x042fe20000001820 */
[----:B------:R-:W1:Y:S01]  /*cc40*/  MUFU.EX2 R89, R89 ;  /* 0x0000005900597308 */ /* 0x000e620000000800 */
[-CC-:B------:R-:W-:Y:S01]  /*cc50*/  FFMA.FTZ R158, R158, R140.reuse, -R139.reuse ;  /* 0x0000008c9e9e7223 */ /* 0x180fe2000001088b */
[-CC-:B------:R-:W-:Y:S01]  /*cc60*/  FFMA.FTZ R156, R157, R140.reuse, -R132.reuse ;  /* 0x0000008c9d9c7223 */ /* 0x180fe20000010884 */
[-CC-:B------:R-:W-:Y:S01]  /*cc70*/  FFMA.FTZ R160, R149, R140.reuse, -R132.reuse ;  /* 0x0000008c95a07223 */ /* 0x180fe20000010884 */
[-CC-:B------:R-:W-:Y:S01]  /*cc80*/  FFMA.FTZ R157, R144, R140.reuse, -R139.reuse ;  /* 0x0000008c909d7223 */ /* 0x180fe2000001088b */
[-CC-:B------:R-:W-:Y:S01]  /*cc90*/  FFMA.FTZ R151, R151, R140.reuse, -R132.reuse ;  /* 0x0000008c97977223 */ /* 0x180fe20000010884 */
[--C-:B------:R-:W-:Y:S01]  /*cca0*/  FFMA.FTZ R147, R147, R140, -R132.reuse ;  /* 0x0000008c93937223 */ /* 0x100fe20000010884 */
[C---:B------:R-:W-:Y:S01]  /*ccb0*/  HMMA.16816.F32 R36, R4.reuse, R38, R40 ;  /* 0x000000260424723c */ /* 0x040fe20000001828 */
[----:B------:R-:W-:Y:S01]  /*ccc0*/  FMUL.FTZ R43, R83, R0 ;  /* 0x00000000532b7220 */ /* 0x000fe20000410000 */
[-C--:B------:R-:W-:Y:S01]  /*ccd0*/  FMUL.FTZ R40, R80, R52.reuse ;  /* 0x0000003450287220 */ /* 0x080fe20000410000 */
[----:B------:R-:W-:Y:S01]  /*cce0*/  FMUL.FTZ R41, R81, R52 ;  /* 0x0000003451297220 */ /* 0x000fe20000410000 */
[-CC-:B------:R-:W-:Y:S01]  /*ccf0*/  FFMA.FTZ R81, R230, R140.reuse, -R139.reuse ;  /* 0x0000008ce6517223 */ /* 0x180fe2000001088b */
[-CC-:B------:R-:W-:Y:S01]  /*cd00*/  FFMA.FTZ R80, R228, R140.reuse, -R139.reuse ;  /* 0x0000008ce4507223 */ /* 0x180fe2000001088b */
[--C-:B------:R-:W-:Y:S01]  /*cd10*/  FFMA.FTZ R83, R229, R140, -R132.reuse ;  /* 0x0000008ce5537223 */ /* 0x100fe20000010884 */
[----:B------:R-:W-:Y:S01]  /*cd20*/  FMUL.FTZ R42, R82, R0 ;  /* 0x00000000522a7220 */ /* 0x000fe20000410000 */
[C---:B----4-:R-:W-:Y:S01]  /*cd30*/  HMMA.16816.F32 R16, R4.reuse, R20, R16 ;  /* 0x000000140410723c */ /* 0x050fe20000001810 */
[-CC-:B------:R-:W-:Y:S01]  /*cd40*/  FFMA.FTZ R82, R223, R140.reuse, -R132.reuse ;  /* 0x0000008cdf527223 */ /* 0x180fe20000010884 */
[----:B------:R-:W-:Y:S01]  /*cd50*/  MUFU.EX2 R81, R81 ;  /* 0x0000005100517308 */ /* 0x000fe20000000800 */
[-CC-:B------:R-:W-:Y:S01]  /*cd60*/  FFMA.FTZ R149, R150, R140.reuse, -R139.reuse ;  /* 0x0000008c96957223 */ /* 0x180fe2000001088b */
[-CC-:B------:R-:W-:Y:S01]  /*cd70*/  FFMA.FTZ R148, R148, R140.reuse, -R139.reuse ;  /* 0x0000008c94947223 */ /* 0x180fe2000001088b */
[-C--:B------:R-:W-:Y:S01]  /*cd80*/  FFMA.FTZ R146, R146, R140.reuse, -R139 ;  /* 0x0000008c92927223 */ /* 0x080fe2000001088b */
[----:B------:R-:W-:Y:S01]  /*cd90*/  FFMA.FTZ R144, R145, R140, -R132 ;  /* 0x0000008c91907223 */ /* 0x000fe20000010884 */
[----:B------:R-:W-:Y:S01]  /*cda0*/  FFMA.FTZ R0, R222, R0, R133 ;  /* 0x00000000de007223 */ /* 0x000fe20000010085 */
[C---:B------:R-:W-:Y:S01]  /*cdb0*/  HMMA.16816.F32 R24, R4.reuse, R28, R24 ;  /* 0x0000001c0418723c */ /* 0x040fe20000001818 */
[----:B------:R-:W-:Y:S01]  /*cdc0*/  FFMA.FTZ R52, R217, R52, R138 ;  /* 0x00000034d9347223 */ /* 0x000fe2000001008a */
[----:B------:R-:W-:Y:S01]  /*cdd0*/  MUFU.EX2 R80, R80 ;  /* 0x0000005000507308 */ /* 0x000fe20000000800 */
[----:B------:R-:W-:Y:S01]  /*cde0*/  FADD.FTZ R131, R131, R0 ;  /* 0x0000000083837221 */ /* 0x000fe20000010000 */
[-C--:B------:R-:W-:Y:S01]  /*cdf0*/  FFMA.FTZ R150, R123, R140.reuse, -R132 ;  /* 0x0000008c7b967223 */ /* 0x080fe20000010884 */
[----:B------:R-:W-:Y:S01]  /*ce00*/  FADD.FTZ R135, R135, R52 ;  /* 0x0000003487877221 */ /* 0x000fe20000010000 */
[-CC-:B------:R-:W-:Y:S01]  /*ce10*/  FFMA.FTZ R145, R143, R140.reuse, -R132.reuse ;  /* 0x0000008c8f917223 */ /* 0x180fe20000010884 */
[----:B------:R-:W-:Y:S01]  /*ce20*/  FADD.FTZ R130, R130, R131 ;  /* 0x0000008382827221 */ /* 0x000fe20000010000 */
[C---:B------:R-:W-:Y:S01]  /*ce30*/  HMMA.16816.F32 R20, R4.reuse, R22, R100 ;  /* 0x000000160414723c */ /* 0x040fe20000001864 */
[-CC-:B------:R-:W-:Y:S01]  /*ce40*/  FFMA.FTZ R101, R209, R140.reuse, -R132.reuse ;  /* 0x0000008cd1657223 */ /* 0x180fe20000010884 */
[----:B------:R-:W4:Y:S01]  /*ce50*/  MUFU.EX2 R100, R235 ;  /* 0x000000eb00647308 */ /* 0x000f220000000800 */
[-C--:B------:R-:W-:Y:S01]  /*ce60*/  FFMA.FTZ R102, R185, R140.reuse, -R132 ;  /* 0x0000008cb9667223 */ /* 0x080fe20000010884 */
[-C--:B------:R-:W-:Y:S01]  /*ce70*/  FFMA.FTZ R103, R178, R140.reuse, -R139 ;  /* 0x0000008cb2677223 */ /* 0x080fe2000001088b */
[----:B------:R-:W-:Y:S01]  /*ce80*/  FADD.FTZ R134, R134, R135 ;  /* 0x0000008786867221 */ /* 0x000fe20000010000 */
[----:B------:R-:W-:Y:S01]  /*ce90*/  FADD.FTZ R129, R129, R130 ;  /* 0x0000008281817221 */ /* 0x000fe20000010000 */
[-CC-:B------:R-:W-:Y:S01]  /*cea0*/  FFMA.FTZ R123, R124, R140.reuse, -R132.reuse ;  /* 0x0000008c7c7b7223 */ /* 0x180fe20000010884 */
[C---:B------:R-:W-:Y:S01]  /*ceb0*/  HMMA.16816.F32 R28, R4.reuse, R30, R92 ;  /* 0x0000001e041c723c */ /* 0x040fe2000000185c */
[-CC-:B------:R-:W-:Y:S01]  /*cec0*/  FFMA.FTZ R93, R211, R140.reuse, -R132.reuse ;  /* 0x0000008cd35d7223 */ /* 0x180fe20000010884 */
[----:B------:R-:W-:Y:S01]  /*ced0*/  MUFU.EX2 R92, R231 ;  /* 0x000000e7005c7308 */ /* 0x000fe20000000800 */
[-C--:B------:R-:W-:Y:S01]  /*cee0*/  FFMA.FTZ R94, R179, R140.reuse, -R132 ;  /* 0x0000008cb35e7223 */ /* 0x080fe20000010884 */
[-CC-:B------:R-:W-:Y:S01]  /*cef0*/  FFMA.FTZ R95, R176, R140.reuse, -R139.reuse ;  /* 0x0000008cb05f7223 */ /* 0x180fe2000001088b */
[----:B------:R-:W-:Y:S01]  /*cf00*/  FADD.FTZ R141, R141, R134 ;  /* 0x000000868d8d7221 */ /* 0x000fe20000010000 */
[-CC-:B------:R-:W-:Y:S01]  /*cf10*/  FFMA.FTZ R120, R120, R140.reuse, -R139.reuse ;  /* 0x0000008c78787223 */ /* 0x180fe2000001088b */
[-C--:B------:R-:W-:Y:S01]  /*cf20*/  FFMA.FTZ R222, R121, R140.reuse, -R132 ;  /* 0x0000008c79de7223 */ /* 0x080fe20000010884 */
[----:B------:R-:W-:Y:S01]  /*cf30*/  HMMA.16816.F32 R8, R4, R12, R8 ;  /* 0x0000000c0408723c */ /* 0x000fe20000001808 */
[----:B------:R-:W-:Y:S01]  /*cf40*/  FFMA.FTZ R125, R125, R140, -R139 ;  /* 0x0000008c7d7d7223 */ /* 0x000fe2000001088b */
[----:B------:R-:W5:Y:S01]  /*cf50*/  MUFU.EX2 R83, R83 ;  /* 0x0000005300537308 */ /* 0x000f620000000800 */
[----:B------:R-:W-:-:S02]  /*cf60*/  MOV R52, R128 ;  /* 0x0000008000347202 */ /* 0x000fc40000000f00 */
[----:B------:R-:W-:-:S03]  /*cf70*/  @P5 MOV R52, R128 ;  /* 0x0000008000345202 */ /* 0x000fc60000000f00 */
[C---:B------:R-:W-:Y:S01]  /*cf80*/  HMMA.16816.F32 R12, R4.reuse, R14, R108 ;  /* 0x0000000e040c723c */ /* 0x040fe2000000186c */
[----:B------:R-:W-:Y:S01]  /*cf90*/  LDSM.16.MT88.4 R108, [R118+0xac00] ;  /* 0x00ac0000766c783b */ /* 0x000fe20000004200 */
[----:B------:R-:W-:Y:S06]  /*cfa0*/  MUFU.EX2 R82, R82 ;  /* 0x0000005200527308 */ /* 0x000fec0000000800 */
[C---:B------:R-:W-:Y:S02]  /*cfb0*/  HMMA.16816.F32 R40, R4.reuse, R44, R40 ;  /* 0x0000002c0428723c */ /* 0x040fe40000001828 */
[----:B------:R-:W-:Y:S06]  /*cfc0*/  MUFU.EX2 R90, R90 ;  /* 0x0000005a005a7308 */ /* 0x000fec0000000800 */
[C---:B------:R-:W-:Y:S01]  /*cfd0*/  HMMA.16816.F32 R44, R4.reuse, R46, R76 ;  /* 0x0000002e042c723c */ /* 0x040fe2000000184c */
[----:B------:R-:W-:Y:S01]  /*cfe0*/  LDSM.16.MT88.4 R76, [R118+0xe000] ;  /* 0x00e00000764c783b */ /* 0x000fe20000004200 */
[----:B------:R-:W-:Y:S06]  /*cff0*/  MUFU.EX2 R91, R91 ;  /* 0x0000005b005b7308 */ /* 0x000fec0000000800 */
[C---:B---3--:R-:W-:Y:S01]  /*d000*/  HMMA.16816.F32 R56, R4.reuse, R84, R56 ;  /* 0x000000540438723c */ /* 0x048fe20000001838 */
[-CC-:B------:R-:W-:Y:S01]  /*d010*/  FFMA.FTZ R85, R225, R140.reuse, -R132.reuse ;  /* 0x0000008ce1557223 */ /* 0x180fe20000010884 */
[----:B------:R-:W-:Y:S01]  /*d020*/  FFMA.FTZ R84, R227, R140, -R132 ;  /* 0x0000008ce3547223 */ /* 0x000fe20000010884 */
[----:B------:R-:W-:Y:S05]  /*d030*/  MUFU.EX2 R93, R93 ;  /* 0x0000005d005d7308 */ /* 0x000fea0000000800 */
[----:B------:R-:W-:Y:S01]  /*d040*/  HMMA.16816.F32 R4, R4, R86, R68 ;  /* 0x000000560404723c */ /* 0x000fe20000001844 */
[----:B-1----:R-:W-:Y:S01]  /*d050*/  F2FP.F16.F32.PACK_AB R68, R89, R88 ;  /* 0x000000585944723e */ /* 0x002fe200000000ff */
[--C-:B------:R-:W-:Y:S01]  /*d060*/  FFMA.FTZ R86, R208, R140, -R139.reuse ;  /* 0x0000008cd0567223 */ /* 0x100fe2000001088b */
[----:B----4-:R-:W-:Y:S01]  /*d070*/  F2FP.F16.F32.PACK_AB R69, R97, R100 ;  /* 0x000000646145723e */ /* 0x010fe200000000ff */
[----:B------:R-:W-:Y:S01]  /*d080*/  FFMA.FTZ R87, R224, R140, -R139 ;  /* 0x0000008ce0577223 */ /* 0x000fe2000001088b */
[----:B------:R-:W-:Y:S01]  /*d090*/  F2FP.F16.F32.PACK_AB R70, R80, R81 ;  /* 0x000000515046723e */ /* 0x000fe200000000ff */
[----:B------:R-:W-:Y:S01]  /*d0a0*/  MUFU.EX2 R85, R85 ;  /* 0x0000005500557308 */ /* 0x000fe20000000800 */
[----:B-----5:R-:W-:Y:S01]  /*d0b0*/  F2FP.F16.F32.PACK_AB R71, R83, R92 ;  /* 0x0000005c5347723e */ /* 0x020fe200000000ff */
        /* <DEDUP_REMOVED lines=8> */
[----:B------:R-:W-:Y:S01]  /*d140*/  FADD.FTZ R83, R83, R92 ;  /* 0x0000005c53537221 */ /* 0x000fe20000010000 */
[----:B------:R-:W-:Y:S01]  /*d150*/  FADD.FTZ R81, R80, R81 ;  /* 0x0000005150517221 */ /* 0x000fe20000010000 */
[C---:B------:R-:W-:Y:S01]  /*d160*/  HMMA.16816.F32 R12, R68.reuse, R50, R12 ;  /* 0x00000032440c723c */ /* 0x040fe2000000180c */
[----:B------:R-:W1:Y:S01]  /*d170*/  LDSM.16.MT88.4 R48, [R118+0xd400] ;  /* 0x00d400007630783b */ /* 0x000e620000004200 */
[----:B------:R-:W-:Y:S06]  /*d180*/  MUFU.EX2 R86, R86 ;  /* 0x0000005600567308 */ /* 0x000fec0000000800 */
[C---:B------:R-:W-:Y:S02]  /*d190*/  HMMA.16816.F32 R16, R68.reuse, R60, R16 ;  /* 0x0000003c4410723c */ /* 0x040fe40000001810 */
[----:B------:R-:W3:Y:S06]  /*d1a0*/  MUFU.EX2 R87, R87 ;  /* 0x0000005700577308 */ /* 0x000eec0000000800 */
[C---:B------:R-:W-:Y:S01]  /*d1b0*/  HMMA.16816.F32 R20, R68.reuse, R62, R20 ;  /* 0x0000003e4414723c */ /* 0x040fe20000001814 */
[----:B------:R-:W4:Y:S01]  /*d1c0*/  LDSM.16.MT88.4 R60, [R142+0x4400] ;  /* 0x004400008e3c783b */ /* 0x000f220000004200 */
[----:B------:R-:W5:Y:S06]  /*d1d0*/  MUFU.EX2 R94, R94 ;  /* 0x0000005e005e7308 */ /* 0x000f6c0000000800 */
[C---:B------:R-:W-:Y:S02]  /*d1e0*/  HMMA.16816.F32 R24, R68.reuse, R64, R24 ;  /* 0x000000404418723c */ /* 0x040fe40000001818 */
[----:B------:R-:W-:Y:S06]  /*d1f0*/  MUFU.EX2 R101, R101 ;  /* 0x0000006500657308 */ /* 0x000fec0000000800 */
[C---:B------:R-:W-:Y:S01]  /*d200*/  HMMA.16816.F32 R28, R68.reuse, R66, R28 ;  /* 0x00000042441c723c */ /* 0x040fe2000000181c */
[----:B------:R-:W5:Y:S01]  /*d210*/  LDSM.16.MT88.4 R64, [R118+0x9800] ;  /* 0x009800007640783b */ /* 0x000f620000004200 */
[----:B------:R-:W-:Y:S06]  /*d220*/  MUFU.EX2 R102, R102 ;  /* 0x0000006600667308 */ /* 0x000fec0000000800 */
[C---:B--2---:R-:W-:Y:S02]  /*d230*/  HMMA.16816.F32 R32, R68.reuse, R72, R32 ;  /* 0x000000484420723c */ /* 0x044fe40000001820 */
[----:B------:R-:W-:Y:S06]  /*d240*/  MUFU.EX2 R95, R95 ;  /* 0x0000005f005f7308 */ /* 0x000fec0000000800 */
[C---:B------:R-:W-:Y:S01]  /*d250*/  HMMA.16816.F32 R36, R68.reuse, R74, R36 ;  /* 0x0000004a4424723c */ /* 0x040fe20000001824 */
[----:B------:R-:W2:Y:S01]  /*d260*/  LDSM.16.MT88.4 R72, [R142+0x800] ;  /* 0x000800008e48783b */ /* 0x000ea20000004200 */
[----:B------:R-:W2:Y:S06]  /*d270*/  MUFU.EX2 R104, R104 ;  /* 0x0000006800687308 */ /* 0x000eac0000000800 */
[C---:B-1----:R-:W-:Y:S02]  /*d280*/  HMMA.16816.F32 R40, R68.reuse, R48, R40 ;  /* 0x000000304428723c */ /* 0x042fe40000001828 */
[----:B------:R-:W-:Y:S06]  /*d290*/  MUFU.EX2 R103, R103 ;  /* 0x0000006700677308 */ /* 0x000fec0000000800 */
[C---:B------:R-:W-:Y:S01]  /*d2a0*/  HMMA.16816.F32 R44, R68.reuse, R50, R44 ;  /* 0x00000032442c723c */ /* 0x040fe2000000182c */
[----:B------:R-:W1:Y:S01]  /*d2b0*/  LDSM.16.MT88.4 R48, [R118+0xb800] ;  /* 0x00b800007630783b */ /* 0x000e620000004200 */
[----:B------:R-:W1:Y:S06]  /*d2c0*/  MUFU.EX2 R106, R106 ;  /* 0x0000006a006a7308 */ /* 0x000e6c0000000800 */
[----:B----4-:R-:W-:Y:S01]  /*d2d0*/  HMMA.16816.F32 R56, R68, R60, R56 ;  /* 0x0000003c4438723c */ /* 0x010fe20000001838 */
[----:B---3--:R-:W-:Y:S01]  /*d2e0*/  F2FP.F16.F32.PACK_AB R60, R87, R86 ;  /* 0x00000056573c723e */ /* 0x008fe200000000ff */
[----:B------:R-:W3:Y:S01]  /*d2f0*/  MUFU.EX2 R105, R105 ;  /* 0x0000006900697308 */ /* 0x000ee20000000800 */
[----:B------:R-:W-:Y:S01]  /*d300*/  F2FP.F16.F32.PACK_AB R61, R85, R82 ;  /* 0x00000052553d723e */ /* 0x000fe200000000ff */
[----:B------:R-:W-:Y:S01]  /*d310*/  FADD.FTZ R82, R82, R83 ;  /* 0x0000005352527221 */ /* 0x000fe20000010000 */
[----:B------:R-:W-:-:S03]  /*d320*/  FADD.FTZ R86, R86, R81 ;  /* 0x0000005156567221 */ /* 0x000fc60000010000 */
[----:B------:R-:W-:Y:S01]  /*d330*/  HMMA.16816.F32 R4, R68, R62, R4 ;  /* 0x0000003e4404723c */ /* 0x000fe20000001804 */
[----:B------:R-:W4:Y:S01]  /*d340*/  LDSM.16.MT88.4 R68, [R142+0x2800] ;  /* 0x002800008e44783b */ /* 0x000f220000004200 */
[----:B------:R-:W-:Y:S01]  /*d350*/  F2FP.F16.F32.PACK_AB R62, R91, R90 ;  /* 0x0000005a5b3e723e */ /* 0x000fe200000000ff */
[----:B------:R-:W-:Y:S01]  /*d360*/  MUFU.EX2 R152, R152 ;  /* 0x0000009800987308 */ /* 0x000fe20000000800 */
[----:B------:R-:W-:Y:S01]  /*d370*/  F2FP.F16.F32.PACK_AB R63, R93, R84 ;  /* 0x000000545d3f723e */ /* 0x000fe200000000ff */
[----:B------:R-:W-:Y:S01]  /*d380*/  FADD.FTZ R85, R85, R82 ;  /* 0x0000005255557221 */ /* 0x000fe20000010000 */
[----:B------:R-:W-:-:S03]  /*d390*/  FADD.FTZ R87, R87, R86 ;  /* 0x0000005657577221 */ /* 0x000fc60000010000 */
[----:B------:R-:W-:Y:S01]  /*d3a0*/  FADD.FTZ R84, R84, R85 ;  /* 0x0000005554547221 */ /* 0x000fe20000010000 */
[----:B------:R-:W-:Y:S01]  /*d3b0*/  FADD.FTZ R90, R90, R87 ;  /* 0x000000575a5a7221 */ /* 0x000fe20000010000 */
[C---:B-----5:R-:W-:Y:S01]  /*d3c0*/  HMMA.16816.F32 R8, R60.reuse, R64, R8 ;  /* 0x000000403c08723c */ /* 0x060fe20000001808 */
[----:B------:R-:W-:Y:S01]  /*d3d0*/  MUFU.EX2 R107, R107 ;  /* 0x0000006b006b7308 */ /* 0x000fe20000000800 */
[----:B------:R-:W-:Y:S01]  /*d3e0*/  FADD.FTZ R93, R93, R84 ;  /* 0x000000545d5d7221 */ /* 0x000fe20000010000 */
[----:B------:R-:W-:Y:S01]  /*d3f0*/  FADD.FTZ R90, R91, R90 ;  /* 0x0000005a5b5a7221 */ /* 0x000fe20000010000 */
[----:B------:R-:W-:Y:S02]  /*d400*/  LDSM.16.MT88.4 R84, [R142+0x3c00] ;  /* 0x003c00008e54783b */ /* 0x000fe40000004200 */
[----:B------:R-:W-:Y:S02]  /*d410*/  FADD.FTZ R0, R94, R93 ;  /* 0x0000005d5e007221 */ /* 0x000fe40000010000 */
[C---:B------:R-:W-:Y:S01]  /*d420*/  HMMA.16816.F32 R12, R60.reuse, R66, R12 ;  /* 0x000000423c0c723c */ /* 0x040fe2000000180c */
[----:B------:R-:W5:Y:S01]  /*d430*/  LDSM.16.MT88.4 R64, [R118+0xd800] ;  /* 0x00d800007640783b */ /* 0x000f620000004200 */
[----:B------:R-:W-:Y:S06]  /*d440*/  MUFU.EX2 R153, R153 ;  /* 0x0000009900997308 */ /* 0x000fec0000000800 */
[C---:B--2---:R-:W-:Y:S02]  /*d450*/  HMMA.16816.F32 R16, R60.reuse, R72, R16 ;  /* 0x000000483c10723c */ /* 0x044fe40000001810 */
[----:B------:R-:W-:Y:S06]  /*d460*/  MUFU.EX2 R155, R155 ;  /* 0x0000009b009b7308 */ /* 0x000fec0000000800 */
[C---:B------:R-:W-:Y:S01]  /*d470*/  HMMA.16816.F32 R20, R60.reuse, R74, R20 ;  /* 0x0000004a3c14723c */ /* 0x040fe20000001814 */
[----:B------:R-:W2:Y:S01]  /*d480*/  LDSM.16.MT88.4 R72, [R142+0x4800] ;  /* 0x004800008e48783b */ /* 0x000ea20000004200 */
[----:B------:R-:W3:Y:S06]  /*d490*/  MUFU.EX2 R154, R154 ;  /* 0x0000009a009a7308 */ /* 0x000eec0000000800 */
[C---:B-1----:R-:W-:Y:S02]  /*d4a0*/  HMMA.16816.F32 R24, R60.reuse, R48, R24 ;  /* 0x000000303c18723c */ /* 0x042fe40000001818 */
[----:B------:R-:W-:Y:S06]  /*d4b0*/  MUFU.EX2 R164, R164 ;  /* 0x000000a400a47308 */ /* 0x000fec0000000800 */
[C---:B------:R-:W-:Y:S01]  /*d4c0*/  HMMA.16816.F32 R28, R60.reuse, R50, R28 ;  /* 0x000000323c1c723c */ /* 0x040fe2000000181c */
[----:B------:R-:W1:Y:S01]  /*d4d0*/  LDSM.16.MT88.4 R48, [R118+0x9c00] ;  /* 0x009c00007630783b */ /* 0x000e620000004200 */
[----:B------:R-:W1:Y:S06]  /*d4e0*/  MUFU.EX2 R167, R167 ;  /* 0x000000a700a77308 */ /* 0x000e6c0000000800 */
[C---:B----4-:R-:W-:Y:S02]  /*d4f0*/  HMMA.16816.F32 R32, R60.reuse, R68, R32 ;  /* 0x000000443c20723c */ /* 0x050fe40000001820 */
[----:B------:R-:W4:Y:S06]  /*d500*/  MUFU.EX2 R166, R166 ;  /* 0x000000a600a67308 */ /* 0x000f2c0000000800 */
        /* <DEDUP_REMOVED lines=8> */
[C---:B--2---:R-:W-:Y:S02]  /*d590*/  HMMA.16816.F32 R56, R60.reuse, R72, R56 ;  /* 0x000000483c38723c */ /* 0x044fe40000001838 */
[----:B------:R-:W-:Y:S06]  /*d5a0*/  MUFU.EX2 R162, R162 ;  /* 0x000000a200a27308 */ /* 0x000fec0000000800 */
[----:B------:R-:W-:Y:S01]  /*d5b0*/  HMMA.16816.F32 R4, R60, R74, R4 ;  /* 0x0000004a3c04723c */ /* 0x000fe20000001804 */
[----:B------:R-:W-:Y:S01]  /*d5c0*/  F2FP.F16.F32.PACK_AB R60, R104, R95 ;  /* 0x0000005f683c723e */ /* 0x000fe200000000ff */
[----:B------:R-:W2:Y:S01]  /*d5d0*/  LDSM.16.MT88.4 R72, [R142+0x4c00] ;  /* 0x004c00008e48783b */ /* 0x000ea20000004200 */
[C---:B------:R-:W-:Y:S01]  /*d5e0*/  F2FP.F16.F32.PACK_AB R61, R101.reuse, R94 ;  /* 0x0000005e653d723e */ /* 0x040fe200000000ff */
[----:B------:R-:W2:Y:S01]  /*d5f0*/  MUFU.EX2 R163, R163 ;  /* 0x000000a300a37308 */ /* 0x000ea20000000800 */
[----:B------:R-:W-:Y:S01]  /*d600*/  F2FP.F16.F32.PACK_AB R62, R106, R103 ;  /* 0x000000676a3e723e */ /* 0x000fe200000000ff */
[----:B------:R-:W-:Y:S01]  /*d610*/  FADD.FTZ R101, R101, R0 ;  /* 0x0000000065657221 */ /* 0x000fe20000010000 */
[----:B---3--:R-:W-:-:S02]  /*d620*/  F2FP.F16.F32.PACK_AB R63, R105, R102 ;  /* 0x00000066693f723e */ /* 0x008fc400000000ff */
[-C--:B------:R-:W-:Y:S01]  /*d630*/  MOV R0, R53.reuse ;  /* 0x0000003500007202 */ /* 0x080fe20000000f00 */
[----:B------:R-:W-:Y:S01]  /*d640*/  FADD.FTZ R102, R102, R101 ;  /* 0x0000006566667221 */ /* 0x000fe20000010000 */
[----:B------:R-:W-:Y:S01]  /*d650*/  @P5 MOV R0, R53 ;  /* 0x0000003500005202 */ /* 0x000fe20000000f00 */
[----:B------:R-:W-:Y:S02]  /*d660*/  MUFU.EX2 R158, R158 ;  /* 0x0000009e009e7308 */ /* 0x000fe40000000800 */
[----:B-1----:R-:W-:Y:S01]  /*d670*/  HMMA.16816.F32 R8, R60, R48, R8 ;  /* 0x000000303c08723c */ /* 0x002fe20000001808 */
[----:B------:R-:W-:-:S05]  /*d680*/  FADD.FTZ R105, R105, R102 ;  /* 0x0000006669697221 */ /* 0x000fca0000010000 */
[----:B------:R-:W1:Y:S02]  /*d690*/  MUFU.EX2 R165, R165 ;  /* 0x000000a500a57308 */ /* 0x000e640000000800 */
[C---:B------:R-:W-:Y:S01]  /*d6a0*/  HMMA.16816.F32 R12, R60.reuse, R50, R12 ;  /* 0x000000323c0c723c */ /* 0x040fe2000000180c */
[----:B------:R-:W3:Y:S05]  /*d6b0*/  LDSM.16.MT88.4 R48, [R142+0x2c00] ;  /* 0x002c00008e30783b */ /* 0x000eea0000004200 */
[----:B------:R-:W1:Y:S02]  /*d6c0*/  MUFU.EX2 R156, R156 ;  /* 0x0000009c009c7308 */ /* 0x000e640000000800 */
        /* <DEDUP_REMOVED lines=12> */
[C---:B---3--:R-:W-:Y:S06]  /*d790*/  HMMA.16816.F32 R32, R60.reuse, R48, R32 ;  /* 0x000000303c20723c */ /* 0x048fec0000001820 */
[----:B------:R-:W-:Y:S02]  /*d7a0*/  MUFU.EX2 R146, R146 ;  /* 0x0000009200927308 */ /* 0x000fe40000000800 */
[C---:B------:R-:W-:Y:S01]  /*d7b0*/  HMMA.16816.F32 R36, R60.reuse, R50, R36 ;  /* 0x000000323c24723c */ /* 0x040fe20000001824 */
[----:B------:R-:W3:Y:S05]  /*d7c0*/  LDSM.16.MT88.4 R48, [R142+0x1000] ;  /* 0x001000008e30783b */ /* 0x000eea0000004200 */
[----:B------:R-:W2:Y:S02]  /*d7d0*/  MUFU.EX2 R157, R157 ;  /* 0x0000009d009d7308 */ /* 0x000ea40000000800 */
[C---:B----4-:R-:W-:Y:S06]  /*d7e0*/  HMMA.16816.F32 R40, R60.reuse, R68, R40 ;  /* 0x000000443c28723c */ /* 0x050fec0000001828 */
[----:B------:R-:W4:Y:S02]  /*d7f0*/  MUFU.EX2 R144, R144 ;  /* 0x0000009000907308 */ /* 0x000f240000000800 */
[C---:B------:R-:W-:Y:S01]  /*d800*/  HMMA.16816.F32 R44, R60.reuse, R70, R44 ;  /* 0x000000463c2c723c */ /* 0x040fe2000000182c */
[----:B------:R-:W1:Y:S05]  /*d810*/  LDSM.16.MT88.4 R68, [R118+0xc000] ;  /* 0x00c000007644783b */ /* 0x000e6a0000004200 */
[----:B------:R-:W-:Y:S02]  /*d820*/  MUFU.EX2 R145, R145 ;  /* 0x0000009100917308 */ /* 0x000fe40000000800 */
[----:B------:R-:W-:Y:S01]  /*d830*/  HMMA.16816.F32 R4, R60, R74, R4 ;  /* 0x0000004a3c04723c */ /* 0x000fe20000001804 */
[----:B------:R-:W-:Y:S01]  /*d840*/  F2FP.F16.F32.PACK_AB R60, R154, R155 ;  /* 0x0000009b9a3c723e */ /* 0x000fe200000000ff */
[----:B------:R-:W2:Y:S01]  /*d850*/  LDSM.16.MT88.4 R72, [R142+0x3000] ;  /* 0x003000008e48783b */ /* 0x000ea20000004200 */
[----:B------:R-:W-:Y:S01]  /*d860*/  F2FP.F16.F32.PACK_AB R61, R107, R152 ;  /* 0x000000986b3d723e */ /* 0x000fe200000000ff */
[----:B------:R-:W-:Y:S01]  /*d870*/  FADD.FTZ R152, R152, R105 ;  /* 0x0000006998987221 */ /* 0x000fe20000010000 */
[----:B------:R-:W-:Y:S01]  /*d880*/  F2FP.F16.F32.PACK_AB R62, R167, R164 ;  /* 0x000000a4a73e723e */ /* 0x000fe200000000ff */
[----:B------:R-:W-:Y:S01]  /*d890*/  MUFU.EX2 R150, R150 ;  /* 0x0000009600967308 */ /* 0x000fe20000000800 */
[----:B------:R-:W-:Y:S01]  /*d8a0*/  F2FP.F16.F32.PACK_AB R63, R166, R153 ;  /* 0x00000099a63f723e */ /* 0x000fe200000000ff */
[----:B------:R-:W-:-:S04]  /*d8b0*/  FADD.FTZ R152, R107, R152 ;  /* 0x000000986b987221 */ /* 0x000fc80000010000 */
[----:B------:R-:W-:Y:S02]  /*d8c0*/  FADD.FTZ R153, R153, R152 ;  /* 0x0000009899997221 */ /* 0x000fe40000010000 */
[----:B-----5:R-:W-:Y:S01]  /*d8d0*/  HMMA.16816.F32 R8, R60, R64, R8 ;  /* 0x000000403c08723c */ /* 0x020fe20000001808 */
[----:B------:R-:W-:Y:S01]  /*d8e0*/  MUFU.EX2 R123, R123 ;  /* 0x0000007b007b7308 */ /* 0x000fe20000000800 */
[----:B------:R-:W-:-:S06]  /*d8f0*/  FADD.FTZ R166, R166, R153 ;  /* 0x00000099a6a67221 */ /* 0x000fcc0000010000 */
[C---:B------:R-:W-:Y:S01]  /*d900*/  HMMA.16816.F32 R12, R60.reuse, R66, R12 ;  /* 0x000000423c0c723c */ /* 0x040fe2000000180c */
[----:B------:R-:W5:Y:S01]  /*d910*/  LDSM.16.MT88.4 R64, [R142+0x5000] ;  /* 0x005000008e40783b */ /* 0x000f620000004200 */
[----:B------:R-:W-:Y:S06]  /*d920*/  MUFU.EX2 R120, R120 ;  /* 0x0000007800787308 */ /* 0x000fec0000000800 */
[C---:B---3--:R-:W-:Y:S02]  /*d930*/  HMMA.16816.F32 R16, R60.reuse, R48, R16 ;  /* 0x000000303c10723c */ /* 0x048fe40000001810 */
[----:B------:R-:W-:Y:S06]  /*d940*/  MUFU.EX2 R217, R125 ;  /* 0x0000007d00d97308 */ /* 0x000fec0000000800 */
        /* <DEDUP_REMOVED lines=8> */
[----:B------:R-:W-:Y:S07]  /*d9d0*/  LDSM.16.MT88.4 R72, [R118+0xe400] ;  /* 0x00e400007648783b */ /* 0x000fee0000004200 */
[C---:B------:R-:W-:Y:S08]  /*d9e0*/  HMMA.16816.F32 R40, R60.reuse, R76, R40 ;  /* 0x0000004c3c28723c */ /* 0x040ff00000001828 */
[C---:B------:R-:W-:Y:S01]  /*d9f0*/  HMMA.16816.F32 R44, R60.reuse, R78, R44 ;  /* 0x0000004e3c2c723c */ /* 0x040fe2000000182c */
[----:B------:R-:W-:Y:S07]  /*da00*/  LDSM.16.MT88.4 R76, [R118+0xa800] ;  /* 0x00a80000764c783b */ /* 0x000fee0000004200 */
[----:B-----5:R-:W-:Y:S01]  /*da10*/  HMMA.16816.F32 R56, R60, R64, R56 ;  /* 0x000000403c38723c */ /* 0x020fe20000001838 */
[----:B------:R-:W-:-:S02]  /*da20*/  F2FP.F16.F32.PACK_AB R64, R163, R162 ;  /* 0x000000a2a340723e */ /* 0x000fc400000000ff */
[----:B------:R-:W-:Y:S01]  /*da30*/  F2FP.F16.F32.PACK_AB R65, R168, R161 ;  /* 0x000000a1a841723e */ /* 0x000fe200000000ff */
[----:B------:R-:W-:-:S04]  /*da40*/  FADD.FTZ R161, R161, R166 ;  /* 0x000000a6a1a17221 */ /* 0x000fc80000010000 */
[----:B------:R-:W-:Y:S01]  /*da50*/  HMMA.16816.F32 R4, R60, R66, R4 ;  /* 0x000000423c04723c */ /* 0x000fe20000001804 */
[----:B------:R-:W2:Y:S01]  /*da60*/  LDSM.16.MT88.4 R60, [R118+0xc400] ;  /* 0x00c40000763c783b */ /* 0x000ea20000004200 */
[----:B------:R-:W-:Y:S01]  /*da70*/  F2FP.F16.F32.PACK_AB R66, R165, R158 ;  /* 0x0000009ea542723e */ /* 0x000fe200000000ff */
[----:B------:R-:W-:Y:S01]  /*da80*/  FADD.FTZ R168, R168, R161 ;  /* 0x000000a1a8a87221 */ /* 0x000fe20000010000 */
[----:B------:R-:W-:-:S03]  /*da90*/  F2FP.F16.F32.PACK_AB R67, R156, R159 ;  /* 0x0000009f9c43723e */ /* 0x000fc600000000ff */
[----:B------:R-:W-:-:S04]  /*daa0*/  FADD.FTZ R159, R159, R168 ;  /* 0x000000a89f9f7221 */ /* 0x000fc80000010000 */
[----:B---3--:R-:W-:Y:S01]  /*dab0*/  HMMA.16816.F32 R8, R64, R48, R8 ;  /* 0x000000304008723c */ /* 0x008fe20000001808 */
[----:B------:R-:W-:-:S07]  /*dac0*/  FADD.FTZ R156, R156, R159 ;  /* 0x0000009f9c9c7221 */ /* 0x000fce0000010000 */
        /* <DEDUP_REMOVED lines=8> */
[C---:B------:R-:W-:Y:S08]  /*db50*/  HMMA.16816.F32 R40, R64.reuse, R72, R40 ;  /* 0x000000484028723c */ /* 0x040ff00000001828 */
[C---:B---3--:R-:W-:Y:S08]  /*db60*/  HMMA.16816.F32 R32, R64.reuse, R48, R32 ;  /* 0x000000304020723c */ /* 0x048ff00000001820 */
[C---:B------:R-:W-:Y:S01]  /*db70*/  HMMA.16816.F32 R36, R64.reuse, R50, R36 ;  /* 0x000000324024723c */ /* 0x040fe20000001824 */
[----:B------:R-:W-:Y:S07]  /*db80*/  LDSM.16.MT88.4 R48, [R118+0xc800] ;  /* 0x00c800007630783b */ /* 0x000fee0000004200 */
[C---:B------:R-:W-:Y:S01]  /*db90*/  HMMA.16816.F32 R44, R64.reuse, R74, R44 ;  /* 0x0000004a402c723c */ /* 0x040fe2000000182c */
[----:B------:R-:W-:Y:S07]  /*dba0*/  LDSM.16.MT88.4 R72, [R118+0xe800] ;  /* 0x00e800007648783b */ /* 0x000fee0000004200 */
[----:B-1----:R-:W-:Y:S01]  /*dbb0*/  HMMA.16816.F32 R56, R64, R68, R56 ;  /* 0x000000444038723c */ /* 0x002fe20000001838 */
[----:B------:R-:W-:-:S02]  /*dbc0*/  F2FP.F16.F32.PACK_AB R68, R148, R149 ;  /* 0x000000959444723e */ /* 0x000fc400000000ff */
[----:B------:R-:W-:Y:S01]  /*dbd0*/  F2FP.F16.F32.PACK_AB R69, R160, R151 ;  /* 0x00000097a045723e */ /* 0x000fe200000000ff */
[----:B------:R-:W-:-:S04]  /*dbe0*/  FADD.FTZ R151, R151, R156 ;  /* 0x0000009c97977221 */ /* 0x000fc80000010000 */
[----:B------:R-:W-:Y:S01]  /*dbf0*/  HMMA.16816.F32 R4, R64, R70, R4 ;  /* 0x000000464004723c */ /* 0x000fe20000001804 */
[----:B------:R-:W1:Y:S01]  /*dc00*/  LDSM.16.MT88.4 R64, [R142+0x3800] ;  /* 0x003800008e40783b */ /* 0x000e620000004200 */
[----:B------:R-:W-:Y:S01]  /*dc10*/  F2FP.F16.F32.PACK_AB R70, R157, R146 ;  /* 0x000000929d46723e */ /* 0x000fe200000000ff */
[----:B------:R-:W-:Y:S01]  /*dc20*/  FADD.FTZ R160, R160, R151 ;  /* 0x00000097a0a07221 */ /* 0x000fe20000010000 */
[----:B----4-:R-:W-:-:S03]  /*dc30*/  F2FP.F16.F32.PACK_AB R71, R144, R147 ;  /* 0x000000939047723e */ /* 0x010fc600000000ff */
[----:B------:R-:W-:-:S04]  /*dc40*/  FADD.FTZ R147, R147, R160 ;  /* 0x000000a093937221 */ /* 0x000fc80000010000 */
[----:B--2---:R-:W-:Y:S01]  /*dc50*/  HMMA.16816.F32 R16, R68, R60, R16 ;  /* 0x0000003c4410723c */ /* 0x004fe20000001810 */
[----:B------:R-:W-:-:S07]  /*dc60*/  FADD.FTZ R144, R144, R147 ;  /* 0x0000009390907221 */ /* 0x000fce0000010000 */
[C---:B------:R-:W-:Y:S01]  /*dc70*/  HMMA.16816.F32 R20, R68.reuse, R62, R20 ;  /* 0x0000003e4414723c */ /* 0x040fe20000001814 */
[----:B------:R-:W2:Y:S07]  /*dc80*/  LDSM.16.MT88.4 R60, [R142+0x5800] ;  /* 0x005800008e3c783b */ /* 0x000eae0000004200 */
[C---:B------:R-:W-:Y:S08]  /*dc90*/  HMMA.16816.F32 R8, R68.reuse, R76, R8 ;  /* 0x0000004c4408723c */ /* 0x040ff00000001808 */
[C---:B------:R-:W-:Y:S01]  /*dca0*/  HMMA.16816.F32 R12, R68.reuse, R78, R12 ;  /* 0x0000004e440c723c */ /* 0x040fe2000000180c */
[----:B------:R-:W3:Y:S07]  /*dcb0*/  LDSM.16.MT88.4 R76, [R118+0xec00] ;  /* 0x00ec0000764c783b */ /* 0x000eee0000004200 */
[----:B-1----:R-:W-:Y:S01]  /*dcc0*/  HMMA.16816.F32 R32, R68, R64, R32 ;  /* 0x000000404420723c */ /* 0x002fe20000001820 */
[-CC-:B------:R-:W-:Y:S01]  /*dcd0*/  FFMA.FTZ R65, R127, R140.reuse, -R139.reuse ;  /* 0x0000008c7f417223 */ /* 0x180fe2000001088b */
[----:B------:R-:W-:-:S05]  /*dce0*/  FFMA.FTZ R64, R126, R140, -R139 ;  /* 0x0000008c7e407223 */ /* 0x000fca000001088b */
[----:B------:R-:W1:Y:S01]  /*dcf0*/  MUFU.EX2 R65, R65 ;  /* 0x0000004100417308 */ /* 0x000e620000000800 */
[C---:B------:R-:W-:Y:S07]  /*dd00*/  HMMA.16816.F32 R24, R68.reuse, R48, R24 ;  /* 0x000000304418723c */ /* 0x040fee0000001818 */
[----:B------:R-:W4:Y:S01]  /*dd10*/  MUFU.EX2 R64, R64 ;  /* 0x0000004000407308 */ /* 0x000f220000000800 */
[C---:B------:R-:W-:Y:S01]  /*dd20*/  HMMA.16816.F32 R28, R68.reuse, R50, R28 ;  /* 0x00000032441c723c */ /* 0x040fe2000000181c */
[----:B------:R-:W5:Y:S07]  /*dd30*/  LDSM.16.MT88.4 R48, [R118+0xcc00] ;  /* 0x00cc00007630783b */ /* 0x000f6e0000004200 */
[C---:B------:R-:W-:Y:S08]  /*dd40*/  HMMA.16816.F32 R36, R68.reuse, R66, R36 ;  /* 0x000000424424723c */ /* 0x040ff00000001824 */
[C---:B------:R-:W-:Y:S08]  /*dd50*/  HMMA.16816.F32 R40, R68.reuse, R72, R40 ;  /* 0x000000484428723c */ /* 0x040ff00000001828 */
[C---:B------:R-:W-:Y:S08]  /*dd60*/  HMMA.16816.F32 R44, R68.reuse, R74, R44 ;  /* 0x0000004a442c723c */ /* 0x040ff0000000182c */
[C---:B--2---:R-:W-:Y:S08]  /*dd70*/  HMMA.16816.F32 R56, R68.reuse, R60, R56 ;  /* 0x0000003c4438723c */ /* 0x044ff00000001838 */
[----:B------:R-:W-:Y:S01]  /*dd80*/  HMMA.16816.F32 R4, R68, R62, R4 ;  /* 0x0000003e4404723c */ /* 0x000fe20000001804 */
[----:B-1----:R-:W-:-:S02]  /*dd90*/  F2FP.F16.F32.PACK_AB R68, R65, R120 ;  /* 0x000000784144723e */ /* 0x002fc400000000ff */
[----:B------:R-:W-:Y:S01]  /*dda0*/  F2FP.F16.F32.PACK_AB R69, R150, R145 ;  /* 0x000000919645723e */ /* 0x000fe200000000ff */
[----:B------:R-:W-:Y:S01]  /*ddb0*/  FADD.FTZ R145, R145, R144 ;  /* 0x0000009091917221 */ /* 0x000fe20000010000 */
[----:B----4-:R-:W-:Y:S02]  /*ddc0*/  F2FP.F16.F32.PACK_AB R70, R217, R64 ;  /* 0x00000040d946723e */ /* 0x010fe400000000ff */
[----:B------:R-:W-:Y:S01]  /*ddd0*/  F2FP.F16.F32.PACK_AB R71, R222, R123 ;  /* 0x0000007bde47723e */ /* 0x000fe200000000ff */
[----:B------:R-:W-:-:S04]  /*dde0*/  FADD.FTZ R150, R150, R145 ;  /* 0x0000009196967221 */ /* 0x000fc80000010000 */
[----:B------:R-:W-:Y:S02]  /*ddf0*/  FADD.FTZ R123, R123, R150 ;  /* 0x000000967b7b7221 */ /* 0x000fe40000010000 */
[----:B------:R-:W-:Y:S01]  /*de00*/  HMMA.16816.F32 R112, R68, R108, R8 ;  /* 0x0000006c4470723c */ /* 0x000fe20000001808 */
[----:B------:R-:W1:Y:S01]  /*de10*/  LDSM.16.MT88.4 R8, [R142+0x1c00] ;  /* 0x001c00008e08783b */ /* 0x000e620000004200 */
[----:B------:R-:W-:-:S03]  /*de20*/  FADD.FTZ R222, R222, R123 ;  /* 0x0000007bdede7221 */ /* 0x000fc60000010000 */
[----:B------:R-:W2:Y:S03]  /*de30*/  LDSM.16.MT88.4 R140, [R142+0x5c00] ;  /* 0x005c00008e8c783b */ /* 0x000ea60000004200 */
        /* <DEDUP_REMOVED lines=9> */
[----:B-----5:R-:W-:Y:S01]  /*ded0*/  HMMA.16816.F32 R96, R68, R48, R24 ;  /* 0x000000304460723c */ /* 0x020fe20000001818 */
[----:B------:R-:W-:-:S04]  /*dee0*/  FADD.FTZ R164, R164, R155 ;  /* 0x0000009ba4a47221 */ /* 0x000fc80000010000 */
[----:B------:R-:W-:-:S03]  /*def0*/  FADD.FTZ R167, R167, R164 ;  /* 0x000000a4a7a77221 */ /* 0x000fc60000010000 */
[----:B------:R-:W-:Y:S01]  /*df00*/  HMMA.16816.F32 R92, R68, R50, R28 ;  /* 0x00000032445c723c */ /* 0x000fe2000000181c */
[----:B------:R-:W-:-:S04]  /*df10*/  FADD.FTZ R162, R162, R167 ;  /* 0x000000a7a2a27221 */ /* 0x000fc80000010000 */
        /* <DEDUP_REMOVED lines=13> */
[----:B--2---:R-:W-:Y:S01]  /*dff0*/  HMMA.16816.F32 R72, R68, R140, R56 ;  /* 0x0000008c4448723c */ /* 0x004fe20000001838 */
[----:B------:R-:W-:Y:S01]  /*e000*/  FADD.FTZ R64, R64, R65 ;  /* 0x0000004140407221 */ /* 0x000fe20000010000 */
[----:B------:R-:W-:-:S03]  /*e010*/  MOV R140, R122 ;  /* 0x0000007a008c7202 */ /* 0x000fc60000000f00 */
[----:B------:R-:W-:-:S03]  /*e020*/  FADD.FTZ R217, R217, R64 ;  /* 0x00000040d9d97221 */ /* 0x000fc60000010000 */
[----:B------:R-:W-:Y:S01]  /*e030*/  HMMA.16816.F32 R68, R68, R142, R4 ;  /* 0x0000008e4444723c */ /* 0x000fe20000001804 */
[----:B------:R-:W-:-:S04]  /*e040*/  NOP ;  /* 0x0000000000007918 */ /* 0x000fc80000000000 */
[----:B------:R-:W-:-:S15]  /*e050*/  @P5 BRA `(.L_x_4679) ;  /* 0x0000000000045947 */ /* 0x000fde0003800000 */
.L_x_4670:
[----:B------:R-:W-:-:S07]  /*e060*/  IADD3 R54, PT, PT, R140, -0x1, RZ ;  /* 0xffffffff8c367810 */ /* 0x000fce0007ffe0ff */
.L_x_4679:
[----:B------:R-:W-:Y:S05]  /*e070*/  BSYNC B2 ;  /* 0x0000000000027941 */ /* 0x000fea0003800000 */
.L_x_4669:
[----:B------:R-:W-:-:S13]  /*e080*/  ISETP.GE.AND P0, PT, R54, R199, PT ;  /* 0x000000c73600720c */ /* 0x000fda0003f06270 */
[----:B------:R-:W-:Y:S05]  /*e090*/  @!P0 BRA `(.L_x_4680) ;  /* 0x0000005800648947 */ /* 0x000fea0003800000 */
[----:B------:R-:W-:Y:S01]  /*e0a0*/  IADD3 R5, PT, PT, R136, R55, R137 ;  /* 0x0000003788057210 */ /* 0x000fe20007ffe089 */
[----:B------:R-:W-:Y:S01]  /*e0b0*/  IMAD.SHL.U32 R4, R54, 0x80, RZ ;  /* 0x0000008036047824 */ /* 0x000fe200078e00ff */
[----:B------:R-:W-:Y:S01]  /*e0c0*/  ISETP.NE.U32.AND P3, PT, R220, RZ, PT ;  /* 0x000000ffdc00720c */ /* 0x000fe20003f65070 */
[----:B------:R-:W-:Y:S01]  /*e0d0*/  IMAD.MOV.U32 R118, RZ, RZ, R0 ;  /* 0x000000ffff767224 */ /* 0x000fe200078e0000 */
[----:B------:R-:W-:Y:S01]  /*e0e0*/  IADD3 R5, PT, PT, -R117, R5, -R116 ;  /* 0x0000000575057210 */ /* 0x000fe20007ffe974 */
[----:B------:R-:W-:Y:S01]  /*e0f0*/  IMAD.MOV.U32 R116, RZ, RZ, R52 ;  /* 0x000000ffff747224 */ /* 0x000fe200078e0034 */
[----:B------:R-:W-:Y:S01]  /*e100*/  ISETP.NE.AND.EX P3, PT, R221, RZ, PT, P3 ;  /* 0x000000ffdd00720c */ /* 0x000fe20003f65330 */
[----:B------:R-:W-:Y:S01]  /*e110*/  VIADD R208, R54, 0x1 ;  /* 0x0000000136d07836 */ /* 0x000fe20000000000 */
[C---:B------:R-:W-:Y:S01]  /*e120*/  LOP3.LUT R211, R4.reuse, 0x40, R117, 0xfe, !PT ;  /* 0x0000004004d37812 */ /* 0x040fe200078efe75 */
[----:B------:R-:W-:Y:S01]  /*e130*/  VIADD R209, R4, 0x80 ;  /* 0x0000008004d17836 */ /* 0x000fe20000000000 */
[----:B------:R-:W-:-:S09]  /*e140*/  IADD3 R210, PT, PT, R5, -0x39, -R4 ;  /* 0xffffffc705d27810 */ /* 0x000fd20007ffe804 */
.L_x_4687:
[----:B------:R-:W1:Y:S01]  /*e150*/  S2R R180, SR_TID.X ;  /* 0x0000000000b47919 */ /* 0x000e620000002100 */
[----:B------:R-:W-:Y:S01]  /*e160*/  MOV R0, R203 ;  /* 0x000000cb00007202 */ /* 0x000fe20000000f00 */
[----:B------:R-:W-:Y:S04]  /*e170*/  DEPBAR.LE SB0, 0x0 ;  /* 0x000080000000791a */ /* 0x000fe80000000000 */
[----:B------:R-:W-:Y:S05]  /*e180*/  WARPSYNC.ALL ;  /* 0x0000000000007948 */ /* 0x000fea0003800000 */
[----:B------:R-:W-:Y:S01]  /*e190*/  BAR.SYNC.DEFER_BLOCKING 0x0 ;  /* 0x0000000000007b1d */ /* 0x000fe20000010000 */
[----:B------:R-:W-:Y:S02]  /*e1a0*/  @!P3 IMAD.MOV.U32 R5, RZ, RZ, RZ ;  /* 0x000000ffff05b224 */ /* 0x000fe400078e00ff */
[----:B------:R-:W-:Y:S03]  /*e1b0*/  IMAD.MOV.U32 R4, RZ, RZ, R202 ;  /* 0x000000ffff047224 */ /* 0x000fe600078e00ca */
[----:B------:R-:W-:Y:S02]  /*e1c0*/  @!P3 IADD3 R5, P0, PT, RZ, -R5, RZ ;  /* 0x80000005ff05b210 */ /* 0x000fe40007f1e0ff */
[C---:B-1----:R-:W-:Y:S01]  /*e1d0*/  SHF.L.U32 R119, R180.reuse, 0x4, RZ ;  /* 0x00000004b4777819 */ /* 0x042fe200000006ff */
[----:B------:R-:W-:Y:S01]  /*e1e0*/  IMAD.SHL.U32 R193, R180, 0x8, RZ ;  /* 0x00000008b4c17824 */ /* 0x000fe200078e00ff */
        /* <DEDUP_REMOVED lines=70> */
.L_x_4682:
[----:B------:R-:W-:Y:S05]  /*e650*/  BSYNC.RECONVERGENT B0 ;  /* 0x0000000000007941 */ /* 0x000fea0003800200 */
.L_x_4681:
[----:B------:R-:W-:Y:S01]  /*e660*/  LOP3.LUT R194, R193, 0x18, RZ, 0xc0, !PT ;  /* 0x00000018c1c27812 */ /* 0x000fe200078ec0ff */
[C---:B------:R-:W-:Y:S01]  /*e670*/  IMAD.SHL.U32 R157, R190.reuse, 0x40, RZ ;  /* 0x00000040be9d7824 */ /* 0x040fe200078e00ff */
[----:B------:R-:W-:Y:S01]  /*e680*/  SHF.L.U64.HI R156, R190, 0x6, R191 ;  /* 0x00000006be9c7819 */ /* 0x000fe200000102bf */
[----:B------:R-:W1:Y:S01]  /*e690*/  S2UR UR6, SR_CgaCtaId ;  /* 0x00000000000679c3 */ /* 0x000e620000008800 */
[-C--:B------:R-:W-:Y:S01]  /*e6a0*/  ISETP.GE.AND P6, PT, R194, R213.reuse, PT ;  /* 0x000000d5c200720c */ /* 0x080fe20003fc6270 */
[----:B------:R-:W-:Y:S01]  /*e6b0*/  IMAD.SHL.U32 R185, R180, 0x20, RZ ;  /* 0x00000020b4b97824 */ /* 0x000fe200078e00ff */
[----:B------:R-:W-:Y:S01]  /*e6c0*/  LOP3.LUT R192, R194, 0x20, RZ, 0xfc, !PT ;  /* 0x00000020c2c07812 */ /* 0x000fe200078efcff */
[----:B------:R-:W-:Y:S01]  /*e6d0*/  IMAD.SHL.U32 R181, R180, 0x4, RZ ;  /* 0x00000004b4b57824 */ /* 0x000fe200078e00ff */
[----:B------:R-:W-:Y:S01]  /*e6e0*/  LOP3.LUT R216, R194, 0x40, RZ, 0xfc, !PT ;  /* 0x00000040c2d87812 */ /* 0x000fe200078efcff */
[----:B------:R-:W-:Y:S01]  /*e6f0*/  UMOV UR7, 0x400 ;  /* 0x0000040000077882 */ /* 0x000fe20000000000 */
[-C--:B------:R-:W-:Y:S01]  /*e700*/  ISETP.GE.AND P5, PT, R192, R213.reuse, PT ;  /* 0x000000d5c000720c */ /* 0x080fe20003fa6270 */
[----:B------:R-:W-:Y:S01]  /*e710*/  IMAD.MOV.U32 R144, RZ, RZ, 0x20 ;  /* 0x00000020ff907424 */ /* 0x000fe200078e00ff */
[----:B------:R-:W-:Y:S01]  /*e720*/  ISETP.GE.AND P4, PT, R216, R213, PT ;  /* 0x000000d5d800720c */ /* 0x000fe20003f86270 */
[----:B------:R-:W-:Y:S01]  /*e730*/  VIADD R208, R208, 0xffffffff ;  /* 0xffffffffd0d07836 */ /* 0x000fe20000000000 */
[----:B------:R-:W-:Y:S01]  /*e740*/  IADD3 R162, P0, PT, R157, R202, RZ ;  /* 0x000000ca9da27210 */ /* 0x000fe20007f1e0ff */
[----:B------:R-:W-:Y:S01]  /*e750*/  BSSY.RECONVERGENT B1, `(.L_x_4683) ;  /* 0x0000186000017945 */ /* 0x000fe20003800200 */
[----:B------:R-:W-:Y:S01]  /*e760*/  LOP3.LUT R121, R185, 0xc0, RZ, 0xc0, !PT ;  /* 0x000000c0b9797812 */ /* 0x000fe200078ec0ff */
[----:B------:R-:W-:Y:S01]  /*e770*/  @!PT LDS RZ, [RZ] ;  /* 0x00000000fffff984 */ /* 0x000fe20000000800 */
[----:B------:R-:W-:Y:S01]  /*e780*/  @!PT LDS RZ, [RZ] ;  /* 0x00000000fffff984 */ /* 0x000fe20000000800 */
[----:B------:R-:W-:Y:S01]  /*e790*/  @!PT LDS RZ, [RZ] ;  /* 0x00000000fffff984 */ /* 0x000fe20000000800 */
[----:B------:R-:W-:Y:S01]  /*e7a0*/  @!P6 LDGSTS.E.BYPASS.LTC128B.128 [R215+0x9000], desc[UR4][R202.64] ;  /* 0x09000000cad7efae */ /* 0x000fe2000b981a04 */
[----:B------:R-:W-:Y:S01]  /*e7b0*/  LOP3.LUT R120, R119, 0x100, RZ, 0xc0, !PT ;  /* 0x0000010077787812 */ /* 0x000fe200078ec0ff */
[C---:B------:R-:W-:Y:S01]  /*e7c0*/  IMAD.X R163, R156.reuse, 0x1, R203, P0 ;  /* 0x000000019ca37824 */ /* 0x040fe200000e06cb */
[----:B------:R-:W-:Y:S01]  /*e7d0*/  IADD3 R160, P0, PT, R157, R162, RZ ;  /* 0x000000a29da07210 */ /* 0x000fe20007f1e0ff */
[----:B------:R-:W-:Y:S01]  /*e7e0*/  @P6 STS.128 [R215+0x9000], RZ ;  /* 0x009000ffd7006388 */ /* 0x000fe20000000c00 */
[--C-:B------:R-:W-:Y:S02]  /*e7f0*/  SHF.R.U32.HI R182, RZ, 0x1, R180.reuse ;  /* 0x00000001ffb67819 */ /* 0x100fe400000116b4 */
[----:B------:R-:W-:Y:S01]  /*e800*/  LOP3.LUT R0, R121, 0x8, R180, 0xf8, !PT ;  /* 0x0000000879007812 */ /* 0x000fe200078ef8b4 */
[----:B------:R-:W-:Y:S01]  /*e810*/  @!PT LDS RZ, [RZ] ;  /* 0x00000000fffff984 */ /* 0x000fe20000000800 */
[----:B------:R-:W-:Y:S01]  /*e820*/  @!PT LDS RZ, [RZ] ;  /* 0x00000000fffff984 */ /* 0x000fe20000000800 */
[----:B------:R-:W-:Y:S01]  /*e830*/  @!PT LDS RZ, [RZ] ;  /* 0x00000000fffff984 */ /* 0x000fe20000000800 */
[----:B------:R-:W-:Y:S01]  /*e840*/  @!P5 LDGSTS.E.BYPASS.LTC128B.128 [R215+0xb000], desc[UR4][R202.64+0x40] ;  /* 0x0b000040cad7dfae */ /* 0x000fe2000b981a04 */
[C---:B------:R-:W-:Y:S01]  /*e850*/  IMAD.X R161, R156.reuse, 0x1, R163, P0 ;  /* 0x000000019ca17824 */ /* 0x040fe200000e06a3 */
[----:B------:R-:W-:Y:S01]  /*e860*/  IADD3 R158, P0, PT, R157, R160, RZ ;  /* 0x000000a09d9e7210 */ /* 0x000fe20007f1e0ff */
[----:B-1----:R-:W-:Y:S01]  /*e870*/  ULEA UR6, UR6, UR7, 0x18 ;  /* 0x0000000706067291 */ /* 0x002fe2000f8ec0ff */
[----:B------:R-:W-:Y:S01]  /*e880*/  @P5 STS.128 [R215+0xb000], RZ ;  /* 0x00b000ffd7005388 */ /* 0x000fe20000000c00 */
[----:B------:R-:W-:Y:S02]  /*e890*/  LOP3.LUT R117, R181, 0x18, RZ, 0xc0, !PT ;  /* 0x00000018b5757812 */ /* 0x000fe400078ec0ff */
[----:B------:R-:W-:Y:S01]  /*e8a0*/  IMAD.X R159, R156, 0x1, R161, P0 ;  /* 0x000000019c9f7824 */ /* 0x000fe200000e06a1 */
[----:B------:R-:W-:Y:S01]  /*e8b0*/  @!PT LDS RZ, [RZ] ;  /* 0x00000000fffff984 */ /* 0x000fe20000000800 */
[----:B------:R-:W-:Y:S01]  /*e8c0*/  @!PT LDS RZ, [RZ] ;  /* 0x00000000fffff984 */ /* 0x000fe20000000800 */
[----:B------:R-:W-:Y:S01]  /*e8d0*/  @!PT LDS RZ, [RZ] ;  /* 0x00000000fffff984 */ /* 0x000fe20000000800 */
[----:B------:R-:W-:Y:S01]  /*e8e0*/  @!P4 LDGSTS.E.BYPASS.LTC128B.128 [R215+0xd000], desc[UR4][R202.64+0x80] ;  /* 0x0d000080cad7cfae */ /* 0x000fe2000b981a04 */
[----:B------:R-:W-:Y:S01]  /*e8f0*/  LOP3.LUT R120, R120, 0x20, R185, 0xf8, !PT ;  /* 0x0000002078787812 */ /* 0x000fe200078ef8b9 */
[----:B------:R-:W-:Y:S01]  /*e900*/  IMAD.U32 R183, RZ, RZ, UR6 ;  /* 0x00000006ffb77e24 */ /* 0x000fe2000f8e00ff */
[----:B------:R-:W-:Y:S01]  /*e910*/  LOP3.LUT R184, R182, 0x8, RZ, 0xc0, !PT ;  /* 0x00000008b6b87812 */ /* 0x000fe200078ec0ff */
[----:B------:R-:W-:Y:S01]  /*e920*/  @P4 STS.128 [R215+0xd000], RZ ;  /* 0x00d000ffd7004388 */ /* 0x000fe20000000c00 */
[----:B------:R-:W-:Y:S02]  /*e930*/  LOP3.LUT R119, R119, 0x3e00, RZ, 0xc0, !PT ;  /* 0x00003e0077777812 */ /* 0x000fe400078ec0ff */
[----:B------:R-:W-:Y:S01]  /*e940*/  LOP3.LUT R0, R120, R0, R117, 0xf6, !PT ;  /* 0x0000000078007212 */ /* 0x000fe200078ef675 */
[----:B------:R-:W-:Y:S01]  /*e950*/  @!PT LDS RZ, [RZ] ;  /* 0x00000000fffff984 */ /* 0x000fe20000000800 */
[----:B------:R-:W-:Y:S01]  /*e960*/  @!PT LDS RZ, [RZ] ;  /* 0x00000000fffff984 */ /* 0x000fe20000000800 */
[----:B------:R-:W-:Y:S01]  /*e970*/  @!PT LDS RZ, [RZ] ;  /* 0x00000000fffff984 */ /* 0x000fe20000000800 */
[----:B------:R-:W-:Y:S01]  /*e980*/  @!P6 LDGSTS.E.BYPASS.LTC128B.128 [R215+0x9800], desc[UR4][R162.64] ;  /* 0x09800000a2d7efae */ /* 0x000fe2000b981a04 */
[--C-:B------:R-:W-:Y:S02]  /*e990*/  LOP3.LUT R184, R184, 0xc0, R185.reuse, 0xf8, !PT ;  /* 0x000000c0b8b87812 */ /* 0x100fe400078ef8b9 */
[--C-:B------:R-:W-:Y:S01]  /*e9a0*/  LOP3.LUT R120, R119, 0x20, R185.reuse, 0xf8, !PT ;  /* 0x0000002077787812 */ /* 0x100fe200078ef8b9 */
[----:B------:R-:W-:Y:S01]  /*e9b0*/  @P6 STS.128 [R215+0x9800], RZ ;  /* 0x009800ffd7006388 */ /* 0x000fe20000000c00 */
[----:B------:R-:W-:Y:S02]  /*e9c0*/  LOP3.LUT R184, R184, R117, RZ, 0x3c, !PT ;  /* 0x00000075b8b87212 */ /* 0x000fe400078e3cff */
[----:B------:R-:W-:Y:S01]  /*e9d0*/  LOP3.LUT R117, R120, 0x100, R185, 0xf8, !PT ;  /* 0x0000010078757812 */ /* 0x000fe200078ef8b9 */
[----:B------:R-:W-:Y:S01]  /*e9e0*/  @!PT LDS RZ, [RZ] ;  /* 0x00000000fffff984 */ /* 0x000fe20000000800 */
[----:B------:R-:W-:Y:S01]  /*e9f0*/  @!PT LDS RZ, [RZ] ;  /* 0x00000000fffff984 */ /* 0x000fe20000000800 */
[----:B------:R-:W-:Y:S01]  /*ea00*/  @!PT LDS RZ, [RZ] ;  /* 0x00000000fffff984 */ /* 0x000fe20000000800 */
[----:B------:R-:W-:Y:S01]  /*ea10*/  @!P5 LDGSTS.E.BYPASS.LTC128B.128 [R215+0xb800], desc[UR4][R162.64+0x40] ;  /* 0x0b800040a2d7dfae */ /* 0x000fe2000b981a04 */
[----:B------:R-:W-:Y:S02]  /*ea20*/  LOP3.LUT P2, RZ, R180, 0x4, RZ, 0xc0, !PT ;  /* 0x00000004b4ff7812 */ /* 0x000fe4000784c0ff */
[----:B------:R-:W-:Y:S01]  /*ea30*/  LOP3.LUT R168, R117, R184, RZ, 0xfc, !PT ;  /* 0x000000b875a87212 */ /* 0x000fe200078efcff */
[----:B------:R-:W-:Y:S01]  /*ea40*/  @P5 STS.128 [R215+0xb800], RZ ;  /* 0x00b800ffd7005388 */ /* 0x000fe20000000c00 */
[--C-:B------:R-:W-:Y:S01]  /*ea50*/  IMAD R117, R0, 0x2, R183.reuse ;  /* 0x0000000200757824 */ /* 0x100fe200078e02b7 */
[----:B------:R-:W-:Y:S02]  /*ea60*/  SEL R144, R144, 0xffffffe0, !P2 ;  /* 0xffffffe090907807 */ /* 0x000fe40005000000 */
[----:B------:R-:W-:Y:S01]  /*ea70*/  @!PT LDS RZ, [RZ] ;  /* 0x00000000fffff984 */ /* 0x000fe20000000800 */
[----:B------:R-:W-:Y:S01]  /*ea80*/  @!PT LDS RZ, [RZ] ;  /* 0x00000000fffff984 */ /* 0x000fe20000000800 */
[----:B------:R-:W-:Y:S01]  /*ea90*/  @!PT LDS RZ, [RZ] ;  /* 0x00000000fffff984 */ /* 0x000fe20000000800 */
[----:B------:R-:W-:Y:S01]  /*eaa0*/  @!P4 LDGSTS.E.BYPASS.LTC128B.128 [R215+0xd800], desc[UR4][R162.64+0x80] ;  /* 0x0d800080a2d7cfae */ /* 0x000fe2000b981a04 */
[----:B------:R-:W-:Y:S01]  /*eab0*/  IMAD R168, R168, 0x2, R183 ;  /* 0x00000002a8a87824 */ /* 0x000fe200078e02b7 */
[----:B------:R-:W-:Y:S01]  /*eac0*/  ISETP.GT.AND P0, PT, R208, R199, PT ;  /* 0x000000c7d000720c */ /* 0x000fe20003f04270 */
[--C-:B------:R-:W-:Y:S01]  /*ead0*/  IMAD.IADD R0, R117, 0x1, R144.reuse ;  /* 0x0000000175007824 */ /* 0x100fe200078e0290 */
[----:B------:R-:W-:Y:S01]  /*eae0*/  @P4 STS.128 [R215+0xd800], RZ ;  /* 0x00d800ffd7004388 */ /* 0x000fe20000000c00 */
[----:B------:R-:W-:Y:S03]  /*eaf0*/  IMAD.IADD R186, R168, 0x1, R144 ;  /* 0x00000001a8ba7824 */ /* 0x000fe600078e0290 */
        /* <DEDUP_REMOVED lines=36> */
[----:B------:R-:W-:Y:S04]  /*ed40*/  LDSM.16.M88.4 R140, [R117+0x4400] ;  /* 0x00440000758c783b */ /* 0x000fe80000000200 */
[----:B------:R-:W-:Y:S04]  /*ed50*/  LDSM.16.M88.4 R144, [R117+0x4c00] ;  /* 0x004c00007590783b */ /* 0x000fe80000000200 */
[----:B------:R-:W-:Y:S04]  /*ed60*/  LDSM.16.M88.4 R148, [R186] ;  /* 0x00000000ba94783b */ /* 0x000fe80000000200 */
[----:B------:R-:W-:Y:S04]  /*ed70*/  LDSM.16.M88.4 R152, [R0+0x3000] ;  /* 0x003000000098783b */ /* 0x000fe80000000200 */
[----:B-1----:R-:W-:Y:S01]  /*ed80*/  LDSM.16.M88.4 R156, [R117+0x5400] ;  /* 0x00540000759c783b */ /* 0x002fe20000000200 */
[C---:B--2---:R-:W-:Y:S03]  /*ed90*/  HMMA.16816.F32 R4, R120.reuse, R124, RZ ;  /* 0x0000007c7804723c */ /* 0x044fe600000018ff */
[----:B------:R-:W-:Y:S04]  /*eda0*/  LDSM.16.M88.4 R160, [R117+0x6000] ;  /* 0x0060000075a0783b */ /* 0x000fe80000000200 */
[----:B------:R-:W-:Y:S01]  /*edb0*/  LDSM.16.M88.4 R164, [R0+0x5c00] ;  /* 0x005c000000a4783b */ /* 0x000fe20000000200 */
[C---:B------:R-:W-:Y:S03]  /*edc0*/  HMMA.16816.F32 R8, R120.reuse, R126, RZ ;  /* 0x0000007e7808723c */ /* 0x040fe600000018ff */
[----:B------:R-:W1:Y:S04]  /*edd0*/  LDSM.16.M88.4 R124, [R117+0x4000] ;  /* 0x00400000757c783b */ /* 0x000e680000000200 */
[----:B------:R-:W-:Y:S01]  /*ede0*/  LDSM.16.M88.4 R172, [R117+0x7000] ;  /* 0x0070000075ac783b */ /* 0x000fe20000000200 */
[C---:B---3--:R-:W-:Y:S03]  /*edf0*/  HMMA.16816.F32 R12, R120.reuse, R128, RZ ;  /* 0x00000080780c723c */ /* 0x048fe600000018ff */
[----:B------:R-:W-:Y:S05]  /*ee00*/  LDSM.16.M88.4 R176, [R0+0x8800] ;  /* 0x0088000000b0783b */ /* 0x000fea0000000200 */
[C---:B------:R-:W-:Y:S01]  /*ee10*/  HMMA.16816.F32 R16, R120.reuse, R130, RZ ;  /* 0x000000827810723c */ /* 0x040fe200000018ff */
[----:B------:R-:W2:Y:S07]  /*ee20*/  LDSM.16.M88.4 R128, [R117+0x4800] ;  /* 0x004800007580783b */ /* 0x000eae0000000200 */
[C---:B----4-:R-:W-:Y:S08]  /*ee30*/  HMMA.16816.F32 R20, R120.reuse, R132, RZ ;  /* 0x000000847814723c */ /* 0x050ff000000018ff */
[C---:B------:R-:W-:Y:S01]  /*ee40*/  HMMA.16816.F32 R24, R120.reuse, R134, RZ ;  /* 0x000000867818723c */ /* 0x040fe200000018ff */
[----:B------:R-:W3:Y:S07]  /*ee50*/  LDSM.16.M88.4 R132, [R0+0x3400] ;  /* 0x003400000084783b */ /* 0x000eee0000000200 */
[C---:B-----5:R-:W-:Y:S08]  /*ee60*/  HMMA.16816.F32 R28, R120.reuse, R136, RZ ;  /* 0x00000088781c723c */ /* 0x060ff000000018ff */
        /* <DEDUP_REMOVED lines=15> */
[C---:B------:R-:W-:Y:S01]  /*ef60*/  HMMA.16816.F32 R4, R148.reuse, R152, R4 ;  /* 0x000000989404723c */ /* 0x040fe20000001804 */
[----:B------:R-:W-:Y:S07]  /*ef70*/  LDSM.16.M88.4 R168, [R168+0x2000] ;  /* 0x00200000a8a8783b */ /* 0x000fee0000000200 */
        /* <DEDUP_REMOVED lines=190> */
.L_x_4686:
[----:B------:R-:W-:Y:S05]  /*fb60*/  BSYNC.RECONVERGENT B0 ;  /* 0x0000000000007941 */ /* 0x000fea0003800200 */
.L_x_4685:
        /* <DEDUP_REMOVED lines=68> */
.L_x_4684:
[----:B------:R-:W-:Y:S05]  /*ffb0*/  BSYNC.RECONVERGENT B1 ;  /* 0x0000000000017941 */ /* 0x000fea0003800200 */
.L_x_4683:
[----:B------:R-:W-:Y:S01]  /*ffc0*/  IABS R0, R210 ;  /* 0x000000d200007213 */ /* 0x000fe20000000000 */
[----:B------:R-:W-:Y:S01]  /*ffd0*/  VIADD R117, R210, 0x41 ;  /* 0x00000041d2757836 */ /* 0x000fe20000000000 */
[----:B------:R-:W-:Y:S01]  /*ffe0*/  LOP3.LUT R184, R184, 0x120, R185, 0xf8, !PT ;  /* 0x00000120b8b87812 */ /* 0x000fe200078ef8b9 */
[C---:B------:R-:W-:Y:S01]  /*fff0*/  VIADD R127, R211.reuse, 0xffffffe1 ;  /* 0xffffffe1d37f7836 */ /* 0x040fe20000000000 */
[----:B------:R-:W-:Y:S01]  /*10000*/  I2FP.F32.S32 R0, R0 ;  /* 0x0000000000007245 */ /* 0x000fe20000201400 */
[C---:B-1----:R-:W-:Y:S01]  /*10010*/  VIADD R124, R211.reuse, 0xffffffe8 ;  /* 0xffffffe8d37c7836 */ /* 0x042fe20000000000 */
[----:B------:R-:W-:Y:S01]  /*10020*/  IABS R117, R117 ;  /* 0x0000007500757213 */ /* 0x000fe20000000000 */
[C---:B------:R-:W-:Y:S02]  /*10030*/  VIADD R120, R211.reuse, 0xffffffc0 ;  /* 0xffffffc0d3787836 */ /* 0x040fe40000000000 */
[----:B------:R-:W-:Y:S01]  /*10040*/  FFMA.FTZ R39, -R212, R0, R39 ;  /* 0x00000000d4277223 */ /* 0x000fe20000010127 */
[----:B------:R-:W-:Y:S01]  /*10050*/  I2FP.F32.S32 R117, R117 ;  /* 0x0000007500757245 */ /* 0x000fe20000201400 */
[----:B------:R-:W-:Y:S01]  /*10060*/  VIADD R122, R210, 0x40 ;  /* 0x00000040d27a7836 */ /* 0x000fe20000000000 */
[----:B------:R-:W-:Y:S01]  /*10070*/  ISETP.GE.AND P4, PT, R120, R198, PT ;  /* 0x000000c67800720c */ /* 0x000fe20003f86270 */
[----:B------:R-:W-:Y:S01]  /*10080*/  FFMA.FTZ R33, -R212, R0, R33 ;  /* 0x00000000d4217223 */ /* 0x000fe20000010121 */
[----:B------:R-:W-:Y:S01]  /*10090*/  ISETP.GE.AND P0, PT, R120, R196, PT ;  /* 0x000000c47800720c */ /* 0x000fe20003f06270 */
[----:B------:R-:W-:Y:S01]  /*100a0*/  FFMA.FTZ R6, -R212, R117, R6 ;  /* 0x00000075d4067223 */ /* 0x000fe20000010106 */
[----:B------:R-:W-:Y:S01]  /*100b0*/  ISETP.GE.AND P6, PT, R120, R197, PT ;  /* 0x000000c57800720c */ /* 0x000fe20003fc6270 */
[----:B------:R-:W-:Y:S01]  /*100c0*/  VIADD R117, R210, 0x31 ;  /* 0x00000031d2757836 */ /* 0x000fe20000000000 */
[----:B------:R-:W-:Y:S01]  /*100d0*/  ISETP.GE.AND P5, PT, R120, R195, PT ;  /* 0x000000c37800720c */ /* 0x000fe20003fa6270 */
[C---:B------:R-:W-:Y:S01]  /*100e0*/  VIADD R120, R210.reuse, 0x38 ;  /* 0x00000038d2787836 */ /* 0x040fe20000000000 */
        /* <DEDUP_REMOVED lines=11> */
[C---:B------:R-:W-:Y:S01]  /*101a0*/  VIADD R148, R211.reuse, 0xffffffc8 ;  /* 0xffffffc8d3947836 */ /* 0x040fe20000000000 */
[----:B------:R-:W-:Y:S01]  /*101b0*/  IABS R0, R0 ;  /* 0x0000000000007213 */ /* 0x000fe20000000000 */
[C---:B------:R-:W-:Y:S01]  /*101c0*/  FFMA.FTZ R7, -R212.reuse, R122, R7 ;  /* 0x0000007ad4077223 */ /* 0x040fe20000010107 */
[----:B------:R-:W-:Y:S01]  /*101d0*/  IABS R121, R121 ;  /* 0x0000007900797213 */ /* 0x000fe20000000000 */
[CC--:B------:R-:W-:Y:S01]  /*101e0*/  FFMA.FTZ R14, -R212.reuse, R117.reuse, R14 ;  /* 0x00000075d40e7223 */ /* 0x0c0fe2000001010e */
[----:B------:R-:W-:Y:S01]  /*101f0*/  FFMA.FTZ R8, -R212, R117, R8 ;  /* 0x00000075d4087223 */ /* 0x000fe20000010108 */
[----:B------:R-:W-:Y:S02]  /*10200*/  VIADD R122, R210, 0x28 ;  /* 0x00000028d27a7836 */ /* 0x000fe40000000000 */
[----:B------:R-:W-:Y:S01]  /*10210*/  FFMA.FTZ R5, -R212, R120, R5 ;  /* 0x00000078d4057223 */ /* 0x000fe20000010105 */
[----:B------:R-:W-:Y:S01]  /*10220*/  VIADD R117, R210, 0x21 ;  /* 0x00000021d2757836 */ /* 0x000fe20000000000 */
[----:B------:R-:W-:Y:S01]  /*10230*/  I2FP.F32.S32 R0, R0 ;  /* 0x0000000000007245 */ /* 0x000fe20000201400 */
[----:B------:R-:W-:Y:S01]  /*10240*/  FFMA.FTZ R11, -R212, R120, R11 ;  /* 0x00000078d40b7223 */ /* 0x000fe2000001010b */
[----:B------:R-:W-:Y:S01]  /*10250*/  I2FP.F32.S32 R121, R121 ;  /* 0x0000007900797245 */ /* 0x000fe20000201400 */
[----:B------:R-:W-:Y:S01]  /*10260*/  VIADD R120, R210, 0x29 ;  /* 0x00000029d2787836 */ /* 0x000fe20000000000 */
[----:B------:R-:W-:Y:S01]  /*10270*/  IABS R122, R122 ;  /* 0x0000007a007a7213 */ /* 0x000fe20000000000 */
[CC--:B------:R-:W-:Y:S01]  /*10280*/  FFMA.FTZ R15, -R212.reuse, R0.reuse, R15 ;  /* 0x00000000d40f7223 */ /* 0x0c0fe2000001010f */
[----:B------:R-:W-:Y:S01]  /*10290*/  IABS R117, R117 ;  /* 0x0000007500757213 */ /* 0x000fe20000000000 */
[CC--:B------:R-:W-:Y:S01]  /*102a0*/  FFMA.FTZ R4, -R212.reuse, R121.reuse, R4 ;  /* 0x00000079d4047223 */ /* 0x0c0fe20000010104 */
[C---:B------:R-:W-:Y:S01]  /*102b0*/  FFMA.FTZ R9, -R212.reuse, R0, R9 ;  /* 0x00000000d4097223 */ /* 0x040fe20000010109 */
[----:B------:R-:W-:Y:S01]  /*102c0*/  FFMA.FTZ R10, -R212, R121, R10 ;  /* 0x00000079d40a7223 */ /* 0x000fe2000001010a */
[----:B------:R-:W-:Y:S01]  /*102d0*/  I2FP.F32.S32 R0, R122 ;  /* 0x0000007a00007245 */ /* 0x000fe20000201400 */
[C---:B------:R-:W-:Y:S01]  /*102e0*/  VIADD R122, R210.reuse, 0x18 ;  /* 0x00000018d27a7836 */ /* 0x040fe20000000000 */
[----:B------:R-:W-:Y:S01]  /*102f0*/  IABS R121, R120 ;  /* 0x0000007800797213 */ /* 0x000fe20000000000 */
[----:B------:R-:W-:Y:S01]  /*10300*/  VIADD R120, R210, 0x20 ;  /* 0x00000020d2787836 */ /* 0x000fe20000000000 */
[----:B------:R-:W-:Y:S01]  /*10310*/  I2FP.F32.S32 R117, R117 ;  /* 0x0000007500757245 */ /* 0x000fe20000201400 */
[CC--:B------:R-:W-:Y:S01]  /*10320*/  FFMA.FTZ R13, -R212.reuse, R0.reuse, R13 ;  /* 0x00000000d40d7223 */ /* 0x0c0fe2000001010d */
[----:B------:R-:W-:Y:S01]  /*10330*/  FFMA.FTZ R19, -R212, R0, R19 ;  /* 0x00000000d4137223 */ /* 0x000fe20000010113 */
[----:B------:R-:W-:Y:S01]  /*10340*/  I2FP.F32.S32 R121, R121 ;  /* 0x0000007900797245 */ /* 0x000fe20000201400 */
[----:B------:R-:W-:Y:S02]  /*10350*/  VIADD R0, R210, 0x19 ;  /* 0x00000019d2007836 */ /* 0x000fe40000000000 */
[CC--:B------:R-:W-:Y:S01]  /*10360*/  FFMA.FTZ R22, -R212.reuse, R117.reuse, R22 ;  /* 0x00000075d4167223 */ /* 0x0c0fe20000010116 */
[----:B------:R-:W-:Y:S01]  /*10370*/  FFMA.FTZ R16, -R212, R117, R16 ;  /* 0x00000075d4107223 */ /* 0x000fe20000010110 */
[----:B------:R-:W-:Y:S01]  /*10380*/  IABS R120, R120 ;  /* 0x0000007800787213 */ /* 0x000fe20000000000 */
[----:B------:R-:W-:Y:S02]  /*10390*/  VIADD R117, R210, 0x11 ;  /* 0x00000011d2757836 */ /* 0x000fe40000000000 */
[CC--:B------:R-:W-:Y:S01]  /*103a0*/  FFMA.FTZ R12, -R212.reuse, R121.reuse, R12 ;  /* 0x00000079d40c7223 */ /* 0x0c0fe2000001010c */
[----:B------:R-:W-:Y:S01]  /*103b0*/  FFMA.FTZ R18, -R212, R121, R18 ;  /* 0x00000079d4127223 */ /* 0x000fe20000010112 */
[----:B------:R-:W-:Y:S01]  /*103c0*/  I2FP.F32.S32 R120, R120 ;  /* 0x0000007800787245 */ /* 0x000fe20000201400 */
[C---:B------:R-:W-:Y:S01]  /*103d0*/  VIADD R139, R211.reuse, 0xffffffd1 ;  /* 0xffffffd1d38b7836 */ /* 0x040fe20000000000 */
[----:B------:R-:W-:Y:S01]  /*103e0*/  IABS R121, R0 ;  /* 0x0000000000797213 */ /* 0x000fe20000000000 */
[----:B------:R-:W-:Y:S01]  /*103f0*/  VIADD R0, R210, 0x10 ;  /* 0x00000010d2007836 */ /* 0x000fe20000000000 */
[----:B------:R-:W-:Y:S01]  /*10400*/  IABS R122, R122 ;  /* 0x0000007a007a7213 */ /* 0x000fe20000000000 */
[CC--:B------:R-:W-:Y:S01]  /*10410*/  FFMA.FTZ R23, -R212.reuse, R120.reuse, R23 ;  /* 0x00000078d4177223 */ /* 0x0c0fe20000010117 */
[----:B------:R-:W-:Y:S01]  /*10420*/  IABS R117, R117 ;  /* 0x0000007500757213 */ /* 0x000fe20000000000 */
[----:B------:R-:W-:Y:S01]  /*10430*/  FFMA.FTZ R17, -R212, R120, R17 ;  /* 0x00000078d4117223 */ /* 0x000fe20000010111 */
[----:B------:R-:W-:Y:S01]  /*10440*/  I2FP.F32.S32 R120, R122 ;  /* 0x0000007a00787245 */ /* 0x000fe20000201400 */
[----:B------:R-:W-:Y:S01]  /*10450*/  VIADD R122, R210, 0xfffffff0 ;  /* 0xfffffff0d27a7836 */ /* 0x000fe20000000000 */
[----:B------:R-:W-:Y:S01]  /*10460*/  I2FP.F32.S32 R117, R117 ;  /* 0x0000007500757245 */ /* 0x000fe20000201400 */
[C---:B------:R-:W-:Y:S01]  /*10470*/  VIADD R135, R211.reuse, 0xffffffd8 ;  /* 0xffffffd8d3877836 */ /* 0x040fe20000000000 */
[----:B------:R-:W-:Y:S01]  /*10480*/  IABS R0, R0 ;  /* 0x0000000000007213 */ /* 0x000fe20000000000 */
[CC--:B------:R-:W-:Y:S01]  /*10490*/  FFMA.FTZ R21, -R212.reuse, R120.reuse, R21 ;  /* 0x00000078d4157223 */ /* 0x0c0fe20000010115 */
[C---:B------:R-:W-:Y:S01]  /*104a0*/  FFMA.FTZ R27, -R212.reuse, R120, R27 ;  /* 0x00000078d41b7223 */ /* 0x040fe2000001011b */
[CC--:B------:R-:W-:Y:S01]  /*104b0*/  FFMA.FTZ R30, -R212.reuse, R117.reuse, R30 ;  /* 0x00000075d41e7223 */ /* 0x0c0fe2000001011e */
[----:B------:R-:W-:Y:S01]  /*104c0*/  I2FP.F32.S32 R0, R0 ;  /* 0x0000000000007245 */ /* 0x000fe20000201400 */
[----:B------:R-:W-:Y:S01]  /*104d0*/  FFMA.FTZ R24, -R212, R117, R24 ;  /* 0x00000075d4187223 */ /* 0x000fe20000010118 */
[C---:B------:R-:W-:Y:S01]  /*104e0*/  VIADD R120, R210.reuse, 0x9 ;  /* 0x00000009d2787836 */ /* 0x040fe20000000000 */
[----:B------:R-:W-:Y:S01]  /*104f0*/  I2FP.F32.S32 R121, R121 ;  /* 0x0000007900797245 */ /* 0x000fe20000201400 */
[----:B------:R-:W-:Y:S02]  /*10500*/  VIADD R117, R210, 0x8 ;  /* 0x00000008d2757836 */ /* 0x000fe40000000000 */
[CC--:B------:R-:W-:Y:S01]  /*10510*/  FFMA.FTZ R25, -R212.reuse, R0.reuse, R25 ;  /* 0x00000000d4197223 */ /* 0x0c0fe20000010119 */
[C---:B------:R-:W-:Y:S01]  /*10520*/  FFMA.FTZ R31, -R212.reuse, R0, R31 ;  /* 0x00000000d41f7223 */ /* 0x040fe2000001011f */
[----:B------:R-:W-:Y:S01]  /*10530*/  IABS R123, R120 ;  /* 0x00000078007b7213 */ /* 0x000fe20000000000 */
[C---:B------:R-:W-:Y:S01]  /*10540*/  FFMA.FTZ R20, -R212.reuse, R121, R20 ;  /* 0x00000079d4147223 */ /* 0x040fe20000010114 */
[----:B------:R-:W-:Y:S01]  /*10550*/  IABS R0, R117 ;  /* 0x0000007500007213 */ /* 0x000fe20000000000 */
[----:B------:R-:W-:Y:S01]  /*10560*/  FFMA.FTZ R26, -R212, R121, R26 ;  /* 0x00000079d41a7223 */ /* 0x000fe2000001011a */
[C---:B------:R-:W-:Y:S01]  /*10570*/  VIADD R117, R210.reuse, 0xfffffff9 ;  /* 0xfffffff9d2757836 */ /* 0x040fe20000000000 */
[----:B------:R-:W-:Y:S01]  /*10580*/  IABS R122, R122 ;  /* 0x0000007a007a7213 */ /* 0x000fe20000000000 */
[C---:B------:R-:W-:Y:S01]  /*10590*/  VIADD R120, R210.reuse, 0xfffffff8 ;  /* 0xfffffff8d2787836 */ /* 0x040fe20000000000 */
[----:B------:R-:W-:Y:S01]  /*105a0*/  I2FP.F32.S32 R0, R0 ;  /* 0x0000000000007245 */ /* 0x000fe20000201400 */
[----:B------:R-:W-:Y:S01]  /*105b0*/  VIADD R121, R210, 0x1 ;  /* 0x00000001d2797836 */ /* 0x000fe20000000000 */
[----:B------:R-:W-:Y:S01]  /*105c0*/  IABS R117, R117 ;  /* 0x0000007500757213 */ /* 0x000fe20000000000 */
[C---:B------:R-:W-:Y:S01]  /*105d0*/  VIADD R131, R211.reuse, 0xffffffd9 ;  /* 0xffffffd9d3837836 */ /* 0x040fe20000000000 */
        /* <DEDUP_REMOVED lines=8> */
[----:B------:R-:W-:Y:S01]  /*10660*/  I2FP.F32.S32 R121, R121 ;  /* 0x0000007900797245 */ /* 0x000fe20000201400 */
[CC--:B------:R-:W-:Y:S01]  /*10670*/  FFMA.FTZ R36, -R212.reuse, R117.reuse, R36 ;  /* 0x00000075d4247223 */ /* 0x0c0fe20000010124 */
[C---:B------:R-:W-:Y:S01]  /*10680*/  FFMA.FTZ R42, -R212.reuse, R117, R42 ;  /* 0x00000075d42a7223 */ /* 0x040fe2000001012a */
[CC--:B------:R-:W-:Y:S01]  /*10690*/  FFMA.FTZ R37, -R212.reuse, R120.reuse, R37 ;  /* 0x00000078d4257223 */ /* 0x0c0fe20000010125 */
[C---:B------:R-:W-:Y:S01]  /*106a0*/  FFMA.FTZ R43, -R212.reuse, R120, R43 ;  /* 0x00000078d42b7223 */ /* 0x040fe2000001012b */
[CC--:B------:R-:W-:Y:S01]  /*106b0*/  FFMA.FTZ R38, -R212.reuse, R121.reuse, R38 ;  /* 0x00000079d4267223 */ /* 0x0c0fe20000010126 */
[----:B------:R-:W-:Y:S01]  /*106c0*/  I2FP.F32.S32 R120, R122 ;  /* 0x0000007a00787245 */ /* 0x000fe20000201400 */
[----:B------:R-:W-:Y:S01]  /*106d0*/  FFMA.FTZ R32, -R212, R121, R32 ;  /* 0x00000079d4207223 */ /* 0x000fe20000010120 */
[----:B------:R-:W-:Y:S01]  /*106e0*/  IABS R0, R0 ;  /* 0x0000000000007213 */ /* 0x000fe20000000000 */
[C---:B------:R-:W-:Y:S01]  /*106f0*/  VIADD R117, R210.reuse, 0xffffffe9 ;  /* 0xffffffe9d2757836 */ /* 0x040fe20000000000 */
[----:B------:R-:W-:Y:S01]  /*10700*/  I2FP.F32.S32 R123, R123 ;  /* 0x0000007b007b7245 */ /* 0x000fe20000201400 */
[----:B------:R-:W-:Y:S01]  /*10710*/  VIADD R121, R210, 0xfffffff1 ;  /* 0xfffffff1d2797836 */ /* 0x000fe20000000000 */
[----:B------:R-:W-:Y:S01]  /*10720*/  I2FP.F32.S32 R0, R0 ;  /* 0x0000000000007245 */ /* 0x000fe20000201400 */
[CC--:B------:R-:W-:Y:S01]  /*10730*/  FFMA.FTZ R47, -R212.reuse, R120.reuse, R47 ;  /* 0x00000078d42f7223 */ /* 0x0c0fe2000001012f */
[----:B------:R-:W-:Y:S01]  /*10740*/  FFMA.FTZ R41, -R212, R120, R41 ;  /* 0x00000078d4297223 */ /* 0x000fe20000010129 */
[----:B------:R-:W-:Y:S01]  /*10750*/  IABS R117, R117 ;  /* 0x0000007500757213 */ /* 0x000fe20000000000 */
[----:B------:R-:W-:Y:S01]  /*10760*/  VIADD R120, R210, 0xffffffd8 ;  /* 0xffffffd8d2787836 */ /* 0x000fe20000000000 */
[----:B------:R-:W-:Y:S01]  /*10770*/  IABS R121, R121 ;  /* 0x0000007900797213 */ /* 0x000fe20000000000 */
[CC--:B------:R-:W-:Y:S01]  /*10780*/  FFMA.FTZ R45, -R212.reuse, R0.reuse, R45 ;  /* 0x00000000d42d7223 */ /* 0x0c0fe2000001012d */
[----:B------:R-:W-:Y:S01]  /*10790*/  I2FP.F32.S32 R117, R117 ;  /* 0x0000007500757245 */ /* 0x000fe20000201400 */
[----:B------:R-:W-:Y:S01]  /*107a0*/  FFMA.FTZ R51, -R212, R0, R51 ;  /* 0x00000000d4337223 */ /* 0x000fe20000010133 */
[----:B------:R-:W-:Y:S01]  /*107b0*/  I2FP.F32.S32 R121, R121 ;  /* 0x0000007900797245 */ /* 0x000fe20000201400 */
[----:B------:R-:W-:Y:S01]  /*107c0*/  VIADD R0, R210, 0xffffffe0 ;  /* 0xffffffe0d2007836 */ /* 0x000fe20000000000 */
[----:B------:R-:W-:Y:S01]  /*107d0*/  IABS R120, R120 ;  /* 0x0000007800787213 */ /* 0x000fe20000000000 */
[CC--:B------:R-:W-:Y:S01]  /*107e0*/  FFMA.FTZ R44, -R212.reuse, R117.reuse, R44 ;  /* 0x00000075d42c7223 */ /* 0x0c0fe2000001012c */
[C---:B------:R-:W-:Y:S01]  /*107f0*/  FFMA.FTZ R50, -R212.reuse, R117, R50 ;  /* 0x00000075d4327223 */ /* 0x040fe20000010132 */
[CC--:B------:R-:W-:Y:S01]  /*10800*/  FFMA.FTZ R46, -R212.reuse, R121.reuse, R46 ;  /* 0x00000079d42e7223 */ /* 0x0c0fe2000001012e */
[----:B------:R-:W-:Y:S01]  /*10810*/  FFMA.FTZ R40, -R212, R121, R40 ;  /* 0x00000079d4287223 */ /* 0x000fe20000010128 */
[----:B------:R-:W-:Y:S01]  /*10820*/  I2FP.F32.S32 R120, R120 ;  /* 0x0000007800787245 */ /* 0x000fe20000201400 */
[C---:B------:R-:W-:Y:S01]  /*10830*/  VIADD R117, R210.reuse, 0xffffffd9 ;  /* 0xffffffd9d2757836 */ /* 0x040fe20000000000 */
[----:B------:R-:W-:Y:S01]  /*10840*/  IABS R0, R0 ;  /* 0x0000000000007213 */ /* 0x000fe20000000000 */
[----:B------:R-:W-:Y:S02]  /*10850*/  VIADD R121, R210, 0xffffffc0 ;  /* 0xffffffc0d2797836 */ /* 0x000fe40000000000 */
[C---:B------:R-:W-:Y:S01]  /*10860*/  FFMA.FTZ R28, -R212.reuse, R123, R28 ;  /* 0x0000007bd41c7223 */ /* 0x040fe2000001011c */
[C---:B------:R-:W-:Y:S01]  /*10870*/  FFMA.FTZ R53, -R212.reuse, R120, R53 ;  /* 0x00000078d4357223 */ /* 0x040fe20000010135 */
[----:B------:R-:W-:Y:S01]  /*10880*/  I2FP.F32.S32 R0, R0 ;  /* 0x0000000000007245 */ /* 0x000fe20000201400 */
        /* <DEDUP_REMOVED lines=11> */
[----:B------:R-:W-:Y:S01]  /*10940*/  FFMA.FTZ R58, -R212, R117, R58 ;  /* 0x00000075d43a7223 */ /* 0x000fe2000001013a */
[----:B------:R-:W-:Y:S01]  /*10950*/  VIADD R117, R210, 0xffffffc9 ;  /* 0xffffffc9d2757836 */ /* 0x000fe20000000000 */
[----:B------:R-:W-:Y:S01]  /*10960*/  I2FP.F32.S32 R120, R120 ;  /* 0x0000007800787245 */ /* 0x000fe20000201400 */
[----:B------:R-:W-:Y:S01]  /*10970*/  FFMA.FTZ R34, -R212, R123, R34 ;  /* 0x0000007bd4227223 */ /* 0x000fe20000010122 */
[----:B------:R-:W-:Y:S01]  /*10980*/  IABS R121, R121 ;  /* 0x0000007900797213 */ /* 0x000fe20000000000 */
[----:B------:R-:W-:Y:S01]  /*10990*/  VIADD R123, R210, 0xffffffe1 ;  /* 0xffffffe1d27b7836 */ /* 0x000fe20000000000 */
[----:B------:R-:W-:Y:S01]  /*109a0*/  IABS R117, R117 ;  /* 0x0000007500757213 */ /* 0x000fe20000000000 */
[CC--:B------:R-:W-:Y:S01]  /*109b0*/  FFMA.FTZ R57, -R212.reuse, R120.reuse, R57 ;  /* 0x00000078d4397223 */ /* 0x0c0fe20000010139 */
[----:B------:R-:W-:Y:S01]  /*109c0*/  I2FP.F32.S32 R121, R121 ;  /* 0x0000007900797245 */ /* 0x000fe20000201400 */
[C---:B------:R-:W-:Y:S01]  /*109d0*/  FFMA.FTZ R63, -R212.reuse, R120, R63 ;  /* 0x00000078d43f7223 */ /* 0x040fe2000001013f */
[C---:B------:R-:W-:Y:S01]  /*109e0*/  VIADD R120, R211.reuse, 0xfffffff9 ;  /* 0xfffffff9d3787836 */ /* 0x040fe20000000000 */
[----:B------:R-:W-:Y:S01]  /*109f0*/  I2FP.F32.S32 R117, R117 ;  /* 0x0000007500757245 */ /* 0x000fe20000201400 */
[C---:B------:R-:W-:Y:S02]  /*10a00*/  VIADD R122, R211.reuse, 0xfffffff0 ;  /* 0xfffffff0d37a7836 */ /* 0x040fe40000000000 */
[CC--:B------:R-:W-:Y:S01]  /*10a10*/  FFMA.FTZ R56, -R212.reuse, R121.reuse, R56 ;  /* 0x00000079d4387223 */ /* 0x0c0fe20000010138 */
[----:B------:R-:W-:Y:S01]  /*10a20*/  FFMA.FTZ R62, -R212, R121, R62 ;  /* 0x00000079d43e7223 */ /* 0x000fe2000001013e */
[----:B------:R-:W-:Y:S01]  /*10a30*/  VIADD R121, R211, 0x1 ;  /* 0x00000001d3797836 */ /* 0x000fe20000000000 */
[----:B------:R-:W-:Y:S01]  /*10a40*/  ISETP.GE.AND P1, PT, R120, R198, PT ;  /* 0x000000c67800720c */ /* 0x000fe20003f26270 */
[CC--:B------:R-:W-:Y:S01]  /*10a50*/  FFMA.FTZ R60, -R212.reuse, R117.reuse, R60 ;  /* 0x00000075d43c7223 */ /* 0x0c0fe2000001013c */
[C---:B------:R-:W-:Y:S01]  /*10a60*/  FFMA.FTZ R66, -R212.reuse, R117, R66 ;  /* 0x00000075d4427223 */ /* 0x040fe20000010142 */
[----:B------:R-:W-:Y:S01]  /*10a70*/  IABS R123, R123 ;  /* 0x0000007b007b7213 */ /* 0x000fe20000000000 */
[----:B------:R-:W2:Y:S01]  /*10a80*/  LD.E R117, desc[UR4][R2.64+0xdc] ;  /* 0x0000dc0402757980 */ /* 0x000ea2000c101900 */
[----:B------:R-:W-:Y:S01]  /*10a90*/  FSEL R173, R33, -INF , P1 ;  /* 0xff80000021ad7808 */ /* 0x000fe20000800000 */
[----:B------:R-:W-:Y:S01]  /*10aa0*/  FFMA.FTZ R65, -R212, R0, R65 ;  /* 0x00000000d4417223 */ /* 0x000fe20000010141 */
[----:B------:R-:W-:Y:S01]  /*10ab0*/  ISETP.GE.AND P1, PT, R121, R196, PT ;  /* 0x000000c47900720c */ /* 0x000fe20003f26270 */
[----:B------:R-:W-:Y:S01]  /*10ac0*/  VIADD R0, R210, 0xffffffc8 ;  /* 0xffffffc8d2007836 */ /* 0x000fe20000000000 */
[----:B------:R-:W-:Y:S01]  /*10ad0*/  I2FP.F32.S32 R123, R123 ;  /* 0x0000007b007b7245 */ /* 0x000fe20000201400 */
[----:B------:R-:W-:Y:S01]  /*10ae0*/  VIADD R209, R209, 0xffffff80 ;  /* 0xffffff80d1d17836 */ /* 0x000fe20000000000 */
[----:B------:R-:W-:Y:S01]  /*10af0*/  FSEL R227, R39, -INF , P1 ;  /* 0xff80000027e37808 */ /* 0x000fe20000800000 */
[----:B------:R-:W-:Y:S01]  /*10b00*/  VIADD R39, R211, 0xfffffff1 ;  /* 0xfffffff1d3277836 */ /* 0x000fe20000000000 */
[-C--:B------:R-:W-:Y:S01]  /*10b10*/  ISETP.GE.AND P1, PT, R152, R198.reuse, PT ;  /* 0x000000c69800720c */ /* 0x080fe20003f26270 */
[CC--:B------:R-:W-:Y:S01]  /*10b20*/  FFMA.FTZ R54, -R212.reuse, R123.reuse, R54 ;  /* 0x0000007bd4367223 */ /* 0x0c0fe20000010136 */
[----:B------:R-:W-:Y:S01]  /*10b30*/  FFMA.FTZ R48, -R212, R123, R48 ;  /* 0x0000007bd4307223 */ /* 0x000fe20000010130 */
        /* <DEDUP_REMOVED lines=11> */
[----:B------:R-:W-:Y:S01]  /*10bf0*/  FSEL R140, R12, -INF , P1 ;  /* 0xff8000000c8c7808 */ /* 0x000fe20000800000 */
[----:B------:R-:W-:Y:S01]  /*10c00*/  VIADD R12, R211, 0x20 ;  /* 0x00000020d30c7836 */ /* 0x000fe20000000000 */
[-C--:B------:R-:W-:Y:S02]  /*10c10*/  ISETP.GE.AND P1, PT, R145, R196.reuse, PT ;  /* 0x000000c49100720c */ /* 0x080fe40003f26270 */
[----:B------:R-:W-:Y:S02]  /*10c20*/  IABS R123, R123 ;  /* 0x0000007b007b7213 */ /* 0x000fe40000000000 */
[----:B------:R-:W-:Y:S02]  /*10c30*/  FSEL R9, R11, -INF , P1 ;  /* 0xff8000000b097808 */ /* 0x000fe40000800000 */
[----:B------:R-:W-:Y:S02]  /*10c40*/  ISETP.GE.AND P1, PT, R141, R196, PT ;  /* 0x000000c48d00720c */ /* 0x000fe40003f26270 */
[-C--:B------:R-:W-:Y:S02]  /*10c50*/  ISETP.GE.AND P0, PT, R135, R198.reuse, PT ;  /* 0x000000c68700720c */ /* 0x080fe40003f06270 */
[----:B------:R-:W-:Y:S01]  /*10c60*/  FSEL R129, R14, -INF , P1 ;  /* 0xff8000000e817808 */ /* 0x000fe20000800000 */
[C---:B------:R-:W-:Y:S01]  /*10c70*/  VIADD R14, R211.reuse, 0x19 ;  /* 0x00000019d30e7836 */ /* 0x040fe20000000000 */
[----:B------:R-:W-:Y:S02]  /*10c80*/  I2FP.F32.S32 R123, R123 ;  /* 0x0000007b007b7245 */ /* 0x000fe40000201400 */
[----:B------:R-:W-:Y:S01]  /*10c90*/  FSEL R133, R16, -INF , P0 ;  /* 0xff80000010857808 */ /* 0x000fe20000000000 */
[----:B------:R-:W-:Y:S01]  /*10ca0*/  VIADD R16, R211, 0x18 ;  /* 0x00000018d3107836 */ /* 0x000fe20000000000 */
[----:B------:R-:W-:Y:S01]  /*10cb0*/  ISETP.GE.AND P1, PT, R127, R198, PT ;  /* 0x000000c67f00720c */ /* 0x000fe20003f26270 */
[----:B------:R-:W-:Y:S01]  /*10cc0*/  FFMA.FTZ R64, -R212, R123, R64 ;  /* 0x0000007bd4407223 */ /* 0x000fe20000010140 */
[----:B------:R-:W-:Y:S01]  /*10cd0*/  ISETP.GE.AND P0, PT, R139, R196, PT ;  /* 0x000000c48b00720c */ /* 0x000fe20003f06270 */
[----:B------:R-:W-:Y:S01]  /*10ce0*/  VIADD R123, R211, 0xffffffe9 ;  /* 0xffffffe9d37b7836 */ /* 0x000fe20000000000 */
[----:B------:R-:W-:Y:S02]  /*10cf0*/  FSEL R134, R21, -INF , P1 ;  /* 0xff80000015867808 */ /* 0x000fe40000800000 */
[----:B------:R-:W-:Y:S02]  /*10d00*/  FSEL R33, R15, -INF , P0 ;  /* 0xff8000000f217808 */ /* 0x000fe40000000000 */
[----:B------:R-:W-:Y:S02]  /*10d10*/  ISETP.GE.AND P1, PT, R124, R198, PT ;  /* 0x000000c67c00720c */ /* 0x000fe40003f26270 */
[-C--:B------:R-:W-:Y:S02]  /*10d20*/  ISETP.GE.AND P0, PT, R135, R196.reuse, PT ;  /* 0x000000c48700720c */ /* 0x080fe40003f06270 */
[----:B------:R-:W-:Y:S01]  /*10d30*/  FSEL R249, R24, -INF , P1 ;  /* 0xff80000018f97808 */ /* 0x000fe20000800000 */
[C---:B------:R-:W-:Y:S01]  /*10d40*/  VIADD R24, R211.reuse, 0x8 ;  /* 0x00000008d3187836 */ /* 0x040fe20000000000 */
[----:B------:R-:W-:Y:S01]  /*10d50*/  FSEL R126, R18, -INF , P0 ;  /* 0xff800000127e7808 */ /* 0x000fe20000000000 */
[----:B------:R-:W-:Y:S01]  /*10d60*/  VIADD R18, R211, 0x11 ;  /* 0x00000011d3127836 */ /* 0x000fe20000000000 */
[----:B------:R-:W-:Y:S02]  /*10d70*/  ISETP.GE.AND P1, PT, R127, R196, PT ;  /* 0x000000c47f00720c */ /* 0x000fe40003f26270 */
[-C--:B------:R-:W-:Y:S02]  /*10d80*/  ISETP.GE.AND P0, PT, R123, R198.reuse, PT ;  /* 0x000000c67b00720c */ /* 0x080fe40003f06270 */
[----:B------:R-:W-:Y:S02]  /*10d90*/  FSEL R251, R23, -INF , P1 ;  /* 0xff80000017fb7808 */ /* 0x000fe40000800000 */
[----:B------:R-:W-:Y:S02]  /*10da0*/  FSEL R247, R25, -INF , P0 ;  /* 0xff80000019f77808 */ /* 0x000fe40000000000 */
[-C--:B------:R-:W-:Y:S02]  /*10db0*/  ISETP.GE.AND P1, PT, R39, R198.reuse, PT ;  /* 0x000000c62700720c */ /* 0x080fe40003f26270 */
[----:B------:R-:W-:Y:S02]  /*10dc0*/  ISETP.GE.AND P0, PT, R122, R198, PT ;  /* 0x000000c67a00720c */ /* 0x000fe40003f06270 */
[----:B------:R-:W-:Y:S01]  /*10dd0*/  FSEL R151, R4, -INF , P4 ;  /* 0xff80000004977808 */ /* 0x000fe20002000000 */
[C---:B------:R-:W-:Y:S01]  /*10de0*/  VIADD R4, R211.reuse, 0x39 ;  /* 0x00000039d3047836 */ /* 0x040fe20000000000 */
[----:B------:R-:W-:Y:S01]  /*10df0*/  FSEL R241, R28, -INF , P0 ;  /* 0xff8000001cf17808 */ /* 0x000fe20000000000 */
[----:B------:R-:W-:Y:S01]  /*10e00*/  VIADD R28, R211, 0xfffffff8 ;  /* 0xfffffff8d31c7836 */ /* 0x000fe20000000000 */
[----:B------:R-:W-:Y:S02]  /*10e10*/  FSEL R29, R29, -INF , P1 ;  /* 0xff8000001d1d7808 */ /* 0x000fe40000800000 */
[----:B------:R-:W-:Y:S02]  /*10e20*/  ISETP.GE.AND P1, PT, R123, R196, PT ;  /* 0x000000c47b00720c */ /* 0x000fe40003f26270 */
[-C--:B------:R-:W-:Y:S02]  /*10e30*/  ISETP.GE.AND P4, PT, R148, R198.reuse, PT ;  /* 0x000000c69400720c */ /* 0x080fe40003f86270 */
[----:B------:R-:W-:Y:S02]  /*10e40*/  FSEL R243, R27, -INF , P1 ;  /* 0xff8000001bf37808 */ /* 0x000fe40000800000 */
[----:B------:R-:W-:Y:S01]  /*10e50*/  FSEL R146, R8, -INF , P4 ;  /* 0xff80000008927808 */ /* 0x000fe20002000000 */
[----:B------:R-:W-:Y:S01]  /*10e60*/  VIADD R8, R211, 0x28 ;  /* 0x00000028d3087836 */ /* 0x000fe20000000000 */
[----:B------:R-:W-:Y:S02]  /*10e70*/  ISETP.GE.AND P1, PT, R28, R198, PT ;  /* 0x000000c61c00720c */ /* 0x000fe40003f26270 */
[-C--:B------:R-:W-:Y:S02]  /*10e80*/  ISETP.GE.AND P4, PT, R152, R196.reuse, PT ;  /* 0x000000c49800720c */ /* 0x080fe40003f86270 */
[----:B------:R-:W-:Y:S02]  /*10e90*/  FSEL R32, R32, -INF , P1 ;  /* 0xff80000020207808 */ /* 0x000fe40000800000 */
[----:B------:R-:W-:Y:S01]  /*10ea0*/  FSEL R142, R7, -INF , P4 ;  /* 0xff800000078e7808 */ /* 0x000fe20002000000 */
[C---:B------:R-:W-:Y:S01]  /*10eb0*/  VIADD R7, R211.reuse, 0x29 ;  /* 0x00000029d3077836 */ /* 0x040fe20000000000 */
[-C--:B------:R-:W-:Y:S02]  /*10ec0*/  ISETP.GE.AND P1, PT, R122, R196.reuse, PT ;  /* 0x000000c47a00720c */ /* 0x080fe40003f26270 */
[-C--:B------:R-:W-:Y:S02]  /*10ed0*/  ISETP.GE.AND P4, PT, R148, R196.reuse, PT ;  /* 0x000000c49400720c */ /* 0x080fe40003f86270 */
[----:B------:R-:W-:Y:S02]  /*10ee0*/  FSEL R30, R30, -INF , P1 ;  /* 0xff8000001e1e7808 */ /* 0x000fe40000800000 */
        /* <DEDUP_REMOVED lines=8> */
[----:B------:R-:W-:Y:S02]  /*10f70*/  FSEL R37, R37, -INF , P1 ;  /* 0xff80000025257808 */ /* 0x000fe40000800000 */
[----:B------:R-:W-:Y:S01]  /*10f80*/  FSEL R136, R20, -INF , P4 ;  /* 0xff80000014887808 */ /* 0x000fe20002000000 */
[----:B------:R-:W-:Y:S01]  /*10f90*/  VIADD R20, R211, 0x10 ;  /* 0x00000010d3147836 */ /* 0x000fe20000000000 */
[-C--:B------:R-:W-:Y:S02]  /*10fa0*/  ISETP.GE.AND P1, PT, R28, R196.reuse, PT ;  /* 0x000000c41c00720c */ /* 0x080fe40003f26270 */
[----:B------:R-:W-:Y:S02]  /*10fb0*/  ISETP.GE.AND P4, PT, R131, R196, PT ;  /* 0x000000c48300720c */ /* 0x000fe40003f86270 */
[----:B------:R-:W-:Y:S02]  /*10fc0*/  FSEL R34, R34, -INF , P1 ;  /* 0xff80000022227808 */ /* 0x000fe40000800000 */
[----:B------:R-:W-:Y:S02]  /*10fd0*/  FSEL R125, R19, -INF , P4 ;  /* 0xff800000137d7808 */ /* 0x000fe40002000000 */
[----:B------:R-:W-:Y:S02]  /*10fe0*/  ISETP.GE.AND P1, PT, R24, R198, PT ;  /* 0x000000c61800720c */ /* 0x000fe40003f26270 */
[----:B------:R-:W-:Y:S02]  /*10ff0*/  ISETP.GE.AND P4, PT, R128, R196, PT ;  /* 0x000000c48000720c */ /* 0x000fe40003f86270 */
[----:B------:R-:W-:Y:S02]  /*11000*/  FSEL R40, R40, -INF , P1 ;  /* 0xff80000028287808 */ /* 0x000fe40000800000 */
[----:B------:R-:W-:Y:S01]  /*11010*/  FSEL R132, R22, -INF , P4 ;  /* 0xff80000016847808 */ /* 0x000fe20002000000 */
[C---:B------:R-:W-:Y:S01]  /*11020*/  VIADD R22, R211.reuse, 0x9 ;  /* 0x00000009d3167836 */ /* 0x040fe20000000000 */
[----:B------:R-:W-:Y:S02]  /*11030*/  ISETP.GE.AND P1, PT, R20, R198, PT ;  /* 0x000000c61400720c */ /* 0x000fe40003f26270 */
[-C--:B------:R-:W-:Y:S02]  /*11040*/  ISETP.GE.AND P0, PT, R124, R196.reuse, PT ;  /* 0x000000c47c00720c */ /* 0x080fe40003f06270 */
[----:B------:R-:W-:Y:S02]  /*11050*/  FSEL R44, R44, -INF , P1 ;  /* 0xff8000002c2c7808 */ /* 0x000fe40000800000 */
[----:B------:R-:W-:Y:S02]  /*11060*/  ISETP.GE.AND P1, PT, R22, R196, PT ;  /* 0x000000c41600720c */ /* 0x000fe40003f26270 */
[----:B------:R-:W-:Y:S02]  /*11070*/  ISETP.GE.AND P4, PT, R211, R198, PT ;  /* 0x000000c6d300720c */ /* 0x000fe40003f86270 */
[----:B------:R-:W-:Y:S02]  /*11080*/  FSEL R177, R43, -INF , P1 ;  /* 0xff8000002bb17808 */ /* 0x000fe40000800000 */
[----:B------:R-:W-:Y:S02]  /*11090*/  ISETP.GE.AND P1, PT, R20, R196, PT ;  /* 0x000000c41400720c */ /* 0x000fe40003f26270 */
[----:B------:R-:W-:Y:S02]  /*110a0*/  FSEL R26, R26, -INF , P0 ;  /* 0xff8000001a1a7808 */ /* 0x000fe40000000000 */
[----:B------:R-:W-:Y:S02]  /*110b0*/  FSEL R46, R46, -INF , P1 ;  /* 0xff8000002e2e7808 */ /* 0x000fe40000800000 */
[----:B------:R-:W-:Y:S02]  /*110c0*/  ISETP.GE.AND P1, PT, R10, R198, PT ;  /* 0x000000c60a00720c */ /* 0x000fe40003f26270 */
[-C--:B------:R-:W-:Y:S02]  /*110d0*/  ISETP.GE.AND P0, PT, R211, R196.reuse, PT ;  /* 0x000000c4d300720c */ /* 0x080fe40003f06270 */
[----:B------:R-:W-:Y:S02]  /*110e0*/  FSEL R36, R36, -INF , P4 ;  /* 0xff80000024247808 */ /* 0x000fe40002000000 */
[----:B------:R-:W-:Y:S02]  /*110f0*/  FSEL R149, R53, -INF , P1 ;  /* 0xff80000035957808 */ /* 0x000fe40000800000 */
[----:B------:R-:W-:Y:S02]  /*11100*/  ISETP.GE.AND P4, PT, R120, R196, PT ;  /* 0x000000c47800720c */ /* 0x000fe40003f86270 */
[----:B------:R-:W-:Y:S02]  /*11110*/  IABS R0, R0 ;  /* 0x0000000000007213 */ /* 0x000fe40000000000 */
[----:B------:R-:W-:Y:S02]  /*11120*/  ISETP.GE.AND P1, PT, R8, R198, PT ;  /* 0x000000c60800720c */ /* 0x000fe40003f26270 */
[----:B------:R-:W-:Y:S02]  /*11130*/  FSEL R38, R38, -INF , P0 ;  /* 0xff80000026267808 */ /* 0x000fe40000000000 */
[----:B------:R-:W-:Y:S02]  /*11140*/  ISETP.GE.AND P0, PT, R24, R196, PT ;  /* 0x000000c41800720c */ /* 0x000fe40003f06270 */
[----:B------:R-:W-:Y:S02]  /*11150*/  I2FP.F32.S32 R0, R0 ;  /* 0x0000000000007245 */ /* 0x000fe40000201400 */
[----:B------:R-:W-:Y:S02]  /*11160*/  FSEL R175, R35, -INF , P4 ;  /* 0xff80000023af7808 */ /* 0x000fe40002000000 */
[----:B------:R-:W-:Y:S01]  /*11170*/  FSEL R56, R56, -INF , P1 ;  /* 0xff80000038387808 */ /* 0x000fe20000800000 */
[----:B------:R-:W-:Y:S01]  /*11180*/  FFMA.FTZ R61, -R212, R0, R61 ;  /* 0x00000000d43d7223 */ /* 0x000fe2000001013d */
[----:B------:R-:W-:Y:S01]  /*11190*/  ISETP.GE.AND P4, PT, R22, R198, PT ;  /* 0x000000c61600720c */ /* 0x000fe20003f86270 */
[----:B------:R-:W-:Y:S01]  /*111a0*/  FFMA.FTZ R67, -R212, R0, R67 ;  /* 0x00000000d4437223 */ /* 0x000fe20000010143 */
[-C--:B------:R-:W-:Y:S01]  /*111b0*/  ISETP.GE.AND P1, PT, R120, R197.reuse, PT ;  /* 0x000000c57800720c */ /* 0x080fe20003f26270 */
[----:B------:R-:W-:Y:S01]  /*111c0*/  VIADD R0, R211, 0x38 ;  /* 0x00000038d3007836 */ /* 0x000fe20000000000 */
[----:B------:R-:W-:Y:S02]  /*111d0*/  FSEL R42, R42, -INF , P0 ;  /* 0xff8000002a2a7808 */ /* 0x000fe40000000000 */
[-C--:B------:R-:W-:Y:S02]  /*111e0*/  ISETP.GE.AND P0, PT, R14, R198.reuse, PT ;  /* 0x000000c60e00720c */ /* 0x080fe40003f06270 */
[----:B------:R-:W-:Y:S02]  /*111f0*/  FSEL R223, R41, -INF , P4 ;  /* 0xff80000029df7808 */ /* 0x000fe40002000000 */
[----:B------:R-:W-:Y:S02]  /*11200*/  FSEL R173, R173, -INF , !P1 ;  /* 0xff800000adad7808 */ /* 0x000fe40004800000 */
        /* <DEDUP_REMOVED lines=18> */
[----:B------:R-:W-:Y:S02]  /*11330*/  FSEL R23, R151, -INF , !P6 ;  /* 0xff80000097177808 */ /* 0x000fe40007000000 */
[-C--:B------:R-:W-:Y:S02]  /*11340*/  ISETP.GE.AND P4, PT, R16, R196.reuse, PT ;  /* 0x000000c41000720c */ /* 0x080fe40003f86270 */
[----:B------:R-:W-:Y:S02]  /*11350*/  ISETP.GE.AND P1, PT, R0, R196, PT ;  /* 0x000000c40000720c */ /* 0x000fe40003f26270 */
[----:B------:R-:W-:Y:S02]  /*11360*/  FSEL R147, R54, -INF , P0 ;  /* 0xff80000036937808 */ /* 0x000fe40000000000 */
[-C--:B------:R-:W-:Y:S02]  /*11370*/  ISETP.GE.AND P6, PT, R145, R197.reuse, PT ;  /* 0x000000c59100720c */ /* 0x080fe40003fc6270 */
[-C--:B------:R-:W-:Y:S02]  /*11380*/  ISETP.GE.AND P0, PT, R6, R198.reuse, PT ;  /* 0x000000c60600720c */ /* 0x080fe40003f06270 */
[----:B------:R-:W-:Y:S02]  /*11390*/  FSEL R53, R66, -INF , P1 ;  /* 0xff80000042357808 */ /* 0x000fe40000800000 */
[----:B------:R-:W-:Y:S02]  /*113a0*/  FSEL R50, R50, -INF , P4 ;  /* 0xff80000032327808 */ /* 0x000fe40002000000 */
[----:B------:R-:W-:Y:S02]  /*113b0*/  FSEL R13, R144, -INF , !P6 ;  /* 0xff800000900d7808 */ /* 0x000fe40007000000 */
[-C--:B------:R-:W-:Y:S02]  /*113c0*/  ISETP.GE.AND P1, PT, R148, R197.reuse, PT ;  /* 0x000000c59400720c */ /* 0x080fe40003f26270 */
[----:B------:R-:W-:Y:S02]  /*113d0*/  ISETP.GE.AND P4, PT, R7, R198, PT ;  /* 0x000000c60700720c */ /* 0x000fe40003f86270 */
[----:B------:R-:W-:Y:S02]  /*113e0*/  FSEL R60, R60, -INF , P0 ;  /* 0xff8000003c3c7808 */ /* 0x000fe40000000000 */
[----:B------:R-:W-:Y:S02]  /*113f0*/  ISETP.GE.AND P6, PT, R141, R197, PT ;  /* 0x000000c58d00720c */ /* 0x000fe40003fc6270 */
[-C--:B------:R-:W-:Y:S02]  /*11400*/  ISETP.GE.AND P0, PT, R8, R196.reuse, PT ;  /* 0x000000c40800720c */ /* 0x080fe40003f06270 */
[----:B------:R-:W-:Y:S02]  /*11410*/  FSEL R15, R146, -INF , !P1 ;  /* 0xff800000920f7808 */ /* 0x000fe40004800000 */
[----:B------:R-:W-:Y:S02]  /*11420*/  FSEL R57, R57, -INF , P4 ;  /* 0xff80000039397808 */ /* 0x000fe40002000000 */
[----:B------:R-:W-:Y:S02]  /*11430*/  FSEL R19, R143, -INF , !P5 ;  /* 0xff8000008f137808 */ /* 0x000fe40006800000 */
[----:B------:R-:W-:Y:S02]  /*11440*/  FSEL R27, R140, -INF , !P6 ;  /* 0xff8000008c1b7808 */ /* 0x000fe40007000000 */
[----:B------:R-:W-:Y:S02]  /*11450*/  ISETP.GE.AND P4, PT, R10, R196, PT ;  /* 0x000000c40a00720c */ /* 0x000fe40003f86270 */
[----:B------:R-:W-:Y:S02]  /*11460*/  ISETP.GE.AND P1, PT, R145, R195, PT ;  /* 0x000000c39100720c */ /* 0x000fe40003f26270 */
[C---:B------:R-:W-:Y:S02]  /*11470*/  ISETP.GE.AND P5, PT, R139.reuse, R197, PT ;  /* 0x000000c58b00720c */ /* 0x040fe40003fa6270 */
[----:B------:R-:W-:Y:S02]  /*11480*/  FSEL R58, R58, -INF , P0 ;  /* 0xff8000003a3a7808 */ /* 0x000fe40000000000 */
[-C--:B------:R-:W-:Y:S02]  /*11490*/  ISETP.GE.AND P6, PT, R139, R195.reuse, PT ;  /* 0x000000c38b00720c */ /* 0x080fe40003fc6270 */
[----:B------:R-:W-:Y:S02]  /*114a0*/  ISETP.GE.AND P0, PT, R0, R198, PT ;  /* 0x000000c60000720c */ /* 0x000fe40003f06270 */
[----:B------:R-:W-:Y:S02]  /*114b0*/  FSEL R25, R138, -INF , !P5 ;  /* 0xff8000008a197808 */ /* 0x000fe40006800000 */
[----:B------:R-:W-:Y:S02]  /*114c0*/  FSEL R9, R9, -INF , !P1 ;  /* 0xff80000009097808 */ /* 0x000fe40004800000 */
[----:B------:R-:W-:Y:S02]  /*114d0*/  FSEL R55, R55, -INF , P4 ;  /* 0xff80000037377808 */ /* 0x000fe40002000000 */
[----:B------:R-:W-:Y:S02]  /*114e0*/  ISETP.GE.AND P4, PT, R121, R195, PT ;  /* 0x000000c37900720c */ /* 0x000fe40003f86270 */
[C---:B------:R-:W-:Y:S02]  /*114f0*/  ISETP.GE.AND P5, PT, R135.reuse, R197, PT ;  /* 0x000000c58700720c */ /* 0x040fe40003fa6270 */
[-C--:B------:R-:W-:Y:S02]  /*11500*/  ISETP.GE.AND P1, PT, R135, R195.reuse, PT ;  /* 0x000000c38700720c */ /* 0x080fe40003f26270 */
[----:B------:R-:W-:Y:S02]  /*11510*/  FSEL R33, R33, -INF , !P6 ;  /* 0xff80000021217808 */ /* 0x000fe40007000000 */
[----:B------:R-:W-:Y:S02]  /*11520*/  FSEL R64, R64, -INF , P0 ;  /* 0xff80000040407808 */ /* 0x000fe40000000000 */
[-C--:B------:R-:W-:Y:S02]  /*11530*/  ISETP.GE.AND P6, PT, R128, R195.reuse, PT ;  /* 0x000000c38000720c */ /* 0x080fe40003fc6270 */
[----:B------:R-:W-:Y:S02]  /*11540*/  ISETP.GE.AND P0, PT, R4, R196, PT ;  /* 0x000000c40400720c */ /* 0x000fe40003f06270 */
[----:B------:R-:W-:Y:S02]  /*11550*/  FSEL R43, R133, -INF , !P5 ;  /* 0xff800000852b7808 */ /* 0x000fe40006800000 */
[----:B------:R-:W-:Y:S02]  /*11560*/  FSEL R51, R126, -INF , !P1 ;  /* 0xff8000007e337808 */ /* 0x000fe40004800000 */
[----:B------:R-:W-:Y:S02]  /*11570*/  FSEL R227, R227, -INF , !P4 ;  /* 0xff800000e3e37808 */ /* 0x000fe40006000000 */
[----:B------:R-:W-:Y:S02]  /*11580*/  ISETP.GE.AND P4, PT, R4, R198, PT ;  /* 0x000000c60400720c */ /* 0x000fe40003f86270 */
[----:B------:R-:W-:Y:S02]  /*11590*/  FSEL R132, R132, -INF , !P6 ;  /* 0xff80000084847808 */ /* 0x000fe40007000000 */
[----:B------:R-:W-:Y:S02]  /*115a0*/  ISETP.GE.AND P5, PT, R131, R195, PT ;  /* 0x000000c38300720c */ /* 0x000fe40003fa6270 */
[-C--:B------:R-:W-:Y:S02]  /*115b0*/  ISETP.GE.AND P1, PT, R123, R197.reuse, PT ;  /* 0x000000c57b00720c */ /* 0x080fe40003f26270 */
[----:B------:R-:W-:Y:S02]  /*115c0*/  FSEL R54, R67, -INF , P0 ;  /* 0xff80000043367808 */ /* 0x000fe40000000000 */
[----:B------:R-:W-:Y:S02]  /*115d0*/  ISETP.GE.AND P6, PT, R39, R197, PT ;  /* 0x000000c52700720c */ /* 0x000fe40003fc6270 */
[-C--:B------:R-:W-:Y:S02]  /*115e0*/  ISETP.GE.AND P0, PT, R152, R195.reuse, PT ;  /* 0x000000c39800720c */ /* 0x080fe40003f06270 */
[----:B------:R-:W-:Y:S02]  /*115f0*/  FSEL R65, R65, -INF , P4 ;  /* 0xff80000041417808 */ /* 0x000fe40002000000 */
[----:B------:R-:W-:Y:S02]  /*11600*/  FSEL R49, R125, -INF , !P5 ;  /* 0xff8000007d317808 */ /* 0x000fe40006800000 */
[----:B------:R-:W-:Y:S02]  /*11610*/  FSEL R247, R247, -INF , !P1 ;  /* 0xff800000f7f77808 */ /* 0x000fe40004800000 */
[----:B------:R-:W-:Y:S02]  /*11620*/  ISETP.GE.AND P5, PT, R124, R195, PT ;  /* 0x000000c37c00720c */ /* 0x000fe40003fa6270 */
[-C--:B------:R-:W-:Y:S02]  /*11630*/  ISETP.GE.AND P1, PT, R122, R197.reuse, PT ;  /* 0x000000c57a00720c */ /* 0x080fe40003f26270 */
[----:B------:R-:W-:Y:S02]  /*11640*/  FSEL R165, R29, -INF , !P6 ;  /* 0xff8000001da57808 */ /* 0x000fe40007000000 */
[----:B------:R-:W-:Y:S02]  /*11650*/  ISETP.GE.AND P4, PT, R5, R196, PT ;  /* 0x000000c40500720c */ /* 0x000fe40003f86270 */
[----:B------:R-:W-:Y:S02]  /*11660*/  ISETP.GE.AND P6, PT, R28, R197, PT ;  /* 0x000000c51c00720c */ /* 0x000fe40003fc6270 */
[----:B------:R-:W-:Y:S02]  /*11670*/  FSEL R17, R142, -INF , !P0 ;  /* 0xff8000008e117808 */ /* 0x000fe40004000000 */
[-C--:B------:R-:W-:Y:S02]  /*11680*/  ISETP.GE.AND P0, PT, R141, R195.reuse, PT ;  /* 0x000000c38d00720c */ /* 0x080fe40003f06270 */
[----:B------:R-:W-:Y:S02]  /*11690*/  FSEL R241, R241, -INF , !P1 ;  /* 0xff800000f1f17808 */ /* 0x000fe40004800000 */
[----:B------:R-:W-:Y:S02]  /*116a0*/  FSEL R245, R26, -INF , !P5 ;  /* 0xff8000001af57808 */ /* 0x000fe40006800000 */
[----:B------:R-:W-:Y:S02]  /*116b0*/  FSEL R63, R63, -INF , P4 ;  /* 0xff8000003f3f7808 */ /* 0x000fe40002000000 */
[----:B------:R-:W-:Y:S02]  /*116c0*/  ISETP.GE.AND P1, PT, R39, R195, PT ;  /* 0x000000c32700720c */ /* 0x000fe40003f26270 */
[-C--:B------:R-:W-:Y:S02]  /*116d0*/  ISETP.GE.AND P4, PT, R152, R197.reuse, PT ;  /* 0x000000c59800720c */ /* 0x080fe40003f86270 */
[----:B------:R-:W-:Y:S02]  /*116e0*/  ISETP.GE.AND P5, PT, R121, R197, PT ;  /* 0x000000c57900720c */ /* 0x000fe40003fa6270 */
[----:B------:R-:W-:Y:S02]  /*116f0*/  FSEL R237, R32, -INF , !P6 ;  /* 0xff80000020ed7808 */ /* 0x000fe40007000000 */
[----:B------:R-:W-:Y:S02]  /*11700*/  FSEL R35, R129, -INF , !P0 ;  /* 0xff80000081237808 */ /* 0x000fe40004000000 */
[----:B------:R-:W-:Y:S02]  /*11710*/  ISETP.GE.AND P6, PT, R120, R195, PT ;  /* 0x000000c37800720c */ /* 0x000fe40003fc6270 */
[-C--:B------:R-:W-:Y:S02]  /*11720*/  ISETP.GE.AND P0, PT, R127, R197.reuse, PT ;  /* 0x000000c57f00720c */ /* 0x080fe40003f06270 */
[----:B------:R-:W-:Y:S02]  /*11730*/  FSEL R21, R150, -INF , !P4 ;  /* 0xff80000096157808 */ /* 0x000fe40006000000 */
[----:B------:R-:W-:Y:S02]  /*11740*/  FSEL R231, R37, -INF , !P5 ;  /* 0xff80000025e77808 */ /* 0x000fe40006800000 */
[----:B------:R-:W-:Y:S02]  /*11750*/  FSEL R171, R31, -INF , !P1 ;  /* 0xff8000001fab7808 */ /* 0x000fe40004800000 */
[C---:B------:R-:W-:Y:S02]  /*11760*/  ISETP.GE.AND P1, PT, R24.reuse, R197, PT ;  /* 0x000000c51800720c */ /* 0x040fe40003f26270 */
[-C--:B------:R-:W-:Y:S02]  /*11770*/  ISETP.GE.AND P5, PT, R24, R195.reuse, PT ;  /* 0x000000c31800720c */ /* 0x080fe40003fa6270 */
[-C--:B------:R-:W-:Y:S02]  /*11780*/  ISETP.GE.AND P4, PT, R148, R195.reuse, PT ;  /* 0x000000c39400720c */ /* 0x080fe40003f86270 */
[----:B------:R-:W-:Y:S02]  /*11790*/  FSEL R175, R175, -INF , !P6 ;  /* 0xff800000afaf7808 */ /* 0x000fe40007000000 */
[----:B------:R-:W-:Y:S02]  /*117a0*/  ISETP.GE.AND P6, PT, R211, R195, PT ;  /* 0x000000c3d300720c */ /* 0x000fe40003fc6270 */
[----:B------:R-:W-:Y:S02]  /*117b0*/  FSEL R134, R134, -INF , !P0 ;  /* 0xff80000086867808 */ /* 0x000fe40004000000 */
[-C--:B------:R-:W-:Y:S02]  /*117c0*/  ISETP.GE.AND P0, PT, R124, R197.reuse, PT ;  /* 0x000000c57c00720c */ /* 0x080fe40003f06270 */
[----:B------:R-:W-:Y:S02]  /*117d0*/  FSEL R11, R137, -INF , !P4 ;  /* 0xff800000890b7808 */ /* 0x000fe40006000000 */
[----:B------:R-:W-:Y:S02]  /*117e0*/  FSEL R225, R40, -INF , !P1 ;  /* 0xff80000028e17808 */ /* 0x000fe40004800000 */
[----:B------:R-:W-:Y:S02]  /*117f0*/  FSEL R179, R42, -INF , !P5 ;  /* 0xff8000002ab37808 */ /* 0x000fe40006800000 */
[-C--:B------:R-:W-:Y:S02]  /*11800*/  ISETP.GE.AND P1, PT, R20, R197.reuse, PT ;  /* 0x000000c51400720c */ /* 0x080fe40003f26270 */
[----:B------:R-:W-:Y:S02]  /*11810*/  FSEL R229, R38, -INF , !P6 ;  /* 0xff80000026e57808 */ /* 0x000fe40007000000 */
[-C--:B------:R-:W-:Y:S02]  /*11820*/  ISETP.GE.AND P5, PT, R14, R197.reuse, PT ;  /* 0x000000c50e00720c */ /* 0x080fe40003fa6270 */
[----:B------:R-:W-:Y:S02]  /*11830*/  ISETP.GE.AND P4, PT, R131, R197, PT ;  /* 0x000000c58300720c */ /* 0x000fe40003f86270 */
[-C--:B------:R-:W-:Y:S02]  /*11840*/  ISETP.GE.AND P6, PT, R20, R195.reuse, PT ;  /* 0x000000c31400720c */ /* 0x080fe40003fc6270 */
[----:B------:R-:W-:Y:S02]  /*11850*/  FSEL R249, R249, -INF , !P0 ;  /* 0xff800000f9f97808 */ /* 0x000fe40004000000 */
        /* <DEDUP_REMOVED lines=9> */
[-C--:B------:R-:W-:Y:S02]  /*118f0*/  ISETP.GE.AND P6, PT, R12, R195.reuse, PT ;  /* 0x000000c30c00720c */ /* 0x080fe40003fc6270 */
[----:B------:R-:W-:Y:S02]  /*11900*/  ISETP.GE.AND P0, PT, R28, R195, PT ;  /* 0x000000c31c00720c */ /* 0x000fe40003f06270 */
[----:B------:R-:W-:Y:S02]  /*11910*/  FMNMX3.FTZ R12, R116, R23, R21, !PT ;  /* 0x00000017740c7276 */ /* 0x000fe40007810015 */
[----:B------:R-:W-:Y:S02]  /*11920*/  FSEL R161, R47, -INF , !P1 ;  /* 0xff8000002fa17808 */ /* 0x000fe40004800000 */
[----:B------:R-:W-:Y:S02]  /*11930*/  FSEL R151, R52, -INF , !P5 ;  /* 0xff80000034977808 */ /* 0x000fe40006800000 */
[----:B------:R-:W-:Y:S02]  /*11940*/  FSEL R136, R136, -INF , !P4 ;  /* 0xff80000088887808 */ /* 0x000fe40006000000 */
[----:B------:R-:W-:Y:S02]  /*11950*/  ISETP.GE.AND P4, PT, R127, R195, PT ;  /* 0x000000c37f00720c */ /* 0x000fe40003f86270 */
[C---:B------:R-:W-:Y:S02]  /*11960*/  ISETP.GE.AND P1, PT, R10.reuse, R197, PT ;  /* 0x000000c50a00720c */ /* 0x040fe40003f26270 */
[----:B------:R-:W-:Y:S02]  /*11970*/  ISETP.GE.AND P5, PT, R10, R195, PT ;  /* 0x000000c30a00720c */ /* 0x000fe40003fa6270 */
[----:B------:R-:W-:Y:S02]  /*11980*/  FMNMX3.FTZ R12, R12, R15, R13, !PT ;  /* 0x0000000f0c0c7276 */ /* 0x000fe4000781000d */
[----:B------:R-:W-:Y:S02]  /*11990*/  FSEL R235, R34, -INF , !P0 ;  /* 0xff80000022eb7808 */ /* 0x000fe40004000000 */
[----:B------:R-:W-:Y:S02]  /*119a0*/  FMNMX3.FTZ R10, R118, R19, R17, !PT ;  /* 0x00000013760a7276 */ /* 0x000fe40007810011 */
[----:B------:R-:W-:Y:S02]  /*119b0*/  ISETP.GE.AND P0, PT, R22, R195, PT ;  /* 0x000000c31600720c */ /* 0x000fe40003f06270 */
[----:B------:R-:W-:Y:S02]  /*119c0*/  FSEL R251, R251, -INF , !P4 ;  /* 0xff800000fbfb7808 */ /* 0x000fe40006000000 */
[----:B------:R-:W-:Y:S02]  /*119d0*/  FMNMX3.FTZ R12, R12, R27, R25, !PT ;  /* 0x0000001b0c0c7276 */ /* 0x000fe40007810019 */
[----:B------:R-:W-:Y:S02]  /*119e0*/  ISETP.GE.AND P4, PT, R122, R195, PT ;  /* 0x000000c37a00720c */ /* 0x000fe40003f86270 */
[----:B------:R-:W-:Y:S02]  /*119f0*/  FMNMX3.FTZ R10, R10, R11, R9, !PT ;  /* 0x0000000b0a0a7276 */ /* 0x000fe40007810009 */
[----:B------:R-:W-:Y:S02]  /*11a00*/  FSEL R177, R177, -INF , !P0 ;  /* 0xff800000b1b17808 */ /* 0x000fe40004000000 */
[----:B------:R-:W-:Y:S02]  /*11a10*/  ISETP.GE.AND P0, PT, R16, R195, PT ;  /* 0x000000c31000720c */ /* 0x000fe40003f06270 */
[----:B------:R-:W-:Y:S02]  /*11a20*/  FSEL R239, R30, -INF , !P4 ;  /* 0xff8000001eef7808 */ /* 0x000fe40006000000 */
[----:B------:R-:W-:Y:S02]  /*11a30*/  FMNMX3.FTZ R29, R12, R43, R41, !PT ;  /* 0x0000002b0c1d7276 */ /* 0x000fe40007810029 */
[----:B------:R-:W-:Y:S02]  /*11a40*/  FMNMX3.FTZ R10, R10, R35, R33, !PT ;  /* 0x000000230a0a7276 */ /* 0x000fe40007810021 */
[CC--:B------:R-:W-:Y:S01]  /*11a50*/  ISETP.GE.AND P4, PT, R211.reuse, R197.reuse, PT ;  /* 0x000000c5d300720c */ /* 0x0c0fe20003f86270 */
[----:B------:R-:W-:Y:S01]  /*11a60*/  VIADD R211, R211, 0xffffff80 ;  /* 0xffffff80d3d37836 */ /* 0x000fe20000000000 */
[----:B------:R-:W-:Y:S02]  /*11a70*/  FSEL R155, R50, -INF , !P0 ;  /* 0xff800000329b7808 */ /* 0x000fe40004000000 */
[----:B------:R-:W-:Y:S02]  /*11a80*/  FSEL R149, R149, -INF , !P1 ;  /* 0xff80000095957808 */ /* 0x000fe40004800000 */
[C---:B------:R-:W-:Y:S02]  /*11a90*/  ISETP.GE.AND P1, PT, R8.reuse, R197, PT ;  /* 0x000000c50800720c */ /* 0x040fe40003f26270 */
        /* <DEDUP_REMOVED lines=22> */
[----:B------:R-:W-:Y:S02]  /*11c00*/  ISETP.GE.AND P4, PT, R7, R197, PT ;  /* 0x000000c50700720c */ /* 0x000fe40003f86270 */
[----:B------:R-:W-:Y:S02]  /*11c10*/  FMNMX3.FTZ R10, R10, R179, R177, !PT ;  /* 0x000000b30a0a7276 */ /* 0x000fe400078100b1 */
[----:B------:R-:W-:Y:S02]  /*11c20*/  FSEL R145, R55, -INF , !P5 ;  /* 0xff80000037917808 */ /* 0x000fe40006800000 */
[----:B------:R-:W-:Y:S02]  /*11c30*/  FMNMX3.FTZ R8, R8, R169, R167, !PT ;  /* 0x000000a908087276 */ /* 0x000fe400078100a7 */
[-C--:B------:R-:W-:Y:S02]  /*11c40*/  ISETP.GE.AND P5, PT, R5, R197.reuse, PT ;  /* 0x000000c50500720c */ /* 0x080fe40003fa6270 */
[----:B------:R-:W-:Y:S01]  /*11c50*/  FSEL R141, R57, -INF , !P4 ;  /* 0xff800000398d7808 */ /* 0x000fe20006000000 */
[----:B------:R-:W-:Y:S01]  /*11c60*/  IMAD R57, R184, 0x2, R183 ;  /* 0x00000002b8397824 */ /* 0x000fe200078e02b7 */
[----:B------:R-:W-:Y:S02]  /*11c70*/  FSEL R147, R147, -INF , !P6 ;  /* 0xff80000093937808 */ /* 0x000fe40007000000 */
[C---:B------:R-:W-:Y:S02]  /*11c80*/  ISETP.GE.AND P4, PT, R6.reuse, R197, PT ;  /* 0x000000c50600720c */ /* 0x040fe40003f86270 */
[----:B------:R-:W-:Y:S01]  /*11c90*/  ISETP.GE.AND P6, PT, R6, R195, PT ;  /* 0x000000c30600720c */ /* 0x000fe20003fc6270 */
[----:B------:R-:W-:Y:S01]  /*11ca0*/  LDSM.16.MT88.4 R44, [R57+0xd000] ;  /* 0x00d00000392c783b */ /* 0x000fe20000004200 */
[----:B------:R-:W-:Y:S02]  /*11cb0*/  FMNMX3.FTZ R6, R10, R163, R161, !PT ;  /* 0x000000a30a067276 */ /* 0x000fe400078100a1 */
[----:B------:R-:W-:Y:S02]  /*11cc0*/  FMNMX3.FTZ R8, R8, R159, R157, !PT ;  /* 0x0000009f08087276 */ /* 0x000fe4000781009d */
[----:B------:R-:W-:Y:S02]  /*11cd0*/  FSEL R143, R56, -INF , !P1 ;  /* 0xff800000388f7808 */ /* 0x000fe40004800000 */
[----:B------:R-:W-:Y:S02]  /*11ce0*/  FSEL R133, R61, -INF , !P5 ;  /* 0xff8000003d857808 */ /* 0x000fe40006800000 */
[----:B------:R-:W-:Y:S02]  /*11cf0*/  ISETP.GE.AND P5, PT, R4, R197, PT ;  /* 0x000000c50400720c */ /* 0x000fe40003fa6270 */
[-C--:B------:R-:W-:Y:S02]  /*11d00*/  ISETP.GE.AND P1, PT, R7, R195.reuse, PT ;  /* 0x000000c30700720c */ /* 0x080fe40003f26270 */
[----:B------:R-:W-:Y:S01]  /*11d10*/  FSEL R139, R58, -INF , !P0 ;  /* 0xff8000003a8b7808 */ /* 0x000fe20004000000 */
[----:B------:R-:W-:Y:S01]  /*11d20*/  VIADD R58, R57, 0x9020 ;  /* 0x00009020393a7836 */ /* 0x000fe20000000000 */
[----:B------:R-:W-:Y:S02]  /*11d30*/  ISETP.GE.AND P0, PT, R4, R195, PT ;  /* 0x000000c30400720c */ /* 0x000fe40003f06270 */
[----:B------:R-:W-:Y:S02]  /*11d40*/  FMNMX3.FTZ R4, R8, R151, R149, !PT ;  /* 0x0000009708047276 */ /* 0x000fe40007810095 */
        /* <DEDUP_REMOVED lines=8> */
[----:B------:R-:W-:Y:S02]  /*11dd0*/  FMNMX3.FTZ R0, R6, R147, R145, !PT ;  /* 0x0000009306007276 */ /* 0x000fe40007810091 */
[----:B------:R-:W-:Y:S02]  /*11de0*/  FSEL R127, R64, -INF , !P1 ;  /* 0xff800000407f7808 */ /* 0x000fe40004800000 */
[----:B------:R-:W-:Y:S02]  /*11df0*/  FMNMX3.FTZ R5, R4, R135, R133, !PT ;  /* 0x0000008704057276 */ /* 0x000fe40007810085 */
[----:B------:R-:W-:Y:S02]  /*11e00*/  FSEL R131, R62, -INF , !P6 ;  /* 0xff8000003e837808 */ /* 0x000fe40007000000 */
[----:B------:R-:W-:Y:S02]  /*11e10*/  FSEL R129, R63, -INF , !P4 ;  /* 0xff8000003f817808 */ /* 0x000fe40006000000 */
        /* <DEDUP_REMOVED lines=14> */
[C---:B--2---:R-:W-:Y:S01]  /*11f00*/  FMUL.FTZ R122, R117.reuse, R0 ;  /* 0x00000000757a7220 */ /* 0x044fe20000410000 */
[----:B------:R-:W-:Y:S01]  /*11f10*/  FSETP.NEU.FTZ.AND P0, PT, R0, -INF , PT ;  /* 0xff8000000000780b */ /* 0x000fe20003f1d000 */
[----:B------:R-:W-:Y:S01]  /*11f20*/  LDSM.16.MT88.4 R28, [R57+0xb000] ;  /* 0x00b00000391c783b */ /* 0x000fe20000004200 */
        /* <DEDUP_REMOVED lines=14> */
[----:B------:R-:W-:Y:S02]  /*12010*/  VIADD R5, R57, 0x9000 ;  /* 0x0000900039057836 */ /* 0x000fe40000000000 */
[-CC-:B------:R-:W-:Y:S01]  /*12020*/  FFMA.FTZ R125, R23, R117.reuse, -R130.reuse ;  /* 0x00000075177d7223 */ /* 0x180fe20000010882 */
[-C--:B------:R-:W-:Y:S01]  /*12030*/  FFMA.FTZ R121, R21, R117.reuse, -R130 ;  /* 0x0000007515797223 */ /* 0x080fe20000010882 */
[-CC-:B------:R-:W-:Y:S01]  /*12040*/  FFMA.FTZ R123, R11, R117.reuse, -R122.reuse ;  /* 0x000000750b7b7223 */ /* 0x180fe2000001087a */
[-C--:B------:R-:W-:Y:S01]  /*12050*/  FFMA.FTZ R118, R9, R117.reuse, -R122 ;  /* 0x0000007509767223 */ /* 0x080fe2000001087a */
[----:B------:R-:W-:Y:S02]  /*12060*/  @P2 VIADD R58, R5, 0xffffffe0 ;  /* 0xffffffe0053a2836 */ /* 0x000fe40000000000 */
[----:B------:R-:W-:Y:S01]  /*12070*/  FMUL.FTZ R8, R117, R6 ;  /* 0x0000000675087220 */ /* 0x000fe20000410000 */
[----:B------:R-:W2:Y:S01]  /*12080*/  MUFU.EX2 R55, R4 ;  /* 0x0000000400377308 */ /* 0x000ea20000000800 */
[-CC-:B------:R-:W-:Y:S01]  /*12090*/  FFMA.FTZ R116, R241, R117.reuse, -R130.reuse ;  /* 0x00000075f1747223 */ /* 0x180fe20000010882 */
[-C--:B------:R-:W-:Y:S01]  /*120a0*/  FFMA.FTZ R165, R165, R117.reuse, -R130 ;  /* 0x00000075a5a57223 */ /* 0x080fe20000010882 */
[----:B------:R-:W3:Y:S01]  /*120b0*/  LDSM.16.MT88.4 R20, [R58] ;  /* 0x000000003a14783b */ /* 0x000ee20000004200 */
[-C--:B------:R-:W-:Y:S01]  /*120c0*/  FFMA.FTZ R171, R171, R117.reuse, -R122 ;  /* 0x00000075abab7223 */ /* 0x080fe2000001087a */
[-C--:B------:R-:W-:Y:S01]  /*120d0*/  FFMA.FTZ R173, R173, R117.reuse, -R130 ;  /* 0x00000075adad7223 */ /* 0x080fe20000010882 */
[-C--:B------:R-:W-:Y:S01]  /*120e0*/  FFMA.FTZ R175, R175, R117.reuse, -R122 ;  /* 0x00000075afaf7223 */ /* 0x080fe2000001087a */
[-CC-:B------:R-:W-:Y:S03]  /*120f0*/  FFMA.FTZ R138, R233, R117.reuse, -R130.reuse ;  /* 0x00000075e98a7223 */ /* 0x180fe60000010882 */
[----:B------:R-:W4:Y:S01]  /*12100*/  MUFU.EX2 R56, R8 ;  /* 0x0000000800387308 */ /* 0x000f220000000800 */
[-C--:B------:R-:W-:Y:S01]  /*12110*/  FFMA.FTZ R185, R231, R117.reuse, -R130 ;  /* 0x00000075e7b97223 */ /* 0x080fe20000010882 */
[-CC-:B------:R-:W-:Y:S01]  /*12120*/  FFMA.FTZ R140, R229, R117.reuse, -R122.reuse ;  /* 0x00000075e58c7223 */ /* 0x180fe2000001087a */
[----:B------:R-:W5:Y:S01]  /*12130*/  LDSM.16.MT88.4 R36, [R58+0x2000] ;  /* 0x002000003a24783b */ /* 0x000f620000004200 */
[-C--:B------:R-:W-:Y:S01]  /*12140*/  FFMA.FTZ R227, R227, R117.reuse, -R122 ;  /* 0x00000075e3e37223 */ /* 0x080fe2000001087a */
[-CC-:B------:R-:W-:Y:S01]  /*12150*/  FFMA.FTZ R142, R225, R117.reuse, -R130.reuse ;  /* 0x00000075e18e7223 */ /* 0x180fe20000010882 */
[-C--:B------:R-:W-:Y:S01]  /*12160*/  FFMA.FTZ R223, R223, R117.reuse, -R130 ;  /* 0x00000075dfdf7223 */ /* 0x080fe20000010882 */
        /* <DEDUP_REMOVED lines=22> */
[C---:B------:R-:W-:Y:S01]  /*122d0*/  FMUL.FTZ R48, R56.reuse, R68 ;  /* 0x0000004438307220 */ /* 0x040fe20000410000 */
[C---:B------:R-:W-:Y:S01]  /*122e0*/  FMUL.FTZ R24, R56.reuse, R92 ;  /* 0x0000005c38187220 */ /* 0x040fe20000410000 */
[----:B------:R-:W-:Y:S03]  /*122f0*/  LDSM.16.MT88.4 R100, [R58+0x1c00] ;  /* 0x001c00003a64783b */ /* 0x000fe60000004200 */
[----:B------:R-:W4:Y:S01]  /*12300*/  MUFU.EX2 R120, R120 ;  /* 0x0000007800787308 */ /* 0x000f220000000800 */
[----:B-1----:R-:W-:Y:S01]  /*12310*/  F2FP.F16.F32.PACK_AB R60, R121, R125 ;  /* 0x0000007d793c723e */ /* 0x002fe200000000ff */
[----:B------:R-:W-:Y:S01]  /*12320*/  FMUL.FTZ R34, R55, R86 ;  /* 0x0000005637227220 */ /* 0x000fe20000410000 */
[----:B------:R-:W-:Y:S01]  /*12330*/  FFMA.FTZ R86, R49, R117, -R122 ;  /* 0x0000007531567223 */ /* 0x000fe2000001087a */
[C---:B------:R-:W-:Y:S01]  /*12340*/  FMUL.FTZ R49, R56.reuse, R69 ;  /* 0x0000004538317220 */ /* 0x040fe20000410000 */
[----:B------:R-:W-:Y:S01]  /*12350*/  FMUL.FTZ R32, R56, R84 ;  /* 0x0000005438207220 */ /* 0x000fe20000410000 */
[----:B------:R-:W-:Y:S01]  /*12360*/  FFMA.FTZ R84, R43, R117, -R130 ;  /* 0x000000752b547223 */ /* 0x000fe20000010882 */
[----:B------:R-:W-:Y:S03]  /*12370*/  FMUL.FTZ R43, R55, R79 ;  /* 0x0000004f372b7220 */ /* 0x000fe60000410000 */
[----:B------:R-:W-:Y:S01]  /*12380*/  MUFU.EX2 R124, R124 ;  /* 0x0000007c007c7308 */ /* 0x000fe20000000800 */
[--C-:B------:R-:W-:Y:S01]  /*12390*/  FFMA.FTZ R92, R35, R117, -R122.reuse ;  /* 0x00000075235c7223 */ /* 0x100fe2000001087a */
[----:B------:R-:W-:Y:S01]  /*123a0*/  FMUL.FTZ R35, R55, R87 ;  /* 0x0000005737237220 */ /* 0x000fe20000410000 */
[--C-:B------:R-:W-:Y:S01]  /*123b0*/  FFMA.FTZ R87, R51, R117, -R122.reuse ;  /* 0x0000007533577223 */ /* 0x100fe2000001087a */
[----:B------:R-:W-:Y:S01]  /*123c0*/  FMUL.FTZ R51, R55, R71 ;  /* 0x0000004737337220 */ /* 0x000fe20000410000 */
[-C--:B------:R-:W-:Y:S01]  /*123d0*/  FFMA.FTZ R177, R177, R117.reuse, -R122 ;  /* 0x00000075b1b17223 */ /* 0x080fe2000001087a */
[----:B------:R-:W-:Y:S01]  /*123e0*/  LDSM.16.MT88.4 R68, [R57+0xb400] ;  /* 0x00b400003944783b */ /* 0x000fe20000004200 */
[-CC-:B------:R-:W-:Y:S03]  /*123f0*/  FFMA.FTZ R146, R169, R117.reuse, -R130.reuse ;  /* 0x00000075a9927223 */ /* 0x180fe60000010882 */
[----:B------:R-:W1:Y:S01]  /*12400*/  MUFU.EX2 R59, R59 ;  /* 0x0000003b003b7308 */ /* 0x000e620000000800 */
        /* <DEDUP_REMOVED lines=16> */
[----:B-1----:R-:W-:Y:S01]  /*12510*/  F2FP.F16.F32.PACK_AB R62, R59, R124 ;  /* 0x0000007c3b3e723e */ /* 0x002fe200000000ff */
        /* <DEDUP_REMOVED lines=12> */
[----:B----4-:R-:W-:Y:S01]  /*125e0*/  F2FP.F16.F32.PACK_AB R63, R118, R123 ;  /* 0x0000007b763f723e */ /* 0x010fe200000000ff */
[----:B------:R-:W-:Y:S01]  /*125f0*/  FADD.FTZ R123, R123, R128 ;  /* 0x000000807b7b7221 */ /* 0x000fe20000010000 */
[----:B------:R-:W-:Y:S03]  /*12600*/  FADD.FTZ R124, R124, R125 ;  /* 0x0000007d7c7c7221 */ /* 0x000fe60000010000 */
[----:B------:R-:W-:Y:S01]  /*12610*/  FADD.FTZ R123, R118, R123 ;  /* 0x0000007b767b7221 */ /* 0x000fe20000010000 */
[----:B------:R-:W-:Y:S01]  /*12620*/  FADD.FTZ R59, R59, R124 ;  /* 0x0000007c3b3b7221 */ /* 0x000fe20000010000 */
[C---:B------:R-:W-:Y:S02]  /*12630*/  HMMA.16816.F32 R4, R60.reuse, R12, R4 ;  /* 0x0000000c3c04723c */ /* 0x040fe40000001804 */
        /* <DEDUP_REMOVED lines=11> */
[----:B------:R-:W-:Y:S04]  /*126f0*/  IMAD.MOV.U32 R118, RZ, RZ, R0 ;  /* 0x000000ffff767224 */ /* 0x000fe800078e0000 */
[----:B------:R-:W-:Y:S01]  /*12700*/  MUFU.EX2 R104, R104 ;  /* 0x0000006800687308 */ /* 0x000fe20000000800 */
[C---:B---3--:R-:W-:Y:S03]  /*12710*/  HMMA.16816.F32 R12, R60.reuse, R20, R12 ;  /* 0x000000143c0c723c */ /* 0x048fe6000000180c */
[C---:B------:R-:W-:Y:S01]  /*12720*/  FMUL.FTZ R20, R56.reuse, R96 ;  /* 0x0000006038147220 */ /* 0x040fe20000410000 */
[C---:B------:R-:W-:Y:S01]  /*12730*/  FMUL.FTZ R21, R56.reuse, R97 ;  /* 0x0000006138157220 */ /* 0x040fe20000410000 */
[----:B------:R-:W-:Y:S01]  /*12740*/  FFMA.FTZ R97, R25, R117, -R130 ;  /* 0x0000007519617223 */ /* 0x000fe20000010882 */
[C---:B------:R-:W-:Y:S03]  /*12750*/  FMUL.FTZ R25, R56.reuse, R93 ;  /* 0x0000005d38197220 */ /* 0x040fe60000410000 */
        /* <DEDUP_REMOVED lines=8> */
[C---:B------:R-:W-:Y:S03]  /*127e0*/  HMMA.16816.F32 R20, R60.reuse, R28, R20 ;  /* 0x0000001c3c14723c */ /* 0x040fe60000001814 */
[C---:B------:R-:W-:Y:S01]  /*127f0*/  FMUL.FTZ R28, R56.reuse, R88 ;  /* 0x00000058381c7220 */ /* 0x040fe20000410000 */
[C---:B------:R-:W-:Y:S01]  /*12800*/  FMUL.FTZ R29, R56.reuse, R89 ;  /* 0x00000059381d7220 */ /* 0x040fe20000410000 */
[----:B------:R-:W-:Y:S01]  /*12810*/  FFMA.FTZ R89, R33, R117, -R122 ;  /* 0x0000007521597223 */ /* 0x000fe2000001087a */
[C---:B------:R-:W-:Y:S01]  /*12820*/  FMUL.FTZ R33, R56.reuse, R85 ;  /* 0x0000005538217220 */ /* 0x040fe20000410000 */
[--C-:B------:R-:W-:Y:S01]  /*12830*/  FFMA.FTZ R85, R41, R117, -R130.reuse ;  /* 0x0000007529557223 */ /* 0x100fe20000010882 */
[C---:B------:R-:W-:Y:S01]  /*12840*/  HMMA.16816.F32 R24, R60.reuse, R30, R24 ;  /* 0x0000001e3c18723c */ /* 0x040fe20000001818 */
[----:B------:R-:W3:Y:S02]  /*12850*/  MUFU.EX2 R97, R97 ;  /* 0x0000006100617308 */ /* 0x000ee40000000800 */
[C---:B------:R-:W-:Y:S01]  /*12860*/  FMUL.FTZ R30, R55.reuse, R90 ;  /* 0x0000005a371e7220 */ /* 0x040fe20000410000 */
[----:B------:R-:W-:Y:S01]  /*12870*/  FMUL.FTZ R31, R55, R91 ;  /* 0x0000005b371f7220 */ /* 0x000fe20000410000 */
[----:B------:R-:W-:Y:S01]  /*12880*/  FMUL.FTZ R41, R56, R77 ;  /* 0x0000004d38297220 */ /* 0x000fe20000410000 */
[-C--:B------:R-:W-:Y:S01]  /*12890*/  FFMA.FTZ R88, R136, R117.reuse, -R130 ;  /* 0x0000007588587223 */ /* 0x080fe20000010882 */
[----:B------:R-:W4:Y:S01]  /*128a0*/  LDSM.16.MT88.4 R76, [R57+0x9400] ;  /* 0x00940000394c783b */ /* 0x000f220000004200 */
[-CC-:B------:R-:W-:Y:S03]  /*128b0*/  FFMA.FTZ R90, R132, R117.reuse, -R122.reuse ;  /* 0x00000075845a7223 */ /* 0x180fe6000001087a */
[----:B------:R-:W-:Y:S01]  /*128c0*/  MUFU.EX2 R89, R89 ;  /* 0x0000005900597308 */ /* 0x000fe20000000800 */
[----:B------:R-:W-:Y:S01]  /*128d0*/  FFMA.FTZ R132, R239, R117, -R122 ;  /* 0x00000075ef847223 */ /* 0x000fe2000001087a */
[C---:B-----5:R-:W-:Y:S03]  /*128e0*/  HMMA.16816.F32 R28, R60.reuse, R36, R28 ;  /* 0x000000243c1c723c */ /* 0x060fe6000000181c */
[C---:B------:R-:W-:Y:S01]  /*128f0*/  FMUL.FTZ R36, R56.reuse, R80 ;  /* 0x0000005038247220 */ /* 0x040fe20000410000 */
[----:B------:R-:W-:Y:S01]  /*12900*/  FMUL.FTZ R37, R56, R81 ;  /* 0x0000005138257220 */ /* 0x000fe20000410000 */
[-CC-:B------:R-:W-:Y:S03]  /*12910*/  FFMA.FTZ R91, R134, R117.reuse, -R130.reuse ;  /* 0x00000075865b7223 */ /* 0x180fe60000010882 */
[----:B------:R-:W-:Y:S01]  /*12920*/  MUFU.EX2 R85, R85 ;  /* 0x0000005500557308 */ /* 0x000fe20000000800 */
[----:B------:R-:W-:Y:S01]  /*12930*/  FFMA.FTZ R134, R237, R117, -R130 ;  /* 0x00000075ed867223 */ /* 0x000fe20000010882 */
[C---:B------:R-:W-:Y:S03]  /*12940*/  HMMA.16816.F32 R32, R60.reuse, R38, R32 ;  /* 0x000000263c20723c */ /* 0x040fe60000001820 */
[C---:B------:R-:W-:Y:S01]  /*12950*/  FMUL.FTZ R38, R55.reuse, R82 ;  /* 0x0000005237267220 */ /* 0x040fe20000410000 */
[----:B------:R-:W-:Y:S01]  /*12960*/  FMUL.FTZ R39, R55, R83 ;  /* 0x0000005337277220 */ /* 0x000fe20000410000 */
[----:B------:R-:W-:Y:S01]  /*12970*/  FFMA.FTZ R136, R235, R117, -R122 ;  /* 0x00000075eb887223 */ /* 0x000fe2000001087a */
        /* <DEDUP_REMOVED lines=9> */
[----:B------:R-:W5:Y:S01]  /*12a10*/  MUFU.EX2 R92, R92 ;  /* 0x0000005c005c7308 */ /* 0x000f620000000800 */
[----:B------:R-:W4:Y:S01]  /*12a20*/  LDSM.16.MT88.4 R72, [R58+0x400] ;  /* 0x000400003a48783b */ /* 0x000f220000004200 */
[C---:B--2---:R-:W-:Y:S08]  /*12a30*/  HMMA.16816.F32 R44, R60.reuse, R64, R44 ;  /* 0x000000403c2c723c */ /* 0x044ff0000000182c */
[----:B------:R-:W-:Y:S01]  /*12a40*/  MUFU.EX2 R132, R132 ;  /* 0x0000008400847308 */ /* 0x000fe20000000800 */
[----:B------:R-:W-:Y:S01]  /*12a50*/  HMMA.16816.F32 R48, R60, R66, R48 ;  /* 0x000000423c30723c */ /* 0x000fe20000001830 */
[----:B------:R-:W2:Y:S08]  /*12a60*/  LDSM.16.MT88.4 R64, [R58+0x2400] ;  /* 0x002400003a40783b */ /* 0x000eb00000004200 */
[----:B------:R-:W2:Y:S01]  /*12a70*/  MUFU.EX2 R91, R91 ;  /* 0x0000005b005b7308 */ /* 0x000ea20000000800 */
[----:B-1----:R-:W-:Y:S02]  /*12a80*/  F2FP.F16.F32.PACK_AB R63, R86, R87 ;  /* 0x00000057563f723e */ /* 0x002fe400000000ff */
[----:B---3--:R-:W-:Y:S01]  /*12a90*/  F2FP.F16.F32.PACK_AB R60, R97, R104 ;  /* 0x00000068613c723e */ /* 0x008fe200000000ff */
[----:B------:R-:W-:Y:S01]  /*12aa0*/  FADD.FTZ R104, R104, R59 ;  /* 0x0000003b68687221 */ /* 0x000fe20000010000 */
[----:B-----5:R-:W-:Y:S01]  /*12ab0*/  F2FP.F16.F32.PACK_AB R61, R89, R92 ;  /* 0x0000005c593d723e */ /* 0x020fe200000000ff */
[----:B------:R-:W-:Y:S01]  /*12ac0*/  FADD.FTZ R92, R92, R123 ;  /* 0x0000007b5c5c7221 */ /* 0x000fe20000010000 */
[----:B------:R-:W-:Y:S01]  /*12ad0*/  F2FP.F16.F32.PACK_AB R62, R85, R84 ;  /* 0x00000054553e723e */ /* 0x000fe200000000ff */
[----:B------:R-:W-:Y:S02]  /*12ae0*/  FADD.FTZ R97, R97, R104 ;  /* 0x0000006861617221 */ /* 0x000fe40000010000 */
[----:B------:R-:W1:Y:S01]  /*12af0*/  MUFU.EX2 R99, R99 ;  /* 0x0000006300637308 */ /* 0x000e620000000800 */
[----:B------:R-:W-:Y:S01]  /*12b00*/  FADD.FTZ R92, R89, R92 ;  /* 0x0000005c595c7221 */ /* 0x000fe20000010000 */
[----:B------:R-:W-:Y:S02]  /*12b10*/  FADD.FTZ R84, R84, R97 ;  /* 0x0000006154547221 */ /* 0x000fe40000010000 */
[C---:B----4-:R-:W-:Y:S03]  /*12b20*/  HMMA.16816.F32 R4, R60.reuse, R76, R4 ;  /* 0x0000004c3c04723c */ /* 0x050fe60000001804 */
[----:B------:R-:W-:Y:S01]  /*12b30*/  FADD.FTZ R87, R87, R92 ;  /* 0x0000005c57577221 */ /* 0x000fe20000010000 */
[----:B------:R-:W-:Y:S01]  /*12b40*/  FADD.FTZ R85, R85, R84 ;  /* 0x0000005455557221 */ /* 0x000fe20000010000 */
[----:B------:R-:W-:Y:S01]  /*12b50*/  LDSM.16.MT88.4 R92, [R57+0xcc00] ;  /* 0x00cc0000395c783b */ /* 0x000fe20000004200 */
[----:B------:R-:W3:Y:S01]  /*12b60*/  MUFU.EX2 R96, R96 ;  /* 0x0000006000607308 */ /* 0x000ee20000000800 */
[----:B------:R-:W-:Y:S01]  /*12b70*/  FADD.FTZ R87, R86, R87 ;  /* 0x0000005756577221 */ /* 0x000fe20000010000 */
[C---:B------:R-:W-:Y:S05]  /*12b80*/  HMMA.16816.F32 R8, R60.reuse, R78, R8 ;  /* 0x0000004e3c08723c */ /* 0x040fea0000001808 */
[----:B------:R-:W4:Y:S03]  /*12b90*/  LDSM.16.MT88.4 R76, [R57+0xd400] ;  /* 0x00d40000394c783b */ /* 0x000f260000004200 */
[----:B------:R-:W5:Y:S01]  /*12ba0*/  MUFU.EX2 R98, R98 ;  /* 0x0000006200627308 */ /* 0x000f620000000800 */
[C---:B------:R-:W-:Y:S09]  /*12bb0*/  HMMA.16816.F32 R12, R60.reuse, R72, R12 ;  /* 0x000000483c0c723c */ /* 0x040ff2000000180c */
        /* <DEDUP_REMOVED lines=9> */
[C---:B--2---:R-:W-:Y:S09]  /*12c50*/  HMMA.16816.F32 R28, R60.reuse, R64, R28 ;  /* 0x000000403c1c723c */ /* 0x044ff2000000181c */
[----:B------:R-:W-:Y:S01]  /*12c60*/  MUFU.EX2 R136, R136 ;  /* 0x0000008800887308 */ /* 0x000fe20000000800 */
[C---:B------:R-:W-:Y:S01]  /*12c70*/  HMMA.16816.F32 R32, R60.reuse, R66, R32 ;  /* 0x000000423c20723c */ /* 0x040fe20000001820 */
[----:B------:R-:W2:Y:S08]  /*12c80*/  LDSM.16.MT88.4 R64, [R58+0x800] ;  /* 0x000800003a40783b */ /* 0x000eb00000004200 */
[----:B------:R-:W2:Y:S01]  /*12c90*/  MUFU.EX2 R175, R175 ;  /* 0x000000af00af7308 */ /* 0x000ea20000000800 */
[C---:B----4-:R-:W-:Y:S09]  /*12ca0*/  HMMA.16816.F32 R36, R60.reuse, R76, R36 ;  /* 0x0000004c3c24723c */ /* 0x050ff20000001824 */
[----:B------:R-:W-:Y:S01]  /*12cb0*/  MUFU.EX2 R138, R138 ;  /* 0x0000008a008a7308 */ /* 0x000fe20000000800 */
[C---:B------:R-:W-:Y:S01]  /*12cc0*/  HMMA.16816.F32 R40, R60.reuse, R78, R40 ;  /* 0x0000004e3c28723c */ /* 0x040fe20000001828 */
[----:B------:R-:W4:Y:S08]  /*12cd0*/  LDSM.16.MT88.4 R76, [R57+0xb800] ;  /* 0x00b80000394c783b */ /* 0x000f300000004200 */
[----:B------:R-:W4:Y:S01]  /*12ce0*/  MUFU.EX2 R185, R185 ;  /* 0x000000b900b97308 */ /* 0x000f220000000800 */
        /* <DEDUP_REMOVED lines=8> */
[----:B---3--:R-:W-:Y:S02]  /*12d70*/  F2FP.F16.F32.PACK_AB R62, R105, R96 ;  /* 0x00000060693e723e */ /* 0x008fe400000000ff */
[----:B------:R-:W3:Y:S01]  /*12d80*/  MUFU.EX2 R227, R227 ;  /* 0x000000e300e37308 */ /* 0x000ee20000000800 */
[----:B-----5:R-:W-:Y:S01]  /*12d90*/  F2FP.F16.F32.PACK_AB R63, R107, R98 ;  /* 0x000000626b3f723e */ /* 0x020fe200000000ff */
[----:B------:R-:W-:Y:S01]  /*12da0*/  LDSM.16.MT88.4 R84, [R58+0x3c00] ;  /* 0x003c00003a54783b */ /* 0x000fe20000004200 */
[----:B------:R-:W-:Y:S01]  /*12db0*/  FADD.FTZ R99, R99, R90 ;  /* 0x0000005a63637221 */ /* 0x000fe20000010000 */
[----:B------:R-:W-:Y:S03]  /*12dc0*/  FADD.FTZ R91, R91, R88 ;  /* 0x000000585b5b7221 */ /* 0x000fe60000010000 */
[----:B------:R-:W-:Y:S01]  /*12dd0*/  FADD.FTZ R98, R98, R99 ;  /* 0x0000006362627221 */ /* 0x000fe20000010000 */
[C---:B------:R-:W-:Y:S02]  /*12de0*/  HMMA.16816.F32 R4, R60.reuse, R68, R4 ;  /* 0x000000443c04723c */ /* 0x040fe40000001804 */
[----:B------:R-:W-:Y:S01]  /*12df0*/  MUFU.EX2 R142, R142 ;  /* 0x0000008e008e7308 */ /* 0x000fe20000000800 */
[----:B------:R-:W-:Y:S05]  /*12e00*/  FADD.FTZ R96, R96, R91 ;  /* 0x0000005b60607221 */ /* 0x000fea0000010000 */
[C---:B------:R-:W-:Y:S01]  /*12e10*/  HMMA.16816.F32 R8, R60.reuse, R70, R8 ;  /* 0x000000463c08723c */ /* 0x040fe20000001808 */
[----:B------:R-:W5:Y:S03]  /*12e20*/  LDSM.16.MT88.4 R68, [R57+0xd800] ;  /* 0x00d800003944783b */ /* 0x000f660000004200 */
[----:B------:R-:W3:Y:S04]  /*12e30*/  MUFU.EX2 R223, R223 ;  /* 0x000000df00df7308 */ /* 0x000ee80000000800 */
[C---:B--2---:R-:W-:Y:S06]  /*12e40*/  HMMA.16816.F32 R12, R60.reuse, R64, R12 ;  /* 0x000000403c0c723c */ /* 0x044fec000000180c */
[----:B------:R-:W-:Y:S02]  /*12e50*/  MUFU.EX2 R144, R144 ;  /* 0x0000009000907308 */ /* 0x000fe40000000800 */
[C---:B------:R-:W-:Y:S01]  /*12e60*/  HMMA.16816.F32 R16, R60.reuse, R66, R16 ;  /* 0x000000423c10723c */ /* 0x040fe20000001810 */
[----:B------:R-:W2:Y:S07]  /*12e70*/  LDSM.16.MT88.4 R64, [R58+0x4800] ;  /* 0x004800003a40783b */ /* 0x000eae0000004200 */
        /* <DEDUP_REMOVED lines=29> */
[----:B------:R-:W-:Y:S07]  /*13050*/  LDSM.16.MT88.4 R76, [R58+0x4c00] ;  /* 0x004c00003a4c783b */ /* 0x000fee0000004200 */
[----:B------:R-:W-:Y:S01]  /*13060*/  MUFU.EX2 R147, R147 ;  /* 0x0000009300937308 */ /* 0x000fe20000000800 */
[C---:B-1----:R-:W-:Y:S09]  /*13070*/  HMMA.16816.F32 R12, R60.reuse, R72, R12 ;  /* 0x000000483c0c723c */ /* 0x042ff2000000180c */
[----:B------:R-:W1:Y:S01]  /*13080*/  MUFU.EX2 R156, R156 ;  /* 0x0000009c009c7308 */ /* 0x000e620000000800 */
        /* <DEDUP_REMOVED lines=8> */
[C---:B--2---:R-:W-:Y:S09]  /*13110*/  HMMA.16816.F32 R28, R60.reuse, R64, R28 ;  /* 0x000000403c1c723c */ /* 0x044ff2000000181c */
[----:B------:R-:W2:Y:S01]  /*13120*/  MUFU.EX2 R160, R160 ;  /* 0x000000a000a07308 */ /* 0x000ea20000000800 */
        /* <DEDUP_REMOVED lines=26> */
[----:B------:R-:W-:Y:S07]  /*132d0*/  LDSM.16.MT88.4 R76, [R58+0x5400] ;  /* 0x005400003a4c783b */ /* 0x000fee0000004200 */
[C---:B----4-:R-:W-:Y:S08]  /*132e0*/  HMMA.16816.F32 R36, R60.reuse, R68, R36 ;  /* 0x000000443c24723c */ /* 0x050ff00000001824 */
        /* <DEDUP_REMOVED lines=44> */
[C---:B----4-:R-:W-:Y:S03]  /*135b0*/  HMMA.16816.F32 R28, R60.reuse, R72, R28 ;  /* 0x000000483c1c723c */ /* 0x050fe6000000181c */
[----:B------:R-:W1:Y:S05]  /*135c0*/  MUFU.EX2 R65, R65 ;  /* 0x0000004100417308 */ /* 0x000e6a0000000800 */
[C---:B------:R-:W-:Y:S05]  /*135d0*/  HMMA.16816.F32 R32, R60.reuse, R74, R32 ;  /* 0x0000004a3c20723c */ /* 0x040fea0000001820 */
[----:B------:R-:W-:Y:S03]  /*135e0*/  MUFU.EX2 R66, R66 ;  /* 0x0000004200427308 */ /* 0x000fe60000000800 */
[C---:B--2---:R-:W-:Y:S07]  /*135f0*/  HMMA.16816.F32 R36, R60.reuse, R68, R36 ;  /* 0x000000443c24723c */ /* 0x044fee0000001824 */
[----:B------:R-:W2:Y:S01]  /*13600*/  MUFU.EX2 R67, R130 ;  /* 0x0000008200437308 */ /* 0x000ea20000000800 */
[----:B---3--:R-:W-:Y:S02]  /*13610*/  F2FP.F16.F32.PACK_AB R68, R162, R135 ;  /* 0x00000087a244723e */ /* 0x008fe400000000ff */
        /* <DEDUP_REMOVED lines=65> */
.L_x_4680:
        /* <DEDUP_REMOVED lines=10> */
.L_x_4699:
[----:B----4-:R-:W-:Y:S01]  /*13ad0*/  FADD.FTZ R11, R10, R11 ;  /* 0x0000000b0a0b7221 */ /* 0x010fe20000010000 */
[----:B------:R-:W2:Y:S01]  /*13ae0*/  MUFU.RCP R4, R8 ;  /* 0x0000000800047308 */ /* 0x000ea20000001000 */
[----:B------:R-:W-:Y:S02]  /*13af0*/  SHF.L.U32 R6, R180, 0x1, RZ ;  /* 0x00000001b4067819 */ /* 0x000fe400000006ff */
[----:B------:R-:W-:Y:S02]  /*13b00*/  FSETP.NE.FTZ.AND P3, PT, R8, RZ, PT ;  /* 0x000000ff0800720b */ /* 0x000fe40003f75000 */
[----:B------:R-:W-:Y:S02]  /*13b10*/  LOP3.LUT R6, R119, 0x6, R6, 0xf8, !PT ;  /* 0x0000000677067812 */ /* 0x000fe400078ef806 */
[----:B------:R-:W-:Y:S01]  /*13b20*/  FSETP.NE.FTZ.AND P1, PT, R11, RZ, PT ;  /* 0x000000ff0b00720b */ /* 0x000fe20003f35000 */
[----:B------:R-:W4:Y:S01]  /*13b30*/  MUFU.RCP R5, R11 ;  /* 0x0000000b00057308 */ /* 0x000f220000001000 */
[----:B------:R-:W-:-:S02]  /*13b40*/  LOP3.LUT R6, R6, 0x20, R193, 0xf8, !PT ;  /* 0x0000002006067812 */ /* 0x000fc400078ef8c1 */
[----:B------:R-:W-:-:S04]  /*13b50*/  LOP3.LUT R193, R193, 0xc0, RZ, 0xc0, !PT ;  /* 0x000000c0c1c17812 */ /* 0x000fc800078ec0ff */
[----:B------:R-:W-:Y:S02]  /*13b60*/  LOP3.LUT R193, R193, 0x18, R180, 0xf8, !PT ;  /* 0x00000018c1c17812 */ /* 0x000fe400078ef8b4 */
[----:B--2---:R-:W-:Y:S02]  /*13b70*/  FSEL R4, R4, 1, P3 ;  /* 0x3f80000004047808 */ /* 0x004fe40001800000 */
[----:B------:R-:W-:-:S03]  /*13b80*/  LOP3.LUT R6, R6, R193, RZ, 0xfc, !PT ;  /* 0x000000c106067212 */ /* 0x000fc600078efcff */
[C---:B------:R-:W-:Y:S01]  /*13b90*/  FMUL.FTZ R112, R4.reuse, R112 ;  /* 0x0000007004707220 */ /* 0x040fe20000410000 */
[C---:B------:R-:W-:Y:S01]  /*13ba0*/  FMUL.FTZ R113, R4.reuse, R113 ;  /* 0x0000007104717220 */ /* 0x040fe20000410000 */
[C---:B------:R-:W-:Y:S01]  /*13bb0*/  FMUL.FTZ R108, R4.reuse, R108 ;  /* 0x0000006c046c7220 */ /* 0x040fe20000410000 */
        /* <DEDUP_REMOVED lines=24> */
[----:B------:R-:W-:Y:S01]  /*13d40*/  LEA R183, R6, R183, 0x1 ;  /* 0x000000b706b77211 */ /* 0x000fe200078e08ff */
[----:B------:R-:W-:Y:S01]  /*13d50*/  FMUL.FTZ R110, R5, R110 ;  /* 0x0000006e056e7220 */ /* 0x000fe20000410000 */
[----:B------:R-:W-:Y:S01]  /*13d60*/  LOP3.LUT R4, R181, 0x20, RZ, 0xc0, !PT ;  /* 0x00000020b5047812 */ /* 0x000fe200078ec0ff */
        /* <DEDUP_REMOVED lines=73> */
[----:B------:R-:W4:Y:S01]  /*14200*/  LD.E.U8 R4, desc[UR4][R2.64+0x1c8] ;  /* 0x0001c80402047980 */ /* 0x000f22000c101100 */
[----:B------:R-:W-:-:S03]  /*14210*/  ISETP.NE.AND P2, PT, R214, -0x1, PT ;  /* 0xffffffffd600780c */ /* 0x000fc60003f45270 */
[----:B------:R-:W3:Y:S04]  /*14220*/  LD.E.64 R40, desc[UR4][R2.64+0x88] ;  /* 0x0000880402287980 */ /* 0x000ee8000c101b00 */
[----:B------:R1:W5:Y:S06]  /*14230*/  LD.E.64 R36, desc[UR4][R2.64+0x90] ;  /* 0x0000900402247980 */ /* 0x00036c000c101b00 */
[----:B------:R1:W5:Y:S01]  /*14240*/  @!P2 LD.E.64 R38, desc[UR4][R2.64+0x80] ;  /* 0x000080040226a980 */ /* 0x000362000c101b00 */
[----:B----4-:R-:W-:-:S13]  /*14250*/  ISETP.NE.AND P0, PT, R4, RZ, PT ;  /* 0x000000ff0400720c */ /* 0x010fda0003f05270 */
[----:B------:R-:W4:Y:S04]  /*14260*/  @!P0 LD.E R4, desc[UR4][R2.64+0x60] ;  /* 0x0000600402048980 */ /* 0x000f28000c101900 */
[----:B------:R-:W4:Y:S01]  /*14270*/  @!P0 LD.E R30, desc[UR4][R2.64+0xb4] ;  /* 0x0000b404021e8980 */ /* 0x000f22000c101900 */
[----:B------:R-:W2:Y:S08]  /*14280*/  @P1 MUFU.LG2 R11, R11 ;  /* 0x0000000b000b1308 */ /* 0x000eb00000000c00 */
[----:B------:R-:W1:Y:S01]  /*14290*/  @P3 MUFU.LG2 R8, R8 ;  /* 0x0000000800083308 */ /* 0x000e620000000c00 */
[----:B------:R-:W-:Y:S01]  /*142a0*/  BSSY.RECONVERGENT B0, `(.L_x_4689) ;  /* 0x0000011000007945 */ /* 0x000fe20003800200 */
[----:B------:R-:W-:Y:S01]  /*142b0*/  MOV R28, 0x7f800000 ;  /* 0x7f800000001c7802 */ /* 0x000fe20000000f00 */
[----:B---3--:R-:W-:Y:S01]  /*142c0*/  @P2 IMAD.WIDE.U32 R42, R40, R214, RZ ;  /* 0x000000d6282a2225 */ /* 0x008fe200078e00ff */
[----:B------:R-:W-:-:S03]  /*142d0*/  MOV R29, 0x7f800000 ;  /* 0x7f800000001d7802 */ /* 0x000fc60000000f00 */
[----:B--2---:R-:W-:-:S04]  /*142e0*/  @P1 FMUL.FTZ R5, R11, 0.69314718246459960938 ;  /* 0x3f3172180b051820 */ /* 0x004fc80000410000 */
[----:B-----5:R-:W-:Y:S01]  /*142f0*/  @P1 FFMA.FTZ R28, R7, R0, R5 ;  /* 0x00000000071c1223 */ /* 0x020fe20000010005 */
[----:B-1----:R-:W-:Y:S01]  /*14300*/  @P3 FMUL.FTZ R6, R8, 0.69314718246459960938 ;  /* 0x3f31721808063820 */ /* 0x002fe20000410000 */
[----:B------:R-:W-:-:S03]  /*14310*/  @P2 IMAD R0, R41, R214, RZ ;  /* 0x000000d629002224 */ /* 0x000fc600078e02ff */
[----:B------:R-:W-:Y:S01]  /*14320*/  @P3 FFMA.FTZ R29, R7, R52, R6 ;  /* 0x00000034071d3223 */ /* 0x000fe20000010006 */
[----:B----4-:R-:W-:-:S04]  /*14330*/  @!P0 IMAD R9, R4, R205, R206 ;  /* 0x000000cd04098224 */ /* 0x010fc800078e02ce */
[----:B------:R-:W-:Y:S01]  /*14340*/  @!P0 IMAD R30, R9, R30, RZ ;  /* 0x0000001e091e8224 */ /* 0x000fe200078e02ff */
[----:B------:R-:W-:Y:S06]  /*14350*/  @!P0 BRA `(.L_x_4690) ;  /* 0x0000000000148947 */ /* 0x000fec0003800000 */
[----:B------:R-:W2:Y:S04]  /*14360*/  @!P2 LD.E R4, desc[UR4][R2.64+0xb4] ;  /* 0x0000b4040204a980 */ /* 0x000ea8000c101900 */
[----:B------:R-:W3:Y:S01]  /*14370*/  LD.E R5, desc[UR4][R2.64+0xd4] ;  /* 0x0000d40402057980 */ /* 0x000ee2000c101900 */
[----:B--2---:R-:W-:Y:S02]  /*14380*/  @!P2 IMAD R214, R4, R205, RZ ;  /* 0x000000cd04d6a224 */ /* 0x004fe400078e02ff */
[----:B---3--:R-:W-:-:S05]  /*14390*/  IMAD R5, R5, R206, RZ ;  /* 0x000000ce05057224 */ /* 0x008fca00078e02ff */
[----:B------:R-:W-:Y:S02]  /*143a0*/  IADD3 R30, PT, PT, R5, R214, RZ ;  /* 0x000000d6051e7210 */ /* 0x000fe40007ffe0ff */
.L_x_4690:
[----:B------:R-:W-:Y:S05]  /*143b0*/  BSYNC.RECONVERGENT B0 ;  /* 0x0000000000007941 */ /* 0x000fea0003800200 */
.L_x_4689:
[----:B------:R1:W5:Y:S01]  /*143c0*/  LD.E.64 R44, desc[UR4][R2.64+0x70] ;  /* 0x00007004022c7980 */ /* 0x000362000c101b00 */
[----:B------:R-:W-:Y:S05]  /*143d0*/  WARPSYNC.ALL ;  /* 0x0000000000007948 */ /* 0x000fea0003800000 */
[----:B------:R1:W5:Y:S01]  /*143e0*/  LD.E.64 R46, desc[UR4][R2.64+0xa0] ;  /* 0x0000a004022e7980 */ /* 0x000362000c101b00 */
[----:B------:R-:W-:Y:S01]  /*143f0*/  BAR.SYNC.DEFER_BLOCKING 0x0 ;  /* 0x0000000000007b1d */ /* 0x000fe20000010000 */
[----:B------:R-:W-:Y:S01]  /*14400*/  LOP3.LUT P0, RZ, R180, 0x3, RZ, 0xc0, !PT ;  /* 0x00000003b4ff7812 */ /* 0x000fe2000780c0ff */
[----:B------:R-:W-:Y:S01]  /*14410*/  IMAD.SHL.U32 R207, R207, 0x40, RZ ;  /* 0x00000040cfcf7824 */ /* 0x000fe200078e00ff */
        /* <DEDUP_REMOVED lines=21> */
.L_x_4692:
[----:B------:R-:W-:Y:S05]  /*14570*/  BSYNC.RECONVERGENT B0 ;  /* 0x0000000000007941 */ /* 0x000fea0003800200 */
.L_x_4691:
        /* <DEDUP_REMOVED lines=31> */
.L_x_4694:
[----:B------:R-:W-:Y:S05]  /*14770*/  BSYNC.RECONVERGENT B0 ;  /* 0x0000000000007941 */ /* 0x000fea0003800200 */
.L_x_4693:
[----:B------:R-:W-:-:S04]  /*14780*/  MOV R205, 0x0 ;  /* 0x0000000000cd7802 */ /* 0x000fc80000000f00 */
[----:B-12345:R-:W-:Y:S05]  /*14790*/  @P0 RET.REL.NODEC R204 `(_ZN5flash24flash_fwd_splitkv_kernelI23Flash_fwd_kernel_traitsILi96ELi64ELi128ELi4ELb0ELb0EN7cutlass6half_tE19Flash_kernel_traitsILi96ELi64ELi128ELi4ES3_EELb0ELb1ELb1ELb0ELb0ELb0ELb0ELb0EEEvNS_16Flash_fwd_paramsE) ;  /* 0xfffffeb8cc180950 */ /* 0x03efea0003c3ffff */
        /* <DEDUP_REMOVED lines=16> */
[----:B-1----:R-:W-:Y:S05]  /*148a0*/  @P0 RET.REL.NODEC R204 `(_ZN5flash24flash_fwd_splitkv_kernelI23Flash_fwd_kernel_traitsILi96ELi64ELi128ELi4ELb0ELb0EN7cutlass6half_tE19Flash_kernel_traitsILi96ELi64ELi128ELi4ES3_EELb0ELb1ELb1ELb0ELb0ELb0ELb0ELb0EEEvNS_16Flash_fwd_paramsE) ;  /* 0xfffffeb4ccd40950 */ /* 0x002fea0003c3ffff */
[----:B------:R-:W-:Y:S01]  /*148b0*/  MOV R205, 0x0 ;  /* 0x0000000000cd7802 */ /* 0x000fe20000000f00 */
[----:B------:R1:W-:Y:S03]  /*148c0*/  ST.E.128 desc[UR4][R2.64+0x80], R24 ;  /* 0x0000801802007985 */ /* 0x0003e6000c101d04 */
[----:B-1----:R-:W-:Y:S05]  /*148d0*/  RET.REL.NODEC R204 `(_ZN5flash24flash_fwd_splitkv_kernelI23Flash_fwd_kernel_traitsILi96ELi64ELi128ELi4ELb0ELb0EN7cutlass6half_tE19Flash_kernel_traitsILi96ELi64ELi128ELi4ES3_EELb0ELb1ELb1ELb0ELb0ELb0ELb0ELb0EEEvNS_16Flash_fwd_paramsE) ;  /* 0xfffffeb4ccc87950 */ /* 0x002fea0003c3ffff */
.L_x_4688:
[----:B------:R-:W-:Y:S01]  /*148e0*/  MOV R5, 0x2 ;  /* 0x0000000200057802 */ /* 0x000fe20000000f00 */
[----:B------:R-:W-:Y:S01]  /*148f0*/  IMAD.MOV.U32 R4, RZ, RZ, 0x1f ;  /* 0x0000001fff047424 */ /* 0x000fe200078e00ff */
[----:B------:R-:W-:-:S07]  /*14900*/  MOV R6, 0xffffffff ;  /* 0xffffffff00067802 */ /* 0x000fce0000000f00 */
[----:B-1---5:R-:W-:Y:S05]  /*14910*/  WARPSYNC.COLLECTIVE R6, `(.L_x_4695) ;  /* 0x0000000006087348 */ /* 0x022fea0003c00000 */
[----:B------:R2:W3:Y:S02]  /*14920*/  SHFL.BFLY P0, R11, R217, R5, R4 ;  /* 0x0c000005d90b7389 */ /* 0x0004e40000000004 */
[----:B-123-5:R-:W-:Y:S05]  /*14930*/  ENDCOLLECTIVE ;  /* 0x000000000000791b */ /* 0x02efea0003800000 */
.L_x_4695:
[----:B------:R-:W-:Y:S02]  /*14940*/  IMAD.MOV.U32 R8, RZ, RZ, R11 ;  /* 0x000000ffff087224 */ /* 0x000fe400078e000b */
[----:B------:R-:W-:Y:S02]  /*14950*/  IMAD.MOV.U32 R5, RZ, RZ, 0x1 ;  /* 0x00000001ff057424 */ /* 0x000fe400078e00ff */
[----:B------:R-:W-:-:S05]  /*14960*/  FADD.FTZ R9, R8, R217 ;  /* 0x000000d908097221 */ /* 0x000fca0000010000 */
[----:B------:R-:W-:-:S07]  /*14970*/  MOV R217, R9 ;  /* 0x0000000900d97202 */ /* 0x000fce0000000f00 */
[----:B------:R-:W-:Y:S05]  /*14980*/  WARPSYNC.COLLECTIVE R6, `(.L_x_4696) ;  /* 0x0000000006087348 */ /* 0x000fea0003c00000 */
[----:B------:R1:W2:Y:S02]  /*14990*/  SHFL.BFLY P0, R11, R217, R5, R4 ;  /* 0x0c000005d90b7389 */ /* 0x0002a40000000004 */
[----:B-12---:R-:W-:Y:S05]  /*149a0*/  ENDCOLLECTIVE ;  /* 0x000000000000791b */ /* 0x006fea0003800000 */
.L_x_4696:
[----:B------:R-:W-:Y:S01]  /*149b0*/  MOV R217, R222 ;  /* 0x000000de00d97202 */ /* 0x000fe20000000f00 */
[----:B------:R-:W-:Y:S01]  /*149c0*/  IMAD.MOV.U32 R5, RZ, RZ, 0x2 ;  /* 0x00000002ff057424 */ /* 0x000fe200078e00ff */
[----:B------:R-:W-:-:S07]  /*149d0*/  MOV R8, R11 ;  /* 0x0000000b00087202 */ /* 0x000fce0000000f00 */
[----:B------:R-:W-:Y:S05]  /*149e0*/  WARPSYNC.COLLECTIVE R6, `(.L_x_4697) ;  /* 0x0000000006087348 */ /* 0x000fea0003c00000 */
[----:B------:R1:W2:Y:S02]  /*149f0*/  SHFL.BFLY P0, R11, R217, R5, R4 ;  /* 0x0c000005d90b7389 */ /* 0x0002a40000000004 */
[----:B-12---:R-:W-:Y:S05]  /*14a00*/  ENDCOLLECTIVE ;  /* 0x000000000000791b */ /* 0x006fea0003800000 */
.L_x_4697:
[----:B------:R-:W-:Y:S01]  /*14a10*/  FADD.FTZ R8, R9, R8 ;  /* 0x0000000809087221 */ /* 0x000fe20000010000 */
[----:B------:R-:W-:Y:S01]  /*14a20*/  FADD.FTZ R10, R11, R222 ;  /* 0x000000de0b0a7221 */ /* 0x000fe20000010000 */
[----:B------:R-:W-:-:S04]  /*14a30*/  MOV R5, 0x1 ;  /* 0x0000000100057802 */ /* 0x000fc80000000f00 */
[----:B------:R-:W-:-:S07]  /*14a40*/  MOV R217, R10 ;  /* 0x0000000a00d97202 */ /* 0x000fce0000000f00 */
[----:B------:R-:W-:Y:S05]  /*14a50*/  WARPSYNC.COLLECTIVE R6, `(.L_x_4698) ;  /* 0x0000000006087348 */ /* 0x000fea0003c00000 */
[----:B------:R1:W2:Y:S02]  /*14a60*/  SHFL.BFLY P0, R11, R217, R5, R4 ;  /* 0x0c000005d90b7389 */ /* 0x0002a40000000004 */
[----:B-12---:R-:W-:Y:S05]  /*14a70*/  ENDCOLLECTIVE ;  /* 0x000000000000791b */ /* 0x006fea0003800000 */
.L_x_4698:
[----:B------:R-:W-:Y:S05]  /*14a80*/  BRA `(.L_x_4699) ;  /* 0xfffffff000107947 */ /* 0x000fea000383ffff */
.L_x_4700:
        /* <DEDUP_REMOVED lines=15> */
.L_x_11662:


//--------------------- .text._ZN5flash24flash_fwd_splitkv_kernelI23Flash_fwd_kernel_traitsILi96ELi64ELi128ELi4ELb0ELb0EN7cutlass6half_tE19Flash_kernel_traitsILi96ELi64ELi128ELi4ES3_EELb0ELb1ELb1ELb0ELb0ELb1ELb0ELb0EEEvNS_16Flash_fwd_paramsE --------------------------
	.section	.text._ZN5flash24flash_fwd_splitkv_kernelI23Flash_fwd_kernel_traitsILi96ELi64ELi128ELi4ELb0ELb0EN7cutlass6half_tE19Flash_kernel_traitsILi96ELi64ELi128ELi4ES3_EELb0ELb1ELb1ELb0ELb0ELb1ELb0ELb0EEEvNS_16Flash_fwd_paramsE,"ax",@progbits
	.align	128
        .global         _ZN5flash24flash_fwd_splitkv_kernelI23Flash_fwd_kernel_traitsILi96ELi64ELi128ELi4ELb0ELb0EN7cutlass6half_tE19Flash_kernel_traitsILi96ELi64ELi128ELi4ES3_EELb0ELb1ELb1ELb0ELb0ELb1ELb0ELb0EEEvNS_16Flash_fwd_paramsE
        .type           _ZN5flash24flash_fwd_splitkv_kernelI23Flash_fwd_kernel_traitsILi96ELi64ELi128ELi4ELb0ELb0EN7cutlass6half_tE19Flash_kernel_traitsILi96ELi64ELi128ELi4ES3_EELb0ELb1ELb1ELb0ELb0ELb1ELb0ELb0EEEvNS_16Flash_fwd_paramsE,@function
        .size           _ZN5flash24flash_fwd_splitkv_kernelI23Flash_fwd_kernel_traitsILi96ELi64ELi128ELi4ELb0ELb0EN7cutlass6half_tE19Flash_kernel_traitsILi96ELi64ELi128ELi4ES3_EELb0ELb1ELb1ELb0ELb0ELb1ELb0ELb0EEEvNS_16Flash_fwd_paramsE,(.L_x_11663 - _ZN5flash24flash_fwd_splitkv_kernelI23Flash_fwd_kernel_traitsILi96ELi64ELi128ELi4ELb0ELb0EN7cutlass6half_tE19Flash_kernel_traitsILi96ELi64ELi128ELi4ES3_EELb0ELb1ELb1ELb0ELb0ELb1ELb0ELb0EEEvNS_16Flash_fwd_paramsE)
        .other          _ZN5flash24flash_fwd_splitkv_kernelI23Flash_fwd_kernel_traitsILi96ELi64ELi128ELi4ELb0ELb0EN7cutlass6half_tE19Flash_kernel_traitsILi96ELi64ELi128ELi4ES3_EELb0ELb1ELb1ELb0ELb0ELb1ELb0ELb0EEEvNS_16Flash_fwd_paramsE,@"STO_CUDA_ENTRY STV_DEFAULT"
_ZN5flash24flash_fwd_splitkv_kernelI23Flash_fwd_kernel_traitsILi96ELi64ELi128ELi4ELb0ELb0EN7cutlass6half_tE19Flash_kernel_traitsILi96ELi64ELi128ELi4ES3_EELb0ELb1ELb1ELb0ELb0ELb1ELb0ELb0EEEvNS_16Flash_fwd_paramsE:
.text._ZN5flash24flash_fwd_splitkv_kernelI23Flash_fwd_kernel_traitsILi96ELi64ELi128ELi4ELb0ELb0EN7cutlass6half_tE19Flash_kernel_traitsILi96ELi64ELi128ELi4ES3_EELb0ELb1ELb1ELb0ELb0ELb1ELb0ELb0EEEvNS_16Flash_fwd_paramsE:
[----:B------:R-:W-:Y:S01]  /*0000*/  LDC R1, c[0x0][0x37c] ;  /* 0x0000df00ff017b82 */ /* 0x000fe20000000800 */
[----:B------:R-:W1:Y:S07]  /*0010*/  S2R R219, SR_CTAID.X ;  /* 0x0000000000db7919 */ /* 0x000e6e0000002500 */
[----:B------:R-:W2:Y:S01]  /*0020*/  LDC.64 R2, c[0x0][0x348] ;  /* 0x0000d200ff027b82 */ /* 0x000ea20000000a00 */
[----:B------:R-:W-:Y:S01]  /*0030*/  BSSY.RECONVERGENT B3, `(.L_x_4701) ;  /* 0x0000005000037945 */ /* 0x000fe20003800200 */
[----:B------:R-:W-:Y:S01]  /*0040*/  MOV R216, 0x80 ;  /* 0x0000008000d87802 */ /* 0x000fe20000000f00 */
[----:B------:R-:W3:Y:S01]  /*0050*/  S2R R217, SR_CTAID.Y ;  /* 0x0000000000d97919 */ /* 0x000ee20000002600 */
[----:B------:R-:W4:Y:S05]  /*0060*/  S2R R218, SR_CTAID.Z ;  /* 0x0000000000da7919 */ /* 0x000f2a0000002700 */
[----:B-1234-:R-:W-:Y:S05]  /*0070*/  CALL.REL.NOINC `($_ZN5flash24flash_fwd_splitkv_kernelI23Flash_fwd_kernel_traitsILi96ELi64ELi128ELi4ELb0ELb0EN7cutlass6half_tE19Flash_kernel_traitsILi96ELi64ELi128ELi4ES3_EELb0ELb1ELb1ELb0ELb0ELb1ELb0ELb0EEEvNS_16Flash_fwd_paramsE$_ZN5flash30compute_attn_1rowblock_splitkvI23Flash_fwd_kernel_traitsILi96ELi64ELi128ELi4ELb0ELb0EN7cutlass6half_tE19Flash_kernel_traitsILi96ELi64ELi128ELi4ES3_EELb0ELb1ELb1ELb0ELb0ELb1ELb0ELb0ENS_16Flash_fwd_paramsEEEvRKT8_iiiii) ;  /* 0x0000000000087944 */ /* 0x01efea0003c00000 */
[----:B------:R-:W-:Y:S05]  /*0080*/  BSYNC.RECONVERGENT B3 ;  /* 0x0000000000037941 */ /* 0x000fea0003800200 */
.L_x_4701:
[----:B------:R-:W-:Y:S05]  /*0090*/  EXIT ;  /* 0x000000000000794d */ /* 0x000fea0003800000 */
        .type           $_ZN5flash24flash_fwd_splitkv_kernelI23Flash_fwd_kernel_traitsILi96ELi64ELi128ELi4ELb0ELb0EN7cutlass6half_tE19Flash_kernel_traitsILi96ELi64ELi128ELi4ES3_EELb0ELb1ELb1ELb0ELb0ELb1ELb0ELb0EEEvNS_16Flash_fwd_paramsE$_ZN5flash30compute_attn_1rowblock_splitkvI23Flash_fwd_kernel_traitsILi96ELi64ELi128ELi4ELb0ELb0EN7cutlass6half_tE19Flash_kernel_traitsILi96ELi64ELi128ELi4ES3_EELb0ELb1ELb1ELb0ELb0ELb1ELb0ELb0ENS_16Flash_fwd_paramsEEEvRKT8_iiiii,@function
        .size           $_ZN5flash24flash_fwd_splitkv_kernelI23Flash_fwd_kernel_traitsILi96ELi64ELi128ELi4ELb0ELb0EN7cutlass6half_tE19Flash_kernel_traitsILi96ELi64ELi128ELi4ES3_EELb0ELb1ELb1ELb0ELb0ELb1ELb0ELb0EEEvNS_16Flash_fwd_paramsE$_ZN5flash30compute_attn_1rowblock_splitkvI23Flash_fwd_kernel_traitsILi96ELi64ELi128ELi4ELb0ELb0EN7cutlass6half_tE19Flash_kernel_traitsILi96ELi64ELi128ELi4ES3_EELb0ELb1ELb1ELb0ELb0ELb1ELb0ELb0ENS_16Flash_fwd_paramsEEEvRKT8_iiiii,(.L_x_11663 - $_ZN5flash24flash_fwd_splitkv_kernelI23Flash_fwd_kernel_traitsILi96ELi64ELi128ELi4ELb0ELb0EN7cutlass6half_tE19Flash_kernel_traitsILi96ELi64ELi128ELi4ES3_EELb0ELb1ELb1ELb0ELb0ELb1ELb0ELb0EEEvNS_16Flash_fwd_paramsE$_ZN5flash30compute_attn_1rowblock_splitkvI23Flash_fwd_kernel_traitsILi96ELi64ELi128ELi4ELb0ELb0EN7cutlass6half_tE19Flash_kernel_traitsILi96ELi64ELi128ELi4ES3_EELb0ELb1ELb1ELb0ELb0ELb1ELb0ELb0ENS_16Flash_fwd_paramsEEEvRKT8_iiiii)
$_ZN5flash24flash_fwd_splitkv_kernelI23Flash_fwd_kernel_traitsILi96ELi64ELi128ELi4ELb0ELb0EN7cutlass6half_tE19Flash_kernel_traitsILi96ELi64ELi128ELi4ES3_EELb0ELb1ELb1ELb0ELb0ELb1ELb0ELb0EEEvNS_16Flash_fwd_paramsE$_ZN5flash30compute_attn_1rowblock_splitkvI23Flash_fwd_kernel_traitsILi96ELi64ELi128ELi4ELb0ELb0EN7cutlass6half_tE19Flash_kernel_traitsILi96ELi64ELi128ELi4ES3_EELb0ELb1ELb1ELb0ELb0ELb1ELb0ELb0ENS_16Flash_fwd_paramsEEEvRKT8_iiiii:
        /* <DEDUP_REMOVED lines=39> */
.L_x_4703:
[----:B------:R-:W-:Y:S05]  /*0310*/  BSYNC.RECONVERGENT B0 ;  /* 0x0000000000007941 */ /* 0x000fea0003800200 */
.L_x_4702:
[----:B------:R-:W-:Y:S04]  /*0320*/  BSSY.RECONVERGENT B0, `(.L_x_4704) ;  /* 0x0000007000007945 */ /* 0x000fe80003800200 */
[----:B------:R-:W-:Y:S05]  /*0330*/  @!P3 BRA `(.L_x_4705) ;  /* 0x000000000014b947 */ /* 0x000fea0003800000 */
[----:B------:R-:W4:Y:S02]  /*0340*/  LD.E.U8 R6, desc[UR4][R2.64+0x1b2] ;  /* 0x0001b20402067980 */ /* 0x000f24000c101100 */
[----:B----4-:R-:W-:-:S13]  /*0350*/  ISETP.NE.AND P1, PT, R6, RZ, PT ;  /* 0x000000ff0600720c */ /* 0x010fda0003f25270 */
[----:B------:R-:W4:Y:S02]  /*0360*/  @P1 LD.E R6, desc[UR4][R10.64+0x4] ;  /* 0x000004040a061980 */ /* 0x000f24000c101900 */
[----:B----45:R-:W-:-:S06]  /*0370*/  @P1 IADD3 R147, PT, PT, R6, -R13, RZ ;  /* 0x8000000d06931210 */ /* 0x030fcc0007ffe0ff */
[----:B------:R4:W5:Y:S02]  /*0380*/  @!P1 LD.E R147, desc[UR4][R10.64] ;  /* 0x000000040a939980 */ /* 0x000964000c101900 */
.L_x_4705:
[----:B------:R-:W-:Y:S05]  /*0390*/  BSYNC.RECONVERGENT B0 ;  /* 0x0000000000007941 */ /* 0x000fea0003800200 */
.L_x_4704:
        /* <DEDUP_REMOVED lines=8> */
.L_x_4707:
[----:B------:R-:W5:Y:S01]  /*0420*/  LD.E.64 R6, desc[UR4][R2.64+0x108] ;  /* 0x0001080402067980 */ /* 0x000f62000c101b00 */
[----:B------:R-:W-:Y:S01]  /*0430*/  BSSY.RECONVERGENT B0, `(.L_x_4709) ;  /* 0x0000006000007945 */ /* 0x000fe20003800200 */
[----:B------:R-:W-:Y:S01]  /*0440*/  IMAD.MOV.U32 R5, RZ, RZ, RZ ;  /* 0x000000ffff057224 */ /* 0x000fe200078e00ff */
[----:B-----5:R-:W-:-:S04]  /*0450*/  ISETP.NE.U32.AND P0, PT, R6, RZ, PT ;  /* 0x000000ff0600720c */ /* 0x020fc80003f05070 */
[----:B------:R-:W-:-:S13]  /*0460*/  ISETP.NE.AND.EX P0, PT, R7, RZ, PT, P0 ;  /* 0x000000ff0700720c */ /* 0x000fda0003f05300 */
[----:B------:R-:W-:Y:S05]  /*0470*/  @!P0 BRA `(.L_x_4710) ;  /* 0x0000000000048947 */ /* 0x000fea0003800000 */
[----:B------:R1:W5:Y:S02]  /*0480*/  LD.E R5, desc[UR4][R2.64+0xbc] ;  /* 0x0000bc0402057980 */ /* 0x000364000c101900 */
.L_x_4710:
[----:B------:R-:W-:Y:S05]  /*0490*/  BSYNC.RECONVERGENT B0 ;  /* 0x0000000000007941 */ /* 0x000fea0003800200 */
.L_x_4709:
[----:B-----5:R-:W-:Y:S02]  /*04a0*/  IADD3 R147, PT, PT, R5, R147, -R12 ;  /* 0x0000009305937210 */ /* 0x020fe40007ffe80c */
.L_x_4708:
[----:B------:R-:W-:Y:S05]  /*04b0*/  BSYNC.RECONVERGENT B1 ;  /* 0x0000000000017941 */ /* 0x000fea0003800200 */
.L_x_4706:
[----:B------:R-:W-:Y:S01]  /*04c0*/  IMAD.SHL.U32 R149, R219, 0x40, RZ ;  /* 0x00000040db957824 */ /* 0x000fe200078e00ff */
[----:B------:R-:W-:Y:S01]  /*04d0*/  MOV R6, R216 ;  /* 0x000000d800067202 */ /* 0x000fe20000000f00 */
[----:B------:R-:W-:-:S03]  /*04e0*/  IMAD.MOV.U32 R7, RZ, RZ, 0x0 ;  /* 0x00000000ff077424 */ /* 0x000fc600078e00ff */
[----:B------:R-:W-:-:S13]  /*04f0*/  ISETP.GT.AND P0, PT, R116, R149, PT ;  /* 0x000000957400720c */ /* 0x000fda0003f04270 */
[----:B-1234-:R-:W-:Y:S05]  /*0500*/  @!P0 RET.REL.NODEC R6 `(_ZN5flash24flash_fwd_splitkv_kernelI23Flash_fwd_kernel_traitsILi96ELi64ELi128ELi4ELb0ELb0EN7cutlass6half_tE19Flash_kernel_traitsILi96ELi64ELi128ELi4ES3_EELb0ELb1ELb1ELb0ELb0ELb1ELb0ELb0EEEvNS_16Flash_fwd_paramsE) ;  /* 0xfffffff806bc8950 */ /* 0x01efea0003c3ffff */
        /* <DEDUP_REMOVED lines=37> */
[----:B------:R-:W-:Y:S01]  /*0760*/  IADD3 R116, PT, PT, -R149, R116, RZ ;  /* 0x0000007495747210 */ /* 0x000fe20007ffe1ff */
[----:B------:R1:W5:Y:S01]  /*0770*/  LD.E.64 R16, desc[UR4][R2.64+0x70] ;  /* 0x0000700402107980 */ /* 0x000362000c101b00 */
[----:B------:R-:W-:Y:S02]  /*0780*/  SHF.R.U32.HI R119, RZ, 0x2, R119 ;  /* 0x00000002ff777819 */ /* 0x000fe40000011677 */
[----:B------:R-:W-:Y:S02]  /*0790*/  ISETP.NE.AND P5, PT, R20, RZ, PT ;  /* 0x000000ff1400720c */ /* 0x000fe40003fa5270 */
[----:B------:R-:W-:-:S02]  /*07a0*/  ISETP.GE.AND P2, PT, R119, R116, PT ;  /* 0x000000747700720c */ /* 0x000fc40003f46270 */
[----:B------:R-:W-:Y:S01]  /*07b0*/  ISETP.GE.OR P6, PT, R119, R116, P5 ;  /* 0x000000747700720c */ /* 0x000fe20002fc6670 */
[----:B------:R-:W-:Y:S01]  /*07c0*/  BSSY.RECONVERGENT B0, `(.L_x_4712) ;  /* 0x0000029000007945 */ /* 0x000fe20003800200 */
        /* <DEDUP_REMOVED lines=10> */
[----:B-1----:R-:W-:Y:S01]  /*0870*/  IMAD R2, R15, R149, RZ ;  /* 0x000000950f027224 */ /* 0x002fe200078e02ff */
        /* <DEDUP_REMOVED lines=29> */
.L_x_4713:
[----:B------:R-:W-:Y:S05]  /*0a50*/  BSYNC.RECONVERGENT B0 ;  /* 0x0000000000007941 */ /* 0x000fea0003800200 */
.L_x_4712:
        /* <DEDUP_REMOVED lines=17> */
.L_x_4715:
[----:B------:R-:W-:Y:S05]  /*0b70*/  BSYNC.RECONVERGENT B0 ;  /* 0x0000000000007941 */ /* 0x000fea0003800200 */
.L_x_4714:
[----:B------:R-:W-:Y:S01]  /*0b80*/  MOV R217, 0x0 ;  /* 0x0000000000d97802 */ /* 0x000fe20000000f00 */
[----:B------:R1:W-:Y:S03]  /*0b90*/  @!P6 ST.E desc[UR4][R6.64], R3 ;  /* 0x000000030600e985 */ /* 0x0003e6000c101904 */
[----:B-12--5:R-:W-:Y:S05]  /*0ba0*/  @P5 RET.REL.NODEC R216 `(_ZN5flash24flash_fwd_splitkv_kernelI23Flash_fwd_kernel_traitsILi96ELi64ELi128ELi4ELb0ELb0EN7cutlass6half_tE19Flash_kernel_traitsILi96ELi64ELi128ELi4ES3_EELb0ELb1ELb1ELb0ELb0ELb1ELb0ELb0EEEvNS_16Flash_fwd_paramsE) ;  /* 0xfffffff4d8145950 */ /* 0x026fea0003c3ffff */
[----:B------:R-:W-:Y:S02]  /*0bb0*/  MOV R3, 0x7f800000 ;  /* 0x7f80000000037802 */ /* 0x000fe40000000f00 */
[----:B------:R-:W-:-:S03]  /*0bc0*/  MOV R217, 0x0 ;  /* 0x0000000000d97802 */ /* 0x000fc60000000f00 */
[----:B------:R1:W-:Y:S02]  /*0bd0*/  ST.E desc[UR4][R6.64+0x80], R3 ;  /* 0x0000800306007985 */ /* 0x0003e4000c101904 */
[----:B-1----:R-:W-:Y:S05]  /*0be0*/  RET.REL.NODEC R216 `(_ZN5flash24flash_fwd_splitkv_kernelI23Flash_fwd_kernel_traitsILi96ELi64ELi128ELi4ELb0ELb0EN7cutlass6half_tE19Flash_kernel_traitsILi96ELi64ELi128ELi4ES3_EELb0ELb1ELb1ELb0ELb0ELb1ELb0ELb0EEEvNS_16Flash_fwd_paramsE) ;  /* 0xfffffff4d8047950 */ /* 0x002fea0003c3ffff */
.L_x_4711:
        /* <DEDUP_REMOVED lines=62> */
[----:B-----5:R-:W-:-:S04]  /*0fd0*/  IMAD R10, R5, R8, RZ ;  /* 0x00000008050a7224 */ /* 0x020fc800078e02ff */
        /* <DEDUP_REMOVED lines=19> */
[----:B------:R-:W-:Y:S01]  /*1110*/  IMAD R5, R198, R25, R5 ;  /* 0x00000019c6057224 */ /* 0x000fe200078e0205 */
[----:B--2---:R-:W-:Y:S01]  /*1120*/  SHF.R.S32.HI R7, RZ, 0x1f, R0 ;  /* 0x0000001fff077819 */ /* 0x004fe20000011400 */
[-C--:B------:R-:W-:Y:S02]  /*1130*/  IMAD R6, R19, R0.reuse, RZ ;  /* 0x0000000013067224 */ /* 0x080fe400078e02ff */
[----:B------:R-:W-:-:S04]  /*1140*/  IMAD.WIDE.U32 R12, R18, R0, RZ ;  /* 0x00000000120c7225 */ /* 0x000fc800078e00ff */
[----:B------:R-:W-:-:S04]  /*1150*/  IMAD R6, R18, R7, R6 ;  /* 0x0000000712067224 */ /* 0x000fc800078e0206 */
[----:B------:R-:W-:Y:S02]  /*1160*/  IMAD.IADD R13, R13, 0x1, R6 ;  /* 0x000000010d0d7824 */ /* 0x000fe400078e0206 */
        /* <DEDUP_REMOVED lines=8> */
[----:B------:R-:W-:Y:S01]  /*11f0*/  IMAD R7, R14, R7, R5 ;  /* 0x000000070e077224 */ /* 0x000fe200078e0205 */
[----:B------:R-:W-:Y:S01]  /*1200*/  MOV R10, R12 ;  /* 0x0000000c000a7202 */ /* 0x000fe20000000f00 */
[----:B------:R-:W-:-:S03]  /*1210*/  IMAD.IADD R5, R13, 0x1, R6 ;  /* 0x000000010d057824 */ /* 0x000fc600078e0206 */
[----:B------:R-:W-:Y:S01]  /*1220*/  IADD3 R9, PT, PT, R19, R7, RZ ;  /* 0x0000000713097210 */ /* 0x000fe20007ffe0ff */
[----:B------:R-:W-:Y:S05]  /*1230*/  BRA `(.L_x_4718) ;  /* 0x0000000400387947 */ /* 0x000fea0003800000 */
.L_x_4717:
        /* <DEDUP_REMOVED lines=11> */
[----:B------:R-:W-:Y:S02]  /*12f0*/  MOV R25, RZ ;  /* 0x000000ff00197202 */ /* 0x000fe40000000f00 */
        /* <DEDUP_REMOVED lines=35> */
[----:B------:R-:W-:Y:S01]  /*1530*/  @P4 VIADD R9, R9, 0x1 ;  /* 0x0000000109094836 */ /* 0x000fe20000000000 */
[----:B------:R-:W-:Y:S02]  /*1540*/  LEA R4, R54, 0xffffff80, 0x7 ;  /* 0xffffff8036047811 */ /* 0x000fe400078e38ff */
[----:B------:R-:W-:-:S02]  /*1550*/  MOV R18, R8 ;  /* 0x0000000800127202 */ /* 0x000fc40000000f00 */
[----:B------:R-:W-:Y:S01]  /*1560*/  MOV R19, R7 ;  /* 0x0000000700137202 */ /* 0x000fe20000000f00 */
[----:B------:R-:W-:Y:S01]  /*1570*/  @!P2 IMAD R0, R201, R12, RZ ;  /* 0x0000000cc900a224 */ /* 0x000fe200078e02ff */
        /* <DEDUP_REMOVED lines=9> */
[----:B------:R-:W-:Y:S01]  /*1610*/  IMAD R7, R17, R9, RZ ;  /* 0x0000000911077224 */ /* 0x000fe200078e02ff */
[----:B------:R-:W-:Y:S01]  /*1620*/  @!P2 IADD3 R21, PT, PT, R21, R0, RZ ;  /* 0x000000001515a210 */ /* 0x000fe20007ffe0ff */
[----:B------:R-:W-:Y:S01]  /*1630*/  @!P2 IMAD R0, R15, R10, RZ ;  /* 0x0000000a0f00a224 */ /* 0x000fe200078e02ff */
[----:B------:R-:W-:Y:S01]  /*1640*/  SHF.R.S32.HI R6, RZ, 0x1f, R9 ;  /* 0x0000001fff067819 */ /* 0x000fe20000011409 */
[----:B------:R-:W-:-:S02]  /*1650*/  @P2 IMAD.IADD R12, R12, 0x1, R13 ;  /* 0x000000010c0c2824 */ /* 0x000fc400078e020d */
[----:B------:R-:W-:Y:S02]  /*1660*/  @!P2 IMAD R0, R14, R5, R0 ;  /* 0x000000050e00a224 */ /* 0x000fe400078e0200 */
[----:B------:R-:W-:Y:S02]  /*1670*/  IMAD R7, R16, R6, R7 ;  /* 0x0000000610077224 */ /* 0x000fe400078e0207 */
        /* <DEDUP_REMOVED lines=10> */
.L_x_4718:
[----:B------:R-:W-:Y:S05]  /*1720*/  BSYNC.RECONVERGENT B0 ;  /* 0x0000000000007941 */ /* 0x000fea0003800200 */
.L_x_4716:
        /* <DEDUP_REMOVED lines=29> */
[-C--:B------:R-:W-:Y:S02]  /*1900*/  IMAD R8, R25, R200.reuse, RZ ;  /* 0x000000c819087224 */ /* 0x080fe400078e02ff */
[----:B------:R-:W-:Y:S02]  /*1910*/  IMAD.SHL.U32 R205, R119, 0x8, RZ ;  /* 0x0000000877cd7824 */ /* 0x000fe400078e00ff */
[C---:B------:R-:W-:Y:S02]  /*1920*/  IMAD R8, R4.reuse, R201, R8 ;  /* 0x000000c904087224 */ /* 0x040fe400078e0208 */
[----:B------:R-:W-:Y:S01]  /*1930*/  IMAD.WIDE.U32 R24, R4, R200, RZ ;  /* 0x000000c804187225 */ /* 0x000fe200078e00ff */
[----:B------:R-:W-:-:S03]  /*1940*/  LOP3.LUT R206, R205, 0x18, RZ, 0xc0, !PT ;  /* 0x00000018cdce7812 */ /* 0x000fc600078ec0ff */
[----:B------:R-:W-:Y:S02]  /*1950*/  @P2 VIADD R0, R0, 0x1 ;  /* 0x0000000100002836 */ /* 0x000fe40000000000 */
[----:B------:R-:W-:Y:S02]  /*1960*/  IMAD.IADD R8, R25, 0x1, R8 ;  /* 0x0000000119087824 */ /* 0x000fe400078e0208 */
[----:B------:R-:W-:Y:S01]  /*1970*/  @!P1 IMAD.MOV R0, RZ, RZ, -R0 ;  /* 0x000000ffff009224 */ /* 0x000fe200078e0a00 */
[----:B------:R-:W-:Y:S01]  /*1980*/  @!P4 LOP3.LUT R0, RZ, R11, RZ, 0x33, !PT ;  /* 0x0000000bff00c212 */ /* 0x000fe200078e33ff */
[C---:B------:R-:W-:Y:S01]  /*1990*/  IMAD.SHL.U32 R139, R119.reuse, 0x10, RZ ;  /* 0x00000010778b7824 */ /* 0x040fe200078e00ff */
[----:B------:R-:W-:Y:S02]  /*19a0*/  IADD3 R18, P2, P1, R24, R18, R206 ;  /* 0x0000001218127210 */ /* 0x000fe4000795e0ce */
[----:B------:R-:W-:Y:S01]  /*19b0*/  SHF.L.U32 R141, R119, 0x5, RZ ;  /* 0x00000005778d7819 */ /* 0x000fe200000006ff */
[-C--:B------:R-:W-:Y:S01]  /*19c0*/  IMAD R11, R27, R0.reuse, RZ ;  /* 0x000000001b0b7224 */ /* 0x080fe200078e02ff */
[----:B------:R-:W-:Y:S01]  /*19d0*/  IADD3.X R9, PT, PT, R8, R9, RZ, P2, P1 ;  /* 0x0000000908097210 */ /* 0x000fe200017e24ff */
[----:B------:R-:W-:Y:S01]  /*19e0*/  IMAD.WIDE.U32 R24, R26, R0, RZ ;  /* 0x000000001a187225 */ /* 0x000fe200078e00ff */
[----:B------:R-:W-:-:S02]  /*19f0*/  SHF.R.S32.HI R4, RZ, 0x1f, R0 ;  /* 0x0000001fff047819 */ /* 0x000fc40000011400 */
[----:B------:R-:W-:Y:S01]  /*1a00*/  LOP3.LUT R8, R141, 0xc0, RZ, 0xc0, !PT ;  /* 0x000000c08d087812 */ /* 0x000fe200078ec0ff */
[----:B------:R-:W-:Y:S01]  /*1a10*/  IMAD.SHL.U32 R192, R119, 0x4, RZ ;  /* 0x0000000477c07824 */ /* 0x000fe200078e00ff */
[----:B------:R-:W-:Y:S01]  /*1a20*/  LOP3.LUT R0, R139, 0x100, RZ, 0xc0, !PT ;  /* 0x000001008b007812 */ /* 0x000fe200078ec0ff */
[----:B------:R-:W1:Y:S01]  /*1a30*/  S2R R136, SR_CgaCtaId ;  /* 0x0000000000887919 */ /* 0x000e620000008800 */
[----:B------:R-:W-:Y:S01]  /*1a40*/  IMAD R4, R4, R26, R11 ;  /* 0x0000001a04047224 */ /* 0x000fe200078e020b */
[----:B------:R-:W-:Y:S02]  /*1a50*/  LOP3.LUT R8, R8, 0x8, R119, 0xf8, !PT ;  /* 0x0000000808087812 */ /* 0x000fe400078ef877 */
[----:B------:R-:W-:Y:S02]  /*1a60*/  LOP3.LUT R138, R192, 0x18, RZ, 0xc0, !PT ;  /* 0x00000018c08a7812 */ /* 0x000fe400078ec0ff */
[----:B------:R-:W-:Y:S01]  /*1a70*/  LOP3.LUT R137, R0, 0x20, R141, 0xf8, !PT ;  /* 0x0000002000897812 */ /* 0x000fe200078ef88d */
[----:B------:R-:W-:Y:S01]  /*1a80*/  IMAD.IADD R4, R25, 0x1, R4 ;  /* 0x0000000119047824 */ /* 0x000fe200078e0204 */
[----:B------:R-:W-:-:S02]  /*1a90*/  IADD3 R18, P1, PT, R18, R24, RZ ;  /* 0x0000001812127210 */ /* 0x000fc40007f3e0ff */
[----:B------:R-:W-:Y:S02]  /*1aa0*/  LOP3.LUT R137, R137, R8, R138, 0xf6, !PT ;  /* 0x0000000889897212 */ /* 0x000fe400078ef68a */
[----:B------:R-:W-:Y:S01]  /*1ab0*/  LOP3.LUT R8, R205, 0xc0, RZ, 0xc0, !PT ;  /* 0x000000c0cd087812 */ /* 0x000fe200078ec0ff */
[----:B------:R-:W-:Y:S01]  /*1ac0*/  IMAD.X R19, R9, 0x1, R4, P1 ;  /* 0x0000000109137824 */ /* 0x000fe200008e0604 */
[----:B------:R-:W-:Y:S02]  /*1ad0*/  IADD3 R24, P1, PT, R206, R10, RZ ;  /* 0x0000000ace187210 */ /* 0x000fe40007f3e0ff */
[----:B------:R-:W-:Y:S02]  /*1ae0*/  LOP3.LUT R227, R8, 0x18, R119, 0xf8, !PT ;  /* 0x0000001808e37812 */ /* 0x000fe400078ef877 */
[----:B------:R-:W-:Y:S01]  /*1af0*/  LOP3.LUT R10, R205, 0x1f20, RZ, 0xc0, !PT ;  /* 0x00001f20cd0a7812 */ /* 0x000fe200078ec0ff */
[----:B------:R-:W-:Y:S01]  /*1b00*/  IMAD.X R25, RZ, RZ, R5, P1 ;  /* 0x000000ffff197224 */ /* 0x000fe200008e0605 */
[----:B------:R-:W-:Y:S01]  /*1b10*/  LOP3.LUT R227, R227, R206, RZ, 0x3c, !PT ;  /* 0x000000cee3e37212 */ /* 0x000fe200078e3cff */
[----:B------:R-:W-:Y:S01]  /*1b20*/  IMAD.IADD R202, R116, 0x1, -R149 ;  /* 0x0000000174ca7824 */ /* 0x000fe200078e0a95 */
[----:B------:R-:W-:-:S02]  /*1b30*/  SHF.R.U32.HI R150, RZ, 0x2, R119 ;  /* 0x00000002ff967819 */ /* 0x000fc40000011677 */
[----:B------:R-:W-:Y:S02]  /*1b40*/  LOP3.LUT R227, R10, R227, RZ, 0xfc, !PT ;  /* 0x000000e30ae37212 */ /* 0x000fe400078efcff */
[----:B------:R-:W-:Y:S01]  /*1b50*/  SHF.R.U32.HI R193, RZ, 0x1, R119 ;  /* 0x00000001ffc17819 */ /* 0x000fe20000011677 */
[----:B------:R-:W-:Y:S02]  /*1b60*/  IMAD R213, R199, R150, RZ ;  /* 0x00000096c7d57224 */ /* 0x000fe400078e02ff */
[----:B------:R-:W-:Y:S01]  /*1b70*/  IMAD.WIDE.U32 R8, R150, R198, R24 ;  /* 0x000000c696087225 */ /* 0x000fe200078e0018 */
[----:B------:R-:W-:-:S03]  /*1b80*/  MOV R143, 0x400 ;  /* 0x00000400008f7802 */ /* 0x000fc60000000f00 */
[----:B------:R-:W-:Y:S02]  /*1b90*/  IMAD R215, R201, R150, RZ ;  /* 0x00000096c9d77224 */ /* 0x000fe400078e02ff */
[----:B------:R-:W-:Y:S01]  /*1ba0*/  IMAD.WIDE.U32 R18, R150, R200, R18 ;  /* 0x000000c896127225 */ /* 0x000fe200078e0012 */
[----:B------:R-:W-:Y:S02]  /*1bb0*/  IADD3 R213, PT, PT, R9, R213, RZ ;  /* 0x000000d509d57210 */ /* 0x000fe40007ffe0ff */
[----:B-1----:R-:W-:Y:S01]  /*1bc0*/  LEA R194, R136, R143, 0x18 ;  /* 0x0000008f88c27211 */ /* 0x002fe200078ec0ff */
[----:B------:R-:W-:Y:S01]  /*1bd0*/  IMAD.IADD R215, R19, 0x1, R215 ;  /* 0x0000000113d77824 */ /* 0x000fe200078e02d7 */
[----:B------:R-:W-:Y:S01]  /*1be0*/  MOV R151, RZ ;  /* 0x000000ff00977202 */ /* 0x000fe20000000f00 */
[----:B------:R-:W-:Y:S01]  /*1bf0*/  BSSY.RECONVERGENT B0, `(.L_x_4719) ;  /* 0x000003a000007945 */ /* 0x000fe20003800200 */
[C---:B------:R-:W-:Y:S01]  /*1c00*/  LOP3.LUT R204, R206.reuse, 0x20, RZ, 0xfc, !PT ;  /* 0x00000020cecc7812 */ /* 0x040fe200078efcff */
[----:B------:R-:W-:Y:S01]  /*1c10*/  IMAD R227, R227, 0x2, R194 ;  /* 0x00000002e3e37824 */ /* 0x000fe200078e02c2 */
[----:B------:R-:W-:Y:S01]  /*1c20*/  LOP3.LUT R203, R206, 0x40, RZ, 0xfc, !PT ;  /* 0x00000040cecb7812 */ /* 0x000fe200078efcff */
[----:B--2---:R-:W-:-:S02]  /*1c30*/  @P0 IMAD R5, R17, R226, RZ ;  /* 0x000000e211050224 */ /* 0x004fc400078e02ff */
[-C--:B---3--:R-:W-:Y:S02]  /*1c40*/  @!P0 IMAD R0, R23, R217.reuse, RZ ;  /* 0x000000d917008224 */ /* 0x088fe400078e02ff */
[----:B------:R-:W-:-:S04]  /*1c50*/  @!P0 IMAD.WIDE.U32 R22, R22, R217, RZ ;  /* 0x000000d916168225 */ /* 0x000fc800078e00ff */
[----:B------:R-:W-:Y:S01]  /*1c60*/  @!P0 IMAD.MOV.U32 R4, RZ, RZ, R22 ;  /* 0x000000ffff048224 */ /* 0x000fe200078e0016 */
[----:B------:R-:W-:Y:S01]  /*1c70*/  @!P0 IADD3 R0, PT, PT, R23, R0, RZ ;  /* 0x0000000017008210 */ /* 0x000fe20007ffe0ff */
[----:B------:R-:W-:-:S04]  /*1c80*/  @P0 IMAD.WIDE.U32 R22, R16, R226, RZ ;  /* 0x000000e210160225 */ /* 0x000fc800078e00ff */
[----:B------:R-:W-:Y:S02]  /*1c90*/  @P0 IMAD.MOV.U32 R4, RZ, RZ, R22 ;  /* 0x000000ffff040224 */ /* 0x000fe400078e0016 */
[----:B------:R-:W-:Y:S01]  /*1ca0*/  @!P0 IMAD.MOV.U32 R10, RZ, RZ, R16 ;  /* 0x000000ffff0a8224 */ /* 0x000fe200078e0010 */
[----:B------:R-:W-:Y:S01]  /*1cb0*/  @P0 MOV R10, R16 ;  /* 0x00000010000a0202 */ /* 0x000fe20000000f00 */
[----:B------:R-:W-:Y:S02]  /*1cc0*/  @!P0 IMAD.MOV.U32 R11, RZ, RZ, R17 ;  /* 0x000000ffff0b8224 */ /* 0x000fe400078e0011 */
[----:B------:R-:W-:Y:S02]  /*1cd0*/  @P0 IMAD.IADD R0, R23, 0x1, R5 ;  /* 0x0000000117000824 */ /* 0x000fe400078e0205 */
[----:B------:R-:W-:Y:S01]  /*1ce0*/  @P0 IMAD.MOV.U32 R11, RZ, RZ, R17 ;  /* 0x000000ffff0b0224 */ /* 0x000fe200078e0011 */
[----:B------:R-:W-:Y:S02]  /*1cf0*/  ISETP.GE.AND P0, PT, R150, R202, PT ;  /* 0x000000ca9600720c */ /* 0x000fe40003f06270 */
[----:B------:R-:W-:Y:S01]  /*1d00*/  IADD3 R4, P1, PT, R206, R4, RZ ;  /* 0x00000004ce047210 */ /* 0x000fe20007f3e0ff */
[----:B------:R-:W-:-:S04]  /*1d10*/  IMAD R9, R7, R218, RZ ;  /* 0x000000da07097224 */ /* 0x000fc800078e02ff */
[----:B------:R-:W-:Y:S01]  /*1d20*/  IMAD.X R5, RZ, RZ, R0, P1 ;  /* 0x000000ffff057224 */ /* 0x000fe200008e0600 */
[----:B------:R-:W-:Y:S02]  /*1d30*/  LOP3.LUT R0, R193, 0x8, RZ, 0xc0, !PT ;  /* 0x00000008c1007812 */ /* 0x000fe400078ec0ff */
[----:B----4-:R-:W-:Y:S01]  /*1d40*/  LEA R212, P4, R8, R14, 0x1 ;  /* 0x0000000e08d47211 */ /* 0x010fe200078808ff */
[----:B------:R-:W-:Y:S01]  /*1d50*/  IMAD.WIDE.U32 R6, R6, R218, R4 ;  /* 0x000000da06067225 */ /* 0x000fe200078e0004 */
[----:B------:R-:W-:Y:S02]  /*1d60*/  LEA R214, P2, R18, R20, 0x1 ;  /* 0x0000001412d67211 */ /* 0x000fe400078408ff */
[----:B------:R-:W-:Y:S01]  /*1d70*/  LOP3.LUT R5, R0, 0xc0, R141, 0xf8, !PT ;  /* 0x000000c000057812 */ /* 0x000fe200078ef88d */
[----:B------:R-:W-:Y:S01]  /*1d80*/  IMAD.IADD R9, R7, 0x1, R9 ;  /* 0x0000000107097824 */ /* 0x000fe200078e0209 */
[----:B------:R-:W-:Y:S01]  /*1d90*/  LEA.HI.X R213, R8, R15, R213, 0x1, P4 ;  /* 0x0000000f08d57211 */ /* 0x000fe200020f0cd5 */
[----:B------:R-:W-:Y:S01]  /*1da0*/  IMAD.WIDE.U32 R14, R219, 0x40, R150 ;  /* 0x00000040db0e7825 */ /* 0x000fe200078e0096 */
[----:B------:R-:W-:-:S02]  /*1db0*/  LEA.HI.X R215, R18, R21, R215, 0x1, P2 ;  /* 0x0000001512d77211 */ /* 0x000fc400010f0cd7 */
[----:B------:R-:W-:Y:S01]  /*1dc0*/  LOP3.LUT R142, R5, R138, RZ, 0x3c, !PT ;  /* 0x0000008a058e7212 */ /* 0x000fe200078e3cff */
        /* <DEDUP_REMOVED lines=27> */
.L_x_4721:
[----:B------:R3:W-:Y:S02]  /*1f80*/  STS.128 [R227+0x2000], RZ ;  /* 0x002000ffe3007388 */ /* 0x0007e40000000c00 */
.L_x_4720:
[----:B------:R-:W-:Y:S05]  /*1f90*/  BSYNC.RECONVERGENT B0 ;  /* 0x0000000000007941 */ /* 0x000fea0003800200 */
.L_x_4719:
        /* <DEDUP_REMOVED lines=32> */
.L_x_4724:
[----:B------:R1:W-:Y:S02]  /*21a0*/  STS.128 [R227+0x2800], RZ ;  /* 0x002800ffe3007388 */ /* 0x0003e40000000c00 */
.L_x_4723:
[----:B------:R-:W-:Y:S05]  /*21b0*/  BSYNC.RECONVERGENT B0 ;  /* 0x0000000000007941 */ /* 0x000fea0003800200 */
.L_x_4722:
        /* <DEDUP_REMOVED lines=27> */
.L_x_4727:
[----:B------:R1:W-:Y:S02]  /*2370*/  STS.128 [R227+0x7000], RZ ;  /* 0x007000ffe3007388 */ /* 0x0003e40000000c00 */
.L_x_4726:
[----:B------:R-:W-:Y:S05]  /*2380*/  BSYNC.RECONVERGENT B0 ;  /* 0x0000000000007941 */ /* 0x000fea0003800200 */
.L_x_4725:
[----:B------:R-:W-:Y:S01]  /*2390*/  ISETP.GE.AND P0, PT, R0, R5, PT ;  /* 0x000000050000720c */ /* 0x000fe20003f06270 */
[----:B------:R-:W-:-:S12]  /*23a0*/  BSSY.RECONVERGENT B0, `(.L_x_4728) ;  /* 0x000001a000007945 */ /* 0x000fd80003800200 */
[----:B------:R-:W-:Y:S05]  /*23b0*/  @P0 BRA `(.L_x_4729) ;  /* 0x0000000000600947 */ /* 0x000fea0003800000 */
[----:B------:R-:W-:Y:S01]  /*23c0*/  IMAD.SHL.U32 R4, R198, 0x20, RZ ;  /* 0x00000020c6047824 */ /* 0x000fe200078e00ff */
[-C--:B-----5:R-:W-:Y:S02]  /*23d0*/  ISETP.GE.AND P1, PT, R206, R225.reuse, PT ;  /* 0x000000e1ce00720c */ /* 0x0a0fe40003f26270 */
[----:B------:R-:W-:Y:S02]  /*23e0*/  ISETP.GE.AND P0, PT, R204, R225, PT ;  /* 0x000000e1cc00720c */ /* 0x000fe40003f06270 */
[----:B-1----:R-:W-:Y:S02]  /*23f0*/  SHF.L.U64.HI R6, R198, 0x5, R199 ;  /* 0x00000005c6067819 */ /* 0x002fe400000102c7 */
        /* <DEDUP_REMOVED lines=19> */
.L_x_4730:
[----:B------:R4:W-:Y:S02]  /*2530*/  STS.128 [R227+0x7800], RZ ;  /* 0x007800ffe3007388 */ /* 0x0009e40000000c00 */
.L_x_4729:
[----:B------:R-:W-:Y:S05]  /*2540*/  BSYNC.RECONVERGENT B0 ;  /* 0x0000000000007941 */ /* 0x000fea0003800200 */
.L_x_4728:
        /* <DEDUP_REMOVED lines=25> */
.L_x_4733:
[----:B------:R4:W-:Y:S02]  /*26e0*/  STS.128 [R227+0x8000], RZ ;  /* 0x008000ffe3007388 */ /* 0x0009e40000000c00 */
.L_x_4732:
[----:B------:R-:W-:Y:S05]  /*26f0*/  BSYNC.RECONVERGENT B0 ;  /* 0x0000000000007941 */ /* 0x000fea0003800200 */
.L_x_4731:
[----:B-1--4-:R-:W-:Y:S01]  /*2700*/  IADD3 R6, PT, PT, R150, 0x60, RZ ;  /* 0x0000006096067810 */ /* 0x012fe20007ffe0ff */
[----:B------:R-:W-:Y:S03]  /*2710*/  BSSY.RECONVERGENT B0, `(.L_x_4734) ;  /* 0x0000018000007945 */ /* 0x000fe60003800200 */
[----:B------:R-:W-:-:S13]  /*2720*/  ISETP.GE.AND P0, PT, R6, R5, PT ;  /* 0x000000050600720c */ /* 0x000fda0003f06270 */
[----:B------:R-:W-:Y:S05]  /*2730*/  @P0 BRA `(.L_x_4735) ;  /* 0x0000000000540947 */ /* 0x000fea0003800000 */
[-C--:B-----5:R-:W-:Y:S01]  /*2740*/  ISETP.GE.AND P2, PT, R206, R225.reuse, PT ;  /* 0x000000e1ce00720c */ /* 0x0a0fe20003f46270 */
        /* <DEDUP_REMOVED lines=20> */
.L_x_4735:
[----:B------:R-:W-:Y:S05]  /*2890*/  BSYNC.RECONVERGENT B0 ;  /* 0x0000000000007941 */ /* 0x000fea0003800200 */
.L_x_4734:
[----:B------:R-:W4:Y:S04]  /*28a0*/  LD.E.64 R14, desc[UR4][R2.64+0x1c0] ;  /* 0x0001c004020e7980 */ /* 0x000f28000c101b00 */
[----:B-----5:R-:W2:Y:S01]  /*28b0*/  LD.E.64 R12, desc[UR4][R2.64+0x1b8] ;  /* 0x0001b804020c7980 */ /* 0x020ea2000c101b00 */
[----:B-1----:R-:W-:Y:S02]  /*28c0*/  MOV R10, R218 ;  /* 0x000000da000a7202 */ /* 0x002fe40000000f00 */
[----:B------:R-:W-:Y:S01]  /*28d0*/  MOV R11, RZ ;  /* 0x000000ff000b7202 */ /* 0x000fe20000000f00 */
[----:B------:R-:W3:Y:S04]  /*28e0*/  LD.E R4, desc[UR4][R2.64+0xd8] ;  /* 0x0000d80402047980 */ /* 0x000ee8000c101900 */
[----:B------:R-:W0:Y:S04]  /*28f0*/  LDGDEPBAR ;  /* 0x00000000000079af */ /* 0x000e280000000000 */
[----:B------:R1:W5:Y:S04]  /*2900*/  LD.E R144, desc[UR4][R2.64+0x184] ;  /* 0x0001840402907980 */ /* 0x000368000c101900 */
[----:B------:R1:W5:Y:S01]  /*2910*/  LD.E R52, desc[UR4][R2.64+0x188] ;  /* 0x0001880402347980 */ /* 0x000362000c101900 */
[----:B----4-:R-:W-:-:S04]  /*2920*/  IMAD.WIDE.U32 R10, R217, R14, R10 ;  /* 0x0000000ed90a7225 */ /* 0x010fc800078e000a */
[----:B------:R-:W-:Y:S01]  /*2930*/  IMAD R7, R15, R217, RZ ;  /* 0x000000d90f077224 */ /* 0x000fe200078e02ff */
[----:B--2---:R-:W-:-:S04]  /*2940*/  LEA R12, P0, R10, R12, 0x2 ;  /* 0x0000000c0a0c7211 */ /* 0x004fc800078010ff */
[----:B------:R-:W-:-:S04]  /*2950*/  IADD3 R7, PT, PT, R11, R7, RZ ;  /* 0x000000070b077210 */ /* 0x000fc80007ffe0ff */
[----:B------:R-:W-:-:S05]  /*2960*/  LEA.HI.X R13, R10, R13, R7, 0x2, P0 ;  /* 0x0000000d0a0d7211 */ /* 0x000fca00000f1407 */
[----:B------:R1:W5:Y:S01]  /*2970*/  LD.E R7, desc[UR4][R12.64] ;  /* 0x000000040c077980 */ /* 0x000362000c101900 */
[----:B---3--:R1:W2:Y:S01]  /*2980*/  MUFU.RCP R224, R4 ;  /* 0x0000000400e07308 */ /* 0x0082a20000001000 */
        /* <DEDUP_REMOVED lines=27> */
.L_x_4738:
[----:B------:R3:W-:Y:S01]  /*2b40*/  STS.128 [R227+0xd000], RZ ;  /* 0x00d000ffe3007388 */ /* 0x0007e20000000c00 */
[----:B------:R-:W-:Y:S05]  /*2b50*/  BRA `(.L_x_4739) ;  /* 0x00000000000c7947 */ /* 0x000fea0003800000 */
.L_x_4737:
[----:B------:R2:W-:Y:S04]  /*2b60*/  STS.128 [R227+0x9000], RZ ;  /* 0x009000ffe3007388 */ /* 0x0005e80000000c00 */
[----:B------:R2:W-:Y:S04]  /*2b70*/  STS.128 [R227+0xb000], RZ ;  /* 0x00b000ffe3007388 */ /* 0x0005e80000000c00 */
[----:B------:R2:W-:Y:S02]  /*2b80*/  STS.128 [R227+0xd000], RZ ;  /* 0x00d000ffe3007388 */ /* 0x0005e40000000c00 */
.L_x_4739:
[----:B------:R-:W-:Y:S05]  /*2b90*/  BSYNC.RECONVERGENT B0 ;  /* 0x0000000000007941 */ /* 0x000fea0003800200 */
.L_x_4736:
        /* <DEDUP_REMOVED lines=29> */
.L_x_4742:
[----:B------:R2:W-:Y:S02]  /*2d70*/  STS.128 [R227+0xd800], RZ ;  /* 0x00d800ffe3007388 */ /* 0x0005e40000000c00 */
.L_x_4741:
[----:B------:R-:W-:Y:S05]  /*2d80*/  BSYNC.RECONVERGENT B0 ;  /* 0x0000000000007941 */ /* 0x000fea0003800200 */
.L_x_4740:
        /* <DEDUP_REMOVED lines=27> */
.L_x_4745:
[----:B------:R1:W-:Y:S02]  /*2f40*/  STS.128 [R227+0xe000], RZ ;  /* 0x00e000ffe3007388 */ /* 0x0003e40000000c00 */
.L_x_4744:
[----:B------:R-:W-:Y:S05]  /*2f50*/  BSYNC.RECONVERGENT B0 ;  /* 0x0000000000007941 */ /* 0x000fea0003800200 */
.L_x_4743:
[----:B------:R-:W-:Y:S01]  /*2f60*/  ISETP.GE.AND P0, PT, R6, R5, PT ;  /* 0x000000050600720c */ /* 0x000fe20003f06270 */
[----:B------:R-:W-:Y:S01]  /*2f70*/  IMAD.MOV.U32 R145, RZ, RZ, 0x10 ;  /* 0x00000010ff917424 */ /* 0x000fe200078e00ff */
[----:B------:R-:W-:Y:S01]  /*2f80*/  LOP3.LUT R118, R139, 0x3e00, RZ, 0xc0, !PT ;  /* 0x00003e008b767812 */ /* 0x000fe200078ec0ff */
[----:B------:R-:W-:Y:S01]  /*2f90*/  BSSY.RECONVERGENT B0, `(.L_x_4746) ;  /* 0x0000021000007945 */ /* 0x000fe20003800200 */
[----:B------:R-:W-:Y:S02]  /*2fa0*/  LOP3.LUT P6, RZ, R119, 0x4, RZ, 0xc0, !PT ;  /* 0x0000000477ff7812 */ /* 0x000fe400078cc0ff */
[--C-:B------:R-:W-:Y:S02]  /*2fb0*/  LOP3.LUT R0, R118, 0x20, R141.reuse, 0xf8, !PT ;  /* 0x0000002076007812 */ /* 0x100fe400078ef88d */
        /* <DEDUP_REMOVED lines=29> */
.L_x_4748:
[----:B------:R1:W-:Y:S02]  /*3190*/  STS.128 [R227+0xe800], RZ ;  /* 0x00e800ffe3007388 */ /* 0x0003e40000000c00 */
.L_x_4747:
[----:B------:R-:W-:Y:S05]  /*31a0*/  BSYNC.RECONVERGENT B0 ;  /* 0x0000000000007941 */ /* 0x000fea0003800200 */
.L_x_4746:
[----:B------:R-:W5:Y:S01]  /*31b0*/  LD.E R0, desc[UR4][R2.64+0x18c] ;  /* 0x00018c0402007980 */ /* 0x000f62000c101900 */
[--C-:B------:R-:W-:Y:S02]  /*31c0*/  IMAD R120, R5, 0x2, R194.reuse ;  /* 0x0000000205787824 */ /* 0x100fe400078e02c2 */
[----:B------:R-:W-:Y:S01]  /*31d0*/  IMAD R148, R137, 0x2, R194 ;  /* 0x0000000289947824 */ /* 0x000fe200078e02c2 */
[----:B------:R-:W-:Y:S01]  /*31e0*/  IADD3 R52, PT, PT, R52, R147, -R116 ;  /* 0x0000009334347210 */ /* 0x000fe20007ffe874 */
[----:B------:R-:W0:Y:S04]  /*31f0*/  LDGDEPBAR ;  /* 0x00000000000079af */ /* 0x000e280000000000 */
[----:B------:R-:W-:Y:S04]  /*3200*/  LDSM.16.M88.4 R56, [R120] ;  /* 0x000000007838783b */ /* 0x000fe80000000200 */
[----:B------:R-:W3:Y:S04]  /*3210*/  LDSM.16.M88.4 R96, [R148+0x3800] ;  /* 0x003800009460783b */ /* 0x000ee80000000200 */
[----:B------:R-:W4:Y:S04]  /*3220*/  LDSM.16.M88.4 R88, [R148+0x3c00] ;  /* 0x003c00009458783b */ /* 0x000f280000000200 */
[----:B------:R-:W4:Y:S01]  /*3230*/  LDSM.16.M88.4 R80, [R148+0x4000] ;  /* 0x004000009450783b */ /* 0x000f220000000200 */
[----:B------:R-:W-:-:S02]  /*3240*/  IMAD R146, R145, 0x2, R120 ;  /* 0x0000000291927824 */ /* 0x000fc400078e0278 */
[----:B------:R-:W-:Y:S01]  /*3250*/  IMAD R117, R145, 0x2, R148 ;  /* 0x0000000291757824 */ /* 0x000fe200078e0294 */
[----:B------:R-:W4:Y:S04]  /*3260*/  LDSM.16.M88.4 R16, [R148+0x3000] ;  /* 0x003000009410783b */ /* 0x000f280000000200 */
[----:B------:R-:W4:Y:S04]  /*3270*/  LDSM.16.M88.4 R72, [R148+0x4400] ;  /* 0x004400009448783b */ /* 0x000f280000000200 */
[----:B------:R-:W-:Y:S04]  /*3280*/  LDSM.16.M88.4 R32, [R146] ;  /* 0x000000009220783b */ /* 0x000fe80000000200 */
[----:B-1----:R-:W1:Y:S04]  /*3290*/  LDSM.16.M88.4 R4, [R117+0x3800] ;  /* 0x003800007504783b */ /* 0x002e680000000200 */
[----:B------:R-:W1:Y:S04]  /*32a0*/  LDSM.16.M88.4 R28, [R117+0x3c00] ;  /* 0x003c0000751c783b */ /* 0x000e680000000200 */
[----:B------:R-:W1:Y:S04]  /*32b0*/  LDSM.16.M88.4 R24, [R117+0x4000] ;  /* 0x004000007518783b */ /* 0x000e680000000200 */
[----:B--2---:R-:W2:Y:S04]  /*32c0*/  LDSM.16.M88.4 R8, [R148+0x3400] ;  /* 0x003400009408783b */ /* 0x004ea80000000200 */
        /* <DEDUP_REMOVED lines=10> */
[----:B------:R-:W-:Y:S01]  /*3370*/  LDSM.16.M88.4 R48, [R148+0x5000] ;  /* 0x005000009430783b */ /* 0x000fe20000000200 */
[C---:B------:R-:W-:Y:S03]  /*3380*/  HMMA.16816.F32 R96, R56.reuse, R98, RZ ;  /* 0x000000623860723c */ /* 0x040fe600000018ff */
[----:B------:R-:W-:Y:S04]  /*3390*/  LDSM.16.M88.4 R132, [R120+0x2000] ;  /* 0x002000007884783b */ /* 0x000fe80000000200 */
[----:B------:R-:W-:Y:S01]  /*33a0*/  LDSM.16.M88.4 R124, [R148+0x7c00] ;  /* 0x007c0000947c783b */ /* 0x000fe20000000200 */
[C---:B------:R-:W-:Y:S03]  /*33b0*/  HMMA.16816.F32 R88, R56.reuse, R90, RZ ;  /* 0x0000005a3858723c */ /* 0x040fe600000018ff */
[----:B------:R-:W-:Y:S05]  /*33c0*/  LDSM.16.M88.4 R128, [R148+0x7800] ;  /* 0x007800009480783b */ /* 0x000fea0000000200 */
[C---:B------:R-:W-:Y:S08]  /*33d0*/  HMMA.16816.F32 R80, R56.reuse, R82, RZ ;  /* 0x000000523850723c */ /* 0x040ff000000018ff */
[C---:B------:R-:W-:Y:S08]  /*33e0*/  HMMA.16816.F32 R20, R56.reuse, R16, RZ ;  /* 0x000000103814723c */ /* 0x040ff000000018ff */
[----:B------:R-:W-:Y:S08]  /*33f0*/  HMMA.16816.F32 R76, R56, R72, RZ ;  /* 0x00000048384c723c */ /* 0x000ff000000018ff */
[C---:B-1----:R-:W-:Y:S08]  /*3400*/  HMMA.16816.F32 R100, R32.reuse, R4, R100 ;  /* 0x000000042064723c */ /* 0x042ff00000001864 */
[C---:B------:R-:W-:Y:S01]  /*3410*/  HMMA.16816.F32 R96, R32.reuse, R6, R96 ;  /* 0x000000062060723c */ /* 0x040fe20000001860 */
[----:B------:R-:W-:Y:S04]  /*3420*/  LDSM.16.M88.4 R4, [R120+0x1000] ;  /* 0x001000007804783b */ /* 0x000fe80000000200 */
[----:B------:R-:W-:Y:S03]  /*3430*/  LDSM.16.M88.4 R120, [R148+0x8000] ;  /* 0x008000009478783b */ /* 0x000fe60000000200 */
[C---:B------:R-:W-:Y:S08]  /*3440*/  HMMA.16816.F32 R92, R32.reuse, R28, R92 ;  /* 0x0000001c205c723c */ /* 0x040ff0000000185c */
[C---:B------:R-:W-:Y:S01]  /*3450*/  HMMA.16816.F32 R88, R32.reuse, R30, R88 ;  /* 0x0000001e2058723c */ /* 0x040fe20000001858 */
[----:B------:R-:W1:Y:S07]  /*3460*/  LDSM.16.M88.4 R28, [R148+0x6000] ;  /* 0x00600000941c783b */ /* 0x000e6e0000000200 */
[C---:B------:R-:W-:Y:S08]  /*3470*/  HMMA.16816.F32 R84, R32.reuse, R24, R84 ;  /* 0x000000182054723c */ /* 0x040ff00000001854 */
[----:B------:R-:W-:Y:S01]  /*3480*/  HMMA.16816.F32 R80, R32, R26, R80 ;  /* 0x0000001a2050723c */ /* 0x000fe20000001850 */
[----:B------:R-:W1:Y:S07]  /*3490*/  LDSM.16.M88.4 R24, [R148+0x6400] ;  /* 0x006400009418783b */ /* 0x000e6e0000000200 */
[C---:B------:R-:W-:Y:S08]  /*34a0*/  HMMA.16816.F32 R16, R56.reuse, R18, RZ ;  /* 0x000000123810723c */ /* 0x040ff000000018ff */
[C---:B------:R-:W-:Y:S08]  /*34b0*/  HMMA.16816.F32 R72, R56.reuse, R74, RZ ;  /* 0x0000004a3848723c */ /* 0x040ff000000018ff */
[C---:B--2---:R-:W-:Y:S08]  /*34c0*/  HMMA.16816.F32 R12, R56.reuse, R8, RZ ;  /* 0x00000008380c723c */ /* 0x044ff000000018ff */
        /* <DEDUP_REMOVED lines=8> */
[----:B------:R-:W2:Y:S07]  /*3550*/  LDSM.16.M88.4 R40, [R148+0x5800] ;  /* 0x005800009428783b */ /* 0x000eae0000000200 */
[C---:B------:R-:W-:Y:S08]  /*3560*/  HMMA.16816.F32 R76, R32.reuse, R112, R76 ;  /* 0x00000070204c723c */ /* 0x040ff0000000184c */
[C---:B------:R-:W-:Y:S01]  /*3570*/  HMMA.16816.F32 R72, R32.reuse, R114, R72 ;  /* 0x000000722048723c */ /* 0x040fe20000001848 */
[----:B------:R-:W-:Y:S07]  /*3580*/  LDSM.16.M88.4 R112, [R148+0x6c00] ;  /* 0x006c00009470783b */ /* 0x000fee0000000200 */
[C---:B----4-:R-:W-:Y:S08]  /*3590*/  HMMA.16816.F32 R12, R32.reuse, R36, R12 ;  /* 0x00000024200c723c */ /* 0x050ff0000000180c */
[C---:B------:R-:W-:Y:S01]  /*35a0*/  HMMA.16816.F32 R8, R32.reuse, R38, R8 ;  /* 0x000000262008723c */ /* 0x040fe20000001808 */
[----:B------:R-:W3:Y:S07]  /*35b0*/  LDSM.16.M88.4 R36, [R148+0x5c00] ;  /* 0x005c00009424783b */ /* 0x000eee0000000200 */
[C---:B------:R-:W-:Y:S08]  /*35c0*/  HMMA.16816.F32 R68, R32.reuse, R108, R68 ;  /* 0x0000006c2044723c */ /* 0x040ff00000001844 */
[C---:B------:R-:W-:Y:S01]  /*35d0*/  HMMA.16816.F32 R64, R32.reuse, R110, R64 ;  /* 0x0000006e2040723c */ /* 0x040fe20000001840 */
[----:B------:R-:W-:Y:S07]  /*35e0*/  LDSM.16.M88.4 R108, [R117+0x5000] ;  /* 0x00500000756c783b */ /* 0x000fee0000000200 */
[C---:B------:R-:W-:Y:S08]  /*35f0*/  HMMA.16816.F32 R60, R32.reuse, R104, R60 ;  /* 0x00000068203c723c */ /* 0x040ff0000000183c */
[----:B------:R-:W-:Y:S01]  /*3600*/  HMMA.16816.F32 R56, R32, R106, R56 ;  /* 0x0000006a2038723c */ /* 0x000fe20000001838 */
[----:B------:R-:W4:Y:S04]  /*3610*/  LDSM.16.M88.4 R32, [R148+0x6800] ;  /* 0x006800009420783b */ /* 0x000f280000000200 */
[----:B------:R-:W-:Y:S03]  /*3620*/  LDSM.16.M88.4 R104, [R117+0x5400] ;  /* 0x005400007568783b */ /* 0x000fe60000000200 */
[C---:B-1----:R-:W-:Y:S08]  /*3630*/  HMMA.16816.F32 R84, R4.reuse, R28, R84 ;  /* 0x0000001c0454723c */ /* 0x042ff00000001854 */
[C---:B------:R-:W-:Y:S01]  /*3640*/  HMMA.16816.F32 R80, R4.reuse, R30, R80 ;  /* 0x0000001e0450723c */ /* 0x040fe20000001850 */
[----:B------:R-:W-:Y:S07]  /*3650*/  LDSM.16.M88.4 R28, [R146+0x1000] ;  /* 0x00100000921c783b */ /* 0x000fee0000000200 */
[C---:B------:R-:W-:Y:S08]  /*3660*/  HMMA.16816.F32 R76, R4.reuse, R24, R76 ;  /* 0x00000018044c723c */ /* 0x040ff0000000184c */
        /* <DEDUP_REMOVED lines=53> */
[C---:B------:R-:W-:Y:S08]  /*39c0*/  HMMA.16816.F32 R96, R132.reuse, R130, R96 ;  /* 0x000000828460723c */ /* 0x040ff00000001860 */
[C---:B------:R-:W-:Y:S08]  /*39d0*/  HMMA.16816.F32 R84, R132.reuse, R120, R84 ;  /* 0x000000788454723c */ /* 0x040ff00000001854 */
[C---:B----4-:R-:W-:Y:S08]  /*39e0*/  HMMA.16816.F32 R68, R132.reuse, R108, R68 ;  /* 0x0000006c8444723c */ /* 0x050ff00000001844 */
[C---:B------:R-:W-:Y:S08]  /*39f0*/  HMMA.16816.F32 R64, R132.reuse, R110, R64 ;  /* 0x0000006e8440723c */ /* 0x040ff00000001840 */
[----:B-----5:R-:W-:Y:S01]  /*3a00*/  HMMA.16816.F32 R108, R132, R104, R60 ;  /* 0x00000068846c723c */ /* 0x020fe2000000183c */
[----:B------:R4:W5:Y:S01]  /*3a10*/  LDSM.16.M88.4 R60, [R117+0x8c00] ;  /* 0x008c0000753c783b */ /* 0x0009620000000200 */
[----:B------:R-:W-:Y:S01]  /*3a20*/  IADD3 R144, PT, PT, R147, -R116, -R144 ;  /* 0x8000007493907210 */ /* 0x000fe20007ffe890 */
[----:B------:R-:W-:-:S05]  /*3a30*/  DEPBAR.LE SB0, 0x0 ;  /* 0x000080000000791a */ /* 0x000fca0000000000 */
[----:B------:R-:W-:Y:S08]  /*3a40*/  HMMA.16816.F32 R80, R132, R122, R80 ;  /* 0x0000007a8450723c */ /* 0x000ff00000001850 */
[C---:B--2---:R-:W-:Y:S08]  /*3a50*/  HMMA.16816.F32 R20, R4.reuse, R48, R20 ;  /* 0x000000300414723c */ /* 0x044ff00000001814 */
[----:B---3--:R-:W-:Y:S01]  /*3a60*/  HMMA.16816.F32 R12, R4, R44, R12 ;  /* 0x0000002c040c723c */ /* 0x008fe2000000180c */
[----:B----4-:R-:W-:-:S07]  /*3a70*/  LOP3.LUT R117, R193, 0x1f0, RZ, 0xc0, !PT ;  /* 0x000001f0c1757812 */ /* 0x010fce00078ec0ff */
[C---:B------:R-:W-:Y:S08]  /*3a80*/  HMMA.16816.F32 R88, R132.reuse, R126, R88 ;  /* 0x0000007e8458723c */ /* 0x040ff00000001858 */
[C---:B------:R-:W-:Y:S08]  /*3a90*/  HMMA.16816.F32 R100, R132.reuse, R128, R100 ;  /* 0x000000808464723c */ /* 0x040ff00000001864 */
[C---:B------:R-:W-:Y:S08]  /*3aa0*/  HMMA.16816.F32 R76, R132.reuse, R112, R76 ;  /* 0x00000070844c723c */ /* 0x040ff0000000184c */
[C---:B------:R-:W-:Y:S08]  /*3ab0*/  HMMA.16816.F32 R72, R132.reuse, R114, R72 ;  /* 0x000000728448723c */ /* 0x040ff00000001848 */
[----:B------:R-:W-:Y:S01]  /*3ac0*/  HMMA.16816.F32 R56, R132, R106, R56 ;  /* 0x0000006a8438723c */ /* 0x000fe20000001838 */
[----:B------:R-:W-:Y:S01]  /*3ad0*/  IMAD.SHL.U32 R133, R119, 0x2, RZ ;  /* 0x0000000277857824 */ /* 0x000fe200078e00ff */
[----:B------:R-:W-:-:S06]  /*3ae0*/  LOP3.LUT R132, R150, 0x7, RZ, 0xc0, !PT ;  /* 0x0000000796847812 */ /* 0x000fcc00078ec0ff */
[----:B------:R-:W-:Y:S01]  /*3af0*/  HMMA.16816.F32 R92, R4, R36, R92 ;  /* 0x00000024045c723c */ /* 0x000fe2000000185c */
[----:B------:R-:W-:-:S07]  /*3b00*/  LOP3.LUT R133, R133, 0x6, RZ, 0xc0, !PT ;  /* 0x0000000685857812 */ /* 0x000fce00078ec0ff */
[----:B------:R-:W-:Y:S01]  /*3b10*/  HMMA.16816.F32 R96, R4, R42, R96 ;  /* 0x0000002a0460723c */ /* 0x000fe20000001860 */
[----:B------:R-:W-:Y:S02]  /*3b20*/  IMAD.IADD R43, R53, 0x1, R133 ;  /* 0x00000001352b7824 */ /* 0x000fe400078e0285 */
[----:B------:R-:W-:-:S05]  /*3b30*/  FMUL.FTZ R21, R21, R0 ;  /* 0x0000000015157220 */ /* 0x000fca0000410000 */
[----:B------:R-:W-:Y:S01]  /*3b40*/  HMMA.16816.F32 R84, R4, R32, R84 ;  /* 0x000000200454723c */ /* 0x000fe20000001854 */
[----:B------:R-:W-:-:S07]  /*3b50*/  FMUL.FTZ R12, R12, R0 ;  /* 0x000000000c0c7220 */ /* 0x000fce0000410000 */
[----:B------:R-:W-:Y:S01]  /*3b60*/  HMMA.16816.F32 R16, R4, R50, R16 ;  /* 0x000000320410723c */ /* 0x000fe20000001810 */
[----:B------:R-:W-:-:S07]  /*3b70*/  IMAD.IADD R156, R43, 0x1, R116 ;  /* 0x000000012b9c7824 */ /* 0x000fce00078e0274 */
[C---:B-1----:R-:W-:Y:S01]  /*3b80*/  HMMA.16816.F32 R68, R4.reuse, R24, R68 ;  /* 0x000000180444723c */ /* 0x042fe20000001844 */
[----:B------:R-:W-:Y:S01]  /*3b90*/  LOP3.LUT R24, R132, R117, RZ, 0xfc, !PT ;  /* 0x0000007584187212 */ /* 0x000fe200078efcff */
[----:B------:R-:W1:Y:S06]  /*3ba0*/  MUFU.TANH R105, R21 ;  /* 0x0000001500697308 */ /* 0x000e6c0000002400 */
[----:B------:R-:W-:Y:S01]  /*3bb0*/  HMMA.16816.F32 R80, R4, R34, R80 ;  /* 0x000000220450723c */ /* 0x000fe20000001850 */
[----:B------:R-:W-:Y:S01]  /*3bc0*/  IMAD.IADD R149, R149, 0x1, R24 ;  /* 0x0000000195957824 */ /* 0x000fe200078e0218 */
[----:B------:R-:W2:Y:S01]  /*3bd0*/  MUFU.TANH R161, R12 ;  /* 0x0000000c00a17308 */ /* 0x000ea20000002400 */
[----:B------:R-:W-:-:S05]  /*3be0*/  FMUL.FTZ R92, R92, R0 ;  /* 0x000000005c5c7220 */ /* 0x000fca0000410000 */
[C---:B------:R-:W-:Y:S01]  /*3bf0*/  HMMA.16816.F32 R8, R4.reuse, R46, R8 ;  /* 0x0000002e0408723c */ /* 0x040fe20000001808 */
[----:B------:R-:W-:Y:S02]  /*3c00*/  IMAD.IADD R47, R55, 0x1, R24 ;  /* 0x00000001372f7824 */ /* 0x000fe400078e0218 */
[----:B------:R-:W-:Y:S01]  /*3c10*/  FMUL.FTZ R97, R97, R0 ;  /* 0x0000000061617220 */ /* 0x000fe20000410000 */
[----:B------:R-:W-:Y:S02]  /*3c20*/  IMAD.IADD R112, R149, 0x1, R52 ;  /* 0x0000000195707824 */ /* 0x000fe400078e0234 */
[C-C-:B------:R-:W-:Y:S02]  /*3c30*/  IADD3 R152, PT, PT, R47.reuse, -0x1, -R156.reuse ;  /* 0xffffffff2f987810 */ /* 0x140fe40007ffe89c */
[C---:B------:R-:W-:Y:S01]  /*3c40*/  HMMA.16816.F32 R88, R4.reuse, R38, R88 ;  /* 0x000000260458723c */ /* 0x040fe20000001858 */
[--C-:B------:R-:W-:Y:S01]  /*3c50*/  IADD3 R154, PT, PT, R47, -0x10, -R156.reuse ;  /* 0xfffffff02f9a7810 */ /* 0x100fe20007ffe89c */
[----:B------:R-:W3:Y:S01]  /*3c60*/  MUFU.TANH R197, R92 ;  /* 0x0000005c00c57308 */ /* 0x000ee20000002400 */
[----:B------:R-:W-:Y:S01]  /*3c70*/  IABS R152, R152 ;  /* 0x0000009800987213 */ /* 0x000fe20000000000 */
[----:B------:R-:W-:Y:S01]  /*3c80*/  FMUL.FTZ R84, R84, R0 ;  /* 0x0000000054547220 */ /* 0x000fe20000410000 */
[----:B------:R-:W-:Y:S01]  /*3c90*/  IABS R154, R154 ;  /* 0x0000009a009a7213 */ /* 0x000fe20000000000 */
[----:B------:R-:W-:Y:S01]  /*3ca0*/  FMUL.FTZ R17, R17, R0 ;  /* 0x0000000011117220 */ /* 0x000fe20000410000 */
[----:B------:R-:W-:Y:S01]  /*3cb0*/  IADD3 R131, PT, PT, R47, -0x30, -R156 ;  /* 0xffffffd02f837810 */ /* 0x000fe20007ffe89c */
[----:B------:R-:W-:Y:S01]  /*3cc0*/  HMMA.16816.F32 R100, R4, R40, R100 ;  /* 0x000000280464723c */ /* 0x000fe20000001864 */
[C-C-:B------:R-:W-:Y:S01]  /*3cd0*/  VIADDMNMX R209, R112.reuse, 0x1, R147.reuse, PT ;  /* 0x0000000170d17846 */ /* 0x140fe20003800193 */
[----:B------:R-:W-:Y:S01]  /*3ce0*/  MUFU.TANH R151, R97 ;  /* 0x0000006100977308 */ /* 0x000fe20000002400 */
[----:B------:R-:W-:-:S02]  /*3cf0*/  VIADDMNMX R207, R112, 0x9, R147, PT ;  /* 0x0000000970cf7846 */ /* 0x000fc40003800193 */
[----:B------:R-:W-:-:S03]  /*3d00*/  I2FP.F32.S32 R112, R152 ;  /* 0x0000009800707245 */ /* 0x000fc60000201400 */
[----:B------:R-:W-:Y:S02]  /*3d10*/  HMMA.16816.F32 R76, R4, R28, R76 ;  /* 0x0000001c044c723c */ /* 0x000fe4000000184c */
[----:B------:R-:W4:Y:S01]  /*3d20*/  MUFU.TANH R183, R84 ;  /* 0x0000005400b77308 */ /* 0x000f220000002400 */
[----:B------:R-:W-:Y:S01]  /*3d30*/  IADD3 R134, PT, PT, R47, -0x29, -R156 ;  /* 0xffffffd72f867810 */ /* 0x000fe20007ffe89c */
[----:B------:R-:W-:Y:S01]  /*3d40*/  FMUL.FTZ R81, R81, R0 ;  /* 0x0000000051517220 */ /* 0x000fe20000410000 */
[----:B------:R-:W-:-:S03]  /*3d50*/  IABS R131, R131 ;  /* 0x0000008300837213 */ /* 0x000fc60000000000 */
[----:B------:R-:W-:Y:S02]  /*3d60*/  HMMA.16816.F32 R72, R4, R30, R72 ;  /* 0x0000001e0448723c */ /* 0x000fe40000001848 */
[----:B------:R4:W4:Y:S01]  /*3d70*/  MUFU.TANH R107, R17 ;  /* 0x00000011006b7308 */ /* 0x0009220000002400 */
[----:B------:R-:W-:-:S05]  /*3d80*/  FMUL.FTZ R96, R96, R0 ;  /* 0x0000000060607220 */ /* 0x000fca0000410000 */
[----:B------:R-:W-:Y:S01]  /*3d90*/  HMMA.16816.F32 R64, R4, R26, R64 ;  /* 0x0000001a0440723c */ /* 0x000fe20000001840 */
[----:B------:R-:W-:Y:S01]  /*3da0*/  IADD3 R129, PT, PT, R47, -0x40, -R156 ;  /* 0xffffffc02f817810 */ /* 0x000fe20007ffe89c */
[----:B-1----:R-:W-:-:S06]  /*3db0*/  FFMA.FTZ R112, -R224, R112, R105 ;  /* 0x00000070e0707223 */ /* 0x002fcc0000010169 */
[----:B-----5:R-:W-:Y:S01]  /*3dc0*/  HMMA.16816.F32 R108, R4, R60, R108 ;  /* 0x0000003c046c723c */ /* 0x020fe2000000186c */
[----:B------:R-:W-:-:S07]  /*3dd0*/  IADD3 R150, PT, PT, R47, -0x9, -R156 ;  /* 0xfffffff72f967810 */ /* 0x000fce0007ffe89c */
[----:B------:R-:W-:Y:S01]  /*3de0*/  HMMA.16816.F32 R56, R4, R62, R56 ;  /* 0x0000003e0438723c */ /* 0x000fe20000001838 */
[----:B------:R-:W-:Y:S01]  /*3df0*/  I2FP.F32.S32 R4, R154 ;  /* 0x0000009a00047245 */ /* 0x000fe20000201400 */
[----:B------:R-:W1:Y:S01]  /*3e00*/  MUFU.TANH R169, R81 ;  /* 0x0000005100a97308 */ /* 0x000e620000002400 */
[----:B------:R-:W-:-:S03]  /*3e10*/  IABS R134, R134 ;  /* 0x0000008600867213 */ /* 0x000fc60000000000 */
[----:B--2---:R-:W-:Y:S01]  /*3e20*/  FFMA.FTZ R105, -R224, R4, R161 ;  /* 0x00000004e0697223 */ /* 0x004fe200000101a1 */
[----:B------:R-:W-:Y:S01]  /*3e30*/  I2FP.F32.S32 R4, R131 ;  /* 0x0000008300047245 */ /* 0x000fe20000201400 */
[-C--:B------:R-:W-:Y:S01]  /*3e40*/  FMUL.FTZ R22, R22, R0.reuse ;  /* 0x0000000016167220 */ /* 0x080fe20000410000 */
[----:B------:R-:W-:Y:S01]  /*3e50*/  VIADD R163, R47, 0x8 ;  /* 0x000000082fa37836 */ /* 0x000fe20000000000 */
[----:B------:R-:W2:Y:S01]  /*3e60*/  MUFU.TANH R233, R96 ;  /* 0x0000006000e97308 */ /* 0x000ea20000002400 */
[-C--:B------:R-:W-:Y:S01]  /*3e70*/  FMUL.FTZ R13, R13, R0.reuse ;  /* 0x000000000d0d7220 */ /* 0x080fe20000410000 */
[-C--:B------:R-:W-:Y:S01]  /*3e80*/  FMUL.FTZ R8, R8, R0.reuse ;  /* 0x0000000008087220 */ /* 0x080fe20000410000 */
[-C--:B------:R-:W-:Y:S01]  /*3e90*/  FMUL.FTZ R9, R9, R0.reuse ;  /* 0x0000000009097220 */ /* 0x080fe20000410000 */
[-C--:B------:R-:W-:Y:S01]  /*3ea0*/  FMUL.FTZ R93, R93, R0.reuse ;  /* 0x000000005d5d7220 */ /* 0x080fe20000410000 */
[----:B------:R-:W-:Y:S01]  /*3eb0*/  IABS R129, R129 ;  /* 0x0000008100817213 */ /* 0x000fe20000000000 */
[----:B------:R-:W-:Y:S01]  /*3ec0*/  FMUL.FTZ R88, R88, R0 ;  /* 0x0000000058587220 */ /* 0x000fe20000410000 */
[----:B------:R-:W-:Y:S01]  /*3ed0*/  IABS R150, R150 ;  /* 0x0000009600967213 */ /* 0x000fe20000000000 */
[----:B------:R-:W-:Y:S01]  /*3ee0*/  FMUL.FTZ R85, R85, R0 ;  /* 0x0000000055557220 */ /* 0x000fe20000410000 */
[C-C-:B------:R-:W-:Y:S01]  /*3ef0*/  IADD3 R123, PT, PT, R47.reuse, -0x49, -R156.reuse ;  /* 0xffffffb72f7b7810 */ /* 0x140fe20007ffe89c */
[----:B---3--:R-:W-:Y:S01]  /*3f00*/  FFMA.FTZ R197, -R224, R4, R197 ;  /* 0x00000004e0c57223 */ /* 0x008fe200000101c5 */
[----:B------:R-:W-:Y:S01]  /*3f10*/  I2FP.F32.S32 R134, R134 ;  /* 0x0000008600867245 */ /* 0x000fe20000201400 */
[----:B------:R-:W-:Y:S01]  /*3f20*/  MUFU.TANH R45, R22 ;  /* 0x00000016002d7308 */ /* 0x000fe20000002400 */
[--C-:B------:R-:W-:Y:S01]  /*3f30*/  IADD3 R135, PT, PT, R47, -0x28, -R156.reuse ;  /* 0xffffffd82f877810 */ /* 0x100fe20007ffe89c */
[----:B------:R-:W-:Y:S01]  /*3f40*/  FMUL.FTZ R68, R68, R0 ;  /* 0x0000000044447220 */ /* 0x000fe20000410000 */
[----:B------:R-:W-:Y:S01]  /*3f50*/  I2FP.F32.S32 R4, R129 ;  /* 0x0000008100047245 */ /* 0x000fe20000201400 */
[C-C-:B------:R-:W-:Y:S01]  /*3f60*/  IMAD.IADD R48, R163.reuse, 0x1, -R156.reuse ;  /* 0x00000001a3307824 */ /* 0x140fe200078e0a9c */
[----:B------:R-:W-:-:S02]  /*3f70*/  IADD3 R39, PT, PT, R163, -0x1, -R156 ;  /* 0xffffffffa3277810 */ /* 0x000fc40007ffe89c */
[C-C-:B------:R-:W-:Y:S01]  /*3f80*/  IADD3 R41, PT, PT, R163.reuse, -0x9, -R156.reuse ;  /* 0xfffffff7a3297810 */ /* 0x140fe20007ffe89c */
[----:B------:R3:W-:Y:S01]  /*3f90*/  MUFU.TANH R159, R13 ;  /* 0x0000000d009f7308 */ /* 0x0007e20000002400 */
[C-C-:B------:R-:W-:Y:S02]  /*3fa0*/  IADD3 R37, PT, PT, R163.reuse, -0x10, -R156.reuse ;  /* 0xfffffff0a3257810 */ /* 0x140fe40007ffe89c */
[C-C-:B----4-:R-:W-:Y:S02]  /*3fb0*/  IADD3 R17, PT, PT, R163.reuse, -0x11, -R156.reuse ;  /* 0xffffffefa3117810 */ /* 0x150fe40007ffe89c */
[C-C-:B------:R-:W-:Y:S02]  /*3fc0*/  IADD3 R61, PT, PT, R163.reuse, -0x18, -R156.reuse ;  /* 0xffffffe8a33d7810 */ /* 0x140fe40007ffe89c */
[C-C-:B------:R-:W-:Y:S01]  /*3fd0*/  IADD3 R60, PT, PT, R163.reuse, -0x20, -R156.reuse ;  /* 0xffffffe0a33c7810 */ /* 0x140fe20007ffe89c */
[----:B------:R-:W-:Y:S01]  /*3fe0*/  MUFU.TANH R157, R8 ;  /* 0x00000008009d7308 */ /* 0x000fe20000002400 */
[----:B------:R-:W-:-:S02]  /*3ff0*/  IADD3 R35, PT, PT, R163, -0x28, -R156 ;  /* 0xffffffd8a3237810 */ /* 0x000fc40007ffe89c */
[C-C-:B------:R-:W-:Y:S02]  /*4000*/  IADD3 R33, PT, PT, R163.reuse, -0x29, -R156.reuse ;  /* 0xffffffd7a3217810 */ /* 0x140fe40007ffe89c */
[C-C-:B------:R-:W-:Y:S02]  /*4010*/  IADD3 R31, PT, PT, R163.reuse, -0x30, -R156.reuse ;  /* 0xffffffd0a31f7810 */ /* 0x140fe40007ffe89c */
[C-C-:B------:R-:W-:Y:S01]  /*4020*/  IADD3 R29, PT, PT, R163.reuse, -0x31, -R156.reuse ;  /* 0xffffffcfa31d7810 */ /* 0x140fe20007ffe89c */
[----:B------:R4:W-:Y:S01]  /*4030*/  MUFU.TANH R155, R9 ;  /* 0x00000009009b7308 */ /* 0x0009e20000002400 */
[C-C-:B---3--:R-:W-:Y:S02]  /*4040*/  IADD3 R13, PT, PT, R163.reuse, -0x19, -R156.reuse ;  /* 0xffffffe7a30d7810 */ /* 0x148fe40007ffe89c */
[C-C-:B------:R-:W-:Y:S02]  /*4050*/  IADD3 R46, PT, PT, R163.reuse, -0x38, -R156.reuse ;  /* 0xffffffc8a32e7810 */ /* 0x140fe40007ffe89c */
[----:B------:R-:W-:-:S02]  /*4060*/  IADD3 R44, PT, PT, R163, -0x39, -R156 ;  /* 0xffffffc7a32c7810 */ /* 0x000fc40007ffe89c */
[C-C-:B------:R-:W-:Y:S01]  /*4070*/  IADD3 R42, PT, PT, R163.reuse, -0x40, -R156.reuse ;  /* 0xffffffc0a32a7810 */ /* 0x140fe20007ffe89c */
[----:B------:R-:W3:Y:S01]  /*4080*/  MUFU.TANH R5, R93 ;  /* 0x0000005d00057308 */ /* 0x000ee20000002400 */
[C-C-:B------:R-:W-:Y:S02]  /*4090*/  IADD3 R40, PT, PT, R163.reuse, -0x41, -R156.reuse ;  /* 0xffffffbfa3287810 */ /* 0x140fe40007ffe89c */
[C-C-:B------:R-:W-:Y:S02]  /*40a0*/  IADD3 R38, PT, PT, R163.reuse, -0x48, -R156.reuse ;  /* 0xffffffb8a3267810 */ /* 0x140fe40007ffe89c */
[C-C-:B------:R-:W-:Y:S02]  /*40b0*/  IADD3 R34, PT, PT, R163.reuse, -0x49, -R156.reuse ;  /* 0xffffffb7a3227810 */ /* 0x140fe40007ffe89c */
[C-C-:B------:R-:W-:Y:S01]  /*40c0*/  IADD3 R36, PT, PT, R163.reuse, -0x50, -R156.reuse ;  /* 0xffffffb0a3247810 */ /* 0x140fe20007ffe89c */
[----:B------:R-:W5:Y:S01]  /*40d0*/  MUFU.TANH R195, R88 ;  /* 0x0000005800c37308 */ /* 0x000f620000002400 */
[----:B----4-:R-:W-:-:S02]  /*40e0*/  IADD3 R9, PT, PT, R163, -0x21, -R156 ;  /* 0xffffffdfa3097810 */ /* 0x010fc40007ffe89c */
[C-C-:B------:R-:W-:Y:S02]  /*40f0*/  IADD3 R27, PT, PT, R163.reuse, -0x51, -R156.reuse ;  /* 0xffffffafa31b7810 */ /* 0x140fe40007ffe89c */
[C-C-:B------:R-:W-:Y:S02]  /*4100*/  IADD3 R25, PT, PT, R163.reuse, -0x58, -R156.reuse ;  /* 0xffffffa8a3197810 */ /* 0x140fe40007ffe89c */
[C-C-:B------:R-:W-:Y:S02]  /*4110*/  IADD3 R32, PT, PT, R163.reuse, -0x59, -R156.reuse ;  /* 0xffffffa7a3207810 */ /* 0x140fe40007ffe89c */
[C-C-:B------:R-:W-:Y:S02]  /*4120*/  IADD3 R30, PT, PT, R163.reuse, -0x60, -R156.reuse ;  /* 0xffffffa0a31e7810 */ /* 0x140fe40007ffe89c */
[C-C-:B------:R-:W-:Y:S02]  /*4130*/  IADD3 R26, PT, PT, R163.reuse, -0x61, -R156.reuse ;  /* 0xffffff9fa31a7810 */ /* 0x140fe40007ffe89c */
[----:B------:R-:W-:-:S02]  /*4140*/  IADD3 R28, PT, PT, R163, -0x68, -R156 ;  /* 0xffffff98a31c7810 */ /* 0x000fc40007ffe89c */
[C-C-:B------:R-:W-:Y:S02]  /*4150*/  IADD3 R24, PT, PT, R163.reuse, -0x69, -R156.reuse ;  /* 0xffffff97a3187810 */ /* 0x140fe40007ffe89c */
[C-C-:B------:R-:W-:Y:S02]  /*4160*/  IADD3 R22, PT, PT, R163.reuse, -0x70, -R156.reuse ;  /* 0xffffff90a3167810 */ /* 0x140fe40007ffe89c */
[C-C-:B------:R-:W-:Y:S02]  /*4170*/  IADD3 R21, PT, PT, R163.reuse, -0x71, -R156.reuse ;  /* 0xffffff8fa3157810 */ /* 0x140fe40007ffe89c */
[C-C-:B------:R-:W-:Y:S02]  /*4180*/  IADD3 R12, PT, PT, R163.reuse, -0x78, -R156.reuse ;  /* 0xffffff88a30c7810 */ /* 0x140fe40007ffe89c */
[----:B------:R-:W-:Y:S02]  /*4190*/  IADD3 R8, PT, PT, R163, -0x79, -R156 ;  /* 0xffffff87a3087810 */ /* 0x000fe40007ffe89c */
[----:B------:R-:W-:Y:S01]  /*41a0*/  I2FP.F32.S32 R6, R150 ;  /* 0x0000009600067245 */ /* 0x000fe20000201400 */
[----:B------:R4:W-:Y:S01]  /*41b0*/  MUFU.TANH R163, R85 ;  /* 0x0000005500a37308 */ /* 0x0009e20000002400 */
[----:B------:R-:W-:-:S02]  /*41c0*/  IABS R123, R123 ;  /* 0x0000007b007b7213 */ /* 0x000fc40000000000 */
[----:B------:R-:W-:Y:S01]  /*41d0*/  IABS R135, R135 ;  /* 0x0000008700877213 */ /* 0x000fe20000000000 */
[C---:B------:R-:W-:Y:S01]  /*41e0*/  FFMA.FTZ R183, -R224.reuse, R4, R183 ;  /* 0x00000004e0b77223 */ /* 0x040fe200000101b7 */
[C-C-:B------:R-:W-:Y:S02]  /*41f0*/  IADD3 R128, PT, PT, R47.reuse, -0x31, -R156.reuse ;  /* 0xffffffcf2f807810 */ /* 0x140fe40007ffe89c */
[C-C-:B------:R-:W-:Y:S01]  /*4200*/  IADD3 R115, PT, PT, R47.reuse, -0x60, -R156.reuse ;  /* 0xffffffa02f737810 */ /* 0x140fe20007ffe89c */
[C---:B------:R-:W-:Y:S01]  /*4210*/  FFMA.FTZ R107, -R224.reuse, R6, R107 ;  /* 0x00000006e06b7223 */ /* 0x040fe2000001016b */
[----:B------:R-:W-:Y:S02]  /*4220*/  IADD3 R127, PT, PT, R47, -0x38, -R156 ;  /* 0xffffffc82f7f7810 */ /* 0x000fe40007ffe89c */
[----:B------:R-:W-:Y:S02]  /*4230*/  I2FP.F32.S32 R4, R123 ;  /* 0x0000007b00047245 */ /* 0x000fe40000201400 */
[----:B------:R-:W-:Y:S01]  /*4240*/  I2FP.F32.S32 R6, R135 ;  /* 0x0000008700067245 */ /* 0x000fe20000201400 */
[----:B----4-:R-:W-:-:S02]  /*4250*/  FFMA.FTZ R85, -R224, R134, R151 ;  /* 0x00000086e0557223 */ /* 0x010fc40000010197 */
[----:B------:R-:W4:Y:S01]  /*4260*/  MUFU.TANH R151, R68 ;  /* 0x0000004400977308 */ /* 0x000f220000002400 */
[----:B------:R-:W-:Y:S02]  /*4270*/  IABS R128, R128 ;  /* 0x0000008000807213 */ /* 0x000fe40000000000 */
[----:B------:R-:W-:Y:S02]  /*4280*/  IABS R115, R115 ;  /* 0x0000007300737213 */ /* 0x000fe40000000000 */
[----:B------:R-:W-:Y:S01]  /*4290*/  IABS R127, R127 ;  /* 0x0000007f007f7213 */ /* 0x000fe20000000000 */
[C---:B-1----:R-:W-:Y:S01]  /*42a0*/  FFMA.FTZ R169, -R224.reuse, R4, R169 ;  /* 0x00000004e0a97223 */ /* 0x042fe200000101a9 */
[----:B------:R-:W-:Y:S01]  /*42b0*/  IADD3 R121, PT, PT, R47, -0x58, -R156 ;  /* 0xffffffa82f797810 */ /* 0x000fe20007ffe89c */
[----:B--2---:R-:W-:Y:S01]  /*42c0*/  FFMA.FTZ R233, -R224, R6, R233 ;  /* 0x00000006e0e97223 */ /* 0x004fe200000101e9 */
[----:B------:R-:W-:Y:S02]  /*42d0*/  I2FP.F32.S32 R128, R128 ;  /* 0x0000008000807245 */ /* 0x000fe40000201400 */
[----:B------:R-:W-:Y:S01]  /*42e0*/  I2FP.F32.S32 R4, R115 ;  /* 0x0000007300047245 */ /* 0x000fe20000201400 */
[----:B------:R-:W-:Y:S01]  /*42f0*/  FMUL.FTZ R115, R16, R0 ;  /* 0x0000000010737220 */ /* 0x000fe20000410000 */
[----:B------:R-:W-:Y:S01]  /*4300*/  I2FP.F32.S32 R6, R127 ;  /* 0x0000007f00067245 */ /* 0x000fe20000201400 */
[----:B------:R-:W-:-:S02]  /*4310*/  IMAD.IADD R210, R149, 0x1, R144 ;  /* 0x0000000195d27824 */ /* 0x000fc400078e0290 */
[-C--:B------:R-:W-:Y:S01]  /*4320*/  FMUL.FTZ R77, R77, R0.reuse ;  /* 0x000000004d4d7220 */ /* 0x080fe20000410000 */
[----:B------:R-:W-:Y:S01]  /*4330*/  IABS R121, R121 ;  /* 0x0000007900797213 */ /* 0x000fe20000000000 */
[----:B------:R-:W-:Y:S01]  /*4340*/  FMUL.FTZ R20, R20, R0 ;  /* 0x0000000014147220 */ /* 0x000fe20000410000 */
[C-C-:B------:R-:W-:Y:S01]  /*4350*/  IADD3 R149, PT, PT, R47.reuse, -0x11, -R156.reuse ;  /* 0xffffffef2f957810 */ /* 0x140fe20007ffe89c */
[C---:B---3--:R-:W-:Y:S01]  /*4360*/  FFMA.FTZ R135, -R224.reuse, R128, R5 ;  /* 0x00000080e0877223 */ /* 0x048fe20000010105 */
[C-C-:B------:R-:W-:Y:S01]  /*4370*/  IADD3 R148, PT, PT, R47.reuse, -0x18, -R156.reuse ;  /* 0xffffffe82f947810 */ /* 0x140fe20007ffe89c */
[----:B------:R-:W1:Y:S01]  /*4380*/  MUFU.TANH R173, R77 ;  /* 0x0000004d00ad7308 */ /* 0x000e620000002400 */
[C-C-:B------:R-:W-:Y:S01]  /*4390*/  IADD3 R146, PT, PT, R47.reuse, -0x19, -R156.reuse ;  /* 0xffffffe72f927810 */ /* 0x140fe20007ffe89c */
[----:B-----5:R-:W-:Y:S01]  /*43a0*/  FFMA.FTZ R195, -R224, R6, R195 ;  /* 0x00000006e0c37223 */ /* 0x020fe200000101c3 */
[C-C-:B------:R-:W-:Y:S01]  /*43b0*/  IADD3 R144, PT, PT, R47.reuse, -0x20, -R156.reuse ;  /* 0xffffffe02f907810 */ /* 0x140fe20007ffe89c */
[----:B------:R-:W-:Y:S01]  /*43c0*/  FMUL.FTZ R5, R108, R0 ;  /* 0x000000006c057220 */ /* 0x000fe20000410000 */
[----:B------:R-:W-:-:S02]  /*43d0*/  IADD3 R130, PT, PT, R47, -0x21, -R156 ;  /* 0xffffffdf2f827810 */ /* 0x000fc40007ffe89c */
        /* <DEDUP_REMOVED lines=10> */
[C-C-:B------:R-:W-:Y:S02]  /*4480*/  IADD3 R51, PT, PT, R47.reuse, -0x71, -R156.reuse ;  /* 0xffffff8f2f337810 */ /* 0x140fe40007ffe89c */
[----:B------:R-:W-:-:S02]  /*4490*/  IADD3 R50, PT, PT, R47, -0x78, -R156 ;  /* 0xffffff882f327810 */ /* 0x000fc40007ffe89c */
[C-C-:B------:R-:W-:Y:S01]  /*44a0*/  IADD3 R49, PT, PT, R47.reuse, -0x79, -R156.reuse ;  /* 0xffffff872f317810 */ /* 0x140fe20007ffe89c */
[----:B------:R-:W-:Y:S02]  /*44b0*/  IMAD.IADD R47, R47, 0x1, -R156 ;  /* 0x000000012f2f7824 */ /* 0x000fe400078e0a9c */
[-C--:B------:R-:W-:Y:S01]  /*44c0*/  FMUL.FTZ R101, R101, R0.reuse ;  /* 0x0000000065657220 */ /* 0x080fe20000410000 */
[----:B------:R-:W-:Y:S01]  /*44d0*/  IABS R149, R149 ;  /* 0x0000009500957213 */ /* 0x000fe20000000000 */
[-C--:B------:R-:W-:Y:S01]  /*44e0*/  FMUL.FTZ R65, R65, R0.reuse ;  /* 0x0000000041417220 */ /* 0x080fe20000410000 */
[----:B------:R-:W-:Y:S01]  /*44f0*/  I2FP.F32.S32 R6, R121 ;  /* 0x0000007900067245 */ /* 0x000fe20000201400 */
[----:B------:R-:W2:Y:S01]  /*4500*/  MUFU.TANH R115, R115 ;  /* 0x0000007300737308 */ /* 0x000ea20000002400 */
[----:B------:R-:W-:Y:S01]  /*4510*/  FMUL.FTZ R69, R69, R0 ;  /* 0x0000000045457220 */ /* 0x000fe20000410000 */
[----:B----4-:R-:W-:Y:S01]  /*4520*/  FFMA.FTZ R151, -R224, R4, R151 ;  /* 0x00000004e0977223 */ /* 0x010fe20000010197 */
[----:B------:R-:W-:Y:S01]  /*4530*/  FMUL.FTZ R72, R72, R0 ;  /* 0x0000000048487220 */ /* 0x000fe20000410000 */
[----:B------:R-:W-:-:S04]  /*4540*/  VIADD R4, R47, 0xfffffff8 ;  /* 0xfffffff82f047836 */ /* 0x000fc80000000000 */
[----:B------:R-:W3:Y:S01]  /*4550*/  MUFU.TANH R121, R20 ;  /* 0x0000001400797308 */ /* 0x000ee20000002400 */
[----:B------:R-:W-:Y:S02]  /*4560*/  IABS R114, R114 ;  /* 0x0000007200727213 */ /* 0x000fe40000000000 */
[----:B------:R-:W-:-:S05]  /*4570*/  IABS R4, R4 ;  /* 0x0000000400047213 */ /* 0x000fca0000000000 */
[----:B------:R4:W-:Y:S01]  /*4580*/  MUFU.TANH R153, R101 ;  /* 0x0000006500997308 */ /* 0x0009e20000002400 */
[----:B------:R-:W-:-:S07]  /*4590*/  I2FP.F32.S32 R114, R114 ;  /* 0x0000007200727245 */ /* 0x000fce0000201400 */
[----:B------:R5:W-:Y:S01]  /*45a0*/  MUFU.TANH R129, R65 ;  /* 0x0000004100817308 */ /* 0x000be20000002400 */
[----:B------:R-:W-:-:S07]  /*45b0*/  I2FP.F32.S32 R4, R4 ;  /* 0x0000000400047245 */ /* 0x000fce0000201400 */
[----:B------:R-:W3:Y:S01]  /*45c0*/  MUFU.TANH R5, R5 ;  /* 0x0000000500057308 */ /* 0x000ee20000002400 */
[----:B----4-:R-:W-:-:S07]  /*45d0*/  I2FP.F32.S32 R101, R149 ;  /* 0x0000009500657245 */ /* 0x010fce0000201400 */
[----:B------:R-:W4:Y:S01]  /*45e0*/  MUFU.TANH R149, R69 ;  /* 0x0000004500957308 */ /* 0x000f220000002400 */
[----:B-----5:R-:W-:Y:S01]  /*45f0*/  FMUL.FTZ R65, R109, R0 ;  /* 0x000000006d417220 */ /* 0x020fe20000410000 */
[----:B------:R-:W-:-:S06]  /*4600*/  IABS R109, R47 ;  /* 0x0000002f006d7213 */ /* 0x000fcc0000000000 */
[----:B------:R-:W5:Y:S01]  /*4610*/  MUFU.TANH R167, R72 ;  /* 0x0000004800a77308 */ /* 0x000f620000002400 */
[----:B------:R-:W-:Y:S02]  /*4620*/  IABS R113, R113 ;  /* 0x0000007100717213 */ /* 0x000fe40000000000 */
[----:B------:R-:W-:Y:S02]  /*4630*/  I2FP.F32.S32 R109, R109 ;  /* 0x0000006d006d7245 */ /* 0x000fe40000201400 */
[----:B------:R-:W-:-:S03]  /*4640*/  IABS R106, R106 ;  /* 0x0000006a006a7213 */ /* 0x000fc60000000000 */
[----:B------:R-:W5:Y:S01]  /*4650*/  MUFU.TANH R65, R65 ;  /* 0x0000004100417308 */ /* 0x000f620000002400 */
[C---:B-1----:R-:W-:Y:S01]  /*4660*/  FFMA.FTZ R173, -R224.reuse, R114, R173 ;  /* 0x00000072e0ad7223 */ /* 0x042fe200000101ad */
[----:B------:R-:W-:Y:S01]  /*4670*/  I2FP.F32.S32 R114, R113 ;  /* 0x0000007100727245 */ /* 0x000fe20000201400 */
[----:B--2---:R-:W-:Y:S01]  /*4680*/  FFMA.FTZ R115, -R224, R4, R115 ;  /* 0x00000004e0737223 */ /* 0x004fe20000010173 */
[----:B------:R-:W-:Y:S01]  /*4690*/  FMUL.FTZ R64, R64, R0 ;  /* 0x0000000040407220 */ /* 0x000fe20000410000 */
[----:B------:R-:W-:Y:S01]  /*46a0*/  I2FP.F32.S32 R106, R106 ;  /* 0x0000006a006a7245 */ /* 0x000fe20000201400 */
[----:B---3--:R-:W-:Y:S01]  /*46b0*/  FFMA.FTZ R4, -R224, R109, R121 ;  /* 0x0000006de0047223 */ /* 0x008fe20000010179 */
[-C--:B------:R-:W-:Y:S01]  /*46c0*/  FMUL.FTZ R57, R57, R0.reuse ;  /* 0x0000000039397220 */ /* 0x080fe20000410000 */
[----:B------:R-:W-:Y:S01]  /*46d0*/  IABS R51, R51 ;  /* 0x0000003300337213 */ /* 0x000fe20000000000 */
[C---:B------:R-:W-:Y:S01]  /*46e0*/  VIADD R113, R43.reuse, 0x1 ;  /* 0x000000012b717836 */ /* 0x040fe20000000000 */
[----:B------:R-:W-:Y:S01]  /*46f0*/  ISETP.GT.AND P1, PT, R210, R43, PT ;  /* 0x0000002bd200720c */ /* 0x000fe20003f24270 */
[----:B------:R-:W-:Y:S01]  /*4700*/  FMUL.FTZ R56, R56, R0 ;  /* 0x0000000038387220 */ /* 0x000fe20000410000 */
[----:B------:R-:W1:Y:S01]  /*4710*/  MUFU.TANH R147, R64 ;  /* 0x0000004000937308 */ /* 0x000e620000002400 */
[C---:B------:R-:W-:Y:S01]  /*4720*/  FFMA.FTZ R114, -R224.reuse, R114, R5 ;  /* 0x00000072e0727223 */ /* 0x040fe20000010105 */
[C---:B----4-:R-:W-:Y:S01]  /*4730*/  FFMA.FTZ R149, -R224.reuse, R106, R149 ;  /* 0x0000006ae0957223 */ /* 0x050fe20000010195 */
[----:B------:R-:W-:Y:S01]  /*4740*/  I2FP.F32.S32 R5, R51 ;  /* 0x0000003300057245 */ /* 0x000fe20000201400 */
[----:B-----5:R-:W-:Y:S01]  /*4750*/  FFMA.FTZ R167, -R224, R6, R167 ;  /* 0x00000006e0a77223 */ /* 0x020fe200000101a7 */
[----:B------:R-:W-:Y:S01]  /*4760*/  FSEL R4, R4, -INF , !P1 ;  /* 0xff80000004047808 */ /* 0x000fe20004800000 */
[----:B------:R-:W-:Y:S01]  /*4770*/  VIADD R106, R43, 0x10 ;  /* 0x000000102b6a7836 */ /* 0x000fe20000000000 */
[----:B------:R-:W-:Y:S01]  /*4780*/  IABS R146, R146 ;  /* 0x0000009200927213 */ /* 0x000fe20000000000 */
[----:B------:R-:W2:Y:S01]  /*4790*/  MUFU.TANH R63, R56 ;  /* 0x00000038003f7308 */ /* 0x000ea20000002400 */
[----:B------:R-:W-:-:S02]  /*47a0*/  ISETP.GT.AND P1, PT, R210, R113, PT ;  /* 0x00000071d200720c */ /* 0x000fc40003f24270 */
[----:B------:R-:W-:Y:S01]  /*47b0*/  IABS R6, R48 ;  /* 0x0000003000067213 */ /* 0x000fe20000000000 */
[----:B------:R-:W-:Y:S01]  /*47c0*/  FMUL.FTZ R100, R100, R0 ;  /* 0x0000000064647220 */ /* 0x000fe20000410000 */
[----:B------:R-:W-:-:S03]  /*47d0*/  IABS R50, R50 ;  /* 0x0000003200327213 */ /* 0x000fc60000000000 */
[----:B------:R-:W3:Y:S01]  /*47e0*/  MUFU.TANH R57, R57 ;  /* 0x0000003900397308 */ /* 0x000ee20000002400 */
[----:B------:R-:W-:Y:S01]  /*47f0*/  I2FP.F32.S32 R146, R146 ;  /* 0x0000009200927245 */ /* 0x000fe20000201400 */
[----:B------:R-:W-:Y:S01]  /*4800*/  FFMA.FTZ R65, -R224, R5, R65 ;  /* 0x00000005e0417223 */ /* 0x000fe20000010141 */
[----:B------:R-:W-:Y:S01]  /*4810*/  FSEL R112, R112, -INF , !P1 ;  /* 0xff80000070707808 */ /* 0x000fe20004800000 */
[----:B------:R-:W-:Y:S01]  /*4820*/  FMUL.FTZ R89, R89, R0 ;  /* 0x0000000059597220 */ /* 0x000fe20000410000 */
[----:B------:R-:W-:Y:S01]  /*4830*/  I2FP.F32.S32 R6, R6 ;  /* 0x0000000600067245 */ /* 0x000fe20000201400 */
[----:B------:R-:W-:Y:S01]  /*4840*/  VIADD R5, R43, 0x19 ;  /* 0x000000192b057836 */ /* 0x000fe20000000000 */
[----:B------:R-:W-:Y:S02]  /*4850*/  ISETP.GT.AND P1, PT, R210, R106, PT ;  /* 0x0000006ad200720c */ /* 0x000fe40003f24270 */
[----:B------:R-:W-:Y:S01]  /*4860*/  IABS R104, R104 ;  /* 0x0000006800687213 */ /* 0x000fe20000000000 */
[----:B------:R-:W4:Y:S01]  /*4870*/  MUFU.TANH R235, R100 ;  /* 0x0000006400eb7308 */ /* 0x000f220000002400 */
[----:B------:R-:W-:-:S02]  /*4880*/  IMAD.MOV.U32 R48, RZ, RZ, R50 ;  /* 0x000000ffff307224 */ /* 0x000fc400078e0032 */
[C---:B------:R-:W-:Y:S01]  /*4890*/  FFMA.FTZ R97, -R224.reuse, R146, R155 ;  /* 0x00000092e0617223 */ /* 0x040fe2000001019b */
[----:B------:R-:W-:Y:S01]  /*48a0*/  IABS R52, R52 ;  /* 0x0000003400347213 */ /* 0x000fe20000000000 */
[----:B------:R-:W-:Y:S01]  /*48b0*/  FFMA.FTZ R6, -R224, R6, R45 ;  /* 0x00000006e0067223 */ /* 0x000fe2000001012d */
[----:B------:R-:W-:Y:S02]  /*48c0*/  IABS R16, R49 ;  /* 0x0000003100107213 */ /* 0x000fe40000000000 */
[----:B------:R-:W-:Y:S01]  /*48d0*/  FSEL R105, R105, -INF , !P1 ;  /* 0xff80000069697808 */ /* 0x000fe20004800000 */
[----:B------:R5:W4:Y:S01]  /*48e0*/  MUFU.TANH R191, R89 ;  /* 0x0000005900bf7308 */ /* 0x000b220000002400 */
[----:B------:R-:W-:Y:S01]  /*48f0*/  I2FP.F32.S32 R104, R104 ;  /* 0x0000006800687245 */ /* 0x000fe20000201400 */
[C---:B------:R-:W-:Y:S01]  /*4900*/  VIADD R45, R43.reuse, 0x8 ;  /* 0x000000082b2d7836 */ /* 0x040fe20000000000 */
[----:B------:R-:W-:Y:S01]  /*4910*/  ISETP.GT.AND P1, PT, R210, R5, PT ;  /* 0x00000005d200720c */ /* 0x000fe20003f24270 */
[----:B------:R-:W-:Y:S01]  /*4920*/  VIADD R108, R43, 0x9 ;  /* 0x000000092b6c7836 */ /* 0x000fe20000000000 */
[----:B------:R-:W-:Y:S01]  /*4930*/  IABS R148, R148 ;  /* 0x0000009400947213 */ /* 0x000fe20000000000 */
[----:B------:R-:W-:Y:S01]  /*4940*/  FMUL.FTZ R80, R80, R0 ;  /* 0x0000000050507220 */ /* 0x000fe20000410000 */
[----:B------:R-:W-:Y:S01]  /*4950*/  I2FP.F32.S32 R52, R52 ;  /* 0x0000003400347245 */ /* 0x000fe20000201400 */
[----:B------:R-:W-:Y:S01]  /*4960*/  FMUL.FTZ R76, R76, R0 ;  /* 0x000000004c4c7220 */ /* 0x000fe20000410000 */
[----:B------:R-:W-:Y:S01]  /*4970*/  I2FP.F32.S32 R48, R48 ;  /* 0x0000003000307245 */ /* 0x000fe20000201400 */
[----:B------:R-:W-:Y:S01]  /*4980*/  FMUL.FTZ R73, R73, R0 ;  /* 0x0000000049497220 */ /* 0x000fe20000410000 */
[----:B------:R-:W-:Y:S01]  /*4990*/  I2FP.F32.S32 R16, R16 ;  /* 0x0000001000107245 */ /* 0x000fe20000201400 */
[----:B------:R-:W-:Y:S01]  /*49a0*/  VIADD R208, R210, 0x8 ;  /* 0x00000008d2d07836 */ /* 0x000fe20000000000 */
[C---:B------:R-:W-:Y:S01]  /*49b0*/  ISETP.GE.AND P2, PT, R43.reuse, R209, PT ;  /* 0x000000d12b00720c */ /* 0x040fe20003f46270 */
[----:B-----5:R-:W-:Y:S01]  /*49c0*/  VIADD R89, R43, 0x28 ;  /* 0x000000282b597836 */ /* 0x020fe20000000000 */
[----:B------:R-:W-:Y:S01]  /*49d0*/  FSEL R97, R97, -INF , !P1 ;  /* 0xff80000061617808 */ /* 0x000fe20004800000 */
[----:B-1----:R-:W-:Y:S01]  /*49e0*/  FFMA.FTZ R147, -R224, R104, R147 ;  /* 0x00000068e0937223 */ /* 0x002fe20000010193 */
[C---:B------:R-:W-:Y:S01]  /*49f0*/  VIADD R81, R43.reuse, 0x31 ;  /* 0x000000312b517836 */ /* 0x040fe20000000000 */
[----:B------:R-:W-:Y:S01]  /*4a00*/  IABS R144, R144 ;  /* 0x0000009000907213 */ /* 0x000fe20000000000 */
[----:B------:R-:W-:Y:S01]  /*4a10*/  VIADD R104, R43, 0x11 ;  /* 0x000000112b687836 */ /* 0x000fe20000000000 */
[----:B------:R-:W-:-:S02]  /*4a20*/  ISETP.GT.AND P1, PT, R210, R89, PT ;  /* 0x00000059d200720c */ /* 0x000fc40003f24270 */
[----:B------:R-:W-:Y:S01]  /*4a30*/  ISETP.GT.AND P5, PT, R210, R45, PT ;  /* 0x0000002dd200720c */ /* 0x000fe20003fa4270 */
[----:B------:R1:W5:Y:S01]  /*4a40*/  MUFU.TANH R181, R80 ;  /* 0x0000005000b57308 */ /* 0x0003620000002400 */
[----:B------:R-:W-:Y:S01]  /*4a50*/  I2FP.F32.S32 R100, R148 ;  /* 0x0000009400647245 */ /* 0x000fe20000201400 */
[----:B------:R-:W-:Y:S01]  /*4a60*/  FFMA.FTZ R129, -R224, R52, R129 ;  /* 0x00000034e0817223 */ /* 0x000fe20000010181 */
[----:B------:R-:W-:Y:S01]  /*4a70*/  FSEL R4, R4, -INF , !P2 ;  /* 0xff80000004047808 */ /* 0x000fe20005000000 */
[C---:B--2---:R-:W-:Y:S01]  /*4a80*/  FFMA.FTZ R63, -R224.reuse, R48, R63 ;  /* 0x00000030e03f7223 */ /* 0x044fe2000001013f */
[----:B------:R-:W-:Y:S01]  /*4a90*/  IABS R130, R130 ;  /* 0x0000008200827213 */ /* 0x000fe20000000000 */
[----:B---3--:R-:W-:Y:S01]  /*4aa0*/  FFMA.FTZ R16, -R224, R16, R57 ;  /* 0x00000010e0107223 */ /* 0x008fe20000010139 */
[C---:B------:R-:W-:Y:S01]  /*4ab0*/  VIADD R7, R43.reuse, 0x18 ;  /* 0x000000182b077836 */ /* 0x040fe20000000000 */
[----:B------:R2:W3:Y:S01]  /*4ac0*/  MUFU.TANH R175, R76 ;  /* 0x0000004c00af7308 */ /* 0x0004e20000002400 */
[----:B------:R-:W-:Y:S01]  /*4ad0*/  ISETP.GT.AND P2, PT, R210, R108, PT ;  /* 0x0000006cd200720c */ /* 0x000fe20003f44270 */
[C---:B------:R-:W-:Y:S01]  /*4ae0*/  VIADD R96, R43.reuse, 0x20 ;  /* 0x000000202b607836 */ /* 0x040fe20000000000 */
[C---:B------:R-:W-:Y:S01]  /*4af0*/  ISETP.GE.AND P4, PT, R43.reuse, R207, PT ;  /* 0x000000cf2b00720c */ /* 0x040fe20003f86270 */
[C---:B------:R-:W-:Y:S01]  /*4b00*/  VIADD R93, R43.reuse, 0x21 ;  /* 0x000000212b5d7836 */ /* 0x040fe20000000000 */
[----:B------:R-:W-:Y:S01]  /*4b10*/  ISETP.GT.AND P0, PT, R208, R43, PT ;  /* 0x0000002bd000720c */ /* 0x000fe20003f04270 */
[----:B------:R-:W-:Y:S01]  /*4b20*/  VIADD R88, R43, 0x29 ;  /* 0x000000292b587836 */ /* 0x000fe20000000000 */
[----:B------:R-:W-:Y:S01]  /*4b30*/  FSEL R233, R233, -INF , !P1 ;  /* 0xff800000e9e97808 */ /* 0x000fe20004800000 */
[----:B------:R4:W3:Y:S01]  /*4b40*/  MUFU.TANH R171, R73 ;  /* 0x0000004900ab7308 */ /* 0x0008e20000002400 */
[C---:B------:R-:W-:Y:S01]  /*4b50*/  VIADD R84, R43.reuse, 0x30 ;  /* 0x000000302b547836 */ /* 0x040fe20000000000 */
[----:B------:R-:W-:Y:S01]  /*4b60*/  I2FP.F32.S32 R144, R144 ;  /* 0x0000009000907245 */ /* 0x000fe20000201400 */
[----:B-1----:R-:W-:-:S02]  /*4b70*/  VIADD R80, R43, 0x38 ;  /* 0x000000382b507836 */ /* 0x002fc40000000000 */
[----:B------:R-:W-:Y:S01]  /*4b80*/  FFMA.FTZ R101, -R224, R101, R159 ;  /* 0x00000065e0657223 */ /* 0x000fe2000001019f */
[C---:B------:R-:W-:Y:S01]  /*4b90*/  VIADD R77, R43.reuse, 0x39 ;  /* 0x000000392b4d7836 */ /* 0x040fe20000000000 */
[----:B------:R-:W-:Y:S01]  /*4ba0*/  ISETP.GT.AND P1, PT, R210, R81, PT ;  /* 0x00000051d200720c */ /* 0x000fe20003f24270 */
[C---:B------:R-:W-:Y:S02]  /*4bb0*/  VIADD R72, R43.reuse, 0x48 ;  /* 0x000000482b487836 */ /* 0x040fe40000000000 */
[C---:B--2---:R-:W-:Y:S02]  /*4bc0*/  VIADD R76, R43.reuse, 0x40 ;  /* 0x000000402b4c7836 */ /* 0x044fe40000000000 */
[C---:B------:R-:W-:Y:S02]  /*4bd0*/  VIADD R69, R43.reuse, 0x49 ;  /* 0x000000492b457836 */ /* 0x040fe40000000000 */
[C---:B------:R-:W-:Y:S02]  /*4be0*/  VIADD R68, R43.reuse, 0x50 ;  /* 0x000000502b447836 */ /* 0x040fe40000000000 */
[----:B------:R-:W-:-:S02]  /*4bf0*/  VIADD R64, R43, 0x51 ;  /* 0x000000512b407836 */ /* 0x000fc40000000000 */
[C---:B----4-:R-:W-:Y:S02]  /*4c00*/  VIADD R73, R43.reuse, 0x41 ;  /* 0x000000412b497836 */ /* 0x050fe40000000000 */
        /* <DEDUP_REMOVED lines=9> */
[----:B------:R-:W-:Y:S01]  /*4ca0*/  VIADD R20, R43, 0x79 ;  /* 0x000000792b147836 */ /* 0x000fe20000000000 */
[----:B------:R-:W-:Y:S01]  /*4cb0*/  FSEL R43, R115, -INF , !P5 ;  /* 0xff800000732b7808 */ /* 0x000fe20006800000 */
[----:B------:R-:W-:Y:S01]  /*4cc0*/  FFMA.FTZ R100, -R224, R100, R157 ;  /* 0x00000064e0647223 */ /* 0x000fe2000001019d */
[----:B------:R-:W-:-:S02]  /*4cd0*/  ISETP.GT.AND P5, PT, R210, R104, PT ;  /* 0x00000068d200720c */ /* 0x000fc40003fa4270 */
[----:B------:R-:W-:Y:S02]  /*4ce0*/  I2FP.F32.S32 R92, R130 ;  /* 0x00000082005c7245 */ /* 0x000fe40000201400 */
[----:B------:R-:W-:Y:S02]  /*4cf0*/  FSEL R107, R107, -INF , !P2 ;  /* 0xff8000006b6b7808 */ /* 0x000fe40005000000 */
[----:B------:R-:W-:Y:S01]  /*4d00*/  ISETP.GT.AND P2, PT, R210, R7, PT ;  /* 0x00000007d200720c */ /* 0x000fe20003f44270 */
[----:B------:R-:W-:Y:S01]  /*4d10*/  FFMA.FTZ R235, -R224, R144, R235 ;  /* 0x00000090e0eb7223 */ /* 0x000fe200000101eb */
[----:B------:R-:W-:Y:S02]  /*4d20*/  FSEL R135, R135, -INF , !P1 ;  /* 0xff80000087877808 */ /* 0x000fe40004800000 */
[----:B------:R-:W-:Y:S02]  /*4d30*/  FSEL R101, R101, -INF , !P5 ;  /* 0xff80000065657808 */ /* 0x000fe40006800000 */
[----:B------:R-:W-:Y:S01]  /*4d40*/  ISETP.GT.AND P1, PT, R210, R76, PT ;  /* 0x0000004cd200720c */ /* 0x000fe20003f24270 */
[----:B------:R-:W-:Y:S01]  /*4d50*/  FFMA.FTZ R92, -R224, R92, R153 ;  /* 0x0000005ce05c7223 */ /* 0x000fe20000010199 */
[----:B------:R-:W-:-:S02]  /*4d60*/  ISETP.GT.AND P5, PT, R210, R96, PT ;  /* 0x00000060d200720c */ /* 0x000fc40003fa4270 */
[----:B------:R-:W-:Y:S02]  /*4d70*/  FSEL R100, R100, -INF , !P2 ;  /* 0xff80000064647808 */ /* 0x000fe40005000000 */
[----:B------:R-:W-:Y:S02]  /*4d80*/  IABS R126, R126 ;  /* 0x0000007e007e7213 */ /* 0x000fe40000000000 */
[C---:B------:R-:W-:Y:S02]  /*4d90*/  ISETP.GT.AND P2, PT, R210.reuse, R93, PT ;  /* 0x0000005dd200720c */ /* 0x040fe40003f44270 */
[----:B------:R-:W-:Y:S02]  /*4da0*/  FSEL R183, R183, -INF , !P1 ;  /* 0xff800000b7b77808 */ /* 0x000fe40004800000 */
[----:B------:R-:W-:Y:S02]  /*4db0*/  FSEL R235, R235, -INF , !P5 ;  /* 0xff800000ebeb7808 */ /* 0x000fe40006800000 */
[----:B------:R-:W-:-:S02]  /*4dc0*/  ISETP.GT.AND P1, PT, R210, R69, PT ;  /* 0x00000045d200720c */ /* 0x000fc40003f24270 */
[----:B------:R-:W-:Y:S02]  /*4dd0*/  IABS R125, R125 ;  /* 0x0000007d007d7213 */ /* 0x000fe40000000000 */
[----:B------:R-:W-:Y:S02]  /*4de0*/  ISETP.GT.AND P5, PT, R210, R88, PT ;  /* 0x00000058d200720c */ /* 0x000fe40003fa4270 */
[----:B------:R-:W-:Y:S02]  /*4df0*/  I2FP.F32.S32 R126, R126 ;  /* 0x0000007e007e7245 */ /* 0x000fe40000201400 */
[----:B------:R-:W-:Y:S02]  /*4e00*/  FSEL R92, R92, -INF , !P2 ;  /* 0xff8000005c5c7808 */ /* 0x000fe40005000000 */
[----:B------:R-:W-:Y:S02]  /*4e10*/  IABS R124, R124 ;  /* 0x0000007c007c7213 */ /* 0x000fe40000000000 */
[----:B------:R-:W-:-:S02]  /*4e20*/  ISETP.GT.AND P2, PT, R210, R84, PT ;  /* 0x00000054d200720c */ /* 0x000fc40003f44270 */
[----:B------:R-:W-:Y:S02]  /*4e30*/  FSEL R169, R169, -INF , !P1 ;  /* 0xff800000a9a97808 */ /* 0x000fe40004800000 */
[----:B------:R-:W-:Y:S02]  /*4e40*/  I2FP.F32.S32 R125, R125 ;  /* 0x0000007d007d7245 */ /* 0x000fe40000201400 */
[----:B------:R-:W-:Y:S02]  /*4e50*/  FSEL R85, R85, -INF , !P5 ;  /* 0xff80000055557808 */ /* 0x000fe40006800000 */
[----:B------:R-:W-:Y:S01]  /*4e60*/  ISETP.GT.AND P1, PT, R210, R62, PT ;  /* 0x0000003ed200720c */ /* 0x000fe20003f24270 */
[----:B------:R-:W-:Y:S01]  /*4e70*/  FFMA.FTZ R191, -R224, R126, R191 ;  /* 0x0000007ee0bf7223 */ /* 0x000fe200000101bf */
[----:B------:R-:W-:Y:S02]  /*4e80*/  IABS R122, R122 ;  /* 0x0000007a007a7213 */ /* 0x000fe40000000000 */
[----:B------:R-:W-:-:S02]  /*4e90*/  ISETP.GT.AND P5, PT, R210, R80, PT ;  /* 0x00000050d200720c */ /* 0x000fc40003fa4270 */
[----:B------:R-:W-:Y:S02]  /*4ea0*/  I2FP.F32.S32 R124, R124 ;  /* 0x0000007c007c7245 */ /* 0x000fe40000201400 */
[----:B------:R-:W-:Y:S02]  /*4eb0*/  FSEL R197, R197, -INF , !P2 ;  /* 0xff800000c5c57808 */ /* 0x000fe40005000000 */
[----:B------:R-:W-:Y:S01]  /*4ec0*/  ISETP.GT.AND P2, PT, R210, R77, PT ;  /* 0x0000004dd200720c */ /* 0x000fe20003f44270 */
[----:B------:R-:W-:Y:S01]  /*4ed0*/  FFMA.FTZ R163, -R224, R125, R163 ;  /* 0x0000007de0a37223 */ /* 0x000fe200000101a3 */
[----:B------:R-:W-:Y:S02]  /*4ee0*/  FSEL R167, R167, -INF , !P1 ;  /* 0xff800000a7a77808 */ /* 0x000fe40004800000 */
[----:B------:R-:W-:Y:S02]  /*4ef0*/  I2FP.F32.S32 R122, R122 ;  /* 0x0000007a007a7245 */ /* 0x000fe40000201400 */
[----:B------:R-:W-:-:S02]  /*4f00*/  FSEL R195, R195, -INF , !P5 ;  /* 0xff800000c3c37808 */ /* 0x000fc40006800000 */
[----:B------:R-:W-:Y:S01]  /*4f10*/  ISETP.GT.AND P1, PT, R210, R52, PT ;  /* 0x00000034d200720c */ /* 0x000fe20003f24270 */
[----:B-----5:R-:W-:Y:S01]  /*4f20*/  FFMA.FTZ R181, -R224, R124, R181 ;  /* 0x0000007ce0b57223 */ /* 0x020fe200000101b5 */
[----:B------:R-:W-:Y:S02]  /*4f30*/  IABS R120, R120 ;  /* 0x0000007800787213 */ /* 0x000fe40000000000 */
[C---:B------:R-:W-:Y:S02]  /*4f40*/  ISETP.GT.AND P5, PT, R210.reuse, R73, PT ;  /* 0x00000049d200720c */ /* 0x040fe40003fa4270 */
[----:B------:R-:W-:Y:S02]  /*4f50*/  FSEL R191, R191, -INF , !P2 ;  /* 0xff800000bfbf7808 */ /* 0x000fe40005000000 */
[----:B------:R-:W-:Y:S01]  /*4f60*/  ISETP.GT.AND P2, PT, R210, R72, PT ;  /* 0x00000048d200720c */ /* 0x000fe20003f44270 */
[----:B---3--:R-:W-:Y:S01]  /*4f70*/  FFMA.FTZ R175, -R224, R122, R175 ;  /* 0x0000007ae0af7223 */ /* 0x008fe200000101af */
[----:B------:R-:W-:Y:S01]  /*4f80*/  FSEL R149, R149, -INF , !P1 ;  /* 0xff80000095957808 */ /* 0x000fe20004800000 */
[----:B------:R-:W-:Y:S01]  /*4f90*/  FMUL.FTZ R115, R18, R0 ;  /* 0x0000000012737220 */ /* 0x000fe20000410000 */
[----:B------:R-:W-:-:S02]  /*4fa0*/  I2FP.F32.S32 R120, R120 ;  /* 0x0000007800787245 */ /* 0x000fc40000201400 */
[----:B------:R-:W-:Y:S02]  /*4fb0*/  FSEL R163, R163, -INF , !P5 ;  /* 0xff800000a3a37808 */ /* 0x000fe40006800000 */
[C---:B------:R-:W-:Y:S02]  /*4fc0*/  ISETP.GT.AND P1, PT, R210.reuse, R49, PT ;  /* 0x00000031d200720c */ /* 0x040fe40003f24270 */
[C---:B------:R-:W-:Y:S02]  /*4fd0*/  ISETP.GT.AND P5, PT, R210.reuse, R68, PT ;  /* 0x00000044d200720c */ /* 0x040fe40003fa4270 */
[----:B------:R-:W-:Y:S02]  /*4fe0*/  FSEL R181, R181, -INF , !P2 ;  /* 0xff800000b5b57808 */ /* 0x000fe40005000000 */
[----:B------:R-:W-:Y:S01]  /*4ff0*/  ISETP.GT.AND P2, PT, R210, R64, PT ;  /* 0x00000040d200720c */ /* 0x000fe20003f44270 */
[----:B------:R-:W-:Y:S01]  /*5000*/  FFMA.FTZ R171, -R224, R120, R171 ;  /* 0x00000078e0ab7223 */ /* 0x000fe200000101ab */
[----:B------:R-:W-:Y:S01]  /*5010*/  FSEL R18, R114, -INF , !P1 ;  /* 0xff80000072127808 */ /* 0x000fe20004800000 */
[----:B------:R-:W-:Y:S01]  /*5020*/  FMUL.FTZ R23, R23, R0 ;  /* 0x0000000017177220 */ /* 0x000fe20000410000 */
[----:B------:R-:W-:Y:S01]  /*5030*/  FSEL R175, R175, -INF , !P5 ;  /* 0xff800000afaf7808 */ /* 0x000fe20006800000 */
[----:B------:R-:W1:Y:S01]  /*5040*/  MUFU.TANH R114, R115 ;  /* 0x0000007300727308 */ /* 0x000e620000002400 */
[----:B------:R-:W-:-:S02]  /*5050*/  ISETP.GT.AND P5, PT, R210, R57, PT ;  /* 0x00000039d200720c */ /* 0x000fc40003fa4270 */
[----:B------:R-:W-:Y:S02]  /*5060*/  FSEL R173, R173, -INF , !P2 ;  /* 0xff800000adad7808 */ /* 0x000fe40005000000 */
[C---:B------:R-:W-:Y:S02]  /*5070*/  ISETP.GT.AND P2, PT, R210.reuse, R56, PT ;  /* 0x00000038d200720c */ /* 0x040fe40003f44270 */
[----:B------:R-:W-:Y:S01]  /*5080*/  FSEL R171, R171, -INF , !P5 ;  /* 0xff800000abab7808 */ /* 0x000fe20006800000 */
[----:B------:R-:W2:Y:S01]  /*5090*/  MUFU.TANH R23, R23 ;  /* 0x0000001700177308 */ /* 0x000ea20000002400 */
[C---:B------:R-:W-:Y:S02]  /*50a0*/  ISETP.GT.AND P5, PT, R210.reuse, R51, PT ;  /* 0x00000033d200720c */ /* 0x040fe40003fa4270 */
[----:B------:R-:W-:Y:S02]  /*50b0*/  FSEL R151, R151, -INF , !P2 ;  /* 0xff80000097977808 */ /* 0x000fe40005000000 */
[----:B------:R-:W-:-:S02]  /*50c0*/  ISETP.GT.AND P2, PT, R210, R50, PT ;  /* 0x00000032d200720c */ /* 0x000fc40003f44270 */
[----:B------:R-:W-:Y:S02]  /*50d0*/  FSEL R147, R147, -INF , !P5 ;  /* 0xff80000093937808 */ /* 0x000fe40006800000 */
[C---:B------:R-:W-:Y:S02]  /*50e0*/  ISETP.GT.AND P5, PT, R210.reuse, R48, PT ;  /* 0x00000030d200720c */ /* 0x040fe40003fa4270 */
[----:B------:R-:W-:Y:S01]  /*50f0*/  FSEL R129, R129, -INF , !P2 ;  /* 0xff80000081817808 */ /* 0x000fe20005000000 */
[----:B------:R-:W-:Y:S01]  /*5100*/  FMUL.FTZ R19, R19, R0 ;  /* 0x0000000013137220 */ /* 0x000fe20000410000 */
[C---:B------:R-:W-:Y:S02]  /*5110*/  ISETP.GT.AND P2, PT, R210.reuse, R47, PT ;  /* 0x0000002fd200720c */ /* 0x040fe40003f44270 */
[----:B------:R-:W-:Y:S02]  /*5120*/  ISETP.GT.AND P1, PT, R210, R20, PT ;  /* 0x00000014d200720c */ /* 0x000fe40003f24270 */
[----:B------:R-:W-:-:S02]  /*5130*/  IABS R39, R39 ;  /* 0x0000002700277213 */ /* 0x000fc40000000000 */
[----:B------:R-:W-:Y:S01]  /*5140*/  FSEL R65, R65, -INF , !P5 ;  /* 0xff80000041417808 */ /* 0x000fe20006800000 */
[----:B-1----:R-:W-:Y:S01]  /*5150*/  FFMA.FTZ R114, -R224, R109, R114 ;  /* 0x0000006de0727223 */ /* 0x002fe20000010172 */
[----:B------:R-:W-:Y:S02]  /*5160*/  ISETP.GE.AND P5, PT, R113, R209, PT ;  /* 0x000000d17100720c */ /* 0x000fe40003fa6270 */
[----:B------:R-:W-:Y:S01]  /*5170*/  FSEL R6, R6, -INF , !P0 ;  /* 0xff80000006067808 */ /* 0x000fe20004000000 */
[----:B------:R-:W-:Y:S01]  /*5180*/  FMUL.FTZ R109, R14, R0 ;  /* 0x000000000e6d7220 */ /* 0x000fe20000410000 */
[----:B------:R-:W-:Y:S02]  /*5190*/  FSEL R63, R63, -INF , !P2 ;  /* 0xff8000003f3f7808 */ /* 0x000fe40005000000 */
[----:B------:R-:W-:Y:S02]  /*51a0*/  FSEL R16, R16, -INF , !P1 ;  /* 0xff80000010107808 */ /* 0x000fe40004800000 */
[----:B------:R-:W-:-:S02]  /*51b0*/  ISETP.GE.AND P2, PT, R113, R207, PT ;  /* 0x000000cf7100720c */ /* 0x000fc40003f46270 */
[----:B------:R-:W-:Y:S01]  /*51c0*/  ISETP.GT.AND P1, PT, R208, R113, PT ;  /* 0x00000071d000720c */ /* 0x000fe20003f24270 */
[----:B------:R-:W1:Y:S01]  /*51d0*/  MUFU.TANH R19, R19 ;  /* 0x0000001300137308 */ /* 0x000e620000002400 */
[----:B------:R-:W-:Y:S02]  /*51e0*/  I2FP.F32.S32 R113, R39 ;  /* 0x0000002700717245 */ /* 0x000fe40000201400 */
[----:B------:R-:W-:Y:S02]  /*51f0*/  FSEL R6, R6, -INF , !P4 ;  /* 0xff80000006067808 */ /* 0x000fe40006000000 */
[----:B------:R-:W-:Y:S02]  /*5200*/  FSEL R39, R112, -INF , !P5 ;  /* 0xff80000070277808 */ /* 0x000fe40006800000 */
[C---:B------:R-:W-:Y:S02]  /*5210*/  ISETP.GE.AND P0, PT, R45.reuse, R209, PT ;  /* 0x000000d12d00720c */ /* 0x040fe40003f06270 */
[----:B------:R-:W-:-:S02]  /*5220*/  ISETP.GE.AND P4, PT, R45, R207, PT ;  /* 0x000000cf2d00720c */ /* 0x000fc40003f86270 */
[----:B------:R-:W-:Y:S02]  /*5230*/  ISETP.GT.AND P5, PT, R208, R45, PT ;  /* 0x0000002dd000720c */ /* 0x000fe40003fa4270 */
[----:B------:R-:W-:Y:S01]  /*5240*/  IABS R45, R41 ;  /* 0x00000029002d7213 */ /* 0x000fe20000000000 */
[----:B--2---:R-:W-:Y:S01]  /*5250*/  FFMA.FTZ R23, -R224, R113, R23 ;  /* 0x00000071e0177223 */ /* 0x004fe20000010117 */
[----:B------:R-:W2:Y:S01]  /*5260*/  MUFU.TANH R109, R109 ;  /* 0x0000006d006d7308 */ /* 0x000ea20000002400 */
[-C--:B------:R-:W-:Y:S01]  /*5270*/  FMUL.FTZ R10, R10, R0.reuse ;  /* 0x000000000a0a7220 */ /* 0x080fe20000410000 */
[----:B------:R-:W-:Y:S01]  /*5280*/  IABS R61, R61 ;  /* 0x0000003d003d7213 */ /* 0x000fe20000000000 */
[----:B------:R-:W-:Y:S01]  /*5290*/  IMAD.MOV.U32 R14, RZ, RZ, R45 ;  /* 0x000000ffff0e7224 */ /* 0x000fe200078e002d */
[----:B------:R-:W-:Y:S01]  /*52a0*/  FSEL R23, R23, -INF , !P1 ;  /* 0xff80000017177808 */ /* 0x000fe20004800000 */
[----:B------:R-:W-:Y:S01]  /*52b0*/  FMUL.FTZ R15, R15, R0 ;  /* 0x000000000f0f7220 */ /* 0x000fe20000410000 */
[----:B------:R-:W-:-:S02]  /*52c0*/  ISETP.GE.AND P1, PT, R108, R209, PT ;  /* 0x000000d16c00720c */ /* 0x000fc40003f26270 */
[----:B------:R3:W-:Y:S01]  /*52d0*/  MUFU.TANH R113, R10 ;  /* 0x0000000a00717308 */ /* 0x0007e20000002400 */
[----:B------:R-:W-:Y:S02]  /*52e0*/  IABS R41, R37 ;  /* 0x0000002500297213 */ /* 0x000fe40000000000 */
[----:B------:R-:W-:Y:S02]  /*52f0*/  I2FP.F32.S32 R14, R14 ;  /* 0x0000000e000e7245 */ /* 0x000fe40000201400 */
[----:B------:R-:W-:Y:S02]  /*5300*/  FSEL R45, R23, -INF , !P2 ;  /* 0xff800000172d7808 */ /* 0x000fe40005000000 */
[----:B------:R-:W-:Y:S02]  /*5310*/  FSEL R23, R107, -INF , !P1 ;  /* 0xff8000006b177808 */ /* 0x000fe40004800000 */
[----:B------:R-:W4:Y:S01]  /*5320*/  MUFU.TANH R107, R15 ;  /* 0x0000000f006b7308 */ /* 0x000f220000002400 */
[----:B------:R-:W-:-:S02]  /*5330*/  I2FP.F32.S32 R41, R41 ;  /* 0x0000002900297245 */ /* 0x000fc40000201400 */
[----:B---3--:R-:W-:Y:S01]  /*5340*/  I2FP.F32.S32 R10, R61 ;  /* 0x0000003d000a7245 */ /* 0x008fe20000201400 */
[----:B------:R-:W-:Y:S01]  /*5350*/  FMUL.FTZ R61, R102, R0 ;  /* 0x00000000663d7220 */ /* 0x000fe20000410000 */
[----:B------:R-:W-:Y:S01]  /*5360*/  FSEL R37, R43, -INF , !P0 ;  /* 0xff8000002b257808 */ /* 0x000fe20004000000 */
[----:B-1----:R-:W-:Y:S01]  /*5370*/  FFMA.FTZ R14, -R224, R14, R19 ;  /* 0x0000000ee00e7223 */ /* 0x002fe20000010113 */
[----:B------:R-:W-:-:S03]  /*5380*/  ISETP.GT.AND P0, PT, R208, R108, PT ;  /* 0x0000006cd000720c */ /* 0x000fc60003f04270 */
[----:B------:R-:W1:Y:S01]  /*5390*/  MUFU.TANH R61, R61 ;  /* 0x0000003d003d7308 */ /* 0x000e620000002400 */
[----:B------:R-:W-:Y:S01]  /*53a0*/  FMUL.FTZ R11, R11, R0 ;  /* 0x000000000b0b7220 */ /* 0x000fe20000410000 */
[----:B--2---:R-:W-:Y:S01]  /*53b0*/  FFMA.FTZ R109, -R224, R41, R109 ;  /* 0x00000029e06d7223 */ /* 0x004fe2000001016d */
[----:B------:R-:W-:Y:S02]  /*53c0*/  FSEL R41, R14, -INF , !P0 ;  /* 0xff8000000e297808 */ /* 0x000fe40004000000 */
[----:B------:R-:W-:Y:S02]  /*53d0*/  IABS R14, R17 ;  /* 0x00000011000e7213 */ /* 0x000fe40000000000 */
[----:B------:R-:W-:Y:S01]  /*53e0*/  IABS R60, R60 ;  /* 0x0000003c003c7213 */ /* 0x000fe20000000000 */
[----:B------:R-:W2:Y:S01]  /*53f0*/  MUFU.TANH R11, R11 ;  /* 0x0000000b000b7308 */ /* 0x000ea20000002400 */
[----:B------:R-:W-:Y:S02]  /*5400*/  FSEL R43, R114, -INF , !P5 ;  /* 0xff800000722b7808 */ /* 0x000fe40006800000 */
[----:B------:R-:W-:-:S02]  /*5410*/  ISETP.GT.AND P1, PT, R208, R106, PT ;  /* 0x0000006ad000720c */ /* 0x000fc40003f24270 */
[----:B------:R-:W-:Y:S02]  /*5420*/  I2FP.F32.S32 R14, R14 ;  /* 0x0000000e000e7245 */ /* 0x000fe40000201400 */
[----:B------:R-:W-:Y:S02]  /*5430*/  ISETP.GE.AND P5, PT, R106, R209, PT ;  /* 0x000000d16a00720c */ /* 0x000fe40003fa6270 */
[----:B------:R-:W-:Y:S02]  /*5440*/  I2FP.F32.S32 R60, R60 ;  /* 0x0000003c003c7245 */ /* 0x000fe40000201400 */
[----:B------:R-:W-:Y:S01]  /*5450*/  FSEL R43, R43, -INF , !P4 ;  /* 0xff8000002b2b7808 */ /* 0x000fe20006000000 */
[----:B----4-:R-:W-:Y:S01]  /*5460*/  FFMA.FTZ R14, -R224, R14, R107 ;  /* 0x0000000ee00e7223 */ /* 0x010fe2000001016b */
[----:B------:R-:W-:Y:S02]  /*5470*/  ISETP.GE.AND P4, PT, R106, R207, PT ;  /* 0x000000cf6a00720c */ /* 0x000fe40003f86270 */
[----:B------:R-:W-:-:S02]  /*5480*/  ISETP.GE.AND P0, PT, R104, R209, PT ;  /* 0x000000d16800720c */ /* 0x000fc40003f06270 */
[----:B------:R-:W-:Y:S02]  /*5490*/  FSEL R19, R109, -INF , !P1 ;  /* 0xff8000006d137808 */ /* 0x000fe40004800000 */
[----:B------:R-:W-:Y:S01]  /*54a0*/  FSEL R17, R105, -INF , !P5 ;  /* 0xff80000069117808 */ /* 0x000fe20006800000 */
[----:B-1----:R-:W-:Y:S01]  /*54b0*/  FFMA.FTZ R60, -R224, R60, R61 ;  /* 0x0000003ce03c7223 */ /* 0x002fe2000001013d */
[----:B------:R-:W-:Y:S01]  /*54c0*/  ISETP.GT.AND P5, PT, R208, R104, PT ;  /* 0x00000068d000720c */ /* 0x000fe20003fa4270 */
[----:B------:R-:W-:Y:S01]  /*54d0*/  FMUL.FTZ R61, R98, R0 ;  /* 0x00000000623d7220 */ /* 0x000fe20000410000 */
[----:B------:R-:W-:Y:S02]  /*54e0*/  IABS R13, R13 ;  /* 0x0000000d000d7213 */ /* 0x000fe40000000000 */
[----:B------:R-:W-:Y:S02]  /*54f0*/  FSEL R19, R19, -INF , !P4 ;  /* 0xff80000013137808 */ /* 0x000fe40006000000 */
[----:B------:R-:W-:-:S02]  /*5500*/  FSEL R15, R101, -INF , !P0 ;  /* 0xff800000650f7808 */ /* 0x000fc40004000000 */
[C---:B------:R-:W-:Y:S02]  /*5510*/  ISETP.GE.AND P1, PT, R7.reuse, R209, PT ;  /* 0x000000d10700720c */ /* 0x040fe40003f26270 */
[----:B------:R-:W-:Y:S02]  /*5520*/  ISETP.GE.AND P4, PT, R7, R207, PT ;  /* 0x000000cf0700720c */ /* 0x000fe40003f86270 */
[----:B------:R-:W-:Y:S02]  /*5530*/  ISETP.GT.AND P0, PT, R208, R7, PT ;  /* 0x00000007d000720c */ /* 0x000fe40003f04270 */
[----:B------:R-:W-:Y:S02]  /*5540*/  FSEL R7, R14, -INF , !P5 ;  /* 0xff8000000e077808 */ /* 0x000fe40006800000 */
[----:B------:R-:W-:Y:S02]  /*5550*/  ISETP.GE.AND P2, PT, R108, R207, PT ;  /* 0x000000cf6c00720c */ /* 0x000fe40003f46270 */
[----:B------:R-:W-:Y:S01]  /*5560*/  I2FP.F32.S32 R14, R13 ;  /* 0x0000000d000e7245 */ /* 0x000fe20000201400 */
[----:B------:R-:W1:Y:S01]  /*5570*/  MUFU.TANH R61, R61 ;  /* 0x0000003d003d7308 */ /* 0x000e620000002400 */
[----:B------:R-:W-:Y:S01]  /*5580*/  FSEL R41, R41, -INF , !P2 ;  /* 0xff80000029297808 */ /* 0x000fe20005000000 */
[----:B------:R-:W-:Y:S01]  /*5590*/  FMUL.FTZ R103, R103, R0 ;  /* 0x0000000067677220 */ /* 0x000fe20000410000 */
[----:B------:R-:W-:Y:S01]  /*55a0*/  ISETP.GE.AND P2, PT, R104, R207, PT ;  /* 0x000000cf6800720c */ /* 0x000fe20003f46270 */
[----:B--2---:R-:W-:Y:S01]  /*55b0*/  FFMA.FTZ R14, -R224, R14, R11 ;  /* 0x0000000ee00e7223 */ /* 0x004fe2000001010b */
[----:B------:R-:W-:Y:S01]  /*55c0*/  FSEL R13, R100, -INF , !P1 ;  /* 0xff800000640d7808 */ /* 0x000fe20004800000 */
[----:B------:R-:W-:Y:S01]  /*55d0*/  FFMA.FTZ R10, -R224, R10, R113 ;  /* 0x0000000ae00a7223 */ /* 0x000fe20000010171 */
[----:B------:R-:W-:-:S02]  /*55e0*/  ISETP.GT.AND P1, PT, R208, R5, PT ;  /* 0x00000005d000720c */ /* 0x000fc40003f24270 */
[----:B------:R-:W-:Y:S02]  /*55f0*/  FSEL R7, R7, -INF , !P2 ;  /* 0xff80000007077808 */ /* 0x000fe40005000000 */
[C---:B------:R-:W-:Y:S02]  /*5600*/  ISETP.GE.AND P2, PT, R5.reuse, R207, PT ;  /* 0x000000cf0500720c */ /* 0x040fe40003f46270 */
[----:B------:R-:W-:Y:S01]  /*5610*/  FSEL R14, R14, -INF , !P1 ;  /* 0xff8000000e0e7808 */ /* 0x000fe20004800000 */
[----:B------:R-:W2:Y:S01]  /*5620*/  MUFU.TANH R103, R103 ;  /* 0x0000006700677308 */ /* 0x000ea20000002400 */
[----:B------:R-:W-:Y:S02]  /*5630*/  ISETP.GE.AND P5, PT, R5, R209, PT ;  /* 0x000000d10500720c */ /* 0x000fe40003fa6270 */
[----:B------:R-:W-:Y:S02]  /*5640*/  IABS R35, R35 ;  /* 0x0000002300237213 */ /* 0x000fe40000000000 */
[----:B------:R-:W-:-:S02]  /*5650*/  FSEL R5, R10, -INF , !P0 ;  /* 0xff8000000a057808 */ /* 0x000fc40004000000 */
[----:B------:R-:W-:Y:S02]  /*5660*/  IABS R10, R9 ;  /* 0x00000009000a7213 */ /* 0x000fe40000000000 */
[----:B------:R-:W-:Y:S02]  /*5670*/  FSEL R9, R14, -INF , !P2 ;  /* 0xff8000000e097808 */ /* 0x000fe40005000000 */
[----:B------:R-:W-:-:S05]  /*5680*/  I2FP.F32.S32 R14, R35 ;  /* 0x00000023000e7245 */ /* 0x000fca0000201400 */
[----:B-1----:R-:W-:Y:S01]  /*5690*/  FFMA.FTZ R14, -R224, R14, R61 ;  /* 0x0000000ee00e7223 */ /* 0x002fe2000001013d */
[----:B------:R-:W-:Y:S01]  /*56a0*/  FMUL.FTZ R61, R94, R0 ;  /* 0x000000005e3d7220 */ /* 0x000fe20000410000 */
[----:B------:R-:W-:Y:S02]  /*56b0*/  FSEL R11, R97, -INF , !P5 ;  /* 0xff800000610b7808 */ /* 0x000fe40006800000 */
[----:B------:R-:W-:Y:S02]  /*56c0*/  I2FP.F32.S32 R10, R10 ;  /* 0x0000000a000a7245 */ /* 0x000fe40000201400 */
[----:B------:R-:W-:Y:S02]  /*56d0*/  ISETP.GE.AND P0, PT, R96, R209, PT ;  /* 0x000000d16000720c */ /* 0x000fe40003f06270 */
[----:B------:R-:W-:Y:S01]  /*56e0*/  ISETP.GT.AND P5, PT, R208, R96, PT ;  /* 0x00000060d000720c */ /* 0x000fe20003fa4270 */
[----:B------:R-:W1:Y:S01]  /*56f0*/  MUFU.TANH R61, R61 ;  /* 0x0000003d003d7308 */ /* 0x000e620000002400 */
[----:B------:R-:W-:Y:S01]  /*5700*/  FSEL R5, R5, -INF , !P4 ;  /* 0xff80000005057808 */ /* 0x000fe20006000000 */
[----:B--2---:R-:W-:Y:S01]  /*5710*/  FFMA.FTZ R10, -R224, R10, R103 ;  /* 0x0000000ae00a7223 */ /* 0x004fe20000010167 */
[----:B------:R-:W-:-:S02]  /*5720*/  ISETP.GE.AND P4, PT, R96, R207, PT ;  /* 0x000000cf6000720c */ /* 0x000fc40003f86270 */
[----:B------:R-:W-:Y:S02]  /*5730*/  FSEL R235, R235, -INF , !P0 ;  /* 0xff800000ebeb7808 */ /* 0x000fe40004000000 */
[----:B------:R-:W-:Y:S02]  /*5740*/  FSEL R60, R60, -INF , !P5 ;  /* 0xff8000003c3c7808 */ /* 0x000fe40006800000 */
[----:B------:R-:W-:Y:S02]  /*5750*/  ISETP.GT.AND P0, PT, R208, R93, PT ;  /* 0x0000005dd000720c */ /* 0x000fe40003f04270 */
[----:B------:R-:W-:Y:S02]  /*5760*/  IABS R33, R33 ;  /* 0x0000002100217213 */ /* 0x000fe40000000000 */
[----:B------:R-:W-:Y:S02]  /*5770*/  FSEL R239, R60, -INF , !P4 ;  /* 0xff8000003cef7808 */ /* 0x000fe40006000000 */
[----:B------:R-:W-:-:S02]  /*5780*/  ISETP.GE.AND P2, PT, R93, R207, PT ;  /* 0x000000cf5d00720c */ /* 0x000fc40003f46270 */
[----:B------:R-:W-:Y:S02]  /*5790*/  FSEL R60, R10, -INF , !P0 ;  /* 0xff8000000a3c7808 */ /* 0x000fe40004000000 */
[----:B------:R-:W-:Y:S01]  /*57a0*/  IABS R31, R31 ;  /* 0x0000001f001f7213 */ /* 0x000fe20000000000 */
[----:B------:R-:W-:Y:S01]  /*57b0*/  IMAD.MOV.U32 R10, RZ, RZ, R33 ;  /* 0x000000ffff0a7224 */ /* 0x000fe200078e0021 */
[----:B------:R-:W-:Y:S02]  /*57c0*/  FSEL R33, R60, -INF , !P2 ;  /* 0xff8000003c217808 */ /* 0x000fe40005000000 */
[----:B------:R-:W-:-:S05]  /*57d0*/  I2FP.F32.S32 R60, R31 ;  /* 0x0000001f003c7245 */ /* 0x000fca0000201400 */
[----:B-1----:R-:W-:Y:S01]  /*57e0*/  FFMA.FTZ R60, -R224, R60, R61 ;  /* 0x0000003ce03c7223 */ /* 0x002fe2000001013d */
[----:B------:R-:W-:-:S06]  /*57f0*/  FMUL.FTZ R61, R90, R0 ;  /* 0x000000005a3d7220 */ /* 0x000fcc0000410000 */
[----:B------:R-:W1:Y:S01]  /*5800*/  MUFU.TANH R61, R61 ;  /* 0x0000003d003d7308 */ /* 0x000e620000002400 */
[----:B------:R-:W-:-:S04]  /*5810*/  IABS R46, R46 ;  /* 0x0000002e002e7213 */ /* 0x000fc80000000000 */
[----:B------:R-:W-:-:S05]  /*5820*/  I2FP.F32.S32 R46, R46 ;  /* 0x0000002e002e7245 */ /* 0x000fca0000201400 */
[----:B-1----:R-:W-:Y:S01]  /*5830*/  FFMA.FTZ R46, -R224, R46, R61 ;  /* 0x0000002ee02e7223 */ /* 0x002fe2000001013d */
[----:B------:R-:W-:-:S06]  /*5840*/  FMUL.FTZ R61, R86, R0 ;  /* 0x00000000563d7220 */ /* 0x000fcc0000410000 */
[----:B------:R-:W1:Y:S01]  /*5850*/  MUFU.TANH R61, R61 ;  /* 0x0000003d003d7308 */ /* 0x000e620000002400 */
[----:B------:R-:W-:-:S04]  /*5860*/  IABS R42, R42 ;  /* 0x0000002a002a7213 */ /* 0x000fc80000000000 */
[----:B------:R-:W-:-:S05]  /*5870*/  I2FP.F32.S32 R42, R42 ;  /* 0x0000002a002a7245 */ /* 0x000fca0000201400 */
[----:B-1----:R-:W-:Y:S01]  /*5880*/  FFMA.FTZ R42, -R224, R42, R61 ;  /* 0x0000002ae02a7223 */ /* 0x002fe2000001013d */
[-C--:B------:R-:W-:Y:S01]  /*5890*/  FMUL.FTZ R61, R82, R0.reuse ;  /* 0x00000000523d7220 */ /* 0x080fe20000410000 */
[----:B------:R-:W-:-:S05]  /*58a0*/  FMUL.FTZ R99, R99, R0 ;  /* 0x0000000063637220 */ /* 0x000fca0000410000 */
[----:B------:R-:W1:Y:S01]  /*58b0*/  MUFU.TANH R61, R61 ;  /* 0x0000003d003d7308 */ /* 0x000e620000002400 */
[----:B------:R-:W-:-:S04]  /*58c0*/  IABS R38, R38 ;  /* 0x0000002600267213 */ /* 0x000fc80000000000 */
[----:B------:R-:W-:-:S03]  /*58d0*/  I2FP.F32.S32 R38, R38 ;  /* 0x0000002600267245 */ /* 0x000fc60000201400 */
[----:B------:R-:W2:Y:S01]  /*58e0*/  MUFU.TANH R99, R99 ;  /* 0x0000006300637308 */ /* 0x000ea20000002400 */
[-C--:B------:R-:W-:Y:S01]  /*58f0*/  ISETP.GE.AND P1, PT, R93, R209.reuse, PT ;  /* 0x000000d15d00720c */ /* 0x080fe20003f26270 */
[----:B------:R-:W-:Y:S01]  /*5900*/  FMUL.FTZ R95, R95, R0 ;  /* 0x000000005f5f7220 */ /* 0x000fe20000410000 */
[----:B------:R-:W-:Y:S01]  /*5910*/  I2FP.F32.S32 R10, R10 ;  /* 0x0000000a000a7245 */ /* 0x000fe20000201400 */
[----:B-1----:R-:W-:Y:S01]  /*5920*/  FFMA.FTZ R38, -R224, R38, R61 ;  /* 0x00000026e0267223 */ /* 0x002fe2000001013d */
[-C--:B------:R-:W-:Y:S01]  /*5930*/  FMUL.FTZ R61, R78, R0.reuse ;  /* 0x000000004e3d7220 */ /* 0x080fe20000410000 */
[----:B------:R-:W-:Y:S02]  /*5940*/  FSEL R35, R92, -INF , !P1 ;  /* 0xff8000005c237808 */ /* 0x000fe40004800000 */
[----:B------:R-:W-:Y:S02]  /*5950*/  ISETP.GE.AND P5, PT, R89, R209, PT ;  /* 0x000000d15900720c */ /* 0x000fe40003fa6270 */
[----:B------:R-:W-:Y:S01]  /*5960*/  ISETP.GT.AND P1, PT, R208, R89, PT ;  /* 0x00000059d000720c */ /* 0x000fe20003f24270 */
[----:B------:R-:W1:Y:S01]  /*5970*/  MUFU.TANH R61, R61 ;  /* 0x0000003d003d7308 */ /* 0x000e620000002400 */
[----:B------:R-:W-:Y:S01]  /*5980*/  FMUL.FTZ R91, R91, R0 ;  /* 0x000000005b5b7220 */ /* 0x000fe20000410000 */
[----:B------:R-:W-:Y:S01]  /*5990*/  ISETP.GE.AND P4, PT, R89, R207, PT ;  /* 0x000000cf5900720c */ /* 0x000fe20003f86270 */
[----:B--2---:R-:W-:Y:S01]  /*59a0*/  FFMA.FTZ R10, -R224, R10, R99 ;  /* 0x0000000ae00a7223 */ /* 0x004fe20000010163 */
[----:B------:R-:W-:-:S02]  /*59b0*/  FSEL R233, R233, -INF , !P5 ;  /* 0xff800000e9e97808 */ /* 0x000fc40006800000 */
[----:B------:R-:W-:Y:S02]  /*59c0*/  FSEL R14, R14, -INF , !P1 ;  /* 0xff8000000e0e7808 */ /* 0x000fe40004800000 */
[----:B------:R-:W2:Y:S01]  /*59d0*/  MUFU.TANH R95, R95 ;  /* 0x0000005f005f7308 */ /* 0x000ea20000002400 */
[----:B------:R-:W-:Y:S01]  /*59e0*/  ISETP.GT.AND P5, PT, R208, R88, PT ;  /* 0x00000058d000720c */ /* 0x000fe20003fa4270 */
[----:B------:R-:W-:Y:S01]  /*59f0*/  FMUL.FTZ R87, R87, R0 ;  /* 0x0000000057577220 */ /* 0x000fe20000410000 */
[----:B------:R-:W-:Y:S02]  /*5a00*/  FSEL R237, R14, -INF , !P4 ;  /* 0xff8000000eed7808 */ /* 0x000fe40006000000 */
[----:B------:R-:W-:Y:S02]  /*5a10*/  IABS R36, R36 ;  /* 0x0000002400247213 */ /* 0x000fe40000000000 */
[----:B------:R-:W-:Y:S01]  /*5a20*/  FSEL R14, R10, -INF , !P5 ;  /* 0xff8000000a0e7808 */ /* 0x000fe20006800000 */
[----:B------:R-:W3:Y:S01]  /*5a30*/  MUFU.TANH R91, R91 ;  /* 0x0000005b005b7308 */ /* 0x000ee20000002400 */
[----:B------:R-:W-:-:S02]  /*5a40*/  IABS R10, R29 ;  /* 0x0000001d000a7213 */ /* 0x000fc40000000000 */
[-C--:B------:R-:W-:Y:S02]  /*5a50*/  ISETP.GE.AND P0, PT, R88, R209.reuse, PT ;  /* 0x000000d15800720c */ /* 0x080fe40003f06270 */
[----:B------:R-:W-:Y:S02]  /*5a60*/  I2FP.F32.S32 R36, R36 ;  /* 0x0000002400247245 */ /* 0x000fe40000201400 */
[----:B------:R-:W-:Y:S01]  /*5a70*/  I2FP.F32.S32 R10, R10 ;  /* 0x0000000a000a7245 */ /* 0x000fe20000201400 */
[----:B------:R-:W4:Y:S01]  /*5a80*/  MUFU.TANH R87, R87 ;  /* 0x0000005700577308 */ /* 0x000f220000002400 */
[----:B------:R-:W-:Y:S02]  /*5a90*/  ISETP.GE.AND P1, PT, R84, R209, PT ;  /* 0x000000d15400720c */ /* 0x000fe40003f26270 */
[----:B------:R-:W-:Y:S01]  /*5aa0*/  FSEL R31, R85, -INF , !P0 ;  /* 0xff800000551f7808 */ /* 0x000fe20004000000 */
[----:B-1----:R-:W-:Y:S01]  /*5ab0*/  FFMA.FTZ R36, -R224, R36, R61 ;  /* 0x00000024e0247223 */ /* 0x002fe2000001013d */
[----:B------:R-:W-:-:S02]  /*5ac0*/  ISETP.GT.AND P0, PT, R208, R84, PT ;  /* 0x00000054d000720c */ /* 0x000fc40003f04270 */
[----:B------:R-:W-:Y:S02]  /*5ad0*/  ISETP.GE.AND P5, PT, R81, R209, PT ;  /* 0x000000d15100720c */ /* 0x000fe40003fa6270 */
[----:B------:R-:W-:Y:S01]  /*5ae0*/  IABS R44, R44 ;  /* 0x0000002c002c7213 */ /* 0x000fe20000000000 */
[----:B------:R-:W-:Y:S01]  /*5af0*/  FMUL.FTZ R61, R74, R0 ;  /* 0x000000004a3d7220 */ /* 0x000fe20000410000 */
[----:B------:R-:W-:Y:S01]  /*5b00*/  FSEL R197, R197, -INF , !P1 ;  /* 0xff800000c5c57808 */ /* 0x000fe20004800000 */
[----:B--2---:R-:W-:Y:S01]  /*5b10*/  FFMA.FTZ R10, -R224, R10, R95 ;  /* 0x0000000ae00a7223 */ /* 0x004fe2000001015f */
[----:B------:R-:W-:Y:S02]  /*5b20*/  ISETP.GE.AND P2, PT, R88, R207, PT ;  /* 0x000000cf5800720c */ /* 0x000fe40003f46270 */
[----:B------:R-:W-:Y:S02]  /*5b30*/  ISETP.GT.AND P1, PT, R208, R81, PT ;  /* 0x00000051d000720c */ /* 0x000fe40003f24270 */
[----:B------:R-:W-:-:S02]  /*5b40*/  FSEL R60, R60, -INF , !P0 ;  /* 0xff8000003c3c7808 */ /* 0x000fc40004000000 */
[----:B------:R-:W-:Y:S02]  /*5b50*/  FSEL R135, R135, -INF , !P5 ;  /* 0xff80000087877808 */ /* 0x000fe40006800000 */
[----:B------:R-:W-:Y:S02]  /*5b60*/  I2FP.F32.S32 R44, R44 ;  /* 0x0000002c002c7245 */ /* 0x000fe40000201400 */
[----:B------:R-:W-:Y:S02]  /*5b70*/  ISETP.GE.AND P0, PT, R80, R209, PT ;  /* 0x000000d15000720c */ /* 0x000fe40003f06270 */
[----:B------:R-:W-:Y:S02]  /*5b80*/  ISETP.GT.AND P5, PT, R208, R80, PT ;  /* 0x00000050d000720c */ /* 0x000fe40003fa4270 */
[----:B------:R-:W-:Y:S01]  /*5b90*/  IABS R40, R40 ;  /* 0x0000002800287213 */ /* 0x000fe20000000000 */
[----:B------:R-:W1:Y:S01]  /*5ba0*/  MUFU.TANH R61, R61 ;  /* 0x0000003d003d7308 */ /* 0x000e620000002400 */
[----:B------:R-:W-:Y:S01]  /*5bb0*/  FSEL R29, R14, -INF , !P2 ;  /* 0xff8000000e1d7808 */ /* 0x000fe20005000000 */
[----:B---3--:R-:W-:Y:S01]  /*5bc0*/  FFMA.FTZ R44, -R224, R44, R91 ;  /* 0x0000002ce02c7223 */ /* 0x008fe2000001015b */
[----:B------:R-:W-:Y:S01]  /*5bd0*/  FSEL R10, R10, -INF , !P1 ;  /* 0xff8000000a0a7808 */ /* 0x000fe20004800000 */
[----:B------:R-:W-:Y:S01]  /*5be0*/  FMUL.FTZ R83, R83, R0 ;  /* 0x0000000053537220 */ /* 0x000fe20000410000 */
[----:B------:R-:W-:-:S02]  /*5bf0*/  ISETP.GE.AND P2, PT, R81, R207, PT ;  /* 0x000000cf5100720c */ /* 0x000fc40003f46270 */
[----:B------:R-:W-:Y:S02]  /*5c00*/  ISETP.GE.AND P1, PT, R77, R209, PT ;  /* 0x000000d14d00720c */ /* 0x000fe40003f26270 */
[----:B------:R-:W-:Y:S02]  /*5c10*/  FSEL R195, R195, -INF , !P0 ;  /* 0xff800000c3c37808 */ /* 0x000fe40004000000 */
[----:B------:R-:W-:Y:S02]  /*5c20*/  FSEL R46, R46, -INF , !P5 ;  /* 0xff8000002e2e7808 */ /* 0x000fe40006800000 */
[----:B------:R-:W-:Y:S02]  /*5c30*/  I2FP.F32.S32 R40, R40 ;  /* 0x0000002800287245 */ /* 0x000fe40000201400 */
[----:B------:R-:W-:Y:S02]  /*5c40*/  ISETP.GT.AND P0, PT, R208, R77, PT ;  /* 0x0000004dd000720c */ /* 0x000fe40003f04270 */
[----:B------:R-:W-:Y:S01]  /*5c50*/  ISETP.GE.AND P5, PT, R76, R209, PT ;  /* 0x000000d14c00720c */ /* 0x000fe20003fa6270 */
[----:B----4-:R-:W-:Y:S01]  /*5c60*/  FFMA.FTZ R40, -R224, R40, R87 ;  /* 0x00000028e0287223 */ /* 0x010fe20000010157 */
[----:B------:R-:W-:Y:S01]  /*5c70*/  FSEL R127, R10, -INF , !P2 ;  /* 0xff8000000a7f7808 */ /* 0x000fe20005000000 */
[----:B------:R-:W-:Y:S01]  /*5c80*/  FMUL.FTZ R79, R79, R0 ;  /* 0x000000004f4f7220 */ /* 0x000fe20000410000 */
[----:B------:R-:W-:Y:S01]  /*5c90*/  FSEL R191, R191, -INF , !P1 ;  /* 0xff800000bfbf7808 */ /* 0x000fe20004800000 */
[----:B------:R-:W2:Y:S01]  /*5ca0*/  MUFU.TANH R83, R83 ;  /* 0x0000005300537308 */ /* 0x000ea20000002400 */
[----:B------:R-:W-:-:S02]  /*5cb0*/  ISETP.GE.AND P2, PT, R77, R207, PT ;  /* 0x000000cf4d00720c */ /* 0x000fc40003f46270 */
[----:B------:R-:W-:Y:S02]  /*5cc0*/  ISETP.GT.AND P1, PT, R208, R76, PT ;  /* 0x0000004cd000720c */ /* 0x000fe40003f24270 */
[----:B------:R-:W-:Y:S02]  /*5cd0*/  FSEL R44, R44, -INF , !P0 ;  /* 0xff8000002c2c7808 */ /* 0x000fe40004000000 */
[----:B------:R-:W-:Y:S02]  /*5ce0*/  FSEL R183, R183, -INF , !P5 ;  /* 0xff800000b7b77808 */ /* 0x000fe40006800000 */
[----:B------:R-:W-:Y:S02]  /*5cf0*/  ISETP.GT.AND P5, PT, R208, R73, PT ;  /* 0x00000049d000720c */ /* 0x000fe40003fa4270 */
[----:B------:R-:W-:Y:S02]  /*5d00*/  IABS R25, R25 ;  /* 0x0000001900197213 */ /* 0x000fe40000000000 */
[----:B------:R-:W-:-:S02]  /*5d10*/  FSEL R153, R44, -INF , !P2 ;  /* 0xff8000002c997808 */ /* 0x000fc40005000000 */
[----:B------:R-:W-:Y:S01]  /*5d20*/  FSEL R42, R42, -INF , !P1 ;  /* 0xff8000002a2a7808 */ /* 0x000fe20004800000 */
[----:B------:R-:W3:Y:S01]  /*5d30*/  MUFU.TANH R79, R79 ;  /* 0x0000004f004f7308 */ /* 0x000ee20000002400 */
[C---:B------:R-:W-:Y:S02]  /*5d40*/  ISETP.GE.AND P2, PT, R73.reuse, R207, PT ;  /* 0x000000cf4900720c */ /* 0x040fe40003f46270 */
[----:B------:R-:W-:Y:S02]  /*5d50*/  ISETP.GE.AND P1, PT, R72, R209, PT ;  /* 0x000000d14800720c */ /* 0x000fe40003f26270 */
[----:B------:R-:W-:Y:S02]  /*5d60*/  FSEL R40, R40, -INF , !P5 ;  /* 0xff80000028287808 */ /* 0x000fe40006800000 */
[----:B------:R-:W-:Y:S02]  /*5d70*/  I2FP.F32.S32 R10, R25 ;  /* 0x00000019000a7245 */ /* 0x000fe40000201400 */
[----:B------:R-:W-:-:S02]  /*5d80*/  ISETP.GE.AND P0, PT, R73, R209, PT ;  /* 0x000000d14900720c */ /* 0x000fc40003f06270 */
[----:B------:R-:W-:Y:S02]  /*5d90*/  IABS R34, R34 ;  /* 0x0000002200227213 */ /* 0x000fe40000000000 */
[----:B------:R-:W-:Y:S02]  /*5da0*/  FSEL R161, R40, -INF , !P2 ;  /* 0xff80000028a17808 */ /* 0x000fe40005000000 */
[----:B------:R-:W-:Y:S01]  /*5db0*/  FSEL R181, R181, -INF , !P1 ;  /* 0xff800000b5b57808 */ /* 0x000fe20004800000 */
[----:B-1----:R-:W-:Y:S01]  /*5dc0*/  FFMA.FTZ R10, -R224, R10, R61 ;  /* 0x0000000ae00a7223 */ /* 0x002fe2000001013d */
[----:B------:R-:W-:Y:S02]  /*5dd0*/  ISETP.GE.AND P4, PT, R84, R207, PT ;  /* 0x000000cf5400720c */ /* 0x000fe40003f86270 */
[C---:B------:R-:W-:Y:S02]  /*5de0*/  ISETP.GE.AND P5, PT, R69.reuse, R209, PT ;  /* 0x000000d14500720c */ /* 0x040fe40003fa6270 */
[----:B------:R-:W-:-:S02]  /*5df0*/  ISETP.GE.AND P2, PT, R69, R207, PT ;  /* 0x000000cf4500720c */ /* 0x000fc40003f46270 */
[----:B------:R-:W-:Y:S01]  /*5e00*/  ISETP.GT.AND P1, PT, R208, R69, PT ;  /* 0x00000045d000720c */ /* 0x000fe20003f24270 */
[-C--:B------:R-:W-:Y:S01]  /*5e10*/  FMUL.FTZ R69, R75, R0.reuse ;  /* 0x000000004b457220 */ /* 0x080fe20000410000 */
[----:B------:R-:W-:Y:S01]  /*5e20*/  FMUL.FTZ R61, R70, R0 ;  /* 0x00000000463d7220 */ /* 0x000fe20000410000 */
[----:B------:R-:W-:Y:S02]  /*5e30*/  FSEL R163, R163, -INF , !P0 ;  /* 0xff800000a3a37808 */ /* 0x000fe40004000000 */
[----:B------:R-:W-:Y:S02]  /*5e40*/  I2FP.F32.S32 R34, R34 ;  /* 0x0000002200227245 */ /* 0x000fe40000201400 */
[----:B------:R-:W-:Y:S02]  /*5e50*/  FSEL R223, R60, -INF , !P4 ;  /* 0xff8000003cdf7808 */ /* 0x000fe40006000000 */
[----:B------:R-:W-:Y:S02]  /*5e60*/  ISETP.GT.AND P0, PT, R208, R72, PT ;  /* 0x00000048d000720c */ /* 0x000fe40003f04270 */
[----:B------:R-:W-:-:S02]  /*5e70*/  IABS R27, R27 ;  /* 0x0000001b001b7213 */ /* 0x000fc40000000000 */
[----:B------:R-:W-:Y:S01]  /*5e80*/  ISETP.GE.AND P4, PT, R80, R207, PT ;  /* 0x000000cf5000720c */ /* 0x000fe20003f86270 */
[----:B------:R-:W1:Y:S01]  /*5e90*/  MUFU.TANH R69, R69 ;  /* 0x0000004500457308 */ /* 0x000e620000002400 */
[----:B------:R-:W-:Y:S01]  /*5ea0*/  FSEL R38, R38, -INF , !P0 ;  /* 0xff80000026267808 */ /* 0x000fe20004000000 */
[----:B--2---:R-:W-:Y:S01]  /*5eb0*/  FFMA.FTZ R34, -R224, R34, R83 ;  /* 0x00000022e0227223 */ /* 0x004fe20000010153 */
[----:B------:R-:W-:Y:S02]  /*5ec0*/  I2FP.F32.S32 R27, R27 ;  /* 0x0000001b001b7245 */ /* 0x000fe40000201400 */
[----:B------:R-:W-:Y:S02]  /*5ed0*/  FSEL R221, R46, -INF , !P4 ;  /* 0xff8000002edd7808 */ /* 0x000fe40006000000 */
[----:B------:R-:W-:Y:S01]  /*5ee0*/  ISETP.GE.AND P0, PT, R68, R209, PT ;  /* 0x000000d14400720c */ /* 0x000fe20003f06270 */
[----:B------:R-:W2:Y:S01]  /*5ef0*/  MUFU.TANH R61, R61 ;  /* 0x0000003d003d7308 */ /* 0x000ea20000002400 */
[----:B------:R-:W-:Y:S01]  /*5f00*/  ISETP.GE.AND P4, PT, R76, R207, PT ;  /* 0x000000cf4c00720c */ /* 0x000fe20003f86270 */
[----:B---3--:R-:W-:Y:S01]  /*5f10*/  FFMA.FTZ R79, -R224, R27, R79 ;  /* 0x0000001be04f7223 */ /* 0x008fe2000001014f */
[----:B------:R-:W-:-:S02]  /*5f20*/  FSEL R169, R169, -INF , !P5 ;  /* 0xff800000a9a97808 */ /* 0x000fc40006800000 */
[----:B------:R-:W-:Y:S02]  /*5f30*/  ISETP.GT.AND P5, PT, R208, R68, PT ;  /* 0x00000044d000720c */ /* 0x000fe40003fa4270 */
[----:B------:R-:W-:Y:S02]  /*5f40*/  FSEL R34, R34, -INF , !P1 ;  /* 0xff80000022227808 */ /* 0x000fe40004800000 */
[----:B------:R-:W-:Y:S02]  /*5f50*/  FSEL R175, R175, -INF , !P0 ;  /* 0xff800000afaf7808 */ /* 0x000fe40004000000 */
[----:B------:R-:W-:Y:S02]  /*5f60*/  FSEL R189, R42, -INF , !P4 ;  /* 0xff8000002abd7808 */ /* 0x000fe40006000000 */
[----:B------:R-:W-:Y:S02]  /*5f70*/  ISETP.GT.AND P0, PT, R208, R64, PT ;  /* 0x00000040d000720c */ /* 0x000fe40003f04270 */
[----:B------:R-:W-:-:S02]  /*5f80*/  ISETP.GE.AND P4, PT, R72, R207, PT ;  /* 0x000000cf4800720c */ /* 0x000fc40003f86270 */
[----:B------:R-:W-:Y:S02]  /*5f90*/  IABS R32, R32 ;  /* 0x0000002000207213 */ /* 0x000fe40000000000 */
[----:B------:R-:W-:Y:S02]  /*5fa0*/  ISETP.GE.AND P1, PT, R64, R209, PT ;  /* 0x000000d14000720c */ /* 0x000fe40003f26270 */
[----:B------:R-:W-:Y:S02]  /*5fb0*/  IABS R30, R30 ;  /* 0x0000001e001e7213 */ /* 0x000fe40000000000 */
[----:B------:R-:W-:Y:S02]  /*5fc0*/  FSEL R177, R34, -INF , !P2 ;  /* 0xff80000022b17808 */ /* 0x000fe40005000000 */
[----:B------:R-:W-:Y:S02]  /*5fd0*/  FSEL R36, R36, -INF , !P5 ;  /* 0xff80000024247808 */ /* 0x000fe40006800000 */
[----:B------:R-:W-:-:S02]  /*5fe0*/  ISETP.GE.AND P2, PT, R64, R207, PT ;  /* 0x000000cf4000720c */ /* 0x000fc40003f46270 */
[----:B------:R-:W-:Y:S02]  /*5ff0*/  ISETP.GE.AND P5, PT, R62, R209, PT ;  /* 0x000000d13e00720c */ /* 0x000fe40003fa6270 */
[----:B------:R-:W-:Y:S02]  /*6000*/  FSEL R25, R79, -INF , !P0 ;  /* 0xff8000004f197808 */ /* 0x000fe40004000000 */
[----:B------:R-:W-:Y:S02]  /*6010*/  FSEL R187, R38, -INF , !P4 ;  /* 0xff80000026bb7808 */ /* 0x000fe40006000000 */
[----:B------:R-:W-:Y:S02]  /*6020*/  I2FP.F32.S32 R32, R32 ;  /* 0x0000002000207245 */ /* 0x000fe40000201400 */
[----:B------:R-:W-:Y:S02]  /*6030*/  ISETP.GE.AND P4, PT, R68, R207, PT ;  /* 0x000000cf4400720c */ /* 0x000fe40003f86270 */
[----:B------:R-:W-:-:S02]  /*6040*/  FSEL R173, R173, -INF , !P1 ;  /* 0xff800000adad7808 */ /* 0x000fc40004800000 */
[----:B------:R-:W-:Y:S02]  /*6050*/  I2FP.F32.S32 R30, R30 ;  /* 0x0000001e001e7245 */ /* 0x000fe40000201400 */
[----:B------:R-:W-:Y:S02]  /*6060*/  ISETP.GT.AND P1, PT, R208, R62, PT ;  /* 0x0000003ed000720c */ /* 0x000fe40003f24270 */
[----:B------:R-:W-:Y:S02]  /*6070*/  ISETP.GE.AND P0, PT, R57, R209, PT ;  /* 0x000000d13900720c */ /* 0x000fe40003f06270 */
[----:B------:R-:W-:Y:S02]  /*6080*/  FSEL R25, R25, -INF , !P2 ;  /* 0xff80000019197808 */ /* 0x000fe40005000000 */
[----:B------:R-:W-:Y:S01]  /*6090*/  FSEL R167, R167, -INF , !P5 ;  /* 0xff800000a7a77808 */ /* 0x000fe20006800000 */
[----:B-1----:R-:W-:Y:S01]  /*60a0*/  FFMA.FTZ R32, -R224, R32, R69 ;  /* 0x00000020e0207223 */ /* 0x002fe20000010145 */
[----:B------:R-:W-:-:S02]  /*60b0*/  ISETP.GE.AND P2, PT, R57, R207, PT ;  /* 0x000000cf3900720c */ /* 0x000fc40003f46270 */
[----:B------:R-:W-:Y:S01]  /*60c0*/  ISETP.GT.AND P5, PT, R208, R57, PT ;  /* 0x00000039d000720c */ /* 0x000fe20003fa4270 */
[----:B------:R-:W-:Y:S01]  /*60d0*/  FMUL.FTZ R57, R66, R0 ;  /* 0x0000000042397220 */ /* 0x000fe20000410000 */
[----:B------:R-:W-:Y:S01]  /*60e0*/  FSEL R27, R36, -INF , !P4 ;  /* 0xff800000241b7808 */ /* 0x000fe20006000000 */
[----:B--2---:R-:W-:Y:S01]  /*60f0*/  FFMA.FTZ R30, -R224, R30, R61 ;  /* 0x0000001ee01e7223 */ /* 0x004fe2000001013d */
[----:B------:R-:W-:Y:S02]  /*6100*/  ISETP.GE.AND P4, PT, R62, R207, PT ;  /* 0x000000cf3e00720c */ /* 0x000fe40003f86270 */
[----:B------:R-:W-:Y:S02]  /*6110*/  FSEL R10, R10, -INF , !P1 ;  /* 0xff8000000a0a7808 */ /* 0x000fe40004800000 */
[----:B------:R-:W-:Y:S02]  /*6120*/  FSEL R171, R171, -INF , !P0 ;  /* 0xff800000abab7808 */ /* 0x000fe40004000000 */
[----:B------:R-:W-:Y:S01]  /*6130*/  ISETP.GT.AND P0, PT, R208, R56, PT ;  /* 0x00000038d000720c */ /* 0x000fe20003f04270 */
[----:B------:R-:W1:Y:S01]  /*6140*/  MUFU.TANH R57, R57 ;  /* 0x0000003900397308 */ /* 0x000e620000002400 */
[----:B------:R-:W-:-:S02]  /*6150*/  FSEL R179, R10, -INF , !P4 ;  /* 0xff8000000ab37808 */ /* 0x000fc40006000000 */
[----:B------:R-:W-:Y:S02]  /*6160*/  FSEL R32, R32, -INF , !P5 ;  /* 0xff80000020207808 */ /* 0x000fe40006800000 */
[----:B------:R-:W-:Y:S02]  /*6170*/  ISETP.GE.AND P4, PT, R56, R207, PT ;  /* 0x000000cf3800720c */ /* 0x000fe40003f86270 */
[----:B------:R-:W-:Y:S02]  /*6180*/  ISETP.GE.AND P5, PT, R52, R209, PT ;  /* 0x000000d13400720c */ /* 0x000fe40003fa6270 */
[----:B------:R-:W-:Y:S02]  /*6190*/  FSEL R30, R30, -INF , !P0 ;  /* 0xff8000001e1e7808 */ /* 0x000fe40004000000 */
[----:B------:R-:W-:Y:S02]  /*61a0*/  FSEL R149, R149, -INF , !P5 ;  /* 0xff80000095957808 */ /* 0x000fe40006800000 */
[----:B------:R-:W-:-:S02]  /*61b0*/  FSEL R159, R30, -INF , !P4 ;  /* 0xff8000001e9f7808 */ /* 0x000fc40006000000 */
[C---:B------:R-:W-:Y:S02]  /*61c0*/  ISETP.GE.AND P0, PT, R51.reuse, R209, PT ;  /* 0x000000d13300720c */ /* 0x040fe40003f06270 */
[----:B------:R-:W-:Y:S02]  /*61d0*/  ISETP.GE.AND P4, PT, R51, R207, PT ;  /* 0x000000cf3300720c */ /* 0x000fe40003f86270 */
[----:B------:R-:W-:Y:S01]  /*61e0*/  ISETP.GT.AND P5, PT, R208, R51, PT ;  /* 0x00000033d000720c */ /* 0x000fe20003fa4270 */
[-C--:B------:R-:W-:Y:S01]  /*61f0*/  FMUL.FTZ R51, R67, R0.reuse ;  /* 0x0000000043337220 */ /* 0x080fe20000410000 */
[----:B------:R-:W-:Y:S01]  /*6200*/  FMUL.FTZ R71, R71, R0 ;  /* 0x0000000047477220 */ /* 0x000fe20000410000 */
[----:B------:R-:W-:-:S04]  /*6210*/  IABS R28, R28 ;  /* 0x0000001c001c7213 */ /* 0x000fc80000000000 */
[----:B------:R-:W-:Y:S01]  /*6220*/  I2FP.F32.S32 R28, R28 ;  /* 0x0000001c001c7245 */ /* 0x000fe20000201400 */
[----:B------:R-:W2:Y:S01]  /*6230*/  MUFU.TANH R51, R51 ;  /* 0x0000003300337308 */ /* 0x000ea20000002400 */
[----:B------:R-:W-:Y:S01]  /*6240*/  IABS R21, R21 ;  /* 0x0000001500157213 */ /* 0x000fe20000000000 */
[----:B------:R-:W-:Y:S02]  /*6250*/  FMUL.FTZ R58, R58, R0 ;  /* 0x000000003a3a7220 */ /* 0x000fe40000410000 */
[----:B-1----:R-:W-:-:S04]  /*6260*/  FFMA.FTZ R28, -R224, R28, R57 ;  /* 0x0000001ce01c7223 */ /* 0x002fc80000010139 */
[----:B------:R-:W1:Y:S01]  /*6270*/  MUFU.TANH R71, R71 ;  /* 0x0000004700477308 */ /* 0x000e620000002400 */
[----:B------:R-:W-:Y:S01]  /*6280*/  FMUL.FTZ R57, R110, R0 ;  /* 0x000000006e397220 */ /* 0x000fe20000410000 */
[----:B------:R-:W-:Y:S01]  /*6290*/  IABS R24, R24 ;  /* 0x0000001800187213 */ /* 0x000fe20000000000 */
[----:B------:R-:W-:Y:S01]  /*62a0*/  IMAD.MOV.U32 R10, RZ, RZ, R21 ;  /* 0x000000ffff0a7224 */ /* 0x000fe200078e0015 */
[----:B------:R-:W-:Y:S01]  /*62b0*/  IABS R26, R26 ;  /* 0x0000001a001a7213 */ /* 0x000fe20000000000 */
[----:B------:R-:W-:Y:S01]  /*62c0*/  FMUL.FTZ R111, R111, R0 ;  /* 0x000000006f6f7220 */ /* 0x000fe20000410000 */
[----:B------:R-:W-:Y:S02]  /*62d0*/  I2FP.F32.S32 R24, R24 ;  /* 0x0000001800187245 */ /* 0x000fe40000201400 */
[----:B------:R-:W3:Y:S01]  /*62e0*/  MUFU.TANH R21, R58 ;  /* 0x0000003a00157308 */ /* 0x000ee20000002400 */
[----:B------:R-:W-:Y:S01]  /*62f0*/  I2FP.F32.S32 R26, R26 ;  /* 0x0000001a001a7245 */ /* 0x000fe20000201400 */
[----:B------:R-:W-:Y:S01]  /*6300*/  FMUL.FTZ R59, R59, R0 ;  /* 0x000000003b3b7220 */ /* 0x000fe20000410000 */
[----:B------:R-:W-:-:S05]  /*6310*/  ISETP.GE.AND P1, PT, R56, R209, PT ;  /* 0x000000d13800720c */ /* 0x000fca0003f26270 */
[----:B------:R-:W4:Y:S01]  /*6320*/  MUFU.TANH R57, R57 ;  /* 0x0000003900397308 */ /* 0x000f220000002400 */
[----:B------:R-:W-:Y:S01]  /*6330*/  FSEL R147, R147, -INF , !P0 ;  /* 0xff80000093937808 */ /* 0x000fe20004000000 */
[----:B--2---:R-:W-:Y:S01]  /*6340*/  FFMA.FTZ R24, -R224, R24, R51 ;  /* 0x00000018e0187223 */ /* 0x004fe20000010133 */
[----:B------:R-:W-:Y:S01]  /*6350*/  ISETP.GT.AND P0, PT, R208, R50, PT ;  /* 0x00000032d000720c */ /* 0x000fe20003f04270 */
[----:B-1----:R-:W-:Y:S01]  /*6360*/  FFMA.FTZ R26, -R224, R26, R71 ;  /* 0x0000001ae01a7223 */ /* 0x002fe20000010147 */
[----:B------:R-:W-:-:S03]  /*6370*/  IABS R12, R12 ;  /* 0x0000000c000c7213 */ /* 0x000fc60000000000 */
[----:B------:R-:W1:Y:S01]  /*6380*/  MUFU.TANH R111, R111 ;  /* 0x0000006f006f7308 */ /* 0x000e620000002400 */
[----:B------:R-:W-:Y:S02]  /*6390*/  FSEL R151, R151, -INF , !P1 ;  /* 0xff80000097977808 */ /* 0x000fe40004800000 */
[----:B------:R-:W-:Y:S02]  /*63a0*/  ISETP.GT.AND P1, PT, R208, R52, PT ;  /* 0x00000034d000720c */ /* 0x000fe40003f24270 */
[----:B------:R-:W-:Y:S02]  /*63b0*/  IABS R22, R22 ;  /* 0x0000001600167213 */ /* 0x000fe40000000000 */
[----:B------:R-:W-:Y:S01]  /*63c0*/  FSEL R24, R24, -INF , !P0 ;  /* 0xff80000018187808 */ /* 0x000fe20004000000 */
[----:B------:R-:W2:Y:S01]  /*63d0*/  MUFU.TANH R59, R59 ;  /* 0x0000003b003b7308 */ /* 0x000ea20000002400 */
[----:B------:R-:W-:Y:S02]  /*63e0*/  I2FP.F32.S32 R12, R12 ;  /* 0x0000000c000c7245 */ /* 0x000fe40000201400 */
[----:B------:R-:W-:-:S02]  /*63f0*/  ISETP.GE.AND P0, PT, R48, R209, PT ;  /* 0x000000d13000720c */ /* 0x000fc40003f06270 */
[----:B------:R-:W-:Y:S02]  /*6400*/  FSEL R26, R26, -INF , !P1 ;  /* 0xff8000001a1a7808 */ /* 0x000fe40004800000 */
[----:B------:R-:W-:Y:S02]  /*6410*/  I2FP.F32.S32 R0, R22 ;  /* 0x0000001600007245 */ /* 0x000fe40000201400 */
[----:B------:R-:W-:Y:S01]  /*6420*/  ISETP.GE.AND P1, PT, R50, R209, PT ;  /* 0x000000d13200720c */ /* 0x000fe20003f26270 */
[C---:B---3--:R-:W-:Y:S01]  /*6430*/  FFMA.FTZ R12, -R224.reuse, R12, R21 ;  /* 0x0000000ce00c7223 */ /* 0x048fe20000010115 */
[----:B------:R-:W-:Y:S01]  /*6440*/  FSEL R65, R65, -INF , !P0 ;  /* 0xff80000041417808 */ /* 0x000fe20004000000 */
[----:B----4-:R-:W-:Y:S01]  /*6450*/  FFMA.FTZ R0, -R224, R0, R57 ;  /* 0x00000000e0007223 */ /* 0x010fe20000010139 */
[----:B------:R-:W-:Y:S02]  /*6460*/  FSEL R165, R32, -INF , !P2 ;  /* 0xff80000020a57808 */ /* 0x000fe40005000000 */
[----:B------:R-:W-:-:S02]  /*6470*/  ISETP.GT.AND P0, PT, R208, R47, PT ;  /* 0x0000002fd000720c */ /* 0x000fc40003f04270 */
[----:B------:R-:W-:Y:S02]  /*6480*/  ISETP.GE.AND P2, PT, R52, R207, PT ;  /* 0x000000cf3400720c */ /* 0x000fe40003f46270 */
[----:B------:R-:W-:Y:S02]  /*6490*/  FSEL R28, R28, -INF , !P5 ;  /* 0xff8000001c1c7808 */ /* 0x000fe40006800000 */
[----:B------:R-:W-:Y:S02]  /*64a0*/  FSEL R129, R129, -INF , !P1 ;  /* 0xff80000081817808 */ /* 0x000fe40004800000 */
[----:B------:R-:W-:Y:S02]  /*64b0*/  I2FP.F32.S32 R10, R10 ;  /* 0x0000000a000a7245 */ /* 0x000fe40000201400 */
[----:B------:R-:W-:Y:S02]  /*64c0*/  ISETP.GE.AND P5, PT, R49, R209, PT ;  /* 0x000000d13100720c */ /* 0x000fe40003fa6270 */
[----:B------:R-:W-:-:S02]  /*64d0*/  ISETP.GT.AND P1, PT, R208, R49, PT ;  /* 0x00000031d000720c */ /* 0x000fc40003f24270 */
[----:B------:R-:W-:Y:S02]  /*64e0*/  IABS R8, R8 ;  /* 0x0000000800087213 */ /* 0x000fe40000000000 */
[----:B------:R-:W-:Y:S01]  /*64f0*/  FSEL R12, R12, -INF , !P0 ;  /* 0xff8000000c0c7808 */ /* 0x000fe20004000000 */
[----:B-1----:R-:W-:Y:S01]  /*6500*/  FFMA.FTZ R10, -R224, R10, R111 ;  /* 0x0000000ae00a7223 */ /* 0x002fe2000001016f */
[----:B------:R-:W-:Y:S02]  /*6510*/  FSEL R157, R26, -INF , !P2 ;  /* 0xff8000001a9d7808 */ /* 0x000fe40005000000 */
[----:B------:R-:W-:Y:S01]  /*6520*/  ISETP.GT.U32.AND P0, PT, R140, R211, PT ;  /* 0x000000d38c00720c */ /* 0x000fe20003f04070 */
[----:B------:R-:W-:Y:S01]  /*6530*/  BAR.SYNC.DEFER_BLOCKING 0x0 ;  /* 0x0000000000007b1d */ /* 0x000fe20000010000 */
[----:B------:R-:W-:Y:S02]  /*6540*/  ISETP.GE.AND P2, PT, R50, R207, PT ;  /* 0x000000cf3200720c */ /* 0x000fe40003f46270 */
[----:B------:R-:W-:-:S02]  /*6550*/  FSEL R67, R18, -INF , !P5 ;  /* 0xff80000012437808 */ /* 0x000fc40006800000 */
[----:B------:R-:W-:Y:S02]  /*6560*/  FSEL R0, R0, -INF , !P1 ;  /* 0xff80000000007808 */ /* 0x000fe40004800000 */
[----:B------:R-:W-:Y:S02]  /*6570*/  I2FP.F32.S32 R8, R8 ;  /* 0x0000000800087245 */ /* 0x000fe40000201400 */
[----:B------:R-:W-:Y:S02]  /*6580*/  ISETP.GT.AND P5, PT, R208, R48, PT ;  /* 0x00000030d000720c */ /* 0x000fe40003fa4270 */
[----:B------:R-:W-:Y:S01]  /*6590*/  ISETP.GE.AND P1, PT, R47, R209, PT ;  /* 0x000000d12f00720c */ /* 0x000fe20003f26270 */
[----:B--2---:R-:W-:Y:S01]  /*65a0*/  FFMA.FTZ R8, -R224, R8, R59 ;  /* 0x00000008e0087223 */ /* 0x004fe2000001013b */
[----:B------:R-:W-:Y:S02]  /*65b0*/  FSEL R155, R28, -INF , !P4 ;  /* 0xff8000001c9b7808 */ /* 0x000fe40006000000 */
[----:B------:R-:W-:-:S02]  /*65c0*/  FSEL R131, R24, -INF , !P2 ;  /* 0xff80000018837808 */ /* 0x000fc40005000000 */
[-C--:B------:R-:W-:Y:S02]  /*65d0*/  ISETP.GE.AND P4, PT, R49, R207.reuse, PT ;  /* 0x000000cf3100720c */ /* 0x080fe40003f86270 */
[----:B------:R-:W-:Y:S02]  /*65e0*/  ISETP.GE.AND P2, PT, R48, R207, PT ;  /* 0x000000cf3000720c */ /* 0x000fe40003f46270 */
[----:B------:R-:W-:Y:S02]  /*65f0*/  FSEL R10, R10, -INF , !P5 ;  /* 0xff8000000a0a7808 */ /* 0x000fe40006800000 */
[----:B------:R-:W-:Y:S02]  /*6600*/  FSEL R63, R63, -INF , !P1 ;  /* 0xff8000003f3f7808 */ /* 0x000fe40004800000 */
[----:B------:R-:W-:Y:S02]  /*6610*/  ISETP.GT.AND P1, PT, R208, R20, PT ;  /* 0x00000014d000720c */ /* 0x000fe40003f24270 */
[----:B------:R-:W-:-:S02]  /*6620*/  FSEL R125, R0, -INF , !P4 ;  /* 0xff800000007d7808 */ /* 0x000fc40006000000 */
[----:B------:R-:W-:Y:S01]  /*6630*/  FSEL R123, R10, -INF , !P2 ;  /* 0xff8000000a7b7808 */ /* 0x000fe20005000000 */
[----:B------:R-:W-:Y:S01]  /*6640*/  BSSY.RECONVERGENT B1, `(.L_x_4749) ;  /* 0x00000a1000017945 */ /* 0x000fe20003800200 */
[----:B------:R-:W-:Y:S02]  /*6650*/  ISETP.GE.AND P4, PT, R47, R207, PT ;  /* 0x000000cf2f00720c */ /* 0x000fe40003f86270 */
[C---:B------:R-:W-:Y:S02]  /*6660*/  ISETP.GE.AND P5, PT, R20.reuse, R209, PT ;  /* 0x000000d11400720c */ /* 0x040fe40003fa6270 */
[----:B------:R-:W-:Y:S02]  /*6670*/  ISETP.GE.AND P2, PT, R20, R207, PT ;  /* 0x000000cf1400720c */ /* 0x000fe40003f46270 */
[----:B------:R-:W-:Y:S02]  /*6680*/  FSEL R8, R8, -INF , !P1 ;  /* 0xff80000008087808 */ /* 0x000fe40004800000 */
[----:B------:R-:W-:-:S02]  /*6690*/  VIMNMX R210, PT, PT, RZ, R210, !PT ;  /* 0x000000d2ffd27248 */ /* 0x000fc40007fe0100 */
        /* <DEDUP_REMOVED lines=18> */
.L_x_4752:
        /* <DEDUP_REMOVED lines=60> */
.L_x_4753:
[----:B------:R-:W-:Y:S05]  /*6b80*/  BSYNC.RECONVERGENT B0 ;  /* 0x0000000000007941 */ /* 0x000fea0003800200 */
.L_x_4751:
        /* <DEDUP_REMOVED lines=73> */
.L_x_4755:
[----:B------:R3:W-:Y:S02]  /*7020*/  STS.128 [R227+0x8800], RZ ;  /* 0x008800ffe3007388 */ /* 0x0007e40000000c00 */
.L_x_4756:
[----:B------:R-:W-:Y:S05]  /*7030*/  BSYNC.RECONVERGENT B0 ;  /* 0x0000000000007941 */ /* 0x000fea0003800200 */
.L_x_4754:
[----:B------:R-:W0:Y:S02]  /*7040*/  LDGDEPBAR ;  /* 0x00000000000079af */ /* 0x000e240000000000 */
.L_x_4750:
[----:B------:R-:W-:Y:S05]  /*7050*/  BSYNC.RECONVERGENT B1 ;  /* 0x0000000000017941 */ /* 0x000fea0003800200 */
.L_x_4749:
        /* <DEDUP_REMOVED lines=62> */
[-CC-:B--2---:R-:W-:Y:S01]  /*7440*/  FFMA.FTZ R49, R39, R61.reuse, -R62.reuse ;  /* 0x0000003d27317223 */ /* 0x184fe2000001083e */
        /* <DEDUP_REMOVED lines=8> */
[----:B------:R-:W2:Y:S01]  /*74d0*/  LDSM.16.MT88.4 R8, [R28+0x9400] ;  /* 0x009400001c08783b */ /* 0x000ea20000004200 */
[-CC-:B------:R-:W-:Y:S01]  /*74e0*/  FFMA.FTZ R43, R17, R61.reuse, -R62.reuse ;  /* 0x0000003d112b7223 */ /* 0x180fe2000001083e */
[-CC-:B------:R-:W-:Y:S01]  /*74f0*/  FFMA.FTZ R42, R15, R61.reuse, -R62.reuse ;  /* 0x0000003d0f2a7223 */ /* 0x180fe2000001083e */
[----:B------:R-:W4:Y:S01]  /*7500*/  MUFU.EX2 R51, R51 ;  /* 0x0000003300337308 */ /* 0x000f220000000800 */
        /* <DEDUP_REMOVED lines=31> */
[----:B------:R-:W4:Y:S01]  /*7700*/  MUFU.EX2 R49, R49 ;  /* 0x0000003100317308 */ /* 0x000f220000000800 */
        /* <DEDUP_REMOVED lines=94> */
[----:B------:R-:W-:-:S02]  /*7cf0*/  F2FP.F16.F32.PACK_AB R4, R35, R36 ;  /* 0x000000242304723e */ /* 0x000fc400000000ff */
[----:B------:R-:W-:Y:S01]  /*7d00*/  F2FP.F16.F32.PACK_AB R5, R33, R34 ;  /* 0x000000222105723e */ /* 0x000fe200000000ff */
[----:B------:R-:W-:Y:S01]  /*7d10*/  MUFU.EX2 R126, R126 ;  /* 0x0000007e007e7308 */ /* 0x000fe20000000800 */
[----:B-1----:R-:W-:Y:S01]  /*7d20*/  F2FP.F16.F32.PACK_AB R6, R31, R32 ;  /* 0x000000201f06723e */ /* 0x002fe200000000ff */
[----:B------:R-:W-:Y:S01]  /*7d30*/  FADD.FTZ R34, R34, R37 ;  /* 0x0000002522227221 */ /* 0x000fe20000010000 */
[----:B--2---:R-:W-:-:S03]  /*7d40*/  F2FP.F16.F32.PACK_AB R7, R29, R30 ;  /* 0x0000001e1d07723e */ /* 0x004fc600000000ff */
[----:B------:R-:W-:Y:S02]  /*7d50*/  FADD.FTZ R33, R33, R34 ;  /* 0x0000002221217221 */ /* 0x000fe40000010000 */
[----:B------:R-:W-:Y:S02]  /*7d60*/  MUFU.EX2 R128, R128 ;  /* 0x0000008000807308 */ /* 0x000fe40000000800 */
[----:B---3--:R-:W-:Y:S01]  /*7d70*/  HMMA.16816.F32 R112, R4, R12, R112 ;  /* 0x0000000c0470723c */ /* 0x008fe20000001870 */
[----:B------:R-:W-:-:S04]  /*7d80*/  FADD.FTZ R30, R30, R33 ;  /* 0x000000211e1e7221 */ /* 0x000fc80000010000 */
        /* <DEDUP_REMOVED lines=35> */
[----:B------:R-:W-:-:S04]  /*7fc0*/  FADD.FTZ R127, R127, R64 ;  /* 0x000000407f7f7221 */ /* 0x000fc80000010000 */
[----:B------:R-:W-:Y:S02]  /*7fd0*/  FADD.FTZ R66, R66, R127 ;  /* 0x0000007f42427221 */ /* 0x000fe40000010000 */
[----:B----4-:R-:W-:Y:S01]  /*7fe0*/  HMMA.16816.F32 R104, R4, R8, R104 ;  /* 0x000000080468723c */ /* 0x010fe20000001868 */
[----:B------:R-:W-:Y:S01]  /*7ff0*/  MUFU.EX2 R148, R148 ;  /* 0x0000009400947308 */ /* 0x000fe20000000800 */
[----:B------:R-:W-:-:S06]  /*8000*/  FADD.FTZ R153, R153, R66 ;  /* 0x0000004299997221 */ /* 0x000fcc0000010000 */
        /* <DEDUP_REMOVED lines=18> */
[----:B------:R-:W3:Y:S01]  /*8130*/  LDSM.16.MT88.4 R8, [R44+0xc000] ;  /* 0x00c000002c08783b */ /* 0x000ee20000004200 */
[----:B------:R-:W-:Y:S06]  /*8140*/  MUFU.EX2 R232, R232 ;  /* 0x000000e800e87308 */ /* 0x000fec0000000800 */
[C---:B-----5:R-:W-:Y:S02]  /*8150*/  HMMA.16816.F32 R88, R4.reuse, R16, R88 ;  /* 0x000000100458723c */ /* 0x060fe40000001858 */
[----:B------:R-:W-:Y:S06]  /*8160*/  MUFU.EX2 R233, R233 ;  /* 0x000000e900e97308 */ /* 0x000fec0000000800 */
[C---:B------:R-:W-:Y:S01]  /*8170*/  HMMA.16816.F32 R84, R4.reuse, R18, R84 ;  /* 0x000000120454723c */ /* 0x040fe20000001854 */
[----:B------:R-:W5:Y:S07]  /*8180*/  LDSM.16.MT88.4 R16, [R28+0xa000] ;  /* 0x00a000001c10783b */ /* 0x000f6e0000004200 */
[----:B------:R-:W-:Y:S01]  /*8190*/  HMMA.16816.F32 R68, R4, R22, R68 ;  /* 0x000000160444723c */ /* 0x000fe20000001844 */
        /* <DEDUP_REMOVED lines=27> */
[----:B------:R-:W-:-:S02]  /*8350*/  F2FP.F16.F32.PACK_AB R4, R173, R144 ;  /* 0x00000090ad04723e */ /* 0x000fc400000000ff */
[----:B------:R-:W-:Y:S01]  /*8360*/  F2FP.F16.F32.PACK_AB R5, R181, R134 ;  /* 0x00000086b505723e */ /* 0x000fe200000000ff */
[----:B------:R-:W-:Y:S01]  /*8370*/  FADD.FTZ R134, R134, R177 ;  /* 0x000000b186867221 */ /* 0x000fe20000010000 */
[----:B------:R-:W-:Y:S02]  /*8380*/  F2FP.F16.F32.PACK_AB R6, R167, R146 ;  /* 0x00000092a706723e */ /* 0x000fe400000000ff */
        /* <DEDUP_REMOVED lines=25> */
[----:B------:R-:W-:Y:S01]  /*8520*/  FADD.FTZ R26, R48, R49 ;  /* 0x00000031301a7221 */ /* 0x000fe20000010000 */
[----:B------:R-:W-:Y:S01]  /*8530*/  F2FP.F16.F32.PACK_AB R5, R157, R148 ;  /* 0x000000949d05723e */ /* 0x000fe200000000ff */
[----:B------:R-:W-:Y:S01]  /*8540*/  FADD.FTZ R148, R148, R165 ;  /* 0x000000a594947221 */ /* 0x000fe20000010000 */
[----:B------:R-:W-:Y:S01]  /*8550*/  F2FP.F16.F32.PACK_AB R6, R154, R147 ;  /* 0x000000939a06723e */ /* 0x000fe200000000ff */
[----:B------:R-:W-:Y:S01]  /*8560*/  FADD.FTZ R26, R47, R26 ;  /* 0x0000001a2f1a7221 */ /* 0x000fe20000010000 */
[----:B----4-:R-:W-:Y:S01]  /*8570*/  F2FP.F16.F32.PACK_AB R7, R129, R150 ;  /* 0x000000968107723e */ /* 0x010fe200000000ff */
[----:B------:R-:W-:Y:S01]  /*8580*/  MUFU.EX2 R25, R25 ;  /* 0x0000001900197308 */ /* 0x000fe20000000800 */
[----:B------:R-:W-:Y:S01]  /*8590*/  FADD.FTZ R157, R157, R148 ;  /* 0x000000949d9d7221 */ /* 0x000fe20000010000 */
[----:B------:R-:W-:-:S03]  /*85a0*/  FADD.FTZ R27, R43, R26 ;  /* 0x0000001a2b1b7221 */ /* 0x000fc60000010000 */
[----:B------:R-:W-:Y:S01]  /*85b0*/  FADD.FTZ R150, R150, R157 ;  /* 0x0000009d96967221 */ /* 0x000fe20000010000 */
[----:B---3--:R-:W-:Y:S01]  /*85c0*/  HMMA.16816.F32 R112, R4, R16, R112 ;  /* 0x000000100470723c */ /* 0x008fe20000001870 */
[----:B------:R-:W-:Y:S02]  /*85d0*/  FADD.FTZ R27, R42, R27 ;  /* 0x0000001b2a1b7221 */ /* 0x000fe40000010000 */
[----:B------:R-:W-:Y:S02]  /*85e0*/  FADD.FTZ R129, R129, R150 ;  /* 0x0000009681817221 */ /* 0x000fe40000010000 */
[----:B------:R-:W-:-:S03]  /*85f0*/  FADD.FTZ R40, R40, R27 ;  /* 0x0000001b28287221 */ /* 0x000fc60000010000 */
[----:B------:R-:W-:Y:S01]  /*8600*/  HMMA.16816.F32 R108, R4, R18, R108 ;  /* 0x00000012046c723c */ /* 0x000fe2000000186c */
[----:B------:R-:W3:Y:S01]  /*8610*/  LDSM.16.MT88.4 R16, [R44+0xe800] ;  /* 0x00e800002c10783b */ /* 0x000ee20000004200 */
        /* <DEDUP_REMOVED lines=9> */
[----:B--2---:R-:W-:Y:S02]  /*86b0*/  HMMA.16816.F32 R88, R4, R8, R88 ;  /* 0x000000080458723c */ /* 0x004fe40000001858 */
[----:B------:R-:W-:-:S04]  /*86c0*/  FADD.FTZ R135, R135, R120 ;  /* 0x0000007887877221 */ /* 0x000fc80000010000 */
[----:B------:R-:W-:Y:S02]  /*86d0*/  FADD.FTZ R122, R122, R135 ;  /* 0x000000877a7a7221 */ /* 0x000fe40000010000 */
[----:B------:R-:W-:Y:S01]  /*86e0*/  HMMA.16816.F32 R84, R4, R10, R84 ;  /* 0x0000000a0454723c */ /* 0x000fe20000001854 */
[----:B------:R-:W2:Y:S01]  /*86f0*/  LDSM.16.MT88.4 R8, [R44+0xac00] ;  /* 0x00ac00002c08783b */ /* 0x000ea20000004200 */
[----:B------:R-:W-:-:S04]  /*8700*/  FADD.FTZ R145, R145, R122 ;  /* 0x0000007a91917221 */ /* 0x000fc80000010000 */
[----:B------:R-:W-:Y:S02]  /*8710*/  FADD.FTZ R128, R128, R145 ;  /* 0x0000009180807221 */ /* 0x000fe40000010000 */
[----:B-----5:R-:W-:Y:S01]  /*8720*/  HMMA.16816.F32 R96, R4, R20, R96 ;  /* 0x000000140460723c */ /* 0x020fe20000001860 */
[-C--:B------:R-:W-:Y:S01]  /*8730*/  FFMA.FTZ R20, R121, R61.reuse, -R60 ;  /* 0x0000003d79147223 */ /* 0x080fe2000001083c */
[----:B------:R-:W-:Y:S01]  /*8740*/  FFMA.FTZ R21, R67, R61, -R62 ;  /* 0x0000003d43157223 */ /* 0x000fe2000001083e */
[----:B------:R-:W-:-:S04]  /*8750*/  FADD.FTZ R163, R163, R128 ;  /* 0x00000080a3a37221 */ /* 0x000fc80000010000 */
[----:B------:R-:W-:Y:S01]  /*8760*/  MUFU.EX2 R20, R20 ;  /* 0x0000001400147308 */ /* 0x000fe20000000800 */
[----:B------:R-:W-:Y:S01]  /*8770*/  HMMA.16816.F32 R92, R4, R22, R92 ;  /* 0x00000016045c723c */ /* 0x000fe2000000185c */
[-CC-:B------:R-:W-:Y:S01]  /*8780*/  FFMA.FTZ R22, R65, R61.reuse, -R62.reuse ;  /* 0x0000003d41167223 */ /* 0x180fe2000001083e */
[----:B------:R-:W-:Y:S01]  /*8790*/  FFMA.FTZ R23, R63, R61, -R62 ;  /* 0x0000003d3f177223 */ /* 0x000fe2000001083e */
[----:B------:R-:W-:-:S04]  /*87a0*/  FADD.FTZ R130, R130, R163 ;  /* 0x000000a382827221 */ /* 0x000fc80000010000 */
[----:B------:R-:W-:Y:S01]  /*87b0*/  MUFU.EX2 R21, R21 ;  /* 0x0000001500157308 */ /* 0x000fe20000000800 */
[----:B---3--:R-:W-:Y:S01]  /*87c0*/  HMMA.16816.F32 R80, R4, R16, R80 ;  /* 0x000000100450723c */ /* 0x008fe20000001850 */
[----:B------:R-:W-:-:S04]  /*87d0*/  FADD.FTZ R169, R169, R130 ;  /* 0x00000082a9a97221 */ /* 0x000fc80000010000 */
[----:B------:R-:W-:Y:S02]  /*87e0*/  FADD.FTZ R144, R144, R169 ;  /* 0x000000a990907221 */ /* 0x000fe40000010000 */
[----:B------:R-:W3:Y:S01]  /*87f0*/  MUFU.EX2 R22, R22 ;  /* 0x0000001600167308 */ /* 0x000ee20000000800 */
[----:B------:R-:W-:Y:S01]  /*8800*/  HMMA.16816.F32 R76, R4, R18, R76 ;  /* 0x00000012044c723c */ /* 0x000fe2000000184c */
[----:B------:R-:W4:Y:S01]  /*8810*/  LDSM.16.MT88.4 R16, [R44+0xcc00] ;  /* 0x00cc00002c10783b */ /* 0x000f220000004200 */
[----:B------:R-:W-:-:S05]  /*8820*/  FADD.FTZ R173, R173, R144 ;  /* 0x00000090adad7221 */ /* 0x000fca0000010000 */
        /* <DEDUP_REMOVED lines=106> */
.L_x_4760:
        /* <DEDUP_REMOVED lines=8> */
.L_x_4761:
[----:B------:R-:W-:Y:S05]  /*8f50*/  BSYNC.RECONVERGENT B0 ;  /* 0x0000000000007941 */ /* 0x000fea0003800200 */
.L_x_4759:
[-C--:B------:R-:W-:Y:S01]  /*8f60*/  ISETP.GE.AND P2, PT, R206, R225.reuse, PT ;  /* 0x000000e1ce00720c */ /* 0x080fe20003f46270 */
[----:B------:R-:W-:Y:S01]  /*8f70*/  IMAD.SHL.U32 R5, R200, 0x40, RZ ;  /* 0x00000040c8057824 */ /* 0x000fe200078e00ff */
[-C--:B------:R-:W-:Y:S02]  /*8f80*/  ISETP.GE.AND P1, PT, R204, R225.reuse, PT ;  /* 0x000000e1cc00720c */ /* 0x080fe40003f26270 */
        /* <DEDUP_REMOVED lines=16> */
[----:B------:R-:W-:-:S03]  /*9090*/  IMAD.X R11, R4, 0x1, R7, P4 ;  /* 0x00000001040b7824 */ /* 0x000fc600020e0607 */
        /* <DEDUP_REMOVED lines=52> */
[----:B------:R-:W-:Y:S01]  /*93e0*/  LOP3.LUT R118, R139, 0x3e00, RZ, 0xc0, !PT ;  /* 0x00003e008b767812 */ /* 0x000fe200078ec0ff */
[----:B------:R-:W-:Y:S01]  /*93f0*/  IMAD.MOV.U32 R187, RZ, RZ, 0x20 ;  /* 0x00000020ffbb7424 */ /* 0x000fe200078e00ff */
[----:B------:R-:W-:Y:S01]  /*9400*/  SHF.R.U32.HI R193, RZ, 0x1, R119 ;  /* 0x00000001ffc17819 */ /* 0x000fe20000011677 */
[----:B------:R-:W0:Y:S01]  /*9410*/  LDGDEPBAR ;  /* 0x00000000000079af */ /* 0x000e220000000000 */
[----:B-1----:R-:W-:Y:S01]  /*9420*/  LOP3.LUT R6, R118, 0x20, R141, 0xf8, !PT ;  /* 0x0000002076067812 */ /* 0x002fe200078ef88d */
[----:B------:R-:W-:Y:S01]  /*9430*/  BSSY.RECONVERGENT B1, `(.L_x_4762) ;  /* 0x00003e4000017945 */ /* 0x000fe20003800200 */
[----:B------:R-:W-:-:S02]  /*9440*/  LOP3.LUT R4, R193, 0x8, RZ, 0xc0, !PT ;  /* 0x00000008c1047812 */ /* 0x000fc400078ec0ff */
[--C-:B------:R-:W-:Y:S02]  /*9450*/  LOP3.LUT R5, R6, 0x100, R141.reuse, 0xf8, !PT ;  /* 0x0000010006057812 */ /* 0x100fe400078ef88d */
[----:B------:R-:W-:Y:S02]  /*9460*/  LOP3.LUT R141, R4, 0xc0, R141, 0xf8, !PT ;  /* 0x000000c0048d7812 */ /* 0x000fe400078ef88d */
[----:B------:R-:W-:Y:S02]  /*9470*/  LEA R194, R136, R143, 0x18 ;  /* 0x0000008f88c27211 */ /* 0x000fe400078ec0ff */
[----:B------:R-:W-:Y:S02]  /*9480*/  LOP3.LUT R5, R5, R141, R138, 0xf6, !PT ;  /* 0x0000008d05057212 */ /* 0x000fe400078ef68a */
[----:B------:R-:W-:Y:S01]  /*9490*/  SEL R187, R187, 0xffffffe0, !P6 ;  /* 0xffffffe0bbbb7807 */ /* 0x000fe20007000000 */
[--C-:B------:R-:W-:Y:S02]  /*94a0*/  IMAD R186, R137, 0x2, R194.reuse ;  /* 0x0000000289ba7824 */ /* 0x100fe400078e02c2 */
[----:B------:R-:W-:-:S03]  /*94b0*/  IMAD R188, R5, 0x2, R194 ;  /* 0x0000000205bc7824 */ /* 0x000fc600078e02c2 */
[----:B------:R-:W-:Y:S01]  /*94c0*/  LDSM.16.M88.4 R128, [R186+0x3000] ;  /* 0x00300000ba80783b */ /* 0x000fe20000000200 */
[--C-:B------:R-:W-:Y:S02]  /*94d0*/  IMAD.IADD R117, R188, 0x1, R187.reuse ;  /* 0x00000001bc757824 */ /* 0x100fe400078e02bb */
[----:B------:R-:W-:Y:S01]  /*94e0*/  IMAD.IADD R187, R186, 0x1, R187 ;  /* 0x00000001babb7824 */ /* 0x000fe200078e02bb */
[----:B------:R-:W1:Y:S04]  /*94f0*/  LDSM.16.M88.4 R160, [R188] ;  /* 0x00000000bca0783b */ /* 0x000e680000000200 */
[----:B------:R-:W4:Y:S04]  /*9500*/  LDSM.16.M88.4 R120, [R186+0x3400] ;  /* 0x00340000ba78783b */ /* 0x000f280000000200 */
[----:B------:R-:W5:Y:S04]  /*9510*/  LDSM.16.M88.4 R60, [R186+0x3800] ;  /* 0x00380000ba3c783b */ /* 0x000f680000000200 */
[----:B------:R-:W-:Y:S04]  /*9520*/  LDSM.16.M88.4 R4, [R117] ;  /* 0x000000007504783b */ /* 0x000fe80000000200 */
[----:B------:R-:W5:Y:S04]  /*9530*/  LDSM.16.M88.4 R20, [R187+0x3000] ;  /* 0x00300000bb14783b */ /* 0x000f680000000200 */
[----:B------:R-:W5:Y:S04]  /*9540*/  LDSM.16.M88.4 R16, [R187+0x3400] ;  /* 0x00340000bb10783b */ /* 0x000f680000000200 */
[----:B------:R-:W5:Y:S04]  /*9550*/  LDSM.16.M88.4 R40, [R186+0x4000] ;  /* 0x00400000ba28783b */ /* 0x000f680000000200 */
[----:B------:R-:W5:Y:S04]  /*9560*/  LDSM.16.M88.4 R32, [R186+0x4400] ;  /* 0x00440000ba20783b */ /* 0x000f680000000200 */
[----:B--2---:R-:W2:Y:S04]  /*9570*/  LDSM.16.M88.4 R8, [R187+0x3800] ;  /* 0x00380000bb08783b */ /* 0x004ea80000000200 */
[----:B------:R-:W2:Y:S01]  /*9580*/  LDSM.16.M88.4 R48, [R186+0x3c00] ;  /* 0x003c0000ba30783b */ /* 0x000ea20000000200 */
[C---:B-1----:R-:W-:Y:S03]  /*9590*/  HMMA.16816.F32 R12, R160.reuse, R128, RZ ;  /* 0x00000080a00c723c */ /* 0x042fe600000018ff */
[----:B------:R-:W1:Y:S04]  /*95a0*/  LDSM.16.M88.4 R24, [R186+0x4800] ;  /* 0x00480000ba18783b */ /* 0x000e680000000200 */
[----:B------:R-:W1:Y:S01]  /*95b0*/  LDSM.16.M88.4 R136, [R186+0x4c00] ;  /* 0x004c0000ba88783b */ /* 0x000e620000000200 */
[C---:B----4-:R-:W-:Y:S03]  /*95c0*/  HMMA.16816.F32 R124, R160.reuse, R120, RZ ;  /* 0x00000078a07c723c */ /* 0x050fe600000018ff */
        /* <DEDUP_REMOVED lines=8> */
[C---:B-----5:R-:W-:Y:S03]  /*9650*/  HMMA.16816.F32 R64, R160.reuse, R60, RZ ;  /* 0x0000003ca040723c */ /* 0x060fe600000018ff */
[----:B------:R-:W-:Y:S04]  /*9660*/  LDSM.16.M88.4 R152, [R187+0x5400] ;  /* 0x00540000bb98783b */ /* 0x000fe80000000200 */
[----:B------:R-:W-:Y:S01]  /*9670*/  LDSM.16.M88.4 R148, [R187+0x5800] ;  /* 0x00580000bb94783b */ /* 0x000fe20000000200 */
[----:B------:R-:W-:Y:S03]  /*9680*/  HMMA.16816.F32 R60, R160, R62, RZ ;  /* 0x0000003ea03c723c */ /* 0x000fe600000018ff */
[----:B------:R-:W-:Y:S04]  /*9690*/  LDSM.16.M88.4 R144, [R187+0x5c00] ;  /* 0x005c0000bb90783b */ /* 0x000fe80000000200 */
[----:B------:R-:W-:Y:S01]  /*96a0*/  LDSM.16.M88.4 R168, [R186+0x6c00] ;  /* 0x006c0000baa8783b */ /* 0x000fe20000000200 */
[C---:B------:R-:W-:Y:S08]  /*96b0*/  HMMA.16816.F32 R12, R4.reuse, R20, R12 ;  /* 0x00000014040c723c */ /* 0x040ff0000000180c */
[C---:B------:R-:W-:Y:S01]  /*96c0*/  HMMA.16816.F32 R128, R4.reuse, R22, R128 ;  /* 0x000000160480723c */ /* 0x040fe20000001880 */
[----:B------:R-:W4:Y:S07]  /*96d0*/  LDSM.16.M88.4 R20, [R187+0x4000] ;  /* 0x00400000bb14783b */ /* 0x000f2e0000000200 */
[C---:B------:R-:W-:Y:S08]  /*96e0*/  HMMA.16816.F32 R124, R4.reuse, R16, R124 ;  /* 0x00000010047c723c */ /* 0x040ff0000000187c */
[----:B------:R-:W-:Y:S01]  /*96f0*/  HMMA.16816.F32 R120, R4, R18, R120 ;  /* 0x000000120478723c */ /* 0x000fe20000001878 */
[----:B------:R-:W5:Y:S07]  /*9700*/  LDSM.16.M88.4 R16, [R187+0x4400] ;  /* 0x00440000bb10783b */ /* 0x000f6e0000000200 */
[C---:B------:R-:W-:Y:S08]  /*9710*/  HMMA.16816.F32 R44, R160.reuse, R40, RZ ;  /* 0x00000028a02c723c */ /* 0x040ff000000018ff */
[----:B------:R-:W-:Y:S08]  /*9720*/  HMMA.16816.F32 R36, R160, R32, RZ ;  /* 0x00000020a024723c */ /* 0x000ff000000018ff */
[C---:B--2---:R-:W-:Y:S08]  /*9730*/  HMMA.16816.F32 R64, R4.reuse, R8, R64 ;  /* 0x000000080440723c */ /* 0x044ff00000001840 */
[----:B------:R-:W-:Y:S01]  /*9740*/  HMMA.16816.F32 R60, R4, R10, R60 ;  /* 0x0000000a043c723c */ /* 0x000fe2000000183c */
[----:B------:R-:W2:Y:S07]  /*9750*/  LDSM.16.M88.4 R8, [R187+0x4800] ;  /* 0x00480000bb08783b */ /* 0x000eae0000000200 */
[C---:B------:R-:W-:Y:S08]  /*9760*/  HMMA.16816.F32 R40, R160.reuse, R42, RZ ;  /* 0x0000002aa028723c */ /* 0x040ff000000018ff */
[C---:B------:R-:W-:Y:S08]  /*9770*/  HMMA.16816.F32 R32, R160.reuse, R34, RZ ;  /* 0x00000022a020723c */ /* 0x040ff000000018ff */
[C---:B------:R-:W-:Y:S08]  /*9780*/  HMMA.16816.F32 R56, R160.reuse, R48, RZ ;  /* 0x00000030a038723c */ /* 0x040ff000000018ff */
[C---:B------:R-:W-:Y:S08]  /*9790*/  HMMA.16816.F32 R48, R160.reuse, R50, RZ ;  /* 0x00000032a030723c */ /* 0x040ff000000018ff */
[C---:B-1----:R-:W-:Y:S08]  /*97a0*/  HMMA.16816.F32 R28, R160.reuse, R24, RZ ;  /* 0x00000018a01c723c */ /* 0x042ff000000018ff */
[C---:B------:R-:W-:Y:S08]  /*97b0*/  HMMA.16816.F32 R24, R160.reuse, R26, RZ ;  /* 0x0000001aa018723c */ /* 0x040ff000000018ff */
[C---:B------:R-:W-:Y:S08]  /*97c0*/  HMMA.16816.F32 R164, R160.reuse, R136, RZ ;  /* 0x00000088a0a4723c */ /* 0x040ff000000018ff */
[----:B------:R-:W-:Y:S01]  /*97d0*/  HMMA.16816.F32 R160, R160, R138, RZ ;  /* 0x0000008aa0a0723c */ /* 0x000fe200000018ff */
[----:B------:R-:W-:Y:S07]  /*97e0*/  LDSM.16.M88.4 R136, [R186+0x5000] ;  /* 0x00500000ba88783b */ /* 0x000fee0000000200 */
[C---:B----4-:R-:W-:Y:S08]  /*97f0*/  HMMA.16816.F32 R44, R4.reuse, R20, R44 ;  /* 0x00000014042c723c */ /* 0x050ff0000000182c */
[C---:B------:R-:W-:Y:S01]  /*9800*/  HMMA.16816.F32 R40, R4.reuse, R22, R40 ;  /* 0x000000160428723c */ /* 0x040fe20000001828 */
[----:B------:R-:W1:Y:S07]  /*9810*/  LDSM.16.M88.4 R20, [R186+0x5800] ;  /* 0x00580000ba14783b */ /* 0x000e6e0000000200 */
[C---:B-----5:R-:W-:Y:S08]  /*9820*/  HMMA.16816.F32 R36, R4.reuse, R16, R36 ;  /* 0x000000100424723c */ /* 0x060ff00000001824 */
[C---:B------:R-:W-:Y:S01]  /*9830*/  HMMA.16816.F32 R32, R4.reuse, R18, R32 ;  /* 0x000000120420723c */ /* 0x040fe20000001820 */
[----:B------:R-:W4:Y:S07]  /*9840*/  LDSM.16.M88.4 R16, [R186+0x5c00] ;  /* 0x005c0000ba10783b */ /* 0x000f2e0000000200 */
[C---:B------:R-:W-:Y:S08]  /*9850*/  HMMA.16816.F32 R56, R4.reuse, R132, R56 ;  /* 0x000000840438723c */ /* 0x040ff00000001838 */
[C---:B------:R-:W-:Y:S01]  /*9860*/  HMMA.16816.F32 R48, R4.reuse, R134, R48 ;  /* 0x000000860430723c */ /* 0x040fe20000001830 */
[----:B------:R-:W5:Y:S07]  /*9870*/  LDSM.16.M88.4 R132, [R186+0x5400] ;  /* 0x00540000ba84783b */ /* 0x000f6e0000000200 */
[C---:B--2---:R-:W-:Y:S08]  /*9880*/  HMMA.16816.F32 R28, R4.reuse, R8, R28 ;  /* 0x00000008041c723c */ /* 0x044ff0000000181c */
[C---:B------:R-:W-:Y:S01]  /*9890*/  HMMA.16816.F32 R24, R4.reuse, R10, R24 ;  /* 0x0000000a0418723c */ /* 0x040fe20000001818 */
[----:B------:R-:W2:Y:S07]  /*98a0*/  LDSM.16.M88.4 R8, [R186+0x6000] ;  /* 0x00600000ba08783b */ /* 0x000eae0000000200 */
[C---:B------:R-:W-:Y:S08]  /*98b0*/  HMMA.16816.F32 R164, R4.reuse, R140, R164 ;  /* 0x0000008c04a4723c */ /* 0x040ff000000018a4 */
[----:B------:R-:W-:Y:S01]  /*98c0*/  HMMA.16816.F32 R160, R4, R142, R160 ;  /* 0x0000008e04a0723c */ /* 0x000fe200000018a0 */
[----:B------:R-:W3:Y:S04]  /*98d0*/  LDSM.16.M88.4 R4, [R186+0x6400] ;  /* 0x00640000ba04783b */ /* 0x000ee80000000200 */
[----:B------:R-:W-:Y:S03]  /*98e0*/  LDSM.16.M88.4 R140, [R187+0x6000] ;  /* 0x00600000bb8c783b */ /* 0x000fe60000000200 */
[C---:B-1----:R-:W-:Y:S08]  /*98f0*/  HMMA.16816.F32 R64, R172.reuse, R20, R64 ;  /* 0x00000014ac40723c */ /* 0x042ff00000001840 */
[C---:B------:R-:W-:Y:S01]  /*9900*/  HMMA.16816.F32 R60, R172.reuse, R22, R60 ;  /* 0x00000016ac3c723c */ /* 0x040fe2000000183c */
[----:B------:R-:W-:Y:S07]  /*9910*/  LDSM.16.M88.4 R20, [R188+0x2000] ;  /* 0x00200000bc14783b */ /* 0x000fee0000000200 */
[C---:B----4-:R-:W-:Y:S08]  /*9920*/  HMMA.16816.F32 R56, R172.reuse, R16, R56 ;  /* 0x00000010ac38723c */ /* 0x050ff00000001838 */
[C---:B------:R-:W-:Y:S01]  /*9930*/  HMMA.16816.F32 R48, R172.reuse, R18, R48 ;  /* 0x00000012ac30723c */ /* 0x040fe20000001830 */
[----:B------:R-:W1:Y:S07]  /*9940*/  LDSM.16.M88.4 R16, [R186+0x7000] ;  /* 0x00700000ba10783b */ /* 0x000e6e0000000200 */
[C---:B------:R-:W-:Y:S08]  /*9950*/  HMMA.16816.F32 R12, R172.reuse, R136, R12 ;  /* 0x00000088ac0c723c */ /* 0x040ff0000000180c */
[C---:B-----5:R-:W-:Y:S08]  /*9960*/  HMMA.16816.F32 R124, R172.reuse, R132, R124 ;  /* 0x00000084ac7c723c */ /* 0x060ff0000000187c */
[C---:B------:R-:W-:Y:S01]  /*9970*/  HMMA.16816.F32 R120, R172.reuse, R134, R120 ;  /* 0x00000086ac78723c */ /* 0x040fe20000001878 */
[----:B------:R-:W4:Y:S07]  /*9980*/  LDSM.16.M88.4 R132, [R187+0x6800] ;  /* 0x00680000bb84783b */ /* 0x000f2e0000000200 */
[C---:B--2---:R-:W-:Y:S08]  /*9990*/  HMMA.16816.F32 R44, R172.reuse, R8, R44 ;  /* 0x00000008ac2c723c */ /* 0x044ff0000000182c */
[C---:B------:R-:W-:Y:S01]  /*99a0*/  HMMA.16816.F32 R40, R172.reuse, R10, R40 ;  /* 0x0000000aac28723c */ /* 0x040fe20000001828 */
[----:B------:R2:W-:Y:S07]  /*99b0*/  LDSM.16.M88.4 R8, [R117+0x2000] ;  /* 0x002000007508783b */ /* 0x0005ee0000000200 */
[C---:B---3--:R-:W-:Y:S08]  /*99c0*/  HMMA.16816.F32 R36, R172.reuse, R4, R36 ;  /* 0x00000004ac24723c */ /* 0x048ff00000001824 */
[----:B------:R-:W-:Y:S01]  /*99d0*/  HMMA.16816.F32 R32, R172, R6, R32 ;  /* 0x00000006ac20723c */ /* 0x000fe20000001820 */
[----:B------:R-:W3:Y:S07]  /*99e0*/  LDSM.16.M88.4 R4, [R187+0x7000] ;  /* 0x00700000bb04783b */ /* 0x000eee0000000200 */
[----:B------:R-:W-:Y:S01]  /*99f0*/  HMMA.16816.F32 R12, R156, R176, R12 ;  /* 0x000000b09c0c723c */ /* 0x000fe2000000180c */
[----:B--2---:R-:W-:-:S07]  /*9a00*/  LOP3.LUT R117, R193, 0x1f0, RZ, 0xc0, !PT ;  /* 0x000001f0c1757812 */ /* 0x004fce00078ec0ff */
[C---:B------:R-:W-:Y:S01]  /*9a10*/  HMMA.16816.F32 R128, R172.reuse, R138, R128 ;  /* 0x0000008aac80723c */ /* 0x040fe20000001880 */
[----:B------:R-:W2:Y:S07]  /*9a20*/  LDSM.16.M88.4 R136, [R187+0x6400] ;  /* 0x00640000bb88783b */ /* 0x000eae0000000200 */
[----:B------:R-:W-:Y:S08]  /*9a30*/  HMMA.16816.F32 R28, R172, R180, R28 ;  /* 0x000000b4ac1c723c */ /* 0x000ff0000000181c */
[----:B-1----:R-:W-:Y:S08]  /*9a40*/  HMMA.16816.F32 R12, R20, R16, R12 ;  /* 0x00000010140c723c */ /* 0x002ff0000000180c */
[----:B------:R-:W-:Y:S08]  /*9a50*/  HMMA.16816.F32 R24, R172, R182, R24 ;  /* 0x000000b6ac18723c */ /* 0x000ff00000001818 */
[C---:B------:R-:W-:Y:S08]  /*9a60*/  HMMA.16816.F32 R128, R156.reuse, R178, R128 ;  /* 0x000000b29c80723c */ /* 0x040ff00000001880 */
[----:B----4-:R-:W-:Y:S01]  /*9a70*/  HMMA.16816.F32 R28, R156, R132, R28 ;  /* 0x000000849c1c723c */ /* 0x010fe2000000181c */
[----:B------:R-:W-:Y:S01]  /*9a80*/  IMAD.SHL.U32 R133, R119, 0x2, RZ ;  /* 0x0000000277857824 */ /* 0x000fe200078e00ff */
[----:B------:R-:W-:-:S04]  /*9a90*/  SHF.R.U32.HI R132, RZ, 0x2, R119 ;  /* 0x00000002ff847819 */ /* 0x000fc80000011677 */
[----:B------:R-:W-:Y:S02]  /*9aa0*/  LOP3.LUT R132, R132, 0x7, RZ, 0xc0, !PT ;  /* 0x0000000784847812 */ /* 0x000fe400078ec0ff */
[----:B------:R-:W-:Y:S01]  /*9ab0*/  LOP3.LUT R133, R133, 0x6, RZ, 0xc0, !PT ;  /* 0x0000000685857812 */ /* 0x000fe200078ec0ff */
[----:B---3--:R-:W-:Y:S08]  /*9ac0*/  HMMA.16816.F32 R12, R8, R4, R12 ;  /* 0x00000004080c723c */ /* 0x008ff0000000180c */
[----:B------:R-:W-:Y:S01]  /*9ad0*/  HMMA.16816.F32 R24, R156, R134, R24 ;  /* 0x000000869c18723c */ /* 0x000fe20000001818 */
[----:B------:R-:W-:Y:S01]  /*9ae0*/  LOP3.LUT R134, R132, R117, RZ, 0xfc, !PT ;  /* 0x0000007584867212 */ /* 0x000fe200078efcff */
[----:B------:R-:W-:-:S04]  /*9af0*/  IMAD R135, R54, 0x80, R133 ;  /* 0x0000008036877824 */ /* 0x000fc800078e0285 */
[----:B------:R-:W-:Y:S02]  /*9b00*/  IMAD.IADD R134, R55, 0x1, R134 ;  /* 0x0000000137867824 */ /* 0x000fe400078e0286 */
[----:B------:R-:W-:Y:S01]  /*9b10*/  HMMA.16816.F32 R128, R20, R18, R128 ;  /* 0x000000121480723c */ /* 0x000fe20000001880 */
[----:B------:R-:W1:Y:S02]  /*9b20*/  LDSM.16.M88.4 R16, [R186+0x7400] ;  /* 0x00740000ba10783b */ /* 0x000e640000000200 */
[----:B------:R-:W-:-:S05]  /*9b30*/  FMUL.FTZ R12, R12, R184 ;  /* 0x000000b80c0c7220 */ /* 0x000fca0000410000 */
[----:B--2---:R-:W-:Y:S01]  /*9b40*/  HMMA.16816.F32 R36, R156, R136, R36 ;  /* 0x000000889c24723c */ /* 0x004fe20000001824 */
[----:B------:R-:W-:Y:S02]  /*9b50*/  IMAD.IADD R137, R135, 0x1, R116 ;  /* 0x0000000187897824 */ /* 0x000fe400078e0274 */
[----:B------:R-:W-:-:S03]  /*9b60*/  VIADD R136, R134, 0x8 ;  /* 0x0000000886887836 */ /* 0x000fc60000000000 */
[----:B------:R-:W-:Y:S02]  /*9b70*/  IADD3 R4, PT, PT, R134, 0x100, -R137 ;  /* 0x0000010086047810 */ /* 0x000fe40007ffe889 */
[----:B------:R-:W-:Y:S01]  /*9b80*/  HMMA.16816.F32 R44, R156, R140, R44 ;  /* 0x0000008c9c2c723c */ /* 0x000fe2000000182c */
[----:B------:R-:W-:Y:S01]  /*9b90*/  FMUL.FTZ R141, R13, R184 ;  /* 0x000000b80d8d7220 */ /* 0x000fe20000410000 */
[----:B------:R-:W-:Y:S01]  /*9ba0*/  IABS R4, R4 ;  /* 0x0000000400047213 */ /* 0x000fe20000000000 */
[----:B------:R-:W-:-:S03]  /*9bb0*/  VIADD R13, R135, 0xffffff00 ;  /* 0xffffff00870d7836 */ /* 0x000fc60000000000 */
[----:B------:R-:W-:Y:S01]  /*9bc0*/  I2FP.F32.S32 R140, R4 ;  /* 0x00000004008c7245 */ /* 0x000fe20000201400 */
[----:B------:R-:W-:Y:S01]  /*9bd0*/  MUFU.TANH R141, R141 ;  /* 0x0000008d008d7308 */ /* 0x000fe20000002400 */
[----:B------:R-:W-:Y:S01]  /*9be0*/  HMMA.16816.F32 R32, R156, R138, R32 ;  /* 0x0000008a9c20723c */ /* 0x000fe20000001820 */
[----:B------:R-:W-:Y:S01]  /*9bf0*/  FMUL.FTZ R138, R15, R184 ;  /* 0x000000b80f8a7220 */ /* 0x000fe20000410000 */
[C---:B------:R-:W-:Y:S02]  /*9c00*/  ISETP.GE.AND P5, PT, R13.reuse, R210, PT ;  /* 0x000000d20d00720c */ /* 0x040fe40003fa6270 */
[----:B------:R-:W-:-:S03]  /*9c10*/  ISETP.GE.AND P4, PT, R13, R209, PT ;  /* 0x000000d10d00720c */ /* 0x000fc60003f86270 */
[----:B------:R-:W2:Y:S01]  /*9c20*/  MUFU.TANH R139, R12 ;  /* 0x0000000c008b7308 */ /* 0x000ea20000002400 */
[----:B------:R-:W-:Y:S01]  /*9c30*/  HMMA.16816.F32 R128, R8, R6, R128 ;  /* 0x000000060880723c */ /* 0x000fe20000001880 */
[----:B------:R-:W3:Y:S07]  /*9c40*/  LDSM.16.M88.4 R4, [R187+0x7400] ;  /* 0x00740000bb04783b */ /* 0x000eee0000000200 */
[C---:B------:R-:W-:Y:S08]  /*9c50*/  HMMA.16816.F32 R124, R156.reuse, R152, R124 ;  /* 0x000000989c7c723c */ /* 0x040ff0000000187c */
[----:B------:R-:W-:Y:S01]  /*9c60*/  HMMA.16816.F32 R40, R156, R142, R40 ;  /* 0x0000008e9c28723c */ /* 0x000fe20000001828 */
[----:B------:R-:W-:Y:S01]  /*9c70*/  FMUL.FTZ R142, R14, R184 ;  /* 0x000000b80e8e7220 */ /* 0x000fe20000410000 */
[----:B------:R-:W-:Y:S01]  /*9c80*/  IADD3 R14, PT, PT, R134, 0xff, -R137 ;  /* 0x000000ff860e7810 */ /* 0x000fe20007ffe889 */
[----:B--2---:R-:W-:Y:S01]  /*9c90*/  FFMA.FTZ R139, -R224, R140, R139 ;  /* 0x0000008ce08b7223 */ /* 0x004fe2000001018b */
[----:B------:R-:W-:Y:S01]  /*9ca0*/  IADD3 R12, PT, PT, R136, 0x100, -R137 ;  /* 0x00000100880c7810 */ /* 0x000fe20007ffe889 */
[----:B------:R-:W2:Y:S01]  /*9cb0*/  MUFU.TANH R15, R142 ;  /* 0x0000008e000f7308 */ /* 0x000ea20000002400 */
[----:B------:R-:W-:-:S02]  /*9cc0*/  IABS R14, R14 ;  /* 0x0000000e000e7213 */ /* 0x000fc40000000000 */
[----:B------:R-:W-:Y:S01]  /*9cd0*/  IABS R12, R12 ;  /* 0x0000000c000c7213 */ /* 0x000fe20000000000 */
[----:B------:R-:W-:Y:S01]  /*9ce0*/  HMMA.16816.F32 R120, R156, R154, R120 ;  /* 0x0000009a9c78723c */ /* 0x000fe20000001878 */
[----:B------:R-:W-:Y:S02]  /*9cf0*/  I2FP.F32.S32 R14, R14 ;  /* 0x0000000e000e7245 */ /* 0x000fe40000201400 */
[----:B------:R-:W-:Y:S02]  /*9d00*/  FSEL R139, R139, -INF , P5 ;  /* 0xff8000008b8b7808 */ /* 0x000fe40002800000 */
[----:B------:R-:W-:Y:S01]  /*9d10*/  I2FP.F32.S32 R12, R12 ;  /* 0x0000000c000c7245 */ /* 0x000fe20000201400 */
[----:B------:R-:W-:Y:S01]  /*9d20*/  FFMA.FTZ R141, -R224, R14, R141 ;  /* 0x0000000ee08d7223 */ /* 0x000fe2000001018d */
[----:B------:R-:W-:Y:S01]  /*9d30*/  FSEL R139, R139, -INF , !P4 ;  /* 0xff8000008b8b7808 */ /* 0x000fe20006000000 */
[----:B-1----:R-:W-:Y:S01]  /*9d40*/  HMMA.16816.F32 R124, R20, R16, R124 ;  /* 0x00000010147c723c */ /* 0x002fe2000000187c */
[C---:B------:R-:W-:Y:S01]  /*9d50*/  ISETP.GE.AND P5, PT, R13.reuse, R207, PT ;  /* 0x000000cf0d00720c */ /* 0x040fe20003fa6270 */
[----:B------:R-:W-:Y:S01]  /*9d60*/  FMUL.FTZ R14, R128, R184 ;  /* 0x000000b8800e7220 */ /* 0x000fe20000410000 */
[----:B------:R-:W-:Y:S01]  /*9d70*/  ISETP.GE.AND P4, PT, R13, R208, PT ;  /* 0x000000d00d00720c */ /* 0x000fe20003f86270 */
[----:B------:R-:W-:Y:S01]  /*9d80*/  VIADD R16, R135, 0xffffff01 ;  /* 0xffffff0187107836 */ /* 0x000fe20000000000 */
[----:B------:R-:W1:Y:S01]  /*9d90*/  MUFU.TANH R13, R138 ;  /* 0x0000008a000d7308 */ /* 0x000e620000002400 */
[----:B--2---:R-:W-:Y:S01]  /*9da0*/  FFMA.FTZ R17, -R224, R12, R15 ;  /* 0x0000000ce0117223 */ /* 0x004fe2000001010f */
[--C-:B------:R-:W-:Y:S01]  /*9db0*/  IADD3 R12, PT, PT, R136, 0xff, -R137.reuse ;  /* 0x000000ff880c7810 */ /* 0x100fe20007ffe889 */
[----:B------:R-:W-:Y:S01]  /*9dc0*/  HMMA.16816.F32 R64, R156, R148, R64 ;  /* 0x000000949c40723c */ /* 0x000fe20000001840 */
[----:B------:R-:W-:-:S02]  /*9dd0*/  IADD3 R15, PT, PT, R134, 0xf8, -R137 ;  /* 0x000000f8860f7810 */ /* 0x000fc40007ffe889 */
[----:B------:R-:W-:Y:S01]  /*9de0*/  FSEL R128, R17, -INF , P4 ;  /* 0xff80000011807808 */ /* 0x000fe20002000000 */
[----:B------:R-:W-:Y:S01]  /*9df0*/  FMUL.FTZ R17, R129, R184 ;  /* 0x000000b881117220 */ /* 0x000fe20000410000 */
[----:B------:R-:W2:Y:S01]  /*9e00*/  MUFU.TANH R14, R14 ;  /* 0x0000000e000e7308 */ /* 0x000ea20000002400 */
[----:B------:R-:W-:Y:S02]  /*9e10*/  IABS R12, R12 ;  /* 0x0000000c000c7213 */ /* 0x000fe40000000000 */
[----:B------:R-:W-:Y:S01]  /*9e20*/  ISETP.GE.AND P4, PT, R16, R210, PT ;  /* 0x000000d21000720c */ /* 0x000fe20003f86270 */
[----:B------:R-:W-:Y:S01]  /*9e30*/  HMMA.16816.F32 R120, R20, R18, R120 ;  /* 0x000000121478723c */ /* 0x000fe20000001878 */
[----:B------:R-:W-:Y:S02]  /*9e40*/  FSEL R128, R128, -INF , !P5 ;  /* 0xff80000080807808 */ /* 0x000fe40006800000 */
[----:B------:R-:W-:Y:S02]  /*9e50*/  I2FP.F32.S32 R12, R12 ;  /* 0x0000000c000c7245 */ /* 0x000fe40000201400 */
[----:B------:R-:W-:-:S02]  /*9e60*/  IABS R15, R15 ;  /* 0x0000000f000f7213 */ /* 0x000fc40000000000 */
[----:B------:R-:W-:Y:S01]  /*9e70*/  ISETP.GE.AND P5, PT, R16, R209, PT ;  /* 0x000000d11000720c */ /* 0x000fe20003fa6270 */
[C---:B---3--:R-:W-:Y:S01]  /*9e80*/  HMMA.16816.F32 R124, R8.reuse, R4, R124 ;  /* 0x00000004087c723c */ /* 0x048fe2000000187c */
[----:B------:R-:W-:Y:S01]  /*9e90*/  FSEL R141, R141, -INF , P4 ;  /* 0xff8000008d8d7808 */ /* 0x000fe20002000000 */
[----:B------:R-:W-:Y:S01]  /*9ea0*/  FMUL.FTZ R5, R130, R184 ;  /* 0x000000b882057220 */ /* 0x000fe20000410000 */
[----:B------:R-:W-:Y:S01]  /*9eb0*/  I2FP.F32.S32 R15, R15 ;  /* 0x0000000f000f7245 */ /* 0x000fe20000201400 */
[----:B-1----:R-:W-:Y:S01]  /*9ec0*/  FFMA.FTZ R12, -R224, R12, R13 ;  /* 0x0000000ce00c7223 */ /* 0x002fe2000001010d */
[----:B------:R-:W-:Y:S02]  /*9ed0*/  FSEL R141, R141, -INF , !P5 ;  /* 0xff8000008d8d7808 */ /* 0x000fe40006800000 */
[----:B------:R-:W-:Y:S01]  /*9ee0*/  ISETP.GE.AND P5, PT, R16, R208, PT ;  /* 0x000000d01000720c */ /* 0x000fe20003fa6270 */
[----:B------:R-:W1:Y:S01]  /*9ef0*/  MUFU.TANH R5, R5 ;  /* 0x0000000500057308 */ /* 0x000e620000002400 */
[----:B------:R-:W-:Y:S01]  /*9f00*/  IADD3 R13, PT, PT, R136, 0xf8, -R137 ;  /* 0x000000f8880d7810 */ /* 0x000fe20007ffe889 */
[----:B--2---:R-:W-:Y:S01]  /*9f10*/  FFMA.FTZ R15, -R224, R15, R14 ;  /* 0x0000000fe00f7223 */ /* 0x004fe2000001010e */
[----:B------:R-:W-:Y:S01]  /*9f20*/  ISETP.GE.AND P4, PT, R16, R207, PT ;  /* 0x000000cf1000720c */ /* 0x000fe20003f86270 */
[----:B------:R-:W-:Y:S01]  /*9f30*/  VIADD R14, R135, 0xffffff08 ;  /* 0xffffff08870e7836 */ /* 0x000fe20000000000 */
[----:B------:R-:W-:Y:S01]  /*9f40*/  FSEL R16, R12, -INF , P5 ;  /* 0xff8000000c107808 */ /* 0x000fe20002800000 */
[----:B------:R-:W-:Y:S01]  /*9f50*/  HMMA.16816.F32 R120, R8, R6, R120 ;  /* 0x000000060878723c */ /* 0x000fe20000001878 */
[----:B------:R-:W-:-:S02]  /*9f60*/  IABS R12, R13 ;  /* 0x0000000d000c7213 */ /* 0x000fc40000000000 */
[----:B------:R2:W3:Y:S01]  /*9f70*/  MUFU.TANH R13, R17 ;  /* 0x00000011000d7308 */ /* 0x0004e20000002400 */
[----:B------:R-:W-:Y:S01]  /*9f80*/  ISETP.GE.AND P5, PT, R14, R210, PT ;  /* 0x000000d20e00720c */ /* 0x000fe20003fa6270 */
[-C--:B------:R-:W-:Y:S01]  /*9f90*/  FMUL.FTZ R124, R124, R184.reuse ;  /* 0x000000b87c7c7220 */ /* 0x080fe20000410000 */
[----:B------:R-:W-:Y:S01]  /*9fa0*/  IADD3 R4, PT, PT, R134, 0xf7, -R137 ;  /* 0x000000f786047810 */ /* 0x000fe20007ffe889 */
[----:B------:R-:W-:Y:S01]  /*9fb0*/  FMUL.FTZ R19, R125, R184 ;  /* 0x000000b87d137220 */ /* 0x000fe20000410000 */
[----:B------:R-:W-:Y:S01]  /*9fc0*/  FSEL R129, R16, -INF , !P4 ;  /* 0xff80000010817808 */ /* 0x000fe20006000000 */
[----:B------:R-:W-:Y:S01]  /*9fd0*/  VIADD R16, R135, 0xffffff09 ;  /* 0xffffff0987107836 */ /* 0x000fe20000000000 */
[----:B------:R-:W-:Y:S01]  /*9fe0*/  I2FP.F32.S32 R12, R12 ;  /* 0x0000000c000c7245 */ /* 0x000fe20000201400 */
[----:B------:R-:W-:Y:S01]  /*9ff0*/  FMUL.FTZ R127, R127, R184 ;  /* 0x000000b87f7f7220 */ /* 0x000fe20000410000 */
[----:B------:R-:W-:Y:S01]  /*a000*/  ISETP.GE.AND P4, PT, R14, R209, PT ;  /* 0x000000d10e00720c */ /* 0x000fe20003f86270 */
[----:B------:R-:W-:Y:S01]  /*a010*/  MUFU.TANH R19, R19 ;  /* 0x0000001300137308 */ /* 0x000fe20000002400 */
[----:B------:R-:W-:Y:S01]  /*a020*/  IABS R4, R4 ;  /* 0x0000000400047213 */ /* 0x000fe20000000000 */
[----:B-1----:R-:W-:Y:S01]  /*a030*/  FFMA.FTZ R5, -R224, R12, R5 ;  /* 0x0000000ce0057223 */ /* 0x002fe20000010105 */
[----:B------:R-:W-:Y:S01]  /*a040*/  FSEL R237, R15, -INF , P5 ;  /* 0xff8000000fed7808 */ /* 0x000fe20002800000 */
[C---:B------:R-:W-:Y:S01]  /*a050*/  HMMA.16816.F32 R60, R156.reuse, R150, R60 ;  /* 0x000000969c3c723c */ /* 0x040fe2000000183c */
[----:B------:R-:W-:Y:S01]  /*a060*/  I2FP.F32.S32 R4, R4 ;  /* 0x0000000400047245 */ /* 0x000fe20000201400 */
[-C--:B------:R-:W-:Y:S01]  /*a070*/  FMUL.FTZ R121, R121, R184.reuse ;  /* 0x000000b879797220 */ /* 0x080fe20000410000 */
[----:B------:R-:W-:Y:S01]  /*a080*/  FSEL R237, R237, -INF , !P4 ;  /* 0xff800000eded7808 */ /* 0x000fe20006000000 */
[----:B--2---:R-:W-:Y:S01]  /*a090*/  FMUL.FTZ R17, R131, R184 ;  /* 0x000000b883117220 */ /* 0x004fe20000410000 */
[----:B------:R-:W-:Y:S01]  /*a0a0*/  ISETP.GE.AND P4, PT, R14, R208, PT ;  /* 0x000000d00e00720c */ /* 0x000fe20003f86270 */
[----:B---3--:R-:W-:Y:S01]  /*a0b0*/  FFMA.FTZ R239, -R224, R4, R13 ;  /* 0x00000004e0ef7223 */ /* 0x008fe2000001010d */
[----:B------:R-:W-:Y:S01]  /*a0c0*/  ISETP.GE.AND P5, PT, R14, R207, PT ;  /* 0x000000cf0e00720c */ /* 0x000fe20003fa6270 */
[----:B------:R-:W-:Y:S01]  /*a0d0*/  HMMA.16816.F32 R56, R156, R144, R56 ;  /* 0x000000909c38723c */ /* 0x000fe20000001838 */
[----:B------:R-:W-:Y:S01]  /*a0e0*/  FSEL R130, R5, -INF , P4 ;  /* 0xff80000005827808 */ /* 0x000fe20002000000 */
[----:B------:R-:W1:Y:S01]  /*a0f0*/  LDSM.16.M88.4 R12, [R186+0x7800] ;  /* 0x00780000ba0c783b */ /* 0x000e620000000200 */
[----:B------:R-:W-:Y:S01]  /*a100*/  ISETP.GE.AND P4, PT, R16, R210, PT ;  /* 0x000000d21000720c */ /* 0x000fe20003f86270 */
[----:B------:R-:W2:Y:S01]  /*a110*/  MUFU.TANH R5, R124 ;  /* 0x0000007c00057308 */ /* 0x000ea20000002400 */
[----:B------:R-:W-:-:S02]  /*a120*/  IADD3 R18, PT, PT, R134, 0xf0, -R137 ;  /* 0x000000f086127810 */ /* 0x000fc40007ffe889 */
[----:B------:R-:W-:Y:S01]  /*a130*/  FSEL R130, R130, -INF , !P5 ;  /* 0xff80000082827808 */ /* 0x000fe20006800000 */
[----:B------:R-:W-:Y:S01]  /*a140*/  HMMA.16816.F32 R48, R156, R146, R48 ;  /* 0x000000929c30723c */ /* 0x000fe20000001830 */
[----:B------:R-:W-:Y:S02]  /*a150*/  ISETP.GE.AND P5, PT, R16, R209, PT ;  /* 0x000000d11000720c */ /* 0x000fe40003fa6270 */
[----:B------:R-:W-:Y:S01]  /*a160*/  FSEL R239, R239, -INF , P4 ;  /* 0xff800000efef7808 */ /* 0x000fe20002000000 */
[----:B------:R-:W3:Y:S01]  /*a170*/  MUFU.TANH R17, R17 ;  /* 0x0000001100117308 */ /* 0x000ee20000002400 */
[----:B------:R-:W-:Y:S02]  /*a180*/  IABS R18, R18 ;  /* 0x0000001200127213 */ /* 0x000fe40000000000 */
[----:B------:R-:W-:Y:S01]  /*a190*/  IADD3 R4, PT, PT, R136, 0xf7, -R137 ;  /* 0x000000f788047810 */ /* 0x000fe20007ffe889 */
[----:B------:R-:W-:Y:S01]  /*a1a0*/  HMMA.16816.F32 R164, R172, R168, R164 ;  /* 0x000000a8aca4723c */ /* 0x000fe200000018a4 */
[----:B------:R-:W-:-:S02]  /*a1b0*/  FSEL R239, R239, -INF , !P5 ;  /* 0xff800000efef7808 */ /* 0x000fc40006800000 */
[C---:B------:R-:W-:Y:S02]  /*a1c0*/  ISETP.GE.AND P4, PT, R16.reuse, R207, PT ;  /* 0x000000cf1000720c */ /* 0x040fe40003f86270 */
[----:B------:R-:W-:Y:S01]  /*a1d0*/  ISETP.GE.AND P5, PT, R16, R208, PT ;  /* 0x000000d01000720c */ /* 0x000fe20003fa6270 */
[----:B------:R-:W-:Y:S01]  /*a1e0*/  IMAD.MOV.U32 R16, RZ, RZ, R18 ;  /* 0x000000ffff107224 */ /* 0x000fe200078e0012 */
[----:B------:R-:W-:Y:S01]  /*a1f0*/  IABS R4, R4 ;  /* 0x0000000400047213 */ /* 0x000fe20000000000 */
[----:B------:R-:W-:Y:S01]  /*a200*/  FMUL.FTZ R18, R126, R184 ;  /* 0x000000b87e127220 */ /* 0x000fe20000410000 */
[----:B------:R-:W-:Y:S01]  /*a210*/  IADD3 R125, PT, PT, R136, 0xf0, -R137 ;  /* 0x000000f0887d7810 */ /* 0x000fe20007ffe889 */
[----:B------:R-:W-:Y:S01]  /*a220*/  HMMA.16816.F32 R160, R172, R170, R160 ;  /* 0x000000aaaca0723c */ /* 0x000fe200000018a0 */
[----:B------:R-:W-:Y:S01]  /*a230*/  I2FP.F32.S32 R16, R16 ;  /* 0x0000001000107245 */ /* 0x000fe20000201400 */
[----:B------:R-:W4:Y:S01]  /*a240*/  LDSM.16.M88.4 R168, [R187+0x6c00] ;  /* 0x006c0000bba8783b */ /* 0x000f220000000200 */
[----:B------:R-:W-:Y:S01]  /*a250*/  I2FP.F32.S32 R4, R4 ;  /* 0x0000000400047245 */ /* 0x000fe20000201400 */
[----:B------:R-:W5:Y:S01]  /*a260*/  MUFU.TANH R18, R18 ;  /* 0x0000001200127308 */ /* 0x000f620000002400 */
[----:B------:R-:W-:Y:S01]  /*a270*/  IABS R125, R125 ;  /* 0x0000007d007d7213 */ /* 0x000fe20000000000 */
[----:B--2---:R-:W-:Y:S01]  /*a280*/  FFMA.FTZ R235, -R224, R16, R5 ;  /* 0x00000010e0eb7223 */ /* 0x004fe20000010105 */
[----:B------:R-:W-:Y:S01]  /*a290*/  IADD3 R16, PT, PT, R134, 0xef, -R137 ;  /* 0x000000ef86107810 */ /* 0x000fe20007ffe889 */
[----:B---3--:R-:W-:Y:S01]  /*a2a0*/  FFMA.FTZ R142, -R224, R4, R17 ;  /* 0x00000004e08e7223 */ /* 0x008fe20000010111 */
[----:B------:R-:W-:Y:S01]  /*a2b0*/  VIADD R17, R135, 0xffffff10 ;  /* 0xffffff1087117836 */ /* 0x000fe20000000000 */
[----:B------:R-:W2:Y:S01]  /*a2c0*/  LDSM.16.M88.4 R4, [R187+0x7800] ;  /* 0x00780000bb04783b */ /* 0x000ea20000000200 */
[----:B------:R-:W-:-:S02]  /*a2d0*/  IABS R16, R16 ;  /* 0x0000001000107213 */ /* 0x000fc40000000000 */
[----:B------:R-:W-:Y:S02]  /*a2e0*/  FSEL R142, R142, -INF , P5 ;  /* 0xff8000008e8e7808 */ /* 0x000fe40002800000 */
[----:B------:R-:W-:Y:S01]  /*a2f0*/  I2FP.F32.S32 R16, R16 ;  /* 0x0000001000107245 */ /* 0x000fe20000201400 */
[C---:B-1----:R-:W-:Y:S01]  /*a300*/  HMMA.16816.F32 R64, R20.reuse, R12, R64 ;  /* 0x0000000c1440723c */ /* 0x042fe20000001840 */
[C---:B------:R-:W-:Y:S02]  /*a310*/  ISETP.GE.AND P5, PT, R17.reuse, R210, PT ;  /* 0x000000d21100720c */ /* 0x040fe40003fa6270 */
[----:B------:R-:W-:Y:S01]  /*a320*/  FSEL R142, R142, -INF , !P4 ;  /* 0xff8000008e8e7808 */ /* 0x000fe20006000000 */
[----:B------:R-:W-:Y:S01]  /*a330*/  FFMA.FTZ R19, -R224, R16, R19 ;  /* 0x00000010e0137223 */ /* 0x000fe20000010113 */
[----:B------:R-:W-:Y:S01]  /*a340*/  ISETP.GE.AND P4, PT, R17, R209, PT ;  /* 0x000000d11100720c */ /* 0x000fe20003f86270 */
[----:B------:R-:W-:Y:S01]  /*a350*/  FMUL.FTZ R16, R120, R184 ;  /* 0x000000b878107220 */ /* 0x000fe20000410000 */
[----:B------:R-:W-:Y:S01]  /*a360*/  FSEL R235, R235, -INF , P5 ;  /* 0xff800000ebeb7808 */ /* 0x000fe20002800000 */
[----:B------:R-:W-:Y:S01]  /*a370*/  HMMA.16816.F32 R60, R20, R14, R60 ;  /* 0x0000000e143c723c */ /* 0x000fe2000000183c */
[----:B------:R-:W-:Y:S01]  /*a380*/  I2FP.F32.S32 R125, R125 ;  /* 0x0000007d007d7245 */ /* 0x000fe20000201400 */
[----:B------:R-:W-:Y:S01]  /*a390*/  VIADD R120, R54, 0xfffffffe ;  /* 0xfffffffe36787836 */ /* 0x000fe20000000000 */
[----:B------:R-:W-:Y:S01]  /*a3a0*/  FSEL R235, R235, -INF , !P4 ;  /* 0xff800000ebeb7808 */ /* 0x000fe20006000000 */
[----:B------:R-:W-:Y:S01]  /*a3b0*/  MUFU.TANH R16, R16 ;  /* 0x0000001000107308 */ /* 0x000fe20000002400 */
[C---:B------:R-:W-:Y:S01]  /*a3c0*/  ISETP.GE.AND P5, PT, R17.reuse, R207, PT ;  /* 0x000000cf1100720c */ /* 0x040fe20003fa6270 */
[----:B-----5:R-:W-:Y:S01]  /*a3d0*/  FFMA.FTZ R125, -R224, R125, R18 ;  /* 0x0000007de07d7223 */ /* 0x020fe20000010112 */
[----:B------:R-:W-:Y:S01]  /*a3e0*/  ISETP.GE.AND P4, PT, R17, R208, PT ;  /* 0x000000d01100720c */ /* 0x000fe20003f86270 */
[----:B------:R-:W-:Y:S01]  /*a3f0*/  VIADD R18, R135, 0xffffff11 ;  /* 0xffffff1187127836 */ /* 0x000fe20000000000 */
[----:B------:R-:W-:-:S02]  /*a400*/  IADD3 R13, PT, PT, R134, 0xe8, -R137 ;  /* 0x000000e8860d7810 */ /* 0x000fc40007ffe889 */
[----:B------:R-:W-:Y:S01]  /*a410*/  IADD3 R12, PT, PT, R136, 0xef, -R137 ;  /* 0x000000ef880c7810 */ /* 0x000fe20007ffe889 */
[----:B------:R-:W1:Y:S01]  /*a420*/  MUFU.TANH R17, R127 ;  /* 0x0000007f00117308 */ /* 0x000e620000002400 */
[----:B------:R-:W-:Y:S02]  /*a430*/  FSEL R240, R125, -INF , P4 ;  /* 0xff8000007df07808 */ /* 0x000fe40002000000 */
[----:B------:R-:W-:Y:S02]  /*a440*/  IABS R12, R12 ;  /* 0x0000000c000c7213 */ /* 0x000fe40000000000 */
[----:B------:R-:W-:Y:S01]  /*a450*/  IABS R13, R13 ;  /* 0x0000000d000d7213 */ /* 0x000fe20000000000 */
[----:B----4-:R-:W-:Y:S01]  /*a460*/  HMMA.16816.F32 R164, R156, R168, R164 ;  /* 0x000000a89ca4723c */ /* 0x010fe200000018a4 */
[----:B------:R-:W-:Y:S02]  /*a470*/  ISETP.GE.AND P4, PT, R18, R210, PT ;  /* 0x000000d21200720c */ /* 0x000fe40003f86270 */
[----:B------:R-:W-:-:S02]  /*a480*/  FSEL R240, R240, -INF , !P5 ;  /* 0xff800000f0f07808 */ /* 0x000fc40006800000 */
[----:B------:R-:W-:Y:S02]  /*a490*/  I2FP.F32.S32 R12, R12 ;  /* 0x0000000c000c7245 */ /* 0x000fe40000201400 */
[----:B------:R-:W-:Y:S01]  /*a4a0*/  I2FP.F32.S32 R13, R13 ;  /* 0x0000000d000d7245 */ /* 0x000fe20000201400 */
[C---:B--2---:R-:W-:Y:S01]  /*a4b0*/  HMMA.16816.F32 R64, R8.reuse, R4, R64 ;  /* 0x000000040840723c */ /* 0x044fe20000001840 */
[----:B------:R-:W-:Y:S01]  /*a4c0*/  ISETP.GE.AND P5, PT, R18, R209, PT ;  /* 0x000000d11200720c */ /* 0x000fe20003fa6270 */
[----:B------:R-:W-:Y:S01]  /*a4d0*/  FMUL.FTZ R5, R122, R184 ;  /* 0x000000b87a057220 */ /* 0x000fe20000410000 */
[----:B------:R-:W-:Y:S01]  /*a4e0*/  FSEL R19, R19, -INF , P4 ;  /* 0xff80000013137808 */ /* 0x000fe20002000000 */
[C---:B-1----:R-:W-:Y:S01]  /*a4f0*/  FFMA.FTZ R12, -R224.reuse, R12, R17 ;  /* 0x0000000ce00c7223 */ /* 0x042fe20000010111 */
[----:B------:R-:W-:Y:S01]  /*a500*/  FFMA.FTZ R221, -R224, R13, R16 ;  /* 0x0000000de0dd7223 */ /* 0x000fe20000010110 */
[----:B------:R-:W-:Y:S01]  /*a510*/  IADD3 R13, PT, PT, R136, 0xe8, -R137 ;  /* 0x000000e8880d7810 */ /* 0x000fe20007ffe889 */
[----:B------:R-:W-:Y:S01]  /*a520*/  VIADD R16, R135, 0xffffff18 ;  /* 0xffffff1887107836 */ /* 0x000fe20000000000 */
[----:B------:R-:W-:Y:S01]  /*a530*/  FSEL R223, R19, -INF , !P5 ;  /* 0xff80000013df7808 */ /* 0x000fe20006800000 */
[----:B------:R-:W1:Y:S01]  /*a540*/  MUFU.TANH R5, R5 ;  /* 0x0000000500057308 */ /* 0x000e620000002400 */
[C---:B------:R-:W-:Y:S01]  /*a550*/  ISETP.GE.AND P5, PT, R18.reuse, R208, PT ;  /* 0x000000d01200720c */ /* 0x040fe20003fa6270 */
[----:B------:R-:W-:Y:S01]  /*a560*/  FMUL.FTZ R17, R123, R184 ;  /* 0x000000b87b117220 */ /* 0x000fe20000410000 */
[----:B------:R-:W-:Y:S01]  /*a570*/  ISETP.GE.AND P4, PT, R18, R207, PT ;  /* 0x000000cf1200720c */ /* 0x000fe20003f86270 */
[----:B------:R-:W-:Y:S01]  /*a580*/  HMMA.16816.F32 R60, R8, R6, R60 ;  /* 0x00000006083c723c */ /* 0x000fe2000000183c */
[----:B------:R-:W-:-:S02]  /*a590*/  FSEL R238, R12, -INF , P5 ;  /* 0xff8000000cee7808 */ /* 0x000fc40002800000 */
[----:B------:R-:W-:Y:S01]  /*a5a0*/  IABS R12, R13 ;  /* 0x0000000d000c7213 */ /* 0x000fe20000000000 */
[----:B------:R-:W-:Y:S01]  /*a5b0*/  MUFU.TANH R17, R17 ;  /* 0x0000001100117308 */ /* 0x000fe20000002400 */
[----:B------:R-:W-:Y:S01]  /*a5c0*/  ISETP.GE.AND P5, PT, R16, R210, PT ;  /* 0x000000d21000720c */ /* 0x000fe20003fa6270 */
[-C--:B------:R-:W-:Y:S01]  /*a5d0*/  FMUL.FTZ R64, R64, R184.reuse ;  /* 0x000000b840407220 */ /* 0x080fe20000410000 */
[----:B------:R-:W-:Y:S01]  /*a5e0*/  IADD3 R4, PT, PT, R134, 0xe7, -R137 ;  /* 0x000000e786047810 */ /* 0x000fe20007ffe889 */
[-C--:B------:R-:W-:Y:S01]  /*a5f0*/  FMUL.FTZ R19, R65, R184.reuse ;  /* 0x000000b841137220 */ /* 0x080fe20000410000 */
[----:B------:R-:W-:Y:S01]  /*a600*/  FSEL R238, R238, -INF , !P4 ;  /* 0xff800000eeee7808 */ /* 0x000fe20006000000 */
[----:B------:R-:W-:Y:S01]  /*a610*/  FMUL.FTZ R67, R67, R184 ;  /* 0x000000b843437220 */ /* 0x000fe20000410000 */
[----:B------:R-:W-:Y:S01]  /*a620*/  ISETP.GE.AND P4, PT, R16, R209, PT ;  /* 0x000000d11000720c */ /* 0x000fe20003f86270 */
[----:B------:R-:W2:Y:S01]  /*a630*/  MUFU.TANH R13, R121 ;  /* 0x00000079000d7308 */ /* 0x000ea20000002400 */
[----:B------:R-:W-:Y:S01]  /*a640*/  FSEL R221, R221, -INF , P5 ;  /* 0xff800000dddd7808 */ /* 0x000fe20002800000 */
[----:B------:R-:W-:Y:S01]  /*a650*/  HMMA.16816.F32 R160, R156, R170, R160 ;  /* 0x000000aa9ca0723c */ /* 0x000fe200000018a0 */
[----:B------:R-:W-:-:S02]  /*a660*/  I2FP.F32.S32 R12, R12 ;  /* 0x0000000c000c7245 */ /* 0x000fc40000201400 */
[----:B------:R-:W-:Y:S02]  /*a670*/  IABS R4, R4 ;  /* 0x0000000400047213 */ /* 0x000fe40000000000 */
[----:B------:R-:W-:Y:S01]  /*a680*/  FSEL R221, R221, -INF , !P4 ;  /* 0xff800000dddd7808 */ /* 0x000fe20006000000 */
[----:B-1----:R-:W-:Y:S01]  /*a690*/  FFMA.FTZ R5, -R224, R12, R5 ;  /* 0x0000000ce0057223 */ /* 0x002fe20000010105 */
[C---:B------:R-:W-:Y:S01]  /*a6a0*/  ISETP.GE.AND P5, PT, R16.reuse, R207, PT ;  /* 0x000000cf1000720c */ /* 0x040fe20003fa6270 */
[----:B------:R-:W-:Y:S01]  /*a6b0*/  MUFU.TANH R19, R19 ;  /* 0x0000001300137308 */ /* 0x000fe20000002400 */
[----:B------:R-:W-:Y:S01]  /*a6c0*/  ISETP.GE.AND P4, PT, R16, R208, PT ;  /* 0x000000d01000720c */ /* 0x000fe20003f86270 */
[----:B------:R-:W-:Y:S01]  /*a6d0*/  VIADD R16, R135, 0xffffff19 ;  /* 0xffffff1987107836 */ /* 0x000fe20000000000 */
[----:B------:R-:W-:Y:S01]  /*a6e0*/  I2FP.F32.S32 R4, R4 ;  /* 0x0000000400047245 */ /* 0x000fe20000201400 */
[----:B------:R-:W-:Y:S01]  /*a6f0*/  FMUL.FTZ R61, R61, R184 ;  /* 0x000000b83d3d7220 */ /* 0x000fe20000410000 */
[----:B------:R-:W-:-:S02]  /*a700*/  FSEL R236, R5, -INF , P4 ;  /* 0xff80000005ec7808 */ /* 0x000fc40002000000 */
[----:B------:R-:W-:Y:S01]  /*a710*/  ISETP.GE.AND P4, PT, R16, R210, PT ;  /* 0x000000d21000720c */ /* 0x000fe20003f86270 */
[----:B--2---:R-:W-:Y:S01]  /*a720*/  FFMA.FTZ R197, -R224, R4, R13 ;  /* 0x00000004e0c57223 */ /* 0x004fe2000001010d */
[----:B------:R-:W-:Y:S01]  /*a730*/  IADD3 R18, PT, PT, R134, 0xe0, -R137 ;  /* 0x000000e086127810 */ /* 0x000fe20007ffe889 */
[----:B------:R-:W1:Y:S01]  /*a740*/  LDSM.16.M88.4 R12, [R186+0x7c00] ;  /* 0x007c0000ba0c783b */ /* 0x000e620000000200 */
[----:B------:R-:W2:Y:S01]  /*a750*/  MUFU.TANH R5, R64 ;  /* 0x0000004000057308 */ /* 0x000ea20000002400 */
[----:B------:R-:W-:Y:S02]  /*a760*/  FSEL R236, R236, -INF , !P5 ;  /* 0xff800000ecec7808 */ /* 0x000fe40006800000 */
[----:B------:R-:W-:Y:S02]  /*a770*/  ISETP.GE.AND P5, PT, R16, R209, PT ;  /* 0x000000d11000720c */ /* 0x000fe40003fa6270 */
[----:B------:R-:W-:Y:S02]  /*a780*/  FSEL R197, R197, -INF , P4 ;  /* 0xff800000c5c57808 */ /* 0x000fe40002000000 */
[----:B------:R-:W-:-:S02]  /*a790*/  IABS R18, R18 ;  /* 0x0000001200127213 */ /* 0x000fc40000000000 */
[--C-:B------:R-:W-:Y:S02]  /*a7a0*/  IADD3 R4, PT, PT, R136, 0xe7, -R137.reuse ;  /* 0x000000e788047810 */ /* 0x100fe40007ffe889 */
[----:B------:R-:W-:Y:S02]  /*a7b0*/  FSEL R197, R197, -INF , !P5 ;  /* 0xff800000c5c57808 */ /* 0x000fe40006800000 */
[C---:B------:R-:W-:Y:S02]  /*a7c0*/  ISETP.GE.AND P4, PT, R16.reuse, R207, PT ;  /* 0x000000cf1000720c */ /* 0x040fe40003f86270 */
[----:B------:R-:W-:Y:S01]  /*a7d0*/  ISETP.GE.AND P5, PT, R16, R208, PT ;  /* 0x000000d01000720c */ /* 0x000fe20003fa6270 */
[----:B------:R-:W-:Y:S01]  /*a7e0*/  IMAD.MOV.U32 R16, RZ, RZ, R18 ;  /* 0x000000ffff107224 */ /* 0x000fe200078e0012 */
[----:B------:R-:W-:Y:S01]  /*a7f0*/  IABS R4, R4 ;  /* 0x0000000400047213 */ /* 0x000fe20000000000 */
[----:B------:R-:W-:Y:S01]  /*a800*/  FMUL.FTZ R18, R66, R184 ;  /* 0x000000b842127220 */ /* 0x000fe20000410000 */
[----:B------:R-:W-:-:S02]  /*a810*/  IADD3 R65, PT, PT, R136, 0xe0, -R137 ;  /* 0x000000e088417810 */ /* 0x000fc40007ffe889 */
[----:B------:R-:W-:Y:S02]  /*a820*/  I2FP.F32.S32 R16, R16 ;  /* 0x0000001000107245 */ /* 0x000fe40000201400 */
[----:B------:R-:W-:Y:S01]  /*a830*/  I2FP.F32.S32 R4, R4 ;  /* 0x0000000400047245 */ /* 0x000fe20000201400 */
[----:B------:R-:W3:Y:S01]  /*a840*/  MUFU.TANH R18, R18 ;  /* 0x0000001200127308 */ /* 0x000ee20000002400 */
[----:B------:R-:W-:Y:S01]  /*a850*/  IABS R65, R65 ;  /* 0x0000004100417213 */ /* 0x000fe20000000000 */
[----:B--2---:R-:W-:Y:S01]  /*a860*/  FFMA.FTZ R183, -R224, R16, R5 ;  /* 0x00000010e0b77223 */ /* 0x004fe20000010105 */
[----:B------:R-:W-:Y:S01]  /*a870*/  IADD3 R16, PT, PT, R134, 0xdf, -R137 ;  /* 0x000000df86107810 */ /* 0x000fe20007ffe889 */
[----:B------:R-:W-:Y:S01]  /*a880*/  FFMA.FTZ R64, -R224, R4, R17 ;  /* 0x00000004e0407223 */ /* 0x000fe20000010111 */
[----:B------:R-:W-:Y:S01]  /*a890*/  VIADD R17, R135, 0xffffff20 ;  /* 0xffffff2087117836 */ /* 0x000fe20000000000 */
[----:B------:R-:W2:Y:S01]  /*a8a0*/  LDSM.16.M88.4 R4, [R187+0x7c00] ;  /* 0x007c0000bb04783b */ /* 0x000ea20000000200 */
[----:B------:R-:W-:-:S02]  /*a8b0*/  IABS R16, R16 ;  /* 0x0000001000107213 */ /* 0x000fc40000000000 */
[----:B------:R-:W-:Y:S02]  /*a8c0*/  FSEL R64, R64, -INF , P5 ;  /* 0xff80000040407808 */ /* 0x000fe40002800000 */
[----:B------:R-:W-:Y:S02]  /*a8d0*/  I2FP.F32.S32 R16, R16 ;  /* 0x0000001000107245 */ /* 0x000fe40000201400 */
[C---:B------:R-:W-:Y:S01]  /*a8e0*/  ISETP.GE.AND P5, PT, R17.reuse, R210, PT ;  /* 0x000000d21100720c */ /* 0x040fe20003fa6270 */
[----:B-1----:R-:W-:Y:S01]  /*a8f0*/  HMMA.16816.F32 R56, R20, R12, R56 ;  /* 0x0000000c1438723c */ /* 0x002fe20000001838 */
[----:B------:R-:W-:Y:S01]  /*a900*/  FSEL R64, R64, -INF , !P4 ;  /* 0xff80000040407808 */ /* 0x000fe20006000000 */
[----:B------:R-:W-:Y:S01]  /*a910*/  FFMA.FTZ R19, -R224, R16, R19 ;  /* 0x00000010e0137223 */ /* 0x000fe20000010113 */
[----:B------:R-:W-:Y:S01]  /*a920*/  ISETP.GE.AND P4, PT, R17, R209, PT ;  /* 0x000000d11100720c */ /* 0x000fe20003f86270 */
[----:B------:R-:W-:Y:S01]  /*a930*/  FMUL.FTZ R16, R60, R184 ;  /* 0x000000b83c107220 */ /* 0x000fe20000410000 */
[----:B------:R-:W-:-:S02]  /*a940*/  FSEL R183, R183, -INF , P5 ;  /* 0xff800000b7b77808 */ /* 0x000fc40002800000 */
[----:B------:R-:W-:Y:S01]  /*a950*/  I2FP.F32.S32 R65, R65 ;  /* 0x0000004100417245 */ /* 0x000fe20000201400 */
[----:B------:R-:W-:Y:S01]  /*a960*/  HMMA.16816.F32 R48, R20, R14, R48 ;  /* 0x0000000e1430723c */ /* 0x000fe20000001830 */
[----:B------:R-:W-:Y:S01]  /*a970*/  FSEL R183, R183, -INF , !P4 ;  /* 0xff800000b7b77808 */ /* 0x000fe20006000000 */
[----:B------:R-:W-:Y:S01]  /*a980*/  MUFU.TANH R16, R16 ;  /* 0x0000001000107308 */ /* 0x000fe20000002400 */
[C---:B------:R-:W-:Y:S01]  /*a990*/  ISETP.GE.AND P5, PT, R17.reuse, R207, PT ;  /* 0x000000cf1100720c */ /* 0x040fe20003fa6270 */
[----:B---3--:R-:W-:Y:S01]  /*a9a0*/  FFMA.FTZ R65, -R224, R65, R18 ;  /* 0x00000041e0417223 */ /* 0x008fe20000010112 */
[----:B------:R-:W-:Y:S01]  /*a9b0*/  ISETP.GE.AND P4, PT, R17, R208, PT ;  /* 0x000000d01100720c */ /* 0x000fe20003f86270 */
[----:B------:R-:W-:Y:S01]  /*a9c0*/  VIADD R18, R135, 0xffffff21 ;  /* 0xffffff2187127836 */ /* 0x000fe20000000000 */
[--C-:B------:R-:W-:Y:S02]  /*a9d0*/  IADD3 R13, PT, PT, R134, 0xd8, -R137.reuse ;  /* 0x000000d8860d7810 */ /* 0x100fe40007ffe889 */
[----:B------:R-:W-:Y:S01]  /*a9e0*/  IADD3 R12, PT, PT, R136, 0xdf, -R137 ;  /* 0x000000df880c7810 */ /* 0x000fe20007ffe889 */
[----:B------:R-:W1:Y:S01]  /*a9f0*/  MUFU.TANH R17, R67 ;  /* 0x0000004300117308 */ /* 0x000e620000002400 */
[----:B------:R-:W-:-:S02]  /*aa00*/  FSEL R220, R65, -INF , P4 ;  /* 0xff80000041dc7808 */ /* 0x000fc40002000000 */
[----:B------:R-:W-:Y:S02]  /*aa10*/  IABS R12, R12 ;  /* 0x0000000c000c7213 */ /* 0x000fe40000000000 */
[----:B------:R-:W-:Y:S02]  /*aa20*/  IABS R13, R13 ;  /* 0x0000000d000d7213 */ /* 0x000fe40000000000 */
[----:B------:R-:W-:Y:S02]  /*aa30*/  ISETP.GE.AND P4, PT, R18, R210, PT ;  /* 0x000000d21200720c */ /* 0x000fe40003f86270 */
[----:B------:R-:W-:Y:S02]  /*aa40*/  FSEL R220, R220, -INF , !P5 ;  /* 0xff800000dcdc7808 */ /* 0x000fe40006800000 */
        /* <DEDUP_REMOVED lines=27> */
[----:B------:R-:W-:-:S02]  /*ac00*/  FSEL R189, R189, -INF , P5 ;  /* 0xff800000bdbd7808 */ /* 0x000fc40002800000 */
[----:B------:R-:W-:Y:S02]  /*ac10*/  I2FP.F32.S32 R12, R12 ;  /* 0x0000000c000c7245 */ /* 0x000fe40000201400 */
        /* <DEDUP_REMOVED lines=175> */
[----:B------:R-:W-:Y:S01]  /*b710*/  FMUL.FTZ R38, R38, R184 ;  /* 0x000000b826267220 */ /* 0x000fe20000410000 */
[----:B------:R-:W-:Y:S02]  /*b720*/  FSEL R174, R174, -INF , !P4 ;  /* 0xff800000aeae7808 */ /* 0x000fe40006000000 */
        /* <DEDUP_REMOVED lines=16> */
[--C-:B------:R-:W-:Y:S01]  /*b830*/  IADD3 R18, PT, PT, R134, 0xb0, -R137.reuse ;  /* 0x000000b086127810 */ /* 0x100fe20007ffe889 */
[----:B------:R-:W1:Y:S01]  /*b840*/  LDSM.16.M88.4 R12, [R186+0x8800] ;  /* 0x00880000ba0c783b */ /* 0x000e620000000200 */
[----:B------:R-:W2:Y:S01]  /*b850*/  MUFU.TANH R5, R36 ;  /* 0x0000002400057308 */ /* 0x000ea20000002400 */
[----:B------:R-:W-:Y:S01]  /*b860*/  FSEL R178, R178, -INF , !P5 ;  /* 0xff800000b2b27808 */ /* 0x000fe20006800000 */
[-C--:B------:R-:W-:Y:S01]  /*b870*/  FMUL.FTZ R41, R37, R184.reuse ;  /* 0x000000b825297220 */ /* 0x080fe20000410000 */
[----:B------:R-:W-:Y:S01]  /*b880*/  ISETP.GE.AND P5, PT, R16, R209, PT ;  /* 0x000000d11000720c */ /* 0x000fe20003fa6270 */
[----:B------:R-:W-:Y:S01]  /*b890*/  FMUL.FTZ R37, R39, R184 ;  /* 0x000000b827257220 */ /* 0x000fe20000410000 */
[----:B------:R-:W-:Y:S02]  /*b8a0*/  FSEL R173, R173, -INF , P4 ;  /* 0xff800000adad7808 */ /* 0x000fe40002000000 */
[----:B------:R-:W-:Y:S01]  /*b8b0*/  IABS R18, R18 ;  /* 0x0000001200127213 */ /* 0x000fe20000000000 */
[----:B------:R-:W3:Y:S01]  /*b8c0*/  MUFU.TANH R41, R41 ;  /* 0x0000002900297308 */ /* 0x000ee20000002400 */
[----:B------:R-:W-:-:S02]  /*b8d0*/  IADD3 R4, PT, PT, R136, 0xb7, -R137 ;  /* 0x000000b788047810 */ /* 0x000fc40007ffe889 */
[----:B------:R-:W-:Y:S02]  /*b8e0*/  FSEL R173, R173, -INF , !P5 ;  /* 0xff800000adad7808 */ /* 0x000fe40006800000 */
[C---:B------:R-:W-:Y:S02]  /*b8f0*/  ISETP.GE.AND P4, PT, R16.reuse, R207, PT ;  /* 0x000000cf1000720c */ /* 0x040fe40003f86270 */
[----:B------:R-:W-:Y:S01]  /*b900*/  ISETP.GE.AND P5, PT, R16, R208, PT ;  /* 0x000000d01000720c */ /* 0x000fe20003fa6270 */
[----:B------:R-:W-:Y:S01]  /*b910*/  IMAD.MOV.U32 R16, RZ, RZ, R18 ;  /* 0x000000ffff107224 */ /* 0x000fe200078e0012 */
[----:B------:R-:W-:Y:S01]  /*b920*/  IABS R4, R4 ;  /* 0x0000000400047213 */ /* 0x000fe20000000000 */
[----:B------:R-:W4:Y:S01]  /*b930*/  MUFU.TANH R37, R37 ;  /* 0x0000002500257308 */ /* 0x000f220000002400 */
[----:B------:R-:W-:Y:S02]  /*b940*/  IADD3 R39, PT, PT, R136, 0xb0, -R137 ;  /* 0x000000b088277810 */ /* 0x000fe40007ffe889 */
[----:B------:R-:W-:-:S02]  /*b950*/  I2FP.F32.S32 R16, R16 ;  /* 0x0000001000107245 */ /* 0x000fc40000201400 */
[----:B------:R-:W-:Y:S02]  /*b960*/  I2FP.F32.S32 R4, R4 ;  /* 0x0000000400047245 */ /* 0x000fe40000201400 */
[----:B------:R-:W-:Y:S01]  /*b970*/  IABS R39, R39 ;  /* 0x0000002700277213 */ /* 0x000fe20000000000 */
[C---:B--2---:R-:W-:Y:S01]  /*b980*/  FFMA.FTZ R157, -R224.reuse, R16, R5 ;  /* 0x00000010e09d7223 */ /* 0x044fe20000010105 */
[----:B------:R-:W-:Y:S02]  /*b990*/  VIADD R16, R135, 0xffffff50 ;  /* 0xffffff5087107836 */ /* 0x000fe40000000000 */
[----:B------:R-:W-:Y:S01]  /*b9a0*/  FFMA.FTZ R17, -R224, R4, R17 ;  /* 0x00000004e0117223 */ /* 0x000fe20000010111 */
[----:B------:R-:W-:Y:S01]  /*b9b0*/  IADD3 R36, PT, PT, R134, 0xaf, -R137 ;  /* 0x000000af86247810 */ /* 0x000fe20007ffe889 */
[----:B------:R-:W2:Y:S01]  /*b9c0*/  LDSM.16.M88.4 R4, [R187+0x8800] ;  /* 0x00880000bb04783b */ /* 0x000ea20000000200 */
[----:B------:R-:W-:Y:S02]  /*b9d0*/  I2FP.F32.S32 R39, R39 ;  /* 0x0000002700277245 */ /* 0x000fe40000201400 */
[----:B------:R-:W-:-:S02]  /*b9e0*/  FSEL R172, R17, -INF , P5 ;  /* 0xff80000011ac7808 */ /* 0x000fc40002800000 */
[----:B------:R-:W-:Y:S01]  /*b9f0*/  ISETP.GE.AND P5, PT, R16, R210, PT ;  /* 0x000000d21000720c */ /* 0x000fe20003fa6270 */
[----:B------:R-:W-:Y:S01]  /*ba00*/  FFMA.FTZ R38, -R224, R39, R38 ;  /* 0x00000027e0267223 */ /* 0x000fe20000010126 */
[----:B------:R-:W-:Y:S02]  /*ba10*/  FSEL R172, R172, -INF , !P4 ;  /* 0xff800000acac7808 */ /* 0x000fe40006000000 */
[C---:B------:R-:W-:Y:S01]  /*ba20*/  ISETP.GE.AND P4, PT, R16.reuse, R209, PT ;  /* 0x000000d11000720c */ /* 0x040fe20003f86270 */
[----:B-1----:R-:W-:Y:S01]  /*ba30*/  HMMA.16816.F32 R24, R20, R14, R24 ;  /* 0x0000000e1418723c */ /* 0x002fe20000001818 */
[----:B------:R-:W-:Y:S02]  /*ba40*/  FSEL R157, R157, -INF , P5 ;  /* 0xff8000009d9d7808 */ /* 0x000fe40002800000 */
[----:B------:R-:W-:Y:S02]  /*ba50*/  ISETP.GE.AND P5, PT, R16, R207, PT ;  /* 0x000000cf1000720c */ /* 0x000fe40003fa6270 */
[----:B------:R-:W-:-:S02]  /*ba60*/  FSEL R157, R157, -INF , !P4 ;  /* 0xff8000009d9d7808 */ /* 0x000fc40006000000 */
[----:B------:R-:W-:Y:S02]  /*ba70*/  ISETP.GE.AND P4, PT, R16, R208, PT ;  /* 0x000000d01000720c */ /* 0x000fe40003f86270 */
[----:B------:R-:W-:Y:S01]  /*ba80*/  HMMA.16816.F32 R16, R20, R12, R28 ;  /* 0x0000000c1410723c */ /* 0x000fe2000000181c */
[----:B------:R-:W-:Y:S01]  /*ba90*/  FMUL.FTZ R28, R32, R184 ;  /* 0x000000b8201c7220 */ /* 0x000fe20000410000 */
[----:B------:R-:W-:Y:S01]  /*baa0*/  IABS R36, R36 ;  /* 0x0000002400247213 */ /* 0x000fe20000000000 */
[----:B------:R-:W-:Y:S01]  /*bab0*/  VIADD R29, R135, 0xffffff51 ;  /* 0xffffff51871d7836 */ /* 0x000fe20000000000 */
[--C-:B------:R-:W-:Y:S02]  /*bac0*/  IADD3 R13, PT, PT, R134, 0xa8, -R137.reuse ;  /* 0x000000a8860d7810 */ /* 0x100fe40007ffe889 */
[----:B------:R-:W-:Y:S01]  /*bad0*/  I2FP.F32.S32 R36, R36 ;  /* 0x0000002400247245 */ /* 0x000fe20000201400 */
[----:B------:R-:W1:Y:S01]  /*bae0*/  MUFU.TANH R28, R28 ;  /* 0x0000001c001c7308 */ /* 0x000e620000002400 */
[----:B------:R-:W-:-:S02]  /*baf0*/  IADD3 R12, PT, PT, R136, 0xaf, -R137 ;  /* 0x000000af880c7810 */ /* 0x000fc40007ffe889 */
[----:B------:R-:W-:Y:S01]  /*bb00*/  FSEL R170, R38, -INF , P4 ;  /* 0xff80000026aa7808 */ /* 0x000fe20002000000 */
[----:B---3--:R-:W-:Y:S01]  /*bb10*/  FFMA.FTZ R36, -R224, R36, R41 ;  /* 0x00000024e0247223 */ /* 0x008fe20000010129 */
[----:B------:R-:W-:Y:S02]  /*bb20*/  IABS R12, R12 ;  /* 0x0000000c000c7213 */ /* 0x000fe40000000000 */
[----:B------:R-:W-:Y:S02]  /*bb30*/  IABS R13, R13 ;  /* 0x0000000d000d7213 */ /* 0x000fe40000000000 */
[C---:B------:R-:W-:Y:S02]  /*bb40*/  ISETP.GE.AND P4, PT, R29.reuse, R210, PT ;  /* 0x000000d21d00720c */ /* 0x040fe40003f86270 */
[----:B------:R-:W-:Y:S02]  /*bb50*/  FSEL R170, R170, -INF , !P5 ;  /* 0xff800000aaaa7808 */ /* 0x000fe40006800000 */
[----:B------:R-:W-:Y:S01]  /*bb60*/  I2FP.F32.S32 R12, R12 ;  /* 0x0000000c000c7245 */ /* 0x000fe20000201400 */
[----:B--2---:R-:W-:Y:S01]  /*bb70*/  HMMA.16816.F32 R16, R8, R4, R16 ;  /* 0x000000040810723c */ /* 0x004fe20000001810 */
[----:B------:R-:W-:Y:S01]  /*bb80*/  I2FP.F32.S32 R13, R13 ;  /* 0x0000000d000d7245 */ /* 0x000fe20000201400 */
[----:B------:R-:W-:Y:S01]  /*bb90*/  FMUL.FTZ R5, R34, R184 ;  /* 0x000000b822057220 */ /* 0x000fe20000410000 */
[----:B------:R-:W-:Y:S01]  /*bba0*/  ISETP.GE.AND P5, PT, R29, R209, PT ;  /* 0x000000d11d00720c */ /* 0x000fe20003fa6270 */
[----:B----4-:R-:W-:Y:S01]  /*bbb0*/  FFMA.FTZ R12, -R224, R12, R37 ;  /* 0x0000000ce00c7223 */ /* 0x010fe20000010125 */
[----:B------:R-:W-:Y:S01]  /*bbc0*/  FSEL R36, R36, -INF , P4 ;  /* 0xff80000024247808 */ /* 0x000fe20002000000 */
[----:B-1----:R-:W-:Y:S01]  /*bbd0*/  FFMA.FTZ R151, -R224, R13, R28 ;  /* 0x0000000de0977223 */ /* 0x002fe2000001011c */
[----:B------:R-:W-:Y:S01]  /*bbe0*/  IADD3 R13, PT, PT, R136, 0xa8, -R137 ;  /* 0x000000a8880d7810 */ /* 0x000fe20007ffe889 */
[----:B------:R-:W1:Y:S01]  /*bbf0*/  MUFU.TANH R5, R5 ;  /* 0x0000000500057308 */ /* 0x000e620000002400 */
[----:B------:R-:W-:Y:S01]  /*bc00*/  FSEL R155, R36, -INF , !P5 ;  /* 0xff800000249b7808 */ /* 0x000fe20006800000 */
[----:B------:R-:W-:Y:S01]  /*bc10*/  VIADD R28, R135, 0xffffff58 ;  /* 0xffffff58871c7836 */ /* 0x000fe20000000000 */
[----:B------:R-:W-:-:S02]  /*bc20*/  ISETP.GE.AND P5, PT, R29, R208, PT ;  /* 0x000000d01d00720c */ /* 0x000fc40003fa6270 */
[----:B------:R-:W-:Y:S02]  /*bc30*/  IADD3 R4, PT, PT, R134, 0xa7, -R137 ;  /* 0x000000a786047810 */ /* 0x000fe40007ffe889 */
[----:B------:R-:W-:Y:S02]  /*bc40*/  FSEL R168, R12, -INF , P5 ;  /* 0xff8000000ca87808 */ /* 0x000fe40002800000 */
[----:B------:R-:W-:Y:S02]  /*bc50*/  IABS R12, R13 ;  /* 0x0000000d000c7213 */ /* 0x000fe40000000000 */
[----:B------:R2:W3:Y:S01]  /*bc60*/  MUFU.TANH R13, R33 ;  /* 0x00000021000d7308 */ /* 0x0004e20000002400 */
[----:B------:R-:W-:Y:S01]  /*bc70*/  ISETP.GE.AND P4, PT, R29, R207, PT ;  /* 0x000000cf1d00720c */ /* 0x000fe20003f86270 */
[----:B------:R-:W-:Y:S01]  /*bc80*/  FMUL.FTZ R29, R16, R184 ;  /* 0x000000b8101d7220 */ /* 0x000fe20000410000 */
[----:B------:R-:W-:Y:S01]  /*bc90*/  ISETP.GE.AND P5, PT, R28, R210, PT ;  /* 0x000000d21c00720c */ /* 0x000fe20003fa6270 */
[----:B------:R-:W-:Y:S01]  /*bca0*/  FMUL.FTZ R31, R17, R184 ;  /* 0x000000b8111f7220 */ /* 0x000fe20000410000 */
[----:B------:R-:W-:Y:S01]  /*bcb0*/  IABS R4, R4 ;  /* 0x0000000400047213 */ /* 0x000fe20000000000 */
[----:B------:R-:W-:Y:S01]  /*bcc0*/  FMUL.FTZ R30, R18, R184 ;  /* 0x000000b8121e7220 */ /* 0x000fe20000410000 */
[----:B------:R-:W-:Y:S01]  /*bcd0*/  FSEL R168, R168, -INF , !P4 ;  /* 0xff800000a8a87808 */ /* 0x000fe20006000000 */
[----:B------:R-:W-:Y:S01]  /*bce0*/  MUFU.TANH R29, R29 ;  /* 0x0000001d001d7308 */ /* 0x000fe20000002400 */
[----:B------:R-:W-:Y:S01]  /*bcf0*/  I2FP.F32.S32 R12, R12 ;  /* 0x0000000c000c7245 */ /* 0x000fe20000201400 */
[----:B------:R-:W-:Y:S01]  /*bd00*/  FMUL.FTZ R32, R19, R184 ;  /* 0x000000b813207220 */ /* 0x000fe20000410000 */
[----:B------:R-:W-:-:S02]  /*bd10*/  ISETP.GE.AND P4, PT, R28, R209, PT ;  /* 0x000000d11c00720c */ /* 0x000fc40003f86270 */
[----:B------:R-:W-:Y:S01]  /*bd20*/  FSEL R151, R151, -INF , P5 ;  /* 0xff80000097977808 */ /* 0x000fe20002800000 */
[----:B-1----:R-:W-:Y:S01]  /*bd30*/  FFMA.FTZ R5, -R224, R12, R5 ;  /* 0x0000000ce0057223 */ /* 0x002fe20000010105 */
[----:B------:R-:W-:Y:S01]  /*bd40*/  I2FP.F32.S32 R153, R4 ;  /* 0x0000000400997245 */ /* 0x000fe20000201400 */
[----:B------:R-:W-:Y:S01]  /*bd50*/  VIADD R4, R135, 0xffffff59 ;  /* 0xffffff5987047836 */ /* 0x000fe20000000000 */
[----:B------:R-:W-:Y:S01]  /*bd60*/  FSEL R151, R151, -INF , !P4 ;  /* 0xff80000097977808 */ /* 0x000fe20006000000 */
[----:B--2---:R-:W-:Y:S01]  /*bd70*/  FMUL.FTZ R33, R35, R184 ;  /* 0x000000b823217220 */ /* 0x004fe20000410000 */
[----:B------:R-:W-:Y:S01]  /*bd80*/  ISETP.GE.AND P4, PT, R28, R208, PT ;  /* 0x000000d01c00720c */ /* 0x000fe20003f86270 */
[----:B---3--:R-:W-:Y:S01]  /*bd90*/  FFMA.FTZ R153, -R224, R153, R13 ;  /* 0x00000099e0997223 */ /* 0x008fe2000001010d */
[----:B------:R-:W-:Y:S01]  /*bda0*/  ISETP.GE.AND P5, PT, R28, R207, PT ;  /* 0x000000cf1c00720c */ /* 0x000fe20003fa6270 */
[----:B------:R-:W1:Y:S01]  /*bdb0*/  LDSM.16.M88.4 R12, [R186+0x8c00] ;  /* 0x008c0000ba0c783b */ /* 0x000e620000000200 */
[----:B------:R-:W-:Y:S01]  /*bdc0*/  FSEL R5, R5, -INF , P4 ;  /* 0xff80000005057808 */ /* 0x000fe20002000000 */
[----:B------:R-:W2:Y:S01]  /*bdd0*/  MUFU.TANH R33, R33 ;  /* 0x0000002100217308 */ /* 0x000ea20000002400 */
[----:B------:R-:W-:-:S02]  /*bde0*/  ISETP.GE.AND P4, PT, R4, R210, PT ;  /* 0x000000d20400720c */ /* 0x000fc40003f86270 */
[----:B------:R-:W-:Y:S02]  /*bdf0*/  FSEL R158, R5, -INF , !P5 ;  /* 0xff800000059e7808 */ /* 0x000fe40006800000 */
[----:B------:R-:W-:Y:S02]  /*be00*/  ISETP.GE.AND P5, PT, R4, R209, PT ;  /* 0x000000d10400720c */ /* 0x000fe40003fa6270 */
[----:B------:R-:W-:Y:S01]  /*be10*/  FSEL R153, R153, -INF , P4 ;  /* 0xff80000099997808 */ /* 0x000fe20002000000 */
[----:B------:R-:W3:Y:S01]  /*be20*/  MUFU.TANH R31, R31 ;  /* 0x0000001f001f7308 */ /* 0x000ee20000002400 */
[--C-:B------:R-:W-:Y:S02]  /*be30*/  IADD3 R16, PT, PT, R136, 0xa7, -R137.reuse ;  /* 0x000000a788107810 */ /* 0x100fe40007ffe889 */
[----:B------:R-:W-:Y:S02]  /*be40*/  FSEL R153, R153, -INF , !P5 ;  /* 0xff80000099997808 */ /* 0x000fe40006800000 */
[----:B------:R-:W-:-:S02]  /*be50*/  IADD3 R28, PT, PT, R134, 0xa0, -R137 ;  /* 0x000000a0861c7810 */ /* 0x000fc40007ffe889 */
[C---:B------:R-:W-:Y:S01]  /*be60*/  ISETP.GE.AND P4, PT, R4.reuse, R207, PT ;  /* 0x000000cf0400720c */ /* 0x040fe20003f86270 */
[----:B------:R-:W4:Y:S01]  /*be70*/  MUFU.TANH R30, R30 ;  /* 0x0000001e001e7308 */ /* 0x000f220000002400 */
[----:B------:R-:W-:Y:S02]  /*be80*/  ISETP.GE.AND P5, PT, R4, R208, PT ;  /* 0x000000d00400720c */ /* 0x000fe40003fa6270 */
[----:B------:R-:W-:Y:S01]  /*be90*/  IABS R16, R16 ;  /* 0x0000001000107213 */ /* 0x000fe20000000000 */
[----:B------:R-:W-:Y:S01]  /*bea0*/  HMMA.16816.F32 R4, R8, R6, R24 ;  /* 0x000000060804723c */ /* 0x000fe20000001818 */
[----:B------:R-:W-:Y:S01]  /*beb0*/  IABS R28, R28 ;  /* 0x0000001c001c7213 */ /* 0x000fe20000000000 */
[----:B------:R-:W-:Y:S01]  /*bec0*/  VIADD R24, R135, 0xffffff60 ;  /* 0xffffff6087187836 */ /* 0x000fe20000000000 */
[----:B------:R-:W-:Y:S02]  /*bed0*/  I2FP.F32.S32 R16, R16 ;  /* 0x0000001000107245 */ /* 0x000fe40000201400 */
[----:B------:R-:W-:-:S02]  /*bee0*/  IADD3 R26, PT, PT, R134, 0x9f, -R137 ;  /* 0x0000009f861a7810 */ /* 0x000fc40007ffe889 */
[----:B------:R-:W-:Y:S01]  /*bef0*/  I2FP.F32.S32 R28, R28 ;  /* 0x0000001c001c7245 */ /* 0x000fe20000201400 */
[----:B--2---:R-:W-:Y:S01]  /*bf00*/  FFMA.FTZ R33, -R224, R16, R33 ;  /* 0x00000010e0217223 */ /* 0x004fe20000010121 */
[----:B------:R-:W-:Y:S01]  /*bf10*/  IABS R26, R26 ;  /* 0x0000001a001a7213 */ /* 0x000fe20000000000 */
[----:B------:R-:W2:Y:S01]  /*bf20*/  LDSM.16.M88.4 R16, [R187+0x8c00] ;  /* 0x008c0000bb10783b */ /* 0x000ea20000000200 */
[----:B------:R-:W-:Y:S01]  /*bf30*/  IADD3 R25, PT, PT, R136, 0xa0, -R137 ;  /* 0x000000a088197810 */ /* 0x000fe20007ffe889 */
[----:B------:R-:W-:Y:S01]  /*bf40*/  FFMA.FTZ R29, -R224, R28, R29 ;  /* 0x0000001ce01d7223 */ /* 0x000fe2000001011d */
[----:B------:R-:W-:Y:S01]  /*bf50*/  I2FP.F32.S32 R28, R26 ;  /* 0x0000001a001c7245 */ /* 0x000fe20000201400 */
[----:B------:R-:W-:-:S04]  /*bf60*/  DEPBAR.LE SB0, 0x0 ;  /* 0x000080000000791a */ /* 0x000fc80000000000 */
[----:B------:R-:W-:Y:S01]  /*bf70*/  FSEL R33, R33, -INF , P5 ;  /* 0xff80000021217808 */ /* 0x000fe20002800000 */
[----:B---3--:R-:W-:Y:S01]  /*bf80*/  FFMA.FTZ R28, -R224, R28, R31 ;  /* 0x0000001ce01c7223 */ /* 0x008fe2000001011f */
[----:B------:R-:W-:Y:S01]  /*bf90*/  ISETP.GE.AND P5, PT, R24, R210, PT ;  /* 0x000000d21800720c */ /* 0x000fe20003fa6270 */
[-C--:B------:R-:W-:Y:S01]  /*bfa0*/  FMUL.FTZ R31, R4, R184.reuse ;  /* 0x000000b8041f7220 */ /* 0x080fe20000410000 */
[----:B------:R-:W-:Y:S01]  /*bfb0*/  FSEL R156, R33, -INF , !P4 ;  /* 0xff800000219c7808 */ /* 0x000fe20006000000 */
[-C--:B------:R-:W-:Y:S01]  /*bfc0*/  FMUL.FTZ R6, R6, R184.reuse ;  /* 0x000000b806067220 */ /* 0x080fe20000410000 */
[----:B------:R-:W-:Y:S01]  /*bfd0*/  IABS R25, R25 ;  /* 0x0000001900197213 */ /* 0x000fe20000000000 */
[-C--:B------:R-:W-:Y:S01]  /*bfe0*/  FMUL.FTZ R5, R5, R184.reuse ;  /* 0x000000b805057220 */ /* 0x080fe20000410000 */
[----:B------:R-:W-:Y:S01]  /*bff0*/  ISETP.GE.AND P4, PT, R24, R209, PT ;  /* 0x000000d11800720c */ /* 0x000fe20003f86270 */
[----:B------:R-:W3:Y:S01]  /*c000*/  MUFU.TANH R31, R31 ;  /* 0x0000001f001f7308 */ /* 0x000ee20000002400 */
[----:B------:R-:W-:Y:S01]  /*c010*/  FSEL R29, R29, -INF , P5 ;  /* 0xff8000001d1d7808 */ /* 0x000fe20002800000 */
[----:B------:R-:W-:Y:S01]  /*c020*/  FMUL.FTZ R7, R7, R184 ;  /* 0x000000b807077220 */ /* 0x000fe20000410000 */
[----:B------:R-:W-:Y:S01]  /*c030*/  I2FP.F32.S32 R33, R25 ;  /* 0x0000001900217245 */ /* 0x000fe20000201400 */
[----:B-1----:R-:W-:Y:S01]  /*c040*/  HMMA.16816.F32 R160, R20, R14, R160 ;  /* 0x0000000e14a0723c */ /* 0x002fe200000018a0 */
[----:B------:R-:W-:-:S02]  /*c050*/  FSEL R149, R29, -INF , !P4 ;  /* 0xff8000001d957808 */ /* 0x000fc40006000000 */
[C---:B------:R-:W-:Y:S01]  /*c060*/  ISETP.GE.AND P5, PT, R24.reuse, R207, PT ;  /* 0x000000cf1800720c */ /* 0x040fe20003fa6270 */
[----:B------:R-:W1:Y:S01]  /*c070*/  MUFU.TANH R29, R32 ;  /* 0x00000020001d7308 */ /* 0x000e620000002400 */
[----:B------:R-:W-:Y:S01]  /*c080*/  BAR.SYNC.DEFER_BLOCKING 0x0 ;  /* 0x0000000000007b1d */ /* 0x000fe20000010000 */
[----:B------:R-:W-:Y:S01]  /*c090*/  ISETP.GE.AND P4, PT, R24, R208, PT ;  /* 0x000000d01800720c */ /* 0x000fe20003f86270 */
[----:B----4-:R-:W-:Y:S01]  /*c0a0*/  FFMA.FTZ R30, -R224, R33, R30 ;  /* 0x00000021e01e7223 */ /* 0x010fe2000001011e */
[----:B------:R-:W-:Y:S01]  /*c0b0*/  HMMA.16816.F32 R24, R20, R12, R164 ;  /* 0x0000000c1418723c */ /* 0x000fe200000018a4 */
[--C-:B------:R-:W-:Y:S01]  /*c0c0*/  IADD3 R13, PT, PT, R134, 0x98, -R137.reuse ;  /* 0x00000098860d7810 */ /* 0x100fe20007ffe889 */
[----:B------:R-:W-:Y:S01]  /*c0d0*/  VIADD R12, R135, 0xffffff61 ;  /* 0xffffff61870c7836 */ /* 0x000fe20000000000 */
[----:B------:R-:W-:Y:S01]  /*c0e0*/  IADD3 R4, PT, PT, R136, 0x9f, -R137 ;  /* 0x0000009f88047810 */ /* 0x000fe20007ffe889 */
[----:B------:R-:W-:Y:S01]  /*c0f0*/  MUFU.TANH R5, R5 ;  /* 0x0000000500057308 */ /* 0x000fe20000002400 */
[----:B------:R-:W-:-:S02]  /*c100*/  IABS R13, R13 ;  /* 0x0000000d000d7213 */ /* 0x000fc40000000000 */
[----:B------:R-:W-:Y:S02]  /*c110*/  FSEL R152, R30, -INF , P4 ;  /* 0xff8000001e987808 */ /* 0x000fe40002000000 */
[----:B------:R-:W-:Y:S02]  /*c120*/  ISETP.GE.AND P4, PT, R12, R210, PT ;  /* 0x000000d20c00720c */ /* 0x000fe40003f86270 */
[----:B------:R-:W-:Y:S01]  /*c130*/  IABS R4, R4 ;  /* 0x0000000400047213 */ /* 0x000fe20000000000 */
[----:B------:R-:W-:Y:S01]  /*c140*/  MUFU.TANH R7, R7 ;  /* 0x0000000700077308 */ /* 0x000fe20000002400 */
[----:B------:R-:W-:Y:S01]  /*c150*/  I2FP.F32.S32 R13, R13 ;  /* 0x0000000d000d7245 */ /* 0x000fe20000201400 */
[C---:B--2---:R-:W-:Y:S01]  /*c160*/  HMMA.16816.F32 R160, R8.reuse, R18, R160 ;  /* 0x0000001208a0723c */ /* 0x044fe200000018a0 */
[----:B------:R-:W-:Y:S02]  /*c170*/  FSEL R152, R152, -INF , !P5 ;  /* 0xff80000098987808 */ /* 0x000fe40006800000 */
[----:B------:R-:W-:Y:S01]  /*c180*/  ISETP.GE.AND P5, PT, R12, R209, PT ;  /* 0x000000d10c00720c */ /* 0x000fe20003fa6270 */
[----:B---3--:R-:W-:Y:S01]  /*c190*/  FFMA.FTZ R31, -R224, R13, R31 ;  /* 0x0000000de01f7223 */ /* 0x008fe2000001011f */
[----:B------:R-:W-:Y:S01]  /*c1a0*/  FSEL R28, R28, -INF , P4 ;  /* 0xff8000001c1c7808 */ /* 0x000fe20002000000 */
[----:B------:R2:W3:Y:S01]  /*c1b0*/  MUFU.TANH R13, R6 ;  /* 0x00000006000d7308 */ /* 0x0004e20000002400 */
[----:B------:R-:W-:Y:S01]  /*c1c0*/  I2FP.F32.S32 R4, R4 ;  /* 0x0000000400047245 */ /* 0x000fe20000201400 */
[----:B------:R-:W-:Y:S01]  /*c1d0*/  HMMA.16816.F32 R24, R8, R16, R24 ;  /* 0x000000100818723c */ /* 0x000fe20000001818 */
[----:B------:R-:W-:-:S02]  /*c1e0*/  FSEL R147, R28, -INF , !P5 ;  /* 0xff8000001c937808 */ /* 0x000fc40006800000 */
[----:B------:R-:W-:Y:S01]  /*c1f0*/  ISETP.GE.AND P4, PT, R12, R207, PT ;  /* 0x000000cf0c00720c */ /* 0x000fe20003f86270 */
[----:B-1----:R-:W-:Y:S01]  /*c200*/  FFMA.FTZ R29, -R224, R4, R29 ;  /* 0x00000004e01d7223 */ /* 0x002fe2000001011d */
[----:B------:R-:W-:Y:S01]  /*c210*/  ISETP.GE.AND P5, PT, R12, R208, PT ;  /* 0x000000d00c00720c */ /* 0x000fe20003fa6270 */
[----:B------:R-:W-:Y:S01]  /*c220*/  VIADD R12, R135, 0xffffff68 ;  /* 0xffffff68870c7836 */ /* 0x000fe20000000000 */
[--C-:B------:R-:W-:Y:S02]  /*c230*/  IADD3 R4, PT, PT, R136, 0x98, -R137.reuse ;  /* 0x0000009888047810 */ /* 0x100fe40007ffe889 */
[----:B------:R-:W-:Y:S02]  /*c240*/  FSEL R150, R29, -INF , P5 ;  /* 0xff8000001d967808 */ /* 0x000fe40002800000 */
[----:B------:R-:W-:Y:S01]  /*c250*/  IABS R4, R4 ;  /* 0x0000000400047213 */ /* 0x000fe20000000000 */
[----:B------:R-:W-:Y:S01]  /*c260*/  FMUL.FTZ R162, R162, R184 ;  /* 0x000000b8a2a27220 */ /* 0x000fe20000410000 */
[----:B------:R-:W-:Y:S01]  /*c270*/  ISETP.GE.AND P5, PT, R12, R210, PT ;  /* 0x000000d20c00720c */ /* 0x000fe20003fa6270 */
[-C--:B------:R-:W-:Y:S01]  /*c280*/  FMUL.FTZ R161, R161, R184.reuse ;  /* 0x000000b8a1a17220 */ /* 0x080fe20000410000 */
[----:B------:R-:W-:Y:S01]  /*c290*/  IADD3 R16, PT, PT, R134, 0x97, -R137 ;  /* 0x0000009786107810 */ /* 0x000fe20007ffe889 */
[----:B------:R-:W-:Y:S01]  /*c2a0*/  FMUL.FTZ R163, R163, R184 ;  /* 0x000000b8a3a37220 */ /* 0x000fe20000410000 */
[----:B------:R-:W-:-:S02]  /*c2b0*/  FSEL R150, R150, -INF , !P4 ;  /* 0xff80000096967808 */ /* 0x000fc40006000000 */
[----:B------:R-:W-:Y:S01]  /*c2c0*/  I2FP.F32.S32 R4, R4 ;  /* 0x0000000400047245 */ /* 0x000fe20000201400 */
[-C--:B------:R-:W-:Y:S01]  /*c2d0*/  FMUL.FTZ R24, R24, R184.reuse ;  /* 0x000000b818187220 */ /* 0x080fe20000410000 */
[----:B------:R-:W-:Y:S01]  /*c2e0*/  ISETP.GE.AND P4, PT, R12, R209, PT ;  /* 0x000000d10c00720c */ /* 0x000fe20003f86270 */
[----:B------:R-:W-:Y:S01]  /*c2f0*/  FMUL.FTZ R26, R26, R184 ;  /* 0x000000b81a1a7220 */ /* 0x000fe20000410000 */
[----:B--2---:R-:W-:Y:S01]  /*c300*/  IABS R6, R16 ;  /* 0x0000001000067213 */ /* 0x004fe20000000000 */
[----:B---3--:R-:W-:Y:S01]  /*c310*/  FFMA.FTZ R13, -R224, R4, R13 ;  /* 0x00000004e00d7223 */ /* 0x008fe2000001010d */
[----:B------:R-:W-:Y:S01]  /*c320*/  FSEL R31, R31, -INF , P5 ;  /* 0xff8000001f1f7808 */ /* 0x000fe20002800000 */
[----:B------:R-:W-:Y:S01]  /*c330*/  VIADD R4, R135, 0xffffff69 ;  /* 0xffffff6987047836 */ /* 0x000fe20000000000 */
[----:B------:R-:W-:Y:S01]  /*c340*/  I2FP.F32.S32 R6, R6 ;  /* 0x0000000600067245 */ /* 0x000fe20000201400 */
[----:B------:R-:W-:Y:S01]  /*c350*/  MUFU.TANH R9, R26 ;  /* 0x0000001a00097308 */ /* 0x000fe20000002400 */
[----:B------:R-:W-:-:S02]  /*c360*/  FSEL R145, R31, -INF , !P4 ;  /* 0xff8000001f917808 */ /* 0x000fc40006000000 */
[----:B------:R-:W-:Y:S01]  /*c370*/  ISETP.GE.AND P4, PT, R12, R208, PT ;  /* 0x000000d00c00720c */ /* 0x000fe20003f86270 */
[----:B------:R-:W-:Y:S01]  /*c380*/  FFMA.FTZ R143, -R224, R6, R5 ;  /* 0x00000006e08f7223 */ /* 0x000fe20000010105 */
[----:B------:R-:W-:Y:S02]  /*c390*/  ISETP.GE.AND P5, PT, R12, R207, PT ;  /* 0x000000cf0c00720c */ /* 0x000fe40003fa6270 */
[----:B------:R-:W-:Y:S01]  /*c3a0*/  FSEL R154, R13, -INF , P4 ;  /* 0xff8000000d9a7808 */ /* 0x000fe20002000000 */
[----:B------:R-:W-:Y:S01]  /*c3b0*/  MUFU.TANH R161, R161 ;  /* 0x000000a100a17308 */ /* 0x000fe20000002400 */
[----:B------:R-:W-:Y:S02]  /*c3c0*/  ISETP.GE.AND P4, PT, R4, R210, PT ;  /* 0x000000d20400720c */ /* 0x000fe40003f86270 */
[----:B------:R-:W-:Y:S02]  /*c3d0*/  IADD3 R6, PT, PT, R136, 0x97, -R137 ;  /* 0x0000009788067810 */ /* 0x000fe40007ffe889 */
[----:B------:R-:W-:-:S02]  /*c3e0*/  FSEL R154, R154, -INF , !P5 ;  /* 0xff8000009a9a7808 */ /* 0x000fc40006800000 */
[C---:B------:R-:W-:Y:S01]  /*c3f0*/  ISETP.GE.AND P5, PT, R4.reuse, R209, PT ;  /* 0x000000d10400720c */ /* 0x040fe20003fa6270 */
[----:B------:R-:W1:Y:S01]  /*c400*/  MUFU.TANH R13, R24 ;  /* 0x00000018000d7308 */ /* 0x000e620000002400 */
[----:B------:R-:W-:Y:S02]  /*c410*/  FSEL R143, R143, -INF , P4 ;  /* 0xff8000008f8f7808 */ /* 0x000fe40002000000 */
[----:B------:R-:W-:Y:S02]  /*c420*/  IABS R6, R6 ;  /* 0x0000000600067213 */ /* 0x000fe40000000000 */
[----:B------:R-:W-:Y:S02]  /*c430*/  FSEL R143, R143, -INF , !P5 ;  /* 0xff8000008f8f7808 */ /* 0x000fe40006800000 */
[C---:B------:R-:W-:Y:S01]  /*c440*/  ISETP.GE.AND P4, PT, R4.reuse, R207, PT ;  /* 0x000000cf0400720c */ /* 0x040fe20003f86270 */
[----:B------:R-:W-:Y:S01]  /*c450*/  MUFU.TANH R163, R163 ;  /* 0x000000a300a37308 */ /* 0x000fe20000002400 */
[----:B------:R-:W-:-:S02]  /*c460*/  ISETP.GE.AND P5, PT, R4, R208, PT ;  /* 0x000000d00400720c */ /* 0x000fc40003fa6270 */
[----:B------:R-:W-:Y:S02]  /*c470*/  I2FP.F32.S32 R4, R6 ;  /* 0x0000000600047245 */ /* 0x000fe40000201400 */
[--C-:B------:R-:W-:Y:S02]  /*c480*/  IADD3 R5, PT, PT, R134, 0x90, -R137.reuse ;  /* 0x0000009086057810 */ /* 0x100fe40007ffe889 */
[----:B------:R-:W-:Y:S01]  /*c490*/  IADD3 R6, PT, PT, R136, 0x90, -R137 ;  /* 0x0000009088067810 */ /* 0x000fe20007ffe889 */
[----:B------:R-:W-:Y:S01]  /*c4a0*/  FFMA.FTZ R148, -R224, R4, R7 ;  /* 0x00000004e0947223 */ /* 0x000fe20000010107 */
[----:B------:R-:W-:Y:S01]  /*c4b0*/  IABS R5, R5 ;  /* 0x0000000500057213 */ /* 0x000fe20000000000 */
[----:B------:R-:W-:Y:S01]  /*c4c0*/  FMUL.FTZ R7, R25, R184 ;  /* 0x000000b819077220 */ /* 0x000fe20000410000 */
[----:B------:R-:W-:Y:S01]  /*c4d0*/  VIADD R4, R135, 0xffffff70 ;  /* 0xffffff7087047836 */ /* 0x000fe20000000000 */
[----:B------:R-:W-:Y:S02]  /*c4e0*/  IABS R8, R6 ;  /* 0x0000000600087213 */ /* 0x000fe40000000000 */
[----:B------:R-:W-:-:S02]  /*c4f0*/  I2FP.F32.S32 R5, R5 ;  /* 0x0000000500057245 */ /* 0x000fc40000201400 */
[----:B------:R-:W2:Y:S01]  /*c500*/  MUFU.TANH R7, R7 ;  /* 0x0000000700077308 */ /* 0x000ea20000002400 */
[----:B------:R-:W-:Y:S02]  /*c510*/  FSEL R148, R148, -INF , P5 ;  /* 0xff80000094947808 */ /* 0x000fe40002800000 */
[----:B-1----:R-:W-:Y:S01]  /*c520*/  FFMA.FTZ R5, -R224, R5, R13 ;  /* 0x00000005e0057223 */ /* 0x002fe2000001010d */
[----:B------:R-:W-:Y:S02]  /*c530*/  ISETP.GE.AND P5, PT, R4, R210, PT ;  /* 0x000000d20400720c */ /* 0x000fe40003fa6270 */
[----:B------:R-:W-:Y:S02]  /*c540*/  IADD3 R6, PT, PT, R134, 0x8f, -R137 ;  /* 0x0000008f86067810 */ /* 0x000fe40007ffe889 */
[----:B------:R-:W-:Y:S02]  /*c550*/  FSEL R148, R148, -INF , !P4 ;  /* 0xff80000094947808 */ /* 0x000fe40006000000 */
[----:B------:R-:W-:-:S02]  /*c560*/  I2FP.F32.S32 R8, R8 ;  /* 0x0000000800087245 */ /* 0x000fc40000201400 */
[----:B------:R-:W-:Y:S02]  /*c570*/  ISETP.GE.AND P4, PT, R4, R209, PT ;  /* 0x000000d10400720c */ /* 0x000fe40003f86270 */
[----:B------:R-:W-:Y:S01]  /*c580*/  FSEL R5, R5, -INF , P5 ;  /* 0xff80000005057808 */ /* 0x000fe20002800000 */
[----:B------:R-:W-:Y:S01]  /*c590*/  FFMA.FTZ R8, -R224, R8, R9 ;  /* 0x00000008e0087223 */ /* 0x000fe20000010109 */
[----:B------:R-:W-:Y:S01]  /*c5a0*/  IABS R6, R6 ;  /* 0x0000000600067213 */ /* 0x000fe20000000000 */
[----:B------:R-:W-:Y:S01]  /*c5b0*/  MUFU.TANH R9, R162 ;  /* 0x000000a200097308 */ /* 0x000fe20000002400 */
[----:B------:R-:W-:Y:S01]  /*c5c0*/  FSEL R126, R5, -INF , !P4 ;  /* 0xff800000057e7808 */ /* 0x000fe20006000000 */
[----:B------:R-:W-:Y:S01]  /*c5d0*/  FMUL.FTZ R5, R27, R184 ;  /* 0x000000b81b057220 */ /* 0x000fe20000410000 */
[----:B------:R-:W-:Y:S02]  /*c5e0*/  ISETP.GE.AND P5, PT, R4, R208, PT ;  /* 0x000000d00400720c */ /* 0x000fe40003fa6270 */
[----:B------:R-:W-:-:S02]  /*c5f0*/  I2FP.F32.S32 R6, R6 ;  /* 0x0000000600067245 */ /* 0x000fc40000201400 */
[----:B------:R-:W-:Y:S01]  /*c600*/  ISETP.GE.AND P4, PT, R4, R207, PT ;  /* 0x000000cf0400720c */ /* 0x000fe20003f86270 */
[----:B------:R-:W-:Y:S01]  /*c610*/  VIADD R4, R135, 0xffffff71 ;  /* 0xffffff7187047836 */ /* 0x000fe20000000000 */
[----:B------:R-:W-:Y:S01]  /*c620*/  FSEL R8, R8, -INF , P5 ;  /* 0xff80000008087808 */ /* 0x000fe20002800000 */
[----:B--2---:R-:W-:Y:S01]  /*c630*/  FFMA.FTZ R6, -R224, R6, R7 ;  /* 0x00000006e0067223 */ /* 0x004fe20000010107 */
[----:B------:R-:W1:Y:S01]  /*c640*/  MUFU.TANH R5, R5 ;  /* 0x0000000500057308 */ /* 0x000e620000002400 */
[----:B------:R-:W-:Y:S01]  /*c650*/  FMUL.FTZ R7, R160, R184 ;  /* 0x000000b8a0077220 */ /* 0x000fe20000410000 */
[----:B------:R-:W-:Y:S02]  /*c660*/  ISETP.GE.AND P5, PT, R4, R210, PT ;  /* 0x000000d20400720c */ /* 0x000fe40003fa6270 */
[----:B------:R-:W-:Y:S02]  /*c670*/  FSEL R146, R8, -INF , !P4 ;  /* 0xff80000008927808 */ /* 0x000fe40006000000 */
[----:B------:R-:W-:-:S02]  /*c680*/  ISETP.GE.AND P4, PT, R4, R209, PT ;  /* 0x000000d10400720c */ /* 0x000fc40003f86270 */
[----:B------:R-:W-:Y:S01]  /*c690*/  FSEL R6, R6, -INF , P5 ;  /* 0xff80000006067808 */ /* 0x000fe20002800000 */
[----:B------:R-:W2:Y:S01]  /*c6a0*/  MUFU.TANH R7, R7 ;  /* 0x0000000700077308 */ /* 0x000ea20000002400 */
[----:B------:R-:W-:Y:S02]  /*c6b0*/  ISETP.GE.AND P5, PT, R4, R207, PT ;  /* 0x000000cf0400720c */ /* 0x000fe40003fa6270 */
[----:B------:R-:W-:Y:S02]  /*c6c0*/  FSEL R125, R6, -INF , !P4 ;  /* 0xff800000067d7808 */ /* 0x000fe40006000000 */
[----:B------:R-:W-:Y:S02]  /*c6d0*/  ISETP.GE.AND P4, PT, R4, R208, PT ;  /* 0x000000d00400720c */ /* 0x000fe40003f86270 */
[--C-:B------:R-:W-:Y:S02]  /*c6e0*/  IADD3 R4, PT, PT, R136, 0x8f, -R137.reuse ;  /* 0x0000008f88047810 */ /* 0x100fe40007ffe889 */
[----:B------:R-:W-:-:S02]  /*c6f0*/  IADD3 R6, PT, PT, R134, 0x88, -R137 ;  /* 0x0000008886067810 */ /* 0x000fc40007ffe889 */
[----:B------:R-:W-:Y:S02]  /*c700*/  IABS R4, R4 ;  /* 0x0000000400047213 */ /* 0x000fe40000000000 */
[----:B------:R-:W-:Y:S02]  /*c710*/  IABS R6, R6 ;  /* 0x0000000600067213 */ /* 0x000fe40000000000 */
[----:B------:R-:W-:Y:S02]  /*c720*/  I2FP.F32.S32 R4, R4 ;  /* 0x0000000400047245 */ /* 0x000fe40000201400 */
[----:B------:R-:W-:Y:S02]  /*c730*/  IADD3 R134, PT, PT, R134, 0x87, -R137 ;  /* 0x0000008786867810 */ /* 0x000fe40007ffe889 */
[----:B------:R-:W-:Y:S01]  /*c740*/  I2FP.F32.S32 R6, R6 ;  /* 0x0000000600067245 */ /* 0x000fe20000201400 */
[----:B-1----:R-:W-:Y:S01]  /*c750*/  FFMA.FTZ R5, -R224, R4, R5 ;  /* 0x00000004e0057223 */ /* 0x002fe20000010105 */
[----:B------:R-:W-:Y:S01]  /*c760*/  IADD3 R8, PT, PT, R136, 0x88, -R137 ;  /* 0x0000008888087810 */ /* 0x000fe20007ffe889 */
[----:B------:R-:W-:Y:S01]  /*c770*/  VIADD R4, R135, 0xffffff78 ;  /* 0xffffff7887047836 */ /* 0x000fe20000000000 */
[----:B------:R-:W-:Y:S01]  /*c780*/  IABS R134, R134 ;  /* 0x0000008600867213 */ /* 0x000fe20000000000 */
[----:B--2---:R-:W-:Y:S01]  /*c790*/  FFMA.FTZ R6, -R224, R6, R7 ;  /* 0x00000006e0067223 */ /* 0x004fe20000010107 */
[----:B------:R-:W-:Y:S01]  /*c7a0*/  FSEL R5, R5, -INF , P4 ;  /* 0xff80000005057808 */ /* 0x000fe20002000000 */
[----:B------:R-:W-:Y:S01]  /*c7b0*/  VIADD R135, R135, 0xffffff79 ;  /* 0xffffff7987877836 */ /* 0x000fe20000000000 */
[----:B------:R-:W-:-:S02]  /*c7c0*/  IABS R8, R8 ;  /* 0x0000000800087213 */ /* 0x000fc40000000000 */
[C---:B------:R-:W-:Y:S02]  /*c7d0*/  ISETP.GE.AND P4, PT, R4.reuse, R210, PT ;  /* 0x000000d20400720c */ /* 0x040fe40003f86270 */
[----:B------:R-:W-:Y:S01]  /*c7e0*/  FSEL R144, R5, -INF , !P5 ;  /* 0xff80000005907808 */ /* 0x000fe20006800000 */
[----:B------:R-:W-:Y:S01]  /*c7f0*/  IMAD.MOV.U32 R5, RZ, RZ, R134 ;  /* 0x000000ffff057224 */ /* 0x000fe200078e0086 */
[----:B------:R-:W-:Y:S02]  /*c800*/  I2FP.F32.S32 R8, R8 ;  /* 0x0000000800087245 */ /* 0x000fe40000201400 */
[----:B------:R-:W-:Y:S02]  /*c810*/  ISETP.GE.AND P5, PT, R4, R209, PT ;  /* 0x000000d10400720c */ /* 0x000fe40003fa6270 */
[----:B------:R-:W-:Y:S01]  /*c820*/  FSEL R6, R6, -INF , P4 ;  /* 0xff80000006067808 */ /* 0x000fe20002000000 */
[----:B------:R-:W-:Y:S01]  /*c830*/  FFMA.FTZ R8, -R224, R8, R9 ;  /* 0x00000008e0087223 */ /* 0x000fe20000010109 */
[----:B------:R-:W-:-:S02]  /*c840*/  IADD3 R136, PT, PT, R136, 0x87, -R137 ;  /* 0x0000008788887810 */ /* 0x000fc40007ffe889 */
[----:B------:R-:W-:Y:S02]  /*c850*/  I2FP.F32.S32 R5, R5 ;  /* 0x0000000500057245 */ /* 0x000fe40000201400 */
[----:B------:R-:W-:Y:S02]  /*c860*/  FSEL R124, R6, -INF , !P5 ;  /* 0xff800000067c7808 */ /* 0x000fe40006800000 */
[----:B------:R-:W-:Y:S01]  /*c870*/  IABS R136, R136 ;  /* 0x0000008800887213 */ /* 0x000fe20000000000 */
[----:B------:R-:W-:Y:S01]  /*c880*/  FFMA.FTZ R5, -R224, R5, R161 ;  /* 0x00000005e0057223 */ /* 0x000fe200000101a1 */
[----:B------:R-:W-:Y:S02]  /*c890*/  ISETP.GE.AND P5, PT, R4, R208, PT ;  /* 0x000000d00400720c */ /* 0x000fe40003fa6270 */
[----:B------:R-:W-:Y:S02]  /*c8a0*/  I2FP.F32.S32 R136, R136 ;  /* 0x0000008800887245 */ /* 0x000fe40000201400 */
[----:B------:R-:W-:-:S02]  /*c8b0*/  FSEL R8, R8, -INF , P5 ;  /* 0xff80000008087808 */ /* 0x000fc40002800000 */
[----:B------:R-:W-:Y:S01]  /*c8c0*/  ISETP.GE.AND P5, PT, R135, R210, PT ;  /* 0x000000d28700720c */ /* 0x000fe20003fa6270 */
[----:B------:R-:W-:Y:S01]  /*c8d0*/  FFMA.FTZ R163, -R224, R136, R163 ;  /* 0x00000088e0a37223 */ /* 0x000fe200000101a3 */
[----:B------:R-:W-:Y:S02]  /*c8e0*/  ISETP.GE.AND P4, PT, R4, R207, PT ;  /* 0x000000cf0400720c */ /* 0x000fe40003f86270 */
[----:B------:R-:W-:Y:S02]  /*c8f0*/  FSEL R123, R5, -INF , P5 ;  /* 0xff800000057b7808 */ /* 0x000fe40002800000 */
[----:B------:R-:W-:Y:S02]  /*c900*/  ISETP.GE.AND P5, PT, R135, R208, PT ;  /* 0x000000d08700720c */ /* 0x000fe40003fa6270 */
[----:B------:R-:W-:Y:S02]  /*c910*/  FSEL R122, R8, -INF , !P4 ;  /* 0xff800000087a7808 */ /* 0x000fe40006000000 */
[----:B------:R-:W-:-:S02]  /*c920*/  FSEL R121, R163, -INF , P5 ;  /* 0xff800000a3797808 */ /* 0x000fc40002800000 */
        /* <DEDUP_REMOVED lines=70> */
.L_x_4765:
        /* <DEDUP_REMOVED lines=8> */
.L_x_4766:
[----:B------:R-:W-:Y:S05]  /*ce10*/  BSYNC.RECONVERGENT B0 ;  /* 0x0000000000007941 */ /* 0x000fea0003800200 */
.L_x_4764:
        /* <DEDUP_REMOVED lines=69> */
.L_x_4763:
[----:B------:R-:W-:Y:S05]  /*d270*/  BSYNC.RECONVERGENT B1 ;  /* 0x0000000000017941 */ /* 0x000fea0003800200 */
.L_x_4762:
        /* <DEDUP_REMOVED lines=35> */
[----:B------:R-:W-:-:S03]  /*d4b0*/  @P5 IADD3 R54, PT, PT, R54, -0x3, RZ ;  /* 0xfffffffd36365810 */ /* 0x000fc60007ffe0ff */
[----:B------:R-:W3:Y:S04]  /*d4c0*/  SHFL.BFLY PT, R5, R8, 0x2, 0x1f ;  /* 0x0c401f0008057f89 */ /* 0x000ee800000e0000 */
[----:B------:R-:W-:Y:S04]  /*d4d0*/  LDSM.16.MT88.4 R28, [R53+0xb000] ;  /* 0x00b00000351c783b */ /* 0x000fe80000004200 */
[----:B------:R-:W-:Y:S04]  /*d4e0*/  LDSM.16.MT88.4 R12, [R53+0x9000] ;  /* 0x00900000350c783b */ /* 0x000fe80000004200 */
[----:B------:R-:W-:Y:S04]  /*d4f0*/  LDSM.16.MT88.4 R44, [R53+0xd000] ;  /* 0x00d00000352c783b */ /* 0x000fe80000004200 */
[----:B------:R-:W-:Y:S01]  /*d500*/  LDSM.16.MT88.4 R48, [R53+0x9400] ;  /* 0x009400003530783b */ /* 0x000fe20000004200 */
[----:B-1----:R-:W-:-:S02]  /*d510*/  FMNMX.FTZ R6, R7, R6, !PT ;  /* 0x0000000607067209 */ /* 0x002fc40007810000 */
[----:B---3--:R-:W-:-:S03]  /*d520*/  FMNMX.FTZ R5, R8, R5, !PT ;  /* 0x0000000508057209 */ /* 0x008fc60007810000 */
[----:B------:R-:W1:Y:S04]  /*d530*/  SHFL.BFLY PT, R127, R6, 0x1, 0x1f ;  /* 0x0c201f00067f7f89 */ /* 0x000e6800000e0000 */
[----:B------:R-:W3:Y:S01]  /*d540*/  SHFL.BFLY PT, R4, R5, 0x1, 0x1f ;  /* 0x0c201f0005047f89 */ /* 0x000ee200000e0000 */
[----:B-1----:R-:W-:-:S04]  /*d550*/  FMNMX.FTZ R127, R6, R127, !PT ;  /* 0x0000007f067f7209 */ /* 0x002fc80007810000 */
[----:B------:R-:W-:Y:S01]  /*d560*/  FSETP.NEU.FTZ.AND P0, PT, R127, -INF , PT ;  /* 0xff8000007f00780b */ /* 0x000fe20003f1d000 */
[----:B--2---:R-:W-:-:S05]  /*d570*/  FMUL.FTZ R135, R140, R127 ;  /* 0x0000007f8c877220 */ /* 0x004fca0000410000 */
[----:B------:R-:W-:-:S05]  /*d580*/  FSEL R135, R135, RZ, P0 ;  /* 0x000000ff87877208 */ /* 0x000fca0000000000 */
[--C-:B------:R-:W-:Y:S01]  /*d590*/  FFMA.FTZ R134, R128, R140, -R135.reuse ;  /* 0x0000008c80867223 */ /* 0x100fe20000010887 */
[----:B---3--:R-:W-:Y:S01]  /*d5a0*/  FMNMX.FTZ R128, R5, R4, !PT ;  /* 0x0000000405807209 */ /* 0x008fe20007810000 */
[-CC-:B------:R-:W-:Y:S01]  /*d5b0*/  FFMA.FTZ R131, R129, R140.reuse, -R135.reuse ;  /* 0x0000008c81837223 */ /* 0x180fe20000010887 */
[----:B------:R-:W-:Y:S01]  /*d5c0*/  IADD3 R4, PT, PT, R53, 0x9000, RZ ;  /* 0x0000900035047810 */ /* 0x000fe20007ffe0ff */
[--C-:B------:R-:W-:Y:S01]  /*d5d0*/  FFMA.FTZ R129, R142, R140, -R135.reuse ;  /* 0x0000008c8e817223 */ /* 0x100fe20000010887 */
[----:B------:R-:W-:Y:S01]  /*d5e0*/  FSETP.NEU.FTZ.AND P1, PT, R128, -INF , PT ;  /* 0xff8000008000780b */ /* 0x000fe20003f3d000 */
[----:B------:R-:W-:Y:S01]  /*d5f0*/  FMUL.FTZ R138, R140, R128 ;  /* 0x000000808c8a7220 */ /* 0x000fe20000410000 */
[----:B------:R-:W-:Y:S01]  /*d600*/  FSEL R5, R127, RZ, P0 ;  /* 0x000000ff7f057208 */ /* 0x000fe20000000000 */
[-C--:B------:R-:W-:Y:S01]  /*d610*/  FFMA.FTZ R130, R130, R140.reuse, -R135 ;  /* 0x0000008c82827223 */ /* 0x080fe20000010887 */
[----:B------:R-:W-:Y:S01]  /*d620*/  IADD3 R142, PT, PT, R53, 0x9020, RZ ;  /* 0x00009020358e7810 */ /* 0x000fe20007ffe0ff */
[----:B------:R-:W-:Y:S01]  /*d630*/  MUFU.EX2 R134, R134 ;  /* 0x0000008600867308 */ /* 0x000fe20000000800 */
[----:B------:R-:W-:Y:S01]  /*d640*/  FSEL R138, R138, RZ, P1 ;  /* 0x000000ff8a8a7208 */ /* 0x000fe20000800000 */
[----:B------:R-:W-:Y:S01]  /*d650*/  FADD.FTZ R5, R0, -R5 ;  /* 0x8000000500057221 */ /* 0x000fe20000010000 */
[----:B------:R-:W-:Y:S01]  /*d660*/  @P6 IADD3 R142, PT, PT, R4, -0x20, RZ ;  /* 0xffffffe0048e6810 */ /* 0x000fe20007ffe0ff */
[-CC-:B------:R-:W-:Y:S01]  /*d670*/  FFMA.FTZ R240, R240, R140.reuse, -R135.reuse ;  /* 0x0000008cf0f07223 */ /* 0x180fe20000010887 */
[-C--:B------:R-:W-:Y:S01]  /*d680*/  FFMA.FTZ R236, R236, R140.reuse, -R135 ;  /* 0x0000008cecec7223 */ /* 0x080fe20000010887 */
[-CC-:B------:R-:W-:Y:S01]  /*d690*/  FFMA.FTZ R136, R141, R140.reuse, -R138.reuse ;  /* 0x0000008c8d887223 */ /* 0x180fe2000001088a */
[----:B------:R-:W-:Y:S01]  /*d6a0*/  FSEL R141, R128, RZ, P1 ;  /* 0x000000ff808d7208 */ /* 0x000fe20000800000 */
[----:B------:R-:W1:Y:S01]  /*d6b0*/  LDSM.16.MT88.4 R36, [R142+0x2000] ;  /* 0x002000008e24783b */ /* 0x000e620000004200 */
[----:B------:R-:W-:Y:S01]  /*d6c0*/  FMUL.FTZ R8, R140, R5 ;  /* 0x000000058c087220 */ /* 0x000fe20000410000 */
[-CC-:B------:R-:W-:Y:S01]  /*d6d0*/  FFMA.FTZ R139, R139, R140.reuse, -R138.reuse ;  /* 0x0000008c8b8b7223 */ /* 0x180fe2000001088a */
[-CC-:B------:R-:W-:Y:S01]  /*d6e0*/  FFMA.FTZ R137, R237, R140.reuse, -R138.reuse ;  /* 0x0000008ced897223 */ /* 0x180fe2000001088a */
[----:B------:R-:W-:Y:S01]  /*d6f0*/  FADD.FTZ R141, R52, -R141 ;  /* 0x8000008d348d7221 */ /* 0x000fe20000010000 */
[----:B------:R-:W2:Y:S01]  /*d700*/  LDSM.16.MT88.4 R20, [R142] ;  /* 0x000000008e14783b */ /* 0x000ea20000004200 */
[----:B------:R-:W3:Y:S01]  /*d710*/  MUFU.EX2 R52, R8 ;  /* 0x0000000800347308 */ /* 0x000ee20000000800 */
[-CC-:B------:R-:W-:Y:S01]  /*d720*/  FFMA.FTZ R239, R239, R140.reuse, -R138.reuse ;  /* 0x0000008cefef7223 */ /* 0x180fe2000001088a */
[----:B------:R-:W-:Y:S01]  /*d730*/  FMUL.FTZ R141, R140, R141 ;  /* 0x0000008d8c8d7220 */ /* 0x000fe20000410000 */
[----:B------:R-:W-:Y:S01]  /*d740*/  LDSM.16.MT88.4 R60, [R142+0x400] ;  /* 0x000400008e3c783b */ /* 0x000fe20000004200 */
        /* <DEDUP_REMOVED lines=9> */
[-CC-:B------:R-:W-:Y:S01]  /*d7e0*/  FFMA.FTZ R172, R153, R140.reuse, -R138.reuse ;  /* 0x0000008c99ac7223 */ /* 0x180fe2000001088a */
[-CC-:B------:R-:W-:Y:S01]  /*d7f0*/  FFMA.FTZ R168, R168, R140.reuse, -R135.reuse ;  /* 0x0000008ca8a87223 */ /* 0x180fe20000010887 */
[--C-:B------:R-:W-:Y:S01]  /*d800*/  FFMA.FTZ R158, R158, R140, -R135.reuse ;  /* 0x0000008c9e9e7223 */ /* 0x100fe20000010887 */
[----:B------:R-:W5:Y:S01]  /*d810*/  MUFU.EX2 R131, R131 ;  /* 0x0000008300837308 */ /* 0x000f620000000800 */
[-C--:B---3--:R-:W-:Y:S01]  /*d820*/  FMUL.FTZ R42, R86, R52.reuse ;  /* 0x00000034562a7220 */ /* 0x088fe20000410000 */
[-C--:B------:R-:W-:Y:S01]  /*d830*/  FMUL.FTZ R43, R87, R52.reuse ;  /* 0x00000034572b7220 */ /* 0x080fe20000410000 */
[-C--:B------:R-:W-:Y:S01]  /*d840*/  FMUL.FTZ R34, R90, R52.reuse ;  /* 0x000000345a227220 */ /* 0x080fe20000410000 */
[-C--:B------:R-:W-:Y:S01]  /*d850*/  FMUL.FTZ R35, R91, R52.reuse ;  /* 0x000000345b237220 */ /* 0x080fe20000410000 */
[-C--:B------:R-:W-:Y:S01]  /*d860*/  FMUL.FTZ R18, R106, R52.reuse ;  /* 0x000000346a127220 */ /* 0x080fe20000410000 */
[-C--:B------:R-:W-:Y:S01]  /*d870*/  FMUL.FTZ R19, R107, R52.reuse ;  /* 0x000000346b137220 */ /* 0x080fe20000410000 */
[----:B------:R-:W-:Y:S01]  /*d880*/  FMUL.FTZ R26, R98, R52 ;  /* 0x00000034621a7220 */ /* 0x000fe20000410000 */
[----:B------:R-:W-:Y:S01]  /*d890*/  MUFU.EX2 R130, R130 ;  /* 0x0000008200827308 */ /* 0x000fe20000000800 */
[-C--:B----4-:R-:W-:Y:S01]  /*d8a0*/  FMUL.FTZ R40, R84, R141.reuse ;  /* 0x0000008d54287220 */ /* 0x090fe20000410000 */
[-C--:B------:R-:W-:Y:S01]  /*d8b0*/  FMUL.FTZ R41, R85, R141.reuse ;  /* 0x0000008d55297220 */ /* 0x080fe20000410000 */
[-C--:B------:R-:W-:Y:S01]  /*d8c0*/  FMUL.FTZ R32, R88, R141.reuse ;  /* 0x0000008d58207220 */ /* 0x080fe20000410000 */
[----:B------:R-:W3:Y:S01]  /*d8d0*/  LDSM.16.MT88.4 R84, [R142+0x4000] ;  /* 0x004000008e54783b */ /* 0x000ee20000004200 */
[-C--:B------:R-:W-:Y:S01]  /*d8e0*/  FMUL.FTZ R33, R89, R141.reuse ;  /* 0x0000008d59217220 */ /* 0x080fe20000410000 */
[-C--:B------:R-:W-:Y:S01]  /*d8f0*/  FMUL.FTZ R16, R104, R141.reuse ;  /* 0x0000008d68107220 */ /* 0x080fe20000410000 */
[-C--:B------:R-:W-:Y:S01]  /*d900*/  FMUL.FTZ R17, R105, R141.reuse ;  /* 0x0000008d69117220 */ /* 0x080fe20000410000 */
[----:B------:R-:W4:Y:S01]  /*d910*/  MUFU.EX2 R129, R129 ;  /* 0x0000008100817308 */ /* 0x000f220000000800 */
[----:B-----5:R-:W-:Y:S01]  /*d920*/  F2FP.F16.F32.PACK_AB R5, R131, R134 ;  /* 0x000000868305723e */ /* 0x020fe200000000ff */
        /* <DEDUP_REMOVED lines=9> */
[----:B------:R-:W-:Y:S01]  /*d9c0*/  FMUL.FTZ R95, R95, R52 ;  /* 0x000000345f5f7220 */ /* 0x000fe20000410000 */
[-C--:B------:R-:W-:Y:S01]  /*d9d0*/  FMUL.FTZ R92, R92, R141.reuse ;  /* 0x0000008d5c5c7220 */ /* 0x080fe20000410000 */
[-C--:B------:R-:W-:Y:S01]  /*d9e0*/  FMUL.FTZ R93, R93, R141.reuse ;  /* 0x0000008d5d5d7220 */ /* 0x080fe20000410000 */
[-CC-:B------:R-:W-:Y:S01]  /*d9f0*/  FFMA.FTZ R97, R238, R140.reuse, -R135.reuse ;  /* 0x0000008cee617223 */ /* 0x180fe20000010887 */
[--C-:B------:R-:W-:Y:S01]  /*da00*/  FFMA.FTZ R88, R235, R140, -R138.reuse ;  /* 0x0000008ceb587223 */ /* 0x100fe2000001088a */
[----:B------:R-:W5:Y:S01]  /*da10*/  MUFU.EX2 R136, R136 ;  /* 0x0000008800887308 */ /* 0x000f620000000800 */
[----:B----4-:R-:W-:Y:S01]  /*da20*/  F2FP.F16.F32.PACK_AB R7, R129, R130 ;  /* 0x000000828107723e */ /* 0x010fe200000000ff */
[--C-:B------:R-:W-:Y:S01]  /*da30*/  FFMA.FTZ R89, R223, R140, -R138.reuse ;  /* 0x0000008cdf597223 */ /* 0x100fe2000001088a */
        /* <DEDUP_REMOVED lines=9> */
[-C--:B------:R-:W-:Y:S01]  /*dad0*/  FMUL.FTZ R78, R78, R52.reuse ;  /* 0x000000344e4e7220 */ /* 0x080fe20000410000 */
[-C--:B------:R-:W-:Y:S01]  /*dae0*/  FMUL.FTZ R79, R79, R52.reuse ;  /* 0x000000344f4f7220 */ /* 0x080fe20000410000 */
[-C--:B------:R-:W-:Y:S01]  /*daf0*/  FMUL.FTZ R76, R76, R141.reuse ;  /* 0x0000008d4c4c7220 */ /* 0x080fe20000410000 */
[----:B------:R-:W-:Y:S01]  /*db00*/  FMUL.FTZ R77, R77, R141 ;  /* 0x0000008d4d4d7220 */ /* 0x000fe20000410000 */
[----:B------:R-:W4:Y:S01]  /*db10*/  MUFU.EX2 R0, R239 ;  /* 0x000000ef00007308 */ /* 0x000f220000000800 */
[----:B-----5:R-:W-:Y:S01]  /*db20*/  F2FP.F16.F32.PACK_AB R4, R136, R139 ;  /* 0x0000008b8804723e */ /* 0x020fe200000000ff */
[-C--:B------:R-:W-:Y:S01]  /*db30*/  FMUL.FTZ R58, R74, R52.reuse ;  /* 0x000000344a3a7220 */ /* 0x080fe20000410000 */
[-C--:B------:R-:W-:Y:S01]  /*db40*/  FMUL.FTZ R59, R75, R52.reuse ;  /* 0x000000344b3b7220 */ /* 0x080fe20000410000 */
[-C--:B------:R-:W-:Y:S01]  /*db50*/  FMUL.FTZ R56, R72, R141.reuse ;  /* 0x0000008d48387220 */ /* 0x080fe20000410000 */
[-C--:B------:R-:W-:Y:S01]  /*db60*/  FMUL.FTZ R57, R73, R141.reuse ;  /* 0x0000008d49397220 */ /* 0x080fe20000410000 */
[-C--:B------:R-:W-:Y:S01]  /*db70*/  FMUL.FTZ R70, R70, R52.reuse ;  /* 0x0000003446467220 */ /* 0x080fe20000410000 */
[----:B------:R-:W-:Y:S01]  /*db80*/  FMUL.FTZ R71, R71, R52 ;  /* 0x0000003447477220 */ /* 0x000fe20000410000 */
[----:B------:R-:W-:Y:S01]  /*db90*/  MUFU.EX2 R97, R97 ;  /* 0x0000006100617308 */ /* 0x000fe20000000800 */
[-C--:B------:R-:W-:Y:S01]  /*dba0*/  FMUL.FTZ R68, R68, R141.reuse ;  /* 0x0000008d44447220 */ /* 0x080fe20000410000 */
[----:B------:R-:W-:Y:S01]  /*dbb0*/  FMUL.FTZ R69, R69, R141 ;  /* 0x0000008d45457220 */ /* 0x000fe20000410000 */
[----:B------:R-:W-:Y:S01]  /*dbc0*/  LDSM.16.MT88.4 R72, [R142+0x2400] ;  /* 0x002400008e48783b */ /* 0x000fe20000004200 */
        /* <DEDUP_REMOVED lines=23> */
[-C--:B------:R-:W-:Y:S01]  /*dd40*/  FMUL.FTZ R41, R81, R141.reuse ;  /* 0x0000008d51297220 */ /* 0x080fe20000410000 */
[-CC-:B------:R-:W-:Y:S01]  /*dd50*/  FFMA.FTZ R81, R221, R140.reuse, -R138.reuse ;  /* 0x0000008cdd517223 */ /* 0x180fe2000001088a */
[-CC-:B------:R-:W-:Y:S01]  /*dd60*/  FFMA.FTZ R80, R197, R140.reuse, -R138.reuse ;  /* 0x0000008cc5507223 */ /* 0x180fe2000001088a */
[--C-:B------:R-:W-:Y:S01]  /*dd70*/  FFMA.FTZ R83, R64, R140, -R135.reuse ;  /* 0x0000008c40537223 */ /* 0x100fe20000010887 */
[----:B------:R-:W-:Y:S01]  /*dd80*/  FMUL.FTZ R42, R82, R52 ;  /* 0x00000034522a7220 */ /* 0x000fe20000410000 */
[C---:B--2---:R-:W-:Y:S01]  /*dd90*/  HMMA.16816.F32 R16, R4.reuse, R20, R16 ;  /* 0x000000140410723c */ /* 0x044fe20000001810 */
[----:B------:R-:W2:Y:S01]  /*dda0*/  LDSM.16.MT88.4 R64, [R53+0xb400] ;  /* 0x00b400003540783b */ /* 0x000ea20000004200 */
[----:B------:R-:W-:Y:S01]  /*ddb0*/  MUFU.EX2 R81, R81 ;  /* 0x0000005100517308 */ /* 0x000fe20000000800 */
[-CC-:B------:R-:W-:Y:S01]  /*ddc0*/  FFMA.FTZ R82, R220, R140.reuse, -R135.reuse ;  /* 0x0000008cdc527223 */ /* 0x180fe20000010887 */
[-C--:B------:R-:W-:Y:S01]  /*ddd0*/  FFMA.FTZ R156, R143, R140.reuse, -R138 ;  /* 0x0000008c8f9c7223 */ /* 0x080fe2000001088a */
[----:B------:R-:W-:Y:S01]  /*dde0*/  FFMA.FTZ R147, R148, R140, -R135 ;  /* 0x0000008c94937223 */ /* 0x000fe20000010887 */
[----:B------:R-:W-:Y:S01]  /*ddf0*/  FFMA.FTZ R52, R233, R52, R134 ;  /* 0x00000034e9347223 */ /* 0x000fe20000010086 */
[----:B------:R-:W-:Y:S01]  /*de00*/  FFMA.FTZ R139, R232, R141, R139 ;  /* 0x0000008de88b7223 */ /* 0x000fe2000001008b */
[C---:B------:R-:W-:Y:S01]  /*de10*/  HMMA.16816.F32 R24, R4.reuse, R28, R24 ;  /* 0x0000001c0418723c */ /* 0x040fe20000001818 */
[-C--:B------:R-:W-:Y:S01]  /*de20*/  FFMA.FTZ R146, R146, R140.reuse, -R135 ;  /* 0x0000008c92927223 */ /* 0x080fe20000010887 */
[----:B------:R-:W-:Y:S01]  /*de30*/  MUFU.EX2 R80, R80 ;  /* 0x0000005000507308 */ /* 0x000fe20000000800 */
[----:B------:R-:W-:Y:S01]  /*de40*/  FADD.FTZ R131, R131, R52 ;  /* 0x0000003483837221 */ /* 0x000fe20000010000 */
[----:B------:R-:W-:Y:S01]  /*de50*/  FADD.FTZ R136, R136, R139 ;  /* 0x0000008b88887221 */ /* 0x000fe20000010000 */
[-CC-:B------:R-:W-:Y:S01]  /*de60*/  FFMA.FTZ R167, R144, R140.reuse, -R135.reuse ;  /* 0x0000008c90a77223 */ /* 0x180fe20000010887 */
[-C--:B------:R-:W-:Y:S01]  /*de70*/  FFMA.FTZ R122, R122, R140.reuse, -R135 ;  /* 0x0000008c7a7a7223 */ /* 0x080fe20000010887 */
[----:B------:R-:W-:Y:S01]  /*de80*/  FADD.FTZ R130, R130, R131 ;  /* 0x0000008382827221 */ /* 0x000fe20000010000 */
[C---:B------:R-:W-:Y:S01]  /*de90*/  HMMA.16816.F32 R20, R4.reuse, R22, R100 ;  /* 0x000000160414723c */ /* 0x040fe20000001864 */
[-CC-:B------:R-:W-:Y:S01]  /*dea0*/  FFMA.FTZ R101, R190, R140.reuse, -R135.reuse ;  /* 0x0000008cbe657223 */ /* 0x180fe20000010887 */
[----:B------:R-:W4:Y:S01]  /*deb0*/  MUFU.EX2 R100, R240 ;  /* 0x000000f000647308 */ /* 0x000f220000000800 */
[-CC-:B------:R-:W-:Y:S01]  /*dec0*/  FFMA.FTZ R102, R188, R140.reuse, -R135.reuse ;  /* 0x0000008cbc667223 */ /* 0x180fe20000010887 */
        /* <DEDUP_REMOVED lines=10> */
[--C-:B------:R-:W-:Y:S01]  /*df70*/  FFMA.FTZ R233, R121, R140, -R135.reuse ;  /* 0x0000008c79e97223 */ /* 0x100fe20000010887 */
[-C--:B------:R-:W-:Y:S01]  /*df80*/  MOV R52, R128.reuse ;  /* 0x0000008000347202 */ /* 0x080fe20000000f00 */
[C---:B------:R-:W-:Y:S01]  /*df90*/  HMMA.16816.F32 R8, R4.reuse, R12, R8 ;  /* 0x0000000c0408723c */ /* 0x040fe20000001808 */
[----:B------:R-:W-:Y:S01]  /*dfa0*/  @P5 MOV R52, R128 ;  /* 0x0000008000345202 */ /* 0x000fe20000000f00 */
[----:B------:R-:W5:Y:S06]  /*dfb0*/  MUFU.EX2 R83, R83 ;  /* 0x0000005300537308 */ /* 0x000f6c0000000800 */
        /* <DEDUP_REMOVED lines=38> */
[C---:B--2---:R-:W-:Y:S02]  /*e220*/  HMMA.16816.F32 R24, R68.reuse, R64, R24 ;  /* 0x000000404418723c */ /* 0x044fe40000001818 */
[----:B------:R-:W-:Y:S06]  /*e230*/  MUFU.EX2 R101, R101 ;  /* 0x0000006500657308 */ /* 0x000fec0000000800 */
[C---:B------:R-:W-:Y:S01]  /*e240*/  HMMA.16816.F32 R28, R68.reuse, R66, R28 ;  /* 0x00000042441c723c */ /* 0x040fe2000000181c */
[----:B------:R-:W2:Y:S01]  /*e250*/  LDSM.16.MT88.4 R64, [R53+0x9800] ;  /* 0x009800003540783b */ /* 0x000ea20000004200 */
[----:B------:R-:W-:Y:S06]  /*e260*/  MUFU.EX2 R102, R102 ;  /* 0x0000006600667308 */ /* 0x000fec0000000800 */
[C---:B------:R-:W-:Y:S02]  /*e270*/  HMMA.16816.F32 R32, R68.reuse, R72, R32 ;  /* 0x000000484420723c */ /* 0x040fe40000001820 */
[----:B------:R-:W-:Y:S06]  /*e280*/  MUFU.EX2 R95, R95 ;  /* 0x0000005f005f7308 */ /* 0x000fec0000000800 */
[C---:B------:R-:W-:Y:S01]  /*e290*/  HMMA.16816.F32 R36, R68.reuse, R74, R36 ;  /* 0x0000004a4424723c */ /* 0x040fe20000001824 */
[----:B------:R-:W5:Y:S01]  /*e2a0*/  LDSM.16.MT88.4 R72, [R142+0x800] ;  /* 0x000800008e48783b */ /* 0x000f620000004200 */
[----:B------:R-:W5:Y:S06]  /*e2b0*/  MUFU.EX2 R104, R104 ;  /* 0x0000006800687308 */ /* 0x000f6c0000000800 */
        /* <DEDUP_REMOVED lines=20> */
[C---:B--2---:R-:W-:Y:S01]  /*e400*/  HMMA.16816.F32 R8, R60.reuse, R64, R8 ;  /* 0x000000403c08723c */ /* 0x044fe20000001808 */
[----:B------:R-:W-:Y:S01]  /*e410*/  MUFU.EX2 R107, R107 ;  /* 0x0000006b006b7308 */ /* 0x000fe20000000800 */
[----:B------:R-:W-:Y:S01]  /*e420*/  FADD.FTZ R93, R93, R84 ;  /* 0x000000545d5d7221 */ /* 0x000fe20000010000 */
[----:B------:R-:W-:Y:S01]  /*e430*/  FADD.FTZ R90, R91, R90 ;  /* 0x0000005a5b5a7221 */ /* 0x000fe20000010000 */
[----:B------:R-:W-:Y:S02]  /*e440*/  LDSM.16.MT88.4 R84, [R142+0x3c00] ;  /* 0x003c00008e54783b */ /* 0x000fe40000004200 */
[----:B-----5:R-:W-:Y:S02]  /*e450*/  FADD.FTZ R0, R94, R93 ;  /* 0x0000005d5e007221 */ /* 0x020fe40000010000 */
[C---:B------:R-:W-:Y:S01]  /*e460*/  HMMA.16816.F32 R12, R60.reuse, R66, R12 ;  /* 0x000000423c0c723c */ /* 0x040fe2000000180c */
[----:B------:R-:W2:Y:S01]  /*e470*/  LDSM.16.MT88.4 R64, [R53+0xd800] ;  /* 0x00d800003540783b */ /* 0x000ea20000004200 */
[----:B------:R-:W-:Y:S06]  /*e480*/  MUFU.EX2 R161, R161 ;  /* 0x000000a100a17308 */ /* 0x000fec0000000800 */
[C---:B------:R-:W-:Y:S02]  /*e490*/  HMMA.16816.F32 R16, R60.reuse, R72, R16 ;  /* 0x000000483c10723c */ /* 0x040fe40000001810 */
[----:B------:R-:W-:Y:S06]  /*e4a0*/  MUFU.EX2 R162, R162 ;  /* 0x000000a200a27308 */ /* 0x000fec0000000800 */
[C---:B------:R-:W-:Y:S01]  /*e4b0*/  HMMA.16816.F32 R20, R60.reuse, R74, R20 ;  /* 0x0000004a3c14723c */ /* 0x040fe20000001814 */
[----:B------:R-:W5:Y:S01]  /*e4c0*/  LDSM.16.MT88.4 R72, [R142+0x4800] ;  /* 0x004800008e48783b */ /* 0x000f620000004200 */
        /* <DEDUP_REMOVED lines=11> */
[C---:B--2---:R-:W-:Y:S02]  /*e580*/  HMMA.16816.F32 R40, R60.reuse, R64, R40 ;  /* 0x000000403c28723c */ /* 0x044fe40000001828 */
[----:B------:R-:W-:Y:S06]  /*e590*/  MUFU.EX2 R168, R168 ;  /* 0x000000a800a87308 */ /* 0x000fec0000000800 */
[C---:B------:R-:W-:Y:S01]  /*e5a0*/  HMMA.16816.F32 R44, R60.reuse, R66, R44 ;  /* 0x000000423c2c723c */ /* 0x040fe2000000182c */
[----:B------:R-:W2:Y:S01]  /*e5b0*/  LDSM.16.MT88.4 R64, [R53+0xbc00] ;  /* 0x00bc00003540783b */ /* 0x000ea20000004200 */
[----:B------:R-:W-:Y:S06]  /*e5c0*/  MUFU.EX2 R158, R158 ;  /* 0x0000009e009e7308 */ /* 0x000fec0000000800 */
[C---:B-----5:R-:W-:Y:S02]  /*e5d0*/  HMMA.16816.F32 R56, R60.reuse, R72, R56 ;  /* 0x000000483c38723c */ /* 0x060fe40000001838 */
[----:B------:R-:W-:Y:S06]  /*e5e0*/  MUFU.EX2 R157, R157 ;  /* 0x0000009d009d7308 */ /* 0x000fec0000000800 */
[----:B------:R-:W-:Y:S01]  /*e5f0*/  HMMA.16816.F32 R4, R60, R74, R4 ;  /* 0x0000004a3c04723c */ /* 0x000fe20000001804 */
[----:B------:R-:W-:Y:S01]  /*e600*/  F2FP.F16.F32.PACK_AB R60, R104, R95 ;  /* 0x0000005f683c723e */ /* 0x000fe200000000ff */
[----:B------:R-:W5:Y:S01]  /*e610*/  LDSM.16.MT88.4 R72, [R142+0x4c00] ;  /* 0x004c00008e48783b */ /* 0x000f620000004200 */
[C---:B------:R-:W-:Y:S01]  /*e620*/  F2FP.F16.F32.PACK_AB R61, R101.reuse, R94 ;  /* 0x0000005e653d723e */ /* 0x040fe200000000ff */
[----:B------:R-:W5:Y:S01]  /*e630*/  MUFU.EX2 R170, R170 ;  /* 0x000000aa00aa7308 */ /* 0x000f620000000800 */
        /* <DEDUP_REMOVED lines=18> */
[C---:B--2---:R-:W-:Y:S06]  /*e760*/  HMMA.16816.F32 R24, R60.reuse, R64, R24 ;  /* 0x000000403c18723c */ /* 0x044fec0000001818 */
[----:B------:R-:W-:Y:S02]  /*e770*/  MUFU.EX2 R150, R150 ;  /* 0x0000009600967308 */ /* 0x000fe40000000800 */
[C---:B------:R-:W-:Y:S01]  /*e780*/  HMMA.16816.F32 R28, R60.reuse, R66, R28 ;  /* 0x000000423c1c723c */ /* 0x040fe2000000181c */
[----:B------:R-:W2:Y:S05]  /*e790*/  LDSM.16.MT88.4 R64, [R53+0xa000] ;  /* 0x00a000003540783b */ /* 0x000eaa0000004200 */
[----:B------:R-:W-:Y:S02]  /*e7a0*/  MUFU.EX2 R149, R149 ;  /* 0x0000009500957308 */ /* 0x000fe40000000800 */
[C---:B-----5:R-:W-:Y:S06]  /*e7b0*/  HMMA.16816.F32 R56, R60.reuse, R72, R56 ;  /* 0x000000483c38723c */ /* 0x060fec0000001838 */
[----:B------:R-:W5:Y:S02]  /*e7c0*/  MUFU.EX2 R154, R154 ;  /* 0x0000009a009a7308 */ /* 0x000f640000000800 */
[C---:B---3--:R-:W-:Y:S06]  /*e7d0*/  HMMA.16816.F32 R32, R60.reuse, R48, R32 ;  /* 0x000000303c20723c */ /* 0x048fec0000001820 */
[----:B------:R-:W-:Y:S02]  /*e7e0*/  MUFU.EX2 R145, R145 ;  /* 0x0000009100917308 */ /* 0x000fe40000000800 */
[C---:B------:R-:W-:Y:S01]  /*e7f0*/  HMMA.16816.F32 R36, R60.reuse, R50, R36 ;  /* 0x000000323c24723c */ /* 0x040fe20000001824 */
[----:B------:R-:W3:Y:S05]  /*e800*/  LDSM.16.MT88.4 R48, [R142+0x1000] ;  /* 0x001000008e30783b */ /* 0x000eea0000004200 */
[----:B------:R-:W5:Y:S02]  /*e810*/  MUFU.EX2 R156, R156 ;  /* 0x0000009c009c7308 */ /* 0x000f640000000800 */
[C---:B----4-:R-:W-:Y:S06]  /*e820*/  HMMA.16816.F32 R40, R60.reuse, R68, R40 ;  /* 0x000000443c28723c */ /* 0x050fec0000001828 */
[----:B------:R-:W4:Y:S02]  /*e830*/  MUFU.EX2 R147, R147 ;  /* 0x0000009300937308 */ /* 0x000f240000000800 */
[C---:B------:R-:W-:Y:S01]  /*e840*/  HMMA.16816.F32 R44, R60.reuse, R70, R44 ;  /* 0x000000463c2c723c */ /* 0x040fe2000000182c */
[----:B------:R-:W1:Y:S05]  /*e850*/  LDSM.16.MT88.4 R68, [R53+0xc000] ;  /* 0x00c000003544783b */ /* 0x000e6a0000004200 */
[----:B------:R-:W-:Y:S02]  /*e860*/  MUFU.EX2 R146, R146 ;  /* 0x0000009200927308 */ /* 0x000fe40000000800 */
[----:B------:R-:W-:Y:S01]  /*e870*/  HMMA.16816.F32 R4, R60, R74, R4 ;  /* 0x0000004a3c04723c */ /* 0x000fe20000001804 */
[----:B------:R-:W-:Y:S01]  /*e880*/  F2FP.F16.F32.PACK_AB R60, R159, R162 ;  /* 0x000000a29f3c723e */ /* 0x000fe200000000ff */
[----:B------:R-:W5:Y:S01]  /*e890*/  LDSM.16.MT88.4 R72, [R142+0x3000] ;  /* 0x003000008e48783b */ /* 0x000f620000004200 */
[C---:B------:R-:W-:Y:S01]  /*e8a0*/  F2FP.F16.F32.PACK_AB R61, R107.reuse, R160 ;  /* 0x000000a06b3d723e */ /* 0x040fe200000000ff */
[----:B------:R-:W-:Y:S01]  /*e8b0*/  FADD.FTZ R160, R160, R105 ;  /* 0x00000069a0a07221 */ /* 0x000fe20000010000 */
[----:B------:R-:W-:Y:S01]  /*e8c0*/  F2FP.F16.F32.PACK_AB R62, R164, R163 ;  /* 0x000000a3a43e723e */ /* 0x000fe200000000ff */
[----:B------:R-:W-:Y:S01]  /*e8d0*/  MUFU.EX2 R167, R167 ;  /* 0x000000a700a77308 */ /* 0x000fe20000000800 */
[----:B------:R-:W-:Y:S01]  /*e8e0*/  F2FP.F16.F32.PACK_AB R63, R166, R161 ;  /* 0x000000a1a63f723e */ /* 0x000fe200000000ff */
[----:B------:R-:W-:-:S04]  /*e8f0*/  FADD.FTZ R160, R107, R160 ;  /* 0x000000a06ba07221 */ /* 0x000fc80000010000 */
[----:B------:R-:W-:Y:S02]  /*e900*/  FADD.FTZ R161, R161, R160 ;  /* 0x000000a0a1a17221 */ /* 0x000fe40000010000 */
[----:B--2---:R-:W-:Y:S01]  /*e910*/  HMMA.16816.F32 R8, R60, R64, R8 ;  /* 0x000000403c08723c */ /* 0x004fe20000001808 */
[----:B------:R-:W-:Y:S01]  /*e920*/  MUFU.EX2 R122, R122 ;  /* 0x0000007a007a7308 */ /* 0x000fe20000000800 */
[----:B------:R-:W-:-:S06]  /*e930*/  FADD.FTZ R166, R166, R161 ;  /* 0x000000a1a6a67221 */ /* 0x000fcc0000010000 */
[C---:B------:R-:W-:Y:S01]  /*e940*/  HMMA.16816.F32 R12, R60.reuse, R66, R12 ;  /* 0x000000423c0c723c */ /* 0x040fe2000000180c */
[----:B------:R-:W2:Y:S01]  /*e950*/  LDSM.16.MT88.4 R64, [R142+0x5000] ;  /* 0x005000008e40783b */ /* 0x000ea20000004200 */
[----:B------:R-:W-:Y:S06]  /*e960*/  MUFU.EX2 R126, R126 ;  /* 0x0000007e007e7308 */ /* 0x000fec0000000800 */
[C---:B---3--:R-:W-:Y:S02]  /*e970*/  HMMA.16816.F32 R16, R60.reuse, R48, R16 ;  /* 0x000000303c10723c */ /* 0x048fe40000001810 */
[----:B------:R-:W-:Y:S06]  /*e980*/  MUFU.EX2 R233, R233 ;  /* 0x000000e900e97308 */ /* 0x000fec0000000800 */
[C---:B------:R-:W-:Y:S01]  /*e990*/  HMMA.16816.F32 R20, R60.reuse, R50, R20 ;  /* 0x000000323c14723c */ /* 0x040fe20000001814 */
[----:B------:R-:W3:Y:S07]  /*e9a0*/  LDSM.16.MT88.4 R48, [R53+0xa400] ;  /* 0x00a400003530783b */ /* 0x000eee0000004200 */
[C---:B-1----:R-:W-:Y:S08]  /*e9b0*/  HMMA.16816.F32 R24, R60.reuse, R68, R24 ;  /* 0x000000443c18723c */ /* 0x042ff00000001818 */
[C---:B------:R-:W-:Y:S01]  /*e9c0*/  HMMA.16816.F32 R28, R60.reuse, R70, R28 ;  /* 0x000000463c1c723c */ /* 0x040fe2000000181c */
[----:B------:R-:W1:Y:S07]  /*e9d0*/  LDSM.16.MT88.4 R68, [R142+0x1400] ;  /* 0x001400008e44783b */ /* 0x000e6e0000004200 */
[C---:B-----5:R-:W-:Y:S08]  /*e9e0*/  HMMA.16816.F32 R32, R60.reuse, R72, R32 ;  /* 0x000000483c20723c */ /* 0x060ff00000001820 */
[C---:B------:R-:W-:Y:S01]  /*e9f0*/  HMMA.16816.F32 R36, R60.reuse, R74, R36 ;  /* 0x0000004a3c24723c */ /* 0x040fe20000001824 */
[----:B------:R-:W-:Y:S07]  /*ea00*/  LDSM.16.MT88.4 R72, [R53+0xe400] ;  /* 0x00e400003548783b */ /* 0x000fee0000004200 */
[C---:B------:R-:W-:Y:S08]  /*ea10*/  HMMA.16816.F32 R40, R60.reuse, R76, R40 ;  /* 0x0000004c3c28723c */ /* 0x040ff00000001828 */
[C---:B------:R-:W-:Y:S01]  /*ea20*/  HMMA.16816.F32 R44, R60.reuse, R78, R44 ;  /* 0x0000004e3c2c723c */ /* 0x040fe2000000182c */
[----:B------:R-:W-:Y:S07]  /*ea30*/  LDSM.16.MT88.4 R76, [R53+0xa800] ;  /* 0x00a80000354c783b */ /* 0x000fee0000004200 */
[----:B--2---:R-:W-:Y:S01]  /*ea40*/  HMMA.16816.F32 R56, R60, R64, R56 ;  /* 0x000000403c38723c */ /* 0x004fe20000001838 */
        /* <DEDUP_REMOVED lines=46> */
[----:B------:R-:W-:Y:S01]  /*ed30*/  HMMA.16816.F32 R36, R68, R66, R36 ;  /* 0x000000424424723c */ /* 0x000fe20000001824 */
[----:B------:R-:W-:-:S06]  /*ed40*/  FFMA.FTZ R67, R123, R140, -R138 ;  /* 0x0000008c7b437223 */ /* 0x000fcc000001088a */
[----:B------:R-:W-:Y:S01]  /*ed50*/  MUFU.EX2 R64, R64 ;  /* 0x0000004000407308 */ /* 0x000fe20000000800 */
[C---:B------:R-:W-:Y:S07]  /*ed60*/  HMMA.16816.F32 R24, R68.reuse, R48, R24 ;  /* 0x000000304418723c */ /* 0x040fee0000001818 */
[----:B------:R-:W4:Y:S01]  /*ed70*/  MUFU.EX2 R67, R67 ;  /* 0x0000004300437308 */ /* 0x000f220000000800 */
[C---:B------:R-:W-:Y:S01]  /*ed80*/  HMMA.16816.F32 R28, R68.reuse, R50, R28 ;  /* 0x00000032441c723c */ /* 0x040fe2000000181c */
[----:B------:R-:W5:Y:S07]  /*ed90*/  LDSM.16.MT88.4 R48, [R53+0xcc00] ;  /* 0x00cc00003530783b */ /* 0x000f6e0000004200 */
        /* <DEDUP_REMOVED lines=49> */
.L_x_4758:
[----:B------:R-:W-:-:S07]  /*f0b0*/  IADD3 R54, PT, PT, R140, -0x1, RZ ;  /* 0xffffffff8c367810 */ /* 0x000fce0007ffe0ff */
.L_x_4767:
[----:B------:R-:W-:Y:S05]  /*f0c0*/  BSYNC B2 ;  /* 0x0000000000027941 */ /* 0x000fea0003800000 */
.L_x_4757:
        /* <DEDUP_REMOVED lines=13> */
.L_x_4775:
[----:B------:R-:W-:Y:S04]  /*f1a0*/  DEPBAR.LE SB0, 0x0 ;  /* 0x000080000000791a */ /* 0x000fe80000000000 */
[----:B------:R-:W-:Y:S05]  /*f1b0*/  WARPSYNC.ALL ;  /* 0x0000000000007948 */ /* 0x000fea0003800000 */
[----:B------:R-:W-:Y:S01]  /*f1c0*/  BAR.SYNC.DEFER_BLOCKING 0x0 ;  /* 0x0000000000007b1d */ /* 0x000fe20000010000 */
[----:B------:R-:W-:Y:S02]  /*f1d0*/  @!P3 IMAD.MOV.U32 R5, RZ, RZ, RZ ;  /* 0x000000ffff05b224 */ /* 0x000fe400078e00ff */
[----:B------:R-:W-:Y:S02]  /*f1e0*/  IMAD.MOV.U32 R4, RZ, RZ, R214 ;  /* 0x000000ffff047224 */ /* 0x000fe400078e00d6 */
[----:B------:R-:W-:Y:S01]  /*f1f0*/  IMAD.MOV.U32 R0, RZ, RZ, R215 ;  /* 0x000000ffff007224 */ /* 0x000fe200078e00d7 */
[----:B------:R-:W-:Y:S01]  /*f200*/  @!P3 IADD3 R5, P0, PT, RZ, -R5, RZ ;  /* 0x80000005ff05b210 */ /* 0x000fe20007f1e0ff */
[----:B------:R-:W-:Y:S01]  /*f210*/  IMAD.SHL.U32 R37, R200, 0x40, RZ ;  /* 0x00000040c8257824 */ /* 0x000fe200078e00ff */
[----:B------:R-:W2:Y:S01]  /*f220*/  @!P3 LD.E R6, desc[UR4][R2.64+0x40] ;  /* 0x000040040206b980 */ /* 0x000ea2000c101900 */
[----:B------:R-:W-:Y:S01]  /*f230*/  BSSY.RECONVERGENT B0, `(.L_x_4769) ;  /* 0x000004d000007945 */ /* 0x000fe20003800200 */
[----:B------:R-:W1:Y:S01]  /*f240*/  S2R R119, SR_TID.X ;  /* 0x0000000000777919 */ /* 0x000e620000002100 */
[----:B--2---:R-:W-:Y:S02]  /*f250*/  @!P3 IMAD.SHL.U32 R6, R6, 0x80, RZ ;  /* 0x000000800606b824 */ /* 0x004fe400078e00ff */
[----:B-1----:R-:W-:Y:S02]  /*f260*/  IMAD.SHL.U32 R205, R119, 0x8, RZ ;  /* 0x0000000877cd7824 */ /* 0x002fe400078e00ff */
[----:B------:R-:W-:Y:S03]  /*f270*/  @!P3 IMAD.X R6, RZ, RZ, ~R6, P0 ;  /* 0x000000ffff06b224 */ /* 0x000fe600000e0e06 */
[----:B------:R-:W-:Y:S02]  /*f280*/  LOP3.LUT R206, R205, 0x18, RZ, 0xc0, !PT ;  /* 0x00000018cdce7812 */ /* 0x000fe400078ec0ff */
[----:B------:R-:W-:Y:S02]  /*f290*/  @!P3 SHF.R.S64 R5, R5, 0x1f, R6 ;  /* 0x0000001f0505b819 */ /* 0x000fe40000001006 */
[C---:B------:R-:W-:Y:S02]  /*f2a0*/  LOP3.LUT R204, R206.reuse, 0x20, RZ, 0xfc, !PT ;  /* 0x00000020cecc7812 */ /* 0x040fe400078efcff */
[----:B------:R-:W-:Y:S02]  /*f2b0*/  LOP3.LUT R203, R206, 0x40, RZ, 0xfc, !PT ;  /* 0x00000040cecb7812 */ /* 0x000fe400078efcff */
[----:B------:R-:W-:Y:S02]  /*f2c0*/  @!P3 IADD3 R214, P0, PT, R214, R5, RZ ;  /* 0x00000005d6d6b210 */ /* 0x000fe40007f1e0ff */
[-C--:B------:R-:W-:Y:S02]  /*f2d0*/  ISETP.GE.AND P6, PT, R206, R225.reuse, PT ;  /* 0x000000e1ce00720c */ /* 0x080fe40003fc6270 */
[-C--:B------:R-:W-:Y:S02]  /*f2e0*/  ISETP.GE.AND P5, PT, R204, R225.reuse, PT ;  /* 0x000000e1cc00720c */ /* 0x080fe40003fa6270 */
[----:B------:R-:W-:Y:S02]  /*f2f0*/  ISETP.GE.AND P4, PT, R203, R225, PT ;  /* 0x000000e1cb00720c */ /* 0x000fe40003f86270 */
[----:B------:R-:W-:Y:S01]  /*f300*/  @!P3 LEA.HI.X.SX32 R215, R6, R215, 0x1, P0 ;  /* 0x000000d706d7b211 */ /* 0x000fe200000f0eff */
[----:B------:R-:W-:Y:S10]  /*f310*/  @!P3 BRA `(.L_x_4770) ;  /* 0x0000000000f8b947 */ /* 0x000ff40003800000 */
[----:B------:R-:W-:Y:S01]  /*f320*/  VIADD R6, R221, 0xffffff80 ;  /* 0xffffff80dd067836 */ /* 0x000fe20000000000 */
[----:B------:R-:W2:Y:S04]  /*f330*/  LD.E R11, desc[UR4][R2.64+0x170] ;  /* 0x00017004020b7980 */ /* 0x000ea8000c101900 */
[----:B------:R-:W-:Y:S02]  /*f340*/  IABS R7, R6 ;  /* 0x0000000600077213 */ /* 0x000fe40000000000 */
[-C--:B--2---:R-:W-:Y:S02]  /*f350*/  IABS R10, R11.reuse ;  /* 0x0000000b000a7213 */ /* 0x084fe40000000000 */
[-C--:B------:R-:W-:Y:S02]  /*f360*/  IABS R8, R11.reuse ;  /* 0x0000000b00087213 */ /* 0x080fe40000000000 */
[----:B------:R-:W1:Y:S01]  /*f370*/  I2F.RP R9, R10 ;  /* 0x0000000a00097306 */ /* 0x000e620000209400 */
[----:B------:R-:W-:Y:S02]  /*f380*/  LOP3.LUT R6, R6, R11, RZ, 0x3c, !PT ;  /* 0x0000000b06067212 */ /* 0x000fe400078e3cff */
[----:B------:R-:W-:Y:S07]  /*f390*/  IADD3 R8, PT, PT, RZ, -R8, RZ ;  /* 0x80000008ff087210 */ /* 0x000fee0007ffe0ff */
[----:B-1----:R-:W1:Y:S02]  /*f3a0*/  MUFU.RCP R5, R9 ;  /* 0x0000000900057308 */ /* 0x002e640000001000 */
[----:B-1----:R-:W-:Y:S08]  /*f3b0*/  VIADD R14, R5, 0xffffffe ;  /* 0x0ffffffe050e7836 */ /* 0x002ff00000000000 */
[----:B------:R-:W1:Y:S02]  /*f3c0*/  F2I.FTZ.U32.TRUNC.NTZ R15, R14 ;  /* 0x0000000e000f7305 */ /* 0x000e64000021f000 */
[--C-:B-1----:R-:W-:Y:S02]  /*f3d0*/  IMAD.MOV R5, RZ, RZ, -R15.reuse ;  /* 0x000000ffff057224 */ /* 0x102fe400078e0a0f */
[----:B------:R-:W-:Y:S02]  /*f3e0*/  IMAD.MOV.U32 R14, RZ, RZ, RZ ;  /* 0x000000ffff0e7224 */ /* 0x000fe400078e00ff */
[----:B------:R-:W-:Y:S01]  /*f3f0*/  IMAD R12, R5, R10, RZ ;  /* 0x0000000a050c7224 */ /* 0x000fe200078e02ff */
[----:B------:R-:W-:Y:S03]  /*f400*/  IABS R5, R221 ;  /* 0x000000dd00057213 */ /* 0x000fe60000000000 */
        /* <DEDUP_REMOVED lines=8> */
[--C-:B------:R-:W-:Y:S02]  /*f490*/  @!P2 IMAD.IADD R7, R7, 0x1, -R10.reuse ;  /* 0x000000010707a824 */ /* 0x100fe400078e0a0a */
[----:B------:R-:W-:Y:S03]  /*f4a0*/  @!P2 VIADD R9, R9, 0x1 ;  /* 0x000000010909a836 */ /* 0x000fe60000000000 */
[-C--:B------:R-:W-:Y:S01]  /*f4b0*/  ISETP.GE.U32.AND P1, PT, R7, R10.reuse, PT ;  /* 0x0000000a0700720c */ /* 0x080fe20003f26070 */
[----:B------:R-:W-:Y:S01]  /*f4c0*/  @!P0 IMAD.IADD R5, R5, 0x1, -R10 ;  /* 0x0000000105058824 */ /* 0x000fe200078e0a0a */
[----:B------:R-:W-:Y:S02]  /*f4d0*/  @!P0 IADD3 R12, PT, PT, R12, 0x1, RZ ;  /* 0x000000010c0c8810 */ /* 0x000fe40007ffe0ff */
[----:B------:R-:W-:Y:S02]  /*f4e0*/  ISETP.GE.AND P0, PT, R6, RZ, PT ;  /* 0x000000ff0600720c */ /* 0x000fe40003f06270 */
[----:B------:R-:W-:Y:S02]  /*f4f0*/  ISETP.GE.U32.AND P2, PT, R5, R10, PT ;  /* 0x0000000a0500720c */ /* 0x000fe40003f46070 */
[-C--:B------:R-:W-:Y:S02]  /*f500*/  LOP3.LUT R5, R221, R11.reuse, RZ, 0x3c, !PT ;  /* 0x0000000bdd057212 */ /* 0x080fe400078e3cff */
[----:B------:R-:W-:Y:S03]  /*f510*/  LOP3.LUT R7, RZ, R11, RZ, 0x33, !PT ;  /* 0x0000000bff077212 */ /* 0x000fe600078e33ff */
[----:B------:R-:W-:Y:S01]  /*f520*/  @P1 VIADD R9, R9, 0x1 ;  /* 0x0000000109091836 */ /* 0x000fe20000000000 */
        /* <DEDUP_REMOVED lines=8> */
[-C--:B------:R-:W-:Y:S01]  /*f5b0*/  LEA.HI.X.SX32 R19, R9, R229.reuse, 0x2, P1 ;  /* 0x000000e509137211 */ /* 0x080fe200008f16ff */
[----:B------:R-:W3:Y:S01]  /*f5c0*/  LD.E.64 R12, desc[UR4][R2.64+0x40] ;  /* 0x00004004020c7980 */ /* 0x000ee2000c101b00 */
[C---:B------:R-:W-:Y:S01]  /*f5d0*/  LEA R16, P0, R7.reuse, R228, 0x2 ;  /* 0x000000e407107211 */ /* 0x040fe200078010ff */
[C---:B------:R-:W-:Y:S03]  /*f5e0*/  IMAD.IADD R8, R7.reuse, 0x1, -R9 ;  /* 0x0000000107087824 */ /* 0x040fe600078e0a09 */
[----:B------:R-:W-:Y:S01]  /*f5f0*/  LEA.HI.X.SX32 R17, R7, R229, 0x2, P0 ;  /* 0x000000e507117211 */ /* 0x000fe200000f16ff */
[----:B------:R-:W-:Y:S01]  /*f600*/  IMAD R11, R11, R8, -0x80 ;  /* 0xffffff800b0b7424 */ /* 0x000fe200078e0208 */
[----:B------:R-:W4:Y:S04]  /*f610*/  LD.E R6, desc[UR4][R18.64] ;  /* 0x0000000412067980 */ /* 0x000f28000c101900 */
[----:B------:R-:W4:Y:S01]  /*f620*/  LD.E R5, desc[UR4][R16.64] ;  /* 0x0000000410057980 */ /* 0x000f22000c101900 */
[----:B------:R-:W-:Y:S01]  /*f630*/  SHF.R.S32.HI R8, RZ, 0x1f, R11 ;  /* 0x0000001fff087819 */ /* 0x000fe2000001140b */
[-C--:B---3--:R-:W-:Y:S02]  /*f640*/  IMAD R7, R13, R11.reuse, RZ ;  /* 0x0000000b0d077224 */ /* 0x088fe400078e02ff */
[C---:B------:R-:W-:Y:S04]  /*f650*/  IMAD.WIDE.U32 R10, R12.reuse, R11, RZ ;  /* 0x0000000b0c0a7225 */ /* 0x040fe800078e00ff */
[----:B------:R-:W-:Y:S02]  /*f660*/  IMAD R7, R12, R8, R7 ;  /* 0x000000080c077224 */ /* 0x000fe400078e0207 */
[----:B----4-:R-:W-:Y:S03]  /*f670*/  IMAD.IADD R5, R6, 0x1, -R5 ;  /* 0x0000000106057824 */ /* 0x010fe600078e0a05 */
[----:B------:R-:W-:Y:S01]  /*f680*/  IADD3 R11, PT, PT, R11, R7, RZ ;  /* 0x000000070b0b7210 */ /* 0x000fe20007ffe0ff */
[----:B--2---:R-:W-:Y:S01]  /*f690*/  IMAD R7, R15, R5, RZ ;  /* 0x000000050f077224 */ /* 0x004fe200078e02ff */
[----:B------:R-:W-:Y:S01]  /*f6a0*/  SHF.R.S32.HI R6, RZ, 0x1f, R5 ;  /* 0x0000001fff067819 */ /* 0x000fe20000011405 */
[----:B------:R-:W-:Y:S04]  /*f6b0*/  IMAD.WIDE.U32 R10, R5, R14, R10 ;  /* 0x0000000e050a7225 */ /* 0x000fe800078e000a */
[----:B------:R-:W-:Y:S01]  /*f6c0*/  IMAD R7, R14, R6, R7 ;  /* 0x000000060e077224 */ /* 0x000fe200078e0207 */
[C---:B------:R-:W-:Y:S03]  /*f6d0*/  LEA R214, P0, R10.reuse, R4, 0x1 ;  /* 0x000000040ad67211 */ /* 0x040fe600078008ff */
[----:B------:R-:W-:Y:S05]  /*f6e0*/  IMAD.IADD R7, R11, 0x1, R7 ;  /* 0x000000010b077824 */ /* 0x000fea00078e0207 */
[----:B------:R-:W-:Y:S02]  /*f6f0*/  LEA.HI.X R215, R10, R0, R7, 0x1, P0 ;  /* 0x000000000ad77211 */ /* 0x000fe400000f0c07 */
.L_x_4770:
[----:B------:R-:W-:Y:S05]  /*f700*/  BSYNC.RECONVERGENT B0 ;  /* 0x0000000000007941 */ /* 0x000fea0003800200 */
.L_x_4769:
[----:B------:R-:W-:Y:S01]  /*f710*/  @!PT LDS RZ, [RZ] ;  /* 0x00000000fffff984 */ /* 0x000fe20000000800 */
[----:B------:R-:W-:Y:S01]  /*f720*/  @!PT LDS RZ, [RZ] ;  /* 0x00000000fffff984 */ /* 0x000fe20000000800 */
[----:B------:R-:W-:Y:S01]  /*f730*/  @!PT LDS RZ, [RZ] ;  /* 0x00000000fffff984 */ /* 0x000fe20000000800 */
[----:B------:R-:W-:Y:S01]  /*f740*/  @!P6 LDGSTS.E.BYPASS.LTC128B.128 [R227+0x9000], desc[UR4][R214.64] ;  /* 0x09000000d6e3efae */ /* 0x000fe2000b981a04 */
[C---:B------:R-:W-:Y:S01]  /*f750*/  IADD3 R40, P0, PT, R37.reuse, R214, RZ ;  /* 0x000000d625287210 */ /* 0x040fe20007f1e0ff */
[----:B------:R-:W1:Y:S01]  /*f760*/  S2UR UR6, SR_CgaCtaId ;  /* 0x00000000000679c3 */ /* 0x000e620000008800 */
[----:B------:R-:W-:Y:S03]  /*f770*/  SHF.L.U64.HI R36, R200, 0x6, R201 ;  /* 0x00000006c8247819 */ /* 0x000fe600000102c9 */
[----:B------:R-:W-:Y:S01]  /*f780*/  @P6 STS.128 [R227+0x9000], RZ ;  /* 0x009000ffe3006388 */ /* 0x000fe20000000c00 */
[C---:B------:R-:W-:Y:S01]  /*f790*/  IADD3 R38, P1, PT, R37.reuse, R40, RZ ;  /* 0x0000002825267210 */ /* 0x040fe20007f3e0ff */
[----:B------:R-:W-:Y:S01]  /*f7a0*/  UMOV UR7, 0x400 ;  /* 0x0000040000077882 */ /* 0x000fe20000000000 */
[C---:B------:R-:W-:Y:S03]  /*f7b0*/  IADD3.X R41, PT, PT, R36.reuse, R215, RZ, P0, !PT ;  /* 0x000000d724297210 */ /* 0x040fe600007fe4ff */
[----:B------:R-:W-:Y:S01]  /*f7c0*/  @!PT LDS RZ, [RZ] ;  /* 0x00000000fffff984 */ /* 0x000fe20000000800 */
[----:B------:R-:W-:Y:S01]  /*f7d0*/  @!PT LDS RZ, [RZ] ;  /* 0x00000000fffff984 */ /* 0x000fe20000000800 */
[----:B------:R-:W-:Y:S01]  /*f7e0*/  @!PT LDS RZ, [RZ] ;  /* 0x00000000fffff984 */ /* 0x000fe20000000800 */
[----:B------:R-:W-:Y:S01]  /*f7f0*/  @!P5 LDGSTS.E.BYPASS.LTC128B.128 [R227+0xb000], desc[UR4][R214.64+0x40] ;  /* 0x0b000040d6e3dfae */ /* 0x000fe2000b981a04 */
[----:B------:R-:W-:Y:S01]  /*f800*/  IADD3 R42, P0, PT, R37, R38, RZ ;  /* 0x00000026252a7210 */ /* 0x000fe20007f1e0ff */
[----:B------:R-:W-:Y:S01]  /*f810*/  BSSY.RECONVERGENT B1, `(.L_x_4771) ;  /* 0x00001ff000017945 */ /* 0x000fe20003800200 */
[C---:B------:R-:W-:Y:S03]  /*f820*/  IADD3.X R39, PT, PT, R36.reuse, R41, RZ, P1, !PT ;  /* 0x0000002924277210 */ /* 0x040fe60000ffe4ff */
[----:B------:R-:W-:Y:S01]  /*f830*/  @P5 STS.128 [R227+0xb000], RZ ;  /* 0x00b000ffe3005388 */ /* 0x000fe20000000c00 */
[C---:B------:R-:W-:Y:S02]  /*f840*/  SHF.L.U32 R121, R119.reuse, 0x4, RZ ;  /* 0x0000000477797819 */ /* 0x040fe400000006ff */
[----:B------:R-:W-:Y:S03]  /*f850*/  IADD3.X R43, PT, PT, R36, R39, RZ, P0, !PT ;  /* 0x00000027242b7210 */ /* 0x000fe600007fe4ff */
[----:B------:R-:W-:Y:S01]  /*f860*/  @!PT LDS RZ, [RZ] ;  /* 0x00000000fffff984 */ /* 0x000fe20000000800 */
[----:B------:R-:W-:Y:S01]  /*f870*/  @!PT LDS RZ, [RZ] ;  /* 0x00000000fffff984 */ /* 0x000fe20000000800 */
[----:B------:R-:W-:Y:S01]  /*f880*/  @!PT LDS RZ, [RZ] ;  /* 0x00000000fffff984 */ /* 0x000fe20000000800 */
[----:B------:R-:W-:Y:S01]  /*f890*/  @!P4 LDGSTS.E.BYPASS.LTC128B.128 [R227+0xd000], desc[UR4][R214.64+0x80] ;  /* 0x0d000080d6e3cfae */ /* 0x000fe2000b981a04 */
[--C-:B------:R-:W-:Y:S02]  /*f8a0*/  SHF.R.U32.HI R193, RZ, 0x1, R119.reuse ;  /* 0x00000001ffc17819 */ /* 0x100fe40000011677 */
[----:B------:R-:W-:Y:S03]  /*f8b0*/  SHF.L.U32 R196, R119, 0x5, RZ ;  /* 0x0000000577c47819 */ /* 0x000fe600000006ff */
[----:B------:R-:W-:Y:S01]  /*f8c0*/  @P4 STS.128 [R227+0xd000], RZ ;  /* 0x00d000ffe3004388 */ /* 0x000fe20000000c00 */
[----:B------:R-:W-:Y:S02]  /*f8d0*/  LOP3.LUT R118, R121, 0x3e00, RZ, 0xc0, !PT ;  /* 0x00003e0079767812 */ /* 0x000fe400078ec0ff */
[----:B------:R-:W-:Y:S03]  /*f8e0*/  SHF.L.U32 R192, R119, 0x2, RZ ;  /* 0x0000000277c07819 */ /* 0x000fe600000006ff */
[----:B------:R-:W-:Y:S01]  /*f8f0*/  @!PT LDS RZ, [RZ] ;  /* 0x00000000fffff984 */ /* 0x000fe20000000800 */
[----:B------:R-:W-:Y:S01]  /*f900*/  @!PT LDS RZ, [RZ] ;  /* 0x00000000fffff984 */ /* 0x000fe20000000800 */
[----:B------:R-:W-:Y:S01]  /*f910*/  @!PT LDS RZ, [RZ] ;  /* 0x00000000fffff984 */ /* 0x000fe20000000800 */
[----:B------:R-:W-:Y:S01]  /*f920*/  @!P6 LDGSTS.E.BYPASS.LTC128B.128 [R227+0x9800], desc[UR4][R40.64] ;  /* 0x0980000028e3efae */ /* 0x000fe2000b981a04 */
[----:B------:R-:W-:Y:S01]  /*f930*/  LOP3.LUT R195, R193, 0x8, RZ, 0xc0, !PT ;  /* 0x00000008c1c37812 */ /* 0x000fe200078ec0ff */
[----:B-1----:R-:W-:Y:S01]  /*f940*/  ULEA UR6, UR6, UR7, 0x18 ;  /* 0x0000000706067291 */ /* 0x002fe2000f8ec0ff */
[--C-:B------:R-:W-:Y:S03]  /*f950*/  LOP3.LUT R123, R118, 0x20, R196.reuse, 0xf8, !PT ;  /* 0x00000020767b7812 */ /* 0x100fe600078ef8c4 */
[----:B------:R-:W-:Y:S01]  /*f960*/  @P6 STS.128 [R227+0x9800], RZ ;  /* 0x009800ffe3006388 */ /* 0x000fe20000000c00 */
[----:B------:R-:W-:Y:S02]  /*f970*/  LOP3.LUT R124, R196, 0xc0, RZ, 0xc0, !PT ;  /* 0x000000c0c47c7812 */ /* 0x000fe400078ec0ff */
[----:B------:R-:W-:Y:S03]  /*f980*/  LOP3.LUT R121, R121, 0x100, RZ, 0xc0, !PT ;  /* 0x0000010079797812 */ /* 0x000fe600078ec0ff */
[----:B------:R-:W-:Y:S01]  /*f990*/  @!PT LDS RZ, [RZ] ;  /* 0x00000000fffff984 */ /* 0x000fe20000000800 */
[----:B------:R-:W-:Y:S01]  /*f9a0*/  @!PT LDS RZ, [RZ] ;  /* 0x00000000fffff984 */ /* 0x000fe20000000800 */
[----:B------:R-:W-:Y:S01]  /*f9b0*/  @!PT LDS RZ, [RZ] ;  /* 0x00000000fffff984 */ /* 0x000fe20000000800 */
[----:B------:R-:W-:Y:S01]  /*f9c0*/  @!P5 LDGSTS.E.BYPASS.LTC128B.128 [R227+0xb800], desc[UR4][R40.64+0x40] ;  /* 0x0b80004028e3dfae */ /* 0x000fe2000b981a04 */
[----:B------:R-:W-:Y:S02]  /*f9d0*/  LOP3.LUT R0, R192, 0x18, RZ, 0xc0, !PT ;  /* 0x00000018c0007812 */ /* 0x000fe400078ec0ff */
[--C-:B------:R-:W-:Y:S03]  /*f9e0*/  LOP3.LUT R195, R195, 0xc0, R196.reuse, 0xf8, !PT ;  /* 0x000000c0c3c37812 */ /* 0x100fe600078ef8c4 */
[----:B------:R-:W-:Y:S01]  /*f9f0*/  @P5 STS.128 [R227+0xb800], RZ ;  /* 0x00b800ffe3005388 */ /* 0x000fe20000000c00 */
[--C-:B------:R-:W-:Y:S02]  /*fa00*/  LOP3.LUT R122, R123, 0x100, R196.reuse, 0xf8, !PT ;  /* 0x000001007b7a7812 */ /* 0x100fe400078ef8c4 */
[----:B------:R-:W-:Y:S03]  /*fa10*/  LOP3.LUT R120, R121, 0x20, R196, 0xf8, !PT ;  /* 0x0000002079787812 */ /* 0x000fe600078ef8c4 */
[----:B------:R-:W-:Y:S01]  /*fa20*/  @!PT LDS RZ, [RZ] ;  /* 0x00000000fffff984 */ /* 0x000fe20000000800 */
[----:B------:R-:W-:Y:S01]  /*fa30*/  @!PT LDS RZ, [RZ] ;  /* 0x00000000fffff984 */ /* 0x000fe20000000800 */
[----:B------:R-:W-:Y:S01]  /*fa40*/  @!PT LDS RZ, [RZ] ;  /* 0x00000000fffff984 */ /* 0x000fe20000000800 */
[----:B------:R-:W-:Y:S01]  /*fa50*/  @!P4 LDGSTS.E.BYPASS.LTC128B.128 [R227+0xd800], desc[UR4][R40.64+0x80] ;  /* 0x0d80008028e3cfae */ /* 0x000fe2000b981a04 */
[----:B------:R-:W-:Y:S02]  /*fa60*/  LOP3.LUT R123, R124, 0x8, R119, 0xf8, !PT ;  /* 0x000000087c7b7812 */ /* 0x000fe400078ef877 */
[----:B------:R-:W-:Y:S03]  /*fa70*/  LOP3.LUT R195, R195, R0, RZ, 0x3c, !PT ;  /* 0x00000000c3c37212 */ /* 0x000fe600078e3cff */
[----:B------:R-:W-:Y:S01]  /*fa80*/  @P4 STS.128 [R227+0xd800], RZ ;  /* 0x00d800ffe3004388 */ /* 0x000fe20000000c00 */
[----:B------:R-:W-:Y:S02]  /*fa90*/  LOP3.LUT R123, R120, R123, R0, 0xf6, !PT ;  /* 0x0000007b787b7212 */ /* 0x000fe400078ef600 */
[----:B------:R-:W-:Y:S03]  /*faa0*/  LOP3.LUT R121, R122, R195, RZ, 0xfc, !PT ;  /* 0x000000c37a797212 */ /* 0x000fe600078efcff */
[----:B------:R-:W-:Y:S01]  /*fab0*/  @!PT LDS RZ, [RZ] ;  /* 0x00000000fffff984 */ /* 0x000fe20000000800 */
[----:B------:R-:W-:Y:S01]  /*fac0*/  @!PT LDS RZ, [RZ] ;  /* 0x00000000fffff984 */ /* 0x000fe20000000800 */
[----:B------:R-:W-:Y:S01]  /*fad0*/  @!PT LDS RZ, [RZ] ;  /* 0x00000000fffff984 */ /* 0x000fe20000000800 */
[----:B------:R-:W-:Y:S01]  /*fae0*/  @!P6 LDGSTS.E.BYPASS.LTC128B.128 [R227+0xa000], desc[UR4][R38.64] ;  /* 0x0a00000026e3efae */ /* 0x000fe2000b981a04 */
[----:B------:R-:W-:Y:S02]  /*faf0*/  MOV R194, UR6 ;  /* 0x0000000600c27c02 */ /* 0x000fe40008000f00 */
[----:B------:R-:W-:Y:S03]  /*fb00*/  MOV R144, 0x20 ;  /* 0x0000002000907802 */ /* 0x000fe60000000f00 */
[----:B------:R-:W-:Y:S01]  /*fb10*/  @P6 STS.128 [R227+0xa000], RZ ;  /* 0x00a000ffe3006388 */ /* 0x000fe20000000c00 */
[-C--:B------:R-:W-:Y:S02]  /*fb20*/  LEA R185, R121, R194.reuse, 0x1 ;  /* 0x000000c279b97211 */ /* 0x080fe400078e08ff */
[----:B------:R-:W-:Y:S03]  /*fb30*/  LEA R197, R123, R194, 0x1 ;  /* 0x000000c27bc57211 */ /* 0x000fe600078e08ff */
[----:B------:R-:W-:Y:S01]  /*fb40*/  @!PT LDS RZ, [RZ] ;  /* 0x00000000fffff984 */ /* 0x000fe20000000800 */
[----:B------:R-:W-:Y:S01]  /*fb50*/  @!PT LDS RZ, [RZ] ;  /* 0x00000000fffff984 */ /* 0x000fe20000000800 */
[----:B------:R-:W-:Y:S01]  /*fb60*/  @!PT LDS RZ, [RZ] ;  /* 0x00000000fffff984 */ /* 0x000fe20000000800 */
[----:B------:R-:W-:Y:S01]  /*fb70*/  @!P5 LDGSTS.E.BYPASS.LTC128B.128 [R227+0xc000], desc[UR4][R38.64+0x40] ;  /* 0x0c00004026e3dfae */ /* 0x000fe2000b981a04 */
[----:B------:R-:W-:Y:S02]  /*fb80*/  LOP3.LUT P2, RZ, R119, 0x4, RZ, 0xc0, !PT ;  /* 0x0000000477ff7812 */ /* 0x000fe4000784c0ff */
[----:B------:R-:W-:Y:S03]  /*fb90*/  IADD3 R220, PT, PT, R220, -0x1, RZ ;  /* 0xffffffffdcdc7810 */ /* 0x000fe60007ffe0ff */
[----:B------:R-:W-:Y:S01]  /*fba0*/  @P5 STS.128 [R227+0xc000], RZ ;  /* 0x00c000ffe3005388 */ /* 0x000fe20000000c00 */
[----:B------:R-:W-:Y:S02]  /*fbb0*/  SEL R144, R144, 0xffffffe0, !P2 ;  /* 0xffffffe090907807 */ /* 0x000fe40005000000 */
[----:B------:R-:W-:Y:S03]  /*fbc0*/  ISETP.GT.AND P0, PT, R220, R211, PT ;  /* 0x000000d3dc00720c */ /* 0x000fe60003f04270 */
[----:B------:R-:W-:Y:S01]  /*fbd0*/  @!PT LDS RZ, [RZ] ;  /* 0x00000000fffff984 */ /* 0x000fe20000000800 */
[----:B------:R-:W-:Y:S01]  /*fbe0*/  @!PT LDS RZ, [RZ] ;  /* 0x00000000fffff984 */ /* 0x000fe20000000800 */
[----:B------:R-:W-:Y:S01]  /*fbf0*/  @!PT LDS RZ, [RZ] ;  /* 0x00000000fffff984 */ /* 0x000fe20000000800 */
[----:B------:R1:W-:Y:S01]  /*fc00*/  @!P4 LDGSTS.E.BYPASS.LTC128B.128 [R227+0xe000], desc[UR4][R38.64+0x80] ;  /* 0x0e00008026e3cfae */ /* 0x0003e2000b981a04 */
[-C--:B------:R-:W-:Y:S02]  /*fc10*/  IADD3 R184, PT, PT, R185, R144.reuse, RZ ;  /* 0x00000090b9b87210 */ /* 0x080fe40007ffe0ff */
[----:B------:R-:W-:Y:S03]  /*fc20*/  IADD3 R0, PT, PT, R197, R144, RZ ;  /* 0x00000090c5007210 */ /* 0x000fe60007ffe0ff */
        /* <DEDUP_REMOVED lines=85> */
[C---:B------:R-:W-:Y:S08]  /*10180*/  HMMA.16816.F32 R4, R128.reuse, R132, R4 ;  /* 0x000000848004723c */ /* 0x040ff00000001804 */
[C---:B------:R-:W-:Y:S01]  /*10190*/  HMMA.16816.F32 R8, R128.reuse, R134, R8 ;  /* 0x000000868008723c */ /* 0x040fe20000001808 */
[----:B------:R-:W4:Y:S07]  /*101a0*/  LDSM.16.M88.4 R132, [R0+0x5400] ;  /* 0x005400000084783b */ /* 0x000f2e0000000200 */
        /* <DEDUP_REMOVED lines=17> */
[----:B------:R-:W-:Y:S06]  /*102c0*/  LDSM.16.M88.4 R156, [R185+0x2000] ;  /* 0x00200000b99c783b */ /* 0x000fec0000000200 */
[----:B------:R-:W-:Y:S01]  /*102d0*/  LDSM.16.M88.4 R184, [R184+0x2000] ;  /* 0x00200000b8b8783b */ /* 0x000fe20000000200 */
        /* <DEDUP_REMOVED lines=89> */
[C---:B------:R-:W-:Y:S03]  /*10870*/  HMMA.16816.F32 R40, R184.reuse, R126, R40 ;  /* 0x0000007eb828723c */ /* 0x040fe60000001828 */
        /* <DEDUP_REMOVED lines=10> */
[----:B------:R-:W5:Y:S01]  /*10920*/  LDSM.16.M88.4 R36, [R0+0x8800] ;  /* 0x008800000024783b */ /* 0x000f620000000200 */
[-C--:B------:R-:W-:Y:S01]  /*10930*/  FMUL.FTZ R41, R41, R234.reuse ;  /* 0x000000ea29297220 */ /* 0x080fe20000410000 */
[-C--:B------:R-:W-:Y:S01]  /*10940*/  FMUL.FTZ R42, R42, R234.reuse ;  /* 0x000000ea2a2a7220 */ /* 0x080fe20000410000 */
[-C--:B------:R-:W-:Y:S01]  /*10950*/  FMUL.FTZ R43, R43, R234.reuse ;  /* 0x000000ea2b2b7220 */ /* 0x080fe20000410000 */
[-C--:B------:R-:W-:Y:S05]  /*10960*/  FMUL.FTZ R172, R40, R234.reuse ;  /* 0x000000ea28ac7220 */ /* 0x080fea0000410000 */
[----:B------:R-:W1:Y:S01]  /*10970*/  MUFU.TANH R162, R168 ;  /* 0x000000a800a27308 */ /* 0x000e620000002400 */
[C---:B---3--:R-:W-:Y:S09]  /*10980*/  HMMA.16816.F32 R44, R184.reuse, R120, R44 ;  /* 0x00000078b82c723c */ /* 0x048ff2000000182c */
[----:B------:R-:W3:Y:S01]  /*10990*/  MUFU.TANH R164, R41 ;  /* 0x0000002900a47308 */ /* 0x000ee20000002400 */
[C---:B------:R-:W-:Y:S09]  /*109a0*/  HMMA.16816.F32 R48, R184.reuse, R122, R48 ;  /* 0x0000007ab830723c */ /* 0x040ff20000001830 */
[----:B------:R-:W1:Y:S01]  /*109b0*/  MUFU.TANH R166, R42 ;  /* 0x0000002a00a67308 */ /* 0x000e620000002400 */
[-C--:B------:R-:W-:Y:S01]  /*109c0*/  FMUL.FTZ R45, R45, R234.reuse ;  /* 0x000000ea2d2d7220 */ /* 0x080fe20000410000 */
[-C--:B------:R-:W-:Y:S01]  /*109d0*/  FMUL.FTZ R46, R46, R234.reuse ;  /* 0x000000ea2e2e7220 */ /* 0x080fe20000410000 */
[-C--:B------:R-:W-:Y:S07]  /*109e0*/  FMUL.FTZ R47, R47, R234.reuse ;  /* 0x000000ea2f2f7220 */ /* 0x080fee0000410000 */
[----:B------:R4:W1:Y:S01]  /*109f0*/  MUFU.TANH R168, R43 ;  /* 0x0000002b00a87308 */ /* 0x0008620000002400 */
[-C--:B------:R-:W-:Y:S09]  /*10a00*/  FMUL.FTZ R174, R44, R234.reuse ;  /* 0x000000ea2cae7220 */ /* 0x080ff20000410000 */
[----:B------:R2:W1:Y:S01]  /*10a10*/  MUFU.TANH R9, R172 ;  /* 0x000000ac00097308 */ /* 0x0004620000002400 */
[C---:B-----5:R-:W-:Y:S03]  /*10a20*/  HMMA.16816.F32 R52, R184.reuse, R36, R52 ;  /* 0x00000024b834723c */ /* 0x060fe60000001834 */
[-C--:B------:R-:W-:Y:S01]  /*10a30*/  FMUL.FTZ R37, R49, R234.reuse ;  /* 0x000000ea31257220 */ /* 0x080fe20000410000 */
[-C--:B------:R-:W-:Y:S01]  /*10a40*/  FMUL.FTZ R36, R50, R234.reuse ;  /* 0x000000ea32247220 */ /* 0x080fe20000410000 */
[-C--:B------:R-:W-:Y:S04]  /*10a50*/  FMUL.FTZ R49, R51, R234.reuse ;  /* 0x000000ea33317220 */ /* 0x080fe80000410000 */
[----:B------:R-:W1:Y:S01]  /*10a60*/  MUFU.TANH R171, R171 ;  /* 0x000000ab00ab7308 */ /* 0x000e620000002400 */
[----:B----4-:R-:W4:Y:S01]  /*10a70*/  LDSM.16.M88.4 R40, [R0+0x8c00] ;  /* 0x008c00000028783b */ /* 0x010f220000000200 */
[----:B------:R-:W-:Y:S04]  /*10a80*/  DEPBAR.LE SB0, 0x0 ;  /* 0x000080000000791a */ /* 0x000fe80000000000 */
[C---:B------:R-:W-:Y:S04]  /*10a90*/  HMMA.16816.F32 R56, R184.reuse, R38, R56 ;  /* 0x00000026b838723c */ /* 0x040fe80000001838 */
[----:B------:R-:W1:Y:S01]  /*10aa0*/  MUFU.TANH R173, R173 ;  /* 0x000000ad00ad7308 */ /* 0x000e620000002400 */
[----:B------:R-:W-:Y:S01]  /*10ab0*/  BAR.SYNC.DEFER_BLOCKING 0x0 ;  /* 0x0000000000007b1d */ /* 0x000fe20000010000 */
[-C--:B--2---:R-:W-:Y:S01]  /*10ac0*/  FMUL.FTZ R172, R48, R234.reuse ;  /* 0x000000ea30ac7220 */ /* 0x084fe20000410000 */
[-C--:B------:R-:W-:Y:S01]  /*10ad0*/  FMUL.FTZ R54, R54, R234.reuse ;  /* 0x000000ea36367220 */ /* 0x080fe20000410000 */
[-C--:B------:R-:W-:Y:S01]  /*10ae0*/  FMUL.FTZ R55, R55, R234.reuse ;  /* 0x000000ea37377220 */ /* 0x080fe20000410000 */
[-C--:B------:R-:W-:Y:S01]  /*10af0*/  FMUL.FTZ R52, R52, R234.reuse ;  /* 0x000000ea34347220 */ /* 0x080fe20000410000 */
[-C--:B------:R-:W-:Y:S04]  /*10b00*/  FMUL.FTZ R53, R53, R234.reuse ;  /* 0x000000ea35357220 */ /* 0x080fe80000410000 */
[----:B------:R-:W2:Y:S10]  /*10b10*/  MUFU.TANH R147, R54 ;  /* 0x0000003600937308 */ /* 0x000eb40000002400 */
[----:B------:R5:W1:Y:S01]  /*10b20*/  MUFU.TANH R145, R55 ;  /* 0x0000003700917308 */ /* 0x000a620000002400 */
[-C--:B------:R-:W-:Y:S01]  /*10b30*/  FMUL.FTZ R38, R56, R234.reuse ;  /* 0x000000ea38267220 */ /* 0x080fe20000410000 */
[-C--:B------:R-:W-:Y:S01]  /*10b40*/  FMUL.FTZ R57, R57, R234.reuse ;  /* 0x000000ea39397220 */ /* 0x080fe20000410000 */
[-C--:B------:R-:W-:Y:S01]  /*10b50*/  FMUL.FTZ R58, R58, R234.reuse ;  /* 0x000000ea3a3a7220 */ /* 0x080fe20000410000 */
[-C--:B------:R-:W-:Y:S06]  /*10b60*/  FMUL.FTZ R59, R59, R234.reuse ;  /* 0x000000ea3b3b7220 */ /* 0x080fec0000410000 */
[----:B------:R3:W1:Y:S10]  /*10b70*/  MUFU.TANH R143, R38 ;  /* 0x00000026008f7308 */ /* 0x0006740000002400 */
[----:B------:R-:W1:Y:S01]  /*10b80*/  MUFU.TANH R175, R175 ;  /* 0x000000af00af7308 */ /* 0x000e620000002400 */
[C---:B----4-:R-:W-:Y:S09]  /*10b90*/  HMMA.16816.F32 R60, R184.reuse, R40, R60 ;  /* 0x00000028b83c723c */ /* 0x050ff2000000183c */
[----:B------:R-:W4:Y:S01]  /*10ba0*/  MUFU.TANH R177, R177 ;  /* 0x000000b100b17308 */ /* 0x000f220000002400 */
[----:B------:R-:W-:Y:S09]  /*10bb0*/  HMMA.16816.F32 R64, R184, R42, R64 ;  /* 0x0000002ab840723c */ /* 0x000ff20000001840 */
[----:B------:R-:W1:Y:S01]  /*10bc0*/  MUFU.TANH R179, R179 ;  /* 0x000000b300b37308 */ /* 0x000e620000002400 */
[-C--:B------:R-:W-:Y:S01]  /*10bd0*/  FMUL.FTZ R39, R60, R234.reuse ;  /* 0x000000ea3c277220 */ /* 0x080fe20000410000 */
[-C--:B------:R-:W-:Y:S01]  /*10be0*/  FMUL.FTZ R61, R61, R234.reuse ;  /* 0x000000ea3d3d7220 */ /* 0x080fe20000410000 */
[-C--:B------:R-:W-:Y:S01]  /*10bf0*/  FMUL.FTZ R62, R62, R234.reuse ;  /* 0x000000ea3e3e7220 */ /* 0x080fe20000410000 */
[-C--:B------:R-:W-:Y:S06]  /*10c00*/  FMUL.FTZ R63, R63, R234.reuse ;  /* 0x000000ea3f3f7220 */ /* 0x080fec0000410000 */
[----:B------:R-:W1:Y:S01]  /*10c10*/  MUFU.TANH R181, R181 ;  /* 0x000000b500b57308 */ /* 0x000e620000002400 */
[-C--:B-----5:R-:W-:Y:S01]  /*10c20*/  FMUL.FTZ R55, R66, R234.reuse ;  /* 0x000000ea42377220 */ /* 0x0a0fe20000410000 */
        /* <DEDUP_REMOVED lines=120> */
.L_x_4774:
[----:B------:R-:W-:Y:S05]  /*113b0*/  BSYNC.RECONVERGENT B0 ;  /* 0x0000000000007941 */ /* 0x000fea0003800200 */
.L_x_4773:
        /* <DEDUP_REMOVED lines=68> */
.L_x_4772:
[----:B------:R-:W-:Y:S05]  /*11800*/  BSYNC.RECONVERGENT B1 ;  /* 0x0000000000017941 */ /* 0x000fea0003800200 */
.L_x_4771:
[----:B------:R-:W-:Y:S01]  /*11810*/  IABS R185, R222 ;  /* 0x000000de00b97213 */ /* 0x000fe20000000000 */
[C---:B------:R-:W-:Y:S01]  /*11820*/  VIADD R4, R222.reuse, 0x40 ;  /* 0x00000040de047836 */ /* 0x040fe20000000000 */
[----:B------:R-:W-:Y:S01]  /*11830*/  LOP3.LUT R195, R195, 0x120, R196, 0xf8, !PT ;  /* 0x00000120c3c37812 */ /* 0x000fe200078ef8c4 */
[----:B-1----:R-:W3:Y:S01]  /*11840*/  LD.E R53, desc[UR4][R2.64+0xdc] ;  /* 0x0000dc0402357980 */ /* 0x002ee2000c101900 */
[----:B------:R-:W-:Y:S01]  /*11850*/  I2FP.F32.S32 R185, R185 ;  /* 0x000000b900b97245 */ /* 0x000fe20000201400 */
[C---:B------:R-:W-:Y:S01]  /*11860*/  VIADD R28, R223.reuse, 0xfffffff9 ;  /* 0xfffffff9df1c7836 */ /* 0x040fe20000000000 */
[----:B------:R-:W-:Y:S01]  /*11870*/  IABS R4, R4 ;  /* 0x0000000400047213 */ /* 0x000fe20000000000 */
[C---:B------:R-:W-:Y:S02]  /*11880*/  VIADD R30, R223.reuse, 0x1 ;  /* 0x00000001df1e7836 */ /* 0x040fe40000000000 */
[C---:B------:R-:W-:Y:S01]  /*11890*/  VIADD R39, R223.reuse, 0xffffffe8 ;  /* 0xffffffe8df277836 */ /* 0x040fe20000000000 */
[----:B------:R-:W-:Y:S01]  /*118a0*/  I2FP.F32.S32 R4, R4 ;  /* 0x0000000400047245 */ /* 0x000fe20000201400 */
[----:B------:R-:W-:Y:S01]  /*118b0*/  VIADD R0, R222, 0x39 ;  /* 0x00000039de007836 */ /* 0x000fe20000000000 */
[----:B------:R-:W-:Y:S01]  /*118c0*/  ISETP.GE.AND P1, PT, R28, R210, PT ;  /* 0x000000d21c00720c */ /* 0x000fe20003f26270 */
[----:B------:R-:W-:Y:S02]  /*118d0*/  VIADD R31, R223, 0xfffffff1 ;  /* 0xfffffff1df1f7836 */ /* 0x000fe40000000000 */
[CC--:B------:R-:W-:Y:S01]  /*118e0*/  FFMA.FTZ R5, -R224.reuse, R185.reuse, R5 ;  /* 0x000000b9e0057223 */ /* 0x0c0fe20000010105 */
[----:B------:R-:W-:Y:S01]  /*118f0*/  FFMA.FTZ R159, -R224, R4, R159 ;  /* 0x00000004e09f7223 */ /* 0x000fe2000001019f */
[----:B------:R-:W-:Y:S01]  /*11900*/  IABS R0, R0 ;  /* 0x0000000000007213 */ /* 0x000fe20000000000 */
[----:B------:R-:W-:Y:S02]  /*11910*/  VIADD R4, R222, 0x29 ;  /* 0x00000029de047836 */ /* 0x000fe40000000000 */
[----:B------:R-:W-:Y:S01]  /*11920*/  FFMA.FTZ R185, -R224, R185, R170 ;  /* 0x000000b9e0b97223 */ /* 0x000fe200000101aa */
[----:B------:R-:W-:Y:S01]  /*11930*/  FSEL R58, R5, -INF , P1 ;  /* 0xff800000053a7808 */ /* 0x000fe20000800000 */
[C---:B------:R-:W-:Y:S01]  /*11940*/  VIADD R22, R223.reuse, 0x11 ;  /* 0x00000011df167836 */ /* 0x040fe20000000000 */
[----:B------:R-:W-:Y:S01]  /*11950*/  I2FP.F32.S32 R0, R0 ;  /* 0x0000000000007245 */ /* 0x000fe20000201400 */
[C---:B------:R-:W-:Y:S01]  /*11960*/  VIADD R20, R223.reuse, 0x18 ;  /* 0x00000018df147836 */ /* 0x040fe20000000000 */
[----:B------:R-:W-:Y:S01]  /*11970*/  IABS R4, R4 ;  /* 0x0000000400047213 */ /* 0x000fe20000000000 */
[C---:B------:R-:W-:Y:S01]  /*11980*/  VIADD R52, R223.reuse, 0xffffffc9 ;  /* 0xffffffc9df347836 */ /* 0x040fe20000000000 */
[----:B------:R-:W-:Y:S01]  /*11990*/  ISETP.GE.AND P1, PT, R30, R208, PT ;  /* 0x000000d01e00720c */ /* 0x000fe20003f26270 */
[----:B------:R-:W-:Y:S01]  /*119a0*/  VIADD R50, R223, 0xffffffd0 ;  /* 0xffffffd0df327836 */ /* 0x000fe20000000000 */
[----:B------:R-:W-:Y:S01]  /*119b0*/  I2FP.F32.S32 R4, R4 ;  /* 0x0000000400047245 */ /* 0x000fe20000201400 */
[C---:B--2---:R-:W-:Y:S01]  /*119c0*/  VIADD R13, R222.reuse, 0x9 ;  /* 0x00000009de0d7836 */ /* 0x044fe20000000000 */
[----:B------:R-:W-:Y:S01]  /*119d0*/  FSEL R185, R185, -INF , P1 ;  /* 0xff800000b9b97808 */ /* 0x000fe20000800000 */
[----:B------:R-:W-:Y:S02]  /*119e0*/  VIADD R6, R222, 0x41 ;  /* 0x00000041de067836 */ /* 0x000fe40000000000 */
[C---:B------:R-:W-:Y:S01]  /*119f0*/  FFMA.FTZ R153, -R224.reuse, R0, R153 ;  /* 0x00000000e0997223 */ /* 0x040fe20000010199 */
[CC--:B------:R-:W-:Y:S01]  /*11a00*/  FFMA.FTZ R169, -R224.reuse, R4.reuse, R169 ;  /* 0x00000004e0a97223 */ /* 0x0c0fe200000101a9 */
[----:B------:R-:W-:Y:S01]  /*11a10*/  IABS R13, R13 ;  /* 0x0000000d000d7213 */ /* 0x000fe20000000000 */
[----:B------:R-:W-:Y:S01]  /*11a20*/  FFMA.FTZ R181, -R224, R4, R181 ;  /* 0x00000004e0b57223 */ /* 0x000fe200000101b5 */
[----:B------:R-:W-:Y:S01]  /*11a30*/  IABS R6, R6 ;  /* 0x0000000600067213 */ /* 0x000fe20000000000 */
[----:B------:R-:W-:Y:S01]  /*11a40*/  VIADD R4, R222, 0x18 ;  /* 0x00000018de047836 */ /* 0x000fe20000000000 */
[----:B------:R-:W-:Y:S01]  /*11a50*/  I2FP.F32.S32 R13, R13 ;  /* 0x0000000d000d7245 */ /* 0x000fe20000201400 */
[----:B------:R-:W-:Y:S01]  /*11a60*/  FFMA.FTZ R165, -R224, R0, R165 ;  /* 0x00000000e0a57223 */ /* 0x000fe200000101a5 */
[C---:B------:R-:W-:Y:S01]  /*11a70*/  VIADD R8, R223.reuse, 0xffffffc0 ;  /* 0xffffffc0df087836 */ /* 0x040fe20000000000 */
[----:B------:R-:W-:Y:S01]  /*11a80*/  I2FP.F32.S32 R6, R6 ;  /* 0x0000000600067245 */ /* 0x000fe20000201400 */
[C---:B------:R-:W-:Y:S01]  /*11a90*/  VIADD R0, R222.reuse, 0x31 ;  /* 0x00000031de007836 */ /* 0x040fe20000000000 */
[----:B------:R-:W-:Y:S01]  /*11aa0*/  IABS R4, R4 ;  /* 0x0000000400047213 */ /* 0x000fe20000000000 */
[----:B------:R-:W-:Y:S02]  /*11ab0*/  VIADD R10, R222, 0x38 ;  /* 0x00000038de0a7836 */ /* 0x000fe40000000000 */
[CC--:B------:R-:W-:Y:S01]  /*11ac0*/  FFMA.FTZ R247, -R224.reuse, R13.reuse, R247 ;  /* 0x0000000de0f77223 */ /* 0x0c0fe200000101f7 */
[C---:B------:R-:W-:Y:S01]  /*11ad0*/  FFMA.FTZ R156, -R224.reuse, R13, R156 ;  /* 0x0000000de09c7223 */ /* 0x040fe2000001019c */
[----:B------:R-:W-:Y:S01]  /*11ae0*/  I2FP.F32.S32 R4, R4 ;  /* 0x0000000400047245 */ /* 0x000fe20000201400 */
[----:B------:R-:W-:Y:S01]  /*11af0*/  FFMA.FTZ R157, -R224, R6, R157 ;  /* 0x00000006e09d7223 */ /* 0x000fe2000001019d */
[----:B------:R-:W-:Y:S01]  /*11b00*/  ISETP.GE.AND P6, PT, R8, R209, PT ;  /* 0x000000d10800720c */ /* 0x000fe20003fc6270 */
[----:B------:R-:W-:Y:S01]  /*11b10*/  VIADD R6, R222, 0x30 ;  /* 0x00000030de067836 */ /* 0x000fe20000000000 */
[----:B------:R-:W-:Y:S01]  /*11b20*/  ISETP.GE.AND P4, PT, R8, R210, PT ;  /* 0x000000d20800720c */ /* 0x000fe20003f86270 */
[CC--:B------:R-:W-:Y:S01]  /*11b30*/  FFMA.FTZ R245, -R224.reuse, R4.reuse, R245 ;  /* 0x00000004e0f57223 */ /* 0x0c0fe200000101f5 */
[----:B------:R-:W-:Y:S01]  /*11b40*/  FFMA.FTZ R191, -R224, R4, R191 ;  /* 0x00000004e0bf7223 */ /* 0x000fe200000101bf */
[----:B------:R-:W-:Y:S01]  /*11b50*/  VIADD R4, R222, 0xfffffff9 ;  /* 0xfffffff9de047836 */ /* 0x000fe20000000000 */
[----:B------:R-:W-:Y:S01]  /*11b60*/  ISETP.GE.AND P0, PT, R8, R208, PT ;  /* 0x000000d00800720c */ /* 0x000fe20003f06270 */
[----:B------:R-:W-:Y:S01]  /*11b70*/  VIADD R15, R222, 0x1 ;  /* 0x00000001de0f7836 */ /* 0x000fe20000000000 */
[----:B------:R-:W-:Y:S01]  /*11b80*/  ISETP.GE.AND P5, PT, R8, R207, PT ;  /* 0x000000cf0800720c */ /* 0x000fe20003fa6270 */
[C---:B------:R-:W-:Y:S01]  /*11b90*/  VIADD R8, R222.reuse, 0x28 ;  /* 0x00000028de087836 */ /* 0x040fe20000000000 */
[----:B------:R-:W-:Y:S01]  /*11ba0*/  IABS R4, R4 ;  /* 0x0000000400047213 */ /* 0x000fe20000000000 */
[----:B------:R-:W-:Y:S01]  /*11bb0*/  VIADD R57, R223, 0xffffffc1 ;  /* 0xffffffc1df397836 */ /* 0x000fe20000000000 */
[----:B------:R-:W-:Y:S01]  /*11bc0*/  IABS R0, R0 ;  /* 0x0000000000007213 */ /* 0x000fe20000000000 */
[C---:B------:R-:W-:Y:S01]  /*11bd0*/  VIADD R61, R222.reuse, 0xfffffff0 ;  /* 0xfffffff0de3d7836 */ /* 0x040fe20000000000 */
        /* <DEDUP_REMOVED lines=8> */
[----:B------:R-:W-:Y:S01]  /*11c60*/  VIADD R13, R222, 0xffffffe9 ;  /* 0xffffffe9de0d7836 */ /* 0x000fe20000000000 */
[----:B------:R-:W-:Y:S01]  /*11c70*/  IABS R8, R8 ;  /* 0x0000000800087213 */ /* 0x000fe20000000000 */
[C---:B------:R-:W-:Y:S01]  /*11c80*/  FFMA.FTZ R161, -R224.reuse, R0, R161 ;  /* 0x00000000e0a17223 */ /* 0x040fe200000101a1 */
[----:B------:R-:W-:Y:S01]  /*11c90*/  IABS R6, R6 ;  /* 0x0000000600067213 */ /* 0x000fe20000000000 */
[C---:B------:R-:W-:Y:S01]  /*11ca0*/  FFMA.FTZ R173, -R224.reuse, R0, R173 ;  /* 0x00000000e0ad7223 */ /* 0x040fe200000101ad */
[----:B------:R-:W-:Y:S01]  /*11cb0*/  I2FP.F32.S32 R0, R8 ;  /* 0x0000000800007245 */ /* 0x000fe20000201400 */
[C---:B------:R-:W-:Y:S01]  /*11cc0*/  FFMA.FTZ R155, -R224.reuse, R10, R155 ;  /* 0x0000000ae09b7223 */ /* 0x040fe2000001019b */
[----:B------:R-:W-:Y:S01]  /*11cd0*/  IABS R4, R4 ;  /* 0x0000000400047213 */ /* 0x000fe20000000000 */
[----:B------:R-:W-:Y:S01]  /*11ce0*/  FFMA.FTZ R167, -R224, R10, R167 ;  /* 0x0000000ae0a77223 */ /* 0x000fe200000101a7 */
[----:B------:R-:W-:Y:S01]  /*11cf0*/  I2FP.F32.S32 R6, R6 ;  /* 0x0000000600067245 */ /* 0x000fe20000201400 */
[----:B------:R-:W-:Y:S01]  /*11d00*/  VIADD R10, R222, 0x21 ;  /* 0x00000021de0a7836 */ /* 0x000fe20000000000 */
[----:B------:R-:W-:Y:S01]  /*11d10*/  IABS R13, R13 ;  /* 0x0000000d000d7213 */ /* 0x000fe20000000000 */
[CC--:B------:R-:W-:Y:S01]  /*11d20*/  FFMA.FTZ R171, -R224.reuse, R0.reuse, R171 ;  /* 0x00000000e0ab7223 */ /* 0x0c0fe200000101ab */
[----:B------:R-:W-:Y:S01]  /*11d30*/  IABS R15, R15 ;  /* 0x0000000f000f7213 */ /* 0x000fe20000000000 */
[C---:B------:R-:W-:Y:S01]  /*11d40*/  FFMA.FTZ R183, -R224.reuse, R0, R183 ;  /* 0x00000000e0b77223 */ /* 0x040fe200000101b7 */
[----:B------:R-:W-:Y:S01]  /*11d50*/  ISETP.GE.AND P1, PT, R57, R210, PT ;  /* 0x000000d23900720c */ /* 0x000fe20003f26270 */
[----:B------:R-:W-:Y:S01]  /*11d60*/  FFMA.FTZ R163, -R224, R6, R163 ;  /* 0x00000006e0a37223 */ /* 0x000fe200000101a3 */
[----:B------:R-:W-:Y:S01]  /*11d70*/  I2FP.F32.S32 R4, R4 ;  /* 0x0000000400047245 */ /* 0x000fe20000201400 */
[----:B------:R-:W-:Y:S01]  /*11d80*/  VIADD R0, R222, 0x20 ;  /* 0x00000020de007836 */ /* 0x000fe20000000000 */
[----:B------:R-:W-:Y:S01]  /*11d90*/  I2FP.F32.S32 R13, R13 ;  /* 0x0000000d000d7245 */ /* 0x000fe20000201400 */
[C---:B------:R-:W-:Y:S01]  /*11da0*/  FFMA.FTZ R175, -R224.reuse, R6, R175 ;  /* 0x00000006e0af7223 */ /* 0x040fe200000101af */
[----:B------:R-:W-:Y:S01]  /*11db0*/  I2FP.F32.S32 R15, R15 ;  /* 0x0000000f000f7245 */ /* 0x000fe20000201400 */
[CC--:B------:R-:W-:Y:S01]  /*11dc0*/  FFMA.FTZ R151, -R224.reuse, R4.reuse, R151 ;  /* 0x00000004e0977223 */ /* 0x0c0fe20000010197 */
[----:B------:R-:W-:Y:S01]  /*11dd0*/  FSEL R19, R155, -INF , P1 ;  /* 0xff8000009b137808 */ /* 0x000fe20000800000 */
[----:B------:R-:W-:Y:S01]  /*11de0*/  FFMA.FTZ R139, -R224, R4, R139 ;  /* 0x00000004e08b7223 */ /* 0x000fe2000001018b */
[----:B------:R-:W-:Y:S01]  /*11df0*/  ISETP.GE.AND P1, PT, R52, R210, PT ;  /* 0x000000d23400720c */ /* 0x000fe20003f26270 */
[CC--:B------:R-:W-:Y:S01]  /*11e00*/  FFMA.FTZ R44, -R224.reuse, R13.reuse, R44 ;  /* 0x0000000de02c7223 */ /* 0x0c0fe2000001012c */
[----:B------:R-:W-:Y:S01]  /*11e10*/  IABS R10, R10 ;  /* 0x0000000a000a7213 */ /* 0x000fe20000000000 */
[C---:B------:R-:W-:Y:S01]  /*11e20*/  FFMA.FTZ R60, -R224.reuse, R13, R36 ;  /* 0x0000000de03c7223 */ /* 0x040fe20000010124 */
[CC--:B------:R-:W-:Y:S01]  /*11e30*/  FFMA.FTZ R154, -R224.reuse, R15.reuse, R154 ;  /* 0x0000000fe09a7223 */ /* 0x0c0fe2000001019a */
[----:B------:R-:W-:Y:S01]  /*11e40*/  FFMA.FTZ R162, -R224, R15, R162 ;  /* 0x0000000fe0a27223 */ /* 0x000fe200000101a2 */
[----:B------:R-:W-:Y:S01]  /*11e50*/  IABS R61, R61 ;  /* 0x0000003d003d7213 */ /* 0x000fe20000000000 */
[C---:B------:R-:W-:Y:S01]  /*11e60*/  VIADD R4, R222.reuse, 0xffffffc9 ;  /* 0xffffffc9de047836 */ /* 0x040fe20000000000 */
[----:B------:R-:W-:Y:S01]  /*11e70*/  FSEL R13, R163, -INF , P1 ;  /* 0xff800000a30d7808 */ /* 0x000fe20000800000 */
[C---:B------:R-:W-:Y:S01]  /*11e80*/  VIADD R15, R222.reuse, 0xfffffff1 ;  /* 0xfffffff1de0f7836 */ /* 0x040fe20000000000 */
[----:B------:R-:W-:Y:S01]  /*11e90*/  IABS R0, R0 ;  /* 0x0000000000007213 */ /* 0x000fe20000000000 */
[----:B------:R-:W-:Y:S01]  /*11ea0*/  VIADD R6, R222, 0x19 ;  /* 0x00000019de067836 */ /* 0x000fe20000000000 */
[----:B------:R-:W-:Y:S01]  /*11eb0*/  ISETP.GE.AND P1, PT, R50, R210, PT ;  /* 0x000000d23200720c */ /* 0x000fe20003f26270 */
[----:B------:R-:W-:Y:S01]  /*11ec0*/  VIADD R8, R222, 0x11 ;  /* 0x00000011de087836 */ /* 0x000fe20000000000 */
[----:B------:R-:W-:Y:S01]  /*11ed0*/  I2FP.F32.S32 R10, R10 ;  /* 0x0000000a000a7245 */ /* 0x000fe20000201400 */
[C---:B------:R-:W-:Y:S01]  /*11ee0*/  VIADD R48, R223.reuse, 0xffffffd1 ;  /* 0xffffffd1df307836 */ /* 0x040fe20000000000 */
[----:B------:R-:W-:Y:S01]  /*11ef0*/  I2FP.F32.S32 R61, R61 ;  /* 0x0000003d003d7245 */ /* 0x000fe20000201400 */
[----:B------:R-:W-:Y:S01]  /*11f00*/  VIADD R40, R223, 0xffffffe1 ;  /* 0xffffffe1df287836 */ /* 0x000fe20000000000 */
[----:B------:R-:W-:Y:S01]  /*11f10*/  I2FP.F32.S32 R0, R0 ;  /* 0x0000000000007245 */ /* 0x000fe20000201400 */
[CC--:B------:R-:W-:Y:S01]  /*11f20*/  FFMA.FTZ R177, -R224.reuse, R10.reuse, R177 ;  /* 0x0000000ae0b17223 */ /* 0x0c0fe200000101b1 */
[----:B------:R-:W-:Y:S01]  /*11f30*/  IABS R17, R17 ;  /* 0x0000001100117213 */ /* 0x000fe20000000000 */
[C---:B------:R-:W-:Y:S01]  /*11f40*/  FFMA.FTZ R235, -R224.reuse, R10, R235 ;  /* 0x0000000ae0eb7223 */ /* 0x040fe200000101eb */
[----:B------:R-:W-:Y:S01]  /*11f50*/  IABS R4, R4 ;  /* 0x0000000400047213 */ /* 0x000fe20000000000 */
[----:B------:R-:W-:Y:S01]  /*11f60*/  FFMA.FTZ R164, -R224, R61, R164 ;  /* 0x0000003de0a47223 */ /* 0x000fe200000101a4 */
[----:B------:R-:W-:Y:S01]  /*11f70*/  FSEL R27, R169, -INF , P1 ;  /* 0xff800000a91b7808 */ /* 0x000fe20000800000 */
[----:B------:R-:W-:Y:S01]  /*11f80*/  VIADD R10, R222, 0xffffffe1 ;  /* 0xffffffe1de0a7836 */ /* 0x000fe20000000000 */
[----:B------:R-:W-:Y:S01]  /*11f90*/  IABS R15, R15 ;  /* 0x0000000f000f7213 */ /* 0x000fe20000000000 */
[C---:B------:R-:W-:Y:S01]  /*11fa0*/  FFMA.FTZ R61, -R224.reuse, R61, R47 ;  /* 0x0000003de03d7223 */ /* 0x040fe2000001012f */
[----:B------:R-:W-:Y:S01]  /*11fb0*/  IABS R6, R6 ;  /* 0x0000000600067213 */ /* 0x000fe20000000000 */
[----:B------:R-:W-:Y:S01]  /*11fc0*/  FFMA.FTZ R179, -R224, R0, R179 ;  /* 0x00000000e0b37223 */ /* 0x000fe200000101b3 */
[----:B------:R-:W-:Y:S01]  /*11fd0*/  ISETP.GE.AND P1, PT, R52, R208, PT ;  /* 0x000000d03400720c */ /* 0x000fe20003f26270 */
[C---:B------:R-:W-:Y:S01]  /*11fe0*/  FFMA.FTZ R237, -R224.reuse, R0, R237 ;  /* 0x00000000e0ed7223 */ /* 0x040fe200000101ed */
[----:B------:R-:W-:Y:S01]  /*11ff0*/  IABS R8, R8 ;  /* 0x0000000800087213 */ /* 0x000fe20000000000 */
[C---:B------:R-:W-:Y:S01]  /*12000*/  VIADD R56, R223.reuse, 0xffffffc8 ;  /* 0xffffffc8df387836 */ /* 0x040fe20000000000 */
[----:B------:R-:W-:Y:S01]  /*12010*/  I2FP.F32.S32 R17, R17 ;  /* 0x0000001100117245 */ /* 0x000fe20000201400 */
[C---:B------:R-:W-:Y:S01]  /*12020*/  VIADD R29, R223.reuse, 0xfffffff8 ;  /* 0xfffffff8df1d7836 */ /* 0x040fe20000000000 */
[----:B------:R-:W-:Y:S01]  /*12030*/  I2FP.F32.S32 R4, R4 ;  /* 0x0000000400047245 */ /* 0x000fe20000201400 */
[----:B------:R-:W-:Y:S01]  /*12040*/  VIADD R32, R223, 0xfffffff0 ;  /* 0xfffffff0df207836 */ /* 0x000fe20000000000 */
[----:B------:R-:W-:Y:S01]  /*12050*/  I2FP.F32.S32 R15, R15 ;  /* 0x0000000f000f7245 */ /* 0x000fe20000201400 */
[CC--:B------:R-:W-:Y:S01]  /*12060*/  FFMA.FTZ R241, -R224.reuse, R17.reuse, R241 ;  /* 0x00000011e0f17223 */ /* 0x0c0fe200000101f1 */
[----:B------:R-:W-:Y:S01]  /*12070*/  I2FP.F32.S32 R6, R6 ;  /* 0x0000000600067245 */ /* 0x000fe20000201400 */
[C---:B------:R-:W-:Y:S01]  /*12080*/  FFMA.FTZ R152, -R224.reuse, R17, R152 ;  /* 0x00000011e0987223 */ /* 0x040fe20000010198 */
[----:B------:R-:W-:Y:S01]  /*12090*/  FSEL R47, R167, -INF , P1 ;  /* 0xff800000a72f7808 */ /* 0x000fe20000800000 */
[C---:B------:R-:W-:Y:S01]  /*120a0*/  FFMA.FTZ R135, -R224.reuse, R4, R135 ;  /* 0x00000004e0877223 */ /* 0x040fe20000010187 */
[----:B------:R-:W-:Y:S01]  /*120b0*/  I2FP.F32.S32 R0, R8 ;  /* 0x0000000800007245 */ /* 0x000fe20000201400 */
[----:B------:R-:W-:Y:S01]  /*120c0*/  FFMA.FTZ R55, -R224, R4, R55 ;  /* 0x00000004e0377223 */ /* 0x000fe20000010137 */
[----:B------:R-:W-:Y:S01]  /*120d0*/  ISETP.GE.AND P1, PT, R50, R208, PT ;  /* 0x000000d03200720c */ /* 0x000fe20003f26270 */
[----:B------:R-:W-:Y:S01]  /*120e0*/  VIADD R8, R222, 0xffffffc0 ;  /* 0xffffffc0de087836 */ /* 0x000fe20000000000 */
[----:B------:R-:W-:Y:S01]  /*120f0*/  IABS R10, R10 ;  /* 0x0000000a000a7213 */ /* 0x000fe20000000000 */
[CC--:B------:R-:W-:Y:S01]  /*12100*/  FFMA.FTZ R62, -R224.reuse, R15.reuse, R46 ;  /* 0x0000000fe03e7223 */ /* 0x0c0fe2000001012e */
[CC--:B------:R-:W-:Y:S01]  /*12110*/  FFMA.FTZ R189, -R224.reuse, R6.reuse, R189 ;  /* 0x00000006e0bd7223 */ /* 0x0c0fe200000101bd */
[----:B------:R-:W-:Y:S01]  /*12120*/  FSEL R4, R157, -INF , P0 ;  /* 0xff8000009d047808 */ /* 0x000fe20000000000 */
[----:B------:R-:W-:Y:S01]  /*12130*/  FFMA.FTZ R243, -R224, R6, R243 ;  /* 0x00000006e0f37223 */ /* 0x000fe200000101f3 */
[----:B------:R-:W-:Y:S02]  /*12140*/  VIADD R17, R222, 0xfffffff8 ;  /* 0xfffffff8de117836 */ /* 0x000fe40000000000 */
[----:B------:R-:W-:Y:S01]  /*12150*/  FFMA.FTZ R239, -R224, R0, R239 ;  /* 0x00000000e0ef7223 */ /* 0x000fe200000101ef */
[----:B------:R-:W-:Y:S01]  /*12160*/  VIADD R46, R223, 0xffffffd8 ;  /* 0xffffffd8df2e7836 */ /* 0x000fe20000000000 */
[----:B------:R-:W-:Y:S01]  /*12170*/  ISETP.GE.AND P0, PT, R48, R210, PT ;  /* 0x000000d23000720c */ /* 0x000fe20003f06270 */
[----:B------:R-:W-:Y:S01]  /*12180*/  FFMA.FTZ R251, -R224, R0, R251 ;  /* 0x00000000e0fb7223 */ /* 0x000fe200000101fb */
[----:B------:R-:W-:Y:S01]  /*12190*/  FSEL R35, R173, -INF , P1 ;  /* 0xff800000ad237808 */ /* 0x000fe20000800000 */
[----:B------:R-:W-:Y:S01]  /*121a0*/  VIADD R6, R222, 0xffffffe0 ;  /* 0xffffffe0de067836 */ /* 0x000fe20000000000 */
[----:B------:R-:W-:Y:S01]  /*121b0*/  ISETP.GE.AND P1, PT, R40, R210, PT ;  /* 0x000000d22800720c */ /* 0x000fe20003f26270 */
[----:B------:R-:W-:Y:S01]  /*121c0*/  VIADD R0, R222, 0x8 ;  /* 0x00000008de007836 */ /* 0x000fe20000000000 */
[----:B------:R-:W-:Y:S01]  /*121d0*/  I2FP.F32.S32 R10, R10 ;  /* 0x0000000a000a7245 */ /* 0x000fe20000201400 */
[C---:B------:R-:W-:Y:S01]  /*121e0*/  FFMA.FTZ R9, -R224.reuse, R15, R9 ;  /* 0x0000000fe0097223 */ /* 0x040fe20000010109 */
[----:B------:R-:W-:Y:S01]  /*121f0*/  IABS R8, R8 ;  /* 0x0000000800087213 */ /* 0x000fe20000000000 */
[----:B------:R-:W-:Y:S01]  /*12200*/  VIADD R42, R223, 0xffffffe0 ;  /* 0xffffffe0df2a7836 */ /* 0x000fe20000000000 */
[----:B------:R-:W-:Y:S01]  /*12210*/  FSEL R21, R153, -INF , P4 ;  /* 0xff80000099157808 */ /* 0x000fe20002000000 */
[----:B------:R-:W-:Y:S01]  /*12220*/  FFMA.FTZ R64, -R224, R10, R11 ;  /* 0x0000000ae0407223 */ /* 0x000fe2000001010b */
[----:B------:R-:W-:Y:S01]  /*12230*/  FSEL R25, R171, -INF , P0 ;  /* 0xff800000ab197808 */ /* 0x000fe20000000000 */
[----:B------:R-:W-:Y:S01]  /*12240*/  IMAD.MOV.U32 R11, RZ, RZ, R8 ;  /* 0x000000ffff0b7224 */ /* 0x000fe200078e0008 */
[----:B------:R-:W-:Y:S01]  /*12250*/  IABS R17, R17 ;  /* 0x0000001100117213 */ /* 0x000fe20000000000 */
[C---:B------:R-:W-:Y:S01]  /*12260*/  VIADD R26, R223.reuse, 0x8 ;  /* 0x00000008df1a7836 */ /* 0x040fe20000000000 */
[-C--:B------:R-:W-:Y:S01]  /*12270*/  ISETP.GE.AND P0, PT, R46, R210.reuse, PT ;  /* 0x000000d22e00720c */ /* 0x080fe20003f06270 */
[----:B------:R-:W-:Y:S01]  /*12280*/  VIADD R23, R223, 0x10 ;  /* 0x00000010df177836 */ /* 0x000fe20000000000 */
[----:B------:R-:W-:Y:S01]  /*12290*/  FSEL R134, R191, -INF , P1 ;  /* 0xff800000bf867808 */ /* 0x000fe20000800000 */
[C---:B------:R-:W-:Y:S01]  /*122a0*/  VIADD R24, R223.reuse, 0x9 ;  /* 0x00000009df187836 */ /* 0x040fe20000000000 */
[----:B------:R-:W-:Y:S01]  /*122b0*/  ISETP.GE.AND P4, PT, R56, R210, PT ;  /* 0x000000d23800720c */ /* 0x000fe20003f86270 */
[----:B------:R-:W-:Y:S01]  /*122c0*/  VIADD R8, R222, 0xffffffd1 ;  /* 0xffffffd1de087836 */ /* 0x000fe20000000000 */
[----:B------:R-:W-:Y:S01]  /*122d0*/  IABS R6, R6 ;  /* 0x0000000600067213 */ /* 0x000fe20000000000 */
[----:B------:R-:W-:Y:S01]  /*122e0*/  VIADD R14, R223, 0x21 ;  /* 0x00000021df0e7836 */ /* 0x000fe20000000000 */
[----:B------:R-:W-:Y:S01]  /*122f0*/  ISETP.GE.AND P1, PT, R39, R210, PT ;  /* 0x000000d22700720c */ /* 0x000fe20003f26270 */
[----:B------:R-:W-:Y:S01]  /*12300*/  FFMA.FTZ R147, -R224, R10, R147 ;  /* 0x0000000ae0937223 */ /* 0x000fe20000010193 */
[----:B------:R-:W-:Y:S01]  /*12310*/  IABS R0, R0 ;  /* 0x0000000000007213 */ /* 0x000fe20000000000 */
[----:B------:R-:W-:Y:S01]  /*12320*/  VIADD R12, R223, 0x28 ;  /* 0x00000028df0c7836 */ /* 0x000fe20000000000 */
[----:B------:R-:W-:Y:S01]  /*12330*/  I2FP.F32.S32 R17, R17 ;  /* 0x0000001100117245 */ /* 0x000fe20000201400 */
[----:B------:R-:W-:Y:S01]  /*12340*/  VIADD R10, R222, 0xffffffc1 ;  /* 0xffffffc1de0a7836 */ /* 0x000fe20000000000 */
[----:B------:R-:W-:Y:S01]  /*12350*/  FSEL R15, R161, -INF , P4 ;  /* 0xff800000a10f7808 */ /* 0x000fe20002000000 */
[----:B------:R-:W-:Y:S01]  /*12360*/  VIADD R18, R223, 0x19 ;  /* 0x00000019df127836 */ /* 0x000fe20000000000 */
[----:B------:R-:W-:Y:S01]  /*12370*/  I2FP.F32.S32 R6, R6 ;  /* 0x0000000600067245 */ /* 0x000fe20000201400 */
[CC--:B------:R-:W-:Y:S01]  /*12380*/  FFMA.FTZ R7, -R224.reuse, R17.reuse, R7 ;  /* 0x00000011e0077223 */ /* 0x0c0fe20000010107 */
[----:B------:R-:W-:Y:S01]  /*12390*/  FSEL R43, R177, -INF , P0 ;  /* 0xff800000b12b7808 */ /* 0x000fe20000000000 */
[C---:B------:R-:W-:Y:S01]  /*123a0*/  FFMA.FTZ R168, -R224.reuse, R17, R168 ;  /* 0x00000011e0a87223 */ /* 0x040fe200000101a8 */
[----:B------:R-:W-:Y:S01]  /*123b0*/  FSEL R38, R239, -INF , P1 ;  /* 0xff800000ef267808 */ /* 0x000fe20000800000 */
[----:B------:R-:W-:Y:S01]  /*123c0*/  FFMA.FTZ R63, -R224, R6, R37 ;  /* 0x00000006e03f7223 */ /* 0x000fe20000010125 */
[-C--:B------:R-:W-:Y:S01]  /*123d0*/  ISETP.GE.AND P0, PT, R48, R208.reuse, PT ;  /* 0x000000d03000720c */ /* 0x080fe20003f06270 */
[----:B------:R-:W-:Y:S01]  /*123e0*/  VIADD R37, R223, 0xffffffe9 ;  /* 0xffffffe9df257836 */ /* 0x000fe20000000000 */
[----:B------:R-:W-:Y:S01]  /*123f0*/  ISETP.GE.AND P4, PT, R57, R208, PT ;  /* 0x000000d03900720c */ /* 0x000fe20003f86270 */
[----:B------:R-:W-:Y:S01]  /*12400*/  FFMA.FTZ R145, -R224, R6, R145 ;  /* 0x00000006e0917223 */ /* 0x000fe20000010191 */
[----:B------:R-:W-:Y:S01]  /*12410*/  I2FP.F32.S32 R0, R0 ;  /* 0x0000000000007245 */ /* 0x000fe20000201400 */
[----:B------:R-:W-:Y:S01]  /*12420*/  VIADD R6, R222, 0xffffffd0 ;  /* 0xffffffd0de067836 */ /* 0x000fe20000000000 */
[----:B------:R-:W-:Y:S01]  /*12430*/  ISETP.GE.AND P1, PT, R40, R208, PT ;  /* 0x000000d02800720c */ /* 0x000fe20003f26270 */
        /* <DEDUP_REMOVED lines=10> */
[----:B------:R-:W-:Y:S01]  /*124e0*/  VIADD R5, R223, 0x39 ;  /* 0x00000039df057836 */ /* 0x000fe20000000000 */
[----:B------:R-:W-:Y:S01]  /*124f0*/  FSEL R34, R237, -INF , P1 ;  /* 0xff800000ed227808 */ /* 0x000fe20000800000 */
[----:B------:R-:W-:Y:S01]  /*12500*/  VIADD R221, R221, 0xffffff80 ;  /* 0xffffff80dddd7836 */ /* 0x000fe20000000000 */
[-C--:B------:R-:W-:Y:S02]  /*12510*/  ISETP.GE.AND P1, PT, R31, R210.reuse, PT ;  /* 0x000000d21f00720c */ /* 0x080fe40003f26270 */
[----:B------:R-:W-:Y:S02]  /*12520*/  FSEL R11, R165, -INF , P4 ;  /* 0xff800000a50b7808 */ /* 0x000fe40002000000 */
[----:B------:R-:W-:Y:S02]  /*12530*/  FSEL R51, R181, -INF , P0 ;  /* 0xff800000b5337808 */ /* 0x000fe40000000000 */
[----:B------:R-:W-:Y:S02]  /*12540*/  ISETP.GE.AND P0, PT, R37, R210, PT ;  /* 0x000000d22500720c */ /* 0x000fe40003f06270 */
[----:B------:R-:W-:Y:S02]  /*12550*/  FSEL R165, R249, -INF , P1 ;  /* 0xff800000f9a57808 */ /* 0x000fe40000800000 */
[----:B------:R-:W-:Y:S02]  /*12560*/  ISETP.GE.AND P1, PT, R37, R208, PT ;  /* 0x000000d02500720c */ /* 0x000fe40003f26270 */
[----:B------:R-:W-:Y:S02]  /*12570*/  FSEL R36, R241, -INF , P0 ;  /* 0xff800000f1247808 */ /* 0x000fe40000000000 */
[----:B------:R-:W-:Y:S02]  /*12580*/  FSEL R241, R245, -INF , P1 ;  /* 0xff800000f5f17808 */ /* 0x000fe40000800000 */
[----:B------:R-:W-:Y:S02]  /*12590*/  IABS R0, R0 ;  /* 0x0000000000007213 */ /* 0x000fe40000000000 */
[----:B------:R-:W-:Y:S02]  /*125a0*/  ISETP.GE.AND P1, PT, R29, R210, PT ;  /* 0x000000d21d00720c */ /* 0x000fe40003f26270 */
[----:B------:R-:W-:Y:S02]  /*125b0*/  I2FP.F32.S32 R0, R0 ;  /* 0x0000000000007245 */ /* 0x000fe40000201400 */
[----:B------:R-:W-:Y:S02]  /*125c0*/  FSEL R154, R154, -INF , P1 ;  /* 0xff8000009a9a7808 */ /* 0x000fe40000800000 */
[----:B------:R-:W-:Y:S01]  /*125d0*/  ISETP.GE.AND P1, PT, R32, R208, PT ;  /* 0x000000d02000720c */ /* 0x000fe20003f26270 */
[CC--:B------:R-:W-:Y:S01]  /*125e0*/  FFMA.FTZ R65, -R224.reuse, R0.reuse, R45 ;  /* 0x00000000e0417223 */ /* 0x0c0fe2000001012d */
[----:B------:R-:W-:Y:S02]  /*125f0*/  VIADD R45, R223, 0xffffffd9 ;  /* 0xffffffd9df2d7836 */ /* 0x000fe40000000000 */
[----:B------:R-:W-:Y:S01]  /*12600*/  FFMA.FTZ R59, -R224, R0, R49 ;  /* 0x00000000e03b7223 */ /* 0x000fe20000010131 */
[----:B------:R-:W-:Y:S01]  /*12610*/  FSEL R237, R251, -INF , P1 ;  /* 0xff800000fbed7808 */ /* 0x000fe20000800000 */
[----:B------:R-:W-:Y:S01]  /*12620*/  VIADD R0, R222, 0xffffffd8 ;  /* 0xffffffd8de007836 */ /* 0x000fe20000000000 */
[----:B------:R-:W-:Y:S02]  /*12630*/  ISETP.GE.AND P1, PT, R31, R208, PT ;  /* 0x000000d01f00720c */ /* 0x000fe40003f26270 */
        /* <DEDUP_REMOVED lines=10> */
[-C--:B------:R-:W-:Y:S02]  /*126e0*/  ISETP.GE.AND P1, PT, R26, R210.reuse, PT ;  /* 0x000000d21a00720c */ /* 0x080fe40003f26270 */
[----:B------:R-:W-:Y:S02]  /*126f0*/  FSEL R49, R183, -INF , P4 ;  /* 0xff800000b7317808 */ /* 0x000fe40002000000 */
[----:B------:R-:W-:Y:S02]  /*12700*/  FSEL R183, R9, -INF , P1 ;  /* 0xff80000009b77808 */ /* 0x000fe40000800000 */
[----:B------:R-:W-:Y:S02]  /*12710*/  ISETP.GE.AND P1, PT, R23, R210, PT ;  /* 0x000000d21700720c */ /* 0x000fe40003f26270 */
[----:B------:R-:W-:Y:S02]  /*12720*/  IABS R0, R0 ;  /* 0x0000000000007213 */ /* 0x000fe40000000000 */
[----:B------:R-:W-:Y:S02]  /*12730*/  FSEL R44, R44, -INF , P1 ;  /* 0xff8000002c2c7808 */ /* 0x000fe40000800000 */
[----:B------:R-:W-:Y:S02]  /*12740*/  ISETP.GE.AND P1, PT, R24, R208, PT ;  /* 0x000000d01800720c */ /* 0x000fe40003f26270 */
[----:B------:R-:W-:Y:S02]  /*12750*/  ISETP.GE.AND P0, PT, R32, R210, PT ;  /* 0x000000d22000720c */ /* 0x000fe40003f06270 */
[----:B------:R-:W-:Y:S02]  /*12760*/  ISETP.GE.AND P4, PT, R42, R208, PT ;  /* 0x000000d02a00720c */ /* 0x000fe40003f86270 */
[----:B------:R-:W-:Y:S02]  /*12770*/  FSEL R168, R168, -INF , P1 ;  /* 0xff800000a8a87808 */ /* 0x000fe40000800000 */
[----:B------:R-:W-:Y:S02]  /*12780*/  I2FP.F32.S32 R0, R0 ;  /* 0x0000000000007245 */ /* 0x000fe40000201400 */
[----:B------:R-:W-:Y:S02]  /*12790*/  FSEL R239, R247, -INF , P0 ;  /* 0xff800000f7ef7808 */ /* 0x000fe40000000000 */
[----:B------:R-:W-:Y:S01]  /*127a0*/  ISETP.GE.AND P1, PT, R23, R208, PT ;  /* 0x000000d01700720c */ /* 0x000fe20003f26270 */
[C---:B------:R-:W-:Y:S01]  /*127b0*/  FFMA.FTZ R149, -R224.reuse, R0, R149 ;  /* 0x00000000e0957223 */ /* 0x040fe20000010195 */
[----:B------:R-:W-:Y:S01]  /*127c0*/  IABS R8, R8 ;  /* 0x0000000800087213 */ /* 0x000fe20000000000 */
[----:B------:R-:W-:Y:S01]  /*127d0*/  FFMA.FTZ R137, -R224, R0, R137 ;  /* 0x00000000e0897223 */ /* 0x000fe20000010189 */
[----:B------:R-:W-:Y:S01]  /*127e0*/  ISETP.GE.AND P0, PT, R39, R208, PT ;  /* 0x000000d02700720c */ /* 0x000fe20003f06270 */
[C---:B------:R-:W-:Y:S01]  /*127f0*/  VIADD R0, R222.reuse, 0xffffffc8 ;  /* 0xffffffc8de007836 */ /* 0x040fe20000000000 */
[----:B------:R-:W-:Y:S01]  /*12800*/  FSEL R235, R235, -INF , P4 ;  /* 0xff800000ebeb7808 */ /* 0x000fe20002000000 */
[----:B------:R-:W-:Y:S01]  /*12810*/  VIADD R222, R222, 0x80 ;  /* 0x00000080dede7836 */ /* 0x000fe20000000000 */
[----:B------:R-:W-:Y:S02]  /*12820*/  ISETP.GE.AND P4, PT, R223, R210, PT ;  /* 0x000000d2df00720c */ /* 0x000fe40003f86270 */
[----:B------:R-:W-:Y:S02]  /*12830*/  I2FP.F32.S32 R8, R8 ;  /* 0x0000000800087245 */ /* 0x000fe40000201400 */
[----:B------:R-:W-:Y:S02]  /*12840*/  FSEL R163, R62, -INF , P1 ;  /* 0xff8000003ea37808 */ /* 0x000fe40000800000 */
[----:B------:R-:W-:Y:S01]  /*12850*/  FSEL R243, R243, -INF , P0 ;  /* 0xff800000f3f37808 */ /* 0x000fe20000000000 */
[----:B------:R-:W-:Y:S01]  /*12860*/  FFMA.FTZ R143, -R224, R8, R143 ;  /* 0x00000008e08f7223 */ /* 0x000fe2000001018f */
[----:B------:R-:W-:Y:S01]  /*12870*/  ISETP.GE.AND P1, PT, R14, R210, PT ;  /* 0x000000d20e00720c */ /* 0x000fe20003f26270 */
[----:B------:R-:W-:Y:S01]  /*12880*/  FFMA.FTZ R131, -R224, R8, R131 ;  /* 0x00000008e0837223 */ /* 0x000fe20000010183 */
[----:B------:R-:W-:Y:S01]  /*12890*/  IABS R6, R6 ;  /* 0x0000000600067213 */ /* 0x000fe20000000000 */
[C---:B------:R-:W-:Y:S01]  /*128a0*/  VIADD R8, R223.reuse, 0x30 ;  /* 0x00000030df087836 */ /* 0x040fe20000000000 */
[-C--:B------:R-:W-:Y:S02]  /*128b0*/  ISETP.GE.AND P0, PT, R223, R208.reuse, PT ;  /* 0x000000d0df00720c */ /* 0x080fe40003f06270 */
[----:B------:R-:W-:Y:S02]  /*128c0*/  FSEL R160, R160, -INF , P4 ;  /* 0xff800000a0a07808 */ /* 0x000fe40002000000 */
[----:B------:R-:W-:Y:S02]  /*128d0*/  ISETP.GE.AND P4, PT, R28, R208, PT ;  /* 0x000000d01c00720c */ /* 0x000fe40003f86270 */
[----:B------:R-:W-:Y:S02]  /*128e0*/  I2FP.F32.S32 R6, R6 ;  /* 0x0000000600067245 */ /* 0x000fe40000201400 */
[----:B------:R-:W-:Y:S02]  /*128f0*/  FSEL R149, R149, -INF , P1 ;  /* 0xff80000095957808 */ /* 0x000fe40000800000 */
[----:B------:R-:W-:Y:S01]  /*12900*/  ISETP.GE.AND P1, PT, R12, R210, PT ;  /* 0x000000d20c00720c */ /* 0x000fe20003f26270 */
[-C--:B------:R-:W-:Y:S01]  /*12910*/  FFMA.FTZ R141, -R224, R6.reuse, R141 ;  /* 0x00000006e08d7223 */ /* 0x080fe2000001018d */
[----:B------:R-:W-:Y:S01]  /*12920*/  FSEL R162, R162, -INF , P0 ;  /* 0xff800000a2a27808 */ /* 0x000fe20000000000 */
[----:B------:R-:W-:Y:S01]  /*12930*/  FFMA.FTZ R129, -R224, R6, R129 ;  /* 0x00000006e0817223 */ /* 0x000fe20000010181 */
[----:B------:R-:W-:Y:S01]  /*12940*/  IABS R10, R10 ;  /* 0x0000000a000a7213 */ /* 0x000fe20000000000 */
[----:B------:R-:W-:Y:S01]  /*12950*/  VIADD R6, R223, 0x31 ;  /* 0x00000031df067836 */ /* 0x000fe20000000000 */
[----:B------:R-:W-:Y:S02]  /*12960*/  IABS R0, R0 ;  /* 0x0000000000007213 */ /* 0x000fe40000000000 */
[----:B------:R-:W-:Y:S02]  /*12970*/  ISETP.GE.AND P0, PT, R26, R208, PT ;  /* 0x000000d01a00720c */ /* 0x000fe40003f06270 */
[----:B------:R-:W-:Y:S02]  /*12980*/  FSEL R158, R158, -INF , P4 ;  /* 0xff8000009e9e7808 */ /* 0x000fe40002000000 */
[----:B------:R-:W-:Y:S02]  /*12990*/  ISETP.GE.AND P4, PT, R24, R210, PT ;  /* 0x000000d21800720c */ /* 0x000fe40003f86270 */
[----:B------:R-:W-:Y:S02]  /*129a0*/  FSEL R143, R143, -INF , P1 ;  /* 0xff8000008f8f7808 */ /* 0x000fe40000800000 */
[----:B------:R-:W-:Y:S02]  /*129b0*/  I2FP.F32.S32 R10, R10 ;  /* 0x0000000a000a7245 */ /* 0x000fe40000201400 */
[----:B------:R-:W-:Y:S02]  /*129c0*/  I2FP.F32.S32 R0, R0 ;  /* 0x0000000000007245 */ /* 0x000fe40000201400 */
[-C--:B------:R-:W-:Y:S01]  /*129d0*/  ISETP.GE.AND P1, PT, R28, R209.reuse, PT ;  /* 0x000000d11c00720c */ /* 0x080fe20003f26270 */
[----:B------:R-:W-:Y:S01]  /*129e0*/  FFMA.FTZ R127, -R224, R10, R127 ;  /* 0x0000000ae07f7223 */ /* 0x000fe2000001017f */
[----:B------:R-:W-:Y:S01]  /*129f0*/  FSEL R166, R166, -INF , P0 ;  /* 0xff800000a6a67808 */ /* 0x000fe20000000000 */
[----:B------:R-:W-:Y:S01]  /*12a00*/  FFMA.FTZ R133, -R224, R0, R133 ;  /* 0x00000000e0857223 */ /* 0x000fe20000010185 */
[----:B------:R-:W-:Y:S01]  /*12a10*/  ISETP.GE.AND P0, PT, R18, R210, PT ;  /* 0x000000d21200720c */ /* 0x000fe20003f06270 */
[C---:B------:R-:W-:Y:S01]  /*12a20*/  VIADD R10, R223.reuse, 0x29 ;  /* 0x00000029df0a7836 */ /* 0x040fe20000000000 */
[----:B------:R-:W-:Y:S01]  /*12a30*/  FSEL R164, R164, -INF , P4 ;  /* 0xff800000a4a47808 */ /* 0x000fe20002000000 */
[----:B------:R-:W-:Y:S01]  /*12a40*/  FFMA.FTZ R54, -R224, R0, R54 ;  /* 0x00000000e0367223 */ /* 0x000fe20000010136 */
[-C--:B------:R-:W-:Y:S01]  /*12a50*/  ISETP.GE.AND P4, PT, R22, R210.reuse, PT ;  /* 0x000000d21600720c */ /* 0x080fe20003f86270 */
[----:B------:R-:W-:Y:S01]  /*12a60*/  VIADD R0, R223, 0x38 ;  /* 0x00000038df007836 */ /* 0x000fe20000000000 */
[----:B------:R-:W-:Y:S01]  /*12a70*/  FSEL R173, R58, -INF , !P1 ;  /* 0xff8000003aad7808 */ /* 0x000fe20004800000 */
[----:B------:R-:W-:Y:S01]  /*12a80*/  IMAD R58, R195, 0x2, R194 ;  /* 0x00000002c33a7824 */ /* 0x000fe200078e02c2 */
        /* <DEDUP_REMOVED lines=18> */
[----:B------:R-:W-:Y:S02]  /*12bb0*/  FSEL R21, R21, -INF , !P6 ;  /* 0xff80000015157808 */ /* 0x000fe40007000000 */
[----:B------:R-:W-:Y:S02]  /*12bc0*/  FSEL R131, R131, -INF , P1 ;  /* 0xff80000083837808 */ /* 0x000fe40000800000 */
[-C--:B------:R-:W-:Y:S02]  /*12bd0*/  ISETP.GE.AND P6, PT, R52, R209.reuse, PT ;  /* 0x000000d13400720c */ /* 0x080fe40003fc6270 */
[----:B------:R-:W-:Y:S02]  /*12be0*/  FSEL R147, R147, -INF , P0 ;  /* 0xff80000093937808 */ /* 0x000fe40000000000 */
[----:B------:R-:W-:Y:S02]  /*12bf0*/  ISETP.GE.AND P1, PT, R0, R208, PT ;  /* 0x000000d00000720c */ /* 0x000fe40003f26270 */
[-C--:B------:R-:W-:Y:S02]  /*12c00*/  ISETP.GE.AND P0, PT, R8, R210.reuse, PT ;  /* 0x000000d20800720c */ /* 0x080fe40003f06270 */
[----:B------:R-:W-:Y:S02]  /*12c10*/  FSEL R155, R60, -INF , P4 ;  /* 0xff8000003c9b7808 */ /* 0x000fe40002000000 */
[----:B------:R-:W-:Y:S02]  /*12c20*/  ISETP.GE.AND P4, PT, R10, R210, PT ;  /* 0x000000d20a00720c */ /* 0x000fe40003f86270 */
[----:B------:R-:W-:Y:S02]  /*12c30*/  FSEL R13, R13, -INF , !P6 ;  /* 0xff8000000d0d7808 */ /* 0x000fe40007000000 */
[----:B------:R-:W-:Y:S02]  /*12c40*/  FSEL R55, R55, -INF , P1 ;  /* 0xff80000037377808 */ /* 0x000fe40000800000 */
[-C--:B------:R-:W-:Y:S02]  /*12c50*/  ISETP.GE.AND P1, PT, R56, R209.reuse, PT ;  /* 0x000000d13800720c */ /* 0x080fe40003f26270 */
[----:B------:R-:W-:Y:S02]  /*12c60*/  ISETP.GE.AND P6, PT, R50, R209, PT ;  /* 0x000000d13200720c */ /* 0x000fe40003fc6270 */
[----:B------:R-:W-:Y:S02]  /*12c70*/  FSEL R135, R135, -INF , P0 ;  /* 0xff80000087877808 */ /* 0x000fe40000000000 */
[-C--:B------:R-:W-:Y:S02]  /*12c80*/  ISETP.GE.AND P0, PT, R12, R208.reuse, PT ;  /* 0x000000d00c00720c */ /* 0x080fe40003f06270 */
[----:B------:R-:W-:Y:S02]  /*12c90*/  FSEL R141, R141, -INF , P4 ;  /* 0xff8000008d8d7808 */ /* 0x000fe40002000000 */
[----:B------:R-:W-:Y:S02]  /*12ca0*/  ISETP.GE.AND P4, PT, R14, R208, PT ;  /* 0x000000d00e00720c */ /* 0x000fe40003f86270 */
[----:B------:R-:W-:Y:S02]  /*12cb0*/  FSEL R15, R15, -INF , !P1 ;  /* 0xff8000000f0f7808 */ /* 0x000fe40004800000 */
[----:B------:R-:W-:Y:S02]  /*12cc0*/  FSEL R27, R27, -INF , !P6 ;  /* 0xff8000001b1b7808 */ /* 0x000fe40007000000 */
[----:B------:R-:W-:Y:S02]  /*12cd0*/  FSEL R4, R4, -INF , !P5 ;  /* 0xff80000004047808 */ /* 0x000fe40006800000 */
[----:B------:R-:W-:Y:S02]  /*12ce0*/  ISETP.GE.AND P1, PT, R52, R207, PT ;  /* 0x000000cf3400720c */ /* 0x000fe40003f26270 */
[C---:B------:R-:W-:Y:S02]  /*12cf0*/  ISETP.GE.AND P5, PT, R48.reuse, R209, PT ;  /* 0x000000d13000720c */ /* 0x040fe40003fa6270 */
[-C--:B------:R-:W-:Y:S02]  /*12d00*/  ISETP.GE.AND P6, PT, R48, R207.reuse, PT ;  /* 0x000000cf3000720c */ /* 0x080fe40003fc6270 */
[----:B------:R-:W-:Y:S02]  /*12d10*/  FSEL R139, R139, -INF , P0 ;  /* 0xff8000008b8b7808 */ /* 0x000fe40000000000 */
[----:B------:R-:W-:Y:S02]  /*12d20*/  ISETP.GE.AND P0, PT, R0, R210, PT ;  /* 0x000000d20000720c */ /* 0x000fe40003f06270 */
[----:B------:R-:W-:Y:S02]  /*12d30*/  FSEL R145, R145, -INF , P4 ;  /* 0xff80000091917808 */ /* 0x000fe40002000000 */
[----:B------:R-:W-:Y:S02]  /*12d40*/  ISETP.GE.AND P4, PT, R30, R207, PT ;  /* 0x000000cf1e00720c */ /* 0x000fe40003f86270 */
[----:B------:R-:W-:Y:S02]  /*12d50*/  FSEL R9, R47, -INF , !P1 ;  /* 0xff8000002f097808 */ /* 0x000fe40004800000 */
[----:B------:R-:W-:Y:S02]  /*12d60*/  FSEL R25, R25, -INF , !P5 ;  /* 0xff80000019197808 */ /* 0x000fe40006800000 */
[----:B------:R-:W-:Y:S02]  /*12d70*/  FSEL R33, R33, -INF , !P6 ;  /* 0xff80000021217808 */ /* 0x000fe40007000000 */
[C---:B------:R-:W-:Y:S02]  /*12d80*/  ISETP.GE.AND P5, PT, R46.reuse, R209, PT ;  /* 0x000000d12e00720c */ /* 0x040fe40003fa6270 */
[-C--:B------:R-:W-:Y:S02]  /*12d90*/  ISETP.GE.AND P1, PT, R46, R207.reuse, PT ;  /* 0x000000cf2e00720c */ /* 0x080fe40003f26270 */
[-C--:B------:R-:W-:Y:S02]  /*12da0*/  ISETP.GE.AND P6, PT, R42, R207.reuse, PT ;  /* 0x000000cf2a00720c */ /* 0x080fe40003fc6270 */
[----:B------:R-:W-:Y:S02]  /*12db0*/  FSEL R127, R127, -INF , P0 ;  /* 0xff8000007f7f7808 */ /* 0x000fe40000000000 */
[----:B------:R-:W-:Y:S02]  /*12dc0*/  ISETP.GE.AND P0, PT, R5, R208, PT ;  /* 0x000000d00500720c */ /* 0x000fe40003f06270 */
[----:B------:R-:W-:Y:S02]  /*12dd0*/  FSEL R185, R185, -INF , !P4 ;  /* 0xff800000b9b97808 */ /* 0x000fe40006000000 */
[----:B------:R-:W-:Y:S02]  /*12de0*/  ISETP.GE.AND P4, PT, R5, R210, PT ;  /* 0x000000d20500720c */ /* 0x000fe40003f86270 */
[----:B------:R-:W-:Y:S02]  /*12df0*/  FSEL R43, R43, -INF , !P5 ;  /* 0xff8000002b2b7808 */ /* 0x000fe40006800000 */
[----:B------:R-:W-:Y:S02]  /*12e00*/  FSEL R51, R51, -INF , !P1 ;  /* 0xff80000033337808 */ /* 0x000fe40004800000 */
[----:B------:R-:W-:Y:S02]  /*12e10*/  FSEL R251, R235, -INF , !P6 ;  /* 0xff800000ebfb7808 */ /* 0x000fe40007000000 */
[----:B------:R-:W-:Y:S02]  /*12e20*/  ISETP.GE.AND P5, PT, R45, R207, PT ;  /* 0x000000cf2d00720c */ /* 0x000fe40003fa6270 */
        /* <DEDUP_REMOVED lines=10> */
[----:B------:R-:W-:Y:S02]  /*12ed0*/  FSEL R17, R17, -INF , !P0 ;  /* 0xff80000011117808 */ /* 0x000fe40004000000 */
[-C--:B------:R-:W-:Y:S02]  /*12ee0*/  ISETP.GE.AND P1, PT, R32, R209.reuse, PT ;  /* 0x000000d12000720c */ /* 0x080fe40003f26270 */
[----:B------:R-:W-:Y:S02]  /*12ef0*/  ISETP.GE.AND P6, PT, R29, R209, PT ;  /* 0x000000d11d00720c */ /* 0x000fe40003fc6270 */
[----:B------:R-:W-:Y:S02]  /*12f00*/  ISETP.GE.AND P0, PT, R50, R207, PT ;  /* 0x000000cf3200720c */ /* 0x000fe40003f06270 */
[----:B------:R-:W-:Y:S02]  /*12f10*/  FSEL R129, R129, -INF , P4 ;  /* 0xff80000081817808 */ /* 0x000fe40002000000 */
[----:B------:R-:W-:Y:S02]  /*12f20*/  ISETP.GE.AND P4, PT, R57, R209, PT ;  /* 0x000000d13900720c */ /* 0x000fe40003f86270 */
[----:B------:R-:W-:Y:S02]  /*12f30*/  FSEL R239, R239, -INF , !P1 ;  /* 0xff800000efef7808 */ /* 0x000fe40004800000 */
[----:B------:R-:W-:Y:S02]  /*12f40*/  FSEL R243, R243, -INF , !P5 ;  /* 0xff800000f3f37808 */ /* 0x000fe40006800000 */
[----:B------:R-:W-:Y:S02]  /*12f50*/  FSEL R235, R154, -INF , !P6 ;  /* 0xff8000009aeb7808 */ /* 0x000fe40007000000 */
[----:B------:R-:W-:Y:S02]  /*12f60*/  ISETP.GE.AND P1, PT, R31, R207, PT ;  /* 0x000000cf1f00720c */ /* 0x000fe40003f26270 */
[----:B------:R-:W-:Y:S02]  /*12f70*/  ISETP.GE.AND P5, PT, R30, R209, PT ;  /* 0x000000d11e00720c */ /* 0x000fe40003fa6270 */
[----:B------:R-:W-:Y:S02]  /*12f80*/  ISETP.GE.AND P6, PT, R28, R207, PT ;  /* 0x000000cf1c00720c */ /* 0x000fe40003fc6270 */
[----:B------:R-:W-:Y:S02]  /*12f90*/  FSEL R35, R35, -INF , !P0 ;  /* 0xff80000023237808 */ /* 0x000fe40004000000 */
[----:B------:R-:W-:Y:S02]  /*12fa0*/  ISETP.GE.AND P0, PT, R40, R209, PT ;  /* 0x000000d12800720c */ /* 0x000fe40003f06270 */
[----:B------:R-:W-:Y:S02]  /*12fb0*/  FSEL R19, R19, -INF , !P4 ;  /* 0xff80000013137808 */ /* 0x000fe40006000000 */
[----:B------:R-:W-:Y:S02]  /*12fc0*/  ISETP.GE.AND P4, PT, R56, R207, PT ;  /* 0x000000cf3800720c */ /* 0x000fe40003f86270 */
        /* <DEDUP_REMOVED lines=14> */
[C---:B------:R-:W-:Y:S02]  /*130b0*/  ISETP.GE.AND P1, PT, R23.reuse, R209, PT ;  /* 0x000000d11700720c */ /* 0x040fe40003f26270 */
[----:B------:R-:W-:Y:S02]  /*130c0*/  ISETP.GE.AND P6, PT, R23, R207, PT ;  /* 0x000000cf1700720c */ /* 0x000fe40003fc6270 */
[----:B------:R-:W-:Y:S02]  /*130d0*/  ISETP.GE.AND P5, PT, R18, R209, PT ;  /* 0x000000d11200720c */ /* 0x000fe40003fa6270 */
[----:B------:R-:W-:Y:S02]  /*130e0*/  ISETP.GE.AND P0, PT, R37, R207, PT ;  /* 0x000000cf2500720c */ /* 0x000fe40003f06270 */
[----:B------:R-:W-:Y:S02]  /*130f0*/  FSEL R41, R41, -INF , !P4 ;  /* 0xff80000029297808 */ /* 0x000fe40006000000 */
[----:B------:R-:W-:Y:S02]  /*13100*/  ISETP.GE.AND P4, PT, R42, R209, PT ;  /* 0x000000d12a00720c */ /* 0x000fe40003f86270 */
[----:B------:R-:W-:Y:S02]  /*13110*/  FSEL R169, R44, -INF , !P1 ;  /* 0xff8000002ca97808 */ /* 0x000fe40004800000 */
[----:B------:R-:W-:Y:S01]  /*13120*/  FSEL R157, R157, -INF , !P5 ;  /* 0xff8000009d9d7808 */ /* 0x000fe20006800000 */
[----:B------:R-:W-:Y:S01]  /*13130*/  LDSM.16.MT88.4 R44, [R58+0xd000] ;  /* 0x00d000003a2c783b */ /* 0x000fe20000004200 */
[----:B------:R-:W-:Y:S02]  /*13140*/  FSEL R163, R163, -INF , !P6 ;  /* 0xff800000a3a37808 */ /* 0x000fe40007000000 */
[----:B------:R-:W-:Y:S02]  /*13150*/  ISETP.GE.AND P1, PT, R22, R207, PT ;  /* 0x000000cf1600720c */ /* 0x000fe40003f26270 */
[C---:B------:R-:W-:Y:S02]  /*13160*/  ISETP.GE.AND P5, PT, R16.reuse, R209, PT ;  /* 0x000000d11000720c */ /* 0x040fe40003fa6270 */
[----:B------:R-:W-:Y:S02]  /*13170*/  ISETP.GE.AND P6, PT, R16, R207, PT ;  /* 0x000000cf1000720c */ /* 0x000fe40003fc6270 */
[----:B------:R-:W-:Y:S02]  /*13180*/  FSEL R241, R241, -INF , !P0 ;  /* 0xff800000f1f17808 */ /* 0x000fe40004000000 */
[----:B------:R-:W-:Y:S02]  /*13190*/  FMNMX3.FTZ R16, R116, R21, R19, !PT ;  /* 0x0000001574107276 */ /* 0x000fe40007810013 */
[-C--:B------:R-:W-:Y:S02]  /*131a0*/  ISETP.GE.AND P0, PT, R29, R207.reuse, PT ;  /* 0x000000cf1d00720c */ /* 0x080fe40003f06270 */
[----:B------:R-:W-:Y:S02]  /*131b0*/  FSEL R136, R136, -INF , !P4 ;  /* 0xff80000088887808 */ /* 0x000fe40006000000 */
[----:B------:R-:W-:Y:S02]  /*131c0*/  ISETP.GE.AND P4, PT, R40, R207, PT ;  /* 0x000000cf2800720c */ /* 0x000fe40003f86270 */
[----:B------:R-:W-:Y:S02]  /*131d0*/  FSEL R161, R161, -INF , !P1 ;  /* 0xff800000a1a17808 */ /* 0x000fe40004800000 */
[----:B------:R-:W-:Y:S02]  /*131e0*/  FSEL R151, R151, -INF , !P5 ;  /* 0xff80000097977808 */ /* 0x000fe40006800000 */
[----:B------:R-:W-:Y:S02]  /*131f0*/  FMNMX3.FTZ R16, R16, R15, R13, !PT ;  /* 0x0000000f10107276 */ /* 0x000fe4000781000d */
[----:B------:R-:W-:Y:S02]  /*13200*/  FSEL R197, R156, -INF , !P0 ;  /* 0xff8000009cc57808 */ /* 0x000fe40004000000 */
[C---:B------:R-:W-:Y:S02]  /*13210*/  ISETP.GE.AND P1, PT, R14.reuse, R209, PT ;  /* 0x000000d10e00720c */ /* 0x040fe40003f26270 */
[-C--:B------:R-:W-:Y:S02]  /*13220*/  ISETP.GE.AND P5, PT, R14, R207.reuse, PT ;  /* 0x000000cf0e00720c */ /* 0x080fe40003fa6270 */
[-C--:B------:R-:W-:Y:S02]  /*13230*/  ISETP.GE.AND P0, PT, R24, R207.reuse, PT ;  /* 0x000000cf1800720c */ /* 0x080fe40003f06270 */
[----:B------:R-:W-:Y:S02]  /*13240*/  FMNMX3.FTZ R14, R117, R4, R17, !PT ;  /* 0x00000004750e7276 */ /* 0x000fe40007810011 */
[----:B------:R-:W-:Y:S02]  /*13250*/  FSEL R249, R34, -INF , !P4 ;  /* 0xff80000022f97808 */ /* 0x000fe40006000000 */
[----:B------:R-:W-:Y:S02]  /*13260*/  ISETP.GE.AND P4, PT, R32, R207, PT ;  /* 0x000000cf2000720c */ /* 0x000fe40003f86270 */
[----:B------:R-:W-:Y:S02]  /*13270*/  FMNMX3.FTZ R16, R16, R27, R25, !PT ;  /* 0x0000001b10107276 */ /* 0x000fe40007810019 */
[----:B------:R-:W-:Y:S02]  /*13280*/  FSEL R177, R168, -INF , !P0 ;  /* 0xff800000a8b17808 */ /* 0x000fe40004000000 */
[----:B------:R-:W-:Y:S02]  /*13290*/  FMNMX3.FTZ R14, R14, R11, R9, !PT ;  /* 0x0000000b0e0e7276 */ /* 0x000fe40007810009 */
[----:B------:R-:W-:Y:S02]  /*132a0*/  ISETP.GE.AND P0, PT, R20, R207, PT ;  /* 0x000000cf1400720c */ /* 0x000fe40003f06270 */
[----:B------:R-:W-:Y:S02]  /*132b0*/  FSEL R237, R237, -INF , !P4 ;  /* 0xff800000eded7808 */ /* 0x000fe40006000000 */
[----:B------:R-:W-:Y:S02]  /*132c0*/  FMNMX3.FTZ R7, R16, R43, R41, !PT ;  /* 0x0000002b10077276 */ /* 0x000fe40007810029 */
[C---:B------:R-:W-:Y:S01]  /*132d0*/  ISETP.GE.AND P4, PT, R223.reuse, R209, PT ;  /* 0x000000d1df00720c */ /* 0x040fe20003f86270 */
[----:B------:R-:W-:Y:S01]  /*132e0*/  VIADD R223, R223, 0xffffff80 ;  /* 0xffffff80dfdf7836 */ /* 0x000fe20000000000 */
[----:B------:R-:W-:Y:S02]  /*132f0*/  FMNMX3.FTZ R14, R14, R35, R33, !PT ;  /* 0x000000230e0e7276 */ /* 0x000fe40007810021 */
[----:B------:R-:W-:Y:S02]  /*13300*/  FSEL R149, R149, -INF , !P1 ;  /* 0xff80000095957808 */ /* 0x000fe40004800000 */
[----:B------:R-:W-:Y:S02]  /*13310*/  FSEL R155, R155, -INF , !P0 ;  /* 0xff8000009b9b7808 */ /* 0x000fe40004000000 */
[C---:B------:R-:W-:Y:S02]  /*13320*/  ISETP.GE.AND P1, PT, R12.reuse, R209, PT ;  /* 0x000000d10c00720c */ /* 0x040fe40003f26270 */
[----:B------:R-:W-:Y:S02]  /*13330*/  ISETP.GE.AND P0, PT, R12, R207, PT ;  /* 0x000000cf0c00720c */ /* 0x000fe40003f06270 */
[----:B------:R-:W-:Y:S02]  /*13340*/  FSEL R191, R160, -INF , !P4 ;  /* 0xff800000a0bf7808 */ /* 0x000fe40006000000 */
[----:B------:R-:W-:Y:S02]  /*13350*/  FMNMX3.FTZ R12, R7, R136, R134, !PT ;  /* 0x00000088070c7276 */ /* 0x000fe40007810086 */
[----:B------:R-:W-:Y:S02]  /*13360*/  ISETP.GE.AND P4, PT, R24, R209, PT ;  /* 0x000000d11800720c */ /* 0x000fe40003f86270 */
        /* <DEDUP_REMOVED lines=20> */
[----:B------:R-:W-:Y:S02]  /*134b0*/  FMNMX3.FTZ R14, R14, R179, R177, !PT ;  /* 0x000000b30e0e7276 */ /* 0x000fe400078100b1 */
[----:B------:R-:W-:Y:S02]  /*134c0*/  FSEL R141, R141, -INF , !P4 ;  /* 0xff8000008d8d7808 */ /* 0x000fe40006000000 */
[----:B------:R-:W-:Y:S02]  /*134d0*/  FSEL R145, R145, -INF , !P5 ;  /* 0xff80000091917808 */ /* 0x000fe40006800000 */
[-C--:B------:R-:W-:Y:S02]  /*134e0*/  ISETP.GE.AND P4, PT, R8, R209.reuse, PT ;  /* 0x000000d10800720c */ /* 0x080fe40003f86270 */
[----:B------:R-:W-:Y:S02]  /*134f0*/  ISETP.GE.AND P5, PT, R6, R209, PT ;  /* 0x000000d10600720c */ /* 0x000fe40003fa6270 */
[----:B------:R-:W-:Y:S02]  /*13500*/  FSEL R147, R147, -INF , !P6 ;  /* 0xff80000093937808 */ /* 0x000fe40007000000 */
[----:B------:R-:W-:Y:S02]  /*13510*/  FMNMX3.FTZ R12, R12, R159, R157, !PT ;  /* 0x0000009f0c0c7276 */ /* 0x000fe4000781009d */
[----:B------:R-:W-:Y:S02]  /*13520*/  ISETP.GE.AND P6, PT, R8, R207, PT ;  /* 0x000000cf0800720c */ /* 0x000fe40003fc6270 */
[----:B------:R-:W-:Y:S02]  /*13530*/  FMNMX3.FTZ R8, R14, R163, R161, !PT ;  /* 0x000000a30e087276 */ /* 0x000fe400078100a1 */
[----:B------:R-:W-:Y:S02]  /*13540*/  FSEL R143, R143, -INF , !P1 ;  /* 0xff8000008f8f7808 */ /* 0x000fe40004800000 */
[----:B------:R-:W-:Y:S02]  /*13550*/  FSEL R135, R135, -INF , !P4 ;  /* 0xff80000087877808 */ /* 0x000fe40006000000 */
[----:B------:R-:W-:Y:S02]  /*13560*/  FSEL R133, R133, -INF , !P5 ;  /* 0xff80000085857808 */ /* 0x000fe40006800000 */
[-C--:B------:R-:W-:Y:S02]  /*13570*/  ISETP.GE.AND P1, PT, R10, R207.reuse, PT ;  /* 0x000000cf0a00720c */ /* 0x080fe40003f26270 */
[----:B------:R-:W-:Y:S02]  /*13580*/  ISETP.GE.AND P4, PT, R6, R207, PT ;  /* 0x000000cf0600720c */ /* 0x000fe40003f86270 */
[----:B------:R-:W-:Y:S02]  /*13590*/  ISETP.GE.AND P5, PT, R5, R209, PT ;  /* 0x000000d10500720c */ /* 0x000fe40003fa6270 */
[----:B------:R-:W-:Y:S02]  /*135a0*/  FMNMX3.FTZ R6, R12, R151, R149, !PT ;  /* 0x000000970c067276 */ /* 0x000fe40007810095 */
[----:B------:R-:W-:Y:S02]  /*135b0*/  FMNMX3.FTZ R8, R8, R155, R153, !PT ;  /* 0x0000009b08087276 */ /* 0x000fe40007810099 */
[----:B------:R-:W-:Y:S02]  /*135c0*/  FSEL R128, R128, -INF , !P5 ;  /* 0xff80000080807808 */ /* 0x000fe40006800000 */
[----:B------:R-:W-:Y:S02]  /*135d0*/  FSEL R137, R137, -INF , !P1 ;  /* 0xff80000089897808 */ /* 0x000fe40004800000 */
[----:B------:R-:W-:Y:S02]  /*135e0*/  FMNMX3.FTZ R6, R6, R143, R141, !PT ;  /* 0x0000008f06067276 */ /* 0x000fe4000781008d */
[C---:B------:R-:W-:Y:S02]  /*135f0*/  ISETP.GE.AND P1, PT, R0.reuse, R209, PT ;  /* 0x000000d10000720c */ /* 0x040fe40003f26270 */
[----:B------:R-:W-:Y:S02]  /*13600*/  ISETP.GE.AND P5, PT, R0, R207, PT ;  /* 0x000000cf0000720c */ /* 0x000fe40003fa6270 */
[----:B------:R-:W-:Y:S02]  /*13610*/  FMNMX3.FTZ R0, R8, R147, R145, !PT ;  /* 0x0000009308007276 */ /* 0x000fe40007810091 */
[----:B------:R-:W-:Y:S02]  /*13620*/  FSEL R139, R139, -INF , !P0 ;  /* 0xff8000008b8b7808 */ /* 0x000fe40004000000 */
[----:B------:R-:W-:Y:S02]  /*13630*/  ISETP.GE.AND P0, PT, R5, R207, PT ;  /* 0x000000cf0500720c */ /* 0x000fe40003f06270 */
        /* <DEDUP_REMOVED lines=27> */
[-C--:B------:R-:W-:Y:S01]  /*137f0*/  FFMA.FTZ R120, R13, R53.reuse, -R132 ;  /* 0x000000350d787223 */ /* 0x080fe20000010884 */
[----:B------:R-:W-:Y:S01]  /*13800*/  FADD.FTZ R6, -R6, R117 ;  /* 0x0000007506067221 */ /* 0x000fe20000010100 */
[----:B------:R-:W1:Y:S01]  /*13810*/  LDSM.16.MT88.4 R12, [R58+0x9000] ;  /* 0x009000003a0c783b */ /* 0x000e620000004200 */
[----:B------:R-:W-:Y:S01]  /*13820*/  FSEL R5, R52, RZ, P1 ;  /* 0x000000ff34057208 */ /* 0x000fe20000800000 */
[-C--:B------:R-:W-:Y:S01]  /*13830*/  FFMA.FTZ R125, R4, R53.reuse, -R122 ;  /* 0x00000035047d7223 */ /* 0x080fe2000001087a */
[----:B------:R-:W-:Y:S01]  /*13840*/  FMUL.FTZ R4, R53, R6 ;  /* 0x0000000635047220 */ /* 0x000fe20000410000 */
[-CC-:B------:R-:W-:Y:S01]  /*13850*/  FFMA.FTZ R130, R21, R53.reuse, -R132.reuse ;  /* 0x0000003515827223 */ /* 0x180fe20000010884 */
[-C--:B------:R-:W-:Y:S01]  /*13860*/  FFMA.FTZ R124, R19, R53.reuse, -R132 ;  /* 0x00000035137c7223 */ /* 0x080fe20000010884 */
[----:B------:R-:W-:Y:S01]  /*13870*/  FADD.FTZ R6, -R5, R116 ;  /* 0x0000007405067221 */ /* 0x000fe20000010100 */
[----:B------:R-:W-:Y:S02]  /*13880*/  VIADD R5, R58, 0x9000 ;  /* 0x000090003a057836 */ /* 0x000fe40000000000 */
[-CC-:B------:R-:W-:Y:S01]  /*13890*/  FFMA.FTZ R121, R17, R53.reuse, -R122.reuse ;  /* 0x0000003511797223 */ /* 0x180fe2000001087a */
        /* <DEDUP_REMOVED lines=42> */
[----:B------:R-:W-:Y:S01]  /*13b40*/  FMUL.FTZ R24, R57, R92 ;  /* 0x0000005c39187220 */ /* 0x000fe20000410000 */
[----:B------:R-:W-:Y:S03]  /*13b50*/  LDSM.16.MT88.4 R100, [R59+0x1c00] ;  /* 0x001c00003b64783b */ /* 0x000fe60000004200 */
[----:B------:R-:W4:Y:S01]  /*13b60*/  MUFU.EX2 R121, R121 ;  /* 0x0000007900797308 */ /* 0x000f220000000800 */
[----:B-1----:R-:W-:Y:S01]  /*13b70*/  F2FP.F16.F32.PACK_AB R60, R124, R130 ;  /* 0x000000827c3c723e */ /* 0x002fe200000000ff */
[C---:B------:R-:W-:Y:S01]  /*13b80*/  FMUL.FTZ R34, R56.reuse, R86 ;  /* 0x0000005638227220 */ /* 0x040fe20000410000 */
[----:B------:R-:W-:Y:S01]  /*13b90*/  FFMA.FTZ R86, R49, R53, -R122 ;  /* 0x0000003531567223 */ /* 0x000fe2000001087a */
[C---:B------:R-:W-:Y:S01]  /*13ba0*/  FMUL.FTZ R49, R57.reuse, R69 ;  /* 0x0000004539317220 */ /* 0x040fe20000410000 */
[----:B------:R-:W-:Y:S01]  /*13bb0*/  FMUL.FTZ R32, R57, R84 ;  /* 0x0000005439207220 */ /* 0x000fe20000410000 */
[----:B------:R-:W-:Y:S01]  /*13bc0*/  FFMA.FTZ R84, R43, R53, -R132 ;  /* 0x000000352b547223 */ /* 0x000fe20000010884 */
[C---:B------:R-:W-:Y:S03]  /*13bd0*/  FMUL.FTZ R43, R56.reuse, R79 ;  /* 0x0000004f382b7220 */ /* 0x040fe60000410000 */
[----:B------:R-:W-:Y:S01]  /*13be0*/  MUFU.EX2 R123, R123 ;  /* 0x0000007b007b7308 */ /* 0x000fe20000000800 */
[--C-:B------:R-:W-:Y:S01]  /*13bf0*/  FFMA.FTZ R92, R35, R53, -R122.reuse ;  /* 0x00000035235c7223 */ /* 0x100fe2000001087a */
[C---:B------:R-:W-:Y:S01]  /*13c00*/  FMUL.FTZ R35, R56.reuse, R87 ;  /* 0x0000005738237220 */ /* 0x040fe20000410000 */
[--C-:B------:R-:W-:Y:S01]  /*13c10*/  FFMA.FTZ R87, R51, R53, -R122.reuse ;  /* 0x0000003533577223 */ /* 0x100fe2000001087a */
[----:B------:R-:W-:Y:S01]  /*13c20*/  FMUL.FTZ R51, R56, R71 ;  /* 0x0000004738337220 */ /* 0x000fe20000410000 */
[-CC-:B------:R-:W-:Y:S01]  /*13c30*/  FFMA.FTZ R146, R179, R53.reuse, -R122.reuse ;  /* 0x00000035b3927223 */ /* 0x180fe2000001087a */
[----:B------:R-:W-:Y:S01]  /*13c40*/  LDSM.16.MT88.4 R68, [R58+0xb400] ;  /* 0x00b400003a44783b */ /* 0x000fe20000004200 */
[----:B------:R-:W-:Y:S03]  /*13c50*/  FFMA.FTZ R177, R177, R53, -R122 ;  /* 0x00000035b1b17223 */ /* 0x000fe6000001087a */
[----:B------:R-:W1:Y:S01]  /*13c60*/  MUFU.EX2 R120, R120 ;  /* 0x0000007800787308 */ /* 0x000e620000000800 */
[----:B----4-:R-:W-:Y:S01]  /*13c70*/  F2FP.F16.F32.PACK_AB R61, R121, R125 ;  /* 0x0000007d793d723e */ /* 0x010fe200000000ff */
[-CC-:B------:R-:W-:Y:S01]  /*13c80*/  FFMA.FTZ R148, R169, R53.reuse, -R132.reuse ;  /* 0x00000035a9947223 */ /* 0x180fe20000010884 */
[-C--:B------:R-:W-:Y:S01]  /*13c90*/  FFMA.FTZ R167, R167, R53.reuse, -R132 ;  /* 0x00000035a7a77223 */ /* 0x080fe20000010884 */
        /* <DEDUP_REMOVED lines=12> */
[----:B------:R-:W4:Y:S01]  /*13d60*/  MUFU.EX2 R117, R117 ;  /* 0x0000007500757308 */ /* 0x000f220000000800 */
[----:B-1----:R-:W-:Y:S01]  /*13d70*/  F2FP.F16.F32.PACK_AB R62, R120, R123 ;  /* 0x0000007b783e723e */ /* 0x002fe200000000ff */
[-C--:B------:R-:W-:Y:S01]  /*13d80*/  FFMA.FTZ R160, R141, R53.reuse, -R132 ;  /* 0x000000358da07223 */ /* 0x080fe20000010884 */
[-CC-:B------:R-:W-:Y:S01]  /*13d90*/  FFMA.FTZ R139, R139, R53.reuse, -R122.reuse ;  /* 0x000000358b8b7223 */ /* 0x180fe2000001087a */
[-CC-:B------:R-:W-:Y:S01]  /*13da0*/  FFMA.FTZ R162, R137, R53.reuse, -R122.reuse ;  /* 0x0000003589a27223 */ /* 0x180fe2000001087a */
[-C--:B------:R-:W-:Y:S01]  /*13db0*/  FFMA.FTZ R55, R55, R53.reuse, -R122 ;  /* 0x0000003537377223 */ /* 0x080fe2000001087a */
[-CC-:B------:R-:W-:Y:S01]  /*13dc0*/  FFMA.FTZ R135, R135, R53.reuse, -R132.reuse ;  /* 0x0000003587877223 */ /* 0x180fe20000010884 */
[----:B------:R-:W-:Y:S03]  /*13dd0*/  FFMA.FTZ R164, R133, R53, -R132 ;  /* 0x0000003585a47223 */ /* 0x000fe60000010884 */
[----:B------:R-:W-:Y:S01]  /*13de0*/  MUFU.EX2 R86, R86 ;  /* 0x0000005600567308 */ /* 0x000fe20000000800 */
[----:B------:R-:W-:Y:S01]  /*13df0*/  FFMA.FTZ R125, R56, R233, R125 ;  /* 0x000000e9387d7223 */ /* 0x000fe2000001007d */
[----:B------:R-:W-:Y:S01]  /*13e00*/  FFMA.FTZ R130, R57, R232, R130 ;  /* 0x000000e839827223 */ /* 0x000fe20000010082 */
[----:B------:R-:W-:Y:S02]  /*13e10*/  ISETP.GT.AND P0, PT, R220, R211, PT ;  /* 0x000000d3dc00720c */ /* 0x000fe40003f04270 */
[----:B------:R-:W-:Y:S01]  /*13e20*/  FADD.FTZ R125, R121, R125 ;  /* 0x0000007d797d7221 */ /* 0x000fe20000010000 */
[----:B------:R-:W-:Y:S04]  /*13e30*/  FADD.FTZ R130, R124, R130 ;  /* 0x000000827c827221 */ /* 0x000fe80000010000 */
        /* <DEDUP_REMOVED lines=19> */
[C---:B---3--:R-:W-:Y:S03]  /*13f70*/  HMMA.16816.F32 R12, R60.reuse, R20, R12 ;  /* 0x000000143c0c723c */ /* 0x048fe6000000180c */
        /* <DEDUP_REMOVED lines=12> */
[C---:B------:R-:W-:Y:S03]  /*14040*/  HMMA.16816.F32 R20, R60.reuse, R28, R20 ;  /* 0x0000001c3c14723c */ /* 0x040fe60000001814 */
[C---:B------:R-:W-:Y:S01]  /*14050*/  FMUL.FTZ R28, R57.reuse, R88 ;  /* 0x00000058391c7220 */ /* 0x040fe20000410000 */
[----:B------:R-:W-:Y:S01]  /*14060*/  FMUL.FTZ R29, R57, R89 ;  /* 0x00000059391d7220 */ /* 0x000fe20000410000 */
[----:B------:R-:W-:Y:S01]  /*14070*/  FFMA.FTZ R89, R33, R53, -R122 ;  /* 0x0000003521597223 */ /* 0x000fe2000001087a */
[----:B------:R-:W-:Y:S01]  /*14080*/  FMUL.FTZ R33, R57, R85 ;  /* 0x0000005539217220 */ /* 0x000fe20000410000 */
        /* <DEDUP_REMOVED lines=45> */
[----:B------:R-:W-:Y:S02]  /*14360*/  IMAD.MOV.U32 R117, RZ, RZ, R0 ;  /* 0x000000ffff757224 */ /* 0x000fe400078e0000 */
[----:B------:R-:W-:Y:S01]  /*14370*/  FADD.FTZ R84, R84, R97 ;  /* 0x0000006154547221 */ /* 0x000fe20000010000 */
        /* <DEDUP_REMOVED lines=241> */
.L_x_4768:
        /* <DEDUP_REMOVED lines=10> */
.L_x_4787:
[----:B------:R-:W2:Y:S01]  /*15330*/  MUFU.RCP R4, R8 ;  /* 0x0000000800047308 */ /* 0x000ea20000001000 */
[----:B------:R-:W-:Y:S01]  /*15340*/  SHF.L.U32 R5, R119, 0x1, RZ ;  /* 0x0000000177057819 */ /* 0x000fe200000006ff */
[----:B----4-:R-:W-:Y:S01]  /*15350*/  FADD.FTZ R11, R10, R11 ;  /* 0x0000000b0a0b7221 */ /* 0x010fe20000010000 */
[----:B------:R-:W-:Y:S02]  /*15360*/  FSETP.NE.FTZ.AND P3, PT, R8, RZ, PT ;  /* 0x000000ff0800720b */ /* 0x000fe40003f75000 */
[----:B------:R-:W-:Y:S02]  /*15370*/  LOP3.LUT R118, R118, 0x6, R5, 0xf8, !PT ;  /* 0x0000000676767812 */ /* 0x000fe400078ef805 */
[----:B------:R-:W-:Y:S01]  /*15380*/  FSETP.NE.FTZ.AND P1, PT, R11, RZ, PT ;  /* 0x000000ff0b00720b */ /* 0x000fe20003f35000 */
[----:B------:R-:W4:Y:S01]  /*15390*/  MUFU.RCP R5, R11 ;  /* 0x0000000b00057308 */ /* 0x000f220000001000 */
[----:B------:R-:W-:Y:S02]  /*153a0*/  LOP3.LUT R118, R118, 0x20, R205, 0xf8, !PT ;  /* 0x0000002076767812 */ /* 0x000fe400078ef8cd */
[----:B--2---:R-:W-:-:S05]  /*153b0*/  FSEL R4, R4, 1, P3 ;  /* 0x3f80000004047808 */ /* 0x004fca0001800000 */
        /* <DEDUP_REMOVED lines=24> */
[----:B------:R-:W-:-:S02]  /*15540*/  LOP3.LUT R4, R205, 0xc0, RZ, 0xc0, !PT ;  /* 0x000000c0cd047812 */ /* 0x000fc400078ec0ff */
[----:B----4-:R-:W-:Y:S02]  /*15550*/  FSEL R5, R5, 1, P1 ;  /* 0x3f80000005057808 */ /* 0x010fe40000800000 */
[----:B------:R-:W-:Y:S02]  /*15560*/  LOP3.LUT R9, R4, 0x18, R119, 0xf8, !PT ;  /* 0x0000001804097812 */ /* 0x000fe400078ef877 */
[----:B------:R-:W-:Y:S01]  /*15570*/  LOP3.LUT R4, R192, 0x20, RZ, 0xc0, !PT ;  /* 0x00000020c0047812 */ /* 0x000fe200078ec0ff */
[C---:B------:R-:W-:Y:S01]  /*15580*/  FMUL.FTZ R114, R5.reuse, R114 ;  /* 0x0000007205727220 */ /* 0x040fe20000410000 */
[----:B------:R-:W-:Y:S01]  /*15590*/  LOP3.LUT R9, R118, R9, RZ, 0xfc, !PT ;  /* 0x0000000976097212 */ /* 0x000fe200078efcff */
[C---:B------:R-:W-:Y:S01]  /*155a0*/  FMUL.FTZ R115, R5.reuse, R115 ;  /* 0x0000007305737220 */ /* 0x040fe20000410000 */
[C---:B------:R-:W-:Y:S01]  /*155b0*/  FMUL.FTZ R110, R5.reuse, R110 ;  /* 0x0000006e056e7220 */ /* 0x040fe20000410000 */
[----:B------:R-:W-:Y:S01]  /*155c0*/  FMUL.FTZ R111, R5, R111 ;  /* 0x0000006f056f7220 */ /* 0x000fe20000410000 */
[----:B------:R-:W-:Y:S01]  /*155d0*/  LEA R9, R9, R194, 0x1 ;  /* 0x000000c209097211 */ /* 0x000fe200078e08ff */
        /* <DEDUP_REMOVED lines=99> */
.L_x_4778:
[----:B------:R-:W-:Y:S05]  /*15c10*/  BSYNC.RECONVERGENT B0 ;  /* 0x0000000000007941 */ /* 0x000fea0003800200 */
.L_x_4777:
        /* <DEDUP_REMOVED lines=15> */
[----:B------:R-:W-:Y:S01]  /*15d10*/  LOP3.LUT R32, R193, 0x30, RZ, 0xc0, !PT ;  /* 0x00000030c1207812 */ /* 0x000fe200078ec0ff */
[----:B------:R-:W-:-:S03]  /*15d20*/  IMAD.IADD R30, R219, 0x1, R30 ;  /* 0x00000001db1e7824 */ /* 0x000fc600078e021e */
        /* <DEDUP_REMOVED lines=10> */
.L_x_4780:
[----:B------:R-:W-:Y:S05]  /*15dd0*/  BSYNC.RECONVERGENT B0 ;  /* 0x0000000000007941 */ /* 0x000fea0003800200 */
.L_x_4779:
        /* <DEDUP_REMOVED lines=31> */
.L_x_4782:
[----:B------:R-:W-:Y:S05]  /*15fd0*/  BSYNC.RECONVERGENT B0 ;  /* 0x0000000000007941 */ /* 0x000fea0003800200 */
.L_x_4781:
[----:B------:R-:W-:-:S04]  /*15fe0*/  MOV R217, 0x0 ;  /* 0x0000000000d97802 */ /* 0x000fc80000000f00 */
[----:B-12345:R-:W-:Y:S05]  /*15ff0*/  @P0 RET.REL.NODEC R216 `(_ZN5flash24flash_fwd_splitkv_kernelI23Flash_fwd_kernel_traitsILi96ELi64ELi128ELi4ELb0ELb0EN7cutlass6half_tE19Flash_kernel_traitsILi96ELi64ELi128ELi4ES3_EELb0ELb1ELb1ELb0ELb0ELb1ELb0ELb0EEEvNS_16Flash_fwd_paramsE) ;  /* 0xfffffea0d8000950 */ /* 0x03efea0003c3ffff */
        /* <DEDUP_REMOVED lines=16> */
[----:B-1----:R-:W-:Y:S05]  /*16100*/  @P0 RET.REL.NODEC R216 `(_ZN5flash24flash_fwd_splitkv_kernelI23Flash_fwd_kernel_traitsILi96ELi64ELi128ELi4ELb0ELb0EN7cutlass6half_tE19Flash_kernel_traitsILi96ELi64ELi128ELi4ES3_EELb0ELb1ELb1ELb0ELb0ELb1ELb0ELb0EEEvNS_16Flash_fwd_paramsE) ;  /* 0xfffffe9cd8bc0950 */ /* 0x002fea0003c3ffff */
[----:B------:R-:W-:Y:S01]  /*16110*/  MOV R217, 0x0 ;  /* 0x0000000000d97802 */ /* 0x000fe20000000f00 */
[----:B------:R1:W-:Y:S03]  /*16120*/  ST.E.128 desc[UR4][R2.64+0x80], R24 ;  /* 0x0000801802007985 */ /* 0x0003e6000c101d04 */
[----:B-1----:R-:W-:Y:S05]  /*16130*/  RET.REL.NODEC R216 `(_ZN5flash24flash_fwd_splitkv_kernelI23Flash_fwd_kernel_traitsILi96ELi64ELi128ELi4ELb0ELb0EN7cutlass6half_tE19Flash_kernel_traitsILi96ELi64ELi128ELi4ES3_EELb0ELb1ELb1ELb0ELb0ELb1ELb0ELb0EEEvNS_16Flash_fwd_paramsE) ;  /* 0xfffffe9cd8b07950 */ /* 0x002fea0003c3ffff */
.L_x_4776:
[----:B------:R-:W-:Y:S01]  /*16140*/  MOV R5, 0x2 ;  /* 0x0000000200057802 */ /* 0x000fe20000000f00 */
[----:B------:R-:W-:Y:S01]  /*16150*/  IMAD.MOV.U32 R4, RZ, RZ, 0x1f ;  /* 0x0000001fff047424 */ /* 0x000fe200078e00ff */
[----:B------:R-:W-:-:S07]  /*16160*/  MOV R6, 0xffffffff ;  /* 0xffffffff00067802 */ /* 0x000fce0000000f00 */
[----:B-1---5:R-:W-:Y:S05]  /*16170*/  WARPSYNC.COLLECTIVE R6, `(.L_x_4783) ;  /* 0x0000000006087348 */ /* 0x022fea0003c00000 */
[----:B------:R2:W3:Y:S02]  /*16180*/  SHFL.BFLY P0, R11, R232, R5, R4 ;  /* 0x0c000005e80b7389 */ /* 0x0004e40000000004 */
[----:B-123-5:R-:W-:Y:S05]  /*16190*/  ENDCOLLECTIVE ;  /* 0x000000000000791b */ /* 0x02efea0003800000 */
.L_x_4783:
[----:B------:R-:W-:Y:S02]  /*161a0*/  IMAD.MOV.U32 R9, RZ, RZ, R11 ;  /* 0x000000ffff097224 */ /* 0x000fe400078e000b */
[----:B------:R-:W-:Y:S02]  /*161b0*/  IMAD.MOV.U32 R5, RZ, RZ, 0x1 ;  /* 0x00000001ff057424 */ /* 0x000fe400078e00ff */
[----:B------:R-:W-:-:S05]  /*161c0*/  FADD.FTZ R9, R9, R232 ;  /* 0x000000e809097221 */ /* 0x000fca0000010000 */
[----:B------:R-:W-:-:S07]  /*161d0*/  MOV R232, R9 ;  /* 0x0000000900e87202 */ /* 0x000fce0000000f00 */
[----:B------:R-:W-:Y:S05]  /*161e0*/  WARPSYNC.COLLECTIVE R6, `(.L_x_4784) ;  /* 0x0000000006087348 */ /* 0x000fea0003c00000 */
[----:B------:R1:W2:Y:S02]  /*161f0*/  SHFL.BFLY P0, R11, R232, R5, R4 ;  /* 0x0c000005e80b7389 */ /* 0x0002a40000000004 */
[----:B-12---:R-:W-:Y:S05]  /*16200*/  ENDCOLLECTIVE ;  /* 0x000000000000791b */ /* 0x006fea0003800000 */
.L_x_4784:
[----:B------:R-:W-:Y:S01]  /*16210*/  MOV R232, R233 ;  /* 0x000000e900e87202 */ /* 0x000fe20000000f00 */
[----:B------:R-:W-:Y:S01]  /*16220*/  IMAD.MOV.U32 R5, RZ, RZ, 0x2 ;  /* 0x00000002ff057424 */ /* 0x000fe200078e00ff */
[----:B------:R-:W-:-:S07]  /*16230*/  MOV R8, R11 ;  /* 0x0000000b00087202 */ /* 0x000fce0000000f00 */
[----:B------:R-:W-:Y:S05]  /*16240*/  WARPSYNC.COLLECTIVE R6, `(.L_x_4785) ;  /* 0x0000000006087348 */ /* 0x000fea0003c00000 */
[----:B------:R1:W2:Y:S02]  /*16250*/  SHFL.BFLY P0, R11, R232, R5, R4 ;  /* 0x0c000005e80b7389 */ /* 0x0002a40000000004 */
[----:B-12---:R-:W-:Y:S05]  /*16260*/  ENDCOLLECTIVE ;  /* 0x000000000000791b */ /* 0x006fea0003800000 */
.L_x_4785:
[----:B------:R-:W-:Y:S01]  /*16270*/  FADD.FTZ R8, R9, R8 ;  /* 0x0000000809087221 */ /* 0x000fe20000010000 */
[----:B------:R-:W-:Y:S01]  /*16280*/  FADD.FTZ R10, R11, R233 ;  /* 0x000000e90b0a7221 */ /* 0x000fe20000010000 */
[----:B------:R-:W-:-:S04]  /*16290*/  MOV R5, 0x1 ;  /* 0x0000000100057802 */ /* 0x000fc80000000f00 */
[----:B------:R-:W-:-:S07]  /*162a0*/  MOV R232, R10 ;  /* 0x0000000a00e87202 */ /* 0x000fce0000000f00 */
[----:B------:R-:W-:Y:S05]  /*162b0*/  WARPSYNC.COLLECTIVE R6, `(.L_x_4786) ;  /* 0x0000000006087348 */ /* 0x000fea0003c00000 */
[----:B------:R1:W2:Y:S02]  /*162c0*/  SHFL.BFLY P0, R11, R232, R5, R4 ;  /* 0x0c000005e80b7389 */ /* 0x0002a40000000004 */
[----:B-12---:R-:W-:Y:S05]  /*162d0*/  ENDCOLLECTIVE ;  /* 0x000000000000791b */ /* 0x006fea0003800000 */
.L_x_4786:
[----:B------:R-:W-:Y:S05]  /*162e0*/  BRA `(.L_x_4787) ;  /* 0xfffffff000107947 */ /* 0x000fea000383ffff */
.L_x_4788:
        /* <DEDUP_REMOVED lines=9> */
.L_x_11663:


//--------------------- .text._ZN5flash24flash_fwd_splitkv_kernelI23Flash_fwd_kernel_traitsILi96ELi64ELi128ELi4ELb0ELb0EN7cutlass6half_tE19Flash_kernel_traitsILi96ELi64ELi128ELi4ES3_EELb0ELb1ELb0ELb0ELb1ELb0ELb0ELb1EEEvNS_16Flash_fwd_paramsE --------------------------
	.section	.text._ZN5flash24flash_fwd_splitkv_kernelI23Flash_fwd_kernel_traitsILi96ELi64ELi128ELi4ELb0ELb0EN7cutlass6half_tE19Flash_kernel_traitsILi96ELi64ELi128ELi4ES3_EELb0ELb1ELb0ELb0ELb1ELb0ELb0ELb1EEEvNS_16Flash_fwd_paramsE,"ax",@progbits
	.align	128
        .global         _ZN5flash24flash_fwd_splitkv_kernelI23Flash_fwd_kernel_traitsILi96ELi64ELi128ELi4ELb0ELb0EN7cutlass6half_tE19Flash_kernel_traitsILi96ELi64ELi128ELi4ES3_EELb0ELb1ELb0ELb0ELb1ELb0ELb0ELb1EEEvNS_16Flash_fwd_paramsE
        .type           _ZN5flash24flash_fwd_splitkv_kernelI23Flash_fwd_kernel_traitsILi96ELi64ELi128ELi4ELb0ELb0EN7cutlass6half_tE19Flash_kernel_traitsILi96ELi64ELi128ELi4ES3_EELb0ELb1ELb0ELb0ELb1ELb0ELb0ELb1EEEvNS_16Flash_fwd_paramsE,@function
        .size           _ZN5flash24flash_fwd_splitkv_kernelI23Flash_fwd_kernel_traitsILi96ELi64ELi128ELi4ELb0ELb0EN7cutlass6half_tE19Flash_kernel_traitsILi96ELi64ELi128ELi4ES3_EELb0ELb1ELb0ELb0ELb1ELb0ELb0ELb1EEEvNS_16Flash_fwd_paramsE,(.L_x_11664 - _ZN5flash24flash_fwd_splitkv_kernelI23Flash_fwd_kernel_traitsILi96ELi64ELi128ELi4ELb0ELb0EN7cutlass6half_tE19Flash_kernel_traitsILi96ELi64ELi128ELi4ES3_EELb0ELb1ELb0ELb0ELb1ELb0ELb0ELb1EEEvNS_16Flash_fwd_paramsE)
        .other          _ZN5flash24flash_fwd_splitkv_kernelI23Flash_fwd_kernel_traitsILi96ELi64ELi128ELi4ELb0ELb0EN7cutlass6half_tE19Flash_kernel_traitsILi96ELi64ELi128ELi4ES3_EELb0ELb1ELb0ELb0ELb1ELb0ELb0ELb1EEEvNS_16Flash_fwd_paramsE,@"STO_CUDA_ENTRY STV_DEFAULT"
_ZN5flash24flash_fwd_splitkv_kernelI23Flash_fwd_kernel_traitsILi96ELi64ELi128ELi4ELb0ELb0EN7cutlass6half_tE19Flash_kernel_traitsILi96ELi64ELi128ELi4ES3_EELb0ELb1ELb0ELb0ELb1ELb0ELb0ELb1EEEvNS_16Flash_fwd_paramsE:
.text._ZN5flash24flash_fwd_splitkv_kernelI23Flash_fwd_kernel_traitsILi96ELi64ELi128ELi4ELb0ELb0EN7cutlass6half_tE19Flash_kernel_traitsILi96ELi64ELi128ELi4ES3_EELb0ELb1ELb0ELb0ELb1ELb0ELb0ELb1EEEvNS_16Flash_fwd_paramsE:
[----:B------:R-:W-:Y:S01]  /*0000*/  LDC R1, c[0x0][0x37c] ;  /* 0x0000df00ff017b82 */ /* 0x000fe20000000800 */
[----:B------:R-:W1:Y:S07]  /*0010*/  S2R R23, SR_CTAID.X ;  /* 0x0000000000177919 */ /* 0x000e6e0000002500 */
[----:B------:R-:W2:Y:S01]  /*0020*/  LDC.64 R116, c[0x0][0x348] ;  /* 0x0000d200ff747b82 */ /* 0x000ea20000000a00 */
[----:B------:R-:W-:Y:S01]  /*0030*/  BSSY.RECONVERGENT B3, `(.L_x_4789) ;  /* 0x0000005000037945 */ /* 0x000fe20003800200 */
[----:B------:R-:W-:Y:S01]  /*0040*/  MOV R194, 0x80 ;  /* 0x0000008000c27802 */ /* 0x000fe20000000f00 */
[----:B------:R-:W3:Y:S01]  /*0050*/  S2R R197, SR_CTAID.Y ;  /* 0x0000000000c57919 */ /* 0x000ee20000002600 */
[----:B------:R-:W4:Y:S05]  /*0060*/  S2R R196, SR_CTAID.Z ;  /* 0x0000000000c47919 */ /* 0x000f2a0000002700 */
[----:B-1234-:R-:W-:Y:S05]  /*0070*/  CALL.REL.NOINC `($_ZN5flash24flash_fwd_splitkv_kernelI23Flash_fwd_kernel_traitsILi96ELi64ELi128ELi4ELb0ELb0EN7cutlass6half_tE19Flash_kernel_traitsILi96ELi64ELi128ELi4ES3_EELb0ELb1ELb0ELb0ELb1ELb0ELb0ELb1EEEvNS_16Flash_fwd_paramsE$_ZN5flash30compute_attn_1rowblock_splitkvI23Flash_fwd_kernel_traitsILi96ELi64ELi128ELi4ELb0ELb0EN7cutlass6half_tE19Flash_kernel_traitsILi96ELi64ELi128ELi4ES3_EELb0ELb1ELb0ELb0ELb1ELb0ELb0ELb1ENS_16Flash_fwd_paramsEEEvRKT8_iiiii) ;  /* 0x0000000000087944 */ /* 0x01efea0003c00000 */
[----:B------:R-:W-:Y:S05]  /*0080*/  BSYNC.RECONVERGENT B3 ;  /* 0x0000000000037941 */ /* 0x000fea0003800200 */
.L_x_4789:
[----:B------:R-:W-:Y:S05]  /*0090*/  EXIT ;  /* 0x000000000000794d */ /* 0x000fea0003800000 */
        .type           $_ZN5flash24flash_fwd_splitkv_kernelI23Flash_fwd_kernel_traitsILi96ELi64ELi128ELi4ELb0ELb0EN7cutlass6half_tE19Flash_kernel_traitsILi96ELi64ELi128ELi4ES3_EELb0ELb1ELb0ELb0ELb1ELb0ELb0ELb1EEEvNS_16Flash_fwd_paramsE$_ZN5flash30compute_attn_1rowblock_splitkvI23Flash_fwd_kernel_traitsILi96ELi64ELi128ELi4ELb0ELb0EN7cutlass6half_tE19Flash_kernel_traitsILi96ELi64ELi128ELi4ES3_EELb0ELb1ELb0ELb0ELb1ELb0ELb0ELb1ENS_16Flash_fwd_paramsEEEvRKT8_iiiii,@function
        .size           $_ZN5flash24flash_fwd_splitkv_kernelI23Flash_fwd_kernel_traitsILi96ELi64ELi128ELi4ELb0ELb0EN7cutlass6half_tE19Flash_kernel_traitsILi96ELi64ELi128ELi4ES3_EELb0ELb1ELb0ELb0ELb1ELb0ELb0ELb1EEEvNS_16Flash_fwd_paramsE$_ZN5flash30compute_attn_1rowblock_splitkvI23Flash_fwd_kernel_traitsILi96ELi64ELi128ELi4ELb0ELb0EN7cutlass6half_tE19Flash_kernel_traitsILi96ELi64ELi128ELi4ES3_EELb0ELb1ELb0ELb0ELb1ELb0ELb0ELb1ENS_16Flash_fwd_paramsEEEvRKT8_iiiii,(.L_x_11664 - $_ZN5flash24flash_fwd_splitkv_kernelI23Flash_fwd_kernel_traitsILi96ELi64ELi128ELi4ELb0ELb0EN7cutlass6half_tE19Flash_kernel_traitsILi96ELi64ELi128ELi4ES3_EELb0ELb1ELb0ELb0ELb1ELb0ELb0ELb1EEEvNS_16Flash_fwd_paramsE$_ZN5flash30compute_attn_1rowblock_splitkvI23Flash_fwd_kernel_traitsILi96ELi64ELi128ELi4ELb0ELb0EN7cutlass6half_tE19Flash_kernel_traitsILi96ELi64ELi128ELi4ES3_EELb0ELb1ELb0ELb0ELb1ELb0ELb0ELb1ENS_16Flash_fwd_paramsEEEvRKT8_iiiii)
$_ZN5flash24flash_fwd_splitkv_kernelI23Flash_fwd_kernel_traitsILi96ELi64ELi128ELi4ELb0ELb0EN7cutlass6half_tE19Flash_kernel_traitsILi96ELi64ELi128ELi4ES3_EELb0ELb1ELb0ELb0ELb1ELb0ELb0ELb1EEEvNS_16Flash_fwd_paramsE$_ZN5flash30compute_attn_1rowblock_splitkvI23Flash_fwd_kernel_traitsILi96ELi64ELi128ELi4ELb0ELb0EN7cutlass6half_tE19Flash_kernel_traitsILi96ELi64ELi128ELi4ES3_EELb0ELb1ELb0ELb0ELb1ELb0ELb0ELb1ENS_16Flash_fwd_paramsEEEvRKT8_iiiii:
        /* <DEDUP_REMOVED lines=39> */
.L_x_4791:
[----:B------:R-:W-:Y:S05]  /*0310*/  BSYNC.RECONVERGENT B0 ;  /* 0x0000000000007941 */ /* 0x000fea0003800200 */
.L_x_4790:
[----:B------:R-:W-:Y:S04]  /*0320*/  BSSY.RECONVERGENT B0, `(.L_x_4792) ;  /* 0x0000007000007945 */ /* 0x000fe80003800200 */
[----:B------:R-:W-:Y:S05]  /*0330*/  @!P3 BRA `(.L_x_4793) ;  /* 0x000000000014b947 */ /* 0x000fea0003800000 */
[----:B------:R-:W4:Y:S02]  /*0340*/  LD.E.U8 R0, desc[UR4][R116.64+0x1b2] ;  /* 0x0001b20474007980 */ /* 0x000f24000c101100 */
[----:B----4-:R-:W-:-:S13]  /*0350*/  ISETP.NE.AND P1, PT, R0, RZ, PT ;  /* 0x000000ff0000720c */ /* 0x010fda0003f25270 */
[----:B------:R-:W4:Y:S02]  /*0360*/  @P1 LD.E R0, desc[UR4][R6.64+0x4] ;  /* 0x0000040406001980 */ /* 0x000f24000c101900 */
[----:B----45:R-:W-:-:S06]  /*0370*/  @P1 IADD3 R91, PT, PT, R0, -R13, RZ ;  /* 0x8000000d005b1210 */ /* 0x030fcc0007ffe0ff */
[----:B------:R4:W5:Y:S02]  /*0380*/  @!P1 LD.E R91, desc[UR4][R6.64] ;  /* 0x00000004065b9980 */ /* 0x000964000c101900 */
.L_x_4793:
[----:B------:R-:W-:Y:S05]  /*0390*/  BSYNC.RECONVERGENT B0 ;  /* 0x0000000000007941 */ /* 0x000fea0003800200 */
.L_x_4792:
        /* <DEDUP_REMOVED lines=9> */
.L_x_4795:
[----:B------:R-:W5:Y:S01]  /*0430*/  LD.E.64 R2, desc[UR4][R116.64+0x108] ;  /* 0x0001080474027980 */ /* 0x000f62000c101b00 */
[----:B------:R-:W-:Y:S01]  /*0440*/  BSSY.RECONVERGENT B0, `(.L_x_4797) ;  /* 0x0000006000007945 */ /* 0x000fe20003800200 */
[----:B------:R-:W-:Y:S01]  /*0450*/  IMAD.MOV.U32 R82, RZ, RZ, RZ ;  /* 0x000000ffff527224 */ /* 0x000fe200078e00ff */
[----:B-----5:R-:W-:-:S04]  /*0460*/  ISETP.NE.U32.AND P0, PT, R2, RZ, PT ;  /* 0x000000ff0200720c */ /* 0x020fc80003f05070 */
[----:B------:R-:W-:-:S13]  /*0470*/  ISETP.NE.AND.EX P0, PT, R3, RZ, PT, P0 ;  /* 0x000000ff0300720c */ /* 0x000fda0003f05300 */
[----:B------:R-:W-:Y:S05]  /*0480*/  @!P0 BRA `(.L_x_4798) ;  /* 0x0000000000048947 */ /* 0x000fea0003800000 */
[----:B------:R1:W5:Y:S02]  /*0490*/  LD.E R82, desc[UR4][R116.64+0xbc] ;  /* 0x0000bc0474527980 */ /* 0x000364000c101900 */
.L_x_4798:
[----:B------:R-:W-:Y:S05]  /*04a0*/  BSYNC.RECONVERGENT B0 ;  /* 0x0000000000007941 */ /* 0x000fea0003800200 */
.L_x_4797:
[----:B-----5:R-:W-:Y:S02]  /*04b0*/  IADD3 R82, PT, PT, R91, R82, RZ ;  /* 0x000000525b527210 */ /* 0x020fe40007ffe0ff */
.L_x_4796:
[----:B------:R-:W-:Y:S05]  /*04c0*/  BSYNC.RECONVERGENT B1 ;  /* 0x0000000000017941 */ /* 0x000fea0003800200 */
.L_x_4794:
[----:B------:R-:W-:Y:S01]  /*04d0*/  IMAD.SHL.U32 R198, R23, 0x40, RZ ;  /* 0x0000004017c67824 */ /* 0x000fe200078e00ff */
[----:B------:R-:W-:Y:S01]  /*04e0*/  MOV R2, R194 ;  /* 0x000000c200027202 */ /* 0x000fe20000000f00 */
[----:B------:R-:W-:-:S03]  /*04f0*/  IMAD.MOV.U32 R3, RZ, RZ, 0x0 ;  /* 0x00000000ff037424 */ /* 0x000fc600078e00ff */
[----:B------:R-:W-:-:S13]  /*0500*/  ISETP.GT.AND P0, PT, R201, R198, PT ;  /* 0x000000c6c900720c */ /* 0x000fda0003f04270 */
[----:B-1234-:R-:W-:Y:S05]  /*0510*/  @!P0 RET.REL.NODEC R2 `(_ZN5flash24flash_fwd_splitkv_kernelI23Flash_fwd_kernel_traitsILi96ELi64ELi128ELi4ELb0ELb0EN7cutlass6half_tE19Flash_kernel_traitsILi96ELi64ELi128ELi4ES3_EELb0ELb1ELb0ELb0ELb1ELb0ELb0ELb1EEEvNS_16Flash_fwd_paramsE) ;  /* 0xfffffff802b88950 */ /* 0x01efea0003c3ffff */
        /* <DEDUP_REMOVED lines=77> */
.L_x_4801:
[----:B------:R-:W-:Y:S05]  /*09f0*/  BSYNC.RECONVERGENT B0 ;  /* 0x0000000000007941 */ /* 0x000fea0003800200 */
.L_x_4800:
        /* <DEDUP_REMOVED lines=15> */
.L_x_4803:
[----:B------:R-:W-:Y:S05]  /*0af0*/  BSYNC.RECONVERGENT B0 ;  /* 0x0000000000007941 */ /* 0x000fea0003800200 */
.L_x_4802:
[----:B------:R-:W-:Y:S01]  /*0b00*/  MOV R195, 0x0 ;  /* 0x0000000000c37802 */ /* 0x000fe20000000f00 */
[----:B------:R1:W-:Y:S03]  /*0b10*/  @!P4 ST.E desc[UR4][R2.64], R5 ;  /* 0x000000050200c985 */ /* 0x0003e6000c101904 */
[----:B-12--5:R-:W-:Y:S05]  /*0b20*/  @P3 RET.REL.NODEC R194 `(_ZN5flash24flash_fwd_splitkv_kernelI23Flash_fwd_kernel_traitsILi96ELi64ELi128ELi4ELb0ELb0EN7cutlass6half_tE19Flash_kernel_traitsILi96ELi64ELi128ELi4ES3_EELb0ELb1ELb0ELb0ELb1ELb0ELb0ELb1EEEvNS_16Flash_fwd_paramsE) ;  /* 0xfffffff4c2343950 */ /* 0x026fea0003c3ffff */
[----:B------:R-:W-:Y:S02]  /*0b30*/  MOV R5, 0x7f800000 ;  /* 0x7f80000000057802 */ /* 0x000fe40000000f00 */
[----:B------:R-:W-:-:S03]  /*0b40*/  MOV R195, 0x0 ;  /* 0x0000000000c37802 */ /* 0x000fc60000000f00 */
[----:B------:R1:W-:Y:S02]  /*0b50*/  ST.E desc[UR4][R2.64+0x80], R5 ;  /* 0x0000800502007985 */ /* 0x0003e4000c101904 */
[----:B-1----:R-:W-:Y:S05]  /*0b60*/  RET.REL.NODEC R194 `(_ZN5flash24flash_fwd_splitkv_kernelI23Flash_fwd_kernel_traitsILi96ELi64ELi128ELi4ELb0ELb0EN7cutlass6half_tE19Flash_kernel_traitsILi96ELi64ELi128ELi4ES3_EELb0ELb1ELb0ELb0ELb1ELb0ELb0ELb1EEEvNS_16Flash_fwd_paramsE) ;  /* 0xfffffff4c2247950 */ /* 0x002fea0003c3ffff */
.L_x_4799:
        /* <DEDUP_REMOVED lines=25> */
[----:B-1----:R-:W-:Y:S01]  /*0d00*/  IADD3 R8, PT, PT, R8, 0xffffffe, RZ ;  /* 0x0ffffffe08087810 */ /* 0x002fe20007ffe0ff */
[----:B------:R-:W2:Y:S05]  /*0d10*/  LD.E.64 R12, desc[UR4][R116.64+0x28] ;  /* 0x00002804740c7980 */ /* 0x000eaa000c101b00 */
[----:B------:R-:W1:Y:S01]  /*0d20*/  F2I.FTZ.U32.TRUNC.NTZ R9, R8 ;  /* 0x0000000800097305 */ /* 0x000e62000021f000 */
[----:B------:R-:W-:-:S02]  /*0d30*/  IABS R0, R10 ;  /* 0x0000000a00007213 */ /* 0x000fc40000000000 */
        /* <DEDUP_REMOVED lines=23> */
[----:B------:R1:W3:Y:S01]  /*0eb0*/  LD.E R4, desc[UR4][R20.64] ;  /* 0x0000000414047980 */ /* 0x0002e2000c101900 */
[----:B----4-:R-:W-:-:S04]  /*0ec0*/  IABS R5, R3 ;  /* 0x0000000300057213 */ /* 0x010fc80000000000 */
[----:B------:R-:W4:Y:S08]  /*0ed0*/  I2F.RP R9, R5 ;  /* 0x0000000500097306 */ /* 0x000f300000209400 */
[----:B----4-:R-:W4:Y:S02]  /*0ee0*/  MUFU.RCP R6, R9 ;  /* 0x0000000900067308 */ /* 0x010f240000001000 */
[----:B----4-:R-:W-:-:S06]  /*0ef0*/  IADD3 R6, PT, PT, R6, 0xffffffe, RZ ;  /* 0x0ffffffe06067810 */ /* 0x010fcc0007ffe0ff */
[----:B-1----:R-:W1:Y:S01]  /*0f00*/  F2I.FTZ.U32.TRUNC.NTZ R21, R6 ;  /* 0x0000000600157305 */ /* 0x002e62000021f000 */
[----:B------:R-:W-:Y:S02]  /*0f10*/  MOV R20, RZ ;  /* 0x000000ff00147202 */ /* 0x000fe40000000f00 */
[----:B------:R-:W-:Y:S01]  /*0f20*/  IABS R2, R196 ;  /* 0x000000c400027213 */ /* 0x000fe20000000000 */
[----:B-1----:R-:W-:-:S04]  /*0f30*/  IMAD.MOV R0, RZ, RZ, -R21 ;  /* 0x000000ffff007224 */ /* 0x002fc800078e0a15 */
        /* <DEDUP_REMOVED lines=12> */
[----:B------:R-:W-:Y:S02]  /*1000*/  @!P1 IADD3 R7, PT, PT, R7, 0x1, RZ ;  /* 0x0000000107079810 */ /* 0x000fe40007ffe0ff */
[----:B------:R-:W-:Y:S01]  /*1010*/  ISETP.NE.AND P1, PT, R3, RZ, PT ;  /* 0x000000ff0300720c */ /* 0x000fe20003f25270 */
[----:B------:R-:W-:-:S05]  /*1020*/  IMAD R11, R10, R8, R11 ;  /* 0x000000080a0b7224 */ /* 0x000fca00078e020b */
[----:B------:R-:W-:Y:S01]  /*1030*/  SHF.R.S32.HI R9, RZ, 0x1f, R11 ;  /* 0x0000001fff097819 */ /* 0x000fe2000001140b */
[----:B------:R-:W-:-:S04]  /*1040*/  @P2 VIADD R7, R7, 0x1 ;  /* 0x0000000107072836 */ /* 0x000fc80000000000 */
[----:B------:R-:W-:Y:S02]  /*1050*/  @!P0 IMAD.MOV R7, RZ, RZ, -R7 ;  /* 0x000000ffff078224 */ /* 0x000fe400078e0a07 */
[----:B------:R-:W-:-:S04]  /*1060*/  @!P1 LOP3.LUT R7, RZ, R3, RZ, 0x33, !PT ;  /* 0x00000003ff079212 */ /* 0x000fc800078e33ff */
[----:B------:R-:W-:Y:S02]  /*1070*/  SHF.R.S32.HI R8, RZ, 0x1f, R7 ;  /* 0x0000001fff087819 */ /* 0x000fe40000011407 */
[----:B---3--:R-:W-:Y:S01]  /*1080*/  SHF.R.S32.HI R0, RZ, 0x1f, R4 ;  /* 0x0000001fff007819 */ /* 0x008fe20000011404 */
[----:B------:R-:W-:-:S04]  /*1090*/  IMAD R5, R19, R4, RZ ;  /* 0x0000000413057224 */ /* 0x000fc800078e02ff */
[C---:B------:R-:W-:Y:S02]  /*10a0*/  IMAD R5, R18.reuse, R0, R5 ;  /* 0x0000000012057224 */ /* 0x040fe400078e0205 */
[----:B------:R-:W-:-:S05]  /*10b0*/  IMAD.WIDE.U32 R18, R18, R4, RZ ;  /* 0x0000000412127225 */ /* 0x000fca00078e00ff */
[----:B------:R-:W-:Y:S01]  /*10c0*/  IADD3 R19, PT, PT, R19, R5, RZ ;  /* 0x0000000513137210 */ /* 0x000fe20007ffe0ff */
[----:B------:R-:W-:-:S04]  /*10d0*/  IMAD R5, R187, R11, RZ ;  /* 0x0000000bbb057224 */ /* 0x000fc800078e02ff */
[----:B------:R-:W-:Y:S02]  /*10e0*/  IMAD R5, R186, R9, R5 ;  /* 0x00000009ba057224 */ /* 0x000fe400078e0205 */
[----:B------:R-:W-:-:S05]  /*10f0*/  IMAD.WIDE.U32 R18, R11, R186, R18 ;  /* 0x000000ba0b127225 */ /* 0x000fca00078e0012 */
[----:B------:R-:W-:Y:S01]  /*1100*/  IADD3 R19, PT, PT, R19, R5, RZ ;  /* 0x0000000513137210 */ /* 0x000fe20007ffe0ff */
[----:B------:R-:W-:-:S04]  /*1110*/  IMAD R5, R17, R7, RZ ;  /* 0x0000000711057224 */ /* 0x000fc800078e02ff */
[----:B------:R-:W-:Y:S02]  /*1120*/  IMAD R8, R16, R8, R5 ;  /* 0x0000000810087224 */ /* 0x000fe400078e0205 */
[----:B--2---:R-:W-:Y:S02]  /*1130*/  IMAD R5, R13, R4, RZ ;  /* 0x000000040d057224 */ /* 0x004fe400078e02ff */
[----:B------:R-:W-:-:S04]  /*1140*/  IMAD.WIDE.U32 R16, R7, R16, R18 ;  /* 0x0000001007107225 */ /* 0x000fc800078e0012 */
[----:B------:R-:W-:Y:S01]  /*1150*/  IMAD.WIDE.U32 R20, R12, R4, RZ ;  /* 0x000000040c147225 */ /* 0x000fe200078e00ff */
[----:B------:R-:W-:-:S03]  /*1160*/  MOV R10, R16 ;  /* 0x00000010000a7202 */ /* 0x000fc60000000f00 */
[----:B------:R-:W-:Y:S02]  /*1170*/  IMAD R5, R12, R0, R5 ;  /* 0x000000000c057224 */ /* 0x000fe400078e0205 */
[----:B------:R-:W-:Y:S02]  /*1180*/  IMAD.IADD R8, R17, 0x1, R8 ;  /* 0x0000000111087824 */ /* 0x000fe400078e0208 */
[----:B------:R-:W-:Y:S01]  /*1190*/  IMAD.IADD R16, R21, 0x1, R5 ;  /* 0x0000000115107824 */ /* 0x000fe200078e0205 */
[----:B------:R-:W-:Y:S05]  /*11a0*/  BRA `(.L_x_4806) ;  /* 0x0000000400347947 */ /* 0x000fea0003800000 */
.L_x_4805:
        /* <DEDUP_REMOVED lines=10> */
[----:B------:R-:W-:Y:S02]  /*1250*/  LEA R11, R121, 0xffffff80, 0x7 ;  /* 0xffffff80790b7811 */ /* 0x000fe400078e38ff */
        /* <DEDUP_REMOVED lines=35> */
[----:B------:R-:W-:Y:S01]  /*1490*/  @P3 IADD3 R9, PT, PT, R21, R4, RZ ;  /* 0x0000000415093210 */ /* 0x000fe20007ffe0ff */
[----:B------:R-:W-:Y:S01]  /*14a0*/  @!P3 IMAD R0, R119, R10, RZ ;  /* 0x0000000a7700b224 */ /* 0x000fe200078e02ff */
[----:B------:R-:W-:-:S02]  /*14b0*/  @!P3 SHF.R.S32.HI R5, RZ, 0x1f, R10 ;  /* 0x0000001fff05b819 */ /* 0x000fc4000001140a */
[----:B------:R-:W-:Y:S01]  /*14c0*/  @P2 IADD3 R7, PT, PT, R7, 0x1, RZ ;  /* 0x0000000107072810 */ /* 0x000fe20007ffe0ff */
[----:B------:R-:W-:-:S03]  /*14d0*/  IMAD.WIDE.U32 R20, R186, R11, R8 ;  /* 0x0000000bba147225 */ /* 0x000fc600078e0008 */
[----:B------:R-:W-:Y:S01]  /*14e0*/  @!P1 IADD3 R7, PT, PT, -R7, RZ, RZ ;  /* 0x000000ff07079210 */ /* 0x000fe20007ffe1ff */
[----:B------:R-:W-:Y:S01]  /*14f0*/  @!P3 IMAD.WIDE.U32 R8, R118, R10, RZ ;  /* 0x0000000a7608b225 */ /* 0x000fe200078e00ff */
[----:B------:R-:W-:-:S03]  /*1500*/  @!P0 LOP3.LUT R7, RZ, R3, RZ, 0x33, !PT ;  /* 0x00000003ff078212 */ /* 0x000fc600078e33ff */
[----:B------:R-:W-:Y:S02]  /*1510*/  IMAD R4, R187, R11, RZ ;  /* 0x0000000bbb047224 */ /* 0x000fe400078e02ff */
[----:B------:R-:W-:Y:S01]  /*1520*/  @!P3 IMAD R0, R5, R118, R0 ;  /* 0x000000760500b224 */ /* 0x000fe200078e0200 */
[----:B------:R-:W-:Y:S01]  /*1530*/  @P3 IADD3 R10, PT, PT, R10, R13, RZ ;  /* 0x0000000d0a0a3210 */ /* 0x000fe20007ffe0ff */
[----:B------:R-:W-:Y:S01]  /*1540*/  IMAD.IADD R21, R21, 0x1, R4 ;  /* 0x0000000115157824 */ /* 0x000fe200078e0204 */
[----:B------:R-:W-:Y:S01]  /*1550*/  @!P3 MOV R12, R8 ;  /* 0x00000008000cb202 */ /* 0x000fe20000000f00 */
[----:B------:R-:W-:Y:S01]  /*1560*/  @!P3 IMAD.IADD R13, R9, 0x1, R0 ;  /* 0x00000001090db824 */ /* 0x000fe200078e0200 */
[----:B------:R-:W-:Y:S01]  /*1570*/  @!P3 SHF.R.S32.HI R5, RZ, 0x1f, R6 ;  /* 0x0000001fff05b819 */ /* 0x000fe20000011406 */
[----:B------:R-:W-:Y:S01]  /*1580*/  @!P3 IMAD R0, R17, R6, RZ ;  /* 0x000000061100b224 */ /* 0x000fe200078e02ff */
[----:B------:R-:W-:Y:S01]  /*1590*/  SHF.R.S32.HI R4, RZ, 0x1f, R7 ;  /* 0x0000001fff047819 */ /* 0x000fe20000011407 */
[----:B------:R-:W-:-:S02]  /*15a0*/  IMAD R9, R19, R7, RZ ;  /* 0x0000000713097224 */ /* 0x000fc400078e02ff */
[----:B------:R-:W-:-:S04]  /*15b0*/  @!P3 IMAD.WIDE.U32 R12, R16, R6, R12 ;  /* 0x00000006100cb225 */ /* 0x000fc800078e000c */
[----:B------:R-:W-:Y:S02]  /*15c0*/  @!P3 IMAD R0, R16, R5, R0 ;  /* 0x000000051000b224 */ /* 0x000fe400078e0200 */
        /* <DEDUP_REMOVED lines=11> */
.L_x_4806:
[----:B------:R-:W-:Y:S05]  /*1680*/  BSYNC.RECONVERGENT B0 ;  /* 0x0000000000007941 */ /* 0x000fea0003800200 */
.L_x_4804:
        /* <DEDUP_REMOVED lines=17> */
[----:B------:R-:W-:Y:S01]  /*17a0*/  IMAD.HI.U32 R6, R25, R6, R24 ;  /* 0x0000000619067227 */ /* 0x000fe200078e0018 */
[----:B------:R-:W-:-:S05]  /*17b0*/  IADD3 R17, PT, PT, RZ, -R17, RZ ;  /* 0x80000011ff117210 */ /* 0x000fca0007ffe0ff */
[----:B------:R-:W-:-:S04]  /*17c0*/  IMAD.HI.U32 R6, R6, R2, RZ ;  /* 0x0000000206067227 */ /* 0x000fc800078e00ff */
[----:B------:R-:W-:Y:S01]  /*17d0*/  IMAD R17, R6, R17, R2 ;  /* 0x0000001106117224 */ /* 0x000fe200078e0202 */
[----:B------:R-:W1:Y:S04]  /*17e0*/  S2R R61, SR_CgaCtaId ;  /* 0x00000000003d7919 */ /* 0x000e680000008800 */
[----:B------:R-:W-:Y:S01]  /*17f0*/  ISETP.GT.U32.AND P2, PT, R0, R17, PT ;  /* 0x000000110000720c */ /* 0x000fe20003f44070 */
[----:B------:R-:W-:Y:S02]  /*1800*/  IMAD.SHL.U32 R2, R195, 0x8, RZ ;  /* 0x00000008c3027824 */ /* 0x000fe400078e00ff */
[----:B------:R-:W-:-:S03]  /*1810*/  IMAD.MOV.U32 R7, RZ, RZ, RZ ;  /* 0x000000ffff077224 */ /* 0x000fc600078e00ff */
[----:B------:R-:W-:-:S03]  /*1820*/  LOP3.LUT R24, R2, 0x18, RZ, 0xc0, !PT ;  /* 0x0000001802187812 */ /* 0x000fc600078ec0ff */
[----:B------:R1:W5:Y:S04]  /*1830*/  @P4 LD.E R7, desc[UR4][R28.64] ;  /* 0x000000041c074980 */ /* 0x000368000c101900 */
[----:B------:R-:W-:-:S05]  /*1840*/  @!P2 IMAD.IADD R17, R17, 0x1, -R0 ;  /* 0x000000011111a824 */ /* 0x000fca00078e0a00 */
[----:B------:R-:W-:Y:S02]  /*1850*/  ISETP.GE.U32.AND P3, PT, R17, R0, PT ;  /* 0x000000001100720c */ /* 0x000fe40003f66070 */
[----:B------:R-:W-:Y:S01]  /*1860*/  LOP3.LUT R0, R196, R3, RZ, 0x3c, !PT ;  /* 0x00000003c4007212 */ /* 0x000fe200078e3cff */
[----:B------:R-:W-:Y:S01]  /*1870*/  @!P2 VIADD R6, R6, 0x1 ;  /* 0x000000010606a836 */ /* 0x000fe20000000000 */
[----:B------:R-:W-:Y:S02]  /*1880*/  ISETP.NE.AND P2, PT, R3, RZ, PT ;  /* 0x000000ff0300720c */ /* 0x000fe40003f45270 */
[----:B-1----:R-:W-:-:S05]  /*1890*/  IADD3 R28, P1, PT, R24, R20, RZ ;  /* 0x00000014181c7210 */ /* 0x002fca0007f3e0ff */
[----:B------:R-:W-:Y:S01]  /*18a0*/  IMAD.X R29, RZ, RZ, R16, P1 ;  /* 0x000000ffff1d7224 */ /* 0x000fe200008e0610 */
[----:B------:R-:W-:Y:S01]  /*18b0*/  ISETP.GE.AND P1, PT, R0, RZ, PT ;  /* 0x000000ff0000720c */ /* 0x000fe20003f26270 */
[-C--:B-----5:R-:W-:Y:S01]  /*18c0*/  IMAD R20, R9, R118.reuse, RZ ;  /* 0x0000007609147224 */ /* 0x0a0fe200078e02ff */
[----:B------:R-:W-:Y:S02]  /*18d0*/  @P3 IADD3 R6, PT, PT, R6, 0x1, RZ ;  /* 0x0000000106063810 */ /* 0x000fe40007ffe0ff */
[----:B------:R-:W-:Y:S01]  /*18e0*/  MOV R16, 0x400 ;  /* 0x0000040000107802 */ /* 0x000fe20000000f00 */
[C---:B------:R-:W-:Y:S02]  /*18f0*/  IMAD R0, R11.reuse, R119, R20 ;  /* 0x000000770b007224 */ /* 0x040fe400078e0214 */
[----:B------:R-:W-:Y:S01]  /*1900*/  IMAD.WIDE.U32 R28, R11, R118, R28 ;  /* 0x000000760b1c7225 */ /* 0x000fe200078e001c */
[----:B------:R-:W-:-:S05]  /*1910*/  LEA R61, R61, R16, 0x18 ;  /* 0x000000103d3d7211 */ /* 0x000fca00078ec0ff */
[----:B------:R-:W-:Y:S01]  /*1920*/  @!P1 IMAD.MOV R6, RZ, RZ, -R6 ;  /* 0x000000ffff069224 */ /* 0x000fe200078e0a06 */
[----:B------:R-:W-:Y:S01]  /*1930*/  @!P2 LOP3.LUT R6, RZ, R3, RZ, 0x33, !PT ;  /* 0x00000003ff06a212 */ /* 0x000fe200078e33ff */
[----:B------:R-:W-:-:S03]  /*1940*/  IMAD.IADD R29, R29, 0x1, R0 ;  /* 0x000000011d1d7824 */ /* 0x000fc600078e0200 */
[----:B------:R-:W-:Y:S01]  /*1950*/  SHF.R.S32.HI R0, RZ, 0x1f, R6 ;  /* 0x0000001fff007819 */ /* 0x000fe20000011406 */
[----:B------:R-:W-:Y:S02]  /*1960*/  IMAD R15, R15, R6, RZ ;  /* 0x000000060f0f7224 */ /* 0x000fe400078e02ff */
[----:B------:R-:W-:Y:S02]  /*1970*/  IMAD.SHL.U32 R81, R195, 0x20, RZ ;  /* 0x00000020c3517824 */ /* 0x000fe400078e00ff */
[----:B------:R-:W-:-:S04]  /*1980*/  IMAD.WIDE.U32 R28, R6, R14, R28 ;  /* 0x0000000e061c7225 */ /* 0x000fc800078e001c */
[----:B------:R-:W-:Y:S01]  /*1990*/  IMAD R14, R0, R14, R15 ;  /* 0x0000000e000e7224 */ /* 0x000fe200078e020f */
[----:B------:R-:W-:Y:S01]  /*19a0*/  LOP3.LUT R20, R81, 0xc0, RZ, 0xc0, !PT ;  /* 0x000000c051147812 */ /* 0x000fe200078ec0ff */
[----:B------:R-:W-:Y:S02]  /*19b0*/  IMAD.SHL.U32 R122, R195, 0x4, RZ ;  /* 0x00000004c37a7824 */ /* 0x000fe400078e00ff */
[----:B------:R-:W-:Y:S01]  /*19c0*/  IMAD.IADD R29, R29, 0x1, R14 ;  /* 0x000000011d1d7824 */ /* 0x000fe200078e020e */
[----:B------:R-:W-:Y:S01]  /*19d0*/  SHF.R.U32.HI R130, RZ, 0x2, R195 ;  /* 0x00000002ff827819 */ /* 0x000fe200000116c3 */
[----:B------:R-:W-:-:S04]  /*19e0*/  IMAD.MOV.U32 R131, RZ, RZ, RZ ;  /* 0x000000ffff837224 */ /* 0x000fc800078e00ff */
[----:B------:R-:W-:Y:S02]  /*19f0*/  IMAD R193, R119, R130, RZ ;  /* 0x0000008277c17224 */ /* 0x000fe400078e02ff */
[----:B------:R-:W-:-:S04]  /*1a00*/  IMAD.WIDE.U32 R28, R130, R118, R28 ;  /* 0x00000076821c7225 */ /* 0x000fc800078e001c */
[----:B------:R-:W-:Y:S02]  /*1a10*/  IMAD.IADD R193, R29, 0x1, R193 ;  /* 0x000000011dc17824 */ /* 0x000fe400078e02c1 */
[----:B------:R-:W-:-:S04]  /*1a20*/  IMAD.WIDE.U32 R22, R23, 0x40, R130 ;  /* 0x0000004017167825 */ /* 0x000fc800078e0082 */
[----:B------:R-:W-:Y:S02]  /*1a30*/  IMAD R189, R187, R130, RZ ;  /* 0x00000082bbbd7224 */ /* 0x000fe400078e02ff */
[----:B------:R-:W-:Y:S01]  /*1a40*/  VIADD R123, R121, 0xffffffff ;  /* 0xffffffff797b7836 */ /* 0x000fe20000000000 */
[C---:B------:R-:W-:Y:S01]  /*1a50*/  SHF.L.U64.HI R87, R118.reuse, 0x5, R119 ;  /* 0x0000000576577819 */ /* 0x040fe20000010277 */
[----:B------:R-:W-:Y:S01]  /*1a60*/  IMAD.SHL.U32 R86, R118, 0x20, RZ ;  /* 0x0000002076567824 */ /* 0x000fe200078e00ff */
[C---:B------:R-:W-:Y:S01]  /*1a70*/  SHF.L.U64.HI R85, R186.reuse, 0x5, R187 ;  /* 0x00000005ba557819 */ /* 0x040fe200000102bb */
[----:B------:R-:W-:Y:S01]  /*1a80*/  IMAD.SHL.U32 R120, R123, 0x80, RZ ;  /* 0x000000807b787824 */ /* 0x000fe200078e00ff */
[----:B------:R-:W-:Y:S01]  /*1a90*/  SHF.L.U32 R84, R186, 0x5, RZ ;  /* 0x00000005ba547819 */ /* 0x000fe200000006ff */
[----:B--2---:R-:W-:-:S04]  /*1aa0*/  @P0 IMAD.WIDE.U32 R16, R30, R200, RZ ;  /* 0x000000c81e100225 */ /* 0x004fc800078e00ff */
[-C--:B---3--:R-:W-:Y:S02]  /*1ab0*/  @!P0 IMAD R9, R27, R197.reuse, RZ ;  /* 0x000000c51b098224 */ /* 0x088fe400078e02ff */
[----:B------:R-:W-:-:S03]  /*1ac0*/  @!P0 IMAD.WIDE.U32 R26, R26, R197, RZ ;  /* 0x000000c51a1a8225 */ /* 0x000fc600078e00ff */
[----:B------:R-:W-:Y:S01]  /*1ad0*/  @!P0 MOV R11, R26 ;  /* 0x0000001a000b8202 */ /* 0x000fe20000000f00 */
[----:B------:R-:W-:Y:S01]  /*1ae0*/  @P0 IMAD.MOV.U32 R11, RZ, RZ, R16 ;  /* 0x000000ffff0b0224 */ /* 0x000fe200078e0010 */
[----:B------:R-:W-:Y:S01]  /*1af0*/  LOP3.LUT R26, R2, 0xc0, RZ, 0xc0, !PT ;  /* 0x000000c0021a7812 */ /* 0x000fe200078ec0ff */
[----:B------:R-:W-:Y:S02]  /*1b00*/  @P0 IMAD R3, R31, R200, RZ ;  /* 0x000000c81f030224 */ /* 0x000fe400078e02ff */
[----:B------:R-:W-:Y:S01]  /*1b10*/  @!P0 IMAD.IADD R9, R27, 0x1, R9 ;  /* 0x000000011b098824 */ /* 0x000fe200078e0209 */
[----:B------:R-:W-:Y:S01]  /*1b20*/  IADD3 R34, P1, PT, R24, R11, RZ ;  /* 0x0000000b18227210 */ /* 0x000fe20007f3e0ff */
[----:B------:R-:W-:Y:S01]  /*1b30*/  @P0 IMAD.IADD R9, R17, 0x1, R3 ;  /* 0x0000000111090824 */ /* 0x000fe200078e0203 */
[----:B------:R-:W-:Y:S02]  /*1b40*/  LOP3.LUT R15, R26, 0x18, R195, 0xf8, !PT ;  /* 0x000000181a0f7812 */ /* 0x000fe400078ef8c3 */
[----:B------:R-:W-:Y:S01]  /*1b50*/  SHF.L.U32 R16, R195, 0x4, RZ ;  /* 0x00000004c3107819 */ /* 0x000fe200000006ff */
[----:B------:R-:W-:Y:S01]  /*1b60*/  IMAD.X R35, RZ, RZ, R9, P1 ;  /* 0x000000ffff237224 */ /* 0x000fe200008e0609 */
[----:B------:R-:W-:-:S02]  /*1b70*/  LOP3.LUT R15, R15, 0x18, R2, 0x78, !PT ;  /* 0x000000180f0f7812 */ /* 0x000fc400078e7802 */
[----:B------:R-:W-:Y:S02]  /*1b80*/  IADD3 R14, P1, PT, R24, R10, RZ ;  /* 0x0000000a180e7210 */ /* 0x000fe40007f3e0ff */
[----:B------:R-:W-:Y:S02]  /*1b90*/  LOP3.LUT R16, R16, 0x100, RZ, 0xc0, !PT ;  /* 0x0000010010107812 */ /* 0x000fe400078ec0ff */
[----:B------:R-:W-:Y:S02]  /*1ba0*/  LOP3.LUT R17, R20, 0x8, R195, 0xf8, !PT ;  /* 0x0000000814117812 */ /* 0x000fe400078ef8c3 */
[----:B------:R-:W-:Y:S02]  /*1bb0*/  SHF.R.S32.HI R10, RZ, 0x1f, R91 ;  /* 0x0000001fff0a7819 */ /* 0x000fe4000001145b */
[----:B------:R-:W-:Y:S01]  /*1bc0*/  LOP3.LUT R2, R15, 0x1f20, R2, 0xf8, !PT ;  /* 0x00001f200f027812 */ /* 0x000fe200078ef802 */
[----:B------:R-:W-:Y:S01]  /*1bd0*/  IMAD.X R15, RZ, RZ, R8, P1 ;  /* 0x000000ffff0f7224 */ /* 0x000fe200008e0608 */
[----:B------:R-:W-:-:S02]  /*1be0*/  LOP3.LUT R11, R16, 0x20, R81, 0xf8, !PT ;  /* 0x00000020100b7812 */ /* 0x000fc400078ef851 */
[----:B------:R-:W-:Y:S02]  /*1bf0*/  LOP3.LUT R62, R17, 0x18, R122, 0x78, !PT ;  /* 0x00000018113e7812 */ /* 0x000fe400078e787a */
[----:B------:R-:W-:Y:S02]  /*1c00*/  LEA.HI R8, R10, R91, RZ, 0x7 ;  /* 0x0000005b0a087211 */ /* 0x000fe400078f38ff */
[----:B------:R-:W-:Y:S02]  /*1c10*/  LOP3.LUT R62, R11, R62, RZ, 0xfc, !PT ;  /* 0x0000003e0b3e7212 */ /* 0x000fe400078efcff */
[----:B------:R-:W-:Y:S01]  /*1c20*/  SHF.R.S32.HI R11, RZ, 0x7, R8 ;  /* 0x00000007ff0b7819 */ /* 0x000fe20000011408 */
[----:B------:R-:W-:Y:S01]  /*1c30*/  IMAD R9, R33, R196, RZ ;  /* 0x000000c421097224 */ /* 0x000fe200078e02ff */
[----:B----4-:R-:W-:Y:S01]  /*1c40*/  LEA R192, P0, R28, R12, 0x1 ;  /* 0x0000000c1cc07211 */ /* 0x010fe200078008ff */
[----:B------:R-:W-:Y:S01]  /*1c50*/  IMAD.WIDE.U32 R32, R196, R32, R34 ;  /* 0x00000020c4207225 */ /* 0x000fe200078e0022 */
[----:B------:R-:W-:-:S02]  /*1c60*/  VIMNMX R88, PT, PT, R188, R11, !PT ;  /* 0x0000000bbc587248 */ /* 0x000fc40007fe0100 */
[----:B------:R-:W-:Y:S02]  /*1c70*/  LEA.HI.X R193, R28, R13, R193, 0x1, P0 ;  /* 0x0000000d1cc17211 */ /* 0x000fe400000f0cc1 */
[----:B------:R-:W-:Y:S01]  /*1c80*/  IADD3 R33, PT, PT, R33, R9, RZ ;  /* 0x0000000921217210 */ /* 0x000fe20007ffe0ff */
[----:B------:R-:W-:Y:S01]  /*1c90*/  IMAD R9, R23, R30, RZ ;  /* 0x0000001e17097224 */ /* 0x000fe200078e02ff */
[----:B------:R-:W-:Y:S01]  /*1ca0*/  ISETP.GT.U32.AND P0, PT, R121, R88, PT ;  /* 0x000000587900720c */ /* 0x000fe20003f04070 */
[----:B------:R-:W-:Y:S01]  /*1cb0*/  IMAD.WIDE.U32 R14, R130, R186, R14 ;  /* 0x000000ba820e7225 */ /* 0x000fe200078e000e */
[----:B------:R-:W-:-:S03]  /*1cc0*/  SHF.R.U32.HI R3, RZ, 0x1, R195 ;  /* 0x00000001ff037819 */ /* 0x000fc600000116c3 */
[C---:B------:R-:W-:Y:S02]  /*1cd0*/  IMAD R9, R22.reuse, R31, R9 ;  /* 0x0000001f16097224 */ /* 0x040fe400078e0209 */
[----:B------:R-:W-:Y:S01]  /*1ce0*/  IMAD.WIDE.U32 R22, R22, R30, R32 ;  /* 0x0000001e16167225 */ /* 0x000fe200078e0020 */
[----:B------:R-:W-:Y:S02]  /*1cf0*/  LOP3.LUT R3, R20, 0x8, R3, 0xf8, !PT ;  /* 0x0000000814037812 */ /* 0x000fe400078ef803 */
[----:B------:R-:W-:Y:S01]  /*1d00*/  LEA R190, P1, R14, R18, 0x1 ;  /* 0x000000120ebe7211 */ /* 0x000fe200078208ff */
[----:B------:R-:W-:Y:S01]  /*1d10*/  IMAD.IADD R189, R15, 0x1, R189 ;  /* 0x000000010fbd7824 */ /* 0x000fe200078e02bd */
[----:B------:R-:W-:Y:S02]  /*1d20*/  IADD3 R9, PT, PT, R23, R9, RZ ;  /* 0x0000000917097210 */ /* 0x000fe40007ffe0ff */
[----:B------:R-:W-:Y:S01]  /*1d30*/  LEA R132, P2, R22, R4, 0x1 ;  /* 0x0000000416847211 */ /* 0x000fe200078408ff */
[----:B------:R-:W-:Y:S01]  /*1d40*/  IMAD.SHL.U32 R89, R30, 0x20, RZ ;  /* 0x000000201e597824 */ /* 0x000fe200078e00ff */
[----:B------:R-:W-:Y:S01]  /*1d50*/  LOP3.LUT R80, R3, 0x18, R122, 0x78, !PT ;  /* 0x0000001803507812 */ /* 0x000fe200078e787a */
[----:B------:R-:W-:Y:S01]  /*1d60*/  IMAD R199, R2, 0x2, R61 ;  /* 0x0000000202c77824 */ /* 0x000fe200078e023d */
[----:B------:R-:W-:-:S02]  /*1d70*/  SHF.L.U64.HI R90, R30, 0x5, R31 ;  /* 0x000000051e5a7819 */ /* 0x000fc4000001021f */
        /* <DEDUP_REMOVED lines=16> */
[C---:B------:R-:W-:Y:S01]  /*1e80*/  VIADD R83, R130.reuse, 0x20 ;  /* 0x0000002082537836 */ /* 0x040fe20000000000 */
[----:B------:R-:W-:Y:S01]  /*1e90*/  MOV R114, R120 ;  /* 0x0000007800727202 */ /* 0x000fe20000000f00 */
[C---:B------:R-:W-:Y:S01]  /*1ea0*/  VIADD R115, R130.reuse, 0x60 ;  /* 0x0000006082737836 */ /* 0x040fe20000000000 */
[----:B------:R-:W-:Y:S01]  /*1eb0*/  SHF.R.S32.HI R129, RZ, 0x1, R129 ;  /* 0x00000001ff817819 */ /* 0x000fe20000011481 */
[C---:B------:R-:W-:Y:S01]  /*1ec0*/  IMAD R112, R121.reuse, -0x80, R91 ;  /* 0xffffff8079707824 */ /* 0x040fe200078e025b */
[----:B------:R-:W-:Y:S01]  /*1ed0*/  IADD3 R125, PT, PT, R130, 0x40, RZ ;  /* 0x00000040827d7810 */ /* 0x000fe20007ffe0ff */
[----:B------:R-:W-:Y:S01]  /*1ee0*/  IMAD R110, R121, -0x80, R82 ;  /* 0xffffff80796e7824 */ /* 0x000fe200078e0252 */
[C---:B------:R-:W-:Y:S01]  /*1ef0*/  SHF.L.U32 R111, R129.reuse, 0x6, RZ ;  /* 0x00000006816f7819 */ /* 0x040fe200000006ff */
[C---:B------:R-:W-:Y:S01]  /*1f00*/  IMAD.SHL.U32 R127, R129.reuse, 0x20, RZ ;  /* 0x00000020817f7824 */ /* 0x040fe200078e00ff */
[----:B------:R-:W-:Y:S01]  /*1f10*/  MOV R109, R121 ;  /* 0x00000079006d7202 */ /* 0x000fe20000000f00 */
[----:B------:R-:W-:Y:S01]  /*1f20*/  IMAD R113, R129, 0x60, RZ ;  /* 0x0000006081717824 */ /* 0x000fe200078e02ff */
        /* <DEDUP_REMOVED lines=12> */
[----:B------:R-:W-:Y:S01]  /*1ff0*/  SHF.R.S32.HI R11, RZ, 0x1f, R91 ;  /* 0x0000001fff0b7819 */ /* 0x000fe2000001145b */
[-C--:B----4-:R-:W-:Y:S01]  /*2000*/  IMAD R9, R135, R114.reuse, RZ ;  /* 0x0000007287097224 */ /* 0x090fe200078e02ff */
[----:B-----5:R-:W-:Y:S01]  /*2010*/  SHF.L.U64.HI R103, R136, 0x5, R137 ;  /* 0x0000000588677819 */ /* 0x020fe20000010289 */
[----:B------:R-:W-:Y:S01]  /*2020*/  IMAD.WIDE.U32 R14, R134, R114, R14 ;  /* 0x00000072860e7225 */ /* 0x000fe200078e000e */
[----:B------:R-:W-:-:S03]  /*2030*/  SHF.L.U32 R105, R136, 0x5, RZ ;  /* 0x0000000588697819 */ /* 0x000fc600000006ff */
[----:B------:R-:W-:Y:S01]  /*2040*/  IMAD.IADD R23, R23, 0x1, R8 ;  /* 0x0000000117177824 */ /* 0x000fe200078e0208 */
[----:B------:R-:W-:Y:S01]  /*2050*/  IADD3 R15, PT, PT, R15, R9, RZ ;  /* 0x000000090f0f7210 */ /* 0x000fe20007ffe0ff */
[----:B------:R-:W-:Y:S02]  /*2060*/  IMAD.IADD R10, R120, 0x1, R7 ;  /* 0x00000001780a7824 */ /* 0x000fe400078e0207 */
[-C--:B------:R-:W-:Y:S02]  /*2070*/  IMAD R8, R137, R114.reuse, RZ ;  /* 0x0000007289087224 */ /* 0x080fe400078e02ff */
[----:B------:R-:W-:-:S04]  /*2080*/  IMAD.WIDE.U32 R22, R136, R114, R22 ;  /* 0x0000007288167225 */ /* 0x000fc800078e0016 */
[----:B------:R-:W-:Y:S01]  /*2090*/  IMAD R7, R19, R6, RZ ;  /* 0x0000000613077224 */ /* 0x000fe200078e02ff */
[----:B------:R-:W-:Y:S01]  /*20a0*/  IADD3 R23, PT, PT, R23, R8, RZ ;  /* 0x0000000817177210 */ /* 0x000fe20007ffe0ff */
[----:B------:R-:W-:Y:S02]  /*20b0*/  IMAD R9, R21, R6, RZ ;  /* 0x0000000615097224 */ /* 0x000fe400078e02ff */
[-C--:B------:R-:W-:Y:S02]  /*20c0*/  IMAD R7, R18, R0.reuse, R7 ;  /* 0x0000000012077224 */ /* 0x080fe400078e0207 */
[----:B------:R-:W-:Y:S01]  /*20d0*/  IMAD R0, R20, R0, R9 ;  /* 0x0000000014007224 */ /* 0x000fe200078e0209 */
[----:B------:R-:W-:Y:S01]  /*20e0*/  IADD3 R9, P0, PT, -R91, R130, RZ ;  /* 0x000000825b097210 */ /* 0x000fe20007f1e1ff */
[----:B------:R-:W-:Y:S02]  /*20f0*/  IMAD R8, R130, R129, R122 ;  /* 0x0000008182087224 */ /* 0x000fe400078e027a */
[----:B------:R-:W-:Y:S01]  /*2100*/  IMAD.WIDE.U32 R18, R6, R18, R14 ;  /* 0x0000001206127225 */ /* 0x000fe200078e000e */
[----:B------:R-:W-:-:S03]  /*2110*/  IADD3.X R11, PT, PT, RZ, ~R11, RZ, P0, !PT ;  /* 0x8000000bff0b7210 */ /* 0x000fc600007fe4ff */
[----:B------:R-:W-:Y:S02]  /*2120*/  IMAD R15, R10, R129, RZ ;  /* 0x000000810a0f7224 */ /* 0x000fe400078e02ff */
[----:B------:R-:W-:Y:S01]  /*2130*/  IMAD.WIDE.U32 R20, R6, R20, R22 ;  /* 0x0000001406147225 */ /* 0x000fe200078e0016 */
[----:B------:R-:W-:Y:S02]  /*2140*/  LOP3.LUT R23, R24, 0x20, RZ, 0xfc, !PT ;  /* 0x0000002018177812 */ /* 0x000fe400078efcff */
[----:B------:R-:W-:Y:S01]  /*2150*/  SHF.R.S32.HI R97, RZ, 0x1f, R15 ;  /* 0x0000001fff617819 */ /* 0x000fe2000001140f */
[----:B------:R-:W-:Y:S01]  /*2160*/  IMAD.IADD R6, R122, 0x1, R8 ;  /* 0x000000017a067824 */ /* 0x000fe200078e0208 */
[----:B------:R-:W-:Y:S01]  /*2170*/  IADD3 R28, P1, PT, R15, R8, RZ ;  /* 0x000000080f1c7210 */ /* 0x000fe20007f3e0ff */
[----:B------:R-:W-:Y:S01]  /*2180*/  IMAD.IADD R19, R19, 0x1, R7 ;  /* 0x0000000113137824 */ /* 0x000fe200078e0207 */
[----:B------:R-:W-:Y:S01]  /*2190*/  IADD3 R21, PT, PT, R21, R0, RZ ;  /* 0x0000000015157210 */ /* 0x000fe20007ffe0ff */
[----:B------:R-:W-:Y:S01]  /*21a0*/  IMAD R93, R11, R134, RZ ;  /* 0x000000860b5d7224 */ /* 0x000fe200078e02ff */
[----:B------:R-:W-:Y:S01]  /*21b0*/  IADD3 R96, P0, PT, R15, R6, RZ ;  /* 0x000000060f607210 */ /* 0x000fe20007f1e0ff */
[----:B------:R-:W-:Y:S01]  /*21c0*/  IMAD R27, R11, R136, RZ ;  /* 0x000000880b1b7224 */ /* 0x000fe200078e02ff */
[----:B------:R-:W-:Y:S01]  /*21d0*/  LEA.HI.X.SX32 R7, R8, R97, 0x1, P1 ;  /* 0x0000006108077211 */ /* 0x000fe200008f0eff */
[----:B------:R-:W-:Y:S01]  /*21e0*/  IMAD R93, R135, R9, R93 ;  /* 0x00000009875d7224 */ /* 0x000fe200078e025d */
[----:B------:R-:W-:Y:S01]  /*21f0*/  LEA.HI.X.SX32 R97, R6, R97, 0x1, P0 ;  /* 0x0000006106617211 */ /* 0x000fe200000f0eff */
[----:B------:R-:W-:Y:S01]  /*2200*/  IMAD.WIDE.U32 R10, R134, R9, R18 ;  /* 0x00000009860a7225 */ /* 0x000fe200078e0012 */
[----:B------:R-:W-:-:S02]  /*2210*/  SHF.L.U64.HI R0, R28, 0x1, R7 ;  /* 0x000000011c007819 */ /* 0x000fc40000010207 */
[----:B------:R-:W-:Y:S01]  /*2220*/  SHF.L.U64.HI R97, R96, 0x1, R97 ;  /* 0x0000000160617819 */ /* 0x000fe20000010261 */
[----:B------:R-:W-:Y:S01]  /*2230*/  IMAD R27, R137, R9, R27 ;  /* 0x00000009891b7224 */ /* 0x000fe200078e021b */
[----:B------:R-:W-:Y:S01]  /*2240*/  IADD3 R93, PT, PT, R11, R93, RZ ;  /* 0x0000005d0b5d7210 */ /* 0x000fe20007ffe0ff */
[----:B------:R-:W-:Y:S01]  /*2250*/  IMAD.WIDE.U32 R8, R136, R9, R20 ;  /* 0x0000000988087225 */ /* 0x000fe200078e0014 */
[----:B------:R-:W-:Y:S02]  /*2260*/  LEA R92, P1, R10, R16, 0x1 ;  /* 0x000000100a5c7211 */ /* 0x000fe400078208ff */
[----:B------:R-:W-:Y:S01]  /*2270*/  SHF.L.U32 R96, R96, 0x1, RZ ;  /* 0x0000000160607819 */ /* 0x000fe200000006ff */
[----:B------:R-:W-:Y:S01]  /*2280*/  IMAD.SHL.U32 R28, R28, 0x2, RZ ;  /* 0x000000021c1c7824 */ /* 0x000fe200078e00ff */
[----:B------:R-:W-:Y:S01]  /*2290*/  LEA R26, P0, R8, R12, 0x1 ;  /* 0x0000000c081a7211 */ /* 0x000fe200078008ff */
[----:B------:R-:W-:Y:S01]  /*22a0*/  IMAD.IADD R27, R9, 0x1, R27 ;  /* 0x00000001091b7824 */ /* 0x000fe200078e021b */
        /* <DEDUP_REMOVED lines=9> */
[----:B------:R-:W-:-:S02]  /*2340*/  IADD3.X R97, PT, PT, R3, R97, RZ, P2, !PT ;  /* 0x0000006103617210 */ /* 0x000fc400017fe4ff */
[----:B------:R-:W-:-:S07]  /*2350*/  LOP3.LUT R22, R24, 0x40, RZ, 0xfc, !PT ;  /* 0x0000004018167812 */ /* 0x000fce00078efcff */
.L_x_4830:
        /* <DEDUP_REMOVED lines=18> */
[----:B------:R-:W-:Y:S02]  /*2480*/  @P6 LEA.HI.X R35, R134, R93, R135, 0x6, P1 ;  /* 0x0000005d86236211 */ /* 0x000fe400008f3487 */
[C---:B------:R-:W-:Y:S02]  /*2490*/  @P6 LEA R20, P1, R86.reuse, R100, 0x1 ;  /* 0x0000006456146211 */ /* 0x040fe400078208ff */
        /* <DEDUP_REMOVED lines=84> */
.L_x_4809:
        /* <DEDUP_REMOVED lines=159> */
.L_x_4813:
[----:B------:R-:W-:Y:S05]  /*33d0*/  BSYNC.RECONVERGENT B0 ;  /* 0x0000000000007941 */ /* 0x000fea0003800200 */
.L_x_4812:
        /* <DEDUP_REMOVED lines=153> */
.L_x_4815:
[----:B------:R-:W-:Y:S05]  /*3d70*/  BSYNC.RECONVERGENT B0 ;  /* 0x0000000000007941 */ /* 0x000fea0003800200 */
.L_x_4814:
        /* <DEDUP_REMOVED lines=157> */
.L_x_4817:
[----:B------:R-:W-:Y:S05]  /*4750*/  BSYNC.RECONVERGENT B0 ;  /* 0x0000000000007941 */ /* 0x000fea0003800200 */
.L_x_4816:
        /* <DEDUP_REMOVED lines=159> */
.L_x_4819:
[----:B------:R-:W-:Y:S05]  /*5150*/  BSYNC.RECONVERGENT B0 ;  /* 0x0000000000007941 */ /* 0x000fea0003800200 */
.L_x_4818:
[----:B------:R-:W5:Y:S02]  /*5160*/  LD.E R3, desc[UR4][R116.64+0xd0] ;  /* 0x0000d00474037980 */ /* 0x000f64000c101900 */
[----:B-----5:R-:W-:Y:S05]  /*5170*/  IMAD.U32 R3, R3, -0x40, RZ ;  /* 0xffffffc003037824 */ /* 0x020fea00078e00ff */
[C---:B------:R-:W-:Y:S02]  /*5180*/  LEA R28, P1, R3.reuse, R28, 0x1 ;  /* 0x0000001c031c7211 */ /* 0x040fe400078208ff */
[C---:B------:R-:W-:Y:S02]  /*5190*/  LEA R64, P0, R3.reuse, R64, 0x1 ;  /* 0x0000004003407211 */ /* 0x040fe400078008ff */
[C---:B------:R-:W-:Y:S02]  /*51a0*/  LEA.HI.X.SX32 R29, R3.reuse, R29, 0x1, P1 ;  /* 0x0000001d031d7211 */ /* 0x040fe400008f0eff */
[----:B------:R-:W-:Y:S01]  /*51b0*/  LEA.HI.X.SX32 R65, R3, R65, 0x1, P0 ;  /* 0x0000004103417211 */ /* 0x000fe200000f0eff */
[----:B------:R-:W-:Y:S05]  /*51c0*/  BRA `(.L_x_4810) ;  /* 0x0000004400107947 */ /* 0x000fea0003800000 */
.L_x_4811:
        /* <DEDUP_REMOVED lines=254> */
[----:B------:R-:W-:Y:S02]  /*61b0*/  @!P0 HADD2.F32 R59, -RZ, R71.H0_H0 ;  /* 0x20000047ff3b8230 */ /* 0x000fe40000004100 */
[----:B------:R-:W-:Y:S01]  /*61c0*/  @!P0 FMUL.FTZ R21, R34, R21 ;  /* 0x0000001522158220 */ /* 0x000fe20000410000 */
[----:B------:R-:W-:Y:S02]  /*61d0*/  @!P0 HADD2.F32 R53, -RZ, R67.H0_H0 ;  /* 0x20000043ff358230 */ /* 0x000fe40000004100 */
        /* <DEDUP_REMOVED lines=13> */
.L_x_4821:
[----:B------:R-:W-:Y:S05]  /*62b0*/  BSYNC.RECONVERGENT B0 ;  /* 0x0000000000007941 */ /* 0x000fea0003800200 */
.L_x_4820:
        /* <DEDUP_REMOVED lines=94> */
[----:B------:R-:W-:Y:S02]  /*68a0*/  LEA R52, P6, R84, R98, 0x1 ;  /* 0x0000006254347211 */ /* 0x000fe400078c08ff */
[----:B------:R-:W-:Y:S02]  /*68b0*/  @!P0 F2FP.F16.F32.PACK_AB R7, R8, R7 ;  /* 0x000000070807823e */ /* 0x000fe400000000ff */
[----:B------:R-:W-:Y:S02]  /*68c0*/  @!P1 SHF.L.U32 R9, R2, 0x1, RZ ;  /* 0x0000000102099819 */ /* 0x000fe400000006ff */
        /* <DEDUP_REMOVED lines=173> */
.L_x_4823:
[----:B------:R-:W-:Y:S05]  /*73a0*/  BSYNC.RECONVERGENT B0 ;  /* 0x0000000000007941 */ /* 0x000fea0003800200 */
.L_x_4822:
        /* <DEDUP_REMOVED lines=270> */
.L_x_4825:
[----:B------:R-:W-:Y:S05]  /*8490*/  BSYNC.RECONVERGENT B0 ;  /* 0x0000000000007941 */ /* 0x000fea0003800200 */
.L_x_4824:
        /* <DEDUP_REMOVED lines=272> */
.L_x_4827:
[----:B------:R-:W-:Y:S05]  /*95a0*/  BSYNC.RECONVERGENT B0 ;  /* 0x0000000000007941 */ /* 0x000fea0003800200 */
.L_x_4826:
[----:B------:R-:W5:Y:S02]  /*95b0*/  LD.E R3, desc[UR4][R116.64+0xd0] ;  /* 0x0000d00474037980 */ /* 0x000f64000c101900 */
[----:B-----5:R-:W-:Y:S05]  /*95c0*/  IMAD.U32 R3, R3, -0x40, RZ ;  /* 0xffffffc003037824 */ /* 0x020fea00078e00ff */
[C---:B------:R-:W-:Y:S02]  /*95d0*/  LEA R96, P1, R3.reuse, R96, 0x1 ;  /* 0x0000006003607211 */ /* 0x040fe400078208ff */
[C---:B------:R-:W-:Y:S02]  /*95e0*/  LEA R94, P0, R3.reuse, R94, 0x1 ;  /* 0x0000005e035e7211 */ /* 0x040fe400078008ff */
[C---:B------:R-:W-:Y:S02]  /*95f0*/  LEA.HI.X.SX32 R97, R3.reuse, R97, 0x1, P1 ;  /* 0x0000006103617211 */ /* 0x040fe400008f0eff */
[----:B------:R-:W-:Y:S09]  /*9600*/  LEA.HI.X.SX32 R95, R3, R95, 0x1, P0 ;  /* 0x0000005f035f7211 */ /* 0x000ff200000f0eff */
.L_x_4810:
[----:B------:R-:W-:Y:S05]  /*9610*/  BSYNC.RECONVERGENT B1 ;  /* 0x0000000000017941 */ /* 0x000fea0003800200 */
.L_x_4808:
        /* <DEDUP_REMOVED lines=101> */
.L_x_4829:
[----:B------:R-:W-:Y:S05]  /*9c70*/  BSYNC.RECONVERGENT B0 ;  /* 0x0000000000007941 */ /* 0x000fea0003800200 */
.L_x_4828:
[----:B------:R-:W-:Y:S05]  /*9c80*/  @P3 BRA `(.L_x_4830) ;  /* 0xffffff8400b43947 */ /* 0x000fea000383ffff */
.L_x_4807:
        /* <DEDUP_REMOVED lines=18> */
.L_x_4834:
[----:B------:R-:W-:Y:S05]  /*9db0*/  BSYNC.RECONVERGENT B0 ;  /* 0x0000000000007941 */ /* 0x000fea0003800200 */
.L_x_4833:
        /* <DEDUP_REMOVED lines=10> */
.L_x_4832:
[----:B------:R-:W2:Y:S01]  /*9e60*/  LD.E.64 R4, desc[UR4][R116.64+0xf0] ;  /* 0x0000f00474047980 */ /* 0x000ea2000c101b00 */
[----:B------:R-:W-:-:S03]  /*9e70*/  IMAD.MOV.U32 R2, RZ, RZ, RZ ;  /* 0x000000ffff027224 */ /* 0x000fc600078e00ff */
[----:B------:R-:W3:Y:S04]  /*9e80*/  LD.E.U8 R0, desc[UR4][R116.64+0x1b3] ;  /* 0x0001b30474007980 */ /* 0x000ee8000c101100 */
[----:B----4-:R1:W5:Y:S04]  /*9e90*/  LD.E.64 R32, desc[UR4][R116.64+0x148] ;  /* 0x0001480474207980 */ /* 0x010368000c101b00 */
        /* <DEDUP_REMOVED lines=10> */
[----:B------:R-:W-:Y:S02]  /*9f40*/  IMAD.IADD R5, R122, 0x1, R7 ;  /* 0x000000017a057824 */ /* 0x000fe400078e0207 */
[----:B------:R-:W-:Y:S01]  /*9f50*/  IMAD.SHL.U32 R27, R17, 0x20, RZ ;  /* 0x00000020111b7824 */ /* 0x000fe200078e00ff */
[----:B--2---:R-:W-:-:S05]  /*9f60*/  IADD3 R2, PT, PT, R2, R91, R198 ;  /* 0x0000005b02027210 */ /* 0x004fca0007ffe0c6 */
[----:B------:R-:W-:-:S05]  /*9f70*/  IMAD R2, R2, R17, RZ ;  /* 0x0000001102027224 */ /* 0x000fca00078e02ff */
[----:B------:R-:W-:Y:S02]  /*9f80*/  SHF.R.S32.HI R0, RZ, 0x1f, R2 ;  /* 0x0000001fff007819 */ /* 0x000fe40000011402 */
[C---:B------:R-:W-:Y:S02]  /*9f90*/  IADD3 R18, P1, PT, R2.reuse, R7, RZ ;  /* 0x0000000702127210 */ /* 0x040fe40007f3e0ff */
[----:B------:R-:W-:Y:S02]  /*9fa0*/  IADD3 R2, P0, PT, R2, R5, RZ ;  /* 0x0000000502027210 */ /* 0x000fe40007f1e0ff */
[-C--:B------:R-:W-:Y:S02]  /*9fb0*/  LEA.HI.X.SX32 R16, R7, R0.reuse, 0x1, P1 ;  /* 0x0000000007107211 */ /* 0x080fe400008f0eff */
[----:B------:R-:W-:Y:S01]  /*9fc0*/  LEA.HI.X.SX32 R0, R5, R0, 0x1, P0 ;  /* 0x0000000005007211 */ /* 0x000fe200000f0eff */
[----:B-1----:R-:W-:Y:S08]  /*9fd0*/  @!P2 BRA `(.L_x_4836) ;  /* 0x000000140004a947 */ /* 0x002ff00003800000 */
[----:B------:R-:W-:Y:S01]  /*9fe0*/  IADD3 R17, PT, PT, -R198, R201, RZ ;  /* 0x000000c9c6117210 */ /* 0x000fe20007ffe1ff */
[----:B------:R-:W-:Y:S03]  /*9ff0*/  BSSY.RECONVERGENT B1, `(.L_x_4837) ;  /* 0x0000095000017945 */ /* 0x000fe60003800200 */
[----:B------:R-:W-:-:S13]  /*a000*/  ISETP.GE.AND P0, PT, R130, R17, PT ;  /* 0x000000118200720c */ /* 0x000fda0003f06270 */
[----:B------:R-:W-:Y:S05]  /*a010*/  @P0 BRA `(.L_x_4838) ;  /* 0x0000000800480947 */ /* 0x000fea0003800000 */
[----:B------:R1:W5:Y:S01]  /*a020*/  LD.E.128 R8, desc[UR4][R132.64] ;  /* 0x0000000484087980 */ /* 0x000362000c101d00 */
[----:B------:R-:W-:Y:S01]  /*a030*/  ISETP.GE.AND P3, PT, R24, R3, PT ;  /* 0x000000031800720c */ /* 0x000fe20003f66270 */
[C---:B------:R-:W-:Y:S01]  /*a040*/  IMAD.SHL.U32 R23, R18.reuse, 0x2, RZ ;  /* 0x0000000212177824 */ /* 0x040fe200078e00ff */
[----:B------:R-:W-:Y:S01]  /*a050*/  SHF.L.U64.HI R5, R18, 0x1, R16 ;  /* 0x0000000112057819 */ /* 0x000fe20000010210 */
[----:B------:R-:W-:Y:S01]  /*a060*/  BSSY.RECONVERGENT B0, `(.L_x_4839) ;  /* 0x0000030000007945 */ /* 0x000fe20003800200 */
[----:B------:R-:W-:Y:S02]  /*a070*/  LOP3.LUT R0, R24, 0x20, RZ, 0xfc, !PT ;  /* 0x0000002018007812 */ /* 0x000fe400078efcff */
[-C--:B-----5:R-:W-:Y:S02]  /*a080*/  IADD3 R20, P1, PT, R32, R23.reuse, RZ ;  /* 0x0000001720147210 */ /* 0x0a0fe40007f3e0ff */
[----:B------:R-:W-:Y:S02]  /*a090*/  IADD3 R22, P0, PT, R34, R23, RZ ;  /* 0x0000001722167210 */ /* 0x000fe40007f1e0ff */
[----:B------:R-:W-:Y:S01]  /*a0a0*/  ISETP.GE.AND P2, PT, R0, R3, PT ;  /* 0x000000030000720c */ /* 0x000fe20003f46270 */
[----:B------:R-:W-:-:S02]  /*a0b0*/  IMAD.X R21, R33, 0x1, R5, P1 ;  /* 0x0000000121157824 */ /* 0x000fc400008e0605 */
[----:B------:R-:W-:Y:S01]  /*a0c0*/  IMAD.X R23, R35, 0x1, R5, P0 ;  /* 0x0000000123177824 */ /* 0x000fe200000e0605 */
[----:B------:R-:W-:Y:S09]  /*a0d0*/  @P3 BRA `(.L_x_4840) ;  /* 0x0000000000a03947 */ /* 0x000ff20003800000 */
[----:B------:R-:W2:Y:S04]  /*a0e0*/  LD.E.64 R4, desc[UR4][R22.64] ;  /* 0x0000000416047980 */ /* 0x000ea8000c101b00 */
[----:B------:R-:W3:Y:S01]  /*a0f0*/  LD.E.64 R6, desc[UR4][R20.64] ;  /* 0x0000000414067980 */ /* 0x000ee2000c101b00 */
[----:B------:R-:W-:Y:S01]  /*a100*/  MOV R13, R10 ;  /* 0x0000000a000d7202 */ /* 0x000fe20000000f00 */
        /* <DEDUP_REMOVED lines=37> */
.L_x_4840:
[----:B------:R-:W-:Y:S05]  /*a360*/  BSYNC.RECONVERGENT B0 ;  /* 0x0000000000007941 */ /* 0x000fea0003800200 */
.L_x_4839:
[----:B------:R2:W-:Y:S04]  /*a370*/  STS.128 [R199], R8 ;  /* 0x00000008c7007388 */ /* 0x0005e80000000c00 */
        /* <DEDUP_REMOVED lines=43> */
.L_x_4842:
[----:B------:R-:W-:Y:S05]  /*a630*/  BSYNC.RECONVERGENT B0 ;  /* 0x0000000000007941 */ /* 0x000fea0003800200 */
.L_x_4841:
        /* <DEDUP_REMOVED lines=15> */
[----:B----4-:R-:W-:Y:S02]  /*a730*/  HADD2.F32 R9, -RZ, R7.H1_H1 ;  /* 0x30000007ff097230 */ /* 0x010fe40000004100 */
[----:B------:R-:W-:Y:S01]  /*a740*/  FMUL.FTZ R14, R12, R0 ;  /* 0x000000000c0e7220 */ /* 0x000fe20000410000 */
[--C-:B------:R-:W-:Y:S02]  /*a750*/  HADD2.F32 R10, -RZ, R6.reuse.H1_H1 ;  /* 0x30000006ff0a7230 */ /* 0x100fe40000004100 */
[----:B------:R-:W-:Y:S01]  /*a760*/  FMUL.FTZ R20, R29, R2 ;  /* 0x000000021d147220 */ /* 0x000fe20000410000 */
[----:B------:R-:W-:-:S02]  /*a770*/  HADD2.F32 R6, -RZ, R6.H0_H0 ;  /* 0x20000006ff067230 */ /* 0x000fc40000004100 */
[-C--:B------:R-:W-:Y:S01]  /*a780*/  FMUL.FTZ R21, R12, R9.reuse ;  /* 0x000000090c157220 */ /* 0x080fe20000410000 */
[----:B------:R-:W-:Y:S01]  /*a790*/  FFMA.FTZ R14, R19, R9, -R14 ;  /* 0x00000009130e7223 */ /* 0x000fe2000001080e */
[----:B------:R-:W-:Y:S01]  /*a7a0*/  FMUL.FTZ R11, R29, R10 ;  /* 0x0000000a1d0b7220 */ /* 0x000fe20000410000 */
[----:B------:R-:W-:Y:S02]  /*a7b0*/  HADD2.F32 R9, -RZ, R8.H1_H1 ;  /* 0x30000008ff097230 */ /* 0x000fe40000004100 */
[----:B------:R-:W-:Y:S01]  /*a7c0*/  FFMA.FTZ R21, R19, R0, R21 ;  /* 0x0000000013157223 */ /* 0x000fe20000010015 */
[----:B------:R-:W-:Y:S02]  /*a7d0*/  HADD2.F32 R4, -RZ, R4.H0_H0 ;  /* 0x20000004ff047230 */ /* 0x000fe40000004100 */
[C---:B------:R-:W-:Y:S01]  /*a7e0*/  FFMA.FTZ R20, R15.reuse, R10, -R20 ;  /* 0x0000000a0f147223 */ /* 0x040fe20000010814 */
        /* <DEDUP_REMOVED lines=19> */
.L_x_4844:
[----:B------:R-:W-:Y:S05]  /*a920*/  BSYNC.RECONVERGENT B0 ;  /* 0x0000000000007941 */ /* 0x000fea0003800200 */
.L_x_4843:
[----:B-----5:R2:W-:Y:S02]  /*a930*/  STS.128 [R199+0x2000], R8 ;  /* 0x00200008c7007388 */ /* 0x0205e40000000c00 */
.L_x_4838:
[----:B------:R-:W-:Y:S05]  /*a940*/  BSYNC.RECONVERGENT B1 ;  /* 0x0000000000017941 */ /* 0x000fea0003800200 */
.L_x_4837:
[----:B------:R-:W-:-:S04]  /*a950*/  IADD3 R26, PT, PT, R130, 0x20, RZ ;  /* 0x00000020821a7810 */ /* 0x000fc80007ffe0ff */
[----:B------:R-:W-:-:S13]  /*a960*/  ISETP.GE.AND P0, PT, R26, R17, PT ;  /* 0x000000111a00720c */ /* 0x000fda0003f06270 */
[----:B------:R-:W-:Y:S05]  /*a970*/  @P0 BRA `(.L_x_4835) ;  /* 0x0000002800a80947 */ /* 0x000fea0003800000 */
[C---:B------:R-:W-:Y:S02]  /*a980*/  LEA R20, P2, R89.reuse, R132, 0x1 ;  /* 0x0000008459147211 */ /* 0x040fe400078408ff */
[C---:B------:R-:W-:Y:S02]  /*a990*/  ISETP.GE.AND P1, PT, R24.reuse, R3, PT ;  /* 0x000000031800720c */ /* 0x040fe40003f26270 */
[----:B------:R-:W-:Y:S02]  /*a9a0*/  LEA.HI.X R21, R89, R133, R90, 0x1, P2 ;  /* 0x0000008559157211 */ /* 0x000fe400010f0c5a */
[----:B------:R-:W-:-:S03]  /*a9b0*/  LOP3.LUT R0, R24, 0x20, RZ, 0xfc, !PT ;  /* 0x0000002018007812 */ /* 0x000fc600078efcff */
[----:B---3--:R3:W5:Y:S01]  /*a9c0*/  LD.E.128 R12, desc[UR4][R20.64] ;  /* 0x00000004140c7980 */ /* 0x008762000c101d00 */
[----:B------:R-:W-:Y:S01]  /*a9d0*/  BSSY.RECONVERGENT B0, `(.L_x_4845) ;  /* 0x0000033000007945 */ /* 0x000fe20003800200 */
[----:B------:R-:W-:-:S04]  /*a9e0*/  ISETP.GE.AND P0, PT, R0, R3, PT ;  /* 0x000000030000720c */ /* 0x000fc80003f06270 */
[----:B------:R-:W-:Y:S09]  /*a9f0*/  @P1 BRA `(.L_x_4846) ;  /* 0x0000000000c01947 */ /* 0x000ff20003800000 */
[----:B------:R-:W-:-:S04]  /*aa00*/  IADD3 R5, P1, PT, R27, R18, RZ ;  /* 0x000000121b057210 */ /* 0x000fc80007f3e0ff */
[----:B------:R-:W-:Y:S02]  /*aa10*/  LEA.HI.X.SX32 R0, R27, R16, 0x1, P1 ;  /* 0x000000101b007211 */ /* 0x000fe400008f0eff */
[C---:B------:R-:W-:Y:S02]  /*aa20*/  SHF.L.U32 R7, R5.reuse, 0x1, RZ ;  /* 0x0000000105077819 */ /* 0x040fe400000006ff */
[----:B------:R-:W-:Y:S02]  /*aa30*/  SHF.L.U64.HI R5, R5, 0x1, R0 ;  /* 0x0000000105057819 */ /* 0x000fe40000010200 */
[-C--:B-----5:R-:W-:Y:S02]  /*aa40*/  IADD3 R6, P2, PT, R32, R7.reuse, RZ ;  /* 0x0000000720067210 */ /* 0x0a0fe40007f5e0ff */
[----:B------:R-:W-:Y:S02]  /*aa50*/  IADD3 R4, P1, PT, R34, R7, RZ ;  /* 0x0000000722047210 */ /* 0x000fe40007f3e0ff */
[----:B------:R-:W-:-:S02]  /*aa60*/  IADD3.X R7, PT, PT, R33, R5, RZ, P2, !PT ;  /* 0x0000000521077210 */ /* 0x000fc400017fe4ff */
[----:B------:R-:W-:-:S04]  /*aa70*/  IADD3.X R5, PT, PT, R35, R5, RZ, P1, !PT ;  /* 0x0000000523057210 */ /* 0x000fc80000ffe4ff */
[----:B------:R-:W4:Y:S04]  /*aa80*/  LD.E.64 R6, desc[UR4][R6.64] ;  /* 0x0000000406067980 */ /* 0x000f28000c101b00 */
[----:B------:R-:W3:Y:S01]  /*aa90*/  LD.E.64 R4, desc[UR4][R4.64] ;  /* 0x0000000404047980 */ /* 0x000ee2000c101b00 */
[--C-:B--2---:R-:W-:Y:S02]  /*aaa0*/  HADD2.F32 R10, -RZ, R13.reuse.H0_H0 ;  /* 0x2000000dff0a7230 */ /* 0x104fe40000004100 */
[----:B------:R-:W-:Y:S02]  /*aab0*/  HADD2.F32 R13, -RZ, R13.H1_H1 ;  /* 0x3000000dff0d7230 */ /* 0x000fe40000004100 */
[--C-:B------:R-:W-:Y:S02]  /*aac0*/  HADD2.F32 R11, -RZ, R15.reuse.H1_H1 ;  /* 0x3000000fff0b7230 */ /* 0x100fe40000004100 */
[----:B------:R-:W-:-:S02]  /*aad0*/  HADD2.F32 R22, -RZ, R15.H0_H0 ;  /* 0x2000000fff167230 */ /* 0x000fc40000004100 */
[----:B----4-:R-:W-:Y:S02]  /*aae0*/  HADD2.F32 R9, -RZ, R6.H1_H1 ;  /* 0x30000006ff097230 */ /* 0x010fe40000004100 */
[----:B---3--:R-:W-:Y:S02]  /*aaf0*/  HADD2.F32 R2, -RZ, R4.H1_H1 ;  /* 0x30000004ff027230 */ /* 0x008fe40000004100 */
[----:B------:R-:W-:Y:S02]  /*ab00*/  HADD2.F32 R0, -RZ, R5.H1_H1 ;  /* 0x30000005ff007230 */ /* 0x000fe40000004100 */
[C---:B------:R-:W-:Y:S01]  /*ab10*/  FMUL.FTZ R15, R13.reuse, R9 ;  /* 0x000000090d0f7220 */ /* 0x040fe20000410000 */
[----:B------:R-:W-:Y:S02]  /*ab20*/  HADD2.F32 R8, -RZ, R7.H1_H1 ;  /* 0x30000007ff087230 */ /* 0x000fe40000004100 */
[----:B------:R-:W-:Y:S01]  /*ab30*/  FMUL.FTZ R17, R13, R2 ;  /* 0x000000020d117220 */ /* 0x000fe20000410000 */
[----:B------:R-:W-:Y:S01]  /*ab40*/  FMUL.FTZ R13, R11, R0 ;  /* 0x000000000b0d7220 */ /* 0x000fe20000410000 */
[----:B------:R-:W-:-:S02]  /*ab50*/  HADD2.F32 R6, -RZ, R6.H0_H0 ;  /* 0x20000006ff067230 */ /* 0x000fc40000004100 */
[----:B------:R-:W-:Y:S01]  /*ab60*/  FFMA.FTZ R17, R10, R9, -R17 ;  /* 0x000000090a117223 */ /* 0x000fe20000010811 */
[-C--:B------:R-:W-:Y:S01]  /*ab70*/  FMUL.FTZ R11, R11, R8.reuse ;  /* 0x000000080b0b7220 */ /* 0x080fe20000410000 */
[----:B------:R-:W-:Y:S01]  /*ab80*/  FFMA.FTZ R13, R22, R8, -R13 ;  /* 0x00000008160d7223 */ /* 0x000fe2000001080d */
[----:B------:R-:W-:Y:S02]  /*ab90*/  HADD2.F32 R9, -RZ, R12.H1_H1 ;  /* 0x3000000cff097230 */ /* 0x000fe40000004100 */
[----:B------:R-:W-:Y:S02]  /*aba0*/  HADD2.F32 R4, -RZ, R4.H0_H0 ;  /* 0x20000004ff047230 */ /* 0x000fe40000004100 */
[----:B------:R-:W-:Y:S02]  /*abb0*/  HADD2.F32 R5, -RZ, R5.H0_H0 ;  /* 0x20000005ff057230 */ /* 0x000fe40000004100 */
[----:B------:R-:W-:Y:S02]  /*abc0*/  HADD2.F32 R8, -RZ, R14.H1_H1 ;  /* 0x3000000eff087230 */ /* 0x000fe40000004100 */
[----:B------:R-:W-:-:S02]  /*abd0*/  HADD2.F32 R7, -RZ, R7.H0_H0 ;  /* 0x20000007ff077230 */ /* 0x000fc40000004100 */
[----:B------:R-:W-:Y:S01]  /*abe0*/  FFMA.FTZ R2, R10, R2, R15 ;  /* 0x000000020a027223 */ /* 0x000fe2000001000f */
[----:B------:R-:W-:Y:S01]  /*abf0*/  FFMA.FTZ R0, R22, R0, R11 ;  /* 0x0000000016007223 */ /* 0x000fe2000001000b */
[----:B------:R-:W-:Y:S02]  /*ac00*/  HADD2.F32 R11, -RZ, R12.H0_H0 ;  /* 0x2000000cff0b7230 */ /* 0x000fe40000004100 */
[C---:B------:R-:W-:Y:S01]  /*ac10*/  FMUL.FTZ R10, R9.reuse, R4 ;  /* 0x00000004090a7220 */ /* 0x040fe20000410000 */
[-C--:B------:R-:W-:Y:S01]  /*ac20*/  FMUL.FTZ R15, R9, R6.reuse ;  /* 0x00000006090f7220 */ /* 0x080fe20000410000 */
        /* <DEDUP_REMOVED lines=12> */
[----:B------:R-:W-:Y:S02]  /*acf0*/  MOV R15, R0 ;  /* 0x00000000000f7202 */ /* 0x000fe40000000f00 */
.L_x_4846:
[----:B------:R-:W-:Y:S05]  /*ad00*/  BSYNC.RECONVERGENT B0 ;  /* 0x0000000000007941 */ /* 0x000fea0003800200 */
.L_x_4845:
[----:B-----5:R4:W-:Y:S04]  /*ad10*/  STS.128 [R199+0x800], R12 ;  /* 0x0008000cc7007388 */ /* 0x0209e80000000c00 */
[----:B--2---:R4:W5:Y:S01]  /*ad20*/  LD.E.128 R8, desc[UR4][R20.64+0x40] ;  /* 0x0000400414087980 */ /* 0x004962000c101d00 */
[----:B------:R-:W-:Y:S04]  /*ad30*/  BSSY.RECONVERGENT B0, `(.L_x_4847) ;  /* 0x0000032000007945 */ /* 0x000fe80003800200 */
[----:B------:R-:W-:Y:S05]  /*ad40*/  @P0 BRA `(.L_x_4848) ;  /* 0x0000000000c00947 */ /* 0x000fea0003800000 */
[----:B------:R-:W-:-:S04]  /*ad50*/  IADD3 R7, P0, PT, R27, R18, RZ ;  /* 0x000000121b077210 */ /* 0x000fc80007f1e0ff */
[----:B------:R-:W-:Y:S02]  /*ad60*/  LEA.HI.X.SX32 R0, R27, R16, 0x1, P0 ;  /* 0x000000101b007211 */ /* 0x000fe400000f0eff */
[C---:B------:R-:W-:Y:S02]  /*ad70*/  SHF.L.U32 R5, R7.reuse, 0x1, RZ ;  /* 0x0000000107057819 */ /* 0x040fe400000006ff */
[----:B------:R-:W-:Y:S02]  /*ad80*/  SHF.L.U64.HI R7, R7, 0x1, R0 ;  /* 0x0000000107077819 */ /* 0x000fe40000010200 */
[-C--:B------:R-:W-:Y:S02]  /*ad90*/  IADD3 R4, P0, PT, R34, R5.reuse, RZ ;  /* 0x0000000522047210 */ /* 0x080fe40007f1e0ff */
[----:B------:R-:W-:Y:S02]  /*ada0*/  IADD3 R22, P1, PT, R32, R5, RZ ;  /* 0x0000000520167210 */ /* 0x000fe40007f3e0ff */
[----:B------:R-:W-:-:S02]  /*adb0*/  IADD3.X R5, PT, PT, R35, R7, RZ, P0, !PT ;  /* 0x0000000723057210 */ /* 0x000fc400007fe4ff */
[----:B------:R-:W-:-:S04]  /*adc0*/  IADD3.X R23, PT, PT, R33, R7, RZ, P1, !PT ;  /* 0x0000000721177210 */ /* 0x000fc80000ffe4ff */
[----:B------:R-:W2:Y:S04]  /*add0*/  LD.E.64 R4, desc[UR4][R4.64+0x20] ;  /* 0x0000200404047980 */ /* 0x000ea8000c101b00 */
[----:B------:R-:W3:Y:S01]  /*ade0*/  LD.E.64 R6, desc[UR4][R22.64+0x20] ;  /* 0x0000200416067980 */ /* 0x000ee2000c101b00 */
[----:B----45:R-:W-:Y:S01]  /*adf0*/  MOV R13, R10 ;  /* 0x0000000a000d7202 */ /* 0x030fe20000000f00 */
        /* <DEDUP_REMOVED lines=37> */
.L_x_4848:
[----:B------:R-:W-:Y:S05]  /*b050*/  BSYNC.RECONVERGENT B0 ;  /* 0x0000000000007941 */ /* 0x000fea0003800200 */
.L_x_4847:
[----:B-----5:R2:W-:Y:S04]  /*b060*/  STS.128 [R199+0x1800], R8 ;  /* 0x00180008c7007388 */ /* 0x0205e80000000c00 */
[----:B------:R2:W5:Y:S01]  /*b070*/  LD.E.128 R4, desc[UR4][R20.64+0x80] ;  /* 0x0000800414047980 */ /* 0x000562000c101d00 */
[----:B------:R-:W-:Y:S01]  /*b080*/  LOP3.LUT R24, R24, 0x40, RZ, 0xfc, !PT ;  /* 0x0000004018187812 */ /* 0x000fe200078efcff */
[----:B------:R-:W-:Y:S03]  /*b090*/  BSSY.RECONVERGENT B0, `(.L_x_4849) ;  /* 0x0000033000007945 */ /* 0x000fe60003800200 */
[----:B------:R-:W-:-:S13]  /*b0a0*/  ISETP.GE.AND P0, PT, R24, R3, PT ;  /* 0x000000031800720c */ /* 0x000fda0003f06270 */
[----:B------:R-:W-:Y:S05]  /*b0b0*/  @P0 BRA `(.L_x_4850) ;  /* 0x0000000000c00947 */ /* 0x000fea0003800000 */
[----:B------:R-:W-:-:S04]  /*b0c0*/  IADD3 R18, P0, PT, R27, R18, RZ ;  /* 0x000000121b127210 */ /* 0x000fc80007f1e0ff */
[----:B------:R-:W-:Y:S02]  /*b0d0*/  LEA.HI.X.SX32 R27, R27, R16, 0x1, P0 ;  /* 0x000000101b1b7211 */ /* 0x000fe400000f0eff */
[C---:B------:R-:W-:Y:S02]  /*b0e0*/  SHF.L.U32 R3, R18.reuse, 0x1, RZ ;  /* 0x0000000112037819 */ /* 0x040fe400000006ff */
[----:B------:R-:W-:Y:S02]  /*b0f0*/  SHF.L.U64.HI R27, R18, 0x1, R27 ;  /* 0x00000001121b7819 */ /* 0x000fe4000001021b */
[-C--:B------:R-:W-:Y:S02]  /*b100*/  IADD3 R2, P0, PT, R34, R3.reuse, RZ ;  /* 0x0000000322027210 */ /* 0x080fe40007f1e0ff */
[----:B--2---:R-:W-:Y:S02]  /*b110*/  IADD3 R8, P1, PT, R32, R3, RZ ;  /* 0x0000000320087210 */ /* 0x004fe40007f3e0ff */
[----:B------:R-:W-:-:S02]  /*b120*/  IADD3.X R3, PT, PT, R35, R27, RZ, P0, !PT ;  /* 0x0000001b23037210 */ /* 0x000fc400007fe4ff */
[----:B------:R-:W-:-:S04]  /*b130*/  IADD3.X R9, PT, PT, R33, R27, RZ, P1, !PT ;  /* 0x0000001b21097210 */ /* 0x000fc80000ffe4ff */
[----:B------:R-:W2:Y:S04]  /*b140*/  LD.E.64 R2, desc[UR4][R2.64+0x40] ;  /* 0x0000400402027980 */ /* 0x000ea8000c101b00 */
[----:B------:R-:W3:Y:S01]  /*b150*/  LD.E.64 R8, desc[UR4][R8.64+0x40] ;  /* 0x0000400408087980 */ /* 0x000ee2000c101b00 */
[--C-:B-----5:R-:W-:Y:S02]  /*b160*/  HADD2.F32 R11, -RZ, R5.reuse.H0_H0 ;  /* 0x20000005ff0b7230 */ /* 0x120fe40000004100 */
[----:B------:R-:W-:Y:S02]  /*b170*/  HADD2.F32 R10, -RZ, R5.H1_H1 ;  /* 0x30000005ff0a7230 */ /* 0x000fe40000004100 */
[--C-:B----4-:R-:W-:Y:S02]  /*b180*/  HADD2.F32 R12, -RZ, R4.reuse.H1_H1 ;  /* 0x30000004ff0c7230 */ /* 0x110fe40000004100 */
[----:B------:R-:W-:-:S02]  /*b190*/  HADD2.F32 R4, -RZ, R4.H0_H0 ;  /* 0x20000004ff047230 */ /* 0x000fc40000004100 */
[--C-:B--2---:R-:W-:Y:S02]  /*b1a0*/  HADD2.F32 R13, -RZ, R2.reuse.H0_H0 ;  /* 0x20000002ff0d7230 */ /* 0x104fe40000004100 */
[----:B------:R-:W-:Y:S02]  /*b1b0*/  HADD2.F32 R0, -RZ, R2.H1_H1 ;  /* 0x30000002ff007230 */ /* 0x000fe40000004100 */
[--C-:B---3--:R-:W-:Y:S02]  /*b1c0*/  HADD2.F32 R5, -RZ, R8.reuse.H1_H1 ;  /* 0x30000008ff057230 */ /* 0x108fe40000004100 */
[----:B------:R-:W-:Y:S01]  /*b1d0*/  FMUL.FTZ R19, R12, R13 ;  /* 0x0000000d0c137220 */ /* 0x000fe20000410000 */
[----:B------:R-:W-:Y:S02]  /*b1e0*/  HADD2.F32 R15, -RZ, R8.H0_H0 ;  /* 0x20000008ff0f7230 */ /* 0x000fe40000004100 */
[----:B------:R-:W-:Y:S01]  /*b1f0*/  FMUL.FTZ R2, R10, R0 ;  /* 0x000000000a027220 */ /* 0x000fe20000410000 */
[----:B------:R-:W-:-:S02]  /*b200*/  HADD2.F32 R8, -RZ, R7.H1_H1 ;  /* 0x30000007ff087230 */ /* 0x000fc40000004100 */
[----:B------:R-:W-:Y:S01]  /*b210*/  FMUL.FTZ R17, R10, R5 ;  /* 0x000000050a117220 */ /* 0x000fe20000410000 */
[----:B------:R-:W-:Y:S02]  /*b220*/  HADD2.F32 R10, -RZ, R7.H0_H0 ;  /* 0x20000007ff0a7230 */ /* 0x000fe40000004100 */
[----:B------:R-:W-:Y:S01]  /*b230*/  FMUL.FTZ R12, R12, R15 ;  /* 0x0000000f0c0c7220 */ /* 0x000fe20000410000 */
[C---:B------:R-:W-:Y:S01]  /*b240*/  FFMA.FTZ R2, R11.reuse, R5, -R2 ;  /* 0x000000050b027223 */ /* 0x040fe20000010802 */
[----:B------:R-:W-:Y:S01]  /*b250*/  FFMA.FTZ R17, R11, R0, R17 ;  /* 0x000000000b117223 */ /* 0x000fe20000010011 */
[C---:B------:R-:W-:Y:S01]  /*b260*/  FFMA.FTZ R19, R4.reuse, R15, -R19 ;  /* 0x0000000f04137223 */ /* 0x040fe20000010813 */
[----:B------:R-:W-:Y:S01]  /*b270*/  FFMA.FTZ R12, R4, R13, R12 ;  /* 0x0000000d040c7223 */ /* 0x000fe2000001000c */
[----:B------:R-:W-:Y:S02]  /*b280*/  HADD2.F32 R0, -RZ, R9.H0_H0 ;  /* 0x20000009ff007230 */ /* 0x000fe40000004100 */
[----:B------:R-:W-:Y:S01]  /*b290*/  HADD2.F32 R5, -RZ, R6.H1_H1 ;  /* 0x30000006ff057230 */ /* 0x000fe20000004100 */
[----:B------:R-:W-:Y:S01]  /*b2a0*/  F2FP.F16.F32.PACK_AB R13, R17, R2 ;  /* 0x00000002110d723e */ /* 0x000fe200000000ff */
[--C-:B------:R-:W-:Y:S01]  /*b2b0*/  HADD2.F32 R4, -RZ, R3.reuse.H0_H0 ;  /* 0x20000003ff047230 */ /* 0x100fe20000004100 */
[----:B------:R-:W-:Y:S01]  /*b2c0*/  F2FP.F16.F32.PACK_AB R12, R12, R19 ;  /* 0x000000130c0c723e */ /* 0x000fe200000000ff */
[----:B------:R-:W-:-:S02]  /*b2d0*/  HADD2.F32 R3, -RZ, R3.H1_H1 ;  /* 0x30000003ff037230 */ /* 0x000fc40000004100 */
[C---:B------:R-:W-:Y:S01]  /*b2e0*/  FMUL.FTZ R11, R5.reuse, R0 ;  /* 0x00000000050b7220 */ /* 0x040fe20000410000 */
[----:B------:R-:W-:Y:S02]  /*b2f0*/  HADD2.F32 R9, -RZ, R9.H1_H1 ;  /* 0x30000009ff097230 */ /* 0x000fe40000004100 */
[----:B------:R-:W-:Y:S01]  /*b300*/  FMUL.FTZ R7, R5, R4 ;  /* 0x0000000405077220 */ /* 0x000fe20000410000 */
[----:B------:R-:W-:Y:S02]  /*b310*/  HADD2.F32 R6, -RZ, R6.H0_H0 ;  /* 0x20000006ff067230 */ /* 0x000fe40000004100 */
[C---:B------:R-:W-:Y:S01]  /*b320*/  FMUL.FTZ R5, R8.reuse, R3 ;  /* 0x0000000308057220 */ /* 0x040fe20000410000 */
[-C--:B------:R-:W-:Y:S02]  /*b330*/  FMUL.FTZ R8, R8, R9.reuse ;  /* 0x0000000908087220 */ /* 0x080fe40000410000 */
[C---:B------:R-:W-:Y:S01]  /*b340*/  FFMA.FTZ R7, R6.reuse, R0, -R7 ;  /* 0x0000000006077223 */ /* 0x040fe20000010807 */
[----:B------:R-:W-:Y:S01]  /*b350*/  FFMA.FTZ R4, R6, R4, R11 ;  /* 0x0000000406047223 */ /* 0x000fe2000001000b */
[C---:B------:R-:W-:Y:S01]  /*b360*/  FFMA.FTZ R5, R10.reuse, R9, -R5 ;  /* 0x000000090a057223 */ /* 0x040fe20000010805 */
[----:B------:R-:W-:-:S03]  /*b370*/  FFMA.FTZ R8, R10, R3, R8 ;  /* 0x000000030a087223 */ /* 0x000fc60000010008 */
[----:B------:R-:W-:Y:S02]  /*b380*/  F2FP.F16.F32.PACK_AB R6, R4, R7 ;  /* 0x000000070406723e */ /* 0x000fe400000000ff */
[----:B------:R-:W-:Y:S02]  /*b390*/  F2FP.F16.F32.PACK_AB R7, R8, R5 ;  /* 0x000000050807723e */ /* 0x000fe400000000ff */
[----:B------:R-:W-:Y:S02]  /*b3a0*/  MOV R4, R12 ;  /* 0x0000000c00047202 */ /* 0x000fe40000000f00 */
[----:B------:R-:W-:Y:S02]  /*b3b0*/  MOV R5, R13 ;  /* 0x0000000d00057202 */ /* 0x000fe40000000f00 */
.L_x_4850:
[----:B------:R-:W-:Y:S05]  /*b3c0*/  BSYNC.RECONVERGENT B0 ;  /* 0x0000000000007941 */ /* 0x000fea0003800200 */
.L_x_4849:
[----:B-----5:R1:W-:Y:S01]  /*b3d0*/  STS.128 [R199+0x2800], R4 ;  /* 0x00280004c7007388 */ /* 0x0203e20000000c00 */
[----:B------:R-:W-:Y:S05]  /*b3e0*/  BRA `(.L_x_4835) ;  /* 0x00000020000c7947 */ /* 0x000fea0003800000 */
.L_x_4836:
        /* <DEDUP_REMOVED lines=28> */
[----:B------:R-:W4:Y:S01]  /*b5b0*/  LD.E.128 R8, desc[UR4][R8.64] ;  /* 0x0000000408087980 */ /* 0x000f22000c101d00 */
[----:B------:R-:W-:Y:S01]  /*b5c0*/  MOV R26, R22 ;  /* 0x00000016001a7202 */ /* 0x000fe20000000f00 */
        /* <DEDUP_REMOVED lines=60> */
.L_x_4854:
[----:B------:R-:W-:Y:S05]  /*b990*/  BSYNC.RECONVERGENT B0 ;  /* 0x0000000000007941 */ /* 0x000fea0003800200 */
.L_x_4853:
        /* <DEDUP_REMOVED lines=80> */
.L_x_4856:
[----:B------:R-:W-:Y:S05]  /*bea0*/  BSYNC.RECONVERGENT B0 ;  /* 0x0000000000007941 */ /* 0x000fea0003800200 */
.L_x_4855:
        /* <DEDUP_REMOVED lines=22> */
[----:B-----5:R-:W-:Y:S01]  /*c010*/  MOV R26, R22 ;  /* 0x00000016001a7202 */ /* 0x020fe20000000f00 */
[--C-:B--2---:R-:W-:Y:S02]  /*c020*/  HADD2.F32 R22, -RZ, R12.reuse.H0_H0 ;  /* 0x2000000cff167230 */ /* 0x104fe40000004100 */
[----:B---3--:R-:W-:Y:S02]  /*c030*/  HADD2.F32 R28, -RZ, R12.H1_H1 ;  /* 0x3000000cff1c7230 */ /* 0x008fe40000004100 */
        /* <DEDUP_REMOVED lines=24> */
[----:B------:R-:W-:Y:S02]  /*c1c0*/  HADD2.F32 R4, -RZ, R8.H0_H0 ;  /* 0x20000008ff047230 */ /* 0x000fe40000004100 */
        /* <DEDUP_REMOVED lines=33> */
.L_x_4858:
[----:B------:R-:W-:Y:S05]  /*c3e0*/  BSYNC.RECONVERGENT B0 ;  /* 0x0000000000007941 */ /* 0x000fea0003800200 */
.L_x_4857:
[----:B-----5:R2:W-:Y:S02]  /*c3f0*/  STS.128 [R199+0x2000], R20 ;  /* 0x00200014c7007388 */ /* 0x0205e40000000c00 */
.L_x_4852:
[----:B------:R-:W-:Y:S05]  /*c400*/  BSYNC.RECONVERGENT B1 ;  /* 0x0000000000017941 */ /* 0x000fea0003800200 */
.L_x_4851:
        /* <DEDUP_REMOVED lines=11> */
[----:B------:R-:W-:Y:S02]  /*c4c0*/  ISETP.GT.AND P1, PT, R19, RZ, PT ;  /* 0x000000ff1300720c */ /* 0x000fe40003f24270 */
[--C-:B------:R-:W-:Y:S02]  /*c4d0*/  SHF.R.S32.HI R4, RZ, 0x1f, R27.reuse ;  /* 0x0000001fff047819 */ /* 0x100fe4000001141b */
        /* <DEDUP_REMOVED lines=8> */
[----:B-----5:R-:W-:-:S03]  /*c560*/  IADD3 R4, P2, PT, R34, R11, RZ ;  /* 0x0000000b22047210 */ /* 0x020fc60007f5e0ff */
[----:B------:R-:W4:Y:S01]  /*c570*/  LD.E.128 R12, desc[UR4][R12.64] ;  /* 0x000000040c0c7980 */ /* 0x000f22000c101d00 */
[----:B------:R-:W-:Y:S02]  /*c580*/  IADD3.X R5, PT, PT, R35, R9, RZ, P2, !PT ;  /* 0x0000000923057210 */ /* 0x000fe400017fe4ff */
[----:B------:R-:W-:-:S04]  /*c590*/  IADD3 R8, P2, PT, R32, R11, RZ ;  /* 0x0000000b20087210 */ /* 0x000fc80007f5e0ff */
[----:B------:R-:W2:Y:S01]  /*c5a0*/  LD.E.128 R4, desc[UR4][R4.64] ;  /* 0x0000000404047980 */ /* 0x000ea2000c101d00 */
[----:B------:R-:W-:-:S06]  /*c5b0*/  IADD3.X R9, PT, PT, R33, R9, RZ, P2, !PT ;  /* 0x0000000921097210 */ /* 0x000fcc00017fe4ff */
[----:B------:R-:W2:Y:S01]  /*c5c0*/  LD.E.128 R8, desc[UR4][R8.64] ;  /* 0x0000000408087980 */ /* 0x000ea2000c101d00 */
[----:B---3--:R-:W-:Y:S01]  /*c5d0*/  MOV R28, R22 ;  /* 0x00000016001c7202 */ /* 0x008fe20000000f00 */
        /* <DEDUP_REMOVED lines=60> */
.L_x_4860:
[----:B------:R-:W-:Y:S05]  /*c9a0*/  BSYNC.RECONVERGENT B0 ;  /* 0x0000000000007941 */ /* 0x000fea0003800200 */
.L_x_4859:
[----:B-----5:R4:W-:Y:S04]  /*c9b0*/  STS.128 [R199+0x800], R20 ;  /* 0x00080014c7007388 */ /* 0x0209e80000000c00 */
[----:B---3--:R4:W5:Y:S01]  /*c9c0*/  LD.E.128 R28, desc[UR4][R36.64+0x40] ;  /* 0x00004004241c7980 */ /* 0x008962000c101d00 */
[----:B------:R-:W-:Y:S04]  /*c9d0*/  BSSY.RECONVERGENT B0, `(.L_x_4861) ;  /* 0x000004f000007945 */ /* 0x000fe80003800200 */
[----:B------:R-:W-:Y:S05]  /*c9e0*/  @P0 BRA `(.L_x_4862) ;  /* 0x0000000400340947 */ /* 0x000fea0003800000 */
[----:B------:R-:W-:Y:S02]  /*c9f0*/  ISETP.GT.AND P0, PT, R19, 0x20, PT ;  /* 0x000000201300780c */ /* 0x000fe40003f04270 */
        /* <DEDUP_REMOVED lines=40> */
[----:B--2---:R-:W-:Y:S02]  /*cc80*/  HADD2.F32 R4, -RZ, R8.H0_H0 ;  /* 0x20000008ff047230 */ /* 0x004fe40000004100 */
        /* <DEDUP_REMOVED lines=35> */
.L_x_4862:
[----:B------:R-:W-:Y:S05]  /*cec0*/  BSYNC.RECONVERGENT B0 ;  /* 0x0000000000007941 */ /* 0x000fea0003800200 */
.L_x_4861:
[----:B-----5:R3:W-:Y:S04]  /*ced0*/  STS.128 [R199+0x1800], R28 ;  /* 0x0018001cc7007388 */ /* 0x0207e80000000c00 */
[----:B----4-:R3:W5:Y:S01]  /*cee0*/  LD.E.128 R20, desc[UR4][R36.64+0x80] ;  /* 0x0000800424147980 */ /* 0x010762000c101d00 */
[----:B------:R-:W-:Y:S01]  /*cef0*/  LOP3.LUT R24, R24, 0x40, RZ, 0xfc, !PT ;  /* 0x0000004018187812 */ /* 0x000fe200078efcff */
[----:B------:R-:W-:Y:S03]  /*cf00*/  BSSY.RECONVERGENT B0, `(.L_x_4863) ;  /* 0x0000050000007945 */ /* 0x000fe60003800200 */
[----:B------:R-:W-:-:S13]  /*cf10*/  ISETP.GE.AND P0, PT, R24, R3, PT ;  /* 0x000000031800720c */ /* 0x000fda0003f06270 */
        /* <DEDUP_REMOVED lines=78> */
.L_x_4864:
[----:B------:R-:W-:Y:S05]  /*d400*/  BSYNC.RECONVERGENT B0 ;  /* 0x0000000000007941 */ /* 0x000fea0003800200 */
.L_x_4863:
[----:B-----5:R4:W-:Y:S02]  /*d410*/  STS.128 [R199+0x2800], R20 ;  /* 0x00280014c7007388 */ /* 0x0209e40000000c00 */
.L_x_4835:
[----:B------:R-:W-:Y:S05]  /*d420*/  BSYNC.RECONVERGENT B2 ;  /* 0x0000000000027941 */ /* 0x000fea0003800200 */
.L_x_4831:
[----:B-1----:R-:W-:Y:S02]  /*d430*/  IMAD.IADD R5, R82, 0x1, -R120 ;  /* 0x0000000152057824 */ /* 0x002fe400078e0a78 */
[C---:B--2---:R-:W-:Y:S02]  /*d440*/  VIADD R2, R130.reuse, 0x60 ;  /* 0x0000006082027836 */ /* 0x044fe40000000000 */
[----:B------:R-:W-:Y:S01]  /*d450*/  VIADD R3, R130, 0x40 ;  /* 0x0000004082037836 */ /* 0x000fe20000000000 */
        /* <DEDUP_REMOVED lines=10> */
[C---:B------:R-:W-:Y:S01]  /*d500*/  @!P4 LEA R10, P0, R186.reuse, R190, 0x7 ;  /* 0x000000beba0ac211 */ /* 0x040fe200078038ff */
        /* <DEDUP_REMOVED lines=8> */
[----:B------:R-:W-:Y:S01]  /*d590*/  @!P6 LDGSTS.E.BYPASS.LTC128B.128 [R199+0x3000], desc[UR4][R190.64] ;  /* 0x03000000bec7efae */ /* 0x000fe2000b981a04 */
[----:B------:R-:W-:-:S03]  /*d5a0*/  IMAD.SHL.U32 R0, R195, 0x10, RZ ;  /* 0x00000010c3007824 */ /* 0x000fc600078e00ff */
[----:B------:R-:W-:Y:S02]  /*d5b0*/  @!P6 LDGSTS.E.BYPASS.LTC128B.128 [R199+0x5000], desc[UR4][R190.64+0x40] ;  /* 0x05000040bec7efae */ /* 0x000fe4000b981a04 */
[----:B------:R-:W-:Y:S02]  /*d5c0*/  LOP3.LUT R0, R0, 0x3e00, RZ, 0xc0, !PT ;  /* 0x00003e0000007812 */ /* 0x000fe400078ec0ff */
[----:B------:R-:W-:Y:S02]  /*d5d0*/  @!P6 LDGSTS.E.BYPASS.LTC128B.128 [R199+0x7000], desc[UR4][R190.64+0x80] ;  /* 0x07000080bec7efae */ /* 0x000fe4000b981a04 */
[----:B------:R-:W-:Y:S02]  /*d5e0*/  LOP3.LUT R0, R0, 0x20, R81, 0xf8, !PT ;  /* 0x0000002000007812 */ /* 0x000fe400078ef851 */
        /* <DEDUP_REMOVED lines=8> */
[----:B------:R2:W-:Y:S01]  /*d670*/  @!P3 LDGSTS.E.BYPASS.LTC128B.128 [R199+0x8800], desc[UR4][R8.64+0x80] ;  /* 0x0880008008c7bfae */ /* 0x0005e2000b981a04 */
[----:B------:R-:W-:Y:S01]  /*d680*/  ISETP.GE.AND P3, PT, R3, R5, PT ;  /* 0x000000050300720c */ /* 0x000fe20003f66270 */
[----:B------:R-:W-:Y:S01]  /*d690*/  @!P1 IMAD.WIDE.U32 R2, R118, 0xc0, R192 ;  /* 0x000000c076029825 */ /* 0x000fe200078e00c0 */
[-C--:B-1----:R-:W-:Y:S01]  /*d6a0*/  @!P2 LEA R6, P0, R86, R192.reuse, 0x1 ;  /* 0x000000c05606a211 */ /* 0x082fe200078008ff */
[----:B------:R-:W0:Y:S02]  /*d6b0*/  LDGDEPBAR ;  /* 0x00000000000079af */ /* 0x000e240000000000 */
[----:B------:R-:W-:Y:S01]  /*d6c0*/  @!P1 IMAD.IADD R5, R4, 0x1, R3 ;  /* 0x0000000104059824 */ /* 0x000fe200078e0203 */
[----:B------:R-:W-:Y:S01]  /*d6d0*/  @!P2 LEA.HI.X R7, R86, R193, R87, 0x1, P0 ;  /* 0x000000c15607a211 */ /* 0x000fe200000f0c57 */
[----:B------:R-:W-:Y:S01]  /*d6e0*/  @!P1 IMAD.MOV.U32 R4, RZ, RZ, R2 ;  /* 0x000000ffff049224 */ /* 0x000fe200078e0002 */
[----:B------:R-:W3:Y:S04]  /*d6f0*/  LD.E R60, desc[UR4][R116.64+0x184] ;  /* 0x00018404743c7980 */ /* 0x000ee8000c101900 */
[----:B------:R-:W3:Y:S01]  /*d700*/  LD.E R2, desc[UR4][R116.64+0x188] ;  /* 0x0001880474027980 */ /* 0x000ee2000c101900 */
[----:B------:R-:W-:Y:S01]  /*d710*/  LOP3.LUT R3, R0, 0x100, R81, 0xf8, !PT ;  /* 0x0000010000037812 */ /* 0x000fe200078ef851 */
[----:B------:R-:W-:Y:S01]  /*d720*/  IMAD R184, R62, 0x2, R61 ;  /* 0x000000023eb87824 */ /* 0x000fe200078e023d */
[----:B--2---:R-:W-:Y:S01]  /*d730*/  @!P3 LEA R8, P0, R118, R192, 0x7 ;  /* 0x000000c07608b211 */ /* 0x004fe200078038ff */
[----:B------:R-:W-:-:S04]  /*d740*/  DEPBAR.LE SB0, 0x0 ;  /* 0x000080000000791a */ /* 0x000fc80000000000 */
[----:B------:R-:W-:Y:S01]  /*d750*/  BAR.SYNC.DEFER_BLOCKING 0x0 ;  /* 0x0000000000007b1d */ /* 0x000fe20000010000 */
[----:B------:R-:W-:Y:S02]  /*d760*/  @!P3 LEA.HI.X R9, R118, R193, R119, 0x7, P0 ;  /* 0x000000c17609b211 */ /* 0x000fe400000f3c77 */
[----:B------:R-:W-:-:S05]  /*d770*/  LOP3.LUT R0, R3, R80, RZ, 0xfc, !PT ;  /* 0x0000005003007212 */ /* 0x000fca00078efcff */
        /* <DEDUP_REMOVED lines=38> */
[----:B----45:R-:W4:Y:S04]  /*d9e0*/  LDSM.16.M88.4 R32, [R184+0x3000] ;  /* 0x00300000b820783b */ /* 0x030f280000000200 */
[----:B------:R-:W2:Y:S04]  /*d9f0*/  LDSM.16.M88.4 R24, [R184+0x3400] ;  /* 0x00340000b818783b */ /* 0x000ea80000000200 */
[----:B------:R-:W2:Y:S04]  /*da00*/  LDSM.16.M88.4 R16, [R184+0x3800] ;  /* 0x00380000b810783b */ /* 0x000ea80000000200 */
[----:B-1----:R-:W1:Y:S04]  /*da10*/  LDSM.16.M88.4 R8, [R184+0x3c00] ;  /* 0x003c0000b808783b */ /* 0x002e680000000200 */
[----:B------:R-:W1:Y:S04]  /*da20*/  LDSM.16.M88.4 R100, [R184+0x4000] ;  /* 0x00400000b864783b */ /* 0x000e680000000200 */
[----:B------:R-:W1:Y:S04]  /*da30*/  LDSM.16.M88.4 R92, [R184+0x4400] ;  /* 0x00440000b85c783b */ /* 0x000e680000000200 */
[----:B------:R-:W1:Y:S04]  /*da40*/  LDSM.16.M88.4 R84, [R184+0x4800] ;  /* 0x00480000b854783b */ /* 0x000e680000000200 */
[----:B------:R-:W1:Y:S01]  /*da50*/  LDSM.16.M88.4 R40, [R184+0x4c00] ;  /* 0x004c0000b828783b */ /* 0x000e620000000200 */
[----:B------:R-:W-:Y:S01]  /*da60*/  IMAD.MOV.U32 R3, RZ, RZ, 0x10 ;  /* 0x00000010ff037424 */ /* 0x000fe200078e00ff */
[----:B------:R-:W-:-:S02]  /*da70*/  LOP3.LUT P0, RZ, R195, 0x4, RZ, 0xc0, !PT ;  /* 0x00000004c3ff7812 */ /* 0x000fc4000780c0ff */
[----:B------:R-:W-:Y:S02]  /*da80*/  LDSM.16.M88.4 R136, [R185+0x2000] ;  /* 0x00200000b988783b */ /* 0x000fe40000000200 */
[----:B------:R-:W-:Y:S02]  /*da90*/  SEL R3, R3, 0xfffffff0, !P0 ;  /* 0xfffffff003037807 */ /* 0x000fe40004000000 */
[----:B------:R-:W-:Y:S03]  /*daa0*/  LDSM.16.M88.4 R124, [R184+0x8400] ;  /* 0x00840000b87c783b */ /* 0x000fe60000000200 */
[C---:B------:R-:W-:Y:S01]  /*dab0*/  IMAD R183, R3.reuse, 0x2, R185 ;  /* 0x0000000203b77824 */ /* 0x040fe200078e02b9 */
[----:B---3--:R-:W-:Y:S01]  /*dac0*/  LDSM.16.M88.4 R132, [R184+0x8000] ;  /* 0x00800000b884783b */ /* 0x008fe20000000200 */
[----:B------:R-:W-:Y:S01]  /*dad0*/  IMAD R181, R3, 0x2, R184 ;  /* 0x0000000203b57824 */ /* 0x000fe200078e02b8 */
[C---:B----4-:R-:W-:Y:S02]  /*dae0*/  HMMA.16816.F32 R36, R72.reuse, R32, RZ ;  /* 0x000000204824723c */ /* 0x050fe400000018ff */
[----:B--2---:R-:W-:Y:S04]  /*daf0*/  LDSM.16.M88.4 R4, [R183] ;  /* 0x00000000b704783b */ /* 0x004fe80000000200 */
[----:B------:R-:W2:Y:S02]  /*db00*/  LDSM.16.M88.4 R52, [R181+0x3400] ;  /* 0x00340000b534783b */ /* 0x000ea40000000200 */
[C---:B------:R-:W-:Y:S02]  /*db10*/  HMMA.16816.F32 R28, R72.reuse, R24, RZ ;  /* 0x00000018481c723c */ /* 0x040fe400000018ff */
[----:B------:R-:W3:Y:S04]  /*db20*/  LDSM.16.M88.4 R44, [R181+0x3800] ;  /* 0x00380000b52c783b */ /* 0x000ee80000000200 */
[----:B------:R-:W4:Y:S02]  /*db30*/  LDSM.16.M88.4 R48, [R181+0x3c00] ;  /* 0x003c0000b530783b */ /* 0x000f240000000200 */
[C---:B------:R-:W-:Y:S02]  /*db40*/  HMMA.16816.F32 R20, R72.reuse, R16, RZ ;  /* 0x000000104814723c */ /* 0x040fe400000018ff */
[----:B------:R-:W-:Y:S04]  /*db50*/  LDSM.16.M88.4 R56, [R181+0x3000] ;  /* 0x00300000b538783b */ /* 0x000fe80000000200 */
[----:B------:R-:W-:Y:S02]  /*db60*/  LDSM.16.M88.4 R64, [R181+0x4c00] ;  /* 0x004c0000b540783b */ /* 0x000fe40000000200 */
[C---:B-1----:R-:W-:Y:S02]  /*db70*/  HMMA.16816.F32 R12, R72.reuse, R8, RZ ;  /* 0x00000008480c723c */ /* 0x042fe400000018ff */
[----:B------:R-:W-:Y:S04]  /*db80*/  LDSM.16.M88.4 R112, [R181+0x5800] ;  /* 0x00580000b570783b */ /* 0x000fe80000000200 */
[----:B------:R-:W-:Y:S02]  /*db90*/  LDSM.16.M88.4 R68, [R181+0x6400] ;  /* 0x00640000b544783b */ /* 0x000fe40000000200 */
[----:B------:R-:W-:Y:S02]  /*dba0*/  HMMA.16816.F32 R104, R72, R100, RZ ;  /* 0x000000644868723c */ /* 0x000fe400000018ff */
[----:B------:R-:W-:Y:S01]  /*dbb0*/  LDSM.16.M88.4 R108, [R181+0x6000] ;  /* 0x00600000b56c783b */ /* 0x000fe20000000200 */
[----:B------:R-:W-:-:S02]  /*dbc0*/  SHF.R.U32.HI R0, RZ, 0x1, R195 ;  /* 0x00000001ff007819 */ /* 0x000fc400000116c3 */
[----:B------:R-:W-:Y:S01]  /*dbd0*/  LOP3.LUT R209, R130, 0x7, RZ, 0xc0, !PT ;  /* 0x0000000782d17812 */ /* 0x000fe200078ec0ff */
[----:B------:R-:W0:Y:S02]  /*dbe0*/  LDGDEPBAR ;  /* 0x00000000000079af */ /* 0x000e240000000000 */
        /* <DEDUP_REMOVED lines=42> */
[----:B------:R-:W-:Y:S07]  /*de90*/  LDSM.16.M88.4 R52, [R183+0x1000] ;  /* 0x00100000b734783b */ /* 0x000fee0000000200 */
[C---:B---3--:R-:W-:Y:S08]  /*dea0*/  HMMA.16816.F32 R104, R48.reuse, R4, R104 ;  /* 0x000000043068723c */ /* 0x048ff00000001868 */
        /* <DEDUP_REMOVED lines=9> */
[----:B------:R-:W-:Y:S01]  /*df40*/  HMMA.16816.F32 R8, R48, R46, R8 ;  /* 0x0000002e3008723c */ /* 0x000fe20000001808 */
[----:B------:R-:W4:Y:S07]  /*df50*/  LDSM.16.M88.4 R44, [R181+0x5000] ;  /* 0x00500000b52c783b */ /* 0x000f2e0000000200 */
[C---:B--2---:R-:W-:Y:S08]  /*df60*/  HMMA.16816.F32 R28, R52.reuse, R4, R28 ;  /* 0x00000004341c723c */ /* 0x044ff0000000181c */
[C---:B------:R-:W-:Y:S01]  /*df70*/  HMMA.16816.F32 R24, R52.reuse, R6, R24 ;  /* 0x000000063418723c */ /* 0x040fe20000001818 */
[----:B------:R-:W2:Y:S07]  /*df80*/  LDSM.16.M88.4 R4, [R184+0x7800] ;  /* 0x00780000b804783b */ /* 0x000eae0000000200 */
[C---:B-1----:R-:W-:Y:S08]  /*df90*/  HMMA.16816.F32 R12, R52.reuse, R40, R12 ;  /* 0x00000028340c723c */ /* 0x042ff0000000180c */
[----:B------:R-:W-:Y:S01]  /*dfa0*/  HMMA.16816.F32 R8, R52, R42, R8 ;  /* 0x0000002a3408723c */ /* 0x000fe20000001808 */
[----:B------:R-:W1:Y:S07]  /*dfb0*/  LDSM.16.M88.4 R40, [R184+0x7c00] ;  /* 0x007c0000b828783b */ /* 0x000e6e0000000200 */
[C---:B------:R-:W-:Y:S08]  /*dfc0*/  HMMA.16816.F32 R96, R48.reuse, R64, R96 ;  /* 0x000000403060723c */ /* 0x040ff00000001860 */
[C---:B------:R-:W-:Y:S01]  /*dfd0*/  HMMA.16816.F32 R92, R48.reuse, R66, R92 ;  /* 0x00000042305c723c */ /* 0x040fe2000000185c */
[----:B------:R-:W1:Y:S07]  /*dfe0*/  LDSM.16.M88.4 R64, [R181+0x6800] ;  /* 0x00680000b540783b */ /* 0x000e6e0000000200 */
[C---:B---3--:R-:W-:Y:S08]  /*dff0*/  HMMA.16816.F32 R76, R48.reuse, R56, R76 ;  /* 0x00000038304c723c */ /* 0x048ff0000000184c */
[----:B------:R-:W-:Y:S01]  /*e000*/  HMMA.16816.F32 R72, R48, R58, R72 ;  /* 0x0000003a3048723c */ /* 0x000fe20000001848 */
[----:B------:R-:W3:Y:S04]  /*e010*/  LDSM.16.M88.4 R56, [R181+0x6c00] ;  /* 0x006c0000b538783b */ /* 0x000ee80000000200 */
[----:B------:R-:W3:Y:S03]  /*e020*/  LDSM.16.M88.4 R48, [R184+0x7000] ;  /* 0x00700000b830783b */ /* 0x000ee60000000200 */
[C---:B----4-:R-:W-:Y:S08]  /*e030*/  HMMA.16816.F32 R36, R52.reuse, R44, R36 ;  /* 0x0000002c3424723c */ /* 0x050ff00000001824 */
[C---:B------:R-:W-:Y:S01]  /*e040*/  HMMA.16816.F32 R32, R52.reuse, R46, R32 ;  /* 0x0000002e3420723c */ /* 0x040fe20000001820 */
[----:B------:R-:W4:Y:S07]  /*e050*/  LDSM.16.M88.4 R44, [R184+0x7400] ;  /* 0x00740000b82c783b */ /* 0x000f2e0000000200 */
[C---:B------:R-:W-:Y:S08]  /*e060*/  HMMA.16816.F32 R20, R52.reuse, R112, R20 ;  /* 0x000000703414723c */ /* 0x040ff00000001814 */
[C---:B------:R-:W-:Y:S01]  /*e070*/  HMMA.16816.F32 R16, R52.reuse, R114, R16 ;  /* 0x000000723410723c */ /* 0x040fe20000001810 */
[----:B------:R-:W4:Y:S07]  /*e080*/  LDSM.16.M88.4 R112, [R184+0x8800] ;  /* 0x00880000b870783b */ /* 0x000f2e0000000200 */
[C---:B------:R-:W-:Y:S08]  /*e090*/  HMMA.16816.F32 R96, R52.reuse, R68, R96 ;  /* 0x000000443460723c */ /* 0x040ff00000001860 */
[C---:B------:R-:W-:Y:S08]  /*e0a0*/  HMMA.16816.F32 R104, R52.reuse, R108, R104 ;  /* 0x0000006c3468723c */ /* 0x040ff00000001868 */
[C---:B------:R-:W-:Y:S01]  /*e0b0*/  HMMA.16816.F32 R100, R52.reuse, R110, R100 ;  /* 0x0000006e3464723c */ /* 0x040fe20000001864 */
[----:B------:R-:W4:Y:S07]  /*e0c0*/  LDSM.16.M88.4 R108, [R184+0x8c00] ;  /* 0x008c0000b86c783b */ /* 0x000f2e0000000200 */
[----:B------:R-:W-:Y:S01]  /*e0d0*/  HMMA.16816.F32 R92, R52, R70, R92 ;  /* 0x00000046345c723c */ /* 0x000fe2000000185c */
[----:B------:R-:W-:Y:S07]  /*e0e0*/  LDSM.16.M88.4 R68, [R181+0x7000] ;  /* 0x00700000b544783b */ /* 0x000fee0000000200 */
        /* <DEDUP_REMOVED lines=13> */
[C---:B------:R-:W-:Y:S08]  /*e1c0*/  HMMA.16816.F32 R36, R136.reuse, R48, R36 ;  /* 0x000000308824723c */ /* 0x040ff00000001824 */
[C---:B------:R-:W-:Y:S01]  /*e1d0*/  HMMA.16816.F32 R32, R136.reuse, R50, R32 ;  /* 0x000000328820723c */ /* 0x040fe20000001820 */
[----:B------:R-:W3:Y:S07]  /*e1e0*/  LDSM.16.M88.4 R48, [R181+0x8000] ;  /* 0x00800000b530783b */ /* 0x000eee0000000200 */
[C---:B------:R-:W-:Y:S08]  /*e1f0*/  HMMA.16816.F32 R96, R136.reuse, R124, R96 ;  /* 0x0000007c8860723c */ /* 0x040ff00000001860 */
[C---:B----4-:R-:W-:Y:S08]  /*e200*/  HMMA.16816.F32 R28, R136.reuse, R44, R28 ;  /* 0x0000002c881c723c */ /* 0x050ff0000000181c */
[C---:B------:R-:W-:Y:S01]  /*e210*/  HMMA.16816.F32 R24, R136.reuse, R46, R24 ;  /* 0x0000002e8818723c */ /* 0x040fe20000001818 */
[----:B------:R-:W4:Y:S07]  /*e220*/  LDSM.16.M88.4 R44, [R181+0x8400] ;  /* 0x00840000b52c783b */ /* 0x000f2e0000000200 */
[----:B------:R-:W-:Y:S01]  /*e230*/  HMMA.16816.F32 R124, R136, R126, R92 ;  /* 0x0000007e887c723c */ /* 0x000fe2000000185c */
[----:B------:R-:W4:Y:S02]  /*e240*/  LDSM.16.M88.4 R92, [R181+0x8c00] ;  /* 0x008c0000b55c783b */ /* 0x000f240000000200 */
[----:B------:R-:W-:Y:S01]  /*e250*/  LOP3.LUT R0, R0, 0x1f0, RZ, 0xc0, !PT ;  /* 0x000001f000007812 */ /* 0x000fe200078ec0ff */
[----:B------:R-:W-:-:S04]  /*e260*/  DEPBAR.LE SB0, 0x0 ;  /* 0x000080000000791a */ /* 0x000fc80000000000 */
[C---:B------:R-:W-:Y:S05]  /*e270*/  HMMA.16816.F32 R88, R136.reuse, R112, R88 ;  /* 0x000000708858723c */ /* 0x040fea0000001858 */
[----:B------:R-:W-:Y:S01]  /*e280*/  IADD3 R209, PT, PT, R198, R209, R0 ;  /* 0x000000d1c6d17210 */ /* 0x000fe20007ffe000 */
[----:B------:R-:W-:Y:S02]  /*e290*/  IMAD.SHL.U32 R0, R195, 0x2, RZ ;  /* 0x00000002c3007824 */ /* 0x000fe400078e00ff */
[----:B------:R-:W-:Y:S03]  /*e2a0*/  HMMA.16816.F32 R104, R136, R132, R104 ;  /* 0x000000848868723c */ /* 0x000fe60000001868 */
[----:B------:R-:W-:-:S05]  /*e2b0*/  IADD3 R2, PT, PT, R2, R82, -R201 ;  /* 0x0000005202027210 */ /* 0x000fca0007ffe8c9 */
[----:B------:R-:W-:Y:S03]  /*e2c0*/  HMMA.16816.F32 R100, R136, R134, R100 ;  /* 0x000000868864723c */ /* 0x000fe60000001864 */
[----:B------:R-:W-:-:S05]  /*e2d0*/  IADD3 R60, PT, PT, R82, -R201, -R60 ;  /* 0x800000c9523c7210 */ /* 0x000fca0007ffe83c */
[C---:B------:R-:W-:Y:S08]  /*e2e0*/  HMMA.16816.F32 R84, R136.reuse, R114, R84 ;  /* 0x000000728854723c */ /* 0x040ff00000001854 */
[C---:B------:R-:W-:Y:S08]  /*e2f0*/  HMMA.16816.F32 R76, R136.reuse, R108, R76 ;  /* 0x0000006c884c723c */ /* 0x040ff0000000184c */
[----:B------:R-:W-:Y:S08]  /*e300*/  HMMA.16816.F32 R72, R136, R110, R72 ;  /* 0x0000006e8848723c */ /* 0x000ff00000001848 */
[----:B--2---:R-:W-:Y:S05]  /*e310*/  HMMA.16816.F32 R36, R4, R68, R36 ;  /* 0x000000440424723c */ /* 0x004fea0000001824 */
[----:B------:R-:W-:-:S03]  /*e320*/  IMAD.IADD R207, R209, 0x1, R2 ;  /* 0x00000001d1cf7824 */ /* 0x000fc600078e0202 */
[----:B-1----:R-:W-:Y:S03]  /*e330*/  HMMA.16816.F32 R88, R4, R40, R88 ;  /* 0x000000280458723c */ /* 0x002fe60000001858 */
[----:B------:R-:W-:Y:S01]  /*e340*/  LOP3.LUT R41, R0, 0x6, RZ, 0xc0, !PT ;  /* 0x0000000600297812 */ /* 0x000fe200078ec0ff */
[----:B------:R-:W-:-:S04]  /*e350*/  IMAD.IADD R209, R209, 0x1, R60 ;  /* 0x00000001d1d17824 */ /* 0x000fc800078e023c */
[----:B------:R-:W-:Y:S03]  /*e360*/  HMMA.16816.F32 R32, R4, R70, R32 ;  /* 0x000000460420723c */ /* 0x000fe60000001820 */
[----:B------:R-:W-:-:S05]  /*e370*/  IMAD.IADD R0, R120, 0x1, R41 ;  /* 0x0000000178007824 */ /* 0x000fca00078e0229 */
[----:B------:R-:W-:Y:S03]  /*e380*/  HMMA.16816.F32 R28, R4, R64, R28 ;  /* 0x00000040041c723c */ /* 0x000fe6000000181c */
[----:B------:R-:W-:Y:S01]  /*e390*/  VIADD R68, R0, 0x10 ;  /* 0x0000001000447836 */ /* 0x000fe20000000000 */
[----:B------:R-:W-:-:S04]  /*e3a0*/  ISETP.GT.AND P0, PT, R209, R0, PT ;  /* 0x00000000d100720c */ /* 0x000fc80003f04270 */
[----:B---3--:R-:W-:Y:S03]  /*e3b0*/  HMMA.16816.F32 R20, R4, R56, R20 ;  /* 0x000000380414723c */ /* 0x008fe60000001814 */
[----:B------:R-:W-:-:S05]  /*e3c0*/  FSEL R70, R36, -INF , !P0 ;  /* 0xff80000024467808 */ /* 0x000fca0004000000 */
[----:B------:R-:W-:Y:S03]  /*e3d0*/  HMMA.16816.F32 R12, R4, R52, R12 ;  /* 0x00000034040c723c */ /* 0x000fe6000000180c */
[----:B------:R-:W-:-:S05]  /*e3e0*/  VIADD R52, R0, 0x1 ;  /* 0x0000000100347836 */ /* 0x000fca0000000000 */
[C---:B------:R-:W-:Y:S03]  /*e3f0*/  HMMA.16816.F32 R104, R4.reuse, R48, R104 ;  /* 0x000000300468723c */ /* 0x040fe60000001868 */
[----:B------:R-:W-:Y:S01]  /*e400*/  VIADD R49, R0, 0x8 ;  /* 0x0000000800317836 */ /* 0x000fe20000000000 */
[C---:B------:R-:W-:Y:S02]  /*e410*/  ISETP.GT.AND P1, PT, R209.reuse, R52, PT ;  /* 0x00000034d100720c */ /* 0x040fe40003f24270 */
[C---:B------:R-:W-:Y:S02]  /*e420*/  ISETP.GT.AND P0, PT, R209.reuse, R68, PT ;  /* 0x00000044d100720c */ /* 0x040fe40003f04270 */
[----:B------:R-:W-:Y:S01]  /*e430*/  ISETP.GT.AND P2, PT, R209, R49, PT ;  /* 0x00000031d100720c */ /* 0x000fe20003f44270 */
[----:B------:R-:W-:Y:S03]  /*e440*/  HMMA.16816.F32 R24, R4, R66, R24 ;  /* 0x000000420418723c */ /* 0x000fe60000001818 */
[----:B------:R-:W-:-:S02]  /*e450*/  FSEL R69, R37, -INF , !P1 ;  /* 0xff80000025457808 */ /* 0x000fc40004800000 */
[----:B------:R-:W-:-:S03]  /*e460*/  FSEL R37, R32, -INF , !P2 ;  /* 0xff80000020257808 */ /* 0x000fc60005000000 */
[----:B------:R-:W-:Y:S03]  /*e470*/  HMMA.16816.F32 R16, R4, R58, R16 ;  /* 0x0000003a0410723c */ /* 0x000fe60000001810 */
[----:B------:R-:W-:Y:S01]  /*e480*/  FSEL R32, R28, -INF , !P0 ;  /* 0xff8000001c207808 */ /* 0x000fe20004000000 */
[----:B------:R-:W-:-:S04]  /*e490*/  VIADD R62, R0, 0x30 ;  /* 0x00000030003e7836 */ /* 0x000fc80000000000 */
[C---:B------:R-:W-:Y:S08]  /*e4a0*/  HMMA.16816.F32 R8, R4.reuse, R54, R8 ;  /* 0x000000360408723c */ /* 0x040ff00000001808 */
[C---:B------:R-:W-:Y:S08]  /*e4b0*/  HMMA.16816.F32 R100, R4.reuse, R50, R100 ;  /* 0x000000320464723c */ /* 0x040ff00000001864 */
[C---:B----4-:R-:W-:Y:S08]  /*e4c0*/  HMMA.16816.F32 R96, R4.reuse, R44, R96 ;  /* 0x0000002c0460723c */ /* 0x050ff00000001860 */
[C---:B------:R-:W-:Y:S08]  /*e4d0*/  HMMA.16816.F32 R124, R4.reuse, R46, R124 ;  /* 0x0000002e047c723c */ /* 0x040ff0000000187c */
[C---:B------:R-:W-:Y:S08]  /*e4e0*/  HMMA.16816.F32 R84, R4.reuse, R42, R84 ;  /* 0x0000002a0454723c */ /* 0x040ff00000001854 */
[C---:B------:R-:W-:Y:S08]  /*e4f0*/  HMMA.16816.F32 R76, R4.reuse, R92, R76 ;  /* 0x0000005c044c723c */ /* 0x040ff0000000184c */
[----:B------:R-:W-:Y:S03]  /*e500*/  HMMA.16816.F32 R72, R4, R94, R72 ;  /* 0x0000005e0448723c */ /* 0x000fe60000001848 */
[----:B------:R-:W-:-:S05]  /*e510*/  VIADD R5, R0, 0x20 ;  /* 0x0000002000057836 */ /* 0x000fca0000000000 */
[C---:B------:R-:W-:Y:S01]  /*e520*/  ISETP.GT.AND P0, PT, R209.reuse, R5, PT ;  /* 0x00000005d100720c */ /* 0x040fe20003f04270 */
[C---:B------:R-:W-:Y:S02]  /*e530*/  VIADD R45, R0.reuse, 0x9 ;  /* 0x00000009002d7836 */ /* 0x040fe40000000000 */
[----:B------:R-:W-:Y:S01]  /*e540*/  VIADD R54, R0, 0x40 ;  /* 0x0000004000367836 */ /* 0x000fe20000000000 */
[----:B------:R-:W-:Y:S01]  /*e550*/  FSEL R20, R20, -INF , !P0 ;  /* 0xff80000014147808 */ /* 0x000fe20004000000 */
[C---:B------:R-:W-:Y:S01]  /*e560*/  VIADD R67, R0.reuse, 0x11 ;  /* 0x0000001100437836 */ /* 0x040fe20000000000 */
[C---:B------:R-:W-:Y:S01]  /*e570*/  ISETP.GT.AND P0, PT, R209.reuse, R62, PT ;  /* 0x0000003ed100720c */ /* 0x040fe20003f04270 */
[C---:B------:R-:W-:Y:S01]  /*e580*/  VIADD R66, R0.reuse, 0x18 ;  /* 0x0000001800427836 */ /* 0x040fe20000000000 */
[C---:B------:R-:W-:Y:S01]  /*e590*/  ISETP.GT.AND P4, PT, R209.reuse, R45, PT ;  /* 0x0000002dd100720c */ /* 0x040fe20003f84270 */
        /* <DEDUP_REMOVED lines=10> */
[----:B------:R-:W-:Y:S01]  /*e640*/  VIADD R43, R0, 0x60 ;  /* 0x00000060002b7836 */ /* 0x000fe20000000000 */
[----:B------:R-:W-:-:S02]  /*e650*/  ISETP.GT.AND P4, PT, R209, R7, PT ;  /* 0x00000007d100720c */ /* 0x000fc40003f84270 */
[----:B------:R-:W-:Y:S01]  /*e660*/  FSEL R104, R104, -INF , !P0 ;  /* 0xff80000068687808 */ /* 0x000fe20004000000 */
[C---:B------:R-:W-:Y:S01]  /*e670*/  VIADD R60, R0.reuse, 0x31 ;  /* 0x00000031003c7836 */ /* 0x040fe20000000000 */
[----:B------:R-:W-:Y:S02]  /*e680*/  FSEL R28, R29, -INF , !P1 ;  /* 0xff8000001d1c7808 */ /* 0x000fe40004800000 */
[C---:B------:R-:W-:Y:S01]  /*e690*/  ISETP.GT.AND P0, PT, R209.reuse, R48, PT ;  /* 0x00000030d100720c */ /* 0x040fe20003f04270 */
[----:B------:R-:W-:Y:S01]  /*e6a0*/  VIADD R58, R0, 0x38 ;  /* 0x00000038003a7836 */ /* 0x000fe20000000000 */
[C---:B------:R-:W-:Y:S02]  /*e6b0*/  ISETP.GT.AND P1, PT, R209.reuse, R65, PT ;  /* 0x00000041d100720c */ /* 0x040fe40003f24270 */
[----:B------:R-:W-:Y:S02]  /*e6c0*/  FSEL R24, R24, -INF , !P2 ;  /* 0xff80000018187808 */ /* 0x000fe40005000000 */
        /* <DEDUP_REMOVED lines=13> */
[----:B------:R-:W-:Y:S01]  /*e7a0*/  VIADD R50, R0, 0x49 ;  /* 0x0000004900327836 */ /* 0x000fe20000000000 */
[----:B------:R-:W-:Y:S01]  /*e7b0*/  FSEL R29, R17, -INF , !P4 ;  /* 0xff800000111d7808 */ /* 0x000fe20006000000 */
[C---:B------:R-:W-:Y:S01]  /*e7c0*/  VIADD R208, R209.reuse, 0x8 ;  /* 0x00000008d1d07836 */ /* 0x040fe20000000000 */
        /* <DEDUP_REMOVED lines=10> */
[----:B------:R-:W-:-:S02]  /*e870*/  FSEL R131, R9, -INF , !P4 ;  /* 0xff80000009837808 */ /* 0x000fc40006000000 */
[----:B------:R-:W-:Y:S02]  /*e880*/  ISETP.GT.AND P4, PT, R209, R50, PT ;  /* 0x00000032d100720c */ /* 0x000fe40003f84270 */
[----:B------:R-:W-:Y:S01]  /*e890*/  FSEL R59, R76, -INF , !P0 ;  /* 0xff8000004c3b7808 */ /* 0x000fe20004000000 */
[----:B------:R-:W-:Y:S01]  /*e8a0*/  VIADD R42, R0, 0x61 ;  /* 0x00000061002a7836 */ /* 0x000fe20000000000 */
[----:B------:R-:W-:Y:S02]  /*e8b0*/  FSEL R105, R105, -INF , !P1 ;  /* 0xff80000069697808 */ /* 0x000fe40004800000 */
[----:B------:R-:W-:Y:S01]  /*e8c0*/  ISETP.GT.AND P0, PT, R208, R52, PT ;  /* 0x00000034d000720c */ /* 0x000fe20003f04270 */
[----:B------:R-:W-:Y:S01]  /*e8d0*/  VIADD R41, R0, 0x68 ;  /* 0x0000006800297836 */ /* 0x000fe20000000000 */
[----:B------:R-:W-:Y:S02]  /*e8e0*/  ISETP.GT.AND P1, PT, R209, R47, PT ;  /* 0x0000002fd100720c */ /* 0x000fe40003f24270 */
[----:B------:R-:W-:-:S02]  /*e8f0*/  FSEL R100, R100, -INF , !P2 ;  /* 0xff80000064647808 */ /* 0x000fc40005000000 */
[----:B------:R-:W-:Y:S01]  /*e900*/  ISETP.GT.AND P2, PT, R209, R46, PT ;  /* 0x0000002ed100720c */ /* 0x000fe20003f44270 */
[C---:B------:R-:W-:Y:S01]  /*e910*/  VIADD R40, R0.reuse, 0x69 ;  /* 0x0000006900287836 */ /* 0x040fe20000000000 */
[--C-:B------:R-:W-:Y:S02]  /*e920*/  VIADDMNMX R206, R207, 0x1, R82.reuse, PT ;  /* 0x00000001cfce7846 */ /* 0x100fe40003800152 */
[----:B------:R-:W-:Y:S02]  /*e930*/  FSEL R101, R101, -INF , !P4 ;  /* 0xff80000065657808 */ /* 0x000fe40006000000 */
[----:B------:R-:W-:Y:S02]  /*e940*/  VIADDMNMX R207, R207, 0x9, R82, PT ;  /* 0x00000009cfcf7846 */ /* 0x000fe40003800152 */
[----:B------:R-:W-:Y:S02]  /*e950*/  ISETP.GT.AND P4, PT, R209, R44, PT ;  /* 0x0000002cd100720c */ /* 0x000fe40003f84270 */
[----:B------:R-:W-:Y:S01]  /*e960*/  FSEL R39, R39, -INF , !P0 ;  /* 0xff80000027277808 */ /* 0x000fe20004000000 */
[----:B------:R-:W-:Y:S01]  /*e970*/  VIADD R4, R0, 0x71 ;  /* 0x0000007100047836 */ /* 0x000fe20000000000 */
[----:B------:R-:W-:-:S02]  /*e980*/  FSEL R97, R97, -INF , !P1 ;  /* 0xff80000061617808 */ /* 0x000fc40004800000 */
[----:B------:R-:W-:Y:S01]  /*e990*/  ISETP.GT.AND P0, PT, R208, R45, PT ;  /* 0x0000002dd000720c */ /* 0x000fe20003f04270 */
[----:B------:R-:W-:Y:S01]  /*e9a0*/  VIADD R2, R0, 0x78 ;  /* 0x0000007800027836 */ /* 0x000fe20000000000 */
[C---:B------:R-:W-:Y:S02]  /*e9b0*/  ISETP.GT.AND P1, PT, R209.reuse, R42, PT ;  /* 0x0000002ad100720c */ /* 0x040fe40003f24270 */
[----:B------:R-:W-:Y:S02]  /*e9c0*/  FSEL R124, R124, -INF , !P2 ;  /* 0xff8000007c7c7808 */ /* 0x000fe40005000000 */
[----:B------:R-:W-:Y:S02]  /*e9d0*/  ISETP.GT.AND P2, PT, R209, R41, PT ;  /* 0x00000029d100720c */ /* 0x000fe40003f44270 */
[----:B------:R-:W-:Y:S02]  /*e9e0*/  ISETP.GT.AND P5, PT, R208, R0, PT ;  /* 0x00000000d000720c */ /* 0x000fe40003fa4270 */
[----:B------:R-:W-:-:S02]  /*e9f0*/  ISETP.GE.AND P6, PT, R0, R206, PT ;  /* 0x000000ce0000720c */ /* 0x000fc40003fc6270 */
[C---:B------:R-:W-:Y:S01]  /*ea00*/  ISETP.GE.AND P3, PT, R0.reuse, R207, PT ;  /* 0x000000cf0000720c */ /* 0x040fe20003f66270 */
[----:B------:R-:W-:Y:S01]  /*ea10*/  VIADD R0, R0, 0x79 ;  /* 0x0000007900007836 */ /* 0x000fe20000000000 */
[----:B------:R-:W-:Y:S01]  /*ea20*/  FSEL R125, R125, -INF , !P4 ;  /* 0xff8000007d7d7808 */ /* 0x000fe20006000000 */
[----:B------:R-:W-:Y:S01]  /*ea30*/  BAR.SYNC.DEFER_BLOCKING 0x0 ;  /* 0x0000000000007b1d */ /* 0x000fe20000010000 */
[----:B------:R-:W-:Y:S02]  /*ea40*/  ISETP.GT.AND P4, PT, R209, R40, PT ;  /* 0x00000028d100720c */ /* 0x000fe40003f84270 */
[----:B------:R-:W-:Y:S02]  /*ea50*/  FSEL R35, R35, -INF , !P0 ;  /* 0xff80000023237808 */ /* 0x000fe40004000000 */
[----:B------:R-:W-:Y:S02]  /*ea60*/  FSEL R89, R89, -INF , !P1 ;  /* 0xff80000059597808 */ /* 0x000fe40004800000 */
[----:B------:R-:W-:-:S02]  /*ea70*/  ISETP.GT.AND P0, PT, R208, R67, PT ;  /* 0x00000043d000720c */ /* 0x000fc40003f04270 */
[C---:B------:R-:W-:Y:S02]  /*ea80*/  ISETP.GT.AND P1, PT, R209.reuse, R4, PT ;  /* 0x00000004d100720c */ /* 0x040fe40003f24270 */
[----:B------:R-:W-:Y:S02]  /*ea90*/  FSEL R84, R84, -INF , !P2 ;  /* 0xff80000054547808 */ /* 0x000fe40005000000 */
[----:B------:R-:W-:Y:S02]  /*eaa0*/  ISETP.GT.AND P2, PT, R209, R2, PT ;  /* 0x00000002d100720c */ /* 0x000fe40003f44270 */
[----:B------:R-:W-:Y:S02]  /*eab0*/  FSEL R85, R85, -INF , !P4 ;  /* 0xff80000055557808 */ /* 0x000fe40006000000 */
[----:B------:R-:W-:Y:S02]  /*eac0*/  ISETP.GT.AND P4, PT, R209, R0, PT ;  /* 0x00000000d100720c */ /* 0x000fe40003f84270 */
[----:B------:R-:W-:-:S02]  /*ead0*/  FSEL R31, R31, -INF , !P0 ;  /* 0xff8000001f1f7808 */ /* 0x000fc40004000000 */
[----:B------:R-:W-:Y:S02]  /*eae0*/  FSEL R57, R77, -INF , !P1 ;  /* 0xff8000004d397808 */ /* 0x000fe40004800000 */
[----:B------:R-:W-:Y:S02]  /*eaf0*/  ISETP.GT.AND P0, PT, R208, R7, PT ;  /* 0x00000007d000720c */ /* 0x000fe40003f04270 */
[----:B------:R-:W-:Y:S02]  /*eb00*/  ISETP.GE.AND P1, PT, R52, R206, PT ;  /* 0x000000ce3400720c */ /* 0x000fe40003f26270 */
[----:B------:R-:W-:Y:S02]  /*eb10*/  FSEL R55, R72, -INF , !P2 ;  /* 0xff80000048377808 */ /* 0x000fe40005000000 */
[----:B------:R-:W-:Y:S02]  /*eb20*/  ISETP.GE.AND P2, PT, R52, R207, PT ;  /* 0x000000cf3400720c */ /* 0x000fe40003f46270 */
[----:B------:R-:W-:-:S02]  /*eb30*/  FSEL R52, R73, -INF , !P4 ;  /* 0xff80000049347808 */ /* 0x000fc40006000000 */
[----:B------:R-:W-:Y:S02]  /*eb40*/  FSEL R12, R38, -INF , !P5 ;  /* 0xff800000260c7808 */ /* 0x000fe40006800000 */
[----:B------:R-:W-:Y:S02]  /*eb50*/  FSEL R8, R70, -INF , !P6 ;  /* 0xff80000046087808 */ /* 0x000fe40007000000 */
[----:B------:R-:W-:Y:S02]  /*eb60*/  ISETP.GT.AND P4, PT, R208, R49, PT ;  /* 0x00000031d000720c */ /* 0x000fe40003f84270 */
[C---:B------:R-:W-:Y:S02]  /*eb70*/  ISETP.GE.AND P6, PT, R49.reuse, R206, PT ;  /* 0x000000ce3100720c */ /* 0x040fe40003fc6270 */
[----:B------:R-:W-:Y:S02]  /*eb80*/  ISETP.GE.AND P5, PT, R49, R207, PT ;  /* 0x000000cf3100720c */ /* 0x000fe40003fa6270 */
[----:B------:R-:W-:-:S02]  /*eb90*/  FSEL R9, R27, -INF , !P0 ;  /* 0xff8000001b097808 */ /* 0x000fc40004000000 */
[----:B------:R-:W-:Y:S02]  /*eba0*/  FSEL R49, R69, -INF , !P1 ;  /* 0xff80000045317808 */ /* 0x000fe40004800000 */
[----:B------:R-:W-:Y:S02]  /*ebb0*/  ISETP.GT.AND P0, PT, R208, R65, PT ;  /* 0x00000041d000720c */ /* 0x000fe40003f04270 */
[----:B------:R-:W-:Y:S02]  /*ebc0*/  ISETP.GE.AND P1, PT, R45, R206, PT ;  /* 0x000000ce2d00720c */ /* 0x000fe40003f26270 */
[----:B------:R-:W-:Y:S02]  /*ebd0*/  FSEL R73, R39, -INF , !P2 ;  /* 0xff80000027497808 */ /* 0x000fe40005000000 */
[----:B------:R-:W-:Y:S02]  /*ebe0*/  FSEL R23, R23, -INF , !P0 ;  /* 0xff80000017177808 */ /* 0x000fe40004000000 */
[----:B------:R-:W-:-:S02]  /*ebf0*/  FSEL R39, R36, -INF , !P1 ;  /* 0xff80000024277808 */ /* 0x000fc40004800000 */
[C---:B------:R-:W-:Y:S02]  /*ec00*/  ISETP.GT.AND P0, PT, R208.reuse, R63, PT ;  /* 0x0000003fd000720c */ /* 0x040fe40003f04270 */
[----:B------:R-:W-:Y:S02]  /*ec10*/  ISETP.GT.AND P2, PT, R208, R68, PT ;  /* 0x00000044d000720c */ /* 0x000fe40003f44270 */
[----:B------:R-:W-:Y:S02]  /*ec20*/  ISETP.GE.AND P1, PT, R67, R206, PT ;  /* 0x000000ce4300720c */ /* 0x000fe40003f26270 */
[----:B------:R-:W-:Y:S02]  /*ec30*/  FSEL R12, R12, -INF , !P3 ;  /* 0xff8000000c0c7808 */ /* 0x000fe40005800000 */
        /* <DEDUP_REMOVED lines=8> */
[-C--:B------:R-:W-:Y:S02]  /*ecc0*/  ISETP.GE.AND P1, PT, R7, R206.reuse, PT ;  /* 0x000000ce0700720c */ /* 0x080fe40003f26270 */
[----:B------:R-:W-:Y:S02]  /*ecd0*/  ISETP.GE.AND P6, PT, R68, R206, PT ;  /* 0x000000ce4400720c */ /* 0x000fe40003fc6270 */
[----:B------:R-:W-:Y:S02]  /*ece0*/  FSEL R71, R34, -INF , !P5 ;  /* 0xff80000022477808 */ /* 0x000fe40006800000 */
[----:B------:R-:W-:Y:S02]  /*ecf0*/  ISETP.GE.AND P5, PT, R67, R207, PT ;  /* 0x000000cf4300720c */ /* 0x000fe40003fa6270 */
[----:B------:R-:W-:Y:S02]  /*ed00*/  FSEL R69, R35, -INF , !P3 ;  /* 0xff80000023457808 */ /* 0x000fe40005800000 */
[----:B------:R-:W-:-:S02]  /*ed10*/  FSEL R37, R30, -INF , !P4 ;  /* 0xff8000001e257808 */ /* 0x000fc40006000000 */
[----:B------:R-:W-:Y:S02]  /*ed20*/  FSEL R15, R15, -INF , !P0 ;  /* 0xff8000000f0f7808 */ /* 0x000fe40004000000 */
[C---:B------:R-:W-:Y:S02]  /*ed30*/  ISETP.GT.AND P3, PT, R208.reuse, R66, PT ;  /* 0x00000042d000720c */ /* 0x040fe40003f64270 */
[----:B------:R-:W-:Y:S02]  /*ed40*/  ISETP.GE.AND P4, PT, R7, R207, PT ;  /* 0x000000cf0700720c */ /* 0x000fe40003f86270 */
[----:B------:R-:W-:Y:S02]  /*ed50*/  FSEL R13, R25, -INF , !P1 ;  /* 0xff800000190d7808 */ /* 0x000fe40004800000 */
[----:B------:R-:W-:Y:S02]  /*ed60*/  ISETP.GT.AND P0, PT, R208, R56, PT ;  /* 0x00000038d000720c */ /* 0x000fe40003f04270 */
[----:B------:R-:W-:-:S02]  /*ed70*/  FSEL R35, R32, -INF , !P6 ;  /* 0xff80000020237808 */ /* 0x000fc40007000000 */
[-C--:B------:R-:W-:Y:S02]  /*ed80*/  ISETP.GE.AND P1, PT, R65, R206.reuse, PT ;  /* 0x000000ce4100720c */ /* 0x080fe40003f26270 */
[C---:B------:R-:W-:Y:S02]  /*ed90*/  ISETP.GE.AND P6, PT, R66.reuse, R206, PT ;  /* 0x000000ce4200720c */ /* 0x040fe40003fc6270 */
[----:B------:R-:W-:Y:S02]  /*eda0*/  FSEL R7, R31, -INF , !P5 ;  /* 0xff8000001f077808 */ /* 0x000fe40006800000 */
[----:B------:R-:W-:Y:S02]  /*edb0*/  ISETP.GE.AND P2, PT, R66, R207, PT ;  /* 0x000000cf4200720c */ /* 0x000fe40003f46270 */
[----:B------:R-:W-:Y:S02]  /*edc0*/  ISETP.GT.AND P5, PT, R208, R5, PT ;  /* 0x00000005d000720c */ /* 0x000fe40003fa4270 */
[----:B------:R-:W-:-:S02]  /*edd0*/  FSEL R26, R26, -INF , !P3 ;  /* 0xff8000001a1a7808 */ /* 0x000fc40005800000 */
[----:B------:R-:W-:Y:S02]  /*ede0*/  FSEL R9, R9, -INF , !P4 ;  /* 0xff80000009097808 */ /* 0x000fe40006000000 */
[----:B------:R-:W-:Y:S02]  /*edf0*/  FSEL R11, R11, -INF , !P0 ;  /* 0xff8000000b0b7808 */ /* 0x000fe40004000000 */
[C---:B------:R-:W-:Y:S02]  /*ee00*/  ISETP.GT.AND P4, PT, R208.reuse, R64, PT ;  /* 0x00000040d000720c */ /* 0x040fe40003f84270 */
[----:B------:R-:W-:Y:S02]  /*ee10*/  FSEL R33, R33, -INF , !P1 ;  /* 0xff80000021217808 */ /* 0x000fe40004800000 */
[----:B------:R-:W-:Y:S02]  /*ee20*/  ISETP.GT.AND P0, PT, R208, R53, PT ;  /* 0x00000035d000720c */ /* 0x000fe40003f04270 */
[----:B------:R-:W-:-:S02]  /*ee30*/  FSEL R21, R24, -INF , !P6 ;  /* 0xff80000018157808 */ /* 0x000fc40007000000 */
[-C--:B------:R-:W-:Y:S02]  /*ee40*/  ISETP.GE.AND P1, PT, R63, R206.reuse, PT ;  /* 0x000000ce3f00720c */ /* 0x080fe40003f26270 */
[C---:B------:R-:W-:Y:S02]  /*ee50*/  ISETP.GE.AND P6, PT, R5.reuse, R206, PT ;  /* 0x000000ce0500720c */ /* 0x040fe40003fc6270 */
[-C--:B------:R-:W-:Y:S02]  /*ee60*/  ISETP.GE.AND P3, PT, R5, R207.reuse, PT ;  /* 0x000000cf0500720c */ /* 0x080fe40003f66270 */
[----:B------:R-:W-:Y:S02]  /*ee70*/  FSEL R5, R26, -INF , !P2 ;  /* 0xff8000001a057808 */ /* 0x000fe40005000000 */
[----:B------:R-:W-:Y:S02]  /*ee80*/  FSEL R22, R22, -INF , !P5 ;  /* 0xff80000016167808 */ /* 0x000fe40006800000 */
[----:B------:R-:W-:-:S02]  /*ee90*/  ISETP.GE.AND P2, PT, R65, R207, PT ;  /* 0x000000cf4100720c */ /* 0x000fc40003f46270 */
[----:B------:R-:W-:Y:S02]  /*eea0*/  ISETP.GE.AND P5, PT, R64, R207, PT ;  /* 0x000000cf4000720c */ /* 0x000fe40003fa6270 */
[----:B------:R-:W-:Y:S02]  /*eeb0*/  FSEL R18, R18, -INF , !P4 ;  /* 0xff80000012127808 */ /* 0x000fe40006000000 */
        /* <DEDUP_REMOVED lines=10> */
[----:B------:R-:W-:Y:S02]  /*ef60*/  ISETP.GT.AND P2, PT, R208, R62, PT ;  /* 0x0000003ed000720c */ /* 0x000fe40003f44270 */
[----:B------:R-:W-:Y:S02]  /*ef70*/  ISETP.GE.AND P5, PT, R60, R207, PT ;  /* 0x000000cf3c00720c */ /* 0x000fe40003fa6270 */
[----:B------:R-:W-:Y:S02]  /*ef80*/  FSEL R103, R103, -INF , !P0 ;  /* 0xff80000067677808 */ /* 0x000fe40004000000 */
        /* <DEDUP_REMOVED lines=10> */
[C---:B------:R-:W-:Y:S02]  /*f030*/  ISETP.GT.AND P5, PT, R208.reuse, R54, PT ;  /* 0x00000036d000720c */ /* 0x040fe40003fa4270 */
[----:B------:R-:W-:Y:S02]  /*f040*/  FSEL R25, R99, -INF , !P0 ;  /* 0xff80000063197808 */ /* 0x000fe40004000000 */
        /* <DEDUP_REMOVED lines=15> */
[----:B------:R-:W-:Y:S02]  /*f140*/  FSEL R179, R10, -INF , !P2 ;  /* 0xff8000000ab37808 */ /* 0x000fe40005000000 */
[-C--:B------:R-:W-:Y:S02]  /*f150*/  ISETP.GE.AND P5, PT, R51, R206.reuse, PT ;  /* 0x000000ce3300720c */ /* 0x080fe40003fa6270 */
[-C--:B------:R-:W-:Y:S02]  /*f160*/  ISETP.GE.AND P1, PT, R50, R206.reuse, PT ;  /* 0x000000ce3200720c */ /* 0x080fe40003f26270 */
[----:B------:R-:W-:Y:S02]  /*f170*/  ISETP.GE.AND P6, PT, R54, R206, PT ;  /* 0x000000ce3600720c */ /* 0x000fe40003fc6270 */
        /* <DEDUP_REMOVED lines=8> */
[----:B------:R-:W-:Y:S02]  /*f200*/  ISETP.GT.AND P0, PT, R208, R40, PT ;  /* 0x00000028d000720c */ /* 0x000fe40003f04270 */
[----:B------:R-:W-:Y:S02]  /*f210*/  FSEL R169, R104, -INF , !P6 ;  /* 0xff80000068a97808 */ /* 0x000fe40007000000 */
[----:B------:R-:W-:Y:S02]  /*f220*/  FSEL R147, R107, -INF , !P2 ;  /* 0xff8000006b937808 */ /* 0x000fe40005000000 */
[-C--:B------:R-:W-:Y:S02]  /*f230*/  ISETP.GE.AND P5, PT, R48, R206.reuse, PT ;  /* 0x000000ce3000720c */ /* 0x080fe40003fa6270 */
[----:B------:R-:W-:Y:S02]  /*f240*/  ISETP.GE.AND P1, PT, R47, R206, PT ;  /* 0x000000ce2f00720c */ /* 0x000fe40003f26270 */
[----:B------:R-:W-:-:S02]  /*f250*/  ISETP.GE.AND P6, PT, R51, R207, PT ;  /* 0x000000cf3300720c */ /* 0x000fc40003fc6270 */
[----:B------:R-:W-:Y:S02]  /*f260*/  ISETP.GT.AND P2, PT, R208, R48, PT ;  /* 0x00000030d000720c */ /* 0x000fe40003f44270 */
[----:B------:R-:W-:Y:S02]  /*f270*/  FSEL R102, R102, -INF , !P4 ;  /* 0xff80000066667808 */ /* 0x000fe40006000000 */
[----:B------:R-:W-:Y:S02]  /*f280*/  FSEL R159, R103, -INF , !P3 ;  /* 0xff800000679f7808 */ /* 0x000fe40005800000 */
[----:B------:R-:W-:Y:S02]  /*f290*/  ISETP.GT.AND P3, PT, R208, R46, PT ;  /* 0x0000002ed000720c */ /* 0x000fe40003f64270 */
[----:B------:R-:W-:Y:S02]  /*f2a0*/  FSEL R87, R87, -INF , !P0 ;  /* 0xff80000057577808 */ /* 0x000fe40004000000 */
[----:B------:R-:W-:-:S02]  /*f2b0*/  FSEL R163, R96, -INF , !P5 ;  /* 0xff80000060a37808 */ /* 0x000fc40006800000 */
[----:B------:R-:W-:Y:S02]  /*f2c0*/  FSEL R161, R97, -INF , !P1 ;  /* 0xff80000061a17808 */ /* 0x000fe40004800000 */
[----:B------:R-:W-:Y:S02]  /*f2d0*/  ISETP.GT.AND P0, PT, R208, R4, PT ;  /* 0x00000004d000720c */ /* 0x000fe40003f04270 */
[----:B------:R-:W-:Y:S02]  /*f2e0*/  ISETP.GE.AND P4, PT, R48, R207, PT ;  /* 0x000000cf3000720c */ /* 0x000fe40003f86270 */
[----:B------:R-:W-:Y:S02]  /*f2f0*/  FSEL R171, R102, -INF , !P6 ;  /* 0xff80000066ab7808 */ /* 0x000fe40007000000 */
[----:B------:R-:W-:Y:S02]  /*f300*/  FSEL R27, R98, -INF , !P2 ;  /* 0xff800000621b7808 */ /* 0x000fe40005000000 */
[----:B------:R-:W-:-:S02]  /*f310*/  ISETP.GE.AND P5, PT, R46, R206, PT ;  /* 0x000000ce2e00720c */ /* 0x000fc40003fa6270 */
[----:B------:R-:W-:Y:S02]  /*f320*/  ISETP.GE.AND P1, PT, R44, R206, PT ;  /* 0x000000ce2c00720c */ /* 0x000fe40003f26270 */
[-C--:B------:R-:W-:Y:S02]  /*f330*/  ISETP.GE.AND P6, PT, R47, R207.reuse, PT ;  /* 0x000000cf2f00720c */ /* 0x080fe40003fc6270 */
[----:B------:R-:W-:Y:S02]  /*f340*/  ISETP.GE.AND P2, PT, R46, R207, PT ;  /* 0x000000cf2e00720c */ /* 0x000fe40003f46270 */
[----:B------:R-:W-:Y:S02]  /*f350*/  FSEL R126, R126, -INF , !P3 ;  /* 0xff8000007e7e7808 */ /* 0x000fe40005800000 */
[----:B------:R-:W-:Y:S02]  /*f360*/  FSEL R65, R79, -INF , !P0 ;  /* 0xff8000004f417808 */ /* 0x000fe40004000000 */
        /* <DEDUP_REMOVED lines=8> */
[----:B------:R-:W-:Y:S02]  /*f3f0*/  ISETP.GE.AND P1, PT, R42, R206, PT ;  /* 0x000000ce2a00720c */ /* 0x000fe40003f26270 */
[----:B------:R-:W-:Y:S02]  /*f400*/  ISETP.GT.AND P6, PT, R208, R43, PT ;  /* 0x0000002bd000720c */ /* 0x000fe40003fc4270 */
[----:B------:R-:W-:Y:S02]  /*f410*/  ISETP.GE.AND P2, PT, R42, R207, PT ;  /* 0x000000cf2a00720c */ /* 0x000fe40003f46270 */
[----:B------:R-:W-:Y:S02]  /*f420*/  FSEL R51, R75, -INF , !P0 ;  /* 0xff8000004b337808 */ /* 0x000fe40004000000 */
[----:B------:R-:W-:-:S02]  /*f430*/  FSEL R151, R127, -INF , !P4 ;  /* 0xff8000007f977808 */ /* 0x000fc40006000000 */
[----:B------:R-:W-:Y:S02]  /*f440*/  FSEL R139, R88, -INF , !P5 ;  /* 0xff800000588b7808 */ /* 0x000fe40006800000 */
[----:B------:R-:W-:Y:S02]  /*f450*/  FSEL R137, R89, -INF , !P1 ;  /* 0xff80000059897808 */ /* 0x000fe40004800000 */
[----:B------:R-:W-:Y:S02]  /*f460*/  ISETP.GT.AND P0, PT, R123, R188, PT ;  /* 0x000000bc7b00720c */ /* 0x000fe40003f04270 */
[----:B------:R-:W-:Y:S02]  /*f470*/  ISETP.GE.AND P3, PT, R43, R207, PT ;  /* 0x000000cf2b00720c */ /* 0x000fe40003f66270 */
[----:B------:R-:W-:Y:S02]  /*f480*/  ISETP.GT.AND P4, PT, R208, R41, PT ;  /* 0x00000029d000720c */ /* 0x000fe40003f84270 */
[----:B------:R-:W-:-:S02]  /*f490*/  ISETP.GE.AND P5, PT, R41, R206, PT ;  /* 0x000000ce2900720c */ /* 0x000fc40003fa6270 */
[----:B------:R-:W-:Y:S02]  /*f4a0*/  FSEL R90, R90, -INF , !P6 ;  /* 0xff8000005a5a7808 */ /* 0x000fe40007000000 */
[----:B------:R-:W-:Y:S02]  /*f4b0*/  ISETP.GE.AND P1, PT, R40, R207, PT ;  /* 0x000000cf2800720c */ /* 0x000fe40003f26270 */
[----:B------:R-:W-:Y:S02]  /*f4c0*/  FSEL R143, R91, -INF , !P2 ;  /* 0xff8000005b8f7808 */ /* 0x000fe40005000000 */
[----:B------:R-:W-:Y:S02]  /*f4d0*/  ISETP.GT.AND P2, PT, R208, R6, PT ;  /* 0x00000006d000720c */ /* 0x000fe40003f44270 */
[----:B------:R-:W-:Y:S02]  /*f4e0*/  FSEL R145, R90, -INF , !P3 ;  /* 0xff8000005a917808 */ /* 0x000fe40005800000 */
[----:B------:R-:W-:-:S02]  /*f4f0*/  FSEL R86, R86, -INF , !P4 ;  /* 0xff80000056567808 */ /* 0x000fc40006000000 */
[----:B------:R-:W-:Y:S02]  /*f500*/  FSEL R133, R84, -INF , !P5 ;  /* 0xff80000054857808 */ /* 0x000fe40006800000 */
[----:B------:R-:W-:Y:S02]  /*f510*/  FSEL R125, R87, -INF , !P1 ;  /* 0xff800000577d7808 */ /* 0x000fe40004800000 */
[-C--:B------:R-:W-:Y:S02]  /*f520*/  ISETP.GE.AND P6, PT, R41, R207.reuse, PT ;  /* 0x000000cf2900720c */ /* 0x080fe40003fc6270 */
[-C--:B------:R-:W-:Y:S02]  /*f530*/  ISETP.GE.AND P3, PT, R40, R206.reuse, PT ;  /* 0x000000ce2800720c */ /* 0x080fe40003f66270 */
[C---:B------:R-:W-:Y:S02]  /*f540*/  ISETP.GE.AND P5, PT, R6.reuse, R206, PT ;  /* 0x000000ce0600720c */ /* 0x040fe40003fa6270 */
[----:B------:R-:W-:-:S02]  /*f550*/  ISETP.GE.AND P4, PT, R6, R207, PT ;  /* 0x000000cf0600720c */ /* 0x000fc40003f86270 */
[----:B------:R-:W-:Y:S02]  /*f560*/  ISETP.GT.AND P1, PT, R208, R2, PT ;  /* 0x00000002d000720c */ /* 0x000fe40003f24270 */
[----:B------:R-:W-:Y:S02]  /*f570*/  FSEL R67, R78, -INF , !P2 ;  /* 0xff8000004e437808 */ /* 0x000fe40005000000 */
[----:B------:R-:W-:Y:S02]  /*f580*/  FSEL R141, R86, -INF , !P6 ;  /* 0xff800000568d7808 */ /* 0x000fe40007000000 */
[----:B------:R-:W-:Y:S02]  /*f590*/  FSEL R127, R85, -INF , !P3 ;  /* 0xff800000557f7808 */ /* 0x000fe40005800000 */
[----:B------:R-:W-:Y:S02]  /*f5a0*/  FSEL R59, R59, -INF , !P5 ;  /* 0xff8000003b3b7808 */ /* 0x000fe40006800000 */
[----:B------:R-:W-:-:S02]  /*f5b0*/  FSEL R67, R67, -INF , !P4 ;  /* 0xff80000043437808 */ /* 0x000fc40006000000 */
[----:B------:R-:W-:Y:S01]  /*f5c0*/  FSEL R63, R74, -INF , !P1 ;  /* 0xff8000004a3f7808 */ /* 0x000fe20004800000 */
[----:B------:R-:W-:Y:S01]  /*f5d0*/  BSSY.RECONVERGENT B1, `(.L_x_4865) ;  /* 0x0000074000017945 */ /* 0x000fe20003800200 */
[CC--:B------:R-:W-:Y:S02]  /*f5e0*/  ISETP.GE.AND P6, PT, R4.reuse, R206.reuse, PT ;  /* 0x000000ce0400720c */ /* 0x0c0fe40003fc6270 */
        /* <DEDUP_REMOVED lines=27> */
.L_x_4868:
        /* <DEDUP_REMOVED lines=60> */
.L_x_4869:
[----:B------:R-:W-:Y:S05]  /*fb60*/  BSYNC.RECONVERGENT B0 ;  /* 0x0000000000007941 */ /* 0x000fea0003800200 */
.L_x_4867:
        /* <DEDUP_REMOVED lines=26> */
.L_x_4866:
[----:B------:R-:W-:Y:S05]  /*fd10*/  BSYNC.RECONVERGENT B1 ;  /* 0x0000000000017941 */ /* 0x000fea0003800200 */
.L_x_4865:
[----:B------:R-:W2:Y:S01]  /*fd20*/  LD.E R53, desc[UR4][R116.64+0xdc] ;  /* 0x0000dc0474357980 */ /* 0x000ea2000c101900 */
        /* <DEDUP_REMOVED lines=30> */
[----:B-1----:R-:W-:-:S02]  /*ff10*/  FMNMX3.FTZ R11, R0, R57, R55, !PT ;  /* 0x00000039000b7276 */ /* 0x002fc40007810037 */
[----:B------:R-:W-:Y:S02]  /*ff20*/  FMNMX.FTZ R2, R51, R2, !PT ;  /* 0x0000000233027209 */ /* 0x000fe40007810000 */
[----:B------:R-:W-:Y:S02]  /*ff30*/  FMNMX.FTZ R4, R52, R11, !PT ;  /* 0x0000000b34047209 */ /* 0x000fe40007810000 */
[----:B------:R-:W-:Y:S01]  /*ff40*/  LOP3.LUT R182, R80, 0x120, R81, 0xf8, !PT ;  /* 0x0000012050b67812 */ /* 0x000fe200078ef851 */
[----:B------:R-:W1:Y:S03]  /*ff50*/  SHFL.BFLY PT, R15, R2, 0x2, 0x1f ;  /* 0x0c401f00020f7f89 */ /* 0x000e6600000e0000 */
[----:B------:R-:W-:Y:S01]  /*ff60*/  LEA R182, R182, R61, 0x1 ;  /* 0x0000003db6b67211 */ /* 0x000fe200078e08ff */
[----:B------:R-:W3:Y:S03]  /*ff70*/  SHFL.BFLY PT, R11, R4, 0x2, 0x1f ;  /* 0x0c401f00040b7f89 */ /* 0x000ee600000e0000 */
[----:B------:R-:W-:Y:S01]  /*ff80*/  LEA R180, R3, R182, 0x1 ;  /* 0x000000b603b47211 */ /* 0x000fe200078e08ff */
        /* <DEDUP_REMOVED lines=30> */
[-C--:B------:R-:W-:Y:S01]  /*10170*/  FFMA.FTZ R44, R37, R53.reuse, -R54 ;  /* 0x00000035252c7223 */ /* 0x080fe20000010836 */
[-CC-:B------:R-:W-:Y:S01]  /*10180*/  FFMA.FTZ R37, R13, R53.reuse, -R56.reuse ;  /* 0x000000350d257223 */ /* 0x180fe20000010838 */
[----:B------:R-:W2:Y:S01]  /*10190*/  LDSM.16.MT88.4 R16, [R182+0x9400] ;  /* 0x00940000b610783b */ /* 0x000ea20000004200 */
[-CC-:B------:R-:W-:Y:S01]  /*101a0*/  FFMA.FTZ R41, R35, R53.reuse, -R56.reuse ;  /* 0x0000003523297223 */ /* 0x180fe20000010838 */
[-C--:B------:R-:W-:Y:S01]  /*101b0*/  FFMA.FTZ R38, R21, R53.reuse, -R56 ;  /* 0x0000003515267223 */ /* 0x080fe20000010838 */
[----:B------:R-:W3:Y:S01]  /*101c0*/  MUFU.EX2 R47, R47 ;  /* 0x0000002f002f7308 */ /* 0x000ee20000000800 */
[----:B------:R-:W4:Y:S01]  /*101d0*/  LDSM.16.MT88.4 R12, [R180+0x9400] ;  /* 0x00940000b40c783b */ /* 0x000f220000004200 */
[-CC-:B------:R-:W-:Y:S01]  /*101e0*/  FFMA.FTZ R35, R9, R53.reuse, -R54.reuse ;  /* 0x0000003509237223 */ /* 0x180fe20000010836 */
[-CC-:B------:R-:W-:Y:S01]  /*101f0*/  FFMA.FTZ R32, R221, R53.reuse, -R54.reuse ;  /* 0x00000035dd207223 */ /* 0x180fe20000010836 */
[-CC-:B------:R-:W-:Y:S01]  /*10200*/  FFMA.FTZ R31, R31, R53.reuse, -R54.reuse ;  /* 0x000000351f1f7223 */ /* 0x180fe20000010836 */
[----:B------:R-:W5:Y:S01]  /*10210*/  LDSM.16.MT88.4 R8, [R182+0xb400] ;  /* 0x00b40000b608783b */ /* 0x000f620000004200 */
[-C--:B------:R-:W-:Y:S01]  /*10220*/  FFMA.FTZ R28, R219, R53.reuse, -R54 ;  /* 0x00000035db1c7223 */ /* 0x080fe20000010836 */
[-CC-:B------:R-:W-:Y:S01]  /*10230*/  FFMA.FTZ R34, R217, R53.reuse, -R56.reuse ;  /* 0x00000035d9227223 */ /* 0x180fe20000010838 */
[----:B------:R-:W-:Y:S01]  /*10240*/  MUFU.EX2 R43, R43 ;  /* 0x0000002b002b7308 */ /* 0x000fe20000000800 */
[----:B------:R-:W5:Y:S01]  /*10250*/  LDSM.16.MT88.4 R20, [R180+0xb400] ;  /* 0x00b40000b414783b */ /* 0x000f620000004200 */
[-CC-:B------:R-:W-:Y:S01]  /*10260*/  FFMA.FTZ R33, R33, R53.reuse, -R56.reuse ;  /* 0x0000003521217223 */ /* 0x180fe20000010838 */
[-CC-:B------:R-:W-:Y:S01]  /*10270*/  FFMA.FTZ R30, R215, R53.reuse, -R56.reuse ;  /* 0x00000035d71e7223 */ /* 0x180fe20000010838 */
[-C--:B------:R-:W-:Y:S01]  /*10280*/  FFMA.FTZ R29, R29, R53.reuse, -R56 ;  /* 0x000000351d1d7223 */ /* 0x080fe20000010838 */
[-CC-:B------:R-:W-:Y:S01]  /*10290*/  FFMA.FTZ R3, R213, R53.reuse, -R54.reuse ;  /* 0x00000035d5037223 */ /* 0x180fe20000010836 */
[-CC-:B------:R-:W-:Y:S01]  /*102a0*/  FFMA.FTZ R58, R211, R53.reuse, -R54.reuse ;  /* 0x00000035d33a7223 */ /* 0x180fe20000010836 */
[-CC-:B------:R-:W-:Y:S01]  /*102b0*/  FFMA.FTZ R61, R191, R53.reuse, -R54.reuse ;  /* 0x00000035bf3d7223 */ /* 0x180fe20000010836 */
        /* <DEDUP_REMOVED lines=16> */
[----:B------:R-:W3:Y:S01]  /*103c0*/  MUFU.EX2 R49, R49 ;  /* 0x0000003100317308 */ /* 0x000ee20000000800 */
        /* <DEDUP_REMOVED lines=16> */
[----:B---3--:R-:W-:Y:S01]  /*104d0*/  F2FP.F16.F32.PACK_AB R68, R49, R50 ;  /* 0x000000323144723e */ /* 0x008fe200000000ff */
        /* <DEDUP_REMOVED lines=23> */
[----:B------:R-:W3:Y:S01]  /*10650*/  MUFU.EX2 R37, R37 ;  /* 0x0000002500257308 */ /* 0x000ee20000000800 */
        /* <DEDUP_REMOVED lines=11> */
[----:B------:R-:W5:Y:S01]  /*10710*/  MUFU.EX2 R33, R33 ;  /* 0x0000002100217308 */ /* 0x000f620000000800 */
[----:B------:R-:W-:Y:S01]  /*10720*/  HMMA.16816.F32 R72, R68, R4, RZ ;  /* 0x000000044448723c */ /* 0x000fe200000018ff */
[----:B-1----:R-:W-:-:S02]  /*10730*/  F2FP.F16.F32.PACK_AB R4, R40, R41 ;  /* 0x000000292804723e */ /* 0x002fc400000000ff */
[----:B------:R-:W-:Y:S01]  /*10740*/  F2FP.F16.F32.PACK_AB R5, R39, R44 ;  /* 0x0000002c2705723e */ /* 0x000fe200000000ff */
[----:B------:R-:W-:-:S03]  /*10750*/  FADD.FTZ R44, R44, R43 ;  /* 0x0000002b2c2c7221 */ /* 0x000fc60000010000 */
[----:B------:R-:W-:Y:S01]  /*10760*/  MUFU.EX2 R30, R30 ;  /* 0x0000001e001e7308 */ /* 0x000fe20000000800 */
[----:B------:R-:W-:Y:S01]  /*10770*/  HMMA.16816.F32 R68, R68, R6, RZ ;  /* 0x000000064444723c */ /* 0x000fe200000018ff */
[----:B---3--:R-:W-:Y:S01]  /*10780*/  F2FP.F16.F32.PACK_AB R6, R37, R38 ;  /* 0x000000262506723e */ /* 0x008fe200000000ff */
[----:B------:R-:W-:Y:S01]  /*10790*/  FADD.FTZ R39, R39, R44 ;  /* 0x0000002c27277221 */ /* 0x000fe20000010000 */
[----:B--2---:R-:W-:-:S03]  /*107a0*/  F2FP.F16.F32.PACK_AB R7, R35, R36 ;  /* 0x000000242307723e */ /* 0x004fc600000000ff */
[----:B------:R-:W-:Y:S01]  /*107b0*/  FADD.FTZ R36, R36, R39 ;  /* 0x0000002724247221 */ /* 0x000fe20000010000 */
[----:B------:R-:W1:Y:S03]  /*107c0*/  MUFU.EX2 R29, R29 ;  /* 0x0000001d001d7308 */ /* 0x000e660000000800 */
[C---:B------:R-:W-:Y:S05]  /*107d0*/  HMMA.16816.F32 R112, R4.reuse, R16, R112 ;  /* 0x000000100470723c */ /* 0x040fea0000001870 */
[----:B------:R-:W-:Y:S01]  /*107e0*/  FADD.FTZ R35, R35, R36 ;  /* 0x0000002423237221 */ /* 0x000fe20000010000 */
[----:B------:R-:W2:Y:S02]  /*107f0*/  MUFU.EX2 R3, R3 ;  /* 0x0000000300037308 */ /* 0x000ea40000000800 */
[C---:B------:R-:W-:Y:S01]  /*10800*/  HMMA.16816.F32 R108, R4.reuse, R18, R108 ;  /* 0x00000012046c723c */ /* 0x040fe2000000186c */
[----:B------:R-:W3:Y:S05]  /*10810*/  LDSM.16.MT88.4 R16, [R182+0xd400] ;  /* 0x00d40000b610783b */ /* 0x000eea0000004200 */
[----:B------:R-:W-:Y:S02]  /*10820*/  MUFU.EX2 R58, R58 ;  /* 0x0000003a003a7308 */ /* 0x000fe40000000800 */
        /* <DEDUP_REMOVED lines=9> */
[----:B------:R-:W5:Y:S02]  /*108c0*/  MUFU.EX2 R129, R129 ;  /* 0x0000008100817308 */ /* 0x000f640000000800 */
[C---:B------:R-:W-:Y:S06]  /*108d0*/  HMMA.16816.F32 R88, R4.reuse, R20, R88 ;  /* 0x000000140458723c */ /* 0x040fec0000001858 */
[----:B------:R-:W-:Y:S02]  /*108e0*/  MUFU.EX2 R64, R64 ;  /* 0x0000004000407308 */ /* 0x000fe40000000800 */
[C---:B------:R-:W-:Y:S01]  /*108f0*/  HMMA.16816.F32 R84, R4.reuse, R22, R84 ;  /* 0x000000160454723c */ /* 0x040fe20000001854 */
[----:B------:R-:W5:Y:S05]  /*10900*/  LDSM.16.MT88.4 R20, [R180+0x9800] ;  /* 0x00980000b414783b */ /* 0x000f6a0000004200 */
[----:B------:R-:W5:Y:S02]  /*10910*/  MUFU.EX2 R131, R131 ;  /* 0x0000008300837308 */ /* 0x000f640000000800 */
[C---:B---3--:R-:W-:Y:S06]  /*10920*/  HMMA.16816.F32 R80, R4.reuse, R16, R80 ;  /* 0x000000100450723c */ /* 0x048fec0000001850 */
[----:B------:R-:W3:Y:S02]  /*10930*/  MUFU.EX2 R135, R135 ;  /* 0x0000008700877308 */ /* 0x000ee40000000800 */
[C---:B------:R-:W-:Y:S01]  /*10940*/  HMMA.16816.F32 R76, R4.reuse, R18, R76 ;  /* 0x00000012044c723c */ /* 0x040fe2000000184c */
[----:B------:R-:W3:Y:S05]  /*10950*/  LDSM.16.MT88.4 R16, [R182+0xb800] ;  /* 0x00b80000b610783b */ /* 0x000eea0000004200 */
[----:B------:R-:W-:Y:S02]  /*10960*/  MUFU.EX2 R66, R66 ;  /* 0x0000004200427308 */ /* 0x000fe40000000800 */
[C---:B----4-:R-:W-:Y:S06]  /*10970*/  HMMA.16816.F32 R72, R4.reuse, R12, R72 ;  /* 0x0000000c0448723c */ /* 0x050fec0000001848 */
[----:B------:R-:W-:Y:S02]  /*10980*/  MUFU.EX2 R147, R147 ;  /* 0x0000009300937308 */ /* 0x000fe40000000800 */
[----:B------:R-:W-:Y:S01]  /*10990*/  HMMA.16816.F32 R68, R4, R14, R68 ;  /* 0x0000000e0444723c */ /* 0x000fe20000001844 */
[----:B------:R-:W4:Y:S02]  /*109a0*/  LDSM.16.MT88.4 R12, [R180+0xb800] ;  /* 0x00b80000b40c783b */ /* 0x000f240000004200 */
        /* <DEDUP_REMOVED lines=8> */
[----:B-----5:R-:W-:Y:S03]  /*10a30*/  HMMA.16816.F32 R112, R4, R8, R112 ;  /* 0x000000080470723c */ /* 0x020fe60000001870 */
[----:B------:R-:W-:-:S04]  /*10a40*/  FADD.FTZ R28, R28, R31 ;  /* 0x0000001f1c1c7221 */ /* 0x000fc80000010000 */
[----:B------:R-:W-:Y:S01]  /*10a50*/  FADD.FTZ R3, R3, R28 ;  /* 0x0000001c03037221 */ /* 0x000fe20000010000 */
[----:B------:R-:W1:Y:S01]  /*10a60*/  MUFU.EX2 R149, R149 ;  /* 0x0000009500957308 */ /* 0x000e620000000800 */
[C---:B------:R-:W-:Y:S01]  /*10a70*/  HMMA.16816.F32 R108, R4.reuse, R10, R108 ;  /* 0x0000000a046c723c */ /* 0x040fe2000000186c */
[----:B------:R-:W2:Y:S06]  /*10a80*/  LDSM.16.MT88.4 R8, [R182+0xd800] ;  /* 0x00d80000b608783b */ /* 0x000eac0000004200 */
[----:B------:R-:W-:Y:S01]  /*10a90*/  MUFU.EX2 R126, R126 ;  /* 0x0000007e007e7308 */ /* 0x000fe20000000800 */
[C---:B------:R-:W-:Y:S07]  /*10aa0*/  HMMA.16816.F32 R104, R4.reuse, R20, R104 ;  /* 0x000000140468723c */ /* 0x040fee0000001868 */
[----:B------:R-:W5:Y:S01]  /*10ab0*/  MUFU.EX2 R153, R153 ;  /* 0x0000009900997308 */ /* 0x000f620000000800 */
[C---:B------:R-:W-:Y:S01]  /*10ac0*/  HMMA.16816.F32 R100, R4.reuse, R22, R100 ;  /* 0x000000160464723c */ /* 0x040fe20000001864 */
[----:B------:R-:W1:Y:S06]  /*10ad0*/  LDSM.16.MT88.4 R20, [R180+0xd800] ;  /* 0x00d80000b414783b */ /* 0x000e6c0000004200 */
[----:B------:R-:W5:Y:S01]  /*10ae0*/  MUFU.EX2 R159, R159 ;  /* 0x0000009f009f7308 */ /* 0x000f620000000800 */
        /* <DEDUP_REMOVED lines=10> */
[C---:B--2---:R-:W-:Y:S07]  /*10b90*/  HMMA.16816.F32 R80, R4.reuse, R8, R80 ;  /* 0x000000080450723c */ /* 0x044fee0000001850 */
[----:B------:R-:W2:Y:S01]  /*10ba0*/  MUFU.EX2 R161, R161 ;  /* 0x000000a100a17308 */ /* 0x000ea20000000800 */
[C---:B------:R-:W-:Y:S01]  /*10bb0*/  HMMA.16816.F32 R76, R4.reuse, R10, R76 ;  /* 0x0000000a044c723c */ /* 0x040fe2000000184c */
[----:B------:R-:W5:Y:S06]  /*10bc0*/  LDSM.16.MT88.4 R8, [R182+0xbc00] ;  /* 0x00bc0000b608783b */ /* 0x000f6c0000004200 */
[----:B------:R-:W-:Y:S01]  /*10bd0*/  MUFU.EX2 R134, R134 ;  /* 0x0000008600867308 */ /* 0x000fe20000000800 */
[C---:B-1----:R-:W-:Y:S07]  /*10be0*/  HMMA.16816.F32 R72, R4.reuse, R20, R72 ;  /* 0x000000140448723c */ /* 0x042fee0000001848 */
[----:B------:R-:W1:Y:S01]  /*10bf0*/  MUFU.EX2 R155, R155 ;  /* 0x0000009b009b7308 */ /* 0x000e620000000800 */
[----:B------:R-:W-:Y:S03]  /*10c00*/  HMMA.16816.F32 R68, R4, R22, R68 ;  /* 0x000000160444723c */ /* 0x000fe60000001844 */
        /* <DEDUP_REMOVED lines=9> */
[----:B---3--:R-:W-:Y:S01]  /*10ca0*/  HMMA.16816.F32 R112, R4, R16, R112 ;  /* 0x000000100470723c */ /* 0x008fe20000001870 */
[----:B------:R-:W-:Y:S02]  /*10cb0*/  MUFU.EX2 R136, R136 ;  /* 0x0000008800887308 */ /* 0x000fe40000000800 */
[----:B------:R-:W-:-:S05]  /*10cc0*/  FADD.FTZ R135, R135, R60 ;  /* 0x0000003c87877221 */ /* 0x000fca0000010000 */
[C---:B------:R-:W-:Y:S01]  /*10cd0*/  HMMA.16816.F32 R108, R4.reuse, R18, R108 ;  /* 0x00000012046c723c */ /* 0x040fe2000000186c */
[----:B------:R-:W3:Y:S01]  /*10ce0*/  LDSM.16.MT88.4 R16, [R180+0xbc00] ;  /* 0x00bc0000b410783b */ /* 0x000ee20000004200 */
[----:B------:R-:W-:Y:S06]  /*10cf0*/  MUFU.EX2 R143, R143 ;  /* 0x0000008f008f7308 */ /* 0x000fec0000000800 */
[C---:B----4-:R-:W-:Y:S02]  /*10d00*/  HMMA.16816.F32 R104, R4.reuse, R12, R104 ;  /* 0x0000000c0468723c */ /* 0x050fe40000001868 */
[----:B------:R-:W-:Y:S06]  /*10d10*/  MUFU.EX2 R138, R138 ;  /* 0x0000008a008a7308 */ /* 0x000fec0000000800 */
[C---:B------:R-:W-:Y:S01]  /*10d20*/  HMMA.16816.F32 R100, R4.reuse, R14, R100 ;  /* 0x0000000e0464723c */ /* 0x040fe20000001864 */
[----:B------:R-:W4:Y:S01]  /*10d30*/  LDSM.16.MT88.4 R12, [R182+0xdc00] ;  /* 0x00dc0000b60c783b */ /* 0x000f220000004200 */
[----:B------:R-:W-:Y:S06]  /*10d40*/  MUFU.EX2 R139, R139 ;  /* 0x0000008b008b7308 */ /* 0x000fec0000000800 */
[C---:B-----5:R-:W-:Y:S02]  /*10d50*/  HMMA.16816.F32 R96, R4.reuse, R8, R96 ;  /* 0x000000080460723c */ /* 0x060fe40000001860 */
[----:B------:R-:W5:Y:S06]  /*10d60*/  MUFU.EX2 R140, R140 ;  /* 0x0000008c008c7308 */ /* 0x000f6c0000000800 */
[C---:B------:R-:W-:Y:S01]  /*10d70*/  HMMA.16816.F32 R92, R4.reuse, R10, R92 ;  /* 0x0000000a045c723c */ /* 0x040fe2000000185c */
[----:B------:R-:W1:Y:S01]  /*10d80*/  LDSM.16.MT88.4 R8, [R182+0xa000] ;  /* 0x00a00000b608783b */ /* 0x000e620000004200 */
[----:B------:R-:W-:Y:S06]  /*10d90*/  MUFU.EX2 R133, R133 ;  /* 0x0000008500857308 */ /* 0x000fec0000000800 */
[C---:B--2---:R-:W-:Y:S02]  /*10da0*/  HMMA.16816.F32 R72, R4.reuse, R20, R72 ;  /* 0x000000140448723c */ /* 0x044fe40000001848 */
[----:B------:R-:W2:Y:S06]  /*10db0*/  MUFU.EX2 R142, R142 ;  /* 0x0000008e008e7308 */ /* 0x000eac0000000800 */
[C---:B---3--:R-:W-:Y:S02]  /*10dc0*/  HMMA.16816.F32 R88, R4.reuse, R16, R88 ;  /* 0x000000100458723c */ /* 0x048fe40000001858 */
[----:B------:R-:W3:Y:S06]  /*10dd0*/  MUFU.EX2 R125, R125 ;  /* 0x0000007d007d7308 */ /* 0x000eec0000000800 */
[C---:B------:R-:W-:Y:S01]  /*10de0*/  HMMA.16816.F32 R84, R4.reuse, R18, R84 ;  /* 0x000000120454723c */ /* 0x040fe20000001854 */
[----:B------:R-:W5:Y:S01]  /*10df0*/  LDSM.16.MT88.4 R16, [R180+0xa000] ;  /* 0x00a00000b410783b */ /* 0x000f620000004200 */
[----:B------:R-:W-:Y:S06]  /*10e00*/  MUFU.EX2 R216, R216 ;  /* 0x000000d800d87308 */ /* 0x000fec0000000800 */
[C---:B----4-:R-:W-:Y:S02]  /*10e10*/  HMMA.16816.F32 R80, R4.reuse, R12, R80 ;  /* 0x0000000c0450723c */ /* 0x050fe40000001850 */
[----:B------:R-:W-:Y:S06]  /*10e20*/  MUFU.EX2 R215, R215 ;  /* 0x000000d700d77308 */ /* 0x000fec0000000800 */
[C---:B------:R-:W-:Y:S01]  /*10e30*/  HMMA.16816.F32 R76, R4.reuse, R14, R76 ;  /* 0x0000000e044c723c */ /* 0x040fe2000000184c */
[----:B------:R-:W4:Y:S07]  /*10e40*/  LDSM.16.MT88.4 R12, [R182+0xc000] ;  /* 0x00c00000b60c783b */ /* 0x000f2e0000004200 */
        /* <DEDUP_REMOVED lines=9> */
[----:B-1----:R-:W-:Y:S03]  /*10ee0*/  HMMA.16816.F32 R112, R4, R8, R112 ;  /* 0x000000080470723c */ /* 0x002fe60000001870 */
[----:B------:R-:W-:-:S05]  /*10ef0*/  FADD.FTZ R159, R159, R122 ;  /* 0x0000007a9f9f7221 */ /* 0x000fca0000010000 */
[C---:B------:R-:W-:Y:S01]  /*10f00*/  HMMA.16816.F32 R108, R4.reuse, R10, R108 ;  /* 0x0000000a046c723c */ /* 0x040fe2000000186c */
[----:B------:R-:W1:Y:S07]  /*10f10*/  LDSM.16.MT88.4 R8, [R180+0xe000] ;  /* 0x00e00000b408783b */ /* 0x000e6e0000004200 */
[C---:B-----5:R-:W-:Y:S08]  /*10f20*/  HMMA.16816.F32 R104, R4.reuse, R16, R104 ;  /* 0x000000100468723c */ /* 0x060ff00000001868 */
[C---:B------:R-:W-:Y:S01]  /*10f30*/  HMMA.16816.F32 R100, R4.reuse, R18, R100 ;  /* 0x000000120464723c */ /* 0x040fe20000001864 */
[----:B------:R-:W5:Y:S07]  /*10f40*/  LDSM.16.MT88.4 R16, [R182+0xa400] ;  /* 0x00a40000b610783b */ /* 0x000f6e0000004200 */
        /* <DEDUP_REMOVED lines=8> */
[----:B------:R-:W-:Y:S07]  /*10fd0*/  LDSM.16.MT88.4 R20, [R180+0xc400] ;  /* 0x00c40000b414783b */ /* 0x000fee0000004200 */
[C---:B-1----:R-:W-:Y:S08]  /*10fe0*/  HMMA.16816.F32 R72, R4.reuse, R8, R72 ;  /* 0x000000080448723c */ /* 0x042ff00000001848 */
[----:B------:R-:W-:Y:S03]  /*10ff0*/  HMMA.16816.F32 R68, R4, R10, R68 ;  /* 0x0000000a0444723c */ /* 0x000fe60000001844 */
[----:B------:R-:W-:Y:S01]  /*11000*/  F2FP.F16.F32.PACK_AB R4, R161, R132 ;  /* 0x00000084a104723e */ /* 0x000fe200000000ff */
[----:B------:R-:W1:Y:S01]  /*11010*/  LDSM.16.MT88.4 R8, [R182+0xc400] ;  /* 0x00c40000b608783b */ /* 0x000e620000004200 */
[----:B------:R-:W-:Y:S01]  /*11020*/  F2FP.F16.F32.PACK_AB R5, R167, R128 ;  /* 0x00000080a705723e */ /* 0x000fe200000000ff */
[----:B------:R-:W-:Y:S01]  /*11030*/  FADD.FTZ R128, R128, R159 ;  /* 0x0000009f80807221 */ /* 0x000fe20000010000 */
[----:B------:R-:W-:-:S02]  /*11040*/  F2FP.F16.F32.PACK_AB R6, R155, R134 ;  /* 0x000000869b06723e */ /* 0x000fc400000000ff */
[----:B------:R-:W-:Y:S01]  /*11050*/  F2FP.F16.F32.PACK_AB R7, R151, R130 ;  /* 0x000000829707723e */ /* 0x000fe200000000ff */
[----:B------:R-:W-:-:S04]  /*11060*/  FADD.FTZ R167, R167, R128 ;  /* 0x00000080a7a77221 */ /* 0x000fc80000010000 */
[----:B------:R-:W-:Y:S02]  /*11070*/  FADD.FTZ R130, R130, R167 ;  /* 0x000000a782827221 */ /* 0x000fe40000010000 */
[----:B-----5:R-:W-:Y:S03]  /*11080*/  HMMA.16816.F32 R112, R4, R16, R112 ;  /* 0x000000100470723c */ /* 0x020fe60000001870 */
        /* <DEDUP_REMOVED lines=20> */
[----:B--2---:R-:W-:Y:S03]  /*111d0*/  HMMA.16816.F32 R72, R4, R16, R72 ;  /* 0x000000100448723c */ /* 0x004fe60000001848 */
[----:B------:R-:W-:-:S04]  /*111e0*/  FADD.FTZ R27, R41, R26 ;  /* 0x0000001a291b7221 */ /* 0x000fc80000010000 */
[----:B------:R-:W-:Y:S01]  /*111f0*/  FADD.FTZ R27, R40, R27 ;  /* 0x0000001b281b7221 */ /* 0x000fe20000010000 */
[----:B------:R-:W-:Y:S03]  /*11200*/  HMMA.16816.F32 R68, R4, R18, R68 ;  /* 0x000000120444723c */ /* 0x000fe60000001844 */
[----:B------:R-:W-:Y:S01]  /*11210*/  F2FP.F16.F32.PACK_AB R4, R140, R139 ;  /* 0x0000008b8c04723e */ /* 0x000fe200000000ff */
[----:B------:R-:W2:Y:S01]  /*11220*/  LDSM.16.MT88.4 R16, [R180+0xc800] ;  /* 0x00c80000b410783b */ /* 0x000ea20000004200 */
        /* <DEDUP_REMOVED lines=24> */
[----:B-----5:R-:W-:Y:S03]  /*113b0*/  HMMA.16816.F32 R96, R4, R20, R96 ;  /* 0x000000140460723c */ /* 0x020fe60000001860 */
        /* <DEDUP_REMOVED lines=9> */
[----:B--2---:R-:W-:Y:S03]  /*11450*/  HMMA.16816.F32 R88, R4, R16, R88 ;  /* 0x000000100458723c */ /* 0x004fe60000001858 */
[----:B------:R-:W-:-:S04]  /*11460*/  FADD.FTZ R153, R153, R126 ;  /* 0x0000007e99997221 */ /* 0x000fc80000010000 */
[----:B------:R-:W-:Y:S01]  /*11470*/  FADD.FTZ R132, R132, R153 ;  /* 0x0000009984847221 */ /* 0x000fe20000010000 */
[----:B------:R-:W2:Y:S01]  /*11480*/  MUFU.EX2 R22, R22 ;  /* 0x0000001600167308 */ /* 0x000ea20000000800 */
[----:B---3--:R-:W-:Y:S03]  /*11490*/  HMMA.16816.F32 R80, R4, R12, R80 ;  /* 0x0000000c0450723c */ /* 0x008fe60000001850 */
[----:B------:R-:W-:-:S04]  /*114a0*/  FADD.FTZ R161, R161, R132 ;  /* 0x00000084a1a17221 */ /* 0x000fc80000010000 */
[----:B------:R-:W3:Y:S01]  /*114b0*/  MUFU.EX2 R23, R23 ;  /* 0x0000001700177308 */ /* 0x000ee20000000800 */
[C---:B------:R-:W-:Y:S01]  /*114c0*/  HMMA.16816.F32 R76, R4.reuse, R14, R76 ;  /* 0x0000000e044c723c */ /* 0x040fe2000000184c */
[----:B------:R-:W4:Y:S07]  /*114d0*/  LDSM.16.MT88.4 R12, [R180+0xac00] ;  /* 0x00ac0000b40c783b */ /* 0x000f2e0000004200 */
[C---:B------:R-:W-:Y:S01]  /*114e0*/  HMMA.16816.F32 R84, R4.reuse, R18, R84 ;  /* 0x000000120454723c */ /* 0x040fe20000001854 */
[----:B------:R-:W5:Y:S07]  /*114f0*/  LDSM.16.MT88.4 R16, [R182+0xac00] ;  /* 0x00ac0000b610783b */ /* 0x000f6e0000004200 */
[C---:B-1----:R-:W-:Y:S08]  /*11500*/  HMMA.16816.F32 R72, R4.reuse, R8, R72 ;  /* 0x000000080448723c */ /* 0x042ff00000001848 */
[----:B------:R-:W-:Y:S03]  /*11510*/  HMMA.16816.F32 R68, R4, R10, R68 ;  /* 0x0000000a0444723c */ /* 0x000fe60000001844 */
[----:B--2---:R-:W-:Y:S01]  /*11520*/  F2FP.F16.F32.PACK_AB R4, R22, R21 ;  /* 0x000000151604723e */ /* 0x004fe200000000ff */
[----:B------:R-:W1:Y:S01]  /*11530*/  LDSM.16.MT88.4 R8, [R182+0xcc00] ;  /* 0x00cc0000b608783b */ /* 0x000e620000004200 */
[----:B------:R-:W-:Y:S01]  /*11540*/  F2FP.F16.F32.PACK_AB R5, R25, R24 ;  /* 0x000000181905723e */ /* 0x000fe200000000ff */
[----:B------:R-:W-:Y:S01]  /*11550*/  FADD.FTZ R24, R24, R125 ;  /* 0x0000007d18187221 */ /* 0x000fe20000010000 */
[----:B---3--:R-:W-:-:S02]  /*11560*/  F2FP.F16.F32.PACK_AB R6, R216, R23 ;  /* 0x00000017d806723e */ /* 0x008fc400000000ff */
[----:B------:R-:W-:Y:S01]  /*11570*/  F2FP.F16.F32.PACK_AB R7, R215, R20 ;  /* 0x00000014d707723e */ /* 0x000fe200000000ff */
[----:B------:R-:W-:-:S04]  /*11580*/  FADD.FTZ R25, R25, R24 ;  /* 0x0000001819197221 */ /* 0x000fc80000010000 */
[----:B------:R-:W-:-:S04]  /*11590*/  FADD.FTZ R20, R20, R25 ;  /* 0x0000001914147221 */ /* 0x000fc80000010000 */
[----:B------:R-:W-:Y:S01]  /*115a0*/  FADD.FTZ R215, R215, R20 ;  /* 0x00000014d7d77221 */ /* 0x000fe20000010000 */
[C---:B----4-:R-:W-:Y:S08]  /*115b0*/  HMMA.16816.F32 R104, R4.reuse, R12, R104 ;  /* 0x0000000c0468723c */ /* 0x050ff00000001868 */
        /* <DEDUP_REMOVED lines=8> */
[----:B--2---:R-:W-:Y:S03]  /*11640*/  HMMA.16816.F32 R80, R4, R12, R80 ;  /* 0x0000000c0450723c */ /* 0x004fe60000001850 */
[----:B------:R-:W-:-:S04]  /*11650*/  FADD.FTZ R12, R134, R161 ;  /* 0x000000a1860c7221 */ /* 0x000fc80000010000 */
        /* <DEDUP_REMOVED lines=85> */
.L_x_4873:
        /* <DEDUP_REMOVED lines=8> */
.L_x_4874:
[----:B------:R-:W-:Y:S05]  /*11c30*/  BSYNC.RECONVERGENT B0 ;  /* 0x0000000000007941 */ /* 0x000fea0003800200 */
.L_x_4872:
[C---:B------:R-:W-:Y:S01]  /*11c40*/  IMAD.SHL.U32 R3, R118.reuse, 0x40, RZ ;  /* 0x0000004076037824 */ /* 0x040fe200078e00ff */
[----:B------:R-:W-:Y:S01]  /*11c50*/  SHF.L.U64.HI R4, R118, 0x6, R119 ;  /* 0x0000000676047819 */ /* 0x000fe20000010277 */
[----:B------:R-:W-:Y:S01]  /*11c60*/  @!PT LDS RZ, [RZ] ;  /* 0x00000000fffff984 */ /* 0x000fe20000000800 */
[----:B------:R-:W-:Y:S01]  /*11c70*/  @!PT LDS RZ, [RZ] ;  /* 0x00000000fffff984 */ /* 0x000fe20000000800 */
[----:B------:R-:W-:Y:S01]  /*11c80*/  @!PT LDS RZ, [RZ] ;  /* 0x00000000fffff984 */ /* 0x000fe20000000800 */
[----:B------:R-:W-:Y:S01]  /*11c90*/  LDGSTS.E.BYPASS.LTC128B.128 [R199+0x9000], desc[UR4][R192.64] ;  /* 0x09000000c0c77fae */ /* 0x000fe2000b981a04 */
[----:B------:R-:W-:Y:S01]  /*11ca0*/  VIADD R123, R121, 0xfffffffe ;  /* 0xfffffffe797b7836 */ /* 0x000fe20000000000 */
[----:B------:R-:W-:Y:S01]  /*11cb0*/  BSSY.RECONVERGENT B1, `(.L_x_4875) ;  /* 0x0000111000017945 */ /* 0x000fe20003800200 */
[----:B------:R-:W-:Y:S01]  /*11cc0*/  IADD3 R10, P1, PT, R3, R192, RZ ;  /* 0x000000c0030a7210 */ /* 0x000fe20007f3e0ff */
[----:B------:R-:W-:Y:S02]  /*11cd0*/  LDGSTS.E.BYPASS.LTC128B.128 [R199+0xb000], desc[UR4][R192.64+0x40] ;  /* 0x0b000040c0c77fae */ /* 0x000fe4000b981a04 */
[----:B------:R-:W-:Y:S02]  /*11ce0*/  ISETP.GT.AND P3, PT, R123, R188, PT ;  /* 0x000000bc7b00720c */ /* 0x000fe40003f64270 */
        /* <DEDUP_REMOVED lines=15> */
[----:B------:R-:W-:Y:S04]  /*11de0*/  LDSM.16.M88.4 R64, [R185] ;  /* 0x00000000b940783b */ /* 0x000fe80000000200 */
[----:B------:R-:W2:Y:S04]  /*11df0*/  LDSM.16.M88.4 R20, [R184+0x3000] ;  /* 0x00300000b814783b */ /* 0x000ea80000000200 */
[----:B------:R-:W3:Y:S04]  /*11e00*/  LDSM.16.M88.4 R12, [R184+0x3400] ;  /* 0x00340000b80c783b */ /* 0x000ee80000000200 */
[----:B------:R-:W4:Y:S04]  /*11e10*/  LDSM.16.M88.4 R4, [R184+0x3800] ;  /* 0x00380000b804783b */ /* 0x000f280000000200 */
[----:B------:R-:W-:Y:S04]  /*11e20*/  LDSM.16.M88.4 R40, [R183] ;  /* 0x00000000b728783b */ /* 0x000fe80000000200 */
[----:B------:R-:W5:Y:S04]  /*11e30*/  LDSM.16.M88.4 R32, [R181+0x3000] ;  /* 0x00300000b520783b */ /* 0x000f680000000200 */
[----:B-1----:R-:W1:Y:S04]  /*11e40*/  LDSM.16.M88.4 R28, [R181+0x3400] ;  /* 0x00340000b51c783b */ /* 0x002e680000000200 */
[----:B------:R-:W1:Y:S04]  /*11e50*/  LDSM.16.M88.4 R152, [R184+0x3c00] ;  /* 0x003c0000b898783b */ /* 0x000e680000000200 */
[----:B------:R-:W1:Y:S04]  /*11e60*/  LDSM.16.M88.4 R144, [R184+0x4000] ;  /* 0x00400000b890783b */ /* 0x000e680000000200 */
        /* <DEDUP_REMOVED lines=8> */
[C---:B------:R-:W-:Y:S03]  /*11ef0*/  HMMA.16816.F32 R20, R64.reuse, R22, RZ ;  /* 0x000000164014723c */ /* 0x040fe600000018ff */
[----:B------:R-:W3:Y:S04]  /*11f00*/  LDSM.16.M88.4 R160, [R181+0x4400] ;  /* 0x00440000b5a0783b */ /* 0x000ee80000000200 */
[----:B------:R-:W3:Y:S01]  /*11f10*/  LDSM.16.M88.4 R60, [R181+0x4800] ;  /* 0x00480000b53c783b */ /* 0x000ee20000000200 */
[C---:B------:R-:W-:Y:S03]  /*11f20*/  HMMA.16816.F32 R12, R64.reuse, R14, RZ ;  /* 0x0000000e400c723c */ /* 0x040fe600000018ff */
[----:B------:R-:W3:Y:S04]  /*11f30*/  LDSM.16.M88.4 R56, [R181+0x4c00] ;  /* 0x004c0000b538783b */ /* 0x000ee80000000200 */
[----:B------:R-:W-:Y:S01]  /*11f40*/  LDSM.16.M88.4 R164, [R185+0x1000] ;  /* 0x00100000b9a4783b */ /* 0x000fe20000000200 */
[----:B----4-:R-:W-:Y:S03]  /*11f50*/  HMMA.16816.F32 R8, R64, R4, RZ ;  /* 0x000000044008723c */ /* 0x010fe600000018ff */
[----:B------:R-:W-:Y:S04]  /*11f60*/  LDSM.16.M88.4 R172, [R184+0x6800] ;  /* 0x00680000b8ac783b */ /* 0x000fe80000000200 */
[----:B------:R-:W-:Y:S01]  /*11f70*/  LDSM.16.M88.4 R168, [R184+0x6c00] ;  /* 0x006c0000b8a8783b */ /* 0x000fe20000000200 */
[C---:B-----5:R-:W-:Y:S03]  /*11f80*/  HMMA.16816.F32 R24, R40.reuse, R32, R24 ;  /* 0x000000202818723c */ /* 0x060fe60000001818 */
[----:B------:R-:W-:Y:S04]  /*11f90*/  LDSM.16.M88.4 R220, [R185+0x2000] ;  /* 0x00200000b9dc783b */ /* 0x000fe80000000200 */
[----:B------:R-:W-:Y:S01]  /*11fa0*/  LDSM.16.M88.4 R176, [R184+0x7c00] ;  /* 0x007c0000b8b0783b */ /* 0x000fe20000000200 */
[C---:B------:R-:W-:Y:S03]  /*11fb0*/  HMMA.16816.F32 R20, R40.reuse, R34, R20 ;  /* 0x000000222814723c */ /* 0x040fe60000001814 */
[----:B------:R-:W4:Y:S04]  /*11fc0*/  LDSM.16.M88.4 R32, [R184+0x5000] ;  /* 0x00500000b820783b */ /* 0x000f280000000200 */
[----:B------:R-:W0:Y:S01]  /*11fd0*/  LDGDEPBAR ;  /* 0x00000000000079af */ /* 0x000e220000000000 */
[C---:B-1----:R-:W-:Y:S08]  /*11fe0*/  HMMA.16816.F32 R16, R40.reuse, R28, R16 ;  /* 0x0000001c2810723c */ /* 0x042ff00000001810 */
[----:B------:R-:W-:Y:S01]  /*11ff0*/  HMMA.16816.F32 R12, R40, R30, R12 ;  /* 0x0000001e280c723c */ /* 0x000fe2000000180c */
[----:B------:R-:W1:Y:S07]  /*12000*/  LDSM.16.M88.4 R28, [R184+0x5400] ;  /* 0x00540000b81c783b */ /* 0x000e6e0000000200 */
        /* <DEDUP_REMOVED lines=9> */
[C---:B--2---:R-:W-:Y:S08]  /*120a0*/  HMMA.16816.F32 R124, R64.reuse, R52, RZ ;  /* 0x00000034407c723c */ /* 0x044ff000000018ff */
[----:B------:R-:W-:Y:S01]  /*120b0*/  HMMA.16816.F32 R64, R64, R54, RZ ;  /* 0x000000364040723c */ /* 0x000fe200000018ff */
        /* <DEDUP_REMOVED lines=37> */
[----:B------:R-:W3:Y:S07]  /*12310*/  LDSM.16.M88.4 R36, [R184+0x7000] ;  /* 0x00700000b824783b */ /* 0x000eee0000000200 */
[C---:B----4-:R-:W-:Y:S08]  /*12320*/  HMMA.16816.F32 R8, R40.reuse, R32, R8 ;  /* 0x000000202808723c */ /* 0x050ff00000001808 */
[C---:B------:R-:W-:Y:S01]  /*12330*/  HMMA.16816.F32 R4, R40.reuse, R34, R4 ;  /* 0x000000222804723c */ /* 0x040fe20000001804 */
[----:B------:R-:W4:Y:S07]  /*12340*/  LDSM.16.M88.4 R32, [R184+0x7400] ;  /* 0x00740000b820783b */ /* 0x000f2e0000000200 */
        /* <DEDUP_REMOVED lines=15> */
[----:B------:R-:W-:Y:S07]  /*12440*/  LDSM.16.M88.4 R60, [R183+0x2000] ;  /* 0x00200000b73c783b */ /* 0x000fee0000000200 */
[C---:B------:R-:W-:Y:S08]  /*12450*/  HMMA.16816.F32 R148, R40.reuse, R56, R148 ;  /* 0x000000382894723c */ /* 0x040ff00000001894 */
        /* <DEDUP_REMOVED lines=11> */
[----:B------:R-:W3:Y:S03]  /*12510*/  LDSM.16.M88.4 R40, [R181+0x8000] ;  /* 0x00800000b528783b */ /* 0x000ee60000000200 */
[C---:B------:R-:W-:Y:S08]  /*12520*/  HMMA.16816.F32 R24, R220.reuse, R36, R24 ;  /* 0x00000024dc18723c */ /* 0x040ff00000001818 */
[C---:B------:R-:W-:Y:S01]  /*12530*/  HMMA.16816.F32 R20, R220.reuse, R38, R20 ;  /* 0x00000026dc14723c */ /* 0x040fe20000001814 */
[----:B------:R-:W3:Y:S07]  /*12540*/  LDSM.16.M88.4 R36, [R181+0x8400] ;  /* 0x00840000b524783b */ /* 0x000eee0000000200 */
[C---:B----4-:R-:W-:Y:S08]  /*12550*/  HMMA.16816.F32 R16, R220.reuse, R32, R16 ;  /* 0x00000020dc10723c */ /* 0x050ff00000001810 */
[C---:B------:R-:W-:Y:S01]  /*12560*/  HMMA.16816.F32 R12, R220.reuse, R34, R12 ;  /* 0x00000022dc0c723c */ /* 0x040fe2000000180c */
[----:B------:R-:W4:Y:S07]  /*12570*/  LDSM.16.M88.4 R32, [R181+0x8800] ;  /* 0x00880000b520783b */ /* 0x000f2e0000000200 */
[C---:B-1----:R-:W-:Y:S08]  /*12580*/  HMMA.16816.F32 R8, R220.reuse, R28, R8 ;  /* 0x0000001cdc08723c */ /* 0x042ff00000001808 */
[----:B------:R-:W-:Y:S01]  /*12590*/  HMMA.16816.F32 R4, R220, R30, R4 ;  /* 0x0000001edc04723c */ /* 0x000fe20000001804 */
[----:B------:R-:W1:Y:S01]  /*125a0*/  LDSM.16.M88.4 R28, [R181+0x8c00] ;  /* 0x008c0000b51c783b */ /* 0x000e620000000200 */
        /* <DEDUP_REMOVED lines=15> */
[C---:B-----5:R-:W-:Y:S08]  /*126a0*/  HMMA.16816.F32 R8, R60.reuse, R48, R8 ;  /* 0x000000303c08723c */ /* 0x060ff00000001808 */
[C---:B------:R-:W-:Y:S08]  /*126b0*/  HMMA.16816.F32 R4, R60.reuse, R50, R4 ;  /* 0x000000323c04723c */ /* 0x040ff00000001804 */
[C---:B---3--:R-:W-:Y:S08]  /*126c0*/  HMMA.16816.F32 R156, R60.reuse, R44, R156 ;  /* 0x0000002c3c9c723c */ /* 0x048ff0000000189c */
[C---:B------:R-:W-:Y:S08]  /*126d0*/  HMMA.16816.F32 R152, R60.reuse, R46, R152 ;  /* 0x0000002e3c98723c */ /* 0x040ff00000001898 */
[C---:B------:R-:W-:Y:S08]  /*126e0*/  HMMA.16816.F32 R148, R60.reuse, R40, R148 ;  /* 0x000000283c94723c */ /* 0x040ff00000001894 */
[C---:B------:R-:W-:Y:S08]  /*126f0*/  HMMA.16816.F32 R144, R60.reuse, R42, R144 ;  /* 0x0000002a3c90723c */ /* 0x040ff00000001890 */
[C---:B------:R-:W-:Y:S08]  /*12700*/  HMMA.16816.F32 R140, R60.reuse, R36, R140 ;  /* 0x000000243c8c723c */ /* 0x040ff0000000188c */
[C---:B------:R-:W-:Y:S08]  /*12710*/  HMMA.16816.F32 R136, R60.reuse, R38, R136 ;  /* 0x000000263c88723c */ /* 0x040ff00000001888 */
[C---:B----4-:R-:W-:Y:S08]  /*12720*/  HMMA.16816.F32 R132, R60.reuse, R32, R132 ;  /* 0x000000203c84723c */ /* 0x050ff00000001884 */
[C---:B------:R-:W-:Y:S08]  /*12730*/  HMMA.16816.F32 R128, R60.reuse, R34, R128 ;  /* 0x000000223c80723c */ /* 0x040ff00000001880 */
[C---:B-1----:R-:W-:Y:S08]  /*12740*/  HMMA.16816.F32 R124, R60.reuse, R28, R124 ;  /* 0x0000001c3c7c723c */ /* 0x042ff0000000187c */
        /* <DEDUP_REMOVED lines=15> */
[----:B------:R-:W-:Y:S02]  /*12840*/  IADD3 R30, PT, PT, RZ, -R30, RZ ;  /* 0x8000001eff1e7210 */ /* 0x000fe40007ffe0ff */
[----:B------:R-:W-:-:S03]  /*12850*/  ISETP.GE.AND P0, PT, R33, RZ, PT ;  /* 0x000000ff2100720c */ /* 0x000fc60003f06270 */
[----:B-1----:R-:W1:Y:S02]  /*12860*/  MUFU.RCP R36, R3 ;  /* 0x0000000300247308 */ /* 0x002e640000001000 */
[----:B-1----:R-:W-:Y:S01]  /*12870*/  VIADD R36, R36, 0xffffffe ;  /* 0x0ffffffe24247836 */ /* 0x002fe20000000000 */
[----:B------:R-:W-:Y:S02]  /*12880*/  IABS R3, R28 ;  /* 0x0000001c00037213 */ /* 0x000fe40000000000 */
[----:B------:R-:W-:-:S03]  /*12890*/  LOP3.LUT R28, R28, R35, RZ, 0x3c, !PT ;  /* 0x000000231c1c7212 */ /* 0x000fc600078e3cff */
[----:B------:R-:W1:Y:S01]  /*128a0*/  F2I.FTZ.U32.TRUNC.NTZ R37, R36 ;  /* 0x0000002400257305 */ /* 0x000e62000021f000 */
[----:B------:R-:W-:Y:S02]  /*128b0*/  ISETP.GE.AND P2, PT, R28, RZ, PT ;  /* 0x000000ff1c00720c */ /* 0x000fe40003f46270 */
[----:B-1----:R-:W-:Y:S01]  /*128c0*/  IADD3 R34, PT, PT, RZ, -R37, RZ ;  /* 0x80000025ff227210 */ /* 0x002fe20007ffe0ff */
[----:B------:R-:W-:-:S04]  /*128d0*/  IMAD.MOV.U32 R36, RZ, RZ, RZ ;  /* 0x000000ffff247224 */ /* 0x000fc800078e00ff */
[----:B------:R-:W-:-:S04]  /*128e0*/  IMAD R34, R34, R31, RZ ;  /* 0x0000001f22227224 */ /* 0x000fc800078e02ff */
[----:B------:R-:W-:-:S06]  /*128f0*/  IMAD.HI.U32 R34, R37, R34, R36 ;  /* 0x0000002225227227 */ /* 0x000fcc00078e0024 */
[----:B------:R-:W-:-:S04]  /*12900*/  IMAD.HI.U32 R32, R34, R29, RZ ;  /* 0x0000001d22207227 */ /* 0x000fc800078e00ff */
[----:B------:R-:W-:-:S04]  /*12910*/  IMAD.HI.U32 R34, R34, R3, RZ ;  /* 0x0000000322227227 */ /* 0x000fc800078e00ff */
[-C--:B------:R-:W-:Y:S01]  /*12920*/  IMAD R36, R32, R30.reuse, R29 ;  /* 0x0000001e20247224 */ /* 0x080fe200078e021d */
[----:B------:R-:W-:Y:S01]  /*12930*/  LOP3.LUT R29, RZ, R35, RZ, 0x33, !PT ;  /* 0x00000023ff1d7212 */ /* 0x000fe200078e33ff */
        /* <DEDUP_REMOVED lines=8> */
[----:B------:R-:W-:Y:S01]  /*129c0*/  ISETP.GE.U32.AND P6, PT, R30, R31, PT ;  /* 0x0000001f1e00720c */ /* 0x000fe20003fc6070 */
[----:B------:R-:W2:Y:S01]  /*129d0*/  LD.E.64 R36, desc[UR4][R116.64+0x20] ;  /* 0x0000200474247980 */ /* 0x000ea2000c101b00 */
[----:B------:R-:W-:-:S09]  /*129e0*/  ISETP.NE.AND P1, PT, R35, RZ, PT ;  /* 0x000000ff2300720c */ /* 0x000fd20003f25270 */
[----:B------:R-:W-:Y:S02]  /*129f0*/  @P5 VIADD R32, R32, 0x1 ;  /* 0x0000000120205836 */ /* 0x000fe40000000000 */
[----:B------:R-:W-:Y:S02]  /*12a00*/  @P6 IADD3 R34, PT, PT, R34, 0x1, RZ ;  /* 0x0000000122226810 */ /* 0x000fe40007ffe0ff */
[----:B------:R-:W-:Y:S02]  /*12a10*/  @!P0 IMAD.MOV R32, RZ, RZ, -R32 ;  /* 0x000000ffff208224 */ /* 0x000fe400078e0a20 */
[----:B------:R-:W-:-:S03]  /*12a20*/  @!P2 IADD3 R34, PT, PT, -R34, RZ, RZ ;  /* 0x000000ff2222a210 */ /* 0x000fc60007ffe1ff */
        /* <DEDUP_REMOVED lines=23> */
.L_x_4878:
        /* <DEDUP_REMOVED lines=8> */
.L_x_4879:
[----:B------:R-:W-:Y:S05]  /*12c20*/  BSYNC.RECONVERGENT B0 ;  /* 0x0000000000007941 */ /* 0x000fea0003800200 */
.L_x_4877:
        /* <DEDUP_REMOVED lines=25> */
.L_x_4876:
[----:B------:R-:W-:Y:S05]  /*12dc0*/  BSYNC.RECONVERGENT B1 ;  /* 0x0000000000017941 */ /* 0x000fea0003800200 */
.L_x_4875:
[----:B------:R-:W-:Y:S02]  /*12dd0*/  IMAD.SHL.U32 R28, R195, 0x2, RZ ;  /* 0x00000002c31c7824 */ /* 0x000fe400078e00ff */
[----:B------:R-:W-:-:S03]  /*12de0*/  VIADD R29, R121, 0xffffffff ;  /* 0xffffffff791d7836 */ /* 0x000fc60000000000 */
[----:B------:R-:W-:Y:S01]  /*12df0*/  LOP3.LUT R28, R28, 0x6, RZ, 0xc0, !PT ;  /* 0x000000061c1c7812 */ /* 0x000fe200078ec0ff */
[----:B------:R-:W-:-:S04]  /*12e00*/  IMAD.SHL.U32 R29, R29, 0x80, RZ ;  /* 0x000000801d1d7824 */ /* 0x000fc800078e00ff */
[----:B------:R-:W-:-:S04]  /*12e10*/  IMAD.IADD R29, R29, 0x1, R28 ;  /* 0x000000011d1d7824 */ /* 0x000fc800078e021c */
        /* <DEDUP_REMOVED lines=8> */
[CC--:B------:R-:W-:Y:S02]  /*12ea0*/  ISETP.GE.AND P1, PT, R3.reuse, R208.reuse, PT ;  /* 0x000000d00300720c */ /* 0x0c0fe40003f26270 */
[-C--:B------:R-:W-:Y:S02]  /*12eb0*/  ISETP.GE.AND P2, PT, R3, R207.reuse, PT ;  /* 0x000000cf0300720c */ /* 0x080fe40003f46270 */
[----:B------:R-:W2:Y:S01]  /*12ec0*/  LD.E R3, desc[UR4][R116.64+0xdc] ;  /* 0x0000dc0474037980 */ /* 0x000ea2000c101900 */
[C---:B------:R-:W-:Y:S01]  /*12ed0*/  ISETP.GE.AND P4, PT, R28.reuse, R208, PT ;  /* 0x000000d01c00720c */ /* 0x040fe20003f86270 */
[C---:B------:R-:W-:Y:S01]  /*12ee0*/  VIADD R63, R29.reuse, 0xffffff88 ;  /* 0xffffff881d3f7836 */ /* 0x040fe20000000000 */
[----:B------:R-:W-:Y:S01]  /*12ef0*/  ISETP.GE.AND P5, PT, R28, R207, PT ;  /* 0x000000cf1c00720c */ /* 0x000fe20003fa6270 */
[----:B------:R-:W-:Y:S01]  /*12f00*/  VIADD R61, R29, 0xffffff90 ;  /* 0xffffff901d3d7836 */ /* 0x000fe20000000000 */
[----:B------:R-:W-:Y:S02]  /*12f10*/  FSEL R26, R26, -INF , P4 ;  /* 0xff8000001a1a7808 */ /* 0x000fe40002000000 */
[----:B------:R-:W-:Y:S01]  /*12f20*/  ISETP.GE.AND P4, PT, R63, R209, PT ;  /* 0x000000d13f00720c */ /* 0x000fe20003f86270 */
        /* <DEDUP_REMOVED lines=27> */
[----:B------:R-:W-:Y:S01]  /*130e0*/  VIADD R24, R29, 0xfffffff9 ;  /* 0xfffffff91d187836 */ /* 0x000fe20000000000 */
[----:B------:R-:W-:Y:S02]  /*130f0*/  FSEL R29, R26, -INF , !P5 ;  /* 0xff8000001a1d7808 */ /* 0x000fe40006800000 */
[----:B------:R-:W-:Y:S02]  /*13100*/  ISETP.GE.AND P5, PT, R63, R206, PT ;  /* 0x000000ce3f00720c */ /* 0x000fe40003fa6270 */
[----:B------:R-:W-:Y:S02]  /*13110*/  FSEL R20, R20, -INF , P4 ;  /* 0xff80000014147808 */ /* 0x000fe40002000000 */
[----:B------:R-:W-:-:S02]  /*13120*/  ISETP.GE.AND P4, PT, R61, R209, PT ;  /* 0x000000d13d00720c */ /* 0x000fc40003f86270 */
[----:B------:R-:W-:Y:S02]  /*13130*/  FSEL R25, R25, -INF , P0 ;  /* 0xff80000019197808 */ /* 0x000fe40000000000 */
[----:B------:R-:W-:Y:S02]  /*13140*/  FSEL R37, R20, -INF , !P5 ;  /* 0xff80000014257808 */ /* 0x000fe40006800000 */
[-C--:B------:R-:W-:Y:S02]  /*13150*/  ISETP.GE.AND P0, PT, R62, R209.reuse, PT ;  /* 0x000000d13e00720c */ /* 0x080fe40003f06270 */
[----:B------:R-:W-:Y:S02]  /*13160*/  ISETP.GE.AND P5, PT, R61, R206, PT ;  /* 0x000000ce3d00720c */ /* 0x000fe40003fa6270 */
[----:B------:R-:W-:Y:S02]  /*13170*/  FSEL R16, R16, -INF , P4 ;  /* 0xff80000010107808 */ /* 0x000fe40002000000 */
[----:B------:R-:W-:-:S02]  /*13180*/  ISETP.GE.AND P4, PT, R43, R209, PT ;  /* 0x000000d12b00720c */ /* 0x000fc40003f86270 */
[----:B------:R-:W-:Y:S02]  /*13190*/  FSEL R39, R25, -INF , !P6 ;  /* 0xff80000019277808 */ /* 0x000fe40007000000 */
        /* <DEDUP_REMOVED lines=14> */
[-C--:B------:R-:W-:Y:S02]  /*13280*/  ISETP.GE.AND P6, PT, R62, R206.reuse, PT ;  /* 0x000000ce3e00720c */ /* 0x080fe40003fc6270 */
[----:B------:R-:W-:Y:S02]  /*13290*/  ISETP.GE.AND P0, PT, R59, R209, PT ;  /* 0x000000d13b00720c */ /* 0x000fe40003f06270 */
[----:B------:R-:W-:-:S02]  /*132a0*/  ISETP.GE.AND P5, PT, R53, R206, PT ;  /* 0x000000ce3500720c */ /* 0x000fc40003fa6270 */
[----:B------:R-:W-:Y:S02]  /*132b0*/  FSEL R4, R4, -INF , P4 ;  /* 0xff80000004047808 */ /* 0x000fe40002000000 */
[----:B------:R-:W-:Y:S02]  /*132c0*/  ISETP.GE.AND P4, PT, R57, R209, PT ;  /* 0x000000d13900720c */ /* 0x000fe40003f86270 */
[----:B------:R-:W-:Y:S02]  /*132d0*/  FSEL R21, R21, -INF , !P6 ;  /* 0xff80000015157808 */ /* 0x000fe40007000000 */
[----:B------:R-:W-:Y:S02]  /*132e0*/  FSEL R9, R9, -INF , P0 ;  /* 0xff80000009097808 */ /* 0x000fe40000000000 */
[----:B------:R-:W-:Y:S02]  /*132f0*/  FSEL R245, R4, -INF , !P5 ;  /* 0xff80000004f57808 */ /* 0x000fe40006800000 */
[----:B------:R-:W-:-:S02]  /*13300*/  ISETP.GE.AND P6, PT, R60, R206, PT ;  /* 0x000000ce3c00720c */ /* 0x000fc40003fc6270 */
[-C--:B------:R-:W-:Y:S02]  /*13310*/  ISETP.GE.AND P0, PT, R58, R209.reuse, PT ;  /* 0x000000d13a00720c */ /* 0x080fe40003f06270 */
[----:B------:R-:W-:Y:S02]  /*13320*/  ISETP.GE.AND P5, PT, R57, R206, PT ;  /* 0x000000ce3900720c */ /* 0x000fe40003fa6270 */
[----:B------:R-:W-:Y:S02]  /*13330*/  FSEL R156, R156, -INF , P4 ;  /* 0xff8000009c9c7808 */ /* 0x000fe40002000000 */
[----:B------:R-:W-:Y:S02]  /*13340*/  ISETP.GE.AND P4, PT, R55, R209, PT ;  /* 0x000000d13700720c */ /* 0x000fe40003f86270 */
[----:B------:R-:W-:Y:S02]  /*13350*/  FSEL R35, R17, -INF , !P6 ;  /* 0xff80000011237808 */ /* 0x000fe40007000000 */
[----:B------:R-:W-:-:S02]  /*13360*/  FSEL R5, R5, -INF , P0 ;  /* 0xff80000005057808 */ /* 0x000fc40000000000 */
[----:B------:R-:W-:Y:S02]  /*13370*/  FSEL R235, R156, -INF , !P5 ;  /* 0xff8000009ceb7808 */ /* 0x000fe40006800000 */
[-C--:B------:R-:W-:Y:S02]  /*13380*/  ISETP.GE.AND P6, PT, R51, R206.reuse, PT ;  /* 0x000000ce3300720c */ /* 0x080fe40003fc6270 */
[-C--:B------:R-:W-:Y:S02]  /*13390*/  ISETP.GE.AND P0, PT, R56, R209.reuse, PT ;  /* 0x000000d13800720c */ /* 0x080fe40003f06270 */
[----:B------:R-:W-:Y:S02]  /*133a0*/  ISETP.GE.AND P5, PT, R55, R206, PT ;  /* 0x000000ce3700720c */ /* 0x000fe40003fa6270 */
[----:B------:R-:W-:Y:S02]  /*133b0*/  FSEL R152, R152, -INF , P4 ;  /* 0xff80000098987808 */ /* 0x000fe40002000000 */
[----:B------:R-:W-:-:S02]  /*133c0*/  ISETP.GE.AND P4, PT, R52, R209, PT ;  /* 0x000000d13400720c */ /* 0x000fc40003f86270 */
[----:B------:R-:W-:Y:S02]  /*133d0*/  FSEL R41, R13, -INF , !P6 ;  /* 0xff8000000d297808 */ /* 0x000fe40007000000 */
        /* <DEDUP_REMOVED lines=54> */
[----:B------:R-:W-:Y:S02]  /*13740*/  FSEL R169, R141, -INF , !P6 ;  /* 0xff8000008da97808 */ /* 0x000fe40007000000 */
[----:B------:R-:W-:Y:S02]  /*13750*/  FSEL R129, R129, -INF , P0 ;  /* 0xff80000081817808 */ /* 0x000fe40000000000 */
[----:B------:R-:W-:Y:S02]  /*13760*/  FSEL R122, R122, -INF , !P5 ;  /* 0xff8000007a7a7808 */ /* 0x000fe40006800000 */
[----:B------:R-:W-:Y:S02]  /*13770*/  ISETP.GE.AND P6, PT, R42, R206, PT ;  /* 0x000000ce2a00720c */ /* 0x000fe40003fc6270 */
[----:B------:R-:W-:-:S02]  /*13780*/  ISETP.GE.AND P0, PT, R30, R209, PT ;  /* 0x000000d11e00720c */ /* 0x000fc40003f06270 */
[----:B------:R-:W-:Y:S02]  /*13790*/  ISETP.GE.AND P5, PT, R24, R209, PT ;  /* 0x000000d11800720c */ /* 0x000fe40003fa6270 */
[----:B------:R-:W-:Y:S02]  /*137a0*/  FSEL R161, R137, -INF , !P6 ;  /* 0xff80000089a17808 */ /* 0x000fe40007000000 */
[----:B------:R-:W-:Y:S02]  /*137b0*/  FSEL R120, R125, -INF , P0 ;  /* 0xff8000007d787808 */ /* 0x000fe40000000000 */
[----:B------:R-:W-:Y:S02]  /*137c0*/  FSEL R65, R65, -INF , P5 ;  /* 0xff80000041417808 */ /* 0x000fe40002800000 */
[----:B------:R-:W-:Y:S02]  /*137d0*/  ISETP.GE.AND P6, PT, R38, R206, PT ;  /* 0x000000ce2600720c */ /* 0x000fe40003fc6270 */
[----:B------:R-:W-:-:S02]  /*137e0*/  ISETP.GE.AND P0, PT, R63, R208, PT ;  /* 0x000000d03f00720c */ /* 0x000fc40003f06270 */
[-C--:B------:R-:W-:Y:S02]  /*137f0*/  ISETP.GE.AND P5, PT, R24, R206.reuse, PT ;  /* 0x000000ce1800720c */ /* 0x080fe40003fa6270 */
[----:B------:R-:W-:Y:S02]  /*13800*/  FSEL R153, R133, -INF , !P6 ;  /* 0xff80000085997808 */ /* 0x000fe40007000000 */
[----:B------:R-:W-:Y:S02]  /*13810*/  FSEL R13, R27, -INF , P1 ;  /* 0xff8000001b0d7808 */ /* 0x000fe40000800000 */
[----:B------:R-:W-:Y:S02]  /*13820*/  FSEL R124, R65, -INF , !P5 ;  /* 0xff800000417c7808 */ /* 0x000fe40006800000 */
[----:B------:R-:W-:Y:S02]  /*13830*/  FSEL R9, R22, -INF , P0 ;  /* 0xff80000016097808 */ /* 0x000fe40000000000 */
[----:B------:R-:W-:-:S02]  /*13840*/  ISETP.GE.AND P6, PT, R34, R206, PT ;  /* 0x000000ce2200720c */ /* 0x000fc40003fc6270 */
[-C--:B------:R-:W-:Y:S02]  /*13850*/  ISETP.GE.AND P5, PT, R61, R208.reuse, PT ;  /* 0x000000d03d00720c */ /* 0x080fe40003fa6270 */
[-C--:B------:R-:W-:Y:S02]  /*13860*/  ISETP.GE.AND P0, PT, R60, R208.reuse, PT ;  /* 0x000000d03c00720c */ /* 0x080fe40003f06270 */
[----:B------:R-:W-:Y:S02]  /*13870*/  ISETP.GE.AND P1, PT, R62, R208, PT ;  /* 0x000000d03e00720c */ /* 0x000fe40003f26270 */
[----:B------:R-:W-:Y:S02]  /*13880*/  FSEL R13, R13, -INF , !P2 ;  /* 0xff8000000d0d7808 */ /* 0x000fe40005000000 */
[----:B------:R-:W-:Y:S02]  /*13890*/  FSEL R145, R129, -INF , !P6 ;  /* 0xff80000081917808 */ /* 0x000fe40007000000 */
[----:B------:R-:W-:-:S02]  /*138a0*/  ISETP.GE.AND P2, PT, R61, R207, PT ;  /* 0x000000cf3d00720c */ /* 0x000fc40003f46270 */
[----:B------:R-:W-:Y:S02]  /*138b0*/  FSEL R18, R18, -INF , P5 ;  /* 0xff80000012127808 */ /* 0x000fe40002800000 */
[----:B------:R-:W-:Y:S02]  /*138c0*/  FSEL R19, R19, -INF , P0 ;  /* 0xff80000013137808 */ /* 0x000fe40000000000 */
[----:B------:R-:W-:Y:S02]  /*138d0*/  ISETP.GE.AND P6, PT, R28, R209, PT ;  /* 0x000000d11c00720c */ /* 0x000fe40003fc6270 */
[-C--:B------:R-:W-:Y:S02]  /*138e0*/  ISETP.GE.AND P0, PT, R51, R208.reuse, PT ;  /* 0x000000d03300720c */ /* 0x080fe40003f06270 */
[----:B------:R-:W-:Y:S02]  /*138f0*/  FSEL R5, R23, -INF , P1 ;  /* 0xff80000017057808 */ /* 0x000fe40000800000 */
[----:B------:R-:W-:-:S02]  /*13900*/  ISETP.GE.AND P1, PT, R43, R208, PT ;  /* 0x000000d02b00720c */ /* 0x000fc40003f26270 */
[----:B------:R-:W-:Y:S02]  /*13910*/  ISETP.GE.AND P5, PT, R43, R207, PT ;  /* 0x000000cf2b00720c */ /* 0x000fe40003fa6270 */
[----:B------:R-:W-:Y:S02]  /*13920*/  FSEL R43, R18, -INF , !P2 ;  /* 0xff800000122b7808 */ /* 0x000fe40005000000 */
[----:B------:R-:W-:Y:S02]  /*13930*/  ISETP.GE.AND P4, PT, R30, R206, PT ;  /* 0x000000ce1e00720c */ /* 0x000fe40003f86270 */
[----:B------:R-:W-:Y:S02]  /*13940*/  FSEL R64, R64, -INF , P6 ;  /* 0xff80000040407808 */ /* 0x000fe40003000000 */
[----:B------:R-:W-:Y:S02]  /*13950*/  ISETP.GE.AND P2, PT, R49, R208, PT ;  /* 0x000000d03100720c */ /* 0x000fe40003f46270 */
[----:B------:R-:W-:-:S02]  /*13960*/  FSEL R15, R15, -INF , P0 ;  /* 0xff8000000f0f7808 */ /* 0x000fc40000000000 */
[----:B------:R-:W-:Y:S02]  /*13970*/  ISETP.GE.AND P6, PT, R28, R206, PT ;  /* 0x000000ce1c00720c */ /* 0x000fe40003fc6270 */
[----:B------:R-:W-:Y:S02]  /*13980*/  ISETP.GE.AND P0, PT, R53, R208, PT ;  /* 0x000000d03500720c */ /* 0x000fe40003f06270 */
[----:B------:R-:W-:Y:S02]  /*13990*/  FSEL R120, R120, -INF , !P4 ;  /* 0xff80000078787808 */ /* 0x000fe40006000000 */
[----:B------:R-:W-:Y:S02]  /*139a0*/  FSEL R10, R10, -INF , P2 ;  /* 0xff8000000a0a7808 */ /* 0x000fe40001000000 */
[----:B------:R-:W-:Y:S02]  /*139b0*/  ISETP.GE.AND P4, PT, R63, R207, PT ;  /* 0x000000cf3f00720c */ /* 0x000fe40003f86270 */
[----:B------:R-:W-:-:S02]  /*139c0*/  FSEL R125, R64, -INF , !P6 ;  /* 0xff800000407d7808 */ /* 0x000fc40007000000 */
[-C--:B------:R-:W-:Y:S02]  /*139d0*/  ISETP.GE.AND P2, PT, R53, R207.reuse, PT ;  /* 0x000000cf3500720c */ /* 0x080fe40003f46270 */
[----:B------:R-:W-:Y:S02]  /*139e0*/  FSEL R6, R6, -INF , P0 ;  /* 0xff80000006067808 */ /* 0x000fe40000000000 */
[----:B------:R-:W-:Y:S02]  /*139f0*/  ISETP.GE.AND P6, PT, R62, R207, PT ;  /* 0x000000cf3e00720c */ /* 0x000fe40003fc6270 */
[----:B------:R-:W-:Y:S02]  /*13a00*/  FSEL R9, R9, -INF , !P4 ;  /* 0xff80000009097808 */ /* 0x000fe40006000000 */
[----:B------:R-:W-:Y:S02]  /*13a10*/  FSEL R241, R6, -INF , !P2 ;  /* 0xff80000006f17808 */ /* 0x000fe40005000000 */
[----:B------:R-:W-:-:S02]  /*13a20*/  FMNMX3.FTZ R4, R2, R31, R39, !PT ;  /* 0x0000001f02047276 */ /* 0x000fc40007810027 */
[----:B------:R-:W-:Y:S02]  /*13a30*/  ISETP.GE.AND P4, PT, R60, R207, PT ;  /* 0x000000cf3c00720c */ /* 0x000fe40003f86270 */
[----:B------:R-:W-:Y:S02]  /*13a40*/  FSEL R5, R5, -INF , !P6 ;  /* 0xff80000005057808 */ /* 0x000fe40007000000 */
[----:B------:R-:W-:Y:S02]  /*13a50*/  FMNMX3.FTZ R6, R0, R29, R13, !PT ;  /* 0x0000001d00067276 */ /* 0x000fe4000781000d */
[----:B------:R-:W-:Y:S02]  /*13a60*/  FSEL R14, R14, -INF , P1 ;  /* 0xff8000000e0e7808 */ /* 0x000fe40000800000 */
[----:B------:R-:W-:Y:S02]  /*13a70*/  ISETP.GE.AND P6, PT, R51, R207, PT ;  /* 0x000000cf3300720c */ /* 0x000fe40003fc6270 */
[----:B------:R-:W-:-:S02]  /*13a80*/  ISETP.GE.AND P1, PT, R59, R208, PT ;  /* 0x000000d03b00720c */ /* 0x000fc40003f26270 */
[----:B------:R-:W-:Y:S02]  /*13a90*/  FMNMX3.FTZ R4, R4, R37, R21, !PT ;  /* 0x0000002504047276 */ /* 0x000fe40007810015 */
[----:B------:R-:W-:Y:S02]  /*13aa0*/  FSEL R51, R19, -INF , !P4 ;  /* 0xff80000013337808 */ /* 0x000fe40006000000 */
[----:B------:R-:W-:Y:S02]  /*13ab0*/  FMNMX3.FTZ R6, R6, R9, R5, !PT ;  /* 0x0000000906067276 */ /* 0x000fe40007810005 */
[----:B------:R-:W-:Y:S02]  /*13ac0*/  ISETP.GE.AND P4, PT, R49, R207, PT ;  /* 0x000000cf3100720c */ /* 0x000fe40003f86270 */
[----:B------:R-:W-:Y:S02]  /*13ad0*/  FSEL R49, R14, -INF , !P5 ;  /* 0xff8000000e317808 */ /* 0x000fe40006800000 */
[----:B------:R-:W-:-:S02]  /*13ae0*/  FSEL R11, R11, -INF , P1 ;  /* 0xff8000000b0b7808 */ /* 0x000fc40000800000 */
[----:B------:R-:W-:Y:S02]  /*13af0*/  FMNMX3.FTZ R4, R4, R25, R35, !PT ;  /* 0x0000001904047276 */ /* 0x000fe40007810023 */
[----:B------:R-:W-:Y:S02]  /*13b00*/  ISETP.GE.AND P5, PT, R59, R207, PT ;  /* 0x000000cf3b00720c */ /* 0x000fe40003fa6270 */
[----:B------:R-:W-:Y:S02]  /*13b10*/  FSEL R53, R15, -INF , !P6 ;  /* 0xff8000000f357808 */ /* 0x000fe40007000000 */
[----:B------:R-:W-:Y:S02]  /*13b20*/  ISETP.GE.AND P1, PT, R58, R208, PT ;  /* 0x000000d03a00720c */ /* 0x000fe40003f26270 */
[----:B------:R-:W-:Y:S02]  /*13b30*/  FMNMX3.FTZ R6, R6, R43, R51, !PT ;  /* 0x0000002b06067276 */ /* 0x000fe40007810033 */
[----:B------:R-:W-:-:S02]  /*13b40*/  FSEL R140, R10, -INF , !P4 ;  /* 0xff8000000a8c7808 */ /* 0x000fc40006000000 */
[-C--:B------:R-:W-:Y:S02]  /*13b50*/  ISETP.GE.AND P0, PT, R56, R208.reuse, PT ;  /* 0x000000d03800720c */ /* 0x080fe40003f06270 */
[----:B------:R-:W-:Y:S02]  /*13b60*/  ISETP.GE.AND P4, PT, R57, R208, PT ;  /* 0x000000d03900720c */ /* 0x000fe40003f86270 */
[----:B------:R-:W-:Y:S02]  /*13b70*/  FMNMX3.FTZ R4, R4, R33, R41, !PT ;  /* 0x0000002104047276 */ /* 0x000fe40007810029 */
[----:B------:R-:W-:Y:S02]  /*13b80*/  ISETP.GE.AND P6, PT, R58, R207, PT ;  /* 0x000000cf3a00720c */ /* 0x000fe40003fc6270 */
[----:B------:R-:W-:Y:S02]  /*13b90*/  FSEL R249, R11, -INF , !P5 ;  /* 0xff8000000bf97808 */ /* 0x000fe40006800000 */
[----:B------:R-:W-:-:S02]  /*13ba0*/  FSEL R7, R7, -INF , P1 ;  /* 0xff80000007077808 */ /* 0x000fc40000800000 */
[----:B------:R-:W-:Y:S02]  /*13bb0*/  FMNMX3.FTZ R6, R6, R49, R53, !PT ;  /* 0x0000003106067276 */ /* 0x000fe40007810035 */
[-C--:B------:R-:W-:Y:S02]  /*13bc0*/  ISETP.GE.AND P2, PT, R56, R207.reuse, PT ;  /* 0x000000cf3800720c */ /* 0x080fe40003f46270 */
[----:B------:R-:W-:Y:S02]  /*13bd0*/  FSEL R159, R159, -INF , P0 ;  /* 0xff8000009f9f7808 */ /* 0x000fe40000000000 */
[----:B------:R-:W-:Y:S02]  /*13be0*/  ISETP.GE.AND P5, PT, R57, R207, PT ;  /* 0x000000cf3900720c */ /* 0x000fe40003fa6270 */
[----:B------:R-:W-:Y:S01]  /*13bf0*/  ISETP.GE.AND P1, PT, R55, R208, PT ;  /* 0x000000d03700720c */ /* 0x000fe20003f26270 */
[----:B------:R-:W-:Y:S01]  /*13c00*/  LDSM.16.MT88.4 R56, [R180+0xd000] ;  /* 0x00d00000b438783b */ /* 0x000fe20000004200 */
[----:B------:R-:W-:-:S02]  /*13c10*/  FSEL R158, R158, -INF , P4 ;  /* 0xff8000009e9e7808 */ /* 0x000fc40002000000 */
[----:B------:R-:W-:Y:S02]  /*13c20*/  FMNMX3.FTZ R4, R4, R251, R247, !PT ;  /* 0x000000fb04047276 */ /* 0x000fe400078100f7 */
[----:B------:R-:W-:Y:S02]  /*13c30*/  FSEL R243, R7, -INF , !P6 ;  /* 0xff80000007f37808 */ /* 0x000fe40007000000 */
[----:B------:R-:W-:Y:S02]  /*13c40*/  ISETP.GE.AND P0, PT, R54, R208, PT ;  /* 0x000000d03600720c */ /* 0x000fe40003f06270 */
[----:B------:R-:W-:Y:S02]  /*13c50*/  FMNMX3.FTZ R6, R6, R140, R249, !PT ;  /* 0x0000008c06067276 */ /* 0x000fe400078100f9 */
[----:B------:R-:W-:Y:S02]  /*13c60*/  ISETP.GE.AND P6, PT, R52, R208, PT ;  /* 0x000000d03400720c */ /* 0x000fe40003fc6270 */
[----:B------:R-:W-:-:S02]  /*13c70*/  FSEL R233, R159, -INF , !P2 ;  /* 0xff8000009fe97808 */ /* 0x000fc40005000000 */
[----:B------:R-:W-:Y:S02]  /*13c80*/  ISETP.GE.AND P4, PT, R55, R207, PT ;  /* 0x000000cf3700720c */ /* 0x000fe40003f86270 */
[----:B------:R-:W-:Y:S02]  /*13c90*/  FSEL R237, R158, -INF , !P5 ;  /* 0xff8000009eed7808 */ /* 0x000fe40006800000 */
[----:B------:R-:W-:Y:S02]  /*13ca0*/  FSEL R154, R154, -INF , P1 ;  /* 0xff8000009a9a7808 */ /* 0x000fe40000800000 */
[----:B------:R-:W-:Y:S02]  /*13cb0*/  ISETP.GE.AND P2, PT, R50, R208, PT ;  /* 0x000000d03200720c */ /* 0x000fe40003f46270 */
[----:B------:R-:W-:Y:S02]  /*13cc0*/  FMNMX3.FTZ R4, R4, R245, R239, !PT ;  /* 0x000000f504047276 */ /* 0x000fe400078100ef */
[----:B------:R-:W-:-:S02]  /*13cd0*/  ISETP.GE.AND P5, PT, R54, R207, PT ;  /* 0x000000cf3600720c */ /* 0x000fc40003fa6270 */
[----:B------:R-:W-:Y:S02]  /*13ce0*/  FSEL R155, R155, -INF , P0 ;  /* 0xff8000009b9b7808 */ /* 0x000fe40000000000 */
[----:B------:R-:W-:Y:S02]  /*13cf0*/  FMNMX3.FTZ R6, R6, R241, R243, !PT ;  /* 0x000000f106067276 */ /* 0x000fe400078100f3 */
[----:B------:R-:W-:Y:S02]  /*13d00*/  ISETP.GE.AND P1, PT, R52, R207, PT ;  /* 0x000000cf3400720c */ /* 0x000fe40003f26270 */
[----:B------:R-:W-:Y:S02]  /*13d10*/  FSEL R150, R150, -INF , P6 ;  /* 0xff80000096967808 */ /* 0x000fe40003000000 */
[----:B------:R-:W-:Y:S02]  /*13d20*/  FSEL R225, R154, -INF , !P4 ;  /* 0xff8000009ae17808 */ /* 0x000fe40006000000 */
[----:B------:R-:W-:-:S02]  /*13d30*/  ISETP.GE.AND P0, PT, R48, R208, PT ;  /* 0x000000d03000720c */ /* 0x000fc40003f06270 */
[----:B------:R-:W-:Y:S02]  /*13d40*/  FSEL R151, R151, -INF , P2 ;  /* 0xff80000097977808 */ /* 0x000fe40001000000 */
[----:B------:R-:W-:Y:S02]  /*13d50*/  FMNMX3.FTZ R4, R4, R235, R231, !PT ;  /* 0x000000eb04047276 */ /* 0x000fe400078100e7 */
[----:B------:R-:W-:Y:S02]  /*13d60*/  ISETP.GE.AND P4, PT, R50, R207, PT ;  /* 0x000000cf3200720c */ /* 0x000fe40003f86270 */
[----:B------:R-:W-:Y:S02]  /*13d70*/  FSEL R227, R155, -INF , !P5 ;  /* 0xff8000009be37808 */ /* 0x000fe40006800000 */
[----:B------:R-:W-:Y:S02]  /*13d80*/  ISETP.GE.AND P2, PT, R47, R208, PT ;  /* 0x000000d02f00720c */ /* 0x000fe40003f46270 */
[----:B------:R-:W-:-:S02]  /*13d90*/  FMNMX3.FTZ R6, R6, R237, R233, !PT ;  /* 0x000000ed06067276 */ /* 0x000fc400078100e9 */
[----:B------:R-:W-:Y:S02]  /*13da0*/  FSEL R223, R150, -INF , !P1 ;  /* 0xff80000096df7808 */ /* 0x000fe40004800000 */
[----:B------:R-:W-:Y:S02]  /*13db0*/  ISETP.GE.AND P6, PT, R48, R207, PT ;  /* 0x000000cf3000720c */ /* 0x000fe40003fc6270 */
[----:B------:R-:W-:Y:S02]  /*13dc0*/  ISETP.GE.AND P1, PT, R46, R208, PT ;  /* 0x000000d02e00720c */ /* 0x000fe40003f26270 */
[----:B------:R-:W-:Y:S02]  /*13dd0*/  FSEL R146, R146, -INF , P0 ;  /* 0xff80000092927808 */ /* 0x000fe40000000000 */
[----:B------:R-:W-:Y:S02]  /*13de0*/  FMNMX3.FTZ R4, R4, R229, R177, !PT ;  /* 0x000000e504047276 */ /* 0x000fe400078100b1 */
[----:B------:R-:W-:-:S02]  /*13df0*/  ISETP.GE.AND P5, PT, R47, R207, PT ;  /* 0x000000cf2f00720c */ /* 0x000fc40003fa6270 */
[----:B------:R-:W-:Y:S02]  /*13e00*/  FSEL R219, R151, -INF , !P4 ;  /* 0xff80000097db7808 */ /* 0x000fe40006000000 */
        /* <DEDUP_REMOVED lines=9> */
[----:B------:R-:W-:Y:S02]  /*13ea0*/  FSEL R217, R147, -INF , !P5 ;  /* 0xff80000093d97808 */ /* 0x000fe40006800000 */
[----:B------:R-:W-:-:S02]  /*13eb0*/  ISETP.GE.AND P1, PT, R42, R208, PT ;  /* 0x000000d02a00720c */ /* 0x000fc40003f26270 */
[----:B------:R-:W-:Y:S02]  /*13ec0*/  FSEL R143, R143, -INF , P0 ;  /* 0xff8000008f8f7808 */ /* 0x000fe40000000000 */
[----:B------:R-:W-:Y:S02]  /*13ed0*/  FMNMX3.FTZ R6, R6, R223, R219, !PT ;  /* 0x000000df06067276 */ /* 0x000fe400078100db */
[----:B------:R-:W-:Y:S02]  /*13ee0*/  ISETP.GE.AND P5, PT, R44, R207, PT ;  /* 0x000000cf2c00720c */ /* 0x000fe40003fa6270 */
[----:B------:R-:W-:Y:S01]  /*13ef0*/  FSEL R175, R142, -INF , !P4 ;  /* 0xff8000008eaf7808 */ /* 0x000fe20006000000 */
[----:B------:R-:W-:Y:S01]  /*13f00*/  LDSM.16.MT88.4 R44, [R182+0xd000] ;  /* 0x00d00000b62c783b */ /* 0x000fe20000004200 */
        /* <DEDUP_REMOVED lines=9> */
[----:B------:R-:W-:Y:S02]  /*13fa0*/  ISETP.GE.AND P6, PT, R40, R207, PT ;  /* 0x000000cf2800720c */ /* 0x000fe40003fc6270 */
[----:B------:R-:W-:Y:S02]  /*13fb0*/  FSEL R165, R138, -INF , !P5 ;  /* 0xff8000008aa57808 */ /* 0x000fe40006800000 */
[----:B------:R-:W-:Y:S02]  /*13fc0*/  FSEL R134, R134, -INF , P0 ;  /* 0xff80000086867808 */ /* 0x000fe40000000000 */
[----:B------:R-:W-:Y:S02]  /*13fd0*/  FMNMX3.FTZ R4, R4, R173, R169, !PT ;  /* 0x000000ad04047276 */ /* 0x000fe400078100a9 */
[----:B------:R-:W-:-:S02]  /*13fe0*/  ISETP.GE.AND P5, PT, R38, R207, PT ;  /* 0x000000cf2600720c */ /* 0x000fc40003fa6270 */
[----:B------:R-:W-:Y:S02]  /*13ff0*/  FSEL R167, R139, -INF , !P4 ;  /* 0xff8000008ba77808 */ /* 0x000fe40006000000 */
[----:B------:R-:W-:Y:S02]  /*14000*/  ISETP.GE.AND P0, PT, R34, R208, PT ;  /* 0x000000d02200720c */ /* 0x000fe40003f06270 */
[----:B------:R-:W-:Y:S02]  /*14010*/  FSEL R135, R135, -INF , P2 ;  /* 0xff80000087877808 */ /* 0x000fe40001000000 */
[----:B------:R-:W-:Y:S02]  /*14020*/  FMNMX3.FTZ R6, R6, R175, R171, !PT ;  /* 0x000000af06067276 */ /* 0x000fe400078100ab */
[----:B------:R-:W-:Y:S02]  /*14030*/  FSEL R130, R130, -INF , P1 ;  /* 0xff80000082827808 */ /* 0x000fe40000800000 */
[----:B------:R-:W-:-:S02]  /*14040*/  ISETP.GE.AND P4, PT, R36, R207, PT ;  /* 0x000000cf2400720c */ /* 0x000fc40003f86270 */
[----:B------:R-:W-:Y:S02]  /*14050*/  FSEL R159, R134, -INF , !P6 ;  /* 0xff800000869f7808 */ /* 0x000fe40007000000 */
[----:B------:R-:W-:Y:S02]  /*14060*/  FMNMX3.FTZ R4, R4, R163, R161, !PT ;  /* 0x000000a304047276 */ /* 0x000fe400078100a1 */
[-C--:B------:R-:W-:Y:S02]  /*14070*/  ISETP.GE.AND P1, PT, R30, R208.reuse, PT ;  /* 0x000000d01e00720c */ /* 0x080fe40003f26270 */
[----:B------:R-:W-:Y:S02]  /*14080*/  ISETP.GE.AND P6, PT, R34, R207, PT ;  /* 0x000000cf2200720c */ /* 0x000fe40003fc6270 */
[----:B------:R-:W-:Y:S02]  /*14090*/  ISETP.GE.AND P2, PT, R32, R208, PT ;  /* 0x000000d02000720c */ /* 0x000fe40003f46270 */
[----:B------:R-:W-:-:S02]  /*140a0*/  FSEL R155, R135, -INF , !P5 ;  /* 0xff800000879b7808 */ /* 0x000fc40006800000 */
[----:B------:R-:W-:Y:S02]  /*140b0*/  FSEL R131, R131, -INF , P0 ;  /* 0xff80000083837808 */ /* 0x000fe40000000000 */
[----:B------:R-:W-:Y:S02]  /*140c0*/  FMNMX3.FTZ R6, R6, R165, R167, !PT ;  /* 0x000000a506067276 */ /* 0x000fe400078100a7 */
[----:B------:R-:W-:Y:S02]  /*140d0*/  FMNMX3.FTZ R4, R4, R157, R153, !PT ;  /* 0x0000009d04047276 */ /* 0x000fe40007810099 */
[----:B------:R-:W-:Y:S02]  /*140e0*/  FSEL R147, R130, -INF , !P4 ;  /* 0xff80000082937808 */ /* 0x000fe40006000000 */
[----:B------:R-:W-:Y:S02]  /*140f0*/  FSEL R127, R127, -INF , P1 ;  /* 0xff8000007f7f7808 */ /* 0x000fe40000800000 */
[----:B------:R-:W-:-:S02]  /*14100*/  ISETP.GE.AND P5, PT, R32, R207, PT ;  /* 0x000000cf2000720c */ /* 0x000fc40003fa6270 */
[----:B------:R-:W-:Y:S02]  /*14110*/  ISETP.GE.AND P4, PT, R30, R207, PT ;  /* 0x000000cf1e00720c */ /* 0x000fe40003f86270 */
[-C--:B------:R-:W-:Y:S02]  /*14120*/  ISETP.GE.AND P0, PT, R28, R208.reuse, PT ;  /* 0x000000d01c00720c */ /* 0x080fe40003f06270 */
[----:B------:R-:W-:Y:S02]  /*14130*/  FSEL R126, R126, -INF , P2 ;  /* 0xff8000007e7e7808 */ /* 0x000fe40001000000 */
[----:B------:R-:W-:Y:S02]  /*14140*/  FSEL R151, R131, -INF , !P6 ;  /* 0xff80000083977808 */ /* 0x000fe40007000000 */
[----:B------:R-:W-:Y:S02]  /*14150*/  ISETP.GE.AND P1, PT, R24, R208, PT ;  /* 0x000000d01800720c */ /* 0x000fe40003f26270 */
[----:B------:R-:W-:-:S02]  /*14160*/  FMNMX3.FTZ R6, R6, R159, R155, !PT ;  /* 0x0000009f06067276 */ /* 0x000fc4000781009b */
[----:B------:R-:W-:Y:S02]  /*14170*/  FMNMX3.FTZ R7, R4, R149, R145, !PT ;  /* 0x0000009504077276 */ /* 0x000fe40007810091 */
[-C--:B------:R-:W-:Y:S02]  /*14180*/  ISETP.GE.AND P2, PT, R28, R207.reuse, PT ;  /* 0x000000cf1c00720c */ /* 0x080fe40003f46270 */
[----:B------:R-:W-:Y:S02]  /*14190*/  ISETP.GE.AND P6, PT, R24, R207, PT ;  /* 0x000000cf1800720c */ /* 0x000fe40003fc6270 */
[----:B------:R-:W-:Y:S02]  /*141a0*/  FSEL R66, R66, -INF , P0 ;  /* 0xff80000042427808 */ /* 0x000fe40000000000 */
[----:B------:R-:W-:Y:S02]  /*141b0*/  FSEL R67, R67, -INF , P1 ;  /* 0xff80000043437808 */ /* 0x000fe40000800000 */
[----:B------:R-:W-:-:S02]  /*141c0*/  FSEL R143, R126, -INF , !P5 ;  /* 0xff8000007e8f7808 */ /* 0x000fc40006800000 */
[----:B------:R-:W-:Y:S02]  /*141d0*/  FSEL R141, R127, -INF , !P4 ;  /* 0xff8000007f8d7808 */ /* 0x000fe40006000000 */
[----:B------:R-:W-:Y:S02]  /*141e0*/  FMNMX3.FTZ R6, R6, R147, R151, !PT ;  /* 0x0000009306067276 */ /* 0x000fe40007810097 */
[----:B------:R-:W-:Y:S02]  /*141f0*/  FMNMX3.FTZ R4, R7, R122, R120, !PT ;  /* 0x0000007a07047276 */ /* 0x000fe40007810078 */
[----:B------:R-:W-:Y:S02]  /*14200*/  FSEL R139, R66, -INF , !P2 ;  /* 0xff800000428b7808 */ /* 0x000fe40005000000 */
[----:B------:R-:W-:Y:S02]  /*14210*/  FSEL R137, R67, -INF , !P6 ;  /* 0xff80000043897808 */ /* 0x000fe40007000000 */
[----:B------:R-:W-:Y:S01]  /*14220*/  FMNMX3.FTZ R6, R6, R143, R141, !PT ;  /* 0x0000008f06067276 */ /* 0x000fe2000781008d */
[----:B------:R-:W-:Y:S01]  /*14230*/  LDSM.16.MT88.4 R64, [R182+0x9400] ;  /* 0x00940000b640783b */ /* 0x000fe20000004200 */
[----:B------:R-:W-:-:S02]  /*14240*/  FMNMX3.FTZ R4, R4, R125, R124, !PT ;  /* 0x0000007d04047276 */ /* 0x000fc4000781007c */
        /* <DEDUP_REMOVED lines=20> */
[-C--:B------:R-:W-:Y:S01]  /*14390*/  FFMA.FTZ R135, R31, R3.reuse, -R136 ;  /* 0x000000031f877223 */ /* 0x080fe20000010888 */
[-C--:B------:R-:W-:Y:S01]  /*143a0*/  FFMA.FTZ R130, R29, R3.reuse, -R132 ;  /* 0x000000031d827223 */ /* 0x080fe20000010884 */
[----:B------:R-:W-:Y:S01]  /*143b0*/  FSEL R5, R126, RZ, P0 ;  /* 0x000000ff7e057208 */ /* 0x000fe20000000000 */
[----:B------:R-:W2:Y:S04]  /*143c0*/  LDSM.16.MT88.4 R28, [R182+0xb000] ;  /* 0x00b00000b61c783b */ /* 0x000ea80000004200 */
[----:B------:R-:W-:Y:S01]  /*143d0*/  FADD.FTZ R0, R0, -R5 ;  /* 0x8000000500007221 */ /* 0x000fe20000010000 */
[-CC-:B------:R-:W-:Y:S01]  /*143e0*/  FFMA.FTZ R133, R39, R3.reuse, -R136.reuse ;  /* 0x0000000327857223 */ /* 0x180fe20000010888 */
[-C--:B------:R-:W-:Y:S01]  /*143f0*/  FFMA.FTZ R134, R37, R3.reuse, -R136 ;  /* 0x0000000325867223 */ /* 0x080fe20000010888 */
[-CC-:B------:R-:W-:Y:S01]  /*14400*/  FFMA.FTZ R129, R13, R3.reuse, -R132.reuse ;  /* 0x000000030d817223 */ /* 0x180fe20000010884 */
[----:B------:R-:W-:Y:S01]  /*14410*/  FFMA.FTZ R127, R9, R3, -R132 ;  /* 0x00000003097f7223 */ /* 0x000fe20000010884 */
[C---:B------:R-:W-:Y:S01]  /*14420*/  FMUL.FTZ R138, R3.reuse, R4 ;  /* 0x00000004038a7220 */ /* 0x040fe20000410000 */
[----:B------:R-:W-:Y:S01]  /*14430*/  FMUL.FTZ R0, R3, R0 ;  /* 0x0000000003007220 */ /* 0x000fe20000410000 */
[----:B------:R-:W-:Y:S01]  /*14440*/  MUFU.EX2 R135, R135 ;  /* 0x0000008700877308 */ /* 0x000fe20000000800 */
[----:B------:R-:W3:Y:S04]  /*14450*/  LDSM.16.MT88.4 R36, [R180+0xb000] ;  /* 0x00b00000b424783b */ /* 0x000ee80000004200 */
[----:B------:R-:W4:Y:S03]  /*14460*/  LDSM.16.MT88.4 R12, [R182+0x9000] ;  /* 0x00900000b60c783b */ /* 0x000f260000004200 */
        /* <DEDUP_REMOVED lines=9> */
[----:B-----5:R-:W-:Y:S01]  /*14500*/  F2FP.F16.F32.PACK_AB R4, R133, R135 ;  /* 0x000000878504723e */ /* 0x020fe200000000ff */
[----:B------:R-:W-:Y:S01]  /*14510*/  FFMA.FTZ R32, R25, R3, -R136 ;  /* 0x0000000319207223 */ /* 0x000fe20000010888 */
[----:B-1----:R-:W-:-:S02]  /*14520*/  F2FP.F16.F32.PACK_AB R6, R131, R134 ;  /* 0x000000868306723e */ /* 0x002fc400000000ff */
[----:B--2---:R-:W-:Y:S02]  /*14530*/  F2FP.F16.F32.PACK_AB R5, R129, R130 ;  /* 0x000000828105723e */ /* 0x004fe400000000ff */
[----:B---3--:R-:W-:Y:S01]  /*14540*/  F2FP.F16.F32.PACK_AB R7, R2, R127 ;  /* 0x0000007f0207723e */ /* 0x008fe200000000ff */
[-C--:B----4-:R-:W-:Y:S01]  /*14550*/  FMUL.FTZ R16, R104, R138.reuse ;  /* 0x0000008a68107220 */ /* 0x090fe20000410000 */
[-C--:B------:R-:W-:Y:S01]  /*14560*/  FMUL.FTZ R17, R105, R138.reuse ;  /* 0x0000008a69117220 */ /* 0x080fe20000410000 */
[-C--:B------:R-:W-:Y:S01]  /*14570*/  FMUL.FTZ R100, R100, R138.reuse ;  /* 0x0000008a64647220 */ /* 0x080fe20000410000 */
[-C--:B------:R-:W-:Y:S01]  /*14580*/  FMUL.FTZ R101, R101, R138.reuse ;  /* 0x0000008a65657220 */ /* 0x080fe20000410000 */
[-C--:B------:R-:W-:Y:S01]  /*14590*/  FMUL.FTZ R24, R96, R138.reuse ;  /* 0x0000008a60187220 */ /* 0x080fe20000410000 */
[----:B------:R-:W-:Y:S01]  /*145a0*/  FMUL.FTZ R25, R97, R138 ;  /* 0x0000008a61197220 */ /* 0x000fe20000410000 */
[-C--:B------:R-:W-:Y:S01]  /*145b0*/  FMUL.FTZ R18, R106, R0.reuse ;  /* 0x000000006a127220 */ /* 0x080fe20000410000 */
[-C--:B------:R-:W-:Y:S01]  /*145c0*/  FMUL.FTZ R19, R107, R0.reuse ;  /* 0x000000006b137220 */ /* 0x080fe20000410000 */
[-C--:B------:R-:W-:Y:S01]  /*145d0*/  FMUL.FTZ R102, R102, R0.reuse ;  /* 0x0000000066667220 */ /* 0x080fe20000410000 */
[-C--:B------:R-:W-:Y:S01]  /*145e0*/  FMUL.FTZ R103, R103, R0.reuse ;  /* 0x0000000067677220 */ /* 0x080fe20000410000 */
[-C--:B------:R-:W-:Y:S01]  /*145f0*/  FMUL.FTZ R26, R98, R0.reuse ;  /* 0x00000000621a7220 */ /* 0x080fe20000410000 */
[----:B------:R-:W-:Y:S01]  /*14600*/  FMUL.FTZ R27, R99, R0 ;  /* 0x00000000631b7220 */ /* 0x000fe20000410000 */
[-C--:B------:R-:W-:Y:S01]  /*14610*/  FMUL.FTZ R92, R92, R138.reuse ;  /* 0x0000008a5c5c7220 */ /* 0x080fe20000410000 */
[----:B------:R-:W-:Y:S01]  /*14620*/  FMUL.FTZ R93, R93, R138 ;  /* 0x0000008a5d5d7220 */ /* 0x000fe20000410000 */
[-C--:B------:R-:W-:Y:S01]  /*14630*/  FMUL.FTZ R94, R94, R0.reuse ;  /* 0x000000005e5e7220 */ /* 0x080fe20000410000 */
[-C--:B------:R-:W-:Y:S01]  /*14640*/  FMUL.FTZ R95, R95, R0.reuse ;  /* 0x000000005f5f7220 */ /* 0x080fe20000410000 */
[C---:B------:R-:W-:Y:S05]  /*14650*/  HMMA.16816.F32 R16, R4.reuse, R20, R16 ;  /* 0x000000140410723c */ /* 0x040fea0000001810 */
[-C--:B------:R-:W-:Y:S01]  /*14660*/  FFMA.FTZ R40, R33, R3.reuse, -R136 ;  /* 0x0000000321287223 */ /* 0x080fe20000010888 */
[----:B------:R-:W-:Y:S01]  /*14670*/  FFMA.FTZ R48, R43, R3, -R132 ;  /* 0x000000032b307223 */ /* 0x000fe20000010884 */
[-C--:B------:R-:W-:Y:S01]  /*14680*/  FMUL.FTZ R42, R82, R0.reuse ;  /* 0x00000000522a7220 */ /* 0x080fe20000410000 */
[----:B------:R-:W-:Y:S01]  /*14690*/  FMUL.FTZ R43, R83, R0 ;  /* 0x00000000532b7220 */ /* 0x000fe20000410000 */
[----:B------:R-:W-:Y:S01]  /*146a0*/  HMMA.16816.F32 R20, R4, R22, R100 ;  /* 0x000000160414723c */ /* 0x000fe20000001864 */
[----:B------:R1:W-:Y:S02]  /*146b0*/  MUFU.EX2 R100, R32 ;  /* 0x0000002000647308 */ /* 0x0003e40000000800 */
[-C--:B------:R-:W-:Y:S01]  /*146c0*/  FMUL.FTZ R76, R76, R138.reuse ;  /* 0x0000008a4c4c7220 */ /* 0x080fe20000410000 */
[----:B------:R-:W-:Y:S01]  /*146d0*/  FMUL.FTZ R77, R77, R138 ;  /* 0x0000008a4d4d7220 */ /* 0x000fe20000410000 */
[----:B------:R-:W-:-:S03]  /*146e0*/  FMUL.FTZ R78, R78, R0 ;  /* 0x000000004e4e7220 */ /* 0x000fc60000410000 */
[----:B------:R-:W-:Y:S03]  /*146f0*/  HMMA.16816.F32 R24, R4, R28, R24 ;  /* 0x0000001c0418723c */ /* 0x000fe60000001818 */
[----:B------:R-:W-:-:S05]  /*14700*/  FMUL.FTZ R79, R79, R0 ;  /* 0x000000004f4f7220 */ /* 0x000fca0000410000 */
[----:B------:R-:W-:Y:S01]  /*14710*/  HMMA.16816.F32 R28, R4, R30, R92 ;  /* 0x0000001e041c723c */ /* 0x000fe2000000185c */
[----:B------:R2:W-:Y:S02]  /*14720*/  MUFU.EX2 R93, R40 ;  /* 0x00000028005d7308 */ /* 0x0005e40000000800 */
[-C--:B-1----:R-:W-:Y:S01]  /*14730*/  FMUL.FTZ R32, R88, R138.reuse ;  /* 0x0000008a58207220 */ /* 0x082fe20000410000 */
[-CC-:B------:R-:W-:Y:S01]  /*14740*/  FFMA.FTZ R88, R41, R3.reuse, -R136.reuse ;  /* 0x0000000329587223 */ /* 0x180fe20000010888 */
[-C--:B------:R-:W-:Y:S01]  /*14750*/  FMUL.FTZ R41, R81, R138.reuse ;  /* 0x0000008a51297220 */ /* 0x080fe20000410000 */
[----:B------:R-:W-:Y:S01]  /*14760*/  FFMA.FTZ R97, R35, R3, -R136 ;  /* 0x0000000323617223 */ /* 0x000fe20000010888 */
[----:B------:R-:W-:Y:S01]  /*14770*/  FMUL.FTZ R33, R89, R138 ;  /* 0x0000008a59217220 */ /* 0x000fe20000410000 */
[-C--:B------:R-:W-:Y:S01]  /*14780*/  FMUL.FTZ R34, R90, R0.reuse ;  /* 0x000000005a227220 */ /* 0x080fe20000410000 */
[----:B------:R-:W-:Y:S01]  /*14790*/  FMUL.FTZ R35, R91, R0 ;  /* 0x000000005b237220 */ /* 0x000fe20000410000 */
[-C--:B------:R-:W-:Y:S01]  /*147a0*/  FMUL.FTZ R84, R84, R138.reuse ;  /* 0x0000008a54547220 */ /* 0x080fe20000410000 */
[-C--:B--2---:R-:W-:Y:S01]  /*147b0*/  FMUL.FTZ R40, R80, R138.reuse ;  /* 0x0000008a50287220 */ /* 0x084fe20000410000 */
[----:B------:R-:W-:Y:S01]  /*147c0*/  FMUL.FTZ R85, R85, R138 ;  /* 0x0000008a55557220 */ /* 0x000fe20000410000 */
[-C--:B------:R-:W-:Y:S01]  /*147d0*/  FMUL.FTZ R86, R86, R0.reuse ;  /* 0x0000000056567220 */ /* 0x080fe20000410000 */
[----:B------:R-:W-:-:S04]  /*147e0*/  FMUL.FTZ R87, R87, R0 ;  /* 0x0000000057577220 */ /* 0x000fc80000410000 */
[----:B------:R-:W-:Y:S03]  /*147f0*/  HMMA.16816.F32 R40, R4, R44, R40 ;  /* 0x0000002c0428723c */ /* 0x000fe60000001828 */
[----:B------:R-:W-:Y:S01]  /*14800*/  FFMA.FTZ R81, R51, R3, -R132 ;  /* 0x0000000333517223 */ /* 0x000fe20000010884 */
[-C--:B------:R-:W-:Y:S01]  /*14810*/  FMUL.FTZ R8, R112, R138.reuse ;  /* 0x0000008a70087220 */ /* 0x080fe20000410000 */
[----:B------:R-:W-:-:S03]  /*14820*/  FMUL.FTZ R9, R113, R138 ;  /* 0x0000008a71097220 */ /* 0x000fc60000410000 */
[C---:B------:R-:W-:Y:S03]  /*14830*/  HMMA.16816.F32 R44, R4.reuse, R46, R76 ;  /* 0x0000002e042c723c */ /* 0x040fe6000000184c */
[-CC-:B------:R-:W-:Y:S02]  /*14840*/  FFMA.FTZ R76, R53, R3.reuse, -R132.reuse ;  /* 0x00000003354c7223 */ /* 0x180fe40000010884 */
[----:B------:R-:W1:Y:S01]  /*14850*/  LDSM.16.MT88.4 R52, [R180+0x9400] ;  /* 0x00940000b434783b */ /* 0x000e620000004200 */
[-C--:B------:R-:W-:Y:S01]  /*14860*/  FMUL.FTZ R10, R114, R0.reuse ;  /* 0x00000000720a7220 */ /* 0x080fe20000410000 */
[----:B------:R-:W-:Y:S01]  /*14870*/  FMUL.FTZ R11, R115, R0 ;  /* 0x00000000730b7220 */ /* 0x000fe20000410000 */
[----:B------:R-:W-:Y:S01]  /*14880*/  FFMA.FTZ R60, R49, R3, -R132 ;  /* 0x00000003313c7223 */ /* 0x000fe20000010884 */
[-C--:B------:R-:W-:Y:S01]  /*14890*/  FMUL.FTZ R108, R108, R138.reuse ;  /* 0x0000008a6c6c7220 */ /* 0x080fe20000410000 */
[----:B------:R-:W-:Y:S01]  /*148a0*/  FMUL.FTZ R109, R109, R138 ;  /* 0x0000008a6d6d7220 */ /* 0x000fe20000410000 */
[-C--:B------:R-:W-:Y:S01]  /*148b0*/  FMUL.FTZ R110, R110, R0.reuse ;  /* 0x000000006e6e7220 */ /* 0x080fe20000410000 */
[----:B------:R-:W-:Y:S01]  /*148c0*/  FMUL.FTZ R111, R111, R0 ;  /* 0x000000006f6f7220 */ /* 0x000fe20000410000 */
[C---:B------:R-:W-:Y:S01]  /*148d0*/  HMMA.16816.F32 R32, R4.reuse, R36, R32 ;  /* 0x000000240420723c */ /* 0x040fe20000001820 */
[----:B------:R-:W2:Y:S07]  /*148e0*/  MUFU.EX2 R97, R97 ;  /* 0x0000006100617308 */ /* 0x000eae0000000800 */
[C---:B------:R-:W-:Y:S01]  /*148f0*/  HMMA.16816.F32 R36, R4.reuse, R38, R84 ;  /* 0x000000260424723c */ /* 0x040fe20000001854 */
[----:B------:R-:W3:Y:S08]  /*14900*/  MUFU.EX2 R88, R88 ;  /* 0x0000005800587308 */ /* 0x000ef00000000800 */
[----:B------:R4:W-:Y:S01]  /*14910*/  MUFU.EX2 R84, R48 ;  /* 0x0000003000547308 */ /* 0x0009e20000000800 */
[C---:B------:R-:W-:Y:S07]  /*14920*/  HMMA.16816.F32 R8, R4.reuse, R12, R8 ;  /* 0x0000000c0408723c */ /* 0x040fee0000001808 */
[----:B------:R-:W5:Y:S01]  /*14930*/  MUFU.EX2 R81, R81 ;  /* 0x0000005100517308 */ /* 0x000f620000000800 */
[C---:B------:R-:W-:Y:S07]  /*14940*/  HMMA.16816.F32 R12, R4.reuse, R14, R108 ;  /* 0x0000000e040c723c */ /* 0x040fee000000186c */
[----:B------:R2:W-:Y:S08]  /*14950*/  MUFU.EX2 R77, R60 ;  /* 0x0000003c004d7308 */ /* 0x0005f00000000800 */
[----:B------:R-:W1:Y:S01]  /*14960*/  MUFU.EX2 R76, R76 ;  /* 0x0000004c004c7308 */ /* 0x000e620000000800 */
[-C--:B----4-:R-:W-:Y:S01]  /*14970*/  FMUL.FTZ R48, R72, R138.reuse ;  /* 0x0000008a48307220 */ /* 0x090fe20000410000 */
        /* <DEDUP_REMOVED lines=9> */
[----:B------:R-:W-:Y:S03]  /*14a10*/  HMMA.16816.F32 R48, R4, R56, R48 ;  /* 0x000000380430723c */ /* 0x000fe60000001830 */
[----:B---3--:R-:W-:-:S02]  /*14a20*/  F2FP.F16.F32.PACK_AB R62, R88, R93 ;  /* 0x0000005d583e723e */ /* 0x008fc400000000ff */
[----:B-----5:R-:W-:Y:S01]  /*14a30*/  F2FP.F16.F32.PACK_AB R61, R81, R84 ;  /* 0x00000054513d723e */ /* 0x020fe200000000ff */
[-CC-:B------:R-:W-:Y:S01]  /*14a40*/  FFMA.FTZ R78, R251, R3.reuse, -R136.reuse ;  /* 0x00000003fb4e7223 */ /* 0x180fe20000010888 */
[--C-:B------:R-:W-:Y:S01]  /*14a50*/  FFMA.FTZ R79, R247, R3, -R136.reuse ;  /* 0x00000003f74f7223 */ /* 0x100fe20000010888 */
[----:B-1----:R-:W-:Y:S01]  /*14a60*/  F2FP.F16.F32.PACK_AB R63, R76, R77 ;  /* 0x0000004d4c3f723e */ /* 0x002fe200000000ff */
[-CC-:B------:R-:W-:Y:S01]  /*14a70*/  FFMA.FTZ R83, R245, R3.reuse, -R136.reuse ;  /* 0x00000003f5537223 */ /* 0x180fe20000010888 */
[----:B------:R-:W-:Y:S01]  /*14a80*/  HMMA.16816.F32 R4, R4, R58, R68 ;  /* 0x0000003a0404723c */ /* 0x000fe20000001844 */
[----:B------:R-:W1:Y:S04]  /*14a90*/  LDSM.16.MT88.4 R56, [R182+0xb400] ;  /* 0x00b40000b638783b */ /* 0x000e680000004200 */
[----:B------:R-:W-:Y:S03]  /*14aa0*/  LDSM.16.MT88.4 R68, [R180+0xd400] ;  /* 0x00d40000b444783b */ /* 0x000fe60000004200 */
[C---:B------:R-:W-:Y:S05]  /*14ab0*/  HMMA.16816.F32 R8, R60.reuse, R64, R8 ;  /* 0x000000403c08723c */ /* 0x040fea0000001808 */
        /* <DEDUP_REMOVED lines=8> */
[----:B------:R-:W2:Y:S02]  /*14b40*/  LDSM.16.MT88.4 R64, [R180+0xb400] ;  /* 0x00b40000b440783b */ /* 0x000ea40000004200 */
[-CC-:B------:R-:W-:Y:S01]  /*14b50*/  FFMA.FTZ R90, R231, R3.reuse, -R136.reuse ;  /* 0x00000003e75a7223 */ /* 0x180fe20000010888 */
[-C--:B------:R-:W-:Y:S01]  /*14b60*/  FFMA.FTZ R92, R229, R3.reuse, -R136 ;  /* 0x00000003e55c7223 */ /* 0x080fe20000010888 */
[-CC-:B------:R-:W-:Y:S01]  /*14b70*/  FFMA.FTZ R94, R237, R3.reuse, -R132.reuse ;  /* 0x00000003ed5e7223 */ /* 0x180fe20000010884 */
[-CC-:B------:R-:W-:Y:S01]  /*14b80*/  FFMA.FTZ R95, R233, R3.reuse, -R132.reuse ;  /* 0x00000003e95f7223 */ /* 0x180fe20000010884 */
[-C--:B------:R-:W-:Y:S01]  /*14b90*/  FFMA.FTZ R96, R225, R3.reuse, -R132 ;  /* 0x00000003e1607223 */ /* 0x080fe20000010884 */
[-C--:B------:R-:W-:Y:S01]  /*14ba0*/  FFMA.FTZ R142, R179, R3.reuse, -R136 ;  /* 0x00000003b38e7223 */ /* 0x080fe20000010888 */
[C---:B------:R-:W-:Y:S03]  /*14bb0*/  HMMA.16816.F32 R16, R60.reuse, R52, R16 ;  /* 0x000000343c10723c */ /* 0x040fe60000001810 */
[-C--:B------:R-:W-:Y:S01]  /*14bc0*/  FFMA.FTZ R146, R213, R3.reuse, -R132 ;  /* 0x00000003d5927223 */ /* 0x080fe20000010884 */
[-CC-:B------:R-:W-:Y:S01]  /*14bd0*/  FFMA.FTZ R191, R191, R3.reuse, -R136.reuse ;  /* 0x00000003bfbf7223 */ /* 0x180fe20000010888 */
[-C--:B------:R-:W-:Y:S01]  /*14be0*/  FFMA.FTZ R211, R211, R3.reuse, -R136 ;  /* 0x00000003d3d37223 */ /* 0x080fe20000010888 */
[-C--:B------:R-:W-:Y:S01]  /*14bf0*/  FFMA.FTZ R144, R219, R3.reuse, -R132 ;  /* 0x00000003db907223 */ /* 0x080fe20000010884 */
[-C--:B------:R-:W-:Y:S01]  /*14c00*/  FFMA.FTZ R150, R163, R3.reuse, -R136 ;  /* 0x00000003a3967223 */ /* 0x080fe20000010888 */
[-C--:B------:R-:W-:Y:S01]  /*14c10*/  FFMA.FTZ R154, R165, R3.reuse, -R132 ;  /* 0x00000003a59a7223 */ /* 0x080fe20000010884 */
[-CC-:B------:R-:W-:Y:S01]  /*14c20*/  FFMA.FTZ R148, R173, R3.reuse, -R136.reuse ;  /* 0x00000003ad947223 */ /* 0x180fe20000010888 */
[C---:B------:R-:W-:Y:S01]  /*14c30*/  HMMA.16816.F32 R20, R60.reuse, R54, R20 ;  /* 0x000000363c14723c */ /* 0x040fe20000001814 */
[----:B------:R-:W3:Y:S01]  /*14c40*/  LDSM.16.MT88.4 R52, [R182+0x9800] ;  /* 0x00980000b634783b */ /* 0x000ee20000004200 */
[----:B------:R-:W-:Y:S01]  /*14c50*/  MUFU.EX2 R78, R78 ;  /* 0x0000004e004e7308 */ /* 0x000fe20000000800 */
[-CC-:B------:R-:W-:Y:S01]  /*14c60*/  FFMA.FTZ R169, R169, R3.reuse, -R136.reuse ;  /* 0x00000003a9a97223 */ /* 0x180fe20000010888 */
[-C--:B------:R-:W-:Y:S01]  /*14c70*/  FFMA.FTZ R161, R161, R3.reuse, -R136 ;  /* 0x00000003a1a17223 */ /* 0x080fe20000010888 */
[-C--:B------:R-:W-:Y:S01]  /*14c80*/  FFMA.FTZ R152, R175, R3.reuse, -R132 ;  /* 0x00000003af987223 */ /* 0x080fe20000010884 */
[-CC-:B------:R-:W-:Y:S01]  /*14c90*/  FFMA.FTZ R158, R145, R3.reuse, -R136.reuse ;  /* 0x00000003919e7223 */ /* 0x180fe20000010888 */
[-CC-:B------:R-:W-:Y:S01]  /*14ca0*/  FFMA.FTZ R156, R157, R3.reuse, -R136.reuse ;  /* 0x000000039d9c7223 */ /* 0x180fe20000010888 */
[-CC-:B------:R-:W-:Y:S01]  /*14cb0*/  FFMA.FTZ R153, R153, R3.reuse, -R136.reuse ;  /* 0x0000000399997223 */ /* 0x180fe20000010888 */
[-C--:B------:R-:W-:Y:S01]  /*14cc0*/  FFMA.FTZ R149, R149, R3.reuse, -R136 ;  /* 0x0000000395957223 */ /* 0x080fe20000010888 */
[----:B------:R-:W4:Y:S01]  /*14cd0*/  MUFU.EX2 R79, R79 ;  /* 0x0000004f004f7308 */ /* 0x000f220000000800 */
[C---:B-1----:R-:W-:Y:S03]  /*14ce0*/  HMMA.16816.F32 R24, R60.reuse, R56, R24 ;  /* 0x000000383c18723c */ /* 0x042fe60000001818 */
[-CC-:B------:R-:W-:Y:S01]  /*14cf0*/  FFMA.FTZ R160, R155, R3.reuse, -R132.reuse ;  /* 0x000000039ba07223 */ /* 0x180fe20000010884 */
[-CC-:B------:R-:W-:Y:S01]  /*14d00*/  FFMA.FTZ R147, R147, R3.reuse, -R132.reuse ;  /* 0x0000000393937223 */ /* 0x180fe20000010884 */
[----:B------:R-:W-:Y:S01]  /*14d10*/  FFMA.FTZ R162, R151, R3, -R132 ;  /* 0x0000000397a27223 */ /* 0x000fe20000010884 */
[----:B------:R-:W-:Y:S01]  /*14d20*/  LDSM.16.MT88.4 R108, [R182+0xac00] ;  /* 0x00ac0000b66c783b */ /* 0x000fe20000004200 */
[----:B------:R-:W-:Y:S01]  /*14d30*/  MUFU.EX2 R83, R83 ;  /* 0x0000005300537308 */ /* 0x000fe20000000800 */
[C---:B------:R-:W-:Y:S02]  /*14d40*/  HMMA.16816.F32 R28, R60.reuse, R58, R28 ;  /* 0x0000003a3c1c723c */ /* 0x040fe4000000181c */
[----:B------:R-:W1:Y:S05]  /*14d50*/  LDSM.16.MT88.4 R56, [R180+0x9800] ;  /* 0x00980000b438783b */ /* 0x000e6a0000004200 */
[----:B------:R-:W-:Y:S08]  /*14d60*/  MUFU.EX2 R80, R80 ;  /* 0x0000005000507308 */ /* 0x000ff00000000800 */
[----:B------:R-:W-:Y:S08]  /*14d70*/  MUFU.EX2 R82, R82 ;  /* 0x0000005200527308 */ /* 0x000ff00000000800 */
[----:B------:R-:W5:Y:S08]  /*14d80*/  MUFU.EX2 R85, R85 ;  /* 0x0000005500557308 */ /* 0x000f700000000800 */
[----:B------:R-:W-:Y:S08]  /*14d90*/  MUFU.EX2 R86, R86 ;  /* 0x0000005600567308 */ /* 0x000ff00000000800 */
[----:B------:R-:W3:Y:S01]  /*14da0*/  MUFU.EX2 R87, R87 ;  /* 0x0000005700577308 */ /* 0x000ee20000000800 */
[----:B--2---:R-:W-:Y:S03]  /*14db0*/  HMMA.16816.F32 R32, R60, R64, R32 ;  /* 0x000000403c20723c */ /* 0x004fe60000001820 */
[----:B----4-:R-:W-:-:S02]  /*14dc0*/  F2FP.F16.F32.PACK_AB R64, R79, R78 ;  /* 0x0000004e4f40723e */ /* 0x010fc400000000ff */
[----:B-----5:R-:W-:-:S03]  /*14dd0*/  F2FP.F16.F32.PACK_AB R65, R85, R82 ;  /* 0x000000525541723e */ /* 0x020fc600000000ff */
[----:B------:R-:W-:Y:S03]  /*14de0*/  HMMA.16816.F32 R36, R60, R66, R36 ;  /* 0x000000423c24723c */ /* 0x000fe60000001824 */
[----:B------:R-:W-:-:S05]  /*14df0*/  F2FP.F16.F32.PACK_AB R66, R80, R83 ;  /* 0x000000535042723e */ /* 0x000fca00000000ff */
[----:B------:R-:W-:Y:S03]  /*14e00*/  HMMA.16816.F32 R40, R60, R72, R40 ;  /* 0x000000483c28723c */ /* 0x000fe60000001828 */
[----:B---3--:R-:W-:-:S05]  /*14e10*/  F2FP.F16.F32.PACK_AB R67, R87, R86 ;  /* 0x000000565743723e */ /* 0x008fca00000000ff */
[C---:B------:R-:W-:Y:S01]  /*14e20*/  HMMA.16816.F32 R44, R60.reuse, R74, R44 ;  /* 0x0000004a3c2c723c */ /* 0x040fe2000000182c */
[----:B------:R-:W-:Y:S07]  /*14e30*/  LDSM.16.MT88.4 R72, [R182+0xd800] ;  /* 0x00d80000b648783b */ /* 0x000fee0000004200 */
[C---:B------:R-:W-:Y:S08]  /*14e40*/  HMMA.16816.F32 R48, R60.reuse, R68, R48 ;  /* 0x000000443c30723c */ /* 0x040ff00000001830 */
[----:B------:R-:W-:Y:S01]  /*14e50*/  HMMA.16816.F32 R4, R60, R70, R4 ;  /* 0x000000463c04723c */ /* 0x000fe20000001804 */
[----:B------:R-:W2:Y:S04]  /*14e60*/  LDSM.16.MT88.4 R60, [R182+0xb800] ;  /* 0x00b80000b63c783b */ /* 0x000ea80000004200 */
[----:B------:R-:W-:Y:S03]  /*14e70*/  LDSM.16.MT88.4 R68, [R180+0xd800] ;  /* 0x00d80000b444783b */ /* 0x000fe60000004200 */
[C---:B------:R-:W-:Y:S08]  /*14e80*/  HMMA.16816.F32 R8, R64.reuse, R52, R8 ;  /* 0x000000344008723c */ /* 0x040ff00000001808 */
[C---:B------:R-:W-:Y:S01]  /*14e90*/  HMMA.16816.F32 R12, R64.reuse, R54, R12 ;  /* 0x00000036400c723c */ /* 0x040fe2000000180c */
[----:B------:R-:W3:Y:S07]  /*14ea0*/  LDSM.16.MT88.4 R52, [R180+0xb800] ;  /* 0x00b80000b434783b */ /* 0x000eee0000004200 */
[C---:B-1----:R-:W-:Y:S08]  /*14eb0*/  HMMA.16816.F32 R16, R64.reuse, R56, R16 ;  /* 0x000000384010723c */ /* 0x042ff00000001810 */
[----:B------:R-:W-:Y:S01]  /*14ec0*/  HMMA.16816.F32 R20, R64, R58, R20 ;  /* 0x0000003a4014723c */ /* 0x000fe20000001814 */
[----:B------:R-:W1:Y:S02]  /*14ed0*/  LDSM.16.MT88.4 R56, [R182+0x9c00] ;  /* 0x009c0000b638783b */ /* 0x000e640000004200 */
[----:B------:R-:W-:-:S05]  /*14ee0*/  FFMA.FTZ R177, R227, R3, -R132 ;  /* 0x00000003e3b17223 */ /* 0x000fca0000010884 */
[C---:B--2---:R-:W-:Y:S08]  /*14ef0*/  HMMA.16816.F32 R24, R64.reuse, R60, R24 ;  /* 0x0000003c4018723c */ /* 0x044ff00000001818 */
        /* <DEDUP_REMOVED lines=14> */
[C---:B------:R-:W-:Y:S01]  /*14fe0*/  HMMA.16816.F32 R44, R64.reuse, R74, R44 ;  /* 0x0000004a402c723c */ /* 0x040fe2000000182c */
[----:B------:R-:W-:Y:S07]  /*14ff0*/  LDSM.16.MT88.4 R72, [R182+0xdc00] ;  /* 0x00dc0000b648783b */ /* 0x000fee0000004200 */
[C---:B------:R-:W-:Y:S08]  /*15000*/  HMMA.16816.F32 R48, R64.reuse, R68, R48 ;  /* 0x000000444030723c */ /* 0x040ff00000001830 */
[----:B------:R-:W-:Y:S03]  /*15010*/  HMMA.16816.F32 R4, R64, R70, R4 ;  /* 0x000000464004723c */ /* 0x000fe60000001804 */
[----:B---3--:R-:W-:Y:S01]  /*15020*/  F2FP.F16.F32.PACK_AB R64, R90, R89 ;  /* 0x000000595a40723e */ /* 0x008fe200000000ff */
[----:B------:R-:W-:Y:S01]  /*15030*/  LDSM.16.MT88.4 R68, [R180+0xdc00] ;  /* 0x00dc0000b444783b */ /* 0x000fe20000004200 */
[----:B-----5:R-:W-:-:S02]  /*15040*/  F2FP.F16.F32.PACK_AB R66, R91, R92 ;  /* 0x0000005c5b42723e */ /* 0x020fc400000000ff */
[----:B-1----:R-:W-:Y:S02]  /*15050*/  F2FP.F16.F32.PACK_AB R65, R95, R94 ;  /* 0x0000005e5f41723e */ /* 0x002fe400000000ff */
[----:B--2---:R-:W-:-:S07]  /*15060*/  F2FP.F16.F32.PACK_AB R67, R177, R96 ;  /* 0x00000060b143723e */ /* 0x004fce00000000ff */
[C---:B------:R-:W-:Y:S08]  /*15070*/  HMMA.16816.F32 R8, R64.reuse, R56, R8 ;  /* 0x000000384008723c */ /* 0x040ff00000001808 */
[C---:B------:R-:W-:Y:S01]  /*15080*/  HMMA.16816.F32 R12, R64.reuse, R58, R12 ;  /* 0x0000003a400c723c */ /* 0x040fe2000000180c */
[----:B------:R-:W1:Y:S07]  /*15090*/  LDSM.16.MT88.4 R56, [R180+0xbc00] ;  /* 0x00bc0000b438783b */ /* 0x000e6e0000004200 */
[C---:B------:R-:W-:Y:S08]  /*150a0*/  HMMA.16816.F32 R16, R64.reuse, R60, R16 ;  /* 0x0000003c4010723c */ /* 0x040ff00000001810 */
[----:B------:R-:W-:Y:S01]  /*150b0*/  HMMA.16816.F32 R20, R64, R62, R20 ;  /* 0x0000003e4014723c */ /* 0x000fe20000001814 */
[----:B------:R-:W2:Y:S02]  /*150c0*/  LDSM.16.MT88.4 R60, [R182+0xa000] ;  /* 0x00a00000b63c783b */ /* 0x000ea40000004200 */
[-C--:B------:R-:W-:Y:S01]  /*150d0*/  FFMA.FTZ R140, R221, R3.reuse, -R136 ;  /* 0x00000003dd8c7223 */ /* 0x080fe20000010888 */
[-CC-:B------:R-:W-:Y:S01]  /*150e0*/  FFMA.FTZ R179, R223, R3.reuse, -R132.reuse ;  /* 0x00000003dfb37223 */ /* 0x180fe20000010884 */
[----:B------:R-:W-:-:S03]  /*150f0*/  FFMA.FTZ R213, R217, R3, -R132 ;  /* 0x00000003d9d57223 */ /* 0x000fc60000010884 */
[C---:B----4-:R-:W-:Y:S08]  /*15100*/  HMMA.16816.F32 R24, R64.reuse, R52, R24 ;  /* 0x000000344018723c */ /* 0x050ff00000001818 */
        /* <DEDUP_REMOVED lines=24> */
[----:B--2---:R-:W-:Y:S02]  /*15290*/  F2FP.F16.F32.PACK_AB R65, R144, R179 ;  /* 0x000000b39041723e */ /* 0x004fe400000000ff */
[----:B---3--:R-:W-:-:S07]  /*152a0*/  F2FP.F16.F32.PACK_AB R67, R213, R146 ;  /* 0x00000092d543723e */ /* 0x008fce00000000ff */
        /* <DEDUP_REMOVED lines=11> */
[----:B------:R-:W2:Y:S01]  /*15360*/  LDSM.16.MT88.4 R60, [R182+0xc400] ;  /* 0x00c40000b63c783b */ /* 0x000ea20000004200 */
[----:B------:R-:W4:Y:S06]  /*15370*/  MUFU.EX2 R169, R169 ;  /* 0x000000a900a97308 */ /* 0x000f2c0000000800 */
[C---:B------:R-:W-:Y:S02]  /*15380*/  HMMA.16816.F32 R32, R64.reuse, R68, R32 ;  /* 0x000000444020723c */ /* 0x040fe40000001820 */
[----:B------:R-:W-:Y:S06]  /*15390*/  MUFU.EX2 R150, R150 ;  /* 0x0000009600967308 */ /* 0x000fec0000000800 */
[C---:B------:R-:W-:Y:S01]  /*153a0*/  HMMA.16816.F32 R36, R64.reuse, R70, R36 ;  /* 0x000000464024723c */ /* 0x040fe20000001824 */
[----:B------:R-:W-:Y:S01]  /*153b0*/  LDSM.16.MT88.4 R68, [R182+0xe400] ;  /* 0x00e40000b644783b */ /* 0x000fe20000004200 */
[----:B------:R-:W5:Y:S06]  /*153c0*/  MUFU.EX2 R161, R161 ;  /* 0x000000a100a17308 */ /* 0x000f6c0000000800 */
[C---:B---3--:R-:W-:Y:S02]  /*153d0*/  HMMA.16816.F32 R48, R64.reuse, R52, R48 ;  /* 0x000000344030723c */ /* 0x048fe40000001830 */
[----:B------:R-:W-:Y:S06]  /*153e0*/  MUFU.EX2 R152, R152 ;  /* 0x0000009800987308 */ /* 0x000fec0000000800 */
[----:B------:R-:W-:Y:S01]  /*153f0*/  HMMA.16816.F32 R4, R64, R54, R4 ;  /* 0x000000364004723c */ /* 0x000fe20000001804 */
[----:B------:R-:W3:Y:S01]  /*15400*/  LDSM.16.MT88.4 R64, [R180+0xc400] ;  /* 0x00c40000b440783b */ /* 0x000ee20000004200 */
[----:B------:R-:W1:Y:S08]  /*15410*/  MUFU.EX2 R163, R163 ;  /* 0x000000a300a37308 */ /* 0x000e700000000800 */
[----:B------:R-:W-:Y:S08]  /*15420*/  MUFU.EX2 R154, R154 ;  /* 0x0000009a009a7308 */ /* 0x000ff00000000800 */
[----:B------:R-:W2:Y:S01]  /*15430*/  MUFU.EX2 R165, R165 ;  /* 0x000000a500a57308 */ /* 0x000ea20000000800 */
[----:B----4-:R-:W-:-:S02]  /*15440*/  F2FP.F16.F32.PACK_AB R52, R169, R148 ;  /* 0x00000094a934723e */ /* 0x010fc400000000ff */
[----:B-----5:R-:W-:Y:S02]  /*15450*/  F2FP.F16.F32.PACK_AB R54, R161, R150 ;  /* 0x00000096a136723e */ /* 0x020fe400000000ff */
[----:B-1----:R-:W-:Y:S02]  /*15460*/  F2FP.F16.F32.PACK_AB R53, R163, R152 ;  /* 0x00000098a335723e */ /* 0x002fe400000000ff */
[----:B--2---:R-:W-:-:S07]  /*15470*/  F2FP.F16.F32.PACK_AB R55, R165, R154 ;  /* 0x0000009aa537723e */ /* 0x004fce00000000ff */
[C---:B------:R-:W-:Y:S08]  /*15480*/  HMMA.16816.F32 R8, R52.reuse, R56, R8 ;  /* 0x000000383408723c */ /* 0x040ff00000001808 */
[----:B------:R-:W-:Y:S01]  /*15490*/  HMMA.16816.F32 R12, R52, R58, R12 ;  /* 0x0000003a340c723c */ /* 0x000fe2000000180c */
[----:B------:R-:W1:Y:S02]  /*154a0*/  LDSM.16.MT88.4 R56, [R180+0xe400] ;  /* 0x00e40000b438783b */ /* 0x000e640000004200 */
[----:B------:R-:W-:Y:S01]  /*154b0*/  FFMA.FTZ R138, R216, R138, R135 ;  /* 0x0000008ad88a7223 */ /* 0x000fe20000010087 */
[----:B------:R-:W-:-:S04]  /*154c0*/  FFMA.FTZ R0, R215, R0, R130 ;  /* 0x00000000d7007223 */ /* 0x000fc80000010082 */
[----:B------:R-:W-:Y:S03]  /*154d0*/  HMMA.16816.F32 R24, R52, R60, R24 ;  /* 0x0000003c3418723c */ /* 0x000fe60000001818 */
[----:B------:R-:W-:-:S05]  /*154e0*/  FADD.FTZ R133, R133, R138 ;  /* 0x0000008a85857221 */ /* 0x000fca0000010000 */
[C---:B------:R-:W-:Y:S01]  /*154f0*/  HMMA.16816.F32 R28, R52.reuse, R62, R28 ;  /* 0x0000003e341c723c */ /* 0x040fe2000000181c */
[----:B------:R-:W2:Y:S02]  /*15500*/  LDSM.16.MT88.4 R60, [R180+0xa800] ;  /* 0x00a80000b43c783b */ /* 0x000ea40000004200 */
[----:B------:R-:W-:Y:S01]  /*15510*/  FADD.FTZ R0, R129, R0 ;  /* 0x0000000081007221 */ /* 0x000fe20000010000 */
[----:B------:R-:W-:Y:S01]  /*15520*/  FFMA.FTZ R145, R159, R3, -R132 ;  /* 0x000000039f917223 */ /* 0x000fe20000010884 */
[----:B------:R-:W-:Y:S02]  /*15530*/  FADD.FTZ R134, R134, R133 ;  /* 0x0000008586867221 */ /* 0x000fe40000010000 */
[----:B------:R-:W-:Y:S01]  /*15540*/  FADD.FTZ R127, R127, R0 ;  /* 0x000000007f7f7221 */ /* 0x000fe20000010000 */
[----:B---3--:R-:W-:Y:S03]  /*15550*/  HMMA.16816.F32 R32, R52, R64, R32 ;  /* 0x000000403420723c */ /* 0x008fe60000001820 */
[----:B------:R-:W-:Y:S01]  /*15560*/  FADD.FTZ R131, R131, R134 ;  /* 0x0000008683837221 */ /* 0x000fe20000010000 */
[----:B------:R-:W-:-:S04]  /*15570*/  FADD.FTZ R127, R2, R127 ;  /* 0x0000007f027f7221 */ /* 0x000fc80000010000 */
[----:B------:R-:W-:Y:S01]  /*15580*/  HMMA.16816.F32 R36, R52, R66, R36 ;  /* 0x000000423424723c */ /* 0x000fe20000001824 */
[----:B------:R-:W3:Y:S01]  /*15590*/  LDSM.16.MT88.4 R64, [R182+0xc800] ;  /* 0x00c80000b640783b */ /* 0x000ee20000004200 */
[----:B------:R-:W-:Y:S01]  /*155a0*/  MUFU.EX2 R156, R156 ;  /* 0x0000009c009c7308 */ /* 0x000fe20000000800 */
[----:B------:R-:W-:Y:S01]  /*155b0*/  FADD.FTZ R0, R100, R131 ;  /* 0x0000008364007221 */ /* 0x000fe20000010000 */
[----:B------:R-:W-:-:S06]  /*155c0*/  FADD.FTZ R84, R84, R127 ;  /* 0x0000007f54547221 */ /* 0x000fcc0000010000 */
[----:B------:R-:W4:Y:S01]  /*155d0*/  MUFU.EX2 R153, R153 ;  /* 0x0000009900997308 */ /* 0x000f220000000800 */
[----:B------:R-:W-:Y:S03]  /*155e0*/  HMMA.16816.F32 R16, R52, R72, R16 ;  /* 0x000000483410723c */ /* 0x000fe60000001810 */
[----:B------:R-:W-:-:S04]  /*155f0*/  FADD.FTZ R0, R97, R0 ;  /* 0x0000000061007221 */ /* 0x000fc80000010000 */
[----:B------:R-:W-:Y:S01]  /*15600*/  MUFU.EX2 R149, R149 ;  /* 0x0000009500957308 */ /* 0x000fe20000000800 */
[----:B------:R-:W-:Y:S01]  /*15610*/  HMMA.16816.F32 R20, R52, R74, R20 ;  /* 0x0000004a3414723c */ /* 0x000fe20000001814 */
[----:B------:R-:W5:Y:S06]  /*15620*/  LDSM.16.MT88.4 R72, [R182+0xa800] ;  /* 0x00a80000b648783b */ /* 0x000f6c0000004200 */
[----:B------:R-:W-:Y:S01]  /*15630*/  MUFU.EX2 R158, R158 ;  /* 0x0000009e009e7308 */ /* 0x000fe20000000800 */
[----:B------:R-:W-:-:S07]  /*15640*/  FADD.FTZ R84, R81, R84 ;  /* 0x0000005451547221 */ /* 0x000fce0000010000 */
[----:B------:R-:W-:Y:S08]  /*15650*/  MUFU.EX2 R145, R145 ;  /* 0x0000009100917308 */ /* 0x000ff00000000800 */
[----:B------:R-:W2:Y:S08]  /*15660*/  MUFU.EX2 R160, R160 ;  /* 0x000000a000a07308 */ /* 0x000eb00000000800 */
[----:B------:R-:W-:Y:S08]  /*15670*/  MUFU.EX2 R147, R147 ;  /* 0x0000009300937308 */ /* 0x000ff00000000800 */
[----:B------:R-:W3:Y:S01]  /*15680*/  MUFU.EX2 R162, R162 ;  /* 0x000000a200a27308 */ /* 0x000ee20000000800 */
[----:B------:R-:W-:Y:S01]  /*15690*/  FADD.FTZ R93, R93, R0 ;  /* 0x000000005d5d7221 */ /* 0x000fe20000010000 */
[----:B------:R-:W-:Y:S01]  /*156a0*/  FADD.FTZ R77, R77, R84 ;  /* 0x000000544d4d7221 */ /* 0x000fe20000010000 */
[----:B------:R-:W-:Y:S03]  /*156b0*/  HMMA.16816.F32 R40, R52, R68, R40 ;  /* 0x000000443428723c */ /* 0x000fe60000001828 */
[----:B------:R-:W-:Y:S01]  /*156c0*/  FADD.FTZ R93, R88, R93 ;  /* 0x0000005d585d7221 */ /* 0x000fe20000010000 */
[----:B------:R-:W-:-:S04]  /*156d0*/  FADD.FTZ R77, R76, R77 ;  /* 0x0000004d4c4d7221 */ /* 0x000fc80000010000 */
[----:B------:R-:W-:Y:S01]  /*156e0*/  HMMA.16816.F32 R44, R52, R70, R44 ;  /* 0x00000046342c723c */ /* 0x000fe2000000182c */
[----:B------:R-:W5:Y:S02]  /*156f0*/  LDSM.16.MT88.4 R68, [R182+0xe800] ;  /* 0x00e80000b644783b */ /* 0x000f640000004200 */
[----:B------:R-:W-:Y:S01]  /*15700*/  FADD.FTZ R78, R78, R93 ;  /* 0x0000005d4e4e7221 */ /* 0x000fe20000010000 */
[----:B------:R-:W-:-:S04]  /*15710*/  FADD.FTZ R82, R82, R77 ;  /* 0x0000004d52527221 */ /* 0x000fc80000010000 */
[----:B-1----:R-:W-:Y:S03]  /*15720*/  HMMA.16816.F32 R48, R52, R56, R48 ;  /* 0x000000383430723c */ /* 0x002fe60000001830 */
[----:B----4-:R-:W-:Y:S02]  /*15730*/  F2FP.F16.F32.PACK_AB R56, R153, R156 ;  /* 0x0000009c9938723e */ /* 0x010fe400000000ff */
[----:B--2---:R-:W-:-:S03]  /*15740*/  F2FP.F16.F32.PACK_AB R57, R160, R145 ;  /* 0x00000091a039723e */ /* 0x004fc600000000ff */
[----:B------:R-:W-:Y:S03]  /*15750*/  HMMA.16816.F32 R4, R52, R58, R4 ;  /* 0x0000003a3404723c */ /* 0x000fe60000001804 */
[----:B------:R-:W-:Y:S01]  /*15760*/  F2FP.F16.F32.PACK_AB R58, R158, R149 ;  /* 0x000000959e3a723e */ /* 0x000fe200000000ff */
[----:B------:R-:W-:Y:S01]  /*15770*/  FADD.FTZ R78, R79, R78 ;  /* 0x0000004e4f4e7221 */ /* 0x000fe20000010000 */
[----:B---3--:R-:W-:Y:S01]  /*15780*/  F2FP.F16.F32.PACK_AB R59, R162, R147 ;  /* 0x00000093a23b723e */ /* 0x008fe200000000ff */
[----:B------:R-:W-:Y:S01]  /*15790*/  FADD.FTZ R85, R85, R82 ;  /* 0x0000005255557221 */ /* 0x000fe20000010000 */
[----:B------:R-:W1:Y:S01]  /*157a0*/  LDSM.16.MT88.4 R52, [R180+0xc800] ;  /* 0x00c80000b434783b */ /* 0x000e620000004200 */
[----:B------:R-:W-:Y:S02]  /*157b0*/  FADD.FTZ R83, R83, R78 ;  /* 0x0000004e53537221 */ /* 0x000fe40000010000 */
[----:B------:R-:W-:Y:S01]  /*157c0*/  FADD.FTZ R86, R86, R85 ;  /* 0x0000005556567221 */ /* 0x000fe20000010000 */
[----:B------:R-:W-:Y:S01]  /*157d0*/  FFMA.FTZ R151, R120, R3, -R136 ;  /* 0x0000000378977223 */ /* 0x000fe20000010888 */
[----:B------:R-:W-:Y:S05]  /*157e0*/  HMMA.16816.F32 R16, R56, R60, R16 ;  /* 0x0000003c3810723c */ /* 0x000fea0000001810 */
[----:B------:R-:W-:Y:S01]  /*157f0*/  FADD.FTZ R80, R80, R83 ;  /* 0x0000005350507221 */ /* 0x000fe20000010000 */
[----:B------:R-:W-:-:S02]  /*15800*/  FADD.FTZ R87, R87, R86 ;  /* 0x0000005657577221 */ /* 0x000fc40000010000 */
[C---:B------:R-:W-:Y:S01]  /*15810*/  HMMA.16816.F32 R20, R56.reuse, R62, R20 ;  /* 0x0000003e3814723c */ /* 0x040fe20000001814 */
[----:B------:R-:W2:Y:S02]  /*15820*/  LDSM.16.MT88.4 R60, [R180+0xe800] ;  /* 0x00e80000b43c783b */ /* 0x000ea40000004200 */
[-C--:B------:R-:W-:Y:S01]  /*15830*/  FFMA.FTZ R122, R122, R3.reuse, -R136 ;  /* 0x000000037a7a7223 */ /* 0x080fe20000010888 */
[-CC-:B------:R-:W-:Y:S01]  /*15840*/  FFMA.FTZ R120, R139, R3.reuse, -R132.reuse ;  /* 0x000000038b787223 */ /* 0x180fe20000010884 */
[-C--:B------:R-:W-:Y:S01]  /*15850*/  FFMA.FTZ R215, R137, R3.reuse, -R132 ;  /* 0x0000000389d77223 */ /* 0x080fe20000010884 */
[----:B------:R-:W-:Y:S01]  /*15860*/  FADD.FTZ R89, R89, R80 ;  /* 0x0000005059597221 */ /* 0x000fe20000010000 */
[----:B------:R-:W-:Y:S01]  /*15870*/  FADD.FTZ R94, R94, R87 ;  /* 0x000000575e5e7221 */ /* 0x000fe20000010000 */
[----:B------:R-:W-:Y:S03]  /*15880*/  HMMA.16816.F32 R24, R56, R64, R24 ;  /* 0x000000403818723c */ /* 0x000fe60000001818 */
[-CC-:B------:R-:W-:Y:S01]  /*15890*/  FFMA.FTZ R64, R125, R3.reuse, -R136.reuse ;  /* 0x000000037d407223 */ /* 0x180fe20000010888 */
[----:B------:R-:W-:Y:S01]  /*158a0*/  FFMA.FTZ R65, R124, R3, -R136 ;  /* 0x000000037c417223 */ /* 0x000fe20000010888 */
[----:B------:R-:W-:-:S03]  /*158b0*/  FADD.FTZ R89, R90, R89 ;  /* 0x000000595a597221 */ /* 0x000fc60000010000 */
[C---:B------:R-:W-:Y:S03]  /*158c0*/  HMMA.16816.F32 R28, R56.reuse, R66, R28 ;  /* 0x00000042381c723c */ /* 0x040fe6000000181c */
[-CC-:B------:R-:W-:Y:S01]  /*158d0*/  FFMA.FTZ R66, R143, R3.reuse, -R132.reuse ;  /* 0x000000038f427223 */ /* 0x180fe20000010884 */
[----:B------:R-:W-:Y:S01]  /*158e0*/  FFMA.FTZ R67, R141, R3, -R132 ;  /* 0x000000038d437223 */ /* 0x000fe20000010884 */
[----:B------:R-:W-:Y:S01]  /*158f0*/  FADD.FTZ R95, R95, R94 ;  /* 0x0000005e5f5f7221 */ /* 0x000fe20000010000 */
[----:B------:R-:W-:Y:S01]  /*15900*/  MUFU.EX2 R122, R122 ;  /* 0x0000007a007a7308 */ /* 0x000fe20000000800 */
[----:B------:R-:W-:Y:S01]  /*15910*/  FADD.FTZ R92, R92, R89 ;  /* 0x000000595c5c7221 */ /* 0x000fe20000010000 */
[----:B------:R-:W3:Y:S01]  /*15920*/  LDSM.16.MT88.4 R76, [R182+0xec00] ;  /* 0x00ec0000b64c783b */ /* 0x000ee20000004200 */
[----:B------:R-:W-:Y:S01]  /*15930*/  FADD.FTZ R0, R96, R95 ;  /* 0x0000005f60007221 */ /* 0x000fe20000010000 */
[----:B-----5:R-:W-:Y:S04]  /*15940*/  HMMA.16816.F32 R8, R56, R72, R8 ;  /* 0x000000483808723c */ /* 0x020fe80000001808 */
[----:B------:R-:W4:Y:S01]  /*15950*/  MUFU.EX2 R151, R151 ;  /* 0x0000009700977308 */ /* 0x000f220000000800 */
[----:B------:R-:W-:Y:S01]  /*15960*/  FADD.FTZ R91, R91, R92 ;  /* 0x0000005c5b5b7221 */ /* 0x000fe20000010000 */
[----:B------:R-:W-:-:S06]  /*15970*/  FADD.FTZ R0, R177, R0 ;  /* 0x00000000b1007221 */ /* 0x000fcc0000010000 */
[----:B------:R-:W-:Y:S01]  /*15980*/  MUFU.EX2 R64, R64 ;  /* 0x0000004000407308 */ /* 0x000fe20000000800 */
[C---:B------:R-:W-:Y:S07]  /*15990*/  HMMA.16816.F32 R12, R56.reuse, R74, R12 ;  /* 0x0000004a380c723c */ /* 0x040fee000000180c */
[----:B------:R-:W-:Y:S08]  /*159a0*/  MUFU.EX2 R65, R65 ;  /* 0x0000004100417308 */ /* 0x000ff00000000800 */
[----:B------:R-:W-:Y:S08]  /*159b0*/  MUFU.EX2 R66, R66 ;  /* 0x0000004200427308 */ /* 0x000ff00000000800 */
[----:B------:R-:W5:Y:S08]  /*159c0*/  MUFU.EX2 R67, R67 ;  /* 0x0000004300437308 */ /* 0x000f700000000800 */
[----:B------:R-:W-:Y:S08]  /*159d0*/  MUFU.EX2 R120, R120 ;  /* 0x0000007800787308 */ /* 0x000ff00000000800 */
[----:B------:R-:W1:Y:S01]  /*159e0*/  MUFU.EX2 R215, R215 ;  /* 0x000000d700d77308 */ /* 0x000e620000000800 */
[----:B------:R-:W-:Y:S01]  /*159f0*/  FADD.FTZ R140, R140, R91 ;  /* 0x0000005b8c8c7221 */ /* 0x000fe20000010000 */
[----:B------:R-:W-:Y:S01]  /*15a00*/  FADD.FTZ R179, R179, R0 ;  /* 0x00000000b3b37221 */ /* 0x000fe20000010000 */
[----:B------:R-:W-:Y:S03]  /*15a10*/  HMMA.16816.F32 R40, R56, R68, R40 ;  /* 0x000000443828723c */ /* 0x000fe60000001828 */
[----:B------:R-:W-:Y:S01]  /*15a20*/  FADD.FTZ R140, R191, R140 ;  /* 0x0000008cbf8c7221 */ /* 0x000fe20000010000 */
[----:B------:R-:W-:Y:S01]  /*15a30*/  FADD.FTZ R179, R144, R179 ;  /* 0x000000b390b37221 */ /* 0x000fe20000010000 */
[----:B----4-:R-:W-:-:S02]  /*15a40*/  F2FP.F16.F32.PACK_AB R68, R151, R122 ;  /* 0x0000007a9744723e */ /* 0x010fc400000000ff */
[----:B-----5:R-:W-:Y:S01]  /*15a50*/  F2FP.F16.F32.PACK_AB R69, R67, R66 ;  /* 0x000000424345723e */ /* 0x020fe200000000ff */
[C---:B------:R-:W-:Y:S03]  /*15a60*/  HMMA.16816.F32 R44, R56.reuse, R70, R44 ;  /* 0x00000046382c723c */ /* 0x040fe6000000182c */
[----:B------:R-:W-:Y:S01]  /*15a70*/  F2FP.F16.F32.PACK_AB R70, R65, R64 ;  /* 0x000000404146723e */ /* 0x000fe200000000ff */
[----:B------:R-:W-:Y:S01]  /*15a80*/  FADD.FTZ R211, R211, R140 ;  /* 0x0000008cd3d37221 */ /* 0x000fe20000010000 */
[----:B------:R-:W-:Y:S01]  /*15a90*/  FADD.FTZ R146, R146, R179 ;  /* 0x000000b392927221 */ /* 0x000fe20000010000 */
[----:B-1----:R-:W-:Y:S02]  /*15aa0*/  F2FP.F16.F32.PACK_AB R71, R215, R120 ;  /* 0x00000078d747723e */ /* 0x002fe400000000ff */
        /* <DEDUP_REMOVED lines=10> */
[----:B------:R-:W1:Y:S07]  /*15b50*/  LDSM.16.MT88.4 R52, [R180+0xac00] ;  /* 0x00ac0000b434783b */ /* 0x000e6e0000004200 */
[C---:B--2---:R-:W-:Y:S08]  /*15b60*/  HMMA.16816.F32 R48, R56.reuse, R60, R48 ;  /* 0x0000003c3830723c */ /* 0x044ff00000001830 */
[----:B------:R-:W-:Y:S01]  /*15b70*/  HMMA.16816.F32 R4, R56, R62, R4 ;  /* 0x0000003e3804723c */ /* 0x000fe20000001804 */
[----:B------:R-:W2:Y:S07]  /*15b80*/  LDSM.16.MT88.4 R56, [R182+0xcc00] ;  /* 0x00cc0000b638783b */ /* 0x000eae0000004200 */
        /* <DEDUP_REMOVED lines=18> */
[----:B---3--:R-:W-:Y:S03]  /*15cb0*/  HMMA.16816.F32 R80, R68, R76, R40 ;  /* 0x0000004c4450723c */ /* 0x008fe60000001828 */
[----:B------:R-:W-:Y:S01]  /*15cc0*/  FADD.FTZ R64, R64, R151 ;  /* 0x0000009740407221 */ /* 0x000fe20000010000 */
[----:B------:R-:W-:Y:S01]  /*15cd0*/  FADD.FTZ R120, R120, R67 ;  /* 0x0000004378787221 */ /* 0x000fe20000010000 */
[----:B------:R-:W-:-:S03]  /*15ce0*/  IMAD.MOV.U32 R0, RZ, RZ, R126 ;  /* 0x000000ffff007224 */ /* 0x000fc600078e007e */
[C---:B-1----:R-:W-:Y:S03]  /*15cf0*/  HMMA.16816.F32 R104, R68.reuse, R52, R16 ;  /* 0x000000344468723c */ /* 0x042fe60000001810 */
[----:B------:R-:W-:Y:S02]  /*15d00*/  IMAD.MOV.U32 R2, RZ, RZ, R128 ;  /* 0x000000ffff027224 */ /* 0x000fe400078e0080 */
[----:B------:R-:W-:Y:S01]  /*15d10*/  FADD.FTZ R216, R65, R64 ;  /* 0x0000004041d87221 */ /* 0x000fe20000010000 */
[----:B------:R-:W-:Y:S02]  /*15d20*/  @P3 IMAD.MOV.U32 R0, RZ, RZ, R126 ;  /* 0x000000ffff003224 */ /* 0x000fe400078e007e */
[----:B------:R-:W-:Y:S01]  /*15d30*/  FADD.FTZ R215, R215, R120 ;  /* 0x00000078d7d77221 */ /* 0x000fe20000010000 */
[----:B------:R-:W-:Y:S03]  /*15d40*/  HMMA.16816.F32 R100, R68, R54, R20 ;  /* 0x000000364464723c */ /* 0x000fe60000001814 */
[----:B------:R-:W-:-:S02]  /*15d50*/  @P3 IMAD.MOV.U32 R2, RZ, RZ, R128 ;  /* 0x000000ffff023224 */ /* 0x000fc400078e0080 */
[----:B------:R-:W-:-:S03]  /*15d60*/  @P3 VIADD R121, R121, 0xfffffffd ;  /* 0xfffffffd79793836 */ /* 0x000fc60000000000 */
[C---:B--2---:R-:W-:Y:S08]  /*15d70*/  HMMA.16816.F32 R96, R68.reuse, R56, R24 ;  /* 0x000000384460723c */ /* 0x044ff00000001818 */
        /* <DEDUP_REMOVED lines=8> */
.L_x_4871:
[----:B------:R-:W-:-:S07]  /*15e00*/  IADD3 R121, PT, PT, R123, -0x1, RZ ;  /* 0xffffffff7b797810 */ /* 0x000fce0007ffe0ff */
.L_x_4880:
[----:B------:R-:W-:Y:S05]  /*15e10*/  BSYNC B2 ;  /* 0x0000000000027941 */ /* 0x000fea0003800000 */
.L_x_4870:
[----:B------:R-:W-:-:S13]  /*15e20*/  ISETP.GE.AND P0, PT, R121, R188, PT ;  /* 0x000000bc7900720c */ /* 0x000fda0003f06270 */
[----:B------:R-:W-:Y:S05]  /*15e30*/  @!P0 BRA `(.L_x_4881) ;  /* 0x0000004400c08947 */ /* 0x000fea0003800000 */
[----:B------:R-:W-:Y:S01]  /*15e40*/  IMAD.SHL.U32 R3, R195, 0x2, RZ ;  /* 0x00000002c3037824 */ /* 0x000fe200078e00ff */
[----:B------:R-:W-:Y:S01]  /*15e50*/  ISETP.NE.U32.AND P2, PT, R204, RZ, PT ;  /* 0x000000ffcc00720c */ /* 0x000fe20003f45070 */
[----:B------:R-:W-:Y:S01]  /*15e60*/  IMAD.SHL.U32 R212, R121, 0x80, RZ ;  /* 0x0000008079d47824 */ /* 0x000fe200078e00ff */
[C---:B------:R-:W-:Y:S01]  /*15e70*/  SHF.L.U64.HI R210, R118.reuse, 0x6, R119 ;  /* 0x0000000676d27819 */ /* 0x040fe20000010277 */
[----:B------:R-:W-:Y:S01]  /*15e80*/  IMAD.SHL.U32 R211, R118, 0x40, RZ ;  /* 0x0000004076d37824 */ /* 0x000fe200078e00ff */
[----:B------:R-:W-:Y:S01]  /*15e90*/  LOP3.LUT R3, R3, 0x6, RZ, 0xc0, !PT ;  /* 0x0000000603037812 */ /* 0x000fe200078ec0ff */
[----:B------:R-:W-:Y:S01]  /*15ea0*/  IMAD.MOV.U32 R118, RZ, RZ, R2 ;  /* 0x000000ffff767224 */ /* 0x000fe200078e0002 */
[----:B------:R-:W-:Y:S01]  /*15eb0*/  ISETP.NE.AND.EX P2, PT, R205, RZ, PT, P2 ;  /* 0x000000ffcd00720c */ /* 0x000fe20003f45320 */
[----:B------:R-:W-:Y:S01]  /*15ec0*/  VIADD R213, R121, 0x1 ;  /* 0x0000000179d57836 */ /* 0x000fe20000000000 */
[----:B------:R-:W-:Y:S02]  /*15ed0*/  LOP3.LUT R214, R212, 0x40, R3, 0xfe, !PT ;  /* 0x00000040d4d67812 */ /* 0x000fe400078efe03 */
[----:B------:R-:W-:-:S02]  /*15ee0*/  MOV R119, R0 ;  /* 0x0000000000777202 */ /* 0x000fc40000000f00 */
[----:B------:R-:W-:-:S07]  /*15ef0*/  IADD3 R212, PT, PT, R212, 0x80, RZ ;  /* 0x00000080d4d47810 */ /* 0x000fce0007ffe0ff */
.L_x_4888:
        /* <DEDUP_REMOVED lines=77> */
.L_x_4883:
[----:B------:R-:W-:Y:S05]  /*163d0*/  BSYNC.RECONVERGENT B0 ;  /* 0x0000000000007941 */ /* 0x000fea0003800200 */
.L_x_4882:
[----:B------:R-:W-:Y:S01]  /*163e0*/  @!PT LDS RZ, [RZ] ;  /* 0x00000000fffff984 */ /* 0x000fe20000000800 */
[----:B------:R-:W-:Y:S01]  /*163f0*/  @!PT LDS RZ, [RZ] ;  /* 0x00000000fffff984 */ /* 0x000fe20000000800 */
[----:B------:R-:W-:Y:S01]  /*16400*/  @!PT LDS RZ, [RZ] ;  /* 0x00000000fffff984 */ /* 0x000fe20000000800 */
[----:B------:R-:W-:Y:S01]  /*16410*/  LDGSTS.E.BYPASS.LTC128B.128 [R199+0x9000], desc[UR4][R192.64] ;  /* 0x09000000c0c77fae */ /* 0x000fe2000b981a04 */
[----:B------:R-:W-:Y:S01]  /*16420*/  IADD3 R4, P0, PT, R211, R192, RZ ;  /* 0x000000c0d3047210 */ /* 0x000fe20007f1e0ff */
[----:B------:R-:W-:Y:S01]  /*16430*/  VIADD R213, R213, 0xffffffff ;  /* 0xffffffffd5d57836 */ /* 0x000fe20000000000 */
[----:B------:R-:W-:Y:S02]  /*16440*/  BSSY.RECONVERGENT B1, `(.L_x_4884) ;  /* 0x0000113000017945 */ /* 0x000fe40003800200 */
        /* <DEDUP_REMOVED lines=9> */
[----:B------:R1:W-:Y:S01]  /*164e0*/  LDGSTS.E.BYPASS.LTC128B.128 [R199+0xd800], desc[UR4][R4.64+0x80] ;  /* 0x0d80008004c77fae */ /* 0x0003e2000b981a04 */
[----:B------:R-:W-:Y:S04]  /*164f0*/  ISETP.GT.AND P0, PT, R213, R188, PT ;  /* 0x000000bcd500720c */ /* 0x000fe80003f04270 */
        /* <DEDUP_REMOVED lines=8> */
[----:B------:R-:W2:Y:S05]  /*16580*/  LDSM.16.M88.4 R16, [R184+0x3400] ;  /* 0x00340000b810783b */ /* 0x000eaa0000000200 */
[----:B------:R-:W4:Y:S05]  /*16590*/  LDSM.16.M88.4 R24, [R184+0x3800] ;  /* 0x00380000b818783b */ /* 0x000f2a0000000200 */
[----:B------:R-:W0:Y:S05]  /*165a0*/  LDGDEPBAR ;  /* 0x00000000000079af */ /* 0x000e2a0000000000 */
[----:B------:R-:W5:Y:S05]  /*165b0*/  LDSM.16.M88.4 R32, [R184+0x3c00] ;  /* 0x003c0000b820783b */ /* 0x000f6a0000000200 */
[----:B------:R-:W3:Y:S05]  /*165c0*/  LDSM.16.M88.4 R40, [R184+0x4000] ;  /* 0x00400000b828783b */ /* 0x000eea0000000200 */
[----:B------:R-:W3:Y:S05]  /*165d0*/  LDSM.16.M88.4 R48, [R184+0x4400] ;  /* 0x00440000b830783b */ /* 0x000eea0000000200 */
[----:B------:R-:W3:Y:S05]  /*165e0*/  LDSM.16.M88.4 R56, [R184+0x4800] ;  /* 0x00480000b838783b */ /* 0x000eea0000000200 */
[----:B------:R-:W3:Y:S01]  /*165f0*/  LDSM.16.M88.4 R120, [R184+0x4c00] ;  /* 0x004c0000b878783b */ /* 0x000ee20000000200 */
[C---:B-1----:R-:W-:Y:S04]  /*16600*/  HMMA.16816.F32 R4, R64.reuse, R8, RZ ;  /* 0x000000084004723c */ /* 0x042fe800000018ff */
[----:B------:R-:W-:Y:S04]  /*16610*/  LDSM.16.M88.4 R124, [R183] ;  /* 0x00000000b77c783b */ /* 0x000fe80000000200 */
[C---:B------:R-:W-:Y:S01]  /*16620*/  HMMA.16816.F32 R8, R64.reuse, R10, RZ ;  /* 0x0000000a4008723c */ /* 0x040fe200000018ff */
[----:B------:R-:W1:Y:S05]  /*16630*/  LDSM.16.M88.4 R128, [R181+0x3000] ;  /* 0x00300000b580783b */ /* 0x000e6a0000000200 */
[----:B------:R-:W1:Y:S02]  /*16640*/  LDSM.16.M88.4 R132, [R181+0x3400] ;  /* 0x00340000b584783b */ /* 0x000e640000000200 */
[C---:B--2---:R-:W-:Y:S03]  /*16650*/  HMMA.16816.F32 R12, R64.reuse, R16, RZ ;  /* 0x00000010400c723c */ /* 0x044fe600000018ff */
[----:B------:R-:W2:Y:S05]  /*16660*/  LDSM.16.M88.4 R136, [R181+0x3800] ;  /* 0x00380000b588783b */ /* 0x000eaa0000000200 */
[C---:B------:R-:W-:Y:S01]  /*16670*/  HMMA.16816.F32 R16, R64.reuse, R18, RZ ;  /* 0x000000124010723c */ /* 0x040fe200000018ff */
[----:B------:R-:W2:Y:S05]  /*16680*/  LDSM.16.M88.4 R140, [R181+0x3c00] ;  /* 0x003c0000b58c783b */ /* 0x000eaa0000000200 */
[----:B------:R-:W2:Y:S02]  /*16690*/  LDSM.16.M88.4 R144, [R181+0x4000] ;  /* 0x00400000b590783b */ /* 0x000ea40000000200 */
[C---:B----4-:R-:W-:Y:S03]  /*166a0*/  HMMA.16816.F32 R20, R64.reuse, R24, RZ ;  /* 0x000000184014723c */ /* 0x050fe600000018ff */
[----:B------:R-:W-:Y:S05]  /*166b0*/  LDSM.16.M88.4 R148, [R185+0x1000] ;  /* 0x00100000b994783b */ /* 0x000fea0000000200 */
[C---:B------:R-:W-:Y:S01]  /*166c0*/  HMMA.16816.F32 R24, R64.reuse, R26, RZ ;  /* 0x0000001a4018723c */ /* 0x040fe200000018ff */
[----:B------:R-:W-:Y:S05]  /*166d0*/  LDSM.16.M88.4 R152, [R184+0x5000] ;  /* 0x00500000b898783b */ /* 0x000fea0000000200 */
[----:B------:R-:W-:Y:S02]  /*166e0*/  LDSM.16.M88.4 R156, [R184+0x5400] ;  /* 0x00540000b89c783b */ /* 0x000fe40000000200 */
[C---:B-----5:R-:W-:Y:S03]  /*166f0*/  HMMA.16816.F32 R28, R64.reuse, R32, RZ ;  /* 0x00000020401c723c */ /* 0x060fe600000018ff */
[----:B------:R-:W-:Y:S05]  /*16700*/  LDSM.16.M88.4 R160, [R184+0x6000] ;  /* 0x00600000b8a0783b */ /* 0x000fea0000000200 */
[C---:B------:R-:W-:Y:S01]  /*16710*/  HMMA.16816.F32 R32, R64.reuse, R34, RZ ;  /* 0x000000224020723c */ /* 0x040fe200000018ff */
[----:B------:R-:W-:Y:S05]  /*16720*/  LDSM.16.M88.4 R164, [R181+0x5c00] ;  /* 0x005c0000b5a4783b */ /* 0x000fea0000000200 */
[----:B------:R-:W-:Y:S02]  /*16730*/  LDSM.16.M88.4 R168, [R185+0x2000] ;  /* 0x00200000b9a8783b */ /* 0x000fe40000000200 */
[C---:B---3--:R-:W-:Y:S03]  /*16740*/  HMMA.16816.F32 R36, R64.reuse, R40, RZ ;  /* 0x000000284024723c */ /* 0x048fe600000018ff */
[----:B------:R-:W-:Y:S05]  /*16750*/  LDSM.16.M88.4 R172, [R184+0x7000] ;  /* 0x00700000b8ac783b */ /* 0x000fea0000000200 */
[C---:B------:R-:W-:Y:S01]  /*16760*/  HMMA.16816.F32 R40, R64.reuse, R42, RZ ;  /* 0x0000002a4028723c */ /* 0x040fe200000018ff */
[----:B------:R-:W-:Y:S07]  /*16770*/  LDSM.16.M88.4 R176, [R181+0x8800] ;  /* 0x00880000b5b0783b */ /* 0x000fee0000000200 */
        /* <DEDUP_REMOVED lines=30> */
[----:B------:R-:W1:Y:S05]  /*16960*/  LDSM.16.M88.4 R124, [R184+0x6c00] ;  /* 0x006c0000b87c783b */ /* 0x000e6a0000000200 */
[----:B------:R-:W4:Y:S02]  /*16970*/  LDSM.16.M88.4 R132, [R181+0x5000] ;  /* 0x00500000b584783b */ /* 0x000f240000000200 */
        /* <DEDUP_REMOVED lines=22> */
[----:B------:R-:W-:Y:S01]  /*16ae0*/  HMMA.16816.F32 R64, R148, R126, R64 ;  /* 0x0000007e9440723c */ /* 0x000fe20000001840 */
[----:B------:R-:W1:Y:S05]  /*16af0*/  LDSM.16.M88.4 R124, [R184+0x7800] ;  /* 0x00780000b87c783b */ /* 0x000e6a0000000200 */
[----:B------:R-:W-:Y:S02]  /*16b00*/  LDSM.16.M88.4 R148, [R183+0x2000] ;  /* 0x00200000b794783b */ /* 0x000fe40000000200 */
        /* <DEDUP_REMOVED lines=22> */
[----:B------:R-:W-:Y:S01]  /*16c70*/  HMMA.16816.F32 R64, R128, R146, R64 ;  /* 0x000000928040723c */ /* 0x000fe20000001840 */
[----:B------:R-:W2:Y:S05]  /*16c80*/  LDSM.16.M88.4 R128, [R184+0x7c00] ;  /* 0x007c0000b880783b */ /* 0x000eaa0000000200 */
[----:B------:R-:W4:Y:S02]  /*16c90*/  LDSM.16.M88.4 R144, [R184+0x8c00] ;  /* 0x008c0000b890783b */ /* 0x000f240000000200 */
        /* <DEDUP_REMOVED lines=116> */
.L_x_4887:
[----:B------:R-:W-:Y:S05]  /*173e0*/  BSYNC.RECONVERGENT B0 ;  /* 0x0000000000007941 */ /* 0x000fea0003800200 */
.L_x_4886:
        /* <DEDUP_REMOVED lines=24> */
.L_x_4885:
[----:B------:R-:W-:Y:S05]  /*17570*/  BSYNC.RECONVERGENT B1 ;  /* 0x0000000000017941 */ /* 0x000fea0003800200 */
.L_x_4884:
[----:B-1----:R-:W2:Y:S01]  /*17580*/  LD.E R3, desc[UR4][R116.64+0xdc] ;  /* 0x0000dc0474037980 */ /* 0x002ea2000c101900 */
[C---:B------:R-:W-:Y:S02]  /*17590*/  VIADD R131, R214.reuse, 0xffffffc1 ;  /* 0xffffffc1d6837836 */ /* 0x040fe40000000000 */
[C---:B------:R-:W-:Y:S02]  /*175a0*/  VIADD R0, R214.reuse, 0xffffffc0 ;  /* 0xffffffc0d6007836 */ /* 0x040fe40000000000 */
[C---:B------:R-:W-:Y:S01]  /*175b0*/  VIADD R2, R214.reuse, 0xffffffc9 ;  /* 0xffffffc9d6027836 */ /* 0x040fe20000000000 */
[CC--:B------:R-:W-:Y:S01]  /*175c0*/  ISETP.GE.AND P4, PT, R131.reuse, R209.reuse, PT ;  /* 0x000000d18300720c */ /* 0x0c0fe20003f86270 */
[C---:B------:R-:W-:Y:S01]  /*175d0*/  VIADD R128, R214.reuse, 0xffffffc8 ;  /* 0xffffffc8d6807836 */ /* 0x040fe20000000000 */
        /* <DEDUP_REMOVED lines=9> */
[----:B------:R-:W-:Y:S01]  /*17670*/  VIADD R127, R214, 0xfffffff0 ;  /* 0xfffffff0d67f7836 */ /* 0x000fe20000000000 */
[-C--:B------:R-:W-:Y:S01]  /*17680*/  ISETP.GE.AND P4, PT, R2, R209.reuse, PT ;  /* 0x000000d10200720c */ /* 0x080fe20003f86270 */
[----:B------:R-:W-:Y:S01]  /*17690*/  VIADD R123, R214, 0xfffffff1 ;  /* 0xfffffff1d67b7836 */ /* 0x000fe20000000000 */
        /* <DEDUP_REMOVED lines=8> */
[C---:B------:R-:W-:Y:S02]  /*17720*/  ISETP.GE.AND P3, PT, R0.reuse, R207, PT ;  /* 0x000000cf0000720c */ /* 0x040fe40003f66270 */
[-C--:B------:R-:W-:Y:S01]  /*17730*/  ISETP.GE.AND P1, PT, R0, R208.reuse, PT ;  /* 0x000000d00000720c */ /* 0x080fe20003f26270 */
[----:B------:R-:W-:Y:S01]  /*17740*/  VIADD R0, R214, 0xffffffd9 ;  /* 0xffffffd9d6007836 */ /* 0x000fe20000000000 */
[----:B------:R-:W-:Y:S01]  /*17750*/  FSEL R134, R8, -INF , P5 ;  /* 0xff80000008867808 */ /* 0x000fe20002800000 */
[C---:B------:R-:W-:Y:S01]  /*17760*/  VIADD R8, R214.reuse, 0xfffffff9 ;  /* 0xfffffff9d6087836 */ /* 0x040fe20000000000 */
[----:B------:R-:W-:Y:S01]  /*17770*/  FSEL R9, R11, -INF , P0 ;  /* 0xff8000000b097808 */ /* 0x000fe20000000000 */
[----:B------:R-:W-:Y:S01]  /*17780*/  VIADD R11, R214, 0xffffffd8 ;  /* 0xffffffd8d60b7836 */ /* 0x000fe20000000000 */
        /* <DEDUP_REMOVED lines=40> */
[-C--:B------:R-:W-:Y:S02]  /*17a10*/  ISETP.GE.AND P5, PT, R214, R209.reuse, PT ;  /* 0x000000d1d600720c */ /* 0x080fe40003fa6270 */
[----:B------:R-:W-:Y:S02]  /*17a20*/  FSEL R6, R15, -INF , P0 ;  /* 0xff8000000f067808 */ /* 0x000fe40000000000 */
[----:B------:R-:W-:Y:S02]  /*17a30*/  FSEL R14, R14, -INF , P1 ;  /* 0xff8000000e0e7808 */ /* 0x000fe40000800000 */
[-C--:B------:R-:W-:Y:S02]  /*17a40*/  ISETP.GE.AND P0, PT, R0, R208.reuse, PT ;  /* 0x000000d00000720c */ /* 0x080fe40003f06270 */
        /* <DEDUP_REMOVED lines=42> */
[----:B------:R-:W-:Y:S02]  /*17cf0*/  FSEL R56, R56, -INF , P5 ;  /* 0xff80000038387808 */ /* 0x000fe40002800000 */
[----:B------:R-:W-:Y:S02]  /*17d00*/  FSEL R34, R34, -INF , P1 ;  /* 0xff80000022227808 */ /* 0x000fe40000800000 */
[-C--:B------:R-:W-:Y:S02]  /*17d10*/  ISETP.GE.AND P5, PT, R36, R209.reuse, PT ;  /* 0x000000d12400720c */ /* 0x080fe40003fa6270 */
[-C--:B------:R-:W-:Y:S02]  /*17d20*/  ISETP.GE.AND P1, PT, R214, R208.reuse, PT ;  /* 0x000000d0d600720c */ /* 0x080fe40003f26270 */
[----:B------:R-:W-:Y:S02]  /*17d30*/  FSEL R39, R39, -INF , P0 ;  /* 0xff80000027277808 */ /* 0x000fe40000000000 */
[----:B------:R-:W-:Y:S02]  /*17d40*/  FSEL R60, R60, -INF , P5 ;  /* 0xff8000003c3c7808 */ /* 0x000fe40002800000 */
[----:B------:R-:W-:Y:S01]  /*17d50*/  FSEL R191, R38, -INF , P1 ;  /* 0xff80000026bf7808 */ /* 0x000fe20000800000 */
[----:B------:R-:W-:Y:S01]  /*17d60*/  VIADD R38, R214, 0x29 ;  /* 0x00000029d6267836 */ /* 0x000fe20000000000 */
[-C--:B------:R-:W-:Y:S02]  /*17d70*/  ISETP.GE.AND P0, PT, R126, R208.reuse, PT ;  /* 0x000000d07e00720c */ /* 0x080fe40003f06270 */
[-C--:B------:R-:W-:Y:S02]  /*17d80*/  ISETP.GE.AND P1, PT, R129, R208.reuse, PT ;  /* 0x000000d08100720c */ /* 0x080fe40003f26270 */
[-C--:B------:R-:W-:Y:S02]  /*17d90*/  ISETP.GE.AND P5, PT, R53, R209.reuse, PT ;  /* 0x000000d13500720c */ /* 0x080fe40003fa6270 */
[----:B------:R-:W-:Y:S02]  /*17da0*/  FSEL R175, R43, -INF , P0 ;  /* 0xff8000002baf7808 */ /* 0x000fe40000000000 */
[----:B------:R-:W-:Y:S02]  /*17db0*/  FSEL R65, R65, -INF , P5 ;  /* 0xff80000041417808 */ /* 0x000fe40002800000 */
[----:B------:R-:W-:Y:S02]  /*17dc0*/  FSEL R42, R42, -INF , P1 ;  /* 0xff8000002a2a7808 */ /* 0x000fe40000800000 */
[-C--:B------:R-:W-:Y:S02]  /*17dd0*/  ISETP.GE.AND P0, PT, R24, R208.reuse, PT ;  /* 0x000000d01800720c */ /* 0x080fe40003f06270 */
[----:B------:R-:W-:Y:S02]  /*17de0*/  ISETP.GE.AND P1, PT, R37, R208, PT ;  /* 0x000000d02500720c */ /* 0x000fe40003f26270 */
[----:B------:R-:W-:Y:S02]  /*17df0*/  ISETP.GE.AND P5, PT, R131, R206, PT ;  /* 0x000000ce8300720c */ /* 0x000fe40003fa6270 */
[-C--:B------:R-:W-:Y:S02]  /*17e00*/  ISETP.GE.AND P4, PT, R38, R209.reuse, PT ;  /* 0x000000d12600720c */ /* 0x080fe40003f86270 */
[----:B------:R-:W-:Y:S02]  /*17e10*/  FSEL R47, R47, -INF , P0 ;  /* 0xff8000002f2f7808 */ /* 0x000fe40000000000 */
[----:B------:R-:W-:Y:S02]  /*17e20*/  FSEL R46, R46, -INF , P1 ;  /* 0xff8000002e2e7808 */ /* 0x000fe40000800000 */
[-C--:B------:R-:W-:Y:S02]  /*17e30*/  ISETP.GE.AND P0, PT, R40, R208.reuse, PT ;  /* 0x000000d02800720c */ /* 0x080fe40003f06270 */
[----:B------:R-:W-:Y:S02]  /*17e40*/  FSEL R19, R130, -INF , !P5 ;  /* 0xff80000082137808 */ /* 0x000fe40006800000 */
[----:B------:R-:W-:Y:S02]  /*17e50*/  ISETP.GE.AND P1, PT, R45, R208, PT ;  /* 0x000000d02d00720c */ /* 0x000fe40003f26270 */
[----:B------:R-:W-:Y:S02]  /*17e60*/  FSEL R57, R57, -INF , P4 ;  /* 0xff80000039397808 */ /* 0x000fe40002000000 */
[----:B------:R-:W-:Y:S02]  /*17e70*/  ISETP.GE.AND P5, PT, R125, R206, PT ;  /* 0x000000ce7d00720c */ /* 0x000fe40003fa6270 */
[----:B------:R-:W-:Y:S02]  /*17e80*/  ISETP.GE.AND P4, PT, R32, R209, PT ;  /* 0x000000d12000720c */ /* 0x000fe40003f86270 */
[----:B------:R-:W-:Y:S02]  /*17e90*/  FSEL R155, R51, -INF , P0 ;  /* 0xff800000339b7808 */ /* 0x000fe40000000000 */
[-C--:B------:R-:W-:Y:S02]  /*17ea0*/  ISETP.GE.AND P0, PT, R20, R208.reuse, PT ;  /* 0x000000d01400720c */ /* 0x080fe40003f06270 */
[----:B------:R-:W-:Y:S02]  /*17eb0*/  FSEL R50, R50, -INF , P1 ;  /* 0xff80000032327808 */ /* 0x000fe40000800000 */
[----:B------:R-:W-:Y:S02]  /*17ec0*/  FSEL R27, R135, -INF , !P5 ;  /* 0xff800000871b7808 */ /* 0x000fe40006800000 */
[----:B------:R-:W-:Y:S02]  /*17ed0*/  ISETP.GE.AND P1, PT, R29, R208, PT ;  /* 0x000000d01d00720c */ /* 0x000fe40003f26270 */
[----:B------:R-:W-:Y:S02]  /*17ee0*/  FSEL R61, R61, -INF , P4 ;  /* 0xff8000003d3d7808 */ /* 0x000fe40002000000 */
[----:B------:R-:W-:Y:S02]  /*17ef0*/  ISETP.GE.AND P5, PT, R0, R206, PT ;  /* 0x000000ce0000720c */ /* 0x000fe40003fa6270 */
[-C--:B------:R-:W-:Y:S02]  /*17f00*/  ISETP.GE.AND P4, PT, R214, R207.reuse, PT ;  /* 0x000000cfd600720c */ /* 0x080fe40003f86270 */
[----:B------:R-:W-:Y:S02]  /*17f10*/  FSEL R55, R55, -INF , P0 ;  /* 0xff80000037377808 */ /* 0x000fe40000000000 */
[-C--:B------:R-:W-:Y:S02]  /*17f20*/  ISETP.GE.AND P0, PT, R38, R208.reuse, PT ;  /* 0x000000d02600720c */ /* 0x080fe40003f06270 */
[----:B------:R-:W-:Y:S02]  /*17f30*/  FSEL R54, R54, -INF , P1 ;  /* 0xff80000036367808 */ /* 0x000fe40000800000 */
[----:B------:R-:W-:Y:S02]  /*17f40*/  FSEL R33, R136, -INF , !P5 ;  /* 0xff80000088217808 */ /* 0x000fe40006800000 */
[----:B------:R-:W-:Y:S02]  /*17f50*/  ISETP.GE.AND P1, PT, R44, R208, PT ;  /* 0x000000d02c00720c */ /* 0x000fe40003f26270 */
[----:B------:R-:W-:Y:S02]  /*17f60*/  FSEL R191, R191, -INF , !P4 ;  /* 0xff800000bfbf7808 */ /* 0x000fe40006000000 */
[-C--:B------:R-:W-:Y:S02]  /*17f70*/  ISETP.GE.AND P5, PT, R2, R207.reuse, PT ;  /* 0x000000cf0200720c */ /* 0x080fe40003fa6270 */
[----:B------:R-:W-:Y:S02]  /*17f80*/  FSEL R21, R132, -INF , !P6 ;  /* 0xff80000084157808 */ /* 0x000fe40007000000 */
[-C--:B------:R-:W-:Y:S02]  /*17f90*/  ISETP.GE.AND P4, PT, R128, R206.reuse, PT ;  /* 0x000000ce8000720c */ /* 0x080fe40003f86270 */
[----:B------:R-:W-:Y:S02]  /*17fa0*/  ISETP.GE.AND P6, PT, R2, R206, PT ;  /* 0x000000ce0200720c */ /* 0x000fe40003fc6270 */
[----:B------:R-:W-:Y:S02]  /*17fb0*/  FSEL R59, R59, -INF , P0 ;  /* 0xff8000003b3b7808 */ /* 0x000fe40000000000 */
[----:B------:R-:W-:Y:S02]  /*17fc0*/  FSEL R58, R58, -INF , P1 ;  /* 0xff8000003a3a7808 */ /* 0x000fe40000800000 */
[-C--:B------:R-:W-:Y:S02]  /*17fd0*/  ISETP.GE.AND P0, PT, R32, R208.reuse, PT ;  /* 0x000000d02000720c */ /* 0x080fe40003f06270 */
[----:B------:R-:W-:Y:S02]  /*17fe0*/  FSEL R9, R9, -INF , !P5 ;  /* 0xff80000009097808 */ /* 0x000fe40006800000 */
[----:B------:R-:W-:Y:S02]  /*17ff0*/  ISETP.GE.AND P1, PT, R36, R208, PT ;  /* 0x000000d02400720c */ /* 0x000fe40003f26270 */
[----:B------:R-:W-:Y:S02]  /*18000*/  FSEL R17, R134, -INF , !P4 ;  /* 0xff80000086117808 */ /* 0x000fe40006000000 */
[----:B------:R-:W-:Y:S02]  /*18010*/  ISETP.GE.AND P5, PT, R0, R207, PT ;  /* 0x000000cf0000720c */ /* 0x000fe40003fa6270 */
[----:B------:R-:W-:Y:S02]  /*18020*/  FSEL R15, R133, -INF , !P6 ;  /* 0xff800000850f7808 */ /* 0x000fe40007000000 */
[----:B------:R-:W-:Y:S02]  /*18030*/  FMNMX3.FTZ R0, R118, R21, R19, !PT ;  /* 0x0000001576007276 */ /* 0x000fe40007810013 */
[-C--:B------:R-:W-:Y:S02]  /*18040*/  ISETP.GE.AND P4, PT, R122, R206.reuse, PT ;  /* 0x000000ce7a00720c */ /* 0x080fe40003f86270 */
[-C--:B------:R-:W-:Y:S02]  /*18050*/  ISETP.GE.AND P6, PT, R11, R206.reuse, PT ;  /* 0x000000ce0b00720c */ /* 0x080fe40003fc6270 */
[----:B------:R-:W-:Y:S02]  /*18060*/  FSEL R63, R63, -INF , P0 ;  /* 0xff8000003f3f7808 */ /* 0x000fe40000000000 */
[----:B------:R-:W-:Y:S02]  /*18070*/  FSEL R62, R62, -INF , P1 ;  /* 0xff8000003e3e7808 */ /* 0x000fe40000800000 */
[CC--:B------:R-:W-:Y:S01]  /*18080*/  ISETP.GE.AND P0, PT, R214.reuse, R206.reuse, PT ;  /* 0x000000ced600720c */ /* 0x0c0fe20003f06270 */
[----:B------:R-:W-:Y:S01]  /*18090*/  VIADD R214, R214, 0xffffff80 ;  /* 0xffffff80d6d67836 */ /* 0x000fe20000000000 */
[----:B------:R-:W-:Y:S02]  /*180a0*/  FMNMX3.FTZ R0, R0, R17, R15, !PT ;  /* 0x0000001100007276 */ /* 0x000fe4000781000f */
[----:B------:R-:W-:Y:S02]  /*180b0*/  ISETP.GE.AND P1, PT, R48, R209, PT ;  /* 0x000000d13000720c */ /* 0x000fe40003f26270 */
[----:B------:R-:W-:Y:S02]  /*180c0*/  FSEL R25, R13, -INF , !P4 ;  /* 0xff8000000d197808 */ /* 0x000fe40006000000 */
[----:B------:R-:W-:Y:S02]  /*180d0*/  FSEL R35, R137, -INF , !P6 ;  /* 0xff80000089237808 */ /* 0x000fe40007000000 */
[----:B------:R-:W-:Y:S02]  /*180e0*/  ISETP.GE.AND P6, PT, R121, R206, PT ;  /* 0x000000ce7900720c */ /* 0x000fe40003fc6270 */
[----:B------:R-:W-:Y:S02]  /*180f0*/  FSEL R223, R223, -INF , !P0 ;  /* 0xff800000dfdf7808 */ /* 0x000fe40004000000 */
[----:B------:R-:W-:Y:S02]  /*18100*/  FSEL R64, R64, -INF , P1 ;  /* 0xff80000040407808 */ /* 0x000fe40000800000 */
[----:B------:R-:W-:Y:S02]  /*18110*/  ISETP.GE.AND P0, PT, R53, R208, PT ;  /* 0x000000d03500720c */ /* 0x000fe40003f06270 */
[----:B------:R-:W-:Y:S02]  /*18120*/  FMNMX3.FTZ R0, R0, R27, R25, !PT ;  /* 0x0000001b00007276 */ /* 0x000fe40007810019 */
[-C--:B------:R-:W-:Y:S02]  /*18130*/  ISETP.GE.AND P4, PT, R124, R206.reuse, PT ;  /* 0x000000ce7c00720c */ /* 0x080fe40003f86270 */
[----:B------:R-:W-:Y:S02]  /*18140*/  ISETP.GE.AND P1, PT, R131, R207, PT ;  /* 0x000000cf8300720c */ /* 0x000fe40003f26270 */
[----:B------:R-:W-:Y:S02]  /*18150*/  FSEL R249, R249, -INF , !P6 ;  /* 0xff800000f9f97808 */ /* 0x000fe40007000000 */
[-C--:B------:R-:W-:Y:S02]  /*18160*/  ISETP.GE.AND P6, PT, R16, R206.reuse, PT ;  /* 0x000000ce1000720c */ /* 0x080fe40003fc6270 */
[----:B------:R-:W-:Y:S02]  /*18170*/  FSEL R52, R67, -INF , P0 ;  /* 0xff80000043347808 */ /* 0x000fe40000000000 */
[----:B------:R-:W-:Y:S02]  /*18180*/  FMNMX3.FTZ R0, R0, R35, R33, !PT ;  /* 0x0000002300007276 */ /* 0x000fe40007810021 */
[----:B------:R-:W-:Y:S02]  /*18190*/  FSEL R251, R251, -INF , !P4 ;  /* 0xff800000fbfb7808 */ /* 0x000fe40006000000 */
[----:B------:R-:W-:Y:S02]  /*181a0*/  FSEL R13, R7, -INF , !P1 ;  /* 0xff800000070d7808 */ /* 0x000fe40004800000 */
[-C--:B------:R-:W-:Y:S02]  /*181b0*/  ISETP.GE.AND P0, PT, R128, R207.reuse, PT ;  /* 0x000000cf8000720c */ /* 0x080fe40003f06270 */
[----:B------:R-:W-:Y:S02]  /*181c0*/  FSEL R4, R4, -INF , !P3 ;  /* 0xff80000004047808 */ /* 0x000fe40005800000 */
[----:B------:R-:W-:Y:S02]  /*181d0*/  ISETP.GE.AND P3, PT, R12, R206, PT ;  /* 0x000000ce0c00720c */ /* 0x000fe40003f66270 */
[----:B------:R-:W-:Y:S02]  /*181e0*/  FSEL R247, R247, -INF , !P6 ;  /* 0xff800000f7f77808 */ /* 0x000fe40007000000 */
[----:B------:R-:W-:Y:S02]  /*181f0*/  ISETP.GE.AND P6, PT, R11, R207, PT ;  /* 0x000000cf0b00720c */ /* 0x000fe40003fc6270 */
[----:B------:R-:W-:Y:S02]  /*18200*/  FMNMX3.FTZ R2, R0, R251, R249, !PT ;  /* 0x000000fb00027276 */ /* 0x000fe400078100f9 */
        /* <DEDUP_REMOVED lines=12> */
[-C--:B------:R-:W-:Y:S02]  /*182d0*/  ISETP.GE.AND P0, PT, R120, R206.reuse, PT ;  /* 0x000000ce7800720c */ /* 0x080fe40003f06270 */
[----:B------:R-:W-:Y:S02]  /*182e0*/  FSEL R235, R235, -INF , !P3 ;  /* 0xff800000ebeb7808 */ /* 0x000fe40005800000 */
[----:B------:R-:W-:Y:S02]  /*182f0*/  ISETP.GE.AND P3, PT, R124, R207, PT ;  /* 0x000000cf7c00720c */ /* 0x000fe40003f66270 */
[----:B------:R-:W-:Y:S02]  /*18300*/  FSEL R51, R18, -INF , !P6 ;  /* 0xff80000012337808 */ /* 0x000fe40007000000 */
[----:B------:R-:W-:Y:S02]  /*18310*/  FSEL R49, R5, -INF , !P5 ;  /* 0xff80000005317808 */ /* 0x000fe40006800000 */
[----:B------:R-:W-:Y:S02]  /*18320*/  FMNMX3.FTZ R0, R0, R43, R41, !PT ;  /* 0x0000002b00007276 */ /* 0x000fe40007810029 */
[-C--:B------:R-:W-:Y:S02]  /*18330*/  ISETP.GE.AND P1, PT, R121, R207.reuse, PT ;  /* 0x000000cf7900720c */ /* 0x080fe40003f26270 */
[----:B------:R-:W-:Y:S02]  /*18340*/  FSEL R229, R229, -INF , !P4 ;  /* 0xff800000e5e57808 */ /* 0x000fe40006000000 */
[-C--:B------:R-:W-:Y:S02]  /*18350*/  ISETP.GE.AND P4, PT, R28, R206.reuse, PT ;  /* 0x000000ce1c00720c */ /* 0x080fe40003f86270 */
        /* <DEDUP_REMOVED lines=12> */
[----:B------:R-:W-:Y:S02]  /*18420*/  FSEL R237, R237, -INF , !P6 ;  /* 0xff800000eded7808 */ /* 0x000fe40007000000 */
[----:B------:R-:W-:Y:S02]  /*18430*/  FMNMX3.FTZ R0, R0, R243, R241, !PT ;  /* 0x000000f300007276 */ /* 0x000fe400078100f1 */
[----:B------:R-:W-:Y:S02]  /*18440*/  FSEL R217, R217, -INF , !P3 ;  /* 0xff800000d9d97808 */ /* 0x000fe40005800000 */
[-C--:B------:R-:W-:Y:S02]  /*18450*/  ISETP.GE.AND P0, PT, R24, R206.reuse, PT ;  /* 0x000000ce1800720c */ /* 0x080fe40003f06270 */
[-C--:B------:R-:W-:Y:S02]  /*18460*/  ISETP.GE.AND P3, PT, R37, R206.reuse, PT ;  /* 0x000000ce2500720c */ /* 0x080fe40003f66270 */
        /* <DEDUP_REMOVED lines=8> */
[-C--:B------:R-:W-:Y:S02]  /*184f0*/  ISETP.GE.AND P0, PT, R45, R206.reuse, PT ;  /* 0x000000ce2d00720c */ /* 0x080fe40003f06270 */
[----:B------:R-:W-:Y:S02]  /*18500*/  FSEL R169, R169, -INF , !P3 ;  /* 0xff800000a9a97808 */ /* 0x000fe40005800000 */
[----:B------:R-:W-:Y:S02]  /*18510*/  FMNMX3.FTZ R2, R2, R235, R233, !PT ;  /* 0x000000eb02027276 */ /* 0x000fe400078100e9 */
[----:B------:R-:W-:Y:S02]  /*18520*/  ISETP.GE.AND P3, PT, R28, R207, PT ;  /* 0x000000cf1c00720c */ /* 0x000fe40003f66270 */
[----:B------:R-:W-:Y:S02]  /*18530*/  FSEL R225, R34, -INF , !P4 ;  /* 0xff80000022e17808 */ /* 0x000fe40006000000 */
[----:B------:R-:W-:Y:S02]  /*18540*/  FSEL R173, R173, -INF , !P6 ;  /* 0xff800000adad7808 */ /* 0x000fe40007000000 */
[----:B------:R-:W-:Y:S02]  /*18550*/  FMNMX3.FTZ R0, R0, R227, R171, !PT ;  /* 0x000000e300007276 */ /* 0x000fe400078100ab */
[-C--:B------:R-:W-:Y:S02]  /*18560*/  ISETP.GE.AND P6, PT, R20, R206.reuse, PT ;  /* 0x000000ce1400720c */ /* 0x080fe40003fc6270 */
[-C--:B------:R-:W-:Y:S02]  /*18570*/  ISETP.GE.AND P4, PT, R29, R206.reuse, PT ;  /* 0x000000ce1d00720c */ /* 0x080fe40003f86270 */
[-C--:B------:R-:W-:Y:S02]  /*18580*/  ISETP.GE.AND P5, PT, R40, R206.reuse, PT ;  /* 0x000000ce2800720c */ /* 0x080fe40003fa6270 */
[----:B------:R-:W-:Y:S02]  /*18590*/  FSEL R165, R165, -INF , !P0 ;  /* 0xff800000a5a57808 */ /* 0x000fe40004000000 */
[----:B------:R-:W-:Y:S02]  /*185a0*/  FMNMX3.FTZ R2, R2, R231, R229, !PT ;  /* 0x000000e702027276 */ /* 0x000fe400078100e5 */
[----:B------:R-:W-:Y:S02]  /*185b0*/  FSEL R179, R39, -INF , !P3 ;  /* 0xff80000027b37808 */ /* 0x000fe40005800000 */
[-C--:B------:R-:W-:Y:S02]  /*185c0*/  ISETP.GE.AND P1, PT, R129, R207.reuse, PT ;  /* 0x000000cf8100720c */ /* 0x080fe40003f26270 */
[----:B------:R-:W-:Y:S02]  /*185d0*/  ISETP.GE.AND P0, PT, R126, R207, PT ;  /* 0x000000cf7e00720c */ /* 0x000fe40003f06270 */
[----:B------:R-:W-:Y:S02]  /*185e0*/  FMNMX3.FTZ R0, R0, R225, R173, !PT ;  /* 0x000000e100007276 */ /* 0x000fe400078100ad */
[----:B------:R-:W-:Y:S02]  /*185f0*/  FSEL R151, R151, -INF , !P6 ;  /* 0xff80000097977808 */ /* 0x000fe40007000000 */
[-C--:B------:R-:W-:Y:S02]  /*18600*/  ISETP.GE.AND P6, PT, R44, R206.reuse, PT ;  /* 0x000000ce2c00720c */ /* 0x080fe40003fc6270 */
[-C--:B------:R-:W-:Y:S02]  /*18610*/  ISETP.GE.AND P3, PT, R38, R206.reuse, PT ;  /* 0x000000ce2600720c */ /* 0x080fe40003f66270 */
        /* <DEDUP_REMOVED lines=23> */
[-C--:B------:R-:W-:Y:S02]  /*18790*/  ISETP.GE.AND P1, PT, R29, R207.reuse, PT ;  /* 0x000000cf1d00720c */ /* 0x080fe40003f26270 */
[----:B------:R-:W-:Y:S01]  /*187a0*/  ISETP.GE.AND P0, PT, R20, R207, PT ;  /* 0x000000cf1400720c */ /* 0x000fe20003f06270 */
[----:B------:R-:W-:Y:S01]  /*187b0*/  LDSM.16.MT88.4 R28, [R182+0xb000] ;  /* 0x00b00000b61c783b */ /* 0x000fe20000004200 */
[----:B------:R-:W-:Y:S02]  /*187c0*/  FSEL R157, R50, -INF , !P6 ;  /* 0xff800000329d7808 */ /* 0x000fe40007000000 */
[----:B------:R-:W-:Y:S02]  /*187d0*/  FSEL R155, R155, -INF , !P3 ;  /* 0xff8000009b9b7808 */ /* 0x000fe40005800000 */
        /* <DEDUP_REMOVED lines=11> */
[-C--:B------:R-:W-:Y:S02]  /*18890*/  ISETP.GE.AND P6, PT, R36, R207.reuse, PT ;  /* 0x000000cf2400720c */ /* 0x080fe40003fc6270 */
[----:B------:R-:W-:Y:S01]  /*188a0*/  ISETP.GE.AND P3, PT, R32, R207, PT ;  /* 0x000000cf2000720c */ /* 0x000fe20003f66270 */
[----:B------:R-:W-:Y:S01]  /*188b0*/  LDSM.16.MT88.4 R36, [R180+0xb000] ;  /* 0x00b00000b424783b */ /* 0x000fe20000004200 */
[----:B------:R-:W-:Y:S02]  /*188c0*/  ISETP.GE.AND P0, PT, R48, R208, PT ;  /* 0x000000d03000720c */ /* 0x000fe40003f06270 */
[----:B------:R-:W-:Y:S02]  /*188d0*/  FSEL R141, R58, -INF , !P5 ;  /* 0xff8000003a8d7808 */ /* 0x000fe40006800000 */
[----:B------:R-:W-:Y:S02]  /*188e0*/  FSEL R139, R59, -INF , !P4 ;  /* 0xff8000003b8b7808 */ /* 0x000fe40006000000 */
[----:B------:R-:W-:Y:S02]  /*188f0*/  FMNMX3.FTZ R0, R0, R145, R143, !PT ;  /* 0x0000009100007276 */ /* 0x000fe4000781008f */
[----:B------:R-:W-:Y:S02]  /*18900*/  ISETP.GE.AND P1, PT, R53, R207, PT ;  /* 0x000000cf3500720c */ /* 0x000fe40003f26270 */
[----:B------:R-:W-:Y:S02]  /*18910*/  FMNMX3.FTZ R2, R2, R149, R147, !PT ;  /* 0x0000009502027276 */ /* 0x000fe40007810093 */
        /* <DEDUP_REMOVED lines=31> */
[-C--:B------:R-:W-:Y:S01]  /*18b10*/  FFMA.FTZ R125, R19, R3.reuse, -R130 ;  /* 0x00000003137d7223 */ /* 0x080fe20000010882 */
[-CC-:B------:R-:W-:Y:S01]  /*18b20*/  FFMA.FTZ R122, R13, R3.reuse, -R124.reuse ;  /* 0x000000030d7a7223 */ /* 0x180fe2000001087c */
[-C--:B------:R-:W-:Y:S01]  /*18b30*/  FFMA.FTZ R129, R4, R3.reuse, -R124 ;  /* 0x0000000304817223 */ /* 0x080fe2000001087c */
[----:B------:R-:W1:Y:S01]  /*18b40*/  LDSM.16.MT88.4 R12, [R182+0x9000] ;  /* 0x00900000b60c783b */ /* 0x000e620000004200 */
[----:B------:R-:W-:Y:S01]  /*18b50*/  FSEL R4, R0, RZ, P0 ;  /* 0x000000ff00047208 */ /* 0x000fe20000000000 */
[-C--:B------:R-:W-:Y:S01]  /*18b60*/  FFMA.FTZ R123, R17, R3.reuse, -R130 ;  /* 0x00000003117b7223 */ /* 0x080fe20000010882 */
[-CC-:B------:R-:W-:Y:S01]  /*18b70*/  FFMA.FTZ R121, R11, R3.reuse, -R124.reuse ;  /* 0x000000030b797223 */ /* 0x180fe2000001087c */
[-C--:B------:R-:W-:Y:S01]  /*18b80*/  FFMA.FTZ R118, R9, R3.reuse, -R124 ;  /* 0x0000000309767223 */ /* 0x080fe2000001087c */
[----:B------:R-:W-:Y:S01]  /*18b90*/  FMUL.FTZ R7, R3, R6 ;  /* 0x0000000603077220 */ /* 0x000fe20000410000 */
[----:B------:R-:W-:Y:S01]  /*18ba0*/  FADD.FTZ R4, -R4, R119 ;  /* 0x0000007704047221 */ /* 0x000fe20000010100 */
[----:B------:R-:W-:Y:S01]  /*18bb0*/  MUFU.EX2 R126, R126 ;  /* 0x0000007e007e7308 */ /* 0x000fe20000000800 */
[----:B------:R-:W2:Y:S01]  /*18bc0*/  LDSM.16.MT88.4 R20, [R180+0x9000] ;  /* 0x00900000b414783b */ /* 0x000ea20000004200 */
[-CC-:B------:R-:W-:Y:S01]  /*18bd0*/  FFMA.FTZ R119, R233, R3.reuse, -R130.reuse ;  /* 0x00000003e9777223 */ /* 0x180fe20000010882 */
[----:B------:R-:W-:Y:S01]  /*18be0*/  FMUL.FTZ R8, R3, R4 ;  /* 0x0000000403087220 */ /* 0x000fe20000410000 */
[-C--:B------:R-:W-:Y:S01]  /*18bf0*/  FFMA.FTZ R132, R229, R3.reuse, -R130 ;  /* 0x00000003e5847223 */ /* 0x080fe20000010882 */
[-CC-:B------:R-:W-:Y:S01]  /*18c00*/  FFMA.FTZ R134, R227, R3.reuse, -R124.reuse ;  /* 0x00000003e3867223 */ /* 0x180fe2000001087c */
[-CC-:B------:R-:W-:Y:S01]  /*18c10*/  FFMA.FTZ R171, R171, R3.reuse, -R124.reuse ;  /* 0x00000003abab7223 */ /* 0x180fe2000001087c */
[-CC-:B------:R-:W-:Y:S03]  /*18c20*/  FFMA.FTZ R136, R225, R3.reuse, -R124.reuse ;  /* 0x00000003e1887223 */ /* 0x180fe6000001087c */
[----:B------:R-:W3:Y:S01]  /*18c30*/  MUFU.EX2 R55, R7 ;  /* 0x0000000700377308 */ /* 0x000ee20000000800 */
[-C--:B------:R-:W-:Y:S01]  /*18c40*/  FFMA.FTZ R173, R173, R3.reuse, -R124 ;  /* 0x00000003adad7223 */ /* 0x080fe2000001087c */
[-CC-:B------:R-:W-:Y:S01]  /*18c50*/  FFMA.FTZ R138, R223, R3.reuse, -R130.reuse ;  /* 0x00000003df8a7223 */ /* 0x180fe20000010882 */
[-CC-:B------:R-:W-:Y:S01]  /*18c60*/  FFMA.FTZ R221, R221, R3.reuse, -R130.reuse ;  /* 0x00000003dddd7223 */ /* 0x180fe20000010882 */
[-CC-:B------:R-:W-:Y:S01]  /*18c70*/  FFMA.FTZ R140, R219, R3.reuse, -R130.reuse ;  /* 0x00000003db8c7223 */ /* 0x180fe20000010882 */
[-C--:B------:R-:W-:Y:S01]  /*18c80*/  FFMA.FTZ R217, R217, R3.reuse, -R130 ;  /* 0x00000003d9d97223 */ /* 0x080fe20000010882 */
[-CC-:B------:R-:W-:Y:S01]  /*18c90*/  FFMA.FTZ R142, R191, R3.reuse, -R124.reuse ;  /* 0x00000003bf8e7223 */ /* 0x180fe2000001087c */
[-CC-:B------:R-:W-:Y:S03]  /*18ca0*/  FFMA.FTZ R179, R179, R3.reuse, -R124.reuse ;  /* 0x00000003b3b37223 */ /* 0x180fe6000001087c */
[----:B------:R-:W4:Y:S01]  /*18cb0*/  MUFU.EX2 R54, R8 ;  /* 0x0000000800367308 */ /* 0x000f220000000800 */
[-CC-:B------:R-:W-:Y:S01]  /*18cc0*/  FFMA.FTZ R144, R177, R3.reuse, -R124.reuse ;  /* 0x00000003b1907223 */ /* 0x180fe2000001087c */
[-C--:B------:R-:W-:Y:S01]  /*18cd0*/  FFMA.FTZ R175, R175, R3.reuse, -R124 ;  /* 0x00000003afaf7223 */ /* 0x080fe2000001087c */
[-CC-:B------:R-:W-:Y:S01]  /*18ce0*/  FFMA.FTZ R146, R169, R3.reuse, -R130.reuse ;  /* 0x00000003a9927223 */ /* 0x180fe20000010882 */
[-CC-:B------:R-:W-:Y:S01]  /*18cf0*/  FFMA.FTZ R167, R167, R3.reuse, -R130.reuse ;  /* 0x00000003a7a77223 */ /* 0x180fe20000010882 */
[-CC-:B------:R-:W-:Y:S01]  /*18d00*/  FFMA.FTZ R148, R165, R3.reuse, -R130.reuse ;  /* 0x00000003a5947223 */ /* 0x180fe20000010882 */
[-C--:B------:R-:W-:Y:S01]  /*18d10*/  FFMA.FTZ R163, R163, R3.reuse, -R130 ;  /* 0x00000003a3a37223 */ /* 0x080fe20000010882 */
[--C-:B------:R-:W-:Y:S03]  /*18d20*/  FFMA.FTZ R150, R161, R3, -R124.reuse ;  /* 0x00000003a1967223 */ /* 0x100fe6000001087c */
        /* <DEDUP_REMOVED lines=27> */
[-C--:B------:R-:W-:Y:S01]  /*18ee0*/  FFMA.FTZ R155, R155, R3.reuse, -R124 ;  /* 0x000000039b9b7223 */ /* 0x080fe2000001087c */
[-CC-:B------:R-:W-:Y:S01]  /*18ef0*/  FFMA.FTZ R153, R153, R3.reuse, -R130.reuse ;  /* 0x0000000399997223 */ /* 0x180fe20000010882 */
[-CC-:B------:R-:W-:Y:S01]  /*18f00*/  FFMA.FTZ R154, R151, R3.reuse, -R130.reuse ;  /* 0x00000003979a7223 */ /* 0x180fe20000010882 */
[-CC-:B------:R-:W-:Y:S01]  /*18f10*/  FFMA.FTZ R149, R149, R3.reuse, -R130.reuse ;  /* 0x0000000395957223 */ /* 0x180fe20000010882 */
[----:B------:R-:W-:Y:S03]  /*18f20*/  FFMA.FTZ R156, R147, R3, -R130 ;  /* 0x00000003939c7223 */ /* 0x000fe60000010882 */
[----:B------:R-:W4:Y:S01]  /*18f30*/  MUFU.EX2 R122, R122 ;  /* 0x0000007a007a7308 */ /* 0x000f220000000800 */
[----:B---3--:R-:W-:Y:S01]  /*18f40*/  F2FP.F16.F32.PACK_AB R58, R120, R123 ;  /* 0x0000007b783a723e */ /* 0x008fe200000000ff */
        /* <DEDUP_REMOVED lines=8> */
[----:B------:R-:W-:Y:S01]  /*18fd0*/  FMUL.FTZ R32, R55, R84 ;  /* 0x0000005437207220 */ /* 0x000fe20000410000 */
[--C-:B------:R-:W-:Y:S01]  /*18fe0*/  FFMA.FTZ R84, R43, R3, -R124.reuse ;  /* 0x000000032b547223 */ /* 0x100fe2000001087c */
[C---:B------:R-:W-:Y:S01]  /*18ff0*/  FMUL.FTZ R43, R54.reuse, R79 ;  /* 0x0000004f362b7220 */ /* 0x040fe20000410000 */
[----:B------:R-:W-:Y:S01]  /*19000*/  FMUL.FTZ R34, R54, R86 ;  /* 0x0000005636227220 */ /* 0x000fe20000410000 */
[----:B------:R-:W-:Y:S01]  /*19010*/  FFMA.FTZ R86, R243, R3, -R124 ;  /* 0x00000003f3567223 */ /* 0x000fe2000001087c */
[----:B------:R-:W-:Y:S03]  /*19020*/  FFMA.FTZ R126, R55, R216, R126 ;  /* 0x000000d8377e7223 */ /* 0x000fe6000001007e */
[----:B------:R-:W3:Y:S01]  /*19030*/  MUFU.EX2 R118, R118 ;  /* 0x0000007600767308 */ /* 0x000ee20000000800 */
[----:B----4-:R-:W-:Y:S01]  /*19040*/  F2FP.F16.F32.PACK_AB R57, R122, R129 ;  /* 0x000000817a39723e */ /* 0x010fe200000000ff */
[----:B------:R-:W-:Y:S01]  /*19050*/  FFMA.FTZ R129, R54, R215, R129 ;  /* 0x000000d736817223 */ /* 0x000fe20000010081 */
[----:B------:R-:W-:Y:S01]  /*19060*/  FADD.FTZ R126, R125, R126 ;  /* 0x0000007e7d7e7221 */ /* 0x000fe20000010000 */
[----:B------:R-:W-:Y:S02]  /*19070*/  ISETP.GT.AND P0, PT, R213, R188, PT ;  /* 0x000000bcd500720c */ /* 0x000fe40003f04270 */
[----:B------:R-:W-:Y:S01]  /*19080*/  FADD.FTZ R122, R122, R129 ;  /* 0x000000817a7a7221 */ /* 0x000fe20000010000 */
[----:B------:R-:W-:Y:S03]  /*19090*/  FADD.FTZ R123, R123, R126 ;  /* 0x0000007e7b7b7221 */ /* 0x000fe60000010000 */
[----:B------:R-:W-:Y:S01]  /*190a0*/  MUFU.EX2 R86, R86 ;  /* 0x0000005600567308 */ /* 0x000fe20000000800 */
[----:B------:R-:W-:Y:S09]  /*190b0*/  FADD.FTZ R123, R120, R123 ;  /* 0x0000007b787b7221 */ /* 0x000ff20000010000 */
[----:B------:R-:W-:Y:S01]  /*190c0*/  MUFU.EX2 R84, R84 ;  /* 0x0000005400547308 */ /* 0x000fe20000000800 */
[C---:B---3--:R-:W-:Y:S01]  /*190d0*/  F2FP.F16.F32.PACK_AB R59, R118.reuse, R121 ;  /* 0x00000079763b723e */ /* 0x048fe200000000ff */
[----:B------:R-:W-:Y:S04]  /*190e0*/  FADD.FTZ R121, R121, R122 ;  /* 0x0000007a79797221 */ /* 0x000fe80000010000 */
[----:B------:R-:W-:Y:S01]  /*190f0*/  FADD.FTZ R121, R118, R121 ;  /* 0x0000007976797221 */ /* 0x000fe20000010000 */
[----:B------:R-:W-:Y:S01]  /*19100*/  IMAD.MOV.U32 R118, RZ, RZ, R2 ;  /* 0x000000ffff767224 */ /* 0x000fe200078e0002 */
        /* <DEDUP_REMOVED lines=24> */
[C---:B------:R-:W-:Y:S01]  /*19290*/  FMUL.FTZ R35, R54.reuse, R87 ;  /* 0x0000005736237220 */ /* 0x040fe20000410000 */
        /* <DEDUP_REMOVED lines=10> */
[C---:B------:R-:W-:Y:S01]  /*19340*/  FMUL.FTZ R31, R54.reuse, R91 ;  /* 0x0000005b361f7220 */ /* 0x040fe20000410000 */
[-C--:B------:R-:W-:Y:S01]  /*19350*/  FFMA.FTZ R90, R245, R3.reuse, -R130 ;  /* 0x00000003f55a7223 */ /* 0x080fe20000010882 */
[----:B------:R-:W-:Y:S03]  /*19360*/  FFMA.FTZ R91, R239, R3, -R124 ;  /* 0x00000003ef5b7223 */ /* 0x000fe6000001087c */
[----:B------:R-:W-:Y:S01]  /*19370*/  MUFU.EX2 R87, R87 ;  /* 0x0000005700577308 */ /* 0x000fe20000000800 */
[----:B------:R-:W-:Y:S01]  /*19380*/  FMUL.FTZ R33, R55, R85 ;  /* 0x0000005537217220 */ /* 0x000fe20000410000 */
[-C--:B------:R-:W-:Y:S01]  /*19390*/  FFMA.FTZ R85, R249, R3.reuse, -R130 ;  /* 0x00000003f9557223 */ /* 0x080fe20000010882 */
[C---:B------:R-:W-:Y:S03]  /*193a0*/  HMMA.16816.F32 R28, R56.reuse, R36, R28 ;  /* 0x00000024381c723c */ /* 0x040fe6000000181c */
[----:B------:R-:W-:Y:S04]  /*193b0*/  FMUL.FTZ R36, R55, R80 ;  /* 0x0000005037247220 */ /* 0x000fe80000410000 */
[----:B------:R-:W-:Y:S01]  /*193c0*/  MUFU.EX2 R85, R85 ;  /* 0x0000005500557308 */ /* 0x000fe20000000800 */
[--C-:B------:R-:W-:Y:S01]  /*193d0*/  FFMA.FTZ R80, R51, R3, -R124.reuse ;  /* 0x0000000333507223 */ /* 0x100fe2000001087c */
[C---:B------:R-:W-:Y:S01]  /*193e0*/  FMUL.FTZ R51, R54.reuse, R71 ;  /* 0x0000004736337220 */ /* 0x040fe20000410000 */
[----:B------:R-:W-:Y:S01]  /*193f0*/  FMUL.FTZ R37, R55, R81 ;  /* 0x0000005137257220 */ /* 0x000fe20000410000 */
[C---:B------:R-:W-:Y:S03]  /*19400*/  HMMA.16816.F32 R32, R56.reuse, R38, R32 ;  /* 0x000000263820723c */ /* 0x040fe60000001820 */
[C---:B------:R-:W-:Y:S01]  /*19410*/  FMUL.FTZ R38, R54.reuse, R82 ;  /* 0x0000005236267220 */ /* 0x040fe20000410000 */
[C---:B------:R-:W-:Y:S01]  /*19420*/  FMUL.FTZ R39, R54.reuse, R83 ;  /* 0x0000005336277220 */ /* 0x040fe20000410000 */
[--C-:B------:R-:W-:Y:S01]  /*19430*/  FFMA.FTZ R81, R41, R3, -R124.reuse ;  /* 0x0000000329517223 */ /* 0x100fe2000001087c */
[----:B------:R-:W-:Y:S01]  /*19440*/  FMUL.FTZ R41, R55, R77 ;  /* 0x0000004d37297220 */ /* 0x000fe20000410000 */
[----:B------:R-:W-:Y:S01]  /*19450*/  FFMA.FTZ R83, R49, R3, -R124 ;  /* 0x0000000331537223 */ /* 0x000fe2000001087c */
[----:B------:R-:W-:Y:S01]  /*19460*/  LDSM.16.MT88.4 R76, [R180+0xe000] ;  /* 0x00e00000b44c783b */ /* 0x000fe20000004200 */
[C---:B------:R-:W-:Y:S01]  /*19470*/  FMUL.FTZ R49, R55.reuse, R69 ;  /* 0x0000004537317220 */ /* 0x040fe20000410000 */
[----:B------:R-:W1:Y:S01]  /*19480*/  MUFU.EX2 R88, R88 ;  /* 0x0000005800587308 */ /* 0x000e620000000800 */
[C---:B------:R-:W-:Y:S03]  /*19490*/  HMMA.16816.F32 R36, R56.reuse, R44, R36 ;  /* 0x0000002c3824723c */ /* 0x040fe60000001824 */
[C---:B------:R-:W-:Y:S01]  /*194a0*/  FMUL.FTZ R44, R55.reuse, R72 ;  /* 0x00000048372c7220 */ /* 0x040fe20000410000 */
[----:B------:R-:W-:Y:S01]  /*194b0*/  FMUL.FTZ R45, R55, R73 ;  /* 0x00000049372d7220 */ /* 0x000fe20000410000 */
[----:B------:R-:W-:Y:S01]  /*194c0*/  LDSM.16.MT88.4 R68, [R182+0xb400] ;  /* 0x00b40000b644783b */ /* 0x000fe20000004200 */
[----:B------:R-:W-:Y:S03]  /*194d0*/  FFMA.FTZ R82, R251, R3, -R130 ;  /* 0x00000003fb527223 */ /* 0x000fe60000010882 */
[----:B------:R-:W-:Y:S01]  /*194e0*/  MUFU.EX2 R81, R81 ;  /* 0x0000005100517308 */ /* 0x000fe20000000800 */
[C---:B------:R-:W-:Y:S03]  /*194f0*/  HMMA.16816.F32 R40, R56.reuse, R46, R40 ;  /* 0x0000002e3828723c */ /* 0x040fe60000001828 */
[C---:B------:R-:W-:Y:S01]  /*19500*/  FMUL.FTZ R46, R54.reuse, R74 ;  /* 0x0000004a362e7220 */ /* 0x040fe20000410000 */
[----:B------:R-:W-:Y:S02]  /*19510*/  FMUL.FTZ R47, R54, R75 ;  /* 0x0000004b362f7220 */ /* 0x000fe40000410000 */
[----:B------:R-:W2:Y:S03]  /*19520*/  LDSM.16.MT88.4 R72, [R180+0x9400] ;  /* 0x00940000b448783b */ /* 0x000ea60000004200 */
[----:B------:R-:W3:Y:S02]  /*19530*/  MUFU.EX2 R97, R97 ;  /* 0x0000006100617308 */ /* 0x000ee40000000800 */
[C---:B------:R-:W-:Y:S08]  /*19540*/  HMMA.16816.F32 R44, R56.reuse, R60, R44 ;  /* 0x0000003c382c723c */ /* 0x040ff0000000182c */
[----:B------:R-:W-:Y:S01]  /*19550*/  MUFU.EX2 R80, R80 ;  /* 0x0000005000507308 */ /* 0x000fe20000000800 */
[----:B------:R-:W-:Y:S01]  /*19560*/  HMMA.16816.F32 R48, R56, R62, R48 ;  /* 0x0000003e3830723c */ /* 0x000fe20000001830 */
[----:B------:R-:W4:Y:S02]  /*19570*/  LDSM.16.MT88.4 R60, [R180+0xb400] ;  /* 0x00b40000b43c783b */ /* 0x000f240000004200 */
[----:B-1----:R-:W-:Y:S06]  /*19580*/  F2FP.F16.F32.PACK_AB R58, R88, R93 ;  /* 0x0000005d583a723e */ /* 0x002fec00000000ff */
[----:B------:R-:W1:Y:S01]  /*19590*/  MUFU.EX2 R83, R83 ;  /* 0x0000005300537308 */ /* 0x000e620000000800 */
[----:B---3--:R-:W-:Y:S01]  /*195a0*/  F2FP.F16.F32.PACK_AB R56, R97, R104 ;  /* 0x000000686138723e */ /* 0x008fe200000000ff */
[----:B------:R-:W-:Y:S01]  /*195b0*/  FADD.FTZ R104, R104, R123 ;  /* 0x0000007b68687221 */ /* 0x000fe20000010000 */
[----:B------:R-:W-:Y:S01]  /*195c0*/  F2FP.F16.F32.PACK_AB R57, R81, R84 ;  /* 0x000000545139723e */ /* 0x000fe200000000ff */
[----:B------:R-:W-:Y:S02]  /*195d0*/  FADD.FTZ R84, R84, R121 ;  /* 0x0000007954547221 */ /* 0x000fe40000010000 */
[----:B------:R-:W-:Y:S02]  /*195e0*/  FADD.FTZ R104, R97, R104 ;  /* 0x0000006861687221 */ /* 0x000fe40000010000 */
[----:B------:R-:W-:Y:S02]  /*195f0*/  FADD.FTZ R81, R81, R84 ;  /* 0x0000005451517221 */ /* 0x000fe40000010000 */
[----:B------:R-:W3:Y:S01]  /*19600*/  MUFU.EX2 R82, R82 ;  /* 0x0000005200527308 */ /* 0x000ee20000000800 */
[C---:B-1----:R-:W-:Y:S09]  /*19610*/  F2FP.F16.F32.PACK_AB R59, R83.reuse, R80 ;  /* 0x00000050533b723e */ /* 0x042ff200000000ff */
[----:B------:R-:W-:Y:S01]  /*19620*/  MUFU.EX2 R91, R91 ;  /* 0x0000005b005b7308 */ /* 0x000fe20000000800 */
[----:B------:R-:W-:Y:S04]  /*19630*/  FADD.FTZ R80, R80, R81 ;  /* 0x0000005150507221 */ /* 0x000fe80000010000 */
[----:B------:R-:W-:Y:S01]  /*19640*/  FADD.FTZ R83, R83, R80 ;  /* 0x0000005053537221 */ /* 0x000fe20000010000 */
[C---:B------:R-:W-:Y:S04]  /*19650*/  HMMA.16816.F32 R4, R56.reuse, R64, R4 ;  /* 0x000000403804723c */ /* 0x040fe80000001804 */
[----:B------:R-:W-:Y:S04]  /*19660*/  MUFU.EX2 R99, R99 ;  /* 0x0000006300637308 */ /* 0x000fe80000000800 */
[C---:B------:R-:W-:Y:S01]  /*19670*/  HMMA.16816.F32 R8, R56.reuse, R66, R8 ;  /* 0x000000423808723c */ /* 0x040fe20000001808 */
[----:B------:R-:W1:Y:S05]  /*19680*/  LDSM.16.MT88.4 R64, [R182+0xd400] ;  /* 0x00d40000b640783b */ /* 0x000e6a0000004200 */
[----:B------:R-:W-:Y:S02]  /*19690*/  MUFU.EX2 R89, R89 ;  /* 0x0000005900597308 */ /* 0x000fe40000000800 */
[C---:B--2---:R-:W-:Y:S08]  /*196a0*/  HMMA.16816.F32 R12, R56.reuse, R72, R12 ;  /* 0x00000048380c723c */ /* 0x044ff0000000180c */
[----:B------:R-:W2:Y:S01]  /*196b0*/  MUFU.EX2 R90, R90 ;  /* 0x0000005a005a7308 */ /* 0x000ea20000000800 */
[C---:B------:R-:W-:Y:S01]  /*196c0*/  HMMA.16816.F32 R16, R56.reuse, R74, R16 ;  /* 0x0000004a3810723c */ /* 0x040fe20000001810 */
[----:B------:R-:W5:Y:S08]  /*196d0*/  LDSM.16.MT88.4 R72, [R180+0xd400] ;  /* 0x00d40000b448783b */ /* 0x000f700000004200 */
[----:B------:R-:W2:Y:S01]  /*196e0*/  MUFU.EX2 R98, R98 ;  /* 0x0000006200627308 */ /* 0x000ea20000000800 */
[C---:B------:R-:W-:Y:S09]  /*196f0*/  HMMA.16816.F32 R20, R56.reuse, R68, R20 ;  /* 0x000000443814723c */ /* 0x040ff20000001814 */
        /* <DEDUP_REMOVED lines=11> */
[C---:B------:R-:W-:Y:S01]  /*197b0*/  HMMA.16816.F32 R40, R56.reuse, R66, R40 ;  /* 0x000000423828723c */ /* 0x040fe20000001828 */
[----:B------:R-:W1:Y:S08]  /*197c0*/  LDSM.16.MT88.4 R64, [R182+0xb800] ;  /* 0x00b80000b640783b */ /* 0x000e700000004200 */
[----:B------:R-:W-:Y:S01]  /*197d0*/  MUFU.EX2 R140, R140 ;  /* 0x0000008c008c7308 */ /* 0x000fe20000000800 */
[C---:B-----5:R-:W-:Y:S09]  /*197e0*/  HMMA.16816.F32 R44, R56.reuse, R72, R44 ;  /* 0x00000048382c723c */ /* 0x060ff2000000182c */
[----:B------:R-:W5:Y:S01]  /*197f0*/  MUFU.EX2 R217, R217 ;  /* 0x000000d900d97308 */ /* 0x000f620000000800 */
[----:B------:R-:W-:Y:S01]  /*19800*/  HMMA.16816.F32 R48, R56, R74, R48 ;  /* 0x0000004a3830723c */ /* 0x000fe20000001830 */
[----:B------:R-:W5:Y:S08]  /*19810*/  LDSM.16.MT88.4 R72, [R180+0xb800] ;  /* 0x00b80000b448783b */ /* 0x000f700000004200 */
[----:B------:R-:W-:Y:S01]  /*19820*/  MUFU.EX2 R142, R142 ;  /* 0x0000008e008e7308 */ /* 0x000fe20000000800 */
[----:B---3--:R-:W-:Y:S02]  /*19830*/  F2FP.F16.F32.PACK_AB R56, R85, R82 ;  /* 0x000000525538723e */ /* 0x008fe400000000ff */
[----:B------:R-:W-:Y:S02]  /*19840*/  F2FP.F16.F32.PACK_AB R57, R87, R86 ;  /* 0x000000565739723e */ /* 0x000fe400000000ff */
[----:B--2---:R-:W-:Y:S02]  /*19850*/  F2FP.F16.F32.PACK_AB R58, R90, R89 ;  /* 0x000000595a3a723e */ /* 0x004fe400000000ff */
[----:B------:R-:W-:Y:S03]  /*19860*/  F2FP.F16.F32.PACK_AB R59, R96, R91 ;  /* 0x0000005b603b723e */ /* 0x000fe600000000ff */
[----:B------:R-:W2:Y:S04]  /*19870*/  MUFU.EX2 R179, R179 ;  /* 0x000000b300b37308 */ /* 0x000ea80000000800 */
[C---:B------:R-:W-:Y:S06]  /*19880*/  HMMA.16816.F32 R4, R56.reuse, R68, R4 ;  /* 0x000000443804723c */ /* 0x040fec0000001804 */
[----:B------:R-:W-:Y:S02]  /*19890*/  MUFU.EX2 R144, R144 ;  /* 0x0000009000907308 */ /* 0x000fe40000000800 */
[C---:B------:R-:W-:Y:S01]  /*198a0*/  HMMA.16816.F32 R8, R56.reuse, R70, R8 ;  /* 0x000000463808723c */ /* 0x040fe20000001808 */
[----:B------:R-:W3:Y:S07]  /*198b0*/  LDSM.16.MT88.4 R68, [R182+0xd800] ;  /* 0x00d80000b644783b */ /* 0x000eee0000004200 */
        /* <DEDUP_REMOVED lines=23> */
[----:B------:R-:W-:Y:S01]  /*19a30*/  HMMA.16816.F32 R48, R56, R62, R48 ;  /* 0x0000003e3830723c */ /* 0x000fe20000001830 */
[----:B------:R-:W4:Y:S08]  /*19a40*/  LDSM.16.MT88.4 R60, [R180+0xbc00] ;  /* 0x00bc0000b43c783b */ /* 0x000f300000004200 */
[----:B------:R-:W2:Y:S01]  /*19a50*/  MUFU.EX2 R154, R154 ;  /* 0x0000009a009a7308 */ /* 0x000ea20000000800 */
[----:B------:R-:W-:Y:S02]  /*19a60*/  F2FP.F16.F32.PACK_AB R56, R119, R98 ;  /* 0x000000627738723e */ /* 0x000fe400000000ff */
[----:B------:R-:W-:Y:S02]  /*19a70*/  F2FP.F16.F32.PACK_AB R58, R132, R99 ;  /* 0x00000063843a723e */ /* 0x000fe400000000ff */
[----:B------:R-:W-:Y:S02]  /*19a80*/  F2FP.F16.F32.PACK_AB R57, R171, R134 ;  /* 0x00000086ab39723e */ /* 0x000fe400000000ff */
[----:B------:R-:W-:Y:S03]  /*19a90*/  F2FP.F16.F32.PACK_AB R59, R173, R136 ;  /* 0x00000088ad3b723e */ /* 0x000fe600000000ff */
[----:B------:R-:W-:Y:S04]  /*19aa0*/  MUFU.EX2 R149, R149 ;  /* 0x0000009500957308 */ /* 0x000fe80000000800 */
[C---:B-1----:R-:W-:Y:S06]  /*19ab0*/  HMMA.16816.F32 R4, R56.reuse, R64, R4 ;  /* 0x000000403804723c */ /* 0x042fec0000001804 */
[----:B------:R-:W1:Y:S02]  /*19ac0*/  MUFU.EX2 R156, R156 ;  /* 0x0000009c009c7308 */ /* 0x000e640000000800 */
[C---:B------:R-:W-:Y:S01]  /*19ad0*/  HMMA.16816.F32 R8, R56.reuse, R66, R8 ;  /* 0x000000423808723c */ /* 0x040fe20000001808 */
[----:B------:R-:W2:Y:S07]  /*19ae0*/  LDSM.16.MT88.4 R64, [R182+0xdc00] ;  /* 0x00dc0000b640783b */ /* 0x000eae0000004200 */
        /* <DEDUP_REMOVED lines=85> */
[C---:B--2---:R-:W-:Y:S01]  /*1a040*/  HMMA.16816.F32 R28, R56.reuse, R64, R28 ;  /* 0x00000040381c723c */ /* 0x044fe2000000181c */
[----:B------:R-:W2:Y:S02]  /*1a050*/  LDSM.16.MT88.4 R92, [R182+0xcc00] ;  /* 0x00cc0000b65c783b */ /* 0x000ea40000004200 */
[----:B------:R-:W3:Y:S01]  /*1a060*/  MUFU.EX2 R61, R130 ;  /* 0x00000082003d7308 */ /* 0x000ee20000000800 */
[----:B------:R-:W-:Y:S04]  /*1a070*/  FADD.FTZ R3, R88, R3 ;  /* 0x0000000358037221 */ /* 0x000fe80000010000 */
[C---:B------:R-:W-:Y:S05]  /*1a080*/  HMMA.16816.F32 R32, R56.reuse, R66, R32 ;  /* 0x000000423820723c */ /* 0x040fea0000001820 */
[----:B------:R-:W-:Y:S03]  /*1a090*/  MUFU.EX2 R62, R62 ;  /* 0x0000003e003e7308 */ /* 0x000fe60000000800 */
[C---:B-1----:R-:W-:Y:S07]  /*1a0a0*/  HMMA.16816.F32 R36, R56.reuse, R68, R36 ;  /* 0x000000443824723c */ /* 0x042fee0000001824 */
[----:B------:R-:W1:Y:S01]  /*1a0b0*/  MUFU.EX2 R63, R63 ;  /* 0x0000003f003f7308 */ /* 0x000e620000000800 */
[----:B----4-:R-:W-:Y:S01]  /*1a0c0*/  F2FP.F16.F32.PACK_AB R68, R162, R137 ;  /* 0x00000089a244723e */ /* 0x010fe200000000ff */
[C---:B------:R-:W-:Y:S08]  /*1a0d0*/  HMMA.16816.F32 R40, R56.reuse, R70, R40 ;  /* 0x000000463828723c */ /* 0x040ff00000001828 */
[----:B------:R-:W4:Y:S01]  /*1a0e0*/  MUFU.EX2 R124, R124 ;  /* 0x0000007c007c7308 */ /* 0x000f220000000800 */
[----:B---3--:R-:W-:Y:S01]  /*1a0f0*/  F2FP.F16.F32.PACK_AB R70, R61, R60 ;  /* 0x0000003c3d46723e */ /* 0x008fe200000000ff */
[C---:B------:R-:W-:Y:S03]  /*1a100*/  HMMA.16816.F32 R44, R56.reuse, R72, R44 ;  /* 0x00000048382c723c */ /* 0x040fe6000000182c */
[----:B-1----:R-:W-:Y:S05]  /*1a110*/  F2FP.F16.F32.PACK_AB R69, R63, R62 ;  /* 0x0000003e3f45723e */ /* 0x002fea00000000ff */
        /* <DEDUP_REMOVED lines=17> */
[----:B------:R-:W-:Y:S02]  /*1a230*/  IMAD.MOV.U32 R119, RZ, RZ, R0 ;  /* 0x000000ffff777224 */ /* 0x000fe400078e0000 */
[----:B------:R-:W-:Y:S01]  /*1a240*/  FADD.FTZ R134, R134, R5 ;  /* 0x0000000586867221 */ /* 0x000fe20000010000 */
[----:B------:R-:W-:Y:S02]  /*1a250*/  FADD.FTZ R3, R99, R4 ;  /* 0x0000000463037221 */ /* 0x000fe40000010000 */
[C---:B--2---:R-:W-:Y:S01]  /*1a260*/  HMMA.16816.F32 R96, R68.reuse, R92, R20 ;  /* 0x0000005c4460723c */ /* 0x044fe20000001814 */
[----:B------:R-:W2:Y:S02]  /*1a270*/  LDSM.16.MT88.4 R4, [R180+0xec00] ;  /* 0x00ec0000b404783b */ /* 0x000ea40000004200 */
[----:B------:R-:W-:Y:S01]  /*1a280*/  FADD.FTZ R171, R171, R134 ;  /* 0x00000086abab7221 */ /* 0x000fe20000010000 */
[----:B------:R-:W-:Y:S03]  /*1a290*/  FADD.FTZ R3, R132, R3 ;  /* 0x0000000384037221 */ /* 0x000fe60000010000 */
[----:B------:R-:W-:Y:S01]  /*1a2a0*/  FADD.FTZ R136, R136, R171 ;  /* 0x000000ab88887221 */ /* 0x000fe20000010000 */
[C---:B------:R-:W-:Y:S03]  /*1a2b0*/  HMMA.16816.F32 R92, R68.reuse, R94, R24 ;  /* 0x0000005e445c723c */ /* 0x040fe60000001818 */
[----:B------:R-:W-:Y:S01]  /*1a2c0*/  FADD.FTZ R173, R173, R136 ;  /* 0x00000088adad7221 */ /* 0x000fe20000010000 */
[----:B------:R-:W-:Y:S03]  /*1a2d0*/  FADD.FTZ R138, R138, R3 ;  /* 0x000000038a8a7221 */ /* 0x000fe60000010000 */
        /* <DEDUP_REMOVED lines=38> */
.L_x_4881:
        /* <DEDUP_REMOVED lines=10> */
.L_x_4899:
[----:B------:R-:W2:Y:S01]  /*1a5e0*/  S2UR UR6, SR_CgaCtaId ;  /* 0x00000000000679c3 */ /* 0x000ea20000008800 */
[----:B---34-:R-:W-:Y:S01]  /*1a5f0*/  FADD.FTZ R8, R8, R10 ;  /* 0x0000000a08087221 */ /* 0x018fe20000010000 */
[C---:B------:R-:W-:Y:S01]  /*1a600*/  SHF.L.U32 R4, R195.reuse, 0x1, RZ ;  /* 0x00000001c3047819 */ /* 0x040fe200000006ff */
[----:B------:R-:W3:Y:S01]  /*1a610*/  MUFU.RCP R5, R6 ;  /* 0x0000000600057308 */ /* 0x000ee20000001000 */
[C---:B------:R-:W-:Y:S01]  /*1a620*/  SHF.L.U32 R3, R195.reuse, 0x4, RZ ;  /* 0x00000004c3037819 */ /* 0x040fe200000006ff */
[----:B------:R-:W-:Y:S01]  /*1a630*/  UMOV UR7, 0x400 ;  /* 0x0000040000077882 */ /* 0x000fe20000000000 */
[----:B------:R-:W-:Y:S02]  /*1a640*/  LOP3.LUT R4, R4, 0x6, RZ, 0xc0, !PT ;  /* 0x0000000604047812 */ /* 0x000fe400078ec0ff */
[----:B------:R-:W-:Y:S02]  /*1a650*/  FSETP.NE.FTZ.AND P1, PT, R6, RZ, PT ;  /* 0x000000ff0600720b */ /* 0x000fe40003f35000 */
[----:B------:R-:W-:Y:S01]  /*1a660*/  LOP3.LUT R3, R4, 0x3e00, R3, 0xf8, !PT ;  /* 0x00003e0004037812 */ /* 0x000fe200078ef803 */
[----:B------:R-:W4:Y:S01]  /*1a670*/  MUFU.RCP R9, R8 ;  /* 0x0000000800097308 */ /* 0x000f220000001000 */
[----:B------:R-:W-:-:S02]  /*1a680*/  SHF.L.U32 R4, R195, 0x3, RZ ;  /* 0x00000003c3047819 */ /* 0x000fc400000006ff */
[----:B------:R-:W-:Y:S02]  /*1a690*/  FSETP.NE.FTZ.AND P6, PT, R8, RZ, PT ;  /* 0x000000ff0800720b */ /* 0x000fe40003fd5000 */
[----:B------:R-:W-:Y:S02]  /*1a6a0*/  LOP3.LUT R3, R3, 0x20, R4, 0xf8, !PT ;  /* 0x0000002003037812 */ /* 0x000fe400078ef804 */
[----:B------:R-:W-:Y:S02]  /*1a6b0*/  LOP3.LUT R4, R4, 0xc0, RZ, 0xc0, !PT ;  /* 0x000000c004047812 */ /* 0x000fe400078ec0ff */
[----:B---3--:R-:W-:Y:S02]  /*1a6c0*/  FSEL R5, R5, 1, P1 ;  /* 0x3f80000005057808 */ /* 0x008fe40000800000 */
[----:B------:R-:W-:Y:S01]  /*1a6d0*/  LOP3.LUT R4, R4, 0x18, R195, 0xf8, !PT ;  /* 0x0000001804047812 */ /* 0x000fe200078ef8c3 */
[----:B--2---:R-:W-:Y:S01]  /*1a6e0*/  ULEA UR6, UR6, UR7, 0x18 ;  /* 0x0000000706067291 */ /* 0x004fe2000f8ec0ff */
[----:B------:R-:W-:Y:S01]  /*1a6f0*/  SHF.L.U32 R10, R195, 0x2, RZ ;  /* 0x00000002c30a7819 */ /* 0x000fe200000006ff */
[----:B------:R-:W-:Y:S01]  /*1a700*/  FMUL.FTZ R112, R5, R112 ;  /* 0x0000007005707220 */ /* 0x000fe20000410000 */
        /* <DEDUP_REMOVED lines=8> */
[C---:B------:R-:W-:Y:S01]  /*1a790*/  FMUL.FTZ R115, R9.reuse, R115 ;  /* 0x0000007309737220 */ /* 0x040fe20000410000 */
        /* <DEDUP_REMOVED lines=92> */
[----:B------:R3:W-:Y:S04]  /*1ad60*/  STS [R15+0x2030], R5 ;  /* 0x002030050f007388 */ /* 0x0007e80000000800 */
[----:B------:R4:W-:Y:S04]  /*1ad70*/  STS [R15+0x2230], R9 ;  /* 0x002230090f007388 */ /* 0x0009e80000000800 */
[----:B------:R-:W3:Y:S01]  /*1ad80*/  LD.E.U8 R4, desc[UR4][R116.64+0x1c8] ;  /* 0x0001c80474047980 */ /* 0x000ee2000c101100 */
[----:B------:R-:W-:-:S03]  /*1ad90*/  ISETP.NE.AND P0, PT, R200, -0x1, PT ;  /* 0xffffffffc800780c */ /* 0x000fc60003f05270 */
[----:B------:R-:W4:Y:S04]  /*1ada0*/  LD.E.64 R36, desc[UR4][R116.64+0x88] ;  /* 0x0000880474247980 */ /* 0x000f28000c101b00 */
[----:B------:R-:W4:Y:S04]  /*1adb0*/  LD.E.64 R16, desc[UR4][R116.64+0x90] ;  /* 0x0000900474107980 */ /* 0x000f28000c101b00 */
[----:B------:R1:W5:Y:S04]  /*1adc0*/  LD.E.64 R26, desc[UR4][R116.64+0xa0] ;  /* 0x0000a004741a7980 */ /* 0x000368000c101b00 */
[----:B------:R-:W4:Y:S04]  /*1add0*/  @!P0 LD.E.64 R38, desc[UR4][R116.64+0x80] ;  /* 0x0000800474268980 */ /* 0x000f28000c101b00 */
[----:B------:R1:W5:Y:S01]  /*1ade0*/  LD.E.64 R34, desc[UR4][R116.64+0x70] ;  /* 0x0000700474227980 */ /* 0x000362000c101b00 */
[----:B--2---:R-:W2:Y:S01]  /*1adf0*/  S2R R11, SR_TID.X ;  /* 0x00000000000b7919 */ /* 0x004ea20000002100 */
[----:B------:R-:W1:Y:S01]  /*1ae00*/  @P1 MUFU.LG2 R10, R6 ;  /* 0x00000006000a1308 */ /* 0x000e620000000c00 */
[----:B---3--:R-:W-:-:S13]  /*1ae10*/  ISETP.NE.AND P5, PT, R4, RZ, PT ;  /* 0x000000ff0400720c */ /* 0x008fda0003fa5270 */
[----:B------:R-:W3:Y:S04]  /*1ae20*/  @!P5 LD.E R4, desc[UR4][R116.64+0x60] ;  /* 0x000060047404d980 */ /* 0x000ee8000c101900 */
[----:B------:R-:W3:Y:S01]  /*1ae30*/  @!P5 LD.E R25, desc[UR4][R116.64+0xb4] ;  /* 0x0000b4047419d980 */ /* 0x000ee2000c101900 */
[----:B-1----:R-:W-:Y:S01]  /*1ae40*/  @P1 FMUL.FTZ R10, R10, 0.69314718246459960938 ;  /* 0x3f3172180a0a1820 */ /* 0x002fe20000410000 */
[----:B------:R-:W-:-:S03]  /*1ae50*/  MOV R3, 0x7f800000 ;  /* 0x7f80000000037802 */ /* 0x000fc60000000f00 */
[----:B-----5:R-:W-:Y:S02]  /*1ae60*/  @P1 FFMA.FTZ R3, R7, R2, R10 ;  /* 0x0000000207031223 */ /* 0x020fe4000001000a */
[----:B------:R1:W1:Y:S01]  /*1ae70*/  @P6 MUFU.LG2 R10, R8 ;  /* 0x00000008000a6308 */ /* 0x0002620000000c00 */
[----:B--2---:R-:W-:Y:S01]  /*1ae80*/  SHF.R.U32.HI R2, RZ, 0x2, R11 ;  /* 0x00000002ff027819 */ /* 0x004fe2000001160b */
[-C--:B----4-:R-:W-:Y:S01]  /*1ae90*/  @!P0 IMAD R5, R39, R197.reuse, RZ ;  /* 0x000000c527058224 */ /* 0x090fe200078e02ff */
[----:B------:R-:W-:Y:S01]  /*1aea0*/  SHF.L.U32 R11, R11, 0x3, RZ ;  /* 0x000000030b0b7819 */ /* 0x000fe200000006ff */
[----:B------:R-:W-:Y:S01]  /*1aeb0*/  @!P0 IMAD.WIDE.U32 R38, R38, R197, RZ ;  /* 0x000000c526268225 */ /* 0x000fe200078e00ff */
[----:B------:R-:W-:-:S03]  /*1aec0*/  IADD3 R9, PT, PT, -R198, R201, RZ ;  /* 0x000000c9c6097210 */ /* 0x000fc60007ffe1ff */
[-C--:B------:R-:W-:Y:S02]  /*1aed0*/  @P0 IMAD R6, R37, R200.reuse, RZ ;  /* 0x000000c825060224 */ /* 0x080fe400078e02ff */
[----:B------:R-:W-:Y:S01]  /*1aee0*/  @P0 IMAD.WIDE.U32 R14, R36, R200, RZ ;  /* 0x000000c8240e0225 */ /* 0x000fe200078e00ff */
[----:B------:R-:W-:Y:S02]  /*1aef0*/  LOP3.LUT R18, R11, 0x18, RZ, 0xc0, !PT ;  /* 0x000000180b127812 */ /* 0x000fe400078ec0ff */
[----:B------:R-:W-:Y:S02]  /*1af00*/  IADD3 R12, PT, PT, R2, 0x20, RZ ;  /* 0x00000020020c7810 */ /* 0x000fe40007ffe0ff */
[----:B------:R-:W-:Y:S02]  /*1af10*/  MOV R19, RZ ;  /* 0x000000ff00137202 */ /* 0x000fe40000000f00 */
[----:B------:R-:W-:Y:S02]  /*1af20*/  @!P0 IADD3 R5, PT, PT, R39, R5, RZ ;  /* 0x0000000527058210 */ /* 0x000fe40007ffe0ff */
[----:B------:R-:W-:Y:S01]  /*1af30*/  @P0 IADD3 R5, PT, PT, R15, R6, RZ ;  /* 0x000000060f050210 */ /* 0x000fe20007ffe0ff */
[----:B------:R-:W-:Y:S01]  /*1af40*/  IMAD R6, R17, R196, RZ ;  /* 0x000000c411067224 */ /* 0x000fe200078e02ff */
[----:B------:R-:W-:Y:S01]  /*1af50*/  ISETP.GE.AND P3, PT, R12, R9, PT ;  /* 0x000000090c00720c */ /* 0x000fe20003f66270 */
[----:B------:R-:W-:Y:S01]  /*1af60*/  IMAD.WIDE.U32 R12, R198, R36, R18 ;  /* 0x00000024c60c7225 */ /* 0x000fe200078e0012 */
[----:B------:R-:W-:-:S03]  /*1af70*/  @P0 MOV R38, R14 ;  /* 0x0000000e00260202 */ /* 0x000fc60000000f00 */
[----:B-1----:R-:W-:Y:S02]  /*1af80*/  IMAD R8, R37, R198, RZ ;  /* 0x000000c625087224 */ /* 0x002fe400078e02ff */
[----:B------:R-:W-:-:S04]  /*1af90*/  IMAD.WIDE.U32 R16, R16, R196, RZ ;  /* 0x000000c410107225 */ /* 0x000fc800078e00ff */
[----:B------:R-:W-:Y:S01]  /*1afa0*/  @P6 FMUL.FTZ R10, R10, 0.69314718246459960938 ;  /* 0x3f3172180a0a6820 */ /* 0x000fe20000410000 */
[----:B------:R-:W-:Y:S02]  /*1afb0*/  IADD3 R8, PT, PT, R13, R8, RZ ;  /* 0x000000080d087210 */ /* 0x000fe40007ffe0ff */
[----:B------:R-:W-:Y:S02]  /*1afc0*/  IADD3 R6, PT, PT, R17, R6, RZ ;  /* 0x0000000611067210 */ /* 0x000fe40007ffe0ff */
[----:B------:R-:W-:Y:S02]  /*1afd0*/  IADD3 R38, P2, P1, R16, R12, R38 ;  /* 0x0000000c10267210 */ /* 0x000fe4000795e026 */
[----:B------:R-:W-:Y:S01]  /*1afe0*/  MOV R24, 0x7f800000 ;  /* 0x7f80000000187802 */ /* 0x000fe20000000f00 */
[----:B------:R-:W-:Y:S01]  /*1aff0*/  @P6 FFMA.FTZ R24, R7, R0, R10 ;  /* 0x0000000007186223 */ /* 0x000fe2000001000a */
[----:B------:R-:W-:Y:S02]  /*1b000*/  ISETP.GE.AND P4, PT, R2, R9, PT ;  /* 0x000000090200720c */ /* 0x000fe40003f86270 */
        /* <DEDUP_REMOVED lines=9> */
.L_x_4890:
[----:B------:R-:W-:Y:S05]  /*1b0a0*/  WARPSYNC.ALL ;  /* 0x0000000000007948 */ /* 0x000fea0003800000 */
[----:B------:R-:W-:Y:S01]  /*1b0b0*/  BAR.SYNC.DEFER_BLOCKING 0x0 ;  /* 0x0000000000007b1d */ /* 0x000fe20000010000 */
[----:B------:R-:W-:-:S05]  /*1b0c0*/  LOP3.LUT P0, RZ, R195, 0x3, RZ, 0xc0, !PT ;  /* 0x00000003c3ff7812 */ /* 0x000fca000780c0ff */
        /* <DEDUP_REMOVED lines=22> */
.L_x_4892:
[----:B------:R-:W-:Y:S05]  /*1b230*/  BSYNC.RECONVERGENT B0 ;  /* 0x0000000000007941 */ /* 0x000fea0003800200 */
.L_x_4891:
        /* <DEDUP_REMOVED lines=10> */
.L_x_4894:
[----:B------:R-:W-:Y:S05]  /*1b2e0*/  BSYNC.RECONVERGENT B0 ;  /* 0x0000000000007941 */ /* 0x000fea0003800200 */
.L_x_4893:
[----:B------:R-:W-:-:S04]  /*1b2f0*/  MOV R195, 0x0 ;  /* 0x0000000000c37802 */ /* 0x000fc80000000f00 */
[----:B-1234-:R-:W-:Y:S05]  /*1b300*/  @P3 RET.REL.NODEC R194 `(_ZN5flash24flash_fwd_splitkv_kernelI23Flash_fwd_kernel_traitsILi96ELi64ELi128ELi4ELb0ELb0EN7cutlass6half_tE19Flash_kernel_traitsILi96ELi64ELi128ELi4ES3_EELb0ELb1ELb0ELb0ELb1ELb0ELb0ELb1EEEvNS_16Flash_fwd_paramsE) ;  /* 0xfffffe4cc23c3950 */ /* 0x01efea0003c3ffff */
        /* <DEDUP_REMOVED lines=14> */
[----:B-1----:R-:W-:Y:S05]  /*1b3f0*/  RET.REL.NODEC R194 `(_ZN5flash24flash_fwd_splitkv_kernelI23Flash_fwd_kernel_traitsILi96ELi64ELi128ELi4ELb0ELb0EN7cutlass6half_tE19Flash_kernel_traitsILi96ELi64ELi128ELi4ES3_EELb0ELb1ELb0ELb0ELb1ELb0ELb0ELb1EEEvNS_16Flash_fwd_paramsE) ;  /* 0xfffffe4cc2007950 */ /* 0x002fea0003c3ffff */
.L_x_4889:
[----:B------:R-:W-:Y:S01]  /*1b400*/  MOV R4, 0x2 ;  /* 0x0000000200047802 */ /* 0x000fe20000000f00 */
[----:B------:R-:W-:Y:S01]  /*1b410*/  IMAD.MOV.U32 R3, RZ, RZ, 0x1f ;  /* 0x0000001fff037424 */ /* 0x000fe200078e00ff */
[----:B------:R-:W-:-:S07]  /*1b420*/  MOV R5, 0xffffffff ;  /* 0xffffffff00057802 */ /* 0x000fce0000000f00 */
[----:B-1---5:R-:W-:Y:S05]  /*1b430*/  WARPSYNC.COLLECTIVE R5, `(.L_x_4895) ;  /* 0x0000000005087348 */ /* 0x022fea0003c00000 */
[----:B------:R2:W3:Y:S02]  /*1b440*/  SHFL.BFLY P0, R10, R216, R4, R3 ;  /* 0x0c000004d80a7389 */ /* 0x0004e40000000003 */
[----:B-123-5:R-:W-:Y:S05]  /*1b450*/  ENDCOLLECTIVE ;  /* 0x000000000000791b */ /* 0x02efea0003800000 */
.L_x_4895:
[----:B------:R-:W-:Y:S02]  /*1b460*/  IMAD.MOV.U32 R9, RZ, RZ, R10 ;  /* 0x000000ffff097224 */ /* 0x000fe400078e000a */
[----:B------:R-:W-:Y:S02]  /*1b470*/  IMAD.MOV.U32 R4, RZ, RZ, 0x1 ;  /* 0x00000001ff047424 */ /* 0x000fe400078e00ff */
[----:B------:R-:W-:-:S05]  /*1b480*/  FADD.FTZ R9, R9, R216 ;  /* 0x000000d809097221 */ /* 0x000fca0000010000 */
[----:B------:R-:W-:-:S07]  /*1b490*/  MOV R216, R9 ;  /* 0x0000000900d87202 */ /* 0x000fce0000000f00 */
[----:B------:R-:W-:Y:S05]  /*1b4a0*/  WARPSYNC.COLLECTIVE R5, `(.L_x_4896) ;  /* 0x0000000005087348 */ /* 0x000fea0003c00000 */
[----:B------:R1:W2:Y:S02]  /*1b4b0*/  SHFL.BFLY P0, R10, R216, R4, R3 ;  /* 0x0c000004d80a7389 */ /* 0x0002a40000000003 */
[----:B-12---:R-:W-:Y:S05]  /*1b4c0*/  ENDCOLLECTIVE ;  /* 0x000000000000791b */ /* 0x006fea0003800000 */
.L_x_4896:
[----:B------:R-:W-:Y:S01]  /*1b4d0*/  MOV R216, R215 ;  /* 0x000000d700d87202 */ /* 0x000fe20000000f00 */
[----:B------:R-:W-:Y:S01]  /*1b4e0*/  IMAD.MOV.U32 R4, RZ, RZ, 0x2 ;  /* 0x00000002ff047424 */ /* 0x000fe200078e00ff */
[----:B------:R-:W-:-:S07]  /*1b4f0*/  MOV R6, R10 ;  /* 0x0000000a00067202 */ /* 0x000fce0000000f00 */
[----:B------:R-:W-:Y:S05]  /*1b500*/  WARPSYNC.COLLECTIVE R5, `(.L_x_4897) ;  /* 0x0000000005087348 */ /* 0x000fea0003c00000 */
[----:B------:R1:W2:Y:S02]  /*1b510*/  SHFL.BFLY P0, R10, R216, R4, R3 ;  /* 0x0c000004d80a7389 */ /* 0x0002a40000000003 */
[----:B-12---:R-:W-:Y:S05]  /*1b520*/  ENDCOLLECTIVE ;  /* 0x000000000000791b */ /* 0x006fea0003800000 */
.L_x_4897:
[----:B------:R-:W-:Y:S01]  /*1b530*/  FADD.FTZ R6, R9, R6 ;  /* 0x0000000609067221 */ /* 0x000fe20000010000 */
[----:B------:R-:W-:Y:S01]  /*1b540*/  FADD.FTZ R8, R10, R215 ;  /* 0x000000d70a087221 */ /* 0x000fe20000010000 */
[----:B------:R-:W-:-:S04]  /*1b550*/  MOV R4, 0x1 ;  /* 0x0000000100047802 */ /* 0x000fc80000000f00 */
[----:B------:R-:W-:-:S07]  /*1b560*/  MOV R216, R8 ;  /* 0x0000000800d87202 */ /* 0x000fce0000000f00 */
[----:B------:R-:W-:Y:S05]  /*1b570*/  WARPSYNC.COLLECTIVE R5, `(.L_x_4898) ;  /* 0x0000000005087348 */ /* 0x000fea0003c00000 */
[----:B------:R1:W2:Y:S02]  /*1b580*/  SHFL.BFLY P0, R10, R216, R4, R3 ;  /* 0x0c000004d80a7389 */ /* 0x0002a40000000003 */
[----:B-12---:R-:W-:Y:S05]  /*1b590*/  ENDCOLLECTIVE ;  /* 0x000000000000791b */ /* 0x006fea0003800000 */
.L_x_4898:
[----:B------:R-:W-:Y:S05]  /*1b5a0*/  BRA `(.L_x_4899) ;  /* 0xfffffff0000c7947 */ /* 0x000fea000383ffff */
.L_x_4900:
        /* <DEDUP_REMOVED lines=13> */
.L_x_11664:


//--------------------- .text._ZN5flash24flash_fwd_splitkv_kernelI23Flash_fwd_kernel_traitsILi96ELi64ELi128ELi4ELb0ELb0EN7cutlass6half_tE19Flash_kernel_traitsILi96ELi64ELi128ELi4ES3_EELb0ELb1ELb0ELb0ELb1ELb1ELb0ELb1EEEvNS_16Flash_fwd_paramsE --------------------------
	.section	.text._ZN5flash24flash_fwd_splitkv_kernelI23Flash_fwd_kernel_traitsILi96ELi64ELi128ELi4ELb0ELb0EN7cutlass6half_tE19Flash_kernel_traitsILi96ELi64ELi128ELi4ES3_EELb0ELb1ELb0ELb0ELb1ELb1ELb0ELb1EEEvNS_16Flash_fwd_paramsE,"ax",@progbits
	.align	128
        .global         _ZN5flash24flash_fwd_splitkv_kernelI23Flash_fwd_kernel_traitsILi96ELi64ELi128ELi4ELb0ELb0EN7cutlass6half_tE19Flash_kernel_traitsILi96ELi64ELi128ELi4ES3_EELb0ELb1ELb0ELb0ELb1ELb1ELb0ELb1EEEvNS_16Flash_fwd_paramsE
        .type           _ZN5flash24flash_fwd_splitkv_kernelI23Flash_fwd_kernel_traitsILi96ELi64ELi128ELi4ELb0ELb0EN7cutlass6half_tE19Flash_kernel_traitsILi96ELi64ELi128ELi4ES3_EELb0ELb1ELb0ELb0ELb1ELb1ELb0ELb1EEEvNS_16Flash_fwd_paramsE,@function
        .size           _ZN5flash24flash_fwd_splitkv_kernelI23Flash_fwd_kernel_traitsILi96ELi64ELi128ELi4ELb0ELb0EN7cutlass6half_tE19Flash_kernel_traitsILi96ELi64ELi128ELi4ES3_EELb0ELb1ELb0ELb0ELb1ELb1ELb0ELb1EEEvNS_16Flash_fwd_paramsE,(.L_x_11665 - _ZN5flash24flash_fwd_splitkv_kernelI23Flash_fwd_kernel_traitsILi96ELi64ELi128ELi4ELb0ELb0EN7cutlass6half_tE19Flash_kernel_traitsILi96ELi64ELi128ELi4ES3_EELb0ELb1ELb0ELb0ELb1ELb1ELb0ELb1EEEvNS_16Flash_fwd_paramsE)
        .other          _ZN5flash24flash_fwd_splitkv_kernelI23Flash_fwd_kernel_traitsILi96ELi64ELi128ELi4ELb0ELb0EN7cutlass6half_tE19Flash_kernel_traitsILi96ELi64ELi128ELi4ES3_EELb0ELb1ELb0ELb0ELb1ELb1ELb0ELb1EEEvNS_16Flash_fwd_paramsE,@"STO_CUDA_ENTRY STV_DEFAULT"
_ZN5flash24flash_fwd_splitkv_kernelI23Flash_fwd_kernel_traitsILi96ELi64ELi128ELi4ELb0ELb0EN7cutlass6half_tE19Flash_kernel_traitsILi96ELi64ELi128ELi4ES3_EELb0ELb1ELb0ELb0ELb1ELb1ELb0ELb1EEEvNS_16Flash_fwd_paramsE:
.text._ZN5flash24flash_fwd_splitkv_kernelI23Flash_fwd_kernel_traitsILi96ELi64ELi128ELi4ELb0ELb0EN7cutlass6half_tE19Flash_kernel_traitsILi96ELi64ELi128ELi4ES3_EELb0ELb1ELb0ELb0ELb1ELb1ELb0ELb1EEEvNS_16Flash_fwd_paramsE:
[----:B------:R-:W-:Y:S01]  /*0000*/  LDC R1, c[0x0][0x37c] ;  /* 0x0000df00ff017b82 */ /* 0x000fe20000000800 */
[----:B------:R-:W1:Y:S07]  /*0010*/  S2R R23, SR_CTAID.X ;  /* 0x0000000000177919 */ /* 0x000e6e0000002500 */
[----:B------:R-:W2:Y:S01]  /*0020*/  LDC.64 R116, c[0x0][0x348] ;  /* 0x0000d200ff747b82 */ /* 0x000ea20000000a00 */
[----:B------:R-:W-:Y:S01]  /*0030*/  BSSY.RECONVERGENT B3, `(.L_x_4901) ;  /* 0x0000005000037945 */ /* 0x000fe20003800200 */
[----:B------:R-:W-:Y:S01]  /*0040*/  MOV R206, 0x80 ;  /* 0x0000008000ce7802 */ /* 0x000fe20000000f00 */
[----:B------:R-:W3:Y:S01]  /*0050*/  S2R R209, SR_CTAID.Y ;  /* 0x0000000000d17919 */ /* 0x000ee20000002600 */
[----:B------:R-:W4:Y:S05]  /*0060*/  S2R R208, SR_CTAID.Z ;  /* 0x0000000000d07919 */ /* 0x000f2a0000002700 */
[----:B-1234-:R-:W-:Y:S05]  /*0070*/  CALL.REL.NOINC `($_ZN5flash24flash_fwd_splitkv_kernelI23Flash_fwd_kernel_traitsILi96ELi64ELi128ELi4ELb0ELb0EN7cutlass6half_tE19Flash_kernel_traitsILi96ELi64ELi128ELi4ES3_EELb0ELb1ELb0ELb0ELb1ELb1ELb0ELb1EEEvNS_16Flash_fwd_paramsE$_ZN5flash30compute_attn_1rowblock_splitkvI23Flash_fwd_kernel_traitsILi96ELi64ELi128ELi4ELb0ELb0EN7cutlass6half_tE19Flash_kernel_traitsILi96ELi64ELi128ELi4ES3_EELb0ELb1ELb0ELb0ELb1ELb1ELb0ELb1ENS_16Flash_fwd_paramsEEEvRKT8_iiiii) ;  /* 0x0000000000087944 */ /* 0x01efea0003c00000 */
[----:B------:R-:W-:Y:S05]  /*0080*/  BSYNC.RECONVERGENT B3 ;  /* 0x0000000000037941 */ /* 0x000fea0003800200 */
.L_x_4901:
[----:B------:R-:W-:Y:S05]  /*0090*/  EXIT ;  /* 0x000000000000794d */ /* 0x000fea0003800000 */
        .type           $_ZN5flash24flash_fwd_splitkv_kernelI23Flash_fwd_kernel_traitsILi96ELi64ELi128ELi4ELb0ELb0EN7cutlass6half_tE19Flash_kernel_traitsILi96ELi64ELi128ELi4ES3_EELb0ELb1ELb0ELb0ELb1ELb1ELb0ELb1EEEvNS_16Flash_fwd_paramsE$_ZN5flash30compute_attn_1rowblock_splitkvI23Flash_fwd_kernel_traitsILi96ELi64ELi128ELi4ELb0ELb0EN7cutlass6half_tE19Flash_kernel_traitsILi96ELi64ELi128ELi4ES3_EELb0ELb1ELb0ELb0ELb1ELb1ELb0ELb1ENS_16Flash_fwd_paramsEEEvRKT8_iiiii,@function
        .size           $_ZN5flash24flash_fwd_splitkv_kernelI23Flash_fwd_kernel_traitsILi96ELi64ELi128ELi4ELb0ELb0EN7cutlass6half_tE19Flash_kernel_traitsILi96ELi64ELi128ELi4ES3_EELb0ELb1ELb0ELb0ELb1ELb1ELb0ELb1EEEvNS_16Flash_fwd_paramsE$_ZN5flash30compute_attn_1rowblock_splitkvI23Flash_fwd_kernel_traitsILi96ELi64ELi128ELi4ELb0ELb0EN7cutlass6half_tE19Flash_kernel_traitsILi96ELi64ELi128ELi4ES3_EELb0ELb1ELb0ELb0ELb1ELb1ELb0ELb1ENS_16Flash_fwd_paramsEEEvRKT8_iiiii,(.L_x_11665 - $_ZN5flash24flash_fwd_splitkv_kernelI23Flash_fwd_kernel_traitsILi96ELi64ELi128ELi4ELb0ELb0EN7cutlass6half_tE19Flash_kernel_traitsILi96ELi64ELi128ELi4ES3_EELb0ELb1ELb0ELb0ELb1ELb1ELb0ELb1EEEvNS_16Flash_fwd_paramsE$_ZN5flash30compute_attn_1rowblock_splitkvI23Flash_fwd_kernel_traitsILi96ELi64ELi128ELi4ELb0ELb0EN7cutlass6half_tE19Flash_kernel_traitsILi96ELi64ELi128ELi4ES3_EELb0ELb1ELb0ELb0ELb1ELb1ELb0ELb1ENS_16Flash_fwd_paramsEEEvRKT8_iiiii)
$_ZN5flash24flash_fwd_splitkv_kernelI23Flash_fwd_kernel_traitsILi96ELi64ELi128ELi4ELb0ELb0EN7cutlass6half_tE19Flash_kernel_traitsILi96ELi64ELi128ELi4ES3_EELb0ELb1ELb0ELb0ELb1ELb1ELb0ELb1EEEvNS_16Flash_fwd_paramsE$_ZN5flash30compute_attn_1rowblock_splitkvI23Flash_fwd_kernel_traitsILi96ELi64ELi128ELi4ELb0ELb0EN7cutlass6half_tE19Flash_kernel_traitsILi96ELi64ELi128ELi4ES3_EELb0ELb1ELb0ELb0ELb1ELb1ELb0ELb1ENS_16Flash_fwd_paramsEEEvRKT8_iiiii:
        /* <DEDUP_REMOVED lines=39> */
.L_x_4903:
[----:B------:R-:W-:Y:S05]  /*0310*/  BSYNC.RECONVERGENT B0 ;  /* 0x0000000000007941 */ /* 0x000fea0003800200 */
.L_x_4902:
[----:B------:R-:W-:Y:S04]  /*0320*/  BSSY.RECONVERGENT B0, `(.L_x_4904) ;  /* 0x0000007000007945 */ /* 0x000fe80003800200 */
[----:B------:R-:W-:Y:S05]  /*0330*/  @!P3 BRA `(.L_x_4905) ;  /* 0x000000000014b947 */ /* 0x000fea0003800000 */
[----:B------:R-:W4:Y:S02]  /*0340*/  LD.E.U8 R0, desc[UR4][R116.64+0x1b2] ;  /* 0x0001b20474007980 */ /* 0x000f24000c101100 */
[----:B----4-:R-:W-:-:S13]  /*0350*/  ISETP.NE.AND P1, PT, R0, RZ, PT ;  /* 0x000000ff0000720c */ /* 0x010fda0003f25270 */
[----:B------:R-:W4:Y:S02]  /*0360*/  @P1 LD.E R0, desc[UR4][R6.64+0x4] ;  /* 0x0000040406001980 */ /* 0x000f24000c101900 */
[----:B----45:R-:W-:-:S06]  /*0370*/  @P1 IADD3 R91, PT, PT, R0, -R13, RZ ;  /* 0x8000000d005b1210 */ /* 0x030fcc0007ffe0ff */
[----:B------:R4:W5:Y:S02]  /*0380*/  @!P1 LD.E R91, desc[UR4][R6.64] ;  /* 0x00000004065b9980 */ /* 0x000964000c101900 */
.L_x_4905:
[----:B------:R-:W-:Y:S05]  /*0390*/  BSYNC.RECONVERGENT B0 ;  /* 0x0000000000007941 */ /* 0x000fea0003800200 */
.L_x_4904:
        /* <DEDUP_REMOVED lines=9> */
.L_x_4907:
[----:B------:R-:W5:Y:S01]  /*0430*/  LD.E.64 R2, desc[UR4][R116.64+0x108] ;  /* 0x0001080474027980 */ /* 0x000f62000c101b00 */
[----:B------:R-:W-:Y:S01]  /*0440*/  BSSY.RECONVERGENT B0, `(.L_x_4909) ;  /* 0x0000006000007945 */ /* 0x000fe20003800200 */
[----:B------:R-:W-:Y:S01]  /*0450*/  IMAD.MOV.U32 R82, RZ, RZ, RZ ;  /* 0x000000ffff527224 */ /* 0x000fe200078e00ff */
[----:B-----5:R-:W-:-:S04]  /*0460*/  ISETP.NE.U32.AND P0, PT, R2, RZ, PT ;  /* 0x000000ff0200720c */ /* 0x020fc80003f05070 */
[----:B------:R-:W-:-:S13]  /*0470*/  ISETP.NE.AND.EX P0, PT, R3, RZ, PT, P0 ;  /* 0x000000ff0300720c */ /* 0x000fda0003f05300 */
[----:B------:R-:W-:Y:S05]  /*0480*/  @!P0 BRA `(.L_x_4910) ;  /* 0x0000000000048947 */ /* 0x000fea0003800000 */
[----:B------:R1:W5:Y:S02]  /*0490*/  LD.E R82, desc[UR4][R116.64+0xbc] ;  /* 0x0000bc0474527980 */ /* 0x000364000c101900 */
.L_x_4910:
[----:B------:R-:W-:Y:S05]  /*04a0*/  BSYNC.RECONVERGENT B0 ;  /* 0x0000000000007941 */ /* 0x000fea0003800200 */
.L_x_4909:
[----:B-----5:R-:W-:Y:S02]  /*04b0*/  IADD3 R82, PT, PT, R91, R82, RZ ;  /* 0x000000525b527210 */ /* 0x020fe40007ffe0ff */
.L_x_4908:
[----:B------:R-:W-:Y:S05]  /*04c0*/  BSYNC.RECONVERGENT B1 ;  /* 0x0000000000017941 */ /* 0x000fea0003800200 */
.L_x_4906:
[----:B------:R-:W-:Y:S01]  /*04d0*/  IMAD.SHL.U32 R210, R23, 0x40, RZ ;  /* 0x0000004017d27824 */ /* 0x000fe200078e00ff */
[----:B------:R-:W-:Y:S01]  /*04e0*/  MOV R2, R206 ;  /* 0x000000ce00027202 */ /* 0x000fe20000000f00 */
[----:B------:R-:W-:-:S03]  /*04f0*/  IMAD.MOV.U32 R3, RZ, RZ, 0x0 ;  /* 0x00000000ff037424 */ /* 0x000fc600078e00ff */
[----:B------:R-:W-:-:S13]  /*0500*/  ISETP.GT.AND P0, PT, R213, R210, PT ;  /* 0x000000d2d500720c */ /* 0x000fda0003f04270 */
[----:B-1234-:R-:W-:Y:S05]  /*0510*/  @!P0 RET.REL.NODEC R2 `(_ZN5flash24flash_fwd_splitkv_kernelI23Flash_fwd_kernel_traitsILi96ELi64ELi128ELi4ELb0ELb0EN7cutlass6half_tE19Flash_kernel_traitsILi96ELi64ELi128ELi4ES3_EELb0ELb1ELb0ELb0ELb1ELb1ELb0ELb1EEEvNS_16Flash_fwd_paramsE) ;  /* 0xfffffff802b88950 */ /* 0x01efea0003c3ffff */
        /* <DEDUP_REMOVED lines=77> */
.L_x_4913:
[----:B------:R-:W-:Y:S05]  /*09f0*/  BSYNC.RECONVERGENT B0 ;  /* 0x0000000000007941 */ /* 0x000fea0003800200 */
.L_x_4912:
        /* <DEDUP_REMOVED lines=15> */
.L_x_4915:
[----:B------:R-:W-:Y:S05]  /*0af0*/  BSYNC.RECONVERGENT B0 ;  /* 0x0000000000007941 */ /* 0x000fea0003800200 */
.L_x_4914:
[----:B------:R-:W-:Y:S01]  /*0b00*/  MOV R207, 0x0 ;  /* 0x0000000000cf7802 */ /* 0x000fe20000000f00 */
[----:B------:R1:W-:Y:S03]  /*0b10*/  @!P4 ST.E desc[UR4][R2.64], R5 ;  /* 0x000000050200c985 */ /* 0x0003e6000c101904 */
[----:B-12--5:R-:W-:Y:S05]  /*0b20*/  @P3 RET.REL.NODEC R206 `(_ZN5flash24flash_fwd_splitkv_kernelI23Flash_fwd_kernel_traitsILi96ELi64ELi128ELi4ELb0ELb0EN7cutlass6half_tE19Flash_kernel_traitsILi96ELi64ELi128ELi4ES3_EELb0ELb1ELb0ELb0ELb1ELb1ELb0ELb1EEEvNS_16Flash_fwd_paramsE) ;  /* 0xfffffff4ce343950 */ /* 0x026fea0003c3ffff */
[----:B------:R-:W-:Y:S02]  /*0b30*/  MOV R5, 0x7f800000 ;  /* 0x7f80000000057802 */ /* 0x000fe40000000f00 */
[----:B------:R-:W-:-:S03]  /*0b40*/  MOV R207, 0x0 ;  /* 0x0000000000cf7802 */ /* 0x000fc60000000f00 */
[----:B------:R1:W-:Y:S02]  /*0b50*/  ST.E desc[UR4][R2.64+0x80], R5 ;  /* 0x0000800502007985 */ /* 0x0003e4000c101904 */
[----:B-1----:R-:W-:Y:S05]  /*0b60*/  RET.REL.NODEC R206 `(_ZN5flash24flash_fwd_splitkv_kernelI23Flash_fwd_kernel_traitsILi96ELi64ELi128ELi4ELb0ELb0EN7cutlass6half_tE19Flash_kernel_traitsILi96ELi64ELi128ELi4ES3_EELb0ELb1ELb0ELb0ELb1ELb1ELb0ELb1EEEvNS_16Flash_fwd_paramsE) ;  /* 0xfffffff4ce247950 */ /* 0x002fea0003c3ffff */
.L_x_4911:
        /* <DEDUP_REMOVED lines=100> */
.L_x_4917:
        /* <DEDUP_REMOVED lines=77> */
.L_x_4918:
[----:B------:R-:W-:Y:S05]  /*1680*/  BSYNC.RECONVERGENT B0 ;  /* 0x0000000000007941 */ /* 0x000fea0003800200 */
.L_x_4916:
        /* <DEDUP_REMOVED lines=205> */
.L_x_4942:
        /* <DEDUP_REMOVED lines=104> */
.L_x_4921:
        /* <DEDUP_REMOVED lines=159> */
.L_x_4925:
[----:B------:R-:W-:Y:S05]  /*33d0*/  BSYNC.RECONVERGENT B0 ;  /* 0x0000000000007941 */ /* 0x000fea0003800200 */
.L_x_4924:
        /* <DEDUP_REMOVED lines=153> */
.L_x_4927:
[----:B------:R-:W-:Y:S05]  /*3d70*/  BSYNC.RECONVERGENT B0 ;  /* 0x0000000000007941 */ /* 0x000fea0003800200 */
.L_x_4926:
        /* <DEDUP_REMOVED lines=157> */
.L_x_4929:
[----:B------:R-:W-:Y:S05]  /*4750*/  BSYNC.RECONVERGENT B0 ;  /* 0x0000000000007941 */ /* 0x000fea0003800200 */
.L_x_4928:
        /* <DEDUP_REMOVED lines=159> */
.L_x_4931:
[----:B------:R-:W-:Y:S05]  /*5150*/  BSYNC.RECONVERGENT B0 ;  /* 0x0000000000007941 */ /* 0x000fea0003800200 */
.L_x_4930:
[----:B------:R-:W5:Y:S02]  /*5160*/  LD.E R3, desc[UR4][R116.64+0xd0] ;  /* 0x0000d00474037980 */ /* 0x000f64000c101900 */
[----:B-----5:R-:W-:Y:S05]  /*5170*/  IMAD.U32 R3, R3, -0x40, RZ ;  /* 0xffffffc003037824 */ /* 0x020fea00078e00ff */
[C---:B------:R-:W-:Y:S02]  /*5180*/  LEA R28, P1, R3.reuse, R28, 0x1 ;  /* 0x0000001c031c7211 */ /* 0x040fe400078208ff */
[C---:B------:R-:W-:Y:S02]  /*5190*/  LEA R64, P0, R3.reuse, R64, 0x1 ;  /* 0x0000004003407211 */ /* 0x040fe400078008ff */
[C---:B------:R-:W-:Y:S02]  /*51a0*/  LEA.HI.X.SX32 R29, R3.reuse, R29, 0x1, P1 ;  /* 0x0000001d031d7211 */ /* 0x040fe400008f0eff */
[----:B------:R-:W-:Y:S01]  /*51b0*/  LEA.HI.X.SX32 R65, R3, R65, 0x1, P0 ;  /* 0x0000004103417211 */ /* 0x000fe200000f0eff */
[----:B------:R-:W-:Y:S05]  /*51c0*/  BRA `(.L_x_4922) ;  /* 0x0000004400107947 */ /* 0x000fea0003800000 */
.L_x_4923:
        /* <DEDUP_REMOVED lines=270> */
.L_x_4933:
[----:B------:R-:W-:Y:S05]  /*62b0*/  BSYNC.RECONVERGENT B0 ;  /* 0x0000000000007941 */ /* 0x000fea0003800200 */
.L_x_4932:
        /* <DEDUP_REMOVED lines=270> */
.L_x_4935:
[----:B------:R-:W-:Y:S05]  /*73a0*/  BSYNC.RECONVERGENT B0 ;  /* 0x0000000000007941 */ /* 0x000fea0003800200 */
.L_x_4934:
        /* <DEDUP_REMOVED lines=270> */
.L_x_4937:
[----:B------:R-:W-:Y:S05]  /*8490*/  BSYNC.RECONVERGENT B0 ;  /* 0x0000000000007941 */ /* 0x000fea0003800200 */
.L_x_4936:
        /* <DEDUP_REMOVED lines=272> */
.L_x_4939:
[----:B------:R-:W-:Y:S05]  /*95a0*/  BSYNC.RECONVERGENT B0 ;  /* 0x0000000000007941 */ /* 0x000fea0003800200 */
.L_x_4938:
[----:B------:R-:W5:Y:S02]  /*95b0*/  LD.E R3, desc[UR4][R116.64+0xd0] ;  /* 0x0000d00474037980 */ /* 0x000f64000c101900 */
[----:B-----5:R-:W-:Y:S05]  /*95c0*/  IMAD.U32 R3, R3, -0x40, RZ ;  /* 0xffffffc003037824 */ /* 0x020fea00078e00ff */
[C---:B------:R-:W-:Y:S02]  /*95d0*/  LEA R96, P1, R3.reuse, R96, 0x1 ;  /* 0x0000006003607211 */ /* 0x040fe400078208ff */
[C---:B------:R-:W-:Y:S02]  /*95e0*/  LEA R94, P0, R3.reuse, R94, 0x1 ;  /* 0x0000005e035e7211 */ /* 0x040fe400078008ff */
[C---:B------:R-:W-:Y:S02]  /*95f0*/  LEA.HI.X.SX32 R97, R3.reuse, R97, 0x1, P1 ;  /* 0x0000006103617211 */ /* 0x040fe400008f0eff */
[----:B------:R-:W-:Y:S09]  /*9600*/  LEA.HI.X.SX32 R95, R3, R95, 0x1, P0 ;  /* 0x0000005f035f7211 */ /* 0x000ff200000f0eff */
.L_x_4922:
[----:B------:R-:W-:Y:S05]  /*9610*/  BSYNC.RECONVERGENT B1 ;  /* 0x0000000000017941 */ /* 0x000fea0003800200 */
.L_x_4920:
        /* <DEDUP_REMOVED lines=101> */
.L_x_4941:
[----:B------:R-:W-:Y:S05]  /*9c70*/  BSYNC.RECONVERGENT B0 ;  /* 0x0000000000007941 */ /* 0x000fea0003800200 */
.L_x_4940:
[----:B------:R-:W-:Y:S05]  /*9c80*/  @P3 BRA `(.L_x_4942) ;  /* 0xffffff8400b43947 */ /* 0x000fea000383ffff */
.L_x_4919:
        /* <DEDUP_REMOVED lines=18> */
.L_x_4946:
[----:B------:R-:W-:Y:S05]  /*9db0*/  BSYNC.RECONVERGENT B0 ;  /* 0x0000000000007941 */ /* 0x000fea0003800200 */
.L_x_4945:
        /* <DEDUP_REMOVED lines=10> */
.L_x_4944:
        /* <DEDUP_REMOVED lines=80> */
.L_x_4952:
[----:B------:R-:W-:Y:S05]  /*a360*/  BSYNC.RECONVERGENT B0 ;  /* 0x0000000000007941 */ /* 0x000fea0003800200 */
.L_x_4951:
        /* <DEDUP_REMOVED lines=44> */
.L_x_4954:
[----:B------:R-:W-:Y:S05]  /*a630*/  BSYNC.RECONVERGENT B0 ;  /* 0x0000000000007941 */ /* 0x000fea0003800200 */
.L_x_4953:
        /* <DEDUP_REMOVED lines=46> */
.L_x_4956:
[----:B------:R-:W-:Y:S05]  /*a920*/  BSYNC.RECONVERGENT B0 ;  /* 0x0000000000007941 */ /* 0x000fea0003800200 */
.L_x_4955:
[----:B-----5:R2:W-:Y:S02]  /*a930*/  STS.128 [R211+0x2000], R8 ;  /* 0x00200008d3007388 */ /* 0x0205e40000000c00 */
.L_x_4950:
[----:B------:R-:W-:Y:S05]  /*a940*/  BSYNC.RECONVERGENT B1 ;  /* 0x0000000000017941 */ /* 0x000fea0003800200 */
.L_x_4949:
        /* <DEDUP_REMOVED lines=59> */
.L_x_4958:
[----:B------:R-:W-:Y:S05]  /*ad00*/  BSYNC.RECONVERGENT B0 ;  /* 0x0000000000007941 */ /* 0x000fea0003800200 */
.L_x_4957:
        /* <DEDUP_REMOVED lines=52> */
.L_x_4960:
[----:B------:R-:W-:Y:S05]  /*b050*/  BSYNC.RECONVERGENT B0 ;  /* 0x0000000000007941 */ /* 0x000fea0003800200 */
.L_x_4959:
        /* <DEDUP_REMOVED lines=54> */
.L_x_4962:
[----:B------:R-:W-:Y:S05]  /*b3c0*/  BSYNC.RECONVERGENT B0 ;  /* 0x0000000000007941 */ /* 0x000fea0003800200 */
.L_x_4961:
[----:B-----5:R1:W-:Y:S01]  /*b3d0*/  STS.128 [R211+0x2800], R4 ;  /* 0x00280004d3007388 */ /* 0x0203e20000000c00 */
[----:B------:R-:W-:Y:S05]  /*b3e0*/  BRA `(.L_x_4947) ;  /* 0x00000020000c7947 */ /* 0x000fea0003800000 */
.L_x_4948:
        /* <DEDUP_REMOVED lines=90> */
.L_x_4966:
[----:B------:R-:W-:Y:S05]  /*b990*/  BSYNC.RECONVERGENT B0 ;  /* 0x0000000000007941 */ /* 0x000fea0003800200 */
.L_x_4965:
        /* <DEDUP_REMOVED lines=80> */
.L_x_4968:
[----:B------:R-:W-:Y:S05]  /*bea0*/  BSYNC.RECONVERGENT B0 ;  /* 0x0000000000007941 */ /* 0x000fea0003800200 */
.L_x_4967:
        /* <DEDUP_REMOVED lines=83> */
.L_x_4970:
[----:B------:R-:W-:Y:S05]  /*c3e0*/  BSYNC.RECONVERGENT B0 ;  /* 0x0000000000007941 */ /* 0x000fea0003800200 */
.L_x_4969:
[----:B-----5:R2:W-:Y:S02]  /*c3f0*/  STS.128 [R211+0x2000], R20 ;  /* 0x00200014d3007388 */ /* 0x0205e40000000c00 */
.L_x_4964:
[----:B------:R-:W-:Y:S05]  /*c400*/  BSYNC.RECONVERGENT B1 ;  /* 0x0000000000017941 */ /* 0x000fea0003800200 */
.L_x_4963:
        /* <DEDUP_REMOVED lines=89> */
.L_x_4972:
[----:B------:R-:W-:Y:S05]  /*c9a0*/  BSYNC.RECONVERGENT B0 ;  /* 0x0000000000007941 */ /* 0x000fea0003800200 */
.L_x_4971:
        /* <DEDUP_REMOVED lines=81> */
.L_x_4974:
[----:B------:R-:W-:Y:S05]  /*cec0*/  BSYNC.RECONVERGENT B0 ;  /* 0x0000000000007941 */ /* 0x000fea0003800200 */
.L_x_4973:
        /* <DEDUP_REMOVED lines=83> */
.L_x_4976:
[----:B------:R-:W-:Y:S05]  /*d400*/  BSYNC.RECONVERGENT B0 ;  /* 0x0000000000007941 */ /* 0x000fea0003800200 */
.L_x_4975:
[----:B-----5:R4:W-:Y:S02]  /*d410*/  STS.128 [R211+0x2800], R20 ;  /* 0x00280014d3007388 */ /* 0x0209e40000000c00 */
.L_x_4947:
[----:B------:R-:W-:Y:S05]  /*d420*/  BSYNC.RECONVERGENT B2 ;  /* 0x0000000000027941 */ /* 0x000fea0003800200 */
.L_x_4943:
        /* <DEDUP_REMOVED lines=37> */
[-C--:B------:R-:W-:Y:S02]  /*d680*/  @!P2 LEA R2, P3, R86, R204.reuse, 0x1 ;  /* 0x000000cc5602a211 */ /* 0x080fe400078608ff */
[----:B-1----:R-:W-:Y:S01]  /*d690*/  @!P4 LEA R6, P0, R118, R204, 0x7 ;  /* 0x000000cc7606c211 */ /* 0x002fe200078038ff */
[----:B------:R-:W0:Y:S01]  /*d6a0*/  LDGDEPBAR ;  /* 0x00000000000079af */ /* 0x000e220000000000 */
[----:B------:R-:W-:-:S02]  /*d6b0*/  @!P2 LEA.HI.X R3, R86, R205, R87, 0x1, P3 ;  /* 0x000000cd5603a211 */ /* 0x000fc400018f0c57 */
[----:B------:R-:W-:Y:S01]  /*d6c0*/  @!P4 LEA.HI.X R7, R118, R205, R119, 0x7, P0 ;  /* 0x000000cd7607c211 */ /* 0x000fe200000f3c77 */
[----:B------:R-:W2:Y:S04]  /*d6d0*/  LD.E R63, desc[UR4][R116.64+0x184] ;  /* 0x00018404743f7980 */ /* 0x000ea8000c101900 */
[----:B------:R-:W2:Y:S01]  /*d6e0*/  LD.E R60, desc[UR4][R116.64+0x188] ;  /* 0x00018804743c7980 */ /* 0x000ea2000c101900 */
        /* <DEDUP_REMOVED lines=39> */
[C---:B------:R-:W-:Y:S01]  /*d960*/  IMAD.SHL.U32 R0, R207.reuse, 0x10, RZ ;  /* 0x00000010cf007824 */ /* 0x040fe200078e00ff */
[----:B------:R-:W-:Y:S01]  /*d970*/  LOP3.LUT P0, RZ, R207, 0x4, RZ, 0xc0, !PT ;  /* 0x00000004cfff7812 */ /* 0x000fe2000780c0ff */
[----:B------:R-:W-:Y:S01]  /*d980*/  IMAD R196, R62, 0x2, R61 ;  /* 0x000000023ec47824 */ /* 0x000fe200078e023d */
[----:B------:R-:W-:Y:S01]  /*d990*/  LOP3.LUT R131, R130, 0x7, RZ, 0xc0, !PT ;  /* 0x0000000782837812 */ /* 0x000fe200078ec0ff */
[----:B------:R-:W0:Y:S01]  /*d9a0*/  LDGDEPBAR ;  /* 0x00000000000079af */ /* 0x000e220000000000 */
[----:B------:R-:W-:Y:S01]  /*d9b0*/  LOP3.LUT R0, R0, 0x3e00, RZ, 0xc0, !PT ;  /* 0x00003e0000007812 */ /* 0x000fe200078ec0ff */
[----:B------:R-:W-:Y:S02]  /*d9c0*/  BSSY.RECONVERGENT B1, `(.L_x_4977) ;  /* 0x00002b5000017945 */ /* 0x000fe40003800200 */
[----:B---34-:R-:W-:Y:S01]  /*d9d0*/  LDSM.16.M88.4 R12, [R196+0x3000] ;  /* 0x00300000c40c783b */ /* 0x018fe20000000200 */
[----:B------:R-:W-:-:S03]  /*d9e0*/  LOP3.LUT R0, R0, 0x20, R81, 0xf8, !PT ;  /* 0x0000002000007812 */ /* 0x000fc600078ef851 */
[----:B------:R-:W-:Y:S01]  /*d9f0*/  LDSM.16.M88.4 R88, [R196+0x3800] ;  /* 0x00380000c458783b */ /* 0x000fe20000000200 */
[----:B-1----:R-:W-:-:S03]  /*da00*/  LOP3.LUT R3, R0, 0x100, R81, 0xf8, !PT ;  /* 0x0000010000037812 */ /* 0x002fc600078ef851 */
[----:B------:R-:W-:Y:S01]  /*da10*/  LDSM.16.M88.4 R76, [R196+0x3c00] ;  /* 0x003c0000c44c783b */ /* 0x000fe20000000200 */
[----:B------:R-:W-:Y:S01]  /*da20*/  LOP3.LUT R0, R3, R80, RZ, 0xfc, !PT ;  /* 0x0000005003007212 */ /* 0x000fe200078efcff */
[----:B------:R-:W-:Y:S02]  /*da30*/  IMAD.MOV.U32 R3, RZ, RZ, 0x10 ;  /* 0x00000010ff037424 */ /* 0x000fe400078e00ff */
[----:B------:R-:W-:Y:S02]  /*da40*/  LDSM.16.M88.4 R96, [R196+0x3400] ;  /* 0x00340000c460783b */ /* 0x000fe40000000200 */
[----:B------:R-:W-:Y:S01]  /*da50*/  IMAD R197, R0, 0x2, R61 ;  /* 0x0000000200c57824 */ /* 0x000fe200078e023d */
[----:B------:R-:W-:Y:S01]  /*da60*/  SEL R3, R3, 0xfffffff0, !P0 ;  /* 0xfffffff003037807 */ /* 0x000fe20004000000 */
[----:B------:R-:W-:Y:S04]  /*da70*/  LDSM.16.M88.4 R68, [R196+0x4000] ;  /* 0x00400000c444783b */ /* 0x000fe80000000200 */
[----:B------:R-:W1:Y:S01]  /*da80*/  LDSM.16.M88.4 R40, [R197] ;  /* 0x00000000c528783b */ /* 0x000e620000000200 */
[----:B------:R-:W-:-:S02]  /*da90*/  IMAD R195, R3, 0x2, R197 ;  /* 0x0000000203c37824 */ /* 0x000fc400078e02c5 */
[----:B------:R-:W-:Y:S01]  /*daa0*/  IMAD R193, R3, 0x2, R196 ;  /* 0x0000000203c17824 */ /* 0x000fe200078e02c4 */
[----:B------:R-:W3:Y:S04]  /*dab0*/  LDSM.16.M88.4 R56, [R196+0x4400] ;  /* 0x00440000c438783b */ /* 0x000ee80000000200 */
[----:B------:R-:W4:Y:S04]  /*dac0*/  LDSM.16.M88.4 R48, [R196+0x4800] ;  /* 0x00480000c430783b */ /* 0x000f280000000200 */
[----:B------:R-:W2:Y:S04]  /*dad0*/  LDSM.16.M88.4 R28, [R196+0x4c00] ;  /* 0x004c0000c41c783b */ /* 0x000ea80000000200 */
[----:B------:R-:W-:Y:S04]  /*dae0*/  LDSM.16.M88.4 R20, [R195] ;  /* 0x00000000c314783b */ /* 0x000fe80000000200 */
[----:B------:R-:W2:Y:S04]  /*daf0*/  LDSM.16.M88.4 R24, [R193+0x3000] ;  /* 0x00300000c118783b */ /* 0x000ea80000000200 */
[----:B------:R-:W2:Y:S04]  /*db00*/  LDSM.16.M88.4 R8, [R193+0x3800] ;  /* 0x00380000c108783b */ /* 0x000ea80000000200 */
[----:B------:R-:W2:Y:S04]  /*db10*/  LDSM.16.M88.4 R4, [R193+0x3c00] ;  /* 0x003c0000c104783b */ /* 0x000ea80000000200 */
[----:B-----5:R-:W2:Y:S04]  /*db20*/  LDSM.16.M88.4 R32, [R193+0x3400] ;  /* 0x00340000c120783b */ /* 0x020ea80000000200 */
        /* <DEDUP_REMOVED lines=17> */
[C---:B---3--:R-:W-:Y:S08]  /*dc40*/  HMMA.16816.F32 R64, R40.reuse, R56, RZ ;  /* 0x000000382840723c */ /* 0x048ff000000018ff */
[C---:B----4-:R-:W-:Y:S08]  /*dc50*/  HMMA.16816.F32 R52, R40.reuse, R48, RZ ;  /* 0x000000302834723c */ /* 0x050ff000000018ff */
[----:B------:R-:W-:Y:S01]  /*dc60*/  HMMA.16816.F32 R96, R40, R98, RZ ;  /* 0x000000622860723c */ /* 0x000fe200000018ff */
[----:B--2---:R-:W-:-:S07]  /*dc70*/  IADD3 R63, PT, PT, R82, -R213, -R63 ;  /* 0x800000d5523f7210 */ /* 0x004fce0007ffe83f */
[----:B------:R-:W-:Y:S01]  /*dc80*/  HMMA.16816.F32 R68, R40, R70, RZ ;  /* 0x000000462844723c */ /* 0x000fe200000018ff */
[----:B------:R-:W-:-:S07]  /*dc90*/  IADD3 R219, PT, PT, R60, R82, -R213 ;  /* 0x000000523cdb7210 */ /* 0x000fce0007ffe8d5 */
        /* <DEDUP_REMOVED lines=29> */
[----:B------:R-:W-:Y:S03]  /*de70*/  LDSM.16.M88.4 R112, [R193+0x6400] ;  /* 0x00640000c170783b */ /* 0x000fe60000000200 */
        /* <DEDUP_REMOVED lines=28> */
[C---:B------:R-:W-:Y:S08]  /*e040*/  HMMA.16816.F32 R84, R144.reuse, R132, R84 ;  /* 0x000000849054723c */ /* 0x040ff00000001854 */
[----:B------:R-:W-:Y:S01]  /*e050*/  HMMA.16816.F32 R76, R144, R134, R76 ;  /* 0x00000086904c723c */ /* 0x000fe2000000184c */
[----:B------:R-:W-:Y:S07]  /*e060*/  LDSM.16.M88.4 R132, [R196+0x8000] ;  /* 0x00800000c484783b */ /* 0x000fee0000000200 */
[C---:B---3--:R-:W-:Y:S08]  /*e070*/  HMMA.16816.F32 R16, R36.reuse, R32, R16 ;  /* 0x000000202410723c */ /* 0x048ff00000001810 */
[C---:B------:R-:W-:Y:S08]  /*e080*/  HMMA.16816.F32 R12, R36.reuse, R34, R12 ;  /* 0x00000022240c723c */ /* 0x040ff0000000180c */
[C---:B-1----:R-:W-:Y:S08]  /*e090*/  HMMA.16816.F32 R84, R36.reuse, R20, R84 ;  /* 0x000000142454723c */ /* 0x042ff00000001854 */
[----:B------:R-:W-:Y:S01]  /*e0a0*/  HMMA.16816.F32 R76, R36, R22, R76 ;  /* 0x00000016244c723c */ /* 0x000fe2000000184c */
[----:B------:R-:W1:Y:S07]  /*e0b0*/  LDSM.16.M88.4 R20, [R196+0x8c00] ;  /* 0x008c0000c414783b */ /* 0x000e6e0000000200 */
[C---:B------:R-:W-:Y:S08]  /*e0c0*/  HMMA.16816.F32 R92, R144.reuse, R136, R92 ;  /* 0x00000088905c723c */ /* 0x040ff0000000185c */
[----:B------:R-:W-:Y:S01]  /*e0d0*/  HMMA.16816.F32 R88, R144, R138, R88 ;  /* 0x0000008a9058723c */ /* 0x000fe20000001858 */
[----:B------:R-:W-:Y:S07]  /*e0e0*/  LDSM.16.M88.4 R136, [R196+0x8800] ;  /* 0x00880000c488783b */ /* 0x000fee0000000200 */
[C---:B--2---:R-:W-:Y:S08]  /*e0f0*/  HMMA.16816.F32 R16, R4.reuse, R8, R16 ;  /* 0x000000080410723c */ /* 0x044ff00000001810 */
[----:B------:R-:W-:Y:S01]  /*e100*/  HMMA.16816.F32 R12, R4, R10, R12 ;  /* 0x0000000a040c723c */ /* 0x000fe2000000180c */
[----:B------:R-:W2:Y:S07]  /*e110*/  LDSM.16.M88.4 R8, [R193+0x7800] ;  /* 0x00780000c108783b */ /* 0x000eae0000000200 */
[C---:B------:R-:W-:Y:S05]  /*e120*/  HMMA.16816.F32 R72, R144.reuse, R124, R72 ;  /* 0x0000007c9048723c */ /* 0x040fea0000001848 */
[-C--:B------:R-:W-:Y:S01]  /*e130*/  FMUL.FTZ R17, R17, R2.reuse ;  /* 0x0000000211117220 */ /* 0x080fe20000410000 */
[-C--:B------:R-:W-:Y:S01]  /*e140*/  FMUL.FTZ R0, R16, R2.reuse ;  /* 0x0000000210007220 */ /* 0x080fe20000410000 */
[-C--:B------:R-:W-:Y:S01]  /*e150*/  FMUL.FTZ R33, R18, R2.reuse ;  /* 0x0000000212217220 */ /* 0x080fe20000410000 */
[-C--:B------:R-:W-:Y:S01]  /*e160*/  FMUL.FTZ R34, R19, R2.reuse ;  /* 0x0000000213227220 */ /* 0x080fe20000410000 */
[----:B------:R3:W-:Y:S01]  /*e170*/  MUFU.TANH R32, R17 ;  /* 0x0000001100207308 */ /* 0x0007e20000002400 */
[----:B------:R-:W-:Y:S01]  /*e180*/  HMMA.16816.F32 R68, R144, R126, R68 ;  /* 0x0000007e9044723c */ /* 0x000fe20000001844 */
[----:B------:R-:W4:Y:S02]  /*e190*/  LDSM.16.M88.4 R124, [R196+0x8400] ;  /* 0x00840000c47c783b */ /* 0x000f240000000200 */
[-C--:B------:R-:W-:Y:S01]  /*e1a0*/  FMUL.FTZ R12, R12, R2.reuse ;  /* 0x000000020c0c7220 */ /* 0x080fe20000410000 */
[----:B------:R-:W-:-:S03]  /*e1b0*/  FMUL.FTZ R13, R13, R2 ;  /* 0x000000020d0d7220 */ /* 0x000fc60000410000 */
[----:B------:R-:W4:Y:S01]  /*e1c0*/  MUFU.TANH R0, R0 ;  /* 0x0000000000007308 */ /* 0x000f220000002400 */
[C---:B------:R-:W-:Y:S07]  /*e1d0*/  HMMA.16816.F32 R44, R144.reuse, R104, R44 ;  /* 0x00000068902c723c */ /* 0x040fee000000182c */
[----:B------:R-:W-:Y:S01]  /*e1e0*/  MUFU.TANH R12, R12 ;  /* 0x0000000c000c7308 */ /* 0x000fe20000002400 */
[C---:B------:R-:W-:Y:S01]  /*e1f0*/  HMMA.16816.F32 R40, R144.reuse, R106, R40 ;  /* 0x0000006a9028723c */ /* 0x040fe20000001828 */
[----:B---3--:R-:W-:Y:S06]  /*e200*/  LDSM.16.M88.4 R16, [R193+0x8000] ;  /* 0x00800000c110783b */ /* 0x008fec0000000200 */
[----:B------:R-:W3:Y:S01]  /*e210*/  MUFU.TANH R13, R13 ;  /* 0x0000000d000d7308 */ /* 0x000ee20000002400 */
[C---:B------:R-:W-:Y:S07]  /*e220*/  HMMA.16816.F32 R100, R144.reuse, R140, R100 ;  /* 0x0000008c9064723c */ /* 0x040fee0000001864 */
[----:B------:R-:W-:Y:S01]  /*e230*/  MUFU.TANH R34, R34 ;  /* 0x0000002200227308 */ /* 0x000fe20000002400 */
[----:B------:R-:W-:Y:S07]  /*e240*/  HMMA.16816.F32 R96, R144, R142, R96 ;  /* 0x0000008e9060723c */ /* 0x000fee0000001860 */
[----:B------:R-:W-:Y:S01]  /*e250*/  MUFU.TANH R33, R33 ;  /* 0x0000002100217308 */ /* 0x000fe20000002400 */
[C---:B------:R-:W-:Y:S08]  /*e260*/  HMMA.16816.F32 R92, R36.reuse, R24, R92 ;  /* 0x00000018245c723c */ /* 0x040ff0000000185c */
[C---:B------:R-:W-:Y:S01]  /*e270*/  HMMA.16816.F32 R88, R36.reuse, R26, R88 ;  /* 0x0000001a2458723c */ /* 0x040fe20000001858 */
[----:B------:R-:W3:Y:S07]  /*e280*/  LDSM.16.M88.4 R24, [R193+0x7400] ;  /* 0x00740000c118783b */ /* 0x000eee0000000200 */
[C---:B-1----:R-:W-:Y:S08]  /*e290*/  HMMA.16816.F32 R44, R36.reuse, R20, R44 ;  /* 0x00000014242c723c */ /* 0x042ff0000000182c */
[----:B------:R-:W-:Y:S01]  /*e2a0*/  HMMA.16816.F32 R40, R36, R22, R40 ;  /* 0x000000162428723c */ /* 0x000fe20000001828 */
[----:B------:R-:W1:Y:S07]  /*e2b0*/  LDSM.16.M88.4 R20, [R193+0x8400] ;  /* 0x00840000c114783b */ /* 0x000e6e0000000200 */
[----:B------:R-:W-:Y:S08]  /*e2c0*/  HMMA.16816.F32 R64, R144, R112, R64 ;  /* 0x000000709040723c */ /* 0x000ff00000001840 */
[C---:B------:R-:W-:Y:S08]  /*e2d0*/  HMMA.16816.F32 R100, R36.reuse, R28, R100 ;  /* 0x0000001c2464723c */ /* 0x040ff00000001864 */
[----:B------:R-:W-:Y:S01]  /*e2e0*/  HMMA.16816.F32 R96, R36, R30, R96 ;  /* 0x0000001e2460723c */ /* 0x000fe20000001860 */
[----:B------:R-:W1:Y:S07]  /*e2f0*/  LDSM.16.M88.4 R28, [R193+0x7c00] ;  /* 0x007c0000c11c783b */ /* 0x000e6e0000000200 */
[C---:B--2---:R-:W-:Y:S08]  /*e300*/  HMMA.16816.F32 R92, R4.reuse, R8, R92 ;  /* 0x00000008045c723c */ /* 0x044ff0000000185c */
[----:B------:R-:W-:Y:S01]  /*e310*/  HMMA.16816.F32 R88, R4, R10, R88 ;  /* 0x0000000a0458723c */ /* 0x000fe20000001858 */
[----:B------:R-:W2:Y:S07]  /*e320*/  LDSM.16.M88.4 R8, [R193+0x8800] ;  /* 0x00880000c108783b */ /* 0x000eae0000000200 */
[----:B------:R-:W-:Y:S05]  /*e330*/  HMMA.16816.F32 R52, R144, R108, R52 ;  /* 0x0000006c9034723c */ /* 0x000fea0000001834 */
[-C--:B------:R-:W-:Y:S01]  /*e340*/  FMUL.FTZ R94, R94, R2.reuse ;  /* 0x000000025e5e7220 */ /* 0x080fe20000410000 */
[----:B------:R-:W-:-:S02]  /*e350*/  FMUL.FTZ R95, R95, R2 ;  /* 0x000000025f5f7220 */ /* 0x000fc40000410000 */
[----:B------:R-:W-:Y:S03]  /*e360*/  HMMA.16816.F32 R56, R144, R114, R56 ;  /* 0x000000729038723c */ /* 0x000fe60000001838 */
[----:B------:R-:W-:-:S05]  /*e370*/  FMUL.FTZ R91, R91, R2 ;  /* 0x000000025b5b7220 */ /* 0x000fca0000410000 */
[----:B------:R-:W-:Y:S08]  /*e380*/  HMMA.16816.F32 R48, R144, R110, R48 ;  /* 0x0000006e9030723c */ /* 0x000ff00000001830 */
[----:B----4-:R-:W-:Y:S08]  /*e390*/  HMMA.16816.F32 R64, R36, R124, R64 ;  /* 0x0000007c2440723c */ /* 0x010ff00000001840 */
[C---:B---3--:R-:W-:Y:S08]  /*e3a0*/  HMMA.16816.F32 R100, R4.reuse, R24, R100 ;  /* 0x000000180464723c */ /* 0x048ff00000001864 */
[----:B------:R-:W-:Y:S01]  /*e3b0*/  HMMA.16816.F32 R96, R4, R26, R96 ;  /* 0x0000001a0460723c */ /* 0x000fe20000001860 */
[----:B------:R-:W3:Y:S01]  /*e3c0*/  LDSM.16.M88.4 R24, [R193+0x8c00] ;  /* 0x008c0000c118783b */ /* 0x000ee20000000200 */
[----:B------:R-:W-:-:S06]  /*e3d0*/  DEPBAR.LE SB0, 0x0 ;  /* 0x000080000000791a */ /* 0x000fcc0000000000 */
[----:B------:R-:W-:Y:S05]  /*e3e0*/  HMMA.16816.F32 R52, R36, R136, R52 ;  /* 0x000000882434723c */ /* 0x000fea0000001834 */
[----:B------:R-:W-:-:S03]  /*e3f0*/  FMUL.FTZ R35, R100, R2 ;  /* 0x0000000264237220 */ /* 0x000fc60000410000 */
[----:B------:R-:W-:Y:S03]  /*e400*/  HMMA.16816.F32 R72, R36, R132, R72 ;  /* 0x000000842448723c */ /* 0x000fe60000001848 */
[----:B------:R-:W-:Y:S01]  /*e410*/  MUFU.TANH R35, R35 ;  /* 0x0000002300237308 */ /* 0x000fe20000002400 */
[----:B------:R-:W-:-:S04]  /*e420*/  FMUL.FTZ R97, R97, R2 ;  /* 0x0000000261617220 */ /* 0x000fc80000410000 */
[C---:B------:R-:W-:Y:S08]  /*e430*/  HMMA.16816.F32 R56, R36.reuse, R126, R56 ;  /* 0x0000007e2438723c */ /* 0x040ff00000001838 */
[C---:B------:R-:W-:Y:S08]  /*e440*/  HMMA.16816.F32 R48, R36.reuse, R138, R48 ;  /* 0x0000008a2430723c */ /* 0x040ff00000001830 */
[----:B------:R-:W-:Y:S03]  /*e450*/  HMMA.16816.F32 R68, R36, R134, R68 ;  /* 0x000000862444723c */ /* 0x000fe60000001844 */
[-C--:B------:R-:W-:Y:S01]  /*e460*/  FMUL.FTZ R36, R101, R2.reuse ;  /* 0x0000000265247220 */ /* 0x080fe20000410000 */
[----:B------:R-:W-:-:S05]  /*e470*/  FMUL.FTZ R37, R96, R2 ;  /* 0x0000000260257220 */ /* 0x000fca0000410000 */
[----:B------:R-:W4:Y:S01]  /*e480*/  MUFU.TANH R36, R36 ;  /* 0x0000002400247308 */ /* 0x000f220000002400 */
[C---:B-1----:R-:W-:Y:S05]  /*e490*/  HMMA.16816.F32 R64, R4.reuse, R20, R64 ;  /* 0x000000140440723c */ /* 0x042fea0000001840 */
[----:B------:R-:W-:Y:S02]  /*e4a0*/  SHF.R.U32.HI R20, RZ, 0x1, R207 ;  /* 0x00000001ff147819 */ /* 0x000fe400000116cf */
[----:B------:R-:W-:Y:S01]  /*e4b0*/  MUFU.TANH R37, R37 ;  /* 0x0000002500257308 */ /* 0x000fe20000002400 */
[----:B------:R-:W-:Y:S03]  /*e4c0*/  HMMA.16816.F32 R84, R4, R28, R84 ;  /* 0x0000001c0454723c */ /* 0x000fe60000001854 */
[----:B------:R-:W-:-:S04]  /*e4d0*/  FMUL.FTZ R29, R92, R2 ;  /* 0x000000025c1d7220 */ /* 0x000fc80000410000 */
[----:B------:R-:W1:Y:S01]  /*e4e0*/  MUFU.TANH R28, R97 ;  /* 0x00000061001c7308 */ /* 0x000e620000002400 */
[C---:B--2---:R-:W-:Y:S03]  /*e4f0*/  HMMA.16816.F32 R52, R4.reuse, R8, R52 ;  /* 0x000000080434723c */ /* 0x044fe60000001834 */
[----:B------:R-:W-:Y:S01]  /*e500*/  LOP3.LUT R8, R20, 0x1f0, RZ, 0xc0, !PT ;  /* 0x000001f014087812 */ /* 0x000fe200078ec0ff */
[----:B------:R-:W-:Y:S02]  /*e510*/  IMAD.SHL.U32 R20, R207, 0x2, RZ ;  /* 0x00000002cf147824 */ /* 0x000fe400078e00ff */
[-C--:B------:R-:W-:Y:S01]  /*e520*/  FMUL.FTZ R65, R65, R2.reuse ;  /* 0x0000000241417220 */ /* 0x080fe20000410000 */
[-C--:B------:R-:W-:Y:S01]  /*e530*/  FMUL.FTZ R163, R64, R2.reuse ;  /* 0x0000000240a37220 */ /* 0x080fe20000410000 */
[----:B------:R-:W-:Y:S01]  /*e540*/  IADD3 R8, PT, PT, R210, R131, R8 ;  /* 0x00000083d2087210 */ /* 0x000fe20007ffe008 */
[-C--:B------:R-:W-:Y:S01]  /*e550*/  FMUL.FTZ R66, R66, R2.reuse ;  /* 0x0000000242427220 */ /* 0x080fe20000410000 */
[----:B------:R-:W-:Y:S01]  /*e560*/  MUFU.TANH R29, R29 ;  /* 0x0000001d001d7308 */ /* 0x000fe20000002400 */
[----:B------:R-:W-:Y:S03]  /*e570*/  HMMA.16816.F32 R76, R4, R30, R76 ;  /* 0x0000001e044c723c */ /* 0x000fe6000000184c */
[----:B------:R-:W-:Y:S01]  /*e580*/  FMUL.FTZ R30, R93, R2 ;  /* 0x000000025d1e7220 */ /* 0x000fe20000410000 */
[----:B------:R-:W-:-:S02]  /*e590*/  IMAD.IADD R221, R8, 0x1, R63 ;  /* 0x0000000108dd7824 */ /* 0x000fc400078e023f */
[-C--:B------:R-:W-:Y:S01]  /*e5a0*/  FMUL.FTZ R86, R86, R2.reuse ;  /* 0x0000000256567220 */ /* 0x080fe20000410000 */
[----:B------:R-:W-:Y:S02]  /*e5b0*/  IMAD.IADD R219, R8, 0x1, R219 ;  /* 0x0000000108db7824 */ /* 0x000fe400078e02db */
[-C--:B------:R-:W-:Y:S01]  /*e5c0*/  FMUL.FTZ R87, R87, R2.reuse ;  /* 0x0000000257577220 */ /* 0x080fe20000410000 */
[----:B------:R-:W-:Y:S01]  /*e5d0*/  VIADD R220, R221, 0x8 ;  /* 0x00000008dddc7836 */ /* 0x000fe20000000000 */
[----:B------:R-:W2:Y:S01]  /*e5e0*/  MUFU.TANH R30, R30 ;  /* 0x0000001e001e7308 */ /* 0x000ea20000002400 */
[C---:B------:R-:W-:Y:S03]  /*e5f0*/  HMMA.16816.F32 R72, R4.reuse, R16, R72 ;  /* 0x000000100448723c */ /* 0x040fe60000001848 */
[-C--:B------:R-:W-:Y:S01]  /*e600*/  FMUL.FTZ R16, R88, R2.reuse ;  /* 0x0000000258107220 */ /* 0x080fe20000410000 */
[-C--:B------:R-:W-:Y:S01]  /*e610*/  FMUL.FTZ R17, R89, R2.reuse ;  /* 0x0000000259117220 */ /* 0x080fe20000410000 */
[--C-:B------:R-:W-:Y:S01]  /*e620*/  VIADDMNMX R218, R219, 0x1, R82.reuse, PT ;  /* 0x00000001dbda7846 */ /* 0x100fe20003800152 */
[-C--:B------:R-:W-:Y:S01]  /*e630*/  FMUL.FTZ R137, R53, R2.reuse ;  /* 0x0000000235897220 */ /* 0x080fe20000410000 */
[----:B------:R-:W-:Y:S01]  /*e640*/  VIADDMNMX R219, R219, 0x9, R82, PT ;  /* 0x00000009dbdb7846 */ /* 0x000fe20003800152 */
[-C--:B------:R-:W-:Y:S01]  /*e650*/  FMUL.FTZ R52, R52, R2.reuse ;  /* 0x0000000234347220 */ /* 0x080fe20000410000 */
[----:B------:R-:W-:Y:S01]  /*e660*/  MUFU.TANH R16, R16 ;  /* 0x0000001000107308 */ /* 0x000fe20000002400 */
[C---:B------:R-:W-:Y:S03]  /*e670*/  HMMA.16816.F32 R56, R4.reuse, R22, R56 ;  /* 0x000000160438723c */ /* 0x040fe60000001838 */
[-C--:B------:R-:W-:Y:S01]  /*e680*/  FMUL.FTZ R67, R67, R2.reuse ;  /* 0x0000000243437220 */ /* 0x080fe20000410000 */
[-C--:B------:R-:W-:Y:S01]  /*e690*/  FMUL.FTZ R55, R55, R2.reuse ;  /* 0x0000000237377220 */ /* 0x080fe20000410000 */
[-C--:B------:R-:W-:Y:S01]  /*e6a0*/  FMUL.FTZ R21, R77, R2.reuse ;  /* 0x000000024d157220 */ /* 0x080fe20000410000 */
[-C--:B------:R-:W-:Y:S01]  /*e6b0*/  FMUL.FTZ R76, R76, R2.reuse ;  /* 0x000000024c4c7220 */ /* 0x080fe20000410000 */
[-C--:B------:R-:W-:Y:S01]  /*e6c0*/  FMUL.FTZ R79, R79, R2.reuse ;  /* 0x000000024f4f7220 */ /* 0x080fe20000410000 */
[-C--:B------:R-:W-:Y:S01]  /*e6d0*/  FMUL.FTZ R54, R54, R2.reuse ;  /* 0x0000000236367220 */ /* 0x080fe20000410000 */
[----:B------:R-:W2:Y:S01]  /*e6e0*/  MUFU.TANH R17, R17 ;  /* 0x0000001100117308 */ /* 0x000ea20000002400 */
[----:B------:R-:W-:Y:S03]  /*e6f0*/  HMMA.16816.F32 R48, R4, R10, R48 ;  /* 0x0000000a0430723c */ /* 0x000fe60000001830 */
[----:B------:R-:W-:Y:S01]  /*e700*/  LOP3.LUT R11, R20, 0x6, RZ, 0xc0, !PT ;  /* 0x00000006140b7812 */ /* 0x000fe200078ec0ff */
[-C--:B------:R-:W-:Y:S01]  /*e710*/  FMUL.FTZ R73, R73, R2.reuse ;  /* 0x0000000249497220 */ /* 0x080fe20000410000 */
[-C--:B------:R-:W-:Y:S01]  /*e720*/  FMUL.FTZ R72, R72, R2.reuse ;  /* 0x0000000248487220 */ /* 0x080fe20000410000 */
[----:B------:R-:W-:-:S02]  /*e730*/  FMUL.FTZ R74, R74, R2 ;  /* 0x000000024a4a7220 */ /* 0x000fc40000410000 */
[----:B------:R-:W-:Y:S01]  /*e740*/  IMAD.IADD R11, R120, 0x1, R11 ;  /* 0x00000001780b7824 */ /* 0x000fe200078e020b */
[----:B------:R4:W-:Y:S01]  /*e750*/  MUFU.TANH R161, R65 ;  /* 0x0000004100a17308 */ /* 0x0009e20000002400 */
[C---:B------:R-:W-:Y:S03]  /*e760*/  HMMA.16816.F32 R68, R4.reuse, R18, R68 ;  /* 0x000000120444723c */ /* 0x040fe60000001844 */
[-C--:B------:R-:W-:Y:S01]  /*e770*/  FMUL.FTZ R19, R85, R2.reuse ;  /* 0x0000000255137220 */ /* 0x080fe20000410000 */
[----:B------:R-:W-:Y:S01]  /*e780*/  VIADD R8, R11, 0x1 ;  /* 0x000000010b087836 */ /* 0x000fe20000000000 */
[----:B------:R-:W-:Y:S01]  /*e790*/  ISETP.GT.AND P0, PT, R221, R11, PT ;  /* 0x0000000bdd00720c */ /* 0x000fe20003f04270 */
[C---:B------:R-:W-:Y:S02]  /*e7a0*/  VIADD R39, R11.reuse, 0x9 ;  /* 0x000000090b277836 */ /* 0x040fe40000000000 */
[----:B------:R-:W-:Y:S01]  /*e7b0*/  FMUL.FTZ R18, R84, R2 ;  /* 0x0000000254127220 */ /* 0x000fe20000410000 */
[----:B------:R-:W-:Y:S01]  /*e7c0*/  VIADD R83, R11, 0x11 ;  /* 0x000000110b537836 */ /* 0x000fe20000000000 */
[----:B------:R-:W-:Y:S01]  /*e7d0*/  ISETP.GT.AND P6, PT, R221, R8, PT ;  /* 0x00000008dd00720c */ /* 0x000fe20003fc4270 */
[----:B---3--:R-:W-:Y:S01]  /*e7e0*/  HMMA.16816.F32 R44, R4, R24, R44 ;  /* 0x00000018042c723c */ /* 0x008fe2000000182c */
[----:B------:R-:W-:Y:S02]  /*e7f0*/  MUFU.TANH R19, R19 ;  /* 0x0000001300137308 */ /* 0x000fe40000002400 */
[----:B------:R-:W-:Y:S01]  /*e800*/  FMUL.FTZ R84, R15, R2 ;  /* 0x000000020f547220 */ /* 0x000fe20000410000 */
[----:B------:R-:W-:-:S02]  /*e810*/  VIADD R23, R11, 0x10 ;  /* 0x000000100b177836 */ /* 0x000fc40000000000 */
[----:B------:R-:W-:Y:S01]  /*e820*/  FMUL.FTZ R56, R56, R2 ;  /* 0x0000000238387220 */ /* 0x000fe20000410000 */
[C---:B------:R-:W-:Y:S01]  /*e830*/  ISETP.GE.AND P4, PT, R11.reuse, R218, PT ;  /* 0x000000da0b00720c */ /* 0x040fe20003f86270 */
[C---:B------:R-:W-:Y:S01]  /*e840*/  VIADD R15, R11.reuse, 0x18 ;  /* 0x000000180b0f7836 */ /* 0x040fe20000000000 */
[----:B------:R-:W-:Y:S01]  /*e850*/  FSEL R0, R0, -INF , !P0 ;  /* 0xff80000000007808 */ /* 0x000fe20004000000 */
[----:B------:R-:W-:Y:S03]  /*e860*/  HMMA.16816.F32 R40, R4, R26, R40 ;  /* 0x0000001a0428723c */ /* 0x000fe60000001828 */
[----:B------:R-:W-:Y:S01]  /*e870*/  VIADD R4, R11, 0x8 ;  /* 0x000000080b047836 */ /* 0x000fe20000000000 */
[----:B------:R-:W-:Y:S01]  /*e880*/  ISETP.GT.AND P3, PT, R221, R39, PT ;  /* 0x00000027dd00720c */ /* 0x000fe20003f64270 */
[----:B------:R-:W-:Y:S01]  /*e890*/  VIADD R82, R11, 0x19 ;  /* 0x000000190b527836 */ /* 0x000fe20000000000 */
[----:B----4-:R-:W-:Y:S01]  /*e8a0*/  FSEL R65, R32, -INF , !P6 ;  /* 0xff80000020417808 */ /* 0x010fe20007000000 */
[----:B------:R-:W-:Y:S01]  /*e8b0*/  FMUL.FTZ R153, R69, R2 ;  /* 0x0000000245997220 */ /* 0x000fe20000410000 */
[----:B------:R-:W-:Y:S01]  /*e8c0*/  ISETP.GT.AND P0, PT, R221, R4, PT ;  /* 0x00000004dd00720c */ /* 0x000fe20003f04270 */
[----:B------:R-:W-:Y:S01]  /*e8d0*/  VIADD R77, R11, 0x21 ;  /* 0x000000210b4d7836 */ /* 0x000fe20000000000 */
[----:B------:R-:W-:Y:S01]  /*e8e0*/  ISETP.GT.AND P6, PT, R221, R83, PT ;  /* 0x00000053dd00720c */ /* 0x000fe20003fc4270 */
[----:B------:R3:W-:Y:S01]  /*e8f0*/  MUFU.TANH R9, R76 ;  /* 0x0000004c00097308 */ /* 0x0007e20000002400 */
[-C--:B------:R-:W-:Y:S01]  /*e900*/  FMUL.FTZ R68, R68, R2.reuse ;  /* 0x0000000244447220 */ /* 0x080fe20000410000 */
[----:B------:R-:W-:Y:S01]  /*e910*/  FSEL R5, R0, -INF , !P4 ;  /* 0xff80000000057808 */ /* 0x000fe20006000000 */
[----:B------:R-:W-:Y:S01]  /*e920*/  VIADD R7, R11, 0x20 ;  /* 0x000000200b077836 */ /* 0x000fe20000000000 */
[----:B------:R-:W-:Y:S01]  /*e930*/  ISETP.GT.AND P4, PT, R221, R23, PT ;  /* 0x00000017dd00720c */ /* 0x000fe20003f84270 */
[----:B------:R-:W-:Y:S01]  /*e940*/  VIADD R31, R11, 0x29 ;  /* 0x000000290b1f7836 */ /* 0x000fe20000000000 */
[----:B------:R-:W-:Y:S01]  /*e950*/  FSEL R53, R13, -INF , !P3 ;  /* 0xff8000000d357808 */ /* 0x000fe20005800000 */
[----:B------:R-:W-:Y:S01]  /*e960*/  FMUL.FTZ R57, R57, R2 ;  /* 0x0000000239397220 */ /* 0x000fe20000410000 */
[----:B------:R-:W-:Y:S01]  /*e970*/  MUFU.TANH R21, R21 ;  /* 0x0000001500157308 */ /* 0x000fe20000002400 */
[----:B------:R-:W-:Y:S01]  /*e980*/  ISETP.GT.AND P3, PT, R221, R82, PT ;  /* 0x00000052dd00720c */ /* 0x000fe20003f64270 */
[C---:B------:R-:W-:Y:S01]  /*e990*/  VIADD R69, R11.reuse, 0x38 ;  /* 0x000000380b457836 */ /* 0x040fe20000000000 */
[----:B------:R-:W-:Y:S01]  /*e9a0*/  FSEL R36, R36, -INF , !P6 ;  /* 0xff80000024247808 */ /* 0x000fe20007000000 */
[----:B------:R-:W-:Y:S01]  /*e9b0*/  VIADD R63, R11, 0x41 ;  /* 0x000000410b3f7836 */ /* 0x000fe20000000000 */
[----:B------:R-:W-:Y:S01]  /*e9c0*/  ISETP.GT.AND P6, PT, R221, R77, PT ;  /* 0x0000004ddd00720c */ /* 0x000fe20003fc4270 */
[-C--:B------:R-:W-:Y:S01]  /*e9d0*/  FMUL.FTZ R48, R48, R2.reuse ;  /* 0x0000000230307220 */ /* 0x080fe20000410000 */
[----:B------:R-:W-:Y:S01]  /*e9e0*/  FSEL R32, R35, -INF , !P4 ;  /* 0xff80000023207808 */ /* 0x000fe20006000000 */
[----:B------:R-:W4:Y:S01]  /*e9f0*/  MUFU.TANH R18, R18 ;  /* 0x0000001200127308 */ /* 0x000f220000002400 */
[----:B---3--:R-:W-:Y:S01]  /*ea00*/  VIADD R76, R11, 0x28 ;  /* 0x000000280b4c7836 */ /* 0x008fe20000000000 */
[----:B------:R-:W-:Y:S01]  /*ea10*/  ISETP.GT.AND P4, PT, R221, R7, PT ;  /* 0x00000007dd00720c */ /* 0x000fe20003f84270 */
[-C--:B------:R-:W-:Y:S01]  /*ea20*/  FMUL.FTZ R49, R49, R2.reuse ;  /* 0x0000000231317220 */ /* 0x080fe20000410000 */
[----:B-1----:R-:W-:Y:S01]  /*ea30*/  FSEL R28, R28, -INF , !P3 ;  /* 0xff8000001c1c7808 */ /* 0x002fe20005800000 */
[----:B------:R-:W-:Y:S01]  /*ea40*/  FMUL.FTZ R45, R45, R2 ;  /* 0x000000022d2d7220 */ /* 0x000fe20000410000 */
[----:B------:R-:W-:Y:S01]  /*ea50*/  ISETP.GT.AND P3, PT, R221, R31, PT ;  /* 0x0000001fdd00720c */ /* 0x000fe20003f64270 */
[C---:B------:R-:W-:Y:S01]  /*ea60*/  VIADD R62, R11.reuse, 0x48 ;  /* 0x000000480b3e7836 */ /* 0x040fe20000000000 */
[----:B------:R1:W3:Y:S01]  /*ea70*/  MUFU.TANH R149, R73 ;  /* 0x0000004900957308 */ /* 0x0002e20000002400 */
[----:B--2---:R-:W-:Y:S01]  /*ea80*/  FSEL R30, R30, -INF , !P6 ;  /* 0xff8000001e1e7808 */ /* 0x004fe20007000000 */
[----:B------:R-:W-:Y:S01]  /*ea90*/  VIADD R60, R11, 0x49 ;  /* 0x000000490b3c7836 */ /* 0x000fe20000000000 */
[----:B------:R-:W-:Y:S01]  /*eaa0*/  FSEL R189, R29, -INF , !P4 ;  /* 0xff8000001dbd7808 */ /* 0x000fe20006000000 */
[----:B------:R-:W-:Y:S01]  /*eab0*/  VIADD R64, R11, 0x40 ;  /* 0x000000400b407836 */ /* 0x000fe20000000000 */
[----:B------:R-:W-:Y:S01]  /*eac0*/  FSEL R29, R17, -INF , !P3 ;  /* 0xff800000111d7808 */ /* 0x000fe20005800000 */
[----:B------:R-:W-:-:S02]  /*ead0*/  VIADD R27, R11, 0x51 ;  /* 0x000000510b1b7836 */ /* 0x000fc40000000000 */
[-C--:B------:R-:W-:Y:S01]  /*eae0*/  FMUL.FTZ R44, R44, R2.reuse ;  /* 0x000000022c2c7220 */ /* 0x080fe20000410000 */
[----:B------:R2:W-:Y:S01]  /*eaf0*/  MUFU.TANH R157, R56 ;  /* 0x00000038009d7308 */ /* 0x0005e20000002400 */
[-C--:B------:R-:W-:Y:S01]  /*eb00*/  FMUL.FTZ R41, R41, R2.reuse ;  /* 0x0000000229297220 */ /* 0x080fe20000410000 */
[C---:B------:R-:W-:Y:S02]  /*eb10*/  VIADD R26, R11.reuse, 0x58 ;  /* 0x000000580b1a7836 */ /* 0x040fe40000000000 */
[-C--:B------:R-:W-:Y:S01]  /*eb20*/  FMUL.FTZ R0, R40, R2.reuse ;  /* 0x0000000228007220 */ /* 0x080fe20000410000 */
[C---:B------:R-:W-:Y:S02]  /*eb30*/  VIADD R25, R11.reuse, 0x59 ;  /* 0x000000590b197836 */ /* 0x040fe40000000000 */
[----:B------:R-:W-:Y:S01]  /*eb40*/  FMUL.FTZ R85, R14, R2 ;  /* 0x000000020e557220 */ /* 0x000fe20000410000 */
[C---:B------:R-:W-:Y:S01]  /*eb50*/  VIADD R38, R11.reuse, 0x50 ;  /* 0x000000500b267836 */ /* 0x040fe20000000000 */
[----:B------:R-:W-:Y:S01]  /*eb60*/  ISETP.GT.AND P1, PT, R220, R8, PT ;  /* 0x00000008dc00720c */ /* 0x000fe20003f24270 */
[----:B------:R3:W-:Y:S01]  /*eb70*/  MUFU.TANH R169, R72 ;  /* 0x0000004800a97308 */ /* 0x0007e20000002400 */
[C---:B-1----:R-:W-:Y:S01]  /*eb80*/  VIADD R73, R11.reuse, 0x30 ;  /* 0x000000300b497836 */ /* 0x042fe20000000000 */
[C---:B------:R-:W-:Y:S01]  /*eb90*/  ISETP.GE.AND P5, PT, R8.reuse, R218, PT ;  /* 0x000000da0800720c */ /* 0x040fe20003fa6270 */
[C---:B------:R-:W-:Y:S01]  /*eba0*/  VIADD R22, R11.reuse, 0x61 ;  /* 0x000000610b167836 */ /* 0x040fe20000000000 */
[----:B------:R-:W-:Y:S01]  /*ebb0*/  ISETP.GE.AND P2, PT, R8, R219, PT ;  /* 0x000000db0800720c */ /* 0x000fe20003f46270 */
[----:B------:R-:W-:Y:S01]  /*ebc0*/  VIADD R20, R11, 0x68 ;  /* 0x000000680b147836 */ /* 0x000fe20000000000 */
[----:B------:R-:W-:Y:S01]  /*ebd0*/  ISETP.GT.AND P4, PT, R221, R73, PT ;  /* 0x00000049dd00720c */ /* 0x000fe20003f84270 */
[C---:B------:R-:W-:Y:S01]  /*ebe0*/  VIADD R14, R11.reuse, 0x69 ;  /* 0x000000690b0e7836 */ /* 0x040fe20000000000 */
[----:B------:R1:W1:Y:S01]  /*ebf0*/  MUFU.TANH R167, R68 ;  /* 0x0000004400a77308 */ /* 0x0002620000002400 */
[----:B--2---:R-:W-:Y:S01]  /*ec00*/  FSEL R56, R12, -INF , !P0 ;  /* 0xff8000000c387808 */ /* 0x004fe20004000000 */
[----:B------:R-:W-:Y:S01]  /*ec10*/  VIADD R24, R11, 0x60 ;  /* 0x000000600b187836 */ /* 0x000fe20000000000 */
[----:B------:R-:W-:Y:S01]  /*ec20*/  ISETP.GT.AND P0, PT, R221, R15, PT ;  /* 0x0000000fdd00720c */ /* 0x000fe20003f04270 */
[C---:B------:R-:W-:Y:S01]  /*ec30*/  VIADD R8, R11.reuse, 0x71 ;  /* 0x000000710b087836 */ /* 0x040fe20000000000 */
[----:B----4-:R-:W-:Y:S01]  /*ec40*/  FSEL R177, R18, -INF , !P4 ;  /* 0xff80000012b17808 */ /* 0x010fe20006000000 */
[----:B------:R-:W-:Y:S01]  /*ec50*/  VIADD R10, R11, 0x70 ;  /* 0x000000700b0a7836 */ /* 0x000fe20000000000 */
[----:B------:R-:W-:Y:S01]  /*ec60*/  FSEL R13, R37, -INF , !P0 ;  /* 0xff800000250d7808 */ /* 0x000fe20004000000 */
[----:B------:R-:W2:Y:S01]  /*ec70*/  MUFU.TANH R153, R153 ;  /* 0x0000009900997308 */ /* 0x000ea20000002400 */
[----:B---3--:R-:W-:Y:S01]  /*ec80*/  VIADD R72, R11, 0x31 ;  /* 0x000000310b487836 */ /* 0x008fe20000000000 */
[----:B------:R-:W-:Y:S01]  /*ec90*/  ISETP.GT.AND P0, PT, R221, R76, PT ;  /* 0x0000004cdd00720c */ /* 0x000fe20003f04270 */
[----:B------:R-:W-:Y:S01]  /*eca0*/  VIADD R6, R11, 0x78 ;  /* 0x000000780b067836 */ /* 0x000fe20000000000 */
[C---:B------:R-:W-:Y:S01]  /*ecb0*/  ISETP.GT.AND P4, PT, R221.reuse, R64, PT ;  /* 0x00000040dd00720c */ /* 0x040fe20003f84270 */
[----:B------:R-:W-:Y:S01]  /*ecc0*/  FMUL.FTZ R40, R90, R2 ;  /* 0x000000025a287220 */ /* 0x000fe20000410000 */
[----:B------:R-:W-:Y:S01]  /*ecd0*/  ISETP.GT.AND P6, PT, R221, R72, PT ;  /* 0x00000048dd00720c */ /* 0x000fe20003fc4270 */
[-C--:B------:R-:W-:Y:S01]  /*ece0*/  FMUL.FTZ R75, R75, R2.reuse ;  /* 0x000000024b4b7220 */ /* 0x080fe20000410000 */
[----:B------:R-:W3:Y:S01]  /*ecf0*/  MUFU.TANH R155, R57 ;  /* 0x00000039009b7308 */ /* 0x000ee20000002400 */
[C---:B-1----:R-:W-:Y:S01]  /*ed00*/  VIADD R68, R11.reuse, 0x39 ;  /* 0x000000390b447836 */ /* 0x042fe20000000000 */
[----:B------:R-:W-:Y:S01]  /*ed10*/  FSEL R187, R16, -INF , !P0 ;  /* 0xff80000010bb7808 */ /* 0x000fe20004000000 */
[----:B------:R-:W-:Y:S01]  /*ed20*/  VIADD R16, R11, 0x79 ;  /* 0x000000790b107836 */ /* 0x000fe20000000000 */
[C---:B------:R-:W-:Y:S01]  /*ed30*/  ISETP.GT.AND P0, PT, R221.reuse, R69, PT ;  /* 0x00000045dd00720c */ /* 0x040fe20003f04270 */
[----:B------:R-:W-:Y:S01]  /*ed40*/  FMUL.FTZ R70, R70, R2 ;  /* 0x0000000246467220 */ /* 0x000fe20000410000 */
[----:B------:R-:W-:Y:S01]  /*ed50*/  ISETP.GT.AND P3, PT, R221, R68, PT ;  /* 0x00000044dd00720c */ /* 0x000fe20003f64270 */
[-C--:B------:R-:W-:Y:S01]  /*ed60*/  FMUL.FTZ R71, R71, R2.reuse ;  /* 0x0000000247477220 */ /* 0x080fe20000410000 */
[----:B------:R-:W1:Y:S01]  /*ed70*/  MUFU.TANH R163, R163 ;  /* 0x000000a300a37308 */ /* 0x000e620000002400 */
[----:B------:R-:W-:Y:S01]  /*ed80*/  FSEL R129, R19, -INF , !P6 ;  /* 0xff80000013817808 */ /* 0x000fe20007000000 */
[-C--:B------:R-:W-:Y:S01]  /*ed90*/  FMUL.FTZ R58, R58, R2.reuse ;  /* 0x000000023a3a7220 */ /* 0x080fe20000410000 */
[----:B------:R-:W-:Y:S01]  /*eda0*/  ISETP.GT.AND P6, PT, R221, R63, PT ;  /* 0x0000003fdd00720c */ /* 0x000fe20003fc4270 */
[-C--:B------:R-:W-:Y:S01]  /*edb0*/  FMUL.FTZ R59, R59, R2.reuse ;  /* 0x000000023b3b7220 */ /* 0x080fe20000410000 */
[----:B------:R-:W-:Y:S01]  /*edc0*/  FSEL R175, R9, -INF , !P0 ;  /* 0xff80000009af7808 */ /* 0x000fe20004000000 */
[----:B------:R-:W-:Y:S01]  /*edd0*/  FMUL.FTZ R9, R102, R2 ;  /* 0x0000000266097220 */ /* 0x000fe20000410000 */
[----:B------:R-:W-:Y:S01]  /*ede0*/  FSEL R131, R21, -INF , !P3 ;  /* 0xff80000015837808 */ /* 0x000fe20005800000 */
[----:B------:R-:W4:Y:S01]  /*edf0*/  MUFU.TANH R137, R137 ;  /* 0x0000008900897308 */ /* 0x000f220000002400 */
[C---:B------:R-:W-:Y:S01]  /*ee00*/  ISETP.GT.AND P0, PT, R221.reuse, R62, PT ;  /* 0x0000003edd00720c */ /* 0x040fe20003f04270 */
[----:B------:R-:W-:Y:S01]  /*ee10*/  FMUL.FTZ R50, R50, R2 ;  /* 0x0000000232327220 */ /* 0x000fe20000410000 */
[----:B------:R-:W-:Y:S01]  /*ee20*/  ISETP.GT.AND P3, PT, R221, R60, PT ;  /* 0x0000003cdd00720c */ /* 0x000fe20003f64270 */
[-C--:B------:R-:W-:Y:S01]  /*ee30*/  FMUL.FTZ R51, R51, R2.reuse ;  /* 0x0000000233337220 */ /* 0x080fe20000410000 */
[----:B------:R-:W-:Y:S01]  /*ee40*/  FSEL R149, R149, -INF , !P6 ;  /* 0xff80000095957808 */ /* 0x000fe20007000000 */
[-C--:B------:R-:W-:Y:S01]  /*ee50*/  FMUL.FTZ R42, R42, R2.reuse ;  /* 0x000000022a2a7220 */ /* 0x080fe20000410000 */
[----:B------:R-:W-:Y:S01]  /*ee60*/  ISETP.GT.AND P6, PT, R221, R27, PT ;  /* 0x0000001bdd00720c */ /* 0x000fe20003fc4270 */
[----:B------:R-:W4:Y:S01]  /*ee70*/  MUFU.TANH R133, R48 ;  /* 0x0000003000857308 */ /* 0x000f220000002400 */
[----:B------:R-:W-:Y:S01]  /*ee80*/  FSEL R167, R167, -INF , !P0 ;  /* 0xff800000a7a77808 */ /* 0x000fe20004000000 */
[----:B------:R-:W-:Y:S01]  /*ee90*/  FMUL.FTZ R46, R46, R2 ;  /* 0x000000022e2e7220 */ /* 0x000fe20000410000 */
[----:B--2---:R-:W-:-:S02]  /*eea0*/  FSEL R153, R153, -INF , !P3 ;  /* 0xff80000099997808 */ /* 0x004fc40005800000 */
[----:B------:R-:W-:Y:S02]  /*eeb0*/  FSEL R169, R169, -INF , !P4 ;  /* 0xff800000a9a97808 */ /* 0x000fe40006000000 */
[C---:B------:R-:W-:Y:S01]  /*eec0*/  ISETP.GT.AND P0, PT, R221.reuse, R26, PT ;  /* 0x0000001add00720c */ /* 0x040fe20003f04270 */
[----:B------:R-:W2:Y:S01]  /*eed0*/  MUFU.TANH R127, R49 ;  /* 0x00000031007f7308 */ /* 0x000ea20000002400 */
[----:B------:R-:W-:Y:S02]  /*eee0*/  ISETP.GT.AND P3, PT, R221, R25, PT ;  /* 0x00000019dd00720c */ /* 0x000fe40003f64270 */
[----:B------:R-:W-:Y:S02]  /*eef0*/  FSEL R161, R161, -INF , !P6 ;  /* 0xff800000a1a17808 */ /* 0x000fe40007000000 */
[C---:B------:R-:W-:Y:S02]  /*ef00*/  ISETP.GT.AND P4, PT, R221.reuse, R38, PT ;  /* 0x00000026dd00720c */ /* 0x040fe40003f84270 */
[----:B------:R-:W-:Y:S01]  /*ef10*/  ISETP.GT.AND P6, PT, R221, R22, PT ;  /* 0x00000016dd00720c */ /* 0x000fe20003fc4270 */
[----:B------:R-:W2:Y:S01]  /*ef20*/  MUFU.TANH R139, R52 ;  /* 0x00000034008b7308 */ /* 0x000ea20000002400 */
[----:B------:R-:W-:-:S02]  /*ef30*/  FSEL R157, R157, -INF , !P0 ;  /* 0xff8000009d9d7808 */ /* 0x000fc40004000000 */
[----:B---3--:R-:W-:Y:S02]  /*ef40*/  FSEL R155, R155, -INF , !P3 ;  /* 0xff8000009b9b7808 */ /* 0x008fe40005800000 */
[----:B-1----:R-:W-:Y:S02]  /*ef50*/  FSEL R163, R163, -INF , !P4 ;  /* 0xff800000a3a37808 */ /* 0x002fe40006000000 */
[C---:B------:R-:W-:Y:S01]  /*ef60*/  ISETP.GT.AND P0, PT, R221.reuse, R20, PT ;  /* 0x00000014dd00720c */ /* 0x040fe20003f04270 */
[----:B------:R-:W1:Y:S01]  /*ef70*/  MUFU.TANH R57, R45 ;  /* 0x0000002d00397308 */ /* 0x000e620000002400 */
[----:B------:R-:W-:Y:S02]  /*ef80*/  ISETP.GT.AND P3, PT, R221, R14, PT ;  /* 0x0000000edd00720c */ /* 0x000fe40003f64270 */
[----:B----4-:R-:W-:Y:S02]  /*ef90*/  FSEL R137, R137, -INF , !P6 ;  /* 0xff80000089897808 */ /* 0x010fe40007000000 */
[----:B------:R-:W-:-:S02]  /*efa0*/  ISETP.GT.AND P4, PT, R221, R24, PT ;  /* 0x00000018dd00720c */ /* 0x000fc40003f84270 */
[----:B------:R-:W-:Y:S01]  /*efb0*/  ISETP.GT.AND P6, PT, R221, R8, PT ;  /* 0x00000008dd00720c */ /* 0x000fe20003fc4270 */
[----:B------:R-:W3:Y:S01]  /*efc0*/  MUFU.TANH R18, R44 ;  /* 0x0000002c00127308 */ /* 0x000ee20000002400 */
[----:B------:R-:W-:Y:S02]  /*efd0*/  FSEL R133, R133, -INF , !P0 ;  /* 0xff80000085857808 */ /* 0x000fe40004000000 */
[----:B--2---:R-:W-:Y:S02]  /*efe0*/  FSEL R127, R127, -INF , !P3 ;  /* 0xff8000007f7f7808 */ /* 0x004fe40005800000 */
[----:B------:R-:W-:Y:S02]  /*eff0*/  FSEL R139, R139, -INF , !P4 ;  /* 0xff8000008b8b7808 */ /* 0x000fe40006000000 */
[----:B------:R-:W-:Y:S01]  /*f000*/  ISETP.GT.AND P0, PT, R220, R11, PT ;  /* 0x0000000bdc00720c */ /* 0x000fe20003f04270 */
[----:B------:R-:W2:Y:S01]  /*f010*/  MUFU.TANH R52, R41 ;  /* 0x0000002900347308 */ /* 0x000ea20000002400 */
[----:B------:R-:W-:Y:S01]  /*f020*/  ISETP.GE.AND P3, PT, R11, R219, PT ;  /* 0x000000db0b00720c */ /* 0x000fe20003f66270 */
[----:B------:R-:W-:Y:S01]  /*f030*/  FMUL.FTZ R11, R103, R2 ;  /* 0x00000002670b7220 */ /* 0x000fe20000410000 */
[----:B-1----:R-:W-:-:S02]  /*f040*/  FSEL R57, R57, -INF , !P6 ;  /* 0xff80000039397808 */ /* 0x002fc40007000000 */
[C---:B------:R-:W-:Y:S02]  /*f050*/  ISETP.GT.AND P4, PT, R221.reuse, R10, PT ;  /* 0x0000000add00720c */ /* 0x040fe40003f84270 */
[C---:B------:R-:W-:Y:S01]  /*f060*/  ISETP.GT.AND P6, PT, R221.reuse, R16, PT ;  /* 0x00000010dd00720c */ /* 0x040fe20003fc4270 */
[----:B------:R-:W1:Y:S01]  /*f070*/  MUFU.TANH R0, R0 ;  /* 0x0000000000007308 */ /* 0x000e620000002400 */
[----:B---3--:R-:W-:Y:S02]  /*f080*/  FSEL R18, R18, -INF , !P4 ;  /* 0xff80000012127808 */ /* 0x008fe40006000000 */
[----:B------:R-:W-:Y:S02]  /*f090*/  FSEL R34, R34, -INF , !P1 ;  /* 0xff80000022227808 */ /* 0x000fe40004800000 */
[----:B------:R-:W-:Y:S02]  /*f0a0*/  ISETP.GT.AND P4, PT, R221, R6, PT ;  /* 0x00000006dd00720c */ /* 0x000fe40003f84270 */
[----:B------:R-:W-:Y:S01]  /*f0b0*/  FSEL R12, R33, -INF , !P0 ;  /* 0xff800000210c7808 */ /* 0x000fe20004000000 */
[----:B------:R-:W3:Y:S01]  /*f0c0*/  MUFU.TANH R85, R85 ;  /* 0x0000005500557308 */ /* 0x000ee20000002400 */
[----:B--2---:R-:W-:Y:S01]  /*f0d0*/  FSEL R52, R52, -INF , !P6 ;  /* 0xff80000034347808 */ /* 0x004fe20007000000 */
[----:B------:R-:W-:Y:S01]  /*f0e0*/  FMUL.FTZ R33, R98, R2 ;  /* 0x0000000262217220 */ /* 0x000fe20000410000 */
[----:B------:R-:W-:-:S02]  /*f0f0*/  ISETP.GE.AND P6, PT, R4, R218, PT ;  /* 0x000000da0400720c */ /* 0x000fc40003fc6270 */
[----:B------:R-:W-:Y:S01]  /*f100*/  FSEL R41, R34, -INF , !P2 ;  /* 0xff80000022297808 */ /* 0x000fe20005000000 */
[----:B------:R-:W-:Y:S01]  /*f110*/  FMUL.FTZ R34, R99, R2 ;  /* 0x0000000263227220 */ /* 0x000fe20000410000 */
[----:B------:R-:W-:Y:S01]  /*f120*/  FSEL R35, R56, -INF , !P6 ;  /* 0xff80000038237808 */ /* 0x000fe20007000000 */
[----:B------:R-:W2:Y:S01]  /*f130*/  MUFU.TANH R84, R84 ;  /* 0x0000005400547308 */ /* 0x000ea20000002400 */
[----:B-1----:R-:W-:Y:S02]  /*f140*/  FSEL R0, R0, -INF , !P4 ;  /* 0xff80000000007808 */ /* 0x002fe40006000000 */
[----:B------:R-:W-:Y:S02]  /*f150*/  ISETP.GT.AND P4, PT, R220, R4, PT ;  /* 0x00000004dc00720c */ /* 0x000fe40003f84270 */
[----:B------:R-:W-:Y:S02]  /*f160*/  ISETP.GE.AND P6, PT, R23, R218, PT ;  /* 0x000000da1700720c */ /* 0x000fe40003fc6270 */
[----:B------:R-:W-:Y:S01]  /*f170*/  ISETP.GE.AND P0, PT, R4, R219, PT ;  /* 0x000000db0400720c */ /* 0x000fe20003f06270 */
[----:B------:R-:W1:Y:S01]  /*f180*/  MUFU.TANH R9, R9 ;  /* 0x0000000900097308 */ /* 0x000e620000002400 */
[----:B------:R-:W-:-:S02]  /*f190*/  FSEL R12, R12, -INF , !P3 ;  /* 0xff8000000c0c7808 */ /* 0x000fc40005800000 */
[----:B------:R-:W-:Y:S02]  /*f1a0*/  FSEL R4, R65, -INF , !P5 ;  /* 0xff80000041047808 */ /* 0x000fe40006800000 */
[----:B------:R-:W-:Y:S02]  /*f1b0*/  ISETP.GT.AND P3, PT, R220, R39, PT ;  /* 0x00000027dc00720c */ /* 0x000fe40003f64270 */
[C---:B------:R-:W-:Y:S01]  /*f1c0*/  ISETP.GE.AND P5, PT, R39.reuse, R218, PT ;  /* 0x000000da2700720c */ /* 0x040fe20003fa6270 */
[----:B------:R-:W4:Y:S01]  /*f1d0*/  MUFU.TANH R11, R11 ;  /* 0x0000000b000b7308 */ /* 0x000f220000002400 */
[----:B------:R-:W-:Y:S02]  /*f1e0*/  ISETP.GE.AND P1, PT, R39, R219, PT ;  /* 0x000000db2700720c */ /* 0x000fe40003f26270 */
[----:B---3--:R-:W-:Y:S02]  /*f1f0*/  FSEL R39, R85, -INF , !P4 ;  /* 0xff80000055277808 */ /* 0x008fe40006000000 */
[----:B------:R-:W-:-:S02]  /*f200*/  FSEL R17, R32, -INF , !P6 ;  /* 0xff80000020117808 */ /* 0x000fc40007000000 */
[----:B------:R-:W-:Y:S01]  /*f210*/  ISETP.GT.AND P2, PT, R220, R23, PT ;  /* 0x00000017dc00720c */ /* 0x000fe20003f44270 */
[----:B------:R-:W3:Y:S01]  /*f220*/  MUFU.TANH R33, R33 ;  /* 0x0000002100217308 */ /* 0x000ee20000002400 */
[----:B------:R-:W-:Y:S02]  /*f230*/  ISETP.GE.AND P4, PT, R23, R219, PT ;  /* 0x000000db1700720c */ /* 0x000fe40003f86270 */
[----:B--2---:R-:W-:Y:S02]  /*f240*/  FSEL R37, R84, -INF , !P3 ;  /* 0xff80000054257808 */ /* 0x004fe40005800000 */
[----:B------:R-:W-:Y:S02]  /*f250*/  FSEL R39, R39, -INF , !P0 ;  /* 0xff80000027277808 */ /* 0x000fe40004000000 */
[----:B------:R-:W-:Y:S01]  /*f260*/  FSEL R23, R53, -INF , !P5 ;  /* 0xff80000035177808 */ /* 0x000fe20006800000 */
[----:B------:R-:W2:Y:S01]  /*f270*/  MUFU.TANH R34, R34 ;  /* 0x0000002200227308 */ /* 0x000ea20000002400 */
[----:B------:R-:W-:-:S02]  /*f280*/  ISETP.GT.AND P0, PT, R220, R83, PT ;  /* 0x00000053dc00720c */ /* 0x000fc40003f04270 */
[-C--:B------:R-:W-:Y:S02]  /*f290*/  ISETP.GE.AND P5, PT, R83, R218.reuse, PT ;  /* 0x000000da5300720c */ /* 0x080fe40003fa6270 */
[----:B------:R-:W-:Y:S02]  /*f2a0*/  FSEL R37, R37, -INF , !P1 ;  /* 0xff80000025257808 */ /* 0x000fe40004800000 */
[----:B-1----:R-:W-:Y:S01]  /*f2b0*/  FSEL R9, R9, -INF , !P2 ;  /* 0xff80000009097808 */ /* 0x002fe20005000000 */
[----:B------:R-:W1:Y:S01]  /*f2c0*/  MUFU.TANH R32, R94 ;  /* 0x0000005e00207308 */ /* 0x000e620000002400 */
[----:B------:R-:W-:Y:S02]  /*f2d0*/  ISETP.GT.AND P1, PT, R220, R15, PT ;  /* 0x0000000fdc00720c */ /* 0x000fe40003f24270 */
[C---:B------:R-:W-:Y:S02]  /*f2e0*/  ISETP.GE.AND P6, PT, R15.reuse, R218, PT ;  /* 0x000000da0f00720c */ /* 0x040fe40003fc6270 */
[----:B------:R-:W-:-:S02]  /*f2f0*/  ISETP.GE.AND P2, PT, R15, R219, PT ;  /* 0x000000db0f00720c */ /* 0x000fc40003f46270 */
[----:B------:R-:W-:Y:S01]  /*f300*/  ISETP.GE.AND P3, PT, R83, R219, PT ;  /* 0x000000db5300720c */ /* 0x000fe20003f66270 */
[----:B------:R-:W-:Y:S01]  /*f310*/  MUFU.TANH R40, R40 ;  /* 0x0000002800287308 */ /* 0x000fe20000002400 */
[----:B----4-:R-:W-:Y:S02]  /*f320*/  FSEL R11, R11, -INF , !P0 ;  /* 0xff8000000b0b7808 */ /* 0x010fe40004000000 */
[----:B------:R-:W-:Y:S02]  /*f330*/  FSEL R15, R36, -INF , !P5 ;  /* 0xff800000240f7808 */ /* 0x000fe40006800000 */
[----:B------:R-:W-:Y:S02]  /*f340*/  ISETP.GE.AND P5, PT, R82, R218, PT ;  /* 0x000000da5200720c */ /* 0x000fe40003fa6270 */
[----:B------:R-:W-:Y:S01]  /*f350*/  FSEL R21, R9, -INF , !P4 ;  /* 0xff80000009157808 */ /* 0x000fe20006000000 */
[----:B------:R-:W4:Y:S01]  /*f360*/  MUFU.TANH R36, R95 ;  /* 0x0000005f00247308 */ /* 0x000f220000002400 */
[----:B------:R-:W-:Y:S01]  /*f370*/  FSEL R19, R11, -INF , !P3 ;  /* 0xff8000000b137808 */ /* 0x000fe20005800000 */
[----:B------:R-:W-:Y:S01]  /*f380*/  BAR.SYNC.DEFER_BLOCKING 0x0 ;  /* 0x0000000000007b1d */ /* 0x000fe20000010000 */
[----:B------:R-:W-:-:S02]  /*f390*/  ISETP.GT.AND P4, PT, R220, R82, PT ;  /* 0x00000052dc00720c */ /* 0x000fc40003f84270 */
[----:B------:R-:W-:Y:S02]  /*f3a0*/  ISETP.GT.AND P3, PT, R220, R7, PT ;  /* 0x00000007dc00720c */ /* 0x000fe40003f64270 */
[----:B---3--:R-:W-:Y:S02]  /*f3b0*/  FSEL R33, R33, -INF , !P1 ;  /* 0xff80000021217808 */ /* 0x008fe40004800000 */
[----:B------:R-:W-:Y:S02]  /*f3c0*/  FSEL R11, R28, -INF , !P5 ;  /* 0xff8000001c0b7808 */ /* 0x000fe40006800000 */
[-C--:B------:R-:W-:Y:S01]  /*f3d0*/  ISETP.GE.AND P5, PT, R77, R218.reuse, PT ;  /* 0x000000da4d00720c */ /* 0x080fe20003fa6270 */
[----:B------:R-:W3:Y:S01]  /*f3e0*/  MUFU.TANH R28, R91 ;  /* 0x0000005b001c7308 */ /* 0x000ee20000002400 */
[----:B------:R-:W-:Y:S02]  /*f3f0*/  FSEL R13, R13, -INF , !P6 ;  /* 0xff8000000d0d7808 */ /* 0x000fe40007000000 */
[----:B------:R-:W-:-:S02]  /*f400*/  ISETP.GE.AND P6, PT, R7, R218, PT ;  /* 0x000000da0700720c */ /* 0x000fc40003fc6270 */
[-C--:B------:R-:W-:Y:S02]  /*f410*/  ISETP.GE.AND P1, PT, R7, R219.reuse, PT ;  /* 0x000000db0700720c */ /* 0x080fe40003f26270 */
[----:B--2---:R-:W-:Y:S01]  /*f420*/  FSEL R9, R34, -INF , !P4 ;  /* 0xff80000022097808 */ /* 0x004fe20006000000 */
[----:B------:R-:W-:Y:S01]  /*f430*/  FMUL.FTZ R34, R78, R2 ;  /* 0x000000024e227220 */ /* 0x000fe20000410000 */
[----:B-1----:R-:W-:Y:S02]  /*f440*/  FSEL R203, R32, -INF , !P3 ;  /* 0xff80000020cb7808 */ /* 0x002fe40005800000 */
[----:B------:R-:W-:Y:S01]  /*f450*/  FSEL R7, R33, -INF , !P2 ;  /* 0xff80000021077808 */ /* 0x000fe20005000000 */
[----:B------:R-:W1:Y:S01]  /*f460*/  MUFU.TANH R32, R86 ;  /* 0x0000005600207308 */ /* 0x000e620000002400 */
[----:B------:R-:W-:Y:S02]  /*f470*/  ISETP.GE.AND P0, PT, R82, R219, PT ;  /* 0x000000db5200720c */ /* 0x000fe40003f06270 */
[----:B------:R-:W-:-:S02]  /*f480*/  FSEL R33, R30, -INF , !P5 ;  /* 0xff8000001e217808 */ /* 0x000fc40006800000 */
[C---:B------:R-:W-:Y:S02]  /*f490*/  ISETP.GT.AND P2, PT, R220.reuse, R77, PT ;  /* 0x0000004ddc00720c */ /* 0x040fe40003f44270 */
[----:B------:R-:W-:Y:S01]  /*f4a0*/  FSEL R9, R9, -INF , !P0 ;  /* 0xff80000009097808 */ /* 0x000fe20004000000 */
[----:B------:R-:W2:Y:S01]  /*f4b0*/  MUFU.TANH R30, R87 ;  /* 0x00000057001e7308 */ /* 0x000ea20000002400 */
[----:B------:R-:W-:Y:S02]  /*f4c0*/  ISETP.GT.AND P0, PT, R220, R76, PT ;  /* 0x0000004cdc00720c */ /* 0x000fe40003f04270 */
[-C--:B------:R-:W-:Y:S02]  /*f4d0*/  ISETP.GE.AND P4, PT, R77, R219.reuse, PT ;  /* 0x000000db4d00720c */ /* 0x080fe40003f86270 */
[----:B----4-:R-:W-:Y:S02]  /*f4e0*/  FSEL R36, R36, -INF , !P2 ;  /* 0xff80000024247808 */ /* 0x010fe40005000000 */
[----:B------:R-:W-:Y:S01]  /*f4f0*/  FSEL R203, R203, -INF , !P1 ;  /* 0xff800000cbcb7808 */ /* 0x000fe20004800000 */
[----:B------:R-:W4:Y:S01]  /*f500*/  MUFU.TANH R34, R34 ;  /* 0x0000002200227308 */ /* 0x000f220000002400 */
[----:B------:R-:W-:-:S02]  /*f510*/  ISETP.GE.AND P3, PT, R76, R219, PT ;  /* 0x000000db4c00720c */ /* 0x000fc40003f66270 */
[----:B------:R-:W-:Y:S02]  /*f520*/  ISETP.GT.AND P1, PT, R220, R31, PT ;  /* 0x0000001fdc00720c */ /* 0x000fe40003f24270 */
[----:B------:R-:W-:Y:S02]  /*f530*/  FSEL R40, R40, -INF , !P0 ;  /* 0xff80000028287808 */ /* 0x000fe40004000000 */
[C---:B------:R-:W-:Y:S02]  /*f540*/  ISETP.GE.AND P5, PT, R31.reuse, R218, PT ;  /* 0x000000da1f00720c */ /* 0x040fe40003fa6270 */
[----:B------:R-:W-:Y:S02]  /*f550*/  ISETP.GE.AND P2, PT, R31, R219, PT ;  /* 0x000000db1f00720c */ /* 0x000fe40003f46270 */
[----:B------:R-:W-:Y:S02]  /*f560*/  FSEL R31, R36, -INF , !P4 ;  /* 0xff800000241f7808 */ /* 0x000fe40006000000 */
[----:B------:R-:W-:-:S02]  /*f570*/  ISETP.GT.AND P4, PT, R220, R73, PT ;  /* 0x00000049dc00720c */ /* 0x000fc40003f84270 */
[----:B------:R-:W-:Y:S02]  /*f580*/  FSEL R191, R40, -INF , !P3 ;  /* 0xff80000028bf7808 */ /* 0x000fe40005800000 */
[----:B---3--:R-:W-:Y:S02]  /*f590*/  FSEL R185, R28, -INF , !P1 ;  /* 0xff8000001cb97808 */ /* 0x008fe40004800000 */
[----:B------:R-:W-:Y:S01]  /*f5a0*/  ISETP.GT.AND P3, PT, R220, R72, PT ;  /* 0x00000048dc00720c */ /* 0x000fe20003f64270 */
[----:B------:R-:W3:Y:S01]  /*f5b0*/  MUFU.TANH R28, R79 ;  /* 0x0000004f001c7308 */ /* 0x000ee20000002400 */
[----:B-1----:R-:W-:Y:S02]  /*f5c0*/  FSEL R183, R32, -INF , !P4 ;  /* 0xff80000020b77808 */ /* 0x002fe40006000000 */
[----:B------:R-:W-:Y:S02]  /*f5d0*/  FSEL R185, R185, -INF , !P2 ;  /* 0xff800000b9b97808 */ /* 0x000fe40005000000 */
[----:B------:R-:W-:-:S02]  /*f5e0*/  ISETP.GT.AND P2, PT, R220, R69, PT ;  /* 0x00000045dc00720c */ /* 0x000fc40003f44270 */
[----:B--2---:R-:W-:Y:S01]  /*f5f0*/  FSEL R181, R30, -INF , !P3 ;  /* 0xff8000001eb57808 */ /* 0x004fe20005800000 */
[----:B------:R-:W1:Y:S01]  /*f600*/  MUFU.TANH R32, R74 ;  /* 0x0000004a00207308 */ /* 0x000e620000002400 */
[-C--:B------:R-:W-:Y:S02]  /*f610*/  ISETP.GE.AND P0, PT, R73, R219.reuse, PT ;  /* 0x000000db4900720c */ /* 0x080fe40003f06270 */
[----:B----4-:R-:W-:Y:S02]  /*f620*/  FSEL R179, R34, -INF , !P2 ;  /* 0xff80000022b37808 */ /* 0x010fe40005000000 */
[----:B------:R-:W-:Y:S02]  /*f630*/  FSEL R189, R189, -INF , !P6 ;  /* 0xff800000bdbd7808 */ /* 0x000fe40007000000 */
[----:B------:R-:W-:Y:S01]  /*f640*/  ISETP.GE.AND P6, PT, R76, R218, PT ;  /* 0x000000da4c00720c */ /* 0x000fe20003fc6270 */
[----:B------:R-:W2:Y:S01]  /*f650*/  MUFU.TANH R30, R75 ;  /* 0x0000004b001e7308 */ /* 0x000ea20000002400 */
[----:B------:R-:W-:-:S02]  /*f660*/  ISETP.GE.AND P1, PT, R72, R219, PT ;  /* 0x000000db4800720c */ /* 0x000fc40003f26270 */
[----:B------:R-:W-:Y:S02]  /*f670*/  FSEL R183, R183, -INF , !P0 ;  /* 0xff800000b7b77808 */ /* 0x000fe40004000000 */
[----:B------:R-:W-:Y:S02]  /*f680*/  ISETP.GE.AND P4, PT, R69, R219, PT ;  /* 0x000000db4500720c */ /* 0x000fe40003f86270 */
[----:B------:R-:W-:Y:S01]  /*f690*/  ISETP.GT.AND P0, PT, R220, R68, PT ;  /* 0x00000044dc00720c */ /* 0x000fe20003f04270 */
[----:B------:R-:W4:Y:S01]  /*f6a0*/  MUFU.TANH R34, R70 ;  /* 0x0000004600227308 */ /* 0x000f220000002400 */
[----:B------:R-:W-:Y:S02]  /*f6b0*/  FSEL R187, R187, -INF , !P6 ;  /* 0xff800000bbbb7808 */ /* 0x000fe40007000000 */
[----:B------:R-:W-:Y:S02]  /*f6c0*/  ISETP.GE.AND P6, PT, R73, R218, PT ;  /* 0x000000da4900720c */ /* 0x000fe40003fc6270 */
[----:B------:R-:W-:-:S02]  /*f6d0*/  FSEL R181, R181, -INF , !P1 ;  /* 0xff800000b5b57808 */ /* 0x000fc40004800000 */
[----:B------:R-:W-:Y:S02]  /*f6e0*/  FSEL R29, R29, -INF , !P5 ;  /* 0xff8000001d1d7808 */ /* 0x000fe40006800000 */
[----:B------:R-:W-:Y:S02]  /*f6f0*/  ISETP.GT.AND P1, PT, R220, R64, PT ;  /* 0x00000040dc00720c */ /* 0x000fe40003f24270 */
[----:B------:R-:W-:Y:S02]  /*f700*/  ISETP.GE.AND P5, PT, R72, R218, PT ;  /* 0x000000da4800720c */ /* 0x000fe40003fa6270 */
[----:B------:R-:W-:Y:S02]  /*f710*/  ISETP.GE.AND P3, PT, R68, R219, PT ;  /* 0x000000db4400720c */ /* 0x000fe40003f66270 */
[----:B------:R-:W-:Y:S02]  /*f720*/  FSEL R179, R179, -INF , !P4 ;  /* 0xff800000b3b37808 */ /* 0x000fe40006000000 */
[----:B---3--:R-:W-:-:S02]  /*f730*/  FSEL R135, R28, -INF , !P0 ;  /* 0xff8000001c877808 */ /* 0x008fc40004000000 */
[----:B------:R-:W-:Y:S01]  /*f740*/  ISETP.GT.AND P4, PT, R220, R63, PT ;  /* 0x0000003fdc00720c */ /* 0x000fe20003f84270 */
[----:B------:R-:W3:Y:S01]  /*f750*/  MUFU.TANH R28, R71 ;  /* 0x00000047001c7308 */ /* 0x000ee20000002400 */
[----:B------:R-:W-:Y:S02]  /*f760*/  FSEL R177, R177, -INF , !P6 ;  /* 0xff800000b1b17808 */ /* 0x000fe40007000000 */
[----:B------:R-:W-:Y:S02]  /*f770*/  ISETP.GE.AND P6, PT, R69, R218, PT ;  /* 0x000000da4500720c */ /* 0x000fe40003fc6270 */
[----:B-1----:R-:W-:Y:S02]  /*f780*/  FSEL R173, R32, -INF , !P1 ;  /* 0xff80000020ad7808 */ /* 0x002fe40004800000 */
[----:B------:R-:W-:Y:S01]  /*f790*/  FSEL R129, R129, -INF , !P5 ;  /* 0xff80000081817808 */ /* 0x000fe20006800000 */
[----:B------:R-:W1:Y:S01]  /*f7a0*/  MUFU.TANH R32, R66 ;  /* 0x0000004200207308 */ /* 0x000e620000002400 */
[----:B------:R-:W-:-:S02]  /*f7b0*/  FSEL R135, R135, -INF , !P3 ;  /* 0xff80000087877808 */ /* 0x000fc40005800000 */
[----:B------:R-:W-:Y:S02]  /*f7c0*/  ISETP.GE.AND P5, PT, R68, R218, PT ;  /* 0x000000da4400720c */ /* 0x000fe40003fa6270 */
[----:B------:R-:W-:Y:S02]  /*f7d0*/  ISETP.GT.AND P3, PT, R220, R62, PT ;  /* 0x0000003edc00720c */ /* 0x000fe40003f64270 */
[----:B--2---:R-:W-:Y:S02]  /*f7e0*/  FSEL R147, R30, -INF , !P4 ;  /* 0xff8000001e937808 */ /* 0x004fe40006000000 */
[----:B------:R-:W2:Y:S01]  /*f7f0*/  MUFU.TANH R30, R67 ;  /* 0x00000043001e7308 */ /* 0x000ea20000002400 */
[----:B------:R-:W-:Y:S02]  /*f800*/  FSEL R175, R175, -INF , !P6 ;  /* 0xff800000afaf7808 */ /* 0x000fe40007000000 */
[C---:B------:R-:W-:Y:S02]  /*f810*/  ISETP.GE.AND P6, PT, R64.reuse, R218, PT ;  /* 0x000000da4000720c */ /* 0x040fe40003fc6270 */
[----:B------:R-:W-:-:S02]  /*f820*/  ISETP.GE.AND P2, PT, R64, R219, PT ;  /* 0x000000db4000720c */ /* 0x000fc40003f46270 */
[----:B------:R-:W-:Y:S02]  /*f830*/  FSEL R131, R131, -INF , !P5 ;  /* 0xff80000083837808 */ /* 0x000fe40006800000 */
[----:B----4-:R-:W-:Y:S02]  /*f840*/  FSEL R171, R34, -INF , !P3 ;  /* 0xff80000022ab7808 */ /* 0x010fe40005800000 */
[CC--:B------:R-:W-:Y:S01]  /*f850*/  ISETP.GE.AND P5, PT, R63.reuse, R218.reuse, PT ;  /* 0x000000da3f00720c */ /* 0x0c0fe20003fa6270 */
[----:B------:R-:W4:Y:S01]  /*f860*/  MUFU.TANH R34, R58 ;  /* 0x0000003a00227308 */ /* 0x000f220000002400 */
[----:B------:R-:W-:Y:S02]  /*f870*/  ISETP.GE.AND P0, PT, R63, R219, PT ;  /* 0x000000db3f00720c */ /* 0x000fe40003f06270 */
[----:B------:R-:W-:Y:S02]  /*f880*/  FSEL R169, R169, -INF , !P6 ;  /* 0xff800000a9a97808 */ /* 0x000fe40007000000 */
[----:B------:R-:W-:-:S02]  /*f890*/  ISETP.GE.AND P6, PT, R62, R218, PT ;  /* 0x000000da3e00720c */ /* 0x000fc40003fc6270 */
[----:B------:R-:W-:Y:S02]  /*f8a0*/  FSEL R173, R173, -INF , !P2 ;  /* 0xff800000adad7808 */ /* 0x000fe40005000000 */
[----:B------:R-:W-:Y:S02]  /*f8b0*/  ISETP.GE.AND P1, PT, R62, R219, PT ;  /* 0x000000db3e00720c */ /* 0x000fe40003f26270 */
[----:B------:R-:W-:Y:S02]  /*f8c0*/  ISETP.GT.AND P2, PT, R220, R60, PT ;  /* 0x0000003cdc00720c */ /* 0x000fe40003f44270 */
[----:B------:R-:W-:Y:S02]  /*f8d0*/  FSEL R149, R149, -INF , !P5 ;  /* 0xff80000095957808 */ /* 0x000fe40006800000 */
[----:B------:R-:W-:Y:S02]  /*f8e0*/  ISETP.GE.AND P5, PT, R60, R218, PT ;  /* 0x000000da3c00720c */ /* 0x000fe40003fa6270 */
[----:B------:R-:W-:-:S02]  /*f8f0*/  FSEL R147, R147, -INF , !P0 ;  /* 0xff80000093937808 */ /* 0x000fc40004000000 */
[----:B------:R-:W-:Y:S02]  /*f900*/  ISETP.GT.AND P0, PT, R220, R38, PT ;  /* 0x00000026dc00720c */ /* 0x000fe40003f04270 */
[----:B------:R-:W-:Y:S02]  /*f910*/  FSEL R167, R167, -INF , !P6 ;  /* 0xff800000a7a77808 */ /* 0x000fe40007000000 */
[----:B------:R-:W-:Y:S02]  /*f920*/  ISETP.GE.AND P4, PT, R60, R219, PT ;  /* 0x000000db3c00720c */ /* 0x000fe40003f86270 */
[----:B------:R-:W-:Y:S02]  /*f930*/  ISETP.GE.AND P6, PT, R38, R218, PT ;  /* 0x000000da2600720c */ /* 0x000fe40003fc6270 */
[----:B------:R-:W-:Y:S02]  /*f940*/  FSEL R171, R171, -INF , !P1 ;  /* 0xff800000abab7808 */ /* 0x000fe40004800000 */
[----:B---3--:R-:W-:-:S02]  /*f950*/  FSEL R159, R28, -INF , !P2 ;  /* 0xff8000001c9f7808 */ /* 0x008fc40005000000 */
[----:B------:R-:W-:Y:S01]  /*f960*/  ISETP.GT.AND P1, PT, R220, R27, PT ;  /* 0x0000001bdc00720c */ /* 0x000fe20003f24270 */
[----:B------:R-:W3:Y:S01]  /*f970*/  MUFU.TANH R28, R59 ;  /* 0x0000003b001c7308 */ /* 0x000ee20000002400 */
[----:B------:R-:W-:Y:S02]  /*f980*/  FSEL R153, R153, -INF , !P5 ;  /* 0xff80000099997808 */ /* 0x000fe40006800000 */
[C---:B------:R-:W-:Y:S02]  /*f990*/  ISETP.GE.AND P5, PT, R27.reuse, R218, PT ;  /* 0x000000da1b00720c */ /* 0x040fe40003fa6270 */
[-C--:B------:R-:W-:Y:S02]  /*f9a0*/  ISETP.GE.AND P2, PT, R27, R219.reuse, PT ;  /* 0x000000db1b00720c */ /* 0x080fe40003f46270 */
[----:B------:R-:W-:Y:S02]  /*f9b0*/  ISETP.GE.AND P3, PT, R38, R219, PT ;  /* 0x000000db2600720c */ /* 0x000fe40003f66270 */
[----:B-1----:R-:W-:-:S02]  /*f9c0*/  FSEL R27, R32, -INF , !P0 ;  /* 0xff800000201b7808 */ /* 0x002fc40004000000 */
[----:B------:R-:W-:Y:S02]  /*f9d0*/  FSEL R159, R159, -INF , !P4 ;  /* 0xff8000009f9f7808 */ /* 0x000fe40006000000 */
[----:B------:R-:W-:Y:S02]  /*f9e0*/  FSEL R163, R163, -INF , !P6 ;  /* 0xff800000a3a37808 */ /* 0x000fe40007000000 */
[----:B------:R-:W-:Y:S02]  /*f9f0*/  ISETP.GT.AND P4, PT, R220, R26, PT ;  /* 0x0000001adc00720c */ /* 0x000fe40003f84270 */
[----:B------:R-:W-:Y:S02]  /*fa00*/  ISETP.GE.AND P6, PT, R26, R218, PT ;  /* 0x000000da1a00720c */ /* 0x000fe40003fc6270 */
[----:B--2---:R-:W-:Y:S02]  /*fa10*/  FSEL R32, R30, -INF , !P1 ;  /* 0xff8000001e207808 */ /* 0x004fe40004800000 */
[----:B------:R-:W-:Y:S01]  /*fa20*/  FSEL R27, R27, -INF , !P3 ;  /* 0xff8000001b1b7808 */ /* 0x000fe20005800000 */
[----:B------:R-:W1:Y:S01]  /*fa30*/  MUFU.TANH R30, R55 ;  /* 0x00000037001e7308 */ /* 0x000e620000002400 */
[----:B------:R-:W-:-:S02]  /*fa40*/  FSEL R161, R161, -INF , !P5 ;  /* 0xff800000a1a17808 */ /* 0x000fc40006800000 */
[----:B------:R-:W-:Y:S02]  /*fa50*/  ISETP.GT.AND P3, PT, R220, R25, PT ;  /* 0x00000019dc00720c */ /* 0x000fe40003f64270 */
[C---:B------:R-:W-:Y:S02]  /*fa60*/  ISETP.GE.AND P5, PT, R25.reuse, R218, PT ;  /* 0x000000da1900720c */ /* 0x040fe40003fa6270 */
[----:B------:R-:W-:Y:S02]  /*fa70*/  ISETP.GE.AND P1, PT, R25, R219, PT ;  /* 0x000000db1900720c */ /* 0x000fe40003f26270 */
[----:B------:R-:W-:Y:S02]  /*fa80*/  FSEL R25, R32, -INF , !P2 ;  /* 0xff80000020197808 */ /* 0x000fe40005000000 */
[----:B------:R-:W-:Y:S02]  /*fa90*/  FSEL R157, R157, -INF , !P6 ;  /* 0xff8000009d9d7808 */ /* 0x000fe40007000000 */
[----:B----4-:R-:W-:-:S02]  /*faa0*/  FSEL R34, R34, -INF , !P4 ;  /* 0xff80000022227808 */ /* 0x010fc40006000000 */
[----:B------:R-:W-:Y:S02]  /*fab0*/  ISETP.GT.AND P2, PT, R220, R24, PT ;  /* 0x00000018dc00720c */ /* 0x000fe40003f44270 */
[C---:B------:R-:W-:Y:S02]  /*fac0*/  ISETP.GE.AND P6, PT, R24.reuse, R218, PT ;  /* 0x000000da1800720c */ /* 0x040fe40003fc6270 */
[-C--:B------:R-:W-:Y:S02]  /*fad0*/  ISETP.GE.AND P4, PT, R24, R219.reuse, PT ;  /* 0x000000db1800720c */ /* 0x080fe40003f86270 */
[----:B------:R-:W-:Y:S01]  /*fae0*/  ISETP.GE.AND P0, PT, R26, R219, PT ;  /* 0x000000db1a00720c */ /* 0x000fe20003f06270 */
[----:B------:R-:W2:Y:S01]  /*faf0*/  MUFU.TANH R24, R50 ;  /* 0x0000003200187308 */ /* 0x000ea20000002400 */
[----:B---3--:R-:W-:Y:S02]  /*fb00*/  FSEL R28, R28, -INF , !P3 ;  /* 0xff8000001c1c7808 */ /* 0x008fe40005800000 */
[----:B------:R-:W-:-:S02]  /*fb10*/  FSEL R165, R34, -INF , !P0 ;  /* 0xff80000022a57808 */ /* 0x000fc40004000000 */
[----:B------:R-:W-:Y:S02]  /*fb20*/  FSEL R155, R155, -INF , !P5 ;  /* 0xff8000009b9b7808 */ /* 0x000fe40006800000 */
[----:B------:R-:W-:Y:S01]  /*fb30*/  ISETP.GT.AND P0, PT, R220, R22, PT ;  /* 0x00000016dc00720c */ /* 0x000fe20003f04270 */
[----:B------:R-:W3:Y:S01]  /*fb40*/  MUFU.TANH R26, R54 ;  /* 0x00000036001a7308 */ /* 0x000ee20000002400 */
[C---:B------:R-:W-:Y:S02]  /*fb50*/  ISETP.GE.AND P5, PT, R22.reuse, R218, PT ;  /* 0x000000da1600720c */ /* 0x040fe40003fa6270 */
[----:B------:R-:W-:Y:S02]  /*fb60*/  ISETP.GE.AND P3, PT, R22, R219, PT ;  /* 0x000000db1600720c */ /* 0x000fe40003f66270 */
[----:B------:R-:W-:Y:S02]  /*fb70*/  FSEL R151, R28, -INF , !P1 ;  /* 0xff8000001c977808 */ /* 0x000fe40004800000 */
[----:B------:R-:W-:Y:S01]  /*fb80*/  FSEL R139, R139, -INF , !P6 ;  /* 0xff8000008b8b7808 */ /* 0x000fe20007000000 */
[----:B------:R-:W4:Y:S01]  /*fb90*/  MUFU.TANH R22, R51 ;  /* 0x0000003300167308 */ /* 0x000f220000002400 */
[----:B------:R-:W-:-:S02]  /*fba0*/  ISETP.GT.AND P1, PT, R220, R20, PT ;  /* 0x00000014dc00720c */ /* 0x000fc40003f24270 */
[----:B------:R-:W-:Y:S02]  /*fbb0*/  ISETP.GE.AND P6, PT, R20, R218, PT ;  /* 0x000000da1400720c */ /* 0x000fe40003fc6270 */
[----:B-1----:R-:W-:Y:S02]  /*fbc0*/  FSEL R30, R30, -INF , !P0 ;  /* 0xff8000001e1e7808 */ /* 0x002fe40004000000 */
[----:B--2---:R-:W-:Y:S02]  /*fbd0*/  FSEL R24, R24, -INF , !P1 ;  /* 0xff80000018187808 */ /* 0x004fe40004800000 */
[----:B------:R-:W-:Y:S02]  /*fbe0*/  FSEL R143, R30, -INF , !P3 ;  /* 0xff8000001e8f7808 */ /* 0x000fe40005800000 */
[----:B------:R-:W-:Y:S02]  /*fbf0*/  FSEL R133, R133, -INF , !P6 ;  /* 0xff80000085857808 */ /* 0x000fe40007000000 */
[----:B---3--:R-:W-:-:S02]  /*fc00*/  FSEL R26, R26, -INF , !P2 ;  /* 0xff8000001a1a7808 */ /* 0x008fc40005000000 */
[----:B------:R-:W-:Y:S02]  /*fc10*/  ISETP.GT.AND P3, PT, R220, R10, PT ;  /* 0x0000000adc00720c */ /* 0x000fe40003f64270 */
[C---:B------:R-:W-:Y:S02]  /*fc20*/  ISETP.GE.AND P6, PT, R10.reuse, R218, PT ;  /* 0x000000da0a00720c */ /* 0x040fe40003fc6270 */
[-C--:B------:R-:W-:Y:S02]  /*fc30*/  ISETP.GE.AND P1, PT, R10, R219.reuse, PT ;  /* 0x000000db0a00720c */ /* 0x080fe40003f26270 */
[----:B------:R-:W1:Y:S01]  /*fc40*/  MUFU.TANH R10, R42 ;  /* 0x0000002a000a7308 */ /* 0x000e620000002400 */
[----:B------:R-:W-:Y:S02]  /*fc50*/  ISETP.GE.AND P2, PT, R20, R219, PT ;  /* 0x000000db1400720c */ /* 0x000fe40003f46270 */
[----:B------:R-:W-:Y:S02]  /*fc60*/  FSEL R145, R26, -INF , !P4 ;  /* 0xff8000001a917808 */ /* 0x000fe40006000000 */
[----:B------:R-:W-:-:S02]  /*fc70*/  FSEL R137, R137, -INF , !P5 ;  /* 0xff80000089897808 */ /* 0x000fc40006800000 */
[----:B------:R-:W-:Y:S01]  /*fc80*/  ISETP.GT.AND P4, PT, R220, R14, PT ;  /* 0x0000000edc00720c */ /* 0x000fe20003f84270 */
[----:B------:R-:W2:Y:S01]  /*fc90*/  MUFU.TANH R20, R46 ;  /* 0x0000002e00147308 */ /* 0x000ea20000002400 */
[C---:B------:R-:W-:Y:S02]  /*fca0*/  ISETP.GE.AND P5, PT, R14.reuse, R218, PT ;  /* 0x000000da0e00720c */ /* 0x040fe40003fa6270 */
[----:B------:R-:W-:Y:S01]  /*fcb0*/  ISETP.GE.AND P0, PT, R14, R219, PT ;  /* 0x000000db0e00720c */ /* 0x000fe20003f06270 */
[-C--:B------:R-:W-:Y:S01]  /*fcc0*/  FMUL.FTZ R14, R47, R2.reuse ;  /* 0x000000022f0e7220 */ /* 0x080fe20000410000 */
[----:B------:R-:W-:Y:S01]  /*fcd0*/  FMUL.FTZ R2, R43, R2 ;  /* 0x000000022b027220 */ /* 0x000fe20000410000 */
[----:B----4-:R-:W-:Y:S02]  /*fce0*/  FSEL R22, R22, -INF , !P4 ;  /* 0xff80000016167808 */ /* 0x010fe40006000000 */
[----:B------:R-:W-:Y:S02]  /*fcf0*/  FSEL R141, R24, -INF , !P2 ;  /* 0xff800000188d7808 */ /* 0x000fe40005000000 */
[----:B------:R-:W3:Y:S01]  /*fd00*/  MUFU.TANH R14, R14 ;  /* 0x0000000e000e7308 */ /* 0x000ee20000002400 */
[----:B------:R-:W-:-:S02]  /*fd10*/  FSEL R125, R22, -INF , !P0 ;  /* 0xff800000167d7808 */ /* 0x000fc40004000000 */
[----:B------:R-:W-:Y:S02]  /*fd20*/  ISETP.GT.AND P0, PT, R220, R6, PT ;  /* 0x00000006dc00720c */ /* 0x000fe40003f04270 */
[----:B------:R-:W-:Y:S02]  /*fd30*/  FSEL R127, R127, -INF , !P5 ;  /* 0xff8000007f7f7808 */ /* 0x000fe40006800000 */
[----:B-1----:R-:W-:Y:S01]  /*fd40*/  FSEL R10, R10, -INF , !P0 ;  /* 0xff8000000a0a7808 */ /* 0x002fe20004000000 */
[----:B------:R-:W1:Y:S01]  /*fd50*/  MUFU.TANH R2, R2 ;  /* 0x0000000200027308 */ /* 0x000e620000002400 */
[----:B------:R-:W-:Y:S02]  /*fd60*/  ISETP.GT.AND P0, PT, R123, R200, PT ;  /* 0x000000c87b00720c */ /* 0x000fe40003f04270 */
[----:B--2---:R-:W-:Y:S02]  /*fd70*/  FSEL R20, R20, -INF , !P3 ;  /* 0xff80000014147808 */ /* 0x004fe40005800000 */
[----:B------:R-:W-:-:S02]  /*fd80*/  ISETP.GT.AND P2, PT, R220, R8, PT ;  /* 0x00000008dc00720c */ /* 0x000fc40003f44270 */
[----:B------:R-:W-:Y:S02]  /*fd90*/  ISETP.GE.AND P5, PT, R8, R218, PT ;  /* 0x000000da0800720c */ /* 0x000fe40003fa6270 */
[----:B------:R-:W-:Y:S02]  /*fda0*/  FSEL R67, R20, -INF , !P1 ;  /* 0xff80000014437808 */ /* 0x000fe40004800000 */
[----:B------:R-:W-:Y:S02]  /*fdb0*/  ISETP.GT.AND P1, PT, R220, R16, PT ;  /* 0x00000010dc00720c */ /* 0x000fe40003f24270 */
[----:B------:R-:W-:Y:S02]  /*fdc0*/  FSEL R59, R18, -INF , !P6 ;  /* 0xff800000123b7808 */ /* 0x000fe40007000000 */
[----:B------:R-:W-:Y:S02]  /*fdd0*/  FSEL R57, R57, -INF , !P5 ;  /* 0xff80000039397808 */ /* 0x000fe40006800000 */
[----:B---3--:R-:W-:-:S02]  /*fde0*/  FSEL R14, R14, -INF , !P2 ;  /* 0xff8000000e0e7808 */ /* 0x008fc40005000000 */
[-C--:B------:R-:W-:Y:S02]  /*fdf0*/  ISETP.GE.AND P4, PT, R8, R219.reuse, PT ;  /* 0x000000db0800720c */ /* 0x080fe40003f86270 */
[CC--:B------:R-:W-:Y:S02]  /*fe00*/  ISETP.GE.AND P6, PT, R6.reuse, R218.reuse, PT ;  /* 0x000000da0600720c */ /* 0x0c0fe40003fc6270 */
[-C--:B------:R-:W-:Y:S02]  /*fe10*/  ISETP.GE.AND P3, PT, R6, R219.reuse, PT ;  /* 0x000000db0600720c */ /* 0x080fe40003f66270 */
[C---:B------:R-:W-:Y:S02]  /*fe20*/  ISETP.GE.AND P5, PT, R16.reuse, R218, PT ;  /* 0x000000da1000720c */ /* 0x040fe40003fa6270 */
[----:B------:R-:W-:Y:S02]  /*fe30*/  ISETP.GE.AND P2, PT, R16, R219, PT ;  /* 0x000000db1000720c */ /* 0x000fe40003f46270 */
[----:B-1----:R-:W-:-:S02]  /*fe40*/  FSEL R2, R2, -INF , !P1 ;  /* 0xff80000002027808 */ /* 0x002fc40004800000 */
[----:B------:R-:W-:Y:S02]  /*fe50*/  VIMNMX R221, PT, PT, RZ, R221, !PT ;  /* 0x000000ddffdd7248 */ /* 0x000fe40007fe0100 */
[----:B------:R-:W-:Y:S02]  /*fe60*/  VIMNMX R220, PT, PT, RZ, R220, !PT ;  /* 0x000000dcffdc7248 */ /* 0x000fe40007fe0100 */
[----:B------:R-:W-:Y:S02]  /*fe70*/  FSEL R65, R14, -INF , !P4 ;  /* 0xff8000000e417808 */ /* 0x000fe40006000000 */
[----:B------:R-:W-:Y:S02]  /*fe80*/  FSEL R55, R0, -INF , !P6 ;  /* 0xff80000000377808 */ /* 0x000fe40007000000 */
[----:B------:R-:W-:Y:S02]  /*fe90*/  FSEL R63, R10, -INF , !P3 ;  /* 0xff8000000a3f7808 */ /* 0x000fe40005800000 */
[----:B------:R-:W-:-:S02]  /*fea0*/  FSEL R52, R52, -INF , !P5 ;  /* 0xff80000034347808 */ /* 0x000fc40006800000 */
        /* <DEDUP_REMOVED lines=15> */
.L_x_4980:
        /* <DEDUP_REMOVED lines=60> */
.L_x_4981:
[----:B------:R-:W-:Y:S05]  /*10360*/  BSYNC.RECONVERGENT B0 ;  /* 0x0000000000007941 */ /* 0x000fea0003800200 */
.L_x_4979:
        /* <DEDUP_REMOVED lines=26> */
.L_x_4978:
[----:B------:R-:W-:Y:S05]  /*10510*/  BSYNC.RECONVERGENT B1 ;  /* 0x0000000000017941 */ /* 0x000fea0003800200 */
.L_x_4977:
        /* <DEDUP_REMOVED lines=65> */
[----:B------:R-:W1:Y:S01]  /*10930*/  LDSM.16.MT88.4 R4, [R192+0xd000] ;  /* 0x00d00000c004783b */ /* 0x000e620000004200 */
[----:B------:R-:W-:Y:S01]  /*10940*/  MUFU.EX2 R48, R48 ;  /* 0x0000003000307308 */ /* 0x000fe20000000800 */
[-CC-:B------:R-:W-:Y:S01]  /*10950*/  FFMA.FTZ R41, R17, R53.reuse, -R56.reuse ;  /* 0x0000003511297223 */ /* 0x180fe20000010838 */
[-CC-:B------:R-:W-:Y:S01]  /*10960*/  FFMA.FTZ R40, R15, R53.reuse, -R56.reuse ;  /* 0x000000350f287223 */ /* 0x180fe20000010838 */
[-C--:B------:R-:W-:Y:S01]  /*10970*/  FFMA.FTZ R38, R13, R53.reuse, -R56 ;  /* 0x000000350d267223 */ /* 0x080fe20000010838 */
[-C--:B------:R-:W-:Y:S01]  /*10980*/  FFMA.FTZ R44, R21, R53.reuse, -R54 ;  /* 0x00000035152c7223 */ /* 0x080fe20000010836 */
[----:B------:R-:W-:Y:S01]  /*10990*/  LDSM.16.MT88.4 R12, [R192+0x9400] ;  /* 0x00940000c00c783b */ /* 0x000fe20000004200 */
[-C--:B------:R-:W-:Y:S01]  /*109a0*/  FFMA.FTZ R37, R11, R53.reuse, -R56 ;  /* 0x000000350b257223 */ /* 0x080fe20000010838 */
[-CC-:B------:R-:W-:Y:S01]  /*109b0*/  FFMA.FTZ R35, R9, R53.reuse, -R54.reuse ;  /* 0x0000003509237223 */ /* 0x180fe20000010836 */
[----:B------:R-:W2:Y:S01]  /*109c0*/  MUFU.EX2 R47, R47 ;  /* 0x0000002f002f7308 */ /* 0x000ea20000000800 */
[----:B------:R-:W-:Y:S01]  /*109d0*/  LDSM.16.MT88.4 R8, [R194+0xb400] ;  /* 0x00b40000c208783b */ /* 0x000fe20000004200 */
[-CC-:B------:R-:W-:Y:S01]  /*109e0*/  FFMA.FTZ R32, R203, R53.reuse, -R54.reuse ;  /* 0x00000035cb207223 */ /* 0x180fe20000010836 */
[-CC-:B------:R-:W-:Y:S01]  /*109f0*/  FFMA.FTZ R31, R31, R53.reuse, -R54.reuse ;  /* 0x000000351f1f7223 */ /* 0x180fe20000010836 */
[-C--:B------:R-:W-:Y:S01]  /*10a00*/  FFMA.FTZ R28, R191, R53.reuse, -R54 ;  /* 0x00000035bf1c7223 */ /* 0x080fe20000010836 */
[----:B------:R-:W-:Y:S01]  /*10a10*/  LDSM.16.MT88.4 R20, [R192+0xb400] ;  /* 0x00b40000c014783b */ /* 0x000fe20000004200 */
[-CC-:B------:R-:W-:Y:S01]  /*10a20*/  FFMA.FTZ R34, R189, R53.reuse, -R56.reuse ;  /* 0x00000035bd227223 */ /* 0x180fe20000010838 */
[-CC-:B------:R-:W-:Y:S01]  /*10a30*/  FFMA.FTZ R33, R33, R53.reuse, -R56.reuse ;  /* 0x0000003521217223 */ /* 0x180fe20000010838 */
[----:B------:R3:W-:Y:S01]  /*10a40*/  MUFU.EX2 R43, R39 ;  /* 0x00000027002b7308 */ /* 0x0007e20000000800 */
[-CC-:B------:R-:W-:Y:S01]  /*10a50*/  FFMA.FTZ R30, R187, R53.reuse, -R56.reuse ;  /* 0x00000035bb1e7223 */ /* 0x180fe20000010838 */
[-C--:B------:R-:W-:Y:S01]  /*10a60*/  FFMA.FTZ R29, R29, R53.reuse, -R56 ;  /* 0x000000351d1d7223 */ /* 0x080fe20000010838 */
[-CC-:B------:R-:W-:Y:S01]  /*10a70*/  FFMA.FTZ R3, R185, R53.reuse, -R54.reuse ;  /* 0x00000035b9037223 */ /* 0x180fe20000010836 */
[-CC-:B------:R-:W-:Y:S01]  /*10a80*/  FFMA.FTZ R58, R183, R53.reuse, -R54.reuse ;  /* 0x00000035b73a7223 */ /* 0x180fe20000010836 */
[-CC-:B------:R-:W-:Y:S01]  /*10a90*/  FFMA.FTZ R61, R181, R53.reuse, -R54.reuse ;  /* 0x00000035b53d7223 */ /* 0x180fe20000010836 */
[-C--:B------:R-:W-:Y:S01]  /*10aa0*/  FFMA.FTZ R60, R179, R53.reuse, -R54 ;  /* 0x00000035b33c7223 */ /* 0x080fe20000010836 */
[-CC-:B------:R-:W-:Y:S01]  /*10ab0*/  FFMA.FTZ R62, R177, R53.reuse, -R56.reuse ;  /* 0x00000035b13e7223 */ /* 0x180fe20000010838 */
[----:B------:R-:W4:Y:S01]  /*10ac0*/  MUFU.EX2 R42, R42 ;  /* 0x0000002a002a7308 */ /* 0x000f220000000800 */
        /* <DEDUP_REMOVED lines=8> */
[-CC-:B---3--:R-:W-:Y:S01]  /*10b50*/  FFMA.FTZ R39, R19, R53.reuse, -R54.reuse ;  /* 0x0000003513277223 */ /* 0x188fe20000010836 */
[-C--:B------:R-:W-:Y:S01]  /*10b60*/  FFMA.FTZ R122, R171, R53.reuse, -R54 ;  /* 0x00000035ab7a7223 */ /* 0x080fe20000010836 */
[----:B------:R-:W2:Y:S01]  /*10b70*/  LDSM.16.MT88.4 R16, [R194+0x9400] ;  /* 0x00940000c210783b */ /* 0x000ea20000004200 */
[-CC-:B------:R-:W-:Y:S01]  /*10b80*/  FFMA.FTZ R124, R169, R53.reuse, -R56.reuse ;  /* 0x00000035a97c7223 */ /* 0x180fe20000010838 */
[-CC-:B------:R-:W-:Y:S01]  /*10b90*/  FFMA.FTZ R149, R149, R53.reuse, -R56.reuse ;  /* 0x0000003595957223 */ /* 0x180fe20000010838 */
[-CC-:B------:R-:W-:Y:S01]  /*10ba0*/  FFMA.FTZ R126, R167, R53.reuse, -R56.reuse ;  /* 0x00000035a77e7223 */ /* 0x180fe20000010838 */
[----:B------:R-:W-:Y:S01]  /*10bb0*/  FFMA.FTZ R153, R153, R53, -R56 ;  /* 0x0000003599997223 */ /* 0x000fe20000010838 */
[----:B------:R-:W3:Y:S01]  /*10bc0*/  MUFU.EX2 R49, R49 ;  /* 0x0000003100317308 */ /* 0x000ee20000000800 */
[----:B----4-:R-:W-:Y:S01]  /*10bd0*/  F2FP.F16.F32.PACK_AB R71, R42, R43 ;  /* 0x0000002b2a47723e */ /* 0x010fe200000000ff */
        /* <DEDUP_REMOVED lines=30> */
[----:B----4-:R-:W-:-:S07]  /*10dc0*/  F2FP.F16.F32.PACK_AB R70, R45, R46 ;  /* 0x0000002e2d46723e */ /* 0x010fce00000000ff */
[----:B------:R-:W-:Y:S01]  /*10dd0*/  MUFU.EX2 R36, R36 ;  /* 0x0000002400247308 */ /* 0x000fe20000000800 */
[C---:B------:R-:W-:Y:S07]  /*10de0*/  HMMA.16816.F32 R112, R68.reuse, R108, RZ ;  /* 0x0000006c4470723c */ /* 0x040fee00000018ff */
[----:B------:R-:W-:Y:S01]  /*10df0*/  MUFU.EX2 R41, R41 ;  /* 0x0000002900297308 */ /* 0x000fe20000000800 */
[C---:B------:R-:W-:Y:S07]  /*10e00*/  HMMA.16816.F32 R108, R68.reuse, R110, RZ ;  /* 0x0000006e446c723c */ /* 0x040fee00000018ff */
[----:B------:R-:W3:Y:S01]  /*10e10*/  MUFU.EX2 R40, R40 ;  /* 0x0000002800287308 */ /* 0x000ee20000000800 */
[C---:B------:R-:W-:Y:S07]  /*10e20*/  HMMA.16816.F32 R104, R68.reuse, R100, RZ ;  /* 0x000000644468723c */ /* 0x040fee00000018ff */
[----:B------:R-:W-:Y:S01]  /*10e30*/  MUFU.EX2 R38, R38 ;  /* 0x0000002600267308 */ /* 0x000fe20000000800 */
[C---:B------:R-:W-:Y:S07]  /*10e40*/  HMMA.16816.F32 R100, R68.reuse, R102, RZ ;  /* 0x000000664464723c */ /* 0x040fee00000018ff */
[----:B------:R-:W4:Y:S01]  /*10e50*/  MUFU.EX2 R37, R37 ;  /* 0x0000002500257308 */ /* 0x000f220000000800 */
[C---:B------:R-:W-:Y:S07]  /*10e60*/  HMMA.16816.F32 R96, R68.reuse, R92, RZ ;  /* 0x0000005c4460723c */ /* 0x040fee00000018ff */
[----:B------:R-:W5:Y:S01]  /*10e70*/  MUFU.EX2 R35, R35 ;  /* 0x0000002300237308 */ /* 0x000f620000000800 */
        /* <DEDUP_REMOVED lines=9> */
[----:B------:R-:W2:Y:S01]  /*10f10*/  MUFU.EX2 R33, R33 ;  /* 0x0000002100217308 */ /* 0x000ea20000000800 */
[----:B-1----:R-:W-:Y:S01]  /*10f20*/  HMMA.16816.F32 R72, R68, R4, RZ ;  /* 0x000000044448723c */ /* 0x002fe200000018ff */
[----:B---3--:R-:W-:-:S02]  /*10f30*/  F2FP.F16.F32.PACK_AB R4, R40, R41 ;  /* 0x000000292804723e */ /* 0x008fc400000000ff */
[----:B------:R-:W-:Y:S01]  /*10f40*/  F2FP.F16.F32.PACK_AB R5, R39, R44 ;  /* 0x0000002c2705723e */ /* 0x000fe200000000ff */
[----:B------:R-:W-:-:S03]  /*10f50*/  FADD.FTZ R44, R44, R43 ;  /* 0x0000002b2c2c7221 */ /* 0x000fc60000010000 */
[----:B------:R-:W-:Y:S01]  /*10f60*/  MUFU.EX2 R30, R30 ;  /* 0x0000001e001e7308 */ /* 0x000fe20000000800 */
[----:B------:R-:W-:Y:S01]  /*10f70*/  HMMA.16816.F32 R68, R68, R6, RZ ;  /* 0x000000064444723c */ /* 0x000fe200000018ff */
[----:B----4-:R-:W-:Y:S01]  /*10f80*/  F2FP.F16.F32.PACK_AB R6, R37, R38 ;  /* 0x000000262506723e */ /* 0x010fe200000000ff */
[----:B------:R-:W-:Y:S01]  /*10f90*/  FADD.FTZ R39, R39, R44 ;  /* 0x0000002c27277221 */ /* 0x000fe20000010000 */
[----:B-----5:R-:W-:-:S03]  /*10fa0*/  F2FP.F16.F32.PACK_AB R7, R35, R36 ;  /* 0x000000242307723e */ /* 0x020fc600000000ff */
[----:B------:R-:W-:Y:S01]  /*10fb0*/  FADD.FTZ R36, R36, R39 ;  /* 0x0000002724247221 */ /* 0x000fe20000010000 */
[----:B------:R-:W1:Y:S03]  /*10fc0*/  MUFU.EX2 R29, R29 ;  /* 0x0000001d001d7308 */ /* 0x000e660000000800 */
[C---:B--2---:R-:W-:Y:S05]  /*10fd0*/  HMMA.16816.F32 R112, R4.reuse, R16, R112 ;  /* 0x000000100470723c */ /* 0x044fea0000001870 */
[----:B------:R-:W-:Y:S01]  /*10fe0*/  FADD.FTZ R35, R35, R36 ;  /* 0x0000002423237221 */ /* 0x000fe20000010000 */
[----:B------:R-:W2:Y:S02]  /*10ff0*/  MUFU.EX2 R3, R3 ;  /* 0x0000000300037308 */ /* 0x000ea40000000800 */
[C---:B------:R-:W-:Y:S01]  /*11000*/  HMMA.16816.F32 R108, R4.reuse, R18, R108 ;  /* 0x00000012046c723c */ /* 0x040fe2000000186c */
[----:B------:R-:W3:Y:S05]  /*11010*/  LDSM.16.MT88.4 R16, [R194+0xd400] ;  /* 0x00d40000c210783b */ /* 0x000eea0000004200 */
[----:B------:R-:W-:Y:S02]  /*11020*/  MUFU.EX2 R58, R58 ;  /* 0x0000003a003a7308 */ /* 0x000fe40000000800 */
[C---:B------:R-:W-:Y:S06]  /*11030*/  HMMA.16816.F32 R104, R4.reuse, R12, R104 ;  /* 0x0000000c0468723c */ /* 0x040fec0000001868 */
[----:B------:R-:W-:Y:S02]  /*11040*/  MUFU.EX2 R61, R61 ;  /* 0x0000003d003d7308 */ /* 0x000fe40000000800 */
[C---:B------:R-:W-:Y:S01]  /*11050*/  HMMA.16816.F32 R100, R4.reuse, R14, R100 ;  /* 0x0000000e0464723c */ /* 0x040fe20000001864 */
[----:B------:R-:W4:Y:S05]  /*11060*/  LDSM.16.MT88.4 R12, [R192+0xd400] ;  /* 0x00d40000c00c783b */ /* 0x000f2a0000004200 */
[----:B------:R-:W-:Y:S02]  /*11070*/  MUFU.EX2 R60, R60 ;  /* 0x0000003c003c7308 */ /* 0x000fe40000000800 */
[C---:B------:R-:W-:Y:S06]  /*11080*/  HMMA.16816.F32 R96, R4.reuse, R8, R96 ;  /* 0x000000080460723c */ /* 0x040fec0000001860 */
        /* <DEDUP_REMOVED lines=306> */
.L_x_4985:
        /* <DEDUP_REMOVED lines=8> */
.L_x_4986:
[----:B------:R-:W-:Y:S05]  /*12430*/  BSYNC.RECONVERGENT B0 ;  /* 0x0000000000007941 */ /* 0x000fea0003800200 */
.L_x_4984:
[C---:B------:R-:W-:Y:S01]  /*12440*/  SHF.L.U32 R3, R118.reuse, 0x6, RZ ;  /* 0x0000000676037819 */ /* 0x040fe200000006ff */
[----:B------:R-:W-:Y:S01]  /*12450*/  @!PT LDS RZ, [RZ] ;  /* 0x00000000fffff984 */ /* 0x000fe20000000800 */
[----:B------:R-:W-:Y:S01]  /*12460*/  @!PT LDS RZ, [RZ] ;  /* 0x00000000fffff984 */ /* 0x000fe20000000800 */
[----:B------:R-:W-:Y:S01]  /*12470*/  @!PT LDS RZ, [RZ] ;  /* 0x00000000fffff984 */ /* 0x000fe20000000800 */
[----:B------:R-:W-:Y:S01]  /*12480*/  LDGSTS.E.BYPASS.LTC128B.128 [R211+0x9000], desc[UR4][R204.64] ;  /* 0x09000000ccd37fae */ /* 0x000fe2000b981a04 */
[----:B------:R-:W-:Y:S02]  /*12490*/  SHF.L.U64.HI R4, R118, 0x6, R119 ;  /* 0x0000000676047819 */ /* 0x000fe40000010277 */
[C---:B------:R-:W-:Y:S01]  /*124a0*/  IADD3 R8, P1, PT, R3.reuse, R204, RZ ;  /* 0x000000cc03087210 */ /* 0x040fe20007f3e0ff */
[----:B------:R-:W-:Y:S03]  /*124b0*/  LDGSTS.E.BYPASS.LTC128B.128 [R211+0xb000], desc[UR4][R204.64+0x40] ;  /* 0x0b000040ccd37fae */ /* 0x000fe6000b981a04 */
[----:B------:R-:W-:Y:S01]  /*124c0*/  IADD3 R6, P2, PT, R3, R8, RZ ;  /* 0x0000000803067210 */ /* 0x000fe20007f5e0ff */
[----:B------:R-:W-:Y:S01]  /*124d0*/  LDGSTS.E.BYPASS.LTC128B.128 [R211+0xd000], desc[UR4][R204.64+0x80] ;  /* 0x0d000080ccd37fae */ /* 0x000fe2000b981a04 */
[----:B------:R-:W-:-:S02]  /*124e0*/  IADD3.X R9, PT, PT, R4, R205, RZ, P1, !PT ;  /* 0x000000cd04097210 */ /* 0x000fc40000ffe4ff */
[----:B------:R-:W-:Y:S02]  /*124f0*/  IADD3 R10, P1, PT, R3, R6, RZ ;  /* 0x00000006030a7210 */ /* 0x000fe40007f3e0ff */
[C---:B------:R-:W-:Y:S01]  /*12500*/  IADD3.X R7, PT, PT, R4.reuse, R9, RZ, P2, !PT ;  /* 0x0000000904077210 */ /* 0x040fe200017fe4ff */
[----:B------:R-:W-:Y:S03]  /*12510*/  LDGSTS.E.BYPASS.LTC128B.128 [R211+0x9800], desc[UR4][R8.64] ;  /* 0x0980000008d37fae */ /* 0x000fe6000b981a04 */
[----:B------:R-:W-:Y:S01]  /*12520*/  IADD3.X R11, PT, PT, R4, R7, RZ, P1, !PT ;  /* 0x00000007040b7210 */ /* 0x000fe20000ffe4ff */
        /* <DEDUP_REMOVED lines=162> */
[C---:B---3--:R-:W-:Y:S05]  /*12f50*/  HMMA.16816.F32 R60, R36.reuse, R12, R60 ;  /* 0x0000000c243c723c */ /* 0x048fea000000183c */
[-C--:B------:R-:W-:Y:S01]  /*12f60*/  FMUL.FTZ R133, R133, R3.reuse ;  /* 0x0000000385857220 */ /* 0x080fe20000410000 */
[-C--:B------:R-:W-:Y:S01]  /*12f70*/  FMUL.FTZ R134, R134, R3.reuse ;  /* 0x0000000386867220 */ /* 0x080fe20000410000 */
[-C--:B------:R-:W-:Y:S01]  /*12f80*/  FMUL.FTZ R132, R132, R3.reuse ;  /* 0x0000000384847220 */ /* 0x080fe20000410000 */
[----:B------:R-:W-:Y:S01]  /*12f90*/  HMMA.16816.F32 R56, R36, R14, R56 ;  /* 0x0000000e2438723c */ /* 0x000fe20000001838 */
[----:B------:R-:W3:Y:S02]  /*12fa0*/  LDSM.16.M88.4 R12, [R196+0x8800] ;  /* 0x00880000c40c783b */ /* 0x000ee40000000200 */
[----:B------:R-:W1:Y:S05]  /*12fb0*/  MUFU.TANH R133, R133 ;  /* 0x0000008500857308 */ /* 0x000e6a0000002400 */
[C---:B------:R-:W-:Y:S03]  /*12fc0*/  HMMA.16816.F32 R124, R8.reuse, R32, R124 ;  /* 0x00000020087c723c */ /* 0x040fe6000000187c */
[----:B------:R-:W1:Y:S05]  /*12fd0*/  MUFU.TANH R134, R134 ;  /* 0x0000008600867308 */ /* 0x000e6a0000002400 */
        /* <DEDUP_REMOVED lines=24> */
[----:B------:R-:W-:-:S05]  /*13160*/  FMUL.FTZ R140, R146, R3 ;  /* 0x00000003928c7220 */ /* 0x000fca0000410000 */
[----:B------:R-:W1:Y:S01]  /*13170*/  MUFU.TANH R141, R141 ;  /* 0x0000008d008d7308 */ /* 0x000e620000002400 */
[C---:B-----5:R-:W-:Y:S07]  /*13180*/  HMMA.16816.F32 R44, R20.reuse, R4, R44 ;  /* 0x00000004142c723c */ /* 0x060fee000000182c */
[----:B------:R-:W1:Y:S01]  /*13190*/  MUFU.TANH R140, R140 ;  /* 0x0000008c008c7308 */ /* 0x000e620000002400 */
[----:B------:R-:W-:Y:S03]  /*131a0*/  HMMA.16816.F32 R40, R20, R6, R40 ;  /* 0x000000061428723c */ /* 0x000fe60000001828 */
[-C--:B------:R-:W-:Y:S01]  /*131b0*/  FMUL.FTZ R146, R156, R3.reuse ;  /* 0x000000039c927220 */ /* 0x080fe20000410000 */
[----:B------:R-:W-:-:S04]  /*131c0*/  FMUL.FTZ R156, R159, R3 ;  /* 0x000000039f9c7220 */ /* 0x000fc80000410000 */
        /* <DEDUP_REMOVED lines=13> */
[----:B------:R-:W4:Y:S01]  /*132a0*/  MUFU.TANH R146, R146 ;  /* 0x0000009200927308 */ /* 0x000f220000002400 */
[C---:B------:R-:W-:Y:S03]  /*132b0*/  HMMA.16816.F32 R60, R8.reuse, R28, R60 ;  /* 0x0000001c083c723c */ /* 0x040fe6000000183c */
        /* <DEDUP_REMOVED lines=18> */
[C---:B---3--:R-:W-:Y:S03]  /*133e0*/  HMMA.16816.F32 R44, R8.reuse, R12, R44 ;  /* 0x0000000c082c723c */ /* 0x048fe6000000182c */
[-C--:B------:R-:W-:Y:S01]  /*133f0*/  FMUL.FTZ R32, R56, R3.reuse ;  /* 0x0000000338207220 */ /* 0x080fe20000410000 */
[-C--:B------:R-:W-:Y:S01]  /*13400*/  FMUL.FTZ R24, R57, R3.reuse ;  /* 0x0000000339187220 */ /* 0x080fe20000410000 */
[-C--:B------:R-:W-:Y:S01]  /*13410*/  FMUL.FTZ R18, R58, R3.reuse ;  /* 0x000000033a127220 */ /* 0x080fe20000410000 */
[-C--:B------:R-:W-:Y:S01]  /*13420*/  FMUL.FTZ R4, R59, R3.reuse ;  /* 0x000000033b047220 */ /* 0x080fe20000410000 */
[----:B------:R-:W3:Y:S01]  /*13430*/  MUFU.TANH R147, R147 ;  /* 0x0000009300937308 */ /* 0x000ee20000002400 */
        /* <DEDUP_REMOVED lines=66> */
[----:B------:R-:W-:Y:S02]  /*13860*/  IADD3 R20, PT, PT, RZ, -R20, RZ ;  /* 0x80000014ff147210 */ /* 0x000fe40007ffe0ff */
[----:B------:R-:W-:-:S03]  /*13870*/  ISETP.GE.AND P0, PT, R21, RZ, PT ;  /* 0x000000ff1500720c */ /* 0x000fc60003f06270 */
[----:B--2---:R-:W2:Y:S02]  /*13880*/  MUFU.RCP R36, R3 ;  /* 0x0000000300247308 */ /* 0x004ea40000001000 */
[----:B--2---:R-:W-:Y:S01]  /*13890*/  VIADD R36, R36, 0xffffffe ;  /* 0x0ffffffe24247836 */ /* 0x004fe20000000000 */
[----:B------:R-:W-:Y:S02]  /*138a0*/  IABS R3, R8 ;  /* 0x0000000800037213 */ /* 0x000fe40000000000 */
[----:B------:R-:W-:-:S03]  /*138b0*/  LOP3.LUT R8, R8, R23, RZ, 0x3c, !PT ;  /* 0x0000001708087212 */ /* 0x000fc600078e3cff */
[----:B------:R-:W2:Y:S01]  /*138c0*/  F2I.FTZ.U32.TRUNC.NTZ R37, R36 ;  /* 0x0000002400257305 */ /* 0x000ea2000021f000 */
[----:B------:R-:W-:Y:S02]  /*138d0*/  ISETP.GE.AND P2, PT, R8, RZ, PT ;  /* 0x000000ff0800720c */ /* 0x000fe40003f46270 */
[----:B------:R-:W-:Y:S02]  /*138e0*/  LOP3.LUT R8, RZ, R23, RZ, 0x33, !PT ;  /* 0x00000017ff087212 */ /* 0x000fe400078e33ff */
[----:B--2---:R-:W-:Y:S01]  /*138f0*/  IADD3 R22, PT, PT, RZ, -R37, RZ ;  /* 0x80000025ff167210 */ /* 0x004fe20007ffe0ff */
[----:B------:R-:W-:-:S04]  /*13900*/  IMAD.MOV.U32 R36, RZ, RZ, RZ ;  /* 0x000000ffff247224 */ /* 0x000fc800078e00ff */
        /* <DEDUP_REMOVED lines=42> */
.L_x_4990:
        /* <DEDUP_REMOVED lines=8> */
.L_x_4991:
[----:B------:R-:W-:Y:S05]  /*13c30*/  BSYNC.RECONVERGENT B0 ;  /* 0x0000000000007941 */ /* 0x000fea0003800200 */
.L_x_4989:
        /* <DEDUP_REMOVED lines=25> */
.L_x_4988:
[----:B------:R-:W-:Y:S05]  /*13dd0*/  BSYNC.RECONVERGENT B1 ;  /* 0x0000000000017941 */ /* 0x000fea0003800200 */
.L_x_4987:
[----:B-1----:R-:W3:Y:S01]  /*13de0*/  LD.E R132, desc[UR4][R116.64+0xdc] ;  /* 0x0000dc0474847980 */ /* 0x002ee2000c101900 */
[----:B------:R-:W-:Y:S02]  /*13df0*/  IMAD.SHL.U32 R8, R207, 0x2, RZ ;  /* 0x00000002cf087824 */ /* 0x000fe400078e00ff */
[----:B--2---:R-:W-:-:S03]  /*13e00*/  VIADD R21, R121, 0xffffffff ;  /* 0xffffffff79157836 */ /* 0x004fc60000000000 */
[----:B------:R-:W-:Y:S01]  /*13e10*/  LOP3.LUT R8, R8, 0x6, RZ, 0xc0, !PT ;  /* 0x0000000608087812 */ /* 0x000fe200078ec0ff */
[----:B------:R-:W-:-:S04]  /*13e20*/  IMAD.SHL.U32 R21, R21, 0x80, RZ ;  /* 0x0000008015157824 */ /* 0x000fc800078e00ff */
[----:B------:R-:W-:-:S04]  /*13e30*/  IMAD.IADD R21, R21, 0x1, R8 ;  /* 0x0000000115157824 */ /* 0x000fc800078e0208 */
[C---:B------:R-:W-:Y:S02]  /*13e40*/  VIADD R3, R21.reuse, 0xffffff80 ;  /* 0xffffff8015037836 */ /* 0x040fe40000000000 */
[----:B------:R-:W-:-:S03]  /*13e50*/  VIADD R8, R21, 0xffffff81 ;  /* 0xffffff8115087836 */ /* 0x000fc60000000000 */
[C---:B------:R-:W-:Y:S02]  /*13e60*/  ISETP.GE.AND P0, PT, R3.reuse, R221, PT ;  /* 0x000000dd0300720c */ /* 0x040fe40003f06270 */
[C---:B------:R-:W-:Y:S02]  /*13e70*/  ISETP.GE.AND P6, PT, R3.reuse, R218, PT ;  /* 0x000000da0300720c */ /* 0x040fe40003fc6270 */
[C---:B------:R-:W-:Y:S02]  /*13e80*/  ISETP.GE.AND P2, PT, R3.reuse, R220, PT ;  /* 0x000000dc0300720c */ /* 0x040fe40003f46270 */
[----:B------:R-:W-:Y:S02]  /*13e90*/  ISETP.GE.AND P5, PT, R3, R219, PT ;  /* 0x000000db0300720c */ /* 0x000fe40003fa6270 */
[----:B------:R-:W-:Y:S01]  /*13ea0*/  FSEL R3, R120, -INF , P0 ;  /* 0xff80000078037808 */ /* 0x000fe20000000000 */
[C---:B------:R-:W-:Y:S01]  /*13eb0*/  VIADD R120, R21.reuse, 0xffffff89 ;  /* 0xffffff8915787836 */ /* 0x040fe20000000000 */
[C---:B------:R-:W-:Y:S01]  /*13ec0*/  ISETP.GE.AND P1, PT, R8.reuse, R221, PT ;  /* 0x000000dd0800720c */ /* 0x040fe20003f26270 */
[----:B------:R-:W-:Y:S01]  /*13ed0*/  VIADD R63, R21, 0xffffff91 ;  /* 0xffffff91153f7836 */ /* 0x000fe20000000000 */
[----:B------:R-:W-:-:S02]  /*13ee0*/  ISETP.GE.AND P4, PT, R8, R218, PT ;  /* 0x000000da0800720c */ /* 0x000fc40003f86270 */
[----:B------:R-:W-:Y:S02]  /*13ef0*/  FSEL R15, R122, -INF , P1 ;  /* 0xff8000007a0f7808 */ /* 0x000fe40000800000 */
[CC--:B------:R-:W-:Y:S02]  /*13f00*/  ISETP.GE.AND P1, PT, R120.reuse, R221.reuse, PT ;  /* 0x000000dd7800720c */ /* 0x0c0fe40003f26270 */
[----:B------:R-:W-:Y:S01]  /*13f10*/  FSEL R15, R15, -INF , !P4 ;  /* 0xff8000000f0f7808 */ /* 0x000fe20006000000 */
[----:B------:R-:W-:Y:S01]  /*13f20*/  VIADD R50, R21, 0xffffff99 ;  /* 0xffffff9915327836 */ /* 0x000fe20000000000 */
[----:B------:R-:W-:Y:S02]  /*13f30*/  ISETP.GE.AND P4, PT, R120, R218, PT ;  /* 0x000000da7800720c */ /* 0x000fe40003f86270 */
[----:B------:R-:W-:Y:S02]  /*13f40*/  FSEL R11, R165, -INF , P1 ;  /* 0xff800000a50b7808 */ /* 0x000fe40000800000 */
[----:B------:R-:W-:-:S02]  /*13f50*/  ISETP.GE.AND P1, PT, R63, R221, PT ;  /* 0x000000dd3f00720c */ /* 0x000fc40003f26270 */
[----:B------:R-:W-:Y:S01]  /*13f60*/  FSEL R11, R11, -INF , !P4 ;  /* 0xff8000000b0b7808 */ /* 0x000fe20006000000 */
[----:B------:R-:W-:Y:S01]  /*13f70*/  VIADD R52, R21, 0xffffffa1 ;  /* 0xffffffa115347836 */ /* 0x000fe20000000000 */
[-C--:B------:R-:W-:Y:S02]  /*13f80*/  ISETP.GE.AND P4, PT, R63, R218.reuse, PT ;  /* 0x000000da3f00720c */ /* 0x080fe40003f86270 */
[----:B------:R-:W-:Y:S02]  /*13f90*/  FSEL R35, R161, -INF , P1 ;  /* 0xff800000a1237808 */ /* 0x000fe40000800000 */
[C---:B------:R-:W-:Y:S02]  /*13fa0*/  ISETP.GE.AND P1, PT, R50.reuse, R221, PT ;  /* 0x000000dd3200720c */ /* 0x040fe40003f26270 */
[----:B------:R-:W-:Y:S01]  /*13fb0*/  FSEL R35, R35, -INF , !P4 ;  /* 0xff80000023237808 */ /* 0x000fe20006000000 */
        /* <DEDUP_REMOVED lines=13> */
[C---:B------:R-:W-:Y:S01]  /*14090*/  ISETP.GE.AND P1, PT, R56.reuse, R221, PT ;  /* 0x000000dd3800720c */ /* 0x040fe20003f26270 */
[----:B------:R-:W-:Y:S01]  /*140a0*/  VIADD R126, R21, 0xffffff88 ;  /* 0xffffff88157e7836 */ /* 0x000fe20000000000 */
[----:B------:R-:W-:Y:S01]  /*140b0*/  FSEL R175, R137, -INF , !P4 ;  /* 0xff80000089af7808 */ /* 0x000fe20006000000 */
[----:B------:R-:W-:Y:S01]  /*140c0*/  VIADD R51, R21, 0xffffffc1 ;  /* 0xffffffc115337836 */ /* 0x000fe20000000000 */
[----:B------:R-:W-:-:S02]  /*140d0*/  ISETP.GE.AND P4, PT, R56, R218, PT ;  /* 0x000000da3800720c */ /* 0x000fc40003f86270 */
[----:B------:R-:W-:Y:S02]  /*140e0*/  FSEL R133, R133, -INF , P1 ;  /* 0xff80000085857808 */ /* 0x000fe40000800000 */
[----:B------:R-:W-:Y:S02]  /*140f0*/  ISETP.GE.AND P1, PT, R54, R221, PT ;  /* 0x000000dd3600720c */ /* 0x000fe40003f26270 */
[----:B------:R-:W-:Y:S02]  /*14100*/  FSEL R3, R3, -INF , !P6 ;  /* 0xff80000003037808 */ /* 0x000fe40007000000 */
[C---:B------:R-:W-:Y:S02]  /*14110*/  ISETP.GE.AND P0, PT, R8.reuse, R220, PT ;  /* 0x000000dc0800720c */ /* 0x040fe40003f06270 */
[----:B------:R-:W-:Y:S01]  /*14120*/  ISETP.GE.AND P6, PT, R8, R219, PT ;  /* 0x000000db0800720c */ /* 0x000fe20003fc6270 */
[----:B------:R-:W-:Y:S01]  /*14130*/  VIADD R67, R21, 0xffffff90 ;  /* 0xffffff9015437836 */ /* 0x000fe20000000000 */
        /* <DEDUP_REMOVED lines=13> */
[-C--:B------:R-:W-:Y:S02]  /*14210*/  ISETP.GE.AND P2, PT, R67, R221.reuse, PT ;  /* 0x000000dd4300720c */ /* 0x080fe40003f46270 */
[----:B------:R-:W-:Y:S02]  /*14220*/  ISETP.GE.AND P4, PT, R51, R218, PT ;  /* 0x000000da3300720c */ /* 0x000fe40003f86270 */
        /* <DEDUP_REMOVED lines=11> */
[-C--:B------:R-:W-:Y:S02]  /*142e0*/  ISETP.GE.AND P1, PT, R44, R221.reuse, PT ;  /* 0x000000dd2c00720c */ /* 0x080fe40003f26270 */
[----:B------:R-:W-:Y:S01]  /*142f0*/  FSEL R25, R25, -INF , !P5 ;  /* 0xff80000019197808 */ /* 0x000fe20006800000 */
[C---:B------:R-:W-:Y:S01]  /*14300*/  VIADD R59, R21.reuse, 0xffffffa8 ;  /* 0xffffffa8153b7836 */ /* 0x040fe20000000000 */
[----:B------:R-:W-:Y:S02]  /*14310*/  ISETP.GE.AND P5, PT, R40, R218, PT ;  /* 0x000000da2800720c */ /* 0x000fe40003fa6270 */
        /* <DEDUP_REMOVED lines=10> */
[----:B------:R-:W-:Y:S01]  /*143c0*/  FSEL R155, R31, -INF , !P4 ;  /* 0xff8000001f9b7808 */ /* 0x000fe20006000000 */
[----:B------:R-:W-:Y:S01]  /*143d0*/  VIADD R57, R21, 0xffffffb0 ;  /* 0xffffffb015397836 */ /* 0x000fe20000000000 */
[-C--:B------:R-:W-:Y:S01]  /*143e0*/  ISETP.GE.AND P2, PT, R59, R221.reuse, PT ;  /* 0x000000dd3b00720c */ /* 0x080fe20003f46270 */
[----:B------:R-:W-:Y:S01]  /*143f0*/  VIADD R36, R21, 0xffffffe9 ;  /* 0xffffffe915247836 */ /* 0x000fe20000000000 */
[----:B------:R-:W-:Y:S02]  /*14400*/  ISETP.GE.AND P4, PT, R42, R218, PT ;  /* 0x000000da2a00720c */ /* 0x000fe40003f86270 */
[----:B------:R-:W-:Y:S02]  /*14410*/  FSEL R24, R24, -INF , P1 ;  /* 0xff80000018187808 */ /* 0x000fe40000800000 */
[----:B------:R-:W-:Y:S02]  /*14420*/  ISETP.GE.AND P1, PT, R38, R221, PT ;  /* 0x000000dd2600720c */ /* 0x000fe40003f26270 */
[----:B------:R-:W-:-:S02]  /*14430*/  FSEL R181, R146, -INF , !P5 ;  /* 0xff80000092b57808 */ /* 0x000fc40006800000 */
[-C--:B------:R-:W-:Y:S02]  /*14440*/  ISETP.GE.AND P5, PT, R59, R218.reuse, PT ;  /* 0x000000da3b00720c */ /* 0x080fe40003fa6270 */
[----:B------:R-:W-:Y:S02]  /*14450*/  FSEL R147, R147, -INF , P2 ;  /* 0xff80000093937808 */ /* 0x000fe40001000000 */
[----:B------:R-:W-:Y:S01]  /*14460*/  FSEL R151, R24, -INF , !P4 ;  /* 0xff80000018977808 */ /* 0x000fe20006000000 */
[C---:B------:R-:W-:Y:S01]  /*14470*/  VIADD R55, R21.reuse, 0xffffffb8 ;  /* 0xffffffb815377836 */ /* 0x040fe20000000000 */
[----:B------:R-:W-:Y:S01]  /*14480*/  ISETP.GE.AND P4, PT, R38, R218, PT ;  /* 0x000000da2600720c */ /* 0x000fe20003f86270 */
[----:B------:R-:W-:Y:S01]  /*14490*/  VIADD R22, R21, 0xfffffff1 ;  /* 0xfffffff115167836 */ /* 0x000fe20000000000 */
[----:B------:R-:W-:Y:S02]  /*144a0*/  FSEL R27, R27, -INF , P1 ;  /* 0xff8000001b1b7808 */ /* 0x000fe40000800000 */
[----:B------:R-:W-:-:S02]  /*144b0*/  ISETP.GE.AND P2, PT, R57, R221, PT ;  /* 0x000000dd3900720c */ /* 0x000fc40003f46270 */
[CC--:B------:R-:W-:Y:S02]  /*144c0*/  ISETP.GE.AND P1, PT, R36.reuse, R221.reuse, PT ;  /* 0x000000dd2400720c */ /* 0x0c0fe40003f26270 */
[----:B------:R-:W-:Y:S01]  /*144d0*/  FSEL R177, R147, -INF , !P5 ;  /* 0xff80000093b17808 */ /* 0x000fe20006800000 */
[----:B------:R-:W-:Y:S01]  /*144e0*/  VIADD R53, R21, 0xffffffc0 ;  /* 0xffffffc015357836 */ /* 0x000fe20000000000 */
[----:B------:R-:W-:Y:S01]  /*144f0*/  FSEL R147, R27, -INF , !P4 ;  /* 0xff8000001b937808 */ /* 0x000fe20006000000 */
[----:B------:R-:W-:Y:S01]  /*14500*/  VIADD R47, R21, 0xffffffc8 ;  /* 0xffffffc8152f7836 */ /* 0x000fe20000000000 */
[-C--:B------:R-:W-:Y:S01]  /*14510*/  ISETP.GE.AND P5, PT, R57, R218.reuse, PT ;  /* 0x000000da3900720c */ /* 0x080fe20003fa6270 */
[----:B------:R-:W-:Y:S01]  /*14520*/  VIADD R45, R21, 0xffffffd0 ;  /* 0xffffffd0152d7836 */ /* 0x000fe20000000000 */
[----:B------:R-:W-:Y:S01]  /*14530*/  FSEL R139, R139, -INF , P2 ;  /* 0xff8000008b8b7808 */ /* 0x000fe20001000000 */
[C---:B------:R-:W-:Y:S01]  /*14540*/  VIADD R43, R21.reuse, 0xffffffd8 ;  /* 0xffffffd8152b7836 */ /* 0x040fe20000000000 */
[----:B------:R-:W-:Y:S01]  /*14550*/  ISETP.GE.AND P4, PT, R36, R218, PT ;  /* 0x000000da2400720c */ /* 0x000fe20003f86270 */
[C---:B------:R-:W-:Y:S01]  /*14560*/  VIADD R39, R21.reuse, 0xffffffe0 ;  /* 0xffffffe015277836 */ /* 0x040fe20000000000 */
[----:B------:R-:W-:Y:S01]  /*14570*/  FSEL R48, R48, -INF , P1 ;  /* 0xff80000030307808 */ /* 0x000fe20000800000 */
[----:B------:R-:W-:Y:S01]  /*14580*/  VIADD R37, R21, 0xffffffe8 ;  /* 0xffffffe815257836 */ /* 0x000fe20000000000 */
[-C--:B------:R-:W-:Y:S01]  /*14590*/  ISETP.GE.AND P2, PT, R55, R221.reuse, PT ;  /* 0x000000dd3700720c */ /* 0x080fe20003f46270 */
[C---:B------:R-:W-:Y:S01]  /*145a0*/  VIADD R23, R21.reuse, 0xfffffff0 ;  /* 0xfffffff015177836 */ /* 0x040fe20000000000 */
[----:B------:R-:W-:Y:S01]  /*145b0*/  ISETP.GE.AND P1, PT, R22, R221, PT ;  /* 0x000000dd1600720c */ /* 0x000fe20003f26270 */
[----:B------:R-:W-:-:S02]  /*145c0*/  VIADD R20, R21, 0xfffffff8 ;  /* 0xfffffff815147836 */ /* 0x000fc40000000000 */
[----:B------:R-:W-:Y:S01]  /*145d0*/  VIADD R21, R21, 0xfffffff9 ;  /* 0xfffffff915157836 */ /* 0x000fe20000000000 */
[----:B------:R-:W-:Y:S02]  /*145e0*/  FSEL R173, R139, -INF , !P5 ;  /* 0xff8000008bad7808 */ /* 0x000fe40006800000 */
[----:B------:R-:W-:Y:S02]  /*145f0*/  FSEL R143, R48, -INF , !P4 ;  /* 0xff800000308f7808 */ /* 0x000fe40006000000 */
[-C--:B------:R-:W-:Y:S02]  /*14600*/  ISETP.GE.AND P5, PT, R55, R218.reuse, PT ;  /* 0x000000da3700720c */ /* 0x080fe40003fa6270 */
[----:B------:R-:W-:Y:S02]  /*14610*/  FSEL R135, R135, -INF , P2 ;  /* 0xff80000087877808 */ /* 0x000fe40001000000 */
[----:B------:R-:W-:Y:S02]  /*14620*/  ISETP.GE.AND P4, PT, R22, R218, PT ;  /* 0x000000da1600720c */ /* 0x000fe40003f86270 */
[----:B------:R-:W-:-:S02]  /*14630*/  FSEL R62, R62, -INF , P1 ;  /* 0xff8000003e3e7808 */ /* 0x000fc40000800000 */
[-C--:B------:R-:W-:Y:S02]  /*14640*/  ISETP.GE.AND P2, PT, R53, R221.reuse, PT ;  /* 0x000000dd3500720c */ /* 0x080fe40003f46270 */
[----:B------:R-:W-:Y:S02]  /*14650*/  ISETP.GE.AND P1, PT, R21, R221, PT ;  /* 0x000000dd1500720c */ /* 0x000fe40003f26270 */
[----:B------:R-:W-:Y:S02]  /*14660*/  FSEL R169, R135, -INF , !P5 ;  /* 0xff80000087a97808 */ /* 0x000fe40006800000 */
        /* <DEDUP_REMOVED lines=8> */
[----:B------:R-:W-:-:S02]  /*146f0*/  FSEL R27, R148, -INF , P0 ;  /* 0xff800000941b7808 */ /* 0x000fc40000000000 */
[----:B------:R-:W-:Y:S02]  /*14700*/  FSEL R133, R65, -INF , !P4 ;  /* 0xff80000041857808 */ /* 0x000fe40006000000 */
[----:B------:R-:W-:Y:S02]  /*14710*/  ISETP.GE.AND P5, PT, R47, R218, PT ;  /* 0x000000da2f00720c */ /* 0x000fe40003fa6270 */
[----:B------:R-:W-:Y:S02]  /*14720*/  FSEL R64, R64, -INF , P2 ;  /* 0xff80000040407808 */ /* 0x000fe40001000000 */
[----:B------:R-:W-:Y:S02]  /*14730*/  ISETP.GE.AND P4, PT, R120, R219, PT ;  /* 0x000000db7800720c */ /* 0x000fe40003f86270 */
[----:B------:R-:W-:Y:S02]  /*14740*/  ISETP.GE.AND P0, PT, R67, R220, PT ;  /* 0x000000dc4300720c */ /* 0x000fe40003f06270 */
[----:B------:R-:W-:-:S02]  /*14750*/  FSEL R24, R164, -INF , P1 ;  /* 0xff800000a4187808 */ /* 0x000fc40000800000 */
[----:B------:R-:W-:Y:S02]  /*14760*/  ISETP.GE.AND P2, PT, R45, R221, PT ;  /* 0x000000dd2d00720c */ /* 0x000fe40003f46270 */
[----:B------:R-:W-:Y:S02]  /*14770*/  ISETP.GE.AND P1, PT, R40, R220, PT ;  /* 0x000000dc2800720c */ /* 0x000fe40003f26270 */
[----:B------:R-:W-:Y:S02]  /*14780*/  FSEL R27, R27, -INF , !P6 ;  /* 0xff8000001b1b7808 */ /* 0x000fe40007000000 */
[----:B------:R-:W-:Y:S02]  /*14790*/  FSEL R163, R64, -INF , !P5 ;  /* 0xff80000040a37808 */ /* 0x000fe40006800000 */
[----:B------:R-:W-:Y:S02]  /*147a0*/  ISETP.GE.AND P6, PT, R67, R219, PT ;  /* 0x000000db4300720c */ /* 0x000fe40003fc6270 */
        /* <DEDUP_REMOVED lines=41> */
[----:B------:R-:W-:Y:S02]  /*14a40*/  FSEL R129, R129, -INF , P1 ;  /* 0xff80000081817808 */ /* 0x000fe40000800000 */
[----:B------:R-:W-:-:S02]  /*14a50*/  ISETP.GE.AND P2, PT, R23, R221, PT ;  /* 0x000000dd1700720c */ /* 0x000fc40003f46270 */
[----:B------:R-:W-:Y:S02]  /*14a60*/  ISETP.GE.AND P1, PT, R47, R220, PT ;  /* 0x000000dc2f00720c */ /* 0x000fe40003f26270 */
[----:B------:R-:W-:Y:S02]  /*14a70*/  FSEL R170, R158, -INF , !P6 ;  /* 0xff8000009eaa7808 */ /* 0x000fe40007000000 */
[----:B------:R-:W-:Y:S02]  /*14a80*/  FSEL R145, R34, -INF , !P5 ;  /* 0xff80000022917808 */ /* 0x000fe40006800000 */
[----:B------:R-:W-:Y:S02]  /*14a90*/  FSEL R158, R129, -INF , !P4 ;  /* 0xff800000819e7808 */ /* 0x000fe40006000000 */
[----:B------:R-:W-:Y:S02]  /*14aa0*/  ISETP.GE.AND P5, PT, R23, R218, PT ;  /* 0x000000da1700720c */ /* 0x000fe40003fa6270 */
[----:B------:R-:W-:-:S02]  /*14ab0*/  FSEL R49, R49, -INF , P2 ;  /* 0xff80000031317808 */ /* 0x000fc40001000000 */
[----:B------:R-:W-:Y:S02]  /*14ac0*/  ISETP.GE.AND P4, PT, R47, R219, PT ;  /* 0x000000db2f00720c */ /* 0x000fe40003f86270 */
[----:B------:R-:W-:Y:S02]  /*14ad0*/  FSEL R16, R16, -INF , P1 ;  /* 0xff80000010107808 */ /* 0x000fe40000800000 */
[----:B------:R-:W-:Y:S02]  /*14ae0*/  ISETP.GE.AND P2, PT, R20, R221, PT ;  /* 0x000000dd1400720c */ /* 0x000fe40003f46270 */
[----:B------:R-:W-:Y:S02]  /*14af0*/  FSEL R139, R49, -INF , !P5 ;  /* 0xff800000318b7808 */ /* 0x000fe40006800000 */
[----:B------:R-:W-:Y:S02]  /*14b00*/  FSEL R164, R16, -INF , !P4 ;  /* 0xff80000010a47808 */ /* 0x000fe40006000000 */
[----:B------:R-:W-:-:S02]  /*14b10*/  ISETP.GE.AND P5, PT, R20, R218, PT ;  /* 0x000000da1400720c */ /* 0x000fc40003fa6270 */
[----:B------:R-:W-:Y:S02]  /*14b20*/  FSEL R66, R66, -INF , P2 ;  /* 0xff80000042427808 */ /* 0x000fe40001000000 */
[----:B------:R-:W-:Y:S02]  /*14b30*/  FMNMX3.FTZ R16, R2, R3, R15, !PT ;  /* 0x0000000302107276 */ /* 0x000fe4000781000f */
[-C--:B------:R-:W-:Y:S02]  /*14b40*/  ISETP.GE.AND P2, PT, R126, R220.reuse, PT ;  /* 0x000000dc7e00720c */ /* 0x080fe40003f46270 */
[----:B------:R-:W-:Y:S02]  /*14b50*/  ISETP.GE.AND P0, PT, R53, R220, PT ;  /* 0x000000dc3500720c */ /* 0x000fe40003f06270 */
[----:B------:R-:W-:Y:S02]  /*14b60*/  FSEL R135, R66, -INF , !P5 ;  /* 0xff80000042877808 */ /* 0x000fe40006800000 */
[----:B------:R-:W-:Y:S01]  /*14b70*/  FMNMX3.FTZ R16, R16, R13, R11, !PT ;  /* 0x0000000d10107276 */ /* 0x000fe2000781000b */
[----:B------:R-:W-:Y:S01]  /*14b80*/  LDSM.16.MT88.4 R64, [R194+0x9400] ;  /* 0x00940000c240783b */ /* 0x000fe20000004200 */
[----:B------:R-:W-:-:S02]  /*14b90*/  ISETP.GE.AND P5, PT, R126, R219, PT ;  /* 0x000000db7e00720c */ /* 0x000fc40003fa6270 */
[----:B------:R-:W-:Y:S02]  /*14ba0*/  FSEL R26, R150, -INF , P2 ;  /* 0xff800000961a7808 */ /* 0x000fe40001000000 */
[-C--:B------:R-:W-:Y:S02]  /*14bb0*/  ISETP.GE.AND P2, PT, R63, R220.reuse, PT ;  /* 0x000000dc3f00720c */ /* 0x080fe40003f46270 */
[----:B------:R-:W-:Y:S02]  /*14bc0*/  ISETP.GE.AND P6, PT, R53, R219, PT ;  /* 0x000000db3500720c */ /* 0x000fe40003fc6270 */
[----:B------:R-:W-:Y:S02]  /*14bd0*/  FSEL R124, R124, -INF , P0 ;  /* 0xff8000007c7c7808 */ /* 0x000fe40000000000 */
[----:B------:R-:W-:Y:S02]  /*14be0*/  ISETP.GE.AND P0, PT, R46, R220, PT ;  /* 0x000000dc2e00720c */ /* 0x000fe40003f06270 */
[----:B------:R-:W-:-:S02]  /*14bf0*/  FMNMX3.FTZ R16, R16, R25, R35, !PT ;  /* 0x0000001910107276 */ /* 0x000fc40007810023 */
[----:B------:R-:W-:Y:S02]  /*14c00*/  FSEL R26, R26, -INF , !P5 ;  /* 0xff8000001a1a7808 */ /* 0x000fe40006800000 */
[-C--:B------:R-:W-:Y:S02]  /*14c10*/  ISETP.GE.AND P5, PT, R63, R219.reuse, PT ;  /* 0x000000db3f00720c */ /* 0x080fe40003fa6270 */
[----:B------:R-:W-:Y:S02]  /*14c20*/  FSEL R162, R162, -INF , P2 ;  /* 0xff800000a2a27808 */ /* 0x000fe40001000000 */
[----:B------:R-:W-:Y:S02]  /*14c30*/  FSEL R168, R124, -INF , !P6 ;  /* 0xff8000007ca87808 */ /* 0x000fe40007000000 */
[----:B------:R-:W-:Y:S02]  /*14c40*/  ISETP.GE.AND P6, PT, R46, R219, PT ;  /* 0x000000db2e00720c */ /* 0x000fe40003fc6270 */
[----:B------:R-:W-:-:S02]  /*14c50*/  FSEL R17, R17, -INF , P0 ;  /* 0xff80000011117808 */ /* 0x000fc40000000000 */
[----:B------:R-:W-:Y:S02]  /*14c60*/  FMNMX3.FTZ R16, R16, R33, R41, !PT ;  /* 0x0000002110107276 */ /* 0x000fe40007810029 */
[----:B------:R-:W-:Y:S02]  /*14c70*/  FSEL R50, R162, -INF , !P5 ;  /* 0xff800000a2327808 */ /* 0x000fe40006800000 */
[----:B------:R-:W-:Y:S02]  /*14c80*/  FSEL R162, R17, -INF , !P6 ;  /* 0xff80000011a27808 */ /* 0x000fe40007000000 */
[----:B------:R-:W-:Y:S02]  /*14c90*/  FMNMX3.FTZ R16, R16, R181, R179, !PT ;  /* 0x000000b510107276 */ /* 0x000fe400078100b3 */
[----:B------:R-:W-:Y:S02]  /*14ca0*/  FMNMX3.FTZ R17, R0, R8, R27, !PT ;  /* 0x0000000800117276 */ /* 0x000fe4000781001b */
[----:B------:R-:W-:-:S02]  /*14cb0*/  ISETP.GE.AND P2, PT, R61, R220, PT ;  /* 0x000000dc3d00720c */ /* 0x000fc40003f46270 */
[----:B------:R-:W-:Y:S02]  /*14cc0*/  FMNMX3.FTZ R16, R16, R177, R175, !PT ;  /* 0x000000b110107276 */ /* 0x000fe400078100af */
[----:B------:R-:W-:Y:S02]  /*14cd0*/  FMNMX3.FTZ R17, R17, R26, R24, !PT ;  /* 0x0000001a11117276 */ /* 0x000fe40007810018 */
[----:B------:R-:W-:Y:S02]  /*14ce0*/  ISETP.GE.AND P5, PT, R61, R219, PT ;  /* 0x000000db3d00720c */ /* 0x000fe40003fa6270 */
[----:B------:R-:W-:Y:S02]  /*14cf0*/  FSEL R142, R142, -INF , P2 ;  /* 0xff8000008e8e7808 */ /* 0x000fe40001000000 */
[----:B------:R-:W-:Y:S02]  /*14d00*/  ISETP.GE.AND P2, PT, R58, R220, PT ;  /* 0x000000dc3a00720c */ /* 0x000fe40003f46270 */
[----:B------:R-:W-:-:S02]  /*14d10*/  FMNMX3.FTZ R16, R16, R173, R171, !PT ;  /* 0x000000ad10107276 */ /* 0x000fc400078100ab */
[----:B------:R-:W-:Y:S02]  /*14d20*/  FMNMX3.FTZ R17, R17, R40, R50, !PT ;  /* 0x0000002811117276 */ /* 0x000fe40007810032 */
[----:B------:R-:W-:Y:S02]  /*14d30*/  FSEL R180, R142, -INF , !P5 ;  /* 0xff8000008eb47808 */ /* 0x000fe40006800000 */
[----:B------:R-:W-:Y:S02]  /*14d40*/  ISETP.GE.AND P5, PT, R58, R219, PT ;  /* 0x000000db3a00720c */ /* 0x000fe40003fa6270 */
[----:B------:R-:W-:Y:S01]  /*14d50*/  FSEL R138, R138, -INF , P2 ;  /* 0xff8000008a8a7808 */ /* 0x000fe20001000000 */
[----:B------:R-:W-:Y:S01]  /*14d60*/  LDSM.16.MT88.4 R56, [R192+0xd000] ;  /* 0x00d00000c038783b */ /* 0x000fe20000004200 */
[----:B------:R-:W-:Y:S02]  /*14d70*/  ISETP.GE.AND P2, PT, R55, R220, PT ;  /* 0x000000dc3700720c */ /* 0x000fe40003f46270 */
[----:B------:R-:W-:-:S02]  /*14d80*/  FMNMX3.FTZ R16, R16, R169, R157, !PT ;  /* 0x000000a910107276 */ /* 0x000fc4000781009d */
[----:B------:R-:W-:Y:S02]  /*14d90*/  FMNMX3.FTZ R17, R17, R48, R52, !PT ;  /* 0x0000003011117276 */ /* 0x000fe40007810034 */
[----:B------:R-:W-:Y:S02]  /*14da0*/  FSEL R174, R138, -INF , !P5 ;  /* 0xff8000008aae7808 */ /* 0x000fe40006800000 */
[----:B------:R-:W-:Y:S02]  /*14db0*/  ISETP.GE.AND P5, PT, R55, R219, PT ;  /* 0x000000db3700720c */ /* 0x000fe40003fa6270 */
[----:B------:R-:W-:Y:S02]  /*14dc0*/  FSEL R128, R128, -INF , P2 ;  /* 0xff80000080807808 */ /* 0x000fe40001000000 */
[----:B------:R-:W-:Y:S02]  /*14dd0*/  FMNMX3.FTZ R16, R16, R167, R161, !PT ;  /* 0x000000a710107276 */ /* 0x000fe400078100a1 */
[----:B------:R-:W-:-:S02]  /*14de0*/  FMNMX3.FTZ R17, R17, R180, R178, !PT ;  /* 0x000000b411117276 */ /* 0x000fc400078100b2 */
[-C--:B------:R-:W-:Y:S02]  /*14df0*/  ISETP.GE.AND P2, PT, R51, R220.reuse, PT ;  /* 0x000000dc3300720c */ /* 0x080fe40003f46270 */
[----:B------:R-:W-:Y:S02]  /*14e00*/  ISETP.GE.AND P0, PT, R43, R220, PT ;  /* 0x000000dc2b00720c */ /* 0x000fe40003f06270 */
[----:B------:R-:W-:Y:S02]  /*14e10*/  FSEL R160, R128, -INF , !P5 ;  /* 0xff80000080a07808 */ /* 0x000fe40006800000 */
[----:B------:R-:W-:Y:S02]  /*14e20*/  FMNMX3.FTZ R16, R16, R163, R165, !PT ;  /* 0x000000a310107276 */ /* 0x000fe400078100a5 */
[----:B------:R-:W-:Y:S02]  /*14e30*/  FMNMX3.FTZ R17, R17, R176, R174, !PT ;  /* 0x000000b011117276 */ /* 0x000fe400078100ae */
[----:B------:R-:W-:-:S02]  /*14e40*/  ISETP.GE.AND P5, PT, R51, R219, PT ;  /* 0x000000db3300720c */ /* 0x000fc40003fa6270 */
[----:B------:R-:W-:Y:S02]  /*14e50*/  FSEL R125, R125, -INF , P2 ;  /* 0xff8000007d7d7808 */ /* 0x000fe40001000000 */
[-C--:B------:R-:W-:Y:S02]  /*14e60*/  ISETP.GE.AND P2, PT, R45, R220.reuse, PT ;  /* 0x000000dc2d00720c */ /* 0x080fe40003f46270 */
[----:B------:R-:W-:Y:S02]  /*14e70*/  ISETP.GE.AND P6, PT, R43, R219, PT ;  /* 0x000000db2b00720c */ /* 0x000fe40003fc6270 */
[----:B------:R-:W-:Y:S02]  /*14e80*/  FSEL R18, R18, -INF , P0 ;  /* 0xff80000012127808 */ /* 0x000fe40000000000 */
[----:B------:R-:W-:Y:S02]  /*14e90*/  ISETP.GE.AND P0, PT, R38, R220, PT ;  /* 0x000000dc2600720c */ /* 0x000fe40003f06270 */
[----:B------:R-:W-:-:S02]  /*14ea0*/  FMNMX3.FTZ R16, R16, R159, R155, !PT ;  /* 0x0000009f10107276 */ /* 0x000fc4000781009b */
[----:B------:R-:W-:Y:S02]  /*14eb0*/  FMNMX3.FTZ R17, R17, R172, R170, !PT ;  /* 0x000000ac11117276 */ /* 0x000fe400078100aa */
[----:B------:R-:W-:Y:S02]  /*14ec0*/  FSEL R166, R125, -INF , !P5 ;  /* 0xff8000007da67808 */ /* 0x000fe40006800000 */
[----:B------:R-:W-:Y:S02]  /*14ed0*/  ISETP.GE.AND P5, PT, R45, R219, PT ;  /* 0x000000db2d00720c */ /* 0x000fe40003fa6270 */
[----:B------:R-:W-:Y:S02]  /*14ee0*/  FSEL R29, R29, -INF , P2 ;  /* 0xff8000001d1d7808 */ /* 0x000fe40001000000 */
[----:B------:R-:W-:Y:S02]  /*14ef0*/  FSEL R152, R18, -INF , !P6 ;  /* 0xff80000012987808 */ /* 0x000fe40007000000 */
[----:B------:R-:W-:-:S02]  /*14f00*/  ISETP.GE.AND P2, PT, R42, R220, PT ;  /* 0x000000dc2a00720c */ /* 0x000fc40003f46270 */
[----:B------:R-:W-:Y:S02]  /*14f10*/  ISETP.GE.AND P6, PT, R38, R219, PT ;  /* 0x000000db2600720c */ /* 0x000fe40003fc6270 */
[----:B------:R-:W-:Y:S02]  /*14f20*/  FSEL R5, R5, -INF , P0 ;  /* 0xff80000005057808 */ /* 0x000fe40000000000 */
[----:B------:R-:W-:Y:S02]  /*14f30*/  ISETP.GE.AND P1, PT, R44, R220, PT ;  /* 0x000000dc2c00720c */ /* 0x000fe40003f26270 */
[----:B------:R-:W-:Y:S02]  /*14f40*/  FMNMX3.FTZ R16, R16, R153, R151, !PT ;  /* 0x0000009910107276 */ /* 0x000fe40007810097 */
[----:B------:R-:W-:Y:S02]  /*14f50*/  FMNMX3.FTZ R17, R17, R160, R158, !PT ;  /* 0x000000a011117276 */ /* 0x000fe4000781009e */
[----:B------:R-:W-:-:S02]  /*14f60*/  FSEL R156, R29, -INF , !P5 ;  /* 0xff8000001d9c7808 */ /* 0x000fc40006800000 */
[-C--:B------:R-:W-:Y:S02]  /*14f70*/  ISETP.GE.AND P5, PT, R42, R219.reuse, PT ;  /* 0x000000db2a00720c */ /* 0x080fe40003fa6270 */
[----:B------:R-:W-:Y:S02]  /*14f80*/  FSEL R4, R4, -INF , P2 ;  /* 0xff80000004047808 */ /* 0x000fe40001000000 */
[----:B------:R-:W-:Y:S02]  /*14f90*/  FSEL R146, R5, -INF , !P6 ;  /* 0xff80000005927808 */ /* 0x000fe40007000000 */
[----:B------:R-:W-:Y:S02]  /*14fa0*/  ISETP.GE.AND P4, PT, R44, R219, PT ;  /* 0x000000db2c00720c */ /* 0x000fe40003f86270 */
[----:B------:R-:W-:Y:S01]  /*14fb0*/  FSEL R30, R30, -INF , P1 ;  /* 0xff8000001e1e7808 */ /* 0x000fe20000800000 */
[----:B------:R-:W-:Y:S01]  /*14fc0*/  LDSM.16.MT88.4 R44, [R194+0xd000] ;  /* 0x00d00000c22c783b */ /* 0x000fe20000004200 */
[----:B------:R-:W-:-:S02]  /*14fd0*/  FMNMX3.FTZ R16, R16, R149, R147, !PT ;  /* 0x0000009510107276 */ /* 0x000fc40007810093 */
[----:B------:R-:W-:Y:S02]  /*14fe0*/  FMNMX3.FTZ R5, R17, R168, R166, !PT ;  /* 0x000000a811057276 */ /* 0x000fe400078100a6 */
[-C--:B------:R-:W-:Y:S02]  /*14ff0*/  ISETP.GE.AND P1, PT, R39, R220.reuse, PT ;  /* 0x000000dc2700720c */ /* 0x080fe40003f26270 */
[----:B------:R-:W-:Y:S02]  /*15000*/  ISETP.GE.AND P2, PT, R37, R220, PT ;  /* 0x000000dc2500720c */ /* 0x000fe40003f46270 */
[----:B------:R-:W-:Y:S02]  /*15010*/  FSEL R150, R4, -INF , !P5 ;  /* 0xff80000004967808 */ /* 0x000fe40006800000 */
[----:B------:R-:W-:Y:S02]  /*15020*/  FSEL R154, R30, -INF , !P4 ;  /* 0xff8000001e9a7808 */ /* 0x000fe40006000000 */
[----:B------:R-:W-:Y:S01]  /*15030*/  FMNMX3.FTZ R4, R16, R145, R143, !PT ;  /* 0x0000009110047276 */ /* 0x000fe2000781008f */
[----:B------:R-:W-:Y:S01]  /*15040*/  LDSM.16.MT88.4 R28, [R194+0xb000] ;  /* 0x00b00000c21c783b */ /* 0x000fe20000004200 */
[----:B------:R-:W-:-:S02]  /*15050*/  FMNMX3.FTZ R5, R5, R164, R162, !PT ;  /* 0x000000a405057276 */ /* 0x000fc400078100a2 */
[-C--:B------:R-:W-:Y:S02]  /*15060*/  ISETP.GE.AND P4, PT, R39, R219.reuse, PT ;  /* 0x000000db2700720c */ /* 0x080fe40003f86270 */
[----:B------:R-:W-:Y:S02]  /*15070*/  ISETP.GE.AND P5, PT, R37, R219, PT ;  /* 0x000000db2500720c */ /* 0x000fe40003fa6270 */
[----:B------:R-:W-:Y:S02]  /*15080*/  FSEL R19, R19, -INF , P1 ;  /* 0xff80000013137808 */ /* 0x000fe40000800000 */
[----:B------:R-:W-:Y:S02]  /*15090*/  FSEL R7, R7, -INF , P2 ;  /* 0xff80000007077808 */ /* 0x000fe40001000000 */
[----:B------:R-:W-:Y:S02]  /*150a0*/  ISETP.GE.AND P1, PT, R36, R220, PT ;  /* 0x000000dc2400720c */ /* 0x000fe40003f26270 */
[----:B------:R-:W-:-:S02]  /*150b0*/  FMNMX3.FTZ R4, R4, R139, R137, !PT ;  /* 0x0000008b04047276 */ /* 0x000fc40007810089 */
[----:B------:R-:W-:Y:S02]  /*150c0*/  FMNMX3.FTZ R5, R5, R156, R154, !PT ;  /* 0x0000009c05057276 */ /* 0x000fe4000781009a */
[----:B------:R-:W-:Y:S02]  /*150d0*/  FSEL R148, R19, -INF , !P4 ;  /* 0xff80000013947808 */ /* 0x000fe40006000000 */
[-C--:B------:R-:W-:Y:S02]  /*150e0*/  ISETP.GE.AND P0, PT, R23, R220.reuse, PT ;  /* 0x000000dc1700720c */ /* 0x080fe40003f06270 */
[----:B------:R-:W-:Y:S02]  /*150f0*/  FSEL R144, R7, -INF , !P5 ;  /* 0xff80000007907808 */ /* 0x000fe40006800000 */
[----:B------:R-:W-:Y:S02]  /*15100*/  ISETP.GE.AND P4, PT, R36, R219, PT ;  /* 0x000000db2400720c */ /* 0x000fe40003f86270 */
[----:B------:R-:W-:Y:S01]  /*15110*/  ISETP.GE.AND P2, PT, R22, R220, PT ;  /* 0x000000dc1600720c */ /* 0x000fe20003f46270 */
[----:B------:R-:W-:Y:S01]  /*15120*/  LDSM.16.MT88.4 R36, [R192+0xb000] ;  /* 0x00b00000c024783b */ /* 0x000fe20000004200 */
[----:B------:R-:W-:-:S02]  /*15130*/  FSEL R6, R6, -INF , P1 ;  /* 0xff80000006067808 */ /* 0x000fc40000800000 */
[----:B------:R-:W-:Y:S02]  /*15140*/  FMNMX3.FTZ R4, R4, R135, R133, !PT ;  /* 0x0000008704047276 */ /* 0x000fe40007810085 */
[----:B------:R-:W-:Y:S02]  /*15150*/  FMNMX3.FTZ R7, R5, R152, R150, !PT ;  /* 0x0000009805077276 */ /* 0x000fe40007810096 */
[----:B------:R-:W-:Y:S01]  /*15160*/  FSEL R9, R9, -INF , P0 ;  /* 0xff80000009097808 */ /* 0x000fe20000000000 */
[----:B------:R-:W1:Y:S01]  /*15170*/  SHFL.BFLY PT, R5, R4, 0x2, 0x1f ;  /* 0x0c401f0004057f89 */ /* 0x000e6200000e0000 */
[-C--:B------:R-:W-:Y:S02]  /*15180*/  ISETP.GE.AND P6, PT, R23, R219.reuse, PT ;  /* 0x000000db1700720c */ /* 0x080fe40003fc6270 */
[----:B------:R-:W-:Y:S02]  /*15190*/  ISETP.GE.AND P5, PT, R22, R219, PT ;  /* 0x000000db1600720c */ /* 0x000fe40003fa6270 */
[----:B------:R-:W-:-:S02]  /*151a0*/  ISETP.GE.AND P1, PT, R20, R220, PT ;  /* 0x000000dc1400720c */ /* 0x000fc40003f26270 */
[----:B------:R-:W-:Y:S02]  /*151b0*/  FSEL R142, R6, -INF , !P4 ;  /* 0xff800000068e7808 */ /* 0x000fe40006000000 */
[----:B------:R-:W-:Y:S02]  /*151c0*/  ISETP.GE.AND P0, PT, R21, R220, PT ;  /* 0x000000dc1500720c */ /* 0x000fe40003f06270 */
[----:B------:R-:W-:Y:S02]  /*151d0*/  FSEL R10, R10, -INF , P2 ;  /* 0xff8000000a0a7808 */ /* 0x000fe40001000000 */
[----:B------:R-:W-:Y:S02]  /*151e0*/  FMNMX3.FTZ R7, R7, R148, R146, !PT ;  /* 0x0000009407077276 */ /* 0x000fe40007810092 */
[-C--:B------:R-:W-:Y:S02]  /*151f0*/  ISETP.GE.AND P4, PT, R20, R219.reuse, PT ;  /* 0x000000db1400720c */ /* 0x080fe40003f86270 */
[----:B------:R-:W-:-:S02]  /*15200*/  ISETP.GE.AND P2, PT, R21, R219, PT ;  /* 0x000000db1500720c */ /* 0x000fc40003f46270 */
[----:B------:R-:W-:Y:S01]  /*15210*/  FSEL R12, R12, -INF , P1 ;  /* 0xff8000000c0c7808 */ /* 0x000fe20000800000 */
[----:B------:R-:W-:Y:S01]  /*15220*/  LDSM.16.MT88.4 R20, [R192+0x9000] ;  /* 0x00900000c014783b */ /* 0x000fe20000004200 */
[----:B------:R-:W-:Y:S02]  /*15230*/  FSEL R14, R14, -INF , P0 ;  /* 0xff8000000e0e7808 */ /* 0x000fe40000000000 */
[----:B------:R-:W-:Y:S02]  /*15240*/  FSEL R140, R9, -INF , !P6 ;  /* 0xff800000098c7808 */ /* 0x000fe40007000000 */
[----:B------:R-:W-:Y:S02]  /*15250*/  FSEL R138, R10, -INF , !P5 ;  /* 0xff8000000a8a7808 */ /* 0x000fe40006800000 */
[----:B------:R-:W-:Y:S02]  /*15260*/  FMNMX3.FTZ R7, R7, R144, R142, !PT ;  /* 0x0000009007077276 */ /* 0x000fe4000781008e */
[----:B------:R-:W-:-:S02]  /*15270*/  FSEL R136, R12, -INF , !P4 ;  /* 0xff8000000c887808 */ /* 0x000fc40006000000 */
        /* <DEDUP_REMOVED lines=13> */
[----:B--2---:R-:W-:-:S04]  /*15350*/  FMNMX.FTZ R3, R5, R4, !PT ;  /* 0x0000000405037209 */ /* 0x004fc80007810000 */
[C---:B------:R-:W-:Y:S01]  /*15360*/  FSETP.NEU.FTZ.AND P0, PT, R3.reuse, -INF , PT ;  /* 0xff8000000300780b */ /* 0x040fe20003f1d000 */
[----:B------:R-:W-:Y:S01]  /*15370*/  FMUL.FTZ R125, R132, R3 ;  /* 0x00000003847d7220 */ /* 0x000fe20000410000 */
[----:B------:R-:W-:Y:S02]  /*15380*/  FSEL R5, R120, RZ, P1 ;  /* 0x000000ff78057208 */ /* 0x000fe40000800000 */
[----:B------:R-:W-:Y:S02]  /*15390*/  FSEL R7, R3, RZ, P0 ;  /* 0x000000ff03077208 */ /* 0x000fe40000000000 */
[----:B------:R-:W-:Y:S01]  /*153a0*/  FSEL R125, R125, RZ, P0 ;  /* 0x000000ff7d7d7208 */ /* 0x000fe20000000000 */
[----:B------:R-:W-:Y:S02]  /*153b0*/  FADD.FTZ R5, R2, -R5 ;  /* 0x8000000502057221 */ /* 0x000fe40000010000 */
[----:B------:R-:W-:Y:S01]  /*153c0*/  FADD.FTZ R7, R0, -R7 ;  /* 0x8000000700077221 */ /* 0x000fe20000010000 */
[-CC-:B------:R-:W-:Y:S01]  /*153d0*/  FFMA.FTZ R129, R15, R132.reuse, -R130.reuse ;  /* 0x000000840f817223 */ /* 0x180fe20000010882 */
[-CC-:B------:R-:W-:Y:S01]  /*153e0*/  FFMA.FTZ R128, R13, R132.reuse, -R130.reuse ;  /* 0x000000840d807223 */ /* 0x180fe20000010882 */
[-CC-:B------:R-:W-:Y:S01]  /*153f0*/  FFMA.FTZ R127, R11, R132.reuse, -R130.reuse ;  /* 0x000000840b7f7223 */ /* 0x180fe20000010882 */
[-CC-:B------:R-:W-:Y:S01]  /*15400*/  FFMA.FTZ R126, R8, R132.reuse, -R125.reuse ;  /* 0x00000084087e7223 */ /* 0x180fe2000001087d */
[-CC-:B------:R-:W-:Y:S01]  /*15410*/  FFMA.FTZ R124, R27, R132.reuse, -R125.reuse ;  /* 0x000000841b7c7223 */ /* 0x180fe2000001087d */
[-CC-:B------:R-:W-:Y:S01]  /*15420*/  FFMA.FTZ R122, R26, R132.reuse, -R125.reuse ;  /* 0x000000841a7a7223 */ /* 0x180fe2000001087d */
[-C--:B------:R-:W-:Y:S01]  /*15430*/  FFMA.FTZ R141, R24, R132.reuse, -R125 ;  /* 0x00000084188d7223 */ /* 0x080fe2000001087d */
[C---:B------:R-:W-:Y:S01]  /*15440*/  FMUL.FTZ R2, R132.reuse, R5 ;  /* 0x0000000584027220 */ /* 0x040fe20000410000 */
[----:B------:R-:W-:Y:S01]  /*15450*/  FMUL.FTZ R0, R132, R7 ;  /* 0x0000000784007220 */ /* 0x000fe20000410000 */
[----:B------:R-:W-:Y:S01]  /*15460*/  MUFU.EX2 R131, R131 ;  /* 0x0000008300837308 */ /* 0x000fe20000000800 */
[----:B------:R-:W1:Y:S07]  /*15470*/  LDSM.16.MT88.4 R12, [R194+0x9000] ;  /* 0x00900000c20c783b */ /* 0x000e6e0000004200 */
[----:B------:R-:W2:Y:S08]  /*15480*/  MUFU.EX2 R129, R129 ;  /* 0x0000008100817308 */ /* 0x000eb00000000800 */
[----:B------:R-:W-:Y:S08]  /*15490*/  MUFU.EX2 R128, R128 ;  /* 0x0000008000807308 */ /* 0x000ff00000000800 */
[----:B------:R-:W3:Y:S08]  /*154a0*/  MUFU.EX2 R127, R127 ;  /* 0x0000007f007f7308 */ /* 0x000ef00000000800 */
[----:B------:R-:W-:Y:S08]  /*154b0*/  MUFU.EX2 R126, R126 ;  /* 0x0000007e007e7308 */ /* 0x000ff00000000800 */
[----:B------:R-:W4:Y:S08]  /*154c0*/  MUFU.EX2 R124, R124 ;  /* 0x0000007c007c7308 */ /* 0x000f300000000800 */
[----:B------:R-:W-:Y:S08]  /*154d0*/  MUFU.EX2 R122, R122 ;  /* 0x0000007a007a7308 */ /* 0x000ff00000000800 */
[----:B------:R-:W5:Y:S08]  /*154e0*/  MUFU.EX2 R141, R141 ;  /* 0x0000008d008d7308 */ /* 0x000f700000000800 */
[----:B------:R-:W1:Y:S08]  /*154f0*/  MUFU.EX2 R2, R2 ;  /* 0x0000000200027308 */ /* 0x000e700000000800 */
[----:B------:R-:W1:Y:S01]  /*15500*/  MUFU.EX2 R0, R0 ;  /* 0x0000000000007308 */ /* 0x000e620000000800 */
[----:B--2---:R-:W-:Y:S01]  /*15510*/  F2FP.F16.F32.PACK_AB R4, R129, R131 ;  /* 0x000000838104723e */ /* 0x004fe200000000ff */
[----:B------:R-:W-:Y:S01]  /*15520*/  FFMA.FTZ R32, R25, R132, -R130 ;  /* 0x0000008419207223 */ /* 0x000fe20000010882 */
[----:B---3--:R-:W-:-:S02]  /*15530*/  F2FP.F16.F32.PACK_AB R6, R127, R128 ;  /* 0x000000807f06723e */ /* 0x008fc400000000ff */
[----:B----4-:R-:W-:Y:S02]  /*15540*/  F2FP.F16.F32.PACK_AB R5, R124, R126 ;  /* 0x0000007e7c05723e */ /* 0x010fe400000000ff */
[----:B-----5:R-:W-:Y:S01]  /*15550*/  F2FP.F16.F32.PACK_AB R7, R141, R122 ;  /* 0x0000007a8d07723e */ /* 0x020fe200000000ff */
[-C--:B-1----:R-:W-:Y:S01]  /*15560*/  FMUL.FTZ R16, R104, R2.reuse ;  /* 0x0000000268107220 */ /* 0x082fe20000410000 */
        /* <DEDUP_REMOVED lines=14> */
[----:B------:R-:W-:Y:S01]  /*15650*/  FMUL.FTZ R95, R95, R0 ;  /* 0x000000005f5f7220 */ /* 0x000fe20000410000 */
[C---:B------:R-:W-:Y:S05]  /*15660*/  HMMA.16816.F32 R16, R4.reuse, R20, R16 ;  /* 0x000000140410723c */ /* 0x040fea0000001810 */
[-CC-:B------:R-:W-:Y:S01]  /*15670*/  FFMA.FTZ R42, R33, R132.reuse, -R130.reuse ;  /* 0x00000084212a7223 */ /* 0x180fe20000010882 */
[----:B------:R-:W-:Y:S01]  /*15680*/  FFMA.FTZ R97, R35, R132, -R130 ;  /* 0x0000008423617223 */ /* 0x000fe20000010882 */
[----:B------:R-:W-:Y:S01]  /*15690*/  FMUL.FTZ R33, R89, R2 ;  /* 0x0000000259217220 */ /* 0x000fe20000410000 */
[-C--:B------:R-:W-:Y:S01]  /*156a0*/  FMUL.FTZ R34, R90, R0.reuse ;  /* 0x000000005a227220 */ /* 0x080fe20000410000 */
[----:B------:R-:W-:Y:S01]  /*156b0*/  FMUL.FTZ R35, R91, R0 ;  /* 0x000000005b237220 */ /* 0x000fe20000410000 */
[----:B------:R-:W-:Y:S01]  /*156c0*/  HMMA.16816.F32 R20, R4, R22, R100 ;  /* 0x000000160414723c */ /* 0x000fe20000001864 */
[----:B------:R1:W-:Y:S02]  /*156d0*/  MUFU.EX2 R100, R32 ;  /* 0x0000002000647308 */ /* 0x0003e40000000800 */
[----:B------:R-:W-:Y:S01]  /*156e0*/  FFMA.FTZ R49, R40, R132, -R125 ;  /* 0x0000008428317223 */ /* 0x000fe2000001087d */
[-C--:B------:R-:W-:Y:S01]  /*156f0*/  FMUL.FTZ R84, R84, R2.reuse ;  /* 0x0000000254547220 */ /* 0x080fe20000410000 */
[----:B------:R-:W-:Y:S01]  /*15700*/  FMUL.FTZ R85, R85, R2 ;  /* 0x0000000255557220 */ /* 0x000fe20000410000 */
[----:B------:R-:W-:-:S02]  /*15710*/  FMUL.FTZ R86, R86, R0 ;  /* 0x0000000056567220 */ /* 0x000fc40000410000 */
[C---:B------:R-:W-:Y:S03]  /*15720*/  HMMA.16816.F32 R24, R4.reuse, R28, R24 ;  /* 0x0000001c0418723c */ /* 0x040fe60000001818 */
[----:B------:R-:W-:Y:S01]  /*15730*/  FMUL.FTZ R87, R87, R0 ;  /* 0x0000000057577220 */ /* 0x000fe20000410000 */
[----:B------:R-:W-:Y:S01]  /*15740*/  FMUL.FTZ R40, R80, R2 ;  /* 0x0000000250287220 */ /* 0x000fe20000410000 */
[----:B------:R-:W-:Y:S01]  /*15750*/  FMUL.FTZ R43, R83, R0 ;  /* 0x00000000532b7220 */ /* 0x000fe20000410000 */
[-C--:B------:R-:W-:Y:S01]  /*15760*/  FMUL.FTZ R76, R76, R2.reuse ;  /* 0x000000024c4c7220 */ /* 0x080fe20000410000 */
[-C--:B------:R-:W-:Y:S01]  /*15770*/  FMUL.FTZ R77, R77, R2.reuse ;  /* 0x000000024d4d7220 */ /* 0x080fe20000410000 */
[----:B------:R-:W-:Y:S01]  /*15780*/  HMMA.16816.F32 R28, R4, R30, R92 ;  /* 0x0000001e041c723c */ /* 0x000fe2000000185c */
[----:B------:R2:W-:Y:S02]  /*15790*/  MUFU.EX2 R93, R42 ;  /* 0x0000002a005d7308 */ /* 0x0005e40000000800 */
[----:B-1----:R-:W-:Y:S01]  /*157a0*/  FMUL.FTZ R32, R88, R2 ;  /* 0x0000000258207220 */ /* 0x002fe20000410000 */
[----:B------:R-:W-:Y:S01]  /*157b0*/  FFMA.FTZ R88, R41, R132, -R130 ;  /* 0x0000008429587223 */ /* 0x000fe20000010882 */
[----:B------:R-:W-:Y:S01]  /*157c0*/  FMUL.FTZ R41, R81, R2 ;  /* 0x0000000251297220 */ /* 0x000fe20000410000 */
[-C--:B------:R-:W-:Y:S01]  /*157d0*/  FMUL.FTZ R78, R78, R0.reuse ;  /* 0x000000004e4e7220 */ /* 0x080fe20000410000 */
[----:B------:R-:W-:Y:S01]  /*157e0*/  FMUL.FTZ R79, R79, R0 ;  /* 0x000000004f4f7220 */ /* 0x000fe20000410000 */
[----:B------:R-:W-:-:S02]  /*157f0*/  FMUL.FTZ R8, R112, R2 ;  /* 0x0000000270087220 */ /* 0x000fc40000410000 */
[----:B------:R-:W-:Y:S03]  /*15800*/  HMMA.16816.F32 R32, R4, R36, R32 ;  /* 0x000000240420723c */ /* 0x000fe60000001820 */
[----:B------:R-:W-:Y:S01]  /*15810*/  FMUL.FTZ R9, R113, R2 ;  /* 0x0000000271097220 */ /* 0x000fe20000410000 */
[----:B--2---:R-:W-:-:S04]  /*15820*/  FMUL.FTZ R42, R82, R0 ;  /* 0x00000000522a7220 */ /* 0x004fc80000410000 */
[C---:B------:R-:W-:Y:S03]  /*15830*/  HMMA.16816.F32 R36, R4.reuse, R38, R84 ;  /* 0x000000260424723c */ /* 0x040fe60000001854 */
[-C--:B------:R-:W-:Y:S01]  /*15840*/  FMUL.FTZ R10, R114, R0.reuse ;  /* 0x00000000720a7220 */ /* 0x080fe20000410000 */
[----:B------:R-:W-:Y:S01]  /*15850*/  FMUL.FTZ R11, R115, R0 ;  /* 0x00000000730b7220 */ /* 0x000fe20000410000 */
[----:B------:R1:W-:Y:S01]  /*15860*/  MUFU.EX2 R84, R49 ;  /* 0x0000003100547308 */ /* 0x0003e20000000800 */
[-CC-:B------:R-:W-:Y:S01]  /*15870*/  FFMA.FTZ R81, R50, R132.reuse, -R125.reuse ;  /* 0x0000008432517223 */ /* 0x180fe2000001087d */
[--C-:B------:R-:W-:Y:S01]  /*15880*/  FFMA.FTZ R60, R48, R132, -R125.reuse ;  /* 0x00000084303c7223 */ /* 0x100fe2000001087d */
[-C--:B------:R-:W-:Y:S01]  /*15890*/  FMUL.FTZ R108, R108, R2.reuse ;  /* 0x000000026c6c7220 */ /* 0x080fe20000410000 */
[C---:B------:R-:W-:Y:S03]  /*158a0*/  HMMA.16816.F32 R40, R4.reuse, R44, R40 ;  /* 0x0000002c0428723c */ /* 0x040fe60000001828 */
[----:B------:R-:W-:Y:S01]  /*158b0*/  FMUL.FTZ R109, R109, R2 ;  /* 0x000000026d6d7220 */ /* 0x000fe20000410000 */
[-C--:B------:R-:W-:Y:S01]  /*158c0*/  FMUL.FTZ R110, R110, R0.reuse ;  /* 0x000000006e6e7220 */ /* 0x080fe20000410000 */
[----:B------:R-:W-:Y:S01]  /*158d0*/  FMUL.FTZ R111, R111, R0 ;  /* 0x000000006f6f7220 */ /* 0x000fe20000410000 */
[----:B------:R-:W-:Y:S01]  /*158e0*/  FMUL.FTZ R48, R72, R2 ;  /* 0x0000000248307220 */ /* 0x000fe20000410000 */
[-C--:B------:R-:W-:Y:S01]  /*158f0*/  FMUL.FTZ R50, R74, R0.reuse ;  /* 0x000000004a327220 */ /* 0x080fe20000410000 */
[----:B------:R-:W-:Y:S01]  /*15900*/  FMUL.FTZ R51, R75, R0 ;  /* 0x000000004b337220 */ /* 0x000fe20000410000 */
[C---:B------:R-:W-:Y:S03]  /*15910*/  HMMA.16816.F32 R44, R4.reuse, R46, R76 ;  /* 0x0000002e042c723c */ /* 0x040fe6000000184c */
[--C-:B------:R-:W-:Y:S01]  /*15920*/  FFMA.FTZ R76, R52, R132, -R125.reuse ;  /* 0x00000084344c7223 */ /* 0x100fe2000001087d */
[-C--:B------:R-:W-:Y:S01]  /*15930*/  FMUL.FTZ R68, R68, R2.reuse ;  /* 0x0000000244447220 */ /* 0x080fe20000410000 */
[----:B------:R-:W2:Y:S01]  /*15940*/  LDSM.16.MT88.4 R52, [R192+0x9400] ;  /* 0x00940000c034783b */ /* 0x000ea20000004200 */
[-C--:B-1----:R-:W-:Y:S01]  /*15950*/  FMUL.FTZ R49, R73, R2.reuse ;  /* 0x0000000249317220 */ /* 0x082fe20000410000 */
[----:B------:R-:W-:Y:S01]  /*15960*/  FMUL.FTZ R69, R69, R2 ;  /* 0x0000000245457220 */ /* 0x000fe20000410000 */
[-C--:B------:R-:W-:Y:S01]  /*15970*/  FMUL.FTZ R70, R70, R0.reuse ;  /* 0x0000000046467220 */ /* 0x080fe20000410000 */
[----:B------:R-:W-:Y:S01]  /*15980*/  FMUL.FTZ R71, R71, R0 ;  /* 0x0000000047477220 */ /* 0x000fe20000410000 */
[C---:B------:R-:W-:Y:S01]  /*15990*/  HMMA.16816.F32 R8, R4.reuse, R12, R8 ;  /* 0x0000000c0408723c */ /* 0x040fe20000001808 */
[----:B------:R-:W-:Y:S01]  /*159a0*/  MUFU.EX2 R97, R97 ;  /* 0x0000006100617308 */ /* 0x000fe20000000800 */
[----:B------:R-:W-:Y:S06]  /*159b0*/  LDSM.16.MT88.4 R72, [R194+0xd400] ;  /* 0x00d40000c248783b */ /* 0x000fec0000004200 */
[C---:B------:R-:W-:Y:S01]  /*159c0*/  HMMA.16816.F32 R12, R4.reuse, R14, R108 ;  /* 0x0000000e040c723c */ /* 0x040fe2000000186c */
[----:B------:R-:W1:Y:S07]  /*159d0*/  MUFU.EX2 R88, R88 ;  /* 0x0000005800587308 */ /* 0x000e6e0000000800 */
[C---:B------:R-:W-:Y:S01]  /*159e0*/  HMMA.16816.F32 R48, R4.reuse, R56, R48 ;  /* 0x000000380430723c */ /* 0x040fe20000001830 */
[----:B------:R-:W3:Y:S08]  /*159f0*/  MUFU.EX2 R81, R81 ;  /* 0x0000005100517308 */ /* 0x000ef00000000800 */
[----:B------:R4:W-:Y:S01]  /*15a00*/  MUFU.EX2 R77, R60 ;  /* 0x0000003c004d7308 */ /* 0x0009e20000000800 */
[----:B------:R-:W-:Y:S01]  /*15a10*/  HMMA.16816.F32 R4, R4, R58, R68 ;  /* 0x0000003a0404723c */ /* 0x000fe20000001844 */
[----:B------:R-:W5:Y:S06]  /*15a20*/  LDSM.16.MT88.4 R56, [R194+0xb400] ;  /* 0x00b40000c238783b */ /* 0x000f6c0000004200 */
[----:B------:R-:W2:Y:S01]  /*15a30*/  MUFU.EX2 R76, R76 ;  /* 0x0000004c004c7308 */ /* 0x000ea20000000800 */
[----:B-1----:R-:W-:Y:S01]  /*15a40*/  F2FP.F16.F32.PACK_AB R62, R88, R93 ;  /* 0x0000005d583e723e */ /* 0x002fe200000000ff */
[----:B------:R-:W-:Y:S01]  /*15a50*/  LDSM.16.MT88.4 R68, [R192+0xd400] ;  /* 0x00d40000c044783b */ /* 0x000fe20000004200 */
[----:B---3--:R-:W-:Y:S01]  /*15a60*/  F2FP.F16.F32.PACK_AB R61, R81, R84 ;  /* 0x00000054513d723e */ /* 0x008fe200000000ff */
[-CC-:B------:R-:W-:Y:S01]  /*15a70*/  FFMA.FTZ R78, R181, R132.reuse, -R130.reuse ;  /* 0x00000084b54e7223 */ /* 0x180fe20000010882 */
[-CC-:B------:R-:W-:Y:S01]  /*15a80*/  FFMA.FTZ R79, R179, R132.reuse, -R130.reuse ;  /* 0x00000084b34f7223 */ /* 0x180fe20000010882 */
[-CC-:B------:R-:W-:Y:S01]  /*15a90*/  FFMA.FTZ R83, R177, R132.reuse, -R130.reuse ;  /* 0x00000084b1537223 */ /* 0x180fe20000010882 */
[-CC-:B------:R-:W-:Y:S01]  /*15aa0*/  FFMA.FTZ R80, R175, R132.reuse, -R130.reuse ;  /* 0x00000084af507223 */ /* 0x180fe20000010882 */
[--C-:B------:R-:W-:Y:S01]  /*15ab0*/  FFMA.FTZ R82, R180, R132, -R125.reuse ;  /* 0x00000084b4527223 */ /* 0x100fe2000001087d */
[----:B----4-:R-:W-:Y:S01]  /*15ac0*/  F2FP.F16.F32.PACK_AB R60, R97, R100 ;  /* 0x00000064613c723e */ /* 0x010fe200000000ff */
[-CC-:B------:R-:W-:Y:S01]  /*15ad0*/  FFMA.FTZ R85, R178, R132.reuse, -R125.reuse ;  /* 0x00000084b2557223 */ /* 0x180fe2000001087d */
[-CC-:B------:R-:W-:Y:S01]  /*15ae0*/  FFMA.FTZ R86, R176, R132.reuse, -R125.reuse ;  /* 0x00000084b0567223 */ /* 0x180fe2000001087d */
[-CC-:B------:R-:W-:Y:S01]  /*15af0*/  FFMA.FTZ R87, R174, R132.reuse, -R125.reuse ;  /* 0x00000084ae577223 */ /* 0x180fe2000001087d */
[-CC-:B------:R-:W-:Y:S01]  /*15b00*/  FFMA.FTZ R91, R157, R132.reuse, -R130.reuse ;  /* 0x000000849d5b7223 */ /* 0x180fe20000010882 */
[-CC-:B------:R-:W-:Y:S01]  /*15b10*/  FFMA.FTZ R89, R173, R132.reuse, -R130.reuse ;  /* 0x00000084ad597223 */ /* 0x180fe20000010882 */
[-CC-:B------:R-:W-:Y:S01]  /*15b20*/  FFMA.FTZ R90, R171, R132.reuse, -R130.reuse ;  /* 0x00000084ab5a7223 */ /* 0x180fe20000010882 */
[-CC-:B------:R-:W-:Y:S01]  /*15b30*/  FFMA.FTZ R92, R169, R132.reuse, -R130.reuse ;  /* 0x00000084a95c7223 */ /* 0x180fe20000010882 */
[----:B--2---:R-:W-:Y:S01]  /*15b40*/  F2FP.F16.F32.PACK_AB R63, R76, R77 ;  /* 0x0000004d4c3f723e */ /* 0x004fe200000000ff */
[-CC-:B------:R-:W-:Y:S01]  /*15b50*/  FFMA.FTZ R94, R172, R132.reuse, -R125.reuse ;  /* 0x00000084ac5e7223 */ /* 0x180fe2000001087d */
[-CC-:B------:R-:W-:Y:S01]  /*15b60*/  FFMA.FTZ R95, R170, R132.reuse, -R125.reuse ;  /* 0x00000084aa5f7223 */ /* 0x180fe2000001087d */
[-CC-:B------:R-:W-:Y:S01]  /*15b70*/  FFMA.FTZ R96, R160, R132.reuse, -R125.reuse ;  /* 0x00000084a0607223 */ /* 0x180fe2000001087d */
[-CC-:B------:R-:W-:Y:S01]  /*15b80*/  FFMA.FTZ R161, R161, R132.reuse, -R130.reuse ;  /* 0x00000084a1a17223 */ /* 0x180fe20000010882 */
[-CC-:B------:R-:W-:Y:S01]  /*15b90*/  FFMA.FTZ R163, R163, R132.reuse, -R130.reuse ;  /* 0x00000084a3a37223 */ /* 0x180fe20000010882 */
[-CC-:B------:R-:W-:Y:S01]  /*15ba0*/  FFMA.FTZ R168, R168, R132.reuse, -R125.reuse ;  /* 0x00000084a8a87223 */ /* 0x180fe2000001087d */
[C---:B------:R-:W-:Y:S05]  /*15bb0*/  HMMA.16816.F32 R8, R60.reuse, R64, R8 ;  /* 0x000000403c08723c */ /* 0x040fea0000001808 */
[-CC-:B------:R-:W-:Y:S01]  /*15bc0*/  FFMA.FTZ R164, R164, R132.reuse, -R125.reuse ;  /* 0x00000084a4a47223 */ /* 0x180fe2000001087d */
[-CC-:B------:R-:W-:Y:S01]  /*15bd0*/  FFMA.FTZ R159, R159, R132.reuse, -R130.reuse ;  /* 0x000000849f9f7223 */ /* 0x180fe20000010882 */
[-CC-:B------:R-:W-:Y:S01]  /*15be0*/  FFMA.FTZ R153, R153, R132.reuse, -R130.reuse ;  /* 0x0000008499997223 */ /* 0x180fe20000010882 */
[-CC-:B------:R-:W-:Y:S01]  /*15bf0*/  FFMA.FTZ R154, R154, R132.reuse, -R125.reuse ;  /* 0x000000849a9a7223 */ /* 0x180fe2000001087d */
[-CC-:B------:R-:W-:Y:S01]  /*15c00*/  FFMA.FTZ R152, R152, R132.reuse, -R125.reuse ;  /* 0x0000008498987223 */ /* 0x180fe2000001087d */
[-CC-:B------:R-:W-:Y:S01]  /*15c10*/  FFMA.FTZ R149, R149, R132.reuse, -R130.reuse ;  /* 0x0000008495957223 */ /* 0x180fe20000010882 */
[-C--:B------:R-:W-:Y:S01]  /*15c20*/  FFMA.FTZ R145, R145, R132.reuse, -R130 ;  /* 0x0000008491917223 */ /* 0x080fe20000010882 */
[C---:B------:R-:W-:Y:S01]  /*15c30*/  HMMA.16816.F32 R12, R60.reuse, R66, R12 ;  /* 0x000000423c0c723c */ /* 0x040fe2000000180c */
[----:B------:R-:W1:Y:S02]  /*15c40*/  LDSM.16.MT88.4 R64, [R192+0xb400] ;  /* 0x00b40000c040783b */ /* 0x000e640000004200 */
[-CC-:B------:R-:W-:Y:S01]  /*15c50*/  FFMA.FTZ R146, R146, R132.reuse, -R125.reuse ;  /* 0x0000008492927223 */ /* 0x180fe2000001087d */
[----:B------:R-:W-:Y:S01]  /*15c60*/  FFMA.FTZ R144, R144, R132, -R125 ;  /* 0x0000008490907223 */ /* 0x000fe2000001087d */
[----:B------:R-:W-:Y:S01]  /*15c70*/  FFMA.FTZ R2, R228, R2, R131 ;  /* 0x00000002e4027223 */ /* 0x000fe20000010083 */
[----:B------:R-:W-:Y:S02]  /*15c80*/  LDSM.16.MT88.4 R108, [R194+0xac00] ;  /* 0x00ac0000c26c783b */ /* 0x000fe40000004200 */
[C---:B------:R-:W-:Y:S08]  /*15c90*/  HMMA.16816.F32 R16, R60.reuse, R52, R16 ;  /* 0x000000343c10723c */ /* 0x040ff00000001810 */
[C---:B------:R-:W-:Y:S01]  /*15ca0*/  HMMA.16816.F32 R20, R60.reuse, R54, R20 ;  /* 0x000000363c14723c */ /* 0x040fe20000001814 */
[----:B------:R-:W2:Y:S07]  /*15cb0*/  LDSM.16.MT88.4 R52, [R194+0x9800] ;  /* 0x00980000c234783b */ /* 0x000eae0000004200 */
[C---:B-----5:R-:W-:Y:S08]  /*15cc0*/  HMMA.16816.F32 R24, R60.reuse, R56, R24 ;  /* 0x000000383c18723c */ /* 0x060ff00000001818 */
        /* <DEDUP_REMOVED lines=10> */
[----:B-1----:R-:W-:Y:S03]  /*15d70*/  HMMA.16816.F32 R32, R60, R64, R32 ;  /* 0x000000403c20723c */ /* 0x002fe60000001820 */
[----:B----4-:R-:W-:-:S02]  /*15d80*/  F2FP.F16.F32.PACK_AB R64, R79, R78 ;  /* 0x0000004e4f40723e */ /* 0x010fc400000000ff */
[----:B-----5:R-:W-:-:S03]  /*15d90*/  F2FP.F16.F32.PACK_AB R65, R85, R82 ;  /* 0x000000525541723e */ /* 0x020fc600000000ff */
[----:B------:R-:W-:Y:S03]  /*15da0*/  HMMA.16816.F32 R36, R60, R66, R36 ;  /* 0x000000423c24723c */ /* 0x000fe60000001824 */
[----:B------:R-:W-:Y:S02]  /*15db0*/  F2FP.F16.F32.PACK_AB R66, R80, R83 ;  /* 0x000000535042723e */ /* 0x000fe400000000ff */
[----:B--2---:R-:W-:-:S03]  /*15dc0*/  F2FP.F16.F32.PACK_AB R67, R87, R86 ;  /* 0x000000565743723e */ /* 0x004fc600000000ff */
        /* <DEDUP_REMOVED lines=41> */
[C---:B-1----:R-:W-:Y:S08]  /*16060*/  HMMA.16816.F32 R16, R64.reuse, R60, R16 ;  /* 0x0000003c4010723c */ /* 0x042ff00000001810 */
[----:B------:R-:W-:Y:S01]  /*16070*/  HMMA.16816.F32 R20, R64, R62, R20 ;  /* 0x0000003e4014723c */ /* 0x000fe20000001814 */
[----:B------:R-:W1:Y:S02]  /*16080*/  LDSM.16.MT88.4 R60, [R194+0xa000] ;  /* 0x00a00000c23c783b */ /* 0x000e640000004200 */
[----:B------:R-:W-:-:S05]  /*16090*/  FFMA.FTZ R158, R167, R132, -R130 ;  /* 0x00000084a79e7223 */ /* 0x000fca0000010882 */
[----:B--2---:R-:W-:Y:S03]  /*160a0*/  HMMA.16816.F32 R24, R64, R52, R24 ;  /* 0x000000344018723c */ /* 0x004fe60000001818 */
[----:B------:R-:W-:-:S05]  /*160b0*/  FFMA.FTZ R160, R165, R132, -R130 ;  /* 0x00000084a5a07223 */ /* 0x000fca0000010882 */
[C---:B------:R-:W-:Y:S01]  /*160c0*/  HMMA.16816.F32 R28, R64.reuse, R54, R28 ;  /* 0x00000036401c723c */ /* 0x040fe2000000181c */
[----:B------:R-:W2:Y:S02]  /*160d0*/  LDSM.16.MT88.4 R52, [R192+0xa000] ;  /* 0x00a00000c034783b */ /* 0x000ea40000004200 */
[-CC-:B------:R-:W-:Y:S01]  /*160e0*/  FFMA.FTZ R165, R166, R132.reuse, -R125.reuse ;  /* 0x00000084a6a57223 */ /* 0x180fe2000001087d */
[----:B------:R-:W-:Y:S01]  /*160f0*/  FFMA.FTZ R167, R162, R132, -R125 ;  /* 0x00000084a2a77223 */ /* 0x000fe2000001087d */
[----:B------:R-:W-:Y:S03]  /*16100*/  MUFU.EX2 R158, R158 ;  /* 0x0000009e009e7308 */ /* 0x000fe60000000800 */
[C---:B---3--:R-:W-:Y:S05]  /*16110*/  HMMA.16816.F32 R32, R64.reuse, R56, R32 ;  /* 0x000000384020723c */ /* 0x048fea0000001820 */
[----:B------:R-:W3:Y:S03]  /*16120*/  MUFU.EX2 R161, R161 ;  /* 0x000000a100a17308 */ /* 0x000ee60000000800 */
[C---:B------:R-:W-:Y:S01]  /*16130*/  HMMA.16816.F32 R36, R64.reuse, R58, R36 ;  /* 0x0000003a4024723c */ /* 0x040fe20000001824 */
[----:B------:R-:W4:Y:S04]  /*16140*/  LDSM.16.MT88.4 R56, [R194+0xc000] ;  /* 0x00c00000c238783b */ /* 0x000f280000004200 */
[----:B------:R-:W-:Y:S03]  /*16150*/  MUFU.EX2 R163, R163 ;  /* 0x000000a300a37308 */ /* 0x000fe60000000800 */
[C---:B------:R-:W-:Y:S05]  /*16160*/  HMMA.16816.F32 R48, R64.reuse, R68, R48 ;  /* 0x000000444030723c */ /* 0x040fea0000001830 */
[----:B------:R-:W5:Y:S03]  /*16170*/  MUFU.EX2 R160, R160 ;  /* 0x000000a000a07308 */ /* 0x000f660000000800 */
[C---:B------:R-:W-:Y:S01]  /*16180*/  HMMA.16816.F32 R4, R64.reuse, R70, R4 ;  /* 0x000000464004723c */ /* 0x040fe20000001804 */
[----:B------:R-:W4:Y:S04]  /*16190*/  LDSM.16.MT88.4 R68, [R192+0xc000] ;  /* 0x00c00000c044783b */ /* 0x000f280000004200 */
[----:B------:R-:W-:Y:S08]  /*161a0*/  MUFU.EX2 R168, R168 ;  /* 0x000000a800a87308 */ /* 0x000ff00000000800 */
[----:B------:R-:W1:Y:S08]  /*161b0*/  MUFU.EX2 R165, R165 ;  /* 0x000000a500a57308 */ /* 0x000e700000000800 */
[----:B------:R-:W-:Y:S08]  /*161c0*/  MUFU.EX2 R164, R164 ;  /* 0x000000a400a47308 */ /* 0x000ff00000000800 */
[----:B------:R-:W2:Y:S01]  /*161d0*/  MUFU.EX2 R167, R167 ;  /* 0x000000a700a77308 */ /* 0x000ea20000000800 */
[C---:B------:R-:W-:Y:S08]  /*161e0*/  HMMA.16816.F32 R40, R64.reuse, R72, R40 ;  /* 0x000000484028723c */ /* 0x040ff00000001828 */
[----:B------:R-:W-:Y:S03]  /*161f0*/  HMMA.16816.F32 R44, R64, R74, R44 ;  /* 0x0000004a402c723c */ /* 0x000fe6000000182c */
[----:B---3--:R-:W-:Y:S01]  /*16200*/  F2FP.F16.F32.PACK_AB R64, R161, R158 ;  /* 0x0000009ea140723e */ /* 0x008fe200000000ff */
[----:B------:R-:W-:Y:S01]  /*16210*/  FFMA.FTZ R162, R155, R132, -R130 ;  /* 0x000000849ba27223 */ /* 0x000fe20000010882 */
[----:B-----5:R-:W-:-:S02]  /*16220*/  F2FP.F16.F32.PACK_AB R66, R160, R163 ;  /* 0x000000a3a042723e */ /* 0x020fc400000000ff */
[----:B-1----:R-:W-:Y:S02]  /*16230*/  F2FP.F16.F32.PACK_AB R65, R165, R168 ;  /* 0x000000a8a541723e */ /* 0x002fe400000000ff */
[----:B--2---:R-:W-:Y:S01]  /*16240*/  F2FP.F16.F32.PACK_AB R67, R167, R164 ;  /* 0x000000a4a743723e */ /* 0x004fe200000000ff */
[-C--:B------:R-:W-:Y:S01]  /*16250*/  FFMA.FTZ R166, R151, R132.reuse, -R130 ;  /* 0x0000008497a67223 */ /* 0x080fe20000010882 */
[----:B------:R-:W-:Y:S01]  /*16260*/  MUFU.EX2 R159, R159 ;  /* 0x0000009f009f7308 */ /* 0x000fe20000000800 */
[----:B------:R-:W-:Y:S04]  /*16270*/  LDSM.16.MT88.4 R72, [R192+0xa400] ;  /* 0x00a40000c048783b */ /* 0x000fe80000004200 */
        /* <DEDUP_REMOVED lines=8> */
[----:B------:R-:W3:Y:S02]  /*16300*/  LDSM.16.MT88.4 R56, [R194+0xa400] ;  /* 0x00a40000c238783b */ /* 0x000ee40000004200 */
[-CC-:B------:R-:W-:Y:S01]  /*16310*/  FFMA.FTZ R151, R156, R132.reuse, -R125.reuse ;  /* 0x000000849c977223 */ /* 0x180fe2000001087d */
[----:B------:R-:W-:-:S04]  /*16320*/  FFMA.FTZ R155, R150, R132, -R125 ;  /* 0x00000084969b7223 */ /* 0x000fc8000001087d */
[C---:B------:R-:W-:Y:S08]  /*16330*/  HMMA.16816.F32 R32, R64.reuse, R68, R32 ;  /* 0x000000444020723c */ /* 0x040ff00000001820 */
[C---:B------:R-:W-:Y:S01]  /*16340*/  HMMA.16816.F32 R36, R64.reuse, R70, R36 ;  /* 0x000000464024723c */ /* 0x040fe20000001824 */
[----:B------:R-:W4:Y:S01]  /*16350*/  LDSM.16.MT88.4 R68, [R194+0xe400] ;  /* 0x00e40000c244783b */ /* 0x000f220000004200 */
[----:B------:R-:W5:Y:S08]  /*16360*/  MUFU.EX2 R162, R162 ;  /* 0x000000a200a27308 */ /* 0x000f700000000800 */
[----:B------:R-:W-:Y:S08]  /*16370*/  MUFU.EX2 R153, R153 ;  /* 0x0000009900997308 */ /* 0x000ff00000000800 */
[----:B------:R-:W-:Y:S08]  /*16380*/  MUFU.EX2 R166, R166 ;  /* 0x000000a600a67308 */ /* 0x000ff00000000800 */
[----:B------:R-:W-:Y:S08]  /*16390*/  MUFU.EX2 R151, R151 ;  /* 0x0000009700977308 */ /* 0x000ff00000000800 */
[----:B------:R-:W3:Y:S08]  /*163a0*/  MUFU.EX2 R154, R154 ;  /* 0x0000009a009a7308 */ /* 0x000ef00000000800 */
[----:B------:R-:W-:Y:S08]  /*163b0*/  MUFU.EX2 R152, R152 ;  /* 0x0000009800987308 */ /* 0x000ff00000000800 */
[----:B------:R-:W4:Y:S01]  /*163c0*/  MUFU.EX2 R155, R155 ;  /* 0x0000009b009b7308 */ /* 0x000f220000000800 */
[C---:B-1----:R-:W-:Y:S08]  /*163d0*/  HMMA.16816.F32 R40, R64.reuse, R60, R40 ;  /* 0x0000003c4028723c */ /* 0x042ff00000001828 */
[C---:B------:R-:W-:Y:S01]  /*163e0*/  HMMA.16816.F32 R44, R64.reuse, R62, R44 ;  /* 0x0000003e402c723c */ /* 0x040fe2000000182c */
[----:B------:R-:W-:Y:S07]  /*163f0*/  LDSM.16.MT88.4 R60, [R194+0xc400] ;  /* 0x00c40000c23c783b */ /* 0x000fee0000004200 */
[----:B--2---:R-:W-:Y:S03]  /*16400*/  HMMA.16816.F32 R48, R64, R52, R48 ;  /* 0x000000344030723c */ /* 0x004fe60000001830 */
[----:B-----5:R-:W-:-:S02]  /*16410*/  F2FP.F16.F32.PACK_AB R52, R162, R159 ;  /* 0x0000009fa234723e */ /* 0x020fc400000000ff */
[----:B---3--:R-:W-:-:S03]  /*16420*/  F2FP.F16.F32.PACK_AB R53, R154, R151 ;  /* 0x000000979a35723e */ /* 0x008fc600000000ff */
[----:B------:R-:W-:Y:S03]  /*16430*/  HMMA.16816.F32 R4, R64, R54, R4 ;  /* 0x000000364004723c */ /* 0x000fe60000001804 */
[----:B------:R-:W-:Y:S01]  /*16440*/  F2FP.F16.F32.PACK_AB R54, R166, R153 ;  /* 0x00000099a636723e */ /* 0x000fe200000000ff */
[----:B------:R-:W-:Y:S01]  /*16450*/  LDSM.16.MT88.4 R64, [R192+0xc400] ;  /* 0x00c40000c040783b */ /* 0x000fe20000004200 */
[----:B----4-:R-:W-:-:S07]  /*16460*/  F2FP.F16.F32.PACK_AB R55, R155, R152 ;  /* 0x000000989b37723e */ /* 0x010fce00000000ff */
[C---:B------:R-:W-:Y:S08]  /*16470*/  HMMA.16816.F32 R8, R52.reuse, R56, R8 ;  /* 0x000000383408723c */ /* 0x040ff00000001808 */
[C---:B------:R-:W-:Y:S01]  /*16480*/  HMMA.16816.F32 R12, R52.reuse, R58, R12 ;  /* 0x0000003a340c723c */ /* 0x040fe2000000180c */
[----:B------:R-:W1:Y:S07]  /*16490*/  LDSM.16.MT88.4 R56, [R192+0xe400] ;  /* 0x00e40000c038783b */ /* 0x000e6e0000004200 */
[C---:B------:R-:W-:Y:S08]  /*164a0*/  HMMA.16816.F32 R40, R52.reuse, R68, R40 ;  /* 0x000000443428723c */ /* 0x040ff00000001828 */
[C---:B------:R-:W-:Y:S01]  /*164b0*/  HMMA.16816.F32 R44, R52.reuse, R70, R44 ;  /* 0x00000046342c723c */ /* 0x040fe2000000182c */
[----:B------:R-:W2:Y:S02]  /*164c0*/  LDSM.16.MT88.4 R68, [R194+0xe800] ;  /* 0x00e80000c244783b */ /* 0x000ea40000004200 */
[-CC-:B------:R-:W-:Y:S01]  /*164d0*/  FFMA.FTZ R150, R147, R132.reuse, -R130.reuse ;  /* 0x0000008493967223 */ /* 0x180fe20000010882 */
[-C--:B------:R-:W-:Y:S01]  /*164e0*/  FFMA.FTZ R156, R143, R132.reuse, -R130 ;  /* 0x000000848f9c7223 */ /* 0x080fe20000010882 */
[-CC-:B------:R-:W-:Y:S01]  /*164f0*/  FFMA.FTZ R143, R148, R132.reuse, -R125.reuse ;  /* 0x00000084948f7223 */ /* 0x180fe2000001087d */
[----:B------:R-:W-:Y:S01]  /*16500*/  FFMA.FTZ R147, R142, R132, -R125 ;  /* 0x000000848e937223 */ /* 0x000fe2000001087d */
[----:B------:R-:W-:Y:S08]  /*16510*/  MUFU.EX2 R149, R149 ;  /* 0x0000009500957308 */ /* 0x000ff00000000800 */
[----:B------:R-:W3:Y:S08]  /*16520*/  MUFU.EX2 R150, R150 ;  /* 0x0000009600967308 */ /* 0x000ef00000000800 */
        /* <DEDUP_REMOVED lines=12> */
[----:B------:R-:W-:Y:S03]  /*165f0*/  HMMA.16816.F32 R24, R52, R60, R24 ;  /* 0x0000003c3418723c */ /* 0x000fe60000001818 */
[----:B------:R-:W-:-:S05]  /*16600*/  FADD.FTZ R129, R129, R2 ;  /* 0x0000000281817221 */ /* 0x000fca0000010000 */
[----:B------:R-:W-:Y:S01]  /*16610*/  HMMA.16816.F32 R28, R52, R62, R28 ;  /* 0x0000003e341c723c */ /* 0x000fe2000000181c */
[----:B------:R-:W1:Y:S07]  /*16620*/  LDSM.16.MT88.4 R60, [R192+0xa800] ;  /* 0x00a80000c03c783b */ /* 0x000e6e0000004200 */
[----:B--2---:R-:W-:Y:S05]  /*16630*/  HMMA.16816.F32 R40, R56, R68, R40 ;  /* 0x000000443828723c */ /* 0x004fea0000001828 */
[----:B------:R-:W-:-:S04]  /*16640*/  FFMA.FTZ R69, R227, R0, R126 ;  /* 0x00000000e3457223 */ /* 0x000fc8000001007e */
        /* <DEDUP_REMOVED lines=10> */
[----:B------:R-:W-:Y:S03]  /*166f0*/  HMMA.16816.F32 R16, R52, R72, R16 ;  /* 0x000000483410723c */ /* 0x000fe60000001810 */
[----:B------:R-:W-:Y:S01]  /*16700*/  FADD.FTZ R0, R97, R0 ;  /* 0x0000000061007221 */ /* 0x000fe20000010000 */
[----:B------:R-:W-:-:S04]  /*16710*/  FADD.FTZ R84, R81, R84 ;  /* 0x0000005451547221 */ /* 0x000fc80000010000 */
[----:B------:R-:W-:Y:S01]  /*16720*/  HMMA.16816.F32 R20, R52, R74, R20 ;  /* 0x0000004a3414723c */ /* 0x000fe20000001814 */
[----:B------:R-:W3:Y:S02]  /*16730*/  LDSM.16.MT88.4 R72, [R194+0xa800] ;  /* 0x00a80000c248783b */ /* 0x000ee40000004200 */
[----:B------:R-:W-:Y:S01]  /*16740*/  FADD.FTZ R93, R93, R0 ;  /* 0x000000005d5d7221 */ /* 0x000fe20000010000 */
[----:B------:R-:W-:Y:S01]  /*16750*/  FADD.FTZ R77, R77, R84 ;  /* 0x000000544d4d7221 */ /* 0x000fe20000010000 */
[----:B------:R-:W4:Y:S02]  /*16760*/  LDSM.16.MT88.4 R52, [R192+0xc800] ;  /* 0x00c80000c034783b */ /* 0x000f240000004200 */
[----:B------:R-:W-:Y:S01]  /*16770*/  FADD.FTZ R93, R88, R93 ;  /* 0x0000005d585d7221 */ /* 0x000fe20000010000 */
[----:B------:R-:W-:-:S03]  /*16780*/  FADD.FTZ R77, R76, R77 ;  /* 0x0000004d4c4d7221 */ /* 0x000fc60000010000 */
[----:B------:R-:W-:Y:S01]  /*16790*/  FADD.FTZ R78, R78, R93 ;  /* 0x0000005d4e4e7221 */ /* 0x000fe20000010000 */
[----:B------:R-:W-:Y:S01]  /*167a0*/  FADD.FTZ R82, R82, R77 ;  /* 0x0000004d52527221 */ /* 0x000fe20000010000 */
[----:B-1----:R-:W-:Y:S05]  /*167b0*/  HMMA.16816.F32 R16, R56, R60, R16 ;  /* 0x0000003c3810723c */ /* 0x002fea0000001810 */
[----:B------:R-:W-:Y:S01]  /*167c0*/  FADD.FTZ R78, R79, R78 ;  /* 0x0000004e4f4e7221 */ /* 0x000fe20000010000 */
[----:B------:R-:W-:-:S03]  /*167d0*/  FADD.FTZ R85, R85, R82 ;  /* 0x0000005255557221 */ /* 0x000fc60000010000 */
[----:B------:R-:W-:Y:S01]  /*167e0*/  FADD.FTZ R83, R83, R78 ;  /* 0x0000004e53537221 */ /* 0x000fe20000010000 */
[C---:B------:R-:W-:Y:S01]  /*167f0*/  HMMA.16816.F32 R20, R56.reuse, R62, R20 ;  /* 0x0000003e3814723c */ /* 0x040fe20000001814 */
[----:B------:R-:W1:Y:S02]  /*16800*/  LDSM.16.MT88.4 R60, [R192+0xe800] ;  /* 0x00e80000c03c783b */ /* 0x000e640000004200 */
[----:B------:R-:W-:Y:S01]  /*16810*/  FADD.FTZ R86, R86, R85 ;  /* 0x0000005556567221 */ /* 0x000fe20000010000 */
[----:B------:R-:W-:Y:S01]  /*16820*/  FADD.FTZ R80, R80, R83 ;  /* 0x0000005350507221 */ /* 0x000fe20000010000 */
[-CC-:B------:R-:W-:Y:S01]  /*16830*/  FFMA.FTZ R139, R139, R132.reuse, -R130.reuse ;  /* 0x000000848b8b7223 */ /* 0x180fe20000010882 */
[-C--:B------:R-:W-:Y:S01]  /*16840*/  FFMA.FTZ R142, R137, R132.reuse, -R130 ;  /* 0x00000084898e7223 */ /* 0x080fe20000010882 */
[----:B------:R-:W-:Y:S01]  /*16850*/  FADD.FTZ R87, R87, R86 ;  /* 0x0000005657577221 */ /* 0x000fe20000010000 */
[-C--:B------:R-:W-:Y:S01]  /*16860*/  FFMA.FTZ R227, R134, R132.reuse, -R125 ;  /* 0x0000008486e37223 */ /* 0x080fe2000001087d */
[C---:B--2---:R-:W-:Y:S03]  /*16870*/  HMMA.16816.F32 R24, R56.reuse, R64, R24 ;  /* 0x000000403818723c */ /* 0x044fe60000001818 */
[-CC-:B------:R-:W-:Y:S01]  /*16880*/  FFMA.FTZ R64, R135, R132.reuse, -R130.reuse ;  /* 0x0000008487407223 */ /* 0x180fe20000010882 */
[-C--:B------:R-:W-:Y:S01]  /*16890*/  FFMA.FTZ R65, R133, R132.reuse, -R130 ;  /* 0x0000008485417223 */ /* 0x080fe20000010882 */
[----:B------:R-:W-:Y:S01]  /*168a0*/  FADD.FTZ R89, R89, R80 ;  /* 0x0000005059597221 */ /* 0x000fe20000010000 */
[----:B------:R-:W-:Y:S01]  /*168b0*/  FADD.FTZ R94, R94, R87 ;  /* 0x000000575e5e7221 */ /* 0x000fe20000010000 */
[-CC-:B------:R-:W-:Y:S01]  /*168c0*/  FFMA.FTZ R136, R136, R132.reuse, -R125.reuse ;  /* 0x0000008488887223 */ /* 0x180fe2000001087d */
[----:B------:R-:W2:Y:S01]  /*168d0*/  LDSM.16.MT88.4 R76, [R194+0xec00] ;  /* 0x00ec0000c24c783b */ /* 0x000ea20000004200 */
[C---:B------:R-:W-:Y:S03]  /*168e0*/  HMMA.16816.F32 R28, R56.reuse, R66, R28 ;  /* 0x00000042381c723c */ /* 0x040fe6000000181c */
[-CC-:B------:R-:W-:Y:S01]  /*168f0*/  FFMA.FTZ R66, R140, R132.reuse, -R125.reuse ;  /* 0x000000848c427223 */ /* 0x180fe2000001087d */
[----:B------:R-:W-:Y:S01]  /*16900*/  FFMA.FTZ R67, R138, R132, -R125 ;  /* 0x000000848a437223 */ /* 0x000fe2000001087d */
[----:B------:R-:W-:Y:S01]  /*16910*/  FADD.FTZ R89, R90, R89 ;  /* 0x000000595a597221 */ /* 0x000fe20000010000 */
[----:B------:R-:W-:Y:S01]  /*16920*/  FADD.FTZ R95, R95, R94 ;  /* 0x0000005e5f5f7221 */ /* 0x000fe20000010000 */
[----:B------:R-:W-:Y:S02]  /*16930*/  MUFU.EX2 R139, R139 ;  /* 0x0000008b008b7308 */ /* 0x000fe40000000800 */
[----:B------:R-:W-:Y:S01]  /*16940*/  FADD.FTZ R92, R92, R89 ;  /* 0x000000595c5c7221 */ /* 0x000fe20000010000 */
[----:B------:R-:W-:Y:S01]  /*16950*/  FADD.FTZ R0, R96, R95 ;  /* 0x0000005f60007221 */ /* 0x000fe20000010000 */
[----:B---3--:R-:W-:Y:S04]  /*16960*/  HMMA.16816.F32 R8, R56, R72, R8 ;  /* 0x000000483808723c */ /* 0x008fe80000001808 */
[----:B------:R-:W3:Y:S01]  /*16970*/  MUFU.EX2 R142, R142 ;  /* 0x0000008e008e7308 */ /* 0x000ee20000000800 */
[----:B------:R-:W-:Y:S01]  /*16980*/  FADD.FTZ R91, R91, R92 ;  /* 0x0000005c5b5b7221 */ /* 0x000fe20000010000 */
[----:B------:R-:W-:-:S06]  /*16990*/  FADD.FTZ R157, R157, R0 ;  /* 0x000000009d9d7221 */ /* 0x000fcc0000010000 */
[----:B------:R-:W-:Y:S01]  /*169a0*/  MUFU.EX2 R64, R64 ;  /* 0x0000004000407308 */ /* 0x000fe20000000800 */
[C---:B------:R-:W-:Y:S07]  /*169b0*/  HMMA.16816.F32 R12, R56.reuse, R74, R12 ;  /* 0x0000004a380c723c */ /* 0x040fee000000180c */
[----:B------:R-:W5:Y:S08]  /*169c0*/  MUFU.EX2 R65, R65 ;  /* 0x0000004100417308 */ /* 0x000f700000000800 */
[----:B------:R-:W-:Y:S08]  /*169d0*/  MUFU.EX2 R66, R66 ;  /* 0x0000004200427308 */ /* 0x000ff00000000800 */
[----:B------:R-:W4:Y:S08]  /*169e0*/  MUFU.EX2 R67, R67 ;  /* 0x0000004300437308 */ /* 0x000f300000000800 */
[----:B------:R-:W-:Y:S08]  /*169f0*/  MUFU.EX2 R126, R136 ;  /* 0x00000088007e7308 */ /* 0x000ff00000000800 */
[----:B------:R-:W1:Y:S01]  /*16a00*/  MUFU.EX2 R227, R227 ;  /* 0x000000e300e37308 */ /* 0x000e620000000800 */
[----:B------:R-:W-:Y:S01]  /*16a10*/  FADD.FTZ R158, R158, R91 ;  /* 0x0000005b9e9e7221 */ /* 0x000fe20000010000 */
[----:B------:R-:W-:Y:S01]  /*16a20*/  FADD.FTZ R168, R168, R157 ;  /* 0x0000009da8a87221 */ /* 0x000fe20000010000 */
[----:B------:R-:W-:Y:S03]  /*16a30*/  HMMA.16816.F32 R44, R56, R70, R44 ;  /* 0x00000046382c723c */ /* 0x000fe6000000182c */
[----:B------:R-:W-:Y:S01]  /*16a40*/  FADD.FTZ R158, R161, R158 ;  /* 0x0000009ea19e7221 */ /* 0x000fe20000010000 */
[----:B------:R-:W-:Y:S01]  /*16a50*/  FADD.FTZ R165, R165, R168 ;  /* 0x000000a8a5a57221 */ /* 0x000fe20000010000 */
[----:B---3--:R-:W-:-:S02]  /*16a60*/  F2FP.F16.F32.PACK_AB R68, R142, R139 ;  /* 0x0000008b8e44723e */ /* 0x008fc400000000ff */
[----:B-----5:R-:W-:Y:S01]  /*16a70*/  F2FP.F16.F32.PACK_AB R70, R65, R64 ;  /* 0x000000404146723e */ /* 0x020fe200000000ff */
[----:B------:R-:W-:Y:S01]  /*16a80*/  FADD.FTZ R163, R163, R158 ;  /* 0x0000009ea3a37221 */ /* 0x000fe20000010000 */
[----:B----4-:R-:W-:Y:S01]  /*16a90*/  F2FP.F16.F32.PACK_AB R69, R67, R66 ;  /* 0x000000424345723e */ /* 0x010fe200000000ff */
[----:B------:R-:W-:Y:S01]  /*16aa0*/  FADD.FTZ R164, R164, R165 ;  /* 0x000000a5a4a47221 */ /* 0x000fe20000010000 */
[----:B-1----:R-:W-:Y:S01]  /*16ab0*/  F2FP.F16.F32.PACK_AB R71, R227, R126 ;  /* 0x0000007ee347723e */ /* 0x002fe200000000ff */
[----:B------:R-:W-:Y:S02]  /*16ac0*/  FADD.FTZ R160, R160, R163 ;  /* 0x000000a3a0a07221 */ /* 0x000fe40000010000 */
        /* <DEDUP_REMOVED lines=10> */
[C---:B------:R-:W-:Y:S08]  /*16b70*/  HMMA.16816.F32 R48, R56.reuse, R60, R48 ;  /* 0x0000003c3830723c */ /* 0x040ff00000001830 */
        /* <DEDUP_REMOVED lines=41> */
.L_x_4983:
[----:B------:R-:W-:-:S07]  /*16e10*/  IADD3 R121, PT, PT, R123, -0x1, RZ ;  /* 0xffffffff7b797810 */ /* 0x000fce0007ffe0ff */
.L_x_4992:
[----:B------:R-:W-:Y:S05]  /*16e20*/  BSYNC B2 ;  /* 0x0000000000027941 */ /* 0x000fea0003800000 */
.L_x_4982:
        /* <DEDUP_REMOVED lines=14> */
.L_x_5000:
        /* <DEDUP_REMOVED lines=77> */
.L_x_4995:
[----:B------:R-:W-:Y:S05]  /*173e0*/  BSYNC.RECONVERGENT B0 ;  /* 0x0000000000007941 */ /* 0x000fea0003800200 */
.L_x_4994:
        /* <DEDUP_REMOVED lines=47> */
[C---:B--2---:R-:W-:Y:S07]  /*176e0*/  HMMA.16816.F32 R36, R64.reuse, R40, RZ ;  /* 0x000000284024723c */ /* 0x044fee00000018ff */
[----:B------:R-:W2:Y:S01]  /*176f0*/  LDSM.16.M88.4 R144, [R193+0x4000] ;  /* 0x00400000c190783b */ /* 0x000ea20000000200 */
[C---:B------:R-:W-:Y:S07]  /*17700*/  HMMA.16816.F32 R40, R64.reuse, R42, RZ ;  /* 0x0000002a4028723c */ /* 0x040fee00000018ff */
[----:B------:R-:W2:Y:S01]  /*17710*/  LDSM.16.M88.4 R148, [R193+0x4400] ;  /* 0x00440000c194783b */ /* 0x000ea20000000200 */
[C---:B-1----:R-:W-:Y:S07]  /*17720*/  HMMA.16816.F32 R44, R64.reuse, R48, RZ ;  /* 0x00000030402c723c */ /* 0x042fee00000018ff */
[----:B------:R-:W1:Y:S01]  /*17730*/  LDSM.16.M88.4 R152, [R193+0x4800] ;  /* 0x00480000c198783b */ /* 0x000e620000000200 */
[C---:B------:R-:W-:Y:S07]  /*17740*/  HMMA.16816.F32 R48, R64.reuse, R50, RZ ;  /* 0x000000324030723c */ /* 0x040fee00000018ff */
[----:B------:R-:W-:Y:S01]  /*17750*/  LDSM.16.M88.4 R156, [R196+0x6800] ;  /* 0x00680000c49c783b */ /* 0x000fe20000000200 */
[C---:B------:R-:W-:Y:S07]  /*17760*/  HMMA.16816.F32 R52, R64.reuse, R56, RZ ;  /* 0x000000384034723c */ /* 0x040fee00000018ff */
[----:B------:R-:W-:Y:S01]  /*17770*/  LDSM.16.M88.4 R160, [R196+0x6c00] ;  /* 0x006c0000c4a0783b */ /* 0x000fe20000000200 */
[C---:B------:R-:W-:Y:S07]  /*17780*/  HMMA.16816.F32 R56, R64.reuse, R58, RZ ;  /* 0x0000003a4038723c */ /* 0x040fee00000018ff */
[----:B------:R-:W2:Y:S01]  /*17790*/  LD.E R0, desc[UR4][R116.64+0x18c] ;  /* 0x00018c0474007980 */ /* 0x000ea2000c101900 */
[C---:B---3--:R-:W-:Y:S03]  /*177a0*/  HMMA.16816.F32 R60, R64.reuse, R120, RZ ;  /* 0x00000078403c723c */ /* 0x048fe600000018ff */
[----:B------:R-:W-:Y:S05]  /*177b0*/  LDSM.16.M88.4 R164, [R196+0x7800] ;  /* 0x00780000c4a4783b */ /* 0x000fea0000000200 */
[----:B------:R-:W-:Y:S03]  /*177c0*/  HMMA.16816.F32 R64, R64, R122, RZ ;  /* 0x0000007a4040723c */ /* 0x000fe600000018ff */
[----:B------:R-:W3:Y:S05]  /*177d0*/  LDSM.16.M88.4 R120, [R193+0x4c00] ;  /* 0x004c0000c178783b */ /* 0x000eea0000000200 */
[C---:B----4-:R-:W-:Y:S03]  /*177e0*/  HMMA.16816.F32 R4, R124.reuse, R128, R4 ;  /* 0x000000807c04723c */ /* 0x050fe60000001804 */
[----:B------:R-:W-:Y:S05]  /*177f0*/  LDSM.16.M88.4 R168, [R196+0x7c00] ;  /* 0x007c0000c4a8783b */ /* 0x000fea0000000200 */
[C---:B------:R-:W-:Y:S03]  /*17800*/  HMMA.16816.F32 R8, R124.reuse, R130, R8 ;  /* 0x000000827c08723c */ /* 0x040fe60000001808 */
[----:B------:R-:W-:Y:S05]  /*17810*/  LDSM.16.M88.4 R128, [R197+0x1000] ;  /* 0x00100000c580783b */ /* 0x000fea0000000200 */
[C---:B------:R-:W-:Y:S03]  /*17820*/  HMMA.16816.F32 R12, R124.reuse, R132, R12 ;  /* 0x000000847c0c723c */ /* 0x040fe6000000180c */
[----:B------:R-:W-:Y:S05]  /*17830*/  LDSM.16.M88.4 R172, [R196+0x8000] ;  /* 0x00800000c4ac783b */ /* 0x000fea0000000200 */
[C---:B------:R-:W-:Y:S03]  /*17840*/  HMMA.16816.F32 R16, R124.reuse, R134, R16 ;  /* 0x000000867c10723c */ /* 0x040fe60000001810 */
[----:B------:R-:W4:Y:S05]  /*17850*/  LDSM.16.M88.4 R132, [R196+0x5000] ;  /* 0x00500000c484783b */ /* 0x000f2a0000000200 */
[C---:B-----5:R-:W-:Y:S03]  /*17860*/  HMMA.16816.F32 R20, R124.reuse, R136, R20 ;  /* 0x000000887c14723c */ /* 0x060fe60000001814 */
[----:B------:R-:W-:Y:S05]  /*17870*/  LDSM.16.M88.4 R176, [R196+0x8400] ;  /* 0x00840000c4b0783b */ /* 0x000fea0000000200 */
[C---:B------:R-:W-:Y:S03]  /*17880*/  HMMA.16816.F32 R24, R124.reuse, R138, R24 ;  /* 0x0000008a7c18723c */ /* 0x040fe60000001818 */
[----:B------:R-:W5:Y:S05]  /*17890*/  LDSM.16.M88.4 R136, [R196+0x5400] ;  /* 0x00540000c488783b */ /* 0x000f6a0000000200 */
[C---:B------:R-:W-:Y:S03]  /*178a0*/  HMMA.16816.F32 R28, R124.reuse, R140, R28 ;  /* 0x0000008c7c1c723c */ /* 0x040fe6000000181c */
[----:B------:R-:W-:Y:S05]  /*178b0*/  LDSM.16.M88.4 R180, [R196+0x8800] ;  /* 0x00880000c4b4783b */ /* 0x000fea0000000200 */
[C---:B------:R-:W-:Y:S03]  /*178c0*/  HMMA.16816.F32 R32, R124.reuse, R142, R32 ;  /* 0x0000008e7c20723c */ /* 0x040fe60000001820 */
[----:B------:R-:W5:Y:S05]  /*178d0*/  LDSM.16.M88.4 R140, [R196+0x5800] ;  /* 0x00580000c48c783b */ /* 0x000f6a0000000200 */
[C---:B--2---:R-:W-:Y:S03]  /*178e0*/  HMMA.16816.F32 R36, R124.reuse, R144, R36 ;  /* 0x000000907c24723c */ /* 0x044fe60000001824 */
[----:B------:R-:W-:Y:S05]  /*178f0*/  LDSM.16.M88.4 R184, [R195+0x2000] ;  /* 0x00200000c3b8783b */ /* 0x000fea0000000200 */
[C---:B------:R-:W-:Y:S03]  /*17900*/  HMMA.16816.F32 R40, R124.reuse, R146, R40 ;  /* 0x000000927c28723c */ /* 0x040fe60000001828 */
[----:B------:R-:W2:Y:S05]  /*17910*/  LDSM.16.M88.4 R144, [R196+0x5c00] ;  /* 0x005c0000c490783b */ /* 0x000eaa0000000200 */
[C---:B------:R-:W-:Y:S03]  /*17920*/  HMMA.16816.F32 R44, R124.reuse, R148, R44 ;  /* 0x000000947c2c723c */ /* 0x040fe6000000182c */
[----:B------:R-:W-:Y:S05]  /*17930*/  LDSM.16.M88.4 R188, [R193+0x7000] ;  /* 0x00700000c1bc783b */ /* 0x000fea0000000200 */
[C---:B------:R-:W-:Y:S03]  /*17940*/  HMMA.16816.F32 R48, R124.reuse, R150, R48 ;  /* 0x000000967c30723c */ /* 0x040fe60000001830 */
[----:B------:R-:W2:Y:S05]  /*17950*/  LDSM.16.M88.4 R148, [R196+0x6000] ;  /* 0x00600000c494783b */ /* 0x000eaa0000000200 */
[C---:B-1----:R-:W-:Y:S08]  /*17960*/  HMMA.16816.F32 R52, R124.reuse, R152, R52 ;  /* 0x000000987c34723c */ /* 0x042ff00000001834 */
[C---:B------:R-:W-:Y:S01]  /*17970*/  HMMA.16816.F32 R56, R124.reuse, R154, R56 ;  /* 0x0000009a7c38723c */ /* 0x040fe20000001838 */
[----:B------:R-:W1:Y:S07]  /*17980*/  LDSM.16.M88.4 R152, [R196+0x6400] ;  /* 0x00640000c498783b */ /* 0x000e6e0000000200 */
[C---:B---3--:R-:W-:Y:S08]  /*17990*/  HMMA.16816.F32 R60, R124.reuse, R120, R60 ;  /* 0x000000787c3c723c */ /* 0x048ff0000000183c */
[----:B------:R-:W-:Y:S01]  /*179a0*/  HMMA.16816.F32 R64, R124, R122, R64 ;  /* 0x0000007a7c40723c */ /* 0x000fe20000001840 */
[----:B------:R-:W-:Y:S07]  /*179b0*/  LDSM.16.M88.4 R120, [R195+0x1000] ;  /* 0x00100000c378783b */ /* 0x000fee0000000200 */
[C---:B----4-:R-:W-:Y:S01]  /*179c0*/  HMMA.16816.F32 R4, R128.reuse, R132, R4 ;  /* 0x000000848004723c */ /* 0x050fe20000001804 */
[----:B------:R-:W3:Y:S07]  /*179d0*/  LDSM.16.M88.4 R124, [R193+0x5000] ;  /* 0x00500000c17c783b */ /* 0x000eee0000000200 */
[C---:B------:R-:W-:Y:S01]  /*179e0*/  HMMA.16816.F32 R8, R128.reuse, R134, R8 ;  /* 0x000000868008723c */ /* 0x040fe20000001808 */
[----:B------:R-:W4:Y:S07]  /*179f0*/  LDSM.16.M88.4 R132, [R193+0x5400] ;  /* 0x00540000c184783b */ /* 0x000f2e0000000200 */
[C---:B-----5:R-:W-:Y:S08]  /*17a00*/  HMMA.16816.F32 R12, R128.reuse, R136, R12 ;  /* 0x00000088800c723c */ /* 0x060ff0000000180c */
[C---:B------:R-:W-:Y:S01]  /*17a10*/  HMMA.16816.F32 R16, R128.reuse, R138, R16 ;  /* 0x0000008a8010723c */ /* 0x040fe20000001810 */
[----:B------:R-:W5:Y:S07]  /*17a20*/  LDSM.16.M88.4 R136, [R193+0x5800] ;  /* 0x00580000c188783b */ /* 0x000f6e0000000200 */
        /* <DEDUP_REMOVED lines=17> */
[----:B------:R-:W1:Y:S07]  /*17b40*/  LDSM.16.M88.4 R128, [R193+0x5c00] ;  /* 0x005c0000c180783b */ /* 0x000e6e0000000200 */
[C---:B---3--:R-:W-:Y:S01]  /*17b50*/  HMMA.16816.F32 R4, R120.reuse, R124, R4 ;  /* 0x0000007c7804723c */ /* 0x048fe20000001804 */
[----:B------:R-:W2:Y:S07]  /*17b60*/  LDSM.16.M88.4 R160, [R196+0x7000] ;  /* 0x00700000c4a0783b */ /* 0x000eae0000000200 */
[C---:B------:R-:W-:Y:S01]  /*17b70*/  HMMA.16816.F32 R8, R120.reuse, R126, R8 ;  /* 0x0000007e7808723c */ /* 0x040fe20000001808 */
[----:B------:R-:W3:Y:S07]  /*17b80*/  LDSM.16.M88.4 R124, [R196+0x7400] ;  /* 0x00740000c47c783b */ /* 0x000eee0000000200 */
[C---:B----4-:R-:W-:Y:S08]  /*17b90*/  HMMA.16816.F32 R12, R120.reuse, R132, R12 ;  /* 0x00000084780c723c */ /* 0x050ff0000000180c */
[C---:B------:R-:W-:Y:S01]  /*17ba0*/  HMMA.16816.F32 R16, R120.reuse, R134, R16 ;  /* 0x000000867810723c */ /* 0x040fe20000001810 */
[----:B------:R-:W4:Y:S07]  /*17bb0*/  LDSM.16.M88.4 R132, [R196+0x8c00] ;  /* 0x008c0000c484783b */ /* 0x000f2e0000000200 */
[C---:B-----5:R-:W-:Y:S08]  /*17bc0*/  HMMA.16816.F32 R20, R120.reuse, R136, R20 ;  /* 0x000000887814723c */ /* 0x060ff00000001814 */
        /* <DEDUP_REMOVED lines=12> */
[C---:B--2---:R-:W-:Y:S08]  /*17c90*/  HMMA.16816.F32 R4, R156.reuse, R160, R4 ;  /* 0x000000a09c04723c */ /* 0x044ff00000001804 */
        /* <DEDUP_REMOVED lines=114> */
[C---:B-----5:R-:W-:Y:S03]  /*183c0*/  HMMA.16816.F32 R60, R184.reuse, R8, R60 ;  /* 0x00000008b83c723c */ /* 0x060fe6000000183c */
[-C--:B------:R-:W-:Y:S01]  /*183d0*/  FMUL.FTZ R9, R59, R0.reuse ;  /* 0x000000003b097220 */ /* 0x080fe20000410000 */
[-C--:B------:R-:W-:Y:S05]  /*183e0*/  FMUL.FTZ R8, R58, R0.reuse ;  /* 0x000000003a087220 */ /* 0x080fea0000410000 */
        /* <DEDUP_REMOVED lines=66> */
[----:B-1----:R-:W2:Y:S04]  /*18810*/  LD.E R57, desc[UR4][R116.64+0x170] ;  /* 0x0001700474397980 */ /* 0x002ea8000c101900 */
        /* <DEDUP_REMOVED lines=61> */
.L_x_4999:
[----:B------:R-:W-:Y:S05]  /*18bf0*/  BSYNC.RECONVERGENT B0 ;  /* 0x0000000000007941 */ /* 0x000fea0003800200 */
.L_x_4998:
        /* <DEDUP_REMOVED lines=10> */
[----:B-1----:R-:W-:Y:S02]  /*18ca0*/  IADD3 R52, P0, PT, R11, R10, RZ ;  /* 0x0000000a0b347210 */ /* 0x002fe40007f1e0ff */
        /* <DEDUP_REMOVED lines=13> */
.L_x_4997:
[----:B------:R-:W-:Y:S05]  /*18d80*/  BSYNC.RECONVERGENT B1 ;  /* 0x0000000000017941 */ /* 0x000fea0003800200 */
.L_x_4996:
[C---:B------:R-:W-:Y:S01]  /*18d90*/  VIADD R0, R226.reuse, 0xffffffc0 ;  /* 0xffffffc0e2007836 */ /* 0x040fe20000000000 */
[CC--:B------:R-:W-:Y:S01]  /*18da0*/  ISETP.GE.AND P0, PT, R226.reuse, R220.reuse, PT ;  /* 0x000000dce200720c */ /* 0x0c0fe20003f06270 */
[C---:B------:R-:W-:Y:S01]  /*18db0*/  VIADD R134, R226.reuse, 0xffffffc1 ;  /* 0xffffffc1e2867836 */ /* 0x040fe20000000000 */
[CC--:B------:R-:W-:Y:S01]  /*18dc0*/  ISETP.GE.AND P5, PT, R226.reuse, R221.reuse, PT ;  /* 0x000000dde200720c */ /* 0x0c0fe20003fa6270 */
[C---:B------:R-:W-:Y:S01]  /*18dd0*/  VIADD R60, R226.reuse, 0xffffffc8 ;  /* 0xffffffc8e23c7836 */ /* 0x040fe20000000000 */
[----:B-1----:R-:W-:Y:S01]  /*18de0*/  FSEL R181, R181, -INF , P0 ;  /* 0xff800000b5b57808 */ /* 0x002fe20000000000 */
[----:B------:R-:W-:Y:S01]  /*18df0*/  VIADD R57, R226, 0xffffffd0 ;  /* 0xffffffd0e2397836 */ /* 0x000fe20000000000 */
[-C--:B------:R-:W-:Y:S01]  /*18e00*/  ISETP.GE.AND P4, PT, R0, R221.reuse, PT ;  /* 0x000000dd0000720c */ /* 0x080fe20003f86270 */
[----:B--2---:R-:W-:Y:S01]  /*18e10*/  VIADD R11, R226, 0xffffffd8 ;  /* 0xffffffd8e20b7836 */ /* 0x004fe20000000000 */
[-C--:B------:R-:W-:Y:S01]  /*18e20*/  ISETP.GE.AND P0, PT, R134, R221.reuse, PT ;  /* 0x000000dd8600720c */ /* 0x080fe20003f06270 */
[----:B------:R-:W-:Y:S01]  /*18e30*/  VIADD R55, R226, 0xffffffe0 ;  /* 0xffffffe0e2377836 */ /* 0x000fe20000000000 */
[----:B------:R-:W-:Y:S01]  /*18e40*/  FSEL R130, R2, -INF , P4 ;  /* 0xff80000002827808 */ /* 0x000fe20002000000 */
[C---:B------:R-:W-:Y:S01]  /*18e50*/  VIADD R51, R226.reuse, 0xffffffe1 ;  /* 0xffffffe1e2337836 */ /* 0x040fe20000000000 */
[----:B------:R-:W-:Y:S01]  /*18e60*/  FSEL R129, R3, -INF , P0 ;  /* 0xff80000003817808 */ /* 0x000fe20000000000 */
[----:B------:R-:W-:Y:S01]  /*18e70*/  VIADD R52, R226, 0xffffffe9 ;  /* 0xffffffe9e2347836 */ /* 0x000fe20000000000 */
[-C--:B------:R-:W-:Y:S01]  /*18e80*/  ISETP.GE.AND P4, PT, R60, R221.reuse, PT ;  /* 0x000000dd3c00720c */ /* 0x080fe20003f86270 */
[----:B------:R-:W2:Y:S01]  /*18e90*/  LD.E R3, desc[UR4][R116.64+0xdc] ;  /* 0x0000dc0474037980 */ /* 0x000ea2000c101900 */
[-C--:B------:R-:W-:Y:S01]  /*18ea0*/  ISETP.GE.AND P1, PT, R0, R220.reuse, PT ;  /* 0x000000dc0000720c */ /* 0x080fe20003f26270 */
[----:B------:R-:W-:Y:S01]  /*18eb0*/  VIADD R54, R226, 0xffffffe8 ;  /* 0xffffffe8e2367836 */ /* 0x000fe20000000000 */
[----:B------:R-:W-:Y:S01]  /*18ec0*/  FSEL R123, R120, -INF , P4 ;  /* 0xff800000787b7808 */ /* 0x000fe20002000000 */
[C---:B------:R-:W-:Y:S01]  /*18ed0*/  VIADD R58, R226.reuse, 0xffffffc9 ;  /* 0xffffffc9e23a7836 */ /* 0x040fe20000000000 */
        /* <DEDUP_REMOVED lines=26> */
[----:B------:R-:W-:Y:S02]  /*19080*/  ISETP.GE.AND P4, PT, R58, R220, PT ;  /* 0x000000dc3a00720c */ /* 0x000fe40003f86270 */
[----:B------:R-:W-:Y:S02]  /*19090*/  ISETP.GE.AND P6, PT, R0, R218, PT ;  /* 0x000000da0000720c */ /* 0x000fe40003fc6270 */
[----:B------:R-:W-:Y:S02]  /*190a0*/  FSEL R65, R127, -INF , P4 ;  /* 0xff8000007f417808 */ /* 0x000fe40002000000 */
[----:B------:R-:W-:Y:S02]  /*190b0*/  ISETP.GE.AND P4, PT, R2, R221, PT ;  /* 0x000000dd0200720c */ /* 0x000fe40003f86270 */
[----:B------:R-:W-:Y:S01]  /*190c0*/  ISETP.GE.AND P3, PT, R0, R219, PT ;  /* 0x000000db0000720c */ /* 0x000fe20003f66270 */
[C---:B------:R-:W-:Y:S01]  /*190d0*/  VIADD R0, R226.reuse, 0xfffffff9 ;  /* 0xfffffff9e2007836 */ /* 0x040fe20000000000 */
[----:B------:R-:W-:Y:S01]  /*190e0*/  FSEL R233, R29, -INF , P4 ;  /* 0xff8000001de97808 */ /* 0x000fe20002000000 */
[----:B------:R-:W-:Y:S01]  /*190f0*/  VIADD R29, R226, 0x11 ;  /* 0x00000011e21d7836 */ /* 0x000fe20000000000 */
        /* <DEDUP_REMOVED lines=9> */
[C---:B------:R-:W-:Y:S01]  /*19190*/  VIADD R32, R226.reuse, 0x10 ;  /* 0x00000010e2207836 */ /* 0x040fe20000000000 */
[-C--:B------:R-:W-:Y:S02]  /*191a0*/  ISETP.GE.AND P4, PT, R53, R220.reuse, PT ;  /* 0x000000dc3500720c */ /* 0x080fe40003f86270 */
[----:B------:R-:W-:Y:S01]  /*191b0*/  FSEL R231, R31, -INF , P1 ;  /* 0xff8000001fe77808 */ /* 0x000fe20000800000 */
[----:B------:R-:W-:Y:S01]  /*191c0*/  VIADD R31, R226, 0x9 ;  /* 0x00000009e21f7836 */ /* 0x000fe20000000000 */
        /* <DEDUP_REMOVED lines=64> */
[-C--:B------:R-:W-:Y:S02]  /*195d0*/  ISETP.GE.AND P0, PT, R58, R221.reuse, PT ;  /* 0x000000dd3a00720c */ /* 0x080fe40003f06270 */
[----:B------:R-:W-:Y:S02]  /*195e0*/  FSEL R42, R42, -INF , P1 ;  /* 0xff8000002a2a7808 */ /* 0x000fe40000800000 */
[-C--:B------:R-:W-:Y:S02]  /*195f0*/  ISETP.GE.AND P1, PT, R7, R221.reuse, PT ;  /* 0x000000dd0700720c */ /* 0x080fe40003f26270 */
[----:B------:R-:W-:Y:S02]  /*19600*/  FSEL R46, R46, -INF , P4 ;  /* 0xff8000002e2e7808 */ /* 0x000fe40002000000 */
[----:B------:R-:W-:Y:S02]  /*19610*/  FSEL R21, R130, -INF , !P6 ;  /* 0xff80000082157808 */ /* 0x000fe40007000000 */
[----:B------:R-:W-:Y:S02]  /*19620*/  ISETP.GE.AND P4, PT, R20, R220, PT ;  /* 0x000000dc1400720c */ /* 0x000fe40003f86270 */
[----:B------:R-:W-:Y:S02]  /*19630*/  FSEL R121, R121, -INF , P0 ;  /* 0xff80000079797808 */ /* 0x000fe40000000000 */
[----:B------:R-:W-:Y:S02]  /*19640*/  ISETP.GE.AND P6, PT, R58, R218, PT ;  /* 0x000000da3a00720c */ /* 0x000fe40003fc6270 */
[----:B------:R-:W-:Y:S02]  /*19650*/  FSEL R133, R133, -INF , P1 ;  /* 0xff80000085857808 */ /* 0x000fe40000800000 */
[----:B------:R-:W-:Y:S02]  /*19660*/  FSEL R189, R189, -INF , P5 ;  /* 0xff800000bdbd7808 */ /* 0x000fe40002800000 */
[----:B------:R-:W-:Y:S02]  /*19670*/  ISETP.GE.AND P1, PT, R14, R220, PT ;  /* 0x000000dc0e00720c */ /* 0x000fe40003f26270 */
[----:B------:R-:W-:Y:S02]  /*19680*/  ISETP.GE.AND P5, PT, R226, R218, PT ;  /* 0x000000dae200720c */ /* 0x000fe40003fa6270 */
[----:B------:R-:W-:Y:S02]  /*19690*/  FSEL R15, R121, -INF , !P6 ;  /* 0xff800000790f7808 */ /* 0x000fe40007000000 */
[----:B------:R-:W-:Y:S02]  /*196a0*/  FSEL R48, R48, -INF , P4 ;  /* 0xff80000030307808 */ /* 0x000fe40002000000 */
[-C--:B------:R-:W-:Y:S02]  /*196b0*/  ISETP.GE.AND P0, PT, R56, R221.reuse, PT ;  /* 0x000000dd3800720c */ /* 0x080fe40003f06270 */
[----:B------:R-:W-:Y:S02]  /*196c0*/  ISETP.GE.AND P4, PT, R28, R220, PT ;  /* 0x000000dc1c00720c */ /* 0x000fe40003f86270 */
[----:B------:R-:W-:Y:S02]  /*196d0*/  ISETP.GE.AND P6, PT, R11, R218, PT ;  /* 0x000000da0b00720c */ /* 0x000fe40003fc6270 */
[----:B------:R-:W-:Y:S02]  /*196e0*/  FSEL R189, R189, -INF , !P5 ;  /* 0xff800000bdbd7808 */ /* 0x000fe40006800000 */
[----:B------:R-:W-:Y:S02]  /*196f0*/  FSEL R145, R6, -INF , P1 ;  /* 0xff80000006917808 */ /* 0x000fe40000800000 */
[----:B------:R-:W-:Y:S02]  /*19700*/  FSEL R122, R122, -INF , P0 ;  /* 0xff8000007a7a7808 */ /* 0x000fe40000000000 */
[-C--:B------:R-:W-:Y:S02]  /*19710*/  ISETP.GE.AND P5, PT, R26, R221.reuse, PT ;  /* 0x000000dd1a00720c */ /* 0x080fe40003fa6270 */
[----:B------:R-:W-:Y:S02]  /*19720*/  ISETP.GE.AND P1, PT, R24, R220, PT ;  /* 0x000000dc1800720c */ /* 0x000fe40003f26270 */
[----:B------:R-:W-:Y:S02]  /*19730*/  FSEL R35, R67, -INF , !P6 ;  /* 0xff80000043237808 */ /* 0x000fe40007000000 */
[----:B------:R-:W-:Y:S02]  /*19740*/  ISETP.GE.AND P0, PT, R53, R221, PT ;  /* 0x000000dd3500720c */ /* 0x000fe40003f06270 */
[----:B------:R-:W-:Y:S02]  /*19750*/  FSEL R127, R59, -INF , P4 ;  /* 0xff8000003b7f7808 */ /* 0x000fe40002000000 */
[-C--:B------:R-:W-:Y:S02]  /*19760*/  ISETP.GE.AND P4, PT, R60, R218.reuse, PT ;  /* 0x000000da3c00720c */ /* 0x080fe40003f86270 */
[----:B------:R-:W-:Y:S02]  /*19770*/  ISETP.GE.AND P6, PT, R51, R218, PT ;  /* 0x000000da3300720c */ /* 0x000fe40003fc6270 */
[----:B------:R-:W-:Y:S02]  /*19780*/  FSEL R128, R128, -INF , P5 ;  /* 0xff80000080807808 */ /* 0x000fe40002800000 */
[----:B------:R-:W-:Y:S02]  /*19790*/  FSEL R131, R131, -INF , P1 ;  /* 0xff80000083837808 */ /* 0x000fe40000800000 */
[----:B------:R-:W-:Y:S02]  /*197a0*/  FSEL R66, R17, -INF , P0 ;  /* 0xff80000011427808 */ /* 0x000fe40000000000 */
[----:B------:R-:W-:Y:S02]  /*197b0*/  ISETP.GE.AND P5, PT, R22, R220, PT ;  /* 0x000000dc1600720c */ /* 0x000fe40003fa6270 */
[-C--:B------:R-:W-:Y:S02]  /*197c0*/  ISETP.GE.AND P1, PT, R134, R219.reuse, PT ;  /* 0x000000db8600720c */ /* 0x080fe40003f26270 */
[----:B------:R-:W-:Y:S02]  /*197d0*/  FSEL R17, R123, -INF , !P4 ;  /* 0xff8000007b117808 */ /* 0x000fe40006000000 */
[----:B------:R-:W-:Y:S02]  /*197e0*/  FSEL R249, R249, -INF , !P6 ;  /* 0xff800000f9f97808 */ /* 0x000fe40007000000 */
[-C--:B------:R-:W-:Y:S02]  /*197f0*/  ISETP.GE.AND P4, PT, R56, R218.reuse, PT ;  /* 0x000000da3800720c */ /* 0x080fe40003f86270 */
[----:B------:R-:W-:Y:S02]  /*19800*/  ISETP.GE.AND P6, PT, R54, R218, PT ;  /* 0x000000da3600720c */ /* 0x000fe40003fc6270 */
[----:B------:R-:W-:Y:S02]  /*19810*/  FSEL R45, R45, -INF , P5 ;  /* 0xff8000002d2d7808 */ /* 0x000fe40002800000 */
[----:B------:R-:W-:Y:S02]  /*19820*/  FSEL R13, R125, -INF , !P1 ;  /* 0xff8000007d0d7808 */ /* 0x000fe40004800000 */
[----:B------:R-:W-:Y:S02]  /*19830*/  ISETP.GE.AND P5, PT, R18, R220, PT ;  /* 0x000000dc1200720c */ /* 0x000fe40003fa6270 */
[-C--:B------:R-:W-:Y:S02]  /*19840*/  ISETP.GE.AND P1, PT, R56, R219.reuse, PT ;  /* 0x000000db3800720c */ /* 0x080fe40003f26270 */
[----:B------:R-:W-:Y:S02]  /*19850*/  FSEL R25, R122, -INF , !P4 ;  /* 0xff8000007a197808 */ /* 0x000fe40006000000 */
[----:B------:R-:W-:Y:S02]  /*19860*/  FSEL R247, R247, -INF , !P6 ;  /* 0xff800000f7f77808 */ /* 0x000fe40007000000 */
[-C--:B------:R-:W-:Y:S02]  /*19870*/  ISETP.GE.AND P6, PT, R11, R219.reuse, PT ;  /* 0x000000db0b00720c */ /* 0x080fe40003fc6270 */
[-C--:B------:R-:W-:Y:S02]  /*19880*/  ISETP.GE.AND P4, PT, R55, R218.reuse, PT ;  /* 0x000000da3700720c */ /* 0x080fe40003f86270 */
[----:B------:R-:W-:Y:S02]  /*19890*/  FSEL R41, R63, -INF , !P1 ;  /* 0xff8000003f297808 */ /* 0x000fe40004800000 */
[----:B------:R-:W-:Y:S02]  /*198a0*/  FSEL R139, R9, -INF , P5 ;  /* 0xff800000098b7808 */ /* 0x000fe40002800000 */
[-C--:B------:R-:W-:Y:S02]  /*198b0*/  ISETP.GE.AND P1, PT, R51, R219.reuse, PT ;  /* 0x000000db3300720c */ /* 0x080fe40003f26270 */
[-C--:B------:R-:W-:Y:S02]  /*198c0*/  ISETP.GE.AND P5, PT, R134, R218.reuse, PT ;  /* 0x000000da8600720c */ /* 0x080fe40003fa6270 */
[----:B------:R-:W-:Y:S02]  /*198d0*/  FSEL R51, R62, -INF , !P6 ;  /* 0xff8000003e337808 */ /* 0x000fe40007000000 */
[----:B------:R-:W-:Y:S02]  /*198e0*/  FSEL R251, R251, -INF , !P4 ;  /* 0xff800000fbfb7808 */ /* 0x000fe40006000000 */
[-C--:B------:R-:W-:Y:S02]  /*198f0*/  ISETP.GE.AND P4, PT, R57, R219.reuse, PT ;  /* 0x000000db3900720c */ /* 0x080fe40003f86270 */
[-C--:B------:R-:W-:Y:S02]  /*19900*/  ISETP.GE.AND P6, PT, R52, R219.reuse, PT ;  /* 0x000000db3400720c */ /* 0x080fe40003fc6270 */
[CC--:B------:R-:W-:Y:S01]  /*19910*/  ISETP.GE.AND P0, PT, R226.reuse, R219.reuse, PT ;  /* 0x000000dbe200720c */ /* 0x0c0fe20003f06270 */
[----:B------:R-:W-:Y:S01]  /*19920*/  VIADD R226, R226, 0xffffff80 ;  /* 0xffffff80e2e27836 */ /* 0x000fe20000000000 */
[----:B------:R-:W-:Y:S02]  /*19930*/  FSEL R19, R129, -INF , !P5 ;  /* 0xff80000081137808 */ /* 0x000fe40006800000 */
[----:B------:R-:W-:Y:S02]  /*19940*/  FSEL R43, R64, -INF , !P4 ;  /* 0xff800000402b7808 */ /* 0x000fe40006000000 */
[----:B------:R-:W-:Y:S02]  /*19950*/  FSEL R237, R237, -INF , !P6 ;  /* 0xff800000eded7808 */ /* 0x000fe40007000000 */
[CC--:B------:R-:W-:Y:S02]  /*19960*/  ISETP.GE.AND P4, PT, R0.reuse, R218.reuse, PT ;  /* 0x000000da0000720c */ /* 0x0c0fe40003f86270 */
[----:B------:R-:W-:Y:S02]  /*19970*/  ISETP.GE.AND P6, PT, R0, R219, PT ;  /* 0x000000db0000720c */ /* 0x000fe40003fc6270 */
[----:B------:R-:W-:Y:S02]  /*19980*/  FSEL R181, R181, -INF , !P0 ;  /* 0xff800000b5b57808 */ /* 0x000fe40004000000 */
[----:B------:R-:W-:Y:S02]  /*19990*/  ISETP.GE.AND P5, PT, R57, R218, PT ;  /* 0x000000da3900720c */ /* 0x000fe40003fa6270 */
[----:B------:R-:W-:Y:S02]  /*199a0*/  FMNMX3.FTZ R0, R118, R21, R19, !PT ;  /* 0x0000001576007276 */ /* 0x000fe40007810013 */
[----:B------:R-:W-:Y:S02]  /*199b0*/  ISETP.GE.AND P0, PT, R5, R220, PT ;  /* 0x000000dc0500720c */ /* 0x000fe40003f06270 */
[----:B------:R-:W-:Y:S02]  /*199c0*/  FSEL R27, R120, -INF , !P5 ;  /* 0xff800000781b7808 */ /* 0x000fe40006800000 */
[----:B------:R-:W-:Y:S02]  /*199d0*/  FMNMX3.FTZ R0, R0, R17, R15, !PT ;  /* 0x0000001100007276 */ /* 0x000fe4000781000f */
[----:B------:R-:W-:Y:S02]  /*199e0*/  ISETP.GE.AND P5, PT, R53, R218, PT ;  /* 0x000000da3500720c */ /* 0x000fe40003fa6270 */
[----:B------:R-:W-:Y:S02]  /*199f0*/  FSEL R141, R8, -INF , P0 ;  /* 0xff800000088d7808 */ /* 0x000fe40000000000 */
[----:B------:R-:W-:Y:S02]  /*19a00*/  ISETP.GE.AND P0, PT, R26, R220, PT ;  /* 0x000000dc1a00720c */ /* 0x000fe40003f06270 */
[----:B------:R-:W-:Y:S02]  /*19a10*/  FSEL R33, R66, -INF , !P5 ;  /* 0xff80000042217808 */ /* 0x000fe40006800000 */
[----:B------:R-:W-:Y:S02]  /*19a20*/  FMNMX3.FTZ R0, R0, R27, R25, !PT ;  /* 0x0000001b00007276 */ /* 0x000fe40007810019 */
[----:B------:R-:W-:Y:S02]  /*19a30*/  FSEL R8, R132, -INF , P0 ;  /* 0xff80000084087808 */ /* 0x000fe40000000000 */
[----:B------:R-:W-:Y:S02]  /*19a40*/  ISETP.GE.AND P0, PT, R60, R219, PT ;  /* 0x000000db3c00720c */ /* 0x000fe40003f06270 */
[----:B------:R-:W-:Y:S02]  /*19a50*/  FMNMX3.FTZ R0, R0, R35, R33, !PT ;  /* 0x0000002300007276 */ /* 0x000fe40007810021 */
[-C--:B------:R-:W-:Y:S02]  /*19a60*/  ISETP.GE.AND P5, PT, R58, R219.reuse, PT ;  /* 0x000000db3a00720c */ /* 0x080fe40003fa6270 */
[----:B------:R-:W-:Y:S02]  /*19a70*/  FSEL R6, R124, -INF , !P3 ;  /* 0xff8000007c067808 */ /* 0x000fe40005800000 */
[----:B------:R-:W-:Y:S02]  /*19a80*/  FSEL R11, R126, -INF , !P0 ;  /* 0xff8000007e0b7808 */ /* 0x000fe40004000000 */
[----:B------:R-:W-:Y:S02]  /*19a90*/  FSEL R241, R241, -INF , !P1 ;  /* 0xff800000f1f17808 */ /* 0x000fe40004800000 */
[CC--:B------:R-:W-:Y:S02]  /*19aa0*/  ISETP.GE.AND P0, PT, R2.reuse, R218.reuse, PT ;  /* 0x000000da0200720c */ /* 0x0c0fe40003f06270 */
[----:B------:R-:W-:Y:S02]  /*19ab0*/  ISETP.GE.AND P1, PT, R2, R219, PT ;  /* 0x000000db0200720c */ /* 0x000fe40003f26270 */
[----:B------:R-:W-:Y:S02]  /*19ac0*/  ISETP.GE.AND P3, PT, R52, R218, PT ;  /* 0x000000da3400720c */ /* 0x000fe40003f66270 */
[----:B------:R-:W-:Y:S02]  /*19ad0*/  FMNMX3.FTZ R2, R0, R251, R249, !PT ;  /* 0x000000fb00027276 */ /* 0x000fe400078100f9 */
[----:B------:R-:W-:Y:S02]  /*19ae0*/  FSEL R9, R65, -INF , !P5 ;  /* 0xff80000041097808 */ /* 0x000fe40006800000 */
[----:B------:R-:W-:Y:S01]  /*19af0*/  FMNMX3.FTZ R0, R119, R6, R13, !PT ;  /* 0x0000000677007276 */ /* 0x000fe2000781000d */
[----:B------:R-:W-:Y:S01]  /*19b00*/  LDSM.16.MT88.4 R64, [R194+0x9400] ;  /* 0x00940000c240783b */ /* 0x000fe20000004200 */
        /* <DEDUP_REMOVED lines=20> */
[----:B------:R-:W-:Y:S02]  /*19c50*/  ISETP.GE.AND P5, PT, R50, R219, PT ;  /* 0x000000db3200720c */ /* 0x000fe40003fa6270 */
[----:B------:R-:W-:Y:S02]  /*19c60*/  FSEL R239, R239, -INF , !P0 ;  /* 0xff800000efef7808 */ /* 0x000fe40004000000 */
[----:B------:R-:W-:Y:S02]  /*19c70*/  FMNMX3.FTZ R0, R0, R243, R241, !PT ;  /* 0x000000f300007276 */ /* 0x000fe400078100f1 */
[----:B------:R-:W-:Y:S02]  /*19c80*/  FSEL R183, R38, -INF , !P3 ;  /* 0xff80000026b77808 */ /* 0x000fe40005800000 */
[-C--:B------:R-:W-:Y:S02]  /*19c90*/  ISETP.GE.AND P0, PT, R29, R218.reuse, PT ;  /* 0x000000da1d00720c */ /* 0x080fe40003f06270 */
[----:B------:R-:W-:Y:S02]  /*19ca0*/  FSEL R185, R37, -INF , !P4 ;  /* 0xff80000025b97808 */ /* 0x000fe40006000000 */
[-C--:B------:R-:W-:Y:S02]  /*19cb0*/  ISETP.GE.AND P3, PT, R32, R218.reuse, PT ;  /* 0x000000da2000720c */ /* 0x080fe40003f66270 */
[----:B------:R-:W-:Y:S02]  /*19cc0*/  FMNMX3.FTZ R2, R2, R247, R245, !PT ;  /* 0x000000f702027276 */ /* 0x000fe400078100f5 */
[----:B------:R-:W-:Y:S02]  /*19cd0*/  ISETP.GE.AND P4, PT, R12, R219, PT ;  /* 0x000000db0c00720c */ /* 0x000fe40003f86270 */
[----:B------:R-:W-:Y:S02]  /*19ce0*/  FSEL R171, R30, -INF , !P1 ;  /* 0xff8000001eab7808 */ /* 0x000fe40004800000 */
[----:B------:R-:W-:Y:S02]  /*19cf0*/  FSEL R203, R203, -INF , !P5 ;  /* 0xff800000cbcb7808 */ /* 0x000fe40006800000 */
        /* <DEDUP_REMOVED lines=14> */
[-C--:B------:R-:W-:Y:S02]  /*19de0*/  ISETP.GE.AND P0, PT, R31, R219.reuse, PT ;  /* 0x000000db1f00720c */ /* 0x080fe40003f06270 */
[----:B------:R-:W-:Y:S02]  /*19df0*/  FSEL R179, R36, -INF , !P3 ;  /* 0xff80000024b37808 */ /* 0x000fe40005800000 */
[----:B------:R-:W-:Y:S02]  /*19e00*/  ISETP.GE.AND P1, PT, R23, R219, PT ;  /* 0x000000db1700720c */ /* 0x000fe40003f26270 */
[----:B------:R-:W-:Y:S02]  /*19e10*/  FMNMX3.FTZ R0, R0, R191, R173, !PT ;  /* 0x000000bf00007276 */ /* 0x000fe400078100ad */
[----:B------:R-:W-:Y:S02]  /*19e20*/  FSEL R151, R151, -INF , !P6 ;  /* 0xff80000097977808 */ /* 0x000fe40007000000 */
[----:B------:R-:W-:Y:S02]  /*19e30*/  FSEL R163, R47, -INF , !P5 ;  /* 0xff8000002fa37808 */ /* 0x000fe40006800000 */
[----:B------:R-:W-:Y:S02]  /*19e40*/  FSEL R153, R153, -INF , !P4 ;  /* 0xff80000099997808 */ /* 0x000fe40006000000 */
[-C--:B------:R-:W-:Y:S02]  /*19e50*/  ISETP.GE.AND P3, PT, R18, R218.reuse, PT ;  /* 0x000000da1200720c */ /* 0x080fe40003f66270 */
[-C--:B------:R-:W-:Y:S02]  /*19e60*/  ISETP.GE.AND P6, PT, R5, R218.reuse, PT ;  /* 0x000000da0500720c */ /* 0x080fe40003fc6270 */
[----:B------:R-:W-:Y:S02]  /*19e70*/  FMNMX3.FTZ R2, R2, R189, R187, !PT ;  /* 0x000000bd02027276 */ /* 0x000fe400078100bb */
[-C--:B------:R-:W-:Y:S02]  /*19e80*/  ISETP.GE.AND P4, PT, R29, R219.reuse, PT ;  /* 0x000000db1d00720c */ /* 0x080fe40003f86270 */
[----:B------:R-:W-:Y:S02]  /*19e90*/  FSEL R177, R39, -INF , !P1 ;  /* 0xff80000027b17808 */ /* 0x000fe40004800000 */
[----:B------:R-:W-:Y:S01]  /*19ea0*/  FSEL R175, R40, -INF , !P0 ;  /* 0xff80000028af7808 */ /* 0x000fe20004000000 */
[----:B------:R-:W-:Y:S01]  /*19eb0*/  LDSM.16.MT88.4 R36, [R192+0xb000] ;  /* 0x00b00000c024783b */ /* 0x000fe20000004200 */
[----:B------:R-:W-:Y:S02]  /*19ec0*/  ISETP.GE.AND P5, PT, R32, R219, PT ;  /* 0x000000db2000720c */ /* 0x000fe40003fa6270 */
        /* <DEDUP_REMOVED lines=20> */
[----:B------:R-:W-:Y:S01]  /*1a010*/  FMNMX3.FTZ R0, R0, R161, R159, !PT ;  /* 0x000000a100007276 */ /* 0x000fe2000781009f */
[----:B------:R-:W-:Y:S01]  /*1a020*/  LDSM.16.MT88.4 R44, [R194+0xd000] ;  /* 0x00d00000c22c783b */ /* 0x000fe20000004200 */
[----:B------:R-:W-:Y:S02]  /*1a030*/  FSEL R128, R128, -INF , !P5 ;  /* 0xff80000080807808 */ /* 0x000fe40006800000 */
[----:B------:R-:W-:Y:S02]  /*1a040*/  FMNMX3.FTZ R2, R2, R165, R163, !PT ;  /* 0x000000a502027276 */ /* 0x000fe400078100a3 */
[----:B------:R-:W-:Y:S02]  /*1a050*/  FSEL R133, R133, -INF , !P4 ;  /* 0xff80000085857808 */ /* 0x000fe40006000000 */
[----:B------:R-:W-:Y:S02]  /*1a060*/  ISETP.GE.AND P4, PT, R18, R219, PT ;  /* 0x000000db1200720c */ /* 0x000fe40003f86270 */
[----:B------:R-:W-:Y:S02]  /*1a070*/  FSEL R143, R48, -INF , !P0 ;  /* 0xff800000308f7808 */ /* 0x000fe40004000000 */
[----:B------:R-:W-:Y:S02]  /*1a080*/  FSEL R145, R145, -INF , !P1 ;  /* 0xff80000091917808 */ /* 0x000fe40004800000 */
[----:B------:R-:W-:Y:S02]  /*1a090*/  FMNMX3.FTZ R0, R0, R157, R155, !PT ;  /* 0x0000009d00007276 */ /* 0x000fe4000781009b */
        /* <DEDUP_REMOVED lines=8> */
[----:B------:R-:W-:Y:S02]  /*1a120*/  ISETP.GE.AND P0, PT, R7, R220, PT ;  /* 0x000000dc0700720c */ /* 0x000fe40003f06270 */
[----:B------:R-:W-:Y:S02]  /*1a130*/  FMNMX3.FTZ R2, R2, R149, R147, !PT ;  /* 0x0000009502027276 */ /* 0x000fe40007810093 */
[----:B------:R-:W-:Y:S02]  /*1a140*/  ISETP.GE.AND P1, PT, R26, R219, PT ;  /* 0x000000db1a00720c */ /* 0x000fe40003f26270 */
        /* <DEDUP_REMOVED lines=32> */
[----:B------:R-:W1:Y:S01]  /*1a350*/  LDSM.16.MT88.4 R12, [R194+0x9000] ;  /* 0x00900000c20c783b */ /* 0x000e620000004200 */
[----:B------:R-:W-:Y:S01]  /*1a360*/  FADD.FTZ R6, -R5, R118 ;  /* 0x0000007605067221 */ /* 0x000fe20000010100 */
[----:B------:R-:W-:Y:S01]  /*1a370*/  FADD.FTZ R4, -R4, R119 ;  /* 0x0000007704047221 */ /* 0x000fe20000010100 */
[-C--:B------:R-:W-:Y:S01]  /*1a380*/  FFMA.FTZ R123, R17, R3.reuse, -R130 ;  /* 0x00000003117b7223 */ /* 0x080fe20000010882 */
[-CC-:B------:R-:W-:Y:S01]  /*1a390*/  FFMA.FTZ R121, R11, R3.reuse, -R124.reuse ;  /* 0x000000030b797223 */ /* 0x180fe2000001087c */
[-C--:B------:R-:W-:Y:S01]  /*1a3a0*/  FFMA.FTZ R118, R9, R3.reuse, -R124 ;  /* 0x0000000309767223 */ /* 0x080fe2000001087c */
[C---:B------:R-:W-:Y:S01]  /*1a3b0*/  FMUL.FTZ R7, R3.reuse, R6 ;  /* 0x0000000603077220 */ /* 0x040fe20000410000 */
[----:B------:R-:W-:Y:S01]  /*1a3c0*/  FMUL.FTZ R8, R3, R4 ;  /* 0x0000000403087220 */ /* 0x000fe20000410000 */
[----:B------:R-:W2:Y:S01]  /*1a3d0*/  LDSM.16.MT88.4 R20, [R192+0x9000] ;  /* 0x00900000c014783b */ /* 0x000ea20000004200 */
        /* <DEDUP_REMOVED lines=47> */
[-C--:B------:R-:W-:Y:S03]  /*1a6d0*/  FFMA.FTZ R155, R155, R3.reuse, -R124 ;  /* 0x000000039b9b7223 */ /* 0x080fe6000001087c */
[----:B------:R-:W-:Y:S01]  /*1a6e0*/  MUFU.EX2 R129, R129 ;  /* 0x0000008100817308 */ /* 0x000fe20000000800 */
[-CC-:B------:R-:W-:Y:S01]  /*1a6f0*/  FFMA.FTZ R153, R153, R3.reuse, -R130.reuse ;  /* 0x0000000399997223 */ /* 0x180fe20000010882 */
[----:B------:R-:W-:Y:S01]  /*1a700*/  LDSM.16.MT88.4 R100, [R192+0xac00] ;  /* 0x00ac0000c064783b */ /* 0x000fe20000004200 */
[-CC-:B------:R-:W-:Y:S01]  /*1a710*/  FFMA.FTZ R154, R151, R3.reuse, -R130.reuse ;  /* 0x00000003979a7223 */ /* 0x180fe20000010882 */
[-CC-:B------:R-:W-:Y:S01]  /*1a720*/  FFMA.FTZ R149, R149, R3.reuse, -R130.reuse ;  /* 0x0000000395957223 */ /* 0x180fe20000010882 */
[-C--:B------:R-:W-:Y:S01]  /*1a730*/  FFMA.FTZ R156, R147, R3.reuse, -R130 ;  /* 0x00000003939c7223 */ /* 0x080fe20000010882 */
[-CC-:B------:R-:W-:Y:S01]  /*1a740*/  FFMA.FTZ R145, R145, R3.reuse, -R124.reuse ;  /* 0x0000000391917223 */ /* 0x180fe2000001087c */
[--C-:B------:R-:W-:Y:S03]  /*1a750*/  FFMA.FTZ R158, R143, R3, -R124.reuse ;  /* 0x000000038f9e7223 */ /* 0x100fe6000001087c */
[----:B------:R-:W4:Y:S01]  /*1a760*/  MUFU.EX2 R122, R122 ;  /* 0x0000007a007a7308 */ /* 0x000f220000000800 */
[----:B---3--:R-:W-:Y:S01]  /*1a770*/  F2FP.F16.F32.PACK_AB R58, R120, R123 ;  /* 0x0000007b783a723e */ /* 0x008fe200000000ff */
[-CC-:B------:R-:W-:Y:S01]  /*1a780*/  FFMA.FTZ R141, R141, R3.reuse, -R124.reuse ;  /* 0x000000038d8d7223 */ /* 0x180fe2000001087c */
[-CC-:B------:R-:W-:Y:S01]  /*1a790*/  FFMA.FTZ R160, R139, R3.reuse, -R124.reuse ;  /* 0x000000038ba07223 */ /* 0x180fe2000001087c */
[-C--:B------:R-:W-:Y:S01]  /*1a7a0*/  FFMA.FTZ R53, R53, R3.reuse, -R124 ;  /* 0x0000000335357223 */ /* 0x080fe2000001087c */
[-CC-:B------:R-:W-:Y:S01]  /*1a7b0*/  FFMA.FTZ R137, R137, R3.reuse, -R130.reuse ;  /* 0x0000000389897223 */ /* 0x180fe20000010882 */
[-C--:B------:R-:W-:Y:S01]  /*1a7c0*/  FFMA.FTZ R162, R135, R3.reuse, -R130 ;  /* 0x0000000387a27223 */ /* 0x080fe20000010882 */
[----:B------:R-:W-:Y:S03]  /*1a7d0*/  FMUL.FTZ R32, R55, R84 ;  /* 0x0000005437207220 */ /* 0x000fe60000410000 */
[----:B------:R-:W-:Y:S01]  /*1a7e0*/  MUFU.EX2 R121, R121 ;  /* 0x0000007900797308 */ /* 0x000fe20000000800 */
[--C-:B------:R-:W-:Y:S01]  /*1a7f0*/  FFMA.FTZ R84, R43, R3, -R124.reuse ;  /* 0x000000032b547223 */ /* 0x100fe2000001087c */
[C---:B------:R-:W-:Y:S01]  /*1a800*/  FMUL.FTZ R43, R54.reuse, R79 ;  /* 0x0000004f362b7220 */ /* 0x040fe20000410000 */
[----:B------:R-:W-:Y:S01]  /*1a810*/  FMUL.FTZ R34, R54, R86 ;  /* 0x0000005636227220 */ /* 0x000fe20000410000 */
[----:B------:R-:W-:Y:S01]  /*1a820*/  FFMA.FTZ R86, R243, R3, -R124 ;  /* 0x00000003f3567223 */ /* 0x000fe2000001087c */
[----:B------:R-:W-:Y:S01]  /*1a830*/  FFMA.FTZ R126, R55, R228, R126 ;  /* 0x000000e4377e7223 */ /* 0x000fe2000001007e */
[----:B------:R-:W-:Y:S04]  /*1a840*/  ISETP.GT.AND P0, PT, R225, R200, PT ;  /* 0x000000c8e100720c */ /* 0x000fe80003f04270 */
        /* <DEDUP_REMOVED lines=336> */
.L_x_4993:
        /* <DEDUP_REMOVED lines=10> */
.L_x_5011:
        /* <DEDUP_REMOVED lines=172> */
.L_x_5002:
        /* <DEDUP_REMOVED lines=25> */
.L_x_5004:
[----:B------:R-:W-:Y:S05]  /*1ca40*/  BSYNC.RECONVERGENT B0 ;  /* 0x0000000000007941 */ /* 0x000fea0003800200 */
.L_x_5003:
        /* <DEDUP_REMOVED lines=10> */
.L_x_5006:
[----:B------:R-:W-:Y:S05]  /*1caf0*/  BSYNC.RECONVERGENT B0 ;  /* 0x0000000000007941 */ /* 0x000fea0003800200 */
.L_x_5005:
[----:B------:R-:W-:-:S04]  /*1cb00*/  MOV R207, 0x0 ;  /* 0x0000000000cf7802 */ /* 0x000fc80000000f00 */
[----:B-1234-:R-:W-:Y:S05]  /*1cb10*/  @P3 RET.REL.NODEC R206 `(_ZN5flash24flash_fwd_splitkv_kernelI23Flash_fwd_kernel_traitsILi96ELi64ELi128ELi4ELb0ELb0EN7cutlass6half_tE19Flash_kernel_traitsILi96ELi64ELi128ELi4ES3_EELb0ELb1ELb0ELb0ELb1ELb1ELb0ELb1EEEvNS_16Flash_fwd_paramsE) ;  /* 0xfffffe34ce383950 */ /* 0x01efea0003c3ffff */
        /* <DEDUP_REMOVED lines=14> */
[----:B-1----:R-:W-:Y:S05]  /*1cc00*/  RET.REL.NODEC R206 `(_ZN5flash24flash_fwd_splitkv_kernelI23Flash_fwd_kernel_traitsILi96ELi64ELi128ELi4ELb0ELb0EN7cutlass6half_tE19Flash_kernel_traitsILi96ELi64ELi128ELi4ES3_EELb0ELb1ELb0ELb0ELb1ELb1ELb0ELb1EEEvNS_16Flash_fwd_paramsE) ;  /* 0xfffffe30cefc7950 */ /* 0x002fea0003c3ffff */
.L_x_5001:
[----:B------:R-:W-:Y:S01]  /*1cc10*/  MOV R4, 0x2 ;  /* 0x0000000200047802 */ /* 0x000fe20000000f00 */
[----:B------:R-:W-:Y:S01]  /*1cc20*/  IMAD.MOV.U32 R3, RZ, RZ, 0x1f ;  /* 0x0000001fff037424 */ /* 0x000fe200078e00ff */
[----:B------:R-:W-:-:S07]  /*1cc30*/  MOV R5, 0xffffffff ;  /* 0xffffffff00057802 */ /* 0x000fce0000000f00 */
[----:B-1---5:R-:W-:Y:S05]  /*1cc40*/  WARPSYNC.COLLECTIVE R5, `(.L_x_5007) ;  /* 0x0000000005087348 */ /* 0x022fea0003c00000 */
[----:B------:R2:W3:Y:S02]  /*1cc50*/  SHFL.BFLY P0, R10, R228, R4, R3 ;  /* 0x0c000004e40a7389 */ /* 0x0004e40000000003 */
[----:B-123-5:R-:W-:Y:S05]  /*1cc60*/  ENDCOLLECTIVE ;  /* 0x000000000000791b */ /* 0x02efea0003800000 */
.L_x_5007:
[----:B------:R-:W-:Y:S02]  /*1cc70*/  IMAD.MOV.U32 R9, RZ, RZ, R10 ;  /* 0x000000ffff097224 */ /* 0x000fe400078e000a */
[----:B------:R-:W-:Y:S02]  /*1cc80*/  IMAD.MOV.U32 R4, RZ, RZ, 0x1 ;  /* 0x00000001ff047424 */ /* 0x000fe400078e00ff */
[----:B------:R-:W-:-:S05]  /*1cc90*/  FADD.FTZ R9, R9, R228 ;  /* 0x000000e409097221 */ /* 0x000fca0000010000 */
[----:B------:R-:W-:-:S07]  /*1cca0*/  MOV R228, R9 ;  /* 0x0000000900e47202 */ /* 0x000fce0000000f00 */
[----:B------:R-:W-:Y:S05]  /*1ccb0*/  WARPSYNC.COLLECTIVE R5, `(.L_x_5008) ;  /* 0x0000000005087348 */ /* 0x000fea0003c00000 */
[----:B------:R1:W2:Y:S02]  /*1ccc0*/  SHFL.BFLY P0, R10, R228, R4, R3 ;  /* 0x0c000004e40a7389 */ /* 0x0002a40000000003 */
[----:B-12---:R-:W-:Y:S05]  /*1ccd0*/  ENDCOLLECTIVE ;  /* 0x000000000000791b */ /* 0x006fea0003800000 */
.L_x_5008:
[----:B------:R-:W-:Y:S01]  /*1cce0*/  MOV R228, R227 ;  /* 0x000000e300e47202 */ /* 0x000fe20000000f00 */
[----:B------:R-:W-:Y:S01]  /*1ccf0*/  IMAD.MOV.U32 R4, RZ, RZ, 0x2 ;  /* 0x00000002ff047424 */ /* 0x000fe200078e00ff */
[----:B------:R-:W-:-:S07]  /*1cd00*/  MOV R6, R10 ;  /* 0x0000000a00067202 */ /* 0x000fce0000000f00 */
[----:B------:R-:W-:Y:S05]  /*1cd10*/  WARPSYNC.COLLECTIVE R5, `(.L_x_5009) ;  /* 0x0000000005087348 */ /* 0x000fea0003c00000 */
[----:B------:R1:W2:Y:S02]  /*1cd20*/  SHFL.BFLY P0, R10, R228, R4, R3 ;  /* 0x0c000004e40a7389 */ /* 0x0002a40000000003 */
[----:B-12---:R-:W-:Y:S05]  /*1cd30*/  ENDCOLLECTIVE ;  /* 0x000000000000791b */ /* 0x006fea0003800000 */
.L_x_5009:
[----:B------:R-:W-:Y:S01]  /*1cd40*/  FADD.FTZ R6, R9, R6 ;  /* 0x0000000609067221 */ /* 0x000fe20000010000 */
[----:B------:R-:W-:Y:S01]  /*1cd50*/  FADD.FTZ R8, R10, R227 ;  /* 0x000000e30a087221 */ /* 0x000fe20000010000 */
[----:B------:R-:W-:-:S04]  /*1cd60*/  MOV R4, 0x1 ;  /* 0x0000000100047802 */ /* 0x000fc80000000f00 */
[----:B------:R-:W-:-:S07]  /*1cd70*/  MOV R228, R8 ;  /* 0x0000000800e47202 */ /* 0x000fce0000000f00 */
[----:B------:R-:W-:Y:S05]  /*1cd80*/  WARPSYNC.COLLECTIVE R5, `(.L_x_5010) ;  /* 0x0000000005087348 */ /* 0x000fea0003c00000 */
[----:B------:R1:W2:Y:S02]  /*1cd90*/  SHFL.BFLY P0, R10, R228, R4, R3 ;  /* 0x0c000004e40a7389 */ /* 0x0002a40000000003 */
[----:B-12---:R-:W-:Y:S05]  /*1cda0*/  ENDCOLLECTIVE ;  /* 0x000000000000791b */ /* 0x006fea0003800000 */
.L_x_5010:
[----:B------:R-:W-:Y:S05]  /*1cdb0*/  BRA `(.L_x_5011) ;  /* 0xfffffff0000c7947 */ /* 0x000fea000383ffff */
.L_x_5012:
        /* <DEDUP_REMOVED lines=12> */
.L_x_11665:


//--------------------- .text._ZN5flash24flash_fwd_splitkv_kernelI23Flash_fwd_kernel_traitsILi96ELi64ELi128ELi4ELb0ELb0EN7cutlass6half_tE19Flash_kernel_traitsILi96ELi64ELi128ELi4ES3_EELb0ELb1ELb1ELb0ELb0ELb0ELb0ELb1EEEvNS_16Flash_fwd_paramsE --------------------------
	.section	.text._ZN5flash24flash_fwd_splitkv_kernelI23Flash_fwd_kernel_traitsILi96ELi64ELi128ELi4ELb0ELb0EN7cutlass6half_tE19Flash_kernel_traitsILi96ELi64ELi128ELi4ES3_EELb0ELb1ELb1ELb0ELb0ELb0ELb0ELb1EEEvNS_16Flash_fwd_paramsE,"ax",@progbits
	.align	128
        .global         _ZN5flash24flash_fwd_splitkv_kernelI23Flash_fwd_kernel_traitsILi96ELi64ELi128ELi4ELb0ELb0EN7cutlass6half_tE19Flash_kernel_traitsILi96ELi64ELi128ELi4ES3_EELb0ELb1ELb1ELb0ELb0ELb0ELb0ELb1EEEvNS_16Flash_fwd_paramsE
        .type           _ZN5flash24flash_fwd_splitkv_kernelI23Flash_fwd_kernel_traitsILi96ELi64ELi128ELi4ELb0ELb0EN7cutlass6half_tE19Flash_kernel_traitsILi96ELi64ELi128ELi4ES3_EELb0ELb1ELb1ELb0ELb0ELb0ELb0ELb1EEEvNS_16Flash_fwd_paramsE,@function
        .size           _ZN5flash24flash_fwd_splitkv_kernelI23Flash_fwd_kernel_traitsILi96ELi64ELi128ELi4ELb0ELb0EN7cutlass6half_tE19Flash_kernel_traitsILi96ELi64ELi128ELi4ES3_EELb0ELb1ELb1ELb0ELb0ELb0ELb0ELb1EEEvNS_16Flash_fwd_paramsE,(.L_x_11666 - _ZN5flash24flash_fwd_splitkv_kernelI23Flash_fwd_kernel_traitsILi96ELi64ELi128ELi4ELb0ELb0EN7cutlass6half_tE19Flash_kernel_traitsILi96ELi64ELi128ELi4ES3_EELb0ELb1ELb1ELb0ELb0ELb0ELb0ELb1EEEvNS_16Flash_fwd_paramsE)
        .other          _ZN5flash24flash_fwd_splitkv_kernelI23Flash_fwd_kernel_traitsILi96ELi64ELi128ELi4ELb0ELb0EN7cutlass6half_tE19Flash_kernel_traitsILi96ELi64ELi128ELi4ES3_EELb0ELb1ELb1ELb0ELb0ELb0ELb0ELb1EEEvNS_16Flash_fwd_paramsE,@"STO_CUDA_ENTRY STV_DEFAULT"
_ZN5flash24flash_fwd_splitkv_kernelI23Flash_fwd_kernel_traitsILi96ELi64ELi128ELi4ELb0ELb0EN7cutlass6half_tE19Flash_kernel_traitsILi96ELi64ELi128ELi4ES3_EELb0ELb1ELb1ELb0ELb0ELb0ELb0ELb1EEEvNS_16Flash_fwd_paramsE:
.text._ZN5flash24flash_fwd_splitkv_kernelI23Flash_fwd_kernel_traitsILi96ELi64ELi128ELi4ELb0ELb0EN7cutlass6half_tE19Flash_kernel_traitsILi96ELi64ELi128ELi4ES3_EELb0ELb1ELb1ELb0ELb0ELb0ELb0ELb1EEEvNS_16Flash_fwd_paramsE:
[----:B------:R-:W-:Y:S01]  /*0000*/  LDC R1, c[0x0][0x37c] ;  /* 0x0000df00ff017b82 */ /* 0x000fe20000000800 */
[----:B------:R-:W1:Y:S07]  /*0010*/  S2R R147, SR_CTAID.X ;  /* 0x0000000000937919 */ /* 0x000e6e0000002500 */
[----:B------:R-:W2:Y:S01]  /*0020*/  LDC.64 R116, c[0x0][0x348] ;  /* 0x0000d200ff747b82 */ /* 0x000ea20000000a00 */
[----:B------:R-:W-:Y:S01]  /*0030*/  BSSY.RECONVERGENT B4, `(.L_x_5013) ;  /* 0x0000005000047945 */ /* 0x000fe20003800200 */
[----:B------:R-:W-:Y:S01]  /*0040*/  MOV R144, 0x80 ;  /* 0x0000008000907802 */ /* 0x000fe20000000f00 */
[----:B------:R-:W3:Y:S01]  /*0050*/  S2R R145, SR_CTAID.Y ;  /* 0x0000000000917919 */ /* 0x000ee20000002600 */
[----:B------:R-:W4:Y:S05]  /*0060*/  S2R R146, SR_CTAID.Z ;  /* 0x0000000000927919 */ /* 0x000f2a0000002700 */
[----:B-1234-:R-:W-:Y:S05]  /*0070*/  CALL.REL.NOINC `($_ZN5flash24flash_fwd_splitkv_kernelI23Flash_fwd_kernel_traitsILi96ELi64ELi128ELi4ELb0ELb0EN7cutlass6half_tE19Flash_kernel_traitsILi96ELi64ELi128ELi4ES3_EELb0ELb1ELb1ELb0ELb0ELb0ELb0ELb1EEEvNS_16Flash_fwd_paramsE$_ZN5flash30compute_attn_1rowblock_splitkvI23Flash_fwd_kernel_traitsILi96ELi64ELi128ELi4ELb0ELb0EN7cutlass6half_tE19Flash_kernel_traitsILi96ELi64ELi128ELi4ES3_EELb0ELb1ELb1ELb0ELb0ELb0ELb0ELb1ENS_16Flash_fwd_paramsEEEvRKT8_iiiii) ;  /* 0x0000000000087944 */ /* 0x01efea0003c00000 */
[----:B------:R-:W-:Y:S05]  /*0080*/  BSYNC.RECONVERGENT B4 ;  /* 0x0000000000047941 */ /* 0x000fea0003800200 */
.L_x_5013:
[----:B------:R-:W-:Y:S05]  /*0090*/  EXIT ;  /* 0x000000000000794d */ /* 0x000fea0003800000 */
        .type           $_ZN5flash24flash_fwd_splitkv_kernelI23Flash_fwd_kernel_traitsILi96ELi64ELi128ELi4ELb0ELb0EN7cutlass6half_tE19Flash_kernel_traitsILi96ELi64ELi128ELi4ES3_EELb0ELb1ELb1ELb0ELb0ELb0ELb0ELb1EEEvNS_16Flash_fwd_paramsE$_ZN5flash30compute_attn_1rowblock_splitkvI23Flash_fwd_kernel_traitsILi96ELi64ELi128ELi4ELb0ELb0EN7cutlass6half_tE19Flash_kernel_traitsILi96ELi64ELi128ELi4ES3_EELb0ELb1ELb1ELb0ELb0ELb0ELb0ELb1ENS_16Flash_fwd_paramsEEEvRKT8_iiiii,@function
        .size           $_ZN5flash24flash_fwd_splitkv_kernelI23Flash_fwd_kernel_traitsILi96ELi64ELi128ELi4ELb0ELb0EN7cutlass6half_tE19Flash_kernel_traitsILi96ELi64ELi128ELi4ES3_EELb0ELb1ELb1ELb0ELb0ELb0ELb0ELb1EEEvNS_16Flash_fwd_paramsE$_ZN5flash30compute_attn_1rowblock_splitkvI23Flash_fwd_kernel_traitsILi96ELi64ELi128ELi4ELb0ELb0EN7cutlass6half_tE19Flash_kernel_traitsILi96ELi64ELi128ELi4ES3_EELb0ELb1ELb1ELb0ELb0ELb0ELb0ELb1ENS_16Flash_fwd_paramsEEEvRKT8_iiiii,(.L_x_11666 - $_ZN5flash24flash_fwd_splitkv_kernelI23Flash_fwd_kernel_traitsILi96ELi64ELi128ELi4ELb0ELb0EN7cutlass6half_tE19Flash_kernel_traitsILi96ELi64ELi128ELi4ES3_EELb0ELb1ELb1ELb0ELb0ELb0ELb0ELb1EEEvNS_16Flash_fwd_paramsE$_ZN5flash30compute_attn_1rowblock_splitkvI23Flash_fwd_kernel_traitsILi96ELi64ELi128ELi4ELb0ELb0EN7cutlass6half_tE19Flash_kernel_traitsILi96ELi64ELi128ELi4ES3_EELb0ELb1ELb1ELb0ELb0ELb0ELb0ELb1ENS_16Flash_fwd_paramsEEEvRKT8_iiiii)
$_ZN5flash24flash_fwd_splitkv_kernelI23Flash_fwd_kernel_traitsILi96ELi64ELi128ELi4ELb0ELb0EN7cutlass6half_tE19Flash_kernel_traitsILi96ELi64ELi128ELi4ES3_EELb0ELb1ELb1ELb0ELb0ELb0ELb0ELb1EEEvNS_16Flash_fwd_paramsE$_ZN5flash30compute_attn_1rowblock_splitkvI23Flash_fwd_kernel_traitsILi96ELi64ELi128ELi4ELb0ELb0EN7cutlass6half_tE19Flash_kernel_traitsILi96ELi64ELi128ELi4ES3_EELb0ELb1ELb1ELb0ELb0ELb0ELb0ELb1ENS_16Flash_fwd_paramsEEEvRKT8_iiiii:
        /* <DEDUP_REMOVED lines=39> */
.L_x_5015:
[----:B------:R-:W-:Y:S05]  /*0310*/  BSYNC.RECONVERGENT B0 ;  /* 0x0000000000007941 */ /* 0x000fea0003800200 */
.L_x_5014:
[----:B------:R-:W-:Y:S04]  /*0320*/  BSSY.RECONVERGENT B0, `(.L_x_5016) ;  /* 0x0000007000007945 */ /* 0x000fe80003800200 */
[----:B------:R-:W-:Y:S05]  /*0330*/  @!P3 BRA `(.L_x_5017) ;  /* 0x000000000014b947 */ /* 0x000fea0003800000 */
[----:B------:R-:W4:Y:S02]  /*0340*/  LD.E.U8 R0, desc[UR4][R116.64+0x1b2] ;  /* 0x0001b20474007980 */ /* 0x000f24000c101100 */
[----:B----4-:R-:W-:-:S13]  /*0350*/  ISETP.NE.AND P1, PT, R0, RZ, PT ;  /* 0x000000ff0000720c */ /* 0x010fda0003f25270 */
[----:B------:R-:W4:Y:S02]  /*0360*/  @P1 LD.E R0, desc[UR4][R6.64+0x4] ;  /* 0x0000040406001980 */ /* 0x000f24000c101900 */
[----:B----45:R-:W-:-:S06]  /*0370*/  @P1 IADD3 R77, PT, PT, R0, -R11, RZ ;  /* 0x8000000b004d1210 */ /* 0x030fcc0007ffe0ff */
[----:B------:R4:W5:Y:S02]  /*0380*/  @!P1 LD.E R77, desc[UR4][R6.64] ;  /* 0x00000004064d9980 */ /* 0x000964000c101900 */
.L_x_5017:
[----:B------:R-:W-:Y:S05]  /*0390*/  BSYNC.RECONVERGENT B0 ;  /* 0x0000000000007941 */ /* 0x000fea0003800200 */
.L_x_5016:
        /* <DEDUP_REMOVED lines=9> */
.L_x_5019:
[----:B------:R-:W5:Y:S01]  /*0430*/  LD.E.64 R2, desc[UR4][R116.64+0x108] ;  /* 0x0001080474027980 */ /* 0x000f62000c101b00 */
[----:B------:R-:W-:Y:S01]  /*0440*/  BSSY.RECONVERGENT B0, `(.L_x_5021) ;  /* 0x0000006000007945 */ /* 0x000fe20003800200 */
[----:B------:R-:W-:Y:S01]  /*0450*/  IMAD.MOV.U32 R0, RZ, RZ, RZ ;  /* 0x000000ffff007224 */ /* 0x000fe200078e00ff */
[----:B-----5:R-:W-:-:S04]  /*0460*/  ISETP.NE.U32.AND P0, PT, R2, RZ, PT ;  /* 0x000000ff0200720c */ /* 0x020fc80003f05070 */
[----:B------:R-:W-:-:S13]  /*0470*/  ISETP.NE.AND.EX P0, PT, R3, RZ, PT, P0 ;  /* 0x000000ff0300720c */ /* 0x000fda0003f05300 */
[----:B------:R-:W-:Y:S05]  /*0480*/  @!P0 BRA `(.L_x_5022) ;  /* 0x0000000000048947 */ /* 0x000fea0003800000 */
[----:B------:R1:W5:Y:S02]  /*0490*/  LD.E R0, desc[UR4][R116.64+0xbc] ;  /* 0x0000bc0474007980 */ /* 0x000364000c101900 */
.L_x_5022:
[----:B------:R-:W-:Y:S05]  /*04a0*/  BSYNC.RECONVERGENT B0 ;  /* 0x0000000000007941 */ /* 0x000fea0003800200 */
.L_x_5021:
[----:B-----5:R-:W-:Y:S02]  /*04b0*/  IADD3 R109, PT, PT, R77, R0, RZ ;  /* 0x000000004d6d7210 */ /* 0x020fe40007ffe0ff */
.L_x_5020:
[----:B------:R-:W-:Y:S05]  /*04c0*/  BSYNC.RECONVERGENT B1 ;  /* 0x0000000000017941 */ /* 0x000fea0003800200 */
.L_x_5018:
[----:B------:R-:W-:Y:S01]  /*04d0*/  IMAD.SHL.U32 R107, R147, 0x40, RZ ;  /* 0x00000040936b7824 */ /* 0x000fe200078e00ff */
[----:B------:R-:W-:Y:S01]  /*04e0*/  MOV R2, R144 ;  /* 0x0000009000027202 */ /* 0x000fe20000000f00 */
[----:B------:R-:W-:-:S03]  /*04f0*/  IMAD.MOV.U32 R3, RZ, RZ, 0x0 ;  /* 0x00000000ff037424 */ /* 0x000fc600078e00ff */
[----:B------:R-:W-:-:S13]  /*0500*/  ISETP.GT.AND P0, PT, R148, R107, PT ;  /* 0x0000006b9400720c */ /* 0x000fda0003f04270 */
[----:B-1234-:R-:W-:Y:S05]  /*0510*/  @!P0 RET.REL.NODEC R2 `(_ZN5flash24flash_fwd_splitkv_kernelI23Flash_fwd_kernel_traitsILi96ELi64ELi128ELi4ELb0ELb0EN7cutlass6half_tE19Flash_kernel_traitsILi96ELi64ELi128ELi4ES3_EELb0ELb1ELb1ELb0ELb0ELb0ELb0ELb1EEEvNS_16Flash_fwd_paramsE) ;  /* 0xfffffff802b88950 */ /* 0x01efea0003c3ffff */
        /* <DEDUP_REMOVED lines=41> */
[-C--:B--2---:R-:W-:Y:S02]  /*07b0*/  @P0 IMAD R4, R13, R150.reuse, RZ ;  /* 0x000000960d040224 */ /* 0x084fe400078e02ff */
[----:B------:R-:W-:-:S04]  /*07c0*/  @P0 IMAD.WIDE.U32 R150, R12, R150, RZ ;  /* 0x000000960c960225 */ /* 0x000fc800078e00ff */
[-C--:B---3--:R-:W-:Y:S02]  /*07d0*/  IMAD R3, R3, R145.reuse, R146 ;  /* 0x0000009103037224 */ /* 0x088fe400078e0292 */
[-C--:B----4-:R-:W-:Y:S02]  /*07e0*/  @!P0 IMAD R5, R17, R145.reuse, RZ ;  /* 0x0000009111058224 */ /* 0x090fe400078e02ff */
[----:B------:R-:W-:-:S04]  /*07f0*/  @!P0 IMAD.WIDE.U32 R16, R16, R145, RZ ;  /* 0x0000009110108225 */ /* 0x000fc800078e00ff */
[----:B------:R-:W-:Y:S02]  /*0800*/  @!P0 IMAD.IADD R5, R17, 0x1, R5 ;  /* 0x0000000111058824 */ /* 0x000fe400078e0205 */
[----:B------:R-:W-:Y:S02]  /*0810*/  @!P0 IMAD.MOV.U32 R6, RZ, RZ, R16 ;  /* 0x000000ffff068224 */ /* 0x000fe400078e0010 */
[----:B------:R-:W-:Y:S01]  /*0820*/  IMAD.WIDE.U32 R16, R107, R12, R18 ;  /* 0x0000000c6b107225 */ /* 0x000fe200078e0012 */
[----:B------:R-:W-:-:S03]  /*0830*/  @P0 IADD3 R5, PT, PT, R151, R4, RZ ;  /* 0x0000000497050210 */ /* 0x000fc60007ffe0ff */
[----:B------:R-:W-:Y:S02]  /*0840*/  @P0 IMAD.MOV.U32 R6, RZ, RZ, R150 ;  /* 0x000000ffff060224 */ /* 0x000fe400078e0096 */
[----:B------:R-:W-:Y:S01]  /*0850*/  IMAD R0, R0, R3, R107 ;  /* 0x0000000300007224 */ /* 0x000fe200078e026b */
[----:B------:R-:W-:Y:S01]  /*0860*/  SHF.R.U32.HI R3, RZ, 0x2, R64 ;  /* 0x00000002ff037819 */ /* 0x000fe20000011640 */
[----:B------:R-:W-:Y:S01]  /*0870*/  IMAD R4, R13, R107, RZ ;  /* 0x0000006b0d047224 */ /* 0x000fe200078e02ff */
[----:B------:R-:W-:Y:S02]  /*0880*/  IADD3 R16, P0, PT, R6, R16, RZ ;  /* 0x0000001006107210 */ /* 0x000fe40007f1e0ff */
[CC--:B------:R-:W-:Y:S02]  /*0890*/  ISETP.GE.AND P2, PT, R3.reuse, R148.reuse, PT ;  /* 0x000000940300720c */ /* 0x0c0fe40003f46270 */
[----:B------:R-:W-:Y:S02]  /*08a0*/  ISETP.GE.OR P6, PT, R3, R148, P5 ;  /* 0x000000940300720c */ /* 0x000fe40002fc6670 */
[----:B------:R-:W-:-:S02]  /*08b0*/  IADD3.X R17, PT, PT, R5, R17, R4, P0, !PT ;  /* 0x0000001105117210 */ /* 0x000fc400007fe404 */
[----:B------:R-:W-:Y:S01]  /*08c0*/  IADD3 R5, P0, PT, R0, R3, RZ ;  /* 0x0000000300057210 */ /* 0x000fe20007f1e0ff */
[----:B------:R-:W-:Y:S02]  /*08d0*/  VIADD R7, R3, 0x20 ;  /* 0x0000002003077836 */ /* 0x000fe40000000000 */
[----:B------:R-:W-:Y:S01]  /*08e0*/  IMAD.WIDE.U32 R16, R10, R146, R16 ;  /* 0x000000920a107225 */ /* 0x000fe200078e0010 */
[----:B------:R-:W-:Y:S02]  /*08f0*/  LEA.HI.X.SX32 R4, R0, RZ, 0x1, P0 ;  /* 0x000000ff00047211 */ /* 0x000fe400000f0eff */
[----:B------:R-:W-:Y:S01]  /*0900*/  LEA R6, P0, R5, R8, 0x2 ;  /* 0x0000000805067211 */ /* 0x000fe200078010ff */
[----:B------:R-:W-:Y:S01]  /*0910*/  IMAD R0, R11, R146, RZ ;  /* 0x000000920b007224 */ /* 0x000fe200078e02ff */
[CC--:B------:R-:W-:Y:S02]  /*0920*/  ISETP.GE.AND P1, PT, R7.reuse, R148.reuse, PT ;  /* 0x000000940700720c */ /* 0x0c0fe40003f26270 */
[----:B------:R-:W-:-:S02]  /*0930*/  ISETP.GE.OR P5, PT, R7, R148, P5 ;  /* 0x000000940700720c */ /* 0x000fc40002fa6670 */
[----:B------:R-:W-:Y:S01]  /*0940*/  LEA.HI.X R7, R5, R9, R4, 0x2, P0 ;  /* 0x0000000905077211 */ /* 0x000fe200000f1404 */
[----:B------:R-:W-:Y:S01]  /*0950*/  @!P6 IMAD.MOV.U32 R5, RZ, RZ, 0x7f800000 ;  /* 0x7f800000ff05e424 */ /* 0x000fe200078e00ff */
[C---:B------:R-:W-:Y:S02]  /*0960*/  LOP3.LUT R11, R18.reuse, 0x20, RZ, 0xfc, !PT ;  /* 0x00000020120b7812 */ /* 0x040fe400078efcff */
        /* <DEDUP_REMOVED lines=15> */
.L_x_5025:
[----:B------:R-:W-:Y:S05]  /*0a60*/  BSYNC.RECONVERGENT B0 ;  /* 0x0000000000007941 */ /* 0x000fea0003800200 */
.L_x_5024:
        /* <DEDUP_REMOVED lines=18> */
.L_x_5027:
[----:B------:R-:W-:Y:S05]  /*0b90*/  BSYNC.RECONVERGENT B0 ;  /* 0x0000000000007941 */ /* 0x000fea0003800200 */
.L_x_5026:
[----:B------:R-:W-:Y:S01]  /*0ba0*/  MOV R145, 0x0 ;  /* 0x0000000000917802 */ /* 0x000fe20000000f00 */
[----:B------:R1:W-:Y:S03]  /*0bb0*/  @!P6 ST.E desc[UR4][R6.64], R5 ;  /* 0x000000050600e985 */ /* 0x0003e6000c101904 */
[----:B-12--5:R-:W-:Y:S05]  /*0bc0*/  @P5 RET.REL.NODEC R144 `(_ZN5flash24flash_fwd_splitkv_kernelI23Flash_fwd_kernel_traitsILi96ELi64ELi128ELi4ELb0ELb0EN7cutlass6half_tE19Flash_kernel_traitsILi96ELi64ELi128ELi4ES3_EELb0ELb1ELb1ELb0ELb0ELb0ELb0ELb1EEEvNS_16Flash_fwd_paramsE) ;  /* 0xfffffff4900c5950 */ /* 0x026fea0003c3ffff */
[----:B------:R-:W-:Y:S02]  /*0bd0*/  MOV R3, 0x7f800000 ;  /* 0x7f80000000037802 */ /* 0x000fe40000000f00 */
[----:B------:R-:W-:-:S03]  /*0be0*/  MOV R145, 0x0 ;  /* 0x0000000000917802 */ /* 0x000fc60000000f00 */
[----:B------:R1:W-:Y:S02]  /*0bf0*/  ST.E desc[UR4][R6.64+0x80], R3 ;  /* 0x0000800306007985 */ /* 0x0003e4000c101904 */
[----:B-1----:R-:W-:Y:S05]  /*0c00*/  RET.REL.NODEC R144 `(_ZN5flash24flash_fwd_splitkv_kernelI23Flash_fwd_kernel_traitsILi96ELi64ELi128ELi4ELb0ELb0EN7cutlass6half_tE19Flash_kernel_traitsILi96ELi64ELi128ELi4ES3_EELb0ELb1ELb1ELb0ELb0ELb0ELb0ELb1EEEvNS_16Flash_fwd_paramsE) ;  /* 0xfffffff090fc7950 */ /* 0x002fea0003c3ffff */
.L_x_5023:
        /* <DEDUP_REMOVED lines=72> */
[----:B------:R-:W-:Y:S02]  /*1090*/  IADD3 R8, PT, PT, -R8, RZ, RZ ;  /* 0x000000ff08087210 */ /* 0x000fe40007ffe1ff */
[----:B------:R-:W-:Y:S02]  /*10a0*/  ISETP.GE.AND P0, PT, R6, RZ, PT ;  /* 0x000000ff0600720c */ /* 0x000fe40003f06270 */
[----:B------:R-:W-:Y:S01]  /*10b0*/  ISETP.NE.AND P1, PT, R5, RZ, PT ;  /* 0x000000ff0500720c */ /* 0x000fe20003f25270 */
[----:B------:R-:W-:-:S06]  /*10c0*/  IMAD R2, R9, R8, R2 ;  /* 0x0000000809027224 */ /* 0x000fcc00078e0202 */
        /* <DEDUP_REMOVED lines=25> */
.L_x_5029:
        /* <DEDUP_REMOVED lines=9> */
[----:B------:R-:W-:-:S02]  /*12f0*/  CS2R R152, SRZ ;  /* 0x0000000000987805 */ /* 0x000fc4000001ff00 */
[----:B--2---:R-:W-:-:S04]  /*1300*/  IABS R0, R5 ;  /* 0x0000000500007213 */ /* 0x004fc80000000000 */
[----:B------:R-:W2:Y:S08]  /*1310*/  I2F.RP R6, R0 ;  /* 0x0000000000067306 */ /* 0x000eb00000209400 */
[----:B--2---:R-:W2:Y:S02]  /*1320*/  MUFU.RCP R4, R6 ;  /* 0x0000000600047308 */ /* 0x004ea40000001000 */
[----:B--2---:R-:W-:-:S06]  /*1330*/  IADD3 R4, PT, PT, R4, 0xffffffe, RZ ;  /* 0x0ffffffe04047810 */ /* 0x004fcc0007ffe0ff */
[----:B------:R-:W2:Y:S01]  /*1340*/  F2I.FTZ.U32.TRUNC.NTZ R19, R4 ;  /* 0x0000000400137305 */ /* 0x000ea2000021f000 */
[----:B-1----:R-:W-:Y:S02]  /*1350*/  IABS R3, R5 ;  /* 0x0000000500037213 */ /* 0x002fe40000000000 */
[----:B--2---:R-:W-:-:S05]  /*1360*/  IADD3 R2, PT, PT, RZ, -R19, RZ ;  /* 0x80000013ff027210 */ /* 0x004fca0007ffe0ff */
        /* <DEDUP_REMOVED lines=11> */
[----:B-----5:R-:W-:-:S05]  /*1420*/  @!P2 SHF.R.S32.HI R4, RZ, 0x1f, R9 ;  /* 0x0000001fff04a819 */ /* 0x020fca0000011409 */
[----:B------:R-:W-:Y:S02]  /*1430*/  @!P0 IMAD.IADD R3, R3, 0x1, -R0 ;  /* 0x0000000103038824 */ /* 0x000fe400078e0a00 */
[----:B------:R-:W-:Y:S01]  /*1440*/  @!P2 IMAD.IADD R19, R19, 0x1, R2 ;  /* 0x000000011313a824 */ /* 0x000fe200078e0202 */
[----:B------:R-:W-:Y:S01]  /*1450*/  @P2 IADD3 R2, PT, PT, R10, R11, RZ ;  /* 0x0000000b0a022210 */ /* 0x000fe20007ffe0ff */
[----:B----4-:R-:W-:Y:S01]  /*1460*/  @!P2 IMAD R7, R17, R9, RZ ;  /* 0x000000091107a224 */ /* 0x010fe200078e02ff */
[----:B------:R-:W-:Y:S02]  /*1470*/  ISETP.GE.U32.AND P3, PT, R3, R0, PT ;  /* 0x000000000300720c */ /* 0x000fe40003f66070 */
[----:B------:R-:W-:Y:S01]  /*1480*/  LOP3.LUT R3, R146, R5, RZ, 0x3c, !PT ;  /* 0x0000000592037212 */ /* 0x000fe200078e3cff */
[----:B------:R-:W-:Y:S01]  /*1490*/  @!P2 IMAD R7, R16, R4, R7 ;  /* 0x000000041007a224 */ /* 0x000fe200078e0207 */
[----:B------:R-:W-:Y:S01]  /*14a0*/  @!P0 IADD3 R8, PT, PT, R8, 0x1, RZ ;  /* 0x0000000108088810 */ /* 0x000fe20007ffe0ff */
[----:B------:R-:W-:Y:S01]  /*14b0*/  @!P2 IMAD.WIDE.U32 R18, R16, R9, R18 ;  /* 0x000000091012a225 */ /* 0x000fe200078e0012 */
[----:B------:R-:W-:-:S02]  /*14c0*/  ISETP.GE.AND P1, PT, R3, RZ, PT ;  /* 0x000000ff0300720c */ /* 0x000fc40003f26270 */
[----:B------:R-:W-:Y:S01]  /*14d0*/  ISETP.NE.AND P0, PT, R5, RZ, PT ;  /* 0x000000ff0500720c */ /* 0x000fe20003f05270 */
[----:B------:R-:W-:Y:S01]  /*14e0*/  @P2 IMAD.WIDE.U32 R16, R136, R2, RZ ;  /* 0x0000000288102225 */ /* 0x000fe200078e00ff */
[----:B------:R-:W-:-:S03]  /*14f0*/  @!P2 MOV R6, R18 ;  /* 0x000000120006a202 */ /* 0x000fc60000000f00 */
[----:B------:R-:W-:Y:S01]  /*1500*/  @P2 IMAD R0, R137, R2, RZ ;  /* 0x0000000289002224 */ /* 0x000fe200078e02ff */
[----:B------:R-:W-:Y:S02]  /*1510*/  @!P2 IADD3 R7, PT, PT, R19, R7, RZ ;  /* 0x000000071307a210 */ /* 0x000fe40007ffe0ff */
[----:B------:R-:W-:Y:S01]  /*1520*/  LEA R2, R60, 0xffffff80, 0x7 ;  /* 0xffffff803c027811 */ /* 0x000fe200078e38ff */
[----:B------:R-:W-:Y:S01]  /*1530*/  @P2 IMAD.IADD R7, R17, 0x1, R0 ;  /* 0x0000000111072824 */ /* 0x000fe200078e0200 */
        /* <DEDUP_REMOVED lines=13> */
[-C--:B------:R-:W-:Y:S01]  /*1610*/  @!P2 IMAD R0, R13, R9.reuse, RZ ;  /* 0x000000090d00a224 */ /* 0x080fe200078e02ff */
[----:B------:R-:W-:Y:S01]  /*1620*/  @!P2 SHF.R.S32.HI R3, RZ, 0x1f, R9 ;  /* 0x0000001fff03a819 */ /* 0x000fe20000011409 */
[----:B------:R-:W-:Y:S01]  /*1630*/  IMAD R7, R15, R8, RZ ;  /* 0x000000080f077224 */ /* 0x000fe200078e02ff */
[----:B------:R-:W-:Y:S01]  /*1640*/  SHF.R.S32.HI R4, RZ, 0x1f, R8 ;  /* 0x0000001fff047819 */ /* 0x000fe20000011408 */
[----:B------:R-:W-:Y:S02]  /*1650*/  @P2 IMAD.IADD R10, R10, 0x1, R11 ;  /* 0x000000010a0a2824 */ /* 0x000fe400078e020b */
[----:B------:R-:W-:-:S04]  /*1660*/  @!P2 IMAD.WIDE.U32 R22, R12, R9, R18 ;  /* 0x000000090c16a225 */ /* 0x000fc800078e0012 */
[----:B------:R-:W-:Y:S02]  /*1670*/  @!P2 IMAD R0, R12, R3, R0 ;  /* 0x000000030c00a224 */ /* 0x000fe400078e0200 */
[----:B------:R-:W-:-:S04]  /*1680*/  IMAD.WIDE.U32 R8, R14, R8, R16 ;  /* 0x000000080e087225 */ /* 0x000fc800078e0010 */
[----:B------:R-:W-:Y:S02]  /*1690*/  IMAD R7, R14, R4, R7 ;  /* 0x000000040e077224 */ /* 0x000fe400078e0207 */
[----:B------:R-:W-:-:S04]  /*16a0*/  @P2 IMAD.WIDE.U32 R12, R138, R10, RZ ;  /* 0x0000000a8a0c2225 */ /* 0x000fc800078e00ff */
[----:B------:R-:W-:Y:S01]  /*16b0*/  @P2 IMAD R6, R139, R10, RZ ;  /* 0x0000000a8b062224 */ /* 0x000fe200078e02ff */
[----:B------:R-:W-:Y:S01]  /*16c0*/  IADD3 R3, PT, PT, R9, R7, RZ ;  /* 0x0000000709037210 */ /* 0x000fe20007ffe0ff */
[----:B------:R-:W-:Y:S01]  /*16d0*/  @!P2 IMAD.IADD R4, R23, 0x1, R0 ;  /* 0x000000011704a824 */ /* 0x000fe200078e0200 */
[----:B------:R-:W-:Y:S01]  /*16e0*/  MOV R10, R8 ;  /* 0x00000008000a7202 */ /* 0x000fe20000000f00 */
[----:B------:R-:W-:Y:S01]  /*16f0*/  @P2 IMAD.IADD R4, R13, 0x1, R6 ;  /* 0x000000010d042824 */ /* 0x000fe200078e0206 */
[----:B------:R-:W-:Y:S02]  /*1700*/  @P2 MOV R22, R12 ;  /* 0x0000000c00162202 */ /* 0x000fe40000000f00 */
[----:B------:R-:W-:Y:S02]  /*1710*/  MOV R7, RZ ;  /* 0x000000ff00077202 */ /* 0x000fe40000000f00 */
.L_x_5030:
[----:B------:R-:W-:Y:S05]  /*1720*/  BSYNC.RECONVERGENT B0 ;  /* 0x0000000000007941 */ /* 0x000fea0003800200 */
.L_x_5028:
        /* <DEDUP_REMOVED lines=29> */
[----:B------:R-:W-:-:S04]  /*1900*/  @!P2 IADD3 R11, PT, PT, R11, -R0, RZ ;  /* 0x800000000b0ba210 */ /* 0x000fc80007ffe0ff */
[----:B------:R-:W-:Y:S02]  /*1910*/  ISETP.GE.U32.AND P3, PT, R11, R0, PT ;  /* 0x000000000b00720c */ /* 0x000fe40003f66070 */
[----:B------:R-:W-:Y:S01]  /*1920*/  LOP3.LUT R0, R146, R5, RZ, 0x3c, !PT ;  /* 0x0000000592007212 */ /* 0x000fe200078e3cff */
[----:B------:R-:W-:Y:S02]  /*1930*/  IMAD.X R23, RZ, RZ, R4, P1 ;  /* 0x000000ffff177224 */ /* 0x000fe400008e0604 */
[----:B------:R-:W-:Y:S01]  /*1940*/  @!P2 VIADD R6, R6, 0x1 ;  /* 0x000000010606a836 */ /* 0x000fe20000000000 */
[----:B------:R-:W-:Y:S02]  /*1950*/  ISETP.GE.AND P1, PT, R0, RZ, PT ;  /* 0x000000ff0000720c */ /* 0x000fe40003f26270 */
[----:B------:R-:W-:Y:S01]  /*1960*/  ISETP.NE.AND P2, PT, R5, RZ, PT ;  /* 0x000000ff0500720c */ /* 0x000fe20003f45270 */
[-C--:B-----5:R-:W-:Y:S02]  /*1970*/  IMAD R7, R7, R138.reuse, RZ ;  /* 0x0000008a07077224 */ /* 0x0a0fe400078e02ff */
[C---:B------:R-:W-:Y:S01]  /*1980*/  IMAD.WIDE.U32 R22, R2.reuse, R138, R22 ;  /* 0x0000008a02167225 */ /* 0x040fe200078e0016 */
[----:B------:R-:W1:Y:S03]  /*1990*/  S2R R106, SR_CgaCtaId ;  /* 0x00000000006a7919 */ /* 0x000e660000008800 */
[----:B------:R-:W-:-:S02]  /*19a0*/  IMAD R7, R2, R139, R7 ;  /* 0x0000008b02077224 */ /* 0x000fc400078e0207 */
[----:B------:R-:W-:Y:S02]  /*19b0*/  @P3 VIADD R6, R6, 0x1 ;  /* 0x0000000106063836 */ /* 0x000fe40000000000 */
[----:B------:R-:W-:Y:S02]  /*19c0*/  IMAD.IADD R23, R23, 0x1, R7 ;  /* 0x0000000117177824 */ /* 0x000fe400078e0207 */
[----:B------:R-:W-:Y:S01]  /*19d0*/  @!P1 IMAD.MOV R6, RZ, RZ, -R6 ;  /* 0x000000ffff069224 */ /* 0x000fe200078e0a06 */
[----:B------:R-:W-:Y:S02]  /*19e0*/  @!P2 LOP3.LUT R6, RZ, R5, RZ, 0x33, !PT ;  /* 0x00000005ff06a212 */ /* 0x000fe400078e33ff */
[----:B------:R-:W-:Y:S01]  /*19f0*/  LOP3.LUT R11, R151, 0xc0, RZ, 0xc0, !PT ;  /* 0x000000c0970b7812 */ /* 0x000fe200078ec0ff */
[----:B------:R-:W-:-:S03]  /*1a00*/  IMAD.SHL.U32 R63, R64, 0x20, RZ ;  /* 0x00000020403f7824 */ /* 0x000fc600078e00ff */
[--C-:B------:R-:W-:Y:S02]  /*1a10*/  LOP3.LUT R0, R11, 0x18, R64.reuse, 0xf8, !PT ;  /* 0x000000180b007812 */ /* 0x100fe400078ef840 */
[----:B------:R-:W-:Y:S02]  /*1a20*/  SHF.R.U32.HI R65, RZ, 0x1, R64 ;  /* 0x00000001ff417819 */ /* 0x000fe40000011640 */
[--C-:B------:R-:W-:Y:S02]  /*1a30*/  LOP3.LUT R0, R0, 0x18, R151.reuse, 0x78, !PT ;  /* 0x0000001800007812 */ /* 0x100fe400078e7897 */
[----:B------:R-:W-:Y:S01]  /*1a40*/  LOP3.LUT R66, R63, 0xc0, RZ, 0xc0, !PT ;  /* 0x000000c03f427812 */ /* 0x000fe200078ec0ff */
[----:B------:R-:W-:Y:S01]  /*1a50*/  IMAD.SHL.U32 R102, R64, 0x4, RZ ;  /* 0x0000000440667824 */ /* 0x000fe200078e00ff */
[----:B------:R-:W-:Y:S01]  /*1a60*/  LOP3.LUT R151, R0, 0x1f20, R151, 0xf8, !PT ;  /* 0x00001f2000977812 */ /* 0x000fe200078ef897 */
[----:B------:R-:W-:Y:S01]  /*1a70*/  IMAD R5, R25, R6, RZ ;  /* 0x0000000619057224 */ /* 0x000fe200078e02ff */
[----:B------:R-:W-:-:S02]  /*1a80*/  SHF.R.S32.HI R0, RZ, 0x1f, R6 ;  /* 0x0000001fff007819 */ /* 0x000fc40000011406 */
[----:B------:R-:W-:Y:S02]  /*1a90*/  MOV R11, 0x400 ;  /* 0x00000400000b7802 */ /* 0x000fe40000000f00 */
[----:B------:R-:W-:Y:S02]  /*1aa0*/  SHF.R.U32.HI R110, RZ, 0x2, R64 ;  /* 0x00000002ff6e7819 */ /* 0x000fe40000011640 */
[----:B-1----:R-:W-:-:S03]  /*1ab0*/  LEA R106, R106, R11, 0x18 ;  /* 0x0000000b6a6a7211 */ /* 0x002fc600078ec0ff */
[-C--:B------:R-:W-:Y:S02]  /*1ac0*/  IMAD R143, R139, R110.reuse, RZ ;  /* 0x0000006e8b8f7224 */ /* 0x080fe400078e02ff */
[----:B------:R-:W-:Y:S02]  /*1ad0*/  IMAD.MOV.U32 R111, RZ, RZ, RZ ;  /* 0x000000ffff6f7224 */ /* 0x000fe400078e00ff */
[----:B------:R-:W-:Y:S02]  /*1ae0*/  IMAD R141, R137, R110, RZ ;  /* 0x0000006e898d7224 */ /* 0x000fe400078e02ff */
[----:B------:R-:W-:Y:S01]  /*1af0*/  VIADD R62, R60, 0xffffffff ;  /* 0xffffffff3c3e7836 */ /* 0x000fe20000000000 */
[----:B------:R-:W-:Y:S01]  /*1b00*/  SHF.L.U64.HI R71, R138, 0x5, R139 ;  /* 0x000000058a477819 */ /* 0x000fe2000001028b */
[----:B------:R-:W-:Y:S01]  /*1b10*/  IMAD.SHL.U32 R68, R136, 0x20, RZ ;  /* 0x0000002088447824 */ /* 0x000fe200078e00ff */
[----:B------:R-:W-:Y:S01]  /*1b20*/  SHF.L.U32 R70, R138, 0x5, RZ ;  /* 0x000000058a467819 */ /* 0x000fe200000006ff */
[----:B------:R-:W-:Y:S01]  /*1b30*/  IMAD.SHL.U32 R55, R62, 0x80, RZ ;  /* 0x000000803e377824 */ /* 0x000fe200078e00ff */
[----:B------:R-:W-:Y:S01]  /*1b40*/  SHF.L.U64.HI R69, R136, 0x5, R137 ;  /* 0x0000000588457819 */ /* 0x000fe20000010289 */
[----:B------:R-:W-:-:S02]  /*1b50*/  IMAD R151, R151, 0x2, R106 ;  /* 0x0000000297977824 */ /* 0x000fc400078e026a */
[----:B--2---:R-:W-:Y:S02]  /*1b60*/  @P0 IMAD R7, R27, R150, RZ ;  /* 0x000000961b070224 */ /* 0x004fe400078e02ff */
[----:B---3--:R-:W-:-:S04]  /*1b70*/  @!P0 IMAD.WIDE.U32 R30, R28, R145, RZ ;  /* 0x000000911c1e8225 */ /* 0x008fc800078e00ff */
[----:B------:R-:W-:Y:S02]  /*1b80*/  @!P0 IMAD R2, R29, R145, RZ ;  /* 0x000000911d028224 */ /* 0x000fe400078e02ff */
[----:B------:R-:W-:Y:S01]  /*1b90*/  @P0 IMAD.WIDE.U32 R28, R26, R150, RZ ;  /* 0x000000961a1c0225 */ /* 0x000fe200078e00ff */
[----:B------:R-:W-:-:S03]  /*1ba0*/  @!P0 MOV R4, R30 ;  /* 0x0000001e00048202 */ /* 0x000fc60000000f00 */
[----:B------:R-:W-:Y:S02]  /*1bb0*/  @P0 IMAD.MOV.U32 R4, RZ, RZ, R28 ;  /* 0x000000ffff040224 */ /* 0x000fe400078e001c */
[----:B------:R-:W-:Y:S02]  /*1bc0*/  @!P0 IMAD.IADD R2, R31, 0x1, R2 ;  /* 0x000000011f028824 */ /* 0x000fe400078e0202 */
[----:B------:R-:W-:Y:S01]  /*1bd0*/  @P0 IMAD.IADD R2, R29, 0x1, R7 ;  /* 0x000000011d020824 */ /* 0x000fe200078e0207 */
[----:B------:R-:W-:Y:S01]  /*1be0*/  IADD3 R30, P1, PT, R12, R4, RZ ;  /* 0x000000040c1e7210 */ /* 0x000fe20007f3e0ff */
[----:B------:R-:W-:-:S04]  /*1bf0*/  IMAD.WIDE.U32 R28, R6, R24, R22 ;  /* 0x00000018061c7225 */ /* 0x000fc800078e0016 */
[----:B------:R-:W-:Y:S01]  /*1c00*/  IMAD.SHL.U32 R22, R64, 0x10, RZ ;  /* 0x0000001040167824 */ /* 0x000fe200078e00ff */
[----:B------:R-:W-:-:S04]  /*1c10*/  IADD3.X R31, PT, PT, RZ, R2, RZ, P1, !PT ;  /* 0x00000002ff1f7210 */ /* 0x000fc80000ffe4ff */
[----:B------:R-:W-:Y:S02]  /*1c20*/  LOP3.LUT R2, R22, 0x3e00, RZ, 0xc0, !PT ;  /* 0x00003e0016027812 */ /* 0x000fe400078ec0ff */
[----:B------:R-:W-:Y:S02]  /*1c30*/  LOP3.LUT R7, R66, 0x8, R65, 0xf8, !PT ;  /* 0x0000000842077812 */ /* 0x000fe400078ef841 */
[----:B------:R-:W-:Y:S01]  /*1c40*/  LOP3.LUT R2, R2, 0x20, R63, 0xf8, !PT ;  /* 0x0000002002027812 */ /* 0x000fe200078ef83f */
[----:B------:R-:W-:-:S03]  /*1c50*/  IMAD R24, R0, R24, R5 ;  /* 0x0000001800187224 */ /* 0x000fc600078e0205 */
[----:B------:R-:W-:Y:S02]  /*1c60*/  LOP3.LUT R105, R2, 0x100, R63, 0xf8, !PT ;  /* 0x0000010002697812 */ /* 0x000fe400078ef83f */
[----:B------:R-:W-:Y:S01]  /*1c70*/  LOP3.LUT R2, R7, 0x18, R102, 0x78, !PT ;  /* 0x0000001807027812 */ /* 0x000fe200078e7866 */
[-C--:B------:R-:W-:Y:S01]  /*1c80*/  IMAD R4, R17, R146.reuse, RZ ;  /* 0x0000009211047224 */ /* 0x080fe200078e02ff */
[----:B------:R-:W-:Y:S01]  /*1c90*/  LOP3.LUT R22, R22, 0x100, RZ, 0xc0, !PT ;  /* 0x0000010016167812 */ /* 0x000fe200078ec0ff */
[----:B------:R-:W-:Y:S01]  /*1ca0*/  IMAD.WIDE.U32 R16, R16, R146, R30 ;  /* 0x0000009210107225 */ /* 0x000fe200078e001e */
[----:B------:R-:W-:Y:S02]  /*1cb0*/  LOP3.LUT R5, R66, 0x8, R64, 0xf8, !PT ;  /* 0x0000000842057812 */ /* 0x000fe400078ef840 */
[----:B------:R-:W-:Y:S01]  /*1cc0*/  LOP3.LUT R105, R105, R2, RZ, 0xfc, !PT ;  /* 0x0000000269697212 */ /* 0x000fe200078efcff */
[----:B------:R-:W-:Y:S01]  /*1cd0*/  IMAD.IADD R25, R29, 0x1, R24 ;  /* 0x000000011d197824 */ /* 0x000fe200078e0218 */
[----:B------:R-:W-:-:S02]  /*1ce0*/  SHF.R.S32.HI R2, RZ, 0x1f, R77 ;  /* 0x0000001fff027819 */ /* 0x000fc4000001144d */
[----:B------:R-:W-:Y:S01]  /*1cf0*/  MOV R24, R28 ;  /* 0x0000001c00187202 */ /* 0x000fe20000000f00 */
[----:B------:R-:W-:Y:S01]  /*1d00*/  @!P0 IMAD.MOV.U32 R23, RZ, RZ, R27 ;  /* 0x000000ffff178224 */ /* 0x000fe200078e001b */
[----:B------:R-:W-:Y:S01]  /*1d10*/  LOP3.LUT R7, R22, 0x20, R63, 0xf8, !PT ;  /* 0x0000002016077812 */ /* 0x000fe200078ef83f */
[----:B------:R-:W-:Y:S01]  /*1d20*/  @!P0 IMAD.MOV.U32 R22, RZ, RZ, R26 ;  /* 0x000000ffff168224 */ /* 0x000fe200078e001a */
[----:B------:R-:W-:Y:S01]  /*1d30*/  LOP3.LUT R104, R5, 0x18, R102, 0x78, !PT ;  /* 0x0000001805687812 */ /* 0x000fe200078e7866 */
[----:B------:R-:W-:Y:S01]  /*1d40*/  IMAD.IADD R5, R17, 0x1, R4 ;  /* 0x0000000111057824 */ /* 0x000fe200078e0204 */
[----:B------:R-:W-:Y:S01]  /*1d50*/  LEA.HI R2, R2, R77, RZ, 0x7 ;  /* 0x0000004d02027211 */ /* 0x000fe200078f38ff */
[----:B------:R-:W-:Y:S02]  /*1d60*/  @P0 IMAD.MOV.U32 R22, RZ, RZ, R26 ;  /* 0x000000ffff160224 */ /* 0x000fe400078e001a */
[----:B------:R-:W-:Y:S02]  /*1d70*/  @P0 IMAD.MOV.U32 R23, RZ, RZ, R27 ;  /* 0x000000ffff170224 */ /* 0x000fe400078e001b */
[----:B------:R-:W-:Y:S01]  /*1d80*/  IMAD.MOV.U32 R4, RZ, RZ, R16 ;  /* 0x000000ffff047224 */ /* 0x000fe200078e0010 */
[----:B------:R-:W-:Y:S01]  /*1d90*/  IADD3 R16, P0, PT, R12, R10, RZ ;  /* 0x0000000a0c107210 */ /* 0x000fe20007f1e0ff */
[----:B------:R-:W-:Y:S01]  /*1da0*/  IMAD.WIDE.U32 R10, R110, R138, R24 ;  /* 0x0000008a6e0a7225 */ /* 0x000fe200078e0018 */
[----:B------:R-:W-:-:S03]  /*1db0*/  SHF.R.S32.HI R2, RZ, 0x7, R2 ;  /* 0x00000007ff027819 */ /* 0x000fc60000011402 */
[----:B------:R-:W-:Y:S01]  /*1dc0*/  IMAD.X R17, RZ, RZ, R3, P0 ;  /* 0x000000ffff117224 */ /* 0x000fe200000e0603 */
[----:B----4-:R-:W-:Y:S01]  /*1dd0*/  LEA R142, P0, R10, R18, 0x1 ;  /* 0x000000120a8e7211 */ /* 0x010fe200078008ff */
[----:B------:R-:W-:Y:S01]  /*1de0*/  IMAD.IADD R143, R11, 0x1, R143 ;  /* 0x000000010b8f7824 */ /* 0x000fe200078e028f */
[----:B------:R-:W-:Y:S01]  /*1df0*/  VIMNMX R73, PT, PT, R135, R2, !PT ;  /* 0x0000000287497248 */ /* 0x000fe20007fe0100 */
[----:B------:R-:W-:-:S03]  /*1e00*/  IMAD.WIDE.U32 R26, R147, 0x40, R110 ;  /* 0x00000040931a7825 */ /* 0x000fc600078e006e */
[----:B------:R-:W-:Y:S01]  /*1e10*/  LEA.HI.X R143, R10, R19, R143, 0x1, P0 ;  /* 0x000000130a8f7211 */ /* 0x000fe200000f0c8f */
[-C--:B------:R-:W-:Y:S01]  /*1e20*/  IMAD R3, R27, R22.reuse, RZ ;  /* 0x000000161b037224 */ /* 0x080fe200078e02ff */
[----:B------:R-:W-:Y:S01]  /*1e30*/  ISETP.GT.U32.AND P0, PT, R60, R73, PT ;  /* 0x000000493c00720c */ /* 0x000fe20003f04070 */
[----:B------:R-:W-:-:S04]  /*1e40*/  IMAD.WIDE.U32 R4, R26, R22, R4 ;  /* 0x000000161a047225 */ /* 0x000fc800078e0004 */
[----:B------:R-:W-:Y:S02]  /*1e50*/  IMAD R3, R26, R23, R3 ;  /* 0x000000171a037224 */ /* 0x000fe400078e0203 */
[----:B------:R-:W-:Y:S01]  /*1e60*/  IMAD.WIDE.U32 R16, R110, R136, R16 ;  /* 0x000000886e107225 */ /* 0x000fe200078e0010 */
[----:B------:R-:W-:-:S03]  /*1e70*/  LEA R112, P2, R4, R8, 0x1 ;  /* 0x0000000804707211 */ /* 0x000fc600078408ff */
[----:B------:R-:W-:Y:S01]  /*1e80*/  IMAD.IADD R3, R5, 0x1, R3 ;  /* 0x0000000105037824 */ /* 0x000fe200078e0203 */
[----:B------:R-:W-:Y:S01]  /*1e90*/  LEA R140, P1, R16, R20, 0x1 ;  /* 0x00000014108c7211 */ /* 0x000fe200078208ff */
[----:B------:R-:W-:Y:S01]  /*1ea0*/  IMAD.IADD R141, R17, 0x1, R141 ;  /* 0x00000001118d7824 */ /* 0x000fe200078e028d */
[----:B------:R-:W-:Y:S02]  /*1eb0*/  LOP3.LUT R104, R7, R104, RZ, 0xfc, !PT ;  /* 0x0000006807687212 */ /* 0x000fe400078efcff */
[----:B------:R-:W-:Y:S02]  /*1ec0*/  LEA.HI.X R113, R4, R9, R3, 0x1, P2 ;  /* 0x0000000904717211 */ /* 0x000fe400010f0c03 */
[C---:B------:R-:W-:Y:S02]  /*1ed0*/  SHF.L.U64.HI R75, R22.reuse, 0x5, R23 ;  /* 0x00000005164b7819 */ /* 0x040fe40000010217 */
[----:B------:R-:W-:Y:S02]  /*1ee0*/  SHF.L.U32 R72, R22, 0x5, RZ ;  /* 0x0000000516487819 */ /* 0x000fe400000006ff */
[----:B------:R-:W-:-:S02]  /*1ef0*/  LEA.HI.X R141, R16, R21, R141, 0x1, P1 ;  /* 0x00000015108d7211 */ /* 0x000fc400008f0c8d */
[----:B------:R-:W-:Y:S02]  /*1f00*/  LOP3.LUT R102, R102, 0xc, RZ, 0xc0, !PT ;  /* 0x0000000c66667812 */ /* 0x000fe400078ec0ff */
[----:B------:R-:W-:Y:S02]  /*1f10*/  LEA.HI R103, R103, R103, RZ, 0x1 ;  /* 0x0000006767677211 */ /* 0x000fe400078f08ff */
[C---:B------:R-:W-:Y:S02]  /*1f20*/  LOP3.LUT R10, R12.reuse, 0x20, RZ, 0xfc, !PT ;  /* 0x000000200c0a7812 */ /* 0x040fe400078efcff */
[----:B------:R-:W-:Y:S01]  /*1f30*/  LOP3.LUT R9, R12, 0x40, RZ, 0xfc, !PT ;  /* 0x000000400c097812 */ /* 0x000fe200078efcff */
[----:B------:R-:W-:Y:S06]  /*1f40*/  @!P0 BRA `(.L_x_5031) ;  /* 0x0000008800288947 */ /* 0x000fec0003800000 */
        /* <DEDUP_REMOVED lines=12> */
[----:B------:R-:W-:Y:S01]  /*2010*/  MOV R100, R55 ;  /* 0x0000003700647202 */ /* 0x000fe20000000f00 */
[C---:B------:R-:W-:Y:S01]  /*2020*/  VIADD R67, R110.reuse, 0x20 ;  /* 0x000000206e437836 */ /* 0x040fe20000000000 */
[----:B------:R-:W-:Y:S01]  /*2030*/  SHF.R.S32.HI R103, RZ, 0x1, R103 ;  /* 0x00000001ff677819 */ /* 0x000fe20000011467 */
[----:B------:R-:W-:Y:S01]  /*2040*/  VIADD R97, R110, 0x60 ;  /* 0x000000606e617836 */ /* 0x000fe20000000000 */
[--C-:B------:R-:W-:Y:S01]  /*2050*/  SHF.R.S32.HI R15, RZ, 0x1f, R77.reuse ;  /* 0x0000001fff0f7819 */ /* 0x100fe2000001144d */
        /* <DEDUP_REMOVED lines=20> */
[-C--:B----4-:R-:W-:Y:S01]  /*21a0*/  IMAD R8, R115, R100.reuse, RZ ;  /* 0x0000006473087224 */ /* 0x090fe200078e02ff */
[----:B------:R-:W-:Y:S01]  /*21b0*/  SHF.L.U32 R91, R118, 0x5, RZ ;  /* 0x00000005765b7819 */ /* 0x000fe200000006ff */
[----:B------:R-:W-:-:S04]  /*21c0*/  IMAD.WIDE.U32 R16, R114, R100, R16 ;  /* 0x0000006472107225 */ /* 0x000fc800078e0010 */
[----:B------:R-:W-:Y:S01]  /*21d0*/  IMAD.IADD R27, R27, 0x1, R7 ;  /* 0x000000011b1b7824 */ /* 0x000fe200078e0207 */
[----:B------:R-:W-:Y:S01]  /*21e0*/  IADD3 R17, PT, PT, R17, R8, RZ ;  /* 0x0000000811117210 */ /* 0x000fe20007ffe0ff */
        /* <DEDUP_REMOVED lines=12> */
[----:B------:R-:W-:-:S03]  /*22b0*/  IMAD.WIDE.U32 R24, R6, R24, R26 ;  /* 0x0000001806187225 */ /* 0x000fc600078e001a */
        /* <DEDUP_REMOVED lines=32> */
.L_x_5100:
        /* <DEDUP_REMOVED lines=18> */
.L_x_5033:
[----:B------:R-:W-:Y:S05]  /*25e0*/  BSYNC.RECONVERGENT B0 ;  /* 0x0000000000007941 */ /* 0x000fea0003800200 */
.L_x_5032:
        /* <DEDUP_REMOVED lines=15> */
.L_x_5035:
[----:B------:R-:W-:Y:S05]  /*26e0*/  BSYNC.RECONVERGENT B0 ;  /* 0x0000000000007941 */ /* 0x000fea0003800200 */
.L_x_5034:
        /* <DEDUP_REMOVED lines=18> */
.L_x_5037:
[----:B------:R-:W-:Y:S05]  /*2810*/  BSYNC.RECONVERGENT B0 ;  /* 0x0000000000007941 */ /* 0x000fea0003800200 */
.L_x_5036:
        /* <DEDUP_REMOVED lines=17> */
.L_x_5039:
[----:B------:R-:W-:Y:S05]  /*2930*/  BSYNC.RECONVERGENT B0 ;  /* 0x0000000000007941 */ /* 0x000fea0003800200 */
.L_x_5038:
        /* <DEDUP_REMOVED lines=27> */
.L_x_5043:
[----:B------:R-:W-:Y:S05]  /*2af0*/  BSYNC.RECONVERGENT B0 ;  /* 0x0000000000007941 */ /* 0x000fea0003800200 */
.L_x_5042:
        /* <DEDUP_REMOVED lines=15> */
.L_x_5045:
[----:B------:R-:W-:Y:S05]  /*2bf0*/  BSYNC.RECONVERGENT B0 ;  /* 0x0000000000007941 */ /* 0x000fea0003800200 */
.L_x_5044:
        /* <DEDUP_REMOVED lines=15> */
.L_x_5047:
[----:B------:R-:W-:Y:S05]  /*2cf0*/  BSYNC.RECONVERGENT B0 ;  /* 0x0000000000007941 */ /* 0x000fea0003800200 */
.L_x_5046:
        /* <DEDUP_REMOVED lines=19> */
.L_x_5041:
        /* <DEDUP_REMOVED lines=62> */
.L_x_5053:
[----:B------:R-:W-:Y:S05]  /*3210*/  BSYNC.RECONVERGENT B0 ;  /* 0x0000000000007941 */ /* 0x000fea0003800200 */
.L_x_5052:
        /* <DEDUP_REMOVED lines=52> */
.L_x_5055:
[----:B------:R-:W-:Y:S05]  /*3560*/  BSYNC.RECONVERGENT B0 ;  /* 0x0000000000007941 */ /* 0x000fea0003800200 */
.L_x_5054:
        /* <DEDUP_REMOVED lines=51> */
.L_x_5051:
[----:B------:R-:W-:Y:S05]  /*38a0*/  BSYNC.RECONVERGENT B1 ;  /* 0x0000000000017941 */ /* 0x000fea0003800200 */
.L_x_5050:
        /* <DEDUP_REMOVED lines=67> */
.L_x_5059:
[----:B------:R-:W-:Y:S05]  /*3ce0*/  BSYNC.RECONVERGENT B0 ;  /* 0x0000000000007941 */ /* 0x000fea0003800200 */
.L_x_5058:
        /* <DEDUP_REMOVED lines=52> */
.L_x_5061:
[----:B------:R-:W-:Y:S05]  /*4030*/  BSYNC.RECONVERGENT B0 ;  /* 0x0000000000007941 */ /* 0x000fea0003800200 */
.L_x_5060:
        /* <DEDUP_REMOVED lines=51> */
.L_x_5057:
[----:B------:R-:W-:Y:S05]  /*4370*/  BSYNC.RECONVERGENT B1 ;  /* 0x0000000000017941 */ /* 0x000fea0003800200 */
.L_x_5056:
        /* <DEDUP_REMOVED lines=65> */
.L_x_5065:
[----:B------:R-:W-:Y:S05]  /*4790*/  BSYNC.RECONVERGENT B0 ;  /* 0x0000000000007941 */ /* 0x000fea0003800200 */
.L_x_5064:
        /* <DEDUP_REMOVED lines=52> */
.L_x_5067:
[----:B------:R-:W-:Y:S05]  /*4ae0*/  BSYNC.RECONVERGENT B0 ;  /* 0x0000000000007941 */ /* 0x000fea0003800200 */
.L_x_5066:
        /* <DEDUP_REMOVED lines=51> */
.L_x_5063:
[----:B------:R-:W-:Y:S05]  /*4e20*/  BSYNC.RECONVERGENT B1 ;  /* 0x0000000000017941 */ /* 0x000fea0003800200 */
.L_x_5062:
        /* <DEDUP_REMOVED lines=68> */
.L_x_5071:
[----:B------:R-:W-:Y:S05]  /*5270*/  BSYNC.RECONVERGENT B0 ;  /* 0x0000000000007941 */ /* 0x000fea0003800200 */
.L_x_5070:
        /* <DEDUP_REMOVED lines=52> */
.L_x_5073:
[----:B------:R-:W-:Y:S05]  /*55c0*/  BSYNC.RECONVERGENT B0 ;  /* 0x0000000000007941 */ /* 0x000fea0003800200 */
.L_x_5072:
        /* <DEDUP_REMOVED lines=51> */
.L_x_5069:
[----:B------:R-:W-:Y:S05]  /*5900*/  BSYNC.RECONVERGENT B1 ;  /* 0x0000000000017941 */ /* 0x000fea0003800200 */
.L_x_5068:
[----:B------:R-:W2:Y:S02]  /*5910*/  LD.E R3, desc[UR4][R116.64+0xd0] ;  /* 0x0000d00474037980 */ /* 0x000ea4000c101900 */
[----:B--2---:R-:W-:Y:S05]  /*5920*/  IMAD.U32 R3, R3, -0x40, RZ ;  /* 0xffffffc003037824 */ /* 0x004fea00078e00ff */
[C---:B------:R-:W-:Y:S02]  /*5930*/  LEA R16, P1, R3.reuse, R16, 0x1 ;  /* 0x0000001003107211 */ /* 0x040fe400078208ff */
[C---:B------:R-:W-:Y:S02]  /*5940*/  LEA R52, P0, R3.reuse, R52, 0x1 ;  /* 0x0000003403347211 */ /* 0x040fe400078008ff */
[C---:B------:R-:W-:Y:S02]  /*5950*/  LEA.HI.X.SX32 R17, R3.reuse, R17, 0x1, P1 ;  /* 0x0000001103117211 */ /* 0x040fe400008f0eff */
[----:B------:R-:W-:Y:S01]  /*5960*/  LEA.HI.X.SX32 R53, R3, R53, 0x1, P0 ;  /* 0x0000003503357211 */ /* 0x000fe200000f0eff */
[----:B------:R-:W-:Y:S05]  /*5970*/  BRA `(.L_x_5048) ;  /* 0x0000004400fc7947 */ /* 0x000fea0003800000 */
.L_x_5049:
        /* <DEDUP_REMOVED lines=99> */
.L_x_5077:
[----:B------:R-:W-:Y:S05]  /*5fb0*/  BSYNC.RECONVERGENT B0 ;  /* 0x0000000000007941 */ /* 0x000fea0003800200 */
.L_x_5076:
        /* <DEDUP_REMOVED lines=93> */
.L_x_5079:
[----:B------:R-:W-:Y:S05]  /*6590*/  BSYNC.RECONVERGENT B0 ;  /* 0x0000000000007941 */ /* 0x000fea0003800200 */
.L_x_5078:
        /* <DEDUP_REMOVED lines=92> */
.L_x_5075:
[----:B------:R-:W-:Y:S05]  /*6b60*/  BSYNC.RECONVERGENT B1 ;  /* 0x0000000000017941 */ /* 0x000fea0003800200 */
.L_x_5074:
        /* <DEDUP_REMOVED lines=10> */
[----:B--234-:R-:W2:Y:S11]  /*6c10*/  LD.E.128 R56, desc[UR4][R22.64] ;  /* 0x0000000416387980 */ /* 0x01ceb6000c101d00 */
        /* <DEDUP_REMOVED lines=22> */
[----:B------:R-:W-:Y:S02]  /*6d80*/  @!P0 HADD2.F32 R31, -RZ, R25.H0_H0 ;  /* 0x20000019ff1f8230 */ /* 0x000fe40000004100 */
[----:B-----5:R-:W-:Y:S02]  /*6d90*/  @!P0 HADD2.F32 R41, -RZ, R38.H0_H0 ;  /* 0x20000026ff298230 */ /* 0x020fe40000004100 */
        /* <DEDUP_REMOVED lines=16> */
[----:B------:R-:W-:Y:S02]  /*6ea0*/  @!P0 HADD2.F32 R25, -RZ, R127.H0_H0 ;  /* 0x2000007fff198230 */ /* 0x000fe40000004100 */
[----:B------:R-:W-:Y:S01]  /*6eb0*/  @!P0 FMUL.FTZ R4, R30, R35 ;  /* 0x000000231e048220 */ /* 0x000fe20000410000 */
[--C-:B------:R-:W-:Y:S02]  /*6ec0*/  @!P0 HADD2.F32 R44, -RZ, R49.reuse.H0_H0 ;  /* 0x20000031ff2c8230 */ /* 0x100fe40000004100 */
[----:B------:R-:W-:Y:S01]  /*6ed0*/  @!P0 FFMA.FTZ R0, R41, R38, R0 ;  /* 0x0000002629008223 */ /* 0x000fe20000010000 */
[----:B------:R-:W-:Y:S01]  /*6ee0*/  @!P0 HADD2.F32 R45, -RZ, R49.H1_H1 ;  /* 0x30000031ff2d8230 */ /* 0x000fe20000004100 */
[----:B------:R-:W-:Y:S01]  /*6ef0*/  @!P0 MOV R49, R58 ;  /* 0x0000003a00318202 */ /* 0x000fe20000000f00 */
[----:B------:R-:W-:Y:S02]  /*6f00*/  @!P0 HADD2.F32 R20, -RZ, R127.H1_H1 ;  /* 0x3000007fff148230 */ /* 0x000fe40000004100 */
[----:B------:R-:W-:Y:S01]  /*6f10*/  @P1 FADD.FTZ R33, -R33, -RZ ;  /* 0x800000ff21211221 */ /* 0x000fe20000010100 */
[----:B------:R-:W-:Y:S02]  /*6f20*/  @!P0 HADD2.F32 R40, -RZ, R48.H1_H1 ;  /* 0x30000030ff288230 */ /* 0x000fe40000004100 */
[----:B------:R-:W-:Y:S01]  /*6f30*/  @P1 FADD.FTZ R29, -R29, -RZ ;  /* 0x800000ff1d1d1221 */ /* 0x000fe20000010100 */
[--C-:B------:R-:W-:Y:S02]  /*6f40*/  @!P0 HADD2.F32 R46, -RZ, R50.reuse.H0_H0 ;  /* 0x20000032ff2e8230 */ /* 0x100fe40000004100 */
[----:B------:R-:W-:Y:S01]  /*6f50*/  @P1 FADD.FTZ R25, -R25, -RZ ;  /* 0x800000ff19191221 */ /* 0x000fe20000010100 */
[----:B------:R-:W-:Y:S02]  /*6f60*/  @!P0 HADD2.F32 R47, -RZ, R50.H1_H1 ;  /* 0x30000032ff2f8230 */ /* 0x000fe40000004100 */
[----:B------:R-:W-:Y:S01]  /*6f70*/  @!P0 FFMA.FTZ R2, R43, R40, R2 ;  /* 0x000000282b028223 */ /* 0x000fe20000010002 */
[--C-:B------:R-:W-:Y:S02]  /*6f80*/  @!P0 HADD2.F32 R28, -RZ, R26.reuse.H0_H0 ;  /* 0x2000001aff1c8230 */ /* 0x100fe40000004100 */
[----:B------:R-:W-:Y:S01]  /*6f90*/  @P1 FADD.FTZ R20, -R20, -RZ ;  /* 0x800000ff14141221 */ /* 0x000fe20000010100 */
[--C-:B------:R-:W-:Y:S02]  /*6fa0*/  @!P0 HADD2.F32 R48, -RZ, R51.reuse.H0_H0 ;  /* 0x20000033ff308230 */ /* 0x100fe40000004100 */
[----:B------:R-:W-:Y:S01]  /*6fb0*/  @!P0 HADD2.F32 R50, -RZ, R51.H1_H1 ;  /* 0x30000033ff328230 */ /* 0x000fe20000004100 */
[----:B------:R-:W-:Y:S01]  /*6fc0*/  @!P0 MOV R51, R59 ;  /* 0x0000003b00338202 */ /* 0x000fe20000000f00 */
[----:B------:R-:W-:Y:S01]  /*6fd0*/  @!P0 HADD2.F32 R26, -RZ, R26.H1_H1 ;  /* 0x3000001aff1a8230 */ /* 0x000fe20000004100 */
[----:B------:R-:W-:Y:S01]  /*6fe0*/  @!P0 F2FP.F16.F32.PACK_AB R124, R2, R0 ;  /* 0x00000000027c823e */ /* 0x000fe200000000ff */
[--C-:B------:R-:W-:Y:S02]  /*6ff0*/  @!P0 HADD2.F32 R24, -RZ, R27.reuse.H0_H0 ;  /* 0x2000001bff188230 */ /* 0x100fe40000004100 */
[----:B------:R-:W-:Y:S01]  /*7000*/  @!P0 FMUL.FTZ R5, R28, R33 ;  /* 0x000000211c058220 */ /* 0x000fe20000410000 */
        /* <DEDUP_REMOVED lines=8> */
[----:B------:R-:W-:Y:S02]  /*7090*/  @!P0 HADD2.F32 R43, -RZ, R49.H1_H1 ;  /* 0x30000031ff2b8230 */ /* 0x000fe40000004100 */
[----:B------:R-:W-:Y:S01]  /*70a0*/  @!P0 FFMA.FTZ R4, R41, R45, R4 ;  /* 0x0000002d29048223 */ /* 0x000fe20000010004 */
[--C-:B------:R-:W-:Y:S02]  /*70b0*/  @!P0 HADD2.F32 R40, -RZ, R51.reuse.H0_H0 ;  /* 0x20000033ff288230 */ /* 0x100fe40000004100 */
        /* <DEDUP_REMOVED lines=13> */
.L_x_5083:
[----:B------:R-:W-:Y:S05]  /*7190*/  BSYNC.RECONVERGENT B0 ;  /* 0x0000000000007941 */ /* 0x000fea0003800200 */
.L_x_5082:
[----:B------:R-:W-:Y:S01]  /*71a0*/  ISETP.GE.AND P0, PT, R10, R121, PT ;  /* 0x000000790a00720c */ /* 0x000fe20003f06270 */
[----:B------:R-:W-:Y:S11]  /*71b0*/  BSSY.RECONVERGENT B0, `(.L_x_5084) ;  /* 0x000005c000007945 */ /* 0x000ff60003800200 */
[----:B------:R-:W-:Y:S01]  /*71c0*/  @!UPT UIADD3 URZ, UPT, UPT, URZ, URZ, URZ ;  /* 0x000000fffffff290 */ /* 0x000fe2000fffe0ff */
        /* <DEDUP_REMOVED lines=90> */
.L_x_5085:
[----:B------:R-:W-:Y:S05]  /*7770*/  BSYNC.RECONVERGENT B0 ;  /* 0x0000000000007941 */ /* 0x000fea0003800200 */
.L_x_5084:
        /* <DEDUP_REMOVED lines=92> */
.L_x_5081:
[----:B------:R-:W-:Y:S05]  /*7d40*/  BSYNC.RECONVERGENT B1 ;  /* 0x0000000000017941 */ /* 0x000fea0003800200 */
.L_x_5080:
        /* <DEDUP_REMOVED lines=10> */
[----:B---34-:R-:W2:Y:S11]  /*7df0*/  LD.E.128 R56, desc[UR4][R22.64] ;  /* 0x0000000416387980 */ /* 0x018eb6000c101d00 */
        /* <DEDUP_REMOVED lines=87> */
.L_x_5089:
[----:B------:R-:W-:Y:S05]  /*8370*/  BSYNC.RECONVERGENT B0 ;  /* 0x0000000000007941 */ /* 0x000fea0003800200 */
.L_x_5088:
        /* <DEDUP_REMOVED lines=93> */
.L_x_5091:
[----:B------:R-:W-:Y:S05]  /*8950*/  BSYNC.RECONVERGENT B0 ;  /* 0x0000000000007941 */ /* 0x000fea0003800200 */
.L_x_5090:
        /* <DEDUP_REMOVED lines=92> */
.L_x_5087:
[----:B------:R-:W-:Y:S05]  /*8f20*/  BSYNC.RECONVERGENT B1 ;  /* 0x0000000000017941 */ /* 0x000fea0003800200 */
.L_x_5086:
        /* <DEDUP_REMOVED lines=36> */
[--C-:B------:R-:W-:Y:S02]  /*9170*/  @!P0 HADD2.F32 R22, -RZ, R27.reuse.H0_H0 ;  /* 0x2000001bff168230 */ /* 0x100fe40000004100 */
        /* <DEDUP_REMOVED lines=21> */
[----:B------:R-:W-:Y:S02]  /*92d0*/  @!P0 HADD2.F32 R25, -RZ, R127.H0_H0 ;  /* 0x2000007fff198230 */ /* 0x000fe40000004100 */
[----:B------:R-:W-:Y:S01]  /*92e0*/  @P1 FADD.FTZ R27, -R27, -RZ ;  /* 0x800000ff1b1b1221 */ /* 0x000fe20000010100 */
[--C-:B------:R-:W-:Y:S02]  /*92f0*/  @!P0 HADD2.F32 R44, -RZ, R49.reuse.H0_H0 ;  /* 0x20000031ff2c8230 */ /* 0x100fe40000004100 */
[----:B------:R-:W-:Y:S01]  /*9300*/  @!P0 FFMA.FTZ R0, R41, R38, R0 ;  /* 0x0000002629008223 */ /* 0x000fe20000010000 */
[----:B------:R-:W-:Y:S01]  /*9310*/  @!P0 HADD2.F32 R45, -RZ, R49.H1_H1 ;  /* 0x30000031ff2d8230 */ /* 0x000fe20000004100 */
[----:B------:R-:W-:Y:S01]  /*9320*/  @!P0 MOV R49, R58 ;  /* 0x0000003a00318202 */ /* 0x000fe20000000f00 */
[----:B------:R-:W-:Y:S02]  /*9330*/  @!P0 HADD2.F32 R20, -RZ, R127.H1_H1 ;  /* 0x3000007fff148230 */ /* 0x000fe40000004100 */
[----:B------:R-:W-:Y:S01]  /*9340*/  @P1 FADD.FTZ R25, -R25, -RZ ;  /* 0x800000ff19191221 */ /* 0x000fe20000010100 */
[----:B------:R-:W-:Y:S02]  /*9350*/  @!P0 HADD2.F32 R40, -RZ, R48.H1_H1 ;  /* 0x30000030ff288230 */ /* 0x000fe40000004100 */
[--C-:B------:R-:W-:Y:S02]  /*9360*/  @!P0 HADD2.F32 R46, -RZ, R50.reuse.H0_H0 ;  /* 0x20000032ff2e8230 */ /* 0x100fe40000004100 */
[----:B------:R-:W-:Y:S01]  /*9370*/  @!P0 FMUL.FTZ R7, R22, R25 ;  /* 0x0000001916078220 */ /* 0x000fe20000410000 */
[----:B------:R-:W-:Y:S02]  /*9380*/  @!P0 HADD2.F32 R47, -RZ, R50.H1_H1 ;  /* 0x30000032ff2f8230 */ /* 0x000fe40000004100 */
[----:B------:R-:W-:Y:S01]  /*9390*/  @!P0 FFMA.FTZ R2, R43, R40, R2 ;  /* 0x000000282b028223 */ /* 0x000fe20000010002 */
[--C-:B------:R-:W-:Y:S02]  /*93a0*/  @!P0 HADD2.F32 R24, -RZ, R26.reuse.H0_H0 ;  /* 0x2000001aff188230 */ /* 0x100fe40000004100 */
[----:B------:R-:W-:Y:S01]  /*93b0*/  @P1 FADD.FTZ R20, -R20, -RZ ;  /* 0x800000ff14141221 */ /* 0x000fe20000010100 */
[--C-:B------:R-:W-:Y:S01]  /*93c0*/  @!P0 HADD2.F32 R48, -RZ, R51.reuse.H0_H0 ;  /* 0x20000033ff308230 */ /* 0x100fe20000004100 */
[----:B------:R-:W-:Y:S01]  /*93d0*/  @!P0 F2FP.F16.F32.PACK_AB R124, R2, R0 ;  /* 0x00000000027c823e */ /* 0x000fe200000000ff */
[----:B------:R-:W-:Y:S01]  /*93e0*/  @!P0 HADD2.F32 R50, -RZ, R51.H1_H1 ;  /* 0x30000033ff328230 */ /* 0x000fe20000004100 */
[----:B------:R-:W-:Y:S01]  /*93f0*/  @!P0 MOV R51, R59 ;  /* 0x0000003b00338202 */ /* 0x000fe20000000f00 */
[----:B------:R-:W-:Y:S01]  /*9400*/  @!P0 HADD2.F32 R26, -RZ, R26.H1_H1 ;  /* 0x3000001aff1a8230 */ /* 0x000fe20000004100 */
[----:B------:R-:W-:Y:S01]  /*9410*/  @!P0 MOV R56, R124 ;  /* 0x0000007c00388202 */ /* 0x000fe20000000f00 */
[--C-:B------:R-:W-:Y:S02]  /*9420*/  @!P0 HADD2.F32 R42, -RZ, R54.reuse.H0_H0 ;  /* 0x20000036ff2a8230 */ /* 0x100fe40000004100 */
[----:B------:R-:W-:Y:S01]  /*9430*/  @!P0 FMUL.FTZ R5, R24, R33 ;  /* 0x0000002118058220 */ /* 0x000fe20000410000 */
[----:B------:R-:W-:Y:S02]  /*9440*/  @!P0 HADD2.F32 R41, -RZ, R54.H1_H1 ;  /* 0x30000036ff298230 */ /* 0x000fe40000004100 */
[----:B------:R-:W-:Y:S01]  /*9450*/  @!P0 FMUL.FTZ R6, R26, R27 ;  /* 0x0000001b1a068220 */ /* 0x000fe20000410000 */
[--C-:B------:R-:W-:Y:S02]  /*9460*/  @!P0 HADD2.F32 R38, -RZ, R49.reuse.H0_H0 ;  /* 0x20000031ff268230 */ /* 0x100fe40000004100 */
[----:B------:R-:W-:Y:S01]  /*9470*/  @!P0 FFMA.FTZ R3, R42, R44, R3 ;  /* 0x0000002c2a038223 */ /* 0x000fe20000010003 */
        /* <DEDUP_REMOVED lines=16> */
.L_x_5095:
[----:B------:R-:W-:Y:S05]  /*9580*/  BSYNC.RECONVERGENT B0 ;  /* 0x0000000000007941 */ /* 0x000fea0003800200 */
.L_x_5094:
[----:B------:R-:W-:Y:S01]  /*9590*/  ISETP.GE.AND P3, PT, R9, R121, PT ;  /* 0x000000790900720c */ /* 0x000fe20003f66270 */
[----:B------:R-:W-:Y:S04]  /*95a0*/  BSSY.RECONVERGENT B0, `(.L_x_5096) ;  /* 0x000005b000007945 */ /* 0x000fe80003800200 */
[----:B------:R-:W-:Y:S08]  /*95b0*/  @P4 BRA `(.L_x_5097) ;  /* 0x0000000400644947 */ /* 0x000ff00003800000 */
        /* <DEDUP_REMOVED lines=89> */
.L_x_5097:
[----:B------:R-:W-:Y:S05]  /*9b50*/  BSYNC.RECONVERGENT B0 ;  /* 0x0000000000007941 */ /* 0x000fea0003800200 */
.L_x_5096:
        /* <DEDUP_REMOVED lines=90> */
.L_x_5093:
[----:B------:R-:W-:Y:S05]  /*a100*/  BSYNC.RECONVERGENT B1 ;  /* 0x0000000000017941 */ /* 0x000fea0003800200 */
.L_x_5092:
[----:B------:R-:W3:Y:S02]  /*a110*/  LD.E R3, desc[UR4][R116.64+0xd0] ;  /* 0x0000d00474037980 */ /* 0x000ee4000c101900 */
[----:B---3--:R-:W-:Y:S05]  /*a120*/  IMAD.U32 R3, R3, -0x40, RZ ;  /* 0xffffffc003037824 */ /* 0x008fea00078e00ff */
[C---:B------:R-:W-:Y:S02]  /*a130*/  LEA R82, P1, R3.reuse, R82, 0x1 ;  /* 0x0000005203527211 */ /* 0x040fe400078208ff */
[C---:B------:R-:W-:Y:S02]  /*a140*/  LEA R80, P0, R3.reuse, R80, 0x1 ;  /* 0x0000005003507211 */ /* 0x040fe400078008ff */
[C---:B------:R-:W-:Y:S02]  /*a150*/  LEA.HI.X.SX32 R83, R3.reuse, R83, 0x1, P1 ;  /* 0x0000005303537211 */ /* 0x040fe400008f0eff */
[----:B------:R-:W-:Y:S09]  /*a160*/  LEA.HI.X.SX32 R81, R3, R81, 0x1, P0 ;  /* 0x0000005103517211 */ /* 0x000ff200000f0eff */
.L_x_5048:
[----:B------:R-:W-:Y:S05]  /*a170*/  BSYNC.RECONVERGENT B2 ;  /* 0x0000000000027941 */ /* 0x000fea0003800200 */
.L_x_5040:
        /* <DEDUP_REMOVED lines=101> */
.L_x_5099:
[----:B------:R-:W-:Y:S05]  /*a7d0*/  BSYNC.RECONVERGENT B0 ;  /* 0x0000000000007941 */ /* 0x000fea0003800200 */
.L_x_5098:
[----:B------:R-:W-:Y:S05]  /*a7e0*/  @P2 BRA `(.L_x_5100) ;  /* 0xffffff7c00342947 */ /* 0x000fea000383ffff */
.L_x_5031:
        /* <DEDUP_REMOVED lines=29> */
.L_x_5105:
[----:B------:R2:W-:Y:S02]  /*a9c0*/  STS.128 [R151+0x2000], RZ ;  /* 0x002000ff97007388 */ /* 0x0005e40000000c00 */
.L_x_5104:
[----:B------:R-:W-:Y:S05]  /*a9d0*/  BSYNC.RECONVERGENT B0 ;  /* 0x0000000000007941 */ /* 0x000fea0003800200 */
.L_x_5103:
        /* <DEDUP_REMOVED lines=24> */
.L_x_5107:
[----:B------:R1:W-:Y:S01]  /*ab60*/  STS.128 [R151+0x2800], RZ ;  /* 0x002800ff97007388 */ /* 0x0003e20000000c00 */
[----:B------:R-:W-:Y:S05]  /*ab70*/  BRA `(.L_x_5106) ;  /* 0x0000003800507947 */ /* 0x000fea0003800000 */
.L_x_5102:
        /* <DEDUP_REMOVED lines=84> */
.L_x_5114:
[----:B------:R-:W-:Y:S05]  /*b0c0*/  BSYNC.RECONVERGENT B0 ;  /* 0x0000000000007941 */ /* 0x000fea0003800200 */
.L_x_5113:
[----:B-----5:R-:W-:Y:S01]  /*b0d0*/  IMAD.MOV.U32 R6, RZ, RZ, R18 ;  /* 0x000000ffff067224 */ /* 0x020fe200078e0012 */
[----:B------:R-:W-:Y:S01]  /*b0e0*/  MOV R4, R16 ;  /* 0x0000001000047202 */ /* 0x000fe20000000f00 */
[----:B------:R-:W-:Y:S01]  /*b0f0*/  IMAD.MOV.U32 R7, RZ, RZ, R19 ;  /* 0x000000ffff077224 */ /* 0x000fe200078e0013 */
[----:B------:R-:W-:Y:S02]  /*b100*/  MOV R5, R17 ;  /* 0x0000001100057202 */ /* 0x000fe40000000f00 */
.L_x_5112:
[----:B------:R-:W-:Y:S05]  /*b110*/  BSYNC.RECONVERGENT B1 ;  /* 0x0000000000017941 */ /* 0x000fea0003800200 */
.L_x_5111:
        /* <DEDUP_REMOVED lines=49> */
.L_x_5118:
[----:B------:R-:W-:Y:S05]  /*b430*/  BSYNC.RECONVERGENT B0 ;  /* 0x0000000000007941 */ /* 0x000fea0003800200 */
.L_x_5117:
[----:B-----5:R1:W-:Y:S02]  /*b440*/  STS.128 [R151+0x1000], R16 ;  /* 0x0010001097007388 */ /* 0x0203e40000000c00 */
.L_x_5116:
[----:B------:R-:W-:Y:S05]  /*b450*/  BSYNC.RECONVERGENT B1 ;  /* 0x0000000000017941 */ /* 0x000fea0003800200 */
.L_x_5115:
        /* <DEDUP_REMOVED lines=47> */
.L_x_5120:
[----:B------:R-:W-:Y:S05]  /*b750*/  BSYNC.RECONVERGENT B0 ;  /* 0x0000000000007941 */ /* 0x000fea0003800200 */
.L_x_5119:
[----:B-----5:R1:W-:Y:S02]  /*b760*/  STS.128 [R151+0x2000], R16 ;  /* 0x0020001097007388 */ /* 0x0203e40000000c00 */
.L_x_5110:
[----:B------:R-:W-:Y:S05]  /*b770*/  BSYNC.RECONVERGENT B2 ;  /* 0x0000000000027941 */ /* 0x000fea0003800200 */
.L_x_5109:
        /* <DEDUP_REMOVED lines=30> */
[----:B--2---:R-:W-:Y:S02]  /*b960*/  HADD2.F32 R8, -RZ, R4.H1_H1 ;  /* 0x30000004ff087230 */ /* 0x004fe40000004100 */
[----:B------:R-:W-:Y:S02]  /*b970*/  HADD2.F32 R2, -RZ, R5.H1_H1 ;  /* 0x30000005ff027230 */ /* 0x000fe40000004100 */
[C---:B------:R-:W-:Y:S01]  /*b980*/  FMUL.FTZ R19, R31.reuse, R18 ;  /* 0x000000121f137220 */ /* 0x040fe20000410000 */
[----:B------:R-:W-:Y:S01]  /*b990*/  FMUL.FTZ R28, R31, R8 ;  /* 0x000000081f1c7220 */ /* 0x000fe20000410000 */
[C---:B------:R-:W-:Y:S01]  /*b9a0*/  FMUL.FTZ R31, R20.reuse, R17 ;  /* 0x00000011141f7220 */ /* 0x040fe20000410000 */
[----:B------:R-:W-:Y:S01]  /*b9b0*/  FMUL.FTZ R26, R20, R2 ;  /* 0x00000002141a7220 */ /* 0x000fe20000410000 */
[----:B------:R-:W-:-:S02]  /*b9c0*/  HADD2.F32 R6, -RZ, R6.H0_H0 ;  /* 0x20000006ff067230 */ /* 0x000fc40000004100 */
[C---:B------:R-:W-:Y:S01]  /*b9d0*/  FFMA.FTZ R31, R29.reuse, R2, R31 ;  /* 0x000000021d1f7223 */ /* 0x040fe2000001001f */
[----:B------:R-:W-:Y:S01]  /*b9e0*/  FFMA.FTZ R26, R29, R17, -R26 ;  /* 0x000000111d1a7223 */ /* 0x000fe2000001081a */
[----:B------:R-:W-:Y:S02]  /*b9f0*/  HADD2.F32 R17, -RZ, R16.H1_H1 ;  /* 0x30000010ff117230 */ /* 0x000fe40000004100 */
[----:B------:R-:W-:Y:S02]  /*ba00*/  HADD2.F32 R4, -RZ, R4.H0_H0 ;  /* 0x20000004ff047230 */ /* 0x000fe40000004100 */
[----:B------:R-:W-:Y:S02]  /*ba10*/  HADD2.F32 R5, -RZ, R5.H0_H0 ;  /* 0x20000005ff057230 */ /* 0x000fe40000004100 */
[----:B------:R-:W-:Y:S02]  /*ba20*/  HADD2.F32 R2, -RZ, R22.H1_H1 ;  /* 0x30000016ff027230 */ /* 0x000fe40000004100 */
[----:B------:R-:W-:-:S02]  /*ba30*/  HADD2.F32 R7, -RZ, R7.H0_H0 ;  /* 0x20000007ff077230 */ /* 0x000fc40000004100 */
[----:B------:R-:W-:Y:S01]  /*ba40*/  FFMA.FTZ R19, R27, R8, R19 ;  /* 0x000000081b137223 */ /* 0x000fe20000010013 */
[C---:B------:R-:W-:Y:S01]  /*ba50*/  FMUL.FTZ R8, R17.reuse, R4 ;  /* 0x0000000411087220 */ /* 0x040fe20000410000 */
[----:B------:R-:W-:Y:S01]  /*ba60*/  FMUL.FTZ R29, R17, R6 ;  /* 0x00000006111d7220 */ /* 0x000fe20000410000 */
[----:B------:R-:W-:Y:S01]  /*ba70*/  FFMA.FTZ R28, R27, R18, -R28 ;  /* 0x000000121b1c7223 */ /* 0x000fe2000001081c */
[----:B------:R-:W-:Y:S02]  /*ba80*/  HADD2.F32 R22, -RZ, R22.H0_H0 ;  /* 0x20000016ff167230 */ /* 0x000fe40000004100 */
[C---:B------:R-:W-:Y:S01]  /*ba90*/  FMUL.FTZ R17, R2.reuse, R5 ;  /* 0x0000000502117220 */ /* 0x040fe20000410000 */
[----:B------:R-:W-:Y:S02]  /*baa0*/  HADD2.F32 R27, -RZ, R16.H0_H0 ;  /* 0x20000010ff1b7230 */ /* 0x000fe40000004100 */
[-C--:B------:R-:W-:Y:S01]  /*bab0*/  FMUL.FTZ R2, R2, R7.reuse ;  /* 0x0000000702027220 */ /* 0x080fe20000410000 */
[----:B------:R-:W-:-:S03]  /*bac0*/  FFMA.FTZ R17, R22, R7, -R17 ;  /* 0x0000000716117223 */ /* 0x000fc60000010811 */
[----:B------:R-:W-:Y:S01]  /*bad0*/  FFMA.FTZ R2, R22, R5, R2 ;  /* 0x0000000516027223 */ /* 0x000fe20000010002 */
[C---:B------:R-:W-:Y:S01]  /*bae0*/  FFMA.FTZ R8, R27.reuse, R6, -R8 ;  /* 0x000000061b087223 */ /* 0x040fe20000010808 */
[----:B------:R-:W-:Y:S01]  /*baf0*/  FFMA.FTZ R29, R27, R4, R29 ;  /* 0x000000041b1d7223 */ /* 0x000fe2000001001d */
[----:B------:R-:W-:Y:S02]  /*bb00*/  F2FP.F16.F32.PACK_AB R28, R19, R28 ;  /* 0x0000001c131c723e */ /* 0x000fe400000000ff */
[----:B------:R-:W-:Y:S02]  /*bb10*/  F2FP.F16.F32.PACK_AB R18, R2, R17 ;  /* 0x000000110212723e */ /* 0x000fe400000000ff */
[----:B------:R-:W-:Y:S02]  /*bb20*/  F2FP.F16.F32.PACK_AB R19, R31, R26 ;  /* 0x0000001a1f13723e */ /* 0x000fe400000000ff */
[----:B------:R-:W-:Y:S02]  /*bb30*/  F2FP.F16.F32.PACK_AB R16, R29, R8 ;  /* 0x000000081d10723e */ /* 0x000fe400000000ff */
[----:B------:R-:W-:-:S02]  /*bb40*/  MOV R17, R28 ;  /* 0x0000001c00117202 */ /* 0x000fc40000000f00 */
.L_x_5124:
[----:B------:R-:W-:Y:S05]  /*bb50*/  BSYNC.RECONVERGENT B0 ;  /* 0x0000000000007941 */ /* 0x000fea0003800200 */
.L_x_5123:
[----:B-----5:R1:W-:Y:S02]  /*bb60*/  STS.128 [R151+0x800], R16 ;  /* 0x0008001097007388 */ /* 0x0203e40000000c00 */
.L_x_5122:
[----:B------:R-:W-:Y:S05]  /*bb70*/  BSYNC.RECONVERGENT B1 ;  /* 0x0000000000017941 */ /* 0x000fea0003800200 */
.L_x_5121:
        /* <DEDUP_REMOVED lines=18> */
[----:B-----5:R-:W-:Y:S01]  /*bca0*/  MOV R22, R18 ;  /* 0x0000001200167202 */ /* 0x020fe20000000f00 */
[--C-:B------:R-:W-:Y:S02]  /*bcb0*/  HADD2.F32 R27, -RZ, R17.reuse.H0_H0 ;  /* 0x20000011ff1b7230 */ /* 0x100fe40000004100 */
[----:B------:R-:W-:Y:S02]  /*bcc0*/  HADD2.F32 R31, -RZ, R17.H1_H1 ;  /* 0x30000011ff1f7230 */ /* 0x000fe40000004100 */
[----:B------:R-:W-:-:S02]  /*bcd0*/  HADD2.F32 R20, -RZ, R19.H1_H1 ;  /* 0x30000013ff147230 */ /* 0x000fc40000004100 */
[----:B--2---:R-:W-:Y:S02]  /*bce0*/  HADD2.F32 R29, -RZ, R19.H0_H0 ;  /* 0x20000013ff1d7230 */ /* 0x004fe40000004100 */
        /* <DEDUP_REMOVED lines=33> */
.L_x_5128:
[----:B------:R-:W-:Y:S05]  /*bf00*/  BSYNC.RECONVERGENT B0 ;  /* 0x0000000000007941 */ /* 0x000fea0003800200 */
.L_x_5127:
[----:B-----5:R1:W-:Y:S02]  /*bf10*/  STS.128 [R151+0x1800], R16 ;  /* 0x0018001097007388 */ /* 0x0203e40000000c00 */
.L_x_5126:
[----:B------:R-:W-:Y:S05]  /*bf20*/  BSYNC.RECONVERGENT B1 ;  /* 0x0000000000017941 */ /* 0x000fea0003800200 */
.L_x_5125:
        /* <DEDUP_REMOVED lines=17> */
[--C-:B-----5:R-:W-:Y:S02]  /*c040*/  HADD2.F32 R7, -RZ, R17.reuse.H1_H1 ;  /* 0x30000011ff077230 */ /* 0x120fe40000004100 */
[----:B------:R-:W-:Y:S02]  /*c050*/  HADD2.F32 R11, -RZ, R17.H0_H0 ;  /* 0x20000011ff0b7230 */ /* 0x000fe40000004100 */
[--C-:B------:R-:W-:Y:S02]  /*c060*/  HADD2.F32 R8, -RZ, R16.reuse.H1_H1 ;  /* 0x30000010ff087230 */ /* 0x100fe40000004100 */
[----:B------:R-:W-:-:S02]  /*c070*/  HADD2.F32 R16, -RZ, R16.H0_H0 ;  /* 0x20000010ff107230 */ /* 0x000fc40000004100 */
[----:B------:R-:W-:Y:S02]  /*c080*/  HADD2.F32 R14, -RZ, R19.H0_H0 ;  /* 0x20000013ff0e7230 */ /* 0x000fe40000004100 */
        /* <DEDUP_REMOVED lines=16> */
[----:B------:R-:W-:-:S02]  /*c190*/  HADD2.F32 R6, -RZ, R19.H1_H1 ;  /* 0x30000013ff067230 */ /* 0x000fc40000004100 */
[----:B------:R-:W-:Y:S02]  /*c1a0*/  HADD2.F32 R5, -RZ, R5.H1_H1 ;  /* 0x30000005ff057230 */ /* 0x000fe40000004100 */
[C---:B------:R-:W-:Y:S01]  /*c1b0*/  FMUL.FTZ R15, R11.reuse, R4 ;  /* 0x000000040b0f7220 */ /* 0x040fe20000410000 */
[-C--:B------:R-:W-:Y:S01]  /*c1c0*/  FMUL.FTZ R17, R11, R0.reuse ;  /* 0x000000000b117220 */ /* 0x080fe20000410000 */
[----:B------:R-:W-:Y:S02]  /*c1d0*/  HADD2.F32 R18, -RZ, R18.H0_H0 ;  /* 0x20000012ff127230 */ /* 0x000fe40000004100 */
[C---:B------:R-:W-:Y:S01]  /*c1e0*/  FMUL.FTZ R11, R6.reuse, R3 ;  /* 0x00000003060b7220 */ /* 0x040fe20000410000 */
        /* <DEDUP_REMOVED lines=9> */
.L_x_5130:
[----:B------:R-:W-:Y:S05]  /*c280*/  BSYNC.RECONVERGENT B0 ;  /* 0x0000000000007941 */ /* 0x000fea0003800200 */
.L_x_5129:
[----:B-----5:R1:W-:Y:S01]  /*c290*/  STS.128 [R151+0x2800], R16 ;  /* 0x0028001097007388 */ /* 0x0203e20000000c00 */
[----:B------:R-:W-:Y:S05]  /*c2a0*/  BRA `(.L_x_5106) ;  /* 0x0000002000847947 */ /* 0x000fea0003800000 */
.L_x_5108:
        /* <DEDUP_REMOVED lines=94> */
.L_x_5136:
[----:B------:R-:W-:Y:S05]  /*c890*/  BSYNC.RECONVERGENT B0 ;  /* 0x0000000000007941 */ /* 0x000fea0003800200 */
.L_x_5135:
[----:B-----5:R-:W-:Y:S01]  /*c8a0*/  IMAD.MOV.U32 R6, RZ, RZ, R26 ;  /* 0x000000ffff067224 */ /* 0x020fe200078e001a */
[----:B------:R-:W-:Y:S01]  /*c8b0*/  MOV R4, R24 ;  /* 0x0000001800047202 */ /* 0x000fe20000000f00 */
[----:B------:R-:W-:Y:S01]  /*c8c0*/  IMAD.MOV.U32 R7, RZ, RZ, R27 ;  /* 0x000000ffff077224 */ /* 0x000fe200078e001b */
[----:B------:R-:W-:Y:S02]  /*c8d0*/  MOV R5, R25 ;  /* 0x0000001900057202 */ /* 0x000fe40000000f00 */
.L_x_5134:
[----:B------:R-:W-:Y:S05]  /*c8e0*/  BSYNC.RECONVERGENT B1 ;  /* 0x0000000000017941 */ /* 0x000fea0003800200 */
.L_x_5133:
        /* <DEDUP_REMOVED lines=86> */
.L_x_5140:
[----:B------:R-:W-:Y:S05]  /*ce50*/  BSYNC.RECONVERGENT B0 ;  /* 0x0000000000007941 */ /* 0x000fea0003800200 */
.L_x_5139:
[----:B-----5:R1:W-:Y:S02]  /*ce60*/  STS.128 [R151+0x1000], R24 ;  /* 0x0010001897007388 */ /* 0x0203e40000000c00 */
.L_x_5138:
[----:B------:R-:W-:Y:S05]  /*ce70*/  BSYNC.RECONVERGENT B1 ;  /* 0x0000000000017941 */ /* 0x000fea0003800200 */
.L_x_5137:
        /* <DEDUP_REMOVED lines=84> */
.L_x_5142:
[----:B------:R-:W-:Y:S05]  /*d3c0*/  BSYNC.RECONVERGENT B0 ;  /* 0x0000000000007941 */ /* 0x000fea0003800200 */
.L_x_5141:
[----:B-----5:R1:W-:Y:S02]  /*d3d0*/  STS.128 [R151+0x2000], R24 ;  /* 0x0020001897007388 */ /* 0x0203e40000000c00 */
.L_x_5132:
[----:B------:R-:W-:Y:S05]  /*d3e0*/  BSYNC.RECONVERGENT B2 ;  /* 0x0000000000027941 */ /* 0x000fea0003800200 */
.L_x_5131:
        /* <DEDUP_REMOVED lines=91> */
.L_x_5146:
[----:B------:R-:W-:Y:S05]  /*d9a0*/  BSYNC.RECONVERGENT B0 ;  /* 0x0000000000007941 */ /* 0x000fea0003800200 */
.L_x_5145:
[----:B-----5:R1:W-:Y:S02]  /*d9b0*/  STS.128 [R151+0x800], R24 ;  /* 0x0008001897007388 */ /* 0x0203e40000000c00 */
.L_x_5144:
[----:B------:R-:W-:Y:S05]  /*d9c0*/  BSYNC.RECONVERGENT B1 ;  /* 0x0000000000017941 */ /* 0x000fea0003800200 */
.L_x_5143:
        /* <DEDUP_REMOVED lines=86> */
.L_x_5150:
[----:B------:R-:W-:Y:S05]  /*df30*/  BSYNC.RECONVERGENT B0 ;  /* 0x0000000000007941 */ /* 0x000fea0003800200 */
.L_x_5149:
[----:B-----5:R1:W-:Y:S02]  /*df40*/  STS.128 [R151+0x1800], R24 ;  /* 0x0018001897007388 */ /* 0x0203e40000000c00 */
.L_x_5148:
[----:B------:R-:W-:Y:S05]  /*df50*/  BSYNC.RECONVERGENT B1 ;  /* 0x0000000000017941 */ /* 0x000fea0003800200 */
.L_x_5147:
        /* <DEDUP_REMOVED lines=24> */
[----:B---3--:R-:W-:Y:S02]  /*e0e0*/  HADD2.F32 R3, -RZ, R22.H0_H0 ;  /* 0x20000016ff037230 */ /* 0x008fe40000004100 */
[--C-:B------:R-:W-:Y:S02]  /*e0f0*/  HADD2.F32 R8, -RZ, R23.reuse.H0_H0 ;  /* 0x20000017ff087230 */ /* 0x100fe40000004100 */
[----:B------:R-:W-:Y:S02]  /*e100*/  HADD2.F32 R0, -RZ, R20.H0_H0 ;  /* 0x20000014ff007230 */ /* 0x000fe40000004100 */
        /* <DEDUP_REMOVED lines=17> */
[--C-:B------:R-:W-:Y:S02]  /*e220*/  HADD2.F32 R2, -RZ, R21.reuse.H0_H0 ;  /* 0x20000015ff027230 */ /* 0x100fe40000004100 */
[----:B------:R-:W-:Y:S01]  /*e230*/  @P0 FADD.FTZ R6, -R6, -RZ ;  /* 0x800000ff06060221 */ /* 0x000fe20000010100 */
[----:B------:R-:W-:Y:S01]  /*e240*/  FMUL.FTZ R3, R3, R4 ;  /* 0x0000000403037220 */ /* 0x000fe20000410000 */
[----:B------:R-:W-:-:S02]  /*e250*/  HADD2.F32 R21, -RZ, R21.H1_H1 ;  /* 0x30000015ff157230 */ /* 0x000fc40000004100 */
[----:B------:R-:W-:Y:S01]  /*e260*/  FMUL.FTZ R8, R8, R5 ;  /* 0x0000000508087220 */ /* 0x000fe20000410000 */
[----:B------:R-:W-:Y:S01]  /*e270*/  FMUL.FTZ R23, R23, R6 ;  /* 0x0000000617177220 */ /* 0x000fe20000410000 */
[----:B----4-:R-:W-:Y:S02]  /*e280*/  HADD2.F32 R4, -RZ, R16.H0_H0 ;  /* 0x20000010ff047230 */ /* 0x010fe40000004100 */
[----:B------:R-:W-:Y:S01]  /*e290*/  FMUL.FTZ R20, R20, R29 ;  /* 0x0000001d14147220 */ /* 0x000fe20000410000 */
[--C-:B-----5:R-:W-:Y:S02]  /*e2a0*/  HADD2.F32 R5, -RZ, R24.reuse.H0_H0 ;  /* 0x20000018ff057230 */ /* 0x120fe40000004100 */
[----:B------:R-:W-:Y:S01]  /*e2b0*/  FMUL.FTZ R2, R2, R15 ;  /* 0x0000000f02027220 */ /* 0x000fe20000410000 */
[----:B------:R-:W-:Y:S02]  /*e2c0*/  HADD2.F32 R11, -RZ, R24.H1_H1 ;  /* 0x30000018ff0b7230 */ /* 0x000fe40000004100 */
[----:B------:R-:W-:Y:S01]  /*e2d0*/  @P0 FADD.FTZ R31, -R31, -RZ ;  /* 0x800000ff1f1f0221 */ /* 0x000fe20000010100 */
[----:B------:R-:W-:-:S02]  /*e2e0*/  HADD2.F32 R7, -RZ, R25.H0_H0 ;  /* 0x20000019ff077230 */ /* 0x000fc40000004100 */
[----:B------:R-:W-:Y:S01]  /*e2f0*/  FMUL.FTZ R21, R21, R14 ;  /* 0x0000000e15157220 */ /* 0x000fe20000410000 */
[----:B------:R-:W-:Y:S02]  /*e300*/  HADD2.F32 R16, -RZ, R16.H1_H1 ;  /* 0x30000010ff107230 */ /* 0x000fe40000004100 */
[----:B------:R-:W-:Y:S01]  /*e310*/  FFMA.FTZ R0, R5, R4, R0 ;  /* 0x0000000405007223 */ /* 0x000fe20000010000 */
[--C-:B------:R-:W-:Y:S02]  /*e320*/  HADD2.F32 R6, -RZ, R17.reuse.H0_H0 ;  /* 0x20000011ff067230 */ /* 0x100fe40000004100 */
[----:B------:R-:W-:Y:S02]  /*e330*/  HADD2.F32 R22, -RZ, R22.H1_H1 ;  /* 0x30000016ff167230 */ /* 0x000fe40000004100 */
[----:B------:R-:W-:Y:S01]  /*e340*/  FFMA.FTZ R11, R11, R16, R20 ;  /* 0x000000100b0b7223 */ /* 0x000fe20000010014 */
[----:B------:R-:W-:Y:S02]  /*e350*/  HADD2.F32 R24, -RZ, R17.H1_H1 ;  /* 0x30000011ff187230 */ /* 0x000fe40000004100 */
[----:B------:R-:W-:Y:S01]  /*e360*/  FFMA.FTZ R2, R7, R6, R2 ;  /* 0x0000000607027223 */ /* 0x000fe20000010002 */
[----:B------:R-:W-:-:S02]  /*e370*/  HADD2.F32 R14, -RZ, R18.H0_H0 ;  /* 0x20000012ff0e7230 */ /* 0x000fc40000004100 */
[----:B------:R-:W-:Y:S01]  /*e380*/  FMUL.FTZ R22, R22, R31 ;  /* 0x0000001f16167220 */ /* 0x000fe20000410000 */
        /* <DEDUP_REMOVED lines=17> */
.L_x_5152:
[----:B------:R-:W-:Y:S05]  /*e4a0*/  BSYNC.RECONVERGENT B0 ;  /* 0x0000000000007941 */ /* 0x000fea0003800200 */
.L_x_5151:
[----:B-----5:R1:W-:Y:S02]  /*e4b0*/  STS.128 [R151+0x2800], R24 ;  /* 0x0028001897007388 */ /* 0x0203e40000000c00 */
.L_x_5106:
[----:B------:R-:W-:Y:S05]  /*e4c0*/  BSYNC.RECONVERGENT B3 ;  /* 0x0000000000037941 */ /* 0x000fea0003800200 */
.L_x_5101:
        /* <DEDUP_REMOVED lines=25> */
.L_x_5155:
[----:B------:R3:W-:Y:S02]  /*e660*/  STS.128 [R151+0x7000], RZ ;  /* 0x007000ff97007388 */ /* 0x0007e40000000c00 */
.L_x_5154:
[----:B------:R-:W-:Y:S05]  /*e670*/  BSYNC.RECONVERGENT B0 ;  /* 0x0000000000007941 */ /* 0x000fea0003800200 */
.L_x_5153:
        /* <DEDUP_REMOVED lines=24> */
.L_x_5158:
[----:B------:R3:W-:Y:S02]  /*e800*/  STS.128 [R151+0x7800], RZ ;  /* 0x007800ff97007388 */ /* 0x0007e40000000c00 */
.L_x_5157:
[----:B------:R-:W-:Y:S05]  /*e810*/  BSYNC.RECONVERGENT B0 ;  /* 0x0000000000007941 */ /* 0x000fea0003800200 */
.L_x_5156:
        /* <DEDUP_REMOVED lines=25> */
.L_x_5161:
[----:B------:R3:W-:Y:S02]  /*e9b0*/  STS.128 [R151+0x8000], RZ ;  /* 0x008000ff97007388 */ /* 0x0007e40000000c00 */
.L_x_5160:
[----:B------:R-:W-:Y:S05]  /*e9c0*/  BSYNC.RECONVERGENT B0 ;  /* 0x0000000000007941 */ /* 0x000fea0003800200 */
.L_x_5159:
[----:B-1-3--:R-:W-:Y:S01]  /*e9d0*/  IADD3 R4, PT, PT, R110, 0x60, RZ ;  /* 0x000000606e047810 */ /* 0x00afe20007ffe0ff */
[----:B------:R-:W-:Y:S03]  /*e9e0*/  BSSY.RECONVERGENT B0, `(.L_x_5162) ;  /* 0x0000018000007945 */ /* 0x000fe60003800200 */
[----:B------:R-:W-:-:S13]  /*e9f0*/  ISETP.GE.AND P0, PT, R4, R3, PT ;  /* 0x000000030400720c */ /* 0x000fda0003f06270 */
[----:B------:R-:W-:Y:S05]  /*ea00*/  @P0 BRA `(.L_x_5163) ;  /* 0x0000000000540947 */ /* 0x000fea0003800000 */
[-C--:B------:R-:W-:Y:S01]  /*ea10*/  ISETP.GE.AND P2, PT, R12, R149.reuse, PT ;  /* 0x000000950c00720c */ /* 0x080fe20003f46270 */
[----:B------:R-:W-:Y:S01]  /*ea20*/  IMAD R0, R137, 0xc0, RZ ;  /* 0x000000c089007824 */ /* 0x000fe200078e02ff */
[-C--:B------:R-:W-:Y:S01]  /*ea30*/  ISETP.GE.AND P1, PT, R10, R149.reuse, PT ;  /* 0x000000950a00720c */ /* 0x080fe20003f26270 */
[----:B-----5:R-:W-:Y:S01]  /*ea40*/  IMAD.WIDE.U32 R14, R136, 0xc0, R140 ;  /* 0x000000c0880e7825 */ /* 0x020fe200078e008c */
        /* <DEDUP_REMOVED lines=17> */
.L_x_5163:
[----:B------:R-:W-:Y:S05]  /*eb60*/  BSYNC.RECONVERGENT B0 ;  /* 0x0000000000007941 */ /* 0x000fea0003800200 */
.L_x_5162:
[----:B------:R-:W3:Y:S04]  /*eb70*/  LD.E.64 R18, desc[UR4][R116.64+0x1c0] ;  /* 0x0001c00474127980 */ /* 0x000ee8000c101b00 */
[----:B------:R-:W2:Y:S01]  /*eb80*/  LD.E.64 R16, desc[UR4][R116.64+0x1b8] ;  /* 0x0001b80474107980 */ /* 0x000ea2000c101b00 */
[----:B-1---5:R-:W-:Y:S02]  /*eb90*/  MOV R14, R146 ;  /* 0x00000092000e7202 */ /* 0x022fe40000000f00 */
[----:B------:R-:W-:Y:S01]  /*eba0*/  MOV R15, RZ ;  /* 0x000000ff000f7202 */ /* 0x000fe20000000f00 */
[----:B------:R-:W4:Y:S04]  /*ebb0*/  LD.E R7, desc[UR4][R116.64+0xd8] ;  /* 0x0000d80474077980 */ /* 0x000f28000c101900 */
[----:B------:R-:W0:Y:S04]  /*ebc0*/  LDGDEPBAR ;  /* 0x00000000000079af */ /* 0x000e280000000000 */
[----:B------:R1:W5:Y:S01]  /*ebd0*/  LD.E R2, desc[UR4][R116.64+0x184] ;  /* 0x0001840474027980 */ /* 0x000362000c101900 */
[----:B---3--:R-:W-:-:S04]  /*ebe0*/  IMAD.WIDE.U32 R14, R145, R18, R14 ;  /* 0x00000012910e7225 */ /* 0x008fc800078e000e */
[----:B------:R-:W-:Y:S01]  /*ebf0*/  IMAD R0, R19, R145, RZ ;  /* 0x0000009113007224 */ /* 0x000fe200078e02ff */
[----:B--2---:R-:W-:-:S04]  /*ec00*/  LEA R16, P0, R14, R16, 0x2 ;  /* 0x000000100e107211 */ /* 0x004fc800078010ff */
[----:B------:R-:W-:-:S04]  /*ec10*/  IADD3 R0, PT, PT, R15, R0, RZ ;  /* 0x000000000f007210 */ /* 0x000fc80007ffe0ff */
[----:B------:R-:W-:Y:S01]  /*ec20*/  LEA.HI.X R17, R14, R17, R0, 0x2, P0 ;  /* 0x000000110e117211 */ /* 0x000fe200000f1400 */
[----:B----4-:R-:W2:Y:S01]  /*ec30*/  MUFU.RCP R156, R7 ;  /* 0x00000007009c7308 */ /* 0x010ea20000001000 */
[----:B------:R1:W5:Y:S04]  /*ec40*/  LD.E R0, desc[UR4][R116.64+0x188] ;  /* 0x0001880474007980 */ /* 0x000368000c101900 */
[----:B------:R-:W2:Y:S01]  /*ec50*/  LD.E R5, desc[UR4][R16.64] ;  /* 0x0000000410057980 */ /* 0x000ea2000c101900 */
[----:B------:R-:W-:-:S04]  /*ec60*/  DEPBAR.LE SB0, 0x0 ;  /* 0x000080000000791a */ /* 0x000fc80000000000 */
[----:B------:R-:W-:Y:S01]  /*ec70*/  BSSY.RECONVERGENT B0, `(.L_x_5164) ;  /* 0x000001e000007945 */ /* 0x000fe20003800200 */
[----:B------:R-:W-:Y:S01]  /*ec80*/  BAR.SYNC.DEFER_BLOCKING 0x0 ;  /* 0x0000000000007b1d */ /* 0x000fe20000010000 */
[----:B--2---:R-:W-:-:S05]  /*ec90*/  FMUL.FTZ R156, R5, R156 ;  /* 0x0000009c059c7220 */ /* 0x004fca0000410000 */
[----:B-1----:R-:W-:Y:S05]  /*eca0*/  @P3 BRA `(.L_x_5165) ;  /* 0x00000000005c3947 */ /* 0x002fea0003800000 */
        /* <DEDUP_REMOVED lines=21> */
.L_x_5166:
[----:B------:R3:W-:Y:S01]  /*ee00*/  STS.128 [R151+0xd000], RZ ;  /* 0x00d000ff97007388 */ /* 0x0007e20000000c00 */
[----:B------:R-:W-:Y:S05]  /*ee10*/  BRA `(.L_x_5167) ;  /* 0x00000000000c7947 */ /* 0x000fea0003800000 */
.L_x_5165:
[----:B------:R1:W-:Y:S04]  /*ee20*/  STS.128 [R151+0x9000], RZ ;  /* 0x009000ff97007388 */ /* 0x0003e80000000c00 */
[----:B------:R1:W-:Y:S04]  /*ee30*/  STS.128 [R151+0xb000], RZ ;  /* 0x00b000ff97007388 */ /* 0x0003e80000000c00 */
[----:B------:R1:W-:Y:S02]  /*ee40*/  STS.128 [R151+0xd000], RZ ;  /* 0x00d000ff97007388 */ /* 0x0003e40000000c00 */
.L_x_5167:
[----:B------:R-:W-:Y:S05]  /*ee50*/  BSYNC.RECONVERGENT B0 ;  /* 0x0000000000007941 */ /* 0x000fea0003800200 */
.L_x_5164:
        /* <DEDUP_REMOVED lines=27> */
.L_x_5170:
[----:B------:R1:W-:Y:S02]  /*f010*/  STS.128 [R151+0xd800], RZ ;  /* 0x00d800ff97007388 */ /* 0x0003e40000000c00 */
.L_x_5169:
[----:B------:R-:W-:Y:S05]  /*f020*/  BSYNC.RECONVERGENT B0 ;  /* 0x0000000000007941 */ /* 0x000fea0003800200 */
.L_x_5168:
        /* <DEDUP_REMOVED lines=27> */
.L_x_5173:
[----:B------:R1:W-:Y:S02]  /*f1e0*/  STS.128 [R151+0xe000], RZ ;  /* 0x00e000ff97007388 */ /* 0x0003e40000000c00 */
.L_x_5172:
[----:B------:R-:W-:Y:S05]  /*f1f0*/  BSYNC.RECONVERGENT B0 ;  /* 0x0000000000007941 */ /* 0x000fea0003800200 */
.L_x_5171:
        /* <DEDUP_REMOVED lines=31> */
.L_x_5176:
[----:B------:R1:W-:Y:S02]  /*f3f0*/  STS.128 [R151+0xe800], RZ ;  /* 0x00e800ff97007388 */ /* 0x0003e40000000c00 */
.L_x_5175:
[----:B------:R-:W-:Y:S05]  /*f400*/  BSYNC.RECONVERGENT B0 ;  /* 0x0000000000007941 */ /* 0x000fea0003800200 */
.L_x_5174:
[--C-:B------:R-:W-:Y:S01]  /*f410*/  IMAD R133, R105, 0x2, R106.reuse ;  /* 0x0000000269857824 */ /* 0x100fe200078e026a */
[----:B------:R-:W-:Y:S01]  /*f420*/  LOP3.LUT R118, R110, 0x7, RZ, 0xc0, !PT ;  /* 0x000000076e767812 */ /* 0x000fe200078ec0ff */
[----:B------:R-:W-:Y:S01]  /*f430*/  IMAD R119, R104, 0x2, R106 ;  /* 0x0000000268777824 */ /* 0x000fe200078e026a */
[----:B-1---5:R-:W-:Y:S01]  /*f440*/  IADD3 R15, PT, PT, R109, -R148, -R2 ;  /* 0x800000946d0f7210 */ /* 0x022fe20007ffe802 */
[C---:B------:R-:W-:Y:S01]  /*f450*/  IMAD R11, R8.reuse, 0x2, R133 ;  /* 0x00000002080b7824 */ /* 0x040fe200078e0285 */
[----:B------:R-:W-:Y:S01]  /*f460*/  LDSM.16.M88.4 R160, [R133] ;  /* 0x0000000085a0783b */ /* 0x000fe20000000200 */
[----:B------:R-:W-:Y:S01]  /*f470*/  IMAD R3, R8, 0x2, R119 ;  /* 0x0000000208037824 */ /* 0x000fe200078e0277 */
[----:B------:R-:W-:Y:S01]  /*f480*/  LOP3.LUT R14, R118, 0x1f0, R65, 0xf8, !PT ;  /* 0x000001f0760e7812 */ /* 0x000fe200078ef841 */
[----:B------:R-:W-:Y:S01]  /*f490*/  BSSY.RECONVERGENT B1, `(.L_x_5177) ;  /* 0x000035c000017945 */ /* 0x000fe20003800200 */
[----:B------:R-:W1:Y:S03]  /*f4a0*/  LDSM.16.M88.4 R84, [R119+0x3000] ;  /* 0x003000007754783b */ /* 0x000e660000000200 */
[--C-:B------:R-:W-:Y:S01]  /*f4b0*/  IMAD.IADD R158, R107, 0x1, R14.reuse ;  /* 0x000000016b9e7824 */ /* 0x100fe200078e020e */
[----:B------:R-:W2:Y:S04]  /*f4c0*/  LDSM.16.M88.4 R76, [R119+0x3400] ;  /* 0x00340000774c783b */ /* 0x000ea80000000200 */
[----:B------:R-:W3:Y:S04]  /*f4d0*/  LDSM.16.M88.4 R68, [R119+0x3800] ;  /* 0x003800007744783b */ /* 0x000ee80000000200 */
[----:B------:R-:W4:Y:S04]  /*f4e0*/  LDSM.16.M88.4 R48, [R119+0x3c00] ;  /* 0x003c00007730783b */ /* 0x000f280000000200 */
[----:B------:R-:W4:Y:S04]  /*f4f0*/  LDSM.16.M88.4 R40, [R119+0x4000] ;  /* 0x004000007728783b */ /* 0x000f280000000200 */
[----:B------:R-:W4:Y:S04]  /*f500*/  LDSM.16.M88.4 R32, [R119+0x4400] ;  /* 0x004400007720783b */ /* 0x000f280000000200 */
[----:B------:R-:W4:Y:S04]  /*f510*/  LDSM.16.M88.4 R24, [R119+0x4800] ;  /* 0x004800007718783b */ /* 0x000f280000000200 */
[----:B------:R-:W4:Y:S04]  /*f520*/  LDSM.16.M88.4 R20, [R119+0x4c00] ;  /* 0x004c00007714783b */ /* 0x000f280000000200 */
[----:B------:R-:W-:Y:S04]  /*f530*/  LDSM.16.M88.4 R16, [R11] ;  /* 0x000000000b10783b */ /* 0x000fe80000000200 */
[----:B------:R-:W4:Y:S01]  /*f540*/  LDSM.16.M88.4 R92, [R3+0x3800] ;  /* 0x00380000035c783b */ /* 0x000f220000000200 */
[C---:B-1----:R-:W-:Y:S03]  /*f550*/  HMMA.16816.F32 R88, R160.reuse, R84, RZ ;  /* 0x00000054a058723c */ /* 0x042fe600000018ff */
[----:B------:R-:W1:Y:S04]  /*f560*/  LDSM.16.M88.4 R100, [R3+0x3000] ;  /* 0x003000000364783b */ /* 0x000e680000000200 */
[----:B------:R-:W1:Y:S01]  /*f570*/  LDSM.16.M88.4 R96, [R3+0x3400] ;  /* 0x003400000360783b */ /* 0x000e620000000200 */
[C---:B--2---:R-:W-:Y:S03]  /*f580*/  HMMA.16816.F32 R80, R160.reuse, R76, RZ ;  /* 0x0000004ca050723c */ /* 0x044fe600000018ff */
        /* <DEDUP_REMOVED lines=26> */
[C---:B-1----:R-:W-:Y:S08]  /*f730*/  HMMA.16816.F32 R88, R16.reuse, R100, R88 ;  /* 0x000000641058723c */ /* 0x042ff00000001858 */
[C---:B------:R-:W-:Y:S01]  /*f740*/  HMMA.16816.F32 R84, R16.reuse, R102, R84 ;  /* 0x000000661054723c */ /* 0x040fe20000001854 */
[----:B------:R-:W-:Y:S07]  /*f750*/  LDSM.16.M88.4 R100, [R119+0x5000] ;  /* 0x005000007764783b */ /* 0x000fee0000000200 */
[C---:B------:R-:W-:Y:S08]  /*f760*/  HMMA.16816.F32 R80, R16.reuse, R96, R80 ;  /* 0x000000601050723c */ /* 0x040ff00000001850 */
[C---:B--2---:R-:W-:Y:S08]  /*f770*/  HMMA.16816.F32 R44, R16.reuse, R20, R44 ;  /* 0x00000014102c723c */ /* 0x044ff0000000182c */
[C---:B------:R-:W-:Y:S01]  /*f780*/  HMMA.16816.F32 R40, R16.reuse, R22, R40 ;  /* 0x000000161028723c */ /* 0x040fe20000001828 */
[----:B------:R-:W1:Y:S07]  /*f790*/  LDSM.16.M88.4 R20, [R119+0x5c00] ;  /* 0x005c00007714783b */ /* 0x000e6e0000000200 */
        /* <DEDUP_REMOVED lines=15> */
[C---:B---3--:R-:W-:Y:S08]  /*f890*/  HMMA.16816.F32 R72, R112.reuse, R92, R72 ;  /* 0x0000005c7048723c */ /* 0x048ff00000001848 */
[C---:B------:R-:W-:Y:S01]  /*f8a0*/  HMMA.16816.F32 R68, R112.reuse, R94, R68 ;  /* 0x0000005e7044723c */ /* 0x040fe20000001844 */
[----:B------:R-:W3:Y:S07]  /*f8b0*/  LDSM.16.M88.4 R92, [R3+0x5800] ;  /* 0x00580000035c783b */ /* 0x000eee0000000200 */
[C---:B-1----:R-:W-:Y:S08]  /*f8c0*/  HMMA.16816.F32 R56, R112.reuse, R20, R56 ;  /* 0x000000147038723c */ /* 0x042ff00000001838 */
[C---:B------:R-:W-:Y:S01]  /*f8d0*/  HMMA.16816.F32 R48, R112.reuse, R22, R48 ;  /* 0x000000167030723c */ /* 0x040fe20000001830 */
[----:B------:R-:W1:Y:S07]  /*f8e0*/  LDSM.16.M88.4 R20, [R3+0x5c00] ;  /* 0x005c00000314783b */ /* 0x000e6e0000000200 */
[C---:B--2---:R-:W-:Y:S08]  /*f8f0*/  HMMA.16816.F32 R80, R112.reuse, R96, R80 ;  /* 0x000000607050723c */ /* 0x044ff00000001850 */
[C---:B----4-:R-:W-:Y:S08]  /*f900*/  HMMA.16816.F32 R44, R112.reuse, R16, R44 ;  /* 0x00000010702c723c */ /* 0x050ff0000000182c */
[C---:B------:R-:W-:Y:S01]  /*f910*/  HMMA.16816.F32 R40, R112.reuse, R18, R40 ;  /* 0x000000127028723c */ /* 0x040fe20000001828 */
[----:B------:R-:W2:Y:S07]  /*f920*/  LDSM.16.M88.4 R16, [R3+0x6000] ;  /* 0x006000000310783b */ /* 0x000eae0000000200 */
        /* <DEDUP_REMOVED lines=8> */
[C---:B---3--:R-:W-:Y:S08]  /*f9b0*/  HMMA.16816.F32 R72, R120.reuse, R92, R72 ;  /* 0x0000005c7848723c */ /* 0x048ff00000001848 */
[C---:B------:R-:W-:Y:S01]  /*f9c0*/  HMMA.16816.F32 R68, R120.reuse, R94, R68 ;  /* 0x0000005e7844723c */ /* 0x040fe20000001844 */
[----:B------:R-:W3:Y:S07]  /*f9d0*/  LDSM.16.M88.4 R92, [R119+0x7c00] ;  /* 0x007c0000775c783b */ /* 0x000eee0000000200 */
        /* <DEDUP_REMOVED lines=9> */
[----:B------:R-:W-:Y:S03]  /*fa70*/  LDSM.16.M88.4 R112, [R119+0x7000] ;  /* 0x007000007770783b */ /* 0x000fe60000000200 */
        /* <DEDUP_REMOVED lines=8> */
[----:B------:R-:W4:Y:S07]  /*fb00*/  LDSM.16.M88.4 R100, [R119+0x7400] ;  /* 0x007400007764783b */ /* 0x000f2e0000000200 */
[C---:B------:R-:W-:Y:S08]  /*fb10*/  HMMA.16816.F32 R36, R120.reuse, R168, R36 ;  /* 0x000000a87824723c */ /* 0x040ff00000001824 */
[----:B------:R-:W-:Y:S01]  /*fb20*/  HMMA.16816.F32 R32, R120, R170, R32 ;  /* 0x000000aa7820723c */ /* 0x000fe20000001820 */
[----:B------:R-:W4:Y:S07]  /*fb30*/  LDSM.16.M88.4 R168, [R119+0x8c00] ;  /* 0x008c000077a8783b */ /* 0x000f2e0000000200 */
[C---:B---3--:R-:W-:Y:S08]  /*fb40*/  HMMA.16816.F32 R56, R164.reuse, R92, R56 ;  /* 0x0000005ca438723c */ /* 0x048ff00000001838 */
[C---:B------:R-:W-:Y:S01]  /*fb50*/  HMMA.16816.F32 R48, R164.reuse, R94, R48 ;  /* 0x0000005ea430723c */ /* 0x040fe20000001830 */
[----:B------:R-:W-:Y:S07]  /*fb60*/  LDSM.16.M88.4 R92, [R3+0x8800] ;  /* 0x00880000035c783b */ /* 0x000fee0000000200 */
[C---:B-1----:R-:W-:Y:S08]  /*fb70*/  HMMA.16816.F32 R44, R164.reuse, R20, R44 ;  /* 0x00000014a42c723c */ /* 0x042ff0000000182c */
[----:B------:R-:W-:Y:S01]  /*fb80*/  HMMA.16816.F32 R40, R164, R22, R40 ;  /* 0x00000016a428723c */ /* 0x000fe20000001828 */
[----:B------:R1:W3:Y:S07]  /*fb90*/  LDSM.16.M88.4 R20, [R11+0x2000] ;  /* 0x002000000b14783b */ /* 0x0002ee0000000200 */
[C---:B------:R-:W-:Y:S08]  /*fba0*/  HMMA.16816.F32 R28, R120.reuse, R128, R28 ;  /* 0x00000080781c723c */ /* 0x040ff0000000181c */
[C---:B------:R-:W-:Y:S08]  /*fbb0*/  HMMA.16816.F32 R4, R120.reuse, R124, R4 ;  /* 0x0000007c7804723c */ /* 0x040ff00000001804 */
[----:B------:R-:W-:Y:S01]  /*fbc0*/  HMMA.16816.F32 R160, R120, R126, R160 ;  /* 0x0000007e78a0723c */ /* 0x000fe200000018a0 */
[----:B------:R-:W3:Y:S02]  /*fbd0*/  LDSM.16.M88.4 R124, [R3+0x7400] ;  /* 0x00740000037c783b */ /* 0x000ee40000000200 */
[----:B-1----:R-:W-:-:S05]  /*fbe0*/  IMAD.IADD R11, R61, 0x1, R14 ;  /* 0x000000013d0b7824 */ /* 0x002fca00078e020e */
[C---:B--2---:R-:W-:Y:S08]  /*fbf0*/  HMMA.16816.F32 R36, R164.reuse, R16, R36 ;  /* 0x00000010a424723c */ /* 0x044ff00000001824 */
[----:B------:R-:W-:Y:S01]  /*fc00*/  HMMA.16816.F32 R32, R164, R18, R32 ;  /* 0x00000012a420723c */ /* 0x000fe20000001820 */
[----:B------:R-:W1:Y:S07]  /*fc10*/  LDSM.16.M88.4 R16, [R3+0x8c00] ;  /* 0x008c00000310783b */ /* 0x000e6e0000000200 */
[----:B------:R-:W-:Y:S01]  /*fc20*/  HMMA.16816.F32 R24, R120, R130, R24 ;  /* 0x000000827818723c */ /* 0x000fe20000001818 */
[----:B------:R-:W2:Y:S04]  /*fc30*/  LDSM.16.M88.4 R120, [R3+0x7800] ;  /* 0x007800000378783b */ /* 0x000ea80000000200 */
[----:B------:R-:W2:Y:S03]  /*fc40*/  LDSM.16.M88.4 R128, [R3+0x7000] ;  /* 0x007000000380783b */ /* 0x000ea60000000200 */
[C---:B------:R-:W-:Y:S08]  /*fc50*/  HMMA.16816.F32 R28, R164.reuse, R172, R28 ;  /* 0x000000aca41c723c */ /* 0x040ff0000000181c */
[C---:B------:R-:W-:Y:S08]  /*fc60*/  HMMA.16816.F32 R88, R164.reuse, R112, R88 ;  /* 0x00000070a458723c */ /* 0x040ff00000001858 */
[C---:B------:R-:W-:Y:S01]  /*fc70*/  HMMA.16816.F32 R84, R164.reuse, R114, R84 ;  /* 0x00000072a454723c */ /* 0x040fe20000001854 */
[----:B------:R-:W2:Y:S07]  /*fc80*/  LDSM.16.M88.4 R112, [R3+0x7c00] ;  /* 0x007c00000370783b */ /* 0x000eae0000000200 */
[C---:B----4-:R-:W-:Y:S08]  /*fc90*/  HMMA.16816.F32 R72, R164.reuse, R96, R72 ;  /* 0x00000060a448723c */ /* 0x050ff00000001848 */
[C---:B------:R-:W-:Y:S01]  /*fca0*/  HMMA.16816.F32 R68, R164.reuse, R98, R68 ;  /* 0x00000062a444723c */ /* 0x040fe20000001844 */
[----:B------:R-:W4:Y:S07]  /*fcb0*/  LDSM.16.M88.4 R96, [R3+0x8400] ;  /* 0x008400000360783b */ /* 0x000f2e0000000200 */
[C---:B------:R-:W-:Y:S08]  /*fcc0*/  HMMA.16816.F32 R76, R164.reuse, R102, R76 ;  /* 0x00000066a44c723c */ /* 0x040ff0000000184c */
[C---:B------:R-:W-:Y:S08]  /*fcd0*/  HMMA.16816.F32 R4, R164.reuse, R168, R4 ;  /* 0x000000a8a404723c */ /* 0x040ff00000001804 */
[----:B------:R-:W-:Y:S01]  /*fce0*/  HMMA.16816.F32 R80, R164, R100, R80 ;  /* 0x00000064a450723c */ /* 0x000fe20000001850 */
[----:B------:R1:W4:Y:S01]  /*fcf0*/  LDSM.16.M88.4 R100, [R3+0x8000] ;  /* 0x008000000364783b */ /* 0x0003220000000200 */
[----:B------:R-:W-:-:S06]  /*fd00*/  DEPBAR.LE SB0, 0x0 ;  /* 0x000080000000791a */ /* 0x000fcc0000000000 */
[C---:B---3--:R-:W-:Y:S08]  /*fd10*/  HMMA.16816.F32 R28, R20.reuse, R92, R28 ;  /* 0x0000005c141c723c */ /* 0x048ff0000000181c */
[----:B------:R-:W-:Y:S03]  /*fd20*/  HMMA.16816.F32 R76, R20, R126, R76 ;  /* 0x0000007e144c723c */ /* 0x000fe6000000184c */
[----:B-1----:R-:W-:-:S05]  /*fd30*/  IMAD.SHL.U32 R3, R64, 0x2, RZ ;  /* 0x0000000240037824 */ /* 0x002fca00078e00ff */
[----:B------:R-:W-:Y:S03]  /*fd40*/  HMMA.16816.F32 R4, R20, R16, R4 ;  /* 0x000000101404723c */ /* 0x000fe60000001804 */
[----:B------:R-:W-:Y:S01]  /*fd50*/  IADD3 R17, PT, PT, R0, R109, -R148 ;  /* 0x0000006d00117210 */ /* 0x000fe20007ffe894 */
[----:B------:R-:W-:Y:S01]  /*fd60*/  IMAD.IADD R0, R158, 0x1, R15 ;  /* 0x000000019e007824 */ /* 0x000fe200078e020f */
[----:B------:R-:W-:-:S03]  /*fd70*/  LOP3.LUT R3, R3, 0x6, RZ, 0xc0, !PT ;  /* 0x0000000603037812 */ /* 0x000fc600078ec0ff */
[----:B------:R-:W-:Y:S01]  /*fd80*/  IMAD.IADD R158, R158, 0x1, R17 ;  /* 0x000000019e9e7824 */ /* 0x000fe200078e0211 */
[----:B------:R-:W-:Y:S03]  /*fd90*/  HMMA.16816.F32 R80, R20, R124, R80 ;  /* 0x0000007c1450723c */ /* 0x000fe60000001850 */
[----:B------:R-:W-:Y:S01]  /*fda0*/  IMAD.IADD R93, R55, 0x1, R3 ;  /* 0x00000001375d7824 */ /* 0x000fe200078e0203 */
[--C-:B------:R-:W-:Y:S01]  /*fdb0*/  VIADDMNMX R157, R158, 0x1, R109.reuse, PT ;  /* 0x000000019e9d7846 */ /* 0x100fe2000380016d */
[----:B------:R-:W-:Y:S01]  /*fdc0*/  VIADD R159, R0, 0x8 ;  /* 0x00000008009f7836 */ /* 0x000fe20000000000 */
[----:B------:R-:W-:Y:S01]  /*fdd0*/  VIADDMNMX R158, R158, 0x9, R109, PT ;  /* 0x000000099e9e7846 */ /* 0x000fe2000380016d */
[C---:B------:R-:W-:Y:S01]  /*fde0*/  IMAD.IADD R2, R93.reuse, 0x1, R148 ;  /* 0x000000015d027824 */ /* 0x040fe200078e0294 */
[----:B------:R-:W-:Y:S01]  /*fdf0*/  ISETP.GT.AND P3, PT, R0, R93, PT ;  /* 0x0000005d0000720c */ /* 0x000fe20003f64270 */
[----:B------:R-:W-:Y:S05]  /*fe00*/  HMMA.16816.F32 R24, R164, R174, R24 ;  /* 0x000000aea418723c */ /* 0x000fea0000001818 */
[----:B------:R-:W-:-:S02]  /*fe10*/  ISETP.GE.AND P5, PT, R93, R157, PT ;  /* 0x0000009d5d00720c */ /* 0x000fc40003fa6270 */
[C-C-:B------:R-:W-:Y:S02]  /*fe20*/  IADD3 R15, PT, PT, R11.reuse, -0x18, -R2.reuse ;  /* 0xffffffe80b0f7810 */ /* 0x140fe40007ffe802 */
[C-C-:B------:R-:W-:Y:S02]  /*fe30*/  IADD3 R17, PT, PT, R11.reuse, -0x10, -R2.reuse ;  /* 0xfffffff00b117810 */ /* 0x140fe40007ffe802 */
[----:B------:R-:W-:Y:S01]  /*fe40*/  IADD3 R14, PT, PT, R11, -0x11, -R2 ;  /* 0xffffffef0b0e7810 */ /* 0x000fe20007ffe802 */
[----:B------:R-:W-:Y:S03]  /*fe50*/  HMMA.16816.F32 R160, R164, R170, R160 ;  /* 0x000000aaa4a0723c */ /* 0x000fe600000018a0 */
[----:B------:R-:W-:Y:S02]  /*fe60*/  IABS R15, R15 ;  /* 0x0000000f000f7213 */ /* 0x000fe40000000000 */
[----:B------:R-:W-:-:S02]  /*fe70*/  IABS R17, R17 ;  /* 0x0000001100117213 */ /* 0x000fc40000000000 */
[----:B------:R-:W-:Y:S02]  /*fe80*/  IABS R14, R14 ;  /* 0x0000000e000e7213 */ /* 0x000fe40000000000 */
[----:B------:R-:W-:Y:S01]  /*fe90*/  I2FP.F32.S32 R15, R15 ;  /* 0x0000000f000f7245 */ /* 0x000fe20000201400 */
[----:B--2---:R-:W-:Y:S05]  /*fea0*/  HMMA.16816.F32 R68, R20, R122, R68 ;  /* 0x0000007a1444723c */ /* 0x004fea0000001844 */
[----:B------:R-:W-:Y:S02]  /*feb0*/  I2FP.F32.S32 R17, R17 ;  /* 0x0000001100117245 */ /* 0x000fe40000201400 */
[----:B------:R-:W-:-:S02]  /*fec0*/  I2FP.F32.S32 R14, R14 ;  /* 0x0000000e000e7245 */ /* 0x000fc40000201400 */
[C-C-:B------:R-:W-:Y:S02]  /*fed0*/  IADD3 R106, PT, PT, R11.reuse, -0x9, -R2.reuse ;  /* 0xfffffff70b6a7810 */ /* 0x140fe40007ffe802 */
[C-C-:B------:R-:W-:Y:S01]  /*fee0*/  IADD3 R111, PT, PT, R11.reuse, -0x19, -R2.reuse ;  /* 0xffffffe70b6f7810 */ /* 0x140fe20007ffe802 */
[----:B------:R-:W-:Y:S03]  /*fef0*/  HMMA.16816.F32 R88, R20, R128, R88 ;  /* 0x000000801458723c */ /* 0x000fe60000001858 */
[C-C-:B------:R-:W-:Y:S02]  /*ff00*/  IADD3 R212, PT, PT, R11.reuse, -0x21, -R2.reuse ;  /* 0xffffffdf0bd47810 */ /* 0x140fe40007ffe802 */
[----:B------:R-:W-:Y:S02]  /*ff10*/  IADD3 R128, PT, PT, R11, -0x38, -R2 ;  /* 0xffffffc80b807810 */ /* 0x000fe40007ffe802 */
[----:B------:R-:W-:-:S02]  /*ff20*/  IABS R106, R106 ;  /* 0x0000006a006a7213 */ /* 0x000fc40000000000 */
[----:B------:R-:W-:Y:S01]  /*ff30*/  IABS R111, R111 ;  /* 0x0000006f006f7213 */ /* 0x000fe20000000000 */
[C---:B------:R-:W-:Y:S03]  /*ff40*/  HMMA.16816.F32 R84, R20.reuse, R130, R84 ;  /* 0x000000821454723c */ /* 0x040fe60000001854 */
[----:B------:R-:W-:Y:S01]  /*ff50*/  IABS R212, R212 ;  /* 0x000000d400d47213 */ /* 0x000fe20000000000 */
[----:B------:R-:W-:Y:S01]  /*ff60*/  VIADD R131, R11, 0x8 ;  /* 0x000000080b837836 */ /* 0x000fe20000000000 */
[----:B------:R-:W-:Y:S02]  /*ff70*/  IABS R128, R128 ;  /* 0x0000008000807213 */ /* 0x000fe40000000000 */
[----:B------:R-:W-:Y:S02]  /*ff80*/  I2FP.F32.S32 R106, R106 ;  /* 0x0000006a006a7245 */ /* 0x000fe40000201400 */
[----:B------:R-:W-:Y:S01]  /*ff90*/  I2FP.F32.S32 R111, R111 ;  /* 0x0000006f006f7245 */ /* 0x000fe20000201400 */
[----:B------:R-:W-:Y:S03]  /*ffa0*/  HMMA.16816.F32 R72, R20, R120, R72 ;  /* 0x000000781448723c */ /* 0x000fe60000001848 */
[----:B------:R-:W-:-:S02]  /*ffb0*/  I2FP.F32.S32 R212, R212 ;  /* 0x000000d400d47245 */ /* 0x000fc40000201400 */
[C-C-:B------:R-:W-:Y:S01]  /*ffc0*/  IADD3 R130, PT, PT, R11.reuse, -0x30, -R2.reuse ;  /* 0xffffffd00b827810 */ /* 0x140fe20007ffe802 */
[C---:B------:R-:W-:Y:S01]  /*ffd0*/  FFMA.FTZ R111, -R156.reuse, R111, R77 ;  /* 0x0000006f9c6f7223 */ /* 0x040fe2000001014d */
[C-C-:B------:R-:W-:Y:S02]  /*ffe0*/  IADD3 R127, PT, PT, R11.reuse, -0x39, -R2.reuse ;  /* 0xffffffc70b7f7810 */ /* 0x140fe40007ffe802 */
[C---:B------:R-:W-:Y:S01]  /*fff0*/  IADD3 R125, PT, PT, R11.reuse, -0x41, -R2 ;  /* 0xffffffbf0b7d7810 */ /* 0x040fe20007ffe802 */
[----:B------:R-:W-:Y:S03]  /*10000*/  HMMA.16816.F32 R56, R20, R112, R56 ;  /* 0x000000701438723c */ /* 0x000fe60000001838 */
[C---:B------:R-:W-:Y:S01]  /*10010*/  FFMA.FTZ R112, -R156.reuse, R15, R76 ;  /* 0x0000000f9c707223 */ /* 0x040fe2000001014c */
[C---:B------:R-:W-:Y:S01]  /*10020*/  FFMA.FTZ R113, -R156.reuse, R14, R81 ;  /* 0x0000000e9c717223 */ /* 0x040fe20000010151 */
[C-C-:B------:R-:W-:Y:S01]  /*10030*/  IADD3 R15, PT, PT, R11.reuse, -0x28, -R2.reuse ;  /* 0xffffffd80b0f7810 */ /* 0x140fe20007ffe802 */
[----:B------:R-:W-:Y:S01]  /*10040*/  FFMA.FTZ R106, -R156, R106, R85 ;  /* 0x0000006a9c6a7223 */ /* 0x000fe20000010155 */
[----:B------:R-:W-:-:S02]  /*10050*/  IADD3 R14, PT, PT, R11, -0x29, -R2 ;  /* 0xffffffd70b0e7810 */ /* 0x000fc40007ffe802 */
[----:B------:R-:W-:Y:S01]  /*10060*/  IABS R15, R15 ;  /* 0x0000000f000f7213 */ /* 0x000fe20000000000 */
[C---:B------:R-:W-:Y:S03]  /*10070*/  HMMA.16816.F32 R48, R20.reuse, R114, R48 ;  /* 0x000000721430723c */ /* 0x040fe60000001830 */
[C---:B------:R-:W-:Y:S01]  /*10080*/  FFMA.FTZ R114, -R156.reuse, R17, R80 ;  /* 0x000000119c727223 */ /* 0x040fe20000010150 */
[C-C-:B------:R-:W-:Y:S01]  /*10090*/  IADD3 R17, PT, PT, R11.reuse, -0x20, -R2.reuse ;  /* 0xffffffe00b117810 */ /* 0x140fe20007ffe802 */
[----:B------:R-:W-:Y:S01]  /*100a0*/  FFMA.FTZ R212, -R156, R212, R73 ;  /* 0x000000d49cd47223 */ /* 0x000fe20000010149 */
[----:B------:R-:W-:Y:S02]  /*100b0*/  IABS R14, R14 ;  /* 0x0000000e000e7213 */ /* 0x000fe40000000000 */
[----:B------:R-:W-:Y:S01]  /*100c0*/  IABS R17, R17 ;  /* 0x0000001100117213 */ /* 0x000fe20000000000 */
[----:B----4-:R-:W-:Y:S03]  /*100d0*/  HMMA.16816.F32 R32, R20, R98, R32 ;  /* 0x000000621420723c */ /* 0x010fe60000001820 */
[----:B------:R-:W-:-:S02]  /*100e0*/  IADD3 R99, PT, PT, R11, -0x1, -R2 ;  /* 0xffffffff0b637810 */ /* 0x000fc40007ffe802 */
[----:B------:R-:W-:Y:S02]  /*100f0*/  I2FP.F32.S32 R15, R15 ;  /* 0x0000000f000f7245 */ /* 0x000fe40000201400 */
[----:B------:R-:W-:Y:S02]  /*10100*/  IABS R99, R99 ;  /* 0x0000006300637213 */ /* 0x000fe40000000000 */
[----:B------:R-:W-:Y:S01]  /*10110*/  I2FP.F32.S32 R17, R17 ;  /* 0x0000001100117245 */ /* 0x000fe20000201400 */
[C---:B------:R-:W-:Y:S03]  /*10120*/  HMMA.16816.F32 R44, R20.reuse, R100, R44 ;  /* 0x00000064142c723c */ /* 0x040fe6000000182c */
[----:B------:R-:W-:Y:S01]  /*10130*/  I2FP.F32.S32 R99, R99 ;  /* 0x0000006300637245 */ /* 0x000fe20000201400 */
[C---:B------:R-:W-:Y:S01]  /*10140*/  FFMA.FTZ R210, -R156.reuse, R15, R68 ;  /* 0x0000000f9cd27223 */ /* 0x040fe20000010144 */
[----:B------:R-:W-:Y:S01]  /*10150*/  I2FP.F32.S32 R14, R14 ;  /* 0x0000000e000e7245 */ /* 0x000fe20000201400 */
[C---:B------:R-:W-:Y:S01]  /*10160*/  FFMA.FTZ R168, -R156.reuse, R17, R72 ;  /* 0x000000119ca87223 */ /* 0x040fe20000010148 */
[----:B------:R-:W-:Y:S01]  /*10170*/  I2FP.F32.S32 R109, R128 ;  /* 0x00000080006d7245 */ /* 0x000fe20000201400 */
[C---:B------:R-:W-:Y:S01]  /*10180*/  FFMA.FTZ R99, -R156.reuse, R99, R89 ;  /* 0x000000639c637223 */ /* 0x040fe20000010159 */
[----:B------:R-:W-:Y:S01]  /*10190*/  IABS R130, R130 ;  /* 0x0000008200827213 */ /* 0x000fe20000000000 */
[C---:B------:R-:W-:Y:S03]  /*101a0*/  HMMA.16816.F32 R40, R20.reuse, R102, R40 ;  /* 0x000000661428723c */ /* 0x040fe60000001828 */
[C---:B------:R-:W-:Y:S01]  /*101b0*/  FFMA.FTZ R68, -R156.reuse, R14, R69 ;  /* 0x0000000e9c447223 */ /* 0x040fe20000010145 */
[--C-:B------:R-:W-:Y:S01]  /*101c0*/  IADD3 R129, PT, PT, R11, -0x31, -R2.reuse ;  /* 0xffffffcf0b817810 */ /* 0x100fe20007ffe802 */
[--C-:B------:R-:W-:Y:S01]  /*101d0*/  IMAD.IADD R100, R131, 0x1, -R2.reuse ;  /* 0x0000000183647824 */ /* 0x100fe200078e0a02 */
[C---:B------:R-:W-:Y:S01]  /*101e0*/  IADD3 R126, PT, PT, R11.reuse, -0x40, -R2 ;  /* 0xffffffc00b7e7810 */ /* 0x040fe20007ffe802 */
[----:B------:R-:W-:Y:S01]  /*101f0*/  FFMA.FTZ R200, -R156, R109, R48 ;  /* 0x0000006d9cc87223 */ /* 0x000fe20000010130 */
[C-C-:B------:R-:W-:Y:S01]  /*10200*/  IADD3 R124, PT, PT, R11.reuse, -0x48, -R2.reuse ;  /* 0xffffffb80b7c7810 */ /* 0x140fe20007ffe802 */
[----:B------:R-:W-:Y:S03]  /*10210*/  HMMA.16816.F32 R36, R20, R96, R36 ;  /* 0x000000601424723c */ /* 0x000fe60000001824 */
[C-C-:B------:R-:W-:Y:S01]  /*10220*/  IADD3 R123, PT, PT, R11.reuse, -0x49, -R2.reuse ;  /* 0xffffffb70b7b7810 */ /* 0x140fe20007ffe802 */
[C-C-:B------:R-:W-:Y:S01]  /*10230*/  IMAD.IADD R96, R11.reuse, 0x1, -R2.reuse ;  /* 0x000000010b607824 */ /* 0x140fe200078e0a02 */
[----:B------:R-:W-:-:S02]  /*10240*/  IADD3 R122, PT, PT, R11, -0x50, -R2 ;  /* 0xffffffb00b7a7810 */ /* 0x000fc40007ffe802 */
[C-C-:B------:R-:W-:Y:S02]  /*10250*/  IADD3 R121, PT, PT, R11.reuse, -0x51, -R2.reuse ;  /* 0xffffffaf0b797810 */ /* 0x140fe40007ffe802 */
[C-C-:B------:R-:W-:Y:S01]  /*10260*/  IADD3 R120, PT, PT, R11.reuse, -0x58, -R2.reuse ;  /* 0xffffffa80b787810 */ /* 0x140fe20007ffe802 */
[----:B------:R-:W-:Y:S03]  /*10270*/  HMMA.16816.F32 R24, R20, R94, R24 ;  /* 0x0000005e1418723c */ /* 0x000fe60000001818 */
[C-C-:B------:R-:W-:Y:S02]  /*10280*/  IADD3 R115, PT, PT, R11.reuse, -0x59, -R2.reuse ;  /* 0xffffffa70b737810 */ /* 0x140fe40007ffe802 */
[C-C-:B------:R-:W-:Y:S02]  /*10290*/  IADD3 R110, PT, PT, R11.reuse, -0x60, -R2.reuse ;  /* 0xffffffa00b6e7810 */ /* 0x140fe40007ffe802 */
[----:B------:R-:W-:-:S02]  /*102a0*/  IADD3 R108, PT, PT, R11, -0x61, -R2 ;  /* 0xffffff9f0b6c7810 */ /* 0x000fc40007ffe802 */
[C-C-:B------:R-:W-:Y:S01]  /*102b0*/  IADD3 R107, PT, PT, R11.reuse, -0x68, -R2.reuse ;  /* 0xffffff980b6b7810 */ /* 0x140fe20007ffe802 */
[----:B------:R-:W-:Y:S03]  /*102c0*/  HMMA.16816.F32 R160, R20, R18, R160 ;  /* 0x0000001214a0723c */ /* 0x000fe600000018a0 */
[C-C-:B------:R-:W-:Y:S02]  /*102d0*/  IADD3 R105, PT, PT, R11.reuse, -0x69, -R2.reuse ;  /* 0xffffff970b697810 */ /* 0x140fe40007ffe802 */
[C-C-:B------:R-:W-:Y:S02]  /*102e0*/  IADD3 R104, PT, PT, R11.reuse, -0x70, -R2.reuse ;  /* 0xffffff900b687810 */ /* 0x140fe40007ffe802 */
[C-C-:B------:R-:W-:Y:S02]  /*102f0*/  IADD3 R103, PT, PT, R11.reuse, -0x71, -R2.reuse ;  /* 0xffffff8f0b677810 */ /* 0x140fe40007ffe802 */
[----:B------:R-:W-:-:S02]  /*10300*/  IADD3 R102, PT, PT, R11, -0x78, -R2 ;  /* 0xffffff880b667810 */ /* 0x000fc40007ffe802 */
[--C-:B------:R-:W-:Y:S02]  /*10310*/  IADD3 R101, PT, PT, R11, -0x79, -R2.reuse ;  /* 0xffffff870b657810 */ /* 0x100fe40007ffe802 */
[----:B------:R-:W-:Y:S02]  /*10320*/  IABS R127, R127 ;  /* 0x0000007f007f7213 */ /* 0x000fe40000000000 */
[----:B------:R-:W-:Y:S02]  /*10330*/  IABS R125, R125 ;  /* 0x0000007d007d7213 */ /* 0x000fe40000000000 */
        /* <DEDUP_REMOVED lines=29> */
[----:B------:R-:W-:Y:S02]  /*10510*/  IADD3 R2, PT, PT, R131, -0x79, -R2 ;  /* 0xffffff8783027810 */ /* 0x000fe40007ffe802 */
[----:B------:R-:W-:Y:S02]  /*10520*/  I2FP.F32.S32 R131, R130 ;  /* 0x0000008200837245 */ /* 0x000fe40000201400 */
[----:B------:R-:W-:Y:S02]  /*10530*/  I2FP.F32.S32 R48, R127 ;  /* 0x0000007f00307245 */ /* 0x000fe40000201400 */
[----:B------:R-:W-:Y:S01]  /*10540*/  I2FP.F32.S32 R180, R125 ;  /* 0x0000007d00b47245 */ /* 0x000fe20000201400 */
[C---:B------:R-:W-:Y:S01]  /*10550*/  FFMA.FTZ R166, -R156.reuse, R131, R56 ;  /* 0x000000839ca67223 */ /* 0x040fe20000010138 */
[----:B------:R-:W-:Y:S01]  /*10560*/  IABS R123, R123 ;  /* 0x0000007b007b7213 */ /* 0x000fe20000000000 */
[C---:B------:R-:W-:Y:S01]  /*10570*/  FFMA.FTZ R48, -R156.reuse, R48, R49 ;  /* 0x000000309c307223 */ /* 0x040fe20000010131 */
[----:B------:R-:W-:Y:S01]  /*10580*/  IABS R124, R124 ;  /* 0x0000007c007c7213 */ /* 0x000fe20000000000 */
[----:B------:R-:W-:Y:S01]  /*10590*/  FFMA.FTZ R180, -R156, R180, R45 ;  /* 0x000000b49cb47223 */ /* 0x000fe2000001012d */
[----:B------:R-:W-:-:S02]  /*105a0*/  IABS R122, R122 ;  /* 0x0000007a007a7213 */ /* 0x000fc40000000000 */
        /* <DEDUP_REMOVED lines=10> */
[----:B------:R-:W-:Y:S02]  /*10650*/  IABS R20, R20 ;  /* 0x0000001400147213 */ /* 0x000fe40000000000 */
[----:B------:R-:W-:Y:S01]  /*10660*/  IABS R107, R107 ;  /* 0x0000006b006b7213 */ /* 0x000fe20000000000 */
[C---:B------:R-:W-:Y:S01]  /*10670*/  FFMA.FTZ R128, -R156.reuse, R115, R33 ;  /* 0x000000739c807223 */ /* 0x040fe20000010121 */
[----:B------:R-:W-:Y:S01]  /*10680*/  I2FP.F32.S32 R49, R104 ;  /* 0x0000006800317245 */ /* 0x000fe20000201400 */
[C---:B------:R-:W-:Y:S01]  /*10690*/  VIADD R115, R93.reuse, 0x9 ;  /* 0x000000095d737836 */ /* 0x040fe20000000000 */
[----:B------:R-:W-:Y:S01]  /*106a0*/  IABS R22, R22 ;  /* 0x0000001600167213 */ /* 0x000fe20000000000 */
[----:B------:R-:W-:Y:S01]  /*106b0*/  VIADD R104, R93, 0x30 ;  /* 0x000000305d687836 */ /* 0x000fe20000000000 */
[----:B------:R-:W-:Y:S01]  /*106c0*/  I2FP.F32.S32 R36, R97 ;  /* 0x0000006100247245 */ /* 0x000fe20000201400 */
[----:B------:R-:W-:Y:S01]  /*106d0*/  FFMA.FTZ R49, -R156, R49, R4 ;  /* 0x000000319c317223 */ /* 0x000fe20000010104 */
[----:B------:R-:W-:-:S02]  /*106e0*/  IABS R120, R120 ;  /* 0x0000007800787213 */ /* 0x000fc40000000000 */
[----:B------:R-:W-:Y:S02]  /*106f0*/  IABS R16, R16 ;  /* 0x0000001000107213 */ /* 0x000fe40000000000 */
[----:B------:R-:W-:Y:S02]  /*10700*/  I2FP.F32.S32 R20, R20 ;  /* 0x0000001400147245 */ /* 0x000fe40000201400 */
[----:B------:R-:W-:Y:S01]  /*10710*/  I2FP.F32.S32 R33, R107 ;  /* 0x0000006b00217245 */ /* 0x000fe20000201400 */
[----:B------:R-:W-:Y:S01]  /*10720*/  VIADD R107, R93, 0x29 ;  /* 0x000000295d6b7836 */ /* 0x000fe20000000000 */
[----:B------:R-:W-:Y:S01]  /*10730*/  I2FP.F32.S32 R97, R22 ;  /* 0x0000001600617245 */ /* 0x000fe20000201400 */
[C---:B------:R-:W-:Y:S01]  /*10740*/  FFMA.FTZ R22, -R156.reuse, R36, R87 ;  /* 0x000000249c167223 */ /* 0x040fe20000010157 */
[----:B------:R-:W-:Y:S01]  /*10750*/  I2FP.F32.S32 R45, R120 ;  /* 0x00000078002d7245 */ /* 0x000fe20000201400 */
[----:B------:R-:W-:Y:S01]  /*10760*/  FFMA.FTZ R33, -R156, R33, R24 ;  /* 0x000000219c217223 */ /* 0x000fe20000010118 */
[----:B------:R-:W-:-:S02]  /*10770*/  IABS R98, R98 ;  /* 0x0000006200627213 */ /* 0x000fc40000000000 */
[----:B------:R-:W-:Y:S01]  /*10780*/  I2FP.F32.S32 R4, R16 ;  /* 0x0000001000047245 */ /* 0x000fe20000201400 */
[C---:B------:R-:W-:Y:S01]  /*10790*/  FFMA.FTZ R16, -R156.reuse, R20, R83 ;  /* 0x000000149c107223 */ /* 0x040fe20000010153 */
[----:B------:R-:W-:Y:S01]  /*107a0*/  IABS R36, R76 ;  /* 0x0000004c00247213 */ /* 0x000fe20000000000 */
[C---:B------:R-:W-:Y:S01]  /*107b0*/  FFMA.FTZ R124, -R156.reuse, R45, R32 ;  /* 0x0000002d9c7c7223 */ /* 0x040fe20000010120 */
[----:B------:R-:W-:Y:S01]  /*107c0*/  IABS R87, R72 ;  /* 0x0000004800577213 */ /* 0x000fe20000000000 */
[C---:B------:R-:W-:Y:S01]  /*107d0*/  VIADD R32, R93.reuse, 0x1 ;  /* 0x000000015d207836 */ /* 0x040fe20000000000 */
[----:B------:R-:W-:Y:S01]  /*107e0*/  IABS R83, R96 ;  /* 0x0000006000537213 */ /* 0x000fe20000000000 */
[C---:B------:R-:W-:Y:S01]  /*107f0*/  VIADD R76, R93.reuse, 0x11 ;  /* 0x000000115d4c7836 */ /* 0x040fe20000000000 */
[----:B------:R-:W-:Y:S01]  /*10800*/  IABS R103, R103 ;  /* 0x0000006700677213 */ /* 0x000fe20000000000 */
[C---:B------:R-:W-:Y:S01]  /*10810*/  VIADD R72, R93.reuse, 0x19 ;  /* 0x000000195d487836 */ /* 0x040fe20000000000 */
[----:B------:R-:W-:Y:S01]  /*10820*/  I2FP.F32.S32 R24, R98 ;  /* 0x0000006200187245 */ /* 0x000fe20000201400 */
[C---:B------:R-:W-:Y:S01]  /*10830*/  FFMA.FTZ R4, -R156.reuse, R4, R79 ;  /* 0x000000049c047223 */ /* 0x040fe2000001014f */
[----:B------:R-:W-:Y:S01]  /*10840*/  I2FP.F32.S32 R36, R36 ;  /* 0x0000002400247245 */ /* 0x000fe20000201400 */
[C---:B------:R-:W-:Y:S01]  /*10850*/  VIADD R98, R93.reuse, 0x40 ;  /* 0x000000405d627836 */ /* 0x040fe20000000000 */
[----:B------:R-:W-:Y:S01]  /*10860*/  I2FP.F32.S32 R87, R87 ;  /* 0x0000005700577245 */ /* 0x000fe20000201400 */
[----:B------:R-:W-:Y:S01]  /*10870*/  FFMA.FTZ R24, -R156, R24, R91 ;  /* 0x000000189c187223 */ /* 0x000fe2000001015b */
[----:B------:R-:W-:Y:S01]  /*10880*/  IABS R18, R18 ;  /* 0x0000001200127213 */ /* 0x000fe20000000000 */
[----:B------:R-:W-:Y:S01]  /*10890*/  VIADD R79, R96, 0xfffffff8 ;  /* 0xfffffff8604f7836 */ /* 0x000fe20000000000 */
[----:B------:R-:W-:Y:S01]  /*108a0*/  I2FP.F32.S32 R83, R83 ;  /* 0x0000005300537245 */ /* 0x000fe20000201400 */
[----:B------:R-:W-:Y:S01]  /*108b0*/  VIADD R96, R93, 0x48 ;  /* 0x000000485d607836 */ /* 0x000fe20000000000 */
[----:B------:R-:W-:-:S02]  /*108c0*/  IABS R105, R105 ;  /* 0x0000006900697213 */ /* 0x000fc40000000000 */
[----:B------:R-:W-:Y:S01]  /*108d0*/  I2FP.F32.S32 R45, R103 ;  /* 0x00000067002d7245 */ /* 0x000fe20000201400 */
[----:B------:R-:W-:Y:S01]  /*108e0*/  FFMA.FTZ R103, -R156, R36, R75 ;  /* 0x000000249c677223 */ /* 0x000fe2000001014b */
[----:B------:R-:W-:Y:S01]  /*108f0*/  ISETP.GT.AND P4, PT, R0, R32, PT ;  /* 0x000000200000720c */ /* 0x000fe20003f84270 */
[----:B------:R-:W-:Y:S01]  /*10900*/  FFMA.FTZ R36, -R156, R87, R70 ;  /* 0x000000579c247223 */ /* 0x000fe20000010146 */
[----:B------:R-:W-:Y:S01]  /*10910*/  ISETP.GE.AND P2, PT, R32, R157, PT ;  /* 0x0000009d2000720c */ /* 0x000fe20003f46270 */
[----:B------:R-:W-:Y:S01]  /*10920*/  FFMA.FTZ R70, -R156, R83, R88 ;  /* 0x000000539c467223 */ /* 0x000fe20000010158 */
[----:B------:R-:W-:Y:S01]  /*10930*/  ISETP.GE.AND P0, PT, R32, R158, PT ;  /* 0x0000009e2000720c */ /* 0x000fe20003f06270 */
[C---:B------:R-:W-:Y:S01]  /*10940*/  FFMA.FTZ R45, -R156.reuse, R45, R5 ;  /* 0x0000002d9c2d7223 */ /* 0x040fe20000010105 */
[----:B------:R-:W-:Y:S01]  /*10950*/  ISETP.GT.AND P1, PT, R159, R32, PT ;  /* 0x000000209f00720c */ /* 0x000fe20003f24270 */
[C---:B------:R-:W-:Y:S01]  /*10960*/  VIADD R87, R93.reuse, 0x58 ;  /* 0x000000585d577836 */ /* 0x040fe20000000000 */
[----:B------:R-:W-:Y:S01]  /*10970*/  I2FP.F32.S32 R91, R18 ;  /* 0x00000012005b7245 */ /* 0x000fe20000201400 */
[C---:B------:R-:W-:Y:S01]  /*10980*/  FFMA.FTZ R18, -R156.reuse, R97, R82 ;  /* 0x000000619c127223 */ /* 0x040fe20000010152 */
[----:B------:R-:W-:Y:S01]  /*10990*/  I2FP.F32.S32 R32, R105 ;  /* 0x0000006900207245 */ /* 0x000fe20000201400 */
[C---:B------:R-:W-:Y:S01]  /*109a0*/  VIADD R97, R93.reuse, 0x41 ;  /* 0x000000415d617836 */ /* 0x040fe20000000000 */
[----:B------:R-:W-:Y:S01]  /*109b0*/  IABS R105, R80 ;  /* 0x0000005000697213 */ /* 0x000fe20000000000 */
[C---:B------:R-:W-:Y:S01]  /*109c0*/  FFMA.FTZ R20, -R156.reuse, R91, R78 ;  /* 0x0000005b9c147223 */ /* 0x040fe2000001014e */
[----:B------:R-:W-:Y:S01]  /*109d0*/  IABS R121, R121 ;  /* 0x0000007900797213 */ /* 0x000fe20000000000 */
[C---:B------:R-:W-:Y:S01]  /*109e0*/  VIADD R78, R93.reuse, 0x10 ;  /* 0x000000105d4e7836 */ /* 0x040fe20000000000 */
[----:B------:R-:W-:Y:S01]  /*109f0*/  IABS R108, R108 ;  /* 0x0000006c006c7213 */ /* 0x000fe20000000000 */
[----:B------:R-:W-:Y:S01]  /*10a00*/  FFMA.FTZ R25, -R156, R32, R25 ;  /* 0x000000209c197223 */ /* 0x000fe20000010119 */
[----:B------:R-:W-:Y:S01]  /*10a10*/  I2FP.F32.S32 R105, R105 ;  /* 0x0000006900697245 */ /* 0x000fe20000201400 */
[C---:B------:R-:W-:Y:S01]  /*10a20*/  VIADD R91, R93.reuse, 0x49 ;  /* 0x000000495d5b7836 */ /* 0x040fe20000000000 */
[----:B------:R-:W-:Y:S01]  /*10a30*/  FSEL R70, R70, -INF , !P3 ;  /* 0xff80000046467808 */ /* 0x000fe20005800000 */
[C---:B------:R-:W-:Y:S01]  /*10a40*/  VIADD R88, R93.reuse, 0x51 ;  /* 0x000000515d587836 */ /* 0x040fe20000000000 */
[----:B------:R-:W-:Y:S01]  /*10a50*/  IABS R126, R126 ;  /* 0x0000007e007e7213 */ /* 0x000fe20000000000 */
[C---:B------:R-:W-:Y:S01]  /*10a60*/  FFMA.FTZ R105, -R156.reuse, R105, R74 ;  /* 0x000000699c697223 */ /* 0x040fe2000001014a */
[----:B------:R-:W-:Y:S01]  /*10a70*/  I2FP.F32.S32 R121, R121 ;  /* 0x0000007900797245 */ /* 0x000fe20000201400 */
[C---:B------:R-:W-:Y:S01]  /*10a80*/  VIADD R74, R93.reuse, 0x18 ;  /* 0x000000185d4a7836 */ /* 0x040fe20000000000 */
[----:B------:R-:W-:Y:S01]  /*10a90*/  IABS R110, R110 ;  /* 0x0000006e006e7213 */ /* 0x000fe20000000000 */
[C---:B------:R-:W-:Y:S01]  /*10aa0*/  FFMA.FTZ R80, -R156.reuse, R83, R86 ;  /* 0x000000539c507223 */ /* 0x040fe20000010156 */
[----:B------:R-:W-:Y:S01]  /*10ab0*/  I2FP.F32.S32 R108, R108 ;  /* 0x0000006c006c7245 */ /* 0x000fe20000201400 */
[----:B------:R-:W-:Y:S01]  /*10ac0*/  FFMA.FTZ R120, -R156, R121, R37 ;  /* 0x000000799c787223 */ /* 0x000fe20000010125 */
[----:B------:R-:W-:Y:S01]  /*10ad0*/  FSEL R70, R70, -INF , !P5 ;  /* 0xff80000046467808 */ /* 0x000fe20006800000 */
[C---:B------:R-:W-:Y:S01]  /*10ae0*/  VIADD R86, R93.reuse, 0x59 ;  /* 0x000000595d567836 */ /* 0x040fe20000000000 */
[----:B------:R-:W-:Y:S01]  /*10af0*/  I2FP.F32.S32 R109, R126 ;  /* 0x0000007e006d7245 */ /* 0x000fe20000201400 */
[----:B------:R-:W-:Y:S01]  /*10b00*/  FFMA.FTZ R29, -R156, R108, R29 ;  /* 0x0000006c9c1d7223 */ /* 0x000fe2000001011d */
[C---:B------:R-:W-:Y:S01]  /*10b10*/  ISETP.GT.AND P5, PT, R0.reuse, R78, PT ;  /* 0x0000004e0000720c */ /* 0x040fe20003fa4270 */
[C---:B------:R-:W-:Y:S01]  /*10b20*/  VIADD R108, R93.reuse, 0x28 ;  /* 0x000000285d6c7836 */ /* 0x040fe20000000000 */
[----:B------:R-:W-:Y:S01]  /*10b30*/  ISETP.GT.AND P3, PT, R0, R115, PT ;  /* 0x000000730000720c */ /* 0x000fe20003f64270 */
[C---:B------:R-:W-:Y:S01]  /*10b40*/  FFMA.FTZ R44, -R156.reuse, R109, R44 ;  /* 0x0000006d9c2c7223 */ /* 0x040fe2000001012c */
[----:B------:R-:W-:Y:S01]  /*10b50*/  I2FP.F32.S32 R37, R110 ;  /* 0x0000006e00257245 */ /* 0x000fe20000201400 */
[C---:B------:R-:W-:Y:S01]  /*10b60*/  VIADD R110, R93.reuse, 0x20 ;  /* 0x000000205d6e7836 */ /* 0x040fe20000000000 */
[----:B------:R-:W-:Y:S01]  /*10b70*/  IABS R101, R101 ;  /* 0x0000006500657213 */ /* 0x000fe20000000000 */
[----:B------:R-:W-:Y:S01]  /*10b80*/  VIADD R109, R93, 0x21 ;  /* 0x000000215d6d7836 */ /* 0x000fe20000000000 */
[----:B------:R-:W-:Y:S01]  /*10b90*/  FSEL R82, R99, -INF , !P4 ;  /* 0xff80000063527808 */ /* 0x000fe20006000000 */
[----:B------:R-:W-:Y:S01]  /*10ba0*/  FFMA.FTZ R28, -R156, R37, R28 ;  /* 0x000000259c1c7223 */ /* 0x000fe2000001011c */
[----:B------:R-:W-:Y:S01]  /*10bb0*/  FSEL R114, R114, -INF , !P5 ;  /* 0xff80000072727808 */ /* 0x000fe20006800000 */
[----:B------:R-:W-:Y:S01]  /*10bc0*/  VIADD R83, R93, 0x61 ;  /* 0x000000615d537836 */ /* 0x000fe20000000000 */
[----:B------:R-:W-:-:S02]  /*10bd0*/  IABS R129, R129 ;  /* 0x0000008100817213 */ /* 0x000fc40000000000 */
[----:B------:R-:W-:Y:S02]  /*10be0*/  IABS R102, R102 ;  /* 0x0000006600667213 */ /* 0x000fe40000000000 */
[----:B------:R-:W-:Y:S02]  /*10bf0*/  IABS R100, R100 ;  /* 0x0000006400647213 */ /* 0x000fe40000000000 */
[----:B------:R-:W-:Y:S02]  /*10c00*/  ISETP.GT.AND P4, PT, R0, R76, PT ;  /* 0x0000004c0000720c */ /* 0x000fe40003f84270 */
[----:B------:R-:W-:Y:S02]  /*10c10*/  FSEL R121, R106, -INF , !P3 ;  /* 0xff8000006a797808 */ /* 0x000fe40005800000 */
[C---:B------:R-:W-:Y:S02]  /*10c20*/  ISETP.GT.AND P5, PT, R0.reuse, R72, PT ;  /* 0x000000480000720c */ /* 0x040fe40003fa4270 */
[----:B------:R-:W-:-:S02]  /*10c30*/  ISETP.GT.AND P3, PT, R0, R74, PT ;  /* 0x0000004a0000720c */ /* 0x000fc40003f64270 */
[----:B------:R-:W-:Y:S02]  /*10c40*/  I2FP.F32.S32 R32, R101 ;  /* 0x0000006500207245 */ /* 0x000fe40000201400 */
[----:B------:R-:W-:Y:S02]  /*10c50*/  I2FP.F32.S32 R130, R129 ;  /* 0x0000008100827245 */ /* 0x000fe40000201400 */
[----:B------:R-:W-:Y:S01]  /*10c60*/  I2FP.F32.S32 R37, R102 ;  /* 0x0000006600257245 */ /* 0x000fe20000201400 */
[----:B------:R-:W-:Y:S01]  /*10c70*/  VIADD R102, R93, 0x31 ;  /* 0x000000315d667836 */ /* 0x000fe20000000000 */
[----:B------:R-:W-:Y:S01]  /*10c80*/  I2FP.F32.S32 R101, R100 ;  /* 0x0000006400657245 */ /* 0x000fe20000201400 */
[C---:B------:R-:W-:Y:S01]  /*10c90*/  FFMA.FTZ R57, -R156.reuse, R130, R57 ;  /* 0x000000829c397223 */ /* 0x040fe20000010139 */
[----:B------:R-:W-:Y:S01]  /*10ca0*/  FSEL R113, R113, -INF , !P4 ;  /* 0xff80000071717808 */ /* 0x000fe20006000000 */
[----:B------:R-:W-:Y:S01]  /*10cb0*/  VIADD R100, R93, 0x39 ;  /* 0x000000395d647836 */ /* 0x000fe20000000000 */
[----:B------:R-:W-:Y:S01]  /*10cc0*/  FSEL R111, R111, -INF , !P5 ;  /* 0xff8000006f6f7808 */ /* 0x000fe20006800000 */
[----:B------:R-:W-:Y:S01]  /*10cd0*/  FFMA.FTZ R5, -R156, R101, R90 ;  /* 0x000000659c057223 */ /* 0x000fe2000001015a */
[----:B------:R-:W-:Y:S01]  /*10ce0*/  ISETP.GT.AND P4, PT, R0, R110, PT ;  /* 0x0000006e0000720c */ /* 0x000fe20003f84270 */
[C---:B------:R-:W-:Y:S01]  /*10cf0*/  VIADD R101, R93.reuse, 0x38 ;  /* 0x000000385d657836 */ /* 0x040fe20000000000 */
[----:B------:R-:W-:Y:S01]  /*10d00*/  FSEL R112, R112, -INF , !P3 ;  /* 0xff80000070707808 */ /* 0x000fe20005800000 */
[----:B------:R-:W-:Y:S01]  /*10d10*/  VIADD R90, R93, 0x50 ;  /* 0x000000505d5a7836 */ /* 0x000fe20000000000 */
[----:B------:R-:W-:Y:S01]  /*10d20*/  ISETP.GT.AND P5, PT, R0, R108, PT ;  /* 0x0000006c0000720c */ /* 0x000fe20003fa4270 */
[----:B------:R-:W-:Y:S01]  /*10d30*/  FFMA.FTZ R37, -R156, R37, R160 ;  /* 0x000000259c257223 */ /* 0x000fe200000101a0 */
[----:B------:R-:W-:Y:S01]  /*10d40*/  ISETP.GT.AND P3, PT, R0, R109, PT ;  /* 0x0000006d0000720c */ /* 0x000fe20003f64270 */
[----:B------:R-:W-:Y:S01]  /*10d50*/  FFMA.FTZ R32, -R156, R32, R161 ;  /* 0x000000209c207223 */ /* 0x000fe200000101a1 */
[----:B------:R-:W-:-:S02]  /*10d60*/  FSEL R168, R168, -INF , !P4 ;  /* 0xff800000a8a87808 */ /* 0x000fc40006000000 */
[----:B------:R-:W-:Y:S02]  /*10d70*/  FSEL R210, R210, -INF , !P5 ;  /* 0xff800000d2d27808 */ /* 0x000fe40006800000 */
[----:B------:R-:W-:Y:S02]  /*10d80*/  ISETP.GT.AND P4, PT, R0, R107, PT ;  /* 0x0000006b0000720c */ /* 0x000fe40003f84270 */
[----:B------:R-:W-:Y:S02]  /*10d90*/  FSEL R212, R212, -INF , !P3 ;  /* 0xff800000d4d47808 */ /* 0x000fe40005800000 */
[C---:B------:R-:W-:Y:S02]  /*10da0*/  ISETP.GT.AND P5, PT, R0.reuse, R102, PT ;  /* 0x000000660000720c */ /* 0x040fe40003fa4270 */
[----:B------:R-:W-:Y:S02]  /*10db0*/  ISETP.GT.AND P3, PT, R0, R104, PT ;  /* 0x000000680000720c */ /* 0x000fe40003f64270 */
[----:B------:R-:W-:Y:S01]  /*10dc0*/  FSEL R106, R68, -INF , !P4 ;  /* 0xff800000446a7808 */ /* 0x000fe20006000000 */
[----:B------:R-:W-:Y:S01]  /*10dd0*/  VIADD R68, R93, 0x8 ;  /* 0x000000085d447836 */ /* 0x000fe20000000000 */
[----:B------:R-:W-:Y:S01]  /*10de0*/  FSEL R202, R57, -INF , !P5 ;  /* 0xff80000039ca7808 */ /* 0x000fe20006800000 */
[----:B------:R-:W-:Y:S01]  /*10df0*/  VIADD R57, R93, 0x69 ;  /* 0x000000695d397836 */ /* 0x000fe20000000000 */
[----:B------:R-:W-:-:S02]  /*10e00*/  ISETP.GT.AND P4, PT, R0, R101, PT ;  /* 0x000000650000720c */ /* 0x000fc40003f84270 */
[----:B------:R-:W-:Y:S02]  /*10e10*/  FSEL R166, R166, -INF , !P3 ;  /* 0xff800000a6a67808 */ /* 0x000fe40005800000 */
[C---:B------:R-:W-:Y:S02]  /*10e20*/  ISETP.GT.AND P5, PT, R0.reuse, R98, PT ;  /* 0x000000620000720c */ /* 0x040fe40003fa4270 */
[----:B------:R-:W-:Y:S02]  /*10e30*/  IABS R79, R79 ;  /* 0x0000004f004f7213 */ /* 0x000fe40000000000 */
[----:B------:R-:W-:Y:S02]  /*10e40*/  ISETP.GT.AND P3, PT, R0, R100, PT ;  /* 0x000000640000720c */ /* 0x000fe40003f64270 */
[----:B------:R-:W-:Y:S02]  /*10e50*/  FSEL R200, R200, -INF , !P4 ;  /* 0xff800000c8c87808 */ /* 0x000fe40006000000 */
[----:B------:R-:W-:-:S02]  /*10e60*/  FSEL R176, R44, -INF , !P5 ;  /* 0xff8000002cb07808 */ /* 0x000fc40006800000 */
[----:B------:R-:W-:Y:S02]  /*10e70*/  I2FP.F32.S32 R79, R79 ;  /* 0x0000004f004f7245 */ /* 0x000fe40000201400 */
[----:B------:R-:W-:Y:S02]  /*10e80*/  ISETP.GT.AND P4, PT, R0, R97, PT ;  /* 0x000000610000720c */ /* 0x000fe40003f84270 */
[----:B------:R-:W-:Y:S01]  /*10e90*/  FSEL R99, R48, -INF , !P3 ;  /* 0xff80000030637808 */ /* 0x000fe20005800000 */
[----:B------:R-:W-:Y:S01]  /*10ea0*/  FFMA.FTZ R122, -R156, R79, R84 ;  /* 0x0000004f9c7a7223 */ /* 0x000fe20000010154 */
[C---:B------:R-:W-:Y:S01]  /*10eb0*/  ISETP.GT.AND P5, PT, R0.reuse, R91, PT ;  /* 0x0000005b0000720c */ /* 0x040fe20003fa4270 */
[C---:B------:R-:W-:Y:S01]  /*10ec0*/  VIADD R84, R93.reuse, 0x60 ;  /* 0x000000605d547836 */ /* 0x040fe20000000000 */
[----:B------:R-:W-:Y:S01]  /*10ed0*/  ISETP.GT.AND P3, PT, R0, R96, PT ;  /* 0x000000600000720c */ /* 0x000fe20003f64270 */
[----:B------:R-:W-:Y:S01]  /*10ee0*/  VIADD R79, R93, 0x68 ;  /* 0x000000685d4f7836 */ /* 0x000fe20000000000 */
[----:B------:R-:W-:-:S02]  /*10ef0*/  FSEL R180, R180, -INF , !P4 ;  /* 0xff800000b4b47808 */ /* 0x000fc40006000000 */
[----:B------:R-:W-:Y:S01]  /*10f00*/  FSEL R182, R41, -INF , !P5 ;  /* 0xff80000029b67808 */ /* 0x000fe20006800000 */
[----:B------:R-:W-:Y:S01]  /*10f10*/  VIADD R41, R93, 0x78 ;  /* 0x000000785d297836 */ /* 0x000fe20000000000 */
[----:B------:R-:W-:Y:S02]  /*10f20*/  ISETP.GT.AND P4, PT, R0, R90, PT ;  /* 0x0000005a0000720c */ /* 0x000fe40003f84270 */
[----:B------:R-:W-:Y:S02]  /*10f30*/  FSEL R172, R40, -INF , !P3 ;  /* 0xff80000028ac7808 */ /* 0x000fe40005800000 */
[C---:B------:R-:W-:Y:S02]  /*10f40*/  ISETP.GT.AND P5, PT, R0.reuse, R87, PT ;  /* 0x000000570000720c */ /* 0x040fe40003fa4270 */
[----:B------:R-:W-:Y:S02]  /*10f50*/  ISETP.GT.AND P3, PT, R0, R88, PT ;  /* 0x000000580000720c */ /* 0x000fe40003f64270 */
[----:B------:R-:W-:-:S02]  /*10f60*/  FSEL R56, R56, -INF , !P4 ;  /* 0xff80000038387808 */ /* 0x000fc40006000000 */
[----:B------:R-:W-:Y:S02]  /*10f70*/  FSEL R124, R124, -INF , !P5 ;  /* 0xff8000007c7c7808 */ /* 0x000fe40006800000 */
[----:B------:R-:W-:Y:S02]  /*10f80*/  ISETP.GT.AND P4, PT, R0, R86, PT ;  /* 0x000000560000720c */ /* 0x000fe40003f84270 */
[----:B------:R-:W-:Y:S02]  /*10f90*/  FSEL R120, R120, -INF , !P3 ;  /* 0xff80000078787808 */ /* 0x000fe40005800000 */
[C---:B------:R-:W-:Y:S02]  /*10fa0*/  ISETP.GT.AND P5, PT, R0.reuse, R83, PT ;  /* 0x000000530000720c */ /* 0x040fe40003fa4270 */
[----:B------:R-:W-:Y:S02]  /*10fb0*/  ISETP.GT.AND P3, PT, R0, R84, PT ;  /* 0x000000540000720c */ /* 0x000fe40003f64270 */
[----:B------:R-:W-:-:S02]  /*10fc0*/  FSEL R128, R128, -INF , !P4 ;  /* 0xff80000080807808 */ /* 0x000fc40006000000 */
[----:B------:R-:W-:Y:S01]  /*10fd0*/  FSEL R48, R29, -INF , !P5 ;  /* 0xff8000001d307808 */ /* 0x000fe20006800000 */
[C---:B------:R-:W-:Y:S01]  /*10fe0*/  VIADD R29, R93.reuse, 0x70 ;  /* 0x000000705d1d7836 */ /* 0x040fe20000000000 */
[----:B------:R-:W-:Y:S02]  /*10ff0*/  ISETP.GT.AND P4, PT, R0, R79, PT ;  /* 0x0000004f0000720c */ /* 0x000fe40003f84270 */
[----:B------:R-:W-:Y:S01]  /*11000*/  FSEL R44, R28, -INF , !P3 ;  /* 0xff8000001c2c7808 */ /* 0x000fe20005800000 */
[----:B------:R-:W-:Y:S01]  /*11010*/  VIADD R28, R93, 0x71 ;  /* 0x000000715d1c7836 */ /* 0x000fe20000000000 */
[C---:B------:R-:W-:Y:S02]  /*11020*/  ISETP.GT.AND P3, PT, R0.reuse, R57, PT ;  /* 0x000000390000720c */ /* 0x040fe40003f64270 */
[----:B------:R-:W-:Y:S01]  /*11030*/  FSEL R75, R33, -INF , !P4 ;  /* 0xff800000214b7808 */ /* 0x000fe20006000000 */
[----:B------:R-:W-:Y:S01]  /*11040*/  VIADD R33, R93, 0x79 ;  /* 0x000000795d217836 */ /* 0x000fe20000000000 */
[----:B------:R-:W-:-:S02]  /*11050*/  ISETP.GT.AND P5, PT, R0, R29, PT ;  /* 0x0000001d0000720c */ /* 0x000fc40003fa4270 */
[----:B------:R-:W-:Y:S02]  /*11060*/  FSEL R40, R25, -INF , !P3 ;  /* 0xff80000019287808 */ /* 0x000fe40005800000 */
[C---:B------:R-:W-:Y:S02]  /*11070*/  ISETP.GT.AND P3, PT, R0.reuse, R41, PT ;  /* 0x000000290000720c */ /* 0x040fe40003f64270 */
[----:B------:R-:W-:Y:S02]  /*11080*/  FSEL R49, R49, -INF , !P5 ;  /* 0xff80000031317808 */ /* 0x000fe40006800000 */
[C---:B------:R-:W-:Y:S02]  /*11090*/  ISETP.GT.AND P4, PT, R0.reuse, R28, PT ;  /* 0x0000001c0000720c */ /* 0x040fe40003f84270 */
[----:B------:R-:W-:Y:S02]  /*110a0*/  ISETP.GT.AND P5, PT, R0, R33, PT ;  /* 0x000000210000720c */ /* 0x000fe40003fa4270 */
[----:B------:R-:W-:-:S02]  /*110b0*/  FSEL R37, R37, -INF , !P3 ;  /* 0xff80000025257808 */ /* 0x000fc40005800000 */
[----:B------:R-:W-:Y:S02]  /*110c0*/  ISETP.GT.AND P3, PT, R159, R93, PT ;  /* 0x0000005d9f00720c */ /* 0x000fe40003f64270 */
[----:B------:R-:W-:Y:S02]  /*110d0*/  FSEL R45, R45, -INF , !P4 ;  /* 0xff8000002d2d7808 */ /* 0x000fe40006000000 */
[----:B------:R-:W-:Y:S02]  /*110e0*/  FSEL R32, R32, -INF , !P5 ;  /* 0xff80000020207808 */ /* 0x000fe40006800000 */
[----:B------:R-:W-:Y:S02]  /*110f0*/  ISETP.GE.AND P4, PT, R93, R158, PT ;  /* 0x0000009e5d00720c */ /* 0x000fe40003f86270 */
[----:B------:R-:W-:Y:S02]  /*11100*/  ISETP.GT.AND P5, PT, R0, R68, PT ;  /* 0x000000440000720c */ /* 0x000fe40003fa4270 */
[----:B------:R-:W-:-:S02]  /*11110*/  FSEL R5, R5, -INF , !P3 ;  /* 0xff80000005057808 */ /* 0x000fc40005800000 */
[----:B------:R-:W-:Y:S02]  /*11120*/  FSEL R24, R24, -INF , !P1 ;  /* 0xff80000018187808 */ /* 0x000fe40004800000 */
[----:B------:R-:W-:Y:S02]  /*11130*/  FSEL R25, R122, -INF , !P5 ;  /* 0xff8000007a197808 */ /* 0x000fe40006800000 */
[----:B------:R-:W-:Y:S02]  /*11140*/  FSEL R5, R5, -INF , !P4 ;  /* 0xff80000005057808 */ /* 0x000fe40006000000 */
[C---:B------:R-:W-:Y:S02]  /*11150*/  ISETP.GE.AND P5, PT, R68.reuse, R157, PT ;  /* 0x0000009d4400720c */ /* 0x040fe40003fa6270 */
[----:B------:R-:W-:Y:S02]  /*11160*/  ISETP.GE.AND P3, PT, R68, R158, PT ;  /* 0x0000009e4400720c */ /* 0x000fe40003f66270 */
[----:B------:R-:W-:-:S02]  /*11170*/  ISETP.GT.AND P4, PT, R159, R68, PT ;  /* 0x000000449f00720c */ /* 0x000fc40003f84270 */
[----:B------:R-:W-:Y:S02]  /*11180*/  FSEL R68, R82, -INF , !P2 ;  /* 0xff80000052447808 */ /* 0x000fe40005000000 */
[----:B------:R-:W-:Y:S02]  /*11190*/  FSEL R82, R24, -INF , !P0 ;  /* 0xff80000018527808 */ /* 0x000fe40004000000 */
[----:B------:R-:W-:Y:S02]  /*111a0*/  ISETP.GE.AND P1, PT, R115, R157, PT ;  /* 0x0000009d7300720c */ /* 0x000fe40003f26270 */
[----:B------:R-:W-:Y:S02]  /*111b0*/  ISETP.GT.AND P0, PT, R159, R115, PT ;  /* 0x000000739f00720c */ /* 0x000fe40003f04270 */
[----:B------:R-:W-:Y:S02]  /*111c0*/  FSEL R80, R80, -INF , !P4 ;  /* 0xff80000050507808 */ /* 0x000fe40006000000 */
[----:B------:R-:W-:-:S02]  /*111d0*/  ISETP.GE.AND P2, PT, R115, R158, PT ;  /* 0x0000009e7300720c */ /* 0x000fc40003f46270 */
        /* <DEDUP_REMOVED lines=8> */
[----:B------:R-:W-:Y:S02]  /*11260*/  FSEL R18, R18, -INF , !P1 ;  /* 0xff80000012127808 */ /* 0x000fe40004800000 */
[C---:B------:R-:W-:Y:S02]  /*11270*/  ISETP.GE.AND P0, PT, R76.reuse, R157, PT ;  /* 0x0000009d4c00720c */ /* 0x040fe40003f06270 */
[----:B------:R-:W-:Y:S02]  /*11280*/  ISETP.GT.AND P4, PT, R159, R76, PT ;  /* 0x0000004c9f00720c */ /* 0x000fe40003f84270 */
        /* <DEDUP_REMOVED lines=16> */
[-C--:B------:R-:W-:Y:S02]  /*11390*/  ISETP.GE.AND P0, PT, R110, R157.reuse, PT ;  /* 0x0000009d6e00720c */ /* 0x080fe40003f06270 */
[----:B------:R-:W-:Y:S02]  /*113a0*/  ISETP.GT.AND P4, PT, R159, R110, PT ;  /* 0x0000006e9f00720c */ /* 0x000fe40003f84270 */
[----:B------:R-:W-:-:S02]  /*113b0*/  ISETP.GE.AND P1, PT, R109, R157, PT ;  /* 0x0000009d6d00720c */ /* 0x000fc40003f26270 */
[----:B------:R-:W-:Y:S02]  /*113c0*/  IABS R95, R95 ;  /* 0x0000005f005f7213 */ /* 0x000fe40000000000 */
[----:B------:R-:W-:Y:S02]  /*113d0*/  FSEL R168, R168, -INF , !P0 ;  /* 0xff800000a8a87808 */ /* 0x000fe40004000000 */
[----:B------:R-:W-:Y:S02]  /*113e0*/  FSEL R105, R105, -INF , !P4 ;  /* 0xff80000069697808 */ /* 0x000fe40006000000 */
[----:B------:R-:W-:Y:S02]  /*113f0*/  FSEL R212, R212, -INF , !P1 ;  /* 0xff800000d4d47808 */ /* 0x000fe40004800000 */
[----:B------:R-:W-:Y:S02]  /*11400*/  I2FP.F32.S32 R95, R95 ;  /* 0x0000005f005f7245 */ /* 0x000fe40000201400 */
[----:B------:R-:W-:-:S02]  /*11410*/  ISETP.GT.AND P0, PT, R159, R109, PT ;  /* 0x0000006d9f00720c */ /* 0x000fc40003f04270 */
[----:B------:R-:W-:Y:S01]  /*11420*/  ISETP.GE.AND P4, PT, R108, R157, PT ;  /* 0x0000009d6c00720c */ /* 0x000fe20003f86270 */
[----:B------:R-:W-:Y:S01]  /*11430*/  FFMA.FTZ R71, -R156, R95, R71 ;  /* 0x0000005f9c477223 */ /* 0x000fe20000010147 */
[----:B------:R-:W-:Y:S02]  /*11440*/  ISETP.GT.AND P1, PT, R159, R108, PT ;  /* 0x0000006c9f00720c */ /* 0x000fe40003f24270 */
[----:B------:R-:W-:Y:S02]  /*11450*/  IABS R92, R92 ;  /* 0x0000005c005c7213 */ /* 0x000fe40000000000 */
[----:B------:R-:W-:Y:S02]  /*11460*/  ISETP.GE.AND P3, PT, R110, R158, PT ;  /* 0x0000009e6e00720c */ /* 0x000fe40003f66270 */
[----:B------:R-:W-:Y:S02]  /*11470*/  FSEL R4, R4, -INF , !P2 ;  /* 0xff80000004047808 */ /* 0x000fe40005000000 */
[----:B------:R-:W-:-:S02]  /*11480*/  IABS R94, R94 ;  /* 0x0000005e005e7213 */ /* 0x000fc40000000000 */
[----:B------:R-:W-:Y:S02]  /*11490*/  ISETP.GE.AND P2, PT, R109, R158, PT ;  /* 0x0000009e6d00720c */ /* 0x000fe40003f46270 */
[----:B------:R-:W-:Y:S02]  /*114a0*/  FSEL R103, R103, -INF , !P0 ;  /* 0xff80000067677808 */ /* 0x000fe40004000000 */
[----:B------:R-:W-:Y:S02]  /*114b0*/  FSEL R210, R210, -INF , !P4 ;  /* 0xff800000d2d27808 */ /* 0x000fe40006000000 */
[----:B------:R-:W-:Y:S02]  /*114c0*/  FSEL R36, R36, -INF , !P1 ;  /* 0xff80000024247808 */ /* 0x000fe40004800000 */
[----:B------:R-:W-:Y:S02]  /*114d0*/  I2FP.F32.S32 R92, R92 ;  /* 0x0000005c005c7245 */ /* 0x000fe40000201400 */
[----:B------:R-:W-:-:S02]  /*114e0*/  ISETP.GT.AND P4, PT, R159, R107, PT ;  /* 0x0000006b9f00720c */ /* 0x000fc40003f84270 */
[-C--:B------:R-:W-:Y:S01]  /*114f0*/  ISETP.GE.AND P1, PT, R104, R157.reuse, PT ;  /* 0x0000009d6800720c */ /* 0x080fe20003f26270 */
[----:B------:R-:W-:Y:S01]  /*11500*/  FFMA.FTZ R59, -R156, R92, R59 ;  /* 0x0000005c9c3b7223 */ /* 0x000fe2000001013b */
[----:B------:R-:W-:Y:S02]  /*11510*/  FSEL R196, R105, -INF , !P3 ;  /* 0xff80000069c47808 */ /* 0x000fe40005800000 */
[----:B------:R-:W-:Y:S02]  /*11520*/  ISETP.GE.AND P3, PT, R108, R158, PT ;  /* 0x0000009e6c00720c */ /* 0x000fe40003f66270 */
[----:B------:R-:W-:Y:S02]  /*11530*/  I2FP.F32.S32 R93, R94 ;  /* 0x0000005e005d7245 */ /* 0x000fe40000201400 */
[----:B------:R-:W-:Y:S02]  /*11540*/  ISETP.GE.AND P0, PT, R107, R157, PT ;  /* 0x0000009d6b00720c */ /* 0x000fe40003f06270 */
[----:B------:R-:W-:Y:S01]  /*11550*/  FSEL R214, R103, -INF , !P2 ;  /* 0xff80000067d67808 */ /* 0x000fe20005000000 */
[----:B------:R-:W-:Y:S01]  /*11560*/  FFMA.FTZ R58, -R156, R93, R58 ;  /* 0x0000005d9c3a7223 */ /* 0x000fe2000001013a */
[----:B------:R-:W-:-:S02]  /*11570*/  ISETP.GE.AND P2, PT, R107, R158, PT ;  /* 0x0000009e6b00720c */ /* 0x000fc40003f46270 */
[----:B------:R-:W-:Y:S02]  /*11580*/  FSEL R71, R71, -INF , !P4 ;  /* 0xff80000047477808 */ /* 0x000fe40006000000 */
[----:B------:R-:W-:Y:S02]  /*11590*/  FSEL R166, R166, -INF , !P1 ;  /* 0xff800000a6a67808 */ /* 0x000fe40004800000 */
[----:B------:R-:W-:Y:S02]  /*115a0*/  IABS R89, R89 ;  /* 0x0000005900597213 */ /* 0x000fe40000000000 */
[----:B------:R-:W-:Y:S02]  /*115b0*/  ISETP.GT.AND P1, PT, R159, R102, PT ;  /* 0x000000669f00720c */ /* 0x000fe40003f24270 */
[----:B------:R-:W-:Y:S02]  /*115c0*/  FSEL R164, R36, -INF , !P3 ;  /* 0xff80000024a47808 */ /* 0x000fe40005800000 */
[----:B------:R-:W-:-:S02]  /*115d0*/  FSEL R36, R106, -INF , !P0 ;  /* 0xff8000006a247808 */ /* 0x000fc40004000000 */
[----:B------:R-:W-:Y:S02]  /*115e0*/  ISETP.GT.AND P0, PT, R159, R104, PT ;  /* 0x000000689f00720c */ /* 0x000fe40003f04270 */
[----:B------:R-:W-:Y:S02]  /*115f0*/  FSEL R208, R71, -INF , !P2 ;  /* 0xff80000047d07808 */ /* 0x000fe40005000000 */
[----:B------:R-:W-:Y:S02]  /*11600*/  IABS R85, R85 ;  /* 0x0000005500557213 */ /* 0x000fe40000000000 */
[----:B------:R-:W-:Y:S02]  /*11610*/  ISETP.GE.AND P2, PT, R102, R158, PT ;  /* 0x0000009e6600720c */ /* 0x000fe40003f46270 */
[----:B------:R-:W-:Y:S02]  /*11620*/  I2FP.F32.S32 R89, R89 ;  /* 0x0000005900597245 */ /* 0x000fe40000201400 */
[----:B------:R-:W-:-:S02]  /*11630*/  FSEL R59, R59, -INF , !P1 ;  /* 0xff8000003b3b7808 */ /* 0x000fc40004800000 */
[----:B------:R-:W-:Y:S01]  /*11640*/  ISETP.GE.AND P4, PT, R102, R157, PT ;  /* 0x0000009d6600720c */ /* 0x000fe20003f86270 */
[----:B------:R-:W-:Y:S01]  /*11650*/  FFMA.FTZ R50, -R156, R89, R50 ;  /* 0x000000599c327223 */ /* 0x000fe20000010132 */
[----:B------:R-:W-:Y:S02]  /*11660*/  IABS R14, R14 ;  /* 0x0000000e000e7213 */ /* 0x000fe40000000000 */
[----:B------:R-:W-:Y:S02]  /*11670*/  FSEL R58, R58, -INF , !P0 ;  /* 0xff8000003a3a7808 */ /* 0x000fe40004000000 */
[----:B------:R-:W-:Y:S02]  /*11680*/  I2FP.F32.S32 R85, R85 ;  /* 0x0000005500557245 */ /* 0x000fe40000201400 */
[----:B------:R-:W-:Y:S02]  /*11690*/  ISETP.GE.AND P0, PT, R101, R157, PT ;  /* 0x0000009d6500720c */ /* 0x000fe40003f06270 */
[----:B------:R-:W-:Y:S01]  /*116a0*/  FSEL R204, R59, -INF , !P2 ;  /* 0xff8000003bcc7808 */ /* 0x000fe20005000000 */
[----:B------:R-:W-:Y:S01]  /*116b0*/  FFMA.FTZ R51, -R156, R85, R51 ;  /* 0x000000559c337223 */ /* 0x000fe20000010133 */
[----:B------:R-:W-:-:S02]  /*116c0*/  FSEL R202, R202, -INF , !P4 ;  /* 0xff800000caca7808 */ /* 0x000fc40006000000 */
[----:B------:R-:W-:Y:S02]  /*116d0*/  I2FP.F32.S32 R59, R14 ;  /* 0x0000000e003b7245 */ /* 0x000fe40000201400 */
[C---:B------:R-:W-:Y:S02]  /*116e0*/  ISETP.GT.AND P4, PT, R159.reuse, R101, PT ;  /* 0x000000659f00720c */ /* 0x040fe40003f84270 */
[----:B------:R-:W-:Y:S01]  /*116f0*/  ISETP.GE.AND P1, PT, R100, R157, PT ;  /* 0x0000009d6400720c */ /* 0x000fe20003f26270 */
[----:B------:R-:W-:Y:S01]  /*11700*/  FFMA.FTZ R46, -R156, R59, R46 ;  /* 0x0000003b9c2e7223 */ /* 0x000fe2000001012e */
[----:B------:R-:W-:Y:S02]  /*11710*/  IABS R81, R81 ;  /* 0x0000005100517213 */ /* 0x000fe40000000000 */
[----:B------:R-:W-:Y:S02]  /*11720*/  FSEL R200, R200, -INF , !P0 ;  /* 0xff800000c8c87808 */ /* 0x000fe40004000000 */
[----:B------:R-:W-:-:S02]  /*11730*/  ISETP.GT.AND P0, PT, R159, R100, PT ;  /* 0x000000649f00720c */ /* 0x000fc40003f04270 */
[----:B------:R-:W-:Y:S02]  /*11740*/  IABS R77, R77 ;  /* 0x0000004d004d7213 */ /* 0x000fe40000000000 */
[----:B------:R-:W-:Y:S02]  /*11750*/  FSEL R50, R50, -INF , !P4 ;  /* 0xff80000032327808 */ /* 0x000fe40006000000 */
[----:B------:R-:W-:Y:S02]  /*11760*/  FSEL R14, R99, -INF , !P1 ;  /* 0xff800000630e7808 */ /* 0x000fe40004800000 */
[----:B------:R-:W-:Y:S02]  /*11770*/  I2FP.F32.S32 R81, R81 ;  /* 0x0000005100517245 */ /* 0x000fe40000201400 */
[----:B------:R-:W-:Y:S02]  /*11780*/  ISETP.GE.AND P4, PT, R98, R157, PT ;  /* 0x0000009d6200720c */ /* 0x000fe40003f86270 */
[----:B------:R-:W-:Y:S01]  /*11790*/  ISETP.GT.AND P1, PT, R159, R98, PT ;  /* 0x000000629f00720c */ /* 0x000fe20003f24270 */
[----:B------:R-:W-:Y:S01]  /*117a0*/  FFMA.FTZ R47, -R156, R81, R47 ;  /* 0x000000519c2f7223 */ /* 0x000fe2000001012f */
[----:B------:R-:W-:-:S02]  /*117b0*/  IABS R73, R73 ;  /* 0x0000004900497213 */ /* 0x000fc40000000000 */
[----:B------:R-:W-:Y:S02]  /*117c0*/  FSEL R51, R51, -INF , !P0 ;  /* 0xff80000033337808 */ /* 0x000fe40004000000 */
[----:B------:R-:W-:Y:S02]  /*117d0*/  I2FP.F32.S32 R77, R77 ;  /* 0x0000004d004d7245 */ /* 0x000fe40000201400 */
[----:B------:R-:W-:Y:S02]  /*117e0*/  ISETP.GE.AND P0, PT, R97, R157, PT ;  /* 0x0000009d6100720c */ /* 0x000fe40003f06270 */
[----:B------:R-:W-:Y:S01]  /*117f0*/  ISETP.GE.AND P2, PT, R100, R158, PT ;  /* 0x0000009e6400720c */ /* 0x000fe20003f46270 */
[----:B------:R-:W-:Y:S01]  /*11800*/  FFMA.FTZ R42, -R156, R77, R42 ;  /* 0x0000004d9c2a7223 */ /* 0x000fe2000001012a */
[----:B------:R-:W-:Y:S02]  /*11810*/  FSEL R176, R176, -INF , !P4 ;  /* 0xff800000b0b07808 */ /* 0x000fe40006000000 */
[----:B------:R-:W-:-:S02]  /*11820*/  FSEL R46, R46, -INF , !P1 ;  /* 0xff8000002e2e7808 */ /* 0x000fc40004800000 */
[----:B------:R-:W-:Y:S02]  /*11830*/  I2FP.F32.S32 R73, R73 ;  /* 0x0000004900497245 */ /* 0x000fe40000201400 */
[----:B------:R-:W-:Y:S02]  /*11840*/  ISETP.GT.AND P4, PT, R159, R97, PT ;  /* 0x000000619f00720c */ /* 0x000fe40003f84270 */
[----:B------:R-:W-:Y:S01]  /*11850*/  ISETP.GE.AND P1, PT, R96, R157, PT ;  /* 0x0000009d6000720c */ /* 0x000fe20003f26270 */
[----:B------:R-:W-:Y:S01]  /*11860*/  FFMA.FTZ R43, -R156, R73, R43 ;  /* 0x000000499c2b7223 */ /* 0x000fe2000001012b */
[----:B------:R-:W-:Y:S02]  /*11870*/  FSEL R180, R180, -INF , !P0 ;  /* 0xff800000b4b47808 */ /* 0x000fe40004000000 */
[----:B------:R-:W-:Y:S02]  /*11880*/  FSEL R198, R51, -INF , !P2 ;  /* 0xff80000033c67808 */ /* 0x000fe40005000000 */
[----:B------:R-:W-:-:S02]  /*11890*/  ISETP.GT.AND P0, PT, R159, R96, PT ;  /* 0x000000609f00720c */ /* 0x000fc40003f04270 */
[----:B------:R-:W-:Y:S02]  /*118a0*/  IABS R67, R67 ;  /* 0x0000004300437213 */ /* 0x000fe40000000000 */
[-C--:B------:R-:W-:Y:S02]  /*118b0*/  ISETP.GE.AND P3, PT, R104, R158.reuse, PT ;  /* 0x0000009e6800720c */ /* 0x080fe40003f66270 */
[----:B------:R-:W-:Y:S02]  /*118c0*/  ISETP.GE.AND P2, PT, R97, R158, PT ;  /* 0x0000009e6100720c */ /* 0x000fe40003f46270 */
[----:B------:R-:W-:Y:S02]  /*118d0*/  FSEL R47, R47, -INF , !P4 ;  /* 0xff8000002f2f7808 */ /* 0x000fe40006000000 */
[----:B------:R-:W-:Y:S02]  /*118e0*/  FSEL R172, R172, -INF , !P1 ;  /* 0xff800000acac7808 */ /* 0x000fe40004800000 */
[----:B------:R-:W-:-:S02]  /*118f0*/  IABS R69, R69 ;  /* 0x0000004500457213 */ /* 0x000fc40000000000 */
[----:B------:R-:W-:Y:S02]  /*11900*/  ISETP.GT.AND P1, PT, R159, R91, PT ;  /* 0x0000005b9f00720c */ /* 0x000fe40003f24270 */
[----:B------:R-:W-:Y:S02]  /*11910*/  FSEL R42, R42, -INF , !P0 ;  /* 0xff8000002a2a7808 */ /* 0x000fe40004000000 */
[----:B------:R-:W-:Y:S02]  /*11920*/  I2FP.F32.S32 R67, R67 ;  /* 0x0000004300437245 */ /* 0x000fe40000201400 */
[----:B------:R-:W-:Y:S02]  /*11930*/  FSEL R206, R58, -INF , !P3 ;  /* 0xff8000003ace7808 */ /* 0x000fe40005800000 */
[----:B------:R-:W-:Y:S01]  /*11940*/  FSEL R184, R47, -INF , !P2 ;  /* 0xff8000002fb87808 */ /* 0x000fe20005000000 */
[----:B------:R-:W-:Y:S01]  /*11950*/  FFMA.FTZ R39, -R156, R67, R39 ;  /* 0x000000439c277223 */ /* 0x000fe20000010127 */
[----:B------:R-:W-:-:S02]  /*11960*/  ISETP.GE.AND P0, PT, R90, R157, PT ;  /* 0x0000009d5a00720c */ /* 0x000fc40003f06270 */
[-C--:B------:R-:W-:Y:S02]  /*11970*/  ISETP.GE.AND P3, PT, R101, R158.reuse, PT ;  /* 0x0000009e6500720c */ /* 0x080fe40003f66270 */
[----:B------:R-:W-:Y:S02]  /*11980*/  ISETP.GE.AND P2, PT, R91, R158, PT ;  /* 0x0000009e5b00720c */ /* 0x000fe40003f46270 */
[----:B------:R-:W-:Y:S02]  /*11990*/  I2FP.F32.S32 R69, R69 ;  /* 0x0000004500457245 */ /* 0x000fe40000201400 */
[----:B------:R-:W-:Y:S02]  /*119a0*/  FSEL R43, R43, -INF , !P1 ;  /* 0xff8000002b2b7808 */ /* 0x000fe40004800000 */
[----:B------:R-:W-:Y:S01]  /*119b0*/  ISETP.GE.AND P4, PT, R91, R157, PT ;  /* 0x0000009d5b00720c */ /* 0x000fe20003f86270 */
[----:B------:R-:W-:Y:S01]  /*119c0*/  FFMA.FTZ R38, -R156, R69, R38 ;  /* 0x000000459c267223 */ /* 0x000fe20000010126 */
[----:B------:R-:W-:-:S02]  /*119d0*/  IABS R54, R54 ;  /* 0x0000003600367213 */ /* 0x000fc40000000000 */
[----:B------:R-:W-:Y:S02]  /*119e0*/  FSEL R56, R56, -INF , !P0 ;  /* 0xff80000038387808 */ /* 0x000fe40004000000 */
[----:B------:R-:W-:Y:S02]  /*119f0*/  FSEL R134, R50, -INF , !P3 ;  /* 0xff80000032867808 */ /* 0x000fe40005800000 */
[----:B------:R-:W-:Y:S02]  /*11a00*/  FSEL R178, R43, -INF , !P2 ;  /* 0xff8000002bb27808 */ /* 0x000fe40005000000 */
[----:B------:R-:W-:Y:S02]  /*11a10*/  ISETP.GT.AND P0, PT, R159, R88, PT ;  /* 0x000000589f00720c */ /* 0x000fe40003f04270 */
[----:B------:R-:W-:Y:S02]  /*11a20*/  ISETP.GE.AND P3, PT, R98, R158, PT ;  /* 0x0000009e6200720c */ /* 0x000fe40003f66270 */
[----:B------:R-:W-:-:S02]  /*11a30*/  FSEL R182, R182, -INF , !P4 ;  /* 0xff800000b6b67808 */ /* 0x000fc40006000000 */
[----:B------:R-:W-:Y:S02]  /*11a40*/  I2FP.F32.S32 R43, R54 ;  /* 0x00000036002b7245 */ /* 0x000fe40000201400 */
[----:B------:R-:W-:Y:S02]  /*11a50*/  ISETP.GT.AND P4, PT, R159, R90, PT ;  /* 0x0000005a9f00720c */ /* 0x000fe40003f84270 */
[----:B------:R-:W-:Y:S01]  /*11a60*/  ISETP.GE.AND P1, PT, R88, R157, PT ;  /* 0x0000009d5800720c */ /* 0x000fe20003f26270 */
[----:B------:R-:W-:Y:S01]  /*11a70*/  FFMA.FTZ R34, -R156, R43, R34 ;  /* 0x0000002b9c227223 */ /* 0x000fe20000010122 */
[----:B------:R-:W-:Y:S02]  /*11a80*/  IABS R53, R53 ;  /* 0x0000003500357213 */ /* 0x000fe40000000000 */
[----:B------:R-:W-:Y:S02]  /*11a90*/  ISETP.GE.AND P2, PT, R88, R158, PT ;  /* 0x0000009e5800720c */ /* 0x000fe40003f46270 */
[----:B------:R-:W-:-:S02]  /*11aa0*/  FSEL R39, R39, -INF , !P0 ;  /* 0xff80000027277808 */ /* 0x000fc40004000000 */
[----:B------:R-:W-:Y:S02]  /*11ab0*/  FSEL R174, R46, -INF , !P3 ;  /* 0xff8000002eae7808 */ /* 0x000fe40005800000 */
[----:B------:R-:W-:Y:S02]  /*11ac0*/  IABS R52, R52 ;  /* 0x0000003400347213 */ /* 0x000fe40000000000 */
[----:B------:R-:W-:Y:S02]  /*11ad0*/  ISETP.GE.AND P3, PT, R96, R158, PT ;  /* 0x0000009e6000720c */ /* 0x000fe40003f66270 */
[----:B------:R-:W-:Y:S02]  /*11ae0*/  FSEL R38, R38, -INF , !P4 ;  /* 0xff80000026267808 */ /* 0x000fe40006000000 */
[----:B------:R-:W-:Y:S02]  /*11af0*/  FSEL R120, R120, -INF , !P1 ;  /* 0xff80000078787808 */ /* 0x000fe40004800000 */
[----:B------:R-:W-:-:S02]  /*11b00*/  I2FP.F32.S32 R53, R53 ;  /* 0x0000003500357245 */ /* 0x000fc40000201400 */
[----:B------:R-:W-:Y:S02]  /*11b10*/  ISETP.GE.AND P4, PT, R87, R157, PT ;  /* 0x0000009d5700720c */ /* 0x000fe40003f86270 */
[----:B------:R-:W-:Y:S01]  /*11b20*/  ISETP.GT.AND P1, PT, R159, R87, PT ;  /* 0x000000579f00720c */ /* 0x000fe20003f24270 */
[----:B------:R-:W-:Y:S01]  /*11b30*/  FFMA.FTZ R35, -R156, R53, R35 ;  /* 0x000000359c237223 */ /* 0x000fe20000010123 */
[----:B------:R-:W-:Y:S02]  /*11b40*/  IABS R23, R23 ;  /* 0x0000001700177213 */ /* 0x000fe40000000000 */
[----:B------:R-:W-:Y:S02]  /*11b50*/  FSEL R122, R39, -INF , !P2 ;  /* 0xff800000277a7808 */ /* 0x000fe40005000000 */
[----:B------:R-:W-:Y:S02]  /*11b60*/  I2FP.F32.S32 R39, R52 ;  /* 0x0000003400277245 */ /* 0x000fe40000201400 */
[----:B------:R-:W-:-:S02]  /*11b70*/  FSEL R170, R42, -INF , !P3 ;  /* 0xff8000002aaa7808 */ /* 0x000fc40005800000 */
[----:B------:R-:W-:Y:S01]  /*11b80*/  ISETP.GE.AND P0, PT, R86, R157, PT ;  /* 0x0000009d5600720c */ /* 0x000fe20003f06270 */
[----:B------:R-:W-:Y:S01]  /*11b90*/  FFMA.FTZ R30, -R156, R39, R30 ;  /* 0x000000279c1e7223 */ /* 0x000fe2000001011e */
[----:B------:R-:W-:Y:S02]  /*11ba0*/  ISETP.GE.AND P3, PT, R90, R158, PT ;  /* 0x0000009e5a00720c */ /* 0x000fe40003f66270 */
[----:B------:R-:W-:Y:S02]  /*11bb0*/  FSEL R124, R124, -INF , !P4 ;  /* 0xff8000007c7c7808 */ /* 0x000fe40006000000 */
[----:B------:R-:W-:Y:S02]  /*11bc0*/  FSEL R34, R34, -INF , !P1 ;  /* 0xff80000022227808 */ /* 0x000fe40004800000 */
[----:B------:R-:W-:Y:S02]  /*11bd0*/  I2FP.F32.S32 R23, R23 ;  /* 0x0000001700177245 */ /* 0x000fe40000201400 */
[----:B------:R-:W-:-:S02]  /*11be0*/  ISETP.GT.AND P4, PT, R159, R86, PT ;  /* 0x000000569f00720c */ /* 0x000fc40003f84270 */
[----:B------:R-:W-:Y:S01]  /*11bf0*/  ISETP.GE.AND P1, PT, R84, R157, PT ;  /* 0x0000009d5400720c */ /* 0x000fe20003f26270 */
[----:B------:R-:W-:Y:S01]  /*11c00*/  FFMA.FTZ R23, -R156, R23, R31 ;  /* 0x000000179c177223 */ /* 0x000fe2000001011f */
[----:B------:R-:W-:Y:S02]  /*11c10*/  IABS R21, R21 ;  /* 0x0000001500157213 */ /* 0x000fe40000000000 */
[----:B------:R-:W-:Y:S02]  /*11c20*/  FSEL R128, R128, -INF , !P0 ;  /* 0xff80000080807808 */ /* 0x000fe40004000000 */
[----:B------:R-:W-:Y:S02]  /*11c30*/  FSEL R58, R38, -INF , !P3 ;  /* 0xff800000263a7808 */ /* 0x000fe40005800000 */
[----:B------:R-:W-:Y:S02]  /*11c40*/  ISETP.GT.AND P0, PT, R159, R84, PT ;  /* 0x000000549f00720c */ /* 0x000fe40003f04270 */
[----:B------:R-:W-:-:S02]  /*11c50*/  IABS R19, R19 ;  /* 0x0000001300137213 */ /* 0x000fc40000000000 */
[----:B------:R-:W-:Y:S02]  /*11c60*/  ISETP.GE.AND P3, PT, R87, R158, PT ;  /* 0x0000009e5700720c */ /* 0x000fe40003f66270 */
[----:B------:R-:W-:Y:S02]  /*11c70*/  FSEL R35, R35, -INF , !P4 ;  /* 0xff80000023237808 */ /* 0x000fe40006000000 */
[----:B------:R-:W-:Y:S02]  /*11c80*/  FSEL R44, R44, -INF , !P1 ;  /* 0xff8000002c2c7808 */ /* 0x000fe40004800000 */
[----:B------:R-:W-:Y:S02]  /*11c90*/  I2FP.F32.S32 R21, R21 ;  /* 0x0000001500157245 */ /* 0x000fe40000201400 */
[----:B------:R-:W-:Y:S02]  /*11ca0*/  ISETP.GE.AND P4, PT, R83, R157, PT ;  /* 0x0000009d5300720c */ /* 0x000fe40003f86270 */
[----:B------:R-:W-:Y:S01]  /*11cb0*/  ISETP.GT.AND P1, PT, R159, R83, PT ;  /* 0x000000539f00720c */ /* 0x000fe20003f24270 */
[----:B------:R-:W-:Y:S01]  /*11cc0*/  FFMA.FTZ R21, -R156, R21, R26 ;  /* 0x000000159c157223 */ /* 0x000fe2000001011a */
[----:B------:R-:W-:-:S02]  /*11cd0*/  IABS R17, R17 ;  /* 0x0000001100117213 */ /* 0x000fc40000000000 */
[-C--:B------:R-:W-:Y:S02]  /*11ce0*/  ISETP.GE.AND P2, PT, R86, R158.reuse, PT ;  /* 0x0000009e5600720c */ /* 0x080fe40003f46270 */
[----:B------:R-:W-:Y:S02]  /*11cf0*/  FSEL R30, R30, -INF , !P0 ;  /* 0xff8000001e1e7808 */ /* 0x000fe40004000000 */
[----:B------:R-:W-:Y:S02]  /*11d00*/  I2FP.F32.S32 R19, R19 ;  /* 0x0000001300137245 */ /* 0x000fe40000201400 */
[----:B------:R-:W-:Y:S02]  /*11d10*/  FSEL R126, R34, -INF , !P3 ;  /* 0xff800000227e7808 */ /* 0x000fe40005800000 */
[----:B------:R-:W-:Y:S01]  /*11d20*/  ISETP.GE.AND P0, PT, R79, R157, PT ;  /* 0x0000009d4f00720c */ /* 0x000fe20003f06270 */
[----:B------:R-:W-:Y:S01]  /*11d30*/  FFMA.FTZ R19, -R156, R19, R27 ;  /* 0x000000139c137223 */ /* 0x000fe2000001011b */
[----:B------:R-:W-:-:S02]  /*11d40*/  ISETP.GE.AND P3, PT, R84, R158, PT ;  /* 0x0000009e5400720c */ /* 0x000fc40003f66270 */
[----:B------:R-:W-:Y:S02]  /*11d50*/  FSEL R48, R48, -INF , !P4 ;  /* 0xff80000030307808 */ /* 0x000fe40006000000 */
[----:B------:R-:W-:Y:S02]  /*11d60*/  FSEL R23, R23, -INF , !P1 ;  /* 0xff80000017177808 */ /* 0x000fe40004800000 */
[----:B------:R-:W-:Y:S02]  /*11d70*/  I2FP.F32.S32 R17, R17 ;  /* 0x0000001100117245 */ /* 0x000fe40000201400 */
[----:B------:R-:W-:Y:S02]  /*11d80*/  ISETP.GT.AND P4, PT, R159, R79, PT ;  /* 0x0000004f9f00720c */ /* 0x000fe40003f84270 */
[----:B------:R-:W-:Y:S01]  /*11d90*/  ISETP.GE.AND P1, PT, R57, R157, PT ;  /* 0x0000009d3900720c */ /* 0x000fe20003f26270 */
[----:B------:R-:W-:Y:S01]  /*11da0*/  FFMA.FTZ R6, -R156, R17, R6 ;  /* 0x000000119c067223 */ /* 0x000fe20000010106 */
[----:B------:R-:W-:-:S02]  /*11db0*/  FSEL R54, R35, -INF , !P2 ;  /* 0xff80000023367808 */ /* 0x000fc40005000000 */
[-C--:B------:R-:W-:Y:S02]  /*11dc0*/  ISETP.GE.AND P2, PT, R83, R158.reuse, PT ;  /* 0x0000009e5300720c */ /* 0x080fe40003f46270 */
[----:B------:R-:W-:Y:S02]  /*11dd0*/  FSEL R42, R75, -INF , !P0 ;  /* 0xff8000004b2a7808 */ /* 0x000fe40004000000 */
[----:B------:R-:W-:Y:S02]  /*11de0*/  FSEL R46, R30, -INF , !P3 ;  /* 0xff8000001e2e7808 */ /* 0x000fe40005800000 */
[----:B------:R-:W-:Y:S02]  /*11df0*/  ISETP.GT.AND P0, PT, R159, R57, PT ;  /* 0x000000399f00720c */ /* 0x000fe40003f04270 */
[----:B------:R-:W-:Y:S02]  /*11e00*/  IABS R11, R11 ;  /* 0x0000000b000b7213 */ /* 0x000fe40000000000 */
[----:B------:R-:W-:-:S02]  /*11e10*/  ISETP.GE.AND P3, PT, R79, R158, PT ;  /* 0x0000009e4f00720c */ /* 0x000fc40003f66270 */
[----:B------:R-:W-:Y:S02]  /*11e20*/  FSEL R21, R21, -INF , !P4 ;  /* 0xff80000015157808 */ /* 0x000fe40006000000 */
[----:B------:R-:W-:Y:S02]  /*11e30*/  FSEL R40, R40, -INF , !P1 ;  /* 0xff80000028287808 */ /* 0x000fe40004800000 */
[----:B------:R-:W-:Y:S02]  /*11e40*/  ISETP.GT.AND P1, PT, R159, R29, PT ;  /* 0x0000001d9f00720c */ /* 0x000fe40003f24270 */
[----:B------:R-:W-:Y:S02]  /*11e50*/  FSEL R50, R23, -INF , !P2 ;  /* 0xff80000017327808 */ /* 0x000fe40005000000 */
[----:B------:R-:W-:Y:S02]  /*11e60*/  ISETP.GE.AND P2, PT, R57, R158, PT ;  /* 0x0000009e3900720c */ /* 0x000fe40003f46270 */
[----:B------:R-:W-:-:S02]  /*11e70*/  ISETP.GE.AND P4, PT, R29, R157, PT ;  /* 0x0000009d1d00720c */ /* 0x000fc40003f86270 */
[----:B------:R-:W-:Y:S02]  /*11e80*/  FSEL R19, R19, -INF , !P0 ;  /* 0xff80000013137808 */ /* 0x000fe40004000000 */
[----:B------:R-:W-:Y:S02]  /*11e90*/  I2FP.F32.S32 R11, R11 ;  /* 0x0000000b000b7245 */ /* 0x000fe40000201400 */
[----:B------:R-:W-:Y:S02]  /*11ea0*/  FSEL R52, R21, -INF , !P3 ;  /* 0xff80000015347808 */ /* 0x000fe40005800000 */
[----:B------:R-:W-:Y:S01]  /*11eb0*/  ISETP.GE.AND P0, PT, R28, R157, PT ;  /* 0x0000009d1c00720c */ /* 0x000fe20003f06270 */
[----:B------:R-:W-:Y:S01]  /*11ec0*/  FFMA.FTZ R11, -R156, R11, R162 ;  /* 0x0000000b9c0b7223 */ /* 0x000fe200000101a2 */
[----:B------:R-:W-:Y:S02]  /*11ed0*/  ISETP.GE.AND P3, PT, R29, R158, PT ;  /* 0x0000009e1d00720c */ /* 0x000fe40003f66270 */
[----:B------:R-:W-:-:S02]  /*11ee0*/  FSEL R6, R6, -INF , !P1 ;  /* 0xff80000006067808 */ /* 0x000fc40004800000 */
[----:B------:R-:W-:Y:S02]  /*11ef0*/  IABS R15, R15 ;  /* 0x0000000f000f7213 */ /* 0x000fe40000000000 */
[----:B------:R-:W-:Y:S02]  /*11f00*/  FSEL R29, R19, -INF , !P2 ;  /* 0xff800000131d7808 */ /* 0x000fe40005000000 */
[----:B------:R-:W-:Y:S01]  /*11f10*/  FSEL R31, R49, -INF , !P4 ;  /* 0xff800000311f7808 */ /* 0x000fe20006000000 */
[----:B------:R-:W-:Y:S01]  /*11f20*/  BAR.SYNC.DEFER_BLOCKING 0x0 ;  /* 0x0000000000007b1d */ /* 0x000fe20000010000 */
[----:B------:R-:W-:Y:S02]  /*11f30*/  ISETP.GE.AND P2, PT, R28, R158, PT ;  /* 0x0000009e1c00720c */ /* 0x000fe40003f46270 */
[----:B------:R-:W-:Y:S02]  /*11f40*/  ISETP.GT.AND P4, PT, R159, R28, PT ;  /* 0x0000001c9f00720c */ /* 0x000fe40003f84270 */
[----:B------:R-:W-:-:S02]  /*11f50*/  FSEL R30, R45, -INF , !P0 ;  /* 0xff8000002d1e7808 */ /* 0x000fc40004000000 */
[----:B------:R-:W-:Y:S02]  /*11f60*/  FSEL R28, R6, -INF , !P3 ;  /* 0xff800000061c7808 */ /* 0x000fe40005800000 */
[----:B------:R-:W-:Y:S02]  /*11f70*/  ISETP.GT.AND P0, PT, R159, R41, PT ;  /* 0x000000299f00720c */ /* 0x000fe40003f04270 */
[----:B------:R-:W-:Y:S02]  /*11f80*/  I2FP.F32.S32 R6, R15 ;  /* 0x0000000f00067245 */ /* 0x000fe40000201400 */
[----:B------:R-:W-:Y:S02]  /*11f90*/  IABS R2, R2 ;  /* 0x0000000200027213 */ /* 0x000fe40000000000 */
[----:B------:R-:W-:Y:S01]  /*11fa0*/  FSEL R11, R11, -INF , !P0 ;  /* 0xff8000000b0b7808 */ /* 0x000fe20004000000 */
[----:B------:R-:W-:Y:S01]  /*11fb0*/  FFMA.FTZ R6, -R156, R6, R7 ;  /* 0x000000069c067223 */ /* 0x000fe20000010107 */
[----:B------:R-:W-:-:S02]  /*11fc0*/  ISETP.GT.AND P0, PT, R62, R135, PT ;  /* 0x000000873e00720c */ /* 0x000fc40003f04270 */
[----:B------:R-:W-:Y:S02]  /*11fd0*/  I2FP.F32.S32 R2, R2 ;  /* 0x0000000200027245 */ /* 0x000fe40000201400 */
[----:B------:R-:W-:Y:S02]  /*11fe0*/  ISETP.GE.AND P1, PT, R41, R157, PT ;  /* 0x0000009d2900720c */ /* 0x000fe40003f26270 */
[----:B------:R-:W-:Y:S01]  /*11ff0*/  FSEL R6, R6, -INF , !P4 ;  /* 0xff80000006067808 */ /* 0x000fe20006000000 */
[----:B------:R-:W-:Y:S01]  /*12000*/  FFMA.FTZ R2, -R156, R2, R163 ;  /* 0x000000029c027223 */ /* 0x000fe200000101a3 */
[----:B------:R-:W-:Y:S02]  /*12010*/  FSEL R39, R37, -INF , !P1 ;  /* 0xff80000025277808 */ /* 0x000fe40004800000 */
[----:B------:R-:W-:Y:S02]  /*12020*/  ISETP.GT.AND P1, PT, R159, R33, PT ;  /* 0x000000219f00720c */ /* 0x000fe40003f24270 */
[----:B------:R-:W-:-:S02]  /*12030*/  ISETP.GE.AND P4, PT, R33, R157, PT ;  /* 0x0000009d2100720c */ /* 0x000fc40003f86270 */
[----:B------:R-:W-:Y:S02]  /*12040*/  FSEL R34, R6, -INF , !P2 ;  /* 0xff80000006227808 */ /* 0x000fe40005000000 */
[-C--:B------:R-:W-:Y:S02]  /*12050*/  ISETP.GE.AND P3, PT, R41, R158.reuse, PT ;  /* 0x0000009e2900720c */ /* 0x080fe40003f66270 */
[----:B------:R-:W-:Y:S02]  /*12060*/  ISETP.GE.AND P2, PT, R33, R158, PT ;  /* 0x0000009e2100720c */ /* 0x000fe40003f46270 */
[----:B------:R-:W-:Y:S02]  /*12070*/  FSEL R2, R2, -INF , !P1 ;  /* 0xff80000002027808 */ /* 0x000fe40004800000 */
        /* <DEDUP_REMOVED lines=20> */
.L_x_5180:
        /* <DEDUP_REMOVED lines=60> */
.L_x_5181:
[----:B------:R-:W-:Y:S05]  /*12580*/  BSYNC.RECONVERGENT B0 ;  /* 0x0000000000007941 */ /* 0x000fea0003800200 */
.L_x_5179:
        /* <DEDUP_REMOVED lines=73> */
.L_x_5183:
[----:B------:R3:W-:Y:S02]  /*12a20*/  STS.128 [R151+0x8800], RZ ;  /* 0x008800ff97007388 */ /* 0x0007e40000000c00 */
.L_x_5184:
[----:B------:R-:W-:Y:S05]  /*12a30*/  BSYNC.RECONVERGENT B0 ;  /* 0x0000000000007941 */ /* 0x000fea0003800200 */
.L_x_5182:
[----:B------:R-:W0:Y:S02]  /*12a40*/  LDGDEPBAR ;  /* 0x00000000000079af */ /* 0x000e240000000000 */
.L_x_5178:
[----:B------:R-:W-:Y:S05]  /*12a50*/  BSYNC.RECONVERGENT B1 ;  /* 0x0000000000017941 */ /* 0x000fea0003800200 */
.L_x_5177:
[----:B------:R-:W4:Y:S01]  /*12a60*/  LD.E R38, desc[UR4][R116.64+0xdc] ;  /* 0x0000dc0474267980 */ /* 0x000f22000c101900 */
[----:B------:R-:W-:Y:S01]  /*12a70*/  FMNMX3.FTZ R11, R5, R82, R80, !PT ;  /* 0x00000052050b7276 */ /* 0x000fe20007810050 */
[----:B------:R-:W5:Y:S01]  /*12a80*/  S2UR UR6, SR_CgaCtaId ;  /* 0x00000000000679c3 */ /* 0x000f620000008800 */
[----:B-1----:R-:W-:Y:S01]  /*12a90*/  FMNMX3.FTZ R7, R70, R68, R25, !PT ;  /* 0x0000004446077276 */ /* 0x002fe20007810019 */
[----:B------:R-:W-:Y:S01]  /*12aa0*/  UMOV UR7, 0x400 ;  /* 0x0000040000077882 */ /* 0x000fe20000000000 */
[----:B------:R-:W-:Y:S01]  /*12ab0*/  FMNMX3.FTZ R11, R11, R78, R76, !PT ;  /* 0x0000004e0b0b7276 */ /* 0x000fe2000781004c */
[----:B------:R-:W-:Y:S01]  /*12ac0*/  BSSY B2, `(.L_x_5185) ;  /* 0x0000776000027945 */ /* 0x000fe20003800000 */
        /* <DEDUP_REMOVED lines=9> */
[----:B------:R-:W-:Y:S01]  /*12b60*/  FMNMX3.FTZ R11, R11, R204, R134, !PT ;  /* 0x000000cc0b0b7276 */ /* 0x000fe20007810086 */
[----:B-----5:R-:W-:Y:S01]  /*12b70*/  ULEA UR6, UR6, UR7, 0x18 ;  /* 0x0000000706067291 */ /* 0x020fe2000f8ec0ff */
        /* <DEDUP_REMOVED lines=16> */
[----:B------:R-:W-:-:S02]  /*12c80*/  SHF.L.U32 R132, R64, 0x2, RZ ;  /* 0x0000000240847819 */ /* 0x000fc400000006ff */
[----:B------:R-:W-:Y:S02]  /*12c90*/  FMNMX.FTZ R2, R32, R11, !PT ;  /* 0x0000000b20027209 */ /* 0x000fe40007810000 */
[----:B------:R-:W-:-:S03]  /*12ca0*/  LOP3.LUT R65, R66, 0x8, R65, 0xf8, !PT ;  /* 0x0000000842417812 */ /* 0x000fc600078ef841 */
[----:B------:R-:W1:Y:S02]  /*12cb0*/  SHFL.BFLY PT, R11, R2, 0x2, 0x1f ;  /* 0x0c401f00020b7f89 */ /* 0x000e6400000e0000 */
[----:B-1----:R-:W-:Y:S02]  /*12cc0*/  FMNMX.FTZ R11, R2, R11, !PT ;  /* 0x0000000b020b7209 */ /* 0x002fe40007810000 */
[----:B------:R-:W-:-:S03]  /*12cd0*/  FMNMX3.FTZ R2, R6, R30, R39, !PT ;  /* 0x0000001e06027276 */ /* 0x000fc60007810027 */
[----:B------:R-:W1:Y:S01]  /*12ce0*/  SHFL.BFLY PT, R0, R11, 0x1, 0x1f ;  /* 0x0c201f000b007f89 */ /* 0x000e6200000e0000 */
[----:B------:R-:W-:-:S05]  /*12cf0*/  FMNMX.FTZ R7, R35, R2, !PT ;  /* 0x0000000223077209 */ /* 0x000fca0007810000 */
[----:B------:R-:W5:Y:S01]  /*12d00*/  SHFL.BFLY PT, R6, R7, 0x2, 0x1f ;  /* 0x0c401f0007067f89 */ /* 0x000f6200000e0000 */
[----:B-1----:R-:W-:-:S04]  /*12d10*/  FMNMX.FTZ R0, R11, R0, !PT ;  /* 0x000000000b007209 */ /* 0x002fc80007810000 */
[----:B------:R-:W-:Y:S02]  /*12d20*/  FSETP.NEU.FTZ.AND P0, PT, R0, -INF , PT ;  /* 0xff8000000000780b */ /* 0x000fe40003f1d000 */
[----:B-----5:R-:W-:Y:S01]  /*12d30*/  FMNMX.FTZ R6, R7, R6, !PT ;  /* 0x0000000607067209 */ /* 0x020fe20007810000 */
[----:B----4-:R-:W-:-:S05]  /*12d40*/  FMUL.FTZ R41, R38, R0 ;  /* 0x0000000026297220 */ /* 0x010fca0000410000 */
[----:B------:R-:W-:-:S05]  /*12d50*/  FSEL R41, R41, RZ, P0 ;  /* 0x000000ff29297208 */ /* 0x000fca0000000000 */
[-CC-:B------:R-:W-:Y:S01]  /*12d60*/  FFMA.FTZ R192, R5, R38.reuse, -R41.reuse ;  /* 0x0000002605c07223 */ /* 0x180fe20000010829 */
[-CC-:B------:R-:W-:Y:S01]  /*12d70*/  FFMA.FTZ R123, R82, R38.reuse, -R41.reuse ;  /* 0x00000026527b7223 */ /* 0x180fe20000010829 */
[----:B------:R-:W1:Y:S01]  /*12d80*/  SHFL.BFLY PT, R5, R6, 0x1, 0x1f ;  /* 0x0c201f0006057f89 */ /* 0x000e6200000e0000 */
        /* <DEDUP_REMOVED lines=20> */
[----:B------:R-:W-:Y:S01]  /*12ed0*/  FFMA.FTZ R46, R46, R38, -R41 ;  /* 0x000000262e2e7223 */ /* 0x000fe20000010829 */
[----:B-1----:R-:W-:-:S02]  /*12ee0*/  FMNMX.FTZ R2, R6, R5, !PT ;  /* 0x0000000506027209 */ /* 0x002fc40007810000 */
[----:B------:R-:W-:Y:S02]  /*12ef0*/  LOP3.LUT R6, R63, 0x120, RZ, 0xc0, !PT ;  /* 0x000001203f067812 */ /* 0x000fe400078ec0ff */
[----:B------:R-:W-:Y:S01]  /*12f00*/  LOP3.LUT R63, R132, 0x18, RZ, 0xc0, !PT ;  /* 0x00000018843f7812 */ /* 0x000fe200078ec0ff */
[----:B------:R-:W-:Y:S01]  /*12f10*/  FMUL.FTZ R43, R38, R2 ;  /* 0x00000002262b7220 */ /* 0x000fe20000410000 */
[----:B------:R-:W-:Y:S01]  /*12f20*/  FSETP.NEU.FTZ.AND P0, PT, R2, -INF , PT ;  /* 0xff8000000200780b */ /* 0x000fe20003f1d000 */
[----:B------:R-:W1:Y:S01]  /*12f30*/  MUFU.EX2 R131, R131 ;  /* 0x0000008300837308 */ /* 0x000e620000000800 */
[----:B------:R-:W-:Y:S01]  /*12f40*/  LOP3.LUT R63, R6, R65, R63, 0xf6, !PT ;  /* 0x00000041063f7212 */ /* 0x000fe200078ef63f */
[----:B------:R-:W-:Y:S01]  /*12f50*/  FFMA.FTZ R65, R214, R38, -R41 ;  /* 0x00000026d6417223 */ /* 0x000fe20000010829 */
[----:B------:R-:W-:Y:S02]  /*12f60*/  FSEL R43, R43, RZ, P0 ;  /* 0x000000ff2b2b7208 */ /* 0x000fe40000000000 */
[----:B------:R-:W-:-:S02]  /*12f70*/  LEA R15, R63, UR6, 0x1 ;  /* 0x000000063f0f7c11 */ /* 0x000fc4000f8e08ff */
[----:B----4-:R-:W-:Y:S01]  /*12f80*/  F2FP.F16.F32.PACK_AB R69, R123, R192 ;  /* 0x000000c07b45723e */ /* 0x010fe200000000ff */
[-CC-:B------:R-:W-:Y:S01]  /*12f90*/  FFMA.FTZ R194, R70, R38.reuse, -R43.reuse ;  /* 0x0000002646c27223 */ /* 0x180fe2000001082b */
[-CC-:B------:R-:W-:Y:S01]  /*12fa0*/  FFMA.FTZ R125, R68, R38.reuse, -R43.reuse ;  /* 0x00000026447d7223 */ /* 0x180fe2000001082b */
[----:B------:R-:W4:Y:S01]  /*12fb0*/  LDSM.16.MT88.4 R108, [R15+0x9000] ;  /* 0x009000000f6c783b */ /* 0x000f220000004200 */
[-CC-:B------:R-:W-:Y:S01]  /*12fc0*/  FFMA.FTZ R188, R25, R38.reuse, -R43.reuse ;  /* 0x0000002619bc7223 */ /* 0x180fe2000001082b */
[-CC-:B------:R-:W-:Y:S01]  /*12fd0*/  FFMA.FTZ R161, R24, R38.reuse, -R43.reuse ;  /* 0x0000002618a17223 */ /* 0x180fe2000001082b */
[-CC-:B------:R-:W-:Y:S01]  /*12fe0*/  FFMA.FTZ R51, R18, R38.reuse, -R43.reuse ;  /* 0x0000002612337223 */ /* 0x180fe2000001082b */
[----:B------:R-:W-:Y:S01]  /*12ff0*/  MUFU.EX2 R194, R194 ;  /* 0x000000c200c27308 */ /* 0x000fe20000000800 */
[-CC-:B------:R-:W-:Y:S01]  /*13000*/  FFMA.FTZ R64, R16, R38.reuse, -R43.reuse ;  /* 0x0000002610407223 */ /* 0x180fe2000001082b */
[-CC-:B------:R-:W-:Y:S01]  /*13010*/  FFMA.FTZ R130, R22, R38.reuse, -R43.reuse ;  /* 0x0000002616827223 */ /* 0x180fe2000001082b */
[----:B------:R-:W-:Y:S01]  /*13020*/  LDSM.16.MT88.4 R16, [R15+0x9400] ;  /* 0x009400000f10783b */ /* 0x000fe20000004200 */
[--C-:B------:R-:W-:Y:S01]  /*13030*/  FFMA.FTZ R47, R20, R38, -R43.reuse ;  /* 0x00000026142f7223 */ /* 0x100fe2000001082b */
[----:B-1----:R-:W-:Y:S01]  /*13040*/  F2FP.F16.F32.PACK_AB R71, R131, R190 ;  /* 0x000000be8347723e */ /* 0x002fe200000000ff */
[-CC-:B------:R-:W-:Y:S01]  /*13050*/  FFMA.FTZ R168, R168, R38.reuse, -R43.reuse ;  /* 0x00000026a8a87223 */ /* 0x180fe2000001082b */
[----:B------:R-:W1:Y:S01]  /*13060*/  LDSM.16.MT88.4 R92, [R15+0xb000] ;  /* 0x00b000000f5c783b */ /* 0x000e620000004200 */
[----:B------:R-:W5:Y:S01]  /*13070*/  MUFU.EX2 R125, R125 ;  /* 0x0000007d007d7308 */ /* 0x000f620000000800 */
[----:B------:R-:W-:Y:S01]  /*13080*/  LEA R8, R8, R15, 0x1 ;  /* 0x0000000f08087211 */ /* 0x000fe200078e08ff */
[-CC-:B------:R-:W-:Y:S01]  /*13090*/  FFMA.FTZ R121, R212, R38.reuse, -R43.reuse ;  /* 0x00000026d4797223 */ /* 0x180fe2000001082b */
[----:B------:R-:W3:Y:S01]  /*130a0*/  LDSM.16.MT88.4 R76, [R15+0xd000] ;  /* 0x00d000000f4c783b */ /* 0x000ee20000004200 */
[-CC-:B------:R-:W-:Y:S01]  /*130b0*/  FFMA.FTZ R67, R210, R38.reuse, -R43.reuse ;  /* 0x00000026d2437223 */ /* 0x180fe2000001082b */
[-CC-:B------:R-:W-:Y:S01]  /*130c0*/  FFMA.FTZ R36, R36, R38.reuse, -R43.reuse ;  /* 0x0000002624247223 */ /* 0x180fe2000001082b */
[-CC-:B------:R-:W-:Y:S01]  /*130d0*/  FFMA.FTZ R166, R166, R38.reuse, -R43.reuse ;  /* 0x00000026a6a67223 */ /* 0x180fe2000001082b */
[----:B------:R-:W3:Y:S01]  /*130e0*/  LDSM.16.MT88.4 R100, [R8+0x9000] ;  /* 0x009000000864783b */ /* 0x000ee20000004200 */
[----:B------:R-:W-:Y:S01]  /*130f0*/  MUFU.EX2 R188, R188 ;  /* 0x000000bc00bc7308 */ /* 0x000fe20000000800 */
[-CC-:B------:R-:W-:Y:S01]  /*13100*/  FFMA.FTZ R59, R202, R38.reuse, -R43.reuse ;  /* 0x00000026ca3b7223 */ /* 0x180fe2000001082b */
[-CC-:B------:R-:W-:Y:S01]  /*13110*/  FFMA.FTZ R53, R200, R38.reuse, -R43.reuse ;  /* 0x00000026c8357223 */ /* 0x180fe2000001082b */
[----:B------:R-:W3:Y:S01]  /*13120*/  LDSM.16.MT88.4 R20, [R8+0xb000] ;  /* 0x00b000000814783b */ /* 0x000ee20000004200 */
[-C--:B------:R-:W-:Y:S01]  /*13130*/  FFMA.FTZ R14, R14, R38.reuse, -R43 ;  /* 0x000000260e0e7223 */ /* 0x080fe2000001082b */
[----:B------:R-:W-:Y:S01]  /*13140*/  FADD.FTZ R123, R192, R123 ;  /* 0x0000007bc07b7221 */ /* 0x000fe20000010000 */
[----:B------:R-:W-:Y:S01]  /*13150*/  FFMA.FTZ R176, R176, R38, -R43 ;  /* 0x00000026b0b07223 */ /* 0x000fe2000001082b */
[----:B--2---:R-:W2:Y:S01]  /*13160*/  LDSM.16.MT88.4 R84, [R8+0xb400] ;  /* 0x00b400000854783b */ /* 0x004ea20000004200 */
[----:B------:R-:W4:Y:S01]  /*13170*/  MUFU.EX2 R161, R161 ;  /* 0x000000a100a17308 */ /* 0x000f220000000800 */
[----:B-----5:R-:W-:Y:S01]  /*13180*/  F2FP.F16.F32.PACK_AB R68, R125, R194 ;  /* 0x000000c27d44723e */ /* 0x020fe200000000ff */
[----:B------:R-:W-:Y:S01]  /*13190*/  FADD.FTZ R190, R190, R123 ;  /* 0x0000007bbebe7221 */ /* 0x000fe20000010000 */
[----:B------:R-:W5:Y:S01]  /*131a0*/  LDSM.16.MT88.4 R24, [R8+0x9400] ;  /* 0x009400000818783b */ /* 0x000f620000004200 */
[-CC-:B------:R-:W-:Y:S01]  /*131b0*/  FFMA.FTZ R129, R180, R38.reuse, -R43.reuse ;  /* 0x00000026b4817223 */ /* 0x180fe2000001082b */
[-C--:B------:R-:W-:Y:S01]  /*131c0*/  FFMA.FTZ R172, R172, R38.reuse, -R43 ;  /* 0x00000026acac7223 */ /* 0x080fe2000001082b */
[-C--:B------:R-:W-:Y:S01]  /*131d0*/  FFMA.FTZ R123, R178, R38.reuse, -R41 ;  /* 0x00000026b27b7223 */ /* 0x080fe20000010829 */
[----:B------:R-:W-:Y:S01]  /*131e0*/  FADD.FTZ R131, R131, R190 ;  /* 0x000000be83837221 */ /* 0x000fe20000010000 */
[----:B------:R-:W-:Y:S01]  /*131f0*/  MUFU.EX2 R186, R186 ;  /* 0x000000ba00ba7308 */ /* 0x000fe20000000800 */
[-CC-:B------:R-:W-:Y:S01]  /*13200*/  FFMA.FTZ R128, R128, R38.reuse, -R43.reuse ;  /* 0x0000002680807223 */ /* 0x180fe2000001082b */
[-CC-:B------:R-:W-:Y:S01]  /*13210*/  FFMA.FTZ R165, R42, R38.reuse, -R43.reuse ;  /* 0x000000262aa57223 */ /* 0x180fe2000001082b */
[-CC-:B------:R-:W-:Y:S01]  /*13220*/  FFMA.FTZ R44, R44, R38.reuse, -R43.reuse ;  /* 0x000000262c2c7223 */ /* 0x180fe2000001082b */
[-CC-:B------:R-:W-:Y:S01]  /*13230*/  FFMA.FTZ R163, R48, R38.reuse, -R43.reuse ;  /* 0x0000002630a37223 */ /* 0x180fe2000001082b */
[-C--:B------:R-:W-:Y:S01]  /*13240*/  FFMA.FTZ R40, R40, R38.reuse, -R43 ;  /* 0x0000002628287223 */ /* 0x080fe2000001082b */
[-CC-:B------:R-:W-:Y:S01]  /*13250*/  FFMA.FTZ R42, R29, R38.reuse, -R41.reuse ;  /* 0x000000261d2a7223 */ /* 0x180fe20000010829 */
[----:B------:R-:W-:Y:S01]  /*13260*/  FFMA.FTZ R48, R32, R38, -R41 ;  /* 0x0000002620307223 */ /* 0x000fe20000010829 */
[----:B------:R-:W1:Y:S01]  /*13270*/  MUFU.EX2 R49, R49 ;  /* 0x0000003100317308 */ /* 0x000e620000000800 */
[----:B----4-:R-:W-:-:S02]  /*13280*/  F2FP.F16.F32.PACK_AB R70, R161, R188 ;  /* 0x000000bca146723e */ /* 0x010fc400000000ff */
[----:B------:R-:W-:-:S05]  /*13290*/  ISETP.GT.AND P0, PT, R62, R135, PT ;  /* 0x000000873e00720c */ /* 0x000fca0003f04270 */
[----:B------:R-:W-:Y:S01]  /*132a0*/  MUFU.EX2 R66, R72 ;  /* 0x0000004800427308 */ /* 0x000fe20000000800 */
[C---:B------:R-:W-:Y:S07]  /*132b0*/  HMMA.16816.F32 R112, R68.reuse, R108, RZ ;  /* 0x0000006c4470723c */ /* 0x040fee00000018ff */
[----:B------:R-:W-:Y:S01]  /*132c0*/  MUFU.EX2 R130, R130 ;  /* 0x0000008200827308 */ /* 0x000fe20000000800 */
[C---:B------:R-:W-:Y:S01]  /*132d0*/  HMMA.16816.F32 R108, R68.reuse, R110, RZ ;  /* 0x0000006e446c723c */ /* 0x040fe200000018ff */
[C---:B-1----:R-:W-:Y:S01]  /*132e0*/  F2FP.F16.F32.PACK_AB R5, R49.reuse, R186 ;  /* 0x000000ba3105723e */ /* 0x042fe200000000ff */
[----:B------:R-:W-:Y:S01]  /*132f0*/  FADD.FTZ R186, R186, R131 ;  /* 0x00000083baba7221 */ /* 0x000fe20000010000 */
[-CC-:B------:R-:W-:Y:S01]  /*13300*/  FFMA.FTZ R131, R58, R38.reuse, -R41.reuse ;  /* 0x000000263a837223 */ /* 0x180fe20000010829 */
[-C--:B------:R-:W-:Y:S01]  /*13310*/  FFMA.FTZ R58, R126, R38.reuse, -R41 ;  /* 0x000000267e3a7223 */ /* 0x080fe20000010829 */
[-CC-:B------:R-:W-:Y:S01]  /*13320*/  FFMA.FTZ R126, R56, R38.reuse, -R43.reuse ;  /* 0x00000026387e7223 */ /* 0x180fe2000001082b */
[----:B------:R-:W-:Y:S01]  /*13330*/  FFMA.FTZ R56, R124, R38, -R43 ;  /* 0x000000267c387223 */ /* 0x000fe2000001082b */
[----:B------:R-:W1:Y:S01]  /*13340*/  MUFU.EX2 R51, R51 ;  /* 0x0000003300337308 */ /* 0x000e620000000800 */
[----:B------:R-:W-:Y:S01]  /*13350*/  HMMA.16816.F32 R96, R68, R92, RZ ;  /* 0x0000005c4460723c */ /* 0x000fe200000018ff */
[----:B------:R-:W-:-:S06]  /*13360*/  FADD.FTZ R49, R49, R186 ;  /* 0x000000ba31317221 */ /* 0x000fcc0000010000 */
[----:B------:R-:W-:Y:S01]  /*13370*/  MUFU.EX2 R64, R64 ;  /* 0x0000004000407308 */ /* 0x000fe20000000800 */
[C---:B------:R-:W-:Y:S07]  /*13380*/  HMMA.16816.F32 R92, R68.reuse, R94, RZ ;  /* 0x0000005e445c723c */ /* 0x040fee00000018ff */
[----:B------:R-:W4:Y:S01]  /*13390*/  MUFU.EX2 R47, R47 ;  /* 0x0000002f002f7308 */ /* 0x000f220000000800 */
[----:B-1----:R-:W-:Y:S01]  /*133a0*/  F2FP.F16.F32.PACK_AB R4, R51, R130 ;  /* 0x000000823304723e */ /* 0x002fe200000000ff */
[C---:B---3--:R-:W-:Y:S06]  /*133b0*/  HMMA.16816.F32 R80, R68.reuse, R76, RZ ;  /* 0x0000004c4450723c */ /* 0x048fec00000018ff */
[----:B------:R-:W1:Y:S02]  /*133c0*/  MUFU.EX2 R45, R45 ;  /* 0x0000002d002d7308 */ /* 0x000e640000000800 */
[C---:B------:R-:W-:Y:S06]  /*133d0*/  HMMA.16816.F32 R76, R68.reuse, R78, RZ ;  /* 0x0000004e444c723c */ /* 0x040fec00000018ff */
[----:B------:R-:W-:Y:S01]  /*133e0*/  MUFU.EX2 R196, R196 ;  /* 0x000000c400c47308 */ /* 0x000fe20000000800 */
[----:B----4-:R-:W-:Y:S01]  /*133f0*/  F2FP.F16.F32.PACK_AB R6, R47, R64 ;  /* 0x000000402f06723e */ /* 0x010fe200000000ff */
[C---:B------:R-:W-:Y:S06]  /*13400*/  HMMA.16816.F32 R104, R68.reuse, R100, RZ ;  /* 0x000000644468723c */ /* 0x040fec00000018ff */
[----:B------:R-:W-:Y:S01]  /*13410*/  MUFU.EX2 R65, R65 ;  /* 0x0000004100417308 */ /* 0x000fe20000000800 */
[----:B-1----:R-:W-:Y:S01]  /*13420*/  F2FP.F16.F32.PACK_AB R7, R45, R66 ;  /* 0x000000422d07723e */ /* 0x002fe200000000ff */
[----:B------:R-:W-:Y:S01]  /*13430*/  HMMA.16816.F32 R88, R68, R20, RZ ;  /* 0x000000144458723c */ /* 0x000fe200000018ff */
[----:B------:R-:W-:-:S04]  /*13440*/  FADD.FTZ R66, R66, R49 ;  /* 0x0000003142427221 */ /* 0x000fc80000010000 */
[----:B------:R-:W-:Y:S01]  /*13450*/  FADD.FTZ R45, R45, R66 ;  /* 0x000000422d2d7221 */ /* 0x000fe20000010000 */
[----:B------:R-:W-:Y:S01]  /*13460*/  MUFU.EX2 R164, R164 ;  /* 0x000000a400a47308 */ /* 0x000fe20000000800 */
[----:B------:R-:W-:Y:S01]  /*13470*/  FFMA.FTZ R66, R28, R38, -R41 ;  /* 0x000000261c427223 */ /* 0x000fe20000010829 */
[C---:B------:R-:W-:Y:S06]  /*13480*/  HMMA.16816.F32 R112, R4.reuse, R16, R112 ;  /* 0x000000100470723c */ /* 0x040fec0000001870 */
[----:B------:R-:W-:Y:S02]  /*13490*/  MUFU.EX2 R168, R168 ;  /* 0x000000a800a87308 */ /* 0x000fe40000000800 */
[----:B------:R-:W-:Y:S01]  /*134a0*/  HMMA.16816.F32 R108, R4, R18, R108 ;  /* 0x00000012046c723c */ /* 0x000fe2000000186c */
[----:B------:R-:W1:Y:S05]  /*134b0*/  LDSM.16.MT88.4 R16, [R15+0xb400] ;  /* 0x00b400000f10783b */ /* 0x000e6a0000004200 */
[----:B------:R-:W3:Y:S02]  /*134c0*/  MUFU.EX2 R121, R121 ;  /* 0x0000007900797308 */ /* 0x000ee40000000800 */
[C---:B------:R-:W-:Y:S06]  /*134d0*/  HMMA.16816.F32 R100, R68.reuse, R102, RZ ;  /* 0x000000664464723c */ /* 0x040fec00000018ff */
[----:B------:R-:W-:Y:S02]  /*134e0*/  MUFU.EX2 R67, R67 ;  /* 0x0000004300437308 */ /* 0x000fe40000000800 */
[----:B------:R-:W-:Y:S06]  /*134f0*/  HMMA.16816.F32 R20, R68, R22, RZ ;  /* 0x000000164414723c */ /* 0x000fec00000018ff */
[----:B------:R-:W4:Y:S02]  /*13500*/  MUFU.EX2 R36, R36 ;  /* 0x0000002400247308 */ /* 0x000f240000000800 */
[C---:B--2---:R-:W-:Y:S06]  /*13510*/  HMMA.16816.F32 R88, R4.reuse, R84, R88 ;  /* 0x000000540458723c */ /* 0x044fec0000001858 */
[----:B------:R-:W2:Y:S02]  /*13520*/  MUFU.EX2 R37, R37 ;  /* 0x0000002500257308 */ /* 0x000ea40000000800 */
[C---:B-----5:R-:W-:Y:S06]  /*13530*/  HMMA.16816.F32 R104, R4.reuse, R24, R104 ;  /* 0x000000180468723c */ /* 0x060fec0000001868 */
[----:B------:R-:W-:Y:S02]  /*13540*/  MUFU.EX2 R162, R162 ;  /* 0x000000a200a27308 */ /* 0x000fe40000000800 */
[C---:B------:R-:W-:Y:S01]  /*13550*/  HMMA.16816.F32 R100, R4.reuse, R26, R100 ;  /* 0x0000001a0464723c */ /* 0x040fe20000001864 */
[----:B------:R-:W-:Y:S05]  /*13560*/  LDSM.16.MT88.4 R24, [R15+0xa400] ;  /* 0x00a400000f18783b */ /* 0x000fea0000004200 */
[----:B------:R-:W-:Y:S02]  /*13570*/  MUFU.EX2 R57, R57 ;  /* 0x0000003900397308 */ /* 0x000fe40000000800 */
[C---:B-1----:R-:W-:Y:S06]  /*13580*/  HMMA.16816.F32 R96, R4.reuse, R16, R96 ;  /* 0x000000100460723c */ /* 0x042fec0000001860 */
[----:B------:R-:W-:Y:S02]  /*13590*/  MUFU.EX2 R134, R134 ;  /* 0x0000008600867308 */ /* 0x000fe40000000800 */
[C---:B------:R-:W-:Y:S01]  /*135a0*/  HMMA.16816.F32 R92, R4.reuse, R18, R92 ;  /* 0x00000012045c723c */ /* 0x040fe2000000185c */
[----:B------:R-:W1:Y:S05]  /*135b0*/  LDSM.16.MT88.4 R16, [R15+0xd400] ;  /* 0x00d400000f10783b */ /* 0x000e6a0000004200 */
[----:B------:R-:W-:Y:S02]  /*135c0*/  MUFU.EX2 R166, R166 ;  /* 0x000000a600a67308 */ /* 0x000fe40000000800 */
[C---:B------:R-:W-:Y:S06]  /*135d0*/  HMMA.16816.F32 R84, R4.reuse, R86, R20 ;  /* 0x000000560454723c */ /* 0x040fec0000001814 */
[----:B------:R-:W5:Y:S08]  /*135e0*/  MUFU.EX2 R59, R59 ;  /* 0x0000003b003b7308 */ /* 0x000f700000000800 */
[----:B------:R-:W-:Y:S08]  /*135f0*/  MUFU.EX2 R53, R53 ;  /* 0x0000003500357308 */ /* 0x000ff00000000800 */
[----:B------:R-:W5:Y:S08]  /*13600*/  MUFU.EX2 R14, R14 ;  /* 0x0000000e000e7308 */ /* 0x000f700000000800 */
[----:B------:R-:W5:Y:S01]  /*13610*/  MUFU.EX2 R11, R11 ;  /* 0x0000000b000b7308 */ /* 0x000f620000000800 */
[C---:B-1----:R-:W-:Y:S07]  /*13620*/  HMMA.16816.F32 R80, R4.reuse, R16, R80 ;  /* 0x000000100450723c */ /* 0x042fee0000001850 */
[----:B------:R-:W-:Y:S01]  /*13630*/  MUFU.EX2 R174, R174 ;  /* 0x000000ae00ae7308 */ /* 0x000fe20000000800 */
[----:B------:R-:W-:Y:S01]  /*13640*/  HMMA.16816.F32 R76, R4, R18, R76 ;  /* 0x00000012044c723c */ /* 0x000fe2000000184c */
[----:B------:R-:W1:Y:S06]  /*13650*/  LDSM.16.MT88.4 R16, [R8+0xd000] ;  /* 0x00d000000810783b */ /* 0x000e6c0000004200 */
[----:B------:R-:W-:Y:S08]  /*13660*/  MUFU.EX2 R127, R127 ;  /* 0x0000007f007f7308 */ /* 0x000ff00000000800 */
[----:B------:R-:W-:Y:S08]  /*13670*/  MUFU.EX2 R170, R170 ;  /* 0x000000aa00aa7308 */ /* 0x000ff00000000800 */
[----:B------:R-:W-:Y:S08]  /*13680*/  MUFU.EX2 R176, R176 ;  /* 0x000000b000b07308 */ /* 0x000ff00000000800 */
[----:B------:R-:W5:Y:S08]  /*13690*/  MUFU.EX2 R129, R129 ;  /* 0x0000008100817308 */ /* 0x000f700000000800 */
[----:B------:R-:W-:Y:S01]  /*136a0*/  MUFU.EX2 R172, R172 ;  /* 0x000000ac00ac7308 */ /* 0x000fe20000000800 */
[C---:B-1----:R-:W-:Y:S07]  /*136b0*/  HMMA.16816.F32 R72, R68.reuse, R16, RZ ;  /* 0x000000104448723c */ /* 0x042fee00000018ff */
[----:B------:R-:W1:Y:S01]  /*136c0*/  MUFU.EX2 R123, R123 ;  /* 0x0000007b007b7308 */ /* 0x000e620000000800 */
[----:B------:R-:W-:Y:S01]  /*136d0*/  HMMA.16816.F32 R68, R68, R18, RZ ;  /* 0x000000124444723c */ /* 0x000fe200000018ff */
[----:B------:R-:W3:Y:S06]  /*136e0*/  LDSM.16.MT88.4 R16, [R8+0xd400] ;  /* 0x00d400000810783b */ /* 0x000eec0000004200 */
[----:B------:R-:W-:Y:S08]  /*136f0*/  MUFU.EX2 R131, R131 ;  /* 0x0000008300837308 */ /* 0x000ff00000000800 */
[----:B------:R-:W-:Y:S08]  /*13700*/  MUFU.EX2 R122, R122 ;  /* 0x0000007a007a7308 */ /* 0x000ff00000000800 */
[----:B------:R-:W-:Y:S08]  /*13710*/  MUFU.EX2 R58, R58 ;  /* 0x0000003a003a7308 */ /* 0x000ff00000000800 */
[----:B------:R-:W-:Y:S08]  /*13720*/  MUFU.EX2 R126, R126 ;  /* 0x0000007e007e7308 */ /* 0x000ff00000000800 */
[----:B------:R-:W-:Y:S01]  /*13730*/  MUFU.EX2 R56, R56 ;  /* 0x0000003800387308 */ /* 0x000fe20000000800 */
[C---:B---3--:R-:W-:Y:S07]  /*13740*/  HMMA.16816.F32 R72, R4.reuse, R16, R72 ;  /* 0x000000100448723c */ /* 0x048fee0000001848 */
[----:B------:R-:W-:Y:S01]  /*13750*/  MUFU.EX2 R49, R128 ;  /* 0x0000008000317308 */ /* 0x000fe20000000800 */
[----:B------:R-:W-:Y:S01]  /*13760*/  HMMA.16816.F32 R68, R4, R18, R68 ;  /* 0x000000120444723c */ /* 0x000fe20000001844 */
[----:B------:R-:W3:Y:S02]  /*13770*/  LDSM.16.MT88.4 R16, [R15+0x9800] ;  /* 0x009800000f10783b */ /* 0x000ee40000004200 */
[----:B------:R-:W-:-:S04]  /*13780*/  F2FP.F16.F32.PACK_AB R4, R121, R168 ;  /* 0x000000a87904723e */ /* 0x000fc800000000ff */
[----:B------:R-:W-:Y:S01]  /*13790*/  MUFU.EX2 R46, R46 ;  /* 0x0000002e002e7308 */ /* 0x000fe20000000800 */
[----:B------:R-:W-:Y:S01]  /*137a0*/  F2FP.F16.F32.PACK_AB R5, R65, R196 ;  /* 0x000000c44105723e */ /* 0x000fe200000000ff */
[----:B------:R-:W-:Y:S01]  /*137b0*/  FADD.FTZ R196, R196, R45 ;  /* 0x0000002dc4c47221 */ /* 0x000fe20000010000 */
[----:B----4-:R-:W-:Y:S01]  /*137c0*/  F2FP.F16.F32.PACK_AB R6, R36, R67 ;  /* 0x000000432406723e */ /* 0x010fe200000000ff */
[--C-:B------:R-:W-:Y:S01]  /*137d0*/  FFMA.FTZ R45, R52, R38, -R41.reuse ;  /* 0x00000026342d7223 */ /* 0x100fe20000010829 */
[----:B--2---:R-:W-:Y:S01]  /*137e0*/  F2FP.F16.F32.PACK_AB R7, R37, R164 ;  /* 0x000000a42507723e */ /* 0x004fe200000000ff */
[----:B------:R-:W-:Y:S02]  /*137f0*/  FFMA.FTZ R52, R33, R38, -R41 ;  /* 0x0000002621347223 */ /* 0x000fe40000010829 */
[----:B------:R-:W-:Y:S08]  /*13800*/  MUFU.EX2 R44, R44 ;  /* 0x0000002c002c7308 */ /* 0x000ff00000000800 */
[----:B------:R-:W-:Y:S08]  /*13810*/  MUFU.EX2 R45, R45 ;  /* 0x0000002d002d7308 */ /* 0x000ff00000000800 */
[----:B------:R-:W-:Y:S08]  /*13820*/  MUFU.EX2 R163, R163 ;  /* 0x000000a300a37308 */ /* 0x000ff00000000800 */
[----:B------:R-:W-:Y:S01]  /*13830*/  MUFU.EX2 R165, R165 ;  /* 0x000000a500a57308 */ /* 0x000fe20000000800 */
[C---:B---3--:R-:W-:Y:S07]  /*13840*/  HMMA.16816.F32 R112, R4.reuse, R16, R112 ;  /* 0x000000100470723c */ /* 0x048fee0000001870 */
[----:B------:R-:W-:Y:S01]  /*13850*/  MUFU.EX2 R40, R40 ;  /* 0x0000002800287308 */ /* 0x000fe20000000800 */
[C---:B------:R-:W-:Y:S01]  /*13860*/  HMMA.16816.F32 R108, R4.reuse, R18, R108 ;  /* 0x00000012046c723c */ /* 0x040fe2000000186c */
[----:B------:R-:W2:Y:S06]  /*13870*/  LDSM.16.MT88.4 R16, [R8+0x9800] ;  /* 0x009800000810783b */ /* 0x000eac0000004200 */
[----:B------:R-:W-:Y:S08]  /*13880*/  MUFU.EX2 R42, R42 ;  /* 0x0000002a002a7308 */ /* 0x000ff00000000800 */
        /* <DEDUP_REMOVED lines=16> */
[----:B-----5:R-:W-:-:S02]  /*13990*/  F2FP.F16.F32.PACK_AB R4, R59, R166 ;  /* 0x000000a63b04723e */ /* 0x020fc400000000ff */
[----:B------:R-:W-:Y:S02]  /*139a0*/  F2FP.F16.F32.PACK_AB R5, R57, R162 ;  /* 0x000000a23905723e */ /* 0x000fe400000000ff */
        /* <DEDUP_REMOVED lines=20> */
[----:B------:R-:W-:Y:S01]  /*13af0*/  FADD.FTZ R5, R194, R125 ;  /* 0x0000007dc2057221 */ /* 0x000fe20000010000 */
[----:B------:R-:W-:Y:S01]  /*13b00*/  FFMA.FTZ R125, R182, R38, -R43 ;  /* 0x00000026b67d7223 */ /* 0x000fe2000001082b */
[----:B------:R-:W-:-:S02]  /*13b10*/  F2FP.F16.F32.PACK_AB R4, R129, R176 ;  /* 0x000000b08104723e */ /* 0x000fc400000000ff */
[----:B------:R-:W-:Y:S01]  /*13b20*/  FADD.FTZ R188, R188, R5 ;  /* 0x00000005bcbc7221 */ /* 0x000fe20000010000 */
[----:B------:R-:W-:Y:S02]  /*13b30*/  F2FP.F16.F32.PACK_AB R5, R127, R174 ;  /* 0x000000ae7f05723e */ /* 0x000fe400000000ff */
[----:B------:R-:W3:Y:S01]  /*13b40*/  MUFU.EX2 R125, R125 ;  /* 0x0000007d007d7308 */ /* 0x000ee20000000800 */
[----:B-1----:R-:W-:Y:S01]  /*13b50*/  F2FP.F16.F32.PACK_AB R7, R123, R170 ;  /* 0x000000aa7b07723e */ /* 0x002fe200000000ff */
[----:B------:R-:W-:Y:S01]  /*13b60*/  FADD.FTZ R21, R161, R188 ;  /* 0x000000bca1157221 */ /* 0x000fe20000010000 */
[----:B------:R-:W-:-:S03]  /*13b70*/  FFMA.FTZ R161, R120, R38, -R43 ;  /* 0x0000002678a17223 */ /* 0x000fc6000001082b */
[----:B------:R-:W-:Y:S02]  /*13b80*/  FADD.FTZ R130, R130, R21 ;  /* 0x0000001582827221 */ /* 0x000fe40000010000 */
[----:B------:R-:W-:Y:S01]  /*13b90*/  LDSM.16.MT88.4 R20, [R8+0xa400] ;  /* 0x00a400000814783b */ /* 0x000fe20000004200 */
[----:B------:R-:W1:Y:S01]  /*13ba0*/  MUFU.EX2 R161, R161 ;  /* 0x000000a100a17308 */ /* 0x000e620000000800 */
[----:B---3--:R-:W-:-:S07]  /*13bb0*/  F2FP.F16.F32.PACK_AB R6, R125, R172 ;  /* 0x000000ac7d06723e */ /* 0x008fce00000000ff */
        /* <DEDUP_REMOVED lines=19> */
[--C-:B------:R-:W-:Y:S01]  /*13cf0*/  FFMA.FTZ R51, R54, R38, -R41.reuse ;  /* 0x0000002636337223 */ /* 0x100fe20000010829 */
[----:B-1----:R-:W-:Y:S01]  /*13d00*/  F2FP.F16.F32.PACK_AB R4, R161, R126 ;  /* 0x0000007ea104723e */ /* 0x002fe200000000ff */
[----:B------:R-:W-:Y:S01]  /*13d10*/  FFMA.FTZ R54, R34, R38, -R41 ;  /* 0x0000002622367223 */ /* 0x000fe20000010829 */
[----:B------:R-:W-:Y:S01]  /*13d20*/  FADD.FTZ R64, R64, R5 ;  /* 0x0000000540407221 */ /* 0x000fe20000010000 */
[----:B------:R-:W-:-:S02]  /*13d30*/  F2FP.F16.F32.PACK_AB R5, R122, R131 ;  /* 0x000000837a05723e */ /* 0x000fc400000000ff */
[----:B------:R-:W1:Y:S01]  /*13d40*/  MUFU.EX2 R51, R51 ;  /* 0x0000003300337308 */ /* 0x000e620000000800 */
[----:B------:R-:W-:Y:S01]  /*13d50*/  F2FP.F16.F32.PACK_AB R6, R49, R56 ;  /* 0x000000383106723e */ /* 0x000fe200000000ff */
[----:B------:R-:W-:Y:S01]  /*13d60*/  FADD.FTZ R167, R47, R64 ;  /* 0x000000402fa77221 */ /* 0x000fe20000010000 */
[-C--:B------:R-:W-:Y:S01]  /*13d70*/  FFMA.FTZ R47, R50, R38.reuse, -R41 ;  /* 0x00000026322f7223 */ /* 0x080fe20000010829 */
[-CC-:B------:R-:W-:Y:S01]  /*13d80*/  FFMA.FTZ R64, R31, R38.reuse, -R43.reuse ;  /* 0x000000261f407223 */ /* 0x180fe2000001082b */
[----:B------:R-:W-:Y:S01]  /*13d90*/  FFMA.FTZ R50, R30, R38, -R43 ;  /* 0x000000261e327223 */ /* 0x000fe2000001082b */
[----:B------:R-:W-:Y:S01]  /*13da0*/  FADD.FTZ R168, R168, R167 ;  /* 0x000000a7a8a87221 */ /* 0x000fe20000010000 */
[----:B------:R-:W-:Y:S01]  /*13db0*/  LDSM.16.MT88.4 R28, [R15+0xc800] ;  /* 0x00c800000f1c783b */ /* 0x000fe20000004200 */
[----:B------:R-:W-:Y:S08]  /*13dc0*/  MUFU.EX2 R41, R54 ;  /* 0x0000003600297308 */ /* 0x000ff00000000800 */
[----:B------:R-:W3:Y:S01]  /*13dd0*/  MUFU.EX2 R47, R47 ;  /* 0x0000002f002f7308 */ /* 0x000ee20000000800 */
[----:B-1----:R-:W-:-:S07]  /*13de0*/  F2FP.F16.F32.PACK_AB R7, R51, R58 ;  /* 0x0000003a3307723e */ /* 0x002fce00000000ff */
[C---:B------:R-:W-:Y:S01]  /*13df0*/  HMMA.16816.F32 R112, R4.reuse, R24, R112 ;  /* 0x000000180470723c */ /* 0x040fe20000001870 */
[----:B------:R-:W-:Y:S07]  /*13e00*/  MUFU.EX2 R50, R50 ;  /* 0x0000003200327308 */ /* 0x000fee0000000800 */
[C---:B--2---:R-:W-:Y:S08]  /*13e10*/  HMMA.16816.F32 R96, R4.reuse, R16, R96 ;  /* 0x000000100460723c */ /* 0x044ff00000001860 */
[C---:B------:R-:W-:Y:S01]  /*13e20*/  HMMA.16816.F32 R92, R4.reuse, R18, R92 ;  /* 0x00000012045c723c */ /* 0x040fe2000000185c */
[----:B------:R-:W1:Y:S07]  /*13e30*/  LDSM.16.MT88.4 R16, [R8+0xe400] ;  /* 0x00e400000810783b */ /* 0x000e6e0000004200 */
        /* <DEDUP_REMOVED lines=12> */
[----:B------:R-:W-:Y:S03]  /*13f00*/  HMMA.16816.F32 R76, R4, R22, R76 ;  /* 0x00000016044c723c */ /* 0x000fe6000000184c */
[----:B------:R-:W-:Y:S01]  /*13f10*/  FADD.FTZ R5, R65, R196 ;  /* 0x000000c441057221 */ /* 0x000fe20000010000 */
[----:B------:R-:W-:Y:S01]  /*13f20*/  FADD.FTZ R4, R121, R168 ;  /* 0x000000a879047221 */ /* 0x000fe20000010000 */
[----:B------:R-:W2:Y:S01]  /*13f30*/  LDSM.16.MT88.4 R20, [R8+0xa800] ;  /* 0x00a800000814783b */ /* 0x000ea20000004200 */
[----:B------:R-:W-:Y:S01]  /*13f40*/  F2FP.F16.F32.PACK_AB R6, R40, R165 ;  /* 0x000000a52806723e */ /* 0x000fe200000000ff */
[----:B------:R-:W-:Y:S01]  /*13f50*/  FADD.FTZ R164, R164, R5 ;  /* 0x00000005a4a47221 */ /* 0x000fe20000010000 */
[----:B------:R-:W-:Y:S01]  /*13f60*/  FADD.FTZ R67, R67, R4 ;  /* 0x0000000443437221 */ /* 0x000fe20000010000 */
[----:B------:R-:W-:Y:S01]  /*13f70*/  F2FP.F16.F32.PACK_AB R4, R163, R44 ;  /* 0x0000002ca304723e */ /* 0x000fe200000000ff */
[----:B------:R-:W-:Y:S01]  /*13f80*/  FFMA.FTZ R65, R39, R38, -R43 ;  /* 0x0000002627417223 */ /* 0x000fe2000001082b */
[----:B---3--:R-:W-:Y:S01]  /*13f90*/  F2FP.F16.F32.PACK_AB R5, R47, R46 ;  /* 0x0000002e2f05723e */ /* 0x008fe200000000ff */
[----:B------:R-:W-:Y:S01]  /*13fa0*/  FADD.FTZ R37, R37, R164 ;  /* 0x000000a425257221 */ /* 0x000fe20000010000 */
[----:B------:R-:W-:Y:S01]  /*13fb0*/  F2FP.F16.F32.PACK_AB R7, R42, R45 ;  /* 0x0000002d2a07723e */ /* 0x000fe200000000ff */
[----:B------:R-:W-:Y:S01]  /*13fc0*/  FADD.FTZ R67, R36, R67 ;  /* 0x0000004324437221 */ /* 0x000fe20000010000 */
[----:B------:R-:W-:Y:S01]  /*13fd0*/  FFMA.FTZ R168, R35, R38, -R43 ;  /* 0x0000002623a87223 */ /* 0x000fe2000001082b */
[----:B------:R-:W-:Y:S01]  /*13fe0*/  FADD.FTZ R162, R162, R37 ;  /* 0x00000025a2a27221 */ /* 0x000fe20000010000 */
[----:B------:R-:W-:Y:S01]  /*13ff0*/  MUFU.EX2 R38, R66 ;  /* 0x0000004200267308 */ /* 0x000fe20000000800 */
[----:B------:R-:W-:Y:S01]  /*14000*/  FADD.FTZ R166, R166, R67 ;  /* 0x00000043a6a67221 */ /* 0x000fe20000010000 */
[----:B------:R-:W-:Y:S01]  /*14010*/  LDSM.16.MT88.4 R32, [R15+0xac00] ;  /* 0x00ac00000f20783b */ /* 0x000fe20000004200 */
[C---:B-1----:R-:W-:Y:S03]  /*14020*/  HMMA.16816.F32 R112, R4.reuse, R16, R112 ;  /* 0x000000100470723c */ /* 0x042fe60000001870 */
[----:B------:R-:W-:Y:S01]  /*14030*/  FADD.FTZ R57, R57, R162 ;  /* 0x000000a239397221 */ /* 0x000fe20000010000 */
[----:B------:R-:W-:Y:S01]  /*14040*/  FADD.FTZ R166, R59, R166 ;  /* 0x000000a63ba67221 */ /* 0x000fe20000010000 */
[----:B------:R-:W-:Y:S02]  /*14050*/  MUFU.EX2 R39, R52 ;  /* 0x0000003400277308 */ /* 0x000fe40000000800 */
[----:B------:R-:W-:Y:S01]  /*14060*/  FADD.FTZ R134, R134, R57 ;  /* 0x0000003986867221 */ /* 0x000fe20000010000 */
[----:B------:R-:W-:Y:S01]  /*14070*/  FADD.FTZ R53, R53, R166 ;  /* 0x000000a635357221 */ /* 0x000fe20000010000 */
[C---:B------:R-:W-:Y:S01]  /*14080*/  HMMA.16816.F32 R108, R4.reuse, R18, R108 ;  /* 0x00000012046c723c */ /* 0x040fe2000000186c */
[----:B------:R-:W1:Y:S02]  /*14090*/  LDSM.16.MT88.4 R16, [R15+0xe800] ;  /* 0x00e800000f10783b */ /* 0x000e640000004200 */
[----:B------:R-:W-:Y:S01]  /*140a0*/  FADD.FTZ R11, R11, R134 ;  /* 0x000000860b0b7221 */ /* 0x000fe20000010000 */
[----:B------:R-:W-:Y:S01]  /*140b0*/  FADD.FTZ R53, R14, R53 ;  /* 0x000000350e357221 */ /* 0x000fe20000010000 */
[----:B------:R-:W3:Y:S02]  /*140c0*/  MUFU.EX2 R43, R64 ;  /* 0x00000040002b7308 */ /* 0x000ee40000000800 */
[----:B------:R-:W-:Y:S01]  /*140d0*/  FADD.FTZ R174, R174, R11 ;  /* 0x0000000baeae7221 */ /* 0x000fe20000010000 */
[----:B------:R-:W-:Y:S01]  /*140e0*/  FADD.FTZ R176, R176, R53 ;  /* 0x00000035b0b07221 */ /* 0x000fe20000010000 */
[C---:B------:R-:W-:Y:S03]  /*140f0*/  HMMA.16816.F32 R96, R4.reuse, R28, R96 ;  /* 0x0000001c0460723c */ /* 0x040fe60000001860 */
[----:B------:R-:W-:Y:S01]  /*14100*/  FADD.FTZ R127, R127, R174 ;  /* 0x000000ae7f7f7221 */ /* 0x000fe20000010000 */
[----:B------:R-:W-:Y:S01]  /*14110*/  FADD.FTZ R129, R129, R176 ;  /* 0x000000b081817221 */ /* 0x000fe20000010000 */
[----:B------:R-:W-:Y:S02]  /*14120*/  MUFU.EX2 R65, R65 ;  /* 0x0000004100417308 */ /* 0x000fe40000000800 */
[----:B------:R-:W-:Y:S01]  /*14130*/  FADD.FTZ R14, R170, R127 ;  /* 0x0000007faa0e7221 */ /* 0x000fe20000010000 */
[----:B------:R-:W-:Y:S01]  /*14140*/  FADD.FTZ R172, R172, R129 ;  /* 0x00000081acac7221 */ /* 0x000fe20000010000 */
[C---:B------:R-:W-:Y:S01]  /*14150*/  HMMA.16816.F32 R92, R4.reuse, R30, R92 ;  /* 0x0000001e045c723c */ /* 0x040fe2000000185c */
[----:B------:R-:W-:Y:S02]  /*14160*/  LDSM.16.MT88.4 R28, [R15+0xcc00] ;  /* 0x00cc00000f1c783b */ /* 0x000fe40000004200 */
[----:B------:R-:W-:Y:S01]  /*14170*/  FADD.FTZ R14, R123, R14 ;  /* 0x0000000e7b0e7221 */ /* 0x000fe20000010000 */
[----:B------:R-:W-:Y:S01]  /*14180*/  FADD.FTZ R125, R125, R172 ;  /* 0x000000ac7d7d7221 */ /* 0x000fe20000010000 */
[----:B------:R-:W4:Y:S02]  /*14190*/  MUFU.EX2 R168, R168 ;  /* 0x000000a800a87308 */ /* 0x000f240000000800 */
        /* <DEDUP_REMOVED lines=10> */
[----:B------:R-:W-:-:S04]  /*14240*/  FADD.FTZ R49, R49, R56 ;  /* 0x0000003831317221 */ /* 0x000fc80000010000 */
[----:B------:R-:W-:Y:S01]  /*14250*/  FADD.FTZ R14, R44, R49 ;  /* 0x000000312c0e7221 */ /* 0x000fe20000010000 */
[----:B------:R-:W-:Y:S03]  /*14260*/  HMMA.16816.F32 R88, R4, R24, R88 ;  /* 0x000000180458723c */ /* 0x000fe60000001858 */
[----:B------:R-:W-:-:S04]  /*14270*/  FADD.FTZ R14, R163, R14 ;  /* 0x0000000ea30e7221 */ /* 0x000fc80000010000 */
[----:B------:R-:W-:Y:S01]  /*14280*/  FADD.FTZ R165, R165, R14 ;  /* 0x0000000ea5a57221 */ /* 0x000fe20000010000 */
[----:B-1----:R-:W-:Y:S03]  /*14290*/  HMMA.16816.F32 R80, R4, R16, R80 ;  /* 0x000000100450723c */ /* 0x002fe60000001850 */
[----:B------:R-:W-:-:S05]  /*142a0*/  FADD.FTZ R40, R40, R165 ;  /* 0x000000a528287221 */ /* 0x000fca0000010000 */
[C---:B------:R-:W-:Y:S01]  /*142b0*/  HMMA.16816.F32 R76, R4.reuse, R18, R76 ;  /* 0x00000012044c723c */ /* 0x040fe2000000184c */
[----:B------:R-:W1:Y:S07]  /*142c0*/  LDSM.16.MT88.4 R16, [R15+0xec00] ;  /* 0x00ec00000f10783b */ /* 0x000e6e0000004200 */
[C---:B------:R-:W-:Y:S01]  /*142d0*/  HMMA.16816.F32 R84, R4.reuse, R26, R84 ;  /* 0x0000001a0454723c */ /* 0x040fe20000001854 */
[----:B------:R-:W5:Y:S07]  /*142e0*/  LDSM.16.MT88.4 R24, [R8+0xac00] ;  /* 0x00ac00000818783b */ /* 0x000f6e0000004200 */
[C---:B--2---:R-:W-:Y:S08]  /*142f0*/  HMMA.16816.F32 R72, R4.reuse, R20, R72 ;  /* 0x000000140448723c */ /* 0x044ff00000001848 */
[----:B------:R-:W-:Y:S03]  /*14300*/  HMMA.16816.F32 R68, R4, R22, R68 ;  /* 0x000000160444723c */ /* 0x000fe60000001844 */
[----:B---3--:R-:W-:Y:S01]  /*14310*/  F2FP.F16.F32.PACK_AB R4, R50, R43 ;  /* 0x0000002b3204723e */ /* 0x008fe200000000ff */
[----:B------:R-:W2:Y:S01]  /*14320*/  LDSM.16.MT88.4 R20, [R8+0xcc00] ;  /* 0x00cc00000814783b */ /* 0x000ea20000004200 */
[----:B------:R-:W-:Y:S01]  /*14330*/  F2FP.F16.F32.PACK_AB R5, R41, R38 ;  /* 0x000000262905723e */ /* 0x000fe200000000ff */
[----:B------:R-:W-:Y:S01]  /*14340*/  FADD.FTZ R43, R43, R40 ;  /* 0x000000282b2b7221 */ /* 0x000fe20000010000 */
[----:B----4-:R-:W-:-:S02]  /*14350*/  F2FP.F16.F32.PACK_AB R6, R168, R65 ;  /* 0x00000041a806723e */ /* 0x010fc400000000ff */
[----:B------:R-:W-:Y:S01]  /*14360*/  F2FP.F16.F32.PACK_AB R7, R48, R39 ;  /* 0x000000273007723e */ /* 0x000fe200000000ff */
[----:B------:R-:W-:-:S04]  /*14370*/  FADD.FTZ R50, R50, R43 ;  /* 0x0000002b32327221 */ /* 0x000fc80000010000 */
[----:B------:R-:W-:Y:S02]  /*14380*/  FADD.FTZ R65, R65, R50 ;  /* 0x0000003241417221 */ /* 0x000fe40000010000 */
[----:B------:R-:W-:Y:S03]  /*14390*/  HMMA.16816.F32 R112, R4, R32, R112 ;  /* 0x000000200470723c */ /* 0x000fe60000001870 */
[----:B------:R-:W-:-:S05]  /*143a0*/  FADD.FTZ R168, R168, R65 ;  /* 0x00000041a8a87221 */ /* 0x000fca0000010000 */
[C---:B-1----:R-:W-:Y:S08]  /*143b0*/  HMMA.16816.F32 R80, R4.reuse, R16, R80 ;  /* 0x000000100450723c */ /* 0x042ff00000001850 */
[C---:B------:R-:W-:Y:S01]  /*143c0*/  HMMA.16816.F32 R76, R4.reuse, R18, R76 ;  /* 0x00000012044c723c */ /* 0x040fe2000000184c */
[----:B------:R1:W3:Y:S07]  /*143d0*/  LDSM.16.MT88.4 R16, [R8+0xec00] ;  /* 0x00ec00000810783b */ /* 0x0002ee0000004200 */
[C---:B------:R-:W-:Y:S08]  /*143e0*/  HMMA.16816.F32 R108, R4.reuse, R34, R108 ;  /* 0x00000022046c723c */ /* 0x040ff0000000186c */
[----:B------:R-:W-:Y:S03]  /*143f0*/  HMMA.16816.F32 R96, R4, R28, R96 ;  /* 0x0000001c0460723c */ /* 0x000fe60000001860 */
[----:B-1----:R-:W-:-:S05]  /*14400*/  FADD.FTZ R8, R46, R51 ;  /* 0x000000332e087221 */ /* 0x002fca0000010000 */
[----:B------:R-:W-:Y:S03]  /*14410*/  HMMA.16816.F32 R92, R4, R30, R92 ;  /* 0x0000001e045c723c */ /* 0x000fe6000000185c */
[----:B------:R-:W-:-:S04]  /*14420*/  FADD.FTZ R8, R47, R8 ;  /* 0x000000082f087221 */ /* 0x000fc80000010000 */
[----:B------:R-:W-:Y:S01]  /*14430*/  FADD.FTZ R11, R45, R8 ;  /* 0x000000082d0b7221 */ /* 0x000fe20000010000 */
[----:B-----5:R-:W-:Y:S03]  /*14440*/  HMMA.16816.F32 R104, R4, R24, R104 ;  /* 0x000000180468723c */ /* 0x020fe60000001868 */
        /* <DEDUP_REMOVED lines=8> */
[C---:B---3--:R-:W-:Y:S08]  /*144d0*/  HMMA.16816.F32 R72, R4.reuse, R16, R72 ;  /* 0x000000100448723c */ /* 0x048ff00000001848 */
        /* <DEDUP_REMOVED lines=8> */
[----:B------:R-:W-:Y:S06]  /*14560*/  BAR.SYNC.DEFER_BLOCKING 0x0 ;  /* 0x0000000000007b1d */ /* 0x000fec0000010000 */
[----:B------:R-:W-:Y:S05]  /*14570*/  @!P3 BRA `(.L_x_5188) ;  /* 0x0000000000f8b947 */ /* 0x000fea0003800000 */
[----:B------:R-:W2:Y:S01]  /*14580*/  LD.E R15, desc[UR4][R116.64+0x170] ;  /* 0x00017004740f7980 */ /* 0x000ea2000c101900 */
[----:B------:R-:W-:Y:S02]  /*14590*/  IADD3 R4, PT, PT, R60, -0x2, RZ ;  /* 0xfffffffe3c047810 */ /* 0x000fe40007ffe0ff */
[----:B------:R-:W-:Y:S01]  /*145a0*/  IABS R7, R55 ;  /* 0x0000003700077213 */ /* 0x000fe20000000000 */
[----:B------:R-:W3:Y:S02]  /*145b0*/  LD.E.64 R18, desc[UR4][R116.64+0x28] ;  /* 0x0000280474127980 */ /* 0x000ee4000c101b00 */
[----:B------:R-:W-:Y:S01]  /*145c0*/  IMAD.SHL.U32 R4, R4, 0x80, RZ ;  /* 0x0000008004047824 */ /* 0x000fe200078e00ff */
[-C--:B--2---:R-:W-:Y:S02]  /*145d0*/  IABS R8, R15.reuse ;  /* 0x0000000f00087213 */ /* 0x084fe40000000000 */
[-C--:B------:R-:W-:Y:S02]  /*145e0*/  IABS R6, R15.reuse ;  /* 0x0000000f00067213 */ /* 0x080fe40000000000 */
[----:B------:R-:W1:Y:S01]  /*145f0*/  I2F.RP R11, R8 ;  /* 0x00000008000b7306 */ /* 0x000e620000209400 */
[----:B------:R-:W-:-:S02]  /*14600*/  LOP3.LUT R55, R55, R15, RZ, 0x3c, !PT ;  /* 0x0000000f37377212 */ /* 0x000fc400078e3cff */
[----:B------:R-:W-:Y:S02]  /*14610*/  IADD3 R6, PT, PT, RZ, -R6, RZ ;  /* 0x80000006ff067210 */ /* 0x000fe40007ffe0ff */
        /* <DEDUP_REMOVED lines=52> */
.L_x_5188:
        /* <DEDUP_REMOVED lines=8> */
.L_x_5189:
[----:B------:R-:W-:Y:S05]  /*149e0*/  BSYNC.RECONVERGENT B0 ;  /* 0x0000000000007941 */ /* 0x000fea0003800200 */
.L_x_5187:
[-C--:B------:R-:W-:Y:S01]  /*149f0*/  ISETP.GE.AND P2, PT, R12, R149.reuse, PT ;  /* 0x000000950c00720c */ /* 0x080fe20003f46270 */
[----:B------:R-:W-:Y:S01]  /*14a00*/  IMAD.SHL.U32 R5, R138, 0x40, RZ ;  /* 0x000000408a057824 */ /* 0x000fe200078e00ff */
[-C--:B------:R-:W-:Y:S01]  /*14a10*/  ISETP.GE.AND P1, PT, R10, R149.reuse, PT ;  /* 0x000000950a00720c */ /* 0x080fe20003f26270 */
[----:B------:R-:W-:Y:S01]  /*14a20*/  IMAD.MOV.U32 R62, RZ, RZ, 0x20 ;  /* 0x00000020ff3e7424 */ /* 0x000fe200078e00ff */
[----:B------:R-:W-:Y:S01]  /*14a30*/  ISETP.GE.AND P0, PT, R9, R149, PT ;  /* 0x000000950900720c */ /* 0x000fe20003f06270 */
[----:B------:R-:W-:Y:S01]  /*14a40*/  IMAD R181, R60, 0x80, R3 ;  /* 0x000000803cb57824 */ /* 0x000fe200078e0203 */
[C---:B------:R-:W-:Y:S01]  /*14a50*/  IADD3 R6, P4, PT, R5.reuse, R142, RZ ;  /* 0x0000008e05067210 */ /* 0x040fe20007f9e0ff */
[----:B------:R-:W-:Y:S01]  /*14a60*/  BSSY.RECONVERGENT B1, `(.L_x_5190) ;  /* 0x0000398000017945 */ /* 0x000fe20003800200 */
        /* <DEDUP_REMOVED lines=10> */
[C---:B------:R-:W-:Y:S02]  /*14b10*/  IMAD.X R9, R4.reuse, 0x1, R7, P5 ;  /* 0x0000000104097824 */ /* 0x040fe400028e0607 */
        /* <DEDUP_REMOVED lines=60> */
[----:B------:R-:W-:Y:S04]  /*14ee0*/  LDSM.16.M88.4 R124, [R134] ;  /* 0x00000000867c783b */ /* 0x000fe80000000200 */
[----:B------:R-:W-:Y:S04]  /*14ef0*/  LDSM.16.M88.4 R20, [R62+0x3400] ;  /* 0x003400003e14783b */ /* 0x000fe80000000200 */
[----:B------:R-:W3:Y:S04]  /*14f00*/  LDSM.16.M88.4 R64, [R119+0x3000] ;  /* 0x003000007740783b */ /* 0x000ee80000000200 */
[----:B------:R-:W4:Y:S04]  /*14f10*/  LDSM.16.M88.4 R44, [R119+0x3800] ;  /* 0x00380000772c783b */ /* 0x000f280000000200 */
[----:B------:R-:W5:Y:S04]  /*14f20*/  LDSM.16.M88.4 R28, [R119+0x4000] ;  /* 0x00400000771c783b */ /* 0x000f680000000200 */
[----:B------:R-:W5:Y:S04]  /*14f30*/  LDSM.16.M88.4 R24, [R62+0x3000] ;  /* 0x003000003e18783b */ /* 0x000f680000000200 */
[----:B--2---:R-:W2:Y:S04]  /*14f40*/  LDSM.16.M88.4 R8, [R62+0x3800] ;  /* 0x003800003e08783b */ /* 0x004ea80000000200 */
[----:B------:R-:W-:Y:S04]  /*14f50*/  LDSM.16.M88.4 R36, [R119+0x3c00] ;  /* 0x003c00007724783b */ /* 0x000fe80000000200 */
[----:B------:R-:W-:Y:S01]  /*14f60*/  LDSM.16.M88.4 R12, [R62+0x4000] ;  /* 0x004000003e0c783b */ /* 0x000fe20000000200 */
[C---:B-1----:R-:W-:Y:S03]  /*14f70*/  HMMA.16816.F32 R56, R4.reuse, R52, RZ ;  /* 0x000000340438723c */ /* 0x042fe600000018ff */
[----:B------:R-:W-:Y:S04]  /*14f80*/  LDSM.16.M88.4 R128, [R62+0x4400] ;  /* 0x004400003e80783b */ /* 0x000fe80000000200 */
[----:B------:R-:W-:Y:S01]  /*14f90*/  LDSM.16.M88.4 R16, [R62+0x3c00] ;  /* 0x003c00003e10783b */ /* 0x000fe20000000200 */
[C---:B------:R-:W-:Y:S03]  /*14fa0*/  HMMA.16816.F32 R52, R4.reuse, R54, RZ ;  /* 0x000000360434723c */ /* 0x040fe600000018ff */
[----:B------:R-:W-:Y:S04]  /*14fb0*/  LDSM.16.M88.4 R172, [R134+0x2000] ;  /* 0x0020000086ac783b */ /* 0x000fe80000000200 */
[----:B------:R-:W0:Y:S01]  /*14fc0*/  LDGDEPBAR ;  /* 0x00000000000079af */ /* 0x000e220000000000 */
[----:B---3--:R-:W-:Y:S08]  /*14fd0*/  HMMA.16816.F32 R120, R4, R64, RZ ;  /* 0x000000400478723c */ /* 0x008ff000000018ff */
[C---:B------:R-:W-:Y:S08]  /*14fe0*/  HMMA.16816.F32 R56, R124.reuse, R20, R56 ;  /* 0x000000147c38723c */ /* 0x040ff00000001838 */
[----:B------:R-:W-:Y:S01]  /*14ff0*/  HMMA.16816.F32 R52, R124, R22, R52 ;  /* 0x000000167c34723c */ /* 0x000fe20000001834 */
[----:B------:R-:W1:Y:S07]  /*15000*/  LDSM.16.M88.4 R20, [R119+0x4400] ;  /* 0x004400007714783b */ /* 0x000e6e0000000200 */
[C---:B----4-:R-:W-:Y:S08]  /*15010*/  HMMA.16816.F32 R48, R4.reuse, R44, RZ ;  /* 0x0000002c0430723c */ /* 0x050ff000000018ff */
[C---:B------:R-:W-:Y:S08]  /*15020*/  HMMA.16816.F32 R64, R4.reuse, R66, RZ ;  /* 0x000000420440723c */ /* 0x040ff000000018ff */
[C---:B------:R-:W-:Y:S08]  /*15030*/  HMMA.16816.F32 R44, R4.reuse, R46, RZ ;  /* 0x0000002e042c723c */ /* 0x040ff000000018ff */
[----:B-----5:R-:W-:Y:S08]  /*15040*/  HMMA.16816.F32 R32, R4, R28, RZ ;  /* 0x0000001c0420723c */ /* 0x020ff000000018ff */
[C---:B------:R-:W-:Y:S08]  /*15050*/  HMMA.16816.F32 R120, R124.reuse, R24, R120 ;  /* 0x000000187c78723c */ /* 0x040ff00000001878 */
[C---:B------:R-:W-:Y:S08]  /*15060*/  HMMA.16816.F32 R64, R124.reuse, R26, R64 ;  /* 0x0000001a7c40723c */ /* 0x040ff00000001840 */
[C---:B--2---:R-:W-:Y:S08]  /*15070*/  HMMA.16816.F32 R48, R124.reuse, R8, R48 ;  /* 0x000000087c30723c */ /* 0x044ff00000001830 */
[----:B------:R-:W-:Y:S01]  /*15080*/  HMMA.16816.F32 R44, R124, R10, R44 ;  /* 0x0000000a7c2c723c */ /* 0x000fe2000000182c */
[----:B------:R-:W2:Y:S07]  /*15090*/  LDSM.16.M88.4 R8, [R119+0x4800] ;  /* 0x004800007708783b */ /* 0x000eae0000000200 */
[C---:B------:R-:W-:Y:S08]  /*150a0*/  HMMA.16816.F32 R28, R4.reuse, R30, RZ ;  /* 0x0000001e041c723c */ /* 0x040ff000000018ff */
[C---:B-1----:R-:W-:Y:S08]  /*150b0*/  HMMA.16816.F32 R24, R4.reuse, R20, RZ ;  /* 0x000000140418723c */ /* 0x042ff000000018ff */
[C---:B------:R-:W-:Y:S08]  /*150c0*/  HMMA.16816.F32 R20, R4.reuse, R22, RZ ;  /* 0x000000160414723c */ /* 0x040ff000000018ff */
[C---:B------:R-:W-:Y:S08]  /*150d0*/  HMMA.16816.F32 R40, R4.reuse, R36, RZ ;  /* 0x000000240428723c */ /* 0x040ff000000018ff */
[----:B------:R-:W-:Y:S08]  /*150e0*/  HMMA.16816.F32 R36, R4, R38, RZ ;  /* 0x000000260424723c */ /* 0x000ff000000018ff */
[C---:B------:R-:W-:Y:S08]  /*150f0*/  HMMA.16816.F32 R32, R124.reuse, R12, R32 ;  /* 0x0000000c7c20723c */ /* 0x040ff00000001820 */
[C---:B------:R-:W-:Y:S01]  /*15100*/  HMMA.16816.F32 R28, R124.reuse, R14, R28 ;  /* 0x0000000e7c1c723c */ /* 0x040fe2000000181c */
[----:B------:R-:W1:Y:S07]  /*15110*/  LDSM.16.M88.4 R12, [R62+0x4800] ;  /* 0x004800003e0c783b */ /* 0x000e6e0000000200 */
[C---:B------:R-:W-:Y:S08]  /*15120*/  HMMA.16816.F32 R24, R124.reuse, R128, R24 ;  /* 0x000000807c18723c */ /* 0x040ff00000001818 */
[C---:B------:R-:W-:Y:S01]  /*15130*/  HMMA.16816.F32 R20, R124.reuse, R130, R20 ;  /* 0x000000827c14723c */ /* 0x040fe20000001814 */
[----:B------:R-:W3:Y:S07]  /*15140*/  LDSM.16.M88.4 R128, [R119+0x4c00] ;  /* 0x004c00007780783b */ /* 0x000eee0000000200 */
[C---:B------:R-:W-:Y:S08]  /*15150*/  HMMA.16816.F32 R40, R124.reuse, R16, R40 ;  /* 0x000000107c28723c */ /* 0x040ff00000001828 */
[----:B------:R-:W-:Y:S08]  /*15160*/  HMMA.16816.F32 R36, R124, R18, R36 ;  /* 0x000000127c24723c */ /* 0x000ff00000001824 */
[C---:B--2---:R-:W-:Y:S08]  /*15170*/  HMMA.16816.F32 R16, R4.reuse, R8, RZ ;  /* 0x000000080410723c */ /* 0x044ff000000018ff */
[----:B------:R-:W-:-:S12]  /*15180*/  HMMA.16816.F32 R8, R4, R10, RZ ;  /* 0x0000000a0408723c */ /* 0x000fd800000018ff */
[C---:B-1----:R-:W-:Y:S08]  /*15190*/  HMMA.16816.F32 R16, R124.reuse, R12, R16 ;  /* 0x0000000c7c10723c */ /* 0x042ff00000001810 */
        /* <DEDUP_REMOVED lines=31> */
[----:B------:R1:W-:Y:S04]  /*15390*/  LDSM.16.M88.4 R124, [R134+0x1000] ;  /* 0x00100000867c783b */ /* 0x0003e80000000200 */
[----:B------:R-:W2:Y:S01]  /*153a0*/  LDSM.16.M88.4 R128, [R62+0x5000] ;  /* 0x005000003e80783b */ /* 0x000ea20000000200 */
[----:B-1----:R-:W-:-:S02]  /*153b0*/  IMAD.IADD R134, R181, 0x1, R148 ;  /* 0x00000001b5867824 */ /* 0x002fc400078e0294 */
[C---:B--2---:R-:W-:Y:S08]  /*153c0*/  HMMA.16816.F32 R120, R124.reuse, R128, R120 ;  /* 0x000000807c78723c */ /* 0x044ff00000001878 */
        /* <DEDUP_REMOVED lines=44> */
[----:B------:R1:W2:Y:S02]  /*15690*/  LDSM.16.M88.4 R128, [R119+0x8c00] ;  /* 0x008c00007780783b */ /* 0x0002a40000000200 */
[----:B-1----:R-:W1:Y:S05]  /*156a0*/  S2R R119, SR_TID.X ;  /* 0x0000000000777919 */ /* 0x002e6a0000002100 */
[C---:B--2---:R-:W-:Y:S08]  /*156b0*/  HMMA.16816.F32 R8, R124.reuse, R128, R8 ;  /* 0x000000807c08723c */ /* 0x044ff00000001808 */
[----:B------:R-:W-:Y:S01]  /*156c0*/  HMMA.16816.F32 R4, R124, R130, R4 ;  /* 0x000000827c04723c */ /* 0x000fe20000001804 */
[----:B------:R-:W2:Y:S04]  /*156d0*/  LDSM.16.M88.4 R124, [R62+0x7400] ;  /* 0x007400003e7c783b */ /* 0x000ea80000000200 */
[----:B------:R-:W3:Y:S01]  /*156e0*/  LDSM.16.M88.4 R128, [R62+0x7000] ;  /* 0x007000003e80783b */ /* 0x000ee20000000200 */
[----:B-1----:R-:W-:-:S02]  /*156f0*/  SHF.R.U32.HI R119, RZ, 0x1, R119 ;  /* 0x00000001ff777819 */ /* 0x002fc40000011677 */
[C---:B--2---:R-:W-:Y:S08]  /*15700*/  HMMA.16816.F32 R56, R172.reuse, R124, R56 ;  /* 0x0000007cac38723c */ /* 0x044ff00000001838 */
[C---:B------:R-:W-:Y:S01]  /*15710*/  HMMA.16816.F32 R52, R172.reuse, R126, R52 ;  /* 0x0000007eac34723c */ /* 0x040fe20000001834 */
        /* <DEDUP_REMOVED lines=14> */
[----:B------:R-:W-:Y:S01]  /*15800*/  HMMA.16816.F32 R28, R172, R130, R28 ;  /* 0x00000082ac1c723c */ /* 0x000fe2000000181c */
[----:B------:R-:W2:Y:S01]  /*15810*/  LDSM.16.M88.4 R128, [R62+0x8800] ;  /* 0x008800003e80783b */ /* 0x000ea20000000200 */
[----:B------:R-:W-:-:S06]  /*15820*/  DEPBAR.LE SB0, 0x0 ;  /* 0x000080000000791a */ /* 0x000fcc0000000000 */
[----:B-1----:R-:W-:Y:S05]  /*15830*/  HMMA.16816.F32 R8, R172, R124, R8 ;  /* 0x0000007cac08723c */ /* 0x002fea0000001808 */
[----:B------:R-:W-:-:S03]  /*15840*/  LOP3.LUT R124, R118, 0x1f0, R119, 0xf8, !PT ;  /* 0x000001f0767c7812 */ /* 0x000fc600078ef877 */
[C---:B------:R-:W-:Y:S08]  /*15850*/  HMMA.16816.F32 R4, R172.reuse, R126, R4 ;  /* 0x0000007eac04723c */ /* 0x040ff00000001804 */
[----:B--2---:R-:W-:Y:S03]  /*15860*/  HMMA.16816.F32 R16, R172, R128, R16 ;  /* 0x00000080ac10723c */ /* 0x004fe60000001810 */
[----:B------:R-:W-:-:S05]  /*15870*/  IMAD.IADD R129, R61, 0x1, R124 ;  /* 0x000000013d817824 */ /* 0x000fca00078e027c */
[C-C-:B------:R-:W-:Y:S01]  /*15880*/  IADD3 R125, PT, PT, R129.reuse, 0x100, -R134.reuse ;  /* 0x00000100817d7810 */ /* 0x140fe20007ffe886 */
[----:B------:R-:W-:Y:S03]  /*15890*/  HMMA.16816.F32 R12, R172, R130, R12 ;  /* 0x00000082ac0c723c */ /* 0x000fe6000000180c */
[C---:B------:R-:W-:Y:S01]  /*158a0*/  VIADD R130, R129.reuse, 0x8 ;  /* 0x0000000881827836 */ /* 0x040fe20000000000 */
[----:B------:R-:W-:Y:S02]  /*158b0*/  IABS R125, R125 ;  /* 0x0000007d007d7213 */ /* 0x000fe40000000000 */
[--C-:B------:R-:W-:Y:S02]  /*158c0*/  IADD3 R62, PT, PT, R129, 0xff, -R134.reuse ;  /* 0x000000ff813e7810 */ /* 0x100fe40007ffe886 */
[----:B------:R-:W-:Y:S02]  /*158d0*/  IADD3 R119, PT, PT, R130, 0x100, -R134 ;  /* 0x0000010082777810 */ /* 0x000fe40007ffe886 */
[----:B------:R-:W-:-:S02]  /*158e0*/  I2FP.F32.S32 R125, R125 ;  /* 0x0000007d007d7245 */ /* 0x000fc40000201400 */
[----:B------:R-:W-:Y:S02]  /*158f0*/  IABS R119, R119 ;  /* 0x0000007700777213 */ /* 0x000fe40000000000 */
[----:B------:R-:W-:Y:S01]  /*15900*/  IABS R62, R62 ;  /* 0x0000003e003e7213 */ /* 0x000fe20000000000 */
[----:B------:R-:W-:Y:S01]  /*15910*/  FFMA.FTZ R120, -R156, R125, R120 ;  /* 0x0000007d9c787223 */ /* 0x000fe20000010178 */
[----:B------:R-:W-:Y:S02]  /*15920*/  I2FP.F32.S32 R119, R119 ;  /* 0x0000007700777245 */ /* 0x000fe40000201400 */
[----:B------:R-:W-:-:S03]  /*15930*/  I2FP.F32.S32 R62, R62 ;  /* 0x0000003e003e7245 */ /* 0x000fc60000201400 */
[C---:B------:R-:W-:Y:S01]  /*15940*/  FFMA.FTZ R122, -R156.reuse, R119, R122 ;  /* 0x000000779c7a7223 */ /* 0x040fe2000001017a */
[C---:B------:R-:W-:Y:S02]  /*15950*/  VIADD R119, R181.reuse, 0xffffff00 ;  /* 0xffffff00b5777836 */ /* 0x040fe40000000000 */
[----:B------:R-:W-:Y:S01]  /*15960*/  FFMA.FTZ R121, -R156, R62, R121 ;  /* 0x0000003e9c797223 */ /* 0x000fe20000010179 */
[----:B------:R-:W-:Y:S01]  /*15970*/  VIADD R62, R181, 0xffffff01 ;  /* 0xffffff01b53e7836 */ /* 0x000fe20000000000 */
[----:B------:R-:W-:Y:S01]  /*15980*/  BAR.SYNC.DEFER_BLOCKING 0x0 ;  /* 0x0000000000007b1d */ /* 0x000fe20000010000 */
[C---:B------:R-:W-:Y:S02]  /*15990*/  ISETP.GE.AND P4, PT, R119.reuse, R160, PT ;  /* 0x000000a07700720c */ /* 0x040fe40003f86270 */
[----:B------:R-:W-:Y:S02]  /*159a0*/  ISETP.GE.AND P5, PT, R119, R157, PT ;  /* 0x0000009d7700720c */ /* 0x000fe40003fa6270 */
[----:B------:R-:W-:-:S02]  /*159b0*/  FSEL R187, R120, -INF , P4 ;  /* 0xff80000078bb7808 */ /* 0x000fc40002000000 */
[----:B------:R-:W-:Y:S02]  /*159c0*/  ISETP.GE.AND P4, PT, R119, R158, PT ;  /* 0x0000009e7700720c */ /* 0x000fe40003f86270 */
[----:B------:R-:W-:Y:S02]  /*159d0*/  FSEL R187, R187, -INF , !P5 ;  /* 0xff800000bbbb7808 */ /* 0x000fe40006800000 */
[----:B------:R-:W-:Y:S02]  /*159e0*/  ISETP.GE.AND P5, PT, R119, R159, PT ;  /* 0x0000009f7700720c */ /* 0x000fe40003fa6270 */
[----:B------:R-:W-:Y:S02]  /*159f0*/  IADD3 R120, PT, PT, R129, 0xf8, -R134 ;  /* 0x000000f881787810 */ /* 0x000fe40007ffe886 */
[----:B------:R-:W-:Y:S02]  /*15a00*/  FSEL R122, R122, -INF , P5 ;  /* 0xff8000007a7a7808 */ /* 0x000fe40002800000 */
[----:B------:R-:W-:-:S02]  /*15a10*/  ISETP.GE.AND P5, PT, R62, R160, PT ;  /* 0x000000a03e00720c */ /* 0x000fc40003fa6270 */
[----:B------:R-:W-:Y:S02]  /*15a20*/  FSEL R214, R122, -INF , !P4 ;  /* 0xff8000007ad67808 */ /* 0x000fe40006000000 */
[----:B------:R-:W-:Y:S02]  /*15a30*/  ISETP.GE.AND P4, PT, R62, R157, PT ;  /* 0x0000009d3e00720c */ /* 0x000fe40003f86270 */
[----:B------:R-:W-:Y:S02]  /*15a40*/  FSEL R121, R121, -INF , P5 ;  /* 0xff80000079797808 */ /* 0x000fe40002800000 */
[----:B------:R-:W-:Y:S02]  /*15a50*/  IADD3 R119, PT, PT, R130, 0xff, -R134 ;  /* 0x000000ff82777810 */ /* 0x000fe40007ffe886 */
[----:B------:R-:W-:Y:S02]  /*15a60*/  FSEL R198, R121, -INF , !P4 ;  /* 0xff80000079c67808 */ /* 0x000fe40006000000 */
[----:B------:R-:W-:-:S02]  /*15a70*/  IABS R120, R120 ;  /* 0x0000007800787213 */ /* 0x000fc40000000000 */
[C---:B------:R-:W-:Y:S02]  /*15a80*/  ISETP.GE.AND P5, PT, R62.reuse, R158, PT ;  /* 0x0000009e3e00720c */ /* 0x040fe40003fa6270 */
[----:B------:R-:W-:Y:S02]  /*15a90*/  ISETP.GE.AND P4, PT, R62, R159, PT ;  /* 0x0000009f3e00720c */ /* 0x000fe40003f86270 */
[----:B------:R-:W-:Y:S02]  /*15aa0*/  IABS R119, R119 ;  /* 0x0000007700777213 */ /* 0x000fe40000000000 */
[----:B------:R-:W-:Y:S02]  /*15ab0*/  IADD3 R62, PT, PT, R130, 0xf8, -R134 ;  /* 0x000000f8823e7810 */ /* 0x000fe40007ffe886 */
[----:B------:R-:W-:Y:S02]  /*15ac0*/  I2FP.F32.S32 R121, R120 ;  /* 0x0000007800797245 */ /* 0x000fe40000201400 */
[----:B------:R-:W-:-:S02]  /*15ad0*/  I2FP.F32.S32 R120, R119 ;  /* 0x0000007700787245 */ /* 0x000fc40000201400 */
[----:B------:R-:W-:Y:S01]  /*15ae0*/  IABS R62, R62 ;  /* 0x0000003e003e7213 */ /* 0x000fe20000000000 */
[C---:B------:R-:W-:Y:S02]  /*15af0*/  FFMA.FTZ R64, -R156.reuse, R121, R64 ;  /* 0x000000799c407223 */ /* 0x040fe40000010140 */
[----:B------:R-:W-:Y:S01]  /*15b00*/  FFMA.FTZ R120, -R156, R120, R123 ;  /* 0x000000789c787223 */ /* 0x000fe2000001017b */
[----:B------:R-:W-:Y:S01]  /*15b10*/  I2FP.F32.S32 R119, R62 ;  /* 0x0000003e00777245 */ /* 0x000fe20000201400 */
[----:B------:R-:W-:-:S03]  /*15b20*/  VIADD R62, R181, 0xffffff08 ;  /* 0xffffff08b53e7836 */ /* 0x000fc60000000000 */
[----:B------:R-:W-:Y:S01]  /*15b30*/  FSEL R120, R120, -INF , P4 ;  /* 0xff80000078787808 */ /* 0x000fe20002000000 */
[----:B------:R-:W-:Y:S01]  /*15b40*/  FFMA.FTZ R66, -R156, R119, R66 ;  /* 0x000000779c427223 */ /* 0x000fe20000010142 */
[----:B------:R-:W-:Y:S02]  /*15b50*/  ISETP.GE.AND P4, PT, R62, R160, PT ;  /* 0x000000a03e00720c */ /* 0x000fe40003f86270 */
[----:B------:R-:W-:Y:S02]  /*15b60*/  IADD3 R119, PT, PT, R129, 0xf7, -R134 ;  /* 0x000000f781777810 */ /* 0x000fe40007ffe886 */
[----:B------:R-:W-:Y:S02]  /*15b70*/  FSEL R131, R120, -INF , !P5 ;  /* 0xff80000078837808 */ /* 0x000fe40006800000 */
[----:B------:R-:W-:Y:S02]  /*15b80*/  ISETP.GE.AND P5, PT, R62, R157, PT ;  /* 0x0000009d3e00720c */ /* 0x000fe40003fa6270 */
[----:B------:R-:W-:-:S02]  /*15b90*/  FSEL R64, R64, -INF , P4 ;  /* 0xff80000040407808 */ /* 0x000fc40002000000 */
[----:B------:R-:W-:Y:S02]  /*15ba0*/  IABS R119, R119 ;  /* 0x0000007700777213 */ /* 0x000fe40000000000 */
[----:B------:R-:W-:Y:S02]  /*15bb0*/  FSEL R234, R64, -INF , !P5 ;  /* 0xff80000040ea7808 */ /* 0x000fe40006800000 */
[----:B------:R-:W-:Y:S02]  /*15bc0*/  I2FP.F32.S32 R119, R119 ;  /* 0x0000007700777245 */ /* 0x000fe40000201400 */
[C---:B------:R-:W-:Y:S02]  /*15bd0*/  ISETP.GE.AND P4, PT, R62.reuse, R158, PT ;  /* 0x0000009e3e00720c */ /* 0x040fe40003f86270 */
[----:B------:R-:W-:Y:S01]  /*15be0*/  ISETP.GE.AND P5, PT, R62, R159, PT ;  /* 0x0000009f3e00720c */ /* 0x000fe20003fa6270 */
[----:B------:R-:W-:Y:S02]  /*15bf0*/  VIADD R62, R181, 0xffffff09 ;  /* 0xffffff09b53e7836 */ /* 0x000fe40000000000 */
[----:B------:R-:W-:Y:S01]  /*15c00*/  FFMA.FTZ R65, -R156, R119, R65 ;  /* 0x000000779c417223 */ /* 0x000fe20000010141 */
[----:B------:R-:W-:-:S02]  /*15c10*/  IADD3 R64, PT, PT, R130, 0xf7, -R134 ;  /* 0x000000f782407810 */ /* 0x000fc40007ffe886 */
[----:B------:R-:W-:Y:S02]  /*15c20*/  FSEL R66, R66, -INF , P5 ;  /* 0xff80000042427808 */ /* 0x000fe40002800000 */
[----:B------:R-:W-:Y:S02]  /*15c30*/  ISETP.GE.AND P5, PT, R62, R160, PT ;  /* 0x000000a03e00720c */ /* 0x000fe40003fa6270 */
[----:B------:R-:W-:Y:S02]  /*15c40*/  FSEL R236, R66, -INF , !P4 ;  /* 0xff80000042ec7808 */ /* 0x000fe40006000000 */
[C---:B------:R-:W-:Y:S02]  /*15c50*/  ISETP.GE.AND P4, PT, R62.reuse, R157, PT ;  /* 0x0000009d3e00720c */ /* 0x040fe40003f86270 */
[----:B------:R-:W-:Y:S02]  /*15c60*/  FSEL R65, R65, -INF , P5 ;  /* 0xff80000041417808 */ /* 0x000fe40002800000 */
[----:B------:R-:W-:-:S02]  /*15c70*/  ISETP.GE.AND P5, PT, R62, R158, PT ;  /* 0x0000009e3e00720c */ /* 0x000fc40003fa6270 */
[----:B------:R-:W-:Y:S02]  /*15c80*/  FSEL R232, R65, -INF , !P4 ;  /* 0xff80000041e87808 */ /* 0x000fe40006000000 */
[----:B------:R-:W-:Y:S02]  /*15c90*/  ISETP.GE.AND P4, PT, R62, R159, PT ;  /* 0x0000009f3e00720c */ /* 0x000fe40003f86270 */
        /* <DEDUP_REMOVED lines=8> */
[----:B------:R-:W-:Y:S01]  /*15d20*/  I2FP.F32.S32 R119, R62 ;  /* 0x0000003e00777245 */ /* 0x000fe20000201400 */
[----:B------:R-:W-:Y:S01]  /*15d30*/  VIADD R62, R181, 0xffffff10 ;  /* 0xffffff10b53e7836 */ /* 0x000fe20000000000 */
[----:B------:R-:W-:Y:S01]  /*15d40*/  FSEL R64, R64, -INF , P4 ;  /* 0xff80000040407808 */ /* 0x000fe20002000000 */
[C---:B------:R-:W-:Y:S01]  /*15d50*/  FFMA.FTZ R56, -R156.reuse, R65, R56 ;  /* 0x000000419c387223 */ /* 0x040fe20000010138 */
[----:B------:R-:W-:Y:S01]  /*15d60*/  IADD3 R65, PT, PT, R129, 0xef, -R134 ;  /* 0x000000ef81417810 */ /* 0x000fe20007ffe886 */
[----:B------:R-:W-:Y:S01]  /*15d70*/  FFMA.FTZ R58, -R156, R119, R58 ;  /* 0x000000779c3a7223 */ /* 0x000fe2000001013a */
[----:B------:R-:W-:-:S02]  /*15d80*/  ISETP.GE.AND P4, PT, R62, R160, PT ;  /* 0x000000a03e00720c */ /* 0x000fc40003f86270 */
[----:B------:R-:W-:Y:S02]  /*15d90*/  FSEL R230, R64, -INF , !P5 ;  /* 0xff80000040e67808 */ /* 0x000fe40006800000 */
[----:B------:R-:W-:Y:S02]  /*15da0*/  IABS R65, R65 ;  /* 0x0000004100417213 */ /* 0x000fe40000000000 */
[----:B------:R-:W-:Y:S02]  /*15db0*/  ISETP.GE.AND P5, PT, R62, R157, PT ;  /* 0x0000009d3e00720c */ /* 0x000fe40003fa6270 */
[----:B------:R-:W-:Y:S02]  /*15dc0*/  FSEL R56, R56, -INF , P4 ;  /* 0xff80000038387808 */ /* 0x000fe40002000000 */
[----:B------:R-:W-:Y:S02]  /*15dd0*/  I2FP.F32.S32 R65, R65 ;  /* 0x0000004100417245 */ /* 0x000fe40000201400 */
[----:B------:R-:W-:Y:S01]  /*15de0*/  FSEL R66, R56, -INF , !P5 ;  /* 0xff80000038427808 */ /* 0x000fe20006800000 */
[----:B------:R-:W-:Y:S01]  /*15df0*/  VIADD R56, R181, 0xffffff11 ;  /* 0xffffff11b5387836 */ /* 0x000fe20000000000 */
[----:B------:R-:W-:Y:S01]  /*15e00*/  ISETP.GE.AND P5, PT, R62, R159, PT ;  /* 0x0000009f3e00720c */ /* 0x000fe20003fa6270 */
[----:B------:R-:W-:Y:S01]  /*15e10*/  FFMA.FTZ R57, -R156, R65, R57 ;  /* 0x000000419c397223 */ /* 0x000fe20000010139 */
[----:B------:R-:W-:Y:S01]  /*15e20*/  ISETP.GE.AND P4, PT, R62, R158, PT ;  /* 0x0000009e3e00720c */ /* 0x000fe20003f86270 */
[----:B------:R-:W-:Y:S01]  /*15e30*/  VIADD R62, R60, 0xfffffffe ;  /* 0xfffffffe3c3e7836 */ /* 0x000fe20000000000 */
[----:B------:R-:W-:-:S02]  /*15e40*/  FSEL R58, R58, -INF , P5 ;  /* 0xff8000003a3a7808 */ /* 0x000fc40002800000 */
[----:B------:R-:W-:Y:S02]  /*15e50*/  ISETP.GE.AND P5, PT, R56, R160, PT ;  /* 0x000000a03800720c */ /* 0x000fe40003fa6270 */
[----:B------:R-:W-:Y:S02]  /*15e60*/  FSEL R222, R58, -INF , !P4 ;  /* 0xff8000003ade7808 */ /* 0x000fe40006000000 */
[----:B------:R-:W-:Y:S02]  /*15e70*/  ISETP.GE.AND P4, PT, R56, R157, PT ;  /* 0x0000009d3800720c */ /* 0x000fe40003f86270 */
[----:B------:R-:W-:Y:S02]  /*15e80*/  FSEL R57, R57, -INF , P5 ;  /* 0xff80000039397808 */ /* 0x000fe40002800000 */
[----:B------:R-:W-:Y:S02]  /*15e90*/  IADD3 R58, PT, PT, R129, 0xe8, -R134 ;  /* 0x000000e8813a7810 */ /* 0x000fe40007ffe886 */
[----:B------:R-:W-:-:S02]  /*15ea0*/  FSEL R64, R57, -INF , !P4 ;  /* 0xff80000039407808 */ /* 0x000fc40006000000 */
[--C-:B------:R-:W-:Y:S02]  /*15eb0*/  IADD3 R57, PT, PT, R130, 0xef, -R134.reuse ;  /* 0x000000ef82397810 */ /* 0x100fe40007ffe886 */
[----:B------:R-:W-:Y:S02]  /*15ec0*/  IABS R58, R58 ;  /* 0x0000003a003a7213 */ /* 0x000fe40000000000 */
[C---:B------:R-:W-:Y:S02]  /*15ed0*/  ISETP.GE.AND P5, PT, R56.reuse, R158, PT ;  /* 0x0000009e3800720c */ /* 0x040fe40003fa6270 */
[----:B------:R-:W-:Y:S02]  /*15ee0*/  ISETP.GE.AND P4, PT, R56, R159, PT ;  /* 0x0000009f3800720c */ /* 0x000fe40003f86270 */
[----:B------:R-:W-:Y:S02]  /*15ef0*/  IABS R57, R57 ;  /* 0x0000003900397213 */ /* 0x000fe40000000000 */
[----:B------:R-:W-:-:S02]  /*15f00*/  IADD3 R56, PT, PT, R130, 0xe8, -R134 ;  /* 0x000000e882387810 */ /* 0x000fc40007ffe886 */
[----:B------:R-:W-:Y:S02]  /*15f10*/  I2FP.F32.S32 R65, R58 ;  /* 0x0000003a00417245 */ /* 0x000fe40000201400 */
[----:B------:R-:W-:Y:S02]  /*15f20*/  I2FP.F32.S32 R58, R57 ;  /* 0x00000039003a7245 */ /* 0x000fe40000201400 */
[----:B------:R-:W-:Y:S01]  /*15f30*/  IABS R56, R56 ;  /* 0x0000003800387213 */ /* 0x000fe20000000000 */
[C---:B------:R-:W-:Y:S02]  /*15f40*/  FFMA.FTZ R52, -R156.reuse, R65, R52 ;  /* 0x000000419c347223 */ /* 0x040fe40000010134 */
[----:B------:R-:W-:Y:S01]  /*15f50*/  FFMA.FTZ R58, -R156, R58, R59 ;  /* 0x0000003a9c3a7223 */ /* 0x000fe2000001013b */
[----:B------:R-:W-:Y:S01]  /*15f60*/  I2FP.F32.S32 R57, R56 ;  /* 0x0000003800397245 */ /* 0x000fe20000201400 */
[----:B------:R-:W-:-:S03]  /*15f70*/  VIADD R56, R181, 0xffffff18 ;  /* 0xffffff18b5387836 */ /* 0x000fc60000000000 */
[----:B------:R-:W-:Y:S01]  /*15f80*/  FSEL R58, R58, -INF , P4 ;  /* 0xff8000003a3a7808 */ /* 0x000fe20002000000 */
[----:B------:R-:W-:Y:S01]  /*15f90*/  FFMA.FTZ R54, -R156, R57, R54 ;  /* 0x000000399c367223 */ /* 0x000fe20000010136 */
[----:B------:R-:W-:Y:S02]  /*15fa0*/  IADD3 R57, PT, PT, R129, 0xe7, -R134 ;  /* 0x000000e781397810 */ /* 0x000fe40007ffe886 */
[----:B------:R-:W-:Y:S02]  /*15fb0*/  ISETP.GE.AND P4, PT, R56, R160, PT ;  /* 0x000000a03800720c */ /* 0x000fe40003f86270 */
[----:B------:R-:W-:Y:S02]  /*15fc0*/  FSEL R226, R58, -INF , !P5 ;  /* 0xff8000003ae27808 */ /* 0x000fe40006800000 */
[----:B------:R-:W-:Y:S02]  /*15fd0*/  IABS R57, R57 ;  /* 0x0000003900397213 */ /* 0x000fe40000000000 */
[----:B------:R-:W-:-:S02]  /*15fe0*/  ISETP.GE.AND P5, PT, R56, R157, PT ;  /* 0x0000009d3800720c */ /* 0x000fc40003fa6270 */
[----:B------:R-:W-:Y:S02]  /*15ff0*/  FSEL R52, R52, -INF , P4 ;  /* 0xff80000034347808 */ /* 0x000fe40002000000 */
[----:B------:R-:W-:Y:S02]  /*16000*/  I2FP.F32.S32 R57, R57 ;  /* 0x0000003900397245 */ /* 0x000fe40000201400 */
[----:B------:R-:W-:Y:S01]  /*16010*/  FSEL R218, R52, -INF , !P5 ;  /* 0xff80000034da7808 */ /* 0x000fe20006800000 */
[----:B------:R-:W-:Y:S01]  /*16020*/  VIADD R52, R181, 0xffffff19 ;  /* 0xffffff19b5347836 */ /* 0x000fe20000000000 */
[----:B------:R-:W-:Y:S01]  /*16030*/  ISETP.GE.AND P5, PT, R56, R159, PT ;  /* 0x0000009f3800720c */ /* 0x000fe20003fa6270 */
[----:B------:R-:W-:Y:S01]  /*16040*/  FFMA.FTZ R53, -R156, R57, R53 ;  /* 0x000000399c357223 */ /* 0x000fe20000010135 */
[----:B------:R-:W-:Y:S02]  /*16050*/  ISETP.GE.AND P4, PT, R56, R158, PT ;  /* 0x0000009e3800720c */ /* 0x000fe40003f86270 */
        /* <DEDUP_REMOVED lines=381> */
[C---:B------:R-:W-:Y:S02]  /*17830*/  ISETP.GE.AND P5, PT, R8.reuse, R158, PT ;  /* 0x0000009e0800720c */ /* 0x040fe40003fa6270 */
[----:B------:R-:W-:Y:S02]  /*17840*/  ISETP.GE.AND P4, PT, R8, R159, PT ;  /* 0x0000009f0800720c */ /* 0x000fe40003f86270 */
[----:B------:R-:W-:Y:S02]  /*17850*/  IABS R10, R10 ;  /* 0x0000000a000a7213 */ /* 0x000fe40000000000 */
[--C-:B------:R-:W-:Y:S02]  /*17860*/  IADD3 R8, PT, PT, R129, 0x88, -R134.reuse ;  /* 0x0000008881087810 */ /* 0x100fe40007ffe886 */
[----:B------:R-:W-:Y:S02]  /*17870*/  I2FP.F32.S32 R10, R10 ;  /* 0x0000000a000a7245 */ /* 0x000fe40000201400 */
[----:B------:R-:W-:-:S02]  /*17880*/  IADD3 R9, PT, PT, R130, 0x88, -R134 ;  /* 0x0000008882097810 */ /* 0x000fc40007ffe886 */
[----:B------:R-:W-:Y:S01]  /*17890*/  IABS R8, R8 ;  /* 0x0000000800087213 */ /* 0x000fe20000000000 */
[C---:B------:R-:W-:Y:S01]  /*178a0*/  FFMA.FTZ R10, -R156.reuse, R10, R11 ;  /* 0x0000000a9c0a7223 */ /* 0x040fe2000001010b */
[----:B------:R-:W-:Y:S02]  /*178b0*/  IABS R9, R9 ;  /* 0x0000000900097213 */ /* 0x000fe40000000000 */
[----:B------:R-:W-:Y:S01]  /*178c0*/  I2FP.F32.S32 R13, R8 ;  /* 0x00000008000d7245 */ /* 0x000fe20000201400 */
[C---:B------:R-:W-:Y:S01]  /*178d0*/  VIADD R8, R181.reuse, 0xffffff78 ;  /* 0xffffff78b5087836 */ /* 0x040fe20000000000 */
[----:B------:R-:W-:Y:S01]  /*178e0*/  I2FP.F32.S32 R9, R9 ;  /* 0x0000000900097245 */ /* 0x000fe20000201400 */
[----:B------:R-:W-:Y:S01]  /*178f0*/  VIADD R181, R181, 0xffffff79 ;  /* 0xffffff79b5b57836 */ /* 0x000fe20000000000 */
[----:B------:R-:W-:Y:S01]  /*17900*/  IADD3 R129, PT, PT, R129, 0x87, -R134 ;  /* 0x0000008781817810 */ /* 0x000fe20007ffe886 */
[----:B------:R-:W-:Y:S01]  /*17910*/  FFMA.FTZ R4, -R156, R13, R4 ;  /* 0x0000000d9c047223 */ /* 0x000fe20000010104 */
[----:B------:R-:W-:Y:S01]  /*17920*/  FSEL R10, R10, -INF , P4 ;  /* 0xff8000000a0a7808 */ /* 0x000fe20002000000 */
[----:B------:R-:W-:Y:S01]  /*17930*/  FFMA.FTZ R6, -R156, R9, R6 ;  /* 0x000000099c067223 */ /* 0x000fe20000010106 */
[----:B------:R-:W-:-:S02]  /*17940*/  ISETP.GE.AND P4, PT, R8, R160, PT ;  /* 0x000000a00800720c */ /* 0x000fc40003f86270 */
[----:B------:R-:W-:Y:S02]  /*17950*/  IABS R129, R129 ;  /* 0x0000008100817213 */ /* 0x000fe40000000000 */
[----:B------:R-:W-:Y:S02]  /*17960*/  FSEL R178, R10, -INF , !P5 ;  /* 0xff8000000ab27808 */ /* 0x000fe40006800000 */
[----:B------:R-:W-:Y:S02]  /*17970*/  ISETP.GE.AND P5, PT, R8, R157, PT ;  /* 0x0000009d0800720c */ /* 0x000fe40003fa6270 */
[----:B------:R-:W-:Y:S02]  /*17980*/  FSEL R9, R4, -INF , P4 ;  /* 0xff80000004097808 */ /* 0x000fe40002000000 */
[----:B------:R-:W-:Y:S02]  /*17990*/  I2FP.F32.S32 R4, R129 ;  /* 0x0000008100047245 */ /* 0x000fe40000201400 */
[----:B------:R-:W-:-:S02]  /*179a0*/  IADD3 R130, PT, PT, R130, 0x87, -R134 ;  /* 0x0000008782827810 */ /* 0x000fc40007ffe886 */
[----:B------:R-:W-:Y:S01]  /*179b0*/  FSEL R129, R9, -INF , !P5 ;  /* 0xff80000009817808 */ /* 0x000fe20006800000 */
[----:B------:R-:W-:Y:S01]  /*179c0*/  FFMA.FTZ R4, -R156, R4, R5 ;  /* 0x000000049c047223 */ /* 0x000fe20000010105 */
[C---:B------:R-:W-:Y:S02]  /*179d0*/  ISETP.GE.AND P5, PT, R8.reuse, R159, PT ;  /* 0x0000009f0800720c */ /* 0x040fe40003fa6270 */
[----:B------:R-:W-:Y:S02]  /*179e0*/  IABS R130, R130 ;  /* 0x0000008200827213 */ /* 0x000fe40000000000 */
[----:B------:R-:W-:Y:S02]  /*179f0*/  ISETP.GE.AND P4, PT, R8, R158, PT ;  /* 0x0000009e0800720c */ /* 0x000fe40003f86270 */
[----:B------:R-:W-:Y:S02]  /*17a00*/  FSEL R6, R6, -INF , P5 ;  /* 0xff80000006067808 */ /* 0x000fe40002800000 */
[----:B------:R-:W-:-:S02]  /*17a10*/  ISETP.GE.AND P5, PT, R181, R160, PT ;  /* 0x000000a0b500720c */ /* 0x000fc40003fa6270 */
[----:B------:R-:W-:Y:S02]  /*17a20*/  I2FP.F32.S32 R130, R130 ;  /* 0x0000008200827245 */ /* 0x000fe40000201400 */
[----:B------:R-:W-:Y:S02]  /*17a30*/  FSEL R180, R6, -INF , !P4 ;  /* 0xff80000006b47808 */ /* 0x000fe40006000000 */
[C---:B------:R-:W-:Y:S01]  /*17a40*/  ISETP.GE.AND P4, PT, R181.reuse, R157, PT ;  /* 0x0000009db500720c */ /* 0x040fe20003f86270 */
[----:B------:R-:W-:Y:S01]  /*17a50*/  FFMA.FTZ R7, -R156, R130, R7 ;  /* 0x000000829c077223 */ /* 0x000fe20000010107 */
[----:B------:R-:W-:Y:S02]  /*17a60*/  FSEL R4, R4, -INF , P5 ;  /* 0xff80000004047808 */ /* 0x000fe40002800000 */
[----:B------:R-:W-:Y:S02]  /*17a70*/  ISETP.GE.AND P5, PT, R181, R158, PT ;  /* 0x0000009eb500720c */ /* 0x000fe40003fa6270 */
[----:B------:R-:W-:-:S02]  /*17a80*/  FSEL R130, R4, -INF , !P4 ;  /* 0xff80000004827808 */ /* 0x000fc40006000000 */
[----:B------:R-:W-:-:S04]  /*17a90*/  ISETP.GE.AND P4, PT, R181, R159, PT ;  /* 0x0000009fb500720c */ /* 0x000fc80003f86270 */
[----:B------:R-:W-:Y:S02]  /*17aa0*/  FSEL R7, R7, -INF , P4 ;  /* 0xff80000007077808 */ /* 0x000fe40002000000 */
[----:B------:R-:W-:Y:S02]  /*17ab0*/  ISETP.GT.AND P4, PT, R62, R135, PT ;  /* 0x000000873e00720c */ /* 0x000fe40003f84270 */
[----:B------:R-:W-:-:S11]  /*17ac0*/  FSEL R181, R7, -INF , !P5 ;  /* 0xff80000007b57808 */ /* 0x000fd60006800000 */
[----:B------:R-:W-:Y:S05]  /*17ad0*/  @!P4 BRA `(.L_x_5191) ;  /* 0x000000080040c947 */ /* 0x000fea0003800000 */
[----:B------:R-:W-:Y:S04]  /*17ae0*/  BSSY.RECONVERGENT B0, `(.L_x_5192) ;  /* 0x000004a000007945 */ /* 0x000fe80003800200 */
[----:B------:R-:W-:Y:S05]  /*17af0*/  @!P3 BRA `(.L_x_5193) ;  /* 0x000000040000b947 */ /* 0x000fea0003800000 */
[----:B------:R-:W2:Y:S01]  /*17b00*/  LD.E R12, desc[UR4][R116.64+0x170] ;  /* 0x00017004740c7980 */ /* 0x000ea2000c101900 */
[----:B------:R-:W-:Y:S02]  /*17b10*/  MOV R8, RZ ;  /* 0x000000ff00087202 */ /* 0x000fe40000000f00 */
[----:B--2---:R-:W-:-:S04]  /*17b20*/  IABS R7, R12 ;  /* 0x0000000c00077213 */ /* 0x004fc80000000000 */
[----:B------:R-:W1:Y:S08]  /*17b30*/  I2F.RP R6, R7 ;  /* 0x0000000700067306 */ /* 0x000e700000209400 */
[----:B-1----:R-:W1:Y:S02]  /*17b40*/  MUFU.RCP R9, R6 ;  /* 0x0000000600097308 */ /* 0x002e640000001000 */
[----:B-1----:R-:W-:Y:S01]  /*17b50*/  VIADD R9, R9, 0xffffffe ;  /* 0x0ffffffe09097836 */ /* 0x002fe20000000000 */
[----:B------:R-:W-:-:S05]  /*17b60*/  IABS R6, R12 ;  /* 0x0000000c00067213 */ /* 0x000fca0000000000 */
[----:B------:R-:W1:Y:S01]  /*17b70*/  F2I.FTZ.U32.TRUNC.NTZ R9, R9 ;  /* 0x0000000900097305 */ /* 0x000e62000021f000 */
[----:B------:R-:W-:Y:S02]  /*17b80*/  IMAD.MOV R6, RZ, RZ, -R6 ;  /* 0x000000ffff067224 */ /* 0x000fe400078e0a06 */
[----:B-1----:R-:W-:-:S04]  /*17b90*/  IMAD.MOV R4, RZ, RZ, -R9 ;  /* 0x000000ffff047224 */ /* 0x002fc800078e0a09 */
[----:B------:R-:W-:-:S04]  /*17ba0*/  IMAD R4, R4, R7, RZ ;  /* 0x0000000704047224 */ /* 0x000fc800078e02ff */
[----:B------:R-:W-:-:S04]  /*17bb0*/  IMAD.HI.U32 R11, R9, R4, R8 ;  /* 0x00000004090b7227 */ /* 0x000fc800078e0008 */
[----:B------:R-:W-:-:S04]  /*17bc0*/  VIADD R8, R60, 0xffffffff ;  /* 0xffffffff3c087836 */ /* 0x000fc80000000000 */
[----:B------:R-:W-:-:S05]  /*17bd0*/  IMAD.SHL.U32 R8, R8, 0x80, RZ ;  /* 0x0000008008087824 */ /* 0x000fca00078e00ff */
[C---:B------:R-:W-:Y:S02]  /*17be0*/  IADD3 R5, PT, PT, R8.reuse, -0x80, RZ ;  /* 0xffffff8008057810 */ /* 0x040fe40007ffe0ff */
[----:B------:R-:W-:Y:S02]  /*17bf0*/  IADD3 R8, PT, PT, R8, -0x100, RZ ;  /* 0xffffff0008087810 */ /* 0x000fe40007ffe0ff */
[----:B------:R-:W-:Y:S02]  /*17c00*/  IABS R10, R5 ;  /* 0x00000005000a7213 */ /* 0x000fe40000000000 */
[----:B------:R-:W-:Y:S02]  /*17c10*/  IABS R4, R8 ;  /* 0x0000000800047213 */ /* 0x000fe40000000000 */
[----:B------:R-:W-:Y:S01]  /*17c20*/  LOP3.LUT R5, R5, R12, RZ, 0x3c, !PT ;  /* 0x0000000c05057212 */ /* 0x000fe200078e3cff */
[----:B------:R-:W-:Y:S01]  /*17c30*/  IMAD.HI.U32 R9, R11, R10, RZ ;  /* 0x0000000a0b097227 */ /* 0x000fe200078e00ff */
[----:B------:R-:W-:-:S03]  /*17c40*/  LOP3.LUT R8, R8, R12, RZ, 0x3c, !PT ;  /* 0x0000000c08087212 */ /* 0x000fc600078e3cff */
        /* <DEDUP_REMOVED lines=18> */
[----:B------:R-:W-:Y:S02]  /*17d70*/  ISETP.GE.AND P3, PT, R8, RZ, PT ;  /* 0x000000ff0800720c */ /* 0x000fe40003f66270 */
[----:B------:R-:W2:Y:S01]  /*17d80*/  LD.E.64 R8, desc[UR4][R116.64+0x38] ;  /* 0x0000380474087980 */ /* 0x000ea2000c101b00 */
[----:B------:R-:W-:-:S10]  /*17d90*/  IMAD.WIDE R14, R7, 0x4, R152 ;  /* 0x00000004070e7825 */ /* 0x000fd400078e0298 */
        /* <DEDUP_REMOVED lines=9> */
[----:B--2---:R-:W-:-:S04]  /*17e30*/  IMAD R6, R9, R12, RZ ;  /* 0x0000000c09067224 */ /* 0x004fc800078e02ff */
[C---:B------:R-:W-:Y:S02]  /*17e40*/  IMAD R6, R8.reuse, R7, R6 ;  /* 0x0000000708067224 */ /* 0x040fe400078e0206 */
[----:B------:R-:W-:-:S04]  /*17e50*/  IMAD.WIDE.U32 R8, R8, R12, RZ ;  /* 0x0000000c08087225 */ /* 0x000fc800078e00ff */
[----:B------:R-:W-:Y:S01]  /*17e60*/  IMAD.IADD R9, R9, 0x1, R6 ;  /* 0x0000000109097824 */ /* 0x000fe200078e0206 */
[----:B---3--:R-:W-:-:S04]  /*17e70*/  IADD3 R5, PT, PT, R5, -R4, RZ ;  /* 0x8000000405057210 */ /* 0x008fc80007ffe0ff */
[----:B------:R-:W-:Y:S01]  /*17e80*/  SHF.R.S32.HI R7, RZ, 0x1f, R5 ;  /* 0x0000001fff077819 */ /* 0x000fe20000011405 */
[----:B----4-:R-:W-:-:S04]  /*17e90*/  IMAD.WIDE.U32 R8, R5, R10, R8 ;  /* 0x0000000a05087225 */ /* 0x010fc800078e0008 */
[----:B------:R-:W-:-:S04]  /*17ea0*/  IMAD R5, R11, R5, RZ ;  /* 0x000000050b057224 */ /* 0x000fc800078e02ff */
[----:B------:R-:W-:Y:S01]  /*17eb0*/  IMAD R5, R10, R7, R5 ;  /* 0x000000070a057224 */ /* 0x000fe200078e0205 */
[----:B------:R-:W-:-:S04]  /*17ec0*/  LEA R140, P3, R8, R140, 0x1 ;  /* 0x0000008c088c7211 */ /* 0x000fc800078608ff */
[----:B------:R-:W-:-:S04]  /*17ed0*/  IADD3 R5, PT, PT, R9, R5, RZ ;  /* 0x0000000509057210 */ /* 0x000fc80007ffe0ff */
[----:B------:R-:W-:Y:S01]  /*17ee0*/  LEA.HI.X R141, R8, R141, R5, 0x1, P3 ;  /* 0x0000008d088d7211 */ /* 0x000fe200018f0c05 */
[----:B------:R-:W-:Y:S05]  /*17ef0*/  BRA `(.L_x_5194) ;  /* 0x0000000000207947 */ /* 0x000fea0003800000 */
.L_x_5193:
        /* <DEDUP_REMOVED lines=8> */
.L_x_5194:
[----:B------:R-:W-:Y:S05]  /*17f80*/  BSYNC.RECONVERGENT B0 ;  /* 0x0000000000007941 */ /* 0x000fea0003800200 */
.L_x_5192:
        /* <DEDUP_REMOVED lines=13> */
[----:B------:R1:W-:Y:S02]  /*18060*/  @!P1 LDGSTS.E.BYPASS.LTC128B.128 [R151+0x5000], desc[UR4][R140.64+0x40] ;  /* 0x050000408c979fae */ /* 0x0003e4000b981a04 */
[C---:B------:R-:W-:Y:S01]  /*18070*/  IMAD.X R7, R5.reuse, 0x1, R9, P3 ;  /* 0x0000000105077824 */ /* 0x040fe200018e0609 */
[----:B------:R-:W-:Y:S01]  /*18080*/  IADD3 R4, P3, PT, R4, R6, RZ ;  /* 0x0000000604047210 */ /* 0x000fe20007f7e0ff */
[----:B------:R1:W-:Y:S04]  /*18090*/  @P1 STS.128 [R151+0x5000], RZ ;  /* 0x005000ff97001388 */ /* 0x0003e80000000c00 */
        /* <DEDUP_REMOVED lines=52> */
.L_x_5191:
[----:B------:R-:W-:Y:S05]  /*183e0*/  BSYNC.RECONVERGENT B1 ;  /* 0x0000000000017941 */ /* 0x000fea0003800200 */
.L_x_5190:
        /* <DEDUP_REMOVED lines=33> */
[----:B------:R-:W-:Y:S01]  /*18600*/  @P4 IADD3 R60, PT, PT, R60, -0x3, RZ ;  /* 0xfffffffd3c3c4810 */ /* 0x000fe20007ffe0ff */
[----:B------:R-:W1:Y:S04]  /*18610*/  SHFL.BFLY PT, R4, R7, 0x2, 0x1f ;  /* 0x0c401f0007047f89 */ /* 0x000e6800000e0000 */
[----:B------:R-:W3:Y:S01]  /*18620*/  SHFL.BFLY PT, R5, R6, 0x2, 0x1f ;  /* 0x0c401f0006057f89 */ /* 0x000ee200000e0000 */
[----:B-1----:R-:W-:-:S02]  /*18630*/  FMNMX.FTZ R4, R7, R4, !PT ;  /* 0x0000000407047209 */ /* 0x002fc40007810000 */
[----:B---3--:R-:W-:-:S03]  /*18640*/  FMNMX.FTZ R5, R6, R5, !PT ;  /* 0x0000000506057209 */ /* 0x008fc60007810000 */
[----:B------:R-:W1:Y:S04]  /*18650*/  SHFL.BFLY PT, R57, R4, 0x1, 0x1f ;  /* 0x0c201f0004397f89 */ /* 0x000e6800000e0000 */
[----:B------:R-:W3:Y:S01]  /*18660*/  SHFL.BFLY PT, R56, R5, 0x1, 0x1f ;  /* 0x0c201f0005387f89 */ /* 0x000ee200000e0000 */
[----:B-1----:R-:W-:Y:S02]  /*18670*/  FMNMX.FTZ R57, R4, R57, !PT ;  /* 0x0000003904397209 */ /* 0x002fe40007810000 */
[----:B---3--:R-:W-:Y:S02]  /*18680*/  FMNMX.FTZ R56, R5, R56, !PT ;  /* 0x0000003805387209 */ /* 0x008fe40007810000 */
[----:B------:R-:W-:Y:S02]  /*18690*/  FSETP.NEU.FTZ.AND P1, PT, R57, -INF , PT ;  /* 0xff8000003900780b */ /* 0x000fe40003f3d000 */
[----:B------:R-:W-:-:S02]  /*186a0*/  FSETP.NEU.FTZ.AND P0, PT, R56, -INF , PT ;  /* 0xff8000003800780b */ /* 0x000fc40003f1d000 */
[----:B------:R-:W-:Y:S02]  /*186b0*/  FSEL R7, R57, RZ, P1 ;  /* 0x000000ff39077208 */ /* 0x000fe40000800000 */
[----:B------:R-:W-:-:S03]  /*186c0*/  FSEL R5, R56, RZ, P0 ;  /* 0x000000ff38057208 */ /* 0x000fc60000000000 */
[----:B------:R-:W-:Y:S01]  /*186d0*/  FADD.FTZ R7, R2, -R7 ;  /* 0x8000000702077221 */ /* 0x000fe20000010000 */
[----:B------:R-:W-:Y:S01]  /*186e0*/  LEA R2, R63, UR6, 0x1 ;  /* 0x000000063f027c11 */ /* 0x000fe2000f8e08ff */
[----:B------:R-:W-:-:S03]  /*186f0*/  FADD.FTZ R5, R0, -R5 ;  /* 0x8000000500057221 */ /* 0x000fc60000010000 */
[C---:B------:R-:W-:Y:S01]  /*18700*/  IADD3 R16, PT, PT, R2.reuse, 0x9000, RZ ;  /* 0x0000900002107810 */ /* 0x040fe20007ffe0ff */
[----:B------:R-:W1:Y:S01]  /*18710*/  LDSM.16.MT88.4 R44, [R2+0xd000] ;  /* 0x00d00000022c783b */ /* 0x000e620000004200 */
[----:B------:R-:W-:Y:S02]  /*18720*/  IADD3 R0, PT, PT, R2, 0x9020, RZ ;  /* 0x0000902002007810 */ /* 0x000fe40007ffe0ff */
[----:B------:R-:W-:Y:S01]  /*18730*/  @P6 IADD3 R0, PT, PT, R16, -0x20, RZ ;  /* 0xffffffe010006810 */ /* 0x000fe20007ffe0ff */
[----:B------:R-:W-:Y:S04]  /*18740*/  LDSM.16.MT88.4 R12, [R2+0x9000] ;  /* 0x00900000020c783b */ /* 0x000fe80000004200 */
[----:B------:R-:W3:Y:S04]  /*18750*/  LDSM.16.MT88.4 R36, [R0+0x2000] ;  /* 0x002000000024783b */ /* 0x000ee80000004200 */
[----:B------:R-:W4:Y:S04]  /*18760*/  LDSM.16.MT88.4 R20, [R0] ;  /* 0x000000000014783b */ /* 0x000f280000004200 */
[----:B------:R-:W5:Y:S04]  /*18770*/  LDSM.16.MT88.4 R28, [R2+0xb000] ;  /* 0x00b00000021c783b */ /* 0x000f680000004200 */
[----:B------:R-:W5:Y:S01]  /*18780*/  LDSM.16.MT88.4 R52, [R0+0x4000] ;  /* 0x004000000034783b */ /* 0x000f620000004200 */
[C---:B--2---:R-:W-:Y:S01]  /*18790*/  FMUL.FTZ R183, R134.reuse, R56 ;  /* 0x0000003886b77220 */ /* 0x044fe20000410000 */
[C---:B------:R-:W-:Y:S01]  /*187a0*/  FMUL.FTZ R63, R134.reuse, R5 ;  /* 0x00000005863f7220 */ /* 0x040fe20000410000 */
[----:B------:R-:W-:-:S03]  /*187b0*/  FMUL.FTZ R193, R134, R7 ;  /* 0x0000000786c17220 */ /* 0x000fc60000410000 */
[----:B------:R-:W-:Y:S02]  /*187c0*/  FSEL R183, R183, RZ, P0 ;  /* 0x000000ffb7b77208 */ /* 0x000fe40000000000 */
[----:B------:R-:W2:Y:S03]  /*187d0*/  MUFU.EX2 R63, R63 ;  /* 0x0000003f003f7308 */ /* 0x000ea60000000800 */
[-CC-:B------:R-:W-:Y:S01]  /*187e0*/  FFMA.FTZ R185, R131, R134.reuse, -R183.reuse ;  /* 0x0000008683b97223 */ /* 0x180fe200000108b7 */
[----:B------:R-:W-:Y:S01]  /*187f0*/  FMUL.FTZ R131, R134, R57 ;  /* 0x0000003986837220 */ /* 0x000fe20000410000 */
[-CC-:B------:R-:W-:Y:S01]  /*18800*/  FFMA.FTZ R228, R214, R134.reuse, -R183.reuse ;  /* 0x00000086d6e47223 */ /* 0x180fe200000108b7 */
[-CC-:B------:R-:W-:Y:S01]  /*18810*/  FFMA.FTZ R214, R236, R134.reuse, -R183.reuse ;  /* 0x00000086ecd67223 */ /* 0x180fe200000108b7 */
[-CC-:B------:R-:W-:Y:S01]  /*18820*/  FFMA.FTZ R189, R230, R134.reuse, -R183.reuse ;  /* 0x00000086e6bd7223 */ /* 0x180fe200000108b7 */
[----:B------:R-:W1:Y:S01]  /*18830*/  MUFU.EX2 R193, R193 ;  /* 0x000000c100c17308 */ /* 0x000e620000000800 */
        /* <DEDUP_REMOVED lines=10> */
[-C--:B--2---:R-:W-:Y:S01]  /*188e0*/  FMUL.FTZ R42, R82, R63.reuse ;  /* 0x0000003f522a7220 */ /* 0x084fe20000410000 */
[-C--:B------:R-:W-:Y:S01]  /*188f0*/  FMUL.FTZ R43, R83, R63.reuse ;  /* 0x0000003f532b7220 */ /* 0x080fe20000410000 */
[-C--:B------:R-:W-:Y:S01]  /*18900*/  FMUL.FTZ R78, R78, R63.reuse ;  /* 0x0000003f4e4e7220 */ /* 0x080fe20000410000 */
[-C--:B------:R-:W-:Y:S01]  /*18910*/  FMUL.FTZ R79, R79, R63.reuse ;  /* 0x0000003f4f4f7220 */ /* 0x080fe20000410000 */
[-C--:B------:R-:W-:Y:S01]  /*18920*/  FMUL.FTZ R34, R90, R63.reuse ;  /* 0x0000003f5a227220 */ /* 0x080fe20000410000 */
[----:B------:R-:W-:Y:S01]  /*18930*/  FMUL.FTZ R35, R91, R63 ;  /* 0x0000003f5b237220 */ /* 0x000fe20000410000 */
[-C--:B-1----:R-:W-:Y:S01]  /*18940*/  FMUL.FTZ R40, R80, R193.reuse ;  /* 0x000000c150287220 */ /* 0x082fe20000410000 */
[----:B------:R-:W1:Y:S01]  /*18950*/  MUFU.EX2 R185, R185 ;  /* 0x000000b900b97308 */ /* 0x000e620000000800 */
[-C--:B------:R-:W-:Y:S01]  /*18960*/  FMUL.FTZ R41, R81, R193.reuse ;  /* 0x000000c151297220 */ /* 0x080fe20000410000 */
[-C--:B------:R-:W-:Y:S01]  /*18970*/  FMUL.FTZ R76, R76, R193.reuse ;  /* 0x000000c14c4c7220 */ /* 0x080fe20000410000 */
[-C--:B------:R-:W-:Y:S01]  /*18980*/  FMUL.FTZ R77, R77, R193.reuse ;  /* 0x000000c14d4d7220 */ /* 0x080fe20000410000 */
[-C--:B------:R-:W-:Y:S01]  /*18990*/  FMUL.FTZ R32, R88, R193.reuse ;  /* 0x000000c158207220 */ /* 0x080fe20000410000 */
[----:B------:R-:W-:Y:S01]  /*189a0*/  FMUL.FTZ R33, R89, R193 ;  /* 0x000000c159217220 */ /* 0x000fe20000410000 */
[-C--:B------:R-:W-:Y:S01]  /*189b0*/  FMUL.FTZ R86, R86, R63.reuse ;  /* 0x0000003f56567220 */ /* 0x080fe20000410000 */
[----:B------:R-:W-:Y:S01]  /*189c0*/  FMUL.FTZ R87, R87, R63 ;  /* 0x0000003f57577220 */ /* 0x000fe20000410000 */
[----:B------:R-:W-:Y:S01]  /*189d0*/  MUFU.EX2 R214, R214 ;  /* 0x000000d600d67308 */ /* 0x000fe20000000800 */
[-C--:B------:R-:W-:Y:S01]  /*189e0*/  FMUL.FTZ R84, R84, R193.reuse ;  /* 0x000000c154547220 */ /* 0x080fe20000410000 */
[-C--:B------:R-:W-:Y:S01]  /*189f0*/  FMUL.FTZ R85, R85, R193.reuse ;  /* 0x000000c155557220 */ /* 0x080fe20000410000 */
[----:B------:R-:W-:Y:S01]  /*18a00*/  FMUL.FTZ R49, R73, R193 ;  /* 0x000000c149317220 */ /* 0x000fe20000410000 */
[-C--:B------:R-:W-:Y:S01]  /*18a10*/  FFMA.FTZ R73, R222, R134.reuse, -R183 ;  /* 0x00000086de497223 */ /* 0x080fe200000108b7 */
[-C--:B------:R-:W-:Y:S01]  /*18a20*/  FFMA.FTZ R83, R220, R134.reuse, -R131 ;  /* 0x00000086dc537223 */ /* 0x080fe20000010883 */
[----:B------:R-:W-:Y:S01]  /*18a30*/  FFMA.FTZ R82, R216, R134, -R183 ;  /* 0x00000086d8527223 */ /* 0x000fe200000108b7 */
[-C--:B------:R-:W-:Y:S01]  /*18a40*/  FMUL.FTZ R6, R114, R63.reuse ;  /* 0x0000003f72067220 */ /* 0x080fe20000410000 */
[----:B------:R-:W-:Y:S01]  /*18a50*/  MUFU.EX2 R59, R59 ;  /* 0x0000003b003b7308 */ /* 0x000fe20000000800 */
[----:B-1----:R-:W-:Y:S01]  /*18a60*/  F2FP.F16.F32.PACK_AB R9, R185, R228 ;  /* 0x000000e4b909723e */ /* 0x002fe200000000ff */
[----:B------:R-:W-:Y:S01]  /*18a70*/  FMUL.FTZ R7, R115, R63 ;  /* 0x0000003f73077220 */ /* 0x000fe20000410000 */
[-C--:B------:R-:W-:Y:S01]  /*18a80*/  FMUL.FTZ R4, R112, R193.reuse ;  /* 0x000000c170047220 */ /* 0x080fe20000410000 */
[----:B------:R-:W-:Y:S01]  /*18a90*/  FMUL.FTZ R5, R113, R193 ;  /* 0x000000c171057220 */ /* 0x000fe20000410000 */
[-C--:B------:R-:W-:Y:S01]  /*18aa0*/  FMUL.FTZ R110, R110, R63.reuse ;  /* 0x0000003f6e6e7220 */ /* 0x080fe20000410000 */
[----:B------:R-:W-:Y:S01]  /*18ab0*/  FMUL.FTZ R111, R111, R63 ;  /* 0x0000003f6f6f7220 */ /* 0x000fe20000410000 */
[-C--:B------:R-:W-:Y:S01]  /*18ac0*/  FMUL.FTZ R108, R108, R193.reuse ;  /* 0x000000c16c6c7220 */ /* 0x080fe20000410000 */
[----:B------:R-:W1:Y:S01]  /*18ad0*/  MUFU.EX2 R191, R191 ;  /* 0x000000bf00bf7308 */ /* 0x000e620000000800 */
[----:B------:R-:W-:Y:S01]  /*18ae0*/  FMUL.FTZ R109, R109, R193 ;  /* 0x000000c16d6d7220 */ /* 0x000fe20000410000 */
        /* <DEDUP_REMOVED lines=14> */
[----:B------:R-:W2:Y:S01]  /*18bd0*/  MUFU.EX2 R198, R198 ;  /* 0x000000c600c67308 */ /* 0x000ea20000000800 */
[----:B-1----:R-:W-:Y:S01]  /*18be0*/  F2FP.F16.F32.PACK_AB R8, R191, R59 ;  /* 0x0000003bbf08723e */ /* 0x002fe200000000ff */
[----:B------:R-:W-:Y:S01]  /*18bf0*/  FMUL.FTZ R95, R95, R63 ;  /* 0x0000003f5f5f7220 */ /* 0x000fe20000410000 */
[-C--:B------:R-:W-:Y:S01]  /*18c00*/  FMUL.FTZ R92, R92, R193.reuse ;  /* 0x000000c15c5c7220 */ /* 0x080fe20000410000 */
[----:B------:R-:W-:Y:S01]  /*18c10*/  FMUL.FTZ R93, R93, R193 ;  /* 0x000000c15d5d7220 */ /* 0x000fe20000410000 */
[-C--:B------:R-:W-:Y:S01]  /*18c20*/  FMUL.FTZ R50, R74, R63.reuse ;  /* 0x0000003f4a327220 */ /* 0x080fe20000410000 */
[----:B------:R-:W-:Y:S01]  /*18c30*/  FMUL.FTZ R51, R75, R63 ;  /* 0x0000003f4b337220 */ /* 0x000fe20000410000 */
[----:B------:R-:W-:Y:S01]  /*18c40*/  FMUL.FTZ R48, R72, R193 ;  /* 0x000000c148307220 */ /* 0x000fe20000410000 */
[----:B------:R-:W1:Y:S01]  /*18c50*/  MUFU.EX2 R189, R189 ;  /* 0x000000bd00bd7308 */ /* 0x000e620000000800 */
[-C--:B------:R-:W-:Y:S01]  /*18c60*/  FMUL.FTZ R70, R70, R63.reuse ;  /* 0x0000003f46467220 */ /* 0x080fe20000410000 */
[----:B------:R-:W-:Y:S01]  /*18c70*/  FMUL.FTZ R71, R71, R63 ;  /* 0x0000003f47477220 */ /* 0x000fe20000410000 */
[-C--:B------:R-:W-:Y:S01]  /*18c80*/  FMUL.FTZ R68, R68, R193.reuse ;  /* 0x000000c144447220 */ /* 0x080fe20000410000 */
[----:B------:R-:W-:Y:S01]  /*18c90*/  FMUL.FTZ R69, R69, R193 ;  /* 0x000000c145457220 */ /* 0x000fe20000410000 */
[----:B------:R-:W-:Y:S01]  /*18ca0*/  FFMA.FTZ R228, R167, R63, R228 ;  /* 0x0000003fa7e47223 */ /* 0x000fe200000100e4 */
[----:B------:R-:W-:Y:S01]  /*18cb0*/  FFMA.FTZ R72, R168, R193, R59 ;  /* 0x000000c1a8487223 */ /* 0x000fe2000001003b */
[-C--:B------:R-:W-:Y:S01]  /*18cc0*/  FFMA.FTZ R63, R210, R134.reuse, -R183 ;  /* 0x00000086d23f7223 */ /* 0x080fe200000108b7 */
[----:B------:R-:W3:Y:S01]  /*18cd0*/  MUFU.EX2 R73, R73 ;  /* 0x0000004900497308 */ /* 0x000ee20000000800 */
[----:B--2---:R-:W-:Y:S01]  /*18ce0*/  F2FP.F16.F32.PACK_AB R10, R198, R187 ;  /* 0x000000bbc60a723e */ /* 0x004fe200000000ff */
[-CC-:B------:R-:W-:Y:S01]  /*18cf0*/  FFMA.FTZ R88, R202, R134.reuse, -R131.reuse ;  /* 0x00000086ca587223 */ /* 0x180fe20000010883 */
[-CC-:B------:R-:W-:Y:S01]  /*18d00*/  FFMA.FTZ R81, R200, R134.reuse, -R131.reuse ;  /* 0x00000086c8517223 */ /* 0x180fe20000010883 */
[-CC-:B------:R-:W-:Y:S01]  /*18d10*/  FFMA.FTZ R80, R204, R134.reuse, -R131.reuse ;  /* 0x00000086cc507223 */ /* 0x180fe20000010883 */
[----:B------:R-:W-:Y:S01]  /*18d20*/  FFMA.FTZ R59, R206, R134, -R131 ;  /* 0x00000086ce3b7223 */ /* 0x000fe20000010883 */
[----:B------:R-:W-:Y:S01]  /*18d30*/  FADD.FTZ R185, R185, R228 ;  /* 0x000000e4b9b97221 */ /* 0x000fe20000010000 */
[----:B------:R-:W-:Y:S01]  /*18d40*/  FADD.FTZ R72, R191, R72 ;  /* 0x00000048bf487221 */ /* 0x000fe20000010000 */
[----:B------:R-:W-:Y:S01]  /*18d50*/  MUFU.EX2 R83, R83 ;  /* 0x0000005300537308 */ /* 0x000fe20000000800 */
[----:B-1----:R-:W-:Y:S01]  /*18d60*/  F2FP.F16.F32.PACK_AB R11, R189, R214 ;  /* 0x000000d6bd0b723e */ /* 0x002fe200000000ff */
[----:B------:R-:W-:Y:S01]  /*18d70*/  FADD.FTZ R214, R214, R185 ;  /* 0x000000b9d6d67221 */ /* 0x000fe20000010000 */
[----:B------:R-:W-:Y:S01]  /*18d80*/  FADD.FTZ R89, R187, R72 ;  /* 0x00000048bb597221 */ /* 0x000fe20000010000 */
[-CC-:B------:R-:W-:Y:S01]  /*18d90*/  FFMA.FTZ R99, R182, R134.reuse, -R183.reuse ;  /* 0x00000086b6637223 */ /* 0x180fe200000108b7 */
[-CC-:B------:R-:W-:Y:S01]  /*18da0*/  FFMA.FTZ R96, R196, R134.reuse, -R183.reuse ;  /* 0x00000086c4607223 */ /* 0x180fe200000108b7 */
[----:B------:R-:W-:Y:S01]  /*18db0*/  FADD.FTZ R214, R189, R214 ;  /* 0x000000d6bdd67221 */ /* 0x000fe20000010000 */
[-C--:B------:R-:W-:Y:S01]  /*18dc0*/  FFMA.FTZ R182, R194, R134.reuse, -R183 ;  /* 0x00000086c2b67223 */ /* 0x080fe200000108b7 */
[C---:B------:R-:W-:Y:S01]  /*18dd0*/  HMMA.16816.F32 R40, R8.reuse, R44, R40 ;  /* 0x0000002c0828723c */ /* 0x040fe20000001828 */
[----:B------:R-:W-:Y:S04]  /*18de0*/  MUFU.EX2 R82, R82 ;  /* 0x0000005200527308 */ /* 0x000fe80000000800 */
[-CC-:B------:R-:W-:Y:S01]  /*18df0*/  FFMA.FTZ R97, R188, R134.reuse, -R131.reuse ;  /* 0x00000086bc617223 */ /* 0x180fe20000010883 */
[-CC-:B------:R-:W-:Y:S01]  /*18e00*/  FFMA.FTZ R184, R184, R134.reuse, -R131.reuse ;  /* 0x00000086b8b87223 */ /* 0x180fe20000010883 */
[-CC-:B------:R-:W-:Y:S01]  /*18e10*/  FFMA.FTZ R185, R192, R134.reuse, -R131.reuse ;  /* 0x00000086c0b97223 */ /* 0x180fe20000010883 */
[-C--:B------:R-:W-:Y:S01]  /*18e20*/  FFMA.FTZ R168, R190, R134.reuse, -R131 ;  /* 0x00000086bea87223 */ /* 0x080fe20000010883 */
[-CC-:B------:R-:W-:Y:S01]  /*18e30*/  FFMA.FTZ R167, R186, R134.reuse, -R183.reuse ;  /* 0x00000086baa77223 */ /* 0x180fe200000108b7 */
[-C--:B------:R-:W-:Y:S01]  /*18e40*/  FFMA.FTZ R186, R165, R134.reuse, -R183 ;  /* 0x00000086a5ba7223 */ /* 0x080fe200000108b7 */
[C---:B------:R-:W-:Y:S03]  /*18e50*/  HMMA.16816.F32 R44, R8.reuse, R46, R76 ;  /* 0x0000002e082c723c */ /* 0x040fe6000000184c */
[-CC-:B------:R-:W-:Y:S01]  /*18e60*/  FFMA.FTZ R78, R66, R134.reuse, -R131.reuse ;  /* 0x00000086424e7223 */ /* 0x180fe20000010883 */
[-C--:B------:R-:W-:Y:S01]  /*18e70*/  FFMA.FTZ R77, R64, R134.reuse, -R131 ;  /* 0x00000086404d7223 */ /* 0x080fe20000010883 */
[-CC-:B------:R-:W-:Y:S01]  /*18e80*/  FFMA.FTZ R76, R226, R134.reuse, -R183.reuse ;  /* 0x00000086e24c7223 */ /* 0x180fe200000108b7 */
[----:B------:R-:W1:Y:S01]  /*18e90*/  LDSM.16.MT88.4 R64, [R2+0x9400] ;  /* 0x009400000240783b */ /* 0x000e620000004200 */
[----:B------:R-:W-:Y:S01]  /*18ea0*/  MUFU.EX2 R63, R63 ;  /* 0x0000003f003f7308 */ /* 0x000fe20000000800 */
[----:B---3--:R-:W-:Y:S01]  /*18eb0*/  FADD.FTZ R79, R73, R214 ;  /* 0x000000d6494f7221 */ /* 0x008fe20000010000 */
[-CC-:B------:R-:W-:Y:S01]  /*18ec0*/  FFMA.FTZ R165, R170, R134.reuse, -R183.reuse ;  /* 0x00000086aaa57223 */ /* 0x180fe200000108b7 */
[C---:B------:R-:W-:Y:S03]  /*18ed0*/  HMMA.16816.F32 R32, R8.reuse, R36, R32 ;  /* 0x000000240820723c */ /* 0x040fe60000001820 */
[-C--:B------:R-:W-:Y:S01]  /*18ee0*/  FFMA.FTZ R170, R173, R134.reuse, -R183 ;  /* 0x00000086adaa7223 */ /* 0x080fe200000108b7 */
[-CC-:B------:R-:W-:Y:S01]  /*18ef0*/  FFMA.FTZ R187, R164, R134.reuse, -R131.reuse ;  /* 0x00000086a4bb7223 */ /* 0x180fe20000010883 */
[-CC-:B------:R-:W-:Y:S01]  /*18f00*/  FFMA.FTZ R166, R166, R134.reuse, -R131.reuse ;  /* 0x00000086a6a67223 */ /* 0x180fe20000010883 */
[-CC-:B------:R-:W-:Y:S01]  /*18f10*/  FFMA.FTZ R173, R172, R134.reuse, -R131.reuse ;  /* 0x00000086acad7223 */ /* 0x180fe20000010883 */
[----:B------:R-:W2:Y:S01]  /*18f20*/  MUFU.EX2 R76, R76 ;  /* 0x0000004c004c7308 */ /* 0x000ea20000000800 */
[-C--:B------:R-:W-:Y:S01]  /*18f30*/  FFMA.FTZ R164, R174, R134.reuse, -R131 ;  /* 0x00000086aea47223 */ /* 0x080fe20000010883 */
[----:B------:R-:W-:Y:S01]  /*18f40*/  FADD.FTZ R89, R198, R89 ;  /* 0x00000059c6597221 */ /* 0x000fe20000010000 */
[C---:B------:R-:W-:Y:S03]  /*18f50*/  HMMA.16816.F32 R36, R8.reuse, R38, R84 ;  /* 0x000000260824723c */ /* 0x040fe60000001854 */
[-C--:B------:R-:W-:Y:S01]  /*18f60*/  FFMA.FTZ R85, R224, R134.reuse, -R183 ;  /* 0x00000086e0557223 */ /* 0x080fe200000108b7 */
[-C--:B------:R-:W-:Y:S01]  /*18f70*/  FFMA.FTZ R84, R218, R134.reuse, -R131 ;  /* 0x00000086da547223 */ /* 0x080fe20000010883 */
[-CC-:B------:R-:W-:Y:S01]  /*18f80*/  FFMA.FTZ R87, R208, R134.reuse, -R183.reuse ;  /* 0x00000086d0577223 */ /* 0x180fe200000108b7 */
[-C--:B------:R-:W-:Y:S01]  /*18f90*/  FFMA.FTZ R86, R212, R134.reuse, -R183 ;  /* 0x00000086d4567223 */ /* 0x080fe200000108b7 */
[----:B------:R-:W-:Y:S01]  /*18fa0*/  MUFU.EX2 R78, R78 ;  /* 0x0000004e004e7308 */ /* 0x000fe20000000800 */
[-CC-:B------:R-:W-:Y:S01]  /*18fb0*/  FFMA.FTZ R172, R119, R134.reuse, -R131.reuse ;  /* 0x0000008677ac7223 */ /* 0x180fe20000010883 */
[-CC-:B------:R-:W-:Y:S01]  /*18fc0*/  FFMA.FTZ R126, R126, R134.reuse, -R131.reuse ;  /* 0x000000867e7e7223 */ /* 0x180fe20000010883 */
[C---:B------:R-:W-:Y:S03]  /*18fd0*/  HMMA.16816.F32 R4, R8.reuse, R12, R4 ;  /* 0x0000000c0804723c */ /* 0x040fe60000001804 */
[-CC-:B------:R-:W-:Y:S01]  /*18fe0*/  FFMA.FTZ R123, R123, R134.reuse, -R131.reuse ;  /* 0x000000867b7b7223 */ /* 0x180fe20000010883 */
[-C--:B------:R-:W-:Y:S01]  /*18ff0*/  FFMA.FTZ R119, R120, R134.reuse, -R131 ;  /* 0x0000008678777223 */ /* 0x080fe20000010883 */
[-CC-:B------:R-:W-:Y:S01]  /*19000*/  FFMA.FTZ R175, R175, R134.reuse, -R183.reuse ;  /* 0x00000086afaf7223 */ /* 0x180fe200000108b7 */
[-C--:B------:R-:W-:Y:S01]  /*19010*/  FFMA.FTZ R177, R177, R134.reuse, -R183 ;  /* 0x00000086b1b17223 */ /* 0x080fe200000108b7 */
[----:B------:R-:W-:Y:S01]  /*19020*/  MUFU.EX2 R85, R85 ;  /* 0x0000005500557308 */ /* 0x000fe20000000800 */
[----:B--2---:R-:W-:Y:S01]  /*19030*/  FADD.FTZ R90, R76, R79 ;  /* 0x0000004f4c5a7221 */ /* 0x004fe20000010000 */
[-C--:B------:R-:W-:Y:S01]  /*19040*/  FFMA.FTZ R176, R176, R134.reuse, -R183 ;  /* 0x00000086b0b07223 */ /* 0x080fe200000108b7 */
[C---:B------:R-:W-:Y:S03]  /*19050*/  HMMA.16816.F32 R12, R8.reuse, R14, R108 ;  /* 0x0000000e080c723c */ /* 0x040fe6000000186c */
[-CC-:B------:R-:W-:Y:S01]  /*19060*/  FFMA.FTZ R174, R124, R134.reuse, -R131.reuse ;  /* 0x000000867cae7223 */ /* 0x180fe20000010883 */
[-C--:B------:R-:W-:Y:S01]  /*19070*/  FFMA.FTZ R98, R129, R134.reuse, -R131 ;  /* 0x0000008681627223 */ /* 0x080fe20000010883 */
[----:B------:R-:W-:Y:S01]  /*19080*/  LDSM.16.MT88.4 R108, [R2+0xac00] ;  /* 0x00ac0000026c783b */ /* 0x000fe20000004200 */
[-CC-:B------:R-:W-:Y:S01]  /*19090*/  FFMA.FTZ R179, R179, R134.reuse, -R183.reuse ;  /* 0x00000086b3b37223 */ /* 0x180fe200000108b7 */
[----:B------:R-:W2:Y:S01]  /*190a0*/  MUFU.EX2 R77, R77 ;  /* 0x0000004d004d7308 */ /* 0x000ea20000000800 */
[-CC-:B------:R-:W-:Y:S01]  /*190b0*/  FFMA.FTZ R178, R178, R134.reuse, -R183.reuse ;  /* 0x00000086b2b27223 */ /* 0x180fe200000108b7 */
[-CC-:B------:R-:W-:Y:S01]  /*190c0*/  FFMA.FTZ R180, R180, R134.reuse, -R183.reuse ;  /* 0x00000086b4b47223 */ /* 0x180fe200000108b7 */
[----:B----4-:R-:W-:Y:S03]  /*190d0*/  HMMA.16816.F32 R16, R8, R20, R16 ;  /* 0x000000140810723c */ /* 0x010fe60000001810 */
[----:B------:R-:W-:-:S02]  /*190e0*/  FFMA.FTZ R181, R181, R134, -R183 ;  /* 0x00000086b5b57223 */ /* 0x000fc400000108b7 */
[----:B------:R-:W3:Y:S03]  /*190f0*/  MUFU.EX2 R84, R84 ;  /* 0x0000005400547308 */ /* 0x000ee60000000800 */
[C---:B-----5:R-:W-:Y:S05]  /*19100*/  HMMA.16816.F32 R24, R8.reuse, R28, R24 ;  /* 0x0000001c0818723c */ /* 0x060fea0000001818 */
[----:B------:R-:W-:Y:S03]  /*19110*/  MUFU.EX2 R87, R87 ;  /* 0x0000005700577308 */ /* 0x000fe60000000800 */
[C---:B------:R-:W-:Y:S01]  /*19120*/  HMMA.16816.F32 R20, R8.reuse, R22, R100 ;  /* 0x000000160814723c */ /* 0x040fe20000001864 */
[----:B------:R-:W-:Y:S04]  /*19130*/  LDSM.16.MT88.4 R100, [R0+0x1800] ;  /* 0x001800000064783b */ /* 0x000fe80000004200 */
[----:B------:R-:W-:Y:S03]  /*19140*/  MUFU.EX2 R86, R86 ;  /* 0x0000005600567308 */ /* 0x000fe60000000800 */
[C---:B------:R-:W-:Y:S03]  /*19150*/  HMMA.16816.F32 R28, R8.reuse, R30, R92 ;  /* 0x0000001e081c723c */ /* 0x040fe6000000185c */
[-CC-:B------:R-:W-:Y:S01]  /*19160*/  FFMA.FTZ R92, R161, R134.reuse, -R183.reuse ;  /* 0x00000086a15c7223 */ /* 0x180fe200000108b7 */
[----:B------:R-:W-:Y:S01]  /*19170*/  FFMA.FTZ R161, R162, R134, -R183 ;  /* 0x00000086a2a17223 */ /* 0x000fe200000108b7 */
[----:B------:R-:W-:Y:S03]  /*19180*/  MUFU.EX2 R88, R88 ;  /* 0x0000005800587308 */ /* 0x000fe60000000800 */
[C---:B------:R-:W-:Y:S03]  /*19190*/  HMMA.16816.F32 R48, R8.reuse, R52, R48 ;  /* 0x000000340830723c */ /* 0x040fe60000001830 */
[----:B--2---:R-:W-:Y:S01]  /*191a0*/  F2FP.F16.F32.PACK_AB R52, R77, R78 ;  /* 0x0000004e4d34723e */ /* 0x004fe200000000ff */
[----:B------:R-:W-:Y:S01]  /*191b0*/  FADD.FTZ R78, R78, R89 ;  /* 0x000000594e4e7221 */ /* 0x000fe20000010000 */
[----:B------:R-:W-:Y:S01]  /*191c0*/  F2FP.F16.F32.PACK_AB R53, R76, R73 ;  /* 0x000000494c35723e */ /* 0x000fe200000000ff */
[----:B------:R-:W-:Y:S01]  /*191d0*/  FFMA.FTZ R89, R169, R134, -R183 ;  /* 0x00000086a9597223 */ /* 0x000fe200000108b7 */
[----:B------:R-:W2:Y:S01]  /*191e0*/  MUFU.EX2 R81, R81 ;  /* 0x0000005100517308 */ /* 0x000ea20000000800 */
[----:B------:R-:W-:Y:S01]  /*191f0*/  LDSM.16.MT88.4 R72, [R2+0xbc00] ;  /* 0x00bc00000248783b */ /* 0x000fe20000004200 */
[----:B------:R-:W-:Y:S01]  /*19200*/  FADD.FTZ R91, R77, R78 ;  /* 0x0000004e4d5b7221 */ /* 0x000fe20000010000 */
[----:B------:R-:W-:Y:S03]  /*19210*/  HMMA.16816.F32 R8, R8, R54, R68 ;  /* 0x000000360808723c */ /* 0x000fe60000001844 */
[----:B---3--:R-:W-:Y:S01]  /*19220*/  F2FP.F16.F32.PACK_AB R54, R83, R84 ;  /* 0x000000545336723e */ /* 0x008fe200000000ff */
[----:B------:R-:W-:Y:S01]  /*19230*/  LDSM.16.MT88.4 R68, [R2+0x9800] ;  /* 0x009800000244783b */ /* 0x000fe20000004200 */
[----:B------:R-:W-:Y:S01]  /*19240*/  F2FP.F16.F32.PACK_AB R55, R82, R85 ;  /* 0x000000555237723e */ /* 0x000fe200000000ff */
[----:B------:R-:W-:Y:S01]  /*19250*/  FFMA.FTZ R169, R127, R134, -R131 ;  /* 0x000000867fa97223 */ /* 0x000fe20000010883 */
[----:B------:R-:W-:Y:S01]  /*19260*/  MUFU.EX2 R80, R80 ;  /* 0x0000005000507308 */ /* 0x000fe20000000800 */
[----:B------:R-:W-:Y:S01]  /*19270*/  LDSM.16.MT88.4 R76, [R0+0x3000] ;  /* 0x00300000004c783b */ /* 0x000fe20000004200 */
[----:B------:R-:W-:Y:S01]  /*19280*/  FADD.FTZ R85, R85, R90 ;  /* 0x0000005a55557221 */ /* 0x000fe20000010000 */
[----:B------:R-:W-:-:S02]  /*19290*/  FADD.FTZ R84, R84, R91 ;  /* 0x0000005b54547221 */ /* 0x000fc40000010000 */
[C---:B-1----:R-:W-:Y:S05]  /*192a0*/  HMMA.16816.F32 R4, R52.reuse, R64, R4 ;  /* 0x000000403404723c */ /* 0x042fea0000001804 */
[----:B------:R-:W-:Y:S01]  /*192b0*/  FADD.FTZ R82, R82, R85 ;  /* 0x0000005552527221 */ /* 0x000fe20000010000 */
[----:B------:R-:W-:Y:S01]  /*192c0*/  FADD.FTZ R83, R83, R84 ;  /* 0x0000005453537221 */ /* 0x000fe20000010000 */
        /* <DEDUP_REMOVED lines=21> */
[----:B------:R-:W-:Y:S08]  /*19420*/  MUFU.EX2 R187, R187 ;  /* 0x000000bb00bb7308 */ /* 0x000ff00000000800 */
[----:B------:R-:W3:Y:S08]  /*19430*/  MUFU.EX2 R166, R166 ;  /* 0x000000a600a67308 */ /* 0x000ef00000000800 */
[----:B------:R-:W-:Y:S08]  /*19440*/  MUFU.EX2 R173, R173 ;  /* 0x000000ad00ad7308 */ /* 0x000ff00000000800 */
[----:B------:R-:W3:Y:S08]  /*19450*/  MUFU.EX2 R164, R164 ;  /* 0x000000a400a47308 */ /* 0x000ef00000000800 */
[----:B------:R-:W3:Y:S01]  /*19460*/  MUFU.EX2 R133, R133 ;  /* 0x0000008500857308 */ /* 0x000ee20000000800 */
[C---:B-----5:R-:W-:Y:S07]  /*19470*/  HMMA.16816.F32 R32, R52.reuse, R64, R32 ;  /* 0x000000403420723c */ /* 0x060fee0000001820 */
[----:B------:R5:W-:Y:S01]  /*19480*/  MUFU.EX2 R162, R92 ;  /* 0x0000005c00a27308 */ /* 0x000be20000000800 */
[C---:B------:R-:W-:Y:S01]  /*19490*/  HMMA.16816.F32 R36, R52.reuse, R66, R36 ;  /* 0x000000423424723c */ /* 0x040fe20000001824 */
[----:B------:R-:W2:Y:S06]  /*194a0*/  LDSM.16.MT88.4 R64, [R2+0xd400] ;  /* 0x00d400000240783b */ /* 0x000eac0000004200 */
[----:B------:R-:W-:Y:S08]  /*194b0*/  MUFU.EX2 R161, R161 ;  /* 0x000000a100a17308 */ /* 0x000ff00000000800 */
[----:B------:R-:W-:Y:S01]  /*194c0*/  MUFU.EX2 R163, R163 ;  /* 0x000000a300a37308 */ /* 0x000fe20000000800 */
[----:B-----5:R-:W-:Y:S07]  /*194d0*/  LDSM.16.MT88.4 R92, [R2+0xcc00] ;  /* 0x00cc0000025c783b */ /* 0x020fee0000004200 */
[----:B------:R-:W-:Y:S08]  /*194e0*/  MUFU.EX2 R126, R126 ;  /* 0x0000007e007e7308 */ /* 0x000ff00000000800 */
[----:B------:R-:W5:Y:S08]  /*194f0*/  MUFU.EX2 R123, R123 ;  /* 0x0000007b007b7308 */ /* 0x000f700000000800 */
[----:B------:R-:W-:Y:S01]  /*19500*/  MUFU.EX2 R172, R172 ;  /* 0x000000ac00ac7308 */ /* 0x000fe20000000800 */
[C---:B--2---:R-:W-:Y:S07]  /*19510*/  HMMA.16816.F32 R40, R52.reuse, R64, R40 ;  /* 0x000000403428723c */ /* 0x044fee0000001828 */
[----:B------:R-:W2:Y:S01]  /*19520*/  MUFU.EX2 R119, R119 ;  /* 0x0000007700777308 */ /* 0x000ea20000000800 */
[C---:B------:R-:W-:Y:S01]  /*19530*/  HMMA.16816.F32 R44, R52.reuse, R66, R44 ;  /* 0x00000042342c723c */ /* 0x040fe2000000182c */
[----:B------:R-:W1:Y:S06]  /*19540*/  LDSM.16.MT88.4 R64, [R0+0x4400] ;  /* 0x004400000040783b */ /* 0x000e6c0000004200 */
[----:B------:R-:W2:Y:S08]  /*19550*/  MUFU.EX2 R120, R89 ;  /* 0x0000005900787308 */ /* 0x000eb00000000800 */
[----:B------:R-:W-:Y:S08]  /*19560*/  MUFU.EX2 R124, R177 ;  /* 0x000000b1007c7308 */ /* 0x000ff00000000800 */
[----:B------:R-:W-:Y:S08]  /*19570*/  MUFU.EX2 R129, R176 ;  /* 0x000000b000817308 */ /* 0x000ff00000000800 */
[----:B------:R-:W-:Y:S08]  /*19580*/  MUFU.EX2 R179, R179 ;  /* 0x000000b300b37308 */ /* 0x000ff00000000800 */
[----:B------:R-:W-:Y:S01]  /*19590*/  MUFU.EX2 R178, R178 ;  /* 0x000000b200b27308 */ /* 0x000fe20000000800 */
[C---:B-1----:R-:W-:Y:S07]  /*195a0*/  HMMA.16816.F32 R48, R52.reuse, R64, R48 ;  /* 0x000000403430723c */ /* 0x042fee0000001830 */
[----:B------:R-:W-:Y:S01]  /*195b0*/  MUFU.EX2 R180, R180 ;  /* 0x000000b400b47308 */ /* 0x000fe20000000800 */
[----:B------:R-:W-:Y:S01]  /*195c0*/  HMMA.16816.F32 R8, R52, R66, R8 ;  /* 0x000000423408723c */ /* 0x000fe20000001808 */
[----:B------:R-:W1:Y:S02]  /*195d0*/  LDSM.16.MT88.4 R64, [R0+0x800] ;  /* 0x000800000040783b */ /* 0x000e640000004200 */
[----:B------:R-:W-:-:S04]  /*195e0*/  F2FP.F16.F32.PACK_AB R52, R81, R88 ;  /* 0x000000585134723e */ /* 0x000fc800000000ff */
[----:B------:R-:W-:Y:S01]  /*195f0*/  MUFU.EX2 R174, R174 ;  /* 0x000000ae00ae7308 */ /* 0x000fe20000000800 */
[----:B------:R-:W-:Y:S01]  /*19600*/  F2FP.F16.F32.PACK_AB R53, R86, R87 ;  /* 0x000000575635723e */ /* 0x000fe200000000ff */
[----:B------:R-:W-:Y:S01]  /*19610*/  FADD.FTZ R87, R87, R82 ;  /* 0x0000005257577221 */ /* 0x000fe20000010000 */
[----:B------:R-:W-:Y:S02]  /*19620*/  F2FP.F16.F32.PACK_AB R54, R59, R80 ;  /* 0x000000503b36723e */ /* 0x000fe400000000ff */
[----:B----4-:R-:W-:Y:S01]  /*19630*/  F2FP.F16.F32.PACK_AB R55, R58, R63 ;  /* 0x0000003f3a37723e */ /* 0x010fe200000000ff */
[----:B------:R-:W-:Y:S02]  /*19640*/  FADD.FTZ R82, R86, R87 ;  /* 0x0000005756527221 */ /* 0x000fe40000010000 */
[----:B------:R-:W-:Y:S01]  /*19650*/  LDSM.16.MT88.4 R84, [R0+0x3800] ;  /* 0x003800000054783b */ /* 0x000fe20000004200 */
[----:B------:R-:W-:Y:S01]  /*19660*/  MUFU.EX2 R169, R169 ;  /* 0x000000a900a97308 */ /* 0x000fe20000000800 */
[----:B------:R-:W-:-:S02]  /*19670*/  FADD.FTZ R63, R63, R82 ;  /* 0x000000523f3f7221 */ /* 0x000fc40000010000 */
[C---:B------:R-:W-:Y:S03]  /*19680*/  HMMA.16816.F32 R4, R52.reuse, R68, R4 ;  /* 0x000000443404723c */ /* 0x040fe60000001804 */
[----:B------:R-:W-:Y:S02]  /*19690*/  FADD.FTZ R58, R58, R63 ;  /* 0x0000003f3a3a7221 */ /* 0x000fe40000010000 */
[----:B------:R-:W-:Y:S03]  /*196a0*/  MUFU.EX2 R181, R181 ;  /* 0x000000b500b57308 */ /* 0x000fe60000000800 */
        /* <DEDUP_REMOVED lines=15> */
[----:B------:R-:W-:Y:S01]  /*197a0*/  HMMA.16816.F32 R8, R52, R66, R8 ;  /* 0x000000423408723c */ /* 0x000fe20000001808 */
[----:B------:R-:W1:Y:S02]  /*197b0*/  LDSM.16.MT88.4 R64, [R0+0xc00] ;  /* 0x000c00000040783b */ /* 0x000e640000004200 */
[----:B---3--:R-:W-:-:S02]  /*197c0*/  F2FP.F16.F32.PACK_AB R52, R184, R97 ;  /* 0x00000061b834723e */ /* 0x008fc400000000ff */
[----:B------:R-:W-:Y:S02]  /*197d0*/  F2FP.F16.F32.PACK_AB R53, R96, R99 ;  /* 0x000000636035723e */ /* 0x000fe400000000ff */
[----:B------:R-:W-:Y:S02]  /*197e0*/  F2FP.F16.F32.PACK_AB R54, R168, R185 ;  /* 0x000000b9a836723e */ /* 0x000fe400000000ff */
[----:B------:R-:W-:-:S07]  /*197f0*/  F2FP.F16.F32.PACK_AB R55, R167, R182 ;  /* 0x000000b6a737723e */ /* 0x000fce00000000ff */
[C---:B------:R-:W-:Y:S08]  /*19800*/  HMMA.16816.F32 R24, R52.reuse, R72, R24 ;  /* 0x000000483418723c */ /* 0x040ff00000001818 */
        /* <DEDUP_REMOVED lines=15> */
[----:B------:R-:W-:Y:S01]  /*19900*/  HMMA.16816.F32 R8, R52, R66, R8 ;  /* 0x000000423408723c */ /* 0x000fe20000001808 */
[----:B------:R-:W1:Y:S02]  /*19910*/  LDSM.16.MT88.4 R64, [R0+0x1000] ;  /* 0x001000000040783b */ /* 0x000e640000004200 */
[----:B------:R-:W-:-:S02]  /*19920*/  F2FP.F16.F32.PACK_AB R52, R166, R187 ;  /* 0x000000bba634723e */ /* 0x000fc400000000ff */
[----:B------:R-:W-:Y:S02]  /*19930*/  F2FP.F16.F32.PACK_AB R53, R165, R186 ;  /* 0x000000baa535723e */ /* 0x000fe400000000ff */
[----:B------:R-:W-:Y:S02]  /*19940*/  F2FP.F16.F32.PACK_AB R54, R164, R173 ;  /* 0x000000ada436723e */ /* 0x000fe400000000ff */
[----:B------:R-:W-:-:S07]  /*19950*/  F2FP.F16.F32.PACK_AB R55, R133, R170 ;  /* 0x000000aa8537723e */ /* 0x000fce00000000ff */
        /* <DEDUP_REMOVED lines=9> */
[----:B------:R-:W-:Y:S03]  /*199f0*/  HMMA.16816.F32 R32, R52, R76, R32 ;  /* 0x0000004c3420723c */ /* 0x000fe60000001820 */
[-CC-:B------:R-:W-:Y:S01]  /*19a00*/  FFMA.FTZ R76, R125, R134.reuse, -R131.reuse ;  /* 0x000000867d4c7223 */ /* 0x180fe20000010883 */
[-CC-:B------:R-:W-:Y:S01]  /*19a10*/  FFMA.FTZ R125, R128, R134.reuse, -R131.reuse ;  /* 0x00000086807d7223 */ /* 0x180fe20000010883 */
[----:B------:R-:W-:-:S02]  /*19a20*/  FFMA.FTZ R77, R122, R134, -R131 ;  /* 0x000000867a4d7223 */ /* 0x000fc40000010883 */
[----:B------:R-:W-:Y:S01]  /*19a30*/  MUFU.EX2 R122, R171 ;  /* 0x000000ab007a7308 */ /* 0x000fe20000000800 */
[C---:B---3--:R-:W-:Y:S07]  /*19a40*/  HMMA.16816.F32 R40, R52.reuse, R72, R40 ;  /* 0x000000483428723c */ /* 0x048fee0000001828 */
[----:B------:R-:W-:Y:S01]  /*19a50*/  MUFU.EX2 R127, R77 ;  /* 0x0000004d007f7308 */ /* 0x000fe20000000800 */
[C---:B------:R-:W-:Y:S01]  /*19a60*/  HMMA.16816.F32 R44, R52.reuse, R74, R44 ;  /* 0x0000004a342c723c */ /* 0x040fe2000000182c */
[----:B------:R-:W3:Y:S06]  /*19a70*/  LDSM.16.MT88.4 R72, [R2+0xa400] ;  /* 0x00a400000248783b */ /* 0x000eec0000004200 */
[----:B------:R-:W-:Y:S01]  /*19a80*/  MUFU.EX2 R128, R76 ;  /* 0x0000004c00807308 */ /* 0x000fe20000000800 */
[----:B------:R-:W-:Y:S03]  /*19a90*/  HMMA.16816.F32 R36, R52, R78, R36 ;  /* 0x0000004e3424723c */ /* 0x000fe60000001824 */
[-CC-:B------:R-:W-:Y:S01]  /*19aa0*/  FFMA.FTZ R78, R121, R134.reuse, -R131.reuse ;  /* 0x00000086794e7223 */ /* 0x180fe20000010883 */
[----:B------:R-:W-:-:S03]  /*19ab0*/  FFMA.FTZ R131, R130, R134, -R131 ;  /* 0x0000008682837223 */ /* 0x000fc60000010883 */
[----:B------:R-:W-:Y:S01]  /*19ac0*/  MUFU.EX2 R121, R175 ;  /* 0x000000af00797308 */ /* 0x000fe20000000800 */
[C---:B-1----:R-:W-:Y:S07]  /*19ad0*/  HMMA.16816.F32 R48, R52.reuse, R64, R48 ;  /* 0x000000403430723c */ /* 0x042fee0000001830 */
[----:B------:R1:W4:Y:S01]  /*19ae0*/  MUFU.EX2 R130, R78 ;  /* 0x0000004e00827308 */ /* 0x0003220000000800 */
[----:B------:R-:W-:Y:S03]  /*19af0*/  HMMA.16816.F32 R8, R52, R66, R8 ;  /* 0x000000423408723c */ /* 0x000fe60000001808 */
[----:B-----5:R-:W-:Y:S01]  /*19b00*/  F2FP.F16.F32.PACK_AB R52, R123, R126 ;  /* 0x0000007e7b34723e */ /* 0x020fe200000000ff */
[----:B------:R-:W5:Y:S01]  /*19b10*/  LDSM.16.MT88.4 R64, [R2+0xc400] ;  /* 0x00c400000240783b */ /* 0x000f620000004200 */
[----:B------:R-:W-:-:S02]  /*19b20*/  F2FP.F16.F32.PACK_AB R53, R161, R162 ;  /* 0x000000a2a135723e */ /* 0x000fc400000000ff */
[----:B------:R-:W4:Y:S01]  /*19b30*/  MUFU.EX2 R125, R125 ;  /* 0x0000007d007d7308 */ /* 0x000f220000000800 */
[----:B--2---:R-:W-:Y:S02]  /*19b40*/  F2FP.F16.F32.PACK_AB R54, R119, R172 ;  /* 0x000000ac7736723e */ /* 0x004fe400000000ff */
[----:B------:R-:W-:-:S05]  /*19b50*/  F2FP.F16.F32.PACK_AB R55, R120, R163 ;  /* 0x000000a37837723e */ /* 0x000fca00000000ff */
[----:B------:R-:W-:Y:S01]  /*19b60*/  MUFU.EX2 R131, R131 ;  /* 0x0000008300837308 */ /* 0x000fe20000000800 */
[----:B-1----:R-:W-:Y:S01]  /*19b70*/  FADD.FTZ R78, R88, R83 ;  /* 0x00000053584e7221 */ /* 0x002fe20000010000 */
[C---:B------:R-:W-:Y:S03]  /*19b80*/  HMMA.16816.F32 R16, R52.reuse, R68, R16 ;  /* 0x000000443410723c */ /* 0x040fe60000001810 */
[----:B------:R-:W-:Y:S02]  /*19b90*/  FADD.FTZ R81, R81, R78 ;  /* 0x0000004e51517221 */ /* 0x000fe40000010000 */
[----:B------:R-:W-:Y:S03]  /*19ba0*/  LDSM.16.MT88.4 R76, [R2+0xec00] ;  /* 0x00ec0000024c783b */ /* 0x000fe60000004200 */
[C---:B---3--:R-:W-:Y:S08]  /*19bb0*/  HMMA.16816.F32 R4, R52.reuse, R72, R4 ;  /* 0x000000483404723c */ /* 0x048ff00000001804 */
[C---:B------:R-:W-:Y:S01]  /*19bc0*/  HMMA.16816.F32 R12, R52.reuse, R74, R12 ;  /* 0x0000004a340c723c */ /* 0x040fe2000000180c */
[----:B------:R-:W1:Y:S07]  /*19bd0*/  LDSM.16.MT88.4 R72, [R0+0x3400] ;  /* 0x003400000048783b */ /* 0x000e6e0000004200 */
        /* <DEDUP_REMOVED lines=9> */
[----:B----4-:R-:W-:-:S02]  /*19c70*/  F2FP.F16.F32.PACK_AB R68, R127, R130 ;  /* 0x000000827f44723e */ /* 0x010fc400000000ff */
[----:B------:R-:W-:-:S03]  /*19c80*/  F2FP.F16.F32.PACK_AB R69, R121, R122 ;  /* 0x0000007a7945723e */ /* 0x000fc600000000ff */
[----:B------:R-:W-:Y:S03]  /*19c90*/  HMMA.16816.F32 R44, R52, R70, R44 ;  /* 0x00000046342c723c */ /* 0x000fe6000000182c */
[----:B------:R-:W-:Y:S02]  /*19ca0*/  F2FP.F16.F32.PACK_AB R70, R125, R128 ;  /* 0x000000807d46723e */ /* 0x000fe400000000ff */
[----:B------:R-:W-:-:S03]  /*19cb0*/  F2FP.F16.F32.PACK_AB R71, R129, R124 ;  /* 0x0000007c8147723e */ /* 0x000fc600000000ff */
[C---:B---3--:R-:W-:Y:S08]  /*19cc0*/  HMMA.16816.F32 R48, R52.reuse, R64, R48 ;  /* 0x000000403430723c */ /* 0x048ff00000001830 */
[----:B------:R-:W-:Y:S01]  /*19cd0*/  HMMA.16816.F32 R8, R52, R66, R8 ;  /* 0x000000423408723c */ /* 0x000fe20000001808 */
[----:B------:R-:W2:Y:S04]  /*19ce0*/  LDSM.16.MT88.4 R64, [R2+0xc800] ;  /* 0x00c800000240783b */ /* 0x000ea80000004200 */
[----:B------:R3:W-:Y:S03]  /*19cf0*/  LDSM.16.MT88.4 R52, [R2+0xe800] ;  /* 0x00e800000234783b */ /* 0x0007e60000004200 */
[----:B------:R-:W-:Y:S05]  /*19d00*/  HMMA.16816.F32 R104, R68, R100, R16 ;  /* 0x000000644468723c */ /* 0x000fea0000001810 */
[----:B------:R-:W-:-:S04]  /*19d10*/  FADD.FTZ R19, R99, R58 ;  /* 0x0000003a63137221 */ /* 0x000fc80000010000 */
[----:B------:R-:W-:Y:S01]  /*19d20*/  FADD.FTZ R19, R96, R19 ;  /* 0x0000001360137221 */ /* 0x000fe20000010000 */
[----:B-1----:R-:W-:Y:S01]  /*19d30*/  HMMA.16816.F32 R112, R68, R72, R4 ;  /* 0x000000484470723c */ /* 0x002fe20000001804 */
[----:B------:R-:W1:Y:S02]  /*19d40*/  LDSM.16.MT88.4 R4, [R0+0x5800] ;  /* 0x005800000004783b */ /* 0x000e640000004200 */
[----:B------:R-:W-:-:S04]  /*19d50*/  FADD.FTZ R182, R182, R19 ;  /* 0x00000013b6b67221 */ /* 0x000fc80000010000 */
[----:B------:R-:W-:Y:S01]  /*19d60*/  FADD.FTZ R167, R167, R182 ;  /* 0x000000b6a7a77221 */ /* 0x000fe20000010000 */
[----:B------:R-:W-:Y:S03]  /*19d70*/  HMMA.16816.F32 R12, R68, R74, R12 ;  /* 0x0000004a440c723c */ /* 0x000fe6000000180c */
[----:B------:R-:W-:Y:S01]  /*19d80*/  FADD.FTZ R186, R186, R167 ;  /* 0x000000a7baba7221 */ /* 0x000fe20000010000 */
[----:B---3--:R-:W-:-:S03]  /*19d90*/  MOV R2, R57 ;  /* 0x0000003900027202 */ /* 0x008fc60000000f00 */
[----:B------:R-:W-:Y:S01]  /*19da0*/  FADD.FTZ R165, R165, R186 ;  /* 0x000000baa5a57221 */ /* 0x000fe20000010000 */
[----:B------:R-:W-:Y:S01]  /*19db0*/  @P4 MOV R2, R57 ;  /* 0x0000003900024202 */ /* 0x000fe20000000f00 */
[----:B------:R-:W-:Y:S01]  /*19dc0*/  HMMA.16816.F32 R100, R68, R102, R20 ;  /* 0x000000664464723c */ /* 0x000fe20000001814 */
[----:B------:R-:W3:Y:S02]  /*19dd0*/  MUFU.EX2 R20, R98 ;  /* 0x0000006200147308 */ /* 0x000ee40000000800 */
[----:B------:R-:W-:-:S04]  /*19de0*/  FADD.FTZ R170, R170, R165 ;  /* 0x000000a5aaaa7221 */ /* 0x000fc80000010000 */
[----:B------:R-:W-:Y:S01]  /*19df0*/  FADD.FTZ R133, R133, R170 ;  /* 0x000000aa85857221 */ /* 0x000fe20000010000 */
[----:B------:R-:W-:Y:S03]  /*19e00*/  HMMA.16816.F32 R88, R68, R84, R32 ;  /* 0x000000544458723c */ /* 0x000fe60000001820 */
        /* <DEDUP_REMOVED lines=8> */
[C---:B-1----:R-:W-:Y:S03]  /*19e90*/  HMMA.16816.F32 R72, R68.reuse, R4, R48 ;  /* 0x000000044448723c */ /* 0x042fe60000001830 */
[----:B------:R-:W-:Y:S01]  /*19ea0*/  FADD.FTZ R4, R80, R81 ;  /* 0x0000005150047221 */ /* 0x000fe20000010000 */
[----:B------:R-:W-:Y:S01]  /*19eb0*/  F2FP.F16.F32.PACK_AB R5, R178, R179 ;  /* 0x000000b3b205723e */ /* 0x000fe200000000ff */
[----:B------:R-:W-:Y:S02]  /*19ec0*/  FADD.FTZ R124, R124, R121 ;  /* 0x000000797c7c7221 */ /* 0x000fe40000010000 */
[----:B------:R-:W-:Y:S02]  /*19ed0*/  FADD.FTZ R4, R59, R4 ;  /* 0x000000043b047221 */ /* 0x000fe40000010000 */
[----:B------:R-:W-:Y:S01]  /*19ee0*/  FADD.FTZ R124, R129, R124 ;  /* 0x0000007c817c7221 */ /* 0x000fe20000010000 */
[----:B------:R-:W-:Y:S03]  /*19ef0*/  HMMA.16816.F32 R84, R68, R86, R36 ;  /* 0x000000564454723c */ /* 0x000fe60000001824 */
[----:B------:R-:W-:Y:S01]  /*19f00*/  FADD.FTZ R17, R97, R4 ;  /* 0x0000000461117221 */ /* 0x000fe20000010000 */
[----:B------:R-:W-:Y:S01]  /*19f10*/  F2FP.F16.F32.PACK_AB R4, R169, R174 ;  /* 0x000000aea904723e */ /* 0x000fe200000000ff */
[----:B------:R-:W-:-:S02]  /*19f20*/  FADD.FTZ R179, R179, R124 ;  /* 0x0000007cb3b37221 */ /* 0x000fc40000010000 */
[----:B------:R-:W-:Y:S02]  /*19f30*/  FADD.FTZ R184, R184, R17 ;  /* 0x00000011b8b87221 */ /* 0x000fe40000010000 */
[----:B------:R-:W-:Y:S01]  /*19f40*/  LDSM.16.MT88.4 R16, [R0+0x5c00] ;  /* 0x005c00000010783b */ /* 0x000fe20000004200 */
[----:B------:R-:W-:Y:S03]  /*19f50*/  HMMA.16816.F32 R40, R68, R52, R40 ;  /* 0x000000344428723c */ /* 0x000fe60000001828 */
[----:B------:R-:W-:Y:S01]  /*19f60*/  FADD.FTZ R185, R185, R184 ;  /* 0x000000b8b9b97221 */ /* 0x000fe20000010000 */
[----:B------:R-:W-:-:S03]  /*19f70*/  FADD.FTZ R179, R178, R179 ;  /* 0x000000b3b2b37221 */ /* 0x000fc60000010000 */
[----:B------:R-:W-:Y:S01]  /*19f80*/  FADD.FTZ R168, R168, R185 ;  /* 0x000000b9a8a87221 */ /* 0x000fe20000010000 */
[----:B------:R-:W-:Y:S03]  /*19f90*/  HMMA.16816.F32 R44, R68, R54, R44 ;  /* 0x00000036442c723c */ /* 0x000fe6000000182c */
[----:B------:R-:W-:-:S04]  /*19fa0*/  FADD.FTZ R187, R187, R168 ;  /* 0x000000a8bbbb7221 */ /* 0x000fc80000010000 */
[----:B------:R-:W-:Y:S01]  /*19fb0*/  FADD.FTZ R166, R166, R187 ;  /* 0x000000bba6a67221 */ /* 0x000fe20000010000 */
[----:B------:R-:W-:Y:S03]  /*19fc0*/  HMMA.16816.F32 R68, R68, R6, R8 ;  /* 0x000000064444723c */ /* 0x000fe60000001808 */
[----:B---3--:R-:W-:Y:S01]  /*19fd0*/  F2FP.F16.F32.PACK_AB R6, R131, R20 ;  /* 0x000000148306723e */ /* 0x008fe200000000ff */
[----:B------:R-:W-:Y:S01]  /*19fe0*/  FADD.FTZ R173, R173, R166 ;  /* 0x000000a6adad7221 */ /* 0x000fe20000010000 */
[----:B------:R-:W-:Y:S01]  /*19ff0*/  F2FP.F16.F32.PACK_AB R7, R181, R180 ;  /* 0x000000b4b507723e */ /* 0x000fe200000000ff */
[----:B------:R-:W1:Y:S01]  /*1a000*/  LDSM.16.MT88.4 R8, [R0+0x1c00] ;  /* 0x001c00000008783b */ /* 0x000e620000004200 */
[----:B------:R-:W-:Y:S01]  /*1a010*/  FADD.FTZ R180, R180, R179 ;  /* 0x000000b3b4b47221 */ /* 0x000fe20000010000 */
[----:B------:R-:W-:-:S03]  /*1a020*/  FADD.FTZ R173, R164, R173 ;  /* 0x000000ada4ad7221 */ /* 0x000fc60000010000 */
[----:B------:R-:W-:Y:S01]  /*1a030*/  FADD.FTZ R167, R181, R180 ;  /* 0x000000b4b5a77221 */ /* 0x000fe20000010000 */
[----:B------:R-:W-:Y:S05]  /*1a040*/  HMMA.16816.F32 R112, R4, R108, R112 ;  /* 0x0000006c0470723c */ /* 0x000fea0000001870 */
[----:B------:R-:W-:-:S04]  /*1a050*/  FADD.FTZ R126, R126, R173 ;  /* 0x000000ad7e7e7221 */ /* 0x000fc80000010000 */
[----:B------:R-:W-:Y:S01]  /*1a060*/  FADD.FTZ R123, R123, R126 ;  /* 0x0000007e7b7b7221 */ /* 0x000fe20000010000 */
[----:B------:R-:W-:Y:S01]  /*1a070*/  HMMA.16816.F32 R108, R4, R110, R12 ;  /* 0x0000006e046c723c */ /* 0x000fe2000000180c */
[----:B------:R2:W3:Y:S02]  /*1a080*/  LDSM.16.MT88.4 R12, [R0+0x3c00] ;  /* 0x003c0000000c783b */ /* 0x0004e40000004200 */
[----:B------:R-:W-:-:S04]  /*1a090*/  FADD.FTZ R172, R172, R123 ;  /* 0x0000007bacac7221 */ /* 0x000fc80000010000 */
[----:B------:R-:W-:Y:S01]  /*1a0a0*/  FADD.FTZ R119, R119, R172 ;  /* 0x000000ac77777221 */ /* 0x000fe20000010000 */
[----:B------:R-:W-:Y:S03]  /*1a0b0*/  HMMA.16816.F32 R96, R4, R92, R24 ;  /* 0x0000005c0460723c */ /* 0x000fe60000001818 */
[----:B------:R-:W-:-:S04]  /*1a0c0*/  FADD.FTZ R130, R130, R119 ;  /* 0x0000007782827221 */ /* 0x000fc80000010000 */
[----:B------:R-:W-:Y:S01]  /*1a0d0*/  FADD.FTZ R127, R127, R130 ;  /* 0x000000827f7f7221 */ /* 0x000fe20000010000 */
[----:B------:R-:W-:Y:S03]  /*1a0e0*/  HMMA.16816.F32 R80, R4, R76, R40 ;  /* 0x0000004c0450723c */ /* 0x000fe60000001828 */
[----:B------:R-:W-:-:S04]  /*1a0f0*/  FADD.FTZ R128, R128, R127 ;  /* 0x0000007f80807221 */ /* 0x000fc80000010000 */
[----:B------:R-:W-:Y:S01]  /*1a100*/  FADD.FTZ R125, R125, R128 ;  /* 0x000000807d7d7221 */ /* 0x000fe20000010000 */
[----:B------:R-:W-:Y:S03]  /*1a110*/  HMMA.16816.F32 R92, R4, R94, R28 ;  /* 0x0000005e045c723c */ /* 0x000fe6000000181c */
[-C--:B--2---:R-:W-:Y:S01]  /*1a120*/  MOV R0, R56.reuse ;  /* 0x0000003800007202 */ /* 0x084fe20000000f00 */
[----:B------:R-:W-:Y:S01]  /*1a130*/  FADD.FTZ R174, R174, R125 ;  /* 0x0000007daeae7221 */ /* 0x000fe20000010000 */
[----:B------:R-:W-:-:S03]  /*1a140*/  @P4 MOV R0, R56 ;  /* 0x0000003800004202 */ /* 0x000fc60000000f00 */
[----:B------:R-:W-:Y:S01]  /*1a150*/  FADD.FTZ R169, R169, R174 ;  /* 0x000000aea9a97221 */ /* 0x000fe20000010000 */
[----:B------:R-:W-:Y:S03]  /*1a160*/  HMMA.16816.F32 R76, R4, R78, R44 ;  /* 0x0000004e044c723c */ /* 0x000fe6000000182c */
[----:B------:R-:W-:-:S04]  /*1a170*/  FADD.FTZ R20, R20, R169 ;  /* 0x000000a914147221 */ /* 0x000fc80000010000 */
[----:B------:R-:W-:Y:S01]  /*1a180*/  FADD.FTZ R168, R131, R20 ;  /* 0x0000001483a87221 */ /* 0x000fe20000010000 */
[C---:B-1----:R-:W-:Y:S08]  /*1a190*/  HMMA.16816.F32 R104, R4.reuse, R8, R104 ;  /* 0x000000080468723c */ /* 0x042ff00000001868 */
[C---:B------:R-:W-:Y:S08]  /*1a1a0*/  HMMA.16816.F32 R100, R4.reuse, R10, R100 ;  /* 0x0000000a0464723c */ /* 0x040ff00000001864 */
[C---:B---3--:R-:W-:Y:S08]  /*1a1b0*/  HMMA.16816.F32 R88, R4.reuse, R12, R88 ;  /* 0x0000000c0458723c */ /* 0x048ff00000001858 */
[C---:B------:R-:W-:Y:S08]  /*1a1c0*/  HMMA.16816.F32 R84, R4.reuse, R14, R84 ;  /* 0x0000000e0454723c */ /* 0x040ff00000001854 */
[C---:B------:R-:W-:Y:S08]  /*1a1d0*/  HMMA.16816.F32 R72, R4.reuse, R16, R72 ;  /* 0x000000100448723c */ /* 0x040ff00000001848 */
[----:B------:R-:W-:Y:S01]  /*1a1e0*/  HMMA.16816.F32 R68, R4, R18, R68 ;  /* 0x000000120444723c */ /* 0x000fe20000001844 */
[----:B------:R-:W-:-:S04]  /*1a1f0*/  NOP ;  /* 0x0000000000007918 */ /* 0x000fc80000000000 */
[----:B------:R-:W-:-:S15]  /*1a200*/  @P4 BRA `(.L_x_5195) ;  /* 0x0000000000044947 */ /* 0x000fde0003800000 */
.L_x_5186:
[----:B------:R-:W-:-:S07]  /*1a210*/  IADD3 R60, PT, PT, R62, -0x1, RZ ;  /* 0xffffffff3e3c7810 */ /* 0x000fce0007ffe0ff */
.L_x_5195:
[----:B------:R-:W-:Y:S05]  /*1a220*/  BSYNC B2 ;  /* 0x0000000000027941 */ /* 0x000fea0003800000 */
.L_x_5185:
[----:B------:R-:W-:-:S13]  /*1a230*/  ISETP.GE.AND P0, PT, R60, R135, PT ;  /* 0x000000873c00720c */ /* 0x000fda0003f06270 */
[----:B------:R-:W-:Y:S05]  /*1a240*/  @!P0 BRA `(.L_x_5196) ;  /* 0x0000006000f08947 */ /* 0x000fea0003800000 */
[----:B------:R-:W1:Y:S01]  /*1a250*/  S2R R4, SR_TID.X ;  /* 0x0000000000047919 */ /* 0x000e620000002100 */
[----:B------:R-:W-:Y:S01]  /*1a260*/  IMAD.MOV.U32 R119, RZ, RZ, R0 ;  /* 0x000000ffff777224 */ /* 0x000fe200078e0000 */
[----:B------:R-:W-:Y:S01]  /*1a270*/  ISETP.NE.U32.AND P3, PT, R154, RZ, PT ;  /* 0x000000ff9a00720c */ /* 0x000fe20003f65070 */
[C---:B------:R-:W-:Y:S02]  /*1a280*/  IMAD.SHL.U32 R0, R60.reuse, 0x80, RZ ;  /* 0x000000803c007824 */ /* 0x040fe400078e00ff */
[----:B------:R-:W-:Y:S01]  /*1a290*/  VIADD R162, R60, 0x1 ;  /* 0x000000013ca27836 */ /* 0x000fe20000000000 */
[----:B------:R-:W-:Y:S01]  /*1a2a0*/  ISETP.NE.AND.EX P3, PT, R155, RZ, PT, P3 ;  /* 0x000000ff9b00720c */ /* 0x000fe20003f65330 */
[C---:B------:R-:W-:Y:S01]  /*1a2b0*/  VIADD R161, R0.reuse, 0x80 ;  /* 0x0000008000a17836 */ /* 0x040fe20000000000 */
[----:B------:R-:W-:Y:S02]  /*1a2c0*/  LOP3.LUT R164, R0, 0x40, R3, 0xfe, !PT ;  /* 0x0000004000a47812 */ /* 0x000fe400078efe03 */
[----:B-1----:R-:W-:-:S04]  /*1a2d0*/  SHF.R.U32.HI R4, RZ, 0x1, R4 ;  /* 0x00000001ff047819 */ /* 0x002fc80000011604 */
[----:B------:R-:W-:-:S04]  /*1a2e0*/  LOP3.LUT R4, R4, 0x1f0, RZ, 0xc0, !PT ;  /* 0x000001f004047812 */ /* 0x000fc800078ec0ff */
[----:B------:R-:W-:Y:S01]  /*1a2f0*/  IADD3 R4, PT, PT, R118, R61, R4 ;  /* 0x0000003d76047210 */ /* 0x000fe20007ffe004 */
[----:B------:R-:W-:-:S03]  /*1a300*/  IMAD.MOV.U32 R118, RZ, RZ, R2 ;  /* 0x000000ffff767224 */ /* 0x000fc600078e0002 */
[----:B------:R-:W-:-:S04]  /*1a310*/  IADD3 R163, PT, PT, -R3, R4, -R148 ;  /* 0x0000000403a37210 */ /* 0x000fc80007ffe994 */
[----:B------:R-:W-:-:S07]  /*1a320*/  IADD3 R163, PT, PT, R163, -0x39, -R0 ;  /* 0xffffffc7a3a37810 */ /* 0x000fce0007ffe800 */
.L_x_5203:
[----:B------:R-:W-:Y:S04]  /*1a330*/  DEPBAR.LE SB0, 0x0 ;  /* 0x000080000000791a */ /* 0x000fe80000000000 */
[----:B------:R-:W-:Y:S05]  /*1a340*/  WARPSYNC.ALL ;  /* 0x0000000000007948 */ /* 0x000fea0003800000 */
[----:B------:R-:W-:Y:S01]  /*1a350*/  BAR.SYNC.DEFER_BLOCKING 0x0 ;  /* 0x0000000000007b1d */ /* 0x000fe20000010000 */
[----:B------:R-:W-:Y:S05]  /*1a360*/  @!P3 IMAD.MOV.U32 R9, RZ, RZ, RZ ;  /* 0x000000ffff09b224 */ /* 0x000fea00078e00ff */
[----:B------:R-:W-:Y:S01]  /*1a370*/  @!P3 IADD3 R9, P0, PT, RZ, -R9, RZ ;  /* 0x80000009ff09b210 */ /* 0x000fe20007f1e0ff */
[----:B------:R-:W2:Y:S01]  /*1a380*/  @!P3 LD.E R6, desc[UR4][R116.64+0x40] ;  /* 0x000040047406b980 */ /* 0x000ea2000c101900 */
[----:B------:R-:W-:Y:S01]  /*1a390*/  BSSY.RECONVERGENT B0, `(.L_x_5197) ;  /* 0x000005b000007945 */ /* 0x000fe20003800200 */
[----:B------:R-:W1:Y:S02]  /*1a3a0*/  S2R R0, SR_TID.X ;  /* 0x0000000000007919 */ /* 0x000e640000002100 */
[----:B-1----:R-:W-:Y:S01]  /*1a3b0*/  SHF.R.U32.HI R2, RZ, 0x1, R0 ;  /* 0x00000001ff027819 */ /* 0x002fe20000011600 */
[C---:B------:R-:W-:Y:S02]  /*1a3c0*/  IMAD.SHL.U32 R8, R0.reuse, 0x8, RZ ;  /* 0x0000000800087824 */ /* 0x040fe400078e00ff */
[C---:B------:R-:W-:Y:S02]  /*1a3d0*/  IMAD.SHL.U32 R134, R0.reuse, 0x20, RZ ;  /* 0x0000002000867824 */ /* 0x040fe400078e00ff */
[----:B------:R-:W-:Y:S01]  /*1a3e0*/  IMAD.SHL.U32 R3, R0, 0x10, RZ ;  /* 0x0000001000037824 */ /* 0x000fe200078e00ff */
[----:B------:R-:W-:Y:S01]  /*1a3f0*/  LOP3.LUT R8, R8, 0x18, RZ, 0xc0, !PT ;  /* 0x0000001808087812 */ /* 0x000fe200078ec0ff */
[----:B------:R-:W-:Y:S01]  /*1a400*/  IMAD.SHL.U32 R132, R0, 0x4, RZ ;  /* 0x0000000400847824 */ /* 0x000fe200078e00ff */
[----:B------:R-:W-:Y:S02]  /*1a410*/  LOP3.LUT R5, R134, 0xc0, RZ, 0xc0, !PT ;  /* 0x000000c086057812 */ /* 0x000fe400078ec0ff */
[C---:B------:R-:W-:Y:S02]  /*1a420*/  LOP3.LUT R10, R8.reuse, 0x20, RZ, 0xfc, !PT ;  /* 0x00000020080a7812 */ /* 0x040fe400078efcff */
[CC--:B------:R-:W-:Y:S02]  /*1a430*/  ISETP.GE.AND P6, PT, R8.reuse, R149.reuse, PT ;  /* 0x000000950800720c */ /* 0x0c0fe40003fc6270 */
[----:B------:R-:W-:Y:S02]  /*1a440*/  LOP3.LUT R8, R8, 0x40, RZ, 0xfc, !PT ;  /* 0x0000004008087812 */ /* 0x000fe400078efcff */
[----:B------:R-:W-:Y:S02]  /*1a450*/  LOP3.LUT R7, R3, 0x100, RZ, 0xc0, !PT ;  /* 0x0000010003077812 */ /* 0x000fe400078ec0ff */
[-C--:B------:R-:W-:Y:S01]  /*1a460*/  ISETP.GE.AND P4, PT, R8, R149.reuse, PT ;  /* 0x000000950800720c */ /* 0x080fe20003f86270 */
[----:B------:R-:W-:Y:S01]  /*1a470*/  IMAD.MOV.U32 R8, RZ, RZ, R142 ;  /* 0x000000ffff087224 */ /* 0x000fe200078e008e */
[C---:B------:R-:W-:Y:S02]  /*1a480*/  LOP3.LUT R133, R5.reuse, 0x8, R2, 0xf8, !PT ;  /* 0x0000000805857812 */ /* 0x040fe400078ef802 */
[----:B------:R-:W-:Y:S02]  /*1a490*/  LOP3.LUT R4, R132, 0x18, RZ, 0xc0, !PT ;  /* 0x0000001884047812 */ /* 0x000fe400078ec0ff */
[----:B------:R-:W-:Y:S02]  /*1a4a0*/  LOP3.LUT R5, R5, 0x8, R0, 0xf8, !PT ;  /* 0x0000000805057812 */ /* 0x000fe400078ef800 */
[----:B------:R-:W-:Y:S02]  /*1a4b0*/  LOP3.LUT R2, R7, 0x20, R134, 0xf8, !PT ;  /* 0x0000002007027812 */ /* 0x000fe400078ef886 */
[----:B------:R-:W-:Y:S02]  /*1a4c0*/  ISETP.GE.AND P5, PT, R10, R149, PT ;  /* 0x000000950a00720c */ /* 0x000fe40003fa6270 */
[----:B------:R-:W-:Y:S02]  /*1a4d0*/  LOP3.LUT R2, R2, R5, R4, 0xf6, !PT ;  /* 0x0000000502027212 */ /* 0x000fe400078ef604 */
[----:B------:R-:W-:Y:S01]  /*1a4e0*/  LOP3.LUT R133, R133, R4, RZ, 0x3c, !PT ;  /* 0x0000000485857212 */ /* 0x000fe200078e3cff */
[----:B--2---:R-:W-:Y:S04]  /*1a4f0*/  @!P3 IMAD.SHL.U32 R6, R6, 0x80, RZ ;  /* 0x000000800606b824 */ /* 0x004fe800078e00ff */
[----:B------:R-:W-:Y:S05]  /*1a500*/  @!P3 IMAD.X R6, RZ, RZ, ~R6, P0 ;  /* 0x000000ffff06b224 */ /* 0x000fea00000e0e06 */
[----:B------:R-:W-:Y:S04]  /*1a510*/  @!P3 SHF.R.S64 R9, R9, 0x1f, R6 ;  /* 0x0000001f0909b819 */ /* 0x000fe80000001006 */
[----:B------:R-:W-:Y:S01]  /*1a520*/  @!P3 IADD3 R142, P0, PT, R142, R9, RZ ;  /* 0x000000098e8eb210 */ /* 0x000fe20007f1e0ff */
[----:B------:R-:W-:Y:S03]  /*1a530*/  IMAD.MOV.U32 R9, RZ, RZ, R143 ;  /* 0x000000ffff097224 */ /* 0x000fe600078e008f */
        /* <DEDUP_REMOVED lines=18> */
[----:B------:R-:W-:Y:S06]  /*1a660*/  IMAD.HI.U32 R13, R13, R15, R12 ;  /* 0x0000000f0d0d7227 */ /* 0x000fec00078e000c */
[C---:B------:R-:W-:Y:S04]  /*1a670*/  IMAD.HI.U32 R10, R13.reuse, R6, RZ ;  /* 0x000000060d0a7227 */ /* 0x040fe800078e00ff */
[-C--:B------:R-:W-:Y:S02]  /*1a680*/  IMAD R6, R10, R7.reuse, R6 ;  /* 0x000000070a067224 */ /* 0x080fe400078e0206 */
[----:B------:R-:W-:Y:S03]  /*1a690*/  IMAD.HI.U32 R13, R13, R4, RZ ;  /* 0x000000040d0d7227 */ /* 0x000fe600078e00ff */
[----:B------:R-:W-:Y:S01]  /*1a6a0*/  ISETP.GT.U32.AND P2, PT, R11, R6, PT ;  /* 0x000000060b00720c */ /* 0x000fe20003f44070 */
[----:B------:R-:W-:Y:S01]  /*1a6b0*/  IMAD R4, R13, R7, R4 ;  /* 0x000000070d047224 */ /* 0x000fe200078e0204 */
[----:B------:R-:W-:Y:S04]  /*1a6c0*/  LOP3.LUT R7, RZ, R14, RZ, 0x33, !PT ;  /* 0x0000000eff077212 */ /* 0x000fe800078e33ff */
        /* <DEDUP_REMOVED lines=8> */
[----:B------:R-:W-:Y:S05]  /*1a750*/  LOP3.LUT R4, R161, R14, RZ, 0x3c, !PT ;  /* 0x0000000ea1047212 */ /* 0x000fea00078e3cff */
[----:B------:R-:W-:Y:S01]  /*1a760*/  @P1 VIADD R10, R10, 0x1 ;  /* 0x000000010a0a1836 */ /* 0x000fe20000000000 */
[----:B------:R-:W-:Y:S03]  /*1a770*/  ISETP.GE.AND P1, PT, R4, RZ, PT ;  /* 0x000000ff0400720c */ /* 0x000fe60003f26270 */
[----:B------:R-:W-:Y:S02]  /*1a780*/  @!P0 IMAD.MOV R10, RZ, RZ, -R10 ;  /* 0x000000ffff0a8224 */ /* 0x000fe400078e0a0a */
[----:B------:R-:W-:Y:S01]  /*1a790*/  @P2 VIADD R13, R13, 0x1 ;  /* 0x000000010d0d2836 */ /* 0x000fe20000000000 */
[C---:B------:R-:W-:Y:S04]  /*1a7a0*/  ISETP.NE.AND P2, PT, R14.reuse, RZ, PT ;  /* 0x000000ff0e00720c */ /* 0x040fe80003f45270 */
[----:B------:R-:W-:Y:S03]  /*1a7b0*/  SEL R11, R7, R10, !P2 ;  /* 0x0000000a070b7207 */ /* 0x000fe60005000000 */
[----:B------:R-:W-:Y:S02]  /*1a7c0*/  @!P1 IADD3 R13, PT, PT, -R13, RZ, RZ ;  /* 0x000000ff0d0d9210 */ /* 0x000fe40007ffe1ff */
[-C--:B------:R-:W-:Y:S02]  /*1a7d0*/  LEA R20, P1, R11, R152.reuse, 0x2 ;  /* 0x000000980b147211 */ /* 0x080fe400078210ff */
[----:B------:R-:W-:Y:S02]  /*1a7e0*/  SEL R7, R7, R13, !P2 ;  /* 0x0000000d07077207 */ /* 0x000fe40005000000 */
[-C--:B------:R-:W-:Y:S01]  /*1a7f0*/  LEA.HI.X.SX32 R21, R11, R153.reuse, 0x2, P1 ;  /* 0x000000990b157211 */ /* 0x080fe200008f16ff */
[----:B------:R-:W2:Y:S01]  /*1a800*/  LD.E.64 R12, desc[UR4][R116.64+0x40] ;  /* 0x00004004740c7980 */ /* 0x000ea2000c101b00 */
[C---:B------:R-:W-:Y:S04]  /*1a810*/  LEA R18, P0, R7.reuse, R152, 0x2 ;  /* 0x0000009807127211 */ /* 0x040fe800078010ff */
[C---:B------:R-:W-:Y:S01]  /*1a820*/  LEA.HI.X.SX32 R19, R7.reuse, R153, 0x2, P0 ;  /* 0x0000009907137211 */ /* 0x040fe200000f16ff */
[----:B------:R-:W-:Y:S01]  /*1a830*/  IMAD.IADD R7, R7, 0x1, -R11 ;  /* 0x0000000107077824 */ /* 0x000fe200078e0a0b */
[----:B------:R-:W4:Y:S03]  /*1a840*/  LD.E R5, desc[UR4][R20.64] ;  /* 0x0000000414057980 */ /* 0x000f26000c101900 */
[----:B------:R-:W-:Y:S01]  /*1a850*/  IMAD R14, R14, R7, -0x80 ;  /* 0xffffff800e0e7424 */ /* 0x000fe200078e0207 */
[----:B------:R-:W4:Y:S04]  /*1a860*/  LD.E R4, desc[UR4][R18.64] ;  /* 0x0000000412047980 */ /* 0x000f28000c101900 */
[----:B------:R-:W-:Y:S01]  /*1a870*/  SHF.R.S32.HI R7, RZ, 0x1f, R14 ;  /* 0x0000001fff077819 */ /* 0x000fe2000001140e */
[-C--:B--2---:R-:W-:Y:S02]  /*1a880*/  IMAD R6, R13, R14.reuse, RZ ;  /* 0x0000000e0d067224 */ /* 0x084fe400078e02ff */
[C---:B------:R-:W-:Y:S04]  /*1a890*/  IMAD.WIDE.U32 R14, R12.reuse, R14, RZ ;  /* 0x0000000e0c0e7225 */ /* 0x040fe800078e00ff */
[----:B------:R-:W-:Y:S02]  /*1a8a0*/  IMAD R6, R12, R7, R6 ;  /* 0x000000070c067224 */ /* 0x000fe400078e0206 */
[----:B----4-:R-:W-:Y:S03]  /*1a8b0*/  IMAD.IADD R5, R5, 0x1, -R4 ;  /* 0x0000000105057824 */ /* 0x010fe600078e0a04 */
[----:B------:R-:W-:Y:S01]  /*1a8c0*/  IADD3 R15, PT, PT, R15, R6, RZ ;  /* 0x000000060f0f7210 */ /* 0x000fe20007ffe0ff */
[----:B---3--:R-:W-:Y:S01]  /*1a8d0*/  IMAD R7, R17, R5, RZ ;  /* 0x0000000511077224 */ /* 0x008fe200078e02ff */
[----:B------:R-:W-:Y:S01]  /*1a8e0*/  SHF.R.S32.HI R4, RZ, 0x1f, R5 ;  /* 0x0000001fff047819 */ /* 0x000fe20000011405 */
[----:B------:R-:W-:Y:S04]  /*1a8f0*/  IMAD.WIDE.U32 R14, R5, R16, R14 ;  /* 0x00000010050e7225 */ /* 0x000fe800078e000e */
[----:B------:R-:W-:Y:S01]  /*1a900*/  IMAD R7, R16, R4, R7 ;  /* 0x0000000410077224 */ /* 0x000fe200078e0207 */
[C---:B------:R-:W-:Y:S03]  /*1a910*/  LEA R142, P0, R14.reuse, R8, 0x1 ;  /* 0x000000080e8e7211 */ /* 0x040fe600078008ff */
[----:B------:R-:W-:Y:S05]  /*1a920*/  IMAD.IADD R7, R15, 0x1, R7 ;  /* 0x000000010f077824 */ /* 0x000fea00078e0207 */
[----:B------:R-:W-:Y:S02]  /*1a930*/  LEA.HI.X R143, R14, R9, R7, 0x1, P0 ;  /* 0x000000090e8f7211 */ /* 0x000fe400000f0c07 */
.L_x_5198:
[----:B------:R-:W-:Y:S05]  /*1a940*/  BSYNC.RECONVERGENT B0 ;  /* 0x0000000000007941 */ /* 0x000fea0003800200 */
.L_x_5197:
[----:B------:R-:W-:Y:S01]  /*1a950*/  @!PT LDS RZ, [RZ] ;  /* 0x00000000fffff984 */ /* 0x000fe20000000800 */
[----:B------:R-:W-:Y:S01]  /*1a960*/  @!PT LDS RZ, [RZ] ;  /* 0x00000000fffff984 */ /* 0x000fe20000000800 */
[----:B------:R-:W-:Y:S01]  /*1a970*/  @!PT LDS RZ, [RZ] ;  /* 0x00000000fffff984 */ /* 0x000fe20000000800 */
[----:B------:R-:W-:Y:S01]  /*1a980*/  @!P6 LDGSTS.E.BYPASS.LTC128B.128 [R151+0x9000], desc[UR4][R142.64] ;  /* 0x090000008e97efae */ /* 0x000fe2000b981a04 */
[C---:B------:R-:W-:Y:S01]  /*1a990*/  IMAD.SHL.U32 R5, R138.reuse, 0x40, RZ ;  /* 0x000000408a057824 */ /* 0x040fe200078e00ff */
[----:B------:R-:W-:Y:S01]  /*1a9a0*/  SHF.L.U64.HI R4, R138, 0x6, R139 ;  /* 0x000000068a047819 */ /* 0x000fe2000001028b */
[----:B------:R-:W1:Y:S01]  /*1a9b0*/  S2UR UR7, SR_CgaCtaId ;  /* 0x00000000000779c3 */ /* 0x000e620000008800 */
[----:B------:R-:W-:Y:S01]  /*1a9c0*/  @P6 STS.128 [R151+0x9000], RZ ;  /* 0x009000ff97006388 */ /* 0x000fe20000000c00 */
[----:B------:R-:W-:Y:S01]  /*1a9d0*/  LOP3.LUT R3, R3, 0x3e00, RZ, 0xc0, !PT ;  /* 0x00003e0003037812 */ /* 0x000fe200078ec0ff */
[----:B------:R-:W-:Y:S01]  /*1a9e0*/  UMOV UR8, 0x400 ;  /* 0x0000040000087882 */ /* 0x000fe20000000000 */
[----:B------:R-:W-:Y:S01]  /*1a9f0*/  IADD3 R6, P0, PT, R5, R142, RZ ;  /* 0x0000008e05067210 */ /* 0x000fe20007f1e0ff */
[----:B------:R-:W-:Y:S01]  /*1aa00*/  @!PT LDS RZ, [RZ] ;  /* 0x00000000fffff984 */ /* 0x000fe20000000800 */
[----:B------:R-:W-:Y:S01]  /*1aa10*/  @!PT LDS RZ, [RZ] ;  /* 0x00000000fffff984 */ /* 0x000fe20000000800 */
[----:B------:R-:W-:Y:S01]  /*1aa20*/  @!PT LDS RZ, [RZ] ;  /* 0x00000000fffff984 */ /* 0x000fe20000000800 */
[----:B------:R-:W-:Y:S01]  /*1aa30*/  @!P5 LDGSTS.E.BYPASS.LTC128B.128 [R151+0xb000], desc[UR4][R142.64+0x40] ;  /* 0x0b0000408e97dfae */ /* 0x000fe2000b981a04 */
[--C-:B------:R-:W-:Y:S01]  /*1aa40*/  LOP3.LUT R3, R3, 0x20, R134.reuse, 0xf8, !PT ;  /* 0x0000002003037812 */ /* 0x100fe200078ef886 */
[----:B------:R-:W-:Y:S01]  /*1aa50*/  IMAD.MOV.U32 R125, RZ, RZ, 0x20 ;  /* 0x00000020ff7d7424 */ /* 0x000fe200078e00ff */
[----:B------:R-:W-:Y:S01]  /*1aa60*/  LOP3.LUT P2, RZ, R0, 0x4, RZ, 0xc0, !PT ;  /* 0x0000000400ff7812 */ /* 0x000fe2000784c0ff */
[----:B------:R-:W-:Y:S01]  /*1aa70*/  @P5 STS.128 [R151+0xb000], RZ ;  /* 0x00b000ff97005388 */ /* 0x000fe20000000c00 */
[----:B------:R-:W-:Y:S01]  /*1aa80*/  IMAD.X R7, R4, 0x1, R143, P0 ;  /* 0x0000000104077824 */ /* 0x000fe200000e068f */
[----:B------:R-:W-:Y:S01]  /*1aa90*/  IADD3 R8, P0, PT, R5, R6, RZ ;  /* 0x0000000605087210 */ /* 0x000fe20007f1e0ff */
[----:B------:R-:W-:Y:S01]  /*1aaa0*/  VIADD R162, R162, 0xffffffff ;  /* 0xffffffffa2a27836 */ /* 0x000fe20000000000 */
[----:B------:R-:W-:Y:S01]  /*1aab0*/  @!PT LDS RZ, [RZ] ;  /* 0x00000000fffff984 */ /* 0x000fe20000000800 */
[----:B------:R-:W-:Y:S01]  /*1aac0*/  @!PT LDS RZ, [RZ] ;  /* 0x00000000fffff984 */ /* 0x000fe20000000800 */
[----:B------:R-:W-:Y:S01]  /*1aad0*/  @!PT LDS RZ, [RZ] ;  /* 0x00000000fffff984 */ /* 0x000fe20000000800 */
[----:B------:R-:W-:Y:S01]  /*1aae0*/  @!P4 LDGSTS.E.BYPASS.LTC128B.128 [R151+0xd000], desc[UR4][R142.64+0x80] ;  /* 0x0d0000808e97cfae */ /* 0x000fe2000b981a04 */
[----:B------:R-:W-:Y:S01]  /*1aaf0*/  LOP3.LUT R128, R3, 0x100, R134, 0xf8, !PT ;  /* 0x0000010003807812 */ /* 0x000fe200078ef886 */
[----:B------:R-:W-:Y:S01]  /*1ab00*/  BSSY.RECONVERGENT B1, `(.L_x_5199) ;  /* 0x0000167000017945 */ /* 0x000fe20003800200 */
[----:B------:R-:W-:Y:S01]  /*1ab10*/  IMAD.X R9, R4, 0x1, R7, P0 ;  /* 0x0000000104097824 */ /* 0x000fe200000e0607 */
[----:B------:R-:W-:Y:S01]  /*1ab20*/  @P4 STS.128 [R151+0xd000], RZ ;  /* 0x00d000ff97004388 */ /* 0x000fe20000000c00 */
[----:B------:R-:W-:Y:S02]  /*1ab30*/  IADD3 R12, P0, PT, R5, R8, RZ ;  /* 0x00000008050c7210 */ /* 0x000fe40007f1e0ff */
[----:B------:R-:W-:Y:S01]  /*1ab40*/  LOP3.LUT R128, R128, R133, RZ, 0xfc, !PT ;  /* 0x0000008580807212 */ /* 0x000fe200078efcff */
[----:B------:R-:W-:Y:S01]  /*1ab50*/  @!PT LDS RZ, [RZ] ;  /* 0x00000000fffff984 */ /* 0x000fe20000000800 */
[----:B------:R-:W-:Y:S01]  /*1ab60*/  @!PT LDS RZ, [RZ] ;  /* 0x00000000fffff984 */ /* 0x000fe20000000800 */
[----:B------:R-:W-:Y:S01]  /*1ab70*/  @!PT LDS RZ, [RZ] ;  /* 0x00000000fffff984 */ /* 0x000fe20000000800 */
[----:B------:R-:W-:Y:S01]  /*1ab80*/  @!P6 LDGSTS.E.BYPASS.LTC128B.128 [R151+0x9800], desc[UR4][R6.64] ;  /* 0x098000000697efae */ /* 0x000fe2000b981a04 */
[----:B------:R-:W-:Y:S01]  /*1ab90*/  SEL R125, R125, 0xffffffe0, !P2 ;  /* 0xffffffe07d7d7807 */ /* 0x000fe20005000000 */
[----:B------:R-:W-:Y:S01]  /*1aba0*/  IMAD.X R13, R4, 0x1, R9, P0 ;  /* 0x00000001040d7824 */ /* 0x000fe200000e0609 */
[----:B-1----:R-:W-:Y:S01]  /*1abb0*/  ULEA UR6, UR7, UR8, 0x18 ;  /* 0x0000000807067291 */ /* 0x002fe2000f8ec0ff */
[----:B------:R-:W-:Y:S01]  /*1abc0*/  @P6 STS.128 [R151+0x9800], RZ ;  /* 0x009800ff97006388 */ /* 0x000fe20000000c00 */
[----:B------:R-:W-:Y:S03]  /*1abd0*/  ISETP.GT.AND P0, PT, R162, R135, PT ;  /* 0x00000087a200720c */ /* 0x000fe60003f04270 */
[----:B------:R-:W-:Y:S01]  /*1abe0*/  @!PT LDS RZ, [RZ] ;  /* 0x00000000fffff984 */ /* 0x000fe20000000800 */
[----:B------:R-:W-:Y:S01]  /*1abf0*/  @!PT LDS RZ, [RZ] ;  /* 0x00000000fffff984 */ /* 0x000fe20000000800 */
[----:B------:R-:W-:Y:S01]  /*1ac00*/  @!PT LDS RZ, [RZ] ;  /* 0x00000000fffff984 */ /* 0x000fe20000000800 */
[----:B------:R-:W-:Y:S01]  /*1ac10*/  @!P5 LDGSTS.E.BYPASS.LTC128B.128 [R151+0xb800], desc[UR4][R6.64+0x40] ;  /* 0x0b8000400697dfae */ /* 0x000fe2000b981a04 */
[----:B------:R-:W-:Y:S02]  /*1ac20*/  LEA R128, R128, UR6, 0x1 ;  /* 0x0000000680807c11 */ /* 0x000fe4000f8e08ff */
[----:B------:R-:W-:Y:S01]  /*1ac30*/  LEA R2, R2, UR6, 0x1 ;  /* 0x0000000602027c11 */ /* 0x000fe2000f8e08ff */
[----:B------:R-:W-:Y:S02]  /*1ac40*/  @P5 STS.128 [R151+0xb800], RZ ;  /* 0x00b800ff97005388 */ /* 0x000fe40000000c00 */
[--C-:B------:R-:W-:Y:S02]  /*1ac50*/  IMAD.IADD R3, R128, 0x1, R125.reuse ;  /* 0x0000000180037824 */ /* 0x100fe400078e027d */
[----:B------:R-:W-:Y:S01]  /*1ac60*/  @!PT LDS RZ, [RZ] ;  /* 0x00000000fffff984 */ /* 0x000fe20000000800 */
[----:B------:R-:W-:Y:S01]  /*1ac70*/  @!PT LDS RZ, [RZ] ;  /* 0x00000000fffff984 */ /* 0x000fe20000000800 */
[----:B------:R-:W-:Y:S01]  /*1ac80*/  @!PT LDS RZ, [RZ] ;  /* 0x00000000fffff984 */ /* 0x000fe20000000800 */
[----:B------:R-:W-:Y:S01]  /*1ac90*/  @!P4 LDGSTS.E.BYPASS.LTC128B.128 [R151+0xd800], desc[UR4][R6.64+0x80] ;  /* 0x0d8000800697cfae */ /* 0x000fe2000b981a04 */
[----:B------:R-:W-:Y:S03]  /*1aca0*/  IMAD.IADD R0, R2, 0x1, R125 ;  /* 0x0000000102007824 */ /* 0x000fe600078e027d */
        /* <DEDUP_REMOVED lines=32> */
[----:B-1----:R-:W1:Y:S04]  /*1aeb0*/  LDSM.16.M88.4 R8, [R2+0x3000] ;  /* 0x003000000208783b */ /* 0x002e680000000200 */
        /* <DEDUP_REMOVED lines=229> */
.L_x_5202:
[----:B------:R-:W-:Y:S05]  /*1bd10*/  BSYNC.RECONVERGENT B0 ;  /* 0x0000000000007941 */ /* 0x000fea0003800200 */
.L_x_5201:
        /* <DEDUP_REMOVED lines=69> */
.L_x_5200:
[----:B------:R-:W-:Y:S05]  /*1c170*/  BSYNC.RECONVERGENT B1 ;  /* 0x0000000000017941 */ /* 0x000fea0003800200 */
.L_x_5199:
[----:B-1----:R-:W-:Y:S01]  /*1c180*/  IABS R120, R163 ;  /* 0x000000a300787213 */ /* 0x002fe20000000000 */
[C---:B------:R-:W-:Y:S01]  /*1c190*/  VIADD R3, R163.reuse, 0x41 ;  /* 0x00000041a3037836 */ /* 0x040fe20000000000 */
[----:B------:R-:W-:Y:S01]  /*1c1a0*/  P2R R2, PR, RZ, 0x4 ;  /* 0x00000004ff027803 */ /* 0x000fe20000000000 */
[C---:B------:R-:W-:Y:S01]  /*1c1b0*/  VIADD R126, R164.reuse, 0x1 ;  /* 0x00000001a47e7836 */ /* 0x040fe20000000000 */
[----:B------:R-:W-:Y:S01]  /*1c1c0*/  I2FP.F32.S32 R120, R120 ;  /* 0x0000007800787245 */ /* 0x000fe20000201400 */
[----:B------:R-:W-:Y:S01]  /*1c1d0*/  VIADD R130, R164, 0xffffffd8 ;  /* 0xffffffd8a4827836 */ /* 0x000fe20000000000 */
[----:B------:R-:W-:Y:S01]  /*1c1e0*/  IABS R3, R3 ;  /* 0x0000000300037213 */ /* 0x000fe20000000000 */
[----:B------:R-:W-:Y:S01]  /*1c1f0*/  VIADD R123, R163, 0x39 ;  /* 0x00000039a37b7836 */ /* 0x000fe20000000000 */
[----:B------:R-:W-:Y:S01]  /*1c200*/  P2R R0, PR, RZ, 0x8 ;  /* 0x00000008ff007803 */ /* 0x000fe20000000000 */
[CC--:B------:R-:W-:Y:S01]  /*1c210*/  FFMA.FTZ R39, -R156.reuse, R120.reuse, R39 ;  /* 0x000000789c277223 */ /* 0x0c0fe20000010127 */
[----:B------:R-:W-:Y:S01]  /*1c220*/  I2FP.F32.S32 R3, R3 ;  /* 0x0000000300037245 */ /* 0x000fe20000201400 */
[----:B------:R-:W-:Y:S01]  /*1c230*/  FFMA.FTZ R33, -R156, R120, R33 ;  /* 0x000000789c217223 */ /* 0x000fe20000010121 */
[----:B------:R-:W-:Y:S01]  /*1c240*/  IABS R123, R123 ;  /* 0x0000007b007b7213 */ /* 0x000fe20000000000 */
[C---:B------:R-:W-:Y:S01]  /*1c250*/  VIADD R120, R164.reuse, 0xfffffff9 ;  /* 0xfffffff9a4787836 */ /* 0x040fe20000000000 */
[----:B------:R-:W-:Y:S01]  /*1c260*/  LOP3.LUT R165, R165, 0xffff7fff, RZ, 0xc0, !PT ;  /* 0xffff7fffa5a57812 */ /* 0x000fe200078ec0ff */
[C---:B------:R-:W-:Y:S01]  /*1c270*/  VIADD R124, R163.reuse, 0x38 ;  /* 0x00000038a37c7836 */ /* 0x040fe20000000000 */
[----:B------:R-:W-:Y:S01]  /*1c280*/  I2FP.F32.S32 R123, R123 ;  /* 0x0000007b007b7245 */ /* 0x000fe20000201400 */
[----:B------:R-:W-:Y:S01]  /*1c290*/  VIADD R121, R164, 0xffffffc0 ;  /* 0xffffffc0a4797836 */ /* 0x000fe20000000000 */
[----:B------:R-:W-:Y:S01]  /*1c2a0*/  ISETP.GE.AND P4, PT, R120, R160, PT ;  /* 0x000000a07800720c */ /* 0x000fe20003f86270 */
[C---:B------:R-:W-:Y:S01]  /*1c2b0*/  FFMA.FTZ R6, -R156.reuse, R3, R6 ;  /* 0x000000039c067223 */ /* 0x040fe20000010106 */
[----:B------:R-:W-:Y:S01]  /*1c2c0*/  IABS R124, R124 ;  /* 0x0000007c007c7213 */ /* 0x000fe20000000000 */
[----:B------:R-:W-:Y:S01]  /*1c2d0*/  VIADD R3, R163, 0x40 ;  /* 0x00000040a3037836 */ /* 0x000fe20000000000 */
[C---:B------:R-:W-:Y:S01]  /*1c2e0*/  ISETP.GE.AND P0, PT, R121.reuse, R160, PT ;  /* 0x000000a07900720c */ /* 0x040fe20003f06270 */
[----:B------:R-:W-:Y:S01]  /*1c2f0*/  FFMA.FTZ R4, -R156, R123, R4 ;  /* 0x0000007b9c047223 */ /* 0x000fe20000010104 */
[C---:B------:R-:W-:Y:S01]  /*1c300*/  ISETP.GE.AND P1, PT, R121.reuse, R159, PT ;  /* 0x0000009f7900720c */ /* 0x040fe20003f26270 */
[----:B------:R-:W-:Y:S01]  /*1c310*/  VIADD R129, R164, 0xffffffc8 ;  /* 0xffffffc8a4817836 */ /* 0x000fe20000000000 */
[C---:B------:R-:W-:Y:S01]  /*1c320*/  ISETP.GE.AND P3, PT, R121.reuse, R157, PT ;  /* 0x0000009d7900720c */ /* 0x040fe20003f66270 */
[----:B------:R-:W-:Y:S01]  /*1c330*/  FFMA.FTZ R10, -R156, R123, R10 ;  /* 0x0000007b9c0a7223 */ /* 0x000fe2000001010a */
[----:B------:R-:W-:Y:S01]  /*1c340*/  ISETP.GE.AND P2, PT, R121, R158, PT ;  /* 0x0000009e7900720c */ /* 0x000fe20003f46270 */
[C---:B------:R-:W-:Y:S01]  /*1c350*/  VIADD R128, R164.reuse, 0xffffffc9 ;  /* 0xffffffc9a4807836 */ /* 0x040fe20000000000 */
[----:B------:R-:W-:Y:S01]  /*1c360*/  FSEL R203, R33, -INF , P4 ;  /* 0xff80000021cb7808 */ /* 0x000fe20002000000 */
[C---:B------:R-:W-:Y:S01]  /*1c370*/  VIADD R127, R164.reuse, 0xffffffd9 ;  /* 0xffffffd9a47f7836 */ /* 0x040fe20000000000 */
[----:B------:R-:W-:Y:S01]  /*1c380*/  I2FP.F32.S32 R124, R124 ;  /* 0x0000007c007c7245 */ /* 0x000fe20000201400 */
[----:B------:R-:W-:Y:S01]  /*1c390*/  VIADD R125, R164, 0xffffffc1 ;  /* 0xffffffc1a47d7836 */ /* 0x000fe20000000000 */
[----:B------:R-:W-:Y:S01]  /*1c3a0*/  ISETP.GE.AND P4, PT, R126, R159, PT ;  /* 0x0000009f7e00720c */ /* 0x000fe20003f86270 */
[----:B------:R-:W-:Y:S01]  /*1c3b0*/  VIADD R121, R163, 0x31 ;  /* 0x00000031a3797836 */ /* 0x000fe20000000000 */
[----:B------:R-:W-:Y:S01]  /*1c3c0*/  IABS R33, R3 ;  /* 0x0000000300217213 */ /* 0x000fe20000000000 */
[CC--:B------:R-:W-:Y:S01]  /*1c3d0*/  FFMA.FTZ R5, -R156.reuse, R124.reuse, R5 ;  /* 0x0000007c9c057223 */ /* 0x0c0fe20000010105 */
[----:B------:R-:W-:Y:S01]  /*1c3e0*/  FSEL R39, R39, -INF , P4 ;  /* 0xff80000027277808 */ /* 0x000fe20002000000 */
[----:B------:R-:W-:Y:S01]  /*1c3f0*/  FFMA.FTZ R11, -R156, R124, R11 ;  /* 0x0000007c9c0b7223 */ /* 0x000fe2000001010b */
[----:B------:R-:W-:Y:S01]  /*1c400*/  FSEL R3, R4, -INF , P0 ;  /* 0xff80000004037808 */ /* 0x000fe20000000000 */
[----:B------:R-:W-:Y:S01]  /*1c410*/  IMAD.MOV.U32 R4, RZ, RZ, R33 ;  /* 0x000000ffff047224 */ /* 0x000fe200078e0021 */
[----:B------:R-:W-:Y:S01]  /*1c420*/  IABS R121, R121 ;  /* 0x0000007900797213 */ /* 0x000fe20000000000 */
[----:B------:R-:W-:Y:S01]  /*1c430*/  VIADD R124, R163, 0x1 ;  /* 0x00000001a37c7836 */ /* 0x000fe20000000000 */
[----:B------:R-:W-:Y:S01]  /*1c440*/  ISETP.GE.AND P4, PT, R125, R160, PT ;  /* 0x000000a07d00720c */ /* 0x000fe20003f86270 */
[C---:B------:R-:W-:Y:S01]  /*1c450*/  VIADD R123, R163.reuse, 0x18 ;  /* 0x00000018a37b7836 */ /* 0x040fe20000000000 */
[----:B------:R-:W-:Y:S01]  /*1c460*/  I2FP.F32.S32 R121, R121 ;  /* 0x0000007900797245 */ /* 0x000fe20000201400 */
[----:B------:R-:W-:Y:S01]  /*1c470*/  VIADD R122, R163, 0x30 ;  /* 0x00000030a37a7836 */ /* 0x000fe20000000000 */
[----:B------:R-:W-:Y:S01]  /*1c480*/  FSEL R33, R5, -INF , P4 ;  /* 0xff80000005217808 */ /* 0x000fe20002000000 */
[----:B------:R-:W-:Y:S01]  /*1c490*/  VIADD R161, R161, 0xffffff80 ;  /* 0xffffff80a1a17836 */ /* 0x000fe20000000000 */
[----:B------:R-:W-:Y:S01]  /*1c4a0*/  I2FP.F32.S32 R5, R4 ;  /* 0x0000000400057245 */ /* 0x000fe20000201400 */
[----:B------:R-:W-:Y:S01]  /*1c4b0*/  FFMA.FTZ R8, -R156, R121, R8 ;  /* 0x000000799c087223 */ /* 0x000fe20000010108 */
[----:B------:R-:W-:Y:S01]  /*1c4c0*/  FSEL R4, R6, -INF , P1 ;  /* 0xff80000006047808 */ /* 0x000fe20000800000 */
[----:B------:R-:W-:Y:S01]  /*1c4d0*/  VIADD R6, R163, 0x29 ;  /* 0x00000029a3067836 */ /* 0x000fe20000000000 */
[----:B------:R-:W-:Y:S01]  /*1c4e0*/  ISETP.GE.AND P0, PT, R129, R160, PT ;  /* 0x000000a08100720c */ /* 0x000fe20003f06270 */
[C---:B------:R-:W-:Y:S01]  /*1c4f0*/  FFMA.FTZ R7, -R156.reuse, R5, R7 ;  /* 0x000000059c077223 */ /* 0x040fe20000010107 */
[----:B------:R-:W-:Y:S01]  /*1c500*/  @P2 LOP3.LUT R165, R165, 0x8000, RZ, 0xfc, !PT ;  /* 0x00008000a5a52812 */ /* 0x000fe200078efcff */
[----:B------:R-:W-:Y:S01]  /*1c510*/  FFMA.FTZ R14, -R156, R121, R14 ;  /* 0x000000799c0e7223 */ /* 0x000fe2000001010e */
[----:B------:R-:W-:Y:S01]  /*1c520*/  IABS R5, R6 ;  /* 0x0000000600057213 */ /* 0x000fe20000000000 */
[----:B------:R-:W-:Y:S01]  /*1c530*/  VIADD R121, R163, 0x21 ;  /* 0x00000021a3797836 */ /* 0x000fe20000000000 */
[----:B------:R-:W-:Y:S02]  /*1c540*/  FSEL R8, R8, -INF , P0 ;  /* 0xff80000008087808 */ /* 0x000fe40000000000 */
[C---:B------:R-:W-:Y:S02]  /*1c550*/  ISETP.GE.AND P0, PT, R125.reuse, R159, PT ;  /* 0x0000009f7d00720c */ /* 0x040fe40003f06270 */
[C---:B------:R-:W-:Y:S02]  /*1c560*/  ISETP.GE.AND P2, PT, R125.reuse, R157, PT ;  /* 0x0000009d7d00720c */ /* 0x040fe40003f46270 */
[----:B------:R-:W-:Y:S01]  /*1c570*/  ISETP.GE.AND P1, PT, R125, R158, PT ;  /* 0x0000009e7d00720c */ /* 0x000fe20003f26270 */
[C---:B------:R-:W-:Y:S01]  /*1c580*/  VIADD R125, R163.reuse, 0x28 ;  /* 0x00000028a37d7836 */ /* 0x040fe20000000000 */
[----:B------:R-:W-:Y:S02]  /*1c590*/  I2FP.F32.S32 R5, R5 ;  /* 0x0000000500057245 */ /* 0x000fe40000201400 */
[----:B------:R-:W-:Y:S02]  /*1c5a0*/  IABS R123, R123 ;  /* 0x0000007b007b7213 */ /* 0x000fe40000000000 */
[----:B------:R-:W-:Y:S01]  /*1c5b0*/  IABS R6, R125 ;  /* 0x0000007d00067213 */ /* 0x000fe20000000000 */
[CC--:B------:R-:W-:Y:S01]  /*1c5c0*/  FFMA.FTZ R12, -R156.reuse, R5.reuse, R12 ;  /* 0x000000059c0c7223 */ /* 0x0c0fe2000001010c */
[----:B------:R-:W-:Y:S01]  /*1c5d0*/  IABS R122, R122 ;  /* 0x0000007a007a7213 */ /* 0x000fe20000000000 */
[C---:B------:R-:W-:Y:S01]  /*1c5e0*/  FFMA.FTZ R18, -R156.reuse, R5, R18 ;  /* 0x000000059c127223 */ /* 0x040fe20000010112 */
[----:B------:R-:W-:Y:S01]  /*1c5f0*/  IABS R5, R121 ;  /* 0x0000007900057213 */ /* 0x000fe20000000000 */
[----:B------:R-:W-:Y:S01]  /*1c600*/  VIADD R121, R163, 0x19 ;  /* 0x00000019a3797836 */ /* 0x000fe20000000000 */
[----:B------:R-:W-:Y:S02]  /*1c610*/  I2FP.F32.S32 R6, R6 ;  /* 0x0000000600067245 */ /* 0x000fe40000201400 */
[----:B------:R-:W-:Y:S02]  /*1c620*/  I2FP.F32.S32 R5, R5 ;  /* 0x0000000500057245 */ /* 0x000fe40000201400 */
[----:B------:R-:W-:Y:S01]  /*1c630*/  IABS R121, R121 ;  /* 0x0000007900797213 */ /* 0x000fe20000000000 */
[C---:B------:R-:W-:Y:S01]  /*1c640*/  FFMA.FTZ R19, -R156.reuse, R6, R19 ;  /* 0x000000069c137223 */ /* 0x040fe20000010113 */
[----:B------:R-:W-:Y:S01]  /*1c650*/  I2FP.F32.S32 R122, R122 ;  /* 0x0000007a007a7245 */ /* 0x000fe20000201400 */
[C---:B------:R-:W-:Y:S01]  /*1c660*/  FFMA.FTZ R13, -R156.reuse, R6, R13 ;  /* 0x000000069c0d7223 */ /* 0x040fe2000001010d */
[----:B------:R-:W-:Y:S01]  /*1c670*/  IABS R124, R124 ;  /* 0x0000007c007c7213 */ /* 0x000fe20000000000 */
[-C--:B------:R-:W-:Y:S01]  /*1c680*/  FFMA.FTZ R22, -R156, R5.reuse, R22 ;  /* 0x000000059c167223 */ /* 0x080fe20000010116 */
[----:B------:R-:W-:Y:S01]  /*1c690*/  LOP3.LUT R166, R166, 0xfffffff7, RZ, 0xc0, !PT ;  /* 0xfffffff7a6a67812 */ /* 0x000fe200078ec0ff */
[----:B------:R-:W-:Y:S01]  /*1c6a0*/  IMAD.MOV.U32 R6, RZ, RZ, R123 ;  /* 0x000000ffff067224 */ /* 0x000fe200078e007b */
[----:B------:R-:W-:Y:S01]  /*1c6b0*/  LOP3.LUT R165, R165, 0xffffbfff, RZ, 0xc0, !PT ;  /* 0xffffbfffa5a57812 */ /* 0x000fe200078ec0ff */
[C---:B------:R-:W-:Y:S01]  /*1c6c0*/  FFMA.FTZ R16, -R156.reuse, R5, R16 ;  /* 0x000000059c107223 */ /* 0x040fe20000010110 */
[----:B------:R-:W-:Y:S01]  /*1c6d0*/  I2FP.F32.S32 R5, R121 ;  /* 0x0000007900057245 */ /* 0x000fe20000201400 */
[C---:B------:R-:W-:Y:S01]  /*1c6e0*/  VIADD R123, R163.reuse, 0x10 ;  /* 0x00000010a37b7836 */ /* 0x040fe20000000000 */
[----:B------:R-:W-:Y:S01]  /*1c6f0*/  I2FP.F32.S32 R6, R6 ;  /* 0x0000000600067245 */ /* 0x000fe20000201400 */
[----:B------:R-:W-:Y:S01]  /*1c700*/  FFMA.FTZ R9, -R156, R122, R9 ;  /* 0x0000007a9c097223 */ /* 0x000fe20000010109 */
[----:B------:R-:W-:Y:S01]  /*1c710*/  @P3 LOP3.LUT R166, R166, 0x8, RZ, 0xfc, !PT ;  /* 0x00000008a6a63812 */ /* 0x000fe200078efcff */
[C---:B------:R-:W-:Y:S01]  /*1c720*/  FFMA.FTZ R20, -R156.reuse, R5, R20 ;  /* 0x000000059c147223 */ /* 0x040fe20000010114 */
[----:B------:R-:W-:Y:S01]  /*1c730*/  IABS R123, R123 ;  /* 0x0000007b007b7213 */ /* 0x000fe20000000000 */
[----:B------:R-:W-:Y:S01]  /*1c740*/  FFMA.FTZ R26, -R156, R5, R26 ;  /* 0x000000059c1a7223 */ /* 0x000fe2000001011a */
[----:B------:R-:W-:Y:S01]  /*1c750*/  LOP3.LUT R166, R166, 0xfffffffb, RZ, 0xc0, !PT ;  /* 0xfffffffba6a67812 */ /* 0x000fe200078ec0ff */
[----:B------:R-:W-:Y:S01]  /*1c760*/  VIADD R5, R163, 0x9 ;  /* 0x00000009a3057836 */ /* 0x000fe20000000000 */
[----:B------:R-:W-:Y:S01]  /*1c770*/  @P1 LOP3.LUT R165, R165, 0x4000, RZ, 0xfc, !PT ;  /* 0x00004000a5a51812 */ /* 0x000fe200078efcff */
[-C--:B------:R-:W-:Y:S01]  /*1c780*/  FFMA.FTZ R21, -R156, R6.reuse, R21 ;  /* 0x000000069c157223 */ /* 0x080fe20000010115 */
[----:B------:R-:W-:Y:S01]  /*1c790*/  @P2 LOP3.LUT R166, R166, 0x4, RZ, 0xfc, !PT ;  /* 0x00000004a6a62812 */ /* 0x000fe200078efcff */
[C---:B------:R-:W-:Y:S01]  /*1c7a0*/  FFMA.FTZ R27, -R156.reuse, R6, R27 ;  /* 0x000000069c1b7223 */ /* 0x040fe2000001011b */
[----:B------:R-:W-:Y:S01]  /*1c7b0*/  I2FP.F32.S32 R6, R123 ;  /* 0x0000007b00067245 */ /* 0x000fe20000201400 */
[C---:B------:R-:W-:Y:S01]  /*1c7c0*/  FFMA.FTZ R15, -R156.reuse, R122, R15 ;  /* 0x0000007a9c0f7223 */ /* 0x040fe2000001010f */
[----:B------:R-:W-:Y:S01]  /*1c7d0*/  IABS R5, R5 ;  /* 0x0000000500057213 */ /* 0x000fe20000000000 */
[----:B------:R-:W-:Y:S01]  /*1c7e0*/  VIADD R121, R163, 0x11 ;  /* 0x00000011a3797836 */ /* 0x000fe20000000000 */
[----:B------:R-:W-:Y:S01]  /*1c7f0*/  FSEL R123, R7, -INF , P0 ;  /* 0xff800000077b7808 */ /* 0x000fe20000000000 */
[CC--:B------:R-:W-:Y:S01]  /*1c800*/  FFMA.FTZ R31, -R156.reuse, R6.reuse, R31 ;  /* 0x000000069c1f7223 */ /* 0x0c0fe2000001011f */
[----:B------:R-:W-:Y:S01]  /*1c810*/  I2FP.F32.S32 R5, R5 ;  /* 0x0000000500057245 */ /* 0x000fe20000201400 */
[----:B------:R-:W-:Y:S01]  /*1c820*/  FFMA.FTZ R25, -R156, R6, R25 ;  /* 0x000000069c197223 */ /* 0x000fe20000010119 */
[----:B------:R-:W-:Y:S01]  /*1c830*/  IABS R121, R121 ;  /* 0x0000007900797213 */ /* 0x000fe20000000000 */
[----:B------:R-:W-:Y:S01]  /*1c840*/  VIADD R6, R164, 0xffffffd0 ;  /* 0xffffffd0a4067836 */ /* 0x000fe20000000000 */
[----:B------:R-:W-:Y:S01]  /*1c850*/  I2FP.F32.S32 R7, R124 ;  /* 0x0000007c00077245 */ /* 0x000fe20000201400 */
[C---:B------:R-:W-:Y:S01]  /*1c860*/  FFMA.FTZ R28, -R156.reuse, R5, R28 ;  /* 0x000000059c1c7223 */ /* 0x040fe2000001011c */
[----:B------:R-:W-:Y:S01]  /*1c870*/  I2FP.F32.S32 R121, R121 ;  /* 0x0000007900797245 */ /* 0x000fe20000201400 */
[----:B------:R-:W-:Y:S01]  /*1c880*/  FFMA.FTZ R34, -R156, R5, R34 ;  /* 0x000000059c227223 */ /* 0x000fe20000010122 */
[-C--:B------:R-:W-:Y:S01]  /*1c890*/  ISETP.GE.AND P0, PT, R6, R160.reuse, PT ;  /* 0x000000a00600720c */ /* 0x080fe20003f06270 */
[----:B------:R-:W-:Y:S01]  /*1c8a0*/  VIADD R5, R164, 0xffffffd1 ;  /* 0xffffffd1a4057836 */ /* 0x000fe20000000000 */
[----:B------:R-:W-:Y:S01]  /*1c8b0*/  LOP3.LUT R166, R166, 0xfffffffd, RZ, 0xc0, !PT ;  /* 0xfffffffda6a67812 */ /* 0x000fe200078ec0ff */
[----:B------:R-:W-:Y:S01]  /*1c8c0*/  FFMA.FTZ R30, -R156, R121, R30 ;  /* 0x000000799c1e7223 */ /* 0x000fe2000001011e */
[----:B------:R-:W-:Y:S01]  /*1c8d0*/  FSEL R239, R12, -INF , P0 ;  /* 0xff8000000cef7808 */ /* 0x000fe20000000000 */
[C---:B------:R-:W-:Y:S01]  /*1c8e0*/  FFMA.FTZ R38, -R156.reuse, R7, R38 ;  /* 0x000000079c267223 */ /* 0x040fe20000010126 */
[----:B------:R-:W-:Y:S01]  /*1c8f0*/  ISETP.GE.AND P0, PT, R5, R160, PT ;  /* 0x000000a00500720c */ /* 0x000fe20003f06270 */
[----:B------:R-:W-:Y:S01]  /*1c900*/  FFMA.FTZ R24, -R156, R121, R24 ;  /* 0x000000799c187223 */ /* 0x000fe20000010118 */
[----:B------:R-:W-:Y:S01]  /*1c910*/  ISETP.GE.AND P1, PT, R129, R158, PT ;  /* 0x0000009e8100720c */ /* 0x000fe20003f26270 */
[----:B------:R-:W-:Y:S01]  /*1c920*/  VIADD R121, R163, 0xfffffff8 ;  /* 0xfffffff8a3797836 */ /* 0x000fe20000000000 */
[----:B------:R-:W-:Y:S01]  /*1c930*/  FSEL R237, R13, -INF , P0 ;  /* 0xff8000000ded7808 */ /* 0x000fe20000000000 */
[----:B------:R-:W-:Y:S01]  /*1c940*/  VIADD R122, R163, 0x20 ;  /* 0x00000020a37a7836 */ /* 0x000fe20000000000 */
[----:B------:R-:W-:Y:S01]  /*1c950*/  ISETP.GE.AND P0, PT, R129, R159, PT ;  /* 0x0000009f8100720c */ /* 0x000fe20003f06270 */
[----:B------:R-:W-:Y:S01]  /*1c960*/  VIADD R13, R164, 0xffffffe0 ;  /* 0xffffffe0a40d7836 */ /* 0x000fe20000000000 */
[----:B------:R-:W-:Y:S01]  /*1c970*/  IABS R121, R121 ;  /* 0x0000007900797213 */ /* 0x000fe20000000000 */
[----:B------:R-:W-:Y:S01]  /*1c980*/  FFMA.FTZ R32, -R156, R7, R32 ;  /* 0x000000079c207223 */ /* 0x000fe20000010120 */
[----:B------:R-:W-:Y:S01]  /*1c990*/  IABS R122, R122 ;  /* 0x0000007a007a7213 */ /* 0x000fe20000000000 */
[----:B------:R-:W-:Y:S01]  /*1c9a0*/  VIADD R7, R163, 0xffffffc8 ;  /* 0xffffffc8a3077836 */ /* 0x000fe20000000000 */
[----:B------:R-:W-:Y:S02]  /*1c9b0*/  FSEL R125, R10, -INF , P0 ;  /* 0xff8000000a7d7808 */ /* 0x000fe40000000000 */
[----:B------:R-:W-:Y:S02]  /*1c9c0*/  ISETP.GE.AND P0, PT, R128, R159, PT ;  /* 0x0000009f8000720c */ /* 0x000fe40003f06270 */
[----:B------:R-:W-:Y:S02]  /*1c9d0*/  I2FP.F32.S32 R122, R122 ;  /* 0x0000007a007a7245 */ /* 0x000fe40000201400 */
[----:B------:R-:W-:Y:S01]  /*1c9e0*/  FSEL R124, R11, -INF , P0 ;  /* 0xff8000000b7c7808 */ /* 0x000fe20000000000 */
[----:B------:R-:W-:Y:S01]  /*1c9f0*/  VIADD R11, R164, 0xffffffe8 ;  /* 0xffffffe8a40b7836 */ /* 0x000fe20000000000 */
[----:B------:R-:W-:Y:S01]  /*1ca00*/  ISETP.GE.AND P0, PT, R130, R160, PT ;  /* 0x000000a08200720c */ /* 0x000fe20003f06270 */
[CC--:B------:R-:W-:Y:S01]  /*1ca10*/  FFMA.FTZ R23, -R156.reuse, R122.reuse, R23 ;  /* 0x0000007a9c177223 */ /* 0x0c0fe20000010117 */
[----:B------:R-:W-:Y:S01]  /*1ca20*/  I2FP.F32.S32 R12, R121 ;  /* 0x00000079000c7245 */ /* 0x000fe20000201400 */
[----:B------:R-:W-:Y:S01]  /*1ca30*/  FFMA.FTZ R17, -R156, R122, R17 ;  /* 0x0000007a9c117223 */ /* 0x000fe20000010111 */
[----:B------:R-:W-:Y:S01]  /*1ca40*/  FSEL R235, R16, -INF , P0 ;  /* 0xff80000010eb7808 */ /* 0x000fe20000000000 */
[----:B------:R-:W-:Y:S01]  /*1ca50*/  VIADD R122, R163, 0x8 ;  /* 0x00000008a37a7836 */ /* 0x000fe20000000000 */
[----:B------:R-:W-:Y:S01]  /*1ca60*/  ISETP.GE.AND P0, PT, R127, R160, PT ;  /* 0x000000a07f00720c */ /* 0x000fe20003f06270 */
[----:B------:R-:W-:Y:S01]  /*1ca70*/  FFMA.FTZ R37, -R156, R12, R37 ;  /* 0x0000000c9c257223 */ /* 0x000fe20000010125 */
[----:B------:R-:W-:Y:S01]  /*1ca80*/  LOP3.LUT R165, R165, 0xffffdfff, RZ, 0xc0, !PT ;  /* 0xffffdfffa5a57812 */ /* 0x000fe200078ec0ff */
[----:B------:R-:W-:Y:S01]  /*1ca90*/  VIADD R16, R164, 0x21 ;  /* 0x00000021a4107836 */ /* 0x000fe20000000000 */
[----:B------:R-:W-:Y:S01]  /*1caa0*/  IABS R122, R122 ;  /* 0x0000007a007a7213 */ /* 0x000fe20000000000 */
[----:B------:R-:W-:Y:S01]  /*1cab0*/  FFMA.FTZ R43, -R156, R12, R43 ;  /* 0x0000000c9c2b7223 */ /* 0x000fe2000001012b */
[----:B------:R-:W-:Y:S01]  /*1cac0*/  FSEL R231, R17, -INF , P0 ;  /* 0xff80000011e77808 */ /* 0x000fe20000000000 */
[C---:B------:R-:W-:Y:S01]  /*1cad0*/  VIADD R12, R163.reuse, 0xffffffc0 ;  /* 0xffffffc0a30c7836 */ /* 0x040fe20000000000 */
[-C--:B------:R-:W-:Y:S01]  /*1cae0*/  ISETP.GE.AND P0, PT, R6, R159.reuse, PT ;  /* 0x0000009f0600720c */ /* 0x080fe20003f06270 */
[----:B------:R-:W-:Y:S01]  /*1caf0*/  VIADD R17, R164, 0x8 ;  /* 0x00000008a4117836 */ /* 0x000fe20000000000 */
[----:B------:R-:W-:Y:S02]  /*1cb00*/  I2FP.F32.S32 R122, R122 ;  /* 0x0000007a007a7245 */ /* 0x000fe40000201400 */
[----:B------:R-:W-:Y:S01]  /*1cb10*/  FSEL R121, R14, -INF , P0 ;  /* 0xff8000000e797808 */ /* 0x000fe20000000000 */
[----:B------:R-:W-:Y:S01]  /*1cb20*/  VIADD R14, R163, 0xfffffff9 ;  /* 0xfffffff9a30e7836 */ /* 0x000fe20000000000 */
[-C--:B------:R-:W-:Y:S01]  /*1cb30*/  ISETP.GE.AND P0, PT, R5, R159.reuse, PT ;  /* 0x0000009f0500720c */ /* 0x080fe20003f06270 */
[C---:B------:R-:W-:Y:S01]  /*1cb40*/  FFMA.FTZ R29, -R156.reuse, R122, R29 ;  /* 0x0000007a9c1d7223 */ /* 0x040fe2000001011d */
[----:B------:R-:W-:Y:S01]  /*1cb50*/  IABS R10, R12 ;  /* 0x0000000c000a7213 */ /* 0x000fe20000000000 */
[----:B------:R-:W-:Y:S01]  /*1cb60*/  FFMA.FTZ R35, -R156, R122, R35 ;  /* 0x0000007a9c237223 */ /* 0x000fe20000010123 */
[----:B------:R-:W-:Y:S01]  /*1cb70*/  FSEL R122, R15, -INF , P0 ;  /* 0xff8000000f7a7808 */ /* 0x000fe20000000000 */
[----:B------:R-:W-:Y:S01]  /*1cb80*/  VIADD R12, R164, 0xffffffe1 ;  /* 0xffffffe1a40c7836 */ /* 0x000fe20000000000 */
[----:B------:R-:W-:Y:S02]  /*1cb90*/  ISETP.GE.AND P0, PT, R13, R160, PT ;  /* 0x000000a00d00720c */ /* 0x000fe40003f06270 */
[----:B------:R-:W-:Y:S02]  /*1cba0*/  IABS R14, R14 ;  /* 0x0000000e000e7213 */ /* 0x000fe40000000000 */
[----:B------:R-:W-:Y:S01]  /*1cbb0*/  FSEL R225, R20, -INF , P0 ;  /* 0xff80000014e17808 */ /* 0x000fe20000000000 */
[----:B------:R-:W-:Y:S01]  /*1cbc0*/  VIADD R20, R164, 0x19 ;  /* 0x00000019a4147836 */ /* 0x000fe20000000000 */
[----:B------:R-:W-:Y:S02]  /*1cbd0*/  ISETP.GE.AND P0, PT, R12, R160, PT ;  /* 0x000000a00c00720c */ /* 0x000fe40003f06270 */
[----:B------:R-:W-:Y:S02]  /*1cbe0*/  I2FP.F32.S32 R10, R10 ;  /* 0x0000000a000a7245 */ /* 0x000fe40000201400 */
[----:B------:R-:W-:Y:S02]  /*1cbf0*/  FSEL R223, R21, -INF , P0 ;  /* 0xff80000015df7808 */ /* 0x000fe40000000000 */
[-C--:B------:R-:W-:Y:S01]  /*1cc00*/  ISETP.GE.AND P0, PT, R130, R159.reuse, PT ;  /* 0x0000009f8200720c */ /* 0x080fe20003f06270 */
[----:B------:R-:W-:Y:S01]  /*1cc10*/  FFMA.FTZ R65, -R156, R10, R65 ;  /* 0x0000000a9c417223 */ /* 0x000fe20000010141 */
[----:B------:R-:W-:Y:S01]  /*1cc20*/  I2FP.F32.S32 R15, R14 ;  /* 0x0000000e000f7245 */ /* 0x000fe20000201400 */
[----:B------:R-:W-:Y:S01]  /*1cc30*/  VIADD R10, R164, 0xffffffe9 ;  /* 0xffffffe9a40a7836 */ /* 0x000fe20000000000 */
[----:B------:R-:W-:Y:S01]  /*1cc40*/  FSEL R229, R18, -INF , P0 ;  /* 0xff80000012e57808 */ /* 0x000fe20000000000 */
[----:B------:R-:W-:Y:S01]  /*1cc50*/  VIADD R18, R164, 0x20 ;  /* 0x00000020a4127836 */ /* 0x000fe20000000000 */
[----:B------:R-:W-:Y:S01]  /*1cc60*/  ISETP.GE.AND P0, PT, R127, R159, PT ;  /* 0x0000009f7f00720c */ /* 0x000fe20003f06270 */
[CC--:B------:R-:W-:Y:S01]  /*1cc70*/  FFMA.FTZ R36, -R156.reuse, R15.reuse, R36 ;  /* 0x0000000f9c247223 */ /* 0x0c0fe20000010124 */
[----:B------:R-:W-:Y:S01]  /*1cc80*/  @P1 LOP3.LUT R165, R165, 0x2000, RZ, 0xfc, !PT ;  /* 0x00002000a5a51812 */ /* 0x000fe200078efcff */
[----:B------:R-:W-:Y:S01]  /*1cc90*/  FFMA.FTZ R42, -R156, R15, R42 ;  /* 0x0000000f9c2a7223 */ /* 0x000fe2000001012a */
[----:B------:R-:W-:Y:S01]  /*1cca0*/  FSEL R227, R19, -INF , P0 ;  /* 0xff80000013e37808 */ /* 0x000fe20000000000 */
[----:B------:R-:W-:Y:S01]  /*1ccb0*/  VIADD R14, R163, 0xfffffff1 ;  /* 0xfffffff1a30e7836 */ /* 0x000fe20000000000 */
[----:B------:R-:W-:Y:S02]  /*1ccc0*/  ISETP.GE.AND P0, PT, R129, R157, PT ;  /* 0x0000009d8100720c */ /* 0x000fe40003f06270 */
[----:B------:R-:W-:Y:S02]  /*1ccd0*/  ISETP.GE.AND P1, PT, R128, R158, PT ;  /* 0x0000009e8000720c */ /* 0x000fe40003f26270 */
[----:B------:R-:W-:Y:S02]  /*1cce0*/  IABS R14, R14 ;  /* 0x0000000e000e7213 */ /* 0x000fe40000000000 */
[----:B------:R-:W-:Y:S02]  /*1ccf0*/  IABS R7, R7 ;  /* 0x0000000700077213 */ /* 0x000fe40000000000 */
[----:B------:R-:W-:Y:S01]  /*1cd00*/  I2FP.F32.S32 R15, R14 ;  /* 0x0000000e000f7245 */ /* 0x000fe20000201400 */
[----:B------:R-:W-:Y:S01]  /*1cd10*/  VIADD R14, R163, 0xfffffff0 ;  /* 0xfffffff0a30e7836 */ /* 0x000fe20000000000 */
[----:B------:R-:W-:Y:S02]  /*1cd20*/  LOP3.LUT R165, R165, 0xffffefff, RZ, 0xc0, !PT ;  /* 0xffffefffa5a57812 */ /* 0x000fe400078ec0ff */
[----:B------:R-:W-:Y:S01]  /*1cd30*/  I2FP.F32.S32 R7, R7 ;  /* 0x0000000700077245 */ /* 0x000fe20000201400 */
[-C--:B------:R-:W-:Y:S01]  /*1cd40*/  FFMA.FTZ R46, -R156, R15.reuse, R46 ;  /* 0x0000000f9c2e7223 */ /* 0x080fe2000001012e */
[----:B------:R-:W-:Y:S01]  /*1cd50*/  @P0 LOP3.LUT R166, R166, 0x2, RZ, 0xfc, !PT ;  /* 0x00000002a6a60812 */ /* 0x000fe200078efcff */
[C---:B------:R-:W-:Y:S01]  /*1cd60*/  FFMA.FTZ R40, -R156.reuse, R15, R40 ;  /* 0x0000000f9c287223 */ /* 0x040fe20000010128 */
[----:B------:R-:W-:Y:S01]  /*1cd70*/  ISETP.GE.AND P0, PT, R11, R160, PT ;  /* 0x000000a00b00720c */ /* 0x000fe20003f06270 */
[-C--:B------:R-:W-:Y:S01]  /*1cd80*/  FFMA.FTZ R61, -R156, R7.reuse, R61 ;  /* 0x000000079c3d7223 */ /* 0x080fe2000001013d */
[----:B------:R-:W-:Y:S01]  /*1cd90*/  LOP3.LUT R166, R166, 0xfffffffe, RZ, 0xc0, !PT ;  /* 0xfffffffea6a67812 */ /* 0x000fe200078ec0ff */
[----:B------:R-:W-:Y:S01]  /*1cda0*/  FFMA.FTZ R67, -R156, R7, R67 ;  /* 0x000000079c437223 */ /* 0x000fe20000010143 */
[----:B------:R-:W-:Y:S01]  /*1cdb0*/  FSEL R24, R24, -INF , P0 ;  /* 0xff80000018187808 */ /* 0x000fe20000000000 */
[----:B------:R-:W-:Y:S01]  /*1cdc0*/  VIADD R7, R164, 0xfffffff0 ;  /* 0xfffffff0a4077836 */ /* 0x000fe20000000000 */
[-C--:B------:R-:W-:Y:S02]  /*1cdd0*/  ISETP.GE.AND P0, PT, R128, R157.reuse, PT ;  /* 0x0000009d8000720c */ /* 0x080fe40003f06270 */
[----:B------:R-:W-:Y:S02]  /*1cde0*/  IABS R14, R14 ;  /* 0x0000000e000e7213 */ /* 0x000fe40000000000 */
[----:B------:R-:W-:Y:S02]  /*1cdf0*/  @P1 LOP3.LUT R165, R165, 0x1000, RZ, 0xfc, !PT ;  /* 0x00001000a5a51812 */ /* 0x000fe400078efcff */
[----:B------:R-:W-:Y:S02]  /*1ce00*/  I2FP.F32.S32 R14, R14 ;  /* 0x0000000e000e7245 */ /* 0x000fe40000201400 */
[----:B------:R-:W-:Y:S02]  /*1ce10*/  LOP3.LUT R165, R165, 0x7fffffff, RZ, 0xc0, !PT ;  /* 0x7fffffffa5a57812 */ /* 0x000fe400078ec0ff */
[----:B------:R-:W-:Y:S01]  /*1ce20*/  ISETP.GE.AND P1, PT, R6, R158, PT ;  /* 0x0000009e0600720c */ /* 0x000fe20003f26270 */
[-C--:B------:R-:W-:Y:S01]  /*1ce30*/  FFMA.FTZ R47, -R156, R14.reuse, R47 ;  /* 0x0000000e9c2f7223 */ /* 0x080fe2000001012f */
[----:B------:R-:W-:Y:S01]  /*1ce40*/  ISETP.GE.AND P2, PT, R126, R157, PT ;  /* 0x0000009d7e00720c */ /* 0x000fe20003f46270 */
[----:B------:R-:W-:Y:S01]  /*1ce50*/  FFMA.FTZ R41, -R156, R14, R41 ;  /* 0x0000000e9c297223 */ /* 0x000fe20000010129 */
[----:B------:R-:W-:Y:S01]  /*1ce60*/  @P0 LOP3.LUT R166, R166, 0x1, RZ, 0xfc, !PT ;  /* 0x00000001a6a60812 */ /* 0x000fe200078efcff */
[----:B------:R-:W-:Y:S01]  /*1ce70*/  VIADD R14, R163, 0xffffffe9 ;  /* 0xffffffe9a30e7836 */ /* 0x000fe20000000000 */
[-C--:B------:R-:W-:Y:S02]  /*1ce80*/  ISETP.GE.AND P0, PT, R10, R160.reuse, PT ;  /* 0x000000a00a00720c */ /* 0x080fe40003f06270 */
[----:B------:R-:W-:Y:S02]  /*1ce90*/  ISETP.GE.AND P4, PT, R128, R160, PT ;  /* 0x000000a08000720c */ /* 0x000fe40003f86270 */
[----:B------:R-:W-:Y:S02]  /*1cea0*/  FSEL R25, R25, -INF , P0 ;  /* 0xff80000019197808 */ /* 0x000fe40000000000 */
[-C--:B------:R-:W-:Y:S02]  /*1ceb0*/  ISETP.GE.AND P0, PT, R13, R159.reuse, PT ;  /* 0x0000009f0d00720c */ /* 0x080fe40003f06270 */
[----:B------:R-:W-:Y:S02]  /*1cec0*/  IABS R14, R14 ;  /* 0x0000000e000e7213 */ /* 0x000fe40000000000 */
[----:B------:R-:W-:Y:S02]  /*1ced0*/  FSEL R22, R22, -INF , P0 ;  /* 0xff80000016167808 */ /* 0x000fe40000000000 */
[----:B------:R-:W-:Y:S02]  /*1cee0*/  ISETP.GE.AND P0, PT, R12, R159, PT ;  /* 0x0000009f0c00720c */ /* 0x000fe40003f06270 */
[----:B------:R-:W-:Y:S01]  /*1cef0*/  I2FP.F32.S32 R15, R14 ;  /* 0x0000000e000f7245 */ /* 0x000fe20000201400 */
[----:B------:R-:W-:Y:S01]  /*1cf00*/  VIADD R14, R163, 0xffffffe8 ;  /* 0xffffffe8a30e7836 */ /* 0x000fe20000000000 */
[----:B------:R-:W-:Y:S02]  /*1cf10*/  FSEL R23, R23, -INF , P0 ;  /* 0xff80000017177808 */ /* 0x000fe40000000000 */
[----:B------:R-:W-:Y:S01]  /*1cf20*/  ISETP.GE.AND P0, PT, R6, R157, PT ;  /* 0x0000009d0600720c */ /* 0x000fe20003f06270 */
[-C--:B------:R-:W-:Y:S01]  /*1cf30*/  FFMA.FTZ R44, -R156, R15.reuse, R44 ;  /* 0x0000000f9c2c7223 */ /* 0x080fe2000001012c */
[----:B------:R-:W-:Y:S01]  /*1cf40*/  IABS R14, R14 ;  /* 0x0000000e000e7213 */ /* 0x000fe20000000000 */
[----:B------:R-:W-:Y:S01]  /*1cf50*/  VIADD R6, R164, 0xfffffff1 ;  /* 0xfffffff1a4067836 */ /* 0x000fe20000000000 */
[----:B------:R-:W-:Y:S01]  /*1cf60*/  FSEL R9, R9, -INF , P4 ;  /* 0xff80000009097808 */ /* 0x000fe20002000000 */
[----:B------:R-:W-:Y:S01]  /*1cf70*/  FFMA.FTZ R50, -R156, R15, R50 ;  /* 0x0000000f9c327223 */ /* 0x000fe20000010132 */
[----:B------:R-:W-:Y:S02]  /*1cf80*/  I2FP.F32.S32 R14, R14 ;  /* 0x0000000e000e7245 */ /* 0x000fe40000201400 */
[-C--:B------:R-:W-:Y:S02]  /*1cf90*/  ISETP.GE.AND P4, PT, R120, R157.reuse, PT ;  /* 0x0000009d7800720c */ /* 0x080fe40003f86270 */
[----:B------:R-:W-:Y:S01]  /*1cfa0*/  ISETP.GE.AND P6, PT, R17, R158, PT ;  /* 0x0000009e1100720c */ /* 0x000fe20003fc6270 */
[CC--:B------:R-:W-:Y:S01]  /*1cfb0*/  FFMA.FTZ R45, -R156.reuse, R14.reuse, R45 ;  /* 0x0000000e9c2d7223 */ /* 0x0c0fe2000001012d */
[----:B------:R-:W-:Y:S01]  /*1cfc0*/  FSEL R203, R203, -INF , !P4 ;  /* 0xff800000cbcb7808 */ /* 0x000fe20006000000 */
[----:B------:R-:W-:Y:S01]  /*1cfd0*/  FFMA.FTZ R51, -R156, R14, R51 ;  /* 0x0000000e9c337223 */ /* 0x000fe20000010133 */
[----:B------:R-:W-:Y:S01]  /*1cfe0*/  @P0 LOP3.LUT R165, R165, 0x80000000, RZ, 0xfc, !PT ;  /* 0x80000000a5a50812 */ /* 0x000fe200078efcff */
[----:B------:R-:W-:Y:S01]  /*1cff0*/  VIADD R14, R163, 0xffffffe1 ;  /* 0xffffffe1a30e7836 */ /* 0x000fe20000000000 */
[----:B------:R-:W-:Y:S02]  /*1d000*/  ISETP.GE.AND P0, PT, R7, R160, PT ;  /* 0x000000a00700720c */ /* 0x000fe40003f06270 */
[----:B------:R-:W-:Y:S02]  /*1d010*/  LOP3.LUT R165, R165, 0xfffff7ff, RZ, 0xc0, !PT ;  /* 0xfffff7ffa5a57812 */ /* 0x000fe400078ec0ff */
[----:B------:R-:W-:Y:S02]  /*1d020*/  FSEL R28, R28, -INF , P0 ;  /* 0xff8000001c1c7808 */ /* 0x000fe40000000000 */
[----:B------:R-:W-:Y:S02]  /*1d030*/  ISETP.GE.AND P0, PT, R5, R157, PT ;  /* 0x0000009d0500720c */ /* 0x000fe40003f06270 */
[----:B------:R-:W-:Y:S02]  /*1d040*/  @P1 LOP3.LUT R165, R165, 0x800, RZ, 0xfc, !PT ;  /* 0x00000800a5a51812 */ /* 0x000fe400078efcff */
[----:B------:R-:W-:Y:S02]  /*1d050*/  IABS R14, R14 ;  /* 0x0000000e000e7213 */ /* 0x000fe40000000000 */
[----:B------:R-:W-:Y:S02]  /*1d060*/  LOP3.LUT R165, R165, 0xbfffffff, RZ, 0xc0, !PT ;  /* 0xbfffffffa5a57812 */ /* 0x000fe400078ec0ff */
[----:B------:R-:W-:Y:S01]  /*1d070*/  I2FP.F32.S32 R15, R14 ;  /* 0x0000000e000f7245 */ /* 0x000fe20000201400 */
[----:B------:R-:W-:Y:S01]  /*1d080*/  VIADD R14, R163, 0xffffffe0 ;  /* 0xffffffe0a30e7836 */ /* 0x000fe20000000000 */
[----:B------:R-:W-:Y:S01]  /*1d090*/  ISETP.GE.AND P1, PT, R5, R158, PT ;  /* 0x0000009e0500720c */ /* 0x000fe20003f26270 */
[----:B------:R-:W-:Y:S01]  /*1d0a0*/  VIADD R5, R164, 0xfffffff8 ;  /* 0xfffffff8a4057836 */ /* 0x000fe20000000000 */
[----:B------:R-:W-:Y:S01]  /*1d0b0*/  LOP3.LUT R133, R133, 0x120, R134, 0xf8, !PT ;  /* 0x0000012085857812 */ /* 0x000fe200078ef886 */
[CC--:B------:R-:W-:Y:S01]  /*1d0c0*/  FFMA.FTZ R48, -R156.reuse, R15.reuse, R48 ;  /* 0x0000000f9c307223 */ /* 0x0c0fe20000010130 */
[----:B------:R-:W-:Y:S01]  /*1d0d0*/  @P0 LOP3.LUT R165, R165, 0x40000000, RZ, 0xfc, !PT ;  /* 0x40000000a5a50812 */ /* 0x000fe200078efcff */
[----:B------:R-:W-:Y:S01]  /*1d0e0*/  FFMA.FTZ R54, -R156, R15, R54 ;  /* 0x0000000f9c367223 */ /* 0x000fe20000010136 */
[----:B------:R-:W-:Y:S02]  /*1d0f0*/  ISETP.GE.AND P0, PT, R6, R160, PT ;  /* 0x000000a00600720c */ /* 0x000fe40003f06270 */
[----:B------:R-:W-:Y:S02]  /*1d100*/  IABS R14, R14 ;  /* 0x0000000e000e7213 */ /* 0x000fe40000000000 */
[----:B------:R-:W-:Y:S02]  /*1d110*/  FSEL R29, R29, -INF , P0 ;  /* 0xff8000001d1d7808 */ /* 0x000fe40000000000 */
[-C--:B------:R-:W-:Y:S02]  /*1d120*/  ISETP.GE.AND P0, PT, R11, R159.reuse, PT ;  /* 0x0000009f0b00720c */ /* 0x080fe40003f06270 */
[----:B------:R-:W-:Y:S02]  /*1d130*/  I2FP.F32.S32 R14, R14 ;  /* 0x0000000e000e7245 */ /* 0x000fe40000201400 */
[----:B------:R-:W-:Y:S02]  /*1d140*/  FSEL R26, R26, -INF , P0 ;  /* 0xff8000001a1a7808 */ /* 0x000fe40000000000 */
[----:B------:R-:W-:Y:S01]  /*1d150*/  ISETP.GE.AND P0, PT, R10, R159, PT ;  /* 0x0000009f0a00720c */ /* 0x000fe20003f06270 */
[CC--:B------:R-:W-:Y:S01]  /*1d160*/  FFMA.FTZ R49, -R156.reuse, R14.reuse, R49 ;  /* 0x0000000e9c317223 */ /* 0x0c0fe20000010131 */
[----:B------:R-:W-:Y:S01]  /*1d170*/  LOP3.LUT R165, R165, 0xfffffbff, RZ, 0xc0, !PT ;  /* 0xfffffbffa5a57812 */ /* 0x000fe200078ec0ff */
[----:B------:R-:W-:Y:S01]  /*1d180*/  FFMA.FTZ R55, -R156, R14, R55 ;  /* 0x0000000e9c377223 */ /* 0x000fe20000010137 */
[----:B------:R-:W-:Y:S01]  /*1d190*/  FSEL R27, R27, -INF , P0 ;  /* 0xff8000001b1b7808 */ /* 0x000fe20000000000 */
[----:B------:R-:W-:Y:S01]  /*1d1a0*/  VIADD R14, R163, 0xffffffd9 ;  /* 0xffffffd9a30e7836 */ /* 0x000fe20000000000 */
[C---:B------:R-:W-:Y:S02]  /*1d1b0*/  ISETP.GE.AND P0, PT, R130.reuse, R157, PT ;  /* 0x0000009d8200720c */ /* 0x040fe40003f06270 */
[----:B------:R-:W-:Y:S02]  /*1d1c0*/  @P1 LOP3.LUT R165, R165, 0x400, RZ, 0xfc, !PT ;  /* 0x00000400a5a51812 */ /* 0x000fe400078efcff */
[----:B------:R-:W-:Y:S02]  /*1d1d0*/  IABS R14, R14 ;  /* 0x0000000e000e7213 */ /* 0x000fe40000000000 */
[----:B------:R-:W-:Y:S02]  /*1d1e0*/  LOP3.LUT R165, R165, 0xdfffffff, RZ, 0xc0, !PT ;  /* 0xdfffffffa5a57812 */ /* 0x000fe400078ec0ff */
[----:B------:R-:W-:Y:S01]  /*1d1f0*/  I2FP.F32.S32 R15, R14 ;  /* 0x0000000e000f7245 */ /* 0x000fe20000201400 */
[----:B------:R-:W-:Y:S01]  /*1d200*/  VIADD R14, R163, 0xffffffd8 ;  /* 0xffffffd8a30e7836 */ /* 0x000fe20000000000 */
[----:B------:R-:W-:Y:S03]  /*1d210*/  ISETP.GE.AND P1, PT, R130, R158, PT ;  /* 0x0000009e8200720c */ /* 0x000fe60003f26270 */
[----:B------:R-:W-:Y:S01]  /*1d220*/  @P0 LOP3.LUT R165, R165, 0x20000000, RZ, 0xfc, !PT ;  /* 0x20000000a5a50812 */ /* 0x000fe200078efcff */
[CC--:B------:R-:W-:Y:S01]  /*1d230*/  FFMA.FTZ R58, -R156.reuse, R15.reuse, R58 ;  /* 0x0000000f9c3a7223 */ /* 0x0c0fe2000001013a */
[----:B------:R-:W-:Y:S01]  /*1d240*/  ISETP.GE.AND P0, PT, R5, R160, PT ;  /* 0x000000a00500720c */ /* 0x000fe20003f06270 */
[----:B------:R-:W-:Y:S01]  /*1d250*/  FFMA.FTZ R52, -R156, R15, R52 ;  /* 0x0000000f9c347223 */ /* 0x000fe20000010134 */
[----:B------:R-:W-:Y:S02]  /*1d260*/  IABS R14, R14 ;  /* 0x0000000e000e7213 */ /* 0x000fe40000000000 */
[----:B------:R-:W-:Y:S02]  /*1d270*/  FSEL R32, R32, -INF , P0 ;  /* 0xff80000020207808 */ /* 0x000fe40000000000 */
[-C--:B------:R-:W-:Y:S02]  /*1d280*/  ISETP.GE.AND P0, PT, R7, R159.reuse, PT ;  /* 0x0000009f0700720c */ /* 0x080fe40003f06270 */
[----:B------:R-:W-:Y:S02]  /*1d290*/  I2FP.F32.S32 R14, R14 ;  /* 0x0000000e000e7245 */ /* 0x000fe40000201400 */
[----:B------:R-:W-:Y:S02]  /*1d2a0*/  FSEL R30, R30, -INF , P0 ;  /* 0xff8000001e1e7808 */ /* 0x000fe40000000000 */
[-C--:B------:R-:W-:Y:S01]  /*1d2b0*/  ISETP.GE.AND P0, PT, R6, R159.reuse, PT ;  /* 0x0000009f0600720c */ /* 0x080fe20003f06270 */
[CC--:B------:R-:W-:Y:S01]  /*1d2c0*/  FFMA.FTZ R53, -R156.reuse, R14.reuse, R53 ;  /* 0x0000000e9c357223 */ /* 0x0c0fe20000010135 */
[----:B------:R-:W-:Y:S01]  /*1d2d0*/  LOP3.LUT R165, R165, 0xfffffdff, RZ, 0xc0, !PT ;  /* 0xfffffdffa5a57812 */ /* 0x000fe200078ec0ff */
[----:B------:R-:W-:Y:S01]  /*1d2e0*/  FFMA.FTZ R59, -R156, R14, R59 ;  /* 0x0000000e9c3b7223 */ /* 0x000fe2000001013b */
[----:B------:R-:W-:Y:S01]  /*1d2f0*/  FSEL R31, R31, -INF , P0 ;  /* 0xff8000001f1f7808 */ /* 0x000fe20000000000 */
[----:B------:R-:W-:Y:S01]  /*1d300*/  VIADD R14, R163, 0xffffffd1 ;  /* 0xffffffd1a30e7836 */ /* 0x000fe20000000000 */
[----:B------:R-:W-:Y:S02]  /*1d310*/  ISETP.GE.AND P0, PT, R126, R160, PT ;  /* 0x000000a07e00720c */ /* 0x000fe40003f06270 */
[----:B------:R-:W-:Y:S02]  /*1d320*/  @P1 LOP3.LUT R165, R165, 0x200, RZ, 0xfc, !PT ;  /* 0x00000200a5a51812 */ /* 0x000fe400078efcff */
[----:B------:R-:W-:Y:S02]  /*1d330*/  IABS R14, R14 ;  /* 0x0000000e000e7213 */ /* 0x000fe40000000000 */
[----:B------:R-:W-:Y:S02]  /*1d340*/  FSEL R37, R37, -INF , P0 ;  /* 0xff80000025257808 */ /* 0x000fe40000000000 */
[----:B------:R-:W-:Y:S02]  /*1d350*/  ISETP.GE.AND P0, PT, R164, R160, PT ;  /* 0x000000a0a400720c */ /* 0x000fe40003f06270 */
[----:B------:R-:W-:Y:S01]  /*1d360*/  I2FP.F32.S32 R15, R14 ;  /* 0x0000000e000f7245 */ /* 0x000fe20000201400 */
[----:B------:R-:W-:Y:S01]  /*1d370*/  VIADD R14, R163, 0xffffffd0 ;  /* 0xffffffd0a30e7836 */ /* 0x000fe20000000000 */
[----:B------:R-:W-:Y:S02]  /*1d380*/  FSEL R195, R36, -INF , P0 ;  /* 0xff80000024c37808 */ /* 0x000fe40000000000 */
[----:B------:R-:W-:Y:S01]  /*1d390*/  ISETP.GE.AND P0, PT, R5, R159, PT ;  /* 0x0000009f0500720c */ /* 0x000fe20003f06270 */
[CC--:B------:R-:W-:Y:S01]  /*1d3a0*/  FFMA.FTZ R62, -R156.reuse, R15.reuse, R62 ;  /* 0x0000000f9c3e7223 */ /* 0x0c0fe2000001013e */
[----:B------:R-:W-:Y:S01]  /*1d3b0*/  IABS R14, R14 ;  /* 0x0000000e000e7213 */ /* 0x000fe20000000000 */
[----:B------:R-:W-:Y:S01]  /*1d3c0*/  FFMA.FTZ R56, -R156, R15, R56 ;  /* 0x0000000f9c387223 */ /* 0x000fe20000010138 */
[----:B------:R-:W-:Y:S01]  /*1d3d0*/  FSEL R201, R34, -INF , P0 ;  /* 0xff80000022c97808 */ /* 0x000fe20000000000 */
[----:B------:R-:W-:Y:S01]  /*1d3e0*/  VIADD R34, R164, 0x18 ;  /* 0x00000018a4227836 */ /* 0x000fe20000000000 */
[----:B------:R-:W-:Y:S02]  /*1d3f0*/  ISETP.GE.AND P0, PT, R120, R159, PT ;  /* 0x0000009f7800720c */ /* 0x000fe40003f06270 */
[----:B------:R-:W-:Y:S02]  /*1d400*/  I2FP.F32.S32 R14, R14 ;  /* 0x0000000e000e7245 */ /* 0x000fe40000201400 */
[----:B------:R-:W-:Y:S02]  /*1d410*/  FSEL R35, R35, -INF , P0 ;  /* 0xff80000023237808 */ /* 0x000fe40000000000 */
[----:B------:R-:W-:Y:S01]  /*1d420*/  ISETP.GE.AND P0, PT, R127, R157, PT ;  /* 0x0000009d7f00720c */ /* 0x000fe20003f06270 */
[CC--:B------:R-:W-:Y:S01]  /*1d430*/  FFMA.FTZ R63, -R156.reuse, R14.reuse, R63 ;  /* 0x0000000e9c3f7223 */ /* 0x0c0fe2000001013f */
[C---:B------:R-:W-:Y:S01]  /*1d440*/  FFMA.FTZ R57, -R156.reuse, R14, R57 ;  /* 0x0000000e9c397223 */ /* 0x040fe20000010139 */
[----:B------:R-:W-:Y:S01]  /*1d450*/  VIADD R14, R163, 0xffffffc9 ;  /* 0xffffffc9a30e7836 */ /* 0x000fe20000000000 */
[----:B------:R-:W-:Y:S02]  /*1d460*/  LOP3.LUT R165, R165, 0xefffffff, RZ, 0xc0, !PT ;  /* 0xefffffffa5a57812 */ /* 0x000fe400078ec0ff */
[----:B------:R-:W-:Y:S02]  /*1d470*/  ISETP.GE.AND P1, PT, R127, R158, PT ;  /* 0x0000009e7f00720c */ /* 0x000fe40003f26270 */
[----:B------:R-:W-:Y:S02]  /*1d480*/  IABS R14, R14 ;  /* 0x0000000e000e7213 */ /* 0x000fe40000000000 */
[----:B------:R-:W-:Y:S02]  /*1d490*/  P2R R36, PR, RZ, 0x40 ;  /* 0x00000040ff247803 */ /* 0x000fe40000000000 */
[----:B------:R-:W-:Y:S01]  /*1d4a0*/  I2FP.F32.S32 R15, R14 ;  /* 0x0000000e000f7245 */ /* 0x000fe20000201400 */
[----:B------:R-:W-:Y:S01]  /*1d4b0*/  VIADD R14, R163, 0xffffffc1 ;  /* 0xffffffc1a30e7836 */ /* 0x000fe20000000000 */
[----:B------:R-:W-:Y:S01]  /*1d4c0*/  @P0 LOP3.LUT R165, R165, 0x10000000, RZ, 0xfc, !PT ;  /* 0x10000000a5a50812 */ /* 0x000fe200078efcff */
[----:B------:R-:W-:Y:S01]  /*1d4d0*/  VIADD R163, R163, 0x80 ;  /* 0x00000080a3a37836 */ /* 0x000fe20000000000 */
[----:B------:R-:W-:Y:S01]  /*1d4e0*/  ISETP.GE.AND P0, PT, R17, R160, PT ;  /* 0x000000a01100720c */ /* 0x000fe20003f06270 */
[CC--:B------:R-:W-:Y:S01]  /*1d4f0*/  FFMA.FTZ R60, -R156.reuse, R15.reuse, R60 ;  /* 0x0000000f9c3c7223 */ /* 0x0c0fe2000001013c */
[----:B------:R-:W-:Y:S01]  /*1d500*/  IABS R14, R14 ;  /* 0x0000000e000e7213 */ /* 0x000fe20000000000 */
[----:B------:R-:W-:Y:S01]  /*1d510*/  FFMA.FTZ R66, -R156, R15, R66 ;  /* 0x0000000f9c427223 */ /* 0x000fe20000010142 */
[----:B------:R-:W-:Y:S02]  /*1d520*/  FSEL R40, R40, -INF , P0 ;  /* 0xff80000028287808 */ /* 0x000fe40000000000 */
[----:B------:R-:W-:Y:S02]  /*1d530*/  ISETP.GE.AND P0, PT, R13, R157, PT ;  /* 0x0000009d0d00720c */ /* 0x000fe40003f06270 */
[----:B------:R-:W-:Y:S02]  /*1d540*/  LOP3.LUT R165, R165, 0xfffffeff, RZ, 0xc0, !PT ;  /* 0xfffffeffa5a57812 */ /* 0x000fe400078ec0ff */
[----:B------:R-:W-:Y:S01]  /*1d550*/  I2FP.F32.S32 R15, R14 ;  /* 0x0000000e000f7245 */ /* 0x000fe20000201400 */
[----:B------:R-:W-:Y:S01]  /*1d560*/  VIADD R14, R164, 0x28 ;  /* 0x00000028a40e7836 */ /* 0x000fe20000000000 */
[----:B------:R-:W-:Y:S02]  /*1d570*/  @P1 LOP3.LUT R165, R165, 0x100, RZ, 0xfc, !PT ;  /* 0x00000100a5a51812 */ /* 0x000fe400078efcff */
[----:B------:R-:W-:Y:S01]  /*1d580*/  ISETP.GE.AND P1, PT, R13, R158, PT ;  /* 0x0000009e0d00720c */ /* 0x000fe20003f26270 */
[----:B------:R-:W-:Y:S01]  /*1d590*/  FFMA.FTZ R64, -R156, R15, R64 ;  /* 0x0000000f9c407223 */ /* 0x000fe20000010140 */
[C---:B------:R-:W-:Y:S01]  /*1d5a0*/  VIADD R15, R164.reuse, 0x9 ;  /* 0x00000009a40f7836 */ /* 0x040fe20000000000 */
[----:B------:R-:W-:Y:S01]  /*1d5b0*/  LOP3.LUT R165, R165, 0xf7ffffff, RZ, 0xc0, !PT ;  /* 0xf7ffffffa5a57812 */ /* 0x000fe200078ec0ff */
[----:B------:R-:W-:Y:S01]  /*1d5c0*/  VIADD R13, R164, 0x10 ;  /* 0x00000010a40d7836 */ /* 0x000fe20000000000 */
[----:B------:R-:W-:Y:S02]  /*1d5d0*/  LOP3.LUT P6, RZ, R166, 0x4, RZ, 0xc0, !PT ;  /* 0x00000004a6ff7812 */ /* 0x000fe400078cc0ff */
[----:B------:R-:W-:Y:S02]  /*1d5e0*/  @P0 LOP3.LUT R165, R165, 0x8000000, RZ, 0xfc, !PT ;  /* 0x08000000a5a50812 */ /* 0x000fe400078efcff */
[----:B------:R-:W-:Y:S02]  /*1d5f0*/  ISETP.GE.AND P0, PT, R15, R160, PT ;  /* 0x000000a00f00720c */ /* 0x000fe40003f06270 */
[----:B------:R-:W-:Y:S02]  /*1d600*/  LOP3.LUT R165, R165, 0xffffff7f, RZ, 0xc0, !PT ;  /* 0xffffff7fa5a57812 */ /* 0x000fe400078ec0ff */
[----:B------:R-:W-:Y:S02]  /*1d610*/  FSEL R41, R41, -INF , P0 ;  /* 0xff80000029297808 */ /* 0x000fe40000000000 */
[----:B------:R-:W-:Y:S02]  /*1d620*/  ISETP.GE.AND P0, PT, R164, R159, PT ;  /* 0x0000009fa400720c */ /* 0x000fe40003f06270 */
[----:B------:R-:W-:Y:S02]  /*1d630*/  @P1 LOP3.LUT R165, R165, 0x80, RZ, 0xfc, !PT ;  /* 0x00000080a5a51812 */ /* 0x000fe400078efcff */
[----:B------:R-:W-:Y:S02]  /*1d640*/  FSEL R38, R38, -INF , P0 ;  /* 0xff80000026267808 */ /* 0x000fe40000000000 */
[CC--:B------:R-:W-:Y:S02]  /*1d650*/  ISETP.GE.AND P0, PT, R12.reuse, R157.reuse, PT ;  /* 0x0000009d0c00720c */ /* 0x0c0fe40003f06270 */
[----:B------:R-:W-:Y:S02]  /*1d660*/  LOP3.LUT R165, R165, 0xfbffffff, RZ, 0xc0, !PT ;  /* 0xfbffffffa5a57812 */ /* 0x000fe400078ec0ff */
[-C--:B------:R-:W-:Y:S01]  /*1d670*/  ISETP.GE.AND P1, PT, R12, R158.reuse, PT ;  /* 0x0000009e0c00720c */ /* 0x080fe20003f26270 */
[----:B------:R-:W-:Y:S01]  /*1d680*/  VIADD R12, R164, 0x29 ;  /* 0x00000029a40c7836 */ /* 0x000fe20000000000 */
[-C--:B------:R-:W-:Y:S02]  /*1d690*/  ISETP.GE.AND P5, PT, R15, R158.reuse, PT ;  /* 0x0000009e0f00720c */ /* 0x080fe40003fa6270 */
[----:B------:R-:W-:Y:S02]  /*1d6a0*/  FSEL R19, R33, -INF , !P6 ;  /* 0xff80000021137808 */ /* 0x000fe40007000000 */
[----:B------:R-:W-:Y:S03]  /*1d6b0*/  ISETP.GE.AND P4, PT, R13, R158, PT ;  /* 0x0000009e0d00720c */ /* 0x000fe60003f86270 */
[----:B------:R-:W-:Y:S02]  /*1d6c0*/  @P0 LOP3.LUT R165, R165, 0x4000000, RZ, 0xfc, !PT ;  /* 0x04000000a5a50812 */ /* 0x000fe400078efcff */
[----:B------:R-:W-:Y:S02]  /*1d6d0*/  ISETP.GE.AND P0, PT, R13, R160, PT ;  /* 0x000000a00d00720c */ /* 0x000fe40003f06270 */
[----:B------:R-:W-:Y:S02]  /*1d6e0*/  LOP3.LUT R165, R165, 0xffffffbf, RZ, 0xc0, !PT ;  /* 0xffffffbfa5a57812 */ /* 0x000fe400078ec0ff */
[----:B------:R-:W-:Y:S02]  /*1d6f0*/  FSEL R44, R44, -INF , P0 ;  /* 0xff8000002c2c7808 */ /* 0x000fe40000000000 */
[-C--:B------:R-:W-:Y:S02]  /*1d700*/  ISETP.GE.AND P0, PT, R11, R157.reuse, PT ;  /* 0x0000009d0b00720c */ /* 0x080fe40003f06270 */
[----:B------:R-:W-:Y:S02]  /*1d710*/  @P1 LOP3.LUT R165, R165, 0x40, RZ, 0xfc, !PT ;  /* 0x00000040a5a51812 */ /* 0x000fe400078efcff */
[----:B------:R-:W-:Y:S01]  /*1d720*/  ISETP.GE.AND P1, PT, R11, R158, PT ;  /* 0x0000009e0b00720c */ /* 0x000fe20003f26270 */
[----:B------:R-:W-:Y:S01]  /*1d730*/  VIADD R11, R164, 0x11 ;  /* 0x00000011a40b7836 */ /* 0x000fe20000000000 */
[----:B------:R-:W-:Y:S02]  /*1d740*/  LOP3.LUT R165, R165, 0xfdffffff, RZ, 0xc0, !PT ;  /* 0xfdffffffa5a57812 */ /* 0x000fe400078ec0ff */
[----:B------:R-:W-:Y:S02]  /*1d750*/  P2R R127, PR, RZ, 0x10 ;  /* 0x00000010ff7f7803 */ /* 0x000fe40000000000 */
[----:B------:R-:W-:Y:S03]  /*1d760*/  ISETP.GE.AND P3, PT, R11, R157, PT ;  /* 0x0000009d0b00720c */ /* 0x000fe60003f66270 */
        /* <DEDUP_REMOVED lines=10> */
[CC--:B------:R-:W-:Y:S02]  /*1d810*/  ISETP.GE.AND P0, PT, R10.reuse, R157.reuse, PT ;  /* 0x0000009d0a00720c */ /* 0x0c0fe40003f06270 */
[----:B------:R-:W-:Y:S01]  /*1d820*/  ISETP.GE.AND P1, PT, R10, R158, PT ;  /* 0x0000009e0a00720c */ /* 0x000fe20003f26270 */
[----:B------:R-:W-:Y:S01]  /*1d830*/  VIADD R10, R164, 0x30 ;  /* 0x00000030a40a7836 */ /* 0x000fe20000000000 */
[----:B------:R-:W-:Y:S09]  /*1d840*/  P2R R128, PR, RZ, 0x8 ;  /* 0x00000008ff807803 */ /* 0x000ff20000000000 */
[----:B------:R-:W-:Y:S02]  /*1d850*/  @P0 LOP3.LUT R165, R165, 0x1000000, RZ, 0xfc, !PT ;  /* 0x01000000a5a50812 */ /* 0x000fe400078efcff */
[----:B------:R-:W-:Y:S02]  /*1d860*/  ISETP.GE.AND P0, PT, R34, R160, PT ;  /* 0x000000a02200720c */ /* 0x000fe40003f06270 */
[----:B------:R-:W-:Y:S02]  /*1d870*/  LOP3.LUT R165, R165, 0xffffffef, RZ, 0xc0, !PT ;  /* 0xffffffefa5a57812 */ /* 0x000fe400078ec0ff */
[----:B------:R-:W-:Y:S02]  /*1d880*/  FSEL R48, R48, -INF , P0 ;  /* 0xff80000030307808 */ /* 0x000fe40000000000 */
[----:B------:R-:W-:Y:S02]  /*1d890*/  ISETP.GE.AND P0, PT, R7, R157, PT ;  /* 0x0000009d0700720c */ /* 0x000fe40003f06270 */
[----:B------:R-:W-:Y:S02]  /*1d8a0*/  @P1 LOP3.LUT R165, R165, 0x10, RZ, 0xfc, !PT ;  /* 0x00000010a5a51812 */ /* 0x000fe400078efcff */
[----:B------:R-:W-:Y:S01]  /*1d8b0*/  ISETP.GE.AND P1, PT, R7, R158, PT ;  /* 0x0000009e0700720c */ /* 0x000fe20003f26270 */
[----:B------:R-:W-:Y:S01]  /*1d8c0*/  VIADD R7, R164, 0x31 ;  /* 0x00000031a4077836 */ /* 0x000fe20000000000 */
[----:B------:R-:W-:Y:S07]  /*1d8d0*/  LOP3.LUT R165, R165, 0xff7fffff, RZ, 0xc0, !PT ;  /* 0xff7fffffa5a57812 */ /* 0x000fee00078ec0ff */
        /* <DEDUP_REMOVED lines=11> */
[----:B------:R-:W-:Y:S01]  /*1d990*/  ISETP.GE.AND P1, PT, R6, R158, PT ;  /* 0x0000009e0600720c */ /* 0x000fe20003f26270 */
[----:B------:R-:W-:Y:S10]  /*1d9a0*/  VIADD R6, R164, 0x39 ;  /* 0x00000039a4067836 */ /* 0x000ff40000000000 */
[----:B------:R-:W-:Y:S02]  /*1d9b0*/  @P0 LOP3.LUT R165, R165, 0x400000, RZ, 0xfc, !PT ;  /* 0x00400000a5a50812 */ /* 0x000fe400078efcff */
[-C--:B------:R-:W-:Y:S02]  /*1d9c0*/  ISETP.GE.AND P0, PT, R18, R160.reuse, PT ;  /* 0x000000a01200720c */ /* 0x080fe40003f06270 */
[----:B------:R-:W-:Y:S02]  /*1d9d0*/  LOP3.LUT R165, R165, 0xfffffffb, RZ, 0xc0, !PT ;  /* 0xfffffffba5a57812 */ /* 0x000fe400078ec0ff */
[----:B------:R-:W-:Y:S02]  /*1d9e0*/  FSEL R177, R52, -INF , P0 ;  /* 0xff80000034b17808 */ /* 0x000fe40000000000 */
[----:B------:R-:W-:Y:S02]  /*1d9f0*/  ISETP.GE.AND P0, PT, R16, R160, PT ;  /* 0x000000a01000720c */ /* 0x000fe40003f06270 */
[----:B------:R-:W-:Y:S02]  /*1da00*/  @P1 LOP3.LUT R165, R165, 0x4, RZ, 0xfc, !PT ;  /* 0x00000004a5a51812 */ /* 0x000fe400078efcff */
        /* <DEDUP_REMOVED lines=9> */
[-C--:B------:R-:W-:Y:S01]  /*1daa0*/  ISETP.GE.AND P2, PT, R5, R158.reuse, PT ;  /* 0x0000009e0500720c */ /* 0x080fe20003f46270 */
[----:B------:R-:W-:Y:S01]  /*1dab0*/  VIADD R5, R164, 0x38 ;  /* 0x00000038a4057836 */ /* 0x000fe20000000000 */
[-C--:B------:R-:W-:Y:S04]  /*1dac0*/  ISETP.GE.AND P1, PT, R126, R158.reuse, PT ;  /* 0x0000009e7e00720c */ /* 0x080fe80003f26270 */
[----:B------:R-:W-:Y:S02]  /*1dad0*/  FSEL R189, R39, -INF , !P1 ;  /* 0xff80000027bd7808 */ /* 0x000fe40004800000 */
[----:B------:R-:W-:Y:S02]  /*1dae0*/  ISETP.GE.AND P1, PT, R11, R158, PT ;  /* 0x0000009e0b00720c */ /* 0x000fe40003f26270 */
        /* <DEDUP_REMOVED lines=8> */
[----:B------:R-:W-:Y:S02]  /*1db70*/  ISETP.GE.AND P2, PT, R120, R158, PT ;  /* 0x0000009e7800720c */ /* 0x000fe40003f46270 */
[----:B------:R-:W-:Y:S02]  /*1db80*/  FSEL R54, R54, -INF , P0 ;  /* 0xff80000036367808 */ /* 0x000fe40000000000 */
[----:B------:R-:W-:Y:S02]  /*1db90*/  ISETP.GE.AND P0, PT, R16, R159, PT ;  /* 0x0000009f1000720c */ /* 0x000fe40003f06270 */
[----:B------:R-:W-:Y:S02]  /*1dba0*/  LOP3.LUT R165, R165, 0xfffffffe, RZ, 0xc0, !PT ;  /* 0xfffffffea5a57812 */ /* 0x000fe400078ec0ff */
[----:B------:R-:W-:Y:S02]  /*1dbb0*/  FSEL R55, R55, -INF , P0 ;  /* 0xff80000037377808 */ /* 0x000fe40000000000 */
[-C--:B------:R-:W-:Y:S02]  /*1dbc0*/  ISETP.GE.AND P0, PT, R17, R157.reuse, PT ;  /* 0x0000009d1100720c */ /* 0x080fe40003f06270 */
[----:B------:R-:W-:Y:S02]  /*1dbd0*/  P2R R120, PR, RZ, 0x20 ;  /* 0x00000020ff787803 */ /* 0x000fe40000000000 */
[----:B------:R-:W-:Y:S02]  /*1dbe0*/  @P2 LOP3.LUT R165, R165, 0x1, RZ, 0xfc, !PT ;  /* 0x00000001a5a52812 */ /* 0x000fe400078efcff */
[----:B------:R-:W-:Y:S02]  /*1dbf0*/  LOP3.LUT P5, RZ, R166, 0x8, RZ, 0xc0, !PT ;  /* 0x00000008a6ff7812 */ /* 0x000fe400078ac0ff */
[----:B------:R-:W-:Y:S02]  /*1dc00*/  LOP3.LUT R165, R165, 0xfff7ffff, RZ, 0xc0, !PT ;  /* 0xfff7ffffa5a57812 */ /* 0x000fe400078ec0ff */
[----:B------:R-:W-:Y:S02]  /*1dc10*/  P2R R129, PR, RZ, 0x2 ;  /* 0x00000002ff817803 */ /* 0x000fe40000000000 */
[----:B------:R-:W-:Y:S02]  /*1dc20*/  FSEL R21, R3, -INF , !P5 ;  /* 0xff80000003157808 */ /* 0x000fe40006800000 */
[----:B------:R-:W-:Y:S02]  /*1dc30*/  @P0 LOP3.LUT R165, R165, 0x80000, RZ, 0xfc, !PT ;  /* 0x00080000a5a50812 */ /* 0x000fe400078efcff */
[-C--:B------:R-:W-:Y:S02]  /*1dc40*/  ISETP.GE.AND P0, PT, R10, R160.reuse, PT ;  /* 0x000000a00a00720c */ /* 0x080fe40003f06270 */
[----:B------:R-:W-:Y:S02]  /*1dc50*/  LOP3.LUT R165, R165, 0xfffbffff, RZ, 0xc0, !PT ;  /* 0xfffbffffa5a57812 */ /* 0x000fe400078ec0ff */
[----:B------:R-:W-:Y:S02]  /*1dc60*/  FSEL R60, R60, -INF , P0 ;  /* 0xff8000003c3c7808 */ /* 0x000fe40000000000 */
[-C--:B------:R-:W-:Y:S02]  /*1dc70*/  ISETP.GE.AND P0, PT, R15, R157.reuse, PT ;  /* 0x0000009d0f00720c */ /* 0x080fe40003f06270 */
[C---:B------:R-:W-:Y:S02]  /*1dc80*/  LOP3.LUT P5, RZ, R166.reuse, 0x1, RZ, 0xc0, !PT ;  /* 0x00000001a6ff7812 */ /* 0x040fe400078ac0ff */
[----:B------:R-:W-:Y:S02]  /*1dc90*/  ISETP.GE.AND P2, PT, R13, R157, PT ;  /* 0x0000009d0d00720c */ /* 0x000fe40003f46270 */
[----:B------:R-:W-:Y:S02]  /*1dca0*/  FSEL R13, R9, -INF , !P5 ;  /* 0xff800000090d7808 */ /* 0x000fe40006800000 */
[----:B------:R-:W-:Y:S02]  /*1dcb0*/  P2R R39, PR, RZ, 0x4 ;  /* 0x00000004ff277803 */ /* 0x000fe40000000000 */
[----:B------:R-:W-:Y:S03]  /*1dcc0*/  LOP3.LUT P2, RZ, R166, 0x2, RZ, 0xc0, !PT ;  /* 0x00000002a6ff7812 */ /* 0x000fe6000784c0ff */
[----:B------:R-:W-:Y:S02]  /*1dcd0*/  @P0 LOP3.LUT R165, R165, 0x40000, RZ, 0xfc, !PT ;  /* 0x00040000a5a50812 */ /* 0x000fe400078efcff */
[-C--:B------:R-:W-:Y:S02]  /*1dce0*/  ISETP.GE.AND P0, PT, R7, R160.reuse, PT ;  /* 0x000000a00700720c */ /* 0x080fe40003f06270 */
[----:B------:R-:W-:Y:S02]  /*1dcf0*/  LOP3.LUT P1, RZ, R165, 0x200000, RZ, 0xc0, !PT ;  /* 0x00200000a5ff7812 */ /* 0x000fe4000782c0ff */
[----:B------:R-:W-:Y:S02]  /*1dd00*/  FSEL R61, R61, -INF , P0 ;  /* 0xff8000003d3d7808 */ /* 0x000fe40000000000 */
[-C--:B------:R-:W-:Y:S02]  /*1dd10*/  ISETP.GE.AND P0, PT, R14, R159.reuse, PT ;  /* 0x0000009f0e00720c */ /* 0x080fe40003f06270 */
[----:B------:R-:W-:Y:S02]  /*1dd20*/  P2R R3, PR, RZ, 0x2 ;  /* 0x00000002ff037803 */ /* 0x000fe40000000000 */
[----:B------:R-:W-:Y:S02]  /*1dd30*/  FSEL R58, R58, -INF , P0 ;  /* 0xff8000003a3a7808 */ /* 0x000fe40000000000 */
[-C--:B------:R-:W-:Y:S02]  /*1dd40*/  ISETP.GE.AND P0, PT, R12, R159.reuse, PT ;  /* 0x0000009f0c00720c */ /* 0x080fe40003f06270 */
[----:B------:R-:W-:Y:S02]  /*1dd50*/  LOP3.LUT P1, RZ, R165, 0x10, RZ, 0xc0, !PT ;  /* 0x00000010a5ff7812 */ /* 0x000fe4000782c0ff */
[----:B------:R-:W-:Y:S02]  /*1dd60*/  FSEL R59, R59, -INF , P0 ;  /* 0xff8000003b3b7808 */ /* 0x000fe40000000000 */
[-C--:B------:R-:W-:Y:S02]  /*1dd70*/  ISETP.GE.AND P0, PT, R6, R160.reuse, PT ;  /* 0x000000a00600720c */ /* 0x080fe40003f06270 */
[----:B------:R-:W-:Y:S02]  /*1dd80*/  P2R R33, PR, RZ, 0x2 ;  /* 0x00000002ff217803 */ /* 0x000fe40000000000 */
[----:B------:R-:W-:Y:S02]  /*1dd90*/  FSEL R126, R65, -INF , P0 ;  /* 0xff800000417e7808 */ /* 0x000fe40000000000 */
[----:B------:R-:W-:Y:S02]  /*1dda0*/  ISETP.GE.AND P0, PT, R5, R160, PT ;  /* 0x000000a00500720c */ /* 0x000fe40003f06270 */
        /* <DEDUP_REMOVED lines=9> */
[----:B------:R-:W-:Y:S02]  /*1de40*/  LOP3.LUT P3, RZ, R165, 0x8, RZ, 0xc0, !PT ;  /* 0x00000008a5ff7812 */ /* 0x000fe4000786c0ff */
[----:B------:R-:W-:Y:S02]  /*1de50*/  FSEL R52, R67, -INF , P0 ;  /* 0xff80000043347808 */ /* 0x000fe40000000000 */
[----:B------:R-:W-:Y:S02]  /*1de60*/  ISETP.GE.AND P0, PT, R5, R159, PT ;  /* 0x0000009f0500720c */ /* 0x000fe40003f06270 */
[----:B------:R-:W-:Y:S02]  /*1de70*/  FSEL R15, R8, -INF , !P2 ;  /* 0xff800000080f7808 */ /* 0x000fe40005000000 */
[----:B------:R-:W-:Y:S02]  /*1de80*/  FSEL R53, R66, -INF , P0 ;  /* 0xff80000042357808 */ /* 0x000fe40000000000 */
[----:B------:R-:W-:Y:S02]  /*1de90*/  P2R R66, PR, RZ, 0x2 ;  /* 0x00000002ff427803 */ /* 0x000fe40000000000 */
[C---:B------:R-:W-:Y:S02]  /*1dea0*/  LOP3.LUT P1, RZ, R165.reuse, 0x800000, RZ, 0xc0, !PT ;  /* 0x00800000a5ff7812 */ /* 0x040fe4000782c0ff */
[----:B------:R-:W-:Y:S02]  /*1deb0*/  FSEL R209, R30, -INF , !P3 ;  /* 0xff8000001ed17808 */ /* 0x000fe40005800000 */
[----:B------:R-:W-:Y:S02]  /*1dec0*/  P2R R130, PR, RZ, 0x2 ;  /* 0x00000002ff827803 */ /* 0x000fe40000000000 */
[C---:B------:R-:W-:Y:S02]  /*1ded0*/  LOP3.LUT P1, RZ, R165.reuse, 0x40, RZ, 0xc0, !PT ;  /* 0x00000040a5ff7812 */ /* 0x040fe4000782c0ff */
[C---:B------:R-:W-:Y:S02]  /*1dee0*/  LOP3.LUT P2, RZ, R165.reuse, 0x2, RZ, 0xc0, !PT ;  /* 0x00000002a5ff7812 */ /* 0x040fe4000784c0ff */
[----:B------:R-:W-:Y:S02]  /*1def0*/  P2R R169, PR, RZ, 0x2 ;  /* 0x00000002ffa97803 */ /* 0x000fe40000000000 */
[C---:B------:R-:W-:Y:S02]  /*1df00*/  LOP3.LUT P1, RZ, R165.reuse, 0x80, RZ, 0xc0, !PT ;  /* 0x00000080a5ff7812 */ /* 0x040fe4000782c0ff */
[----:B------:R-:W-:Y:S02]  /*1df10*/  ISETP.NE.AND P3, PT, R128, RZ, PT ;  /* 0x000000ff8000720c */ /* 0x000fe40003f65270 */
[----:B------:R-:W-:Y:S02]  /*1df20*/  P2R R170, PR, RZ, 0x2 ;  /* 0x00000002ffaa7803 */ /* 0x000fe40000000000 */
[C---:B------:R-:W-:Y:S02]  /*1df30*/  LOP3.LUT P1, RZ, R165.reuse, 0x1000000, RZ, 0xc0, !PT ;  /* 0x01000000a5ff7812 */ /* 0x040fe4000782c0ff */
[C---:B------:R-:W-:Y:S02]  /*1df40*/  LOP3.LUT P6, RZ, R165.reuse, 0x8000, RZ, 0xc0, !PT ;  /* 0x00008000a5ff7812 */ /* 0x040fe400078cc0ff */
[----:B------:R-:W-:Y:S02]  /*1df50*/  P2R R67, PR, RZ, 0x2 ;  /* 0x00000002ff437803 */ /* 0x000fe40000000000 */
[----:B------:R-:W-:Y:S02]  /*1df60*/  LOP3.LUT P1, RZ, R165, 0x2000000, RZ, 0xc0, !PT ;  /* 0x02000000a5ff7812 */ /* 0x000fe4000782c0ff */
        /* <DEDUP_REMOVED lines=9> */
[C---:B------:R-:W-:Y:S02]  /*1e000*/  LOP3.LUT P0, RZ, R165.reuse, 0x100000, RZ, 0xc0, !PT ;  /* 0x00100000a5ff7812 */ /* 0x040fe4000780c0ff */
[----:B------:R-:W-:Y:S02]  /*1e010*/  P2R R174, PR, RZ, 0x2 ;  /* 0x00000002ffae7803 */ /* 0x000fe40000000000 */
[----:B------:R-:W-:Y:S02]  /*1e020*/  LOP3.LUT P1, RZ, R165, 0x8000000, RZ, 0xc0, !PT ;  /* 0x08000000a5ff7812 */ /* 0x000fe4000782c0ff */
[----:B------:R-:W-:Y:S02]  /*1e030*/  FSEL R193, R37, -INF , !P0 ;  /* 0xff80000025c17808 */ /* 0x000fe40004000000 */
[----:B------:R-:W-:Y:S02]  /*1e040*/  P2R R175, PR, RZ, 0x2 ;  /* 0x00000002ffaf7803 */ /* 0x000fe40000000000 */
[C---:B------:R-:W-:Y:S02]  /*1e050*/  LOP3.LUT P1, RZ, R165.reuse, 0x400, RZ, 0xc0, !PT ;  /* 0x00000400a5ff7812 */ /* 0x040fe4000782c0ff */
[CC--:B------:R-:W-:Y:S02]  /*1e060*/  ISETP.GE.AND P0, PT, R164.reuse, R157.reuse, PT ;  /* 0x0000009da400720c */ /* 0x0c0fe40003f06270 */
[----:B------:R-:W-:Y:S02]  /*1e070*/  P2R R49, PR, RZ, 0x2 ;  /* 0x00000002ff317803 */ /* 0x000fe40000000000 */
[----:B------:R-:W-:Y:S02]  /*1e080*/  LOP3.LUT P1, RZ, R165, 0x800, RZ, 0xc0, !PT ;  /* 0x00000800a5ff7812 */ /* 0x000fe4000782c0ff */
[----:B------:R-:W-:Y:S02]  /*1e090*/  FSEL R195, R195, -INF , !P0 ;  /* 0xff800000c3c37808 */ /* 0x000fe40004000000 */
[----:B------:R-:W-:Y:S02]  /*1e0a0*/  P2R R51, PR, RZ, 0x2 ;  /* 0x00000002ff337803 */ /* 0x000fe40000000000 */
[C---:B------:R-:W-:Y:S02]  /*1e0b0*/  LOP3.LUT P1, RZ, R165.reuse, 0x10000000, RZ, 0xc0, !PT ;  /* 0x10000000a5ff7812 */ /* 0x040fe4000782c0ff */
[C---:B------:R-:W-:Y:S02]  /*1e0c0*/  LOP3.LUT P0, RZ, R165.reuse, 0x40000, RZ, 0xc0, !PT ;  /* 0x00040000a5ff7812 */ /* 0x040fe4000780c0ff */
[----:B------:R-:W-:Y:S02]  /*1e0d0*/  P2R R179, PR, RZ, 0x2 ;  /* 0x00000002ffb37803 */ /* 0x000fe40000000000 */
[C---:B------:R-:W-:Y:S02]  /*1e0e0*/  LOP3.LUT P1, RZ, R165.reuse, 0x20000000, RZ, 0xc0, !PT ;  /* 0x20000000a5ff7812 */ /* 0x040fe4000782c0ff */
[C---:B------:R-:W-:Y:S02]  /*1e0f0*/  LOP3.LUT P5, RZ, R165.reuse, 0x1, RZ, 0xc0, !PT ;  /* 0x00000001a5ff7812 */ /* 0x040fe400078ac0ff */
        /* <DEDUP_REMOVED lines=8> */
[C---:B------:R-:W-:Y:S01]  /*1e180*/  ISETP.GE.AND P0, PT, R164.reuse, R158, PT ;  /* 0x0000009ea400720c */ /* 0x040fe20003f06270 */
[----:B------:R-:W-:Y:S01]  /*1e190*/  VIADD R164, R164, 0xffffff80 ;  /* 0xffffff80a4a47836 */ /* 0x000fe20000000000 */
[----:B------:R-:W-:Y:S02]  /*1e1a0*/  P2R R182, PR, RZ, 0x2 ;  /* 0x00000002ffb67803 */ /* 0x000fe40000000000 */
[----:B------:R-:W-:Y:S02]  /*1e1b0*/  LOP3.LUT P1, RZ, R165, 0x80000000, RZ, 0xc0, !PT ;  /* 0x80000000a5ff7812 */ /* 0x000fe4000782c0ff */
[----:B------:R-:W-:Y:S02]  /*1e1c0*/  FSEL R197, R35, -INF , !P5 ;  /* 0xff80000023c57808 */ /* 0x000fe40006800000 */
[----:B------:R-:W-:Y:S02]  /*1e1d0*/  P2R R183, PR, RZ, 0x2 ;  /* 0x00000002ffb77803 */ /* 0x000fe40000000000 */
[----:B------:R-:W-:Y:S02]  /*1e1e0*/  LOP3.LUT P1, RZ, R165, 0x4000, RZ, 0xc0, !PT ;  /* 0x00004000a5ff7812 */ /* 0x000fe4000782c0ff */
[----:B------:R-:W-:Y:S02]  /*1e1f0*/  FSEL R207, R31, -INF , !P4 ;  /* 0xff8000001fcf7808 */ /* 0x000fe40006000000 */
[----:B------:R-:W-:Y:S02]  /*1e200*/  FSEL R17, R123, -INF , !P1 ;  /* 0xff8000007b117808 */ /* 0x000fe40004800000 */
[----:B------:R-:W-:Y:S02]  /*1e210*/  ISETP.NE.AND P1, PT, R183, RZ, PT ;  /* 0x000000ffb700720c */ /* 0x000fe40003f25270 */
[----:B------:R-:W-:Y:S02]  /*1e220*/  ISETP.NE.AND P5, PT, R120, RZ, PT ;  /* 0x000000ff7800720c */ /* 0x000fe40003fa5270 */
[----:B------:R-:W-:Y:S02]  /*1e230*/  FSEL R239, R239, -INF , !P1 ;  /* 0xff800000efef7808 */ /* 0x000fe40004800000 */
[----:B------:R-:W-:Y:S02]  /*1e240*/  ISETP.NE.AND P1, PT, R182, RZ, PT ;  /* 0x000000ffb600720c */ /* 0x000fe40003f25270 */
[----:B------:R-:W-:Y:S02]  /*1e250*/  FSEL R191, R38, -INF , !P0 ;  /* 0xff80000026bf7808 */ /* 0x000fe40004000000 */
[----:B------:R-:W-:Y:S02]  /*1e260*/  FSEL R237, R237, -INF , !P1 ;  /* 0xff800000eded7808 */ /* 0x000fe40004800000 */
[----:B------:R-:W-:Y:S02]  /*1e270*/  ISETP.NE.AND P1, PT, R11, RZ, PT ;  /* 0x000000ff0b00720c */ /* 0x000fe40003f25270 */
[----:B------:R-:W-:Y:S02]  /*1e280*/  ISETP.GE.AND P0, PT, R34, R157, PT ;  /* 0x0000009d2200720c */ /* 0x000fe40003f06270 */
[----:B------:R-:W-:Y:S02]  /*1e290*/  FSEL R11, R125, -INF , !P1 ;  /* 0xff8000007d0b7808 */ /* 0x000fe40004800000 */
[----:B------:R-:W-:Y:S02]  /*1e2a0*/  ISETP.NE.AND P1, PT, R181, RZ, PT ;  /* 0x000000ffb500720c */ /* 0x000fe40003f25270 */
[----:B------:R-:W-:Y:S02]  /*1e2b0*/  FSEL R181, R44, -INF , !P2 ;  /* 0xff8000002cb57808 */ /* 0x000fe40005000000 */
[----:B------:R-:W-:Y:S02]  /*1e2c0*/  FSEL R9, R124, -INF , !P1 ;  /* 0xff8000007c097808 */ /* 0x000fe40004800000 */
[----:B------:R-:W-:Y:S02]  /*1e2d0*/  ISETP.NE.AND P1, PT, R180, RZ, PT ;  /* 0x000000ffb400720c */ /* 0x000fe40003f25270 */
[----:B------:R-:W-:Y:S02]  /*1e2e0*/  FSEL R180, R45, -INF , !P3 ;  /* 0xff8000002db47808 */ /* 0x000fe40005800000 */
[----:B------:R-:W-:Y:S02]  /*1e2f0*/  FSEL R235, R235, -INF , !P1 ;  /* 0xff800000ebeb7808 */ /* 0x000fe40004800000 */
[----:B------:R-:W-:Y:S02]  /*1e300*/  ISETP.NE.AND P1, PT, R179, RZ, PT ;  /* 0x000000ffb300720c */ /* 0x000fe40003f25270 */
[----:B------:R-:W-:Y:S02]  /*1e310*/  ISETP.NE.AND P3, PT, R0, RZ, PT ;  /* 0x000000ff0000720c */ /* 0x000fe40003f65270 */
[----:B------:R-:W-:Y:S02]  /*1e320*/  FSEL R231, R231, -INF , !P1 ;  /* 0xff800000e7e77808 */ /* 0x000fe40004800000 */
[----:B------:R-:W-:Y:S02]  /*1e330*/  ISETP.NE.AND P1, PT, R51, RZ, PT ;  /* 0x000000ff3300720c */ /* 0x000fe40003f25270 */
[----:B------:R-:W-:Y:S02]  /*1e340*/  FMNMX3.FTZ R0, R118, R21, R19, !PT ;  /* 0x0000001576007276 */ /* 0x000fe40007810013 */
[----:B------:R-:W-:Y:S02]  /*1e350*/  FSEL R51, R121, -INF , !P1 ;  /* 0xff80000079337808 */ /* 0x000fe40004800000 */
[----:B------:R-:W-:Y:S02]  /*1e360*/  ISETP.NE.AND P1, PT, R49, RZ, PT ;  /* 0x000000ff3100720c */ /* 0x000fe40003f25270 */
[----:B------:R-:W-:Y:S02]  /*1e370*/  FMNMX3.FTZ R0, R0, R15, R13, !PT ;  /* 0x0000000f00007276 */ /* 0x000fe4000781000d */
        /* <DEDUP_REMOVED lines=35> */
[----:B------:R-:W-:Y:S02]  /*1e5b0*/  LOP3.LUT P6, RZ, R165, 0x80000, RZ, 0xc0, !PT ;  /* 0x00080000a5ff7812 */ /* 0x000fe400078cc0ff */
[----:B------:R-:W-:Y:S02]  /*1e5c0*/  FSEL R215, R27, -INF , !P1 ;  /* 0xff8000001bd77808 */ /* 0x000fe40004800000 */
[----:B------:R-:W-:Y:S02]  /*1e5d0*/  ISETP.NE.AND P1, PT, R3, RZ, PT ;  /* 0x000000ff0300720c */ /* 0x000fe40003f25270 */
[----:B------:R-:W2:Y:S01]  /*1e5e0*/  LD.E R3, desc[UR4][R116.64+0xdc] ;  /* 0x0000dc0474037980 */ /* 0x000ea2000c101900 */
[----:B------:R-:W-:Y:S02]  /*1e5f0*/  FMNMX3.FTZ R2, R2, R65, R215, !PT ;  /* 0x0000004102027276 */ /* 0x000fe400078100d7 */
[----:B------:R-:W-:Y:S02]  /*1e600*/  FSEL R205, R32, -INF , !P1 ;  /* 0xff80000020cd7808 */ /* 0x000fe40004800000 */
[----:B------:R-:W-:Y:S02]  /*1e610*/  FSEL R175, R43, -INF , !P5 ;  /* 0xff8000002baf7808 */ /* 0x000fe40006800000 */
[----:B------:R-:W-:Y:S02]  /*1e620*/  FMNMX3.FTZ R0, R0, R205, R203, !PT ;  /* 0x000000cd00007276 */ /* 0x000fe400078100cb */
[----:B------:R-:W-:Y:S02]  /*1e630*/  FMNMX3.FTZ R2, R2, R209, R207, !PT ;  /* 0x000000d102027276 */ /* 0x000fe400078100cf */
[----:B------:R-:W-:Y:S02]  /*1e640*/  ISETP.GE.AND P5, PT, R20, R157, PT ;  /* 0x0000009d1400720c */ /* 0x000fe40003fa6270 */
[----:B------:R-:W-:Y:S02]  /*1e650*/  FSEL R179, R48, -INF , !P0 ;  /* 0xff80000030b37808 */ /* 0x000fe40004000000 */
[-C--:B------:R-:W-:Y:S02]  /*1e660*/  ISETP.GE.AND P0, PT, R20, R158.reuse, PT ;  /* 0x0000009e1400720c */ /* 0x080fe40003f06270 */
[----:B------:R-:W-:Y:S02]  /*1e670*/  ISETP.NE.AND P1, PT, R129, RZ, PT ;  /* 0x000000ff8100720c */ /* 0x000fe40003f25270 */
[----:B------:R-:W-:Y:S02]  /*1e680*/  FSEL R187, R40, -INF , !P6 ;  /* 0xff80000028bb7808 */ /* 0x000fe40007000000 */
[----:B------:R-:W-:Y:S02]  /*1e690*/  FMNMX3.FTZ R0, R0, R195, R193, !PT ;  /* 0x000000c300007276 */ /* 0x000fe400078100c1 */
[----:B------:R-:W-:Y:S02]  /*1e6a0*/  ISETP.NE.AND P6, PT, R36, RZ, PT ;  /* 0x000000ff2400720c */ /* 0x000fe40003fc5270 */
[----:B------:R-:W-:Y:S02]  /*1e6b0*/  FMNMX3.FTZ R2, R2, R201, R197, !PT ;  /* 0x000000c902027276 */ /* 0x000fe400078100c5 */
[----:B------:R-:W-:Y:S02]  /*1e6c0*/  FSEL R178, R178, -INF , !P5 ;  /* 0xff800000b2b27808 */ /* 0x000fe40006800000 */
[----:B------:R-:W-:Y:S02]  /*1e6d0*/  ISETP.GE.AND P5, PT, R18, R157, PT ;  /* 0x0000009d1200720c */ /* 0x000fe40003fa6270 */
[----:B------:R-:W-:Y:S02]  /*1e6e0*/  FSEL R171, R47, -INF , !P1 ;  /* 0xff8000002fab7808 */ /* 0x000fe40004800000 */
[----:B------:R-:W-:Y:S02]  /*1e6f0*/  FSEL R131, R131, -INF , !P0 ;  /* 0xff80000083837808 */ /* 0x000fe40004000000 */
[----:B------:R-:W-:Y:S02]  /*1e700*/  FMNMX3.FTZ R0, R0, R187, R185, !PT ;  /* 0x000000bb00007276 */ /* 0x000fe400078100b9 */
[-C--:B------:R-:W-:Y:S02]  /*1e710*/  ISETP.GE.AND P0, PT, R12, R157.reuse, PT ;  /* 0x0000009d0c00720c */ /* 0x080fe40003f06270 */
[----:B------:R-:W-:Y:S02]  /*1e720*/  ISETP.NE.AND P4, PT, R127, RZ, PT ;  /* 0x000000ff7f00720c */ /* 0x000fe40003f85270 */
[----:B------:R-:W-:Y:S02]  /*1e730*/  ISETP.GE.AND P1, PT, R16, R157, PT ;  /* 0x0000009d1000720c */ /* 0x000fe40003f26270 */
[----:B------:R-:W-:Y:S02]  /*1e740*/  FSEL R183, R42, -INF , !P6 ;  /* 0xff8000002ab77808 */ /* 0x000fe40007000000 */
[----:B------:R-:W-:Y:S02]  /*1e750*/  FMNMX3.FTZ R2, R2, R191, R189, !PT ;  /* 0x000000bf02027276 */ /* 0x000fe400078100bd */
[----:B------:R-:W-:Y:S02]  /*1e760*/  FSEL R177, R177, -INF , !P5 ;  /* 0xff800000b1b17808 */ /* 0x000fe40006800000 */
[-C--:B------:R-:W-:Y:S02]  /*1e770*/  ISETP.GE.AND P5, PT, R16, R158.reuse, PT ;  /* 0x0000009e1000720c */ /* 0x080fe40003fa6270 */
[----:B------:R-:W-:Y:S02]  /*1e780*/  FMNMX3.FTZ R0, R0, R181, R180, !PT ;  /* 0x000000b500007276 */ /* 0x000fe400078100b4 */
[----:B------:R-:W-:Y:S02]  /*1e790*/  FSEL R173, R46, -INF , !P4 ;  /* 0xff8000002ead7808 */ /* 0x000fe40006000000 */
[-C--:B------:R-:W-:Y:S02]  /*1e7a0*/  ISETP.GE.AND P6, PT, R34, R158.reuse, PT ;  /* 0x0000009e2200720c */ /* 0x080fe40003fc6270 */
[----:B------:R-:W-:Y:S02]  /*1e7b0*/  FSEL R176, R176, -INF , !P1 ;  /* 0xff800000b0b07808 */ /* 0x000fe40004800000 */
[----:B------:R-:W-:Y:S02]  /*1e7c0*/  FSEL R172, R57, -INF , !P0 ;  /* 0xff80000039ac7808 */ /* 0x000fe40004000000 */
[----:B------:R-:W-:Y:S02]  /*1e7d0*/  FMNMX3.FTZ R2, R2, R183, R175, !PT ;  /* 0x000000b702027276 */ /* 0x000fe400078100af */
[-C--:B------:R-:W-:Y:S02]  /*1e7e0*/  ISETP.GE.AND P1, PT, R14, R157.reuse, PT ;  /* 0x0000009d0e00720c */ /* 0x080fe40003f26270 */
[----:B------:R-:W-:Y:S02]  /*1e7f0*/  ISETP.GE.AND P0, PT, R10, R157, PT ;  /* 0x0000009d0a00720c */ /* 0x000fe40003f06270 */
[----:B------:R-:W-:Y:S02]  /*1e800*/  FMNMX3.FTZ R0, R0, R179, R178, !PT ;  /* 0x000000b300007276 */ /* 0x000fe400078100b2 */
[----:B------:R-:W-:Y:S02]  /*1e810*/  FSEL R127, R55, -INF , !P5 ;  /* 0xff800000377f7808 */ /* 0x000fe40006800000 */
[----:B------:R-:W-:Y:S02]  /*1e820*/  FSEL R169, R50, -INF , !P6 ;  /* 0xff80000032a97808 */ /* 0x000fe40007000000 */
[C---:B------:R-:W-:Y:S02]  /*1e830*/  ISETP.GE.AND P5, PT, R7.reuse, R157, PT ;  /* 0x0000009d0700720c */ /* 0x040fe40003fa6270 */
[----:B------:R-:W-:Y:S02]  /*1e840*/  FMNMX3.FTZ R2, R2, R173, R171, !PT ;  /* 0x000000ad02027276 */ /* 0x000fe400078100ab */
[-C--:B------:R-:W-:Y:S02]  /*1e850*/  ISETP.GE.AND P4, PT, R18, R158.reuse, PT ;  /* 0x0000009e1200720c */ /* 0x080fe40003f86270 */
[----:B------:R-:W-:Y:S02]  /*1e860*/  FSEL R170, R60, -INF , !P0 ;  /* 0xff8000003caa7808 */ /* 0x000fe40004000000 */
[----:B------:R-:W-:Y:S02]  /*1e870*/  FSEL R174, R56, -INF , !P1 ;  /* 0xff80000038ae7808 */ /* 0x000fe40004800000 */
[-C--:B------:R-:W-:Y:S02]  /*1e880*/  ISETP.GE.AND P1, PT, R12, R158.reuse, PT ;  /* 0x0000009e0c00720c */ /* 0x080fe40003f26270 */
[-C--:B------:R-:W-:Y:S02]  /*1e890*/  ISETP.GE.AND P0, PT, R7, R158.reuse, PT ;  /* 0x0000009e0700720c */ /* 0x080fe40003f06270 */
[----:B------:R-:W-:Y:S02]  /*1e8a0*/  FMNMX3.FTZ R7, R0, R177, R176, !PT ;  /* 0x000000b100077276 */ /* 0x000fe400078100b0 */
[----:B------:R-:W-:Y:S02]  /*1e8b0*/  ISETP.GE.AND P6, PT, R14, R158, PT ;  /* 0x0000009e0e00720c */ /* 0x000fe40003fc6270 */
[----:B------:R-:W-:Y:S02]  /*1e8c0*/  FSEL R130, R61, -INF , !P5 ;  /* 0xff8000003d827808 */ /* 0x000fe40006800000 */
[----:B------:R-:W-:Y:S02]  /*1e8d0*/  FMNMX3.FTZ R0, R2, R169, R131, !PT ;  /* 0x000000a902007276 */ /* 0x000fe40007810083 */
[----:B------:R-:W-:Y:S02]  /*1e8e0*/  FSEL R129, R54, -INF , !P4 ;  /* 0xff80000036817808 */ /* 0x000fe40006000000 */
[-C--:B------:R-:W-:Y:S02]  /*1e8f0*/  ISETP.GE.AND P5, PT, R6, R157.reuse, PT ;  /* 0x0000009d0600720c */ /* 0x080fe40003fa6270 */
[----:B------:R-:W-:Y:S02]  /*1e900*/  FSEL R123, R59, -INF , !P1 ;  /* 0xff8000003b7b7808 */ /* 0x000fe40004800000 */
[----:B------:R-:W-:Y:S02]  /*1e910*/  FMNMX3.FTZ R7, R7, R174, R172, !PT ;  /* 0x000000ae07077276 */ /* 0x000fe400078100ac */
[C---:B------:R-:W-:Y:S02]  /*1e920*/  ISETP.GE.AND P1, PT, R5.reuse, R157, PT ;  /* 0x0000009d0500720c */ /* 0x040fe40003f26270 */
[-C--:B------:R-:W-:Y:S02]  /*1e930*/  ISETP.GE.AND P4, PT, R10, R158.reuse, PT ;  /* 0x0000009e0a00720c */ /* 0x080fe40003f86270 */
[----:B------:R-:W-:Y:S02]  /*1e940*/  FSEL R125, R58, -INF , !P6 ;  /* 0xff8000003a7d7808 */ /* 0x000fe40007000000 */
[----:B------:R-:W-:Y:S02]  /*1e950*/  FMNMX3.FTZ R0, R0, R129, R127, !PT ;  /* 0x0000008100007276 */ /* 0x000fe4000781007f */
[----:B------:R-:W-:Y:S02]  /*1e960*/  FSEL R126, R126, -INF , !P5 ;  /* 0xff8000007e7e7808 */ /* 0x000fe40006800000 */
[----:B------:R-:W-:Y:S02]  /*1e970*/  ISETP.GE.AND P5, PT, R5, R158, PT ;  /* 0x0000009e0500720c */ /* 0x000fe40003fa6270 */
[----:B------:R-:W-:Y:S02]  /*1e980*/  FSEL R128, R64, -INF , !P1 ;  /* 0xff80000040807808 */ /* 0x000fe40004800000 */
[----:B------:R-:W-:Y:S02]  /*1e990*/  FMNMX3.FTZ R5, R7, R170, R130, !PT ;  /* 0x000000aa07057276 */ /* 0x000fe40007810082 */
[----:B------:R-:W-:Y:S02]  /*1e9a0*/  FSEL R121, R62, -INF , !P4 ;  /* 0xff8000003e797808 */ /* 0x000fe40006000000 */
[----:B------:R-:W-:Y:S02]  /*1e9b0*/  FSEL R122, R63, -INF , !P0 ;  /* 0xff8000003f7a7808 */ /* 0x000fe40004000000 */
[----:B------:R-:W-:Y:S02]  /*1e9c0*/  ISETP.GE.AND P6, PT, R6, R158, PT ;  /* 0x0000009e0600720c */ /* 0x000fe40003fc6270 */
[----:B------:R-:W-:Y:S02]  /*1e9d0*/  FMNMX3.FTZ R0, R0, R125, R123, !PT ;  /* 0x0000007d00007276 */ /* 0x000fe4000781007b */
[----:B------:R-:W-:Y:S02]  /*1e9e0*/  FMNMX3.FTZ R6, R5, R128, R126, !PT ;  /* 0x0000008005067276 */ /* 0x000fe4000781007e */
[----:B------:R-:W-:Y:S02]  /*1e9f0*/  FSEL R52, R52, -INF , !P6 ;  /* 0xff80000034347808 */ /* 0x000fe40007000000 */
[----:B------:R-:W-:Y:S01]  /*1ea00*/  FSEL R53, R53, -INF , !P5 ;  /* 0xff80000035357808 */ /* 0x000fe20006800000 */
[----:B------:R-:W1:Y:S01]  /*1ea10*/  SHFL.BFLY PT, R25, R6, 0x2, 0x1f ;  /* 0x0c401f0006197f89 */ /* 0x000e6200000e0000 */
[----:B------:R-:W-:Y:S02]  /*1ea20*/  FMNMX3.FTZ R0, R0, R121, R122, !PT ;  /* 0x0000007900007276 */ /* 0x000fe4000781007a */
[----:B------:R-:W-:Y:S02]  /*1ea30*/  LEA R120, R133, UR6, 0x1 ;  /* 0x0000000685787c11 */ /* 0x000fe4000f8e08ff */
[----:B------:R-:W-:Y:S03]  /*1ea40*/  FMNMX3.FTZ R7, R0, R53, R52, !PT ;  /* 0x0000003500077276 */ /* 0x000fe60007810034 */
[----:B------:R-:W-:Y:S08]  /*1ea50*/  LDSM.16.MT88.4 R28, [R120+0xb000] ;  /* 0x00b00000781c783b */ /* 0x000ff00000004200 */
[----:B------:R-:W3:Y:S08]  /*1ea60*/  SHFL.BFLY PT, R0, R7, 0x2, 0x1f ;  /* 0x0c401f0007007f89 */ /* 0x000ef000000e0000 */
[----:B------:R-:W-:Y:S01]  /*1ea70*/  LDSM.16.MT88.4 R44, [R120+0xd000] ;  /* 0x00d00000782c783b */ /* 0x000fe20000004200 */
[----:B-1----:R-:W-:Y:S07]  /*1ea80*/  FMNMX.FTZ R23, R6, R25, !PT ;  /* 0x0000001906177209 */ /* 0x002fee0007810000 */
[----:B------:R-:W1:Y:S01]  /*1ea90*/  SHFL.BFLY PT, R2, R23, 0x1, 0x1f ;  /* 0x0c201f0017027f89 */ /* 0x000e6200000e0000 */
[----:B---3--:R-:W-:Y:S07]  /*1eaa0*/  FMNMX.FTZ R5, R7, R0, !PT ;  /* 0x0000000007057209 */ /* 0x008fee0007810000 */
[----:B------:R-:W3:Y:S01]  /*1eab0*/  SHFL.BFLY PT, R0, R5, 0x1, 0x1f ;  /* 0x0c201f0005007f89 */ /* 0x000ee200000e0000 */
[----:B-1----:R-:W-:Y:S04]  /*1eac0*/  FMNMX.FTZ R2, R23, R2, !PT ;  /* 0x0000000217027209 */ /* 0x002fe80007810000 */
[C---:B------:R-:W-:Y:S02]  /*1ead0*/  FSETP.NEU.FTZ.AND P1, PT, R2.reuse, -INF , PT ;  /* 0xff8000000200780b */ /* 0x040fe40003f3d000 */
[----:B---3--:R-:W-:Y:S02]  /*1eae0*/  FMNMX.FTZ R0, R5, R0, !PT ;  /* 0x0000000005007209 */ /* 0x008fe40007810000 */
[----:B------:R-:W-:Y:S02]  /*1eaf0*/  FSEL R5, R2, RZ, P1 ;  /* 0x000000ff02057208 */ /* 0x000fe40000800000 */
[C---:B------:R-:W-:Y:S04]  /*1eb00*/  FSETP.NEU.FTZ.AND P0, PT, R0.reuse, -INF , PT ;  /* 0xff8000000000780b */ /* 0x040fe80003f1d000 */
[----:B------:R-:W-:Y:S05]  /*1eb10*/  FSEL R6, R0, RZ, P0 ;  /* 0x000000ff00067208 */ /* 0x000fea0000000000 */
[----:B------:R-:W-:Y:S01]  /*1eb20*/  FADD.FTZ R6, -R6, R119 ;  /* 0x0000007706067221 */ /* 0x000fe20000010100 */
[C---:B--2---:R-:W-:Y:S01]  /*1eb30*/  FMUL.FTZ R182, R3.reuse, R2 ;  /* 0x0000000203b67220 */ /* 0x044fe20000410000 */
[----:B------:R-:W-:Y:S04]  /*1eb40*/  FMUL.FTZ R124, R3, R0 ;  /* 0x00000000037c7220 */ /* 0x000fe80000410000 */
[----:B------:R-:W-:Y:S02]  /*1eb50*/  FSEL R182, R182, RZ, P1 ;  /* 0x000000ffb6b67208 */ /* 0x000fe40000800000 */
[----:B------:R-:W-:Y:S02]  /*1eb60*/  FSEL R124, R124, RZ, P0 ;  /* 0x000000ff7c7c7208 */ /* 0x000fe40000000000 */
[----:B------:R-:W-:Y:S01]  /*1eb70*/  ISETP.GT.AND P0, PT, R162, R135, PT ;  /* 0x00000087a200720c */ /* 0x000fe20003f04270 */
[-CC-:B------:R-:W-:Y:S01]  /*1eb80*/  FFMA.FTZ R199, R15, R3.reuse, -R182.reuse ;  /* 0x000000030fc77223 */ /* 0x180fe200000108b6 */
[-C--:B------:R-:W-:Y:S01]  /*1eb90*/  FFMA.FTZ R184, R13, R3.reuse, -R182 ;  /* 0x000000030db87223 */ /* 0x080fe200000108b6 */
[-C--:B------:R-:W-:Y:S01]  /*1eba0*/  FFMA.FTZ R233, R4, R3.reuse, -R124 ;  /* 0x0000000304e97223 */ /* 0x080fe2000001087c */
[----:B------:R-:W1:Y:S01]  /*1ebb0*/  LDSM.16.MT88.4 R12, [R120+0x9000] ;  /* 0x00900000780c783b */ /* 0x000e620000004200 */
[----:B------:R-:W-:Y:S01]  /*1ebc0*/  FMUL.FTZ R4, R3, R6 ;  /* 0x0000000603047220 */ /* 0x000fe20000410000 */
[----:B------:R-:W-:Y:S01]  /*1ebd0*/  FADD.FTZ R6, -R5, R118 ;  /* 0x0000007605067221 */ /* 0x000fe20000010100 */
[C---:B------:R-:W-:Y:S02]  /*1ebe0*/  VIADD R5, R120.reuse, 0x9000 ;  /* 0x0000900078057836 */ /* 0x040fe40000000000 */
[-CC-:B------:R-:W-:Y:S01]  /*1ebf0*/  FFMA.FTZ R64, R21, R3.reuse, -R182.reuse ;  /* 0x0000000315407223 */ /* 0x180fe200000108b6 */
[-C--:B------:R-:W-:Y:S01]  /*1ec00*/  FFMA.FTZ R188, R19, R3.reuse, -R182 ;  /* 0x0000000313bc7223 */ /* 0x080fe200000108b6 */
[-CC-:B------:R-:W-:Y:S01]  /*1ec10*/  FFMA.FTZ R186, R17, R3.reuse, -R124.reuse ;  /* 0x0000000311ba7223 */ /* 0x180fe2000001087c */
[-CC-:B------:R-:W-:Y:S01]  /*1ec20*/  FFMA.FTZ R134, R11, R3.reuse, -R124.reuse ;  /* 0x000000030b867223 */ /* 0x180fe2000001087c */
[-CC-:B------:R-:W-:Y:S01]  /*1ec30*/  FFMA.FTZ R119, R9, R3.reuse, -R124.reuse ;  /* 0x0000000309777223 */ /* 0x180fe2000001087c */
[----:B------:R-:W-:Y:S02]  /*1ec40*/  VIADD R118, R120, 0x9020 ;  /* 0x0000902078767836 */ /* 0x000fe40000000000 */
[----:B------:R-:W-:Y:S01]  /*1ec50*/  FMUL.FTZ R8, R3, R6 ;  /* 0x0000000603087220 */ /* 0x000fe20000410000 */
[----:B------:R-:W-:Y:S01]  /*1ec60*/  @P2 VIADD R118, R5, 0xffffffe0 ;  /* 0xffffffe005762836 */ /* 0x000fe20000000000 */
[----:B------:R-:W-:Y:S01]  /*1ec70*/  MUFU.EX2 R64, R64 ;  /* 0x0000004000407308 */ /* 0x000fe20000000800 */
[-CC-:B------:R-:W-:Y:S01]  /*1ec80*/  FFMA.FTZ R133, R191, R3.reuse, -R124.reuse ;  /* 0x00000003bf857223 */ /* 0x180fe2000001087c */
[-CC-:B------:R-:W-:Y:S01]  /*1ec90*/  FFMA.FTZ R183, R183, R3.reuse, -R124.reuse ;  /* 0x00000003b7b77223 */ /* 0x180fe2000001087c */
[-CC-:B------:R-:W-:Y:S01]  /*1eca0*/  FFMA.FTZ R171, R171, R3.reuse, -R124.reuse ;  /* 0x00000003abab7223 */ /* 0x180fe2000001087c */
[----:B------:R-:W2:Y:S01]  /*1ecb0*/  LDSM.16.MT88.4 R20, [R118] ;  /* 0x000000007614783b */ /* 0x000ea20000004200 */
[-C--:B------:R-:W-:Y:S01]  /*1ecc0*/  FFMA.FTZ R169, R169, R3.reuse, -R124 ;  /* 0x00000003a9a97223 */ /* 0x080fe2000001087c */
[-CC-:B------:R-:W-:Y:S01]  /*1ecd0*/  FFMA.FTZ R181, R181, R3.reuse, -R182.reuse ;  /* 0x00000003b5b57223 */ /* 0x180fe200000108b6 */
[-CC-:B------:R-:W-:Y:S03]  /*1ece0*/  FFMA.FTZ R179, R179, R3.reuse, -R182.reuse ;  /* 0x00000003b3b37223 */ /* 0x180fe600000108b6 */
[----:B------:R-:W3:Y:S01]  /*1ecf0*/  MUFU.EX2 R188, R188 ;  /* 0x000000bc00bc7308 */ /* 0x000ee20000000800 */
[-C--:B------:R-:W-:Y:S01]  /*1ed00*/  FFMA.FTZ R177, R177, R3.reuse, -R182 ;  /* 0x00000003b1b17223 */ /* 0x080fe200000108b6 */
[-CC-:B------:R-:W-:Y:S01]  /*1ed10*/  FFMA.FTZ R129, R129, R3.reuse, -R124.reuse ;  /* 0x0000000381817223 */ /* 0x180fe2000001087c */
[-CC-:B------:R-:W-:Y:S01]  /*1ed20*/  FFMA.FTZ R125, R125, R3.reuse, -R124.reuse ;  /* 0x000000037d7d7223 */ /* 0x180fe2000001087c */
[----:B------:R-:W4:Y:S01]  /*1ed30*/  LDSM.16.MT88.4 R36, [R118+0x2000] ;  /* 0x002000007624783b */ /* 0x000f220000004200 */
[-CC-:B------:R-:W-:Y:S01]  /*1ed40*/  FFMA.FTZ R121, R121, R3.reuse, -R124.reuse ;  /* 0x0000000379797223 */ /* 0x180fe2000001087c */
[--C-:B------:R-:W-:Y:S04]  /*1ed50*/  FFMA.FTZ R122, R122, R3, -R124.reuse ;  /* 0x000000037a7a7223 */ /* 0x100fe8000001087c */
[----:B------:R-:W5:Y:S02]  /*1ed60*/  MUFU.EX2 R54, R4 ;  /* 0x0000000400367308 */ /* 0x000f640000000800 */
[----:B------:R-:W4:Y:S08]  /*1ed70*/  LDSM.16.MT88.4 R60, [R118+0x4000] ;  /* 0x00400000763c783b */ /* 0x000f300000004200 */
[----:B------:R-:W1:Y:S01]  /*1ed80*/  MUFU.EX2 R55, R8 ;  /* 0x0000000800377308 */ /* 0x000e620000000800 */
[----:B---3--:R-:W-:Y:S09]  /*1ed90*/  F2FP.F16.F32.PACK_AB R56, R188, R64 ;  /* 0x00000040bc38723e */ /* 0x008ff200000000ff */
[----:B------:R-:W-:Y:S01]  /*1eda0*/  MUFU.EX2 R233, R233 ;  /* 0x000000e900e97308 */ /* 0x000fe20000000800 */
[C---:B-----5:R-:W-:Y:S01]  /*1edb0*/  FMUL.FTZ R6, R54.reuse, R114 ;  /* 0x0000007236067220 */ /* 0x060fe20000410000 */
[C---:B------:R-:W-:Y:S01]  /*1edc0*/  FMUL.FTZ R7, R54.reuse, R115 ;  /* 0x0000007336077220 */ /* 0x040fe20000410000 */
[C---:B------:R-:W-:Y:S01]  /*1edd0*/  FMUL.FTZ R10, R54.reuse, R110 ;  /* 0x0000006e360a7220 */ /* 0x040fe20000410000 */
[C---:B------:R-:W-:Y:S01]  /*1ede0*/  FMUL.FTZ R11, R54.reuse, R111 ;  /* 0x0000006f360b7220 */ /* 0x040fe20000410000 */
[C---:B------:R-:W-:Y:S01]  /*1edf0*/  FMUL.FTZ R18, R54.reuse, R102 ;  /* 0x0000006636127220 */ /* 0x040fe20000410000 */
[C---:B------:R-:W-:Y:S01]  /*1ee00*/  FMUL.FTZ R19, R54.reuse, R103 ;  /* 0x0000006736137220 */ /* 0x040fe20000410000 */
[C---:B------:R-:W-:Y:S03]  /*1ee10*/  FMUL.FTZ R26, R54.reuse, R94 ;  /* 0x0000005e361a7220 */ /* 0x040fe60000410000 */
[----:B------:R-:W3:Y:S01]  /*1ee20*/  MUFU.EX2 R186, R186 ;  /* 0x000000ba00ba7308 */ /* 0x000ee20000000800 */
        /* <DEDUP_REMOVED lines=19> */
[----:B------:R-:W-:Y:S01]  /*1ef60*/  FMUL.FTZ R41, R55, R77 ;  /* 0x0000004d37297220 */ /* 0x000fe20000410000 */
[----:B------:R-:W-:Y:S01]  /*1ef70*/  FFMA.FTZ R95, R51, R3, -R124 ;  /* 0x00000003335f7223 */ /* 0x000fe2000001087c */
[C---:B------:R-:W-:Y:S01]  /*1ef80*/  FMUL.FTZ R50, R54.reuse, R70 ;  /* 0x0000004636327220 */ /* 0x040fe20000410000 */
[----:B------:R-:W-:Y:S03]  /*1ef90*/  FMUL.FTZ R51, R54, R71 ;  /* 0x0000004736337220 */ /* 0x000fe60000410000 */
[----:B------:R-:W-:Y:S01]  /*1efa0*/  MUFU.EX2 R134, R134 ;  /* 0x0000008600867308 */ /* 0x000fe20000000800 */
[----:B------:R-:W-:Y:S01]  /*1efb0*/  FMUL.FTZ R48, R55, R68 ;  /* 0x0000004437307220 */ /* 0x000fe20000410000 */
[-CC-:B------:R-:W-:Y:S01]  /*1efc0*/  FFMA.FTZ R79, R239, R3.reuse, -R182.reuse ;  /* 0x00000003ef4f7223 */ /* 0x180fe200000108b6 */
[-CC-:B------:R-:W-:Y:S01]  /*1efd0*/  FFMA.FTZ R78, R237, R3.reuse, -R182.reuse ;  /* 0x00000003ed4e7223 */ /* 0x180fe200000108b6 */
[-CC-:B------:R-:W-:Y:S01]  /*1efe0*/  FFMA.FTZ R77, R235, R3.reuse, -R182.reuse ;  /* 0x00000003eb4d7223 */ /* 0x180fe200000108b6 */
[-C--:B------:R-:W-:Y:S01]  /*1eff0*/  FFMA.FTZ R92, R231, R3.reuse, -R182 ;  /* 0x00000003e75c7223 */ /* 0x080fe200000108b6 */
[-CC-:B------:R-:W-:Y:S01]  /*1f000*/  FFMA.FTZ R76, R229, R3.reuse, -R124.reuse ;  /* 0x00000003e54c7223 */ /* 0x180fe2000001087c */
[----:B------:R-:W-:Y:S03]  /*1f010*/  FFMA.FTZ R93, R227, R3, -R124 ;  /* 0x00000003e35d7223 */ /* 0x000fe6000001087c */
[----:B------:R-:W3:Y:S01]  /*1f020*/  MUFU.EX2 R119, R119 ;  /* 0x0000007700777308 */ /* 0x000ee20000000800 */
[----:B-1----:R-:W-:Y:S01]  /*1f030*/  F2FP.F16.F32.PACK_AB R58, R184, R199 ;  /* 0x000000c7b83a723e */ /* 0x002fe200000000ff */
[----:B------:R-:W-:Y:S01]  /*1f040*/  LDSM.16.MT88.4 R108, [R120+0xac00] ;  /* 0x00ac0000786c783b */ /* 0x000fe20000004200 */
[-C--:B------:R-:W-:Y:S01]  /*1f050*/  FFMA.FTZ R84, R67, R3.reuse, -R182 ;  /* 0x0000000343547223 */ /* 0x080fe200000108b6 */
[-C--:B------:R-:W-:Y:S01]  /*1f060*/  FFMA.FTZ R86, R65, R3.reuse, -R124 ;  /* 0x0000000341567223 */ /* 0x080fe2000001087c */
[-CC-:B------:R-:W-:Y:S01]  /*1f070*/  FFMA.FTZ R101, R178, R3.reuse, -R182.reuse ;  /* 0x00000003b2657223 */ /* 0x180fe200000108b6 */
[-CC-:B------:R-:W-:Y:S01]  /*1f080*/  FFMA.FTZ R100, R176, R3.reuse, -R182.reuse ;  /* 0x00000003b0647223 */ /* 0x180fe200000108b6 */
[-CC-:B------:R-:W-:Y:S03]  /*1f090*/  FFMA.FTZ R94, R130, R3.reuse, -R182.reuse ;  /* 0x00000003825e7223 */ /* 0x180fe600000108b6 */
[----:B------:R-:W-:Y:S01]  /*1f0a0*/  MUFU.EX2 R77, R77 ;  /* 0x0000004d004d7308 */ /* 0x000fe20000000800 */
[-CC-:B------:R-:W-:Y:S01]  /*1f0b0*/  FFMA.FTZ R87, R225, R3.reuse, -R182.reuse ;  /* 0x00000003e1577223 */ /* 0x180fe200000108b6 */
[-CC-:B------:R-:W-:Y:S01]  /*1f0c0*/  FFMA.FTZ R85, R213, R3.reuse, -R182.reuse ;  /* 0x00000003d5557223 */ /* 0x180fe200000108b6 */
[--C-:B------:R-:W-:Y:S01]  /*1f0d0*/  FFMA.FTZ R176, R172, R3, -R182.reuse ;  /* 0x00000003acb07223 */ /* 0x100fe200000108b6 */
[----:B------:R-:W-:Y:S01]  /*1f0e0*/  FFMA.FTZ R233, R54, R167, R233 ;  /* 0x000000a736e97223 */ /* 0x000fe200000100e9 */
[-C--:B------:R-:W-:Y:S05]  /*1f0f0*/  FFMA.FTZ R167, R187, R3.reuse, -R182 ;  /* 0x00000003bba77223 */ /* 0x080fea00000108b6 */
[----:B------:R-:W-:Y:S01]  /*1f100*/  MUFU.EX2 R76, R76 ;  /* 0x0000004c004c7308 */ /* 0x000fe20000000800 */
[C---:B---3--:R-:W-:Y:S01]  /*1f110*/  F2FP.F16.F32.PACK_AB R59, R119.reuse, R134 ;  /* 0x00000086773b723e */ /* 0x048fe200000000ff */
[----:B------:R-:W-:Y:S04]  /*1f120*/  FADD.FTZ R233, R186, R233 ;  /* 0x000000e9bae97221 */ /* 0x000fe80000010000 */
[----:B------:R-:W-:Y:S02]  /*1f130*/  FADD.FTZ R134, R134, R233 ;  /* 0x000000e986867221 */ /* 0x000fe40000010000 */
[C---:B------:R-:W-:Y:S02]  /*1f140*/  HMMA.16816.F32 R4, R56.reuse, R12, R4 ;  /* 0x0000000c3804723c */ /* 0x040fe40000001804 */
[----:B------:R-:W-:Y:S03]  /*1f150*/  MUFU.EX2 R85, R85 ;  /* 0x0000005500557308 */ /* 0x000fe60000000800 */
[----:B------:R-:W-:Y:S01]  /*1f160*/  FADD.FTZ R134, R119, R134 ;  /* 0x0000008677867221 */ /* 0x000fe20000010000 */
[----:B------:R-:W-:Y:S01]  /*1f170*/  FFMA.FTZ R119, R195, R3, -R182 ;  /* 0x00000003c3777223 */ /* 0x000fe200000108b6 */
[C---:B------:R-:W-:Y:S01]  /*1f180*/  FMUL.FTZ R12, R55.reuse, R104 ;  /* 0x00000068370c7220 */ /* 0x040fe20000410000 */
[C---:B------:R-:W-:Y:S04]  /*1f190*/  HMMA.16816.F32 R8, R56.reuse, R14, R8 ;  /* 0x0000000e3808723c */ /* 0x040fe80000001808 */
[----:B------:R-:W-:Y:S01]  /*1f1a0*/  MUFU.EX2 R79, R79 ;  /* 0x0000004f004f7308 */ /* 0x000fe20000000800 */
[C---:B------:R-:W-:Y:S01]  /*1f1b0*/  FMUL.FTZ R14, R54.reuse, R106 ;  /* 0x0000006a360e7220 */ /* 0x040fe20000410000 */
[C---:B------:R-:W-:Y:S01]  /*1f1c0*/  FMUL.FTZ R15, R54.reuse, R107 ;  /* 0x0000006b360f7220 */ /* 0x040fe20000410000 */
[----:B------:R-:W-:Y:S01]  /*1f1d0*/  FMUL.FTZ R13, R55, R105 ;  /* 0x00000069370d7220 */ /* 0x000fe20000410000 */
[-CC-:B------:R-:W-:Y:S06]  /*1f1e0*/  FFMA.FTZ R104, R53, R3.reuse, -R124.reuse ;  /* 0x0000000335687223 */ /* 0x180fec000001087c */
[----:B------:R-:W-:Y:S01]  /*1f1f0*/  MUFU.EX2 R172, R100 ;  /* 0x0000006400ac7308 */ /* 0x000fe20000000800 */
[C---:B--2---:R-:W-:Y:S03]  /*1f200*/  HMMA.16816.F32 R12, R56.reuse, R20, R12 ;  /* 0x00000014380c723c */ /* 0x044fe6000000180c */
[----:B------:R-:W-:Y:S01]  /*1f210*/  FMUL.FTZ R20, R55, R96 ;  /* 0x0000006037147220 */ /* 0x000fe20000410000 */
[--C-:B------:R-:W-:Y:S05]  /*1f220*/  FFMA.FTZ R96, R201, R3, -R124.reuse ;  /* 0x00000003c9607223 */ /* 0x100fea000001087c */
[----:B------:R-:W-:Y:S01]  /*1f230*/  MUFU.EX2 R78, R78 ;  /* 0x0000004e004e7308 */ /* 0x000fe20000000800 */
[----:B------:R-:W-:Y:S01]  /*1f240*/  FMUL.FTZ R21, R55, R97 ;  /* 0x0000006137157220 */ /* 0x000fe20000410000 */
[--C-:B------:R-:W-:Y:S01]  /*1f250*/  FFMA.FTZ R97, R197, R3, -R124.reuse ;  /* 0x00000003c5617223 */ /* 0x100fe2000001087c */
[C---:B------:R-:W-:Y:S03]  /*1f260*/  HMMA.16816.F32 R16, R56.reuse, R22, R16 ;  /* 0x000000163810723c */ /* 0x040fe60000001810 */
[C---:B------:R-:W-:Y:S01]  /*1f270*/  FMUL.FTZ R22, R54.reuse, R98 ;  /* 0x0000006236167220 */ /* 0x040fe20000410000 */
[----:B------:R-:W-:Y:S03]  /*1f280*/  FMUL.FTZ R23, R54, R99 ;  /* 0x0000006336177220 */ /* 0x000fe60000410000 */
[----:B------:R-:W1:Y:S01]  /*1f290*/  MUFU.EX2 R95, R95 ;  /* 0x0000005f005f7308 */ /* 0x000e620000000800 */
[-C--:B------:R-:W-:Y:S01]  /*1f2a0*/  FFMA.FTZ R98, R209, R3.reuse, -R124 ;  /* 0x00000003d1627223 */ /* 0x080fe2000001087c */
[-C--:B------:R-:W-:Y:S01]  /*1f2b0*/  FFMA.FTZ R99, R128, R3.reuse, -R182 ;  /* 0x0000000380637223 */ /* 0x080fe200000108b6 */
[-C--:B------:R-:W-:Y:S01]  /*1f2c0*/  FFMA.FTZ R128, R173, R3.reuse, -R124 ;  /* 0x00000003ad807223 */ /* 0x080fe2000001087c */
[C---:B------:R-:W-:Y:S06]  /*1f2d0*/  HMMA.16816.F32 R20, R56.reuse, R28, R20 ;  /* 0x0000001c3814723c */ /* 0x040fec0000001814 */
[----:B------:R-:W-:Y:S01]  /*1f2e0*/  MUFU.EX2 R173, R101 ;  /* 0x0000006500ad7308 */ /* 0x000fe20000000800 */
[----:B------:R-:W-:Y:S01]  /*1f2f0*/  FMUL.FTZ R28, R55, R88 ;  /* 0x00000058371c7220 */ /* 0x000fe20000410000 */
[----:B------:R-:W-:Y:S01]  /*1f300*/  FFMA.FTZ R88, R205, R3, -R182 ;  /* 0x00000003cd587223 */ /* 0x000fe200000108b6 */
[----:B------:R-:W-:Y:S01]  /*1f310*/  FMUL.FTZ R29, R55, R89 ;  /* 0x00000059371d7220 */ /* 0x000fe20000410000 */
[----:B------:R-:W-:Y:S01]  /*1f320*/  FFMA.FTZ R89, R207, R3, -R124 ;  /* 0x00000003cf597223 */ /* 0x000fe2000001087c */
[C---:B------:R-:W-:Y:S05]  /*1f330*/  HMMA.16816.F32 R24, R56.reuse, R30, R24 ;  /* 0x0000001e3818723c */ /* 0x040fea0000001818 */
[----:B------:R-:W2:Y:S01]  /*1f340*/  MUFU.EX2 R92, R92 ;  /* 0x0000005c005c7308 */ /* 0x000ea20000000800 */
[C---:B------:R-:W-:Y:S01]  /*1f350*/  FMUL.FTZ R30, R54.reuse, R90 ;  /* 0x0000005a361e7220 */ /* 0x040fe20000410000 */
[C---:B------:R-:W-:Y:S01]  /*1f360*/  FMUL.FTZ R31, R54.reuse, R91 ;  /* 0x0000005b361f7220 */ /* 0x040fe20000410000 */
[-CC-:B------:R-:W-:Y:S01]  /*1f370*/  FFMA.FTZ R90, R211, R3.reuse, -R182.reuse ;  /* 0x00000003d35a7223 */ /* 0x180fe200000108b6 */
[-CC-:B------:R-:W-:Y:S06]  /*1f380*/  FFMA.FTZ R91, R203, R3.reuse, -R182.reuse ;  /* 0x00000003cb5b7223 */ /* 0x180fec00000108b6 */
[----:B------:R-:W3:Y:S01]  /*1f390*/  MUFU.EX2 R93, R93 ;  /* 0x0000005d005d7308 */ /* 0x000ee20000000800 */
[C---:B----4-:R-:W-:Y:S03]  /*1f3a0*/  HMMA.16816.F32 R28, R56.reuse, R36, R28 ;  /* 0x00000024381c723c */ /* 0x050fe6000000181c */
[----:B------:R-:W-:Y:S01]  /*1f3b0*/  FMUL.FTZ R36, R55, R80 ;  /* 0x0000005037247220 */ /* 0x000fe20000410000 */
[--C-:B------:R-:W-:Y:S01]  /*1f3c0*/  FFMA.FTZ R80, R223, R3, -R182.reuse ;  /* 0x00000003df507223 */ /* 0x100fe200000108b6 */
[----:B------:R-:W-:Y:S01]  /*1f3d0*/  FMUL.FTZ R37, R55, R81 ;  /* 0x0000005137257220 */ /* 0x000fe20000410000 */
[----:B------:R-:W-:Y:S03]  /*1f3e0*/  FFMA.FTZ R81, R217, R3, -R182 ;  /* 0x00000003d9517223 */ /* 0x000fe600000108b6 */
[----:B------:R-:W-:Y:S01]  /*1f3f0*/  MUFU.EX2 R87, R87 ;  /* 0x0000005700577308 */ /* 0x000fe20000000800 */
[C---:B------:R-:W-:Y:S03]  /*1f400*/  HMMA.16816.F32 R32, R56.reuse, R38, R32 ;  /* 0x000000263820723c */ /* 0x040fe60000001820 */
[C---:B------:R-:W-:Y:S01]  /*1f410*/  FMUL.FTZ R38, R54.reuse, R82 ;  /* 0x0000005236267220 */ /* 0x040fe20000410000 */
[C---:B------:R-:W-:Y:S01]  /*1f420*/  FMUL.FTZ R39, R54.reuse, R83 ;  /* 0x0000005336277220 */ /* 0x040fe20000410000 */
[-CC-:B------:R-:W-:Y:S01]  /*1f430*/  FFMA.FTZ R82, R219, R3.reuse, -R124.reuse ;  /* 0x00000003db527223 */ /* 0x180fe2000001087c */
[----:B------:R-:W-:Y:S03]  /*1f440*/  FFMA.FTZ R83, R215, R3, -R124 ;  /* 0x00000003d7537223 */ /* 0x000fe6000001087c */
[----:B------:R-:W-:Y:S02]  /*1f450*/  MUFU.EX2 R80, R80 ;  /* 0x0000005000507308 */ /* 0x000fe40000000800 */
[C---:B------:R-:W-:Y:S03]  /*1f460*/  HMMA.16816.F32 R36, R56.reuse, R44, R36 ;  /* 0x0000002c3824723c */ /* 0x040fe60000001824 */
[C---:B------:R-:W-:Y:S01]  /*1f470*/  FMUL.FTZ R44, R55.reuse, R72 ;  /* 0x00000048372c7220 */ /* 0x040fe20000410000 */
[----:B------:R-:W-:Y:S01]  /*1f480*/  FMUL.FTZ R45, R55, R73 ;  /* 0x00000049372d7220 */ /* 0x000fe20000410000 */
[----:B-1----:R-:W-:Y:S01]  /*1f490*/  FADD.FTZ R73, R95, R134 ;  /* 0x000000865f497221 */ /* 0x002fe20000010000 */
[----:B------:R-:W-:Y:S01]  /*1f4a0*/  FFMA.FTZ R72, R49, R3, -R124 ;  /* 0x0000000331487223 */ /* 0x000fe2000001087c */
[C---:B------:R-:W-:Y:S01]  /*1f4b0*/  FMUL.FTZ R49, R55.reuse, R69 ;  /* 0x0000004537317220 */ /* 0x040fe20000410000 */
[C---:B------:R-:W-:Y:S01]  /*1f4c0*/  HMMA.16816.F32 R40, R56.reuse, R46, R40 ;  /* 0x0000002e3828723c */ /* 0x040fe20000001828 */
[----:B------:R-:W-:Y:S02]  /*1f4d0*/  MUFU.EX2 R82, R82 ;  /* 0x0000005200527308 */ /* 0x000fe40000000800 */
[C---:B------:R-:W-:Y:S01]  /*1f4e0*/  FMUL.FTZ R46, R54.reuse, R74 ;  /* 0x0000004a362e7220 */ /* 0x040fe20000410000 */
[----:B------:R-:W-:Y:S01]  /*1f4f0*/  FMUL.FTZ R47, R54, R75 ;  /* 0x0000004b362f7220 */ /* 0x000fe20000410000 */
[----:B------:R-:W-:Y:S01]  /*1f500*/  FFMA.FTZ R69, R55, R168, R64 ;  /* 0x000000a837457223 */ /* 0x000fe20000010040 */
[-C--:B------:R-:W-:Y:S01]  /*1f510*/  FFMA.FTZ R55, R221, R3.reuse, -R124 ;  /* 0x00000003dd377223 */ /* 0x080fe2000001087c */
[----:B------:R-:W-:Y:S01]  /*1f520*/  LDSM.16.MT88.4 R64, [R118+0x800] ;  /* 0x000800007640783b */ /* 0x000fe20000004200 */
[-C--:B------:R-:W-:Y:S03]  /*1f530*/  FFMA.FTZ R134, R193, R3.reuse, -R182 ;  /* 0x00000003c1867223 */ /* 0x080fe600000108b6 */
[----:B------:R-:W1:Y:S01]  /*1f540*/  MUFU.EX2 R72, R72 ;  /* 0x0000004800487308 */ /* 0x000e620000000800 */
[----:B------:R-:W-:Y:S01]  /*1f550*/  FADD.FTZ R188, R188, R69 ;  /* 0x00000045bcbc7221 */ /* 0x000fe20000010000 */
[C---:B------:R-:W-:Y:S03]  /*1f560*/  HMMA.16816.F32 R44, R56.reuse, R60, R44 ;  /* 0x0000003c382c723c */ /* 0x040fe6000000182c */
[----:B------:R-:W-:Y:S01]  /*1f570*/  FFMA.FTZ R168, R189, R3, -R124 ;  /* 0x00000003bda87223 */ /* 0x000fe2000001087c */
[----:B------:R-:W-:Y:S01]  /*1f580*/  LDSM.16.MT88.4 R68, [R120+0xbc00] ;  /* 0x00bc00007844783b */ /* 0x000fe20000004200 */
[----:B------:R-:W-:Y:S03]  /*1f590*/  FADD.FTZ R199, R199, R188 ;  /* 0x000000bcc7c77221 */ /* 0x000fe60000010000 */
[----:B------:R-:W4:Y:S01]  /*1f5a0*/  MUFU.EX2 R55, R55 ;  /* 0x0000003700377308 */ /* 0x000f220000000800 */
[----:B------:R-:W-:Y:S03]  /*1f5b0*/  HMMA.16816.F32 R48, R56, R62, R48 ;  /* 0x0000003e3830723c */ /* 0x000fe60000001830 */
[----:B--2---:R-:W-:Y:S01]  /*1f5c0*/  F2FP.F16.F32.PACK_AB R58, R92, R77 ;  /* 0x0000004d5c3a723e */ /* 0x004fe200000000ff */
[----:B------:R-:W2:Y:S01]  /*1f5d0*/  LDSM.16.MT88.4 R60, [R120+0x9400] ;  /* 0x00940000783c783b */ /* 0x000ea20000004200 */
[----:B---3--:R-:W-:Y:S04]  /*1f5e0*/  F2FP.F16.F32.PACK_AB R59, R93, R76 ;  /* 0x0000004c5d3b723e */ /* 0x008fe800000000ff */
[----:B------:R-:W-:Y:S01]  /*1f5f0*/  MUFU.EX2 R84, R84 ;  /* 0x0000005400547308 */ /* 0x000fe20000000800 */
[----:B-1----:R-:W-:Y:S01]  /*1f600*/  F2FP.F16.F32.PACK_AB R57, R72, R95 ;  /* 0x0000005f4839723e */ /* 0x002fe200000000ff */
[--C-:B------:R-:W-:Y:S01]  /*1f610*/  FFMA.FTZ R95, R170, R3, -R182.reuse ;  /* 0x00000003aa5f7223 */ /* 0x100fe200000108b6 */
[----:B------:R-:W-:Y:S01]  /*1f620*/  F2FP.F16.F32.PACK_AB R56, R78, R79 ;  /* 0x0000004f4e38723e */ /* 0x000fe200000000ff */
[----:B------:R-:W-:Y:S01]  /*1f630*/  FADD.FTZ R54, R184, R199 ;  /* 0x000000c7b8367221 */ /* 0x000fe20000010000 */
[-C--:B------:R-:W-:Y:S01]  /*1f640*/  FFMA.FTZ R184, R185, R3.reuse, -R182 ;  /* 0x00000003b9b87223 */ /* 0x080fe200000108b6 */
[-C--:B------:R-:W-:Y:S02]  /*1f650*/  FFMA.FTZ R170, R131, R3.reuse, -R124 ;  /* 0x0000000383aa7223 */ /* 0x080fe4000001087c */
[----:B------:R-:W-:Y:S01]  /*1f660*/  FADD.FTZ R75, R79, R54 ;  /* 0x000000364f4b7221 */ /* 0x000fe20000010000 */
[----:B------:R-:W-:Y:S01]  /*1f670*/  FADD.FTZ R79, R72, R73 ;  /* 0x00000049484f7221 */ /* 0x000fe20000010000 */
[----:B------:R-:W-:Y:S01]  /*1f680*/  MUFU.EX2 R86, R86 ;  /* 0x0000005600567308 */ /* 0x000fe20000000800 */
[-C--:B------:R-:W-:Y:S01]  /*1f690*/  FFMA.FTZ R54, R174, R3.reuse, -R182 ;  /* 0x00000003ae367223 */ /* 0x080fe200000108b6 */
[----:B------:R-:W-:Y:S01]  /*1f6a0*/  FADD.FTZ R78, R78, R75 ;  /* 0x0000004b4e4e7221 */ /* 0x000fe20000010000 */
[----:B------:R-:W-:Y:S01]  /*1f6b0*/  FADD.FTZ R102, R76, R79 ;  /* 0x0000004f4c667221 */ /* 0x000fe20000010000 */
[----:B------:R-:W-:Y:S01]  /*1f6c0*/  LDSM.16.MT88.4 R72, [R120+0xc000] ;  /* 0x00c000007848783b */ /* 0x000fe20000004200 */
[----:B------:R-:W-:Y:S01]  /*1f6d0*/  FFMA.FTZ R174, R127, R3, -R124 ;  /* 0x000000037fae7223 */ /* 0x000fe2000001087c */
[----:B------:R-:W-:Y:S01]  /*1f6e0*/  FADD.FTZ R103, R77, R78 ;  /* 0x0000004e4d677221 */ /* 0x000fe20000010000 */
[----:B------:R-:W-:Y:S03]  /*1f6f0*/  FADD.FTZ R102, R93, R102 ;  /* 0x000000665d667221 */ /* 0x000fe60000010000 */
[----:B------:R-:W-:Y:S01]  /*1f700*/  MUFU.EX2 R83, R83 ;  /* 0x0000005300537308 */ /* 0x000fe20000000800 */
[----:B------:R-:W-:Y:S01]  /*1f710*/  FADD.FTZ R92, R92, R103 ;  /* 0x000000675c5c7221 */ /* 0x000fe20000010000 */
[----:B----4-:R-:W-:Y:S01]  /*1f720*/  FADD.FTZ R93, R55, R102 ;  /* 0x00000066375d7221 */ /* 0x010fe20000010000 */
[----:B------:R-:W-:Y:S07]  /*1f730*/  LDSM.16.MT88.4 R76, [R118+0x3400] ;  /* 0x00340000764c783b */ /* 0x000fee0000004200 */
[----:B------:R-:W-:Y:S01]  /*1f740*/  MUFU.EX2 R90, R90 ;  /* 0x0000005a005a7308 */ /* 0x000fe20000000800 */
[----:B------:R-:W-:Y:S09]  /*1f750*/  LDSM.16.MT88.4 R100, [R118+0x1c00] ;  /* 0x001c00007664783b */ /* 0x000ff20000004200 */
        /* <DEDUP_REMOVED lines=38> */
[C---:B-1----:R-:W-:Y:S03]  /*1f9c0*/  HMMA.16816.F32 R36, R56.reuse, R60, R36 ;  /* 0x0000003c3824723c */ /* 0x042fe60000001824 */
[----:B---3--:R-:W-:Y:S05]  /*1f9d0*/  F2FP.F16.F32.PACK_AB R54, R176, R127 ;  /* 0x0000007fb036723e */ /* 0x008fea00000000ff */
[C---:B------:R-:W-:Y:S01]  /*1f9e0*/  HMMA.16816.F32 R40, R56.reuse, R62, R40 ;  /* 0x0000003e3828723c */ /* 0x040fe20000001828 */
[----:B------:R-:W1:Y:S07]  /*1f9f0*/  LDSM.16.MT88.4 R60, [R118+0x4400] ;  /* 0x00440000763c783b */ /* 0x000e6e0000004200 */
        /* <DEDUP_REMOVED lines=10> */
[----:B------:R-:W-:Y:S01]  /*1faa0*/  FADD.FTZ R84, R84, R81 ;  /* 0x0000005154547221 */ /* 0x000fe20000010000 */
[C---:B-1----:R-:W-:Y:S08]  /*1fab0*/  HMMA.16816.F32 R4, R56.reuse, R60, R4 ;  /* 0x0000003c3804723c */ /* 0x042ff00000001804 */
[C---:B------:R-:W-:Y:S01]  /*1fac0*/  HMMA.16816.F32 R8, R56.reuse, R62, R8 ;  /* 0x0000003e3808723c */ /* 0x040fe20000001808 */
[----:B------:R-:W1:Y:S07]  /*1fad0*/  LDSM.16.MT88.4 R60, [R120+0xb800] ;  /* 0x00b80000783c783b */ /* 0x000e6e0000004200 */
        /* <DEDUP_REMOVED lines=34> */
[C---:B---3--:R-:W-:Y:S03]  /*1fd00*/  HMMA.16816.F32 R44, R56.reuse, R68, R44 ;  /* 0x00000044382c723c */ /* 0x048fe6000000182c */
[-C--:B------:R-:W-:Y:S01]  /*1fd10*/  FFMA.FTZ R68, R175, R3.reuse, -R124 ;  /* 0x00000003af447223 */ /* 0x080fe2000001087c */
[-CC-:B------:R-:W-:Y:S01]  /*1fd20*/  FFMA.FTZ R175, R180, R3.reuse, -R182.reuse ;  /* 0x00000003b4af7223 */ /* 0x180fe200000108b6 */
[-C--:B------:R-:W-:Y:S01]  /*1fd30*/  FFMA.FTZ R182, R126, R3.reuse, -R182 ;  /* 0x000000037eb67223 */ /* 0x080fe200000108b6 */
[--C-:B------:R-:W-:Y:S01]  /*1fd40*/  FFMA.FTZ R180, R123, R3, -R124.reuse ;  /* 0x000000037bb47223 */ /* 0x100fe2000001087c */
[----:B------:R-:W3:Y:S01]  /*1fd50*/  MUFU.EX2 R178, R68 ;  /* 0x0000004400b27308 */ /* 0x000ee20000000800 */
[----:B------:R-:W-:Y:S03]  /*1fd60*/  HMMA.16816.F32 R48, R56, R70, R48 ;  /* 0x000000463830723c */ /* 0x000fe60000001830 */
[----:B------:R-:W-:Y:S01]  /*1fd70*/  F2FP.F16.F32.PACK_AB R56, R134, R119 ;  /* 0x000000778638723e */ /* 0x000fe200000000ff */
[----:B------:R-:W-:Y:S01]  /*1fd80*/  FFMA.FTZ R124, R52, R3, -R124 ;  /* 0x00000003347c7223 */ /* 0x000fe2000001087c */
[----:B------:R-:W-:Y:S02]  /*1fd90*/  F2FP.F16.F32.PACK_AB R57, R168, R133 ;  /* 0x00000085a839723e */ /* 0x000fe400000000ff */
[----:B------:R-:W-:Y:S02]  /*1fda0*/  F2FP.F16.F32.PACK_AB R58, R184, R167 ;  /* 0x000000a7b83a723e */ /* 0x000fe400000000ff */
[----:B------:R-:W-:Y:S01]  /*1fdb0*/  MUFU.EX2 R3, R95 ;  /* 0x0000005f00037308 */ /* 0x000fe20000000800 */
[----:B------:R-:W-:Y:S02]  /*1fdc0*/  F2FP.F16.F32.PACK_AB R52, R172, R131 ;  /* 0x00000083ac34723e */ /* 0x000fe400000000ff */
[----:B---3--:R-:W-:Y:S01]  /*1fdd0*/  F2FP.F16.F32.PACK_AB R59, R178, R183 ;  /* 0x000000b7b23b723e */ /* 0x008fe200000000ff */
[----:B------:R-:W3:Y:S06]  /*1fde0*/  LDSM.16.MT88.4 R68, [R118+0x3000] ;  /* 0x003000007644783b */ /* 0x000eec0000004200 */
[----:B------:R-:W-:Y:S01]  /*1fdf0*/  MUFU.EX2 R126, R181 ;  /* 0x000000b5007e7308 */ /* 0x000fe20000000800 */
[C---:B-1----:R-:W-:Y:S09]  /*1fe00*/  HMMA.16816.F32 R4, R56.reuse, R60, R4 ;  /* 0x0000003c3804723c */ /* 0x042ff20000001804 */
[----:B------:R-:W-:Y:S01]  /*1fe10*/  MUFU.EX2 R175, R175 ;  /* 0x000000af00af7308 */ /* 0x000fe20000000800 */
[C---:B------:R-:W-:Y:S01]  /*1fe20*/  HMMA.16816.F32 R8, R56.reuse, R62, R8 ;  /* 0x0000003e3808723c */ /* 0x040fe20000001808 */
[----:B------:R-:W1:Y:S08]  /*1fe30*/  LDSM.16.MT88.4 R60, [R120+0xe000] ;  /* 0x00e00000783c783b */ /* 0x000e700000004200 */
[----:B------:R-:W4:Y:S01]  /*1fe40*/  MUFU.EX2 R180, R180 ;  /* 0x000000b400b47308 */ /* 0x000f220000000800 */
[C---:B--2---:R-:W-:Y:S09]  /*1fe50*/  HMMA.16816.F32 R12, R56.reuse, R64, R12 ;  /* 0x00000040380c723c */ /* 0x044ff2000000180c */
[----:B------:R-:W-:Y:S01]  /*1fe60*/  MUFU.EX2 R182, R182 ;  /* 0x000000b600b67308 */ /* 0x000fe20000000800 */
[C---:B------:R-:W-:Y:S01]  /*1fe70*/  HMMA.16816.F32 R16, R56.reuse, R66, R16 ;  /* 0x000000423810723c */ /* 0x040fe20000001810 */
[----:B------:R-:W2:Y:S02]  /*1fe80*/  LDSM.16.MT88.4 R64, [R118+0x5000] ;  /* 0x005000007640783b */ /* 0x000ea40000004200 */
[----:B----4-:R-:W-:Y:S05]  /*1fe90*/  F2FP.F16.F32.PACK_AB R55, R180, R125 ;  /* 0x0000007db437723e */ /* 0x010fea00000000ff */
        /* <DEDUP_REMOVED lines=36> */
[----:B------:R4:W5:Y:S06]  /*200e0*/  MUFU.EX2 R60, R94 ;  /* 0x0000005e003c7308 */ /* 0x00096c0000000800 */
[C---:B------:R-:W-:Y:S04]  /*200f0*/  HMMA.16816.F32 R8, R52.reuse, R62, R8 ;  /* 0x0000003e3408723c */ /* 0x040fe80000001808 */
[----:B------:R-:W-:Y:S04]  /*20100*/  MUFU.EX2 R61, R121 ;  /* 0x00000079003d7308 */ /* 0x000fe80000000800 */
[C---:B------:R-:W-:Y:S06]  /*20110*/  HMMA.16816.F32 R12, R52.reuse, R72, R12 ;  /* 0x00000048340c723c */ /* 0x040fec000000180c */
[----:B------:R-:W5:Y:S02]  /*20120*/  MUFU.EX2 R62, R122 ;  /* 0x0000007a003e7308 */ /* 0x000f640000000800 */
[C---:B------:R-:W-:Y:S08]  /*20130*/  HMMA.16816.F32 R16, R52.reuse, R74, R16 ;  /* 0x0000004a3410723c */ /* 0x040ff00000001810 */
[----:B------:R-:W5:Y:S01]  /*20140*/  MUFU.EX2 R63, R99 ;  /* 0x00000063003f7308 */ /* 0x000f620000000800 */
[C---:B--2---:R-:W-:Y:S03]  /*20150*/  HMMA.16816.F32 R20, R52.reuse, R64, R20 ;  /* 0x000000403414723c */ /* 0x044fe60000001814 */
[----:B------:R-:W-:Y:S02]  /*20160*/  FADD.FTZ R65, R82, R93 ;  /* 0x0000005d52417221 */ /* 0x000fe40000010000 */
[----:B----4-:R-:W2:Y:S02]  /*20170*/  LDSM.16.MT88.4 R92, [R120+0xcc00] ;  /* 0x00cc0000785c783b */ /* 0x010ea40000004200 */
[----:B------:R-:W-:Y:S01]  /*20180*/  FADD.FTZ R86, R86, R65 ;  /* 0x0000004156567221 */ /* 0x000fe20000010000 */
[C---:B------:R-:W-:Y:S03]  /*20190*/  HMMA.16816.F32 R24, R52.reuse, R66, R24 ;  /* 0x000000423418723c */ /* 0x040fe60000001818 */
[----:B------:R-:W-:Y:S04]  /*201a0*/  FADD.FTZ R83, R83, R86 ;  /* 0x0000005653537221 */ /* 0x000fe80000010000 */
[----:B------:R-:W-:Y:S01]  /*201b0*/  FADD.FTZ R98, R98, R83 ;  /* 0x0000005362627221 */ /* 0x000fe20000010000 */
[C---:B------:R-:W-:Y:S03]  /*201c0*/  HMMA.16816.F32 R28, R52.reuse, R76, R28 ;  /* 0x0000004c341c723c */ /* 0x040fe6000000181c */
[----:B------:R-:W-:Y:S05]  /*201d0*/  FADD.FTZ R89, R89, R98 ;  /* 0x0000006259597221 */ /* 0x000fea0000010000 */
[C---:B------:R-:W-:Y:S01]  /*201e0*/  HMMA.16816.F32 R32, R52.reuse, R78, R32 ;  /* 0x0000004e3420723c */ /* 0x040fe20000001820 */
[----:B------:R-:W-:Y:S07]  /*201f0*/  LDSM.16.MT88.4 R76, [R120+0xec00] ;  /* 0x00ec0000784c783b */ /* 0x000fee0000004200 */
[C---:B---3--:R-:W-:Y:S01]  /*20200*/  HMMA.16816.F32 R36, R52.reuse, R56, R36 ;  /* 0x000000383424723c */ /* 0x048fe20000001824 */
[----:B------:R-:W-:Y:S07]  /*20210*/  MUFU.EX2 R56, R104 ;  /* 0x0000006800387308 */ /* 0x000fee0000000800 */
[C---:B------:R-:W-:Y:S03]  /*20220*/  HMMA.16816.F32 R40, R52.reuse, R58, R40 ;  /* 0x0000003a3428723c */ /* 0x040fe60000001828 */
[----:B------:R-:W3:Y:S01]  /*20230*/  MUFU.EX2 R57, R124 ;  /* 0x0000007c00397308 */ /* 0x000ee20000000800 */
[----:B------:R-:W-:Y:S02]  /*20240*/  FADD.FTZ R59, R85, R84 ;  /* 0x00000054553b7221 */ /* 0x000fe40000010000 */
[----:B------:R-:W4:Y:S02]  /*20250*/  LDSM.16.MT88.4 R84, [R118+0x3c00] ;  /* 0x003c00007654783b */ /* 0x000f240000004200 */
[----:B------:R-:W-:Y:S01]  /*20260*/  FADD.FTZ R59, R90, R59 ;  /* 0x0000003b5a3b7221 */ /* 0x000fe20000010000 */
[C---:B-1----:R-:W-:Y:S03]  /*20270*/  HMMA.16816.F32 R44, R52.reuse, R68, R44 ;  /* 0x00000044342c723c */ /* 0x042fe6000000182c */
[----:B-----5:R-:W-:Y:S02]  /*20280*/  F2FP.F16.F32.PACK_AB R68, R60, R3 ;  /* 0x000000033c44723e */ /* 0x020fe400000000ff */
[----:B------:R-:W-:Y:S03]  /*20290*/  F2FP.F16.F32.PACK_AB R69, R62, R61 ;  /* 0x0000003d3e45723e */ /* 0x000fe600000000ff */
[----:B------:R-:W-:Y:S03]  /*202a0*/  HMMA.16816.F32 R48, R52, R70, R48 ;  /* 0x000000463430723c */ /* 0x000fe60000001830 */
[----:B------:R-:W-:Y:S02]  /*202b0*/  F2FP.F16.F32.PACK_AB R70, R182, R63 ;  /* 0x0000003fb646723e */ /* 0x000fe400000000ff */
[----:B---3--:R-:W-:Y:S07]  /*202c0*/  F2FP.F16.F32.PACK_AB R71, R57, R56 ;  /* 0x000000383947723e */ /* 0x008fee00000000ff */
        /* <DEDUP_REMOVED lines=10> */
[----:B------:R1:W3:Y:S02]  /*20370*/  LDSM.16.MT88.4 R4, [R118+0x5c00] ;  /* 0x005c00007604783b */ /* 0x0002e40000004200 */
[----:B------:R-:W-:Y:S01]  /*20380*/  FADD.FTZ R134, R134, R119 ;  /* 0x0000007786867221 */ /* 0x000fe20000010000 */
[C---:B------:R-:W-:Y:S03]  /*20390*/  HMMA.16816.F32 R100, R68.reuse, R102, R16 ;  /* 0x000000664464723c */ /* 0x040fe60000001810 */
[----:B------:R-:W-:Y:S02]  /*203a0*/  IMAD.MOV.U32 R119, RZ, RZ, R0 ;  /* 0x000000ffff777224 */ /* 0x000fe400078e0000 */
[----:B------:R-:W-:Y:S01]  /*203b0*/  FADD.FTZ R9, R183, R168 ;  /* 0x000000a8b7097221 */ /* 0x000fe20000010000 */
[----:B------:R-:W-:Y:S02]  /*203c0*/  FADD.FTZ R11, R167, R134 ;  /* 0x00000086a70b7221 */ /* 0x000fe40000010000 */
[C---:B--2---:R-:W-:Y:S03]  /*203d0*/  HMMA.16816.F32 R96, R68.reuse, R92, R20 ;  /* 0x0000005c4460723c */ /* 0x044fe60000001814 */
[----:B------:R-:W-:Y:S01]  /*203e0*/  FADD.FTZ R9, R178, R9 ;  /* 0x00000009b2097221 */ /* 0x000fe20000010000 */
[----:B------:R-:W-:Y:S03]  /*203f0*/  FADD.FTZ R11, R184, R11 ;  /* 0x0000000bb80b7221 */ /* 0x000fe60000010000 */
[----:B------:R-:W-:Y:S01]  /*20400*/  FADD.FTZ R8, R128, R9 ;  /* 0x0000000980087221 */ /* 0x000fe20000010000 */
[C---:B------:R-:W-:Y:S03]  /*20410*/  HMMA.16816.F32 R92, R68.reuse, R94, R24 ;  /* 0x0000005e445c723c */ /* 0x040fe60000001818 */
[----:B------:R-:W-:Y:S01]  /*20420*/  FADD.FTZ R126, R126, R11 ;  /* 0x0000000b7e7e7221 */ /* 0x000fe20000010000 */
[----:B------:R-:W-:Y:S01]  /*20430*/  FADD.FTZ R8, R171, R8 ;  /* 0x00000008ab087221 */ /* 0x000fe20000010000 */
[----:B-1----:R-:W-:Y:S02]  /*20440*/  IMAD.MOV.U32 R118, RZ, RZ, R2 ;  /* 0x000000ffff767224 */ /* 0x002fe400078e0002 */
        /* <DEDUP_REMOVED lines=27> */
[----:B------:R-:W-:Y:S08]  /*20600*/  @P0 BRA `(.L_x_5203) ;  /* 0xffffff9c00480947 */ /* 0x000ff0000383ffff */
.L_x_5196:
        /* <DEDUP_REMOVED lines=10> */
.L_x_5215:
[----:B------:R-:W2:Y:S01]  /*206b0*/  MUFU.RCP R3, R6 ;  /* 0x0000000600037308 */ /* 0x000ea20000001000 */
[----:B------:R-:W-:Y:S01]  /*206c0*/  FSETP.NE.FTZ.AND P3, PT, R6, RZ, PT ;  /* 0x000000ff0600720b */ /* 0x000fe20003f75000 */
[----:B----4-:R-:W-:-:S05]  /*206d0*/  FADD.FTZ R10, R8, R10 ;  /* 0x0000000a080a7221 */ /* 0x010fca0000010000 */
[----:B------:R-:W-:Y:S01]  /*206e0*/  FSETP.NE.FTZ.AND P2, PT, R10, RZ, PT ;  /* 0x000000ff0a00720b */ /* 0x000fe20003f55000 */
[----:B------:R-:W4:Y:S01]  /*206f0*/  MUFU.RCP R4, R10 ;  /* 0x0000000a00047308 */ /* 0x000f220000001000 */
        /* <DEDUP_REMOVED lines=26> */
[----:B------:R-:W2:Y:S01]  /*208a0*/  S2R R3, SR_TID.X ;  /* 0x0000000000037919 */ /* 0x000ea20000002100 */
[----:B------:R-:W-:-:S02]  /*208b0*/  F2FP.F16.F32.PACK_AB R112, R113, R112 ;  /* 0x000000707170723e */ /* 0x000fc400000000ff */
[----:B------:R-:W-:Y:S01]  /*208c0*/  F2FP.F16.F32.PACK_AB R108, R109, R108 ;  /* 0x0000006c6d6c723e */ /* 0x000fe200000000ff */
        /* <DEDUP_REMOVED lines=26> */
[C---:B--2---:R-:W-:Y:S02]  /*20a70*/  SHF.L.U32 R4, R3.reuse, 0x1, RZ ;  /* 0x0000000103047819 */ /* 0x044fe400000006ff */
[C---:B------:R-:W-:Y:S02]  /*20a80*/  SHF.L.U32 R5, R3.reuse, 0x4, RZ ;  /* 0x0000000403057819 */ /* 0x040fe400000006ff */
[----:B------:R-:W-:Y:S02]  /*20a90*/  LOP3.LUT R4, R4, 0x6, RZ, 0xc0, !PT ;  /* 0x0000000604047812 */ /* 0x000fe400078ec0ff */
[----:B---3--:R-:W-:Y:S02]  /*20aa0*/  SHF.L.U32 R8, R3, 0x3, RZ ;  /* 0x0000000303087819 */ /* 0x008fe400000006ff */
[----:B------:R-:W-:-:S02]  /*20ab0*/  LOP3.LUT R5, R4, 0x3e00, R5, 0xf8, !PT ;  /* 0x00003e0004057812 */ /* 0x000fc400078ef805 */
[----:B------:R-:W-:Y:S02]  /*20ac0*/  LOP3.LUT R4, R8, 0xc0, RZ, 0xc0, !PT ;  /* 0x000000c008047812 */ /* 0x000fe400078ec0ff */
[----:B------:R-:W-:Y:S02]  /*20ad0*/  LOP3.LUT R5, R5, 0x20, R8, 0xf8, !PT ;  /* 0x0000002005057812 */ /* 0x000fe400078ef808 */
[----:B------:R-:W-:Y:S02]  /*20ae0*/  LOP3.LUT R4, R4, 0x18, R3, 0xf8, !PT ;  /* 0x0000001804047812 */ /* 0x000fe400078ef803 */
[----:B------:R-:W-:Y:S02]  /*20af0*/  F2FP.F16.F32.PACK_AB R104, R105, R104 ;  /* 0x000000686968723e */ /* 0x000fe400000000ff */
[----:B------:R-:W-:Y:S02]  /*20b00*/  LOP3.LUT R4, R5, R4, RZ, 0xfc, !PT ;  /* 0x0000000405047212 */ /* 0x000fe400078efcff */
        /* <DEDUP_REMOVED lines=57> */
[----:B------:R-:W1:Y:S08]  /*20ea0*/  @P3 MUFU.LG2 R6, R6 ;  /* 0x0000000600063308 */ /* 0x000e700000000c00 */
[----:B------:R-:W3:Y:S01]  /*20eb0*/  @P2 MUFU.LG2 R10, R10 ;  /* 0x0000000a000a2308 */ /* 0x000ee20000000c00 */
[----:B------:R-:W-:Y:S01]  /*20ec0*/  BSSY.RECONVERGENT B0, `(.L_x_5205) ;  /* 0x0000011000007945 */ /* 0x000fe20003800200 */
[----:B--2---:R-:W-:-:S02]  /*20ed0*/  MOV R11, 0x7f800000 ;  /* 0x7f800000000b7802 */ /* 0x004fc40000000f00 */
[----:B------:R-:W-:Y:S01]  /*20ee0*/  MOV R9, 0x7f800000 ;  /* 0x7f80000000097802 */ /* 0x000fe20000000f00 */
[----:B-1----:R-:W-:Y:S01]  /*20ef0*/  @P3 FMUL.FTZ R14, R6, 0.69314718246459960938 ;  /* 0x3f317218060e3820 */ /* 0x002fe20000410000 */
[----:B---3--:R-:W-:-:S04]  /*20f00*/  @P0 IMAD.WIDE.U32 R42, R40, R150, RZ ;  /* 0x00000096282a0225 */ /* 0x008fc800078e00ff */
[----:B-----5:R-:W-:Y:S01]  /*20f10*/  @P3 FFMA.FTZ R11, R7, R2, R14 ;  /* 0x00000002070b3223 */ /* 0x020fe2000001000e */
[----:B------:R-:W-:-:S04]  /*20f20*/  @P2 FMUL.FTZ R5, R10, 0.69314718246459960938 ;  /* 0x3f3172180a052820 */ /* 0x000fc80000410000 */
[----:B------:R-:W-:Y:S01]  /*20f30*/  @P2 FFMA.FTZ R9, R7, R0, R5 ;  /* 0x0000000007092223 */ /* 0x000fe20000010005 */
[----:B------:R-:W-:Y:S02]  /*20f40*/  @P0 IMAD R0, R41, R150, RZ ;  /* 0x0000009629000224 */ /* 0x000fe400078e02ff */
        /* <DEDUP_REMOVED lines=8> */
.L_x_5206:
[----:B------:R-:W-:Y:S05]  /*20fd0*/  BSYNC.RECONVERGENT B0 ;  /* 0x0000000000007941 */ /* 0x000fea0003800200 */
.L_x_5205:
        /* <DEDUP_REMOVED lines=29> */
.L_x_5208:
[----:B------:R-:W-:Y:S05]  /*211b0*/  BSYNC.RECONVERGENT B0 ;  /* 0x0000000000007941 */ /* 0x000fea0003800200 */
.L_x_5207:
[----:B-1----:R1:W5:Y:S01]  /*211c0*/  LD.E R116, desc[UR4][R116.64+0xc0] ;  /* 0x0000c00474747980 */ /* 0x002362000c101900 */
[----:B------:R-:W-:Y:S01]  /*211d0*/  IMAD.IADD R9, R148, 0x1, -R147 ;  /* 0x0000000194097824 */ /* 0x000fe200078e0a93 */
[----:B------:R-:W-:Y:S01]  /*211e0*/  LOP3.LUT R34, R8, 0x18, RZ, 0xc0, !PT ;  /* 0x0000001808227812 */ /* 0x000fe200078ec0ff */
[----:B------:R-:W-:Y:S01]  /*211f0*/  IMAD.MOV.U32 R35, RZ, RZ, RZ ;  /* 0x000000ffff237224 */ /* 0x000fe200078e00ff */
[C---:B------:R-:W-:Y:S01]  /*21200*/  IADD3 R8, PT, PT, R10.reuse, 0x20, RZ ;  /* 0x000000200a087810 */ /* 0x040fe20007ffe0ff */
[----:B------:R-:W-:Y:S01]  /*21210*/  @!P0 IMAD R2, R39, R145, RZ ;  /* 0x0000009127028224 */ /* 0x000fe200078e02ff */
[----:B------:R-:W-:Y:S01]  /*21220*/  ISETP.GE.AND P3, PT, R10, R9, PT ;  /* 0x000000090a00720c */ /* 0x000fe20003f66270 */
[----:B------:R-:W-:Y:S01]  /*21230*/  @!P0 IMAD.WIDE.U32 R32, R38, R145, RZ ;  /* 0x0000009126208225 */ /* 0x000fe200078e00ff */
[----:B------:R-:W-:Y:S01]  /*21240*/  @P0 MOV R32, R42 ;  /* 0x0000002a00200202 */ /* 0x000fe20000000f00 */
[----:B------:R-:W-:Y:S01]  /*21250*/  BSSY.RECONVERGENT B0, `(.L_x_5209) ;  /* 0x000001a000007945 */ /* 0x000fe20003800200 */
[----:B------:R-:W-:Y:S01]  /*21260*/  ISETP.GE.AND P1, PT, R8, R9, PT ;  /* 0x000000090800720c */ /* 0x000fe20003f26270 */
[----:B------:R-:W-:Y:S01]  /*21270*/  IMAD R3, R37, R146, RZ ;  /* 0x0000009225037224 */ /* 0x000fe200078e02ff */
[----:B------:R-:W-:Y:S01]  /*21280*/  LOP3.LUT R9, R34, 0x20, RZ, 0xfc, !PT ;  /* 0x0000002022097812 */ /* 0x000fe200078efcff */
[----:B------:R-:W-:-:S04]  /*21290*/  IMAD.WIDE.U32 R38, R147, R40, R34 ;  /* 0x0000002893267225 */ /* 0x000fc800078e0022 */
[----:B------:R-:W-:-:S04]  /*212a0*/  IMAD.WIDE.U32 R36, R36, R146, RZ ;  /* 0x0000009224247225 */ /* 0x000fc800078e00ff */
[----:B------:R-:W-:Y:S01]  /*212b0*/  IMAD R147, R41, R147, RZ ;  /* 0x0000009329937224 */ /* 0x000fe200078e02ff */
[----:B------:R-:W-:Y:S01]  /*212c0*/  IADD3 R3, PT, PT, R37, R3, RZ ;  /* 0x0000000325037210 */ /* 0x000fe20007ffe0ff */
[----:B------:R-:W-:Y:S02]  /*212d0*/  @!P0 IMAD.IADD R2, R33, 0x1, R2 ;  /* 0x0000000121028824 */ /* 0x000fe400078e0202 */
[----:B------:R-:W-:Y:S01]  /*212e0*/  @P0 IMAD.IADD R2, R43, 0x1, R0 ;  /* 0x000000012b020824 */ /* 0x000fe200078e0200 */
[----:B------:R-:W-:Y:S02]  /*212f0*/  IADD3 R147, PT, PT, R39, R147, RZ ;  /* 0x0000009327937210 */ /* 0x000fe40007ffe0ff */
[----:B------:R-:W-:-:S04]  /*21300*/  IADD3 R32, P2, P0, R36, R38, R32 ;  /* 0x0000002624207210 */ /* 0x000fc8000785e020 */
[----:B------:R-:W-:Y:S02]  /*21310*/  IADD3.X R33, PT, PT, R3, R147, R2, P2, P0 ;  /* 0x0000009303217210 */ /* 0x000fe400017e0402 */
[----:B------:R-:W-:Y:S01]  /*21320*/  LOP3.LUT R3, R34, 0x40, RZ, 0xfc, !PT ;  /* 0x0000004022037812 */ /* 0x000fe200078efcff */
[----:B-1----:R-:W-:Y:S06]  /*21330*/  @P3 BRA `(.L_x_5210) ;  /* 0x00000000002c3947 */ /* 0x002fec0003800000 */
[----:B------:R-:W-:Y:S01]  /*21340*/  IMAD R0, R41, R10, RZ ;  /* 0x0000000a29007224 */ /* 0x000fe200078e02ff */
[----:B-----5:R-:W-:Y:S01]  /*21350*/  ISETP.GE.AND P4, PT, R34, R116, PT ;  /* 0x000000742200720c */ /* 0x020fe20003f86270 */
        /* <DEDUP_REMOVED lines=9> */
.L_x_5210:
[----:B------:R-:W-:Y:S05]  /*213f0*/  BSYNC.RECONVERGENT B0 ;  /* 0x0000000000007941 */ /* 0x000fea0003800200 */
.L_x_5209:
[----:B------:R-:W-:-:S04]  /*21400*/  MOV R145, 0x0 ;  /* 0x0000000000917802 */ /* 0x000fc80000000f00 */
[----:B-12345:R-:W-:Y:S05]  /*21410*/  @P1 RET.REL.NODEC R144 `(_ZN5flash24flash_fwd_splitkv_kernelI23Flash_fwd_kernel_traitsILi96ELi64ELi128ELi4ELb0ELb0EN7cutlass6half_tE19Flash_kernel_traitsILi96ELi64ELi128ELi4ES3_EELb0ELb1ELb1ELb0ELb0ELb0ELb0ELb1EEEvNS_16Flash_fwd_paramsE) ;  /* 0xfffffde890f81950 */ /* 0x03efea0003c3ffff */
[----:B------:R-:W-:Y:S01]  /*21420*/  IADD3 R7, P0, PT, R10, 0x20, RZ ;  /* 0x000000200a077810 */ /* 0x000fe20007f1e0ff */
[----:B------:R-:W-:Y:S01]  /*21430*/  IMAD.MOV.U32 R10, RZ, RZ, R32 ;  /* 0x000000ffff0a7224 */ /* 0x000fe200078e0020 */
[----:B------:R-:W-:Y:S02]  /*21440*/  MOV R11, R33 ;  /* 0x00000021000b7202 */ /* 0x000fe40000000f00 */
[-C--:B------:R-:W-:Y:S01]  /*21450*/  ISETP.GE.AND P2, PT, R34, R116.reuse, PT ;  /* 0x000000742200720c */ /* 0x080fe20003f46270 */
[----:B------:R-:W-:Y:S01]  /*21460*/  IMAD.X R5, RZ, RZ, RZ, P0 ;  /* 0x000000ffff057224 */ /* 0x000fe200000e06ff */
[-C--:B------:R-:W-:Y:S01]  /*21470*/  ISETP.GE.AND P1, PT, R9, R116.reuse, PT ;  /* 0x000000740900720c */ /* 0x080fe20003f26270 */
        /* <DEDUP_REMOVED lines=10> */
[----:B-1----:R-:W-:Y:S05]  /*21520*/  @P0 RET.REL.NODEC R144 `(_ZN5flash24flash_fwd_splitkv_kernelI23Flash_fwd_kernel_traitsILi96ELi64ELi128ELi4ELb0ELb0EN7cutlass6half_tE19Flash_kernel_traitsILi96ELi64ELi128ELi4ES3_EELb0ELb1ELb1ELb0ELb0ELb0ELb0ELb1EEEvNS_16Flash_fwd_paramsE) ;  /* 0xfffffde890b40950 */ /* 0x002fea0003c3ffff */
[----:B------:R-:W-:Y:S01]  /*21530*/  MOV R145, 0x0 ;  /* 0x0000000000917802 */ /* 0x000fe20000000f00 */
[----:B------:R1:W-:Y:S03]  /*21540*/  ST.E.128 desc[UR4][R2.64+0x80], R28 ;  /* 0x0000801c02007985 */ /* 0x0003e6000c101d04 */
[----:B-1----:R-:W-:Y:S05]  /*21550*/  RET.REL.NODEC R144 `(_ZN5flash24flash_fwd_splitkv_kernelI23Flash_fwd_kernel_traitsILi96ELi64ELi128ELi4ELb0ELb0EN7cutlass6half_tE19Flash_kernel_traitsILi96ELi64ELi128ELi4ES3_EELb0ELb1ELb1ELb0ELb0ELb0ELb0ELb1EEEvNS_16Flash_fwd_paramsE) ;  /* 0xfffffde890a87950 */ /* 0x002fea0003c3ffff */
.L_x_5204:
[----:B------:R-:W-:Y:S01]  /*21560*/  MOV R4, 0x2 ;  /* 0x0000000200047802 */ /* 0x000fe20000000f00 */
[----:B------:R-:W-:Y:S01]  /*21570*/  IMAD.MOV.U32 R3, RZ, RZ, 0x1f ;  /* 0x0000001fff037424 */ /* 0x000fe200078e00ff */
[----:B------:R-:W-:-:S07]  /*21580*/  MOV R5, 0xffffffff ;  /* 0xffffffff00057802 */ /* 0x000fce0000000f00 */
[----:B-1---5:R-:W-:Y:S05]  /*21590*/  WARPSYNC.COLLECTIVE R5, `(.L_x_5211) ;  /* 0x0000000005087348 */ /* 0x022fea0003c00000 */
[----:B------:R2:W3:Y:S02]  /*215a0*/  SHFL.BFLY P0, R10, R168, R4, R3 ;  /* 0x0c000004a80a7389 */ /* 0x0004e40000000003 */
[----:B-123-5:R-:W-:Y:S05]  /*215b0*/  ENDCOLLECTIVE ;  /* 0x000000000000791b */ /* 0x02efea0003800000 */
.L_x_5211:
[----:B------:R-:W-:Y:S02]  /*215c0*/  IMAD.MOV.U32 R9, RZ, RZ, R10 ;  /* 0x000000ffff097224 */ /* 0x000fe400078e000a */
[----:B------:R-:W-:Y:S02]  /*215d0*/  IMAD.MOV.U32 R4, RZ, RZ, 0x1 ;  /* 0x00000001ff047424 */ /* 0x000fe400078e00ff */
[----:B------:R-:W-:-:S05]  /*215e0*/  FADD.FTZ R9, R9, R168 ;  /* 0x000000a809097221 */ /* 0x000fca0000010000 */
[----:B------:R-:W-:-:S07]  /*215f0*/  MOV R168, R9 ;  /* 0x0000000900a87202 */ /* 0x000fce0000000f00 */
[----:B------:R-:W-:Y:S05]  /*21600*/  WARPSYNC.COLLECTIVE R5, `(.L_x_5212) ;  /* 0x0000000005087348 */ /* 0x000fea0003c00000 */
[----:B------:R1:W2:Y:S02]  /*21610*/  SHFL.BFLY P0, R10, R168, R4, R3 ;  /* 0x0c000004a80a7389 */ /* 0x0002a40000000003 */
[----:B-12---:R-:W-:Y:S05]  /*21620*/  ENDCOLLECTIVE ;  /* 0x000000000000791b */ /* 0x006fea0003800000 */
.L_x_5212:
[----:B------:R-:W-:Y:S01]  /*21630*/  MOV R168, R167 ;  /* 0x000000a700a87202 */ /* 0x000fe20000000f00 */
[----:B------:R-:W-:Y:S01]  /*21640*/  IMAD.MOV.U32 R4, RZ, RZ, 0x2 ;  /* 0x00000002ff047424 */ /* 0x000fe200078e00ff */
[----:B------:R-:W-:-:S07]  /*21650*/  MOV R6, R10 ;  /* 0x0000000a00067202 */ /* 0x000fce0000000f00 */
[----:B------:R-:W-:Y:S05]  /*21660*/  WARPSYNC.COLLECTIVE R5, `(.L_x_5213) ;  /* 0x0000000005087348 */ /* 0x000fea0003c00000 */
[----:B------:R1:W2:Y:S02]  /*21670*/  SHFL.BFLY P0, R10, R168, R4, R3 ;  /* 0x0c000004a80a7389 */ /* 0x0002a40000000003 */
[----:B-12---:R-:W-:Y:S05]  /*21680*/  ENDCOLLECTIVE ;  /* 0x000000000000791b */ /* 0x006fea0003800000 */
.L_x_5213:
[----:B------:R-:W-:Y:S01]  /*21690*/  FADD.FTZ R6, R9, R6 ;  /* 0x0000000609067221 */ /* 0x000fe20000010000 */
[----:B------:R-:W-:Y:S01]  /*216a0*/  FADD.FTZ R8, R10, R167 ;  /* 0x000000a70a087221 */ /* 0x000fe20000010000 */
[----:B------:R-:W-:-:S04]  /*216b0*/  MOV R4, 0x1 ;  /* 0x0000000100047802 */ /* 0x000fc80000000f00 */
[----:B------:R-:W-:-:S07]  /*216c0*/  MOV R168, R8 ;  /* 0x0000000800a87202 */ /* 0x000fce0000000f00 */
[----:B------:R-:W-:Y:S05]  /*216d0*/  WARPSYNC.COLLECTIVE R5, `(.L_x_5214) ;  /* 0x0000000005087348 */ /* 0x000fea0003c00000 */
[----:B------:R1:W2:Y:S02]  /*216e0*/  SHFL.BFLY P0, R10, R168, R4, R3 ;  /* 0x0c000004a80a7389 */ /* 0x0002a40000000003 */
[----:B-12---:R-:W-:Y:S05]  /*216f0*/  ENDCOLLECTIVE ;  /* 0x000000000000791b */ /* 0x006fea0003800000 */
.L_x_5214:
[----:B------:R-:W-:Y:S05]  /*21700*/  BRA `(.L_x_5215) ;  /* 0xffffffec00e87947 */ /* 0x000fea000383ffff */
.L_x_5216:
        /* <DEDUP_REMOVED lines=15> */
.L_x_11666:


//--------------------- .text._ZN5flash24flash_fwd_splitkv_kernelI23Flash_fwd_kernel_traitsILi96ELi64ELi128ELi4ELb0ELb0EN7cutlass6half_tE19Flash_kernel_traitsILi96ELi64ELi128ELi4ES3_EELb0ELb1ELb1ELb0ELb0ELb1ELb0ELb1EEEvNS_16Flash_fwd_paramsE --------------------------
	.section	.text._ZN5flash24flash_fwd_splitkv_kernelI23Flash_fwd_kernel_traitsILi96ELi64ELi128ELi4ELb0ELb0EN7cutlass6half_tE19Flash_kernel_traitsILi96ELi64ELi128ELi4ES3_EELb0ELb1ELb1ELb0ELb0ELb1ELb0ELb1EEEvNS_16Flash_fwd_paramsE,"ax",@progbits
	.align	128
        .global         _ZN5flash24flash_fwd_splitkv_kernelI23Flash_fwd_kernel_traitsILi96ELi64ELi128ELi4ELb0ELb0EN7cutlass6half_tE19Flash_kernel_traitsILi96ELi64ELi128ELi4ES3_EELb0ELb1ELb1ELb0ELb0ELb1ELb0ELb1EEEvNS_16Flash_fwd_paramsE
        .type           _ZN5flash24flash_fwd_splitkv_kernelI23Flash_fwd_kernel_traitsILi96ELi64ELi128ELi4ELb0ELb0EN7cutlass6half_tE19Flash_kernel_traitsILi96ELi64ELi128ELi4ES3_EELb0ELb1ELb1ELb0ELb0ELb1ELb0ELb1EEEvNS_16Flash_fwd_paramsE,@function
        .size           _ZN5flash24flash_fwd_splitkv_kernelI23Flash_fwd_kernel_traitsILi96ELi64ELi128ELi4ELb0ELb0EN7cutlass6half_tE19Flash_kernel_traitsILi96ELi64ELi128ELi4ES3_EELb0ELb1ELb1ELb0ELb0ELb1ELb0ELb1EEEvNS_16Flash_fwd_paramsE,(.L_x_11667 - _ZN5flash24flash_fwd_splitkv_kernelI23Flash_fwd_kernel_traitsILi96ELi64ELi128ELi4ELb0ELb0EN7cutlass6half_tE19Flash_kernel_traitsILi96ELi64ELi128ELi4ES3_EELb0ELb1ELb1ELb0ELb0ELb1ELb0ELb1EEEvNS_16Flash_fwd_paramsE)
        .other          _ZN5flash24flash_fwd_splitkv_kernelI23Flash_fwd_kernel_traitsILi96ELi64ELi128ELi4ELb0ELb0EN7cutlass6half_tE19Flash_kernel_traitsILi96ELi64ELi128ELi4ES3_EELb0ELb1ELb1ELb0ELb0ELb1ELb0ELb1EEEvNS_16Flash_fwd_paramsE,@"STO_CUDA_ENTRY STV_DEFAULT"
_ZN5flash24flash_fwd_splitkv_kernelI23Flash_fwd_kernel_traitsILi96ELi64ELi128ELi4ELb0ELb0EN7cutlass6half_tE19Flash_kernel_traitsILi96ELi64ELi128ELi4ES3_EELb0ELb1ELb1ELb0ELb0ELb1ELb0ELb1EEEvNS_16Flash_fwd_paramsE:
.text._ZN5flash24flash_fwd_splitkv_kernelI23Flash_fwd_kernel_traitsILi96ELi64ELi128ELi4ELb0ELb0EN7cutlass6half_tE19Flash_kernel_traitsILi96ELi64ELi128ELi4ES3_EELb0ELb1ELb1ELb0ELb0ELb1ELb0ELb1EEEvNS_16Flash_fwd_paramsE:
[----:B------:R-:W-:Y:S01]  /*0000*/  LDC R1, c[0x0][0x37c] ;  /* 0x0000df00ff017b82 */ /* 0x000fe20000000800 */
[----:B------:R-:W1:Y:S07]  /*0010*/  S2R R145, SR_CTAID.X ;  /* 0x0000000000917919 */ /* 0x000e6e0000002500 */
[----:B------:R-:W2:Y:S01]  /*0020*/  LDC.64 R116, c[0x0][0x348] ;  /* 0x0000d200ff747b82 */ /* 0x000ea20000000a00 */
[----:B------:R-:W-:Y:S01]  /*0030*/  BSSY.RECONVERGENT B4, `(.L_x_5217) ;  /* 0x0000005000047945 */ /* 0x000fe20003800200 */
[----:B------:R-:W-:Y:S01]  /*0040*/  MOV R142, 0x80 ;  /* 0x00000080008e7802 */ /* 0x000fe20000000f00 */
[----:B------:R-:W3:Y:S01]  /*0050*/  S2R R143, SR_CTAID.Y ;  /* 0x00000000008f7919 */ /* 0x000ee20000002600 */
[----:B------:R-:W4:Y:S05]  /*0060*/  S2R R144, SR_CTAID.Z ;  /* 0x0000000000907919 */ /* 0x000f2a0000002700 */
[----:B-1234-:R-:W-:Y:S05]  /*0070*/  CALL.REL.NOINC `($_ZN5flash24flash_fwd_splitkv_kernelI23Flash_fwd_kernel_traitsILi96ELi64ELi128ELi4ELb0ELb0EN7cutlass6half_tE19Flash_kernel_traitsILi96ELi64ELi128ELi4ES3_EELb0ELb1ELb1ELb0ELb0ELb1ELb0ELb1EEEvNS_16Flash_fwd_paramsE$_ZN5flash30compute_attn_1rowblock_splitkvI23Flash_fwd_kernel_traitsILi96ELi64ELi128ELi4ELb0ELb0EN7cutlass6half_tE19Flash_kernel_traitsILi96ELi64ELi128ELi4ES3_EELb0ELb1ELb1ELb0ELb0ELb1ELb0ELb1ENS_16Flash_fwd_paramsEEEvRKT8_iiiii) ;  /* 0x0000000000087944 */ /* 0x01efea0003c00000 */
[----:B------:R-:W-:Y:S05]  /*0080*/  BSYNC.RECONVERGENT B4 ;  /* 0x0000000000047941 */ /* 0x000fea0003800200 */
.L_x_5217:
[----:B------:R-:W-:Y:S05]  /*0090*/  EXIT ;  /* 0x000000000000794d */ /* 0x000fea0003800000 */
        .type           $_ZN5flash24flash_fwd_splitkv_kernelI23Flash_fwd_kernel_traitsILi96ELi64ELi128ELi4ELb0ELb0EN7cutlass6half_tE19Flash_kernel_traitsILi96ELi64ELi128ELi4ES3_EELb0ELb1ELb1ELb0ELb0ELb1ELb0ELb1EEEvNS_16Flash_fwd_paramsE$_ZN5flash30compute_attn_1rowblock_splitkvI23Flash_fwd_kernel_traitsILi96ELi64ELi128ELi4ELb0ELb0EN7cutlass6half_tE19Flash_kernel_traitsILi96ELi64ELi128ELi4ES3_EELb0ELb1ELb1ELb0ELb0ELb1ELb0ELb1ENS_16Flash_fwd_paramsEEEvRKT8_iiiii,@function
        .size           $_ZN5flash24flash_fwd_splitkv_kernelI23Flash_fwd_kernel_traitsILi96ELi64ELi128ELi4ELb0ELb0EN7cutlass6half_tE19Flash_kernel_traitsILi96ELi64ELi128ELi4ES3_EELb0ELb1ELb1ELb0ELb0ELb1ELb0ELb1EEEvNS_16Flash_fwd_paramsE$_ZN5flash30compute_attn_1rowblock_splitkvI23Flash_fwd_kernel_traitsILi96ELi64ELi128ELi4ELb0ELb0EN7cutlass6half_tE19Flash_kernel_traitsILi96ELi64ELi128ELi4ES3_EELb0ELb1ELb1ELb0ELb0ELb1ELb0ELb1ENS_16Flash_fwd_paramsEEEvRKT8_iiiii,(.L_x_11667 - $_ZN5flash24flash_fwd_splitkv_kernelI23Flash_fwd_kernel_traitsILi96ELi64ELi128ELi4ELb0ELb0EN7cutlass6half_tE19Flash_kernel_traitsILi96ELi64ELi128ELi4ES3_EELb0ELb1ELb1ELb0ELb0ELb1ELb0ELb1EEEvNS_16Flash_fwd_paramsE$_ZN5flash30compute_attn_1rowblock_splitkvI23Flash_fwd_kernel_traitsILi96ELi64ELi128ELi4ELb0ELb0EN7cutlass6half_tE19Flash_kernel_traitsILi96ELi64ELi128ELi4ES3_EELb0ELb1ELb1ELb0ELb0ELb1ELb0ELb1ENS_16Flash_fwd_paramsEEEvRKT8_iiiii)
$_ZN5flash24flash_fwd_splitkv_kernelI23Flash_fwd_kernel_traitsILi96ELi64ELi128ELi4ELb0ELb0EN7cutlass6half_tE19Flash_kernel_traitsILi96ELi64ELi128ELi4ES3_EELb0ELb1ELb1ELb0ELb0ELb1ELb0ELb1EEEvNS_16Flash_fwd_paramsE$_ZN5flash30compute_attn_1rowblock_splitkvI23Flash_fwd_kernel_traitsILi96ELi64ELi128ELi4ELb0ELb0EN7cutlass6half_tE19Flash_kernel_traitsILi96ELi64ELi128ELi4ES3_EELb0ELb1ELb1ELb0ELb0ELb1ELb0ELb1ENS_16Flash_fwd_paramsEEEvRKT8_iiiii:
        /* <DEDUP_REMOVED lines=39> */
.L_x_5219:
[----:B------:R-:W-:Y:S05]  /*0310*/  BSYNC.RECONVERGENT B0 ;  /* 0x0000000000007941 */ /* 0x000fea0003800200 */
.L_x_5218:
[----:B------:R-:W-:Y:S04]  /*0320*/  BSSY.RECONVERGENT B0, `(.L_x_5220) ;  /* 0x0000007000007945 */ /* 0x000fe80003800200 */
[----:B------:R-:W-:Y:S05]  /*0330*/  @!P3 BRA `(.L_x_5221) ;  /* 0x000000000014b947 */ /* 0x000fea0003800000 */
[----:B------:R-:W4:Y:S02]  /*0340*/  LD.E.U8 R0, desc[UR4][R116.64+0x1b2] ;  /* 0x0001b20474007980 */ /* 0x000f24000c101100 */
[----:B----4-:R-:W-:-:S13]  /*0350*/  ISETP.NE.AND P1, PT, R0, RZ, PT ;  /* 0x000000ff0000720c */ /* 0x010fda0003f25270 */
[----:B------:R-:W4:Y:S02]  /*0360*/  @P1 LD.E R0, desc[UR4][R8.64+0x4] ;  /* 0x0000040408001980 */ /* 0x000f24000c101900 */
[----:B----45:R-:W-:-:S06]  /*0370*/  @P1 IADD3 R3, PT, PT, R0, -R11, RZ ;  /* 0x8000000b00031210 */ /* 0x030fcc0007ffe0ff */
[----:B------:R4:W5:Y:S02]  /*0380*/  @!P1 LD.E R3, desc[UR4][R8.64] ;  /* 0x0000000408039980 */ /* 0x000964000c101900 */
.L_x_5221:
[----:B------:R-:W-:Y:S05]  /*0390*/  BSYNC.RECONVERGENT B0 ;  /* 0x0000000000007941 */ /* 0x000fea0003800200 */
.L_x_5220:
        /* <DEDUP_REMOVED lines=9> */
.L_x_5223:
[----:B------:R-:W5:Y:S01]  /*0430*/  LD.E.64 R2, desc[UR4][R116.64+0x108] ;  /* 0x0001080474027980 */ /* 0x000f62000c101b00 */
[----:B------:R-:W-:Y:S01]  /*0440*/  BSSY.RECONVERGENT B0, `(.L_x_5225) ;  /* 0x0000006000007945 */ /* 0x000fe20003800200 */
[----:B-----5:R-:W-:-:S04]  /*0450*/  ISETP.NE.U32.AND P0, PT, R2, RZ, PT ;  /* 0x000000ff0200720c */ /* 0x020fc80003f05070 */
[----:B------:R-:W-:Y:S01]  /*0460*/  ISETP.NE.AND.EX P0, PT, R3, RZ, PT, P0 ;  /* 0x000000ff0300720c */ /* 0x000fe20003f05300 */
[----:B------:R-:W-:-:S12]  /*0470*/  IMAD.MOV.U32 R3, RZ, RZ, RZ ;  /* 0x000000ffff037224 */ /* 0x000fd800078e00ff */
[----:B------:R-:W-:Y:S05]  /*0480*/  @!P0 BRA `(.L_x_5226) ;  /* 0x0000000000048947 */ /* 0x000fea0003800000 */
[----:B------:R1:W5:Y:S02]  /*0490*/  LD.E R3, desc[UR4][R116.64+0xbc] ;  /* 0x0000bc0474037980 */ /* 0x000364000c101900 */
.L_x_5226:
[----:B------:R-:W-:Y:S05]  /*04a0*/  BSYNC.RECONVERGENT B0 ;  /* 0x0000000000007941 */ /* 0x000fea0003800200 */
.L_x_5225:
[----:B-----5:R-:W-:Y:S02]  /*04b0*/  IADD3 R110, PT, PT, R76, R3, RZ ;  /* 0x000000034c6e7210 */ /* 0x020fe40007ffe0ff */
.L_x_5224:
[----:B------:R-:W-:Y:S05]  /*04c0*/  BSYNC.RECONVERGENT B1 ;  /* 0x0000000000017941 */ /* 0x000fea0003800200 */
.L_x_5222:
[----:B------:R-:W-:Y:S01]  /*04d0*/  IMAD.SHL.U32 R109, R145, 0x40, RZ ;  /* 0x00000040916d7824 */ /* 0x000fe200078e00ff */
[----:B------:R-:W-:Y:S01]  /*04e0*/  MOV R2, R142 ;  /* 0x0000008e00027202 */ /* 0x000fe20000000f00 */
[----:B------:R-:W-:-:S03]  /*04f0*/  IMAD.MOV.U32 R3, RZ, RZ, 0x0 ;  /* 0x00000000ff037424 */ /* 0x000fc600078e00ff */
[----:B------:R-:W-:-:S13]  /*0500*/  ISETP.GT.AND P0, PT, R146, R109, PT ;  /* 0x0000006d9200720c */ /* 0x000fda0003f04270 */
[----:B-1234-:R-:W-:Y:S05]  /*0510*/  @!P0 RET.REL.NODEC R2 `(_ZN5flash24flash_fwd_splitkv_kernelI23Flash_fwd_kernel_traitsILi96ELi64ELi128ELi4ELb0ELb0EN7cutlass6half_tE19Flash_kernel_traitsILi96ELi64ELi128ELi4ES3_EELb0ELb1ELb1ELb0ELb0ELb1ELb0ELb1EEEvNS_16Flash_fwd_paramsE) ;  /* 0xfffffff802b88950 */ /* 0x01efea0003c3ffff */
        /* <DEDUP_REMOVED lines=84> */
.L_x_5229:
[----:B------:R-:W-:Y:S05]  /*0a60*/  BSYNC.RECONVERGENT B0 ;  /* 0x0000000000007941 */ /* 0x000fea0003800200 */
.L_x_5228:
        /* <DEDUP_REMOVED lines=18> */
.L_x_5231:
[----:B------:R-:W-:Y:S05]  /*0b90*/  BSYNC.RECONVERGENT B0 ;  /* 0x0000000000007941 */ /* 0x000fea0003800200 */
.L_x_5230:
[----:B------:R-:W-:Y:S01]  /*0ba0*/  MOV R143, 0x0 ;  /* 0x00000000008f7802 */ /* 0x000fe20000000f00 */
[----:B------:R1:W-:Y:S03]  /*0bb0*/  @!P6 ST.E desc[UR4][R6.64], R5 ;  /* 0x000000050600e985 */ /* 0x0003e6000c101904 */
[----:B-12--5:R-:W-:Y:S05]  /*0bc0*/  @P5 RET.REL.NODEC R142 `(_ZN5flash24flash_fwd_splitkv_kernelI23Flash_fwd_kernel_traitsILi96ELi64ELi128ELi4ELb0ELb0EN7cutlass6half_tE19Flash_kernel_traitsILi96ELi64ELi128ELi4ES3_EELb0ELb1ELb1ELb0ELb0ELb1ELb0ELb1EEEvNS_16Flash_fwd_paramsE) ;  /* 0xfffffff48e0c5950 */ /* 0x026fea0003c3ffff */
[----:B------:R-:W-:Y:S02]  /*0bd0*/  MOV R3, 0x7f800000 ;  /* 0x7f80000000037802 */ /* 0x000fe40000000f00 */
[----:B------:R-:W-:-:S03]  /*0be0*/  MOV R143, 0x0 ;  /* 0x00000000008f7802 */ /* 0x000fc60000000f00 */
[----:B------:R1:W-:Y:S02]  /*0bf0*/  ST.E desc[UR4][R6.64+0x80], R3 ;  /* 0x0000800306007985 */ /* 0x0003e4000c101904 */
[----:B-1----:R-:W-:Y:S05]  /*0c00*/  RET.REL.NODEC R142 `(_ZN5flash24flash_fwd_splitkv_kernelI23Flash_fwd_kernel_traitsILi96ELi64ELi128ELi4ELb0ELb0EN7cutlass6half_tE19Flash_kernel_traitsILi96ELi64ELi128ELi4ES3_EELb0ELb1ELb1ELb0ELb0ELb1ELb0ELb1EEEvNS_16Flash_fwd_paramsE) ;  /* 0xfffffff08efc7950 */ /* 0x002fea0003c3ffff */
.L_x_5227:
        /* <DEDUP_REMOVED lines=46> */
[----:B------:R-:W-:Y:S02]  /*0ef0*/  IADD3 R151, PT, PT, R11, R0, RZ ;  /* 0x000000000b977210 */ /* 0x000fe40007ffe0ff */
[C---:B------:R-:W-:Y:S01]  /*0f00*/  LEA R150, P0, R10.reuse, R152, 0x2 ;  /* 0x000000980a967211 */ /* 0x040fe200078010ff */
[----:B------:R-:W-:Y:S02]  /*0f10*/  @!P1 IMAD.MOV R8, RZ, RZ, -R8 ;  /* 0x000000ffff089224 */ /* 0x000fe400078e0a08 */
[----:B------:R-:W-:Y:S02]  /*0f20*/  @!P2 LOP3.LUT R8, RZ, R9, RZ, 0x33, !PT ;  /* 0x00000009ff08a212 */ /* 0x000fe400078e33ff */
[----:B------:R-:W-:-:S03]  /*0f30*/  LEA.HI.X R151, R10, R153, R151, 0x2, P0 ;  /* 0x000000990a977211 */ /* 0x000fc600000f1497 */
        /* <DEDUP_REMOVED lines=20> */
[----:B------:R-:W-:Y:S02]  /*1080*/  @!P1 IADD3 R2, PT, PT, R2, 0x1, RZ ;  /* 0x0000000102029810 */ /* 0x000fe40007ffe0ff */
[----:B------:R-:W-:Y:S01]  /*1090*/  ISETP.GE.AND P0, PT, R6, RZ, PT ;  /* 0x000000ff0600720c */ /* 0x000fe20003f06270 */
[----:B------:R-:W-:Y:S01]  /*10a0*/  IMAD.MOV R8, RZ, RZ, -R8 ;  /* 0x000000ffff087224 */ /* 0x000fe200078e0a08 */
[----:B------:R-:W-:-:S03]  /*10b0*/  ISETP.NE.AND P1, PT, R3, RZ, PT ;  /* 0x000000ff0300720c */ /* 0x000fc60003f25270 */
[----:B------:R-:W-:Y:S02]  /*10c0*/  IMAD R4, R9, R8, R4 ;  /* 0x0000000809047224 */ /* 0x000fe400078e0204 */
[----:B------:R-:W-:-:S04]  /*10d0*/  @P2 VIADD R2, R2, 0x1 ;  /* 0x0000000102022836 */ /* 0x000fc80000000000 */
[----:B------:R-:W-:Y:S02]  /*10e0*/  IMAD.MOV.U32 R9, RZ, RZ, R2 ;  /* 0x000000ffff097224 */ /* 0x000fe400078e0002 */
[----:B------:R-:W-:-:S03]  /*10f0*/  IMAD R2, R133, R4, RZ ;  /* 0x0000000485027224 */ /* 0x000fc600078e02ff */
[----:B------:R-:W-:Y:S02]  /*1100*/  @!P0 IADD3 R9, PT, PT, -R9, RZ, RZ ;  /* 0x000000ff09098210 */ /* 0x000fe40007ffe1ff */
[----:B------:R-:W-:-:S04]  /*1110*/  @!P1 LOP3.LUT R9, RZ, R3, RZ, 0x33, !PT ;  /* 0x00000003ff099212 */ /* 0x000fc800078e33ff */
[----:B------:R-:W-:Y:S01]  /*1120*/  SHF.R.S32.HI R6, RZ, 0x1f, R9 ;  /* 0x0000001fff067819 */ /* 0x000fe20000011409 */
[----:B------:R-:W-:-:S04]  /*1130*/  IMAD R11, R15, R9, RZ ;  /* 0x000000090f0b7224 */ /* 0x000fc800078e02ff */
[----:B------:R-:W-:Y:S01]  /*1140*/  IMAD R6, R14, R6, R11 ;  /* 0x000000060e067224 */ /* 0x000fe200078e020b */
[----:B---3--:R-:W-:Y:S01]  /*1150*/  SHF.R.S32.HI R7, RZ, 0x1f, R0 ;  /* 0x0000001fff077819 */ /* 0x008fe20000011400 */
[----:B------:R-:W-:-:S04]  /*1160*/  IMAD R5, R17, R0, RZ ;  /* 0x0000000011057224 */ /* 0x000fc800078e02ff */
[C---:B------:R-:W-:Y:S02]  /*1170*/  IMAD R5, R16.reuse, R7, R5 ;  /* 0x0000000710057224 */ /* 0x040fe400078e0205 */
[----:B------:R-:W-:-:S05]  /*1180*/  IMAD.WIDE.U32 R16, R16, R0, RZ ;  /* 0x0000000010107225 */ /* 0x000fca00078e00ff */
[----:B------:R-:W-:Y:S02]  /*1190*/  IADD3 R17, PT, PT, R17, R5, RZ ;  /* 0x0000000511117210 */ /* 0x000fe40007ffe0ff */
[----:B------:R-:W-:Y:S01]  /*11a0*/  SHF.R.S32.HI R5, RZ, 0x1f, R4 ;  /* 0x0000001fff057819 */ /* 0x000fe20000011404 */
[----:B------:R-:W-:-:S04]  /*11b0*/  IMAD.WIDE.U32 R16, R4, R132, R16 ;  /* 0x0000008404107225 */ /* 0x000fc800078e0010 */
[----:B------:R-:W-:-:S04]  /*11c0*/  IMAD R2, R132, R5, R2 ;  /* 0x0000000584027224 */ /* 0x000fc800078e0202 */
[----:B------:R-:W-:Y:S02]  /*11d0*/  IMAD.IADD R17, R17, 0x1, R2 ;  /* 0x0000000111117824 */ /* 0x000fe400078e0202 */
[----:B--2---:R-:W-:Y:S02]  /*11e0*/  IMAD R2, R13, R0, RZ ;  /* 0x000000000d027224 */ /* 0x004fe400078e02ff */
[----:B------:R-:W-:-:S04]  /*11f0*/  IMAD.WIDE.U32 R10, R9, R14, R16 ;  /* 0x0000000e090a7225 */ /* 0x000fc800078e0010 */
[----:B------:R-:W-:-:S04]  /*1200*/  IMAD.WIDE.U32 R16, R12, R0, RZ ;  /* 0x000000000c107225 */ /* 0x000fc800078e00ff */
[----:B------:R-:W-:Y:S01]  /*1210*/  IMAD R7, R12, R7, R2 ;  /* 0x000000070c077224 */ /* 0x000fe200078e0202 */
[----:B------:R-:W-:-:S03]  /*1220*/  IADD3 R2, PT, PT, R11, R6, RZ ;  /* 0x000000060b027210 */ /* 0x000fc60007ffe0ff */
[----:B------:R-:W-:Y:S01]  /*1230*/  IMAD.IADD R7, R17, 0x1, R7 ;  /* 0x0000000111077824 */ /* 0x000fe200078e0207 */
[----:B------:R-:W-:Y:S05]  /*1240*/  BRA `(.L_x_5234) ;  /* 0x0000000400347947 */ /* 0x000fea0003800000 */
.L_x_5233:
        /* <DEDUP_REMOVED lines=60> */
[----:B------:R-:W-:Y:S01]  /*1610*/  SHF.R.S32.HI R2, RZ, 0x1f, R8 ;  /* 0x0000001fff027819 */ /* 0x000fe20000011408 */
[----:B------:R-:W-:Y:S01]  /*1620*/  @!P2 IMAD R0, R13, R9, RZ ;  /* 0x000000090d00a224 */ /* 0x000fe200078e02ff */
[----:B------:R-:W-:Y:S01]  /*1630*/  @P2 IADD3 R10, PT, PT, R10, R11, RZ ;  /* 0x0000000b0a0a2210 */ /* 0x000fe20007ffe0ff */
[----:B------:R-:W-:Y:S02]  /*1640*/  IMAD R7, R15, R8, RZ ;  /* 0x000000080f077224 */ /* 0x000fe400078e02ff */
[----:B------:R-:W-:-:S02]  /*1650*/  @!P2 IMAD R0, R12, R5, R0 ;  /* 0x000000050c00a224 */ /* 0x000fc400078e0200 */
[----:B------:R-:W-:-:S04]  /*1660*/  @!P2 IMAD.WIDE.U32 R12, R12, R9, R18 ;  /* 0x000000090c0ca225 */ /* 0x000fc800078e0012 */
[----:B------:R-:W-:-:S04]  /*1670*/  IMAD.WIDE.U32 R8, R14, R8, R16 ;  /* 0x000000080e087225 */ /* 0x000fc800078e0010 */
[----:B------:R-:W-:Y:S02]  /*1680*/  IMAD R2, R14, R2, R7 ;  /* 0x000000020e027224 */ /* 0x000fe400078e0207 */
[-C--:B------:R-:W-:Y:S02]  /*1690*/  @P2 IMAD R5, R135, R10.reuse, RZ ;  /* 0x0000000a87052224 */ /* 0x080fe400078e02ff */
[----:B------:R-:W-:Y:S01]  /*16a0*/  @P2 IMAD.WIDE.U32 R14, R134, R10, RZ ;  /* 0x0000000a860e2225 */ /* 0x000fe200078e00ff */
[----:B------:R-:W-:Y:S02]  /*16b0*/  @!P2 IADD3 R7, PT, PT, R13, R0, RZ ;  /* 0x000000000d07a210 */ /* 0x000fe40007ffe0ff */
[----:B------:R-:W-:Y:S01]  /*16c0*/  MOV R10, R8 ;  /* 0x00000008000a7202 */ /* 0x000fe20000000f00 */
[----:B------:R-:W-:Y:S01]  /*16d0*/  @!P2 IMAD.MOV.U32 R16, RZ, RZ, R12 ;  /* 0x000000ffff10a224 */ /* 0x000fe200078e000c */
[----:B------:R-:W-:Y:S01]  /*16e0*/  IADD3 R2, PT, PT, R9, R2, RZ ;  /* 0x0000000209027210 */ /* 0x000fe20007ffe0ff */
[----:B------:R-:W-:Y:S01]  /*16f0*/  @P2 IMAD.IADD R7, R15, 0x1, R5 ;  /* 0x000000010f072824 */ /* 0x000fe200078e0205 */
[----:B------:R-:W-:-:S02]  /*1700*/  @P2 MOV R16, R14 ;  /* 0x0000000e00102202 */ /* 0x000fc40000000f00 */
[----:B-1----:R-:W-:Y:S02]  /*1710*/  MOV R5, RZ ;  /* 0x000000ff00057202 */ /* 0x002fe40000000f00 */
.L_x_5234:
[----:B------:R-:W-:Y:S05]  /*1720*/  BSYNC.RECONVERGENT B0 ;  /* 0x0000000000007941 */ /* 0x000fea0003800200 */
.L_x_5232:
        /* <DEDUP_REMOVED lines=27> */
[----:B------:R-:W-:-:S05]  /*18e0*/  IMAD.SHL.U32 R149, R62, 0x8, RZ ;  /* 0x000000083e957824 */ /* 0x000fca00078e00ff */
[----:B------:R-:W-:-:S06]  /*18f0*/  LOP3.LUT R12, R149, 0x18, RZ, 0xc0, !PT ;  /* 0x00000018950c7812 */ /* 0x000fcc00078ec0ff */
[----:B------:R-:W-:Y:S01]  /*1900*/  @!P2 IMAD.IADD R11, R11, 0x1, -R0 ;  /* 0x000000010b0ba824 */ /* 0x000fe200078e0a00 */
[----:B------:R-:W-:-:S04]  /*1910*/  IADD3 R16, P1, PT, R12, R16, RZ ;  /* 0x000000100c107210 */ /* 0x000fc80007f3e0ff */
[----:B------:R-:W-:Y:S02]  /*1920*/  ISETP.GE.U32.AND P3, PT, R11, R0, PT ;  /* 0x000000000b00720c */ /* 0x000fe40003f66070 */
[----:B------:R-:W-:Y:S01]  /*1930*/  LOP3.LUT R0, R144, R3, RZ, 0x3c, !PT ;  /* 0x0000000390007212 */ /* 0x000fe200078e3cff */
[----:B------:R-:W-:Y:S01]  /*1940*/  IMAD.X R17, RZ, RZ, R7, P1 ;  /* 0x000000ffff117224 */ /* 0x000fe200008e0607 */
[----:B------:R-:W-:Y:S02]  /*1950*/  @!P2 IADD3 R6, PT, PT, R6, 0x1, RZ ;  /* 0x000000010606a810 */ /* 0x000fe40007ffe0ff */
[----:B------:R-:W-:Y:S02]  /*1960*/  ISETP.GE.AND P1, PT, R0, RZ, PT ;  /* 0x000000ff0000720c */ /* 0x000fe40003f26270 */
[----:B------:R-:W-:Y:S02]  /*1970*/  ISETP.NE.AND P2, PT, R3, RZ, PT ;  /* 0x000000ff0300720c */ /* 0x000fe40003f45270 */
[----:B------:R-:W-:Y:S01]  /*1980*/  LOP3.LUT R7, R149, 0xc0, RZ, 0xc0, !PT ;  /* 0x000000c095077812 */ /* 0x000fe200078ec0ff */
[----:B-----5:R-:W-:-:S02]  /*1990*/  IMAD R5, R5, R134, RZ ;  /* 0x0000008605057224 */ /* 0x020fc400078e02ff */
[----:B------:R-:W-:Y:S01]  /*19a0*/  @P3 VIADD R6, R6, 0x1 ;  /* 0x0000000106063836 */ /* 0x000fe20000000000 */
[----:B------:R-:W-:Y:S02]  /*19b0*/  LOP3.LUT R0, R7, 0x18, R62, 0xf8, !PT ;  /* 0x0000001807007812 */ /* 0x000fe400078ef83e */
[----:B------:R-:W-:Y:S01]  /*19c0*/  MOV R7, 0x400 ;  /* 0x0000040000077802 */ /* 0x000fe20000000f00 */
[----:B------:R-:W-:Y:S01]  /*19d0*/  IMAD R5, R4, R135, R5 ;  /* 0x0000008704057224 */ /* 0x000fe200078e0205 */
[----:B------:R-:W-:Y:S01]  /*19e0*/  LOP3.LUT R0, R0, 0x18, R149, 0x78, !PT ;  /* 0x0000001800007812 */ /* 0x000fe200078e7895 */
[----:B------:R-:W-:Y:S01]  /*19f0*/  @!P1 IMAD.MOV R6, RZ, RZ, -R6 ;  /* 0x000000ffff069224 */ /* 0x000fe200078e0a06 */
[----:B-1----:R-:W-:Y:S01]  /*1a00*/  LEA R108, R108, R7, 0x18 ;  /* 0x000000076c6c7211 */ /* 0x002fe200078ec0ff */
[----:B------:R-:W-:Y:S01]  /*1a10*/  IMAD.WIDE.U32 R16, R4, R134, R16 ;  /* 0x0000008604107225 */ /* 0x000fe200078e0010 */
[----:B------:R-:W-:Y:S02]  /*1a20*/  @!P2 LOP3.LUT R6, RZ, R3, RZ, 0x33, !PT ;  /* 0x00000003ff06a212 */ /* 0x000fe400078e33ff */
[----:B------:R-:W-:Y:S01]  /*1a30*/  LOP3.LUT R149, R0, 0x1f20, R149, 0xf8, !PT ;  /* 0x00001f2000957812 */ /* 0x000fe200078ef895 */
[----:B------:R-:W-:Y:S01]  /*1a40*/  IMAD.IADD R17, R17, 0x1, R5 ;  /* 0x0000000111117824 */ /* 0x000fe200078e0205 */
[----:B------:R-:W-:Y:S01]  /*1a50*/  SHF.R.S32.HI R0, RZ, 0x1f, R6 ;  /* 0x0000001fff007819 */ /* 0x000fe20000011406 */
[----:B------:R-:W-:-:S02]  /*1a60*/  IMAD R3, R25, R6, RZ ;  /* 0x0000000619037224 */ /* 0x000fc400078e02ff */
[C---:B------:R-:W-:Y:S02]  /*1a70*/  IMAD.SHL.U32 R60, R62.reuse, 0x20, RZ ;  /* 0x000000203e3c7824 */ /* 0x040fe400078e00ff */
[----:B------:R-:W-:-:S03]  /*1a80*/  IMAD.SHL.U32 R103, R62, 0x4, RZ ;  /* 0x000000043e677824 */ /* 0x000fc600078e00ff */
[----:B------:R-:W-:Y:S02]  /*1a90*/  LOP3.LUT R67, R60, 0xc0, RZ, 0xc0, !PT ;  /* 0x000000c03c437812 */ /* 0x000fe400078ec0ff */
[--C-:B------:R-:W-:Y:S02]  /*1aa0*/  SHF.R.U32.HI R64, RZ, 0x1, R62.reuse ;  /* 0x00000001ff407819 */ /* 0x100fe4000001163e */
[----:B------:R-:W-:-:S04]  /*1ab0*/  LOP3.LUT R106, R67, 0x8, R62, 0xf8, !PT ;  /* 0x00000008436a7812 */ /* 0x000fc800078ef83e */
[----:B------:R-:W-:Y:S02]  /*1ac0*/  LOP3.LUT R106, R106, 0x18, R103, 0x78, !PT ;  /* 0x000000186a6a7812 */ /* 0x000fe400078e7867 */
[----:B------:R-:W-:Y:S01]  /*1ad0*/  SHF.R.U32.HI R114, RZ, 0x2, R62 ;  /* 0x00000002ff727819 */ /* 0x000fe2000001163e */
[----:B------:R-:W-:-:S04]  /*1ae0*/  IMAD.MOV.U32 R115, RZ, RZ, RZ ;  /* 0x000000ffff737224 */ /* 0x000fc800078e00ff */
[-C--:B------:R-:W-:Y:S02]  /*1af0*/  IMAD R141, R135, R114.reuse, RZ ;  /* 0x00000072878d7224 */ /* 0x080fe400078e02ff */
[----:B------:R-:W-:Y:S02]  /*1b00*/  IMAD R137, R133, R114, RZ ;  /* 0x0000007285897224 */ /* 0x000fe400078e02ff */
[----:B------:R-:W-:Y:S01]  /*1b10*/  VIADD R65, R61, 0xffffffff ;  /* 0xffffffff3d417836 */ /* 0x000fe20000000000 */
[C---:B------:R-:W-:Y:S01]  /*1b20*/  SHF.L.U64.HI R71, R134.reuse, 0x5, R135 ;  /* 0x0000000586477819 */ /* 0x040fe20000010287 */
[----:B------:R-:W-:Y:S01]  /*1b30*/  IMAD.SHL.U32 R70, R134, 0x20, RZ ;  /* 0x0000002086467824 */ /* 0x000fe200078e00ff */
[C---:B------:R-:W-:Y:S01]  /*1b40*/  SHF.L.U64.HI R69, R132.reuse, 0x5, R133 ;  /* 0x0000000584457819 */ /* 0x040fe20000010285 */
[----:B------:R-:W-:Y:S02]  /*1b50*/  IMAD.SHL.U32 R68, R132, 0x20, RZ ;  /* 0x0000002084447824 */ /* 0x000fe400078e00ff */
[----:B------:R-:W-:-:S02]  /*1b60*/  IMAD.SHL.U32 R55, R65, 0x80, RZ ;  /* 0x0000008041377824 */ /* 0x000fc400078e00ff */
[----:B------:R-:W-:Y:S02]  /*1b70*/  IMAD R149, R149, 0x2, R108 ;  /* 0x0000000295957824 */ /* 0x000fe400078e026c */
[----:B--2---:R-:W-:Y:S02]  /*1b80*/  @P0 IMAD R7, R23, R148, RZ ;  /* 0x0000009417070224 */ /* 0x004fe400078e02ff */
[----:B---3--:R-:W-:-:S04]  /*1b90*/  @!P0 IMAD.WIDE.U32 R30, R28, R143, RZ ;  /* 0x0000008f1c1e8225 */ /* 0x008fc800078e00ff */
[----:B------:R-:W-:Y:S02]  /*1ba0*/  @!P0 IMAD R4, R29, R143, RZ ;  /* 0x0000008f1d048224 */ /* 0x000fe400078e02ff */
[----:B------:R-:W-:-:S04]  /*1bb0*/  @P0 IMAD.WIDE.U32 R28, R22, R148, RZ ;  /* 0x00000094161c0225 */ /* 0x000fc800078e00ff */
[----:B------:R-:W-:Y:S02]  /*1bc0*/  @!P0 IMAD.MOV.U32 R5, RZ, RZ, R30 ;  /* 0x000000ffff058224 */ /* 0x000fe400078e001e */
[----:B------:R-:W-:Y:S01]  /*1bd0*/  @!P0 IMAD.IADD R4, R31, 0x1, R4 ;  /* 0x000000011f048824 */ /* 0x000fe200078e0204 */
[----:B------:R-:W-:Y:S01]  /*1be0*/  @P0 IADD3 R4, PT, PT, R29, R7, RZ ;  /* 0x000000071d040210 */ /* 0x000fe20007ffe0ff */
[----:B------:R-:W-:Y:S02]  /*1bf0*/  @P0 IMAD.MOV.U32 R5, RZ, RZ, R28 ;  /* 0x000000ffff050224 */ /* 0x000fe400078e001c */
[----:B------:R-:W-:-:S04]  /*1c00*/  IMAD.WIDE.U32 R28, R6, R24, R16 ;  /* 0x00000018061c7225 */ /* 0x000fc800078e0010 */
[----:B------:R-:W-:Y:S02]  /*1c10*/  IMAD R24, R0, R24, R3 ;  /* 0x0000001800187224 */ /* 0x000fe400078e0203 */
[----:B------:R-:W-:-:S05]  /*1c20*/  IMAD.SHL.U32 R3, R62, 0x10, RZ ;  /* 0x000000103e037824 */ /* 0x000fca00078e00ff */
[C---:B------:R-:W-:Y:S02]  /*1c30*/  LOP3.LUT R107, R3.reuse, 0x3e00, RZ, 0xc0, !PT ;  /* 0x00003e00036b7812 */ /* 0x040fe400078ec0ff */
[----:B------:R-:W-:Y:S02]  /*1c40*/  LOP3.LUT R3, R3, 0x100, RZ, 0xc0, !PT ;  /* 0x0000010003037812 */ /* 0x000fe400078ec0ff */
[--C-:B------:R-:W-:Y:S02]  /*1c50*/  LOP3.LUT R107, R107, 0x20, R60.reuse, 0xf8, !PT ;  /* 0x000000206b6b7812 */ /* 0x100fe400078ef83c */
[----:B------:R-:W-:Y:S02]  /*1c60*/  LOP3.LUT R3, R3, 0x20, R60, 0xf8, !PT ;  /* 0x0000002003037812 */ /* 0x000fe400078ef83c */
[----:B------:R-:W-:Y:S02]  /*1c70*/  LOP3.LUT R16, R67, 0x8, R64, 0xf8, !PT ;  /* 0x0000000843107812 */ /* 0x000fe400078ef840 */
[----:B------:R-:W-:Y:S01]  /*1c80*/  IADD3 R30, P1, PT, R12, R5, RZ ;  /* 0x000000050c1e7210 */ /* 0x000fe20007f3e0ff */
[----:B------:R-:W-:Y:S01]  /*1c90*/  IMAD.IADD R25, R29, 0x1, R24 ;  /* 0x000000011d197824 */ /* 0x000fe200078e0218 */
[----:B------:R-:W-:-:S02]  /*1ca0*/  LOP3.LUT R106, R3, R106, RZ, 0xfc, !PT ;  /* 0x0000006a036a7212 */ /* 0x000fc400078efcff */
[----:B------:R-:W-:Y:S02]  /*1cb0*/  LOP3.LUT R107, R107, 0x100, R60, 0xf8, !PT ;  /* 0x000001006b6b7812 */ /* 0x000fe400078ef83c */
[----:B------:R-:W-:Y:S02]  /*1cc0*/  LOP3.LUT R16, R16, 0x18, R103, 0x78, !PT ;  /* 0x0000001810107812 */ /* 0x000fe400078e7867 */
[----:B------:R-:W-:Y:S02]  /*1cd0*/  SHF.R.S32.HI R3, RZ, 0x1f, R76 ;  /* 0x0000001fff037819 */ /* 0x000fe4000001144c */
[----:B------:R-:W-:Y:S01]  /*1ce0*/  MOV R24, R28 ;  /* 0x0000001c00187202 */ /* 0x000fe20000000f00 */
[----:B------:R-:W-:Y:S01]  /*1cf0*/  IMAD.X R31, RZ, RZ, R4, P1 ;  /* 0x000000ffff1f7224 */ /* 0x000fe200008e0604 */
[----:B------:R-:W-:Y:S02]  /*1d00*/  LOP3.LUT R107, R107, R16, RZ, 0xfc, !PT ;  /* 0x000000106b6b7212 */ /* 0x000fe400078efcff */
[----:B------:R-:W-:Y:S01]  /*1d10*/  LEA.HI R3, R3, R76, RZ, 0x7 ;  /* 0x0000004c03037211 */ /* 0x000fe200078f38ff */
[----:B------:R-:W-:Y:S01]  /*1d20*/  IMAD R4, R27, R144, RZ ;  /* 0x000000901b047224 */ /* 0x000fe200078e02ff */
[----:B------:R-:W-:Y:S01]  /*1d30*/  IADD3 R16, P0, PT, R12, R10, RZ ;  /* 0x0000000a0c107210 */ /* 0x000fe20007f1e0ff */
[----:B------:R-:W-:Y:S01]  /*1d40*/  IMAD.WIDE.U32 R10, R114, R134, R24 ;  /* 0x00000086720a7225 */ /* 0x000fe200078e0018 */
[----:B------:R-:W-:-:S03]  /*1d50*/  SHF.R.S32.HI R3, RZ, 0x7, R3 ;  /* 0x00000007ff037819 */ /* 0x000fc60000011403 */
[----:B------:R-:W-:Y:S01]  /*1d60*/  IMAD.WIDE.U32 R26, R26, R144, R30 ;  /* 0x000000901a1a7225 */ /* 0x000fe200078e001e */
[----:B------:R-:W-:-:S03]  /*1d70*/  VIMNMX R72, PT, PT, R136, R3, !PT ;  /* 0x0000000388487248 */ /* 0x000fc60007fe0100 */
[----:B------:R-:W-:Y:S01]  /*1d80*/  IMAD.X R17, RZ, RZ, R2, P0 ;  /* 0x000000ffff117224 */ /* 0x000fe200000e0602 */
[C---:B----4-:R-:W-:Y:S01]  /*1d90*/  LEA R140, P0, R10.reuse, R18, 0x1 ;  /* 0x000000120a8c7211 */ /* 0x050fe200078008ff */
[----:B------:R-:W-:Y:S02]  /*1da0*/  IMAD.IADD R141, R11, 0x1, R141 ;  /* 0x000000010b8d7824 */ /* 0x000fe400078e028d */
[----:B------:R-:W-:Y:S02]  /*1db0*/  IMAD.IADD R5, R27, 0x1, R4 ;  /* 0x000000011b057824 */ /* 0x000fe400078e0204 */
[----:B------:R-:W-:Y:S02]  /*1dc0*/  IMAD.MOV.U32 R4, RZ, RZ, R26 ;  /* 0x000000ffff047224 */ /* 0x000fe400078e001a */
[----:B------:R-:W-:Y:S01]  /*1dd0*/  IMAD.WIDE.U32 R26, R145, 0x40, R114 ;  /* 0x00000040911a7825 */ /* 0x000fe200078e0072 */
[----:B------:R-:W-:Y:S02]  /*1de0*/  LEA.HI.X R141, R10, R19, R141, 0x1, P0 ;  /* 0x000000130a8d7211 */ /* 0x000fe400000f0c8d */
[----:B------:R-:W-:Y:S01]  /*1df0*/  ISETP.GT.U32.AND P0, PT, R61, R72, PT ;  /* 0x000000483d00720c */ /* 0x000fe20003f04070 */
[----:B------:R-:W-:-:S02]  /*1e00*/  IMAD R2, R27, R22, RZ ;  /* 0x000000161b027224 */ /* 0x000fc400078e02ff */
[----:B------:R-:W-:-:S04]  /*1e10*/  IMAD.WIDE.U32 R4, R26, R22, R4 ;  /* 0x000000161a047225 */ /* 0x000fc800078e0004 */
[----:B------:R-:W-:Y:S02]  /*1e20*/  IMAD R2, R26, R23, R2 ;  /* 0x000000171a027224 */ /* 0x000fe400078e0202 */
[----:B------:R-:W-:Y:S01]  /*1e30*/  IMAD.WIDE.U32 R16, R114, R132, R16 ;  /* 0x0000008472107225 */ /* 0x000fe200078e0010 */
[----:B------:R-:W-:Y:S02]  /*1e40*/  LEA R118, P2, R4, R8, 0x1 ;  /* 0x0000000804767211 */ /* 0x000fe400078408ff */
[----:B------:R-:W-:Y:S01]  /*1e50*/  IADD3 R2, PT, PT, R5, R2, RZ ;  /* 0x0000000205027210 */ /* 0x000fe20007ffe0ff */
[----:B------:R-:W-:Y:S01]  /*1e60*/  IMAD.IADD R137, R17, 0x1, R137 ;  /* 0x0000000111897824 */ /* 0x000fe200078e0289 */
[----:B------:R-:W-:Y:S01]  /*1e70*/  LEA R138, P1, R16, R20, 0x1 ;  /* 0x00000014108a7211 */ /* 0x000fe200078208ff */
[----:B------:R-:W-:Y:S01]  /*1e80*/  IMAD.SHL.U32 R73, R22, 0x20, RZ ;  /* 0x0000002016497824 */ /* 0x000fe200078e00ff */
[----:B------:R-:W-:Y:S02]  /*1e90*/  LEA.HI.X R119, R4, R9, R2, 0x1, P2 ;  /* 0x0000000904777211 */ /* 0x000fe400010f0c02 */
[----:B------:R-:W-:-:S02]  /*1ea0*/  SHF.L.U64.HI R74, R22, 0x5, R23 ;  /* 0x00000005164a7819 */ /* 0x000fc40000010217 */
[----:B------:R-:W-:Y:S02]  /*1eb0*/  LEA.HI.X R137, R16, R21, R137, 0x1, P1 ;  /* 0x0000001510897211 */ /* 0x000fe400008f0c89 */
        /* <DEDUP_REMOVED lines=20> */
[C---:B------:R-:W-:Y:S01]  /*2000*/  VIADD R100, R114.reuse, 0x60 ;  /* 0x0000006072647836 */ /* 0x040fe20000000000 */
        /* <DEDUP_REMOVED lines=71> */
.L_x_5304:
        /* <DEDUP_REMOVED lines=21> */
.L_x_5237:
[----:B------:R-:W-:Y:S05]  /*25d0*/  BSYNC.RECONVERGENT B0 ;  /* 0x0000000000007941 */ /* 0x000fea0003800200 */
.L_x_5236:
        /* <DEDUP_REMOVED lines=15> */
.L_x_5239:
[----:B------:R-:W-:Y:S05]  /*26d0*/  BSYNC.RECONVERGENT B0 ;  /* 0x0000000000007941 */ /* 0x000fea0003800200 */
.L_x_5238:
        /* <DEDUP_REMOVED lines=18> */
.L_x_5241:
[----:B------:R-:W-:Y:S05]  /*2800*/  BSYNC.RECONVERGENT B0 ;  /* 0x0000000000007941 */ /* 0x000fea0003800200 */
.L_x_5240:
        /* <DEDUP_REMOVED lines=18> */
.L_x_5243:
[----:B------:R-:W-:Y:S05]  /*2930*/  BSYNC.RECONVERGENT B0 ;  /* 0x0000000000007941 */ /* 0x000fea0003800200 */
.L_x_5242:
        /* <DEDUP_REMOVED lines=27> */
.L_x_5247:
[----:B------:R-:W-:Y:S05]  /*2af0*/  BSYNC.RECONVERGENT B0 ;  /* 0x0000000000007941 */ /* 0x000fea0003800200 */
.L_x_5246:
        /* <DEDUP_REMOVED lines=15> */
.L_x_5249:
[----:B------:R-:W-:Y:S05]  /*2bf0*/  BSYNC.RECONVERGENT B0 ;  /* 0x0000000000007941 */ /* 0x000fea0003800200 */
.L_x_5248:
        /* <DEDUP_REMOVED lines=15> */
.L_x_5251:
[----:B------:R-:W-:Y:S05]  /*2cf0*/  BSYNC.RECONVERGENT B0 ;  /* 0x0000000000007941 */ /* 0x000fea0003800200 */
.L_x_5250:
        /* <DEDUP_REMOVED lines=19> */
.L_x_5245:
        /* <DEDUP_REMOVED lines=62> */
.L_x_5257:
[----:B------:R-:W-:Y:S05]  /*3210*/  BSYNC.RECONVERGENT B0 ;  /* 0x0000000000007941 */ /* 0x000fea0003800200 */
.L_x_5256:
        /* <DEDUP_REMOVED lines=52> */
.L_x_5259:
[----:B------:R-:W-:Y:S05]  /*3560*/  BSYNC.RECONVERGENT B0 ;  /* 0x0000000000007941 */ /* 0x000fea0003800200 */
.L_x_5258:
        /* <DEDUP_REMOVED lines=51> */
.L_x_5255:
[----:B------:R-:W-:Y:S05]  /*38a0*/  BSYNC.RECONVERGENT B1 ;  /* 0x0000000000017941 */ /* 0x000fea0003800200 */
.L_x_5254:
        /* <DEDUP_REMOVED lines=67> */
.L_x_5263:
[----:B------:R-:W-:Y:S05]  /*3ce0*/  BSYNC.RECONVERGENT B0 ;  /* 0x0000000000007941 */ /* 0x000fea0003800200 */
.L_x_5262:
        /* <DEDUP_REMOVED lines=52> */
.L_x_5265:
[----:B------:R-:W-:Y:S05]  /*4030*/  BSYNC.RECONVERGENT B0 ;  /* 0x0000000000007941 */ /* 0x000fea0003800200 */
.L_x_5264:
        /* <DEDUP_REMOVED lines=51> */
.L_x_5261:
[----:B------:R-:W-:Y:S05]  /*4370*/  BSYNC.RECONVERGENT B1 ;  /* 0x0000000000017941 */ /* 0x000fea0003800200 */
.L_x_5260:
        /* <DEDUP_REMOVED lines=65> */
.L_x_5269:
[----:B------:R-:W-:Y:S05]  /*4790*/  BSYNC.RECONVERGENT B0 ;  /* 0x0000000000007941 */ /* 0x000fea0003800200 */
.L_x_5268:
        /* <DEDUP_REMOVED lines=52> */
.L_x_5271:
[----:B------:R-:W-:Y:S05]  /*4ae0*/  BSYNC.RECONVERGENT B0 ;  /* 0x0000000000007941 */ /* 0x000fea0003800200 */
.L_x_5270:
        /* <DEDUP_REMOVED lines=51> */
.L_x_5267:
[----:B------:R-:W-:Y:S05]  /*4e20*/  BSYNC.RECONVERGENT B1 ;  /* 0x0000000000017941 */ /* 0x000fea0003800200 */
.L_x_5266:
        /* <DEDUP_REMOVED lines=68> */
.L_x_5275:
[----:B------:R-:W-:Y:S05]  /*5270*/  BSYNC.RECONVERGENT B0 ;  /* 0x0000000000007941 */ /* 0x000fea0003800200 */
.L_x_5274:
        /* <DEDUP_REMOVED lines=52> */
.L_x_5277:
[----:B------:R-:W-:Y:S05]  /*55c0*/  BSYNC.RECONVERGENT B0 ;  /* 0x0000000000007941 */ /* 0x000fea0003800200 */
.L_x_5276:
        /* <DEDUP_REMOVED lines=51> */
.L_x_5273:
[----:B------:R-:W-:Y:S05]  /*5900*/  BSYNC.RECONVERGENT B1 ;  /* 0x0000000000017941 */ /* 0x000fea0003800200 */
.L_x_5272:
[----:B------:R-:W2:Y:S02]  /*5910*/  LD.E R3, desc[UR4][R116.64+0xd0] ;  /* 0x0000d00474037980 */ /* 0x000ea4000c101900 */
[----:B--2---:R-:W-:Y:S05]  /*5920*/  IMAD.U32 R3, R3, -0x40, RZ ;  /* 0xffffffc003037824 */ /* 0x004fea00078e00ff */
[C---:B------:R-:W-:Y:S02]  /*5930*/  LEA R16, P1, R3.reuse, R16, 0x1 ;  /* 0x0000001003107211 */ /* 0x040fe400078208ff */
[C---:B------:R-:W-:Y:S02]  /*5940*/  LEA R52, P0, R3.reuse, R52, 0x1 ;  /* 0x0000003403347211 */ /* 0x040fe400078008ff */
[C---:B------:R-:W-:Y:S02]  /*5950*/  LEA.HI.X.SX32 R17, R3.reuse, R17, 0x1, P1 ;  /* 0x0000001103117211 */ /* 0x040fe400008f0eff */
[----:B------:R-:W-:Y:S01]  /*5960*/  LEA.HI.X.SX32 R53, R3, R53, 0x1, P0 ;  /* 0x0000003503357211 */ /* 0x000fe200000f0eff */
[----:B------:R-:W-:Y:S05]  /*5970*/  BRA `(.L_x_5252) ;  /* 0x0000004800007947 */ /* 0x000fea0003800000 */
.L_x_5253:
        /* <DEDUP_REMOVED lines=99> */
.L_x_5281:
[----:B------:R-:W-:Y:S05]  /*5fb0*/  BSYNC.RECONVERGENT B0 ;  /* 0x0000000000007941 */ /* 0x000fea0003800200 */
.L_x_5280:
        /* <DEDUP_REMOVED lines=93> */
.L_x_5283:
[----:B------:R-:W-:Y:S05]  /*6590*/  BSYNC.RECONVERGENT B0 ;  /* 0x0000000000007941 */ /* 0x000fea0003800200 */
.L_x_5282:
        /* <DEDUP_REMOVED lines=92> */
.L_x_5279:
[----:B------:R-:W-:Y:S05]  /*6b60*/  BSYNC.RECONVERGENT B1 ;  /* 0x0000000000017941 */ /* 0x000fea0003800200 */
.L_x_5278:
        /* <DEDUP_REMOVED lines=98> */
.L_x_5287:
[----:B------:R-:W-:Y:S05]  /*7190*/  BSYNC.RECONVERGENT B0 ;  /* 0x0000000000007941 */ /* 0x000fea0003800200 */
.L_x_5286:
        /* <DEDUP_REMOVED lines=93> */
.L_x_5289:
[----:B------:R-:W-:Y:S05]  /*7770*/  BSYNC.RECONVERGENT B0 ;  /* 0x0000000000007941 */ /* 0x000fea0003800200 */
.L_x_5288:
        /* <DEDUP_REMOVED lines=92> */
.L_x_5285:
[----:B------:R-:W-:Y:S05]  /*7d40*/  BSYNC.RECONVERGENT B1 ;  /* 0x0000000000017941 */ /* 0x000fea0003800200 */
.L_x_5284:
        /* <DEDUP_REMOVED lines=98> */
.L_x_5293:
[----:B------:R-:W-:Y:S05]  /*8370*/  BSYNC.RECONVERGENT B0 ;  /* 0x0000000000007941 */ /* 0x000fea0003800200 */
.L_x_5292:
        /* <DEDUP_REMOVED lines=93> */
.L_x_5295:
[----:B------:R-:W-:Y:S05]  /*8950*/  BSYNC.RECONVERGENT B0 ;  /* 0x0000000000007941 */ /* 0x000fea0003800200 */
.L_x_5294:
        /* <DEDUP_REMOVED lines=92> */
.L_x_5291:
[----:B------:R-:W-:Y:S05]  /*8f20*/  BSYNC.RECONVERGENT B1 ;  /* 0x0000000000017941 */ /* 0x000fea0003800200 */
.L_x_5290:
        /* <DEDUP_REMOVED lines=101> */
.L_x_5299:
[----:B------:R-:W-:Y:S05]  /*9580*/  BSYNC.RECONVERGENT B0 ;  /* 0x0000000000007941 */ /* 0x000fea0003800200 */
.L_x_5298:
        /* <DEDUP_REMOVED lines=92> */
.L_x_5301:
[----:B------:R-:W-:Y:S05]  /*9b50*/  BSYNC.RECONVERGENT B0 ;  /* 0x0000000000007941 */ /* 0x000fea0003800200 */
.L_x_5300:
        /* <DEDUP_REMOVED lines=90> */
.L_x_5297:
[----:B------:R-:W-:Y:S05]  /*a100*/  BSYNC.RECONVERGENT B1 ;  /* 0x0000000000017941 */ /* 0x000fea0003800200 */
.L_x_5296:
[----:B------:R-:W3:Y:S01]  /*a110*/  LD.E R3, desc[UR4][R116.64+0xd0] ;  /* 0x0000d00474037980 */ /* 0x000ee2000c101900 */
[----:B-----5:R-:W-:Y:S02]  /*a120*/  IMAD.MOV.U32 R81, RZ, RZ, R77 ;  /* 0x000000ffff517224 */ /* 0x020fe400078e004d */
[----:B---3--:R-:W-:Y:S05]  /*a130*/  IMAD.U32 R3, R3, -0x40, RZ ;  /* 0xffffffc003037824 */ /* 0x008fea00078e00ff */
[C---:B------:R-:W-:Y:S02]  /*a140*/  LEA R82, P1, R3.reuse, R82, 0x1 ;  /* 0x0000005203527211 */ /* 0x040fe400078208ff */
[C---:B------:R-:W-:Y:S02]  /*a150*/  LEA R80, P0, R3.reuse, R80, 0x1 ;  /* 0x0000005003507211 */ /* 0x040fe400078008ff */
[C---:B------:R-:W-:Y:S02]  /*a160*/  LEA.HI.X.SX32 R83, R3.reuse, R83, 0x1, P1 ;  /* 0x0000005303537211 */ /* 0x040fe400008f0eff */
[----:B------:R-:W-:Y:S09]  /*a170*/  LEA.HI.X.SX32 R77, R3, R81, 0x1, P0 ;  /* 0x00000051034d7211 */ /* 0x000ff200000f0eff */
.L_x_5252:
[----:B------:R-:W-:Y:S05]  /*a180*/  BSYNC.RECONVERGENT B2 ;  /* 0x0000000000027941 */ /* 0x000fea0003800200 */
.L_x_5244:
        /* <DEDUP_REMOVED lines=101> */
.L_x_5303:
[----:B------:R-:W-:Y:S05]  /*a7e0*/  BSYNC.RECONVERGENT B0 ;  /* 0x0000000000007941 */ /* 0x000fea0003800200 */
.L_x_5302:
[----:B------:R-:W-:Y:S05]  /*a7f0*/  @P2 BRA `(.L_x_5304) ;  /* 0xffffff7c00202947 */ /* 0x000fea000383ffff */
.L_x_5235:
        /* <DEDUP_REMOVED lines=29> */
.L_x_5309:
[----:B------:R2:W-:Y:S02]  /*a9d0*/  STS.128 [R149+0x2000], RZ ;  /* 0x002000ff95007388 */ /* 0x0005e40000000c00 */
.L_x_5308:
[----:B------:R-:W-:Y:S05]  /*a9e0*/  BSYNC.RECONVERGENT B0 ;  /* 0x0000000000007941 */ /* 0x000fea0003800200 */
.L_x_5307:
        /* <DEDUP_REMOVED lines=24> */
.L_x_5311:
[----:B------:R1:W-:Y:S01]  /*ab70*/  STS.128 [R149+0x2800], RZ ;  /* 0x002800ff95007388 */ /* 0x0003e20000000c00 */
[----:B------:R-:W-:Y:S05]  /*ab80*/  BRA `(.L_x_5310) ;  /* 0x0000003800507947 */ /* 0x000fea0003800000 */
.L_x_5306:
        /* <DEDUP_REMOVED lines=84> */
.L_x_5318:
[----:B------:R-:W-:Y:S05]  /*b0d0*/  BSYNC.RECONVERGENT B0 ;  /* 0x0000000000007941 */ /* 0x000fea0003800200 */
.L_x_5317:
[----:B-----5:R-:W-:Y:S01]  /*b0e0*/  IMAD.MOV.U32 R6, RZ, RZ, R18 ;  /* 0x000000ffff067224 */ /* 0x020fe200078e0012 */
[----:B------:R-:W-:Y:S01]  /*b0f0*/  MOV R4, R16 ;  /* 0x0000001000047202 */ /* 0x000fe20000000f00 */
[----:B------:R-:W-:Y:S01]  /*b100*/  IMAD.MOV.U32 R7, RZ, RZ, R19 ;  /* 0x000000ffff077224 */ /* 0x000fe200078e0013 */
[----:B------:R-:W-:Y:S02]  /*b110*/  MOV R5, R17 ;  /* 0x0000001100057202 */ /* 0x000fe40000000f00 */
.L_x_5316:
[----:B------:R-:W-:Y:S05]  /*b120*/  BSYNC.RECONVERGENT B1 ;  /* 0x0000000000017941 */ /* 0x000fea0003800200 */
.L_x_5315:
        /* <DEDUP_REMOVED lines=49> */
.L_x_5322:
[----:B------:R-:W-:Y:S05]  /*b440*/  BSYNC.RECONVERGENT B0 ;  /* 0x0000000000007941 */ /* 0x000fea0003800200 */
.L_x_5321:
[----:B-----5:R1:W-:Y:S02]  /*b450*/  STS.128 [R149+0x1000], R16 ;  /* 0x0010001095007388 */ /* 0x0203e40000000c00 */
.L_x_5320:
[----:B------:R-:W-:Y:S05]  /*b460*/  BSYNC.RECONVERGENT B1 ;  /* 0x0000000000017941 */ /* 0x000fea0003800200 */
.L_x_5319:
        /* <DEDUP_REMOVED lines=47> */
.L_x_5324:
[----:B------:R-:W-:Y:S05]  /*b760*/  BSYNC.RECONVERGENT B0 ;  /* 0x0000000000007941 */ /* 0x000fea0003800200 */
.L_x_5323:
[----:B-----5:R1:W-:Y:S02]  /*b770*/  STS.128 [R149+0x2000], R16 ;  /* 0x0020001095007388 */ /* 0x0203e40000000c00 */
.L_x_5314:
[----:B------:R-:W-:Y:S05]  /*b780*/  BSYNC.RECONVERGENT B2 ;  /* 0x0000000000027941 */ /* 0x000fea0003800200 */
.L_x_5313:
        /* <DEDUP_REMOVED lines=61> */
.L_x_5328:
[----:B------:R-:W-:Y:S05]  /*bb60*/  BSYNC.RECONVERGENT B0 ;  /* 0x0000000000007941 */ /* 0x000fea0003800200 */
.L_x_5327:
[----:B-----5:R1:W-:Y:S02]  /*bb70*/  STS.128 [R149+0x800], R16 ;  /* 0x0008001095007388 */ /* 0x0203e40000000c00 */
.L_x_5326:
[----:B------:R-:W-:Y:S05]  /*bb80*/  BSYNC.RECONVERGENT B1 ;  /* 0x0000000000017941 */ /* 0x000fea0003800200 */
.L_x_5325:
        /* <DEDUP_REMOVED lines=56> */
.L_x_5332:
[----:B------:R-:W-:Y:S05]  /*bf10*/  BSYNC.RECONVERGENT B0 ;  /* 0x0000000000007941 */ /* 0x000fea0003800200 */
.L_x_5331:
[----:B-----5:R1:W-:Y:S02]  /*bf20*/  STS.128 [R149+0x1800], R16 ;  /* 0x0018001095007388 */ /* 0x0203e40000000c00 */
.L_x_5330:
[----:B------:R-:W-:Y:S05]  /*bf30*/  BSYNC.RECONVERGENT B1 ;  /* 0x0000000000017941 */ /* 0x000fea0003800200 */
.L_x_5329:
        /* <DEDUP_REMOVED lines=53> */
.L_x_5334:
[----:B------:R-:W-:Y:S05]  /*c290*/  BSYNC.RECONVERGENT B0 ;  /* 0x0000000000007941 */ /* 0x000fea0003800200 */
.L_x_5333:
[----:B-----5:R1:W-:Y:S01]  /*c2a0*/  STS.128 [R149+0x2800], R16 ;  /* 0x0028001095007388 */ /* 0x0203e20000000c00 */
[----:B------:R-:W-:Y:S05]  /*c2b0*/  BRA `(.L_x_5310) ;  /* 0x0000002000847947 */ /* 0x000fea0003800000 */
.L_x_5312:
        /* <DEDUP_REMOVED lines=94> */
.L_x_5340:
[----:B------:R-:W-:Y:S05]  /*c8a0*/  BSYNC.RECONVERGENT B0 ;  /* 0x0000000000007941 */ /* 0x000fea0003800200 */
.L_x_5339:
[----:B-----5:R-:W-:Y:S01]  /*c8b0*/  IMAD.MOV.U32 R6, RZ, RZ, R26 ;  /* 0x000000ffff067224 */ /* 0x020fe200078e001a */
[----:B------:R-:W-:Y:S01]  /*c8c0*/  MOV R4, R24 ;  /* 0x0000001800047202 */ /* 0x000fe20000000f00 */
[----:B------:R-:W-:Y:S01]  /*c8d0*/  IMAD.MOV.U32 R7, RZ, RZ, R27 ;  /* 0x000000ffff077224 */ /* 0x000fe200078e001b */
[----:B------:R-:W-:Y:S02]  /*c8e0*/  MOV R5, R25 ;  /* 0x0000001900057202 */ /* 0x000fe40000000f00 */
.L_x_5338:
[----:B------:R-:W-:Y:S05]  /*c8f0*/  BSYNC.RECONVERGENT B1 ;  /* 0x0000000000017941 */ /* 0x000fea0003800200 */
.L_x_5337:
        /* <DEDUP_REMOVED lines=86> */
.L_x_5344:
[----:B------:R-:W-:Y:S05]  /*ce60*/  BSYNC.RECONVERGENT B0 ;  /* 0x0000000000007941 */ /* 0x000fea0003800200 */
.L_x_5343:
[----:B-----5:R1:W-:Y:S02]  /*ce70*/  STS.128 [R149+0x1000], R24 ;  /* 0x0010001895007388 */ /* 0x0203e40000000c00 */
.L_x_5342:
[----:B------:R-:W-:Y:S05]  /*ce80*/  BSYNC.RECONVERGENT B1 ;  /* 0x0000000000017941 */ /* 0x000fea0003800200 */
.L_x_5341:
        /* <DEDUP_REMOVED lines=84> */
.L_x_5346:
[----:B------:R-:W-:Y:S05]  /*d3d0*/  BSYNC.RECONVERGENT B0 ;  /* 0x0000000000007941 */ /* 0x000fea0003800200 */
.L_x_5345:
[----:B-----5:R1:W-:Y:S02]  /*d3e0*/  STS.128 [R149+0x2000], R24 ;  /* 0x0020001895007388 */ /* 0x0203e40000000c00 */
.L_x_5336:
[----:B------:R-:W-:Y:S05]  /*d3f0*/  BSYNC.RECONVERGENT B2 ;  /* 0x0000000000027941 */ /* 0x000fea0003800200 */
.L_x_5335:
        /* <DEDUP_REMOVED lines=91> */
.L_x_5350:
[----:B------:R-:W-:Y:S05]  /*d9b0*/  BSYNC.RECONVERGENT B0 ;  /* 0x0000000000007941 */ /* 0x000fea0003800200 */
.L_x_5349:
[----:B-----5:R1:W-:Y:S02]  /*d9c0*/  STS.128 [R149+0x800], R24 ;  /* 0x0008001895007388 */ /* 0x0203e40000000c00 */
.L_x_5348:
[----:B------:R-:W-:Y:S05]  /*d9d0*/  BSYNC.RECONVERGENT B1 ;  /* 0x0000000000017941 */ /* 0x000fea0003800200 */
.L_x_5347:
        /* <DEDUP_REMOVED lines=86> */
.L_x_5354:
[----:B------:R-:W-:Y:S05]  /*df40*/  BSYNC.RECONVERGENT B0 ;  /* 0x0000000000007941 */ /* 0x000fea0003800200 */
.L_x_5353:
[----:B-----5:R1:W-:Y:S02]  /*df50*/  STS.128 [R149+0x1800], R24 ;  /* 0x0018001895007388 */ /* 0x0203e40000000c00 */
.L_x_5352:
[----:B------:R-:W-:Y:S05]  /*df60*/  BSYNC.RECONVERGENT B1 ;  /* 0x0000000000017941 */ /* 0x000fea0003800200 */
.L_x_5351:
        /* <DEDUP_REMOVED lines=84> */
.L_x_5356:
[----:B------:R-:W-:Y:S05]  /*e4b0*/  BSYNC.RECONVERGENT B0 ;  /* 0x0000000000007941 */ /* 0x000fea0003800200 */
.L_x_5355:
[----:B-----5:R1:W-:Y:S02]  /*e4c0*/  STS.128 [R149+0x2800], R24 ;  /* 0x0028001895007388 */ /* 0x0203e40000000c00 */
.L_x_5310:
[----:B------:R-:W-:Y:S05]  /*e4d0*/  BSYNC.RECONVERGENT B3 ;  /* 0x0000000000037941 */ /* 0x000fea0003800200 */
.L_x_5305:
        /* <DEDUP_REMOVED lines=27> */
.L_x_5359:
[----:B------:R4:W-:Y:S02]  /*e690*/  STS.128 [R149+0x7000], RZ ;  /* 0x007000ff95007388 */ /* 0x0009e40000000c00 */
.L_x_5358:
[----:B------:R-:W-:Y:S05]  /*e6a0*/  BSYNC.RECONVERGENT B0 ;  /* 0x0000000000007941 */ /* 0x000fea0003800200 */
.L_x_5357:
        /* <DEDUP_REMOVED lines=24> */
.L_x_5362:
[----:B------:R3:W-:Y:S02]  /*e830*/  STS.128 [R149+0x7800], RZ ;  /* 0x007800ff95007388 */ /* 0x0007e40000000c00 */
.L_x_5361:
[----:B------:R-:W-:Y:S05]  /*e840*/  BSYNC.RECONVERGENT B0 ;  /* 0x0000000000007941 */ /* 0x000fea0003800200 */
.L_x_5360:
        /* <DEDUP_REMOVED lines=25> */
.L_x_5365:
[----:B------:R3:W-:Y:S02]  /*e9e0*/  STS.128 [R149+0x8000], RZ ;  /* 0x008000ff95007388 */ /* 0x0007e40000000c00 */
.L_x_5364:
[----:B------:R-:W-:Y:S05]  /*e9f0*/  BSYNC.RECONVERGENT B0 ;  /* 0x0000000000007941 */ /* 0x000fea0003800200 */
.L_x_5363:
[----:B------:R-:W-:Y:S01]  /*ea00*/  IADD3 R0, PT, PT, R114, 0x60, RZ ;  /* 0x0000006072007810 */ /* 0x000fe20007ffe0ff */
[----:B------:R-:W-:Y:S03]  /*ea10*/  BSSY.RECONVERGENT B0, `(.L_x_5366) ;  /* 0x0000019000007945 */ /* 0x000fe60003800200 */
[----:B------:R-:W-:-:S13]  /*ea20*/  ISETP.GE.AND P0, PT, R0, R3, PT ;  /* 0x000000030000720c */ /* 0x000fda0003f06270 */
[----:B------:R-:W-:Y:S05]  /*ea30*/  @P0 BRA `(.L_x_5367) ;  /* 0x0000000000580947 */ /* 0x000fea0003800000 */
[----:B-1----:R-:W-:Y:S01]  /*ea40*/  IMAD.MOV.U32 R139, RZ, RZ, R137 ;  /* 0x000000ffff8b7224 */ /* 0x002fe200078e0089 */
[-C--:B------:R-:W-:Y:S01]  /*ea50*/  ISETP.GE.AND P2, PT, R12, R147.reuse, PT ;  /* 0x000000930c00720c */ /* 0x080fe20003f46270 */
[----:B---3--:R-:W-:Y:S01]  /*ea60*/  IMAD R4, R133, 0xc0, RZ ;  /* 0x000000c085047824 */ /* 0x008fe200078e02ff */
        /* <DEDUP_REMOVED lines=19> */
.L_x_5367:
[----:B------:R-:W-:Y:S05]  /*eba0*/  BSYNC.RECONVERGENT B0 ;  /* 0x0000000000007941 */ /* 0x000fea0003800200 */
.L_x_5366:
[----:B------:R-:W2:Y:S04]  /*ebb0*/  LD.E.64 R16, desc[UR4][R116.64+0x1c0] ;  /* 0x0001c00474107980 */ /* 0x000ea8000c101b00 */
[----:B-----5:R-:W4:Y:S01]  /*ebc0*/  LD.E.64 R14, desc[UR4][R116.64+0x1b8] ;  /* 0x0001b804740e7980 */ /* 0x020f22000c101b00 */
[----:B-1-3--:R-:W-:Y:S02]  /*ebd0*/  MOV R6, R144 ;  /* 0x0000009000067202 */ /* 0x00afe40000000f00 */
[----:B------:R-:W-:Y:S01]  /*ebe0*/  MOV R7, RZ ;  /* 0x000000ff00077202 */ /* 0x000fe20000000f00 */
[----:B------:R-:W3:Y:S04]  /*ebf0*/  LD.E R4, desc[UR4][R116.64+0xd8] ;  /* 0x0000d80474047980 */ /* 0x000ee8000c101900 */
[----:B------:R-:W0:Y:S04]  /*ec00*/  LDGDEPBAR ;  /* 0x00000000000079af */ /* 0x000e280000000000 */
[----:B------:R1:W5:Y:S01]  /*ec10*/  LD.E R11, desc[UR4][R116.64+0x188] ;  /* 0x00018804740b7980 */ /* 0x000362000c101900 */
[----:B--2---:R-:W-:-:S04]  /*ec20*/  IMAD.WIDE.U32 R6, R143, R16, R6 ;  /* 0x000000108f067225 */ /* 0x004fc800078e0006 */
[----:B------:R-:W-:Y:S01]  /*ec30*/  IMAD R5, R17, R143, RZ ;  /* 0x0000008f11057224 */ /* 0x000fe200078e02ff */
[----:B----4-:R-:W-:-:S04]  /*ec40*/  LEA R16, P0, R6, R14, 0x2 ;  /* 0x0000000e06107211 */ /* 0x010fc800078010ff */
[----:B------:R-:W-:-:S04]  /*ec50*/  IADD3 R5, PT, PT, R7, R5, RZ ;  /* 0x0000000507057210 */ /* 0x000fc80007ffe0ff */
[----:B------:R-:W-:Y:S01]  /*ec60*/  LEA.HI.X R17, R6, R15, R5, 0x2, P0 ;  /* 0x0000000f06117211 */ /* 0x000fe200000f1405 */
[----:B---3--:R-:W2:Y:S01]  /*ec70*/  MUFU.RCP R154, R4 ;  /* 0x00000004009a7308 */ /* 0x008ea20000001000 */
        /* <DEDUP_REMOVED lines=28> */
.L_x_5370:
[----:B------:R3:W-:Y:S01]  /*ee40*/  STS.128 [R149+0xd000], RZ ;  /* 0x00d000ff95007388 */ /* 0x0007e20000000c00 */
[----:B------:R-:W-:Y:S05]  /*ee50*/  BRA `(.L_x_5371) ;  /* 0x00000000000c7947 */ /* 0x000fea0003800000 */
.L_x_5369:
[----:B------:R1:W-:Y:S04]  /*ee60*/  STS.128 [R149+0x9000], RZ ;  /* 0x009000ff95007388 */ /* 0x0003e80000000c00 */
[----:B------:R1:W-:Y:S04]  /*ee70*/  STS.128 [R149+0xb000], RZ ;  /* 0x00b000ff95007388 */ /* 0x0003e80000000c00 */
[----:B------:R1:W-:Y:S02]  /*ee80*/  STS.128 [R149+0xd000], RZ ;  /* 0x00d000ff95007388 */ /* 0x0003e40000000c00 */
.L_x_5371:
[----:B------:R-:W-:Y:S05]  /*ee90*/  BSYNC.RECONVERGENT B0 ;  /* 0x0000000000007941 */ /* 0x000fea0003800200 */
.L_x_5368:
        /* <DEDUP_REMOVED lines=27> */
.L_x_5374:
[----:B------:R1:W-:Y:S02]  /*f050*/  STS.128 [R149+0xd800], RZ ;  /* 0x00d800ff95007388 */ /* 0x0003e40000000c00 */
.L_x_5373:
[----:B------:R-:W-:Y:S05]  /*f060*/  BSYNC.RECONVERGENT B0 ;  /* 0x0000000000007941 */ /* 0x000fea0003800200 */
.L_x_5372:
        /* <DEDUP_REMOVED lines=27> */
.L_x_5377:
[----:B------:R1:W-:Y:S02]  /*f220*/  STS.128 [R149+0xe000], RZ ;  /* 0x00e000ff95007388 */ /* 0x0003e40000000c00 */
.L_x_5376:
[----:B------:R-:W-:Y:S05]  /*f230*/  BSYNC.RECONVERGENT B0 ;  /* 0x0000000000007941 */ /* 0x000fea0003800200 */
.L_x_5375:
        /* <DEDUP_REMOVED lines=31> */
.L_x_5380:
[----:B------:R1:W-:Y:S02]  /*f430*/  STS.128 [R149+0xe800], RZ ;  /* 0x00e800ff95007388 */ /* 0x0003e40000000c00 */
.L_x_5379:
[----:B------:R-:W-:Y:S05]  /*f440*/  BSYNC.RECONVERGENT B0 ;  /* 0x0000000000007941 */ /* 0x000fea0003800200 */
.L_x_5378:
[--C-:B------:R-:W-:Y:S01]  /*f450*/  IMAD R119, R107, 0x2, R108.reuse ;  /* 0x000000026b777824 */ /* 0x100fe200078e026c */
[----:B------:R-:W2:Y:S01]  /*f460*/  LD.E R0, desc[UR4][R116.64+0x18c] ;  /* 0x00018c0474007980 */ /* 0x000ea2000c101900 */
[----:B------:R-:W-:Y:S02]  /*f470*/  IMAD R118, R106, 0x2, R108 ;  /* 0x000000026a767824 */ /* 0x000fe400078e026c */
[C---:B-1----:R-:W-:Y:S01]  /*f480*/  IMAD R3, R8.reuse, 0x2, R119 ;  /* 0x0000000208037824 */ /* 0x042fe200078e0277 */
[----:B------:R-:W-:Y:S01]  /*f490*/  LDSM.16.M88.4 R128, [R119] ;  /* 0x000000007780783b */ /* 0x000fe20000000200 */
[----:B------:R-:W-:-:S03]  /*f4a0*/  IMAD R2, R8, 0x2, R118 ;  /* 0x0000000208027824 */ /* 0x000fc600078e0276 */
[----:B------:R-:W1:Y:S04]  /*f4b0*/  LDSM.16.M88.4 R68, [R118+0x3800] ;  /* 0x003800007644783b */ /* 0x000e680000000200 */
[----:B------:R-:W3:Y:S04]  /*f4c0*/  LDSM.16.M88.4 R76, [R118+0x3400] ;  /* 0x00340000764c783b */ /* 0x000ee80000000200 */
[----:B------:R-:W-:Y:S04]  /*f4d0*/  LDSM.16.M88.4 R104, [R3] ;  /* 0x000000000368783b */ /* 0x000fe80000000200 */
[----:B------:R-:W4:Y:S04]  /*f4e0*/  LDSM.16.M88.4 R20, [R2+0x3800] ;  /* 0x003800000214783b */ /* 0x000f280000000200 */
[----:B------:R-:W4:Y:S04]  /*f4f0*/  LDSM.16.M88.4 R84, [R118+0x3000] ;  /* 0x003000007654783b */ /* 0x000f280000000200 */
[----:B------:R-:W4:Y:S04]  /*f500*/  LDSM.16.M88.4 R48, [R118+0x3c00] ;  /* 0x003c00007630783b */ /* 0x000f280000000200 */
[----:B------:R-:W4:Y:S04]  /*f510*/  LDSM.16.M88.4 R16, [R118+0x4800] ;  /* 0x004800007610783b */ /* 0x000f280000000200 */
[----:B------:R-:W4:Y:S04]  /*f520*/  LDSM.16.M88.4 R92, [R2+0x3400] ;  /* 0x00340000025c783b */ /* 0x000f280000000200 */
[----:B------:R-:W4:Y:S04]  /*f530*/  LDSM.16.M88.4 R96, [R2+0x3000] ;  /* 0x003000000260783b */ /* 0x000f280000000200 */
[----:B------:R-:W4:Y:S01]  /*f540*/  LDSM.16.M88.4 R40, [R118+0x4000] ;  /* 0x004000007628783b */ /* 0x000f220000000200 */
[C---:B-1----:R-:W-:Y:S03]  /*f550*/  HMMA.16816.F32 R72, R128.reuse, R68, RZ ;  /* 0x000000448048723c */ /* 0x042fe600000018ff */
[----:B------:R-:W1:Y:S04]  /*f560*/  LDSM.16.M88.4 R32, [R118+0x4400] ;  /* 0x004400007620783b */ /* 0x000e680000000200 */
[----:B------:R-:W1:Y:S01]  /*f570*/  LDSM.16.M88.4 R100, [R118+0x4c00] ;  /* 0x004c00007664783b */ /* 0x000e620000000200 */
[C---:B------:R-:W-:Y:S03]  /*f580*/  HMMA.16816.F32 R68, R128.reuse, R70, RZ ;  /* 0x000000468044723c */ /* 0x040fe600000018ff */
[----:B------:R-:W1:Y:S04]  /*f590*/  LDSM.16.M88.4 R24, [R2+0x3c00] ;  /* 0x003c00000218783b */ /* 0x000e680000000200 */
[----:B------:R-:W-:Y:S01]  /*f5a0*/  LDSM.16.M88.4 R120, [R2+0x4c00] ;  /* 0x004c00000278783b */ /* 0x000fe20000000200 */
[----:B---3--:R-:W-:Y:S03]  /*f5b0*/  HMMA.16816.F32 R80, R128, R76, RZ ;  /* 0x0000004c8050723c */ /* 0x008fe600000018ff */
[----:B------:R-:W-:Y:S04]  /*f5c0*/  LDSM.16.M88.4 R124, [R2+0x6c00] ;  /* 0x006c0000027c783b */ /* 0x000fe80000000200 */
[----:B------:R-:W-:Y:S01]  /*f5d0*/  LDSM.16.M88.4 R156, [R119+0x2000] ;  /* 0x00200000779c783b */ /* 0x000fe20000000200 */
[C---:B----4-:R-:W-:Y:S03]  /*f5e0*/  HMMA.16816.F32 R72, R104.reuse, R20, R72 ;  /* 0x000000146848723c */ /* 0x050fe60000001848 */
[----:B------:R-:W-:Y:S04]  /*f5f0*/  LDSM.16.M88.4 R160, [R2+0x6800] ;  /* 0x0068000002a0783b */ /* 0x000fe80000000200 */
[----:B------:R-:W-:Y:S01]  /*f600*/  LDSM.16.M88.4 R164, [R118+0x8800] ;  /* 0x0088000076a4783b */ /* 0x000fe20000000200 */
[----:B------:R-:W-:Y:S03]  /*f610*/  HMMA.16816.F32 R68, R104, R22, R68 ;  /* 0x000000166844723c */ /* 0x000fe60000001844 */
[----:B------:R-:W3:Y:S01]  /*f620*/  LDSM.16.M88.4 R20, [R2+0x4800] ;  /* 0x004800000214783b */ /* 0x000ee20000000200 */
[----:B-----5:R-:W-:-:S03]  /*f630*/  IADD3 R52, PT, PT, R11, R110, -R146 ;  /* 0x0000006e0b347210 */ /* 0x020fc60007ffe892 */
[----:B------:R-:W0:Y:S01]  /*f640*/  LDGDEPBAR ;  /* 0x00000000000079af */ /* 0x000e220000000000 */
[C---:B------:R-:W-:Y:S08]  /*f650*/  HMMA.16816.F32 R76, R128.reuse, R78, RZ ;  /* 0x0000004e804c723c */ /* 0x040ff000000018ff */
[C---:B------:R-:W-:Y:S08]  /*f660*/  HMMA.16816.F32 R88, R128.reuse, R84, RZ ;  /* 0x000000548058723c */ /* 0x040ff000000018ff */
[C---:B------:R-:W-:Y:S08]  /*f670*/  HMMA.16816.F32 R84, R128.reuse, R86, RZ ;  /* 0x000000568054723c */ /* 0x040ff000000018ff */
[C---:B------:R-:W-:Y:S08]  /*f680*/  HMMA.16816.F32 R56, R128.reuse, R48, RZ ;  /* 0x000000308038723c */ /* 0x040ff000000018ff */
[C---:B------:R-:W-:Y:S08]  /*f690*/  HMMA.16816.F32 R48, R128.reuse, R50, RZ ;  /* 0x000000328030723c */ /* 0x040ff000000018ff */
[C---:B------:R-:W-:Y:S08]  /*f6a0*/  HMMA.16816.F32 R28, R128.reuse, R16, RZ ;  /* 0x00000010801c723c */ /* 0x040ff000000018ff */
[----:B------:R-:W-:Y:S08]  /*f6b0*/  HMMA.16816.F32 R16, R128, R18, RZ ;  /* 0x000000128010723c */ /* 0x000ff000000018ff */
[C---:B------:R-:W-:Y:S08]  /*f6c0*/  HMMA.16816.F32 R80, R104.reuse, R92, R80 ;  /* 0x0000005c6850723c */ /* 0x040ff00000001850 */
[C---:B------:R-:W-:Y:S01]  /*f6d0*/  HMMA.16816.F32 R76, R104.reuse, R94, R76 ;  /* 0x0000005e684c723c */ /* 0x040fe2000000184c */
[----:B------:R-:W4:Y:S07]  /*f6e0*/  LDSM.16.M88.4 R92, [R2+0x4400] ;  /* 0x00440000025c783b */ /* 0x000f2e0000000200 */
[C---:B------:R-:W-:Y:S08]  /*f6f0*/  HMMA.16816.F32 R88, R104.reuse, R96, R88 ;  /* 0x000000606858723c */ /* 0x040ff00000001858 */
[----:B------:R-:W-:Y:S01]  /*f700*/  HMMA.16816.F32 R84, R104, R98, R84 ;  /* 0x000000626854723c */ /* 0x000fe20000001854 */
[----:B------:R-:W4:Y:S07]  /*f710*/  LDSM.16.M88.4 R96, [R2+0x4000] ;  /* 0x004000000260783b */ /* 0x000f2e0000000200 */
[C---:B------:R-:W-:Y:S08]  /*f720*/  HMMA.16816.F32 R44, R128.reuse, R40, RZ ;  /* 0x00000028802c723c */ /* 0x040ff000000018ff */
[C---:B-1----:R-:W-:Y:S08]  /*f730*/  HMMA.16816.F32 R36, R128.reuse, R32, RZ ;  /* 0x000000208024723c */ /* 0x042ff000000018ff */
        /* <DEDUP_REMOVED lines=21> */
[----:B------:R-:W-:Y:S01]  /*f890*/  HMMA.16816.F32 R128, R104, R122, R128 ;  /* 0x0000007a6880723c */ /* 0x000fe20000001880 */
[----:B------:R-:W-:Y:S04]  /*f8a0*/  LDSM.16.M88.4 R120, [R3+0x1000] ;  /* 0x001000000378783b */ /* 0x000fe80000000200 */
[----:B------:R-:W-:Y:S03]  /*f8b0*/  LDSM.16.M88.4 R104, [R118+0x6c00] ;  /* 0x006c00007668783b */ /* 0x000fe60000000200 */
        /* <DEDUP_REMOVED lines=9> */
[C---:B-1----:R-:W-:Y:S08]  /*f950*/  HMMA.16816.F32 R44, R100.reuse, R24, R44 ;  /* 0x00000018642c723c */ /* 0x042ff0000000182c */
[----:B------:R-:W-:Y:S01]  /*f960*/  HMMA.16816.F32 R40, R100, R26, R40 ;  /* 0x0000001a6428723c */ /* 0x000fe20000001828 */
[----:B------:R-:W1:Y:S07]  /*f970*/  LDSM.16.M88.4 R24, [R2+0x5400] ;  /* 0x005400000218783b */ /* 0x000e6e0000000200 */
[C---:B---3--:R-:W-:Y:S08]  /*f980*/  HMMA.16816.F32 R88, R120.reuse, R20, R88 ;  /* 0x000000147858723c */ /* 0x048ff00000001858 */
[----:B------:R-:W-:Y:S01]  /*f990*/  HMMA.16816.F32 R84, R120, R22, R84 ;  /* 0x000000167854723c */ /* 0x000fe20000001854 */
[----:B------:R-:W3:Y:S07]  /*f9a0*/  LDSM.16.M88.4 R20, [R2+0x6000] ;  /* 0x006000000214783b */ /* 0x000eee0000000200 */
[C---:B----4-:R-:W-:Y:S08]  /*f9b0*/  HMMA.16816.F32 R28, R100.reuse, R92, R28 ;  /* 0x0000005c641c723c */ /* 0x050ff0000000181c */
[C---:B------:R-:W-:Y:S01]  /*f9c0*/  HMMA.16816.F32 R16, R100.reuse, R94, R16 ;  /* 0x0000005e6410723c */ /* 0x040fe20000001810 */
[----:B------:R-:W4:Y:S07]  /*f9d0*/  LDSM.16.M88.4 R92, [R2+0x5c00] ;  /* 0x005c0000025c783b */ /* 0x000f2e0000000200 */
[C---:B--2---:R-:W-:Y:S08]  /*f9e0*/  HMMA.16816.F32 R36, R100.reuse, R96, R36 ;  /* 0x000000606424723c */ /* 0x044ff00000001824 */
[----:B------:R-:W-:Y:S01]  /*f9f0*/  HMMA.16816.F32 R32, R100, R98, R32 ;  /* 0x000000626420723c */ /* 0x000fe20000001820 */
[----:B------:R-:W2:Y:S07]  /*fa00*/  LDSM.16.M88.4 R96, [R2+0x5800] ;  /* 0x005800000260783b */ /* 0x000eae0000000200 */
[C---:B-1----:R-:W-:Y:S08]  /*fa10*/  HMMA.16816.F32 R80, R120.reuse, R24, R80 ;  /* 0x000000187850723c */ /* 0x042ff00000001850 */
[C---:B------:R-:W-:Y:S01]  /*fa20*/  HMMA.16816.F32 R76, R120.reuse, R26, R76 ;  /* 0x0000001a784c723c */ /* 0x040fe2000000184c */
[----:B------:R-:W1:Y:S07]  /*fa30*/  LDSM.16.M88.4 R24, [R2+0x6400] ;  /* 0x006400000218783b */ /* 0x000e6e0000000200 */
[C---:B---3--:R-:W-:Y:S08]  /*fa40*/  HMMA.16816.F32 R44, R120.reuse, R20, R44 ;  /* 0x00000014782c723c */ /* 0x048ff0000000182c */
[----:B------:R-:W-:Y:S01]  /*fa50*/  HMMA.16816.F32 R40, R120, R22, R40 ;  /* 0x000000167828723c */ /* 0x000fe20000001828 */
[----:B------:R-:W3:Y:S07]  /*fa60*/  LDSM.16.M88.4 R20, [R118+0x7c00] ;  /* 0x007c00007614783b */ /* 0x000eee0000000200 */
[C---:B------:R-:W-:Y:S08]  /*fa70*/  HMMA.16816.F32 R4, R100.reuse, R104, R4 ;  /* 0x000000686404723c */ /* 0x040ff00000001804 */
[----:B------:R-:W-:Y:S01]  /*fa80*/  HMMA.16816.F32 R128, R100, R106, R128 ;  /* 0x0000006a6480723c */ /* 0x000fe20000001880 */
[----:B------:R-:W3:Y:S04]  /*fa90*/  LDSM.16.M88.4 R104, [R118+0x7000] ;  /* 0x007000007668783b */ /* 0x000ee80000000200 */
[----:B------:R-:W-:Y:S03]  /*faa0*/  LDSM.16.M88.4 R100, [R118+0x7400] ;  /* 0x007400007664783b */ /* 0x000fe60000000200 */
[C---:B----4-:R-:W-:Y:S08]  /*fab0*/  HMMA.16816.F32 R56, R120.reuse, R92, R56 ;  /* 0x0000005c7838723c */ /* 0x050ff00000001838 */
[C---:B------:R-:W-:Y:S01]  /*fac0*/  HMMA.16816.F32 R48, R120.reuse, R94, R48 ;  /* 0x0000005e7830723c */ /* 0x040fe20000001830 */
        /* <DEDUP_REMOVED lines=8> */
[----:B------:R-:W-:Y:S01]  /*fb50*/  HMMA.16816.F32 R128, R120, R126, R128 ;  /* 0x0000007e7880723c */ /* 0x000fe20000001880 */
[----:B------:R-:W-:Y:S07]  /*fb60*/  LDSM.16.M88.4 R124, [R2+0x7000] ;  /* 0x00700000027c783b */ /* 0x000fee0000000200 */
[C---:B---3--:R-:W-:Y:S08]  /*fb70*/  HMMA.16816.F32 R56, R156.reuse, R20, R56 ;  /* 0x000000149c38723c */ /* 0x048ff00000001838 */
[----:B------:R-:W-:Y:S01]  /*fb80*/  HMMA.16816.F32 R48, R156, R22, R48 ;  /* 0x000000169c30723c */ /* 0x000fe20000001830 */
[----:B------:R-:W3:Y:S07]  /*fb90*/  LDSM.16.M88.4 R20, [R3+0x2000] ;  /* 0x002000000314783b */ /* 0x000eee0000000200 */
[C---:B------:R-:W-:Y:S08]  /*fba0*/  HMMA.16816.F32 R28, R120.reuse, R160, R28 ;  /* 0x000000a0781c723c */ /* 0x040ff0000000181c */
[----:B------:R-:W-:Y:S01]  /*fbb0*/  HMMA.16816.F32 R16, R120, R162, R16 ;  /* 0x000000a27810723c */ /* 0x000fe20000001810 */
[----:B------:R-:W4:Y:S04]  /*fbc0*/  LDSM.16.M88.4 R160, [R118+0x8c00] ;  /* 0x008c000076a0783b */ /* 0x000f280000000200 */
[----:B------:R-:W-:Y:S03]  /*fbd0*/  LDSM.16.M88.4 R120, [R2+0x7400] ;  /* 0x007400000278783b */ /* 0x000fe60000000200 */
        /* <DEDUP_REMOVED lines=14> */
[----:B------:R-:W1:Y:S07]  /*fcc0*/  LDSM.16.M88.4 R100, [R2+0x7c00] ;  /* 0x007c00000264783b */ /* 0x000e6e0000000200 */
[C---:B---3--:R-:W-:Y:S08]  /*fcd0*/  HMMA.16816.F32 R88, R20.reuse, R124, R88 ;  /* 0x0000007c1458723c */ /* 0x048ff00000001858 */
[----:B------:R-:W-:Y:S01]  /*fce0*/  HMMA.16816.F32 R84, R20, R126, R84 ;  /* 0x0000007e1454723c */ /* 0x000fe20000001854 */
[----:B------:R3:W1:Y:S02]  /*fcf0*/  LDSM.16.M88.4 R124, [R2+0x8c00] ;  /* 0x008c0000027c783b */ /* 0x0006640000000200 */
[----:B------:R-:W-:Y:S01]  /*fd00*/  LOP3.LUT R3, R114, 0x7, RZ, 0xc0, !PT ;  /* 0x0000000772037812 */ /* 0x000fe200078ec0ff */
[----:B------:R-:W-:-:S04]  /*fd10*/  DEPBAR.LE SB0, 0x0 ;  /* 0x000080000000791a */ /* 0x000fc80000000000 */
[C---:B------:R-:W-:Y:S08]  /*fd20*/  HMMA.16816.F32 R28, R156.reuse, R164, R28 ;  /* 0x000000a49c1c723c */ /* 0x040ff0000000181c */
[C---:B------:R-:W-:Y:S08]  /*fd30*/  HMMA.16816.F32 R16, R156.reuse, R166, R16 ;  /* 0x000000a69c10723c */ /* 0x040ff00000001810 */
[C---:B----4-:R-:W-:Y:S08]  /*fd40*/  HMMA.16816.F32 R4, R156.reuse, R160, R4 ;  /* 0x000000a09c04723c */ /* 0x050ff00000001804 */
[----:B------:R-:W-:Y:S03]  /*fd50*/  HMMA.16816.F32 R156, R156, R162, R128 ;  /* 0x000000a29c9c723c */ /* 0x000fe60000001880 */
[----:B------:R-:W-:-:S05]  /*fd60*/  IMAD.SHL.U32 R130, R62, 0x2, RZ ;  /* 0x000000023e827824 */ /* 0x000fca00078e00ff */
[----:B--2---:R-:W-:Y:S05]  /*fd70*/  HMMA.16816.F32 R40, R20, R98, R40 ;  /* 0x000000621428723c */ /* 0x004fea0000001828 */
[----:B------:R-:W-:-:S03]  /*fd80*/  LOP3.LUT R130, R130, 0x6, RZ, 0xc0, !PT ;  /* 0x0000000682827812 */ /* 0x000fc600078ec0ff */
[----:B------:R-:W-:Y:S03]  /*fd90*/  HMMA.16816.F32 R32, R20, R94, R32 ;  /* 0x0000005e1420723c */ /* 0x000fe60000001820 */
[-C--:B------:R-:W-:Y:S01]  /*fda0*/  FMUL.FTZ R53, R89, R0.reuse ;  /* 0x0000000059357220 */ /* 0x080fe20000410000 */
[----:B---3--:R-:W-:Y:S01]  /*fdb0*/  LOP3.LUT R2, R3, 0x1f0, R64, 0xf8, !PT ;  /* 0x000001f003027812 */ /* 0x008fe200078ef840 */
[----:B------:R-:W-:-:S03]  /*fdc0*/  FMUL.FTZ R85, R85, R0 ;  /* 0x0000000055557220 */ /* 0x000fc60000410000 */
[C---:B------:R-:W-:Y:S03]  /*fdd0*/  HMMA.16816.F32 R76, R20.reuse, R122, R76 ;  /* 0x0000007a144c723c */ /* 0x040fe6000000184c */
[----:B------:R-:W-:Y:S01]  /*fde0*/  IMAD.IADD R99, R63, 0x1, R2 ;  /* 0x000000013f637824 */ /* 0x000fe200078e0202 */
[----:B------:R-:W2:Y:S04]  /*fdf0*/  MUFU.TANH R53, R53 ;  /* 0x0000003500357308 */ /* 0x000ea80000002400 */
[C---:B-1----:R-:W-:Y:S03]  /*fe00*/  HMMA.16816.F32 R28, R20.reuse, R24, R28 ;  /* 0x00000018141c723c */ /* 0x042fe6000000181c */
[----:B------:R-:W-:Y:S01]  /*fe10*/  IMAD.IADD R25, R55, 0x1, R130 ;  /* 0x0000000137197824 */ /* 0x000fe200078e0282 */
[----:B------:R-:W1:Y:S03]  /*fe20*/  MUFU.TANH R85, R85 ;  /* 0x0000005500557308 */ /* 0x000e660000002400 */
[----:B------:R-:W-:Y:S01]  /*fe30*/  IMAD.IADD R14, R25, 0x1, R146 ;  /* 0x00000001190e7824 */ /* 0x000fe200078e0292 */
[----:B------:R-:W-:Y:S03]  /*fe40*/  HMMA.16816.F32 R44, R20, R96, R44 ;  /* 0x00000060142c723c */ /* 0x000fe6000000182c */
[-C--:B------:R-:W-:Y:S01]  /*fe50*/  FMUL.FTZ R41, R41, R0.reuse ;  /* 0x0000000029297220 */ /* 0x080fe20000410000 */
[----:B------:R-:W-:-:S04]  /*fe60*/  FMUL.FTZ R32, R32, R0 ;  /* 0x0000000020207220 */ /* 0x000fc80000410000 */
[----:B------:R-:W-:Y:S03]  /*fe70*/  HMMA.16816.F32 R80, R20, R120, R80 ;  /* 0x000000781450723c */ /* 0x000fe60000001850 */
[----:B------:R-:W-:-:S05]  /*fe80*/  IADD3 R24, PT, PT, R99, -0x9, -R14 ;  /* 0xfffffff763187810 */ /* 0x000fca0007ffe80e */
[C---:B------:R-:W-:Y:S08]  /*fe90*/  HMMA.16816.F32 R72, R20.reuse, R104, R72 ;  /* 0x000000681448723c */ /* 0x040ff00000001848 */
[C---:B------:R-:W-:Y:S08]  /*fea0*/  HMMA.16816.F32 R68, R20.reuse, R106, R68 ;  /* 0x0000006a1444723c */ /* 0x040ff00000001844 */
[----:B------:R-:W-:Y:S03]  /*feb0*/  HMMA.16816.F32 R56, R20, R100, R56 ;  /* 0x000000641438723c */ /* 0x000fe60000001838 */
[----:B------:R-:W-:-:S05]  /*fec0*/  IMAD.IADD R101, R109, 0x1, R2 ;  /* 0x000000016d657824 */ /* 0x000fca00078e0202 */
[C---:B------:R-:W-:Y:S08]  /*fed0*/  HMMA.16816.F32 R48, R20.reuse, R102, R48 ;  /* 0x000000661430723c */ /* 0x040ff00000001830 */
[C---:B------:R-:W-:Y:S08]  /*fee0*/  HMMA.16816.F32 R36, R20.reuse, R92, R36 ;  /* 0x0000005c1424723c */ /* 0x040ff00000001824 */
[----:B------:R-:W-:Y:S03]  /*fef0*/  HMMA.16816.F32 R16, R20, R26, R16 ;  /* 0x0000001a1410723c */ /* 0x000fe60000001810 */
[----:B------:R-:W-:-:S05]  /*ff00*/  IADD3 R26, PT, PT, R99, -0x1, -R14 ;  /* 0xffffffff631a7810 */ /* 0x000fca0007ffe80e */
[----:B------:R-:W-:Y:S03]  /*ff10*/  HMMA.16816.F32 R4, R20, R124, R4 ;  /* 0x0000007c1404723c */ /* 0x000fe60000001804 */
[----:B------:R-:W-:-:S05]  /*ff20*/  IADD3 R2, PT, PT, R110, -R146, -R15 ;  /* 0x800000926e027210 */ /* 0x000fca0007ffe80f */
[----:B------:R-:W-:Y:S01]  /*ff30*/  HMMA.16816.F32 R20, R20, R126, R156 ;  /* 0x0000007e1414723c */ /* 0x000fe2000000189c */
[----:B------:R-:W-:Y:S02]  /*ff40*/  MUFU.TANH R183, R41 ;  /* 0x0000002900b77308 */ /* 0x000fe40000002400 */
[----:B------:R-:W-:Y:S01]  /*ff50*/  IABS R15, R26 ;  /* 0x0000001a000f7213 */ /* 0x000fe20000000000 */
[----:B------:R-:W-:Y:S01]  /*ff60*/  FMUL.FTZ R76, R76, R0 ;  /* 0x000000004c4c7220 */ /* 0x000fe20000410000 */
[----:B------:R-:W-:Y:S01]  /*ff70*/  IABS R24, R24 ;  /* 0x0000001800187213 */ /* 0x000fe20000000000 */
[----:B------:R-:W-:-:S03]  /*ff80*/  FMUL.FTZ R26, R77, R0 ;  /* 0x000000004d1a7220 */ /* 0x000fc60000410000 */
[----:B------:R3:W4:Y:S01]  /*ff90*/  MUFU.TANH R41, R32 ;  /* 0x0000002000297308 */ /* 0x0007220000002400 */
[----:B------:R-:W-:Y:S02]  /*ffa0*/  I2FP.F32.S32 R15, R15 ;  /* 0x0000000f000f7245 */ /* 0x000fe40000201400 */
[C-C-:B------:R-:W-:Y:S02]  /*ffb0*/  IADD3 R129, PT, PT, R99.reuse, -0x58, -R14.reuse ;  /* 0xffffffa863817810 */ /* 0x140fe40007ffe80e */
[----:B------:R-:W-:Y:S01]  /*ffc0*/  I2FP.F32.S32 R24, R24 ;  /* 0x0000001800187245 */ /* 0x000fe20000201400 */
[----:B------:R-:W-:Y:S02]  /*ffd0*/  FMUL.FTZ R44, R44, R0 ;  /* 0x000000002c2c7220 */ /* 0x000fe40000410000 */
[----:B------:R-:W4:Y:S01]  /*ffe0*/  MUFU.TANH R11, R76 ;  /* 0x0000004c000b7308 */ /* 0x000f220000002400 */
[----:B------:R-:W-:Y:S01]  /*fff0*/  IABS R129, R129 ;  /* 0x0000008100817213 */ /* 0x000fe20000000000 */
[C---:B--2---:R-:W-:Y:S01]  /*10000*/  FFMA.FTZ R77, -R154.reuse, R15, R53 ;  /* 0x0000000f9a4d7223 */ /* 0x044fe20000010135 */
[C-C-:B------:R-:W-:Y:S01]  /*10010*/  IADD3 R139, PT, PT, R99.reuse, -0x49, -R14.reuse ;  /* 0xffffffb7638b7810 */ /* 0x140fe20007ffe80e */
[----:B-1----:R-:W-:Y:S01]  /*10020*/  FFMA.FTZ R27, -R154, R24, R85 ;  /* 0x000000189a1b7223 */ /* 0x002fe20000010155 */
[----:B------:R-:W-:-:S03]  /*10030*/  IADD3 R53, PT, PT, R99, -0x18, -R14 ;  /* 0xffffffe863357810 */ /* 0x000fc60007ffe80e */
[----:B------:R1:W2:Y:S01]  /*10040*/  MUFU.TANH R93, R26 ;  /* 0x0000001a005d7308 */ /* 0x0002a20000002400 */
[-C--:B------:R-:W-:Y:S01]  /*10050*/  FMUL.FTZ R21, R21, R0.reuse ;  /* 0x0000000015157220 */ /* 0x080fe20000410000 */
[-C--:B------:R-:W-:Y:S01]  /*10060*/  FMUL.FTZ R81, R81, R0.reuse ;  /* 0x0000000051517220 */ /* 0x080fe20000410000 */
[--C-:B------:R-:W-:Y:S01]  /*10070*/  IADD3 R24, PT, PT, R99, -0x19, -R14.reuse ;  /* 0xffffffe763187810 */ /* 0x100fe20007ffe80e */
[-C--:B------:R-:W-:Y:S01]  /*10080*/  FMUL.FTZ R40, R40, R0.reuse ;  /* 0x0000000028287220 */ /* 0x080fe20000410000 */
[----:B------:R-:W-:Y:S01]  /*10090*/  I2FP.F32.S32 R129, R129 ;  /* 0x0000008100817245 */ /* 0x000fe20000201400 */
[-C--:B------:R-:W-:Y:S01]  /*100a0*/  FMUL.FTZ R17, R17, R0.reuse ;  /* 0x0000000011117220 */ /* 0x080fe20000410000 */
[----:B------:R-:W-:Y:S01]  /*100b0*/  IABS R139, R139 ;  /* 0x0000008b008b7213 */ /* 0x000fe20000000000 */
[----:B------:R-:W2:Y:S01]  /*100c0*/  MUFU.TANH R177, R44 ;  /* 0x0000002c00b17308 */ /* 0x000ea20000002400 */
[----:B---3--:R-:W-:Y:S01]  /*100d0*/  FMUL.FTZ R32, R16, R0 ;  /* 0x0000000010207220 */ /* 0x008fe20000410000 */
[----:B------:R-:W-:Y:S01]  /*100e0*/  IABS R24, R24 ;  /* 0x0000001800187213 */ /* 0x000fe20000000000 */
[----:B----4-:R-:W-:Y:S01]  /*100f0*/  FFMA.FTZ R129, -R154, R129, R41 ;  /* 0x000000819a817223 */ /* 0x010fe20000010129 */
[----:B------:R-:W-:Y:S01]  /*10100*/  IADD3 R159, PT, PT, R99, -0x40, -R14 ;  /* 0xffffffc0639f7810 */ /* 0x000fe20007ffe80e */
[----:B------:R-:W-:Y:S01]  /*10110*/  FMUL.FTZ R73, R73, R0 ;  /* 0x0000000049497220 */ /* 0x000fe20000410000 */
[----:B-1----:R-:W-:-:S02]  /*10120*/  IABS R26, R53 ;  /* 0x00000035001a7213 */ /* 0x002fc40000000000 */
[----:B------:R1:W-:Y:S01]  /*10130*/  MUFU.TANH R173, R40 ;  /* 0x0000002800ad7308 */ /* 0x0003e20000002400 */
[C---:B------:R-:W-:Y:S01]  /*10140*/  IMAD.IADD R2, R101.reuse, 0x1, R2 ;  /* 0x0000000165027824 */ /* 0x040fe200078e0202 */
[----:B------:R-:W-:Y:S01]  /*10150*/  I2FP.F32.S32 R26, R26 ;  /* 0x0000001a001a7245 */ /* 0x000fe20000201400 */
[----:B------:R-:W-:Y:S01]  /*10160*/  IMAD.IADD R101, R101, 0x1, R52 ;  /* 0x0000000165657824 */ /* 0x000fe200078e0234 */
[----:B------:R-:W-:-:S04]  /*10170*/  I2FP.F32.S32 R24, R24 ;  /* 0x0000001800187245 */ /* 0x000fc80000201400 */
[----:B------:R-:W3:Y:S01]  /*10180*/  MUFU.TANH R21, R21 ;  /* 0x0000001500157308 */ /* 0x000ee20000002400 */
[----:B------:R-:W-:Y:S02]  /*10190*/  IABS R159, R159 ;  /* 0x0000009f009f7213 */ /* 0x000fe40000000000 */
[----:B------:R-:W-:-:S05]  /*101a0*/  IADD3 R115, PT, PT, R99, -0x79, -R14 ;  /* 0xffffff8763737810 */ /* 0x000fca0007ffe80e */
[----:B------:R-:W4:Y:S01]  /*101b0*/  MUFU.TANH R81, R81 ;  /* 0x0000005100517308 */ /* 0x000f220000002400 */
[----:B-1----:R-:W-:Y:S01]  /*101c0*/  FMUL.FTZ R40, R36, R0 ;  /* 0x0000000024287220 */ /* 0x002fe20000410000 */
[----:B------:R-:W-:Y:S01]  /*101d0*/  IMAD.MOV.U32 R36, RZ, RZ, R139 ;  /* 0x000000ffff247224 */ /* 0x000fe200078e008b */
[----:B------:R-:W-:-:S05]  /*101e0*/  IADD3 R52, PT, PT, R99, -0x11, -R14 ;  /* 0xffffffef63347810 */ /* 0x000fca0007ffe80e */
[----:B------:R-:W1:Y:S01]  /*101f0*/  MUFU.TANH R41, R32 ;  /* 0x0000002000297308 */ /* 0x000e620000002400 */
[C-C-:B------:R-:W-:Y:S02]  /*10200*/  IADD3 R126, PT, PT, R99.reuse, -0x68, -R14.reuse ;  /* 0xffffff98637e7810 */ /* 0x140fe40007ffe80e */
[----:B------:R-:W-:-:S05]  /*10210*/  IADD3 R125, PT, PT, R99, -0x69, -R14 ;  /* 0xffffff97637d7810 */ /* 0x000fca0007ffe80e */
[----:B------:R-:W1:Y:S01]  /*10220*/  MUFU.TANH R17, R17 ;  /* 0x0000001100117308 */ /* 0x000e620000002400 */
[----:B------:R-:W-:Y:S02]  /*10230*/  I2FP.F32.S32 R36, R36 ;  /* 0x0000002400247245 */ /* 0x000fe40000201400 */
[----:B------:R-:W-:Y:S02]  /*10240*/  IADD3 R127, PT, PT, R99, -0x61, -R14 ;  /* 0xffffff9f637f7810 */ /* 0x000fe40007ffe80e */
[----:B------:R-:W-:-:S03]  /*10250*/  I2FP.F32.S32 R159, R159 ;  /* 0x0000009f009f7245 */ /* 0x000fc60000201400 */
[----:B------:R2:W-:Y:S01]  /*10260*/  MUFU.TANH R111, R73 ;  /* 0x00000049006f7308 */ /* 0x0005e20000002400 */
[----:B------:R-:W-:Y:S01]  /*10270*/  IABS R115, R115 ;  /* 0x0000007300737213 */ /* 0x000fe20000000000 */
[----:B------:R-:W-:Y:S01]  /*10280*/  FMUL.FTZ R15, R72, R0 ;  /* 0x00000000480f7220 */ /* 0x000fe20000410000 */
[----:B------:R-:W-:Y:S01]  /*10290*/  IABS R52, R52 ;  /* 0x0000003400347213 */ /* 0x000fe20000000000 */
[----:B------:R-:W-:Y:S01]  /*102a0*/  FMUL.FTZ R4, R4, R0 ;  /* 0x0000000004047220 */ /* 0x000fe20000410000 */
[----:B------:R-:W-:Y:S01]  /*102b0*/  IABS R126, R126 ;  /* 0x0000007e007e7213 */ /* 0x000fe20000000000 */
[-C--:B------:R-:W-:Y:S01]  /*102c0*/  FMUL.FTZ R80, R80, R0.reuse ;  /* 0x0000000050507220 */ /* 0x080fe20000410000 */
[----:B------:R-:W-:Y:S01]  /*102d0*/  IABS R125, R125 ;  /* 0x0000007d007d7213 */ /* 0x000fe20000000000 */
[-C--:B------:R-:W-:Y:S01]  /*102e0*/  FMUL.FTZ R68, R68, R0.reuse ;  /* 0x0000000044447220 */ /* 0x080fe20000410000 */
[----:B------:R-:W-:Y:S01]  /*102f0*/  FMUL.FTZ R87, R87, R0 ;  /* 0x0000000057577220 */ /* 0x000fe20000410000 */
[----:B------:R-:W-:Y:S01]  /*10300*/  FFMA.FTZ R183, -R154, R36, R183 ;  /* 0x000000249ab77223 */ /* 0x000fe200000101b7 */
[----:B------:R-:W-:Y:S01]  /*10310*/  FMUL.FTZ R16, R74, R0 ;  /* 0x000000004a107220 */ /* 0x000fe20000410000 */
[C---:B--2---:R-:W-:Y:S01]  /*10320*/  FFMA.FTZ R73, -R154.reuse, R26, R11 ;  /* 0x0000001a9a497223 */ /* 0x044fe2000001010b */
[----:B------:R-:W-:Y:S01]  /*10330*/  FMUL.FTZ R11, R69, R0 ;  /* 0x00000000450b7220 */ /* 0x000fe20000410000 */
[----:B------:R-:W-:Y:S01]  /*10340*/  FFMA.FTZ R69, -R154, R24, R93 ;  /* 0x000000189a457223 */ /* 0x000fe2000001015d */
[-C--:B------:R-:W-:Y:S01]  /*10350*/  FMUL.FTZ R24, R56, R0.reuse ;  /* 0x0000000038187220 */ /* 0x080fe20000410000 */
[----:B------:R-:W-:Y:S01]  /*10360*/  FFMA.FTZ R177, -R154, R159, R177 ;  /* 0x0000009f9ab17223 */ /* 0x000fe200000101b1 */
[-C--:B------:R-:W-:Y:S01]  /*10370*/  FMUL.FTZ R29, R29, R0.reuse ;  /* 0x000000001d1d7220 */ /* 0x080fe20000410000 */
[----:B------:R-:W-:Y:S01]  /*10380*/  IABS R74, R127 ;  /* 0x0000007f004a7213 */ /* 0x000fe20000000000 */
[-C--:B------:R-:W-:Y:S01]  /*10390*/  FMUL.FTZ R36, R70, R0.reuse ;  /* 0x0000000046247220 */ /* 0x080fe20000410000 */
[----:B------:R-:W-:Y:S01]  /*103a0*/  I2FP.F32.S32 R32, R115 ;  /* 0x0000007300207245 */ /* 0x000fe20000201400 */
[----:B------:R-:W-:Y:S01]  /*103b0*/  FMUL.FTZ R159, R37, R0 ;  /* 0x00000000259f7220 */ /* 0x000fe20000410000 */
[----:B------:R-:W-:Y:S01]  /*103c0*/  I2FP.F32.S32 R52, R52 ;  /* 0x0000003400347245 */ /* 0x000fe20000201400 */
[----:B------:R2:W-:Y:S01]  /*103d0*/  MUFU.TANH R127, R4 ;  /* 0x00000004007f7308 */ /* 0x0005e20000002400 */
[----:B------:R-:W-:Y:S01]  /*103e0*/  I2FP.F32.S32 R70, R126 ;  /* 0x0000007e00467245 */ /* 0x000fe20000201400 */
[-C--:B------:R-:W-:Y:S01]  /*103f0*/  FMUL.FTZ R37, R33, R0.reuse ;  /* 0x0000000021257220 */ /* 0x080fe20000410000 */
[----:B------:R-:W-:Y:S01]  /*10400*/  FMUL.FTZ R33, R28, R0 ;  /* 0x000000001c217220 */ /* 0x000fe20000410000 */
[----:B------:R-:W-:-:S02]  /*10410*/  VIADD R155, R99, 0x8 ;  /* 0x00000008639b7836 */ /* 0x000fc40000000000 */
[----:B------:R-:W-:Y:S01]  /*10420*/  FMUL.FTZ R28, R78, R0 ;  /* 0x000000004e1c7220 */ /* 0x000fe20000410000 */
[C---:B---3--:R-:W-:Y:S01]  /*10430*/  FFMA.FTZ R32, -R154.reuse, R32, R21 ;  /* 0x000000209a207223 */ /* 0x048fe20000010115 */
[----:B------:R-:W3:Y:S01]  /*10440*/  MUFU.TANH R89, R80 ;  /* 0x0000005000597308 */ /* 0x000ee20000002400 */
[C---:B----4-:R-:W-:Y:S01]  /*10450*/  FFMA.FTZ R81, -R154.reuse, R52, R81 ;  /* 0x000000349a517223 */ /* 0x050fe20000010151 */
[----:B-1----:R-:W-:Y:S01]  /*10460*/  FFMA.FTZ R70, -R154, R70, R41 ;  /* 0x000000469a467223 */ /* 0x002fe20000010129 */
[----:B------:R-:W-:-:S05]  /*10470*/  IADD3 R85, PT, PT, R99, -0x10, -R14 ;  /* 0xfffffff063557810 */ /* 0x000fca0007ffe80e */
[----:B------:R-:W1:Y:S01]  /*10480*/  MUFU.TANH R15, R15 ;  /* 0x0000000f000f7308 */ /* 0x000e620000002400 */
[----:B--2---:R-:W-:Y:S02]  /*10490*/  I2FP.F32.S32 R4, R125 ;  /* 0x0000007d00047245 */ /* 0x004fe40000201400 */
[----:B------:R-:W-:-:S05]  /*104a0*/  IADD3 R112, PT, PT, R99, -0x20, -R14 ;  /* 0xffffffe063707810 */ /* 0x000fca0007ffe80e */
[----:B------:R-:W2:Y:S01]  /*104b0*/  MUFU.TANH R109, R68 ;  /* 0x00000044006d7308 */ /* 0x000ea20000002400 */
[C-C-:B------:R-:W-:Y:S01]  /*104c0*/  IADD3 R52, PT, PT, R99.reuse, -0x21, -R14.reuse ;  /* 0xffffffdf63347810 */ /* 0x140fe20007ffe80e */
[----:B------:R-:W-:Y:S01]  /*104d0*/  FFMA.FTZ R41, -R154, R4, R17 ;  /* 0x000000049a297223 */ /* 0x000fe20000010111 */
[----:B------:R-:W-:-:S05]  /*104e0*/  IADD3 R26, PT, PT, R99, -0x28, -R14 ;  /* 0xffffffd8631a7810 */ /* 0x000fca0007ffe80e */
[----:B------:R-:W4:Y:S01]  /*104f0*/  MUFU.TANH R11, R11 ;  /* 0x0000000b000b7308 */ /* 0x000f220000002400 */
[C-C-:B------:R-:W-:Y:S02]  /*10500*/  IADD3 R108, PT, PT, R99.reuse, -0x29, -R14.reuse ;  /* 0xffffffd7636c7810 */ /* 0x140fe40007ffe80e */
[----:B------:R-:W-:-:S05]  /*10510*/  IADD3 R107, PT, PT, R99, -0x30, -R14 ;  /* 0xffffffd0636b7810 */ /* 0x000fca0007ffe80e */
[----:B------:R-:W4:Y:S01]  /*10520*/  MUFU.TANH R24, R24 ;  /* 0x0000001800187308 */ /* 0x000f220000002400 */
[C-C-:B------:R-:W-:Y:S02]  /*10530*/  IADD3 R106, PT, PT, R155.reuse, -0x9, -R14.reuse ;  /* 0xfffffff79b6a7810 */ /* 0x140fe40007ffe80e */
[----:B------:R-:W-:-:S05]  /*10540*/  IADD3 R100, PT, PT, R155, -0x20, -R14 ;  /* 0xffffffe09b647810 */ /* 0x000fca0007ffe80e */
[----:B------:R-:W4:Y:S01]  /*10550*/  MUFU.TANH R87, R87 ;  /* 0x0000005700577308 */ /* 0x000f220000002400 */
[----:B------:R-:W-:Y:S01]  /*10560*/  IABS R85, R85 ;  /* 0x0000005500557213 */ /* 0x000fe20000000000 */
[----:B------:R-:W-:Y:S01]  /*10570*/  FMUL.FTZ R5, R5, R0 ;  /* 0x0000000005057220 */ /* 0x000fe20000410000 */
[----:B------:R-:W-:-:S05]  /*10580*/  IABS R112, R112 ;  /* 0x0000007000707213 */ /* 0x000fca0000000000 */
[----:B------:R-:W4:Y:S01]  /*10590*/  MUFU.TANH R29, R29 ;  /* 0x0000001d001d7308 */ /* 0x000f220000002400 */
[----:B------:R-:W-:Y:S02]  /*105a0*/  IABS R52, R52 ;  /* 0x0000003400347213 */ /* 0x000fe40000000000 */
[----:B------:R-:W-:-:S05]  /*105b0*/  IABS R26, R26 ;  /* 0x0000001a001a7213 */ /* 0x000fca0000000000 */
[----:B------:R4:W4:Y:S01]  /*105c0*/  MUFU.TANH R21, R16 ;  /* 0x0000001000157308 */ /* 0x0009220000002400 */
[----:B------:R-:W-:Y:S02]  /*105d0*/  IABS R108, R108 ;  /* 0x0000006c006c7213 */ /* 0x000fe40000000000 */
[----:B------:R-:W-:-:S05]  /*105e0*/  IABS R107, R107 ;  /* 0x0000006b006b7213 */ /* 0x000fca0000000000 */
[----:B------:R-:W4:Y:S01]  /*105f0*/  MUFU.TANH R17, R28 ;  /* 0x0000001c00117308 */ /* 0x000f220000002400 */
[--C-:B------:R-:W-:Y:S02]  /*10600*/  IADD3 R103, PT, PT, R155, -0x18, -R14.reuse ;  /* 0xffffffe89b677810 */ /* 0x100fe40007ffe80e */
[----:B------:R-:W-:Y:S02]  /*10610*/  IADD3 R122, PT, PT, R99, -0x71, -R14 ;  /* 0xffffff8f637a7810 */ /* 0x000fe40007ffe80e */
[----:B------:R-:W-:Y:S02]  /*10620*/  IABS R106, R106 ;  /* 0x0000006a006a7213 */ /* 0x000fe40000000000 */
[----:B------:R-:W-:Y:S02]  /*10630*/  IABS R100, R100 ;  /* 0x0000006400647213 */ /* 0x000fe40000000000 */
[----:B------:R-:W-:Y:S02]  /*10640*/  I2FP.F32.S32 R85, R85 ;  /* 0x0000005500557245 */ /* 0x000fe40000201400 */
[----:B------:R-:W-:-:S02]  /*10650*/  I2FP.F32.S32 R112, R112 ;  /* 0x0000007000707245 */ /* 0x000fc40000201400 */
[----:B------:R-:W-:Y:S02]  /*10660*/  I2FP.F32.S32 R52, R52 ;  /* 0x0000003400347245 */ /* 0x000fe40000201400 */
[----:B------:R-:W-:Y:S02]  /*10670*/  I2FP.F32.S32 R26, R26 ;  /* 0x0000001a001a7245 */ /* 0x000fe40000201400 */
[----:B------:R-:W-:Y:S02]  /*10680*/  I2FP.F32.S32 R108, R108 ;  /* 0x0000006c006c7245 */ /* 0x000fe40000201400 */
[----:B------:R-:W-:Y:S01]  /*10690*/  I2FP.F32.S32 R107, R107 ;  /* 0x0000006b006b7245 */ /* 0x000fe20000201400 */
[----:B------:R-:W-:Y:S01]  /*106a0*/  FMUL.FTZ R181, R45, R0 ;  /* 0x000000002db57220 */ /* 0x000fe20000410000 */
[----:B------:R-:W-:Y:S01]  /*106b0*/  IABS R103, R103 ;  /* 0x0000006700677213 */ /* 0x000fe20000000000 */
[----:B------:R-:W4:Y:S01]  /*106c0*/  MUFU.TANH R5, R5 ;  /* 0x0000000500057308 */ /* 0x000f220000002400 */
[----:B------:R-:W-:-:S02]  /*106d0*/  IABS R122, R122 ;  /* 0x0000007a007a7213 */ /* 0x000fc40000000000 */
[----:B------:R-:W-:Y:S02]  /*106e0*/  I2FP.F32.S32 R106, R106 ;  /* 0x0000006a006a7245 */ /* 0x000fe40000201400 */
[----:B------:R-:W-:Y:S02]  /*106f0*/  I2FP.F32.S32 R74, R74 ;  /* 0x0000004a004a7245 */ /* 0x000fe40000201400 */
[----:B------:R-:W-:Y:S01]  /*10700*/  I2FP.F32.S32 R100, R100 ;  /* 0x0000006400647245 */ /* 0x000fe20000201400 */
[C---:B---3--:R-:W-:Y:S01]  /*10710*/  FFMA.FTZ R85, -R154.reuse, R85, R89 ;  /* 0x000000559a557223 */ /* 0x048fe20000010159 */
[C---:B-1----:R-:W-:Y:S01]  /*10720*/  FFMA.FTZ R112, -R154.reuse, R112, R15 ;  /* 0x000000709a707223 */ /* 0x042fe2000001010f */
[C---:B------:R-:W-:Y:S01]  /*10730*/  FFMA.FTZ R111, -R154.reuse, R52, R111 ;  /* 0x000000349a6f7223 */ /* 0x040fe2000001016f */
[C---:B--2---:R-:W-:Y:S01]  /*10740*/  FFMA.FTZ R109, -R154.reuse, R26, R109 ;  /* 0x0000001a9a6d7223 */ /* 0x044fe2000001016d */
[C---:B----4-:R-:W-:Y:S01]  /*10750*/  FFMA.FTZ R108, -R154.reuse, R108, R11 ;  /* 0x0000006c9a6c7223 */ /* 0x050fe2000001010b */
[----:B------:R-:W-:Y:S01]  /*10760*/  FFMA.FTZ R107, -R154, R107, R24 ;  /* 0x0000006b9a6b7223 */ /* 0x000fe20000010118 */
[--C-:B------:R-:W-:Y:S01]  /*10770*/  IADD3 R162, PT, PT, R99, -0x31, -R14.reuse ;  /* 0xffffffcf63a27810 */ /* 0x100fe20007ffe80e */
[-C--:B------:R-:W-:Y:S01]  /*10780*/  FMUL.FTZ R163, R57, R0.reuse ;  /* 0x0000000039a37220 */ /* 0x080fe20000410000 */
[C-C-:B------:R-:W-:Y:S01]  /*10790*/  IADD3 R161, PT, PT, R99.reuse, -0x38, -R14.reuse ;  /* 0xffffffc863a17810 */ /* 0x140fe20007ffe80e */
[-C--:B------:R-:W-:Y:S01]  /*107a0*/  FMUL.FTZ R88, R88, R0.reuse ;  /* 0x0000000058587220 */ /* 0x080fe20000410000 */
[C-C-:B------:R-:W-:Y:S01]  /*107b0*/  IADD3 R160, PT, PT, R99.reuse, -0x39, -R14.reuse ;  /* 0xffffffc763a07810 */ /* 0x140fe20007ffe80e */
[----:B------:R1:W-:Y:S01]  /*107c0*/  MUFU.TANH R139, R40 ;  /* 0x00000028008b7308 */ /* 0x0003e20000002400 */
[C-C-:B------:R-:W-:Y:S01]  /*107d0*/  IADD3 R158, PT, PT, R99.reuse, -0x41, -R14.reuse ;  /* 0xffffffbf639e7810 */ /* 0x140fe20007ffe80e */
[-C--:B------:R-:W-:Y:S01]  /*107e0*/  FMUL.FTZ R86, R86, R0.reuse ;  /* 0x0000000056567220 */ /* 0x080fe20000410000 */
[C-C-:B------:R-:W-:Y:S01]  /*107f0*/  IADD3 R157, PT, PT, R99.reuse, -0x48, -R14.reuse ;  /* 0xffffffb8639d7810 */ /* 0x140fe20007ffe80e */
[----:B------:R-:W-:Y:S01]  /*10800*/  FMUL.FTZ R20, R20, R0 ;  /* 0x0000000014147220 */ /* 0x000fe20000410000 */
[--C-:B------:R-:W-:Y:S01]  /*10810*/  IADD3 R123, PT, PT, R99, -0x50, -R14.reuse ;  /* 0xffffffb0637b7810 */ /* 0x100fe20007ffe80e */
[--C-:B------:R-:W-:Y:S01]  /*10820*/  IMAD.IADD R114, R155, 0x1, -R14.reuse ;  /* 0x000000019b727824 */ /* 0x100fe200078e0a0e */
[----:B------:R-:W-:-:S02]  /*10830*/  IADD3 R121, PT, PT, R99, -0x51, -R14 ;  /* 0xffffffaf63797810 */ /* 0x000fc40007ffe80e */
[C-C-:B------:R-:W-:Y:S02]  /*10840*/  IADD3 R131, PT, PT, R99.reuse, -0x59, -R14.reuse ;  /* 0xffffffa763837810 */ /* 0x140fe40007ffe80e */
[C-C-:B------:R-:W-:Y:S02]  /*10850*/  IADD3 R128, PT, PT, R99.reuse, -0x60, -R14.reuse ;  /* 0xffffffa063807810 */ /* 0x140fe40007ffe80e */
[C-C-:B------:R-:W-:Y:S02]  /*10860*/  IADD3 R124, PT, PT, R99.reuse, -0x70, -R14.reuse ;  /* 0xffffff90637c7810 */ /* 0x140fe40007ffe80e */
[C-C-:B------:R-:W-:Y:S01]  /*10870*/  IADD3 R120, PT, PT, R99.reuse, -0x78, -R14.reuse ;  /* 0xffffff8863787810 */ /* 0x140fe20007ffe80e */
[--C-:B------:R-:W-:Y:S01]  /*10880*/  IMAD.IADD R99, R99, 0x1, -R14.reuse ;  /* 0x0000000163637824 */ /* 0x100fe200078e0a0e */
[----:B------:R-:W-:Y:S01]  /*10890*/  I2FP.F32.S32 R16, R103 ;  /* 0x0000006700107245 */ /* 0x000fe20000201400 */
[----:B------:R-:W-:Y:S01]  /*108a0*/  FMUL.FTZ R83, R83, R0 ;  /* 0x0000000053537220 */ /* 0x000fe20000410000 */
[C-C-:B------:R-:W-:Y:S01]  /*108b0*/  IADD3 R113, PT, PT, R155.reuse, -0x1, -R14.reuse ;  /* 0xffffffff9b717810 */ /* 0x140fe20007ffe80e */
[----:B------:R-:W2:Y:S01]  /*108c0*/  MUFU.TANH R37, R37 ;  /* 0x0000002500257308 */ /* 0x000ea20000002400 */
        /* <DEDUP_REMOVED lines=25> */
[----:B-1----:R-:W-:Y:S01]  /*10a60*/  I2FP.F32.S32 R40, R122 ;  /* 0x0000007a00287245 */ /* 0x002fe20000201400 */
[C---:B------:R-:W-:Y:S01]  /*10a70*/  FFMA.FTZ R122, -R154.reuse, R106, R87 ;  /* 0x0000006a9a7a7223 */ /* 0x040fe20000010157 */
[----:B------:R-:W-:Y:S01]  /*10a80*/  IADD3 R14, PT, PT, R155, -0x79, -R14 ;  /* 0xffffff879b0e7810 */ /* 0x000fe20007ffe80e */
[----:B------:R-:W1:Y:S01]  /*10a90*/  MUFU.TANH R181, R181 ;  /* 0x000000b500b57308 */ /* 0x000e620000002400 */
[C-C-:B------:R-:W-:Y:S01]  /*10aa0*/  VIADDMNMX R155, R101.reuse, 0x1, R110.reuse, PT ;  /* 0x00000001659b7846 */ /* 0x140fe2000380016e */
[C---:B------:R-:W-:Y:S01]  /*10ab0*/  FFMA.FTZ R74, -R154.reuse, R74, R29 ;  /* 0x0000004a9a4a7223 */ /* 0x040fe2000001011d */
[----:B------:R-:W-:Y:S01]  /*10ac0*/  VIADDMNMX R156, R101, 0x9, R110, PT ;  /* 0x00000009659c7846 */ /* 0x000fe2000380016e */
[C---:B------:R-:W-:Y:S01]  /*10ad0*/  FFMA.FTZ R106, -R154.reuse, R100, R21 ;  /* 0x000000649a6a7223 */ /* 0x040fe20000010115 */
[----:B------:R-:W-:Y:S01]  /*10ae0*/  FFMA.FTZ R17, -R154, R16, R17 ;  /* 0x000000109a117223 */ /* 0x000fe20000010111 */
[----:B------:R-:W-:Y:S02]  /*10af0*/  VIADD R16, R99, 0xfffffff8 ;  /* 0xfffffff863107836 */ /* 0x000fe40000000000 */
[----:B------:R-:W-:Y:S01]  /*10b00*/  MUFU.TANH R101, R88 ;  /* 0x0000005800657308 */ /* 0x000fe20000002400 */
[----:B------:R-:W-:Y:S01]  /*10b10*/  IABS R157, R157 ;  /* 0x0000009d009d7213 */ /* 0x000fe20000000000 */
[-C--:B------:R-:W-:Y:S01]  /*10b20*/  FMUL.FTZ R45, R84, R0.reuse ;  /* 0x00000000542d7220 */ /* 0x080fe20000410000 */
[----:B------:R-:W-:-:S05]  /*10b30*/  FMUL.FTZ R75, R75, R0 ;  /* 0x000000004b4b7220 */ /* 0x000fca0000410000 */
[----:B------:R3:W4:Y:S01]  /*10b40*/  MUFU.TANH R29, R20 ;  /* 0x00000014001d7308 */ /* 0x0007220000002400 */
[----:B------:R-:W-:-:S07]  /*10b50*/  IABS R131, R131 ;  /* 0x0000008300837213 */ /* 0x000fce0000000000 */
[----:B------:R-:W-:Y:S01]  /*10b60*/  MUFU.TANH R21, R86 ;  /* 0x0000005600157308 */ /* 0x000fe20000002400 */
[----:B------:R-:W-:Y:S01]  /*10b70*/  IABS R158, R158 ;  /* 0x0000009e009e7213 */ /* 0x000fe20000000000 */
[----:B------:R-:W-:Y:S01]  /*10b80*/  FMUL.FTZ R79, R79, R0 ;  /* 0x000000004f4f7220 */ /* 0x000fe20000410000 */
[----:B------:R-:W-:Y:S02]  /*10b90*/  I2FP.F32.S32 R157, R157 ;  /* 0x0000009d009d7245 */ /* 0x000fe40000201400 */
[----:B------:R-:W-:-:S03]  /*10ba0*/  IABS R16, R16 ;  /* 0x0000001000107213 */ /* 0x000fc60000000000 */
[----:B------:R-:W4:Y:S01]  /*10bb0*/  MUFU.TANH R83, R83 ;  /* 0x0000005300537308 */ /* 0x000f220000002400 */
[----:B------:R-:W-:Y:S01]  /*10bc0*/  IABS R120, R120 ;  /* 0x0000007800787213 */ /* 0x000fe20000000000 */
[-C--:B------:R-:W-:Y:S01]  /*10bd0*/  FMUL.FTZ R82, R82, R0.reuse ;  /* 0x0000000052527220 */ /* 0x080fe20000410000 */
[----:B------:R-:W-:Y:S01]  /*10be0*/  IABS R99, R99 ;  /* 0x0000006300637213 */ /* 0x000fe20000000000 */
[----:B------:R-:W-:Y:S01]  /*10bf0*/  FMUL.FTZ R199, R49, R0 ;  /* 0x0000000031c77220 */ /* 0x000fe20000410000 */
[----:B------:R-:W-:Y:S01]  /*10c00*/  I2FP.F32.S32 R131, R131 ;  /* 0x0000008300837245 */ /* 0x000fe20000201400 */
[----:B------:R-:W-:Y:S01]  /*10c10*/  FFMA.FTZ R40, -R154, R40, R5 ;  /* 0x000000289a287223 */ /* 0x000fe20000010105 */
[----:B------:R-:W-:Y:S01]  /*10c20*/  I2FP.F32.S32 R158, R158 ;  /* 0x0000009e009e7245 */ /* 0x000fe20000201400 */
[----:B------:R-:W-:Y:S01]  /*10c30*/  MUFU.TANH R45, R45 ;  /* 0x0000002d002d7308 */ /* 0x000fe20000002400 */
[----:B------:R-:W-:Y:S01]  /*10c40*/  I2FP.F32.S32 R28, R16 ;  /* 0x00000010001c7245 */ /* 0x000fe20000201400 */
[-C--:B------:R-:W-:Y:S01]  /*10c50*/  FMUL.FTZ R49, R90, R0.reuse ;  /* 0x000000005a317220 */ /* 0x080fe20000410000 */
[-C--:B------:R-:W-:Y:S01]  /*10c60*/  FMUL.FTZ R91, R91, R0.reuse ;  /* 0x000000005b5b7220 */ /* 0x080fe20000410000 */
[----:B------:R-:W-:Y:S01]  /*10c70*/  FFMA.FTZ R173, -R154, R157, R173 ;  /* 0x0000009d9aad7223 */ /* 0x000fe200000101ad */
[----:B------:R-:W-:Y:S01]  /*10c80*/  FMUL.FTZ R71, R71, R0 ;  /* 0x0000000047477220 */ /* 0x000fe20000410000 */
[----:B---3--:R-:W-:-:S02]  /*10c90*/  I2FP.F32.S32 R20, R120 ;  /* 0x0000007800147245 */ /* 0x008fc40000201400 */
[----:B------:R-:W3:Y:S01]  /*10ca0*/  MUFU.TANH R75, R75 ;  /* 0x0000004b004b7308 */ /* 0x000ee20000002400 */
[----:B------:R-:W-:Y:S02]  /*10cb0*/  IABS R104, R104 ;  /* 0x0000006800687213 */ /* 0x000fe40000000000 */
[----:B------:R-:W-:Y:S01]  /*10cc0*/  I2FP.F32.S32 R16, R99 ;  /* 0x0000006300107245 */ /* 0x000fe20000201400 */
[----:B--2---:R-:W-:-:S04]  /*10cd0*/  FFMA.FTZ R131, -R154, R131, R37 ;  /* 0x000000839a837223 */ /* 0x004fc80000010125 */
[----:B------:R-:W2:Y:S01]  /*10ce0*/  MUFU.TANH R5, R79 ;  /* 0x0000004f00057308 */ /* 0x000ea20000002400 */
[C---:B-1----:R-:W-:Y:S01]  /*10cf0*/  FFMA.FTZ R181, -R154.reuse, R158, R181 ;  /* 0x0000009e9ab57223 */ /* 0x042fe200000101b5 */
[----:B------:R-:W-:Y:S01]  /*10d00*/  IABS R113, R113 ;  /* 0x0000007100717213 */ /* 0x000fe20000000000 */
[----:B----4-:R-:W-:Y:S01]  /*10d10*/  FFMA.FTZ R20, -R154, R20, R29 ;  /* 0x000000149a147223 */ /* 0x010fe2000001011d */
[----:B------:R-:W-:-:S04]  /*10d20*/  I2FP.F32.S32 R104, R104 ;  /* 0x0000006800687245 */ /* 0x000fc80000201400 */
[----:B------:R-:W1:Y:S01]  /*10d30*/  MUFU.TANH R157, R82 ;  /* 0x00000052009d7308 */ /* 0x000e620000002400 */
[----:B------:R-:W-:Y:S01]  /*10d40*/  IABS R123, R123 ;  /* 0x0000007b007b7213 */ /* 0x000fe20000000000 */
[----:B------:R-:W-:Y:S01]  /*10d50*/  FFMA.FTZ R158, -R154, R16, R101 ;  /* 0x000000109a9e7223 */ /* 0x000fe20000010165 */
[----:B------:R-:W-:Y:S02]  /*10d60*/  IABS R124, R124 ;  /* 0x0000007c007c7213 */ /* 0x000fe40000000000 */
[----:B------:R-:W-:-:S03]  /*10d70*/  IABS R98, R98 ;  /* 0x0000006200627213 */ /* 0x000fc60000000000 */
[----:B------:R4:W-:Y:S01]  /*10d80*/  MUFU.TANH R37, R71 ;  /* 0x0000004700257308 */ /* 0x0009e20000002400 */
[----:B------:R-:W-:Y:S01]  /*10d90*/  I2FP.F32.S32 R126, R113 ;  /* 0x00000071007e7245 */ /* 0x000fe20000201400 */
[----:B------:R-:W-:Y:S01]  /*10da0*/  FFMA.FTZ R113, -R154, R104, R83 ;  /* 0x000000689a717223 */ /* 0x000fe20000010153 */
[----:B------:R-:W-:Y:S01]  /*10db0*/  IABS R102, R102 ;  /* 0x0000006600667213 */ /* 0x000fe20000000000 */
[----:B------:R-:W-:Y:S01]  /*10dc0*/  VIADD R83, R25, 0x9 ;  /* 0x0000000919537836 */ /* 0x000fe20000000000 */
[----:B------:R-:W-:-:S03]  /*10dd0*/  I2FP.F32.S32 R123, R123 ;  /* 0x0000007b007b7245 */ /* 0x000fc60000201400 */
[----:B------:R-:W-:Y:S01]  /*10de0*/  MUFU.TANH R49, R49 ;  /* 0x0000003100317308 */ /* 0x000fe20000002400 */
[----:B------:R-:W-:Y:S02]  /*10df0*/  I2FP.F32.S32 R44, R124 ;  /* 0x0000007c002c7245 */ /* 0x000fe40000201400 */
[----:B------:R-:W-:-:S05]  /*10e00*/  IABS R105, R105 ;  /* 0x0000006900697213 */ /* 0x000fca0000000000 */
[----:B------:R-:W-:Y:S01]  /*10e10*/  MUFU.TANH R91, R91 ;  /* 0x0000005b005b7308 */ /* 0x000fe20000002400 */
[----:B----4-:R-:W-:Y:S01]  /*10e20*/  FFMA.FTZ R71, -R154, R16, R21 ;  /* 0x000000109a477223 */ /* 0x010fe20000010115 */
[----:B------:R-:W-:Y:S01]  /*10e30*/  VIADD R16, R25, 0x1 ;  /* 0x0000000119107836 */ /* 0x000fe20000000000 */
[----:B------:R-:W-:-:S05]  /*10e40*/  IABS R78, R128 ;  /* 0x00000080004e7213 */ /* 0x000fca0000000000 */
[----:B------:R-:W4:Y:S01]  /*10e50*/  MUFU.TANH R33, R33 ;  /* 0x0000002100217308 */ /* 0x000f220000002400 */
[----:B------:R-:W-:Y:S01]  /*10e60*/  I2FP.F32.S32 R98, R98 ;  /* 0x0000006200627245 */ /* 0x000fe20000201400 */
[----:B------:R-:W-:Y:S01]  /*10e70*/  VIADD R128, R25, 0x8 ;  /* 0x0000000819807836 */ /* 0x000fe20000000000 */
[----:B------:R-:W-:-:S05]  /*10e80*/  ISETP.GT.AND P1, PT, R2, R25, PT ;  /* 0x000000190200720c */ /* 0x000fca0003f24270 */
[----:B------:R-:W4:Y:S01]  /*10e90*/  MUFU.TANH R29, R36 ;  /* 0x00000024001d7308 */ /* 0x000f220000002400 */
[----:B------:R-:W-:Y:S01]  /*10ea0*/  IABS R114, R114 ;  /* 0x0000007200727213 */ /* 0x000fe20000000000 */
[C---:B------:R-:W-:Y:S01]  /*10eb0*/  VIADD R125, R25.reuse, 0x10 ;  /* 0x00000010197d7836 */ /* 0x040fe20000000000 */
[----:B------:R-:W-:Y:S02]  /*10ec0*/  ISETP.GT.AND P2, PT, R2, R16, PT ;  /* 0x000000100200720c */ /* 0x000fe40003f44270 */
[----:B------:R-:W-:Y:S01]  /*10ed0*/  I2FP.F32.S32 R102, R102 ;  /* 0x0000006600667245 */ /* 0x000fe20000201400 */
[----:B------:R-:W-:Y:S01]  /*10ee0*/  FMUL.FTZ R48, R48, R0 ;  /* 0x0000000030307220 */ /* 0x000fe20000410000 */
[----:B------:R-:W-:Y:S01]  /*10ef0*/  I2FP.F32.S32 R79, R105 ;  /* 0x00000069004f7245 */ /* 0x000fe20000201400 */
[----:B------:R-:W4:Y:S01]  /*10f00*/  MUFU.TANH R201, R163 ;  /* 0x000000a300c97308 */ /* 0x000f220000002400 */
[C---:B------:R-:W-:Y:S01]  /*10f10*/  FFMA.FTZ R123, -R154.reuse, R123, R139 ;  /* 0x0000007b9a7b7223 */ /* 0x040fe2000001018b */
[C---:B------:R-:W-:Y:S01]  /*10f20*/  FFMA.FTZ R44, -R154.reuse, R44, R127 ;  /* 0x0000002c9a2c7223 */ /* 0x040fe2000001017f */
[----:B------:R-:W-:Y:S01]  /*10f30*/  IABS R97, R97 ;  /* 0x0000006100617213 */ /* 0x000fe20000000000 */
[C---:B---3--:R-:W-:Y:S01]  /*10f40*/  FFMA.FTZ R104, -R154.reuse, R98, R75 ;  /* 0x000000629a687223 */ /* 0x048fe2000001014b */
[----:B------:R-:W-:Y:S01]  /*10f50*/  IABS R96, R96 ;  /* 0x0000006000607213 */ /* 0x000fe20000000000 */
[----:B------:R-:W-:Y:S01]  /*10f60*/  FFMA.FTZ R127, -R154, R28, R45 ;  /* 0x0000001c9a7f7223 */ /* 0x000fe2000001012d */
[----:B------:R-:W-:Y:S01]  /*10f70*/  FSEL R158, R158, -INF , !P1 ;  /* 0xff8000009e9e7808 */ /* 0x000fe20004800000 */
[C---:B------:R-:W-:Y:S01]  /*10f80*/  VIADD R115, R25.reuse, 0x11 ;  /* 0x0000001119737836 */ /* 0x040fe20000000000 */
[----:B------:R-:W-:Y:S01]  /*10f90*/  I2FP.F32.S32 R4, R114 ;  /* 0x0000007200047245 */ /* 0x000fe20000201400 */
[C---:B------:R-:W-:Y:S01]  /*10fa0*/  VIADD R114, R25.reuse, 0x18 ;  /* 0x0000001819727836 */ /* 0x040fe20000000000 */
[----:B------:R-:W-:Y:S01]  /*10fb0*/  ISETP.GT.AND P1, PT, R2, R83, PT ;  /* 0x000000530200720c */ /* 0x000fe20003f24270 */
[----:B------:R-:W-:Y:S01]  /*10fc0*/  VIADD R75, R25, 0x19 ;  /* 0x00000019194b7836 */ /* 0x000fe20000000000 */
[----:B------:R-:W-:Y:S01]  /*10fd0*/  FSEL R139, R77, -INF , !P2 ;  /* 0xff8000004d8b7808 */ /* 0x000fe20005000000 */
[----:B--2---:R-:W-:Y:S01]  /*10fe0*/  FFMA.FTZ R5, -R154, R102, R5 ;  /* 0x000000669a057223 */ /* 0x004fe20000010105 */
[----:B------:R-:W-:-:S02]  /*10ff0*/  ISETP.GT.AND P4, PT, R2, R128, PT ;  /* 0x000000800200720c */ /* 0x000fc40003f84270 */
[----:B------:R-:W-:Y:S01]  /*11000*/  ISETP.GT.AND P2, PT, R2, R125, PT ;  /* 0x0000007d0200720c */ /* 0x000fe20003f44270 */
[----:B------:R2:W3:Y:S01]  /*11010*/  MUFU.TANH R165, R48 ;  /* 0x0000003000a57308 */ /* 0x0004e20000002400 */
[----:B------:R-:W-:Y:S01]  /*11020*/  I2FP.F32.S32 R78, R78 ;  /* 0x0000004e004e7245 */ /* 0x000fe20000201400 */
[----:B-1----:R-:W-:Y:S01]  /*11030*/  FFMA.FTZ R79, -R154, R79, R157 ;  /* 0x0000004f9a4f7223 */ /* 0x002fe2000001019d */
[----:B------:R-:W-:Y:S01]  /*11040*/  I2FP.F32.S32 R102, R97 ;  /* 0x0000006100667245 */ /* 0x000fe20000201400 */
[C---:B------:R-:W-:Y:S01]  /*11050*/  VIADD R157, R2.reuse, 0x8 ;  /* 0x00000008029d7836 */ /* 0x040fe20000000000 */
[----:B------:R-:W-:Y:S02]  /*11060*/  I2FP.F32.S32 R96, R96 ;  /* 0x0000006000607245 */ /* 0x000fe40000201400 */
[----:B------:R-:W-:Y:S01]  /*11070*/  FSEL R77, R27, -INF , !P1 ;  /* 0xff8000001b4d7808 */ /* 0x000fe20004800000 */
[----:B------:R-:W1:Y:S01]  /*11080*/  MUFU.TANH R199, R199 ;  /* 0x000000c700c77308 */ /* 0x000e620000002400 */
[----:B------:R-:W-:Y:S01]  /*11090*/  FSEL R127, R127, -INF , !P4 ;  /* 0xff8000007f7f7808 */ /* 0x000fe20006000000 */
[----:B------:R-:W-:Y:S01]  /*110a0*/  VIADD R21, R25, 0x20 ;  /* 0x0000002019157836 */ /* 0x000fe20000000000 */
[----:B------:R-:W-:Y:S01]  /*110b0*/  FSEL R27, R85, -INF , !P2 ;  /* 0xff800000551b7808 */ /* 0x000fe20005000000 */
[C---:B------:R-:W-:Y:S01]  /*110c0*/  VIADD R110, R25.reuse, 0x21 ;  /* 0x00000021196e7836 */ /* 0x040fe20000000000 */
[----:B------:R-:W-:Y:S01]  /*110d0*/  IABS R162, R162 ;  /* 0x000000a200a27213 */ /* 0x000fe20000000000 */
[----:B------:R-:W-:Y:S01]  /*110e0*/  VIADD R105, R25, 0x28 ;  /* 0x0000002819697836 */ /* 0x000fe20000000000 */
[----:B------:R-:W-:-:S02]  /*110f0*/  ISETP.GT.AND P4, PT, R2, R115, PT ;  /* 0x000000730200720c */ /* 0x000fc40003f84270 */
[C---:B------:R-:W-:Y:S02]  /*11100*/  ISETP.GT.AND P1, PT, R2.reuse, R114, PT ;  /* 0x000000720200720c */ /* 0x040fe40003f24270 */
[----:B------:R-:W-:Y:S01]  /*11110*/  ISETP.GT.AND P2, PT, R2, R75, PT ;  /* 0x0000004b0200720c */ /* 0x000fe20003f44270 */
[C---:B----4-:R-:W-:Y:S01]  /*11120*/  FFMA.FTZ R78, -R154.reuse, R78, R33 ;  /* 0x0000004e9a4e7223 */ /* 0x050fe20000010121 */
[C---:B------:R-:W-:Y:S01]  /*11130*/  FFMA.FTZ R4, -R154.reuse, R4, R49 ;  /* 0x000000049a047223 */ /* 0x040fe20000010131 */
[C---:B------:R-:W-:Y:S01]  /*11140*/  FFMA.FTZ R126, -R154.reuse, R126, R91 ;  /* 0x0000007e9a7e7223 */ /* 0x040fe2000001015b */
[C---:B------:R-:W-:Y:S01]  /*11150*/  FFMA.FTZ R102, -R154.reuse, R102, R29 ;  /* 0x000000669a667223 */ /* 0x040fe2000001011d */
[----:B------:R-:W-:Y:S01]  /*11160*/  FFMA.FTZ R37, -R154, R96, R37 ;  /* 0x000000609a257223 */ /* 0x000fe20000010125 */
[C---:B------:R-:W-:Y:S01]  /*11170*/  VIADD R103, R25.reuse, 0x29 ;  /* 0x0000002919677836 */ /* 0x040fe20000000000 */
[C---:B------:R-:W-:Y:S01]  /*11180*/  ISETP.GE.AND P5, PT, R25.reuse, R155, PT ;  /* 0x0000009b1900720c */ /* 0x040fe20003fa6270 */
[C---:B------:R-:W-:Y:S01]  /*11190*/  VIADD R101, R25.reuse, 0x30 ;  /* 0x0000003019657836 */ /* 0x040fe20000000000 */
[C---:B------:R-:W-:Y:S01]  /*111a0*/  ISETP.GE.AND P0, PT, R25.reuse, R156, PT ;  /* 0x0000009c1900720c */ /* 0x040fe20003f06270 */
[----:B------:R-:W-:Y:S01]  /*111b0*/  VIADD R100, R25, 0x31 ;  /* 0x0000003119647836 */ /* 0x000fe20000000000 */
[----:B------:R-:W-:Y:S01]  /*111c0*/  ISETP.GT.AND P3, PT, R157, R25, PT ;  /* 0x000000199d00720c */ /* 0x000fe20003f64270 */
[C---:B------:R-:W-:Y:S01]  /*111d0*/  VIADD R99, R25.reuse, 0x38 ;  /* 0x0000003819637836 */ /* 0x040fe20000000000 */
[----:B------:R-:W-:Y:S01]  /*111e0*/  I2FP.F32.S32 R162, R162 ;  /* 0x000000a200a27245 */ /* 0x000fe20000201400 */
[----:B------:R-:W-:Y:S01]  /*111f0*/  VIADD R98, R25, 0x39 ;  /* 0x0000003919627836 */ /* 0x000fe20000000000 */
[----:B------:R-:W-:Y:S01]  /*11200*/  FSEL R124, R73, -INF , !P1 ;  /* 0xff800000497c7808 */ /* 0x000fe20004800000 */
[----:B------:R-:W-:Y:S01]  /*11210*/  VIADD R97, R25, 0x40 ;  /* 0x0000004019617836 */ /* 0x000fe20000000000 */
[----:B------:R-:W-:Y:S01]  /*11220*/  FSEL R120, R69, -INF , !P2 ;  /* 0xff80000045787808 */ /* 0x000fe20005000000 */
        /* <DEDUP_REMOVED lines=10> */
[C---:B--2---:R-:W-:Y:S02]  /*112d0*/  VIADD R48, R25.reuse, 0x69 ;  /* 0x0000006919307836 */ /* 0x044fe40000000000 */
[C---:B------:R-:W-:Y:S02]  /*112e0*/  VIADD R28, R25.reuse, 0x70 ;  /* 0x00000070191c7836 */ /* 0x040fe40000000000 */
[----:B------:R-:W-:-:S02]  /*112f0*/  VIADD R33, R25, 0x71 ;  /* 0x0000007119217836 */ /* 0x000fc40000000000 */
[C---:B------:R-:W-:Y:S02]  /*11300*/  VIADD R36, R25.reuse, 0x78 ;  /* 0x0000007819247836 */ /* 0x040fe40000000000 */
[----:B------:R-:W-:Y:S01]  /*11310*/  VIADD R29, R25, 0x79 ;  /* 0x00000079191d7836 */ /* 0x000fe20000000000 */
[----:B------:R-:W-:Y:S02]  /*11320*/  FSEL R25, R81, -INF , !P4 ;  /* 0xff80000051197808 */ /* 0x000fe40006000000 */
[----:B------:R-:W-:Y:S02]  /*11330*/  IABS R161, R161 ;  /* 0x000000a100a17213 */ /* 0x000fe40000000000 */
[----:B------:R-:W-:Y:S02]  /*11340*/  IABS R160, R160 ;  /* 0x000000a000a07213 */ /* 0x000fe40000000000 */
[C---:B------:R-:W-:Y:S02]  /*11350*/  ISETP.GT.AND P4, PT, R2.reuse, R21, PT ;  /* 0x000000150200720c */ /* 0x040fe40003f84270 */
[----:B------:R-:W-:-:S02]  /*11360*/  ISETP.GT.AND P1, PT, R2, R110, PT ;  /* 0x0000006e0200720c */ /* 0x000fc40003f24270 */
[----:B------:R-:W-:Y:S01]  /*11370*/  ISETP.GT.AND P2, PT, R2, R105, PT ;  /* 0x000000690200720c */ /* 0x000fe20003f44270 */
[----:B------:R-:W2:Y:S01]  /*11380*/  MUFU.TANH R159, R159 ;  /* 0x0000009f009f7308 */ /* 0x000ea20000002400 */
[----:B------:R-:W-:Y:S01]  /*11390*/  FFMA.FTZ R201, -R154, R162, R201 ;  /* 0x000000a29ac97223 */ /* 0x000fe200000101c9 */
[----:B------:R-:W-:Y:S02]  /*113a0*/  I2FP.F32.S32 R161, R161 ;  /* 0x000000a100a17245 */ /* 0x000fe40000201400 */
[----:B------:R-:W-:Y:S02]  /*113b0*/  I2FP.F32.S32 R160, R160 ;  /* 0x000000a000a07245 */ /* 0x000fe40000201400 */
[----:B------:R-:W-:Y:S02]  /*113c0*/  FSEL R112, R112, -INF , !P4 ;  /* 0xff80000070707808 */ /* 0x000fe40006000000 */
[----:B------:R-:W-:Y:S02]  /*113d0*/  FSEL R111, R111, -INF , !P1 ;  /* 0xff8000006f6f7808 */ /* 0x000fe40004800000 */
[----:B------:R-:W-:-:S02]  /*113e0*/  FSEL R109, R109, -INF , !P2 ;  /* 0xff8000006d6d7808 */ /* 0x000fc40005000000 */
[C---:B------:R-:W-:Y:S02]  /*113f0*/  ISETP.GT.AND P4, PT, R2.reuse, R103, PT ;  /* 0x000000670200720c */ /* 0x040fe40003f84270 */
[C---:B------:R-:W-:Y:S02]  /*11400*/  ISETP.GT.AND P1, PT, R2.reuse, R101, PT ;  /* 0x000000650200720c */ /* 0x040fe40003f24270 */
[----:B------:R-:W-:Y:S01]  /*11410*/  ISETP.GT.AND P2, PT, R2, R100, PT ;  /* 0x000000640200720c */ /* 0x000fe20003f44270 */
[C---:B---3--:R-:W-:Y:S01]  /*11420*/  FFMA.FTZ R161, -R154.reuse, R161, R165 ;  /* 0x000000a19aa17223 */ /* 0x048fe200000101a5 */
[----:B-1----:R-:W-:Y:S01]  /*11430*/  FFMA.FTZ R199, -R154, R160, R199 ;  /* 0x000000a09ac77223 */ /* 0x002fe200000101c7 */
[----:B------:R-:W-:Y:S02]  /*11440*/  FSEL R108, R108, -INF , !P4 ;  /* 0xff8000006c6c7808 */ /* 0x000fe40006000000 */
[----:B------:R-:W-:Y:S02]  /*11450*/  FSEL R107, R107, -INF , !P1 ;  /* 0xff8000006b6b7808 */ /* 0x000fe40004800000 */
[----:B------:R-:W-:-:S02]  /*11460*/  FSEL R201, R201, -INF , !P2 ;  /* 0xff800000c9c97808 */ /* 0x000fc40005000000 */
[----:B------:R-:W-:Y:S02]  /*11470*/  IABS R121, R121 ;  /* 0x0000007900797213 */ /* 0x000fe40000000000 */
[C---:B------:R-:W-:Y:S02]  /*11480*/  ISETP.GT.AND P4, PT, R2.reuse, R99, PT ;  /* 0x000000630200720c */ /* 0x040fe40003f84270 */
[C---:B------:R-:W-:Y:S02]  /*11490*/  ISETP.GT.AND P1, PT, R2.reuse, R98, PT ;  /* 0x000000620200720c */ /* 0x040fe40003f24270 */
[----:B------:R-:W-:Y:S02]  /*114a0*/  ISETP.GT.AND P2, PT, R2, R97, PT ;  /* 0x000000610200720c */ /* 0x000fe40003f44270 */
[----:B------:R-:W-:Y:S02]  /*114b0*/  I2FP.F32.S32 R121, R121 ;  /* 0x0000007900797245 */ /* 0x000fe40000201400 */
[----:B------:R-:W-:-:S02]  /*114c0*/  FSEL R161, R161, -INF , !P4 ;  /* 0xff800000a1a17808 */ /* 0x000fc40006000000 */
[----:B------:R-:W-:Y:S02]  /*114d0*/  FSEL R199, R199, -INF , !P1 ;  /* 0xff800000c7c77808 */ /* 0x000fe40004800000 */
[----:B------:R-:W-:Y:S02]  /*114e0*/  FSEL R177, R177, -INF , !P2 ;  /* 0xff800000b1b17808 */ /* 0x000fe40005000000 */
[C---:B------:R-:W-:Y:S02]  /*114f0*/  ISETP.GT.AND P4, PT, R2.reuse, R96, PT ;  /* 0x000000600200720c */ /* 0x040fe40003f84270 */
[C---:B------:R-:W-:Y:S02]  /*11500*/  ISETP.GT.AND P1, PT, R2.reuse, R91, PT ;  /* 0x0000005b0200720c */ /* 0x040fe40003f24270 */
[----:B------:R-:W-:Y:S01]  /*11510*/  ISETP.GT.AND P2, PT, R2, R90, PT ;  /* 0x0000005a0200720c */ /* 0x000fe20003f44270 */
[----:B--2---:R-:W-:Y:S01]  /*11520*/  FFMA.FTZ R121, -R154, R121, R159 ;  /* 0x000000799a797223 */ /* 0x004fe2000001019f */
[----:B------:R-:W-:-:S02]  /*11530*/  FSEL R181, R181, -INF , !P4 ;  /* 0xff800000b5b57808 */ /* 0x000fc40006000000 */
[----:B------:R-:W-:Y:S02]  /*11540*/  FSEL R173, R173, -INF , !P1 ;  /* 0xff800000adad7808 */ /* 0x000fe40004800000 */
[----:B------:R-:W-:Y:S02]  /*11550*/  FSEL R183, R183, -INF , !P2 ;  /* 0xff800000b7b77808 */ /* 0x000fe40005000000 */
[C---:B------:R-:W-:Y:S02]  /*11560*/  ISETP.GT.AND P4, PT, R2.reuse, R88, PT ;  /* 0x000000580200720c */ /* 0x040fe40003f84270 */
[C---:B------:R-:W-:Y:S02]  /*11570*/  ISETP.GT.AND P1, PT, R2.reuse, R87, PT ;  /* 0x000000570200720c */ /* 0x040fe40003f24270 */
[----:B------:R-:W-:Y:S02]  /*11580*/  ISETP.GT.AND P2, PT, R2, R86, PT ;  /* 0x000000560200720c */ /* 0x000fe40003f44270 */
        /* <DEDUP_REMOVED lines=28> */
[----:B------:R-:W-:Y:S02]  /*11750*/  FSEL R73, R139, -INF , !P4 ;  /* 0xff8000008b497808 */ /* 0x000fe40006000000 */
[----:B------:R-:W-:Y:S02]  /*11760*/  FSEL R85, R85, -INF , !P1 ;  /* 0xff80000055557808 */ /* 0x000fe40004800000 */
[----:B------:R-:W-:-:S02]  /*11770*/  ISETP.GE.AND P4, PT, R83, R155, PT ;  /* 0x0000009b5300720c */ /* 0x000fc40003f86270 */
[-C--:B------:R-:W-:Y:S02]  /*11780*/  ISETP.GE.AND P2, PT, R83, R156.reuse, PT ;  /* 0x0000009c5300720c */ /* 0x080fe40003f46270 */
[----:B------:R-:W-:Y:S02]  /*11790*/  ISETP.GT.AND P1, PT, R157, R83, PT ;  /* 0x000000539d00720c */ /* 0x000fe40003f24270 */
[----:B------:R-:W-:Y:S02]  /*117a0*/  ISETP.GE.AND P3, PT, R128, R156, PT ;  /* 0x0000009c8000720c */ /* 0x000fe40003f66270 */
[----:B------:R-:W-:Y:S02]  /*117b0*/  FSEL R83, R71, -INF , !P0 ;  /* 0xff80000047537808 */ /* 0x000fe40004000000 */
[----:B------:R-:W-:Y:S02]  /*117c0*/  FSEL R81, R122, -INF , !P1 ;  /* 0xff8000007a517808 */ /* 0x000fe40004800000 */
[----:B------:R-:W-:-:S02]  /*117d0*/  FSEL R83, R83, -INF , !P3 ;  /* 0xff80000053537808 */ /* 0x000fc40005800000 */
[----:B------:R-:W-:Y:S02]  /*117e0*/  ISETP.GT.AND P3, PT, R157, R125, PT ;  /* 0x0000007d9d00720c */ /* 0x000fe40003f64270 */
[----:B------:R-:W-:Y:S02]  /*117f0*/  FSEL R81, R81, -INF , !P2 ;  /* 0xff80000051517808 */ /* 0x000fe40005000000 */
[----:B------:R-:W-:Y:S02]  /*11800*/  ISETP.GT.AND P2, PT, R157, R115, PT ;  /* 0x000000739d00720c */ /* 0x000fe40003f44270 */
[----:B------:R-:W-:Y:S02]  /*11810*/  ISETP.GE.AND P0, PT, R125, R156, PT ;  /* 0x0000009c7d00720c */ /* 0x000fe40003f06270 */
[----:B------:R-:W-:Y:S02]  /*11820*/  FSEL R79, R79, -INF , !P3 ;  /* 0xff8000004f4f7808 */ /* 0x000fe40005800000 */
[----:B------:R-:W-:-:S02]  /*11830*/  FSEL R4, R158, -INF , !P5 ;  /* 0xff8000009e047808 */ /* 0x000fc40006800000 */
[----:B------:R-:W-:Y:S02]  /*11840*/  FSEL R69, R77, -INF , !P4 ;  /* 0xff8000004d457808 */ /* 0x000fe40006000000 */
[-C--:B------:R-:W-:Y:S02]  /*11850*/  ISETP.GE.AND P5, PT, R128, R155.reuse, PT ;  /* 0x0000009b8000720c */ /* 0x080fe40003fa6270 */
[C---:B------:R-:W-:Y:S02]  /*11860*/  ISETP.GE.AND P4, PT, R115.reuse, R155, PT ;  /* 0x0000009b7300720c */ /* 0x040fe40003f86270 */
[----:B------:R-:W-:Y:S02]  /*11870*/  ISETP.GE.AND P1, PT, R115, R156, PT ;  /* 0x0000009c7300720c */ /* 0x000fe40003f26270 */
[----:B------:R-:W-:Y:S02]  /*11880*/  FSEL R77, R113, -INF , !P2 ;  /* 0xff800000714d7808 */ /* 0x000fe40005000000 */
[----:B------:R-:W-:-:S02]  /*11890*/  FSEL R79, R79, -INF , !P0 ;  /* 0xff8000004f4f7808 */ /* 0x000fc40004000000 */
[----:B------:R-:W-:Y:S02]  /*118a0*/  ISETP.GT.AND P0, PT, R157, R114, PT ;  /* 0x000000729d00720c */ /* 0x000fe40003f04270 */
[----:B------:R-:W-:Y:S02]  /*118b0*/  FSEL R71, R127, -INF , !P5 ;  /* 0xff8000007f477808 */ /* 0x000fe40006800000 */
[----:B------:R-:W-:Y:S02]  /*118c0*/  FSEL R25, R25, -INF , !P4 ;  /* 0xff80000019197808 */ /* 0x000fe40006000000 */
[----:B------:R-:W-:Y:S02]  /*118d0*/  FSEL R77, R77, -INF , !P1 ;  /* 0xff8000004d4d7808 */ /* 0x000fe40004800000 */
[-C--:B------:R-:W-:Y:S02]  /*118e0*/  ISETP.GE.AND P5, PT, R125, R155.reuse, PT ;  /* 0x0000009b7d00720c */ /* 0x080fe40003fa6270 */
[----:B------:R-:W-:-:S02]  /*118f0*/  ISETP.GE.AND P4, PT, R75, R155, PT ;  /* 0x0000009b4b00720c */ /* 0x000fc40003f86270 */
[-C--:B------:R-:W-:Y:S02]  /*11900*/  ISETP.GE.AND P2, PT, R75, R156.reuse, PT ;  /* 0x0000009c4b00720c */ /* 0x080fe40003f46270 */
[----:B------:R-:W-:Y:S02]  /*11910*/  ISETP.GT.AND P1, PT, R157, R75, PT ;  /* 0x0000004b9d00720c */ /* 0x000fe40003f24270 */
[C---:B------:R-:W-:Y:S02]  /*11920*/  ISETP.GE.AND P3, PT, R114.reuse, R156, PT ;  /* 0x0000009c7200720c */ /* 0x040fe40003f66270 */
[----:B------:R-:W-:Y:S02]  /*11930*/  FSEL R75, R17, -INF , !P0 ;  /* 0xff800000114b7808 */ /* 0x000fe40004000000 */
[----:B------:R-:W-:Y:S02]  /*11940*/  FSEL R27, R27, -INF , !P5 ;  /* 0xff8000001b1b7808 */ /* 0x000fe40006800000 */
[----:B------:R-:W-:-:S02]  /*11950*/  ISETP.GE.AND P5, PT, R114, R155, PT ;  /* 0x0000009b7200720c */ /* 0x000fc40003fa6270 */
[----:B------:R-:W-:Y:S02]  /*11960*/  FSEL R75, R75, -INF , !P3 ;  /* 0xff8000004b4b7808 */ /* 0x000fe40005800000 */
[----:B------:R-:W-:Y:S02]  /*11970*/  ISETP.GT.AND P3, PT, R157, R21, PT ;  /* 0x000000159d00720c */ /* 0x000fe40003f64270 */
[----:B------:R-:W-:Y:S02]  /*11980*/  FSEL R17, R124, -INF , !P5 ;  /* 0xff8000007c117808 */ /* 0x000fe40006800000 */
[C---:B------:R-:W-:Y:S02]  /*11990*/  ISETP.GE.AND P5, PT, R21.reuse, R155, PT ;  /* 0x0000009b1500720c */ /* 0x040fe40003fa6270 */
[----:B------:R-:W-:Y:S02]  /*119a0*/  ISETP.GE.AND P0, PT, R21, R156, PT ;  /* 0x0000009c1500720c */ /* 0x000fe40003f06270 */
[----:B------:R-:W-:-:S02]  /*119b0*/  FSEL R106, R106, -INF , !P3 ;  /* 0xff8000006a6a7808 */ /* 0x000fc40005800000 */
[----:B------:R-:W-:Y:S02]  /*119c0*/  FSEL R169, R112, -INF , !P5 ;  /* 0xff80000070a97808 */ /* 0x000fe40006800000 */
[----:B------:R-:W-:Y:S02]  /*119d0*/  FSEL R197, R106, -INF , !P0 ;  /* 0xff8000006ac57808 */ /* 0x000fe40004000000 */
[C---:B------:R-:W-:Y:S02]  /*119e0*/  ISETP.GE.AND P5, PT, R105.reuse, R155, PT ;  /* 0x0000009b6900720c */ /* 0x040fe40003fa6270 */
[----:B------:R-:W-:Y:S02]  /*119f0*/  ISETP.GE.AND P3, PT, R105, R156, PT ;  /* 0x0000009c6900720c */ /* 0x000fe40003f66270 */
[----:B------:R-:W-:Y:S01]  /*11a00*/  ISETP.GT.AND P0, PT, R157, R105, PT ;  /* 0x000000699d00720c */ /* 0x000fe20003f04270 */
[----:B------:R-:W-:Y:S01]  /*11a10*/  FMUL.FTZ R105, R58, R0 ;  /* 0x000000003a697220 */ /* 0x000fe20000410000 */
[----:B------:R-:W-:-:S03]  /*11a20*/  IABS R58, R95 ;  /* 0x0000005f003a7213 */ /* 0x000fc60000000000 */
[----:B------:R-:W1:Y:S01]  /*11a30*/  MUFU.TANH R95, R105 ;  /* 0x00000069005f7308 */ /* 0x000e620000002400 */
[----:B------:R-:W-:Y:S01]  /*11a40*/  I2FP.F32.S32 R58, R58 ;  /* 0x0000003a003a7245 */ /* 0x000fe20000201400 */
[----:B------:R-:W-:Y:S01]  /*11a50*/  FMUL.FTZ R59, R59, R0 ;  /* 0x000000003b3b7220 */ /* 0x000fe20000410000 */
[----:B------:R-:W-:-:S04]  /*11a60*/  FSEL R102, R102, -INF , !P0 ;  /* 0xff80000066667808 */ /* 0x000fc80004000000 */
[----:B------:R-:W-:Y:S01]  /*11a70*/  FSEL R211, R102, -INF , !P3 ;  /* 0xff80000066d37808 */ /* 0x000fe20005800000 */
[----:B------:R-:W-:Y:S01]  /*11a80*/  MUFU.TANH R59, R59 ;  /* 0x0000003b003b7308 */ /* 0x000fe20000002400 */
[----:B------:R-:W-:Y:S01]  /*11a90*/  ISETP.GT.AND P3, PT, R157, R101, PT ;  /* 0x000000659d00720c */ /* 0x000fe20003f64270 */
[----:B-1----:R-:W-:Y:S01]  /*11aa0*/  FFMA.FTZ R58, -R154, R58, R95 ;  /* 0x0000003a9a3a7223 */ /* 0x002fe2000001015f */
[-C--:B------:R-:W-:Y:S01]  /*11ab0*/  FMUL.FTZ R95, R50, R0.reuse ;  /* 0x00000000325f7220 */ /* 0x080fe20000410000 */
[----:B------:R-:W-:-:S04]  /*11ac0*/  FMUL.FTZ R50, R51, R0 ;  /* 0x0000000033327220 */ /* 0x000fc80000410000 */
[----:B------:R-:W1:Y:S01]  /*11ad0*/  MUFU.TANH R51, R95 ;  /* 0x0000005f00337308 */ /* 0x000e620000002400 */
[----:B------:R-:W-:Y:S02]  /*11ae0*/  FSEL R5, R5, -INF , !P1 ;  /* 0xff80000005057808 */ /* 0x000fe40004800000 */
[----:B------:R-:W-:Y:S02]  /*11af0*/  ISETP.GE.AND P0, PT, R101, R156, PT ;  /* 0x0000009c6500720c */ /* 0x000fe40003f06270 */
[----:B------:R-:W-:Y:S02]  /*11b00*/  FSEL R58, R58, -INF , !P3 ;  /* 0xff8000003a3a7808 */ /* 0x000fe40005800000 */
[----:B------:R-:W-:Y:S02]  /*11b10*/  IABS R93, R93 ;  /* 0x0000005d005d7213 */ /* 0x000fe40000000000 */
[----:B------:R-:W-:Y:S02]  /*11b20*/  FSEL R5, R5, -INF , !P2 ;  /* 0xff80000005057808 */ /* 0x000fe40005000000 */
[----:B------:R-:W-:-:S02]  /*11b30*/  IABS R94, R94 ;  /* 0x0000005e005e7213 */ /* 0x000fc40000000000 */
[----:B------:R-:W-:Y:S02]  /*11b40*/  ISETP.GT.AND P2, PT, R157, R110, PT ;  /* 0x0000006e9d00720c */ /* 0x000fe40003f44270 */
[----:B------:R-:W-:Y:S01]  /*11b50*/  FSEL R163, R58, -INF , !P0 ;  /* 0xff8000003aa37808 */ /* 0x000fe20004000000 */
[-C--:B------:R-:W-:Y:S01]  /*11b60*/  FMUL.FTZ R58, R46, R0.reuse ;  /* 0x000000002e3a7220 */ /* 0x080fe20000410000 */
[----:B------:R-:W-:Y:S01]  /*11b70*/  I2FP.F32.S32 R46, R93 ;  /* 0x0000005d002e7245 */ /* 0x000fe20000201400 */
[----:B------:R-:W-:Y:S01]  /*11b80*/  FMUL.FTZ R47, R47, R0 ;  /* 0x000000002f2f7220 */ /* 0x000fe20000410000 */
[----:B------:R-:W-:Y:S02]  /*11b90*/  I2FP.F32.S32 R94, R94 ;  /* 0x0000005e005e7245 */ /* 0x000fe40000201400 */
[----:B------:R-:W-:Y:S02]  /*11ba0*/  ISETP.GE.AND P1, PT, R110, R156, PT ;  /* 0x0000009c6e00720c */ /* 0x000fe40003f26270 */
[----:B------:R-:W-:Y:S01]  /*11bb0*/  FSEL R104, R104, -INF , !P2 ;  /* 0xff80000068687808 */ /* 0x000fe20005000000 */
[C---:B-1----:R-:W-:Y:S01]  /*11bc0*/  FFMA.FTZ R46, -R154.reuse, R46, R51 ;  /* 0x0000002e9a2e7223 */ /* 0x042fe20000010133 */
[C---:B------:R-:W-:Y:S01]  /*11bd0*/  ISETP.GT.AND P0, PT, R157.reuse, R99, PT ;  /* 0x000000639d00720c */ /* 0x040fe20003f04270 */
[----:B------:R-:W-:Y:S01]  /*11be0*/  FFMA.FTZ R94, -R154, R94, R59 ;  /* 0x0000005e9a5e7223 */ /* 0x000fe2000001013b */
[----:B------:R-:W-:Y:S01]  /*11bf0*/  FSEL R213, R104, -INF , !P1 ;  /* 0xff80000068d57808 */ /* 0x000fe20004800000 */
[----:B------:R1:W2:Y:S01]  /*11c00*/  MUFU.TANH R59, R50 ;  /* 0x00000032003b7308 */ /* 0x0002a20000002400 */
[----:B------:R-:W-:-:S02]  /*11c10*/  ISETP.GT.AND P1, PT, R157, R103, PT ;  /* 0x000000679d00720c */ /* 0x000fc40003f24270 */
[----:B------:R-:W-:Y:S02]  /*11c20*/  ISETP.GE.AND P3, PT, R99, R156, PT ;  /* 0x0000009c6300720c */ /* 0x000fe40003f66270 */
[----:B------:R-:W-:-:S03]  /*11c30*/  FSEL R46, R46, -INF , !P0 ;  /* 0xff8000002e2e7808 */ /* 0x000fc60004000000 */
[----:B------:R-:W3:Y:S01]  /*11c40*/  MUFU.TANH R93, R58 ;  /* 0x0000003a005d7308 */ /* 0x000ee20000002400 */
[----:B------:R-:W-:Y:S02]  /*11c50*/  IABS R11, R11 ;  /* 0x0000000b000b7213 */ /* 0x000fe40000000000 */
[----:B------:R-:W-:Y:S02]  /*11c60*/  ISETP.GE.AND P2, PT, R103, R156, PT ;  /* 0x0000009c6700720c */ /* 0x000fe40003f46270 */
[----:B------:R-:W-:-:S03]  /*11c70*/  FSEL R37, R37, -INF , !P1 ;  /* 0xff80000025257808 */ /* 0x000fc60004800000 */
[----:B------:R-:W4:Y:S01]  /*11c80*/  MUFU.TANH R47, R47 ;  /* 0x0000002f002f7308 */ /* 0x000f220000002400 */
[----:B------:R-:W-:Y:S01]  /*11c90*/  FMUL.FTZ R42, R42, R0 ;  /* 0x000000002a2a7220 */ /* 0x000fe20000410000 */
[----:B------:R-:W-:Y:S01]  /*11ca0*/  FSEL R203, R46, -INF , !P3 ;  /* 0xff8000002ecb7808 */ /* 0x000fe20005800000 */
[----:B------:R-:W-:Y:S01]  /*11cb0*/  IMAD.MOV.U32 R46, RZ, RZ, R11 ;  /* 0x000000ffff2e7224 */ /* 0x000fe200078e000b */
[----:B------:R-:W-:Y:S02]  /*11cc0*/  FSEL R37, R37, -INF , !P2 ;  /* 0xff80000025257808 */ /* 0x000fe40005000000 */
[----:B------:R-:W-:Y:S02]  /*11cd0*/  IABS R92, R92 ;  /* 0x0000005c005c7213 */ /* 0x000fe40000000000 */
[----:B------:R-:W-:Y:S01]  /*11ce0*/  ISETP.GT.AND P2, PT, R157, R100, PT ;  /* 0x000000649d00720c */ /* 0x000fe20003f44270 */
[----:B------:R-:W4:Y:S01]  /*11cf0*/  MUFU.TANH R51, R42 ;  /* 0x0000002a00337308 */ /* 0x000f220000002400 */
[----:B------:R-:W-:Y:S01]  /*11d00*/  IABS R89, R89 ;  /* 0x0000005900597213 */ /* 0x000fe20000000000 */
[----:B------:R-:W-:Y:S01]  /*11d10*/  FMUL.FTZ R43, R43, R0 ;  /* 0x000000002b2b7220 */ /* 0x000fe20000410000 */
[----:B------:R-:W-:-:S02]  /*11d20*/  I2FP.F32.S32 R92, R92 ;  /* 0x0000005c005c7245 */ /* 0x000fc40000201400 */
[----:B------:R-:W-:Y:S02]  /*11d30*/  ISETP.GE.AND P1, PT, R100, R156, PT ;  /* 0x0000009c6400720c */ /* 0x000fe40003f26270 */
[----:B------:R-:W-:Y:S02]  /*11d40*/  FSEL R94, R94, -INF , !P2 ;  /* 0xff8000005e5e7808 */ /* 0x000fe40005000000 */
[----:B-1----:R-:W-:Y:S02]  /*11d50*/  I2FP.F32.S32 R50, R89 ;  /* 0x0000005900327245 */ /* 0x002fe40000201400 */
[----:B------:R-:W-:Y:S01]  /*11d60*/  I2FP.F32.S32 R46, R46 ;  /* 0x0000002e002e7245 */ /* 0x000fe20000201400 */
[-C--:B------:R-:W-:Y:S01]  /*11d70*/  FMUL.FTZ R38, R38, R0.reuse ;  /* 0x0000000026267220 */ /* 0x080fe20000410000 */
[----:B------:R-:W-:Y:S01]  /*11d80*/  FMUL.FTZ R39, R39, R0 ;  /* 0x0000000027277220 */ /* 0x000fe20000410000 */
[----:B------:R-:W-:Y:S01]  /*11d90*/  FSEL R205, R94, -INF , !P1 ;  /* 0xff8000005ecd7808 */ /* 0x000fe20004800000 */
[C---:B--2---:R-:W-:Y:S01]  /*11da0*/  FFMA.FTZ R59, -R154.reuse, R92, R59 ;  /* 0x0000005c9a3b7223 */ /* 0x044fe2000001013b */
[C---:B------:R-:W-:Y:S01]  /*11db0*/  ISETP.GT.AND P1, PT, R157.reuse, R98, PT ;  /* 0x000000629d00720c */ /* 0x040fe20003f24270 */
[C---:B---3--:R-:W-:Y:S01]  /*11dc0*/  FFMA.FTZ R50, -R154.reuse, R50, R93 ;  /* 0x000000329a327223 */ /* 0x048fe2000001015d */
[----:B------:R-:W-:Y:S01]  /*11dd0*/  IABS R80, R80 ;  /* 0x0000005000507213 */ /* 0x000fe20000000000 */
[----:B----4-:R-:W-:Y:S01]  /*11de0*/  FFMA.FTZ R46, -R154, R46, R47 ;  /* 0x0000002e9a2e7223 */ /* 0x010fe2000001012f */
[----:B------:R-:W1:Y:S01]  /*11df0*/  MUFU.TANH R43, R43 ;  /* 0x0000002b002b7308 */ /* 0x000e620000002400 */
[----:B------:R-:W-:-:S02]  /*11e00*/  ISETP.GT.AND P3, PT, R157, R97, PT ;  /* 0x000000619d00720c */ /* 0x000fc40003f64270 */
[----:B------:R-:W-:Y:S02]  /*11e10*/  ISETP.GE.AND P2, PT, R98, R156, PT ;  /* 0x0000009c6200720c */ /* 0x000fe40003f46270 */
[----:B------:R-:W-:-:S03]  /*11e20*/  FSEL R59, R59, -INF , !P1 ;  /* 0xff8000003b3b7808 */ /* 0x000fc60004800000 */
[----:B------:R2:W3:Y:S01]  /*11e30*/  MUFU.TANH R47, R38 ;  /* 0x00000026002f7308 */ /* 0x0004e20000002400 */
[----:B------:R-:W-:Y:S02]  /*11e40*/  I2FP.F32.S32 R80, R80 ;  /* 0x0000005000507245 */ /* 0x000fe40000201400 */
[----:B------:R-:W-:Y:S02]  /*11e50*/  ISETP.GE.AND P0, PT, R97, R156, PT ;  /* 0x0000009c6100720c */ /* 0x000fe40003f06270 */
[----:B------:R-:W-:-:S03]  /*11e60*/  FSEL R50, R50, -INF , !P3 ;  /* 0xff80000032327808 */ /* 0x000fc60005800000 */
[----:B------:R-:W4:Y:S01]  /*11e70*/  MUFU.TANH R39, R39 ;  /* 0x0000002700277308 */ /* 0x000f220000002400 */
[----:B------:R-:W-:Y:S01]  /*11e80*/  FSEL R11, R59, -INF , !P2 ;  /* 0xff8000003b0b7808 */ /* 0x000fe20005000000 */
[----:B------:R-:W-:Y:S01]  /*11e90*/  FFMA.FTZ R51, -R154, R80, R51 ;  /* 0x000000509a337223 */ /* 0x000fe20000010133 */
[----:B------:R-:W-:Y:S02]  /*11ea0*/  IABS R76, R76 ;  /* 0x0000004c004c7213 */ /* 0x000fe40000000000 */
[----:B------:R-:W-:Y:S01]  /*11eb0*/  ISETP.GT.AND P2, PT, R157, R96, PT ;  /* 0x000000609d00720c */ /* 0x000fe20003f44270 */
[-C--:B--2---:R-:W-:Y:S01]  /*11ec0*/  FMUL.FTZ R38, R34, R0.reuse ;  /* 0x0000000022267220 */ /* 0x084fe20000410000 */
[----:B------:R-:W-:Y:S01]  /*11ed0*/  FSEL R175, R50, -INF , !P0 ;  /* 0xff80000032af7808 */ /* 0x000fe20004000000 */
[----:B------:R-:W-:Y:S01]  /*11ee0*/  FMUL.FTZ R34, R35, R0 ;  /* 0x0000000023227220 */ /* 0x000fe20000410000 */
[----:B------:R-:W-:Y:S01]  /*11ef0*/  IABS R72, R72 ;  /* 0x0000004800487213 */ /* 0x000fe20000000000 */
[----:B------:R-:W2:Y:S01]  /*11f00*/  MUFU.TANH R35, R38 ;  /* 0x0000002600237308 */ /* 0x000ea20000002400 */
[----:B------:R-:W-:-:S02]  /*11f10*/  ISETP.GT.AND P0, PT, R157, R91, PT ;  /* 0x0000005b9d00720c */ /* 0x000fc40003f04270 */
[----:B------:R-:W-:Y:S02]  /*11f20*/  IABS R68, R68 ;  /* 0x0000004400447213 */ /* 0x000fe40000000000 */
[----:B------:R-:W-:Y:S02]  /*11f30*/  FSEL R21, R120, -INF , !P4 ;  /* 0xff80000078157808 */ /* 0x000fe40006000000 */
[----:B------:R-:W-:Y:S02]  /*11f40*/  I2FP.F32.S32 R76, R76 ;  /* 0x0000004c004c7245 */ /* 0x000fe40000201400 */
[----:B------:R-:W-:Y:S02]  /*11f50*/  ISETP.GE.AND P4, PT, R110, R155, PT ;  /* 0x0000009b6e00720c */ /* 0x000fe40003f86270 */
[----:B------:R-:W-:Y:S02]  /*11f60*/  ISETP.GE.AND P1, PT, R96, R156, PT ;  /* 0x0000009c6000720c */ /* 0x000fe40003f26270 */
[----:B------:R-:W-:-:S02]  /*11f70*/  FSEL R46, R46, -INF , !P2 ;  /* 0xff8000002e2e7808 */ /* 0x000fc40005000000 */
[----:B------:R-:W-:Y:S02]  /*11f80*/  I2FP.F32.S32 R72, R72 ;  /* 0x0000004800487245 */ /* 0x000fe40000201400 */
[----:B------:R-:W-:Y:S02]  /*11f90*/  ISETP.GE.AND P3, PT, R91, R156, PT ;  /* 0x0000009c5b00720c */ /* 0x000fe40003f66270 */
[----:B------:R-:W-:Y:S02]  /*11fa0*/  FSEL R51, R51, -INF , !P0 ;  /* 0xff80000033337808 */ /* 0x000fe40004000000 */
[----:B------:R-:W-:Y:S01]  /*11fb0*/  I2FP.F32.S32 R68, R68 ;  /* 0x0000004400447245 */ /* 0x000fe20000201400 */
[C---:B-1----:R-:W-:Y:S01]  /*11fc0*/  FFMA.FTZ R43, -R154.reuse, R76, R43 ;  /* 0x0000004c9a2b7223 */ /* 0x042fe2000001012b */
[----:B------:R-:W-:Y:S01]  /*11fd0*/  FSEL R209, R111, -INF , !P4 ;  /* 0xff8000006fd17808 */ /* 0x000fe20006000000 */
[----:B---3--:R-:W-:Y:S01]  /*11fe0*/  FFMA.FTZ R47, -R154, R72, R47 ;  /* 0x000000489a2f7223 */ /* 0x008fe2000001012f */
[----:B------:R-:W-:-:S02]  /*11ff0*/  FSEL R185, R46, -INF , !P1 ;  /* 0xff8000002eb97808 */ /* 0x000fc40004800000 */
[-C--:B------:R-:W-:Y:S02]  /*12000*/  ISETP.GE.AND P4, PT, R103, R155.reuse, PT ;  /* 0x0000009b6700720c */ /* 0x080fe40003f86270 */
[----:B------:R-:W-:Y:S02]  /*12010*/  ISETP.GT.AND P1, PT, R157, R90, PT ;  /* 0x0000005a9d00720c */ /* 0x000fe40003f24270 */
[----:B------:R-:W-:Y:S02]  /*12020*/  FSEL R171, R51, -INF , !P3 ;  /* 0xff80000033ab7808 */ /* 0x000fe40005800000 */
[----:B------:R-:W-:Y:S01]  /*12030*/  IABS R66, R66 ;  /* 0x0000004200427213 */ /* 0x000fe20000000000 */
[----:B----4-:R-:W-:Y:S01]  /*12040*/  FFMA.FTZ R68, -R154, R68, R39 ;  /* 0x000000449a447223 */ /* 0x010fe20000010127 */
[----:B------:R-:W-:Y:S02]  /*12050*/  FSEL R167, R109, -INF , !P5 ;  /* 0xff8000006da77808 */ /* 0x000fe40006800000 */
[----:B------:R-:W-:Y:S01]  /*12060*/  ISETP.GT.AND P3, PT, R157, R88, PT ;  /* 0x000000589d00720c */ /* 0x000fe20003f64270 */
[----:B------:R-:W1:Y:S01]  /*12070*/  MUFU.TANH R39, R34 ;  /* 0x0000002200277308 */ /* 0x000e620000002400 */
[----:B------:R-:W-:-:S02]  /*12080*/  ISETP.GE.AND P5, PT, R101, R155, PT ;  /* 0x0000009b6500720c */ /* 0x000fc40003fa6270 */
[----:B------:R-:W-:Y:S02]  /*12090*/  FSEL R207, R108, -INF , !P4 ;  /* 0xff8000006ccf7808 */ /* 0x000fe40006000000 */
[----:B------:R-:W-:Y:S02]  /*120a0*/  FSEL R43, R43, -INF , !P1 ;  /* 0xff8000002b2b7808 */ /* 0x000fe40004800000 */
[----:B------:R-:W-:Y:S01]  /*120b0*/  I2FP.F32.S32 R66, R66 ;  /* 0x0000004200427245 */ /* 0x000fe20000201400 */
[-C--:B------:R-:W-:Y:S01]  /*120c0*/  FMUL.FTZ R30, R30, R0.reuse ;  /* 0x000000001e1e7220 */ /* 0x080fe20000410000 */
[----:B------:R-:W-:Y:S01]  /*120d0*/  ISETP.GE.AND P4, PT, R100, R155, PT ;  /* 0x0000009b6400720c */ /* 0x000fe20003f86270 */
[----:B------:R-:W-:Y:S01]  /*120e0*/  FMUL.FTZ R31, R31, R0 ;  /* 0x000000001f1f7220 */ /* 0x000fe20000410000 */
[-C--:B------:R-:W-:Y:S02]  /*120f0*/  ISETP.GE.AND P2, PT, R90, R156.reuse, PT ;  /* 0x0000009c5a00720c */ /* 0x080fe40003f46270 */
[----:B------:R-:W-:-:S02]  /*12100*/  ISETP.GE.AND P0, PT, R88, R156, PT ;  /* 0x0000009c5800720c */ /* 0x000fc40003f06270 */
[----:B------:R-:W-:Y:S02]  /*12110*/  FSEL R47, R47, -INF , !P3 ;  /* 0xff8000002f2f7808 */ /* 0x000fe40005800000 */
[----:B------:R-:W-:Y:S02]  /*12120*/  FSEL R165, R107, -INF , !P5 ;  /* 0xff8000006ba57808 */ /* 0x000fe40006800000 */
[-C--:B------:R-:W-:Y:S01]  /*12130*/  ISETP.GE.AND P5, PT, R99, R155.reuse, PT ;  /* 0x0000009b6300720c */ /* 0x080fe20003fa6270 */
[----:B--2---:R-:W-:Y:S01]  /*12140*/  FFMA.FTZ R35, -R154, R66, R35 ;  /* 0x000000429a237223 */ /* 0x004fe20000010123 */
[----:B------:R-:W-:Y:S02]  /*12150*/  FSEL R201, R201, -INF , !P4 ;  /* 0xff800000c9c97808 */ /* 0x000fe40006000000 */
[----:B------:R-:W-:Y:S02]  /*12160*/  FSEL R179, R43, -INF , !P2 ;  /* 0xff8000002bb37808 */ /* 0x000fe40005000000 */
[----:B------:R-:W-:Y:S01]  /*12170*/  FSEL R59, R47, -INF , !P0 ;  /* 0xff8000002f3b7808 */ /* 0x000fe20004000000 */
[----:B------:R-:W2:Y:S01]  /*12180*/  MUFU.TANH R43, R30 ;  /* 0x0000001e002b7308 */ /* 0x000ea20000002400 */
[----:B------:R-:W-:-:S02]  /*12190*/  ISETP.GE.AND P4, PT, R98, R155, PT ;  /* 0x0000009b6200720c */ /* 0x000fc40003f86270 */
[----:B------:R-:W-:Y:S02]  /*121a0*/  ISETP.GT.AND P0, PT, R157, R86, PT ;  /* 0x000000569d00720c */ /* 0x000fe40003f04270 */
[----:B------:R-:W-:Y:S02]  /*121b0*/  FSEL R161, R161, -INF , !P5 ;  /* 0xff800000a1a17808 */ /* 0x000fe40006800000 */
[----:B------:R-:W-:Y:S01]  /*121c0*/  IABS R57, R57 ;  /* 0x0000003900397213 */ /* 0x000fe20000000000 */
[----:B------:R-:W3:Y:S01]  /*121d0*/  MUFU.TANH R31, R31 ;  /* 0x0000001f001f7308 */ /* 0x000ee20000002400 */
[----:B------:R-:W-:Y:S02]  /*121e0*/  ISETP.GE.AND P5, PT, R97, R155, PT ;  /* 0x0000009b6100720c */ /* 0x000fe40003fa6270 */
[----:B------:R-:W-:Y:S01]  /*121f0*/  ISETP.GT.AND P2, PT, R157, R87, PT ;  /* 0x000000579d00720c */ /* 0x000fe20003f44270 */
[----:B------:R-:W-:Y:S01]  /*12200*/  FMUL.FTZ R19, R19, R0 ;  /* 0x0000000013137220 */ /* 0x000fe20000410000 */
[----:B------:R-:W-:-:S02]  /*12210*/  FSEL R199, R199, -INF , !P4 ;  /* 0xff800000c7c77808 */ /* 0x000fc40006000000 */
[----:B------:R-:W-:Y:S01]  /*12220*/  FSEL R35, R35, -INF , !P0 ;  /* 0xff80000023237808 */ /* 0x000fe20004000000 */
[----:B------:R-:W-:Y:S01]  /*12230*/  FMUL.FTZ R18, R18, R0 ;  /* 0x0000000012127220 */ /* 0x000fe20000410000 */
[----:B------:R-:W-:Y:S02]  /*12240*/  ISETP.GE.AND P4, PT, R96, R155, PT ;  /* 0x0000009b6000720c */ /* 0x000fe40003f86270 */
[-C--:B------:R-:W-:Y:S02]  /*12250*/  ISETP.GE.AND P3, PT, R86, R156.reuse, PT ;  /* 0x0000009c5600720c */ /* 0x080fe40003f66270 */
[----:B------:R-:W-:Y:S02]  /*12260*/  I2FP.F32.S32 R57, R57 ;  /* 0x0000003900397245 */ /* 0x000fe40000201400 */
[----:B------:R-:W-:Y:S02]  /*12270*/  FSEL R177, R177, -INF , !P5 ;  /* 0xff800000b1b17808 */ /* 0x000fe40006800000 */
[----:B------:R-:W-:-:S02]  /*12280*/  ISETP.GE.AND P1, PT, R87, R156, PT ;  /* 0x0000009c5700720c */ /* 0x000fc40003f26270 */
[----:B------:R-:W-:Y:S02]  /*12290*/  FSEL R68, R68, -INF , !P2 ;  /* 0xff80000044447808 */ /* 0x000fe40005000000 */
[----:B------:R-:W-:Y:S02]  /*122a0*/  ISETP.GE.AND P5, PT, R91, R155, PT ;  /* 0x0000009b5b00720c */ /* 0x000fe40003fa6270 */
[----:B------:R-:W-:Y:S01]  /*122b0*/  IABS R56, R56 ;  /* 0x0000003800387213 */ /* 0x000fe20000000000 */
[----:B-1----:R-:W-:Y:S01]  /*122c0*/  FFMA.FTZ R39, -R154, R57, R39 ;  /* 0x000000399a277223 */ /* 0x002fe20000010127 */
[----:B------:R-:W-:Y:S02]  /*122d0*/  FSEL R181, R181, -INF , !P4 ;  /* 0xff800000b5b57808 */ /* 0x000fe40006000000 */
[----:B------:R-:W-:Y:S01]  /*122e0*/  FSEL R125, R35, -INF , !P3 ;  /* 0xff800000237d7808 */ /* 0x000fe20005800000 */
[----:B------:R-:W-:Y:S01]  /*122f0*/  MUFU.TANH R19, R19 ;  /* 0x0000001300137308 */ /* 0x000fe20000002400 */
[----:B------:R-:W-:-:S02]  /*12300*/  ISETP.GE.AND P4, PT, R90, R155, PT ;  /* 0x0000009b5a00720c */ /* 0x000fc40003f86270 */
[----:B------:R-:W-:Y:S02]  /*12310*/  FSEL R127, R68, -INF , !P1 ;  /* 0xff800000447f7808 */ /* 0x000fe40004800000 */
[----:B------:R-:W-:Y:S02]  /*12320*/  IABS R54, R54 ;  /* 0x0000003600367213 */ /* 0x000fe40000000000 */
[----:B------:R-:W-:Y:S01]  /*12330*/  FSEL R173, R173, -INF , !P5 ;  /* 0xff800000adad7808 */ /* 0x000fe20006800000 */
[----:B------:R-:W1:Y:S01]  /*12340*/  MUFU.TANH R35, R18 ;  /* 0x0000001200237308 */ /* 0x000e620000002400 */
[----:B------:R-:W-:Y:S02]  /*12350*/  ISETP.GT.AND P1, PT, R157, R84, PT ;  /* 0x000000549d00720c */ /* 0x000fe40003f24270 */
[----:B------:R-:W-:Y:S02]  /*12360*/  ISETP.GE.AND P5, PT, R88, R155, PT ;  /* 0x0000009b5800720c */ /* 0x000fe40003fa6270 */
[----:B------:R-:W-:-:S02]  /*12370*/  I2FP.F32.S32 R56, R56 ;  /* 0x0000003800387245 */ /* 0x000fc40000201400 */
[----:B------:R-:W-:Y:S02]  /*12380*/  FSEL R183, R183, -INF , !P4 ;  /* 0xff800000b7b77808 */ /* 0x000fe40006000000 */
[----:B------:R-:W-:Y:S02]  /*12390*/  I2FP.F32.S32 R54, R54 ;  /* 0x0000003600367245 */ /* 0x000fe40000201400 */
[----:B------:R-:W-:Y:S02]  /*123a0*/  ISETP.GE.AND P4, PT, R87, R155, PT ;  /* 0x0000009b5700720c */ /* 0x000fe40003f86270 */
[----:B------:R-:W-:Y:S02]  /*123b0*/  ISETP.GE.AND P2, PT, R84, R156, PT ;  /* 0x0000009c5400720c */ /* 0x000fe40003f46270 */
[----:B------:R-:W-:Y:S01]  /*123c0*/  FSEL R39, R39, -INF , !P1 ;  /* 0xff80000027277808 */ /* 0x000fe20004800000 */
[----:B--2---:R-:W-:Y:S01]  /*123d0*/  FFMA.FTZ R43, -R154, R56, R43 ;  /* 0x000000389a2b7223 */ /* 0x004fe2000001012b */
[----:B------:R-:W-:-:S02]  /*123e0*/  FSEL R123, R123, -INF , !P5 ;  /* 0xff8000007b7b7808 */ /* 0x000fc40006800000 */
[----:B------:R-:W-:Y:S01]  /*123f0*/  ISETP.GE.AND P5, PT, R86, R155, PT ;  /* 0x0000009b5600720c */ /* 0x000fe20003fa6270 */
[----:B---3--:R-:W-:Y:S01]  /*12400*/  FFMA.FTZ R31, -R154, R54, R31 ;  /* 0x000000369a1f7223 */ /* 0x008fe2000001011f */
[----:B------:R-:W-:Y:S02]  /*12410*/  ISETP.GT.AND P3, PT, R157, R82, PT ;  /* 0x000000529d00720c */ /* 0x000fe40003f64270 */
[----:B------:R-:W-:Y:S02]  /*12420*/  IABS R53, R53 ;  /* 0x0000003500357213 */ /* 0x000fe40000000000 */
[----:B------:R-:W-:Y:S02]  /*12430*/  FSEL R121, R121, -INF , !P4 ;  /* 0xff80000079797808 */ /* 0x000fe40006000000 */
[----:B------:R-:W-:Y:S02]  /*12440*/  FSEL R57, R39, -INF , !P2 ;  /* 0xff80000027397808 */ /* 0x000fe40005000000 */
[----:B------:R-:W-:-:S02]  /*12450*/  IABS R52, R52 ;  /* 0x0000003400347213 */ /* 0x000fc40000000000 */
[----:B------:R-:W-:Y:S02]  /*12460*/  ISETP.GE.AND P4, PT, R84, R155, PT ;  /* 0x0000009b5400720c */ /* 0x000fe40003f86270 */
[----:B------:R-:W-:Y:S02]  /*12470*/  ISETP.GT.AND P2, PT, R157, R45, PT ;  /* 0x0000002d9d00720c */ /* 0x000fe40003f44270 */
[----:B------:R-:W-:Y:S02]  /*12480*/  FSEL R129, R129, -INF , !P5 ;  /* 0xff80000081817808 */ /* 0x000fe40006800000 */
[C---:B------:R-:W-:Y:S02]  /*12490*/  ISETP.GE.AND P5, PT, R82.reuse, R155, PT ;  /* 0x0000009b5200720c */ /* 0x040fe40003fa6270 */
[----:B------:R-:W-:Y:S02]  /*124a0*/  ISETP.GE.AND P0, PT, R82, R156, PT ;  /* 0x0000009c5200720c */ /* 0x000fe40003f06270 */
[----:B------:R-:W-:-:S02]  /*124b0*/  FSEL R43, R43, -INF , !P3 ;  /* 0xff8000002b2b7808 */ /* 0x000fc40005800000 */
[----:B------:R-:W-:Y:S02]  /*124c0*/  I2FP.F32.S32 R53, R53 ;  /* 0x0000003500357245 */ /* 0x000fe40000201400 */
[----:B------:R-:W-:Y:S02]  /*124d0*/  I2FP.F32.S32 R52, R52 ;  /* 0x0000003400347245 */ /* 0x000fe40000201400 */
[----:B------:R-:W-:Y:S02]  /*124e0*/  FSEL R131, R131, -INF , !P4 ;  /* 0xff80000083837808 */ /* 0x000fe40006000000 */
[----:B------:R-:W-:Y:S02]  /*124f0*/  ISETP.GE.AND P1, PT, R45, R156, PT ;  /* 0x0000009c2d00720c */ /* 0x000fe40003f26270 */
[----:B------:R-:W-:Y:S01]  /*12500*/  FSEL R31, R31, -INF , !P2 ;  /* 0xff8000001f1f7808 */ /* 0x000fe20005000000 */
[----:B------:R-:W-:Y:S01]  /*12510*/  FMUL.FTZ R6, R6, R0 ;  /* 0x0000000006067220 */ /* 0x000fe20000410000 */
[----:B------:R-:W-:Y:S01]  /*12520*/  ISETP.GE.AND P4, PT, R45, R155, PT ;  /* 0x0000009b2d00720c */ /* 0x000fe20003f86270 */
[----:B-1----:R-:W-:Y:S01]  /*12530*/  FFMA.FTZ R35, -R154, R53, R35 ;  /* 0x000000359a237223 */ /* 0x002fe20000010123 */
[----:B------:R-:W-:-:S02]  /*12540*/  FSEL R47, R78, -INF , !P5 ;  /* 0xff8000004e2f7808 */ /* 0x000fc40006800000 */
[----:B------:R-:W-:Y:S01]  /*12550*/  FSEL R45, R43, -INF , !P0 ;  /* 0xff8000002b2d7808 */ /* 0x000fe20004000000 */
[----:B------:R-:W-:Y:S01]  /*12560*/  FFMA.FTZ R19, -R154, R52, R19 ;  /* 0x000000349a137223 */ /* 0x000fe20000010113 */
[C---:B------:R-:W-:Y:S02]  /*12570*/  ISETP.GE.AND P5, PT, R49.reuse, R155, PT ;  /* 0x0000009b3100720c */ /* 0x040fe40003fa6270 */
[----:B------:R-:W-:Y:S02]  /*12580*/  ISETP.GE.AND P3, PT, R49, R156, PT ;  /* 0x0000009c3100720c */ /* 0x000fe40003f66270 */
[----:B------:R-:W-:Y:S02]  /*12590*/  ISETP.GT.AND P0, PT, R157, R49, PT ;  /* 0x000000319d00720c */ /* 0x000fe40003f04270 */
[----:B------:R-:W-:Y:S02]  /*125a0*/  FSEL R49, R31, -INF , !P1 ;  /* 0xff8000001f317808 */ /* 0x000fe40004800000 */
[----:B------:R-:W-:Y:S01]  /*125b0*/  ISETP.GT.AND P1, PT, R157, R48, PT ;  /* 0x000000309d00720c */ /* 0x000fe20003f24270 */
[----:B------:R-:W1:Y:S01]  /*125c0*/  MUFU.TANH R31, R6 ;  /* 0x00000006001f7308 */ /* 0x000e620000002400 */
[----:B------:R-:W-:-:S02]  /*125d0*/  FSEL R35, R35, -INF , !P0 ;  /* 0xff80000023237808 */ /* 0x000fc40004000000 */
[----:B------:R-:W-:Y:S01]  /*125e0*/  FSEL R19, R19, -INF , !P1 ;  /* 0xff80000013137808 */ /* 0x000fe20004800000 */
[----:B------:R-:W-:Y:S01]  /*125f0*/  FMUL.FTZ R22, R22, R0 ;  /* 0x0000000016167220 */ /* 0x000fe20000410000 */
[----:B------:R-:W-:Y:S01]  /*12600*/  ISETP.GE.AND P2, PT, R48, R156, PT ;  /* 0x0000009c3000720c */ /* 0x000fe20003f46270 */
[----:B------:R-:W-:Y:S01]  /*12610*/  FMUL.FTZ R7, R7, R0 ;  /* 0x0000000007077220 */ /* 0x000fe20000410000 */
[----:B------:R-:W-:Y:S02]  /*12620*/  FSEL R43, R70, -INF , !P5 ;  /* 0xff800000462b7808 */ /* 0x000fe40006800000 */
[----:B------:R-:W-:Y:S02]  /*12630*/  FSEL R53, R35, -INF , !P3 ;  /* 0xff80000023357808 */ /* 0x000fe40005800000 */
[C---:B------:R-:W-:Y:S02]  /*12640*/  ISETP.GE.AND P5, PT, R28.reuse, R155, PT ;  /* 0x0000009b1c00720c */ /* 0x040fe40003fa6270 */
[----:B------:R-:W-:-:S02]  /*12650*/  ISETP.GE.AND P0, PT, R28, R156, PT ;  /* 0x0000009c1c00720c */ /* 0x000fc40003f06270 */
[----:B------:R-:W-:Y:S02]  /*12660*/  ISETP.GT.AND P3, PT, R157, R28, PT ;  /* 0x0000001c9d00720c */ /* 0x000fe40003f64270 */
[----:B------:R-:W-:Y:S02]  /*12670*/  IABS R26, R26 ;  /* 0x0000001a001a7213 */ /* 0x000fe40000000000 */
[----:B------:R-:W-:Y:S02]  /*12680*/  FSEL R28, R19, -INF , !P2 ;  /* 0xff800000131c7808 */ /* 0x000fe40005000000 */
[----:B------:R-:W2:Y:S01]  /*12690*/  MUFU.TANH R19, R22 ;  /* 0x0000001600137308 */ /* 0x000ea20000002400 */
[----:B------:R-:W-:Y:S01]  /*126a0*/  I2FP.F32.S32 R26, R26 ;  /* 0x0000001a001a7245 */ /* 0x000fe20000201400 */
[----:B------:R-:W-:Y:S01]  /*126b0*/  FMUL.FTZ R23, R23, R0 ;  /* 0x0000000017177220 */ /* 0x000fe20000410000 */
[----:B------:R-:W-:-:S05]  /*126c0*/  IABS R15, R15 ;  /* 0x0000000f000f7213 */ /* 0x000fca0000000000 */
[----:B------:R-:W3:Y:S01]  /*126d0*/  MUFU.TANH R7, R7 ;  /* 0x0000000700077308 */ /* 0x000ee20000002400 */
[----:B-1----:R-:W-:Y:S01]  /*126e0*/  FFMA.FTZ R26, -R154, R26, R31 ;  /* 0x0000001a9a1a7223 */ /* 0x002fe2000001011f */
[----:B------:R-:W-:Y:S02]  /*126f0*/  FSEL R51, R74, -INF , !P4 ;  /* 0xff8000004a337808 */ /* 0x000fe40006000000 */
[----:B------:R-:W-:Y:S02]  /*12700*/  ISETP.GE.AND P4, PT, R48, R155, PT ;  /* 0x0000009b3000720c */ /* 0x000fe40003f86270 */
[----:B------:R-:W-:Y:S02]  /*12710*/  IABS R24, R24 ;  /* 0x0000001800187213 */ /* 0x000fe40000000000 */
[----:B------:R-:W-:Y:S01]  /*12720*/  I2FP.F32.S32 R0, R15 ;  /* 0x0000000f00007245 */ /* 0x000fe20000201400 */
[----:B------:R-:W1:Y:S01]  /*12730*/  MUFU.TANH R23, R23 ;  /* 0x0000001700177308 */ /* 0x000e620000002400 */
[----:B------:R-:W-:-:S02]  /*12740*/  FSEL R26, R26, -INF , !P3 ;  /* 0xff8000001a1a7808 */ /* 0x000fc40005800000 */
[----:B------:R-:W-:Y:S02]  /*12750*/  FSEL R41, R41, -INF , !P4 ;  /* 0xff80000029297808 */ /* 0x000fe40006000000 */
[----:B------:R-:W-:Y:S01]  /*12760*/  I2FP.F32.S32 R24, R24 ;  /* 0x0000001800187245 */ /* 0x000fe20000201400 */
[----:B--2---:R-:W-:Y:S01]  /*12770*/  FFMA.FTZ R0, -R154, R0, R19 ;  /* 0x000000009a007223 */ /* 0x004fe20000010113 */
[C---:B------:R-:W-:Y:S02]  /*12780*/  ISETP.GE.AND P4, PT, R33.reuse, R155, PT ;  /* 0x0000009b2100720c */ /* 0x040fe40003f86270 */
[----:B------:R-:W-:Y:S02]  /*12790*/  ISETP.GE.AND P1, PT, R33, R156, PT ;  /* 0x0000009c2100720c */ /* 0x000fe40003f26270 */
[----:B------:R-:W-:Y:S02]  /*127a0*/  ISETP.GT.AND P2, PT, R157, R33, PT ;  /* 0x000000219d00720c */ /* 0x000fe40003f44270 */
[----:B------:R-:W-:-:S02]  /*127b0*/  FSEL R33, R26, -INF , !P0 ;  /* 0xff8000001a217808 */ /* 0x000fc40004000000 */
[----:B------:R-:W-:Y:S01]  /*127c0*/  ISETP.GT.AND P0, PT, R157, R36, PT ;  /* 0x000000249d00720c */ /* 0x000fe20003f04270 */
[----:B---3--:R-:W-:Y:S01]  /*127d0*/  FFMA.FTZ R7, -R154, R24, R7 ;  /* 0x000000189a077223 */ /* 0x008fe20000010107 */
[----:B------:R-:W-:Y:S02]  /*127e0*/  IABS R14, R14 ;  /* 0x0000000e000e7213 */ /* 0x000fe40000000000 */
[----:B------:R-:W-:Y:S02]  /*127f0*/  FSEL R0, R0, -INF , !P0 ;  /* 0xff80000000007808 */ /* 0x000fe40004000000 */
[----:B------:R-:W-:Y:S02]  /*12800*/  ISETP.GT.AND P0, PT, R65, R136, PT ;  /* 0x000000884100720c */ /* 0x000fe40003f04270 */
[----:B------:R-:W-:Y:S02]  /*12810*/  I2FP.F32.S32 R6, R14 ;  /* 0x0000000e00067245 */ /* 0x000fe40000201400 */
[----:B------:R-:W-:-:S03]  /*12820*/  FSEL R7, R7, -INF , !P2 ;  /* 0xff80000007077808 */ /* 0x000fc60005000000 */
[----:B-1----:R-:W-:Y:S01]  /*12830*/  FFMA.FTZ R6, -R154, R6, R23 ;  /* 0x000000069a067223 */ /* 0x002fe20000010117 */
[----:B------:R-:W-:Y:S01]  /*12840*/  FSEL R31, R7, -INF , !P1 ;  /* 0xff800000071f7808 */ /* 0x000fe20004800000 */
[----:B------:R-:W-:Y:S01]  /*12850*/  BAR.SYNC.DEFER_BLOCKING 0x0 ;  /* 0x0000000000007b1d */ /* 0x000fe20000010000 */
[----:B------:R-:W-:Y:S02]  /*12860*/  ISETP.GT.AND P1, PT, R157, R29, PT ;  /* 0x0000001d9d00720c */ /* 0x000fe40003f24270 */
[----:B------:R-:W-:Y:S02]  /*12870*/  FSEL R35, R40, -INF , !P4 ;  /* 0xff80000028237808 */ /* 0x000fe40006000000 */
[----:B------:R-:W-:Y:S02]  /*12880*/  FSEL R38, R44, -INF , !P5 ;  /* 0xff8000002c267808 */ /* 0x000fe40006800000 */
[CC--:B------:R-:W-:Y:S02]  /*12890*/  ISETP.GE.AND P4, PT, R29.reuse, R155.reuse, PT ;  /* 0x0000009b1d00720c */ /* 0x0c0fe40003f86270 */
[----:B------:R-:W-:Y:S01]  /*128a0*/  ISETP.GE.AND P2, PT, R29, R156, PT ;  /* 0x0000009c1d00720c */ /* 0x000fe20003f46270 */
[----:B------:R-:W-:Y:S01]  /*128b0*/  BSSY.RECONVERGENT B1, `(.L_x_5381) ;  /* 0x00000a4000017945 */ /* 0x000fe20003800200 */
        /* <DEDUP_REMOVED lines=23> */
.L_x_5384:
        /* <DEDUP_REMOVED lines=60> */
.L_x_5385:
[----:B------:R-:W-:Y:S05]  /*12df0*/  BSYNC.RECONVERGENT B0 ;  /* 0x0000000000007941 */ /* 0x000fea0003800200 */
.L_x_5383:
        /* <DEDUP_REMOVED lines=76> */
.L_x_5387:
[----:B------:R3:W-:Y:S02]  /*132c0*/  STS.128 [R149+0x8800], RZ ;  /* 0x008800ff95007388 */ /* 0x0007e40000000c00 */
.L_x_5388:
[----:B------:R-:W-:Y:S05]  /*132d0*/  BSYNC.RECONVERGENT B0 ;  /* 0x0000000000007941 */ /* 0x000fea0003800200 */
.L_x_5386:
[----:B------:R-:W0:Y:S02]  /*132e0*/  LDGDEPBAR ;  /* 0x00000000000079af */ /* 0x000e240000000000 */
.L_x_5382:
[----:B------:R-:W-:Y:S05]  /*132f0*/  BSYNC.RECONVERGENT B1 ;  /* 0x0000000000017941 */ /* 0x000fea0003800200 */
.L_x_5381:
[----:B------:R-:W4:Y:S01]  /*13300*/  LD.E R39, desc[UR4][R116.64+0xdc] ;  /* 0x0000dc0474277980 */ /* 0x000f22000c101900 */
[----:B------:R-:W-:Y:S01]  /*13310*/  FMNMX3.FTZ R2, R16, R85, R83, !PT ;  /* 0x0000005510027276 */ /* 0x000fe20007810053 */
[----:B------:R-:W5:Y:S01]  /*13320*/  S2UR UR6, SR_CgaCtaId ;  /* 0x00000000000679c3 */ /* 0x000f620000008800 */
[----:B------:R-:W-:Y:S01]  /*13330*/  FMNMX3.FTZ R0, R4, R73, R71, !PT ;  /* 0x0000004904007276 */ /* 0x000fe20007810047 */
        /* <DEDUP_REMOVED lines=26> */
[----:B--2---:R-:W-:Y:S02]  /*134e0*/  FMNMX3.FTZ R15, R0, R51, R43, !PT ;  /* 0x00000033000f7276 */ /* 0x004fe4000781002b */
[----:B------:R-:W-:Y:S02]  /*134f0*/  FMNMX3.FTZ R2, R2, R28, R33, !PT ;  /* 0x0000001c02027276 */ /* 0x000fe40007810021 */
[----:B------:R-:W-:Y:S02]  /*13500*/  FMNMX3.FTZ R15, R15, R41, R38, !PT ;  /* 0x000000290f0f7276 */ /* 0x000fe40007810026 */
[----:B------:R-:W-:Y:S02]  /*13510*/  FMNMX3.FTZ R2, R2, R31, R30, !PT ;  /* 0x0000001f02027276 */ /* 0x000fe4000781001e */
[----:B------:R-:W-:-:S02]  /*13520*/  FMNMX3.FTZ R15, R15, R35, R34, !PT ;  /* 0x000000230f0f7276 */ /* 0x000fc40007810022 */
[----:B------:R-:W-:Y:S02]  /*13530*/  FMNMX.FTZ R2, R29, R2, !PT ;  /* 0x000000021d027209 */ /* 0x000fe40007810000 */
[----:B------:R-:W-:Y:S02]  /*13540*/  FMNMX.FTZ R15, R32, R15, !PT ;  /* 0x0000000f200f7209 */ /* 0x000fe40007810000 */
[----:B------:R-:W-:Y:S01]  /*13550*/  SHF.L.U32 R128, R62, 0x2, RZ ;  /* 0x000000023e807819 */ /* 0x000fe200000006ff */
[----:B------:R-:W2:Y:S01]  /*13560*/  SHFL.BFLY PT, R7, R2, 0x2, 0x1f ;  /* 0x0c401f0002077f89 */ /* 0x000ea200000e0000 */
[----:B------:R-:W-:-:S03]  /*13570*/  LOP3.LUT R64, R67, 0x8, R64, 0xf8, !PT ;  /* 0x0000000843407812 */ /* 0x000fc600078ef840 */
[----:B------:R-:W5:Y:S01]  /*13580*/  SHFL.BFLY PT, R6, R15, 0x2, 0x1f ;  /* 0x0c401f000f067f89 */ /* 0x000f6200000e0000 */
[----:B--2---:R-:W-:Y:S02]  /*13590*/  FMNMX.FTZ R7, R2, R7, !PT ;  /* 0x0000000702077209 */ /* 0x004fe40007810000 */
[----:B-----5:R-:W-:-:S03]  /*135a0*/  FMNMX.FTZ R6, R15, R6, !PT ;  /* 0x000000060f067209 */ /* 0x020fc60007810000 */
[----:B------:R-:W2:Y:S02]  /*135b0*/  SHFL.BFLY PT, R0, R7, 0x1, 0x1f ;  /* 0x0c201f0007007f89 */ /* 0x000ea400000e0000 */
[----:B--2---:R-:W-:Y:S02]  /*135c0*/  FMNMX.FTZ R0, R7, R0, !PT ;  /* 0x0000000007007209 */ /* 0x004fe40007810000 */
[----:B------:R-:W2:Y:S02]  /*135d0*/  SHFL.BFLY PT, R7, R6, 0x1, 0x1f ;  /* 0x0c201f0006077f89 */ /* 0x000ea400000e0000 */
[----:B------:R-:W-:Y:S02]  /*135e0*/  FSETP.NEU.FTZ.AND P0, PT, R0, -INF , PT ;  /* 0xff8000000000780b */ /* 0x000fe40003f1d000 */
[----:B--2---:R-:W-:Y:S02]  /*135f0*/  FMNMX.FTZ R2, R6, R7, !PT ;  /* 0x0000000706027209 */ /* 0x004fe40007810000 */
[----:B------:R-:W-:-:S02]  /*13600*/  LOP3.LUT R7, R60, 0x120, RZ, 0xc0, !PT ;  /* 0x000001203c077812 */ /* 0x000fc400078ec0ff */
[----:B------:R-:W-:-:S04]  /*13610*/  LOP3.LUT R60, R128, 0x18, RZ, 0xc0, !PT ;  /* 0x00000018803c7812 */ /* 0x000fc800078ec0ff */
[----:B------:R-:W-:-:S04]  /*13620*/  LOP3.LUT R60, R7, R64, R60, 0xf6, !PT ;  /* 0x00000040073c7212 */ /* 0x000fc800078ef63c */
[----:B------:R-:W-:-:S04]  /*13630*/  LEA R15, R60, UR6, 0x1 ;  /* 0x000000063c0f7c11 */ /* 0x000fc8000f8e08ff */
[----:B------:R-:W-:Y:S01]  /*13640*/  LEA R8, R8, R15, 0x1 ;  /* 0x0000000f08087211 */ /* 0x000fe200078e08ff */
[----:B------:R-:W2:Y:S04]  /*13650*/  LDSM.16.MT88.4 R108, [R15+0x9000] ;  /* 0x009000000f6c783b */ /* 0x000ea80000004200 */
[----:B------:R-:W5:Y:S04]  /*13660*/  LDSM.16.MT88.4 R92, [R15+0xb000] ;  /* 0x00b000000f5c783b */ /* 0x000f680000004200 */
        /* <DEDUP_REMOVED lines=16> */
[-C--:B------:R-:W-:Y:S01]  /*13770*/  FFMA.FTZ R67, R17, R39.reuse, -R42 ;  /* 0x0000002711437223 */ /* 0x080fe2000001082a */
[-CC-:B------:R-:W-:Y:S01]  /*13780*/  FFMA.FTZ R48, R77, R39.reuse, -R40.reuse ;  /* 0x000000274d307223 */ /* 0x180fe20000010828 */
[----:B-1----:R-:W-:Y:S01]  /*13790*/  LDSM.16.MT88.4 R16, [R15+0x9400] ;  /* 0x009400000f10783b */ /* 0x002fe20000004200 */
[-C--:B------:R-:W-:Y:S01]  /*137a0*/  FFMA.FTZ R139, R75, R39.reuse, -R40 ;  /* 0x000000274b8b7223 */ /* 0x080fe20000010828 */
[-CC-:B------:R-:W-:Y:S01]  /*137b0*/  FFMA.FTZ R159, R27, R39.reuse, -R42.reuse ;  /* 0x000000271b9f7223 */ /* 0x180fe2000001082a */
[-CC-:B------:R-:W-:Y:S01]  /*137c0*/  FFMA.FTZ R50, R25, R39.reuse, -R42.reuse ;  /* 0x0000002719327223 */ /* 0x180fe2000001082a */
[-C--:B------:R-:W-:Y:S01]  /*137d0*/  FFMA.FTZ R46, R21, R39.reuse, -R42 ;  /* 0x00000027152e7223 */ /* 0x080fe2000001082a */
[----:B------:R-:W1:Y:S01]  /*137e0*/  MUFU.EX2 R66, R66 ;  /* 0x0000004200427308 */ /* 0x000e620000000800 */
[-CC-:B------:R-:W-:Y:S01]  /*137f0*/  FFMA.FTZ R44, R5, R39.reuse, -R40.reuse ;  /* 0x00000027052c7223 */ /* 0x180fe20000010828 */
[----:B------:R-:W4:Y:S01]  /*13800*/  LDSM.16.MT88.4 R76, [R15+0xd000] ;  /* 0x00d000000f4c783b */ /* 0x000f220000004200 */
        /* <DEDUP_REMOVED lines=11> */
[----:B------:R-:W3:Y:S01]  /*138c0*/  LDSM.16.MT88.4 R24, [R8+0x9400] ;  /* 0x009400000818783b */ /* 0x000ee20000004200 */
[--C-:B------:R-:W-:Y:S01]  /*138d0*/  FFMA.FTZ R163, R163, R39, -R40.reuse ;  /* 0x00000027a3a37223 */ /* 0x100fe20000010828 */
[----:B------:R-:W2:Y:S01]  /*138e0*/  MUFU.EX2 R126, R126 ;  /* 0x0000007e007e7308 */ /* 0x000ea20000000800 */
[----:B-1----:R-:W-:Y:S01]  /*138f0*/  F2FP.F16.F32.PACK_AB R69, R66, R193 ;  /* 0x000000c14245723e */ /* 0x002fe200000000ff */
        /* <DEDUP_REMOVED lines=8> */
[----:B------:R-:W-:Y:S01]  /*13980*/  FADD.FTZ R66, R193, R66 ;  /* 0x00000042c1427221 */ /* 0x000fe20000010000 */
[-CC-:B------:R-:W-:Y:S01]  /*13990*/  FFMA.FTZ R175, R175, R39.reuse, -R40.reuse ;  /* 0x00000027afaf7223 */ /* 0x180fe20000010828 */
[-CC-:B------:R-:W-:Y:S01]  /*139a0*/  FFMA.FTZ R122, R185, R39.reuse, -R40.reuse ;  /* 0x00000027b97a7223 */ /* 0x180fe20000010828 */
[-C--:B------:R-:W-:Y:S01]  /*139b0*/  FFMA.FTZ R171, R171, R39.reuse, -R40 ;  /* 0x00000027abab7223 */ /* 0x080fe20000010828 */
[-CC-:B------:R-:W-:Y:S01]  /*139c0*/  FFMA.FTZ R177, R177, R39.reuse, -R42.reuse ;  /* 0x00000027b1b17223 */ /* 0x180fe2000001082a */
[----:B------:R-:W-:Y:S01]  /*139d0*/  FFMA.FTZ R124, R181, R39, -R42 ;  /* 0x00000027b57c7223 */ /* 0x000fe2000001082a */
[----:B------:R-:W1:Y:S01]  /*139e0*/  MUFU.EX2 R120, R120 ;  /* 0x0000007800787308 */ /* 0x000e620000000800 */
[C---:B--2---:R-:W-:Y:S01]  /*139f0*/  F2FP.F16.F32.PACK_AB R71, R126.reuse, R191 ;  /* 0x000000bf7e47723e */ /* 0x044fe200000000ff */
[----:B------:R-:W-:Y:S01]  /*13a00*/  FADD.FTZ R191, R191, R66 ;  /* 0x00000042bfbf7221 */ /* 0x000fe20000010000 */
[-C--:B------:R-:W-:Y:S01]  /*13a10*/  FFMA.FTZ R173, R173, R39.reuse, -R42 ;  /* 0x00000027adad7223 */ /* 0x080fe2000001082a */
[-CC-:B------:R-:W-:Y:S01]  /*13a20*/  FFMA.FTZ R66, R179, R39.reuse, -R40.reuse ;  /* 0x00000027b3427223 */ /* 0x180fe20000010828 */
[-C--:B------:R-:W-:Y:S01]  /*13a30*/  FFMA.FTZ R127, R127, R39.reuse, -R40 ;  /* 0x000000277f7f7223 */ /* 0x080fe20000010828 */
[----:B------:R-:W-:Y:S01]  /*13a40*/  FADD.FTZ R126, R126, R191 ;  /* 0x000000bf7e7e7221 */ /* 0x000fe20000010000 */
[-CC-:B------:R-:W-:Y:S01]  /*13a50*/  FFMA.FTZ R123, R123, R39.reuse, -R42.reuse ;  /* 0x000000277b7b7223 */ /* 0x180fe2000001082a */
[----:B------:R-:W-:Y:S01]  /*13a60*/  MUFU.EX2 R189, R189 ;  /* 0x000000bd00bd7308 */ /* 0x000fe20000000800 */
[-CC-:B------:R-:W-:Y:S01]  /*13a70*/  FFMA.FTZ R131, R131, R39.reuse, -R42.reuse ;  /* 0x0000002783837223 */ /* 0x180fe2000001082a */
[-C--:B------:R-:W-:Y:S01]  /*13a80*/  FFMA.FTZ R164, R43, R39.reuse, -R42 ;  /* 0x000000272ba47223 */ /* 0x080fe2000001082a */
[-C--:B------:R-:W-:Y:S01]  /*13a90*/  FFMA.FTZ R45, R45, R39.reuse, -R40 ;  /* 0x000000272d2d7223 */ /* 0x080fe20000010828 */
[-CC-:B------:R-:W-:Y:S01]  /*13aa0*/  FFMA.FTZ R47, R47, R39.reuse, -R42.reuse ;  /* 0x000000272f2f7223 */ /* 0x180fe2000001082a */
[-CC-:B------:R-:W-:Y:S01]  /*13ab0*/  FFMA.FTZ R162, R51, R39.reuse, -R42.reuse ;  /* 0x0000002733a27223 */ /* 0x180fe2000001082a */
[-C--:B------:R-:W-:Y:S01]  /*13ac0*/  FFMA.FTZ R41, R41, R39.reuse, -R42 ;  /* 0x0000002729297223 */ /* 0x080fe2000001082a */
[--C-:B------:R-:W-:Y:S01]  /*13ad0*/  FFMA.FTZ R43, R28, R39, -R40.reuse ;  /* 0x000000271c2b7223 */ /* 0x100fe20000010828 */
[----:B------:R-:W2:Y:S01]  /*13ae0*/  MUFU.EX2 R160, R160 ;  /* 0x000000a000a07308 */ /* 0x000ea20000000800 */
[----:B-1----:R-:W-:Y:S01]  /*13af0*/  F2FP.F16.F32.PACK_AB R68, R120, R195 ;  /* 0x000000c37844723e */ /* 0x002fe200000000ff */
[----:B------:R-:W-:Y:S01]  /*13b00*/  FFMA.FTZ R51, R29, R39, -R40 ;  /* 0x000000271d337223 */ /* 0x000fe20000010828 */
[----:B------:R-:W-:-:S05]  /*13b10*/  ISETP.GT.AND P0, PT, R65, R136, PT ;  /* 0x000000884100720c */ /* 0x000fca0003f04270 */
[----:B------:R-:W-:Y:S08]  /*13b20*/  MUFU.EX2 R187, R187 ;  /* 0x000000bb00bb7308 */ /* 0x000ff00000000800 */
[----:B------:R-:W1:Y:S01]  /*13b30*/  MUFU.EX2 R48, R48 ;  /* 0x0000003000307308 */ /* 0x000e620000000800 */
[----:B--2---:R-:W-:-:S07]  /*13b40*/  F2FP.F16.F32.PACK_AB R70, R160, R189 ;  /* 0x000000bda046723e */ /* 0x004fce00000000ff */
[----:B------:R-:W-:Y:S01]  /*13b50*/  MUFU.EX2 R139, R139 ;  /* 0x0000008b008b7308 */ /* 0x000fe20000000800 */
[C---:B------:R-:W-:Y:S07]  /*13b60*/  HMMA.16816.F32 R112, R68.reuse, R108, RZ ;  /* 0x0000006c4470723c */ /* 0x040fee00000018ff */
[----:B------:R-:W-:Y:S01]  /*13b70*/  MUFU.EX2 R159, R159 ;  /* 0x0000009f009f7308 */ /* 0x000fe20000000800 */
[C---:B------:R-:W-:Y:S01]  /*13b80*/  HMMA.16816.F32 R108, R68.reuse, R110, RZ ;  /* 0x0000006e446c723c */ /* 0x040fe200000018ff */
[C---:B-1----:R-:W-:Y:S01]  /*13b90*/  F2FP.F16.F32.PACK_AB R5, R48.reuse, R187 ;  /* 0x000000bb3005723e */ /* 0x042fe200000000ff */
[----:B------:R-:W-:Y:S01]  /*13ba0*/  FADD.FTZ R187, R187, R126 ;  /* 0x0000007ebbbb7221 */ /* 0x000fe20000010000 */
[-CC-:B------:R-:W-:Y:S01]  /*13bb0*/  FFMA.FTZ R126, R59, R39.reuse, -R40.reuse ;  /* 0x000000273b7e7223 */ /* 0x180fe20000010828 */
[-CC-:B------:R-:W-:Y:S01]  /*13bc0*/  FFMA.FTZ R59, R125, R39.reuse, -R40.reuse ;  /* 0x000000277d3b7223 */ /* 0x180fe20000010828 */
[----:B------:R-:W-:Y:S01]  /*13bd0*/  FFMA.FTZ R125, R33, R39, -R40 ;  /* 0x00000027217d7223 */ /* 0x000fe20000010828 */
[----:B------:R-:W-:Y:S01]  /*13be0*/  FADD.FTZ R48, R48, R187 ;  /* 0x000000bb30307221 */ /* 0x000fe20000010000 */
        /* <DEDUP_REMOVED lines=14> */
[----:B---3--:R-:W-:Y:S01]  /*13cd0*/  HMMA.16816.F32 R88, R68, R20, RZ ;  /* 0x000000144458723c */ /* 0x008fe200000018ff */
[----:B------:R-:W-:-:S04]  /*13ce0*/  FADD.FTZ R139, R139, R48 ;  /* 0x000000308b8b7221 */ /* 0x000fc80000010000 */
[----:B------:R-:W-:Y:S01]  /*13cf0*/  FADD.FTZ R44, R44, R139 ;  /* 0x0000008b2c2c7221 */ /* 0x000fe20000010000 */
        /* <DEDUP_REMOVED lines=12> */
[C---:B------:R-:W-:Y:S06]  /*13dc0*/  HMMA.16816.F32 R104, R4.reuse, R24, R104 ;  /* 0x000000180468723c */ /* 0x040fec0000001868 */
        /* <DEDUP_REMOVED lines=18> */
[----:B------:R-:W5:Y:S08]  /*13ef0*/  MUFU.EX2 R122, R122 ;  /* 0x0000007a007a7308 */ /* 0x000f700000000800 */
[----:B------:R-:W-:Y:S08]  /*13f00*/  MUFU.EX2 R171, R171 ;  /* 0x000000ab00ab7308 */ /* 0x000ff00000000800 */
[----:B------:R-:W-:Y:S08]  /*13f10*/  MUFU.EX2 R177, R177 ;  /* 0x000000b100b17308 */ /* 0x000ff00000000800 */
[----:B------:R-:W5:Y:S08]  /*13f20*/  MUFU.EX2 R124, R124 ;  /* 0x0000007c007c7308 */ /* 0x000f700000000800 */
[----:B------:R-:W-:Y:S01]  /*13f30*/  MUFU.EX2 R173, R173 ;  /* 0x000000ad00ad7308 */ /* 0x000fe20000000800 */
[C---:B-1----:R-:W-:Y:S07]  /*13f40*/  HMMA.16816.F32 R72, R68.reuse, R16, RZ ;  /* 0x000000104448723c */ /* 0x042fee00000018ff */
[----:B------:R-:W1:Y:S01]  /*13f50*/  MUFU.EX2 R66, R66 ;  /* 0x0000004200427308 */ /* 0x000e620000000800 */
[----:B------:R-:W-:Y:S01]  /*13f60*/  HMMA.16816.F32 R68, R68, R18, RZ ;  /* 0x000000124444723c */ /* 0x000fe200000018ff */
        /* <DEDUP_REMOVED lines=8> */
[----:B------:R-:W-:Y:S01]  /*13ff0*/  HMMA.16816.F32 R68, R4, R18, R68 ;  /* 0x000000120444723c */ /* 0x000fe20000001844 */
[----:B------:R-:W2:Y:S02]  /*14000*/  LDSM.16.MT88.4 R16, [R15+0x9800] ;  /* 0x009800000f10783b */ /* 0x000ea40000004200 */
[----:B------:R-:W-:-:S04]  /*14010*/  F2FP.F16.F32.PACK_AB R4, R64, R169 ;  /* 0x000000a94004723e */ /* 0x000fc800000000ff */
[----:B------:R-:W-:Y:S01]  /*14020*/  MUFU.EX2 R47, R47 ;  /* 0x0000002f002f7308 */ /* 0x000fe20000000800 */
[----:B------:R-:W-:Y:S01]  /*14030*/  F2FP.F16.F32.PACK_AB R5, R62, R197 ;  /* 0x000000c53e05723e */ /* 0x000fe200000000ff */
[----:B------:R-:W-:Y:S01]  /*14040*/  FADD.FTZ R197, R197, R44 ;  /* 0x0000002cc5c57221 */ /* 0x000fe20000010000 */
[----:B---3--:R-:W-:Y:S01]  /*14050*/  F2FP.F16.F32.PACK_AB R6, R36, R167 ;  /* 0x000000a72406723e */ /* 0x008fe200000000ff */
[-C--:B------:R-:W-:Y:S01]  /*14060*/  FFMA.FTZ R44, R53, R39.reuse, -R40 ;  /* 0x00000027352c7223 */ /* 0x080fe20000010828 */
[----:B----4-:R-:W-:Y:S01]  /*14070*/  F2FP.F16.F32.PACK_AB R7, R37, R58 ;  /* 0x0000003a2507723e */ /* 0x010fe200000000ff */
[----:B------:R-:W-:Y:S01]  /*14080*/  FADD.FTZ R197, R62, R197 ;  /* 0x000000c53ec57221 */ /* 0x000fe20000010000 */
[----:B------:R-:W-:Y:S01]  /*14090*/  FFMA.FTZ R53, R34, R39, -R42 ;  /* 0x0000002722357223 */ /* 0x000fe2000001082a */
[----:B------:R-:W-:Y:S02]  /*140a0*/  MUFU.EX2 R162, R162 ;  /* 0x000000a200a27308 */ /* 0x000fe40000000800 */
[----:B------:R-:W-:-:S04]  /*140b0*/  FADD.FTZ R58, R58, R197 ;  /* 0x000000c53a3a7221 */ /* 0x000fc80000010000 */
[----:B------:R-:W-:Y:S02]  /*140c0*/  FADD.FTZ R58, R37, R58 ;  /* 0x0000003a253a7221 */ /* 0x000fe40000010000 */
[----:B------:R-:W-:Y:S08]  /*140d0*/  MUFU.EX2 R44, R44 ;  /* 0x0000002c002c7308 */ /* 0x000ff00000000800 */
[----:B------:R-:W-:Y:S08]  /*140e0*/  MUFU.EX2 R164, R164 ;  /* 0x000000a400a47308 */ /* 0x000ff00000000800 */
[----:B------:R-:W-:Y:S01]  /*140f0*/  MUFU.EX2 R41, R41 ;  /* 0x0000002900297308 */ /* 0x000fe20000000800 */
[C---:B--2---:R-:W-:Y:S07]  /*14100*/  HMMA.16816.F32 R112, R4.reuse, R16, R112 ;  /* 0x000000100470723c */ /* 0x044fee0000001870 */
[----:B------:R-:W-:Y:S01]  /*14110*/  MUFU.EX2 R43, R43 ;  /* 0x0000002b002b7308 */ /* 0x000fe20000000800 */
[C---:B------:R-:W-:Y:S01]  /*14120*/  HMMA.16816.F32 R108, R4.reuse, R18, R108 ;  /* 0x00000012046c723c */ /* 0x040fe2000000186c */
[----:B------:R-:W2:Y:S06]  /*14130*/  LDSM.16.MT88.4 R16, [R8+0x9800] ;  /* 0x009800000810783b */ /* 0x000eac0000004200 */
        /* <DEDUP_REMOVED lines=17> */
[----:B------:R-:W-:Y:S01]  /*14250*/  F2FP.F16.F32.PACK_AB R5, R54, R163 ;  /* 0x000000a33605723e */ /* 0x000fe200000000ff */
[----:B------:R-:W-:Y:S01]  /*14260*/  FADD.FTZ R163, R163, R58 ;  /* 0x0000003aa3a37221 */ /* 0x000fe20000010000 */
[----:B------:R-:W-:Y:S02]  /*14270*/  F2FP.F16.F32.PACK_AB R6, R14, R161 ;  /* 0x000000a10e06723e */ /* 0x000fe400000000ff */
[----:B------:R-:W-:Y:S01]  /*14280*/  F2FP.F16.F32.PACK_AB R7, R11, R52 ;  /* 0x000000340b07723e */ /* 0x000fe200000000ff */
[----:B------:R-:W-:-:S04]  /*14290*/  FADD.FTZ R163, R54, R163 ;  /* 0x000000a336a37221 */ /* 0x000fc80000010000 */
[----:B------:R-:W-:-:S04]  /*142a0*/  FADD.FTZ R52, R52, R163 ;  /* 0x000000a334347221 */ /* 0x000fc80000010000 */
        /* <DEDUP_REMOVED lines=21> */
[----:B------:R-:W-:Y:S01]  /*14400*/  F2FP.F16.F32.PACK_AB R5, R122, R175 ;  /* 0x000000af7a05723e */ /* 0x000fe200000000ff */
[----:B------:R-:W-:Y:S01]  /*14410*/  FADD.FTZ R175, R175, R52 ;  /* 0x00000034afaf7221 */ /* 0x000fe20000010000 */
[----:B------:R-:W-:Y:S01]  /*14420*/  FADD.FTZ R189, R189, R4 ;  /* 0x00000004bdbd7221 */ /* 0x000fe20000010000 */
[----:B------:R-:W-:-:S02]  /*14430*/  F2FP.F16.F32.PACK_AB R4, R124, R177 ;  /* 0x000000b17c04723e */ /* 0x000fc400000000ff */
[----:B------:R-:W3:Y:S01]  /*14440*/  MUFU.EX2 R120, R120 ;  /* 0x0000007800787308 */ /* 0x000ee20000000800 */
[----:B-1----:R-:W-:Y:S01]  /*14450*/  F2FP.F16.F32.PACK_AB R7, R66, R171 ;  /* 0x000000ab4207723e */ /* 0x002fe200000000ff */
[----:B------:R-:W-:Y:S01]  /*14460*/  FADD.FTZ R20, R160, R189 ;  /* 0x000000bda0147221 */ /* 0x000fe20000010000 */
[-CC-:B------:R-:W-:Y:S01]  /*14470*/  FFMA.FTZ R160, R121, R39.reuse, -R42.reuse ;  /* 0x0000002779a07223 */ /* 0x180fe2000001082a */
[----:B------:R-:W-:Y:S01]  /*14480*/  FFMA.FTZ R121, R129, R39, -R42 ;  /* 0x0000002781797223 */ /* 0x000fe2000001082a */
[----:B------:R-:W-:Y:S01]  /*14490*/  FADD.FTZ R122, R122, R175 ;  /* 0x000000af7a7a7221 */ /* 0x000fe20000010000 */
[----:B------:R-:W-:Y:S02]  /*144a0*/  FADD.FTZ R159, R159, R20 ;  /* 0x000000149f9f7221 */ /* 0x000fe40000010000 */
[----:B------:R-:W-:Y:S01]  /*144b0*/  LDSM.16.MT88.4 R20, [R8+0xa400] ;  /* 0x00a400000814783b */ /* 0x000fe20000004200 */
[----:B------:R-:W1:Y:S01]  /*144c0*/  MUFU.EX2 R160, R160 ;  /* 0x000000a000a07308 */ /* 0x000e620000000800 */
[----:B------:R-:W-:-:S04]  /*144d0*/  FADD.FTZ R11, R171, R122 ;  /* 0x0000007aab0b7221 */ /* 0x000fc80000010000 */
[----:B------:R-:W-:Y:S01]  /*144e0*/  FADD.FTZ R11, R66, R11 ;  /* 0x0000000b420b7221 */ /* 0x000fe20000010000 */
[----:B---3--:R-:W-:Y:S02]  /*144f0*/  F2FP.F16.F32.PACK_AB R6, R120, R173 ;  /* 0x000000ad7806723e */ /* 0x008fe400000000ff */
[----:B------:R-:W3:Y:S05]  /*14500*/  MUFU.EX2 R121, R121 ;  /* 0x0000007900797308 */ /* 0x000eea0000000800 */
        /* <DEDUP_REMOVED lines=19> */
[-C--:B------:R-:W-:Y:S01]  /*14640*/  FFMA.FTZ R50, R57, R39.reuse, -R40 ;  /* 0x0000002739327223 */ /* 0x080fe20000010828 */
[----:B------:R-:W-:Y:S01]  /*14650*/  F2FP.F16.F32.PACK_AB R5, R127, R126 ;  /* 0x0000007e7f05723e */ /* 0x000fe200000000ff */
[----:B------:R-:W-:Y:S01]  /*14660*/  FFMA.FTZ R57, R35, R39, -R42 ;  /* 0x0000002723397223 */ /* 0x000fe2000001082a */
[----:B------:R-:W-:Y:S01]  /*14670*/  FADD.FTZ R67, R67, R4 ;  /* 0x0000000443437221 */ /* 0x000fe20000010000 */
[----:B-1----:R-:W-:-:S02]  /*14680*/  F2FP.F16.F32.PACK_AB R4, R160, R123 ;  /* 0x0000007ba004723e */ /* 0x002fc400000000ff */
[----:B------:R-:W1:Y:S01]  /*14690*/  MUFU.EX2 R50, R50 ;  /* 0x0000003200327308 */ /* 0x000e620000000800 */
[----:B---3--:R-:W-:Y:S01]  /*146a0*/  F2FP.F16.F32.PACK_AB R6, R48, R121 ;  /* 0x000000793006723e */ /* 0x008fe200000000ff */
[----:B------:R-:W-:Y:S01]  /*146b0*/  FADD.FTZ R166, R46, R67 ;  /* 0x000000432ea67221 */ /* 0x000fe20000010000 */
[-CC-:B------:R-:W-:Y:S01]  /*146c0*/  FFMA.FTZ R46, R49, R39.reuse, -R40.reuse ;  /* 0x00000027312e7223 */ /* 0x180fe20000010828 */
[-CC-:B------:R-:W-:Y:S01]  /*146d0*/  FFMA.FTZ R49, R31, R39.reuse, -R40.reuse ;  /* 0x000000271f317223 */ /* 0x180fe20000010828 */
[-C--:B------:R-:W-:Y:S01]  /*146e0*/  FFMA.FTZ R67, R30, R39.reuse, -R40 ;  /* 0x000000271e437223 */ /* 0x080fe20000010828 */
[----:B------:R-:W-:Y:S01]  /*146f0*/  FADD.FTZ R169, R169, R166 ;  /* 0x000000a6a9a97221 */ /* 0x000fe20000010000 */
[----:B------:R-:W-:Y:S01]  /*14700*/  LDSM.16.MT88.4 R28, [R15+0xc800] ;  /* 0x00c800000f1c783b */ /* 0x000fe20000004200 */
[-CC-:B------:R-:W-:Y:S01]  /*14710*/  FFMA.FTZ R40, R38, R39.reuse, -R42.reuse ;  /* 0x0000002726287223 */ /* 0x180fe2000001082a */
[----:B------:R-:W3:Y:S01]  /*14720*/  MUFU.EX2 R46, R46 ;  /* 0x0000002e002e7308 */ /* 0x000ee20000000800 */
[----:B------:R-:W-:Y:S01]  /*14730*/  FADD.FTZ R64, R64, R169 ;  /* 0x000000a940407221 */ /* 0x000fe20000010000 */
[----:B------:R-:W-:-:S02]  /*14740*/  FFMA.FTZ R166, R32, R39, -R42 ;  /* 0x0000002720a67223 */ /* 0x000fc4000001082a */
[----:B------:R-:W-:Y:S01]  /*14750*/  LDSM.16.MT88.4 R32, [R15+0xac00] ;  /* 0x00ac00000f20783b */ /* 0x000fe20000004200 */
[----:B------:R-:W-:Y:S01]  /*14760*/  FADD.FTZ R167, R167, R64 ;  /* 0x00000040a7a77221 */ /* 0x000fe20000010000 */
[----:B-1----:R-:W-:Y:S02]  /*14770*/  F2FP.F16.F32.PACK_AB R7, R50, R59 ;  /* 0x0000003b3207723e */ /* 0x002fe400000000ff */
[----:B------:R-:W-:Y:S05]  /*14780*/  MUFU.EX2 R38, R125 ;  /* 0x0000007d00267308 */ /* 0x000fea0000000800 */
[C---:B------:R-:W-:Y:S03]  /*14790*/  HMMA.16816.F32 R104, R4.reuse, R20, R104 ;  /* 0x000000140468723c */ /* 0x040fe60000001868 */
[----:B------:R-:W-:Y:S05]  /*147a0*/  MUFU.EX2 R49, R49 ;  /* 0x0000003100317308 */ /* 0x000fea0000000800 */
[C---:B--2---:R-:W-:Y:S03]  /*147b0*/  HMMA.16816.F32 R96, R4.reuse, R16, R96 ;  /* 0x000000100460723c */ /* 0x044fe60000001860 */
[----:B------:R-:W-:Y:S05]  /*147c0*/  MUFU.EX2 R39, R67 ;  /* 0x0000004300277308 */ /* 0x000fea0000000800 */
[C---:B------:R-:W-:Y:S01]  /*147d0*/  HMMA.16816.F32 R92, R4.reuse, R18, R92 ;  /* 0x00000012045c723c */ /* 0x040fe2000000185c */
[----:B------:R-:W1:Y:S02]  /*147e0*/  LDSM.16.MT88.4 R16, [R8+0xe400] ;  /* 0x00e400000810783b */ /* 0x000e640000004200 */
[----:B------:R-:W-:Y:S05]  /*147f0*/  MUFU.EX2 R40, R40 ;  /* 0x0000002800287308 */ /* 0x000fea0000000800 */
[C---:B------:R-:W-:Y:S01]  /*14800*/  HMMA.16816.F32 R100, R4.reuse, R22, R100 ;  /* 0x000000160464723c */ /* 0x040fe20000001864 */
[----:B------:R-:W2:Y:S02]  /*14810*/  LDSM.16.MT88.4 R20, [R15+0xe400] ;  /* 0x00e400000f14783b */ /* 0x000ea40000004200 */
[----:B------:R-:W4:Y:S05]  /*14820*/  MUFU.EX2 R57, R57 ;  /* 0x0000003900397308 */ /* 0x000f2a0000000800 */
[C---:B------:R-:W-:Y:S03]  /*14830*/  HMMA.16816.F32 R112, R4.reuse, R24, R112 ;  /* 0x000000180470723c */ /* 0x040fe60000001870 */
[----:B------:R-:W5:Y:S05]  /*14840*/  MUFU.EX2 R166, R166 ;  /* 0x000000a600a67308 */ /* 0x000f6a0000000800 */
        /* <DEDUP_REMOVED lines=9> */
[----:B------:R-:W-:Y:S03]  /*148e0*/  HMMA.16816.F32 R84, R4, R26, R84 ;  /* 0x0000001a0454723c */ /* 0x000fe60000001854 */
[----:B------:R-:W-:Y:S01]  /*148f0*/  F2FP.F16.F32.PACK_AB R4, R162, R47 ;  /* 0x0000002fa204723e */ /* 0x000fe200000000ff */
[----:B------:R-:W3:Y:S01]  /*14900*/  LDSM.16.MT88.4 R24, [R8+0xc800] ;  /* 0x00c800000818783b */ /* 0x000ee20000004200 */
[----:B------:R-:W-:-:S02]  /*14910*/  F2FP.F16.F32.PACK_AB R5, R46, R45 ;  /* 0x0000002d2e05723e */ /* 0x000fc400000000ff */
[----:B------:R-:W-:Y:S02]  /*14920*/  F2FP.F16.F32.PACK_AB R6, R41, R164 ;  /* 0x000000a42906723e */ /* 0x000fe400000000ff */
[----:B------:R-:W-:-:S07]  /*14930*/  F2FP.F16.F32.PACK_AB R7, R43, R44 ;  /* 0x0000002c2b07723e */ /* 0x000fce00000000ff */
        /* <DEDUP_REMOVED lines=10> */
[C---:B-1----:R-:W-:Y:S08]  /*149e0*/  HMMA.16816.F32 R80, R4.reuse, R16, R80 ;  /* 0x000000100450723c */ /* 0x042ff00000001850 */
[C---:B------:R-:W-:Y:S01]  /*149f0*/  HMMA.16816.F32 R76, R4.reuse, R18, R76 ;  /* 0x00000012044c723c */ /* 0x040fe2000000184c */
[----:B------:R-:W1:Y:S07]  /*14a00*/  LDSM.16.MT88.4 R16, [R15+0xec00] ;  /* 0x00ec00000f10783b */ /* 0x000e6e0000004200 */
[----:B--2---:R-:W-:Y:S03]  /*14a10*/  HMMA.16816.F32 R72, R4, R20, R72 ;  /* 0x000000140448723c */ /* 0x004fe60000001848 */
[----:B------:R-:W-:-:S02]  /*14a20*/  FADD.FTZ R20, R36, R167 ;  /* 0x000000a724147221 */ /* 0x000fc40000010000 */
[----:B------:R-:W2:Y:S02]  /*14a30*/  MUFU.EX2 R36, R51 ;  /* 0x0000003300247308 */ /* 0x000ea40000000800 */
[----:B------:R-:W-:Y:S01]  /*14a40*/  FADD.FTZ R165, R165, R20 ;  /* 0x00000014a5a57221 */ /* 0x000fe20000010000 */
[C---:B------:R-:W-:Y:S03]  /*14a50*/  HMMA.16816.F32 R84, R4.reuse, R26, R84 ;  /* 0x0000001a0454723c */ /* 0x040fe60000001854 */
[----:B------:R-:W-:Y:S01]  /*14a60*/  FADD.FTZ R56, R56, R165 ;  /* 0x000000a538387221 */ /* 0x000fe20000010000 */
[----:B------:R-:W3:Y:S03]  /*14a70*/  LDSM.16.MT88.4 R24, [R8+0xac00] ;  /* 0x00ac00000818783b */ /* 0x000ee60000004200 */
[----:B------:R-:W-:Y:S01]  /*14a80*/  FADD.FTZ R161, R161, R56 ;  /* 0x00000038a1a17221 */ /* 0x000fe20000010000 */
[----:B------:R-:W-:Y:S03]  /*14a90*/  HMMA.16816.F32 R68, R4, R22, R68 ;  /* 0x000000160444723c */ /* 0x000fe60000001844 */
[----:B------:R-:W-:Y:S01]  /*14aa0*/  FADD.FTZ R14, R14, R161 ;  /* 0x000000a10e0e7221 */ /* 0x000fe20000010000 */
[----:B----4-:R-:W-:Y:S01]  /*14ab0*/  F2FP.F16.F32.PACK_AB R4, R57, R40 ;  /* 0x000000283904723e */ /* 0x010fe200000000ff */
[----:B------:R-:W4:Y:S01]  /*14ac0*/  LDSM.16.MT88.4 R20, [R8+0xcc00] ;  /* 0x00cc00000814783b */ /* 0x000f220000004200 */
[----:B------:R-:W-:Y:S01]  /*14ad0*/  F2FP.F16.F32.PACK_AB R5, R49, R38 ;  /* 0x000000263105723e */ /* 0x000fe200000000ff */
[----:B------:R-:W-:Y:S01]  /*14ae0*/  FADD.FTZ R177, R177, R14 ;  /* 0x0000000eb1b17221 */ /* 0x000fe20000010000 */
[----:B-----5:R-:W-:-:S02]  /*14af0*/  F2FP.F16.F32.PACK_AB R6, R166, R53 ;  /* 0x00000035a606723e */ /* 0x020fc400000000ff */
[----:B--2---:R-:W-:Y:S01]  /*14b00*/  F2FP.F16.F32.PACK_AB R7, R36, R39 ;  /* 0x000000272407723e */ /* 0x004fe200000000ff */
[----:B------:R-:W-:-:S04]  /*14b10*/  FADD.FTZ R124, R124, R177 ;  /* 0x000000b17c7c7221 */ /* 0x000fc80000010000 */
[----:B------:R-:W-:Y:S02]  /*14b20*/  FADD.FTZ R173, R173, R124 ;  /* 0x0000007cadad7221 */ /* 0x000fe40000010000 */
[----:B------:R-:W-:Y:S03]  /*14b30*/  HMMA.16816.F32 R112, R4, R32, R112 ;  /* 0x000000200470723c */ /* 0x000fe60000001870 */
[----:B------:R-:W-:-:S04]  /*14b40*/  FADD.FTZ R120, R120, R173 ;  /* 0x000000ad78787221 */ /* 0x000fc80000010000 */
[----:B------:R-:W-:Y:S01]  /*14b50*/  FADD.FTZ R123, R123, R120 ;  /* 0x000000787b7b7221 */ /* 0x000fe20000010000 */
[----:B-1----:R-:W-:Y:S03]  /*14b60*/  HMMA.16816.F32 R80, R4, R16, R80 ;  /* 0x000000100450723c */ /* 0x002fe60000001850 */
[----:B------:R-:W-:-:S04]  /*14b70*/  FADD.FTZ R160, R160, R123 ;  /* 0x0000007ba0a07221 */ /* 0x000fc80000010000 */
[----:B------:R-:W-:Y:S01]  /*14b80*/  FADD.FTZ R121, R121, R160 ;  /* 0x000000a079797221 */ /* 0x000fe20000010000 */
[----:B------:R-:W-:Y:S01]  /*14b90*/  HMMA.16816.F32 R76, R4, R18, R76 ;  /* 0x00000012044c723c */ /* 0x000fe2000000184c */
[----:B------:R1:W2:Y:S02]  /*14ba0*/  LDSM.16.MT88.4 R16, [R8+0xec00] ;  /* 0x00ec00000810783b */ /* 0x0002a40000004200 */
        /* <DEDUP_REMOVED lines=8> */
[----:B-1----:R-:W-:Y:S01]  /*14c30*/  FADD.FTZ R8, R126, R11 ;  /* 0x0000000b7e087221 */ /* 0x002fe20000010000 */
        /* <DEDUP_REMOVED lines=92> */
.L_x_5392:
        /* <DEDUP_REMOVED lines=8> */
.L_x_5393:
[----:B------:R-:W-:Y:S05]  /*15280*/  BSYNC.RECONVERGENT B0 ;  /* 0x0000000000007941 */ /* 0x000fea0003800200 */
.L_x_5391:
[-C--:B------:R-:W-:Y:S01]  /*15290*/  ISETP.GE.AND P2, PT, R12, R147.reuse, PT ;  /* 0x000000930c00720c */ /* 0x080fe20003f46270 */
[----:B------:R-:W-:Y:S01]  /*152a0*/  IMAD.SHL.U32 R5, R134, 0x40, RZ ;  /* 0x0000004086057824 */ /* 0x000fe200078e00ff */
[-C--:B------:R-:W-:Y:S01]  /*152b0*/  ISETP.GE.AND P1, PT, R10, R147.reuse, PT ;  /* 0x000000930a00720c */ /* 0x080fe20003f26270 */
[----:B------:R-:W-:Y:S01]  /*152c0*/  IMAD.MOV.U32 R62, RZ, RZ, 0x20 ;  /* 0x00000020ff3e7424 */ /* 0x000fe200078e00ff */
[----:B------:R-:W-:Y:S02]  /*152d0*/  ISETP.GE.AND P0, PT, R9, R147, PT ;  /* 0x000000930900720c */ /* 0x000fe40003f06270 */
        /* <DEDUP_REMOVED lines=84> */
[----:B------:R-:W-:Y:S03]  /*15820*/  HMMA.16816.F32 R52, R4, R54, RZ ;  /* 0x000000360434723c */ /* 0x000fe600000018ff */
[----:B------:R-:W2:Y:S01]  /*15830*/  LD.E R131, desc[UR4][R116.64+0x18c] ;  /* 0x00018c0474837980 */ /* 0x000ea2000c101900 */
[----:B------:R-:W-:-:S03]  /*15840*/  IMAD R179, R61, 0x80, R130 ;  /* 0x000000803db37824 */ /* 0x000fc600078e0282 */
        /* <DEDUP_REMOVED lines=131> */
[----:B------:R-:W2:Y:S06]  /*16080*/  S2R R118, SR_TID.X ;  /* 0x0000000000767919 */ /* 0x000eac0000002100 */
[C---:B-1----:R-:W-:Y:S08]  /*16090*/  HMMA.16816.F32 R16, R160.reuse, R124, R16 ;  /* 0x0000007ca010723c */ /* 0x042ff00000001810 */
[----:B------:R-:W-:Y:S01]  /*160a0*/  HMMA.16816.F32 R12, R160, R126, R12 ;  /* 0x0000007ea00c723c */ /* 0x000fe2000000180c */
[----:B------:R-:W1:Y:S02]  /*160b0*/  LDSM.16.M88.4 R124, [R62+0x8c00] ;  /* 0x008c00003e7c783b */ /* 0x000e640000000200 */
[----:B--2---:R-:W-:Y:S01]  /*160c0*/  SHF.R.U32.HI R118, RZ, 0x1, R118 ;  /* 0x00000001ff767819 */ /* 0x004fe20000011676 */
[----:B------:R-:W-:Y:S01]  /*160d0*/  FMUL.FTZ R120, R120, R131 ;  /* 0x0000008378787220 */ /* 0x000fe20000410000 */
[----:B------:R-:W-:-:S02]  /*160e0*/  IMAD.IADD R129, R179, 0x1, R146 ;  /* 0x00000001b3817824 */ /* 0x000fc400078e0292 */
[-C--:B------:R-:W-:Y:S01]  /*160f0*/  FMUL.FTZ R123, R123, R131.reuse ;  /* 0x000000837b7b7220 */ /* 0x080fe20000410000 */
[-C--:B------:R-:W-:Y:S01]  /*16100*/  FMUL.FTZ R53, R53, R131.reuse ;  /* 0x0000008335357220 */ /* 0x080fe20000410000 */
[----:B------:R-:W2:Y:S01]  /*16110*/  MUFU.TANH R119, R120 ;  /* 0x0000007800777308 */ /* 0x000ea20000002400 */
[-C--:B------:R-:W-:Y:S01]  /*16120*/  FMUL.FTZ R41, R41, R131.reuse ;  /* 0x0000008329297220 */ /* 0x080fe20000410000 */
[----:B------:R-:W-:Y:S01]  /*16130*/  FMUL.FTZ R29, R29, R131 ;  /* 0x000000831d1d7220 */ /* 0x000fe20000410000 */
[----:B------:R-:W-:-:S04]  /*16140*/  DEPBAR.LE SB0, 0x0 ;  /* 0x000080000000791a */ /* 0x000fc80000000000 */
[----:B-1----:R-:W-:Y:S05]  /*16150*/  HMMA.16816.F32 R4, R160, R126, R4 ;  /* 0x0000007ea004723c */ /* 0x002fea0000001804 */
[----:B------:R-:W-:-:S05]  /*16160*/  LOP3.LUT R126, R3, 0x1f0, R118, 0xf8, !PT ;  /* 0x000001f0037e7812 */ /* 0x000fca00078ef876 */
[----:B------:R-:W-:-:S05]  /*16170*/  IMAD.IADD R126, R63, 0x1, R126 ;  /* 0x000000013f7e7824 */ /* 0x000fca00078e027e */
[----:B------:R-:W-:-:S04]  /*16180*/  IADD3 R62, PT, PT, R126, 0x100, -R129 ;  /* 0x000001007e3e7810 */ /* 0x000fc80007ffe881 */
[----:B------:R-:W-:-:S04]  /*16190*/  IABS R62, R62 ;  /* 0x0000003e003e7213 */ /* 0x000fc80000000000 */
[----:B------:R-:W-:-:S05]  /*161a0*/  I2FP.F32.S32 R62, R62 ;  /* 0x0000003e003e7245 */ /* 0x000fca0000201400 */
[----:B--2---:R-:W-:Y:S01]  /*161b0*/  FFMA.FTZ R118, -R154, R62, R119 ;  /* 0x0000003e9a767223 */ /* 0x004fe20000010177 */
[----:B------:R-:W-:Y:S02]  /*161c0*/  VIADD R62, R179, 0xffffff00 ;  /* 0xffffff00b33e7836 */ /* 0x000fe40000000000 */
[-C--:B------:R-:W-:Y:S01]  /*161d0*/  FMUL.FTZ R119, R121, R131.reuse ;  /* 0x0000008379777220 */ /* 0x080fe20000410000 */
[----:B------:R-:W-:Y:S02]  /*161e0*/  FMUL.FTZ R121, R122, R131 ;  /* 0x000000837a797220 */ /* 0x000fe40000410000 */
[C---:B------:R-:W-:Y:S01]  /*161f0*/  ISETP.GE.AND P4, PT, R62.reuse, R158, PT ;  /* 0x0000009e3e00720c */ /* 0x040fe20003f86270 */
[----:B------:R-:W-:Y:S03]  /*16200*/  HMMA.16816.F32 R8, R160, R124, R8 ;  /* 0x0000007ca008723c */ /* 0x000fe60000001808 */
[----:B------:R-:W-:Y:S01]  /*16210*/  ISETP.GE.AND P5, PT, R62, R155, PT ;  /* 0x0000009b3e00720c */ /* 0x000fe20003fa6270 */
[----:B------:R-:W-:Y:S01]  /*16220*/  VIADD R160, R126, 0x8 ;  /* 0x000000087ea07836 */ /* 0x000fe20000000000 */
[----:B------:R-:W-:Y:S01]  /*16230*/  FSEL R118, R118, -INF , P4 ;  /* 0xff80000076767808 */ /* 0x000fe20002000000 */
[----:B------:R-:W1:Y:S03]  /*16240*/  MUFU.TANH R121, R121 ;  /* 0x0000007900797308 */ /* 0x000e660000002400 */
[----:B------:R-:W-:-:S02]  /*16250*/  FSEL R198, R118, -INF , !P5 ;  /* 0xff80000076c67808 */ /* 0x000fc40006800000 */
[----:B------:R-:W-:-:S03]  /*16260*/  IADD3 R118, PT, PT, R160, 0x100, -R129 ;  /* 0x00000100a0767810 */ /* 0x000fc60007ffe881 */
[----:B------:R-:W2:Y:S01]  /*16270*/  MUFU.TANH R119, R119 ;  /* 0x0000007700777308 */ /* 0x000ea20000002400 */
[----:B------:R-:W-:Y:S02]  /*16280*/  IABS R118, R118 ;  /* 0x0000007600767213 */ /* 0x000fe40000000000 */
[----:B------:R-:W-:Y:S02]  /*16290*/  IADD3 R120, PT, PT, R126, 0xff, -R129 ;  /* 0x000000ff7e787810 */ /* 0x000fe40007ffe881 */
[----:B------:R-:W-:Y:S02]  /*162a0*/  I2FP.F32.S32 R118, R118 ;  /* 0x0000007600767245 */ /* 0x000fe40000201400 */
[----:B------:R-:W-:Y:S01]  /*162b0*/  IABS R120, R120 ;  /* 0x0000007800787213 */ /* 0x000fe20000000000 */
[----:B------:R-:W3:Y:S02]  /*162c0*/  MUFU.TANH R123, R123 ;  /* 0x0000007b007b7308 */ /* 0x000ee40000002400 */
[----:B-1----:R-:W-:Y:S01]  /*162d0*/  FFMA.FTZ R118, -R154, R118, R121 ;  /* 0x000000769a767223 */ /* 0x002fe20000010179 */
[----:B------:R-:W-:Y:S01]  /*162e0*/  FMUL.FTZ R121, R64, R131 ;  /* 0x0000008340797220 */ /* 0x000fe20000410000 */
[----:B------:R-:W-:Y:S01]  /*162f0*/  I2FP.F32.S32 R120, R120 ;  /* 0x0000007800787245 */ /* 0x000fe20000201400 */
[----:B------:R-:W-:Y:S01]  /*16300*/  VIADD R64, R179, 0xffffff01 ;  /* 0xffffff01b3407836 */ /* 0x000fe20000000000 */
[----:B------:R-:W-:-:S02]  /*16310*/  ISETP.GE.AND P4, PT, R62, R156, PT ;  /* 0x0000009c3e00720c */ /* 0x000fc40003f86270 */
[----:B------:R-:W-:Y:S01]  /*16320*/  ISETP.GE.AND P5, PT, R62, R157, PT ;  /* 0x0000009d3e00720c */ /* 0x000fe20003fa6270 */
[----:B------:R-:W1:Y:S01]  /*16330*/  MUFU.TANH R121, R121 ;  /* 0x0000007900797308 */ /* 0x000e620000002400 */
[----:B------:R-:W-:Y:S01]  /*16340*/  IADD3 R62, PT, PT, R160, 0xff, -R129 ;  /* 0x000000ffa03e7810 */ /* 0x000fe20007ffe881 */
[----:B--2---:R-:W-:Y:S01]  /*16350*/  FFMA.FTZ R119, -R154, R120, R119 ;  /* 0x000000789a777223 */ /* 0x004fe20000010177 */
[----:B------:R-:W-:Y:S02]  /*16360*/  FSEL R118, R118, -INF , P5 ;  /* 0xff80000076767808 */ /* 0x000fe40002800000 */
[----:B------:R-:W-:Y:S02]  /*16370*/  IABS R62, R62 ;  /* 0x0000003e003e7213 */ /* 0x000fe40000000000 */
[----:B------:R-:W-:Y:S02]  /*16380*/  ISETP.GE.AND P5, PT, R64, R158, PT ;  /* 0x0000009e4000720c */ /* 0x000fe40003fa6270 */
[----:B------:R-:W-:-:S02]  /*16390*/  IADD3 R120, PT, PT, R126, 0xf8, -R129 ;  /* 0x000000f87e787810 */ /* 0x000fc40007ffe881 */
[----:B------:R-:W-:Y:S02]  /*163a0*/  FSEL R183, R118, -INF , !P4 ;  /* 0xff80000076b77808 */ /* 0x000fe40006000000 */
[----:B------:R-:W-:Y:S02]  /*163b0*/  I2FP.F32.S32 R62, R62 ;  /* 0x0000003e003e7245 */ /* 0x000fe40000201400 */
[----:B------:R-:W-:Y:S02]  /*163c0*/  ISETP.GE.AND P4, PT, R64, R155, PT ;  /* 0x0000009b4000720c */ /* 0x000fe40003f86270 */
[----:B------:R-:W-:Y:S02]  /*163d0*/  FSEL R119, R119, -INF , P5 ;  /* 0xff80000077777808 */ /* 0x000fe40002800000 */
[----:B------:R-:W-:Y:S01]  /*163e0*/  IABS R120, R120 ;  /* 0x0000007800787213 */ /* 0x000fe20000000000 */
[----:B---3--:R-:W-:Y:S01]  /*163f0*/  FFMA.FTZ R62, -R154, R62, R123 ;  /* 0x0000003e9a3e7223 */ /* 0x008fe2000001017b */
[----:B------:R-:W-:-:S02]  /*16400*/  FSEL R185, R119, -INF , !P4 ;  /* 0xff80000077b97808 */ /* 0x000fc40006000000 */
[----:B------:R-:W-:Y:S02]  /*16410*/  I2FP.F32.S32 R120, R120 ;  /* 0x0000007800787245 */ /* 0x000fe40000201400 */
[C---:B------:R-:W-:Y:S02]  /*16420*/  ISETP.GE.AND P5, PT, R64.reuse, R156, PT ;  /* 0x0000009c4000720c */ /* 0x040fe40003fa6270 */
[----:B------:R-:W-:Y:S01]  /*16430*/  ISETP.GE.AND P4, PT, R64, R157, PT ;  /* 0x0000009d4000720c */ /* 0x000fe20003f86270 */
[----:B------:R-:W-:Y:S02]  /*16440*/  VIADD R64, R179, 0xffffff08 ;  /* 0xffffff08b3407836 */ /* 0x000fe40000000000 */
[----:B-1----:R-:W-:Y:S01]  /*16450*/  FFMA.FTZ R120, -R154, R120, R121 ;  /* 0x000000789a787223 */ /* 0x002fe20000010179 */
[----:B------:R-:W-:Y:S02]  /*16460*/  FSEL R62, R62, -INF , P4 ;  /* 0xff8000003e3e7808 */ /* 0x000fe40002000000 */
[----:B------:R-:W-:Y:S01]  /*16470*/  ISETP.GE.AND P4, PT, R64, R158, PT ;  /* 0x0000009e4000720c */ /* 0x000fe20003f86270 */
[-C--:B------:R-:W-:Y:S01]  /*16480*/  FMUL.FTZ R118, R66, R131.reuse ;  /* 0x0000008342767220 */ /* 0x080fe20000410000 */
[----:B------:R-:W-:Y:S01]  /*16490*/  FSEL R212, R62, -INF , !P5 ;  /* 0xff8000003ed47808 */ /* 0x000fe20006800000 */
[----:B------:R-:W-:Y:S01]  /*164a0*/  FMUL.FTZ R119, R65, R131 ;  /* 0x0000008341777220 */ /* 0x000fe20000410000 */
[----:B------:R-:W-:-:S02]  /*164b0*/  ISETP.GE.AND P5, PT, R64, R155, PT ;  /* 0x0000009b4000720c */ /* 0x000fc40003fa6270 */
[----:B------:R-:W-:Y:S01]  /*164c0*/  FSEL R120, R120, -INF , P4 ;  /* 0xff80000078787808 */ /* 0x000fe20002000000 */
[----:B------:R-:W1:Y:S01]  /*164d0*/  MUFU.TANH R65, R118 ;  /* 0x0000007600417308 */ /* 0x000e620000002400 */
[----:B------:R-:W-:Y:S02]  /*164e0*/  ISETP.GE.AND P4, PT, R64, R156, PT ;  /* 0x0000009c4000720c */ /* 0x000fe40003f86270 */
[----:B------:R-:W-:Y:S02]  /*164f0*/  FSEL R232, R120, -INF , !P5 ;  /* 0xff80000078e87808 */ /* 0x000fe40006800000 */
[----:B------:R-:W-:Y:S02]  /*16500*/  ISETP.GE.AND P5, PT, R64, R157, PT ;  /* 0x0000009d4000720c */ /* 0x000fe40003fa6270 */
[--C-:B------:R-:W-:Y:S01]  /*16510*/  IADD3 R64, PT, PT, R160, 0xf8, -R129.reuse ;  /* 0x000000f8a0407810 */ /* 0x100fe20007ffe881 */
[----:B------:R-:W2:Y:S01]  /*16520*/  MUFU.TANH R119, R119 ;  /* 0x0000007700777308 */ /* 0x000ea20000002400 */
[----:B------:R-:W-:-:S02]  /*16530*/  IADD3 R62, PT, PT, R126, 0xf7, -R129 ;  /* 0x000000f77e3e7810 */ /* 0x000fc40007ffe881 */
[----:B------:R-:W-:Y:S02]  /*16540*/  IABS R64, R64 ;  /* 0x0000004000407213 */ /* 0x000fe40000000000 */
[----:B------:R-:W-:Y:S02]  /*16550*/  IABS R62, R62 ;  /* 0x0000003e003e7213 */ /* 0x000fe40000000000 */
[----:B------:R-:W-:Y:S01]  /*16560*/  I2FP.F32.S32 R64, R64 ;  /* 0x0000004000407245 */ /* 0x000fe20000201400 */
[-C--:B------:R-:W-:Y:S01]  /*16570*/  FMUL.FTZ R66, R67, R131.reuse ;  /* 0x0000008343427220 */ /* 0x080fe20000410000 */
[----:B------:R-:W-:Y:S01]  /*16580*/  I2FP.F32.S32 R62, R62 ;  /* 0x0000003e003e7245 */ /* 0x000fe20000201400 */
[----:B------:R-:W-:Y:S01]  /*16590*/  FMUL.FTZ R67, R56, R131 ;  /* 0x0000008338437220 */ /* 0x000fe20000410000 */
[----:B------:R-:W-:Y:S02]  /*165a0*/  VIADD R56, R179, 0xffffff09 ;  /* 0xffffff09b3387836 */ /* 0x000fe40000000000 */
[----:B-1----:R-:W-:-:S02]  /*165b0*/  FFMA.FTZ R236, -R154, R64, R65 ;  /* 0x000000409aec7223 */ /* 0x002fc40000010141 */
[----:B------:R-:W1:Y:S01]  /*165c0*/  MUFU.TANH R65, R66 ;  /* 0x0000004200417308 */ /* 0x000e620000002400 */
[----:B--2---:R-:W-:Y:S02]  /*165d0*/  FFMA.FTZ R62, -R154, R62, R119 ;  /* 0x0000003e9a3e7223 */ /* 0x004fe40000010177 */
[----:B------:R-:W-:Y:S01]  /*165e0*/  FSEL R236, R236, -INF , P5 ;  /* 0xff800000ecec7808 */ /* 0x000fe20002800000 */
[----:B------:R-:W-:Y:S01]  /*165f0*/  FMUL.FTZ R119, R58, R131 ;  /* 0x000000833a777220 */ /* 0x000fe20000410000 */
[----:B------:R-:W-:Y:S02]  /*16600*/  ISETP.GE.AND P5, PT, R56, R158, PT ;  /* 0x0000009e3800720c */ /* 0x000fe40003fa6270 */
[----:B------:R-:W-:Y:S02]  /*16610*/  IADD3 R58, PT, PT, R160, 0xf7, -R129 ;  /* 0x000000f7a03a7810 */ /* 0x000fe40007ffe881 */
[----:B------:R-:W-:Y:S01]  /*16620*/  FSEL R236, R236, -INF , !P4 ;  /* 0xff800000ecec7808 */ /* 0x000fe20006000000 */
[----:B------:R-:W2:Y:S01]  /*16630*/  MUFU.TANH R67, R67 ;  /* 0x0000004300437308 */ /* 0x000ea20000002400 */
[----:B------:R-:W-:-:S02]  /*16640*/  ISETP.GE.AND P4, PT, R56, R155, PT ;  /* 0x0000009b3800720c */ /* 0x000fc40003f86270 */
[----:B------:R-:W-:Y:S02]  /*16650*/  FSEL R62, R62, -INF , P5 ;  /* 0xff8000003e3e7808 */ /* 0x000fe40002800000 */
[----:B------:R-:W-:Y:S02]  /*16660*/  IABS R58, R58 ;  /* 0x0000003a003a7213 */ /* 0x000fe40000000000 */
[----:B------:R-:W-:Y:S02]  /*16670*/  FSEL R234, R62, -INF , !P4 ;  /* 0xff8000003eea7808 */ /* 0x000fe40006000000 */
[----:B------:R-:W-:Y:S02]  /*16680*/  I2FP.F32.S32 R58, R58 ;  /* 0x0000003a003a7245 */ /* 0x000fe40000201400 */
[----:B------:R-:W-:Y:S01]  /*16690*/  IADD3 R62, PT, PT, R126, 0xf0, -R129 ;  /* 0x000000f07e3e7810 */ /* 0x000fe20007ffe881 */
[----:B------:R-:W3:Y:S02]  /*166a0*/  MUFU.TANH R119, R119 ;  /* 0x0000007700777308 */ /* 0x000ee40000002400 */
[----:B-1----:R-:W-:Y:S01]  /*166b0*/  FFMA.FTZ R58, -R154, R58, R65 ;  /* 0x0000003a9a3a7223 */ /* 0x002fe20000010141 */
[----:B------:R-:W-:Y:S01]  /*166c0*/  IABS R62, R62 ;  /* 0x0000003e003e7213 */ /* 0x000fe20000000000 */
[----:B------:R-:W-:Y:S01]  /*166d0*/  FMUL.FTZ R65, R57, R131 ;  /* 0x0000008339417220 */ /* 0x000fe20000410000 */
[----:B------:R-:W-:Y:S01]  /*166e0*/  ISETP.GE.AND P5, PT, R56, R156, PT ;  /* 0x0000009c3800720c */ /* 0x000fe20003fa6270 */
[----:B------:R-:W-:Y:S01]  /*166f0*/  VIADD R57, R179, 0xffffff10 ;  /* 0xffffff10b3397836 */ /* 0x000fe20000000000 */
[----:B------:R-:W-:-:S02]  /*16700*/  I2FP.F32.S32 R62, R62 ;  /* 0x0000003e003e7245 */ /* 0x000fc40000201400 */
        /* <DEDUP_REMOVED lines=21> */
[----:B------:R-:W-:-:S02]  /*16860*/  ISETP.GE.AND P5, PT, R57, R158, PT ;  /* 0x0000009e3900720c */ /* 0x000fc40003fa6270 */
[----:B------:R-:W-:Y:S02]  /*16870*/  FSEL R218, R56, -INF , !P4 ;  /* 0xff80000038da7808 */ /* 0x000fe40006000000 */
[----:B------:R-:W-:Y:S02]  /*16880*/  ISETP.GE.AND P4, PT, R57, R155, PT ;  /* 0x0000009b3900720c */ /* 0x000fe40003f86270 */
[----:B------:R-:W-:Y:S01]  /*16890*/  FSEL R64, R64, -INF , P5 ;  /* 0xff80000040407808 */ /* 0x000fe20002800000 */
[-C--:B------:R-:W-:Y:S01]  /*168a0*/  FMUL.FTZ R58, R52, R131.reuse ;  /* 0x00000083343a7220 */ /* 0x080fe20000410000 */
[----:B------:R-:W-:Y:S01]  /*168b0*/  FMUL.FTZ R62, R59, R131 ;  /* 0x000000833b3e7220 */ /* 0x000fe20000410000 */
[C---:B------:R-:W-:Y:S02]  /*168c0*/  ISETP.GE.AND P5, PT, R57.reuse, R156, PT ;  /* 0x0000009c3900720c */ /* 0x040fe40003fa6270 */
[----:B------:R-:W-:Y:S02]  /*168d0*/  FSEL R214, R64, -INF , !P4 ;  /* 0xff80000040d67808 */ /* 0x000fe40006000000 */
[----:B------:R-:W-:Y:S01]  /*168e0*/  ISETP.GE.AND P4, PT, R57, R157, PT ;  /* 0x0000009d3900720c */ /* 0x000fe20003f86270 */
[----:B------:R-:W1:Y:S01]  /*168f0*/  MUFU.TANH R59, R62 ;  /* 0x0000003e003b7308 */ /* 0x000e620000002400 */
[----:B------:R-:W-:-:S02]  /*16900*/  IADD3 R52, PT, PT, R126, 0xe8, -R129 ;  /* 0x000000e87e347810 */ /* 0x000fc40007ffe881 */
[----:B------:R-:W-:-:S05]  /*16910*/  IADD3 R56, PT, PT, R160, 0xef, -R129 ;  /* 0x000000efa0387810 */ /* 0x000fca0007ffe881 */
[----:B------:R-:W2:Y:S01]  /*16920*/  MUFU.TANH R57, R58 ;  /* 0x0000003a00397308 */ /* 0x000ea20000002400 */
[----:B------:R-:W-:Y:S02]  /*16930*/  IABS R52, R52 ;  /* 0x0000003400347213 */ /* 0x000fe40000000000 */
[----:B------:R-:W-:Y:S02]  /*16940*/  IABS R56, R56 ;  /* 0x0000003800387213 */ /* 0x000fe40000000000 */
[----:B------:R-:W-:Y:S02]  /*16950*/  I2FP.F32.S32 R52, R52 ;  /* 0x0000003400347245 */ /* 0x000fe40000201400 */
[----:B------:R-:W-:-:S05]  /*16960*/  I2FP.F32.S32 R56, R56 ;  /* 0x0000003800387245 */ /* 0x000fca0000201400 */
[C---:B-1----:R-:W-:Y:S01]  /*16970*/  FFMA.FTZ R59, -R154.reuse, R56, R59 ;  /* 0x000000389a3b7223 */ /* 0x042fe2000001013b */
[----:B--2---:R-:W-:Y:S01]  /*16980*/  FFMA.FTZ R52, -R154, R52, R57 ;  /* 0x000000349a347223 */ /* 0x004fe20000010139 */
[-C--:B------:R-:W-:Y:S01]  /*16990*/  FMUL.FTZ R57, R54, R131.reuse ;  /* 0x0000008336397220 */ /* 0x080fe20000410000 */
[----:B------:R-:W-:Y:S02]  /*169a0*/  VIADD R54, R179, 0xffffff18 ;  /* 0xffffff18b3367836 */ /* 0x000fe40000000000 */
[----:B------:R-:W-:Y:S01]  /*169b0*/  FSEL R224, R59, -INF , P4 ;  /* 0xff8000003be07808 */ /* 0x000fe20002000000 */
[----:B------:R-:W1:Y:S02]  /*169c0*/  MUFU.TANH R53, R53 ;  /* 0x0000003500357308 */ /* 0x000e640000002400 */
[----:B------:R-:W-:Y:S02]  /*169d0*/  ISETP.GE.AND P4, PT, R54, R158, PT ;  /* 0x0000009e3600720c */ /* 0x000fe40003f86270 */
[----:B------:R-:W-:Y:S01]  /*169e0*/  FSEL R224, R224, -INF , !P5 ;  /* 0xff800000e0e07808 */ /* 0x000fe20006800000 */
[----:B------:R-:W-:Y:S01]  /*169f0*/  FMUL.FTZ R59, R55, R131 ;  /* 0x00000083373b7220 */ /* 0x000fe20000410000 */
[----:B------:R-:W-:-:S02]  /*16a00*/  ISETP.GE.AND P5, PT, R54, R155, PT ;  /* 0x0000009b3600720c */ /* 0x000fc40003fa6270 */
[----:B------:R-:W-:Y:S01]  /*16a10*/  FSEL R52, R52, -INF , P4 ;  /* 0xff80000034347808 */ /* 0x000fe20002000000 */
[----:B------:R-:W2:Y:S01]  /*16a20*/  MUFU.TANH R57, R57 ;  /* 0x0000003900397308 */ /* 0x000ea20000002400 */
[--C-:B------:R-:W-:Y:S02]  /*16a30*/  IADD3 R55, PT, PT, R126, 0xe7, -R129.reuse ;  /* 0x000000e77e377810 */ /* 0x100fe40007ffe881 */
[----:B------:R-:W-:Y:S02]  /*16a40*/  FSEL R220, R52, -INF , !P5 ;  /* 0xff80000034dc7808 */ /* 0x000fe40006800000 */
[C---:B------:R-:W-:Y:S02]  /*16a50*/  ISETP.GE.AND P4, PT, R54.reuse, R156, PT ;  /* 0x0000009c3600720c */ /* 0x040fe40003f86270 */
[----:B------:R-:W-:Y:S02]  /*16a60*/  ISETP.GE.AND P5, PT, R54, R157, PT ;  /* 0x0000009d3600720c */ /* 0x000fe40003fa6270 */
[----:B------:R-:W-:-:S02]  /*16a70*/  IADD3 R54, PT, PT, R160, 0xe8, -R129 ;  /* 0x000000e8a0367810 */ /* 0x000fc40007ffe881 */
[----:B------:R-:W-:Y:S02]  /*16a80*/  IABS R55, R55 ;  /* 0x0000003700377213 */ /* 0x000fe40000000000 */
[----:B------:R-:W-:Y:S02]  /*16a90*/  IABS R54, R54 ;  /* 0x0000003600367213 */ /* 0x000fe40000000000 */
[----:B------:R-:W-:Y:S02]  /*16aa0*/  I2FP.F32.S32 R55, R55 ;  /* 0x0000003700377245 */ /* 0x000fe40000201400 */
[----:B------:R-:W-:Y:S01]  /*16ab0*/  I2FP.F32.S32 R54, R54 ;  /* 0x0000003600367245 */ /* 0x000fe20000201400 */
[----:B------:R-:W3:Y:S02]  /*16ac0*/  MUFU.TANH R59, R59 ;  /* 0x0000003b003b7308 */ /* 0x000ee40000002400 */
[----:B-1----:R-:W-:Y:S01]  /*16ad0*/  FFMA.FTZ R53, -R154, R55, R53 ;  /* 0x000000379a357223 */ /* 0x002fe20000010135 */
[----:B------:R-:W-:Y:S01]  /*16ae0*/  FMUL.FTZ R55, R48, R131 ;  /* 0x0000008330377220 */ /* 0x000fe20000410000 */
[----:B--2---:R-:W-:Y:S01]  /*16af0*/  FFMA.FTZ R54, -R154, R54, R57 ;  /* 0x000000369a367223 */ /* 0x004fe20000010139 */
[----:B------:R-:W-:Y:S01]  /*16b00*/  VIADD R48, R179, 0xffffff19 ;  /* 0xffffff19b3307836 */ /* 0x000fe20000000000 */
[----:B------:R-:W-:-:S03]  /*16b10*/  IADD3 R52, PT, PT, R160, 0xe7, -R129 ;  /* 0x000000e7a0347810 */ /* 0x000fc60007ffe881 */
[----:B------:R-:W1:Y:S01]  /*16b20*/  MUFU.TANH R55, R55 ;  /* 0x0000003700377308 */ /* 0x000e620000002400 */
[----:B------:R-:W-:Y:S02]  /*16b30*/  FSEL R54, R54, -INF , P5 ;  /* 0xff80000036367808 */ /* 0x000fe40002800000 */
[----:B------:R-:W-:Y:S02]  /*16b40*/  IABS R52, R52 ;  /* 0x0000003400347213 */ /* 0x000fe40000000000 */
[----:B------:R-:W-:Y:S02]  /*16b50*/  ISETP.GE.AND P5, PT, R48, R158, PT ;  /* 0x0000009e3000720c */ /* 0x000fe40003fa6270 */
[----:B------:R-:W-:Y:S02]  /*16b60*/  IADD3 R56, PT, PT, R126, 0xe0, -R129 ;  /* 0x000000e07e387810 */ /* 0x000fe40007ffe881 */
[----:B------:R-:W-:Y:S02]  /*16b70*/  FSEL R226, R54, -INF , !P4 ;  /* 0xff80000036e27808 */ /* 0x000fe40006000000 */
[----:B------:R-:W-:-:S02]  /*16b80*/  I2FP.F32.S32 R52, R52 ;  /* 0x0000003400347245 */ /* 0x000fc40000201400 */
[----:B------:R-:W-:Y:S02]  /*16b90*/  ISETP.GE.AND P4, PT, R48, R155, PT ;  /* 0x0000009b3000720c */ /* 0x000fe40003f86270 */
[----:B------:R-:W-:Y:S02]  /*16ba0*/  FSEL R53, R53, -INF , P5 ;  /* 0xff80000035357808 */ /* 0x000fe40002800000 */
[----:B------:R-:W-:Y:S01]  /*16bb0*/  IABS R56, R56 ;  /* 0x0000003800387213 */ /* 0x000fe20000000000 */
[----:B---3--:R-:W-:Y:S01]  /*16bc0*/  FFMA.FTZ R52, -R154, R52, R59 ;  /* 0x000000349a347223 */ /* 0x008fe2000001013b */
[----:B------:R-:W-:Y:S02]  /*16bd0*/  FSEL R222, R53, -INF , !P4 ;  /* 0xff80000035de7808 */ /* 0x000fe40006000000 */
[----:B------:R-:W-:Y:S02]  /*16be0*/  I2FP.F32.S32 R56, R56 ;  /* 0x0000003800387245 */ /* 0x000fe40000201400 */
[----:B------:R-:W-:-:S02]  /*16bf0*/  ISETP.GE.AND P5, PT, R48, R156, PT ;  /* 0x0000009c3000720c */ /* 0x000fc40003fa6270 */
[----:B------:R-:W-:Y:S01]  /*16c00*/  ISETP.GE.AND P4, PT, R48, R157, PT ;  /* 0x0000009d3000720c */ /* 0x000fe20003f86270 */
[----:B------:R-:W-:Y:S02]  /*16c10*/  VIADD R48, R179, 0xffffff20 ;  /* 0xffffff20b3307836 */ /* 0x000fe40000000000 */
[----:B-1----:R-:W-:Y:S01]  /*16c20*/  FFMA.FTZ R55, -R154, R56, R55 ;  /* 0x000000389a377223 */ /* 0x002fe20000010137 */
[-C--:B------:R-:W-:Y:S01]  /*16c30*/  FMUL.FTZ R54, R50, R131.reuse ;  /* 0x0000008332367220 */ /* 0x080fe20000410000 */
[----:B------:R-:W-:Y:S02]  /*16c40*/  FSEL R52, R52, -INF , P4 ;  /* 0xff80000034347808 */ /* 0x000fe40002000000 */
[----:B------:R-:W-:Y:S01]  /*16c50*/  ISETP.GE.AND P4, PT, R48, R158, PT ;  /* 0x0000009e3000720c */ /* 0x000fe20003f86270 */
[----:B------:R-:W1:Y:S01]  /*16c60*/  MUFU.TANH R53, R54 ;  /* 0x0000003600357308 */ /* 0x000e620000002400 */
[----:B------:R-:W-:Y:S02]  /*16c70*/  FSEL R66, R52, -INF , !P5 ;  /* 0xff80000034427808 */ /* 0x000fe40006800000 */
[----:B------:R-:W-:Y:S01]  /*16c80*/  FSEL R55, R55, -INF , P4 ;  /* 0xff80000037377808 */ /* 0x000fe20002000000 */
[----:B------:R-:W-:Y:S01]  /*16c90*/  FMUL.FTZ R52, R49, R131 ;  /* 0x0000008331347220 */ /* 0x000fe20000410000 */
[----:B------:R-:W-:-:S02]  /*16ca0*/  ISETP.GE.AND P5, PT, R48, R155, PT ;  /* 0x0000009b3000720c */ /* 0x000fc40003fa6270 */
[--C-:B------:R-:W-:Y:S02]  /*16cb0*/  IADD3 R49, PT, PT, R160, 0xe0, -R129.reuse ;  /* 0x000000e0a0317810 */ /* 0x100fe40007ffe881 */
[----:B------:R-:W-:Y:S02]  /*16cc0*/  FSEL R58, R55, -INF , !P5 ;  /* 0xff800000373a7808 */ /* 0x000fe40006800000 */
[----:B------:R-:W2:Y:S01]  /*16cd0*/  MUFU.TANH R55, R52 ;  /* 0x0000003400377308 */ /* 0x000ea20000002400 */
[----:B------:R-:W-:Y:S02]  /*16ce0*/  IABS R49, R49 ;  /* 0x0000003100317213 */ /* 0x000fe40000000000 */
[C---:B------:R-:W-:Y:S02]  /*16cf0*/  ISETP.GE.AND P4, PT, R48.reuse, R156, PT ;  /* 0x0000009c3000720c */ /* 0x040fe40003f86270 */
[----:B------:R-:W-:Y:S02]  /*16d00*/  ISETP.GE.AND P5, PT, R48, R157, PT ;  /* 0x0000009d3000720c */ /* 0x000fe40003fa6270 */
[----:B------:R-:W-:-:S02]  /*16d10*/  IADD3 R48, PT, PT, R126, 0xdf, -R129 ;  /* 0x000000df7e307810 */ /* 0x000fc40007ffe881 */
[----:B------:R-:W-:Y:S01]  /*16d20*/  I2FP.F32.S32 R50, R49 ;  /* 0x0000003100327245 */ /* 0x000fe20000201400 */
[-C--:B------:R-:W-:Y:S01]  /*16d30*/  FMUL.FTZ R49, R51, R131.reuse ;  /* 0x0000008333317220 */ /* 0x080fe20000410000 */
[----:B------:R-:W-:Y:S01]  /*16d40*/  IABS R48, R48 ;  /* 0x0000003000307213 */ /* 0x000fe20000000000 */
[-C--:B------:R-:W-:Y:S02]  /*16d50*/  FMUL.FTZ R51, R44, R131.reuse ;  /* 0x000000832c337220 */ /* 0x080fe40000410000 */
[C---:B-1----:R-:W-:Y:S01]  /*16d60*/  FFMA.FTZ R53, -R154.reuse, R50, R53 ;  /* 0x000000329a357223 */ /* 0x042fe20000010135 */
[----:B------:R-:W-:Y:S01]  /*16d70*/  I2FP.F32.S32 R48, R48 ;  /* 0x0000003000307245 */ /* 0x000fe20000201400 */
[----:B------:R-:W-:Y:S01]  /*16d80*/  VIADD R44, R179, 0xffffff21 ;  /* 0xffffff21b32c7836 */ /* 0x000fe20000000000 */
[----:B------:R-:W1:Y:S02]  /*16d90*/  MUFU.TANH R49, R49 ;  /* 0x0000003100317308 */ /* 0x000e640000002400 */
[----:B------:R-:W-:Y:S01]  /*16da0*/  FSEL R208, R53, -INF , P5 ;  /* 0xff80000035d07808 */ /* 0x000fe20002800000 */
[----:B--2---:R-:W-:Y:S01]  /*16db0*/  FFMA.FTZ R48, -R154, R48, R55 ;  /* 0x000000309a307223 */ /* 0x004fe20000010137 */
[----:B------:R-:W-:Y:S01]  /*16dc0*/  FMUL.FTZ R53, R46, R131 ;  /* 0x000000832e357220 */ /* 0x000fe20000410000 */
[----:B------:R-:W-:-:S02]  /*16dd0*/  ISETP.GE.AND P5, PT, R44, R158, PT ;  /* 0x0000009e2c00720c */ /* 0x000fc40003fa6270 */
[----:B------:R-:W-:Y:S02]  /*16de0*/  IADD3 R46, PT, PT, R160, 0xdf, -R129 ;  /* 0x000000dfa02e7810 */ /* 0x000fe40007ffe881 */
[----:B------:R-:W-:Y:S01]  /*16df0*/  FSEL R208, R208, -INF , !P4 ;  /* 0xff800000d0d07808 */ /* 0x000fe20006000000 */
[----:B------:R-:W2:Y:S01]  /*16e00*/  MUFU.TANH R51, R51 ;  /* 0x0000003300337308 */ /* 0x000ea20000002400 */
[----:B------:R-:W-:Y:S02]  /*16e10*/  ISETP.GE.AND P4, PT, R44, R155, PT ;  /* 0x0000009b2c00720c */ /* 0x000fe40003f86270 */
[----:B------:R-:W-:Y:S02]  /*16e20*/  FSEL R48, R48, -INF , P5 ;  /* 0xff80000030307808 */ /* 0x000fe40002800000 */
[----:B------:R-:W-:Y:S02]  /*16e30*/  IABS R46, R46 ;  /* 0x0000002e002e7213 */ /* 0x000fe40000000000 */
[----:B------:R-:W-:-:S02]  /*16e40*/  FSEL R62, R48, -INF , !P4 ;  /* 0xff800000303e7808 */ /* 0x000fc40006000000 */
        /* <DEDUP_REMOVED lines=36> */
[----:B------:R-:W-:Y:S02]  /*17090*/  ISETP.GE.AND P5, PT, R45, R156, PT ;  /* 0x0000009c2d00720c */ /* 0x000fe40003fa6270 */
        /* <DEDUP_REMOVED lines=141> */
[C---:B------:R-:W-:Y:S02]  /*17970*/  ISETP.GE.AND P4, PT, R30.reuse, R158, PT ;  /* 0x0000009e1e00720c */ /* 0x040fe40003f86270 */
        /* <DEDUP_REMOVED lines=117> */
[----:B------:R-:W-:Y:S01]  /*180d0*/  I2FP.F32.S32 R20, R20 ;  /* 0x0000001400147245 */ /* 0x000fe20000201400 */
[----:B------:R-:W-:-:S04]  /*180e0*/  FMUL.FTZ R17, R17, R131 ;  /* 0x0000008311117220 */ /* 0x000fc80000410000 */
        /* <DEDUP_REMOVED lines=109> */
[----:B------:R-:W-:Y:S01]  /*187c0*/  FMUL.FTZ R11, R11, R131 ;  /* 0x000000830b0b7220 */ /* 0x000fe20000410000 */
[----:B------:R-:W-:-:S02]  /*187d0*/  FSEL R177, R8, -INF , !P4 ;  /* 0xff80000008b17808 */ /* 0x000fc40006000000 */
[----:B------:R-:W-:Y:S02]  /*187e0*/  ISETP.GE.AND P4, PT, R9, R155, PT ;  /* 0x0000009b0900720c */ /* 0x000fe40003f86270 */
[----:B------:R-:W-:Y:S01]  /*187f0*/  FSEL R13, R13, -INF , P5 ;  /* 0xff8000000d0d7808 */ /* 0x000fe20002800000 */
[----:B------:R-:W1:Y:S03]  /*18800*/  MUFU.TANH R11, R11 ;  /* 0x0000000b000b7308 */ /* 0x000e660000002400 */
[----:B------:R-:W-:Y:S01]  /*18810*/  FSEL R125, R13, -INF , !P4 ;  /* 0xff8000000d7d7808 */ /* 0x000fe20006000000 */
[----:B------:R-:W-:Y:S01]  /*18820*/  FMUL.FTZ R13, R4, R131 ;  /* 0x00000083040d7220 */ /* 0x000fe20000410000 */
[C---:B------:R-:W-:Y:S02]  /*18830*/  ISETP.GE.AND P5, PT, R9.reuse, R156, PT ;  /* 0x0000009c0900720c */ /* 0x040fe40003fa6270 */
[----:B------:R-:W-:-:S02]  /*18840*/  ISETP.GE.AND P4, PT, R9, R157, PT ;  /* 0x0000009d0900720c */ /* 0x000fc40003f86270 */
[--C-:B------:R-:W-:Y:S01]  /*18850*/  IADD3 R9, PT, PT, R160, 0x8f, -R129.reuse ;  /* 0x0000008fa0097810 */ /* 0x100fe20007ffe881 */
[----:B------:R-:W2:Y:S01]  /*18860*/  MUFU.TANH R13, R13 ;  /* 0x0000000d000d7308 */ /* 0x000ea20000002400 */
[----:B------:R-:W-:Y:S02]  /*18870*/  IADD3 R4, PT, PT, R126, 0x88, -R129 ;  /* 0x000000887e047810 */ /* 0x000fe40007ffe881 */
[----:B------:R-:W-:Y:S01]  /*18880*/  IABS R9, R9 ;  /* 0x0000000900097213 */ /* 0x000fe20000000000 */
[-C--:B------:R-:W-:Y:S01]  /*18890*/  FMUL.FTZ R6, R6, R131.reuse ;  /* 0x0000008306067220 */ /* 0x080fe20000410000 */
[----:B------:R-:W-:Y:S01]  /*188a0*/  FMUL.FTZ R5, R5, R131 ;  /* 0x0000008305057220 */ /* 0x000fe20000410000 */
[----:B------:R-:W-:Y:S02]  /*188b0*/  IABS R4, R4 ;  /* 0x0000000400047213 */ /* 0x000fe40000000000 */
[----:B------:R-:W-:Y:S01]  /*188c0*/  I2FP.F32.S32 R10, R9 ;  /* 0x00000009000a7245 */ /* 0x000fe20000201400 */
[----:B------:R3:W4:Y:S01]  /*188d0*/  MUFU.TANH R15, R6 ;  /* 0x00000006000f7308 */ /* 0x0007220000002400 */
[----:B------:R-:W-:-:S02]  /*188e0*/  I2FP.F32.S32 R4, R4 ;  /* 0x0000000400047245 */ /* 0x000fc40000201400 */
[----:B------:R-:W-:Y:S01]  /*188f0*/  IADD3 R8, PT, PT, R160, 0x88, -R129 ;  /* 0x00000088a0087810 */ /* 0x000fe20007ffe881 */
[----:B-1----:R-:W-:Y:S01]  /*18900*/  FFMA.FTZ R10, -R154, R10, R11 ;  /* 0x0000000a9a0a7223 */ /* 0x002fe2000001010b */
[----:B------:R-:W-:-:S03]  /*18910*/  IADD3 R126, PT, PT, R126, 0x87, -R129 ;  /* 0x000000877e7e7810 */ /* 0x000fc60007ffe881 */
[----:B------:R-:W1:Y:S01]  /*18920*/  MUFU.TANH R5, R5 ;  /* 0x0000000500057308 */ /* 0x000e620000002400 */
[----:B------:R-:W-:Y:S01]  /*18930*/  IADD3 R129, PT, PT, R160, 0x87, -R129 ;  /* 0x00000087a0817810 */ /* 0x000fe20007ffe881 */
[----:B------:R-:W-:Y:S01]  /*18940*/  FMUL.FTZ R7, R7, R131 ;  /* 0x0000008307077220 */ /* 0x000fe20000410000 */
[----:B------:R-:W-:Y:S01]  /*18950*/  IABS R8, R8 ;  /* 0x0000000800087213 */ /* 0x000fe20000000000 */
[----:B--2---:R-:W-:Y:S01]  /*18960*/  FFMA.FTZ R4, -R154, R4, R13 ;  /* 0x000000049a047223 */ /* 0x004fe2000001010d */
[----:B------:R-:W-:Y:S01]  /*18970*/  FSEL R10, R10, -INF , P4 ;  /* 0xff8000000a0a7808 */ /* 0x000fe20002000000 */
[----:B---3--:R-:W-:Y:S01]  /*18980*/  VIADD R6, R179, 0xffffff78 ;  /* 0xffffff78b3067836 */ /* 0x008fe20000000000 */
[----:B------:R-:W-:-:S04]  /*18990*/  I2FP.F32.S32 R8, R8 ;  /* 0x0000000800087245 */ /* 0x000fc80000201400 */
[----:B------:R-:W-:Y:S02]  /*189a0*/  ISETP.GE.AND P4, PT, R6, R158, PT ;  /* 0x0000009e0600720c */ /* 0x000fe40003f86270 */
[----:B------:R-:W-:Y:S02]  /*189b0*/  IABS R129, R129 ;  /* 0x0000008100817213 */ /* 0x000fe40000000000 */
[----:B------:R-:W-:Y:S01]  /*189c0*/  FSEL R180, R10, -INF , !P5 ;  /* 0xff8000000ab47808 */ /* 0x000fe20006800000 */
[----:B------:R-:W2:Y:S01]  /*189d0*/  MUFU.TANH R7, R7 ;  /* 0x0000000700077308 */ /* 0x000ea20000002400 */
[----:B------:R-:W-:Y:S02]  /*189e0*/  IABS R126, R126 ;  /* 0x0000007e007e7213 */ /* 0x000fe40000000000 */
[----:B------:R-:W-:Y:S02]  /*189f0*/  ISETP.GE.AND P5, PT, R6, R155, PT ;  /* 0x0000009b0600720c */ /* 0x000fe40003fa6270 */
[----:B------:R-:W-:Y:S01]  /*18a00*/  FSEL R4, R4, -INF , P4 ;  /* 0xff80000004047808 */ /* 0x000fe20002000000 */
[----:B----4-:R-:W-:Y:S01]  /*18a10*/  FFMA.FTZ R8, -R154, R8, R15 ;  /* 0x000000089a087223 */ /* 0x010fe2000001010f */
[----:B------:R-:W-:Y:S01]  /*18a20*/  I2FP.F32.S32 R10, R129 ;  /* 0x00000081000a7245 */ /* 0x000fe20000201400 */
[----:B------:R-:W-:Y:S01]  /*18a30*/  VIADD R179, R179, 0xffffff79 ;  /* 0xffffff79b3b37836 */ /* 0x000fe20000000000 */
[----:B------:R-:W-:-:S02]  /*18a40*/  I2FP.F32.S32 R126, R126 ;  /* 0x0000007e007e7245 */ /* 0x000fc40000201400 */
[----:B------:R-:W-:Y:S01]  /*18a50*/  FSEL R129, R4, -INF , !P5 ;  /* 0xff80000004817808 */ /* 0x000fe20006800000 */
[----:B------:R-:W-:Y:S01]  /*18a60*/  BAR.SYNC.DEFER_BLOCKING 0x0 ;  /* 0x0000000000007b1d */ /* 0x000fe20000010000 */
[----:B------:R-:W-:Y:S01]  /*18a70*/  ISETP.GE.AND P5, PT, R6, R157, PT ;  /* 0x0000009d0600720c */ /* 0x000fe20003fa6270 */
[----:B-1----:R-:W-:Y:S01]  /*18a80*/  FFMA.FTZ R5, -R154, R126, R5 ;  /* 0x0000007e9a057223 */ /* 0x002fe20000010105 */
[----:B------:R-:W-:Y:S02]  /*18a90*/  ISETP.GE.AND P4, PT, R6, R156, PT ;  /* 0x0000009c0600720c */ /* 0x000fe40003f86270 */
[----:B------:R-:W-:Y:S02]  /*18aa0*/  FSEL R8, R8, -INF , P5 ;  /* 0xff80000008087808 */ /* 0x000fe40002800000 */
[----:B------:R-:W-:Y:S02]  /*18ab0*/  ISETP.GE.AND P5, PT, R179, R158, PT ;  /* 0x0000009eb300720c */ /* 0x000fe40003fa6270 */
[----:B------:R-:W-:-:S02]  /*18ac0*/  FSEL R178, R8, -INF , !P4 ;  /* 0xff80000008b27808 */ /* 0x000fc40006000000 */
[----:B------:R-:W-:Y:S02]  /*18ad0*/  ISETP.GE.AND P4, PT, R179, R155, PT ;  /* 0x0000009bb300720c */ /* 0x000fe40003f86270 */
[----:B------:R-:W-:Y:S01]  /*18ae0*/  FSEL R5, R5, -INF , P5 ;  /* 0xff80000005057808 */ /* 0x000fe20002800000 */
[----:B--2---:R-:W-:Y:S01]  /*18af0*/  FFMA.FTZ R7, -R154, R10, R7 ;  /* 0x0000000a9a077223 */ /* 0x004fe20000010107 */
[----:B------:R-:W-:Y:S02]  /*18b00*/  VIADD R65, R61, 0xfffffffe ;  /* 0xfffffffe3d417836 */ /* 0x000fe40000000000 */
[----:B------:R-:W-:Y:S02]  /*18b10*/  FSEL R126, R5, -INF , !P4 ;  /* 0xff800000057e7808 */ /* 0x000fe40006000000 */
[----:B------:R-:W-:-:S04]  /*18b20*/  ISETP.GE.AND P4, PT, R179, R157, PT ;  /* 0x0000009db300720c */ /* 0x000fc80003f86270 */
[----:B------:R-:W-:Y:S02]  /*18b30*/  FSEL R7, R7, -INF , P4 ;  /* 0xff80000007077808 */ /* 0x000fe40002000000 */
[----:B------:R-:W-:Y:S01]  /*18b40*/  ISETP.GT.AND P4, PT, R65, R136, PT ;  /* 0x000000884100720c */ /* 0x000fe20003f84270 */
[----:B------:R-:W-:Y:S01]  /*18b50*/  BSSY.RECONVERGENT B1, `(.L_x_5394) ;  /* 0x000009a000017945 */ /* 0x000fe20003800200 */
[----:B------:R-:W-:-:S04]  /*18b60*/  ISETP.GE.AND P5, PT, R179, R156, PT ;  /* 0x0000009cb300720c */ /* 0x000fc80003fa6270 */
[----:B------:R-:W-:-:S07]  /*18b70*/  FSEL R179, R7, -INF , !P5 ;  /* 0xff80000007b37808 */ /* 0x000fce0006800000 */
        /* <DEDUP_REMOVED lines=67> */
.L_x_5397:
        /* <DEDUP_REMOVED lines=8> */
.L_x_5398:
[----:B------:R-:W-:Y:S05]  /*19030*/  BSYNC.RECONVERGENT B0 ;  /* 0x0000000000007941 */ /* 0x000fea0003800200 */
.L_x_5396:
[--C-:B------:R-:W-:Y:S01]  /*19040*/  @!P2 IMAD.MOV.U32 R4, RZ, RZ, R138.reuse ;  /* 0x000000ffff04a224 */ /* 0x100fe200078e008a */
[C---:B------:R-:W-:Y:S01]  /*19050*/  LEA R8, P3, R132.reuse, R138, 0x6 ;  /* 0x0000008a84087211 */ /* 0x040fe200078630ff */
[----:B------:R-:W-:Y:S02]  /*19060*/  @!P2 IMAD.MOV.U32 R5, RZ, RZ, R137 ;  /* 0x000000ffff05a224 */ /* 0x000fe400078e0089 */
[--C-:B------:R-:W-:Y:S01]  /*19070*/  @!P0 IMAD.MOV.U32 R10, RZ, RZ, R138.reuse ;  /* 0x000000ffff0a8224 */ /* 0x100fe200078e008a */
[-C--:B------:R-:W-:Y:S01]  /*19080*/  LEA.HI.X R9, R132, R137.reuse, R133, 0x6, P3 ;  /* 0x0000008984097211 */ /* 0x080fe200018f3485 */
[----:B------:R-:W-:Y:S01]  /*19090*/  @!P0 IMAD.MOV.U32 R11, RZ, RZ, R137 ;  /* 0x000000ffff0b8224 */ /* 0x000fe200078e0089 */
[----:B------:R-:W-:Y:S01]  /*190a0*/  @!PT LDS RZ, [RZ] ;  /* 0x00000000fffff984 */ /* 0x000fe20000000800 */
[----:B------:R-:W-:Y:S01]  /*190b0*/  @!PT LDS RZ, [RZ] ;  /* 0x00000000fffff984 */ /* 0x000fe20000000800 */
[----:B------:R-:W-:Y:S01]  /*190c0*/  @!PT LDS RZ, [RZ] ;  /* 0x00000000fffff984 */ /* 0x000fe20000000800 */
[----:B------:R1:W-:Y:S04]  /*190d0*/  @!P2 LDGSTS.E.BYPASS.LTC128B.128 [R149+0x3000], desc[UR4][R4.64] ;  /* 0x030000000495afae */ /* 0x0003e8000b981a04 */
[----:B------:R2:W-:Y:S01]  /*190e0*/  @P2 STS.128 [R149+0x3000], RZ ;  /* 0x003000ff95002388 */ /* 0x0005e20000000c00 */
[----:B-1----:R-:W-:Y:S01]  /*190f0*/  @!P1 IMAD.MOV.U32 R4, RZ, RZ, R138 ;  /* 0x000000ffff049224 */ /* 0x002fe200078e008a */
[----:B------:R-:W-:-:S05]  /*19100*/  @!P1 MOV R5, R137 ;  /* 0x0000008900059202 */ /* 0x000fca0000000f00 */
        /* <DEDUP_REMOVED lines=18> */
[----:B------:R2:W-:Y:S01]  /*19230*/  @!P1 LDGSTS.E.BYPASS.LTC128B.128 [R149+0x5800], desc[UR4][R8.64+0x40] ;  /* 0x0580004008959fae */ /* 0x0005e2000b981a04 */
[----:B-1----:R-:W-:-:S03]  /*19240*/  SHF.L.U32 R4, R132, 0x6, RZ ;  /* 0x0000000684047819 */ /* 0x002fc600000006ff */
[----:B------:R2:W-:Y:S01]  /*19250*/  @P1 STS.128 [R149+0x5800], RZ ;  /* 0x005800ff95001388 */ /* 0x0005e20000000c00 */
[----:B------:R-:W-:Y:S02]  /*19260*/  SHF.L.U64.HI R5, R132, 0x6, R133 ;  /* 0x0000000684057819 */ /* 0x000fe40000010285 */
[C---:B------:R-:W-:Y:S01]  /*19270*/  IADD3 R6, P3, PT, R4.reuse, R8, RZ ;  /* 0x0000000804067210 */ /* 0x040fe20007f7e0ff */
[----:B------:R-:W-:Y:S01]  /*19280*/  @!PT LDS RZ, [RZ] ;  /* 0x00000000fffff984 */ /* 0x000fe20000000800 */
[----:B------:R-:W-:Y:S01]  /*19290*/  @!PT LDS RZ, [RZ] ;  /* 0x00000000fffff984 */ /* 0x000fe20000000800 */
[----:B------:R-:W-:Y:S01]  /*192a0*/  @!PT LDS RZ, [RZ] ;  /* 0x00000000fffff984 */ /* 0x000fe20000000800 */
[----:B------:R2:W-:Y:S04]  /*192b0*/  @!P0 LDGSTS.E.BYPASS.LTC128B.128 [R149+0x7800], desc[UR4][R8.64+0x80] ;  /* 0x0780008008958fae */ /* 0x0005e8000b981a04 */
[C---:B------:R-:W-:Y:S01]  /*192c0*/  IMAD.X R7, R5.reuse, 0x1, R9, P3 ;  /* 0x0000000105077824 */ /* 0x040fe200018e0609 */
[----:B------:R-:W-:Y:S01]  /*192d0*/  IADD3 R4, P3, PT, R4, R6, RZ ;  /* 0x0000000604047210 */ /* 0x000fe20007f7e0ff */
[----:B------:R2:W-:Y:S03]  /*192e0*/  @P0 STS.128 [R149+0x7800], RZ ;  /* 0x007800ff95000388 */ /* 0x0005e60000000c00 */
[----:B------:R-:W-:Y:S01]  /*192f0*/  IADD3.X R5, PT, PT, R5, R7, RZ, P3, !PT ;  /* 0x0000000705057210 */ /* 0x000fe20001ffe4ff */
        /* <DEDUP_REMOVED lines=31> */
.L_x_5395:
[----:B------:R-:W-:Y:S05]  /*194f0*/  BSYNC.RECONVERGENT B1 ;  /* 0x0000000000017941 */ /* 0x000fea0003800200 */
.L_x_5394:
[----:B------:R-:W3:Y:S01]  /*19500*/  LD.E R160, desc[UR4][R116.64+0xdc] ;  /* 0x0000dc0474a07980 */ /* 0x000ee2000c101900 */
        /* <DEDUP_REMOVED lines=34> */
[----:B------:R-:W2:Y:S01]  /*19730*/  SHFL.BFLY PT, R5, R6, 0x2, 0x1f ;  /* 0x0c401f0006057f89 */ /* 0x000ea200000e0000 */
[----:B-1----:R-:W-:-:S02]  /*19740*/  FMNMX.FTZ R4, R7, R4, !PT ;  /* 0x0000000407047209 */ /* 0x002fc40007810000 */
[----:B--2---:R-:W-:-:S03]  /*19750*/  FMNMX.FTZ R5, R6, R5, !PT ;  /* 0x0000000506057209 */ /* 0x004fc60007810000 */
[----:B------:R-:W1:Y:S04]  /*19760*/  SHFL.BFLY PT, R57, R4, 0x1, 0x1f ;  /* 0x0c201f0004397f89 */ /* 0x000e6800000e0000 */
[----:B------:R-:W2:Y:S01]  /*19770*/  SHFL.BFLY PT, R56, R5, 0x1, 0x1f ;  /* 0x0c201f0005387f89 */ /* 0x000ea200000e0000 */
[----:B-1----:R-:W-:-:S04]  /*19780*/  FMNMX.FTZ R57, R4, R57, !PT ;  /* 0x0000003904397209 */ /* 0x002fc80007810000 */
[----:B------:R-:W-:Y:S02]  /*19790*/  FSETP.NEU.FTZ.AND P1, PT, R57, -INF , PT ;  /* 0xff8000003900780b */ /* 0x000fe40003f3d000 */
[----:B--2---:R-:W-:Y:S02]  /*197a0*/  FMNMX.FTZ R56, R5, R56, !PT ;  /* 0x0000003805387209 */ /* 0x004fe40007810000 */
[----:B------:R-:W-:Y:S02]  /*197b0*/  FSEL R7, R57, RZ, P1 ;  /* 0x000000ff39077208 */ /* 0x000fe40000800000 */
[----:B------:R-:W-:-:S03]  /*197c0*/  FSETP.NEU.FTZ.AND P0, PT, R56, -INF , PT ;  /* 0xff8000003800780b */ /* 0x000fc60003f1d000 */
[----:B------:R-:W-:Y:S01]  /*197d0*/  FADD.FTZ R7, R2, -R7 ;  /* 0x8000000702077221 */ /* 0x000fe20000010000 */
[----:B------:R-:W-:Y:S02]  /*197e0*/  LEA R2, R60, UR6, 0x1 ;  /* 0x000000063c027c11 */ /* 0x000fe4000f8e08ff */
[----:B------:R-:W-:Y:S02]  /*197f0*/  FSEL R5, R56, RZ, P0 ;  /* 0x000000ff38057208 */ /* 0x000fe40000000000 */
[----:B------:R-:W-:Y:S01]  /*19800*/  IADD3 R16, PT, PT, R2, 0x9000, RZ ;  /* 0x0000900002107810 */ /* 0x000fe20007ffe0ff */
[----:B------:R-:W1:Y:S02]  /*19810*/  LDSM.16.MT88.4 R12, [R2+0x9000] ;  /* 0x00900000020c783b */ /* 0x000e640000004200 */
[----:B------:R-:W-:Y:S01]  /*19820*/  FADD.FTZ R5, R0, -R5 ;  /* 0x8000000500057221 */ /* 0x000fe20000010000 */
[----:B------:R-:W-:Y:S01]  /*19830*/  IADD3 R0, PT, PT, R2, 0x9020, RZ ;  /* 0x0000902002007810 */ /* 0x000fe20007ffe0ff */
[----:B------:R-:W-:Y:S01]  /*19840*/  LDSM.16.MT88.4 R28, [R2+0xb000] ;  /* 0x00b00000021c783b */ /* 0x000fe20000004200 */
[----:B------:R-:W-:-:S03]  /*19850*/  @P6 IADD3 R0, PT, PT, R16, -0x20, RZ ;  /* 0xffffffe010006810 */ /* 0x000fc60007ffe0ff */
[----:B------:R-:W-:Y:S04]  /*19860*/  LDSM.16.MT88.4 R44, [R2+0xd000] ;  /* 0x00d00000022c783b */ /* 0x000fe80000004200 */
[----:B------:R-:W2:Y:S04]  /*19870*/  LDSM.16.MT88.4 R20, [R0] ;  /* 0x000000000014783b */ /* 0x000ea80000004200 */
[----:B------:R-:W4:Y:S04]  /*19880*/  LDSM.16.MT88.4 R36, [R0+0x2000] ;  /* 0x002000000024783b */ /* 0x000f280000004200 */
[----:B------:R-:W5:Y:S01]  /*19890*/  LDSM.16.MT88.4 R52, [R0+0x4000] ;  /* 0x004000000034783b */ /* 0x000f620000004200 */
[C---:B---3--:R-:W-:Y:S01]  /*198a0*/  FMUL.FTZ R181, R160.reuse, R56 ;  /* 0x00000038a0b57220 */ /* 0x048fe20000410000 */
[C---:B------:R-:W-:Y:S01]  /*198b0*/  FMUL.FTZ R131, R160.reuse, R57 ;  /* 0x00000039a0837220 */ /* 0x040fe20000410000 */
[C---:B------:R-:W-:Y:S01]  /*198c0*/  FMUL.FTZ R60, R160.reuse, R5 ;  /* 0x00000005a03c7220 */ /* 0x040fe20000410000 */
[----:B------:R-:W-:-:S02]  /*198d0*/  FMUL.FTZ R67, R160, R7 ;  /* 0x00000007a0437220 */ /* 0x000fc40000410000 */
[----:B------:R-:W-:Y:S02]  /*198e0*/  FSEL R181, R181, RZ, P0 ;  /* 0x000000ffb5b57208 */ /* 0x000fe40000000000 */
[----:B------:R-:W-:Y:S01]  /*198f0*/  FSEL R131, R131, RZ, P1 ;  /* 0x000000ff83837208 */ /* 0x000fe20000800000 */
[----:B------:R-:W3:Y:S02]  /*19900*/  MUFU.EX2 R60, R60 ;  /* 0x0000003c003c7308 */ /* 0x000ee40000000800 */
[-CC-:B------:R-:W-:Y:S01]  /*19910*/  FFMA.FTZ R228, R183, R160.reuse, -R181.reuse ;  /* 0x000000a0b7e47223 */ /* 0x180fe200000108b5 */
[-C--:B------:R-:W-:Y:S01]  /*19920*/  FFMA.FTZ R183, R212, R160.reuse, -R181 ;  /* 0x000000a0d4b77223 */ /* 0x080fe200000108b5 */
[-CC-:B------:R-:W-:Y:S01]  /*19930*/  FFMA.FTZ R59, R198, R160.reuse, -R131.reuse ;  /* 0x000000a0c63b7223 */ /* 0x180fe20000010883 */
[-C--:B------:R-:W-:Y:S01]  /*19940*/  FFMA.FTZ R189, R185, R160.reuse, -R131 ;  /* 0x000000a0b9bd7223 */ /* 0x080fe20000010883 */
[-C--:B------:R-:W-:Y:S01]  /*19950*/  FFMA.FTZ R212, R236, R160.reuse, -R181 ;  /* 0x000000a0ecd47223 */ /* 0x080fe200000108b5 */
[-CC-:B------:R-:W-:Y:S01]  /*19960*/  FFMA.FTZ R185, R232, R160.reuse, -R131.reuse ;  /* 0x000000a0e8b97223 */ /* 0x180fe20000010883 */
[-C--:B------:R-:W-:Y:S01]  /*19970*/  FFMA.FTZ R198, R234, R160.reuse, -R131 ;  /* 0x000000a0eac67223 */ /* 0x080fe20000010883 */
[-CC-:B------:R-:W-:Y:S01]  /*19980*/  FFMA.FTZ R187, R230, R160.reuse, -R181.reuse ;  /* 0x000000a0e6bb7223 */ /* 0x180fe200000108b5 */
[----:B------:R-:W-:Y:S01]  /*19990*/  MUFU.EX2 R228, R228 ;  /* 0x000000e400e47308 */ /* 0x000fe20000000800 */
[-C--:B------:R-:W-:Y:S01]  /*199a0*/  FFMA.FTZ R66, R66, R160.reuse, -R181 ;  /* 0x000000a042427223 */ /* 0x080fe200000108b5 */
[-CC-:B------:R-:W-:Y:S01]  /*199b0*/  FFMA.FTZ R62, R62, R160.reuse, -R131.reuse ;  /* 0x000000a03e3e7223 */ /* 0x180fe20000010883 */
[-CC-:B------:R-:W-:Y:S01]  /*199c0*/  FFMA.FTZ R184, R184, R160.reuse, -R131.reuse ;  /* 0x000000a0b8b87223 */ /* 0x180fe20000010883 */
[-CC-:B------:R-:W-:Y:S01]  /*199d0*/  FFMA.FTZ R123, R123, R160.reuse, -R131.reuse ;  /* 0x000000a07b7b7223 */ /* 0x180fe20000010883 */
[-C--:B------:R-:W-:Y:S01]  /*199e0*/  FFMA.FTZ R122, R122, R160.reuse, -R131 ;  /* 0x000000a07a7a7223 */ /* 0x080fe20000010883 */
[----:B------:R-:W-:Y:S01]  /*199f0*/  FFMA.FTZ R167, R167, R160, -R181 ;  /* 0x000000a0a7a77223 */ /* 0x000fe200000108b5 */
[-C--:B---3--:R-:W-:Y:S01]  /*19a00*/  FMUL.FTZ R6, R114, R60.reuse ;  /* 0x0000003c72067220 */ /* 0x088fe20000410000 */
[----:B------:R-:W3:Y:S01]  /*19a10*/  MUFU.EX2 R183, R183 ;  /* 0x000000b700b77308 */ /* 0x000ee20000000800 */
        /* <DEDUP_REMOVED lines=15> */
[----:B------:R-:W-:Y:S01]  /*19b10*/  MUFU.EX2 R59, R59 ;  /* 0x0000003b003b7308 */ /* 0x000fe20000000800 */
[----:B---3--:R-:W-:Y:S01]  /*19b20*/  F2FP.F16.F32.PACK_AB R9, R183, R228 ;  /* 0x000000e4b709723e */ /* 0x008fe200000000ff */
[-C--:B------:R-:W-:Y:S01]  /*19b30*/  FMUL.FTZ R95, R95, R60.reuse ;  /* 0x0000003c5f5f7220 */ /* 0x080fe20000410000 */
[-C--:B------:R-:W-:Y:S01]  /*19b40*/  FMUL.FTZ R86, R86, R60.reuse ;  /* 0x0000003c56567220 */ /* 0x080fe20000410000 */
[-C--:B------:R-:W-:Y:S01]  /*19b50*/  FMUL.FTZ R87, R87, R60.reuse ;  /* 0x0000003c57577220 */ /* 0x080fe20000410000 */
[-C--:B------:R-:W-:Y:S01]  /*19b60*/  FMUL.FTZ R78, R78, R60.reuse ;  /* 0x0000003c4e4e7220 */ /* 0x080fe20000410000 */
[-C--:B------:R-:W-:Y:S01]  /*19b70*/  FMUL.FTZ R79, R79, R60.reuse ;  /* 0x0000003c4f4f7220 */ /* 0x080fe20000410000 */
[-C--:B------:R-:W-:Y:S01]  /*19b80*/  FMUL.FTZ R50, R74, R60.reuse ;  /* 0x0000003c4a327220 */ /* 0x080fe20000410000 */
[----:B------:R-:W3:Y:S01]  /*19b90*/  MUFU.EX2 R189, R189 ;  /* 0x000000bd00bd7308 */ /* 0x000ee20000000800 */
[-C--:B------:R-:W-:Y:S01]  /*19ba0*/  FMUL.FTZ R51, R75, R60.reuse ;  /* 0x0000003c4b337220 */ /* 0x080fe20000410000 */
[-C--:B------:R-:W-:Y:S01]  /*19bb0*/  FMUL.FTZ R70, R70, R60.reuse ;  /* 0x0000003c46467220 */ /* 0x080fe20000410000 */
[----:B------:R-:W-:Y:S01]  /*19bc0*/  FMUL.FTZ R71, R71, R60 ;  /* 0x0000003c47477220 */ /* 0x000fe20000410000 */
[----:B------:R-:W-:Y:S01]  /*19bd0*/  FFMA.FTZ R82, R216, R160, -R131 ;  /* 0x000000a0d8527223 */ /* 0x000fe20000010883 */
[----:B------:R-:W-:Y:S01]  /*19be0*/  FFMA.FTZ R228, R165, R60, R228 ;  /* 0x0000003ca5e47223 */ /* 0x000fe200000100e4 */
[-C--:B------:R-:W-:Y:S01]  /*19bf0*/  FFMA.FTZ R91, R208, R160.reuse, -R181 ;  /* 0x000000a0d05b7223 */ /* 0x080fe200000108b5 */
[-C--:B------:R-:W-:Y:S01]  /*19c00*/  FFMA.FTZ R60, R202, R160.reuse, -R131 ;  /* 0x000000a0ca3c7223 */ /* 0x080fe20000010883 */
[----:B------:R-:W-:Y:S01]  /*19c10*/  MUFU.EX2 R185, R185 ;  /* 0x000000b900b97308 */ /* 0x000fe20000000800 */
[----:B------:R-:W-:Y:S01]  /*19c20*/  FADD.FTZ R183, R183, R228 ;  /* 0x000000e4b7b77221 */ /* 0x000fe20000010000 */
[-CC-:B------:R-:W-:Y:S01]  /*19c30*/  FFMA.FTZ R99, R194, R160.reuse, -R181.reuse ;  /* 0x000000a0c2637223 */ /* 0x180fe200000108b5 */
[-CC-:B------:R-:W-:Y:S01]  /*19c40*/  FFMA.FTZ R165, R186, R160.reuse, -R181.reuse ;  /* 0x000000a0baa57223 */ /* 0x180fe200000108b5 */
[-CC-:B------:R-:W-:Y:S01]  /*19c50*/  FFMA.FTZ R186, R163, R160.reuse, -R181.reuse ;  /* 0x000000a0a3ba7223 */ /* 0x180fe200000108b5 */
[-CC-:B------:R-:W-:Y:S01]  /*19c60*/  FFMA.FTZ R163, R169, R160.reuse, -R181.reuse ;  /* 0x000000a0a9a37223 */ /* 0x180fe200000108b5 */
[-C--:B------:R-:W-:Y:S01]  /*19c70*/  FFMA.FTZ R169, R173, R160.reuse, -R181 ;  /* 0x000000a0ada97223 */ /* 0x080fe200000108b5 */
[-C--:B------:R-:W-:Y:S01]  /*19c80*/  FFMA.FTZ R173, R168, R160.reuse, -R131 ;  /* 0x000000a0a8ad7223 */ /* 0x080fe20000010883 */
[----:B------:R-:W1:Y:S01]  /*19c90*/  MUFU.EX2 R198, R198 ;  /* 0x000000c600c67308 */ /* 0x000e620000000800 */
[----:B---3--:R-:W-:Y:S01]  /*19ca0*/  F2FP.F16.F32.PACK_AB R8, R189, R59 ;  /* 0x0000003bbd08723e */ /* 0x008fe200000000ff */
[-CC-:B------:R-:W-:Y:S01]  /*19cb0*/  FFMA.FTZ R168, R139, R160.reuse, -R181.reuse ;  /* 0x000000a08ba87223 */ /* 0x180fe200000108b5 */
[-CC-:B------:R-:W-:Y:S01]  /*19cc0*/  FFMA.FTZ R139, R162, R160.reuse, -R181.reuse ;  /* 0x000000a0a28b7223 */ /* 0x180fe200000108b5 */
        /* <DEDUP_REMOVED lines=8> */
[-CC-:B------:R-:W-:Y:S01]  /*19d50*/  FFMA.FTZ R178, R178, R160.reuse, -R181.reuse ;  /* 0x000000a0b2b27223 */ /* 0x180fe200000108b5 */
[----:B------:R-:W-:-:S03]  /*19d60*/  FFMA.FTZ R179, R179, R160, -R181 ;  /* 0x000000a0b3b37223 */ /* 0x000fc600000108b5 */
[----:B------:R-:W2:Y:S01]  /*19d70*/  MUFU.EX2 R187, R187 ;  /* 0x000000bb00bb7308 */ /* 0x000ea20000000800 */
[----:B-1----:R-:W-:-:S07]  /*19d80*/  F2FP.F16.F32.PACK_AB R10, R198, R185 ;  /* 0x000000b9c60a723e */ /* 0x002fce00000000ff */
[----:B------:R-:W-:Y:S01]  /*19d90*/  MUFU.EX2 R82, R82 ;  /* 0x0000005200527308 */ /* 0x000fe20000000800 */
[-C--:B---3--:R-:W-:Y:S01]  /*19da0*/  FMUL.FTZ R4, R112, R67.reuse ;  /* 0x0000004370047220 */ /* 0x088fe20000410000 */
[-C--:B------:R-:W-:Y:S01]  /*19db0*/  FMUL.FTZ R5, R113, R67.reuse ;  /* 0x0000004371057220 */ /* 0x080fe20000410000 */
[-C--:B------:R-:W-:Y:S01]  /*19dc0*/  FMUL.FTZ R16, R104, R67.reuse ;  /* 0x0000004368107220 */ /* 0x080fe20000410000 */
[-C--:B------:R-:W-:Y:S01]  /*19dd0*/  FMUL.FTZ R17, R105, R67.reuse ;  /* 0x0000004369117220 */ /* 0x080fe20000410000 */
[-C--:B------:R-:W-:Y:S01]  /*19de0*/  FMUL.FTZ R24, R96, R67.reuse ;  /* 0x0000004360187220 */ /* 0x080fe20000410000 */
[-C--:B------:R-:W-:Y:S01]  /*19df0*/  FMUL.FTZ R25, R97, R67.reuse ;  /* 0x0000004361197220 */ /* 0x080fe20000410000 */
[-C--:B------:R-:W-:Y:S01]  /*19e00*/  FMUL.FTZ R32, R88, R67.reuse ;  /* 0x0000004358207220 */ /* 0x080fe20000410000 */
[-C--:B------:R-:W-:Y:S01]  /*19e10*/  FMUL.FTZ R33, R89, R67.reuse ;  /* 0x0000004359217220 */ /* 0x080fe20000410000 */
[----:B--2---:R-:W-:Y:S01]  /*19e20*/  F2FP.F16.F32.PACK_AB R11, R187, R212 ;  /* 0x000000d4bb0b723e */ /* 0x004fe200000000ff */
        /* <DEDUP_REMOVED lines=16> */
[C---:B------:R-:W-:Y:S05]  /*19f30*/  HMMA.16816.F32 R4, R8.reuse, R12, R4 ;  /* 0x0000000c0804723c */ /* 0x040fea0000001804 */
[-C--:B------:R-:W-:Y:S01]  /*19f40*/  FFMA.FTZ R80, R224, R160.reuse, -R181 ;  /* 0x000000a0e0507223 */ /* 0x080fe200000108b5 */
[-CC-:B------:R-:W-:Y:S01]  /*19f50*/  FFMA.FTZ R81, R214, R160.reuse, -R131.reuse ;  /* 0x000000a0d6517223 */ /* 0x180fe20000010883 */
[----:B------:R-:W-:Y:S01]  /*19f60*/  MUFU.EX2 R66, R66 ;  /* 0x0000004200427308 */ /* 0x000fe20000000800 */
[----:B------:R-:W-:Y:S01]  /*19f70*/  LDSM.16.MT88.4 R72, [R2+0x9800] ;  /* 0x009800000248783b */ /* 0x000fe20000004200 */
[-C--:B------:R-:W-:Y:S01]  /*19f80*/  FFMA.FTZ R89, R58, R160.reuse, -R131 ;  /* 0x000000a03a597223 */ /* 0x080fe20000010883 */
[-C--:B------:R-:W-:Y:S01]  /*19f90*/  FFMA.FTZ R58, R200, R160.reuse, -R181 ;  /* 0x000000a0c83a7223 */ /* 0x080fe200000108b5 */
[----:B------:R-:W-:Y:S01]  /*19fa0*/  FADD.FTZ R212, R212, R183 ;  /* 0x000000b7d4d47221 */ /* 0x000fe20000010000 */
[C---:B------:R-:W-:Y:S03]  /*19fb0*/  HMMA.16816.F32 R16, R8.reuse, R20, R16 ;  /* 0x000000140810723c */ /* 0x040fe60000001810 */
[-CC-:B------:R-:W-:Y:S01]  /*19fc0*/  FFMA.FTZ R96, R182, R160.reuse, -R181.reuse ;  /* 0x000000a0b6607223 */ /* 0x180fe200000108b5 */
[-C--:B------:R-:W-:Y:S01]  /*19fd0*/  FFMA.FTZ R182, R196, R160.reuse, -R181 ;  /* 0x000000a0c4b67223 */ /* 0x080fe200000108b5 */
[----:B------:R-:W-:Y:S01]  /*19fe0*/  MUFU.EX2 R80, R80 ;  /* 0x0000005000507308 */ /* 0x000fe20000000800 */
[----:B------:R-:W-:Y:S01]  /*19ff0*/  FADD.FTZ R212, R187, R212 ;  /* 0x000000d4bbd47221 */ /* 0x000fe20000010000 */
[-CC-:B------:R-:W-:Y:S01]  /*1a000*/  FFMA.FTZ R97, R190, R160.reuse, -R131.reuse ;  /* 0x000000a0be617223 */ /* 0x180fe20000010883 */
[-CC-:B------:R-:W-:Y:S01]  /*1a010*/  FFMA.FTZ R183, R188, R160.reuse, -R131.reuse ;  /* 0x000000a0bcb77223 */ /* 0x180fe20000010883 */
[-CC-:B------:R-:W-:Y:S01]  /*1a020*/  FFMA.FTZ R188, R164, R160.reuse, -R131.reuse ;  /* 0x000000a0a4bc7223 */ /* 0x180fe20000010883 */
[C---:B------:R-:W-:Y:S03]  /*1a030*/  HMMA.16816.F32 R24, R8.reuse, R28, R24 ;  /* 0x0000001c0818723c */ /* 0x040fe60000001818 */
[-C--:B------:R-:W-:Y:S01]  /*1a040*/  FFMA.FTZ R164, R174, R160.reuse, -R131 ;  /* 0x000000a0aea47223 */ /* 0x080fe20000010883 */
[----:B------:R-:W1:Y:S04]  /*1a050*/  MUFU.EX2 R81, R81 ;  /* 0x0000005100517308 */ /* 0x000e680000000800 */
[C---:B----4-:R-:W-:Y:S04]  /*1a060*/  HMMA.16816.F32 R32, R8.reuse, R36, R32 ;  /* 0x000000240820723c */ /* 0x050fe80000001820 */
[----:B------:R-:W-:Y:S04]  /*1a070*/  MUFU.EX2 R91, R91 ;  /* 0x0000005b005b7308 */ /* 0x000fe80000000800 */
[C---:B------:R-:W-:Y:S04]  /*1a080*/  HMMA.16816.F32 R40, R8.reuse, R44, R40 ;  /* 0x0000002c0828723c */ /* 0x040fe80000001828 */
[----:B------:R-:W-:Y:S04]  /*1a090*/  MUFU.EX2 R89, R89 ;  /* 0x0000005900597308 */ /* 0x000fe80000000800 */
[C---:B------:R-:W-:Y:S01]  /*1a0a0*/  HMMA.16816.F32 R12, R8.reuse, R14, R108 ;  /* 0x0000000e080c723c */ /* 0x040fe2000000186c */
[----:B------:R-:W-:Y:S03]  /*1a0b0*/  LDSM.16.MT88.4 R108, [R2+0xac00] ;  /* 0x00ac0000026c783b */ /* 0x000fe60000004200 */
[----:B------:R-:W-:Y:S04]  /*1a0c0*/  MUFU.EX2 R62, R62 ;  /* 0x0000003e003e7308 */ /* 0x000fe80000000800 */
[C---:B------:R-:W-:Y:S01]  /*1a0d0*/  HMMA.16816.F32 R20, R8.reuse, R22, R100 ;  /* 0x000000160814723c */ /* 0x040fe20000001864 */
[----:B------:R-:W-:Y:S03]  /*1a0e0*/  LDSM.16.MT88.4 R100, [R0+0x1800] ;  /* 0x001800000064783b */ /* 0x000fe60000004200 */
[----:B------:R-:W-:Y:S04]  /*1a0f0*/  MUFU.EX2 R60, R60 ;  /* 0x0000003c003c7308 */ /* 0x000fe80000000800 */
[C---:B------:R-:W-:Y:S03]  /*1a100*/  HMMA.16816.F32 R28, R8.reuse, R30, R92 ;  /* 0x0000001e081c723c */ /* 0x040fe6000000185c */
[-CC-:B------:R-:W-:Y:S01]  /*1a110*/  FFMA.FTZ R92, R159, R160.reuse, -R181.reuse ;  /* 0x000000a09f5c7223 */ /* 0x180fe200000108b5 */
[-C--:B------:R-:W-:Y:S01]  /*1a120*/  FFMA.FTZ R159, R161, R160.reuse, -R181 ;  /* 0x000000a0a19f7223 */ /* 0x080fe200000108b5 */
[----:B------:R-:W-:Y:S01]  /*1a130*/  MUFU.EX2 R58, R58 ;  /* 0x0000003a003a7308 */ /* 0x000fe20000000800 */
[-CC-:B------:R-:W-:Y:S01]  /*1a140*/  FFMA.FTZ R161, R64, R160.reuse, -R131.reuse ;  /* 0x000000a040a17223 */ /* 0x180fe20000010883 */
[-C--:B------:R-:W-:Y:S01]  /*1a150*/  FFMA.FTZ R64, R119, R160.reuse, -R131 ;  /* 0x000000a077407223 */ /* 0x080fe20000010883 */
[C---:B------:R-:W-:Y:S03]  /*1a160*/  HMMA.16816.F32 R36, R8.reuse, R38, R84 ;  /* 0x000000260824723c */ /* 0x040fe60000001854 */
[-C--:B------:R-:W-:Y:S01]  /*1a170*/  FFMA.FTZ R85, R226, R160.reuse, -R181 ;  /* 0x000000a0e2557223 */ /* 0x080fe200000108b5 */
[-CC-:B------:R-:W-:Y:S01]  /*1a180*/  FFMA.FTZ R87, R220, R160.reuse, -R131.reuse ;  /* 0x000000a0dc577223 */ /* 0x180fe20000010883 */
[-C--:B------:R-:W-:Y:S01]  /*1a190*/  FFMA.FTZ R84, R222, R160.reuse, -R131 ;  /* 0x000000a0de547223 */ /* 0x080fe20000010883 */
[-CC-:B------:R-:W-:Y:S01]  /*1a1a0*/  FFMA.FTZ R86, R210, R160.reuse, -R181.reuse ;  /* 0x000000a0d2567223 */ /* 0x180fe200000108b5 */
[----:B------:R-:W-:Y:S01]  /*1a1b0*/  MUFU.EX2 R99, R99 ;  /* 0x0000006300637308 */ /* 0x000fe20000000800 */
[C---:B------:R-:W-:Y:S03]  /*1a1c0*/  HMMA.16816.F32 R44, R8.reuse, R46, R76 ;  /* 0x0000002e082c723c */ /* 0x040fe6000000184c */
[-C--:B------:R-:W-:Y:S01]  /*1a1d0*/  FFMA.FTZ R77, R218, R160.reuse, -R181 ;  /* 0x000000a0da4d7223 */ /* 0x080fe200000108b5 */
[----:B------:R-:W-:Y:S01]  /*1a1e0*/  FFMA.FTZ R76, R166, R67, R59 ;  /* 0x00000043a64c7223 */ /* 0x000fe2000001003b */
[-C--:B------:R-:W-:Y:S01]  /*1a1f0*/  FFMA.FTZ R67, R206, R160.reuse, -R181 ;  /* 0x000000a0ce437223 */ /* 0x080fe200000108b5 */
[-CC-:B------:R-:W-:Y:S01]  /*1a200*/  FFMA.FTZ R59, R204, R160.reuse, -R131.reuse ;  /* 0x000000a0cc3b7223 */ /* 0x180fe20000010883 */
[----:B------:R-:W2:Y:S01]  /*1a210*/  MUFU.EX2 R85, R85 ;  /* 0x0000005500557308 */ /* 0x000ea20000000800 */
[----:B------:R-:W-:Y:S01]  /*1a220*/  FADD.FTZ R76, R189, R76 ;  /* 0x0000004cbd4c7221 */ /* 0x000fe20000010000 */
[--C-:B------:R-:W-:Y:S01]  /*1a230*/  FFMA.FTZ R166, R192, R160, -R131.reuse ;  /* 0x000000a0c0a67223 */ /* 0x100fe20000010883 */
[C---:B-----5:R-:W-:Y:S03]  /*1a240*/  HMMA.16816.F32 R48, R8.reuse, R52, R48 ;  /* 0x000000340830723c */ /* 0x060fe60000001830 */
[----:B-1----:R-:W-:Y:S01]  /*1a250*/  F2FP.F16.F32.PACK_AB R52, R81, R82 ;  /* 0x000000525134723e */ /* 0x002fe200000000ff */
[----:B------:R-:W-:Y:S01]  /*1a260*/  FADD.FTZ R93, R185, R76 ;  /* 0x0000004cb95d7221 */ /* 0x000fe20000010000 */
[-C--:B------:R-:W-:Y:S01]  /*1a270*/  FFMA.FTZ R185, R170, R160.reuse, -R131 ;  /* 0x000000a0aab97223 */ /* 0x080fe20000010883 */
[----:B------:R-:W1:Y:S02]  /*1a280*/  MUFU.EX2 R77, R77 ;  /* 0x0000004d004d7308 */ /* 0x000e640000000800 */
[----:B------:R-:W-:Y:S01]  /*1a290*/  FADD.FTZ R93, R198, R93 ;  /* 0x0000005dc65d7221 */ /* 0x000fe20000010000 */
[----:B------:R-:W-:Y:S01]  /*1a2a0*/  HMMA.16816.F32 R8, R8, R54, R68 ;  /* 0x000000360808723c */ /* 0x000fe20000001844 */
[----:B------:R-:W3:Y:S02]  /*1a2b0*/  LDSM.16.MT88.4 R68, [R2+0x9400] ;  /* 0x009400000244783b */ /* 0x000ee40000004200 */
[----:B------:R-:W-:Y:S01]  /*1a2c0*/  FADD.FTZ R90, R82, R93 ;  /* 0x0000005d525a7221 */ /* 0x000fe20000010000 */
[----:B------:R-:W-:Y:S01]  /*1a2d0*/  FFMA.FTZ R93, R118, R160, -R131 ;  /* 0x000000a0765d7223 */ /* 0x000fe20000010883 */
[----:B------:R-:W-:Y:S01]  /*1a2e0*/  MUFU.EX2 R87, R87 ;  /* 0x0000005700577308 */ /* 0x000fe20000000800 */
[----:B--2---:R-:W-:Y:S01]  /*1a2f0*/  F2FP.F16.F32.PACK_AB R55, R66, R85 ;  /* 0x000000554237723e */ /* 0x004fe200000000ff */
[----:B------:R-:W-:-:S06]  /*1a300*/  FADD.FTZ R90, R81, R90 ;  /* 0x0000005a515a7221 */ /* 0x000fcc0000010000 */
[----:B------:R-:W2:Y:S01]  /*1a310*/  MUFU.EX2 R84, R84 ;  /* 0x0000005400547308 */ /* 0x000ea20000000800 */
[C---:B-1----:R-:W-:Y:S01]  /*1a320*/  F2FP.F16.F32.PACK_AB R53, R80.reuse, R77 ;  /* 0x0000004d5035723e */ /* 0x042fe200000000ff */
[----:B------:R-:W-:Y:S02]  /*1a330*/  FADD.FTZ R83, R77, R212 ;  /* 0x000000d44d537221 */ /* 0x000fe40000010000 */
[----:B------:R-:W-:Y:S02]  /*1a340*/  LDSM.16.MT88.4 R76, [R2+0xbc00] ;  /* 0x00bc0000024c783b */ /* 0x000fe40000004200 */
[----:B------:R-:W-:Y:S02]  /*1a350*/  FADD.FTZ R88, R80, R83 ;  /* 0x0000005350587221 */ /* 0x000fe40000010000 */
[----:B------:R-:W1:Y:S01]  /*1a360*/  MUFU.EX2 R86, R86 ;  /* 0x0000005600567308 */ /* 0x000e620000000800 */
[----:B------:R-:W-:Y:S01]  /*1a370*/  LDSM.16.MT88.4 R80, [R0+0x3000] ;  /* 0x003000000050783b */ /* 0x000fe20000004200 */
[----:B------:R-:W-:-:S04]  /*1a380*/  FADD.FTZ R85, R85, R88 ;  /* 0x0000005855557221 */ /* 0x000fc80000010000 */
[----:B------:R-:W-:Y:S02]  /*1a390*/  FADD.FTZ R66, R66, R85 ;  /* 0x0000005542427221 */ /* 0x000fe40000010000 */
[----:B------:R-:W-:Y:S01]  /*1a3a0*/  MUFU.EX2 R67, R67 ;  /* 0x0000004300437308 */ /* 0x000fe20000000800 */
[----:B--2---:R-:W-:Y:S01]  /*1a3b0*/  F2FP.F16.F32.PACK_AB R54, R84, R87 ;  /* 0x000000575436723e */ /* 0x004fe200000000ff */
[----:B------:R-:W-:-:S04]  /*1a3c0*/  FADD.FTZ R87, R87, R90 ;  /* 0x0000005a57577221 */ /* 0x000fc80000010000 */
[----:B------:R-:W-:Y:S02]  /*1a3d0*/  FADD.FTZ R84, R84, R87 ;  /* 0x0000005754547221 */ /* 0x000fe40000010000 */
[----:B------:R-:W2:Y:S01]  /*1a3e0*/  MUFU.EX2 R59, R59 ;  /* 0x0000003b003b7308 */ /* 0x000ea20000000800 */
[C---:B---3--:R-:W-:Y:S07]  /*1a3f0*/  HMMA.16816.F32 R4, R52.reuse, R68, R4 ;  /* 0x000000443404723c */ /* 0x048fee0000001804 */
[----:B------:R-:W-:Y:S01]  /*1a400*/  MUFU.EX2 R96, R96 ;  /* 0x0000006000607308 */ /* 0x000fe20000000800 */
[C---:B------:R-:W-:Y:S01]  /*1a410*/  HMMA.16816.F32 R12, R52.reuse, R70, R12 ;  /* 0x00000046340c723c */ /* 0x040fe2000000180c */
[----:B------:R-:W3:Y:S06]  /*1a420*/  LDSM.16.MT88.4 R68, [R0+0x400] ;  /* 0x000400000044783b */ /* 0x000eec0000004200 */
[----:B------:R-:W-:Y:S08]  /*1a430*/  MUFU.EX2 R182, R182 ;  /* 0x000000b600b67308 */ /* 0x000ff00000000800 */
[----:B------:R-:W-:Y:S08]  /*1a440*/  MUFU.EX2 R97, R97 ;  /* 0x0000006100617308 */ /* 0x000ff00000000800 */
[----:B------:R-:W4:Y:S08]  /*1a450*/  MUFU.EX2 R184, R184 ;  /* 0x000000b800b87308 */ /* 0x000f300000000800 */
        /* <DEDUP_REMOVED lines=16> */
[----:B------:R-:W3:Y:S08]  /*1a560*/  MUFU.EX2 R168, R168 ;  /* 0x000000a800a87308 */ /* 0x000ef00000000800 */
[----:B------:R2:W-:Y:S08]  /*1a570*/  MUFU.EX2 R162, R92 ;  /* 0x0000005c00a27308 */ /* 0x0005f00000000800 */
[----:B------:R-:W-:Y:S08]  /*1a580*/  MUFU.EX2 R139, R139 ;  /* 0x0000008b008b7308 */ /* 0x000ff00000000800 */
[----:B------:R-:W-:Y:S01]  /*1a590*/  MUFU.EX2 R159, R159 ;  /* 0x0000009f009f7308 */ /* 0x000fe20000000800 */
[----:B--2---:R-:W-:Y:S01]  /*1a5a0*/  FFMA.FTZ R92, R121, R160, -R131 ;  /* 0x000000a0795c7223 */ /* 0x004fe20000010883 */
[C---:B-1----:R-:W-:Y:S06]  /*1a5b0*/  HMMA.16816.F32 R32, R52.reuse, R68, R32 ;  /* 0x000000443420723c */ /* 0x042fec0000001820 */
[----:B------:R-:W-:Y:S02]  /*1a5c0*/  MUFU.EX2 R123, R123 ;  /* 0x0000007b007b7308 */ /* 0x000fe40000000800 */
[C---:B------:R-:W-:Y:S01]  /*1a5d0*/  HMMA.16816.F32 R36, R52.reuse, R70, R36 ;  /* 0x000000463424723c */ /* 0x040fe20000001824 */
[----:B------:R-:W1:Y:S05]  /*1a5e0*/  LDSM.16.MT88.4 R68, [R2+0xd400] ;  /* 0x00d400000244783b */ /* 0x000e6a0000004200 */
[----:B------:R-:W2:Y:S08]  /*1a5f0*/  MUFU.EX2 R122, R122 ;  /* 0x0000007a007a7308 */ /* 0x000eb00000000800 */
[----:B------:R-:W-:Y:S08]  /*1a600*/  MUFU.EX2 R161, R161 ;  /* 0x000000a100a17308 */ /* 0x000ff00000000800 */
[----:B------:R-:W2:Y:S08]  /*1a610*/  MUFU.EX2 R64, R64 ;  /* 0x0000004000407308 */ /* 0x000eb00000000800 */
[----:B------:R4:W2:Y:S08]  /*1a620*/  MUFU.EX2 R118, R167 ;  /* 0x000000a700767308 */ /* 0x0008b00000000800 */
[----:B------:R-:W-:Y:S01]  /*1a630*/  MUFU.EX2 R119, R171 ;  /* 0x000000ab00777308 */ /* 0x000fe20000000800 */
[----:B-1----:R-:W-:Y:S07]  /*1a640*/  HMMA.16816.F32 R40, R52, R68, R40 ;  /* 0x000000443428723c */ /* 0x002fee0000001828 */
[----:B------:R-:W-:Y:S01]  /*1a650*/  MUFU.EX2 R121, R175 ;  /* 0x000000af00797308 */ /* 0x000fe20000000800 */
[----:B----4-:R-:W-:-:S04]  /*1a660*/  FADD.FTZ R167, R89, R84 ;  /* 0x0000005459a77221 */ /* 0x010fc80000010000 */
[C---:B------:R-:W-:Y:S01]  /*1a670*/  FADD.FTZ R167, R62.reuse, R167 ;  /* 0x000000a73ea77221 */ /* 0x040fe20000010000 */
[C---:B------:R-:W-:Y:S01]  /*1a680*/  HMMA.16816.F32 R44, R52.reuse, R70, R44 ;  /* 0x00000046342c723c */ /* 0x040fe2000000182c */
[----:B------:R-:W1:Y:S01]  /*1a690*/  LDSM.16.MT88.4 R68, [R0+0x4400] ;  /* 0x004400000044783b */ /* 0x000e620000004200 */
[----:B------:R-:W-:Y:S08]  /*1a6a0*/  MUFU.EX2 R176, R176 ;  /* 0x000000b000b07308 */ /* 0x000ff00000000800 */
[----:B------:R-:W-:Y:S08]  /*1a6b0*/  MUFU.EX2 R177, R177 ;  /* 0x000000b100b17308 */ /* 0x000ff00000000800 */
[----:B------:R-:W-:Y:S08]  /*1a6c0*/  MUFU.EX2 R180, R180 ;  /* 0x000000b400b47308 */ /* 0x000ff00000000800 */
[----:B------:R-:W-:Y:S08]  /*1a6d0*/  MUFU.EX2 R178, R178 ;  /* 0x000000b200b27308 */ /* 0x000ff00000000800 */
[----:B------:R-:W-:Y:S01]  /*1a6e0*/  MUFU.EX2 R179, R179 ;  /* 0x000000b300b37308 */ /* 0x000fe20000000800 */
[C---:B-1----:R-:W-:Y:S08]  /*1a6f0*/  HMMA.16816.F32 R48, R52.reuse, R68, R48 ;  /* 0x000000443430723c */ /* 0x042ff00000001830 */
[----:B------:R-:W-:Y:S01]  /*1a700*/  HMMA.16816.F32 R8, R52, R70, R8 ;  /* 0x000000463408723c */ /* 0x000fe20000001808 */
[----:B------:R-:W1:Y:S02]  /*1a710*/  LDSM.16.MT88.4 R68, [R0+0x800] ;  /* 0x000800000044783b */ /* 0x000e640000004200 */
[----:B------:R-:W-:-:S02]  /*1a720*/  F2FP.F16.F32.PACK_AB R52, R62, R89 ;  /* 0x000000593e34723e */ /* 0x000fc400000000ff */
[----:B------:R-:W-:Y:S01]  /*1a730*/  F2FP.F16.F32.PACK_AB R53, R86, R91 ;  /* 0x0000005b5635723e */ /* 0x000fe200000000ff */
[----:B------:R-:W-:Y:S01]  /*1a740*/  FADD.FTZ R91, R91, R66 ;  /* 0x000000425b5b7221 */ /* 0x000fe20000010000 */
[----:B------:R-:W-:Y:S02]  /*1a750*/  F2FP.F16.F32.PACK_AB R54, R59, R60 ;  /* 0x0000003c3b36723e */ /* 0x000fe400000000ff */
[----:B------:R-:W-:Y:S01]  /*1a760*/  F2FP.F16.F32.PACK_AB R55, R58, R67 ;  /* 0x000000433a37723e */ /* 0x000fe200000000ff */
[----:B------:R-:W-:Y:S02]  /*1a770*/  FADD.FTZ R66, R86, R91 ;  /* 0x0000005b56427221 */ /* 0x000fe40000010000 */
[----:B------:R-:W-:Y:S02]  /*1a780*/  LDSM.16.MT88.4 R84, [R0+0x3800] ;  /* 0x003800000054783b */ /* 0x000fe40000004200 */
[----:B------:R-:W-:Y:S02]  /*1a790*/  FADD.FTZ R67, R67, R66 ;  /* 0x0000004243437221 */ /* 0x000fe40000010000 */
[----:B------:R-:W-:Y:S03]  /*1a7a0*/  HMMA.16816.F32 R4, R52, R72, R4 ;  /* 0x000000483404723c */ /* 0x000fe60000001804 */
[----:B------:R-:W-:-:S05]  /*1a7b0*/  FADD.FTZ R58, R58, R67 ;  /* 0x000000433a3a7221 */ /* 0x000fca0000010000 */
        /* <DEDUP_REMOVED lines=19> */
[----:B-----5:R-:W-:Y:S02]  /*1a8f0*/  F2FP.F16.F32.PACK_AB R54, R166, R183 ;  /* 0x000000b7a636723e */ /* 0x020fe400000000ff */
[----:B---3--:R-:W-:-:S07]  /*1a900*/  F2FP.F16.F32.PACK_AB R55, R165, R182 ;  /* 0x000000b6a537723e */ /* 0x008fce00000000ff */
        /* <DEDUP_REMOVED lines=33> */
[----:B------:R-:W-:-:S04]  /*1ab20*/  FFMA.FTZ R80, R125, R160, -R131 ;  /* 0x000000a07d507223 */ /* 0x000fc80000010883 */
[C---:B---3--:R-:W-:Y:S08]  /*1ab30*/  HMMA.16816.F32 R40, R52.reuse, R76, R40 ;  /* 0x0000004c3428723c */ /* 0x048ff00000001828 */
[C---:B------:R-:W-:Y:S01]  /*1ab40*/  HMMA.16816.F32 R44, R52.reuse, R78, R44 ;  /* 0x0000004e342c723c */ /* 0x040fe2000000182c */
[----:B------:R-:W3:Y:S07]  /*1ab50*/  LDSM.16.MT88.4 R76, [R2+0xa400] ;  /* 0x00a40000024c783b */ /* 0x000eee0000004200 */
[C---:B------:R-:W-:Y:S03]  /*1ab60*/  HMMA.16816.F32 R36, R52.reuse, R82, R36 ;  /* 0x000000523424723c */ /* 0x040fe60000001824 */
[-CC-:B------:R-:W-:Y:S01]  /*1ab70*/  FFMA.FTZ R83, R120, R160.reuse, -R131.reuse ;  /* 0x000000a078537223 */ /* 0x180fe20000010883 */
[-CC-:B------:R-:W-:Y:S01]  /*1ab80*/  FFMA.FTZ R82, R127, R160.reuse, -R131.reuse ;  /* 0x000000a07f527223 */ /* 0x180fe20000010883 */
[----:B------:R-:W-:Y:S01]  /*1ab90*/  FFMA.FTZ R131, R126, R160, -R131 ;  /* 0x000000a07e837223 */ /* 0x000fe20000010883 */
[----:B------:R-:W-:Y:S02]  /*1aba0*/  MUFU.EX2 R120, R172 ;  /* 0x000000ac00787308 */ /* 0x000fe40000000800 */
[C---:B-1----:R-:W-:Y:S06]  /*1abb0*/  HMMA.16816.F32 R48, R52.reuse, R68, R48 ;  /* 0x000000443430723c */ /* 0x042fec0000001830 */
[----:B------:R-:W-:Y:S02]  /*1abc0*/  MUFU.EX2 R127, R93 ;  /* 0x0000005d007f7308 */ /* 0x000fe40000000800 */
[----:B------:R-:W-:Y:S01]  /*1abd0*/  HMMA.16816.F32 R8, R52, R70, R8 ;  /* 0x000000463408723c */ /* 0x000fe20000001808 */
[----:B------:R-:W1:Y:S02]  /*1abe0*/  LDSM.16.MT88.4 R68, [R2+0xc400] ;  /* 0x00c400000244783b */ /* 0x000e640000004200 */
[----:B--2---:R-:W-:-:S03]  /*1abf0*/  F2FP.F16.F32.PACK_AB R52, R122, R123 ;  /* 0x0000007b7a34723e */ /* 0x004fc600000000ff */
[----:B------:R2:W4:Y:S01]  /*1ac00*/  MUFU.EX2 R126, R92 ;  /* 0x0000005c007e7308 */ /* 0x0005220000000800 */
[----:B------:R-:W-:Y:S02]  /*1ac10*/  F2FP.F16.F32.PACK_AB R53, R139, R162 ;  /* 0x000000a28b35723e */ /* 0x000fe400000000ff */
[----:B------:R-:W-:Y:S02]  /*1ac20*/  F2FP.F16.F32.PACK_AB R54, R64, R161 ;  /* 0x000000a14036723e */ /* 0x000fe400000000ff */
[----:B------:R-:W-:-:S03]  /*1ac30*/  F2FP.F16.F32.PACK_AB R55, R118, R159 ;  /* 0x0000009f7637723e */ /* 0x000fc600000000ff */
[----:B------:R-:W-:Y:S04]  /*1ac40*/  MUFU.EX2 R125, R83 ;  /* 0x00000053007d7308 */ /* 0x000fe80000000800 */
[C---:B------:R-:W-:Y:S04]  /*1ac50*/  HMMA.16816.F32 R16, R52.reuse, R72, R16 ;  /* 0x000000483410723c */ /* 0x040fe80000001810 */
[----:B------:R-:W5:Y:S01]  /*1ac60*/  MUFU.EX2 R124, R82 ;  /* 0x00000052007c7308 */ /* 0x000f620000000800 */
[----:B--2---:R-:W-:Y:S03]  /*1ac70*/  LDSM.16.MT88.4 R92, [R2+0xcc00] ;  /* 0x00cc0000025c783b */ /* 0x004fe60000004200 */
[C---:B---3--:R-:W-:Y:S04]  /*1ac80*/  HMMA.16816.F32 R4, R52.reuse, R76, R4 ;  /* 0x0000004c3404723c */ /* 0x048fe80000001804 */
[----:B------:R-:W-:Y:S04]  /*1ac90*/  MUFU.EX2 R131, R131 ;  /* 0x0000008300837308 */ /* 0x000fe80000000800 */
[C---:B------:R-:W-:Y:S01]  /*1aca0*/  HMMA.16816.F32 R12, R52.reuse, R78, R12 ;  /* 0x0000004e340c723c */ /* 0x040fe2000000180c */
[----:B------:R-:W2:Y:S07]  /*1acb0*/  LDSM.16.MT88.4 R76, [R0+0x3400] ;  /* 0x00340000004c783b */ /* 0x000eae0000004200 */
        /* <DEDUP_REMOVED lines=9> */
[----:B-1----:R-:W-:Y:S03]  /*1ad50*/  HMMA.16816.F32 R48, R52, R68, R48 ;  /* 0x000000443430723c */ /* 0x002fe60000001830 */
[----:B----4-:R-:W-:-:S02]  /*1ad60*/  F2FP.F16.F32.PACK_AB R68, R126, R127 ;  /* 0x0000007f7e44723e */ /* 0x010fc400000000ff */
[----:B------:R-:W-:-:S03]  /*1ad70*/  F2FP.F16.F32.PACK_AB R69, R119, R120 ;  /* 0x000000787745723e */ /* 0x000fc600000000ff */
[----:B------:R-:W-:Y:S03]  /*1ad80*/  HMMA.16816.F32 R8, R52, R70, R8 ;  /* 0x000000463408723c */ /* 0x000fe60000001808 */
[----:B-----5:R-:W-:Y:S02]  /*1ad90*/  F2FP.F16.F32.PACK_AB R70, R124, R125 ;  /* 0x0000007d7c46723e */ /* 0x020fe400000000ff */
[----:B------:R-:W-:-:S03]  /*1ada0*/  F2FP.F16.F32.PACK_AB R71, R176, R121 ;  /* 0x00000079b047723e */ /* 0x000fc600000000ff */
[----:B------:R-:W-:Y:S01]  /*1adb0*/  HMMA.16816.F32 R44, R52, R74, R44 ;  /* 0x0000004a342c723c */ /* 0x000fe2000000182c */
[----:B------:R-:W1:Y:S04]  /*1adc0*/  LDSM.16.MT88.4 R72, [R2+0xc800] ;  /* 0x00c800000248783b */ /* 0x000e680000004200 */
[----:B------:R-:W-:Y:S03]  /*1add0*/  LDSM.16.MT88.4 R52, [R2+0xe800] ;  /* 0x00e800000234783b */ /* 0x000fe60000004200 */
[----:B------:R-:W-:Y:S05]  /*1ade0*/  HMMA.16816.F32 R104, R68, R100, R16 ;  /* 0x000000644468723c */ /* 0x000fea0000001810 */
[----:B------:R-:W-:-:S04]  /*1adf0*/  FADD.FTZ R19, R99, R58 ;  /* 0x0000003a63137221 */ /* 0x000fc80000010000 */
[----:B------:R-:W-:Y:S01]  /*1ae00*/  FADD.FTZ R19, R96, R19 ;  /* 0x0000001360137221 */ /* 0x000fe20000010000 */
[----:B--2---:R-:W-:Y:S01]  /*1ae10*/  HMMA.16816.F32 R112, R68, R76, R4 ;  /* 0x0000004c4470723c */ /* 0x004fe20000001804 */
[----:B------:R-:W2:Y:S02]  /*1ae20*/  LDSM.16.MT88.4 R4, [R0+0x5800] ;  /* 0x005800000004783b */ /* 0x000ea40000004200 */
[----:B------:R-:W-:-:S04]  /*1ae30*/  FADD.FTZ R182, R182, R19 ;  /* 0x00000013b6b67221 */ /* 0x000fc80000010000 */
[----:B------:R-:W-:Y:S01]  /*1ae40*/  FADD.FTZ R165, R165, R182 ;  /* 0x000000b6a5a57221 */ /* 0x000fe20000010000 */
[----:B------:R-:W-:Y:S01]  /*1ae50*/  HMMA.16816.F32 R100, R68, R102, R20 ;  /* 0x000000664464723c */ /* 0x000fe20000001814 */
[----:B------:R-:W-:Y:S02]  /*1ae60*/  MUFU.EX2 R20, R81 ;  /* 0x0000005100147308 */ /* 0x000fe40000000800 */
[----:B------:R-:W-:-:S04]  /*1ae70*/  FADD.FTZ R186, R186, R165 ;  /* 0x000000a5baba7221 */ /* 0x000fc80000010000 */
[----:B------:R-:W-:Y:S01]  /*1ae80*/  FADD.FTZ R186, R163, R186 ;  /* 0x000000baa3ba7221 */ /* 0x000fe20000010000 */
[C---:B------:R-:W-:Y:S01]  /*1ae90*/  HMMA.16816.F32 R12, R68.reuse, R78, R12 ;  /* 0x0000004e440c723c */ /* 0x040fe2000000180c */
[----:B------:R-:W3:Y:S02]  /*1aea0*/  MUFU.EX2 R21, R80 ;  /* 0x0000005000157308 */ /* 0x000ee40000000800 */
[----:B------:R-:W-:Y:S01]  /*1aeb0*/  FADD.FTZ R169, R169, R186 ;  /* 0x000000baa9a97221 */ /* 0x000fe20000010000 */
[----:B------:R4:W5:Y:S03]  /*1aec0*/  LDSM.16.MT88.4 R76, [R2+0xec00] ;  /* 0x00ec0000024c783b */ /* 0x0009660000004200 */
[----:B------:R-:W-:Y:S01]  /*1aed0*/  FADD.FTZ R169, R168, R169 ;  /* 0x000000a9a8a97221 */ /* 0x000fe20000010000 */
[----:B------:R-:W-:Y:S01]  /*1aee0*/  HMMA.16816.F32 R88, R68, R84, R32 ;  /* 0x000000544458723c */ /* 0x000fe20000001820 */
[----:B------:R-:W5:Y:S02]  /*1aef0*/  MUFU.EX2 R22, R129 ;  /* 0x0000008100167308 */ /* 0x000f640000000800 */
[----:B------:R-:W-:-:S04]  /*1af00*/  FADD.FTZ R162, R162, R169 ;  /* 0x000000a9a2a27221 */ /* 0x000fc80000010000 */
[----:B------:R-:W-:Y:S01]  /*1af10*/  FADD.FTZ R162, R139, R162 ;  /* 0x000000a28ba27221 */ /* 0x000fe20000010000 */
[----:B-1----:R-:W-:Y:S03]  /*1af20*/  HMMA.16816.F32 R24, R68, R72, R24 ;  /* 0x000000484418723c */ /* 0x002fe60000001818 */
[----:B------:R-:W-:-:S04]  /*1af30*/  FADD.FTZ R159, R159, R162 ;  /* 0x000000a29f9f7221 */ /* 0x000fc80000010000 */
[----:B------:R-:W-:Y:S01]  /*1af40*/  FADD.FTZ R159, R118, R159 ;  /* 0x0000009f769f7221 */ /* 0x000fe20000010000 */
[C---:B------:R-:W-:Y:S03]  /*1af50*/  HMMA.16816.F32 R28, R68.reuse, R74, R28 ;  /* 0x0000004a441c723c */ /* 0x040fe6000000181c */
[----:B------:R-:W-:Y:S01]  /*1af60*/  FADD.FTZ R120, R120, R159 ;  /* 0x0000009f78787221 */ /* 0x000fe20000010000 */
[-C--:B----4-:R-:W-:Y:S02]  /*1af70*/  MOV R2, R57.reuse ;  /* 0x0000003900027202 */ /* 0x090fe40000000f00 */
[----:B------:R-:W-:Y:S01]  /*1af80*/  @P4 MOV R2, R57 ;  /* 0x0000003900024202 */ /* 0x000fe20000000f00 */
[----:B------:R-:W-:Y:S01]  /*1af90*/  FADD.FTZ R120, R119, R120 ;  /* 0x0000007877787221 */ /* 0x000fe20000010000 */
[----:B--2---:R-:W-:Y:S03]  /*1afa0*/  HMMA.16816.F32 R72, R68, R4, R48 ;  /* 0x000000044448723c */ /* 0x004fe60000001830 */
[----:B------:R-:W-:Y:S01]  /*1afb0*/  FADD.FTZ R4, R60, R167 ;  /* 0x000000a73c047221 */ /* 0x000fe20000010000 */
[----:B------:R-:W-:Y:S01]  /*1afc0*/  F2FP.F16.F32.PACK_AB R5, R180, R177 ;  /* 0x000000b1b405723e */ /* 0x000fe200000000ff */
[----:B------:R-:W-:-:S02]  /*1afd0*/  FADD.FTZ R121, R121, R120 ;  /* 0x0000007879797221 */ /* 0x000fc40000010000 */
[----:B------:R-:W-:Y:S02]  /*1afe0*/  FADD.FTZ R4, R59, R4 ;  /* 0x000000043b047221 */ /* 0x000fe40000010000 */
[----:B------:R-:W-:Y:S01]  /*1aff0*/  FADD.FTZ R176, R176, R121 ;  /* 0x00000079b0b07221 */ /* 0x000fe20000010000 */
[----:B------:R-:W-:Y:S03]  /*1b000*/  HMMA.16816.F32 R84, R68, R86, R36 ;  /* 0x000000564454723c */ /* 0x000fe60000001824 */
[----:B------:R-:W-:Y:S01]  /*1b010*/  FADD.FTZ R17, R97, R4 ;  /* 0x0000000461117221 */ /* 0x000fe20000010000 */
[----:B---3--:R-:W-:Y:S01]  /*1b020*/  F2FP.F16.F32.PACK_AB R4, R21, R20 ;  /* 0x000000141504723e */ /* 0x008fe200000000ff */
[----:B------:R-:W-:Y:S02]  /*1b030*/  FADD.FTZ R177, R177, R176 ;  /* 0x000000b0b1b17221 */ /* 0x000fe40000010000 */
[----:B------:R-:W-:-:S02]  /*1b040*/  FADD.FTZ R184, R184, R17 ;  /* 0x00000011b8b87221 */ /* 0x000fc40000010000 */
        /* <DEDUP_REMOVED lines=9> */
[----:B-----5:R-:W-:Y:S01]  /*1b0e0*/  F2FP.F16.F32.PACK_AB R6, R131, R22 ;  /* 0x000000168306723e */ /* 0x020fe200000000ff */
        /* <DEDUP_REMOVED lines=35> */
.L_x_5390:
[----:B------:R-:W-:-:S07]  /*1b320*/  IADD3 R61, PT, PT, R65, -0x1, RZ ;  /* 0xffffffff413d7810 */ /* 0x000fce0007ffe0ff */
.L_x_5399:
[----:B------:R-:W-:Y:S05]  /*1b330*/  BSYNC B2 ;  /* 0x0000000000027941 */ /* 0x000fea0003800000 */
.L_x_5389:
[----:B------:R-:W-:-:S13]  /*1b340*/  ISETP.GE.AND P0, PT, R61, R136, PT ;  /* 0x000000883d00720c */ /* 0x000fda0003f06270 */
[----:B------:R-:W-:Y:S05]  /*1b350*/  @!P0 BRA `(.L_x_5400) ;  /* 0x0000006800fc8947 */ /* 0x000fea0003800000 */
[----:B------:R-:W1:Y:S01]  /*1b360*/  S2R R4, SR_TID.X ;  /* 0x0000000000047919 */ /* 0x000e620000002100 */
[----:B------:R-:W-:Y:S01]  /*1b370*/  IMAD.MOV.U32 R119, RZ, RZ, R0 ;  /* 0x000000ffff777224 */ /* 0x000fe200078e0000 */
[----:B------:R-:W-:Y:S01]  /*1b380*/  ISETP.NE.U32.AND P3, PT, R152, RZ, PT ;  /* 0x000000ff9800720c */ /* 0x000fe20003f65070 */
[----:B------:R-:W-:Y:S02]  /*1b390*/  IMAD.MOV.U32 R118, RZ, RZ, R2 ;  /* 0x000000ffff767224 */ /* 0x000fe400078e0002 */
[----:B------:R-:W-:Y:S01]  /*1b3a0*/  VIADD R159, R61, 0x1 ;  /* 0x000000013d9f7836 */ /* 0x000fe20000000000 */
[----:B------:R-:W-:Y:S02]  /*1b3b0*/  ISETP.NE.AND.EX P3, PT, R153, RZ, PT, P3 ;  /* 0x000000ff9900720c */ /* 0x000fe40003f65330 */
[----:B-1----:R-:W-:-:S04]  /*1b3c0*/  SHF.R.U32.HI R4, RZ, 0x1, R4 ;  /* 0x00000001ff047819 */ /* 0x002fc80000011604 */
[----:B------:R-:W-:-:S04]  /*1b3d0*/  LOP3.LUT R4, R4, 0x1f0, RZ, 0xc0, !PT ;  /* 0x000001f004047812 */ /* 0x000fc800078ec0ff */
[----:B------:R-:W-:Y:S01]  /*1b3e0*/  IADD3 R63, PT, PT, R3, R63, R4 ;  /* 0x0000003f033f7210 */ /* 0x000fe20007ffe004 */
[----:B------:R-:W-:-:S03]  /*1b3f0*/  IMAD.SHL.U32 R3, R61, 0x80, RZ ;  /* 0x000000803d037824 */ /* 0x000fc600078e00ff */
[----:B------:R-:W-:Y:S01]  /*1b400*/  IADD3 R0, PT, PT, -R130, R63, -R146 ;  /* 0x0000003f82007210 */ /* 0x000fe20007ffe992 */
[C---:B------:R-:W-:Y:S01]  /*1b410*/  VIADD R160, R3.reuse, 0x80 ;  /* 0x0000008003a07836 */ /* 0x040fe20000000000 */
[----:B------:R-:W-:Y:S02]  /*1b420*/  LOP3.LUT R162, R3, 0x40, R130, 0xfe, !PT ;  /* 0x0000004003a27812 */ /* 0x000fe400078efe82 */
[----:B------:R-:W-:-:S07]  /*1b430*/  IADD3 R161, PT, PT, R0, -0x39, -R3 ;  /* 0xffffffc700a17810 */ /* 0x000fce0007ffe803 */
.L_x_5407:
        /* <DEDUP_REMOVED lines=97> */
.L_x_5402:
[----:B------:R-:W-:Y:S05]  /*1ba50*/  BSYNC.RECONVERGENT B0 ;  /* 0x0000000000007941 */ /* 0x000fea0003800200 */
.L_x_5401:
[----:B------:R-:W-:Y:S01]  /*1ba60*/  @!PT LDS RZ, [RZ] ;  /* 0x00000000fffff984 */ /* 0x000fe20000000800 */
[----:B------:R-:W-:Y:S01]  /*1ba70*/  @!PT LDS RZ, [RZ] ;  /* 0x00000000fffff984 */ /* 0x000fe20000000800 */
[----:B------:R-:W-:Y:S01]  /*1ba80*/  @!PT LDS RZ, [RZ] ;  /* 0x00000000fffff984 */ /* 0x000fe20000000800 */
[----:B------:R-:W-:Y:S01]  /*1ba90*/  @!P6 LDGSTS.E.BYPASS.LTC128B.128 [R149+0x9000], desc[UR4][R140.64] ;  /* 0x090000008c95efae */ /* 0x000fe2000b981a04 */
[C---:B------:R-:W-:Y:S01]  /*1baa0*/  SHF.L.U32 R5, R134.reuse, 0x6, RZ ;  /* 0x0000000686057819 */ /* 0x040fe200000006ff */
[----:B------:R-:W1:Y:S01]  /*1bab0*/  S2UR UR7, SR_CgaCtaId ;  /* 0x00000000000779c3 */ /* 0x000e620000008800 */
[----:B------:R-:W-:Y:S03]  /*1bac0*/  SHF.L.U64.HI R6, R134, 0x6, R135 ;  /* 0x0000000686067819 */ /* 0x000fe60000010287 */
[----:B------:R-:W-:Y:S01]  /*1bad0*/  @P6 STS.128 [R149+0x9000], RZ ;  /* 0x009000ff95006388 */ /* 0x000fe20000000c00 */
[----:B------:R-:W-:Y:S01]  /*1bae0*/  IADD3 R8, P0, PT, R5, R140, RZ ;  /* 0x0000008c05087210 */ /* 0x000fe20007f1e0ff */
[----:B------:R-:W-:Y:S01]  /*1baf0*/  UMOV UR8, 0x400 ;  /* 0x0000040000087882 */ /* 0x000fe20000000000 */
[----:B------:R-:W-:Y:S03]  /*1bb00*/  LOP3.LUT R3, R3, 0x3e00, RZ, 0xc0, !PT ;  /* 0x00003e0003037812 */ /* 0x000fe600078ec0ff */
[----:B------:R-:W-:Y:S01]  /*1bb10*/  @!PT LDS RZ, [RZ] ;  /* 0x00000000fffff984 */ /* 0x000fe20000000800 */
[----:B------:R-:W-:Y:S01]  /*1bb20*/  @!PT LDS RZ, [RZ] ;  /* 0x00000000fffff984 */ /* 0x000fe20000000800 */
[----:B------:R-:W-:Y:S01]  /*1bb30*/  @!PT LDS RZ, [RZ] ;  /* 0x00000000fffff984 */ /* 0x000fe20000000800 */
[----:B------:R-:W-:Y:S01]  /*1bb40*/  @!P5 LDGSTS.E.BYPASS.LTC128B.128 [R149+0xb000], desc[UR4][R140.64+0x40] ;  /* 0x0b0000408c95dfae */ /* 0x000fe2000b981a04 */
[C---:B------:R-:W-:Y:S01]  /*1bb50*/  IADD3.X R9, PT, PT, R6.reuse, R141, RZ, P0, !PT ;  /* 0x0000008d06097210 */ /* 0x040fe200007fe4ff */
[----:B------:R-:W-:Y:S01]  /*1bb60*/  BSSY.RECONVERGENT B1, `(.L_x_5403) ;  /* 0x00001f5000017945 */ /* 0x000fe20003800200 */
[----:B------:R-:W-:Y:S03]  /*1bb70*/  IADD3 R10, P0, PT, R5, R8, RZ ;  /* 0x00000008050a7210 */ /* 0x000fe60007f1e0ff */
[----:B------:R-:W-:Y:S01]  /*1bb80*/  @P5 STS.128 [R149+0xb000], RZ ;  /* 0x00b000ff95005388 */ /* 0x000fe20000000c00 */
[--C-:B------:R-:W-:Y:S02]  /*1bb90*/  LOP3.LUT R3, R3, 0x20, R130.reuse, 0xf8, !PT ;  /* 0x0000002003037812 */ /* 0x100fe400078ef882 */
[C---:B------:R-:W-:Y:S03]  /*1bba0*/  IADD3.X R11, PT, PT, R6.reuse, R9, RZ, P0, !PT ;  /* 0x00000009060b7210 */ /* 0x040fe600007fe4ff */
[----:B------:R-:W-:Y:S01]  /*1bbb0*/  @!PT LDS RZ, [RZ] ;  /* 0x00000000fffff984 */ /* 0x000fe20000000800 */
[----:B------:R-:W-:Y:S01]  /*1bbc0*/  @!PT LDS RZ, [RZ] ;  /* 0x00000000fffff984 */ /* 0x000fe20000000800 */
[----:B------:R-:W-:Y:S01]  /*1bbd0*/  @!PT LDS RZ, [RZ] ;  /* 0x00000000fffff984 */ /* 0x000fe20000000800 */
[----:B------:R-:W-:Y:S01]  /*1bbe0*/  @!P4 LDGSTS.E.BYPASS.LTC128B.128 [R149+0xd000], desc[UR4][R140.64+0x80] ;  /* 0x0d0000808c95cfae */ /* 0x000fe2000b981a04 */
[----:B------:R-:W-:Y:S02]  /*1bbf0*/  IADD3 R12, P0, PT, R5, R10, RZ ;  /* 0x0000000a050c7210 */ /* 0x000fe40007f1e0ff */
[----:B------:R-:W-:Y:S03]  /*1bc00*/  LOP3.LUT R4, R3, 0x100, R130, 0xf8, !PT ;  /* 0x0000010003047812 */ /* 0x000fe600078ef882 */
[----:B------:R-:W-:Y:S01]  /*1bc10*/  @P4 STS.128 [R149+0xd000], RZ ;  /* 0x00d000ff95004388 */ /* 0x000fe20000000c00 */
[----:B------:R-:W-:Y:S02]  /*1bc20*/  IADD3.X R13, PT, PT, R6, R11, RZ, P0, !PT ;  /* 0x0000000b060d7210 */ /* 0x000fe400007fe4ff */
[----:B------:R-:W-:Y:S03]  /*1bc30*/  LOP3.LUT R131, R4, R129, RZ, 0xfc, !PT ;  /* 0x0000008104837212 */ /* 0x000fe600078efcff */
[----:B------:R-:W-:Y:S01]  /*1bc40*/  @!PT LDS RZ, [RZ] ;  /* 0x00000000fffff984 */ /* 0x000fe20000000800 */
[----:B------:R-:W-:Y:S01]  /*1bc50*/  @!PT LDS RZ, [RZ] ;  /* 0x00000000fffff984 */ /* 0x000fe20000000800 */
[----:B------:R-:W-:Y:S01]  /*1bc60*/  @!PT LDS RZ, [RZ] ;  /* 0x00000000fffff984 */ /* 0x000fe20000000800 */
[----:B------:R-:W-:Y:S01]  /*1bc70*/  @!P6 LDGSTS.E.BYPASS.LTC128B.128 [R149+0x9800], desc[UR4][R8.64] ;  /* 0x098000000895efae */ /* 0x000fe2000b981a04 */
[----:B------:R-:W-:Y:S01]  /*1bc80*/  LOP3.LUT P2, RZ, R0, 0x4, RZ, 0xc0, !PT ;  /* 0x0000000400ff7812 */ /* 0x000fe2000784c0ff */
[----:B-1----:R-:W-:Y:S01]  /*1bc90*/  ULEA UR6, UR7, UR8, 0x18 ;  /* 0x0000000807067291 */ /* 0x002fe2000f8ec0ff */
        /* <DEDUP_REMOVED lines=8> */
[----:B------:R-:W-:Y:S02]  /*1bd20*/  LEA R131, R131, UR6, 0x1 ;  /* 0x0000000683837c11 */ /* 0x000fe4000f8e08ff */
[----:B------:R-:W-:Y:S03]  /*1bd30*/  LEA R2, R2, UR6, 0x1 ;  /* 0x0000000602027c11 */ /* 0x000fe6000f8e08ff */
[----:B------:R-:W-:Y:S01]  /*1bd40*/  @P5 STS.128 [R149+0xb800], RZ ;  /* 0x00b800ff95005388 */ /* 0x000fe20000000c00 */
[-C--:B------:R-:W-:Y:S02]  /*1bd50*/  IADD3 R3, PT, PT, R131, R124.reuse, RZ ;  /* 0x0000007c83037210 */ /* 0x080fe40007ffe0ff */
[----:B------:R-:W-:Y:S03]  /*1bd60*/  IADD3 R0, PT, PT, R2, R124, RZ ;  /* 0x0000007c02007210 */ /* 0x000fe60007ffe0ff */
[----:B------:R-:W-:Y:S01]  /*1bd70*/  @!PT LDS RZ, [RZ] ;  /* 0x00000000fffff984 */ /* 0x000fe20000000800 */
[----:B------:R-:W-:Y:S01]  /*1bd80*/  @!PT LDS RZ, [RZ] ;  /* 0x00000000fffff984 */ /* 0x000fe20000000800 */
[----:B------:R-:W-:Y:S01]  /*1bd90*/  @!PT LDS RZ, [RZ] ;  /* 0x00000000fffff984 */ /* 0x000fe20000000800 */
[----:B------:R-:W-:Y:S01]  /*1bda0*/  @!P4 LDGSTS.E.BYPASS.LTC128B.128 [R149+0xd800], desc[UR4][R8.64+0x80] ;  /* 0x0d8000800895cfae */ /* 0x000fe2000b981a04 */
[----:B------:R-:W-:Y:S05]  /*1bdb0*/  ISETP.GT.AND P0, PT, R159, R136, PT ;  /* 0x000000889f00720c */ /* 0x000fea0003f04270 */
        /* <DEDUP_REMOVED lines=32> */
[----:B-1----:R-:W1:Y:S06]  /*1bfc0*/  LDSM.16.M88.4 R8, [R2+0x3000] ;  /* 0x003000000208783b */ /* 0x002e6c0000000200 */
        /* <DEDUP_REMOVED lines=99> */
[----:B------:R1:W-:Y:S06]  /*1c600*/  LDSM.16.M88.4 R120, [R131+0x2000] ;  /* 0x002000008378783b */ /* 0x0003ec0000000200 */
[----:B------:R-:W2:Y:S06]  /*1c610*/  LDSM.16.M88.4 R124, [R2+0x7000] ;  /* 0x00700000027c783b */ /* 0x000eac0000000200 */
[----:B-1----:R-:W3:Y:S01]  /*1c620*/  LD.E R131, desc[UR4][R116.64+0x18c] ;  /* 0x00018c0474837980 */ /* 0x002ee2000c101900 */
        /* <DEDUP_REMOVED lines=133> */
[----:B------:R4:W1:Y:S01]  /*1ce80*/  MUFU.TANH R215, R52 ;  /* 0x0000003400d77308 */ /* 0x0008620000002400 */
[-C--:B------:R-:W-:Y:S01]  /*1ce90*/  FMUL.FTZ R57, R57, R131.reuse ;  /* 0x0000008339397220 */ /* 0x080fe20000410000 */
[-C--:B------:R-:W-:Y:S01]  /*1cea0*/  FMUL.FTZ R59, R59, R131.reuse ;  /* 0x000000833b3b7220 */ /* 0x080fe20000410000 */
[-C--:B------:R-:W-:Y:S01]  /*1ceb0*/  FMUL.FTZ R56, R56, R131.reuse ;  /* 0x0000008338387220 */ /* 0x080fe20000410000 */
[-C--:B------:R-:W-:Y:S06]  /*1cec0*/  FMUL.FTZ R58, R58, R131.reuse ;  /* 0x000000833a3a7220 */ /* 0x080fec0000410000 */
[----:B------:R-:W1:Y:S10]  /*1ced0*/  MUFU.TANH R37, R37 ;  /* 0x0000002500257308 */ /* 0x000e740000002400 */
[----:B------:R1:W1:Y:S01]  /*1cee0*/  MUFU.TANH R201, R38 ;  /* 0x0000002600c97308 */ /* 0x0002620000002400 */
[C---:B-----5:R-:W-:Y:S09]  /*1cef0*/  HMMA.16816.F32 R60, R120.reuse, R4, R60 ;  /* 0x00000004783c723c */ /* 0x060ff2000000183c */
[----:B------:R-:W1:Y:S01]  /*1cf00*/  MUFU.TANH R39, R39 ;  /* 0x0000002700277308 */ /* 0x000e620000002400 */
[----:B------:R-:W-:Y:S09]  /*1cf10*/  HMMA.16816.F32 R64, R120, R6, R64 ;  /* 0x000000067840723c */ /* 0x000ff20000001840 */
[----:B------:R1:W1:Y:S10]  /*1cf20*/  MUFU.TANH R203, R40 ;  /* 0x0000002800cb7308 */ /* 0x0002740000002400 */
[----:B------:R-:W1:Y:S01]  /*1cf30*/  MUFU.TANH R41, R41 ;  /* 0x0000002900297308 */ /* 0x000e620000002400 */
[-C--:B------:R-:W-:Y:S01]  /*1cf40*/  FMUL.FTZ R170, R61, R131.reuse ;  /* 0x000000833daa7220 */ /* 0x080fe20000410000 */
[-C--:B------:R-:W-:Y:S01]  /*1cf50*/  FMUL.FTZ R233, R60, R131.reuse ;  /* 0x000000833ce97220 */ /* 0x080fe20000410000 */
[-C--:B------:R-:W-:Y:S01]  /*1cf60*/  FMUL.FTZ R61, R62, R131.reuse ;  /* 0x000000833e3d7220 */ /* 0x080fe20000410000 */
[-C--:B------:R-:W-:Y:S06]  /*1cf70*/  FMUL.FTZ R63, R63, R131.reuse ;  /* 0x000000833f3f7220 */ /* 0x080fec0000410000 */
[----:B------:R1:W1:Y:S01]  /*1cf80*/  MUFU.TANH R205, R42 ;  /* 0x0000002a00cd7308 */ /* 0x0002620000002400 */
[-C--:B------:R-:W-:Y:S01]  /*1cf90*/  FMUL.FTZ R121, R64, R131.reuse ;  /* 0x0000008340797220 */ /* 0x080fe20000410000 */
[-C--:B----4-:R-:W-:Y:S01]  /*1cfa0*/  FMUL.FTZ R52, R67, R131.reuse ;  /* 0x0000008343347220 */ /* 0x090fe20000410000 */
[-C--:B------:R-:W-:Y:S01]  /*1cfb0*/  FMUL.FTZ R65, R65, R131.reuse ;  /* 0x0000008341417220 */ /* 0x080fe20000410000 */
[----:B------:R-:W-:Y:S06]  /*1cfc0*/  FMUL.FTZ R66, R66, R131 ;  /* 0x0000008342427220 */ /* 0x000fec0000410000 */
[----:B------:R-:W4:Y:S10]  /*1cfd0*/  MUFU.TANH R43, R43 ;  /* 0x0000002b002b7308 */ /* 0x000f340000002400 */
[----:B------:R1:W1:Y:S10]  /*1cfe0*/  MUFU.TANH R207, R44 ;  /* 0x0000002c00cf7308 */ /* 0x0002740000002400 */
[----:B------:R-:W1:Y:S10]  /*1cff0*/  MUFU.TANH R45, R45 ;  /* 0x0000002d002d7308 */ /* 0x000e740000002400 */
[----:B------:R1:W1:Y:S10]  /*1d000*/  MUFU.TANH R209, R46 ;  /* 0x0000002e00d17308 */ /* 0x0002740000002400 */
[----:B------:R-:W1:Y:S10]  /*1d010*/  MUFU.TANH R47, R47 ;  /* 0x0000002f002f7308 */ /* 0x000e740000002400 */
[----:B------:R1:W1:Y:S10]  /*1d020*/  MUFU.TANH R211, R48 ;  /* 0x0000003000d37308 */ /* 0x0002740000002400 */
[----:B------:R-:W1:Y:S10]  /*1d030*/  MUFU.TANH R49, R49 ;  /* 0x0000003100317308 */ /* 0x000e740000002400 */
[----:B------:R1:W1:Y:S10]  /*1d040*/  MUFU.TANH R213, R50 ;  /* 0x0000003200d57308 */ /* 0x0002740000002400 */
[----:B------:R-:W1:Y:S10]  /*1d050*/  MUFU.TANH R51, R51 ;  /* 0x0000003300337308 */ /* 0x000e740000002400 */
        /* <DEDUP_REMOVED lines=38> */
[----:B-1----:R-:W1:Y:S01]  /*1d2c0*/  F2I.FTZ.U32.TRUNC.NTZ R65, R64 ;  /* 0x0000004000417305 */ /* 0x002e62000021f000 */
        /* <DEDUP_REMOVED lines=53> */
.L_x_5406:
[----:B------:R-:W-:Y:S05]  /*1d620*/  BSYNC.RECONVERGENT B0 ;  /* 0x0000000000007941 */ /* 0x000fea0003800200 */
.L_x_5405:
        /* <DEDUP_REMOVED lines=13> */
[----:B-1----:R-:W-:Y:S01]  /*1d700*/  IADD3.X R65, PT, PT, R2, R5, RZ, P0, !PT ;  /* 0x0000000502417210 */ /* 0x002fe200007fe4ff */
[--C-:B--2---:R-:W-:Y:S05]  /*1d710*/  @!P5 IMAD.MOV.U32 R139, RZ, RZ, R137.reuse ;  /* 0x000000ffff8bd224 */ /* 0x104fea00078e0089 */
        /* <DEDUP_REMOVED lines=57> */
.L_x_5404:
[----:B------:R-:W-:Y:S05]  /*1dab0*/  BSYNC.RECONVERGENT B1 ;  /* 0x0000000000017941 */ /* 0x000fea0003800200 */
.L_x_5403:
[----:B------:R-:W-:Y:S01]  /*1dac0*/  IABS R3, R161 ;  /* 0x000000a100037213 */ /* 0x000fe20000000000 */
[C---:B------:R-:W-:Y:S01]  /*1dad0*/  VIADD R20, R161.reuse, 0x39 ;  /* 0x00000039a1147836 */ /* 0x040fe20000000000 */
[----:B------:R-:W-:Y:S01]  /*1dae0*/  P2R R2, PR, RZ, 0x4 ;  /* 0x00000004ff027803 */ /* 0x000fe20000000000 */
[C---:B---3--:R-:W-:Y:S01]  /*1daf0*/  VIADD R7, R162.reuse, 0x1 ;  /* 0x00000001a2077836 */ /* 0x048fe20000000000 */
[----:B------:R-:W-:Y:S01]  /*1db00*/  I2FP.F32.S32 R3, R3 ;  /* 0x0000000300037245 */ /* 0x000fe20000201400 */
[C---:B------:R-:W-:Y:S01]  /*1db10*/  VIADD R4, R161.reuse, 0x41 ;  /* 0x00000041a1047836 */ /* 0x040fe20000000000 */
[----:B------:R-:W-:Y:S01]  /*1db20*/  IABS R20, R20 ;  /* 0x0000001400147213 */ /* 0x000fe20000000000 */
[C---:B------:R-:W-:Y:S01]  /*1db30*/  VIADD R16, R161.reuse, 0x31 ;  /* 0x00000031a1107836 */ /* 0x040fe20000000000 */
[----:B------:R-:W-:Y:S01]  /*1db40*/  P2R R0, PR, RZ, 0x8 ;  /* 0x00000008ff007803 */ /* 0x000fe20000000000 */
[----:B------:R-:W-:Y:S01]  /*1db50*/  VIADD R5, R162, 0xffffffc0 ;  /* 0xffffffc0a2057836 */ /* 0x000fe20000000000 */
[----:B------:R-:W-:Y:S01]  /*1db60*/  IABS R4, R4 ;  /* 0x0000000400047213 */ /* 0x000fe20000000000 */
[CC--:B-1----:R-:W-:Y:S01]  /*1db70*/  FFMA.FTZ R39, -R154.reuse, R3.reuse, R39 ;  /* 0x000000039a277223 */ /* 0x0c2fe20000010127 */
[----:B------:R-:W-:Y:S01]  /*1db80*/  I2FP.F32.S32 R20, R20 ;  /* 0x0000001400147245 */ /* 0x000fe20000201400 */
[----:B------:R-:W-:Y:S01]  /*1db90*/  FFMA.FTZ R33, -R154, R3, R33 ;  /* 0x000000039a217223 */ /* 0x000fe20000010121 */
[----:B------:R-:W-:Y:S01]  /*1dba0*/  IABS R16, R16 ;  /* 0x0000001000107213 */ /* 0x000fe20000000000 */
[----:B------:R-:W-:Y:S01]  /*1dbb0*/  VIADD R3, R161, 0x40 ;  /* 0x00000040a1037836 */ /* 0x000fe20000000000 */
[C---:B------:R-:W-:Y:S01]  /*1dbc0*/  ISETP.GE.AND P2, PT, R5.reuse, R156, PT ;  /* 0x0000009c0500720c */ /* 0x040fe20003f46270 */
[----:B------:R-:W-:Y:S01]  /*1dbd0*/  VIADD R6, R162, 0xfffffff9 ;  /* 0xfffffff9a2067836 */ /* 0x000fe20000000000 */
[----:B------:R-:W-:Y:S01]  /*1dbe0*/  I2FP.F32.S32 R4, R4 ;  /* 0x0000000400047245 */ /* 0x000fe20000201400 */
[CC--:B------:R-:W-:Y:S01]  /*1dbf0*/  FFMA.FTZ R177, -R154.reuse, R20.reuse, R177 ;  /* 0x000000149ab17223 */ /* 0x0c0fe200000101b1 */
[----:B------:R-:W-:Y:S01]  /*1dc00*/  IABS R3, R3 ;  /* 0x0000000300037213 */ /* 0x000fe20000000000 */
[----:B------:R-:W-:Y:S01]  /*1dc10*/  FFMA.FTZ R167, -R154, R20, R167 ;  /* 0x000000149aa77223 */ /* 0x000fe200000101a7 */
[----:B------:R-:W-:Y:S01]  /*1dc20*/  I2FP.F32.S32 R16, R16 ;  /* 0x0000001000107245 */ /* 0x000fe20000201400 */
[----:B------:R-:W-:Y:S01]  /*1dc30*/  VIADD R10, R162, 0xffffffc8 ;  /* 0xffffffc8a20a7836 */ /* 0x000fe20000000000 */
[C---:B------:R-:W-:Y:S01]  /*1dc40*/  ISETP.GE.AND P0, PT, R5.reuse, R158, PT ;  /* 0x0000009e0500720c */ /* 0x040fe20003f06270 */
[----:B------:R-:W-:Y:S01]  /*1dc50*/  FFMA.FTZ R171, -R154, R4, R171 ;  /* 0x000000049aab7223 */ /* 0x000fe200000101ab */
[----:B------:R-:W-:Y:S01]  /*1dc60*/  ISETP.GE.AND P4, PT, R6, R158, PT ;  /* 0x0000009e0600720c */ /* 0x000fe20003f86270 */
[----:B------:R-:W-:Y:S01]  /*1dc70*/  IMAD.MOV.U32 R4, RZ, RZ, R3 ;  /* 0x000000ffff047224 */ /* 0x000fe200078e0003 */
[C---:B------:R-:W-:Y:S01]  /*1dc80*/  ISETP.GE.AND P1, PT, R5.reuse, R157, PT ;  /* 0x0000009d0500720c */ /* 0x040fe20003f26270 */
[-C--:B------:R-:W-:Y:S01]  /*1dc90*/  FFMA.FTZ R175, -R154, R16.reuse, R175 ;  /* 0x000000109aaf7223 */ /* 0x080fe200000101af */
[----:B------:R-:W-:Y:S01]  /*1dca0*/  ISETP.GE.AND P3, PT, R5, R155, PT ;  /* 0x0000009b0500720c */ /* 0x000fe20003f66270 */
[----:B------:R-:W-:Y:S01]  /*1dcb0*/  VIADD R22, R162, 0xffffffc1 ;  /* 0xffffffc1a2167836 */ /* 0x000fe20000000000 */
[----:B------:R-:W-:Y:S01]  /*1dcc0*/  FSEL R5, R33, -INF , P4 ;  /* 0xff80000021057808 */ /* 0x000fe20002000000 */
[----:B------:R-:W-:Y:S01]  /*1dcd0*/  FFMA.FTZ R127, -R154, R16, R127 ;  /* 0x000000109a7f7223 */ /* 0x000fe2000001017f */
[----:B------:R-:W-:Y:S01]  /*1dce0*/  FSEL R14, R167, -INF , P0 ;  /* 0xff800000a70e7808 */ /* 0x000fe20000000000 */
[----:B------:R-:W-:Y:S01]  /*1dcf0*/  VIADD R8, R162, 0xffffffc9 ;  /* 0xffffffc9a2087836 */ /* 0x000fe20000000000 */
[----:B------:R-:W-:Y:S01]  /*1dd00*/  LOP3.LUT R163, R163, 0xffff7fff, RZ, 0xc0, !PT ;  /* 0xffff7fffa3a37812 */ /* 0x000fe200078ec0ff */
[----:B------:R-:W-:Y:S01]  /*1dd10*/  VIADD R12, R161, 0x30 ;  /* 0x00000030a10c7836 */ /* 0x000fe20000000000 */
[-C--:B------:R-:W-:Y:S01]  /*1dd20*/  ISETP.GE.AND P4, PT, R7, R157.reuse, PT ;  /* 0x0000009d0700720c */ /* 0x080fe20003f86270 */
[C---:B------:R-:W-:Y:S01]  /*1dd30*/  VIADD R18, R161.reuse, 0x38 ;  /* 0x00000038a1127836 */ /* 0x040fe20000000000 */
[----:B------:R-:W-:Y:S01]  /*1dd40*/  ISETP.GE.AND P0, PT, R10, R158, PT ;  /* 0x0000009e0a00720c */ /* 0x000fe20003f06270 */
[C---:B------:R-:W-:Y:S01]  /*1dd50*/  VIADD R20, R161.reuse, 0x29 ;  /* 0x00000029a1147836 */ /* 0x040fe20000000000 */
[----:B------:R-:W-:Y:S01]  /*1dd60*/  I2FP.F32.S32 R24, R4 ;  /* 0x0000000400187245 */ /* 0x000fe20000201400 */
[----:B------:R-:W-:Y:S01]  /*1dd70*/  VIADD R16, R161, 0x21 ;  /* 0x00000021a1107836 */ /* 0x000fe20000000000 */
[----:B------:R-:W-:Y:S01]  /*1dd80*/  @P2 LOP3.LUT R163, R163, 0x8000, RZ, 0xfc, !PT ;  /* 0x00008000a3a32812 */ /* 0x000fe200078efcff */
[----:B------:R-:W-:Y:S01]  /*1dd90*/  VIADD R160, R160, 0xffffff80 ;  /* 0xffffff80a0a07836 */ /* 0x000fe20000000000 */
[----:B------:R-:W-:Y:S01]  /*1dda0*/  FSEL R39, R39, -INF , P4 ;  /* 0xff80000027277808 */ /* 0x000fe20002000000 */
[----:B------:R-:W-:Y:S01]  /*1ddb0*/  FFMA.FTZ R173, -R154, R24, R173 ;  /* 0x000000189aad7223 */ /* 0x000fe200000101ad */
[----:B------:R-:W-:Y:S02]  /*1ddc0*/  FSEL R3, R175, -INF , P0 ;  /* 0xff800000af037808 */ /* 0x000fe40000000000 */
[----:B------:R-:W-:Y:S02]  /*1ddd0*/  FSEL R4, R171, -INF , P1 ;  /* 0xff800000ab047808 */ /* 0x000fe40000800000 */
[C---:B------:R-:W-:Y:S02]  /*1dde0*/  ISETP.GE.AND P4, PT, R22.reuse, R158, PT ;  /* 0x0000009e1600720c */ /* 0x040fe40003f86270 */
[C---:B------:R-:W-:Y:S02]  /*1ddf0*/  ISETP.GE.AND P0, PT, R22.reuse, R157, PT ;  /* 0x0000009d1600720c */ /* 0x040fe40003f06270 */
[C---:B------:R-:W-:Y:S02]  /*1de00*/  ISETP.GE.AND P2, PT, R22.reuse, R155, PT ;  /* 0x0000009b1600720c */ /* 0x040fe40003f46270 */
[----:B------:R-:W-:Y:S01]  /*1de10*/  ISETP.GE.AND P1, PT, R22, R156, PT ;  /* 0x0000009c1600720c */ /* 0x000fe20003f26270 */
[----:B------:R-:W-:Y:S01]  /*1de20*/  VIADD R22, R161, 0x20 ;  /* 0x00000020a1167836 */ /* 0x000fe20000000000 */
[----:B------:R-:W-:Y:S02]  /*1de30*/  IABS R12, R12 ;  /* 0x0000000c000c7213 */ /* 0x000fe40000000000 */
[----:B------:R-:W-:Y:S02]  /*1de40*/  IABS R18, R18 ;  /* 0x0000001200127213 */ /* 0x000fe40000000000 */
[----:B------:R-:W-:Y:S02]  /*1de50*/  I2FP.F32.S32 R12, R12 ;  /* 0x0000000c000c7245 */ /* 0x000fe40000201400 */
[----:B------:R-:W-:Y:S02]  /*1de60*/  IABS R22, R22 ;  /* 0x0000001600167213 */ /* 0x000fe40000000000 */
[----:B------:R-:W-:Y:S01]  /*1de70*/  I2FP.F32.S32 R18, R18 ;  /* 0x0000001200127245 */ /* 0x000fe20000201400 */
[C---:B------:R-:W-:Y:S01]  /*1de80*/  FFMA.FTZ R9, -R154.reuse, R12, R9 ;  /* 0x0000000c9a097223 */ /* 0x040fe20000010109 */
[----:B------:R-:W-:Y:S01]  /*1de90*/  IABS R20, R20 ;  /* 0x0000001400147213 */ /* 0x000fe20000000000 */
[C---:B------:R-:W-:Y:S01]  /*1dea0*/  FFMA.FTZ R15, -R154.reuse, R12, R15 ;  /* 0x0000000c9a0f7223 */ /* 0x040fe2000001010f */
[----:B------:R-:W-:Y:S01]  /*1deb0*/  FSEL R173, R173, -INF , P0 ;  /* 0xff800000adad7808 */ /* 0x000fe20000000000 */
[----:B------:R-:W-:Y:S01]  /*1dec0*/  IMAD.MOV.U32 R12, RZ, RZ, R22 ;  /* 0x000000ffff0c7224 */ /* 0x000fe200078e0016 */
[----:B------:R-:W-:Y:S01]  /*1ded0*/  I2FP.F32.S32 R20, R20 ;  /* 0x0000001400147245 */ /* 0x000fe20000201400 */
[C---:B------:R-:W-:Y:S01]  /*1dee0*/  FFMA.FTZ R169, -R154.reuse, R18, R169 ;  /* 0x000000129aa97223 */ /* 0x040fe200000101a9 */
[----:B------:R-:W-:Y:S01]  /*1def0*/  IABS R16, R16 ;  /* 0x0000001000107213 */ /* 0x000fe20000000000 */
[C---:B------:R-:W-:Y:S01]  /*1df00*/  FFMA.FTZ R11, -R154.reuse, R18, R11 ;  /* 0x000000129a0b7223 */ /* 0x040fe2000001010b */
[----:B------:R-:W-:Y:S01]  /*1df10*/  I2FP.F32.S32 R12, R12 ;  /* 0x0000000c000c7245 */ /* 0x000fe20000201400 */
[C---:B------:R-:W-:Y:S01]  /*1df20*/  VIADD R18, R161.reuse, 0x28 ;  /* 0x00000028a1127836 */ /* 0x040fe20000000000 */
[----:B------:R-:W-:Y:S01]  /*1df30*/  I2FP.F32.S32 R16, R16 ;  /* 0x0000001000107245 */ /* 0x000fe20000201400 */
[----:B------:R-:W-:Y:S01]  /*1df40*/  FFMA.FTZ R181, -R154, R20, R181 ;  /* 0x000000149ab57223 */ /* 0x000fe200000101b5 */
[----:B------:R-:W-:Y:S01]  /*1df50*/  LOP3.LUT R164, R164, 0xfffffff7, RZ, 0xc0, !PT ;  /* 0xfffffff7a4a47812 */ /* 0x000fe200078ec0ff */
[C---:B------:R-:W-:Y:S01]  /*1df60*/  FFMA.FTZ R23, -R154.reuse, R12, R23 ;  /* 0x0000000c9a177223 */ /* 0x040fe20000010117 */
[----:B------:R-:W-:Y:S01]  /*1df70*/  IABS R18, R18 ;  /* 0x0000001200127213 */ /* 0x000fe20000000000 */
[----:B------:R-:W-:Y:S01]  /*1df80*/  FFMA.FTZ R17, -R154, R12, R17 ;  /* 0x0000000c9a117223 */ /* 0x000fe20000010111 */
[----:B------:R-:W-:Y:S01]  /*1df90*/  @P3 LOP3.LUT R164, R164, 0x8, RZ, 0xfc, !PT ;  /* 0x00000008a4a43812 */ /* 0x000fe200078efcff */
[C---:B------:R-:W-:Y:S01]  /*1dfa0*/  VIADD R12, R161.reuse, 0x18 ;  /* 0x00000018a10c7836 */ /* 0x040fe20000000000 */
[----:B------:R-:W-:Y:S01]  /*1dfb0*/  I2FP.F32.S32 R18, R18 ;  /* 0x0000001200127245 */ /* 0x000fe20000201400 */
[----:B------:R-:W-:Y:S01]  /*1dfc0*/  FFMA.FTZ R179, -R154, R16, R179 ;  /* 0x000000109ab37223 */ /* 0x000fe200000101b3 */
[----:B------:R-:W-:Y:S01]  /*1dfd0*/  LOP3.LUT R164, R164, 0xfffffffb, RZ, 0xc0, !PT ;  /* 0xfffffffba4a47812 */ /* 0x000fe200078ec0ff */
[----:B------:R-:W-:Y:S01]  /*1dfe0*/  FFMA.FTZ R125, -R154, R20, R125 ;  /* 0x000000149a7d7223 */ /* 0x000fe2000001017d */
[----:B------:R-:W-:Y:S01]  /*1dff0*/  IABS R12, R12 ;  /* 0x0000000c000c7213 */ /* 0x000fe20000000000 */
[C---:B------:R-:W-:Y:S01]  /*1e000*/  VIADD R20, R161.reuse, 0x9 ;  /* 0x00000009a1147836 */ /* 0x040fe20000000000 */
[----:B------:R-:W-:Y:S01]  /*1e010*/  @P2 LOP3.LUT R164, R164, 0x4, RZ, 0xfc, !PT ;  /* 0x00000004a4a42812 */ /* 0x000fe200078efcff */
[C---:B------:R-:W-:Y:S01]  /*1e020*/  FFMA.FTZ R13, -R154.reuse, R18, R13 ;  /* 0x000000129a0d7223 */ /* 0x040fe2000001010d */
[----:B------:R-:W-:Y:S01]  /*1e030*/  I2FP.F32.S32 R12, R12 ;  /* 0x0000000c000c7245 */ /* 0x000fe20000201400 */
[----:B------:R-:W-:Y:S01]  /*1e040*/  FFMA.FTZ R19, -R154, R18, R19 ;  /* 0x000000129a137223 */ /* 0x000fe20000010113 */
[----:B------:R-:W-:Y:S01]  /*1e050*/  IABS R20, R20 ;  /* 0x0000001400147213 */ /* 0x000fe20000000000 */
[----:B------:R-:W-:Y:S01]  /*1e060*/  VIADD R22, R161, 0x19 ;  /* 0x00000019a1167836 */ /* 0x000fe20000000000 */
[----:B------:R-:W-:Y:S01]  /*1e070*/  LOP3.LUT R164, R164, 0xfffffffd, RZ, 0xc0, !PT ;  /* 0xfffffffda4a47812 */ /* 0x000fe200078ec0ff */
[CC--:B------:R-:W-:Y:S01]  /*1e080*/  FFMA.FTZ R21, -R154.reuse, R12.reuse, R21 ;  /* 0x0000000c9a157223 */ /* 0x0c0fe20000010115 */
[----:B------:R-:W-:Y:S01]  /*1e090*/  LOP3.LUT R163, R163, 0xffffbfff, RZ, 0xc0, !PT ;  /* 0xffffbfffa3a37812 */ /* 0x000fe200078ec0ff */
[----:B------:R-:W-:Y:S01]  /*1e0a0*/  FFMA.FTZ R27, -R154, R12, R27 ;  /* 0x0000000c9a1b7223 */ /* 0x000fe2000001011b */
[----:B------:R-:W-:Y:S01]  /*1e0b0*/  I2FP.F32.S32 R12, R20 ;  /* 0x00000014000c7245 */ /* 0x000fe20000201400 */
[----:B------:R-:W-:Y:S01]  /*1e0c0*/  VIADD R20, R162, 0xffffffd1 ;  /* 0xffffffd1a2147836 */ /* 0x000fe20000000000 */
[----:B------:R-:W-:Y:S01]  /*1e0d0*/  IABS R22, R22 ;  /* 0x0000001600167213 */ /* 0x000fe20000000000 */
[----:B------:R-:W-:Y:S01]  /*1e0e0*/  VIADD R18, R161, 0x11 ;  /* 0x00000011a1127836 */ /* 0x000fe20000000000 */
[----:B------:R-:W-:Y:S01]  /*1e0f0*/  @P1 LOP3.LUT R163, R163, 0x4000, RZ, 0xfc, !PT ;  /* 0x00004000a3a31812 */ /* 0x000fe200078efcff */
[C---:B------:R-:W-:Y:S01]  /*1e100*/  FFMA.FTZ R191, -R154.reuse, R12, R191 ;  /* 0x0000000c9abf7223 */ /* 0x040fe200000101bf */
[----:B------:R-:W-:Y:S01]  /*1e110*/  I2FP.F32.S32 R22, R22 ;  /* 0x0000001600167245 */ /* 0x000fe20000201400 */
[----:B------:R-:W-:Y:S01]  /*1e120*/  FFMA.FTZ R197, -R154, R12, R197 ;  /* 0x0000000c9ac57223 */ /* 0x000fe200000101c5 */
[----:B------:R-:W-:Y:S01]  /*1e130*/  IABS R18, R18 ;  /* 0x0000001200127213 */ /* 0x000fe20000000000 */
[----:B------:R-:W-:Y:S01]  /*1e140*/  VIADD R12, R162, 0xffffffd0 ;  /* 0xffffffd0a20c7836 */ /* 0x000fe20000000000 */
[----:B------:R-:W-:Y:S01]  /*1e150*/  ISETP.GE.AND P1, PT, R10, R156, PT ;  /* 0x0000009c0a00720c */ /* 0x000fe20003f26270 */
[C---:B------:R-:W-:Y:S01]  /*1e160*/  FFMA.FTZ R189, -R154.reuse, R22, R189 ;  /* 0x000000169abd7223 */ /* 0x040fe200000101bd */
[----:B------:R-:W-:Y:S01]  /*1e170*/  I2FP.F32.S32 R18, R18 ;  /* 0x0000001200127245 */ /* 0x000fe20000201400 */
[----:B------:R-:W-:Y:S01]  /*1e180*/  FFMA.FTZ R183, -R154, R22, R183 ;  /* 0x000000169ab77223 */ /* 0x000fe200000101b7 */
[----:B------:R-:W-:Y:S01]  /*1e190*/  ISETP.GE.AND P0, PT, R12, R158, PT ;  /* 0x0000009e0c00720c */ /* 0x000fe20003f06270 */
[----:B------:R-:W-:Y:S01]  /*1e1a0*/  VIADD R22, R161, 0x8 ;  /* 0x00000008a1167836 */ /* 0x000fe20000000000 */
[----:B------:R-:W-:Y:S01]  /*1e1b0*/  LOP3.LUT R163, R163, 0xffffdfff, RZ, 0xc0, !PT ;  /* 0xffffdfffa3a37812 */ /* 0x000fe200078ec0ff */
[CC--:B------:R-:W-:Y:S01]  /*1e1c0*/  FFMA.FTZ R187, -R154.reuse, R18.reuse, R187 ;  /* 0x000000129abb7223 */ /* 0x0c0fe200000101bb */
[----:B------:R-:W-:Y:S01]  /*1e1d0*/  FSEL R239, R125, -INF , P0 ;  /* 0xff8000007def7808 */ /* 0x000fe20000000000 */
[C---:B------:R-:W-:Y:S01]  /*1e1e0*/  FFMA.FTZ R193, -R154.reuse, R18, R193 ;  /* 0x000000129ac17223 */ /* 0x040fe200000101c1 */
[----:B------:R-:W-:Y:S01]  /*1e1f0*/  IABS R22, R22 ;  /* 0x0000001600167213 */ /* 0x000fe20000000000 */
[----:B------:R-:W-:Y:S01]  /*1e200*/  FFMA.FTZ R185, -R154, R16, R185 ;  /* 0x000000109ab97223 */ /* 0x000fe200000101b9 */
[----:B------:R-:W-:Y:S01]  /*1e210*/  ISETP.GE.AND P0, PT, R20, R158, PT ;  /* 0x0000009e1400720c */ /* 0x000fe20003f06270 */
[C---:B------:R-:W-:Y:S01]  /*1e220*/  VIADD R18, R161.reuse, 0x1 ;  /* 0x00000001a1127836 */ /* 0x040fe20000000000 */
[----:B------:R-:W-:Y:S01]  /*1e230*/  I2FP.F32.S32 R22, R22 ;  /* 0x0000001600167245 */ /* 0x000fe20000201400 */
[----:B------:R-:W-:Y:S01]  /*1e240*/  VIADD R16, R161, 0x10 ;  /* 0x00000010a1107836 */ /* 0x000fe20000000000 */
[----:B------:R-:W-:Y:S01]  /*1e250*/  FSEL R237, R13, -INF , P0 ;  /* 0xff8000000ded7808 */ /* 0x000fe20000000000 */
[----:B------:R-:W-:Y:S01]  /*1e260*/  VIADD R13, R161, 0xffffffc0 ;  /* 0xffffffc0a10d7836 */ /* 0x000fe20000000000 */
[----:B------:R-:W-:Y:S01]  /*1e270*/  IABS R18, R18 ;  /* 0x0000001200127213 */ /* 0x000fe20000000000 */
[-C--:B------:R-:W-:Y:S01]  /*1e280*/  FFMA.FTZ R29, -R154, R22.reuse, R29 ;  /* 0x000000169a1d7223 */ /* 0x080fe2000001011d */
[-C--:B------:R-:W-:Y:S01]  /*1e290*/  ISETP.GE.AND P0, PT, R10, R157.reuse, PT ;  /* 0x0000009d0a00720c */ /* 0x080fe20003f06270 */
[----:B------:R-:W-:Y:S01]  /*1e2a0*/  FFMA.FTZ R35, -R154, R22, R35 ;  /* 0x000000169a237223 */ /* 0x000fe20000010123 */
[----:B------:R-:W-:Y:S01]  /*1e2b0*/  I2FP.F32.S32 R18, R18 ;  /* 0x0000001200127245 */ /* 0x000fe20000201400 */
[----:B------:R-:W-:Y:S01]  /*1e2c0*/  VIADD R22, R162, 0xffffffd8 ;  /* 0xffffffd8a2167836 */ /* 0x000fe20000000000 */
[----:B------:R-:W-:Y:S02]  /*1e2d0*/  FSEL R36, R177, -INF , P0 ;  /* 0xff800000b1247808 */ /* 0x000fe40000000000 */
[----:B------:R-:W-:Y:S01]  /*1e2e0*/  ISETP.GE.AND P0, PT, R8, R157, PT ;  /* 0x0000009d0800720c */ /* 0x000fe20003f06270 */
[C---:B------:R-:W-:Y:S01]  /*1e2f0*/  FFMA.FTZ R195, -R154.reuse, R18, R195 ;  /* 0x000000129ac37223 */ /* 0x040fe200000101c3 */
[----:B------:R-:W-:Y:S01]  /*1e300*/  IABS R16, R16 ;  /* 0x0000001000107213 */ /* 0x000fe20000000000 */
[----:B------:R-:W-:Y:S01]  /*1e310*/  FFMA.FTZ R201, -R154, R18, R201 ;  /* 0x000000129ac97223 */ /* 0x000fe200000101c9 */
[----:B------:R-:W-:Y:S01]  /*1e320*/  FSEL R34, R11, -INF , P0 ;  /* 0xff8000000b227808 */ /* 0x000fe20000000000 */
[----:B------:R-:W-:Y:S01]  /*1e330*/  VIADD R18, R162, 0xffffffd9 ;  /* 0xffffffd9a2127836 */ /* 0x000fe20000000000 */
[-C--:B------:R-:W-:Y:S02]  /*1e340*/  ISETP.GE.AND P0, PT, R22, R158.reuse, PT ;  /* 0x0000009e1600720c */ /* 0x080fe40003f06270 */
[----:B------:R-:W-:Y:S02]  /*1e350*/  IABS R13, R13 ;  /* 0x0000000d000d7213 */ /* 0x000fe40000000000 */
        /* <DEDUP_REMOVED lines=13> */
[----:B------:R-:W-:Y:S01]  /*1e430*/  @P1 LOP3.LUT R163, R163, 0x2000, RZ, 0xfc, !PT ;  /* 0x00002000a3a31812 */ /* 0x000fe200078efcff */
[C---:B------:R-:W-:Y:S01]  /*1e440*/  VIADD R13, R162.reuse, 0xffffffe8 ;  /* 0xffffffe8a20d7836 */ /* 0x040fe20000000000 */
[----:B------:R-:W-:Y:S01]  /*1e450*/  FSEL R33, R15, -INF , P0 ;  /* 0xff8000000f217808 */ /* 0x000fe20000000000 */
[----:B------:R-:W-:Y:S01]  /*1e460*/  VIADD R15, R162, 0xffffffe1 ;  /* 0xffffffe1a20f7836 */ /* 0x000fe20000000000 */
[----:B------:R-:W-:Y:S02]  /*1e470*/  ISETP.GE.AND P0, PT, R17, R158, PT ;  /* 0x0000009e1100720c */ /* 0x000fe40003f06270 */
[----:B------:R-:W-:Y:S02]  /*1e480*/  IABS R16, R16 ;  /* 0x0000001000107213 */ /* 0x000fe40000000000 */
[----:B------:R-:W-:Y:S02]  /*1e490*/  FSEL R225, R183, -INF , P0 ;  /* 0xff800000b7e17808 */ /* 0x000fe40000000000 */
[----:B------:R-:W-:Y:S02]  /*1e4a0*/  ISETP.GE.AND P0, PT, R15, R158, PT ;  /* 0x0000009e0f00720c */ /* 0x000fe40003f06270 */
[----:B------:R-:W-:Y:S02]  /*1e4b0*/  I2FP.F32.S32 R16, R16 ;  /* 0x0000001000107245 */ /* 0x000fe40000201400 */
[----:B------:R-:W-:Y:S02]  /*1e4c0*/  FSEL R223, R21, -INF , P0 ;  /* 0xff80000015df7808 */ /* 0x000fe40000000000 */
[-C--:B------:R-:W-:Y:S01]  /*1e4d0*/  ISETP.GE.AND P0, PT, R22, R157.reuse, PT ;  /* 0x0000009d1600720c */ /* 0x080fe20003f06270 */
[----:B------:R-:W-:Y:S01]  /*1e4e0*/  FFMA.FTZ R37, -R154, R16, R37 ;  /* 0x000000109a257223 */ /* 0x000fe20000010125 */
[----:B------:R-:W-:Y:S01]  /*1e4f0*/  ISETP.GE.AND P1, PT, R8, R156, PT ;  /* 0x0000009c0800720c */ /* 0x000fe20003f26270 */
[----:B------:R-:W-:Y:S01]  /*1e500*/  FFMA.FTZ R43, -R154, R16, R43 ;  /* 0x000000109a2b7223 */ /* 0x000fe2000001012b */
[----:B------:R-:W-:Y:S01]  /*1e510*/  FSEL R229, R181, -INF , P0 ;  /* 0xff800000b5e57808 */ /* 0x000fe20000000000 */
[----:B------:R-:W-:Y:S01]  /*1e520*/  VIADD R16, R161, 0xffffffc8 ;  /* 0xffffffc8a1107836 */ /* 0x000fe20000000000 */
[----:B------:R-:W-:Y:S02]  /*1e530*/  ISETP.GE.AND P0, PT, R18, R157, PT ;  /* 0x0000009d1200720c */ /* 0x000fe40003f06270 */
[----:B------:R-:W-:Y:S02]  /*1e540*/  LOP3.LUT R163, R163, 0xffffefff, RZ, 0xc0, !PT ;  /* 0xffffefffa3a37812 */ /* 0x000fe400078ec0ff */
[----:B------:R-:W-:Y:S01]  /*1e550*/  FSEL R227, R19, -INF , P0 ;  /* 0xff80000013e37808 */ /* 0x000fe20000000000 */
[----:B------:R-:W-:Y:S01]  /*1e560*/  VIADD R19, R161, 0xffffffc1 ;  /* 0xffffffc1a1137836 */ /* 0x000fe20000000000 */
[-C--:B------:R-:W-:Y:S01]  /*1e570*/  ISETP.GE.AND P0, PT, R10, R155.reuse, PT ;  /* 0x0000009b0a00720c */ /* 0x080fe20003f06270 */
[C---:B------:R-:W-:Y:S01]  /*1e580*/  VIADD R10, R162.reuse, 0xfffffff1 ;  /* 0xfffffff1a20a7836 */ /* 0x040fe20000000000 */
[----:B------:R-:W-:Y:S01]  /*1e590*/  IABS R11, R16 ;  /* 0x00000010000b7213 */ /* 0x000fe20000000000 */
[----:B------:R-:W-:Y:S01]  /*1e5a0*/  VIADD R16, R162, 0xffffffe9 ;  /* 0xffffffe9a2107836 */ /* 0x000fe20000000000 */
[----:B------:R-:W-:Y:S02]  /*1e5b0*/  @P1 LOP3.LUT R163, R163, 0x1000, RZ, 0xfc, !PT ;  /* 0x00001000a3a31812 */ /* 0x000fe400078efcff */
[----:B------:R-:W-:Y:S02]  /*1e5c0*/  ISETP.GE.AND P1, PT, R12, R156, PT ;  /* 0x0000009c0c00720c */ /* 0x000fe40003f26270 */
[----:B------:R-:W-:Y:S02]  /*1e5d0*/  LOP3.LUT R163, R163, 0x7fffffff, RZ, 0xc0, !PT ;  /* 0x7fffffffa3a37812 */ /* 0x000fe400078ec0ff */
[----:B------:R-:W-:Y:S02]  /*1e5e0*/  FSEL R169, R169, -INF , P4 ;  /* 0xff800000a9a97808 */ /* 0x000fe40002000000 */
[-C--:B------:R-:W-:Y:S02]  /*1e5f0*/  ISETP.GE.AND P4, PT, R8, R158.reuse, PT ;  /* 0x0000009e0800720c */ /* 0x080fe40003f86270 */
[----:B------:R-:W-:Y:S02]  /*1e600*/  @P0 LOP3.LUT R164, R164, 0x2, RZ, 0xfc, !PT ;  /* 0x00000002a4a40812 */ /* 0x000fe400078efcff */
[-C--:B------:R-:W-:Y:S02]  /*1e610*/  ISETP.GE.AND P0, PT, R13, R158.reuse, PT ;  /* 0x0000009e0d00720c */ /* 0x080fe40003f06270 */
[----:B------:R-:W-:Y:S02]  /*1e620*/  LOP3.LUT R164, R164, 0xfffffffe, RZ, 0xc0, !PT ;  /* 0xfffffffea4a47812 */ /* 0x000fe400078ec0ff */
[----:B------:R-:W-:Y:S02]  /*1e630*/  FSEL R187, R187, -INF , P0 ;  /* 0xff800000bbbb7808 */ /* 0x000fe40000000000 */
[----:B------:R-:W-:Y:S01]  /*1e640*/  ISETP.GE.AND P0, PT, R8, R155, PT ;  /* 0x0000009b0800720c */ /* 0x000fe20003f06270 */
[----:B------:R-:W-:Y:S01]  /*1e650*/  VIADD R8, R162, 0xfffffff8 ;  /* 0xfffffff8a2087836 */ /* 0x000fe20000000000 */
[----:B------:R-:W-:Y:S02]  /*1e660*/  I2FP.F32.S32 R11, R11 ;  /* 0x0000000b000b7245 */ /* 0x000fe40000201400 */
[----:B------:R-:W-:Y:S02]  /*1e670*/  IABS R19, R19 ;  /* 0x0000001300137213 */ /* 0x000fe40000000000 */
[----:B------:R-:W-:Y:S01]  /*1e680*/  ISETP.GE.AND P2, PT, R7, R155, PT ;  /* 0x0000009b0700720c */ /* 0x000fe20003f46270 */
[C---:B------:R-:W-:Y:S01]  /*1e690*/  FFMA.FTZ R170, -R154.reuse, R11, R170 ;  /* 0x0000000b9aaa7223 */ /* 0x040fe200000101aa */
[----:B------:R-:W-:Y:S01]  /*1e6a0*/  I2FP.F32.S32 R19, R19 ;  /* 0x0000001300137245 */ /* 0x000fe20000201400 */
[----:B------:R-:W-:Y:S01]  /*1e6b0*/  FFMA.FTZ R52, -R154, R11, R52 ;  /* 0x0000000b9a347223 */ /* 0x000fe20000010134 */
[----:B------:R-:W-:Y:S01]  /*1e6c0*/  FSEL R9, R9, -INF , P4 ;  /* 0xff80000009097808 */ /* 0x000fe20002000000 */
[----:B------:R-:W-:Y:S01]  /*1e6d0*/  VIADD R11, R161, 0xfffffff9 ;  /* 0xfffffff9a10b7836 */ /* 0x000fe20000000000 */
[----:B------:R-:W-:Y:S01]  /*1e6e0*/  ISETP.GE.AND P4, PT, R6, R155, PT ;  /* 0x0000009b0600720c */ /* 0x000fe20003f86270 */
[----:B------:R-:W-:Y:S01]  /*1e6f0*/  FFMA.FTZ R121, -R154, R19, R121 ;  /* 0x000000139a797223 */ /* 0x000fe20000010179 */
[----:B------:R-:W-:Y:S01]  /*1e700*/  @P0 LOP3.LUT R164, R164, 0x1, RZ, 0xfc, !PT ;  /* 0x00000001a4a40812 */ /* 0x000fe200078efcff */
[----:B------:R-:W-:Y:S01]  /*1e710*/  VIADD R19, R162, 0x8 ;  /* 0x00000008a2137836 */ /* 0x000fe20000000000 */
[----:B------:R-:W-:Y:S02]  /*1e720*/  ISETP.GE.AND P0, PT, R16, R158, PT ;  /* 0x0000009e1000720c */ /* 0x000fe40003f06270 */
[----:B------:R-:W-:Y:S02]  /*1e730*/  IABS R11, R11 ;  /* 0x0000000b000b7213 */ /* 0x000fe40000000000 */
[----:B------:R-:W-:Y:S02]  /*1e740*/  FSEL R25, R25, -INF , P0 ;  /* 0xff80000019197808 */ /* 0x000fe40000000000 */
[----:B------:R-:W-:Y:S02]  /*1e750*/  ISETP.GE.AND P0, PT, R17, R157, PT ;  /* 0x0000009d1100720c */ /* 0x000fe40003f06270 */
[----:B------:R-:W-:Y:S02]  /*1e760*/  I2FP.F32.S32 R11, R11 ;  /* 0x0000000b000b7245 */ /* 0x000fe40000201400 */
[----:B------:R-:W-:Y:S02]  /*1e770*/  FSEL R185, R185, -INF , P0 ;  /* 0xff800000b9b97808 */ /* 0x000fe40000000000 */
[----:B------:R-:W-:Y:S01]  /*1e780*/  ISETP.GE.AND P0, PT, R15, R157, PT ;  /* 0x0000009d0f00720c */ /* 0x000fe20003f06270 */
[CC--:B------:R-:W-:Y:S01]  /*1e790*/  FFMA.FTZ R199, -R154.reuse, R11.reuse, R199 ;  /* 0x0000000b9ac77223 */ /* 0x0c0fe200000101c7 */
[----:B------:R-:W-:Y:S01]  /*1e7a0*/  ISETP.GE.AND P6, PT, R19, R156, PT ;  /* 0x0000009c1300720c */ /* 0x000fe20003fc6270 */
[----:B------:R-:W-:Y:S01]  /*1e7b0*/  FFMA.FTZ R205, -R154, R11, R205 ;  /* 0x0000000b9acd7223 */ /* 0x000fe200000101cd */
[----:B------:R-:W-:Y:S01]  /*1e7c0*/  FSEL R23, R23, -INF , P0 ;  /* 0xff80000017177808 */ /* 0x000fe20000000000 */
[----:B------:R-:W-:Y:S01]  /*1e7d0*/  VIADD R11, R161, 0xfffffff1 ;  /* 0xfffffff1a10b7836 */ /* 0x000fe20000000000 */
[----:B------:R-:W-:Y:S01]  /*1e7e0*/  ISETP.GE.AND P0, PT, R12, R155, PT ;  /* 0x0000009b0c00720c */ /* 0x000fe20003f06270 */
[----:B------:R-:W-:Y:S01]  /*1e7f0*/  VIADD R12, R162, 0xfffffff0 ;  /* 0xfffffff0a20c7836 */ /* 0x000fe20000000000 */
[----:B------:R-:W-:Y:S02]  /*1e800*/  P2R R26, PR, RZ, 0x40 ;  /* 0x00000040ff1a7803 */ /* 0x000fe40000000000 */
[----:B------:R-:W-:Y:S02]  /*1e810*/  IABS R11, R11 ;  /* 0x0000000b000b7213 */ /* 0x000fe40000000000 */
[----:B------:R-:W-:Y:S02]  /*1e820*/  LOP3.LUT P6, RZ, R164, 0x4, RZ, 0xc0, !PT ;  /* 0x00000004a4ff7812 */ /* 0x000fe400078cc0ff */
[----:B------:R-:W-:Y:S02]  /*1e830*/  I2FP.F32.S32 R11, R11 ;  /* 0x0000000b000b7245 */ /* 0x000fe40000201400 */
[----:B------:R-:W-:Y:S03]  /*1e840*/  LOP3.LUT R129, R129, 0x120, R130, 0xf8, !PT ;  /* 0x0000012081817812 */ /* 0x000fe600078ef882 */
[----:B------:R-:W-:Y:S01]  /*1e850*/  @P0 LOP3.LUT R163, R163, 0x80000000, RZ, 0xfc, !PT ;  /* 0x80000000a3a30812 */ /* 0x000fe200078efcff */
[-C--:B------:R-:W-:Y:S01]  /*1e860*/  FFMA.FTZ R203, -R154, R11.reuse, R203 ;  /* 0x0000000b9acb7223 */ /* 0x080fe200000101cb */
[----:B------:R-:W-:Y:S01]  /*1e870*/  ISETP.GE.AND P0, PT, R12, R158, PT ;  /* 0x0000009e0c00720c */ /* 0x000fe20003f06270 */
[----:B------:R-:W-:Y:S01]  /*1e880*/  FFMA.FTZ R209, -R154, R11, R209 ;  /* 0x0000000b9ad17223 */ /* 0x000fe200000101d1 */
[----:B------:R-:W-:Y:S01]  /*1e890*/  LOP3.LUT R163, R163, 0xfffff7ff, RZ, 0xc0, !PT ;  /* 0xfffff7ffa3a37812 */ /* 0x000fe200078ec0ff */
[----:B------:R-:W-:Y:S01]  /*1e8a0*/  VIADD R11, R161, 0xfffffff0 ;  /* 0xfffffff0a10b7836 */ /* 0x000fe20000000000 */
[----:B------:R-:W-:Y:S02]  /*1e8b0*/  FSEL R191, R191, -INF , P0 ;  /* 0xff800000bfbf7808 */ /* 0x000fe40000000000 */
[C---:B------:R-:W-:Y:S02]  /*1e8c0*/  ISETP.GE.AND P0, PT, R20.reuse, R155, PT ;  /* 0x0000009b1400720c */ /* 0x040fe40003f06270 */
[----:B------:R-:W-:Y:S02]  /*1e8d0*/  @P1 LOP3.LUT R163, R163, 0x800, RZ, 0xfc, !PT ;  /* 0x00000800a3a31812 */ /* 0x000fe400078efcff */
[----:B------:R-:W-:Y:S01]  /*1e8e0*/  ISETP.GE.AND P1, PT, R20, R156, PT ;  /* 0x0000009c1400720c */ /* 0x000fe20003f26270 */
[----:B------:R-:W-:Y:S01]  /*1e8f0*/  VIADD R20, R162, 0x19 ;  /* 0x00000019a2147836 */ /* 0x000fe20000000000 */
[----:B------:R-:W-:Y:S02]  /*1e900*/  LOP3.LUT R163, R163, 0xbfffffff, RZ, 0xc0, !PT ;  /* 0xbfffffffa3a37812 */ /* 0x000fe400078ec0ff */
[----:B------:R-:W-:Y:S02]  /*1e910*/  IABS R11, R11 ;  /* 0x0000000b000b7213 */ /* 0x000fe40000000000 */
[----:B------:R-:W-:Y:S02]  /*1e920*/  LEA R120, R129, UR6, 0x1 ;  /* 0x0000000681787c11 */ /* 0x000fe4000f8e08ff */
[----:B------:R-:W-:Y:S02]  /*1e930*/  I2FP.F32.S32 R11, R11 ;  /* 0x0000000b000b7245 */ /* 0x000fe40000201400 */
[----:B------:R-:W-:Y:S02]  /*1e940*/  @P0 LOP3.LUT R163, R163, 0x40000000, RZ, 0xfc, !PT ;  /* 0x40000000a3a30812 */ /* 0x000fe400078efcff */
[----:B------:R-:W-:Y:S01]  /*1e950*/  ISETP.GE.AND P0, PT, R10, R158, PT ;  /* 0x0000009e0a00720c */ /* 0x000fe20003f06270 */
[CC--:B------:R-:W-:Y:S01]  /*1e960*/  FFMA.FTZ R47, -R154.reuse, R11.reuse, R47 ;  /* 0x0000000b9a2f7223 */ /* 0x0c0fe2000001012f */
[----:B------:R-:W-:Y:S01]  /*1e970*/  LOP3.LUT R163, R163, 0xfffffbff, RZ, 0xc0, !PT ;  /* 0xfffffbffa3a37812 */ /* 0x000fe200078ec0ff */
[----:B------:R-:W-:Y:S01]  /*1e980*/  FFMA.FTZ R41, -R154, R11, R41 ;  /* 0x0000000b9a297223 */ /* 0x000fe20000010129 */
[----:B------:R-:W-:Y:S01]  /*1e990*/  FSEL R29, R29, -INF , P0 ;  /* 0xff8000001d1d7808 */ /* 0x000fe20000000000 */
[----:B------:R-:W-:Y:S01]  /*1e9a0*/  VIADD R11, R161, 0xffffffe9 ;  /* 0xffffffe9a10b7836 */ /* 0x000fe20000000000 */
        /* <DEDUP_REMOVED lines=8> */
[----:B------:R-:W-:Y:S01]  /*1ea30*/  VIADD R22, R162, 0x18 ;  /* 0x00000018a2167836 */ /* 0x000fe20000000000 */
[----:B------:R-:W-:Y:S04]  /*1ea40*/  IABS R11, R11 ;  /* 0x0000000b000b7213 */ /* 0x000fe80000000000 */
[----:B------:R-:W-:Y:S05]  /*1ea50*/  I2FP.F32.S32 R11, R11 ;  /* 0x0000000b000b7245 */ /* 0x000fea0000201400 */
[----:B------:R-:W-:Y:S01]  /*1ea60*/  @P0 LOP3.LUT R163, R163, 0x20000000, RZ, 0xfc, !PT ;  /* 0x20000000a3a30812 */ /* 0x000fe200078efcff */
[-C--:B------:R-:W-:Y:S01]  /*1ea70*/  FFMA.FTZ R207, -R154, R11.reuse, R207 ;  /* 0x0000000b9acf7223 */ /* 0x080fe200000101cf */
[-C--:B------:R-:W-:Y:S01]  /*1ea80*/  ISETP.GE.AND P0, PT, R8, R158.reuse, PT ;  /* 0x0000009e0800720c */ /* 0x080fe20003f06270 */
[----:B------:R-:W-:Y:S01]  /*1ea90*/  FFMA.FTZ R213, -R154, R11, R213 ;  /* 0x0000000b9ad57223 */ /* 0x000fe200000101d5 */
[----:B------:R-:W-:Y:S01]  /*1eaa0*/  LOP3.LUT R163, R163, 0xfffffdff, RZ, 0xc0, !PT ;  /* 0xfffffdffa3a37812 */ /* 0x000fe200078ec0ff */
[----:B------:R-:W-:Y:S01]  /*1eab0*/  VIADD R11, R161, 0xffffffe8 ;  /* 0xffffffe8a10b7836 */ /* 0x000fe20000000000 */
[----:B------:R-:W-:Y:S02]  /*1eac0*/  FSEL R195, R195, -INF , P0 ;  /* 0xff800000c3c37808 */ /* 0x000fe40000000000 */
[-C--:B------:R-:W-:Y:S02]  /*1ead0*/  ISETP.GE.AND P0, PT, R12, R157.reuse, PT ;  /* 0x0000009d0c00720c */ /* 0x080fe40003f06270 */
[----:B------:R-:W-:Y:S02]  /*1eae0*/  @P1 LOP3.LUT R163, R163, 0x200, RZ, 0xfc, !PT ;  /* 0x00000200a3a31812 */ /* 0x000fe400078efcff */
[----:B------:R-:W-:Y:S02]  /*1eaf0*/  FSEL R193, R193, -INF , P0 ;  /* 0xff800000c1c17808 */ /* 0x000fe40000000000 */
[----:B------:R-:W-:Y:S02]  /*1eb00*/  ISETP.GE.AND P0, PT, R10, R157, PT ;  /* 0x0000009d0a00720c */ /* 0x000fe40003f06270 */
[----:B------:R-:W-:Y:S02]  /*1eb10*/  LOP3.LUT R163, R163, 0xefffffff, RZ, 0xc0, !PT ;  /* 0xefffffffa3a37812 */ /* 0x000fe400078ec0ff */
[----:B------:R-:W-:Y:S02]  /*1eb20*/  FSEL R31, R31, -INF , P0 ;  /* 0xff8000001f1f7808 */ /* 0x000fe40000000000 */
[----:B------:R-:W-:Y:S02]  /*1eb30*/  ISETP.GE.AND P0, PT, R7, R158, PT ;  /* 0x0000009e0700720c */ /* 0x000fe40003f06270 */
[----:B------:R-:W-:Y:S02]  /*1eb40*/  ISETP.GE.AND P1, PT, R18, R156, PT ;  /* 0x0000009c1200720c */ /* 0x000fe40003f26270 */
[----:B------:R-:W-:Y:S02]  /*1eb50*/  FSEL R37, R37, -INF , P0 ;  /* 0xff80000025257808 */ /* 0x000fe40000000000 */
[-C--:B------:R-:W-:Y:S02]  /*1eb60*/  ISETP.GE.AND P0, PT, R162, R158.reuse, PT ;  /* 0x0000009ea200720c */ /* 0x080fe40003f06270 */
[----:B------:R-:W-:Y:S02]  /*1eb70*/  IABS R11, R11 ;  /* 0x0000000b000b7213 */ /* 0x000fe40000000000 */
[----:B------:R-:W-:Y:S02]  /*1eb80*/  FSEL R199, R199, -INF , P0 ;  /* 0xff800000c7c77808 */ /* 0x000fe40000000000 */
[----:B------:R-:W-:Y:S02]  /*1eb90*/  ISETP.GE.AND P0, PT, R8, R157, PT ;  /* 0x0000009d0800720c */ /* 0x000fe40003f06270 */
[----:B------:R-:W-:Y:S02]  /*1eba0*/  I2FP.F32.S32 R11, R11 ;  /* 0x0000000b000b7245 */ /* 0x000fe40000201400 */
[----:B------:R-:W-:Y:S02]  /*1ebb0*/  FSEL R197, R197, -INF , P0 ;  /* 0xff800000c5c57808 */ /* 0x000fe40000000000 */
[----:B------:R-:W-:Y:S01]  /*1ebc0*/  ISETP.GE.AND P0, PT, R6, R157, PT ;  /* 0x0000009d0600720c */ /* 0x000fe20003f06270 */
[CC--:B------:R-:W-:Y:S01]  /*1ebd0*/  FFMA.FTZ R45, -R154.reuse, R11.reuse, R45 ;  /* 0x0000000b9a2d7223 */ /* 0x0c0fe2000001012d */
[----:B------:R-:W-:Y:S01]  /*1ebe0*/  FFMA.FTZ R51, -R154, R11, R51 ;  /* 0x0000000b9a337223 */ /* 0x000fe20000010133 */
[----:B------:R-:W-:Y:S01]  /*1ebf0*/  VIADD R11, R161, 0xffffffe1 ;  /* 0xffffffe1a10b7836 */ /* 0x000fe20000000000 */
[----:B------:R-:W-:Y:S02]  /*1ec00*/  FSEL R35, R35, -INF , P0 ;  /* 0xff80000023237808 */ /* 0x000fe40000000000 */
[----:B------:R-:W-:Y:S01]  /*1ec10*/  ISETP.GE.AND P0, PT, R18, R155, PT ;  /* 0x0000009b1200720c */ /* 0x000fe20003f06270 */
[----:B------:R-:W-:Y:S01]  /*1ec20*/  VIADD R18, R162, 0x20 ;  /* 0x00000020a2127836 */ /* 0x000fe20000000000 */
[----:B------:R-:W-:Y:S04]  /*1ec30*/  IABS R11, R11 ;  /* 0x0000000b000b7213 */ /* 0x000fe80000000000 */
[----:B------:R-:W-:Y:S05]  /*1ec40*/  I2FP.F32.S32 R11, R11 ;  /* 0x0000000b000b7245 */ /* 0x000fea0000201400 */
[CC--:B------:R-:W-:Y:S01]  /*1ec50*/  FFMA.FTZ R211, -R154.reuse, R11.reuse, R211 ;  /* 0x0000000b9ad37223 */ /* 0x0c0fe200000101d3 */
        /* <DEDUP_REMOVED lines=8> */
[-C--:B------:R-:W-:Y:S01]  /*1ece0*/  ISETP.GE.AND P1, PT, R17, R156.reuse, PT ;  /* 0x0000009c1100720c */ /* 0x080fe20003f26270 */
[----:B------:R-:W-:Y:S01]  /*1ecf0*/  VIADD R17, R162, 0x9 ;  /* 0x00000009a2117836 */ /* 0x000fe20000000000 */
[----:B------:R-:W-:Y:S02]  /*1ed00*/  LOP3.LUT R163, R163, 0xf7ffffff, RZ, 0xc0, !PT ;  /* 0xf7ffffffa3a37812 */ /* 0x000fe400078ec0ff */
[----:B------:R-:W-:Y:S02]  /*1ed10*/  IABS R11, R11 ;  /* 0x0000000b000b7213 */ /* 0x000fe40000000000 */
[----:B------:R-:W-:Y:S02]  /*1ed20*/  ISETP.GE.AND P5, PT, R17, R156, PT ;  /* 0x0000009c1100720c */ /* 0x000fe40003fa6270 */
        /* <DEDUP_REMOVED lines=10> */
[----:B------:R-:W-:Y:S02]  /*1edd0*/  FSEL R24, R201, -INF , P0 ;  /* 0xff800000c9187808 */ /* 0x000fe40000000000 */
[C---:B------:R-:W-:Y:S02]  /*1ede0*/  ISETP.GE.AND P0, PT, R15.reuse, R155, PT ;  /* 0x0000009b0f00720c */ /* 0x040fe40003f06270 */
[----:B------:R-:W-:Y:S01]  /*1edf0*/  ISETP.GE.AND P1, PT, R15, R156, PT ;  /* 0x0000009c0f00720c */ /* 0x000fe20003f26270 */
[----:B------:R-:W-:Y:S01]  /*1ee00*/  VIADD R15, R162, 0x10 ;  /* 0x00000010a20f7836 */ /* 0x000fe20000000000 */
[----:B------:R-:W-:Y:S02]  /*1ee10*/  LOP3.LUT R163, R163, 0xfbffffff, RZ, 0xc0, !PT ;  /* 0xfbffffffa3a37812 */ /* 0x000fe400078ec0ff */
[----:B------:R-:W-:Y:S02]  /*1ee20*/  IABS R11, R11 ;  /* 0x0000000b000b7213 */ /* 0x000fe40000000000 */
[----:B------:R-:W-:Y:S02]  /*1ee30*/  P2R R30, PR, RZ, 0x20 ;  /* 0x00000020ff1e7803 */ /* 0x000fe40000000000 */
[----:B------:R-:W-:Y:S02]  /*1ee40*/  I2FP.F32.S32 R11, R11 ;  /* 0x0000000b000b7245 */ /* 0x000fe40000201400 */
[----:B------:R-:W-:Y:S02]  /*1ee50*/  LOP3.LUT P5, RZ, R164, 0x8, RZ, 0xc0, !PT ;  /* 0x00000008a4ff7812 */ /* 0x000fe400078ac0ff */
[----:B------:R-:W-:Y:S01]  /*1ee60*/  @P0 LOP3.LUT R163, R163, 0x4000000, RZ, 0xfc, !PT ;  /* 0x04000000a3a30812 */ /* 0x000fe200078efcff */
[CC--:B------:R-:W-:Y:S01]  /*1ee70*/  FFMA.FTZ R215, -R154.reuse, R11.reuse, R215 ;  /* 0x0000000b9ad77223 */ /* 0x0c0fe200000101d7 */
[----:B------:R-:W-:Y:S01]  /*1ee80*/  ISETP.GE.AND P0, PT, R15, R158, PT ;  /* 0x0000009e0f00720c */ /* 0x000fe20003f06270 */
[----:B------:R-:W-:Y:S01]  /*1ee90*/  FFMA.FTZ R221, -R154, R11, R221 ;  /* 0x0000000b9add7223 */ /* 0x000fe200000101dd */
[----:B------:R-:W-:Y:S01]  /*1eea0*/  LOP3.LUT R163, R163, 0xffffffbf, RZ, 0xc0, !PT ;  /* 0xffffffbfa3a37812 */ /* 0x000fe200078ec0ff */
[----:B------:R-:W-:Y:S01]  /*1eeb0*/  VIADD R11, R161, 0xffffffd8 ;  /* 0xffffffd8a10b7836 */ /* 0x000fe20000000000 */
[----:B------:R-:W-:Y:S02]  /*1eec0*/  FSEL R181, R207, -INF , P0 ;  /* 0xff800000cfb57808 */ /* 0x000fe40000000000 */
[----:B------:R-:W-:Y:S02]  /*1eed0*/  ISETP.GE.AND P0, PT, R13, R155, PT ;  /* 0x0000009b0d00720c */ /* 0x000fe40003f06270 */
[----:B------:R-:W-:Y:S02]  /*1eee0*/  @P1 LOP3.LUT R163, R163, 0x40, RZ, 0xfc, !PT ;  /* 0x00000040a3a31812 */ /* 0x000fe400078efcff */
[----:B------:R-:W-:Y:S01]  /*1eef0*/  ISETP.GE.AND P1, PT, R13, R156, PT ;  /* 0x0000009c0d00720c */ /* 0x000fe20003f26270 */
[----:B------:R-:W-:Y:S01]  /*1ef00*/  VIADD R13, R162, 0x11 ;  /* 0x00000011a20d7836 */ /* 0x000fe20000000000 */
[----:B------:R-:W-:Y:S02]  /*1ef10*/  LOP3.LUT R163, R163, 0xfdffffff, RZ, 0xc0, !PT ;  /* 0xfdffffffa3a37812 */ /* 0x000fe400078ec0ff */
[----:B------:R-:W-:Y:S02]  /*1ef20*/  IABS R11, R11 ;  /* 0x0000000b000b7213 */ /* 0x000fe40000000000 */
[----:B------:R-:W-:Y:S02]  /*1ef30*/  FSEL R21, R14, -INF , !P5 ;  /* 0xff8000000e157808 */ /* 0x000fe40006800000 */
        /* <DEDUP_REMOVED lines=16> */
[C---:B------:R-:W-:Y:S01]  /*1f040*/  VIADD R16, R162.reuse, 0x21 ;  /* 0x00000021a2107836 */ /* 0x040fe20000000000 */
[----:B------:R-:W-:Y:S02]  /*1f050*/  IABS R11, R11 ;  /* 0x0000000b000b7213 */ /* 0x000fe40000000000 */
[----:B------:R-:W-:Y:S01]  /*1f060*/  FSEL R203, R5, -INF , !P4 ;  /* 0xff80000005cb7808 */ /* 0x000fe20006000000 */
[----:B------:R-:W-:Y:S01]  /*1f070*/  VIADD R5, R162, 0x38 ;  /* 0x00000038a2057836 */ /* 0x000fe20000000000 */
[----:B------:R-:W-:Y:S02]  /*1f080*/  I2FP.F32.S32 R11, R11 ;  /* 0x0000000b000b7245 */ /* 0x000fe40000201400 */
[----:B------:R-:W-:Y:S02]  /*1f090*/  ISETP.GE.AND P4, PT, R15, R156, PT ;  /* 0x0000009c0f00720c */ /* 0x000fe40003f86270 */
[----:B------:R-:W-:Y:S01]  /*1f0a0*/  LOP3.LUT P5, RZ, R164, 0x1, RZ, 0xc0, !PT ;  /* 0x00000001a4ff7812 */ /* 0x000fe200078ac0ff */
[CC--:B------:R-:W-:Y:S01]  /*1f0b0*/  FFMA.FTZ R61, -R154.reuse, R11.reuse, R61 ;  /* 0x0000000b9a3d7223 */ /* 0x0c0fe2000001013d */
[----:B------:R-:W-:Y:S01]  /*1f0c0*/  @P0 LOP3.LUT R163, R163, 0x1000000, RZ, 0xfc, !PT ;  /* 0x01000000a3a30812 */ /* 0x000fe200078efcff */
[----:B------:R-:W-:Y:S01]  /*1f0d0*/  FFMA.FTZ R219, -R154, R11, R219 ;  /* 0x0000000b9adb7223 */ /* 0x000fe200000101db */
[----:B------:R-:W-:Y:S01]  /*1f0e0*/  ISETP.GE.AND P0, PT, R22, R158, PT ;  /* 0x0000009e1600720c */ /* 0x000fe20003f06270 */
[----:B------:R-:W-:Y:S01]  /*1f0f0*/  VIADD R11, R161, 0xffffffd0 ;  /* 0xffffffd0a10b7836 */ /* 0x000fe20000000000 */
[----:B------:R-:W-:Y:S02]  /*1f100*/  LOP3.LUT R163, R163, 0xffffffef, RZ, 0xc0, !PT ;  /* 0xffffffefa3a37812 */ /* 0x000fe400078ec0ff */
[----:B------:R-:W-:Y:S02]  /*1f110*/  FSEL R179, R211, -INF , P0 ;  /* 0xff800000d3b37808 */ /* 0x000fe40000000000 */
[C---:B------:R-:W-:Y:S02]  /*1f120*/  ISETP.GE.AND P0, PT, R12.reuse, R155, PT ;  /* 0x0000009b0c00720c */ /* 0x040fe40003f06270 */
[----:B------:R-:W-:Y:S02]  /*1f130*/  @P1 LOP3.LUT R163, R163, 0x10, RZ, 0xfc, !PT ;  /* 0x00000010a3a31812 */ /* 0x000fe400078efcff */
[----:B------:R-:W-:Y:S01]  /*1f140*/  ISETP.GE.AND P1, PT, R12, R156, PT ;  /* 0x0000009c0c00720c */ /* 0x000fe20003f26270 */
        /* <DEDUP_REMOVED lines=12> */
[-C--:B------:R-:W-:Y:S01]  /*1f210*/  ISETP.GE.AND P0, PT, R15, R157.reuse, PT ;  /* 0x0000009d0f00720c */ /* 0x080fe20003f06270 */
[----:B------:R-:W-:Y:S01]  /*1f220*/  VIADD R161, R161, 0x80 ;  /* 0x00000080a1a17836 */ /* 0x000fe20000000000 */
        /* <DEDUP_REMOVED lines=8> */
[----:B------:R-:W-:Y:S02]  /*1f2b0*/  IABS R11, R11 ;  /* 0x0000000b000b7213 */ /* 0x000fe40000000000 */
[----:B------:R-:W-:Y:S02]  /*1f2c0*/  P2R R38, PR, RZ, 0x10 ;  /* 0x00000010ff267803 */ /* 0x000fe40000000000 */
[----:B------:R-:W-:Y:S05]  /*1f2d0*/  I2FP.F32.S32 R11, R11 ;  /* 0x0000000b000b7245 */ /* 0x000fea0000201400 */
[----:B------:R-:W-:Y:S01]  /*1f2e0*/  @P0 LOP3.LUT R163, R163, 0x400000, RZ, 0xfc, !PT ;  /* 0x00400000a3a30812 */ /* 0x000fe200078efcff */
[-C--:B------:R-:W-:Y:S01]  /*1f2f0*/  FFMA.FTZ R233, -R154, R11.reuse, R233 ;  /* 0x0000000b9ae97223 */ /* 0x080fe200000101e9 */
[-C--:B------:R-:W-:Y:S01]  /*1f300*/  ISETP.GE.AND P0, PT, R18, R158.reuse, PT ;  /* 0x0000009e1200720c */ /* 0x080fe20003f06270 */
[----:B------:R-:W-:Y:S01]  /*1f310*/  FFMA.FTZ R11, -R154, R11, R123 ;  /* 0x0000000b9a0b7223 */ /* 0x000fe2000001017b */
        /* <DEDUP_REMOVED lines=11> */
[C---:B------:R-:W-:Y:S02]  /*1f3d0*/  ISETP.GE.AND P0, PT, R8.reuse, R155, PT ;  /* 0x0000009b0800720c */ /* 0x040fe40003f06270 */
[----:B------:R-:W-:Y:S02]  /*1f3e0*/  LOP3.LUT R163, R163, 0xffdfffff, RZ, 0xc0, !PT ;  /* 0xffdfffffa3a37812 */ /* 0x000fe400078ec0ff */
[-C--:B------:R-:W-:Y:S01]  /*1f3f0*/  ISETP.GE.AND P2, PT, R8, R156.reuse, PT ;  /* 0x0000009c0800720c */ /* 0x080fe20003f46270 */
[C---:B------:R-:W-:Y:S01]  /*1f400*/  VIADD R8, R162.reuse, 0x30 ;  /* 0x00000030a2087836 */ /* 0x040fe20000000000 */
[-C--:B------:R-:W-:Y:S01]  /*1f410*/  ISETP.GE.AND P1, PT, R7, R156.reuse, PT ;  /* 0x0000009c0700720c */ /* 0x080fe20003f26270 */
[----:B------:R-:W-:Y:S03]  /*1f420*/  VIADD R7, R162, 0x31 ;  /* 0x00000031a2077836 */ /* 0x000fe60000000000 */
        /* <DEDUP_REMOVED lines=10> */
[----:B------:R-:W-:Y:S01]  /*1f4d0*/  ISETP.GE.AND P2, PT, R6, R156, PT ;  /* 0x0000009c0600720c */ /* 0x000fe20003f46270 */
[----:B------:R-:W-:Y:S01]  /*1f4e0*/  VIADD R6, R162, 0x39 ;  /* 0x00000039a2067836 */ /* 0x000fe20000000000 */
[----:B------:R-:W-:Y:S02]  /*1f4f0*/  FSEL R131, R217, -INF , P0 ;  /* 0xff800000d9837808 */ /* 0x000fe40000000000 */
[----:B------:R-:W-:Y:S02]  /*1f500*/  ISETP.GE.AND P0, PT, R16, R157, PT ;  /* 0x0000009d1000720c */ /* 0x000fe40003f06270 */
[----:B------:R-:W-:Y:S02]  /*1f510*/  LOP3.LUT R163, R163, 0xfffffffe, RZ, 0xc0, !PT ;  /* 0xfffffffea3a37812 */ /* 0x000fe400078ec0ff */
[----:B------:R-:W-:Y:S02]  /*1f520*/  FSEL R55, R55, -INF , P0 ;  /* 0xff80000037377808 */ /* 0x000fe40000000000 */
[-C--:B------:R-:W-:Y:S02]  /*1f530*/  ISETP.GE.AND P0, PT, R19, R155.reuse, PT ;  /* 0x0000009b1300720c */ /* 0x080fe40003f06270 */
[----:B------:R-:W-:Y:S02]  /*1f540*/  P2R R40, PR, RZ, 0x2 ;  /* 0x00000002ff287803 */ /* 0x000fe40000000000 */
[----:B------:R-:W-:Y:S02]  /*1f550*/  @P2 LOP3.LUT R163, R163, 0x1, RZ, 0xfc, !PT ;  /* 0x00000001a3a32812 */ /* 0x000fe400078efcff */
[-C--:B------:R-:W-:Y:S02]  /*1f560*/  ISETP.GE.AND P2, PT, R15, R155.reuse, PT ;  /* 0x0000009b0f00720c */ /* 0x080fe40003f46270 */
[----:B------:R-:W-:Y:S02]  /*1f570*/  LOP3.LUT R163, R163, 0xfff7ffff, RZ, 0xc0, !PT ;  /* 0xfff7ffffa3a37812 */ /* 0x000fe400078ec0ff */
[----:B------:R-:W-:Y:S02]  /*1f580*/  P2R R32, PR, RZ, 0x4 ;  /* 0x00000004ff207803 */ /* 0x000fe40000000000 */
[----:B------:R-:W-:Y:S02]  /*1f590*/  LOP3.LUT P2, RZ, R164, 0x2, RZ, 0xc0, !PT ;  /* 0x00000002a4ff7812 */ /* 0x000fe4000784c0ff */
[----:B------:R-:W-:Y:S02]  /*1f5a0*/  @P0 LOP3.LUT R163, R163, 0x80000, RZ, 0xfc, !PT ;  /* 0x00080000a3a30812 */ /* 0x000fe400078efcff */
[-C--:B------:R-:W-:Y:S02]  /*1f5b0*/  ISETP.GE.AND P0, PT, R8, R158.reuse, PT ;  /* 0x0000009e0800720c */ /* 0x080fe40003f06270 */
[----:B------:R-:W-:Y:S02]  /*1f5c0*/  LOP3.LUT R163, R163, 0xfffbffff, RZ, 0xc0, !PT ;  /* 0xfffbffffa3a37812 */ /* 0x000fe400078ec0ff */
[----:B------:R-:W-:Y:S02]  /*1f5d0*/  FSEL R172, R233, -INF , P0 ;  /* 0xff800000e9ac7808 */ /* 0x000fe40000000000 */
[----:B------:R-:W-:Y:S02]  /*1f5e0*/  ISETP.GE.AND P0, PT, R17, R155, PT ;  /* 0x0000009b1100720c */ /* 0x000fe40003f06270 */
[----:B------:R-:W-:Y:S02]  /*1f5f0*/  FSEL R15, R3, -INF , !P2 ;  /* 0xff800000030f7808 */ /* 0x000fe40005000000 */
[----:B------:R-:W2:Y:S01]  /*1f600*/  LD.E R3, desc[UR4][R116.64+0xdc] ;  /* 0x0000dc0474037980 */ /* 0x000ea2000c101900 */
[----:B------:R-:W-:Y:S02]  /*1f610*/  FSEL R13, R9, -INF , !P5 ;  /* 0xff800000090d7808 */ /* 0x000fe40006800000 */
[----:B------:R-:W-:Y:S02]  /*1f620*/  P2R R39, PR, RZ, 0x8 ;  /* 0x00000008ff277803 */ /* 0x000fe40000000000 */
[----:B------:R-:W-:Y:S04]  /*1f630*/  FSEL R19, R169, -INF , !P6 ;  /* 0xff800000a9137808 */ /* 0x000fe80007000000 */
[----:B------:R-:W-:Y:S02]  /*1f640*/  @P0 LOP3.LUT R163, R163, 0x40000, RZ, 0xfc, !PT ;  /* 0x00040000a3a30812 */ /* 0x000fe400078efcff */
[-C--:B------:R-:W-:Y:S02]  /*1f650*/  ISETP.GE.AND P0, PT, R7, R158.reuse, PT ;  /* 0x0000009e0700720c */ /* 0x080fe40003f06270 */
[C---:B------:R-:W-:Y:S02]  /*1f660*/  LOP3.LUT P1, RZ, R163.reuse, 0x200000, RZ, 0xc0, !PT ;  /* 0x00200000a3ff7812 */ /* 0x040fe4000782c0ff */
[----:B------:R-:W-:Y:S02]  /*1f670*/  FSEL R170, R170, -INF , P0 ;  /* 0xff800000aaaa7808 */ /* 0x000fe40000000000 */
[----:B------:R-:W-:Y:S02]  /*1f680*/  P2R R14, PR, RZ, 0x2 ;  /* 0x00000002ff0e7803 */ /* 0x000fe40000000000 */
[C---:B------:R-:W-:Y:S02]  /*1f690*/  LOP3.LUT P1, RZ, R163.reuse, 0x10, RZ, 0xc0, !PT ;  /* 0x00000010a3ff7812 */ /* 0x040fe4000782c0ff */
[-C--:B------:R-:W-:Y:S02]  /*1f6a0*/  ISETP.GE.AND P0, PT, R12, R157.reuse, PT ;  /* 0x0000009d0c00720c */ /* 0x080fe40003f06270 */
[----:B------:R-:W-:Y:S02]  /*1f6b0*/  P2R R42, PR, RZ, 0x2 ;  /* 0x00000002ff2a7803 */ /* 0x000fe40000000000 */
[----:B------:R-:W-:Y:S02]  /*1f6c0*/  LOP3.LUT P1, RZ, R163, 0x20, RZ, 0xc0, !PT ;  /* 0x00000020a3ff7812 */ /* 0x000fe4000782c0ff */
        /* <DEDUP_REMOVED lines=11> */
[C---:B------:R-:W-:Y:S02]  /*1f780*/  LOP3.LUT P1, RZ, R163.reuse, 0x80, RZ, 0xc0, !PT ;  /* 0x00000080a3ff7812 */ /* 0x040fe4000782c0ff */
[----:B------:R-:W-:Y:S02]  /*1f790*/  FSEL R126, R126, -INF , P0 ;  /* 0xff8000007e7e7808 */ /* 0x000fe40000000000 */
[----:B------:R-:W-:Y:S02]  /*1f7a0*/  P2R R54, PR, RZ, 0x2 ;  /* 0x00000002ff367803 */ /* 0x000fe40000000000 */
[----:B------:R-:W-:Y:S02]  /*1f7b0*/  LOP3.LUT P1, RZ, R163, 0x1000000, RZ, 0xc0, !PT ;  /* 0x01000000a3ff7812 */ /* 0x000fe4000782c0ff */
[----:B------:R-:W-:Y:S02]  /*1f7c0*/  ISETP.GE.AND P0, PT, R5, R158, PT ;  /* 0x0000009e0500720c */ /* 0x000fe40003f06270 */
        /* <DEDUP_REMOVED lines=38> */
[C---:B------:R-:W-:Y:S02]  /*1fa30*/  LOP3.LUT P2, RZ, R163.reuse, 0x2, RZ, 0xc0, !PT ;  /* 0x00000002a3ff7812 */ /* 0x040fe4000784c0ff */
[----:B------:R-:W-:Y:S02]  /*1fa40*/  P2R R67, PR, RZ, 0x2 ;  /* 0x00000002ff437803 */ /* 0x000fe40000000000 */
[C---:B------:R-:W-:Y:S02]  /*1fa50*/  LOP3.LUT P1, RZ, R163.reuse, 0x4000, RZ, 0xc0, !PT ;  /* 0x00004000a3ff7812 */ /* 0x040fe4000782c0ff */
[----:B------:R-:W-:Y:S02]  /*1fa60*/  LOP3.LUT P6, RZ, R163, 0x8000, RZ, 0xc0, !PT ;  /* 0x00008000a3ff7812 */ /* 0x000fe400078cc0ff */
        /* <DEDUP_REMOVED lines=64> */
[----:B------:R-:W-:Y:S02]  /*1fe70*/  FSEL R195, R199, -INF , !P0 ;  /* 0xff800000c7c37808 */ /* 0x000fe40004000000 */
[C---:B------:R-:W-:Y:S02]  /*1fe80*/  LOP3.LUT P0, RZ, R163.reuse, 0x40000, RZ, 0xc0, !PT ;  /* 0x00040000a3ff7812 */ /* 0x040fe4000780c0ff */
[----:B------:R-:W-:Y:S02]  /*1fe90*/  LOP3.LUT P4, RZ, R163, 0x4, RZ, 0xc0, !PT ;  /* 0x00000004a3ff7812 */ /* 0x000fe4000788c0ff */
[----:B------:R-:W-:Y:S02]  /*1fea0*/  FMNMX3.FTZ R2, R2, R221, R219, !PT ;  /* 0x000000dd02027276 */ /* 0x000fe400078100db */
[----:B------:R-:W-:Y:S02]  /*1feb0*/  FSEL R185, R41, -INF , !P0 ;  /* 0xff80000029b97808 */ /* 0x000fe40004000000 */
[CC--:B------:R-:W-:Y:S01]  /*1fec0*/  ISETP.GE.AND P0, PT, R162.reuse, R156.reuse, PT ;  /* 0x0000009ca200720c */ /* 0x0c0fe20003f06270 */
[----:B------:R-:W-:Y:S01]  /*1fed0*/  VIADD R162, R162, 0xffffff80 ;  /* 0xffffff80a2a27836 */ /* 0x000fe20000000000 */
[----:B------:R-:W-:Y:S02]  /*1fee0*/  FSEL R197, R35, -INF , !P5 ;  /* 0xff80000023c57808 */ /* 0x000fe40006800000 */
[----:B------:R-:W-:Y:S02]  /*1fef0*/  FMNMX3.FTZ R0, R0, R213, R211, !PT ;  /* 0x000000d500007276 */ /* 0x000fe400078100d3 */
[----:B------:R-:W-:Y:S02]  /*1ff00*/  FSEL R207, R31, -INF , !P4 ;  /* 0xff8000001fcf7808 */ /* 0x000fe40006000000 */
[----:B------:R-:W-:Y:S02]  /*1ff10*/  ISETP.NE.AND P5, PT, R30, RZ, PT ;  /* 0x000000ff1e00720c */ /* 0x000fe40003fa5270 */
[----:B------:R-:W-:Y:S02]  /*1ff20*/  FMNMX3.FTZ R2, R2, R65, R215, !PT ;  /* 0x0000004102027276 */ /* 0x000fe400078100d7 */
[----:B------:R-:W-:Y:S02]  /*1ff30*/  FSEL R191, R24, -INF , !P0 ;  /* 0xff80000018bf7808 */ /* 0x000fe40004000000 */
[----:B------:R-:W-:Y:S02]  /*1ff40*/  ISETP.GE.AND P0, PT, R22, R155, PT ;  /* 0x0000009b1600720c */ /* 0x000fe40003f06270 */
[----:B------:R-:W-:Y:S02]  /*1ff50*/  LOP3.LUT P6, RZ, R163, 0x80000, RZ, 0xc0, !PT ;  /* 0x00080000a3ff7812 */ /* 0x000fe400078cc0ff */
[----:B------:R-:W-:Y:S02]  /*1ff60*/  FMNMX3.FTZ R0, R0, R205, R203, !PT ;  /* 0x000000cd00007276 */ /* 0x000fe400078100cb */
[----:B------:R-:W-:Y:S02]  /*1ff70*/  FSEL R173, R43, -INF , !P5 ;  /* 0xff8000002bad7808 */ /* 0x000fe40006800000 */
[----:B------:R-:W-:Y:S02]  /*1ff80*/  FMNMX3.FTZ R2, R2, R209, R207, !PT ;  /* 0x000000d102027276 */ /* 0x000fe400078100cf */
[----:B------:R-:W-:Y:S02]  /*1ff90*/  ISETP.GE.AND P5, PT, R20, R155, PT ;  /* 0x0000009b1400720c */ /* 0x000fe40003fa6270 */
[----:B------:R-:W-:Y:S02]  /*1ffa0*/  FSEL R179, R179, -INF , !P0 ;  /* 0xff800000b3b37808 */ /* 0x000fe40004000000 */
[----:B------:R-:W-:Y:S02]  /*1ffb0*/  FSEL R187, R28, -INF , !P6 ;  /* 0xff8000001cbb7808 */ /* 0x000fe40007000000 */
[-C--:B------:R-:W-:Y:S01]  /*1ffc0*/  ISETP.GE.AND P0, PT, R20, R156.reuse, PT ;  /* 0x0000009c1400720c */ /* 0x080fe20003f06270 */
[----:B------:R-:W-:Y:S01]  /*1ffd0*/  LDSM.16.MT88.4 R28, [R120+0xb000] ;  /* 0x00b00000781c783b */ /* 0x000fe20000004200 */
[----:B------:R-:W-:Y:S02]  /*1ffe0*/  ISETP.NE.AND P1, PT, R40, RZ, PT ;  /* 0x000000ff2800720c */ /* 0x000fe40003f25270 */
[----:B------:R-:W-:Y:S02]  /*1fff0*/  FMNMX3.FTZ R0, R0, R195, R193, !PT ;  /* 0x000000c300007276 */ /* 0x000fe400078100c1 */
[----:B------:R-:W-:Y:S02]  /*20000*/  ISETP.NE.AND P6, PT, R26, RZ, PT ;  /* 0x000000ff1a00720c */ /* 0x000fe40003fc5270 */
[----:B------:R-:W-:Y:S02]  /*20010*/  FMNMX3.FTZ R2, R2, R201, R197, !PT ;  /* 0x000000c902027276 */ /* 0x000fe400078100c5 */
[----:B------:R-:W-:Y:S02]  /*20020*/  FSEL R178, R178, -INF , !P5 ;  /* 0xff800000b2b27808 */ /* 0x000fe40006800000 */
[----:B------:R-:W-:Y:S02]  /*20030*/  ISETP.GE.AND P5, PT, R18, R155, PT ;  /* 0x0000009b1200720c */ /* 0x000fe40003fa6270 */
[----:B------:R-:W-:Y:S02]  /*20040*/  FSEL R169, R47, -INF , !P1 ;  /* 0xff8000002fa97808 */ /* 0x000fe40004800000 */
[----:B------:R-:W-:Y:S01]  /*20050*/  FSEL R139, R139, -INF , !P0 ;  /* 0xff8000008b8b7808 */ /* 0x000fe20004000000 */
[----:B------:R-:W-:Y:S01]  /*20060*/  LDSM.16.MT88.4 R44, [R120+0xd000] ;  /* 0x00d00000782c783b */ /* 0x000fe20000004200 */
[----:B------:R-:W-:Y:S02]  /*20070*/  FMNMX3.FTZ R0, R0, R187, R185, !PT ;  /* 0x000000bb00007276 */ /* 0x000fe400078100b9 */
[----:B------:R-:W-:Y:S02]  /*20080*/  ISETP.NE.AND P4, PT, R38, RZ, PT ;  /* 0x000000ff2600720c */ /* 0x000fe40003f85270 */
[----:B------:R-:W-:Y:S02]  /*20090*/  FSEL R183, R183, -INF , !P6 ;  /* 0xff800000b7b77808 */ /* 0x000fe40007000000 */
[-C--:B------:R-:W-:Y:S02]  /*200a0*/  ISETP.GE.AND P1, PT, R16, R155.reuse, PT ;  /* 0x0000009b1000720c */ /* 0x080fe40003f26270 */
[----:B------:R-:W-:Y:S02]  /*200b0*/  ISETP.GE.AND P0, PT, R10, R155, PT ;  /* 0x0000009b0a00720c */ /* 0x000fe40003f06270 */
[----:B------:R-:W-:Y:S02]  /*200c0*/  FMNMX3.FTZ R2, R2, R191, R189, !PT ;  /* 0x000000bf02027276 */ /* 0x000fe400078100bd */
[----:B------:R-:W-:Y:S02]  /*200d0*/  FSEL R177, R177, -INF , !P5 ;  /* 0xff800000b1b17808 */ /* 0x000fe40006800000 */
[----:B------:R-:W-:Y:S02]  /*200e0*/  FMNMX3.FTZ R0, R0, R181, R180, !PT ;  /* 0x000000b500007276 */ /* 0x000fe400078100b4 */
[-C--:B------:R-:W-:Y:S02]  /*200f0*/  ISETP.GE.AND P5, PT, R16, R156.reuse, PT ;  /* 0x0000009c1000720c */ /* 0x080fe40003fa6270 */
[-C--:B------:R-:W-:Y:S02]  /*20100*/  ISETP.GE.AND P6, PT, R22, R156.reuse, PT ;  /* 0x0000009c1600720c */ /* 0x080fe40003fc6270 */
[----:B------:R-:W-:Y:S02]  /*20110*/  FSEL R176, R176, -INF , !P1 ;  /* 0xff800000b0b07808 */ /* 0x000fe40004800000 */
        /* <DEDUP_REMOVED lines=8> */
[----:B------:R-:W-:Y:S02]  /*201a0*/  FMNMX3.FTZ R2, R2, R171, R169, !PT ;  /* 0x000000ab02027276 */ /* 0x000fe400078100a9 */
[-C--:B------:R-:W-:Y:S02]  /*201b0*/  ISETP.GE.AND P4, PT, R18, R156.reuse, PT ;  /* 0x0000009c1200720c */ /* 0x080fe40003f86270 */
[----:B------:R-:W-:Y:S02]  /*201c0*/  ISETP.GE.AND P5, PT, R7, R155, PT ;  /* 0x0000009b0700720c */ /* 0x000fe40003fa6270 */
[----:B------:R-:W-:Y:S02]  /*201d0*/  FSEL R172, R172, -INF , !P0 ;  /* 0xff800000acac7808 */ /* 0x000fe40004000000 */
[----:B------:R-:W-:Y:S02]  /*201e0*/  FSEL R175, R175, -INF , !P1 ;  /* 0xff800000afaf7808 */ /* 0x000fe40004800000 */
[-C--:B------:R-:W-:Y:S02]  /*201f0*/  ISETP.GE.AND P1, PT, R10, R156.reuse, PT ;  /* 0x0000009c0a00720c */ /* 0x080fe40003f26270 */
[-C--:B------:R-:W-:Y:S02]  /*20200*/  ISETP.GE.AND P0, PT, R7, R156.reuse, PT ;  /* 0x0000009c0700720c */ /* 0x080fe40003f06270 */
        /* <DEDUP_REMOVED lines=8> */
[----:B------:R-:W-:Y:S02]  /*20290*/  ISETP.GE.AND P1, PT, R5, R155, PT ;  /* 0x0000009b0500720c */ /* 0x000fe40003f26270 */
        /* <DEDUP_REMOVED lines=40> */
[C---:B------:R-:W-:Y:S02]  /*20520*/  VIADD R5, R120.reuse, 0x9000 ;  /* 0x0000900078057836 */ /* 0x040fe40000000000 */
[-CC-:B------:R-:W-:Y:S01]  /*20530*/  FFMA.FTZ R64, R21, R3.reuse, -R182.reuse ;  /* 0x0000000315407223 */ /* 0x180fe200000108b6 */
[-C--:B------:R-:W-:Y:S01]  /*20540*/  FFMA.FTZ R188, R19, R3.reuse, -R182 ;  /* 0x0000000313bc7223 */ /* 0x080fe200000108b6 */
        /* <DEDUP_REMOVED lines=14> */
[-CC-:B------:R-:W-:Y:S01]  /*20630*/  FFMA.FTZ R177, R177, R3.reuse, -R182.reuse ;  /* 0x00000003b1b17223 */ /* 0x180fe200000108b6 */
[-C--:B------:R-:W-:Y:S01]  /*20640*/  FFMA.FTZ R175, R175, R3.reuse, -R182 ;  /* 0x00000003afaf7223 */ /* 0x080fe200000108b6 */
[-CC-:B------:R-:W-:Y:S01]  /*20650*/  FFMA.FTZ R131, R131, R3.reuse, -R124.reuse ;  /* 0x0000000383837223 */ /* 0x180fe2000001087c */
[----:B------:R-:W4:Y:S01]  /*20660*/  LDSM.16.MT88.4 R36, [R118+0x2000] ;  /* 0x002000007624783b */ /* 0x000f220000004200 */
[-CC-:B------:R-:W-:Y:S01]  /*20670*/  FFMA.FTZ R125, R125, R3.reuse, -R124.reuse ;  /* 0x000000037d7d7223 */ /* 0x180fe2000001087c */
[-CC-:B------:R-:W-:Y:S01]  /*20680*/  FFMA.FTZ R121, R121, R3.reuse, -R124.reuse ;  /* 0x0000000379797223 */ /* 0x180fe2000001087c */
[--C-:B------:R-:W-:Y:S03]  /*20690*/  FFMA.FTZ R122, R122, R3, -R124.reuse ;  /* 0x000000037a7a7223 */ /* 0x100fe6000001087c */
[----:B------:R-:W5:Y:S01]  /*206a0*/  MUFU.EX2 R54, R4 ;  /* 0x0000000400367308 */ /* 0x000f620000000800 */
[----:B------:R-:W-:Y:S01]  /*206b0*/  ISETP.GT.AND P0, PT, R159, R136, PT ;  /* 0x000000889f00720c */ /* 0x000fe20003f04270 */
        /* <DEDUP_REMOVED lines=52> */
[--C-:B------:R-:W-:Y:S01]  /*20a00*/  FFMA.FTZ R100, R178, R3, -R182.reuse ;  /* 0x00000003b2647223 */ /* 0x100fe200000108b6 */
[----:B------:R-:W-:Y:S01]  /*20a10*/  FFMA.FTZ R233, R54, R165, R233 ;  /* 0x000000a536e97223 */ /* 0x000fe200000100e9 */
[-C--:B------:R-:W-:Y:S03]  /*20a20*/  FFMA.FTZ R165, R187, R3.reuse, -R182 ;  /* 0x00000003bba57223 */ /* 0x080fe600000108b6 */
[----:B------:R-:W-:Y:S01]  /*20a30*/  FADD.FTZ R233, R186, R233 ;  /* 0x000000e9bae97221 */ /* 0x000fe20000010000 */
[-C--:B------:R-:W-:Y:S03]  /*20a40*/  FFMA.FTZ R186, R123, R3.reuse, -R124 ;  /* 0x000000037bba7223 */ /* 0x080fe6000001087c */
[----:B------:R-:W-:Y:S01]  /*20a50*/  MUFU.EX2 R76, R76 ;  /* 0x0000004c004c7308 */ /* 0x000fe20000000800 */
[C---:B---3--:R-:W-:Y:S01]  /*20a60*/  F2FP.F16.F32.PACK_AB R59, R119.reuse, R130 ;  /* 0x00000082773b723e */ /* 0x048fe200000000ff */
[----:B------:R-:W-:Y:S04]  /*20a70*/  FADD.FTZ R130, R130, R233 ;  /* 0x000000e982827221 */ /* 0x000fe80000010000 */
[----:B------:R-:W-:Y:S01]  /*20a80*/  FADD.FTZ R130, R119, R130 ;  /* 0x0000008277827221 */ /* 0x000fe20000010000 */
[-C--:B------:R-:W-:Y:S01]  /*20a90*/  FFMA.FTZ R119, R195, R3.reuse, -R182 ;  /* 0x00000003c3777223 */ /* 0x080fe200000108b6 */
        /* <DEDUP_REMOVED lines=8> */
[C---:B------:R-:W-:Y:S08]  /*20b20*/  FMUL.FTZ R15, R54.reuse, R107 ;  /* 0x0000006b360f7220 */ /* 0x040ff00000410000 */
[----:B------:R-:W-:Y:S01]  /*20b30*/  MUFU.EX2 R78, R78 ;  /* 0x0000004e004e7308 */ /* 0x000fe20000000800 */
[C---:B--2---:R-:W-:Y:S03]  /*20b40*/  HMMA.16816.F32 R12, R56.reuse, R20, R12 ;  /* 0x00000014380c723c */ /* 0x044fe6000000180c */
[----:B------:R-:W-:Y:S01]  /*20b50*/  FMUL.FTZ R20, R55, R96 ;  /* 0x0000006037147220 */ /* 0x000fe20000410000 */
[--C-:B------:R-:W-:Y:S01]  /*20b60*/  FFMA.FTZ R96, R201, R3, -R124.reuse ;  /* 0x00000003c9607223 */ /* 0x100fe2000001087c */
[----:B------:R-:W-:Y:S04]  /*20b70*/  FMUL.FTZ R21, R55, R97 ;  /* 0x0000006137157220 */ /* 0x000fe80000410000 */
[----:B------:R-:W1:Y:S01]  /*20b80*/  MUFU.EX2 R95, R95 ;  /* 0x0000005f005f7308 */ /* 0x000e620000000800 */
[--C-:B------:R-:W-:Y:S01]  /*20b90*/  FFMA.FTZ R97, R197, R3, -R124.reuse ;  /* 0x00000003c5617223 */ /* 0x100fe2000001087c */
[C---:B------:R-:W-:Y:S03]  /*20ba0*/  HMMA.16816.F32 R16, R56.reuse, R22, R16 ;  /* 0x000000163810723c */ /* 0x040fe60000001810 */
[C---:B------:R-:W-:Y:S01]  /*20bb0*/  FMUL.FTZ R22, R54.reuse, R98 ;  /* 0x0000006236167220 */ /* 0x040fe20000410000 */
[----:B------:R-:W-:Y:S01]  /*20bc0*/  FMUL.FTZ R23, R54, R99 ;  /* 0x0000006336177220 */ /* 0x000fe20000410000 */
[-C--:B------:R-:W-:Y:S03]  /*20bd0*/  FFMA.FTZ R98, R209, R3.reuse, -R124 ;  /* 0x00000003d1627223 */ /* 0x080fe6000001087c */
[----:B------:R-:W2:Y:S01]  /*20be0*/  MUFU.EX2 R92, R92 ;  /* 0x0000005c005c7308 */ /* 0x000ea20000000800 */
[-C--:B------:R-:W-:Y:S01]  /*20bf0*/  FFMA.FTZ R99, R168, R3.reuse, -R182 ;  /* 0x00000003a8637223 */ /* 0x080fe200000108b6 */
[-C--:B------:R-:W-:Y:S01]  /*20c00*/  FFMA.FTZ R168, R171, R3.reuse, -R124 ;  /* 0x00000003aba87223 */ /* 0x080fe2000001087c */
[C---:B------:R-:W-:Y:S07]  /*20c10*/  HMMA.16816.F32 R20, R56.reuse, R28, R20 ;  /* 0x0000001c3814723c */ /* 0x040fee0000001814 */
[----:B------:R-:W3:Y:S01]  /*20c20*/  MUFU.EX2 R93, R93 ;  /* 0x0000005d005d7308 */ /* 0x000ee20000000800 */
[----:B------:R-:W-:Y:S01]  /*20c30*/  FMUL.FTZ R28, R55, R88 ;  /* 0x00000058371c7220 */ /* 0x000fe20000410000 */
[----:B------:R-:W-:Y:S01]  /*20c40*/  FFMA.FTZ R88, R205, R3, -R182 ;  /* 0x00000003cd587223 */ /* 0x000fe200000108b6 */
[----:B------:R-:W-:Y:S01]  /*20c50*/  FMUL.FTZ R29, R55, R89 ;  /* 0x00000059371d7220 */ /* 0x000fe20000410000 */
[----:B------:R-:W-:Y:S01]  /*20c60*/  FFMA.FTZ R89, R207, R3, -R124 ;  /* 0x00000003cf597223 */ /* 0x000fe2000001087c */
[C---:B------:R-:W-:Y:S03]  /*20c70*/  HMMA.16816.F32 R24, R56.reuse, R30, R24 ;  /* 0x0000001e3818723c */ /* 0x040fe60000001818 */
[C---:B------:R-:W-:Y:S01]  /*20c80*/  FMUL.FTZ R30, R54.reuse, R90 ;  /* 0x0000005a361e7220 */ /* 0x040fe20000410000 */
[C---:B------:R-:W-:Y:S01]  /*20c90*/  FMUL.FTZ R31, R54.reuse, R91 ;  /* 0x0000005b361f7220 */ /* 0x040fe20000410000 */
[----:B------:R-:W-:Y:S01]  /*20ca0*/  MUFU.EX2 R87, R87 ;  /* 0x0000005700577308 */ /* 0x000fe20000000800 */
[-CC-:B------:R-:W-:Y:S01]  /*20cb0*/  FFMA.FTZ R90, R211, R3.reuse, -R182.reuse ;  /* 0x00000003d35a7223 */ /* 0x180fe200000108b6 */
[-CC-:B------:R-:W-:Y:S04]  /*20cc0*/  FFMA.FTZ R91, R203, R3.reuse, -R182.reuse ;  /* 0x00000003cb5b7223 */ /* 0x180fe800000108b6 */
[C---:B----4-:R-:W-:Y:S04]  /*20cd0*/  HMMA.16816.F32 R28, R56.reuse, R36, R28 ;  /* 0x00000024381c723c */ /* 0x050fe8000000181c */
[----:B------:R-:W-:Y:S01]  /*20ce0*/  MUFU.EX2 R84, R84 ;  /* 0x0000005400547308 */ /* 0x000fe20000000800 */
[----:B------:R-:W-:Y:S01]  /*20cf0*/  FMUL.FTZ R36, R55, R80 ;  /* 0x0000005037247220 */ /* 0x000fe20000410000 */
[--C-:B------:R-:W-:Y:S01]  /*20d00*/  FFMA.FTZ R80, R223, R3, -R182.reuse ;  /* 0x00000003df507223 */ /* 0x100fe200000108b6 */
[----:B------:R-:W-:Y:S01]  /*20d10*/  FMUL.FTZ R37, R55, R81 ;  /* 0x0000005137257220 */ /* 0x000fe20000410000 */
[----:B------:R-:W-:Y:S01]  /*20d20*/  FFMA.FTZ R81, R217, R3, -R182 ;  /* 0x00000003d9517223 */ /* 0x000fe200000108b6 */
[C---:B------:R-:W-:Y:S05]  /*20d30*/  HMMA.16816.F32 R32, R56.reuse, R38, R32 ;  /* 0x000000263820723c */ /* 0x040fea0000001820 */
[----:B------:R-:W-:Y:S01]  /*20d40*/  MUFU.EX2 R80, R80 ;  /* 0x0000005000507308 */ /* 0x000fe20000000800 */
[C---:B------:R-:W-:Y:S01]  /*20d50*/  FMUL.FTZ R38, R54.reuse, R82 ;  /* 0x0000005236267220 */ /* 0x040fe20000410000 */
[C---:B------:R-:W-:Y:S01]  /*20d60*/  FMUL.FTZ R39, R54.reuse, R83 ;  /* 0x0000005336277220 */ /* 0x040fe20000410000 */
[-CC-:B------:R-:W-:Y:S01]  /*20d70*/  FFMA.FTZ R82, R219, R3.reuse, -R124.reuse ;  /* 0x00000003db527223 */ /* 0x180fe2000001087c */
[----:B------:R-:W-:Y:S06]  /*20d80*/  FFMA.FTZ R83, R215, R3, -R124 ;  /* 0x00000003d7537223 */ /* 0x000fec000001087c */
[----:B------:R-:W-:Y:S01]  /*20d90*/  MUFU.EX2 R86, R86 ;  /* 0x0000005600567308 */ /* 0x000fe20000000800 */
        /* <DEDUP_REMOVED lines=40> */
[----:B------:R-:W-:Y:S04]  /*21020*/  FADD.FTZ R101, R77, R78 ;  /* 0x0000004e4d657221 */ /* 0x000fe80000010000 */
[----:B------:R-:W-:Y:S01]  /*21030*/  MUFU.EX2 R91, R91 ;  /* 0x0000005b005b7308 */ /* 0x000fe20000000800 */
[----:B------:R-:W-:Y:S01]  /*21040*/  FADD.FTZ R92, R92, R101 ;  /* 0x000000655c5c7221 */ /* 0x000fe20000010000 */
[----:B------:R-:W-:Y:S08]  /*21050*/  LDSM.16.MT88.4 R76, [R118+0x3400] ;  /* 0x00340000764c783b */ /* 0x000ff00000004200 */
        /* <DEDUP_REMOVED lines=10> */
[----:B------:R-:W-:Y:S01]  /*21100*/  MUFU.EX2 R167, R167 ;  /* 0x000000a700a77308 */ /* 0x000fe20000000800 */
[C---:B-1----:R-:W-:Y:S09]  /*21110*/  HMMA.16816.F32 R12, R56.reuse, R60, R12 ;  /* 0x0000003c380c723c */ /* 0x042ff2000000180c */
[----:B------:R-:W-:Y:S01]  /*21120*/  MUFU.EX2 R172, R172 ;  /* 0x000000ac00ac7308 */ /* 0x000fe20000000800 */
[----:B--2---:R-:W-:Y:S01]  /*21130*/  FADD.FTZ R100, R93, R102 ;  /* 0x000000665d647221 */ /* 0x004fe20000010000 */
[C---:B------:R-:W-:Y:S01]  /*21140*/  HMMA.16816.F32 R16, R56.reuse, R62, R16 ;  /* 0x0000003e3810723c */ /* 0x040fe20000001810 */
[----:B------:R-:W1:Y:S02]  /*21150*/  LDSM.16.MT88.4 R60, [R120+0xb400] ;  /* 0x00b40000783c783b */ /* 0x000e640000004200 */
[----:B----4-:R-:W-:Y:S05]  /*21160*/  FADD.FTZ R93, R55, R100 ;  /* 0x00000064375d7221 */ /* 0x010fea0000010000 */
[----:B------:R-:W-:Y:S01]  /*21170*/  MUFU.EX2 R81, R81 ;  /* 0x0000005100517308 */ /* 0x000fe20000000800 */
[----:B------:R-:W-:Y:S09]  /*21180*/  LDSM.16.MT88.4 R100, [R118+0x1c00] ;  /* 0x001c00007664783b */ /* 0x000ff20000004200 */
        /* <DEDUP_REMOVED lines=21> */
[----:B------:R-:W2:Y:S01]  /*212e0*/  MUFU.EX2 R186, R186 ;  /* 0x000000ba00ba7308 */ /* 0x000ea20000000800 */
[C---:B-1----:R-:W-:Y:S08]  /*212f0*/  HMMA.16816.F32 R36, R56.reuse, R60, R36 ;  /* 0x0000003c3824723c */ /* 0x042ff00000001824 */
        /* <DEDUP_REMOVED lines=11> */
[----:B--2---:R-:W-:Y:S01]  /*213b0*/  F2FP.F16.F32.PACK_AB R55, R186, R125 ;  /* 0x0000007dba37723e */ /* 0x004fe200000000ff */
        /* <DEDUP_REMOVED lines=42> */
[-CC-:B------:R-:W-:Y:S01]  /*21660*/  FFMA.FTZ R180, R174, R3.reuse, -R182.reuse ;  /* 0x00000003aeb47223 */ /* 0x180fe200000108b6 */
[----:B------:R-:W-:Y:S01]  /*21670*/  FFMA.FTZ R182, R126, R3, -R182 ;  /* 0x000000037eb67223 */ /* 0x000fe200000108b6 */
[----:B------:R-:W3:Y:S01]  /*21680*/  MUFU.EX2 R178, R68 ;  /* 0x0000004400b27308 */ /* 0x000ee20000000800 */
[----:B------:R-:W-:Y:S03]  /*21690*/  HMMA.16816.F32 R48, R56, R70, R48 ;  /* 0x000000463830723c */ /* 0x000fe60000001830 */
[----:B------:R-:W-:Y:S01]  /*216a0*/  F2FP.F16.F32.PACK_AB R56, R130, R119 ;  /* 0x000000778238723e */ /* 0x000fe200000000ff */
[----:B------:R-:W-:Y:S01]  /*216b0*/  FFMA.FTZ R124, R52, R3, -R124 ;  /* 0x00000003347c7223 */ /* 0x000fe2000001087c */
[----:B------:R-:W-:Y:S02]  /*216c0*/  F2FP.F16.F32.PACK_AB R57, R166, R129 ;  /* 0x00000081a639723e */ /* 0x000fe400000000ff */
[----:B------:R-:W-:Y:S02]  /*216d0*/  F2FP.F16.F32.PACK_AB R58, R184, R165 ;  /* 0x000000a5b83a723e */ /* 0x000fe400000000ff */
[----:B------:R-:W-:Y:S01]  /*216e0*/  MUFU.EX2 R3, R95 ;  /* 0x0000005f00037308 */ /* 0x000fe20000000800 */
[----:B---3--:R-:W-:Y:S01]  /*216f0*/  F2FP.F16.F32.PACK_AB R59, R178, R183 ;  /* 0x000000b7b23b723e */ /* 0x008fe200000000ff */
[----:B------:R-:W3:Y:S08]  /*21700*/  LDSM.16.MT88.4 R68, [R118+0x3000] ;  /* 0x003000007644783b */ /* 0x000ef00000004200 */
[----:B------:R-:W-:Y:S01]  /*21710*/  MUFU.EX2 R126, R181 ;  /* 0x000000b5007e7308 */ /* 0x000fe20000000800 */
[C---:B-1----:R-:W-:Y:S09]  /*21720*/  HMMA.16816.F32 R4, R56.reuse, R60, R4 ;  /* 0x0000003c3804723c */ /* 0x042ff20000001804 */
[----:B------:R-:W-:Y:S01]  /*21730*/  MUFU.EX2 R173, R173 ;  /* 0x000000ad00ad7308 */ /* 0x000fe20000000800 */
[C---:B------:R-:W-:Y:S01]  /*21740*/  HMMA.16816.F32 R8, R56.reuse, R62, R8 ;  /* 0x0000003e3808723c */ /* 0x040fe20000001808 */
[----:B------:R-:W1:Y:S08]  /*21750*/  LDSM.16.MT88.4 R60, [R120+0xe000] ;  /* 0x00e00000783c783b */ /* 0x000e700000004200 */
[----:B------:R-:W4:Y:S01]  /*21760*/  MUFU.EX2 R174, R54 ;  /* 0x0000003600ae7308 */ /* 0x000f220000000800 */
[C---:B--2---:R-:W-:Y:S09]  /*21770*/  HMMA.16816.F32 R12, R56.reuse, R64, R12 ;  /* 0x00000040380c723c */ /* 0x044ff2000000180c */
[----:B------:R-:W2:Y:S01]  /*21780*/  MUFU.EX2 R180, R180 ;  /* 0x000000b400b47308 */ /* 0x000ea20000000800 */
[C---:B------:R-:W-:Y:S01]  /*21790*/  HMMA.16816.F32 R16, R56.reuse, R66, R16 ;  /* 0x000000423810723c */ /* 0x040fe20000001810 */
[----:B------:R-:W5:Y:S08]  /*217a0*/  LDSM.16.MT88.4 R64, [R118+0x5000] ;  /* 0x005000007640783b */ /* 0x000f700000004200 */
[----:B------:R-:W-:Y:S01]  /*217b0*/  MUFU.EX2 R182, R182 ;  /* 0x000000b600b67308 */ /* 0x000fe20000000800 */
[----:B----4-:R-:W-:Y:S01]  /*217c0*/  F2FP.F16.F32.PACK_AB R52, R174, R139 ;  /* 0x0000008bae34723e */ /* 0x010fe200000000ff */
[C---:B------:R-:W-:Y:S03]  /*217d0*/  HMMA.16816.F32 R20, R56.reuse, R72, R20 ;  /* 0x000000483814723c */ /* 0x040fe60000001814 */
[----:B--2---:R-:W-:Y:S05]  /*217e0*/  F2FP.F16.F32.PACK_AB R54, R180, R127 ;  /* 0x0000007fb436723e */ /* 0x004fea00000000ff */
[C---:B------:R-:W-:Y:S01]  /*217f0*/  HMMA.16816.F32 R24, R56.reuse, R74, R24 ;  /* 0x0000004a3818723c */ /* 0x040fe20000001818 */
[----:B------:R-:W-:Y:S07]  /*21800*/  LDSM.16.MT88.4 R72, [R118+0x1400] ;  /* 0x001400007648783b */ /* 0x000fee0000004200 */
[C---:B---3--:R-:W-:Y:S08]  /*21810*/  HMMA.16816.F32 R28, R56.reuse, R68, R28 ;  /* 0x00000044381c723c */ /* 0x048ff0000000181c */
[C---:B------:R-:W-:Y:S01]  /*21820*/  HMMA.16816.F32 R32, R56.reuse, R70, R32 ;  /* 0x000000463820723c */ /* 0x040fe20000001820 */
[----:B------:R-:W2:Y:S07]  /*21830*/  LDSM.16.MT88.4 R68, [R120+0xa400] ;  /* 0x00a400007844783b */ /* 0x000eae0000004200 */
[C---:B-1----:R-:W-:Y:S08]  /*21840*/  HMMA.16816.F32 R36, R56.reuse, R60, R36 ;  /* 0x0000003c3824723c */ /* 0x042ff00000001824 */
[C---:B------:R-:W-:Y:S01]  /*21850*/  HMMA.16816.F32 R40, R56.reuse, R62, R40 ;  /* 0x0000003e3828723c */ /* 0x040fe20000001828 */
[----:B------:R-:W1:Y:S07]  /*21860*/  LDSM.16.MT88.4 R60, [R120+0xc400] ;  /* 0x00c40000783c783b */ /* 0x000e6e0000004200 */
[C---:B-----5:R-:W-:Y:S08]  /*21870*/  HMMA.16816.F32 R44, R56.reuse, R64, R44 ;  /* 0x00000040382c723c */ /* 0x060ff0000000182c */
        /* <DEDUP_REMOVED lines=23> */
[----:B------:R-:W2:Y:S07]  /*219f0*/  LDSM.16.MT88.4 R56, [R120+0xe800] ;  /* 0x00e800007838783b */ /* 0x000eae0000004200 */
        /* <DEDUP_REMOVED lines=9> */
[C---:B---3--:R-:W-:Y:S03]  /*21a90*/  HMMA.16816.F32 R20, R52.reuse, R64, R20 ;  /* 0x000000403414723c */ /* 0x048fe60000001814 */
[----:B------:R-:W-:Y:S02]  /*21aa0*/  FADD.FTZ R65, R82, R93 ;  /* 0x0000005d52417221 */ /* 0x000fe40000010000 */
[----:B----4-:R-:W3:Y:S02]  /*21ab0*/  LDSM.16.MT88.4 R92, [R120+0xcc00] ;  /* 0x00cc0000785c783b */ /* 0x010ee40000004200 */
        /* <DEDUP_REMOVED lines=8> */
[C---:B--2---:R-:W-:Y:S01]  /*21b40*/  HMMA.16816.F32 R36, R52.reuse, R56, R36 ;  /* 0x000000383424723c */ /* 0x044fe20000001824 */
[----:B------:R-:W-:Y:S07]  /*21b50*/  MUFU.EX2 R56, R104 ;  /* 0x0000006800387308 */ /* 0x000fee0000000800 */
[C---:B------:R-:W-:Y:S03]  /*21b60*/  HMMA.16816.F32 R40, R52.reuse, R58, R40 ;  /* 0x0000003a3428723c */ /* 0x040fe60000001828 */
[----:B------:R-:W2:Y:S01]  /*21b70*/  MUFU.EX2 R57, R124 ;  /* 0x0000007c00397308 */ /* 0x000ea20000000800 */
        /* <DEDUP_REMOVED lines=8> */
[----:B--2---:R-:W-:Y:S07]  /*21c00*/  F2FP.F16.F32.PACK_AB R71, R57, R56 ;  /* 0x000000383947723e */ /* 0x004fee00000000ff */
        /* <DEDUP_REMOVED lines=10> */
[----:B------:R1:W2:Y:S02]  /*21cb0*/  LDSM.16.MT88.4 R4, [R118+0x5c00] ;  /* 0x005c00007604783b */ /* 0x0002a40000004200 */
[----:B------:R-:W-:Y:S01]  /*21cc0*/  FADD.FTZ R130, R130, R119 ;  /* 0x0000007782827221 */ /* 0x000fe20000010000 */
[C---:B------:R-:W-:Y:S03]  /*21cd0*/  HMMA.16816.F32 R100, R68.reuse, R102, R16 ;  /* 0x000000664464723c */ /* 0x040fe60000001810 */
[----:B------:R-:W-:Y:S02]  /*21ce0*/  IMAD.MOV.U32 R119, RZ, RZ, R0 ;  /* 0x000000ffff777224 */ /* 0x000fe400078e0000 */
[----:B------:R-:W-:Y:S01]  /*21cf0*/  FADD.FTZ R9, R183, R166 ;  /* 0x000000a6b7097221 */ /* 0x000fe20000010000 */
[----:B------:R-:W-:Y:S02]  /*21d00*/  FADD.FTZ R11, R165, R130 ;  /* 0x00000082a50b7221 */ /* 0x000fe40000010000 */
[C---:B---3--:R-:W-:Y:S03]  /*21d10*/  HMMA.16816.F32 R96, R68.reuse, R92, R20 ;  /* 0x0000005c4460723c */ /* 0x048fe60000001814 */
        /* <DEDUP_REMOVED lines=35> */
.L_x_5400:
        /* <DEDUP_REMOVED lines=10> */
.L_x_5419:
        /* <DEDUP_REMOVED lines=146> */
.L_x_5410:
[----:B------:R-:W-:Y:S05]  /*22910*/  BSYNC.RECONVERGENT B0 ;  /* 0x0000000000007941 */ /* 0x000fea0003800200 */
.L_x_5409:
        /* <DEDUP_REMOVED lines=29> */
.L_x_5412:
[----:B------:R-:W-:Y:S05]  /*22af0*/  BSYNC.RECONVERGENT B0 ;  /* 0x0000000000007941 */ /* 0x000fea0003800200 */
.L_x_5411:
        /* <DEDUP_REMOVED lines=35> */
.L_x_5414:
[----:B------:R-:W-:Y:S05]  /*22d30*/  BSYNC.RECONVERGENT B0 ;  /* 0x0000000000007941 */ /* 0x000fea0003800200 */
.L_x_5413:
[----:B------:R-:W-:-:S04]  /*22d40*/  MOV R143, 0x0 ;  /* 0x00000000008f7802 */ /* 0x000fc80000000f00 */
[----:B-12345:R-:W-:Y:S05]  /*22d50*/  @P1 RET.REL.NODEC R142 `(_ZN5flash24flash_fwd_splitkv_kernelI23Flash_fwd_kernel_traitsILi96ELi64ELi128ELi4ELb0ELb0EN7cutlass6half_tE19Flash_kernel_traitsILi96ELi64ELi128ELi4ES3_EELb0ELb1ELb1ELb0ELb0ELb1ELb0ELb1EEEvNS_16Flash_fwd_paramsE) ;  /* 0xfffffdd08ea81950 */ /* 0x03efea0003c3ffff */
        /* <DEDUP_REMOVED lines=16> */
[----:B-1----:R-:W-:Y:S05]  /*22e60*/  @P0 RET.REL.NODEC R142 `(_ZN5flash24flash_fwd_splitkv_kernelI23Flash_fwd_kernel_traitsILi96ELi64ELi128ELi4ELb0ELb0EN7cutlass6half_tE19Flash_kernel_traitsILi96ELi64ELi128ELi4ES3_EELb0ELb1ELb1ELb0ELb0ELb1ELb0ELb1EEEvNS_16Flash_fwd_paramsE) ;  /* 0xfffffdd08e640950 */ /* 0x002fea0003c3ffff */
[----:B------:R-:W-:Y:S01]  /*22e70*/  MOV R143, 0x0 ;  /* 0x00000000008f7802 */ /* 0x000fe20000000f00 */
[----:B------:R1:W-:Y:S03]  /*22e80*/  ST.E.128 desc[UR4][R2.64+0x80], R28 ;  /* 0x0000801c02007985 */ /* 0x0003e6000c101d04 */
[----:B-1----:R-:W-:Y:S05]  /*22e90*/  RET.REL.NODEC R142 `(_ZN5flash24flash_fwd_splitkv_kernelI23Flash_fwd_kernel_traitsILi96ELi64ELi128ELi4ELb0ELb0EN7cutlass6half_tE19Flash_kernel_traitsILi96ELi64ELi128ELi4ES3_EELb0ELb1ELb1ELb0ELb0ELb1ELb0ELb1EEEvNS_16Flash_fwd_paramsE) ;  /* 0xfffffdd08e587950 */ /* 0x002fea0003c3ffff */
.L_x_5408:
[----:B------:R-:W-:Y:S01]  /*22ea0*/  MOV R4, 0x2 ;  /* 0x0000000200047802 */ /* 0x000fe20000000f00 */
[----:B------:R-:W-:Y:S01]  /*22eb0*/  IMAD.MOV.U32 R3, RZ, RZ, 0x1f ;  /* 0x0000001fff037424 */ /* 0x000fe200078e00ff */
[----:B------:R-:W-:-:S07]  /*22ec0*/  MOV R5, 0xffffffff ;  /* 0xffffffff00057802 */ /* 0x000fce0000000f00 */
[----:B-1---5:R-:W-:Y:S05]  /*22ed0*/  WARPSYNC.COLLECTIVE R5, `(.L_x_5415) ;  /* 0x0000000005087348 */ /* 0x022fea0003c00000 */
[----:B------:R2:W3:Y:S02]  /*22ee0*/  SHFL.BFLY P0, R10, R166, R4, R3 ;  /* 0x0c000004a60a7389 */ /* 0x0004e40000000003 */
[----:B-123-5:R-:W-:Y:S05]  /*22ef0*/  ENDCOLLECTIVE ;  /* 0x000000000000791b */ /* 0x02efea0003800000 */
.L_x_5415:
[----:B------:R-:W-:Y:S02]  /*22f00*/  IMAD.MOV.U32 R9, RZ, RZ, R10 ;  /* 0x000000ffff097224 */ /* 0x000fe400078e000a */
[----:B------:R-:W-:Y:S02]  /*22f10*/  IMAD.MOV.U32 R4, RZ, RZ, 0x1 ;  /* 0x00000001ff047424 */ /* 0x000fe400078e00ff */
[----:B------:R-:W-:-:S05]  /*22f20*/  FADD.FTZ R9, R9, R166 ;  /* 0x000000a609097221 */ /* 0x000fca0000010000 */
[----:B------:R-:W-:-:S07]  /*22f30*/  MOV R166, R9 ;  /* 0x0000000900a67202 */ /* 0x000fce0000000f00 */
[----:B------:R-:W-:Y:S05]  /*22f40*/  WARPSYNC.COLLECTIVE R5, `(.L_x_5416) ;  /* 0x0000000005087348 */ /* 0x000fea0003c00000 */
[----:B------:R1:W2:Y:S02]  /*22f50*/  SHFL.BFLY P0, R10, R166, R4, R3 ;  /* 0x0c000004a60a7389 */ /* 0x0002a40000000003 */
[----:B-12---:R-:W-:Y:S05]  /*22f60*/  ENDCOLLECTIVE ;  /* 0x000000000000791b */ /* 0x006fea0003800000 */
.L_x_5416:
[----:B------:R-:W-:Y:S01]  /*22f70*/  MOV R166, R165 ;  /* 0x000000a500a67202 */ /* 0x000fe20000000f00 */
[----:B------:R-:W-:Y:S01]  /*22f80*/  IMAD.MOV.U32 R4, RZ, RZ, 0x2 ;  /* 0x00000002ff047424 */ /* 0x000fe200078e00ff */
[----:B------:R-:W-:-:S07]  /*22f90*/  MOV R6, R10 ;  /* 0x0000000a00067202 */ /* 0x000fce0000000f00 */
[----:B------:R-:W-:Y:S05]  /*22fa0*/  WARPSYNC.COLLECTIVE R5, `(.L_x_5417) ;  /* 0x0000000005087348 */ /* 0x000fea0003c00000 */
[----:B------:R1:W2:Y:S02]  /*22fb0*/  SHFL.BFLY P0, R10, R166, R4, R3 ;  /* 0x0c000004a60a7389 */ /* 0x0002a40000000003 */
[----:B-12---:R-:W-:Y:S05]  /*22fc0*/  ENDCOLLECTIVE ;  /* 0x000000000000791b */ /* 0x006fea0003800000 */
.L_x_5417:
[----:B------:R-:W-:Y:S01]  /*22fd0*/  FADD.FTZ R6, R9, R6 ;  /* 0x0000000609067221 */ /* 0x000fe20000010000 */
[----:B------:R-:W-:Y:S01]  /*22fe0*/  FADD.FTZ R8, R10, R165 ;  /* 0x000000a50a087221 */ /* 0x000fe20000010000 */
[----:B------:R-:W-:-:S04]  /*22ff0*/  MOV R4, 0x1 ;  /* 0x0000000100047802 */ /* 0x000fc80000000f00 */
[----:B------:R-:W-:-:S07]  /*23000*/  MOV R166, R8 ;  /* 0x0000000800a67202 */ /* 0x000fce0000000f00 */
[----:B------:R-:W-:Y:S05]  /*23010*/  WARPSYNC.COLLECTIVE R5, `(.L_x_5418) ;  /* 0x0000000005087348 */ /* 0x000fea0003c00000 */
[----:B------:R1:W2:Y:S02]  /*23020*/  SHFL.BFLY P0, R10, R166, R4, R3 ;  /* 0x0c000004a60a7389 */ /* 0x0002a40000000003 */
[----:B-12---:R-:W-:Y:S05]  /*23030*/  ENDCOLLECTIVE ;  /* 0x000000000000791b */ /* 0x006fea0003800000 */
.L_x_5418:
[----:B------:R-:W-:Y:S05]  /*23040*/  BRA `(.L_x_5419) ;  /* 0xffffffec00e87947 */ /* 0x000fea000383ffff */
.L_x_5420:
        /* <DEDUP_REMOVED lines=11> */
.L_x_11667:


//--------------------- .text._ZN5flash24flash_fwd_splitkv_kernelI23Flash_fwd_kernel_traitsILi96ELi64ELi128ELi4ELb0ELb0EN7cutlass6half_tE19Flash_kernel_traitsILi96ELi64ELi128ELi4ES3_EELb0ELb1ELb0ELb0ELb1ELb0ELb1ELb0EEEvNS_16Flash_fwd_paramsE --------------------------
	.section	.text._ZN5flash24flash_fwd_splitkv_kernelI23Flash_fwd_kernel_traitsILi96ELi64ELi128ELi4ELb0ELb0EN7cutlass6half_tE19Flash_kernel_traitsILi96ELi64ELi128ELi4ES3_EELb0ELb1ELb0ELb0ELb1ELb0ELb1ELb0EEEvNS_16Flash_fwd_paramsE,"ax",@progbits
	.align	128
        .global         _ZN5flash24flash_fwd_splitkv_kernelI23Flash_fwd_kernel_traitsILi96ELi64ELi128ELi4ELb0ELb0EN7cutlass6half_tE19Flash_kernel_traitsILi96ELi64ELi128ELi4ES3_EELb0ELb1ELb0ELb0ELb1ELb0ELb1ELb0EEEvNS_16Flash_fwd_paramsE
        .type           _ZN5flash24flash_fwd_splitkv_kernelI23Flash_fwd_kernel_traitsILi96ELi64ELi128ELi4ELb0ELb0EN7cutlass6half_tE19Flash_kernel_traitsILi96ELi64ELi128ELi4ES3_EELb0ELb1ELb0ELb0ELb1ELb0ELb1ELb0EEEvNS_16Flash_fwd_paramsE,@function
        .size           _ZN5flash24flash_fwd_splitkv_kernelI23Flash_fwd_kernel_traitsILi96ELi64ELi128ELi4ELb0ELb0EN7cutlass6half_tE19Flash_kernel_traitsILi96ELi64ELi128ELi4ES3_EELb0ELb1ELb0ELb0ELb1ELb0ELb1ELb0EEEvNS_16Flash_fwd_paramsE,(.L_x_11668 - _ZN5flash24flash_fwd_splitkv_kernelI23Flash_fwd_kernel_traitsILi96ELi64ELi128ELi4ELb0ELb0EN7cutlass6half_tE19Flash_kernel_traitsILi96ELi64ELi128ELi4ES3_EELb0ELb1ELb0ELb0ELb1ELb0ELb1ELb0EEEvNS_16Flash_fwd_paramsE)
        .other          _ZN5flash24flash_fwd_splitkv_kernelI23Flash_fwd_kernel_traitsILi96ELi64ELi128ELi4ELb0ELb0EN7cutlass6half_tE19Flash_kernel_traitsILi96ELi64ELi128ELi4ES3_EELb0ELb1ELb0ELb0ELb1ELb0ELb1ELb0EEEvNS_16Flash_fwd_paramsE,@"STO_CUDA_ENTRY STV_DEFAULT"
_ZN5flash24flash_fwd_splitkv_kernelI23Flash_fwd_kernel_traitsILi96ELi64ELi128ELi4ELb0ELb0EN7cutlass6half_tE19Flash_kernel_traitsILi96ELi64ELi128ELi4ES3_EELb0ELb1ELb0ELb0ELb1ELb0ELb1ELb0EEEvNS_16Flash_fwd_paramsE:
.text._ZN5flash24flash_fwd_splitkv_kernelI23Flash_fwd_kernel_traitsILi96ELi64ELi128ELi4ELb0ELb0EN7cutlass6half_tE19Flash_kernel_traitsILi96ELi64ELi128ELi4ES3_EELb0ELb1ELb0ELb0ELb1ELb0ELb1ELb0EEEvNS_16Flash_fwd_paramsE:
        /* <DEDUP_REMOVED lines=29> */
[----:B-1----:R-:W-:Y:S05]  /*01d0*/  CALL.REL.NOINC `($_ZN5flash24flash_fwd_splitkv_kernelI23Flash_fwd_kernel_traitsILi96ELi64ELi128ELi4ELb0ELb0EN7cutlass6half_tE19Flash_kernel_traitsILi96ELi64ELi128ELi4ES3_EELb0ELb1ELb0ELb0ELb1ELb0ELb1ELb0EEEvNS_16Flash_fwd_paramsE$_ZN5flash30compute_attn_1rowblock_splitkvI23Flash_fwd_kernel_traitsILi96ELi64ELi128ELi4ELb0ELb0EN7cutlass6half_tE19Flash_kernel_traitsILi96ELi64ELi128ELi4ES3_EELb0ELb1ELb0ELb0ELb1ELb0ELb1ELb0ENS_16Flash_fwd_paramsEEEvRKT8_iiiii) ;  /* 0x0000000000087944 */ /* 0x002fea0003c00000 */
[----:B------:R-:W-:Y:S05]  /*01e0*/  BSYNC.RECONVERGENT B3 ;  /* 0x0000000000037941 */ /* 0x000fea0003800200 */
.L_x_5421:
[----:B------:R-:W-:Y:S05]  /*01f0*/  EXIT ;  /* 0x000000000000794d */ /* 0x000fea0003800000 */
        .type           $_ZN5flash24flash_fwd_splitkv_kernelI23Flash_fwd_kernel_traitsILi96ELi64ELi128ELi4ELb0ELb0EN7cutlass6half_tE19Flash_kernel_traitsILi96ELi64ELi128ELi4ES3_EELb0ELb1ELb0ELb0ELb1ELb0ELb1ELb0EEEvNS_16Flash_fwd_paramsE$_ZN5flash30compute_attn_1rowblock_splitkvI23Flash_fwd_kernel_traitsILi96ELi64ELi128ELi4ELb0ELb0EN7cutlass6half_tE19Flash_kernel_traitsILi96ELi64ELi128ELi4ES3_EELb0ELb1ELb0ELb0ELb1ELb0ELb1ELb0ENS_16Flash_fwd_paramsEEEvRKT8_iiiii,@function
        .size           $_ZN5flash24flash_fwd_splitkv_kernelI23Flash_fwd_kernel_traitsILi96ELi64ELi128ELi4ELb0ELb0EN7cutlass6half_tE19Flash_kernel_traitsILi96ELi64ELi128ELi4ES3_EELb0ELb1ELb0ELb0ELb1ELb0ELb1ELb0EEEvNS_16Flash_fwd_paramsE$_ZN5flash30compute_attn_1rowblock_splitkvI23Flash_fwd_kernel_traitsILi96ELi64ELi128ELi4ELb0ELb0EN7cutlass6half_tE19Flash_kernel_traitsILi96ELi64ELi128ELi4ES3_EELb0ELb1ELb0ELb0ELb1ELb0ELb1ELb0ENS_16Flash_fwd_paramsEEEvRKT8_iiiii,(.L_x_11668 - $_ZN5flash24flash_fwd_splitkv_kernelI23Flash_fwd_kernel_traitsILi96ELi64ELi128ELi4ELb0ELb0EN7cutlass6half_tE19Flash_kernel_traitsILi96ELi64ELi128ELi4ES3_EELb0ELb1ELb0ELb0ELb1ELb0ELb1ELb0EEEvNS_16Flash_fwd_paramsE$_ZN5flash30compute_attn_1rowblock_splitkvI23Flash_fwd_kernel_traitsILi96ELi64ELi128ELi4ELb0ELb0EN7cutlass6half_tE19Flash_kernel_traitsILi96ELi64ELi128ELi4ES3_EELb0ELb1ELb0ELb0ELb1ELb0ELb1ELb0ENS_16Flash_fwd_paramsEEEvRKT8_iiiii)
$_ZN5flash24flash_fwd_splitkv_kernelI23Flash_fwd_kernel_traitsILi96ELi64ELi128ELi4ELb0ELb0EN7cutlass6half_tE19Flash_kernel_traitsILi96ELi64ELi128ELi4ES3_EELb0ELb1ELb0ELb0ELb1ELb0ELb1ELb0EEEvNS_16Flash_fwd_paramsE$_ZN5flash30compute_attn_1rowblock_splitkvI23Flash_fwd_kernel_traitsILi96ELi64ELi128ELi4ELb0ELb0EN7cutlass6half_tE19Flash_kernel_traitsILi96ELi64ELi128ELi4ES3_EELb0ELb1ELb0ELb0ELb1ELb0ELb1ELb0ENS_16Flash_fwd_paramsEEEvRKT8_iiiii:
        /* <DEDUP_REMOVED lines=39> */
.L_x_5423:
[----:B------:R-:W-:Y:S05]  /*0470*/  BSYNC.RECONVERGENT B0 ;  /* 0x0000000000007941 */ /* 0x000fea0003800200 */
.L_x_5422:
[----:B------:R-:W-:Y:S04]  /*0480*/  BSSY.RECONVERGENT B0, `(.L_x_5424) ;  /* 0x0000007000007945 */ /* 0x000fe80003800200 */
[----:B------:R-:W-:Y:S05]  /*0490*/  @!P3 BRA `(.L_x_5425) ;  /* 0x000000000014b947 */ /* 0x000fea0003800000 */
[----:B-----5:R-:W4:Y:S02]  /*04a0*/  LD.E.U8 R5, desc[UR4][R2.64+0x1b2] ;  /* 0x0001b20402057980 */ /* 0x020f24000c101100 */
[----:B----4-:R-:W-:-:S13]  /*04b0*/  ISETP.NE.AND P1, PT, R5, RZ, PT ;  /* 0x000000ff0500720c */ /* 0x010fda0003f25270 */
[----:B------:R-:W4:Y:S02]  /*04c0*/  @P1 LD.E R6, desc[UR4][R18.64+0x4] ;  /* 0x0000040412061980 */ /* 0x000f24000c101900 */
[----:B----4-:R-:W-:-:S06]  /*04d0*/  @P1 IADD3 R5, PT, PT, R6, -R17, RZ ;  /* 0x8000001106051210 */ /* 0x010fcc0007ffe0ff */
[----:B------:R4:W5:Y:S02]  /*04e0*/  @!P1 LD.E R5, desc[UR4][R18.64] ;  /* 0x0000000412059980 */ /* 0x000964000c101900 */
.L_x_5425:
[----:B------:R-:W-:Y:S05]  /*04f0*/  BSYNC.RECONVERGENT B0 ;  /* 0x0000000000007941 */ /* 0x000fea0003800200 */
.L_x_5424:
        /* <DEDUP_REMOVED lines=8> */
.L_x_5427:
[----:B------:R-:W5:Y:S01]  /*0580*/  LD.E.64 R6, desc[UR4][R2.64+0x108] ;  /* 0x0001080402067980 */ /* 0x000f62000c101b00 */
[----:B------:R-:W-:Y:S01]  /*0590*/  BSSY.RECONVERGENT B0, `(.L_x_5429) ;  /* 0x0000006000007945 */ /* 0x000fe20003800200 */
[----:B-----5:R-:W-:Y:S01]  /*05a0*/  ISETP.NE.U32.AND P0, PT, R6, RZ, PT ;  /* 0x000000ff0600720c */ /* 0x020fe20003f05070 */
[----:B------:R-:W-:-:S03]  /*05b0*/  IMAD.MOV.U32 R6, RZ, RZ, RZ ;  /* 0x000000ffff067224 */ /* 0x000fc600078e00ff */
[----:B------:R-:W-:-:S13]  /*05c0*/  ISETP.NE.AND.EX P0, PT, R7, RZ, PT, P0 ;  /* 0x000000ff0700720c */ /* 0x000fda0003f05300 */
[----:B------:R-:W-:Y:S05]  /*05d0*/  @!P0 BRA `(.L_x_5430) ;  /* 0x0000000000048947 */ /* 0x000fea0003800000 */
[----:B------:R1:W5:Y:S02]  /*05e0*/  LD.E R6, desc[UR4][R2.64+0xbc] ;  /* 0x0000bc0402067980 */ /* 0x000364000c101900 */
.L_x_5430:
[----:B------:R-:W-:Y:S05]  /*05f0*/  BSYNC.RECONVERGENT B0 ;  /* 0x0000000000007941 */ /* 0x000fea0003800200 */
.L_x_5429:
[----:B-----5:R-:W-:Y:S02]  /*0600*/  IADD3 R5, PT, PT, R6, R5, -R16 ;  /* 0x0000000506057210 */ /* 0x020fe40007ffe810 */
.L_x_5428:
[----:B------:R-:W-:Y:S05]  /*0610*/  BSYNC.RECONVERGENT B1 ;  /* 0x0000000000017941 */ /* 0x000fea0003800200 */
.L_x_5426:
[----:B------:R-:W-:Y:S01]  /*0620*/  IMAD.SHL.U32 R200, R15, 0x40, RZ ;  /* 0x000000400fc87824 */ /* 0x000fe200078e00ff */
[----:B------:R-:W-:Y:S01]  /*0630*/  MOV R6, R196 ;  /* 0x000000c400067202 */ /* 0x000fe20000000f00 */
[----:B------:R-:W-:-:S03]  /*0640*/  IMAD.MOV.U32 R7, RZ, RZ, 0x0 ;  /* 0x00000000ff077424 */ /* 0x000fc600078e00ff */
[----:B------:R-:W-:-:S13]  /*0650*/  ISETP.GT.AND P0, PT, R133, R200, PT ;  /* 0x000000c88500720c */ /* 0x000fda0003f04270 */
[----:B-1234-:R-:W-:Y:S05]  /*0660*/  @!P0 RET.REL.NODEC R6 `(_ZN5flash24flash_fwd_splitkv_kernelI23Flash_fwd_kernel_traitsILi96ELi64ELi128ELi4ELb0ELb0EN7cutlass6half_tE19Flash_kernel_traitsILi96ELi64ELi128ELi4ES3_EELb0ELb1ELb0ELb0ELb1ELb0ELb1ELb0EEEvNS_16Flash_fwd_paramsE) ;  /* 0xfffffff806648950 */ /* 0x01efea0003c3ffff */
        /* <DEDUP_REMOVED lines=23> */
[----:B------:R-:W-:Y:S02]  /*07e0*/  IMAD R6, R13, R6, R7 ;  /* 0x000000060d067224 */ /* 0x000fe400078e0207 */
[----:B---3--:R-:W-:-:S03]  /*07f0*/  IMAD.IADD R7, R12, 0x1, R133 ;  /* 0x000000010c077824 */ /* 0x008fc600078e0285 */
[----:B------:R-:W-:Y:S02]  /*0800*/  ISETP.GT.U32.AND P1, PT, R9, R6, PT ;  /* 0x000000060900720c */ /* 0x000fe40003f24070 */
[----:B------:R-:W-:-:S11]  /*0810*/  IADD3 R7, PT, PT, -R7, R200, R5 ;  /* 0x000000c807077210 */ /* 0x000fd60007ffe105 */
[----:B------:R-:W-:Y:S02]  /*0820*/  @!P1 IMAD.IADD R6, R6, 0x1, -R9 ;  /* 0x0000000106069824 */ /* 0x000fe400078e0a09 */
[----:B------:R-:W-:Y:S01]  /*0830*/  @!P1 VIADD R13, R13, 0x1 ;  /* 0x000000010d0d9836 */ /* 0x000fe20000000000 */
[----:B------:R-:W-:Y:S02]  /*0840*/  ISETP.NE.AND P1, PT, R10, RZ, PT ;  /* 0x000000ff0a00720c */ /* 0x000fe40003f25270 */
[----:B------:R-:W-:Y:S01]  /*0850*/  ISETP.GE.U32.AND P2, PT, R6, R9, PT ;  /* 0x000000090600720c */ /* 0x000fe20003f46070 */
[----:B------:R-:W-:-:S05]  /*0860*/  VIADD R6, R5, 0x7f ;  /* 0x0000007f05067836 */ /* 0x000fca0000000000 */
[----:B------:R-:W-:Y:S02]  /*0870*/  IADD3 R12, PT, PT, R6, R200, -R133 ;  /* 0x000000c8060c7210 */ /* 0x000fe40007ffe885 */
[----:B------:R-:W-:Y:S02]  /*0880*/  SHF.R.S32.HI R9, RZ, 0x1f, R6 ;  /* 0x0000001fff097819 */ /* 0x000fe40000011406 */
[----:B----4-:R-:W-:Y:S02]  /*0890*/  IADD3 R11, PT, PT, R12, 0x40, R11 ;  /* 0x000000400c0b7810 */ /* 0x010fe40007ffe00b */
        /* <DEDUP_REMOVED lines=70> */
[----:B-1----:R-:W-:Y:S05]  /*0d00*/  @P1 RET.REL.NODEC R196 `(_ZN5flash24flash_fwd_splitkv_kernelI23Flash_fwd_kernel_traitsILi96ELi64ELi128ELi4ELb0ELb0EN7cutlass6half_tE19Flash_kernel_traitsILi96ELi64ELi128ELi4ES3_EELb0ELb1ELb0ELb0ELb1ELb0ELb1ELb0EEEvNS_16Flash_fwd_paramsE) ;  /* 0xfffffff0c4bc1950 */ /* 0x002fea0003c3ffff */
[----:B------:R-:W-:Y:S02]  /*0d10*/  MOV R5, 0xff800000 ;  /* 0xff80000000057802 */ /* 0x000fe40000000f00 */
[----:B------:R-:W-:-:S03]  /*0d20*/  MOV R197, 0x0 ;  /* 0x0000000000c57802 */ /* 0x000fc60000000f00 */
[----:B------:R1:W-:Y:S02]  /*0d30*/  ST.E desc[UR4][R2.64+0xc0], R5 ;  /* 0x0000c00502007985 */ /* 0x0003e4000c101904 */
[----:B-1----:R-:W-:Y:S05]  /*0d40*/  RET.REL.NODEC R196 `(_ZN5flash24flash_fwd_splitkv_kernelI23Flash_fwd_kernel_traitsILi96ELi64ELi128ELi4ELb0ELb0EN7cutlass6half_tE19Flash_kernel_traitsILi96ELi64ELi128ELi4ES3_EELb0ELb1ELb0ELb0ELb1ELb0ELb1ELb0EEEvNS_16Flash_fwd_paramsE) ;  /* 0xfffffff0c4ac7950 */ /* 0x002fea0003c3ffff */
.L_x_5431:
        /* <DEDUP_REMOVED lines=16> */
[----:B------:R-:W4:Y:S01]  /*0e50*/  LD.E.64 R24, desc[UR4][R2.64+0x20] ;  /* 0x0000200402187980 */ /* 0x000f22000c101b00 */
[----:B------:R-:W-:-:S03]  /*0e60*/  IABS R4, R9 ;  /* 0x0000000900047213 */ /* 0x000fc60000000000 */
        /* <DEDUP_REMOVED lines=16> */
[----:B-----5:R-:W-:-:S04]  /*0f70*/  IMAD.HI.U32 R14, R7, R4, RZ ;  /* 0x00000004070e7227 */ /* 0x020fc800078e00ff */
        /* <DEDUP_REMOVED lines=22> */
[----:B------:R-:W3:Y:S01]  /*10e0*/  F2I.FTZ.U32.TRUNC.NTZ R27, R26 ;  /* 0x0000001a001b7305 */ /* 0x000ee2000021f000 */
[----:B------:R-:W-:Y:S02]  /*10f0*/  IABS R19, R201 ;  /* 0x000000c900137213 */ /* 0x000fe40000000000 */
[----:B------:R-:W-:Y:S01]  /*1100*/  IABS R0, R10 ;  /* 0x0000000a00007213 */ /* 0x000fe20000000000 */
[----:B---3--:R-:W-:Y:S01]  /*1110*/  IMAD.MOV R7, RZ, RZ, -R27 ;  /* 0x000000ffff077224 */ /* 0x008fe200078e0a1b */
[----:B------:R-:W-:-:S03]  /*1120*/  MOV R26, RZ ;  /* 0x000000ff001a7202 */ /* 0x000fc60000000f00 */
[----:B-1----:R-:W-:-:S04]  /*1130*/  IMAD R12, R7, R6, RZ ;  /* 0x00000006070c7224 */ /* 0x002fc800078e02ff */
        /* <DEDUP_REMOVED lines=13> */
[----:B----4-:R-:W-:Y:S01]  /*1210*/  IMAD R6, R187, R9, RZ ;  /* 0x00000009bb067224 */ /* 0x010fe200078e02ff */
        /* <DEDUP_REMOVED lines=23> */
.L_x_5433:
        /* <DEDUP_REMOVED lines=30> */
[----:B-----5:R-:W-:Y:S02]  /*1570*/  @!P4 SHF.R.S32.HI R6, RZ, 0x1f, R14 ;  /* 0x0000001fff06c819 */ /* 0x020fe4000001140e */
[----:B------:R-:W-:Y:S01]  /*1580*/  ISETP.GE.U32.AND P2, PT, R4, R7, PT ;  /* 0x000000070400720c */ /* 0x000fe20003f46070 */
[----:B---3--:R-:W-:Y:S01]  /*1590*/  @!P4 IMAD R13, R13, R14, RZ ;  /* 0x0000000e0d0dc224 */ /* 0x008fe200078e02ff */
        /* <DEDUP_REMOVED lines=8> */
[----:B------:R-:W-:Y:S01]  /*1620*/  @P4 IMAD.WIDE.U32 R24, R186, R9, RZ ;  /* 0x00000009ba184225 */ /* 0x000fe200078e00ff */
        /* <DEDUP_REMOVED lines=17> */
[----:B------:R-:W-:Y:S02]  /*1740*/  @!P4 SHF.R.S32.HI R7, RZ, 0x1f, R14 ;  /* 0x0000001fff07c819 */ /* 0x000fe4000001140e */
[----:B------:R-:W-:Y:S01]  /*1750*/  @!P4 IADD3 R27, PT, PT, R13, R4, RZ ;  /* 0x000000040d1bc210 */ /* 0x000fe20007ffe0ff */
[----:B----4-:R-:W-:Y:S01]  /*1760*/  @!P4 IMAD R4, R21, R14, RZ ;  /* 0x0000000e1504c224 */ /* 0x010fe200078e02ff */
[----:B------:R-:W-:Y:S01]  /*1770*/  SHF.R.S32.HI R6, RZ, 0x1f, R0 ;  /* 0x0000001fff067819 */ /* 0x000fe20000011400 */
[----:B------:R-:W-:Y:S01]  /*1780*/  IMAD R13, R23, R0, RZ ;  /* 0x00000000170d7224 */ /* 0x000fe200078e02ff */
[----:B------:R-:W-:Y:S01]  /*1790*/  @!P4 MOV R26, R12 ;  /* 0x0000000c001ac202 */ /* 0x000fe20000000f00 */
[----:B------:R-:W-:-:S02]  /*17a0*/  @P4 IMAD.IADD R16, R16, 0x1, R17 ;  /* 0x0000000110104824 */ /* 0x000fc400078e0211 */
[----:B------:R-:W-:-:S04]  /*17b0*/  IMAD.WIDE.U32 R24, R22, R0, R24 ;  /* 0x0000000016187225 */ /* 0x000fc800078e0018 */
[----:B------:R-:W-:Y:S02]  /*17c0*/  @!P4 IMAD R4, R20, R7, R4 ;  /* 0x000000071404c224 */ /* 0x000fe400078e0204 */
[----:B------:R-:W-:Y:S02]  /*17d0*/  IMAD R0, R22, R6, R13 ;  /* 0x0000000616007224 */ /* 0x000fe400078e020d */
[----:B------:R-:W-:-:S04]  /*17e0*/  @!P4 IMAD.WIDE.U32 R20, R20, R14, R26 ;  /* 0x0000000e1414c225 */ /* 0x000fc800078e001a */
[-C--:B------:R-:W-:Y:S02]  /*17f0*/  @P4 IMAD R6, R55, R16.reuse, RZ ;  /* 0x0000001037064224 */ /* 0x080fe400078e02ff */
[----:B------:R-:W-:Y:S01]  /*1800*/  @P4 IMAD.WIDE.U32 R16, R54, R16, RZ ;  /* 0x0000001036104225 */ /* 0x000fe200078e00ff */
[----:B------:R-:W-:-:S03]  /*1810*/  @!P4 MOV R12, R20 ;  /* 0x00000014000cc202 */ /* 0x000fc60000000f00 */
[----:B------:R-:W-:Y:S01]  /*1820*/  @!P4 IMAD.IADD R13, R21, 0x1, R4 ;  /* 0x00000001150dc824 */ /* 0x000fe200078e0204 */
[----:B------:R-:W-:Y:S01]  /*1830*/  MOV R4, R24 ;  /* 0x0000001800047202 */ /* 0x000fe20000000f00 */
[----:B------:R-:W-:Y:S01]  /*1840*/  IMAD.IADD R0, R25, 0x1, R0 ;  /* 0x0000000119007824 */ /* 0x000fe200078e0200 */
[----:B------:R-:W-:Y:S02]  /*1850*/  @P4 IADD3 R13, PT, PT, R17, R6, RZ ;  /* 0x00000006110d4210 */ /* 0x000fe40007ffe0ff */
[----:B------:R-:W-:Y:S02]  /*1860*/  @P4 MOV R12, R16 ;  /* 0x00000010000c4202 */ /* 0x000fe40000000f00 */
.L_x_5434:
[----:B------:R-:W-:Y:S05]  /*1870*/  BSYNC.RECONVERGENT B0 ;  /* 0x0000000000007941 */ /* 0x000fea0003800200 */
.L_x_5432:
        /* <DEDUP_REMOVED lines=26> */
[----:B------:R-:W-:-:S09]  /*1a20*/  ISETP.NE.AND P2, PT, R10, RZ, PT ;  /* 0x000000ff0a00720c */ /* 0x000fd20003f45270 */
[----:B------:R-:W-:-:S04]  /*1a30*/  @P3 VIADD R28, R28, 0x1 ;  /* 0x000000011c1c3836 */ /* 0x000fc80000000000 */
[----:B------:R-:W-:Y:S02]  /*1a40*/  IMAD.MOV.U32 R18, RZ, RZ, R28 ;  /* 0x000000ffff127224 */ /* 0x000fe400078e001c */
[----:B------:R-:W-:Y:S02]  /*1a50*/  IMAD R14, R11, R54, RZ ;  /* 0x000000360b0e7224 */ /* 0x000fe400078e02ff */
[----:B------:R-:W-:Y:S01]  /*1a60*/  IMAD.SHL.U32 R199, R197, 0x8, RZ ;  /* 0x00000008c5c77824 */ /* 0x000fe200078e00ff */
[----:B------:R-:W-:Y:S02]  /*1a70*/  @!P1 IADD3 R18, PT, PT, -R18, RZ, RZ ;  /* 0x000000ff12129210 */ /* 0x000fe40007ffe1ff */
[----:B------:R-:W-:Y:S01]  /*1a80*/  @!P2 LOP3.LUT R18, RZ, R10, RZ, 0x33, !PT ;  /* 0x0000000aff12a212 */ /* 0x000fe200078e33ff */
[C---:B------:R-:W-:Y:S02]  /*1a90*/  IMAD R10, R9.reuse, R55, R14 ;  /* 0x00000037090a7224 */ /* 0x040fe400078e020e */
[----:B------:R-:W-:Y:S01]  /*1aa0*/  IMAD.WIDE.U32 R28, R9, R54, RZ ;  /* 0x00000036091c7225 */ /* 0x000fe200078e00ff */
[----:B------:R-:W-:-:S02]  /*1ab0*/  LOP3.LUT R9, R199, 0x18, RZ, 0xc0, !PT ;  /* 0x00000018c7097812 */ /* 0x000fc400078ec0ff */
[----:B------:R-:W-:Y:S01]  /*1ac0*/  SHF.R.S32.HI R14, RZ, 0x1f, R18 ;  /* 0x0000001fff0e7819 */ /* 0x000fe20000011412 */
[----:B------:R-:W-:Y:S01]  /*1ad0*/  IMAD R11, R31, R18, RZ ;  /* 0x000000121f0b7224 */ /* 0x000fe200078e02ff */
[----:B------:R-:W-:Y:S01]  /*1ae0*/  LOP3.LUT R198, R199, 0xc0, RZ, 0xc0, !PT ;  /* 0x000000c0c7c67812 */ /* 0x000fe200078ec0ff */
[----:B------:R-:W-:Y:S01]  /*1af0*/  IMAD.IADD R10, R29, 0x1, R10 ;  /* 0x000000011d0a7824 */ /* 0x000fe200078e020a */
[----:B------:R-:W-:Y:S01]  /*1b00*/  IADD3 R12, P2, P1, R28, R12, R9 ;  /* 0x0000000c1c0c7210 */ /* 0x000fe2000795e009 */
[----:B------:R-:W-:Y:S01]  /*1b10*/  IMAD.WIDE.U32 R18, R30, R18, RZ ;  /* 0x000000121e127225 */ /* 0x000fe200078e00ff */
[----:B------:R-:W-:-:S03]  /*1b20*/  LOP3.LUT R198, R198, 0x18, R197, 0xf8, !PT ;  /* 0x00000018c6c67812 */ /* 0x000fc600078ef8c5 */
[----:B------:R-:W-:Y:S01]  /*1b30*/  IMAD R11, R14, R30, R11 ;  /* 0x0000001e0e0b7224 */ /* 0x000fe200078e020b */
[----:B------:R-:W-:Y:S02]  /*1b40*/  IADD3.X R10, PT, PT, R10, R13, RZ, P2, P1 ;  /* 0x0000000d0a0a7210 */ /* 0x000fe400017e24ff */
[----:B------:R-:W-:Y:S01]  /*1b50*/  IADD3 R18, P1, PT, R12, R18, RZ ;  /* 0x000000120c127210 */ /* 0x000fe20007f3e0ff */
[----:B------:R-:W-:Y:S01]  /*1b60*/  IMAD.IADD R11, R19, 0x1, R11 ;  /* 0x00000001130b7824 */ /* 0x000fe200078e020b */
[----:B------:R-:W-:Y:S02]  /*1b70*/  LOP3.LUT R118, R199, 0x1f20, RZ, 0xc0, !PT ;  /* 0x00001f20c7767812 */ /* 0x000fe400078ec0ff */
[----:B------:R-:W-:Y:S02]  /*1b80*/  LOP3.LUT R19, R198, R9, RZ, 0x3c, !PT ;  /* 0x00000009c6137212 */ /* 0x000fe400078e3cff */
[----:B------:R-:W-:Y:S02]  /*1b90*/  SHF.R.U32.HI R134, RZ, 0x2, R197 ;  /* 0x00000002ff867819 */ /* 0x000fe400000116c5 */
[----:B------:R-:W-:-:S02]  /*1ba0*/  LOP3.LUT R118, R118, R19, RZ, 0xfc, !PT ;  /* 0x0000001376767212 */ /* 0x000fc400078efcff */
[----:B------:R-:W-:Y:S01]  /*1bb0*/  IADD3.X R19, PT, PT, R10, R11, RZ, P1, !PT ;  /* 0x0000000b0a137210 */ /* 0x000fe20000ffe4ff */
[----:B------:R-:W-:Y:S02]  /*1bc0*/  IMAD.IADD R188, R133, 0x1, -R200 ;  /* 0x0000000185bc7824 */ /* 0x000fe400078e0ac8 */
[----:B------:R-:W-:Y:S01]  /*1bd0*/  IMAD.MOV.U32 R135, RZ, RZ, RZ ;  /* 0x000000ffff877224 */ /* 0x000fe200078e00ff */
[----:B------:R-:W1:Y:S01]  /*1be0*/  S2UR UR6, SR_CgaCtaId ;  /* 0x00000000000679c3 */ /* 0x000e620000008800 */
[----:B------:R-:W-:-:S04]  /*1bf0*/  IMAD.WIDE.U32 R14, R15, 0x40, R134 ;  /* 0x000000400f0e7825 */ /* 0x000fc800078e0086 */
[----:B------:R-:W-:-:S04]  /*1c00*/  IMAD.WIDE.U32 R18, R134, R54, R18 ;  /* 0x0000003686127225 */ /* 0x000fc800078e0012 */
[----:B------:R-:W-:Y:S02]  /*1c10*/  VIADD R193, R117, 0xffffffff ;  /* 0xffffffff75c17836 */ /* 0x000fe40000000000 */
[----:B------:R-:W-:Y:S02]  /*1c20*/  IMAD R10, R187, R134, RZ ;  /* 0x00000086bb0a7224 */ /* 0x000fe400078e02ff */
[----:B------:R-:W-:Y:S01]  /*1c30*/  IMAD.SHL.U32 R116, R193, 0x80, RZ ;  /* 0x00000080c1747824 */ /* 0x000fe200078e00ff */
[----:B------:R-:W-:Y:S02]  /*1c40*/  UMOV UR7, 0x400 ;  /* 0x0000040000077882 */ /* 0x000fe40000000000 */
[----:B-1----:R-:W-:-:S06]  /*1c50*/  ULEA UR6, UR6, UR7, 0x18 ;  /* 0x0000000706067291 */ /* 0x002fcc000f8ec0ff */
[----:B------:R-:W-:-:S04]  /*1c60*/  IMAD.U32 R185, RZ, RZ, UR6 ;  /* 0x00000006ffb97e24 */ /* 0x000fc8000f8e00ff */
[----:B------:R-:W-:Y:S02]  /*1c70*/  IMAD R118, R118, 0x2, R185 ;  /* 0x0000000276767824 */ /* 0x000fe400078e02b9 */
[----:B--2---:R-:W-:-:S04]  /*1c80*/  @P0 IMAD.WIDE.U32 R28, R24, R8, RZ ;  /* 0x00000008181c0225 */ /* 0x004fc800078e00ff */
[----:B------:R-:W-:Y:S02]  /*1c90*/  @P0 IMAD R13, R25, R8, RZ ;  /* 0x00000008190d0224 */ /* 0x000fe400078e02ff */
[----:B---3--:R-:W-:-:S04]  /*1ca0*/  @!P0 IMAD.WIDE.U32 R30, R26, R203, RZ ;  /* 0x000000cb1a1e8225 */ /* 0x008fc800078e00ff */
[----:B------:R-:W-:Y:S02]  /*1cb0*/  @!P0 IMAD.MOV.U32 R12, RZ, RZ, R30 ;  /* 0x000000ffff0c8224 */ /* 0x000fe400078e001e */
[----:B------:R-:W-:Y:S02]  /*1cc0*/  @!P0 IMAD R26, R27, R203, RZ ;  /* 0x000000cb1b1a8224 */ /* 0x000fe400078e02ff */
[----:B------:R-:W-:Y:S02]  /*1cd0*/  @P0 IMAD.MOV.U32 R12, RZ, RZ, R28 ;  /* 0x000000ffff0c0224 */ /* 0x000fe400078e001c */
[----:B------:R-:W-:Y:S01]  /*1ce0*/  @!P0 IMAD.IADD R8, R31, 0x1, R26 ;  /* 0x000000011f088824 */ /* 0x000fe200078e021a */
[----:B------:R-:W-:Y:S01]  /*1cf0*/  IADD3 R26, P2, PT, R9, R4, RZ ;  /* 0x00000004091a7210 */ /* 0x000fe20007f5e0ff */
[----:B------:R-:W-:Y:S01]  /*1d00*/  @P0 IMAD.IADD R8, R29, 0x1, R13 ;  /* 0x000000011d080824 */ /* 0x000fe200078e020d */
[----:B------:R-:W-:Y:S01]  /*1d10*/  IADD3 R12, P1, PT, R9, R12, RZ ;  /* 0x0000000c090c7210 */ /* 0x000fe20007f3e0ff */
[----:B------:R-:W-:-:S04]  /*1d20*/  VIADD R9, R134, 0x20 ;  /* 0x0000002086097836 */ /* 0x000fc80000000000 */
[----:B------:R-:W-:Y:S01]  /*1d30*/  IMAD.X R13, RZ, RZ, R8, P1 ;  /* 0x000000ffff0d7224 */ /* 0x000fe200008e0608 */
[-C--:B------:R-:W-:Y:S02]  /*1d40*/  ISETP.GE.AND P1, PT, R9, R188.reuse, PT ;  /* 0x000000bc0900720c */ /* 0x080fe40003f26270 */
[----:B------:R-:W-:Y:S01]  /*1d50*/  ISETP.GE.AND P0, PT, R134, R188, PT ;  /* 0x000000bc8600720c */ /* 0x000fe20003f06270 */
[----:B------:R-:W-:Y:S01]  /*1d60*/  IMAD R11, R23, R201, RZ ;  /* 0x000000c9170b7224 */ /* 0x000fe200078e02ff */
[----:B------:R-:W-:Y:S01]  /*1d70*/  SHF.R.S32.HI R4, RZ, 0x1f, R201 ;  /* 0x0000001fff047819 */ /* 0x000fe200000114c9 */
[----:B------:R-:W-:Y:S02]  /*1d80*/  IMAD.X R27, RZ, RZ, R0, P2 ;  /* 0x000000ffff1b7224 */ /* 0x000fe400010e0600 */
[----:B------:R-:W-:Y:S02]  /*1d90*/  IMAD R8, R55, R134, RZ ;  /* 0x0000008637087224 */ /* 0x000fe400078e02ff */
[----:B------:R-:W-:-:S02]  /*1da0*/  IMAD R4, R22, R4, R11 ;  /* 0x0000000416047224 */ /* 0x000fc400078e020b */
[----:B------:R-:W-:Y:S02]  /*1db0*/  IMAD.WIDE.U32 R22, R201, R22, R12 ;  /* 0x00000016c9167225 */ /* 0x000fe400078e000c */
[----:B------:R-:W-:Y:S02]  /*1dc0*/  @!P1 IADD3 R0, P2, PT, R14, 0x20, RZ ;  /* 0x000000200e009810 */ /* 0x000fe40007f5e0ff */
[----:B------:R-:W-:Y:S01]  /*1dd0*/  IADD3 R195, PT, PT, R19, R8, RZ ;  /* 0x0000000813c37210 */ /* 0x000fe20007ffe0ff */
[----:B------:R-:W-:Y:S01]  /*1de0*/  IMAD.IADD R23, R23, 0x1, R4 ;  /* 0x0000000117177824 */ /* 0x000fe200078e0204 */
[C---:B----4-:R-:W-:Y:S01]  /*1df0*/  LEA R194, P3, R18.reuse, R16, 0x1 ;  /* 0x0000001012c27211 */ /* 0x050fe200078608ff */
[----:B------:R-:W-:Y:S02]  /*1e00*/  @!P1 IMAD.X R13, RZ, RZ, R15, P2 ;  /* 0x000000ffff0d9224 */ /* 0x000fe400010e060f */
[-C--:B------:R-:W-:Y:S01]  /*1e10*/  @!P0 IMAD R11, R15, R24.reuse, RZ ;  /* 0x000000180f0b8224 */ /* 0x080fe200078e02ff */
[----:B------:R-:W-:Y:S01]  /*1e20*/  LEA.HI.X R195, R18, R17, R195, 0x1, P3 ;  /* 0x0000001112c37211 */ /* 0x000fe200018f0cc3 */
[----:B------:R-:W-:-:S02]  /*1e30*/  @!P1 IMAD R13, R13, R24, RZ ;  /* 0x000000180d0d9224 */ /* 0x000fc400078e02ff */
[--C-:B------:R-:W-:Y:S02]  /*1e40*/  @!P1 IMAD.MOV.U32 R16, RZ, RZ, R22.reuse ;  /* 0x000000ffff109224 */ /* 0x100fe400078e0016 */
[----:B------:R-:W-:Y:S02]  /*1e50*/  @!P1 IMAD.MOV.U32 R17, RZ, RZ, R23 ;  /* 0x000000ffff119224 */ /* 0x000fe400078e0017 */
[C---:B------:R-:W-:Y:S02]  /*1e60*/  @!P0 IMAD R11, R14.reuse, R25, R11 ;  /* 0x000000190e0b8224 */ /* 0x040fe400078e020b */
[----:B------:R-:W-:-:S04]  /*1e70*/  @!P0 IMAD.WIDE.U32 R14, R14, R24, R22 ;  /* 0x000000180e0e8225 */ /* 0x000fc800078e0016 */
[----:B------:R-:W-:Y:S02]  /*1e80*/  @!P1 IMAD R13, R25, R0, R13 ;  /* 0x00000000190d9224 */ /* 0x000fe400078e020d */
[----:B------:R-:W-:-:S04]  /*1e90*/  IMAD.WIDE.U32 R26, R134, R186, R26 ;  /* 0x000000ba861a7225 */ /* 0x000fc800078e001a */
[----:B------:R-:W-:Y:S01]  /*1ea0*/  @!P1 IMAD.WIDE.U32 R24, R24, R0, R16 ;  /* 0x0000000018189225 */ /* 0x000fe200078e0010 */
[----:B------:R-:W-:-:S03]  /*1eb0*/  LEA R192, P4, R26, R20, 0x1 ;  /* 0x000000141ac07211 */ /* 0x000fc600078808ff */
[----:B------:R-:W-:Y:S01]  /*1ec0*/  IMAD.IADD R191, R27, 0x1, R10 ;  /* 0x000000011bbf7824 */ /* 0x000fe200078e020a */
[-C--:B------:R-:W-:Y:S01]  /*1ed0*/  @!P0 LEA R10, P3, R14, R6.reuse, 0x1 ;  /* 0x000000060e0a8211 */ /* 0x080fe200078608ff */
[----:B------:R-:W-:Y:S01]  /*1ee0*/  @!P0 IMAD.IADD R11, R15, 0x1, R11 ;  /* 0x000000010f0b8824 */ /* 0x000fe200078e020b */
[----:B------:R-:W-:Y:S01]  /*1ef0*/  @!P1 IADD3 R13, PT, PT, R25, R13, RZ ;  /* 0x0000000d190d9210 */ /* 0x000fe20007ffe0ff */
[----:B------:R-:W-:Y:S01]  /*1f00*/  IMAD.IADD R0, R5, 0x1, -R116 ;  /* 0x0000000105007824 */ /* 0x000fe200078e0a74 */
[----:B------:R-:W-:Y:S02]  /*1f10*/  @!P1 LEA R16, P2, R24, R6, 0x1 ;  /* 0x0000000618109211 */ /* 0x000fe400078408ff */
[-C--:B------:R-:W-:Y:S02]  /*1f20*/  @!P0 LEA.HI.X R11, R14, R7.reuse, R11, 0x1, P3 ;  /* 0x000000070e0b8211 */ /* 0x080fe400018f0c0b */
[----:B------:R-:W-:Y:S01]  /*1f30*/  @!P1 LEA.HI.X R17, R24, R7, R13, 0x1, P2 ;  /* 0x0000000718119211 */ /* 0x000fe200010f0c0d */
[----:B------:R-:W-:Y:S01]  /*1f40*/  VIADD R7, R134, 0x60 ;  /* 0x0000006086077836 */ /* 0x000fe20000000000 */
[----:B------:R-:W-:Y:S01]  /*1f50*/  LEA.HI.X R191, R26, R21, R191, 0x1, P4 ;  /* 0x000000151abf7211 */ /* 0x000fe200020f0cbf */
[----:B------:R-:W-:Y:S01]  /*1f60*/  VIADD R13, R134, 0x40 ;  /* 0x00000040860d7836 */ /* 0x000fe20000000000 */
[-C--:B------:R-:W-:Y:S01]  /*1f70*/  ISETP.GE.AND P4, PT, R9, R0.reuse, PT ;  /* 0x000000000900720c */ /* 0x080fe20003f86270 */
[----:B------:R-:W-:Y:S01]  /*1f80*/  IMAD.SHL.U32 R4, R186, 0x20, RZ ;  /* 0x00000020ba047824 */ /* 0x000fe200078e00ff */
[-C--:B------:R-:W-:Y:S01]  /*1f90*/  ISETP.GE.AND P5, PT, R134, R0.reuse, PT ;  /* 0x000000008600720c */ /* 0x080fe20003fa6270 */
[----:B------:R-:W-:Y:S01]  /*1fa0*/  @!PT LDS RZ, [RZ] ;  /* 0x00000000fffff984 */ /* 0x000fe20000000800 */
[----:B------:R-:W-:Y:S01]  /*1fb0*/  @!PT LDS RZ, [RZ] ;  /* 0x00000000fffff984 */ /* 0x000fe20000000800 */
[----:B------:R-:W-:Y:S01]  /*1fc0*/  @!PT LDS RZ, [RZ] ;  /* 0x00000000fffff984 */ /* 0x000fe20000000800 */
[----:B------:R-:W-:Y:S01]  /*1fd0*/  @!P0 LDGSTS.E.BYPASS.LTC128B.128 [R118], desc[UR4][R10.64] ;  /* 0x000000000a768fae */ /* 0x000fe2000b981a04 */
[----:B------:R-:W-:-:S02]  /*1fe0*/  ISETP.GE.AND P2, PT, R7, R0, PT ;  /* 0x000000000700720c */ /* 0x000fc40003f46270 */
[----:B------:R-:W-:Y:S01]  /*1ff0*/  ISETP.GE.AND P3, PT, R13, R0, PT ;  /* 0x000000000d00720c */ /* 0x000fe20003f66270 */
[----:B------:R-:W-:Y:S01]  /*2000*/  @!P0 LDGSTS.E.BYPASS.LTC128B.128 [R118+0x1000], desc[UR4][R10.64+0x40] ;  /* 0x010000400a768fae */ /* 0x000fe2000b981a04 */
[----:B------:R-:W-:-:S03]  /*2010*/  SHF.L.U64.HI R6, R186, 0x5, R187 ;  /* 0x00000005ba067819 */ /* 0x000fc600000102bb */
[----:B------:R1:W-:Y:S02]  /*2020*/  @!P0 LDGSTS.E.BYPASS.LTC128B.128 [R118+0x2000], desc[UR4][R10.64+0x80] ;  /* 0x020000800a768fae */ /* 0x0003e4000b981a04 */
[-C--:B------:R-:W-:Y:S02]  /*2030*/  @!P4 LEA R8, P0, R4, R192.reuse, 0x1 ;  /* 0x000000c00408c211 */ /* 0x080fe400078008ff */
[----:B------:R-:W-:Y:S01]  /*2040*/  @!P1 LDGSTS.E.BYPASS.LTC128B.128 [R118+0x800], desc[UR4][R16.64] ;  /* 0x0080000010769fae */ /* 0x000fe2000b981a04 */
[----:B------:R-:W-:Y:S01]  /*2050*/  @!P5 MOV R14, R192 ;  /* 0x000000c0000ed202 */ /* 0x000fe20000000f00 */
[----:B------:R-:W-:Y:S02]  /*2060*/  @!P5 IMAD.MOV.U32 R15, RZ, RZ, R191 ;  /* 0x000000ffff0fd224 */ /* 0x000fe400078e00bf */
[----:B------:R-:W-:Y:S04]  /*2070*/  @!P1 LDGSTS.E.BYPASS.LTC128B.128 [R118+0x1800], desc[UR4][R16.64+0x40] ;  /* 0x0180004010769fae */ /* 0x000fe8000b981a04 */
[----:B------:R2:W-:Y:S01]  /*2080*/  @!P1 LDGSTS.E.BYPASS.LTC128B.128 [R118+0x2800], desc[UR4][R16.64+0x80] ;  /* 0x0280008010769fae */ /* 0x0005e2000b981a04 */
[----:B------:R-:W-:-:S02]  /*2090*/  ISETP.GE.AND P1, PT, R9, R0, PT ;  /* 0x000000000900720c */ /* 0x000fc40003f26270 */
[-C--:B------:R-:W-:Y:S01]  /*20a0*/  @!P4 LEA.HI.X R9, R4, R191.reuse, R6, 0x1, P0 ;  /* 0x000000bf0409c211 */ /* 0x080fe200000f0c06 */
[----:B------:R-:W-:Y:S01]  /*20b0*/  @!P5 LDGSTS.E.BYPASS.LTC128B.128 [R118+0x3000], desc[UR4][R14.64] ;  /* 0x030000000e76dfae */ /* 0x000fe2000b981a04 */
[C---:B------:R-:W-:Y:S01]  /*20c0*/  @!P3 LEA R18, P0, R186.reuse, R192, 0x7 ;  /* 0x000000c0ba12b211 */ /* 0x040fe200078038ff */
[----:B------:R-:W-:Y:S02]  /*20d0*/  @!P2 IMAD R4, R187, 0xc0, RZ ;  /* 0x000000c0bb04a824 */ /* 0x000fe400078e02ff */
[----:B------:R-:W-:Y:S01]  /*20e0*/  @!P5 LDGSTS.E.BYPASS.LTC128B.128 [R118+0x5000], desc[UR4][R14.64+0x40] ;  /* 0x050000400e76dfae */ /* 0x000fe2000b981a04 */
[----:B------:R-:W-:-:S03]  /*20f0*/  @!P3 LEA.HI.X R19, R186, R191, R187, 0x7, P0 ;  /* 0x000000bfba13b211 */ /* 0x000fc600000f3cbb */
[----:B------:R-:W-:Y:S01]  /*2100*/  @!P5 LDGSTS.E.BYPASS.LTC128B.128 [R118+0x7000], desc[UR4][R14.64+0x80] ;  /* 0x070000800e76dfae */ /* 0x000fe2000b981a04 */
[----:B-1----:R-:W-:-:S03]  /*2110*/  @!P2 IMAD.MOV.U32 R10, RZ, RZ, R192 ;  /* 0x000000ffff0aa224 */ /* 0x002fc600078e00c0 */
[----:B------:R-:W-:Y:S01]  /*2120*/  @!P4 LDGSTS.E.BYPASS.LTC128B.128 [R118+0x3800], desc[UR4][R8.64] ;  /* 0x038000000876cfae */ /* 0x000fe2000b981a04 */
[----:B------:R-:W-:-:S03]  /*2130*/  @!P2 IMAD.MOV.U32 R11, RZ, RZ, R191 ;  /* 0x000000ffff0ba224 */ /* 0x000fc600078e00bf */
[----:B------:R-:W-:Y:S01]  /*2140*/  @!P4 LDGSTS.E.BYPASS.LTC128B.128 [R118+0x5800], desc[UR4][R8.64+0x40] ;  /* 0x058000400876cfae */ /* 0x000fe2000b981a04 */
[----:B------:R-:W-:-:S03]  /*2150*/  @!P2 IMAD.WIDE.U32 R10, R186, 0xc0, R10 ;  /* 0x000000c0ba0aa825 */ /* 0x000fc600078e000a */
[----:B------:R1:W-:Y:S01]  /*2160*/  @!P4 LDGSTS.E.BYPASS.LTC128B.128 [R118+0x7800], desc[UR4][R8.64+0x80] ;  /* 0x078000800876cfae */ /* 0x0003e2000b981a04 */
[----:B--2---:R-:W-:-:S03]  /*2170*/  @!P2 IMAD.IADD R17, R11, 0x1, R4 ;  /* 0x000000010b11a824 */ /* 0x004fc600078e0204 */
[----:B------:R2:W-:Y:S01]  /*2180*/  @!P3 LDGSTS.E.BYPASS.LTC128B.128 [R118+0x4000], desc[UR4][R18.64] ;  /* 0x040000001276bfae */ /* 0x0005e2000b981a04 */
[----:B------:R-:W-:-:S03]  /*2190*/  @!P2 IMAD.MOV.U32 R16, RZ, RZ, R10 ;  /* 0x000000ffff10a224 */ /* 0x000fc600078e000a */
[----:B------:R2:W-:Y:S04]  /*21a0*/  @!P3 LDGSTS.E.BYPASS.LTC128B.128 [R118+0x6000], desc[UR4][R18.64+0x40] ;  /* 0x060000401276bfae */ /* 0x0005e8000b981a04 */
[----:B------:R2:W-:Y:S04]  /*21b0*/  @!P3 LDGSTS.E.BYPASS.LTC128B.128 [R118+0x8000], desc[UR4][R18.64+0x80] ;  /* 0x080000801276bfae */ /* 0x0005e8000b981a04 */
[----:B------:R2:W-:Y:S04]  /*21c0*/  @!P2 LDGSTS.E.BYPASS.LTC128B.128 [R118+0x4800], desc[UR4][R16.64] ;  /* 0x048000001076afae */ /* 0x0005e8000b981a04 */
[----:B------:R2:W-:Y:S04]  /*21d0*/  @!P2 LDGSTS.E.BYPASS.LTC128B.128 [R118+0x6800], desc[UR4][R16.64+0x40] ;  /* 0x068000401076afae */ /* 0x0005e8000b981a04 */
[----:B------:R2:W-:Y:S04]  /*21e0*/  @!P2 LDGSTS.E.BYPASS.LTC128B.128 [R118+0x8800], desc[UR4][R16.64+0x80] ;  /* 0x088000801076afae */ /* 0x0005e8000b981a04 */
[----:B------:R-:W0:Y:S01]  /*21f0*/  LDGDEPBAR ;  /* 0x00000000000079af */ /* 0x000e220000000000 */
[C---:B------:R-:W-:Y:S01]  /*2200*/  SHF.L.U32 R4, R197.reuse, 0x4, RZ ;  /* 0x00000004c5047819 */ /* 0x040fe200000006ff */
[----:B------:R-:W-:-:S02]  /*2210*/  IMAD.SHL.U32 R119, R197, 0x20, RZ ;  /* 0x00000020c5777824 */ /* 0x000fc400078e00ff */
[----:B------:R-:W-:Y:S01]  /*2220*/  IMAD.SHL.U32 R6, R54, 0x20, RZ ;  /* 0x0000002036067824 */ /* 0x000fe200078e00ff */
[----:B------:R-:W-:Y:S01]  /*2230*/  LOP3.LUT R10, R4, 0x100, RZ, 0xc0, !PT ;  /* 0x00000100040a7812 */ /* 0x000fe200078ec0ff */
[----:B------:R2:W5:Y:S01]  /*2240*/  LD.E R52, desc[UR4][R2.64+0x184] ;  /* 0x0001840402347980 */ /* 0x000562000c101900 */
[----:B------:R-:W-:Y:S02]  /*2250*/  ISETP.GE.AND P0, PT, R7, R0, PT ;  /* 0x000000000700720c */ /* 0x000fe40003f06270 */
[----:B-1----:R-:W-:Y:S02]  /*2260*/  LOP3.LUT R9, R10, 0x20, R119, 0xf8, !PT ;  /* 0x000000200a097812 */ /* 0x002fe400078ef877 */
[----:B------:R-:W-:Y:S02]  /*2270*/  SHF.L.U64.HI R7, R54, 0x5, R55 ;  /* 0x0000000536077819 */ /* 0x000fe40000010237 */
[----:B------:R-:W-:-:S04]  /*2280*/  @!P1 LEA R10, P2, R6, R194, 0x1 ;  /* 0x000000c2060a9211 */ /* 0x000fc800078408ff */
[----:B------:R-:W-:Y:S02]  /*2290*/  @!P1 LEA.HI.X R11, R6, R195, R7, 0x1, P2 ;  /* 0x000000c3060b9211 */ /* 0x000fe400010f0c07 */
[----:B------:R2:W5:Y:S01]  /*22a0*/  LD.E R6, desc[UR4][R2.64+0x188] ;  /* 0x0001880402067980 */ /* 0x000562000c101900 */
[----:B------:R-:W-:-:S06]  /*22b0*/  DEPBAR.LE SB0, 0x0 ;  /* 0x000080000000791a */ /* 0x000fcc0000000000 */
[----:B------:R-:W-:Y:S05]  /*22c0*/  WARPSYNC.ALL ;  /* 0x0000000000007948 */ /* 0x000fea0003800000 */
[----:B------:R-:W-:Y:S01]  /*22d0*/  BAR.SYNC.DEFER_BLOCKING 0x0 ;  /* 0x0000000000007b1d */ /* 0x000fe20000010000 */
[----:B------:R-:W-:Y:S01]  /*22e0*/  ISETP.GE.AND P4, PT, R13, R0, PT ;  /* 0x000000000d00720c */ /* 0x000fe20003f86270 */
[----:B------:R-:W-:Y:S01]  /*22f0*/  @!P0 IMAD R12, R55, 0xc0, RZ ;  /* 0x000000c0370c8824 */ /* 0x000fe200078e02ff */
[----:B------:R-:W-:Y:S01]  /*2300*/  LOP3.LUT R8, R119, 0xc0, RZ, 0xc0, !PT ;  /* 0x000000c077087812 */ /* 0x000fe200078ec0ff */
[----:B------:R-:W-:Y:S01]  /*2310*/  @!P0 IMAD.WIDE.U32 R14, R54, 0xc0, R194 ;  /* 0x000000c0360e8825 */ /* 0x000fe200078e00c2 */
[----:B------:R-:W-:-:S02]  /*2320*/  SHF.R.U32.HI R53, RZ, 0x1, R197 ;  /* 0x00000001ff357819 */ /* 0x000fc400000116c5 */
[----:B------:R-:W-:Y:S01]  /*2330*/  LOP3.LUT R4, R4, 0x3e00, RZ, 0xc0, !PT ;  /* 0x00003e0004047812 */ /* 0x000fe200078ec0ff */
[----:B------:R-:W-:Y:S01]  /*2340*/  IMAD.SHL.U32 R189, R197, 0x4, RZ ;  /* 0x00000004c5bd7824 */ /* 0x000fe200078e00ff */
[C---:B------:R-:W-:Y:S01]  /*2350*/  LOP3.LUT R0, R8.reuse, 0x8, R197, 0xf8, !PT ;  /* 0x0000000808007812 */ /* 0x040fe200078ef8c5 */
[----:B------:R-:W-:Y:S01]  /*2360*/  @!P0 IMAD.IADD R13, R15, 0x1, R12 ;  /* 0x000000010f0d8824 */ /* 0x000fe200078e020c */
[----:B------:R-:W-:Y:S01]  /*2370*/  LOP3.LUT R8, R8, 0x8, R53, 0xf8, !PT ;  /* 0x0000000808087812 */ /* 0x000fe200078ef835 */
[----:B------:R-:W-:Y:S01]  /*2380*/  @!P0 IMAD.MOV.U32 R12, RZ, RZ, R14 ;  /* 0x000000ffff0c8224 */ /* 0x000fe200078e000e */
[----:B------:R-:W-:Y:S02]  /*2390*/  LOP3.LUT R4, R4, 0x20, R119, 0xf8, !PT ;  /* 0x0000002004047812 */ /* 0x000fe400078ef877 */
[----:B------:R-:W-:Y:S02]  /*23a0*/  @!P4 LEA R14, P2, R54, R194, 0x7 ;  /* 0x000000c2360ec211 */ /* 0x000fe400078438ff */
[----:B------:R-:W-:-:S02]  /*23b0*/  LOP3.LUT R0, R0, 0x18, R189, 0x78, !PT ;  /* 0x0000001800007812 */ /* 0x000fc400078e78bd */
[----:B------:R-:W-:Y:S02]  /*23c0*/  LOP3.LUT R7, R8, 0x18, R189, 0x78, !PT ;  /* 0x0000001808077812 */ /* 0x000fe400078e78bd */
[----:B------:R-:W-:Y:S01]  /*23d0*/  LOP3.LUT R4, R4, 0x100, R119, 0xf8, !PT ;  /* 0x0000010004047812 */ /* 0x000fe200078ef877 */
[----:B------:R-:W-:Y:S01]  /*23e0*/  @!PT LDS RZ, [RZ] ;  /* 0x00000000fffff984 */ /* 0x000fe20000000800 */
[----:B------:R-:W-:Y:S01]  /*23f0*/  @!PT LDS RZ, [RZ] ;  /* 0x00000000fffff984 */ /* 0x000fe20000000800 */
[----:B------:R-:W-:Y:S01]  /*2400*/  @!PT LDS RZ, [RZ] ;  /* 0x00000000fffff984 */ /* 0x000fe20000000800 */
[----:B------:R-:W-:Y:S01]  /*2410*/  @!P5 LDGSTS.E.BYPASS.LTC128B.128 [R118+0x9000], desc[UR4][R194.64] ;  /* 0x09000000c276dfae */ /* 0x000fe2000b981a04 */
[----:B------:R-:W-:-:S03]  /*2420*/  @!P4 LEA.HI.X R15, R54, R195, R55, 0x7, P2 ;  /* 0x000000c3360fc211 */ /* 0x000fc600010f3c37 */
[----:B------:R-:W-:Y:S01]  /*2430*/  @!P5 LDGSTS.E.BYPASS.LTC128B.128 [R118+0xb000], desc[UR4][R194.64+0x40] ;  /* 0x0b000040c276dfae */ /* 0x000fe2000b981a04 */
[----:B------:R-:W-:-:S03]  /*2440*/  LOP3.LUT R0, R9, R0, RZ, 0xfc, !PT ;  /* 0x0000000009007212 */ /* 0x000fc600078efcff */
[----:B------:R-:W-:Y:S01]  /*2450*/  @!P5 LDGSTS.E.BYPASS.LTC128B.128 [R118+0xd000], desc[UR4][R194.64+0x80] ;  /* 0x0d000080c276dfae */ /* 0x000fe2000b981a04 */
[----:B------:R-:W-:-:S03]  /*2460*/  LOP3.LUT R184, R4, R7, RZ, 0xfc, !PT ;  /* 0x0000000704b87212 */ /* 0x000fc600078efcff */
        /* <DEDUP_REMOVED lines=33> */
[----:B------:R-:W4:Y:S04]  /*2680*/  LDSM.16.M88.4 R48, [R183+0x3000] ;  /* 0x00300000b730783b */ /* 0x000f280000000200 */
[----:B------:R-:W3:Y:S04]  /*2690*/  LDSM.16.M88.4 R40, [R183+0x3400] ;  /* 0x00340000b728783b */ /* 0x000ee80000000200 */
[----:B------:R-:W3:Y:S04]  /*26a0*/  LDSM.16.M88.4 R32, [R183+0x3800] ;  /* 0x00380000b720783b */ /* 0x000ee80000000200 */
[----:B------:R-:W3:Y:S04]  /*26b0*/  LDSM.16.M88.4 R24, [R183+0x3c00] ;  /* 0x003c0000b718783b */ /* 0x000ee80000000200 */
[----:B--2---:R-:W2:Y:S04]  /*26c0*/  LDSM.16.M88.4 R16, [R183+0x4000] ;  /* 0x00400000b710783b */ /* 0x004ea80000000200 */
[----:B-1----:R-:W1:Y:S04]  /*26d0*/  LDSM.16.M88.4 R8, [R183+0x4400] ;  /* 0x00440000b708783b */ /* 0x002e680000000200 */
[----:B------:R-:W1:Y:S04]  /*26e0*/  LDSM.16.M88.4 R104, [R183+0x4800] ;  /* 0x00480000b768783b */ /* 0x000e680000000200 */
[----:B------:R-:W1:Y:S01]  /*26f0*/  LDSM.16.M88.4 R64, [R183+0x4c00] ;  /* 0x004c0000b740783b */ /* 0x000e620000000200 */
[----:B------:R-:W-:-:S02]  /*2700*/  LOP3.LUT P0, RZ, R197, 0x4, RZ, 0xc0, !PT ;  /* 0x00000004c5ff7812 */ /* 0x000fc4000780c0ff */
[----:B------:R-:W-:Y:S01]  /*2710*/  MOV R4, 0x10 ;  /* 0x0000001000047802 */ /* 0x000fe20000000f00 */
[----:B------:R-:W-:Y:S03]  /*2720*/  LDSM.16.M88.4 R124, [R184+0x2000] ;  /* 0x00200000b87c783b */ /* 0x000fe60000000200 */
[----:B------:R-:W-:Y:S01]  /*2730*/  SEL R4, R4, 0xfffffff0, !P0 ;  /* 0xfffffff004047807 */ /* 0x000fe20004000000 */
[----:B------:R-:W-:Y:S04]  /*2740*/  LDSM.16.M88.4 R128, [R183+0x8400] ;  /* 0x00840000b780783b */ /* 0x000fe80000000200 */
[C---:B------:R-:W-:Y:S01]  /*2750*/  IMAD R182, R4.reuse, 0x2, R184 ;  /* 0x0000000204b67824 */ /* 0x040fe200078e02b8 */
[----:B------:R-:W-:Y:S01]  /*2760*/  LDSM.16.M88.4 R120, [R183+0x8800] ;  /* 0x00880000b778783b */ /* 0x000fe20000000200 */
[----:B------:R-:W-:Y:S01]  /*2770*/  IMAD R180, R4, 0x2, R183 ;  /* 0x0000000204b47824 */ /* 0x000fe200078e02b7 */
[C---:B----4-:R-:W-:Y:S02]  /*2780*/  HMMA.16816.F32 R56, R96.reuse, R48, RZ ;  /* 0x000000306038723c */ /* 0x050fe400000018ff */
[----:B------:R-:W-:Y:S04]  /*2790*/  LDSM.16.M88.4 R68, [R182] ;  /* 0x00000000b644783b */ /* 0x000fe80000000200 */
[----:B------:R-:W4:Y:S02]  /*27a0*/  LDSM.16.M88.4 R76, [R180+0x3400] ;  /* 0x00340000b44c783b */ /* 0x000f240000000200 */
[C---:B---3--:R-:W-:Y:S02]  /*27b0*/  HMMA.16816.F32 R44, R96.reuse, R40, RZ ;  /* 0x00000028602c723c */ /* 0x048fe400000018ff */
[----:B------:R-:W3:Y:S04]  /*27c0*/  LDSM.16.M88.4 R60, [R180+0x3800] ;  /* 0x00380000b43c783b */ /* 0x000ee80000000200 */
[----:B------:R-:W3:Y:S02]  /*27d0*/  LDSM.16.M88.4 R72, [R180+0x3c00] ;  /* 0x003c0000b448783b */ /* 0x000ee40000000200 */
[C---:B------:R-:W-:Y:S02]  /*27e0*/  HMMA.16816.F32 R36, R96.reuse, R32, RZ ;  /* 0x000000206024723c */ /* 0x040fe400000018ff */
[----:B------:R-:W-:Y:S04]  /*27f0*/  LDSM.16.M88.4 R80, [R180+0x3000] ;  /* 0x00300000b450783b */ /* 0x000fe80000000200 */
[----:B------:R-:W-:Y:S02]  /*2800*/  LDSM.16.M88.4 R84, [R180+0x4c00] ;  /* 0x004c0000b454783b */ /* 0x000fe40000000200 */
[C---:B------:R-:W-:Y:S02]  /*2810*/  HMMA.16816.F32 R28, R96.reuse, R24, RZ ;  /* 0x00000018601c723c */ /* 0x040fe400000018ff */
[----:B------:R-:W-:Y:S04]  /*2820*/  LDSM.16.M88.4 R112, [R183+0x8c00] ;  /* 0x008c0000b770783b */ /* 0x000fe80000000200 */
[----:B------:R-:W-:Y:S02]  /*2830*/  LDSM.16.M88.4 R92, [R182+0x2000] ;  /* 0x00200000b65c783b */ /* 0x000fe40000000200 */
[C---:B--2---:R-:W-:Y:S02]  /*2840*/  HMMA.16816.F32 R20, R96.reuse, R16, RZ ;  /* 0x000000106014723c */ /* 0x044fe400000018ff */
[----:B------:R-:W-:Y:S04]  /*2850*/  LDSM.16.M88.4 R88, [R180+0x7000] ;  /* 0x00700000b458783b */ /* 0x000fe80000000200 */
[----:B------:R-:W0:Y:S02]  /*2860*/  LDGDEPBAR ;  /* 0x00000000000079af */ /* 0x000e240000000000 */
        /* <DEDUP_REMOVED lines=12> */
[C---:B----4-:R-:W-:Y:S08]  /*2930*/  HMMA.16816.F32 R44, R68.reuse, R76, R44 ;  /* 0x0000004c442c723c */ /* 0x050ff0000000182c */
        /* <DEDUP_REMOVED lines=27> */
[C---:B----4-:R-:W-:Y:S08]  /*2af0*/  HMMA.16816.F32 R56, R72.reuse, R80, R56 ;  /* 0x000000504838723c */ /* 0x050ff00000001838 */
        /* <DEDUP_REMOVED lines=35> */
[----:B------:R-:W4:Y:S07]  /*2d30*/  LDSM.16.M88.4 R72, [R183+0x7400] ;  /* 0x00740000b748783b */ /* 0x000f2e0000000200 */
[C---:B---3--:R-:W-:Y:S08]  /*2d40*/  HMMA.16816.F32 R12, R60.reuse, R68, R12 ;  /* 0x000000443c0c723c */ /* 0x048ff0000000180c */
[C---:B------:R-:W-:Y:S01]  /*2d50*/  HMMA.16816.F32 R8, R60.reuse, R70, R8 ;  /* 0x000000463c08723c */ /* 0x040fe20000001808 */
[----:B------:R-:W3:Y:S07]  /*2d60*/  LDSM.16.M88.4 R68, [R183+0x7800] ;  /* 0x00780000b744783b */ /* 0x000eee0000000200 */
[C---:B-1----:R-:W-:Y:S08]  /*2d70*/  HMMA.16816.F32 R108, R60.reuse, R64, R108 ;  /* 0x000000403c6c723c */ /* 0x042ff0000000186c */
        /* <DEDUP_REMOVED lines=20> */
[----:B------:R-:W1:Y:S01]  /*2ec0*/  LDSM.16.M88.4 R60, [R180+0x8c00] ;  /* 0x008c0000b43c783b */ /* 0x000e620000000200 */
[----:B------:R-:W-:Y:S01]  /*2ed0*/  LOP3.LUT R134, R134, 0x7, RZ, 0xc0, !PT ;  /* 0x0000000786867812 */ /* 0x000fe200078ec0ff */
[----:B------:R-:W-:-:S05]  /*2ee0*/  DEPBAR.LE SB0, 0x0 ;  /* 0x000080000000791a */ /* 0x000fca0000000000 */
[C---:B------:R-:W-:Y:S08]  /*2ef0*/  HMMA.16816.F32 R12, R124.reuse, R128, R12 ;  /* 0x000000807c0c723c */ /* 0x040ff0000000180c */
[C---:B------:R-:W-:Y:S08]  /*2f00*/  HMMA.16816.F32 R8, R124.reuse, R130, R8 ;  /* 0x000000827c08723c */ /* 0x040ff00000001808 */
[C---:B------:R-:W-:Y:S08]  /*2f10*/  HMMA.16816.F32 R108, R124.reuse, R120, R108 ;  /* 0x000000787c6c723c */ /* 0x040ff0000000186c */
[C---:B------:R-:W-:Y:S08]  /*2f20*/  HMMA.16816.F32 R104, R124.reuse, R122, R104 ;  /* 0x0000007a7c68723c */ /* 0x040ff00000001868 */
[C---:B------:R-:W-:Y:S08]  /*2f30*/  HMMA.16816.F32 R100, R124.reuse, R112, R100 ;  /* 0x000000707c64723c */ /* 0x040ff00000001864 */
[----:B------:R-:W-:Y:S01]  /*2f40*/  HMMA.16816.F32 R96, R124, R114, R96 ;  /* 0x000000727c60723c */ /* 0x000fe20000001860 */
[----:B------:R-:W-:-:S02]  /*2f50*/  LOP3.LUT R53, R134, 0x1f0, R53, 0xf8, !PT ;  /* 0x000001f086357812 */ /* 0x000fc400078ef835 */
[----:B------:R-:W-:Y:S02]  /*2f60*/  ISETP.GT.AND P0, PT, R193, R190, PT ;  /* 0x000000bec100720c */ /* 0x000fe40003f04270 */
[----:B-----5:R-:W-:Y:S01]  /*2f70*/  IADD3 R6, PT, PT, R6, R5, -R133 ;  /* 0x0000000506067210 */ /* 0x020fe20007ffe885 */
[----:B------:R-:W-:Y:S01]  /*2f80*/  IMAD.IADD R53, R200, 0x1, R53 ;  /* 0x00000001c8357824 */ /* 0x000fe200078e0235 */
[----:B------:R-:W-:Y:S02]  /*2f90*/  IADD3 R52, PT, PT, R5, -R133, -R52 ;  /* 0x8000008505347210 */ /* 0x000fe40007ffe834 */
[----:B------:R-:W-:Y:S01]  /*2fa0*/  LOP3.LUT R0, R119, 0x100, RZ, 0xc0, !PT ;  /* 0x0000010077007812 */ /* 0x000fe200078ec0ff */
[C---:B------:R-:W-:Y:S02]  /*2fb0*/  IMAD.IADD R202, R53.reuse, 0x1, R6 ;  /* 0x0000000135ca7824 */ /* 0x040fe400078e0206 */
[----:B------:R-:W-:Y:S01]  /*2fc0*/  IMAD.IADD R53, R53, 0x1, R52 ;  /* 0x0000000135357824 */ /* 0x000fe200078e0234 */
[----:B------:R-:W-:Y:S01]  /*2fd0*/  LOP3.LUT R0, R0, 0x20, R119, 0xf8, !PT ;  /* 0x0000002000007812 */ /* 0x000fe200078ef877 */
[----:B------:R-:W-:Y:S01]  /*2fe0*/  HMMA.16816.F32 R56, R92, R88, R56 ;  /* 0x000000585c38723c */ /* 0x000fe20000001838 */
[----:B------:R-:W-:Y:S01]  /*2ff0*/  BSSY.RECONVERGENT B1, `(.L_x_5435) ;  /* 0x000007c000017945 */ /* 0x000fe20003800200 */
[----:B------:R-:W-:-:S02]  /*3000*/  VIADDMNMX R206, R202, 0x1, R5, PT ;  /* 0x00000001cace7846 */ /* 0x000fc40003800105 */
[----:B------:R-:W-:-:S04]  /*3010*/  LOP3.LUT R6, R0, R7, RZ, 0xfc, !PT ;  /* 0x0000000700067212 */ /* 0x000fc800078efcff */
[----:B------:R-:W-:Y:S01]  /*3020*/  HMMA.16816.F32 R48, R92, R90, R48 ;  /* 0x0000005a5c30723c */ /* 0x000fe20000001830 */
[----:B------:R-:W-:Y:S02]  /*3030*/  VIADDMNMX R202, R202, 0x9, R5, PT ;  /* 0x00000009caca7846 */ /* 0x000fe40003800105 */
[----:B------:R-:W-:Y:S02]  /*3040*/  SHF.R.U32.HI R205, RZ, 0x3, R197 ;  /* 0x00000003ffcd7819 */ /* 0x000fe400000116c5 */
[----:B------:R-:W-:-:S03]  /*3050*/  VIMNMX R207, PT, PT, RZ, R53, !PT ;  /* 0x00000035ffcf7248 */ /* 0x000fc60007fe0100 */
[----:B------:R-:W-:Y:S01]  /*3060*/  HMMA.16816.F32 R44, R92, R84, R44 ;  /* 0x000000545c2c723c */ /* 0x000fe2000000182c */
[----:B------:R-:W-:-:S07]  /*3070*/  VIADDMNMX R204, R53, 0x8, RZ, !PT ;  /* 0x0000000835cc7846 */ /* 0x000fce00078001ff */
[C---:B------:R-:W-:Y:S08]  /*3080*/  HMMA.16816.F32 R40, R92.reuse, R86, R40 ;  /* 0x000000565c28723c */ /* 0x040ff00000001828 */
[C---:B------:R-:W-:Y:S08]  /*3090*/  HMMA.16816.F32 R36, R92.reuse, R80, R36 ;  /* 0x000000505c24723c */ /* 0x040ff00000001824 */
[C---:B------:R-:W-:Y:S08]  /*30a0*/  HMMA.16816.F32 R32, R92.reuse, R82, R32 ;  /* 0x000000525c20723c */ /* 0x040ff00000001820 */
[C---:B--2---:R-:W-:Y:S08]  /*30b0*/  HMMA.16816.F32 R28, R92.reuse, R76, R28 ;  /* 0x0000004c5c1c723c */ /* 0x044ff0000000181c */
[C---:B------:R-:W-:Y:S08]  /*30c0*/  HMMA.16816.F32 R24, R92.reuse, R78, R24 ;  /* 0x0000004e5c18723c */ /* 0x040ff00000001818 */
[C---:B----4-:R-:W-:Y:S08]  /*30d0*/  HMMA.16816.F32 R20, R92.reuse, R72, R20 ;  /* 0x000000485c14723c */ /* 0x050ff00000001814 */
[C---:B------:R-:W-:Y:S08]  /*30e0*/  HMMA.16816.F32 R16, R92.reuse, R74, R16 ;  /* 0x0000004a5c10723c */ /* 0x040ff00000001810 */
[C---:B---3--:R-:W-:Y:S08]  /*30f0*/  HMMA.16816.F32 R12, R92.reuse, R68, R12 ;  /* 0x000000445c0c723c */ /* 0x048ff0000000180c */
[C---:B------:R-:W-:Y:S08]  /*3100*/  HMMA.16816.F32 R8, R92.reuse, R70, R8 ;  /* 0x000000465c08723c */ /* 0x040ff00000001808 */
[C---:B-1----:R-:W-:Y:S08]  /*3110*/  HMMA.16816.F32 R108, R92.reuse, R64, R108 ;  /* 0x000000405c6c723c */ /* 0x042ff0000000186c */
[C---:B------:R-:W-:Y:S08]  /*3120*/  HMMA.16816.F32 R104, R92.reuse, R66, R104 ;  /* 0x000000425c68723c */ /* 0x040ff00000001868 */
        /* <DEDUP_REMOVED lines=17> */
.L_x_5438:
        /* <DEDUP_REMOVED lines=60> */
.L_x_5439:
[----:B------:R-:W-:Y:S05]  /*3600*/  BSYNC.RECONVERGENT B0 ;  /* 0x0000000000007941 */ /* 0x000fea0003800200 */
.L_x_5437:
        /* <DEDUP_REMOVED lines=26> */
.L_x_5436:
[----:B------:R-:W-:Y:S05]  /*37b0*/  BSYNC.RECONVERGENT B1 ;  /* 0x0000000000017941 */ /* 0x000fea0003800200 */
.L_x_5435:
[----:B-1----:R-:W2:Y:S01]  /*37c0*/  LD.E R61, desc[UR4][R2.64+0xdc] ;  /* 0x0000dc04023d7980 */ /* 0x002ea2000c101900 */
[----:B------:R-:W-:-:S05]  /*37d0*/  IMAD.SHL.U32 R53, R197, 0x2, RZ ;  /* 0x00000002c5357824 */ /* 0x000fca00078e00ff */
[----:B------:R-:W-:-:S05]  /*37e0*/  LOP3.LUT R53, R53, 0x6, RZ, 0xc0, !PT ;  /* 0x0000000635357812 */ /* 0x000fca00078ec0ff */
[----:B------:R-:W-:-:S04]  /*37f0*/  IMAD R63, R193, 0x80, R53 ;  /* 0x00000080c13f7824 */ /* 0x000fc800078e0235 */
[C---:B------:R-:W-:Y:S02]  /*3800*/  VIADD R67, R63.reuse, 0x1 ;  /* 0x000000013f437836 */ /* 0x040fe40000000000 */
[----:B------:R-:W-:-:S03]  /*3810*/  VIADD R175, R63, 0x9 ;  /* 0x000000093faf7836 */ /* 0x000fc60000000000 */
[-C--:B------:R-:W-:Y:S01]  /*3820*/  ISETP.GE.AND P2, PT, R67, R207.reuse, PT ;  /* 0x000000cf4300720c */ /* 0x080fe20003f46270 */
[C---:B------:R-:W-:Y:S01]  /*3830*/  VIADD R177, R63.reuse, 0x8 ;  /* 0x000000083fb17836 */ /* 0x040fe20000000000 */
[CC--:B------:R-:W-:Y:S01]  /*3840*/  ISETP.GE.AND P1, PT, R63.reuse, R207.reuse, PT ;  /* 0x000000cf3f00720c */ /* 0x0c0fe20003f26270 */
[----:B------:R-:W-:Y:S01]  /*3850*/  VIADD R169, R63, 0x11 ;  /* 0x000000113fa97836 */ /* 0x000fe20000000000 */
[----:B------:R-:W-:Y:S02]  /*3860*/  ISETP.GE.AND P3, PT, R67, R206, PT ;  /* 0x000000ce4300720c */ /* 0x000fe40003f66270 */
[----:B------:R-:W-:Y:S02]  /*3870*/  FSEL R57, R57, -INF , P2 ;  /* 0xff80000039397808 */ /* 0x000fe40001000000 */
        /* <DEDUP_REMOVED lines=19> */
[----:B------:R-:W-:-:S02]  /*39b0*/  FSEL R0, R0, -INF , !P5 ;  /* 0xff80000000007808 */ /* 0x000fc40006800000 */
[----:B------:R-:W-:Y:S02]  /*39c0*/  FSEL R44, R44, -INF , P1 ;  /* 0xff8000002c2c7808 */ /* 0x000fe40000800000 */
[-C--:B------:R-:W-:Y:S02]  /*39d0*/  ISETP.GE.AND P5, PT, R177, R206.reuse, PT ;  /* 0x000000ceb100720c */ /* 0x080fe40003fa6270 */
[----:B------:R-:W-:Y:S02]  /*39e0*/  ISETP.GE.AND P1, PT, R167, R207, PT ;  /* 0x000000cfa700720c */ /* 0x000fe40003f26270 */
[----:B------:R-:W-:Y:S01]  /*39f0*/  FSEL R7, R7, -INF , !P3 ;  /* 0xff80000007077808 */ /* 0x000fe20005800000 */
[----:B------:R-:W-:Y:S01]  /*3a00*/  VIADD R145, R63, 0x29 ;  /* 0x000000293f917836 */ /* 0x000fe20000000000 */
[----:B------:R-:W-:Y:S02]  /*3a10*/  ISETP.GE.AND P3, PT, R165, R206, PT ;  /* 0x000000cea500720c */ /* 0x000fe40003f66270 */
[----:B------:R-:W-:-:S02]  /*3a20*/  FSEL R41, R41, -INF , P2 ;  /* 0xff80000029297808 */ /* 0x000fc40001000000 */
[-C--:B------:R-:W-:Y:S01]  /*3a30*/  ISETP.GE.AND P2, PT, R159, R207.reuse, PT ;  /* 0x000000cf9f00720c */ /* 0x080fe20003f46270 */
[----:B------:R-:W-:Y:S01]  /*3a40*/  VIADD R153, R63, 0x28 ;  /* 0x000000283f997836 */ /* 0x000fe20000000000 */
[----:B------:R-:W-:Y:S02]  /*3a50*/  FSEL R71, R48, -INF , !P5 ;  /* 0xff80000030477808 */ /* 0x000fe40006800000 */
[----:B------:R-:W-:Y:S02]  /*3a60*/  FSEL R5, R40, -INF , P1 ;  /* 0xff80000028057808 */ /* 0x000fe40000800000 */
[-C--:B------:R-:W-:Y:S02]  /*3a70*/  ISETP.GE.AND P5, PT, R173, R206.reuse, PT ;  /* 0x000000cead00720c */ /* 0x080fe40003fa6270 */
[----:B------:R-:W-:Y:S02]  /*3a80*/  ISETP.GE.AND P1, PT, R161, R207, PT ;  /* 0x000000cfa100720c */ /* 0x000fe40003f26270 */
[----:B------:R-:W-:Y:S01]  /*3a90*/  FSEL R41, R41, -INF , !P3 ;  /* 0xff80000029297808 */ /* 0x000fe20005800000 */
[----:B------:R-:W-:Y:S01]  /*3aa0*/  VIADD R139, R63, 0x31 ;  /* 0x000000313f8b7836 */ /* 0x000fe20000000000 */
[----:B------:R-:W-:-:S02]  /*3ab0*/  ISETP.GE.AND P3, PT, R159, R206, PT ;  /* 0x000000ce9f00720c */ /* 0x000fc40003f66270 */
[----:B------:R-:W-:Y:S02]  /*3ac0*/  FSEL R37, R37, -INF , P2 ;  /* 0xff80000025257808 */ /* 0x000fe40001000000 */
[-C--:B------:R-:W-:Y:S01]  /*3ad0*/  ISETP.GE.AND P2, PT, R145, R207.reuse, PT ;  /* 0x000000cf9100720c */ /* 0x080fe20003f46270 */
[----:B------:R-:W-:Y:S01]  /*3ae0*/  VIADD R143, R63, 0x30 ;  /* 0x000000303f8f7836 */ /* 0x000fe20000000000 */
[----:B------:R-:W-:Y:S02]  /*3af0*/  FSEL R69, R44, -INF , !P5 ;  /* 0xff8000002c457808 */ /* 0x000fe40006800000 */
[----:B------:R-:W-:Y:S02]  /*3b00*/  FSEL R36, R36, -INF , P1 ;  /* 0xff80000024247808 */ /* 0x000fe40000800000 */
        /* <DEDUP_REMOVED lines=8> */
[----:B------:R-:W-:Y:S02]  /*3b90*/  FSEL R5, R5, -INF , !P5 ;  /* 0xff80000005057808 */ /* 0x000fe40006800000 */
        /* <DEDUP_REMOVED lines=61> */
[----:B------:R-:W-:Y:S02]  /*3f70*/  ISETP.GE.AND P5, PT, R93, R206, PT ;  /* 0x000000ce5d00720c */ /* 0x000fe40003fa6270 */
[----:B------:R-:W-:Y:S02]  /*3f80*/  ISETP.GE.AND P1, PT, R85, R207, PT ;  /* 0x000000cf5500720c */ /* 0x000fe40003f26270 */
[----:B------:R-:W-:-:S02]  /*3f90*/  FSEL R151, R9, -INF , !P3 ;  /* 0xff80000009977808 */ /* 0x000fc40005800000 */
[----:B------:R-:W-:Y:S02]  /*3fa0*/  ISETP.GE.AND P3, PT, R83, R206, PT ;  /* 0x000000ce5300720c */ /* 0x000fe40003f66270 */
[----:B------:R-:W-:Y:S02]  /*3fb0*/  FSEL R109, R109, -INF , P2 ;  /* 0xff8000006d6d7808 */ /* 0x000fe40001000000 */
[----:B------:R-:W-:Y:S01]  /*3fc0*/  ISETP.GE.AND P2, PT, R79, R207, PT ;  /* 0x000000cf4f00720c */ /* 0x000fe20003f46270 */
[C---:B------:R-:W-:Y:S01]  /*3fd0*/  VIADD R77, R63.reuse, 0x70 ;  /* 0x000000703f4d7836 */ /* 0x040fe20000000000 */
[----:B------:R-:W-:Y:S01]  /*3fe0*/  FSEL R163, R12, -INF , !P5 ;  /* 0xff8000000ca37808 */ /* 0x000fe20006800000 */
[C---:B------:R-:W-:Y:S01]  /*3ff0*/  VIADD R75, R63.reuse, 0x71 ;  /* 0x000000713f4b7836 */ /* 0x040fe20000000000 */
[----:B------:R-:W-:Y:S01]  /*4000*/  FSEL R108, R108, -INF , P1 ;  /* 0xff8000006c6c7808 */ /* 0x000fe20000800000 */
[C---:B------:R-:W-:Y:S01]  /*4010*/  VIADD R65, R63.reuse, 0x78 ;  /* 0x000000783f417836 */ /* 0x040fe20000000000 */
[----:B------:R-:W-:-:S02]  /*4020*/  ISETP.GE.AND P0, PT, R63, R204, PT ;  /* 0x000000cc3f00720c */ /* 0x000fc40003f06270 */
[C---:B------:R-:W-:Y:S01]  /*4030*/  ISETP.GE.AND P4, PT, R63.reuse, R202, PT ;  /* 0x000000ca3f00720c */ /* 0x040fe20003f86270 */
[----:B------:R-:W-:Y:S01]  /*4040*/  VIADD R63, R63, 0x79 ;  /* 0x000000793f3f7836 */ /* 0x000fe20000000000 */
[-C--:B------:R-:W-:Y:S02]  /*4050*/  ISETP.GE.AND P5, PT, R89, R206.reuse, PT ;  /* 0x000000ce5900720c */ /* 0x080fe40003fa6270 */
[----:B------:R-:W-:Y:S02]  /*4060*/  ISETP.GE.AND P1, PT, R81, R207, PT ;  /* 0x000000cf5100720c */ /* 0x000fe40003f26270 */
[----:B------:R-:W-:Y:S02]  /*4070*/  FSEL R135, R109, -INF , !P3 ;  /* 0xff8000006d877808 */ /* 0x000fe40005800000 */
[----:B------:R-:W-:Y:S02]  /*4080*/  ISETP.GE.AND P3, PT, R79, R206, PT ;  /* 0x000000ce4f00720c */ /* 0x000fe40003f66270 */
[----:B------:R-:W-:-:S02]  /*4090*/  FSEL R105, R105, -INF , P2 ;  /* 0xff80000069697808 */ /* 0x000fc40001000000 */
[----:B------:R-:W-:Y:S02]  /*40a0*/  FSEL R155, R8, -INF , !P5 ;  /* 0xff800000089b7808 */ /* 0x000fe40006800000 */
[----:B------:R-:W-:Y:S02]  /*40b0*/  FSEL R104, R104, -INF , P1 ;  /* 0xff80000068687808 */ /* 0x000fe40000800000 */
[-C--:B------:R-:W-:Y:S02]  /*40c0*/  ISETP.GE.AND P1, PT, R77, R207.reuse, PT ;  /* 0x000000cf4d00720c */ /* 0x080fe40003f26270 */
[----:B------:R-:W-:Y:S02]  /*40d0*/  FSEL R127, R105, -INF , !P3 ;  /* 0xff800000697f7808 */ /* 0x000fe40005800000 */
[----:B------:R-:W-:Y:S02]  /*40e0*/  FSEL R8, R58, -INF , P0 ;  /* 0xff8000003a087808 */ /* 0x000fe40000000000 */
[----:B------:R-:W-:-:S02]  /*40f0*/  ISETP.GE.AND P3, PT, R63, R207, PT ;  /* 0x000000cf3f00720c */ /* 0x000fc40003f66270 */
[----:B------:R-:W-:Y:S02]  /*4100*/  ISETP.GE.AND P2, PT, R75, R207, PT ;  /* 0x000000cf4b00720c */ /* 0x000fe40003f46270 */
[----:B------:R-:W-:Y:S02]  /*4110*/  FSEL R100, R100, -INF , P1 ;  /* 0xff80000064647808 */ /* 0x000fe40000800000 */
[----:B------:R-:W-:Y:S02]  /*4120*/  FSEL R8, R8, -INF , !P4 ;  /* 0xff80000008087808 */ /* 0x000fe40006000000 */
[-C--:B------:R-:W-:Y:S02]  /*4130*/  ISETP.GE.AND P1, PT, R67, R204.reuse, PT ;  /* 0x000000cc4300720c */ /* 0x080fe40003f26270 */
[----:B------:R-:W-:Y:S02]  /*4140*/  FSEL R97, R97, -INF , P3 ;  /* 0xff80000061617808 */ /* 0x000fe40001800000 */
[----:B------:R-:W-:-:S02]  /*4150*/  ISETP.GE.AND P0, PT, R177, R204, PT ;  /* 0x000000ccb100720c */ /* 0x000fc40003f06270 */
[-C--:B------:R-:W-:Y:S02]  /*4160*/  ISETP.GE.AND P4, PT, R63, R206.reuse, PT ;  /* 0x000000ce3f00720c */ /* 0x080fe40003f86270 */
[----:B------:R-:W-:Y:S02]  /*4170*/  ISETP.GE.AND P5, PT, R85, R206, PT ;  /* 0x000000ce5500720c */ /* 0x000fe40003fa6270 */
[----:B------:R-:W-:Y:S02]  /*4180*/  FSEL R101, R101, -INF , P2 ;  /* 0xff80000065657808 */ /* 0x000fe40001000000 */
[----:B------:R-:W-:Y:S02]  /*4190*/  ISETP.GE.AND P2, PT, R67, R202, PT ;  /* 0x000000ca4300720c */ /* 0x000fe40003f46270 */
[----:B------:R-:W-:Y:S02]  /*41a0*/  ISETP.GE.AND P3, PT, R75, R206, PT ;  /* 0x000000ce4b00720c */ /* 0x000fe40003f66270 */
[----:B------:R-:W-:-:S02]  /*41b0*/  FSEL R45, R59, -INF , P1 ;  /* 0xff8000003b2d7808 */ /* 0x000fc40000800000 */
[----:B------:R-:W-:Y:S02]  /*41c0*/  FSEL R58, R97, -INF , !P4 ;  /* 0xff800000613a7808 */ /* 0x000fe40006000000 */
[----:B------:R-:W-:Y:S02]  /*41d0*/  FSEL R37, R50, -INF , P0 ;  /* 0xff80000032257808 */ /* 0x000fe40000000000 */
[----:B------:R-:W-:Y:S02]  /*41e0*/  FSEL R141, R108, -INF , !P5 ;  /* 0xff8000006c8d7808 */ /* 0x000fe40006800000 */
[-C--:B------:R-:W-:Y:S02]  /*41f0*/  ISETP.GE.AND P4, PT, R173, R204.reuse, PT ;  /* 0x000000ccad00720c */ /* 0x080fe40003f86270 */
[----:B------:R-:W-:Y:S02]  /*4200*/  ISETP.GE.AND P0, PT, R169, R204, PT ;  /* 0x000000cca900720c */ /* 0x000fe40003f06270 */
[----:B------:R-:W-:-:S02]  /*4210*/  ISETP.GE.AND P5, PT, R81, R206, PT ;  /* 0x000000ce5100720c */ /* 0x000fc40003fa6270 */
[----:B------:R-:W-:Y:S02]  /*4220*/  FSEL R67, R101, -INF , !P3 ;  /* 0xff80000065437808 */ /* 0x000fe40005800000 */
[----:B------:R-:W-:Y:S02]  /*4230*/  FSEL R45, R45, -INF , !P2 ;  /* 0xff8000002d2d7808 */ /* 0x000fe40005000000 */
[----:B------:R-:W-:Y:S02]  /*4240*/  ISETP.GE.AND P3, PT, R177, R202, PT ;  /* 0x000000cab100720c */ /* 0x000fe40003f66270 */
[----:B------:R-:W-:Y:S02]  /*4250*/  ISETP.GE.AND P1, PT, R175, R204, PT ;  /* 0x000000ccaf00720c */ /* 0x000fe40003f26270 */
[----:B------:R-:W-:Y:S02]  /*4260*/  ISETP.GE.AND P2, PT, R173, R202, PT ;  /* 0x000000caad00720c */ /* 0x000fe40003f46270 */
[----:B------:R-:W-:-:S02]  /*4270*/  FSEL R17, R46, -INF , P4 ;  /* 0xff8000002e117808 */ /* 0x000fc40002000000 */
[----:B------:R-:W-:Y:S02]  /*4280*/  FSEL R21, R47, -INF , P0 ;  /* 0xff8000002f157808 */ /* 0x000fe40000000000 */
[----:B------:R-:W-:Y:S02]  /*4290*/  FSEL R137, R104, -INF , !P5 ;  /* 0xff80000068897808 */ /* 0x000fe40006800000 */
[----:B------:R-:W-:Y:S02]  /*42a0*/  ISETP.GE.AND P0, PT, R165, R204, PT ;  /* 0x000000cca500720c */ /* 0x000fe40003f06270 */
[----:B------:R-:W-:Y:S02]  /*42b0*/  ISETP.GE.AND P5, PT, R65, R207, PT ;  /* 0x000000cf4100720c */ /* 0x000fe40003fa6270 */
[----:B------:R-:W-:Y:S02]  /*42c0*/  FSEL R37, R37, -INF , !P3 ;  /* 0xff80000025257808 */ /* 0x000fe40005800000 */
[----:B------:R-:W-:-:S02]  /*42d0*/  FSEL R51, R51, -INF , P1 ;  /* 0xff80000033337808 */ /* 0x000fc40000800000 */
[----:B------:R-:W-:Y:S02]  /*42e0*/  FSEL R17, R17, -INF , !P2 ;  /* 0xff80000011117808 */ /* 0x000fe40005000000 */
[----:B------:R-:W-:Y:S02]  /*42f0*/  ISETP.GE.AND P3, PT, R169, R202, PT ;  /* 0x000000caa900720c */ /* 0x000fe40003f66270 */
[-C--:B------:R-:W-:Y:S02]  /*4300*/  ISETP.GE.AND P1, PT, R167, R204.reuse, PT ;  /* 0x000000cca700720c */ /* 0x080fe40003f26270 */
[----:B------:R-:W-:Y:S02]  /*4310*/  ISETP.GE.AND P2, PT, R161, R204, PT ;  /* 0x000000cca100720c */ /* 0x000fe40003f46270 */
[----:B------:R-:W-:Y:S02]  /*4320*/  FSEL R9, R43, -INF , P0 ;  /* 0xff8000002b097808 */ /* 0x000fe40000000000 */
[----:B------:R-:W-:-:S02]  /*4330*/  FSEL R60, R96, -INF , P5 ;  /* 0xff800000603c7808 */ /* 0x000fc40002800000 */
[----:B------:R-:W-:Y:S02]  /*4340*/  ISETP.GE.AND P0, PT, R153, R204, PT ;  /* 0x000000cc9900720c */ /* 0x000fe40003f06270 */
[----:B------:R-:W-:Y:S02]  /*4350*/  ISETP.GE.AND P5, PT, R77, R206, PT ;  /* 0x000000ce4d00720c */ /* 0x000fe40003fa6270 */
[----:B------:R-:W-:Y:S02]  /*4360*/  ISETP.GE.AND P4, PT, R167, R202, PT ;  /* 0x000000caa700720c */ /* 0x000fe40003f86270 */
[----:B------:R-:W-:Y:S02]  /*4370*/  FSEL R13, R42, -INF , P1 ;  /* 0xff8000002a0d7808 */ /* 0x000fe40000800000 */
[----:B------:R-:W-:Y:S02]  /*4380*/  FSEL R21, R21, -INF , !P3 ;  /* 0xff80000015157808 */ /* 0x000fe40005800000 */
[----:B------:R-:W-:-:S02]  /*4390*/  FSEL R38, R38, -INF , P2 ;  /* 0xff80000026267808 */ /* 0x000fc40001000000 */
[----:B------:R-:W-:Y:S02]  /*43a0*/  ISETP.GE.AND P3, PT, R161, R202, PT ;  /* 0x000000caa100720c */ /* 0x000fe40003f66270 */
[----:B------:R-:W-:Y:S02]  /*43b0*/  ISETP.GE.AND P1, PT, R159, R204, PT ;  /* 0x000000cc9f00720c */ /* 0x000fe40003f26270 */
[----:B------:R-:W-:Y:S02]  /*43c0*/  ISETP.GE.AND P2, PT, R153, R202, PT ;  /* 0x000000ca9900720c */ /* 0x000fe40003f46270 */
[----:B------:R-:W-:Y:S02]  /*43d0*/  FSEL R29, R34, -INF , P0 ;  /* 0xff800000221d7808 */ /* 0x000fe40000000000 */
        /* <DEDUP_REMOVED lines=8> */
[----:B------:R-:W-:Y:S02]  /*4460*/  ISETP.GE.AND P3, PT, R143, R204, PT ;  /* 0x000000cc8f00720c */ /* 0x000fe40003f66270 */
[-C--:B------:R-:W-:Y:S02]  /*4470*/  ISETP.GE.AND P2, PT, R139, R202.reuse, PT ;  /* 0x000000ca8b00720c */ /* 0x080fe40003f46270 */
[----:B------:R-:W-:Y:S02]  /*4480*/  FSEL R31, R31, -INF , P0 ;  /* 0xff8000001f1f7808 */ /* 0x000fe40000000000 */
[----:B------:R-:W-:Y:S02]  /*4490*/  FSEL R60, R60, -INF , !P5 ;  /* 0xff8000003c3c7808 */ /* 0x000fe40006800000 */
[----:B------:R-:W-:Y:S02]  /*44a0*/  FMNMX3.FTZ R12, R0, R73, R71, !PT ;  /* 0x00000049000c7276 */ /* 0x000fe40007810047 */
[----:B------:R-:W-:-:S02]  /*44b0*/  ISETP.GE.AND P5, PT, R175, R202, PT ;  /* 0x000000caaf00720c */ /* 0x000fc40003fa6270 */
[----:B------:R-:W-:Y:S02]  /*44c0*/  FSEL R219, R39, -INF , !P4 ;  /* 0xff80000027db7808 */ /* 0x000fe40006000000 */
[----:B------:R-:W-:Y:S02]  /*44d0*/  ISETP.GE.AND P4, PT, R143, R202, PT ;  /* 0x000000ca8f00720c */ /* 0x000fe40003f86270 */
[----:B------:R-:W-:Y:S02]  /*44e0*/  FSEL R30, R30, -INF , P3 ;  /* 0xff8000001e1e7808 */ /* 0x000fe40001800000 */
[----:B------:R-:W-:Y:S02]  /*44f0*/  FSEL R177, R31, -INF , !P2 ;  /* 0xff8000001fb17808 */ /* 0x000fe40005000000 */
[-C--:B------:R-:W-:Y:S02]  /*4500*/  ISETP.GE.AND P0, PT, R131, R204.reuse, PT ;  /* 0x000000cc8300720c */ /* 0x080fe40003f06270 */
[----:B------:R-:W-:-:S02]  /*4510*/  ISETP.GE.AND P2, PT, R115, R204, PT ;  /* 0x000000cc7300720c */ /* 0x000fc40003f46270 */
[----:B------:R-:W-:Y:S02]  /*4520*/  FMNMX3.FTZ R12, R12, R49, R69, !PT ;  /* 0x000000310c0c7276 */ /* 0x000fe40007810045 */
[----:B------:R-:W-:Y:S02]  /*4530*/  FSEL R47, R51, -INF , !P5 ;  /* 0xff800000332f7808 */ /* 0x000fe40006800000 */
[-C--:B------:R-:W-:Y:S02]  /*4540*/  ISETP.GE.AND P5, PT, R165, R202.reuse, PT ;  /* 0x000000caa500720c */ /* 0x080fe40003fa6270 */
[----:B------:R-:W-:Y:S02]  /*4550*/  FSEL R211, R30, -INF , !P4 ;  /* 0xff8000001ed37808 */ /* 0x000fe40006000000 */
[----:B------:R-:W-:Y:S02]  /*4560*/  ISETP.GE.AND P4, PT, R131, R202, PT ;  /* 0x000000ca8300720c */ /* 0x000fe40003f86270 */
[----:B------:R-:W-:-:S02]  /*4570*/  FSEL R27, R27, -INF , P0 ;  /* 0xff8000001b1b7808 */ /* 0x000fc40000000000 */
[----:B------:R-:W-:Y:S02]  /*4580*/  FSEL R23, R23, -INF , P2 ;  /* 0xff80000017177808 */ /* 0x000fe40001000000 */
[----:B------:R-:W-:Y:S02]  /*4590*/  FMNMX3.FTZ R12, R12, R7, R5, !PT ;  /* 0x000000070c0c7276 */ /* 0x000fe40007810005 */
[-C--:B------:R-:W-:Y:S02]  /*45a0*/  ISETP.GE.AND P2, PT, R95, R204.reuse, PT ;  /* 0x000000cc5f00720c */ /* 0x080fe40003f46270 */
[----:B------:R-:W-:Y:S02]  /*45b0*/  FSEL R9, R9, -INF , !P5 ;  /* 0xff80000009097808 */ /* 0x000fe40006800000 */
[C---:B------:R-:W-:Y:S02]  /*45c0*/  ISETP.GE.AND P1, PT, R145.reuse, R204, PT ;  /* 0x000000cc9100720c */ /* 0x040fe40003f26270 */
[----:B------:R-:W-:-:S02]  /*45d0*/  ISETP.GE.AND P5, PT, R145, R202, PT ;  /* 0x000000ca9100720c */ /* 0x000fc40003fa6270 */
[----:B------:R-:W-:Y:S02]  /*45e0*/  FSEL R145, R27, -INF , !P4 ;  /* 0xff8000001b917808 */ /* 0x000fe40006000000 */
[----:B------:R-:W-:Y:S02]  /*45f0*/  FMNMX3.FTZ R12, R12, R41, R223, !PT ;  /* 0x000000290c0c7276 */ /* 0x000fe400078100df */
[----:B------:R-:W-:Y:S02]  /*4600*/  ISETP.GE.AND P4, PT, R95, R202, PT ;  /* 0x000000ca5f00720c */ /* 0x000fe40003f86270 */
[----:B------:R-:W-:Y:S02]  /*4610*/  FSEL R19, R19, -INF , P2 ;  /* 0xff80000013137808 */ /* 0x000fe40001000000 */
[----:B------:R-:W-:Y:S02]  /*4620*/  ISETP.GE.AND P2, PT, R89, R204, PT ;  /* 0x000000cc5900720c */ /* 0x000fe40003f46270 */
[----:B------:R-:W-:-:S02]  /*4630*/  FMNMX3.FTZ R12, R12, R221, R213, !PT ;  /* 0x000000dd0c0c7276 */ /* 0x000fc400078100d5 */
[----:B------:R-:W-:Y:S02]  /*4640*/  FSEL R27, R19, -INF , !P4 ;  /* 0xff800000131b7808 */ /* 0x000fe40006000000 */
[----:B------:R-:W-:Y:S02]  /*4650*/  ISETP.GE.AND P4, PT, R89, R202, PT ;  /* 0x000000ca5900720c */ /* 0x000fe40003f86270 */
[----:B------:R-:W-:Y:S02]  /*4660*/  FSEL R10, R10, -INF , P2 ;  /* 0xff8000000a0a7808 */ /* 0x000fe40001000000 */
[----:B------:R-:W-:Y:S02]  /*4670*/  FMNMX3.FTZ R12, R12, R33, R179, !PT ;  /* 0x000000210c0c7276 */ /* 0x000fe400078100b3 */
[----:B------:R-:W-:Y:S02]  /*4680*/  FSEL R159, R10, -INF , !P4 ;  /* 0xff8000000a9f7808 */ /* 0x000fe40006000000 */
[----:B------:R-:W-:-:S02]  /*4690*/  FMNMX3.FTZ R10, R8, R45, R37, !PT ;  /* 0x0000002d080a7276 */ /* 0x000fc40007810025 */
[----:B------:R-:W-:Y:S02]  /*46a0*/  FMNMX3.FTZ R12, R12, R123, R129, !PT ;  /* 0x0000007b0c0c7276 */ /* 0x000fe40007810081 */
[----:B------:R-:W-:Y:S02]  /*46b0*/  FMNMX3.FTZ R10, R10, R47, R17, !PT ;  /* 0x0000002f0a0a7276 */ /* 0x000fe40007810011 */
[----:B------:R-:W-:Y:S02]  /*46c0*/  FSEL R35, R35, -INF , P1 ;  /* 0xff80000023237808 */ /* 0x000fe40000800000 */
[----:B------:R-:W-:Y:S02]  /*46d0*/  FMNMX3.FTZ R12, R12, R125, R171, !PT ;  /* 0x0000007d0c0c7276 */ /* 0x000fe400078100ab */
[----:B------:R-:W-:Y:S02]  /*46e0*/  FMNMX3.FTZ R10, R10, R21, R13, !PT ;  /* 0x000000150a0a7276 */ /* 0x000fe4000781000d */
[----:B------:R-:W-:-:S02]  /*46f0*/  ISETP.GE.AND P1, PT, R133, R204, PT ;  /* 0x000000cc8500720c */ /* 0x000fc40003f26270 */
[----:B------:R-:W-:Y:S02]  /*4700*/  FSEL R215, R35, -INF , !P5 ;  /* 0xff80000023d77808 */ /* 0x000fe40006800000 */
[----:B------:R-:W-:Y:S02]  /*4710*/  FMNMX3.FTZ R12, R12, R147, R149, !PT ;  /* 0x000000930c0c7276 */ /* 0x000fe40007810095 */
[----:B------:R-:W-:Y:S02]  /*4720*/  ISETP.GE.AND P5, PT, R119, R204, PT ;  /* 0x000000cc7700720c */ /* 0x000fe40003fa6270 */
[----:B------:R-:W-:Y:S02]  /*4730*/  FMNMX3.FTZ R10, R10, R9, R225, !PT ;  /* 0x000000090a0a7276 */ /* 0x000fe400078100e1 */
[----:B------:R-:W-:Y:S02]  /*4740*/  ISETP.GE.AND P3, PT, R133, R202, PT ;  /* 0x000000ca8500720c */ /* 0x000fe40003f66270 */
[----:B------:R-:W-:-:S02]  /*4750*/  FSEL R26, R26, -INF , P1 ;  /* 0xff8000001a1a7808 */ /* 0x000fc40000800000 */
[----:B------:R-:W-:Y:S02]  /*4760*/  FMNMX3.FTZ R12, R12, R157, R163, !PT ;  /* 0x0000009d0c0c7276 */ /* 0x000fe400078100a3 */
[----:B------:R-:W-:Y:S02]  /*4770*/  ISETP.GE.AND P1, PT, R119, R202, PT ;  /* 0x000000ca7700720c */ /* 0x000fe40003f26270 */
[----:B------:R-:W-:Y:S02]  /*4780*/  FSEL R22, R22, -INF , P5 ;  /* 0xff80000016167808 */ /* 0x000fe40002800000 */
[----:B------:R-:W-:Y:S02]  /*4790*/  FMNMX3.FTZ R10, R10, R219, R29, !PT ;  /* 0x000000db0a0a7276 */ /* 0x000fe4000781001d */
[----:B------:R-:W-:Y:S02]  /*47a0*/  FSEL R175, R26, -INF , !P3 ;  /* 0xff8000001aaf7808 */ /* 0x000fe40005800000 */
[----:B------:R-:W-:-:S02]  /*47b0*/  FMNMX3.FTZ R12, R12, R25, R155, !PT ;  /* 0x000000190c0c7276 */ /* 0x000fc4000781009b */
[----:B------:R-:W-:Y:S02]  /*47c0*/  ISETP.GE.AND P3, PT, R115, R202, PT ;  /* 0x000000ca7300720c */ /* 0x000fe40003f66270 */
[----:B------:R-:W-:Y:S02]  /*47d0*/  FSEL R173, R22, -INF , !P1 ;  /* 0xff80000016ad7808 */ /* 0x000fe40004800000 */
[-C--:B------:R-:W-:Y:S02]  /*47e0*/  ISETP.GE.AND P1, PT, R93, R204.reuse, PT ;  /* 0x000000cc5d00720c */ /* 0x080fe40003f26270 */
[----:B------:R-:W-:Y:S02]  /*47f0*/  ISETP.GE.AND P0, PT, R113, R204, PT ;  /* 0x000000cc7100720c */ /* 0x000fe40003f06270 */
[----:B------:R-:W-:Y:S02]  /*4800*/  FMNMX3.FTZ R10, R10, R215, R211, !PT ;  /* 0x000000d70a0a7276 */ /* 0x000fe400078100d3 */
[----:B------:R-:W-:-:S02]  /*4810*/  FMNMX3.FTZ R12, R12, R151, R141, !PT ;  /* 0x000000970c0c7276 */ /* 0x000fc4000781008d */
[----:B------:R-:W-:Y:S02]  /*4820*/  FSEL R169, R23, -INF , !P3 ;  /* 0xff80000017a97808 */ /* 0x000fe40005800000 */
[-C--:B------:R-:W-:Y:S02]  /*4830*/  ISETP.GE.AND P3, PT, R93, R202.reuse, PT ;  /* 0x000000ca5d00720c */ /* 0x080fe40003f66270 */
[----:B------:R-:W-:Y:S02]  /*4840*/  FSEL R14, R14, -INF , P1 ;  /* 0xff8000000e0e7808 */ /* 0x000fe40000800000 */
[----:B------:R-:W-:Y:S02]  /*4850*/  ISETP.GE.AND P5, PT, R113, R202, PT ;  /* 0x000000ca7100720c */ /* 0x000fe40003fa6270 */
[----:B------:R-:W-:Y:S02]  /*4860*/  FSEL R18, R18, -INF , P0 ;  /* 0xff80000012127808 */ /* 0x000fe40000000000 */
[----:B------:R-:W-:-:S02]  /*4870*/  ISETP.GE.AND P1, PT, R87, R204, PT ;  /* 0x000000cc5700720c */ /* 0x000fc40003f26270 */
[----:B------:R-:W-:Y:S02]  /*4880*/  FMNMX3.FTZ R10, R10, R177, R175, !PT ;  /* 0x000000b10a0a7276 */ /* 0x000fe400078100af */
[----:B------:R-:W-:Y:S02]  /*4890*/  FMNMX3.FTZ R12, R12, R135, R137, !PT ;  /* 0x000000870c0c7276 */ /* 0x000fe40007810089 */
[----:B------:R-:W-:Y:S02]  /*48a0*/  FSEL R165, R14, -INF , !P3 ;  /* 0xff8000000ea57808 */ /* 0x000fe40005800000 */
[----:B------:R-:W-:Y:S02]  /*48b0*/  FSEL R167, R18, -INF , !P5 ;  /* 0xff80000012a77808 */ /* 0x000fe40006800000 */
[----:B------:R-:W-:Y:S02]  /*48c0*/  ISETP.GE.AND P3, PT, R87, R202, PT ;  /* 0x000000ca5700720c */ /* 0x000fe40003f66270 */
[----:B------:R-:W-:-:S02]  /*48d0*/  FSEL R11, R11, -INF , P1 ;  /* 0xff8000000b0b7808 */ /* 0x000fc40000800000 */
[----:B------:R-:W-:Y:S02]  /*48e0*/  FMNMX3.FTZ R10, R10, R145, R173, !PT ;  /* 0x000000910a0a7276 */ /* 0x000fe400078100ad */
[----:B------:R-:W-:Y:S02]  /*48f0*/  ISETP.GE.AND P0, PT, R91, R204, PT ;  /* 0x000000cc5b00720c */ /* 0x000fe40003f06270 */
[----:B------:R-:W-:Y:S02]  /*4900*/  FMNMX3.FTZ R12, R12, R127, R121, !PT ;  /* 0x0000007f0c0c7276 */ /* 0x000fe40007810079 */
[----:B------:R-:W-:Y:S02]  /*4910*/  FSEL R153, R11, -INF , !P3 ;  /* 0xff8000000b997808 */ /* 0x000fe40005800000 */
[----:B------:R-:W-:Y:S02]  /*4920*/  FMNMX3.FTZ R10, R10, R169, R167, !PT ;  /* 0x000000a90a0a7276 */ /* 0x000fe400078100a7 */
[----:B------:R-:W-:-:S02]  /*4930*/  ISETP.GE.AND P5, PT, R91, R202, PT ;  /* 0x000000ca5b00720c */ /* 0x000fc40003fa6270 */
[----:B------:R-:W-:Y:S02]  /*4940*/  FSEL R15, R15, -INF , P0 ;  /* 0xff8000000f0f7808 */ /* 0x000fe40000000000 */
[----:B------:R-:W-:Y:S02]  /*4950*/  FMNMX3.FTZ R11, R12, R67, R60, !PT ;  /* 0x000000430c0b7276 */ /* 0x000fe4000781003c */
[-C--:B------:R-:W-:Y:S02]  /*4960*/  ISETP.GE.AND P0, PT, R85, R204.reuse, PT ;  /* 0x000000cc5500720c */ /* 0x080fe40003f06270 */
[----:B------:R-:W-:Y:S02]  /*4970*/  FMNMX3.FTZ R12, R10, R27, R165, !PT ;  /* 0x0000001b0a0c7276 */ /* 0x000fe400078100a5 */
[----:B------:R-:W-:Y:S02]  /*4980*/  FSEL R161, R15, -INF , !P5 ;  /* 0xff8000000fa17808 */ /* 0x000fe40006800000 */
[----:B------:R-:W-:-:S02]  /*4990*/  ISETP.GE.AND P2, PT, R83, R204, PT ;  /* 0x000000cc5300720c */ /* 0x000fc40003f46270 */
[----:B------:R-:W-:Y:S02]  /*49a0*/  FMNMX.FTZ R10, R58, R11, !PT ;  /* 0x0000000b3a0a7209 */ /* 0x000fe40007810000 */
[----:B------:R-:W-:Y:S02]  /*49b0*/  ISETP.GE.AND P5, PT, R85, R202, PT ;  /* 0x000000ca5500720c */ /* 0x000fe40003fa6270 */
[----:B------:R-:W-:Y:S02]  /*49c0*/  ISETP.GE.AND P1, PT, R81, R204, PT ;  /* 0x000000cc5100720c */ /* 0x000fe40003f26270 */
[----:B------:R-:W-:Y:S01]  /*49d0*/  FSEL R110, R110, -INF , P0 ;  /* 0xff8000006e6e7808 */ /* 0x000fe20000000000 */
[----:B------:R-:W1:Y:S01]  /*49e0*/  SHFL.BFLY PT, R11, R10, 0x2, 0x1f ;  /* 0x0c401f000a0b7f89 */ /* 0x000e6200000e0000 */
[----:B------:R-:W-:Y:S02]  /*49f0*/  ISETP.GE.AND P4, PT, R83, R202, PT ;  /* 0x000000ca5300720c */ /* 0x000fe40003f86270 */
[----:B------:R-:W-:-:S02]  /*4a00*/  ISETP.GE.AND P0, PT, R79, R204, PT ;  /* 0x000000cc4f00720c */ /* 0x000fc40003f06270 */
[----:B------:R-:W-:Y:S02]  /*4a10*/  FSEL R111, R111, -INF , P2 ;  /* 0xff8000006f6f7808 */ /* 0x000fe40001000000 */
[----:B------:R-:W-:Y:S02]  /*4a20*/  ISETP.GE.AND P3, PT, R81, R202, PT ;  /* 0x000000ca5100720c */ /* 0x000fe40003f66270 */
[----:B------:R-:W-:Y:S02]  /*4a30*/  FSEL R143, R110, -INF , !P5 ;  /* 0xff8000006e8f7808 */ /* 0x000fe40006800000 */
[----:B------:R-:W-:Y:S02]  /*4a40*/  ISETP.GE.AND P2, PT, R77, R204, PT ;  /* 0x000000cc4d00720c */ /* 0x000fe40003f46270 */
[----:B------:R-:W-:Y:S02]  /*4a50*/  FSEL R106, R106, -INF , P1 ;  /* 0xff8000006a6a7808 */ /* 0x000fe40000800000 */
[----:B------:R-:W-:-:S02]  /*4a60*/  FMNMX3.FTZ R12, R12, R161, R159, !PT ;  /* 0x000000a10c0c7276 */ /* 0x000fc4000781009f */
[----:B------:R-:W-:Y:S02]  /*4a70*/  FSEL R139, R111, -INF , !P4 ;  /* 0xff8000006f8b7808 */ /* 0x000fe40006000000 */
[----:B------:R-:W-:Y:S02]  /*4a80*/  ISETP.GE.AND P1, PT, R75, R204, PT ;  /* 0x000000cc4b00720c */ /* 0x000fe40003f26270 */
[----:B------:R-:W-:Y:S02]  /*4a90*/  FSEL R107, R107, -INF , P0 ;  /* 0xff8000006b6b7808 */ /* 0x000fe40000000000 */
[-C--:B------:R-:W-:Y:S02]  /*4aa0*/  ISETP.GE.AND P5, PT, R79, R202.reuse, PT ;  /* 0x000000ca4f00720c */ /* 0x080fe40003fa6270 */
[----:B------:R-:W-:Y:S02]  /*4ab0*/  ISETP.GE.AND P4, PT, R77, R202, PT ;  /* 0x000000ca4d00720c */ /* 0x000fe40003f86270 */
[----:B------:R-:W-:-:S02]  /*4ac0*/  FSEL R133, R106, -INF , !P3 ;  /* 0xff8000006a857808 */ /* 0x000fc40005800000 */
[C---:B------:R-:W-:Y:S02]  /*4ad0*/  ISETP.GE.AND P0, PT, R65.reuse, R204, PT ;  /* 0x000000cc4100720c */ /* 0x040fe40003f06270 */
[----:B------:R-:W-:Y:S02]  /*4ae0*/  FSEL R102, R102, -INF , P2 ;  /* 0xff80000066667808 */ /* 0x000fe40001000000 */
[----:B------:R-:W-:Y:S02]  /*4af0*/  FMNMX3.FTZ R12, R12, R153, R143, !PT ;  /* 0x000000990c0c7276 */ /* 0x000fe4000781008f */
[-C--:B------:R-:W-:Y:S02]  /*4b00*/  ISETP.GE.AND P2, PT, R65, R202.reuse, PT ;  /* 0x000000ca4100720c */ /* 0x080fe40003f46270 */
[----:B------:R-:W-:Y:S02]  /*4b10*/  FSEL R103, R103, -INF , P1 ;  /* 0xff80000067677808 */ /* 0x000fe40000800000 */
[----:B------:R-:W-:-:S02]  /*4b20*/  ISETP.GE.AND P3, PT, R75, R202, PT ;  /* 0x000000ca4b00720c */ /* 0x000fc40003f66270 */
[----:B------:R-:W-:Y:S02]  /*4b30*/  FSEL R131, R107, -INF , !P5 ;  /* 0xff8000006b837808 */ /* 0x000fe40006800000 */
[C---:B------:R-:W-:Y:S02]  /*4b40*/  ISETP.GE.AND P1, PT, R63.reuse, R204, PT ;  /* 0x000000cc3f00720c */ /* 0x040fe40003f26270 */
        /* <DEDUP_REMOVED lines=13> */
[----:B------:R-:W3:Y:S01]  /*4c20*/  SHFL.BFLY PT, R52, R15, 0x1, 0x1f ;  /* 0x0c201f000f347f89 */ /* 0x000ee200000e0000 */
[----:B-1----:R-:W-:-:S05]  /*4c30*/  FMNMX.FTZ R11, R12, R11, !PT ;  /* 0x0000000b0c0b7209 */ /* 0x002fca0007810000 */
[----:B------:R-:W1:Y:S01]  /*4c40*/  SHFL.BFLY PT, R10, R11, 0x1, 0x1f ;  /* 0x0c201f000b0a7f89 */ /* 0x000e6200000e0000 */
[----:B---3--:R-:W-:-:S04]  /*4c50*/  FMNMX.FTZ R52, R15, R52, !PT ;  /* 0x000000340f347209 */ /* 0x008fc80007810000 */
[----:B------:R-:W-:Y:S01]  /*4c60*/  FSETP.NEU.FTZ.AND P0, PT, R52, -INF , PT ;  /* 0xff8000003400780b */ /* 0x000fe20003f1d000 */
[----:B--2---:R-:W-:-:S05]  /*4c70*/  FMUL.FTZ R62, R61, R52 ;  /* 0x000000343d3e7220 */ /* 0x004fca0000410000 */
[----:B------:R-:W-:Y:S01]  /*4c80*/  FSEL R62, R62, RZ, P0 ;  /* 0x000000ff3e3e7208 */ /* 0x000fe20000000000 */
[----:B------:R-:W-:-:S04]  /*4c90*/  IMAD R181, R6, 0x2, R185 ;  /* 0x0000000206b57824 */ /* 0x000fc800078e02b9 */
[-CC-:B------:R-:W-:Y:S01]  /*4ca0*/  FFMA.FTZ R51, R0, R61.reuse, -R62.reuse ;  /* 0x0000003d00337223 */ /* 0x180fe2000001083e */
[----:B------:R-:W2:Y:S01]  /*4cb0*/  LDSM.16.MT88.4 R108, [R181+0x9000] ;  /* 0x00900000b56c783b */ /* 0x000ea20000004200 */
[-CC-:B------:R-:W-:Y:S01]  /*4cc0*/  FFMA.FTZ R43, R49, R61.reuse, -R62.reuse ;  /* 0x0000003d312b7223 */ /* 0x180fe2000001083e */
[-CC-:B------:R-:W-:Y:S01]  /*4cd0*/  FFMA.FTZ R50, R73, R61.reuse, -R62.reuse ;  /* 0x0000003d49327223 */ /* 0x180fe2000001083e */
[-CC-:B------:R-:W-:Y:S01]  /*4ce0*/  FFMA.FTZ R46, R71, R61.reuse, -R62.reuse ;  /* 0x0000003d472e7223 */ /* 0x180fe2000001083e */
[----:B------:R-:W-:Y:S01]  /*4cf0*/  LDSM.16.MT88.4 R92, [R181+0xb000] ;  /* 0x00b00000b55c783b */ /* 0x000fe20000004200 */
[----:B-1----:R-:W-:Y:S01]  /*4d00*/  FMNMX.FTZ R0, R11, R10, !PT ;  /* 0x0000000a0b007209 */ /* 0x002fe20007810000 */
[-CC-:B------:R-:W-:Y:S01]  /*4d10*/  FFMA.FTZ R42, R7, R61.reuse, -R62.reuse ;  /* 0x0000003d072a7223 */ /* 0x180fe2000001083e */
[----:B------:R-:W-:Y:S01]  /*4d20*/  FFMA.FTZ R39, R5, R61, -R62 ;  /* 0x0000003d05277223 */ /* 0x000fe2000001083e */
[----:B------:R-:W-:Y:S01]  /*4d30*/  LDSM.16.MT88.4 R76, [R181+0xd000] ;  /* 0x00d00000b54c783b */ /* 0x000fe20000004200 */
[----:B------:R-:W-:Y:S01]  /*4d40*/  FSETP.NEU.FTZ.AND P0, PT, R0, -INF , PT ;  /* 0xff8000000000780b */ /* 0x000fe20003f1d000 */
[----:B------:R-:W-:Y:S01]  /*4d50*/  FMUL.FTZ R56, R61, R0 ;  /* 0x000000003d387220 */ /* 0x000fe20000410000 */
[----:B------:R-:W-:-:S04]  /*4d60*/  IMAD R119, R4, 0x2, R181 ;  /* 0x0000000204777824 */ /* 0x000fc800078e02b5 */
[----:B------:R-:W-:Y:S01]  /*4d70*/  FSEL R56, R56, RZ, P0 ;  /* 0x000000ff38387208 */ /* 0x000fe20000000000 */
[----:B------:R-:W1:Y:S04]  /*4d80*/  LDSM.16.MT88.4 R100, [R119+0x9000] ;  /* 0x009000007764783b */ /* 0x000e680000004200 */
[-CC-:B------:R-:W-:Y:S01]  /*4d90*/  FFMA.FTZ R48, R45, R61.reuse, -R56.reuse ;  /* 0x0000003d2d307223 */ /* 0x180fe20000010838 */
[-CC-:B------:R-:W-:Y:S01]  /*4da0*/  FFMA.FTZ R49, R8, R61.reuse, -R56.reuse ;  /* 0x0000003d08317223 */ /* 0x180fe20000010838 */
[-CC-:B------:R-:W-:Y:S01]  /*4db0*/  FFMA.FTZ R45, R37, R61.reuse, -R56.reuse ;  /* 0x0000003d252d7223 */ /* 0x180fe20000010838 */
[-C--:B------:R-:W-:Y:S01]  /*4dc0*/  FFMA.FTZ R44, R47, R61.reuse, -R56 ;  /* 0x0000003d2f2c7223 */ /* 0x080fe20000010838 */
[----:B------:R-:W3:Y:S04]  /*4dd0*/  LDSM.16.MT88.4 R84, [R119+0xb000] ;  /* 0x00b000007754783b */ /* 0x000ee80000004200 */
[----:B------:R-:W4:Y:S01]  /*4de0*/  LDSM.16.MT88.4 R4, [R119+0xd000] ;  /* 0x00d000007704783b */ /* 0x000f220000004200 */
[----:B------:R-:W-:Y:S01]  /*4df0*/  MUFU.EX2 R51, R51 ;  /* 0x0000003300337308 */ /* 0x000fe20000000800 */
[-C--:B------:R-:W-:Y:S01]  /*4e00*/  FFMA.FTZ R38, R41, R61.reuse, -R62 ;  /* 0x0000003d29267223 */ /* 0x080fe2000001083e */
[----:B------:R-:W-:-:S02]  /*4e10*/  FFMA.FTZ R41, R17, R61, -R56 ;  /* 0x0000003d11297223 */ /* 0x000fc40000010838 */
[----:B------:R-:W5:Y:S04]  /*4e20*/  LDSM.16.MT88.4 R16, [R181+0x9400] ;  /* 0x00940000b510783b */ /* 0x000f680000004200 */
[----:B------:R-:W2:Y:S08]  /*4e30*/  MUFU.EX2 R50, R50 ;  /* 0x0000003200327308 */ /* 0x000eb00000000800 */
[----:B------:R-:W-:Y:S08]  /*4e40*/  MUFU.EX2 R46, R46 ;  /* 0x0000002e002e7308 */ /* 0x000ff00000000800 */
[----:B------:R-:W1:Y:S08]  /*4e50*/  MUFU.EX2 R43, R43 ;  /* 0x0000002b002b7308 */ /* 0x000e700000000800 */
[----:B------:R-:W-:Y:S08]  /*4e60*/  MUFU.EX2 R49, R49 ;  /* 0x0000003100317308 */ /* 0x000ff00000000800 */
[----:B------:R-:W3:Y:S08]  /*4e70*/  MUFU.EX2 R48, R48 ;  /* 0x0000003000307308 */ /* 0x000ef00000000800 */
[----:B------:R-:W-:Y:S08]  /*4e80*/  MUFU.EX2 R45, R45 ;  /* 0x0000002d002d7308 */ /* 0x000ff00000000800 */
[----:B------:R-:W4:Y:S01]  /*4e90*/  MUFU.EX2 R44, R44 ;  /* 0x0000002c002c7308 */ /* 0x000f220000000800 */
[-C--:B------:R-:W-:Y:S01]  /*4ea0*/  FFMA.FTZ R47, R69, R61.reuse, -R62 ;  /* 0x0000003d452f7223 */ /* 0x080fe2000001083e */
[-CC-:B------:R-:W-:Y:S01]  /*4eb0*/  FFMA.FTZ R40, R21, R61.reuse, -R56.reuse ;  /* 0x0000003d15287223 */ /* 0x180fe20000010838 */
[-CC-:B------:R-:W-:Y:S01]  /*4ec0*/  FFMA.FTZ R37, R13, R61.reuse, -R56.reuse ;  /* 0x0000003d0d257223 */ /* 0x180fe20000010838 */
[----:B------:R-:W-:Y:S01]  /*4ed0*/  FFMA.FTZ R36, R9, R61, -R56 ;  /* 0x0000003d09247223 */ /* 0x000fe20000010838 */
[----:B--2---:R-:W-:Y:S01]  /*4ee0*/  F2FP.F16.F32.PACK_AB R68, R50, R51 ;  /* 0x000000333244723e */ /* 0x004fe200000000ff */
[----:B------:R-:W2:Y:S01]  /*4ef0*/  LDSM.16.MT88.4 R12, [R119+0x9400] ;  /* 0x00940000770c783b */ /* 0x000ea20000004200 */
[----:B-1----:R-:W-:-:S02]  /*4f00*/  F2FP.F16.F32.PACK_AB R70, R43, R46 ;  /* 0x0000002e2b46723e */ /* 0x002fc400000000ff */
[----:B---3--:R-:W-:Y:S01]  /*4f10*/  F2FP.F16.F32.PACK_AB R69, R48, R49 ;  /* 0x000000313045723e */ /* 0x008fe200000000ff */
[----:B------:R-:W-:Y:S01]  /*4f20*/  MUFU.EX2 R47, R47 ;  /* 0x0000002f002f7308 */ /* 0x000fe20000000800 */
[----:B------:R-:W1:Y:S04]  /*4f30*/  LDSM.16.MT88.4 R8, [R181+0xb400] ;  /* 0x00b40000b508783b */ /* 0x000e680000004200 */
[----:B------:R-:W3:Y:S01]  /*4f40*/  LDSM.16.MT88.4 R20, [R119+0xb400] ;  /* 0x00b400007714783b */ /* 0x000ee20000004200 */
[----:B----4-:R-:W-:Y:S02]  /*4f50*/  F2FP.F16.F32.PACK_AB R71, R44, R45 ;  /* 0x0000002d2c47723e */ /* 0x010fe400000000ff */
[----:B------:R-:W4:Y:S08]  /*4f60*/  MUFU.EX2 R42, R42 ;  /* 0x0000002a002a7308 */ /* 0x000f300000000800 */
[----:B------:R-:W-:Y:S01]  /*4f70*/  MUFU.EX2 R39, R39 ;  /* 0x0000002700277308 */ /* 0x000fe20000000800 */
[C---:B------:R-:W-:Y:S07]  /*4f80*/  HMMA.16816.F32 R112, R68.reuse, R108, RZ ;  /* 0x0000006c4470723c */ /* 0x040fee00000018ff */
[----:B------:R-:W-:Y:S01]  /*4f90*/  MUFU.EX2 R38, R38 ;  /* 0x0000002600267308 */ /* 0x000fe20000000800 */
[C---:B------:R-:W-:Y:S07]  /*4fa0*/  HMMA.16816.F32 R108, R68.reuse, R110, RZ ;  /* 0x0000006e446c723c */ /* 0x040fee00000018ff */
[----:B------:R-:W-:Y:S08]  /*4fb0*/  MUFU.EX2 R41, R41 ;  /* 0x0000002900297308 */ /* 0x000ff00000000800 */
[----:B------:R-:W5:Y:S08]  /*4fc0*/  MUFU.EX2 R40, R40 ;  /* 0x0000002800287308 */ /* 0x000f700000000800 */
[----:B------:R-:W-:Y:S08]  /*4fd0*/  MUFU.EX2 R37, R37 ;  /* 0x0000002500257308 */ /* 0x000ff00000000800 */
[----:B------:R-:W2:Y:S01]  /*4fe0*/  MUFU.EX2 R36, R36 ;  /* 0x0000002400247308 */ /* 0x000ea20000000800 */
        /* <DEDUP_REMOVED lines=9> */
[----:B----4-:R-:W-:-:S02]  /*5080*/  F2FP.F16.F32.PACK_AB R4, R42, R47 ;  /* 0x0000002f2a04723e */ /* 0x010fc400000000ff */
[----:B-----5:R-:W-:-:S05]  /*5090*/  F2FP.F16.F32.PACK_AB R5, R40, R41 ;  /* 0x000000292805723e */ /* 0x020fca00000000ff */
[----:B------:R-:W-:Y:S01]  /*50a0*/  HMMA.16816.F32 R68, R68, R6, RZ ;  /* 0x000000064444723c */ /* 0x000fe200000018ff */
[----:B------:R-:W-:Y:S02]  /*50b0*/  F2FP.F16.F32.PACK_AB R6, R38, R39 ;  /* 0x000000272606723e */ /* 0x000fe400000000ff */
[----:B--2---:R-:W-:-:S07]  /*50c0*/  F2FP.F16.F32.PACK_AB R7, R36, R37 ;  /* 0x000000252407723e */ /* 0x004fce00000000ff */
[C---:B------:R-:W-:Y:S08]  /*50d0*/  HMMA.16816.F32 R112, R4.reuse, R16, R112 ;  /* 0x000000100470723c */ /* 0x040ff00000001870 */
        /* <DEDUP_REMOVED lines=10> */
[----:B------:R-:W3:Y:S01]  /*5180*/  LDSM.16.MT88.4 R20, [R119+0x9800] ;  /* 0x009800007714783b */ /* 0x000ee20000004200 */
        /* <DEDUP_REMOVED lines=12> */
[----:B------:R-:W5:Y:S08]  /*5250*/  MUFU.EX2 R34, R34 ;  /* 0x0000002200227308 */ /* 0x000f700000000800 */
[----:B------:R-:W-:Y:S08]  /*5260*/  MUFU.EX2 R31, R31 ;  /* 0x0000001f001f7308 */ /* 0x000ff00000000800 */
[----:B------:R-:W1:Y:S08]  /*5270*/  MUFU.EX2 R30, R30 ;  /* 0x0000001e001e7308 */ /* 0x000e700000000800 */
[----:B------:R-:W-:Y:S08]  /*5280*/  MUFU.EX2 R33, R33 ;  /* 0x0000002100217308 */ /* 0x000ff00000000800 */
[----:B------:R-:W3:Y:S08]  /*5290*/  MUFU.EX2 R32, R32 ;  /* 0x0000002000207308 */ /* 0x000ef00000000800 */
[----:B------:R-:W-:Y:S08]  /*52a0*/  MUFU.EX2 R29, R29 ;  /* 0x0000001d001d7308 */ /* 0x000ff00000000800 */
[----:B------:R-:W2:Y:S01]  /*52b0*/  MUFU.EX2 R28, R28 ;  /* 0x0000001c001c7308 */ /* 0x000ea20000000800 */
[C---:B----4-:R-:W-:Y:S08]  /*52c0*/  HMMA.16816.F32 R72, R4.reuse, R12, R72 ;  /* 0x0000000c0448723c */ /* 0x050ff00000001848 */
[----:B------:R-:W-:Y:S01]  /*52d0*/  HMMA.16816.F32 R68, R4, R14, R68 ;  /* 0x0000000e0444723c */ /* 0x000fe20000001844 */
[----:B------:R-:W4:Y:S01]  /*52e0*/  LDSM.16.MT88.4 R12, [R119+0xb800] ;  /* 0x00b80000770c783b */ /* 0x000f220000004200 */
[----:B-----5:R-:W-:-:S02]  /*52f0*/  F2FP.F16.F32.PACK_AB R4, R34, R35 ;  /* 0x000000232204723e */ /* 0x020fc400000000ff */
[----:B-1----:R-:W-:Y:S02]  /*5300*/  F2FP.F16.F32.PACK_AB R6, R30, R31 ;  /* 0x0000001f1e06723e */ /* 0x002fe400000000ff */
[----:B---3--:R-:W-:Y:S02]  /*5310*/  F2FP.F16.F32.PACK_AB R5, R32, R33 ;  /* 0x000000212005723e */ /* 0x008fe400000000ff */
        /* <DEDUP_REMOVED lines=9> */
[----:B------:R-:W3:Y:S01]  /*53b0*/  LDSM.16.MT88.4 R16, [R181+0x9c00] ;  /* 0x009c0000b510783b */ /* 0x000ee20000004200 */
        /* <DEDUP_REMOVED lines=8> */
[C---:B----4-:R-:W-:Y:S01]  /*5440*/  HMMA.16816.F32 R88, R4.reuse, R12, R88 ;  /* 0x0000000c0458723c */ /* 0x050fe20000001858 */
[----:B------:R-:W-:Y:S07]  /*5450*/  MUFU.EX2 R64, R64 ;  /* 0x0000004000407308 */ /* 0x000fee0000000800 */
[C---:B------:R-:W-:Y:S01]  /*5460*/  HMMA.16816.F32 R84, R4.reuse, R14, R84 ;  /* 0x0000000e0454723c */ /* 0x040fe20000001854 */
[----:B------:R-:W4:Y:S01]  /*5470*/  MUFU.EX2 R123, R123 ;  /* 0x0000007b007b7308 */ /* 0x000f220000000800 */
[----:B------:R-:W5:Y:S07]  /*5480*/  LDSM.16.MT88.4 R12, [R119+0x9c00] ;  /* 0x009c0000770c783b */ /* 0x000f6e0000004200 */
        /* <DEDUP_REMOVED lines=11> */
[----:B----4-:R-:W-:Y:S01]  /*5540*/  F2FP.F16.F32.PACK_AB R4, R123, R64 ;  /* 0x000000407b04723e */ /* 0x010fe200000000ff */
[----:B------:R-:W-:Y:S01]  /*5550*/  LDSM.16.MT88.4 R20, [R119+0xdc00] ;  /* 0x00dc00007714783b */ /* 0x000fe20000004200 */
[----:B---3--:R-:W-:-:S02]  /*5560*/  F2FP.F16.F32.PACK_AB R6, R125, R66 ;  /* 0x000000427d06723e */ /* 0x008fc400000000ff */
        /* <DEDUP_REMOVED lines=10> */
[----:B------:R-:W1:Y:S01]  /*5610*/  LDSM.16.MT88.4 R8, [R181+0xa000] ;  /* 0x00a00000b508783b */ /* 0x000e620000004200 */
[-C--:B------:R-:W-:Y:S01]  /*5620*/  FFMA.FTZ R126, R157, R61.reuse, -R62 ;  /* 0x0000003d9d7e7223 */ /* 0x080fe2000001083e */
[-C--:B------:R-:W-:Y:S01]  /*5630*/  FFMA.FTZ R130, R167, R61.reuse, -R56 ;  /* 0x0000003da7827223 */ /* 0x080fe20000010838 */
[-CC-:B------:R-:W-:Y:S01]  /*5640*/  FFMA.FTZ R124, R171, R61.reuse, -R62.reuse ;  /* 0x0000003dab7c7223 */ /* 0x180fe2000001083e */
[-CC-:B------:R-:W-:Y:S01]  /*5650*/  FFMA.FTZ R147, R147, R61.reuse, -R62.reuse ;  /* 0x0000003d93937223 */ /* 0x180fe2000001083e */
[-C--:B------:R-:W-:Y:S01]  /*5660*/  FFMA.FTZ R149, R149, R61.reuse, -R62 ;  /* 0x0000003d95957223 */ /* 0x080fe2000001083e */
[-CC-:B------:R-:W-:Y:S01]  /*5670*/  FFMA.FTZ R128, R173, R61.reuse, -R56.reuse ;  /* 0x0000003dad807223 */ /* 0x180fe20000010838 */
[----:B--2---:R-:W-:Y:S01]  /*5680*/  HMMA.16816.F32 R88, R4, R16, R88 ;  /* 0x000000100458723c */ /* 0x004fe20000001858 */
[-CC-:B------:R-:W-:Y:S01]  /*5690*/  FFMA.FTZ R157, R169, R61.reuse, -R56.reuse ;  /* 0x0000003da99d7223 */ /* 0x180fe20000010838 */
[----:B------:R-:W-:-:S06]  /*56a0*/  FFMA.FTZ R167, R27, R61, -R56 ;  /* 0x0000003d1ba77223 */ /* 0x000fcc0000010838 */
        /* <DEDUP_REMOVED lines=16> */
[----:B------:R-:W-:Y:S01]  /*57b0*/  FFMA.FTZ R132, R163, R61, -R62 ;  /* 0x0000003da3847223 */ /* 0x000fe2000001083e */
[----:B-----5:R-:W-:-:S02]  /*57c0*/  F2FP.F16.F32.PACK_AB R6, R126, R149 ;  /* 0x000000957e06723e */ /* 0x020fc400000000ff */
[----:B-1----:R-:W-:Y:S02]  /*57d0*/  F2FP.F16.F32.PACK_AB R5, R157, R128 ;  /* 0x000000809d05723e */ /* 0x002fe400000000ff */
[----:B--2---:R-:W-:Y:S01]  /*57e0*/  F2FP.F16.F32.PACK_AB R7, R167, R130 ;  /* 0x00000082a707723e */ /* 0x004fe200000000ff */
[-CC-:B------:R-:W-:Y:S01]  /*57f0*/  FFMA.FTZ R163, R25, R61.reuse, -R62.reuse ;  /* 0x0000003d19a37223 */ /* 0x180fe2000001083e */
[----:B------:R-:W-:Y:S04]  /*5800*/  LDSM.16.MT88.4 R20, [R181+0xe000] ;  /* 0x00e00000b514783b */ /* 0x000fe80000004200 */
[----:B------:R-:W-:Y:S01]  /*5810*/  LDSM.16.MT88.4 R24, [R119+0xc000] ;  /* 0x00c000007718783b */ /* 0x000fe20000004200 */
[C---:B------:R-:W-:Y:S08]  /*5820*/  HMMA.16816.F32 R112, R4.reuse, R8, R112 ;  /* 0x000000080470723c */ /* 0x040ff00000001870 */
[C---:B------:R-:W-:Y:S01]  /*5830*/  HMMA.16816.F32 R108, R4.reuse, R10, R108 ;  /* 0x0000000a046c723c */ /* 0x040fe2000000186c */
[----:B------:R-:W1:Y:S07]  /*5840*/  LDSM.16.MT88.4 R8, [R119+0xe000] ;  /* 0x00e000007708783b */ /* 0x000e6e0000004200 */
[C---:B------:R-:W-:Y:S08]  /*5850*/  HMMA.16816.F32 R104, R4.reuse, R16, R104 ;  /* 0x000000100468723c */ /* 0x040ff00000001868 */
[C---:B------:R-:W-:Y:S01]  /*5860*/  HMMA.16816.F32 R100, R4.reuse, R18, R100 ;  /* 0x000000120464723c */ /* 0x040fe20000001864 */
[----:B------:R-:W2:Y:S01]  /*5870*/  LDSM.16.MT88.4 R16, [R181+0xa400] ;  /* 0x00a40000b510783b */ /* 0x000ea20000004200 */
[-CC-:B------:R-:W-:Y:S01]  /*5880*/  FFMA.FTZ R134, R155, R61.reuse, -R62.reuse ;  /* 0x0000003d9b867223 */ /* 0x180fe2000001083e */
[-C--:B------:R-:W-:Y:S01]  /*5890*/  FFMA.FTZ R151, R151, R61.reuse, -R62 ;  /* 0x0000003d97977223 */ /* 0x080fe2000001083e */
[-CC-:B------:R-:W-:Y:S01]  /*58a0*/  FFMA.FTZ R136, R165, R61.reuse, -R56.reuse ;  /* 0x0000003da5887223 */ /* 0x180fe20000010838 */
[-CC-:B------:R-:W-:Y:S01]  /*58b0*/  FFMA.FTZ R155, R161, R61.reuse, -R56.reuse ;  /* 0x0000003da19b7223 */ /* 0x180fe20000010838 */
[-CC-:B------:R-:W-:Y:S01]  /*58c0*/  FFMA.FTZ R138, R159, R61.reuse, -R56.reuse ;  /* 0x0000003d9f8a7223 */ /* 0x180fe20000010838 */
[----:B------:R-:W-:Y:S01]  /*58d0*/  FFMA.FTZ R153, R153, R61, -R56 ;  /* 0x0000003d99997223 */ /* 0x000fe20000010838 */
[C---:B---3--:R-:W-:Y:S01]  /*58e0*/  HMMA.16816.F32 R96, R4.reuse, R12, R96 ;  /* 0x0000000c0460723c */ /* 0x048fe20000001860 */
[----:B------:R-:W-:Y:S07]  /*58f0*/  MUFU.EX2 R132, R132 ;  /* 0x0000008400847308 */ /* 0x000fee0000000800 */
[C---:B------:R-:W-:Y:S01]  /*5900*/  HMMA.16816.F32 R92, R4.reuse, R14, R92 ;  /* 0x0000000e045c723c */ /* 0x040fe2000000185c */
[----:B------:R-:W3:Y:S01]  /*5910*/  MUFU.EX2 R163, R163 ;  /* 0x000000a300a37308 */ /* 0x000ee20000000800 */
[----:B------:R-:W4:Y:S07]  /*5920*/  LDSM.16.MT88.4 R12, [R119+0xa400] ;  /* 0x00a40000770c783b */ /* 0x000f2e0000004200 */
[----:B------:R-:W-:Y:S08]  /*5930*/  MUFU.EX2 R134, R134 ;  /* 0x0000008600867308 */ /* 0x000ff00000000800 */
[----:B------:R-:W5:Y:S08]  /*5940*/  MUFU.EX2 R151, R151 ;  /* 0x0000009700977308 */ /* 0x000f700000000800 */
[----:B------:R-:W-:Y:S08]  /*5950*/  MUFU.EX2 R136, R136 ;  /* 0x0000008800887308 */ /* 0x000ff00000000800 */
[----:B------:R-:W2:Y:S08]  /*5960*/  MUFU.EX2 R155, R155 ;  /* 0x0000009b009b7308 */ /* 0x000eb00000000800 */
[----:B------:R-:W-:Y:S08]  /*5970*/  MUFU.EX2 R138, R138 ;  /* 0x0000008a008a7308 */ /* 0x000ff00000000800 */
[----:B------:R-:W4:Y:S01]  /*5980*/  MUFU.EX2 R153, R153 ;  /* 0x0000009900997308 */ /* 0x000f220000000800 */
[C---:B-1----:R-:W-:Y:S08]  /*5990*/  HMMA.16816.F32 R72, R4.reuse, R8, R72 ;  /* 0x000000080448723c */ /* 0x042ff00000001848 */
[C---:B------:R-:W-:Y:S01]  /*59a0*/  HMMA.16816.F32 R68, R4.reuse, R10, R68 ;  /* 0x0000000a0444723c */ /* 0x040fe20000001844 */
[----:B------:R-:W1:Y:S07]  /*59b0*/  LDSM.16.MT88.4 R8, [R181+0xc400] ;  /* 0x00c40000b508783b */ /* 0x000e6e0000004200 */
[C---:B------:R-:W-:Y:S08]  /*59c0*/  HMMA.16816.F32 R88, R4.reuse, R24, R88 ;  /* 0x000000180458723c */ /* 0x040ff00000001858 */
[C---:B------:R-:W-:Y:S01]  /*59d0*/  HMMA.16816.F32 R84, R4.reuse, R26, R84 ;  /* 0x0000001a0454723c */ /* 0x040fe20000001854 */
[----:B------:R-:W-:Y:S07]  /*59e0*/  LDSM.16.MT88.4 R24, [R181+0xe400] ;  /* 0x00e40000b518783b */ /* 0x000fee0000004200 */
[C---:B------:R-:W-:Y:S08]  /*59f0*/  HMMA.16816.F32 R80, R4.reuse, R20, R80 ;  /* 0x000000140450723c */ /* 0x040ff00000001850 */
[----:B------:R-:W-:Y:S01]  /*5a00*/  HMMA.16816.F32 R76, R4, R22, R76 ;  /* 0x00000016044c723c */ /* 0x000fe2000000184c */
[----:B---3--:R-:W-:Y:S01]  /*5a10*/  F2FP.F16.F32.PACK_AB R4, R163, R132 ;  /* 0x00000084a304723e */ /* 0x008fe200000000ff */
[----:B------:R-:W-:Y:S01]  /*5a20*/  LDSM.16.MT88.4 R20, [R119+0xc400] ;  /* 0x00c400007714783b */ /* 0x000fe20000004200 */
[----:B-----5:R-:W-:-:S02]  /*5a30*/  F2FP.F16.F32.PACK_AB R6, R151, R134 ;  /* 0x000000869706723e */ /* 0x020fc400000000ff */
[----:B--2---:R-:W-:Y:S02]  /*5a40*/  F2FP.F16.F32.PACK_AB R5, R155, R136 ;  /* 0x000000889b05723e */ /* 0x004fe400000000ff */
[----:B----4-:R-:W-:-:S07]  /*5a50*/  F2FP.F16.F32.PACK_AB R7, R153, R138 ;  /* 0x0000008a9907723e */ /* 0x010fce00000000ff */
        /* <DEDUP_REMOVED lines=14> */
[C---:B-1----:R-:W-:Y:S01]  /*5b40*/  HMMA.16816.F32 R96, R4.reuse, R8, R96 ;  /* 0x000000080460723c */ /* 0x042fe20000001860 */
[----:B------:R-:W-:Y:S07]  /*5b50*/  MUFU.EX2 R140, R140 ;  /* 0x0000008c008c7308 */ /* 0x000fee0000000800 */
[C---:B------:R-:W-:Y:S01]  /*5b60*/  HMMA.16816.F32 R92, R4.reuse, R10, R92 ;  /* 0x0000000a045c723c */ /* 0x040fe2000000185c */
[----:B------:R-:W1:Y:S01]  /*5b70*/  MUFU.EX2 R135, R135 ;  /* 0x0000008700877308 */ /* 0x000e620000000800 */
[----:B------:R-:W4:Y:S07]  /*5b80*/  LDSM.16.MT88.4 R8, [R119+0xa800] ;  /* 0x00a800007708783b */ /* 0x000f2e0000004200 */
        /* <DEDUP_REMOVED lines=13> */
[----:B------:R-:W-:Y:S01]  /*5c60*/  HMMA.16816.F32 R76, R4, R26, R76 ;  /* 0x0000001a044c723c */ /* 0x000fe2000000184c */
        /* <DEDUP_REMOVED lines=26> */
[----:B------:R-:W-:-:S03]  /*5e10*/  FADD.FTZ R46, R46, R51 ;  /* 0x000000332e2e7221 */ /* 0x000fc60000010000 */
[----:B-1----:R-:W-:Y:S01]  /*5e20*/  HMMA.16816.F32 R80, R4, R12, R80 ;  /* 0x0000000c0450723c */ /* 0x002fe20000001850 */
[----:B------:R-:W-:-:S03]  /*5e30*/  FADD.FTZ R45, R45, R48 ;  /* 0x000000302d2d7221 */ /* 0x000fc60000010000 */
[----:B------:R-:W1:Y:S04]  /*5e40*/  MUFU.EX2 R25, R25 ;  /* 0x0000001900197308 */ /* 0x000e680000000800 */
[----:B------:R-:W-:Y:S01]  /*5e50*/  HMMA.16816.F32 R76, R4, R14, R76 ;  /* 0x0000000e044c723c */ /* 0x000fe2000000184c */
[----:B------:R-:W4:Y:S03]  /*5e60*/  LDSM.16.MT88.4 R12, [R119+0xac00] ;  /* 0x00ac0000770c783b */ /* 0x000f260000004200 */
[----:B------:R-:W-:Y:S01]  /*5e70*/  MUFU.EX2 R20, R20 ;  /* 0x0000001400147308 */ /* 0x000fe20000000800 */
[----:B------:R-:W-:Y:S01]  /*5e80*/  FADD.FTZ R46, R43, R46 ;  /* 0x0000002e2b2e7221 */ /* 0x000fe20000010000 */
[----:B------:R-:W-:-:S06]  /*5e90*/  FADD.FTZ R44, R44, R45 ;  /* 0x0000002d2c2c7221 */ /* 0x000fcc0000010000 */
[----:B------:R-:W5:Y:S08]  /*5ea0*/  MUFU.EX2 R219, R219 ;  /* 0x000000db00db7308 */ /* 0x000f700000000800 */
[----:B------:R-:W-:Y:S08]  /*5eb0*/  MUFU.EX2 R21, R21 ;  /* 0x0000001500157308 */ /* 0x000ff00000000800 */
[----:B------:R-:W2:Y:S08]  /*5ec0*/  MUFU.EX2 R22, R22 ;  /* 0x0000001600167308 */ /* 0x000eb00000000800 */
[----:B------:R-:W-:Y:S08]  /*5ed0*/  MUFU.EX2 R23, R23 ;  /* 0x0000001700177308 */ /* 0x000ff00000000800 */
[----:B------:R-:W4:Y:S01]  /*5ee0*/  MUFU.EX2 R214, R214 ;  /* 0x000000d600d67308 */ /* 0x000f220000000800 */
[----:B------:R-:W-:Y:S01]  /*5ef0*/  FADD.FTZ R47, R47, R46 ;  /* 0x0000002e2f2f7221 */ /* 0x000fe20000010000 */
[----:B------:R-:W-:Y:S01]  /*5f00*/  FADD.FTZ R41, R41, R44 ;  /* 0x0000002c29297221 */ /* 0x000fe20000010000 */
[----:B---3--:R-:W-:Y:S02]  /*5f10*/  HMMA.16816.F32 R72, R4, R8, R72 ;  /* 0x000000080448723c */ /* 0x008fe40000001848 */
[----:B------:R-:W-:Y:S01]  /*5f20*/  FADD.FTZ R42, R42, R47 ;  /* 0x0000002f2a2a7221 */ /* 0x000fe20000010000 */
[----:B------:R-:W-:-:S05]  /*5f30*/  FADD.FTZ R40, R40, R41 ;  /* 0x0000002928287221 */ /* 0x000fca0000010000 */
[----:B------:R-:W-:Y:S01]  /*5f40*/  HMMA.16816.F32 R68, R4, R10, R68 ;  /* 0x0000000a0444723c */ /* 0x000fe20000001844 */
[----:B------:R-:W3:Y:S01]  /*5f50*/  LDSM.16.MT88.4 R8, [R181+0xcc00] ;  /* 0x00cc0000b508783b */ /* 0x000ee20000004200 */
[----:B-1----:R-:W-:Y:S01]  /*5f60*/  F2FP.F16.F32.PACK_AB R4, R25, R24 ;  /* 0x000000181904723e */ /* 0x002fe200000000ff */
[----:B------:R-:W-:Y:S01]  /*5f70*/  FADD.FTZ R39, R39, R42 ;  /* 0x0000002a27277221 */ /* 0x000fe20000010000 */
[----:B-----5:R-:W-:Y:S01]  /*5f80*/  F2FP.F16.F32.PACK_AB R6, R219, R20 ;  /* 0x00000014db06723e */ /* 0x020fe200000000ff */
[----:B------:R-:W-:Y:S01]  /*5f90*/  FADD.FTZ R37, R37, R40 ;  /* 0x0000002825257221 */ /* 0x000fe20000010000 */
[----:B--2---:R-:W-:Y:S02]  /*5fa0*/  F2FP.F16.F32.PACK_AB R5, R22, R21 ;  /* 0x000000151605723e */ /* 0x004fe400000000ff */
[----:B----4-:R-:W-:Y:S01]  /*5fb0*/  F2FP.F16.F32.PACK_AB R7, R214, R23 ;  /* 0x00000017d607723e */ /* 0x010fe200000000ff */
        /* <DEDUP_REMOVED lines=24> */
[----:B------:R-:W-:-:S03]  /*6140*/  FADD.FTZ R145, R145, R122 ;  /* 0x0000007a91917221 */ /* 0x000fc60000010000 */
[----:B------:R-:W-:Y:S02]  /*6150*/  FADD.FTZ R26, R124, R125 ;  /* 0x0000007d7c1a7221 */ /* 0x000fe40000010000 */
[----:B------:R-:W-:Y:S01]  /*6160*/  HMMA.16816.F32 R92, R4, R10, R92 ;  /* 0x0000000a045c723c */ /* 0x000fe2000000185c */
[----:B------:R-:W3:Y:S01]  /*6170*/  LDSM.16.MT88.4 R8, [R119+0xec00] ;  /* 0x00ec00007708783b */ /* 0x000ee20000004200 */
[----:B------:R-:W-:Y:S01]  /*6180*/  FADD.FTZ R128, R128, R145 ;  /* 0x0000009180807221 */ /* 0x000fe20000010000 */
[----:B------:R-:W-:-:S03]  /*6190*/  FADD.FTZ R26, R147, R26 ;  /* 0x0000001a931a7221 */ /* 0x000fc60000010000 */
[----:B------:R-:W-:Y:S02]  /*61a0*/  FADD.FTZ R157, R157, R128 ;  /* 0x000000809d9d7221 */ /* 0x000fe40000010000 */
[----:B-1----:R-:W-:Y:S01]  /*61b0*/  HMMA.16816.F32 R88, R4, R16, R88 ;  /* 0x000000100458723c */ /* 0x002fe20000001858 */
        /* <DEDUP_REMOVED lines=17> */
[----:B---3--:R-:W-:Y:S02]  /*62d0*/  HMMA.16816.F32 R72, R4, R8, R72 ;  /* 0x000000080448723c */ /* 0x008fe40000001848 */
        /* <DEDUP_REMOVED lines=10> */
[----:B------:R-:W-:Y:S01]  /*6380*/  BSSY B2, `(.L_x_5440) ;  /* 0x000046c000027945 */ /* 0x000fe20003800000 */
[----:B------:R-:W-:Y:S01]  /*6390*/  FADD.FTZ R20, R20, R25 ;  /* 0x0000001914147221 */ /* 0x000fe20000010000 */
[----:B------:R-:W-:-:S05]  /*63a0*/  FADD.FTZ R23, R23, R22 ;  /* 0x0000001617177221 */ /* 0x000fca0000010000 */
[----:B------:R-:W-:Y:S01]  /*63b0*/  HMMA.16816.F32 R76, R4, R14, R76 ;  /* 0x0000000e044c723c */ /* 0x000fe2000000184c */
[----:B------:R-:W-:Y:S01]  /*63c0*/  FADD.FTZ R219, R219, R20 ;  /* 0x00000014dbdb7221 */ /* 0x000fe20000010000 */
[----:B------:R-:W-:-:S06]  /*63d0*/  FADD.FTZ R214, R214, R23 ;  /* 0x00000017d6d67221 */ /* 0x000fcc0000010000 */
        /* <DEDUP_REMOVED lines=70> */
.L_x_5443:
        /* <DEDUP_REMOVED lines=8> */
.L_x_5444:
[----:B------:R-:W-:Y:S05]  /*68c0*/  BSYNC.RECONVERGENT B0 ;  /* 0x0000000000007941 */ /* 0x000fea0003800200 */
.L_x_5442:
        /* <DEDUP_REMOVED lines=16> */
[----:B------:R-:W-:Y:S01]  /*69d0*/  LDGSTS.E.BYPASS.LTC128B.128 [R118+0xb800], desc[UR4][R10.64+0x40] ;  /* 0x0b8000400a767fae */ /* 0x000fe2000b981a04 */
[----:B------:R-:W-:-:S03]  /*69e0*/  ISETP.GT.AND P0, PT, R193, R190, PT ;  /* 0x000000bec100720c */ /* 0x000fc60003f04270 */
        /* <DEDUP_REMOVED lines=159> */
[----:B------:R-:W-:Y:S06]  /*73e0*/  BAR.SYNC.DEFER_BLOCKING 0x0 ;  /* 0x0000000000007b1d */ /* 0x000fec0000010000 */
[----:B------:R-:W-:-:S13]  /*73f0*/  @!P0 BRA `(.L_x_5446) ;  /* 0x00000004008c8947 */ /* 0x000fda0003800000 */
[----:B------:R-:W-:Y:S04]  /*7400*/  BSSY.RECONVERGENT B0, `(.L_x_5447) ;  /* 0x0000048000007945 */ /* 0x000fe80003800200 */
[----:B------:R-:W-:Y:S05]  /*7410*/  @!P6 BRA `(.L_x_5448) ;  /* 0x0000000000f8e947 */ /* 0x000fea0003800000 */
[----:B------:R-:W2:Y:S01]  /*7420*/  LD.E R31, desc[UR4][R2.64+0x170] ;  /* 0x00017004021f7980 */ /* 0x000ea2000c101900 */
[C---:B------:R-:W-:Y:S01]  /*7430*/  IADD3 R28, PT, PT, R116.reuse, -0x80, RZ ;  /* 0xffffff80741c7810 */ /* 0x040fe20007ffe0ff */
[----:B------:R-:W-:-:S03]  /*7440*/  VIADD R116, R116, 0xffffff00 ;  /* 0xffffff0074747836 */ /* 0x000fc60000000000 */
        /* <DEDUP_REMOVED lines=59> */
.L_x_5448:
        /* <DEDUP_REMOVED lines=8> */
.L_x_5449:
[----:B------:R-:W-:Y:S05]  /*7880*/  BSYNC.RECONVERGENT B0 ;  /* 0x0000000000007941 */ /* 0x000fea0003800200 */
.L_x_5447:
        /* <DEDUP_REMOVED lines=26> */
.L_x_5446:
[----:B------:R-:W-:Y:S05]  /*7a30*/  BSYNC.RECONVERGENT B1 ;  /* 0x0000000000017941 */ /* 0x000fea0003800200 */
.L_x_5445:
[----:B------:R-:W2:Y:S01]  /*7a40*/  LD.E R116, desc[UR4][R2.64+0xdc] ;  /* 0x0000dc0402747980 */ /* 0x000ea2000c101900 */
[----:B------:R-:W-:-:S04]  /*7a50*/  IMAD R29, R117, 0x80, R53 ;  /* 0x00000080751d7824 */ /* 0x000fc800078e0235 */
[C---:B-1----:R-:W-:Y:S02]  /*7a60*/  VIADD R33, R29.reuse, 0xffffff00 ;  /* 0xffffff001d217836 */ /* 0x042fe40000000000 */
[----:B------:R-:W-:-:S03]  /*7a70*/  VIADD R31, R29, 0xffffff01 ;  /* 0xffffff011d1f7836 */ /* 0x000fc60000000000 */
[-C--:B------:R-:W-:Y:S01]  /*7a80*/  ISETP.GE.AND P1, PT, R33, R207.reuse, PT ;  /* 0x000000cf2100720c */ /* 0x080fe20003f26270 */
[----:B------:R-:W-:Y:S01]  /*7a90*/  VIADD R213, R29, 0xffffff08 ;  /* 0xffffff081dd57836 */ /* 0x000fe20000000000 */
[----:B------:R-:W-:Y:S01]  /*7aa0*/  ISETP.GE.AND P4, PT, R33, R204, PT ;  /* 0x000000cc2100720c */ /* 0x000fe20003f86270 */
        /* <DEDUP_REMOVED lines=9> */
[----:B------:R-:W-:Y:S02]  /*7b40*/  ISETP.GE.AND P1, PT, R211, R207, PT ;  /* 0x000000cfd300720c */ /* 0x000fe40003f26270 */
[C---:B------:R-:W-:Y:S02]  /*7b50*/  ISETP.GE.AND P3, PT, R33.reuse, R206, PT ;  /* 0x000000ce2100720c */ /* 0x040fe40003f66270 */
[----:B------:R-:W-:Y:S02]  /*7b60*/  FSEL R20, R20, -INF , P4 ;  /* 0xff80000014147808 */ /* 0x000fe40002000000 */
[----:B------:R-:W-:Y:S02]  /*7b70*/  ISETP.GE.AND P5, PT, R33, R202, PT ;  /* 0x000000ca2100720c */ /* 0x000fe40003fa6270 */
[----:B------:R-:W-:-:S02]  /*7b80*/  FSEL R25, R25, -INF , !P6 ;  /* 0xff80000019197808 */ /* 0x000fc40007000000 */
        /* <DEDUP_REMOVED lines=9> */
[-C--:B------:R-:W-:Y:S02]  /*7c20*/  ISETP.GE.AND P5, PT, R213, R206.reuse, PT ;  /* 0x000000ced500720c */ /* 0x080fe40003fa6270 */
        /* <DEDUP_REMOVED lines=8> */
[----:B------:R-:W-:Y:S01]  /*7cb0*/  FSEL R34, R17, -INF , !P6 ;  /* 0xff80000011227808 */ /* 0x000fe20007000000 */
[----:B------:R-:W-:Y:S01]  /*7cc0*/  VIADD R165, R29, 0xffffff29 ;  /* 0xffffff291da57836 */ /* 0x000fe20000000000 */
[----:B------:R-:W-:Y:S02]  /*7cd0*/  ISETP.GE.AND P4, PT, R175, R207, PT ;  /* 0x000000cfaf00720c */ /* 0x000fe40003f86270 */
[----:B------:R-:W-:Y:S02]  /*7ce0*/  ISETP.GE.AND P6, PT, R173, R206, PT ;  /* 0x000000cead00720c */ /* 0x000fe40003fc6270 */
[----:B------:R-:W-:-:S02]  /*7cf0*/  FSEL R13, R13, -INF , P1 ;  /* 0xff8000000d0d7808 */ /* 0x000fc40000800000 */
[-C--:B------:R-:W-:Y:S02]  /*7d00*/  ISETP.GE.AND P1, PT, R169, R207.reuse, PT ;  /* 0x000000cfa900720c */ /* 0x080fe40003f26270 */
[----:B------:R-:W-:Y:S01]  /*7d10*/  FSEL R24, R24, -INF , !P5 ;  /* 0xff80000018187808 */ /* 0x000fe20006800000 */
[----:B------:R-:W-:Y:S01]  /*7d20*/  VIADD R167, R29, 0xffffff28 ;  /* 0xffffff281da77836 */ /* 0x000fe20000000000 */
        /* <DEDUP_REMOVED lines=85> */
[----:B------:R-:W-:Y:S02]  /*8280*/  ISETP.GE.AND P6, PT, R41, R206, PT ;  /* 0x000000ce2900720c */ /* 0x000fe40003fc6270 */
[----:B------:R-:W-:Y:S02]  /*8290*/  FSEL R133, R133, -INF , P1 ;  /* 0xff80000085857808 */ /* 0x000fe40000800000 */
[----:B------:R-:W-:Y:S02]  /*82a0*/  ISETP.GE.AND P1, PT, R37, R207, PT ;  /* 0x000000cf2500720c */ /* 0x000fe40003f26270 */
[----:B------:R-:W-:Y:S01]  /*82b0*/  FSEL R160, R136, -INF , !P5 ;  /* 0xff80000088a07808 */ /* 0x000fe20006800000 */
[----:B------:R-:W-:Y:S01]  /*82c0*/  VIADD R35, R29, 0xffffff70 ;  /* 0xffffff701d237836 */ /* 0x000fe20000000000 */
[C---:B------:R-:W-:Y:S02]  /*82d0*/  ISETP.GE.AND P2, PT, R31.reuse, R204, PT ;  /* 0x000000cc1f00720c */ /* 0x040fe40003f46270 */
[----:B------:R-:W-:Y:S01]  /*82e0*/  ISETP.GE.AND P3, PT, R31, R202, PT ;  /* 0x000000ca1f00720c */ /* 0x000fe20003f66270 */
[----:B------:R-:W-:Y:S01]  /*82f0*/  VIADD R31, R29, 0xffffff78 ;  /* 0xffffff781d1f7836 */ /* 0x000fe20000000000 */
        /* <DEDUP_REMOVED lines=8> */
[----:B------:R-:W-:Y:S02]  /*8380*/  ISETP.GE.AND P5, PT, R39, R206, PT ;  /* 0x000000ce2700720c */ /* 0x000fe40003fa6270 */
[----:B------:R-:W-:Y:S02]  /*8390*/  FSEL R128, R128, -INF , P4 ;  /* 0xff80000080807808 */ /* 0x000fe40002000000 */
[----:B------:R-:W-:Y:S02]  /*83a0*/  FSEL R140, R129, -INF , !P6 ;  /* 0xff800000818c7808 */ /* 0x000fe40007000000 */
[-C--:B------:R-:W-:Y:S02]  /*83b0*/  ISETP.GE.AND P4, PT, R35, R207.reuse, PT ;  /* 0x000000cf2300720c */ /* 0x080fe40003f86270 */
[----:B------:R-:W-:-:S02]  /*83c0*/  ISETP.GE.AND P6, PT, R31, R207, PT ;  /* 0x000000cf1f00720c */ /* 0x000fc40003fc6270 */
[----:B------:R-:W-:Y:S02]  /*83d0*/  FSEL R125, R125, -INF , P1 ;  /* 0xff8000007d7d7808 */ /* 0x000fe40000800000 */
[----:B------:R-:W-:Y:S02]  /*83e0*/  FSEL R5, R27, -INF , P2 ;  /* 0xff8000001b057808 */ /* 0x000fe40001000000 */
[-C--:B------:R-:W-:Y:S02]  /*83f0*/  ISETP.GE.AND P1, PT, R213, R204.reuse, PT ;  /* 0x000000ccd500720c */ /* 0x080fe40003f26270 */
[----:B------:R-:W-:Y:S01]  /*8400*/  ISETP.GE.AND P2, PT, R211, R204, PT ;  /* 0x000000ccd300720c */ /* 0x000fe20003f46270 */
[----:B------:R-:W-:Y:S01]  /*8410*/  VIADD R29, R29, 0xffffff79 ;  /* 0xffffff791d1d7836 */ /* 0x000fe20000000000 */
[----:B------:R-:W-:Y:S02]  /*8420*/  FSEL R144, R128, -INF , !P5 ;  /* 0xff80000080907808 */ /* 0x000fe40006800000 */
[----:B------:R-:W-:-:S02]  /*8430*/  ISETP.GE.AND P5, PT, R35, R206, PT ;  /* 0x000000ce2300720c */ /* 0x000fc40003fa6270 */
[----:B------:R-:W-:Y:S02]  /*8440*/  FSEL R118, R124, -INF , P4 ;  /* 0xff8000007c767808 */ /* 0x000fe40002000000 */
[----:B------:R-:W-:Y:S02]  /*8450*/  FSEL R120, R120, -INF , P6 ;  /* 0xff80000078787808 */ /* 0x000fe40003000000 */
[----:B------:R-:W-:Y:S02]  /*8460*/  ISETP.GE.AND P6, PT, R31, R206, PT ;  /* 0x000000ce1f00720c */ /* 0x000fe40003fc6270 */
[----:B------:R-:W-:Y:S02]  /*8470*/  FSEL R8, R22, -INF , P1 ;  /* 0xff80000016087808 */ /* 0x000fe40000800000 */
[----:B------:R-:W-:Y:S02]  /*8480*/  FSEL R4, R23, -INF , P2 ;  /* 0xff80000017047808 */ /* 0x000fe40001000000 */
[----:B------:R-:W-:-:S02]  /*8490*/  ISETP.GE.AND P1, PT, R177, R204, PT ;  /* 0x000000ccb100720c */ /* 0x000fc40003f26270 */
[----:B------:R-:W-:Y:S02]  /*84a0*/  ISETP.GE.AND P2, PT, R175, R204, PT ;  /* 0x000000ccaf00720c */ /* 0x000fe40003f46270 */
[----:B------:R-:W-:Y:S02]  /*84b0*/  FSEL R118, R118, -INF , !P5 ;  /* 0xff80000076767808 */ /* 0x000fe40006800000 */
[----:B------:R-:W-:Y:S02]  /*84c0*/  ISETP.GE.AND P5, PT, R29, R207, PT ;  /* 0x000000cf1d00720c */ /* 0x000fe40003fa6270 */
[----:B------:R-:W-:Y:S02]  /*84d0*/  FSEL R120, R120, -INF , !P6 ;  /* 0xff80000078787808 */ /* 0x000fe40007000000 */
[----:B------:R-:W-:Y:S02]  /*84e0*/  ISETP.GE.AND P6, PT, R211, R202, PT ;  /* 0x000000cad300720c */ /* 0x000fe40003fc6270 */
[----:B------:R-:W-:-:S02]  /*84f0*/  FSEL R19, R19, -INF , P1 ;  /* 0xff80000013137808 */ /* 0x000fc40000800000 */
[----:B------:R-:W-:Y:S02]  /*8500*/  FSEL R14, R14, -INF , P2 ;  /* 0xff8000000e0e7808 */ /* 0x000fe40001000000 */
[-C--:B------:R-:W-:Y:S02]  /*8510*/  ISETP.GE.AND P1, PT, R173, R204.reuse, PT ;  /* 0x000000ccad00720c */ /* 0x080fe40003f26270 */
[----:B------:R-:W-:Y:S02]  /*8520*/  ISETP.GE.AND P2, PT, R169, R204, PT ;  /* 0x000000cca900720c */ /* 0x000fe40003f46270 */
[----:B------:R-:W-:Y:S02]  /*8530*/  FSEL R121, R121, -INF , P5 ;  /* 0xff80000079797808 */ /* 0x000fe40002800000 */
[----:B------:R-:W-:Y:S02]  /*8540*/  ISETP.GE.AND P5, PT, R29, R206, PT ;  /* 0x000000ce1d00720c */ /* 0x000fe40003fa6270 */
[----:B------:R-:W-:-:S02]  /*8550*/  FSEL R4, R4, -INF , !P6 ;  /* 0xff80000004047808 */ /* 0x000fc40007000000 */
[----:B------:R-:W-:Y:S02]  /*8560*/  ISETP.GE.AND P6, PT, R173, R202, PT ;  /* 0x000000caad00720c */ /* 0x000fe40003fc6270 */
[----:B------:R-:W-:Y:S02]  /*8570*/  FSEL R15, R15, -INF , P1 ;  /* 0xff8000000f0f7808 */ /* 0x000fe40000800000 */
[----:B------:R-:W-:Y:S02]  /*8580*/  FSEL R11, R11, -INF , P2 ;  /* 0xff8000000b0b7808 */ /* 0x000fe40001000000 */
[----:B------:R-:W-:Y:S02]  /*8590*/  ISETP.GE.AND P4, PT, R33, R206, PT ;  /* 0x000000ce2100720c */ /* 0x000fe40003f86270 */
[----:B------:R-:W-:Y:S02]  /*85a0*/  ISETP.GE.AND P2, PT, R165, R204, PT ;  /* 0x000000cca500720c */ /* 0x000fe40003f46270 */
[----:B------:R-:W-:-:S02]  /*85b0*/  FSEL R121, R121, -INF , !P5 ;  /* 0xff80000079797808 */ /* 0x000fc40006800000 */
[----:B------:R-:W-:Y:S02]  /*85c0*/  ISETP.GE.AND P5, PT, R179, R204, PT ;  /* 0x000000ccb300720c */ /* 0x000fe40003fa6270 */
[----:B------:R-:W-:Y:S02]  /*85d0*/  FSEL R56, R15, -INF , !P6 ;  /* 0xff8000000f387808 */ /* 0x000fe40007000000 */
[----:B------:R-:W-:Y:S02]  /*85e0*/  FSEL R125, R125, -INF , !P4 ;  /* 0xff8000007d7d7808 */ /* 0x000fe40006000000 */
[-C--:B------:R-:W-:Y:S02]  /*85f0*/  ISETP.GE.AND P6, PT, R165, R202.reuse, PT ;  /* 0x000000caa500720c */ /* 0x080fe40003fc6270 */
[----:B------:R-:W-:Y:S02]  /*8600*/  FSEL R7, R7, -INF , P2 ;  /* 0xff80000007077808 */ /* 0x000fe40001000000 */
[----:B------:R-:W-:-:S02]  /*8610*/  ISETP.GE.AND P4, PT, R213, R202, PT ;  /* 0x000000cad500720c */ /* 0x000fc40003f86270 */
[----:B------:R-:W-:Y:S02]  /*8620*/  FSEL R5, R5, -INF , !P3 ;  /* 0xff80000005057808 */ /* 0x000fe40005800000 */
[----:B------:R-:W-:Y:S02]  /*8630*/  ISETP.GE.AND P3, PT, R179, R202, PT ;  /* 0x000000cab300720c */ /* 0x000fe40003f66270 */
[----:B------:R-:W-:Y:S02]  /*8640*/  FSEL R18, R18, -INF , P5 ;  /* 0xff80000012127808 */ /* 0x000fe40002800000 */
[----:B------:R-:W-:Y:S02]  /*8650*/  FSEL R242, R7, -INF , !P6 ;  /* 0xff80000007f27808 */ /* 0x000fe40007000000 */
[----:B------:R-:W-:Y:S02]  /*8660*/  FSEL R8, R8, -INF , !P4 ;  /* 0xff80000008087808 */ /* 0x000fe40006000000 */
[----:B------:R-:W-:-:S02]  /*8670*/  FMNMX3.FTZ R7, R52, R28, R25, !PT ;  /* 0x0000001c34077276 */ /* 0x000fc40007810019 */
[----:B------:R-:W-:Y:S02]  /*8680*/  ISETP.GE.AND P4, PT, R177, R202, PT ;  /* 0x000000cab100720c */ /* 0x000fe40003f86270 */
[----:B------:R-:W-:Y:S02]  /*8690*/  FMNMX3.FTZ R9, R0, R26, R5, !PT ;  /* 0x0000001a00097276 */ /* 0x000fe40007810005 */
[----:B------:R-:W-:Y:S02]  /*86a0*/  FSEL R42, R18, -INF , !P3 ;  /* 0xff800000122a7808 */ /* 0x000fe40005800000 */
[----:B------:R-:W-:Y:S02]  /*86b0*/  ISETP.GE.AND P3, PT, R171, R204, PT ;  /* 0x000000ccab00720c */ /* 0x000fe40003f66270 */
[----:B------:R-:W-:Y:S02]  /*86c0*/  ISETP.GE.AND P5, PT, R175, R202, PT ;  /* 0x000000caaf00720c */ /* 0x000fe40003fa6270 */
[----:B------:R-:W-:-:S02]  /*86d0*/  FMNMX3.FTZ R7, R7, R20, R16, !PT ;  /* 0x0000001407077276 */ /* 0x000fc40007810010 */
[----:B------:R-:W-:Y:S02]  /*86e0*/  FSEL R48, R19, -INF , !P4 ;  /* 0xff80000013307808 */ /* 0x000fe40006000000 */
[----:B------:R-:W-:Y:S02]  /*86f0*/  FMNMX3.FTZ R9, R9, R8, R4, !PT ;  /* 0x0000000809097276 */ /* 0x000fe40007810004 */
[----:B------:R-:W-:Y:S02]  /*8700*/  ISETP.GE.AND P1, PT, R167, R204, PT ;  /* 0x000000cca700720c */ /* 0x000fe40003f26270 */
[----:B------:R-:W-:Y:S02]  /*8710*/  ISETP.GE.AND P4, PT, R171, R202, PT ;  /* 0x000000caab00720c */ /* 0x000fe40003f86270 */
[----:B------:R-:W-:Y:S02]  /*8720*/  FSEL R10, R10, -INF , P3 ;  /* 0xff8000000a0a7808 */ /* 0x000fe40001800000 */
[----:B------:R-:W-:-:S02]  /*8730*/  FSEL R58, R14, -INF , !P5 ;  /* 0xff8000000e3a7808 */ /* 0x000fc40006800000 */
[----:B------:R-:W-:Y:S02]  /*8740*/  FMNMX3.FTZ R7, R7, R24, R34, !PT ;  /* 0x0000001807077276 */ /* 0x000fe40007810022 */
[----:B------:R-:W-:Y:S02]  /*8750*/  ISETP.GE.AND P5, PT, R169, R202, PT ;  /* 0x000000caa900720c */ /* 0x000fe40003fa6270 */
[----:B------:R-:W-:Y:S02]  /*8760*/  FMNMX3.FTZ R9, R9, R42, R48, !PT ;  /* 0x0000002a09097276 */ /* 0x000fe40007810030 */
[----:B------:R-:W-:Y:S02]  /*8770*/  ISETP.GE.AND P3, PT, R167, R202, PT ;  /* 0x000000caa700720c */ /* 0x000fe40003f66270 */
[----:B------:R-:W-:Y:S02]  /*8780*/  FSEL R6, R6, -INF , P1 ;  /* 0xff80000006067808 */ /* 0x000fe40000800000 */
[----:B------:R-:W-:-:S02]  /*8790*/  FSEL R252, R10, -INF , !P4 ;  /* 0xff8000000afc7808 */ /* 0x000fc40006000000 */
[-C--:B------:R-:W-:Y:S02]  /*87a0*/  ISETP.GE.AND P1, PT, R161, R204.reuse, PT ;  /* 0x000000cca100720c */ /* 0x080fe40003f26270 */
[----:B------:R-:W-:Y:S02]  /*87b0*/  ISETP.GE.AND P4, PT, R163, R204, PT ;  /* 0x000000cca300720c */ /* 0x000fe40003f86270 */
[----:B------:R-:W-:Y:S02]  /*87c0*/  FMNMX3.FTZ R7, R7, R32, R40, !PT ;  /* 0x0000002007077276 */ /* 0x000fe40007810028 */
[----:B------:R-:W-:Y:S02]  /*87d0*/  FSEL R248, R11, -INF , !P5 ;  /* 0xff8000000bf87808 */ /* 0x000fe40006800000 */
[----:B------:R-:W-:Y:S02]  /*87e0*/  FMNMX3.FTZ R9, R9, R58, R56, !PT ;  /* 0x0000003a09097276 */ /* 0x000fe40007810038 */
[----:B------:R-:W-:-:S02]  /*87f0*/  FSEL R240, R6, -INF , !P3 ;  /* 0xff80000006f07808 */ /* 0x000fc40005800000 */
[-C--:B------:R-:W-:Y:S02]  /*8800*/  ISETP.GE.AND P3, PT, R161, R202.reuse, PT ;  /* 0x000000caa100720c */ /* 0x080fe40003f66270 */
[----:B------:R-:W-:Y:S02]  /*8810*/  FSEL R159, R159, -INF , P1 ;  /* 0xff8000009f9f7808 */ /* 0x000fe40000800000 */
[----:B------:R-:W-:Y:S02]  /*8820*/  ISETP.GE.AND P5, PT, R163, R202, PT ;  /* 0x000000caa300720c */ /* 0x000fe40003fa6270 */
[----:B------:R-:W-:Y:S02]  /*8830*/  ISETP.GE.AND P2, PT, R67, R204, PT ;  /* 0x000000cc4300720c */ /* 0x000fe40003f46270 */
[----:B------:R-:W-:Y:S02]  /*8840*/  FSEL R158, R158, -INF , P4 ;  /* 0xff8000009e9e7808 */ /* 0x000fe40002000000 */
[----:B------:R-:W-:-:S02]  /*8850*/  FMNMX3.FTZ R7, R7, R250, R246, !PT ;  /* 0x000000fa07077276 */ /* 0x000fc400078100f6 */
[----:B------:R-:W-:Y:S02]  /*8860*/  ISETP.GE.AND P1, PT, R65, R204, PT ;  /* 0x000000cc4100720c */ /* 0x000fe40003f26270 */
[----:B------:R-:W-:Y:S02]  /*8870*/  FMNMX3.FTZ R9, R9, R252, R248, !PT ;  /* 0x000000fc09097276 */ /* 0x000fe400078100f8 */
[----:B------:R-:W-:Y:S02]  /*8880*/  ISETP.GE.AND P6, PT, R63, R204, PT ;  /* 0x000000cc3f00720c */ /* 0x000fe40003fc6270 */
[----:B------:R-:W-:Y:S02]  /*8890*/  FSEL R232, R159, -INF , !P3 ;  /* 0xff8000009fe87808 */ /* 0x000fe40005800000 */
[----:B------:R-:W-:Y:S02]  /*88a0*/  ISETP.GE.AND P4, PT, R67, R202, PT ;  /* 0x000000ca4300720c */ /* 0x000fe40003f86270 */
[----:B------:R-:W-:-:S02]  /*88b0*/  FSEL R236, R158, -INF , !P5 ;  /* 0xff8000009eec7808 */ /* 0x000fc40006800000 */
[----:B------:R-:W-:Y:S02]  /*88c0*/  FSEL R154, R154, -INF , P2 ;  /* 0xff8000009a9a7808 */ /* 0x000fe40001000000 */
[----:B------:R-:W-:Y:S02]  /*88d0*/  ISETP.GE.AND P3, PT, R61, R204, PT ;  /* 0x000000cc3d00720c */ /* 0x000fe40003f66270 */
[----:B------:R-:W-:Y:S02]  /*88e0*/  FMNMX3.FTZ R7, R7, R244, R238, !PT ;  /* 0x000000f407077276 */ /* 0x000fe400078100ee */
[----:B------:R-:W-:Y:S02]  /*88f0*/  ISETP.GE.AND P5, PT, R65, R202, PT ;  /* 0x000000ca4100720c */ /* 0x000fe40003fa6270 */
[----:B------:R-:W-:Y:S02]  /*8900*/  FSEL R155, R155, -INF , P1 ;  /* 0xff8000009b9b7808 */ /* 0x000fe40000800000 */
[----:B------:R-:W-:-:S02]  /*8910*/  FMNMX3.FTZ R9, R9, R240, R242, !PT ;  /* 0x000000f009097276 */ /* 0x000fc400078100f2 */
[----:B------:R-:W-:Y:S02]  /*8920*/  ISETP.GE.AND P2, PT, R63, R202, PT ;  /* 0x000000ca3f00720c */ /* 0x000fe40003f46270 */
[----:B------:R-:W-:Y:S02]  /*8930*/  FSEL R150, R150, -INF , P6 ;  /* 0xff80000096967808 */ /* 0x000fe40003000000 */
[----:B------:R-:W-:Y:S02]  /*8940*/  FSEL R224, R154, -INF , !P4 ;  /* 0xff8000009ae07808 */ /* 0x000fe40006000000 */
[----:B------:R-:W-:Y:S02]  /*8950*/  ISETP.GE.AND P1, PT, R59, R204, PT ;  /* 0x000000cc3b00720c */ /* 0x000fe40003f26270 */
[----:B------:R-:W-:Y:S02]  /*8960*/  FSEL R151, R151, -INF , P3 ;  /* 0xff80000097977808 */ /* 0x000fe40001800000 */
[----:B------:R-:W-:-:S02]  /*8970*/  FMNMX3.FTZ R7, R7, R234, R230, !PT ;  /* 0x000000ea07077276 */ /* 0x000fc400078100e6 */
[----:B------:R-:W-:Y:S02]  /*8980*/  ISETP.GE.AND P4, PT, R61, R202, PT ;  /* 0x000000ca3d00720c */ /* 0x000fe40003f86270 */
[----:B------:R-:W-:Y:S01]  /*8990*/  FSEL R226, R155, -INF , !P5 ;  /* 0xff8000009be27808 */ /* 0x000fe20006800000 */
[----:B------:R-:W-:Y:S01]  /*89a0*/  LDSM.16.MT88.4 R60, [R119+0xd000] ;  /* 0x00d00000773c783b */ /* 0x000fe20000004200 */
[----:B------:R-:W-:Y:S02]  /*89b0*/  ISETP.GE.AND P3, PT, R57, R204, PT ;  /* 0x000000cc3900720c */ /* 0x000fe40003f66270 */
[----:B------:R-:W-:Y:S02]  /*89c0*/  FMNMX3.FTZ R9, R9, R236, R232, !PT ;  /* 0x000000ec09097276 */ /* 0x000fe400078100e8 */
[----:B------:R-:W-:Y:S02]  /*89d0*/  FSEL R222, R150, -INF , !P2 ;  /* 0xff80000096de7808 */ /* 0x000fe40005000000 */
[----:B------:R-:W-:-:S02]  /*89e0*/  ISETP.GE.AND P6, PT, R59, R202, PT ;  /* 0x000000ca3b00720c */ /* 0x000fc40003fc6270 */
[----:B------:R-:W-:Y:S02]  /*89f0*/  ISETP.GE.AND P2, PT, R51, R204, PT ;  /* 0x000000cc3300720c */ /* 0x000fe40003f46270 */
        /* <DEDUP_REMOVED lines=19> */
[----:B------:R-:W-:Y:S02]  /*8b30*/  ISETP.GE.AND P1, PT, R43, R204, PT ;  /* 0x000000cc2b00720c */ /* 0x000fe40003f26270 */
[----:B------:R-:W-:Y:S02]  /*8b40*/  FSEL R138, R138, -INF , P3 ;  /* 0xff8000008a8a7808 */ /* 0x000fe40001800000 */
[----:B------:R-:W-:Y:S02]  /*8b50*/  FMNMX3.FTZ R7, R7, R178, R174, !PT ;  /* 0x000000b207077276 */ /* 0x000fe400078100ae */
[----:B------:R-:W-:-:S02]  /*8b60*/  ISETP.GE.AND P4, PT, R45, R202, PT ;  /* 0x000000ca2d00720c */ /* 0x000fc40003f86270 */
[----:B------:R-:W-:Y:S01]  /*8b70*/  FSEL R166, R143, -INF , !P6 ;  /* 0xff8000008fa67808 */ /* 0x000fe20007000000 */
[----:B------:R-:W-:Y:S01]  /*8b80*/  LDSM.16.MT88.4 R44, [R181+0xd000] ;  /* 0x00d00000b52c783b */ /* 0x000fe20000004200 */
[----:B------:R-:W-:Y:S02]  /*8b90*/  ISETP.GE.AND P3, PT, R41, R204, PT ;  /* 0x000000cc2900720c */ /* 0x000fe40003f66270 */
        /* <DEDUP_REMOVED lines=18> */
[----:B------:R-:W-:Y:S01]  /*8cc0*/  ISETP.GE.AND P3, PT, R35, R204, PT ;  /* 0x000000cc2300720c */ /* 0x000fe20003f66270 */
[----:B------:R-:W-:Y:S01]  /*8cd0*/  LDSM.16.MT88.4 R36, [R119+0xb000] ;  /* 0x00b000007724783b */ /* 0x000fe20000004200 */
        /* <DEDUP_REMOVED lines=32> */
[----:B------:R-:W3:Y:S04]  /*8ee0*/  SHFL.BFLY PT, R123, R6, 0x1, 0x1f ;  /* 0x0c201f00067b7f89 */ /* 0x000ee800000e0000 */
[----:B------:R-:W-:Y:S01]  /*8ef0*/  LDSM.16.MT88.4 R12, [R181+0x9000] ;  /* 0x00900000b50c783b */ /* 0x000fe20000004200 */
[----:B-1----:R-:W-:Y:S02]  /*8f00*/  FMNMX.FTZ R127, R10, R127, !PT ;  /* 0x0000007f0a7f7209 */ /* 0x002fe40007810000 */
[----:B---3--:R-:W-:-:S03]  /*8f10*/  FMNMX.FTZ R123, R6, R123, !PT ;  /* 0x0000007b067b7209 */ /* 0x008fc60007810000 */
[C---:B--2---:R-:W-:Y:S01]  /*8f20*/  FMUL.FTZ R135, R116.reuse, R127 ;  /* 0x0000007f74877220 */ /* 0x044fe20000410000 */
        /* <DEDUP_REMOVED lines=145> */
[-C--:B------:R-:W-:Y:S01]  /*9840*/  FFMA.FTZ R153, R160, R116.reuse, -R135 ;  /* 0x00000074a0997223 */ /* 0x080fe20000010887 */
[-C--:B------:R-:W-:Y:S01]  /*9850*/  FFMA.FTZ R157, R158, R116.reuse, -R131 ;  /* 0x000000749e9d7223 */ /* 0x080fe20000010883 */
[C---:B------:R-:W-:Y:S01]  /*9860*/  HMMA.16816.F32 R20, R64.reuse, R58, R20 ;  /* 0x0000003a4014723c */ /* 0x040fe20000001814 */
[----:B------:R-:W4:Y:S01]  /*9870*/  LDSM.16.MT88.4 R56, [R181+0x9800] ;  /* 0x00980000b538783b */ /* 0x000f220000004200 */
[----:B------:R-:W-:Y:S01]  /*9880*/  MUFU.EX2 R82, R82 ;  /* 0x0000005200527308 */ /* 0x000fe20000000800 */
[-CC-:B------:R-:W-:Y:S01]  /*9890*/  FFMA.FTZ R151, R168, R116.reuse, -R135.reuse ;  /* 0x00000074a8977223 */ /* 0x180fe20000010887 */
[-CC-:B------:R-:W-:Y:S01]  /*98a0*/  FFMA.FTZ R164, R164, R116.reuse, -R135.reuse ;  /* 0x00000074a4a47223 */ /* 0x180fe20000010887 */
[-C--:B------:R-:W-:Y:S01]  /*98b0*/  FFMA.FTZ R156, R156, R116.reuse, -R135 ;  /* 0x000000749c9c7223 */ /* 0x080fe20000010887 */
[-C--:B------:R-:W-:Y:S01]  /*98c0*/  FFMA.FTZ R155, R170, R116.reuse, -R131 ;  /* 0x00000074aa9b7223 */ /* 0x080fe20000010883 */
[-CC-:B------:R-:W-:Y:S01]  /*98d0*/  FFMA.FTZ R161, R140, R116.reuse, -R135.reuse ;  /* 0x000000748ca17223 */ /* 0x180fe20000010887 */
[-CC-:B------:R-:W-:Y:S01]  /*98e0*/  FFMA.FTZ R152, R152, R116.reuse, -R135.reuse ;  /* 0x0000007498987223 */ /* 0x180fe20000010887 */
[-CC-:B------:R-:W-:Y:S01]  /*98f0*/  FFMA.FTZ R159, R148, R116.reuse, -R135.reuse ;  /* 0x00000074949f7223 */ /* 0x180fe20000010887 */
[----:B------:R-:W5:Y:S01]  /*9900*/  MUFU.EX2 R85, R85 ;  /* 0x0000005500557308 */ /* 0x000f620000000800 */
[-C--:B------:R-:W-:Y:S01]  /*9910*/  FFMA.FTZ R144, R144, R116.reuse, -R135 ;  /* 0x0000007490907223 */ /* 0x080fe20000010887 */
[-CC-:B------:R-:W-:Y:S01]  /*9920*/  FFMA.FTZ R163, R150, R116.reuse, -R131.reuse ;  /* 0x0000007496a37223 */ /* 0x180fe20000010883 */
[-CC-:B------:R-:W-:Y:S01]  /*9930*/  FFMA.FTZ R142, R142, R116.reuse, -R131.reuse ;  /* 0x000000748e8e7223 */ /* 0x180fe20000010883 */
[----:B------:R-:W-:Y:S01]  /*9940*/  FFMA.FTZ R165, R146, R116, -R131 ;  /* 0x0000007492a57223 */ /* 0x000fe20000010883 */
[----:B------:R-:W-:Y:S01]  /*9950*/  FFMA.FTZ R219, R219, R52, R130 ;  /* 0x00000034dbdb7223 */ /* 0x000fe20000010082 */
[----:B------:R-:W-:Y:S02]  /*9960*/  LDSM.16.MT88.4 R108, [R181+0xac00] ;  /* 0x00ac0000b56c783b */ /* 0x000fe40000004200 */
        /* <DEDUP_REMOVED lines=77> */
[-CC-:B------:R-:W-:Y:S01]  /*9e40*/  FFMA.FTZ R160, R166, R116.reuse, -R131.reuse ;  /* 0x00000074a6a07223 */ /* 0x180fe20000010883 */
        /* <DEDUP_REMOVED lines=15> */
[----:B------:R-:W-:Y:S01]  /*9f40*/  HMMA.16816.F32 R12, R68, R66, R12 ;  /* 0x00000042440c723c */ /* 0x000fe2000000180c */
[----:B------:R-:W3:Y:S01]  /*9f50*/  LDSM.16.MT88.4 R64, [R181+0xe000] ;  /* 0x00e00000b540783b */ /* 0x000ee20000004200 */
[----:B------:R-:W-:-:S03]  /*9f60*/  FFMA.FTZ R140, R154, R116, -R131 ;  /* 0x000000749a8c7223 */ /* 0x000fc60000010883 */
[----:B------:R-:W-:Y:S03]  /*9f70*/  LDSM.16.MT88.4 R76, [R119+0xa400] ;  /* 0x00a40000774c783b */ /* 0x000fe60000004200 */
[C---:B------:R-:W-:Y:S08]  /*9f80*/  HMMA.16816.F32 R16, R68.reuse, R56, R16 ;  /* 0x000000384410723c */ /* 0x040ff00000001810 */
        /* <DEDUP_REMOVED lines=15> */
[----:B------:R-:W5:Y:S01]  /*a080*/  MUFU.EX2 R158, R158 ;  /* 0x0000009e009e7308 */ /* 0x000f620000000800 */
[----:B------:R-:W-:-:S02]  /*a090*/  F2FP.F16.F32.PACK_AB R56, R164, R151 ;  /* 0x00000097a438723e */ /* 0x000fc400000000ff */
[----:B--2---:R-:W-:Y:S02]  /*a0a0*/  F2FP.F16.F32.PACK_AB R58, R156, R153 ;  /* 0x000000999c3a723e */ /* 0x004fe400000000ff */
[----:B---3--:R-:W-:Y:S02]  /*a0b0*/  F2FP.F16.F32.PACK_AB R57, R160, R155 ;  /* 0x0000009ba039723e */ /* 0x008fe400000000ff */
[----:B-----5:R-:W-:-:S07]  /*a0c0*/  F2FP.F16.F32.PACK_AB R59, R158, R157 ;  /* 0x0000009d9e3b723e */ /* 0x020fce00000000ff */
        /* <DEDUP_REMOVED lines=150> */
.L_x_5441:
[----:B------:R-:W-:-:S07]  /*aa30*/  IADD3 R117, PT, PT, R193, -0x1, RZ ;  /* 0xffffffffc1757810 */ /* 0x000fce0007ffe0ff */
.L_x_5450:
[----:B------:R-:W-:Y:S05]  /*aa40*/  BSYNC B2 ;  /* 0x0000000000027941 */ /* 0x000fea0003800000 */
.L_x_5440:
[----:B------:R-:W-:-:S13]  /*aa50*/  ISETP.GE.AND P0, PT, R117, R190, PT ;  /* 0x000000be7500720c */ /* 0x000fda0003f06270 */
[----:B------:R-:W-:Y:S05]  /*aa60*/  @!P0 BRA `(.L_x_5451) ;  /* 0x0000004400e88947 */ /* 0x000fea0003800000 */
[C---:B------:R-:W-:Y:S01]  /*aa70*/  IMAD.SHL.U32 R212, R117.reuse, 0x80, RZ ;  /* 0x0000008075d47824 */ /* 0x040fe200078e00ff */
[----:B------:R-:W-:Y:S01]  /*aa80*/  ISETP.NE.U32.AND P2, PT, R208, RZ, PT ;  /* 0x000000ffd000720c */ /* 0x000fe20003f45070 */
[C---:B------:R-:W-:Y:S01]  /*aa90*/  IMAD.SHL.U32 R211, R54.reuse, 0x40, RZ ;  /* 0x0000004036d37824 */ /* 0x040fe200078e00ff */
[----:B------:R-:W-:Y:S01]  /*aaa0*/  SHF.L.U64.HI R210, R54, 0x6, R55 ;  /* 0x0000000636d27819 */ /* 0x000fe20000010237 */
[----:B------:R-:W-:Y:S01]  /*aab0*/  IMAD.MOV.U32 R118, RZ, RZ, R0 ;  /* 0x000000ffff767224 */ /* 0x000fe200078e0000 */
[C---:B------:R-:W-:Y:S01]  /*aac0*/  LOP3.LUT R215, R212.reuse, 0x40, R53, 0xfe, !PT ;  /* 0x00000040d4d77812 */ /* 0x040fe200078efe35 */
[----:B------:R-:W-:Y:S01]  /*aad0*/  VIADD R213, R117, 0x1 ;  /* 0x0000000175d57836 */ /* 0x000fe20000000000 */
[----:B------:R-:W-:Y:S02]  /*aae0*/  ISETP.NE.AND.EX P2, PT, R209, RZ, PT, P2 ;  /* 0x000000ffd100720c */ /* 0x000fe40003f45320 */
[----:B------:R-:W-:Y:S02]  /*aaf0*/  MOV R116, R52 ;  /* 0x0000003400747202 */ /* 0x000fe40000000f00 */
[----:B------:R-:W-:-:S09]  /*ab00*/  IADD3 R212, PT, PT, R212, 0x80, RZ ;  /* 0x00000080d4d47810 */ /* 0x000fd20007ffe0ff */
.L_x_5458:
        /* <DEDUP_REMOVED lines=77> */
.L_x_5453:
[----:B------:R-:W-:Y:S05]  /*afe0*/  BSYNC.RECONVERGENT B0 ;  /* 0x0000000000007941 */ /* 0x000fea0003800200 */
.L_x_5452:
[----:B------:R-:W1:Y:S01]  /*aff0*/  S2UR UR6, SR_CgaCtaId ;  /* 0x00000000000679c3 */ /* 0x000e620000008800 */
[----:B------:R-:W-:Y:S01]  /*b000*/  IMAD.SHL.U32 R199, R197, 0x8, RZ ;  /* 0x00000008c5c77824 */ /* 0x000fe200078e00ff */
[----:B------:R-:W-:Y:S01]  /*b010*/  UMOV UR7, 0x400 ;  /* 0x0000040000077882 */ /* 0x000fe20000000000 */
[----:B------:R-:W-:Y:S01]  /*b020*/  IADD3 R156, P0, PT, R211, R194, RZ ;  /* 0x000000c2d39c7210 */ /* 0x000fe20007f1e0ff */
[----:B------:R-:W-:Y:S01]  /*b030*/  VIADD R213, R213, 0xffffffff ;  /* 0xffffffffd5d57836 */ /* 0x000fe20000000000 */
[----:B------:R-:W-:Y:S01]  /*b040*/  BSSY.RECONVERGENT B1, `(.L_x_5454) ;  /* 0x0000120000017945 */ /* 0x000fe20003800200 */
[C---:B------:R-:W-:Y:S02]  /*b050*/  LOP3.LUT R198, R199.reuse, 0xc0, RZ, 0xc0, !PT ;  /* 0x000000c0c7c67812 */ /* 0x040fe400078ec0ff */
[C---:B------:R-:W-:Y:S02]  /*b060*/  LOP3.LUT R157, R199.reuse, 0x18, RZ, 0xc0, !PT ;  /* 0x00000018c79d7812 */ /* 0x040fe400078ec0ff */
[----:B------:R-:W-:Y:S02]  /*b070*/  LOP3.LUT R198, R198, 0x18, R197, 0xf8, !PT ;  /* 0x00000018c6c67812 */ /* 0x000fe400078ef8c5 */
[----:B------:R-:W-:Y:S02]  /*b080*/  LOP3.LUT R117, R199, 0x1f20, RZ, 0xc0, !PT ;  /* 0x00001f20c7757812 */ /* 0x000fe400078ec0ff */
[----:B------:R-:W-:Y:S01]  /*b090*/  LOP3.LUT R0, R198, R157, RZ, 0x3c, !PT ;  /* 0x0000009dc6007212 */ /* 0x000fe200078e3cff */
[C---:B------:R-:W-:Y:S01]  /*b0a0*/  IMAD.X R157, R210.reuse, 0x1, R195, P0 ;  /* 0x00000001d29d7824 */ /* 0x040fe200000e06c3 */
[----:B------:R-:W-:Y:S02]  /*b0b0*/  IADD3 R158, P0, PT, R211, R156, RZ ;  /* 0x0000009cd39e7210 */ /* 0x000fe40007f1e0ff */
[----:B------:R-:W-:Y:S03]  /*b0c0*/  LOP3.LUT R0, R117, R0, RZ, 0xfc, !PT ;  /* 0x0000000075007212 */ /* 0x000fe600078efcff */
[C---:B------:R-:W-:Y:S01]  /*b0d0*/  IMAD.X R159, R210.reuse, 0x1, R157, P0 ;  /* 0x00000001d29f7824 */ /* 0x040fe200000e069d */
[----:B------:R-:W-:Y:S01]  /*b0e0*/  IADD3 R160, P0, PT, R211, R158, RZ ;  /* 0x0000009ed3a07210 */ /* 0x000fe20007f1e0ff */
[----:B-1----:R-:W-:Y:S04]  /*b0f0*/  ULEA UR6, UR6, UR7, 0x18 ;  /* 0x0000000706067291 */ /* 0x002fe8000f8ec0ff */
[----:B------:R-:W-:Y:S01]  /*b100*/  IMAD.X R161, R210, 0x1, R159, P0 ;  /* 0x00000001d2a17824 */ /* 0x000fe200000e069f */
[----:B------:R-:W-:Y:S01]  /*b110*/  ISETP.GT.AND P0, PT, R213, R190, PT ;  /* 0x000000bed500720c */ /* 0x000fe20003f04270 */
[----:B------:R-:W-:Y:S04]  /*b120*/  IMAD.U32 R185, RZ, RZ, UR6 ;  /* 0x00000006ffb97e24 */ /* 0x000fe8000f8e00ff */
[----:B------:R-:W-:Y:S05]  /*b130*/  IMAD R117, R0, 0x2, R185 ;  /* 0x0000000200757824 */ /* 0x000fea00078e02b9 */
        /* <DEDUP_REMOVED lines=16> */
[----:B------:R-:W3:Y:S05]  /*b240*/  LDSM.16.M88.4 R124, [R183+0x3000] ;  /* 0x00300000b77c783b */ /* 0x000eea0000000200 */
[----:B------:R-:W4:Y:S05]  /*b250*/  LDSM.16.M88.4 R128, [R183+0x3400] ;  /* 0x00340000b780783b */ /* 0x000f2a0000000200 */
[----:B------:R-:W5:Y:S05]  /*b260*/  LDSM.16.M88.4 R132, [R183+0x3800] ;  /* 0x00380000b784783b */ /* 0x000f6a0000000200 */
[----:B------:R-:W0:Y:S05]  /*b270*/  LDGDEPBAR ;  /* 0x00000000000079af */ /* 0x000e2a0000000000 */
[----:B------:R-:W5:Y:S05]  /*b280*/  LDSM.16.M88.4 R136, [R183+0x3c00] ;  /* 0x003c0000b788783b */ /* 0x000f6a0000000200 */
[----:B------:R-:W5:Y:S05]  /*b290*/  LDSM.16.M88.4 R140, [R183+0x4000] ;  /* 0x00400000b78c783b */ /* 0x000f6a0000000200 */
[----:B------:R-:W5:Y:S05]  /*b2a0*/  LDSM.16.M88.4 R144, [R183+0x4400] ;  /* 0x00440000b790783b */ /* 0x000f6a0000000200 */
[----:B------:R-:W-:Y:S05]  /*b2b0*/  LDSM.16.M88.4 R148, [R182] ;  /* 0x00000000b694783b */ /* 0x000fea0000000200 */
[----:B------:R-:W-:Y:S01]  /*b2c0*/  LDSM.16.M88.4 R152, [R180+0x3000] ;  /* 0x00300000b498783b */ /* 0x000fe20000000200 */
[C---:B---3--:R-:W-:Y:S04]  /*b2d0*/  HMMA.16816.F32 R4, R120.reuse, R124, RZ ;  /* 0x0000007c7804723c */ /* 0x048fe800000018ff */
[----:B-1----:R-:W-:Y:S04]  /*b2e0*/  LDSM.16.M88.4 R156, [R183+0x5400] ;  /* 0x00540000b79c783b */ /* 0x002fe80000000200 */
[C---:B------:R-:W-:Y:S01]  /*b2f0*/  HMMA.16816.F32 R8, R120.reuse, R126, RZ ;  /* 0x0000007e7808723c */ /* 0x040fe200000018ff */
[----:B------:R-:W1:Y:S05]  /*b300*/  LDSM.16.M88.4 R124, [R183+0x4800] ;  /* 0x00480000b77c783b */ /* 0x000e6a0000000200 */
[----:B--2---:R-:W-:Y:S02]  /*b310*/  LDSM.16.M88.4 R160, [R183+0x6000] ;  /* 0x00600000b7a0783b */ /* 0x004fe40000000200 */
[C---:B----4-:R-:W-:Y:S03]  /*b320*/  HMMA.16816.F32 R12, R120.reuse, R128, RZ ;  /* 0x00000080780c723c */ /* 0x050fe600000018ff */
[----:B------:R-:W-:Y:S05]  /*b330*/  LDSM.16.M88.4 R164, [R180+0x5c00] ;  /* 0x005c0000b4a4783b */ /* 0x000fea0000000200 */
[C---:B------:R-:W-:Y:S01]  /*b340*/  HMMA.16816.F32 R16, R120.reuse, R130, RZ ;  /* 0x000000827810723c */ /* 0x040fe200000018ff */
[----:B------:R-:W2:Y:S05]  /*b350*/  LDSM.16.M88.4 R128, [R183+0x4c00] ;  /* 0x004c0000b780783b */ /* 0x000eaa0000000200 */
[----:B------:R-:W-:Y:S02]  /*b360*/  LDSM.16.M88.4 R168, [R184+0x2000] ;  /* 0x00200000b8a8783b */ /* 0x000fe40000000200 */
[C---:B-----5:R-:W-:Y:S03]  /*b370*/  HMMA.16816.F32 R20, R120.reuse, R132, RZ ;  /* 0x000000847814723c */ /* 0x060fe600000018ff */
[----:B------:R-:W-:Y:S05]  /*b380*/  LDSM.16.M88.4 R172, [R183+0x7000] ;  /* 0x00700000b7ac783b */ /* 0x000fea0000000200 */
[C---:B------:R-:W-:Y:S01]  /*b390*/  HMMA.16816.F32 R24, R120.reuse, R134, RZ ;  /* 0x000000867818723c */ /* 0x040fe200000018ff */
[----:B------:R-:W3:Y:S05]  /*b3a0*/  LDSM.16.M88.4 R132, [R180+0x3400] ;  /* 0x00340000b484783b */ /* 0x000eea0000000200 */
[----:B------:R-:W-:Y:S02]  /*b3b0*/  LDSM.16.M88.4 R176, [R180+0x8800] ;  /* 0x00880000b4b0783b */ /* 0x000fe40000000200 */
        /* <DEDUP_REMOVED lines=14> */
[----:B------:R-:W2:Y:S05]  /*b4a0*/  LDSM.16.M88.4 R120, [R180+0x4400] ;  /* 0x00440000b478783b */ /* 0x000eaa0000000200 */
[----:B------:R-:W2:Y:S02]  /*b4b0*/  LDSM.16.M88.4 R128, [R180+0x4800] ;  /* 0x00480000b480783b */ /* 0x000ea40000000200 */
        /* <DEDUP_REMOVED lines=23> */
[----:B------:R-:W-:Y:S05]  /*b630*/  LDSM.16.M88.4 R132, [R182+0x1000] ;  /* 0x00100000b684783b */ /* 0x000fea0000000200 */
[----:B------:R-:W3:Y:S02]  /*b640*/  LDSM.16.M88.4 R148, [R180+0x5000] ;  /* 0x00500000b494783b */ /* 0x000ee40000000200 */
        /* <DEDUP_REMOVED lines=23> */
[----:B------:R-:W2:Y:S05]  /*b7c0*/  LDSM.16.M88.4 R128, [R183+0x7800] ;  /* 0x00780000b780783b */ /* 0x000eaa0000000200 */
[----:B------:R-:W-:Y:S02]  /*b7d0*/  LDSM.16.M88.4 R144, [R183+0x8c00] ;  /* 0x008c0000b790783b */ /* 0x000fe40000000200 */
        /* <DEDUP_REMOVED lines=23> */
[----:B------:R-:W1:Y:S05]  /*b950*/  LDSM.16.M88.4 R124, [R183+0x7c00] ;  /* 0x007c0000b77c783b */ /* 0x000e6a0000000200 */
[----:B------:R-:W3:Y:S02]  /*b960*/  LDSM.16.M88.4 R132, [R183+0x8000] ;  /* 0x00800000b784783b */ /* 0x000ee40000000200 */
        /* <DEDUP_REMOVED lines=116> */
.L_x_5457:
[----:B------:R-:W-:Y:S05]  /*c0b0*/  BSYNC.RECONVERGENT B0 ;  /* 0x0000000000007941 */ /* 0x000fea0003800200 */
.L_x_5456:
        /* <DEDUP_REMOVED lines=24> */
.L_x_5455:
[----:B------:R-:W-:Y:S05]  /*c240*/  BSYNC.RECONVERGENT B1 ;  /* 0x0000000000017941 */ /* 0x000fea0003800200 */
.L_x_5454:
        /* <DEDUP_REMOVED lines=86> */
[----:B------:R-:W-:Y:S01]  /*c7b0*/  FSEL R227, R37, -INF , P4 ;  /* 0xff80000025e37808 */ /* 0x000fe20002000000 */
[C---:B------:R-:W-:Y:S01]  /*c7c0*/  VIADD R37, R215.reuse, 0x21 ;  /* 0x00000021d7257836 */ /* 0x040fe20000000000 */
        /* <DEDUP_REMOVED lines=36> */
[----:B------:R-:W-:Y:S01]  /*ca10*/  FSEL R56, R61, -INF , P4 ;  /* 0xff8000003d387808 */ /* 0x000fe20002000000 */
[----:B------:R-:W-:Y:S01]  /*ca20*/  VIADD R61, R215, 0x39 ;  /* 0x00000039d73d7836 */ /* 0x000fe20000000000 */
[-C--:B------:R-:W-:Y:S02]  /*ca30*/  ISETP.GE.AND P5, PT, R139, R207.reuse, PT ;  /* 0x000000cf8b00720c */ /* 0x080fe40003fa6270 */
[----:B------:R-:W-:Y:S02]  /*ca40*/  FSEL R175, R35, -INF , P0 ;  /* 0xff80000023af7808 */ /* 0x000fe40000000000 */
[-C--:B------:R-:W-:Y:S02]  /*ca50*/  ISETP.GE.AND P0, PT, R129, R204.reuse, PT ;  /* 0x000000cc8100720c */ /* 0x080fe40003f06270 */
[----:B------:R-:W-:Y:S02]  /*ca60*/  FSEL R60, R60, -INF , P5 ;  /* 0xff8000003c3c7808 */ /* 0x000fe40002800000 */
[----:B------:R-:W-:Y:S02]  /*ca70*/  ISETP.GE.AND P5, PT, R61, R207, PT ;  /* 0x000000cf3d00720c */ /* 0x000fe40003fa6270 */
[-C--:B------:R-:W-:Y:S02]  /*ca80*/  ISETP.GE.AND P1, PT, R161, R204.reuse, PT ;  /* 0x000000cca100720c */ /* 0x080fe40003f26270 */
[----:B------:R-:W-:Y:S02]  /*ca90*/  FSEL R39, R39, -INF , P0 ;  /* 0xff80000027277808 */ /* 0x000fe40000000000 */
[----:B------:R-:W-:Y:S02]  /*caa0*/  ISETP.GE.AND P0, PT, R147, R204, PT ;  /* 0x000000cc9300720c */ /* 0x000fe40003f06270 */
[----:B------:R-:W-:Y:S02]  /*cab0*/  FSEL R65, R65, -INF , P5 ;  /* 0xff80000041417808 */ /* 0x000fe40002800000 */
[----:B------:R-:W-:Y:S02]  /*cac0*/  FSEL R42, R42, -INF , P1 ;  /* 0xff8000002a2a7808 */ /* 0x000fe40000800000 */
[----:B------:R-:W-:Y:S02]  /*cad0*/  ISETP.GE.AND P5, PT, R163, R206, PT ;  /* 0x000000cea300720c */ /* 0x000fe40003fa6270 */
[-C--:B------:R-:W-:Y:S02]  /*cae0*/  ISETP.GE.AND P1, PT, R141, R204.reuse, PT ;  /* 0x000000cc8d00720c */ /* 0x080fe40003f26270 */
[----:B------:R-:W-:Y:S02]  /*caf0*/  FSEL R177, R43, -INF , P0 ;  /* 0xff8000002bb17808 */ /* 0x000fe40000000000 */
[----:B------:R-:W-:Y:S02]  /*cb00*/  ISETP.GE.AND P0, PT, R127, R204, PT ;  /* 0x000000cc7f00720c */ /* 0x000fe40003f06270 */
[----:B------:R-:W-:Y:S02]  /*cb10*/  FSEL R21, R120, -INF , !P5 ;  /* 0xff80000078157808 */ /* 0x000fe40006800000 */
        /* <DEDUP_REMOVED lines=21> */
[----:B------:R-:W-:Y:S02]  /*cc70*/  FSEL R58, R58, -INF , P1 ;  /* 0xff8000003a3a7808 */ /* 0x000fe40000800000 */
[----:B------:R-:W-:Y:S02]  /*cc80*/  ISETP.GE.AND P4, PT, R151, R206, PT ;  /* 0x000000ce9700720c */ /* 0x000fe40003f86270 */
[----:B------:R-:W-:Y:S02]  /*cc90*/  ISETP.GE.AND P5, PT, R5, R202, PT ;  /* 0x000000ca0500720c */ /* 0x000fe40003fa6270 */
[----:B------:R-:W-:Y:S02]  /*cca0*/  ISETP.GE.AND P1, PT, R139, R204, PT ;  /* 0x000000cc8b00720c */ /* 0x000fe40003f26270 */
[----:B------:R-:W-:Y:S02]  /*ccb0*/  ISETP.GE.AND P6, PT, R121, R206, PT ;  /* 0x000000ce7900720c */ /* 0x000fe40003fc6270 */
[----:B------:R-:W-:Y:S02]  /*ccc0*/  FSEL R59, R59, -INF , P0 ;  /* 0xff8000003b3b7808 */ /* 0x000fe40000000000 */
[----:B------:R-:W-:Y:S02]  /*ccd0*/  ISETP.GE.AND P0, PT, R53, R204, PT ;  /* 0x000000cc3500720c */ /* 0x000fe40003f06270 */
[----:B------:R-:W-:Y:S02]  /*cce0*/  FSEL R19, R126, -INF , !P4 ;  /* 0xff8000007e137808 */ /* 0x000fe40006000000 */
[----:B------:R-:W-:Y:S02]  /*ccf0*/  FSEL R49, R0, -INF , !P5 ;  /* 0xff80000000317808 */ /* 0x000fe40006800000 */
[----:B------:R-:W-:Y:S02]  /*cd00*/  FMNMX3.FTZ R0, R116, R29, R21, !PT ;  /* 0x0000001d74007276 */ /* 0x000fe40007810015 */
[----:B------:R-:W-:Y:S02]  /*cd10*/  FSEL R17, R124, -INF , !P6 ;  /* 0xff8000007c117808 */ /* 0x000fe40007000000 */
[----:B------:R-:W-:Y:S02]  /*cd20*/  FSEL R62, R62, -INF , P1 ;  /* 0xff8000003e3e7808 */ /* 0x000fe40000800000 */
[-C--:B------:R-:W-:Y:S02]  /*cd30*/  ISETP.GE.AND P4, PT, R135, R206.reuse, PT ;  /* 0x000000ce8700720c */ /* 0x080fe40003f86270 */
[----:B------:R-:W-:Y:S02]  /*cd40*/  ISETP.GE.AND P1, PT, R57, R207, PT ;  /* 0x000000cf3900720c */ /* 0x000fe40003f26270 */
[-C--:B------:R-:W-:Y:S02]  /*cd50*/  ISETP.GE.AND P6, PT, R11, R206.reuse, PT ;  /* 0x000000ce0b00720c */ /* 0x080fe40003fc6270 */
[----:B------:R-:W-:Y:S02]  /*cd60*/  FSEL R63, R63, -INF , P0 ;  /* 0xff8000003f3f7808 */ /* 0x000fe40000000000 */
[C---:B------:R-:W-:Y:S01]  /*cd70*/  ISETP.GE.AND P0, PT, R215.reuse, R206, PT ;  /* 0x000000ced700720c */ /* 0x040fe20003f06270 */
[----:B------:R-:W-:Y:S01]  /*cd80*/  VIADD R215, R215, 0xffffff80 ;  /* 0xffffff80d7d77836 */ /* 0x000fe20000000000 */
[----:B------:R-:W-:Y:S02]  /*cd90*/  FSEL R25, R13, -INF , !P4 ;  /* 0xff8000000d197808 */ /* 0x000fe40006000000 */
[----:B------:R-:W-:Y:S02]  /*cda0*/  FMNMX3.FTZ R0, R0, R19, R17, !PT ;  /* 0x0000001300007276 */ /* 0x000fe40007810011 */
[----:B------:R-:W-:Y:S02]  /*cdb0*/  FSEL R64, R64, -INF , P1 ;  /* 0xff80000040407808 */ /* 0x000fe40000800000 */
[----:B------:R-:W-:Y:S02]  /*cdc0*/  FSEL R35, R16, -INF , !P6 ;  /* 0xff80000010237808 */ /* 0x000fe40007000000 */
[----:B------:R-:W-:Y:S02]  /*cdd0*/  ISETP.GE.AND P1, PT, R163, R202, PT ;  /* 0x000000caa300720c */ /* 0x000fe40003f26270 */
[----:B------:R-:W-:Y:S02]  /*cde0*/  ISETP.GE.AND P6, PT, R133, R206, PT ;  /* 0x000000ce8500720c */ /* 0x000fe40003fc6270 */
[----:B------:R-:W-:Y:S02]  /*cdf0*/  FSEL R229, R229, -INF , !P0 ;  /* 0xff800000e5e57808 */ /* 0x000fe40004000000 */
[----:B------:R-:W-:Y:S02]  /*ce00*/  ISETP.GE.AND P0, PT, R61, R204, PT ;  /* 0x000000cc3d00720c */ /* 0x000fe40003f06270 */
[----:B------:R-:W-:Y:S02]  /*ce10*/  FMNMX3.FTZ R0, R0, R27, R25, !PT ;  /* 0x0000001b00007276 */ /* 0x000fe40007810019 */
[-C--:B------:R-:W-:Y:S02]  /*ce20*/  ISETP.GE.AND P4, PT, R143, R206.reuse, PT ;  /* 0x000000ce8f00720c */ /* 0x080fe40003f86270 */
[----:B------:R-:W-:Y:S02]  /*ce30*/  FSEL R13, R7, -INF , !P1 ;  /* 0xff800000070d7808 */ /* 0x000fe40004800000 */
[----:B------:R-:W-:Y:S02]  /*ce40*/  FSEL R251, R251, -INF , !P6 ;  /* 0xff800000fbfb7808 */ /* 0x000fe40007000000 */
[----:B------:R-:W-:Y:S02]  /*ce50*/  ISETP.GE.AND P6, PT, R125, R206, PT ;  /* 0x000000ce7d00720c */ /* 0x000fe40003fc6270 */
[-C--:B------:R-:W-:Y:S02]  /*ce60*/  ISETP.GE.AND P1, PT, R135, R202.reuse, PT ;  /* 0x000000ca8700720c */ /* 0x080fe40003f26270 */
[----:B------:R-:W-:Y:S02]  /*ce70*/  FSEL R67, R67, -INF , P0 ;  /* 0xff80000043437808 */ /* 0x000fe40000000000 */
[----:B------:R-:W-:Y:S02]  /*ce80*/  FMNMX3.FTZ R0, R0, R35, R33, !PT ;  /* 0x0000002300007276 */ /* 0x000fe40007810021 */
[----:B------:R-:W-:Y:S02]  /*ce90*/  FSEL R130, R130, -INF , !P4 ;  /* 0xff80000082827808 */ /* 0x000fe40006000000 */
[----:B------:R-:W-:Y:S02]  /*cea0*/  FSEL R15, R6, -INF , !P3 ;  /* 0xff800000060f7808 */ /* 0x000fe40005800000 */
[----:B------:R-:W-:Y:S02]  /*ceb0*/  ISETP.GE.AND P0, PT, R151, R202, PT ;  /* 0x000000ca9700720c */ /* 0x000fe40003f06270 */
[----:B------:R-:W-:Y:S02]  /*cec0*/  ISETP.GE.AND P3, PT, R123, R206, PT ;  /* 0x000000ce7b00720c */ /* 0x000fe40003f66270 */
[----:B------:R-:W-:Y:S02]  /*ced0*/  FSEL R249, R24, -INF , !P6 ;  /* 0xff80000018f97808 */ /* 0x000fe40007000000 */
[----:B------:R-:W-:Y:S02]  /*cee0*/  FSEL R41, R4, -INF , !P1 ;  /* 0xff80000004297808 */ /* 0x000fe40004800000 */
[----:B------:R-:W-:Y:S02]  /*cef0*/  ISETP.GE.AND P4, PT, R145, R202, PT ;  /* 0x000000ca9100720c */ /* 0x000fe40003f86270 */
[----:B------:R-:W-:Y:S02]  /*cf00*/  FMNMX3.FTZ R4, R0, R130, R251, !PT ;  /* 0x0000008200047276 */ /* 0x000fe400078100fb */
[----:B------:R-:W-:Y:S02]  /*cf10*/  ISETP.GE.AND P6, PT, R11, R202, PT ;  /* 0x000000ca0b00720c */ /* 0x000fe40003fc6270 */
[----:B------:R-:W-:Y:S02]  /*cf20*/  FMNMX3.FTZ R0, R118, R15, R13, !PT ;  /* 0x0000000f76007276 */ /* 0x000fe4000781000d */
[----:B------:R-:W-:Y:S02]  /*cf30*/  FSEL R11, R10, -INF , !P0 ;  /* 0xff8000000a0b7808 */ /* 0x000fe40004000000 */
[----:B------:R-:W-:Y:S02]  /*cf40*/  FSEL R247, R247, -INF , !P3 ;  /* 0xff800000f7f77808 */ /* 0x000fe40005800000 */
[-C--:B------:R-:W-:Y:S02]  /*cf50*/  ISETP.GE.AND P3, PT, R149, R206.reuse, PT ;  /* 0x000000ce9500720c */ /* 0x080fe40003f66270 */
[-C--:B------:R-:W-:Y:S02]  /*cf60*/  ISETP.GE.AND P0, PT, R137, R206.reuse, PT ;  /* 0x000000ce8900720c */ /* 0x080fe40003f06270 */
[----:B------:R-:W-:Y:S02]  /*cf70*/  FSEL R43, R14, -INF , !P4 ;  /* 0xff8000000e2b7808 */ /* 0x000fe40006000000 */
[----:B------:R-:W-:Y:S02]  /*cf80*/  ISETP.GE.AND P4, PT, R23, R206, PT ;  /* 0x000000ce1700720c */ /* 0x000fe40003f86270 */
[----:B------:R-:W-:Y:S02]  /*cf90*/  FMNMX3.FTZ R0, R0, R11, R9, !PT ;  /* 0x0000000b00007276 */ /* 0x000fe40007810009 */
[----:B------:R-:W-:Y:S02]  /*cfa0*/  FSEL R237, R28, -INF , !P3 ;  /* 0xff8000001ced7808 */ /* 0x000fe40005800000 */
[----:B------:R-:W-:Y:S02]  /*cfb0*/  FSEL R163, R20, -INF , !P0 ;  /* 0xff80000014a37808 */ /* 0x000fe40004000000 */
[----:B------:R-:W-:Y:S02]  /*cfc0*/  ISETP.GE.AND P3, PT, R143, R202, PT ;  /* 0x000000ca8f00720c */ /* 0x000fe40003f66270 */
[----:B------:R-:W-:Y:S02]  /*cfd0*/  ISETP.GE.AND P0, PT, R131, R206, PT ;  /* 0x000000ce8300720c */ /* 0x000fe40003f06270 */
[----:B------:R-:W-:Y:S02]  /*cfe0*/  FSEL R51, R18, -INF , !P6 ;  /* 0xff80000012337808 */ /* 0x000fe40007000000 */
[----:B------:R-:W-:Y:S02]  /*cff0*/  FMNMX3.FTZ R0, R0, R43, R41, !PT ;  /* 0x0000002b00007276 */ /* 0x000fe40007810029 */
[----:B------:R-:W-:Y:S02]  /*d000*/  ISETP.GE.AND P1, PT, R133, R202, PT ;  /* 0x000000ca8500720c */ /* 0x000fe40003f26270 */
[----:B------:R-:W-:Y:S02]  /*d010*/  FSEL R167, R167, -INF , !P4 ;  /* 0xff800000a7a77808 */ /* 0x000fe40006000000 */
[----:B------:R-:W-:Y:S02]  /*d020*/  ISETP.GE.AND P4, PT, R129, R206, PT ;  /* 0x000000ce8100720c */ /* 0x000fe40003f86270 */
[----:B------:R-:W-:Y:S02]  /*d030*/  FSEL R245, R22, -INF , !P3 ;  /* 0xff80000016f57808 */ /* 0x000fe40005800000 */
[----:B------:R-:W-:Y:S02]  /*d040*/  FSEL R235, R32, -INF , !P0 ;  /* 0xff80000020eb7808 */ /* 0x000fe40004000000 */
[-C--:B------:R-:W-:Y:S02]  /*d050*/  ISETP.GE.AND P0, PT, R125, R202.reuse, PT ;  /* 0x000000ca7d00720c */ /* 0x080fe40003f06270 */
[----:B------:R-:W-:Y:S02]  /*d060*/  ISETP.GE.AND P6, PT, R123, R202, PT ;  /* 0x000000ca7b00720c */ /* 0x000fe40003fc6270 */
        /* <DEDUP_REMOVED lines=8> */
[----:B------:R-:W-:Y:S02]  /*d0f0*/  FSEL R223, R223, -INF , !P3 ;  /* 0xff800000dfdf7808 */ /* 0x000fe40005800000 */
[----:B------:R-:W-:Y:S02]  /*d100*/  FSEL R239, R239, -INF , !P6 ;  /* 0xff800000efef7808 */ /* 0x000fe40007000000 */
[----:B------:R-:W-:Y:S02]  /*d110*/  FMNMX3.FTZ R0, R0, R245, R243, !PT ;  /* 0x000000f500007276 */ /* 0x000fe400078100f3 */
[-C--:B------:R-:W-:Y:S02]  /*d120*/  ISETP.GE.AND P3, PT, R141, R206.reuse, PT ;  /* 0x000000ce8d00720c */ /* 0x080fe40003f66270 */
[----:B------:R-:W-:Y:S02]  /*d130*/  FSEL R225, R40, -INF , !P4 ;  /* 0xff80000028e17808 */ /* 0x000fe40006000000 */
[----:B------:R-:W-:Y:S02]  /*d140*/  ISETP.GE.AND P0, PT, R127, R206, PT ;  /* 0x000000ce7f00720c */ /* 0x000fe40003f06270 */
[-C--:B------:R-:W-:Y:S02]  /*d150*/  ISETP.GE.AND P4, PT, R131, R202.reuse, PT ;  /* 0x000000ca8300720c */ /* 0x080fe40003f86270 */
[----:B------:R-:W-:Y:S02]  /*d160*/  FMNMX3.FTZ R4, R4, R249, R247, !PT ;  /* 0x000000f904047276 */ /* 0x000fe400078100f7 */
[----:B------:R-:W-:Y:S02]  /*d170*/  FSEL R233, R30, -INF , !P5 ;  /* 0xff8000001ee97808 */ /* 0x000fe40006800000 */
[----:B------:R-:W-:Y:S02]  /*d180*/  FSEL R173, R31, -INF , !P1 ;  /* 0xff8000001fad7808 */ /* 0x000fe40004800000 */
[-C--:B------:R-:W-:Y:S02]  /*d190*/  ISETP.GE.AND P6, PT, R23, R202.reuse, PT ;  /* 0x000000ca1700720c */ /* 0x080fe40003fc6270 */
[----:B------:R-:W-:Y:S02]  /*d1a0*/  FMNMX3.FTZ R0, R0, R241, R239, !PT ;  /* 0x000000f100007276 */ /* 0x000fe400078100ef */
[----:B------:R-:W-:Y:S02]  /*d1b0*/  FSEL R171, R44, -INF , !P3 ;  /* 0xff8000002cab7808 */ /* 0x000fe40005800000 */
[----:B------:R-:W-:Y:S02]  /*d1c0*/  ISETP.GE.AND P3, PT, R129, R202, PT ;  /* 0x000000ca8100720c */ /* 0x000fe40003f66270 */
[----:B------:R-:W-:Y:S02]  /*d1d0*/  FSEL R169, R169, -INF , !P0 ;  /* 0xff800000a9a97808 */ /* 0x000fe40004000000 */
[-C--:B------:R-:W-:Y:S02]  /*d1e0*/  ISETP.GE.AND P0, PT, R159, R206.reuse, PT ;  /* 0x000000ce9f00720c */ /* 0x080fe40003f06270 */
[----:B------:R-:W-:Y:S02]  /*d1f0*/  FSEL R231, R34, -INF , !P4 ;  /* 0xff80000022e77808 */ /* 0x000fe40006000000 */
[----:B------:R-:W-:Y:S02]  /*d200*/  FMNMX3.FTZ R4, R4, R237, R163, !PT ;  /* 0x000000ed04047276 */ /* 0x000fe400078100a3 */
[-C--:B------:R-:W-:Y:S02]  /*d210*/  ISETP.GE.AND P4, PT, R45, R206.reuse, PT ;  /* 0x000000ce2d00720c */ /* 0x080fe40003f86270 */
[----:B------:R-:W-:Y:S02]  /*d220*/  FSEL R175, R175, -INF , !P6 ;  /* 0xff800000afaf7808 */ /* 0x000fe40007000000 */
[----:B------:R-:W-:Y:S02]  /*d230*/  FMNMX3.FTZ R0, R0, R233, R173, !PT ;  /* 0x000000e900007276 */ /* 0x000fe400078100ad */
[-C--:B------:R-:W-:Y:S02]  /*d240*/  ISETP.GE.AND P6, PT, R37, R206.reuse, PT ;  /* 0x000000ce2500720c */ /* 0x080fe40003fc6270 */
[----:B------:R-:W-:Y:S02]  /*d250*/  FSEL R193, R39, -INF , !P3 ;  /* 0xff80000027c17808 */ /* 0x000fe40005800000 */
[-C--:B------:R-:W-:Y:S02]  /*d260*/  ISETP.GE.AND P5, PT, R157, R206.reuse, PT ;  /* 0x000000ce9d00720c */ /* 0x080fe40003fa6270 */
[----:B------:R-:W-:Y:S02]  /*d270*/  FSEL R165, R48, -INF , !P0 ;  /* 0xff80000030a57808 */ /* 0x000fe40004000000 */
[----:B------:R-:W-:Y:S02]  /*d280*/  ISETP.GE.AND P3, PT, R155, R206, PT ;  /* 0x000000ce9b00720c */ /* 0x000fe40003f66270 */
[----:B------:R-:W-:Y:S02]  /*d290*/  FMNMX3.FTZ R4, R4, R235, R167, !PT ;  /* 0x000000eb04047276 */ /* 0x000fe400078100a7 */
[-C--:B------:R-:W-:Y:S02]  /*d2a0*/  ISETP.GE.AND P1, PT, R161, R202.reuse, PT ;  /* 0x000000caa100720c */ /* 0x080fe40003f26270 */
[----:B------:R-:W-:Y:S02]  /*d2b0*/  FSEL R151, R52, -INF , !P4 ;  /* 0xff80000034977808 */ /* 0x000fe40006000000 */
[-C--:B------:R-:W-:Y:S02]  /*d2c0*/  ISETP.GE.AND P0, PT, R147, R202.reuse, PT ;  /* 0x000000ca9300720c */ /* 0x080fe40003f06270 */
[----:B------:R-:W-:Y:S02]  /*d2d0*/  FMNMX3.FTZ R0, R0, R231, R175, !PT ;  /* 0x000000e700007276 */ /* 0x000fe400078100af */
[----:B------:R-:W-:Y:S02]  /*d2e0*/  FSEL R149, R36, -INF , !P6 ;  /* 0xff80000024957808 */ /* 0x000fe40007000000 */
[----:B------:R-:W-:Y:S02]  /*d2f0*/  ISETP.GE.AND P4, PT, R127, R202, PT ;  /* 0x000000ca7f00720c */ /* 0x000fe40003f86270 */
        /* <DEDUP_REMOVED lines=9> */
[----:B------:R-:W-:Y:S02]  /*d390*/  FSEL R157, R47, -INF , !P4 ;  /* 0xff8000002f9d7808 */ /* 0x000fe40006000000 */
[----:B------:R-:W-:Y:S02]  /*d3a0*/  ISETP.GE.AND P4, PT, R57, R206, PT ;  /* 0x000000ce3900720c */ /* 0x000fe40003f86270 */
[----:B------:R-:W-:Y:S02]  /*d3b0*/  FSEL R147, R132, -INF , !P6 ;  /* 0xff80000084937808 */ /* 0x000fe40007000000 */
[----:B------:R-:W-:Y:S02]  /*d3c0*/  ISETP.GE.AND P6, PT, R159, R202, PT ;  /* 0x000000ca9f00720c */ /* 0x000fe40003fc6270 */
[-C--:B------:R-:W-:Y:S02]  /*d3d0*/  ISETP.GE.AND P1, PT, R139, R206.reuse, PT ;  /* 0x000000ce8b00720c */ /* 0x080fe40003f26270 */
[-C--:B------:R-:W-:Y:S02]  /*d3e0*/  ISETP.GE.AND P0, PT, R53, R206.reuse, PT ;  /* 0x000000ce3500720c */ /* 0x080fe40003f06270 */
[----:B------:R-:W-:Y:S02]  /*d3f0*/  FMNMX3.FTZ R4, R4, R225, R223, !PT ;  /* 0x000000e104047276 */ /* 0x000fe400078100df */
[----:B------:R-:W-:Y:S02]  /*d400*/  FSEL R159, R46, -INF , !P5 ;  /* 0xff8000002e9f7808 */ /* 0x000fe40006800000 */
[----:B------:R-:W-:Y:S02]  /*d410*/  FMNMX3.FTZ R0, R0, R179, R177, !PT ;  /* 0x000000b300007276 */ /* 0x000fe400078100b1 */
[----:B------:R-:W-:Y:S02]  /*d420*/  FSEL R131, R64, -INF , !P4 ;  /* 0xff80000040837808 */ /* 0x000fe40006000000 */
[----:B------:R-:W-:Y:S02]  /*d430*/  FSEL R135, R60, -INF , !P1 ;  /* 0xff8000003c877808 */ /* 0x000fe40004800000 */
[----:B------:R-:W-:Y:S02]  /*d440*/  FSEL R133, R56, -INF , !P0 ;  /* 0xff80000038857808 */ /* 0x000fe40004000000 */
[----:B------:R-:W-:Y:S02]  /*d450*/  ISETP.GE.AND P5, PT, R61, R206, PT ;  /* 0x000000ce3d00720c */ /* 0x000fe40003fa6270 */
[-C--:B------:R-:W-:Y:S02]  /*d460*/  ISETP.GE.AND P4, PT, R155, R202.reuse, PT ;  /* 0x000000ca9b00720c */ /* 0x080fe40003f86270 */
        /* <DEDUP_REMOVED lines=9> */
[----:B------:R-:W-:Y:S02]  /*d500*/  FMNMX3.FTZ R4, R4, R165, R161, !PT ;  /* 0x000000a504047276 */ /* 0x000fe400078100a1 */
[----:B------:R-:W-:Y:S02]  /*d510*/  FSEL R143, R54, -INF , !P1 ;  /* 0xff800000368f7808 */ /* 0x000fe40004800000 */
[-C--:B------:R-:W-:Y:S02]  /*d520*/  ISETP.GE.AND P5, PT, R8, R202.reuse, PT ;  /* 0x000000ca0800720c */ /* 0x080fe40003fa6270 */
[----:B------:R-:W-:Y:S02]  /*d530*/  FSEL R141, R55, -INF , !P0 ;  /* 0xff800000378d7808 */ /* 0x000fe40004000000 */
[----:B------:R-:W-:Y:S02]  /*d540*/  FMNMX3.FTZ R0, R0, R155, R153, !PT ;  /* 0x0000009b00007276 */ /* 0x000fe40007810099 */
[----:B------:R-:W-:Y:S02]  /*d550*/  FMNMX3.FTZ R4, R4, R151, R149, !PT ;  /* 0x0000009704047276 */ /* 0x000fe40007810095 */
[-C--:B------:R-:W-:Y:S02]  /*d560*/  ISETP.GE.AND P6, PT, R139, R202.reuse, PT ;  /* 0x000000ca8b00720c */ /* 0x080fe40003fc6270 */
[----:B------:R-:W-:Y:S02]  /*d570*/  ISETP.GE.AND P3, PT, R53, R202, PT ;  /* 0x000000ca3500720c */ /* 0x000fe40003f66270 */
[----:B------:R-:W-:Y:S02]  /*d580*/  ISETP.GE.AND P0, PT, R57, R204, PT ;  /* 0x000000cc3900720c */ /* 0x000fe40003f06270 */
        /* <DEDUP_REMOVED lines=97> */
[-C--:B------:R-:W-:Y:S01]  /*dba0*/  FFMA.FTZ R53, R53, R117.reuse, -R122 ;  /* 0x0000007535357223 */ /* 0x080fe2000001087a */
[-CC-:B------:R-:W-:Y:S01]  /*dbb0*/  FFMA.FTZ R116, R237, R117.reuse, -R128.reuse ;  /* 0x00000075ed747223 */ /* 0x180fe20000010880 */
        /* <DEDUP_REMOVED lines=22> */
[----:B------:R-:W-:Y:S01]  /*dd20*/  FFMA.FTZ R158, R133, R117, -R128 ;  /* 0x00000075859e7223 */ /* 0x000fe20000010880 */
[----:B------:R-:W-:Y:S01]  /*dd30*/  FFMA.FTZ R125, R56, R219, R125 ;  /* 0x000000db387d7223 */ /* 0x000fe2000001007d */
[----:B------:R-:W-:Y:S01]  /*dd40*/  ISETP.GT.AND P0, PT, R213, R190, PT ;  /* 0x000000bed500720c */ /* 0x000fe20003f04270 */
[----:B------:R-:W-:Y:S04]  /*dd50*/  FADD.FTZ R59, R59, R124 ;  /* 0x0000007c3b3b7221 */ /* 0x000fe80000010000 */
        /* <DEDUP_REMOVED lines=50> */
[----:B------:R-:W-:Y:S01]  /*e080*/  FMUL.FTZ R37, R56, R81 ;  /* 0x0000005138257220 */ /* 0x000fe20000410000 */
[----:B------:R-:W2:Y:S01]  /*e090*/  MUFU.EX2 R88, R88 ;  /* 0x0000005800587308 */ /* 0x000ea20000000800 */
[-C--:B------:R-:W-:Y:S01]  /*e0a0*/  FFMA.FTZ R89, R130, R117.reuse, -R128 ;  /* 0x0000007582597223 */ /* 0x080fe20000010880 */
[----:B------:R-:W-:Y:S01]  /*e0b0*/  FFMA.FTZ R130, R233, R117, -R122 ;  /* 0x00000075e9827223 */ /* 0x000fe2000001087a */
[C---:B------:R-:W-:Y:S03]  /*e0c0*/  HMMA.16816.F32 R32, R60.reuse, R38, R32 ;  /* 0x000000263c20723c */ /* 0x040fe60000001820 */
[C---:B------:R-:W-:Y:S01]  /*e0d0*/  FMUL.FTZ R38, R55.reuse, R82 ;  /* 0x0000005237267220 */ /* 0x040fe20000410000 */
[----:B------:R-:W-:Y:S03]  /*e0e0*/  FMUL.FTZ R39, R55, R83 ;  /* 0x0000005337277220 */ /* 0x000fe60000410000 */
[----:B------:R-:W3:Y:S01]  /*e0f0*/  MUFU.EX2 R85, R85 ;  /* 0x0000005500557308 */ /* 0x000ee20000000800 */
[----:B------:R-:W-:Y:S01]  /*e100*/  LDSM.16.MT88.4 R80, [R119+0xe000] ;  /* 0x00e000007750783b */ /* 0x000fe20000004200 */
[-CC-:B------:R-:W-:Y:S01]  /*e110*/  FFMA.FTZ R96, R251, R117.reuse, -R128.reuse ;  /* 0x00000075fb607223 */ /* 0x180fe20000010880 */
[-CC-:B------:R-:W-:Y:S01]  /*e120*/  FFMA.FTZ R90, R249, R117.reuse, -R128.reuse ;  /* 0x00000075f95a7223 */ /* 0x180fe20000010880 */
[----:B------:R-:W-:Y:S01]  /*e130*/  FFMA.FTZ R91, R247, R117, -R128 ;  /* 0x00000075f75b7223 */ /* 0x000fe20000010880 */
[C---:B------:R-:W-:Y:S05]  /*e140*/  HMMA.16816.F32 R36, R60.reuse, R44, R36 ;  /* 0x0000002c3c24723c */ /* 0x040fea0000001824 */
        /* <DEDUP_REMOVED lines=13> */
[----:B------:R-:W-:Y:S01]  /*e220*/  MUFU.EX2 R89, R89 ;  /* 0x0000005900597308 */ /* 0x000fe20000000800 */
[----:B------:R-:W-:Y:S01]  /*e230*/  HMMA.16816.F32 R48, R60, R66, R48 ;  /* 0x000000423c30723c */ /* 0x000fe20000001830 */
[----:B------:R-:W5:Y:S02]  /*e240*/  LDSM.16.MT88.4 R64, [R119+0xb400] ;  /* 0x00b400007740783b */ /* 0x000f640000004200 */
[----:B--2---:R-:W-:Y:S02]  /*e250*/  F2FP.F16.F32.PACK_AB R62, R88, R93 ;  /* 0x0000005d583e723e */ /* 0x004fe400000000ff */
[----:B------:R-:W-:Y:S02]  /*e260*/  F2FP.F16.F32.PACK_AB R61, R87, R84 ;  /* 0x00000054573d723e */ /* 0x000fe400000000ff */
[----:B---3--:R-:W-:Y:S02]  /*e270*/  F2FP.F16.F32.PACK_AB R63, R86, R85 ;  /* 0x00000055563f723e */ /* 0x008fe400000000ff */
[----:B------:R-:W2:Y:S01]  /*e280*/  MUFU.EX2 R96, R96 ;  /* 0x0000006000607308 */ /* 0x000ea20000000800 */
[C---:B----4-:R-:W-:Y:S01]  /*e290*/  F2FP.F16.F32.PACK_AB R60, R97.reuse, R104 ;  /* 0x00000068613c723e */ /* 0x050fe200000000ff */
[----:B------:R-:W-:Y:S04]  /*e2a0*/  FADD.FTZ R104, R104, R121 ;  /* 0x0000007968687221 */ /* 0x000fe80000010000 */
[----:B------:R-:W-:Y:S02]  /*e2b0*/  FADD.FTZ R104, R97, R104 ;  /* 0x0000006861687221 */ /* 0x000fe40000010000 */
[C---:B-1----:R-:W-:Y:S02]  /*e2c0*/  HMMA.16816.F32 R4, R60.reuse, R76, R4 ;  /* 0x0000004c3c04723c */ /* 0x042fe40000001804 */
[----:B------:R-:W-:Y:S01]  /*e2d0*/  MUFU.EX2 R90, R90 ;  /* 0x0000005a005a7308 */ /* 0x000fe20000000800 */
[----:B------:R-:W-:Y:S02]  /*e2e0*/  FADD.FTZ R55, R93, R104 ;  /* 0x000000685d377221 */ /* 0x000fe40000010000 */
[----:B------:R-:W-:Y:S02]  /*e2f0*/  LDSM.16.MT88.4 R92, [R181+0xcc00] ;  /* 0x00cc0000b55c783b */ /* 0x000fe40000004200 */
[----:B------:R-:W-:Y:S01]  /*e300*/  FADD.FTZ R88, R88, R55 ;  /* 0x0000003758587221 */ /* 0x000fe20000010000 */
[C---:B------:R-:W-:Y:S04]  /*e310*/  HMMA.16816.F32 R8, R60.reuse, R78, R8 ;  /* 0x0000004e3c08723c */ /* 0x040fe80000001808 */
[----:B------:R-:W1:Y:S01]  /*e320*/  MUFU.EX2 R91, R91 ;  /* 0x0000005b005b7308 */ /* 0x000e620000000800 */
        /* <DEDUP_REMOVED lines=26> */
[----:B--2---:R-:W-:Y:S02]  /*e4d0*/  F2FP.F16.F32.PACK_AB R60, R96, R89 ;  /* 0x00000059603c723e */ /* 0x004fe400000000ff */
[----:B-1----:R-:W-:Y:S02]  /*e4e0*/  F2FP.F16.F32.PACK_AB R62, R91, R90 ;  /* 0x0000005a5b3e723e */ /* 0x002fe400000000ff */
[----:B----4-:R-:W-:Y:S02]  /*e4f0*/  F2FP.F16.F32.PACK_AB R61, R105, R98 ;  /* 0x00000062693d723e */ /* 0x010fe400000000ff */
[----:B------:R-:W-:Y:S03]  /*e500*/  F2FP.F16.F32.PACK_AB R63, R106, R99 ;  /* 0x000000636a3f723e */ /* 0x000fe600000000ff */
[----:B------:R-:W-:Y:S04]  /*e510*/  MUFU.EX2 R138, R138 ;  /* 0x0000008a008a7308 */ /* 0x000fe80000000800 */
[C---:B------:R-:W-:Y:S06]  /*e520*/  HMMA.16816.F32 R4, R60.reuse, R68, R4 ;  /* 0x000000443c04723c */ /* 0x040fec0000001804 */
        /* <DEDUP_REMOVED lines=206> */
.L_x_5451:
        /* <DEDUP_REMOVED lines=10> */
.L_x_5466:
[----:B---34-:R-:W-:Y:S01]  /*f2b0*/  FADD.FTZ R54, R54, R8 ;  /* 0x0000000836367221 */ /* 0x018fe20000010000 */
[C---:B------:R-:W-:Y:S01]  /*f2c0*/  SHF.L.U32 R7, R197.reuse, 0x1, RZ ;  /* 0x00000001c5077819 */ /* 0x040fe200000006ff */
[----:B------:R-:W2:Y:S01]  /*f2d0*/  MUFU.RCP R6, R4 ;  /* 0x0000000400067308 */ /* 0x000ea20000001000 */
[----:B------:R-:W-:Y:S01]  /*f2e0*/  SHF.L.U32 R8, R197, 0x4, RZ ;  /* 0x00000004c5087819 */ /* 0x000fe200000006ff */
        /* <DEDUP_REMOVED lines=94> */
[----:B------:R-:W-:Y:S01]  /*f8d0*/  SHF.L.U32 R7, R197, 0x2, RZ ;  /* 0x00000002c5077819 */ /* 0x000fe200000006ff */
[----:B------:R-:W1:Y:S01]  /*f8e0*/  @P0 MUFU.LG2 R60, R4 ;  /* 0x00000004003c0308 */ /* 0x000e620000000c00 */
[----:B------:R-:W-:Y:S01]  /*f8f0*/  LOP3.LUT R12, R189, 0xd8, RZ, 0xc0, !PT ;  /* 0x000000d8bd0c7812 */ /* 0x000fe200078ec0ff */
[----:B------:R-:W-:Y:S01]  /*f900*/  BSSY.RECONVERGENT B0, `(.L_x_5460) ;  /* 0x000003b000007945 */ /* 0x000fe20003800200 */
[----:B--2---:R-:W-:-:S02]  /*f910*/  SHF.L.U32 R6, R205, 0x5, RZ ;  /* 0x00000005cd067819 */ /* 0x004fc400000006ff */
[----:B---3--:R-:W-:Y:S02]  /*f920*/  LOP3.LUT R5, R7, 0xf04, RZ, 0xc0, !PT ;  /* 0x00000f0407057812 */ /* 0x008fe400078ec0ff */
[----:B------:R-:W-:Y:S01]  /*f930*/  SHF.R.U32.HI R55, RZ, 0x1, R197 ;  /* 0x00000001ff377819 */ /* 0x000fe200000116c5 */
[----:B------:R-:W2:Y:S01]  /*f940*/  @P5 MUFU.LG2 R54, R54 ;  /* 0x0000003600365308 */ /* 0x000ea20000000c00 */
[----:B------:R-:W-:Y:S02]  /*f950*/  LOP3.LUT R5, R5, 0x20, R6, 0xf8, !PT ;  /* 0x0000002005057812 */ /* 0x000fe400078ef806 */
[----:B------:R-:W-:Y:S02]  /*f960*/  LOP3.LUT R12, R12, 0x18, R55, 0x78, !PT ;  /* 0x000000180c0c7812 */ /* 0x000fe400078e7837 */
[----:B------:R-:W-:Y:S02]  /*f970*/  IADD3 R13, PT, PT, R205, 0x10, RZ ;  /* 0x00000010cd0d7810 */ /* 0x000fe40007ffe0ff */
[----:B------:R-:W-:-:S02]  /*f980*/  LOP3.LUT R12, R5, R12, RZ, 0xfc, !PT ;  /* 0x0000000c050c7212 */ /* 0x000fc400078efcff */
[----:B------:R-:W-:Y:S01]  /*f990*/  IADD3 R11, PT, PT, R205, 0x20, RZ ;  /* 0x00000020cd0b7810 */ /* 0x000fe20007ffe0ff */
[----:B-1----:R-:W-:Y:S01]  /*f9a0*/  @P0 FMUL.FTZ R60, R60, 0.69314718246459960938 ;  /* 0x3f3172183c3c0820 */ /* 0x002fe20000410000 */
[----:B------:R-:W-:Y:S01]  /*f9b0*/  LEA R185, R12, R185, 0x2 ;  /* 0x000000b90cb97211 */ /* 0x000fe200078e10ff */
[----:B------:R-:W-:Y:S01]  /*f9c0*/  BAR.SYNC.DEFER_BLOCKING 0x0 ;  /* 0x0000000000007b1d */ /* 0x000fe20000010000 */
[-C--:B------:R-:W-:Y:S02]  /*f9d0*/  ISETP.GE.AND P3, PT, R13, R188.reuse, PT ;  /* 0x000000bc0d00720c */ /* 0x080fe40003f66270 */
[----:B------:R-:W-:Y:S02]  /*f9e0*/  ISETP.GE.AND P2, PT, R11, R188, PT ;  /* 0x000000bc0b00720c */ /* 0x000fe40003f46270 */
[----:B------:R-:W-:Y:S01]  /*f9f0*/  LOP3.LUT R2, R7, 0x1c, RZ, 0xc0, !PT ;  /* 0x0000001c07027812 */ /* 0x000fe200078ec0ff */
[----:B--2---:R-:W-:Y:S01]  /*fa00*/  @P5 FMUL.FTZ R54, R54, 0.69314718246459960938 ;  /* 0x3f31721836365820 */ /* 0x004fe20000410000 */
[----:B------:R-:W-:-:S02]  /*fa10*/  LOP3.LUT P6, RZ, R197, 0x3, RZ, 0xc0, !PT ;  /* 0x00000003c5ff7812 */ /* 0x000fc400078cc0ff */
[----:B------:R-:W-:Y:S01]  /*fa20*/  MOV R61, 0xff800000 ;  /* 0xff800000003d7802 */ /* 0x000fe20000000f00 */
[----:B------:R-:W-:Y:S02]  /*fa30*/  IMAD R2, R205, 0x60, R2 ;  /* 0x00000060cd027824 */ /* 0x000fe400078e0202 */
[----:B-----5:R-:W-:Y:S01]  /*fa40*/  @P0 FFMA.FTZ R61, R53, R52, R60 ;  /* 0x00000034353d0223 */ /* 0x020fe2000001003c */
[C---:B------:R-:W-:Y:S02]  /*fa50*/  ISETP.GE.AND P4, PT, R205.reuse, R188, PT ;  /* 0x000000bccd00720c */ /* 0x040fe40003f86270 */
[----:B------:R-:W-:Y:S02]  /*fa60*/  IADD3 R205, PT, PT, R205, 0x30, RZ ;  /* 0x00000030cdcd7810 */ /* 0x000fe40007ffe0ff */
[----:B------:R-:W-:Y:S02]  /*fa70*/  SHF.R.U32.HI R197, RZ, 0x2, R197 ;  /* 0x00000002ffc57819 */ /* 0x000fe400000116c5 */
[----:B------:R-:W-:-:S02]  /*fa80*/  LOP3.LUT R52, R55, 0x30, RZ, 0xc0, !PT ;  /* 0x0000003037347812 */ /* 0x000fc400078ec0ff */
[----:B------:R-:W-:Y:S02]  /*fa90*/  ISETP.GE.AND P1, PT, R205, R188, PT ;  /* 0x000000bccd00720c */ /* 0x000fe40003f26270 */
        /* <DEDUP_REMOVED lines=12> */
[----:B------:R-:W-:-:S04]  /*fb60*/  IMAD R3, R8, R10, R201 ;  /* 0x0000000a08037224 */ /* 0x000fc800078e02c9 */
[----:B------:R-:W-:Y:S02]  /*fb70*/  IMAD R3, R9, R3, R200 ;  /* 0x0000000309037224 */ /* 0x000fe400078e02c8 */
[----:B------:R4:W1:Y:S02]  /*fb80*/  LDS.128 R8, [R185+0x4800] ;  /* 0x00480000b9087984 */ /* 0x0008640000000c00 */
[----:B------:R-:W-:Y:S02]  /*fb90*/  IMAD R63, R3, R40, RZ ;  /* 0x00000028033f7224 */ /* 0x000fe400078e02ff */
[----:B------:R4:W1:Y:S03]  /*fba0*/  LDS.128 R40, [R185+0x5800] ;  /* 0x00580000b9287984 */ /* 0x0008660000000c00 */
[----:B------:R-:W-:Y:S02]  /*fbb0*/  IADD3 R65, P0, PT, R2, R63, RZ ;  /* 0x0000003f02417210 */ /* 0x000fe40007f1e0ff */
[----:B------:R-:W-:Y:S01]  /*fbc0*/  MOV R2, 0xff800000 ;  /* 0xff80000000027802 */ /* 0x000fe20000000f00 */
[----:B------:R-:W-:Y:S01]  /*fbd0*/  @P5 FFMA.FTZ R2, R53, R0, R54 ;  /* 0x0000000035025223 */ /* 0x000fe20000010036 */
        /* <DEDUP_REMOVED lines=13> */
.L_x_5461:
[----:B------:R-:W-:Y:S05]  /*fcb0*/  BSYNC.RECONVERGENT B0 ;  /* 0x0000000000007941 */ /* 0x000fea0003800200 */
.L_x_5460:
        /* <DEDUP_REMOVED lines=10> */
[----:B--2-4-:R-:W-:Y:S05]  /*fd60*/  @P1 RET.REL.NODEC R196 `(_ZN5flash24flash_fwd_splitkv_kernelI23Flash_fwd_kernel_traitsILi96ELi64ELi128ELi4ELb0ELb0EN7cutlass6half_tE19Flash_kernel_traitsILi96ELi64ELi128ELi4ES3_EELb0ELb1ELb0ELb0ELb1ELb0ELb1ELb0EEEvNS_16Flash_fwd_paramsE) ;  /* 0xffffff00c4a41950 */ /* 0x014fea0003c3ffff */
[----:B------:R-:W-:Y:S01]  /*fd70*/  MOV R197, 0x0 ;  /* 0x0000000000c57802 */ /* 0x000fe20000000f00 */
[----:B------:R-:W-:Y:S04]  /*fd80*/  ST.E.128 desc[UR4][R56.64+0x4800], R48 ;  /* 0x0048003038007985 */ /* 0x000fe8000c101d04 */
[----:B------:R-:W-:Y:S04]  /*fd90*/  ST.E.128 desc[UR4][R56.64+0x4880], R44 ;  /* 0x0048802c38007985 */ /* 0x000fe8000c101d04 */
[----:B------:R1:W-:Y:S02]  /*fda0*/  ST.E.128 desc[UR4][R56.64+0x4900], R40 ;  /* 0x0049002838007985 */ /* 0x0003e4000c101d04 */
[----:B-1----:R-:W-:Y:S05]  /*fdb0*/  RET.REL.NODEC R196 `(_ZN5flash24flash_fwd_splitkv_kernelI23Flash_fwd_kernel_traitsILi96ELi64ELi128ELi4ELb0ELb0EN7cutlass6half_tE19Flash_kernel_traitsILi96ELi64ELi128ELi4ES3_EELb0ELb1ELb0ELb0ELb1ELb0ELb1ELb0EEEvNS_16Flash_fwd_paramsE) ;  /* 0xffffff00c4907950 */ /* 0x002fea0003c3ffff */
.L_x_5459:
[----:B------:R-:W-:Y:S01]  /*fdc0*/  MOV R6, 0x2 ;  /* 0x0000000200067802 */ /* 0x000fe20000000f00 */
[----:B------:R-:W-:Y:S01]  /*fdd0*/  IMAD.MOV.U32 R5, RZ, RZ, 0x1f ;  /* 0x0000001fff057424 */ /* 0x000fe200078e00ff */
[----:B------:R-:W-:-:S07]  /*fde0*/  MOV R7, 0xffffffff ;  /* 0xffffffff00077802 */ /* 0x000fce0000000f00 */
[----:B-1---5:R-:W-:Y:S05]  /*fdf0*/  WARPSYNC.COLLECTIVE R7, `(.L_x_5462) ;  /* 0x0000000007087348 */ /* 0x022fea0003c00000 */
[----:B------:R2:W3:Y:S02]  /*fe00*/  SHFL.BFLY P0, R8, R219, R6, R5 ;  /* 0x0c000006db087389 */ /* 0x0004e40000000005 */
[----:B-123-5:R-:W-:Y:S05]  /*fe10*/  ENDCOLLECTIVE ;  /* 0x000000000000791b */ /* 0x02efea0003800000 */
.L_x_5462:
[----:B------:R-:W-:Y:S02]  /*fe20*/  IMAD.MOV.U32 R4, RZ, RZ, R8 ;  /* 0x000000ffff047224 */ /* 0x000fe400078e0008 */
[----:B------:R-:W-:Y:S02]  /*fe30*/  IMAD.MOV.U32 R6, RZ, RZ, 0x1 ;  /* 0x00000001ff067424 */ /* 0x000fe400078e00ff */
[----:B------:R-:W-:-:S05]  /*fe40*/  FADD.FTZ R9, R4, R219 ;  /* 0x000000db04097221 */ /* 0x000fca0000010000 */
[----:B------:R-:W-:-:S07]  /*fe50*/  MOV R219, R9 ;  /* 0x0000000900db7202 */ /* 0x000fce0000000f00 */
[----:B------:R-:W-:Y:S05]  /*fe60*/  WARPSYNC.COLLECTIVE R7, `(.L_x_5463) ;  /* 0x0000000007087348 */ /* 0x000fea0003c00000 */
[----:B------:R1:W2:Y:S02]  /*fe70*/  SHFL.BFLY P0, R8, R219, R6, R5 ;  /* 0x0c000006db087389 */ /* 0x0002a40000000005 */
[----:B-12---:R-:W-:Y:S05]  /*fe80*/  ENDCOLLECTIVE ;  /* 0x000000000000791b */ /* 0x006fea0003800000 */
.L_x_5463:
[----:B------:R-:W-:Y:S01]  /*fe90*/  MOV R219, R214 ;  /* 0x000000d600db7202 */ /* 0x000fe20000000f00 */
[----:B------:R-:W-:Y:S01]  /*fea0*/  IMAD.MOV.U32 R6, RZ, RZ, 0x2 ;  /* 0x00000002ff067424 */ /* 0x000fe200078e00ff */
[----:B------:R-:W-:-:S07]  /*feb0*/  MOV R4, R8 ;  /* 0x0000000800047202 */ /* 0x000fce0000000f00 */
[----:B------:R-:W-:Y:S05]  /*fec0*/  WARPSYNC.COLLECTIVE R7, `(.L_x_5464) ;  /* 0x0000000007087348 */ /* 0x000fea0003c00000 */
[----:B------:R1:W2:Y:S02]  /*fed0*/  SHFL.BFLY P0, R8, R219, R6, R5 ;  /* 0x0c000006db087389 */ /* 0x0002a40000000005 */
[----:B-12---:R-:W-:Y:S05]  /*fee0*/  ENDCOLLECTIVE ;  /* 0x000000000000791b */ /* 0x006fea0003800000 */
.L_x_5464:
[----:B------:R-:W-:Y:S01]  /*fef0*/  FADD.FTZ R4, R9, R4 ;  /* 0x0000000409047221 */ /* 0x000fe20000010000 */
[----:B------:R-:W-:Y:S01]  /*ff00*/  FADD.FTZ R54, R8, R214 ;  /* 0x000000d608367221 */ /* 0x000fe20000010000 */
[----:B------:R-:W-:-:S04]  /*ff10*/  MOV R6, 0x1 ;  /* 0x0000000100067802 */ /* 0x000fc80000000f00 */
[----:B------:R-:W-:-:S07]  /*ff20*/  MOV R219, R54 ;  /* 0x0000003600db7202 */ /* 0x000fce0000000f00 */
[----:B------:R-:W-:Y:S05]  /*ff30*/  WARPSYNC.COLLECTIVE R7, `(.L_x_5465) ;  /* 0x0000000007087348 */ /* 0x000fea0003c00000 */
[----:B------:R1:W2:Y:S02]  /*ff40*/  SHFL.BFLY P0, R8, R219, R6, R5 ;  /* 0x0c000006db087389 */ /* 0x0002a40000000005 */
[----:B-12---:R-:W-:Y:S05]  /*ff50*/  ENDCOLLECTIVE ;  /* 0x000000000000791b */ /* 0x006fea0003800000 */
.L_x_5465:
[----:B------:R-:W-:Y:S05]  /*ff60*/  BRA `(.L_x_5466) ;  /* 0xfffffff000d07947 */ /* 0x000fea000383ffff */
.L_x_5467:
        /* <DEDUP_REMOVED lines=9> */
.L_x_11668:


//--------------------- .text._ZN5flash24flash_fwd_splitkv_kernelI23Flash_fwd_kernel_traitsILi96ELi64ELi128ELi4ELb0ELb0EN7cutlass6half_tE19Flash_kernel_traitsILi96ELi64ELi128ELi4ES3_EELb0ELb1ELb0ELb0ELb1ELb1ELb1ELb0EEEvNS_16Flash_fwd_paramsE --------------------------
	.section	.text._ZN5flash24flash_fwd_splitkv_kernelI23Flash_fwd_kernel_traitsILi96ELi64ELi128ELi4ELb0ELb0EN7cutlass6half_tE19Flash_kernel_traitsILi96ELi64ELi128ELi4ES3_EELb0ELb1ELb0ELb0ELb1ELb1ELb1ELb0EEEvNS_16Flash_fwd_paramsE,"ax",@progbits
	.align	128
        .global         _ZN5flash24flash_fwd_splitkv_kernelI23Flash_fwd_kernel_traitsILi96ELi64ELi128ELi4ELb0ELb0EN7cutlass6half_tE19Flash_kernel_traitsILi96ELi64ELi128ELi4ES3_EELb0ELb1ELb0ELb0ELb1ELb1ELb1ELb0EEEvNS_16Flash_fwd_paramsE
        .type           _ZN5flash24flash_fwd_splitkv_kernelI23Flash_fwd_kernel_traitsILi96ELi64ELi128ELi4ELb0ELb0EN7cutlass6half_tE19Flash_kernel_traitsILi96ELi64ELi128ELi4ES3_EELb0ELb1ELb0ELb0ELb1ELb1ELb1ELb0EEEvNS_16Flash_fwd_paramsE,@function
        .size           _ZN5flash24flash_fwd_splitkv_kernelI23Flash_fwd_kernel_traitsILi96ELi64ELi128ELi4ELb0ELb0EN7cutlass6half_tE19Flash_kernel_traitsILi96ELi64ELi128ELi4ES3_EELb0ELb1ELb0ELb0ELb1ELb1ELb1ELb0EEEvNS_16Flash_fwd_paramsE,(.L_x_11669 - _ZN5flash24flash_fwd_splitkv_kernelI23Flash_fwd_kernel_traitsILi96ELi64ELi128ELi4ELb0ELb0EN7cutlass6half_tE19Flash_kernel_traitsILi96ELi64ELi128ELi4ES3_EELb0ELb1ELb0ELb0ELb1ELb1ELb1ELb0EEEvNS_16Flash_fwd_paramsE)
        .other          _ZN5flash24flash_fwd_splitkv_kernelI23Flash_fwd_kernel_traitsILi96ELi64ELi128ELi4ELb0ELb0EN7cutlass6half_tE19Flash_kernel_traitsILi96ELi64ELi128ELi4ES3_EELb0ELb1ELb0ELb0ELb1ELb1ELb1ELb0EEEvNS_16Flash_fwd_paramsE,@"STO_CUDA_ENTRY STV_DEFAULT"
_ZN5flash24flash_fwd_splitkv_kernelI23Flash_fwd_kernel_traitsILi96ELi64ELi128ELi4ELb0ELb0EN7cutlass6half_tE19Flash_kernel_traitsILi96ELi64ELi128ELi4ES3_EELb0ELb1ELb0ELb0ELb1ELb1ELb1ELb0EEEvNS_16Flash_fwd_paramsE:
.text._ZN5flash24flash_fwd_splitkv_kernelI23Flash_fwd_kernel_traitsILi96ELi64ELi128ELi4ELb0ELb0EN7cutlass6half_tE19Flash_kernel_traitsILi96ELi64ELi128ELi4ES3_EELb0ELb1ELb0ELb0ELb1ELb1ELb1ELb0EEEvNS_16Flash_fwd_paramsE:
        /* <DEDUP_REMOVED lines=29> */
[----:B-1----:R-:W-:Y:S05]  /*01d0*/  CALL.REL.NOINC `($_ZN5flash24flash_fwd_splitkv_kernelI23Flash_fwd_kernel_traitsILi96ELi64ELi128ELi4ELb0ELb0EN7cutlass6half_tE19Flash_kernel_traitsILi96ELi64ELi128ELi4ES3_EELb0ELb1ELb0ELb0ELb1ELb1ELb1ELb0EEEvNS_16Flash_fwd_paramsE$_ZN5flash30compute_attn_1rowblock_splitkvI23Flash_fwd_kernel_traitsILi96ELi64ELi128ELi4ELb0ELb0EN7cutlass6half_tE19Flash_kernel_traitsILi96ELi64ELi128ELi4ES3_EELb0ELb1ELb0ELb0ELb1ELb1ELb1ELb0ENS_16Flash_fwd_paramsEEEvRKT8_iiiii) ;  /* 0x0000000000087944 */ /* 0x002fea0003c00000 */
[----:B------:R-:W-:Y:S05]  /*01e0*/  BSYNC.RECONVERGENT B3 ;  /* 0x0000000000037941 */ /* 0x000fea0003800200 */
.L_x_5468:
[----:B------:R-:W-:Y:S05]  /*01f0*/  EXIT ;  /* 0x000000000000794d */ /* 0x000fea0003800000 */
        .type           $_ZN5flash24flash_fwd_splitkv_kernelI23Flash_fwd_kernel_traitsILi96ELi64ELi128ELi4ELb0ELb0EN7cutlass6half_tE19Flash_kernel_traitsILi96ELi64ELi128ELi4ES3_EELb0ELb1ELb0ELb0ELb1ELb1ELb1ELb0EEEvNS_16Flash_fwd_paramsE$_ZN5flash30compute_attn_1rowblock_splitkvI23Flash_fwd_kernel_traitsILi96ELi64ELi128ELi4ELb0ELb0EN7cutlass6half_tE19Flash_kernel_traitsILi96ELi64ELi128ELi4ES3_EELb0ELb1ELb0ELb0ELb1ELb1ELb1ELb0ENS_16Flash_fwd_paramsEEEvRKT8_iiiii,@function
        .size           $_ZN5flash24flash_fwd_splitkv_kernelI23Flash_fwd_kernel_traitsILi96ELi64ELi128ELi4ELb0ELb0EN7cutlass6half_tE19Flash_kernel_traitsILi96ELi64ELi128ELi4ES3_EELb0ELb1ELb0ELb0ELb1ELb1ELb1ELb0EEEvNS_16Flash_fwd_paramsE$_ZN5flash30compute_attn_1rowblock_splitkvI23Flash_fwd_kernel_traitsILi96ELi64ELi128ELi4ELb0ELb0EN7cutlass6half_tE19Flash_kernel_traitsILi96ELi64ELi128ELi4ES3_EELb0ELb1ELb0ELb0ELb1ELb1ELb1ELb0ENS_16Flash_fwd_paramsEEEvRKT8_iiiii,(.L_x_11669 - $_ZN5flash24flash_fwd_splitkv_kernelI23Flash_fwd_kernel_traitsILi96ELi64ELi128ELi4ELb0ELb0EN7cutlass6half_tE19Flash_kernel_traitsILi96ELi64ELi128ELi4ES3_EELb0ELb1ELb0ELb0ELb1ELb1ELb1ELb0EEEvNS_16Flash_fwd_paramsE$_ZN5flash30compute_attn_1rowblock_splitkvI23Flash_fwd_kernel_traitsILi96ELi64ELi128ELi4ELb0ELb0EN7cutlass6half_tE19Flash_kernel_traitsILi96ELi64ELi128ELi4ES3_EELb0ELb1ELb0ELb0ELb1ELb1ELb1ELb0ENS_16Flash_fwd_paramsEEEvRKT8_iiiii)
$_ZN5flash24flash_fwd_splitkv_kernelI23Flash_fwd_kernel_traitsILi96ELi64ELi128ELi4ELb0ELb0EN7cutlass6half_tE19Flash_kernel_traitsILi96ELi64ELi128ELi4ES3_EELb0ELb1ELb0ELb0ELb1ELb1ELb1ELb0EEEvNS_16Flash_fwd_paramsE$_ZN5flash30compute_attn_1rowblock_splitkvI23Flash_fwd_kernel_traitsILi96ELi64ELi128ELi4ELb0ELb0EN7cutlass6half_tE19Flash_kernel_traitsILi96ELi64ELi128ELi4ES3_EELb0ELb1ELb0ELb0ELb1ELb1ELb1ELb0ENS_16Flash_fwd_paramsEEEvRKT8_iiiii:
        /* <DEDUP_REMOVED lines=20> */
[----:B------:R-:W-:Y:S01]  /*0340*/  IMAD.MOV.U32 R12, RZ, RZ, RZ ;  /* 0x000000ffff0c7224 */ /* 0x000fe200078e00ff */
[----:B------:R-:W-:Y:S01]  /*0350*/  BSSY.RECONVERGENT B0, `(.L_x_5469) ;  /* 0x0000012000007945 */ /* 0x000fe20003800200 */
[----:B------:R-:W5:Y:S04]  /*0360*/  @P4 LD.E R5, desc[UR4][R16.64+0x4] ;  /* 0x0000040410054980 */ /* 0x000f68000c101900 */
[----:B------:R2:W5:Y:S01]  /*0370*/  @P2 LD.E R8, desc[UR4][R16.64] ;  /* 0x0000000410082980 */ /* 0x000562000c101900 */
[----:B------:R-:W-:-:S02]  /*0380*/  ISETP.NE.U32.AND P2, PT, R6, RZ, PT ;  /* 0x000000ff0600720c */ /* 0x000fc40003f45070 */
[----:B------:R-:W-:Y:S02]  /*0390*/  @P1 IADD3 R18, P0, PT, R14, R4, RZ ;  /* 0x000000040e121210 */ /* 0x000fe40007f1e0ff */
[----:B------:R-:W-:-:S03]  /*03a0*/  ISETP.NE.AND.EX P2, PT, R7, RZ, PT, P2 ;  /* 0x000000ff0700720c */ /* 0x000fc60003f45320 */
        /* <DEDUP_REMOVED lines=12> */
.L_x_5470:
[----:B------:R-:W-:Y:S05]  /*0470*/  BSYNC.RECONVERGENT B0 ;  /* 0x0000000000007941 */ /* 0x000fea0003800200 */
.L_x_5469:
[----:B------:R-:W-:Y:S04]  /*0480*/  BSSY.RECONVERGENT B0, `(.L_x_5471) ;  /* 0x0000007000007945 */ /* 0x000fe80003800200 */
[----:B------:R-:W-:Y:S05]  /*0490*/  @!P3 BRA `(.L_x_5472) ;  /* 0x000000000014b947 */ /* 0x000fea0003800000 */
[----:B------:R-:W2:Y:S02]  /*04a0*/  LD.E.U8 R6, desc[UR4][R2.64+0x1b2] ;  /* 0x0001b20402067980 */ /* 0x000ea4000c101100 */
[----:B--2---:R-:W-:-:S13]  /*04b0*/  ISETP.NE.AND P1, PT, R6, RZ, PT ;  /* 0x000000ff0600720c */ /* 0x004fda0003f25270 */
[----:B------:R-:W2:Y:S02]  /*04c0*/  @P1 LD.E R6, desc[UR4][R14.64+0x4] ;  /* 0x000004040e061980 */ /* 0x000ea4000c101900 */
[----:B--2--5:R-:W-:-:S06]  /*04d0*/  @P1 IADD3 R53, PT, PT, R6, -R17, RZ ;  /* 0x8000001106351210 */ /* 0x024fcc0007ffe0ff */
[----:B------:R2:W5:Y:S02]  /*04e0*/  @!P1 LD.E R53, desc[UR4][R14.64] ;  /* 0x000000040e359980 */ /* 0x000564000c101900 */
.L_x_5472:
[----:B------:R-:W-:Y:S05]  /*04f0*/  BSYNC.RECONVERGENT B0 ;  /* 0x0000000000007941 */ /* 0x000fea0003800200 */
.L_x_5471:
        /* <DEDUP_REMOVED lines=8> */
.L_x_5474:
[----:B------:R-:W4:Y:S01]  /*0580*/  LD.E.64 R6, desc[UR4][R2.64+0x108] ;  /* 0x0001080402067980 */ /* 0x000f22000c101b00 */
[----:B------:R-:W-:Y:S01]  /*0590*/  BSSY.RECONVERGENT B0, `(.L_x_5476) ;  /* 0x0000006000007945 */ /* 0x000fe20003800200 */
[----:B------:R-:W-:Y:S01]  /*05a0*/  IMAD.MOV.U32 R5, RZ, RZ, RZ ;  /* 0x000000ffff057224 */ /* 0x000fe200078e00ff */
[----:B----4-:R-:W-:-:S04]  /*05b0*/  ISETP.NE.U32.AND P0, PT, R6, RZ, PT ;  /* 0x000000ff0600720c */ /* 0x010fc80003f05070 */
[----:B------:R-:W-:-:S13]  /*05c0*/  ISETP.NE.AND.EX P0, PT, R7, RZ, PT, P0 ;  /* 0x000000ff0700720c */ /* 0x000fda0003f05300 */
[----:B------:R-:W-:Y:S05]  /*05d0*/  @!P0 BRA `(.L_x_5477) ;  /* 0x0000000000048947 */ /* 0x000fea0003800000 */
[----:B------:R4:W5:Y:S02]  /*05e0*/  LD.E R5, desc[UR4][R2.64+0xbc] ;  /* 0x0000bc0402057980 */ /* 0x000964000c101900 */
.L_x_5477:
[----:B------:R-:W-:Y:S05]  /*05f0*/  BSYNC.RECONVERGENT B0 ;  /* 0x0000000000007941 */ /* 0x000fea0003800200 */
.L_x_5476:
[----:B-----5:R-:W-:Y:S02]  /*0600*/  IADD3 R53, PT, PT, R5, R53, -R12 ;  /* 0x0000003505357210 */ /* 0x020fe40007ffe80c */
.L_x_5475:
[----:B------:R-:W-:Y:S05]  /*0610*/  BSYNC.RECONVERGENT B1 ;  /* 0x0000000000017941 */ /* 0x000fea0003800200 */
.L_x_5473:
[----:B------:R-:W-:Y:S01]  /*0620*/  IMAD.SHL.U32 R210, R13, 0x40, RZ ;  /* 0x000000400dd27824 */ /* 0x000fe200078e00ff */
[----:B------:R-:W-:Y:S01]  /*0630*/  MOV R6, R206 ;  /* 0x000000ce00067202 */ /* 0x000fe20000000f00 */
[----:B------:R-:W-:-:S03]  /*0640*/  IMAD.MOV.U32 R7, RZ, RZ, 0x0 ;  /* 0x00000000ff077424 */ /* 0x000fc600078e00ff */
[----:B------:R-:W-:-:S13]  /*0650*/  ISETP.GT.AND P0, PT, R121, R210, PT ;  /* 0x000000d27900720c */ /* 0x000fda0003f04270 */
[----:B-1234-:R-:W-:Y:S05]  /*0660*/  @!P0 RET.REL.NODEC R6 `(_ZN5flash24flash_fwd_splitkv_kernelI23Flash_fwd_kernel_traitsILi96ELi64ELi128ELi4ELb0ELb0EN7cutlass6half_tE19Flash_kernel_traitsILi96ELi64ELi128ELi4ES3_EELb0ELb1ELb0ELb0ELb1ELb1ELb1ELb0EEEvNS_16Flash_fwd_paramsE) ;  /* 0xfffffff806648950 */ /* 0x01efea0003c3ffff */
[----:B------:R-:W2:Y:S04]  /*0670*/  LD.E R5, desc[UR4][R2.64+0xb8] ;  /* 0x0000b80402057980 */ /* 0x000ea8000c101900 */
[----:B------:R-:W3:Y:S04]  /*0680*/  LD.E R14, desc[UR4][R2.64+0x184] ;  /* 0x00018404020e7980 */ /* 0x000ee8000c101900 */
[----:B------:R-:W4:Y:S01]  /*0690*/  LD.E R10, desc[UR4][R2.64+0x188] ;  /* 0x00018804020a7980 */ /* 0x000f22000c101900 */
        /* <DEDUP_REMOVED lines=28> */
[-C--:B------:R-:W-:Y:S02]  /*0860*/  IADD3 R7, PT, PT, R5, R210.reuse, -R121 ;  /* 0x000000d205077210 */ /* 0x080fe40007ffe879 */
[----:B------:R-:W-:Y:S02]  /*0870*/  SHF.R.S32.HI R14, RZ, 0x1f, R5 ;  /* 0x0000001fff0e7819 */ /* 0x000fe40000011405 */
[----:B------:R-:W-:-:S02]  /*0880*/  IADD3 R6, PT, PT, -R6, R210, R53 ;  /* 0x000000d206067210 */ /* 0x000fc40007ffe135 */
[----:B----4-:R-:W-:Y:S02]  /*0890*/  IADD3 R10, PT, PT, R7, 0x40, R10 ;  /* 0x00000040070a7810 */ /* 0x010fe40007ffe00a */
[----:B------:R-:W-:Y:S02]  /*08a0*/  LEA.HI R14, R14, R5, RZ, 0x7 ;  /* 0x000000050e0e7211 */ /* 0x000fe400078f38ff */
[----:B------:R-:W-:Y:S01]  /*08b0*/  SHF.R.S32.HI R7, RZ, 0x1f, R10 ;  /* 0x0000001fff077819 */ /* 0x000fe2000001140a */
[----:B------:R-:W-:Y:S01]  /*08c0*/  @P2 VIADD R11, R11, 0x1 ;  /* 0x000000010b0b2836 */ /* 0x000fe20000000000 */
[----:B------:R-:W-:Y:S02]  /*08d0*/  SHF.R.S32.HI R14, RZ, 0x7, R14 ;  /* 0x00000007ff0e7819 */ /* 0x000fe4000001140e */
[----:B------:R-:W-:Y:S01]  /*08e0*/  LEA.HI R7, R7, R10, RZ, 0x7 ;  /* 0x0000000a07077211 */ /* 0x000fe200078f38ff */
[----:B------:R-:W-:Y:S01]  /*08f0*/  @!P0 IMAD.MOV R11, RZ, RZ, -R11 ;  /* 0x000000ffff0b8224 */ /* 0x000fe200078e0a0b */
[----:B------:R-:W-:-:S02]  /*0900*/  @!P1 LOP3.LUT R11, RZ, R9, RZ, 0x33, !PT ;  /* 0x00000009ff0b9212 */ /* 0x000fc400078e33ff */
[----:B------:R-:W-:Y:S02]  /*0910*/  SHF.R.S32.HI R9, RZ, 0x1f, R6 ;  /* 0x0000001fff097819 */ /* 0x000fe40000011406 */
[----:B------:R-:W-:Y:S02]  /*0920*/  SHF.R.S32.HI R7, RZ, 0x7, R7 ;  /* 0x00000007ff077819 */ /* 0x000fe40000011407 */
[----:B------:R-:W-:Y:S01]  /*0930*/  LEA.HI R9, R9, R6, RZ, 0x7 ;  /* 0x0000000609097211 */ /* 0x000fe200078f38ff */
[----:B------:R-:W-:-:S03]  /*0940*/  IMAD R6, R11, UR8, RZ ;  /* 0x000000080b067c24 */ /* 0x000fc6000f8e02ff */
[----:B------:R-:W-:Y:S02]  /*0950*/  SHF.R.S32.HI R9, RZ, 0x7, R9 ;  /* 0x00000007ff097819 */ /* 0x000fe40000011409 */
        /* <DEDUP_REMOVED lines=58> */
[----:B-1----:R-:W-:Y:S05]  /*0d00*/  @P1 RET.REL.NODEC R206 `(_ZN5flash24flash_fwd_splitkv_kernelI23Flash_fwd_kernel_traitsILi96ELi64ELi128ELi4ELb0ELb0EN7cutlass6half_tE19Flash_kernel_traitsILi96ELi64ELi128ELi4ES3_EELb0ELb1ELb0ELb0ELb1ELb1ELb1ELb0EEEvNS_16Flash_fwd_paramsE) ;  /* 0xfffffff0cebc1950 */ /* 0x002fea0003c3ffff */
[----:B------:R-:W-:Y:S02]  /*0d10*/  MOV R5, 0xff800000 ;  /* 0xff80000000057802 */ /* 0x000fe40000000f00 */
[----:B------:R-:W-:-:S03]  /*0d20*/  MOV R207, 0x0 ;  /* 0x0000000000cf7802 */ /* 0x000fc60000000f00 */
[----:B------:R1:W-:Y:S02]  /*0d30*/  ST.E desc[UR4][R2.64+0xc0], R5 ;  /* 0x0000c00502007985 */ /* 0x0003e4000c101904 */
[----:B-1----:R-:W-:Y:S05]  /*0d40*/  RET.REL.NODEC R206 `(_ZN5flash24flash_fwd_splitkv_kernelI23Flash_fwd_kernel_traitsILi96ELi64ELi128ELi4ELb0ELb0EN7cutlass6half_tE19Flash_kernel_traitsILi96ELi64ELi128ELi4ES3_EELb0ELb1ELb0ELb0ELb1ELb1ELb1ELb0EEEvNS_16Flash_fwd_paramsE) ;  /* 0xfffffff0ceac7950 */ /* 0x002fea0003c3ffff */
.L_x_5478:
        /* <DEDUP_REMOVED lines=19> */
[----:B------:R1:W5:Y:S04]  /*0e80*/  LD.E.64 R28, desc[UR4][R2.64+0x58] ;  /* 0x00005804021c7980 */ /* 0x000368000c101b00 */
[----:B------:R1:W5:Y:S01]  /*0e90*/  LD.E.64 R54, desc[UR4][R2.64+0x40] ;  /* 0x0000400402367980 */ /* 0x000362000c101b00 */
[----:B--2---:R-:W-:-:S04]  /*0ea0*/  IABS R5, R14 ;  /* 0x0000000e00057213 */ /* 0x004fc80000000000 */
[----:B-----5:R-:W2:Y:S08]  /*0eb0*/  I2F.RP R6, R5 ;  /* 0x0000000500067306 */ /* 0x020eb00000209400 */
        /* <DEDUP_REMOVED lines=33> */
[----:B----4-:R-:W-:-:S06]  /*10d0*/  VIADD R22, R22, 0xffffffe ;  /* 0x0ffffffe16167836 */ /* 0x010fcc0000000000 */
[----:B------:R-:W4:Y:S01]  /*10e0*/  F2I.FTZ.U32.TRUNC.NTZ R23, R22 ;  /* 0x0000001600177305 */ /* 0x000f22000021f000 */
[----:B------:R-:W-:Y:S02]  /*10f0*/  IABS R26, R211 ;  /* 0x000000d3001a7213 */ /* 0x000fe40000000000 */
        /* <DEDUP_REMOVED lines=17> */
[----:B------:R-:W-:-:S04]  /*1210*/  @P2 IADD3 R9, PT, PT, R9, 0x1, RZ ;  /* 0x0000000109092810 */ /* 0x000fc80007ffe0ff */
[----:B------:R-:W-:Y:S02]  /*1220*/  MOV R11, R9 ;  /* 0x00000009000b7202 */ /* 0x000fe40000000f00 */
[----:B------:R-:W-:-:S03]  /*1230*/  SHF.R.S32.HI R9, RZ, 0x1f, R7 ;  /* 0x0000001fff097819 */ /* 0x000fc60000011407 */
[----:B------:R-:W-:Y:S01]  /*1240*/  @!P0 IMAD.MOV R11, RZ, RZ, -R11 ;  /* 0x000000ffff0b8224 */ /* 0x000fe200078e0a0b */
[----:B------:R-:W-:-:S04]  /*1250*/  @!P1 LOP3.LUT R11, RZ, R10, RZ, 0x33, !PT ;  /* 0x0000000aff0b9212 */ /* 0x000fc800078e33ff */
[----:B------:R-:W-:Y:S02]  /*1260*/  SHF.R.S32.HI R6, RZ, 0x1f, R11 ;  /* 0x0000001fff067819 */ /* 0x000fe4000001140b */
[----:B--2---:R-:W-:Y:S01]  /*1270*/  SHF.R.S32.HI R0, RZ, 0x1f, R4 ;  /* 0x0000001fff007819 */ /* 0x004fe20000011404 */
[-C--:B------:R-:W-:Y:S02]  /*1280*/  IMAD R5, R21, R4.reuse, RZ ;  /* 0x0000000415057224 */ /* 0x080fe400078e02ff */
[----:B------:R-:W-:-:S04]  /*1290*/  IMAD.WIDE.U32 R14, R20, R4, RZ ;  /* 0x00000004140e7225 */ /* 0x000fc800078e00ff */
[----:B------:R-:W-:-:S04]  /*12a0*/  IMAD R5, R20, R0, R5 ;  /* 0x0000000014057224 */ /* 0x000fc800078e0205 */
[----:B------:R-:W-:Y:S02]  /*12b0*/  IMAD.IADD R15, R15, 0x1, R5 ;  /* 0x000000010f0f7824 */ /* 0x000fe400078e0205 */
[----:B------:R-:W-:Y:S02]  /*12c0*/  IMAD R5, R199, R7, RZ ;  /* 0x00000007c7057224 */ /* 0x000fe400078e02ff */
[----:B------:R-:W-:-:S04]  /*12d0*/  IMAD.WIDE.U32 R14, R7, R198, R14 ;  /* 0x000000c6070e7225 */ /* 0x000fc800078e000e */
[----:B------:R-:W-:-:S05]  /*12e0*/  IMAD R5, R198, R9, R5 ;  /* 0x00000009c6057224 */ /* 0x000fca00078e0205 */
        /* <DEDUP_REMOVED lines=8> */
[----:B------:R-:W-:Y:S02]  /*1370*/  MOV R6, R18 ;  /* 0x0000001200067202 */ /* 0x000fe40000000f00 */
[----:B------:R-:W-:Y:S01]  /*1380*/  IADD3 R12, PT, PT, R15, R5, RZ ;  /* 0x000000050f0c7210 */ /* 0x000fe20007ffe0ff */
[----:B-1----:R-:W-:Y:S05]  /*1390*/  BRA `(.L_x_5481) ;  /* 0x0000000400387947 */ /* 0x002fea0003800000 */
.L_x_5480:
        /* <DEDUP_REMOVED lines=62> */
[----:B----4-:R-:W-:Y:S01]  /*1780*/  @!P4 IMAD R0, R19, R6, RZ ;  /* 0x000000061300c224 */ /* 0x010fe200078e02ff */
        /* <DEDUP_REMOVED lines=15> */
.L_x_5481:
[----:B------:R-:W-:Y:S05]  /*1880*/  BSYNC.RECONVERGENT B0 ;  /* 0x0000000000007941 */ /* 0x000fea0003800200 */
.L_x_5479:
        /* <DEDUP_REMOVED lines=26> */
[----:B------:R-:W-:-:S07]  /*1a30*/  ISETP.NE.AND P2, PT, R10, RZ, PT ;  /* 0x000000ff0a00720c */ /* 0x000fce0003f45270 */
[----:B------:R-:W-:Y:S02]  /*1a40*/  @P3 VIADD R27, R27, 0x1 ;  /* 0x000000011b1b3836 */ /* 0x000fe40000000000 */
[----:B------:R-:W-:-:S03]  /*1a50*/  IMAD R26, R9, R54, RZ ;  /* 0x00000036091a7224 */ /* 0x000fc600078e02ff */
[----:B------:R-:W-:Y:S01]  /*1a60*/  MOV R15, R27 ;  /* 0x0000001b000f7202 */ /* 0x000fe20000000f00 */
[----:B------:R-:W-:-:S03]  /*1a70*/  IMAD.SHL.U32 R209, R207, 0x8, RZ ;  /* 0x00000008cfd17824 */ /* 0x000fc600078e00ff */
[----:B------:R-:W-:Y:S01]  /*1a80*/  @!P1 IADD3 R15, PT, PT, -R15, RZ, RZ ;  /* 0x000000ff0f0f9210 */ /* 0x000fe20007ffe1ff */
[C---:B------:R-:W-:Y:S01]  /*1a90*/  IMAD R9, R7.reuse, R55, R26 ;  /* 0x0000003707097224 */ /* 0x040fe200078e021a */
[----:B------:R-:W-:Y:S01]  /*1aa0*/  @!P2 LOP3.LUT R15, RZ, R10, RZ, 0x33, !PT ;  /* 0x0000000aff0fa212 */ /* 0x000fe200078e33ff */
[----:B------:R-:W-:Y:S01]  /*1ab0*/  IMAD.WIDE.U32 R26, R7, R54, RZ ;  /* 0x00000036071a7225 */ /* 0x000fe200078e00ff */
[----:B------:R-:W-:Y:S02]  /*1ac0*/  LOP3.LUT R7, R209, 0x18, RZ, 0xc0, !PT ;  /* 0x00000018d1077812 */ /* 0x000fe400078ec0ff */
[----:B------:R-:W-:Y:S01]  /*1ad0*/  SHF.R.S32.HI R11, RZ, 0x1f, R15 ;  /* 0x0000001fff0b7819 */ /* 0x000fe2000001140f */
[----:B------:R-:W-:Y:S01]  /*1ae0*/  IMAD R10, R29, R15, RZ ;  /* 0x0000000f1d0a7224 */ /* 0x000fe200078e02ff */
[----:B------:R-:W-:Y:S01]  /*1af0*/  IADD3 R9, PT, PT, R27, R9, RZ ;  /* 0x000000091b097210 */ /* 0x000fe20007ffe0ff */
[----:B------:R-:W-:Y:S01]  /*1b00*/  IMAD.WIDE.U32 R30, R28, R15, RZ ;  /* 0x0000000f1c1e7225 */ /* 0x000fe200078e00ff */
[----:B------:R-:W-:-:S03]  /*1b10*/  IADD3 R14, P2, P1, R26, R14, R7 ;  /* 0x0000000e1a0e7210 */ /* 0x000fc6000795e007 */
[----:B------:R-:W-:Y:S01]  /*1b20*/  IMAD R10, R11, R28, R10 ;  /* 0x0000001c0b0a7224 */ /* 0x000fe200078e020a */
[----:B------:R-:W-:Y:S02]  /*1b30*/  IADD3.X R9, PT, PT, R9, R12, RZ, P2, P1 ;  /* 0x0000000c09097210 */ /* 0x000fe400017e24ff */
[----:B------:R-:W-:Y:S01]  /*1b40*/  IADD3 R28, P1, PT, R14, R30, RZ ;  /* 0x0000001e0e1c7210 */ /* 0x000fe20007f3e0ff */
[----:B------:R-:W-:Y:S01]  /*1b50*/  IMAD.IADD R10, R31, 0x1, R10 ;  /* 0x000000011f0a7824 */ /* 0x000fe200078e020a */
[----:B------:R-:W-:Y:S02]  /*1b60*/  SHF.R.U32.HI R122, RZ, 0x2, R207 ;  /* 0x00000002ff7a7819 */ /* 0x000fe400000116cf */
[----:B------:R-:W-:Y:S01]  /*1b70*/  MOV R123, RZ ;  /* 0x000000ff007b7202 */ /* 0x000fe20000000f00 */
[----:B------:R-:W-:Y:S01]  /*1b80*/  IMAD.X R29, R9, 0x1, R10, P1 ;  /* 0x00000001091d7824 */ /* 0x000fe200008e060a */
[----:B------:R-:W-:Y:S02]  /*1b90*/  LOP3.LUT R208, R209, 0xc0, RZ, 0xc0, !PT ;  /* 0x000000c0d1d07812 */ /* 0x000fe400078ec0ff */
[----:B------:R-:W-:Y:S01]  /*1ba0*/  IADD3 R10, P1, PT, R7, R6, RZ ;  /* 0x00000006070a7210 */ /* 0x000fe20007f3e0ff */
[----:B------:R-:W-:Y:S01]  /*1bb0*/  IMAD.WIDE.U32 R26, R13, 0x40, R122 ;  /* 0x000000400d1a7825 */ /* 0x000fe200078e007a */
[----:B------:R-:W-:-:S03]  /*1bc0*/  IADD3 R197, PT, PT, -R210, R121, RZ ;  /* 0x00000079d2c57210 */ /* 0x000fc60007ffe1ff */
[----:B------:R-:W-:Y:S01]  /*1bd0*/  VIADD R6, R122, 0x20 ;  /* 0x000000207a067836 */ /* 0x000fe20000000000 */
[----:B------:R-:W-:Y:S01]  /*1be0*/  LOP3.LUT R208, R208, 0x18, R207, 0xf8, !PT ;  /* 0x00000018d0d07812 */ /* 0x000fe200078ef8cf */
[----:B------:R-:W1:Y:S01]  /*1bf0*/  S2UR UR6, SR_CgaCtaId ;  /* 0x00000000000679c3 */ /* 0x000e620000008800 */
[----:B------:R-:W-:Y:S02]  /*1c00*/  SHF.R.S32.HI R9, RZ, 0x1f, R211 ;  /* 0x0000001fff097819 */ /* 0x000fe400000114d3 */
[----:B------:R-:W-:Y:S02]  /*1c10*/  ISETP.GE.AND P4, PT, R6, R197, PT ;  /* 0x000000c50600720c */ /* 0x000fe40003f86270 */
[----:B------:R-:W-:Y:S01]  /*1c20*/  LOP3.LUT R14, R208, R7, RZ, 0x3c, !PT ;  /* 0x00000007d00e7212 */ /* 0x000fe200078e3cff */
[----:B------:R-:W-:Y:S01]  /*1c30*/  IMAD.WIDE.U32 R28, R122, R54, R28 ;  /* 0x000000367a1c7225 */ /* 0x000fe200078e001c */
[----:B------:R-:W-:-:S03]  /*1c40*/  UMOV UR7, 0x400 ;  /* 0x0000040000077882 */ /* 0x000fc60000000000 */
[----:B------:R-:W-:Y:S01]  /*1c50*/  VIADD R166, R164, 0xffffffff ;  /* 0xffffffffa4a67836 */ /* 0x000fe20000000000 */
[----:B------:R-:W-:-:S04]  /*1c60*/  LOP3.LUT R117, R209, 0x1f20, RZ, 0xc0, !PT ;  /* 0x00001f20d1757812 */ /* 0x000fc800078ec0ff */
[----:B------:R-:W-:Y:S02]  /*1c70*/  SHF.L.U32 R116, R166, 0x7, RZ ;  /* 0x00000007a6747819 */ /* 0x000fe400000006ff */
[----:B------:R-:W-:Y:S01]  /*1c80*/  LOP3.LUT R117, R117, R14, RZ, 0xfc, !PT ;  /* 0x0000000e75757212 */ /* 0x000fe200078efcff */
[----:B-1----:R-:W-:-:S06]  /*1c90*/  ULEA UR6, UR6, UR7, 0x18 ;  /* 0x0000000706067291 */ /* 0x002fcc000f8ec0ff */
[----:B------:R-:W-:-:S05]  /*1ca0*/  MOV R196, UR6 ;  /* 0x0000000600c47c02 */ /* 0x000fca0008000f00 */
[----:B------:R-:W-:Y:S02]  /*1cb0*/  IMAD R117, R117, 0x2, R196 ;  /* 0x0000000275757824 */ /* 0x000fe400078e02c4 */
[----:B--2---:R-:W-:-:S04]  /*1cc0*/  @P0 IMAD.WIDE.U32 R30, R22, R8, RZ ;  /* 0x00000008161e0225 */ /* 0x004fc800078e00ff */
[----:B------:R-:W-:Y:S02]  /*1cd0*/  @P0 IMAD R11, R23, R8, RZ ;  /* 0x00000008170b0224 */ /* 0x000fe400078e02ff */
[----:B---3--:R-:W-:Y:S01]  /*1ce0*/  @!P0 IMAD.WIDE.U32 R12, R24, R213, RZ ;  /* 0x000000d5180c8225 */ /* 0x008fe200078e00ff */
[----:B------:R-:W-:-:S03]  /*1cf0*/  @P0 MOV R12, R30 ;  /* 0x0000001e000c0202 */ /* 0x000fc60000000f00 */
[----:B------:R-:W-:Y:S01]  /*1d00*/  @!P0 IMAD R24, R25, R213, RZ ;  /* 0x000000d519188224 */ /* 0x000fe200078e02ff */
[----:B------:R-:W-:Y:S01]  /*1d10*/  IADD3 R12, P2, PT, R7, R12, RZ ;  /* 0x0000000c070c7210 */ /* 0x000fe20007f5e0ff */
[----:B------:R-:W-:-:S03]  /*1d20*/  IMAD R7, R21, R211, RZ ;  /* 0x000000d315077224 */ /* 0x000fc600078e02ff */
[----:B------:R-:W-:Y:S02]  /*1d30*/  @!P0 IADD3 R8, PT, PT, R13, R24, RZ ;  /* 0x000000180d088210 */ /* 0x000fe40007ffe0ff */
[----:B------:R-:W-:Y:S02]  /*1d40*/  @P0 IADD3 R8, PT, PT, R31, R11, RZ ;  /* 0x0000000b1f080210 */ /* 0x000fe40007ffe0ff */
[----:B------:R-:W-:Y:S01]  /*1d50*/  IADD3.X R11, PT, PT, RZ, R0, RZ, P1, !PT ;  /* 0x00000000ff0b7210 */ /* 0x000fe20000ffe4ff */
[----:B------:R-:W-:Y:S01]  /*1d60*/  IMAD R7, R20, R9, R7 ;  /* 0x0000000914077224 */ /* 0x000fe200078e0207 */
[C---:B------:R-:W-:Y:S01]  /*1d70*/  ISETP.GE.AND P0, PT, R122.reuse, R197, PT ;  /* 0x000000c57a00720c */ /* 0x040fe20003f06270 */
[----:B------:R-:W-:Y:S01]  /*1d80*/  IMAD R9, R199, R122, RZ ;  /* 0x0000007ac7097224 */ /* 0x000fe200078e02ff */
[----:B------:R-:W-:Y:S01]  /*1d90*/  IADD3.X R13, PT, PT, RZ, R8, RZ, P2, !PT ;  /* 0x00000008ff0d7210 */ /* 0x000fe200017fe4ff */
[----:B------:R-:W-:Y:S01]  /*1da0*/  IMAD.WIDE.U32 R10, R122, R198, R10 ;  /* 0x000000c67a0a7225 */ /* 0x000fe200078e000a */
[----:B------:R-:W-:-:S03]  /*1db0*/  @!P4 IADD3 R0, P1, PT, R26, 0x20, RZ ;  /* 0x000000201a00c810 */ /* 0x000fc60007f3e0ff */
[----:B------:R-:W-:Y:S01]  /*1dc0*/  IMAD.IADD R9, R11, 0x1, R9 ;  /* 0x000000010b097824 */ /* 0x000fe200078e0209 */
[----:B----4-:R-:W-:Y:S01]  /*1dd0*/  LEA R202, P3, R10, R18, 0x1 ;  /* 0x000000120aca7211 */ /* 0x010fe200078608ff */
[----:B------:R-:W-:-:S03]  /*1de0*/  IMAD.WIDE.U32 R20, R211, R20, R12 ;  /* 0x00000014d3147225 */ /* 0x000fc600078e000c */
[----:B------:R-:W-:Y:S01]  /*1df0*/  LEA.HI.X R203, R10, R19, R9, 0x1, P3 ;  /* 0x000000130acb7211 */ /* 0x000fe200018f0c09 */
[----:B------:R-:W-:Y:S01]  /*1e00*/  IMAD R8, R55, R122, RZ ;  /* 0x0000007a37087224 */ /* 0x000fe200078e02ff */
[----:B------:R-:W-:Y:S01]  /*1e10*/  IADD3 R21, PT, PT, R21, R7, RZ ;  /* 0x0000000715157210 */ /* 0x000fe20007ffe0ff */
[----:B------:R-:W-:Y:S02]  /*1e20*/  @!P4 IMAD.X R9, RZ, RZ, R27, P1 ;  /* 0x000000ffff09c224 */ /* 0x000fe400008e061b */
[----:B------:R-:W-:Y:S01]  /*1e30*/  @!P0 IMAD R7, R27, R22, RZ ;  /* 0x000000161b078224 */ /* 0x000fe200078e02ff */
[----:B------:R-:W-:Y:S01]  /*1e40*/  @!P4 MOV R10, R20 ;  /* 0x00000014000ac202 */ /* 0x000fe20000000f00 */
[----:B------:R-:W-:Y:S01]  /*1e50*/  @!P4 IMAD R9, R9, R22, RZ ;  /* 0x000000160909c224 */ /* 0x000fe200078e02ff */
[----:B------:R-:W-:Y:S01]  /*1e60*/  @!P4 MOV R11, R21 ;  /* 0x00000015000bc202 */ /* 0x000fe20000000f00 */
[C---:B------:R-:W-:Y:S01]  /*1e70*/  @!P0 IMAD R7, R26.reuse, R23, R7 ;  /* 0x000000171a078224 */ /* 0x040fe200078e0207 */
[----:B------:R-:W-:Y:S01]  /*1e80*/  IADD3 R205, PT, PT, R29, R8, RZ ;  /* 0x000000081dcd7210 */ /* 0x000fe20007ffe0ff */
[----:B------:R-:W-:Y:S01]  /*1e90*/  @!P0 IMAD.WIDE.U32 R20, R26, R22, R20 ;  /* 0x000000161a148225 */ /* 0x000fe200078e0014 */
[----:B------:R-:W-:-:S03]  /*1ea0*/  LEA R204, P2, R28, R16, 0x1 ;  /* 0x000000101ccc7211 */ /* 0x000fc600078408ff */
[-C--:B------:R-:W-:Y:S01]  /*1eb0*/  @!P4 IMAD R9, R23, R0.reuse, R9 ;  /* 0x000000001709c224 */ /* 0x080fe200078e0209 */
[----:B------:R-:W-:Y:S01]  /*1ec0*/  LEA.HI.X R205, R28, R17, R205, 0x1, P2 ;  /* 0x000000111ccd7211 */ /* 0x000fe200010f0ccd */
[----:B------:R-:W-:Y:S01]  /*1ed0*/  @!P4 IMAD.WIDE.U32 R22, R22, R0, R10 ;  /* 0x000000001616c225 */ /* 0x000fe200078e000a */
[----:B------:R-:W-:Y:S02]  /*1ee0*/  @!P0 IADD3 R7, PT, PT, R21, R7, RZ ;  /* 0x0000000715078210 */ /* 0x000fe40007ffe0ff */
[----:B------:R-:W-:-:S04]  /*1ef0*/  @!P0 LEA R10, P2, R20, R4, 0x1 ;  /* 0x00000004140a8211 */ /* 0x000fc800078408ff */
        /* <DEDUP_REMOVED lines=8> */
[----:B------:R-:W-:Y:S02]  /*1f80*/  ISETP.GE.AND P3, PT, R6, R7, PT ;  /* 0x000000070600720c */ /* 0x000fe40003f66270 */
[C---:B------:R-:W-:Y:S01]  /*1f90*/  IADD3 R4, PT, PT, R122.reuse, 0x40, RZ ;  /* 0x000000407a047810 */ /* 0x040fe20007ffe0ff */
[----:B------:R-:W-:Y:S01]  /*1fa0*/  @!P0 LDGSTS.E.BYPASS.LTC128B.128 [R117+0x1000], desc[UR4][R10.64+0x40] ;  /* 0x010000400a758fae */ /* 0x000fe2000b981a04 */
[----:B------:R-:W-:-:S02]  /*1fb0*/  IADD3 R0, PT, PT, R122, 0x60, RZ ;  /* 0x000000607a007810 */ /* 0x000fc40007ffe0ff */
[----:B------:R-:W-:Y:S01]  /*1fc0*/  ISETP.GE.AND P5, PT, R122, R7, PT ;  /* 0x000000077a00720c */ /* 0x000fe20003fa6270 */
[----:B------:R1:W-:Y:S01]  /*1fd0*/  @!P0 LDGSTS.E.BYPASS.LTC128B.128 [R117+0x2000], desc[UR4][R10.64+0x80] ;  /* 0x020000800a758fae */ /* 0x0003e2000b981a04 */
[----:B------:R-:W-:Y:S02]  /*1fe0*/  @!P4 LEA.HI.X R9, R22, R5, R9, 0x1, P1 ;  /* 0x000000051609c211 */ /* 0x000fe400008f0c09 */
[-C--:B------:R-:W-:Y:S01]  /*1ff0*/  ISETP.GE.AND P1, PT, R4, R7.reuse, PT ;  /* 0x000000070400720c */ /* 0x080fe20003f26270 */
[----:B------:R-:W-:Y:S01]  /*2000*/  IMAD.SHL.U32 R5, R198, 0x20, RZ ;  /* 0x00000020c6057824 */ /* 0x000fe200078e00ff */
[----:B------:R-:W-:Y:S01]  /*2010*/  ISETP.GE.AND P0, PT, R0, R7, PT ;  /* 0x000000070000720c */ /* 0x000fe20003f06270 */
[----:B------:R-:W-:Y:S01]  /*2020*/  @!P4 LDGSTS.E.BYPASS.LTC128B.128 [R117+0x800], desc[UR4][R8.64] ;  /* 0x008000000875cfae */ /* 0x000fe2000b981a04 */
[----:B------:R-:W-:Y:S02]  /*2030*/  SHF.L.U64.HI R12, R198, 0x5, R199 ;  /* 0x00000005c60c7819 */ /* 0x000fe400000102c7 */
[C---:B------:R-:W-:Y:S01]  /*2040*/  @!P3 LEA R14, P2, R5.reuse, R202, 0x1 ;  /* 0x000000ca050eb211 */ /* 0x040fe200078408ff */
[----:B------:R-:W-:Y:S04]  /*2050*/  @!P4 LDGSTS.E.BYPASS.LTC128B.128 [R117+0x1800], desc[UR4][R8.64+0x40] ;  /* 0x018000400875cfae */ /* 0x000fe8000b981a04 */
[----:B------:R2:W-:Y:S01]  /*2060*/  @!P4 LDGSTS.E.BYPASS.LTC128B.128 [R117+0x2800], desc[UR4][R8.64+0x80] ;  /* 0x028000800875cfae */ /* 0x0005e2000b981a04 */
[----:B------:R-:W-:-:S03]  /*2070*/  @!P3 LEA.HI.X R15, R5, R203, R12, 0x1, P2 ;  /* 0x000000cb050fb211 */ /* 0x000fc600010f0c0c */
[----:B------:R-:W-:-:S04]  /*2080*/  @!P0 IMAD.WIDE.U32 R12, R198, 0xc0, R202 ;  /* 0x000000c0c60c8825 */ /* 0x000fc800078e00ca */
[----:B------:R-:W-:Y:S01]  /*2090*/  @!P0 IMAD R5, R199, 0xc0, RZ ;  /* 0x000000c0c7058824 */ /* 0x000fe200078e02ff */
[----:B-1----:R-:W-:-:S03]  /*20a0*/  @!P1 LEA R10, P2, R198, R202, 0x7 ;  /* 0x000000cac60a9211 */ /* 0x002fc600078438ff */
[----:B------:R-:W-:Y:S01]  /*20b0*/  @!P0 IMAD.IADD R17, R13, 0x1, R5 ;  /* 0x000000010d118824 */ /* 0x000fe200078e0205 */
[-C--:B------:R-:W-:Y:S02]  /*20c0*/  @!P1 LEA.HI.X R11, R198, R203.reuse, R199, 0x7, P2 ;  /* 0x000000cbc60b9211 */ /* 0x080fe400010f3cc7 */
[----:B--2---:R-:W-:Y:S02]  /*20d0*/  @!P5 MOV R8, R202 ;  /* 0x000000ca0008d202 */ /* 0x004fe40000000f00 */
[----:B------:R-:W-:-:S05]  /*20e0*/  @!P5 MOV R9, R203 ;  /* 0x000000cb0009d202 */ /* 0x000fca0000000f00 */
[----:B------:R-:W-:Y:S01]  /*20f0*/  @!P5 LDGSTS.E.BYPASS.LTC128B.128 [R117+0x3000], desc[UR4][R8.64] ;  /* 0x030000000875dfae */ /* 0x000fe2000b981a04 */
[----:B------:R-:W-:-:S03]  /*2100*/  @!P0 MOV R16, R12 ;  /* 0x0000000c00108202 */ /* 0x000fc60000000f00 */
        /* <DEDUP_REMOVED lines=12> */
[----:B------:R-:W-:-:S02]  /*21d0*/  ISETP.GE.AND P4, PT, R6, R7, PT ;  /* 0x000000070600720c */ /* 0x000fc40003f86270 */
[-C--:B------:R-:W-:Y:S01]  /*21e0*/  ISETP.GE.AND P2, PT, R0, R7.reuse, PT ;  /* 0x000000070000720c */ /* 0x080fe20003f46270 */
[----:B------:R2:W5:Y:S01]  /*21f0*/  LD.E R6, desc[UR4][R2.64+0x184] ;  /* 0x0001840402067980 */ /* 0x000562000c101900 */
[----:B------:R-:W-:Y:S02]  /*2200*/  SHF.L.U32 R0, R54, 0x5, RZ ;  /* 0x0000000536007819 */ /* 0x000fe400000006ff */
[----:B------:R-:W-:Y:S02]  /*2210*/  ISETP.GE.AND P3, PT, R4, R7, PT ;  /* 0x000000070400720c */ /* 0x000fe40003f66270 */
[----:B------:R-:W-:-:S05]  /*2220*/  SHF.L.U64.HI R4, R54, 0x5, R55 ;  /* 0x0000000536047819 */ /* 0x000fca0000010237 */
[----:B-1----:R-:W-:-:S04]  /*2230*/  @!P4 LEA R8, P1, R0, R204, 0x1 ;  /* 0x000000cc0008c211 */ /* 0x002fc800078208ff */
[----:B------:R-:W-:Y:S02]  /*2240*/  @!P4 LEA.HI.X R9, R0, R205, R4, 0x1, P1 ;  /* 0x000000cd0009c211 */ /* 0x000fe400008f0c04 */
[----:B------:R2:W5:Y:S01]  /*2250*/  LD.E R4, desc[UR4][R2.64+0x188] ;  /* 0x0001880402047980 */ /* 0x000562000c101900 */
[----:B------:R-:W-:-:S06]  /*2260*/  DEPBAR.LE SB0, 0x0 ;  /* 0x000080000000791a */ /* 0x000fcc0000000000 */
[----:B------:R-:W-:Y:S05]  /*2270*/  WARPSYNC.ALL ;  /* 0x0000000000007948 */ /* 0x000fea0003800000 */
[----:B------:R-:W-:Y:S01]  /*2280*/  BAR.SYNC.DEFER_BLOCKING 0x0 ;  /* 0x0000000000007b1d */ /* 0x000fe20000010000 */
[C---:B--2---:R-:W-:Y:S01]  /*2290*/  @!P3 LEA R14, P0, R54.reuse, R204, 0x7 ;  /* 0x000000cc360eb211 */ /* 0x044fe200078038ff */
[----:B------:R-:W-:Y:S02]  /*22a0*/  @!P2 IMAD R5, R55, 0xc0, RZ ;  /* 0x000000c03705a824 */ /* 0x000fe400078e02ff */
[C---:B------:R-:W-:Y:S01]  /*22b0*/  @!P2 IMAD.WIDE.U32 R12, R54.reuse, 0xc0, R204 ;  /* 0x000000c0360ca825 */ /* 0x040fe200078e00cc */
[----:B------:R-:W-:-:S03]  /*22c0*/  @!P3 LEA.HI.X R15, R54, R205, R55, 0x7, P0 ;  /* 0x000000cd360fb211 */ /* 0x000fc600000f3c37 */
[----:B------:R-:W-:Y:S01]  /*22d0*/  @!P2 IMAD.IADD R13, R13, 0x1, R5 ;  /* 0x000000010d0da824 */ /* 0x000fe200078e0205 */
        /* <DEDUP_REMOVED lines=38> */
[C---:B------:R-:W-:Y:S02]  /*2540*/  SHF.L.U32 R11, R207.reuse, 0x4, RZ ;  /* 0x00000004cf0b7819 */ /* 0x040fe400000006ff */
[----:B------:R-:W-:Y:S01]  /*2550*/  SHF.R.U32.HI R52, RZ, 0x1, R207 ;  /* 0x00000001ff347819 */ /* 0x000fe200000116cf */
[----:B------:R-:W-:Y:S01]  /*2560*/  IMAD.SHL.U32 R200, R207, 0x4, RZ ;  /* 0x00000004cfc87824 */ /* 0x000fe200078e00ff */
[----:B------:R-:W-:Y:S01]  /*2570*/  LOP3.LUT R5, R118, 0xc0, RZ, 0xc0, !PT ;  /* 0x000000c076057812 */ /* 0x000fe200078ec0ff */
[----:B------:R-:W0:Y:S01]  /*2580*/  LDGDEPBAR ;  /* 0x00000000000079af */ /* 0x000e220000000000 */
[----:B-1----:R-:W-:Y:S02]  /*2590*/  LOP3.LUT R9, R11, 0x3e00, RZ, 0xc0, !PT ;  /* 0x00003e000b097812 */ /* 0x002fe400078ec0ff */
[----:B------:R-:W-:Y:S02]  /*25a0*/  LOP3.LUT R7, R5, 0x8, R52, 0xf8, !PT ;  /* 0x0000000805077812 */ /* 0x000fe400078ef834 */
[----:B------:R-:W-:-:S02]  /*25b0*/  LOP3.LUT R11, R11, 0x100, RZ, 0xc0, !PT ;  /* 0x000001000b0b7812 */ /* 0x000fc400078ec0ff */
[--C-:B------:R-:W-:Y:S02]  /*25c0*/  LOP3.LUT R9, R9, 0x20, R118.reuse, 0xf8, !PT ;  /* 0x0000002009097812 */ /* 0x100fe400078ef876 */
[----:B------:R-:W-:Y:S02]  /*25d0*/  LOP3.LUT R5, R5, 0x8, R207, 0xf8, !PT ;  /* 0x0000000805057812 */ /* 0x000fe400078ef8cf */
[----:B------:R-:W-:Y:S02]  /*25e0*/  LOP3.LUT R8, R11, 0x20, R118, 0xf8, !PT ;  /* 0x000000200b087812 */ /* 0x000fe400078ef876 */
[----:B------:R-:W-:Y:S02]  /*25f0*/  LOP3.LUT R7, R7, 0x18, R200, 0x78, !PT ;  /* 0x0000001807077812 */ /* 0x000fe400078e78c8 */
[----:B------:R-:W-:Y:S02]  /*2600*/  LOP3.LUT R10, R9, 0x100, R118, 0xf8, !PT ;  /* 0x00000100090a7812 */ /* 0x000fe400078ef876 */
[----:B------:R-:W-:-:S02]  /*2610*/  LOP3.LUT R5, R5, 0x18, R200, 0x78, !PT ;  /* 0x0000001805057812 */ /* 0x000fc400078e78c8 */
[----:B------:R-:W-:Y:S02]  /*2620*/  LOP3.LUT R195, R10, R7, RZ, 0xfc, !PT ;  /* 0x000000070ac37212 */ /* 0x000fe400078efcff */
[----:B------:R-:W-:Y:S02]  /*2630*/  LOP3.LUT R5, R8, R5, RZ, 0xfc, !PT ;  /* 0x0000000508057212 */ /* 0x000fe400078efcff */
[-C--:B------:R-:W-:Y:S02]  /*2640*/  LEA R195, R195, R196.reuse, 0x1 ;  /* 0x000000c4c3c37211 */ /* 0x080fe400078e08ff */
[----:B------:R-:W-:-:S03]  /*2650*/  LEA R194, R5, R196, 0x1 ;  /* 0x000000c405c27211 */ /* 0x000fc600078e08ff */
[----:B------:R-:W-:Y:S04]  /*2660*/  LDSM.16.M88.4 R36, [R195] ;  /* 0x00000000c324783b */ /* 0x000fe80000000200 */
[----:B------:R-:W1:Y:S01]  /*2670*/  LDSM.16.M88.4 R88, [R194+0x3400] ;  /* 0x00340000c258783b */ /* 0x000e620000000200 */
[----:B------:R-:W-:Y:S01]  /*2680*/  IMAD.MOV.U32 R5, RZ, RZ, 0x10 ;  /* 0x00000010ff057424 */ /* 0x000fe200078e00ff */
[----:B------:R-:W-:Y:S02]  /*2690*/  LOP3.LUT P0, RZ, R207, 0x4, RZ, 0xc0, !PT ;  /* 0x00000004cfff7812 */ /* 0x000fe4000780c0ff */
[----:B------:R-:W4:Y:S02]  /*26a0*/  LDSM.16.M88.4 R28, [R194+0x3000] ;  /* 0x00300000c21c783b */ /* 0x000f240000000200 */
[----:B------:R-:W-:-:S02]  /*26b0*/  SEL R5, R5, 0xfffffff0, !P0 ;  /* 0xfffffff005057807 */ /* 0x000fc40004000000 */
[----:B------:R-:W4:Y:S02]  /*26c0*/  LDSM.16.M88.4 R80, [R194+0x3800] ;  /* 0x00380000c250783b */ /* 0x000f240000000200 */
[C---:B------:R-:W-:Y:S02]  /*26d0*/  LEA R193, R5.reuse, R195, 0x1 ;  /* 0x000000c305c17211 */ /* 0x040fe400078e08ff */
[----:B------:R-:W4:Y:S01]  /*26e0*/  LDSM.16.M88.4 R72, [R194+0x3c00] ;  /* 0x003c0000c248783b */ /* 0x000f220000000200 */
[----:B------:R-:W-:-:S03]  /*26f0*/  LEA R119, R5, R194, 0x1 ;  /* 0x000000c205777211 */ /* 0x000fc600078e08ff */
[----:B------:R-:W4:Y:S04]  /*2700*/  LDSM.16.M88.4 R64, [R194+0x4000] ;  /* 0x00400000c240783b */ /* 0x000f280000000200 */
[----:B------:R-:W4:Y:S04]  /*2710*/  LDSM.16.M88.4 R56, [R194+0x4400] ;  /* 0x00440000c238783b */ /* 0x000f280000000200 */
[----:B------:R-:W4:Y:S04]  /*2720*/  LDSM.16.M88.4 R44, [R194+0x4800] ;  /* 0x00480000c22c783b */ /* 0x000f280000000200 */
[----:B--2---:R-:W2:Y:S04]  /*2730*/  LDSM.16.M88.4 R12, [R194+0x4c00] ;  /* 0x004c0000c20c783b */ /* 0x004ea80000000200 */
[----:B------:R-:W-:Y:S04]  /*2740*/  LDSM.16.M88.4 R8, [R193] ;  /* 0x00000000c108783b */ /* 0x000fe80000000200 */
[----:B------:R-:W2:Y:S04]  /*2750*/  LDSM.16.M88.4 R96, [R119+0x3400] ;  /* 0x003400007760783b */ /* 0x000ea80000000200 */
[----:B------:R-:W2:Y:S01]  /*2760*/  LDSM.16.M88.4 R24, [R119+0x3000] ;  /* 0x003000007718783b */ /* 0x000ea20000000200 */
[C---:B-1----:R-:W-:Y:S03]  /*2770*/  HMMA.16816.F32 R92, R36.reuse, R88, RZ ;  /* 0x00000058245c723c */ /* 0x042fe600000018ff */
[----:B------:R-:W1:Y:S04]  /*2780*/  LDSM.16.M88.4 R20, [R119+0x3800] ;  /* 0x003800007714783b */ /* 0x000e680000000200 */
        /* <DEDUP_REMOVED lines=23> */
[----:B------:R-:W4:Y:S07]  /*2900*/  LDSM.16.M88.4 R96, [R194+0x5000] ;  /* 0x00500000c260783b */ /* 0x000f2e0000000200 */
        /* <DEDUP_REMOVED lines=23> */
[----:B------:R-:W1:Y:S07]  /*2a80*/  LDSM.16.M88.4 R104, [R119+0x5400] ;  /* 0x005400007768783b */ /* 0x000e6e0000000200 */
[C---:B--2---:R-:W-:Y:S08]  /*2a90*/  HMMA.16816.F32 R40, R8.reuse, R12, R40 ;  /* 0x0000000c0828723c */ /* 0x044ff00000001828 */
[----:B------:R-:W-:Y:S01]  /*2aa0*/  HMMA.16816.F32 R36, R8, R14, R36 ;  /* 0x0000000e0824723c */ /* 0x000fe20000001824 */
[----:B------:R-:W-:Y:S04]  /*2ab0*/  LDSM.16.M88.4 R12, [R193+0x2000] ;  /* 0x00200000c10c783b */ /* 0x000fe80000000200 */
[----:B------:R-:W2:Y:S03]  /*2ac0*/  LDSM.16.M88.4 R8, [R119+0x7000] ;  /* 0x007000007708783b */ /* 0x000ea60000000200 */
[----:B---3--:R-:W-:Y:S08]  /*2ad0*/  HMMA.16816.F32 R16, R32, R112, R16 ;  /* 0x000000702010723c */ /* 0x008ff00000001810 */
[C---:B------:R-:W-:Y:S08]  /*2ae0*/  HMMA.16816.F32 R84, R108.reuse, R100, R84 ;  /* 0x000000646c54723c */ /* 0x040ff00000001854 */
[----:B------:R-:W-:Y:S08]  /*2af0*/  HMMA.16816.F32 R80, R108, R102, R80 ;  /* 0x000000666c50723c */ /* 0x000ff00000001850 */
[----:B------:R-:W-:Y:S08]  /*2b00*/  HMMA.16816.F32 R28, R32, R114, R28 ;  /* 0x00000072201c723c */ /* 0x000ff0000000181c */
[----:B----4-:R-:W-:Y:S01]  /*2b10*/  HMMA.16816.F32 R100, R108, R96, R76 ;  /* 0x000000606c64723c */ /* 0x010fe2000000184c */
[----:B------:R-:W3:Y:S07]  /*2b20*/  LDSM.16.M88.4 R76, [R194+0x7400] ;  /* 0x00740000c24c783b */ /* 0x000eee0000000200 */
[C---:B-1----:R-:W-:Y:S08]  /*2b30*/  HMMA.16816.F32 R16, R24.reuse, R20, R16 ;  /* 0x000000141810723c */ /* 0x042ff00000001810 */
[----:B------:R-:W-:Y:S01]  /*2b40*/  HMMA.16816.F32 R28, R24, R22, R28 ;  /* 0x00000016181c723c */ /* 0x000fe2000000181c */
[----:B------:R-:W1:Y:S07]  /*2b50*/  LDSM.16.M88.4 R20, [R194+0x6000] ;  /* 0x00600000c214783b */ /* 0x000e6e0000000200 */
[C---:B------:R-:W-:Y:S01]  /*2b60*/  HMMA.16816.F32 R112, R32.reuse, R104, R92 ;  /* 0x000000682070723c */ /* 0x040fe2000000185c */
[----:B------:R-:W-:Y:S07]  /*2b70*/  LDSM.16.M88.4 R92, [R119+0x7400] ;  /* 0x00740000775c783b */ /* 0x000fee0000000200 */
[----:B------:R-:W-:Y:S08]  /*2b80*/  HMMA.16816.F32 R88, R32, R106, R88 ;  /* 0x0000006a2058723c */ /* 0x000ff00000001858 */
[C---:B--2---:R-:W-:Y:S08]  /*2b90*/  HMMA.16816.F32 R16, R12.reuse, R8, R16 ;  /* 0x000000080c10723c */ /* 0x044ff00000001810 */
[----:B------:R-:W-:Y:S01]  /*2ba0*/  HMMA.16816.F32 R28, R12, R10, R28 ;  /* 0x0000000a0c1c723c */ /* 0x000fe2000000181c */
[----:B------:R-:W2:Y:S07]  /*2bb0*/  LDSM.16.M88.4 R8, [R119+0x5800] ;  /* 0x005800007708783b */ /* 0x000eae0000000200 */
[C---:B---3--:R-:W-:Y:S08]  /*2bc0*/  HMMA.16816.F32 R112, R24.reuse, R76, R112 ;  /* 0x0000004c1870723c */ /* 0x048ff00000001870 */
[----:B------:R-:W-:Y:S01]  /*2bd0*/  HMMA.16816.F32 R88, R24, R78, R88 ;  /* 0x0000004e1858723c */ /* 0x000fe20000001858 */
[----:B------:R-:W3:Y:S01]  /*2be0*/  LDSM.16.M88.4 R76, [R194+0x6400] ;  /* 0x00640000c24c783b */ /* 0x000ee20000000200 */
[-C--:B------:R-:W-:Y:S01]  /*2bf0*/  FMUL.FTZ R16, R16, R0.reuse ;  /* 0x0000000010107220 */ /* 0x080fe20000410000 */
[-C--:B------:R-:W-:Y:S01]  /*2c00*/  FMUL.FTZ R120, R17, R0.reuse ;  /* 0x0000000011787220 */ /* 0x080fe20000410000 */
[-C--:B------:R-:W-:Y:S01]  /*2c10*/  FMUL.FTZ R105, R18, R0.reuse ;  /* 0x0000000012697220 */ /* 0x080fe20000410000 */
[-C--:B------:R-:W-:Y:S01]  /*2c20*/  FMUL.FTZ R106, R19, R0.reuse ;  /* 0x00000000136a7220 */ /* 0x080fe20000410000 */
[----:B------:R4:W2:Y:S02]  /*2c30*/  MUFU.TANH R104, R16 ;  /* 0x0000001000687308 */ /* 0x0008a40000002400 */
[C---:B-1----:R-:W-:Y:S08]  /*2c40*/  HMMA.16816.F32 R68, R108.reuse, R20, R68 ;  /* 0x000000146c44723c */ /* 0x042ff00000001844 */
[C---:B------:R-:W-:Y:S01]  /*2c50*/  HMMA.16816.F32 R64, R108.reuse, R22, R64 ;  /* 0x000000166c40723c */ /* 0x040fe20000001840 */
[----:B------:R-:W-:Y:S04]  /*2c60*/  LDSM.16.M88.4 R20, [R119+0x5c00] ;  /* 0x005c00007714783b */ /* 0x000fe80000000200 */
[----:B----4-:R-:W1:Y:S03]  /*2c70*/  LDSM.16.M88.4 R16, [R194+0x7800] ;  /* 0x00780000c210783b */ /* 0x010e660000000200 */
[----:B------:R-:W-:Y:S08]  /*2c80*/  HMMA.16816.F32 R72, R108, R98, R72 ;  /* 0x000000626c48723c */ /* 0x000ff00000001848 */
[C---:B--2---:R-:W-:Y:S01]  /*2c90*/  HMMA.16816.F32 R96, R32.reuse, R8, R84 ;  /* 0x000000082060723c */ /* 0x044fe20000001854 */
[----:B------:R-:W2:Y:S07]  /*2ca0*/  LDSM.16.M88.4 R84, [R119+0x7800] ;  /* 0x007800007754783b */ /* 0x000eae0000000200 */
[----:B------:R-:W-:Y:S01]  /*2cb0*/  HMMA.16816.F32 R80, R32, R10, R80 ;  /* 0x0000000a2050723c */ /* 0x000fe20000001850 */
[----:B------:R-:W4:Y:S07]  /*2cc0*/  LDSM.16.M88.4 R8, [R194+0x7c00] ;  /* 0x007c0000c208783b */ /* 0x000f2e0000000200 */
[C---:B---3--:R-:W-:Y:S08]  /*2cd0*/  HMMA.16816.F32 R60, R108.reuse, R76, R60 ;  /* 0x0000004c6c3c723c */ /* 0x048ff0000000183c */
[----:B------:R-:W-:Y:S01]  /*2ce0*/  HMMA.16816.F32 R56, R108, R78, R56 ;  /* 0x0000004e6c38723c */ /* 0x000fe20000001838 */
[----:B------:R-:W3:Y:S07]  /*2cf0*/  LDSM.16.M88.4 R76, [R119+0x6000] ;  /* 0x00600000774c783b */ /* 0x000eee0000000200 */
[C---:B-1----:R-:W-:Y:S08]  /*2d00*/  HMMA.16816.F32 R96, R24.reuse, R16, R96 ;  /* 0x000000101860723c */ /* 0x042ff00000001860 */
[----:B------:R-:W-:Y:S01]  /*2d10*/  HMMA.16816.F32 R80, R24, R18, R80 ;  /* 0x000000121850723c */ /* 0x000fe20000001850 */
[----:B------:R-:W1:Y:S07]  /*2d20*/  LDSM.16.M88.4 R16, [R194+0x6800] ;  /* 0x00680000c210783b */ /* 0x000e6e0000000200 */
[C---:B------:R-:W-:Y:S08]  /*2d30*/  HMMA.16816.F32 R100, R32.reuse, R20, R100 ;  /* 0x000000142064723c */ /* 0x040ff00000001864 */
[----:B------:R-:W-:Y:S01]  /*2d40*/  HMMA.16816.F32 R72, R32, R22, R72 ;  /* 0x000000162048723c */ /* 0x000fe20000001848 */
[----:B------:R-:W1:Y:S07]  /*2d50*/  LDSM.16.M88.4 R20, [R194+0x8000] ;  /* 0x00800000c214783b */ /* 0x000e6e0000000200 */
[C---:B--2---:R-:W-:Y:S08]  /*2d60*/  HMMA.16816.F32 R96, R12.reuse, R84, R96 ;  /* 0x000000540c60723c */ /* 0x044ff00000001860 */
[----:B------:R-:W-:Y:S08]  /*2d70*/  HMMA.16816.F32 R80, R12, R86, R80 ;  /* 0x000000560c50723c */ /* 0x000ff00000001850 */
[C---:B----4-:R-:W-:Y:S08]  /*2d80*/  HMMA.16816.F32 R100, R24.reuse, R8, R100 ;  /* 0x000000081864723c */ /* 0x050ff00000001864 */
[----:B------:R-:W-:Y:S01]  /*2d90*/  HMMA.16816.F32 R72, R24, R10, R72 ;  /* 0x0000000a1848723c */ /* 0x000fe20000001848 */
[----:B------:R-:W2:Y:S07]  /*2da0*/  LDSM.16.M88.4 R8, [R119+0x6400] ;  /* 0x006400007708783b */ /* 0x000eae0000000200 */
[C---:B---3--:R-:W-:Y:S01]  /*2db0*/  HMMA.16816.F32 R84, R32.reuse, R76, R68 ;  /* 0x0000004c2054723c */ /* 0x048fe20000001844 */
[----:B------:R-:W3:Y:S07]  /*2dc0*/  LDSM.16.M88.4 R68, [R119+0x8000] ;  /* 0x008000007744783b */ /* 0x000eee0000000200 */
[----:B------:R-:W-:Y:S01]  /*2dd0*/  HMMA.16816.F32 R64, R32, R78, R64 ;  /* 0x0000004e2040723c */ /* 0x000fe20000001840 */
[-C--:B------:R-:W-:Y:S01]  /*2de0*/  FMUL.FTZ R28, R28, R0.reuse ;  /* 0x000000001c1c7220 */ /* 0x080fe20000410000 */
[-C--:B------:R-:W-:Y:S01]  /*2df0*/  FMUL.FTZ R29, R29, R0.reuse ;  /* 0x000000001d1d7220 */ /* 0x080fe20000410000 */
[-C--:B------:R-:W-:Y:S01]  /*2e00*/  FMUL.FTZ R30, R30, R0.reuse ;  /* 0x000000001e1e7220 */ /* 0x080fe20000410000 */
[-C--:B------:R-:W-:Y:S01]  /*2e10*/  FMUL.FTZ R31, R31, R0.reuse ;  /* 0x000000001f1f7220 */ /* 0x080fe20000410000 */
[----:B------:R-:W4:Y:S01]  /*2e20*/  MUFU.TANH R107, R28 ;  /* 0x0000001c006b7308 */ /* 0x000f220000002400 */
[----:B------:R-:W-:Y:S02]  /*2e30*/  LDSM.16.M88.4 R76, [R119+0x6800] ;  /* 0x00680000774c783b */ /* 0x000fe40000000200 */
[----:B------:R-:W-:Y:S05]  /*2e40*/  HMMA.16816.F32 R112, R12, R92, R112 ;  /* 0x0000005c0c70723c */ /* 0x000fea0000001870 */
[----:B------:R-:W2:Y:S03]  /*2e50*/  MUFU.TANH R123, R29 ;  /* 0x0000001d007b7308 */ /* 0x000ea60000002400 */
[C---:B-1----:R-:W-:Y:S05]  /*2e60*/  HMMA.16816.F32 R48, R108.reuse, R16, R48 ;  /* 0x000000106c30723c */ /* 0x042fea0000001830 */
[----:B------:R-:W1:Y:S03]  /*2e70*/  MUFU.TANH R92, R30 ;  /* 0x0000001e005c7308 */ /* 0x000e660000002400 */
[----:B------:R-:W-:Y:S01]  /*2e80*/  HMMA.16816.F32 R44, R108, R18, R44 ;  /* 0x000000126c2c723c */ /* 0x000fe2000000182c */
[----:B------:R-:W-:Y:S04]  /*2e90*/  LDSM.16.M88.4 R16, [R194+0x6c00] ;  /* 0x006c0000c210783b */ /* 0x000fe80000000200 */
[----:B------:R4:W1:Y:S03]  /*2ea0*/  MUFU.TANH R93, R31 ;  /* 0x0000001f005d7308 */ /* 0x0008660000002400 */
[C---:B------:R-:W-:Y:S08]  /*2eb0*/  HMMA.16816.F32 R84, R24.reuse, R20, R84 ;  /* 0x000000141854723c */ /* 0x040ff00000001854 */
[----:B------:R-:W-:Y:S01]  /*2ec0*/  HMMA.16816.F32 R64, R24, R22, R64 ;  /* 0x000000161840723c */ /* 0x000fe20000001840 */
[----:B------:R-:W-:Y:S04]  /*2ed0*/  LDSM.16.M88.4 R20, [R119+0x8400] ;  /* 0x008400007714783b */ /* 0x000fe80000000200 */
[----:B----4-:R-:W4:Y:S03]  /*2ee0*/  LDSM.16.M88.4 R28, [R119+0x7c00] ;  /* 0x007c0000771c783b */ /* 0x010f260000000200 */
[C---:B--2---:R-:W-:Y:S08]  /*2ef0*/  HMMA.16816.F32 R60, R32.reuse, R8, R60 ;  /* 0x00000008203c723c */ /* 0x044ff0000000183c */
[----:B------:R-:W-:Y:S01]  /*2f00*/  HMMA.16816.F32 R56, R32, R10, R56 ;  /* 0x0000000a2038723c */ /* 0x000fe20000001838 */
[----:B------:R-:W2:Y:S07]  /*2f10*/  LDSM.16.M88.4 R8, [R194+0x8800] ;  /* 0x00880000c208783b */ /* 0x000eae0000000200 */
[C---:B---3--:R-:W-:Y:S08]  /*2f20*/  HMMA.16816.F32 R84, R12.reuse, R68, R84 ;  /* 0x000000440c54723c */ /* 0x048ff00000001854 */
[C---:B------:R-:W-:Y:S01]  /*2f30*/  HMMA.16816.F32 R64, R12.reuse, R70, R64 ;  /* 0x000000460c40723c */ /* 0x040fe20000001840 */
[----:B------:R-:W3:Y:S07]  /*2f40*/  LDSM.16.M88.4 R68, [R119+0x6c00] ;  /* 0x006c00007744783b */ /* 0x000eee0000000200 */
[C---:B------:R-:W-:Y:S08]  /*2f50*/  HMMA.16816.F32 R88, R12.reuse, R94, R88 ;  /* 0x0000005e0c58723c */ /* 0x040ff00000001858 */
[C---:B----4-:R-:W-:Y:S08]  /*2f60*/  HMMA.16816.F32 R72, R12.reuse, R30, R72 ;  /* 0x0000001e0c48723c */ /* 0x050ff00000001848 */
[----:B------:R-:W-:Y:S01]  /*2f70*/  HMMA.16816.F32 R100, R12, R28, R100 ;  /* 0x0000001c0c64723c */ /* 0x000fe20000001864 */
[----:B------:R-:W4:Y:S07]  /*2f80*/  LDSM.16.M88.4 R28, [R194+0x8400] ;  /* 0x00840000c21c783b */ /* 0x000f2e0000000200 */
[----:B------:R-:W-:Y:S08]  /*2f90*/  HMMA.16816.F32 R40, R108, R16, R40 ;  /* 0x000000106c28723c */ /* 0x000ff00000001828 */
[----:B------:R-:W-:Y:S08]  /*2fa0*/  HMMA.16816.F32 R48, R32, R76, R48 ;  /* 0x0000004c2030723c */ /* 0x000ff00000001830 */
[----:B------:R-:W-:Y:S01]  /*2fb0*/  HMMA.16816.F32 R36, R108, R18, R36 ;  /* 0x000000126c24723c */ /* 0x000fe20000001824 */
[----:B------:R-:W1:Y:S07]  /*2fc0*/  LDSM.16.M88.4 R16, [R194+0x8c00] ;  /* 0x008c0000c210783b */ /* 0x000e6e0000000200 */
        /* <DEDUP_REMOVED lines=21> */
[----:B------:R-:W1:Y:S01]  /*3120*/  MUFU.TANH R124, R72 ;  /* 0x00000048007c7308 */ /* 0x000e620000002400 */
[C---:B--2---:R-:W-:Y:S07]  /*3130*/  HMMA.16816.F32 R48, R24.reuse, R8, R48 ;  /* 0x000000081830723c */ /* 0x044fee0000001830 */
[----:B------:R-:W2:Y:S01]  /*3140*/  MUFU.TANH R125, R73 ;  /* 0x00000049007d7308 */ /* 0x000ea20000002400 */
[----:B------:R-:W-:Y:S01]  /*3150*/  HMMA.16816.F32 R44, R24, R10, R44 ;  /* 0x0000000a182c723c */ /* 0x000fe2000000182c */
[----:B------:R-:W-:Y:S06]  /*3160*/  LDSM.16.M88.4 R8, [R119+0x8c00] ;  /* 0x008c00007708783b */ /* 0x000fec0000000200 */
[----:B------:R-:W1:Y:S01]  /*3170*/  MUFU.TANH R102, R74 ;  /* 0x0000004a00667308 */ /* 0x000e620000002400 */
[C---:B---3--:R-:W-:Y:S07]  /*3180*/  HMMA.16816.F32 R40, R32.reuse, R68, R40 ;  /* 0x000000442028723c */ /* 0x048fee0000001828 */
[----:B------:R3:W1:Y:S01]  /*3190*/  MUFU.TANH R103, R75 ;  /* 0x0000004b00677308 */ /* 0x0006620000002400 */
[----:B------:R-:W-:Y:S01]  /*31a0*/  HMMA.16816.F32 R36, R32, R70, R36 ;  /* 0x000000462024723c */ /* 0x000fe20000001824 */
[----:B---3--:R-:W3:Y:S07]  /*31b0*/  LDSM.16.M88.4 R72, [R119+0x8800] ;  /* 0x008800007748783b */ /* 0x008eee0000000200 */
[C---:B----4-:R-:W-:Y:S08]  /*31c0*/  HMMA.16816.F32 R60, R24.reuse, R28, R60 ;  /* 0x0000001c183c723c */ /* 0x050ff0000000183c */
[C---:B------:R-:W-:Y:S01]  /*31d0*/  HMMA.16816.F32 R56, R24.reuse, R30, R56 ;  /* 0x0000001e1838723c */ /* 0x040fe20000001838 */
[-C--:B------:R-:W-:Y:S01]  /*31e0*/  FMUL.FTZ R77, R64, R0.reuse ;  /* 0x00000000404d7220 */ /* 0x080fe20000410000 */
[-C--:B------:R-:W-:Y:S01]  /*31f0*/  FMUL.FTZ R112, R112, R0.reuse ;  /* 0x0000000070707220 */ /* 0x080fe20000410000 */
[-C--:B------:R-:W-:Y:S01]  /*3200*/  FMUL.FTZ R113, R113, R0.reuse ;  /* 0x0000000071717220 */ /* 0x080fe20000410000 */
[-C--:B------:R-:W-:Y:S01]  /*3210*/  FMUL.FTZ R97, R97, R0.reuse ;  /* 0x0000000061617220 */ /* 0x080fe20000410000 */
[-C--:B------:R-:W-:Y:S01]  /*3220*/  FMUL.FTZ R101, R101, R0.reuse ;  /* 0x0000000065657220 */ /* 0x080fe20000410000 */
[----:B------:R-:W-:Y:S01]  /*3230*/  FMUL.FTZ R76, R87, R0 ;  /* 0x00000000574c7220 */ /* 0x000fe20000410000 */
[----:B------:R-:W-:Y:S01]  /*3240*/  ISETP.GT.AND P0, PT, R166, R201, PT ;  /* 0x000000c9a600720c */ /* 0x000fe20003f04270 */
[----:B-1----:R-:W-:Y:S01]  /*3250*/  HMMA.16816.F32 R40, R24, R16, R40 ;  /* 0x000000101828723c */ /* 0x002fe20000001828 */
[----:B------:R-:W1:Y:S01]  /*3260*/  MUFU.TANH R120, R120 ;  /* 0x0000007800787308 */ /* 0x000e620000002400 */
[----:B-----5:R-:W-:Y:S01]  /*3270*/  IADD3 R4, PT, PT, R4, R53, -R121 ;  /* 0x0000003504047210 */ /* 0x020fe20007ffe879 */
[----:B------:R-:W-:-:S05]  /*3280*/  DEPBAR.LE SB0, 0x0 ;  /* 0x000080000000791a */ /* 0x000fca0000000000 */
[----:B------:R-:W-:Y:S08]  /*3290*/  HMMA.16816.F32 R36, R24, R18, R36 ;  /* 0x000000121824723c */ /* 0x000ff00000001824 */
[C---:B------:R-:W-:Y:S08]  /*32a0*/  HMMA.16816.F32 R60, R12.reuse, R20, R60 ;  /* 0x000000140c3c723c */ /* 0x040ff0000000183c */
[C---:B------:R-:W-:Y:S08]  /*32b0*/  HMMA.16816.F32 R56, R12.reuse, R22, R56 ;  /* 0x000000160c38723c */ /* 0x040ff00000001838 */
[C---:B---3--:R-:W-:Y:S08]  /*32c0*/  HMMA.16816.F32 R48, R12.reuse, R72, R48 ;  /* 0x000000480c30723c */ /* 0x048ff00000001830 */
[C---:B------:R-:W-:Y:S08]  /*32d0*/  HMMA.16816.F32 R44, R12.reuse, R74, R44 ;  /* 0x0000004a0c2c723c */ /* 0x040ff0000000182c */
[C---:B------:R-:W-:Y:S08]  /*32e0*/  HMMA.16816.F32 R40, R12.reuse, R8, R40 ;  /* 0x000000080c28723c */ /* 0x040ff00000001828 */
        /* <DEDUP_REMOVED lines=29> */
[----:B------:R-:W-:Y:S01]  /*34c0*/  LOP3.LUT R11, R122, 0x7, RZ, 0xc0, !PT ;  /* 0x000000077a0b7812 */ /* 0x000fe200078ec0ff */
[-C--:B------:R-:W-:Y:S01]  /*34d0*/  FMUL.FTZ R14, R38, R0.reuse ;  /* 0x00000000260e7220 */ /* 0x080fe20000410000 */
[----:B------:R-:W-:-:S02]  /*34e0*/  FMUL.FTZ R0, R39, R0 ;  /* 0x0000000027007220 */ /* 0x000fc40000410000 */
[----:B------:R-:W-:Y:S01]  /*34f0*/  LOP3.LUT R11, R11, 0x1f0, R52, 0xf8, !PT ;  /* 0x000001f00b0b7812 */ /* 0x000fe200078ef834 */
[----:B------:R-:W3:Y:S01]  /*3500*/  MUFU.TANH R105, R105 ;  /* 0x0000006900697308 */ /* 0x000ee20000002400 */
[----:B------:R-:W-:-:S03]  /*3510*/  LOP3.LUT R25, R118, 0x100, RZ, 0xc0, !PT ;  /* 0x0000010076197812 */ /* 0x000fc600078ec0ff */
[----:B------:R-:W-:-:S04]  /*3520*/  IMAD.IADD R11, R210, 0x1, R11 ;  /* 0x00000001d20b7824 */ /* 0x000fc800078e020b */
[----:B------:R-:W4:Y:S01]  /*3530*/  MUFU.TANH R106, R106 ;  /* 0x0000006a006a7308 */ /* 0x000f220000002400 */
[----:B------:R-:W-:-:S07]  /*3540*/  IADD3 R6, PT, PT, R53, -R121, -R6 ;  /* 0x8000007935067210 */ /* 0x000fce0007ffe806 */
[----:B------:R-:W1:Y:S01]  /*3550*/  MUFU.TANH R112, R112 ;  /* 0x0000007000707308 */ /* 0x000e620000002400 */
[----:B------:R-:W-:-:S07]  /*3560*/  IADD3 R4, PT, PT, R11, R4, RZ ;  /* 0x000000040b047210 */ /* 0x000fce0007ffe0ff */
        /* <DEDUP_REMOVED lines=50> */
[----:B------:R-:W1:Y:S01]  /*3890*/  MUFU.TANH R0, R0 ;  /* 0x0000000000007308 */ /* 0x000e620000002400 */
[----:B------:R-:W-:Y:S01]  /*38a0*/  LOP3.LUT R118, R25, 0x20, R118, 0xf8, !PT ;  /* 0x0000002019767812 */ /* 0x000fe200078ef876 */
[----:B------:R-:W-:Y:S01]  /*38b0*/  BSSY.RECONVERGENT B1, `(.L_x_5482) ;  /* 0x000006c000017945 */ /* 0x000fe20003800200 */
[----:B------:R-:W-:-:S02]  /*38c0*/  IADD3 R11, PT, PT, R11, R6, RZ ;  /* 0x000000060b0b7210 */ /* 0x000fc40007ffe0ff */
[----:B------:R-:W-:Y:S02]  /*38d0*/  LOP3.LUT R7, R118, R7, RZ, 0xfc, !PT ;  /* 0x0000000776077212 */ /* 0x000fe400078efcff */
[C-C-:B------:R-:W-:Y:S02]  /*38e0*/  VIADDMNMX R216, R4.reuse, 0x1, R53.reuse, PT ;  /* 0x0000000104d87846 */ /* 0x140fe40003800135 */
[----:B------:R-:W-:Y:S02]  /*38f0*/  VIADDMNMX R214, R4, 0x9, R53, PT ;  /* 0x0000000904d67846 */ /* 0x000fe40003800135 */
[----:B------:R-:W-:Y:S02]  /*3900*/  SHF.R.U32.HI R212, RZ, 0x3, R207 ;  /* 0x00000003ffd47819 */ /* 0x000fe400000116cf */
[----:B------:R-:W-:Y:S02]  /*3910*/  VIMNMX R217, PT, PT, RZ, R11, !PT ;  /* 0x0000000bffd97248 */ /* 0x000fe40007fe0100 */
[----:B------:R-:W-:Y:S01]  /*3920*/  VIADDMNMX R215, R11, 0x8, RZ, !PT ;  /* 0x000000080bd77846 */ /* 0x000fe200078001ff */
[----:B------:R-:W-:Y:S06]  /*3930*/  BAR.SYNC.DEFER_BLOCKING 0x0 ;  /* 0x0000000000007b1d */ /* 0x000fec0000010000 */
[----:B-1234-:R-:W-:Y:S05]  /*3940*/  @!P0 BRA `(.L_x_5483) ;  /* 0x0000000400888947 */ /* 0x01efea0003800000 */
        /* <DEDUP_REMOVED lines=13> */
.L_x_5485:
        /* <DEDUP_REMOVED lines=60> */
.L_x_5486:
[----:B------:R-:W-:Y:S05]  /*3de0*/  BSYNC.RECONVERGENT B0 ;  /* 0x0000000000007941 */ /* 0x000fea0003800200 */
.L_x_5484:
        /* <DEDUP_REMOVED lines=24> */
.L_x_5483:
[----:B------:R-:W-:Y:S05]  /*3f70*/  BSYNC.RECONVERGENT B1 ;  /* 0x0000000000017941 */ /* 0x000fea0003800200 */
.L_x_5482:
[----:B------:R-:W2:Y:S01]  /*3f80*/  LD.E R57, desc[UR4][R2.64+0xdc] ;  /* 0x0000dc0402397980 */ /* 0x000ea2000c101900 */
[----:B------:R-:W-:-:S05]  /*3f90*/  IMAD.SHL.U32 R53, R207, 0x2, RZ ;  /* 0x00000002cf357824 */ /* 0x000fca00078e00ff */
[----:B------:R-:W-:-:S05]  /*3fa0*/  LOP3.LUT R53, R53, 0x6, RZ, 0xc0, !PT ;  /* 0x0000000635357812 */ /* 0x000fca00078ec0ff */
[----:B------:R-:W-:-:S04]  /*3fb0*/  IMAD R6, R166, 0x80, R53 ;  /* 0x00000080a6067824 */ /* 0x000fc800078e0235 */
[C---:B------:R-:W-:Y:S01]  /*3fc0*/  VIADD R108, R6.reuse, 0x1 ;  /* 0x00000001066c7836 */ /* 0x040fe20000000000 */
[CC--:B------:R-:W-:Y:S01]  /*3fd0*/  ISETP.GE.AND P0, PT, R6.reuse, R217.reuse, PT ;  /* 0x000000d90600720c */ /* 0x0c0fe20003f06270 */
[C---:B------:R-:W-:Y:S02]  /*3fe0*/  VIADD R87, R6.reuse, 0x8 ;  /* 0x0000000806577836 */ /* 0x040fe40000000000 */
[----:B------:R-:W-:Y:S01]  /*3ff0*/  VIADD R73, R6, 0x9 ;  /* 0x0000000906497836 */ /* 0x000fe20000000000 */
[----:B------:R-:W-:Y:S02]  /*4000*/  FSEL R47, R104, -INF , P0 ;  /* 0xff800000682f7808 */ /* 0x000fe40000000000 */
[-C--:B------:R-:W-:Y:S01]  /*4010*/  ISETP.GE.AND P0, PT, R108, R217.reuse, PT ;  /* 0x000000d96c00720c */ /* 0x080fe20003f06270 */
[C---:B------:R-:W-:Y:S01]  /*4020*/  VIADD R71, R6.reuse, 0x10 ;  /* 0x0000001006477836 */ /* 0x040fe20000000000 */
        /* <DEDUP_REMOVED lines=12> */
[C---:B------:R-:W-:Y:S02]  /*40f0*/  ISETP.GE.AND P5, PT, R6.reuse, R216, PT ;  /* 0x000000d80600720c */ /* 0x040fe40003fa6270 */
[-C--:B------:R-:W-:Y:S01]  /*4100*/  ISETP.GE.AND P0, PT, R69, R217.reuse, PT ;  /* 0x000000d94500720c */ /* 0x080fe20003f06270 */
[----:B------:R-:W-:Y:S01]  /*4110*/  VIADD R79, R6, 0x20 ;  /* 0x00000020064f7836 */ /* 0x000fe20000000000 */
[----:B------:R-:W-:Y:S02]  /*4120*/  FSEL R41, R112, -INF , P3 ;  /* 0xff80000070297808 */ /* 0x000fe40001800000 */
[----:B------:R-:W-:Y:S02]  /*4130*/  FSEL R43, R43, -INF , !P4 ;  /* 0xff8000002b2b7808 */ /* 0x000fe40006000000 */
[----:B------:R-:W-:Y:S01]  /*4140*/  ISETP.GE.AND P3, PT, R86, R217, PT ;  /* 0x000000d95600720c */ /* 0x000fe20003f66270 */
[----:B------:R-:W-:Y:S01]  /*4150*/  VIADD R78, R6, 0x21 ;  /* 0x00000021064e7836 */ /* 0x000fe20000000000 */
[----:B------:R-:W-:-:S02]  /*4160*/  FSEL R47, R47, -INF , !P5 ;  /* 0xff8000002f2f7808 */ /* 0x000fc40006800000 */
[-C--:B------:R-:W-:Y:S02]  /*4170*/  ISETP.GE.AND P4, PT, R69, R216.reuse, PT ;  /* 0x000000d84500720c */ /* 0x080fe40003f86270 */
[----:B------:R-:W-:Y:S02]  /*4180*/  FSEL R39, R113, -INF , P0 ;  /* 0xff80000071277808 */ /* 0x000fe40000000000 */
[----:B------:R-:W-:Y:S02]  /*4190*/  ISETP.GE.AND P5, PT, R87, R216, PT ;  /* 0x000000d85700720c */ /* 0x000fe40003fa6270 */
[----:B------:R-:W-:Y:S01]  /*41a0*/  ISETP.GE.AND P0, PT, R85, R217, PT ;  /* 0x000000d95500720c */ /* 0x000fe20003f06270 */
[----:B------:R-:W-:Y:S01]  /*41b0*/  VIADD R75, R6, 0x28 ;  /* 0x00000028064b7836 */ /* 0x000fe20000000000 */
[----:B-1----:R-:W-:Y:S02]  /*41c0*/  FSEL R37, R114, -INF , P3 ;  /* 0xff80000072257808 */ /* 0x002fe40001800000 */
[----:B------:R-:W-:-:S02]  /*41d0*/  FSEL R39, R39, -INF , !P4 ;  /* 0xff80000027277808 */ /* 0x000fc40006000000 */
[-C--:B------:R-:W-:Y:S01]  /*41e0*/  ISETP.GE.AND P3, PT, R79, R217.reuse, PT ;  /* 0x000000d94f00720c */ /* 0x080fe20003f66270 */
[----:B------:R-:W-:Y:S01]  /*41f0*/  VIADD R74, R6, 0x29 ;  /* 0x00000029064a7836 */ /* 0x000fe20000000000 */
[----:B------:R-:W-:Y:S02]  /*4200*/  FSEL R45, R45, -INF , !P5 ;  /* 0xff8000002d2d7808 */ /* 0x000fe40006800000 */
[-C--:B------:R-:W-:Y:S02]  /*4210*/  ISETP.GE.AND P4, PT, R85, R216.reuse, PT ;  /* 0x000000d85500720c */ /* 0x080fe40003f86270 */
[----:B------:R-:W-:Y:S02]  /*4220*/  FSEL R11, R115, -INF , P0 ;  /* 0xff800000730b7808 */ /* 0x000fe40000000000 */
[----:B------:R-:W-:Y:S02]  /*4230*/  ISETP.GE.AND P5, PT, R71, R216, PT ;  /* 0x000000d84700720c */ /* 0x000fe40003fa6270 */
[----:B------:R-:W-:Y:S01]  /*4240*/  ISETP.GE.AND P0, PT, R78, R217, PT ;  /* 0x000000d94e00720c */ /* 0x000fe20003f06270 */
[----:B------:R-:W-:Y:S01]  /*4250*/  VIADD R72, R6, 0x30 ;  /* 0x0000003006487836 */ /* 0x000fe20000000000 */
[----:B------:R-:W-:-:S02]  /*4260*/  FSEL R35, R91, -INF , P3 ;  /* 0xff8000005b237808 */ /* 0x000fc40001800000 */
[----:B------:R-:W-:Y:S02]  /*4270*/  FSEL R11, R11, -INF , !P4 ;  /* 0xff8000000b0b7808 */ /* 0x000fe40006000000 */
[----:B------:R-:W-:Y:S01]  /*4280*/  ISETP.GE.AND P3, PT, R75, R217, PT ;  /* 0x000000d94b00720c */ /* 0x000fe20003f66270 */
[----:B------:R-:W-:Y:S01]  /*4290*/  VIADD R70, R6, 0x31 ;  /* 0x0000003106467836 */ /* 0x000fe20000000000 */
[----:B------:R-:W-:Y:S02]  /*42a0*/  FSEL R41, R41, -INF , !P5 ;  /* 0xff80000029297808 */ /* 0x000fe40006800000 */
[-C--:B------:R-:W-:Y:S02]  /*42b0*/  ISETP.GE.AND P4, PT, R78, R216.reuse, PT ;  /* 0x000000d84e00720c */ /* 0x080fe40003f86270 */
[----:B------:R-:W-:Y:S02]  /*42c0*/  FSEL R97, R97, -INF , P0 ;  /* 0xff80000061617808 */ /* 0x000fe40000000000 */
[----:B------:R-:W-:-:S02]  /*42d0*/  ISETP.GE.AND P5, PT, R86, R216, PT ;  /* 0x000000d85600720c */ /* 0x000fc40003fa6270 */
[-C--:B------:R-:W-:Y:S01]  /*42e0*/  ISETP.GE.AND P0, PT, R74, R217.reuse, PT ;  /* 0x000000d94a00720c */ /* 0x080fe20003f06270 */
[----:B------:R-:W-:Y:S01]  /*42f0*/  VIADD R68, R6, 0x38 ;  /* 0x0000003806447836 */ /* 0x000fe20000000000 */
[----:B------:R-:W-:Y:S02]  /*4300*/  FSEL R31, R98, -INF , P3 ;  /* 0xff800000621f7808 */ /* 0x000fe40001800000 */
[----:B------:R-:W-:Y:S02]  /*4310*/  FSEL R221, R97, -INF , !P4 ;  /* 0xff80000061dd7808 */ /* 0x000fe40006000000 */
[----:B------:R-:W-:Y:S01]  /*4320*/  ISETP.GE.AND P3, PT, R72, R217, PT ;  /* 0x000000d94800720c */ /* 0x000fe20003f66270 */
[----:B------:R-:W-:Y:S01]  /*4330*/  VIADD R66, R6, 0x39 ;  /* 0x0000003906427836 */ /* 0x000fe20000000000 */
[----:B------:R-:W-:Y:S02]  /*4340*/  FSEL R37, R37, -INF , !P5 ;  /* 0xff80000025257808 */ /* 0x000fe40006800000 */
[----:B------:R-:W-:-:S02]  /*4350*/  ISETP.GE.AND P4, PT, R74, R216, PT ;  /* 0x000000d84a00720c */ /* 0x000fc40003f86270 */
[----:B------:R-:W-:Y:S02]  /*4360*/  FSEL R33, R99, -INF , P0 ;  /* 0xff80000063217808 */ /* 0x000fe40000000000 */
[----:B------:R-:W-:Y:S02]  /*4370*/  ISETP.GE.AND P5, PT, R79, R216, PT ;  /* 0x000000d84f00720c */ /* 0x000fe40003fa6270 */
        /* <DEDUP_REMOVED lines=12> */
[----:B------:R-:W-:Y:S02]  /*4440*/  FSEL R124, R124, -INF , P3 ;  /* 0xff8000007c7c7808 */ /* 0x000fe40001800000 */
        /* <DEDUP_REMOVED lines=51> */
[----:B------:R-:W-:Y:S02]  /*4780*/  ISETP.GE.AND P3, PT, R40, R217, PT ;  /* 0x000000d92800720c */ /* 0x000fe40003f66270 */
[----:B------:R-:W-:Y:S02]  /*4790*/  FSEL R27, R27, -INF , !P5 ;  /* 0xff8000001b1b7808 */ /* 0x000fe40006800000 */
[-C--:B------:R-:W-:Y:S02]  /*47a0*/  ISETP.GE.AND P4, PT, R42, R216.reuse, PT ;  /* 0x000000d82a00720c */ /* 0x080fe40003f86270 */
[----:B------:R-:W-:Y:S02]  /*47b0*/  FSEL R48, R48, -INF , P0 ;  /* 0xff80000030307808 */ /* 0x000fe40000000000 */
[----:B------:R-:W-:-:S02]  /*47c0*/  ISETP.GE.AND P5, PT, R49, R216, PT ;  /* 0x000000d83100720c */ /* 0x000fc40003fa6270 */
[----:B------:R-:W-:Y:S01]  /*47d0*/  ISETP.GE.AND P0, PT, R38, R217, PT ;  /* 0x000000d92600720c */ /* 0x000fe20003f06270 */
[C---:B------:R-:W-:Y:S01]  /*47e0*/  VIADD R26, R6.reuse, 0x71 ;  /* 0x00000071061a7836 */ /* 0x040fe20000000000 */
[C---:B------:R-:W-:Y:S01]  /*47f0*/  ISETP.GE.AND P2, PT, R6.reuse, R215, PT ;  /* 0x000000d70600720c */ /* 0x040fe20003f46270 */
[C---:B------:R-:W-:Y:S01]  /*4800*/  VIADD R24, R6.reuse, 0x78 ;  /* 0x0000007806187836 */ /* 0x040fe20000000000 */
[C---:B------:R-:W-:Y:S01]  /*4810*/  ISETP.GE.AND P1, PT, R6.reuse, R214, PT ;  /* 0x000000d60600720c */ /* 0x040fe20003f26270 */
[----:B------:R-:W-:Y:S01]  /*4820*/  VIADD R6, R6, 0x79 ;  /* 0x0000007906067836 */ /* 0x000fe20000000000 */
[----:B------:R-:W-:Y:S02]  /*4830*/  FSEL R19, R19, -INF , P3 ;  /* 0xff80000013137808 */ /* 0x000fe40001800000 */
[----:B------:R-:W-:Y:S02]  /*4840*/  FSEL R147, R48, -INF , !P4 ;  /* 0xff80000030937808 */ /* 0x000fe40006000000 */
[----:B------:R-:W-:-:S02]  /*4850*/  ISETP.GE.AND P3, PT, R36, R217, PT ;  /* 0x000000d92400720c */ /* 0x000fc40003f66270 */
[----:B------:R-:W-:Y:S02]  /*4860*/  FSEL R171, R61, -INF , !P5 ;  /* 0xff8000003dab7808 */ /* 0x000fe40006800000 */
[-C--:B------:R-:W-:Y:S02]  /*4870*/  ISETP.GE.AND P4, PT, R38, R216.reuse, PT ;  /* 0x000000d82600720c */ /* 0x080fe40003f86270 */
[----:B------:R-:W-:Y:S02]  /*4880*/  FSEL R9, R9, -INF , P0 ;  /* 0xff80000009097808 */ /* 0x000fe40000000000 */
[----:B------:R-:W-:Y:S02]  /*4890*/  ISETP.GE.AND P5, PT, R44, R216, PT ;  /* 0x000000d82c00720c */ /* 0x000fe40003fa6270 */
[----:B------:R-:W-:Y:S02]  /*48a0*/  FSEL R15, R15, -INF , P3 ;  /* 0xff8000000f0f7808 */ /* 0x000fe40001800000 */
[----:B------:R-:W-:-:S02]  /*48b0*/  FSEL R143, R9, -INF , !P4 ;  /* 0xff800000098f7808 */ /* 0x000fc40006000000 */
[-C--:B------:R-:W-:Y:S02]  /*48c0*/  ISETP.GE.AND P3, PT, R6, R217.reuse, PT ;  /* 0x000000d90600720c */ /* 0x080fe40003f66270 */
[----:B------:R-:W-:Y:S02]  /*48d0*/  FSEL R149, R34, -INF , !P5 ;  /* 0xff80000022957808 */ /* 0x000fe40006800000 */
[----:B------:R-:W-:Y:S02]  /*48e0*/  ISETP.GE.AND P4, PT, R24, R217, PT ;  /* 0x000000d91800720c */ /* 0x000fe40003f86270 */
[-C--:B------:R-:W-:Y:S02]  /*48f0*/  ISETP.GE.AND P5, PT, R40, R216.reuse, PT ;  /* 0x000000d82800720c */ /* 0x080fe40003fa6270 */
[----:B------:R-:W-:Y:S02]  /*4900*/  ISETP.GE.AND P0, PT, R36, R216, PT ;  /* 0x000000d82400720c */ /* 0x000fe40003f06270 */
[----:B------:R-:W-:-:S02]  /*4910*/  FSEL R67, R67, -INF , P3 ;  /* 0xff80000043437808 */ /* 0x000fc40001800000 */
[----:B------:R-:W-:Y:S02]  /*4920*/  FSEL R59, R59, -INF , P4 ;  /* 0xff8000003b3b7808 */ /* 0x000fe40002000000 */
[----:B------:R-:W-:Y:S02]  /*4930*/  ISETP.GE.AND P3, PT, R24, R216, PT ;  /* 0x000000d81800720c */ /* 0x000fe40003f66270 */
[----:B------:R-:W-:Y:S02]  /*4940*/  FSEL R145, R19, -INF , !P5 ;  /* 0xff80000013917808 */ /* 0x000fe40006800000 */
[----:B------:R-:W-:Y:S02]  /*4950*/  ISETP.GE.AND P5, PT, R26, R217, PT ;  /* 0x000000d91a00720c */ /* 0x000fe40003fa6270 */
[----:B------:R-:W-:Y:S02]  /*4960*/  FSEL R125, R15, -INF , !P0 ;  /* 0xff8000000f7d7808 */ /* 0x000fe40004000000 */
[----:B------:R-:W-:-:S02]  /*4970*/  ISETP.GE.AND P0, PT, R108, R215, PT ;  /* 0x000000d76c00720c */ /* 0x000fc40003f06270 */
[----:B------:R-:W-:Y:S02]  /*4980*/  FSEL R121, R59, -INF , !P3 ;  /* 0xff8000003b797808 */ /* 0x000fe40005800000 */
[----:B------:R-:W-:Y:S02]  /*4990*/  FSEL R30, R105, -INF , P2 ;  /* 0xff800000691e7808 */ /* 0x000fe40001000000 */
[----:B------:R-:W-:Y:S02]  /*49a0*/  ISETP.GE.AND P3, PT, R6, R216, PT ;  /* 0x000000d80600720c */ /* 0x000fe40003f66270 */
[----:B------:R-:W-:Y:S02]  /*49b0*/  FSEL R13, R13, -INF , P5 ;  /* 0xff8000000d0d7808 */ /* 0x000fe40002800000 */
[----:B------:R-:W-:Y:S02]  /*49c0*/  ISETP.GE.AND P5, PT, R108, R214, PT ;  /* 0x000000d66c00720c */ /* 0x000fe40003fa6270 */
[----:B------:R-:W-:-:S02]  /*49d0*/  FSEL R106, R106, -INF , P0 ;  /* 0xff8000006a6a7808 */ /* 0x000fc40000000000 */
[-C--:B------:R-:W-:Y:S02]  /*49e0*/  ISETP.GE.AND P0, PT, R71, R215.reuse, PT ;  /* 0x000000d74700720c */ /* 0x080fe40003f06270 */
[----:B------:R-:W-:Y:S02]  /*49f0*/  FSEL R30, R30, -INF , !P1 ;  /* 0xff8000001e1e7808 */ /* 0x000fe40004800000 */
[----:B------:R-:W-:Y:S02]  /*4a00*/  FSEL R67, R67, -INF , !P3 ;  /* 0xff80000043437808 */ /* 0x000fe40005800000 */
[C---:B------:R-:W-:Y:S02]  /*4a10*/  ISETP.GE.AND P1, PT, R73.reuse, R215, PT ;  /* 0x000000d74900720c */ /* 0x040fe40003f26270 */
[----:B------:R-:W-:Y:S02]  /*4a20*/  ISETP.GE.AND P3, PT, R73, R214, PT ;  /* 0x000000d64900720c */ /* 0x000fe40003f66270 */
[----:B------:R-:W-:-:S02]  /*4a30*/  FSEL R73, R106, -INF , !P5 ;  /* 0xff8000006a497808 */ /* 0x000fc40006800000 */
[-C--:B------:R-:W-:Y:S02]  /*4a40*/  ISETP.GE.AND P5, PT, R71, R214.reuse, PT ;  /* 0x000000d64700720c */ /* 0x080fe40003fa6270 */
[----:B------:R-:W-:Y:S02]  /*4a50*/  FSEL R19, R94, -INF , P0 ;  /* 0xff8000005e137808 */ /* 0x000fe40000000000 */
[----:B------:R-:W-:Y:S02]  /*4a60*/  ISETP.GE.AND P0, PT, R85, R215, PT ;  /* 0x000000d75500720c */ /* 0x000fe40003f06270 */
[----:B------:R-:W-:Y:S02]  /*4a70*/  FSEL R19, R19, -INF , !P5 ;  /* 0xff80000013137808 */ /* 0x000fe40006800000 */
[----:B------:R-:W-:Y:S02]  /*4a80*/  ISETP.GE.AND P5, PT, R85, R214, PT ;  /* 0x000000d65500720c */ /* 0x000fe40003fa6270 */
[----:B------:R-:W-:-:S02]  /*4a90*/  FSEL R9, R89, -INF , P0 ;  /* 0xff80000059097808 */ /* 0x000fc40000000000 */
[-C--:B------:R-:W-:Y:S02]  /*4aa0*/  ISETP.GE.AND P0, PT, R75, R215.reuse, PT ;  /* 0x000000d74b00720c */ /* 0x080fe40003f06270 */
[----:B------:R-:W-:Y:S02]  /*4ab0*/  FSEL R9, R9, -INF , !P5 ;  /* 0xff80000009097808 */ /* 0x000fe40006800000 */
[----:B------:R-:W-:Y:S02]  /*4ac0*/  ISETP.GE.AND P5, PT, R75, R214, PT ;  /* 0x000000d64b00720c */ /* 0x000fe40003fa6270 */
[----:B------:R-:W-:Y:S02]  /*4ad0*/  FSEL R29, R80, -INF , P0 ;  /* 0xff800000501d7808 */ /* 0x000fe40000000000 */
[----:B------:R-:W-:Y:S02]  /*4ae0*/  ISETP.GE.AND P0, PT, R70, R215, PT ;  /* 0x000000d74600720c */ /* 0x000fe40003f06270 */
[----:B------:R-:W-:-:S02]  /*4af0*/  ISETP.GE.AND P4, PT, R26, R216, PT ;  /* 0x000000d81a00720c */ /* 0x000fc40003f86270 */
[-C--:B------:R-:W-:Y:S02]  /*4b00*/  ISETP.GE.AND P2, PT, R87, R215.reuse, PT ;  /* 0x000000d75700720c */ /* 0x080fe40003f46270 */
[----:B------:R-:W-:Y:S02]  /*4b10*/  FSEL R29, R29, -INF , !P5 ;  /* 0xff8000001d1d7808 */ /* 0x000fe40006800000 */
[----:B------:R-:W-:Y:S02]  /*4b20*/  ISETP.GE.AND P5, PT, R70, R214, PT ;  /* 0x000000d64600720c */ /* 0x000fe40003fa6270 */
[----:B------:R-:W-:Y:S02]  /*4b30*/  FSEL R100, R100, -INF , P0 ;  /* 0xff80000064647808 */ /* 0x000fe40000000000 */
[----:B------:R-:W-:Y:S02]  /*4b40*/  ISETP.GE.AND P0, PT, R65, R215, PT ;  /* 0x000000d74100720c */ /* 0x000fe40003f06270 */
[----:B------:R-:W-:-:S02]  /*4b50*/  FSEL R123, R13, -INF , !P4 ;  /* 0xff8000000d7b7808 */ /* 0x000fc40006000000 */
[-C--:B------:R-:W-:Y:S02]  /*4b60*/  ISETP.GE.AND P4, PT, R87, R214.reuse, PT ;  /* 0x000000d65700720c */ /* 0x080fe40003f86270 */
[----:B------:R-:W-:Y:S02]  /*4b70*/  FSEL R92, R92, -INF , P2 ;  /* 0xff8000005c5c7808 */ /* 0x000fe40001000000 */
[----:B------:R-:W-:Y:S02]  /*4b80*/  FSEL R131, R100, -INF , !P5 ;  /* 0xff80000064837808 */ /* 0x000fe40006800000 */
[----:B------:R-:W-:Y:S02]  /*4b90*/  FSEL R93, R93, -INF , P1 ;  /* 0xff8000005d5d7808 */ /* 0x000fe40000800000 */
[----:B------:R-:W-:Y:S02]  /*4ba0*/  ISETP.GE.AND P5, PT, R65, R214, PT ;  /* 0x000000d64100720c */ /* 0x000fe40003fa6270 */
[----:B------:R-:W-:-:S02]  /*4bb0*/  FSEL R28, R28, -INF , P0 ;  /* 0xff8000001c1c7808 */ /* 0x000fc40000000000 */
[-C--:B------:R-:W-:Y:S02]  /*4bc0*/  ISETP.GE.AND P1, PT, R86, R215.reuse, PT ;  /* 0x000000d75600720c */ /* 0x080fe40003f26270 */
[----:B------:R-:W-:Y:S02]  /*4bd0*/  FSEL R71, R92, -INF , !P4 ;  /* 0xff8000005c477808 */ /* 0x000fe40006000000 */
[C---:B------:R-:W-:Y:S02]  /*4be0*/  ISETP.GE.AND P2, PT, R69.reuse, R215, PT ;  /* 0x000000d74500720c */ /* 0x040fe40003f46270 */
[----:B------:R-:W-:Y:S02]  /*4bf0*/  ISETP.GE.AND P4, PT, R69, R214, PT ;  /* 0x000000d64500720c */ /* 0x000fe40003f86270 */
[----:B------:R-:W-:Y:S02]  /*4c00*/  FSEL R69, R93, -INF , !P3 ;  /* 0xff8000005d457808 */ /* 0x000fe40005800000 */
[----:B------:R-:W-:-:S02]  /*4c10*/  FSEL R173, R28, -INF , !P5 ;  /* 0xff8000001cad7808 */ /* 0x000fc40006800000 */
[----:B------:R-:W-:Y:S02]  /*4c20*/  ISETP.GE.AND P3, PT, R86, R214, PT ;  /* 0x000000d65600720c */ /* 0x000fe40003f66270 */
[----:B------:R-:W-:Y:S02]  /*4c30*/  FSEL R13, R88, -INF , P1 ;  /* 0xff800000580d7808 */ /* 0x000fe40000800000 */
[----:B------:R-:W-:Y:S02]  /*4c40*/  FMNMX3.FTZ R28, R47, R4, R45, !PT ;  /* 0x000000042f1c7276 */ /* 0x000fe4000781002d */
[----:B------:R-:W-:Y:S02]  /*4c50*/  ISETP.GE.AND P1, PT, R78, R215, PT ;  /* 0x000000d74e00720c */ /* 0x000fe40003f26270 */
[----:B------:R-:W-:Y:S02]  /*4c60*/  FSEL R13, R13, -INF , !P3 ;  /* 0xff8000000d0d7808 */ /* 0x000fe40005800000 */
[----:B------:R-:W-:-:S02]  /*4c70*/  FMNMX3.FTZ R28, R28, R43, R41, !PT ;  /* 0x0000002b1c1c7276 */ /* 0x000fc40007810029 */
[-C--:B------:R-:W-:Y:S02]  /*4c80*/  ISETP.GE.AND P3, PT, R78, R214.reuse, PT ;  /* 0x000000d64e00720c */ /* 0x080fe40003f66270 */
[----:B------:R-:W-:Y:S02]  /*4c90*/  FSEL R96, R96, -INF , P1 ;  /* 0xff80000060607808 */ /* 0x000fe40000800000 */
[----:B------:R-:W-:Y:S02]  /*4ca0*/  ISETP.GE.AND P1, PT, R72, R215, PT ;  /* 0x000000d74800720c */ /* 0x000fe40003f26270 */
[----:B------:R-:W-:Y:S02]  /*4cb0*/  FMNMX3.FTZ R28, R28, R39, R37, !PT ;  /* 0x000000271c1c7276 */ /* 0x000fe40007810025 */
[----:B------:R-:W-:Y:S02]  /*4cc0*/  FSEL R189, R96, -INF , !P3 ;  /* 0xff80000060bd7808 */ /* 0x000fe40005800000 */
[----:B------:R-:W-:-:S02]  /*4cd0*/  ISETP.GE.AND P3, PT, R72, R214, PT ;  /* 0x000000d64800720c */ /* 0x000fc40003f66270 */
[----:B------:R-:W-:Y:S02]  /*4ce0*/  FSEL R82, R82, -INF , P1 ;  /* 0xff80000052527808 */ /* 0x000fe40000800000 */
[----:B------:R-:W-:Y:S02]  /*4cf0*/  ISETP.GE.AND P1, PT, R66, R215, PT ;  /* 0x000000d74200720c */ /* 0x000fe40003f26270 */
[----:B------:R-:W-:Y:S02]  /*4d00*/  FMNMX3.FTZ R28, R28, R11, R35, !PT ;  /* 0x0000000b1c1c7276 */ /* 0x000fe40007810023 */
[----:B------:R-:W-:Y:S02]  /*4d10*/  FSEL R181, R82, -INF , !P3 ;  /* 0xff80000052b57808 */ /* 0x000fe40005800000 */
[----:B------:R-:W-:Y:S02]  /*4d20*/  ISETP.GE.AND P3, PT, R66, R214, PT ;  /* 0x000000d64200720c */ /* 0x000fe40003f66270 */
[----:B------:R-:W-:-:S02]  /*4d30*/  FSEL R103, R103, -INF , P1 ;  /* 0xff80000067677808 */ /* 0x000fc40000800000 */
[----:B------:R-:W-:Y:S02]  /*4d40*/  ISETP.GE.AND P1, PT, R58, R215, PT ;  /* 0x000000d73a00720c */ /* 0x000fe40003f26270 */
[----:B------:R-:W-:Y:S02]  /*4d50*/  FMNMX3.FTZ R28, R28, R221, R31, !PT ;  /* 0x000000dd1c1c7276 */ /* 0x000fe4000781001f */
[----:B------:R-:W-:Y:S02]  /*4d60*/  FSEL R139, R103, -INF , !P3 ;  /* 0xff800000678b7808 */ /* 0x000fe40005800000 */
[----:B------:R-:W-:Y:S02]  /*4d70*/  ISETP.GE.AND P3, PT, R58, R214, PT ;  /* 0x000000d63a00720c */ /* 0x000fe40003f66270 */
[----:B------:R-:W-:Y:S02]  /*4d80*/  FSEL R20, R20, -INF , P1 ;  /* 0xff80000014147808 */ /* 0x000fe40000800000 */
[----:B------:R-:W-:-:S02]  /*4d90*/  FMNMX3.FTZ R28, R28, R33, R185, !PT ;  /* 0x000000211c1c7276 */ /* 0x000fc400078100b9 */
[----:B------:R-:W-:Y:S02]  /*4da0*/  FSEL R15, R95, -INF , P2 ;  /* 0xff8000005f0f7808 */ /* 0x000fe40001000000 */
[----:B------:R-:W-:Y:S02]  /*4db0*/  FSEL R169, R20, -INF , !P3 ;  /* 0xff80000014a97808 */ /* 0x000fe40005800000 */
[----:B------:R-:W-:Y:S02]  /*4dc0*/  FMNMX3.FTZ R28, R28, R127, R183, !PT ;  /* 0x0000007f1c1c7276 */ /* 0x000fe400078100b7 */
[----:B------:R-:W-:Y:S02]  /*4dd0*/  ISETP.GE.AND P2, PT, R79, R215, PT ;  /* 0x000000d74f00720c */ /* 0x000fe40003f46270 */
[----:B------:R-:W-:Y:S02]  /*4de0*/  FMNMX3.FTZ R20, R30, R73, R71, !PT ;  /* 0x000000491e147276 */ /* 0x000fe40007810047 */
[----:B------:R-:W-:-:S02]  /*4df0*/  FSEL R15, R15, -INF , !P4 ;  /* 0xff8000000f0f7808 */ /* 0x000fc40006000000 */
[----:B------:R-:W-:Y:S02]  /*4e00*/  FMNMX3.FTZ R28, R28, R129, R177, !PT ;  /* 0x000000811c1c7276 */ /* 0x000fe400078100b1 */
[----:B------:R-:W-:Y:S02]  /*4e10*/  ISETP.GE.AND P4, PT, R79, R214, PT ;  /* 0x000000d64f00720c */ /* 0x000fe40003f86270 */
[----:B------:R-:W-:Y:S02]  /*4e20*/  FSEL R90, R90, -INF , P2 ;  /* 0xff8000005a5a7808 */ /* 0x000fe40001000000 */
[----:B------:R-:W-:Y:S02]  /*4e30*/  FMNMX3.FTZ R20, R20, R69, R19, !PT ;  /* 0x0000004514147276 */ /* 0x000fe40007810013 */
[----:B------:R-:W-:Y:S02]  /*4e40*/  ISETP.GE.AND P2, PT, R74, R215, PT ;  /* 0x000000d74a00720c */ /* 0x000fe40003f46270 */
[----:B------:R-:W-:-:S02]  /*4e50*/  FMNMX3.FTZ R28, R28, R151, R153, !PT ;  /* 0x000000971c1c7276 */ /* 0x000fc40007810099 */
[----:B------:R-:W-:Y:S02]  /*4e60*/  FSEL R191, R90, -INF , !P4 ;  /* 0xff8000005abf7808 */ /* 0x000fe40006000000 */
[----:B------:R-:W-:Y:S02]  /*4e70*/  FMNMX3.FTZ R20, R20, R15, R13, !PT ;  /* 0x0000000f14147276 */ /* 0x000fe4000781000d */
[----:B------:R-:W-:Y:S02]  /*4e80*/  ISETP.GE.AND P4, PT, R74, R214, PT ;  /* 0x000000d64a00720c */ /* 0x000fe40003f86270 */
[----:B------:R-:W-:Y:S02]  /*4e90*/  FSEL R81, R81, -INF , P2 ;  /* 0xff80000051517808 */ /* 0x000fe40001000000 */
[----:B------:R-:W-:Y:S02]  /*4ea0*/  FMNMX3.FTZ R28, R28, R175, R27, !PT ;  /* 0x000000af1c1c7276 */ /* 0x000fe4000781001b */
[----:B------:R-:W-:-:S02]  /*4eb0*/  ISETP.GE.AND P2, PT, R68, R215, PT ;  /* 0x000000d74400720c */ /* 0x000fc40003f46270 */
[----:B------:R-:W-:Y:S02]  /*4ec0*/  FMNMX3.FTZ R20, R20, R9, R191, !PT ;  /* 0x0000000914147276 */ /* 0x000fe400078100bf */
[----:B------:R-:W-:Y:S02]  /*4ed0*/  FSEL R187, R81, -INF , !P4 ;  /* 0xff80000051bb7808 */ /* 0x000fe40006000000 */
[----:B------:R-:W-:Y:S02]  /*4ee0*/  FMNMX3.FTZ R28, R28, R25, R171, !PT ;  /* 0x000000191c1c7276 */ /* 0x000fe400078100ab */
[----:B------:R-:W-:Y:S02]  /*4ef0*/  ISETP.GE.AND P4, PT, R68, R214, PT ;  /* 0x000000d64400720c */ /* 0x000fe40003f86270 */
[----:B------:R-:W-:Y:S02]  /*4f00*/  FSEL R102, R102, -INF , P2 ;  /* 0xff80000066667808 */ /* 0x000fe40001000000 */
[----:B------:R-:W-:-:S02]  /*4f10*/  FMNMX3.FTZ R20, R20, R189, R29, !PT ;  /* 0x000000bd14147276 */ /* 0x000fc4000781001d */
[----:B------:R-:W-:Y:S02]  /*4f20*/  ISETP.GE.AND P2, PT, R63, R215, PT ;  /* 0x000000d73f00720c */ /* 0x000fe40003f46270 */
[----:B------:R-:W-:Y:S02]  /*4f30*/  FMNMX3.FTZ R28, R28, R167, R149, !PT ;  /* 0x000000a71c1c7276 */ /* 0x000fe40007810095 */
[----:B------:R-:W-:Y:S02]  /*4f40*/  FSEL R179, R102, -INF , !P4 ;  /* 0xff80000066b37808 */ /* 0x000fe40006000000 */
[-C--:B------:R-:W-:Y:S02]  /*4f50*/  ISETP.GE.AND P0, PT, R52, R215.reuse, PT ;  /* 0x000000d73400720c */ /* 0x080fe40003f06270 */
[----:B------:R-:W-:Y:S02]  /*4f60*/  ISETP.GE.AND P1, PT, R50, R215, PT ;  /* 0x000000d73200720c */ /* 0x000fe40003f26270 */
[----:B------:R-:W-:-:S02]  /*4f70*/  FMNMX3.FTZ R20, R20, R187, R181, !PT ;  /* 0x000000bb14147276 */ /* 0x000fc400078100b5 */
[----:B------:R-:W-:Y:S02]  /*4f80*/  ISETP.GE.AND P4, PT, R63, R214, PT ;  /* 0x000000d63f00720c */ /* 0x000fe40003f86270 */
[----:B------:R-:W-:Y:S02]  /*4f90*/  FSEL R76, R76, -INF , P2 ;  /* 0xff8000004c4c7808 */ /* 0x000fe40001000000 */
[----:B------:R-:W-:Y:S02]  /*4fa0*/  FMNMX3.FTZ R28, R28, R147, R145, !PT ;  /* 0x000000931c1c7276 */ /* 0x000fe40007810091 */
[----:B------:R-:W-:Y:S02]  /*4fb0*/  ISETP.GE.AND P2, PT, R51, R215, PT ;  /* 0x000000d73300720c */ /* 0x000fe40003f46270 */
[----:B------:R-:W-:Y:S02]  /*4fc0*/  FSEL R21, R21, -INF , P0 ;  /* 0xff80000015157808 */ /* 0x000fe40000000000 */
[----:B------:R-:W-:-:S02]  /*4fd0*/  FSEL R23, R23, -INF , P1 ;  /* 0xff80000017177808 */ /* 0x000fc40000800000 */
[----:B------:R-:W-:Y:S02]  /*4fe0*/  FMNMX3.FTZ R20, R20, R131, R179, !PT ;  /* 0x0000008314147276 */ /* 0x000fe400078100b3 */
[----:B------:R-:W-:Y:S02]  /*4ff0*/  ISETP.GE.AND P5, PT, R52, R214, PT ;  /* 0x000000d63400720c */ /* 0x000fe40003fa6270 */
[-C--:B------:R-:W-:Y:S02]  /*5000*/  ISETP.GE.AND P0, PT, R49, R215.reuse, PT ;  /* 0x000000d73100720c */ /* 0x080fe40003f06270 */
[----:B------:R-:W-:Y:S02]  /*5010*/  ISETP.GE.AND P1, PT, R44, R215, PT ;  /* 0x000000d72c00720c */ /* 0x000fe40003f26270 */
[----:B------:R-:W-:Y:S02]  /*5020*/  FSEL R155, R76, -INF , !P4 ;  /* 0xff8000004c9b7808 */ /* 0x000fe40006000000 */
[----:B------:R-:W-:-:S02]  /*5030*/  FMNMX3.FTZ R28, R28, R143, R125, !PT ;  /* 0x0000008f1c1c7276 */ /* 0x000fc4000781007d */
[----:B------:R-:W-:Y:S02]  /*5040*/  ISETP.GE.AND P4, PT, R51, R214, PT ;  /* 0x000000d63300720c */ /* 0x000fe40003f86270 */
[----:B------:R-:W-:Y:S02]  /*5050*/  FSEL R22, R22, -INF , P2 ;  /* 0xff80000016167808 */ /* 0x000fe40001000000 */
[----:B------:R-:W-:Y:S02]  /*5060*/  FMNMX3.FTZ R20, R20, R139, R173, !PT ;  /* 0x0000008b14147276 */ /* 0x000fe400078100ad */
[----:B------:R-:W-:Y:S02]  /*5070*/  FSEL R159, R21, -INF , !P5 ;  /* 0xff800000159f7808 */ /* 0x000fe40006800000 */
[----:B------:R-:W-:Y:S02]  /*5080*/  FSEL R56, R56, -INF , P0 ;  /* 0xff80000038387808 */ /* 0x000fe40000000000 */
[----:B------:R-:W-:-:S02]  /*5090*/  FSEL R16, R16, -INF , P1 ;  /* 0xff80000010107808 */ /* 0x000fc40000800000 */
[-C--:B------:R-:W-:Y:S02]  /*50a0*/  ISETP.GE.AND P5, PT, R49, R214.reuse, PT ;  /* 0x000000d63100720c */ /* 0x080fe40003fa6270 */
[-C--:B------:R-:W-:Y:S02]  /*50b0*/  ISETP.GE.AND P0, PT, R42, R215.reuse, PT ;  /* 0x000000d72a00720c */ /* 0x080fe40003f06270 */
[-C--:B------:R-:W-:Y:S02]  /*50c0*/  ISETP.GE.AND P1, PT, R38, R215.reuse, PT ;  /* 0x000000d72600720c */ /* 0x080fe40003f26270 */
[----:B------:R-:W-:Y:S02]  /*50d0*/  ISETP.GE.AND P3, PT, R50, R214, PT ;  /* 0x000000d63200720c */ /* 0x000fe40003f66270 */
[----:B------:R-:W-:Y:S02]  /*50e0*/  ISETP.GE.AND P2, PT, R46, R215, PT ;  /* 0x000000d72e00720c */ /* 0x000fe40003f46270 */
[----:B------:R-:W-:-:S02]  /*50f0*/  FMNMX3.FTZ R28, R28, R123, R121, !PT ;  /* 0x0000007b1c1c7276 */ /* 0x000fc40007810079 */
[----:B------:R-:W-:Y:S02]  /*5100*/  FSEL R165, R22, -INF , !P4 ;  /* 0xff80000016a57808 */ /* 0x000fe40006000000 */
[----:B------:R-:W-:Y:S02]  /*5110*/  FMNMX3.FTZ R20, R20, R155, R169, !PT ;  /* 0x0000009b14147276 */ /* 0x000fe400078100a9 */
[----:B------:R-:W-:Y:S02]  /*5120*/  FSEL R161, R56, -INF , !P5 ;  /* 0xff80000038a17808 */ /* 0x000fe40006800000 */
[----:B------:R-:W-:Y:S02]  /*5130*/  FSEL R17, R17, -INF , P0 ;  /* 0xff80000011117808 */ /* 0x000fe40000000000 */
[----:B------:R-:W-:Y:S02]  /*5140*/  FSEL R133, R8, -INF , P1 ;  /* 0xff80000008857808 */ /* 0x000fe40000800000 */
[----:B------:R-:W-:-:S02]  /*5150*/  ISETP.GE.AND P4, PT, R46, R214, PT ;  /* 0x000000d62e00720c */ /* 0x000fc40003f86270 */
[----:B------:R-:W-:Y:S02]  /*5160*/  FSEL R163, R23, -INF , !P3 ;  /* 0xff80000017a37808 */ /* 0x000fe40005800000 */
[----:B------:R-:W-:Y:S02]  /*5170*/  ISETP.GE.AND P5, PT, R42, R214, PT ;  /* 0x000000d62a00720c */ /* 0x000fe40003fa6270 */
[----:B------:R-:W-:Y:S02]  /*5180*/  FSEL R32, R32, -INF , P2 ;  /* 0xff80000020207808 */ /* 0x000fe40001000000 */
[----:B------:R-:W-:Y:S02]  /*5190*/  FMNMX.FTZ R8, R67, R28, !PT ;  /* 0x0000001c43087209 */ /* 0x000fe40007810000 */
[----:B------:R-:W-:Y:S02]  /*51a0*/  ISETP.GE.AND P3, PT, R44, R214, PT ;  /* 0x000000d62c00720c */ /* 0x000fe40003f66270 */
[----:B------:R-:W-:-:S02]  /*51b0*/  ISETP.GE.AND P2, PT, R40, R215, PT ;  /* 0x000000d72800720c */ /* 0x000fc40003f46270 */
[----:B------:R-:W-:Y:S02]  /*51c0*/  FMNMX3.FTZ R20, R20, R159, R165, !PT ;  /* 0x0000009f14147276 */ /* 0x000fe400078100a5 */
[----:B------:R-:W-:Y:S02]  /*51d0*/  FSEL R157, R32, -INF , !P4 ;  /* 0xff800000209d7808 */ /* 0x000fe40006000000 */
[----:B------:R-:W-:Y:S02]  /*51e0*/  FSEL R137, R17, -INF , !P5 ;  /* 0xff80000011897808 */ /* 0x000fe40006800000 */
[----:B------:R-:W-:Y:S01]  /*51f0*/  ISETP.GE.AND P4, PT, R40, R214, PT ;  /* 0x000000d62800720c */ /* 0x000fe20003f86270 */
[----:B------:R-:W1:Y:S01]  /*5200*/  SHFL.BFLY PT, R17, R8, 0x2, 0x1f ;  /* 0x0c401f0008117f89 */ /* 0x000e6200000e0000 */
[----:B------:R-:W-:Y:S02]  /*5210*/  FSEL R141, R16, -INF , !P3 ;  /* 0xff800000108d7808 */ /* 0x000fe40005800000 */
[----:B------:R-:W-:-:S02]  /*5220*/  ISETP.GE.AND P0, PT, R36, R215, PT ;  /* 0x000000d72400720c */ /* 0x000fc40003f06270 */
[----:B------:R-:W-:Y:S02]  /*5230*/  FSEL R18, R18, -INF , P2 ;  /* 0xff80000012127808 */ /* 0x000fe40001000000 */
[----:B------:R-:W-:Y:S02]  /*5240*/  FMNMX3.FTZ R20, R20, R163, R161, !PT ;  /* 0x000000a314147276 */ /* 0x000fe400078100a1 */
[-C--:B------:R-:W-:Y:S02]  /*5250*/  ISETP.GE.AND P3, PT, R38, R214.reuse, PT ;  /* 0x000000d62600720c */ /* 0x080fe40003f66270 */
[----:B------:R-:W-:Y:S02]  /*5260*/  ISETP.GE.AND P5, PT, R36, R214, PT ;  /* 0x000000d62400720c */ /* 0x000fe40003fa6270 */
[----:B------:R-:W-:Y:S02]  /*5270*/  ISETP.GE.AND P2, PT, R26, R215, PT ;  /* 0x000000d71a00720c */ /* 0x000fe40003f46270 */
[----:B------:R-:W-:-:S02]  /*5280*/  FSEL R135, R18, -INF , !P4 ;  /* 0xff80000012877808 */ /* 0x000fc40006000000 */
[----:B------:R-:W-:Y:S02]  /*5290*/  ISETP.GE.AND P1, PT, R24, R215, PT ;  /* 0x000000d71800720c */ /* 0x000fe40003f26270 */
[----:B------:R-:W-:Y:S02]  /*52a0*/  FSEL R10, R10, -INF , P0 ;  /* 0xff8000000a0a7808 */ /* 0x000fe40000000000 */
[----:B------:R-:W-:Y:S02]  /*52b0*/  FMNMX3.FTZ R20, R20, R157, R141, !PT ;  /* 0x0000009d14147276 */ /* 0x000fe4000781008d */
[----:B------:R-:W-:Y:S02]  /*52c0*/  FSEL R133, R133, -INF , !P3 ;  /* 0xff80000085857808 */ /* 0x000fe40005800000 */
[-C--:B------:R-:W-:Y:S02]  /*52d0*/  ISETP.GE.AND P4, PT, R26, R214.reuse, PT ;  /* 0x000000d61a00720c */ /* 0x080fe40003f86270 */
[----:B------:R-:W-:-:S02]  /*52e0*/  ISETP.GE.AND P3, PT, R24, R214, PT ;  /* 0x000000d61800720c */ /* 0x000fc40003f66270 */
[----:B------:R-:W-:Y:S02]  /*52f0*/  ISETP.GE.AND P0, PT, R6, R215, PT ;  /* 0x000000d70600720c */ /* 0x000fe40003f06270 */
[----:B------:R-:W-:Y:S02]  /*5300*/  FSEL R12, R12, -INF , P2 ;  /* 0xff8000000c0c7808 */ /* 0x000fe40001000000 */
        /* <DEDUP_REMOVED lines=16> */
[----:B---3--:R-:W-:Y:S01]  /*5410*/  FMNMX.FTZ R52, R21, R52, !PT ;  /* 0x0000003415347209 */ /* 0x008fe20007810000 */
[----:B------:R-:W-:-:S03]  /*5420*/  IMAD R192, R7, 0x2, R196 ;  /* 0x0000000207c07824 */ /* 0x000fc600078e02c4 */
[----:B------:R-:W-:Y:S01]  /*5430*/  FSETP.NEU.FTZ.AND P0, PT, R52, -INF , PT ;  /* 0xff8000003400780b */ /* 0x000fe20003f1d000 */
[----:B--2---:R-:W-:Y:S01]  /*5440*/  FMUL.FTZ R58, R57, R52 ;  /* 0x00000034393a7220 */ /* 0x004fe20000410000 */
        /* <DEDUP_REMOVED lines=10> */
[-C--:B------:R-:W-:Y:S01]  /*54f0*/  FFMA.FTZ R43, R43, R57.reuse, -R58 ;  /* 0x000000392b2b7223 */ /* 0x080fe2000001083a */
[----:B------:R-:W1:Y:S03]  /*5500*/  LDSM.16.MT88.4 R100, [R118+0x9000] ;  /* 0x009000007664783b */ /* 0x000e660000004200 */
[----:B------:R-:W-:Y:S01]  /*5510*/  FSEL R56, R56, RZ, P0 ;  /* 0x000000ff38387208 */ /* 0x000fe20000000000 */
[----:B------:R-:W3:Y:S04]  /*5520*/  LDSM.16.MT88.4 R84, [R118+0xb000] ;  /* 0x00b000007654783b */ /* 0x000ee80000004200 */
[-CC-:B------:R-:W-:Y:S01]  /*5530*/  FFMA.FTZ R49, R30, R57.reuse, -R56.reuse ;  /* 0x000000391e317223 */ /* 0x180fe20000010838 */
[-CC-:B------:R-:W-:Y:S01]  /*5540*/  FFMA.FTZ R48, R73, R57.reuse, -R56.reuse ;  /* 0x0000003949307223 */ /* 0x180fe20000010838 */
[-CC-:B------:R-:W-:Y:S01]  /*5550*/  FFMA.FTZ R45, R71, R57.reuse, -R56.reuse ;  /* 0x00000039472d7223 */ /* 0x180fe20000010838 */
[-C--:B------:R-:W-:Y:S01]  /*5560*/  FFMA.FTZ R44, R69, R57.reuse, -R56 ;  /* 0x00000039452c7223 */ /* 0x080fe20000010838 */
[----:B------:R-:W4:Y:S04]  /*5570*/  LDSM.16.MT88.4 R76, [R192+0xd000] ;  /* 0x00d00000c04c783b */ /* 0x000f280000004200 */
[----:B------:R-:W5:Y:S01]  /*5580*/  LDSM.16.MT88.4 R4, [R118+0xd000] ;  /* 0x00d000007604783b */ /* 0x000f620000004200 */
[----:B------:R-:W-:Y:S01]  /*5590*/  MUFU.EX2 R51, R51 ;  /* 0x0000003300337308 */ /* 0x000fe20000000800 */
[-C--:B------:R-:W-:Y:S01]  /*55a0*/  FFMA.FTZ R47, R41, R57.reuse, -R58 ;  /* 0x00000039292f7223 */ /* 0x080fe2000001083a */
[-C--:B------:R-:W-:Y:S01]  /*55b0*/  FFMA.FTZ R41, R19, R57.reuse, -R56 ;  /* 0x0000003913297223 */ /* 0x080fe20000010838 */
[-CC-:B------:R-:W-:Y:S01]  /*55c0*/  FFMA.FTZ R42, R39, R57.reuse, -R58.reuse ;  /* 0x00000039272a7223 */ /* 0x180fe2000001083a */
[----:B------:R-:W5:Y:S04]  /*55d0*/  LDSM.16.MT88.4 R16, [R192+0x9400] ;  /* 0x00940000c010783b */ /* 0x000f680000004200 */
[----:B------:R-:W2:Y:S01]  /*55e0*/  MUFU.EX2 R50, R50 ;  /* 0x0000003200327308 */ /* 0x000ea20000000800 */
[-CC-:B------:R-:W-:Y:S01]  /*55f0*/  FFMA.FTZ R38, R11, R57.reuse, -R58.reuse ;  /* 0x000000390b267223 */ /* 0x180fe2000001083a */
[----:B------:R-:W-:Y:S06]  /*5600*/  LDSM.16.MT88.4 R20, [R118+0xb400] ;  /* 0x00b400007614783b */ /* 0x000fec0000004200 */
        /* <DEDUP_REMOVED lines=15> */
[----:B------:R-:W1:Y:S01]  /*5700*/  LDSM.16.MT88.4 R8, [R192+0xb400] ;  /* 0x00b40000c008783b */ /* 0x000e620000004200 */
[----:B----4-:R-:W-:-:S06]  /*5710*/  F2FP.F16.F32.PACK_AB R71, R44, R45 ;  /* 0x0000002d2c47723e */ /* 0x010fcc00000000ff */
[----:B------:R-:W3:Y:S08]  /*5720*/  MUFU.EX2 R42, R42 ;  /* 0x0000002a002a7308 */ /* 0x000ef00000000800 */
[----:B------:R-:W-:Y:S01]  /*5730*/  MUFU.EX2 R39, R39 ;  /* 0x0000002700277308 */ /* 0x000fe20000000800 */
[C---:B------:R-:W-:Y:S07]  /*5740*/  HMMA.16816.F32 R112, R68.reuse, R108, RZ ;  /* 0x0000006c4470723c */ /* 0x040fee00000018ff */
[----:B------:R-:W-:Y:S01]  /*5750*/  MUFU.EX2 R38, R38 ;  /* 0x0000002600267308 */ /* 0x000fe20000000800 */
[C---:B------:R-:W-:Y:S07]  /*5760*/  HMMA.16816.F32 R108, R68.reuse, R110, RZ ;  /* 0x0000006e446c723c */ /* 0x040fee00000018ff */
[----:B------:R-:W-:Y:S08]  /*5770*/  MUFU.EX2 R41, R41 ;  /* 0x0000002900297308 */ /* 0x000ff00000000800 */
[----:B------:R-:W4:Y:S08]  /*5780*/  MUFU.EX2 R40, R40 ;  /* 0x0000002800287308 */ /* 0x000f300000000800 */
        /* <DEDUP_REMOVED lines=10> */
[----:B-----5:R-:W-:Y:S01]  /*5830*/  HMMA.16816.F32 R72, R68, R4, RZ ;  /* 0x000000044448723c */ /* 0x020fe200000018ff */
[----:B---3--:R-:W-:-:S02]  /*5840*/  F2FP.F16.F32.PACK_AB R4, R42, R47 ;  /* 0x0000002f2a04723e */ /* 0x008fc400000000ff */
[----:B----4-:R-:W-:-:S05]  /*5850*/  F2FP.F16.F32.PACK_AB R5, R40, R41 ;  /* 0x000000292805723e */ /* 0x010fca00000000ff */
        /* <DEDUP_REMOVED lines=14> */
[----:B------:R-:W4:Y:S01]  /*5940*/  LDSM.16.MT88.4 R20, [R118+0x9800] ;  /* 0x009800007614783b */ /* 0x000f220000004200 */
        /* <DEDUP_REMOVED lines=16> */
[----:B------:R-:W4:Y:S08]  /*5a50*/  MUFU.EX2 R32, R32 ;  /* 0x0000002000207308 */ /* 0x000f300000000800 */
[----:B------:R-:W-:Y:S08]  /*5a60*/  MUFU.EX2 R29, R29 ;  /* 0x0000001d001d7308 */ /* 0x000ff00000000800 */
[----:B------:R-:W2:Y:S01]  /*5a70*/  MUFU.EX2 R28, R28 ;  /* 0x0000001c001c7308 */ /* 0x000ea20000000800 */
[C---:B---3--:R-:W-:Y:S08]  /*5a80*/  HMMA.16816.F32 R72, R4.reuse, R12, R72 ;  /* 0x0000000c0448723c */ /* 0x048ff00000001848 */
[----:B------:R-:W-:Y:S01]  /*5a90*/  HMMA.16816.F32 R68, R4, R14, R68 ;  /* 0x0000000e0444723c */ /* 0x000fe20000001844 */
[----:B-----5:R-:W-:Y:S01]  /*5aa0*/  F2FP.F16.F32.PACK_AB R4, R34, R35 ;  /* 0x000000232204723e */ /* 0x020fe200000000ff */
[----:B------:R-:W3:Y:S01]  /*5ab0*/  LDSM.16.MT88.4 R12, [R118+0xb800] ;  /* 0x00b80000760c783b */ /* 0x000ee20000004200 */
[----:B-1----:R-:W-:-:S02]  /*5ac0*/  F2FP.F16.F32.PACK_AB R6, R30, R31 ;  /* 0x0000001f1e06723e */ /* 0x002fc400000000ff */
        /* <DEDUP_REMOVED lines=78> */
[----:B------:R-:W-:Y:S01]  /*5fb0*/  LDSM.16.MT88.4 R24, [R118+0xc000] ;  /* 0x00c000007618783b */ /* 0x000fe20000004200 */
[----:B--2---:R-:W-:-:S03]  /*5fc0*/  F2FP.F16.F32.PACK_AB R7, R159, R126 ;  /* 0x0000007e9f07723e */ /* 0x004fc600000000ff */
[----:B------:R-:W-:Y:S04]  /*5fd0*/  LDSM.16.MT88.4 R20, [R192+0xe000] ;  /* 0x00e00000c014783b */ /* 0x000fe80000004200 */
        /* <DEDUP_REMOVED lines=16> */
[----:B------:R-:W4:Y:S06]  /*60e0*/  LDSM.16.MT88.4 R12, [R118+0xa400] ;  /* 0x00a40000760c783b */ /* 0x000f2c0000004200 */
        /* <DEDUP_REMOVED lines=66> */
[-C--:B------:R-:W-:Y:S01]  /*6510*/  FFMA.FTZ R25, R123, R57.reuse, -R58 ;  /* 0x000000397b197223 */ /* 0x080fe2000001083a */
[-CC-:B------:R-:W-:Y:S01]  /*6520*/  FFMA.FTZ R26, R61, R57.reuse, -R56.reuse ;  /* 0x000000393d1a7223 */ /* 0x180fe20000010838 */
[----:B------:R-:W-:-:S03]  /*6530*/  FFMA.FTZ R225, R59, R57, -R56 ;  /* 0x000000393be17223 */ /* 0x000fc60000010838 */
[----:B------:R-:W-:Y:S01]  /*6540*/  HMMA.16816.F32 R96, R4, R20, R96 ;  /* 0x000000140460723c */ /* 0x000fe20000001860 */
[-CC-:B------:R-:W-:Y:S01]  /*6550*/  FFMA.FTZ R20, R121, R57.reuse, -R58.reuse ;  /* 0x0000003979147223 */ /* 0x180fe2000001083a */
        /* <DEDUP_REMOVED lines=25> */
[----:B------:R-:W-:-:S05]  /*66f0*/  FADD.FTZ R40, R40, R41 ;  /* 0x0000002928287221 */ /* 0x000fca0000010000 */
[----:B------:R-:W-:Y:S01]  /*6700*/  HMMA.16816.F32 R68, R4, R10, R68 ;  /* 0x0000000a0444723c */ /* 0x000fe20000001844 */
[----:B------:R-:W2:Y:S01]  /*6710*/  LDSM.16.MT88.4 R8, [R192+0xcc00] ;  /* 0x00cc0000c008783b */ /* 0x000ea20000004200 */
[----:B----4-:R-:W-:Y:S01]  /*6720*/  F2FP.F16.F32.PACK_AB R4, R25, R24 ;  /* 0x000000181904723e */ /* 0x010fe200000000ff */
[----:B------:R-:W-:Y:S01]  /*6730*/  FADD.FTZ R39, R39, R42 ;  /* 0x0000002a27277221 */ /* 0x000fe20000010000 */
[----:B-1----:R-:W-:Y:S01]  /*6740*/  F2FP.F16.F32.PACK_AB R6, R21, R20 ;  /* 0x000000141506723e */ /* 0x002fe200000000ff */
[----:B------:R-:W-:Y:S01]  /*6750*/  FADD.FTZ R37, R37, R40 ;  /* 0x0000002825257221 */ /* 0x000fe20000010000 */
[----:B---3--:R-:W-:Y:S02]  /*6760*/  F2FP.F16.F32.PACK_AB R5, R23, R22 ;  /* 0x000000161705723e */ /* 0x008fe400000000ff */
[----:B-----5:R-:W-:Y:S01]  /*6770*/  F2FP.F16.F32.PACK_AB R7, R225, R26 ;  /* 0x0000001ae107723e */ /* 0x020fe200000000ff */
        /* <DEDUP_REMOVED lines=25> */
[----:B--2---:R-:W-:Y:S01]  /*6910*/  HMMA.16816.F32 R96, R4, R8, R96 ;  /* 0x000000080460723c */ /* 0x004fe20000001860 */
[----:B------:R-:W-:Y:S01]  /*6920*/  FADD.FTZ R124, R124, R139 ;  /* 0x0000008b7c7c7221 */ /* 0x000fe20000010000 */
[----:B------:R-:W-:-:S06]  /*6930*/  FADD.FTZ R28, R151, R28 ;  /* 0x0000001c971c7221 */ /* 0x000fcc0000010000 */
[----:B------:R-:W-:Y:S01]  /*6940*/  HMMA.16816.F32 R92, R4, R10, R92 ;  /* 0x0000000a045c723c */ /* 0x000fe2000000185c */
[----:B------:R-:W2:Y:S01]  /*6950*/  LDSM.16.MT88.4 R8, [R118+0xec00] ;  /* 0x00ec00007608783b */ /* 0x000ea20000004200 */
[----:B------:R-:W-:-:S04]  /*6960*/  FADD.FTZ R155, R155, R124 ;  /* 0x0000007c9b9b7221 */ /* 0x000fc80000010000 */
        /* <DEDUP_REMOVED lines=13> */
[C---:B---3--:R-:W-:Y:S01]  /*6a40*/  HMMA.16816.F32 R80, R4.reuse, R12, R80 ;  /* 0x0000000c0450723c */ /* 0x048fe20000001850 */
[----:B------:R-:W-:Y:S02]  /*6a50*/  FADD.FTZ R12, R140, R157 ;  /* 0x0000009d8c0c7221 */ /* 0x000fe40000010000 */
[----:B------:R-:W-:Y:S02]  /*6a60*/  FADD.FTZ R136, R136, R167 ;  /* 0x000000a788887221 */ /* 0x000fe40000010000 */
[----:B------:R-:W-:Y:S02]  /*6a70*/  FADD.FTZ R12, R137, R12 ;  /* 0x0000000c890c7221 */ /* 0x000fe40000010000 */
[----:B------:R-:W-:Y:S01]  /*6a80*/  FADD.FTZ R147, R147, R136 ;  /* 0x0000008893937221 */ /* 0x000fe20000010000 */
[----:B--2---:R-:W-:Y:S03]  /*6a90*/  HMMA.16816.F32 R72, R4, R8, R72 ;  /* 0x000000080448723c */ /* 0x004fe60000001848 */
[----:B------:R-:W-:Y:S01]  /*6aa0*/  FADD.FTZ R138, R138, R147 ;  /* 0x000000938a8a7221 */ /* 0x000fe20000010000 */
[----:B------:R-:W-:Y:S01]  /*6ab0*/  FADD.FTZ R9, R135, R12 ;  /* 0x0000000c87097221 */ /* 0x000fe20000010000 */
[----:B------:R-:W-:-:S02]  /*6ac0*/  ISETP.GT.AND P0, PT, R166, R201, PT ;  /* 0x000000c9a600720c */ /* 0x000fc40003f04270 */
        /* <DEDUP_REMOVED lines=83> */
.L_x_5490:
        /* <DEDUP_REMOVED lines=8> */
.L_x_5491:
[----:B------:R-:W-:Y:S05]  /*7080*/  BSYNC.RECONVERGENT B0 ;  /* 0x0000000000007941 */ /* 0x000fea0003800200 */
.L_x_5489:
        /* <DEDUP_REMOVED lines=24> */
[----:B------:R-:W-:Y:S01]  /*7210*/  ISETP.GT.AND P0, PT, R166, R201, PT ;  /* 0x000000c9a600720c */ /* 0x000fe20003f04270 */
[----:B------:R-:W-:Y:S02]  /*7220*/  BSSY.RECONVERGENT B1, `(.L_x_5492) ;  /* 0x000017c000017945 */ /* 0x000fe40003800200 */
[----:B------:R-:W-:Y:S04]  /*7230*/  LDSM.16.M88.4 R40, [R195] ;  /* 0x00000000c328783b */ /* 0x000fe80000000200 */
        /* <DEDUP_REMOVED lines=147> */
[----:B---3--:R-:W-:Y:S03]  /*7b70*/  HMMA.16816.F32 R64, R36, R12, R64 ;  /* 0x0000000c2440723c */ /* 0x008fe60000001840 */
[----:B------:R-:W-:-:S05]  /*7b80*/  FMUL.FTZ R133, R133, R165 ;  /* 0x000000a585857220 */ /* 0x000fca0000410000 */
[----:B------:R-:W-:Y:S01]  /*7b90*/  HMMA.16816.F32 R60, R36, R14, R60 ;  /* 0x0000000e243c723c */ /* 0x000fe2000000183c */
[----:B------:R-:W3:Y:S01]  /*7ba0*/  LDSM.16.M88.4 R12, [R194+0x8800] ;  /* 0x00880000c20c783b */ /* 0x000ee20000000200 */
[----:B------:R-:W1:Y:S01]  /*7bb0*/  MUFU.TANH R133, R133 ;  /* 0x0000008500857308 */ /* 0x000e620000002400 */
[----:B------:R-:W-:-:S05]  /*7bc0*/  FMUL.FTZ R129, R129, R165 ;  /* 0x000000a581817220 */ /* 0x000fca0000410000 */
[C---:B------:R-:W-:Y:S08]  /*7bd0*/  HMMA.16816.F32 R124, R8.reuse, R32, R124 ;  /* 0x00000020087c723c */ /* 0x040ff0000000187c */
[----:B------:R-:W-:Y:S01]  /*7be0*/  HMMA.16816.F32 R120, R8, R34, R120 ;  /* 0x000000220878723c */ /* 0x000fe20000001878 */
[----:B------:R-:W1:Y:S07]  /*7bf0*/  LDSM.16.M88.4 R32, [R119+0x6c00] ;  /* 0x006c00007720783b */ /* 0x000e6e0000000200 */
[C---:B-----5:R-:W-:Y:S08]  /*7c00*/  HMMA.16816.F32 R56, R36.reuse, R4, R56 ;  /* 0x000000042438723c */ /* 0x060ff00000001838 */
[----:B------:R-:W-:Y:S01]  /*7c10*/  HMMA.16816.F32 R48, R36, R6, R48 ;  /* 0x000000062430723c */ /* 0x000fe20000001830 */
[----:B------:R-:W5:Y:S02]  /*7c20*/  LDSM.16.M88.4 R4, [R194+0x8c00] ;  /* 0x008c0000c204783b */ /* 0x000f640000000200 */
[----:B------:R-:W-:-:S05]  /*7c30*/  FMUL.FTZ R120, R120, R165 ;  /* 0x000000a578787220 */ /* 0x000fca0000410000 */
[C---:B----4-:R-:W-:Y:S01]  /*7c40*/  HMMA.16816.F32 R40, R152.reuse, R18, R40 ;  /* 0x000000129828723c */ /* 0x050fe20000001828 */
[----:B------:R-:W4:Y:S07]  /*7c50*/  MUFU.TANH R120, R120 ;  /* 0x0000007800787308 */ /* 0x000f2e0000002400 */
[----:B------:R-:W-:Y:S01]  /*7c60*/  HMMA.16816.F32 R44, R152, R16, R44 ;  /* 0x00000010982c723c */ /* 0x000fe2000000182c */
[-C--:B------:R-:W-:Y:S01]  /*7c70*/  FMUL.FTZ R16, R122, R165.reuse ;  /* 0x000000a57a107220 */ /* 0x080fe20000410000 */
[----:B------:R-:W-:-:S05]  /*7c80*/  FMUL.FTZ R17, R123, R165 ;  /* 0x000000a57b117220 */ /* 0x000fca0000410000 */
        /* <DEDUP_REMOVED lines=28> */
[-C--:B------:R-:W-:Y:S01]  /*7e50*/  FMUL.FTZ R130, R131, R165.reuse ;  /* 0x000000a583827220 */ /* 0x080fe20000410000 */
[-C--:B------:R-:W-:Y:S01]  /*7e60*/  FMUL.FTZ R131, R124, R165.reuse ;  /* 0x000000a57c837220 */ /* 0x080fe20000410000 */
[-C--:B------:R-:W-:Y:S01]  /*7e70*/  FMUL.FTZ R124, R126, R165.reuse ;  /* 0x000000a57e7c7220 */ /* 0x080fe20000410000 */
[C---:B---3--:R-:W-:Y:S01]  /*7e80*/  HMMA.16816.F32 R40, R8.reuse, R14, R40 ;  /* 0x0000000e0828723c */ /* 0x048fe20000001828 */
[----:B------:R-:W1:Y:S02]  /*7e90*/  MUFU.TANH R140, R140 ;  /* 0x0000008c008c7308 */ /* 0x000e640000002400 */
        /* <DEDUP_REMOVED lines=16> */
[----:B------:R-:W-:-:S02]  /*7fa0*/  FMUL.FTZ R14, R43, R165 ;  /* 0x000000a52b0e7220 */ /* 0x000fc40000410000 */
[----:B------:R-:W4:Y:S01]  /*7fb0*/  MUFU.TANH R146, R146 ;  /* 0x0000009200927308 */ /* 0x000f220000002400 */
[C---:B------:R-:W-:Y:S03]  /*7fc0*/  HMMA.16816.F32 R56, R8.reuse, R24, R56 ;  /* 0x000000180838723c */ /* 0x040fe60000001838 */
        /* <DEDUP_REMOVED lines=67> */
[C---:B------:R-:W-:Y:S01]  /*8400*/  IADD3 R8, PT, PT, R116.reuse, -0x80, RZ ;  /* 0xffffff8074087810 */ /* 0x040fe20007ffe0ff */
[----:B------:R-:W-:-:S03]  /*8410*/  VIADD R116, R116, 0xffffff00 ;  /* 0xffffff0074747836 */ /* 0x000fc60000000000 */
[----:B------:R-:W-:Y:S02]  /*8420*/  IABS R15, R8 ;  /* 0x00000008000f7213 */ /* 0x000fe40000000000 */
[----:B------:R-:W-:Y:S02]  /*8430*/  IABS R20, R116 ;  /* 0x0000007400147213 */ /* 0x000fe40000000000 */
[-C--:B--2---:R-:W-:Y:S02]  /*8440*/  IABS R11, R13.reuse ;  /* 0x0000000d000b7213 */ /* 0x084fe40000000000 */
[-C--:B------:R-:W-:Y:S02]  /*8450*/  IABS R21, R13.reuse ;  /* 0x0000000d00157213 */ /* 0x080fe40000000000 */
[----:B------:R-:W2:Y:S01]  /*8460*/  I2F.RP R25, R11 ;  /* 0x0000000b00197306 */ /* 0x000ea20000209400 */
[----:B------:R-:W-:Y:S02]  /*8470*/  LOP3.LUT R116, R116, R13, RZ, 0x3c, !PT ;  /* 0x0000000d74747212 */ /* 0x000fe400078e3cff */
[----:B------:R-:W-:-:S02]  /*8480*/  IADD3 R21, PT, PT, RZ, -R21, RZ ;  /* 0x80000015ff157210 */ /* 0x000fc40007ffe0ff */
[----:B------:R-:W-:Y:S02]  /*8490*/  LOP3.LUT R8, R8, R13, RZ, 0x3c, !PT ;  /* 0x0000000d08087212 */ /* 0x000fe400078e3cff */
[----:B------:R-:W-:Y:S02]  /*84a0*/  ISETP.GE.AND P1, PT, R116, RZ, PT ;  /* 0x000000ff7400720c */ /* 0x000fe40003f26270 */
[----:B------:R-:W-:Y:S01]  /*84b0*/  ISETP.GE.AND P3, PT, R8, RZ, PT ;  /* 0x000000ff0800720c */ /* 0x000fe20003f66270 */
[----:B--2---:R-:W2:Y:S02]  /*84c0*/  MUFU.RCP R22, R25 ;  /* 0x0000001900167308 */ /* 0x004ea40000001000 */
[----:B--2---:R-:W-:-:S06]  /*84d0*/  VIADD R22, R22, 0xffffffe ;  /* 0x0ffffffe16167836 */ /* 0x004fcc0000000000 */
[----:B------:R-:W2:Y:S02]  /*84e0*/  F2I.FTZ.U32.TRUNC.NTZ R23, R22 ;  /* 0x0000001600177305 */ /* 0x000ea4000021f000 */
[----:B--2---:R-:W-:Y:S02]  /*84f0*/  IMAD.MOV R36, RZ, RZ, -R23 ;  /* 0x000000ffff247224 */ /* 0x004fe400078e0a17 */
[----:B------:R-:W-:Y:S02]  /*8500*/  IMAD.MOV.U32 R22, RZ, RZ, RZ ;  /* 0x000000ffff167224 */ /* 0x000fe400078e00ff */
[----:B------:R-:W-:-:S04]  /*8510*/  IMAD R36, R36, R11, RZ ;  /* 0x0000000b24247224 */ /* 0x000fc800078e02ff */
        /* <DEDUP_REMOVED lines=22> */
[--C-:B-1----:R-:W-:Y:S02]  /*8680*/  IMAD.WIDE R44, R20, 0x4, R226.reuse ;  /* 0x00000004142c7825 */ /* 0x102fe400078e02e2 */
        /* <DEDUP_REMOVED lines=20> */
.L_x_5495:
        /* <DEDUP_REMOVED lines=8> */
.L_x_5496:
[----:B------:R-:W-:Y:S05]  /*8850*/  BSYNC.RECONVERGENT B0 ;  /* 0x0000000000007941 */ /* 0x000fea0003800200 */
.L_x_5494:
        /* <DEDUP_REMOVED lines=24> */
.L_x_5493:
[----:B------:R-:W-:Y:S05]  /*89e0*/  BSYNC.RECONVERGENT B1 ;  /* 0x0000000000017941 */ /* 0x000fea0003800200 */
.L_x_5492:
[----:B-1----:R-:W3:Y:S01]  /*89f0*/  LD.E R129, desc[UR4][R2.64+0xdc] ;  /* 0x0000dc0402817980 */ /* 0x002ee2000c101900 */
[----:B--2---:R-:W-:-:S04]  /*8a00*/  IMAD R22, R164, 0x80, R53 ;  /* 0x00000080a4167824 */ /* 0x004fc800078e0235 */
[C---:B------:R-:W-:Y:S02]  /*8a10*/  VIADD R8, R22.reuse, 0xffffff01 ;  /* 0xffffff0116087836 */ /* 0x040fe40000000000 */
[C---:B------:R-:W-:Y:S02]  /*8a20*/  VIADD R123, R22.reuse, 0xffffff09 ;  /* 0xffffff09167b7836 */ /* 0x040fe40000000000 */
[----:B------:R-:W-:Y:S01]  /*8a30*/  VIADD R11, R22, 0xffffff00 ;  /* 0xffffff00160b7836 */ /* 0x000fe20000000000 */
[-C--:B------:R-:W-:Y:S01]  /*8a40*/  ISETP.GE.AND P2, PT, R8, R217.reuse, PT ;  /* 0x000000d90800720c */ /* 0x080fe20003f46270 */
[----:B------:R-:W-:Y:S01]  /*8a50*/  VIADD R117, R22, 0xffffff11 ;  /* 0xffffff1116757836 */ /* 0x000fe20000000000 */
[----:B------:R-:W-:Y:S02]  /*8a60*/  ISETP.GE.AND P4, PT, R8, R216, PT ;  /* 0x000000d80800720c */ /* 0x000fe40003f86270 */
[----:B------:R-:W-:Y:S02]  /*8a70*/  FSEL R21, R149, -INF , P2 ;  /* 0xff80000095157808 */ /* 0x000fe40001000000 */
[----:B------:R-:W-:-:S02]  /*8a80*/  ISETP.GE.AND P2, PT, R123, R217, PT ;  /* 0x000000d97b00720c */ /* 0x000fc40003f46270 */
[C---:B------:R-:W-:Y:S02]  /*8a90*/  ISETP.GE.AND P1, PT, R11.reuse, R217, PT ;  /* 0x000000d90b00720c */ /* 0x040fe40003f26270 */
[C---:B------:R-:W-:Y:S02]  /*8aa0*/  ISETP.GE.AND P6, PT, R11.reuse, R216, PT ;  /* 0x000000d80b00720c */ /* 0x040fe40003fc6270 */
[C---:B------:R-:W-:Y:S02]  /*8ab0*/  ISETP.GE.AND P3, PT, R11.reuse, R215, PT ;  /* 0x000000d70b00720c */ /* 0x040fe40003f66270 */
[----:B------:R-:W-:Y:S02]  /*8ac0*/  ISETP.GE.AND P5, PT, R11, R214, PT ;  /* 0x000000d60b00720c */ /* 0x000fe40003fa6270 */
[----:B------:R-:W-:Y:S01]  /*8ad0*/  FSEL R21, R21, -INF , !P4 ;  /* 0xff80000015157808 */ /* 0x000fe20006000000 */
[----:B------:R-:W-:Y:S01]  /*8ae0*/  VIADD R67, R22, 0xffffff19 ;  /* 0xffffff1916437836 */ /* 0x000fe20000000000 */
[----:B------:R-:W-:-:S02]  /*8af0*/  ISETP.GE.AND P4, PT, R123, R216, PT ;  /* 0x000000d87b00720c */ /* 0x000fc40003f86270 */
[----:B------:R-:W-:Y:S02]  /*8b00*/  FSEL R11, R170, -INF , P2 ;  /* 0xff800000aa0b7808 */ /* 0x000fe40001000000 */
        /* <DEDUP_REMOVED lines=10> */
[----:B------:R-:W-:Y:S02]  /*8bb0*/  ISETP.GE.AND P2, PT, R56, R217, PT ;  /* 0x000000d93800720c */ /* 0x000fe40003f46270 */
[----:B------:R-:W-:Y:S01]  /*8bc0*/  FSEL R13, R148, -INF , P1 ;  /* 0xff800000940d7808 */ /* 0x000fe20000800000 */
[C---:B------:R-:W-:Y:S01]  /*8bd0*/  VIADD R126, R22.reuse, 0xffffff08 ;  /* 0xffffff08167e7836 */ /* 0x040fe20000000000 */
[----:B------:R-:W-:Y:S01]  /*8be0*/  FSEL R41, R41, -INF , !P4 ;  /* 0xff80000029297808 */ /* 0x000fe20006000000 */
[----:B------:R-:W-:Y:S01]  /*8bf0*/  VIADD R61, R22, 0xffffff31 ;  /* 0xffffff31163d7836 */ /* 0x000fe20000000000 */
[----:B------:R-:W-:-:S02]  /*8c00*/  ISETP.GE.AND P4, PT, R56, R216, PT ;  /* 0x000000d83800720c */ /* 0x000fc40003f86270 */
[----:B------:R-:W-:Y:S02]  /*8c10*/  FSEL R143, R143, -INF , P2 ;  /* 0xff8000008f8f7808 */ /* 0x000fe40001000000 */
[----:B------:R-:W-:Y:S02]  /*8c20*/  FSEL R13, R13, -INF , !P6 ;  /* 0xff8000000d0d7808 */ /* 0x000fe40007000000 */
[----:B------:R-:W-:Y:S02]  /*8c30*/  ISETP.GE.AND P2, PT, R63, R217, PT ;  /* 0x000000d93f00720c */ /* 0x000fe40003f46270 */
[C---:B------:R-:W-:Y:S02]  /*8c40*/  ISETP.GE.AND P1, PT, R8.reuse, R215, PT ;  /* 0x000000d70800720c */ /* 0x040fe40003f26270 */
[----:B------:R-:W-:Y:S01]  /*8c50*/  ISETP.GE.AND P6, PT, R8, R214, PT ;  /* 0x000000d60800720c */ /* 0x000fe20003fc6270 */
[----:B------:R-:W-:Y:S01]  /*8c60*/  VIADD R122, R22, 0xffffff10 ;  /* 0xffffff10167a7836 */ /* 0x000fe20000000000 */
[----:B------:R-:W-:-:S02]  /*8c70*/  FSEL R8, R151, -INF , P3 ;  /* 0xff80000097087808 */ /* 0x000fc40001800000 */
[-C--:B------:R-:W-:Y:S02]  /*8c80*/  ISETP.GE.AND P3, PT, R126, R217.reuse, PT ;  /* 0x000000d97e00720c */ /* 0x080fe40003f66270 */
[----:B------:R-:W-:Y:S01]  /*8c90*/  FSEL R179, R143, -INF , !P4 ;  /* 0xff8000008fb37808 */ /* 0x000fe20006000000 */
[C---:B------:R-:W-:Y:S01]  /*8ca0*/  VIADD R59, R22.reuse, 0xffffff39 ;  /* 0xffffff39163b7836 */ /* 0x040fe20000000000 */
[----:B------:R-:W-:Y:S02]  /*8cb0*/  ISETP.GE.AND P4, PT, R63, R216, PT ;  /* 0x000000d83f00720c */ /* 0x000fe40003f86270 */
[----:B------:R-:W-:Y:S02]  /*8cc0*/  FSEL R137, R137, -INF , P2 ;  /* 0xff80000089897808 */ /* 0x000fe40001000000 */
        /* <DEDUP_REMOVED lines=43> */
[C---:B------:R-:W-:Y:S01]  /*8f80*/  VIADD R39, R22.reuse, 0xffffff61 ;  /* 0xffffff6116277836 */ /* 0x040fe20000000000 */
        /* <DEDUP_REMOVED lines=23> */
[C---:B------:R-:W-:Y:S01]  /*9100*/  VIADD R46, R22.reuse, 0xffffff50 ;  /* 0xffffff50162e7836 */ /* 0x040fe20000000000 */
[----:B------:R-:W-:Y:S02]  /*9110*/  FSEL R177, R147, -INF , !P5 ;  /* 0xff80000093b17808 */ /* 0x000fe40006800000 */
[----:B------:R-:W-:Y:S01]  /*9120*/  FSEL R131, R131, -INF , P3 ;  /* 0xff80000083837808 */ /* 0x000fe20001800000 */
[----:B------:R-:W-:Y:S01]  /*9130*/  VIADD R44, R22, 0xffffff58 ;  /* 0xffffff58162c7836 */ /* 0x000fe20000000000 */
[-C--:B------:R-:W-:Y:S01]  /*9140*/  ISETP.GE.AND P5, PT, R62, R216.reuse, PT ;  /* 0x000000d83e00720c */ /* 0x080fe20003fa6270 */
[----:B------:R-:W-:Y:S01]  /*9150*/  VIADD R42, R22, 0xffffff60 ;  /* 0xffffff60162a7836 */ /* 0x000fe20000000000 */
[-C--:B------:R-:W-:Y:S01]  /*9160*/  ISETP.GE.AND P3, PT, R50, R217.reuse, PT ;  /* 0x000000d93200720c */ /* 0x080fe20003f66270 */
[C---:B------:R-:W-:Y:S01]  /*9170*/  VIADD R38, R22.reuse, 0xffffff68 ;  /* 0xffffff6816267836 */ /* 0x040fe20000000000 */
[----:B------:R-:W-:Y:S01]  /*9180*/  FSEL R145, R27, -INF , !P4 ;  /* 0xff8000001b917808 */ /* 0x000fe20006000000 */
[C---:B------:R-:W-:Y:S01]  /*9190*/  VIADD R36, R22.reuse, 0xffffff70 ;  /* 0xffffff7016247836 */ /* 0x040fe20000000000 */
[----:B------:R-:W-:Y:S01]  /*91a0*/  ISETP.GE.AND P4, PT, R37, R216, PT ;  /* 0x000000d82500720c */ /* 0x000fe20003f86270 */
[----:B------:R-:W-:Y:S01]  /*91b0*/  VIADD R20, R22, 0xffffff78 ;  /* 0xffffff7816147836 */ /* 0x000fe20000000000 */
[----:B------:R-:W-:Y:S01]  /*91c0*/  FSEL R48, R48, -INF , P2 ;  /* 0xff80000030307808 */ /* 0x000fe20001000000 */
[----:B------:R-:W-:Y:S01]  /*91d0*/  VIADD R22, R22, 0xffffff79 ;  /* 0xffffff7916167836 */ /* 0x000fe20000000000 */
[----:B------:R-:W-:-:S02]  /*91e0*/  ISETP.GE.AND P2, PT, R23, R217, PT ;  /* 0x000000d91700720c */ /* 0x000fc40003f46270 */
[----:B------:R-:W-:Y:S02]  /*91f0*/  FSEL R173, R139, -INF , !P5 ;  /* 0xff8000008bad7808 */ /* 0x000fe40006800000 */
[----:B------:R-:W-:Y:S02]  /*9200*/  FSEL R120, R120, -INF , P3 ;  /* 0xff80000078787808 */ /* 0x000fe40001800000 */
[-C--:B------:R-:W-:Y:S02]  /*9210*/  ISETP.GE.AND P5, PT, R60, R216.reuse, PT ;  /* 0x000000d83c00720c */ /* 0x080fe40003fa6270 */
[----:B------:R-:W-:Y:S02]  /*9220*/  ISETP.GE.AND P3, PT, R46, R217, PT ;  /* 0x000000d92e00720c */ /* 0x000fe40003f66270 */
[----:B------:R-:W-:Y:S02]  /*9230*/  FSEL R141, R48, -INF , !P4 ;  /* 0xff800000308d7808 */ /* 0x000fe40006000000 */
[----:B------:R-:W-:-:S02]  /*9240*/  ISETP.GE.AND P4, PT, R23, R216, PT ;  /* 0x000000d81700720c */ /* 0x000fc40003f86270 */
[----:B------:R-:W-:Y:S02]  /*9250*/  FSEL R58, R58, -INF , P2 ;  /* 0xff8000003a3a7808 */ /* 0x000fe40001000000 */
[-C--:B------:R-:W-:Y:S02]  /*9260*/  ISETP.GE.AND P2, PT, R22, R217.reuse, PT ;  /* 0x000000d91600720c */ /* 0x080fe40003f46270 */
[----:B------:R-:W-:Y:S02]  /*9270*/  FSEL R157, R135, -INF , !P5 ;  /* 0xff800000879d7808 */ /* 0x000fe40006800000 */
[----:B------:R-:W-:Y:S02]  /*9280*/  FSEL R64, R64, -INF , P3 ;  /* 0xff80000040407808 */ /* 0x000fe40001800000 */
[----:B------:R-:W-:Y:S02]  /*9290*/  ISETP.GE.AND P5, PT, R57, R216, PT ;  /* 0x000000d83900720c */ /* 0x000fe40003fa6270 */
[----:B------:R-:W-:-:S02]  /*92a0*/  ISETP.GE.AND P3, PT, R44, R217, PT ;  /* 0x000000d92c00720c */ /* 0x000fc40003f66270 */
[----:B------:R-:W-:Y:S02]  /*92b0*/  FSEL R137, R58, -INF , !P4 ;  /* 0xff8000003a897808 */ /* 0x000fe40006000000 */
[----:B------:R-:W-:Y:S02]  /*92c0*/  ISETP.GE.AND P4, PT, R22, R216, PT ;  /* 0x000000d81600720c */ /* 0x000fe40003f86270 */
[----:B------:R-:W-:Y:S02]  /*92d0*/  FSEL R40, R40, -INF , P2 ;  /* 0xff80000028287808 */ /* 0x000fe40001000000 */
[----:B------:R-:W-:Y:S02]  /*92e0*/  ISETP.GE.AND P2, PT, R123, R215, PT ;  /* 0x000000d77b00720c */ /* 0x000fe40003f46270 */
[----:B------:R-:W-:Y:S02]  /*92f0*/  FSEL R161, R131, -INF , !P5 ;  /* 0xff80000083a17808 */ /* 0x000fe40006800000 */
[----:B------:R-:W-:-:S02]  /*9300*/  FSEL R32, R32, -INF , P3 ;  /* 0xff80000020207808 */ /* 0x000fc40001800000 */
[----:B------:R-:W-:Y:S02]  /*9310*/  ISETP.GE.AND P5, PT, R50, R216, PT ;  /* 0x000000d83200720c */ /* 0x000fe40003fa6270 */
[----:B------:R-:W-:Y:S02]  /*9320*/  ISETP.GE.AND P3, PT, R42, R217, PT ;  /* 0x000000d92a00720c */ /* 0x000fe40003f66270 */
[----:B------:R-:W-:Y:S02]  /*9330*/  FSEL R131, R40, -INF , !P4 ;  /* 0xff80000028837808 */ /* 0x000fe40006000000 */
[----:B------:R-:W-:Y:S02]  /*9340*/  ISETP.GE.AND P4, PT, R123, R214, PT ;  /* 0x000000d67b00720c */ /* 0x000fe40003f86270 */
[----:B------:R-:W-:Y:S02]  /*9350*/  FSEL R24, R169, -INF , P2 ;  /* 0xff800000a9187808 */ /* 0x000fe40001000000 */
[----:B------:R-:W-:-:S02]  /*9360*/  ISETP.GE.AND P2, PT, R116, R215, PT ;  /* 0x000000d77400720c */ /* 0x000fc40003f46270 */
[----:B------:R-:W-:Y:S02]  /*9370*/  FSEL R163, R120, -INF , !P5 ;  /* 0xff80000078a37808 */ /* 0x000fe40006800000 */
[----:B------:R-:W-:Y:S02]  /*9380*/  FSEL R26, R26, -INF , P3 ;  /* 0xff8000001a1a7808 */ /* 0x000fe40001800000 */
[----:B------:R-:W-:Y:S02]  /*9390*/  ISETP.GE.AND P5, PT, R46, R216, PT ;  /* 0x000000d82e00720c */ /* 0x000fe40003fa6270 */
[----:B------:R-:W-:Y:S02]  /*93a0*/  ISETP.GE.AND P3, PT, R38, R217, PT ;  /* 0x000000d92600720c */ /* 0x000fe40003f66270 */
[----:B------:R-:W-:Y:S02]  /*93b0*/  FSEL R28, R150, -INF , P1 ;  /* 0xff800000961c7808 */ /* 0x000fe40000800000 */
[----:B------:R-:W-:-:S02]  /*93c0*/  FSEL R24, R24, -INF , !P4 ;  /* 0xff80000018187808 */ /* 0x000fc40006000000 */
[-C--:B------:R-:W-:Y:S02]  /*93d0*/  ISETP.GE.AND P1, PT, R122, R215.reuse, PT ;  /* 0x000000d77a00720c */ /* 0x080fe40003f26270 */
[----:B------:R-:W-:Y:S02]  /*93e0*/  ISETP.GE.AND P4, PT, R116, R214, PT ;  /* 0x000000d67400720c */ /* 0x000fe40003f86270 */
[----:B------:R-:W-:Y:S02]  /*93f0*/  FSEL R58, R140, -INF , P2 ;  /* 0xff8000008c3a7808 */ /* 0x000fe40001000000 */
[----:B------:R-:W-:Y:S02]  /*9400*/  ISETP.GE.AND P2, PT, R56, R215, PT ;  /* 0x000000d73800720c */ /* 0x000fe40003f46270 */
[----:B------:R-:W-:Y:S02]  /*9410*/  FSEL R159, R64, -INF , !P5 ;  /* 0xff800000409f7808 */ /* 0x000fe40006800000 */
[----:B------:R-:W-:-:S02]  /*9420*/  FSEL R34, R34, -INF , P3 ;  /* 0xff80000022227808 */ /* 0x000fc40001800000 */
[----:B------:R-:W-:Y:S02]  /*9430*/  FSEL R28, R28, -INF , !P6 ;  /* 0xff8000001c1c7808 */ /* 0x000fe40007000000 */
[----:B------:R-:W-:Y:S02]  /*9440*/  ISETP.GE.AND P5, PT, R44, R216, PT ;  /* 0x000000d82c00720c */ /* 0x000fe40003fa6270 */
        /* <DEDUP_REMOVED lines=40> */
[----:B------:R-:W-:Y:S02]  /*96d0*/  ISETP.GE.AND P1, PT, R57, R215, PT ;  /* 0x000000d73900720c */ /* 0x000fe40003f26270 */
[----:B------:R-:W-:Y:S02]  /*96e0*/  ISETP.GE.AND P4, PT, R50, R214, PT ;  /* 0x000000d63200720c */ /* 0x000fe40003f86270 */
[----:B------:R-:W-:Y:S02]  /*96f0*/  FSEL R16, R16, -INF , P2 ;  /* 0xff80000010107808 */ /* 0x000fe40001000000 */
[----:B------:R-:W-:Y:S02]  /*9700*/  FSEL R139, R49, -INF , !P5 ;  /* 0xff800000318b7808 */ /* 0x000fe40006800000 */
[----:B------:R-:W-:Y:S02]  /*9710*/  FSEL R48, R162, -INF , P3 ;  /* 0xff800000a2307808 */ /* 0x000fe40001800000 */
[----:B------:R-:W-:-:S02]  /*9720*/  FSEL R158, R134, -INF , !P6 ;  /* 0xff800000869e7808 */ /* 0x000fc40007000000 */
[----:B------:R-:W-:Y:S02]  /*9730*/  ISETP.GE.AND P5, PT, R20, R216, PT ;  /* 0x000000d81400720c */ /* 0x000fe40003fa6270 */
[----:B------:R-:W-:Y:S02]  /*9740*/  ISETP.GE.AND P6, PT, R57, R214, PT ;  /* 0x000000d63900720c */ /* 0x000fe40003fc6270 */
[----:B------:R-:W-:Y:S02]  /*9750*/  FSEL R124, R124, -INF , P1 ;  /* 0xff8000007c7c7808 */ /* 0x000fe40000800000 */
[----:B------:R-:W-:Y:S02]  /*9760*/  FSEL R162, R16, -INF , !P4 ;  /* 0xff80000010a27808 */ /* 0x000fe40006000000 */
[----:B------:R-:W-:Y:S02]  /*9770*/  ISETP.GE.AND P1, PT, R47, R215, PT ;  /* 0x000000d72f00720c */ /* 0x000fe40003f26270 */
[----:B------:R-:W-:-:S02]  /*9780*/  FMNMX3.FTZ R16, R52, R13, R21, !PT ;  /* 0x0000000d34107276 */ /* 0x000fc40007810015 */
[----:B------:R-:W-:Y:S02]  /*9790*/  FSEL R133, R121, -INF , !P5 ;  /* 0xff80000079857808 */ /* 0x000fe40006800000 */
[----:B------:R-:W-:Y:S02]  /*97a0*/  FSEL R170, R124, -INF , !P6 ;  /* 0xff8000007caa7808 */ /* 0x000fe40007000000 */
[-C--:B------:R-:W-:Y:S02]  /*97b0*/  ISETP.GE.AND P5, PT, R126, R214.reuse, PT ;  /* 0x000000d67e00720c */ /* 0x080fe40003fa6270 */
[----:B------:R-:W-:Y:S02]  /*97c0*/  ISETP.GE.AND P6, PT, R47, R214, PT ;  /* 0x000000d62f00720c */ /* 0x000fe40003fc6270 */
[----:B------:R-:W-:Y:S02]  /*97d0*/  FSEL R17, R17, -INF , P1 ;  /* 0xff80000011117808 */ /* 0x000fe40000800000 */
[----:B------:R-:W-:-:S02]  /*97e0*/  FMNMX3.FTZ R16, R16, R15, R11, !PT ;  /* 0x0000000f10107276 */ /* 0x000fc4000781000b */
[----:B------:R-:W-:Y:S02]  /*97f0*/  FSEL R26, R26, -INF , !P5 ;  /* 0xff8000001a1a7808 */ /* 0x000fe40006800000 */
[----:B------:R-:W-:Y:S02]  /*9800*/  FSEL R160, R17, -INF , !P6 ;  /* 0xff80000011a07808 */ /* 0x000fe40007000000 */
[----:B------:R-:W-:Y:S02]  /*9810*/  FMNMX3.FTZ R16, R16, R25, R35, !PT ;  /* 0x0000001910107276 */ /* 0x000fe40007810023 */
[----:B------:R-:W-:Y:S02]  /*9820*/  ISETP.GE.AND P5, PT, R117, R214, PT ;  /* 0x000000d67500720c */ /* 0x000fe40003fa6270 */
        /* <DEDUP_REMOVED lines=11> */
[----:B------:R-:W-:Y:S02]  /*98e0*/  FMNMX3.FTZ R16, R16, R177, R175, !PT ;  /* 0x000000b110107276 */ /* 0x000fe400078100af */
        /* <DEDUP_REMOVED lines=8> */
[----:B------:R-:W-:Y:S02]  /*9970*/  ISETP.GE.AND P5, PT, R60, R214, PT ;  /* 0x000000d63c00720c */ /* 0x000fe40003fa6270 */
[----:B------:R-:W-:Y:S01]  /*9980*/  FSEL R128, R128, -INF , P3 ;  /* 0xff80000080807808 */ /* 0x000fe20001800000 */
[----:B------:R-:W-:Y:S01]  /*9990*/  LDSM.16.MT88.4 R60, [R118+0xd000] ;  /* 0x00d00000763c783b */ /* 0x000fe20000004200 */
[----:B------:R-:W-:Y:S02]  /*99a0*/  FMNMX3.FTZ R16, R16, R157, R149, !PT ;  /* 0x0000009d10107276 */ /* 0x000fe40007810095 */
[----:B------:R-:W-:Y:S02]  /*99b0*/  ISETP.GE.AND P3, PT, R51, R215, PT ;  /* 0x000000d73300720c */ /* 0x000fe40003f66270 */
[----:B------:R-:W-:Y:S02]  /*99c0*/  FMNMX3.FTZ R17, R17, R176, R174, !PT ;  /* 0x000000b011117276 */ /* 0x000fe400078100ae */
[----:B------:R-:W-:-:S02]  /*99d0*/  ISETP.GE.AND P6, PT, R44, R214, PT ;  /* 0x000000d62c00720c */ /* 0x000fc40003fc6270 */
[----:B------:R-:W-:Y:S02]  /*99e0*/  FSEL R18, R18, -INF , P1 ;  /* 0xff80000012127808 */ /* 0x000fe40000800000 */
[----:B------:R-:W-:Y:S02]  /*99f0*/  FSEL R154, R128, -INF , !P5 ;  /* 0xff800000809a7808 */ /* 0x000fe40006800000 */
[----:B------:R-:W-:Y:S02]  /*9a00*/  ISETP.GE.AND P1, PT, R39, R215, PT ;  /* 0x000000d72700720c */ /* 0x000fe40003f26270 */
[----:B------:R-:W-:Y:S02]  /*9a10*/  FMNMX3.FTZ R16, R16, R161, R167, !PT ;  /* 0x000000a110107276 */ /* 0x000fe400078100a7 */
[----:B------:R-:W-:Y:S02]  /*9a20*/  ISETP.GE.AND P5, PT, R51, R214, PT ;  /* 0x000000d63300720c */ /* 0x000fe40003fa6270 */
[----:B------:R-:W-:-:S02]  /*9a30*/  FSEL R125, R125, -INF , P3 ;  /* 0xff8000007d7d7808 */ /* 0x000fc40001800000 */
[----:B------:R-:W-:Y:S02]  /*9a40*/  FMNMX3.FTZ R17, R17, R172, R158, !PT ;  /* 0x000000ac11117276 */ /* 0x000fe4000781009e */
[----:B------:R-:W-:Y:S02]  /*9a50*/  ISETP.GE.AND P3, PT, R46, R215, PT ;  /* 0x000000d72e00720c */ /* 0x000fe40003f66270 */
[----:B------:R-:W-:Y:S02]  /*9a60*/  FSEL R148, R18, -INF , !P6 ;  /* 0xff80000012947808 */ /* 0x000fe40007000000 */
[----:B------:R-:W-:Y:S02]  /*9a70*/  ISETP.GE.AND P6, PT, R39, R214, PT ;  /* 0x000000d62700720c */ /* 0x000fe40003fc6270 */
[----:B------:R-:W-:Y:S02]  /*9a80*/  FMNMX3.FTZ R16, R16, R163, R165, !PT ;  /* 0x000000a310107276 */ /* 0x000fe400078100a5 */
[----:B------:R-:W-:-:S02]  /*9a90*/  FSEL R5, R5, -INF , P1 ;  /* 0xff80000005057808 */ /* 0x000fc40000800000 */
[----:B------:R-:W-:Y:S02]  /*9aa0*/  FSEL R168, R125, -INF , !P5 ;  /* 0xff8000007da87808 */ /* 0x000fe40006800000 */
[-C--:B------:R-:W-:Y:S02]  /*9ab0*/  ISETP.GE.AND P2, PT, R45, R215.reuse, PT ;  /* 0x000000d72d00720c */ /* 0x080fe40003f46270 */
[----:B------:R-:W-:Y:S02]  /*9ac0*/  FMNMX3.FTZ R17, R17, R154, R156, !PT ;  /* 0x0000009a11117276 */ /* 0x000fe4000781009c */
[----:B------:R-:W-:Y:S02]  /*9ad0*/  ISETP.GE.AND P5, PT, R46, R214, PT ;  /* 0x000000d62e00720c */ /* 0x000fe40003fa6270 */
[----:B------:R-:W-:Y:S02]  /*9ae0*/  FSEL R29, R29, -INF , P3 ;  /* 0xff8000001d1d7808 */ /* 0x000fe40001800000 */
[----:B------:R-:W-:-:S02]  /*9af0*/  ISETP.GE.AND P3, PT, R43, R215, PT ;  /* 0x000000d72b00720c */ /* 0x000fc40003f66270 */
[----:B------:R-:W-:Y:S02]  /*9b00*/  FMNMX3.FTZ R16, R16, R159, R155, !PT ;  /* 0x0000009f10107276 */ /* 0x000fe4000781009b */
[----:B------:R-:W-:Y:S02]  /*9b10*/  FSEL R142, R5, -INF , !P6 ;  /* 0xff800000058e7808 */ /* 0x000fe40007000000 */
[----:B------:R-:W-:Y:S02]  /*9b20*/  ISETP.GE.AND P4, PT, R45, R214, PT ;  /* 0x000000d62d00720c */ /* 0x000fe40003f86270 */
[----:B------:R-:W-:Y:S01]  /*9b30*/  FSEL R30, R30, -INF , P2 ;  /* 0xff8000001e1e7808 */ /* 0x000fe20001000000 */
[----:B------:R-:W-:Y:S01]  /*9b40*/  LDSM.16.MT88.4 R44, [R192+0xd000] ;  /* 0x00d00000c02c783b */ /* 0x000fe20000004200 */
[----:B------:R-:W-:Y:S02]  /*9b50*/  FMNMX3.FTZ R5, R17, R170, R168, !PT ;  /* 0x000000aa11057276 */ /* 0x000fe400078100a8 */
[----:B------:R-:W-:-:S02]  /*9b60*/  FSEL R152, R29, -INF , !P5 ;  /* 0xff8000001d987808 */ /* 0x000fc40006800000 */
[----:B------:R-:W-:Y:S02]  /*9b70*/  ISETP.GE.AND P5, PT, R43, R214, PT ;  /* 0x000000d62b00720c */ /* 0x000fe40003fa6270 */
[----:B------:R-:W-:Y:S02]  /*9b80*/  FSEL R4, R4, -INF , P3 ;  /* 0xff80000004047808 */ /* 0x000fe40001800000 */
[-C--:B------:R-:W-:Y:S02]  /*9b90*/  ISETP.GE.AND P2, PT, R42, R215.reuse, PT ;  /* 0x000000d72a00720c */ /* 0x080fe40003f46270 */
[----:B------:R-:W-:Y:S02]  /*9ba0*/  ISETP.GE.AND P3, PT, R38, R215, PT ;  /* 0x000000d72600720c */ /* 0x000fe40003f66270 */
[----:B------:R-:W-:Y:S02]  /*9bb0*/  FMNMX3.FTZ R16, R16, R153, R151, !PT ;  /* 0x0000009910107276 */ /* 0x000fe40007810097 */
[----:B------:R-:W-:-:S02]  /*9bc0*/  FSEL R150, R30, -INF , !P4 ;  /* 0xff8000001e967808 */ /* 0x000fc40006000000 */
[----:B------:R-:W-:Y:S02]  /*9bd0*/  FMNMX3.FTZ R5, R5, R162, R160, !PT ;  /* 0x000000a205057276 */ /* 0x000fe400078100a0 */
[----:B------:R-:W-:Y:S02]  /*9be0*/  FSEL R146, R4, -INF , !P5 ;  /* 0xff80000004927808 */ /* 0x000fe40006800000 */
[-C--:B------:R-:W-:Y:S02]  /*9bf0*/  ISETP.GE.AND P4, PT, R42, R214.reuse, PT ;  /* 0x000000d62a00720c */ /* 0x080fe40003f86270 */
[----:B------:R-:W-:Y:S02]  /*9c00*/  ISETP.GE.AND P5, PT, R38, R214, PT ;  /* 0x000000d62600720c */ /* 0x000fe40003fa6270 */
[----:B------:R-:W-:Y:S02]  /*9c10*/  FSEL R19, R19, -INF , P2 ;  /* 0xff80000013137808 */ /* 0x000fe40001000000 */
[----:B------:R-:W-:-:S02]  /*9c20*/  FSEL R7, R7, -INF , P3 ;  /* 0xff80000007077808 */ /* 0x000fc40001800000 */
[----:B------:R-:W-:Y:S02]  /*9c30*/  FMNMX3.FTZ R16, R16, R147, R145, !PT ;  /* 0x0000009310107276 */ /* 0x000fe40007810091 */
[-C--:B------:R-:W-:Y:S02]  /*9c40*/  ISETP.GE.AND P2, PT, R37, R215.reuse, PT ;  /* 0x000000d72500720c */ /* 0x080fe40003f46270 */
[----:B------:R-:W-:Y:S02]  /*9c50*/  FMNMX3.FTZ R5, R5, R152, R150, !PT ;  /* 0x0000009805057276 */ /* 0x000fe40007810096 */
[----:B------:R-:W-:Y:S02]  /*9c60*/  FSEL R144, R19, -INF , !P4 ;  /* 0xff80000013907808 */ /* 0x000fe40006000000 */
[----:B------:R-:W-:Y:S02]  /*9c70*/  ISETP.GE.AND P1, PT, R36, R215, PT ;  /* 0x000000d72400720c */ /* 0x000fe40003f26270 */
[----:B------:R-:W-:-:S02]  /*9c80*/  FSEL R140, R7, -INF , !P5 ;  /* 0xff800000078c7808 */ /* 0x000fc40006800000 */
[----:B------:R-:W-:Y:S02]  /*9c90*/  FMNMX3.FTZ R4, R16, R143, R141, !PT ;  /* 0x0000008f10047276 */ /* 0x000fe4000781008d */
[----:B------:R-:W-:Y:S02]  /*9ca0*/  ISETP.GE.AND P4, PT, R37, R214, PT ;  /* 0x000000d62500720c */ /* 0x000fe40003f86270 */
[----:B------:R-:W-:Y:S02]  /*9cb0*/  ISETP.GE.AND P3, PT, R23, R215, PT ;  /* 0x000000d71700720c */ /* 0x000fe40003f66270 */
[----:B------:R-:W-:Y:S02]  /*9cc0*/  FSEL R6, R6, -INF , P2 ;  /* 0xff80000006067808 */ /* 0x000fe40001000000 */
[----:B------:R-:W-:Y:S02]  /*9cd0*/  FMNMX3.FTZ R7, R5, R148, R146, !PT ;  /* 0x0000009405077276 */ /* 0x000fe40007810092 */
[----:B------:R-:W-:-:S02]  /*9ce0*/  FMNMX3.FTZ R4, R4, R139, R137, !PT ;  /* 0x0000008b04047276 */ /* 0x000fc40007810089 */
[----:B------:R-:W-:Y:S02]  /*9cf0*/  FSEL R9, R9, -INF , P1 ;  /* 0xff80000009097808 */ /* 0x000fe40000800000 */
[-C--:B------:R-:W-:Y:S02]  /*9d00*/  ISETP.GE.AND P6, PT, R36, R214.reuse, PT ;  /* 0x000000d62400720c */ /* 0x080fe40003fc6270 */
[----:B------:R-:W-:Y:S01]  /*9d10*/  ISETP.GE.AND P5, PT, R23, R214, PT ;  /* 0x000000d61700720c */ /* 0x000fe20003fa6270 */
[----:B------:R-:W-:Y:S01]  /*9d20*/  LDSM.16.MT88.4 R36, [R118+0xb000] ;  /* 0x00b000007624783b */ /* 0x000fe20000004200 */
[-C--:B------:R-:W-:Y:S02]  /*9d30*/  ISETP.GE.AND P2, PT, R20, R215.reuse, PT ;  /* 0x000000d71400720c */ /* 0x080fe40003f46270 */
[----:B------:R-:W-:Y:S02]  /*9d40*/  FSEL R138, R6, -INF , !P4 ;  /* 0xff800000068a7808 */ /* 0x000fe40006000000 */
[----:B------:R-:W-:-:S02]  /*9d50*/  ISETP.GE.AND P1, PT, R22, R215, PT ;  /* 0x000000d71600720c */ /* 0x000fc40003f26270 */
[----:B------:R-:W-:Y:S02]  /*9d60*/  FSEL R10, R10, -INF , P3 ;  /* 0xff8000000a0a7808 */ /* 0x000fe40001800000 */
[----:B------:R-:W-:Y:S02]  /*9d70*/  FMNMX3.FTZ R7, R7, R144, R142, !PT ;  /* 0x0000009007077276 */ /* 0x000fe4000781008e */
[----:B------:R-:W-:Y:S02]  /*9d80*/  FMNMX3.FTZ R4, R4, R133, R131, !PT ;  /* 0x0000008504047276 */ /* 0x000fe40007810083 */
[-C--:B------:R-:W-:Y:S02]  /*9d90*/  ISETP.GE.AND P4, PT, R20, R214.reuse, PT ;  /* 0x000000d61400720c */ /* 0x080fe40003f86270 */
[----:B------:R-:W-:Y:S02]  /*9da0*/  ISETP.GE.AND P3, PT, R22, R214, PT ;  /* 0x000000d61600720c */ /* 0x000fe40003f66270 */
[----:B------:R-:W-:-:S02]  /*9db0*/  FSEL R12, R12, -INF , P2 ;  /* 0xff8000000c0c7808 */ /* 0x000fc40001000000 */
[----:B------:R-:W-:Y:S02]  /*9dc0*/  FSEL R14, R14, -INF , P1 ;  /* 0xff8000000e0e7808 */ /* 0x000fe40000800000 */
[----:B------:R-:W-:Y:S02]  /*9dd0*/  FSEL R136, R9, -INF , !P6 ;  /* 0xff80000009887808 */ /* 0x000fe40007000000 */
[----:B------:R-:W-:Y:S02]  /*9de0*/  FSEL R134, R10, -INF , !P5 ;  /* 0xff8000000a867808 */ /* 0x000fe40006800000 */
[----:B------:R-:W-:Y:S01]  /*9df0*/  FMNMX3.FTZ R7, R7, R140, R138, !PT ;  /* 0x0000008c07077276 */ /* 0x000fe2000781008a */
[----:B------:R-:W1:Y:S01]  /*9e00*/  SHFL.BFLY PT, R5, R4, 0x2, 0x1f ;  /* 0x0c401f0004057f89 */ /* 0x000e6200000e0000 */
[----:B------:R-:W-:Y:S02]  /*9e10*/  FSEL R132, R12, -INF , !P4 ;  /* 0xff8000000c847808 */ /* 0x000fe40006000000 */
[----:B------:R-:W-:-:S02]  /*9e20*/  FSEL R130, R14, -INF , !P3 ;  /* 0xff8000000e827808 */ /* 0x000fc40005800000 */
        /* <DEDUP_REMOVED lines=11> */
[----:B--2---:R-:W-:Y:S02]  /*9ee0*/  FMNMX.FTZ R116, R5, R116, !PT ;  /* 0x0000007405747209 */ /* 0x004fe40007810000 */
[----:B------:R-:W-:Y:S02]  /*9ef0*/  FSEL R5, R117, RZ, P2 ;  /* 0x000000ff75057208 */ /* 0x000fe40001000000 */
[----:B------:R-:W-:Y:S01]  /*9f00*/  FSETP.NEU.FTZ.AND P1, PT, R116, -INF , PT ;  /* 0xff8000007400780b */ /* 0x000fe20003f3d000 */
[----:B------:R-:W-:Y:S01]  /*9f10*/  FFMA.FTZ R126, R21, R129, -R128 ;  /* 0x00000081157e7223 */ /* 0x000fe20000010880 */
[----:B------:R-:W-:Y:S01]  /*9f20*/  FMUL.FTZ R123, R129, R116 ;  /* 0x00000074817b7220 */ /* 0x000fe20000410000 */
[----:B------:R-:W-:Y:S01]  /*9f30*/  FADD.FTZ R4, R52, -R5 ;  /* 0x8000000534047221 */ /* 0x000fe20000010000 */
[----:B------:R-:W1:Y:S01]  /*9f40*/  LDSM.16.MT88.4 R20, [R118+0x9000] ;  /* 0x009000007614783b */ /* 0x000e620000004200 */
[----:B------:R-:W-:-:S02]  /*9f50*/  FSEL R5, R116, RZ, P1 ;  /* 0x000000ff74057208 */ /* 0x000fc40000800000 */
        /* <DEDUP_REMOVED lines=12> */
[----:B------:R-:W2:Y:S04]  /*a020*/  LDSM.16.MT88.4 R28, [R192+0xb000] ;  /* 0x00b00000c01c783b */ /* 0x000ea80000004200 */
[----:B------:R-:W3:Y:S03]  /*a030*/  LDSM.16.MT88.4 R12, [R192+0x9000] ;  /* 0x00900000c00c783b */ /* 0x000ee60000004200 */
[----:B------:R-:W4:Y:S08]  /*a040*/  MUFU.EX2 R126, R126 ;  /* 0x0000007e007e7308 */ /* 0x000f300000000800 */
[----:B------:R-:W-:Y:S08]  /*a050*/  MUFU.EX2 R125, R125 ;  /* 0x0000007d007d7308 */ /* 0x000ff00000000800 */
[----:B------:R-:W5:Y:S08]  /*a060*/  MUFU.EX2 R124, R124 ;  /* 0x0000007c007c7308 */ /* 0x000f700000000800 */
[----:B------:R-:W-:Y:S08]  /*a070*/  MUFU.EX2 R122, R122 ;  /* 0x0000007a007a7308 */ /* 0x000ff00000000800 */
[----:B------:R-:W1:Y:S08]  /*a080*/  MUFU.EX2 R121, R121 ;  /* 0x0000007900797308 */ /* 0x000e700000000800 */
[----:B------:R-:W-:Y:S08]  /*a090*/  MUFU.EX2 R120, R120 ;  /* 0x0000007800787308 */ /* 0x000ff00000000800 */
[----:B------:R-:W2:Y:S08]  /*a0a0*/  MUFU.EX2 R135, R135 ;  /* 0x0000008700877308 */ /* 0x000eb00000000800 */
[----:B------:R-:W3:Y:S08]  /*a0b0*/  MUFU.EX2 R52, R52 ;  /* 0x0000003400347308 */ /* 0x000ef00000000800 */
[----:B------:R-:W3:Y:S01]  /*a0c0*/  MUFU.EX2 R0, R0 ;  /* 0x0000000000007308 */ /* 0x000ee20000000800 */
[----:B----4-:R-:W-:-:S02]  /*a0d0*/  F2FP.F16.F32.PACK_AB R4, R126, R127 ;  /* 0x0000007f7e04723e */ /* 0x010fc400000000ff */
[----:B-----5:R-:W-:Y:S02]  /*a0e0*/  F2FP.F16.F32.PACK_AB R6, R124, R125 ;  /* 0x0000007d7c06723e */ /* 0x020fe400000000ff */
[----:B-1----:R-:W-:Y:S02]  /*a0f0*/  F2FP.F16.F32.PACK_AB R5, R121, R122 ;  /* 0x0000007a7905723e */ /* 0x002fe400000000ff */
[----:B--2---:R-:W-:Y:S01]  /*a100*/  F2FP.F16.F32.PACK_AB R7, R135, R120 ;  /* 0x000000788707723e */ /* 0x004fe200000000ff */
[-C--:B---3--:R-:W-:Y:S01]  /*a110*/  FMUL.FTZ R16, R104, R52.reuse ;  /* 0x0000003468107220 */ /* 0x088fe20000410000 */
        /* <DEDUP_REMOVED lines=10> */
[----:B------:R-:W-:Y:S01]  /*a1c0*/  HMMA.16816.F32 R16, R4, R20, R16 ;  /* 0x000000140410723c */ /* 0x000fe20000001810 */
[----:B------:R-:W-:Y:S01]  /*a1d0*/  FFMA.FTZ R42, R33, R129, -R128 ;  /* 0x00000081212a7223 */ /* 0x000fe20000010880 */
[----:B------:R-:W-:Y:S01]  /*a1e0*/  FMUL.FTZ R33, R89, R52 ;  /* 0x0000003459217220 */ /* 0x000fe20000410000 */
[-C--:B------:R-:W-:Y:S01]  /*a1f0*/  FMUL.FTZ R34, R90, R0.reuse ;  /* 0x000000005a227220 */ /* 0x080fe20000410000 */
[----:B------:R-:W-:Y:S01]  /*a200*/  FMUL.FTZ R35, R91, R0 ;  /* 0x000000005b237220 */ /* 0x000fe20000410000 */
[----:B------:R-:W-:-:S03]  /*a210*/  FMUL.FTZ R84, R84, R52 ;  /* 0x0000003454547220 */ /* 0x000fc60000410000 */
[----:B------:R-:W-:Y:S01]  /*a220*/  HMMA.16816.F32 R20, R4, R22, R100 ;  /* 0x000000160414723c */ /* 0x000fe20000001864 */
[----:B------:R1:W-:Y:S01]  /*a230*/  MUFU.EX2 R100, R32 ;  /* 0x0000002000647308 */ /* 0x0003e20000000800 */
[----:B------:R-:W-:Y:S01]  /*a240*/  FMUL.FTZ R85, R85, R52 ;  /* 0x0000003455557220 */ /* 0x000fe20000410000 */
[-C--:B------:R-:W-:Y:S01]  /*a250*/  FMUL.FTZ R86, R86, R0.reuse ;  /* 0x0000000056567220 */ /* 0x080fe20000410000 */
[----:B------:R-:W-:Y:S01]  /*a260*/  FMUL.FTZ R87, R87, R0 ;  /* 0x0000000057577220 */ /* 0x000fe20000410000 */
[-CC-:B------:R-:W-:Y:S01]  /*a270*/  FFMA.FTZ R51, R40, R129.reuse, -R123.reuse ;  /* 0x0000008128337223 */ /* 0x180fe2000001087b */
[----:B------:R-:W-:Y:S01]  /*a280*/  FMUL.FTZ R40, R80, R52 ;  /* 0x0000003450287220 */ /* 0x000fe20000410000 */
[----:B------:R-:W-:Y:S01]  /*a290*/  FMUL.FTZ R43, R83, R0 ;  /* 0x00000000532b7220 */ /* 0x000fe20000410000 */
[-C--:B------:R-:W-:Y:S01]  /*a2a0*/  FMUL.FTZ R49, R77, R52.reuse ;  /* 0x000000344d317220 */ /* 0x080fe20000410000 */
[-C--:B-1----:R-:W-:Y:S01]  /*a2b0*/  FMUL.FTZ R32, R88, R52.reuse ;  /* 0x0000003458207220 */ /* 0x082fe20000410000 */
[-C--:B------:R-:W-:Y:S01]  /*a2c0*/  FFMA.FTZ R88, R41, R129.reuse, -R128 ;  /* 0x0000008129587223 */ /* 0x080fe20000010880 */
[-C--:B------:R-:W-:Y:S01]  /*a2d0*/  FMUL.FTZ R41, R81, R52.reuse ;  /* 0x0000003451297220 */ /* 0x080fe20000410000 */
[----:B------:R-:W-:Y:S01]  /*a2e0*/  FFMA.FTZ R81, R48, R129, -R123 ;  /* 0x0000008130517223 */ /* 0x000fe2000001087b */
[----:B------:R-:W-:-:S03]  /*a2f0*/  FMUL.FTZ R48, R76, R52 ;  /* 0x000000344c307220 */ /* 0x000fc60000410000 */
[C---:B------:R-:W-:Y:S01]  /*a300*/  HMMA.16816.F32 R32, R4.reuse, R36, R32 ;  /* 0x000000240420723c */ /* 0x040fe20000001820 */
[----:B------:R-:W-:Y:S01]  /*a310*/  FMUL.FTZ R50, R78, R0 ;  /* 0x000000004e327220 */ /* 0x000fe20000410000 */
[-CC-:B------:R-:W-:Y:S01]  /*a320*/  FFMA.FTZ R83, R58, R129.reuse, -R123.reuse ;  /* 0x000000813a537223 */ /* 0x180fe2000001087b */
[----:B------:R-:W-:Y:S02]  /*a330*/  FFMA.FTZ R80, R56, R129, -R123 ;  /* 0x0000008138507223 */ /* 0x000fe4000001087b */
[----:B------:R-:W-:Y:S03]  /*a340*/  LDSM.16.MT88.4 R56, [R118+0x9400] ;  /* 0x009400007638783b */ /* 0x000fe60000004200 */
[----:B------:R-:W-:Y:S01]  /*a350*/  HMMA.16816.F32 R36, R4, R38, R84 ;  /* 0x000000260424723c */ /* 0x000fe20000001854 */
[----:B------:R1:W-:Y:S01]  /*a360*/  MUFU.EX2 R84, R51 ;  /* 0x0000003300547308 */ /* 0x0003e20000000800 */
        /* <DEDUP_REMOVED lines=13> */
[C---:B------:R-:W-:Y:S01]  /*a440*/  HMMA.16816.F32 R24, R4.reuse, R28, R24 ;  /* 0x0000001c0418723c */ /* 0x040fe20000001818 */
[-C--:B------:R-:W-:Y:S01]  /*a450*/  FMUL.FTZ R108, R108, R52.reuse ;  /* 0x000000346c6c7220 */ /* 0x080fe20000410000 */
[----:B------:R-:W-:Y:S01]  /*a460*/  FMUL.FTZ R109, R109, R52 ;  /* 0x000000346d6d7220 */ /* 0x000fe20000410000 */
[-C--:B------:R-:W-:Y:S01]  /*a470*/  FMUL.FTZ R110, R110, R0.reuse ;  /* 0x000000006e6e7220 */ /* 0x080fe20000410000 */
[-C--:B------:R-:W-:Y:S01]  /*a480*/  FMUL.FTZ R111, R111, R0.reuse ;  /* 0x000000006f6f7220 */ /* 0x080fe20000410000 */
[----:B------:R-:W2:Y:S03]  /*a490*/  MUFU.EX2 R97, R97 ;  /* 0x0000006100617308 */ /* 0x000ea60000000800 */
[C---:B------:R-:W-:Y:S05]  /*a4a0*/  HMMA.16816.F32 R28, R4.reuse, R30, R92 ;  /* 0x0000001e041c723c */ /* 0x040fea000000185c */
[----:B------:R3:W-:Y:S03]  /*a4b0*/  MUFU.EX2 R93, R42 ;  /* 0x0000002a005d7308 */ /* 0x0007e60000000800 */
[C---:B------:R-:W-:Y:S05]  /*a4c0*/  HMMA.16816.F32 R8, R4.reuse, R12, R8 ;  /* 0x0000000c0408723c */ /* 0x040fea0000001808 */
[----:B------:R-:W4:Y:S03]  /*a4d0*/  MUFU.EX2 R88, R88 ;  /* 0x0000005800587308 */ /* 0x000f260000000800 */
[----:B------:R-:W-:Y:S05]  /*a4e0*/  HMMA.16816.F32 R12, R4, R14, R108 ;  /* 0x0000000e040c723c */ /* 0x000fea000000186c */
[----:B------:R-:W5:Y:S01]  /*a4f0*/  MUFU.EX2 R81, R81 ;  /* 0x0000005100517308 */ /* 0x000f620000000800 */
[----:B---3--:R-:W-:-:S07]  /*a500*/  FMUL.FTZ R42, R82, R0 ;  /* 0x00000000522a7220 */ /* 0x008fce0000410000 */
[----:B------:R-:W-:Y:S01]  /*a510*/  MUFU.EX2 R83, R83 ;  /* 0x0000005300537308 */ /* 0x000fe20000000800 */
[C---:B------:R-:W-:Y:S07]  /*a520*/  HMMA.16816.F32 R40, R4.reuse, R44, R40 ;  /* 0x0000002c0428723c */ /* 0x040fee0000001828 */
[----:B------:R-:W3:Y:S01]  /*a530*/  MUFU.EX2 R80, R80 ;  /* 0x0000005000507308 */ /* 0x000ee20000000800 */
[C---:B------:R-:W-:Y:S01]  /*a540*/  HMMA.16816.F32 R44, R4.reuse, R46, R48 ;  /* 0x0000002e042c723c */ /* 0x040fe20000001830 */
        /* <DEDUP_REMOVED lines=12> */
[----:B-----5:R-:W-:Y:S01]  /*a610*/  F2FP.F16.F32.PACK_AB R65, R81, R84 ;  /* 0x000000545141723e */ /* 0x020fe200000000ff */
[--C-:B------:R-:W-:Y:S01]  /*a620*/  FFMA.FTZ R85, R179, R129, -R128.reuse ;  /* 0x00000081b3557223 */ /* 0x100fe20000010880 */
[----:B---3--:R-:W-:Y:S01]  /*a630*/  F2FP.F16.F32.PACK_AB R67, R80, R83 ;  /* 0x000000535043723e */ /* 0x008fe200000000ff */
[-CC-:B------:R-:W-:Y:S01]  /*a640*/  FFMA.FTZ R87, R177, R129.reuse, -R128.reuse ;  /* 0x00000081b1577223 */ /* 0x180fe20000010880 */
[-CC-:B------:R-:W-:Y:S01]  /*a650*/  FFMA.FTZ R86, R175, R129.reuse, -R128.reuse ;  /* 0x00000081af567223 */ /* 0x180fe20000010880 */
[----:B------:R-:W-:Y:S01]  /*a660*/  HMMA.16816.F32 R4, R4, R62, R68 ;  /* 0x0000003e0404723c */ /* 0x000fe20000001844 */
[----:B------:R-:W2:Y:S04]  /*a670*/  LDSM.16.MT88.4 R60, [R192+0xb400] ;  /* 0x00b40000c03c783b */ /* 0x000ea80000004200 */
[----:B------:R-:W3:Y:S03]  /*a680*/  LDSM.16.MT88.4 R68, [R118+0xb400] ;  /* 0x00b400007644783b */ /* 0x000ee60000004200 */
[C---:B-1----:R-:W-:Y:S01]  /*a690*/  HMMA.16816.F32 R8, R64.reuse, R76, R8 ;  /* 0x0000004c4008723c */ /* 0x042fe20000001808 */
        /* <DEDUP_REMOVED lines=24> */
[----:B------:R-:W4:Y:S01]  /*a820*/  LDSM.16.MT88.4 R56, [R192+0x9800] ;  /* 0x00980000c038783b */ /* 0x000f220000004200 */
[-CC-:B------:R-:W-:Y:S01]  /*a830*/  FFMA.FTZ R82, R181, R129.reuse, -R128.reuse ;  /* 0x00000081b5527223 */ /* 0x180fe20000010880 */
[----:B------:R-:W-:Y:S01]  /*a840*/  MUFU.EX2 R85, R85 ;  /* 0x0000005500557308 */ /* 0x000fe20000000800 */
[-C--:B------:R-:W-:Y:S01]  /*a850*/  FFMA.FTZ R143, R143, R129.reuse, -R128 ;  /* 0x000000818f8f7223 */ /* 0x080fe20000010880 */
[-CC-:B------:R-:W-:Y:S01]  /*a860*/  FFMA.FTZ R142, R142, R129.reuse, -R123.reuse ;  /* 0x000000818e8e7223 */ /* 0x180fe2000001087b */
[----:B------:R-:W-:Y:S01]  /*a870*/  FFMA.FTZ R140, R140, R129, -R123 ;  /* 0x000000818c8c7223 */ /* 0x000fe2000001087b */
[----:B------:R-:W-:Y:S01]  /*a880*/  FFMA.FTZ R127, R228, R52, R127 ;  /* 0x00000034e47f7223 */ /* 0x000fe2000001007f */
[----:B------:R-:W-:Y:S03]  /*a890*/  LDSM.16.MT88.4 R108, [R192+0xac00] ;  /* 0x00ac0000c06c783b */ /* 0x000fe60000004200 */
        /* <DEDUP_REMOVED lines=64> */
[-C--:B------:R-:W-:Y:S01]  /*aca0*/  FFMA.FTZ R158, R165, R129.reuse, -R128 ;  /* 0x00000081a59e7223 */ /* 0x080fe20000010880 */
        /* <DEDUP_REMOVED lines=14> */
[C---:B------:R-:W-:Y:S08]  /*ad90*/  HMMA.16816.F32 R44, R68.reuse, R78, R44 ;  /* 0x0000004e442c723c */ /* 0x040ff0000000182c */
[C---:B------:R-:W-:Y:S08]  /*ada0*/  HMMA.16816.F32 R48, R68.reuse, R72, R48 ;  /* 0x000000484430723c */ /* 0x040ff00000001830 */
[----:B------:R-:W-:Y:S01]  /*adb0*/  HMMA.16816.F32 R4, R68, R74, R4 ;  /* 0x0000004a4404723c */ /* 0x000fe20000001804 */
[----:B----4-:R-:W-:Y:S01]  /*adc0*/  F2FP.F16.F32.PACK_AB R68, R156, R161 ;  /* 0x000000a19c44723e */ /* 0x010fe200000000ff */
[----:B------:R-:W4:Y:S01]  /*add0*/  LDSM.16.MT88.4 R72, [R118+0xc000] ;  /* 0x00c000007648783b */ /* 0x000f220000004200 */
[----:B-----5:R-:W-:-:S02]  /*ade0*/  F2FP.F16.F32.PACK_AB R70, R158, R163 ;  /* 0x000000a39e46723e */ /* 0x020fc400000000ff */
[----:B--2---:R-:W-:Y:S01]  /*adf0*/  F2FP.F16.F32.PACK_AB R69, R165, R170 ;  /* 0x000000aaa545723e */ /* 0x004fe200000000ff */
[-CC-:B------:R-:W-:Y:S01]  /*ae00*/  FFMA.FTZ R160, R155, R129.reuse, -R128.reuse ;  /* 0x000000819ba07223 */ /* 0x180fe20000010880 */
[----:B---3--:R-:W-:Y:S01]  /*ae10*/  F2FP.F16.F32.PACK_AB R71, R167, R162 ;  /* 0x000000a2a747723e */ /* 0x008fe200000000ff */
[-C--:B------:R-:W-:Y:S01]  /*ae20*/  FFMA.FTZ R168, R151, R129.reuse, -R128 ;  /* 0x0000008197a87223 */ /* 0x080fe20000010880 */
[----:B------:R-:W-:Y:S01]  /*ae30*/  MUFU.EX2 R159, R159 ;  /* 0x0000009f009f7308 */ /* 0x000fe20000000800 */
[----:B------:R-:W-:Y:S04]  /*ae40*/  LDSM.16.MT88.4 R76, [R118+0xa400] ;  /* 0x00a40000764c783b */ /* 0x000fe80000004200 */
        /* <DEDUP_REMOVED lines=10> */
[----:B------:R-:W-:-:S05]  /*aef0*/  FFMA.FTZ R155, R146, R129, -R123 ;  /* 0x00000081929b7223 */ /* 0x000fca000001087b */
[C---:B----4-:R-:W-:Y:S08]  /*af00*/  HMMA.16816.F32 R32, R68.reuse, R72, R32 ;  /* 0x000000484420723c */ /* 0x050ff00000001820 */
[C---:B------:R-:W-:Y:S08]  /*af10*/  HMMA.16816.F32 R36, R68.reuse, R74, R36 ;  /* 0x0000004a4424723c */ /* 0x040ff00000001824 */
[C---:B--2---:R-:W-:Y:S08]  /*af20*/  HMMA.16816.F32 R40, R68.reuse, R64, R40 ;  /* 0x000000404428723c */ /* 0x044ff00000001828 */
[C---:B------:R-:W-:Y:S08]  /*af30*/  HMMA.16816.F32 R44, R68.reuse, R66, R44 ;  /* 0x00000042442c723c */ /* 0x040ff0000000182c */
[C---:B---3--:R-:W-:Y:S08]  /*af40*/  HMMA.16816.F32 R48, R68.reuse, R56, R48 ;  /* 0x000000384430723c */ /* 0x048ff00000001830 */
[----:B------:R-:W-:Y:S01]  /*af50*/  HMMA.16816.F32 R4, R68, R58, R4 ;  /* 0x0000003a4404723c */ /* 0x000fe20000001804 */
[----:B------:R-:W2:Y:S01]  /*af60*/  LDSM.16.MT88.4 R68, [R118+0xc400] ;  /* 0x00c400007644783b */ /* 0x000ea20000004200 */
[----:B------:R-:W3:Y:S03]  /*af70*/  MUFU.EX2 R160, R160 ;  /* 0x000000a000a07308 */ /* 0x000ee60000000800 */
[----:B------:R-:W4:Y:S05]  /*af80*/  LDSM.16.MT88.4 R64, [R192+0xc400] ;  /* 0x00c40000c040783b */ /* 0x000f2a0000004200 */
[----:B------:R-:W-:Y:S08]  /*af90*/  MUFU.EX2 R153, R153 ;  /* 0x0000009900997308 */ /* 0x000ff00000000800 */
[----:B------:R-:W5:Y:S08]  /*afa0*/  MUFU.EX2 R168, R168 ;  /* 0x000000a800a87308 */ /* 0x000f700000000800 */
[----:B------:R-:W-:Y:S08]  /*afb0*/  MUFU.EX2 R151, R151 ;  /* 0x0000009700977308 */ /* 0x000ff00000000800 */
[----:B------:R-:W1:Y:S08]  /*afc0*/  MUFU.EX2 R150, R150 ;  /* 0x0000009600967308 */ /* 0x000e700000000800 */
[----:B------:R-:W-:Y:S08]  /*afd0*/  MUFU.EX2 R148, R148 ;  /* 0x0000009400947308 */ /* 0x000ff00000000800 */
[----:B------:R-:W2:Y:S01]  /*afe0*/  MUFU.EX2 R155, R155 ;  /* 0x0000009b009b7308 */ /* 0x000ea20000000800 */
[----:B---3--:R-:W-:Y:S01]  /*aff0*/  F2FP.F16.F32.PACK_AB R56, R160, R159 ;  /* 0x0000009fa038723e */ /* 0x008fe200000000ff */
[--C-:B------:R-:W-:Y:S01]  /*b000*/  FFMA.FTZ R146, R147, R129, -R128.reuse ;  /* 0x0000008193927223 */ /* 0x100fe20000010880 */
[----:B-----5:R-:W-:Y:S01]  /*b010*/  F2FP.F16.F32.PACK_AB R58, R168, R153 ;  /* 0x00000099a83a723e */ /* 0x020fe200000000ff */
[----:B------:R-:W-:Y:S01]  /*b020*/  FFMA.FTZ R152, R141, R129, -R128 ;  /* 0x000000818d987223 */ /* 0x000fe20000010880 */
[----:B-1----:R-:W-:Y:S01]  /*b030*/  F2FP.F16.F32.PACK_AB R57, R150, R151 ;  /* 0x000000979639723e */ /* 0x002fe200000000ff */
[----:B------:R-:W-:Y:S01]  /*b040*/  LDSM.16.MT88.4 R72, [R192+0xe400] ;  /* 0x00e40000c048783b */ /* 0x000fe20000004200 */
[----:B--2---:R-:W-:-:S07]  /*b050*/  F2FP.F16.F32.PACK_AB R59, R155, R148 ;  /* 0x000000949b3b723e */ /* 0x004fce00000000ff */
[C---:B------:R-:W-:Y:S08]  /*b060*/  HMMA.16816.F32 R8, R56.reuse, R60, R8 ;  /* 0x0000003c3808723c */ /* 0x040ff00000001808 */
[C---:B------:R-:W-:Y:S01]  /*b070*/  HMMA.16816.F32 R12, R56.reuse, R62, R12 ;  /* 0x0000003e380c723c */ /* 0x040fe2000000180c */
[----:B------:R-:W1:Y:S07]  /*b080*/  LDSM.16.MT88.4 R60, [R118+0xe400] ;  /* 0x00e40000763c783b */ /* 0x000e6e0000004200 */
[C---:B------:R-:W-:Y:S08]  /*b090*/  HMMA.16816.F32 R32, R56.reuse, R68, R32 ;  /* 0x000000443820723c */ /* 0x040ff00000001820 */
[C---:B------:R-:W-:Y:S01]  /*b0a0*/  HMMA.16816.F32 R36, R56.reuse, R70, R36 ;  /* 0x000000463824723c */ /* 0x040fe20000001824 */
[----:B------:R-:W2:Y:S01]  /*b0b0*/  LDSM.16.MT88.4 R68, [R192+0xc800] ;  /* 0x00c80000c044783b */ /* 0x000ea20000004200 */
[-CC-:B------:R-:W-:Y:S01]  /*b0c0*/  FFMA.FTZ R141, R144, R129.reuse, -R123.reuse ;  /* 0x00000081908d7223 */ /* 0x180fe2000001087b */
[----:B------:R-:W-:Y:S01]  /*b0d0*/  FFMA.FTZ R147, R138, R129, -R123 ;  /* 0x000000818a937223 */ /* 0x000fe2000001087b */
[----:B------:R-:W-:Y:S04]  /*b0e0*/  MUFU.EX2 R146, R146 ;  /* 0x0000009200927308 */ /* 0x000fe80000000800 */
[C---:B----4-:R-:W-:Y:S04]  /*b0f0*/  HMMA.16816.F32 R24, R56.reuse, R64, R24 ;  /* 0x000000403818723c */ /* 0x050fe80000001818 */
[----:B------:R-:W3:Y:S08]  /*b100*/  MUFU.EX2 R145, R145 ;  /* 0x0000009100917308 */ /* 0x000ef00000000800 */
[----:B------:R-:W-:Y:S08]  /*b110*/  MUFU.EX2 R143, R143 ;  /* 0x0000008f008f7308 */ /* 0x000ff00000000800 */
[----:B------:R-:W-:Y:S08]  /*b120*/  MUFU.EX2 R152, R152 ;  /* 0x0000009800987308 */ /* 0x000ff00000000800 */
[----:B------:R-:W-:Y:S08]  /*b130*/  MUFU.EX2 R141, R141 ;  /* 0x0000008d008d7308 */ /* 0x000ff00000000800 */
[----:B------:R-:W4:Y:S08]  /*b140*/  MUFU.EX2 R142, R142 ;  /* 0x0000008e008e7308 */ /* 0x000f300000000800 */
[----:B------:R-:W-:Y:S08]  /*b150*/  MUFU.EX2 R140, R140 ;  /* 0x0000008c008c7308 */ /* 0x000ff00000000800 */
[----:B------:R-:W5:Y:S01]  /*b160*/  MUFU.EX2 R147, R147 ;  /* 0x0000009300937308 */ /* 0x000f620000000800 */
[----:B------:R-:W-:Y:S01]  /*b170*/  HMMA.16816.F32 R28, R56, R66, R28 ;  /* 0x00000042381c723c */ /* 0x000fe2000000181c */
[----:B------:R-:W2:Y:S01]  /*b180*/  LDSM.16.MT88.4 R64, [R118+0xa800] ;  /* 0x00a800007640783b */ /* 0x000ea20000004200 */
[----:B------:R-:W-:Y:S01]  /*b190*/  FFMA.FTZ R0, R225, R0, R122 ;  /* 0x00000000e1007223 */ /* 0x000fe2000001007a */
[----:B------:R-:W-:-:S05]  /*b1a0*/  FADD.FTZ R126, R126, R127 ;  /* 0x0000007f7e7e7221 */ /* 0x000fca0000010000 */
[----:B-1----:R-:W-:Y:S01]  /*b1b0*/  HMMA.16816.F32 R48, R56, R60, R48 ;  /* 0x0000003c3830723c */ /* 0x002fe20000001830 */
[----:B---3--:R-:W-:Y:S02]  /*b1c0*/  F2FP.F16.F32.PACK_AB R60, R145, R146 ;  /* 0x00000092913c723e */ /* 0x008fe400000000ff */
[----:B----4-:R-:W-:-:S05]  /*b1d0*/  F2FP.F16.F32.PACK_AB R61, R142, R141 ;  /* 0x0000008d8e3d723e */ /* 0x010fca00000000ff */
[----:B------:R-:W-:Y:S01]  /*b1e0*/  HMMA.16816.F32 R4, R56, R62, R4 ;  /* 0x0000003e3804723c */ /* 0x000fe20000001804 */
[----:B------:R-:W-:Y:S02]  /*b1f0*/  F2FP.F16.F32.PACK_AB R62, R152, R143 ;  /* 0x0000008f983e723e */ /* 0x000fe400000000ff */
[----:B-----5:R-:W-:Y:S01]  /*b200*/  F2FP.F16.F32.PACK_AB R63, R147, R140 ;  /* 0x0000008c933f723e */ /* 0x020fe200000000ff */
[----:B------:R-:W-:-:S04]  /*b210*/  FADD.FTZ R121, R121, R0 ;  /* 0x0000000079797221 */ /* 0x000fc80000010000 */
[----:B------:R-:W-:Y:S02]  /*b220*/  FADD.FTZ R120, R120, R121 ;  /* 0x0000007978787221 */ /* 0x000fe40000010000 */
        /* <DEDUP_REMOVED lines=23> */
[----:B------:R-:W-:-:S03]  /*b3a0*/  FADD.FTZ R91, R91, R90 ;  /* 0x0000005a5b5b7221 */ /* 0x000fc60000010000 */
[----:B------:R-:W3:Y:S03]  /*b3b0*/  LDSM.16.MT88.4 R72, [R192+0xe800] ;  /* 0x00e80000c048783b */ /* 0x000ee60000004200 */
[----:B------:R-:W-:Y:S01]  /*b3c0*/  HMMA.16816.F32 R16, R60, R64, R16 ;  /* 0x000000403c10723c */ /* 0x000fe20000001810 */
[----:B------:R-:W-:Y:S01]  /*b3d0*/  FADD.FTZ R87, R86, R87 ;  /* 0x0000005756577221 */ /* 0x000fe20000010000 */
[----:B------:R-:W-:-:S06]  /*b3e0*/  FADD.FTZ R91, R92, R91 ;  /* 0x0000005b5c5b7221 */ /* 0x000fcc0000010000 */
[----:B------:R-:W-:Y:S01]  /*b3f0*/  HMMA.16816.F32 R20, R60, R66, R20 ;  /* 0x000000423c14723c */ /* 0x000fe20000001814 */
[----:B------:R-:W4:Y:S01]  /*b400*/  LDSM.16.MT88.4 R64, [R118+0xe800] ;  /* 0x00e800007640783b */ /* 0x000f220000004200 */
        /* <DEDUP_REMOVED lines=19> */
[----:B------:R-:W-:Y:S01]  /*b540*/  MUFU.EX2 R133, R133 ;  /* 0x0000008500857308 */ /* 0x000fe20000000800 */
[C---:B------:R-:W-:Y:S07]  /*b550*/  HMMA.16816.F32 R12, R60.reuse, R78, R12 ;  /* 0x0000004e3c0c723c */ /* 0x040fee000000180c */
[----:B------:R-:W5:Y:S08]  /*b560*/  MUFU.EX2 R128, R128 ;  /* 0x0000008000807308 */ /* 0x000f700000000800 */
[----:B------:R-:W-:Y:S08]  /*b570*/  MUFU.EX2 R131, R131 ;  /* 0x0000008300837308 */ /* 0x000ff00000000800 */
[----:B------:R-:W2:Y:S08]  /*b580*/  MUFU.EX2 R134, R134 ;  /* 0x0000008600867308 */ /* 0x000eb00000000800 */
[----:B------:R-:W-:Y:S08]  /*b590*/  MUFU.EX2 R122, R132 ;  /* 0x00000084007a7308 */ /* 0x000ff00000000800 */
[----:B------:R-:W3:Y:S01]  /*b5a0*/  MUFU.EX2 R225, R225 ;  /* 0x000000e100e17308 */ /* 0x000ee20000000800 */
[----:B------:R-:W-:Y:S01]  /*b5b0*/  FADD.FTZ R161, R161, R0 ;  /* 0x00000000a1a17221 */ /* 0x000fe20000010000 */
[----:B------:R-:W-:Y:S01]  /*b5c0*/  FADD.FTZ R170, R170, R157 ;  /* 0x0000009daaaa7221 */ /* 0x000fe20000010000 */
[----:B------:R-:W-:Y:S01]  /*b5d0*/  HMMA.16816.F32 R28, R60, R70, R28 ;  /* 0x000000463c1c723c */ /* 0x000fe2000000181c */
[----:B-1----:R-:W-:Y:S01]  /*b5e0*/  F2FP.F16.F32.PACK_AB R68, R137, R138 ;  /* 0x0000008a8944723e */ /* 0x002fe200000000ff */
[----:B------:R-:W-:Y:S01]  /*b5f0*/  FADD.FTZ R156, R156, R161 ;  /* 0x000000a19c9c7221 */ /* 0x000fe20000010000 */
[----:B------:R-:W-:Y:S01]  /*b600*/  FADD.FTZ R165, R165, R170 ;  /* 0x000000aaa5a57221 */ /* 0x000fe20000010000 */
[----:B-----5:R-:W-:Y:S01]  /*b610*/  F2FP.F16.F32.PACK_AB R70, R128, R133 ;  /* 0x000000858046723e */ /* 0x020fe200000000ff */
[----:B------:R-:W1:Y:S01]  /*b620*/  LDSM.16.MT88.4 R76, [R192+0xec00] ;  /* 0x00ec0000c04c783b */ /* 0x000e620000004200 */
[----:B--2---:R-:W-:Y:S01]  /*b630*/  F2FP.F16.F32.PACK_AB R69, R134, R131 ;  /* 0x000000838645723e */ /* 0x004fe200000000ff */
[----:B------:R-:W-:Y:S01]  /*b640*/  FADD.FTZ R163, R163, R156 ;  /* 0x0000009ca3a37221 */ /* 0x000fe20000010000 */
[----:B------:R-:W-:Y:S01]  /*b650*/  FADD.FTZ R162, R162, R165 ;  /* 0x000000a5a2a27221 */ /* 0x000fe20000010000 */
[----:B---3--:R-:W-:-:S02]  /*b660*/  F2FP.F16.F32.PACK_AB R71, R225, R122 ;  /* 0x0000007ae147723e */ /* 0x008fc400000000ff */
        /* <DEDUP_REMOVED lines=36> */
[----:B------:R-:W-:Y:S01]  /*b8b0*/  FADD.FTZ R122, R122, R131 ;  /* 0x000000837a7a7221 */ /* 0x000fe20000010000 */
[----:B------:R-:W-:-:S04]  /*b8c0*/  IMAD.MOV.U32 R0, RZ, RZ, R116 ;  /* 0x000000ffff007224 */ /* 0x000fc800078e0074 */
[C---:B--2---:R-:W-:Y:S01]  /*b8d0*/  HMMA.16816.F32 R104, R68.reuse, R56, R16 ;  /* 0x000000384468723c */ /* 0x044fe20000001810 */
[----:B------:R-:W-:Y:S02]  /*b8e0*/  IMAD.MOV.U32 R52, RZ, RZ, R117 ;  /* 0x000000ffff347224 */ /* 0x000fe400078e0075 */
[----:B------:R-:W-:Y:S01]  /*b8f0*/  FADD.FTZ R228, R128, R133 ;  /* 0x0000008580e47221 */ /* 0x000fe20000010000 */
[----:B------:R-:W-:Y:S02]  /*b900*/  @P0 IMAD.MOV.U32 R0, RZ, RZ, R116 ;  /* 0x000000ffff000224 */ /* 0x000fe400078e0074 */
[----:B------:R-:W-:Y:S02]  /*b910*/  FADD.FTZ R225, R225, R122 ;  /* 0x0000007ae1e17221 */ /* 0x000fe40000010000 */
[----:B------:R-:W-:Y:S01]  /*b920*/  HMMA.16816.F32 R100, R68, R58, R20 ;  /* 0x0000003a4464723c */ /* 0x000fe20000001814 */
[----:B------:R-:W-:Y:S02]  /*b930*/  @P0 IMAD.MOV.U32 R52, RZ, RZ, R117 ;  /* 0x000000ffff340224 */ /* 0x000fe400078e0075 */
[----:B------:R-:W-:-:S05]  /*b940*/  @P0 VIADD R164, R164, 0xfffffffd ;  /* 0xfffffffda4a40836 */ /* 0x000fca0000000000 */
        /* <DEDUP_REMOVED lines=9> */
.L_x_5488:
[----:B------:R-:W-:-:S07]  /*b9e0*/  IADD3 R164, PT, PT, R166, -0x1, RZ ;  /* 0xffffffffa6a47810 */ /* 0x000fce0007ffe0ff */
.L_x_5497:
[----:B------:R-:W-:Y:S05]  /*b9f0*/  BSYNC B2 ;  /* 0x0000000000027941 */ /* 0x000fea0003800000 */
.L_x_5487:
[----:B------:R-:W-:-:S13]  /*ba00*/  ISETP.GE.AND P0, PT, R164, R201, PT ;  /* 0x000000c9a400720c */ /* 0x000fda0003f06270 */
[----:B------:R-:W-:Y:S05]  /*ba10*/  @!P0 BRA `(.L_x_5498) ;  /* 0x0000004c00e48947 */ /* 0x000fea0003800000 */
[----:B------:R-:W-:Y:S01]  /*ba20*/  IMAD.SHL.U32 R4, R164, 0x80, RZ ;  /* 0x00000080a4047824 */ /* 0x000fe200078e00ff */
[----:B------:R-:W-:Y:S01]  /*ba30*/  ISETP.NE.U32.AND P2, PT, R218, RZ, PT ;  /* 0x000000ffda00720c */ /* 0x000fe20003f45070 */
[C---:B------:R-:W-:Y:S01]  /*ba40*/  IMAD.SHL.U32 R221, R54.reuse, 0x40, RZ ;  /* 0x0000004036dd7824 */ /* 0x040fe200078e00ff */
[----:B------:R-:W-:Y:S01]  /*ba50*/  SHF.L.U64.HI R220, R54, 0x6, R55 ;  /* 0x0000000636dc7819 */ /* 0x000fe20000010237 */
[----:B------:R-:W-:Y:S01]  /*ba60*/  IMAD.MOV.U32 R117, RZ, RZ, R0 ;  /* 0x000000ffff757224 */ /* 0x000fe200078e0000 */
[----:B------:R-:W-:Y:S01]  /*ba70*/  ISETP.NE.AND.EX P2, PT, R219, RZ, PT, P2 ;  /* 0x000000ffdb00720c */ /* 0x000fe20003f45320 */
[----:B------:R-:W-:Y:S01]  /*ba80*/  VIADD R222, R164, 0x1 ;  /* 0x00000001a4de7836 */ /* 0x000fe20000000000 */
[----:B------:R-:W-:Y:S02]  /*ba90*/  MOV R116, R52 ;  /* 0x0000003400747202 */ /* 0x000fe40000000f00 */
[C---:B------:R-:W-:Y:S02]  /*baa0*/  LOP3.LUT R224, R4.reuse, 0x40, R53, 0xfe, !PT ;  /* 0x0000004004e07812 */ /* 0x040fe400078efe35 */
[----:B------:R-:W-:-:S07]  /*bab0*/  IADD3 R223, PT, PT, R4, 0x80, RZ ;  /* 0x0000008004df7810 */ /* 0x000fce0007ffe0ff */
.L_x_5505:
        /* <DEDUP_REMOVED lines=77> */
.L_x_5500:
[----:B------:R-:W-:Y:S05]  /*bf90*/  BSYNC.RECONVERGENT B0 ;  /* 0x0000000000007941 */ /* 0x000fea0003800200 */
.L_x_5499:
[----:B------:R-:W1:Y:S01]  /*bfa0*/  S2UR UR6, SR_CgaCtaId ;  /* 0x00000000000679c3 */ /* 0x000e620000008800 */
[----:B------:R-:W-:Y:S01]  /*bfb0*/  SHF.L.U32 R209, R207, 0x3, RZ ;  /* 0x00000003cfd17819 */ /* 0x000fe200000006ff */
[----:B------:R-:W-:Y:S01]  /*bfc0*/  UMOV UR7, 0x400 ;  /* 0x0000040000077882 */ /* 0x000fe20000000000 */
[----:B------:R-:W-:Y:S01]  /*bfd0*/  IADD3 R46, P0, PT, R221, R204, RZ ;  /* 0x000000ccdd2e7210 */ /* 0x000fe20007f1e0ff */
[----:B------:R-:W-:Y:S01]  /*bfe0*/  BSSY.RECONVERGENT B1, `(.L_x_5501) ;  /* 0x00001a0000017945 */ /* 0x000fe20003800200 */
[C---:B------:R-:W-:Y:S02]  /*bff0*/  LOP3.LUT R208, R209.reuse, 0xc0, RZ, 0xc0, !PT ;  /* 0x000000c0d1d07812 */ /* 0x040fe400078ec0ff */
[C---:B------:R-:W-:Y:S02]  /*c000*/  LOP3.LUT R45, R209.reuse, 0x18, RZ, 0xc0, !PT ;  /* 0x00000018d12d7812 */ /* 0x040fe400078ec0ff */
[----:B------:R-:W-:Y:S02]  /*c010*/  LOP3.LUT R208, R208, 0x18, R207, 0xf8, !PT ;  /* 0x00000018d0d07812 */ /* 0x000fe400078ef8cf */
[----:B------:R-:W-:Y:S02]  /*c020*/  LOP3.LUT R0, R209, 0x1f20, RZ, 0xc0, !PT ;  /* 0x00001f20d1007812 */ /* 0x000fe400078ec0ff */
[----:B------:R-:W-:Y:S02]  /*c030*/  LOP3.LUT R45, R208, R45, RZ, 0x3c, !PT ;  /* 0x0000002dd02d7212 */ /* 0x000fe400078e3cff */
[----:B------:R-:W-:Y:S02]  /*c040*/  IADD3.X R47, PT, PT, R220, R205, RZ, P0, !PT ;  /* 0x000000cddc2f7210 */ /* 0x000fe400007fe4ff */
[----:B------:R-:W-:Y:S02]  /*c050*/  LOP3.LUT R45, R0, R45, RZ, 0xfc, !PT ;  /* 0x0000002d002d7212 */ /* 0x000fe400078efcff */
        /* <DEDUP_REMOVED lines=28> */
[----:B------:R-:W0:Y:S08]  /*c220*/  LDGDEPBAR ;  /* 0x00000000000079af */ /* 0x000e300000000000 */
[----:B------:R-:W5:Y:S08]  /*c230*/  LDSM.16.M88.4 R136, [R194+0x3c00] ;  /* 0x003c0000c288783b */ /* 0x000f700000000200 */
[----:B------:R-:W1:Y:S01]  /*c240*/  LDSM.16.M88.4 R140, [R194+0x4000] ;  /* 0x00400000c28c783b */ /* 0x000e620000000200 */
[C---:B--2---:R-:W-:Y:S07]  /*c250*/  HMMA.16816.F32 R4, R120.reuse, R124, RZ ;  /* 0x0000007c7804723c */ /* 0x044fee00000018ff */
[----:B------:R-:W-:Y:S01]  /*c260*/  LDSM.16.M88.4 R144, [R119+0x3000] ;  /* 0x003000007790783b */ /* 0x000fe20000000200 */
[C---:B------:R-:W-:Y:S07]  /*c270*/  HMMA.16816.F32 R8, R120.reuse, R126, RZ ;  /* 0x0000007e7808723c */ /* 0x040fee00000018ff */
[----:B------:R-:W2:Y:S01]  /*c280*/  LDSM.16.M88.4 R124, [R194+0x4400] ;  /* 0x00440000c27c783b */ /* 0x000ea20000000200 */
[C---:B---3--:R-:W-:Y:S07]  /*c290*/  HMMA.16816.F32 R12, R120.reuse, R128, RZ ;  /* 0x00000080780c723c */ /* 0x048fee00000018ff */
[----:B------:R-:W-:Y:S01]  /*c2a0*/  LDSM.16.M88.4 R148, [R119+0x3400] ;  /* 0x003400007794783b */ /* 0x000fe20000000200 */
[C---:B------:R-:W-:Y:S07]  /*c2b0*/  HMMA.16816.F32 R16, R120.reuse, R130, RZ ;  /* 0x000000827810723c */ /* 0x040fee00000018ff */
[----:B------:R-:W3:Y:S01]  /*c2c0*/  LDSM.16.M88.4 R128, [R194+0x4800] ;  /* 0x00480000c280783b */ /* 0x000ee20000000200 */
[C---:B----4-:R-:W-:Y:S07]  /*c2d0*/  HMMA.16816.F32 R20, R120.reuse, R132, RZ ;  /* 0x000000847814723c */ /* 0x050fee00000018ff */
[----:B------:R-:W-:Y:S01]  /*c2e0*/  LDSM.16.M88.4 R152, [R119+0x3800] ;  /* 0x003800007798783b */ /* 0x000fe20000000200 */
[C---:B------:R-:W-:Y:S07]  /*c2f0*/  HMMA.16816.F32 R24, R120.reuse, R134, RZ ;  /* 0x000000867818723c */ /* 0x040fee00000018ff */
[----:B------:R-:W4:Y:S01]  /*c300*/  LDSM.16.M88.4 R132, [R194+0x4c00] ;  /* 0x004c0000c284783b */ /* 0x000f220000000200 */
[C---:B-----5:R-:W-:Y:S07]  /*c310*/  HMMA.16816.F32 R28, R120.reuse, R136, RZ ;  /* 0x00000088781c723c */ /* 0x060fee00000018ff */
[----:B------:R-:W-:Y:S01]  /*c320*/  LDSM.16.M88.4 R156, [R119+0x3c00] ;  /* 0x003c0000779c783b */ /* 0x000fe20000000200 */
[C---:B------:R-:W-:Y:S07]  /*c330*/  HMMA.16816.F32 R32, R120.reuse, R138, RZ ;  /* 0x0000008a7820723c */ /* 0x040fee00000018ff */
[----:B------:R-:W5:Y:S01]  /*c340*/  LDSM.16.M88.4 R136, [R193] ;  /* 0x00000000c188783b */ /* 0x000f620000000200 */
[C---:B-1----:R-:W-:Y:S07]  /*c350*/  HMMA.16816.F32 R36, R120.reuse, R140, RZ ;  /* 0x0000008c7824723c */ /* 0x042fee00000018ff */
[----:B------:R-:W1:Y:S01]  /*c360*/  LDSM.16.M88.4 R160, [R119+0x4000] ;  /* 0x0040000077a0783b */ /* 0x000e620000000200 */
[C---:B------:R-:W-:Y:S07]  /*c370*/  HMMA.16816.F32 R40, R120.reuse, R142, RZ ;  /* 0x0000008e7828723c */ /* 0x040fee00000018ff */
[----:B------:R-:W1:Y:S01]  /*c380*/  LDSM.16.M88.4 R140, [R119+0x4400] ;  /* 0x00440000778c783b */ /* 0x000e620000000200 */
[C---:B--2---:R-:W-:Y:S07]  /*c390*/  HMMA.16816.F32 R44, R120.reuse, R124, RZ ;  /* 0x0000007c782c723c */ /* 0x044fee00000018ff */
[----:B------:R-:W2:Y:S01]  /*c3a0*/  LD.E R0, desc[UR4][R2.64+0x18c] ;  /* 0x00018c0402007980 */ /* 0x000ea2000c101900 */
[C---:B------:R-:W-:Y:S03]  /*c3b0*/  HMMA.16816.F32 R48, R120.reuse, R126, RZ ;  /* 0x0000007e7830723c */ /* 0x040fe600000018ff */
[----:B------:R-:W1:Y:S05]  /*c3c0*/  LDSM.16.M88.4 R124, [R119+0x4800] ;  /* 0x00480000777c783b */ /* 0x000e6a0000000200 */
[C---:B---3--:R-:W-:Y:S03]  /*c3d0*/  HMMA.16816.F32 R52, R120.reuse, R128, RZ ;  /* 0x000000807834723c */ /* 0x048fe600000018ff */
[----:B------:R-:W-:Y:S05]  /*c3e0*/  LDSM.16.M88.4 R164, [R194+0x7800] ;  /* 0x00780000c2a4783b */ /* 0x000fea0000000200 */
[C---:B------:R-:W-:Y:S03]  /*c3f0*/  HMMA.16816.F32 R56, R120.reuse, R130, RZ ;  /* 0x000000827838723c */ /* 0x040fe600000018ff */
[----:B------:R-:W-:Y:S05]  /*c400*/  LDSM.16.M88.4 R128, [R195+0x1000] ;  /* 0x00100000c380783b */ /* 0x000fea0000000200 */
[C---:B----4-:R-:W-:Y:S03]  /*c410*/  HMMA.16816.F32 R60, R120.reuse, R132, RZ ;  /* 0x00000084783c723c */ /* 0x050fe600000018ff */
[----:B------:R-:W-:Y:S05]  /*c420*/  LDSM.16.M88.4 R168, [R194+0x7c00] ;  /* 0x007c0000c2a8783b */ /* 0x000fea0000000200 */
[----:B------:R-:W-:Y:S03]  /*c430*/  HMMA.16816.F32 R64, R120, R134, RZ ;  /* 0x000000867840723c */ /* 0x000fe600000018ff */
[----:B------:R-:W3:Y:S05]  /*c440*/  LDSM.16.M88.4 R120, [R119+0x4c00] ;  /* 0x004c00007778783b */ /* 0x000eea0000000200 */
[C---:B-----5:R-:W-:Y:S03]  /*c450*/  HMMA.16816.F32 R4, R136.reuse, R144, R4 ;  /* 0x000000908804723c */ /* 0x060fe60000001804 */
[----:B------:R-:W4:Y:S05]  /*c460*/  LDSM.16.M88.4 R132, [R194+0x5000] ;  /* 0x00500000c284783b */ /* 0x000f2a0000000200 */
[C---:B------:R-:W-:Y:S03]  /*c470*/  HMMA.16816.F32 R8, R136.reuse, R146, R8 ;  /* 0x000000928808723c */ /* 0x040fe60000001808 */
[----:B------:R-:W5:Y:S05]  /*c480*/  LDSM.16.M88.4 R144, [R194+0x5400] ;  /* 0x00540000c290783b */ /* 0x000f6a0000000200 */
[C---:B------:R-:W-:Y:S03]  /*c490*/  HMMA.16816.F32 R12, R136.reuse, R148, R12 ;  /* 0x00000094880c723c */ /* 0x040fe6000000180c */
[----:B------:R-:W-:Y:S05]  /*c4a0*/  LDSM.16.M88.4 R172, [R194+0x8000] ;  /* 0x00800000c2ac783b */ /* 0x000fea0000000200 */
        /* <DEDUP_REMOVED lines=10> */
[C---:B-1----:R-:W-:Y:S03]  /*c550*/  HMMA.16816.F32 R36, R136.reuse, R160, R36 ;  /* 0x000000a08824723c */ /* 0x042fe60000001824 */
[----:B------:R-:W-:Y:S05]  /*c560*/  LDSM.16.M88.4 R184, [R193+0x2000] ;  /* 0x00200000c1b8783b */ /* 0x000fea0000000200 */
[C---:B------:R-:W-:Y:S03]  /*c570*/  HMMA.16816.F32 R40, R136.reuse, R162, R40 ;  /* 0x000000a28828723c */ /* 0x040fe60000001828 */
[----:B------:R-:W-:Y:S05]  /*c580*/  LDSM.16.M88.4 R160, [R194+0x6c00] ;  /* 0x006c0000c2a0783b */ /* 0x000fea0000000200 */
[C---:B------:R-:W-:Y:S03]  /*c590*/  HMMA.16816.F32 R44, R136.reuse, R140, R44 ;  /* 0x0000008c882c723c */ /* 0x040fe6000000182c */
[----:B------:R-:W-:Y:S05]  /*c5a0*/  LDSM.16.M88.4 R188, [R119+0x7000] ;  /* 0x0070000077bc783b */ /* 0x000fea0000000200 */
[C---:B------:R-:W-:Y:S03]  /*c5b0*/  HMMA.16816.F32 R48, R136.reuse, R142, R48 ;  /* 0x0000008e8830723c */ /* 0x040fe60000001830 */
[----:B------:R-:W1:Y:S05]  /*c5c0*/  LDSM.16.M88.4 R140, [R194+0x5800] ;  /* 0x00580000c28c783b */ /* 0x000e6a0000000200 */
[C---:B------:R-:W-:Y:S08]  /*c5d0*/  HMMA.16816.F32 R52, R136.reuse, R124, R52 ;  /* 0x0000007c8834723c */ /* 0x040ff00000001834 */
        /* <DEDUP_REMOVED lines=11> */
[----:B------:R-:W-:Y:S07]  /*c690*/  LDSM.16.M88.4 R144, [R119+0x6400] ;  /* 0x006400007790783b */ /* 0x000fee0000000200 */
[C---:B-1----:R-:W-:Y:S08]  /*c6a0*/  HMMA.16816.F32 R20, R128.reuse, R140, R20 ;  /* 0x0000008c8014723c */ /* 0x042ff00000001814 */
[C---:B------:R-:W-:Y:S01]  /*c6b0*/  HMMA.16816.F32 R24, R128.reuse, R142, R24 ;  /* 0x0000008e8018723c */ /* 0x040fe20000001818 */
[----:B------:R-:W-:Y:S07]  /*c6c0*/  LDSM.16.M88.4 R140, [R119+0x6000] ;  /* 0x00600000778c783b */ /* 0x000fee0000000200 */
        /* <DEDUP_REMOVED lines=14> */
[----:B------:R-:W5:Y:S07]  /*c7b0*/  LDSM.16.M88.4 R128, [R119+0x5c00] ;  /* 0x005c00007780783b */ /* 0x000f6e0000000200 */
[C---:B---3--:R-:W-:Y:S01]  /*c7c0*/  HMMA.16816.F32 R4, R120.reuse, R136, R4 ;  /* 0x000000887804723c */ /* 0x048fe20000001804 */
[----:B------:R-:W3:Y:S07]  /*c7d0*/  LDSM.16.M88.4 R160, [R194+0x7000] ;  /* 0x00700000c2a0783b */ /* 0x000eee0000000200 */
[C---:B------:R-:W-:Y:S01]  /*c7e0*/  HMMA.16816.F32 R8, R120.reuse, R138, R8 ;  /* 0x0000008a7808723c */ /* 0x040fe20000001808 */
[----:B------:R-:W2:Y:S07]  /*c7f0*/  LDSM.16.M88.4 R136, [R194+0x7400] ;  /* 0x00740000c288783b */ /* 0x000eae0000000200 */
[C---:B----4-:R-:W-:Y:S08]  /*c800*/  HMMA.16816.F32 R12, R120.reuse, R132, R12 ;  /* 0x00000084780c723c */ /* 0x050ff0000000180c */
[C---:B------:R-:W-:Y:S01]  /*c810*/  HMMA.16816.F32 R16, R120.reuse, R134, R16 ;  /* 0x000000867810723c */ /* 0x040fe20000001810 */
[----:B------:R-:W4:Y:S07]  /*c820*/  LDSM.16.M88.4 R132, [R194+0x8c00] ;  /* 0x008c0000c284783b */ /* 0x000f2e0000000200 */
[C---:B-1----:R-:W-:Y:S08]  /*c830*/  HMMA.16816.F32 R20, R120.reuse, R124, R20 ;  /* 0x0000007c7814723c */ /* 0x042ff00000001814 */
[C---:B------:R-:W-:Y:S01]  /*c840*/  HMMA.16816.F32 R24, R120.reuse, R126, R24 ;  /* 0x0000007e7818723c */ /* 0x040fe20000001818 */
[----:B------:R-:W-:Y:S07]  /*c850*/  LDSM.16.M88.4 R124, [R119+0x7800] ;  /* 0x00780000777c783b */ /* 0x000fee0000000200 */
        /* <DEDUP_REMOVED lines=93> */
[C---:B---3--:R-:W-:Y:S09]  /*ce30*/  HMMA.16816.F32 R44, R184.reuse, R120, R44 ;  /* 0x00000078b82c723c */ /* 0x048ff2000000182c */
[----:B------:R-:W3:Y:S01]  /*ce40*/  MUFU.TANH R176, R176 ;  /* 0x000000b000b07308 */ /* 0x000ee20000002400 */
[C---:B------:R-:W-:Y:S09]  /*ce50*/  HMMA.16816.F32 R48, R184.reuse, R122, R48 ;  /* 0x0000007ab830723c */ /* 0x040ff20000001830 */
[----:B------:R-:W1:Y:S01]  /*ce60*/  MUFU.TANH R178, R178 ;  /* 0x000000b200b27308 */ /* 0x000e620000002400 */
        /* <DEDUP_REMOVED lines=17> */
[----:B------:R-:W-:Y:S01]  /*cf80*/  BAR.SYNC.DEFER_BLOCKING 0x0 ;  /* 0x0000000000007b1d */ /* 0x000fe20000010000 */
[-C--:B------:R-:W-:Y:S01]  /*cf90*/  FMUL.FTZ R51, R54, R0.reuse ;  /* 0x0000000036337220 */ /* 0x080fe20000410000 */
[-C--:B------:R-:W-:Y:S01]  /*cfa0*/  FMUL.FTZ R54, R55, R0.reuse ;  /* 0x0000000037367220 */ /* 0x080fe20000410000 */
[-C--:B------:R-:W-:Y:S01]  /*cfb0*/  FMUL.FTZ R55, R56, R0.reuse ;  /* 0x0000000038377220 */ /* 0x080fe20000410000 */
[-C--:B------:R-:W-:Y:S01]  /*cfc0*/  FMUL.FTZ R56, R59, R0.reuse ;  /* 0x000000003b387220 */ /* 0x080fe20000410000 */
[-C--:B------:R-:W-:Y:S04]  /*cfd0*/  FMUL.FTZ R57, R57, R0.reuse ;  /* 0x0000000039397220 */ /* 0x080fe80000410000 */
[----:B------:R1:W1:Y:S10]  /*cfe0*/  MUFU.TANH R48, R249 ;  /* 0x000000f900307308 */ /* 0x0002740000002400 */
        /* <DEDUP_REMOVED lines=135> */
.L_x_5504:
[----:B------:R-:W-:Y:S05]  /*d860*/  BSYNC.RECONVERGENT B0 ;  /* 0x0000000000007941 */ /* 0x000fea0003800200 */
.L_x_5503:
        /* <DEDUP_REMOVED lines=23> */
.L_x_5502:
[----:B------:R-:W-:Y:S05]  /*d9e0*/  BSYNC.RECONVERGENT B1 ;  /* 0x0000000000017941 */ /* 0x000fea0003800200 */
.L_x_5501:
[C---:B------:R-:W-:Y:S01]  /*d9f0*/  VIADD R0, R224.reuse, 0xffffffc0 ;  /* 0xffffffc0e0007836 */ /* 0x040fe20000000000 */
[----:B-1----:R-:W3:Y:S01]  /*da00*/  LD.E R53, desc[UR4][R2.64+0xdc] ;  /* 0x0000dc0402357980 */ /* 0x002ee2000c101900 */
[C---:B------:R-:W-:Y:S01]  /*da10*/  VIADD R15, R224.reuse, 0xffffffc8 ;  /* 0xffffffc8e00f7836 */ /* 0x040fe20000000000 */
[C---:B------:R-:W-:Y:S01]  /*da20*/  ISETP.GE.AND P0, PT, R224.reuse, R215, PT ;  /* 0x000000d7e000720c */ /* 0x040fe20003f06270 */
[----:B--2---:R-:W-:Y:S01]  /*da30*/  VIADD R4, R224, 0xffffffd0 ;  /* 0xffffffd0e0047836 */ /* 0x004fe20000000000 */
[----:B------:R-:W-:Y:S01]  /*da40*/  ISETP.GE.AND P4, PT, R0, R217, PT ;  /* 0x000000d90000720c */ /* 0x000fe20003f86270 */
[----:B------:R-:W-:Y:S01]  /*da50*/  VIADD R9, R224, 0xffffffd8 ;  /* 0xffffffd8e0097836 */ /* 0x000fe20000000000 */
[----:B------:R-:W-:Y:S01]  /*da60*/  ISETP.GE.AND P1, PT, R0, R215, PT ;  /* 0x000000d70000720c */ /* 0x000fe20003f26270 */
        /* <DEDUP_REMOVED lines=8> */
[----:B------:R-:W-:Y:S01]  /*daf0*/  VIADD R13, R224, 0xffffffc9 ;  /* 0xffffffc9e00d7836 */ /* 0x000fe20000000000 */
[-C--:B------:R-:W-:Y:S01]  /*db00*/  ISETP.GE.AND P4, PT, R4, R217.reuse, PT ;  /* 0x000000d90400720c */ /* 0x080fe20003f86270 */
[----:B------:R-:W-:Y:S01]  /*db10*/  VIADD R5, R224, 0xfffffff1 ;  /* 0xfffffff1e0057836 */ /* 0x000fe20000000000 */
[----:B------:R-:W-:Y:S01]  /*db20*/  ISETP.GE.AND P6, PT, R0, R216, PT ;  /* 0x000000d80000720c */ /* 0x000fe20003fc6270 */
[----:B------:R-:W-:Y:S01]  /*db30*/  VIADD R34, R224, 0xffffffe8 ;  /* 0xffffffe8e0227836 */ /* 0x000fe20000000000 */
[----:B------:R-:W-:Y:S01]  /*db40*/  FSEL R27, R172, -INF , P4 ;  /* 0xff800000ac1b7808 */ /* 0x000fe20002000000 */
[C---:B------:R-:W-:Y:S01]  /*db50*/  VIADD R11, R224.reuse, 0xffffffd1 ;  /* 0xffffffd1e00b7836 */ /* 0x040fe20000000000 */
        /* <DEDUP_REMOVED lines=12> */
[----:B------:R-:W-:Y:S01]  /*dc20*/  ISETP.GE.AND P4, PT, R30, R217, PT ;  /* 0x000000d91e00720c */ /* 0x000fe20003f86270 */
[----:B------:R-:W-:Y:S01]  /*dc30*/  VIADD R28, R224, 0x10 ;  /* 0x00000010e01c7836 */ /* 0x000fe20000000000 */
[----:B------:R-:W-:Y:S01]  /*dc40*/  FSEL R188, R188, -INF , P1 ;  /* 0xff800000bcbc7808 */ /* 0x000fe20000800000 */
[----:B------:R-:W-:Y:S01]  /*dc50*/  VIADD R23, R224, 0x9 ;  /* 0x00000009e0177836 */ /* 0x000fe20000000000 */
[----:B------:R-:W-:Y:S01]  /*dc60*/  FSEL R182, R182, -INF , P4 ;  /* 0xff800000b6b67808 */ /* 0x000fe20002000000 */
[----:B------:R-:W-:Y:S01]  /*dc70*/  VIADD R12, R224, 0x18 ;  /* 0x00000018e00c7836 */ /* 0x000fe20000000000 */
[-C--:B------:R-:W-:Y:S01]  /*dc80*/  ISETP.GE.AND P4, PT, R66, R215.reuse, PT ;  /* 0x000000d74200720c */ /* 0x080fe20003f86270 */
[C---:B------:R-:W-:Y:S01]  /*dc90*/  VIADD R10, R224.reuse, 0x20 ;  /* 0x00000020e00a7836 */ /* 0x040fe20000000000 */
[----:B------:R-:W-:Y:S01]  /*dca0*/  ISETP.GE.AND P1, PT, R15, R215, PT ;  /* 0x000000d70f00720c */ /* 0x000fe20003f26270 */
[C---:B------:R-:W-:Y:S01]  /*dcb0*/  VIADD R22, R224.reuse, 0x11 ;  /* 0x00000011e0167836 */ /* 0x040fe20000000000 */
[----:B------:R-:W-:Y:S01]  /*dcc0*/  FSEL R167, R167, -INF , P4 ;  /* 0xff800000a7a77808 */ /* 0x000fe20002000000 */
[----:B------:R-:W-:Y:S01]  /*dcd0*/  VIADD R18, R224, 0x29 ;  /* 0x00000029e0127836 */ /* 0x000fe20000000000 */
[----:B------:R-:W-:Y:S01]  /*dce0*/  ISETP.GE.AND P4, PT, R24, R217, PT ;  /* 0x000000d91800720c */ /* 0x000fe20003f86270 */
[----:B------:R-:W-:Y:S01]  /*dcf0*/  VIADD R21, R224, 0x19 ;  /* 0x00000019e0157836 */ /* 0x000fe20000000000 */
[----:B------:R-:W-:Y:S01]  /*dd00*/  FSEL R170, R170, -INF , P1 ;  /* 0xff800000aaaa7808 */ /* 0x000fe20000800000 */
[----:B------:R-:W-:Y:S01]  /*dd10*/  VIADD R32, R224, 0x31 ;  /* 0x00000031e0207836 */ /* 0x000fe20000000000 */
[----:B------:R-:W-:Y:S01]  /*dd20*/  FSEL R190, R190, -INF , P4 ;  /* 0xff800000bebe7808 */ /* 0x000fe20002000000 */
[C---:B------:R-:W-:Y:S01]  /*dd30*/  VIADD R20, R224.reuse, 0x21 ;  /* 0x00000021e0147836 */ /* 0x040fe20000000000 */
[----:B------:R-:W-:Y:S01]  /*dd40*/  ISETP.GE.AND P4, PT, R13, R215, PT ;  /* 0x000000d70d00720c */ /* 0x000fe20003f86270 */
[----:B------:R-:W-:Y:S01]  /*dd50*/  VIADD R8, R224, 0x28 ;  /* 0x00000028e0087836 */ /* 0x000fe20000000000 */
[-C--:B------:R-:W-:Y:S01]  /*dd60*/  ISETP.GE.AND P1, PT, R16, R217.reuse, PT ;  /* 0x000000d91000720c */ /* 0x080fe20003f26270 */
[C---:B------:R-:W-:Y:S01]  /*dd70*/  VIADD R38, R224.reuse, 0x39 ;  /* 0x00000039e0267836 */ /* 0x040fe20000000000 */
[----:B------:R-:W-:Y:S01]  /*dd80*/  FSEL R62, R171, -INF , P4 ;  /* 0xff800000ab3e7808 */ /* 0x000fe20002000000 */
[C---:B------:R-:W-:Y:S01]  /*dd90*/  VIADD R26, R224.reuse, 0x30 ;  /* 0x00000030e01a7836 */ /* 0x040fe20000000000 */
[----:B------:R-:W-:Y:S01]  /*dda0*/  ISETP.GE.AND P4, PT, R5, R217, PT ;  /* 0x000000d90500720c */ /* 0x000fe20003f86270 */
[----:B------:R-:W-:Y:S01]  /*ddb0*/  VIADD R37, R224, 0x38 ;  /* 0x00000038e0257836 */ /* 0x000fe20000000000 */
[----:B------:R-:W-:Y:S01]  /*ddc0*/  FSEL R230, R230, -INF , P1 ;  /* 0xff800000e6e67808 */ /* 0x000fe20000800000 */
[----:B------:R-:W-:Y:S01]  /*ddd0*/  VIADD R223, R223, 0xffffff80 ;  /* 0xffffff80dfdf7836 */ /* 0x000fe20000000000 */
        /* <DEDUP_REMOVED lines=21> */
[-C--:B------:R-:W-:Y:S02]  /*df30*/  ISETP.GE.AND P0, PT, R13, R217.reuse, PT ;  /* 0x000000d90d00720c */ /* 0x080fe40003f06270 */
[-C--:B------:R-:W-:Y:S02]  /*df40*/  ISETP.GE.AND P1, PT, R6, R217.reuse, PT ;  /* 0x000000d90600720c */ /* 0x080fe40003f26270 */
[----:B------:R-:W-:Y:S02]  /*df50*/  FSEL R40, R189, -INF , P4 ;  /* 0xff800000bd287808 */ /* 0x000fe40002000000 */
[----:B------:R-:W-:Y:S02]  /*df60*/  ISETP.GE.AND P4, PT, R28, R217, PT ;  /* 0x000000d91c00720c */ /* 0x000fe40003f86270 */
[----:B------:R-:W-:Y:S02]  /*df70*/  FSEL R65, R169, -INF , P0 ;  /* 0xff800000a9417808 */ /* 0x000fe40000000000 */
        /* <DEDUP_REMOVED lines=24> */
[----:B------:R-:W-:Y:S02]  /*e100*/  FSEL R171, R233, -INF , P1 ;  /* 0xff800000e9ab7808 */ /* 0x000fe40000800000 */
[-C--:B------:R-:W-:Y:S02]  /*e110*/  ISETP.GE.AND P1, PT, R21, R217.reuse, PT ;  /* 0x000000d91500720c */ /* 0x080fe40003f26270 */
        /* <DEDUP_REMOVED lines=22> */
[CC--:B------:R-:W-:Y:S01]  /*e280*/  ISETP.GE.AND P5, PT, R224.reuse, R216.reuse, PT ;  /* 0x000000d8e000720c */ /* 0x0c0fe20003fa6270 */
[----:B------:R-:W-:Y:S01]  /*e290*/  VIADD R224, R224, 0xffffff80 ;  /* 0xffffff80e0e07836 */ /* 0x000fe20000000000 */
[-C--:B------:R-:W-:Y:S02]  /*e2a0*/  ISETP.GE.AND P0, PT, R8, R215.reuse, PT ;  /* 0x000000d70800720c */ /* 0x080fe40003f06270 */
[----:B------:R-:W-:Y:S02]  /*e2b0*/  FSEL R55, R55, -INF , P1 ;  /* 0xff80000037377808 */ /* 0x000fe40000800000 */
[----:B------:R-:W-:Y:S02]  /*e2c0*/  ISETP.GE.AND P1, PT, R14, R215, PT ;  /* 0x000000d70e00720c */ /* 0x000fe40003f26270 */
[----:B------:R-:W-:Y:S02]  /*e2d0*/  FSEL R45, R45, -INF , P0 ;  /* 0xff8000002d2d7808 */ /* 0x000fe40000000000 */
[----:B------:R-:W-:Y:S02]  /*e2e0*/  FSEL R189, R120, -INF , !P5 ;  /* 0xff80000078bd7808 */ /* 0x000fe40006800000 */
[----:B------:R-:W-:Y:S02]  /*e2f0*/  FSEL R141, R54, -INF , P4 ;  /* 0xff800000368d7808 */ /* 0x000fe40002000000 */
[C---:B------:R-:W-:Y:S02]  /*e300*/  ISETP.GE.AND P5, PT, R38.reuse, R217, PT ;  /* 0x000000d92600720c */ /* 0x040fe40003fa6270 */
[-C--:B------:R-:W-:Y:S02]  /*e310*/  ISETP.GE.AND P0, PT, R38, R215.reuse, PT ;  /* 0x000000d72600720c */ /* 0x080fe40003f06270 */
[----:B------:R-:W-:Y:S02]  /*e320*/  ISETP.GE.AND P4, PT, R32, R215, PT ;  /* 0x000000d72000720c */ /* 0x000fe40003f86270 */
[----:B------:R-:W-:Y:S02]  /*e330*/  FSEL R29, R29, -INF , !P6 ;  /* 0xff8000001d1d7808 */ /* 0x000fe40007000000 */
[----:B------:R-:W-:Y:S02]  /*e340*/  FSEL R177, R242, -INF , P1 ;  /* 0xff800000f2b17808 */ /* 0x000fe40000800000 */
[----:B------:R-:W-:Y:S02]  /*e350*/  ISETP.GE.AND P1, PT, R26, R217, PT ;  /* 0x000000d91a00720c */ /* 0x000fe40003f26270 */
[-C--:B------:R-:W-:Y:S02]  /*e360*/  ISETP.GE.AND P6, PT, R13, R216.reuse, PT ;  /* 0x000000d80d00720c */ /* 0x080fe40003fc6270 */
[----:B------:R-:W-:Y:S02]  /*e370*/  FSEL R47, R47, -INF , P4 ;  /* 0xff8000002f2f7808 */ /* 0x000fe40002000000 */
[----:B------:R-:W-:Y:S02]  /*e380*/  FSEL R54, R59, -INF , P0 ;  /* 0xff8000003b367808 */ /* 0x000fe40000000000 */
[----:B------:R-:W-:Y:S02]  /*e390*/  FSEL R128, R186, -INF , P5 ;  /* 0xff800000ba807808 */ /* 0x000fe40002800000 */
[-C--:B------:R-:W-:Y:S02]  /*e3a0*/  ISETP.GE.AND P5, PT, R21, R215.reuse, PT ;  /* 0x000000d71500720c */ /* 0x080fe40003fa6270 */
[C---:B------:R-:W-:Y:S02]  /*e3b0*/  ISETP.GE.AND P4, PT, R15.reuse, R216, PT ;  /* 0x000000d80f00720c */ /* 0x040fe40003f86270 */
[----:B------:R-:W-:Y:S02]  /*e3c0*/  ISETP.GE.AND P0, PT, R15, R214, PT ;  /* 0x000000d60f00720c */ /* 0x000fe40003f06270 */
[----:B------:R-:W-:Y:S02]  /*e3d0*/  FSEL R15, R65, -INF , !P6 ;  /* 0xff800000410f7808 */ /* 0x000fe40007000000 */
[----:B------:R-:W-:Y:S02]  /*e3e0*/  FSEL R58, R58, -INF , P1 ;  /* 0xff8000003a3a7808 */ /* 0x000fe40000800000 */
[-C--:B------:R-:W-:Y:S02]  /*e3f0*/  ISETP.GE.AND P1, PT, R28, R215.reuse, PT ;  /* 0x000000d71c00720c */ /* 0x080fe40003f26270 */
[-C--:B------:R-:W-:Y:S02]  /*e400*/  ISETP.GE.AND P6, PT, R9, R216.reuse, PT ;  /* 0x000000d80900720c */ /* 0x080fe40003fc6270 */
[----:B------:R-:W-:Y:S02]  /*e410*/  FSEL R153, R49, -INF , P5 ;  /* 0xff80000031997808 */ /* 0x000fe40002800000 */
[----:B------:R-:W-:Y:S02]  /*e420*/  ISETP.GE.AND P5, PT, R18, R215, PT ;  /* 0x000000d71200720c */ /* 0x000fe40003fa6270 */
[----:B------:R-:W-:Y:S02]  /*e430*/  FSEL R17, R17, -INF , !P4 ;  /* 0xff80000011117808 */ /* 0x000fe40006000000 */
[----:B------:R-:W-:Y:S02]  /*e440*/  FSEL R159, R245, -INF , P1 ;  /* 0xff800000f59f7808 */ /* 0x000fe40000800000 */
[-C--:B------:R-:W-:Y:S02]  /*e450*/  ISETP.GE.AND P4, PT, R11, R216.reuse, PT ;  /* 0x000000d80b00720c */ /* 0x080fe40003f86270 */
[----:B------:R-:W-:Y:S02]  /*e460*/  FSEL R35, R35, -INF , !P6 ;  /* 0xff80000023237808 */ /* 0x000fe40007000000 */
[----:B------:R-:W-:Y:S02]  /*e470*/  ISETP.GE.AND P1, PT, R37, R217, PT ;  /* 0x000000d92500720c */ /* 0x000fe40003f26270 */
[-C--:B------:R-:W-:Y:S02]  /*e480*/  ISETP.GE.AND P6, PT, R30, R216.reuse, PT ;  /* 0x000000d81e00720c */ /* 0x080fe40003fc6270 */
[----:B------:R-:W-:Y:S02]  /*e490*/  FSEL R56, R56, -INF , P5 ;  /* 0xff80000038387808 */ /* 0x000fe40002800000 */
[-C--:B------:R-:W-:Y:S02]  /*e4a0*/  ISETP.GE.AND P5, PT, R66, R216.reuse, PT ;  /* 0x000000d84200720c */ /* 0x080fe40003fa6270 */
[----:B------:R-:W-:Y:S02]  /*e4b0*/  FSEL R25, R25, -INF , !P4 ;  /* 0xff80000019197808 */ /* 0x000fe40006000000 */
[-C--:B------:R-:W-:Y:S02]  /*e4c0*/  ISETP.GE.AND P4, PT, R36, R216.reuse, PT ;  /* 0x000000d82400720c */ /* 0x080fe40003f86270 */
[----:B------:R-:W-:Y:S02]  /*e4d0*/  FSEL R131, R184, -INF , P1 ;  /* 0xff800000b8837808 */ /* 0x000fe40000800000 */
[----:B------:R-:W-:Y:S02]  /*e4e0*/  FSEL R249, R182, -INF , !P6 ;  /* 0xff800000b6f97808 */ /* 0x000fe40007000000 */
[-C--:B------:R-:W-:Y:S02]  /*e4f0*/  ISETP.GE.AND P1, PT, R10, R215.reuse, PT ;  /* 0x000000d70a00720c */ /* 0x080fe40003f26270 */
[-C--:B------:R-:W-:Y:S02]  /*e500*/  ISETP.GE.AND P6, PT, R34, R216.reuse, PT ;  /* 0x000000d82200720c */ /* 0x080fe40003fc6270 */
[----:B------:R-:W-:Y:S02]  /*e510*/  FSEL R19, R19, -INF , !P5 ;  /* 0xff80000013137808 */ /* 0x000fe40006800000 */
[----:B------:R-:W-:Y:S02]  /*e520*/  ISETP.GE.AND P5, PT, R4, R216, PT ;  /* 0x000000d80400720c */ /* 0x000fe40003fa6270 */
[----:B------:R-:W-:Y:S02]  /*e530*/  FSEL R251, R180, -INF , !P4 ;  /* 0xff800000b4fb7808 */ /* 0x000fe40006000000 */
[----:B------:R-:W-:Y:S02]  /*e540*/  FSEL R143, R51, -INF , P1 ;  /* 0xff800000338f7808 */ /* 0x000fe40000800000 */
[-C--:B------:R-:W-:Y:S02]  /*e550*/  ISETP.GE.AND P4, PT, R4, R214.reuse, PT ;  /* 0x000000d60400720c */ /* 0x080fe40003f86270 */
[----:B------:R-:W-:Y:S02]  /*e560*/  FSEL R247, R188, -INF , !P6 ;  /* 0xff800000bcf77808 */ /* 0x000fe40007000000 */
[----:B------:R-:W-:Y:S02]  /*e570*/  ISETP.GE.AND P1, PT, R26, R215, PT ;  /* 0x000000d71a00720c */ /* 0x000fe40003f26270 */
[----:B------:R-:W-:Y:S02]  /*e580*/  FSEL R4, R166, -INF , !P3 ;  /* 0xff800000a6047808 */ /* 0x000fe40005800000 */
[----:B------:R-:W-:Y:S02]  /*e590*/  ISETP.GE.AND P6, PT, R9, R214, PT ;  /* 0x000000d60900720c */ /* 0x000fe40003fc6270 */
[-C--:B------:R-:W-:Y:S02]  /*e5a0*/  ISETP.GE.AND P3, PT, R24, R216.reuse, PT ;  /* 0x000000d81800720c */ /* 0x080fe40003f66270 */
[----:B------:R-:W-:Y:S02]  /*e5b0*/  FSEL R27, R27, -INF , !P5 ;  /* 0xff8000001b1b7808 */ /* 0x000fe40006800000 */
[----:B------:R-:W-:Y:S02]  /*e5c0*/  ISETP.GE.AND P5, PT, R31, R216, PT ;  /* 0x000000d81f00720c */ /* 0x000fe40003fa6270 */
[----:B------:R-:W-:Y:S02]  /*e5d0*/  FSEL R46, R46, -INF , P1 ;  /* 0xff8000002e2e7808 */ /* 0x000fe40000800000 */
[----:B------:R-:W-:Y:S02]  /*e5e0*/  FSEL R51, R61, -INF , !P6 ;  /* 0xff8000003d337808 */ /* 0x000fe40007000000 */
[-C--:B------:R-:W-:Y:S02]  /*e5f0*/  ISETP.GE.AND P1, PT, R66, R214.reuse, PT ;  /* 0x000000d64200720c */ /* 0x080fe40003f26270 */
[----:B------:R-:W-:Y:S02]  /*e600*/  ISETP.GE.AND P6, PT, R24, R214, PT ;  /* 0x000000d61800720c */ /* 0x000fe40003fc6270 */
[----:B------:R-:W-:Y:S02]  /*e610*/  FSEL R245, R190, -INF , !P3 ;  /* 0xff800000bef57808 */ /* 0x000fe40005800000 */
[----:B------:R-:W-:Y:S02]  /*e620*/  ISETP.GE.AND P3, PT, R16, R216, PT ;  /* 0x000000d81000720c */ /* 0x000fe40003f66270 */
[----:B------:R-:W-:Y:S02]  /*e630*/  FSEL R33, R33, -INF , !P5 ;  /* 0xff80000021217808 */ /* 0x000fe40006800000 */
[-C--:B------:R-:W-:Y:S02]  /*e640*/  ISETP.GE.AND P5, PT, R13, R214.reuse, PT ;  /* 0x000000d60d00720c */ /* 0x080fe40003fa6270 */
[----:B------:R-:W-:Y:S02]  /*e650*/  FSEL R13, R167, -INF , !P1 ;  /* 0xff800000a70d7808 */ /* 0x000fe40004800000 */
[----:B------:R-:W-:Y:S02]  /*e660*/  FSEL R237, R39, -INF , !P6 ;  /* 0xff80000027ed7808 */ /* 0x000fe40007000000 */
[----:B------:R-:W-:Y:S02]  /*e670*/  FSEL R43, R43, -INF , !P4 ;  /* 0xff8000002b2b7808 */ /* 0x000fe40006000000 */
[----:B------:R-:W-:Y:S02]  /*e680*/  ISETP.GE.AND P1, PT, R11, R214, PT ;  /* 0x000000d60b00720c */ /* 0x000fe40003f26270 */
        /* <DEDUP_REMOVED lines=9> */
[-C--:B------:R-:W-:Y:S02]  /*e720*/  ISETP.GE.AND P3, PT, R23, R216.reuse, PT ;  /* 0x000000d81700720c */ /* 0x080fe40003f66270 */
[----:B------:R-:W-:Y:S02]  /*e730*/  FMNMX3.FTZ R0, R0, R27, R25, !PT ;  /* 0x0000001b00007276 */ /* 0x000fe40007810019 */
[----:B------:R-:W-:Y:S02]  /*e740*/  FSEL R241, R183, -INF , !P1 ;  /* 0xff800000b7f17808 */ /* 0x000fe40004800000 */
[----:B------:R-:W-:Y:S02]  /*e750*/  FSEL R183, R63, -INF , !P3 ;  /* 0xff8000003fb77808 */ /* 0x000fe40005800000 */
[-C--:B------:R-:W-:Y:S02]  /*e760*/  ISETP.GE.AND P3, PT, R28, R216.reuse, PT ;  /* 0x000000d81c00720c */ /* 0x080fe40003f66270 */
[----:B------:R-:W-:Y:S02]  /*e770*/  FMNMX3.FTZ R0, R0, R35, R33, !PT ;  /* 0x0000002300007276 */ /* 0x000fe40007810021 */
[----:B------:R-:W-:Y:S02]  /*e780*/  FSEL R231, R64, -INF , !P4 ;  /* 0xff80000040e77808 */ /* 0x000fe40006000000 */
[----:B------:R-:W-:Y:S01]  /*e790*/  FSEL R169, R169, -INF , !P3 ;  /* 0xff800000a9a97808 */ /* 0x000fe20005800000 */
[----:B------:R-:W-:Y:S01]  /*e7a0*/  LDSM.16.MT88.4 R64, [R118+0xd000] ;  /* 0x00d000007640783b */ /* 0x000fe20000004200 */
[C---:B------:R-:W-:Y:S02]  /*e7b0*/  ISETP.GE.AND P4, PT, R6.reuse, R216, PT ;  /* 0x000000d80600720c */ /* 0x040fe40003f86270 */
[----:B------:R-:W-:Y:S02]  /*e7c0*/  ISETP.GE.AND P3, PT, R6, R214, PT ;  /* 0x000000d60600720c */ /* 0x000fe40003f66270 */
[----:B------:R-:W-:Y:S02]  /*e7d0*/  FMNMX3.FTZ R6, R0, R251, R249, !PT ;  /* 0x000000fb00067276 */ /* 0x000fe400078100f9 */
[----:B------:R-:W-:Y:S02]  /*e7e0*/  FMNMX3.FTZ R0, R117, R4, R13, !PT ;  /* 0x0000000475007276 */ /* 0x000fe4000781000d */
[----:B------:R-:W-:Y:S02]  /*e7f0*/  FSEL R11, R170, -INF , !P0 ;  /* 0xff800000aa0b7808 */ /* 0x000fe40004000000 */
[----:B------:R-:W-:Y:S02]  /*e800*/  FSEL R9, R62, -INF , !P5 ;  /* 0xff8000003e097808 */ /* 0x000fe40006800000 */
[----:B------:R-:W-:Y:S02]  /*e810*/  ISETP.GE.AND P0, PT, R5, R216, PT ;  /* 0x000000d80500720c */ /* 0x000fe40003f06270 */
[----:B------:R-:W-:Y:S02]  /*e820*/  ISETP.GE.AND P5, PT, R31, R214, PT ;  /* 0x000000d61f00720c */ /* 0x000fe40003fa6270 */
[----:B------:R-:W-:Y:S02]  /*e830*/  FMNMX3.FTZ R0, R0, R11, R9, !PT ;  /* 0x0000000b00007276 */ /* 0x000fe40007810009 */
[----:B------:R-:W-:Y:S02]  /*e840*/  FSEL R163, R163, -INF , !P0 ;  /* 0xff800000a3a37808 */ /* 0x000fe40004000000 */
[----:B------:R-:W-:Y:S02]  /*e850*/  ISETP.GE.AND P0, PT, R7, R216, PT ;  /* 0x000000d80700720c */ /* 0x000fe40003f06270 */
[----:B------:R-:W-:Y:S02]  /*e860*/  FSEL R49, R60, -INF , !P5 ;  /* 0xff8000003c317808 */ /* 0x000fe40006800000 */
[----:B------:R-:W-:Y:S02]  /*e870*/  FMNMX3.FTZ R0, R0, R43, R41, !PT ;  /* 0x0000002b00007276 */ /* 0x000fe40007810029 */
[----:B------:R-:W-:Y:S02]  /*e880*/  FSEL R233, R234, -INF , !P0 ;  /* 0xff800000eae97808 */ /* 0x000fe40004000000 */
[----:B------:R-:W-:Y:S02]  /*e890*/  ISETP.GE.AND P0, PT, R34, R214, PT ;  /* 0x000000d62200720c */ /* 0x000fe40003f06270 */
[----:B------:R-:W-:Y:S02]  /*e8a0*/  FMNMX3.FTZ R0, R0, R51, R49, !PT ;  /* 0x0000003300007276 */ /* 0x000fe40007810031 */
[----:B------:R-:W-:Y:S02]  /*e8b0*/  FSEL R187, R187, -INF , !P4 ;  /* 0xff800000bbbb7808 */ /* 0x000fe40006000000 */
[----:B------:R-:W-:Y:S02]  /*e8c0*/  ISETP.GE.AND P4, PT, R14, R216, PT ;  /* 0x000000d80e00720c */ /* 0x000fe40003f86270 */
[-C--:B------:R-:W-:Y:S02]  /*e8d0*/  ISETP.GE.AND P5, PT, R16, R214.reuse, PT ;  /* 0x000000d61000720c */ /* 0x080fe40003fa6270 */
        /* <DEDUP_REMOVED lines=8> */
[----:B------:R-:W-:Y:S02]  /*e960*/  FSEL R229, R229, -INF , !P5 ;  /* 0xff800000e5e57808 */ /* 0x000fe40006800000 */
[----:B------:R-:W-:Y:S02]  /*e970*/  FMNMX3.FTZ R0, R0, R239, R237, !PT ;  /* 0x000000ef00007276 */ /* 0x000fe400078100ed */
[----:B------:R-:W-:Y:S02]  /*e980*/  FSEL R167, R246, -INF , !P0 ;  /* 0xff800000f6a77808 */ /* 0x000fe40004000000 */
[-C--:B------:R-:W-:Y:S02]  /*e990*/  ISETP.GE.AND P0, PT, R12, R216.reuse, PT ;  /* 0x000000d80c00720c */ /* 0x080fe40003f06270 */
[----:B------:R-:W-:Y:S02]  /*e9a0*/  FMNMX3.FTZ R6, R6, R235, R163, !PT ;  /* 0x000000eb06067276 */ /* 0x000fe400078100a3 */
        /* <DEDUP_REMOVED lines=8> */
[-C--:B------:R-:W-:Y:S02]  /*ea30*/  ISETP.GE.AND P1, PT, R14, R214.reuse, PT ;  /* 0x000000d60e00720c */ /* 0x080fe40003f26270 */
[----:B------:R-:W-:Y:S02]  /*ea40*/  ISETP.GE.AND P0, PT, R23, R214, PT ;  /* 0x000000d61700720c */ /* 0x000fe40003f06270 */
[----:B------:R-:W-:Y:S02]  /*ea50*/  FSEL R179, R179, -INF , !P3 ;  /* 0xff800000b3b37808 */ /* 0x000fe40005800000 */
[----:B------:R-:W-:Y:S02]  /*ea60*/  FMNMX3.FTZ R0, R0, R191, R173, !PT ;  /* 0x000000bf00007276 */ /* 0x000fe400078100ad */
[----:B------:R-:W-:Y:S02]  /*ea70*/  FSEL R149, R149, -INF , !P6 ;  /* 0xff80000095957808 */ /* 0x000fe40007000000 */
        /* <DEDUP_REMOVED lines=26> */
[-C--:B------:R-:W-:Y:S02]  /*ec20*/  ISETP.GE.AND P1, PT, R10, R214.reuse, PT ;  /* 0x000000d60a00720c */ /* 0x080fe40003f26270 */
[----:B------:R-:W-:Y:S02]  /*ec30*/  FSEL R155, R50, -INF , !P6 ;  /* 0xff800000329b7808 */ /* 0x000fe40007000000 */
[----:B------:R-:W-:Y:S02]  /*ec40*/  FSEL R153, R153, -INF , !P3 ;  /* 0xff80000099997808 */ /* 0x000fe40005800000 */
[----:B------:R-:W-:Y:S02]  /*ec50*/  FMNMX3.FTZ R0, R0, R159, R157, !PT ;  /* 0x0000009f00007276 */ /* 0x000fe4000781009d */
[----:B------:R-:W-:Y:S02]  /*ec60*/  FSEL R128, R128, -INF , !P5 ;  /* 0xff80000080807808 */ /* 0x000fe40006800000 */
[----:B------:R-:W-:Y:S02]  /*ec70*/  FMNMX3.FTZ R6, R6, R165, R161, !PT ;  /* 0x000000a506067276 */ /* 0x000fe400078100a1 */
[----:B------:R-:W-:Y:S02]  /*ec80*/  FSEL R131, R131, -INF , !P4 ;  /* 0xff80000083837808 */ /* 0x000fe40006000000 */
[-C--:B------:R-:W-:Y:S02]  /*ec90*/  ISETP.GE.AND P5, PT, R8, R214.reuse, PT ;  /* 0x000000d60800720c */ /* 0x080fe40003fa6270 */
[-C--:B------:R-:W-:Y:S02]  /*eca0*/  ISETP.GE.AND P4, PT, R18, R214.reuse, PT ;  /* 0x000000d61200720c */ /* 0x080fe40003f86270 */
[----:B------:R-:W-:Y:S02]  /*ecb0*/  FSEL R143, R143, -INF , !P1 ;  /* 0xff8000008f8f7808 */ /* 0x000fe40004800000 */
[----:B------:R-:W-:Y:S02]  /*ecc0*/  FSEL R141, R141, -INF , !P0 ;  /* 0xff8000008d8d7808 */ /* 0x000fe40004000000 */
[----:B------:R-:W-:Y:S02]  /*ecd0*/  FMNMX3.FTZ R0, R0, R155, R153, !PT ;  /* 0x0000009b00007276 */ /* 0x000fe40007810099 */
[----:B------:R-:W-:Y:S02]  /*ece0*/  FMNMX3.FTZ R6, R6, R151, R149, !PT ;  /* 0x0000009706067276 */ /* 0x000fe40007810095 */
[----:B------:R-:W-:Y:S02]  /*ecf0*/  ISETP.GE.AND P0, PT, R37, R215, PT ;  /* 0x000000d72500720c */ /* 0x000fe40003f06270 */
[----:B------:R-:W-:Y:S02]  /*ed00*/  FSEL R139, R45, -INF , !P5 ;  /* 0xff8000002d8b7808 */ /* 0x000fe40006800000 */
[-C--:B------:R-:W-:Y:S02]  /*ed10*/  ISETP.GE.AND P6, PT, R26, R214.reuse, PT ;  /* 0x000000d61a00720c */ /* 0x080fe40003fc6270 */
[-C--:B------:R-:W-:Y:S02]  /*ed20*/  ISETP.GE.AND P3, PT, R32, R214.reuse, PT ;  /* 0x000000d62000720c */ /* 0x080fe40003f66270 */
[----:B------:R-:W-:Y:S02]  /*ed30*/  FSEL R137, R56, -INF , !P4 ;  /* 0xff80000038897808 */ /* 0x000fe40006000000 */
[----:B------:R-:W-:Y:S02]  /*ed40*/  FMNMX3.FTZ R0, R0, R143, R141, !PT ;  /* 0x0000008f00007276 */ /* 0x000fe4000781008d */
[----:B------:R-:W-:Y:S02]  /*ed50*/  FMNMX3.FTZ R6, R6, R147, R145, !PT ;  /* 0x0000009306067276 */ /* 0x000fe40007810091 */
[-C--:B------:R-:W-:Y:S02]  /*ed60*/  ISETP.GE.AND P1, PT, R38, R214.reuse, PT ;  /* 0x000000d62600720c */ /* 0x080fe40003f26270 */
[----:B------:R-:W-:Y:S02]  /*ed70*/  ISETP.GE.AND P5, PT, R37, R214, PT ;  /* 0x000000d62500720c */ /* 0x000fe40003fa6270 */
[----:B------:R-:W-:Y:S01]  /*ed80*/  FSEL R44, R44, -INF , P0 ;  /* 0xff8000002c2c7808 */ /* 0x000fe20000000000 */
[----:B------:R-:W-:Y:S01]  /*ed90*/  LDSM.16.MT88.4 R36, [R118+0xb000] ;  /* 0x00b000007624783b */ /* 0x000fe20000004200 */
        /* <DEDUP_REMOVED lines=16> */
[----:B-1----:R-:W-:Y:S07]  /*eea0*/  FMNMX.FTZ R52, R21, R52, !PT ;  /* 0x0000003415347209 */ /* 0x002fee0007810000 */
[----:B------:R-:W-:Y:S01]  /*eeb0*/  LDSM.16.MT88.4 R20, [R118+0x9000] ;  /* 0x009000007614783b */ /* 0x000fe20000004200 */
[----:B--2---:R-:W-:Y:S01]  /*eec0*/  FMNMX.FTZ R0, R5, R0, !PT ;  /* 0x0000000005007209 */ /* 0x004fe20007810000 */
        /* <DEDUP_REMOVED lines=66> */
[C---:B------:R-:W-:Y:S01]  /*f2f0*/  FMUL.FTZ R50, R56.reuse, R70 ;  /* 0x0000004638327220 */ /* 0x040fe20000410000 */
        /* <DEDUP_REMOVED lines=8> */
[-CC-:B------:R-:W-:Y:S03]  /*f380*/  FFMA.FTZ R154, R149, R53.reuse, -R130.reuse ;  /* 0x00000035959a7223 */ /* 0x180fe60000010882 */
[----:B------:R-:W4:Y:S01]  /*f390*/  MUFU.EX2 R120, R120 ;  /* 0x0000007800787308 */ /* 0x000f220000000800 */
[----:B---3--:R-:W-:Y:S01]  /*f3a0*/  F2FP.F16.F32.PACK_AB R62, R59, R124 ;  /* 0x0000007c3b3e723e */ /* 0x008fe200000000ff */
[-CC-:B------:R-:W-:Y:S01]  /*f3b0*/  FFMA.FTZ R147, R147, R53.reuse, -R130.reuse ;  /* 0x0000003593937223 */ /* 0x180fe20000010882 */
[-C--:B------:R-:W-:Y:S01]  /*f3c0*/  FFMA.FTZ R156, R145, R53.reuse, -R130 ;  /* 0x00000035919c7223 */ /* 0x080fe20000010882 */
[-CC-:B------:R-:W-:Y:S01]  /*f3d0*/  FFMA.FTZ R143, R143, R53.reuse, -R122.reuse ;  /* 0x000000358f8f7223 */ /* 0x180fe2000001087a */
[-CC-:B------:R-:W-:Y:S01]  /*f3e0*/  FFMA.FTZ R158, R141, R53.reuse, -R122.reuse ;  /* 0x000000358d9e7223 */ /* 0x180fe2000001087a */
[-CC-:B------:R-:W-:Y:S01]  /*f3f0*/  FFMA.FTZ R139, R139, R53.reuse, -R122.reuse ;  /* 0x000000358b8b7223 */ /* 0x180fe2000001087a */
[-CC-:B------:R-:W-:Y:S03]  /*f400*/  FFMA.FTZ R160, R137, R53.reuse, -R122.reuse ;  /* 0x0000003589a07223 */ /* 0x180fe6000001087a */
[----:B------:R-:W-:Y:S01]  /*f410*/  MUFU.EX2 R121, R121 ;  /* 0x0000007900797308 */ /* 0x000fe20000000800 */
[-C--:B------:R-:W-:Y:S01]  /*f420*/  FFMA.FTZ R55, R55, R53.reuse, -R122 ;  /* 0x0000003537377223 */ /* 0x080fe2000001087a */
[-CC-:B------:R-:W-:Y:S01]  /*f430*/  FFMA.FTZ R135, R135, R53.reuse, -R130.reuse ;  /* 0x0000003587877223 */ /* 0x180fe20000010882 */
[-C--:B------:R-:W-:Y:S01]  /*f440*/  FFMA.FTZ R162, R133, R53.reuse, -R130 ;  /* 0x0000003585a27223 */ /* 0x080fe20000010882 */
[----:B------:R-:W-:Y:S01]  /*f450*/  FMUL.FTZ R32, R57, R84 ;  /* 0x0000005439207220 */ /* 0x000fe20000410000 */
[--C-:B------:R-:W-:Y:S01]  /*f460*/  FFMA.FTZ R84, R43, R53, -R122.reuse ;  /* 0x000000352b547223 */ /* 0x100fe2000001087a */
[C---:B------:R-:W-:Y:S01]  /*f470*/  FMUL.FTZ R43, R56.reuse, R79 ;  /* 0x0000004f382b7220 */ /* 0x040fe20000410000 */
[----:B------:R-:W-:Y:S03]  /*f480*/  FMUL.FTZ R34, R56, R86 ;  /* 0x0000005638227220 */ /* 0x000fe60000410000 */
[----:B------:R-:W3:Y:S01]  /*f490*/  MUFU.EX2 R58, R58 ;  /* 0x0000003a003a7308 */ /* 0x000ee20000000800 */
[----:B----4-:R-:W-:Y:S01]  /*f4a0*/  F2FP.F16.F32.PACK_AB R61, R120, R127 ;  /* 0x0000007f783d723e */ /* 0x010fe200000000ff */
        /* <DEDUP_REMOVED lines=10> */
[C---:B---3--:R-:W-:Y:S01]  /*f550*/  F2FP.F16.F32.PACK_AB R63, R58.reuse, R121 ;  /* 0x000000793a3f723e */ /* 0x048fe200000000ff */
[----:B------:R-:W-:Y:S01]  /*f560*/  FADD.FTZ R121, R121, R120 ;  /* 0x0000007879797221 */ /* 0x000fe20000010000 */
[----:B------:R-:W-:Y:S03]  /*f570*/  FADD.FTZ R59, R59, R124 ;  /* 0x0000007c3b3b7221 */ /* 0x000fe60000010000 */
        /* <DEDUP_REMOVED lines=8> */
[----:B------:R-:W-:Y:S01]  /*f600*/  FMUL.FTZ R13, R57, R105 ;  /* 0x00000069390d7220 */ /* 0x000fe20000410000 */
[C---:B------:R-:W-:Y:S01]  /*f610*/  FMUL.FTZ R14, R56.reuse, R106 ;  /* 0x0000006a380e7220 */ /* 0x040fe20000410000 */
[C---:B------:R-:W-:Y:S01]  /*f620*/  FMUL.FTZ R15, R56.reuse, R107 ;  /* 0x0000006b380f7220 */ /* 0x040fe20000410000 */
[-CC-:B------:R-:W-:Y:S01]  /*f630*/  FFMA.FTZ R105, R241, R53.reuse, -R122.reuse ;  /* 0x00000035f1697223 */ /* 0x180fe2000001087a */
[-C--:B------:R-:W-:Y:S05]  /*f640*/  FFMA.FTZ R106, R237, R53.reuse, -R122 ;  /* 0x00000035ed6a7223 */ /* 0x080fea000001087a */
[----:B------:R-:W-:Y:S01]  /*f650*/  MUFU.EX2 R132, R132 ;  /* 0x0000008400847308 */ /* 0x000fe20000000800 */
[C---:B------:R-:W-:Y:S03]  /*f660*/  HMMA.16816.F32 R12, R60.reuse, R20, R12 ;  /* 0x000000143c0c723c */ /* 0x040fe6000000180c */
[----:B------:R-:W-:Y:S01]  /*f670*/  FMUL.FTZ R20, R57, R96 ;  /* 0x0000006039147220 */ /* 0x000fe20000410000 */
[--C-:B------:R-:W-:Y:S05]  /*f680*/  FFMA.FTZ R96, R249, R53, -R130.reuse ;  /* 0x00000035f9607223 */ /* 0x100fea0000010882 */
[----:B------:R-:W-:Y:S01]  /*f690*/  MUFU.EX2 R138, R138 ;  /* 0x0000008a008a7308 */ /* 0x000fe20000000800 */
[----:B------:R-:W-:Y:S01]  /*f6a0*/  FMUL.FTZ R21, R57, R97 ;  /* 0x0000006139157220 */ /* 0x000fe20000410000 */
[----:B------:R-:W-:Y:S01]  /*f6b0*/  FFMA.FTZ R97, R25, R53, -R130 ;  /* 0x0000003519617223 */ /* 0x000fe20000010882 */
[C---:B------:R-:W-:Y:S03]  /*f6c0*/  HMMA.16816.F32 R16, R60.reuse, R22, R16 ;  /* 0x000000163c10723c */ /* 0x040fe60000001810 */
[C---:B------:R-:W-:Y:S01]  /*f6d0*/  FMUL.FTZ R22, R56.reuse, R98 ;  /* 0x0000006238167220 */ /* 0x040fe20000410000 */
[C---:B------:R-:W-:Y:S01]  /*f6e0*/  FMUL.FTZ R23, R56.reuse, R99 ;  /* 0x0000006338177220 */ /* 0x040fe20000410000 */
[-CC-:B------:R-:W-:Y:S01]  /*f6f0*/  FFMA.FTZ R98, R243, R53.reuse, -R122.reuse ;  /* 0x00000035f3627223 */ /* 0x180fe2000001087a */
[----:B------:R-:W-:Y:S01]  /*f700*/  FFMA.FTZ R99, R239, R53, -R122 ;  /* 0x00000035ef637223 */ /* 0x000fe2000001087a */
[----:B------:R-:W-:Y:S01]  /*f710*/  FMUL.FTZ R25, R57, R93 ;  /* 0x0000005d39197220 */ /* 0x000fe20000410000 */
[----:B------:R-:W-:Y:S01]  /*f720*/  FFMA.FTZ R93, R35, R53, -R130 ;  /* 0x00000035235d7223 */ /* 0x000fe20000010882 */
[C---:B------:R-:W-:Y:S01]  /*f730*/  FMUL.FTZ R35, R56.reuse, R87 ;  /* 0x0000005738237220 */ /* 0x040fe20000410000 */
[----:B------:R-:W-:Y:S01]  /*f740*/  FFMA.FTZ R87, R41, R53, -R122 ;  /* 0x0000003529577223 */ /* 0x000fe2000001087a */
[C---:B--2---:R-:W-:Y:S01]  /*f750*/  HMMA.16816.F32 R20, R60.reuse, R28, R20 ;  /* 0x0000001c3c14723c */ /* 0x044fe20000001814 */
[----:B------:R-:W-:Y:S02]  /*f760*/  MUFU.EX2 R104, R104 ;  /* 0x0000006800687308 */ /* 0x000fe40000000800 */
[C---:B------:R-:W-:Y:S01]  /*f770*/  FMUL.FTZ R41, R57.reuse, R77 ;  /* 0x0000004d39297220 */ /* 0x040fe20000410000 */
[----:B------:R-:W-:Y:S01]  /*f780*/  FMUL.FTZ R28, R57, R88 ;  /* 0x00000058391c7220 */ /* 0x000fe20000410000 */
[----:B------:R-:W1:Y:S01]  /*f790*/  LDSM.16.MT88.4 R76, [R192+0x9400] ;  /* 0x00940000c04c783b */ /* 0x000e620000004200 */
[--C-:B------:R-:W-:Y:S01]  /*f7a0*/  FFMA.FTZ R88, R33, R53, -R130.reuse ;  /* 0x0000003521587223 */ /* 0x100fe20000010882 */
[----:B------:R-:W-:Y:S01]  /*f7b0*/  FMUL.FTZ R29, R57, R89 ;  /* 0x00000059391d7220 */ /* 0x000fe20000410000 */
[C---:B------:R-:W-:Y:S03]  /*f7c0*/  HMMA.16816.F32 R24, R60.reuse, R30, R24 ;  /* 0x0000001e3c18723c */ /* 0x040fe60000001818 */
[----:B------:R-:W-:Y:S01]  /*f7d0*/  MUFU.EX2 R93, R93 ;  /* 0x0000005d005d7308 */ /* 0x000fe20000000800 */
[C---:B------:R-:W-:Y:S01]  /*f7e0*/  FMUL.FTZ R30, R56.reuse, R90 ;  /* 0x0000005a381e7220 */ /* 0x040fe20000410000 */
[C---:B------:R-:W-:Y:S01]  /*f7f0*/  FMUL.FTZ R31, R56.reuse, R91 ;  /* 0x0000005b381f7220 */ /* 0x040fe20000410000 */
[-CC-:B------:R-:W-:Y:S01]  /*f800*/  FFMA.FTZ R89, R251, R53.reuse, -R130.reuse ;  /* 0x00000035fb597223 */ /* 0x180fe20000010882 */
[-CC-:B------:R-:W-:Y:S01]  /*f810*/  FFMA.FTZ R90, R247, R53.reuse, -R130.reuse ;  /* 0x00000035f75a7223 */ /* 0x180fe20000010882 */
[----:B------:R-:W-:Y:S01]  /*f820*/  FFMA.FTZ R91, R245, R53, -R130 ;  /* 0x00000035f55b7223 */ /* 0x000fe20000010882 */
[----:B------:R-:W-:Y:S04]  /*f830*/  FMUL.FTZ R33, R57, R85 ;  /* 0x0000005539217220 */ /* 0x000fe80000410000 */
[----:B------:R-:W-:Y:S01]  /*f840*/  MUFU.EX2 R87, R87 ;  /* 0x0000005700577308 */ /* 0x000fe20000000800 */
[----:B------:R-:W-:Y:S01]  /*f850*/  FFMA.FTZ R85, R51, R53, -R122 ;  /* 0x0000003533557223 */ /* 0x000fe2000001087a */
[C---:B------:R-:W-:Y:S03]  /*f860*/  HMMA.16816.F32 R28, R60.reuse, R36, R28 ;  /* 0x000000243c1c723c */ /* 0x040fe6000000181c */
[C---:B------:R-:W-:Y:S01]  /*f870*/  FMUL.FTZ R36, R57.reuse, R80 ;  /* 0x0000005039247220 */ /* 0x040fe20000410000 */
[C---:B------:R-:W-:Y:S01]  /*f880*/  FMUL.FTZ R37, R57.reuse, R81 ;  /* 0x0000005139257220 */ /* 0x040fe20000410000 */
[C---:B------:R-:W-:Y:S03]  /*f890*/  FMUL.FTZ R51, R56.reuse, R71 ;  /* 0x0000004738337220 */ /* 0x040fe60000410000 */
[----:B------:R-:W2:Y:S01]  /*f8a0*/  MUFU.EX2 R88, R88 ;  /* 0x0000005800587308 */ /* 0x000ea20000000800 */
[----:B------:R-:W-:Y:S01]  /*f8b0*/  LDSM.16.MT88.4 R68, [R192+0xb400] ;  /* 0x00b40000c044783b */ /* 0x000fe20000004200 */
[C---:B------:R-:W-:Y:S03]  /*f8c0*/  HMMA.16816.F32 R32, R60.reuse, R38, R32 ;  /* 0x000000263c20723c */ /* 0x040fe60000001820 */
[C---:B------:R-:W-:Y:S01]  /*f8d0*/  FMUL.FTZ R38, R56.reuse, R82 ;  /* 0x0000005238267220 */ /* 0x040fe20000410000 */
[C---:B------:R-:W-:Y:S04]  /*f8e0*/  FMUL.FTZ R39, R56.reuse, R83 ;  /* 0x0000005338277220 */ /* 0x040fe80000410000 */
[----:B------:R-:W3:Y:S01]  /*f8f0*/  MUFU.EX2 R85, R85 ;  /* 0x0000005500557308 */ /* 0x000ee20000000800 */
[----:B------:R-:W-:Y:S02]  /*f900*/  LDSM.16.MT88.4 R80, [R118+0xe000] ;  /* 0x00e000007650783b */ /* 0x000fe40000004200 */
[C---:B------:R-:W-:Y:S03]  /*f910*/  HMMA.16816.F32 R36, R60.reuse, R44, R36 ;  /* 0x0000002c3c24723c */ /* 0x040fe60000001824 */
[C---:B------:R-:W-:Y:S01]  /*f920*/  FMUL.FTZ R44, R57.reuse, R72 ;  /* 0x00000048392c7220 */ /* 0x040fe20000410000 */
[----:B------:R-:W-:Y:S03]  /*f930*/  FMUL.FTZ R45, R57, R73 ;  /* 0x00000049392d7220 */ /* 0x000fe60000410000 */
[----:B------:R-:W4:Y:S01]  /*f940*/  MUFU.EX2 R97, R97 ;  /* 0x0000006100617308 */ /* 0x000f220000000800 */
[C---:B------:R-:W-:Y:S03]  /*f950*/  HMMA.16816.F32 R40, R60.reuse, R46, R40 ;  /* 0x0000002e3c28723c */ /* 0x040fe60000001828 */
[C---:B------:R-:W-:Y:S01]  /*f960*/  FMUL.FTZ R46, R56.reuse, R74 ;  /* 0x0000004a382e7220 */ /* 0x040fe20000410000 */
[----:B------:R-:W-:Y:S05]  /*f970*/  FMUL.FTZ R47, R56, R75 ;  /* 0x0000004b382f7220 */ /* 0x000fea0000410000 */
[----:B------:R-:W-:Y:S01]  /*f980*/  MUFU.EX2 R89, R89 ;  /* 0x0000005900597308 */ /* 0x000fe20000000800 */
[----:B------:R-:W5:Y:S01]  /*f990*/  LDSM.16.MT88.4 R72, [R118+0x9400] ;  /* 0x009400007648783b */ /* 0x000f620000004200 */
[C---:B------:R-:W-:Y:S08]  /*f9a0*/  HMMA.16816.F32 R44, R60.reuse, R64, R44 ;  /* 0x000000403c2c723c */ /* 0x040ff0000000182c */
[----:B------:R-:W5:Y:S01]  /*f9b0*/  MUFU.EX2 R96, R96 ;  /* 0x0000006000607308 */ /* 0x000f620000000800 */
[----:B------:R-:W-:Y:S01]  /*f9c0*/  HMMA.16816.F32 R48, R60, R66, R48 ;  /* 0x000000423c30723c */ /* 0x000fe20000001830 */
[----:B------:R-:W5:Y:S08]  /*f9d0*/  LDSM.16.MT88.4 R64, [R118+0xb400] ;  /* 0x00b400007640783b */ /* 0x000f700000004200 */
[----:B------:R-:W-:Y:S01]  /*f9e0*/  MUFU.EX2 R90, R90 ;  /* 0x0000005a005a7308 */ /* 0x000fe20000000800 */
[----:B--2---:R-:W-:Y:S02]  /*f9f0*/  F2FP.F16.F32.PACK_AB R62, R88, R93 ;  /* 0x0000005d583e723e */ /* 0x004fe400000000ff */
[----:B------:R-:W-:Y:S02]  /*fa00*/  F2FP.F16.F32.PACK_AB R61, R87, R84 ;  /* 0x00000054573d723e */ /* 0x000fe400000000ff */
[----:B---3--:R-:W-:Y:S02]  /*fa10*/  F2FP.F16.F32.PACK_AB R63, R86, R85 ;  /* 0x00000055563f723e */ /* 0x008fe400000000ff */
[C---:B----4-:R-:W-:Y:S03]  /*fa20*/  F2FP.F16.F32.PACK_AB R60, R97.reuse, R104 ;  /* 0x00000068613c723e */ /* 0x050fe600000000ff */
[----:B------:R-:W2:Y:S01]  /*fa30*/  MUFU.EX2 R91, R91 ;  /* 0x0000005b005b7308 */ /* 0x000ea20000000800 */
[----:B------:R-:W-:Y:S04]  /*fa40*/  FADD.FTZ R104, R104, R59 ;  /* 0x0000003b68687221 */ /* 0x000fe80000010000 */
[----:B------:R-:W-:Y:S01]  /*fa50*/  FADD.FTZ R104, R97, R104 ;  /* 0x0000006861687221 */ /* 0x000fe20000010000 */
[C---:B-1----:R-:W-:Y:S04]  /*fa60*/  HMMA.16816.F32 R4, R60.reuse, R76, R4 ;  /* 0x0000004c3c04723c */ /* 0x042fe80000001804 */
[----:B------:R-:W-:Y:S04]  /*fa70*/  MUFU.EX2 R98, R98 ;  /* 0x0000006200627308 */ /* 0x000fe80000000800 */
[C---:B------:R-:W-:Y:S01]  /*fa80*/  HMMA.16816.F32 R8, R60.reuse, R78, R8 ;  /* 0x0000004e3c08723c */ /* 0x040fe20000001808 */
[----:B------:R-:W1:Y:S05]  /*fa90*/  LDSM.16.MT88.4 R76, [R192+0xd400] ;  /* 0x00d40000c04c783b */ /* 0x000e6a0000004200 */
[----:B------:R-:W3:Y:S02]  /*faa0*/  MUFU.EX2 R105, R105 ;  /* 0x0000006900697308 */ /* 0x000ee40000000800 */
[C---:B-----5:R-:W-:Y:S08]  /*fab0*/  HMMA.16816.F32 R12, R60.reuse, R72, R12 ;  /* 0x000000483c0c723c */ /* 0x060ff0000000180c */
[----:B------:R-:W-:Y:S01]  /*fac0*/  MUFU.EX2 R99, R99 ;  /* 0x0000006300637308 */ /* 0x000fe20000000800 */
[C---:B------:R-:W-:Y:S01]  /*fad0*/  HMMA.16816.F32 R16, R60.reuse, R74, R16 ;  /* 0x0000004a3c10723c */ /* 0x040fe20000001810 */
[----:B------:R-:W4:Y:S08]  /*fae0*/  LDSM.16.MT88.4 R72, [R118+0xd400] ;  /* 0x00d400007648783b */ /* 0x000f300000004200 */
[----:B------:R-:W5:Y:S01]  /*faf0*/  MUFU.EX2 R106, R106 ;  /* 0x0000006a006a7308 */ /* 0x000f620000000800 */
[C---:B------:R-:W-:Y:S09]  /*fb00*/  HMMA.16816.F32 R20, R60.reuse, R68, R20 ;  /* 0x000000443c14723c */ /* 0x040ff20000001814 */
[----:B------:R-:W5:Y:S01]  /*fb10*/  MUFU.EX2 R116, R116 ;  /* 0x0000007400747308 */ /* 0x000f620000000800 */
[C---:B------:R-:W-:Y:S01]  /*fb20*/  HMMA.16816.F32 R24, R60.reuse, R70, R24 ;  /* 0x000000463c18723c */ /* 0x040fe20000001818 */
[----:B------:R-:W5:Y:S08]  /*fb30*/  LDSM.16.MT88.4 R68, [R192+0x9800] ;  /* 0x00980000c044783b */ /* 0x000f700000004200 */
[----:B------:R-:W-:Y:S01]  /*fb40*/  MUFU.EX2 R134, R134 ;  /* 0x0000008600867308 */ /* 0x000fe20000000800 */
[C---:B------:R-:W-:Y:S09]  /*fb50*/  HMMA.16816.F32 R28, R60.reuse, R64, R28 ;  /* 0x000000403c1c723c */ /* 0x040ff2000000181c */
[----:B------:R-:W5:Y:S01]  /*fb60*/  MUFU.EX2 R171, R171 ;  /* 0x000000ab00ab7308 */ /* 0x000f620000000800 */
[C---:B------:R-:W-:Y:S01]  /*fb70*/  HMMA.16816.F32 R32, R60.reuse, R66, R32 ;  /* 0x000000423c20723c */ /* 0x040fe20000001820 */
[----:B------:R-:W5:Y:S08]  /*fb80*/  LDSM.16.MT88.4 R64, [R118+0x9800] ;  /* 0x009800007640783b */ /* 0x000f700000004200 */
[----:B------:R-:W-:Y:S01]  /*fb90*/  MUFU.EX2 R136, R136 ;  /* 0x0000008800887308 */ /* 0x000fe20000000800 */
[C---:B-1----:R-:W-:Y:S09]  /*fba0*/  HMMA.16816.F32 R36, R60.reuse, R76, R36 ;  /* 0x0000004c3c24723c */ /* 0x042ff20000001824 */
[----:B------:R-:W1:Y:S01]  /*fbb0*/  MUFU.EX2 R173, R173 ;  /* 0x000000ad00ad7308 */ /* 0x000e620000000800 */
[C---:B------:R-:W-:Y:S01]  /*fbc0*/  HMMA.16816.F32 R40, R60.reuse, R78, R40 ;  /* 0x0000004e3c28723c */ /* 0x040fe20000001828 */
[----:B------:R-:W1:Y:S08]  /*fbd0*/  LDSM.16.MT88.4 R76, [R192+0xb800] ;  /* 0x00b80000c04c783b */ /* 0x000e700000004200 */
[----:B------:R-:W1:Y:S01]  /*fbe0*/  MUFU.EX2 R187, R187 ;  /* 0x000000bb00bb7308 */ /* 0x000e620000000800 */
[C---:B----4-:R-:W-:Y:S09]  /*fbf0*/  HMMA.16816.F32 R44, R60.reuse, R72, R44 ;  /* 0x000000483c2c723c */ /* 0x050ff2000000182c */
[----:B------:R-:W-:Y:S01]  /*fc00*/  MUFU.EX2 R140, R140 ;  /* 0x0000008c008c7308 */ /* 0x000fe20000000800 */
[----:B------:R-:W-:Y:S01]  /*fc10*/  HMMA.16816.F32 R48, R60, R74, R48 ;  /* 0x0000004a3c30723c */ /* 0x000fe20000001830 */
[----:B------:R-:W4:Y:S08]  /*fc20*/  LDSM.16.MT88.4 R72, [R118+0xb800] ;  /* 0x00b800007648783b */ /* 0x000f300000004200 */
[----:B------:R-:W4:Y:S01]  /*fc30*/  MUFU.EX2 R183, R183 ;  /* 0x000000b700b77308 */ /* 0x000f220000000800 */
[----:B------:R-:W-:Y:S02]  /*fc40*/  F2FP.F16.F32.PACK_AB R60, R96, R89 ;  /* 0x00000059603c723e */ /* 0x000fe400000000ff */
[----:B--2---:R-:W-:Y:S02]  /*fc50*/  F2FP.F16.F32.PACK_AB R62, R91, R90 ;  /* 0x0000005a5b3e723e */ /* 0x004fe400000000ff */
[----:B---3--:R-:W-:Y:S02]  /*fc60*/  F2FP.F16.F32.PACK_AB R61, R105, R98 ;  /* 0x00000062693d723e */ /* 0x008fe400000000ff */
[----:B-----5:R-:W-:Y:S03]  /*fc70*/  F2FP.F16.F32.PACK_AB R63, R106, R99 ;  /* 0x000000636a3f723e */ /* 0x020fe600000000ff */
[----:B------:R-:W-:Y:S04]  /*fc80*/  MUFU.EX2 R142, R142 ;  /* 0x0000008e008e7308 */ /* 0x000fe80000000800 */
[C---:B------:R-:W-:Y:S06]  /*fc90*/  HMMA.16816.F32 R4, R60.reuse, R68, R4 ;  /* 0x000000443c04723c */ /* 0x040fec0000001804 */
[----:B------:R-:W2:Y:S02]  /*fca0*/  MUFU.EX2 R179, R179 ;  /* 0x000000b300b37308 */ /* 0x000ea40000000800 */
[C---:B------:R-:W-:Y:S01]  /*fcb0*/  HMMA.16816.F32 R8, R60.reuse, R70, R8 ;  /* 0x000000463c08723c */ /* 0x040fe20000001808 */
[----:B------:R-:W3:Y:S07]  /*fcc0*/  LDSM.16.MT88.4 R68, [R192+0xd800] ;  /* 0x00d80000c044783b */ /* 0x000eee0000004200 */
[----:B------:R-:W-:Y:S01]  /*fcd0*/  MUFU.EX2 R144, R144 ;  /* 0x0000009000907308 */ /* 0x000fe20000000800 */
[C---:B------:R-:W-:Y:S09]  /*fce0*/  HMMA.16816.F32 R12, R60.reuse, R64, R12 ;  /* 0x000000403c0c723c */ /* 0x040ff2000000180c */
[----:B------:R-:W5:Y:S01]  /*fcf0*/  MUFU.EX2 R175, R175 ;  /* 0x000000af00af7308 */ /* 0x000f620000000800 */
[C---:B------:R-:W-:Y:S01]  /*fd00*/  HMMA.16816.F32 R16, R60.reuse, R66, R16 ;  /* 0x000000423c10723c */ /* 0x040fe20000001810 */
[----:B------:R-:W2:Y:S08]  /*fd10*/  LDSM.16.MT88.4 R64, [R118+0xd800] ;  /* 0x00d800007640783b */ /* 0x000eb00000004200 */
        /* <DEDUP_REMOVED lines=23> */
[----:B------:R-:W-:Y:S02]  /*fe90*/  F2FP.F16.F32.PACK_AB R61, R171, R134 ;  /* 0x00000086ab3d723e */ /* 0x000fe400000000ff */
[----:B------:R-:W-:Y:S03]  /*fea0*/  F2FP.F16.F32.PACK_AB R63, R173, R136 ;  /* 0x00000088ad3f723e */ /* 0x000fe600000000ff */
[----:B------:R-:W2:Y:S04]  /*feb0*/  MUFU.EX2 R154, R154 ;  /* 0x0000009a009a7308 */ /* 0x000ea80000000800 */
[C---:B-----5:R-:W-:Y:S06]  /*fec0*/  HMMA.16816.F32 R4, R60.reuse, R76, R4 ;  /* 0x0000004c3c04723c */ /* 0x060fec0000001804 */
[----:B------:R-:W-:Y:S02]  /*fed0*/  MUFU.EX2 R147, R147 ;  /* 0x0000009300937308 */ /* 0x000fe40000000800 */
[C---:B------:R-:W-:Y:S01]  /*fee0*/  HMMA.16816.F32 R8, R60.reuse, R78, R8 ;  /* 0x0000004e3c08723c */ /* 0x040fe20000001808 */
[----:B------:R-:W-:Y:S07]  /*fef0*/  LDSM.16.MT88.4 R76, [R118+0xdc00] ;  /* 0x00dc0000764c783b */ /* 0x000fee0000004200 */
        /* <DEDUP_REMOVED lines=68> */
[----:B-----5:R-:W-:Y:S02]  /*10340*/  F2FP.F16.F32.PACK_AB R62, R156, R147 ;  /* 0x000000939c3e723e */ /* 0x020fe400000000ff */
[----:B------:R-:W-:Y:S02]  /*10350*/  F2FP.F16.F32.PACK_AB R61, R158, R143 ;  /* 0x0000008f9e3d723e */ /* 0x000fe400000000ff */
[----:B------:R-:W-:Y:S07]  /*10360*/  F2FP.F16.F32.PACK_AB R63, R160, R139 ;  /* 0x0000008ba03f723e */ /* 0x000fee00000000ff */
[C---:B--2---:R-:W-:Y:S08]  /*10370*/  HMMA.16816.F32 R4, R60.reuse, R68, R4 ;  /* 0x000000443c04723c */ /* 0x044ff00000001804 */
[C---:B------:R-:W-:Y:S01]  /*10380*/  HMMA.16816.F32 R8, R60.reuse, R70, R8 ;  /* 0x000000463c08723c */ /* 0x040fe20000001808 */
[----:B------:R-:W2:Y:S07]  /*10390*/  LDSM.16.MT88.4 R68, [R192+0xe800] ;  /* 0x00e80000c044783b */ /* 0x000eae0000004200 */
[C---:B------:R-:W-:Y:S08]  /*103a0*/  HMMA.16816.F32 R12, R60.reuse, R80, R12 ;  /* 0x000000503c0c723c */ /* 0x040ff0000000180c */
[C---:B------:R-:W-:Y:S08]  /*103b0*/  HMMA.16816.F32 R16, R60.reuse, R82, R16 ;  /* 0x000000523c10723c */ /* 0x040ff00000001810 */
        /* <DEDUP_REMOVED lines=8> */
[----:B------:R-:W-:Y:S01]  /*10440*/  FADD.FTZ R54, R84, R121 ;  /* 0x0000007954367221 */ /* 0x000fe20000010000 */
[----:B------:R-:W-:Y:S01]  /*10450*/  FADD.FTZ R53, R93, R104 ;  /* 0x000000685d357221 */ /* 0x000fe20000010000 */
[C---:B-1----:R-:W-:Y:S01]  /*10460*/  HMMA.16816.F32 R28, R60.reuse, R72, R28 ;  /* 0x000000483c1c723c */ /* 0x042fe2000000181c */
[----:B------:R-:W1:Y:S02]  /*10470*/  LDSM.16.MT88.4 R92, [R192+0xcc00] ;  /* 0x00cc0000c05c783b */ /* 0x000e640000004200 */
[----:B------:R-:W3:Y:S01]  /*10480*/  MUFU.EX2 R65, R130 ;  /* 0x0000008200417308 */ /* 0x000ee20000000800 */
[----:B------:R-:W-:Y:S01]  /*10490*/  FADD.FTZ R54, R87, R54 ;  /* 0x0000003657367221 */ /* 0x000fe20000010000 */
[----:B------:R-:W-:Y:S03]  /*104a0*/  FADD.FTZ R88, R88, R53 ;  /* 0x0000003558587221 */ /* 0x000fe60000010000 */
[----:B------:R-:W-:Y:S01]  /*104b0*/  FADD.FTZ R85, R85, R54 ;  /* 0x0000003655557221 */ /* 0x000fe20000010000 */
[C---:B------:R-:W-:Y:S04]  /*104c0*/  HMMA.16816.F32 R32, R60.reuse, R74, R32 ;  /* 0x0000004a3c20723c */ /* 0x040fe80000001820 */
[----:B------:R-:W-:Y:S01]  /*104d0*/  MUFU.EX2 R66, R66 ;  /* 0x0000004200427308 */ /* 0x000fe20000000800 */
[----:B------:R-:W-:Y:S02]  /*104e0*/  FADD.FTZ R53, R86, R85 ;  /* 0x0000005556357221 */ /* 0x000fe40000010000 */
[----:B------:R-:W4:Y:S01]  /*104f0*/  LDSM.16.MT88.4 R84, [R118+0xcc00] ;  /* 0x00cc00007654783b */ /* 0x000f220000004200 */
[C---:B--2---:R-:W-:Y:S06]  /*10500*/  HMMA.16816.F32 R36, R60.reuse, R68, R36 ;  /* 0x000000443c24723c */ /* 0x044fec0000001824 */
[----:B------:R-:W2:Y:S01]  /*10510*/  MUFU.EX2 R67, R67 ;  /* 0x0000004300437308 */ /* 0x000ea20000000800 */
[----:B------:R-:W-:Y:S01]  /*10520*/  F2FP.F16.F32.PACK_AB R68, R162, R135 ;  /* 0x00000087a244723e */ /* 0x000fe200000000ff */
[C---:B------:R-:W-:Y:S08]  /*10530*/  HMMA.16816.F32 R40, R60.reuse, R70, R40 ;  /* 0x000000463c28723c */ /* 0x040ff00000001828 */
[----:B------:R-:W5:Y:S01]  /*10540*/  MUFU.EX2 R122, R122 ;  /* 0x0000007a007a7308 */ /* 0x000f620000000800 */
[----:B---3--:R-:W-:Y:S01]  /*10550*/  F2FP.F16.F32.PACK_AB R70, R65, R64 ;  /* 0x000000404146723e */ /* 0x008fe200000000ff */
[C---:B------:R-:W-:Y:S03]  /*10560*/  HMMA.16816.F32 R44, R60.reuse, R76, R44 ;  /* 0x0000004c3c2c723c */ /* 0x040fe6000000182c */
[----:B--2---:R-:W-:Y:S05]  /*10570*/  F2FP.F16.F32.PACK_AB R69, R67, R66 ;  /* 0x000000424345723e */ /* 0x004fea00000000ff */
[----:B------:R-:W-:Y:S01]  /*10580*/  HMMA.16816.F32 R48, R60, R78, R48 ;  /* 0x0000004e3c30723c */ /* 0x000fe20000001830 */
[----:B------:R-:W2:Y:S02]  /*10590*/  LDSM.16.MT88.4 R76, [R192+0xec00] ;  /* 0x00ec0000c04c783b */ /* 0x000ea40000004200 */
[----:B-----5:R-:W-:Y:S07]  /*105a0*/  F2FP.F16.F32.PACK_AB R71, R122, R55 ;  /* 0x000000377a47723e */ /* 0x020fee00000000ff */
        /* <DEDUP_REMOVED lines=64> */
.L_x_5498:
        /* <DEDUP_REMOVED lines=10> */
.L_x_5513:
        /* <DEDUP_REMOVED lines=10> */
[----:B------:R-:W-:Y:S02]  /*10af0*/  FSETP.NE.FTZ.AND P5, PT, R54, RZ, PT ;  /* 0x000000ff3600720b */ /* 0x000fe40003fb5000 */
[----:B------:R-:W-:Y:S02]  /*10b00*/  LOP3.LUT R7, R8, 0x20, R209, 0xf8, !PT ;  /* 0x0000002008077812 */ /* 0x000fe400078ef8d1 */
[----:B--2---:R-:W-:Y:S02]  /*10b10*/  FSEL R6, R6, 1, P0 ;  /* 0x3f80000006067808 */ /* 0x004fe40000000000 */
        /* <DEDUP_REMOVED lines=99> */
[----:B------:R-:W-:Y:S02]  /*11150*/  LOP3.LUT R41, R41, 0x1c, RZ, 0xc0, !PT ;  /* 0x0000001c29297812 */ /* 0x000fe400078ec0ff */
[----:B------:R-:W-:Y:S01]  /*11160*/  LEA R196, R5, R196, 0x2 ;  /* 0x000000c405c47211 */ /* 0x000fe200078e10ff */
[----:B------:R-:W-:Y:S01]  /*11170*/  BAR.SYNC.DEFER_BLOCKING 0x0 ;  /* 0x0000000000007b1d */ /* 0x000fe20000010000 */
[-C--:B------:R-:W-:Y:S01]  /*11180*/  ISETP.GE.AND P3, PT, R8, R197.reuse, PT ;  /* 0x000000c50800720c */ /* 0x080fe20003f66270 */
[----:B------:R-:W-:Y:S01]  /*11190*/  IMAD R2, R212, 0x60, R41 ;  /* 0x00000060d4027824 */ /* 0x000fe200078e0229 */
[----:B------:R-:W-:Y:S01]  /*111a0*/  ISETP.GE.AND P2, PT, R6, R197, PT ;  /* 0x000000c50600720c */ /* 0x000fe20003f46270 */
[----:B--2---:R-:W-:Y:S01]  /*111b0*/  @P5 FMUL.FTZ R54, R54, 0.69314718246459960938 ;  /* 0x3f31721836365820 */ /* 0x004fe20000410000 */
[----:B------:R-:W-:-:S02]  /*111c0*/  LOP3.LUT P6, RZ, R207, 0x3, RZ, 0xc0, !PT ;  /* 0x00000003cfff7812 */ /* 0x000fc400078cc0ff */
[----:B------:R-:W-:Y:S01]  /*111d0*/  MOV R61, 0xff800000 ;  /* 0xff800000003d7802 */ /* 0x000fe20000000f00 */
[----:B-----5:R-:W-:Y:S01]  /*111e0*/  @P0 FFMA.FTZ R61, R53, R52, R60 ;  /* 0x00000034353d0223 */ /* 0x020fe2000001003c */
[CC--:B------:R-:W-:Y:S02]  /*111f0*/  ISETP.GE.AND P4, PT, R212.reuse, R197.reuse, PT ;  /* 0x000000c5d400720c */ /* 0x0c0fe40003f86270 */
[----:B------:R-:W-:Y:S02]  /*11200*/  IADD3 R212, PT, PT, R212, 0x30, RZ ;  /* 0x00000030d4d47810 */ /* 0x000fe40007ffe0ff */
[----:B------:R-:W-:Y:S02]  /*11210*/  SHF.R.U32.HI R207, RZ, 0x2, R207 ;  /* 0x00000002ffcf7819 */ /* 0x000fe400000116cf */
[----:B------:R-:W-:Y:S02]  /*11220*/  LOP3.LUT R52, R55, 0x30, RZ, 0xc0, !PT ;  /* 0x0000003037347812 */ /* 0x000fe400078ec0ff */
        /* <DEDUP_REMOVED lines=12> */
[----:B------:R-:W-:Y:S02]  /*112f0*/  IMAD R3, R10, R12, R211 ;  /* 0x0000000c0a037224 */ /* 0x000fe400078e02d3 */
[----:B------:R4:W1:Y:S02]  /*11300*/  LDS.128 R12, [R196+0x4000] ;  /* 0x00400000c40c7984 */ /* 0x0008640000000c00 */
[----:B------:R-:W-:Y:S02]  /*11310*/  IMAD R3, R11, R3, R210 ;  /* 0x000000030b037224 */ /* 0x000fe400078e02d2 */
[----:B------:R4:W1:Y:S02]  /*11320*/  LDS.128 R8, [R196+0x4800] ;  /* 0x00480000c4087984 */ /* 0x0008640000000c00 */
[----:B------:R-:W-:Y:S02]  /*11330*/  IMAD R63, R3, R40, RZ ;  /* 0x00000028033f7224 */ /* 0x000fe400078e02ff */
[----:B------:R4:W1:Y:S03]  /*11340*/  LDS.128 R40, [R196+0x5800] ;  /* 0x00580000c4287984 */ /* 0x0008660000000c00 */
[----:B------:R-:W-:-:S02]  /*11350*/  IADD3 R65, P0, PT, R2, R63, RZ ;  /* 0x0000003f02417210 */ /* 0x000fc40007f1e0ff */
[----:B------:R-:W-:Y:S01]  /*11360*/  MOV R2, 0xff800000 ;  /* 0xff80000000027802 */ /* 0x000fe20000000f00 */
[----:B------:R-:W-:Y:S01]  /*11370*/  @P5 FFMA.FTZ R2, R53, R0, R54 ;  /* 0x0000000035025223 */ /* 0x000fe20000010036 */
[----:B------:R-:W-:Y:S02]  /*11380*/  LEA.HI.X.SX32 R63, R63, RZ, 0x1, P0 ;  /* 0x000000ff3f3f7211 */ /* 0x000fe400000f0eff */
[----:B------:R-:W-:-:S04]  /*11390*/  LEA R56, P0, R65, R56, 0x2 ;  /* 0x0000003841387211 */ /* 0x000fc800078010ff */
[----:B------:R-:W-:Y:S01]  /*113a0*/  LEA.HI.X R57, R65, R57, R63, 0x2, P0 ;  /* 0x0000003941397211 */ /* 0x000fe200000f143f */
[----:B--23--:R-:W-:Y:S08]  /*113b0*/  @P6 BRA `(.L_x_5508) ;  /* 0x0000000000246947 */ /* 0x00cff00003800000 */
[C---:B------:R-:W-:Y:S01]  /*113c0*/  VIADD R0, R52.reuse, 0x8 ;  /* 0x0000000834007836 */ /* 0x040fe20000000000 */
[C---:B------:R-:W-:Y:S02]  /*113d0*/  IADD3 R53, P0, PT, R3.reuse, R52, RZ ;  /* 0x0000003403357210 */ /* 0x040fe40007f1e0ff */
[-C--:B------:R-:W-:Y:S02]  /*113e0*/  ISETP.GE.AND P6, PT, R52, R197.reuse, PT ;  /* 0x000000c53400720c */ /* 0x080fe40003fc6270 */
[----:B------:R-:W-:Y:S02]  /*113f0*/  ISETP.GE.AND P5, PT, R0, R197, PT ;  /* 0x000000c50000720c */ /* 0x000fe40003fa6270 */
[----:B------:R-:W-:Y:S02]  /*11400*/  LEA.HI.X.SX32 R3, R3, RZ, 0x1, P0 ;  /* 0x000000ff03037211 */ /* 0x000fe400000f0eff */
[----:B------:R-:W-:-:S04]  /*11410*/  LEA R52, P0, R53, R58, 0x2 ;  /* 0x0000003a35347211 */ /* 0x000fc800078010ff */
[----:B------:R-:W-:-:S05]  /*11420*/  LEA.HI.X R53, R53, R59, R3, 0x2, P0 ;  /* 0x0000003b35357211 */ /* 0x000fca00000f1403 */
[----:B------:R2:W-:Y:S04]  /*11430*/  @!P6 ST.E desc[UR4][R52.64], R61 ;  /* 0x0000003d3400e985 */ /* 0x0005e8000c101904 */
[----:B------:R2:W-:Y:S02]  /*11440*/  @!P5 ST.E desc[UR4][R52.64+0x20], R2 ;  /* 0x000020023400d985 */ /* 0x0005e4000c101904 */
.L_x_5508:
[----:B------:R-:W-:Y:S05]  /*11450*/  BSYNC.RECONVERGENT B0 ;  /* 0x0000000000007941 */ /* 0x000fea0003800200 */
.L_x_5507:
        /* <DEDUP_REMOVED lines=10> */
[----:B--2-4-:R-:W-:Y:S05]  /*11500*/  @P1 RET.REL.NODEC R206 `(_ZN5flash24flash_fwd_splitkv_kernelI23Flash_fwd_kernel_traitsILi96ELi64ELi128ELi4ELb0ELb0EN7cutlass6half_tE19Flash_kernel_traitsILi96ELi64ELi128ELi4ES3_EELb0ELb1ELb0ELb0ELb1ELb1ELb1ELb0EEEvNS_16Flash_fwd_paramsE) ;  /* 0xfffffee8cebc1950 */ /* 0x014fea0003c3ffff */
[----:B------:R-:W-:Y:S01]  /*11510*/  MOV R207, 0x0 ;  /* 0x0000000000cf7802 */ /* 0x000fe20000000f00 */
[----:B------:R-:W-:Y:S04]  /*11520*/  ST.E.128 desc[UR4][R56.64+0x4800], R48 ;  /* 0x0048003038007985 */ /* 0x000fe8000c101d04 */
[----:B------:R-:W-:Y:S04]  /*11530*/  ST.E.128 desc[UR4][R56.64+0x4880], R44 ;  /* 0x0048802c38007985 */ /* 0x000fe8000c101d04 */
[----:B------:R1:W-:Y:S02]  /*11540*/  ST.E.128 desc[UR4][R56.64+0x4900], R40 ;  /* 0x0049002838007985 */ /* 0x0003e4000c101d04 */
[----:B-1----:R-:W-:Y:S05]  /*11550*/  RET.REL.NODEC R206 `(_ZN5flash24flash_fwd_splitkv_kernelI23Flash_fwd_kernel_traitsILi96ELi64ELi128ELi4ELb0ELb0EN7cutlass6half_tE19Flash_kernel_traitsILi96ELi64ELi128ELi4ES3_EELb0ELb1ELb0ELb0ELb1ELb1ELb1ELb0EEEvNS_16Flash_fwd_paramsE) ;  /* 0xfffffee8cea87950 */ /* 0x002fea0003c3ffff */
.L_x_5506:
[----:B------:R-:W-:Y:S01]  /*11560*/  MOV R6, 0x2 ;  /* 0x0000000200067802 */ /* 0x000fe20000000f00 */
[----:B------:R-:W-:Y:S01]  /*11570*/  IMAD.MOV.U32 R5, RZ, RZ, 0x1f ;  /* 0x0000001fff057424 */ /* 0x000fe200078e00ff */
[----:B------:R-:W-:-:S07]  /*11580*/  MOV R7, 0xffffffff ;  /* 0xffffffff00077802 */ /* 0x000fce0000000f00 */
[----:B-1---5:R-:W-:Y:S05]  /*11590*/  WARPSYNC.COLLECTIVE R7, `(.L_x_5509) ;  /* 0x0000000007087348 */ /* 0x022fea0003c00000 */
[----:B------:R2:W3:Y:S02]  /*115a0*/  SHFL.BFLY P0, R8, R228, R6, R5 ;  /* 0x0c000006e4087389 */ /* 0x0004e40000000005 */
[----:B-123-5:R-:W-:Y:S05]  /*115b0*/  ENDCOLLECTIVE ;  /* 0x000000000000791b */ /* 0x02efea0003800000 */
.L_x_5509:
[----:B------:R-:W-:Y:S02]  /*115c0*/  IMAD.MOV.U32 R9, RZ, RZ, R8 ;  /* 0x000000ffff097224 */ /* 0x000fe400078e0008 */
[----:B------:R-:W-:Y:S02]  /*115d0*/  IMAD.MOV.U32 R6, RZ, RZ, 0x1 ;  /* 0x00000001ff067424 */ /* 0x000fe400078e00ff */
[----:B------:R-:W-:-:S05]  /*115e0*/  FADD.FTZ R9, R9, R228 ;  /* 0x000000e409097221 */ /* 0x000fca0000010000 */
[----:B------:R-:W-:-:S07]  /*115f0*/  MOV R228, R9 ;  /* 0x0000000900e47202 */ /* 0x000fce0000000f00 */
[----:B------:R-:W-:Y:S05]  /*11600*/  WARPSYNC.COLLECTIVE R7, `(.L_x_5510) ;  /* 0x0000000007087348 */ /* 0x000fea0003c00000 */
[----:B------:R1:W2:Y:S02]  /*11610*/  SHFL.BFLY P0, R8, R228, R6, R5 ;  /* 0x0c000006e4087389 */ /* 0x0002a40000000005 */
[----:B-12---:R-:W-:Y:S05]  /*11620*/  ENDCOLLECTIVE ;  /* 0x000000000000791b */ /* 0x006fea0003800000 */
.L_x_5510:
[----:B------:R-:W-:Y:S01]  /*11630*/  MOV R228, R225 ;  /* 0x000000e100e47202 */ /* 0x000fe20000000f00 */
[----:B------:R-:W-:Y:S01]  /*11640*/  IMAD.MOV.U32 R6, RZ, RZ, 0x2 ;  /* 0x00000002ff067424 */ /* 0x000fe200078e00ff */
[----:B------:R-:W-:-:S07]  /*11650*/  MOV R4, R8 ;  /* 0x0000000800047202 */ /* 0x000fce0000000f00 */
[----:B------:R-:W-:Y:S05]  /*11660*/  WARPSYNC.COLLECTIVE R7, `(.L_x_5511) ;  /* 0x0000000007087348 */ /* 0x000fea0003c00000 */
[----:B------:R1:W2:Y:S02]  /*11670*/  SHFL.BFLY P0, R8, R228, R6, R5 ;  /* 0x0c000006e4087389 */ /* 0x0002a40000000005 */
[----:B-12---:R-:W-:Y:S05]  /*11680*/  ENDCOLLECTIVE ;  /* 0x000000000000791b */ /* 0x006fea0003800000 */
.L_x_5511:
[----:B------:R-:W-:Y:S01]  /*11690*/  FADD.FTZ R4, R9, R4 ;  /* 0x0000000409047221 */ /* 0x000fe20000010000 */
[----:B------:R-:W-:Y:S01]  /*116a0*/  FADD.FTZ R54, R8, R225 ;  /* 0x000000e108367221 */ /* 0x000fe20000010000 */
[----:B------:R-:W-:-:S04]  /*116b0*/  MOV R6, 0x1 ;  /* 0x0000000100067802 */ /* 0x000fc80000000f00 */
[----:B------:R-:W-:-:S07]  /*116c0*/  MOV R228, R54 ;  /* 0x0000003600e47202 */ /* 0x000fce0000000f00 */
[----:B------:R-:W-:Y:S05]  /*116d0*/  WARPSYNC.COLLECTIVE R7, `(.L_x_5512) ;  /* 0x0000000007087348 */ /* 0x000fea0003c00000 */
[----:B------:R1:W2:Y:S02]  /*116e0*/  SHFL.BFLY P0, R8, R228, R6, R5 ;  /* 0x0c000006e4087389 */ /* 0x0002a40000000005 */
[----:B-12---:R-:W-:Y:S05]  /*116f0*/  ENDCOLLECTIVE ;  /* 0x000000000000791b */ /* 0x006fea0003800000 */
.L_x_5512:
[----:B------:R-:W-:Y:S05]  /*11700*/  BRA `(.L_x_5513) ;  /* 0xfffffff000d07947 */ /* 0x000fea000383ffff */
.L_x_5514:
        /* <DEDUP_REMOVED lines=15> */
.L_x_11669:


//--------------------- .text._ZN5flash24flash_fwd_splitkv_kernelI23Flash_fwd_kernel_traitsILi96ELi64ELi128ELi4ELb0ELb0EN7cutlass6half_tE19Flash_kernel_traitsILi96ELi64ELi128ELi4ES3_EELb0ELb1ELb1ELb0ELb0ELb0ELb1ELb0EEEvNS_16Flash_fwd_paramsE --------------------------
	.section	.text._ZN5flash24flash_fwd_splitkv_kernelI23Flash_fwd_kernel_traitsILi96ELi64ELi128ELi4ELb0ELb0EN7cutlass6half_tE19Flash_kernel_traitsILi96ELi64ELi128ELi4ES3_EELb0ELb1ELb1ELb0ELb0ELb0ELb1ELb0EEEvNS_16Flash_fwd_paramsE,"ax",@progbits
	.align	128
        .global         _ZN5flash24flash_fwd_splitkv_kernelI23Flash_fwd_kernel_traitsILi96ELi64ELi128ELi4ELb0ELb0EN7cutlass6half_tE19Flash_kernel_traitsILi96ELi64ELi128ELi4ES3_EELb0ELb1ELb1ELb0ELb0ELb0ELb1ELb0EEEvNS_16Flash_fwd_paramsE
        .type           _ZN5flash24flash_fwd_splitkv_kernelI23Flash_fwd_kernel_traitsILi96ELi64ELi128ELi4ELb0ELb0EN7cutlass6half_tE19Flash_kernel_traitsILi96ELi64ELi128ELi4ES3_EELb0ELb1ELb1ELb0ELb0ELb0ELb1ELb0EEEvNS_16Flash_fwd_paramsE,@function
        .size           _ZN5flash24flash_fwd_splitkv_kernelI23Flash_fwd_kernel_traitsILi96ELi64ELi128ELi4ELb0ELb0EN7cutlass6half_tE19Flash_kernel_traitsILi96ELi64ELi128ELi4ES3_EELb0ELb1ELb1ELb0ELb0ELb0ELb1ELb0EEEvNS_16Flash_fwd_paramsE,(.L_x_11670 - _ZN5flash24flash_fwd_splitkv_kernelI23Flash_fwd_kernel_traitsILi96ELi64ELi128ELi4ELb0ELb0EN7cutlass6half_tE19Flash_kernel_traitsILi96ELi64ELi128ELi4ES3_EELb0ELb1ELb1ELb0ELb0ELb0ELb1ELb0EEEvNS_16Flash_fwd_paramsE)
        .other          _ZN5flash24flash_fwd_splitkv_kernelI23Flash_fwd_kernel_traitsILi96ELi64ELi128ELi4ELb0ELb0EN7cutlass6half_tE19Flash_kernel_traitsILi96ELi64ELi128ELi4ES3_EELb0ELb1ELb1ELb0ELb0ELb0ELb1ELb0EEEvNS_16Flash_fwd_paramsE,@"STO_CUDA_ENTRY STV_DEFAULT"
_ZN5flash24flash_fwd_splitkv_kernelI23Flash_fwd_kernel_traitsILi96ELi64ELi128ELi4ELb0ELb0EN7cutlass6half_tE19Flash_kernel_traitsILi96ELi64ELi128ELi4ES3_EELb0ELb1ELb1ELb0ELb0ELb0ELb1ELb0EEEvNS_16Flash_fwd_paramsE:
.text._ZN5flash24flash_fwd_splitkv_kernelI23Flash_fwd_kernel_traitsILi96ELi64ELi128ELi4ELb0ELb0EN7cutlass6half_tE19Flash_kernel_traitsILi96ELi64ELi128ELi4ES3_EELb0ELb1ELb1ELb0ELb0ELb0ELb1ELb0EEEvNS_16Flash_fwd_paramsE:
        /* <DEDUP_REMOVED lines=29> */
[----:B------:R-:W-:Y:S05]  /*01d0*/  CALL.REL.NOINC `($_ZN5flash24flash_fwd_splitkv_kernelI23Flash_fwd_kernel_traitsILi96ELi64ELi128ELi4ELb0ELb0EN7cutlass6half_tE19Flash_kernel_traitsILi96ELi64ELi128ELi4ES3_EELb0ELb1ELb1ELb0ELb0ELb0ELb1ELb0EEEvNS_16Flash_fwd_paramsE$_ZN5flash30compute_attn_1rowblock_splitkvI23Flash_fwd_kernel_traitsILi96ELi64ELi128ELi4ELb0ELb0EN7cutlass6half_tE19Flash_kernel_traitsILi96ELi64ELi128ELi4ES3_EELb0ELb1ELb1ELb0ELb0ELb0ELb1ELb0ENS_16Flash_fwd_paramsEEEvRKT8_iiiii) ;  /* 0x0000000000087944 */ /* 0x000fea0003c00000 */
[----:B------:R-:W-:Y:S05]  /*01e0*/  BSYNC.RECONVERGENT B3 ;  /* 0x0000000000037941 */ /* 0x000fea0003800200 */
.L_x_5515:
[----:B------:R-:W-:Y:S05]  /*01f0*/  EXIT ;  /* 0x000000000000794d */ /* 0x000fea0003800000 */
        .type           $_ZN5flash24flash_fwd_splitkv_kernelI23Flash_fwd_kernel_traitsILi96ELi64ELi128ELi4ELb0ELb0EN7cutlass6half_tE19Flash_kernel_traitsILi96ELi64ELi128ELi4ES3_EELb0ELb1ELb1ELb0ELb0ELb0ELb1ELb0EEEvNS_16Flash_fwd_paramsE$_ZN5flash30compute_attn_1rowblock_splitkvI23Flash_fwd_kernel_traitsILi96ELi64ELi128ELi4ELb0ELb0EN7cutlass6half_tE19Flash_kernel_traitsILi96ELi64ELi128ELi4ES3_EELb0ELb1ELb1ELb0ELb0ELb0ELb1ELb0ENS_16Flash_fwd_paramsEEEvRKT8_iiiii,@function
        .size           $_ZN5flash24flash_fwd_splitkv_kernelI23Flash_fwd_kernel_traitsILi96ELi64ELi128ELi4ELb0ELb0EN7cutlass6half_tE19Flash_kernel_traitsILi96ELi64ELi128ELi4ES3_EELb0ELb1ELb1ELb0ELb0ELb0ELb1ELb0EEEvNS_16Flash_fwd_paramsE$_ZN5flash30compute_attn_1rowblock_splitkvI23Flash_fwd_kernel_traitsILi96ELi64ELi128ELi4ELb0ELb0EN7cutlass6half_tE19Flash_kernel_traitsILi96ELi64ELi128ELi4ES3_EELb0ELb1ELb1ELb0ELb0ELb0ELb1ELb0ENS_16Flash_fwd_paramsEEEvRKT8_iiiii,(.L_x_11670 - $_ZN5flash24flash_fwd_splitkv_kernelI23Flash_fwd_kernel_traitsILi96ELi64ELi128ELi4ELb0ELb0EN7cutlass6half_tE19Flash_kernel_traitsILi96ELi64ELi128ELi4ES3_EELb0ELb1ELb1ELb0ELb0ELb0ELb1ELb0EEEvNS_16Flash_fwd_paramsE$_ZN5flash30compute_attn_1rowblock_splitkvI23Flash_fwd_kernel_traitsILi96ELi64ELi128ELi4ELb0ELb0EN7cutlass6half_tE19Flash_kernel_traitsILi96ELi64ELi128ELi4ES3_EELb0ELb1ELb1ELb0ELb0ELb0ELb1ELb0ENS_16Flash_fwd_paramsEEEvRKT8_iiiii)
$_ZN5flash24flash_fwd_splitkv_kernelI23Flash_fwd_kernel_traitsILi96ELi64ELi128ELi4ELb0ELb0EN7cutlass6half_tE19Flash_kernel_traitsILi96ELi64ELi128ELi4ES3_EELb0ELb1ELb1ELb0ELb0ELb0ELb1ELb0EEEvNS_16Flash_fwd_paramsE$_ZN5flash30compute_attn_1rowblock_splitkvI23Flash_fwd_kernel_traitsILi96ELi64ELi128ELi4ELb0ELb0EN7cutlass6half_tE19Flash_kernel_traitsILi96ELi64ELi128ELi4ES3_EELb0ELb1ELb1ELb0ELb0ELb0ELb1ELb0ENS_16Flash_fwd_paramsEEEvRKT8_iiiii:
        /* <DEDUP_REMOVED lines=39> */
.L_x_5517:
[----:B------:R-:W-:Y:S05]  /*0470*/  BSYNC.RECONVERGENT B0 ;  /* 0x0000000000007941 */ /* 0x000fea0003800200 */
.L_x_5516:
[----:B------:R-:W-:Y:S04]  /*0480*/  BSSY.RECONVERGENT B0, `(.L_x_5518) ;  /* 0x0000007000007945 */ /* 0x000fe80003800200 */
[----:B------:R-:W-:Y:S05]  /*0490*/  @!P3 BRA `(.L_x_5519) ;  /* 0x000000000014b947 */ /* 0x000fea0003800000 */
[----:B-----5:R-:W4:Y:S02]  /*04a0*/  LD.E.U8 R0, desc[UR4][R2.64+0x1b2] ;  /* 0x0001b20402007980 */ /* 0x020f24000c101100 */
[----:B----4-:R-:W-:-:S13]  /*04b0*/  ISETP.NE.AND P1, PT, R0, RZ, PT ;  /* 0x000000ff0000720c */ /* 0x010fda0003f25270 */
[----:B------:R-:W4:Y:S02]  /*04c0*/  @P1 LD.E R7, desc[UR4][R18.64+0x4] ;  /* 0x0000040412071980 */ /* 0x000f24000c101900 */
[----:B----4-:R-:W-:-:S06]  /*04d0*/  @P1 IADD3 R0, PT, PT, R7, -R14, RZ ;  /* 0x8000000e07001210 */ /* 0x010fcc0007ffe0ff */
[----:B------:R4:W5:Y:S02]  /*04e0*/  @!P1 LD.E R0, desc[UR4][R18.64] ;  /* 0x0000000412009980 */ /* 0x000964000c101900 */
.L_x_5519:
[----:B------:R-:W-:Y:S05]  /*04f0*/  BSYNC.RECONVERGENT B0 ;  /* 0x0000000000007941 */ /* 0x000fea0003800200 */
.L_x_5518:
        /* <DEDUP_REMOVED lines=8> */
.L_x_5521:
[----:B------:R-:W5:Y:S01]  /*0580*/  LD.E.64 R8, desc[UR4][R2.64+0x108] ;  /* 0x0001080402087980 */ /* 0x000f62000c101b00 */
[----:B------:R-:W-:Y:S01]  /*0590*/  BSSY.RECONVERGENT B0, `(.L_x_5523) ;  /* 0x0000006000007945 */ /* 0x000fe20003800200 */
[----:B------:R-:W-:Y:S01]  /*05a0*/  IMAD.MOV.U32 R7, RZ, RZ, RZ ;  /* 0x000000ffff077224 */ /* 0x000fe200078e00ff */
[----:B-----5:R-:W-:-:S04]  /*05b0*/  ISETP.NE.U32.AND P0, PT, R8, RZ, PT ;  /* 0x000000ff0800720c */ /* 0x020fc80003f05070 */
[----:B------:R-:W-:-:S13]  /*05c0*/  ISETP.NE.AND.EX P0, PT, R9, RZ, PT, P0 ;  /* 0x000000ff0900720c */ /* 0x000fda0003f05300 */
[----:B------:R-:W-:Y:S05]  /*05d0*/  @!P0 BRA `(.L_x_5524) ;  /* 0x0000000000048947 */ /* 0x000fea0003800000 */
[----:B------:R1:W5:Y:S02]  /*05e0*/  LD.E R7, desc[UR4][R2.64+0xbc] ;  /* 0x0000bc0402077980 */ /* 0x000364000c101900 */
.L_x_5524:
[----:B------:R-:W-:Y:S05]  /*05f0*/  BSYNC.RECONVERGENT B0 ;  /* 0x0000000000007941 */ /* 0x000fea0003800200 */
.L_x_5523:
[----:B-----5:R-:W-:Y:S02]  /*0600*/  IADD3 R0, PT, PT, R7, R0, -R13 ;  /* 0x0000000007007210 */ /* 0x020fe40007ffe80d */
.L_x_5522:
[----:B------:R-:W-:Y:S05]  /*0610*/  BSYNC.RECONVERGENT B1 ;  /* 0x0000000000017941 */ /* 0x000fea0003800200 */
.L_x_5520:
[----:B------:R-:W-:Y:S01]  /*0620*/  IMAD.SHL.U32 R140, R203, 0x40, RZ ;  /* 0x00000040cb8c7824 */ /* 0x000fe200078e00ff */
[----:B------:R-:W-:Y:S01]  /*0630*/  MOV R8, R202 ;  /* 0x000000ca00087202 */ /* 0x000fe20000000f00 */
[----:B------:R-:W-:-:S03]  /*0640*/  IMAD.MOV.U32 R9, RZ, RZ, 0x0 ;  /* 0x00000000ff097424 */ /* 0x000fc600078e00ff */
[----:B------:R-:W-:-:S13]  /*0650*/  ISETP.GT.AND P0, PT, R233, R140, PT ;  /* 0x0000008ce900720c */ /* 0x000fda0003f04270 */
[----:B-1234-:R-:W-:Y:S05]  /*0660*/  @!P0 RET.REL.NODEC R8 `(_ZN5flash24flash_fwd_splitkv_kernelI23Flash_fwd_kernel_traitsILi96ELi64ELi128ELi4ELb0ELb0EN7cutlass6half_tE19Flash_kernel_traitsILi96ELi64ELi128ELi4ES3_EELb0ELb1ELb1ELb0ELb0ELb0ELb1ELb0EEEvNS_16Flash_fwd_paramsE) ;  /* 0xfffffff808648950 */ /* 0x01efea0003c3ffff */
[----:B------:R-:W2:Y:S04]  /*0670*/  LD.E R8, desc[UR4][R2.64+0xb8] ;  /* 0x0000b80402087980 */ /* 0x000ea8000c101900 */
[----:B------:R-:W3:Y:S04]  /*0680*/  LD.E R12, desc[UR4][R2.64+0x188] ;  /* 0x00018804020c7980 */ /* 0x000ee8000c101900 */
[----:B------:R-:W4:Y:S01]  /*0690*/  LD.E R7, desc[UR4][R2.64+0x184] ;  /* 0x0001840402077980 */ /* 0x000f22000c101900 */
[----:B------:R-:W-:Y:S01]  /*06a0*/  IABS R10, R6 ;  /* 0x00000006000a7213 */ /* 0x000fe20000000000 */
[----:B------:R-:W-:-:S03]  /*06b0*/  IMAD.IADD R184, R140, 0x1, R0 ;  /* 0x000000018cb87824 */ /* 0x000fc600078e0200 */
        /* <DEDUP_REMOVED lines=9> */
[----:B------:R-:W-:Y:S02]  /*0750*/  SHF.R.S32.HI R17, RZ, 0x1f, R8 ;  /* 0x0000001fff117819 */ /* 0x000fe40000011408 */
[----:B----4-:R-:W-:Y:S02]  /*0760*/  IADD3 R7, PT, PT, R184, -R233, -R7 ;  /* 0x800000e9b8077210 */ /* 0x010fe40007ffe807 */
        /* <DEDUP_REMOVED lines=10> */
[----:B------:R-:W-:-:S03]  /*0810*/  IMAD R8, R203, 0x40, -R233 ;  /* 0x00000040cb087824 */ /* 0x000fc600078e0ae9 */
[----:B------:R-:W-:-:S13]  /*0820*/  ISETP.GT.U32.AND P1, PT, R10, R9, PT ;  /* 0x000000090a00720c */ /* 0x000fda0003f24070 */
[----:B------:R-:W-:Y:S02]  /*0830*/  @!P1 IMAD.IADD R9, R9, 0x1, -R10 ;  /* 0x0000000109099824 */ /* 0x000fe400078e0a0a */
[----:B------:R-:W-:Y:S01]  /*0840*/  @!P1 VIADD R15, R15, 0x1 ;  /* 0x000000010f0f9836 */ /* 0x000fe20000000000 */
[----:B------:R-:W-:Y:S02]  /*0850*/  ISETP.NE.AND P1, PT, R6, RZ, PT ;  /* 0x000000ff0600720c */ /* 0x000fe40003f25270 */
[----:B------:R-:W-:Y:S01]  /*0860*/  ISETP.GE.U32.AND P2, PT, R9, R10, PT ;  /* 0x0000000a0900720c */ /* 0x000fe20003f46070 */
[----:B------:R-:W-:Y:S01]  /*0870*/  VIADD R9, R0, 0x7f ;  /* 0x0000007f00097836 */ /* 0x000fe20000000000 */
[----:B------:R-:W-:-:S04]  /*0880*/  SHF.R.S32.HI R10, RZ, 0x1f, R7 ;  /* 0x0000001fff0a7819 */ /* 0x000fc80000011407 */
[----:B---3--:R-:W-:Y:S02]  /*0890*/  IADD3 R8, PT, PT, R12, R8, R9 ;  /* 0x000000080c087210 */ /* 0x008fe40007ffe009 */
[----:B------:R-:W-:-:S03]  /*08a0*/  LEA.HI R7, R10, R7, RZ, 0x7 ;  /* 0x000000070a077211 */ /* 0x000fc600078f38ff */
[----:B------:R-:W-:Y:S01]  /*08b0*/  VIADD R8, R8, 0x40 ;  /* 0x0000004008087836 */ /* 0x000fe20000000000 */
[----:B------:R-:W-:Y:S01]  /*08c0*/  SHF.R.S32.HI R7, RZ, 0x7, R7 ;  /* 0x00000007ff077819 */ /* 0x000fe20000011407 */
[----:B------:R-:W-:-:S03]  /*08d0*/  @P2 VIADD R15, R15, 0x1 ;  /* 0x000000010f0f2836 */ /* 0x000fc60000000000 */
[----:B------:R-:W-:Y:S01]  /*08e0*/  SHF.R.S32.HI R17, RZ, 0x1f, R8 ;  /* 0x0000001fff117819 */ /* 0x000fe20000011408 */
[----:B------:R-:W-:Y:S01]  /*08f0*/  @!P0 IMAD.MOV R15, RZ, RZ, -R15 ;  /* 0x000000ffff0f8224 */ /* 0x000fe200078e0a0f */
[----:B------:R-:W-:Y:S02]  /*0900*/  @!P1 LOP3.LUT R15, RZ, R6, RZ, 0x33, !PT ;  /* 0x00000006ff0f9212 */ /* 0x000fe400078e33ff */
[----:B------:R-:W-:Y:S02]  /*0910*/  SHF.R.S32.HI R6, RZ, 0x1f, R9 ;  /* 0x0000001fff067819 */ /* 0x000fe40000011409 */
[----:B------:R-:W-:Y:S01]  /*0920*/  LEA.HI R17, R17, R8, RZ, 0x7 ;  /* 0x0000000811117211 */ /* 0x000fe200078f38ff */
[----:B------:R-:W-:Y:S01]  /*0930*/  IMAD R196, R15, UR8, RZ ;  /* 0x000000080fc47c24 */ /* 0x000fe2000f8e02ff */
[----:B------:R-:W-:Y:S02]  /*0940*/  LEA.HI R6, R6, R9, RZ, 0x7 ;  /* 0x0000000906067211 */ /* 0x000fe400078f38ff */
[----:B------:R-:W-:-:S02]  /*0950*/  SHF.R.S32.HI R17, RZ, 0x7, R17 ;  /* 0x00000007ff117819 */ /* 0x000fc40000011411 */
[----:B------:R-:W-:-:S04]  /*0960*/  SHF.R.S32.HI R6, RZ, 0x7, R6 ;  /* 0x00000007ff067819 */ /* 0x000fc80000011406 */
[C---:B------:R-:W-:Y:S02]  /*0970*/  VIADDMNMX R6, R196.reuse, R15, R6, PT ;  /* 0x0000000fc4067246 */ /* 0x040fe40003800106 */
[----:B------:R-:W-:Y:S02]  /*0980*/  VIMNMX R196, PT, PT, R196, R7, !PT ;  /* 0x00000007c4c47248 */ /* 0x000fe40007fe0100 */
[----:B------:R-:W-:-:S04]  /*0990*/  VIMNMX R117, PT, PT, R6, R17, PT ;  /* 0x0000001106757248 */ /* 0x000fc80003fe0100 */
        /* <DEDUP_REMOVED lines=37> */
.L_x_5527:
[----:B------:R-:W-:Y:S05]  /*0bf0*/  BSYNC.RECONVERGENT B0 ;  /* 0x0000000000007941 */ /* 0x000fea0003800200 */
.L_x_5526:
        /* <DEDUP_REMOVED lines=16> */
.L_x_5529:
[----:B------:R-:W-:Y:S05]  /*0d00*/  BSYNC.RECONVERGENT B0 ;  /* 0x0000000000007941 */ /* 0x000fea0003800200 */
.L_x_5528:
        /* <DEDUP_REMOVED lines=15> */
.L_x_5531:
[----:B------:R-:W-:Y:S05]  /*0e00*/  BSYNC.RECONVERGENT B0 ;  /* 0x0000000000007941 */ /* 0x000fea0003800200 */
.L_x_5530:
        /* <DEDUP_REMOVED lines=15> */
.L_x_5533:
[----:B------:R-:W-:Y:S05]  /*0f00*/  BSYNC.RECONVERGENT B0 ;  /* 0x0000000000007941 */ /* 0x000fea0003800200 */
.L_x_5532:
        /* <DEDUP_REMOVED lines=13> */
[----:B-123--:R-:W-:Y:S05]  /*0fe0*/  @P6 RET.REL.NODEC R202 `(_ZN5flash24flash_fwd_splitkv_kernelI23Flash_fwd_kernel_traitsILi96ELi64ELi128ELi4ELb0ELb0EN7cutlass6half_tE19Flash_kernel_traitsILi96ELi64ELi128ELi4ES3_EELb0ELb1ELb1ELb0ELb0ELb0ELb1ELb0EEEvNS_16Flash_fwd_paramsE) ;  /* 0xfffffff0ca046950 */ /* 0x00efea0003c3ffff */
[----:B------:R-:W-:Y:S02]  /*0ff0*/  MOV R3, 0xff800000 ;  /* 0xff80000000037802 */ /* 0x000fe40000000f00 */
[----:B------:R-:W-:-:S03]  /*1000*/  MOV R203, 0x0 ;  /* 0x0000000000cb7802 */ /* 0x000fc60000000f00 */
[----:B------:R1:W-:Y:S02]  /*1010*/  ST.E desc[UR4][R4.64+0xc0], R3 ;  /* 0x0000c00304007985 */ /* 0x0003e4000c101904 */
[----:B-1----:R-:W-:Y:S05]  /*1020*/  RET.REL.NODEC R202 `(_ZN5flash24flash_fwd_splitkv_kernelI23Flash_fwd_kernel_traitsILi96ELi64ELi128ELi4ELb0ELb0EN7cutlass6half_tE19Flash_kernel_traitsILi96ELi64ELi128ELi4ES3_EELb0ELb1ELb1ELb0ELb0ELb0ELb1ELb0EEEvNS_16Flash_fwd_paramsE) ;  /* 0xffffffeccaf47950 */ /* 0x002fea0003c3ffff */
.L_x_5525:
        /* <DEDUP_REMOVED lines=33> */
[----:B------:R-:W4:Y:S04]  /*1240*/  LD.E.64 R16, desc[UR4][R2.64+0x28] ;  /* 0x0000280402107980 */ /* 0x000f28000c101b00 */
        /* <DEDUP_REMOVED lines=21> */
[----:B---3-5:R-:W3:Y:S02]  /*13a0*/  MUFU.RCP R12, R14 ;  /* 0x0000000e000c7308 */ /* 0x028ee40000001000 */
        /* <DEDUP_REMOVED lines=21> */
[----:B------:R-:W-:Y:S01]  /*1500*/  IMAD.MOV.U32 R9, RZ, RZ, R6 ;  /* 0x000000ffff097224 */ /* 0x000fe200078e0006 */
[----:B------:R-:W-:Y:S01]  /*1510*/  SHF.R.S32.HI R25, RZ, 0x1f, R4 ;  /* 0x0000001fff197819 */ /* 0x000fe20000011404 */
[----:B----4-:R-:W-:-:S03]  /*1520*/  IMAD R6, R189, R4, RZ ;  /* 0x00000004bd067224 */ /* 0x010fc600078e02ff */
[----:B------:R-:W-:Y:S02]  /*1530*/  @!P0 IADD3 R9, PT, PT, -R9, RZ, RZ ;  /* 0x000000ff09098210 */ /* 0x000fe40007ffe1ff */
[----:B------:R-:W-:Y:S01]  /*1540*/  @!P1 LOP3.LUT R9, RZ, R21, RZ, 0x33, !PT ;  /* 0x00000015ff099212 */ /* 0x000fe200078e33ff */
[----:B------:R-:W-:-:S04]  /*1550*/  IMAD R6, R188, R25, R6 ;  /* 0x00000019bc067224 */ /* 0x000fc800078e0206 */
[----:B------:R-:W-:Y:S01]  /*1560*/  IMAD R13, R19, R9, RZ ;  /* 0x00000009130d7224 */ /* 0x000fe200078e02ff */
[----:B--2---:R-:W-:Y:S01]  /*1570*/  SHF.R.S32.HI R7, RZ, 0x1f, R5 ;  /* 0x0000001fff077819 */ /* 0x004fe20000011405 */
[-C--:B------:R-:W-:Y:S02]  /*1580*/  IMAD R8, R23, R5.reuse, RZ ;  /* 0x0000000517087224 */ /* 0x080fe400078e02ff */
[----:B------:R-:W-:-:S04]  /*1590*/  IMAD.WIDE.U32 R14, R22, R5, RZ ;  /* 0x00000005160e7225 */ /* 0x000fc800078e00ff */
[----:B------:R-:W-:-:S05]  /*15a0*/  IMAD R8, R22, R7, R8 ;  /* 0x0000000716087224 */ /* 0x000fca00078e0208 */
        /* <DEDUP_REMOVED lines=14> */
.L_x_5535:
        /* <DEDUP_REMOVED lines=12> */
[----:B------:R-:W1:Y:S08]  /*1750*/  I2F.RP R9, R4 ;  /* 0x0000000400097306 */ /* 0x000e700000209400 */
[----:B-1----:R-:W1:Y:S02]  /*1760*/  MUFU.RCP R6, R9 ;  /* 0x0000000900067308 */ /* 0x002e640000001000 */
[----:B-1----:R-:W-:-:S06]  /*1770*/  IADD3 R6, PT, PT, R6, 0xffffffe, RZ ;  /* 0x0ffffffe06067810 */ /* 0x002fcc0007ffe0ff */
[----:B------:R-:W1:Y:S01]  /*1780*/  F2I.FTZ.U32.TRUNC.NTZ R25, R6 ;  /* 0x0000000600197305 */ /* 0x000e62000021f000 */
[----:B------:R-:W-:Y:S02]  /*1790*/  IABS R7, R21 ;  /* 0x0000001500077213 */ /* 0x000fe40000000000 */
[----:B-1----:R-:W-:-:S05]  /*17a0*/  IADD3 R5, PT, PT, RZ, -R25, RZ ;  /* 0x80000019ff057210 */ /* 0x002fca0007ffe0ff */
        /* <DEDUP_REMOVED lines=8> */
[----:B------:R-:W-:Y:S01]  /*1830*/  @!P4 IMAD.WIDE.U32 R24, R188, R13, RZ ;  /* 0x0000000dbc18c225 */ /* 0x000fe200078e00ff */
[----:B-----5:R-:W-:-:S03]  /*1840*/  @!P4 SHF.R.S32.HI R8, RZ, 0x1f, R12 ;  /* 0x0000001fff08c819 */ /* 0x020fc6000001140c */
[----:B------:R-:W-:Y:S01]  /*1850*/  @!P4 IMAD R5, R6, R188, R5 ;  /* 0x000000bc0605c224 */ /* 0x000fe200078e0205 */
[----:B------:R-:W-:Y:S01]  /*1860*/  @P4 IADD3 R6, PT, PT, R13, R14, RZ ;  /* 0x0000000e0d064210 */ /* 0x000fe20007ffe0ff */
[----:B----4-:R-:W-:Y:S02]  /*1870*/  @!P4 IMAD R9, R23, R12, RZ ;  /* 0x0000000c1709c224 */ /* 0x010fe400078e02ff */
[----:B------:R-:W-:Y:S02]  /*1880*/  @!P4 IMAD.IADD R25, R25, 0x1, R5 ;  /* 0x000000011919c824 */ /* 0x000fe400078e0205 */
[----:B------:R-:W-:Y:S02]  /*1890*/  @!P2 IMAD.IADD R7, R7, 0x1, -R4 ;  /* 0x000000010707a824 */ /* 0x000fe400078e0a04 */
[C---:B------:R-:W-:Y:S02]  /*18a0*/  @!P4 IMAD R9, R22.reuse, R8, R9 ;  /* 0x000000081609c224 */ /* 0x040fe400078e0209 */
[----:B------:R-:W-:Y:S01]  /*18b0*/  @!P4 IMAD.WIDE.U32 R24, R22, R12, R24 ;  /* 0x0000000c1618c225 */ /* 0x000fe200078e0018 */
[----:B------:R-:W-:-:S03]  /*18c0*/  ISETP.GE.U32.AND P5, PT, R7, R4, PT ;  /* 0x000000040700720c */ /* 0x000fc60003fa6070 */
[-C--:B------:R-:W-:Y:S02]  /*18d0*/  @P4 IMAD R5, R189, R6.reuse, RZ ;  /* 0x00000006bd054224 */ /* 0x080fe400078e02ff */
[----:B------:R-:W-:Y:S01]  /*18e0*/  @P4 IMAD.WIDE.U32 R22, R188, R6, RZ ;  /* 0x00000006bc164225 */ /* 0x000fe200078e00ff */
[----:B------:R-:W-:Y:S02]  /*18f0*/  LOP3.LUT R6, R212, R21, RZ, 0x3c, !PT ;  /* 0x00000015d4067212 */ /* 0x000fe400078e3cff */
[----:B------:R-:W-:Y:S02]  /*1900*/  ISETP.NE.AND P0, PT, R21, RZ, PT ;  /* 0x000000ff1500720c */ /* 0x000fe40003f05270 */
[----:B------:R-:W-:Y:S02]  /*1910*/  ISETP.GE.AND P1, PT, R6, RZ, PT ;  /* 0x000000ff0600720c */ /* 0x000fe40003f26270 */
[----:B------:R-:W-:Y:S02]  /*1920*/  @!P2 IADD3 R10, PT, PT, R10, 0x1, RZ ;  /* 0x000000010a0aa810 */ /* 0x000fe40007ffe0ff */
[----:B------:R-:W-:Y:S01]  /*1930*/  @!P4 IADD3 R9, PT, PT, R25, R9, RZ ;  /* 0x000000091909c210 */ /* 0x000fe20007ffe0ff */
[----:B------:R-:W-:Y:S01]  /*1940*/  @P4 IMAD.IADD R9, R23, 0x1, R5 ;  /* 0x0000000117094824 */ /* 0x000fe200078e0205 */
[----:B------:R-:W-:Y:S01]  /*1950*/  LEA R4, R117, 0xffffff80, 0x7 ;  /* 0xffffff8075047811 */ /* 0x000fe200078e38ff */
[----:B------:R-:W-:Y:S01]  /*1960*/  @!P4 IMAD R6, R191, R13, RZ ;  /* 0x0000000dbf06c224 */ /* 0x000fe200078e02ff */
[----:B------:R-:W-:-:S02]  /*1970*/  @!P4 MOV R8, R24 ;  /* 0x000000180008c202 */ /* 0x000fc40000000f00 */
[----:B------:R-:W-:Y:S01]  /*1980*/  @!P4 SHF.R.S32.HI R5, RZ, 0x1f, R13 ;  /* 0x0000001fff05c819 */ /* 0x000fe2000001140d */
[----:B------:R-:W-:Y:S01]  /*1990*/  @P5 VIADD R10, R10, 0x1 ;  /* 0x000000010a0a5836 */ /* 0x000fe20000000000 */
[----:B------:R-:W-:Y:S01]  /*19a0*/  @P4 MOV R8, R22 ;  /* 0x0000001600084202 */ /* 0x000fe20000000f00 */
[----:B------:R-:W-:Y:S01]  /*19b0*/  IMAD R7, R189, R4, RZ ;  /* 0x00000004bd077224 */ /* 0x000fe200078e02ff */
[----:B------:R-:W-:Y:S01]  /*19c0*/  SHF.R.S32.HI R25, RZ, 0x1f, R4 ;  /* 0x0000001fff197819 */ /* 0x000fe20000011404 */
[----:B------:R-:W-:Y:S02]  /*19d0*/  @!P4 IMAD R5, R5, R190, R6 ;  /* 0x000000be0505c224 */ /* 0x000fe400078e0206 */
[----:B------:R-:W-:Y:S01]  /*19e0*/  @!P4 IMAD.WIDE.U32 R22, R190, R13, RZ ;  /* 0x0000000dbe16c225 */ /* 0x000fe200078e00ff */
[----:B------:R-:W-:-:S03]  /*19f0*/  @!P1 IADD3 R10, PT, PT, -R10, RZ, RZ ;  /* 0x000000ff0a0a9210 */ /* 0x000fc60007ffe1ff */
[----:B------:R-:W-:Y:S01]  /*1a00*/  IMAD.WIDE.U32 R8, R188, R4, R8 ;  /* 0x00000004bc087225 */ /* 0x000fe200078e0008 */
[----:B------:R-:W-:-:S03]  /*1a10*/  @!P0 LOP3.LUT R10, RZ, R21, RZ, 0x33, !PT ;  /* 0x00000015ff0a8212 */ /* 0x000fc600078e33ff */
[----:B------:R-:W-:Y:S01]  /*1a20*/  IMAD R7, R25, R188, R7 ;  /* 0x000000bc19077224 */ /* 0x000fe200078e0207 */
[----:B------:R-:W-:Y:S01]  /*1a30*/  @!P4 IADD3 R23, PT, PT, R23, R5, RZ ;  /* 0x000000051717c210 */ /* 0x000fe20007ffe0ff */
[----:B------:R-:W-:Y:S01]  /*1a40*/  @P4 IMAD.IADD R13, R13, 0x1, R14 ;  /* 0x000000010d0d4824 */ /* 0x000fe200078e020e */
[----:B------:R-:W-:Y:S01]  /*1a50*/  MOV R14, R8 ;  /* 0x00000008000e7202 */ /* 0x000fe20000000f00 */
[----:B------:R-:W-:Y:S01]  /*1a60*/  @!P4 IMAD R6, R17, R12, RZ ;  /* 0x0000000c1106c224 */ /* 0x000fe200078e02ff */
[----:B------:R-:W-:Y:S02]  /*1a70*/  @!P4 SHF.R.S32.HI R5, RZ, 0x1f, R12 ;  /* 0x0000001fff05c819 */ /* 0x000fe4000001140c */
[----:B------:R-:W-:Y:S01]  /*1a80*/  IADD3 R15, PT, PT, R9, R7, RZ ;  /* 0x00000007090f7210 */ /* 0x000fe20007ffe0ff */
        /* <DEDUP_REMOVED lines=14> */
.L_x_5536:
[----:B------:R-:W-:Y:S05]  /*1b70*/  BSYNC.RECONVERGENT B0 ;  /* 0x0000000000007941 */ /* 0x000fea0003800200 */
.L_x_5534:
        /* <DEDUP_REMOVED lines=26> */
[----:B------:R-:W-:Y:S01]  /*1d20*/  LOP3.LUT R8, R212, R21, RZ, 0x3c, !PT ;  /* 0x00000015d4087212 */ /* 0x000fe200078e3cff */
[----:B------:R-:W-:Y:S01]  /*1d30*/  @!P5 VIADD R12, R12, 0x1 ;  /* 0x000000010c0cd836 */ /* 0x000fe20000000000 */
[----:B------:R-:W-:Y:S02]  /*1d40*/  ISETP.NE.AND P5, PT, R21, RZ, PT ;  /* 0x000000ff1500720c */ /* 0x000fe40003fa5270 */
[----:B------:R-:W-:Y:S01]  /*1d50*/  ISETP.GE.AND P4, PT, R8, RZ, PT ;  /* 0x000000ff0800720c */ /* 0x000fe20003f86270 */
[C---:B------:R-:W-:Y:S02]  /*1d60*/  IMAD R9, R4.reuse, R191, R9 ;  /* 0x000000bf04097224 */ /* 0x040fe400078e0209 */
[----:B------:R-:W-:-:S04]  /*1d70*/  IMAD.WIDE.U32 R30, R4, R190, RZ ;  /* 0x000000be041e7225 */ /* 0x000fc800078e00ff */
[C---:B------:R-:W-:Y:S02]  /*1d80*/  IMAD.SHL.U32 R232, R180.reuse, 0x20, RZ ;  /* 0x00000020b4e87824 */ /* 0x040fe400078e00ff */
[C---:B------:R-:W-:Y:S02]  /*1d90*/  IMAD.SHL.U32 R129, R180.reuse, 0x10, RZ ;  /* 0x00000010b4817824 */ /* 0x040fe400078e00ff */
[----:B------:R-:W-:Y:S02]  /*1da0*/  IMAD.SHL.U32 R13, R180, 0x8, RZ ;  /* 0x00000008b40d7824 */ /* 0x000fe400078e00ff */
[----:B------:R-:W-:Y:S01]  /*1db0*/  IMAD.IADD R9, R31, 0x1, R9 ;  /* 0x000000011f097824 */ /* 0x000fe200078e0209 */
[----:B------:R-:W-:Y:S01]  /*1dc0*/  LOP3.LUT R31, R232, 0xc0, RZ, 0xc0, !PT ;  /* 0x000000c0e81f7812 */ /* 0x000fe200078ec0ff */
[----:B------:R-:W-:Y:S01]  /*1dd0*/  IMAD.SHL.U32 R119, R180, 0x4, RZ ;  /* 0x00000004b4777824 */ /* 0x000fe200078e00ff */
[----:B------:R-:W-:Y:S01]  /*1de0*/  LOP3.LUT R25, R129, 0x100, RZ, 0xc0, !PT ;  /* 0x0000010081197812 */ /* 0x000fe200078ec0ff */
[----:B------:R-:W-:Y:S01]  /*1df0*/  @P6 VIADD R12, R12, 0x1 ;  /* 0x000000010c0c6836 */ /* 0x000fe20000000000 */
[----:B------:R-:W-:-:S02]  /*1e00*/  LOP3.LUT R33, R13, 0xc0, RZ, 0xc0, !PT ;  /* 0x000000c00d217812 */ /* 0x000fc400078ec0ff */
[----:B------:R-:W-:Y:S01]  /*1e10*/  LOP3.LUT R133, R119, 0x18, RZ, 0xc0, !PT ;  /* 0x0000001877857812 */ /* 0x000fe200078ec0ff */
[----:B------:R-:W-:Y:S01]  /*1e20*/  @!P4 IMAD.MOV R12, RZ, RZ, -R12 ;  /* 0x000000ffff0cc224 */ /* 0x000fe200078e0a0c */
[----:B------:R-:W-:Y:S02]  /*1e30*/  LOP3.LUT R8, R31, 0x8, R180, 0xf8, !PT ;  /* 0x000000081f087812 */ /* 0x000fe400078ef8b4 */
[----:B------:R-:W-:Y:S02]  /*1e40*/  LOP3.LUT R128, R25, 0x20, R232, 0xf8, !PT ;  /* 0x0000002019807812 */ /* 0x000fe400078ef8e8 */
[----:B------:R-:W-:Y:S02]  /*1e50*/  @!P5 LOP3.LUT R12, RZ, R21, RZ, 0x33, !PT ;  /* 0x00000015ff0cd212 */ /* 0x000fe400078e33ff */
[----:B------:R-:W-:Y:S02]  /*1e60*/  LOP3.LUT R4, R33, 0x18, R180, 0xf8, !PT ;  /* 0x0000001821047812 */ /* 0x000fe400078ef8b4 */
[----:B------:R-:W-:-:S02]  /*1e70*/  LOP3.LUT R210, R13, 0x18, RZ, 0xc0, !PT ;  /* 0x000000180dd27812 */ /* 0x000fc400078ec0ff */
[----:B------:R-:W-:Y:S01]  /*1e80*/  LOP3.LUT R128, R128, R8, R133, 0xf6, !PT ;  /* 0x0000000880807212 */ /* 0x000fe200078ef685 */
[----:B------:R-:W-:Y:S01]  /*1e90*/  IMAD R8, R29, R12, RZ ;  /* 0x0000000c1d087224 */ /* 0x000fe200078e02ff */
[----:B------:R-:W-:Y:S02]  /*1ea0*/  SHF.R.S32.HI R21, RZ, 0x1f, R12 ;  /* 0x0000001fff157819 */ /* 0x000fe4000001140c */
[--C-:B------:R-:W-:Y:S02]  /*1eb0*/  LOP3.LUT R4, R4, 0x18, R13.reuse, 0x78, !PT ;  /* 0x0000001804047812 */ /* 0x100fe400078e780d */
[----:B------:R-:W-:Y:S01]  /*1ec0*/  IADD3 R20, P1, P0, R30, R20, R210 ;  /* 0x000000141e147210 */ /* 0x000fe2000783e0d2 */
[----:B------:R-:W-:Y:S01]  /*1ed0*/  IMAD.WIDE.U32 R30, R28, R12, RZ ;  /* 0x0000000c1c1e7225 */ /* 0x000fe200078e00ff */
[----:B------:R-:W-:Y:S02]  /*1ee0*/  SHF.R.U32.HI R182, RZ, 0x1, R180 ;  /* 0x00000001ffb67819 */ /* 0x000fe400000116b4 */
[----:B------:R-:W-:Y:S01]  /*1ef0*/  LOP3.LUT R4, R4, 0x1f20, R13, 0xf8, !PT ;  /* 0x00001f2004047812 */ /* 0x000fe200078ef80d */
[----:B------:R-:W-:Y:S01]  /*1f00*/  IMAD R8, R21, R28, R8 ;  /* 0x0000001c15087224 */ /* 0x000fe200078e0208 */
[----:B------:R-:W-:-:S02]  /*1f10*/  LOP3.LUT R13, R182, 0x8, RZ, 0xc0, !PT ;  /* 0x00000008b60d7812 */ /* 0x000fc400078ec0ff */
[----:B------:R-:W-:Y:S02]  /*1f20*/  IADD3.X R9, PT, PT, R9, R24, RZ, P1, P0 ;  /* 0x0000001809097210 */ /* 0x000fe40000fe04ff */
[----:B------:R-:W-:Y:S01]  /*1f30*/  LOP3.LUT R181, R129, 0x3e00, RZ, 0xc0, !PT ;  /* 0x00003e0081b57812 */ /* 0x000fe200078ec0ff */
[----:B------:R-:W-:Y:S01]  /*1f40*/  IMAD.IADD R8, R31, 0x1, R8 ;  /* 0x000000011f087824 */ /* 0x000fe200078e0208 */
[----:B------:R-:W-:Y:S02]  /*1f50*/  LOP3.LUT R21, R232, 0x100, RZ, 0xc0, !PT ;  /* 0x00000100e8157812 */ /* 0x000fe400078ec0ff */
[----:B------:R-:W-:Y:S01]  /*1f60*/  IADD3 R20, P0, PT, R20, R30, RZ ;  /* 0x0000001e14147210 */ /* 0x000fe20007f1e0ff */
[----:B------:R-:W1:Y:S01]  /*1f70*/  S2R R130, SR_CgaCtaId ;  /* 0x0000000000827919 */ /* 0x000e620000008800 */
[--C-:B------:R-:W-:Y:S02]  /*1f80*/  LOP3.LUT R12, R13, 0xc0, R232.reuse, 0xf8, !PT ;  /* 0x000000c00d0c7812 */ /* 0x100fe400078ef8e8 */
[----:B------:R-:W-:-:S02]  /*1f90*/  LOP3.LUT R25, R181, 0x20, R232, 0xf8, !PT ;  /* 0x00000020b5197812 */ /* 0x000fc400078ef8e8 */
[----:B------:R-:W-:Y:S01]  /*1fa0*/  LOP3.LUT R136, R21, 0x20, R232, 0xf8, !PT ;  /* 0x0000002015887812 */ /* 0x000fe200078ef8e8 */
[----:B------:R-:W-:Y:S01]  /*1fb0*/  IMAD.X R21, R9, 0x1, R8, P0 ;  /* 0x0000000109157824 */ /* 0x000fe200000e0608 */
[----:B------:R-:W-:Y:S02]  /*1fc0*/  SHF.R.U32.HI R142, RZ, 0x2, R180 ;  /* 0x00000002ff8e7819 */ /* 0x000fe400000116b4 */
[----:B------:R-:W-:Y:S02]  /*1fd0*/  LOP3.LUT R13, R12, R133, RZ, 0x3c, !PT ;  /* 0x000000850c0d7212 */ /* 0x000fe400078e3cff */
[----:B------:R-:W-:Y:S02]  /*1fe0*/  LOP3.LUT R72, R25, 0x100, R232, 0xf8, !PT ;  /* 0x0000010019487812 */ /* 0x000fe400078ef8e8 */
[----:B------:R-:W-:Y:S01]  /*1ff0*/  IADD3 R12, P1, PT, R210, R10, RZ ;  /* 0x0000000ad20c7210 */ /* 0x000fe20007f3e0ff */
[----:B------:R-:W-:Y:S02]  /*2000*/  IMAD R201, R191, R142, RZ ;  /* 0x0000008ebfc97224 */ /* 0x000fe400078e02ff */
[----:B------:R-:W-:Y:S01]  /*2010*/  IMAD.WIDE.U32 R20, R142, R190, R20 ;  /* 0x000000be8e147225 */ /* 0x000fe200078e0014 */
[----:B------:R-:W-:-:S02]  /*2020*/  LOP3.LUT R72, R72, R13, RZ, 0xfc, !PT ;  /* 0x0000000d48487212 */ /* 0x000fc400078efcff */
[----:B------:R-:W-:Y:S01]  /*2030*/  LOP3.LUT R136, R136, R13, RZ, 0xfc, !PT ;  /* 0x0000000d88887212 */ /* 0x000fe200078efcff */
[----:B------:R-:W-:Y:S02]  /*2040*/  IMAD.X R13, RZ, RZ, R5, P1 ;  /* 0x000000ffff0d7224 */ /* 0x000fe400008e0605 */
[----:B------:R-:W-:Y:S02]  /*2050*/  IMAD.IADD R201, R21, 0x1, R201 ;  /* 0x0000000115c97824 */ /* 0x000fe400078e02c9 */
[----:B------:R-:W-:Y:S02]  /*2060*/  IMAD.IADD R187, R233, 0x1, -R140 ;  /* 0x00000001e9bb7824 */ /* 0x000fe400078e0a8c */
[----:B------:R-:W-:Y:S02]  /*2070*/  IMAD R197, R189, R142, RZ ;  /* 0x0000008ebdc57224 */ /* 0x000fe400078e02ff */
[----:B------:R-:W-:Y:S01]  /*2080*/  IMAD.WIDE.U32 R12, R142, R188, R12 ;  /* 0x000000bc8e0c7225 */ /* 0x000fe200078e000c */
[----:B------:R-:W-:-:S03]  /*2090*/  MOV R135, 0x400 ;  /* 0x0000040000877802 */ /* 0x000fc60000000f00 */
[----:B------:R-:W-:Y:S01]  /*20a0*/  IMAD.IADD R197, R13, 0x1, R197 ;  /* 0x000000010dc57824 */ /* 0x000fe200078e02c5 */
[----:B-1----:R-:W-:Y:S01]  /*20b0*/  LEA R183, R130, R135, 0x18 ;  /* 0x0000008782b77211 */ /* 0x002fe200078ec0ff */
[----:B------:R-:W-:Y:S01]  /*20c0*/  IMAD.MOV.U32 R143, RZ, RZ, RZ ;  /* 0x000000ffff8f7224 */ /* 0x000fe200078e00ff */
[----:B------:R-:W-:Y:S01]  /*20d0*/  BSSY.RECONVERGENT B0, `(.L_x_5537) ;  /* 0x0000035000007945 */ /* 0x000fe20003800200 */
[C---:B------:R-:W-:Y:S02]  /*20e0*/  LOP3.LUT R134, R210.reuse, 0x20, RZ, 0xfc, !PT ;  /* 0x00000020d2867812 */ /* 0x040fe400078efcff */
[----:B------:R-:W-:Y:S01]  /*20f0*/  LOP3.LUT R132, R210, 0x40, RZ, 0xfc, !PT ;  /* 0x00000040d2847812 */ /* 0x000fe200078efcff */
[----:B------:R-:W-:Y:S02]  /*2100*/  IMAD R211, R4, 0x2, R183 ;  /* 0x0000000204d37824 */ /* 0x000fe400078e02b7 */
[-C--:B--2---:R-:W-:Y:S02]  /*2110*/  @P2 IMAD R8, R15, R11.reuse, RZ ;  /* 0x0000000b0f082224 */ /* 0x084fe400078e02ff */
[----:B------:R-:W-:Y:S01]  /*2120*/  @P2 IMAD.WIDE.U32 R10, R14, R11, RZ ;  /* 0x0000000b0e0a2225 */ /* 0x000fe200078e00ff */
[----:B---3--:R-:W-:-:S03]  /*2130*/  LEA R200, P0, R20, R22, 0x1 ;  /* 0x0000001614c87211 */ /* 0x008fc600078008ff */
[----:B----4-:R-:W-:-:S04]  /*2140*/  @!P2 IMAD.WIDE.U32 R24, R26, R213, RZ ;  /* 0x000000d51a18a225 */ /* 0x010fc800078e00ff */
[----:B------:R-:W-:Y:S02]  /*2150*/  @!P2 IMAD R5, R27, R213, RZ ;  /* 0x000000d51b05a224 */ /* 0x000fe400078e02ff */
[----:B------:R-:W-:Y:S02]  /*2160*/  @!P2 IMAD.MOV.U32 R9, RZ, RZ, R24 ;  /* 0x000000ffff09a224 */ /* 0x000fe400078e0018 */
[----:B------:R-:W-:Y:S01]  /*2170*/  @P2 IMAD.MOV.U32 R9, RZ, RZ, R10 ;  /* 0x000000ffff092224 */ /* 0x000fe200078e000a */
[----:B------:R-:W-:Y:S01]  /*2180*/  LEA.HI.X R201, R20, R23, R201, 0x1, P0 ;  /* 0x0000001714c97211 */ /* 0x000fe200000f0cc9 */
[----:B------:R-:W-:Y:S02]  /*2190*/  @!P2 IMAD.IADD R5, R25, 0x1, R5 ;  /* 0x000000011905a824 */ /* 0x000fe400078e0205 */
[----:B------:R-:W-:Y:S01]  /*21a0*/  @P2 IMAD.IADD R5, R11, 0x1, R8 ;  /* 0x000000010b052824 */ /* 0x000fe200078e0208 */
        /* <DEDUP_REMOVED lines=38> */
.L_x_5539:
[----:B------:R3:W-:Y:S02]  /*2410*/  STS.128 [R211+0x2000], RZ ;  /* 0x002000ffd3007388 */ /* 0x0007e40000000c00 */
.L_x_5538:
[----:B------:R-:W-:Y:S05]  /*2420*/  BSYNC.RECONVERGENT B0 ;  /* 0x0000000000007941 */ /* 0x000fea0003800200 */
.L_x_5537:
        /* <DEDUP_REMOVED lines=32> */
.L_x_5542:
[----:B------:R1:W-:Y:S02]  /*2630*/  STS.128 [R211+0x2800], RZ ;  /* 0x002800ffd3007388 */ /* 0x0003e40000000c00 */
.L_x_5541:
[----:B------:R-:W-:Y:S05]  /*2640*/  BSYNC.RECONVERGENT B0 ;  /* 0x0000000000007941 */ /* 0x000fea0003800200 */
.L_x_5540:
        /* <DEDUP_REMOVED lines=29> */
.L_x_5545:
[----:B------:R1:W-:Y:S02]  /*2820*/  STS.128 [R211+0x7000], RZ ;  /* 0x007000ffd3007388 */ /* 0x0003e40000000c00 */
.L_x_5544:
[----:B------:R-:W-:Y:S05]  /*2830*/  BSYNC.RECONVERGENT B0 ;  /* 0x0000000000007941 */ /* 0x000fea0003800200 */
.L_x_5543:
        /* <DEDUP_REMOVED lines=26> */
.L_x_5548:
[----:B------:R4:W-:Y:S02]  /*29e0*/  STS.128 [R211+0x7800], RZ ;  /* 0x007800ffd3007388 */ /* 0x0009e40000000c00 */
.L_x_5547:
[----:B------:R-:W-:Y:S05]  /*29f0*/  BSYNC.RECONVERGENT B0 ;  /* 0x0000000000007941 */ /* 0x000fea0003800200 */
.L_x_5546:
[----:B-1----:R-:W-:Y:S01]  /*2a00*/  IADD3 R6, PT, PT, R142, 0x40, RZ ;  /* 0x000000408e067810 */ /* 0x002fe20007ffe0ff */
[----:B------:R-:W-:Y:S03]  /*2a10*/  BSSY.RECONVERGENT B0, `(.L_x_5549) ;  /* 0x0000019000007945 */ /* 0x000fe60003800200 */
[----:B------:R-:W-:-:S13]  /*2a20*/  ISETP.GE.AND P0, PT, R6, R5, PT ;  /* 0x000000050600720c */ /* 0x000fda0003f06270 */
[----:B------:R-:W-:Y:S05]  /*2a30*/  @P0 BRA `(.L_x_5550) ;  /* 0x0000000000580947 */ /* 0x000fea0003800000 */
[-C--:B-----5:R-:W-:Y:S02]  /*2a40*/  ISETP.GE.AND P1, PT, R210, R209.reuse, PT ;  /* 0x000000d1d200720c */ /* 0x0a0fe40003f26270 */
[----:B------:R-:W-:Y:S02]  /*2a50*/  ISETP.GE.AND P0, PT, R134, R209, PT ;  /* 0x000000d18600720c */ /* 0x000fe40003f06270 */
        /* <DEDUP_REMOVED lines=19> */
.L_x_5551:
[----:B------:R4:W-:Y:S02]  /*2b90*/  STS.128 [R211+0x8000], RZ ;  /* 0x008000ffd3007388 */ /* 0x0009e40000000c00 */
.L_x_5550:
[----:B------:R-:W-:Y:S05]  /*2ba0*/  BSYNC.RECONVERGENT B0 ;  /* 0x0000000000007941 */ /* 0x000fea0003800200 */
.L_x_5549:
[----:B------:R-:W-:Y:S01]  /*2bb0*/  IADD3 R4, PT, PT, R142, 0x60, RZ ;  /* 0x000000608e047810 */ /* 0x000fe20007ffe0ff */
[----:B------:R-:W-:Y:S03]  /*2bc0*/  BSSY.RECONVERGENT B0, `(.L_x_5552) ;  /* 0x0000019000007945 */ /* 0x000fe60003800200 */
[----:B------:R-:W-:-:S13]  /*2bd0*/  ISETP.GE.AND P0, PT, R4, R5, PT ;  /* 0x000000050400720c */ /* 0x000fda0003f06270 */
[----:B------:R-:W-:Y:S05]  /*2be0*/  @P0 BRA `(.L_x_5553) ;  /* 0x0000000000580947 */ /* 0x000fea0003800000 */
[----:B------:R-:W-:Y:S01]  /*2bf0*/  IMAD.MOV.U32 R199, RZ, RZ, R197 ;  /* 0x000000ffffc77224 */ /* 0x000fe200078e00c5 */
        /* <DEDUP_REMOVED lines=21> */
.L_x_5553:
[----:B------:R-:W-:Y:S05]  /*2d50*/  BSYNC.RECONVERGENT B0 ;  /* 0x0000000000007941 */ /* 0x000fea0003800200 */
.L_x_5552:
[----:B------:R-:W2:Y:S04]  /*2d60*/  LD.E.64 R14, desc[UR4][R2.64+0x1c0] ;  /* 0x0001c004020e7980 */ /* 0x000ea8000c101b00 */
[----:B-1--4-:R-:W4:Y:S01]  /*2d70*/  LD.E.64 R12, desc[UR4][R2.64+0x1b8] ;  /* 0x0001b804020c7980 */ /* 0x012f22000c101b00 */
[----:B------:R-:W-:-:S03]  /*2d80*/  MOV R10, R212 ;  /* 0x000000d4000a7202 */ /* 0x000fc60000000f00 */
[----:B------:R-:W3:Y:S04]  /*2d90*/  LD.E R7, desc[UR4][R2.64+0xd8] ;  /* 0x0000d80402077980 */ /* 0x000ee8000c101900 */
[----:B------:R-:W0:Y:S04]  /*2da0*/  LDGDEPBAR ;  /* 0x00000000000079af */ /* 0x000e280000000000 */
[----:B------:R1:W5:Y:S04]  /*2db0*/  LD.E R138, desc[UR4][R2.64+0x184] ;  /* 0x00018404028a7980 */ /* 0x000368000c101900 */
[----:B------:R1:W5:Y:S01]  /*2dc0*/  LD.E R116, desc[UR4][R2.64+0x188] ;  /* 0x0001880402747980 */ /* 0x000362000c101900 */
[----:B--2---:R-:W-:-:S04]  /*2dd0*/  IMAD.WIDE.U32 R10, R213, R14, R10 ;  /* 0x0000000ed50a7225 */ /* 0x004fc800078e000a */
[----:B------:R-:W-:Y:S01]  /*2de0*/  IMAD R9, R15, R213, RZ ;  /* 0x000000d50f097224 */ /* 0x000fe200078e02ff */
[----:B----4-:R-:W-:-:S04]  /*2df0*/  LEA R12, P0, R10, R12, 0x2 ;  /* 0x0000000c0a0c7211 */ /* 0x010fc800078010ff */
[----:B------:R-:W-:-:S04]  /*2e00*/  IADD3 R9, PT, PT, R11, R9, RZ ;  /* 0x000000090b097210 */ /* 0x000fc80007ffe0ff */
[----:B------:R-:W-:-:S05]  /*2e10*/  LEA.HI.X R13, R10, R13, R9, 0x2, P0 ;  /* 0x0000000d0a0d7211 */ /* 0x000fca00000f1409 */
[----:B------:R1:W5:Y:S01]  /*2e20*/  LD.E R208, desc[UR4][R12.64] ;  /* 0x000000040cd07980 */ /* 0x000362000c101900 */
[----:B---3--:R-:W2:Y:S01]  /*2e30*/  MUFU.RCP R7, R7 ;  /* 0x0000000700077308 */ /* 0x008ea20000001000 */
        /* <DEDUP_REMOVED lines=27> */
.L_x_5556:
[----:B------:R3:W-:Y:S01]  /*2ff0*/  STS.128 [R211+0xd000], RZ ;  /* 0x00d000ffd3007388 */ /* 0x0007e20000000c00 */
[----:B------:R-:W-:Y:S05]  /*3000*/  BRA `(.L_x_5557) ;  /* 0x00000000000c7947 */ /* 0x000fea0003800000 */
.L_x_5555:
[----:B------:R2:W-:Y:S04]  /*3010*/  STS.128 [R211+0x9000], RZ ;  /* 0x009000ffd3007388 */ /* 0x0005e80000000c00 */
[----:B------:R2:W-:Y:S04]  /*3020*/  STS.128 [R211+0xb000], RZ ;  /* 0x00b000ffd3007388 */ /* 0x0005e80000000c00 */
[----:B------:R2:W-:Y:S02]  /*3030*/  STS.128 [R211+0xd000], RZ ;  /* 0x00d000ffd3007388 */ /* 0x0005e40000000c00 */
.L_x_5557:
[----:B------:R-:W-:Y:S05]  /*3040*/  BSYNC.RECONVERGENT B0 ;  /* 0x0000000000007941 */ /* 0x000fea0003800200 */
.L_x_5554:
        /* <DEDUP_REMOVED lines=29> */
.L_x_5560:
[----:B------:R1:W-:Y:S02]  /*3220*/  STS.128 [R211+0xd800], RZ ;  /* 0x00d800ffd3007388 */ /* 0x0003e40000000c00 */
.L_x_5559:
[----:B------:R-:W-:Y:S05]  /*3230*/  BSYNC.RECONVERGENT B0 ;  /* 0x0000000000007941 */ /* 0x000fea0003800200 */
.L_x_5558:
        /* <DEDUP_REMOVED lines=27> */
.L_x_5563:
[----:B------:R1:W-:Y:S02]  /*33f0*/  STS.128 [R211+0xe000], RZ ;  /* 0x00e000ffd3007388 */ /* 0x0003e40000000c00 */
.L_x_5562:
[----:B------:R-:W-:Y:S05]  /*3400*/  BSYNC.RECONVERGENT B0 ;  /* 0x0000000000007941 */ /* 0x000fea0003800200 */
.L_x_5561:
        /* <DEDUP_REMOVED lines=31> */
.L_x_5566:
[----:B------:R1:W-:Y:S02]  /*3600*/  STS.128 [R211+0xe800], RZ ;  /* 0x00e800ffd3007388 */ /* 0x0003e40000000c00 */
.L_x_5565:
[----:B------:R-:W-:Y:S05]  /*3610*/  BSYNC.RECONVERGENT B0 ;  /* 0x0000000000007941 */ /* 0x000fea0003800200 */
.L_x_5564:
[--C-:B------:R-:W-:Y:S01]  /*3620*/  IMAD R72, R72, 0x2, R183.reuse ;  /* 0x0000000248487824 */ /* 0x100fe200078e02b7 */
[----:B------:R-:W0:Y:S01]  /*3630*/  LDGDEPBAR ;  /* 0x00000000000079af */ /* 0x000e220000000000 */
[----:B------:R-:W-:Y:S01]  /*3640*/  IMAD R144, R128, 0x2, R183 ;  /* 0x0000000280907824 */ /* 0x000fe200078e02b7 */
[----:B------:R-:W-:Y:S01]  /*3650*/  LOP3.LUT R199, R142, 0x7, RZ, 0xc0, !PT ;  /* 0x000000078ec77812 */ /* 0x000fe200078ec0ff */
[C---:B------:R-:W-:Y:S01]  /*3660*/  IMAD R141, R137.reuse, 0x2, R72 ;  /* 0x00000002898d7824 */ /* 0x040fe200078e0248 */
[----:B------:R-:W-:Y:S01]  /*3670*/  LDSM.16.M88.4 R80, [R72] ;  /* 0x000000004850783b */ /* 0x000fe20000000200 */
[----:B------:R-:W-:Y:S01]  /*3680*/  IMAD R139, R137, 0x2, R144 ;  /* 0x00000002898b7824 */ /* 0x000fe200078e0290 */
[----:B------:R-:W-:Y:S01]  /*3690*/  ISETP.GT.AND P0, PT, R131, R196, PT ;  /* 0x000000c48300720c */ /* 0x000fe20003f04270 */
[----:B------:R-:W-:Y:S01]  /*36a0*/  BSSY.RECONVERGENT B1, `(.L_x_5567) ;  /* 0x0000144000017945 */ /* 0x000fe20003800200 */
[----:B------:R-:W5:Y:S01]  /*36b0*/  LDSM.16.M88.4 R44, [R144+0x3000] ;  /* 0x00300000902c783b */ /* 0x000f620000000200 */
[----:B------:R-:W-:-:S02]  /*36c0*/  IADD3 R193, PT, PT, R0, -R233, -R138 ;  /* 0x800000e900c17210 */ /* 0x000fc40007ffe88a */
[----:B------:R-:W-:Y:S01]  /*36d0*/  LOP3.LUT R186, R182, 0x1f0, RZ, 0xc0, !PT ;  /* 0x000001f0b6ba7812 */ /* 0x000fe200078ec0ff */
[----:B------:R-:W-:Y:S04]  /*36e0*/  LDSM.16.M88.4 R60, [R141] ;  /* 0x000000008d3c783b */ /* 0x000fe80000000200 */
[----:B-1----:R-:W-:Y:S04]  /*36f0*/  LDSM.16.M88.4 R4, [R139+0x3000] ;  /* 0x003000008b04783b */ /* 0x002fe80000000200 */
[----:B------:R-:W1:Y:S04]  /*3700*/  LDSM.16.M88.4 R28, [R144+0x3800] ;  /* 0x00380000901c783b */ /* 0x000e680000000200 */
[----:B------:R-:W3:Y:S04]  /*3710*/  LDSM.16.M88.4 R12, [R144+0x4000] ;  /* 0x00400000900c783b */ /* 0x000ee80000000200 */
[----:B------:R-:W4:Y:S04]  /*3720*/  LDSM.16.M88.4 R20, [R144+0x3c00] ;  /* 0x003c00009014783b */ /* 0x000f280000000200 */
[----:B------:R-:W4:Y:S04]  /*3730*/  LDSM.16.M88.4 R36, [R144+0x3400] ;  /* 0x003400009024783b */ /* 0x000f280000000200 */
[----:B------:R-:W4:Y:S04]  /*3740*/  LDSM.16.M88.4 R96, [R144+0x4400] ;  /* 0x004400009060783b */ /* 0x000f280000000200 */
[----:B------:R-:W4:Y:S04]  /*3750*/  LDSM.16.M88.4 R88, [R144+0x4800] ;  /* 0x004800009058783b */ /* 0x000f280000000200 */
[----:B------:R-:W4:Y:S01]  /*3760*/  LDSM.16.M88.4 R64, [R144+0x4c00] ;  /* 0x004c00009040783b */ /* 0x000f220000000200 */
[C---:B-----5:R-:W-:Y:S03]  /*3770*/  HMMA.16816.F32 R48, R80.reuse, R44, RZ ;  /* 0x0000002c5030723c */ /* 0x060fe600000018ff */
[----:B--2---:R-:W2:Y:S04]  /*3780*/  LDSM.16.M88.4 R8, [R139+0x3800] ;  /* 0x003800008b08783b */ /* 0x004ea80000000200 */
        /* <DEDUP_REMOVED lines=13> */
[C---:B---3--:R-:W-:Y:S03]  /*3860*/  HMMA.16816.F32 R16, R80.reuse, R12, RZ ;  /* 0x0000000c5010723c */ /* 0x048fe600000018ff */
[----:B------:R-:W-:Y:S05]  /*3870*/  LDSM.16.M88.4 R76, [R139+0x7000] ;  /* 0x007000008b4c783b */ /* 0x000fea0000000200 */
        /* <DEDUP_REMOVED lines=35> */
[C---:B----4-:R-:W-:Y:S08]  /*3ab0*/  HMMA.16816.F32 R100, R60.reuse, R56, R100 ;  /* 0x000000383c64723c */ /* 0x050ff00000001864 */
[C---:B------:R-:W-:Y:S01]  /*3ac0*/  HMMA.16816.F32 R96, R60.reuse, R58, R96 ;  /* 0x0000003a3c60723c */ /* 0x040fe20000001860 */
[----:B------:R-:W4:Y:S07]  /*3ad0*/  LDSM.16.M88.4 R56, [R144+0x5800] ;  /* 0x005800009038783b */ /* 0x000f2e0000000200 */
        /* <DEDUP_REMOVED lines=13> */
[C---:B----4-:R-:W-:Y:S08]  /*3bb0*/  HMMA.16816.F32 R32, R64.reuse, R56, R32 ;  /* 0x000000384020723c */ /* 0x050ff00000001820 */
[----:B------:R-:W-:Y:S01]  /*3bc0*/  HMMA.16816.F32 R28, R64, R58, R28 ;  /* 0x0000003a401c723c */ /* 0x000fe2000000181c */
        /* <DEDUP_REMOVED lines=31> */
[----:B------:R-:W-:Y:S07]  /*3dc0*/  LDSM.16.M88.4 R8, [R141+0x2000] ;  /* 0x002000008d08783b */ /* 0x000fee0000000200 */
[C---:B-1----:R-:W-:Y:S08]  /*3dd0*/  HMMA.16816.F32 R24, R120.reuse, R4, R24 ;  /* 0x000000047818723c */ /* 0x042ff00000001818 */
[----:B------:R-:W-:Y:S01]  /*3de0*/  HMMA.16816.F32 R20, R120, R6, R20 ;  /* 0x000000067814723c */ /* 0x000fe20000001814 */
[----:B------:R-:W1:Y:S07]  /*3df0*/  LDSM.16.M88.4 R4, [R139+0x8c00] ;  /* 0x008c00008b04783b */ /* 0x000e6e0000000200 */
[----:B-----5:R-:W-:Y:S08]  /*3e00*/  HMMA.16816.F32 R84, R60, R64, R84 ;  /* 0x000000403c54723c */ /* 0x020ff00000001854 */
[C---:B---3--:R-:W-:Y:S08]  /*3e10*/  HMMA.16816.F32 R32, R120.reuse, R52, R32 ;  /* 0x000000347820723c */ /* 0x048ff00000001820 */
[----:B------:R-:W-:Y:S01]  /*3e20*/  HMMA.16816.F32 R28, R120, R54, R28 ;  /* 0x00000036781c723c */ /* 0x000fe2000000181c */
[----:B------:R-:W2:Y:S07]  /*3e30*/  LDSM.16.M88.4 R52, [R139+0x8800] ;  /* 0x008800008b34783b */ /* 0x000eae0000000200 */
[----:B------:R-:W-:Y:S01]  /*3e40*/  HMMA.16816.F32 R80, R60, R66, R80 ;  /* 0x000000423c50723c */ /* 0x000fe20000001850 */
[----:B------:R-:W3:Y:S04]  /*3e50*/  LDSM.16.M88.4 R64, [R139+0x7c00] ;  /* 0x007c00008b40783b */ /* 0x000ee80000000200 */
[----:B------:R-:W5:Y:S03]  /*3e60*/  LDSM.16.M88.4 R60, [R139+0x8000] ;  /* 0x008000008b3c783b */ /* 0x000f660000000200 */
        /* <DEDUP_REMOVED lines=12> */
[----:B-1----:R-:W-:Y:S01]  /*3f30*/  HMMA.16816.F32 R84, R8, R4, R84 ;  /* 0x000000040854723c */ /* 0x002fe20000001854 */
[----:B------:R-:W-:-:S05]  /*3f40*/  LOP3.LUT R5, R199, 0x1f0, R182, 0xf8, !PT ;  /* 0x000001f0c7057812 */ /* 0x000fca00078ef8b6 */
[----:B------:R-:W-:Y:S02]  /*3f50*/  IMAD.IADD R140, R140, 0x1, R5 ;  /* 0x000000018c8c7824 */ /* 0x000fe400078e0205 */
[C---:B--2---:R-:W-:Y:S01]  /*3f60*/  HMMA.16816.F32 R92, R8.reuse, R52, R92 ;  /* 0x00000034085c723c */ /* 0x044fe2000000185c */
[----:B------:R-:W-:Y:S02]  /*3f70*/  IMAD.SHL.U32 R53, R180, 0x2, RZ ;  /* 0x00000002b4357824 */ /* 0x000fe400078e00ff */
[----:B------:R-:W-:Y:S02]  /*3f80*/  IMAD.IADD R193, R140, 0x1, R193 ;  /* 0x000000018cc17824 */ /* 0x000fe400078e02c1 */
[----:B------:R-:W-:Y:S01]  /*3f90*/  IMAD.IADD R234, R184, 0x1, R5 ;  /* 0x00000001b8ea7824 */ /* 0x000fe200078e0205 */
[----:B------:R-:W-:Y:S02]  /*3fa0*/  LOP3.LUT R53, R53, 0x6, RZ, 0xc0, !PT ;  /* 0x0000000635357812 */ /* 0x000fe400078ec0ff */
[----:B------:R-:W-:Y:S01]  /*3fb0*/  HMMA.16816.F32 R80, R8, R6, R80 ;  /* 0x000000060850723c */ /* 0x000fe20000001850 */
[----:B------:R-:W-:-:S02]  /*3fc0*/  IADD3 R7, PT, PT, R116, R0, -R233 ;  /* 0x0000000074077210 */ /* 0x000fc40007ffe8e9 */
[----:B------:R-:W-:Y:S01]  /*3fd0*/  VIMNMX R195, PT, PT, RZ, R193, !PT ;  /* 0x000000c1ffc37248 */ /* 0x000fe20007fe0100 */
[----:B------:R-:W-:Y:S01]  /*3fe0*/  IMAD.IADD R116, R118, 0x1, R53 ;  /* 0x0000000176747824 */ /* 0x000fe200078e0235 */
[----:B------:R-:W-:Y:S01]  /*3ff0*/  VIADDMNMX R193, R193, 0x8, RZ, !PT ;  /* 0x00000008c1c17846 */ /* 0x000fe200078001ff */
[----:B------:R-:W-:Y:S02]  /*4000*/  IMAD.IADD R7, R140, 0x1, R7 ;  /* 0x000000018c077824 */ /* 0x000fe400078e0207 */
[----:B------:R-:W-:Y:S03]  /*4010*/  HMMA.16816.F32 R48, R8, R76, R48 ;  /* 0x0000004c0830723c */ /* 0x000fe60000001830 */
[C-C-:B------:R-:W-:Y:S02]  /*4020*/  VIADDMNMX R194, R7.reuse, 0x1, R0.reuse, PT ;  /* 0x0000000107c27846 */ /* 0x140fe40003800100 */
[----:B------:R-:W-:-:S03]  /*4030*/  VIADDMNMX R192, R7, 0x9, R0, PT ;  /* 0x0000000907c07846 */ /* 0x000fc60003800100 */
[C---:B------:R-:W-:Y:S08]  /*4040*/  HMMA.16816.F32 R44, R8.reuse, R78, R44 ;  /* 0x0000004e082c723c */ /* 0x040ff0000000182c */
[C---:B------:R-:W-:Y:S08]  /*4050*/  HMMA.16816.F32 R40, R8.reuse, R72, R40 ;  /* 0x000000480828723c */ /* 0x040ff00000001828 */
[C---:B------:R-:W-:Y:S08]  /*4060*/  HMMA.16816.F32 R36, R8.reuse, R74, R36 ;  /* 0x0000004a0824723c */ /* 0x040ff00000001824 */
        /* <DEDUP_REMOVED lines=24> */
.L_x_5570:
        /* <DEDUP_REMOVED lines=60> */
.L_x_5571:
[----:B------:R-:W-:Y:S05]  /*45b0*/  BSYNC.RECONVERGENT B0 ;  /* 0x0000000000007941 */ /* 0x000fea0003800200 */
.L_x_5569:
        /* <DEDUP_REMOVED lines=79> */
.L_x_5573:
[----:B------:R3:W-:Y:S02]  /*4ab0*/  STS.128 [R211+0x8800], RZ ;  /* 0x008800ffd3007388 */ /* 0x0007e40000000c00 */
.L_x_5574:
[----:B------:R-:W-:Y:S05]  /*4ac0*/  BSYNC.RECONVERGENT B0 ;  /* 0x0000000000007941 */ /* 0x000fea0003800200 */
.L_x_5572:
[----:B------:R-:W0:Y:S02]  /*4ad0*/  LDGDEPBAR ;  /* 0x00000000000079af */ /* 0x000e240000000000 */
.L_x_5568:
[----:B------:R-:W-:Y:S05]  /*4ae0*/  BSYNC.RECONVERGENT B1 ;  /* 0x0000000000017941 */ /* 0x000fea0003800200 */
.L_x_5567:
[----:B------:R-:W-:Y:S01]  /*4af0*/  IMAD.IADD R57, R116, 0x1, R233 ;  /* 0x0000000174397824 */ /* 0x000fe200078e02e9 */
[----:B------:R-:W4:Y:S01]  /*4b00*/  LD.E R55, desc[UR4][R2.64+0xdc] ;  /* 0x0000dc0402377980 */ /* 0x000f22000c101900 */
[C---:B------:R-:W-:Y:S02]  /*4b10*/  VIADD R0, R234.reuse, 0x8 ;  /* 0x00000008ea007836 */ /* 0x040fe40000000000 */
[C-C-:B--2---:R-:W-:Y:S01]  /*4b20*/  IMAD.IADD R5, R234.reuse, 0x1, -R57.reuse ;  /* 0x00000001ea057824 */ /* 0x144fe200078e0a39 */
[--C-:B------:R-:W-:Y:S01]  /*4b30*/  IADD3 R7, PT, PT, R234, -0x1, -R57.reuse ;  /* 0xffffffffea077810 */ /* 0x100fe20007ffe839 */
[----:B------:R-:W-:Y:S01]  /*4b40*/  VIADD R4, R116, 0x1 ;  /* 0x0000000174047836 */ /* 0x000fe20000000000 */
[----:B------:R-:W-:Y:S01]  /*4b50*/  IADD3 R6, PT, PT, R0, -0x1, -R57 ;  /* 0xffffffff00067810 */ /* 0x000fe20007ffe839 */
[----:B-1----:R-:W-:Y:S01]  /*4b60*/  VIADD R10, R116, 0x21 ;  /* 0x00000021740a7836 */ /* 0x002fe20000000000 */
[----:B------:R-:W-:Y:S02]  /*4b70*/  IABS R7, R7 ;  /* 0x0000000700077213 */ /* 0x000fe40000000000 */
[----:B------:R-:W-:-:S02]  /*4b80*/  IABS R6, R6 ;  /* 0x0000000600067213 */ /* 0x000fc40000000000 */
[----:B------:R-:W-:Y:S02]  /*4b90*/  I2FP.F32.S32 R7, R7 ;  /* 0x0000000700077245 */ /* 0x000fe40000201400 */
[C---:B------:R-:W-:Y:S02]  /*4ba0*/  ISETP.GE.AND P2, PT, R4.reuse, R195, PT ;  /* 0x000000c30400720c */ /* 0x040fe40003f46270 */
[----:B------:R-:W-:Y:S01]  /*4bb0*/  ISETP.GE.AND P1, PT, R4, R194, PT ;  /* 0x000000c20400720c */ /* 0x000fe20003f26270 */
[----:B------:R-:W-:Y:S01]  /*4bc0*/  FFMA.FTZ R49, -R208, R7, R49 ;  /* 0x00000007d0317223 */ /* 0x000fe20000010131 */
[----:B------:R-:W-:Y:S01]  /*4bd0*/  IMAD.MOV.U32 R7, RZ, RZ, R6 ;  /* 0x000000ffff077224 */ /* 0x000fe200078e0006 */
[----:B------:R-:W-:Y:S01]  /*4be0*/  ISETP.GE.AND P4, PT, R4, R193, PT ;  /* 0x000000c10400720c */ /* 0x000fe20003f86270 */
[----:B------:R-:W-:Y:S01]  /*4bf0*/  VIADD R6, R5, 0xfffffff8 ;  /* 0xfffffff805067836 */ /* 0x000fe20000000000 */
[----:B------:R-:W-:Y:S02]  /*4c00*/  IABS R5, R5 ;  /* 0x0000000500057213 */ /* 0x000fe40000000000 */
[----:B------:R-:W-:-:S02]  /*4c10*/  I2FP.F32.S32 R7, R7 ;  /* 0x0000000700077245 */ /* 0x000fc40000201400 */
[----:B------:R-:W-:Y:S01]  /*4c20*/  IABS R6, R6 ;  /* 0x0000000600067213 */ /* 0x000fe20000000000 */
[----:B------:R-:W-:Y:S01]  /*4c30*/  IMAD.MOV.U32 R59, RZ, RZ, R5 ;  /* 0x000000ffff3b7224 */ /* 0x000fe200078e0005 */
[----:B------:R-:W-:Y:S01]  /*4c40*/  ISETP.GE.AND P0, PT, R4, R192, PT ;  /* 0x000000c00400720c */ /* 0x000fe20003f06270 */
[----:B------:R-:W-:Y:S01]  /*4c50*/  VIADD R4, R116, 0x8 ;  /* 0x0000000874047836 */ /* 0x000fe20000000000 */
[----:B------:R-:W-:Y:S01]  /*4c60*/  FSEL R49, R49, -INF , P2 ;  /* 0xff80000031317808 */ /* 0x000fe20001000000 */
[----:B------:R-:W-:Y:S01]  /*4c70*/  FFMA.FTZ R51, -R208, R7, R51 ;  /* 0x00000007d0337223 */ /* 0x000fe20000010133 */
[----:B------:R-:W-:Y:S01]  /*4c80*/  I2FP.F32.S32 R59, R59 ;  /* 0x0000003b003b7245 */ /* 0x000fe20000201400 */
[----:B------:R-:W-:Y:S01]  /*4c90*/  VIADD R5, R116, 0x9 ;  /* 0x0000000974057836 */ /* 0x000fe20000000000 */
[----:B------:R-:W-:Y:S02]  /*4ca0*/  I2FP.F32.S32 R7, R6 ;  /* 0x0000000600077245 */ /* 0x000fe40000201400 */
[----:B------:R-:W-:Y:S01]  /*4cb0*/  FSEL R49, R49, -INF , !P1 ;  /* 0xff80000031317808 */ /* 0x000fe20004800000 */
[----:B------:R-:W-:Y:S01]  /*4cc0*/  FFMA.FTZ R46, -R208, R59, R46 ;  /* 0x0000003bd02e7223 */ /* 0x000fe2000001012e */
[----:B------:R-:W-:-:S02]  /*4cd0*/  IADD3 R8, PT, PT, R234, -0x9, -R57 ;  /* 0xfffffff7ea087810 */ /* 0x000fc40007ffe839 */
[----:B------:R-:W-:Y:S02]  /*4ce0*/  ISETP.GE.AND P1, PT, R4, R193, PT ;  /* 0x000000c10400720c */ /* 0x000fe40003f26270 */
[----:B------:R-:W-:Y:S02]  /*4cf0*/  IADD3 R6, PT, PT, R0, -0x9, -R57 ;  /* 0xfffffff700067810 */ /* 0x000fe40007ffe839 */
[----:B------:R-:W-:Y:S02]  /*4d00*/  FSEL R51, R51, -INF , P4 ;  /* 0xff80000033337808 */ /* 0x000fe40002000000 */
[C---:B------:R-:W-:Y:S02]  /*4d10*/  ISETP.GE.AND P5, PT, R4.reuse, R195, PT ;  /* 0x000000c30400720c */ /* 0x040fe40003fa6270 */
[C---:B------:R-:W-:Y:S02]  /*4d20*/  ISETP.GE.AND P2, PT, R4.reuse, R194, PT ;  /* 0x000000c20400720c */ /* 0x040fe40003f46270 */
[----:B------:R-:W-:Y:S01]  /*4d30*/  ISETP.GE.AND P4, PT, R4, R192, PT ;  /* 0x000000c00400720c */ /* 0x000fe20003f86270 */
[----:B------:R-:W-:Y:S01]  /*4d40*/  FFMA.FTZ R4, -R208, R7, R44 ;  /* 0x00000007d0047223 */ /* 0x000fe2000001012c */
[----:B------:R-:W-:-:S02]  /*4d50*/  IABS R8, R8 ;  /* 0x0000000800087213 */ /* 0x000fc40000000000 */
[----:B------:R-:W-:Y:S02]  /*4d60*/  IABS R6, R6 ;  /* 0x0000000600067213 */ /* 0x000fe40000000000 */
[----:B------:R-:W-:Y:S02]  /*4d70*/  FSEL R71, R46, -INF , P1 ;  /* 0xff8000002e477808 */ /* 0x000fe40000800000 */
[----:B------:R-:W-:Y:S02]  /*4d80*/  I2FP.F32.S32 R8, R8 ;  /* 0x0000000800087245 */ /* 0x000fe40000201400 */
[----:B------:R-:W-:Y:S02]  /*4d90*/  FSEL R51, R51, -INF , !P0 ;  /* 0xff80000033337808 */ /* 0x000fe40004000000 */
[----:B------:R-:W-:Y:S01]  /*4da0*/  FSEL R4, R4, -INF , P5 ;  /* 0xff80000004047808 */ /* 0x000fe20002800000 */
[----:B------:R-:W-:Y:S01]  /*4db0*/  FFMA.FTZ R8, -R208, R8, R45 ;  /* 0x00000008d0087223 */ /* 0x000fe2000001012d */
[----:B------:R-:W-:-:S02]  /*4dc0*/  I2FP.F32.S32 R6, R6 ;  /* 0x0000000600067245 */ /* 0x000fc40000201400 */
[----:B------:R-:W-:Y:S02]  /*4dd0*/  FSEL R71, R71, -INF , !P4 ;  /* 0xff80000047477808 */ /* 0x000fe40006000000 */
[C---:B------:R-:W-:Y:S01]  /*4de0*/  ISETP.GE.AND P0, PT, R5.reuse, R195, PT ;  /* 0x000000c30500720c */ /* 0x040fe20003f06270 */
[----:B------:R-:W-:Y:S01]  /*4df0*/  FFMA.FTZ R45, -R208, R6, R47 ;  /* 0x00000006d02d7223 */ /* 0x000fe2000001012f */
[C---:B------:R-:W-:Y:S01]  /*4e00*/  ISETP.GE.AND P5, PT, R5.reuse, R194, PT ;  /* 0x000000c20500720c */ /* 0x040fe20003fa6270 */
[----:B------:R-:W-:Y:S01]  /*4e10*/  VIADD R6, R116, 0x10 ;  /* 0x0000001074067836 */ /* 0x000fe20000000000 */
[C---:B------:R-:W-:Y:S02]  /*4e20*/  ISETP.GE.AND P1, PT, R5.reuse, R193, PT ;  /* 0x000000c10500720c */ /* 0x040fe40003f26270 */
[----:B------:R-:W-:Y:S02]  /*4e30*/  ISETP.GE.AND P4, PT, R5, R192, PT ;  /* 0x000000c00500720c */ /* 0x000fe40003f86270 */
[----:B------:R-:W-:-:S02]  /*4e40*/  IADD3 R5, PT, PT, R234, -0x10, -R57 ;  /* 0xfffffff0ea057810 */ /* 0x000fc40007ffe839 */
[----:B------:R-:W-:Y:S02]  /*4e50*/  IADD3 R7, PT, PT, R0, -0x10, -R57 ;  /* 0xfffffff000077810 */ /* 0x000fe40007ffe839 */
[----:B------:R-:W-:Y:S02]  /*4e60*/  IABS R5, R5 ;  /* 0x0000000500057213 */ /* 0x000fe40000000000 */
[----:B------:R-:W-:Y:S02]  /*4e70*/  IABS R7, R7 ;  /* 0x0000000700077213 */ /* 0x000fe40000000000 */
[----:B------:R-:W-:Y:S01]  /*4e80*/  FSEL R47, R8, -INF , P0 ;  /* 0xff800000082f7808 */ /* 0x000fe20000000000 */
[----:B------:R-:W-:Y:S01]  /*4e90*/  VIADD R8, R116, 0x19 ;  /* 0x0000001974087836 */ /* 0x000fe20000000000 */
[----:B------:R-:W-:Y:S02]  /*4ea0*/  FSEL R45, R45, -INF , P1 ;  /* 0xff8000002d2d7808 */ /* 0x000fe40000800000 */
[----:B------:R-:W-:-:S02]  /*4eb0*/  I2FP.F32.S32 R5, R5 ;  /* 0x0000000500057245 */ /* 0x000fc40000201400 */
[----:B------:R-:W-:Y:S02]  /*4ec0*/  I2FP.F32.S32 R7, R7 ;  /* 0x0000000700077245 */ /* 0x000fe40000201400 */
[----:B------:R-:W-:Y:S01]  /*4ed0*/  FSEL R47, R47, -INF , !P5 ;  /* 0xff8000002f2f7808 */ /* 0x000fe20006800000 */
[C---:B------:R-:W-:Y:S01]  /*4ee0*/  FFMA.FTZ R40, -R208.reuse, R5, R40 ;  /* 0x00000005d0287223 */ /* 0x040fe20000010128 */
[----:B------:R-:W-:Y:S01]  /*4ef0*/  FSEL R45, R45, -INF , !P4 ;  /* 0xff8000002d2d7808 */ /* 0x000fe20006000000 */
[----:B------:R-:W-:Y:S01]  /*4f00*/  FFMA.FTZ R42, -R208, R7, R42 ;  /* 0x00000007d02a7223 */ /* 0x000fe2000001012a */
[----:B------:R-:W-:Y:S01]  /*4f10*/  ISETP.GE.AND P0, PT, R6, R195, PT ;  /* 0x000000c30600720c */ /* 0x000fe20003f06270 */
[----:B------:R-:W-:Y:S01]  /*4f20*/  VIADD R7, R116, 0x11 ;  /* 0x0000001174077836 */ /* 0x000fe20000000000 */
[C---:B------:R-:W-:Y:S02]  /*4f30*/  ISETP.GE.AND P5, PT, R6.reuse, R194, PT ;  /* 0x000000c20600720c */ /* 0x040fe40003fa6270 */
[----:B------:R-:W-:-:S02]  /*4f40*/  ISETP.GE.AND P1, PT, R6, R193, PT ;  /* 0x000000c10600720c */ /* 0x000fc40003f26270 */
[----:B------:R-:W-:Y:S02]  /*4f50*/  ISETP.GE.AND P4, PT, R6, R192, PT ;  /* 0x000000c00600720c */ /* 0x000fe40003f86270 */
[--C-:B------:R-:W-:Y:S02]  /*4f60*/  IADD3 R5, PT, PT, R234, -0x11, -R57.reuse ;  /* 0xffffffefea057810 */ /* 0x100fe40007ffe839 */
[----:B------:R-:W-:Y:S02]  /*4f70*/  IADD3 R6, PT, PT, R0, -0x11, -R57 ;  /* 0xffffffef00067810 */ /* 0x000fe40007ffe839 */
[----:B------:R-:W-:Y:S02]  /*4f80*/  IABS R5, R5 ;  /* 0x0000000500057213 */ /* 0x000fe40000000000 */
[----:B------:R-:W-:Y:S02]  /*4f90*/  IABS R6, R6 ;  /* 0x0000000600067213 */ /* 0x000fe40000000000 */
[----:B------:R-:W-:-:S02]  /*4fa0*/  FSEL R75, R40, -INF , P0 ;  /* 0xff800000284b7808 */ /* 0x000fc40000000000 */
[----:B------:R-:W-:Y:S02]  /*4fb0*/  FSEL R69, R42, -INF , P1 ;  /* 0xff8000002a457808 */ /* 0x000fe40000800000 */
[----:B------:R-:W-:Y:S02]  /*4fc0*/  I2FP.F32.S32 R5, R5 ;  /* 0x0000000500057245 */ /* 0x000fe40000201400 */
[----:B------:R-:W-:Y:S02]  /*4fd0*/  I2FP.F32.S32 R6, R6 ;  /* 0x0000000600067245 */ /* 0x000fe40000201400 */
[----:B------:R-:W-:Y:S01]  /*4fe0*/  FSEL R75, R75, -INF , !P5 ;  /* 0xff8000004b4b7808 */ /* 0x000fe20006800000 */
[----:B------:R-:W-:Y:S01]  /*4ff0*/  FFMA.FTZ R41, -R208, R5, R41 ;  /* 0x00000005d0297223 */ /* 0x000fe20000010129 */
[----:B------:R-:W-:Y:S02]  /*5000*/  FSEL R69, R69, -INF , !P4 ;  /* 0xff80000045457808 */ /* 0x000fe40006000000 */
[----:B------:R-:W-:-:S02]  /*5010*/  ISETP.GE.AND P0, PT, R7, R195, PT ;  /* 0x000000c30700720c */ /* 0x000fc40003f06270 */
[C---:B------:R-:W-:Y:S02]  /*5020*/  ISETP.GE.AND P5, PT, R7.reuse, R194, PT ;  /* 0x000000c20700720c */ /* 0x040fe40003fa6270 */
[C---:B------:R-:W-:Y:S02]  /*5030*/  ISETP.GE.AND P1, PT, R7.reuse, R193, PT ;  /* 0x000000c10700720c */ /* 0x040fe40003f26270 */
[----:B------:R-:W-:Y:S01]  /*5040*/  ISETP.GE.AND P4, PT, R7, R192, PT ;  /* 0x000000c00700720c */ /* 0x000fe20003f86270 */
[----:B------:R-:W-:Y:S01]  /*5050*/  FFMA.FTZ R7, -R208, R6, R43 ;  /* 0x00000006d0077223 */ /* 0x000fe2000001012b */
[----:B------:R-:W-:Y:S01]  /*5060*/  VIADD R6, R116, 0x18 ;  /* 0x0000001874067836 */ /* 0x000fe20000000000 */
[----:B------:R-:W-:Y:S02]  /*5070*/  FSEL R73, R41, -INF , P0 ;  /* 0xff80000029497808 */ /* 0x000fe40000000000 */
[----:B------:R-:W-:Y:S02]  /*5080*/  IADD3 R11, PT, PT, R234, -0x18, -R57 ;  /* 0xffffffe8ea0b7810 */ /* 0x000fe40007ffe839 */
[----:B------:R-:W-:-:S02]  /*5090*/  FSEL R7, R7, -INF , P1 ;  /* 0xff80000007077808 */ /* 0x000fc40000800000 */
[----:B------:R-:W-:Y:S02]  /*50a0*/  IADD3 R5, PT, PT, R0, -0x18, -R57 ;  /* 0xffffffe800057810 */ /* 0x000fe40007ffe839 */
[----:B------:R-:W-:Y:S02]  /*50b0*/  FSEL R73, R73, -INF , !P5 ;  /* 0xff80000049497808 */ /* 0x000fe40006800000 */
[----:B------:R-:W-:Y:S02]  /*50c0*/  FSEL R7, R7, -INF , !P4 ;  /* 0xff80000007077808 */ /* 0x000fe40006000000 */
[----:B------:R-:W-:Y:S02]  /*50d0*/  IABS R11, R11 ;  /* 0x0000000b000b7213 */ /* 0x000fe40000000000 */
[----:B------:R-:W-:Y:S02]  /*50e0*/  ISETP.GE.AND P0, PT, R6, R195, PT ;  /* 0x000000c30600720c */ /* 0x000fe40003f06270 */
[----:B------:R-:W-:-:S02]  /*50f0*/  IABS R5, R5 ;  /* 0x0000000500057213 */ /* 0x000fc40000000000 */
[C---:B------:R-:W-:Y:S02]  /*5100*/  ISETP.GE.AND P5, PT, R6.reuse, R194, PT ;  /* 0x000000c20600720c */ /* 0x040fe40003fa6270 */
[C---:B------:R-:W-:Y:S02]  /*5110*/  ISETP.GE.AND P1, PT, R6.reuse, R193, PT ;  /* 0x000000c10600720c */ /* 0x040fe40003f26270 */
[----:B------:R-:W-:Y:S02]  /*5120*/  ISETP.GE.AND P4, PT, R6, R192, PT ;  /* 0x000000c00600720c */ /* 0x000fe40003f86270 */
[--C-:B------:R-:W-:Y:S02]  /*5130*/  IADD3 R9, PT, PT, R234, -0x19, -R57.reuse ;  /* 0xffffffe7ea097810 */ /* 0x100fe40007ffe839 */
[----:B------:R-:W-:Y:S02]  /*5140*/  IADD3 R6, PT, PT, R0, -0x19, -R57 ;  /* 0xffffffe700067810 */ /* 0x000fe40007ffe839 */
[----:B------:R-:W-:-:S02]  /*5150*/  I2FP.F32.S32 R11, R11 ;  /* 0x0000000b000b7245 */ /* 0x000fc40000201400 */
[----:B------:R-:W-:Y:S02]  /*5160*/  I2FP.F32.S32 R5, R5 ;  /* 0x0000000500057245 */ /* 0x000fe40000201400 */
[----:B------:R-:W-:Y:S01]  /*5170*/  IABS R9, R9 ;  /* 0x0000000900097213 */ /* 0x000fe20000000000 */
[C---:B------:R-:W-:Y:S01]  /*5180*/  FFMA.FTZ R11, -R208.reuse, R11, R36 ;  /* 0x0000000bd00b7223 */ /* 0x040fe20000010124 */
[----:B------:R-:W-:Y:S01]  /*5190*/  IABS R6, R6 ;  /* 0x0000000600067213 */ /* 0x000fe20000000000 */
[C---:B------:R-:W-:Y:S01]  /*51a0*/  FFMA.FTZ R5, -R208.reuse, R5, R38 ;  /* 0x00000005d0057223 */ /* 0x040fe20000010126 */
[----:B------:R-:W-:Y:S02]  /*51b0*/  I2FP.F32.S32 R9, R9 ;  /* 0x0000000900097245 */ /* 0x000fe40000201400 */
[----:B------:R-:W-:Y:S02]  /*51c0*/  I2FP.F32.S32 R6, R6 ;  /* 0x0000000600067245 */ /* 0x000fe40000201400 */
[----:B------:R-:W-:Y:S01]  /*51d0*/  FSEL R11, R11, -INF , P0 ;  /* 0xff8000000b0b7808 */ /* 0x000fe20000000000 */
[C---:B------:R-:W-:Y:S01]  /*51e0*/  FFMA.FTZ R9, -R208.reuse, R9, R37 ;  /* 0x00000009d0097223 */ /* 0x040fe20000010125 */
[----:B------:R-:W-:Y:S01]  /*51f0*/  FSEL R5, R5, -INF , P1 ;  /* 0xff80000005057808 */ /* 0x000fe20000800000 */
[----:B------:R-:W-:Y:S01]  /*5200*/  FFMA.FTZ R37, -R208, R6, R39 ;  /* 0x00000006d0257223 */ /* 0x000fe20000010127 */
[----:B------:R-:W-:Y:S01]  /*5210*/  ISETP.GE.AND P0, PT, R8, R195, PT ;  /* 0x000000c30800720c */ /* 0x000fe20003f06270 */
[----:B------:R-:W-:Y:S01]  /*5220*/  VIADD R6, R116, 0x20 ;  /* 0x0000002074067836 */ /* 0x000fe20000000000 */
[----:B------:R-:W-:-:S02]  /*5230*/  ISETP.GE.AND P1, PT, R8, R193, PT ;  /* 0x000000c10800720c */ /* 0x000fc40003f26270 */
[----:B------:R-:W-:Y:S02]  /*5240*/  FSEL R11, R11, -INF , !P5 ;  /* 0xff8000000b0b7808 */ /* 0x000fe40006800000 */
[----:B------:R-:W-:Y:S02]  /*5250*/  FSEL R5, R5, -INF , !P4 ;  /* 0xff80000005057808 */ /* 0x000fe40006000000 */
[C---:B------:R-:W-:Y:S02]  /*5260*/  ISETP.GE.AND P5, PT, R8.reuse, R194, PT ;  /* 0x000000c20800720c */ /* 0x040fe40003fa6270 */
[----:B------:R-:W-:Y:S02]  /*5270*/  ISETP.GE.AND P4, PT, R8, R192, PT ;  /* 0x000000c00800720c */ /* 0x000fe40003f86270 */
[----:B------:R-:W-:Y:S02]  /*5280*/  FSEL R9, R9, -INF , P0 ;  /* 0xff80000009097808 */ /* 0x000fe40000000000 */
[----:B------:R-:W-:-:S02]  /*5290*/  FSEL R37, R37, -INF , P1 ;  /* 0xff80000025257808 */ /* 0x000fc40000800000 */
[--C-:B------:R-:W-:Y:S02]  /*52a0*/  IADD3 R41, PT, PT, R234, -0x20, -R57.reuse ;  /* 0xffffffe0ea297810 */ /* 0x100fe40007ffe839 */
[----:B------:R-:W-:Y:S02]  /*52b0*/  IADD3 R39, PT, PT, R0, -0x20, -R57 ;  /* 0xffffffe000277810 */ /* 0x000fe40007ffe839 */
[----:B------:R-:W-:Y:S02]  /*52c0*/  FSEL R9, R9, -INF , !P5 ;  /* 0xff80000009097808 */ /* 0x000fe40006800000 */
[----:B------:R-:W-:Y:S02]  /*52d0*/  FSEL R37, R37, -INF , !P4 ;  /* 0xff80000025257808 */ /* 0x000fe40006000000 */
[----:B------:R-:W-:Y:S02]  /*52e0*/  IABS R41, R41 ;  /* 0x0000002900297213 */ /* 0x000fe40000000000 */
[----:B------:R-:W-:-:S02]  /*52f0*/  ISETP.GE.AND P0, PT, R6, R195, PT ;  /* 0x000000c30600720c */ /* 0x000fc40003f06270 */
[----:B------:R-:W-:Y:S02]  /*5300*/  IABS R39, R39 ;  /* 0x0000002700277213 */ /* 0x000fe40000000000 */
[C---:B------:R-:W-:Y:S02]  /*5310*/  ISETP.GE.AND P5, PT, R6.reuse, R194, PT ;  /* 0x000000c20600720c */ /* 0x040fe40003fa6270 */
[C---:B------:R-:W-:Y:S02]  /*5320*/  ISETP.GE.AND P1, PT, R6.reuse, R193, PT ;  /* 0x000000c10600720c */ /* 0x040fe40003f26270 */
[----:B------:R-:W-:Y:S02]  /*5330*/  ISETP.GE.AND P4, PT, R6, R192, PT ;  /* 0x000000c00600720c */ /* 0x000fe40003f86270 */
[--C-:B------:R-:W-:Y:S02]  /*5340*/  IADD3 R8, PT, PT, R234, -0x21, -R57.reuse ;  /* 0xffffffdfea087810 */ /* 0x100fe40007ffe839 */
[----:B------:R-:W-:-:S02]  /*5350*/  IADD3 R6, PT, PT, R0, -0x21, -R57 ;  /* 0xffffffdf00067810 */ /* 0x000fc40007ffe839 */
[----:B------:R-:W-:Y:S02]  /*5360*/  I2FP.F32.S32 R41, R41 ;  /* 0x0000002900297245 */ /* 0x000fe40000201400 */
[----:B------:R-:W-:Y:S02]  /*5370*/  I2FP.F32.S32 R39, R39 ;  /* 0x0000002700277245 */ /* 0x000fe40000201400 */
[----:B------:R-:W-:Y:S01]  /*5380*/  IABS R8, R8 ;  /* 0x0000000800087213 */ /* 0x000fe20000000000 */
[C---:B------:R-:W-:Y:S01]  /*5390*/  FFMA.FTZ R32, -R208.reuse, R41, R32 ;  /* 0x00000029d0207223 */ /* 0x040fe20000010120 */
[----:B------:R-:W-:Y:S01]  /*53a0*/  IABS R6, R6 ;  /* 0x0000000600067213 */ /* 0x000fe20000000000 */
[----:B------:R-:W-:Y:S01]  /*53b0*/  FFMA.FTZ R34, -R208, R39, R34 ;  /* 0x00000027d0227223 */ /* 0x000fe20000010122 */
[----:B------:R-:W-:Y:S02]  /*53c0*/  I2FP.F32.S32 R8, R8 ;  /* 0x0000000800087245 */ /* 0x000fe40000201400 */
[----:B------:R-:W-:-:S02]  /*53d0*/  I2FP.F32.S32 R6, R6 ;  /* 0x0000000600067245 */ /* 0x000fc40000201400 */
[----:B------:R-:W-:Y:S01]  /*53e0*/  FSEL R229, R32, -INF , P0 ;  /* 0xff80000020e57808 */ /* 0x000fe20000000000 */
[----:B------:R-:W-:Y:S01]  /*53f0*/  FFMA.FTZ R8, -R208, R8, R33 ;  /* 0x00000008d0087223 */ /* 0x000fe20000010121 */
[----:B------:R-:W-:Y:S01]  /*5400*/  FSEL R235, R34, -INF , P1 ;  /* 0xff80000022eb7808 */ /* 0x000fe20000800000 */
[----:B------:R-:W-:Y:S01]  /*5410*/  FFMA.FTZ R33, -R208, R6, R35 ;  /* 0x00000006d0217223 */ /* 0x000fe20000010123 */
[----:B------:R-:W-:Y:S01]  /*5420*/  ISETP.GE.AND P0, PT, R10, R195, PT ;  /* 0x000000c30a00720c */ /* 0x000fe20003f06270 */
[----:B------:R-:W-:Y:S01]  /*5430*/  VIADD R6, R116, 0x28 ;  /* 0x0000002874067836 */ /* 0x000fe20000000000 */
[----:B------:R-:W-:Y:S02]  /*5440*/  ISETP.GE.AND P1, PT, R10, R193, PT ;  /* 0x000000c10a00720c */ /* 0x000fe40003f26270 */
[----:B------:R-:W-:Y:S02]  /*5450*/  FSEL R229, R229, -INF , !P5 ;  /* 0xff800000e5e57808 */ /* 0x000fe40006800000 */
[----:B------:R-:W-:-:S02]  /*5460*/  FSEL R235, R235, -INF , !P4 ;  /* 0xff800000ebeb7808 */ /* 0x000fc40006000000 */
[C---:B------:R-:W-:Y:S02]  /*5470*/  ISETP.GE.AND P5, PT, R10.reuse, R194, PT ;  /* 0x000000c20a00720c */ /* 0x040fe40003fa6270 */
[----:B------:R-:W-:Y:S01]  /*5480*/  ISETP.GE.AND P4, PT, R10, R192, PT ;  /* 0x000000c00a00720c */ /* 0x000fe20003f86270 */
[----:B------:R-:W-:Y:S01]  /*5490*/  VIADD R10, R116, 0x29 ;  /* 0x00000029740a7836 */ /* 0x000fe20000000000 */
[----:B------:R-:W-:Y:S02]  /*54a0*/  FSEL R35, R8, -INF , P0 ;  /* 0xff80000008237808 */ /* 0x000fe40000000000 */
[----:B------:R-:W-:Y:S02]  /*54b0*/  FSEL R33, R33, -INF , P1 ;  /* 0xff80000021217808 */ /* 0x000fe40000800000 */
[--C-:B------:R-:W-:Y:S02]  /*54c0*/  IADD3 R41, PT, PT, R234, -0x28, -R57.reuse ;  /* 0xffffffd8ea297810 */ /* 0x100fe40007ffe839 */
[----:B------:R-:W-:-:S02]  /*54d0*/  IADD3 R39, PT, PT, R0, -0x28, -R57 ;  /* 0xffffffd800277810 */ /* 0x000fc40007ffe839 */
[----:B------:R-:W-:Y:S02]  /*54e0*/  FSEL R35, R35, -INF , !P5 ;  /* 0xff80000023237808 */ /* 0x000fe40006800000 */
[----:B------:R-:W-:Y:S02]  /*54f0*/  FSEL R33, R33, -INF , !P4 ;  /* 0xff80000021217808 */ /* 0x000fe40006000000 */
[----:B------:R-:W-:Y:S02]  /*5500*/  IABS R41, R41 ;  /* 0x0000002900297213 */ /* 0x000fe40000000000 */
[C---:B------:R-:W-:Y:S02]  /*5510*/  ISETP.GE.AND P0, PT, R6.reuse, R195, PT ;  /* 0x000000c30600720c */ /* 0x040fe40003f06270 */
[----:B------:R-:W-:Y:S02]  /*5520*/  IABS R39, R39 ;  /* 0x0000002700277213 */ /* 0x000fe40000000000 */
[----:B------:R-:W-:-:S02]  /*5530*/  ISETP.GE.AND P5, PT, R6, R194, PT ;  /* 0x000000c20600720c */ /* 0x000fc40003fa6270 */
[C---:B------:R-:W-:Y:S02]  /*5540*/  ISETP.GE.AND P1, PT, R6.reuse, R193, PT ;  /* 0x000000c10600720c */ /* 0x040fe40003f26270 */
[----:B------:R-:W-:Y:S02]  /*5550*/  ISETP.GE.AND P4, PT, R6, R192, PT ;  /* 0x000000c00600720c */ /* 0x000fe40003f86270 */
[--C-:B------:R-:W-:Y:S02]  /*5560*/  IADD3 R8, PT, PT, R234, -0x29, -R57.reuse ;  /* 0xffffffd7ea087810 */ /* 0x100fe40007ffe839 */
[----:B------:R-:W-:Y:S02]  /*5570*/  IADD3 R6, PT, PT, R0, -0x29, -R57 ;  /* 0xffffffd700067810 */ /* 0x000fe40007ffe839 */
[----:B------:R-:W-:Y:S02]  /*5580*/  I2FP.F32.S32 R41, R41 ;  /* 0x0000002900297245 */ /* 0x000fe40000201400 */
[----:B------:R-:W-:-:S02]  /*5590*/  I2FP.F32.S32 R39, R39 ;  /* 0x0000002700277245 */ /* 0x000fc40000201400 */
[----:B------:R-:W-:Y:S01]  /*55a0*/  IABS R8, R8 ;  /* 0x0000000800087213 */ /* 0x000fe20000000000 */
[C---:B------:R-:W-:Y:S01]  /*55b0*/  FFMA.FTZ R28, -R208.reuse, R41, R28 ;  /* 0x00000029d01c7223 */ /* 0x040fe2000001011c */
[----:B------:R-:W-:Y:S01]  /*55c0*/  IABS R6, R6 ;  /* 0x0000000600067213 */ /* 0x000fe20000000000 */
[----:B------:R-:W-:Y:S01]  /*55d0*/  FFMA.FTZ R30, -R208, R39, R30 ;  /* 0x00000027d01e7223 */ /* 0x000fe2000001011e */
[----:B------:R-:W-:Y:S02]  /*55e0*/  I2FP.F32.S32 R8, R8 ;  /* 0x0000000800087245 */ /* 0x000fe40000201400 */
[----:B------:R-:W-:Y:S02]  /*55f0*/  I2FP.F32.S32 R6, R6 ;  /* 0x0000000600067245 */ /* 0x000fe40000201400 */
[----:B------:R-:W-:Y:S01]  /*5600*/  FSEL R227, R28, -INF , P0 ;  /* 0xff8000001ce37808 */ /* 0x000fe20000000000 */
[----:B------:R-:W-:Y:S01]  /*5610*/  FFMA.FTZ R8, -R208, R8, R29 ;  /* 0x00000008d0087223 */ /* 0x000fe2000001011d */
        /* <DEDUP_REMOVED lines=8> */
[----:B------:R-:W-:Y:S01]  /*56a0*/  ISETP.GE.AND P4, PT, R10, R192, PT ;  /* 0x000000c00a00720c */ /* 0x000fe20003f86270 */
[----:B------:R-:W-:Y:S01]  /*56b0*/  VIADD R10, R116, 0x49 ;  /* 0x00000049740a7836 */ /* 0x000fe20000000000 */
[----:B------:R-:W-:Y:S01]  /*56c0*/  FSEL R31, R8, -INF , P0 ;  /* 0xff800000081f7808 */ /* 0x000fe20000000000 */
[----:B------:R-:W-:Y:S01]  /*56d0*/  VIADD R8, R116, 0x31 ;  /* 0x0000003174087836 */ /* 0x000fe20000000000 */
        /* <DEDUP_REMOVED lines=31> */
[----:B------:R-:W-:Y:S02]  /*58d0*/  ISETP.GE.AND P4, PT, R8, R192, PT ;  /* 0x000000c00800720c */ /* 0x000fe40003f86270 */
[----:B------:R-:W-:Y:S02]  /*58e0*/  FSEL R207, R207, -INF , P0 ;  /* 0xff800000cfcf7808 */ /* 0x000fe40000000000 */
[----:B------:R-:W-:Y:S02]  /*58f0*/  FSEL R125, R125, -INF , P1 ;  /* 0xff8000007d7d7808 */ /* 0x000fe40000800000 */
[--C-:B------:R-:W-:Y:S02]  /*5900*/  IADD3 R8, PT, PT, R234, -0x38, -R57.reuse ;  /* 0xffffffc8ea087810 */ /* 0x100fe40007ffe839 */
[----:B------:R-:W-:-:S02]  /*5910*/  IADD3 R25, PT, PT, R0, -0x38, -R57 ;  /* 0xffffffc800197810 */ /* 0x000fc40007ffe839 */
[----:B------:R-:W-:Y:S02]  /*5920*/  FSEL R207, R207, -INF , !P5 ;  /* 0xff800000cfcf7808 */ /* 0x000fe40006800000 */
[----:B------:R-:W-:Y:S02]  /*5930*/  FSEL R125, R125, -INF , !P4 ;  /* 0xff8000007d7d7808 */ /* 0x000fe40006000000 */
[----:B------:R-:W-:Y:S01]  /*5940*/  IABS R27, R8 ;  /* 0x00000008001b7213 */ /* 0x000fe20000000000 */
[----:B------:R-:W-:Y:S01]  /*5950*/  VIADD R8, R116, 0x39 ;  /* 0x0000003974087836 */ /* 0x000fe20000000000 */
        /* <DEDUP_REMOVED lines=28> */
[----:B------:R-:W-:Y:S02]  /*5b20*/  FSEL R149, R149, -INF , !P5 ;  /* 0xff80000095957808 */ /* 0x000fe40006800000 */
[----:B------:R-:W-:Y:S02]  /*5b30*/  FSEL R127, R127, -INF , !P4 ;  /* 0xff8000007f7f7808 */ /* 0x000fe40006000000 */
[C---:B------:R-:W-:Y:S02]  /*5b40*/  ISETP.GE.AND P0, PT, R6.reuse, R195, PT ;  /* 0x000000c30600720c */ /* 0x040fe40003f06270 */
[C---:B------:R-:W-:Y:S02]  /*5b50*/  ISETP.GE.AND P5, PT, R6.reuse, R194, PT ;  /* 0x000000c20600720c */ /* 0x040fe40003fa6270 */
[C---:B------:R-:W-:Y:S02]  /*5b60*/  ISETP.GE.AND P1, PT, R6.reuse, R193, PT ;  /* 0x000000c10600720c */ /* 0x040fe40003f26270 */
[----:B------:R-:W-:-:S02]  /*5b70*/  ISETP.GE.AND P4, PT, R6, R192, PT ;  /* 0x000000c00600720c */ /* 0x000fc40003f86270 */
[--C-:B------:R-:W-:Y:S02]  /*5b80*/  IADD3 R8, PT, PT, R234, -0x40, -R57.reuse ;  /* 0xffffffc0ea087810 */ /* 0x100fe40007ffe839 */
[C-C-:B------:R-:W-:Y:S02]  /*5b90*/  IADD3 R21, PT, PT, R0.reuse, -0x40, -R57.reuse ;  /* 0xffffffc000157810 */ /* 0x140fe40007ffe839 */
[----:B------:R-:W-:Y:S02]  /*5ba0*/  IADD3 R6, PT, PT, R0, -0x41, -R57 ;  /* 0xffffffbf00067810 */ /* 0x000fe40007ffe839 */
[----:B------:R-:W-:Y:S01]  /*5bb0*/  IABS R23, R8 ;  /* 0x0000000800177213 */ /* 0x000fe20000000000 */
[----:B------:R-:W-:Y:S01]  /*5bc0*/  VIADD R8, R116, 0x41 ;  /* 0x0000004174087836 */ /* 0x000fe20000000000 */
[----:B------:R-:W-:Y:S02]  /*5bd0*/  IABS R21, R21 ;  /* 0x0000001500157213 */ /* 0x000fe40000000000 */
[----:B------:R-:W-:-:S02]  /*5be0*/  IABS R6, R6 ;  /* 0x0000000600067213 */ /* 0x000fc40000000000 */
[----:B------:R-:W-:Y:S02]  /*5bf0*/  IADD3 R169, PT, PT, R234, -0x41, -R57 ;  /* 0xffffffbfeaa97810 */ /* 0x000fe40007ffe839 */
[----:B------:R-:W-:Y:S02]  /*5c00*/  I2FP.F32.S32 R23, R23 ;  /* 0x0000001700177245 */ /* 0x000fe40000201400 */
[----:B------:R-:W-:Y:S02]  /*5c10*/  I2FP.F32.S32 R21, R21 ;  /* 0x0000001500157245 */ /* 0x000fe40000201400 */
[----:B------:R-:W-:Y:S01]  /*5c20*/  I2FP.F32.S32 R6, R6 ;  /* 0x0000000600067245 */ /* 0x000fe20000201400 */
[C---:B------:R-:W-:Y:S01]  /*5c30*/  FFMA.FTZ R16, -R208.reuse, R23, R16 ;  /* 0x00000017d0107223 */ /* 0x040fe20000010110 */
[----:B------:R-:W-:Y:S01]  /*5c40*/  IABS R169, R169 ;  /* 0x000000a900a97213 */ /* 0x000fe20000000000 */
[C---:B------:R-:W-:Y:S02]  /*5c50*/  FFMA.FTZ R18, -R208.reuse, R21, R18 ;  /* 0x00000015d0127223 */ /* 0x040fe40000010112 */
[----:B------:R-:W-:Y:S01]  /*5c60*/  FFMA.FTZ R157, -R208, R6, R19 ;  /* 0x00000006d09d7223 */ /* 0x000fe20000010113 */
[----:B------:R-:W-:Y:S01]  /*5c70*/  I2FP.F32.S32 R169, R169 ;  /* 0x000000a900a97245 */ /* 0x000fe20000201400 */
[----:B------:R-:W-:Y:S01]  /*5c80*/  VIADD R6, R116, 0x48 ;  /* 0x0000004874067836 */ /* 0x000fe20000000000 */
[----:B------:R-:W-:-:S02]  /*5c90*/  IADD3 R19, PT, PT, R234, -0x48, -R57 ;  /* 0xffffffb8ea137810 */ /* 0x000fc40007ffe839 */
[----:B------:R-:W-:Y:S01]  /*5ca0*/  FSEL R179, R16, -INF , P0 ;  /* 0xff80000010b37808 */ /* 0x000fe20000000000 */
[----:B------:R-:W-:Y:S01]  /*5cb0*/  FFMA.FTZ R169, -R208, R169, R17 ;  /* 0x000000a9d0a97223 */ /* 0x000fe20000010111 */
[----:B------:R-:W-:Y:S02]  /*5cc0*/  FSEL R205, R18, -INF , P1 ;  /* 0xff80000012cd7808 */ /* 0x000fe40000800000 */
[----:B------:R-:W-:Y:S02]  /*5cd0*/  IABS R19, R19 ;  /* 0x0000001300137213 */ /* 0x000fe40000000000 */
[C---:B------:R-:W-:Y:S02]  /*5ce0*/  ISETP.GE.AND P0, PT, R8.reuse, R195, PT ;  /* 0x000000c30800720c */ /* 0x040fe40003f06270 */
[----:B------:R-:W-:Y:S02]  /*5cf0*/  ISETP.GE.AND P1, PT, R8, R193, PT ;  /* 0x000000c10800720c */ /* 0x000fe40003f26270 */
[----:B------:R-:W-:-:S02]  /*5d00*/  FSEL R179, R179, -INF , !P5 ;  /* 0xff800000b3b37808 */ /* 0x000fc40006800000 */
[----:B------:R-:W-:Y:S02]  /*5d10*/  FSEL R205, R205, -INF , !P4 ;  /* 0xff800000cdcd7808 */ /* 0x000fe40006000000 */
[----:B------:R-:W-:Y:S02]  /*5d20*/  I2FP.F32.S32 R19, R19 ;  /* 0x0000001300137245 */ /* 0x000fe40000201400 */
[C---:B------:R-:W-:Y:S02]  /*5d30*/  ISETP.GE.AND P5, PT, R8.reuse, R194, PT ;  /* 0x000000c20800720c */ /* 0x040fe40003fa6270 */
[----:B------:R-:W-:Y:S01]  /*5d40*/  ISETP.GE.AND P4, PT, R8, R192, PT ;  /* 0x000000c00800720c */ /* 0x000fe20003f86270 */
[----:B------:R-:W-:Y:S01]  /*5d50*/  FFMA.FTZ R12, -R208, R19, R12 ;  /* 0x00000013d00c7223 */ /* 0x000fe2000001010c */
[----:B------:R-:W-:Y:S02]  /*5d60*/  FSEL R169, R169, -INF , P0 ;  /* 0xff800000a9a97808 */ /* 0x000fe40000000000 */
[----:B------:R-:W-:-:S02]  /*5d70*/  FSEL R157, R157, -INF , P1 ;  /* 0xff8000009d9d7808 */ /* 0x000fc40000800000 */
[----:B------:R-:W-:Y:S02]  /*5d80*/  IADD3 R8, PT, PT, R234, -0x49, -R57 ;  /* 0xffffffb7ea087810 */ /* 0x000fe40007ffe839 */
[----:B------:R-:W-:Y:S02]  /*5d90*/  FSEL R169, R169, -INF , !P5 ;  /* 0xff800000a9a97808 */ /* 0x000fe40006800000 */
[----:B------:R-:W-:Y:S02]  /*5da0*/  FSEL R157, R157, -INF , !P4 ;  /* 0xff8000009d9d7808 */ /* 0x000fe40006000000 */
[C---:B------:R-:W-:Y:S02]  /*5db0*/  ISETP.GE.AND P0, PT, R6.reuse, R195, PT ;  /* 0x000000c30600720c */ /* 0x040fe40003f06270 */
[C---:B------:R-:W-:Y:S02]  /*5dc0*/  ISETP.GE.AND P5, PT, R6.reuse, R194, PT ;  /* 0x000000c20600720c */ /* 0x040fe40003fa6270 */
[----:B------:R-:W-:-:S02]  /*5dd0*/  ISETP.GE.AND P1, PT, R6, R193, PT ;  /* 0x000000c10600720c */ /* 0x000fc40003f26270 */
[----:B------:R-:W-:Y:S02]  /*5de0*/  ISETP.GE.AND P4, PT, R6, R192, PT ;  /* 0x000000c00600720c */ /* 0x000fe40003f86270 */
[C-C-:B------:R-:W-:Y:S02]  /*5df0*/  IADD3 R6, PT, PT, R0.reuse, -0x49, -R57.reuse ;  /* 0xffffffb700067810 */ /* 0x140fe40007ffe839 */
[----:B------:R-:W-:Y:S02]  /*5e00*/  IADD3 R17, PT, PT, R0, -0x48, -R57 ;  /* 0xffffffb800117810 */ /* 0x000fe40007ffe839 */
[----:B------:R-:W-:Y:S02]  /*5e10*/  IABS R8, R8 ;  /* 0x0000000800087213 */ /* 0x000fe40000000000 */
[----:B------:R-:W-:Y:S02]  /*5e20*/  FSEL R12, R12, -INF , P0 ;  /* 0xff8000000c0c7808 */ /* 0x000fe40000000000 */
[----:B------:R-:W-:-:S02]  /*5e30*/  IABS R6, R6 ;  /* 0x0000000600067213 */ /* 0x000fc40000000000 */
[----:B------:R-:W-:Y:S02]  /*5e40*/  IABS R17, R17 ;  /* 0x0000001100117213 */ /* 0x000fe40000000000 */
[----:B------:R-:W-:Y:S02]  /*5e50*/  I2FP.F32.S32 R8, R8 ;  /* 0x0000000800087245 */ /* 0x000fe40000201400 */
[----:B------:R-:W-:Y:S02]  /*5e60*/  FSEL R177, R12, -INF , !P5 ;  /* 0xff8000000cb17808 */ /* 0x000fe40006800000 */
[----:B------:R-:W-:Y:S01]  /*5e70*/  I2FP.F32.S32 R12, R6 ;  /* 0x00000006000c7245 */ /* 0x000fe20000201400 */
[----:B------:R-:W-:Y:S01]  /*5e80*/  FFMA.FTZ R8, -R208, R8, R13 ;  /* 0x00000008d0087223 */ /* 0x000fe2000001010d */
[----:B------:R-:W-:Y:S01]  /*5e90*/  I2FP.F32.S32 R17, R17 ;  /* 0x0000001100117245 */ /* 0x000fe20000201400 */
[----:B------:R-:W-:Y:S01]  /*5ea0*/  VIADD R6, R116, 0x50 ;  /* 0x0000005074067836 */ /* 0x000fe20000000000 */
[----:B------:R-:W-:Y:S01]  /*5eb0*/  IADD3 R13, PT, PT, R0, -0x50, -R57 ;  /* 0xffffffb0000d7810 */ /* 0x000fe20007ffe839 */
[----:B------:R-:W-:Y:S01]  /*5ec0*/  FFMA.FTZ R12, -R208, R12, R15 ;  /* 0x0000000cd00c7223 */ /* 0x000fe2000001010f */
[----:B------:R-:W-:Y:S01]  /*5ed0*/  ISETP.GE.AND P0, PT, R10, R195, PT ;  /* 0x000000c30a00720c */ /* 0x000fe20003f06270 */
[----:B------:R-:W-:Y:S01]  /*5ee0*/  FFMA.FTZ R14, -R208, R17, R14 ;  /* 0x00000011d00e7223 */ /* 0x000fe2000001010e */
[----:B------:R-:W-:-:S02]  /*5ef0*/  IADD3 R15, PT, PT, R234, -0x50, -R57 ;  /* 0xffffffb0ea0f7810 */ /* 0x000fc40007ffe839 */
[----:B------:R-:W-:Y:S02]  /*5f00*/  IABS R13, R13 ;  /* 0x0000000d000d7213 */ /* 0x000fe40000000000 */
[----:B------:R-:W-:Y:S02]  /*5f10*/  ISETP.GE.AND P5, PT, R10, R194, PT ;  /* 0x000000c20a00720c */ /* 0x000fe40003fa6270 */
[----:B------:R-:W-:Y:S02]  /*5f20*/  FSEL R8, R8, -INF , P0 ;  /* 0xff80000008087808 */ /* 0x000fe40000000000 */
[----:B------:R-:W-:Y:S02]  /*5f30*/  IABS R15, R15 ;  /* 0x0000000f000f7213 */ /* 0x000fe40000000000 */
[----:B------:R-:W-:Y:S02]  /*5f40*/  FSEL R14, R14, -INF , P1 ;  /* 0xff8000000e0e7808 */ /* 0x000fe40000800000 */
[----:B------:R-:W-:-:S02]  /*5f50*/  I2FP.F32.S32 R13, R13 ;  /* 0x0000000d000d7245 */ /* 0x000fc40000201400 */
[----:B------:R-:W-:Y:S02]  /*5f60*/  ISETP.GE.AND P1, PT, R10, R193, PT ;  /* 0x000000c10a00720c */ /* 0x000fe40003f26270 */
[----:B------:R-:W-:Y:S02]  /*5f70*/  FSEL R173, R8, -INF , !P5 ;  /* 0xff80000008ad7808 */ /* 0x000fe40006800000 */
[----:B------:R-:W-:Y:S02]  /*5f80*/  I2FP.F32.S32 R15, R15 ;  /* 0x0000000f000f7245 */ /* 0x000fe40000201400 */
[----:B------:R-:W-:Y:S01]  /*5f90*/  IADD3 R8, PT, PT, R0, -0x51, -R57 ;  /* 0xffffffaf00087810 */ /* 0x000fe20007ffe839 */
[----:B------:R-:W-:Y:S01]  /*5fa0*/  FFMA.FTZ R13, -R208, R13, R102 ;  /* 0x0000000dd00d7223 */ /* 0x000fe20000010166 */
[----:B------:R-:W-:Y:S02]  /*5fb0*/  FSEL R161, R14, -INF , !P4 ;  /* 0xff8000000ea17808 */ /* 0x000fe40006000000 */
[----:B------:R-:W-:-:S02]  /*5fc0*/  ISETP.GE.AND P4, PT, R10, R192, PT ;  /* 0x000000c00a00720c */ /* 0x000fc40003f86270 */
[----:B------:R-:W-:Y:S01]  /*5fd0*/  FSEL R185, R12, -INF , P1 ;  /* 0xff8000000cb97808 */ /* 0x000fe20000800000 */
[----:B------:R-:W-:Y:S01]  /*5fe0*/  FFMA.FTZ R15, -R208, R15, R100 ;  /* 0x0000000fd00f7223 */ /* 0x000fe20000010164 */
[C---:B------:R-:W-:Y:S02]  /*5ff0*/  ISETP.GE.AND P1, PT, R6.reuse, R193, PT ;  /* 0x000000c10600720c */ /* 0x040fe40003f26270 */
[----:B------:R-:W-:Y:S02]  /*6000*/  IABS R8, R8 ;  /* 0x0000000800087213 */ /* 0x000fe40000000000 */
[----:B------:R-:W-:Y:S02]  /*6010*/  ISETP.GE.AND P0, PT, R6, R195, PT ;  /* 0x000000c30600720c */ /* 0x000fe40003f06270 */
[----:B------:R-:W-:Y:S02]  /*6020*/  FSEL R185, R185, -INF , !P4 ;  /* 0xff800000b9b97808 */ /* 0x000fe40006000000 */
[----:B------:R-:W-:-:S02]  /*6030*/  IADD3 R10, PT, PT, R234, -0x51, -R57 ;  /* 0xffffffafea0a7810 */ /* 0x000fc40007ffe839 */
[C---:B------:R-:W-:Y:S02]  /*6040*/  ISETP.GE.AND P4, PT, R6.reuse, R192, PT ;  /* 0x000000c00600720c */ /* 0x040fe40003f86270 */
[----:B------:R-:W-:Y:S02]  /*6050*/  FSEL R13, R13, -INF , P1 ;  /* 0xff8000000d0d7808 */ /* 0x000fe40000800000 */
[----:B------:R-:W-:Y:S01]  /*6060*/  ISETP.GE.AND P5, PT, R6, R194, PT ;  /* 0x000000c20600720c */ /* 0x000fe20003fa6270 */
[----:B------:R-:W-:Y:S01]  /*6070*/  VIADD R6, R116, 0x51 ;  /* 0x0000005174067836 */ /* 0x000fe20000000000 */
[----:B------:R-:W-:Y:S02]  /*6080*/  I2FP.F32.S32 R8, R8 ;  /* 0x0000000800087245 */ /* 0x000fe40000201400 */
[----:B------:R-:W-:Y:S02]  /*6090*/  FSEL R15, R15, -INF , P0 ;  /* 0xff8000000f0f7808 */ /* 0x000fe40000000000 */
[----:B------:R-:W-:-:S02]  /*60a0*/  IABS R10, R10 ;  /* 0x0000000a000a7213 */ /* 0x000fc40000000000 */
[----:B------:R-:W-:Y:S01]  /*60b0*/  FSEL R27, R13, -INF , !P4 ;  /* 0xff8000000d1b7808 */ /* 0x000fe20006000000 */
[----:B------:R-:W-:Y:S01]  /*60c0*/  FFMA.FTZ R8, -R208, R8, R103 ;  /* 0x00000008d0087223 */ /* 0x000fe20000010167 */
[--C-:B------:R-:W-:Y:S02]  /*60d0*/  IADD3 R13, PT, PT, R0, -0x58, -R57.reuse ;  /* 0xffffffa8000d7810 */ /* 0x100fe40007ffe839 */
[----:B------:R-:W-:Y:S02]  /*60e0*/  FSEL R167, R15, -INF , !P5 ;  /* 0xff8000000fa77808 */ /* 0x000fe40006800000 */
[----:B------:R-:W-:Y:S02]  /*60f0*/  ISETP.GE.AND P1, PT, R6, R193, PT ;  /* 0x000000c10600720c */ /* 0x000fe40003f26270 */
[----:B------:R-:W-:Y:S02]  /*6100*/  IADD3 R15, PT, PT, R234, -0x58, -R57 ;  /* 0xffffffa8ea0f7810 */ /* 0x000fe40007ffe839 */
[----:B------:R-:W-:-:S02]  /*6110*/  I2FP.F32.S32 R10, R10 ;  /* 0x0000000a000a7245 */ /* 0x000fc40000201400 */
[----:B------:R-:W-:Y:S02]  /*6120*/  IABS R13, R13 ;  /* 0x0000000d000d7213 */ /* 0x000fe40000000000 */
[----:B------:R-:W-:Y:S02]  /*6130*/  FSEL R25, R8, -INF , P1 ;  /* 0xff80000008197808 */ /* 0x000fe40000800000 */
[----:B------:R-:W-:Y:S01]  /*6140*/  IABS R15, R15 ;  /* 0x0000000f000f7213 */ /* 0x000fe20000000000 */
[----:B------:R-:W-:Y:S01]  /*6150*/  FFMA.FTZ R101, -R208, R10, R101 ;  /* 0x0000000ad0657223 */ /* 0x000fe20000010165 */
[----:B------:R-:W-:Y:S01]  /*6160*/  IADD3 R8, PT, PT, R234, -0x59, -R57 ;  /* 0xffffffa7ea087810 */ /* 0x000fe20007ffe839 */
[----:B------:R-:W-:Y:S01]  /*6170*/  VIADD R10, R116, 0x58 ;  /* 0x00000058740a7836 */ /* 0x000fe20000000000 */
[----:B------:R-:W-:Y:S02]  /*6180*/  I2FP.F32.S32 R13, R13 ;  /* 0x0000000d000d7245 */ /* 0x000fe40000201400 */
[----:B------:R-:W-:-:S02]  /*6190*/  I2FP.F32.S32 R15, R15 ;  /* 0x0000000f000f7245 */ /* 0x000fc40000201400 */
[----:B------:R-:W-:Y:S02]  /*61a0*/  ISETP.GE.AND P0, PT, R6, R195, PT ;  /* 0x000000c30600720c */ /* 0x000fe40003f06270 */
[----:B------:R-:W-:Y:S01]  /*61b0*/  IABS R8, R8 ;  /* 0x0000000800087213 */ /* 0x000fe20000000000 */
[----:B------:R-:W-:Y:S01]  /*61c0*/  FFMA.FTZ R13, -R208, R13, R98 ;  /* 0x0000000dd00d7223 */ /* 0x000fe20000010162 */
[----:B------:R-:W-:Y:S01]  /*61d0*/  ISETP.GE.AND P4, PT, R6, R192, PT ;  /* 0x000000c00600720c */ /* 0x000fe20003f86270 */
[----:B------:R-:W-:Y:S01]  /*61e0*/  FFMA.FTZ R15, -R208, R15, R96 ;  /* 0x0000000fd00f7223 */ /* 0x000fe20000010160 */
[----:B------:R-:W-:Y:S01]  /*61f0*/  ISETP.GE.AND P1, PT, R10, R193, PT ;  /* 0x000000c10a00720c */ /* 0x000fe20003f26270 */
[----:B------:R-:W-:Y:S01]  /*6200*/  VIADD R12, R116, 0x59 ;  /* 0x00000059740c7836 */ /* 0x000fe20000000000 */
[----:B------:R-:W-:Y:S02]  /*6210*/  ISETP.GE.AND P5, PT, R6, R194, PT ;  /* 0x000000c20600720c */ /* 0x000fe40003fa6270 */
[----:B------:R-:W-:-:S02]  /*6220*/  FSEL R101, R101, -INF , P0 ;  /* 0xff80000065657808 */ /* 0x000fc40000000000 */
[----:B------:R-:W-:Y:S02]  /*6230*/  I2FP.F32.S32 R8, R8 ;  /* 0x0000000800087245 */ /* 0x000fe40000201400 */
[----:B------:R-:W-:Y:S02]  /*6240*/  ISETP.GE.AND P0, PT, R10, R195, PT ;  /* 0x000000c30a00720c */ /* 0x000fe40003f06270 */
[----:B------:R-:W-:Y:S02]  /*6250*/  FSEL R25, R25, -INF , !P4 ;  /* 0xff80000019197808 */ /* 0x000fe40006000000 */
[----:B------:R-:W-:Y:S02]  /*6260*/  IADD3 R6, PT, PT, R0, -0x59, -R57 ;  /* 0xffffffa700067810 */ /* 0x000fe40007ffe839 */
[----:B------:R-:W-:Y:S02]  /*6270*/  ISETP.GE.AND P4, PT, R10, R192, PT ;  /* 0x000000c00a00720c */ /* 0x000fe40003f86270 */
[----:B------:R-:W-:Y:S01]  /*6280*/  FSEL R13, R13, -INF , P1 ;  /* 0xff8000000d0d7808 */ /* 0x000fe20000800000 */
[----:B------:R-:W-:Y:S01]  /*6290*/  FFMA.FTZ R8, -R208, R8, R97 ;  /* 0x00000008d0087223 */ /* 0x000fe20000010161 */
[----:B------:R-:W-:-:S02]  /*62a0*/  FSEL R163, R101, -INF , !P5 ;  /* 0xff80000065a37808 */ /* 0x000fc40006800000 */
[----:B------:R-:W-:Y:S02]  /*62b0*/  ISETP.GE.AND P5, PT, R10, R194, PT ;  /* 0x000000c20a00720c */ /* 0x000fe40003fa6270 */
[----:B------:R-:W-:Y:S02]  /*62c0*/  FSEL R15, R15, -INF , P0 ;  /* 0xff8000000f0f7808 */ /* 0x000fe40000000000 */
[----:B------:R-:W-:Y:S02]  /*62d0*/  ISETP.GE.AND P0, PT, R12, R195, PT ;  /* 0x000000c30c00720c */ /* 0x000fe40003f06270 */
[----:B------:R-:W-:Y:S02]  /*62e0*/  IABS R6, R6 ;  /* 0x0000000600067213 */ /* 0x000fe40000000000 */
[----:B------:R-:W-:Y:S02]  /*62f0*/  FSEL R175, R13, -INF , !P4 ;  /* 0xff8000000daf7808 */ /* 0x000fe40006000000 */
[----:B------:R-:W-:-:S02]  /*6300*/  IADD3 R13, PT, PT, R0, -0x60, -R57 ;  /* 0xffffffa0000d7810 */ /* 0x000fc40007ffe839 */
[----:B------:R-:W-:Y:S02]  /*6310*/  FSEL R165, R15, -INF , !P5 ;  /* 0xff8000000fa57808 */ /* 0x000fe40006800000 */
[----:B------:R-:W-:Y:S02]  /*6320*/  ISETP.GE.AND P5, PT, R12, R194, PT ;  /* 0x000000c20c00720c */ /* 0x000fe40003fa6270 */
[----:B------:R-:W-:Y:S02]  /*6330*/  FSEL R8, R8, -INF , P0 ;  /* 0xff80000008087808 */ /* 0x000fe40000000000 */
[----:B------:R-:W-:Y:S02]  /*6340*/  IADD3 R15, PT, PT, R234, -0x60, -R57 ;  /* 0xffffffa0ea0f7810 */ /* 0x000fe40007ffe839 */
[----:B------:R-:W-:Y:S02]  /*6350*/  I2FP.F32.S32 R6, R6 ;  /* 0x0000000600067245 */ /* 0x000fe40000201400 */
[----:B------:R-:W-:-:S02]  /*6360*/  IABS R13, R13 ;  /* 0x0000000d000d7213 */ /* 0x000fc40000000000 */
[----:B------:R-:W-:Y:S02]  /*6370*/  FSEL R159, R8, -INF , !P5 ;  /* 0xff800000089f7808 */ /* 0x000fe40006800000 */
[----:B------:R-:W-:Y:S01]  /*6380*/  IABS R15, R15 ;  /* 0x0000000f000f7213 */ /* 0x000fe20000000000 */
[----:B------:R-:W-:Y:S01]  /*6390*/  FFMA.FTZ R6, -R208, R6, R99 ;  /* 0x00000006d0067223 */ /* 0x000fe20000010163 */
[----:B------:R-:W-:Y:S01]  /*63a0*/  IADD3 R8, PT, PT, R234, -0x61, -R57 ;  /* 0xffffff9fea087810 */ /* 0x000fe20007ffe839 */
[----:B------:R-:W-:Y:S01]  /*63b0*/  VIADD R10, R116, 0x60 ;  /* 0x00000060740a7836 */ /* 0x000fe20000000000 */
[----:B------:R-:W-:Y:S02]  /*63c0*/  I2FP.F32.S32 R13, R13 ;  /* 0x0000000d000d7245 */ /* 0x000fe40000201400 */
[----:B------:R-:W-:Y:S02]  /*63d0*/  ISETP.GE.AND P1, PT, R12, R193, PT ;  /* 0x000000c10c00720c */ /* 0x000fe40003f26270 */
[----:B------:R-:W-:-:S02]  /*63e0*/  I2FP.F32.S32 R15, R15 ;  /* 0x0000000f000f7245 */ /* 0x000fc40000201400 */
[----:B------:R-:W-:Y:S01]  /*63f0*/  IABS R8, R8 ;  /* 0x0000000800087213 */ /* 0x000fe20000000000 */
[----:B------:R-:W-:Y:S01]  /*6400*/  FFMA.FTZ R13, -R208, R13, R94 ;  /* 0x0000000dd00d7223 */ /* 0x000fe2000001015e */
[----:B------:R-:W-:Y:S02]  /*6410*/  ISETP.GE.AND P4, PT, R12, R192, PT ;  /* 0x000000c00c00720c */ /* 0x000fe40003f86270 */
[----:B------:R-:W-:Y:S01]  /*6420*/  FSEL R171, R6, -INF , P1 ;  /* 0xff80000006ab7808 */ /* 0x000fe20000800000 */
[----:B------:R-:W-:Y:S01]  /*6430*/  FFMA.FTZ R15, -R208, R15, R92 ;  /* 0x0000000fd00f7223 */ /* 0x000fe2000001015c */
[----:B------:R-:W-:Y:S01]  /*6440*/  ISETP.GE.AND P1, PT, R10, R193, PT ;  /* 0x000000c10a00720c */ /* 0x000fe20003f26270 */
[----:B------:R-:W-:Y:S01]  /*6450*/  VIADD R12, R116, 0x61 ;  /* 0x00000061740c7836 */ /* 0x000fe20000000000 */
[----:B------:R-:W-:Y:S02]  /*6460*/  IADD3 R6, PT, PT, R0, -0x61, -R57 ;  /* 0xffffff9f00067810 */ /* 0x000fe40007ffe839 */
[----:B------:R-:W-:-:S02]  /*6470*/  I2FP.F32.S32 R8, R8 ;  /* 0x0000000800087245 */ /* 0x000fc40000201400 */
[C---:B------:R-:W-:Y:S02]  /*6480*/  ISETP.GE.AND P0, PT, R10.reuse, R195, PT ;  /* 0x000000c30a00720c */ /* 0x040fe40003f06270 */
[----:B------:R-:W-:Y:S02]  /*6490*/  FSEL R171, R171, -INF , !P4 ;  /* 0xff800000abab7808 */ /* 0x000fe40006000000 */
[----:B------:R-:W-:Y:S02]  /*64a0*/  ISETP.GE.AND P4, PT, R10, R192, PT ;  /* 0x000000c00a00720c */ /* 0x000fe40003f86270 */
[----:B------:R-:W-:Y:S01]  /*64b0*/  FSEL R13, R13, -INF , P1 ;  /* 0xff8000000d0d7808 */ /* 0x000fe20000800000 */
[----:B------:R-:W-:Y:S01]  /*64c0*/  FFMA.FTZ R8, -R208, R8, R93 ;  /* 0x00000008d0087223 */ /* 0x000fe2000001015d */
[----:B------:R-:W-:Y:S02]  /*64d0*/  IABS R6, R6 ;  /* 0x0000000600067213 */ /* 0x000fe40000000000 */
[----:B------:R-:W-:-:S02]  /*64e0*/  ISETP.GE.AND P5, PT, R10, R194, PT ;  /* 0x000000c20a00720c */ /* 0x000fc40003fa6270 */
[----:B------:R-:W-:Y:S02]  /*64f0*/  FSEL R15, R15, -INF , P0 ;  /* 0xff8000000f0f7808 */ /* 0x000fe40000000000 */
[----:B------:R-:W-:Y:S02]  /*6500*/  ISETP.GE.AND P0, PT, R12, R195, PT ;  /* 0x000000c30c00720c */ /* 0x000fe40003f06270 */
[----:B------:R-:W-:Y:S02]  /*6510*/  FSEL R155, R13, -INF , !P4 ;  /* 0xff8000000d9b7808 */ /* 0x000fe40006000000 */
[----:B------:R-:W-:Y:S02]  /*6520*/  I2FP.F32.S32 R6, R6 ;  /* 0x0000000600067245 */ /* 0x000fe40000201400 */
[----:B------:R-:W-:Y:S02]  /*6530*/  IADD3 R13, PT, PT, R0, -0x68, -R57 ;  /* 0xffffff98000d7810 */ /* 0x000fe40007ffe839 */
[----:B------:R-:W-:-:S02]  /*6540*/  FSEL R145, R15, -INF , !P5 ;  /* 0xff8000000f917808 */ /* 0x000fc40006800000 */
[----:B------:R-:W-:Y:S02]  /*6550*/  ISETP.GE.AND P5, PT, R12, R194, PT ;  /* 0x000000c20c00720c */ /* 0x000fe40003fa6270 */
[----:B------:R-:W-:Y:S02]  /*6560*/  FSEL R8, R8, -INF , P0 ;  /* 0xff80000008087808 */ /* 0x000fe40000000000 */
[----:B------:R-:W-:Y:S01]  /*6570*/  IADD3 R15, PT, PT, R234, -0x68, -R57 ;  /* 0xffffff98ea0f7810 */ /* 0x000fe20007ffe839 */
[----:B------:R-:W-:Y:S01]  /*6580*/  FFMA.FTZ R6, -R208, R6, R95 ;  /* 0x00000006d0067223 */ /* 0x000fe2000001015f */
[----:B------:R-:W-:Y:S02]  /*6590*/  IABS R13, R13 ;  /* 0x0000000d000d7213 */ /* 0x000fe40000000000 */
[----:B------:R-:W-:Y:S02]  /*65a0*/  ISETP.GE.AND P1, PT, R12, R193, PT ;  /* 0x000000c10c00720c */ /* 0x000fe40003f26270 */
[----:B------:R-:W-:-:S02]  /*65b0*/  FSEL R143, R8, -INF , !P5 ;  /* 0xff800000088f7808 */ /* 0x000fc40006800000 */
[----:B------:R-:W-:Y:S02]  /*65c0*/  IABS R15, R15 ;  /* 0x0000000f000f7213 */ /* 0x000fe40000000000 */
[----:B------:R-:W-:Y:S01]  /*65d0*/  IADD3 R8, PT, PT, R234, -0x69, -R57 ;  /* 0xffffff97ea087810 */ /* 0x000fe20007ffe839 */
[----:B------:R-:W-:Y:S01]  /*65e0*/  VIADD R10, R116, 0x68 ;  /* 0x00000068740a7836 */ /* 0x000fe20000000000 */
[----:B------:R-:W-:Y:S02]  /*65f0*/  I2FP.F32.S32 R13, R13 ;  /* 0x0000000d000d7245 */ /* 0x000fe40000201400 */
[----:B------:R-:W-:Y:S02]  /*6600*/  ISETP.GE.AND P4, PT, R12, R192, PT ;  /* 0x000000c00c00720c */ /* 0x000fe40003f86270 */
[----:B------:R-:W-:Y:S02]  /*6610*/  FSEL R151, R6, -INF , P1 ;  /* 0xff80000006977808 */ /* 0x000fe40000800000 */
[----:B------:R-:W-:-:S02]  /*6620*/  I2FP.F32.S32 R15, R15 ;  /* 0x0000000f000f7245 */ /* 0x000fc40000201400 */
[----:B------:R-:W-:Y:S01]  /*6630*/  IABS R8, R8 ;  /* 0x0000000800087213 */ /* 0x000fe20000000000 */
[----:B------:R-:W-:Y:S01]  /*6640*/  FFMA.FTZ R13, -R208, R13, R90 ;  /* 0x0000000dd00d7223 */ /* 0x000fe2000001015a */
[----:B------:R-:W-:Y:S01]  /*6650*/  IADD3 R6, PT, PT, R0, -0x69, -R57 ;  /* 0xffffff9700067810 */ /* 0x000fe20007ffe839 */
[----:B------:R-:W-:Y:S01]  /*6660*/  FFMA.FTZ R15, -R208, R15, R88 ;  /* 0x0000000fd00f7223 */ /* 0x000fe20000010158 */
[C---:B------:R-:W-:Y:S02]  /*6670*/  ISETP.GE.AND P1, PT, R10.reuse, R193, PT ;  /* 0x000000c10a00720c */ /* 0x040fe40003f26270 */
[----:B------:R-:W-:Y:S02]  /*6680*/  FSEL R151, R151, -INF , !P4 ;  /* 0xff80000097977808 */ /* 0x000fe40006000000 */
[C---:B------:R-:W-:Y:S02]  /*6690*/  ISETP.GE.AND P0, PT, R10.reuse, R195, PT ;  /* 0x000000c30a00720c */ /* 0x040fe40003f06270 */
[----:B------:R-:W-:-:S02]  /*66a0*/  ISETP.GE.AND P5, PT, R10, R194, PT ;  /* 0x000000c20a00720c */ /* 0x000fc40003fa6270 */
[----:B------:R-:W-:Y:S02]  /*66b0*/  I2FP.F32.S32 R8, R8 ;  /* 0x0000000800087245 */ /* 0x000fe40000201400 */
[----:B------:R-:W-:Y:S01]  /*66c0*/  ISETP.GE.AND P4, PT, R10, R192, PT ;  /* 0x000000c00a00720c */ /* 0x000fe20003f86270 */
[----:B------:R-:W-:Y:S01]  /*66d0*/  VIADD R10, R116, 0x69 ;  /* 0x00000069740a7836 */ /* 0x000fe20000000000 */
[----:B------:R-:W-:Y:S02]  /*66e0*/  IABS R6, R6 ;  /* 0x0000000600067213 */ /* 0x000fe40000000000 */
[----:B------:R-:W-:Y:S01]  /*66f0*/  FSEL R13, R13, -INF , P1 ;  /* 0xff8000000d0d7808 */ /* 0x000fe20000800000 */
[----:B------:R-:W-:Y:S01]  /*6700*/  FFMA.FTZ R8, -R208, R8, R89 ;  /* 0x00000008d0087223 */ /* 0x000fe20000010159 */
[----:B------:R-:W-:Y:S02]  /*6710*/  FSEL R15, R15, -INF , P0 ;  /* 0xff8000000f0f7808 */ /* 0x000fe40000000000 */
[----:B------:R-:W-:-:S02]  /*6720*/  I2FP.F32.S32 R6, R6 ;  /* 0x0000000600067245 */ /* 0x000fc40000201400 */
[----:B------:R-:W-:Y:S02]  /*6730*/  ISETP.GE.AND P0, PT, R10, R195, PT ;  /* 0x000000c30a00720c */ /* 0x000fe40003f06270 */
[----:B------:R-:W-:Y:S02]  /*6740*/  FSEL R153, R13, -INF , !P4 ;  /* 0xff8000000d997808 */ /* 0x000fe40006000000 */
[----:B------:R-:W-:Y:S01]  /*6750*/  IADD3 R13, PT, PT, R234, -0x70, -R57 ;  /* 0xffffff90ea0d7810 */ /* 0x000fe20007ffe839 */
[----:B------:R-:W-:Y:S01]  /*6760*/  FFMA.FTZ R91, -R208, R6, R91 ;  /* 0x00000006d05b7223 */ /* 0x000fe2000001015b */
[----:B------:R-:W-:Y:S02]  /*6770*/  FSEL R141, R15, -INF , !P5 ;  /* 0xff8000000f8d7808 */ /* 0x000fe40006800000 */
[----:B------:R-:W-:Y:S01]  /*6780*/  FSEL R8, R8, -INF , P0 ;  /* 0xff80000008087808 */ /* 0x000fe20000000000 */
[----:B------:R-:W-:Y:S01]  /*6790*/  IMAD.IADD R12, R0, 0x1, -R57 ;  /* 0x00000001000c7824 */ /* 0x000fe200078e0a39 */
[----:B------:R-:W-:-:S02]  /*67a0*/  ISETP.GE.AND P5, PT, R10, R194, PT ;  /* 0x000000c20a00720c */ /* 0x000fc40003fa6270 */
[C---:B------:R-:W-:Y:S02]  /*67b0*/  ISETP.GE.AND P1, PT, R10.reuse, R193, PT ;  /* 0x000000c10a00720c */ /* 0x040fe40003f26270 */
[----:B------:R-:W-:Y:S02]  /*67c0*/  ISETP.GE.AND P0, PT, R10, R192, PT ;  /* 0x000000c00a00720c */ /* 0x000fe40003f06270 */
[----:B------:R-:W-:Y:S02]  /*67d0*/  IADD3 R10, PT, PT, R0, -0x70, -R57 ;  /* 0xffffff90000a7810 */ /* 0x000fe40007ffe839 */
[----:B------:R-:W-:Y:S01]  /*67e0*/  IABS R13, R13 ;  /* 0x0000000d000d7213 */ /* 0x000fe20000000000 */
[----:B------:R-:W-:Y:S01]  /*67f0*/  VIADD R6, R116, 0x70 ;  /* 0x0000007074067836 */ /* 0x000fe20000000000 */
[----:B------:R-:W-:Y:S02]  /*6800*/  FSEL R91, R91, -INF , P1 ;  /* 0xff8000005b5b7808 */ /* 0x000fe40000800000 */
[----:B------:R-:W-:-:S02]  /*6810*/  IABS R10, R10 ;  /* 0x0000000a000a7213 */ /* 0x000fc40000000000 */
[----:B------:R-:W-:Y:S02]  /*6820*/  I2FP.F32.S32 R13, R13 ;  /* 0x0000000d000d7245 */ /* 0x000fe40000201400 */
[----:B------:R-:W-:Y:S02]  /*6830*/  IABS R12, R12 ;  /* 0x0000000c000c7213 */ /* 0x000fe40000000000 */
[----:B------:R-:W-:Y:S01]  /*6840*/  FSEL R139, R8, -INF , !P5 ;  /* 0xff800000088b7808 */ /* 0x000fe20006800000 */
[----:B------:R-:W-:Y:S01]  /*6850*/  FFMA.FTZ R13, -R208, R13, R84 ;  /* 0x0000000dd00d7223 */ /* 0x000fe20000010154 */
[----:B------:R-:W-:Y:S02]  /*6860*/  FSEL R147, R91, -INF , !P0 ;  /* 0xff8000005b937808 */ /* 0x000fe40004000000 */
[----:B------:R-:W-:Y:S02]  /*6870*/  I2FP.F32.S32 R17, R10 ;  /* 0x0000000a00117245 */ /* 0x000fe40000201400 */
[----:B------:R-:W-:-:S02]  /*6880*/  ISETP.GE.AND P4, PT, R6, R195, PT ;  /* 0x000000c30600720c */ /* 0x000fc40003f86270 */
[C---:B------:R-:W-:Y:S02]  /*6890*/  ISETP.GE.AND P5, PT, R6.reuse, R194, PT ;  /* 0x000000c20600720c */ /* 0x040fe40003fa6270 */
[C---:B------:R-:W-:Y:S02]  /*68a0*/  ISETP.GE.AND P1, PT, R6.reuse, R193, PT ;  /* 0x000000c10600720c */ /* 0x040fe40003f26270 */
[----:B------:R-:W-:Y:S02]  /*68b0*/  ISETP.GE.AND P0, PT, R6, R192, PT ;  /* 0x000000c00600720c */ /* 0x000fe40003f06270 */
[----:B------:R-:W-:Y:S02]  /*68c0*/  I2FP.F32.S32 R15, R12 ;  /* 0x0000000c000f7245 */ /* 0x000fe40000201400 */
[----:B------:R-:W-:Y:S01]  /*68d0*/  IADD3 R6, PT, PT, R0, -0x78, -R57 ;  /* 0xffffff8800067810 */ /* 0x000fe20007ffe839 */
[C---:B------:R-:W-:Y:S01]  /*68e0*/  FFMA.FTZ R17, -R208.reuse, R17, R86 ;  /* 0x00000011d0117223 */ /* 0x040fe20000010156 */
[----:B------:R-:W-:Y:S01]  /*68f0*/  FSEL R63, R13, -INF , P4 ;  /* 0xff8000000d3f7808 */ /* 0x000fe20002000000 */
[----:B------:R-:W-:Y:S01]  /*6900*/  FFMA.FTZ R15, -R208, R15, R50 ;  /* 0x0000000fd00f7223 */ /* 0x000fe20000010132 */
[----:B------:R-:W-:-:S02]  /*6910*/  IABS R6, R6 ;  /* 0x0000000600067213 */ /* 0x000fc40000000000 */
[C---:B------:R-:W-:Y:S02]  /*6920*/  ISETP.GE.AND P4, PT, R116.reuse, R193, PT ;  /* 0x000000c17400720c */ /* 0x040fe40003f86270 */
[----:B------:R-:W-:Y:S02]  /*6930*/  I2FP.F32.S32 R19, R6 ;  /* 0x0000000600137245 */ /* 0x000fe40000201400 */
[----:B------:R-:W-:Y:S02]  /*6940*/  FSEL R17, R17, -INF , P1 ;  /* 0xff80000011117808 */ /* 0x000fe40000800000 */
[----:B------:R-:W-:Y:S02]  /*6950*/  ISETP.GE.AND P1, PT, R116, R192, PT ;  /* 0x000000c07400720c */ /* 0x000fe40003f26270 */
[----:B------:R-:W-:-:S04]  /*6960*/  FSEL R6, R15, -INF , P4 ;  /* 0xff8000000f067808 */ /* 0x000fc80002000000 */
[----:B------:R-:W-:Y:S02]  /*6970*/  FSEL R6, R6, -INF , !P1 ;  /* 0xff80000006067808 */ /* 0x000fe40004800000 */
[----:B------:R-:W-:Y:S02]  /*6980*/  FSEL R13, R4, -INF , !P2 ;  /* 0xff800000040d7808 */ /* 0x000fe40005000000 */
[----:B------:R-:W-:-:S04]  /*6990*/  FMNMX3.FTZ R4, R6, R51, R71, !PT ;  /* 0x0000003306047276 */ /* 0x000fc80007810047 */
[----:B------:R-:W-:Y:S01]  /*69a0*/  FMNMX3.FTZ R4, R4, R45, R69, !PT ;  /* 0x0000002d04047276 */ /* 0x000fe20007810045 */
[----:B------:R-:W-:-:S03]  /*69b0*/  FFMA.FTZ R48, -R208, R59, R48 ;  /* 0x0000003bd0307223 */ /* 0x000fc60000010130 */
[----:B------:R-:W-:Y:S02]  /*69c0*/  FMNMX3.FTZ R4, R4, R7, R5, !PT ;  /* 0x0000000704047276 */ /* 0x000fe40007810005 */
[----:B------:R-:W-:Y:S02]  /*69d0*/  ISETP.GE.AND P4, PT, R116, R195, PT ;  /* 0x000000c37400720c */ /* 0x000fe40003f86270 */
[----:B------:R-:W-:Y:S02]  /*69e0*/  FMNMX3.FTZ R14, R4, R37, R235, !PT ;  /* 0x00000025040e7276 */ /* 0x000fe400078100eb */
[----:B------:R-:W-:Y:S02]  /*69f0*/  FSEL R4, R48, -INF , P4 ;  /* 0xff80000030047808 */ /* 0x000fe40002000000 */
[----:B------:R-:W-:Y:S02]  /*6a00*/  FMNMX3.FTZ R14, R14, R33, R231, !PT ;  /* 0x000000210e0e7276 */ /* 0x000fe400078100e7 */
[----:B------:R-:W-:-:S02]  /*6a10*/  ISETP.GE.AND P4, PT, R116, R194, PT ;  /* 0x000000c27400720c */ /* 0x000fc40003f86270 */
[----:B------:R-:W-:Y:S02]  /*6a20*/  FMNMX3.FTZ R14, R14, R29, R225, !PT ;  /* 0x0000001d0e0e7276 */ /* 0x000fe400078100e1 */
[----:B------:R-:W-:Y:S02]  /*6a30*/  FSEL R4, R4, -INF , !P4 ;  /* 0xff80000004047808 */ /* 0x000fe40006000000 */
[----:B------:R-:W-:Y:S02]  /*6a40*/  IADD3 R8, PT, PT, R0, -0x71, -R57 ;  /* 0xffffff8f00087810 */ /* 0x000fe40007ffe839 */
[----:B------:R-:W-:Y:S02]  /*6a50*/  FMNMX3.FTZ R14, R14, R125, R223, !PT ;  /* 0x0000007d0e0e7276 */ /* 0x000fe400078100df */
[----:B------:R-:W-:Y:S02]  /*6a60*/  FMNMX3.FTZ R16, R4, R49, R13, !PT ;  /* 0x0000003104107276 */ /* 0x000fe4000781000d */
[----:B------:R-:W-:-:S02]  /*6a70*/  IABS R8, R8 ;  /* 0x0000000800087213 */ /* 0x000fc40000000000 */
[----:B------:R-:W-:Y:S02]  /*6a80*/  FMNMX3.FTZ R14, R14, R127, R205, !PT ;  /* 0x0000007f0e0e7276 */ /* 0x000fe400078100cd */
[----:B------:R-:W-:Y:S01]  /*6a90*/  FMNMX3.FTZ R16, R16, R47, R75, !PT ;  /* 0x0000002f10107276 */ /* 0x000fe2000781004b */
[C---:B------:R-:W-:Y:S01]  /*6aa0*/  VIADD R12, R116.reuse, 0x71 ;  /* 0x00000071740c7836 */ /* 0x040fe20000000000 */
[----:B------:R-:W-:Y:S01]  /*6ab0*/  I2FP.F32.S32 R8, R8 ;  /* 0x0000000800087245 */ /* 0x000fe20000201400 */
[----:B------:R-:W-:Y:S01]  /*6ac0*/  VIADD R10, R116, 0x78 ;  /* 0x00000078740a7836 */ /* 0x000fe20000000000 */
[----:B------:R-:W-:Y:S02]  /*6ad0*/  FMNMX3.FTZ R14, R14, R157, R161, !PT ;  /* 0x0000009d0e0e7276 */ /* 0x000fe400078100a1 */
[----:B------:R-:W-:Y:S02]  /*6ae0*/  FMNMX3.FTZ R16, R16, R73, R11, !PT ;  /* 0x0000004910107276 */ /* 0x000fe4000781000b */
[----:B------:R-:W-:Y:S01]  /*6af0*/  IADD3 R0, PT, PT, R0, -0x79, -R57 ;  /* 0xffffff8700007810 */ /* 0x000fe20007ffe839 */
[----:B------:R-:W-:Y:S01]  /*6b00*/  FFMA.FTZ R8, -R208, R8, R87 ;  /* 0x00000008d0087223 */ /* 0x000fe20000010157 */
[----:B------:R-:W-:Y:S01]  /*6b10*/  FMNMX3.FTZ R14, R14, R185, R27, !PT ;  /* 0x000000b90e0e7276 */ /* 0x000fe2000781001b */
[----:B------:R-:W-:Y:S01]  /*6b20*/  FFMA.FTZ R19, -R208, R19, R82 ;  /* 0x00000013d0137223 */ /* 0x000fe20000010152 */
[----:B------:R-:W-:-:S02]  /*6b30*/  FSEL R123, R17, -INF , !P0 ;  /* 0xff800000117b7808 */ /* 0x000fc40004000000 */
[----:B------:R-:W-:Y:S02]  /*6b40*/  FMNMX3.FTZ R16, R16, R9, R229, !PT ;  /* 0x0000000910107276 */ /* 0x000fe400078100e5 */
[-C--:B------:R-:W-:Y:S02]  /*6b50*/  ISETP.GE.AND P1, PT, R12, R193.reuse, PT ;  /* 0x000000c10c00720c */ /* 0x080fe40003f26270 */
[----:B------:R-:W-:Y:S02]  /*6b60*/  IABS R0, R0 ;  /* 0x0000000000007213 */ /* 0x000fe40000000000 */
[----:B------:R-:W-:Y:S02]  /*6b70*/  ISETP.GE.AND P0, PT, R10, R193, PT ;  /* 0x000000c10a00720c */ /* 0x000fe40003f06270 */
[----:B------:R-:W-:Y:S02]  /*6b80*/  FMNMX3.FTZ R14, R14, R25, R175, !PT ;  /* 0x000000190e0e7276 */ /* 0x000fe400078100af */
[----:B------:R-:W-:-:S02]  /*6b90*/  FMNMX3.FTZ R16, R16, R35, R227, !PT ;  /* 0x0000002310107276 */ /* 0x000fc400078100e3 */
[----:B------:R-:W-:Y:S01]  /*6ba0*/  FSEL R121, R8, -INF , P1 ;  /* 0xff80000008797808 */ /* 0x000fe20000800000 */
[----:B------:R-:W-:Y:S01]  /*6bb0*/  VIADD R8, R116, 0x79 ;  /* 0x0000007974087836 */ /* 0x000fe20000000000 */
[----:B------:R-:W-:Y:S02]  /*6bc0*/  I2FP.F32.S32 R0, R0 ;  /* 0x0000000000007245 */ /* 0x000fe40000201400 */
[----:B------:R-:W-:Y:S02]  /*6bd0*/  FSEL R19, R19, -INF , P0 ;  /* 0xff80000013137808 */ /* 0x000fe40000000000 */
[----:B------:R-:W-:Y:S02]  /*6be0*/  ISETP.GE.AND P0, PT, R12, R192, PT ;  /* 0x000000c00c00720c */ /* 0x000fe40003f06270 */
[----:B------:R-:W-:Y:S02]  /*6bf0*/  FMNMX3.FTZ R14, R14, R171, R155, !PT ;  /* 0x000000ab0e0e7276 */ /* 0x000fe4000781009b */
[----:B------:R-:W-:Y:S01]  /*6c00*/  FMNMX3.FTZ R16, R16, R31, R221, !PT ;  /* 0x0000001f10107276 */ /* 0x000fe200078100dd */
[----:B------:R-:W-:Y:S01]  /*6c10*/  FFMA.FTZ R65, -R208, R0, R83 ;  /* 0x00000000d0417223 */ /* 0x000fe20000010153 */
[----:B------:R-:W-:-:S02]  /*6c20*/  FSEL R121, R121, -INF , !P0 ;  /* 0xff80000079797808 */ /* 0x000fc40004000000 */
[----:B------:R-:W-:Y:S02]  /*6c30*/  ISETP.GE.AND P4, PT, R10, R192, PT ;  /* 0x000000c00a00720c */ /* 0x000fe40003f86270 */
[----:B------:R-:W-:Y:S02]  /*6c40*/  ISETP.GE.AND P0, PT, R8, R193, PT ;  /* 0x000000c10800720c */ /* 0x000fe40003f06270 */
[----:B------:R-:W-:Y:S02]  /*6c50*/  FMNMX3.FTZ R14, R14, R151, R153, !PT ;  /* 0x000000970e0e7276 */ /* 0x000fe40007810099 */
[----:B------:R-:W-:Y:S02]  /*6c60*/  FMNMX3.FTZ R16, R16, R207, R219, !PT ;  /* 0x000000cf10107276 */ /* 0x000fe400078100db */
[----:B------:R-:W-:Y:S02]  /*6c70*/  FSEL R67, R19, -INF , !P4 ;  /* 0xff80000013437808 */ /* 0x000fe40006000000 */
[----:B------:R-:W-:-:S02]  /*6c80*/  IADD3 R0, PT, PT, R234, -0x78, -R57 ;  /* 0xffffff88ea007810 */ /* 0x000fc40007ffe839 */
[----:B------:R-:W-:Y:S02]  /*6c90*/  ISETP.GE.AND P4, PT, R8, R192, PT ;  /* 0x000000c00800720c */ /* 0x000fe40003f86270 */
[----:B------:R-:W-:Y:S02]  /*6ca0*/  FSEL R65, R65, -INF , P0 ;  /* 0xff80000041417808 */ /* 0x000fe40000000000 */
[----:B------:R-:W-:Y:S02]  /*6cb0*/  FMNMX3.FTZ R14, R14, R147, R123, !PT ;  /* 0x000000930e0e7276 */ /* 0x000fe4000781007b */
[----:B------:R-:W-:Y:S02]  /*6cc0*/  FMNMX3.FTZ R16, R16, R149, R179, !PT ;  /* 0x0000009510107276 */ /* 0x000fe400078100b3 */
[C---:B------:R-:W-:Y:S02]  /*6cd0*/  ISETP.GE.AND P2, PT, R12.reuse, R195, PT ;  /* 0x000000c30c00720c */ /* 0x040fe40003f46270 */
[----:B------:R-:W-:-:S02]  /*6ce0*/  ISETP.GE.AND P1, PT, R12, R194, PT ;  /* 0x000000c20c00720c */ /* 0x000fc40003f26270 */
[----:B------:R-:W-:Y:S02]  /*6cf0*/  IADD3 R12, PT, PT, R234, -0x71, -R57 ;  /* 0xffffff8fea0c7810 */ /* 0x000fe40007ffe839 */
[----:B------:R-:W-:Y:S02]  /*6d00*/  IABS R0, R0 ;  /* 0x0000000000007213 */ /* 0x000fe40000000000 */
[----:B------:R-:W-:Y:S02]  /*6d10*/  FSEL R65, R65, -INF , !P4 ;  /* 0xff80000041417808 */ /* 0x000fe40006000000 */
[----:B------:R-:W-:Y:S02]  /*6d20*/  FMNMX3.FTZ R14, R14, R121, R67, !PT ;  /* 0x000000790e0e7276 */ /* 0x000fe40007810043 */
[----:B------:R-:W-:Y:S02]  /*6d30*/  FMNMX3.FTZ R16, R16, R169, R177, !PT ;  /* 0x000000a910107276 */ /* 0x000fe400078100b1 */
[----:B------:R-:W-:-:S02]  /*6d40*/  ISETP.GE.AND P0, PT, R10, R195, PT ;  /* 0x000000c30a00720c */ /* 0x000fc40003f06270 */
[----:B------:R-:W-:Y:S02]  /*6d50*/  ISETP.GE.AND P4, PT, R10, R194, PT ;  /* 0x000000c20a00720c */ /* 0x000fe40003f86270 */
[----:B------:R-:W-:Y:S02]  /*6d60*/  IADD3 R10, PT, PT, R234, -0x79, -R57 ;  /* 0xffffff87ea0a7810 */ /* 0x000fe40007ffe839 */
[----:B------:R-:W-:Y:S02]  /*6d70*/  IABS R12, R12 ;  /* 0x0000000c000c7213 */ /* 0x000fe40000000000 */
[----:B------:R-:W-:Y:S02]  /*6d80*/  I2FP.F32.S32 R15, R0 ;  /* 0x00000000000f7245 */ /* 0x000fe40000201400 */
[----:B------:R-:W-:Y:S02]  /*6d90*/  FMNMX.FTZ R0, R65, R14, !PT ;  /* 0x0000000e41007209 */ /* 0x000fe40007810000 */
[----:B------:R-:W-:Y:S01]  /*6da0*/  FMNMX3.FTZ R16, R16, R173, R167, !PT ;  /* 0x000000ad10107276 */ /* 0x000fe200078100a7 */
[----:B------:R-:W-:Y:S01]  /*6db0*/  FFMA.FTZ R80, -R208, R15, R80 ;  /* 0x0000000fd0507223 */ /* 0x000fe20000010150 */
[----:B------:R-:W-:-:S02]  /*6dc0*/  IABS R10, R10 ;  /* 0x0000000a000a7213 */ /* 0x000fc40000000000 */
[----:B------:R-:W-:Y:S01]  /*6dd0*/  I2FP.F32.S32 R12, R12 ;  /* 0x0000000c000c7245 */ /* 0x000fe20000201400 */
[----:B------:R-:W1:Y:S01]  /*6de0*/  SHFL.BFLY PT, R15, R0, 0x2, 0x1f ;  /* 0x0c401f00000f7f89 */ /* 0x000e6200000e0000 */
[----:B------:R-:W-:Y:S02]  /*6df0*/  FMNMX3.FTZ R16, R16, R163, R165, !PT ;  /* 0x000000a310107276 */ /* 0x000fe400078100a5 */
[----:B------:R-:W-:Y:S01]  /*6e00*/  I2FP.F32.S32 R10, R10 ;  /* 0x0000000a000a7245 */ /* 0x000fe20000201400 */
[----:B------:R-:W-:Y:S01]  /*6e10*/  FFMA.FTZ R12, -R208, R12, R85 ;  /* 0x0000000cd00c7223 */ /* 0x000fe20000010155 */
[----:B------:R-:W-:Y:S02]  /*6e20*/  FMNMX3.FTZ R16, R16, R159, R145, !PT ;  /* 0x0000009f10107276 */ /* 0x000fe40007810091 */
[----:B------:R-:W-:Y:S01]  /*6e30*/  FSEL R63, R63, -INF , !P5 ;  /* 0xff8000003f3f7808 */ /* 0x000fe20006800000 */
[----:B------:R-:W-:Y:S01]  /*6e40*/  FFMA.FTZ R10, -R208, R10, R81 ;  /* 0x0000000ad00a7223 */ /* 0x000fe20000010151 */
[----:B------:R-:W-:-:S02]  /*6e50*/  ISETP.GE.AND P5, PT, R8, R195, PT ;  /* 0x000000c30800720c */ /* 0x000fc40003fa6270 */
[----:B------:R-:W-:Y:S02]  /*6e60*/  FSEL R12, R12, -INF , P2 ;  /* 0xff8000000c0c7808 */ /* 0x000fe40001000000 */
[----:B------:R-:W-:Y:S02]  /*6e70*/  FSEL R59, R80, -INF , P0 ;  /* 0xff800000503b7808 */ /* 0x000fe40000000000 */
[----:B------:R-:W-:Y:S02]  /*6e80*/  FMNMX3.FTZ R16, R16, R143, R141, !PT ;  /* 0x0000008f10107276 */ /* 0x000fe4000781008d */
[----:B------:R-:W-:Y:S02]  /*6e90*/  ISETP.GE.AND P2, PT, R8, R194, PT ;  /* 0x000000c20800720c */ /* 0x000fe40003f46270 */
[----:B------:R-:W-:Y:S02]  /*6ea0*/  FSEL R10, R10, -INF , P5 ;  /* 0xff8000000a0a7808 */ /* 0x000fe40002800000 */
        /* <DEDUP_REMOVED lines=15> */
[----:B------:R-:W-:Y:S01]  /*6fa0*/  IMAD R28, R137, 0x2, R44 ;  /* 0x00000002891c7824 */ /* 0x000fe200078e022c */
[----:B------:R-:W-:Y:S03]  /*6fb0*/  LDSM.16.MT88.4 R108, [R44+0x9000] ;  /* 0x009000002c6c783b */ /* 0x000fe60000004200 */
[----:B------:R-:W-:Y:S01]  /*6fc0*/  FSEL R60, R60, RZ, P0 ;  /* 0x000000ff3c3c7208 */ /* 0x000fe20000000000 */
[----:B------:R-:W2:Y:S01]  /*6fd0*/  LDSM.16.MT88.4 R100, [R28+0x9000] ;  /* 0x009000001c64783b */ /* 0x000ea20000004200 */
[----:B-1----:R-:W-:-:S03]  /*6fe0*/  FMNMX.FTZ R52, R15, R52, !PT ;  /* 0x000000340f347209 */ /* 0x002fc60007810000 */
[----:B------:R-:W1:Y:S01]  /*6ff0*/  LDSM.16.MT88.4 R92, [R44+0xb000] ;  /* 0x00b000002c5c783b */ /* 0x000e620000004200 */
[----:B------:R-:W-:Y:S01]  /*7000*/  FSETP.NEU.FTZ.AND P0, PT, R52, -INF , PT ;  /* 0xff8000003400780b */ /* 0x000fe20003f1d000 */
[----:B------:R-:W-:Y:S02]  /*7010*/  FMUL.FTZ R58, R55, R52 ;  /* 0x00000034373a7220 */ /* 0x000fe40000410000 */
[----:B------:R-:W4:Y:S03]  /*7020*/  LDSM.16.MT88.4 R84, [R28+0xb000] ;  /* 0x00b000001c54783b */ /* 0x000f260000004200 */
        /* <DEDUP_REMOVED lines=9> */
[-CC-:B------:R-:W-:Y:S01]  /*70c0*/  FFMA.FTZ R41, R7, R55.reuse, -R60.reuse ;  /* 0x0000003707297223 */ /* 0x180fe2000001083c */
[-C--:B------:R-:W-:Y:S01]  /*70d0*/  FFMA.FTZ R38, R5, R55.reuse, -R60 ;  /* 0x0000003705267223 */ /* 0x080fe2000001083c */
[----:B------:R-:W5:Y:S04]  /*70e0*/  LDSM.16.MT88.4 R76, [R44+0xd000] ;  /* 0x00d000002c4c783b */ /* 0x000f680000004200 */
[----:B------:R-:W3:Y:S01]  /*70f0*/  LDSM.16.MT88.4 R4, [R28+0xd000] ;  /* 0x00d000001c04783b */ /* 0x000ee20000004200 */
[----:B------:R-:W-:Y:S01]  /*7100*/  MUFU.EX2 R56, R56 ;  /* 0x0000003800387308 */ /* 0x000fe20000000800 */
[-CC-:B------:R-:W-:Y:S01]  /*7110*/  FFMA.FTZ R40, R11, R55.reuse, -R58.reuse ;  /* 0x000000370b287223 */ /* 0x180fe2000001083a */
[-C--:B------:R-:W-:Y:S01]  /*7120*/  FFMA.FTZ R39, R9, R55.reuse, -R58 ;  /* 0x0000003709277223 */ /* 0x080fe2000001083a */
[-CC-:B------:R-:W-:Y:S01]  /*7130*/  FFMA.FTZ R46, R69, R55.reuse, -R60.reuse ;  /* 0x00000037452e7223 */ /* 0x180fe2000001083c */
[----:B------:R-:W3:Y:S04]  /*7140*/  LDSM.16.MT88.4 R8, [R28+0x9400] ;  /* 0x009400001c08783b */ /* 0x000ee80000004200 */
[----:B------:R-:W2:Y:S01]  /*7150*/  MUFU.EX2 R51, R51 ;  /* 0x0000003300337308 */ /* 0x000ea20000000800 */
[-C--:B------:R-:W-:Y:S01]  /*7160*/  FFMA.FTZ R37, R37, R55.reuse, -R60 ;  /* 0x0000003725257223 */ /* 0x080fe2000001083c */
[-CC-:B------:R-:W-:Y:S01]  /*7170*/  FFMA.FTZ R43, R75, R55.reuse, -R58.reuse ;  /* 0x000000374b2b7223 */ /* 0x180fe2000001083a */
[----:B------:R-:W-:Y:S01]  /*7180*/  FFMA.FTZ R42, R73, R55, -R58 ;  /* 0x00000037492a7223 */ /* 0x000fe2000001083a */
[----:B------:R-:W3:Y:S04]  /*7190*/  LDSM.16.MT88.4 R16, [R44+0x9400] ;  /* 0x009400002c10783b */ /* 0x000ee80000004200 */
[----:B------:R-:W-:Y:S01]  /*71a0*/  MUFU.EX2 R50, R50 ;  /* 0x0000003200327308 */ /* 0x000fe20000000800 */
[----:B------:R-:W3:Y:S04]  /*71b0*/  LDSM.16.MT88.4 R12, [R44+0xb400] ;  /* 0x00b400002c0c783b */ /* 0x000ee80000004200 */
[----:B------:R-:W3:Y:S03]  /*71c0*/  LDSM.16.MT88.4 R20, [R28+0xb400] ;  /* 0x00b400001c14783b */ /* 0x000ee60000004200 */
[----:B------:R-:W1:Y:S08]  /*71d0*/  MUFU.EX2 R45, R45 ;  /* 0x0000002d002d7308 */ /* 0x000e700000000800 */
[----:B------:R-:W-:Y:S08]  /*71e0*/  MUFU.EX2 R54, R54 ;  /* 0x0000003600367308 */ /* 0x000ff00000000800 */
[----:B------:R-:W4:Y:S08]  /*71f0*/  MUFU.EX2 R49, R49 ;  /* 0x0000003100317308 */ /* 0x000f300000000800 */
[----:B------:R-:W-:Y:S08]  /*7200*/  MUFU.EX2 R48, R48 ;  /* 0x0000003000307308 */ /* 0x000ff00000000800 */
[----:B------:R-:W5:Y:S01]  /*7210*/  MUFU.EX2 R47, R47 ;  /* 0x0000002f002f7308 */ /* 0x000f620000000800 */
[----:B--2---:R-:W-:-:S02]  /*7220*/  F2FP.F16.F32.PACK_AB R69, R51, R56 ;  /* 0x000000383345723e */ /* 0x004fc400000000ff */
[----:B-1----:R-:W-:Y:S02]  /*7230*/  F2FP.F16.F32.PACK_AB R71, R45, R50 ;  /* 0x000000322d47723e */ /* 0x002fe400000000ff */
[----:B----4-:R-:W-:-:S03]  /*7240*/  F2FP.F16.F32.PACK_AB R68, R49, R54 ;  /* 0x000000363144723e */ /* 0x010fc600000000ff */
        /* <DEDUP_REMOVED lines=8> */
[----:B------:R-:W2:Y:S08]  /*72d0*/  MUFU.EX2 R42, R42 ;  /* 0x0000002a002a7308 */ /* 0x000eb00000000800 */
[----:B------:R-:W-:Y:S08]  /*72e0*/  MUFU.EX2 R40, R40 ;  /* 0x0000002800287308 */ /* 0x000ff00000000800 */
[----:B------:R-:W4:Y:S01]  /*72f0*/  MUFU.EX2 R39, R39 ;  /* 0x0000002700277308 */ /* 0x000f220000000800 */
        /* <DEDUP_REMOVED lines=10> */
[----:B--2---:R-:W-:-:S05]  /*73a0*/  F2FP.F16.F32.PACK_AB R4, R42, R43 ;  /* 0x0000002b2a04723e */ /* 0x004fca00000000ff */
[----:B------:R-:W-:Y:S01]  /*73b0*/  HMMA.16816.F32 R68, R68, R6, RZ ;  /* 0x000000064444723c */ /* 0x000fe200000018ff */
[----:B------:R-:W-:Y:S02]  /*73c0*/  F2FP.F16.F32.PACK_AB R7, R37, R38 ;  /* 0x000000262507723e */ /* 0x000fe400000000ff */
[----:B----4-:R-:W-:-:S07]  /*73d0*/  F2FP.F16.F32.PACK_AB R6, R39, R40 ;  /* 0x000000282706723e */ /* 0x010fce00000000ff */
        /* <DEDUP_REMOVED lines=8> */
[----:B------:R-:W3:Y:S07]  /*7460*/  LDSM.16.MT88.4 R12, [R44+0x9800] ;  /* 0x009800002c0c783b */ /* 0x000eee0000004200 */
[C---:B------:R-:W-:Y:S08]  /*7470*/  HMMA.16816.F32 R88, R4.reuse, R20, R88 ;  /* 0x000000140458723c */ /* 0x040ff00000001858 */
[----:B------:R-:W-:Y:S01]  /*7480*/  HMMA.16816.F32 R84, R4, R22, R84 ;  /* 0x000000160454723c */ /* 0x000fe20000001854 */
[----:B------:R-:W4:Y:S01]  /*7490*/  LDSM.16.MT88.4 R20, [R28+0x9800] ;  /* 0x009800001c14783b */ /* 0x000f220000004200 */
        /* <DEDUP_REMOVED lines=19> */
[C---:B--2---:R-:W-:Y:S08]  /*75d0*/  HMMA.16816.F32 R80, R4.reuse, R16, R80 ;  /* 0x000000100450723c */ /* 0x044ff00000001850 */
[----:B------:R-:W-:Y:S01]  /*75e0*/  HMMA.16816.F32 R76, R4, R18, R76 ;  /* 0x00000012044c723c */ /* 0x000fe2000000184c */
[----:B------:R-:W2:Y:S01]  /*75f0*/  LDSM.16.MT88.4 R16, [R44+0xb800] ;  /* 0x00b800002c10783b */ /* 0x000ea20000004200 */
[----:B-----5:R-:W-:-:S02]  /*7600*/  F2FP.F16.F32.PACK_AB R5, R33, R34 ;  /* 0x000000222105723e */ /* 0x020fc400000000ff */
[----:B---3--:R-:W-:Y:S02]  /*7610*/  F2FP.F16.F32.PACK_AB R7, R29, R30 ;  /* 0x0000001e1d07723e */ /* 0x008fe400000000ff */
[----:B----4-:R-:W-:Y:S02]  /*7620*/  F2FP.F16.F32.PACK_AB R4, R35, R36 ;  /* 0x000000242304723e */ /* 0x010fe400000000ff */
[----:B-1----:R-:W-:-:S07]  /*7630*/  F2FP.F16.F32.PACK_AB R6, R31, R32 ;  /* 0x000000201f06723e */ /* 0x002fce00000000ff */
        /* <DEDUP_REMOVED lines=18> */
[C---:B--2---:R-:W-:Y:S07]  /*7760*/  HMMA.16816.F32 R96, R4.reuse, R16, R96 ;  /* 0x000000100460723c */ /* 0x044fee0000001860 */
[----:B------:R-:W2:Y:S01]  /*7770*/  MUFU.EX2 R125, R125 ;  /* 0x0000007d007d7308 */ /* 0x000ea20000000800 */
        /* <DEDUP_REMOVED lines=11> */
[C---:B---3--:R-:W-:Y:S08]  /*7830*/  HMMA.16816.F32 R72, R4.reuse, R20, R72 ;  /* 0x000000140448723c */ /* 0x048ff00000001848 */
[----:B------:R-:W-:Y:S01]  /*7840*/  HMMA.16816.F32 R68, R4, R22, R68 ;  /* 0x000000160444723c */ /* 0x000fe20000001844 */
[----:B--2---:R-:W-:Y:S01]  /*7850*/  F2FP.F16.F32.PACK_AB R5, R125, R62 ;  /* 0x0000003e7d05723e */ /* 0x004fe200000000ff */
        /* <DEDUP_REMOVED lines=101> */
[----:B------:R-:W-:Y:S06]  /*7eb0*/  MUFU.EX2 R146, R146 ;  /* 0x0000009200927308 */ /* 0x000fec0000000800 */
[C---:B------:R-:W-:Y:S02]  /*7ec0*/  HMMA.16816.F32 R88, R4.reuse, R20, R88 ;  /* 0x000000140458723c */ /* 0x040fe40000001858 */
[----:B------:R-:W4:Y:S06]  /*7ed0*/  MUFU.EX2 R151, R151 ;  /* 0x0000009700977308 */ /* 0x000f2c0000000800 */
[C---:B------:R-:W-:Y:S01]  /*7ee0*/  HMMA.16816.F32 R84, R4.reuse, R22, R84 ;  /* 0x000000160454723c */ /* 0x040fe20000001854 */
[----:B------:R-:W5:Y:S01]  /*7ef0*/  LDSM.16.MT88.4 R20, [R44+0xc800] ;  /* 0x00c800002c14783b */ /* 0x000f620000004200 */
[----:B------:R-:W-:Y:S08]  /*7f00*/  MUFU.EX2 R148, R148 ;  /* 0x0000009400947308 */ /* 0x000ff00000000800 */
[----:B------:R-:W3:Y:S08]  /*7f10*/  MUFU.EX2 R147, R147 ;  /* 0x0000009300937308 */ /* 0x000ef00000000800 */
[----:B------:R-:W-:Y:S08]  /*7f20*/  MUFU.EX2 R145, R145 ;  /* 0x0000009100917308 */ /* 0x000ff00000000800 */
[----:B------:R-:W1:Y:S08]  /*7f30*/  MUFU.EX2 R150, R150 ;  /* 0x0000009600967308 */ /* 0x000e700000000800 */
[----:B------:R-:W-:Y:S08]  /*7f40*/  MUFU.EX2 R141, R141 ;  /* 0x0000008d008d7308 */ /* 0x000ff00000000800 */
[----:B------:R-:W2:Y:S01]  /*7f50*/  MUFU.EX2 R152, R152 ;  /* 0x0000009800987308 */ /* 0x000ea20000000800 */
[C---:B------:R-:W-:Y:S08]  /*7f60*/  HMMA.16816.F32 R80, R4.reuse, R24, R80 ;  /* 0x000000180450723c */ /* 0x040ff00000001850 */
[----:B------:R-:W-:Y:S01]  /*7f70*/  HMMA.16816.F32 R76, R4, R26, R76 ;  /* 0x0000001a044c723c */ /* 0x000fe2000000184c */
[----:B----4-:R-:W-:-:S02]  /*7f80*/  F2FP.F16.F32.PACK_AB R5, R151, R146 ;  /* 0x000000929705723e */ /* 0x010fc400000000ff */
[----:B---3--:R-:W-:Y:S02]  /*7f90*/  F2FP.F16.F32.PACK_AB R7, R147, R148 ;  /* 0x000000949307723e */ /* 0x008fe400000000ff */
        /* <DEDUP_REMOVED lines=12> */
[-C--:B------:R-:W-:Y:S01]  /*8060*/  FFMA.FTZ R25, R121, R55.reuse, -R60 ;  /* 0x0000003779197223 */ /* 0x080fe2000001083c */
[-CC-:B------:R-:W-:Y:S01]  /*8070*/  FFMA.FTZ R26, R59, R55.reuse, -R58.reuse ;  /* 0x000000373b1a7223 */ /* 0x180fe2000001083a */
[----:B------:R-:W-:-:S03]  /*8080*/  FFMA.FTZ R219, R57, R55, -R58 ;  /* 0x0000003739db7223 */ /* 0x000fc6000001083a */
[----:B-----5:R-:W-:Y:S01]  /*8090*/  HMMA.16816.F32 R96, R4, R20, R96 ;  /* 0x000000140460723c */ /* 0x020fe20000001860 */
        /* <DEDUP_REMOVED lines=13> */
[----:B------:R-:W-:Y:S08]  /*8170*/  MUFU.EX2 R20, R20 ;  /* 0x0000001400147308 */ /* 0x000ff00000000800 */
[----:B------:R-:W5:Y:S08]  /*8180*/  MUFU.EX2 R21, R21 ;  /* 0x0000001500157308 */ /* 0x000f700000000800 */
[----:B------:R-:W-:Y:S08]  /*8190*/  MUFU.EX2 R22, R22 ;  /* 0x0000001600167308 */ /* 0x000ff00000000800 */
[----:B------:R-:W3:Y:S08]  /*81a0*/  MUFU.EX2 R23, R23 ;  /* 0x0000001700177308 */ /* 0x000ef00000000800 */
[----:B------:R-:W-:Y:S08]  /*81b0*/  MUFU.EX2 R26, R26 ;  /* 0x0000001a001a7308 */ /* 0x000ff00000000800 */
[----:B------:R-:W3:Y:S01]  /*81c0*/  MUFU.EX2 R219, R219 ;  /* 0x000000db00db7308 */ /* 0x000ee20000000800 */
[----:B------:R-:W-:Y:S01]  /*81d0*/  FADD.FTZ R46, R46, R45 ;  /* 0x0000002d2e2e7221 */ /* 0x000fe20000010000 */
[----:B------:R-:W-:Y:S01]  /*81e0*/  FADD.FTZ R27, R43, R48 ;  /* 0x000000302b1b7221 */ /* 0x000fe20000010000 */
[----:B-1----:R-:W-:Y:S02]  /*81f0*/  HMMA.16816.F32 R80, R4, R16, R80 ;  /* 0x000000100450723c */ /* 0x002fe40000001850 */
[----:B------:R-:W-:Y:S01]  /*8200*/  FADD.FTZ R41, R41, R46 ;  /* 0x0000002e29297221 */ /* 0x000fe20000010000 */
[----:B------:R-:W-:-:S03]  /*8210*/  FADD.FTZ R27, R42, R27 ;  /* 0x0000001b2a1b7221 */ /* 0x000fc60000010000 */
[----:B------:R-:W-:Y:S02]  /*8220*/  FADD.FTZ R38, R38, R41 ;  /* 0x0000002926267221 */ /* 0x000fe40000010000 */
[C---:B------:R-:W-:Y:S01]  /*8230*/  HMMA.16816.F32 R76, R4.reuse, R18, R76 ;  /* 0x00000012044c723c */ /* 0x040fe2000000184c */
[----:B------:R-:W-:Y:S01]  /*8240*/  FADD.FTZ R40, R40, R27 ;  /* 0x0000001b28287221 */ /* 0x000fe20000010000 */
[----:B------:R-:W-:Y:S01]  /*8250*/  FADD.FTZ R37, R37, R38 ;  /* 0x0000002625257221 */ /* 0x000fe20000010000 */
[----:B------:R-:W-:Y:S05]  /*8260*/  LDSM.16.MT88.4 R16, [R44+0xcc00] ;  /* 0x00cc00002c10783b */ /* 0x000fea0000004200 */
[----:B--2---:R-:W-:Y:S01]  /*8270*/  HMMA.16816.F32 R72, R4, R12, R72 ;  /* 0x0000000c0448723c */ /* 0x004fe20000001848 */
[----:B------:R-:W-:-:S07]  /*8280*/  FADD.FTZ R39, R39, R40 ;  /* 0x0000002827277221 */ /* 0x000fce0000010000 */
[----:B------:R-:W-:Y:S01]  /*8290*/  HMMA.16816.F32 R68, R4, R14, R68 ;  /* 0x0000000e0444723c */ /* 0x000fe20000001844 */
[----:B------:R-:W1:Y:S01]  /*82a0*/  LDSM.16.MT88.4 R12, [R44+0xec00] ;  /* 0x00ec00002c0c783b */ /* 0x000e620000004200 */
[----:B----4-:R-:W-:Y:S02]  /*82b0*/  F2FP.F16.F32.PACK_AB R5, R25, R24 ;  /* 0x000000181905723e */ /* 0x010fe400000000ff */
[----:B-----5:R-:W-:Y:S02]  /*82c0*/  F2FP.F16.F32.PACK_AB R7, R21, R20 ;  /* 0x000000141507723e */ /* 0x020fe400000000ff */
[----:B---3--:R-:W-:Y:S02]  /*82d0*/  F2FP.F16.F32.PACK_AB R4, R23, R22 ;  /* 0x000000161704723e */ /* 0x008fe400000000ff */
[----:B------:R-:W-:Y:S01]  /*82e0*/  F2FP.F16.F32.PACK_AB R6, R219, R26 ;  /* 0x0000001adb06723e */ /* 0x000fe200000000ff */
[----:B------:R-:W-:Y:S01]  /*82f0*/  FADD.FTZ R34, R34, R37 ;  /* 0x0000002522227221 */ /* 0x000fe20000010000 */
[----:B------:R-:W-:-:S05]  /*8300*/  FADD.FTZ R36, R36, R39 ;  /* 0x0000002724247221 */ /* 0x000fca0000010000 */
        /* <DEDUP_REMOVED lines=21> */
[----:B------:R-:W-:-:S04]  /*8460*/  FADD.FTZ R169, R169, R126 ;  /* 0x0000007ea9a97221 */ /* 0x000fc80000010000 */
[----:B------:R-:W-:Y:S01]  /*8470*/  FADD.FTZ R136, R136, R169 ;  /* 0x000000a988887221 */ /* 0x000fe20000010000 */
[C---:B--2---:R-:W-:Y:S01]  /*8480*/  HMMA.16816.F32 R104, R4.reuse, R8, R104 ;  /* 0x000000080468723c */ /* 0x044fe20000001868 */
        /* <DEDUP_REMOVED lines=9> */
[----:B------:R-:W-:-:S03]  /*8520*/  FADD.FTZ R177, R177, R138 ;  /* 0x0000008ab1b17221 */ /* 0x000fc60000010000 */
        /* <DEDUP_REMOVED lines=25> */
[C---:B-1----:R-:W-:Y:S08]  /*86c0*/  HMMA.16816.F32 R88, R4.reuse, R16, R88 ;  /* 0x000000100458723c */ /* 0x042ff00000001858 */
[C---:B------:R-:W-:Y:S08]  /*86d0*/  HMMA.16816.F32 R84, R4.reuse, R18, R84 ;  /* 0x000000120454723c */ /* 0x040ff00000001854 */
[C---:B--2---:R-:W-:Y:S08]  /*86e0*/  HMMA.16816.F32 R72, R4.reuse, R28, R72 ;  /* 0x0000001c0448723c */ /* 0x044ff00000001848 */
        /* <DEDUP_REMOVED lines=26> */
[----:B------:R-:W-:Y:S02]  /*8890*/  IMAD.HI.U32 R11, R12, R7, RZ ;  /* 0x000000070c0b7227 */ /* 0x000fe400078e00ff */
[----:B------:R-:W2:Y:S02]  /*88a0*/  LD.E.64 R12, desc[UR4][R2.64+0x28] ;  /* 0x00002804020c7980 */ /* 0x000ea4000c101b00 */
        /* <DEDUP_REMOVED lines=42> */
.L_x_5578:
        /* <DEDUP_REMOVED lines=8> */
.L_x_5579:
[----:B------:R-:W-:Y:S05]  /*8bd0*/  BSYNC.RECONVERGENT B0 ;  /* 0x0000000000007941 */ /* 0x000fea0003800200 */
.L_x_5577:
[----:B------:R-:W-:Y:S01]  /*8be0*/  SHF.R.U32.HI R182, RZ, 0x1, R180 ;  /* 0x00000001ffb67819 */ /* 0x000fe200000116b4 */
[----:B------:R-:W-:Y:S01]  /*8bf0*/  IMAD.MOV.U32 R185, RZ, RZ, 0x20 ;  /* 0x00000020ffb97424 */ /* 0x000fe200078e00ff */
[-C--:B------:R-:W-:Y:S01]  /*8c00*/  ISETP.GE.AND P2, PT, R210, R209.reuse, PT ;  /* 0x000000d1d200720c */ /* 0x080fe20003f46270 */
[----:B------:R-:W-:Y:S01]  /*8c10*/  BSSY.RECONVERGENT B1, `(.L_x_5580) ;  /* 0x00003b5000017945 */ /* 0x000fe20003800200 */
[----:B------:R-:W-:Y:S02]  /*8c20*/  LOP3.LUT R5, R182, 0x8, RZ, 0xc0, !PT ;  /* 0x00000008b6057812 */ /* 0x000fe400078ec0ff */
[-C--:B------:R-:W-:Y:S02]  /*8c30*/  ISETP.GE.AND P1, PT, R134, R209.reuse, PT ;  /* 0x000000d18600720c */ /* 0x080fe40003f26270 */
[----:B------:R-:W-:Y:S01]  /*8c40*/  LOP3.LUT R54, R5, 0xc0, R232, 0xf8, !PT ;  /* 0x000000c005367812 */ /* 0x000fe200078ef8e8 */
[----:B------:R-:W-:Y:S01]  /*8c50*/  IMAD.SHL.U32 R5, R190, 0x40, RZ ;  /* 0x00000040be057824 */ /* 0x000fe200078e00ff */
[----:B------:R-:W-:-:S02]  /*8c60*/  ISETP.GE.AND P0, PT, R132, R209, PT ;  /* 0x000000d18400720c */ /* 0x000fc40003f06270 */
[----:B------:R-:W-:Y:S02]  /*8c70*/  SHF.L.U64.HI R4, R190, 0x6, R191 ;  /* 0x00000006be047819 */ /* 0x000fe400000102bf */
[----:B------:R-:W-:Y:S01]  /*8c80*/  IADD3 R12, P4, PT, R5, R200, RZ ;  /* 0x000000c8050c7210 */ /* 0x000fe20007f9e0ff */
[----:B------:R-:W-:Y:S01]  /*8c90*/  @!PT LDS RZ, [RZ] ;  /* 0x00000000fffff984 */ /* 0x000fe20000000800 */
[----:B------:R-:W-:Y:S01]  /*8ca0*/  @!PT LDS RZ, [RZ] ;  /* 0x00000000fffff984 */ /* 0x000fe20000000800 */
[----:B------:R-:W-:Y:S01]  /*8cb0*/  @!PT LDS RZ, [RZ] ;  /* 0x00000000fffff984 */ /* 0x000fe20000000800 */
[----:B------:R-:W-:Y:S01]  /*8cc0*/  @!P2 LDGSTS.E.BYPASS.LTC128B.128 [R211+0x9000], desc[UR4][R200.64] ;  /* 0x09000000c8d3afae */ /* 0x000fe2000b981a04 */
[----:B------:R-:W-:Y:S02]  /*8cd0*/  LOP3.LUT R181, R129, 0x3e00, RZ, 0xc0, !PT ;  /* 0x00003e0081b57812 */ /* 0x000fe400078ec0ff */
[----:B------:R-:W-:Y:S01]  /*8ce0*/  LOP3.LUT R54, R54, R133, RZ, 0x3c, !PT ;  /* 0x0000008536367212 */ /* 0x000fe200078e3cff */
[----:B------:R-:W-:Y:S01]  /*8cf0*/  @P2 STS.128 [R211+0x9000], RZ ;  /* 0x009000ffd3002388 */ /* 0x000fe20000000c00 */
[----:B------:R-:W-:Y:S01]  /*8d00*/  IMAD.X R13, R4, 0x1, R201, P4 ;  /* 0x00000001040d7824 */ /* 0x000fe200020e06c9 */
[----:B------:R-:W-:Y:S02]  /*8d10*/  IADD3 R10, P4, PT, R5, R12, RZ ;  /* 0x0000000c050a7210 */ /* 0x000fe40007f9e0ff */
[----:B------:R-:W-:Y:S01]  /*8d20*/  @!PT LDS RZ, [RZ] ;  /* 0x00000000fffff984 */ /* 0x000fe20000000800 */
[----:B------:R-:W-:Y:S01]  /*8d30*/  @!PT LDS RZ, [RZ] ;  /* 0x00000000fffff984 */ /* 0x000fe20000000800 */
[----:B------:R-:W-:Y:S01]  /*8d40*/  @!PT LDS RZ, [RZ] ;  /* 0x00000000fffff984 */ /* 0x000fe20000000800 */
[----:B------:R-:W-:Y:S01]  /*8d50*/  @!P1 LDGSTS.E.BYPASS.LTC128B.128 [R211+0xb000], desc[UR4][R200.64+0x40] ;  /* 0x0b000040c8d39fae */ /* 0x000fe2000b981a04 */
[----:B------:R-:W-:-:S02]  /*8d60*/  LOP3.LUT R7, R181, 0x20, R232, 0xf8, !PT ;  /* 0x00000020b5077812 */ /* 0x000fc400078ef8e8 */
[----:B------:R-:W-:Y:S01]  /*8d70*/  IMAD.X R11, R4, 0x1, R13, P4 ;  /* 0x00000001040b7824 */ /* 0x000fe200020e060d */
[----:B------:R-:W-:Y:S01]  /*8d80*/  @P1 STS.128 [R211+0xb000], RZ ;  /* 0x00b000ffd3001388 */ /* 0x000fe20000000c00 */
[----:B------:R-:W-:Y:S02]  /*8d90*/  IADD3 R8, P4, PT, R5, R10, RZ ;  /* 0x0000000a05087210 */ /* 0x000fe40007f9e0ff */
[----:B------:R-:W-:Y:S01]  /*8da0*/  LOP3.LUT R7, R7, 0x100, R232, 0xf8, !PT ;  /* 0x0000010007077812 */ /* 0x000fe200078ef8e8 */
[----:B------:R-:W-:Y:S01]  /*8db0*/  @!PT LDS RZ, [RZ] ;  /* 0x00000000fffff984 */ /* 0x000fe20000000800 */
[----:B------:R-:W-:Y:S01]  /*8dc0*/  @!PT LDS RZ, [RZ] ;  /* 0x00000000fffff984 */ /* 0x000fe20000000800 */
[----:B------:R-:W-:Y:S01]  /*8dd0*/  @!PT LDS RZ, [RZ] ;  /* 0x00000000fffff984 */ /* 0x000fe20000000800 */
[----:B------:R-:W-:Y:S01]  /*8de0*/  @!P0 LDGSTS.E.BYPASS.LTC128B.128 [R211+0xd000], desc[UR4][R200.64+0x80] ;  /* 0x0d000080c8d38fae */ /* 0x000fe2000b981a04 */
[----:B------:R-:W-:Y:S01]  /*8df0*/  LEA R183, R130, R135, 0x18 ;  /* 0x0000008782b77211 */ /* 0x000fe200078ec0ff */
[----:B------:R-:W-:Y:S01]  /*8e00*/  IMAD.X R9, R4, 0x1, R11, P4 ;  /* 0x0000000104097824 */ /* 0x000fe200020e060b */
[----:B------:R-:W-:Y:S01]  /*8e10*/  LOP3.LUT R48, R7, R54, RZ, 0xfc, !PT ;  /* 0x0000003607307212 */ /* 0x000fe200078efcff */
[----:B------:R-:W-:Y:S01]  /*8e20*/  @P0 STS.128 [R211+0xd000], RZ ;  /* 0x00d000ffd3000388 */ /* 0x000fe20000000c00 */
[----:B------:R-:W-:Y:S01]  /*8e30*/  SEL R185, R185, 0xffffffe0, !P6 ;  /* 0xffffffe0b9b97807 */ /* 0x000fe20007000000 */
[----:B------:R-:W-:-:S02]  /*8e40*/  IMAD R55, R128, 0x2, R183 ;  /* 0x0000000280377824 */ /* 0x000fc400078e02b7 */
[----:B------:R-:W-:Y:S01]  /*8e50*/  @!PT LDS RZ, [RZ] ;  /* 0x00000000fffff984 */ /* 0x000fe20000000800 */
[----:B------:R-:W-:Y:S01]  /*8e60*/  @!PT LDS RZ, [RZ] ;  /* 0x00000000fffff984 */ /* 0x000fe20000000800 */
[----:B------:R-:W-:Y:S01]  /*8e70*/  @!PT LDS RZ, [RZ] ;  /* 0x00000000fffff984 */ /* 0x000fe20000000800 */
[----:B------:R-:W-:Y:S01]  /*8e80*/  @!P2 LDGSTS.E.BYPASS.LTC128B.128 [R211+0x9800], desc[UR4][R12.64] ;  /* 0x098000000cd3afae */ /* 0x000fe2000b981a04 */
[----:B------:R-:W-:-:S03]  /*8e90*/  IMAD R48, R48, 0x2, R183 ;  /* 0x0000000230307824 */ /* 0x000fc600078e02b7 */
[----:B------:R-:W-:Y:S01]  /*8ea0*/  @P2 STS.128 [R211+0x9800], RZ ;  /* 0x009800ffd3002388 */ /* 0x000fe20000000c00 */
[--C-:B------:R-:W-:Y:S02]  /*8eb0*/  IMAD.IADD R235, R48, 0x1, R185.reuse ;  /* 0x0000000130eb7824 */ /* 0x100fe400078e02b9 */
[----:B------:R-:W-:Y:S01]  /*8ec0*/  IMAD.IADD R185, R55, 0x1, R185 ;  /* 0x0000000137b97824 */ /* 0x000fe200078e02b9 */
        /* <DEDUP_REMOVED lines=54> */
[C---:B------:R-:W-:Y:S03]  /*9230*/  HMMA.16816.F32 R148, R20.reuse, R150, RZ ;  /* 0x000000961494723c */ /* 0x040fe600000018ff */
[----:B------:R-:W2:Y:S04]  /*9240*/  LDSM.16.M88.4 R12, [R185+0x3c00] ;  /* 0x003c0000b90c783b */ /* 0x000ea80000000200 */
[----:B------:R-:W-:Y:S01]  /*9250*/  LDSM.16.M88.4 R204, [R48+0x1000] ;  /* 0x0010000030cc783b */ /* 0x000fe20000000200 */
[C---:B---3--:R-:W-:Y:S03]  /*9260*/  HMMA.16816.F32 R32, R20.reuse, R28, RZ ;  /* 0x0000001c1420723c */ /* 0x048fe600000018ff */
[----:B------:R-:W-:Y:S04]  /*9270*/  LDSM.16.M88.4 R228, [R55+0x6c00] ;  /* 0x006c000037e4783b */ /* 0x000fe80000000200 */
[----:B------:R-:W-:Y:S01]  /*9280*/  LDSM.16.M88.4 R172, [R235+0x1000] ;  /* 0x00100000ebac783b */ /* 0x000fe20000000200 */
[C---:B------:R-:W-:Y:S03]  /*9290*/  HMMA.16816.F32 R28, R20.reuse, R30, RZ ;  /* 0x0000001e141c723c */ /* 0x040fe600000018ff */
[----:B------:R-:W-:Y:S04]  /*92a0*/  LDSM.16.M88.4 R220, [R185+0x6c00] ;  /* 0x006c0000b9dc783b */ /* 0x000fe80000000200 */
[----:B------:R-:W-:Y:S01]  /*92b0*/  LDSM.16.M88.4 R224, [R185+0x5400] ;  /* 0x00540000b9e0783b */ /* 0x000fe20000000200 */
[----:B----4-:R-:W-:Y:S03]  /*92c0*/  HMMA.16816.F32 R144, R20, R140, RZ ;  /* 0x0000008c1490723c */ /* 0x010fe600000018ff */
[----:B------:R-:W-:Y:S04]  /*92d0*/  LDSM.16.M88.4 R48, [R48+0x2000] ;  /* 0x002000003030783b */ /* 0x000fe80000000200 */
[----:B------:R-:W-:Y:S01]  /*92e0*/  LDSM.16.M88.4 R44, [R55+0x7000] ;  /* 0x00700000372c783b */ /* 0x000fe20000000200 */
[C---:B-----5:R-:W-:Y:S03]  /*92f0*/  HMMA.16816.F32 R24, R16.reuse, R4, R24 ;  /* 0x000000041018723c */ /* 0x060fe60000001818 */
[----:B------:R-:W-:Y:S04]  /*9300*/  LDSM.16.M88.4 R168, [R185+0x5800] ;  /* 0x00580000b9a8783b */ /* 0x000fe80000000200 */
[----:B------:R-:W-:Y:S01]  /*9310*/  LDSM.16.M88.4 R164, [R185+0x5c00] ;  /* 0x005c0000b9a4783b */ /* 0x000fe20000000200 */
[----:B------:R-:W-:Y:S03]  /*9320*/  HMMA.16816.F32 R148, R16, R6, R148 ;  /* 0x000000061094723c */ /* 0x000fe60000001894 */
[----:B------:R-:W3:Y:S04]  /*9330*/  LDSM.16.M88.4 R4, [R185+0x4400] ;  /* 0x00440000b904783b */ /* 0x000ee80000000200 */
[----:B------:R-:W-:Y:S01]  /*9340*/  LDSM.16.M88.4 R160, [R185+0x6000] ;  /* 0x00600000b9a0783b */ /* 0x000fe20000000200 */
[----:B------:R-:W-:Y:S03]  /*9350*/  HMMA.16816.F32 R140, R20, R142, RZ ;  /* 0x0000008e148c723c */ /* 0x000fe600000018ff */
[----:B------:R-:W-:Y:S04]  /*9360*/  LDSM.16.M88.4 R156, [R185+0x6400] ;  /* 0x00640000b99c783b */ /* 0x000fe80000000200 */
[----:B------:R-:W-:Y:S01]  /*9370*/  LDSM.16.M88.4 R152, [R185+0x6800] ;  /* 0x00680000b998783b */ /* 0x000fe20000000200 */
[C---:B-1----:R-:W-:Y:S03]  /*9380*/  HMMA.16816.F32 R32, R16.reuse, R8, R32 ;  /* 0x000000081020723c */ /* 0x042fe60000001820 */
[----:B------:R-:W0:Y:S05]  /*9390*/  LDGDEPBAR ;  /* 0x00000000000079af */ /* 0x000e2a0000000000 */
[----:B------:R-:W-:Y:S01]  /*93a0*/  HMMA.16816.F32 R28, R16, R10, R28 ;  /* 0x0000000a101c723c */ /* 0x000fe2000000181c */
[----:B------:R-:W1:Y:S07]  /*93b0*/  LDSM.16.M88.4 R8, [R185+0x4000] ;  /* 0x00400000b908783b */ /* 0x000e6e0000000200 */
[C---:B------:R-:W-:Y:S08]  /*93c0*/  HMMA.16816.F32 R136, R20.reuse, R132, RZ ;  /* 0x000000841488723c */ /* 0x040ff000000018ff */
[C---:B------:R-:W-:Y:S08]  /*93d0*/  HMMA.16816.F32 R120, R20.reuse, R64, RZ ;  /* 0x000000401478723c */ /* 0x040ff000000018ff */
[C---:B------:R-:W-:Y:S08]  /*93e0*/  HMMA.16816.F32 R132, R20.reuse, R134, RZ ;  /* 0x000000861484723c */ /* 0x040ff000000018ff */
[----:B------:R-:W-:Y:S08]  /*93f0*/  HMMA.16816.F32 R64, R20, R66, RZ ;  /* 0x000000421440723c */ /* 0x000ff000000018ff */
[C---:B------:R-:W-:Y:S08]  /*9400*/  HMMA.16816.F32 R144, R16.reuse, R36, R144 ;  /* 0x000000241090723c */ /* 0x040ff00000001890 */
[----:B------:R-:W-:Y:S01]  /*9410*/  HMMA.16816.F32 R140, R16, R38, R140 ;  /* 0x00000026108c723c */ /* 0x000fe2000000188c */
[----:B------:R-:W4:Y:S07]  /*9420*/  LDSM.16.M88.4 R36, [R185+0x4800] ;  /* 0x00480000b924783b */ /* 0x000f2e0000000200 */
[C---:B------:R-:W-:Y:S08]  /*9430*/  HMMA.16816.F32 R128, R20.reuse, R124, RZ ;  /* 0x0000007c1480723c */ /* 0x040ff000000018ff */
[C---:B------:R-:W-:Y:S08]  /*9440*/  HMMA.16816.F32 R124, R20.reuse, R126, RZ ;  /* 0x0000007e147c723c */ /* 0x040ff000000018ff */
[C---:B--2---:R-:W-:Y:S08]  /*9450*/  HMMA.16816.F32 R60, R20.reuse, R56, RZ ;  /* 0x00000038143c723c */ /* 0x044ff000000018ff */
[C---:B------:R-:W-:Y:S08]  /*9460*/  HMMA.16816.F32 R56, R20.reuse, R58, RZ ;  /* 0x0000003a1438723c */ /* 0x040ff000000018ff */
[C---:B------:R-:W-:Y:S08]  /*9470*/  HMMA.16816.F32 R176, R20.reuse, R40, RZ ;  /* 0x0000002814b0723c */ /* 0x040ff000000018ff */
        /* <DEDUP_REMOVED lines=14> */
[C---:B--2---:R-:W-:Y:S08]  /*9560*/  HMMA.16816.F32 R176, R16.reuse, R40, R176 ;  /* 0x0000002810b0723c */ /* 0x044ff000000018b0 */
[----:B------:R-:W-:Y:S01]  /*9570*/  HMMA.16816.F32 R20, R16, R42, R20 ;  /* 0x0000002a1014723c */ /* 0x000fe20000001814 */
[----:B------:R-:W2:Y:S04]  /*9580*/  LDSM.16.M88.4 R16, [R55+0x6000] ;  /* 0x006000003710783b */ /* 0x000ea80000000200 */
[----:B------:R-:W-:Y:S03]  /*9590*/  LDSM.16.M88.4 R40, [R55+0x7400] ;  /* 0x007400003728783b */ /* 0x000fe60000000200 */
[C---:B-----5:R-:W-:Y:S08]  /*95a0*/  HMMA.16816.F32 R32, R204.reuse, R12, R32 ;  /* 0x0000000ccc20723c */ /* 0x060ff00000001820 */
        /* <DEDUP_REMOVED lines=12> */
[C---:B--2---:R-:W-:Y:S08]  /*9670*/  HMMA.16816.F32 R128, R204.reuse, R16, R128 ;  /* 0x00000010cc80723c */ /* 0x044ff00000001880 */
[C---:B------:R-:W-:Y:S01]  /*9680*/  HMMA.16816.F32 R124, R204.reuse, R18, R124 ;  /* 0x00000012cc7c723c */ /* 0x040fe2000000187c */
[----:B------:R-:W-:Y:S07]  /*9690*/  LDSM.16.M88.4 R16, [R235+0x2000] ;  /* 0x00200000eb10783b */ /* 0x000fee0000000200 */
[C---:B-----5:R-:W-:Y:S08]  /*96a0*/  HMMA.16816.F32 R120, R204.reuse, R12, R120 ;  /* 0x0000000ccc78723c */ /* 0x060ff00000001878 */
[----:B------:R-:W-:Y:S01]  /*96b0*/  HMMA.16816.F32 R64, R204, R14, R64 ;  /* 0x0000000ecc40723c */ /* 0x000fe20000001840 */
[----:B------:R-:W2:Y:S07]  /*96c0*/  LDSM.16.M88.4 R12, [R185+0x7000] ;  /* 0x00700000b90c783b */ /* 0x000eae0000000200 */
[C---:B---3--:R-:W-:Y:S08]  /*96d0*/  HMMA.16816.F32 R32, R172.reuse, R4, R32 ;  /* 0x00000004ac20723c */ /* 0x048ff00000001820 */
[C---:B------:R-:W-:Y:S01]  /*96e0*/  HMMA.16816.F32 R28, R172.reuse, R6, R28 ;  /* 0x00000006ac1c723c */ /* 0x040fe2000000181c */
[----:B------:R-:W3:Y:S07]  /*96f0*/  LDSM.16.M88.4 R4, [R185+0x8c00] ;  /* 0x008c0000b904783b */ /* 0x000eee0000000200 */
[----:B------:R-:W-:Y:S08]  /*9700*/  HMMA.16816.F32 R20, R172, R222, R20 ;  /* 0x000000deac14723c */ /* 0x000ff00000001814 */
[C---:B-1----:R-:W-:Y:S08]  /*9710*/  HMMA.16816.F32 R60, R204.reuse, R8, R60 ;  /* 0x00000008cc3c723c */ /* 0x042ff0000000183c */
[----:B------:R-:W-:Y:S01]  /*9720*/  HMMA.16816.F32 R56, R204, R10, R56 ;  /* 0x0000000acc38723c */ /* 0x000fe20000001838 */
[----:B------:R-:W1:Y:S07]  /*9730*/  LDSM.16.M88.4 R8, [R185+0x7400] ;  /* 0x00740000b908783b */ /* 0x000e6e0000000200 */
[----:B------:R-:W-:Y:S08]  /*9740*/  HMMA.16816.F32 R24, R172, R224, R24 ;  /* 0x000000e0ac18723c */ /* 0x000ff00000001818 */
[C---:B------:R-:W-:Y:S08]  /*9750*/  HMMA.16816.F32 R32, R48.reuse, R44, R32 ;  /* 0x0000002c3020723c */ /* 0x040ff00000001820 */
[----:B----4-:R-:W-:Y:S01]  /*9760*/  HMMA.16816.F32 R20, R48, R38, R20 ;  /* 0x000000263014723c */ /* 0x010fe20000001814 */
[----:B------:R-:W-:-:S07]  /*9770*/  VIADD R38, R234, 0x8 ;  /* 0x00000008ea267836 */ /* 0x000fce0000000000 */
[----:B------:R-:W-:Y:S08]  /*9780*/  HMMA.16816.F32 R176, R204, R228, R176 ;  /* 0x000000e4ccb0723c */ /* 0x000ff000000018b0 */
[----:B------:R-:W-:Y:S08]  /*9790*/  HMMA.16816.F32 R148, R172, R226, R148 ;  /* 0x000000e2ac94723c */ /* 0x000ff00000001894 */
[C---:B------:R-:W-:Y:S08]  /*97a0*/  HMMA.16816.F32 R24, R48.reuse, R40, R24 ;  /* 0x000000283018723c */ /* 0x040ff00000001818 */
[----:B------:R-:W-:Y:S08]  /*97b0*/  HMMA.16816.F32 R28, R48, R46, R28 ;  /* 0x0000002e301c723c */ /* 0x000ff0000000181c */
[----:B--2---:R-:W-:Y:S01]  /*97c0*/  HMMA.16816.F32 R32, R16, R12, R32 ;  /* 0x0000000c1020723c */ /* 0x004fe20000001820 */
[----:B------:R-:W-:-:S05]  /*97d0*/  IMAD.IADD R13, R116, 0x1, R233 ;  /* 0x00000001740d7824 */ /* 0x000fca00078e02e9 */
[C-C-:B------:R-:W-:Y:S02]  /*97e0*/  IADD3 R240, PT, PT, R234.reuse, 0x7, -R13.reuse ;  /* 0x00000007eaf07810 */ /* 0x140fe40007ffe80d */
[----:B---3--:R-:W-:Y:S01]  /*97f0*/  HMMA.16816.F32 R20, R16, R6, R20 ;  /* 0x000000061014723c */ /* 0x008fe20000001814 */
[C-C-:B------:R-:W-:Y:S02]  /*9800*/  IADD3 R6, PT, PT, R234.reuse, 0x7f, -R13.reuse ;  /* 0x0000007fea067810 */ /* 0x140fe40007ffe80d */
[----:B------:R-:W-:Y:S02]  /*9810*/  IABS R240, R240 ;  /* 0x000000f000f07213 */ /* 0x000fe40000000000 */
[C-C-:B------:R-:W-:Y:S02]  /*9820*/  IADD3 R7, PT, PT, R234.reuse, 0x78, -R13.reuse ;  /* 0x00000078ea077810 */ /* 0x140fe40007ffe80d */
[C-C-:B------:R-:W-:Y:S01]  /*9830*/  IADD3 R12, PT, PT, R234.reuse, 0x77, -R13.reuse ;  /* 0x00000077ea0c7810 */ /* 0x140fe20007ffe80d */
[----:B------:R-:W-:Y:S01]  /*9840*/  HMMA.16816.F32 R144, R172, R168, R144 ;  /* 0x000000a8ac90723c */ /* 0x000fe20000001890 */
[----:B------:R-:W-:-:S02]  /*9850*/  IADD3 R41, PT, PT, R234, 0x70, -R13 ;  /* 0x00000070ea297810 */ /* 0x000fc40007ffe80d */
[C-C-:B------:R-:W-:Y:S02]  /*9860*/  IADD3 R40, PT, PT, R234.reuse, 0x6f, -R13.reuse ;  /* 0x0000006fea287810 */ /* 0x140fe40007ffe80d */
[C-C-:B------:R-:W-:Y:S02]  /*9870*/  IADD3 R222, PT, PT, R234.reuse, 0x67, -R13.reuse ;  /* 0x00000067eade7810 */ /* 0x140fe40007ffe80d */
[C-C-:B------:R-:W-:Y:S01]  /*9880*/  IADD3 R204, PT, PT, R234.reuse, 0x58, -R13.reuse ;  /* 0x00000058eacc7810 */ /* 0x140fe20007ffe80d */
[----:B------:R-:W-:Y:S01]  /*9890*/  HMMA.16816.F32 R140, R172, R170, R140 ;  /* 0x000000aaac8c723c */ /* 0x000fe2000000188c */
[C-C-:B------:R-:W-:Y:S02]  /*98a0*/  IADD3 R206, PT, PT, R234.reuse, 0x50, -R13.reuse ;  /* 0x00000050eace7810 */ /* 0x140fe40007ffe80d */
[C-C-:B------:R-:W-:Y:S02]  /*98b0*/  IADD3 R168, PT, PT, R234.reuse, 0x48, -R13.reuse ;  /* 0x00000048eaa87810 */ /* 0x140fe40007ffe80d */
[----:B------:R-:W-:-:S02]  /*98c0*/  IADD3 R169, PT, PT, R234, 0x40, -R13 ;  /* 0x00000040eaa97810 */ /* 0x000fc40007ffe80d */
[C-C-:B------:R-:W-:Y:S01]  /*98d0*/  IADD3 R235, PT, PT, R234.reuse, 0x28, -R13.reuse ;  /* 0x00000028eaeb7810 */ /* 0x140fe20007ffe80d */
[C---:B------:R-:W-:Y:S01]  /*98e0*/  HMMA.16816.F32 R136, R172.reuse, R164, R136 ;  /* 0x000000a4ac88723c */ /* 0x040fe20000001888 */
[C-C-:B------:R-:W-:Y:S02]  /*98f0*/  IADD3 R164, PT, PT, R234.reuse, 0x4f, -R13.reuse ;  /* 0x0000004feaa47810 */ /* 0x140fe40007ffe80d */
[C-C-:B------:R-:W-:Y:S02]  /*9900*/  IADD3 R229, PT, PT, R234.reuse, 0x1f, -R13.reuse ;  /* 0x0000001feae57810 */ /* 0x140fe40007ffe80d */
[C-C-:B------:R-:W-:Y:S02]  /*9910*/  IADD3 R227, PT, PT, R234.reuse, 0x18, -R13.reuse ;  /* 0x00000018eae37810 */ /* 0x140fe40007ffe80d */
[C-C-:B------:R-:W-:Y:S01]  /*9920*/  IADD3 R225, PT, PT, R234.reuse, 0x17, -R13.reuse ;  /* 0x00000017eae17810 */ /* 0x140fe20007ffe80d */
[----:B------:R-:W-:Y:S01]  /*9930*/  HMMA.16816.F32 R132, R172, R166, R132 ;  /* 0x000000a6ac84723c */ /* 0x000fe20000001884 */
[----:B------:R-:W-:-:S02]  /*9940*/  IADD3 R166, PT, PT, R234, 0x47, -R13 ;  /* 0x00000047eaa67810 */ /* 0x000fc40007ffe80d */
[C-C-:B------:R-:W-:Y:S02]  /*9950*/  IADD3 R46, PT, PT, R234.reuse, 0x10, -R13.reuse ;  /* 0x00000010ea2e7810 */ /* 0x140fe40007ffe80d */
[--C-:B------:R-:W-:Y:S02]  /*9960*/  IADD3 R44, PT, PT, R234, 0xf, -R13.reuse ;  /* 0x0000000fea2c7810 */ /* 0x100fe40007ffe80d */
[C-C-:B------:R-:W-:Y:S01]  /*9970*/  IADD3 R224, PT, PT, R38.reuse, 0x77, -R13.reuse ;  /* 0x0000007726e07810 */ /* 0x140fe20007ffe80d */
[----:B------:R-:W-:Y:S01]  /*9980*/  HMMA.16816.F32 R128, R172, R160, R128 ;  /* 0x000000a0ac80723c */ /* 0x000fe20000001880 */
[C-C-:B------:R-:W-:Y:S02]  /*9990*/  IADD3 R47, PT, PT, R38.reuse, 0x70, -R13.reuse ;  /* 0x00000070262f7810 */ /* 0x140fe40007ffe80d */
[C-C-:B------:R-:W-:Y:S02]  /*99a0*/  IADD3 R239, PT, PT, R38.reuse, 0x68, -R13.reuse ;  /* 0x0000006826ef7810 */ /* 0x140fe40007ffe80d */
[----:B------:R-:W-:-:S02]  /*99b0*/  IADD3 R238, PT, PT, R38, 0x67, -R13 ;  /* 0x0000006726ee7810 */ /* 0x000fc40007ffe80d */
[--C-:B------:R-:W-:Y:S01]  /*99c0*/  IADD3 R205, PT, PT, R38, 0x58, -R13.reuse ;  /* 0x0000005826cd7810 */ /* 0x100fe20007ffe80d */
[C---:B------:R-:W-:Y:S01]  /*99d0*/  HMMA.16816.F32 R124, R172.reuse, R162, R124 ;  /* 0x000000a2ac7c723c */ /* 0x040fe2000000187c */
[--C-:B------:R-:W-:Y:S02]  /*99e0*/  IADD3 R162, PT, PT, R234, 0x30, -R13.reuse ;  /* 0x00000030eaa27810 */ /* 0x100fe40007ffe80d */
[C-C-:B------:R-:W-:Y:S02]  /*99f0*/  IADD3 R207, PT, PT, R38.reuse, 0x57, -R13.reuse ;  /* 0x0000005726cf7810 */ /* 0x140fe40007ffe80d */
[C-C-:B------:R-:W-:Y:S02]  /*9a00*/  IADD3 R167, PT, PT, R38.reuse, 0x4f, -R13.reuse ;  /* 0x0000004f26a77810 */ /* 0x140fe40007ffe80d */
[--C-:B------:R-:W-:Y:S01]  /*9a10*/  IADD3 R171, PT, PT, R38, 0x48, -R13.reuse ;  /* 0x0000004826ab7810 */ /* 0x100fe20007ffe80d */
[----:B------:R-:W-:Y:S01]  /*9a20*/  HMMA.16816.F32 R120, R172, R156, R120 ;  /* 0x0000009cac78723c */ /* 0x000fe20000001878 */
[----:B------:R-:W-:-:S02]  /*9a30*/  IADD3 R156, PT, PT, R234, 0x3f, -R13 ;  /* 0x0000003fea9c7810 */ /* 0x000fc40007ffe80d */
[--C-:B------:R-:W-:Y:S02]  /*9a40*/  IADD3 R157, PT, PT, R234, 0x2f, -R13.reuse ;  /* 0x0000002fea9d7810 */ /* 0x100fe40007ffe80d */
[C-C-:B------:R-:W-:Y:S02]  /*9a50*/  IADD3 R170, PT, PT, R38.reuse, 0x47, -R13.reuse ;  /* 0x0000004726aa7810 */ /* 0x140fe40007ffe80d */
[--C-:B------:R-:W-:Y:S01]  /*9a60*/  IADD3 R165, PT, PT, R38, 0x40, -R13.reuse ;  /* 0x0000004026a57810 */ /* 0x100fe20007ffe80d */
[----:B------:R-:W-:Y:S01]  /*9a70*/  HMMA.16816.F32 R64, R172, R158, R64 ;  /* 0x0000009eac40723c */ /* 0x000fe20000001840 */
[C-C-:B------:R-:W-:Y:S02]  /*9a80*/  IADD3 R159, PT, PT, R234.reuse, 0x38, -R13.reuse ;  /* 0x00000038ea9f7810 */ /* 0x140fe40007ffe80d */
[--C-:B------:R-:W-:Y:S02]  /*9a90*/  IADD3 R158, PT, PT, R234, 0x37, -R13.reuse ;  /* 0x00000037ea9e7810 */ /* 0x100fe40007ffe80d */
        /* <DEDUP_REMOVED lines=14> */
[C-C-:B------:R-:W-:Y:S02]  /*9b80*/  IADD3 R172, PT, PT, R234.reuse, 0x5f, -R13.reuse ;  /* 0x0000005feaac7810 */ /* 0x140fe40007ffe80d */
[----:B------:R-:W-:-:S02]  /*9b90*/  IADD3 R174, PT, PT, R234, 0x57, -R13 ;  /* 0x00000057eaae7810 */ /* 0x000fc40007ffe80d */
[--C-:B------:R-:W-:Y:S01]  /*9ba0*/  IADD3 R220, PT, PT, R38, 0x60, -R13.reuse ;  /* 0x0000006026dc7810 */ /* 0x100fe20007ffe80d */
[----:B------:R-:W-:Y:S01]  /*9bb0*/  HMMA.16816.F32 R148, R48, R42, R148 ;  /* 0x0000002a3094723c */ /* 0x000fe20000001894 */
[--C-:B------:R-:W-:Y:S02]  /*9bc0*/  IADD3 R42, PT, PT, R234, 0x8, -R13.reuse ;  /* 0x00000008ea2a7810 */ /* 0x100fe40007ffe80d */
[C-C-:B------:R-:W-:Y:S02]  /*9bd0*/  IADD3 R175, PT, PT, R38.reuse, 0x5f, -R13.reuse ;  /* 0x0000005f26af7810 */ /* 0x140fe40007ffe80d */
[C-C-:B------:R-:W-:Y:S02]  /*9be0*/  IADD3 R173, PT, PT, R38.reuse, 0x50, -R13.reuse ;  /* 0x0000005026ad7810 */ /* 0x140fe40007ffe80d */
[--C-:B------:R-:W-:Y:S01]  /*9bf0*/  IADD3 R230, PT, PT, R38, 0x20, -R13.reuse ;  /* 0x0000002026e67810 */ /* 0x100fe20007ffe80d */
[----:B-1----:R-:W-:Y:S01]  /*9c00*/  HMMA.16816.F32 R24, R16, R8, R24 ;  /* 0x000000081018723c */ /* 0x002fe20000001818 */
        /* <DEDUP_REMOVED lines=9> */
[----:B------:R-:W-:Y:S01]  /*9ca0*/  HMMA.16816.F32 R148, R16, R10, R148 ;  /* 0x0000000a1094723c */ /* 0x000fe20000001894 */
[C-C-:B------:R-:W-:Y:S02]  /*9cb0*/  IADD3 R45, PT, PT, R38.reuse, 0x10, -R13.reuse ;  /* 0x00000010262d7810 */ /* 0x140fe40007ffe80d */
[C-C-:B------:R-:W-:Y:S02]  /*9cc0*/  IADD3 R43, PT, PT, R38.reuse, 0xf, -R13.reuse ;  /* 0x0000000f262b7810 */ /* 0x140fe40007ffe80d */
[C-C-:B------:R-:W-:Y:S02]  /*9cd0*/  IADD3 R39, PT, PT, R38.reuse, 0x8, -R13.reuse ;  /* 0x0000000826277810 */ /* 0x140fe40007ffe80d */
[----:B------:R-:W-:Y:S01]  /*9ce0*/  I2FP.F32.S32 R240, R240 ;  /* 0x000000f000f07245 */ /* 0x000fe20000201400 */
[----:B------:R-:W-:Y:S01]  /*9cf0*/  HMMA.16816.F32 R176, R48, R36, R176 ;  /* 0x0000002430b0723c */ /* 0x000fe200000018b0 */
[----:B------:R-:W-:Y:S01]  /*9d00*/  IADD3 R13, PT, PT, R38, 0x7, -R13 ;  /* 0x00000007260d7810 */ /* 0x000fe20007ffe80d */
[----:B------:R-:W-:Y:S01]  /*9d10*/  VIADD R38, R116, 0xfffffff9 ;  /* 0xfffffff974267836 */ /* 0x000fe20000000000 */
[----:B------:R-:W-:Y:S01]  /*9d20*/  IABS R152, R152 ;  /* 0x0000009800987213 */ /* 0x000fe20000000000 */
[----:B------:R-:W-:Y:S01]  /*9d30*/  FFMA.FTZ R21, -R208, R240, R21 ;  /* 0x000000f0d0157223 */ /* 0x000fe20000010115 */
[----:B------:R-:W-:-:S02]  /*9d40*/  IABS R13, R13 ;  /* 0x0000000d000d7213 */ /* 0x000fc40000000000 */
[----:B------:R-:W-:Y:S02]  /*9d50*/  ISETP.GE.AND P4, PT, R38, R195, PT ;  /* 0x000000c32600720c */ /* 0x000fe40003f86270 */
[----:B------:R-:W-:Y:S01]  /*9d60*/  I2FP.F32.S32 R240, R13 ;  /* 0x0000000d00f07245 */ /* 0x000fe20000201400 */
[----:B------:R-:W-:Y:S01]  /*9d70*/  VIADD R13, R116, 0xffffff80 ;  /* 0xffffff80740d7836 */ /* 0x000fe20000000000 */
[----:B------:R-:W-:Y:S02]  /*9d80*/  ISETP.GE.AND P5, PT, R38, R194, PT ;  /* 0x000000c22600720c */ /* 0x000fe40003fa6270 */
[----:B------:R-:W-:Y:S01]  /*9d90*/  FSEL R21, R21, -INF , P4 ;  /* 0xff80000015157808 */ /* 0x000fe20002000000 */
[----:B------:R-:W-:Y:S01]  /*9da0*/  FFMA.FTZ R23, -R208, R240, R23 ;  /* 0x000000f0d0177223 */ /* 0x000fe20000010117 */
[----:B------:R-:W-:Y:S02]  /*9db0*/  I2FP.F32.S32 R241, R152 ;  /* 0x0000009800f17245 */ /* 0x000fe40000201400 */
[----:B------:R-:W-:-:S02]  /*9dc0*/  FSEL R152, R21, -INF , !P5 ;  /* 0xff80000015987808 */ /* 0x000fc40006800000 */
[----:B------:R-:W-:Y:S01]  /*9dd0*/  IABS R153, R153 ;  /* 0x0000009900997213 */ /* 0x000fe20000000000 */
[----:B------:R-:W-:Y:S01]  /*9de0*/  FFMA.FTZ R32, -R208, R241, R32 ;  /* 0x000000f1d0207223 */ /* 0x000fe20000010120 */
[C---:B------:R-:W-:Y:S01]  /*9df0*/  ISETP.GE.AND P5, PT, R38.reuse, R193, PT ;  /* 0x000000c12600720c */ /* 0x040fe20003fa6270 */
[----:B------:R-:W-:Y:S01]  /*9e00*/  HMMA.16816.F32 R176, R16, R4, R176 ;  /* 0x0000000410b0723c */ /* 0x000fe200000018b0 */
[----:B------:R-:W-:Y:S01]  /*9e10*/  ISETP.GE.AND P4, PT, R38, R192, PT ;  /* 0x000000c02600720c */ /* 0x000fe20003f86270 */
[----:B------:R-:W-:Y:S01]  /*9e20*/  IMAD.MOV.U32 R21, RZ, RZ, R153 ;  /* 0x000000ffff157224 */ /* 0x000fe200078e0099 */
[----:B------:R-:W-:Y:S02]  /*9e30*/  FSEL R23, R23, -INF , P5 ;  /* 0xff80000017177808 */ /* 0x000fe40002800000 */
[----:B------:R-:W-:Y:S02]  /*9e40*/  ISETP.GE.AND P5, PT, R13, R195, PT ;  /* 0x000000c30d00720c */ /* 0x000fe40003fa6270 */
[----:B------:R-:W-:-:S02]  /*9e50*/  IABS R6, R6 ;  /* 0x0000000600067213 */ /* 0x000fc40000000000 */
[----:B------:R-:W-:Y:S02]  /*9e60*/  FSEL R153, R23, -INF , !P4 ;  /* 0xff80000017997808 */ /* 0x000fe40006000000 */
[C---:B------:R-:W-:Y:S02]  /*9e70*/  ISETP.GE.AND P4, PT, R13.reuse, R194, PT ;  /* 0x000000c20d00720c */ /* 0x040fe40003f86270 */
[----:B------:R-:W-:Y:S02]  /*9e80*/  FSEL R32, R32, -INF , P5 ;  /* 0xff80000020207808 */ /* 0x000fe40002800000 */
[----:B------:R-:W-:Y:S02]  /*9e90*/  I2FP.F32.S32 R21, R21 ;  /* 0x0000001500157245 */ /* 0x000fe40000201400 */
[----:B------:R-:W-:Y:S02]  /*9ea0*/  I2FP.F32.S32 R38, R6 ;  /* 0x0000000600267245 */ /* 0x000fe40000201400 */
[----:B------:R-:W-:Y:S01]  /*9eb0*/  FSEL R6, R32, -INF , !P4 ;  /* 0xff80000020067808 */ /* 0x000fe20006000000 */
[C---:B------:R-:W-:Y:S01]  /*9ec0*/  FFMA.FTZ R21, -R208.reuse, R21, R34 ;  /* 0x00000015d0157223 */ /* 0x040fe20000010122 */
[C---:B------:R-:W-:Y:S01]  /*9ed0*/  ISETP.GE.AND P5, PT, R13.reuse, R192, PT ;  /* 0x000000c00d00720c */ /* 0x040fe20003fa6270 */
[----:B------:R-:W-:Y:S01]  /*9ee0*/  FFMA.FTZ R33, -R208, R38, R33 ;  /* 0x00000026d0217223 */ /* 0x000fe20000010121 */
[----:B------:R-:W-:Y:S01]  /*9ef0*/  ISETP.GE.AND P4, PT, R13, R193, PT ;  /* 0x000000c10d00720c */ /* 0x000fe20003f86270 */
[----:B------:R-:W-:Y:S01]  /*9f00*/  VIADD R13, R116, 0xffffff81 ;  /* 0xffffff81740d7836 */ /* 0x000fe20000000000 */
[----:B------:R-:W-:-:S02]  /*9f10*/  IABS R15, R15 ;  /* 0x0000000f000f7213 */ /* 0x000fc40000000000 */
[----:B------:R-:W-:Y:S02]  /*9f20*/  FSEL R23, R21, -INF , P4 ;  /* 0xff80000015177808 */ /* 0x000fe40002000000 */
[----:B------:R-:W-:Y:S02]  /*9f30*/  ISETP.GE.AND P4, PT, R13, R195, PT ;  /* 0x000000c30d00720c */ /* 0x000fe40003f86270 */
[----:B------:R-:W-:Y:S02]  /*9f40*/  IABS R21, R7 ;  /* 0x0000000700157213 */ /* 0x000fe40000000000 */
[----:B------:R-:W-:Y:S02]  /*9f50*/  IABS R14, R14 ;  /* 0x0000000e000e7213 */ /* 0x000fe40000000000 */
[----:B------:R-:W-:Y:S02]  /*9f60*/  FSEL R7, R23, -INF , !P5 ;  /* 0xff80000017077808 */ /* 0x000fe40006800000 */
[----:B------:R-:W-:-:S02]  /*9f70*/  I2FP.F32.S32 R15, R15 ;  /* 0x0000000f000f7245 */ /* 0x000fc40000201400 */
[----:B------:R-:W-:Y:S02]  /*9f80*/  ISETP.GE.AND P5, PT, R13, R194, PT ;  /* 0x000000c20d00720c */ /* 0x000fe40003fa6270 */
[----:B------:R-:W-:Y:S01]  /*9f90*/  FSEL R32, R33, -INF , P4 ;  /* 0xff80000021207808 */ /* 0x000fe20002000000 */
[----:B------:R-:W-:Y:S01]  /*9fa0*/  FFMA.FTZ R15, -R208, R15, R35 ;  /* 0x0000000fd00f7223 */ /* 0x000fe20000010123 */
[----:B------:R-:W-:Y:S02]  /*9fb0*/  I2FP.F32.S32 R23, R14 ;  /* 0x0000000e00177245 */ /* 0x000fe40000201400 */
[----:B------:R-:W-:Y:S02]  /*9fc0*/  FSEL R32, R32, -INF , !P5 ;  /* 0xff80000020207808 */ /* 0x000fe40006800000 */
[----:B------:R-:W-:Y:S01]  /*9fd0*/  ISETP.GE.AND P5, PT, R13, R193, PT ;  /* 0x000000c10d00720c */ /* 0x000fe20003fa6270 */
[----:B------:R-:W-:Y:S01]  /*9fe0*/  FFMA.FTZ R30, -R208, R23, R30 ;  /* 0x00000017d01e7223 */ /* 0x000fe2000001011e */
[----:B------:R-:W-:-:S02]  /*9ff0*/  I2FP.F32.S32 R21, R21 ;  /* 0x0000001500157245 */ /* 0x000fc40000201400 */
[----:B------:R-:W-:Y:S02]  /*a000*/  ISETP.GE.AND P4, PT, R13, R192, PT ;  /* 0x000000c00d00720c */ /* 0x000fe40003f86270 */
[----:B------:R-:W-:Y:S01]  /*a010*/  IABS R33, R12 ;  /* 0x0000000c00217213 */ /* 0x000fe20000000000 */
[----:B------:R-:W-:Y:S01]  /*a020*/  FFMA.FTZ R21, -R208, R21, R28 ;  /* 0x00000015d0157223 */ /* 0x000fe2000001011c */
[----:B------:R-:W-:Y:S01]  /*a030*/  FSEL R23, R15, -INF , P5 ;  /* 0xff8000000f177808 */ /* 0x000fe20002800000 */
[----:B------:R-:W-:Y:S01]  /*a040*/  VIADD R28, R116, 0xffffff88 ;  /* 0xffffff88741c7836 */ /* 0x000fe20000000000 */
[----:B------:R-:W1:Y:S01]  /*a050*/  LDSM.16.M88.4 R12, [R55+0x7800] ;  /* 0x00780000370c783b */ /* 0x000e620000000200 */
[----:B------:R-:W-:Y:S02]  /*a060*/  I2FP.F32.S32 R33, R33 ;  /* 0x0000002100217245 */ /* 0x000fe40000201400 */
[----:B------:R-:W-:Y:S02]  /*a070*/  FSEL R23, R23, -INF , !P4 ;  /* 0xff80000017177808 */ /* 0x000fe40006000000 */
[----:B------:R-:W-:Y:S01]  /*a080*/  ISETP.GE.AND P5, PT, R28, R195, PT ;  /* 0x000000c31c00720c */ /* 0x000fe20003fa6270 */
[----:B------:R-:W-:Y:S01]  /*a090*/  FFMA.FTZ R29, -R208, R33, R29 ;  /* 0x00000021d01d7223 */ /* 0x000fe2000001011d */
[----:B------:R-:W-:-:S02]  /*a0a0*/  ISETP.GE.AND P4, PT, R28, R194, PT ;  /* 0x000000c21c00720c */ /* 0x000fc40003f86270 */
[----:B------:R-:W-:Y:S02]  /*a0b0*/  FSEL R21, R21, -INF , P5 ;  /* 0xff80000015157808 */ /* 0x000fe40002800000 */
[C---:B------:R-:W-:Y:S02]  /*a0c0*/  ISETP.GE.AND P5, PT, R28.reuse, R192, PT ;  /* 0x000000c01c00720c */ /* 0x040fe40003fa6270 */
[----:B------:R-:W-:Y:S02]  /*a0d0*/  FSEL R38, R21, -INF , !P4 ;  /* 0xff80000015267808 */ /* 0x000fe40006000000 */
[----:B------:R-:W-:Y:S01]  /*a0e0*/  ISETP.GE.AND P4, PT, R28, R193, PT ;  /* 0x000000c11c00720c */ /* 0x000fe20003f86270 */
[----:B------:R-:W-:Y:S01]  /*a0f0*/  VIADD R28, R116, 0xffffff89 ;  /* 0xffffff89741c7836 */ /* 0x000fe20000000000 */
[----:B------:R-:W-:Y:S02]  /*a100*/  IABS R33, R41 ;  /* 0x0000002900217213 */ /* 0x000fe40000000000 */
[----:B------:R-:W-:-:S02]  /*a110*/  FSEL R21, R30, -INF , P4 ;  /* 0xff8000001e157808 */ /* 0x000fc40002000000 */
[C---:B------:R-:W-:Y:S02]  /*a120*/  ISETP.GE.AND P4, PT, R28.reuse, R195, PT ;  /* 0x000000c31c00720c */ /* 0x040fe40003f86270 */
[----:B------:R-:W-:Y:S02]  /*a130*/  FSEL R21, R21, -INF , !P5 ;  /* 0xff80000015157808 */ /* 0x000fe40006800000 */
[C---:B------:R-:W-:Y:S02]  /*a140*/  ISETP.GE.AND P5, PT, R28.reuse, R194, PT ;  /* 0x000000c21c00720c */ /* 0x040fe40003fa6270 */
[----:B------:R-:W-:Y:S02]  /*a150*/  FSEL R29, R29, -INF , P4 ;  /* 0xff8000001d1d7808 */ /* 0x000fe40002000000 */
[----:B------:R-:W-:Y:S02]  /*a160*/  ISETP.GE.AND P4, PT, R28, R192, PT ;  /* 0x000000c01c00720c */ /* 0x000fe40003f86270 */
[----:B------:R-:W-:-:S02]  /*a170*/  FSEL R34, R29, -INF , !P5 ;  /* 0xff8000001d227808 */ /* 0x000fc40006800000 */
[----:B------:R-:W-:Y:S02]  /*a180*/  IABS R29, R224 ;  /* 0x000000e0001d7213 */ /* 0x000fe40000000000 */
[----:B------:R-:W-:Y:S02]  /*a190*/  ISETP.GE.AND P5, PT, R28, R193, PT ;  /* 0x000000c11c00720c */ /* 0x000fe40003fa6270 */
[----:B------:R-:W-:Y:S02]  /*a1a0*/  I2FP.F32.S32 R29, R29 ;  /* 0x0000001d001d7245 */ /* 0x000fe40000201400 */
[----:B------:R-:W-:Y:S01]  /*a1b0*/  IABS R28, R47 ;  /* 0x0000002f001c7213 */ /* 0x000fe20000000000 */
[----:B-1----:R-:W-:Y:S01]  /*a1c0*/  HMMA.16816.F32 R144, R48, R12, R144 ;  /* 0x0000000c3090723c */ /* 0x002fe20000001890 */
[----:B------:R-:W-:Y:S01]  /*a1d0*/  I2FP.F32.S32 R33, R33 ;  /* 0x0000002100217245 */ /* 0x000fe20000201400 */
[----:B------:R-:W-:Y:S01]  /*a1e0*/  FFMA.FTZ R29, -R208, R29, R31 ;  /* 0x0000001dd01d7223 */ /* 0x000fe2000001011f */
[----:B------:R-:W-:Y:S01]  /*a1f0*/  VIADD R12, R116, 0xffffff90 ;  /* 0xffffff90740c7836 */ /* 0x000fe20000000000 */
[----:B------:R-:W-:-:S02]  /*a200*/  I2FP.F32.S32 R13, R28 ;  /* 0x0000001c000d7245 */ /* 0x000fc40000201400 */
[----:B------:R-:W-:Y:S01]  /*a210*/  IABS R40, R40 ;  /* 0x0000002800287213 */ /* 0x000fe20000000000 */
[C---:B------:R-:W-:Y:S01]  /*a220*/  FFMA.FTZ R24, -R208.reuse, R33, R24 ;  /* 0x00000021d0187223 */ /* 0x040fe20000010118 */
[----:B------:R-:W-:Y:S01]  /*a230*/  FSEL R29, R29, -INF , P5 ;  /* 0xff8000001d1d7808 */ /* 0x000fe20002800000 */
[----:B------:R-:W-:Y:S01]  /*a240*/  FFMA.FTZ R26, -R208, R13, R26 ;  /* 0x0000000dd01a7223 */ /* 0x000fe2000001011a */
[C---:B------:R-:W-:Y:S01]  /*a250*/  ISETP.GE.AND P5, PT, R12.reuse, R195, PT ;  /* 0x000000c30c00720c */ /* 0x040fe20003fa6270 */
[----:B------:R-:W-:Y:S01]  /*a260*/  IMAD.MOV.U32 R13, RZ, RZ, R40 ;  /* 0x000000ffff0d7224 */ /* 0x000fe200078e0028 */
[----:B------:R-:W-:Y:S01]  /*a270*/  FSEL R47, R29, -INF , !P4 ;  /* 0xff8000001d2f7808 */ /* 0x000fe20006000000 */
[----:B------:R-:W-:Y:S01]  /*a280*/  HMMA.16816.F32 R140, R48, R14, R140 ;  /* 0x0000000e308c723c */ /* 0x000fe2000000188c */
[----:B------:R-:W-:Y:S01]  /*a290*/  ISETP.GE.AND P4, PT, R12, R194, PT ;  /* 0x000000c20c00720c */ /* 0x000fe20003f86270 */
[----:B------:R-:W1:Y:S01]  /*a2a0*/  LDSM.16.M88.4 R28, [R185+0x7800] ;  /* 0x00780000b91c783b */ /* 0x000e620000000200 */
[----:B------:R-:W-:-:S02]  /*a2b0*/  FSEL R40, R24, -INF , P5 ;  /* 0xff80000018287808 */ /* 0x000fc40002800000 */
[----:B------:R-:W-:Y:S02]  /*a2c0*/  ISETP.GE.AND P5, PT, R12, R193, PT ;  /* 0x000000c10c00720c */ /* 0x000fe40003fa6270 */
[----:B------:R-:W-:Y:S02]  /*a2d0*/  FSEL R40, R40, -INF , !P4 ;  /* 0xff80000028287808 */ /* 0x000fe40006000000 */
[----:B------:R-:W-:Y:S02]  /*a2e0*/  I2FP.F32.S32 R13, R13 ;  /* 0x0000000d000d7245 */ /* 0x000fe40000201400 */
[----:B------:R-:W-:Y:S01]  /*a2f0*/  ISETP.GE.AND P4, PT, R12, R192, PT ;  /* 0x000000c00c00720c */ /* 0x000fe20003f86270 */
[----:B------:R-:W-:Y:S01]  /*a300*/  VIADD R12, R116, 0xffffff91 ;  /* 0xffffff91740c7836 */ /* 0x000fe20000000000 */
[----:B------:R-:W-:Y:S01]  /*a310*/  FSEL R26, R26, -INF , P5 ;  /* 0xff8000001a1a7808 */ /* 0x000fe20002800000 */
[----:B------:R-:W-:Y:S01]  /*a320*/  FFMA.FTZ R13, -R208, R13, R25 ;  /* 0x0000000dd00d7223 */ /* 0x000fe20000010119 */
[----:B------:R-:W-:-:S02]  /*a330*/  IABS R9, R9 ;  /* 0x0000000900097213 */ /* 0x000fc40000000000 */
[----:B------:R-:W-:Y:S02]  /*a340*/  ISETP.GE.AND P5, PT, R12, R195, PT ;  /* 0x000000c30c00720c */ /* 0x000fe40003fa6270 */
[----:B------:R-:W-:Y:S02]  /*a350*/  IABS R8, R8 ;  /* 0x0000000800087213 */ /* 0x000fe40000000000 */
[----:B------:R-:W-:Y:S02]  /*a360*/  FSEL R224, R13, -INF , P5 ;  /* 0xff8000000de07808 */ /* 0x000fe40002800000 */
[----:B------:R-:W-:Y:S01]  /*a370*/  I2FP.F32.S32 R24, R9 ;  /* 0x0000000900187245 */ /* 0x000fe20000201400 */
[----:B------:R-:W-:Y:S01]  /*a380*/  IMAD.MOV.U32 R13, RZ, RZ, R8 ;  /* 0x000000ffff0d7224 */ /* 0x000fe200078e0008 */
[----:B------:R-:W-:Y:S01]  /*a390*/  FSEL R41, R26, -INF , !P4 ;  /* 0xff8000001a297808 */ /* 0x000fe20006000000 */
[----:B------:R-:W2:Y:S01]  /*a3a0*/  LDSM.16.M88.4 R8, [R55+0x7c00] ;  /* 0x007c00003708783b */ /* 0x000ea20000000200 */
[----:B------:R-:W-:Y:S01]  /*a3b0*/  ISETP.GE.AND P4, PT, R12, R194, PT ;  /* 0x000000c20c00720c */ /* 0x000fe20003f86270 */
[----:B------:R-:W-:Y:S01]  /*a3c0*/  FFMA.FTZ R27, -R208, R24, R27 ;  /* 0x00000018d01b7223 */ /* 0x000fe2000001011b */
[----:B------:R-:W-:-:S02]  /*a3d0*/  ISETP.GE.AND P5, PT, R12, R192, PT ;  /* 0x000000c00c00720c */ /* 0x000fc40003fa6270 */
[----:B------:R-:W-:Y:S02]  /*a3e0*/  FSEL R224, R224, -INF , !P4 ;  /* 0xff800000e0e07808 */ /* 0x000fe40006000000 */
[----:B------:R-:W-:Y:S01]  /*a3f0*/  ISETP.GE.AND P4, PT, R12, R193, PT ;  /* 0x000000c10c00720c */ /* 0x000fe20003f86270 */
[----:B------:R-:W-:Y:S01]  /*a400*/  VIADD R12, R116, 0xffffff98 ;  /* 0xffffff98740c7836 */ /* 0x000fe20000000000 */
[----:B------:R-:W-:Y:S02]  /*a410*/  I2FP.F32.S32 R13, R13 ;  /* 0x0000000d000d7245 */ /* 0x000fe40000201400 */
[----:B------:R-:W-:Y:S02]  /*a420*/  FSEL R27, R27, -INF , P4 ;  /* 0xff8000001b1b7808 */ /* 0x000fe40002000000 */
[----:B------:R-:W-:Y:S01]  /*a430*/  IABS R239, R239 ;  /* 0x000000ef00ef7213 */ /* 0x000fe20000000000 */
[----:B------:R-:W-:Y:S01]  /*a440*/  FFMA.FTZ R13, -R208, R13, R148 ;  /* 0x0000000dd00d7223 */ /* 0x000fe20000010194 */
[----:B------:R-:W-:Y:S01]  /*a450*/  ISETP.GE.AND P4, PT, R12, R195, PT ;  /* 0x000000c30c00720c */ /* 0x000fe20003f86270 */
[----:B-1----:R-:W-:Y:S01]  /*a460*/  HMMA.16816.F32 R144, R16, R28, R144 ;  /* 0x0000001c1090723c */ /* 0x002fe20000001890 */
[----:B------:R-:W-:-:S02]  /*a470*/  IABS R222, R222 ;  /* 0x000000de00de7213 */ /* 0x000fc40000000000 */
[----:B------:R-:W-:Y:S02]  /*a480*/  FSEL R35, R27, -INF , !P5 ;  /* 0xff8000001b237808 */ /* 0x000fe40006800000 */
[----:B------:R-:W-:Y:S02]  /*a490*/  I2FP.F32.S32 R239, R239 ;  /* 0x000000ef00ef7245 */ /* 0x000fe40000201400 */
[----:B------:R-:W-:Y:S01]  /*a4a0*/  ISETP.GE.AND P5, PT, R12, R194, PT ;  /* 0x000000c20c00720c */ /* 0x000fe20003fa6270 */
[----:B------:R-:W-:Y:S01]  /*a4b0*/  HMMA.16816.F32 R140, R16, R30, R140 ;  /* 0x0000001e108c723c */ /* 0x000fe2000000188c */
[----:B------:R-:W-:Y:S01]  /*a4c0*/  FSEL R14, R13, -INF , P4 ;  /* 0xff8000000d0e7808 */ /* 0x000fe20002000000 */
[----:B------:R-:W-:Y:S01]  /*a4d0*/  FFMA.FTZ R150, -R208, R239, R150 ;  /* 0x000000efd0967223 */ /* 0x000fe20000010196 */
[----:B------:R-:W-:Y:S02]  /*a4e0*/  I2FP.F32.S32 R13, R222 ;  /* 0x000000de000d7245 */ /* 0x000fe40000201400 */
[----:B------:R-:W-:-:S02]  /*a4f0*/  FSEL R222, R14, -INF , !P5 ;  /* 0xff8000000ede7808 */ /* 0x000fc40006800000 */
[----:B------:R-:W-:Y:S01]  /*a500*/  ISETP.GE.AND P4, PT, R12, R192, PT ;  /* 0x000000c00c00720c */ /* 0x000fe20003f86270 */
[----:B------:R-:W-:Y:S01]  /*a510*/  FFMA.FTZ R13, -R208, R13, R149 ;  /* 0x0000000dd00d7223 */ /* 0x000fe20000010195 */
[----:B------:R-:W-:Y:S01]  /*a520*/  ISETP.GE.AND P5, PT, R12, R193, PT ;  /* 0x000000c10c00720c */ /* 0x000fe20003fa6270 */
[----:B------:R-:W-:Y:S01]  /*a530*/  VIADD R12, R116, 0xffffff99 ;  /* 0xffffff99740c7836 */ /* 0x000fe20000000000 */
[----:B------:R-:W-:Y:S02]  /*a540*/  IABS R238, R238 ;  /* 0x000000ee00ee7213 */ /* 0x000fe40000000000 */
[----:B------:R-:W-:Y:S02]  /*a550*/  FSEL R33, R150, -INF , P5 ;  /* 0xff80000096217808 */ /* 0x000fe40002800000 */
[----:B------:R-:W-:Y:S01]  /*a560*/  ISETP.GE.AND P5, PT, R12, R195, PT ;  /* 0x000000c30c00720c */ /* 0x000fe20003fa6270 */
[----:B--2---:R-:W-:Y:S01]  /*a570*/  HMMA.16816.F32 R136, R48, R8, R136 ;  /* 0x000000083088723c */ /* 0x004fe20000001888 */
[----:B------:R-:W-:Y:S01]  /*a580*/  IABS R220, R220 ;  /* 0x000000dc00dc7213 */ /* 0x000fe20000000000 */
[----:B------:R-:W-:Y:S01]  /*a590*/  VIADD R8, R116, 0xffffffa0 ;  /* 0xffffffa074087836 */ /* 0x000fe20000000000 */
[----:B------:R-:W-:-:S02]  /*a5a0*/  FSEL R33, R33, -INF , !P4 ;  /* 0xff80000021217808 */ /* 0x000fc40006000000 */
[----:B------:R-:W-:Y:S02]  /*a5b0*/  I2FP.F32.S32 R14, R238 ;  /* 0x000000ee000e7245 */ /* 0x000fe40000201400 */
[----:B------:R-:W-:Y:S01]  /*a5c0*/  IABS R221, R221 ;  /* 0x000000dd00dd7213 */ /* 0x000fe20000000000 */
[----:B------:R-:W-:Y:S01]  /*a5d0*/  HMMA.16816.F32 R132, R48, R10, R132 ;  /* 0x0000000a3084723c */ /* 0x000fe20000001884 */
[----:B------:R-:W-:Y:S01]  /*a5e0*/  ISETP.GE.AND P4, PT, R12, R194, PT ;  /* 0x000000c20c00720c */ /* 0x000fe20003f86270 */
[----:B------:R-:W-:Y:S01]  /*a5f0*/  FFMA.FTZ R14, -R208, R14, R151 ;  /* 0x0000000ed00e7223 */ /* 0x000fe20000010197 */
[----:B------:R-:W-:Y:S01]  /*a600*/  FSEL R24, R13, -INF , P5 ;  /* 0xff8000000d187808 */ /* 0x000fe20002800000 */
[----:B------:R-:W-:Y:S01]  /*a610*/  IMAD.MOV.U32 R13, RZ, RZ, R220 ;  /* 0x000000ffff0d7224 */ /* 0x000fe200078e00dc */
[----:B------:R-:W-:Y:S02]  /*a620*/  I2FP.F32.S32 R15, R221 ;  /* 0x000000dd000f7245 */ /* 0x000fe40000201400 */
[----:B------:R-:W-:-:S02]  /*a630*/  FSEL R220, R24, -INF , !P4 ;  /* 0xff80000018dc7808 */ /* 0x000fc40006000000 */
[----:B------:R-:W-:Y:S01]  /*a640*/  ISETP.GE.AND P4, PT, R12, R193, PT ;  /* 0x000000c10c00720c */ /* 0x000fe20003f86270 */
[----:B------:R-:W-:Y:S01]  /*a650*/  FFMA.FTZ R15, -R208, R15, R144 ;  /* 0x0000000fd00f7223 */ /* 0x000fe20000010190 */
[----:B------:R-:W-:Y:S02]  /*a660*/  IABS R172, R172 ;  /* 0x000000ac00ac7213 */ /* 0x000fe40000000000 */
[----:B------:R-:W-:Y:S02]  /*a670*/  I2FP.F32.S32 R13, R13 ;  /* 0x0000000d000d7245 */ /* 0x000fe40000201400 */
[----:B------:R-:W-:Y:S01]  /*a680*/  FSEL R14, R14, -INF , P4 ;  /* 0xff8000000e0e7808 */ /* 0x000fe20002000000 */
[----:B------:R-:W-:Y:S01]  /*a690*/  IMAD.MOV.U32 R9, RZ, RZ, R172 ;  /* 0x000000ffff097224 */ /* 0x000fe200078e00ac */
[----:B------:R-:W-:Y:S01]  /*a6a0*/  ISETP.GE.AND P5, PT, R12, R192, PT ;  /* 0x000000c00c00720c */ /* 0x000fe20003fa6270 */
[----:B------:R-:W-:Y:S01]  /*a6b0*/  FFMA.FTZ R146, -R208, R13, R146 ;  /* 0x0000000dd0927223 */ /* 0x000fe20000010192 */
[----:B------:R-:W-:-:S02]  /*a6c0*/  ISETP.GE.AND P4, PT, R8, R195, PT ;  /* 0x000000c30800720c */ /* 0x000fc40003f86270 */
[----:B------:R-:W-:Y:S02]  /*a6d0*/  FSEL R221, R14, -INF , !P5 ;  /* 0xff8000000edd7808 */ /* 0x000fe40006800000 */
[----:B------:R-:W-:Y:S02]  /*a6e0*/  FSEL R172, R15, -INF , P4 ;  /* 0xff8000000fac7808 */ /* 0x000fe40002000000 */
[----:B------:R-:W1:Y:S01]  /*a6f0*/  LDSM.16.M88.4 R12, [R185+0x7c00] ;  /* 0x007c0000b90c783b */ /* 0x000e620000000200 */
[C---:B------:R-:W-:Y:S02]  /*a700*/  ISETP.GE.AND P5, PT, R8.reuse, R194, PT ;  /* 0x000000c20800720c */ /* 0x040fe40003fa6270 */
[----:B------:R-:W-:Y:S02]  /*a710*/  ISETP.GE.AND P4, PT, R8, R193, PT ;  /* 0x000000c10800720c */ /* 0x000fe40003f86270 */
[----:B------:R-:W-:Y:S02]  /*a720*/  FSEL R172, R172, -INF , !P5 ;  /* 0xff800000acac7808 */ /* 0x000fe40006800000 */
[----:B------:R-:W-:-:S02]  /*a730*/  I2FP.F32.S32 R9, R9 ;  /* 0x0000000900097245 */ /* 0x000fc40000201400 */
[----:B------:R-:W-:Y:S01]  /*a740*/  ISETP.GE.AND P5, PT, R8, R192, PT ;  /* 0x000000c00800720c */ /* 0x000fe20003fa6270 */
[----:B------:R-:W-:Y:S01]  /*a750*/  VIADD R8, R116, 0xffffffa1 ;  /* 0xffffffa174087836 */ /* 0x000fe20000000000 */
[----:B------:R-:W-:Y:S01]  /*a760*/  FSEL R146, R146, -INF , P4 ;  /* 0xff80000092927808 */ /* 0x000fe20002000000 */
[----:B------:R-:W-:Y:S01]  /*a770*/  FFMA.FTZ R9, -R208, R9, R145 ;  /* 0x00000009d0097223 */ /* 0x000fe20000010191 */
[----:B------:R-:W-:Y:S02]  /*a780*/  IABS R204, R204 ;  /* 0x000000cc00cc7213 */ /* 0x000fe40000000000 */
[----:B------:R-:W-:Y:S02]  /*a790*/  ISETP.GE.AND P4, PT, R8, R195, PT ;  /* 0x000000c30800720c */ /* 0x000fe40003f86270 */
[----:B------:R-:W-:Y:S02]  /*a7a0*/  IABS R24, R175 ;  /* 0x000000af00187213 */ /* 0x000fe40000000000 */
[----:B------:R-:W-:-:S02]  /*a7b0*/  FSEL R175, R146, -INF , !P5 ;  /* 0xff80000092af7808 */ /* 0x000fc40006800000 */
[----:B------:R-:W-:Y:S01]  /*a7c0*/  FSEL R25, R9, -INF , P4 ;  /* 0xff80000009197808 */ /* 0x000fe20002000000 */
[----:B------:R-:W-:Y:S01]  /*a7d0*/  IMAD.MOV.U32 R9, RZ, RZ, R204 ;  /* 0x000000ffff097224 */ /* 0x000fe200078e00cc */
[C---:B------:R-:W-:Y:S02]  /*a7e0*/  ISETP.GE.AND P5, PT, R8.reuse, R194, PT ;  /* 0x000000c20800720c */ /* 0x040fe40003fa6270 */
[----:B------:R-:W-:Y:S02]  /*a7f0*/  I2FP.F32.S32 R28, R24 ;  /* 0x00000018001c7245 */ /* 0x000fe40000201400 */
[----:B------:R-:W-:Y:S02]  /*a800*/  FSEL R204, R25, -INF , !P5 ;  /* 0xff80000019cc7808 */ /* 0x000fe40006800000 */
[----:B------:R-:W-:Y:S01]  /*a810*/  ISETP.GE.AND P4, PT, R8, R192, PT ;  /* 0x000000c00800720c */ /* 0x000fe20003f86270 */
[----:B------:R-:W-:Y:S01]  /*a820*/  FFMA.FTZ R147, -R208, R28, R147 ;  /* 0x0000001cd0937223 */ /* 0x000fe20000010193 */
[----:B------:R-:W-:Y:S01]  /*a830*/  ISETP.GE.AND P5, PT, R8, R193, PT ;  /* 0x000000c10800720c */ /* 0x000fe20003fa6270 */
[----:B------:R-:W-:Y:S01]  /*a840*/  VIADD R8, R116, 0xffffffa8 ;  /* 0xffffffa874087836 */ /* 0x000fe20000000000 */
[----:B------:R-:W-:Y:S01]  /*a850*/  I2FP.F32.S32 R9, R9 ;  /* 0x0000000900097245 */ /* 0x000fe20000201400 */
[----:B------:R-:W2:Y:S01]  /*a860*/  LDSM.16.M88.4 R24, [R55+0x8000] ;  /* 0x008000003718783b */ /* 0x000ea20000000200 */
[----:B------:R-:W-:-:S02]  /*a870*/  IABS R205, R205 ;  /* 0x000000cd00cd7213 */ /* 0x000fc40000000000 */
[----:B------:R-:W-:Y:S01]  /*a880*/  FSEL R147, R147, -INF , P5 ;  /* 0xff80000093937808 */ /* 0x000fe20002800000 */
[----:B------:R-:W-:Y:S01]  /*a890*/  FFMA.FTZ R9, -R208, R9, R140 ;  /* 0x00000009d0097223 */ /* 0x000fe2000001018c */
[----:B------:R-:W-:Y:S01]  /*a8a0*/  ISETP.GE.AND P5, PT, R8, R195, PT ;  /* 0x000000c30800720c */ /* 0x000fe20003fa6270 */
[C---:B-1----:R-:W-:Y:S01]  /*a8b0*/  HMMA.16816.F32 R136, R16.reuse, R12, R136 ;  /* 0x0000000c1088723c */ /* 0x042fe20000001888 */
[----:B------:R-:W-:Y:S02]  /*a8c0*/  I2FP.F32.S32 R11, R205 ;  /* 0x000000cd000b7245 */ /* 0x000fe40000201400 */
[----:B------:R-:W-:Y:S02]  /*a8d0*/  IABS R174, R174 ;  /* 0x000000ae00ae7213 */ /* 0x000fe40000000000 */
[----:B------:R-:W-:Y:S01]  /*a8e0*/  FSEL R205, R147, -INF , !P4 ;  /* 0xff80000093cd7808 */ /* 0x000fe20006000000 */
[----:B------:R-:W-:Y:S01]  /*a8f0*/  FFMA.FTZ R142, -R208, R11, R142 ;  /* 0x0000000bd08e7223 */ /* 0x000fe2000001018e */
[----:B------:R-:W-:Y:S01]  /*a900*/  ISETP.GE.AND P4, PT, R8, R194, PT ;  /* 0x000000c20800720c */ /* 0x000fe20003f86270 */
[----:B------:R-:W-:Y:S01]  /*a910*/  HMMA.16816.F32 R132, R16, R14, R132 ;  /* 0x0000000e1084723c */ /* 0x000fe20000001884 */
[----:B------:R-:W-:-:S02]  /*a920*/  FSEL R10, R9, -INF , P5 ;  /* 0xff800000090a7808 */ /* 0x000fc40002800000 */
[----:B------:R-:W-:Y:S02]  /*a930*/  I2FP.F32.S32 R9, R174 ;  /* 0x000000ae00097245 */ /* 0x000fe40000201400 */
[----:B------:R-:W-:Y:S02]  /*a940*/  FSEL R174, R10, -INF , !P4 ;  /* 0xff8000000aae7808 */ /* 0x000fe40006000000 */
[----:B------:R-:W-:Y:S01]  /*a950*/  ISETP.GE.AND P5, PT, R8, R192, PT ;  /* 0x000000c00800720c */ /* 0x000fe20003fa6270 */
[----:B------:R-:W-:Y:S01]  /*a960*/  FFMA.FTZ R9, -R208, R9, R141 ;  /* 0x00000009d0097223 */ /* 0x000fe2000001018d */
[----:B------:R-:W-:Y:S01]  /*a970*/  ISETP.GE.AND P4, PT, R8, R193, PT ;  /* 0x000000c10800720c */ /* 0x000fe20003f86270 */
[----:B------:R-:W-:Y:S01]  /*a980*/  VIADD R8, R116, 0xffffffa9 ;  /* 0xffffffa974087836 */ /* 0x000fe20000000000 */
[----:B------:R-:W-:Y:S02]  /*a990*/  IABS R10, R207 ;  /* 0x000000cf000a7213 */ /* 0x000fe40000000000 */
[----:B------:R-:W-:-:S02]  /*a9a0*/  FSEL R142, R142, -INF , P4 ;  /* 0xff8000008e8e7808 */ /* 0x000fc40002000000 */
[----:B------:R-:W-:Y:S02]  /*a9b0*/  ISETP.GE.AND P4, PT, R8, R195, PT ;  /* 0x000000c30800720c */ /* 0x000fe40003f86270 */
[----:B------:R-:W-:Y:S02]  /*a9c0*/  IABS R206, R206 ;  /* 0x000000ce00ce7213 */ /* 0x000fe40000000000 */
[----:B------:R-:W-:Y:S02]  /*a9d0*/  FSEL R207, R142, -INF , !P5 ;  /* 0xff8000008ecf7808 */ /* 0x000fe40006800000 */
[----:B------:R-:W-:Y:S02]  /*a9e0*/  IABS R173, R173 ;  /* 0x000000ad00ad7213 */ /* 0x000fe40000000000 */
[----:B------:R-:W-:Y:S02]  /*a9f0*/  I2FP.F32.S32 R10, R10 ;  /* 0x0000000a000a7245 */ /* 0x000fe40000201400 */
[----:B------:R-:W-:Y:S01]  /*aa00*/  ISETP.GE.AND P5, PT, R8, R194, PT ;  /* 0x000000c20800720c */ /* 0x000fe20003fa6270 */
[C---:B--2---:R-:W-:Y:S01]  /*aa10*/  HMMA.16816.F32 R128, R48.reuse, R24, R128 ;  /* 0x000000183080723c */ /* 0x044fe20000001880 */
[----:B------:R-:W-:Y:S01]  /*aa20*/  FSEL R12, R9, -INF , P4 ;  /* 0xff800000090c7808 */ /* 0x000fe20002000000 */
[----:B------:R-:W-:Y:S01]  /*aa30*/  IMAD.MOV.U32 R9, RZ, RZ, R173 ;  /* 0x000000ffff097224 */ /* 0x000fe200078e00ad */
[----:B------:R-:W-:Y:S01]  /*aa40*/  I2FP.F32.S32 R11, R206 ;  /* 0x000000ce000b7245 */ /* 0x000fe20000201400 */
[----:B------:R-:W-:Y:S01]  /*aa50*/  FFMA.FTZ R10, -R208, R10, R143 ;  /* 0x0000000ad00a7223 */ /* 0x000fe2000001018f */
[----:B------:R-:W-:Y:S01]  /*aa60*/  FSEL R206, R12, -INF , !P5 ;  /* 0xff8000000cce7808 */ /* 0x000fe20006800000 */
[----:B------:R-:W-:Y:S01]  /*aa70*/  VIADD R12, R116, 0xffffffb0 ;  /* 0xffffffb0740c7836 */ /* 0x000fe20000000000 */
[----:B------:R-:W-:Y:S01]  /*aa80*/  ISETP.GE.AND P5, PT, R8, R193, PT ;  /* 0x000000c10800720c */ /* 0x000fe20003fa6270 */
[----:B------:R-:W-:Y:S01]  /*aa90*/  FFMA.FTZ R11, -R208, R11, R136 ;  /* 0x0000000bd00b7223 */ /* 0x000fe20000010188 */
[----:B------:R-:W-:Y:S01]  /*aaa0*/  IABS R164, R164 ;  /* 0x000000a400a47213 */ /* 0x000fe20000000000 */
[----:B------:R-:W-:Y:S01]  /*aab0*/  HMMA.16816.F32 R124, R48, R26, R124 ;  /* 0x0000001a307c723c */ /* 0x000fe2000000187c */
[----:B------:R-:W-:-:S02]  /*aac0*/  I2FP.F32.S32 R9, R9 ;  /* 0x0000000900097245 */ /* 0x000fc40000201400 */
[----:B------:R-:W-:Y:S01]  /*aad0*/  FSEL R10, R10, -INF , P5 ;  /* 0xff8000000a0a7808 */ /* 0x000fe20002800000 */
[----:B------:R-:W-:Y:S01]  /*aae0*/  IMAD.MOV.U32 R13, RZ, RZ, R164 ;  /* 0x000000ffff0d7224 */ /* 0x000fe200078e00a4 */
[----:B------:R-:W-:Y:S01]  /*aaf0*/  ISETP.GE.AND P4, PT, R8, R192, PT ;  /* 0x000000c00800720c */ /* 0x000fe20003f86270 */
[----:B------:R-:W-:Y:S01]  /*ab00*/  FFMA.FTZ R138, -R208, R9, R138 ;  /* 0x00000009d08a7223 */ /* 0x000fe2000001018a */
[----:B------:R-:W-:Y:S02]  /*ab10*/  ISETP.GE.AND P5, PT, R12, R195, PT ;  /* 0x000000c30c00720c */ /* 0x000fe40003fa6270 */
[----:B------:R-:W-:Y:S02]  /*ab20*/  FSEL R173, R10, -INF , !P4 ;  /* 0xff8000000aad7808 */ /* 0x000fe40006000000 */
[----:B------:R-:W-:Y:S02]  /*ab30*/  FSEL R164, R11, -INF , P5 ;  /* 0xff8000000ba47808 */ /* 0x000fe40002800000 */
[C---:B------:R-:W-:Y:S01]  /*ab40*/  ISETP.GE.AND P4, PT, R12.reuse, R194, PT ;  /* 0x000000c20c00720c */ /* 0x040fe20003f86270 */
[----:B------:R-:W1:Y:S01]  /*ab50*/  LDSM.16.M88.4 R8, [R185+0x8000] ;  /* 0x00800000b908783b */ /* 0x000e620000000200 */
[----:B------:R-:W-:-:S02]  /*ab60*/  ISETP.GE.AND P5, PT, R12, R193, PT ;  /* 0x000000c10c00720c */ /* 0x000fc40003fa6270 */
[----:B------:R-:W-:Y:S02]  /*ab70*/  FSEL R164, R164, -INF , !P4 ;  /* 0xff800000a4a47808 */ /* 0x000fe40006000000 */
[----:B------:R-:W-:Y:S02]  /*ab80*/  I2FP.F32.S32 R13, R13 ;  /* 0x0000000d000d7245 */ /* 0x000fe40000201400 */
[----:B------:R-:W-:Y:S01]  /*ab90*/  ISETP.GE.AND P4, PT, R12, R192, PT ;  /* 0x000000c00c00720c */ /* 0x000fe20003f86270 */
[----:B------:R-:W-:Y:S01]  /*aba0*/  VIADD R12, R116, 0xffffffb1 ;  /* 0xffffffb1740c7836 */ /* 0x000fe20000000000 */
[----:B------:R-:W-:Y:S01]  /*abb0*/  FSEL R138, R138, -INF , P5 ;  /* 0xff8000008a8a7808 */ /* 0x000fe20002800000 */
[----:B------:R-:W-:Y:S01]  /*abc0*/  FFMA.FTZ R13, -R208, R13, R137 ;  /* 0x0000000dd00d7223 */ /* 0x000fe20000010189 */
[----:B------:R-:W-:Y:S02]  /*abd0*/  IABS R14, R167 ;  /* 0x000000a7000e7213 */ /* 0x000fe40000000000 */
[----:B------:R-:W-:-:S02]  /*abe0*/  ISETP.GE.AND P5, PT, R12, R195, PT ;  /* 0x000000c30c00720c */ /* 0x000fc40003fa6270 */
[----:B------:R-:W-:Y:S02]  /*abf0*/  FSEL R167, R138, -INF , !P4 ;  /* 0xff8000008aa77808 */ /* 0x000fe40006000000 */
[C---:B------:R-:W-:Y:S02]  /*ac00*/  ISETP.GE.AND P4, PT, R12.reuse, R194, PT ;  /* 0x000000c20c00720c */ /* 0x040fe40003f86270 */
[----:B------:R-:W-:Y:S02]  /*ac10*/  FSEL R13, R13, -INF , P5 ;  /* 0xff8000000d0d7808 */ /* 0x000fe40002800000 */
[----:B------:R-:W-:Y:S02]  /*ac20*/  IABS R25, R168 ;  /* 0x000000a800197213 */ /* 0x000fe40000000000 */
[----:B------:R-:W-:Y:S02]  /*ac30*/  FSEL R168, R13, -INF , !P4 ;  /* 0xff8000000da87808 */ /* 0x000fe40006000000 */
[----:B------:R-:W-:-:S02]  /*ac40*/  ISETP.GE.AND P5, PT, R12, R192, PT ;  /* 0x000000c00c00720c */ /* 0x000fc40003fa6270 */
[----:B------:R-:W-:Y:S02]  /*ac50*/  I2FP.F32.S32 R24, R14 ;  /* 0x0000000e00187245 */ /* 0x000fe40000201400 */
[----:B------:R-:W-:Y:S02]  /*ac60*/  ISETP.GE.AND P4, PT, R12, R193, PT ;  /* 0x000000c10c00720c */ /* 0x000fe40003f86270 */
[----:B------:R-:W2:Y:S01]  /*ac70*/  LDSM.16.M88.4 R12, [R55+0x8400] ;  /* 0x00840000370c783b */ /* 0x000ea20000000200 */
[----:B------:R-:W-:Y:S01]  /*ac80*/  I2FP.F32.S32 R25, R25 ;  /* 0x0000001900197245 */ /* 0x000fe20000201400 */
[----:B------:R-:W-:Y:S01]  /*ac90*/  FFMA.FTZ R139, -R208, R24, R139 ;  /* 0x00000018d08b7223 */ /* 0x000fe2000001018b */
[----:B------:R-:W-:Y:S01]  /*aca0*/  VIADD R24, R116, 0xffffffb8 ;  /* 0xffffffb874187836 */ /* 0x000fe20000000000 */
[----:B------:R-:W-:Y:S02]  /*acb0*/  IABS R171, R171 ;  /* 0x000000ab00ab7213 */ /* 0x000fe40000000000 */
[----:B------:R-:W-:Y:S01]  /*acc0*/  FFMA.FTZ R25, -R208, R25, R132 ;  /* 0x00000019d0197223 */ /* 0x000fe20000010184 */
[----:B------:R-:W-:-:S02]  /*acd0*/  FSEL R139, R139, -INF , P4 ;  /* 0xff8000008b8b7808 */ /* 0x000fc40002000000 */
        /* <DEDUP_REMOVED lines=11> */
[----:B------:R-:W-:Y:S01]  /*ad90*/  IABS R170, R170 ;  /* 0x000000aa00aa7213 */ /* 0x000fe20000000000 */
[----:B------:R-:W-:Y:S01]  /*ada0*/  FFMA.FTZ R25, -R208, R25, R133 ;  /* 0x00000019d0197223 */ /* 0x000fe20000010185 */
[C---:B------:R-:W-:Y:S02]  /*adb0*/  ISETP.GE.AND P4, PT, R24.reuse, R192, PT ;  /* 0x000000c01800720c */ /* 0x040fe40003f86270 */
[----:B------:R-:W-:Y:S01]  /*adc0*/  ISETP.GE.AND P5, PT, R24, R193, PT ;  /* 0x000000c11800720c */ /* 0x000fe20003fa6270 */
[----:B------:R-:W-:Y:S01]  /*add0*/  VIADD R24, R116, 0xffffffb9 ;  /* 0xffffffb974187836 */ /* 0x000fe20000000000 */
[----:B------:R-:W-:Y:S01]  /*ade0*/  IABS R8, R169 ;  /* 0x000000a900087213 */ /* 0x000fe20000000000 */
[----:B------:R-:W-:Y:S01]  /*adf0*/  IMAD.MOV.U32 R9, RZ, RZ, R170 ;  /* 0x000000ffff097224 */ /* 0x000fe200078e00aa */
[----:B------:R-:W-:-:S02]  /*ae00*/  FSEL R134, R134, -INF , P5 ;  /* 0xff80000086867808 */ /* 0x000fc40002800000 */
[----:B------:R-:W-:Y:S01]  /*ae10*/  ISETP.GE.AND P5, PT, R24, R195, PT ;  /* 0x000000c31800720c */ /* 0x000fe20003fa6270 */
[----:B------:R-:W-:Y:S01]  /*ae20*/  IMAD.MOV.U32 R26, RZ, RZ, R8 ;  /* 0x000000ffff1a7224 */ /* 0x000fe200078e0008 */
[----:B------:R-:W-:Y:S02]  /*ae30*/  FSEL R169, R134, -INF , !P4 ;  /* 0xff80000086a97808 */ /* 0x000fe40006000000 */
[----:B------:R-:W-:Y:S01]  /*ae40*/  I2FP.F32.S32 R9, R9 ;  /* 0x0000000900097245 */ /* 0x000fe20000201400 */
[C---:B--2---:R-:W-:Y:S01]  /*ae50*/  HMMA.16816.F32 R120, R48.reuse, R12, R120 ;  /* 0x0000000c3078723c */ /* 0x044fe20000001878 */
[----:B------:R-:W-:Y:S01]  /*ae60*/  ISETP.GE.AND P4, PT, R24, R194, PT ;  /* 0x000000c21800720c */ /* 0x000fe20003f86270 */
[----:B------:R-:W-:Y:S01]  /*ae70*/  VIADD R12, R116, 0xffffffc1 ;  /* 0xffffffc1740c7836 */ /* 0x000fe20000000000 */
[----:B------:R-:W-:Y:S01]  /*ae80*/  FSEL R170, R25, -INF , P5 ;  /* 0xff80000019aa7808 */ /* 0x000fe20002800000 */
[----:B------:R-:W-:Y:S01]  /*ae90*/  FFMA.FTZ R135, -R208, R9, R135 ;  /* 0x00000009d0877223 */ /* 0x000fe20000010187 */
[----:B------:R-:W-:Y:S01]  /*aea0*/  IABS R165, R165 ;  /* 0x000000a500a57213 */ /* 0x000fe20000000000 */
[----:B------:R-:W-:Y:S01]  /*aeb0*/  VIADD R9, R116, 0xffffffc0 ;  /* 0xffffffc074097836 */ /* 0x000fe20000000000 */
[----:B------:R-:W-:Y:S01]  /*aec0*/  I2FP.F32.S32 R25, R26 ;  /* 0x0000001a00197245 */ /* 0x000fe20000201400 */
[----:B------:R-:W-:Y:S01]  /*aed0*/  HMMA.16816.F32 R64, R48, R14, R64 ;  /* 0x0000000e3040723c */ /* 0x000fe20000001840 */
[----:B------:R-:W-:Y:S01]  /*aee0*/  FSEL R170, R170, -INF , !P4 ;  /* 0xff800000aaaa7808 */ /* 0x000fe20006000000 */
[----:B------:R-:W-:Y:S01]  /*aef0*/  IMAD.MOV.U32 R8, RZ, RZ, R165 ;  /* 0x000000ffff087224 */ /* 0x000fe200078e00a5 */
[----:B------:R-:W-:Y:S01]  /*af00*/  ISETP.GE.AND P4, PT, R24, R193, PT ;  /* 0x000000c11800720c */ /* 0x000fe20003f86270 */
[----:B------:R-:W-:Y:S01]  /*af10*/  FFMA.FTZ R25, -R208, R25, R128 ;  /* 0x00000019d0197223 */ /* 0x000fe20000010180 */
[----:B------:R-:W-:-:S02]  /*af20*/  IABS R156, R156 ;  /* 0x0000009c009c7213 */ /* 0x000fc40000000000 */
[----:B------:R-:W-:Y:S02]  /*af30*/  FSEL R135, R135, -INF , P4 ;  /* 0xff80000087877808 */ /* 0x000fe40002000000 */
[----:B------:R-:W-:Y:S02]  /*af40*/  ISETP.GE.AND P4, PT, R9, R195, PT ;  /* 0x000000c30900720c */ /* 0x000fe40003f86270 */
[----:B------:R-:W-:Y:S01]  /*af50*/  I2FP.F32.S32 R13, R8 ;  /* 0x00000008000d7245 */ /* 0x000fe20000201400 */
[----:B------:R-:W-:Y:S01]  /*af60*/  IMAD.MOV.U32 R8, RZ, RZ, R156 ;  /* 0x000000ffff087224 */ /* 0x000fe200078e009c */
[----:B------:R-:W-:Y:S02]  /*af70*/  ISETP.GE.AND P5, PT, R24, R192, PT ;  /* 0x000000c01800720c */ /* 0x000fe40003fa6270 */
[----:B------:R-:W-:Y:S01]  /*af80*/  FSEL R156, R25, -INF , P4 ;  /* 0xff800000199c7808 */ /* 0x000fe20002000000 */
[----:B------:R-:W-:Y:S01]  /*af90*/  FFMA.FTZ R130, -R208, R13, R130 ;  /* 0x0000000dd0827223 */ /* 0x000fe20000010182 */
[----:B------:R-:W1:Y:S01]  /*afa0*/  LDSM.16.M88.4 R24, [R185+0x8400] ;  /* 0x00840000b918783b */ /* 0x000e620000000200 */
[----:B------:R-:W-:-:S02]  /*afb0*/  FSEL R165, R135, -INF , !P5 ;  /* 0xff80000087a57808 */ /* 0x000fc40006800000 */
[C---:B------:R-:W-:Y:S02]  /*afc0*/  ISETP.GE.AND P5, PT, R9.reuse, R194, PT ;  /* 0x000000c20900720c */ /* 0x040fe40003fa6270 */
[----:B------:R-:W-:Y:S02]  /*afd0*/  I2FP.F32.S32 R8, R8 ;  /* 0x0000000800087245 */ /* 0x000fe40000201400 */
[----:B------:R-:W-:Y:S02]  /*afe0*/  FSEL R156, R156, -INF , !P5 ;  /* 0xff8000009c9c7808 */ /* 0x000fe40006800000 */
[C---:B------:R-:W-:Y:S01]  /*aff0*/  ISETP.GE.AND P5, PT, R9.reuse, R193, PT ;  /* 0x000000c10900720c */ /* 0x040fe20003fa6270 */
[----:B------:R-:W-:Y:S01]  /*b000*/  FFMA.FTZ R8, -R208, R8, R129 ;  /* 0x00000008d0087223 */ /* 0x000fe20000010181 */
[----:B------:R-:W-:Y:S02]  /*b010*/  ISETP.GE.AND P4, PT, R9, R192, PT ;  /* 0x000000c00900720c */ /* 0x000fe40003f86270 */
[----:B------:R-:W-:-:S02]  /*b020*/  FSEL R130, R130, -INF , P5 ;  /* 0xff80000082827808 */ /* 0x000fc40002800000 */
[----:B------:R-:W-:Y:S02]  /*b030*/  ISETP.GE.AND P5, PT, R12, R195, PT ;  /* 0x000000c30c00720c */ /* 0x000fe40003fa6270 */
[----:B------:R-:W-:Y:S02]  /*b040*/  IABS R28, R160 ;  /* 0x000000a0001c7213 */ /* 0x000fe40000000000 */
[----:B------:R-:W-:Y:S02]  /*b050*/  IABS R13, R159 ;  /* 0x0000009f000d7213 */ /* 0x000fe40000000000 */
[----:B------:R-:W-:Y:S02]  /*b060*/  FSEL R159, R130, -INF , !P4 ;  /* 0xff800000829f7808 */ /* 0x000fe40006000000 */
[----:B------:R-:W-:Y:S02]  /*b070*/  ISETP.GE.AND P4, PT, R12, R194, PT ;  /* 0x000000c20c00720c */ /* 0x000fe40003f86270 */
[----:B------:R-:W-:-:S02]  /*b080*/  FSEL R160, R8, -INF , P5 ;  /* 0xff80000008a07808 */ /* 0x000fc40002800000 */
[----:B------:R-:W-:Y:S01]  /*b090*/  I2FP.F32.S32 R28, R28 ;  /* 0x0000001c001c7245 */ /* 0x000fe20000201400 */
[----:B------:R-:W2:Y:S01]  /*b0a0*/  LDSM.16.M88.4 R8, [R55+0x8800] ;  /* 0x008800003708783b */ /* 0x000ea20000000200 */
[----:B------:R-:W-:Y:S02]  /*b0b0*/  FSEL R160, R160, -INF , !P4 ;  /* 0xff800000a0a07808 */ /* 0x000fe40006000000 */
[----:B------:R-:W-:Y:S01]  /*b0c0*/  ISETP.GE.AND P5, PT, R12, R192, PT ;  /* 0x000000c00c00720c */ /* 0x000fe20003fa6270 */
[----:B------:R-:W-:Y:S01]  /*b0d0*/  FFMA.FTZ R131, -R208, R28, R131 ;  /* 0x0000001cd0837223 */ /* 0x000fe20000010183 */
[----:B------:R-:W-:Y:S02]  /*b0e0*/  I2FP.F32.S32 R13, R13 ;  /* 0x0000000d000d7245 */ /* 0x000fe40000201400 */
[----:B------:R-:W-:Y:S01]  /*b0f0*/  ISETP.GE.AND P4, PT, R12, R193, PT ;  /* 0x000000c10c00720c */ /* 0x000fe20003f86270 */
[----:B------:R-:W-:Y:S01]  /*b100*/  VIADD R12, R116, 0xffffffc8 ;  /* 0xffffffc8740c7836 */ /* 0x000fe20000000000 */
[----:B------:R-:W-:Y:S01]  /*b110*/  IABS R161, R161 ;  /* 0x000000a100a17213 */ /* 0x000fe20000000000 */
[----:B------:R-:W-:Y:S01]  /*b120*/  FFMA.FTZ R13, -R208, R13, R124 ;  /* 0x0000000dd00d7223 */ /* 0x000fe2000001017c */
[----:B------:R-:W-:Y:S01]  /*b130*/  FSEL R131, R131, -INF , P4 ;  /* 0xff80000083837808 */ /* 0x000fe20002000000 */
[----:B-1----:R-:W-:Y:S01]  /*b140*/  HMMA.16816.F32 R120, R16, R24, R120 ;  /* 0x000000181078723c */ /* 0x002fe20000001878 */
[----:B------:R-:W-:Y:S01]  /*b150*/  ISETP.GE.AND P4, PT, R12, R195, PT ;  /* 0x000000c30c00720c */ /* 0x000fe20003f86270 */
[----:B------:R-:W-:Y:S01]  /*b160*/  IMAD.MOV.U32 R14, RZ, RZ, R161 ;  /* 0x000000ffff0e7224 */ /* 0x000fe200078e00a1 */
[----:B------:R-:W-:Y:S01]  /*b170*/  IABS R158, R158 ;  /* 0x0000009e009e7213 */ /* 0x000fe20000000000 */
[----:B------:R-:W-:Y:S01]  /*b180*/  VIADD R24, R116, 0xffffffd0 ;  /* 0xffffffd074187836 */ /* 0x000fe20000000000 */
[----:B------:R-:W-:-:S02]  /*b190*/  FSEL R161, R131, -INF , !P5 ;  /* 0xff80000083a17808 */ /* 0x000fc40006800000 */
[----:B------:R-:W-:Y:S01]  /*b1a0*/  ISETP.GE.AND P5, PT, R12, R194, PT ;  /* 0x000000c20c00720c */ /* 0x000fe20003fa6270 */
[----:B------:R-:W-:Y:S01]  /*b1b0*/  HMMA.16816.F32 R64, R16, R26, R64 ;  /* 0x0000001a1040723c */ /* 0x000fe20000001840 */
[----:B------:R-:W-:Y:S01]  /*b1c0*/  FSEL R28, R13, -INF , P4 ;  /* 0xff8000000d1c7808 */ /* 0x000fe20002000000 */
[----:B------:R-:W-:Y:S01]  /*b1d0*/  IMAD.MOV.U32 R13, RZ, RZ, R158 ;  /* 0x000000ffff0d7224 */ /* 0x000fe200078e009e */
[----:B------:R-:W-:Y:S02]  /*b1e0*/  I2FP.F32.S32 R15, R14 ;  /* 0x0000000e000f7245 */ /* 0x000fe40000201400 */
[----:B------:R-:W-:Y:S02]  /*b1f0*/  FSEL R158, R28, -INF , !P5 ;  /* 0xff8000001c9e7808 */ /* 0x000fe40006800000 */
[----:B------:R-:W-:Y:S01]  /*b200*/  ISETP.GE.AND P4, PT, R12, R192, PT ;  /* 0x000000c00c00720c */ /* 0x000fe20003f86270 */
[----:B------:R-:W-:Y:S01]  /*b210*/  FFMA.FTZ R126, -R208, R15, R126 ;  /* 0x0000000fd07e7223 */ /* 0x000fe2000001017e */
[----:B------:R-:W-:-:S02]  /*b220*/  ISETP.GE.AND P5, PT, R12, R193, PT ;  /* 0x000000c10c00720c */ /* 0x000fc40003fa6270 */
[----:B------:R-:W-:Y:S01]  /*b230*/  I2FP.F32.S32 R12, R13 ;  /* 0x0000000d000c7245 */ /* 0x000fe20000201400 */
[----:B------:R-:W-:Y:S01]  /*b240*/  VIADD R13, R116, 0xffffffc9 ;  /* 0xffffffc9740d7836 */ /* 0x000fe20000000000 */
[----:B------:R-:W-:Y:S02]  /*b250*/  IABS R163, R163 ;  /* 0x000000a300a37213 */ /* 0x000fe40000000000 */
[----:B------:R-:W-:Y:S01]  /*b260*/  FSEL R126, R126, -INF , P5 ;  /* 0xff8000007e7e7808 */ /* 0x000fe20002800000 */
[----:B------:R-:W-:Y:S01]  /*b270*/  FFMA.FTZ R12, -R208, R12, R125 ;  /* 0x0000000cd00c7223 */ /* 0x000fe2000001017d */
[----:B------:R-:W-:Y:S02]  /*b280*/  ISETP.GE.AND P5, PT, R13, R195, PT ;  /* 0x000000c30d00720c */ /* 0x000fe40003fa6270 */
[----:B------:R-:W-:Y:S01]  /*b290*/  I2FP.F32.S32 R14, R163 ;  /* 0x000000a3000e7245 */ /* 0x000fe20000201400 */
[----:B--2---:R-:W-:Y:S01]  /*b2a0*/  HMMA.16816.F32 R60, R48, R8, R60 ;  /* 0x00000008303c723c */ /* 0x004fe2000000183c */
[----:B------:R-:W-:-:S02]  /*b2b0*/  IABS R162, R162 ;  /* 0x000000a200a27213 */ /* 0x000fc40000000000 */
[----:B------:R-:W-:Y:S01]  /*b2c0*/  FSEL R163, R126, -INF , !P4 ;  /* 0xff8000007ea37808 */ /* 0x000fe20006000000 */
[----:B------:R-:W-:Y:S01]  /*b2d0*/  FFMA.FTZ R127, -R208, R14, R127 ;  /* 0x0000000ed07f7223 */ /* 0x000fe2000001017f */
[C---:B------:R-:W-:Y:S02]  /*b2e0*/  ISETP.GE.AND P4, PT, R13.reuse, R194, PT ;  /* 0x000000c20d00720c */ /* 0x040fe40003f86270 */
[----:B------:R-:W-:Y:S01]  /*b2f0*/  FSEL R12, R12, -INF , P5 ;  /* 0xff8000000c0c7808 */ /* 0x000fe20002800000 */
[----:B------:R-:W-:Y:S01]  /*b300*/  HMMA.16816.F32 R56, R48, R10, R56 ;  /* 0x0000000a3038723c */ /* 0x000fe20000001838 */
[----:B------:R-:W-:Y:S02]  /*b310*/  I2FP.F32.S32 R15, R162 ;  /* 0x000000a2000f7245 */ /* 0x000fe40000201400 */
[----:B------:R-:W-:Y:S02]  /*b320*/  FSEL R162, R12, -INF , !P4 ;  /* 0xff8000000ca27808 */ /* 0x000fe40006000000 */
[C---:B------:R-:W-:Y:S01]  /*b330*/  ISETP.GE.AND P4, PT, R13.reuse, R193, PT ;  /* 0x000000c10d00720c */ /* 0x040fe20003f86270 */
[----:B------:R-:W-:Y:S01]  /*b340*/  FFMA.FTZ R15, -R208, R15, R120 ;  /* 0x0000000fd00f7223 */ /* 0x000fe20000010178 */
[----:B------:R-:W-:-:S02]  /*b350*/  ISETP.GE.AND P5, PT, R13, R192, PT ;  /* 0x000000c00d00720c */ /* 0x000fc40003fa6270 */
[----:B------:R-:W-:Y:S02]  /*b360*/  FSEL R127, R127, -INF , P4 ;  /* 0xff8000007f7f7808 */ /* 0x000fe40002000000 */
[----:B------:R-:W-:Y:S02]  /*b370*/  ISETP.GE.AND P4, PT, R24, R195, PT ;  /* 0x000000c31800720c */ /* 0x000fe40003f86270 */
[----:B------:R-:W-:Y:S02]  /*b380*/  IABS R9, R237 ;  /* 0x000000ed00097213 */ /* 0x000fe40000000000 */
[----:B------:R-:W-:Y:S02]  /*b390*/  FSEL R146, R15, -INF , P4 ;  /* 0xff8000000f927808 */ /* 0x000fe40002000000 */
[----:B------:R-:W1:Y:S01]  /*b3a0*/  LDSM.16.M88.4 R12, [R185+0x8800] ;  /* 0x00880000b90c783b */ /* 0x000e620000000200 */
[----:B------:R-:W-:Y:S01]  /*b3b0*/  IABS R8, R157 ;  /* 0x0000009d00087213 */ /* 0x000fe20000000000 */
[----:B------:R-:W-:-:S04]  /*b3c0*/  DEPBAR.LE SB0, 0x0 ;  /* 0x000080000000791a */ /* 0x000fc80000000000 */
[----:B------:R-:W-:Y:S02]  /*b3d0*/  FSEL R157, R127, -INF , !P5 ;  /* 0xff8000007f9d7808 */ /* 0x000fe40006800000 */
[----:B------:R-:W-:Y:S02]  /*b3e0*/  I2FP.F32.S32 R9, R9 ;  /* 0x0000000900097245 */ /* 0x000fe40000201400 */
[----:B------:R-:W-:Y:S02]  /*b3f0*/  ISETP.GE.AND P5, PT, R24, R194, PT ;  /* 0x000000c21800720c */ /* 0x000fe40003fa6270 */
[----:B------:R-:W-:Y:S01]  /*b400*/  I2FP.F32.S32 R8, R8 ;  /* 0x0000000800087245 */ /* 0x000fe20000201400 */
[----:B------:R-:W-:Y:S01]  /*b410*/  FFMA.FTZ R122, -R208, R9, R122 ;  /* 0x00000009d07a7223 */ /* 0x000fe2000001017a */
[----:B------:R-:W-:Y:S01]  /*b420*/  FSEL R146, R146, -INF , !P5 ;  /* 0xff80000092927808 */ /* 0x000fe20006800000 */
[----:B------:R-:W-:Y:S01]  /*b430*/  VIADD R9, R116, 0xffffffd1 ;  /* 0xffffffd174097836 */ /* 0x000fe20000000000 */
[----:B------:R-:W-:Y:S01]  /*b440*/  ISETP.GE.AND P5, PT, R24, R193, PT ;  /* 0x000000c11800720c */ /* 0x000fe20003fa6270 */
[----:B------:R-:W-:Y:S01]  /*b450*/  FFMA.FTZ R8, -R208, R8, R121 ;  /* 0x00000008d0087223 */ /* 0x000fe20000010179 */
[----:B------:R-:W-:-:S02]  /*b460*/  ISETP.GE.AND P4, PT, R24, R192, PT ;  /* 0x000000c01800720c */ /* 0x000fc40003f86270 */
[----:B------:R-:W-:Y:S02]  /*b470*/  IABS R236, R236 ;  /* 0x000000ec00ec7213 */ /* 0x000fe40000000000 */
[----:B------:R-:W-:Y:S02]  /*b480*/  FSEL R122, R122, -INF , P5 ;  /* 0xff8000007a7a7808 */ /* 0x000fe40002800000 */
[----:B------:R-:W-:Y:S02]  /*b490*/  ISETP.GE.AND P5, PT, R9, R195, PT ;  /* 0x000000c30900720c */ /* 0x000fe40003fa6270 */
[----:B------:R-:W-:Y:S02]  /*b4a0*/  FSEL R149, R122, -INF , !P4 ;  /* 0xff8000007a957808 */ /* 0x000fe40006000000 */
[----:B------:R-:W-:Y:S02]  /*b4b0*/  I2FP.F32.S32 R236, R236 ;  /* 0x000000ec00ec7245 */ /* 0x000fe40000201400 */
[----:B------:R-:W-:-:S02]  /*b4c0*/  IABS R235, R235 ;  /* 0x000000eb00eb7213 */ /* 0x000fc40000000000 */
[C---:B------:R-:W-:Y:S01]  /*b4d0*/  ISETP.GE.AND P4, PT, R9.reuse, R194, PT ;  /* 0x000000c20900720c */ /* 0x040fe20003f86270 */
[----:B------:R-:W-:Y:S01]  /*b4e0*/  FFMA.FTZ R123, -R208, R236, R123 ;  /* 0x000000ecd07b7223 */ /* 0x000fe2000001017b */
[----:B------:R-:W-:Y:S02]  /*b4f0*/  FSEL R8, R8, -INF , P5 ;  /* 0xff80000008087808 */ /* 0x000fe40002800000 */
[----:B------:R-:W-:Y:S02]  /*b500*/  I2FP.F32.S32 R25, R235 ;  /* 0x000000eb00197245 */ /* 0x000fe40000201400 */
[----:B------:R-:W-:Y:S01]  /*b510*/  FSEL R150, R8, -INF , !P4 ;  /* 0xff80000008967808 */ /* 0x000fe20006000000 */
[----:B------:R-:W-:Y:S01]  /*b520*/  VIADD R8, R116, 0xffffffd8 ;  /* 0xffffffd874087836 */ /* 0x000fe20000000000 */
[C---:B------:R-:W-:Y:S01]  /*b530*/  ISETP.GE.AND P4, PT, R9.reuse, R193, PT ;  /* 0x000000c10900720c */ /* 0x040fe20003f86270 */
[----:B------:R-:W-:Y:S01]  /*b540*/  FFMA.FTZ R25, -R208, R25, R64 ;  /* 0x00000019d0197223 */ /* 0x000fe20000010140 */
[----:B------:R-:W-:Y:S01]  /*b550*/  ISETP.GE.AND P5, PT, R9, R192, PT ;  /* 0x000000c00900720c */ /* 0x000fe20003fa6270 */
[----:B-1----:R-:W-:Y:S01]  /*b560*/  HMMA.16816.F32 R60, R16, R12, R60 ;  /* 0x0000000c103c723c */ /* 0x002fe2000000183c */
[----:B------:R-:W-:-:S02]  /*b570*/  FSEL R123, R123, -INF , P4 ;  /* 0xff8000007b7b7808 */ /* 0x000fc40002000000 */
[----:B------:R-:W-:Y:S02]  /*b580*/  IABS R234, R234 ;  /* 0x000000ea00ea7213 */ /* 0x000fe40000000000 */
[C---:B------:R-:W-:Y:S02]  /*b590*/  ISETP.GE.AND P4, PT, R8.reuse, R195, PT ;  /* 0x000000c30800720c */ /* 0x040fe40003f86270 */
[----:B------:R-:W-:Y:S01]  /*b5a0*/  IABS R9, R155 ;  /* 0x0000009b00097213 */ /* 0x000fe20000000000 */
[----:B------:R-:W-:Y:S01]  /*b5b0*/  HMMA.16816.F32 R56, R16, R14, R56 ;  /* 0x0000000e1038723c */ /* 0x000fe20000001838 */
[----:B------:R-:W-:Y:S01]  /*b5c0*/  FSEL R155, R123, -INF , !P5 ;  /* 0xff8000007b9b7808 */ /* 0x000fe20006800000 */
[----:B------:R-:W-:Y:S01]  /*b5d0*/  VIADD R123, R117, 0xfffffffe ;  /* 0xfffffffe757b7836 */ /* 0x000fe20000000000 */
[----:B------:R-:W-:Y:S02]  /*b5e0*/  ISETP.GE.AND P5, PT, R8, R194, PT ;  /* 0x000000c20800720c */ /* 0x000fe40003fa6270 */
[----:B------:R-:W-:-:S02]  /*b5f0*/  FSEL R25, R25, -INF , P4 ;  /* 0xff80000019197808 */ /* 0x000fc40002000000 */
[----:B------:R-:W-:Y:S02]  /*b600*/  I2FP.F32.S32 R11, R234 ;  /* 0x000000ea000b7245 */ /* 0x000fe40000201400 */
        /* <DEDUP_REMOVED lines=8> */
[----:B------:R-:W-:-:S02]  /*b690*/  FSEL R66, R66, -INF , P5 ;  /* 0xff80000042427808 */ /* 0x000fc40002800000 */
[----:B------:R-:W-:Y:S02]  /*b6a0*/  ISETP.GE.AND P5, PT, R8, R195, PT ;  /* 0x000000c30800720c */ /* 0x000fe40003fa6270 */
[----:B------:R-:W-:Y:S02]  /*b6b0*/  IABS R154, R154 ;  /* 0x0000009a009a7213 */ /* 0x000fe40000000000 */
[----:B------:R-:W-:Y:S02]  /*b6c0*/  FSEL R151, R66, -INF , !P4 ;  /* 0xff80000042977808 */ /* 0x000fe40006000000 */
        /* <DEDUP_REMOVED lines=8> */
[----:B------:R-:W-:Y:S01]  /*b750*/  ISETP.GE.AND P4, PT, R8, R193, PT ;  /* 0x000000c10800720c */ /* 0x000fe20003f86270 */
[----:B------:R-:W-:Y:S01]  /*b760*/  VIADD R8, R116, 0xffffffe0 ;  /* 0xffffffe074087836 */ /* 0x000fe20000000000 */
[----:B------:R-:W-:Y:S02]  /*b770*/  IABS R230, R230 ;  /* 0x000000e600e67213 */ /* 0x000fe40000000000 */
[----:B------:R-:W-:-:S02]  /*b780*/  FSEL R67, R67, -INF , P4 ;  /* 0xff80000043437808 */ /* 0x000fc40002000000 */
[C---:B------:R-:W-:Y:S02]  /*b790*/  ISETP.GE.AND P4, PT, R8.reuse, R195, PT ;  /* 0x000000c30800720c */ /* 0x040fe40003f86270 */
[----:B------:R-:W-:Y:S02]  /*b7a0*/  FSEL R147, R67, -INF , !P5 ;  /* 0xff80000043937808 */ /* 0x000fe40006800000 */
[----:B------:R-:W-:Y:S02]  /*b7b0*/  ISETP.GE.AND P5, PT, R8, R194, PT ;  /* 0x000000c20800720c */ /* 0x000fe40003fa6270 */
[----:B------:R-:W-:Y:S02]  /*b7c0*/  FSEL R144, R9, -INF , P4 ;  /* 0xff80000009907808 */ /* 0x000fe40002000000 */
[----:B------:R-:W-:Y:S02]  /*b7d0*/  I2FP.F32.S32 R9, R230 ;  /* 0x000000e600097245 */ /* 0x000fe40000201400 */
[----:B------:R-:W-:-:S02]  /*b7e0*/  IABS R229, R229 ;  /* 0x000000e500e57213 */ /* 0x000fc40000000000 */
[----:B------:R-:W-:Y:S01]  /*b7f0*/  FSEL R144, R144, -INF , !P5 ;  /* 0xff80000090907808 */ /* 0x000fe20006800000 */
[----:B------:R-:W-:Y:S01]  /*b800*/  FFMA.FTZ R62, -R208, R9, R62 ;  /* 0x00000009d03e7223 */ /* 0x000fe2000001013e */
[----:B------:R-:W-:Y:S01]  /*b810*/  ISETP.GE.AND P4, PT, R8, R192, PT ;  /* 0x000000c00800720c */ /* 0x000fe20003f86270 */
[----:B------:R-:W-:Y:S01]  /*b820*/  VIADD R9, R116, 0xffffffe1 ;  /* 0xffffffe174097836 */ /* 0x000fe20000000000 */
[----:B------:R-:W-:Y:S02]  /*b830*/  ISETP.GE.AND P5, PT, R8, R193, PT ;  /* 0x000000c10800720c */ /* 0x000fe40003fa6270 */
[----:B------:R-:W-:Y:S02]  /*b840*/  I2FP.F32.S32 R8, R229 ;  /* 0x000000e500087245 */ /* 0x000fe40000201400 */
[----:B------:R-:W-:Y:S02]  /*b850*/  IABS R228, R228 ;  /* 0x000000e400e47213 */ /* 0x000fe40000000000 */
[----:B------:R-:W-:Y:S01]  /*b860*/  FSEL R62, R62, -INF , P5 ;  /* 0xff8000003e3e7808 */ /* 0x000fe20002800000 */
[----:B------:R-:W-:Y:S01]  /*b870*/  FFMA.FTZ R8, -R208, R8, R61 ;  /* 0x00000008d0087223 */ /* 0x000fe2000001013d */
[----:B------:R-:W-:-:S02]  /*b880*/  ISETP.GE.AND P5, PT, R9, R195, PT ;  /* 0x000000c30900720c */ /* 0x000fc40003fa6270 */
[----:B------:R-:W-:Y:S02]  /*b890*/  I2FP.F32.S32 R228, R228 ;  /* 0x000000e400e47245 */ /* 0x000fe40000201400 */
[----:B------:R-:W-:Y:S02]  /*b8a0*/  FSEL R141, R62, -INF , !P4 ;  /* 0xff8000003e8d7808 */ /* 0x000fe40006000000 */
[----:B------:R-:W-:Y:S01]  /*b8b0*/  IABS R227, R227 ;  /* 0x000000e300e37213 */ /* 0x000fe20000000000 */
[----:B------:R-:W-:Y:S01]  /*b8c0*/  FFMA.FTZ R63, -R208, R228, R63 ;  /* 0x000000e4d03f7223 */ /* 0x000fe2000001013f */
[----:B------:R-:W-:Y:S02]  /*b8d0*/  ISETP.GE.AND P4, PT, R9, R194, PT ;  /* 0x000000c20900720c */ /* 0x000fe40003f86270 */
[----:B------:R-:W-:Y:S02]  /*b8e0*/  FSEL R8, R8, -INF , P5 ;  /* 0xff80000008087808 */ /* 0x000fe40002800000 */
[----:B------:R-:W-:-:S02]  /*b8f0*/  I2FP.F32.S32 R11, R227 ;  /* 0x000000e3000b7245 */ /* 0x000fc40000201400 */
[----:B------:R-:W-:Y:S01]  /*b900*/  FSEL R142, R8, -INF , !P4 ;  /* 0xff800000088e7808 */ /* 0x000fe20006000000 */
[----:B------:R-:W-:Y:S01]  /*b910*/  VIADD R8, R116, 0xffffffe8 ;  /* 0xffffffe874087836 */ /* 0x000fe20000000000 */
[C---:B------:R-:W-:Y:S01]  /*b920*/  ISETP.GE.AND P4, PT, R9.reuse, R193, PT ;  /* 0x000000c10900720c */ /* 0x040fe20003f86270 */
[----:B------:R-:W-:Y:S01]  /*b930*/  FFMA.FTZ R11, -R208, R11, R56 ;  /* 0x0000000bd00b7223 */ /* 0x000fe20000010138 */
[----:B------:R-:W-:Y:S02]  /*b940*/  ISETP.GE.AND P5, PT, R9, R192, PT ;  /* 0x000000c00900720c */ /* 0x000fe40003fa6270 */
[----:B------:R-:W-:Y:S02]  /*b950*/  FSEL R63, R63, -INF , P4 ;  /* 0xff8000003f3f7808 */ /* 0x000fe40002000000 */
[----:B------:R-:W-:Y:S02]  /*b960*/  IABS R225, R225 ;  /* 0x000000e100e17213 */ /* 0x000fe40000000000 */
[----:B------:R-:W-:-:S02]  /*b970*/  IABS R226, R226 ;  /* 0x000000e200e27213 */ /* 0x000fc40000000000 */
[C---:B------:R-:W-:Y:S02]  /*b980*/  ISETP.GE.AND P4, PT, R8.reuse, R195, PT ;  /* 0x000000c30800720c */ /* 0x040fe40003f86270 */
[----:B------:R-:W-:Y:S02]  /*b990*/  FSEL R145, R63, -INF , !P5 ;  /* 0xff8000003f917808 */ /* 0x000fe40006800000 */
[----:B------:R-:W-:Y:S02]  /*b9a0*/  I2FP.F32.S32 R5, R226 ;  /* 0x000000e200057245 */ /* 0x000fe40000201400 */
[----:B------:R-:W-:Y:S02]  /*b9b0*/  I2FP.F32.S32 R4, R225 ;  /* 0x000000e100047245 */ /* 0x000fe40000201400 */
[----:B------:R-:W-:Y:S01]  /*b9c0*/  ISETP.GE.AND P5, PT, R8, R194, PT ;  /* 0x000000c20800720c */ /* 0x000fe20003fa6270 */
[C---:B------:R-:W-:Y:S01]  /*b9d0*/  FFMA.FTZ R5, -R208.reuse, R5, R58 ;  /* 0x00000005d0057223 */ /* 0x040fe2000001013a */
[----:B------:R-:W-:Y:S01]  /*b9e0*/  FSEL R11, R11, -INF , P4 ;  /* 0xff8000000b0b7808 */ /* 0x000fe20002000000 */
[----:B------:R-:W-:Y:S01]  /*b9f0*/  FFMA.FTZ R57, -R208, R4, R57 ;  /* 0x00000004d0397223 */ /* 0x000fe20000010139 */
[----:B------:R-:W-:Y:S01]  /*ba00*/  IABS R223, R223 ;  /* 0x000000df00df7213 */ /* 0x000fe20000000000 */
[----:B------:R-:W-:Y:S01]  /*ba10*/  VIADD R4, R116, 0xffffffe9 ;  /* 0xffffffe974047836 */ /* 0x000fe20000000000 */
[----:B------:R-:W-:-:S02]  /*ba20*/  FSEL R140, R11, -INF , !P5 ;  /* 0xff8000000b8c7808 */ /* 0x000fc40006800000 */
[C---:B------:R-:W-:Y:S02]  /*ba30*/  ISETP.GE.AND P5, PT, R8.reuse, R193, PT ;  /* 0x000000c10800720c */ /* 0x040fe40003fa6270 */
[----:B------:R-:W-:Y:S02]  /*ba40*/  ISETP.GE.AND P4, PT, R8, R192, PT ;  /* 0x000000c00800720c */ /* 0x000fe40003f86270 */
[----:B------:R-:W-:Y:S02]  /*ba50*/  I2FP.F32.S32 R223, R223 ;  /* 0x000000df00df7245 */ /* 0x000fe40000201400 */
[----:B------:R-:W-:Y:S02]  /*ba60*/  FSEL R5, R5, -INF , P5 ;  /* 0xff80000005057808 */ /* 0x000fe40002800000 */
[----:B------:R-:W-:Y:S01]  /*ba70*/  IABS R46, R46 ;  /* 0x0000002e002e7213 */ /* 0x000fe20000000000 */
[----:B------:R-:W-:Y:S01]  /*ba80*/  FFMA.FTZ R59, -R208, R223, R59 ;  /* 0x000000dfd03b7223 */ /* 0x000fe2000001013b */
[----:B------:R-:W-:Y:S01]  /*ba90*/  BAR.SYNC.DEFER_BLOCKING 0x0 ;  /* 0x0000000000007b1d */ /* 0x000fe20000010000 */
[----:B------:R-:W-:-:S02]  /*baa0*/  ISETP.GE.AND P5, PT, R4, R195, PT ;  /* 0x000000c30400720c */ /* 0x000fc40003fa6270 */
[----:B------:R-:W-:Y:S01]  /*bab0*/  FSEL R143, R5, -INF , !P4 ;  /* 0xff800000058f7808 */ /* 0x000fe20006000000 */
[----:B------:R-:W-:Y:S01]  /*bac0*/  VIADD R5, R116, 0xfffffff0 ;  /* 0xfffffff074057836 */ /* 0x000fe20000000000 */
[C---:B------:R-:W-:Y:S02]  /*bad0*/  ISETP.GE.AND P4, PT, R4.reuse, R194, PT ;  /* 0x000000c20400720c */ /* 0x040fe40003f86270 */
[----:B------:R-:W-:Y:S02]  /*bae0*/  FSEL R57, R57, -INF , P5 ;  /* 0xff80000039397808 */ /* 0x000fe40002800000 */
[----:B------:R-:W-:Y:S02]  /*baf0*/  I2FP.F32.S32 R9, R46 ;  /* 0x0000002e00097245 */ /* 0x000fe40000201400 */
[----:B------:R-:W-:Y:S02]  /*bb00*/  ISETP.GE.AND P5, PT, R4, R193, PT ;  /* 0x000000c10400720c */ /* 0x000fe40003fa6270 */
[----:B------:R-:W-:Y:S01]  /*bb10*/  FSEL R138, R57, -INF , !P4 ;  /* 0xff800000398a7808 */ /* 0x000fe20006000000 */
[----:B------:R-:W-:Y:S01]  /*bb20*/  FFMA.FTZ R9, -R208, R9, R176 ;  /* 0x00000009d0097223 */ /* 0x000fe200000101b0 */
[----:B------:R-:W-:Y:S01]  /*bb30*/  ISETP.GE.AND P4, PT, R4, R192, PT ;  /* 0x000000c00400720c */ /* 0x000fe20003f86270 */
[----:B------:R-:W-:Y:S01]  /*bb40*/  VIADD R4, R116, 0xfffffff1 ;  /* 0xfffffff174047836 */ /* 0x000fe20000000000 */
[----:B------:R-:W-:-:S02]  /*bb50*/  FSEL R59, R59, -INF , P5 ;  /* 0xff8000003b3b7808 */ /* 0x000fc40002800000 */
[----:B------:R-:W-:Y:S02]  /*bb60*/  IABS R45, R45 ;  /* 0x0000002d002d7213 */ /* 0x000fe40000000000 */
[----:B------:R-:W-:Y:S02]  /*bb70*/  ISETP.GE.AND P5, PT, R5, R195, PT ;  /* 0x000000c30500720c */ /* 0x000fe40003fa6270 */
[----:B------:R-:W-:Y:S02]  /*bb80*/  FSEL R139, R59, -INF , !P4 ;  /* 0xff8000003b8b7808 */ /* 0x000fe40006000000 */
[----:B------:R-:W-:Y:S02]  /*bb90*/  I2FP.F32.S32 R45, R45 ;  /* 0x0000002d002d7245 */ /* 0x000fe40000201400 */
[----:B------:R-:W-:Y:S02]  /*bba0*/  IABS R44, R44 ;  /* 0x0000002c002c7213 */ /* 0x000fe40000000000 */
[----:B------:R-:W-:Y:S01]  /*bbb0*/  ISETP.GE.AND P4, PT, R5, R194, PT ;  /* 0x000000c20500720c */ /* 0x000fe20003f86270 */
[----:B------:R-:W-:Y:S01]  /*bbc0*/  FFMA.FTZ R45, -R208, R45, R178 ;  /* 0x0000002dd02d7223 */ /* 0x000fe200000101b2 */
[----:B------:R-:W-:-:S02]  /*bbd0*/  FSEL R9, R9, -INF , P5 ;  /* 0xff80000009097808 */ /* 0x000fc40002800000 */
[----:B------:R-:W-:Y:S02]  /*bbe0*/  I2FP.F32.S32 R44, R44 ;  /* 0x0000002c002c7245 */ /* 0x000fe40000201400 */
[----:B------:R-:W-:Y:S02]  /*bbf0*/  FSEL R121, R9, -INF , !P4 ;  /* 0xff80000009797808 */ /* 0x000fe40006000000 */
[C---:B------:R-:W-:Y:S01]  /*bc00*/  ISETP.GE.AND P4, PT, R5.reuse, R193, PT ;  /* 0x000000c10500720c */ /* 0x040fe20003f86270 */
[----:B------:R-:W-:Y:S01]  /*bc10*/  FFMA.FTZ R44, -R208, R44, R177 ;  /* 0x0000002cd02c7223 */ /* 0x000fe200000101b1 */
[----:B------:R-:W-:Y:S02]  /*bc20*/  ISETP.GE.AND P5, PT, R5, R192, PT ;  /* 0x000000c00500720c */ /* 0x000fe40003fa6270 */
[----:B------:R-:W-:Y:S02]  /*bc30*/  FSEL R45, R45, -INF , P4 ;  /* 0xff8000002d2d7808 */ /* 0x000fe40002000000 */
[----:B------:R-:W-:-:S02]  /*bc40*/  IABS R43, R43 ;  /* 0x0000002b002b7213 */ /* 0x000fc40000000000 */
[C---:B------:R-:W-:Y:S02]  /*bc50*/  ISETP.GE.AND P4, PT, R4.reuse, R195, PT ;  /* 0x000000c30400720c */ /* 0x040fe40003f86270 */
        /* <DEDUP_REMOVED lines=11> */
[----:B------:R-:W-:Y:S01]  /*bd10*/  IABS R39, R39 ;  /* 0x0000002700277213 */ /* 0x000fe20000000000 */
[----:B------:R-:W-:Y:S01]  /*bd20*/  FFMA.FTZ R5, -R208, R5, R20 ;  /* 0x00000005d0057223 */ /* 0x000fe20000010114 */
[----:B------:R-:W-:-:S02]  /*bd30*/  FSEL R43, R43, -INF , P5 ;  /* 0xff8000002b2b7808 */ /* 0x000fc40002800000 */
[----:B------:R-:W-:Y:S02]  /*bd40*/  I2FP.F32.S32 R39, R39 ;  /* 0x0000002700277245 */ /* 0x000fe40000201400 */
[----:B------:R-:W-:Y:S02]  /*bd50*/  ISETP.GE.AND P5, PT, R4, R195, PT ;  /* 0x000000c30400720c */ /* 0x000fe40003fa6270 */
[----:B------:R-:W-:Y:S01]  /*bd60*/  FSEL R116, R43, -INF , !P4 ;  /* 0xff8000002b747808 */ /* 0x000fe20006000000 */
[----:B------:R-:W-:Y:S01]  /*bd70*/  FFMA.FTZ R22, -R208, R39, R22 ;  /* 0x00000027d0167223 */ /* 0x000fe20000010116 */
[----:B------:R-:W-:Y:S02]  /*bd80*/  FSEL R125, R5, -INF , P5 ;  /* 0xff800000057d7808 */ /* 0x000fe40002800000 */
[C---:B------:R-:W-:Y:S02]  /*bd90*/  ISETP.GE.AND P5, PT, R4.reuse, R193, PT ;  /* 0x000000c10400720c */ /* 0x040fe40003fa6270 */
[----:B------:R-:W-:-:S02]  /*bda0*/  ISETP.GE.AND P4, PT, R4, R194, PT ;  /* 0x000000c20400720c */ /* 0x000fc40003f86270 */
[----:B------:R-:W-:Y:S02]  /*bdb0*/  FSEL R22, R22, -INF , P5 ;  /* 0xff80000016167808 */ /* 0x000fe40002800000 */
[----:B------:R-:W-:Y:S02]  /*bdc0*/  ISETP.GT.AND P5, PT, R123, R196, PT ;  /* 0x000000c47b00720c */ /* 0x000fe40003fa4270 */
[----:B------:R-:W-:Y:S02]  /*bdd0*/  FSEL R125, R125, -INF , !P4 ;  /* 0xff8000007d7d7808 */ /* 0x000fe40006000000 */
[----:B------:R-:W-:Y:S02]  /*bde0*/  ISETP.GE.AND P4, PT, R4, R192, PT ;  /* 0x000000c00400720c */ /* 0x000fe40003f86270 */
[----:B------:R-:W-:Y:S02]  /*bdf0*/  SHF.R.U32.HI R4, RZ, 0x3, R180 ;  /* 0x00000003ff047819 */ /* 0x000fe400000116b4 */
[----:B------:R-:W-:-:S05]  /*be00*/  FSEL R122, R22, -INF , !P4 ;  /* 0xff800000167a7808 */ /* 0x000fca0006000000 */
[----:B------:R-:W-:Y:S05]  /*be10*/  @!P5 BRA `(.L_x_5581) ;  /* 0x000000080050d947 */ /* 0x000fea0003800000 */
[----:B------:R-:W-:Y:S04]  /*be20*/  BSSY.RECONVERGENT B0, `(.L_x_5582) ;  /* 0x0000048000007945 */ /* 0x000fe80003800200 */
[----:B------:R-:W-:Y:S05]  /*be30*/  @!P3 BRA `(.L_x_5583) ;  /* 0x0000000000f8b947 */ /* 0x000fea0003800000 */
[----:B------:R-:W2:Y:S01]  /*be40*/  LD.E R13, desc[UR4][R2.64+0x170] ;  /* 0x00017004020d7980 */ /* 0x000ea2000c101900 */
[C---:B------:R-:W-:Y:S02]  /*be50*/  IADD3 R8, PT, PT, R118.reuse, -0x80, RZ ;  /* 0xffffff8076087810 */ /* 0x040fe40007ffe0ff */
[----:B------:R-:W-:Y:S01]  /*be60*/  IADD3 R118, PT, PT, R118, -0x100, RZ ;  /* 0xffffff0076767810 */ /* 0x000fe20007ffe0ff */
[----:B------:R-:W3:Y:S01]  /*be70*/  LD.E.64 R16, desc[UR4][R2.64+0x20] ;  /* 0x0000200402107980 */ /* 0x000ee2000c101b00 */
        /* <DEDUP_REMOVED lines=23> */
[----:B------:R-:W-:Y:S02]  /*bff0*/  ISETP.GE.U32.AND P3, PT, R14, R9, PT ;  /* 0x000000090e00720c */ /* 0x000fe40003f66070 */
[----:B------:R-:W2:Y:S04]  /*c000*/  LD.E.64 R14, desc[UR4][R2.64+0x38] ;  /* 0x00003804020e7980 */ /* 0x000ea8000c101b00 */
[----:B------:R-:W-:Y:S02]  /*c010*/  @!P4 IMAD.IADD R10, R10, 0x1, -R9 ;  /* 0x000000010a0ac824 */ /* 0x000fe400078e0a09 */
[----:B------:R-:W-:Y:S01]  /*c020*/  @!P4 VIADD R12, R12, 0x1 ;  /* 0x000000010c0cc836 */ /* 0x000fe20000000000 */
[----:B------:R-:W-:Y:S02]  /*c030*/  ISETP.GE.AND P4, PT, R8, RZ, PT ;  /* 0x000000ff0800720c */ /* 0x000fe40003f86270 */
[----:B------:R-:W-:-:S02]  /*c040*/  LOP3.LUT R8, RZ, R13, RZ, 0x33, !PT ;  /* 0x0000000dff087212 */ /* 0x000fc400078e33ff */
[----:B------:R-:W-:Y:S02]  /*c050*/  @P3 IADD3 R11, PT, PT, R11, 0x1, RZ ;  /* 0x000000010b0b3810 */ /* 0x000fe40007ffe0ff */
[----:B------:R-:W-:-:S07]  /*c060*/  ISETP.GE.U32.AND P3, PT, R10, R9, PT ;  /* 0x000000090a00720c */ /* 0x000fce0003f66070 */
[----:B------:R-:W-:Y:S01]  /*c070*/  @!P4 IMAD.MOV R11, RZ, RZ, -R11 ;  /* 0x000000ffff0bc224 */ /* 0x000fe200078e0a0b */
[----:B------:R-:W-:-:S04]  /*c080*/  ISETP.NE.AND P4, PT, R13, RZ, PT ;  /* 0x000000ff0d00720c */ /* 0x000fc80003f85270 */
[----:B------:R-:W-:Y:S02]  /*c090*/  SEL R9, R8, R11, !P4 ;  /* 0x0000000b08097207 */ /* 0x000fe40006000000 */
[----:B------:R-:W-:Y:S02]  /*c0a0*/  @P3 IADD3 R12, PT, PT, R12, 0x1, RZ ;  /* 0x000000010c0c3810 */ /* 0x000fe40007ffe0ff */
[----:B------:R-:W-:Y:S01]  /*c0b0*/  ISETP.GE.AND P3, PT, R118, RZ, PT ;  /* 0x000000ff7600720c */ /* 0x000fe20003f66270 */
[----:B------:R-:W-:-:S05]  /*c0c0*/  IMAD.WIDE R18, R9, 0x4, R214 ;  /* 0x0000000409127825 */ /* 0x000fca00078e02d6 */
[----:B------:R-:W4:Y:S07]  /*c0d0*/  LD.E R5, desc[UR4][R18.64] ;  /* 0x0000000412057980 */ /* 0x000f2e000c101900 */
[----:B------:R-:W-:-:S04]  /*c0e0*/  @!P3 IADD3 R12, PT, PT, -R12, RZ, RZ ;  /* 0x000000ff0c0cb210 */ /* 0x000fc80007ffe1ff */
[----:B------:R-:W-:-:S05]  /*c0f0*/  SEL R10, R8, R12, !P4 ;  /* 0x0000000c080a7207 */ /* 0x000fca0006000000 */
[----:B------:R-:W-:-:S05]  /*c100*/  IMAD.WIDE R24, R10, 0x4, R214 ;  /* 0x000000040a187825 */ /* 0x000fca00078e02d6 */
        /* <DEDUP_REMOVED lines=17> */
.L_x_5583:
        /* <DEDUP_REMOVED lines=8> */
.L_x_5584:
[----:B------:R-:W-:Y:S05]  /*c2a0*/  BSYNC.RECONVERGENT B0 ;  /* 0x0000000000007941 */ /* 0x000fea0003800200 */
.L_x_5582:
[----:B------:R-:W-:Y:S01]  /*c2b0*/  @!P2 IMAD.MOV.U32 R10, RZ, RZ, R198 ;  /* 0x000000ffff0aa224 */ /* 0x000fe200078e00c6 */
[C---:B------:R-:W-:Y:S01]  /*c2c0*/  LEA R14, P3, R188.reuse, R198, 0x6 ;  /* 0x000000c6bc0e7211 */ /* 0x040fe200078630ff */
[----:B------:R-:W-:Y:S01]  /*c2d0*/  @!P2 IMAD.MOV.U32 R11, RZ, RZ, R197 ;  /* 0x000000ffff0ba224 */ /* 0x000fe200078e00c5 */
        /* <DEDUP_REMOVED lines=10> */
[----:B------:R-:W-:-:S05]  /*c380*/  IMAD.X R13, R8, 0x1, R15, P4 ;  /* 0x00000001080d7824 */ /* 0x000fca00020e060f */
[----:B------:R-:W-:Y:S02]  /*c390*/  IADD3.X R17, PT, PT, R8, R13, RZ, P3, !PT ;  /* 0x0000000d08117210 */ /* 0x000fe40001ffe4ff */
[----:B-1----:R-:W-:Y:S01]  /*c3a0*/  @!P1 MOV R10, R198 ;  /* 0x000000c6000a9202 */ /* 0x002fe20000000f00 */
[----:B------:R-:W-:-:S05]  /*c3b0*/  @!P1 IMAD.MOV.U32 R11, RZ, RZ, R197 ;  /* 0x000000ffff0b9224 */ /* 0x000fca00078e00c5 */
[----:B------:R-:W-:Y:S01]  /*c3c0*/  @!PT LDS RZ, [RZ] ;  /* 0x00000000fffff984 */ /* 0x000fe20000000800 */
[----:B------:R-:W-:Y:S01]  /*c3d0*/  @!PT LDS RZ, [RZ] ;  /* 0x00000000fffff984 */ /* 0x000fe20000000800 */
[----:B------:R-:W-:Y:S01]  /*c3e0*/  @!PT LDS RZ, [RZ] ;  /* 0x00000000fffff984 */ /* 0x000fe20000000800 */
[----:B------:R1:W-:Y:S04]  /*c3f0*/  @!P1 LDGSTS.E.BYPASS.LTC128B.128 [R211+0x5000], desc[UR4][R10.64+0x40] ;  /* 0x050000400ad39fae */ /* 0x0003e8000b981a04 */
[----:B------:R2:W-:Y:S01]  /*c400*/  @P1 STS.128 [R211+0x5000], RZ ;  /* 0x005000ffd3001388 */ /* 0x0005e20000000c00 */
[----:B-1----:R-:W-:Y:S01]  /*c410*/  @!P0 MOV R10, R198 ;  /* 0x000000c6000a8202 */ /* 0x002fe20000000f00 */
        /* <DEDUP_REMOVED lines=52> */
.L_x_5581:
[----:B------:R-:W-:Y:S05]  /*c760*/  BSYNC.RECONVERGENT B1 ;  /* 0x0000000000017941 */ /* 0x000fea0003800200 */
.L_x_5580:
[----:B------:R-:W3:Y:S01]  /*c770*/  LD.E R135, desc[UR4][R2.64+0xdc] ;  /* 0x0000dc0402877980 */ /* 0x000ee2000c101900 */
[----:B------:R-:W-:Y:S02]  /*c780*/  FMNMX3.FTZ R5, R52, R6, R32, !PT ;  /* 0x0000000634057276 */ /* 0x000fe40007810020 */
[----:B--2---:R-:W-:Y:S02]  /*c790*/  FMNMX3.FTZ R10, R0, R7, R23, !PT ;  /* 0x00000007000a7276 */ /* 0x004fe40007810017 */
        /* <DEDUP_REMOVED lines=30> */
[----:B------:R-:W-:Y:S01]  /*c980*/  SHF.L.U32 R4, R4, 0x8, RZ ;  /* 0x0000000804047819 */ /* 0x000fe200000006ff */
[----:B------:R-:W1:Y:S01]  /*c990*/  SHFL.BFLY PT, R5, R8, 0x2, 0x1f ;  /* 0x0c401f0008057f89 */ /* 0x000e6200000e0000 */
[----:B------:R-:W-:-:S03]  /*c9a0*/  @P5 IADD3 R117, PT, PT, R117, -0x3, RZ ;  /* 0xfffffffd75755810 */ /* 0x000fc60007ffe0ff */
[----:B------:R-:W2:Y:S01]  /*c9b0*/  SHFL.BFLY PT, R9, R10, 0x2, 0x1f ;  /* 0x0c401f000a097f89 */ /* 0x000ea200000e0000 */
[----:B-1----:R-:W-:Y:S02]  /*c9c0*/  FMNMX.FTZ R5, R8, R5, !PT ;  /* 0x0000000508057209 */ /* 0x002fe40007810000 */
[----:B--2---:R-:W-:-:S03]  /*c9d0*/  FMNMX.FTZ R9, R10, R9, !PT ;  /* 0x000000090a097209 */ /* 0x004fc60007810000 */
[----:B------:R-:W1:Y:S04]  /*c9e0*/  SHFL.BFLY PT, R124, R5, 0x1, 0x1f ;  /* 0x0c201f00057c7f89 */ /* 0x000e6800000e0000 */
[----:B------:R-:W2:Y:S01]  /*c9f0*/  SHFL.BFLY PT, R118, R9, 0x1, 0x1f ;  /* 0x0c201f0009767f89 */ /* 0x000ea200000e0000 */
[----:B-1----:R-:W-:Y:S02]  /*ca00*/  FMNMX.FTZ R124, R5, R124, !PT ;  /* 0x0000007c057c7209 */ /* 0x002fe40007810000 */
[----:B------:R-:W-:Y:S02]  /*ca10*/  LOP3.LUT R5, R4, 0x100, RZ, 0xc0, !PT ;  /* 0x0000010004057812 */ /* 0x000fe400078ec0ff */
[----:B--2---:R-:W-:Y:S02]  /*ca20*/  FMNMX.FTZ R118, R9, R118, !PT ;  /* 0x0000007609767209 */ /* 0x004fe40007810000 */
[----:B------:R-:W-:-:S02]  /*ca30*/  LOP3.LUT R5, R5, 0x20, R232, 0xf8, !PT ;  /* 0x0000002005057812 */ /* 0x000fc400078ef8e8 */
[C---:B------:R-:W-:Y:S02]  /*ca40*/  FSETP.NEU.FTZ.AND P0, PT, R118.reuse, -INF , PT ;  /* 0xff8000007600780b */ /* 0x040fe40003f1d000 */
[----:B------:R-:W-:Y:S02]  /*ca50*/  LOP3.LUT R134, R5, R54, RZ, 0xfc, !PT ;  /* 0x0000003605867212 */ /* 0x000fe400078efcff */
[----:B------:R-:W-:Y:S02]  /*ca60*/  FSEL R5, R118, RZ, P0 ;  /* 0x000000ff76057208 */ /* 0x000fe40000000000 */
[----:B------:R-:W-:Y:S02]  /*ca70*/  LEA R134, R134, R183, 0x1 ;  /* 0x000000b786867211 */ /* 0x000fe400078e08ff */
[----:B------:R-:W-:Y:S01]  /*ca80*/  FSETP.NEU.FTZ.AND P1, PT, R124, -INF , PT ;  /* 0xff8000007c00780b */ /* 0x000fe20003f3d000 */
[----:B------:R-:W-:Y:S01]  /*ca90*/  FADD.FTZ R0, R0, -R5 ;  /* 0x8000000500007221 */ /* 0x000fe20000010000 */
[C---:B------:R-:W-:Y:S01]  /*caa0*/  IADD3 R4, PT, PT, R134.reuse, 0x9000, RZ ;  /* 0x0000900086047810 */ /* 0x040fe20007ffe0ff */
[----:B------:R-:W-:Y:S01]  /*cab0*/  LDSM.16.MT88.4 R28, [R134+0xb000] ;  /* 0x00b00000861c783b */ /* 0x000fe20000004200 */
[----:B------:R-:W-:-:S02]  /*cac0*/  IADD3 R136, PT, PT, R134, 0x9020, RZ ;  /* 0x0000902086887810 */ /* 0x000fc40007ffe0ff */
[----:B------:R-:W-:Y:S01]  /*cad0*/  @P6 IADD3 R136, PT, PT, R4, -0x20, RZ ;  /* 0xffffffe004886810 */ /* 0x000fe20007ffe0ff */
[----:B------:R-:W-:Y:S01]  /*cae0*/  LDSM.16.MT88.4 R12, [R134+0x9000] ;  /* 0x00900000860c783b */ /* 0x000fe20000004200 */
[----:B------:R-:W-:-:S03]  /*caf0*/  FSEL R5, R124, RZ, P1 ;  /* 0x000000ff7c057208 */ /* 0x000fc60000800000 */
[----:B------:R-:W-:Y:S02]  /*cb00*/  LDSM.16.MT88.4 R48, [R134+0x9400] ;  /* 0x009400008630783b */ /* 0x000fe40000004200 */
[----:B------:R-:W-:Y:S02]  /*cb10*/  FADD.FTZ R52, R52, -R5 ;  /* 0x8000000534347221 */ /* 0x000fe40000010000 */
[----:B------:R-:W-:Y:S04]  /*cb20*/  LDSM.16.MT88.4 R60, [R136+0x400] ;  /* 0x00040000883c783b */ /* 0x000fe80000004200 */
[----:B------:R-:W-:Y:S01]  /*cb30*/  LDSM.16.MT88.4 R64, [R134+0xb400] ;  /* 0x00b400008640783b */ /* 0x000fe20000004200 */
[C---:B---3--:R-:W-:Y:S01]  /*cb40*/  FMUL.FTZ R130, R135.reuse, R118 ;  /* 0x0000007687827220 */ /* 0x048fe20000410000 */
[C---:B------:R-:W-:Y:S01]  /*cb50*/  FMUL.FTZ R133, R135.reuse, R124 ;  /* 0x0000007c87857220 */ /* 0x040fe20000410000 */
[C---:B------:R-:W-:Y:S01]  /*cb60*/  FMUL.FTZ R0, R135.reuse, R0 ;  /* 0x0000000087007220 */ /* 0x040fe20000410000 */
[----:B------:R-:W-:-:S02]  /*cb70*/  FMUL.FTZ R52, R135, R52 ;  /* 0x0000003487347220 */ /* 0x000fc40000410000 */
[----:B------:R-:W-:Y:S02]  /*cb80*/  FSEL R130, R130, RZ, P0 ;  /* 0x000000ff82827208 */ /* 0x000fe40000000000 */
[----:B------:R-:W-:Y:S01]  /*cb90*/  FSEL R133, R133, RZ, P1 ;  /* 0x000000ff85857208 */ /* 0x000fe20000800000 */
[----:B------:R-:W1:Y:S02]  /*cba0*/  MUFU.EX2 R0, R0 ;  /* 0x0000000000007308 */ /* 0x000e640000000800 */
[-CC-:B------:R-:W-:Y:S01]  /*cbb0*/  FFMA.FTZ R128, R23, R135.reuse, -R130.reuse ;  /* 0x0000008717807223 */ /* 0x180fe20000010882 */
[-CC-:B------:R-:W-:Y:S01]  /*cbc0*/  FFMA.FTZ R127, R21, R135.reuse, -R130.reuse ;  /* 0x00000087157f7223 */ /* 0x180fe20000010882 */
[-CC-:B------:R-:W-:Y:S01]  /*cbd0*/  FFMA.FTZ R129, R7, R135.reuse, -R130.reuse ;  /* 0x0000008707817223 */ /* 0x180fe20000010882 */
[----:B------:R-:W2:Y:S01]  /*cbe0*/  LDSM.16.MT88.4 R20, [R136] ;  /* 0x000000008814783b */ /* 0x000ea20000004200 */
[-CC-:B------:R-:W-:Y:S01]  /*cbf0*/  FFMA.FTZ R126, R47, R135.reuse, -R130.reuse ;  /* 0x000000872f7e7223 */ /* 0x180fe20000010882 */
[-CC-:B------:R-:W-:Y:S01]  /*cc00*/  FFMA.FTZ R132, R6, R135.reuse, -R133.reuse ;  /* 0x0000008706847223 */ /* 0x180fe20000010885 */
[-CC-:B------:R-:W-:Y:S01]  /*cc10*/  FFMA.FTZ R131, R32, R135.reuse, -R133.reuse ;  /* 0x0000008720837223 */ /* 0x180fe20000010885 */
[-CC-:B------:R-:W-:Y:S01]  /*cc20*/  FFMA.FTZ R137, R34, R135.reuse, -R133.reuse ;  /* 0x0000008722897223 */ /* 0x180fe20000010885 */
[-CC-:B------:R-:W-:Y:S01]  /*cc30*/  FFMA.FTZ R38, R38, R135.reuse, -R133.reuse ;  /* 0x0000008726267223 */ /* 0x180fe20000010885 */
[----:B------:R-:W-:Y:S01]  /*cc40*/  MUFU.EX2 R129, R129 ;  /* 0x0000008100817308 */ /* 0x000fe20000000800 */
[-CC-:B------:R-:W-:Y:S01]  /*cc50*/  FFMA.FTZ R41, R41, R135.reuse, -R130.reuse ;  /* 0x0000008729297223 */ /* 0x180fe20000010882 */
[----:B------:R-:W-:Y:S01]  /*cc60*/  LDSM.16.MT88.4 R44, [R134+0xd000] ;  /* 0x00d00000862c783b */ /* 0x000fe20000004200 */
[-CC-:B------:R-:W-:Y:S01]  /*cc70*/  FFMA.FTZ R158, R158, R135.reuse, -R133.reuse ;  /* 0x000000879e9e7223 */ /* 0x180fe20000010885 */
[-CC-:B------:R-:W-:Y:S01]  /*cc80*/  FFMA.FTZ R149, R149, R135.reuse, -R130.reuse ;  /* 0x0000008795957223 */ /* 0x180fe20000010882 */
[--C-:B------:R-:W-:Y:S01]  /*cc90*/  FFMA.FTZ R151, R151, R135, -R130.reuse ;  /* 0x0000008797977223 */ /* 0x100fe20000010882 */
[-C--:B-1----:R-:W-:Y:S01]  /*cca0*/  FMUL.FTZ R18, R106, R0.reuse ;  /* 0x000000006a127220 */ /* 0x082fe20000410000 */
[-C--:B------:R-:W-:Y:S01]  /*ccb0*/  FMUL.FTZ R19, R107, R0.reuse ;  /* 0x000000006b137220 */ /* 0x080fe20000410000 */
        /* <DEDUP_REMOVED lines=15> */
[-C--:B------:R-:W-:Y:S01]  /*cdb0*/  FMUL.FTZ R78, R78, R0.reuse ;  /* 0x000000004e4e7220 */ /* 0x080fe20000410000 */
[----:B------:R-:W3:Y:S01]  /*cdc0*/  MUFU.EX2 R126, R126 ;  /* 0x0000007e007e7308 */ /* 0x000ee20000000800 */
[----:B-1----:R-:W-:Y:S01]  /*cdd0*/  F2FP.F16.F32.PACK_AB R5, R128, R129 ;  /* 0x000000818005723e */ /* 0x002fe200000000ff */
[-C--:B------:R-:W-:Y:S01]  /*cde0*/  FMUL.FTZ R79, R79, R0.reuse ;  /* 0x000000004f4f7220 */ /* 0x080fe20000410000 */
[-C--:B------:R-:W-:Y:S01]  /*cdf0*/  FMUL.FTZ R58, R74, R0.reuse ;  /* 0x000000004a3a7220 */ /* 0x080fe20000410000 */
[-C--:B------:R-:W-:Y:S01]  /*ce00*/  FMUL.FTZ R59, R75, R0.reuse ;  /* 0x000000004b3b7220 */ /* 0x080fe20000410000 */
[-C--:B------:R-:W-:Y:S01]  /*ce10*/  FMUL.FTZ R70, R70, R0.reuse ;  /* 0x0000000046467220 */ /* 0x080fe20000410000 */
[-C--:B------:R-:W-:Y:S01]  /*ce20*/  FMUL.FTZ R71, R71, R0.reuse ;  /* 0x0000000047477220 */ /* 0x080fe20000410000 */
        /* <DEDUP_REMOVED lines=17> */
[----:B------:R3:W-:Y:S01]  /*cf40*/  MUFU.EX2 R54, R38 ;  /* 0x0000002600367308 */ /* 0x0007e20000000800 */
[-C--:B------:R-:W-:Y:S01]  /*cf50*/  FFMA.FTZ R140, R140, R135.reuse, -R133 ;  /* 0x000000878c8c7223 */ /* 0x080fe20000010885 */
[-CC-:B------:R-:W-:Y:S01]  /*cf60*/  FFMA.FTZ R142, R139, R135.reuse, -R130.reuse ;  /* 0x000000878b8e7223 */ /* 0x180fe20000010882 */
[----:B------:R-:W-:Y:S01]  /*cf70*/  FFMA.FTZ R129, R218, R0, R129 ;  /* 0x00000000da817223 */ /* 0x000fe20000010081 */
[-CC-:B------:R-:W-:Y:S01]  /*cf80*/  FFMA.FTZ R55, R55, R135.reuse, -R130.reuse ;  /* 0x0000008737377223 */ /* 0x180fe20000010882 */
[-CC-:B------:R-:W-:Y:S01]  /*cf90*/  FFMA.FTZ R116, R116, R135.reuse, -R130.reuse ;  /* 0x0000008774747223 */ /* 0x180fe20000010882 */
[-C--:B------:R-:W-:Y:S01]  /*cfa0*/  FFMA.FTZ R122, R122, R135.reuse, -R130 ;  /* 0x000000877a7a7223 */ /* 0x080fe20000010882 */
[----:B------:R-:W-:Y:S01]  /*cfb0*/  FADD.FTZ R128, R128, R129 ;  /* 0x0000008180807221 */ /* 0x000fe20000010000 */
[----:B------:R-:W4:Y:S01]  /*cfc0*/  MUFU.EX2 R137, R137 ;  /* 0x0000008900897308 */ /* 0x000f220000000800 */
[----:B-1----:R-:W-:Y:S01]  /*cfd0*/  F2FP.F16.F32.PACK_AB R4, R131, R132 ;  /* 0x000000848304723e */ /* 0x002fe200000000ff */
[----:B------:R-:W-:-:S06]  /*cfe0*/  FFMA.FTZ R121, R121, R135, -R133 ;  /* 0x0000008779797223 */ /* 0x000fcc0000010885 */
[----:B------:R-:W1:Y:S01]  /*cff0*/  MUFU.EX2 R52, R52 ;  /* 0x0000003400347308 */ /* 0x000e620000000800 */
[----:B---3--:R-:W3:Y:S07]  /*d000*/  LDSM.16.MT88.4 R36, [R136+0x2000] ;  /* 0x002000008824783b */ /* 0x008eee0000004200 */
[----:B------:R-:W-:Y:S01]  /*d010*/  MUFU.EX2 R90, R90 ;  /* 0x0000005a005a7308 */ /* 0x000fe20000000800 */
[----:B----4-:R-:W-:-:S07]  /*d020*/  F2FP.F16.F32.PACK_AB R6, R137, R54 ;  /* 0x000000368906723e */ /* 0x010fce00000000ff */
[----:B------:R-:W-:Y:S01]  /*d030*/  MUFU.EX2 R106, R106 ;  /* 0x0000006a006a7308 */ /* 0x000fe20000000800 */
[-C--:B-1----:R-:W-:Y:S01]  /*d040*/  FMUL.FTZ R16, R104, R52.reuse ;  /* 0x0000003468107220 */ /* 0x082fe20000410000 */
[-C--:B------:R-:W-:Y:S01]  /*d050*/  FMUL.FTZ R17, R105, R52.reuse ;  /* 0x0000003469117220 */ /* 0x080fe20000410000 */
[-C--:B------:R-:W-:Y:S01]  /*d060*/  FMUL.FTZ R100, R100, R52.reuse ;  /* 0x0000003464647220 */ /* 0x080fe20000410000 */
[-C--:B------:R-:W-:Y:S01]  /*d070*/  FMUL.FTZ R101, R101, R52.reuse ;  /* 0x0000003465657220 */ /* 0x080fe20000410000 */
[-C--:B------:R-:W-:Y:S01]  /*d080*/  FMUL.FTZ R24, R96, R52.reuse ;  /* 0x0000003460187220 */ /* 0x080fe20000410000 */
[-C--:B------:R-:W-:Y:S01]  /*d090*/  FMUL.FTZ R25, R97, R52.reuse ;  /* 0x0000003461197220 */ /* 0x080fe20000410000 */
[-C--:B------:R-:W-:Y:S01]  /*d0a0*/  FMUL.FTZ R92, R92, R52.reuse ;  /* 0x000000345c5c7220 */ /* 0x080fe20000410000 */
[-C--:B------:R-:W-:Y:S01]  /*d0b0*/  FMUL.FTZ R93, R93, R52.reuse ;  /* 0x000000345d5d7220 */ /* 0x080fe20000410000 */
[C---:B--2---:R-:W-:Y:S01]  /*d0c0*/  HMMA.16816.F32 R16, R4.reuse, R20, R16 ;  /* 0x000000140410723c */ /* 0x044fe20000001810 */
[-C--:B------:R-:W-:Y:S01]  /*d0d0*/  FMUL.FTZ R32, R88, R52.reuse ;  /* 0x0000003458207220 */ /* 0x080fe20000410000 */
[-CC-:B------:R-:W-:Y:S01]  /*d0e0*/  FFMA.FTZ R88, R40, R135.reuse, -R133.reuse ;  /* 0x0000008728587223 */ /* 0x180fe20000010885 */
[----:B------:R-:W-:Y:S01]  /*d0f0*/  FMUL.FTZ R40, R84, R52 ;  /* 0x0000003454287220 */ /* 0x000fe20000410000 */
[-CC-:B------:R-:W-:Y:S01]  /*d100*/  FFMA.FTZ R97, R35, R135.reuse, -R130.reuse ;  /* 0x0000008723617223 */ /* 0x180fe20000010882 */
[----:B------:R-:W-:Y:S01]  /*d110*/  FMUL.FTZ R35, R91, R0 ;  /* 0x000000005b237220 */ /* 0x000fe20000410000 */
[-C--:B------:R-:W-:Y:S01]  /*d120*/  FMUL.FTZ R8, R112, R52.reuse ;  /* 0x0000003470087220 */ /* 0x080fe20000410000 */
[-C--:B------:R-:W-:Y:S01]  /*d130*/  FMUL.FTZ R9, R113, R52.reuse ;  /* 0x0000003471097220 */ /* 0x080fe20000410000 */
        /* <DEDUP_REMOVED lines=8> */
[C---:B------:R-:W-:Y:S01]  /*d1c0*/  HMMA.16816.F32 R24, R4.reuse, R28, R24 ;  /* 0x0000001c0418723c */ /* 0x040fe20000001818 */
[----:B------:R-:W-:Y:S01]  /*d1d0*/  MUFU.EX2 R97, R97 ;  /* 0x0000006100617308 */ /* 0x000fe20000000800 */
[-C--:B------:R-:W-:Y:S01]  /*d1e0*/  FMUL.FTZ R68, R68, R52.reuse ;  /* 0x0000003444447220 */ /* 0x080fe20000410000 */
[-C--:B------:R-:W-:Y:S01]  /*d1f0*/  FMUL.FTZ R69, R69, R52.reuse ;  /* 0x0000003445457220 */ /* 0x080fe20000410000 */
[----:B------:R-:W-:Y:S01]  /*d200*/  LDSM.16.MT88.4 R72, [R136+0x2400] ;  /* 0x002400008848783b */ /* 0x000fe20000004200 */
[-CC-:B------:R-:W-:Y:S01]  /*d210*/  FFMA.FTZ R91, R206, R135.reuse, -R133.reuse ;  /* 0x00000087ce5b7223 */ /* 0x180fe20000010885 */
[-CC-:B------:R-:W-:Y:S01]  /*d220*/  FFMA.FTZ R101, R171, R135.reuse, -R130.reuse ;  /* 0x00000087ab657223 */ /* 0x180fe20000010882 */
[-CC-:B------:R-:W-:Y:S01]  /*d230*/  FFMA.FTZ R102, R169, R135.reuse, -R130.reuse ;  /* 0x00000087a9667223 */ /* 0x180fe20000010882 */
[C---:B------:R-:W-:Y:S01]  /*d240*/  HMMA.16816.F32 R28, R4.reuse, R30, R92 ;  /* 0x0000001e041c723c */ /* 0x040fe2000000185c */
[----:B------:R-:W-:Y:S01]  /*d250*/  MUFU.EX2 R88, R88 ;  /* 0x0000005800587308 */ /* 0x000fe20000000800 */
[-CC-:B-1----:R-:W-:Y:S01]  /*d260*/  FFMA.FTZ R41, R33, R135.reuse, -R130.reuse ;  /* 0x0000008721297223 */ /* 0x182fe20000010882 */
[----:B------:R-:W-:Y:S01]  /*d270*/  FMUL.FTZ R33, R89, R52 ;  /* 0x0000003459217220 */ /* 0x000fe20000410000 */
[-CC-:B------:R-:W-:Y:S01]  /*d280*/  FFMA.FTZ R89, R224, R135.reuse, -R133.reuse ;  /* 0x00000087e0597223 */ /* 0x180fe20000010885 */
[-CC-:B------:R-:W-:Y:S01]  /*d290*/  FFMA.FTZ R93, R173, R135.reuse, -R130.reuse ;  /* 0x00000087ad5d7223 */ /* 0x180fe20000010882 */
[-CC-:B------:R-:W-:Y:S01]  /*d2a0*/  FFMA.FTZ R94, R167, R135.reuse, -R130.reuse ;  /* 0x00000087a75e7223 */ /* 0x180fe20000010882 */
[-CC-:B------:R-:W-:Y:S01]  /*d2b0*/  FFMA.FTZ R95, R164, R135.reuse, -R133.reuse ;  /* 0x00000087a45f7223 */ /* 0x180fe20000010885 */
[C---:B------:R-:W-:Y:S01]  /*d2c0*/  HMMA.16816.F32 R8, R4.reuse, R12, R8 ;  /* 0x0000000c0408723c */ /* 0x040fe20000001808 */
[----:B------:R1:W-:Y:S01]  /*d2d0*/  MUFU.EX2 R92, R41 ;  /* 0x00000029005c7308 */ /* 0x0003e20000000800 */
[-CC-:B------:R-:W-:Y:S01]  /*d2e0*/  FFMA.FTZ R104, R168, R135.reuse, -R133.reuse ;  /* 0x00000087a8687223 */ /* 0x180fe20000010885 */
[-CC-:B------:R-:W-:Y:S01]  /*d2f0*/  FFMA.FTZ R103, R166, R135.reuse, -R133.reuse ;  /* 0x00000087a6677223 */ /* 0x180fe20000010885 */
[-CC-:B------:R-:W-:Y:S01]  /*d300*/  FFMA.FTZ R105, R165, R135.reuse, -R130.reuse ;  /* 0x00000087a5697223 */ /* 0x180fe20000010882 */
[-CC-:B------:R-:W-:Y:S01]  /*d310*/  FFMA.FTZ R164, R159, R135.reuse, -R130.reuse ;  /* 0x000000879fa47223 */ /* 0x180fe20000010882 */
[-CC-:B------:R-:W-:Y:S01]  /*d320*/  FFMA.FTZ R159, R163, R135.reuse, -R130.reuse ;  /* 0x00000087a39f7223 */ /* 0x180fe20000010882 */
[-CC-:B------:R-:W-:Y:S01]  /*d330*/  FFMA.FTZ R163, R162, R135.reuse, -R133.reuse ;  /* 0x00000087a2a37223 */ /* 0x180fe20000010885 */
[----:B---3--:R-:W-:Y:S01]  /*d340*/  HMMA.16816.F32 R32, R4, R36, R32 ;  /* 0x000000240420723c */ /* 0x008fe20000001820 */
[----:B------:R-:W2:Y:S01]  /*d350*/  MUFU.EX2 R89, R89 ;  /* 0x0000005900597308 */ /* 0x000ea20000000800 */
[-CC-:B------:R-:W-:Y:S01]  /*d360*/  FFMA.FTZ R162, R155, R135.reuse, -R130.reuse ;  /* 0x000000879ba27223 */ /* 0x180fe20000010882 */
[-CC-:B------:R-:W-:Y:S01]  /*d370*/  FFMA.FTZ R155, R150, R135.reuse, -R133.reuse ;  /* 0x00000087969b7223 */ /* 0x180fe20000010885 */
[-C--:B------:R-:W-:Y:S01]  /*d380*/  FFMA.FTZ R150, R147, R135.reuse, -R130 ;  /* 0x0000008793967223 */ /* 0x080fe20000010882 */
[----:B------:R-:W-:-:S03]  /*d390*/  FFMA.FTZ R147, R138, R135, -R133 ;  /* 0x000000878a937223 */ /* 0x000fc60000010885 */
[C---:B------:R-:W-:Y:S01]  /*d3a0*/  HMMA.16816.F32 R12, R4.reuse, R14, R108 ;  /* 0x0000000e040c723c */ /* 0x040fe2000000186c */
[----:B------:R-:W-:Y:S01]  /*d3b0*/  MUFU.EX2 R91, R91 ;  /* 0x0000005b005b7308 */ /* 0x000fe20000000800 */
[----:B-1----:R-:W-:Y:S01]  /*d3c0*/  FMUL.FTZ R41, R85, R52 ;  /* 0x0000003455297220 */ /* 0x002fe20000410000 */
[----:B------:R-:W-:Y:S04]  /*d3d0*/  LDSM.16.MT88.4 R108, [R134+0xac00] ;  /* 0x00ac0000866c783b */ /* 0x000fe80000004200 */
[----:B------:R-:W1:Y:S02]  /*d3e0*/  LDSM.16.MT88.4 R84, [R136+0x4000] ;  /* 0x004000008854783b */ /* 0x000e640000004200 */
[----:B------:R-:W-:Y:S01]  /*d3f0*/  HMMA.16816.F32 R36, R4, R38, R40 ;  /* 0x000000260424723c */ /* 0x000fe20000001828 */
[----:B------:R-:W-:Y:S01]  /*d400*/  FMUL.FTZ R43, R83, R0 ;  /* 0x00000000532b7220 */ /* 0x000fe20000410000 */
[-C--:B------:R-:W-:Y:S01]  /*d410*/  FMUL.FTZ R40, R80, R52.reuse ;  /* 0x0000003450287220 */ /* 0x080fe20000410000 */
[----:B------:R-:W-:Y:S01]  /*d420*/  FMUL.FTZ R41, R81, R52 ;  /* 0x0000003451297220 */ /* 0x000fe20000410000 */
[-CC-:B------:R-:W-:Y:S01]  /*d430*/  FFMA.FTZ R81, R222, R135.reuse, -R133.reuse ;  /* 0x00000087de517223 */ /* 0x180fe20000010885 */
[-C--:B------:R-:W-:Y:S01]  /*d440*/  FFMA.FTZ R80, R220, R135.reuse, -R133 ;  /* 0x00000087dc507223 */ /* 0x080fe20000010885 */
[-CC-:B------:R-:W-:Y:S01]  /*d450*/  FFMA.FTZ R83, R221, R135.reuse, -R130.reuse ;  /* 0x00000087dd537223 */ /* 0x180fe20000010882 */
[----:B------:R-:W-:Y:S01]  /*d460*/  FMUL.FTZ R42, R82, R0 ;  /* 0x00000000522a7220 */ /* 0x000fe20000410000 */
[----:B------:R-:W-:Y:S01]  /*d470*/  FFMA.FTZ R82, R175, R135, -R130 ;  /* 0x00000087af527223 */ /* 0x000fe20000010882 */
[----:B------:R-:W-:Y:S01]  /*d480*/  MUFU.EX2 R93, R93 ;  /* 0x0000005d005d7308 */ /* 0x000fe20000000800 */
[----:B------:R-:W-:-:S04]  /*d490*/  FFMA.FTZ R52, R219, R52, R132 ;  /* 0x00000034db347223 */ /* 0x000fc80000010084 */
[C---:B------:R-:W-:Y:S01]  /*d4a0*/  HMMA.16816.F32 R40, R4.reuse, R44, R40 ;  /* 0x0000002c0428723c */ /* 0x040fe20000001828 */
[----:B------:R-:W-:Y:S01]  /*d4b0*/  FADD.FTZ R131, R131, R52 ;  /* 0x0000003483837221 */ /* 0x000fe20000010000 */
[-C--:B------:R-:W-:Y:S01]  /*d4c0*/  MOV R52, R124.reuse ;  /* 0x0000007c00347202 */ /* 0x080fe20000000f00 */
[----:B------:R-:W-:Y:S01]  /*d4d0*/  MUFU.EX2 R81, R81 ;  /* 0x0000005100517308 */ /* 0x000fe20000000800 */
[----:B------:R-:W-:Y:S01]  /*d4e0*/  @P5 MOV R52, R124 ;  /* 0x0000007c00345202 */ /* 0x000fe20000000f00 */
[----:B------:R-:W-:Y:S01]  /*d4f0*/  FADD.FTZ R54, R54, R131 ;  /* 0x0000008336367221 */ /* 0x000fe20000010000 */
[----:B------:R-:W-:Y:S02]  /*d500*/  MOV R131, R123 ;  /* 0x0000007b00837202 */ /* 0x000fe40000000f00 */
[C---:B------:R-:W-:Y:S01]  /*d510*/  HMMA.16816.F32 R44, R4.reuse, R46, R76 ;  /* 0x0000002e042c723c */ /* 0x040fe2000000184c */
[----:B------:R-:W-:Y:S01]  /*d520*/  LDSM.16.MT88.4 R76, [R134+0xe000] ;  /* 0x00e00000864c783b */ /* 0x000fe20000004200 */
[----:B------:R-:W-:Y:S01]  /*d530*/  FADD.FTZ R137, R137, R54 ;  /* 0x0000003689897221 */ /* 0x000fe20000010000 */
[----:B------:R-:W3:Y:S08]  /*d540*/  MUFU.EX2 R80, R80 ;  /* 0x0000005000507308 */ /* 0x000ef00000000800 */
[----:B------:R-:W4:Y:S01]  /*d550*/  MUFU.EX2 R83, R83 ;  /* 0x0000005300537308 */ /* 0x000f220000000800 */
[----:B-1----:R-:W-:Y:S01]  /*d560*/  HMMA.16816.F32 R56, R4, R84, R56 ;  /* 0x000000540438723c */ /* 0x002fe20000001838 */
[-CC-:B------:R-:W-:Y:S01]  /*d570*/  FFMA.FTZ R85, R205, R135.reuse, -R130.reuse ;  /* 0x00000087cd557223 */ /* 0x180fe20000010882 */
[----:B------:R-:W-:-:S05]  /*d580*/  FFMA.FTZ R84, R207, R135, -R130 ;  /* 0x00000087cf547223 */ /* 0x000fca0000010882 */
[----:B------:R-:W-:Y:S01]  /*d590*/  MUFU.EX2 R82, R82 ;  /* 0x0000005200527308 */ /* 0x000fe20000000800 */
[----:B------:R-:W-:Y:S01]  /*d5a0*/  HMMA.16816.F32 R4, R4, R86, R68 ;  /* 0x000000560404723c */ /* 0x000fe20000001844 */
[----:B--2---:R-:W-:Y:S01]  /*d5b0*/  F2FP.F16.F32.PACK_AB R68, R89, R88 ;  /* 0x000000585944723e */ /* 0x004fe200000000ff */
[-CC-:B------:R-:W-:Y:S01]  /*d5c0*/  FFMA.FTZ R86, R172, R135.reuse, -R133.reuse ;  /* 0x00000087ac567223 */ /* 0x180fe20000010885 */
[----:B------:R-:W-:Y:S01]  /*d5d0*/  F2FP.F16.F32.PACK_AB R69, R97, R100 ;  /* 0x000000646145723e */ /* 0x000fe200000000ff */
[----:B------:R-:W-:Y:S01]  /*d5e0*/  FFMA.FTZ R87, R204, R135, -R133 ;  /* 0x00000087cc577223 */ /* 0x000fe20000010885 */
[----:B---3--:R-:W-:Y:S02]  /*d5f0*/  F2FP.F16.F32.PACK_AB R70, R80, R81 ;  /* 0x000000515046723e */ /* 0x008fe400000000ff */
[----:B------:R-:W-:Y:S01]  /*d600*/  MUFU.EX2 R85, R85 ;  /* 0x0000005500557308 */ /* 0x000fe20000000800 */
[----:B----4-:R-:W-:Y:S01]  /*d610*/  F2FP.F16.F32.PACK_AB R71, R83, R92 ;  /* 0x0000005c5347723e */ /* 0x010fe200000000ff */
[----:B------:R-:W-:-:S04]  /*d620*/  FADD.FTZ R88, R88, R137 ;  /* 0x0000008958587221 */ /* 0x000fc80000010000 */
[----:B------:R-:W-:Y:S02]  /*d630*/  FADD.FTZ R88, R89, R88 ;  /* 0x0000005859587221 */ /* 0x000fe40000010000 */
[----:B------:R-:W-:Y:S01]  /*d640*/  HMMA.16816.F32 R8, R68, R48, R8 ;  /* 0x000000304408723c */ /* 0x000fe20000001808 */
[----:B------:R-:W-:Y:S01]  /*d650*/  MUFU.EX2 R84, R84 ;  /* 0x0000005400547308 */ /* 0x000fe20000000800 */
[----:B------:R-:W-:-:S04]  /*d660*/  FADD.FTZ R81, R81, R88 ;  /* 0x0000005851517221 */ /* 0x000fc80000010000 */
[----:B------:R-:W-:Y:S02]  /*d670*/  FADD.FTZ R81, R80, R81 ;  /* 0x0000005150517221 */ /* 0x000fe40000010000 */
[C---:B------:R-:W-:Y:S01]  /*d680*/  HMMA.16816.F32 R12, R68.reuse, R50, R12 ;  /* 0x00000032440c723c */ /* 0x040fe2000000180c */
[----:B------:R-:W1:Y:S01]  /*d690*/  LDSM.16.MT88.4 R48, [R134+0xd400] ;  /* 0x00d400008630783b */ /* 0x000e620000004200 */
[----:B------:R-:W-:Y:S06]  /*d6a0*/  MUFU.EX2 R86, R86 ;  /* 0x0000005600567308 */ /* 0x000fec0000000800 */
[C---:B------:R-:W-:Y:S02]  /*d6b0*/  HMMA.16816.F32 R16, R68.reuse, R60, R16 ;  /* 0x0000003c4410723c */ /* 0x040fe40000001810 */
[----:B------:R-:W2:Y:S06]  /*d6c0*/  MUFU.EX2 R87, R87 ;  /* 0x0000005700577308 */ /* 0x000eac0000000800 */
[C---:B------:R-:W-:Y:S01]  /*d6d0*/  HMMA.16816.F32 R20, R68.reuse, R62, R20 ;  /* 0x0000003e4414723c */ /* 0x040fe20000001814 */
[----:B------:R-:W3:Y:S01]  /*d6e0*/  LDSM.16.MT88.4 R60, [R136+0x4400] ;  /* 0x00440000883c783b */ /* 0x000ee20000004200 */
[----:B------:R-:W-:Y:S06]  /*d6f0*/  MUFU.EX2 R94, R94 ;  /* 0x0000005e005e7308 */ /* 0x000fec0000000800 */
[C---:B------:R-:W-:Y:S02]  /*d700*/  HMMA.16816.F32 R24, R68.reuse, R64, R24 ;  /* 0x000000404418723c */ /* 0x040fe40000001818 */
[----:B------:R-:W-:Y:S06]  /*d710*/  MUFU.EX2 R101, R101 ;  /* 0x0000006500657308 */ /* 0x000fec0000000800 */
[C---:B------:R-:W-:Y:S01]  /*d720*/  HMMA.16816.F32 R28, R68.reuse, R66, R28 ;  /* 0x00000042441c723c */ /* 0x040fe2000000181c */
[----:B------:R-:W4:Y:S01]  /*d730*/  LDSM.16.MT88.4 R64, [R134+0x9800] ;  /* 0x009800008640783b */ /* 0x000f220000004200 */
[----:B------:R-:W-:Y:S06]  /*d740*/  MUFU.EX2 R102, R102 ;  /* 0x0000006600667308 */ /* 0x000fec0000000800 */
[C---:B------:R-:W-:Y:S02]  /*d750*/  HMMA.16816.F32 R32, R68.reuse, R72, R32 ;  /* 0x000000484420723c */ /* 0x040fe40000001820 */
[----:B------:R-:W-:Y:S06]  /*d760*/  MUFU.EX2 R95, R95 ;  /* 0x0000005f005f7308 */ /* 0x000fec0000000800 */
[C---:B------:R-:W-:Y:S01]  /*d770*/  HMMA.16816.F32 R36, R68.reuse, R74, R36 ;  /* 0x0000004a4424723c */ /* 0x040fe20000001824 */
[----:B------:R-:W5:Y:S01]  /*d780*/  LDSM.16.MT88.4 R72, [R136+0x800] ;  /* 0x000800008848783b */ /* 0x000f620000004200 */
[----:B------:R-:W5:Y:S06]  /*d790*/  MUFU.EX2 R104, R104 ;  /* 0x0000006800687308 */ /* 0x000f6c0000000800 */
[C---:B-1----:R-:W-:Y:S02]  /*d7a0*/  HMMA.16816.F32 R40, R68.reuse, R48, R40 ;  /* 0x000000304428723c */ /* 0x042fe40000001828 */
[----:B------:R-:W1:Y:S06]  /*d7b0*/  MUFU.EX2 R103, R103 ;  /* 0x0000006700677308 */ /* 0x000e6c0000000800 */
[C---:B------:R-:W-:Y:S01]  /*d7c0*/  HMMA.16816.F32 R44, R68.reuse, R50, R44 ;  /* 0x00000032442c723c */ /* 0x040fe2000000182c */
[----:B------:R-:W1:Y:S01]  /*d7d0*/  LDSM.16.MT88.4 R48, [R134+0xb800] ;  /* 0x00b800008630783b */ /* 0x000e620000004200 */
[----:B------:R-:W1:Y:S06]  /*d7e0*/  MUFU.EX2 R105, R105 ;  /* 0x0000006900697308 */ /* 0x000e6c0000000800 */
[----:B---3--:R-:W-:Y:S01]  /*d7f0*/  HMMA.16816.F32 R56, R68, R60, R56 ;  /* 0x0000003c4438723c */ /* 0x008fe20000001838 */
[----:B--2---:R-:W-:Y:S01]  /*d800*/  F2FP.F16.F32.PACK_AB R60, R87, R86 ;  /* 0x00000056573c723e */ /* 0x004fe200000000ff */
[----:B------:R-:W-:Y:S01]  /*d810*/  MUFU.EX2 R164, R164 ;  /* 0x000000a400a47308 */ /* 0x000fe20000000800 */
[----:B------:R-:W-:Y:S01]  /*d820*/  F2FP.F16.F32.PACK_AB R61, R85, R82 ;  /* 0x00000052553d723e */ /* 0x000fe200000000ff */
[----:B------:R-:W-:-:S04]  /*d830*/  FADD.FTZ R86, R86, R81 ;  /* 0x0000005156567221 */ /* 0x000fc80000010000 */
[----:B------:R-:W-:Y:S01]  /*d840*/  HMMA.16816.F32 R4, R68, R62, R4 ;  /* 0x0000003e4404723c */ /* 0x000fe20000001804 */
[----:B------:R-:W2:Y:S01]  /*d850*/  LDSM.16.MT88.4 R68, [R136+0x2800] ;  /* 0x002800008844783b */ /* 0x000ea20000004200 */
[----:B------:R-:W-:Y:S01]  /*d860*/  F2FP.F16.F32.PACK_AB R62, R91, R90 ;  /* 0x0000005a5b3e723e */ /* 0x000fe200000000ff */
[----:B------:R-:W-:Y:S01]  /*d870*/  MUFU.EX2 R107, R107 ;  /* 0x0000006b006b7308 */ /* 0x000fe20000000800 */
[----:B------:R-:W-:Y:S01]  /*d880*/  F2FP.F16.F32.PACK_AB R63, R93, R84 ;  /* 0x000000545d3f723e */ /* 0x000fe200000000ff */
[----:B------:R-:W-:-:S04]  /*d890*/  FADD.FTZ R87, R87, R86 ;  /* 0x0000005657577221 */ /* 0x000fc80000010000 */
[----:B------:R-:W-:Y:S02]  /*d8a0*/  FADD.FTZ R90, R90, R87 ;  /* 0x000000575a5a7221 */ /* 0x000fe40000010000 */
[----:B----4-:R-:W-:Y:S01]  /*d8b0*/  HMMA.16816.F32 R8, R60, R64, R8 ;  /* 0x000000403c08723c */ /* 0x010fe20000001808 */
[----:B------:R-:W-:Y:S01]  /*d8c0*/  MUFU.EX2 R159, R159 ;  /* 0x0000009f009f7308 */ /* 0x000fe20000000800 */
[----:B------:R-:W-:-:S06]  /*d8d0*/  FADD.FTZ R90, R91, R90 ;  /* 0x0000005a5b5a7221 */ /* 0x000fcc0000010000 */
[C---:B------:R-:W-:Y:S01]  /*d8e0*/  HMMA.16816.F32 R12, R60.reuse, R66, R12 ;  /* 0x000000423c0c723c */ /* 0x040fe2000000180c */
[----:B------:R-:W3:Y:S01]  /*d8f0*/  LDSM.16.MT88.4 R64, [R134+0xd800] ;  /* 0x00d800008640783b */ /* 0x000ee20000004200 */
[----:B------:R-:W-:Y:S06]  /*d900*/  MUFU.EX2 R161, R161 ;  /* 0x000000a100a17308 */ /* 0x000fec0000000800 */
[C---:B-----5:R-:W-:Y:S02]  /*d910*/  HMMA.16816.F32 R16, R60.reuse, R72, R16 ;  /* 0x000000483c10723c */ /* 0x060fe40000001810 */
[----:B------:R-:W4:Y:S06]  /*d920*/  MUFU.EX2 R156, R156 ;  /* 0x0000009c009c7308 */ /* 0x000f2c0000000800 */
[C---:B------:R-:W-:Y:S01]  /*d930*/  HMMA.16816.F32 R20, R60.reuse, R74, R20 ;  /* 0x0000004a3c14723c */ /* 0x040fe20000001814 */
[----:B------:R-:W5:Y:S01]  /*d940*/  LDSM.16.MT88.4 R72, [R136+0x4800] ;  /* 0x004800008848783b */ /* 0x000f620000004200 */
[----:B------:R-:W-:Y:S06]  /*d950*/  MUFU.EX2 R158, R158 ;  /* 0x0000009e009e7308 */ /* 0x000fec0000000800 */
[C---:B-1----:R-:W-:Y:S02]  /*d960*/  HMMA.16816.F32 R24, R60.reuse, R48, R24 ;  /* 0x000000303c18723c */ /* 0x042fe40000001818 */
[----:B------:R-:W1:Y:S06]  /*d970*/  MUFU.EX2 R163, R163 ;  /* 0x000000a300a37308 */ /* 0x000e6c0000000800 */
[C---:B------:R-:W-:Y:S01]  /*d980*/  HMMA.16816.F32 R28, R60.reuse, R50, R28 ;  /* 0x000000323c1c723c */ /* 0x040fe2000000181c */
[----:B------:R-:W4:Y:S01]  /*d990*/  LDSM.16.MT88.4 R48, [R134+0x9c00] ;  /* 0x009c00008630783b */ /* 0x000f220000004200 */
[----:B------:R-:W1:Y:S06]  /*d9a0*/  MUFU.EX2 R160, R160 ;  /* 0x000000a000a07308 */ /* 0x000e6c0000000800 */
[C---:B--2---:R-:W-:Y:S02]  /*d9b0*/  HMMA.16816.F32 R32, R60.reuse, R68, R32 ;  /* 0x000000443c20723c */ /* 0x044fe40000001820 */
[----:B------:R-:W-:Y:S06]  /*d9c0*/  MUFU.EX2 R149, R149 ;  /* 0x0000009500957308 */ /* 0x000fec0000000800 */
[C---:B------:R-:W-:Y:S01]  /*d9d0*/  HMMA.16816.F32 R36, R60.reuse, R70, R36 ;  /* 0x000000463c24723c */ /* 0x040fe20000001824 */
[----:B------:R-:W2:Y:S01]  /*d9e0*/  LDSM.16.MT88.4 R68, [R136+0xc00] ;  /* 0x000c00008844783b */ /* 0x000ea20000004200 */
[----:B------:R-:W-:Y:S06]  /*d9f0*/  MUFU.EX2 R162, R162 ;  /* 0x000000a200a27308 */ /* 0x000fec0000000800 */
[C---:B---3--:R-:W-:Y:S02]  /*da00*/  HMMA.16816.F32 R40, R60.reuse, R64, R40 ;  /* 0x000000403c28723c */ /* 0x048fe40000001828 */
[----:B------:R-:W-:Y:S06]  /*da10*/  MUFU.EX2 R151, R151 ;  /* 0x0000009700977308 */ /* 0x000fec0000000800 */
[C---:B------:R-:W-:Y:S01]  /*da20*/  HMMA.16816.F32 R44, R60.reuse, R66, R44 ;  /* 0x000000423c2c723c */ /* 0x040fe2000000182c */
[----:B------:R-:W3:Y:S01]  /*da30*/  LDSM.16.MT88.4 R64, [R134+0xbc00] ;  /* 0x00bc00008640783b */ /* 0x000ee20000004200 */
[----:B------:R-:W-:Y:S06]  /*da40*/  MUFU.EX2 R146, R146 ;  /* 0x0000009200927308 */ /* 0x000fec0000000800 */
[C---:B-----5:R-:W-:Y:S02]  /*da50*/  HMMA.16816.F32 R56, R60.reuse, R72, R56 ;  /* 0x000000483c38723c */ /* 0x060fe40000001838 */
[----:B------:R-:W5:Y:S06]  /*da60*/  MUFU.EX2 R155, R155 ;  /* 0x0000009b009b7308 */ /* 0x000f6c0000000800 */
[----:B------:R-:W-:Y:S01]  /*da70*/  HMMA.16816.F32 R4, R60, R74, R4 ;  /* 0x0000004a3c04723c */ /* 0x000fe20000001804 */
[----:B------:R-:W-:Y:S01]  /*da80*/  F2FP.F16.F32.PACK_AB R60, R104, R95 ;  /* 0x0000005f683c723e */ /* 0x000fe200000000ff */
[----:B------:R-:W1:Y:S01]  /*da90*/  LDSM.16.MT88.4 R72, [R136+0x4c00] ;  /* 0x004c00008848783b */ /* 0x000e620000004200 */
[----:B------:R-:W-:Y:S01]  /*daa0*/  F2FP.F16.F32.PACK_AB R61, R101, R94 ;  /* 0x0000005e653d723e */ /* 0x000fe200000000ff */
[----:B------:R-:W-:Y:S01]  /*dab0*/  MUFU.EX2 R148, R148 ;  /* 0x0000009400947308 */ /* 0x000fe20000000800 */
[----:B------:R-:W-:-:S02]  /*dac0*/  F2FP.F16.F32.PACK_AB R62, R106, R103 ;  /* 0x000000676a3e723e */ /* 0x000fc400000000ff */
[----:B------:R-:W-:-:S05]  /*dad0*/  F2FP.F16.F32.PACK_AB R63, R105, R102 ;  /* 0x00000066693f723e */ /* 0x000fca00000000ff */
[----:B------:R-:W5:Y:S02]  /*dae0*/  MUFU.EX2 R157, R157 ;  /* 0x0000009d009d7308 */ /* 0x000f640000000800 */
[C---:B----4-:R-:W-:Y:S06]  /*daf0*/  HMMA.16816.F32 R8, R60.reuse, R48, R8 ;  /* 0x000000303c08723c */ /* 0x050fec0000001808 */
[----:B------:R-:W4:Y:S02]  /*db00*/  MUFU.EX2 R150, R150 ;  /* 0x0000009600967308 */ /* 0x000f240000000800 */
[C---:B------:R-:W-:Y:S01]  /*db10*/  HMMA.16816.F32 R12, R60.reuse, R50, R12 ;  /* 0x000000323c0c723c */ /* 0x040fe2000000180c */
[----:B------:R-:W5:Y:S05]  /*db20*/  LDSM.16.MT88.4 R48, [R136+0x2c00] ;  /* 0x002c00008830783b */ /* 0x000f6a0000004200 */
        /* <DEDUP_REMOVED lines=10> */
[----:B------:R-:W4:Y:S02]  /*dbd0*/  MUFU.EX2 R145, R145 ;  /* 0x0000009100917308 */ /* 0x000f240000000800 */
[C---:B-1----:R-:W-:Y:S06]  /*dbe0*/  HMMA.16816.F32 R56, R60.reuse, R72, R56 ;  /* 0x000000483c38723c */ /* 0x042fec0000001838 */
[----:B------:R-:W-:Y:S02]  /*dbf0*/  MUFU.EX2 R140, R140 ;  /* 0x0000008c008c7308 */ /* 0x000fe40000000800 */
[C---:B-----5:R-:W-:Y:S06]  /*dc00*/  HMMA.16816.F32 R32, R60.reuse, R48, R32 ;  /* 0x000000303c20723c */ /* 0x060fec0000001820 */
[----:B------:R-:W1:Y:S02]  /*dc10*/  MUFU.EX2 R147, R147 ;  /* 0x0000009300937308 */ /* 0x000e640000000800 */
[C---:B------:R-:W-:Y:S01]  /*dc20*/  HMMA.16816.F32 R36, R60.reuse, R50, R36 ;  /* 0x000000323c24723c */ /* 0x040fe20000001824 */
[----:B------:R-:W5:Y:S05]  /*dc30*/  LDSM.16.MT88.4 R48, [R136+0x1000] ;  /* 0x001000008830783b */ /* 0x000f6a0000004200 */
[----:B------:R-:W1:Y:S02]  /*dc40*/  MUFU.EX2 R142, R142 ;  /* 0x0000008e008e7308 */ /* 0x000e640000000800 */
[C---:B--2---:R-:W-:Y:S06]  /*dc50*/  HMMA.16816.F32 R40, R60.reuse, R68, R40 ;  /* 0x000000443c28723c */ /* 0x044fec0000001828 */
[----:B------:R-:W-:Y:S02]  /*dc60*/  MUFU.EX2 R55, R55 ;  /* 0x0000003700377308 */ /* 0x000fe40000000800 */
[C---:B------:R-:W-:Y:S01]  /*dc70*/  HMMA.16816.F32 R44, R60.reuse, R70, R44 ;  /* 0x000000463c2c723c */ /* 0x040fe2000000182c */
[----:B------:R-:W2:Y:S05]  /*dc80*/  LDSM.16.MT88.4 R68, [R134+0xc000] ;  /* 0x00c000008644783b */ /* 0x000eaa0000004200 */
[----:B------:R-:W-:Y:S02]  /*dc90*/  MUFU.EX2 R116, R116 ;  /* 0x0000007400747308 */ /* 0x000fe40000000800 */
[----:B------:R-:W-:Y:S01]  /*dca0*/  HMMA.16816.F32 R4, R60, R74, R4 ;  /* 0x0000004a3c04723c */ /* 0x000fe20000001804 */
[----:B------:R-:W-:Y:S01]  /*dcb0*/  F2FP.F16.F32.PACK_AB R60, R156, R161 ;  /* 0x000000a19c3c723e */ /* 0x000fe200000000ff */
[----:B------:R-:W4:Y:S01]  /*dcc0*/  LDSM.16.MT88.4 R72, [R136+0x3000] ;  /* 0x003000008848783b */ /* 0x000f220000004200 */
[----:B------:R-:W-:-:S02]  /*dcd0*/  F2FP.F16.F32.PACK_AB R61, R107, R164 ;  /* 0x000000a46b3d723e */ /* 0x000fc400000000ff */
[----:B------:R-:W-:Y:S01]  /*dce0*/  F2FP.F16.F32.PACK_AB R62, R163, R158 ;  /* 0x0000009ea33e723e */ /* 0x000fe200000000ff */
[----:B------:R-:W-:Y:S01]  /*dcf0*/  MUFU.EX2 R122, R122 ;  /* 0x0000007a007a7308 */ /* 0x000fe20000000800 */
[----:B------:R-:W-:-:S07]  /*dd00*/  F2FP.F16.F32.PACK_AB R63, R160, R159 ;  /* 0x0000009fa03f723e */ /* 0x000fce00000000ff */
[C---:B---3--:R-:W-:Y:S01]  /*dd10*/  HMMA.16816.F32 R8, R60.reuse, R64, R8 ;  /* 0x000000403c08723c */ /* 0x048fe20000001808 */
[----:B------:R-:W-:Y:S07]  /*dd20*/  MUFU.EX2 R121, R121 ;  /* 0x0000007900797308 */ /* 0x000fee0000000800 */
[C---:B------:R-:W-:Y:S01]  /*dd30*/  HMMA.16816.F32 R12, R60.reuse, R66, R12 ;  /* 0x000000423c0c723c */ /* 0x040fe2000000180c */
[----:B------:R-:W3:Y:S07]  /*dd40*/  LDSM.16.MT88.4 R64, [R136+0x5000] ;  /* 0x005000008840783b */ /* 0x000eee0000004200 */
        /* <DEDUP_REMOVED lines=9> */
[C---:B------:R-:W-:Y:S08]  /*dde0*/  HMMA.16816.F32 R40, R60.reuse, R76, R40 ;  /* 0x0000004c3c28723c */ /* 0x040ff00000001828 */
[C---:B------:R-:W-:Y:S01]  /*ddf0*/  HMMA.16816.F32 R44, R60.reuse, R78, R44 ;  /* 0x0000004e3c2c723c */ /* 0x040fe2000000182c */
[----:B------:R-:W-:Y:S07]  /*de00*/  LDSM.16.MT88.4 R76, [R134+0xa800] ;  /* 0x00a80000864c783b */ /* 0x000fee0000004200 */
[----:B---3--:R-:W-:Y:S01]  /*de10*/  HMMA.16816.F32 R56, R60, R64, R56 ;  /* 0x000000403c38723c */ /* 0x008fe20000001838 */
[----:B------:R-:W-:-:S02]  /*de20*/  F2FP.F16.F32.PACK_AB R64, R155, R146 ;  /* 0x000000929b40723e */ /* 0x000fc400000000ff */
[----:B------:R-:W-:-:S05]  /*de30*/  F2FP.F16.F32.PACK_AB R65, R162, R149 ;  /* 0x00000095a241723e */ /* 0x000fca00000000ff */
[----:B------:R-:W-:Y:S01]  /*de40*/  HMMA.16816.F32 R4, R60, R66, R4 ;  /* 0x000000423c04723c */ /* 0x000fe20000001804 */
[----:B------:R-:W3:Y:S01]  /*de50*/  LDSM.16.MT88.4 R60, [R134+0xc400] ;  /* 0x00c40000863c783b */ /* 0x000ee20000004200 */
[----:B------:R-:W-:Y:S02]  /*de60*/  F2FP.F16.F32.PACK_AB R66, R157, R148 ;  /* 0x000000949d42723e */ /* 0x000fe400000000ff */
[----:B------:R-:W-:-:S07]  /*de70*/  F2FP.F16.F32.PACK_AB R67, R150, R151 ;  /* 0x000000979643723e */ /* 0x000fce00000000ff */
[C---:B-----5:R-:W-:Y:S08]  /*de80*/  HMMA.16816.F32 R8, R64.reuse, R48, R8 ;  /* 0x000000304008723c */ /* 0x060ff00000001808 */
        /* <DEDUP_REMOVED lines=10> */
[----:B------:R-:W5:Y:S07]  /*df30*/  LDSM.16.MT88.4 R72, [R134+0xe800] ;  /* 0x00e800008648783b */ /* 0x000f6e0000004200 */
[C---:B----4-:R-:W-:Y:S08]  /*df40*/  HMMA.16816.F32 R32, R64.reuse, R48, R32 ;  /* 0x000000304020723c */ /* 0x050ff00000001820 */
[C---:B------:R-:W-:Y:S01]  /*df50*/  HMMA.16816.F32 R36, R64.reuse, R50, R36 ;  /* 0x000000324024723c */ /* 0x040fe20000001824 */
[----:B------:R-:W-:Y:S07]  /*df60*/  LDSM.16.MT88.4 R48, [R134+0xc800] ;  /* 0x00c800008630783b */ /* 0x000fee0000004200 */
[----:B--2---:R-:W-:Y:S01]  /*df70*/  HMMA.16816.F32 R56, R64, R68, R56 ;  /* 0x000000444038723c */ /* 0x004fe20000001838 */
[----:B------:R-:W-:-:S02]  /*df80*/  F2FP.F16.F32.PACK_AB R68, R145, R144 ;  /* 0x000000909144723e */ /* 0x000fc400000000ff */
[----:B------:R-:W-:-:S05]  /*df90*/  F2FP.F16.F32.PACK_AB R69, R154, R141 ;  /* 0x0000008d9a45723e */ /* 0x000fca00000000ff */
[----:B------:R-:W-:Y:S01]  /*dfa0*/  HMMA.16816.F32 R4, R64, R70, R4 ;  /* 0x000000464004723c */ /* 0x000fe20000001804 */
[----:B------:R-:W2:Y:S01]  /*dfb0*/  LDSM.16.MT88.4 R64, [R136+0x3800] ;  /* 0x003800008840783b */ /* 0x000ea20000004200 */
[----:B-1----:R-:W-:Y:S02]  /*dfc0*/  F2FP.F16.F32.PACK_AB R70, R147, R140 ;  /* 0x0000008c9346723e */ /* 0x002fe400000000ff */
[----:B------:R-:W-:-:S07]  /*dfd0*/  F2FP.F16.F32.PACK_AB R71, R142, R143 ;  /* 0x0000008f8e47723e */ /* 0x000fce00000000ff */
[C---:B---3--:R-:W-:Y:S08]  /*dfe0*/  HMMA.16816.F32 R16, R68.reuse, R60, R16 ;  /* 0x0000003c4410723c */ /* 0x048ff00000001810 */
[C---:B------:R-:W-:Y:S01]  /*dff0*/  HMMA.16816.F32 R20, R68.reuse, R62, R20 ;  /* 0x0000003e4414723c */ /* 0x040fe20000001814 */
[----:B------:R-:W1:Y:S07]  /*e000*/  LDSM.16.MT88.4 R60, [R136+0x5800] ;  /* 0x00580000883c783b */ /* 0x000e6e0000004200 */
[----:B-----5:R-:W-:Y:S01]  /*e010*/  HMMA.16816.F32 R40, R68, R72, R40 ;  /* 0x000000484428723c */ /* 0x020fe20000001828 */
[----:B------:R-:W-:-:S04]  /*e020*/  FADD.FTZ R73, R127, R128 ;  /* 0x000000807f497221 */ /* 0x000fc80000010000 */
[----:B------:R-:W-:-:S03]  /*e030*/  FADD.FTZ R73, R126, R73 ;  /* 0x000000497e497221 */ /* 0x000fc60000010000 */
[----:B------:R-:W-:Y:S01]  /*e040*/  HMMA.16816.F32 R8, R68, R76, R8 ;  /* 0x0000004c4408723c */ /* 0x000fe20000001808 */
[----:B------:R-:W-:-:S04]  /*e050*/  FADD.FTZ R100, R100, R73 ;  /* 0x0000004964647221 */ /* 0x000fc80000010000 */
[----:B------:R-:W-:-:S03]  /*e060*/  FADD.FTZ R97, R97, R100 ;  /* 0x0000006461617221 */ /* 0x000fc60000010000 */
[----:B--2---:R-:W-:Y:S01]  /*e070*/  HMMA.16816.F32 R32, R68, R64, R32 ;  /* 0x000000404420723c */ /* 0x004fe20000001820 */
[-CC-:B------:R-:W-:Y:S01]  /*e080*/  FFMA.FTZ R64, R120, R135.reuse, -R133.reuse ;  /* 0x0000008778407223 */ /* 0x180fe20000010885 */
[----:B------:R-:W-:Y:S01]  /*e090*/  FFMA.FTZ R65, R125, R135, -R133 ;  /* 0x000000877d417223 */ /* 0x000fe20000010885 */
[----:B------:R-:W-:-:S04]  /*e0a0*/  FADD.FTZ R92, R92, R97 ;  /* 0x000000615c5c7221 */ /* 0x000fc80000010000 */
[----:B------:R-:W2:Y:S01]  /*e0b0*/  MUFU.EX2 R64, R64 ;  /* 0x0000004000407308 */ /* 0x000ea20000000800 */
[----:B------:R-:W-:Y:S01]  /*e0c0*/  HMMA.16816.F32 R36, R68, R66, R36 ;  /* 0x000000424424723c */ /* 0x000fe20000001824 */
[-C--:B------:R-:W-:Y:S01]  /*e0d0*/  FFMA.FTZ R66, R152, R135.reuse, -R133 ;  /* 0x0000008798427223 */ /* 0x080fe20000010885 */
[----:B------:R-:W-:Y:S01]  /*e0e0*/  FFMA.FTZ R67, R153, R135, -R130 ;  /* 0x0000008799437223 */ /* 0x000fe20000010882 */
[----:B------:R-:W-:-:S04]  /*e0f0*/  FADD.FTZ R83, R83, R92 ;  /* 0x0000005c53537221 */ /* 0x000fc80000010000 */
[----:B------:R-:W-:Y:S01]  /*e100*/  MUFU.EX2 R65, R65 ;  /* 0x0000004100417308 */ /* 0x000fe20000000800 */
[C---:B------:R-:W-:Y:S01]  /*e110*/  HMMA.16816.F32 R12, R68.reuse, R78, R12 ;  /* 0x0000004e440c723c */ /* 0x040fe2000000180c */
[----:B------:R-:W-:Y:S01]  /*e120*/  FADD.FTZ R82, R82, R83 ;  /* 0x0000005352527221 */ /* 0x000fe20000010000 */
[----:B------:R-:W3:Y:S03]  /*e130*/  LDSM.16.MT88.4 R76, [R134+0xec00] ;  /* 0x00ec0000864c783b */ /* 0x000ee60000004200 */
[----:B------:R-:W-:Y:S02]  /*e140*/  FADD.FTZ R85, R85, R82 ;  /* 0x0000005255557221 */ /* 0x000fe40000010000 */
[----:B------:R-:W4:Y:S01]  /*e150*/  MUFU.EX2 R66, R66 ;  /* 0x0000004200427308 */ /* 0x000f220000000800 */
[----:B------:R-:W-:Y:S01]  /*e160*/  HMMA.16816.F32 R24, R68, R48, R24 ;  /* 0x000000304418723c */ /* 0x000fe20000001818 */
[----:B------:R-:W-:-:S04]  /*e170*/  FADD.FTZ R84, R84, R85 ;  /* 0x0000005554547221 */ /* 0x000fc80000010000 */
[----:B------:R-:W-:Y:S02]  /*e180*/  FADD.FTZ R93, R93, R84 ;  /* 0x000000545d5d7221 */ /* 0x000fe40000010000 */
[----:B------:R-:W5:Y:S01]  /*e190*/  MUFU.EX2 R67, R67 ;  /* 0x0000004300437308 */ /* 0x000f620000000800 */
[C---:B------:R-:W-:Y:S01]  /*e1a0*/  HMMA.16816.F32 R28, R68.reuse, R50, R28 ;  /* 0x00000032441c723c */ /* 0x040fe2000000181c */
[----:B------:R-:W-:Y:S01]  /*e1b0*/  FADD.FTZ R0, R94, R93 ;  /* 0x0000005d5e007221 */ /* 0x000fe20000010000 */
[----:B------:R-:W3:Y:S03]  /*e1c0*/  LDSM.16.MT88.4 R84, [R136+0x3c00] ;  /* 0x003c00008854783b */ /* 0x000ee60000004200 */
[----:B------:R-:W-:Y:S01]  /*e1d0*/  FADD.FTZ R101, R101, R0 ;  /* 0x0000000065657221 */ /* 0x000fe20000010000 */
[----:B------:R-:W3:Y:S01]  /*e1e0*/  LDSM.16.MT88.4 R48, [R134+0xcc00] ;  /* 0x00cc00008630783b */ /* 0x000ee20000004200 */
[-C--:B------:R-:W-:Y:S01]  /*e1f0*/  MOV R0, R118.reuse ;  /* 0x0000007600007202 */ /* 0x080fe20000000f00 */
[----:B------:R-:W-:Y:S01]  /*e200*/  HMMA.16816.F32 R44, R68, R74, R44 ;  /* 0x0000004a442c723c */ /* 0x000fe2000000182c */
[----:B------:R-:W-:Y:S01]  /*e210*/  FADD.FTZ R102, R102, R101 ;  /* 0x0000006566667221 */ /* 0x000fe20000010000 */
[----:B------:R-:W-:-:S03]  /*e220*/  @P5 MOV R0, R118 ;  /* 0x0000007600005202 */ /* 0x000fc60000000f00 */
[----:B------:R-:W-:-:S03]  /*e230*/  FADD.FTZ R105, R105, R102 ;  /* 0x0000006669697221 */ /* 0x000fc60000010000 */
[----:B-1----:R-:W-:Y:S01]  /*e240*/  HMMA.16816.F32 R56, R68, R60, R56 ;  /* 0x0000003c4438723c */ /* 0x002fe20000001838 */
[----:B------:R-:W-:-:S04]  /*e250*/  FADD.FTZ R164, R164, R105 ;  /* 0x00000069a4a47221 */ /* 0x000fc80000010000 */
[----:B------:R-:W-:-:S03]  /*e260*/  FADD.FTZ R164, R107, R164 ;  /* 0x000000a46ba47221 */ /* 0x000fc60000010000 */
[----:B------:R-:W-:Y:S01]  /*e270*/  HMMA.16816.F32 R4, R68, R62, R4 ;  /* 0x0000003e4404723c */ /* 0x000fe20000001804 */
[----:B--2---:R-:W-:Y:S01]  /*e280*/  F2FP.F16.F32.PACK_AB R68, R64, R121 ;  /* 0x000000794044723e */ /* 0x004fe200000000ff */
[----:B------:R-:W-:Y:S01]  /*e290*/  FADD.FTZ R159, R159, R164 ;  /* 0x000000a49f9f7221 */ /* 0x000fe20000010000 */
[----:B------:R-:W-:Y:S02]  /*e2a0*/  F2FP.F16.F32.PACK_AB R69, R116, R55 ;  /* 0x000000377445723e */ /* 0x000fe400000000ff */
[----:B----4-:R-:W-:Y:S01]  /*e2b0*/  F2FP.F16.F32.PACK_AB R70, R66, R65 ;  /* 0x000000414246723e */ /* 0x010fe200000000ff */
[----:B------:R-:W-:Y:S01]  /*e2c0*/  FADD.FTZ R160, R160, R159 ;  /* 0x0000009fa0a07221 */ /* 0x000fe20000010000 */
[----:B-----5:R-:W-:-:S03]  /*e2d0*/  F2FP.F16.F32.PACK_AB R71, R67, R122 ;  /* 0x0000007a4347723e */ /* 0x020fc600000000ff */
[----:B------:R-:W-:-:S04]  /*e2e0*/  FADD.FTZ R149, R149, R160 ;  /* 0x000000a095957221 */ /* 0x000fc80000010000 */
[----:B------:R-:W-:Y:S01]  /*e2f0*/  HMMA.16816.F32 R112, R68, R108, R8 ;  /* 0x0000006c4470723c */ /* 0x000fe20000001808 */
[----:B------:R-:W1:Y:S01]  /*e300*/  LDSM.16.MT88.4 R8, [R136+0x1c00] ;  /* 0x001c00008808783b */ /* 0x000e620000004200 */
[----:B------:R-:W-:-:S03]  /*e310*/  FADD.FTZ R162, R162, R149 ;  /* 0x00000095a2a27221 */ /* 0x000fc60000010000 */
[----:B------:R-:W2:Y:S01]  /*e320*/  LDSM.16.MT88.4 R136, [R136+0x5c00] ;  /* 0x005c00008888783b */ /* 0x000ea20000004200 */
        /* <DEDUP_REMOVED lines=38> */
[----:B------:R-:W-:-:S04]  /*e590*/  FADD.FTZ R65, R65, R64 ;  /* 0x0000004041417221 */ /* 0x000fc80000010000 */
[----:B------:R-:W-:-:S03]  /*e5a0*/  FADD.FTZ R219, R66, R65 ;  /* 0x0000004142db7221 */ /* 0x000fc60000010000 */
[----:B------:R-:W-:Y:S01]  /*e5b0*/  HMMA.16816.F32 R68, R68, R138, R4 ;  /* 0x0000008a4444723c */ /* 0x000fe20000001804 */
[----:B------:R-:W-:-:S04]  /*e5c0*/  NOP ;  /* 0x0000000000007918 */ /* 0x000fc80000000000 */
[----:B------:R-:W-:-:S15]  /*e5d0*/  @P5 BRA `(.L_x_5585) ;  /* 0x0000000000045947 */ /* 0x000fde0003800000 */
.L_x_5576:
[----:B------:R-:W-:-:S07]  /*e5e0*/  IADD3 R117, PT, PT, R131, -0x1, RZ ;  /* 0xffffffff83757810 */ /* 0x000fce0007ffe0ff */
.L_x_5585:
[----:B------:R-:W-:Y:S05]  /*e5f0*/  BSYNC B2 ;  /* 0x0000000000027941 */ /* 0x000fea0003800000 */
.L_x_5575:
        /* <DEDUP_REMOVED lines=8> */
[C---:B------:R-:W-:Y:S01]  /*e680*/  LOP3.LUT R207, R204.reuse, 0x40, R53, 0xfe, !PT ;  /* 0x00000040cccf7812 */ /* 0x040fe200078efe35 */
[----:B------:R-:W-:Y:S01]  /*e690*/  VIADD R205, R117, 0x1 ;  /* 0x0000000175cd7836 */ /* 0x000fe20000000000 */
[----:B------:R-:W-:Y:S01]  /*e6a0*/  IADD3 R206, PT, PT, R233, -0x39, -R204 ;  /* 0xffffffc7e9ce7810 */ /* 0x000fe20007ffe8cc */
[----:B------:R-:W-:Y:S01]  /*e6b0*/  VIADD R204, R204, 0x80 ;  /* 0x00000080cccc7836 */ /* 0x000fe20000000000 */
[----:B------:R-:W-:-:S13]  /*e6c0*/  ISETP.NE.AND.EX P3, PT, R217, RZ, PT, P3 ;  /* 0x000000ffd900720c */ /* 0x000fda0003f65330 */
.L_x_5593:
[----:B------:R-:W1:Y:S01]  /*e6d0*/  S2R R180, SR_TID.X ;  /* 0x0000000000b47919 */ /* 0x000e620000002100 */
[----:B------:R-:W-:Y:S04]  /*e6e0*/  DEPBAR.LE SB0, 0x0 ;  /* 0x000080000000791a */ /* 0x000fe80000000000 */
[----:B------:R-:W-:Y:S05]  /*e6f0*/  WARPSYNC.ALL ;  /* 0x0000000000007948 */ /* 0x000fea0003800000 */
[----:B------:R-:W-:Y:S01]  /*e700*/  BAR.SYNC.DEFER_BLOCKING 0x0 ;  /* 0x0000000000007b1d */ /* 0x000fe20000010000 */
[----:B------:R-:W-:Y:S01]  /*e710*/  LOP3.LUT R0, R210, 0x20, RZ, 0xfc, !PT ;  /* 0x00000020d2007812 */ /* 0x000fe200078efcff */
[----:B------:R-:W-:Y:S02]  /*e720*/  @!P3 IMAD.MOV.U32 R5, RZ, RZ, RZ ;  /* 0x000000ffff05b224 */ /* 0x000fe400078e00ff */
[----:B------:R-:W-:Y:S01]  /*e730*/  IMAD.MOV.U32 R4, RZ, RZ, R200 ;  /* 0x000000ffff047224 */ /* 0x000fe200078e00c8 */
[----:B------:R-:W-:Y:S01]  /*e740*/  ISETP.GE.AND P5, PT, R0, R209, PT ;  /* 0x000000d10000720c */ /* 0x000fe20003fa6270 */
[----:B------:R-:W-:Y:S01]  /*e750*/  IMAD.MOV.U32 R0, RZ, RZ, R201 ;  /* 0x000000ffff007224 */ /* 0x000fe200078e00c9 */
[----:B------:R-:W-:Y:S01]  /*e760*/  @!P3 IADD3 R5, P0, PT, RZ, -R5, RZ ;  /* 0x80000005ff05b210 */ /* 0x000fe20007f1e0ff */
[----:B------:R-:W2:Y:S01]  /*e770*/  @!P3 LD.E R6, desc[UR4][R2.64+0x40] ;  /* 0x000040040206b980 */ /* 0x000ea2000c101900 */
[----:B------:R-:W-:Y:S01]  /*e780*/  BSSY.RECONVERGENT B0, `(.L_x_5587) ;  /* 0x0000045000007945 */ /* 0x000fe20003800200 */
[----:B--2---:R-:W-:Y:S04]  /*e790*/  @!P3 IMAD.SHL.U32 R6, R6, 0x80, RZ ;  /* 0x000000800606b824 */ /* 0x004fe800078e00ff */
[----:B------:R-:W-:Y:S05]  /*e7a0*/  @!P3 IMAD.X R6, RZ, RZ, ~R6, P0 ;  /* 0x000000ffff06b224 */ /* 0x000fea00000e0e06 */
        /* <DEDUP_REMOVED lines=30> */
[----:B------:R-:W-:Y:S01]  /*e990*/  @!P2 IMAD.IADD R7, R7, 0x1, -R10 ;  /* 0x000000010707a824 */ /* 0x000fe200078e0a0a */
[----:B------:R-:W-:Y:S01]  /*e9a0*/  ISETP.NE.AND P2, PT, R11, RZ, PT ;  /* 0x000000ff0b00720c */ /* 0x000fe20003f45270 */
[----:B------:R-:W-:Y:S01]  /*e9b0*/  @!P1 VIADD R9, R9, 0x1 ;  /* 0x0000000109099836 */ /* 0x000fe20000000000 */
[-C--:B------:R-:W-:Y:S02]  /*e9c0*/  ISETP.GE.U32.AND P4, PT, R5, R10.reuse, PT ;  /* 0x0000000a0500720c */ /* 0x080fe40003f86070 */
[----:B------:R-:W-:Y:S02]  /*e9d0*/  ISETP.GE.U32.AND P6, PT, R7, R10, PT ;  /* 0x0000000a0700720c */ /* 0x000fe40003fc6070 */
[-C--:B------:R-:W-:Y:S04]  /*e9e0*/  LOP3.LUT R5, R204, R11.reuse, RZ, 0x3c, !PT ;  /* 0x0000000bcc057212 */ /* 0x080fe800078e3cff */
[----:B------:R-:W-:Y:S02]  /*e9f0*/  ISETP.GE.AND P1, PT, R5, RZ, PT ;  /* 0x000000ff0500720c */ /* 0x000fe40003f26270 */
[----:B------:R-:W-:Y:S03]  /*ea00*/  LOP3.LUT R5, RZ, R11, RZ, 0x33, !PT ;  /* 0x0000000bff057212 */ /* 0x000fe600078e33ff */
[----:B------:R-:W-:Y:S02]  /*ea10*/  @P4 VIADD R9, R9, 0x1 ;  /* 0x0000000109094836 */ /* 0x000fe40000000000 */
[----:B------:R-:W-:Y:S02]  /*ea20*/  @P6 VIADD R12, R12, 0x1 ;  /* 0x000000010c0c6836 */ /* 0x000fe40000000000 */
[----:B------:R-:W-:Y:S04]  /*ea30*/  @!P0 IMAD.MOV R9, RZ, RZ, -R9 ;  /* 0x000000ffff098224 */ /* 0x000fe800078e0a09 */
        /* <DEDUP_REMOVED lines=25> */
.L_x_5588:
[----:B------:R-:W-:Y:S05]  /*ebd0*/  BSYNC.RECONVERGENT B0 ;  /* 0x0000000000007941 */ /* 0x000fea0003800200 */
.L_x_5587:
[-C--:B------:R-:W-:Y:S01]  /*ebe0*/  ISETP.GE.AND P6, PT, R210, R209.reuse, PT ;  /* 0x000000d1d200720c */ /* 0x080fe20003fc6270 */
[----:B------:R-:W-:Y:S01]  /*ebf0*/  IMAD.SHL.U32 R157, R190, 0x40, RZ ;  /* 0x00000040be9d7824 */ /* 0x000fe200078e00ff */
[----:B------:R-:W-:Y:S01]  /*ec00*/  LOP3.LUT R156, R210, 0x40, RZ, 0xfc, !PT ;  /* 0x00000040d29c7812 */ /* 0x000fe200078efcff */
[----:B------:R-:W1:Y:S01]  /*ec10*/  S2UR UR6, SR_CgaCtaId ;  /* 0x00000000000679c3 */ /* 0x000e620000008800 */
[C---:B------:R-:W-:Y:S01]  /*ec20*/  IMAD.SHL.U32 R181, R180.reuse, 0x10, RZ ;  /* 0x00000010b4b57824 */ /* 0x040fe200078e00ff */
[C---:B------:R-:W-:Y:S01]  /*ec30*/  LOP3.LUT R0, R180.reuse, 0x8, RZ, 0xc0, !PT ;  /* 0x00000008b4007812 */ /* 0x040fe200078ec0ff */
[----:B------:R-:W-:Y:S01]  /*ec40*/  IMAD.SHL.U32 R185, R180, 0x20, RZ ;  /* 0x00000020b4b97824 */ /* 0x000fe200078e00ff */
[----:B------:R-:W-:Y:S01]  /*ec50*/  ISETP.GE.AND P4, PT, R156, R209, PT ;  /* 0x000000d19c00720c */ /* 0x000fe20003f86270 */
[----:B------:R-:W-:Y:S01]  /*ec60*/  IMAD.SHL.U32 R119, R180, 0x4, RZ ;  /* 0x00000004b4777824 */ /* 0x000fe200078e00ff */
[----:B------:R-:W-:Y:S01]  /*ec70*/  SHF.L.U64.HI R156, R190, 0x6, R191 ;  /* 0x00000006be9c7819 */ /* 0x000fe200000102bf */
[----:B------:R-:W-:Y:S01]  /*ec80*/  UMOV UR7, 0x400 ;  /* 0x0000040000077882 */ /* 0x000fe20000000000 */
[----:B------:R-:W-:Y:S01]  /*ec90*/  IADD3 R162, P0, PT, R157, R200, RZ ;  /* 0x000000c89da27210 */ /* 0x000fe20007f1e0ff */
[----:B------:R-:W-:Y:S01]  /*eca0*/  IMAD.MOV.U32 R144, RZ, RZ, 0x20 ;  /* 0x00000020ff907424 */ /* 0x000fe200078e00ff */
[----:B------:R-:W-:Y:S01]  /*ecb0*/  @!PT LDS RZ, [RZ] ;  /* 0x00000000fffff984 */ /* 0x000fe20000000800 */
[----:B------:R-:W-:Y:S01]  /*ecc0*/  @!PT LDS RZ, [RZ] ;  /* 0x00000000fffff984 */ /* 0x000fe20000000800 */
[----:B------:R-:W-:Y:S01]  /*ecd0*/  @!PT LDS RZ, [RZ] ;  /* 0x00000000fffff984 */ /* 0x000fe20000000800 */
[----:B------:R-:W-:Y:S01]  /*ece0*/  @!P6 LDGSTS.E.BYPASS.LTC128B.128 [R211+0x9000], desc[UR4][R200.64] ;  /* 0x09000000c8d3efae */ /* 0x000fe2000b981a04 */
[----:B------:R-:W-:Y:S01]  /*ecf0*/  LOP3.LUT R120, R181, 0x100, RZ, 0xc0, !PT ;  /* 0x00000100b5787812 */ /* 0x000fe200078ec0ff */
[----:B------:R-:W-:Y:S01]  /*ed00*/  VIADD R205, R205, 0xffffffff ;  /* 0xffffffffcdcd7836 */ /* 0x000fe20000000000 */
[----:B------:R-:W-:Y:S01]  /*ed10*/  SHF.R.U32.HI R182, RZ, 0x1, R180 ;  /* 0x00000001ffb67819 */ /* 0x000fe200000116b4 */
[----:B------:R-:W-:Y:S01]  /*ed20*/  @P6 STS.128 [R211+0x9000], RZ ;  /* 0x009000ffd3006388 */ /* 0x000fe20000000c00 */
[C---:B------:R-:W-:Y:S01]  /*ed30*/  IMAD.X R163, R156.reuse, 0x1, R201, P0 ;  /* 0x000000019ca37824 */ /* 0x040fe200000e06c9 */
[----:B------:R-:W-:Y:S01]  /*ed40*/  IADD3 R160, P0, PT, R157, R162, RZ ;  /* 0x000000a29da07210 */ /* 0x000fe20007f1e0ff */
[----:B------:R-:W-:Y:S01]  /*ed50*/  BSSY.RECONVERGENT B1, `(.L_x_5589) ;  /* 0x000017f000017945 */ /* 0x000fe20003800200 */
[----:B------:R-:W-:Y:S01]  /*ed60*/  @!PT LDS RZ, [RZ] ;  /* 0x00000000fffff984 */ /* 0x000fe20000000800 */
[----:B------:R-:W-:Y:S01]  /*ed70*/  @!PT LDS RZ, [RZ] ;  /* 0x00000000fffff984 */ /* 0x000fe20000000800 */
[----:B------:R-:W-:Y:S01]  /*ed80*/  @!PT LDS RZ, [RZ] ;  /* 0x00000000fffff984 */ /* 0x000fe20000000800 */
[----:B------:R-:W-:Y:S01]  /*ed90*/  @!P5 LDGSTS.E.BYPASS.LTC128B.128 [R211+0xb000], desc[UR4][R200.64+0x40] ;  /* 0x0b000040c8d3dfae */ /* 0x000fe2000b981a04 */
[----:B------:R-:W-:Y:S02]  /*eda0*/  LOP3.LUT R117, R119, 0x18, RZ, 0xc0, !PT ;  /* 0x0000001877757812 */ /* 0x000fe400078ec0ff */
[----:B------:R-:W-:Y:S01]  /*edb0*/  IMAD.X R161, R156, 0x1, R163, P0 ;  /* 0x000000019ca17824 */ /* 0x000fe200000e06a3 */
[----:B------:R-:W-:Y:S01]  /*edc0*/  @P5 STS.128 [R211+0xb000], RZ ;  /* 0x00b000ffd3005388 */ /* 0x000fe20000000c00 */
[----:B------:R-:W-:Y:S01]  /*edd0*/  IADD3 R158, P0, PT, R157, R160, RZ ;  /* 0x000000a09d9e7210 */ /* 0x000fe20007f1e0ff */
[----:B-1----:R-:W-:Y:S01]  /*ede0*/  ULEA UR6, UR6, UR7, 0x18 ;  /* 0x0000000706067291 */ /* 0x002fe2000f8ec0ff */
[--C-:B------:R-:W-:Y:S01]  /*edf0*/  LOP3.LUT R120, R120, 0x20, R185.reuse, 0xf8, !PT ;  /* 0x0000002078787812 */ /* 0x100fe200078ef8b9 */
[----:B------:R-:W-:Y:S01]  /*ee00*/  @!PT LDS RZ, [RZ] ;  /* 0x00000000fffff984 */ /* 0x000fe20000000800 */
[----:B------:R-:W-:Y:S01]  /*ee10*/  @!PT LDS RZ, [RZ] ;  /* 0x00000000fffff984 */ /* 0x000fe20000000800 */
[----:B------:R-:W-:Y:S01]  /*ee20*/  @!PT LDS RZ, [RZ] ;  /* 0x00000000fffff984 */ /* 0x000fe20000000800 */
[----:B------:R-:W-:Y:S01]  /*ee30*/  @!P4 LDGSTS.E.BYPASS.LTC128B.128 [R211+0xd000], desc[UR4][R200.64+0x80] ;  /* 0x0d000080c8d3cfae */ /* 0x000fe2000b981a04 */
[----:B------:R-:W-:Y:S01]  /*ee40*/  LOP3.LUT R0, R0, 0xc0, R185, 0xf8, !PT ;  /* 0x000000c000007812 */ /* 0x000fe200078ef8b9 */
[----:B------:R-:W-:Y:S01]  /*ee50*/  IMAD.X R159, R156, 0x1, R161, P0 ;  /* 0x000000019c9f7824 */ /* 0x000fe200000e06a1 */
[----:B------:R-:W-:Y:S01]  /*ee60*/  LOP3.LUT R184, R182, 0x8, RZ, 0xc0, !PT ;  /* 0x00000008b6b87812 */ /* 0x000fe200078ec0ff */
[----:B------:R-:W-:Y:S01]  /*ee70*/  @P4 STS.128 [R211+0xd000], RZ ;  /* 0x00d000ffd3004388 */ /* 0x000fe20000000c00 */
[----:B------:R-:W-:Y:S01]  /*ee80*/  LOP3.LUT R181, R181, 0x3e00, RZ, 0xc0, !PT ;  /* 0x00003e00b5b57812 */ /* 0x000fe200078ec0ff */
[----:B------:R-:W-:Y:S01]  /*ee90*/  IMAD.U32 R183, RZ, RZ, UR6 ;  /* 0x00000006ffb77e24 */ /* 0x000fe2000f8e00ff */
        /* <DEDUP_REMOVED lines=290> */
.L_x_5592:
[----:B------:R-:W-:Y:S05]  /*100c0*/  BSYNC.RECONVERGENT B0 ;  /* 0x0000000000007941 */ /* 0x000fea0003800200 */
.L_x_5591:
        /* <DEDUP_REMOVED lines=71> */
.L_x_5590:
[----:B------:R-:W-:Y:S05]  /*10540*/  BSYNC.RECONVERGENT B1 ;  /* 0x0000000000017941 */ /* 0x000fea0003800200 */
.L_x_5589:
[----:B------:R-:W-:Y:S01]  /*10550*/  IABS R0, R206 ;  /* 0x000000ce00007213 */ /* 0x000fe20000000000 */
[----:B------:R-:W-:Y:S01]  /*10560*/  VIADD R117, R206, 0x41 ;  /* 0x00000041ce757836 */ /* 0x000fe20000000000 */
[----:B------:R-:W-:Y:S01]  /*10570*/  LOP3.LUT R184, R184, 0x120, R185, 0xf8, !PT ;  /* 0x00000120b8b87812 */ /* 0x000fe200078ef8b9 */
[C---:B------:R-:W-:Y:S01]  /*10580*/  VIADD R127, R207.reuse, 0xffffffe1 ;  /* 0xffffffe1cf7f7836 */ /* 0x040fe20000000000 */
[----:B------:R-:W-:Y:S01]  /*10590*/  I2FP.F32.S32 R0, R0 ;  /* 0x0000000000007245 */ /* 0x000fe20000201400 */
[C---:B--2---:R-:W-:Y:S01]  /*105a0*/  VIADD R124, R207.reuse, 0xffffffe8 ;  /* 0xffffffe8cf7c7836 */ /* 0x044fe20000000000 */
[----:B------:R-:W-:Y:S01]  /*105b0*/  IABS R117, R117 ;  /* 0x0000007500757213 */ /* 0x000fe20000000000 */
[C---:B------:R-:W-:Y:S02]  /*105c0*/  VIADD R120, R207.reuse, 0xffffffc0 ;  /* 0xffffffc0cf787836 */ /* 0x040fe40000000000 */
[-C--:B------:R-:W-:Y:S01]  /*105d0*/  FFMA.FTZ R39, -R208, R0.reuse, R39 ;  /* 0x00000000d0277223 */ /* 0x080fe20000010127 */
        /* <DEDUP_REMOVED lines=172> */
[----:B------:R-:W-:Y:S01]  /*110a0*/  ISETP.GE.AND P1, PT, R150, R195, PT ;  /* 0x000000c39600720c */ /* 0x000fe20003f26270 */
        /* <DEDUP_REMOVED lines=15> */
[----:B------:R-:W-:Y:S02]  /*111a0*/  ISETP.GE.AND P1, PT, R143, R193, PT ;  /* 0x000000c18f00720c */ /* 0x000fe40003f26270 */
[----:B------:R-:W-:Y:S02]  /*111b0*/  IABS R123, R123 ;  /* 0x0000007b007b7213 */ /* 0x000fe40000000000 */
[----:B------:R-:W-:Y:S02]  /*111c0*/  FSEL R9, R11, -INF , P1 ;  /* 0xff8000000b097808 */ /* 0x000fe40000800000 */
[----:B------:R-:W-:Y:S02]  /*111d0*/  ISETP.GE.AND P1, PT, R139, R193, PT ;  /* 0x000000c18b00720c */ /* 0x000fe40003f26270 */
[----:B------:R-:W-:Y:S02]  /*111e0*/  ISETP.GE.AND P0, PT, R134, R195, PT ;  /* 0x000000c38600720c */ /* 0x000fe40003f06270 */
        /* <DEDUP_REMOVED lines=61> */
[-C--:B------:R-:W-:Y:S02]  /*115c0*/  ISETP.GE.AND P1, PT, R20, R195.reuse, PT ;  /* 0x000000c31400720c */ /* 0x080fe40003f26270 */
[----:B------:R-:W-:Y:S02]  /*115d0*/  ISETP.GE.AND P4, PT, R207, R195, PT ;  /* 0x000000c3cf00720c */ /* 0x000fe40003f86270 */
[----:B------:R-:W-:Y:S02]  /*115e0*/  FSEL R44, R44, -INF , P1 ;  /* 0xff8000002c2c7808 */ /* 0x000fe40000800000 */
[-C--:B------:R-:W-:Y:S02]  /*115f0*/  ISETP.GE.AND P1, PT, R22, R193.reuse, PT ;  /* 0x000000c11600720c */ /* 0x080fe40003f26270 */
[----:B------:R-:W-:Y:S02]  /*11600*/  FSEL R36, R36, -INF , P4 ;  /* 0xff80000024247808 */ /* 0x000fe40002000000 */
[----:B------:R-:W-:Y:S02]  /*11610*/  FSEL R177, R43, -INF , P1 ;  /* 0xff8000002bb17808 */ /* 0x000fe40000800000 */
[-C--:B------:R-:W-:Y:S02]  /*11620*/  ISETP.GE.AND P1, PT, R20, R193.reuse, PT ;  /* 0x000000c11400720c */ /* 0x080fe40003f26270 */
[----:B------:R-:W-:Y:S02]  /*11630*/  ISETP.GE.AND P4, PT, R120, R193, PT ;  /* 0x000000c17800720c */ /* 0x000fe40003f86270 */
[----:B------:R-:W-:Y:S02]  /*11640*/  FSEL R46, R46, -INF , P1 ;  /* 0xff8000002e2e7808 */ /* 0x000fe40000800000 */
[-C--:B------:R-:W-:Y:S02]  /*11650*/  ISETP.GE.AND P1, PT, R10, R195.reuse, PT ;  /* 0x000000c30a00720c */ /* 0x080fe40003f26270 */
[----:B------:R-:W-:Y:S02]  /*11660*/  IABS R0, R0 ;  /* 0x0000000000007213 */ /* 0x000fe40000000000 */
[----:B------:R-:W-:Y:S02]  /*11670*/  FSEL R149, R53, -INF , P1 ;  /* 0xff80000035957808 */ /* 0x000fe40000800000 */
[-C--:B------:R-:W-:Y:S02]  /*11680*/  ISETP.GE.AND P1, PT, R8, R195.reuse, PT ;  /* 0x000000c30800720c */ /* 0x080fe40003f26270 */
[----:B------:R-:W-:Y:S02]  /*11690*/  I2FP.F32.S32 R0, R0 ;  /* 0x0000000000007245 */ /* 0x000fe40000201400 */
[----:B------:R-:W-:Y:S02]  /*116a0*/  FSEL R175, R35, -INF , P4 ;  /* 0xff80000023af7808 */ /* 0x000fe40002000000 */
[----:B------:R-:W-:Y:S01]  /*116b0*/  FSEL R56, R56, -INF , P1 ;  /* 0xff80000038387808 */ /* 0x000fe20000800000 */
[-C--:B------:R-:W-:Y:S01]  /*116c0*/  FFMA.FTZ R61, -R208, R0.reuse, R61 ;  /* 0x00000000d03d7223 */ /* 0x080fe2000001013d */
[-C--:B------:R-:W-:Y:S01]  /*116d0*/  ISETP.GE.AND P4, PT, R22, R195.reuse, PT ;  /* 0x000000c31600720c */ /* 0x080fe20003f86270 */
[----:B------:R-:W-:Y:S01]  /*116e0*/  FFMA.FTZ R67, -R208, R0, R67 ;  /* 0x00000000d0437223 */ /* 0x000fe20000010143 */
[-C--:B------:R-:W-:Y:S01]  /*116f0*/  ISETP.GE.AND P1, PT, R120, R194.reuse, PT ;  /* 0x000000c27800720c */ /* 0x080fe20003f26270 */
[----:B------:R-:W-:Y:S01]  /*11700*/  VIADD R0, R207, 0x38 ;  /* 0x00000038cf007836 */ /* 0x000fe20000000000 */
[----:B------:R-:W-:Y:S02]  /*11710*/  FSEL R199, R41, -INF , P4 ;  /* 0xff80000029c77808 */ /* 0x000fe40002000000 */
[----:B------:R-:W-:Y:S02]  /*11720*/  FSEL R173, R173, -INF , !P1 ;  /* 0xff800000adad7808 */ /* 0x000fe40004800000 */
[-C--:B------:R-:W-:Y:S02]  /*11730*/  ISETP.GE.AND P4, PT, R18, R195.reuse, PT ;  /* 0x000000c31200720c */ /* 0x080fe40003f86270 */
[----:B------:R-:W-:Y:S02]  /*11740*/  ISETP.GE.AND P1, PT, R5, R195, PT ;  /* 0x000000c30500720c */ /* 0x000fe40003f26270 */
[----:B------:R-:W-:Y:S02]  /*11750*/  ISETP.GE.AND P0, PT, R124, R193, PT ;  /* 0x000000c17c00720c */ /* 0x000fe40003f06270 */
        /* <DEDUP_REMOVED lines=17> */
[-C--:B------:R-:W-:Y:S02]  /*11870*/  ISETP.GE.AND P6, PT, R143, R194.reuse, PT ;  /* 0x000000c28f00720c */ /* 0x080fe40003fc6270 */
[----:B------:R-:W-:Y:S02]  /*11880*/  FSEL R42, R42, -INF , P0 ;  /* 0xff8000002a2a7808 */ /* 0x000fe40000000000 */
[-C--:B------:R-:W-:Y:S02]  /*11890*/  ISETP.GE.AND P0, PT, R14, R195.reuse, PT ;  /* 0x000000c30e00720c */ /* 0x080fe40003f06270 */
[----:B------:R-:W-:Y:S02]  /*118a0*/  FSEL R53, R66, -INF , P1 ;  /* 0xff80000042357808 */ /* 0x000fe40000800000 */
[----:B------:R-:W-:Y:S02]  /*118b0*/  FSEL R50, R50, -INF , P4 ;  /* 0xff80000032327808 */ /* 0x000fe40002000000 */
[----:B------:R-:W-:Y:S02]  /*118c0*/  FSEL R13, R142, -INF , !P6 ;  /* 0xff8000008e0d7808 */ /* 0x000fe40007000000 */
[-C--:B------:R-:W-:Y:S02]  /*118d0*/  ISETP.GE.AND P1, PT, R145, R194.reuse, PT ;  /* 0x000000c29100720c */ /* 0x080fe40003f26270 */
[-C--:B------:R-:W-:Y:S02]  /*118e0*/  ISETP.GE.AND P4, PT, R7, R195.reuse, PT ;  /* 0x000000c30700720c */ /* 0x080fe40003f86270 */
[----:B------:R-:W-:Y:S02]  /*118f0*/  ISETP.GE.AND P6, PT, R139, R194, PT ;  /* 0x000000c28b00720c */ /* 0x000fe40003fc6270 */
[----:B------:R-:W-:Y:S02]  /*11900*/  FSEL R157, R49, -INF , P0 ;  /* 0xff800000319d7808 */ /* 0x000fe40000000000 */
[----:B------:R-:W-:Y:S02]  /*11910*/  ISETP.GE.AND P0, PT, R12, R195, PT ;  /* 0x000000c30c00720c */ /* 0x000fe40003f06270 */
[----:B------:R-:W-:Y:S02]  /*11920*/  FSEL R15, R144, -INF , !P1 ;  /* 0xff800000900f7808 */ /* 0x000fe40004800000 */
[----:B------:R-:W-:Y:S02]  /*11930*/  FSEL R57, R57, -INF , P4 ;  /* 0xff80000039397808 */ /* 0x000fe40002000000 */
[----:B------:R-:W-:Y:S02]  /*11940*/  FSEL R19, R141, -INF , !P5 ;  /* 0xff8000008d137808 */ /* 0x000fe40006800000 */
[----:B------:R-:W-:Y:S02]  /*11950*/  FSEL R27, R138, -INF , !P6 ;  /* 0xff8000008a1b7808 */ /* 0x000fe40007000000 */
[-C--:B------:R-:W-:Y:S02]  /*11960*/  ISETP.GE.AND P4, PT, R10, R193.reuse, PT ;  /* 0x000000c10a00720c */ /* 0x080fe40003f86270 */
[----:B------:R-:W-:Y:S02]  /*11970*/  ISETP.GE.AND P1, PT, R143, R192, PT ;  /* 0x000000c08f00720c */ /* 0x000fe40003f26270 */
[C---:B------:R-:W-:Y:S02]  /*11980*/  ISETP.GE.AND P5, PT, R137.reuse, R194, PT ;  /* 0x000000c28900720c */ /* 0x040fe40003fa6270 */
[-C--:B------:R-:W-:Y:S02]  /*11990*/  ISETP.GE.AND P6, PT, R137, R192.reuse, PT ;  /* 0x000000c08900720c */ /* 0x080fe40003fc6270 */
[----:B------:R-:W-:Y:S02]  /*119a0*/  FSEL R52, R52, -INF , P0 ;  /* 0xff80000034347808 */ /* 0x000fe40000000000 */
[-C--:B------:R-:W-:Y:S02]  /*119b0*/  ISETP.GE.AND P0, PT, R14, R193.reuse, PT ;  /* 0x000000c10e00720c */ /* 0x080fe40003f06270 */
[----:B------:R-:W-:Y:S02]  /*119c0*/  FSEL R25, R136, -INF , !P5 ;  /* 0xff80000088197808 */ /* 0x000fe40006800000 */
[----:B------:R-:W-:Y:S02]  /*119d0*/  FSEL R9, R9, -INF , !P1 ;  /* 0xff80000009097808 */ /* 0x000fe40004800000 */
[----:B------:R-:W-:Y:S02]  /*119e0*/  FSEL R55, R55, -INF , P4 ;  /* 0xff80000037377808 */ /* 0x000fe40002000000 */
[----:B------:R-:W-:Y:S02]  /*119f0*/  ISETP.GE.AND P4, PT, R121, R192, PT ;  /* 0x000000c07900720c */ /* 0x000fe40003f86270 */
[C---:B------:R-:W-:Y:S02]  /*11a00*/  ISETP.GE.AND P5, PT, R134.reuse, R194, PT ;  /* 0x000000c28600720c */ /* 0x040fe40003fa6270 */
[-C--:B------:R-:W-:Y:S02]  /*11a10*/  ISETP.GE.AND P1, PT, R134, R192.reuse, PT ;  /* 0x000000c08600720c */ /* 0x080fe40003f26270 */
[----:B------:R-:W-:Y:S02]  /*11a20*/  FSEL R33, R33, -INF , !P6 ;  /* 0xff80000021217808 */ /* 0x000fe40007000000 */
[-C--:B------:R-:W-:Y:S02]  /*11a30*/  ISETP.GE.AND P6, PT, R128, R192.reuse, PT ;  /* 0x000000c08000720c */ /* 0x080fe40003fc6270 */
[----:B------:R-:W-:Y:S02]  /*11a40*/  FSEL R153, R51, -INF , P0 ;  /* 0xff80000033997808 */ /* 0x000fe40000000000 */
[----:B------:R-:W-:Y:S02]  /*11a50*/  ISETP.GE.AND P0, PT, R12, R193, PT ;  /* 0x000000c10c00720c */ /* 0x000fe40003f06270 */
[----:B------:R-:W-:Y:S02]  /*11a60*/  FSEL R43, R133, -INF , !P5 ;  /* 0xff800000852b7808 */ /* 0x000fe40006800000 */
[----:B------:R-:W-:Y:S02]  /*11a70*/  FSEL R51, R126, -INF , !P1 ;  /* 0xff8000007e337808 */ /* 0x000fe40004800000 */
[----:B------:R-:W-:Y:S02]  /*11a80*/  FSEL R223, R223, -INF , !P4 ;  /* 0xff800000dfdf7808 */ /* 0x000fe40006000000 */
[-C--:B------:R-:W-:Y:S02]  /*11a90*/  ISETP.GE.AND P4, PT, R4, R195.reuse, PT ;  /* 0x000000c30400720c */ /* 0x080fe40003f86270 */
[----:B------:R-:W-:Y:S02]  /*11aa0*/  FSEL R249, R249, -INF , !P6 ;  /* 0xff800000f9f97808 */ /* 0x000fe40007000000 */
[----:B------:R-:W-:Y:S02]  /*11ab0*/  ISETP.GE.AND P5, PT, R131, R192, PT ;  /* 0x000000c08300720c */ /* 0x000fe40003fa6270 */
[-C--:B------:R-:W-:Y:S02]  /*11ac0*/  ISETP.GE.AND P1, PT, R123, R194.reuse, PT ;  /* 0x000000c27b00720c */ /* 0x080fe40003f26270 */
[----:B------:R-:W-:Y:S02]  /*11ad0*/  ISETP.GE.AND P6, PT, R39, R194, PT ;  /* 0x000000c22700720c */ /* 0x000fe40003fc6270 */
[----:B------:R-:W-:Y:S02]  /*11ae0*/  FSEL R147, R54, -INF , P0 ;  /* 0xff80000036937808 */ /* 0x000fe40000000000 */
[----:B------:R-:W-:Y:S02]  /*11af0*/  ISETP.GE.AND P0, PT, R6, R195, PT ;  /* 0x000000c30600720c */ /* 0x000fe40003f06270 */
[----:B------:R-:W-:Y:S02]  /*11b00*/  FSEL R65, R65, -INF , P4 ;  /* 0xff80000041417808 */ /* 0x000fe40002000000 */
[----:B------:R-:W-:Y:S02]  /*11b10*/  FSEL R49, R125, -INF , !P5 ;  /* 0xff8000007d317808 */ /* 0x000fe40006800000 */
[----:B------:R-:W-:Y:S02]  /*11b20*/  FSEL R243, R243, -INF , !P1 ;  /* 0xff800000f3f37808 */ /* 0x000fe40004800000 */
[----:B------:R-:W-:Y:S02]  /*11b30*/  ISETP.GE.AND P5, PT, R124, R192, PT ;  /* 0x000000c07c00720c */ /* 0x000fe40003fa6270 */
[-C--:B------:R-:W-:Y:S02]  /*11b40*/  ISETP.GE.AND P1, PT, R122, R194.reuse, PT ;  /* 0x000000c27a00720c */ /* 0x080fe40003f26270 */
[----:B------:R-:W-:Y:S02]  /*11b50*/  FSEL R165, R29, -INF , !P6 ;  /* 0xff8000001da57808 */ /* 0x000fe40007000000 */
[-C--:B------:R-:W-:Y:S02]  /*11b60*/  ISETP.GE.AND P4, PT, R5, R193.reuse, PT ;  /* 0x000000c10500720c */ /* 0x080fe40003f86270 */
[----:B------:R-:W-:Y:S02]  /*11b70*/  ISETP.GE.AND P6, PT, R28, R194, PT ;  /* 0x000000c21c00720c */ /* 0x000fe40003fc6270 */
[----:B------:R-:W-:Y:S02]  /*11b80*/  FSEL R60, R60, -INF , P0 ;  /* 0xff8000003c3c7808 */ /* 0x000fe40000000000 */
[----:B------:R-:W-:Y:S02]  /*11b90*/  ISETP.GE.AND P0, PT, R8, R193, PT ;  /* 0x000000c10800720c */ /* 0x000fe40003f06270 */
[----:B------:R-:W-:Y:S02]  /*11ba0*/  FSEL R237, R237, -INF , !P1 ;  /* 0xff800000eded7808 */ /* 0x000fe40004800000 */
[----:B------:R-:W-:Y:S02]  /*11bb0*/  FSEL R241, R26, -INF , !P5 ;  /* 0xff8000001af17808 */ /* 0x000fe40006800000 */
[----:B------:R-:W-:Y:S02]  /*11bc0*/  FSEL R63, R63, -INF , P4 ;  /* 0xff8000003f3f7808 */ /* 0x000fe40002000000 */
[----:B------:R-:W-:Y:S02]  /*11bd0*/  ISETP.GE.AND P1, PT, R39, R192, PT ;  /* 0x000000c02700720c */ /* 0x000fe40003f26270 */
[-C--:B------:R-:W-:Y:S02]  /*11be0*/  ISETP.GE.AND P4, PT, R150, R194.reuse, PT ;  /* 0x000000c29600720c */ /* 0x080fe40003f86270 */
[----:B------:R-:W-:Y:S02]  /*11bf0*/  ISETP.GE.AND P5, PT, R121, R194, PT ;  /* 0x000000c27900720c */ /* 0x000fe40003fa6270 */
[----:B------:R-:W-:Y:S02]  /*11c00*/  FSEL R233, R32, -INF , !P6 ;  /* 0xff80000020e97808 */ /* 0x000fe40007000000 */
        /* <DEDUP_REMOVED lines=11> */
[----:B------:R-:W-:Y:S02]  /*11cc0*/  FSEL R64, R64, -INF , P0 ;  /* 0xff80000040407808 */ /* 0x000fe40000000000 */
[----:B------:R-:W-:Y:S02]  /*11cd0*/  ISETP.GE.AND P0, PT, R4, R193, PT ;  /* 0x000000c10400720c */ /* 0x000fe40003f06270 */
        /* <DEDUP_REMOVED lines=8> */
[----:B------:R-:W-:Y:S02]  /*11d60*/  FSEL R54, R67, -INF , P0 ;  /* 0xff80000043367808 */ /* 0x000fe40000000000 */
        /* <DEDUP_REMOVED lines=9> */
[----:B------:R-:W-:Y:S02]  /*11e00*/  FMNMX3.FTZ R12, R116, R23, R21, !PT ;  /* 0x00000017740c7276 */ /* 0x000fe40007810015 */
[----:B------:R-:W-:Y:S02]  /*11e10*/  FSEL R17, R140, -INF , !P0 ;  /* 0xff8000008c117808 */ /* 0x000fe40004000000 */
[-C--:B------:R-:W-:Y:S02]  /*11e20*/  ISETP.GE.AND P0, PT, R139, R192.reuse, PT ;  /* 0x000000c08b00720c */ /* 0x080fe40003f06270 */
[----:B------:R-:W-:Y:S02]  /*11e30*/  FSEL R161, R47, -INF , !P1 ;  /* 0xff8000002fa17808 */ /* 0x000fe40004800000 */
[----:B------:R-:W-:Y:S02]  /*11e40*/  FSEL R151, R52, -INF , !P5 ;  /* 0xff80000034977808 */ /* 0x000fe40006800000 */
[----:B------:R-:W-:Y:S02]  /*11e50*/  FSEL R132, R132, -INF , !P4 ;  /* 0xff80000084847808 */ /* 0x000fe40006000000 */
[----:B------:R-:W-:Y:S02]  /*11e60*/  ISETP.GE.AND P4, PT, R127, R192, PT ;  /* 0x000000c07f00720c */ /* 0x000fe40003f86270 */
[C---:B------:R-:W-:Y:S02]  /*11e70*/  ISETP.GE.AND P1, PT, R10.reuse, R194, PT ;  /* 0x000000c20a00720c */ /* 0x040fe40003f26270 */
[----:B------:R-:W-:Y:S02]  /*11e80*/  ISETP.GE.AND P5, PT, R10, R192, PT ;  /* 0x000000c00a00720c */ /* 0x000fe40003fa6270 */
[----:B------:R-:W-:Y:S02]  /*11e90*/  FMNMX3.FTZ R12, R12, R15, R13, !PT ;  /* 0x0000000f0c0c7276 */ /* 0x000fe4000781000d */
[----:B------:R-:W-:Y:S02]  /*11ea0*/  FMNMX3.FTZ R10, R118, R19, R17, !PT ;  /* 0x00000013760a7276 */ /* 0x000fe40007810011 */
[----:B------:R-:W-:Y:S02]  /*11eb0*/  FSEL R35, R129, -INF , !P0 ;  /* 0xff80000081237808 */ /* 0x000fe40004000000 */
[----:B------:R-:W-:Y:S02]  /*11ec0*/  ISETP.GE.AND P0, PT, R127, R194, PT ;  /* 0x000000c27f00720c */ /* 0x000fe40003f06270 */
[----:B------:R-:W-:Y:S02]  /*11ed0*/  FSEL R247, R247, -INF , !P4 ;  /* 0xff800000f7f77808 */ /* 0x000fe40006000000 */
[----:B------:R-:W-:Y:S02]  /*11ee0*/  ISETP.GE.AND P4, PT, R122, R192, PT ;  /* 0x000000c07a00720c */ /* 0x000fe40003f86270 */
[----:B------:R-:W-:Y:S02]  /*11ef0*/  FMNMX3.FTZ R12, R12, R27, R25, !PT ;  /* 0x0000001b0c0c7276 */ /* 0x000fe40007810019 */
[----:B------:R-:W-:Y:S02]  /*11f00*/  FMNMX3.FTZ R10, R10, R11, R9, !PT ;  /* 0x0000000b0a0a7276 */ /* 0x000fe40007810009 */
[----:B------:R-:W-:Y:S02]  /*11f10*/  FSEL R251, R251, -INF , !P0 ;  /* 0xff800000fbfb7808 */ /* 0x000fe40004000000 */
[-C--:B------:R-:W-:Y:S02]  /*11f20*/  ISETP.GE.AND P0, PT, R124, R194.reuse, PT ;  /* 0x000000c27c00720c */ /* 0x080fe40003f06270 */
[----:B------:R-:W-:Y:S02]  /*11f30*/  FSEL R235, R30, -INF , !P4 ;  /* 0xff8000001eeb7808 */ /* 0x000fe40006000000 */
[----:B------:R-:W-:Y:S02]  /*11f40*/  FMNMX3.FTZ R12, R12, R43, R41, !PT ;  /* 0x0000002b0c0c7276 */ /* 0x000fe40007810029 */
[----:B------:R-:W-:Y:S02]  /*11f50*/  FMNMX3.FTZ R10, R10, R35, R33, !PT ;  /* 0x000000230a0a7276 */ /* 0x000fe40007810021 */
[C---:B------:R-:W-:Y:S01]  /*11f60*/  ISETP.GE.AND P4, PT, R207.reuse, R194, PT ;  /* 0x000000c2cf00720c */ /* 0x040fe20003f86270 */
[----:B------:R-:W-:Y:S01]  /*11f70*/  VIADD R207, R207, 0xffffff80 ;  /* 0xffffff80cfcf7836 */ /* 0x000fe20000000000 */
        /* <DEDUP_REMOVED lines=9> */
[----:B------:R-:W-:Y:S02]  /*12010*/  FSEL R199, R199, -INF , !P4 ;  /* 0xff800000c7c77808 */ /* 0x000fe40006000000 */
[----:B------:R-:W-:Y:S02]  /*12020*/  ISETP.GE.AND P4, PT, R18, R194, PT ;  /* 0x000000c21200720c */ /* 0x000fe40003f86270 */
[----:B------:R-:W-:Y:S02]  /*12030*/  ISETP.GE.AND P0, PT, R28, R192, PT ;  /* 0x000000c01c00720c */ /* 0x000fe40003f06270 */
[----:B------:R-:W-:Y:S02]  /*12040*/  FMNMX3.FTZ R12, R12, R237, R165, !PT ;  /* 0x000000ed0c0c7276 */ /* 0x000fe400078100a5 */
[----:B------:R-:W-:Y:S02]  /*12050*/  FMNMX3.FTZ R10, R10, R241, R239, !PT ;  /* 0x000000f10a0a7276 */ /* 0x000fe400078100ef */
[----:B------:R-:W-:Y:S02]  /*12060*/  FSEL R167, R45, -INF , !P4 ;  /* 0xff8000002da77808 */ /* 0x000fe40006000000 */
[----:B------:R-:W-:Y:S02]  /*12070*/  FSEL R231, R34, -INF , !P0 ;  /* 0xff80000022e77808 */ /* 0x000fe40004000000 */
[----:B------:R-:W-:Y:S02]  /*12080*/  ISETP.GE.AND P4, PT, R16, R194, PT ;  /* 0x000000c21000720c */ /* 0x000fe40003f86270 */
[----:B------:R-:W-:Y:S02]  /*12090*/  FMNMX3.FTZ R12, R12, R233, R173, !PT ;  /* 0x000000e90c0c7276 */ /* 0x000fe400078100ad */
[----:B------:R-:W-:Y:S02]  /*120a0*/  FMNMX3.FTZ R10, R10, R235, R171, !PT ;  /* 0x000000eb0a0a7276 */ /* 0x000fe400078100ab */
[-C--:B------:R-:W-:Y:S02]  /*120b0*/  ISETP.GE.AND P0, PT, R22, R192.reuse, PT ;  /* 0x000000c01600720c */ /* 0x080fe40003f06270 */
[----:B------:R-:W-:Y:S02]  /*120c0*/  FSEL R159, R48, -INF , !P4 ;  /* 0xff800000309f7808 */ /* 0x000fe40006000000 */
[----:B------:R-:W-:Y:S02]  /*120d0*/  FMNMX3.FTZ R12, R12, R229, R227, !PT ;  /* 0x000000e50c0c7276 */ /* 0x000fe400078100e3 */
[----:B------:R-:W-:Y:S02]  /*120e0*/  FMNMX3.FTZ R10, R10, R231, R175, !PT ;  /* 0x000000e70a0a7276 */ /* 0x000fe400078100af */
[-C--:B------:R-:W-:Y:S02]  /*120f0*/  ISETP.GE.AND P4, PT, R14, R192.reuse, PT ;  /* 0x000000c00e00720c */ /* 0x080fe40003f86270 */
[----:B------:R-:W-:Y:S02]  /*12100*/  FSEL R177, R177, -INF , !P0 ;  /* 0xff800000b1b17808 */ /* 0x000fe40004000000 */
[----:B------:R-:W-:Y:S02]  /*12110*/  FMNMX3.FTZ R12, R12, R221, R199, !PT ;  /* 0x000000dd0c0c7276 */ /* 0x000fe400078100c7 */
[----:B------:R-:W-:Y:S02]  /*12120*/  FMNMX3.FTZ R10, R10, R225, R223, !PT ;  /* 0x000000e10a0a7276 */ /* 0x000fe400078100df */
[----:B------:R-:W-:Y:S02]  /*12130*/  ISETP.GE.AND P0, PT, R16, R192, PT ;  /* 0x000000c01000720c */ /* 0x000fe40003f06270 */
[----:B------:R-:W-:Y:S02]  /*12140*/  FSEL R153, R153, -INF , !P4 ;  /* 0xff80000099997808 */ /* 0x000fe40006000000 */
[-C--:B------:R-:W-:Y:S02]  /*12150*/  ISETP.GE.AND P4, PT, R7, R194.reuse, PT ;  /* 0x000000c20700720c */ /* 0x080fe40003f86270 */
[----:B------:R-:W-:Y:S02]  /*12160*/  FSEL R149, R149, -INF , !P1 ;  /* 0xff80000095957808 */ /* 0x000fe40004800000 */
[----:B------:R-:W-:Y:S02]  /*12170*/  FMNMX3.FTZ R12, R12, R169, R167, !PT ;  /* 0x000000a90c0c7276 */ /* 0x000fe400078100a7 */
[----:B------:R-:W-:Y:S02]  /*12180*/  FMNMX3.FTZ R10, R10, R179, R177, !PT ;  /* 0x000000b30a0a7276 */ /* 0x000fe400078100b1 */
[----:B------:R-:W-:Y:S02]  /*12190*/  FSEL R145, R55, -INF , !P5 ;  /* 0xff80000037917808 */ /* 0x000fe40006800000 */
[----:B------:R-:W-:Y:S02]  /*121a0*/  FSEL R155, R50, -INF , !P0 ;  /* 0xff800000329b7808 */ /* 0x000fe40004000000 */
[-C--:B------:R-:W-:Y:S02]  /*121b0*/  ISETP.GE.AND P1, PT, R8, R194.reuse, PT ;  /* 0x000000c20800720c */ /* 0x080fe40003f26270 */
[----:B------:R-:W-:Y:S02]  /*121c0*/  ISETP.GE.AND P5, PT, R5, R194, PT ;  /* 0x000000c20500720c */ /* 0x000fe40003fa6270 */
[----:B------:R-:W-:Y:S01]  /*121d0*/  FSEL R141, R57, -INF , !P4 ;  /* 0xff800000398d7808 */ /* 0x000fe20006000000 */
[----:B------:R-:W-:Y:S01]  /*121e0*/  IMAD R57, R184, 0x2, R183 ;  /* 0x00000002b8397824 */ /* 0x000fe200078e02b7 */
[----:B------:R-:W-:Y:S02]  /*121f0*/  ISETP.GE.AND P0, PT, R8, R192, PT ;  /* 0x000000c00800720c */ /* 0x000fe40003f06270 */
[----:B------:R-:W-:Y:S02]  /*12200*/  FSEL R147, R147, -INF , !P6 ;  /* 0xff80000093937808 */ /* 0x000fe40007000000 */
[C---:B------:R-:W-:Y:S01]  /*12210*/  ISETP.GE.AND P4, PT, R6.reuse, R194, PT ;  /* 0x000000c20600720c */ /* 0x040fe20003f86270 */
[----:B------:R-:W-:Y:S01]  /*12220*/  LDSM.16.MT88.4 R44, [R57+0xd000] ;  /* 0x00d00000392c783b */ /* 0x000fe20000004200 */
[----:B------:R-:W-:Y:S02]  /*12230*/  ISETP.GE.AND P6, PT, R6, R192, PT ;  /* 0x000000c00600720c */ /* 0x000fe40003fc6270 */
        /* <DEDUP_REMOVED lines=15> */
[-C--:B------:R-:W-:Y:S02]  /*12330*/  ISETP.GE.AND P5, PT, R0, R192.reuse, PT ;  /* 0x000000c00000720c */ /* 0x080fe40003fa6270 */
        /* <DEDUP_REMOVED lines=50> */
[-CC-:B------:R-:W-:Y:S01]  /*12660*/  FFMA.FTZ R134, R233, R117.reuse, -R130.reuse ;  /* 0x00000075e9867223 */ /* 0x180fe20000010882 */
        /* <DEDUP_REMOVED lines=45> */
[----:B------:R-:W-:Y:S01]  /*12940*/  FFMA.FTZ R87, R51, R117, -R122 ;  /* 0x0000007533577223 */ /* 0x000fe2000001087a */
        /* <DEDUP_REMOVED lines=23> */
[-C--:B------:R-:W-:Y:S01]  /*12ac0*/  FFMA.FTZ R158, R141, R117.reuse, -R130 ;  /* 0x000000758d9e7223 */ /* 0x080fe20000010882 */
[-CC-:B------:R-:W-:Y:S01]  /*12ad0*/  FFMA.FTZ R139, R139, R117.reuse, -R122.reuse ;  /* 0x000000758b8b7223 */ /* 0x180fe2000001087a */
[-CC-:B------:R-:W-:Y:S01]  /*12ae0*/  FFMA.FTZ R160, R137, R117.reuse, -R122.reuse ;  /* 0x0000007589a07223 */ /* 0x180fe2000001087a */
[-C--:B------:R-:W-:Y:S01]  /*12af0*/  FFMA.FTZ R53, R53, R117.reuse, -R122 ;  /* 0x0000007535357223 */ /* 0x080fe2000001087a */
[-CC-:B------:R-:W-:Y:S03]  /*12b00*/  FFMA.FTZ R135, R135, R117.reuse, -R130.reuse ;  /* 0x0000007587877223 */ /* 0x180fe60000010882 */
[----:B------:R-:W-:Y:S01]  /*12b10*/  MUFU.EX2 R86, R86 ;  /* 0x0000005600567308 */ /* 0x000fe20000000800 */
[----:B------:R-:W-:Y:S01]  /*12b20*/  FFMA.FTZ R162, R133, R117, -R130 ;  /* 0x0000007585a27223 */ /* 0x000fe20000010882 */
[----:B------:R-:W-:Y:S01]  /*12b30*/  FFMA.FTZ R128, R55, R218, R128 ;  /* 0x000000da37807223 */ /* 0x000fe20000010080 */
[----:B------:R-:W-:Y:S01]  /*12b40*/  FFMA.FTZ R125, R56, R219, R125 ;  /* 0x000000db387d7223 */ /* 0x000fe2000001007d */
[----:B------:R-:W-:Y:S02]  /*12b50*/  ISETP.GT.AND P0, PT, R205, R196, PT ;  /* 0x000000c4cd00720c */ /* 0x000fe40003f04270 */
[----:B------:R-:W-:Y:S01]  /*12b60*/  FADD.FTZ R128, R120, R128 ;  /* 0x0000008078807221 */ /* 0x000fe20000010000 */
[----:B------:R-:W-:Y:S03]  /*12b70*/  FADD.FTZ R125, R121, R125 ;  /* 0x0000007d797d7221 */ /* 0x000fe60000010000 */
        /* <DEDUP_REMOVED lines=324> */
.L_x_5586:
        /* <DEDUP_REMOVED lines=10> */
.L_x_5607:
[----:B----4-:R-:W-:Y:S01]  /*14060*/  FADD.FTZ R6, R10, R11 ;  /* 0x0000000b0a067221 */ /* 0x010fe20000010000 */
[----:B------:R-:W2:Y:S01]  /*14070*/  MUFU.RCP R9, R7 ;  /* 0x0000000700097308 */ /* 0x000ea20000001000 */
[C---:B---3--:R-:W-:Y:S01]  /*14080*/  SHF.L.U32 R10, R180.reuse, 0x1, RZ ;  /* 0x00000001b40a7819 */ /* 0x048fe200000006ff */
[----:B------:R-:W-:Y:S05]  /*14090*/  WARPSYNC.ALL ;  /* 0x0000000000007948 */ /* 0x000fea0003800000 */
[----:B------:R-:W-:Y:S01]  /*140a0*/  SHF.L.U32 R4, R180, 0x3, RZ ;  /* 0x00000003b4047819 */ /* 0x000fe200000006ff */
[----:B------:R-:W3:Y:S01]  /*140b0*/  MUFU.RCP R8, R6 ;  /* 0x0000000600087308 */ /* 0x000ee20000001000 */
[----:B------:R-:W-:Y:S01]  /*140c0*/  BAR.SYNC.DEFER_BLOCKING 0x0 ;  /* 0x0000000000007b1d */ /* 0x000fe20000010000 */
[----:B------:R-:W-:-:S02]  /*140d0*/  LOP3.LUT R11, R181, 0x6, R10, 0xf8, !PT ;  /* 0x00000006b50b7812 */ /* 0x000fc400078ef80a */
[----:B------:R-:W-:Y:S02]  /*140e0*/  LOP3.LUT R13, R4, 0xc0, RZ, 0xc0, !PT ;  /* 0x000000c0040d7812 */ /* 0x000fe400078ec0ff */
[----:B------:R-:W-:Y:S02]  /*140f0*/  FSETP.NE.FTZ.AND P1, PT, R7, RZ, PT ;  /* 0x000000ff0700720b */ /* 0x000fe40003f35000 */
[----:B------:R-:W-:Y:S02]  /*14100*/  FSETP.NE.FTZ.AND P0, PT, R6, RZ, PT ;  /* 0x000000ff0600720b */ /* 0x000fe40003f15000 */
[----:B------:R-:W-:Y:S02]  /*14110*/  LOP3.LUT R11, R11, 0x20, R4, 0xf8, !PT ;  /* 0x000000200b0b7812 */ /* 0x000fe400078ef804 */
[----:B------:R-:W-:Y:S02]  /*14120*/  LOP3.LUT R10, R13, 0x18, R180, 0xf8, !PT ;  /* 0x000000180d0a7812 */ /* 0x000fe400078ef8b4 */
[----:B--2---:R-:W-:-:S02]  /*14130*/  FSEL R9, R9, 1, P1 ;  /* 0x3f80000009097808 */ /* 0x004fc40000800000 */
        /* <DEDUP_REMOVED lines=78> */
[----:B------:R-:W-:Y:S04]  /*14620*/  STS.64 [R4+0x4060], R68 ;  /* 0x0040604404007388 */ /* 0x000fe80000000a00 */
[----:B------:R4:W-:Y:S04]  /*14630*/  STS.64 [R4+0x4460], R70 ;  /* 0x0044604604007388 */ /* 0x0009e80000000a00 */
[----:B------:R-:W4:Y:S04]  /*14640*/  LD.E.64 R56, desc[UR4][R2.64+0xb0] ;  /* 0x0000b00402387980 */ /* 0x000f28000c101b00 */
[----:B------:R-:W4:Y:S01]  /*14650*/  LD.E R13, desc[UR4][R2.64+0x60] ;  /* 0x00006004020d7980 */ /* 0x000f22000c101900 */
[----:B------:R-:W3:Y:S01]  /*14660*/  @P1 MUFU.LG2 R7, R7 ;  /* 0x0000000700071308 */ /* 0x000ee20000000c00 */
[----:B------:R-:W-:-:S02]  /*14670*/  LOP3.LUT R15, R119, 0xd8, RZ, 0xc0, !PT ;  /* 0x000000d8770f7812 */ /* 0x000fc400078ec0ff */
[----:B------:R1:W5:Y:S01]  /*14680*/  LD.E R53, desc[UR4][R2.64+0xcc] ;  /* 0x0000cc0402357980 */ /* 0x000362000c101900 */
[----:B--2---:R-:W-:Y:S02]  /*14690*/  LOP3.LUT R9, R182, 0x30, RZ, 0xc0, !PT ;  /* 0x00000030b6097812 */ /* 0x004fe400078ec0ff */
[----:B------:R-:W-:Y:S01]  /*146a0*/  SHF.R.U32.HI R54, RZ, 0x2, R180 ;  /* 0x00000002ff367819 */ /* 0x000fe200000116b4 */
[----:B------:R1:W5:Y:S01]  /*146b0*/  LD.E.64 R62, desc[UR4][R2.64+0x78] ;  /* 0x00007804023e7980 */ /* 0x000362000c101b00 */
[----:B------:R-:W2:Y:S03]  /*146c0*/  @P0 MUFU.LG2 R6, R6 ;  /* 0x0000000600060308 */ /* 0x000ea60000000c00 */
[----:B------:R1:W5:Y:S01]  /*146d0*/  LD.E.64 R60, desc[UR4][R2.64+0xa8] ;  /* 0x0000a804023c7980 */ /* 0x000362000c101b00 */
[----:B------:R-:W-:-:S04]  /*146e0*/  LOP3.LUT R182, R15, 0x18, R182, 0x78, !PT ;  /* 0x000000180fb67812 */ /* 0x000fc800078e78b6 */
[----:B------:R-:W-:Y:S01]  /*146f0*/  LOP3.LUT R182, R182, 0xf24, R119, 0xf8, !PT ;  /* 0x00000f24b6b67812 */ /* 0x000fe200078ef877 */
[----:B---3--:R-:W-:Y:S01]  /*14700*/  @P1 FMUL.FTZ R8, R7, 0.69314718246459960938 ;  /* 0x3f31721807081820 */ /* 0x008fe20000410000 */
[----:B----4-:R-:W-:Y:S02]  /*14710*/  SHF.L.U32 R4, R203, 0x6, RZ ;  /* 0x00000006cb047819 */ /* 0x010fe400000006ff */
[----:B------:R-:W-:Y:S01]  /*14720*/  LEA R183, R182, R183, 0x2 ;  /* 0x000000b7b6b77211 */ /* 0x000fe200078e10ff */
[----:B------:R-:W-:Y:S01]  /*14730*/  BAR.SYNC.DEFER_BLOCKING 0x0 ;  /* 0x0000000000007b1d */ /* 0x000fe20000010000 */
[----:B--2---:R-:W-:Y:S01]  /*14740*/  @P0 FMUL.FTZ R7, R6, 0.69314718246459960938 ;  /* 0x3f31721806070820 */ /* 0x004fe20000410000 */
[----:B------:R-:W-:Y:S02]  /*14750*/  MOV R55, 0xff800000 ;  /* 0xff80000000377802 */ /* 0x000fe40000000f00 */
[----:B------:R-:W-:Y:S01]  /*14760*/  LOP3.LUT R54, R9, 0x7, R54, 0xf8, !PT ;  /* 0x0000000709367812 */ /* 0x000fe200078ef836 */
[----:B-----5:R-:W-:Y:S01]  /*14770*/  @P0 FFMA.FTZ R55, R5, R0, R7 ;  /* 0x0000000005370223 */ /* 0x020fe20000010007 */
        /* <DEDUP_REMOVED lines=12> */
[----:B------:R-:W-:Y:S01]  /*14840*/  IMAD R13, R213, R13, R212 ;  /* 0x0000000dd50d7224 */ /* 0x000fe200078e02d4 */
[----:B------:R-:W-:Y:S01]  /*14850*/  MOV R56, 0xff800000 ;  /* 0xff80000000387802 */ /* 0x000fe20000000f00 */
[----:B------:R-:W-:Y:S02]  /*14860*/  @P1 FFMA.FTZ R56, R5, R52, R8 ;  /* 0x0000003405381223 */ /* 0x000fe40000010008 */
[----:B------:R-:W-:Y:S01]  /*14870*/  IMAD R57, R57, R13, R4 ;  /* 0x0000000d39397224 */ /* 0x000fe200078e0204 */
[----:B------:R1:W1:Y:S04]  /*14880*/  LDS.128 R8, [R183+0x5000] ;  /* 0x00500000b7087984 */ /* 0x0002680000000c00 */
[----:B------:R1:W1:Y:S04]  /*14890*/  LDS.128 R12, [R183+0x4800] ;  /* 0x00480000b70c7984 */ /* 0x0002680000000c00 */
[----:B------:R1:W1:Y:S01]  /*148a0*/  LDS.128 R4, [R183+0x5800] ;  /* 0x00580000b7047984 */ /* 0x0002620000000c00 */
[----:B--234-:R-:W-:Y:S05]  /*148b0*/  @P0 BRA `(.L_x_5596) ;  /* 0x0000000000240947 */ /* 0x01cfea0003800000 */
        /* <DEDUP_REMOVED lines=9> */
.L_x_5596:
[----:B------:R-:W-:Y:S05]  /*14950*/  BSYNC.RECONVERGENT B0 ;  /* 0x0000000000007941 */ /* 0x000fea0003800200 */
.L_x_5595:
[----:B------:R-:W-:Y:S01]  /*14960*/  SHF.R.U32.HI R180, RZ, 0x3, R180 ;  /* 0x00000003ffb47819 */ /* 0x000fe200000116b4 */
[----:B-1----:R1:W5:Y:S01]  /*14970*/  LD.E R2, desc[UR4][R2.64+0xc0] ;  /* 0x0000c00402027980 */ /* 0x002362000c101900 */
[----:B------:R-:W-:Y:S01]  /*14980*/  LOP3.LUT R119, R119, 0x1c, RZ, 0xc0, !PT ;  /* 0x0000001c77777812 */ /* 0x000fe200078ec0ff */
[----:B------:R-:W-:Y:S01]  /*14990*/  IMAD R53, R57, R53, RZ ;  /* 0x0000003539357224 */ /* 0x000fe200078e02ff */
[CC--:B------:R-:W-:Y:S01]  /*149a0*/  ISETP.GE.AND P2, PT, R180.reuse, R187.reuse, PT ;  /* 0x000000bbb400720c */ /* 0x0c0fe20003f46270 */
[C---:B------:R-:W-:Y:S01]  /*149b0*/  VIADD R0, R180.reuse, 0x10 ;  /* 0x00000010b4007836 */ /* 0x040fe20000000000 */
[----:B------:R-:W-:Y:S01]  /*149c0*/  BSSY.RECONVERGENT B0, `(.L_x_5597) ;  /* 0x0000014000007945 */ /* 0x000fe20003800200 */
[----:B------:R-:W-:Y:S01]  /*149d0*/  VIADD R52, R180, 0x20 ;  /* 0x00000020b4347836 */ /* 0x000fe20000000000 */
[----:B--2---:R-:W-:Y:S02]  /*149e0*/  LOP3.LUT R55, R119, 0x20, RZ, 0xfc, !PT ;  /* 0x0000002077377812 */ /* 0x004fe400078efcff */
[-C--:B------:R-:W-:Y:S01]  /*149f0*/  ISETP.GE.AND P1, PT, R0, R187.reuse, PT ;  /* 0x000000bb0000720c */ /* 0x080fe20003f26270 */
[----:B------:R-:W-:Y:S01]  /*14a00*/  VIADD R0, R180, 0x30 ;  /* 0x00000030b4007836 */ /* 0x000fe20000000000 */
[----:B------:R-:W-:Y:S01]  /*14a10*/  ISETP.GE.AND P5, PT, R52, R187, PT ;  /* 0x000000bb3400720c */ /* 0x000fe20003fa6270 */
[----:B------:R-:W-:-:S03]  /*14a20*/  IMAD R180, R180, 0x60, R119 ;  /* 0x00000060b4b47824 */ /* 0x000fc600078e0277 */
[----:B------:R-:W-:Y:S02]  /*14a30*/  ISETP.GE.AND P6, PT, R0, R187, PT ;  /* 0x000000bb0000720c */ /* 0x000fe40003fc6270 */
        /* <DEDUP_REMOVED lines=12> */
.L_x_5598:
[----:B------:R-:W-:Y:S05]  /*14b00*/  BSYNC.RECONVERGENT B0 ;  /* 0x0000000000007941 */ /* 0x000fea0003800200 */
.L_x_5597:
        /* <DEDUP_REMOVED lines=14> */
.L_x_5600:
[----:B------:R-:W-:Y:S05]  /*14bf0*/  BSYNC.RECONVERGENT B0 ;  /* 0x0000000000007941 */ /* 0x000fea0003800200 */
.L_x_5599:
        /* <DEDUP_REMOVED lines=14> */
.L_x_5602:
[----:B------:R-:W-:Y:S05]  /*14ce0*/  BSYNC.RECONVERGENT B0 ;  /* 0x0000000000007941 */ /* 0x000fea0003800200 */
.L_x_5601:
[----:B------:R-:W-:-:S04]  /*14cf0*/  MOV R203, 0x0 ;  /* 0x0000000000cb7802 */ /* 0x000fc80000000f00 */
[----:B-123-5:R-:W-:Y:S05]  /*14d00*/  @P6 RET.REL.NODEC R202 `(_ZN5flash24flash_fwd_splitkv_kernelI23Flash_fwd_kernel_traitsILi96ELi64ELi128ELi4ELb0ELb0EN7cutlass6half_tE19Flash_kernel_traitsILi96ELi64ELi128ELi4ES3_EELb0ELb1ELb1ELb0ELb0ELb0ELb1ELb0EEEvNS_16Flash_fwd_paramsE) ;  /* 0xfffffeb0cabc6950 */ /* 0x02efea0003c3ffff */
        /* <DEDUP_REMOVED lines=10> */
[----:B-1----:R-:W-:Y:S05]  /*14db0*/  @P0 RET.REL.NODEC R202 `(_ZN5flash24flash_fwd_splitkv_kernelI23Flash_fwd_kernel_traitsILi96ELi64ELi128ELi4ELb0ELb0EN7cutlass6half_tE19Flash_kernel_traitsILi96ELi64ELi128ELi4ES3_EELb0ELb1ELb1ELb0ELb0ELb0ELb1ELb0EEEvNS_16Flash_fwd_paramsE) ;  /* 0xfffffeb0ca900950 */ /* 0x002fea0003c3ffff */
[----:B------:R-:W-:Y:S01]  /*14dc0*/  LEA R2, P0, R57, R62, 0x2 ;  /* 0x0000003e39027211 */ /* 0x000fe200078010ff */
[----:B------:R-:W-:-:S03]  /*14dd0*/  IMAD.MOV.U32 R203, RZ, RZ, 0x0 ;  /* 0x00000000ffcb7424 */ /* 0x000fc600078e00ff */
[----:B------:R-:W-:-:S05]  /*14de0*/  LEA.HI.X R3, R57, R63, R53, 0x2, P0 ;  /* 0x0000003f39037211 */ /* 0x000fca00000f1435 */
[----:B------:R1:W-:Y:S02]  /*14df0*/  ST.E.128 desc[UR4][R2.64+0x4900], R4 ;  /* 0x0049000402007985 */ /* 0x0003e4000c101d04 */
[----:B-1----:R-:W-:Y:S05]  /*14e00*/  RET.REL.NODEC R202 `(_ZN5flash24flash_fwd_splitkv_kernelI23Flash_fwd_kernel_traitsILi96ELi64ELi128ELi4ELb0ELb0EN7cutlass6half_tE19Flash_kernel_traitsILi96ELi64ELi128ELi4ES3_EELb0ELb1ELb1ELb0ELb0ELb0ELb1ELb0EEEvNS_16Flash_fwd_paramsE) ;  /* 0xfffffeb0ca7c7950 */ /* 0x002fea0003c3ffff */
.L_x_5594:
[----:B------:R-:W-:Y:S01]  /*14e10*/  MOV R9, 0x2 ;  /* 0x0000000200097802 */ /* 0x000fe20000000f00 */
[----:B------:R-:W-:Y:S01]  /*14e20*/  IMAD.MOV.U32 R4, RZ, RZ, 0x1f ;  /* 0x0000001fff047424 */ /* 0x000fe200078e00ff */
[----:B------:R-:W-:-:S07]  /*14e30*/  MOV R6, 0xffffffff ;  /* 0xffffffff00067802 */ /* 0x000fce0000000f00 */
[----:B-1---5:R-:W-:Y:S05]  /*14e40*/  WARPSYNC.COLLECTIVE R6, `(.L_x_5603) ;  /* 0x0000000006087348 */ /* 0x022fea0003c00000 */
[----:B------:R2:W3:Y:S02]  /*14e50*/  SHFL.BFLY P0, R11, R219, R9, R4 ;  /* 0x0c000009db0b7389 */ /* 0x0004e40000000004 */
[----:B-123-5:R-:W-:Y:S05]  /*14e60*/  ENDCOLLECTIVE ;  /* 0x000000000000791b */ /* 0x02efea0003800000 */
.L_x_5603:
[----:B------:R-:W-:Y:S02]  /*14e70*/  IMAD.MOV.U32 R8, RZ, RZ, R11 ;  /* 0x000000ffff087224 */ /* 0x000fe400078e000b */
[----:B------:R-:W-:Y:S02]  /*14e80*/  IMAD.MOV.U32 R9, RZ, RZ, 0x1 ;  /* 0x00000001ff097424 */ /* 0x000fe400078e00ff */
[----:B------:R-:W-:-:S05]  /*14e90*/  FADD.FTZ R8, R8, R219 ;  /* 0x000000db08087221 */ /* 0x000fca0000010000 */
[----:B------:R-:W-:-:S07]  /*14ea0*/  MOV R219, R8 ;  /* 0x0000000800db7202 */ /* 0x000fce0000000f00 */
[----:B------:R-:W-:Y:S05]  /*14eb0*/  WARPSYNC.COLLECTIVE R6, `(.L_x_5604) ;  /* 0x0000000006087348 */ /* 0x000fea0003c00000 */
[----:B------:R1:W2:Y:S02]  /*14ec0*/  SHFL.BFLY P0, R11, R219, R9, R4 ;  /* 0x0c000009db0b7389 */ /* 0x0002a40000000004 */
[----:B-12---:R-:W-:Y:S05]  /*14ed0*/  ENDCOLLECTIVE ;  /* 0x000000000000791b */ /* 0x006fea0003800000 */
.L_x_5604:
[----:B------:R-:W-:Y:S01]  /*14ee0*/  MOV R219, R218 ;  /* 0x000000da00db7202 */ /* 0x000fe20000000f00 */
[----:B------:R-:W-:Y:S01]  /*14ef0*/  IMAD.MOV.U32 R9, RZ, RZ, 0x2 ;  /* 0x00000002ff097424 */ /* 0x000fe200078e00ff */
[----:B------:R-:W-:-:S07]  /*14f00*/  MOV R7, R11 ;  /* 0x0000000b00077202 */ /* 0x000fce0000000f00 */
[----:B------:R-:W-:Y:S05]  /*14f10*/  WARPSYNC.COLLECTIVE R6, `(.L_x_5605) ;  /* 0x0000000006087348 */ /* 0x000fea0003c00000 */
[----:B------:R1:W2:Y:S02]  /*14f20*/  SHFL.BFLY P0, R11, R219, R9, R4 ;  /* 0x0c000009db0b7389 */ /* 0x0002a40000000004 */
[----:B-12---:R-:W-:Y:S05]  /*14f30*/  ENDCOLLECTIVE ;  /* 0x000000000000791b */ /* 0x006fea0003800000 */
.L_x_5605:
[----:B------:R-:W-:Y:S01]  /*14f40*/  FADD.FTZ R7, R8, R7 ;  /* 0x0000000708077221 */ /* 0x000fe20000010000 */
[----:B------:R-:W-:Y:S01]  /*14f50*/  FADD.FTZ R10, R11, R218 ;  /* 0x000000da0b0a7221 */ /* 0x000fe20000010000 */
[----:B------:R-:W-:-:S04]  /*14f60*/  MOV R9, 0x1 ;  /* 0x0000000100097802 */ /* 0x000fc80000000f00 */
[----:B------:R-:W-:-:S07]  /*14f70*/  MOV R219, R10 ;  /* 0x0000000a00db7202 */ /* 0x000fce0000000f00 */
[----:B------:R-:W-:Y:S05]  /*14f80*/  WARPSYNC.COLLECTIVE R6, `(.L_x_5606) ;  /* 0x0000000006087348 */ /* 0x000fea0003c00000 */
[----:B------:R1:W2:Y:S02]  /*14f90*/  SHFL.BFLY P0, R11, R219, R9, R4 ;  /* 0x0c000009db0b7389 */ /* 0x0002a40000000004 */
[----:B-12---:R-:W-:Y:S05]  /*14fa0*/  ENDCOLLECTIVE ;  /* 0x000000000000791b */ /* 0x006fea0003800000 */
.L_x_5606:
[----:B------:R-:W-:Y:S05]  /*14fb0*/  BRA `(.L_x_5607) ;  /* 0xfffffff000287947 */ /* 0x000fea000383ffff */
.L_x_5608:
        /* <DEDUP_REMOVED lines=12> */
.L_x_11670:


//--------------------- .text._ZN5flash24flash_fwd_splitkv_kernelI23Flash_fwd_kernel_traitsILi96ELi64ELi128ELi4ELb0ELb0EN7cutlass6half_tE19Flash_kernel_traitsILi96ELi64ELi128ELi4ES3_EELb0ELb1ELb1ELb0ELb0ELb1ELb1ELb0EEEvNS_16Flash_fwd_paramsE --------------------------
	.section	.text._ZN5flash24flash_fwd_splitkv_kernelI23Flash_fwd_kernel_traitsILi96ELi64ELi128ELi4ELb0ELb0EN7cutlass6half_tE19Flash_kernel_traitsILi96ELi64ELi128ELi4ES3_EELb0ELb1ELb1ELb0ELb0ELb1ELb1ELb0EEEvNS_16Flash_fwd_paramsE,"ax",@progbits
	.align	128
        .global         _ZN5flash24flash_fwd_splitkv_kernelI23Flash_fwd_kernel_traitsILi96ELi64ELi128ELi4ELb0ELb0EN7cutlass6half_tE19Flash_kernel_traitsILi96ELi64ELi128ELi4ES3_EELb0ELb1ELb1ELb0ELb0ELb1ELb1ELb0EEEvNS_16Flash_fwd_paramsE
        .type           _ZN5flash24flash_fwd_splitkv_kernelI23Flash_fwd_kernel_traitsILi96ELi64ELi128ELi4ELb0ELb0EN7cutlass6half_tE19Flash_kernel_traitsILi96ELi64ELi128ELi4ES3_EELb0ELb1ELb1ELb0ELb0ELb1ELb1ELb0EEEvNS_16Flash_fwd_paramsE,@function
        .size           _ZN5flash24flash_fwd_splitkv_kernelI23Flash_fwd_kernel_traitsILi96ELi64ELi128ELi4ELb0ELb0EN7cutlass6half_tE19Flash_kernel_traitsILi96ELi64ELi128ELi4ES3_EELb0ELb1ELb1ELb0ELb0ELb1ELb1ELb0EEEvNS_16Flash_fwd_paramsE,(.L_x_11671 - _ZN5flash24flash_fwd_splitkv_kernelI23Flash_fwd_kernel_traitsILi96ELi64ELi128ELi4ELb0ELb0EN7cutlass6half_tE19Flash_kernel_traitsILi96ELi64ELi128ELi4ES3_EELb0ELb1ELb1ELb0ELb0ELb1ELb1ELb0EEEvNS_16Flash_fwd_paramsE)
        .other          _ZN5flash24flash_fwd_splitkv_kernelI23Flash_fwd_kernel_traitsILi96ELi64ELi128ELi4ELb0ELb0EN7cutlass6half_tE19Flash_kernel_traitsILi96ELi64ELi128ELi4ES3_EELb0ELb1ELb1ELb0ELb0ELb1ELb1ELb0EEEvNS_16Flash_fwd_paramsE,@"STO_CUDA_ENTRY STV_DEFAULT"
_ZN5flash24flash_fwd_splitkv_kernelI23Flash_fwd_kernel_traitsILi96ELi64ELi128ELi4ELb0ELb0EN7cutlass6half_tE19Flash_kernel_traitsILi96ELi64ELi128ELi4ES3_EELb0ELb1ELb1ELb0ELb0ELb1ELb1ELb0EEEvNS_16Flash_fwd_paramsE:
.text._ZN5flash24flash_fwd_splitkv_kernelI23Flash_fwd_kernel_traitsILi96ELi64ELi128ELi4ELb0ELb0EN7cutlass6half_tE19Flash_kernel_traitsILi96ELi64ELi128ELi4ES3_EELb0ELb1ELb1ELb0ELb0ELb1ELb1ELb0EEEvNS_16Flash_fwd_paramsE:
        /* <DEDUP_REMOVED lines=8> */
[----:B------:R-:W-:-:S07]  /*0080*/  ISETP.NE.U32.AND P0, PT, R7, RZ, PT ;  /* 0x000000ff0700720c */ /* 0x000fce0003f05070 */
        /* <DEDUP_REMOVED lines=9> */
[----:B------:R-:W-:Y:S01]  /*0120*/  IMAD.MOV R0, RZ, RZ, -R223 ;  /* 0x000000ffff007224 */ /* 0x000fe200078e0adf */
[----:B------:R-:W3:Y:S03]  /*0130*/  LDC R5, c[0x0][0x374] ;  /* 0x0000dd00ff057b82 */ /* 0x000ee60000000800 */
        /* <DEDUP_REMOVED lines=8> */
[----:B-1234-:R-:W-:Y:S02]  /*01c0*/  IMAD R222, R7, R222, UR4 ;  /* 0x0000000407de7e24 */ /* 0x01efe4000f8e02de */
[----:B------:R-:W-:Y:S05]  /*01d0*/  CALL.REL.NOINC `($_ZN5flash24flash_fwd_splitkv_kernelI23Flash_fwd_kernel_traitsILi96ELi64ELi128ELi4ELb0ELb0EN7cutlass6half_tE19Flash_kernel_traitsILi96ELi64ELi128ELi4ES3_EELb0ELb1ELb1ELb0ELb0ELb1ELb1ELb0EEEvNS_16Flash_fwd_paramsE$_ZN5flash30compute_attn_1rowblock_splitkvI23Flash_fwd_kernel_traitsILi96ELi64ELi128ELi4ELb0ELb0EN7cutlass6half_tE19Flash_kernel_traitsILi96ELi64ELi128ELi4ES3_EELb0ELb1ELb1ELb0ELb0ELb1ELb1ELb0ENS_16Flash_fwd_paramsEEEvRKT8_iiiii) ;  /* 0x0000000000087944 */ /* 0x000fea0003c00000 */
[----:B------:R-:W-:Y:S05]  /*01e0*/  BSYNC.RECONVERGENT B3 ;  /* 0x0000000000037941 */ /* 0x000fea0003800200 */
.L_x_5609:
[----:B------:R-:W-:Y:S05]  /*01f0*/  EXIT ;  /* 0x000000000000794d */ /* 0x000fea0003800000 */
        .type           $_ZN5flash24flash_fwd_splitkv_kernelI23Flash_fwd_kernel_traitsILi96ELi64ELi128ELi4ELb0ELb0EN7cutlass6half_tE19Flash_kernel_traitsILi96ELi64ELi128ELi4ES3_EELb0ELb1ELb1ELb0ELb0ELb1ELb1ELb0EEEvNS_16Flash_fwd_paramsE$_ZN5flash30compute_attn_1rowblock_splitkvI23Flash_fwd_kernel_traitsILi96ELi64ELi128ELi4ELb0ELb0EN7cutlass6half_tE19Flash_kernel_traitsILi96ELi64ELi128ELi4ES3_EELb0ELb1ELb1ELb0ELb0ELb1ELb1ELb0ENS_16Flash_fwd_paramsEEEvRKT8_iiiii,@function
        .size           $_ZN5flash24flash_fwd_splitkv_kernelI23Flash_fwd_kernel_traitsILi96ELi64ELi128ELi4ELb0ELb0EN7cutlass6half_tE19Flash_kernel_traitsILi96ELi64ELi128ELi4ES3_EELb0ELb1ELb1ELb0ELb0ELb1ELb1ELb0EEEvNS_16Flash_fwd_paramsE$_ZN5flash30compute_attn_1rowblock_splitkvI23Flash_fwd_kernel_traitsILi96ELi64ELi128ELi4ELb0ELb0EN7cutlass6half_tE19Flash_kernel_traitsILi96ELi64ELi128ELi4ES3_EELb0ELb1ELb1ELb0ELb0ELb1ELb1ELb0ENS_16Flash_fwd_paramsEEEvRKT8_iiiii,(.L_x_11671 - $_ZN5flash24flash_fwd_splitkv_kernelI23Flash_fwd_kernel_traitsILi96ELi64ELi128ELi4ELb0ELb0EN7cutlass6half_tE19Flash_kernel_traitsILi96ELi64ELi128ELi4ES3_EELb0ELb1ELb1ELb0ELb0ELb1ELb1ELb0EEEvNS_16Flash_fwd_paramsE$_ZN5flash30compute_attn_1rowblock_splitkvI23Flash_fwd_kernel_traitsILi96ELi64ELi128ELi4ELb0ELb0EN7cutlass6half_tE19Flash_kernel_traitsILi96ELi64ELi128ELi4ES3_EELb0ELb1ELb1ELb0ELb0ELb1ELb1ELb0ENS_16Flash_fwd_paramsEEEvRKT8_iiiii)
$_ZN5flash24flash_fwd_splitkv_kernelI23Flash_fwd_kernel_traitsILi96ELi64ELi128ELi4ELb0ELb0EN7cutlass6half_tE19Flash_kernel_traitsILi96ELi64ELi128ELi4ES3_EELb0ELb1ELb1ELb0ELb0ELb1ELb1ELb0EEEvNS_16Flash_fwd_paramsE$_ZN5flash30compute_attn_1rowblock_splitkvI23Flash_fwd_kernel_traitsILi96ELi64ELi128ELi4ELb0ELb0EN7cutlass6half_tE19Flash_kernel_traitsILi96ELi64ELi128ELi4ES3_EELb0ELb1ELb1ELb0ELb0ELb1ELb1ELb0ENS_16Flash_fwd_paramsEEEvRKT8_iiiii:
        /* <DEDUP_REMOVED lines=39> */
.L_x_5611:
[----:B------:R-:W-:Y:S05]  /*0470*/  BSYNC.RECONVERGENT B0 ;  /* 0x0000000000007941 */ /* 0x000fea0003800200 */
.L_x_5610:
[----:B------:R-:W-:Y:S04]  /*0480*/  BSSY.RECONVERGENT B0, `(.L_x_5612) ;  /* 0x0000007000007945 */ /* 0x000fe80003800200 */
[----:B------:R-:W-:Y:S05]  /*0490*/  @!P3 BRA `(.L_x_5613) ;  /* 0x000000000014b947 */ /* 0x000fea0003800000 */
[----:B-----5:R-:W4:Y:S02]  /*04a0*/  LD.E.U8 R6, desc[UR4][R2.64+0x1b2] ;  /* 0x0001b20402067980 */ /* 0x020f24000c101100 */
[----:B----4-:R-:W-:-:S13]  /*04b0*/  ISETP.NE.AND P1, PT, R6, RZ, PT ;  /* 0x000000ff0600720c */ /* 0x010fda0003f25270 */
[----:B------:R-:W4:Y:S02]  /*04c0*/  @P1 LD.E R7, desc[UR4][R18.64+0x4] ;  /* 0x0000040412071980 */ /* 0x000f24000c101900 */
[----:B----4-:R-:W-:-:S06]  /*04d0*/  @P1 IADD3 R6, PT, PT, R7, -R14, RZ ;  /* 0x8000000e07061210 */ /* 0x010fcc0007ffe0ff */
[----:B------:R4:W5:Y:S02]  /*04e0*/  @!P1 LD.E R6, desc[UR4][R18.64] ;  /* 0x0000000412069980 */ /* 0x000964000c101900 */
.L_x_5613:
[----:B------:R-:W-:Y:S05]  /*04f0*/  BSYNC.RECONVERGENT B0 ;  /* 0x0000000000007941 */ /* 0x000fea0003800200 */
.L_x_5612:
        /* <DEDUP_REMOVED lines=8> */
.L_x_5615:
[----:B------:R-:W5:Y:S01]  /*0580*/  LD.E.64 R8, desc[UR4][R2.64+0x108] ;  /* 0x0001080402087980 */ /* 0x000f62000c101b00 */
[----:B------:R-:W-:Y:S01]  /*0590*/  BSSY.RECONVERGENT B0, `(.L_x_5617) ;  /* 0x0000006000007945 */ /* 0x000fe20003800200 */
[----:B------:R-:W-:Y:S01]  /*05a0*/  IMAD.MOV.U32 R113, RZ, RZ, RZ ;  /* 0x000000ffff717224 */ /* 0x000fe200078e00ff */
[----:B-----5:R-:W-:-:S04]  /*05b0*/  ISETP.NE.U32.AND P0, PT, R8, RZ, PT ;  /* 0x000000ff0800720c */ /* 0x020fc80003f05070 */
[----:B------:R-:W-:-:S13]  /*05c0*/  ISETP.NE.AND.EX P0, PT, R9, RZ, PT, P0 ;  /* 0x000000ff0900720c */ /* 0x000fda0003f05300 */
[----:B------:R-:W-:Y:S05]  /*05d0*/  @!P0 BRA `(.L_x_5618) ;  /* 0x0000000000048947 */ /* 0x000fea0003800000 */
[----:B------:R1:W5:Y:S02]  /*05e0*/  LD.E R113, desc[UR4][R2.64+0xbc] ;  /* 0x0000bc0402717980 */ /* 0x000364000c101900 */
.L_x_5618:
[----:B------:R-:W-:Y:S05]  /*05f0*/  BSYNC.RECONVERGENT B0 ;  /* 0x0000000000007941 */ /* 0x000fea0003800200 */
.L_x_5617:
[----:B-----5:R-:W-:Y:S02]  /*0600*/  IADD3 R113, PT, PT, R113, R6, -R13 ;  /* 0x0000000671717210 */ /* 0x020fe40007ffe80d */
.L_x_5616:
[----:B------:R-:W-:Y:S05]  /*0610*/  BSYNC.RECONVERGENT B1 ;  /* 0x0000000000017941 */ /* 0x000fea0003800200 */
.L_x_5614:
[----:B------:R-:W-:Y:S01]  /*0620*/  IMAD.SHL.U32 R115, R213, 0x40, RZ ;  /* 0x00000040d5737824 */ /* 0x000fe200078e00ff */
[----:B------:R-:W-:Y:S01]  /*0630*/  MOV R6, R212 ;  /* 0x000000d400067202 */ /* 0x000fe20000000f00 */
[----:B------:R-:W-:-:S03]  /*0640*/  IMAD.MOV.U32 R7, RZ, RZ, 0x0 ;  /* 0x00000000ff077424 */ /* 0x000fc600078e00ff */
[----:B------:R-:W-:-:S13]  /*0650*/  ISETP.GT.AND P0, PT, R230, R115, PT ;  /* 0x00000073e600720c */ /* 0x000fda0003f04270 */
[----:B-1234-:R-:W-:Y:S05]  /*0660*/  @!P0 RET.REL.NODEC R6 `(_ZN5flash24flash_fwd_splitkv_kernelI23Flash_fwd_kernel_traitsILi96ELi64ELi128ELi4ELb0ELb0EN7cutlass6half_tE19Flash_kernel_traitsILi96ELi64ELi128ELi4ES3_EELb0ELb1ELb1ELb0ELb0ELb1ELb1ELb0EEEvNS_16Flash_fwd_paramsE) ;  /* 0xfffffff806648950 */ /* 0x01efea0003c3ffff */
        /* <DEDUP_REMOVED lines=32> */
[----:B------:R-:W-:Y:S01]  /*0870*/  IMAD R8, R213, 0x40, -R230 ;  /* 0x00000040d5087824 */ /* 0x000fe200078e0ae6 */
[----:B------:R-:W-:-:S04]  /*0880*/  SHF.R.S32.HI R9, RZ, 0x1f, R6 ;  /* 0x0000001fff097819 */ /* 0x000fc80000011406 */
[--C-:B---3--:R-:W-:Y:S02]  /*0890*/  IADD3 R8, PT, PT, R10, R8, R7.reuse ;  /* 0x000000080a087210 */ /* 0x108fe40007ffe007 */
[----:B------:R-:W-:Y:S02]  /*08a0*/  SHF.R.S32.HI R10, RZ, 0x1f, R7 ;  /* 0x0000001fff0a7819 */ /* 0x000fe40000011407 */
[----:B------:R-:W-:Y:S01]  /*08b0*/  LEA.HI R6, R9, R6, RZ, 0x7 ;  /* 0x0000000609067211 */ /* 0x000fe200078f38ff */
[----:B------:R-:W-:Y:S01]  /*08c0*/  VIADD R8, R8, 0x40 ;  /* 0x0000004008087836 */ /* 0x000fe20000000000 */
[----:B------:R-:W-:Y:S01]  /*08d0*/  LEA.HI R10, R10, R7, RZ, 0x7 ;  /* 0x000000070a0a7211 */ /* 0x000fe200078f38ff */
[----:B------:R-:W-:Y:S01]  /*08e0*/  @P2 VIADD R12, R12, 0x1 ;  /* 0x000000010c0c2836 */ /* 0x000fe20000000000 */
[----:B------:R-:W-:Y:S02]  /*08f0*/  SHF.R.S32.HI R6, RZ, 0x7, R6 ;  /* 0x00000007ff067819 */ /* 0x000fe40000011406 */
[----:B------:R-:W-:Y:S01]  /*0900*/  SHF.R.S32.HI R10, RZ, 0x7, R10 ;  /* 0x00000007ff0a7819 */ /* 0x000fe2000001140a */
[----:B------:R-:W-:Y:S01]  /*0910*/  @!P0 IMAD.MOV R12, RZ, RZ, -R12 ;  /* 0x000000ffff0c8224 */ /* 0x000fe200078e0a0c */
[----:B------:R-:W-:-:S02]  /*0920*/  @!P1 LOP3.LUT R12, RZ, R5, RZ, 0x33, !PT ;  /* 0x00000005ff0c9212 */ /* 0x000fc400078e33ff */
[----:B------:R-:W-:-:S03]  /*0930*/  SHF.R.S32.HI R5, RZ, 0x1f, R8 ;  /* 0x0000001fff057819 */ /* 0x000fc60000011408 */
[----:B------:R-:W-:Y:S01]  /*0940*/  IMAD R207, R12, UR8, RZ ;  /* 0x000000080ccf7c24 */ /* 0x000fe2000f8e02ff */
[----:B------:R-:W-:-:S04]  /*0950*/  LEA.HI R5, R5, R8, RZ, 0x7 ;  /* 0x0000000805057211 */ /* 0x000fc800078f38ff */
        /* <DEDUP_REMOVED lines=19> */
[C---:B------:R-:W-:Y:S01]  /*0a90*/  ISETP.GE.AND P2, PT, R119.reuse, R230, PT ;  /* 0x000000e67700720c */ /* 0x040fe20003f46270 */
[----:B------:R-:W-:Y:S01]  /*0aa0*/  VIADD R13, R119, 0x10 ;  /* 0x00000010770d7836 */ /* 0x000fe20000000000 */
[----:B------:R-:W-:Y:S01]  /*0ab0*/  LOP3.LUT R7, R7, 0x1c, RZ, 0xc0, !PT ;  /* 0x0000001c07077812 */ /* 0x000fe200078ec0ff */
[----:B----4-:R-:W-:Y:S02]  /*0ac0*/  IMAD R6, R5, R6, RZ ;  /* 0x0000000605067224 */ /* 0x010fe400078e02ff */
[----:B------:R-:W-:Y:S01]  /*0ad0*/  VIADD R17, R119, 0x20 ;  /* 0x0000002077117836 */ /* 0x000fe20000000000 */
[----:B------:R-:W-:Y:S01]  /*0ae0*/  ISETP.NE.AND P6, PT, R7, RZ, PT ;  /* 0x000000ff0700720c */ /* 0x000fe20003fc5270 */
[----:B-1----:R-:W-:Y:S01]  /*0af0*/  IMAD R3, R119, 0x60, R7 ;  /* 0x0000006077037824 */ /* 0x002fe200078e0207 */
[CC--:B------:R-:W-:Y:S02]  /*0b00*/  ISETP.GE.AND P0, PT, R13.reuse, R230.reuse, PT ;  /* 0x000000e60d00720c */ /* 0x0c0fe40003f06270 */
[----:B------:R-:W-:-:S02]  /*0b10*/  ISETP.GE.OR P4, PT, R13, R230, P6 ;  /* 0x000000e60d00720c */ /* 0x000fc40003786670 */
[C---:B------:R-:W-:Y:S02]  /*0b20*/  IADD3 R13, P1, PT, R6.reuse, R3, RZ ;  /* 0x00000003060d7210 */ /* 0x040fe40007f3e0ff */
        /* <DEDUP_REMOVED lines=12> */
.L_x_5621:
[----:B------:R-:W-:Y:S05]  /*0bf0*/  BSYNC.RECONVERGENT B0 ;  /* 0x0000000000007941 */ /* 0x000fea0003800200 */
.L_x_5620:
[----:B------:R-:W-:Y:S01]  /*0c00*/  BSSY.RECONVERGENT B0, `(.L_x_5622) ;  /* 0x0000010000007945 */ /* 0x000fe20003800200 */
[----:B------:R-:W-:Y:S02]  /*0c10*/  ISETP.GE.AND P1, PT, R17, R230, PT ;  /* 0x000000e61100720c */ /* 0x000fe40003f26270 */
[----:B-1----:R-:W-:Y:S01]  /*0c20*/  IADD3 R15, PT, PT, R119, 0x30, RZ ;  /* 0x00000030770f7810 */ /* 0x002fe20007ffe0ff */
        /* <DEDUP_REMOVED lines=13> */
.L_x_5623:
[----:B------:R-:W-:Y:S05]  /*0d00*/  BSYNC.RECONVERGENT B0 ;  /* 0x0000000000007941 */ /* 0x000fea0003800200 */
.L_x_5622:
[----:B------:R-:W-:Y:S01]  /*0d10*/  BSSY.RECONVERGENT B0, `(.L_x_5624) ;  /* 0x000000f000007945 */ /* 0x000fe20003800200 */
[----:B------:R-:W-:-:S03]  /*0d20*/  ISETP.GE.AND P0, PT, R15, R230, PT ;  /* 0x000000e60f00720c */ /* 0x000fc60003f06270 */
[----:B------:R-:W-:Y:S10]  /*0d30*/  @P1 BRA `(.L_x_5625) ;  /* 0x0000000000301947 */ /* 0x000ff40003800000 */
[-C--:B-----5:R-:W-:Y:S02]  /*0d40*/  ISETP.GE.AND P5, PT, R7, R0.reuse, PT ;  /* 0x000000000700720c */ /* 0x0a0fe40003fa6270 */
[-C--:B------:R-:W-:Y:S02]  /*0d50*/  ISETP.GE.AND P3, PT, R21, R0.reuse, PT ;  /* 0x000000001500720c */ /* 0x080fe40003f66270 */
[----:B------:R-:W-:-:S09]  /*0d60*/  ISETP.GE.AND P2, PT, R19, R0, PT ;  /* 0x000000001300720c */ /* 0x000fd20003f46270 */
[----:B-1----:R-:W-:-:S04]  /*0d70*/  @!P5 LEA R26, P1, R13, R10, 0x2 ;  /* 0x0000000a0d1ad211 */ /* 0x002fc800078210ff */
        /* <DEDUP_REMOVED lines=8> */
.L_x_5625:
[----:B------:R-:W-:Y:S05]  /*0e00*/  BSYNC.RECONVERGENT B0 ;  /* 0x0000000000007941 */ /* 0x000fea0003800200 */
.L_x_5624:
        /* <DEDUP_REMOVED lines=15> */
.L_x_5627:
[----:B------:R-:W-:Y:S05]  /*0f00*/  BSYNC.RECONVERGENT B0 ;  /* 0x0000000000007941 */ /* 0x000fea0003800200 */
.L_x_5626:
[-C--:B------:R-:W-:Y:S01]  /*0f10*/  ISETP.GE.OR P1, PT, R17, R230.reuse, P6 ;  /* 0x000000e61100720c */ /* 0x080fe20003726670 */
[----:B---3--:R-:W-:Y:S01]  /*0f20*/  @!P4 IMAD.MOV.U32 R7, RZ, RZ, -0x800000 ;  /* 0xff800000ff07c424 */ /* 0x008fe200078e00ff */
[----:B------:R-:W-:Y:S01]  /*0f30*/  IADD3 R119, P0, PT, R5, R119, RZ ;  /* 0x0000007705777210 */ /* 0x000fe20007f1e0ff */
        /* <DEDUP_REMOVED lines=10> */
[----:B-12---:R-:W-:Y:S05]  /*0fe0*/  @P6 RET.REL.NODEC R212 `(_ZN5flash24flash_fwd_splitkv_kernelI23Flash_fwd_kernel_traitsILi96ELi64ELi128ELi4ELb0ELb0EN7cutlass6half_tE19Flash_kernel_traitsILi96ELi64ELi128ELi4ES3_EELb0ELb1ELb1ELb0ELb0ELb1ELb1ELb0EEEvNS_16Flash_fwd_paramsE) ;  /* 0xfffffff0d4046950 */ /* 0x006fea0003c3ffff */
[----:B------:R-:W-:Y:S02]  /*0ff0*/  MOV R5, 0xff800000 ;  /* 0xff80000000057802 */ /* 0x000fe40000000f00 */
[----:B------:R-:W-:-:S03]  /*1000*/  MOV R213, 0x0 ;  /* 0x0000000000d57802 */ /* 0x000fc60000000f00 */
[----:B------:R1:W-:Y:S02]  /*1010*/  ST.E desc[UR4][R2.64+0xc0], R5 ;  /* 0x0000c00502007985 */ /* 0x0003e4000c101904 */
[----:B-1----:R-:W-:Y:S05]  /*1020*/  RET.REL.NODEC R212 `(_ZN5flash24flash_fwd_splitkv_kernelI23Flash_fwd_kernel_traitsILi96ELi64ELi128ELi4ELb0ELb0EN7cutlass6half_tE19Flash_kernel_traitsILi96ELi64ELi128ELi4ES3_EELb0ELb1ELb1ELb0ELb0ELb1ELb1ELb0EEEvNS_16Flash_fwd_paramsE) ;  /* 0xffffffecd4f47950 */ /* 0x002fea0003c3ffff */
.L_x_5619:
        /* <DEDUP_REMOVED lines=55> */
[----:B----45:R-:W4:Y:S02]  /*13a0*/  MUFU.RCP R12, R14 ;  /* 0x0000000e000c7308 */ /* 0x030f240000001000 */
        /* <DEDUP_REMOVED lines=24> */
[----:B------:R-:W-:-:S05]  /*1530*/  @!P1 LOP3.LUT R9, RZ, R5, RZ, 0x33, !PT ;  /* 0x00000005ff099212 */ /* 0x000fca00078e33ff */
[----:B------:R-:W-:Y:S01]  /*1540*/  IMAD R13, R19, R9, RZ ;  /* 0x00000009130d7224 */ /* 0x000fe200078e02ff */
[----:B---3--:R-:W-:Y:S01]  /*1550*/  SHF.R.S32.HI R7, RZ, 0x1f, R0 ;  /* 0x0000001fff077819 */ /* 0x008fe20000011400 */
[-C--:B------:R-:W-:Y:S02]  /*1560*/  IMAD R8, R21, R0.reuse, RZ ;  /* 0x0000000015087224 */ /* 0x080fe400078e02ff */
[----:B------:R-:W-:-:S04]  /*1570*/  IMAD.WIDE.U32 R14, R20, R0, RZ ;  /* 0x00000000140e7225 */ /* 0x000fc800078e00ff */
[----:B------:R-:W-:Y:S01]  /*1580*/  IMAD R8, R20, R7, R8 ;  /* 0x0000000714087224 */ /* 0x000fe200078e0208 */
[----:B------:R-:W-:-:S04]  /*1590*/  SHF.R.S32.HI R21, RZ, 0x1f, R6 ;  /* 0x0000001fff157819 */ /* 0x000fc80000011406 */
[----:B------:R-:W-:Y:S01]  /*15a0*/  IADD3 R15, PT, PT, R15, R8, RZ ;  /* 0x000000080f0f7210 */ /* 0x000fe20007ffe0ff */
[----:B------:R-:W-:Y:S01]  /*15b0*/  IMAD R4, R198, R21, R4 ;  /* 0x00000015c6047224 */ /* 0x000fe200078e0204 */
[----:B------:R-:W-:Y:S01]  /*15c0*/  SHF.R.S32.HI R8, RZ, 0x1f, R9 ;  /* 0x0000001fff087819 */ /* 0x000fe20000011409 */
[----:B------:R-:W-:-:S04]  /*15d0*/  IMAD.WIDE.U32 R14, R6, R198, R14 ;  /* 0x000000c6060e7225 */ /* 0x000fc800078e000e */
[----:B------:R-:W-:Y:S02]  /*15e0*/  IMAD.IADD R15, R15, 0x1, R4 ;  /* 0x000000010f0f7824 */ /* 0x000fe400078e0204 */
[----:B--2---:R-:W-:Y:S02]  /*15f0*/  IMAD R4, R17, R0, RZ ;  /* 0x0000000011047224 */ /* 0x004fe400078e02ff */
        /* <DEDUP_REMOVED lines=9> */
.L_x_5629:
        /* <DEDUP_REMOVED lines=30> */
[----:B-----5:R-:W-:Y:S01]  /*1870*/  @!P4 SHF.R.S32.HI R0, RZ, 0x1f, R12 ;  /* 0x0000001fff00c819 */ /* 0x020fe2000001140c */
[----:B----4-:R-:W-:Y:S01]  /*1880*/  @!P4 IMAD R9, R21, R12, RZ ;  /* 0x0000000c1509c224 */ /* 0x010fe200078e02ff */
        /* <DEDUP_REMOVED lines=31> */
[----:B------:R-:W-:Y:S01]  /*1a80*/  SHF.R.S32.HI R4, RZ, 0x1f, R10 ;  /* 0x0000001fff047819 */ /* 0x000fe2000001140a */
[----:B------:R-:W-:Y:S01]  /*1a90*/  IMAD R9, R19, R10, RZ ;  /* 0x0000000a13097224 */ /* 0x000fe200078e02ff */
[----:B------:R-:W-:Y:S01]  /*1aa0*/  MOV R14, R8 ;  /* 0x00000008000e7202 */ /* 0x000fe20000000f00 */
[----:B------:R-:W-:-:S02]  /*1ab0*/  @!P4 IMAD R0, R16, R7, R0 ;  /* 0x000000071000c224 */ /* 0x000fc400078e0200 */
[----:B------:R-:W-:Y:S02]  /*1ac0*/  IMAD R9, R18, R4, R9 ;  /* 0x0000000412097224 */ /* 0x000fe400078e0209 */
[----:B------:R-:W-:-:S04]  /*1ad0*/  @!P4 IMAD.WIDE.U32 R16, R16, R12, R22 ;  /* 0x0000000c1010c225 */ /* 0x000fc800078e0016 */
[----:B------:R-:W-:Y:S02]  /*1ae0*/  @P4 IMAD R4, R201, R13, RZ ;  /* 0x0000000dc9044224 */ /* 0x000fe400078e02ff */
[----:B------:R-:W-:-:S04]  /*1af0*/  IMAD.WIDE.U32 R14, R18, R10, R14 ;  /* 0x0000000a120e7225 */ /* 0x000fc800078e000e */
[----:B------:R-:W-:Y:S01]  /*1b00*/  @P4 IMAD.WIDE.U32 R12, R200, R13, RZ ;  /* 0x0000000dc80c4225 */ /* 0x000fe200078e00ff */
[----:B------:R-:W-:Y:S02]  /*1b10*/  @!P4 MOV R20, R16 ;  /* 0x000000100014c202 */ /* 0x000fe40000000f00 */
[----:B------:R-:W-:Y:S01]  /*1b20*/  MOV R10, R14 ;  /* 0x0000000e000a7202 */ /* 0x000fe20000000f00 */
[----:B------:R-:W-:Y:S01]  /*1b30*/  @!P4 IMAD.IADD R24, R17, 0x1, R0 ;  /* 0x000000011118c824 */ /* 0x000fe200078e0200 */
[----:B------:R-:W-:Y:S01]  /*1b40*/  @P4 IADD3 R24, PT, PT, R13, R4, RZ ;  /* 0x000000040d184210 */ /* 0x000fe20007ffe0ff */
[----:B------:R-:W-:Y:S01]  /*1b50*/  IMAD.IADD R0, R15, 0x1, R9 ;  /* 0x000000010f007824 */ /* 0x000fe200078e0209 */
[----:B-1----:R-:W-:Y:S02]  /*1b60*/  @P4 MOV R20, R12 ;  /* 0x0000000c00144202 */ /* 0x002fe40000000f00 */
.L_x_5630:
[----:B------:R-:W-:Y:S05]  /*1b70*/  BSYNC.RECONVERGENT B0 ;  /* 0x0000000000007941 */ /* 0x000fea0003800200 */
.L_x_5628:
        /* <DEDUP_REMOVED lines=27> */
[----:B------:R-:W-:Y:S01]  /*1d30*/  ISETP.NE.AND P5, PT, R5, RZ, PT ;  /* 0x000000ff0500720c */ /* 0x000fe20003fa5270 */
[----:B------:R-:W-:Y:S01]  /*1d40*/  IMAD.SHL.U32 R4, R119, 0x8, RZ ;  /* 0x0000000877047824 */ /* 0x000fe200078e00ff */
[----:B------:R-:W-:-:S04]  /*1d50*/  ISETP.GE.AND P4, PT, R13, RZ, PT ;  /* 0x000000ff0d00720c */ /* 0x000fc80003f86270 */
[----:B------:R-:W-:Y:S01]  /*1d60*/  LOP3.LUT R32, R4, 0xc0, RZ, 0xc0, !PT ;  /* 0x000000c004207812 */ /* 0x000fe200078ec0ff */
[-C--:B------:R-:W-:Y:S01]  /*1d70*/  IMAD.WIDE.U32 R30, R6, R200.reuse, RZ ;  /* 0x000000c8061e7225 */ /* 0x080fe200078e00ff */
[----:B------:R-:W-:Y:S02]  /*1d80*/  LOP3.LUT R220, R4, 0x18, RZ, 0xc0, !PT ;  /* 0x0000001804dc7812 */ /* 0x000fe400078ec0ff */
[----:B------:R-:W-:Y:S01]  /*1d90*/  LOP3.LUT R221, R32, 0x18, R119, 0xf8, !PT ;  /* 0x0000001820dd7812 */ /* 0x000fe200078ef877 */
[----:B------:R-:W-:Y:S02]  /*1da0*/  @P6 VIADD R12, R12, 0x1 ;  /* 0x000000010c0c6836 */ /* 0x000fe40000000000 */
[----:B------:R-:W-:Y:S02]  /*1db0*/  IMAD R7, R21, R200, RZ ;  /* 0x000000c815077224 */ /* 0x000fe400078e02ff */
[C---:B------:R-:W-:Y:S02]  /*1dc0*/  IMAD.SHL.U32 R217, R119.reuse, 0x20, RZ ;  /* 0x0000002077d97824 */ /* 0x040fe400078e00ff */
[----:B------:R-:W-:Y:S01]  /*1dd0*/  IMAD.SHL.U32 R120, R119, 0x10, RZ ;  /* 0x0000001077787824 */ /* 0x000fe200078e00ff */
[----:B------:R-:W-:Y:S01]  /*1de0*/  LOP3.LUT R221, R221, 0x18, R4, 0x78, !PT ;  /* 0x00000018dddd7812 */ /* 0x000fe200078e7804 */
[----:B------:R-:W-:Y:S01]  /*1df0*/  @!P4 IMAD.MOV R12, RZ, RZ, -R12 ;  /* 0x000000ffff0cc224 */ /* 0x000fe200078e0a0c */
[----:B------:R-:W-:Y:S01]  /*1e00*/  @!P5 LOP3.LUT R12, RZ, R5, RZ, 0x33, !PT ;  /* 0x00000005ff0cd212 */ /* 0x000fe200078e33ff */
[----:B------:R-:W-:Y:S01]  /*1e10*/  IMAD R7, R6, R201, R7 ;  /* 0x000000c906077224 */ /* 0x000fe200078e0207 */
[----:B------:R-:W-:Y:S01]  /*1e20*/  IADD3 R20, P1, P0, R30, R20, R220 ;  /* 0x000000141e147210 */ /* 0x000fe2000783e0dc */
[----:B------:R-:W-:Y:S01]  /*1e30*/  IMAD.SHL.U32 R118, R119, 0x4, RZ ;  /* 0x0000000477767824 */ /* 0x000fe200078e00ff */
[----:B------:R-:W-:-:S02]  /*1e40*/  LOP3.LUT R30, R217, 0xc0, RZ, 0xc0, !PT ;  /* 0x000000c0d91e7812 */ /* 0x000fc400078ec0ff */
[----:B------:R-:W-:Y:S02]  /*1e50*/  LOP3.LUT R6, R120, 0x100, RZ, 0xc0, !PT ;  /* 0x0000010078067812 */ /* 0x000fe400078ec0ff */
[----:B------:R-:W-:Y:S01]  /*1e60*/  LOP3.LUT R221, R221, 0x1f20, R4, 0xf8, !PT ;  /* 0x00001f20dddd7812 */ /* 0x000fe200078ef804 */
[-C--:B------:R-:W-:Y:S01]  /*1e70*/  IMAD R4, R29, R12.reuse, RZ ;  /* 0x0000000c1d047224 */ /* 0x080fe200078e02ff */
[----:B------:R-:W-:Y:S01]  /*1e80*/  SHF.R.S32.HI R5, RZ, 0x1f, R12 ;  /* 0x0000001fff057819 */ /* 0x000fe2000001140c */
[----:B------:R-:W-:Y:S01]  /*1e90*/  IMAD.IADD R7, R31, 0x1, R7 ;  /* 0x000000011f077824 */ /* 0x000fe200078e0207 */
[----:B------:R-:W-:Y:S02]  /*1ea0*/  LOP3.LUT R123, R118, 0x18, RZ, 0xc0, !PT ;  /* 0x00000018767b7812 */ /* 0x000fe400078ec0ff */
[----:B------:R-:W-:Y:S01]  /*1eb0*/  LOP3.LUT R121, R30, 0x8, R119, 0xf8, !PT ;  /* 0x000000081e797812 */ /* 0x000fe200078ef877 */
[----:B------:R-:W-:Y:S01]  /*1ec0*/  IMAD.WIDE.U32 R30, R28, R12, RZ ;  /* 0x0000000c1c1e7225 */ /* 0x000fe200078e00ff */
[----:B------:R-:W-:-:S02]  /*1ed0*/  LOP3.LUT R6, R6, 0x20, R217, 0xf8, !PT ;  /* 0x0000002006067812 */ /* 0x000fc400078ef8d9 */
[----:B------:R-:W-:Y:S01]  /*1ee0*/  SHF.R.U32.HI R193, RZ, 0x1, R119 ;  /* 0x00000001ffc17819 */ /* 0x000fe20000011677 */
[----:B------:R-:W-:Y:S01]  /*1ef0*/  IMAD R4, R5, R28, R4 ;  /* 0x0000001c05047224 */ /* 0x000fe200078e0204 */
[----:B------:R-:W-:Y:S02]  /*1f00*/  LOP3.LUT R121, R6, R121, R123, 0xf6, !PT ;  /* 0x0000007906797212 */ /* 0x000fe400078ef67b */
[----:B------:R-:W-:Y:S02]  /*1f10*/  IADD3.X R7, PT, PT, R7, R24, RZ, P1, P0 ;  /* 0x0000001807077210 */ /* 0x000fe40000fe04ff */
[----:B------:R-:W-:Y:S02]  /*1f20*/  LOP3.LUT R6, R193, 0x8, RZ, 0xc0, !PT ;  /* 0x00000008c1067812 */ /* 0x000fe400078ec0ff */
[----:B------:R-:W-:Y:S01]  /*1f30*/  LOP3.LUT R192, R120, 0x3e00, RZ, 0xc0, !PT ;  /* 0x00003e0078c07812 */ /* 0x000fe200078ec0ff */
[----:B------:R-:W-:Y:S01]  /*1f40*/  IMAD.IADD R4, R31, 0x1, R4 ;  /* 0x000000011f047824 */ /* 0x000fe200078e0204 */
[----:B------:R-:W-:Y:S01]  /*1f50*/  IADD3 R20, P0, PT, R20, R30, RZ ;  /* 0x0000001e14147210 */ /* 0x000fe20007f1e0ff */
[----:B------:R-:W1:Y:S01]  /*1f60*/  S2R R122, SR_CgaCtaId ;  /* 0x00000000007a7919 */ /* 0x000e620000008800 */
[----:B------:R-:W-:-:S02]  /*1f70*/  LOP3.LUT R12, R217, 0x100, RZ, 0xc0, !PT ;  /* 0x00000100d90c7812 */ /* 0x000fc400078ec0ff */
[--C-:B------:R-:W-:Y:S02]  /*1f80*/  LOP3.LUT R6, R6, 0xc0, R217.reuse, 0xf8, !PT ;  /* 0x000000c006067812 */ /* 0x100fe400078ef8d9 */
[----:B------:R-:W-:Y:S01]  /*1f90*/  LOP3.LUT R24, R192, 0x20, R217, 0xf8, !PT ;  /* 0x00000020c0187812 */ /* 0x000fe200078ef8d9 */
[----:B------:R-:W-:Y:S01]  /*1fa0*/  IMAD.X R21, R7, 0x1, R4, P0 ;  /* 0x0000000107157824 */ /* 0x000fe200000e0604 */
[----:B------:R-:W-:Y:S02]  /*1fb0*/  SHF.R.U32.HI R130, RZ, 0x2, R119 ;  /* 0x00000002ff827819 */ /* 0x000fe40000011677 */
[----:B------:R-:W-:Y:S02]  /*1fc0*/  LOP3.LUT R6, R6, R123, RZ, 0x3c, !PT ;  /* 0x0000007b06067212 */ /* 0x000fe400078e3cff */
[--C-:B------:R-:W-:Y:S02]  /*1fd0*/  LOP3.LUT R5, R24, 0x100, R217.reuse, 0xf8, !PT ;  /* 0x0000010018057812 */ /* 0x100fe400078ef8d9 */
[----:B------:R-:W-:Y:S01]  /*1fe0*/  LOP3.LUT R111, R12, 0x20, R217, 0xf8, !PT ;  /* 0x000000200c6f7812 */ /* 0x000fe200078ef8d9 */
[----:B------:R-:W-:Y:S01]  /*1ff0*/  IMAD R211, R201, R130, RZ ;  /* 0x00000082c9d37224 */ /* 0x000fe200078e02ff */
[----:B------:R-:W-:Y:S01]  /*2000*/  IADD3 R12, P1, PT, R220, R10, RZ ;  /* 0x0000000adc0c7210 */ /* 0x000fe20007f3e0ff */
[----:B------:R-:W-:Y:S01]  /*2010*/  IMAD.WIDE.U32 R20, R130, R200, R20 ;  /* 0x000000c882147225 */ /* 0x000fe200078e0014 */
[----:B------:R-:W-:-:S02]  /*2020*/  LOP3.LUT R5, R5, R6, RZ, 0xfc, !PT ;  /* 0x0000000605057212 */ /* 0x000fc400078efcff */
[----:B------:R-:W-:Y:S01]  /*2030*/  LOP3.LUT R111, R111, R6, RZ, 0xfc, !PT ;  /* 0x000000066f6f7212 */ /* 0x000fe200078efcff */
[----:B------:R-:W-:Y:S02]  /*2040*/  IMAD.IADD R211, R21, 0x1, R211 ;  /* 0x0000000115d37824 */ /* 0x000fe400078e02d3 */
[----:B------:R-:W-:Y:S02]  /*2050*/  IMAD.X R13, RZ, RZ, R0, P1 ;  /* 0x000000ffff0d7224 */ /* 0x000fe400008e0600 */
        /* <DEDUP_REMOVED lines=15> */
[----:B------:R-:W-:Y:S02]  /*2150*/  @P2 IMAD.MOV.U32 R6, RZ, RZ, R10 ;  /* 0x000000ffff062224 */ /* 0x000fe400078e000a */
[----:B------:R-:W-:Y:S01]  /*2160*/  @!P2 IMAD R0, R27, R223, RZ ;  /* 0x000000df1b00a224 */ /* 0x000fe200078e02ff */
[----:B------:R-:W-:Y:S02]  /*2170*/  LEA.HI.X R211, R20, R23, R211, 0x1, P0 ;  /* 0x0000001714d37211 */ /* 0x000fe400000f0cd3 */
[----:B------:R-:W-:Y:S01]  /*2180*/  IADD3 R6, P0, PT, R220, R6, RZ ;  /* 0x00000006dc067210 */ /* 0x000fe20007f1e0ff */
[----:B------:R-:W-:Y:S02]  /*2190*/  @!P2 IMAD.IADD R0, R7, 0x1, R0 ;  /* 0x000000010700a824 */ /* 0x000fe400078e0200 */
[----:B------:R-:W-:-:S04]  /*21a0*/  @P2 IMAD.IADD R0, R11, 0x1, R4 ;  /* 0x000000010b002824 */ /* 0x000fc800078e0204 */
        /* <DEDUP_REMOVED lines=37> */
.L_x_5633:
[----:B------:R3:W-:Y:S02]  /*2400*/  STS.128 [R221+0x2000], RZ ;  /* 0x002000ffdd007388 */ /* 0x0007e40000000c00 */
.L_x_5632:
[----:B------:R-:W-:Y:S05]  /*2410*/  BSYNC.RECONVERGENT B0 ;  /* 0x0000000000007941 */ /* 0x000fea0003800200 */
.L_x_5631:
        /* <DEDUP_REMOVED lines=32> */
.L_x_5636:
[----:B------:R1:W-:Y:S02]  /*2620*/  STS.128 [R221+0x2800], RZ ;  /* 0x002800ffdd007388 */ /* 0x0003e40000000c00 */
.L_x_5635:
[----:B------:R-:W-:Y:S05]  /*2630*/  BSYNC.RECONVERGENT B0 ;  /* 0x0000000000007941 */ /* 0x000fea0003800200 */
.L_x_5634:
        /* <DEDUP_REMOVED lines=27> */
.L_x_5639:
[----:B------:R1:W-:Y:S02]  /*27f0*/  STS.128 [R221+0x7000], RZ ;  /* 0x007000ffdd007388 */ /* 0x0003e40000000c00 */
.L_x_5638:
[----:B------:R-:W-:Y:S05]  /*2800*/  BSYNC.RECONVERGENT B0 ;  /* 0x0000000000007941 */ /* 0x000fea0003800200 */
.L_x_5637:
[----:B------:R-:W-:Y:S01]  /*2810*/  ISETP.GE.AND P0, PT, R6, R7, PT ;  /* 0x000000070600720c */ /* 0x000fe20003f06270 */
[----:B------:R-:W-:-:S12]  /*2820*/  BSSY.RECONVERGENT B0, `(.L_x_5640) ;  /* 0x000001a000007945 */ /* 0x000fd80003800200 */
[----:B------:R-:W-:Y:S05]  /*2830*/  @P0 BRA `(.L_x_5641) ;  /* 0x0000000000600947 */ /* 0x000fea0003800000 */
[----:B------:R-:W-:Y:S01]  /*2840*/  IMAD.SHL.U32 R0, R198, 0x20, RZ ;  /* 0x00000020c6007824 */ /* 0x000fe200078e00ff */
        /* <DEDUP_REMOVED lines=22> */
.L_x_5642:
[----:B------:R1:W-:Y:S02]  /*29b0*/  STS.128 [R221+0x7800], RZ ;  /* 0x007800ffdd007388 */ /* 0x0003e40000000c00 */
.L_x_5641:
[----:B------:R-:W-:Y:S05]  /*29c0*/  BSYNC.RECONVERGENT B0 ;  /* 0x0000000000007941 */ /* 0x000fea0003800200 */
.L_x_5640:
[----:B------:R-:W-:Y:S01]  /*29d0*/  IADD3 R4, PT, PT, R130, 0x40, RZ ;  /* 0x0000004082047810 */ /* 0x000fe20007ffe0ff */
[----:B------:R-:W-:Y:S03]  /*29e0*/  BSSY.RECONVERGENT B0, `(.L_x_5643) ;  /* 0x0000019000007945 */ /* 0x000fe60003800200 */
[----:B------:R-:W-:-:S13]  /*29f0*/  ISETP.GE.AND P0, PT, R4, R7, PT ;  /* 0x000000070400720c */ /* 0x000fda0003f06270 */
[----:B------:R-:W-:Y:S05]  /*2a00*/  @P0 BRA `(.L_x_5644) ;  /* 0x0000000000580947 */ /* 0x000fea0003800000 */
[-C--:B-----5:R-:W-:Y:S02]  /*2a10*/  ISETP.GE.AND P1, PT, R220, R219.reuse, PT ;  /* 0x000000dbdc00720c */ /* 0x0a0fe40003f26270 */
        /* <DEDUP_REMOVED lines=20> */
.L_x_5645:
[----:B------:R1:W-:Y:S02]  /*2b60*/  STS.128 [R221+0x8000], RZ ;  /* 0x008000ffdd007388 */ /* 0x0003e40000000c00 */
.L_x_5644:
[----:B------:R-:W-:Y:S05]  /*2b70*/  BSYNC.RECONVERGENT B0 ;  /* 0x0000000000007941 */ /* 0x000fea0003800200 */
.L_x_5643:
[----:B------:R-:W-:Y:S01]  /*2b80*/  IADD3 R0, PT, PT, R130, 0x60, RZ ;  /* 0x0000006082007810 */ /* 0x000fe20007ffe0ff */
[----:B------:R-:W-:Y:S03]  /*2b90*/  BSSY.RECONVERGENT B0, `(.L_x_5646) ;  /* 0x0000018000007945 */ /* 0x000fe60003800200 */
[----:B------:R-:W-:-:S13]  /*2ba0*/  ISETP.GE.AND P0, PT, R0, R7, PT ;  /* 0x000000070000720c */ /* 0x000fda0003f06270 */
[----:B------:R-:W-:Y:S05]  /*2bb0*/  @P0 BRA `(.L_x_5647) ;  /* 0x0000000000540947 */ /* 0x000fea0003800000 */
[-C--:B-----5:R-:W-:Y:S01]  /*2bc0*/  ISETP.GE.AND P2, PT, R220, R219.reuse, PT ;  /* 0x000000dbdc00720c */ /* 0x0a0fe20003f46270 */
[----:B-1----:R-:W-:Y:S01]  /*2bd0*/  IMAD R8, R199, 0xc0, RZ ;  /* 0x000000c0c7087824 */ /* 0x002fe200078e02ff */
[-C--:B------:R-:W-:Y:S01]  /*2be0*/  ISETP.GE.AND P1, PT, R128, R219.reuse, PT ;  /* 0x000000db8000720c */ /* 0x080fe20003f26270 */
[----:B----4-:R-:W-:Y:S01]  /*2bf0*/  IMAD.WIDE.U32 R12, R198, 0xc0, R208 ;  /* 0x000000c0c60c7825 */ /* 0x010fe200078e00d0 */
        /* <DEDUP_REMOVED lines=17> */
.L_x_5647:
[----:B------:R-:W-:Y:S05]  /*2d10*/  BSYNC.RECONVERGENT B0 ;  /* 0x0000000000007941 */ /* 0x000fea0003800200 */
.L_x_5646:
        /* <DEDUP_REMOVED lines=41> */
.L_x_5650:
[----:B------:R3:W-:Y:S01]  /*2fb0*/  STS.128 [R221+0xd000], RZ ;  /* 0x00d000ffdd007388 */ /* 0x0007e20000000c00 */
[----:B------:R-:W-:Y:S05]  /*2fc0*/  BRA `(.L_x_5651) ;  /* 0x00000000000c7947 */ /* 0x000fea0003800000 */
.L_x_5649:
[----:B------:R2:W-:Y:S04]  /*2fd0*/  STS.128 [R221+0x9000], RZ ;  /* 0x009000ffdd007388 */ /* 0x0005e80000000c00 */
[----:B------:R2:W-:Y:S04]  /*2fe0*/  STS.128 [R221+0xb000], RZ ;  /* 0x00b000ffdd007388 */ /* 0x0005e80000000c00 */
[----:B------:R2:W-:Y:S02]  /*2ff0*/  STS.128 [R221+0xd000], RZ ;  /* 0x00d000ffdd007388 */ /* 0x0005e40000000c00 */
.L_x_5651:
[----:B------:R-:W-:Y:S05]  /*3000*/  BSYNC.RECONVERGENT B0 ;  /* 0x0000000000007941 */ /* 0x000fea0003800200 */
.L_x_5648:
        /* <DEDUP_REMOVED lines=29> */
.L_x_5654:
[----:B------:R1:W-:Y:S02]  /*31e0*/  STS.128 [R221+0xd800], RZ ;  /* 0x00d800ffdd007388 */ /* 0x0003e40000000c00 */
.L_x_5653:
[----:B------:R-:W-:Y:S05]  /*31f0*/  BSYNC.RECONVERGENT B0 ;  /* 0x0000000000007941 */ /* 0x000fea0003800200 */
.L_x_5652:
        /* <DEDUP_REMOVED lines=27> */
.L_x_5657:
[----:B------:R1:W-:Y:S02]  /*33b0*/  STS.128 [R221+0xe000], RZ ;  /* 0x00e000ffdd007388 */ /* 0x0003e40000000c00 */
.L_x_5656:
[----:B------:R-:W-:Y:S05]  /*33c0*/  BSYNC.RECONVERGENT B0 ;  /* 0x0000000000007941 */ /* 0x000fea0003800200 */
.L_x_5655:
        /* <DEDUP_REMOVED lines=31> */
.L_x_5660:
[----:B------:R1:W-:Y:S02]  /*35c0*/  STS.128 [R221+0xe800], RZ ;  /* 0x00e800ffdd007388 */ /* 0x0003e40000000c00 */
.L_x_5659:
[----:B------:R-:W-:Y:S05]  /*35d0*/  BSYNC.RECONVERGENT B0 ;  /* 0x0000000000007941 */ /* 0x000fea0003800200 */
.L_x_5658:
        /* <DEDUP_REMOVED lines=11> */
[----:B------:R-:W-:-:S02]  /*3690*/  IADD3 R110, PT, PT, R113, -R230, -R110 ;  /* 0x800000e6716e7210 */ /* 0x000fc40007ffe86e */
[----:B------:R-:W-:Y:S01]  /*36a0*/  IADD3 R108, PT, PT, R108, R113, -R230 ;  /* 0x000000716c6c7210 */ /* 0x000fe20007ffe8e6 */
[----:B------:R-:W3:Y:S01]  /*36b0*/  LDSM.16.M88.4 R24, [R114+0x3000] ;  /* 0x003000007218783b */ /* 0x000ee20000000200 */
[----:B------:R-:W-:-:S03]  /*36c0*/  LOP3.LUT R215, R193, 0x1f0, RZ, 0xc0, !PT ;  /* 0x000001f0c1d77812 */ /* 0x000fc600078ec0ff */
[----:B------:R-:W4:Y:S04]  /*36d0*/  LDSM.16.M88.4 R72, [R114+0x3800] ;  /* 0x003800007248783b */ /* 0x000f280000000200 */
[----:B------:R-:W4:Y:S04]  /*36e0*/  LDSM.16.M88.4 R64, [R114+0x3c00] ;  /* 0x003c00007240783b */ /* 0x000f280000000200 */
[----:B------:R-:W4:Y:S04]  /*36f0*/  LDSM.16.M88.4 R56, [R114+0x4000] ;  /* 0x004000007238783b */ /* 0x000f280000000200 */
[----:B------:R-:W4:Y:S04]  /*3700*/  LDSM.16.M88.4 R48, [R114+0x4400] ;  /* 0x004400007230783b */ /* 0x000f280000000200 */
[----:B------:R-:W4:Y:S04]  /*3710*/  LDSM.16.M88.4 R40, [R114+0x4800] ;  /* 0x004800007228783b */ /* 0x000f280000000200 */
[----:B-1----:R-:W1:Y:S04]  /*3720*/  LDSM.16.M88.4 R8, [R114+0x4c00] ;  /* 0x004c00007208783b */ /* 0x002e680000000200 */
[----:B------:R-:W-:Y:S04]  /*3730*/  LDSM.16.M88.4 R4, [R116] ;  /* 0x000000007404783b */ /* 0x000fe80000000200 */
        /* <DEDUP_REMOVED lines=39> */
[----:B------:R-:W5:Y:S07]  /*39b0*/  LDSM.16.M88.4 R28, [R116+0x1000] ;  /* 0x00100000741c783b */ /* 0x000f6e0000000200 */
[C---:B---3--:R-:W-:Y:S08]  /*39c0*/  HMMA.16816.F32 R12, R100.reuse, R88, R12 ;  /* 0x00000058640c723c */ /* 0x048ff0000000180c */
[----:B------:R-:W-:Y:S01]  /*39d0*/  HMMA.16816.F32 R24, R100, R90, R24 ;  /* 0x0000005a6418723c */ /* 0x000fe20000001818 */
        /* <DEDUP_REMOVED lines=9> */
[----:B------:R-:W4:Y:S07]  /*3a70*/  LDSM.16.M88.4 R96, [R112+0x5400] ;  /* 0x005400007060783b */ /* 0x000f2e0000000200 */
[C---:B-1----:R-:W-:Y:S08]  /*3a80*/  HMMA.16816.F32 R36, R4.reuse, R8, R36 ;  /* 0x000000080424723c */ /* 0x042ff00000001824 */
[----:B------:R-:W-:Y:S01]  /*3a90*/  HMMA.16816.F32 R32, R4, R10, R32 ;  /* 0x0000000a0420723c */ /* 0x000fe20000001820 */
[----:B------:R-:W-:Y:S04]  /*3aa0*/  LDSM.16.M88.4 R8, [R116+0x2000] ;  /* 0x002000007408783b */ /* 0x000fe80000000200 */
[----:B------:R-:W1:Y:S03]  /*3ab0*/  LDSM.16.M88.4 R4, [R112+0x7000] ;  /* 0x007000007004783b */ /* 0x000e660000000200 */
[----:B-----5:R-:W-:Y:S08]  /*3ac0*/  HMMA.16816.F32 R12, R28, R104, R12 ;  /* 0x000000681c0c723c */ /* 0x020ff0000000180c */
[C---:B------:R-:W-:Y:S08]  /*3ad0*/  HMMA.16816.F32 R76, R100.reuse, R92, R76 ;  /* 0x0000005c644c723c */ /* 0x040ff0000000184c */
[----:B------:R-:W-:Y:S08]  /*3ae0*/  HMMA.16816.F32 R72, R100, R94, R72 ;  /* 0x0000005e6448723c */ /* 0x000ff00000001848 */
[----:B------:R-:W-:Y:S08]  /*3af0*/  HMMA.16816.F32 R24, R28, R106, R24 ;  /* 0x0000006a1c18723c */ /* 0x000ff00000001818 */
[----:B---3--:R-:W-:Y:S01]  /*3b00*/  HMMA.16816.F32 R92, R100, R88, R68 ;  /* 0x00000058645c723c */ /* 0x008fe20000001844 */
[----:B------:R-:W3:Y:S07]  /*3b10*/  LDSM.16.M88.4 R68, [R114+0x7400] ;  /* 0x007400007244783b */ /* 0x000eee0000000200 */
[C---:B--2---:R-:W-:Y:S08]  /*3b20*/  HMMA.16816.F32 R12, R20.reuse, R16, R12 ;  /* 0x00000010140c723c */ /* 0x044ff0000000180c */
[----:B------:R-:W-:Y:S01]  /*3b30*/  HMMA.16816.F32 R24, R20, R18, R24 ;  /* 0x000000121418723c */ /* 0x000fe20000001818 */
[----:B------:R-:W2:Y:S07]  /*3b40*/  LDSM.16.M88.4 R16, [R114+0x6000] ;  /* 0x006000007210783b */ /* 0x000eae0000000200 */
[C---:B----4-:R-:W-:Y:S01]  /*3b50*/  HMMA.16816.F32 R104, R28.reuse, R96, R84 ;  /* 0x000000601c68723c */ /* 0x050fe20000001854 */
[----:B------:R-:W-:Y:S07]  /*3b60*/  LDSM.16.M88.4 R84, [R112+0x7400] ;  /* 0x007400007054783b */ /* 0x000fee0000000200 */
[----:B------:R-:W-:Y:S08]  /*3b70*/  HMMA.16816.F32 R80, R28, R98, R80 ;  /* 0x000000621c50723c */ /* 0x000ff00000001850 */
[C---:B-1----:R-:W-:Y:S08]  /*3b80*/  HMMA.16816.F32 R12, R8.reuse, R4, R12 ;  /* 0x00000004080c723c */ /* 0x042ff0000000180c */
[----:B------:R-:W-:Y:S01]  /*3b90*/  HMMA.16816.F32 R24, R8, R6, R24 ;  /* 0x000000060818723c */ /* 0x000fe20000001818 */
[----:B------:R-:W1:Y:S07]  /*3ba0*/  LDSM.16.M88.4 R4, [R112+0x5800] ;  /* 0x005800007004783b */ /* 0x000e6e0000000200 */
[C---:B---3--:R-:W-:Y:S03]  /*3bb0*/  HMMA.16816.F32 R104, R20.reuse, R68, R104 ;  /* 0x000000441468723c */ /* 0x048fe60000001868 */
[-C--:B------:R-:W-:Y:S01]  /*3bc0*/  FMUL.FTZ R12, R12, R0.reuse ;  /* 0x000000000c0c7220 */ /* 0x080fe20000410000 */
[-C--:B------:R-:W-:Y:S01]  /*3bd0*/  FMUL.FTZ R129, R13, R0.reuse ;  /* 0x000000000d817220 */ /* 0x080fe20000410000 */
[-C--:B------:R-:W-:Y:S01]  /*3be0*/  FMUL.FTZ R127, R14, R0.reuse ;  /* 0x000000000e7f7220 */ /* 0x080fe20000410000 */
[-C--:B------:R-:W-:Y:S01]  /*3bf0*/  FMUL.FTZ R99, R15, R0.reuse ;  /* 0x000000000f637220 */ /* 0x080fe20000410000 */
[----:B------:R3:W4:Y:S01]  /*3c00*/  MUFU.TANH R97, R12 ;  /* 0x0000000c00617308 */ /* 0x0007220000002400 */
[----:B------:R-:W-:Y:S01]  /*3c10*/  HMMA.16816.F32 R80, R20, R70, R80 ;  /* 0x000000461450723c */ /* 0x000fe20000001850 */
[----:B------:R-:W5:Y:S02]  /*3c20*/  LDSM.16.M88.4 R68, [R114+0x6400] ;  /* 0x006400007244783b */ /* 0x000f640000000200 */
[-C--:B------:R-:W-:Y:S01]  /*3c30*/  FMUL.FTZ R24, R24, R0.reuse ;  /* 0x0000000018187220 */ /* 0x080fe20000410000 */
[-C--:B------:R-:W-:Y:S01]  /*3c40*/  FMUL.FTZ R25, R25, R0.reuse ;  /* 0x0000000019197220 */ /* 0x080fe20000410000 */
[-C--:B------:R-:W-:Y:S01]  /*3c50*/  FMUL.FTZ R26, R26, R0.reuse ;  /* 0x000000001a1a7220 */ /* 0x080fe20000410000 */
[-C--:B------:R-:W-:Y:S01]  /*3c60*/  FMUL.FTZ R27, R27, R0.reuse ;  /* 0x000000001b1b7220 */ /* 0x080fe20000410000 */
[----:B------:R-:W1:Y:S01]  /*3c70*/  MUFU.TANH R131, R24 ;  /* 0x0000001800837308 */ /* 0x000e620000002400 */
[C---:B--2---:R-:W-:Y:S07]  /*3c80*/  HMMA.16816.F32 R60, R100.reuse, R16, R60 ;  /* 0x00000010643c723c */ /* 0x044fee000000183c */
[----:B------:R-:W2:Y:S01]  /*3c90*/  MUFU.TANH R133, R26 ;  /* 0x0000001a00857308 */ /* 0x000ea20000002400 */
[C---:B------:R-:W-:Y:S01]  /*3ca0*/  HMMA.16816.F32 R56, R100.reuse, R18, R56 ;  /* 0x000000126438723c */ /* 0x040fe20000001838 */
[----:B---3--:R-:W3:Y:S04]  /*3cb0*/  LDSM.16.M88.4 R12, [R114+0x7800] ;  /* 0x00780000720c783b */ /* 0x008ee80000000200 */
[----:B------:R-:W4:Y:S02]  /*3cc0*/  LDSM.16.M88.4 R16, [R112+0x5c00] ;  /* 0x005c00007010783b */ /* 0x000f240000000200 */
[----:B------:R-:W2:Y:S01]  /*3cd0*/  MUFU.TANH R135, R27 ;  /* 0x0000001b00877308 */ /* 0x000ea20000002400 */
[----:B------:R-:W-:Y:S07]  /*3ce0*/  HMMA.16816.F32 R64, R100, R90, R64 ;  /* 0x0000005a6440723c */ /* 0x000fee0000001840 */
[----:B------:R-:W2:Y:S01]  /*3cf0*/  MUFU.TANH R129, R129 ;  /* 0x0000008100817308 */ /* 0x000ea20000002400 */
[C---:B-1----:R-:W-:Y:S01]  /*3d00*/  HMMA.16816.F32 R88, R28.reuse, R4, R76 ;  /* 0x000000041c58723c */ /* 0x042fe2000000184c */
[----:B------:R-:W1:Y:S06]  /*3d10*/  LDSM.16.M88.4 R76, [R112+0x7800] ;  /* 0x00780000704c783b */ /* 0x000e6c0000000200 */
[----:B------:R-:W1:Y:S01]  /*3d20*/  MUFU.TANH R127, R127 ;  /* 0x0000007f007f7308 */ /* 0x000e620000002400 */
[----:B------:R-:W-:Y:S01]  /*3d30*/  HMMA.16816.F32 R72, R28, R6, R72 ;  /* 0x000000061c48723c */ /* 0x000fe20000001848 */
[----:B------:R-:W2:Y:S06]  /*3d40*/  LDSM.16.M88.4 R4, [R114+0x7c00] ;  /* 0x007c00007204783b */ /* 0x000eac0000000200 */
[----:B------:R-:W1:Y:S01]  /*3d50*/  MUFU.TANH R99, R99 ;  /* 0x0000006300637308 */ /* 0x000e620000002400 */
[C---:B-----5:R-:W-:Y:S08]  /*3d60*/  HMMA.16816.F32 R52, R100.reuse, R68, R52 ;  /* 0x000000446434723c */ /* 0x060ff00000001834 */
[----:B------:R-:W-:Y:S01]  /*3d70*/  HMMA.16816.F32 R48, R100, R70, R48 ;  /* 0x000000466430723c */ /* 0x000fe20000001830 */
[----:B------:R-:W5:Y:S07]  /*3d80*/  LDSM.16.M88.4 R68, [R112+0x6000] ;  /* 0x006000007044783b */ /* 0x000f6e0000000200 */
[C---:B---3--:R-:W-:Y:S08]  /*3d90*/  HMMA.16816.F32 R88, R20.reuse, R12, R88 ;  /* 0x0000000c1458723c */ /* 0x048ff00000001858 */
[----:B------:R-:W-:Y:S01]  /*3da0*/  HMMA.16816.F32 R72, R20, R14, R72 ;  /* 0x0000000e1448723c */ /* 0x000fe20000001848 */
[----:B------:R-:W3:Y:S07]  /*3db0*/  LDSM.16.M88.4 R12, [R114+0x6800] ;  /* 0x00680000720c783b */ /* 0x000eee0000000200 */
[C---:B----4-:R-:W-:Y:S08]  /*3dc0*/  HMMA.16816.F32 R92, R28.reuse, R16, R92 ;  /* 0x000000101c5c723c */ /* 0x050ff0000000185c */
[----:B------:R-:W-:Y:S01]  /*3dd0*/  HMMA.16816.F32 R64, R28, R18, R64 ;  /* 0x000000121c40723c */ /* 0x000fe20000001840 */
[----:B------:R-:W4:Y:S07]  /*3de0*/  LDSM.16.M88.4 R16, [R114+0x8000] ;  /* 0x008000007210783b */ /* 0x000f2e0000000200 */
[C---:B-1----:R-:W-:Y:S08]  /*3df0*/  HMMA.16816.F32 R88, R8.reuse, R76, R88 ;  /* 0x0000004c0858723c */ /* 0x042ff00000001858 */
[----:B------:R-:W-:Y:S08]  /*3e00*/  HMMA.16816.F32 R72, R8, R78, R72 ;  /* 0x0000004e0848723c */ /* 0x000ff00000001848 */
[----:B--2---:R-:W-:Y:S03]  /*3e10*/  HMMA.16816.F32 R92, R20, R4, R92 ;  /* 0x00000004145c723c */ /* 0x004fe6000000185c */
[-C--:B------:R-:W-:Y:S01]  /*3e20*/  FMUL.FTZ R89, R89, R0.reuse ;  /* 0x0000000059597220 */ /* 0x080fe20000410000 */
[-C--:B------:R-:W-:Y:S01]  /*3e30*/  FMUL.FTZ R91, R91, R0.reuse ;  /* 0x000000005b5b7220 */ /* 0x080fe20000410000 */
[-C--:B------:R-:W-:Y:S01]  /*3e40*/  FMUL.FTZ R88, R88, R0.reuse ;  /* 0x0000000058587220 */ /* 0x080fe20000410000 */
[----:B------:R-:W-:-:S02]  /*3e50*/  FMUL.FTZ R90, R90, R0 ;  /* 0x000000005a5a7220 */ /* 0x000fc40000410000 */
[----:B------:R-:W-:Y:S01]  /*3e60*/  HMMA.16816.F32 R64, R20, R6, R64 ;  /* 0x000000061440723c */ /* 0x000fe20000001840 */
[----:B------:R-:W1:Y:S01]  /*3e70*/  LDSM.16.M88.4 R4, [R112+0x6400] ;  /* 0x006400007004783b */ /* 0x000e620000000200 */
[----:B------:R-:W2:Y:S01]  /*3e80*/  MUFU.TANH R143, R88 ;  /* 0x00000058008f7308 */ /* 0x000ea20000002400 */
[-C--:B------:R-:W-:Y:S01]  /*3e90*/  FMUL.FTZ R73, R73, R0.reuse ;  /* 0x0000000049497220 */ /* 0x080fe20000410000 */
[-C--:B------:R-:W-:Y:S01]  /*3ea0*/  FMUL.FTZ R75, R75, R0.reuse ;  /* 0x000000004b4b7220 */ /* 0x080fe20000410000 */
[-C--:B------:R-:W-:Y:S01]  /*3eb0*/  FMUL.FTZ R72, R72, R0.reuse ;  /* 0x0000000048487220 */ /* 0x080fe20000410000 */
[-C--:B------:R-:W-:Y:S02]  /*3ec0*/  FMUL.FTZ R74, R74, R0.reuse ;  /* 0x000000004a4a7220 */ /* 0x080fe40000410000 */
[C---:B-----5:R-:W-:Y:S01]  /*3ed0*/  HMMA.16816.F32 R76, R28.reuse, R68, R60 ;  /* 0x000000441c4c723c */ /* 0x060fe2000000183c */
[----:B------:R-:W5:Y:S01]  /*3ee0*/  LDSM.16.M88.4 R60, [R112+0x8000] ;  /* 0x00800000703c783b */ /* 0x000f620000000200 */
[----:B------:R-:W1:Y:S06]  /*3ef0*/  MUFU.TANH R89, R89 ;  /* 0x0000005900597308 */ /* 0x000e6c0000002400 */
[----:B------:R-:W-:Y:S01]  /*3f00*/  HMMA.16816.F32 R56, R28, R70, R56 ;  /* 0x000000461c38723c */ /* 0x000fe20000001838 */
[----:B------:R-:W-:Y:S01]  /*3f10*/  LDSM.16.M88.4 R68, [R112+0x6800] ;  /* 0x006800007044783b */ /* 0x000fe20000000200 */
[----:B------:R-:W1:Y:S06]  /*3f20*/  MUFU.TANH R145, R90 ;  /* 0x0000005a00917308 */ /* 0x000e6c0000002400 */
[----:B------:R-:W-:Y:S02]  /*3f30*/  HMMA.16816.F32 R104, R8, R84, R104 ;  /* 0x000000540868723c */ /* 0x000fe40000001868 */
[----:B------:R4:W1:Y:S06]  /*3f40*/  MUFU.TANH R85, R25 ;  /* 0x0000001900557308 */ /* 0x00086c0000002400 */
[C---:B---3--:R-:W-:Y:S02]  /*3f50*/  HMMA.16816.F32 R44, R100.reuse, R12, R44 ;  /* 0x0000000c642c723c */ /* 0x048fe4000000182c */
[----:B------:R-:W3:Y:S06]  /*3f60*/  MUFU.TANH R91, R91 ;  /* 0x0000005b005b7308 */ /* 0x000eec0000002400 */
[----:B------:R-:W-:Y:S01]  /*3f70*/  HMMA.16816.F32 R40, R100, R14, R40 ;  /* 0x0000000e6428723c */ /* 0x000fe20000001828 */
[----:B------:R-:W-:Y:S01]  /*3f80*/  LDSM.16.M88.4 R12, [R114+0x6c00] ;  /* 0x006c0000720c783b */ /* 0x000fe20000000200 */
[----:B------:R-:W1:Y:S01]  /*3f90*/  MUFU.TANH R147, R72 ;  /* 0x0000004800937308 */ /* 0x000e620000002400 */
[-C--:B------:R-:W-:Y:S01]  /*3fa0*/  FMUL.FTZ R107, R107, R0.reuse ;  /* 0x000000006b6b7220 */ /* 0x080fe20000410000 */
[-C--:B------:R-:W-:Y:S01]  /*3fb0*/  FMUL.FTZ R104, R104, R0.reuse ;  /* 0x0000000068687220 */ /* 0x080fe20000410000 */
[----:B----4-:R-:W4:Y:S03]  /*3fc0*/  LDSM.16.M88.4 R24, [R112+0x7c00] ;  /* 0x007c00007018783b */ /* 0x010f260000000200 */
[C---:B------:R-:W-:Y:S02]  /*3fd0*/  HMMA.16816.F32 R76, R20.reuse, R16, R76 ;  /* 0x00000010144c723c */ /* 0x040fe4000000184c */
[----:B------:R-:W2:Y:S06]  /*3fe0*/  MUFU.TANH R137, R104 ;  /* 0x0000006800897308 */ /* 0x000eac0000002400 */
[----:B------:R-:W-:Y:S01]  /*3ff0*/  HMMA.16816.F32 R56, R20, R18, R56 ;  /* 0x000000121438723c */ /* 0x000fe20000001838 */
[----:B------:R-:W-:Y:S01]  /*4000*/  LDSM.16.M88.4 R16, [R112+0x8400] ;  /* 0x008400007010783b */ /* 0x000fe20000000200 */
[----:B------:R-:W2:Y:S06]  /*4010*/  MUFU.TANH R107, R107 ;  /* 0x0000006b006b7308 */ /* 0x000eac0000002400 */
[C---:B-1----:R-:W-:Y:S02]  /*4020*/  HMMA.16816.F32 R52, R28.reuse, R4, R52 ;  /* 0x000000041c34723c */ /* 0x042fe40000001834 */
[----:B------:R-:W1:Y:S06]  /*4030*/  MUFU.TANH R73, R73 ;  /* 0x0000004900497308 */ /* 0x000e6c0000002400 */
[----:B------:R-:W-:Y:S01]  /*4040*/  HMMA.16816.F32 R48, R28, R6, R48 ;  /* 0x000000061c30723c */ /* 0x000fe20000001830 */
[----:B------:R-:W3:Y:S01]  /*4050*/  LDSM.16.M88.4 R4, [R114+0x8800] ;  /* 0x008800007204783b */ /* 0x000ee20000000200 */
[----:B------:R-:W1:Y:S06]  /*4060*/  MUFU.TANH R149, R74 ;  /* 0x0000004a00957308 */ /* 0x000e6c0000002400 */
[C---:B-----5:R-:W-:Y:S02]  /*4070*/  HMMA.16816.F32 R76, R8.reuse, R60, R76 ;  /* 0x0000003c084c723c */ /* 0x060fe4000000184c */
[----:B------:R-:W1:Y:S06]  /*4080*/  MUFU.TANH R75, R75 ;  /* 0x0000004b004b7308 */ /* 0x000e6c0000002400 */
[C---:B------:R-:W-:Y:S01]  /*4090*/  HMMA.16816.F32 R56, R8.reuse, R62, R56 ;  /* 0x0000003e0838723c */ /* 0x040fe20000001838 */
[----:B------:R-:W5:Y:S07]  /*40a0*/  LDSM.16.M88.4 R60, [R112+0x6c00] ;  /* 0x006c0000703c783b */ /* 0x000f6e0000000200 */
[----:B----4-:R-:W-:Y:S03]  /*40b0*/  HMMA.16816.F32 R64, R8, R26, R64 ;  /* 0x0000001a0840723c */ /* 0x010fe60000001840 */
[-C--:B------:R-:W-:Y:S01]  /*40c0*/  FMUL.FTZ R77, R77, R0.reuse ;  /* 0x000000004d4d7220 */ /* 0x080fe20000410000 */
[----:B------:R-:W-:-:S04]  /*40d0*/  FMUL.FTZ R78, R78, R0 ;  /* 0x000000004e4e7220 */ /* 0x000fc80000410000 */
[----:B------:R-:W-:Y:S01]  /*40e0*/  HMMA.16816.F32 R36, R100, R12, R36 ;  /* 0x0000000c6424723c */ /* 0x000fe20000001824 */
[----:B------:R-:W4:Y:S02]  /*40f0*/  MUFU.TANH R77, R77 ;  /* 0x0000004d004d7308 */ /* 0x000f240000002400 */
[-C--:B------:R-:W-:Y:S01]  /*4100*/  FMUL.FTZ R57, R57, R0.reuse ;  /* 0x0000000039397220 */ /* 0x080fe20000410000 */
[-C--:B------:R-:W-:Y:S01]  /*4110*/  FMUL.FTZ R59, R59, R0.reuse ;  /* 0x000000003b3b7220 */ /* 0x080fe20000410000 */
[----:B------:R-:W-:-:S03]  /*4120*/  FMUL.FTZ R56, R56, R0 ;  /* 0x0000000038387220 */ /* 0x000fc60000410000 */
[----:B------:R-:W-:Y:S01]  /*4130*/  HMMA.16816.F32 R44, R28, R68, R44 ;  /* 0x000000441c2c723c */ /* 0x000fe2000000182c */
[-C--:B------:R-:W-:Y:S01]  /*4140*/  FMUL.FTZ R69, R79, R0.reuse ;  /* 0x000000004f457220 */ /* 0x080fe20000410000 */
[----:B------:R-:W1:Y:S01]  /*4150*/  MUFU.TANH R163, R78 ;  /* 0x0000004e00a37308 */ /* 0x000e620000002400 */
[-C--:B------:R-:W-:Y:S01]  /*4160*/  FMUL.FTZ R64, R64, R0.reuse ;  /* 0x0000000040407220 */ /* 0x080fe20000410000 */
[-C--:B------:R-:W-:Y:S01]  /*4170*/  FMUL.FTZ R65, R65, R0.reuse ;  /* 0x0000000041417220 */ /* 0x080fe20000410000 */
[-C--:B------:R-:W-:Y:S01]  /*4180*/  FMUL.FTZ R66, R66, R0.reuse ;  /* 0x0000000042427220 */ /* 0x080fe20000410000 */
[-C--:B------:R-:W-:Y:S02]  /*4190*/  FMUL.FTZ R67, R67, R0.reuse ;  /* 0x0000000043437220 */ /* 0x080fe40000410000 */
[----:B------:R-:W-:Y:S01]  /*41a0*/  HMMA.16816.F32 R32, R100, R14, R32 ;  /* 0x0000000e6420723c */ /* 0x000fe20000001820 */
[----:B------:R-:W2:Y:S01]  /*41b0*/  LDSM.16.M88.4 R12, [R114+0x8c00] ;  /* 0x008c0000720c783b */ /* 0x000ea20000000200 */
[----:B------:R-:W1:Y:S06]  /*41c0*/  MUFU.TANH R155, R64 ;  /* 0x00000040009b7308 */ /* 0x000e6c0000002400 */
[----:B------:R-:W-:Y:S02]  /*41d0*/  HMMA.16816.F32 R40, R28, R70, R40 ;  /* 0x000000461c28723c */ /* 0x000fe40000001828 */
[----:B------:R-:W1:Y:S06]  /*41e0*/  MUFU.TANH R157, R65 ;  /* 0x00000041009d7308 */ /* 0x000e6c0000002400 */
[----:B------:R-:W-:Y:S01]  /*41f0*/  HMMA.16816.F32 R92, R8, R24, R92 ;  /* 0x00000018085c723c */ /* 0x000fe2000000185c */
[----:B------:R-:W4:Y:S01]  /*4200*/  LDSM.16.M88.4 R24, [R114+0x8400] ;  /* 0x008400007218783b */ /* 0x000f220000000200 */
[----:B------:R-:W1:Y:S06]  /*4210*/  MUFU.TANH R159, R66 ;  /* 0x00000042009f7308 */ /* 0x000e6c0000002400 */
[C---:B---3--:R-:W-:Y:S02]  /*4220*/  HMMA.16816.F32 R44, R20.reuse, R4, R44 ;  /* 0x00000004142c723c */ /* 0x048fe4000000182c */
[----:B------:R3:W1:Y:S06]  /*4230*/  MUFU.TANH R161, R67 ;  /* 0x0000004300a17308 */ /* 0x00066c0000002400 */
[----:B------:R-:W-:Y:S01]  /*4240*/  HMMA.16816.F32 R40, R20, R6, R40 ;  /* 0x000000061428723c */ /* 0x000fe20000001828 */
[----:B------:R-:W-:Y:S01]  /*4250*/  LDSM.16.M88.4 R4, [R112+0x8c00] ;  /* 0x008c00007004783b */ /* 0x000fe20000000200 */
[----:B------:R-:W1:Y:S01]  /*4260*/  MUFU.TANH R69, R69 ;  /* 0x0000004500457308 */ /* 0x000e620000002400 */
[-C--:B------:R-:W-:Y:S01]  /*4270*/  FMUL.FTZ R93, R93, R0.reuse ;  /* 0x000000005d5d7220 */ /* 0x080fe20000410000 */
[-C--:B------:R-:W-:Y:S01]  /*4280*/  FMUL.FTZ R95, R95, R0.reuse ;  /* 0x000000005f5f7220 */ /* 0x080fe20000410000 */
[-C--:B------:R-:W-:Y:S01]  /*4290*/  FMUL.FTZ R92, R92, R0.reuse ;  /* 0x000000005c5c7220 */ /* 0x080fe20000410000 */
[----:B------:R-:W-:-:S02]  /*42a0*/  FMUL.FTZ R94, R94, R0 ;  /* 0x000000005e5e7220 */ /* 0x000fc40000410000 */
[----:B-----5:R-:W-:Y:S02]  /*42b0*/  HMMA.16816.F32 R36, R28, R60, R36 ;  /* 0x0000003c1c24723c */ /* 0x020fe40000001824 */
[----:B------:R1:W1:Y:S01]  /*42c0*/  MUFU.TANH R151, R92 ;  /* 0x0000005c00977308 */ /* 0x0002620000002400 */
[----:B---3--:R-:W3:Y:S01]  /*42d0*/  LDSM.16.M88.4 R64, [R112+0x8800] ;  /* 0x008800007040783b */ /* 0x008ee20000000200 */
[----:B------:R-:W-:-:S04]  /*42e0*/  DEPBAR.LE SB0, 0x0 ;  /* 0x000080000000791a */ /* 0x000fc80000000000 */
[----:B------:R-:W-:Y:S02]  /*42f0*/  HMMA.16816.F32 R32, R28, R62, R32 ;  /* 0x0000003e1c20723c */ /* 0x000fe40000001820 */
[----:B------:R-:W1:Y:S06]  /*4300*/  MUFU.TANH R93, R93 ;  /* 0x0000005d005d7308 */ /* 0x000e6c0000002400 */
[----:B------:R-:W-:Y:S01]  /*4310*/  HMMA.16816.F32 R80, R8, R86, R80 ;  /* 0x000000560850723c */ /* 0x000fe20000001850 */
[-C--:B------:R-:W-:Y:S01]  /*4320*/  FMUL.FTZ R87, R105, R0.reuse ;  /* 0x0000000069577220 */ /* 0x080fe20000410000 */
[-C--:B------:R-:W-:Y:S01]  /*4330*/  FMUL.FTZ R105, R106, R0.reuse ;  /* 0x000000006a697220 */ /* 0x080fe20000410000 */
[----:B------:R1:W1:Y:S05]  /*4340*/  MUFU.TANH R153, R94 ;  /* 0x0000005e00997308 */ /* 0x00026a0000002400 */
[C---:B--2---:R-:W-:Y:S03]  /*4350*/  HMMA.16816.F32 R36, R20.reuse, R12, R36 ;  /* 0x0000000c1424723c */ /* 0x044fe60000001824 */
[----:B------:R-:W2:Y:S05]  /*4360*/  MUFU.TANH R87, R87 ;  /* 0x0000005700577308 */ /* 0x000eaa0000002400 */
[----:B----4-:R-:W-:Y:S01]  /*4370*/  HMMA.16816.F32 R52, R20, R24, R52 ;  /* 0x000000181434723c */ /* 0x010fe20000001834 */
[----:B------:R-:W-:-:S02]  /*4380*/  FMUL.FTZ R25, R76, R0 ;  /* 0x000000004c197220 */ /* 0x000fc40000410000 */
[-C--:B------:R-:W-:Y:S01]  /*4390*/  FMUL.FTZ R81, R81, R0.reuse ;  /* 0x0000000051517220 */ /* 0x080fe20000410000 */
[-C--:B------:R-:W-:Y:S01]  /*43a0*/  FMUL.FTZ R83, R83, R0.reuse ;  /* 0x0000000053537220 */ /* 0x080fe20000410000 */
[-C--:B------:R-:W-:Y:S01]  /*43b0*/  FMUL.FTZ R80, R80, R0.reuse ;  /* 0x0000000050507220 */ /* 0x080fe20000410000 */
[-C--:B------:R-:W-:Y:S01]  /*43c0*/  FMUL.FTZ R82, R82, R0.reuse ;  /* 0x0000000052527220 */ /* 0x080fe20000410000 */
[----:B------:R-:W4:Y:S01]  /*43d0*/  MUFU.TANH R105, R105 ;  /* 0x0000006900697308 */ /* 0x000f220000002400 */
[----:B------:R-:W-:Y:S01]  /*43e0*/  HMMA.16816.F32 R48, R20, R26, R48 ;  /* 0x0000001a1430723c */ /* 0x000fe20000001830 */
[----:B------:R-:W-:-:S06]  /*43f0*/  FMUL.FTZ R27, R58, R0 ;  /* 0x000000003a1b7220 */ /* 0x000fcc0000410000 */
[----:B------:R1:W1:Y:S01]  /*4400*/  MUFU.TANH R139, R80 ;  /* 0x00000050008b7308 */ /* 0x0002620000002400 */
[----:B------:R-:W-:Y:S07]  /*4410*/  HMMA.16816.F32 R32, R20, R14, R32 ;  /* 0x0000000e1420723c */ /* 0x000fee0000001820 */
[----:B------:R-:W1:Y:S01]  /*4420*/  MUFU.TANH R81, R81 ;  /* 0x0000005100517308 */ /* 0x000e620000002400 */
[C---:B---3--:R-:W-:Y:S07]  /*4430*/  HMMA.16816.F32 R44, R8.reuse, R64, R44 ;  /* 0x00000040082c723c */ /* 0x048fee000000182c */
[----:B------:R3:W1:Y:S01]  /*4440*/  MUFU.TANH R141, R82 ;  /* 0x00000052008d7308 */ /* 0x0006620000002400 */
[C---:B------:R-:W-:Y:S07]  /*4450*/  HMMA.16816.F32 R40, R8.reuse, R66, R40 ;  /* 0x000000420828723c */ /* 0x040fee0000001828 */
[----:B------:R-:W1:Y:S01]  /*4460*/  MUFU.TANH R83, R83 ;  /* 0x0000005300537308 */ /* 0x000e620000002400 */
[----:B------:R-:W-:Y:S01]  /*4470*/  HMMA.16816.F32 R36, R8, R4, R36 ;  /* 0x000000040824723c */ /* 0x000fe20000001824 */
[----:B------:R-:W-:-:S02]  /*4480*/  LOP3.LUT R4, R216, 0x1f0, R193, 0xf8, !PT ;  /* 0x000001f0d8047812 */ /* 0x000fc400078ef8c1 */
[-C--:B------:R-:W-:Y:S01]  /*4490*/  FMUL.FTZ R31, R45, R0.reuse ;  /* 0x000000002d1f7220 */ /* 0x080fe20000410000 */
[-C--:B------:R-:W-:Y:S01]  /*44a0*/  FMUL.FTZ R13, R44, R0.reuse ;  /* 0x000000002c0d7220 */ /* 0x080fe20000410000 */
[-C--:B------:R-:W-:Y:S01]  /*44b0*/  FMUL.FTZ R45, R46, R0.reuse ;  /* 0x000000002e2d7220 */ /* 0x080fe20000410000 */
[----:B------:R-:W-:Y:S01]  /*44c0*/  FMUL.FTZ R15, R47, R0 ;  /* 0x000000002f0f7220 */ /* 0x000fe20000410000 */
[----:B------:R-:W1:Y:S01]  /*44d0*/  MUFU.TANH R95, R95 ;  /* 0x0000005f005f7308 */ /* 0x000e620000002400 */
[C---:B------:R-:W-:Y:S01]  /*44e0*/  HMMA.16816.F32 R52, R8.reuse, R16, R52 ;  /* 0x000000100834723c */ /* 0x040fe20000001834 */
[----:B------:R-:W-:Y:S02]  /*44f0*/  IADD3 R115, PT, PT, R115, R4, RZ ;  /* 0x0000000473737210 */ /* 0x000fe40007ffe0ff */
[-C--:B------:R-:W-:Y:S01]  /*4500*/  FMUL.FTZ R21, R41, R0.reuse ;  /* 0x0000000029157220 */ /* 0x080fe20000410000 */
[-C--:B------:R-:W-:Y:S01]  /*4510*/  FMUL.FTZ R23, R42, R0.reuse ;  /* 0x000000002a177220 */ /* 0x080fe20000410000 */
[-C--:B------:R-:W-:Y:S01]  /*4520*/  FMUL.FTZ R41, R43, R0.reuse ;  /* 0x000000002b297220 */ /* 0x080fe20000410000 */
[----:B------:R-:W-:Y:S01]  /*4530*/  FMUL.FTZ R40, R40, R0 ;  /* 0x0000000028287220 */ /* 0x000fe20000410000 */
[----:B------:R-:W1:Y:S01]  /*4540*/  MUFU.TANH R25, R25 ;  /* 0x0000001900197308 */ /* 0x000e620000002400 */
[----:B------:R-:W-:Y:S01]  /*4550*/  HMMA.16816.F32 R48, R8, R18, R48 ;  /* 0x000000120830723c */ /* 0x000fe20000001830 */
[----:B------:R-:W-:-:S02]  /*4560*/  IADD3 R204, PT, PT, R115, R110, RZ ;  /* 0x0000006e73cc7210 */ /* 0x000fc40007ffe0ff */
[-C--:B------:R-:W-:Y:S01]  /*4570*/  FMUL.FTZ R39, R39, R0.reuse ;  /* 0x0000000027277220 */ /* 0x080fe20000410000 */
[----:B------:R-:W-:Y:S01]  /*4580*/  FMUL.FTZ R36, R36, R0 ;  /* 0x0000000024247220 */ /* 0x000fe20000410000 */
[----:B------:R-:W-:Y:S02]  /*4590*/  VIMNMX R206, PT, PT, RZ, R204, !PT ;  /* 0x000000ccffce7248 */ /* 0x000fe40007fe0100 */
[----:B------:R3:W1:Y:S01]  /*45a0*/  MUFU.TANH R17, R56 ;  /* 0x0000003800117308 */ /* 0x0006620000002400 */
[----:B------:R-:W-:Y:S01]  /*45b0*/  HMMA.16816.F32 R32, R8, R6, R32 ;  /* 0x000000060820723c */ /* 0x000fe20000001820 */
[-C--:B------:R-:W-:Y:S01]  /*45c0*/  FMUL.FTZ R7, R37, R0.reuse ;  /* 0x0000000025077220 */ /* 0x080fe20000410000 */
[-C--:B------:R-:W-:Y:S01]  /*45d0*/  FMUL.FTZ R37, R38, R0.reuse ;  /* 0x0000000026257220 */ /* 0x080fe20000410000 */
[-C--:B------:R-:W-:Y:S01]  /*45e0*/  FMUL.FTZ R19, R53, R0.reuse ;  /* 0x0000000035137220 */ /* 0x080fe20000410000 */
[-C--:B------:R-:W-:Y:S01]  /*45f0*/  FMUL.FTZ R55, R55, R0.reuse ;  /* 0x0000000037377220 */ /* 0x080fe20000410000 */
[-C--:B------:R-:W-:Y:S01]  /*4600*/  FMUL.FTZ R52, R52, R0.reuse ;  /* 0x0000000034347220 */ /* 0x080fe20000410000 */
[----:B------:R-:W-:Y:S01]  /*4610*/  FMUL.FTZ R54, R54, R0 ;  /* 0x0000000036367220 */ /* 0x000fe20000410000 */
[----:B------:R-:W1:Y:S01]  /*4620*/  MUFU.TANH R57, R57 ;  /* 0x0000003900397308 */ /* 0x000e620000002400 */
[----:B------:R-:W-:-:S02]  /*4630*/  SHF.L.U32 R53, R119, 0x1, RZ ;  /* 0x0000000177357819 */ /* 0x000fc400000006ff */
[----:B------:R-:W-:Y:S01]  /*4640*/  IADD3 R231, PT, PT, R117, R4, RZ ;  /* 0x0000000475e77210 */ /* 0x000fe20007ffe0ff */
[-C--:B------:R-:W-:Y:S01]  /*4650*/  FMUL.FTZ R49, R49, R0.reuse ;  /* 0x0000000031317220 */ /* 0x080fe20000410000 */
[-C--:B------:R-:W-:Y:S01]  /*4660*/  FMUL.FTZ R29, R51, R0.reuse ;  /* 0x00000000331d7220 */ /* 0x080fe20000410000 */
[-C--:B------:R-:W-:Y:S01]  /*4670*/  FMUL.FTZ R48, R48, R0.reuse ;  /* 0x0000000030307220 */ /* 0x080fe20000410000 */
[-C--:B------:R-:W-:Y:S01]  /*4680*/  FMUL.FTZ R50, R50, R0.reuse ;  /* 0x0000000032327220 */ /* 0x080fe20000410000 */
[----:B------:R-:W1:Y:S01]  /*4690*/  MUFU.TANH R27, R27 ;  /* 0x0000001b001b7308 */ /* 0x000e620000002400 */
[----:B------:R-:W-:Y:S02]  /*46a0*/  LOP3.LUT R53, R53, 0x6, RZ, 0xc0, !PT ;  /* 0x0000000635357812 */ /* 0x000fe400078ec0ff */
[----:B------:R-:W-:Y:S01]  /*46b0*/  VIADDMNMX R204, R204, 0x8, RZ, !PT ;  /* 0x00000008cccc7846 */ /* 0x000fe200078001ff */
[-C--:B------:R-:W-:Y:S01]  /*46c0*/  FMUL.FTZ R9, R32, R0.reuse ;  /* 0x0000000020097220 */ /* 0x080fe20000410000 */
[-C--:B------:R-:W-:Y:S01]  /*46d0*/  FMUL.FTZ R33, R33, R0.reuse ;  /* 0x0000000021217220 */ /* 0x080fe20000410000 */
[-C--:B------:R-:W-:Y:S01]  /*46e0*/  FMUL.FTZ R35, R35, R0.reuse ;  /* 0x0000000023237220 */ /* 0x080fe20000410000 */
[----:B------:R-:W-:Y:S01]  /*46f0*/  FMUL.FTZ R34, R34, R0 ;  /* 0x0000000022227220 */ /* 0x000fe20000410000 */
[----:B------:R-:W1:Y:S01]  /*4700*/  MUFU.TANH R59, R59 ;  /* 0x0000003b003b7308 */ /* 0x000e620000002400 */
[----:B------:R-:W-:-:S02]  /*4710*/  IADD3 R0, PT, PT, R115, R108, RZ ;  /* 0x0000006c73007210 */ /* 0x000fc40007ffe0ff */
[----:B------:R-:W-:Y:S02]  /*4720*/  IADD3 R116, PT, PT, R196, R53, RZ ;  /* 0x00000035c4747210 */ /* 0x000fe40007ffe0ff */
[C-C-:B------:R-:W-:Y:S02]  /*4730*/  VIADDMNMX R205, R0.reuse, 0x1, R113.reuse, PT ;  /* 0x0000000100cd7846 */ /* 0x140fe40003800171 */
[----:B------:R-:W-:Y:S01]  /*4740*/  VIADDMNMX R203, R0, 0x9, R113, PT ;  /* 0x0000000900cb7846 */ /* 0x000fe20003800171 */
[----:B------:R3:W1:Y:S08]  /*4750*/  MUFU.TANH R79, R52 ;  /* 0x00000034004f7308 */ /* 0x0006700000002400 */
[----:B------:R-:W1:Y:S08]  /*4760*/  MUFU.TANH R19, R19 ;  /* 0x0000001300137308 */ /* 0x000e700000002400 */
        /* <DEDUP_REMOVED lines=21> */
[----:B------:R-:W1:Y:S01]  /*48c0*/  MUFU.TANH R35, R35 ;  /* 0x0000002300237308 */ /* 0x000e620000002400 */
[----:B------:R-:W-:Y:S06]  /*48d0*/  BAR.SYNC.DEFER_BLOCKING 0x0 ;  /* 0x0000000000007b1d */ /* 0x000fec0000010000 */
[----:B--2-4-:R-:W-:Y:S05]  /*48e0*/  @!P0 BRA `(.L_x_5662) ;  /* 0x0000000800588947 */ /* 0x014fea0003800000 */
        /* <DEDUP_REMOVED lines=13> */
.L_x_5664:
[----:B------:R-:W2:Y:S01]  /*49c0*/  LD.E R63, desc[UR4][R2.64+0x170] ;  /* 0x00017004023f7980 */ /* 0x000ea2000c101900 */
[----:B------:R-:W-:Y:S02]  /*49d0*/  IADD3 R10, PT, PT, R196, -0x80, RZ ;  /* 0xffffff80c40a7810 */ /* 0x000fe40007ffe0ff */
[----:B------:R-:W-:Y:S01]  /*49e0*/  IABS R4, R196 ;  /* 0x000000c400047213 */ /* 0x000fe20000000000 */
[----:B------:R-:W4:Y:S01]  /*49f0*/  LD.E.64 R100, desc[UR4][R2.64+0x20] ;  /* 0x0000200402647980 */ /* 0x000f22000c101b00 */
        /* <DEDUP_REMOVED lines=39> */
[----:B------:R-:W5:Y:S04]  /*4c70*/  LD.E R51, desc[UR4][R112.64] ;  /* 0x0000000470337980 */ /* 0x000f68000c101900 */
[----:B------:R-:W5:Y:S01]  /*4c80*/  LD.E R6, desc[UR4][R102.64] ;  /* 0x0000000466067980 */ /* 0x000f62000c101900 */
[----:B------:R-:W-:-:S04]  /*4c90*/  IMAD.IADD R4, R47, 0x1, -R0 ;  /* 0x000000012f047824 */ /* 0x000fc800078e0a00 */
[----:B------:R-:W-:-:S05]  /*4ca0*/  IMAD R4, R63, R4, -0x80 ;  /* 0xffffff803f047424 */ /* 0x000fca00078e0204 */
[----:B------:R-:W-:Y:S01]  /*4cb0*/  SHF.R.S32.HI R47, RZ, 0x1f, R4 ;  /* 0x0000001fff2f7819 */ /* 0x000fe20000011404 */
[-C--:B--2---:R-:W-:Y:S02]  /*4cc0*/  IMAD R0, R67, R4.reuse, RZ ;  /* 0x0000000443007224 */ /* 0x084fe400078e02ff */
[----:B------:R-:W-:-:S04]  /*4cd0*/  IMAD.WIDE.U32 R62, R66, R4, RZ ;  /* 0x00000004423e7225 */ /* 0x000fc800078e00ff */
[----:B------:R-:W-:-:S04]  /*4ce0*/  IMAD R0, R66, R47, R0 ;  /* 0x0000002f42007224 */ /* 0x000fc800078e0200 */
[----:B------:R-:W-:Y:S01]  /*4cf0*/  IMAD.IADD R63, R63, 0x1, R0 ;  /* 0x000000013f3f7824 */ /* 0x000fe200078e0200 */
[----:B-----5:R-:W-:-:S04]  /*4d00*/  IADD3 R51, PT, PT, R51, -R6, RZ ;  /* 0x8000000633337210 */ /* 0x020fc80007ffe0ff */
[----:B------:R-:W-:Y:S01]  /*4d10*/  SHF.R.S32.HI R0, RZ, 0x1f, R51 ;  /* 0x0000001fff007819 */ /* 0x000fe20000011433 */
[----:B----4-:R-:W-:Y:S02]  /*4d20*/  IMAD R47, R101, R51, RZ ;  /* 0x00000033652f7224 */ /* 0x010fe400078e02ff */
[----:B---3--:R-:W-:-:S04]  /*4d30*/  IMAD.WIDE.U32 R50, R51, R100, R62 ;  /* 0x0000006433327225 */ /* 0x008fc800078e003e */
[----:B------:R-:W-:Y:S01]  /*4d40*/  IMAD R0, R100, R0, R47 ;  /* 0x0000000064007224 */ /* 0x000fe200078e022f */
[----:B------:R-:W-:-:S04]  /*4d50*/  LEA R208, P0, R50, R208, 0x1 ;  /* 0x000000d032d07211 */ /* 0x000fc800078008ff */
[----:B------:R-:W-:-:S04]  /*4d60*/  IADD3 R0, PT, PT, R51, R0, RZ ;  /* 0x0000000033007210 */ /* 0x000fc80007ffe0ff */
[----:B------:R-:W-:Y:S02]  /*4d70*/  LEA.HI.X R209, R50, R209, R0, 0x1, P0 ;  /* 0x000000d132d17211 */ /* 0x000fe400000f0c00 */
.L_x_5665:
[----:B------:R-:W-:Y:S05]  /*4d80*/  BSYNC.RECONVERGENT B0 ;  /* 0x0000000000007941 */ /* 0x000fea0003800200 */
.L_x_5663:
[-C--:B------:R-:W-:Y:S01]  /*4d90*/  ISETP.GE.AND P2, PT, R220, R219.reuse, PT ;  /* 0x000000dbdc00720c */ /* 0x080fe20003f46270 */
[----:B------:R-:W-:Y:S01]  /*4da0*/  IMAD.SHL.U32 R47, R198, 0x40, RZ ;  /* 0x00000040c62f7824 */ /* 0x000fe200078e00ff */
[-C--:B------:R-:W-:Y:S01]  /*4db0*/  ISETP.GE.AND P1, PT, R128, R219.reuse, PT ;  /* 0x000000db8000720c */ /* 0x080fe20003f26270 */
[----:B------:R-:W-:Y:S01]  /*4dc0*/  BSSY.RECONVERGENT B0, `(.L_x_5666) ;  /* 0x0000047000007945 */ /* 0x000fe20003800200 */
[----:B------:R-:W-:Y:S02]  /*4dd0*/  ISETP.GE.AND P0, PT, R126, R219, PT ;  /* 0x000000db7e00720c */ /* 0x000fe40003f06270 */
[C---:B---3--:R-:W-:Y:S02]  /*4de0*/  IADD3 R50, P4, PT, R47.reuse, R208, RZ ;  /* 0x000000d02f327210 */ /* 0x048fe40007f9e0ff */
        /* <DEDUP_REMOVED lines=67> */
.L_x_5667:
[----:B------:R4:W-:Y:S02]  /*5220*/  STS.128 [R221+0x8800], RZ ;  /* 0x008800ffdd007388 */ /* 0x0009e40000000c00 */
.L_x_5668:
[----:B------:R-:W-:Y:S05]  /*5230*/  BSYNC.RECONVERGENT B0 ;  /* 0x0000000000007941 */ /* 0x000fea0003800200 */
.L_x_5666:
[----:B------:R-:W0:Y:S02]  /*5240*/  LDGDEPBAR ;  /* 0x00000000000079af */ /* 0x000e240000000000 */
.L_x_5662:
[----:B------:R-:W-:Y:S05]  /*5250*/  BSYNC.RECONVERGENT B1 ;  /* 0x0000000000017941 */ /* 0x000fea0003800200 */
.L_x_5661:
[C---:B------:R-:W-:Y:S01]  /*5260*/  IMAD.IADD R0, R116.reuse, 0x1, R230 ;  /* 0x0000000174007824 */ /* 0x040fe200078e02e6 */
[----:B------:R-:W5:Y:S01]  /*5270*/  LD.E R58, desc[UR4][R2.64+0xdc] ;  /* 0x0000dc04023a7980 */ /* 0x000f62000c101900 */
[C---:B--2---:R-:W-:Y:S02]  /*5280*/  VIADD R47, R231.reuse, 0x8 ;  /* 0x00000008e72f7836 */ /* 0x044fe40000000000 */
[C-C-:B------:R-:W-:Y:S01]  /*5290*/  IMAD.IADD R4, R231.reuse, 0x1, -R0.reuse ;  /* 0x00000001e7047824 */ /* 0x140fe200078e0a00 */
[--C-:B------:R-:W-:Y:S01]  /*52a0*/  IADD3 R10, PT, PT, R231, -0x1, -R0.reuse ;  /* 0xffffffffe70a7810 */ /* 0x100fe20007ffe800 */
[C---:B------:R-:W-:Y:S01]  /*52b0*/  VIADD R6, R116.reuse, 0x1 ;  /* 0x0000000174067836 */ /* 0x040fe20000000000 */
[----:B------:R-:W-:Y:S01]  /*52c0*/  IADD3 R8, PT, PT, R47, -0x1, -R0 ;  /* 0xffffffff2f087810 */ /* 0x000fe20007ffe800 */
[C---:B------:R-:W-:Y:S01]  /*52d0*/  VIADD R12, R116.reuse, 0x18 ;  /* 0x00000018740c7836 */ /* 0x040fe20000000000 */
[----:B------:R-:W-:Y:S01]  /*52e0*/  IABS R10, R10 ;  /* 0x0000000a000a7213 */ /* 0x000fe20000000000 */
[C---:B------:R-:W-:Y:S01]  /*52f0*/  VIADD R24, R116.reuse, 0x19 ;  /* 0x0000001974187836 */ /* 0x040fe20000000000 */
[----:B------:R-:W-:Y:S01]  /*5300*/  IABS R8, R8 ;  /* 0x0000000800087213 */ /* 0x000fe20000000000 */
[C---:B------:R-:W-:Y:S01]  /*5310*/  VIADD R30, R116.reuse, 0x21 ;  /* 0x00000021741e7836 */ /* 0x040fe20000000000 */
[----:B------:R-:W-:Y:S01]  /*5320*/  I2FP.F32.S32 R10, R10 ;  /* 0x0000000a000a7245 */ /* 0x000fe20000201400 */
[----:B------:R-:W-:Y:S01]  /*5330*/  VIADD R46, R116, 0x29 ;  /* 0x00000029742e7836 */ /* 0x000fe20000000000 */
[----:B------:R-:W-:Y:S01]  /*5340*/  ISETP.GE.AND P2, PT, R6, R206, PT ;  /* 0x000000ce0600720c */ /* 0x000fe20003f46270 */
[----:B---3--:R-:W-:Y:S01]  /*5350*/  IMAD.MOV.U32 R40, RZ, RZ, R8 ;  /* 0x000000ffff287224 */ /* 0x008fe200078e0008 */
[----:B------:R-:W-:Y:S01]  /*5360*/  IADD3 R38, PT, PT, R231, -0x9, -R0 ;  /* 0xfffffff7e7267810 */ /* 0x000fe20007ffe800 */
[----:B------:R-:W-:Y:S01]  /*5370*/  VIADD R8, R4, 0xfffffff8 ;  /* 0xfffffff804087836 */ /* 0x000fe20000000000 */
[----:B------:R-:W-:Y:S01]  /*5380*/  IABS R4, R4 ;  /* 0x0000000400047213 */ /* 0x000fe20000000000 */
[----:B------:R-:W-:Y:S01]  /*5390*/  FFMA.FTZ R129, -R218, R10, R129 ;  /* 0x0000000ada817223 */ /* 0x000fe20000010181 */
[----:B------:R-:W-:-:S02]  /*53a0*/  I2FP.F32.S32 R40, R40 ;  /* 0x0000002800287245 */ /* 0x000fc40000201400 */
[----:B------:R-:W-:Y:S01]  /*53b0*/  IADD3 R10, PT, PT, R47, -0x9, -R0 ;  /* 0xfffffff72f0a7810 */ /* 0x000fe20007ffe800 */
[----:B------:R-:W-:Y:S01]  /*53c0*/  IMAD.MOV.U32 R42, RZ, RZ, R4 ;  /* 0x000000ffff2a7224 */ /* 0x000fe200078e0004 */
[----:B------:R-:W-:Y:S01]  /*53d0*/  ISETP.GE.AND P1, PT, R6, R205, PT ;  /* 0x000000cd0600720c */ /* 0x000fe20003f26270 */
[----:B------:R-:W-:Y:S01]  /*53e0*/  FFMA.FTZ R40, -R218, R40, R99 ;  /* 0x00000028da287223 */ /* 0x000fe20000010163 */
[----:B------:R-:W-:Y:S01]  /*53f0*/  ISETP.GE.AND P4, PT, R6, R204, PT ;  /* 0x000000cc0600720c */ /* 0x000fe20003f86270 */
[----:B------:R-:W-:Y:S01]  /*5400*/  VIADD R4, R116, 0x9 ;  /* 0x0000000974047836 */ /* 0x000fe20000000000 */
[----:B------:R-:W-:Y:S02]  /*5410*/  IABS R8, R8 ;  /* 0x0000000800087213 */ /* 0x000fe40000000000 */
[----:B------:R-:W-:Y:S01]  /*5420*/  ISETP.GE.AND P0, PT, R6, R203, PT ;  /* 0x000000cb0600720c */ /* 0x000fe20003f06270 */
[----:B------:R-:W-:Y:S01]  /*5430*/  VIADD R6, R116, 0x8 ;  /* 0x0000000874067836 */ /* 0x000fe20000000000 */
[----:B------:R-:W-:-:S02]  /*5440*/  I2FP.F32.S32 R42, R42 ;  /* 0x0000002a002a7245 */ /* 0x000fc40000201400 */
[----:B------:R-:W-:Y:S02]  /*5450*/  FSEL R28, R129, -INF , P2 ;  /* 0xff800000811c7808 */ /* 0x000fe40001000000 */
[----:B------:R-:W-:Y:S02]  /*5460*/  IABS R38, R38 ;  /* 0x0000002600267213 */ /* 0x000fe40000000000 */
[----:B------:R-:W-:Y:S02]  /*5470*/  IABS R10, R10 ;  /* 0x0000000a000a7213 */ /* 0x000fe40000000000 */
[----:B------:R-:W-:Y:S01]  /*5480*/  I2FP.F32.S32 R44, R8 ;  /* 0x00000008002c7245 */ /* 0x000fe20000201400 */
[----:B------:R-:W-:Y:S01]  /*5490*/  FFMA.FTZ R8, -R218, R42, R133 ;  /* 0x0000002ada087223 */ /* 0x000fe20000010185 */
[----:B------:R-:W-:Y:S02]  /*54a0*/  FSEL R28, R28, -INF , !P1 ;  /* 0xff8000001c1c7808 */ /* 0x000fe40004800000 */
[----:B------:R-:W-:Y:S01]  /*54b0*/  ISETP.GE.AND P1, PT, R6, R204, PT ;  /* 0x000000cc0600720c */ /* 0x000fe20003f26270 */
[----:B------:R-:W-:Y:S01]  /*54c0*/  FFMA.FTZ R44, -R218, R44, R131 ;  /* 0x0000002cda2c7223 */ /* 0x000fe20000010183 */
[----:B------:R-:W-:-:S02]  /*54d0*/  I2FP.F32.S32 R38, R38 ;  /* 0x0000002600267245 */ /* 0x000fc40000201400 */
[----:B------:R-:W-:Y:S02]  /*54e0*/  I2FP.F32.S32 R10, R10 ;  /* 0x0000000a000a7245 */ /* 0x000fe40000201400 */
[----:B------:R-:W-:Y:S01]  /*54f0*/  FSEL R40, R40, -INF , P4 ;  /* 0xff80000028287808 */ /* 0x000fe20002000000 */
[C---:B------:R-:W-:Y:S01]  /*5500*/  FFMA.FTZ R38, -R218.reuse, R38, R85 ;  /* 0x00000026da267223 */ /* 0x040fe20000010155 */
[--C-:B------:R-:W-:Y:S01]  /*5510*/  IADD3 R16, PT, PT, R231, -0x10, -R0.reuse ;  /* 0xfffffff0e7107810 */ /* 0x100fe20007ffe800 */
[----:B------:R-:W-:Y:S01]  /*5520*/  FFMA.FTZ R10, -R218, R10, R135 ;  /* 0x0000000ada0a7223 */ /* 0x000fe20000010187 */
[----:B------:R-:W-:Y:S02]  /*5530*/  IADD3 R22, PT, PT, R47, -0x10, -R0 ;  /* 0xfffffff02f167810 */ /* 0x000fe40007ffe800 */
[C---:B------:R-:W-:Y:S02]  /*5540*/  ISETP.GE.AND P5, PT, R6.reuse, R206, PT ;  /* 0x000000ce0600720c */ /* 0x040fe40003fa6270 */
[----:B------:R-:W-:-:S02]  /*5550*/  ISETP.GE.AND P4, PT, R6, R203, PT ;  /* 0x000000cb0600720c */ /* 0x000fc40003f86270 */
[----:B------:R-:W-:Y:S02]  /*5560*/  FSEL R8, R8, -INF , P1 ;  /* 0xff80000008087808 */ /* 0x000fe40000800000 */
[----:B------:R-:W-:Y:S02]  /*5570*/  FSEL R40, R40, -INF , !P0 ;  /* 0xff80000028287808 */ /* 0x000fe40004000000 */
[----:B------:R-:W-:Y:S02]  /*5580*/  IABS R16, R16 ;  /* 0x0000001000107213 */ /* 0x000fe40000000000 */
[----:B------:R-:W-:Y:S02]  /*5590*/  IABS R22, R22 ;  /* 0x0000001600167213 */ /* 0x000fe40000000000 */
[----:B------:R-:W-:Y:S02]  /*55a0*/  ISETP.GE.AND P2, PT, R6, R205, PT ;  /* 0x000000cd0600720c */ /* 0x000fe40003f46270 */
[----:B------:R-:W-:-:S02]  /*55b0*/  ISETP.GE.AND P0, PT, R4, R206, PT ;  /* 0x000000ce0400720c */ /* 0x000fc40003f06270 */
[----:B------:R-:W-:Y:S02]  /*55c0*/  ISETP.GE.AND P1, PT, R4, R204, PT ;  /* 0x000000cc0400720c */ /* 0x000fe40003f26270 */
[--C-:B------:R-:W-:Y:S02]  /*55d0*/  IADD3 R20, PT, PT, R231, -0x11, -R0.reuse ;  /* 0xffffffefe7147810 */ /* 0x100fe40007ffe800 */
[----:B------:R-:W-:Y:S02]  /*55e0*/  IADD3 R6, PT, PT, R47, -0x11, -R0 ;  /* 0xffffffef2f067810 */ /* 0x000fe40007ffe800 */
[----:B------:R-:W-:Y:S02]  /*55f0*/  FSEL R44, R44, -INF , P5 ;  /* 0xff8000002c2c7808 */ /* 0x000fe40002800000 */
[----:B------:R-:W-:Y:S02]  /*5600*/  FSEL R8, R8, -INF , !P4 ;  /* 0xff80000008087808 */ /* 0x000fe40006000000 */
[----:B------:R-:W-:-:S02]  /*5610*/  ISETP.GE.AND P5, PT, R4, R205, PT ;  /* 0x000000cd0400720c */ /* 0x000fc40003fa6270 */
[----:B------:R-:W-:Y:S01]  /*5620*/  ISETP.GE.AND P4, PT, R4, R203, PT ;  /* 0x000000cb0400720c */ /* 0x000fe20003f86270 */
[----:B------:R-:W-:Y:S01]  /*5630*/  VIADD R4, R116, 0x10 ;  /* 0x0000001074047836 */ /* 0x000fe20000000000 */
[----:B------:R-:W-:Y:S02]  /*5640*/  I2FP.F32.S32 R16, R16 ;  /* 0x0000001000107245 */ /* 0x000fe40000201400 */
[----:B------:R-:W-:Y:S02]  /*5650*/  I2FP.F32.S32 R22, R22 ;  /* 0x0000001600167245 */ /* 0x000fe40000201400 */
[----:B------:R-:W-:Y:S01]  /*5660*/  FSEL R38, R38, -INF , P0 ;  /* 0xff80000026267808 */ /* 0x000fe20000000000 */
[----:B------:R-:W-:Y:S01]  /*5670*/  FFMA.FTZ R16, -R218, R16, R137 ;  /* 0x00000010da107223 */ /* 0x000fe20000010189 */
[----:B------:R-:W-:Y:S01]  /*5680*/  FSEL R10, R10, -INF , P1 ;  /* 0xff8000000a0a7808 */ /* 0x000fe20000800000 */
[----:B------:R-:W-:Y:S01]  /*5690*/  FFMA.FTZ R22, -R218, R22, R105 ;  /* 0x00000016da167223 */ /* 0x000fe20000010169 */
[----:B------:R-:W-:-:S02]  /*56a0*/  IABS R20, R20 ;  /* 0x0000001400147213 */ /* 0x000fc40000000000 */
[----:B------:R-:W-:Y:S02]  /*56b0*/  IABS R6, R6 ;  /* 0x0000000600067213 */ /* 0x000fe40000000000 */
[----:B------:R-:W-:Y:S02]  /*56c0*/  FSEL R38, R38, -INF , !P5 ;  /* 0xff80000026267808 */ /* 0x000fe40006800000 */
[----:B------:R-:W-:Y:S02]  /*56d0*/  FSEL R10, R10, -INF , !P4 ;  /* 0xff8000000a0a7808 */ /* 0x000fe40006000000 */
[C---:B------:R-:W-:Y:S02]  /*56e0*/  ISETP.GE.AND P0, PT, R4.reuse, R206, PT ;  /* 0x000000ce0400720c */ /* 0x040fe40003f06270 */
[C---:B------:R-:W-:Y:S02]  /*56f0*/  ISETP.GE.AND P5, PT, R4.reuse, R205, PT ;  /* 0x000000cd0400720c */ /* 0x040fe40003fa6270 */
        /* <DEDUP_REMOVED lines=9> */
[----:B------:R-:W-:-:S02]  /*5790*/  ISETP.GE.AND P0, PT, R4, R206, PT ;  /* 0x000000ce0400720c */ /* 0x000fc40003f06270 */
[----:B------:R-:W-:Y:S02]  /*57a0*/  ISETP.GE.AND P1, PT, R4, R204, PT ;  /* 0x000000cc0400720c */ /* 0x000fe40003f26270 */
[----:B------:R-:W-:Y:S02]  /*57b0*/  FSEL R16, R16, -INF , !P5 ;  /* 0xff80000010107808 */ /* 0x000fe40006800000 */
[----:B------:R-:W-:Y:S02]  /*57c0*/  FSEL R22, R22, -INF , !P4 ;  /* 0xff80000016167808 */ /* 0x000fe40006000000 */
[C---:B------:R-:W-:Y:S02]  /*57d0*/  ISETP.GE.AND P5, PT, R4.reuse, R205, PT ;  /* 0x000000cd0400720c */ /* 0x040fe40003fa6270 */
[----:B------:R-:W-:Y:S02]  /*57e0*/  ISETP.GE.AND P4, PT, R4, R203, PT ;  /* 0x000000cb0400720c */ /* 0x000fe40003f86270 */
[----:B------:R-:W-:-:S02]  /*57f0*/  IADD3 R14, PT, PT, R231, -0x18, -R0 ;  /* 0xffffffe8e70e7810 */ /* 0x000fc40007ffe800 */
[----:B------:R-:W-:Y:S02]  /*5800*/  IADD3 R4, PT, PT, R47, -0x18, -R0 ;  /* 0xffffffe82f047810 */ /* 0x000fe40007ffe800 */
[----:B------:R-:W-:Y:S02]  /*5810*/  FSEL R20, R20, -INF , P0 ;  /* 0xff80000014147808 */ /* 0x000fe40000000000 */
[----:B------:R-:W-:Y:S02]  /*5820*/  FSEL R6, R6, -INF , P1 ;  /* 0xff80000006067808 */ /* 0x000fe40000800000 */
[----:B------:R-:W-:Y:S02]  /*5830*/  IABS R14, R14 ;  /* 0x0000000e000e7213 */ /* 0x000fe40000000000 */
[----:B------:R-:W-:Y:S02]  /*5840*/  IABS R4, R4 ;  /* 0x0000000400047213 */ /* 0x000fe40000000000 */
[----:B------:R-:W-:-:S02]  /*5850*/  FSEL R20, R20, -INF , !P5 ;  /* 0xff80000014147808 */ /* 0x000fc40006800000 */
[----:B------:R-:W-:Y:S02]  /*5860*/  FSEL R6, R6, -INF , !P4 ;  /* 0xff80000006067808 */ /* 0x000fe40006000000 */
[C---:B------:R-:W-:Y:S02]  /*5870*/  ISETP.GE.AND P0, PT, R12.reuse, R206, PT ;  /* 0x000000ce0c00720c */ /* 0x040fe40003f06270 */
[C---:B------:R-:W-:Y:S02]  /*5880*/  ISETP.GE.AND P5, PT, R12.reuse, R205, PT ;  /* 0x000000cd0c00720c */ /* 0x040fe40003fa6270 */
[C---:B------:R-:W-:Y:S02]  /*5890*/  ISETP.GE.AND P1, PT, R12.reuse, R204, PT ;  /* 0x000000cc0c00720c */ /* 0x040fe40003f26270 */
[----:B------:R-:W-:Y:S02]  /*58a0*/  ISETP.GE.AND P4, PT, R12, R203, PT ;  /* 0x000000cb0c00720c */ /* 0x000fe40003f86270 */
[----:B------:R-:W-:-:S02]  /*58b0*/  IADD3 R12, PT, PT, R231, -0x19, -R0 ;  /* 0xffffffe7e70c7810 */ /* 0x000fc40007ffe800 */
[----:B------:R-:W-:Y:S02]  /*58c0*/  IADD3 R18, PT, PT, R47, -0x19, -R0 ;  /* 0xffffffe72f127810 */ /* 0x000fe40007ffe800 */
[----:B------:R-:W-:Y:S02]  /*58d0*/  I2FP.F32.S32 R14, R14 ;  /* 0x0000000e000e7245 */ /* 0x000fe40000201400 */
[----:B------:R-:W-:Y:S02]  /*58e0*/  I2FP.F32.S32 R4, R4 ;  /* 0x0000000400047245 */ /* 0x000fe40000201400 */
[----:B------:R-:W-:Y:S01]  /*58f0*/  IABS R12, R12 ;  /* 0x0000000c000c7213 */ /* 0x000fe20000000000 */
[C---:B-1----:R-:W-:Y:S01]  /*5900*/  FFMA.FTZ R14, -R218.reuse, R14, R139 ;  /* 0x0000000eda0e7223 */ /* 0x042fe2000001018b */
[----:B------:R-:W-:Y:S01]  /*5910*/  IABS R18, R18 ;  /* 0x0000001200127213 */ /* 0x000fe20000000000 */
[----:B------:R-:W-:Y:S01]  /*5920*/  FFMA.FTZ R4, -R218, R4, R141 ;  /* 0x00000004da047223 */ /* 0x000fe2000001018d */
[----:B------:R-:W-:-:S02]  /*5930*/  I2FP.F32.S32 R12, R12 ;  /* 0x0000000c000c7245 */ /* 0x000fc40000201400 */
[----:B------:R-:W-:Y:S02]  /*5940*/  I2FP.F32.S32 R18, R18 ;  /* 0x0000001200127245 */ /* 0x000fe40000201400 */
[----:B------:R-:W-:Y:S01]  /*5950*/  FSEL R14, R14, -INF , P0 ;  /* 0xff8000000e0e7808 */ /* 0x000fe20000000000 */
[----:B------:R-:W-:Y:S01]  /*5960*/  FFMA.FTZ R12, -R218, R12, R81 ;  /* 0x0000000cda0c7223 */ /* 0x000fe20000010151 */
[----:B------:R-:W-:Y:S01]  /*5970*/  FSEL R4, R4, -INF , P1 ;  /* 0xff80000004047808 */ /* 0x000fe20000800000 */
[----:B------:R-:W-:Y:S01]  /*5980*/  FFMA.FTZ R18, -R218, R18, R83 ;  /* 0x00000012da127223 */ /* 0x000fe20000010153 */
[C---:B------:R-:W-:Y:S02]  /*5990*/  ISETP.GE.AND P0, PT, R24.reuse, R206, PT ;  /* 0x000000ce1800720c */ /* 0x040fe40003f06270 */
[----:B------:R-:W-:Y:S02]  /*59a0*/  ISETP.GE.AND P1, PT, R24, R204, PT ;  /* 0x000000cc1800720c */ /* 0x000fe40003f26270 */
[----:B------:R-:W-:-:S02]  /*59b0*/  FSEL R14, R14, -INF , !P5 ;  /* 0xff8000000e0e7808 */ /* 0x000fc40006800000 */
[----:B------:R-:W-:Y:S02]  /*59c0*/  FSEL R4, R4, -INF , !P4 ;  /* 0xff80000004047808 */ /* 0x000fe40006000000 */
[C---:B------:R-:W-:Y:S02]  /*59d0*/  ISETP.GE.AND P5, PT, R24.reuse, R205, PT ;  /* 0x000000cd1800720c */ /* 0x040fe40003fa6270 */
[----:B------:R-:W-:Y:S01]  /*59e0*/  ISETP.GE.AND P4, PT, R24, R203, PT ;  /* 0x000000cb1800720c */ /* 0x000fe20003f86270 */
[----:B------:R-:W-:Y:S01]  /*59f0*/  VIADD R24, R116, 0x20 ;  /* 0x0000002074187836 */ /* 0x000fe20000000000 */
[----:B------:R-:W-:Y:S02]  /*5a00*/  FSEL R12, R12, -INF , P0 ;  /* 0xff8000000c0c7808 */ /* 0x000fe40000000000 */
[----:B------:R-:W-:Y:S02]  /*5a10*/  FSEL R18, R18, -INF , P1 ;  /* 0xff80000012127808 */ /* 0x000fe40000800000 */
[----:B------:R-:W-:-:S02]  /*5a20*/  IADD3 R36, PT, PT, R231, -0x20, -R0 ;  /* 0xffffffe0e7247810 */ /* 0x000fc40007ffe800 */
        /* <DEDUP_REMOVED lines=39> */
[----:B------:R-:W-:Y:S02]  /*5ca0*/  IADD3 R24, PT, PT, R47, -0x29, -R0 ;  /* 0xffffffd72f187810 */ /* 0x000fe40007ffe800 */
[----:B------:R-:W-:Y:S02]  /*5cb0*/  IABS R26, R26 ;  /* 0x0000001a001a7213 */ /* 0x000fe40000000000 */
[----:B------:R-:W-:Y:S02]  /*5cc0*/  IABS R24, R24 ;  /* 0x0000001800187213 */ /* 0x000fe40000000000 */
[----:B------:R-:W-:Y:S02]  /*5cd0*/  I2FP.F32.S32 R26, R26 ;  /* 0x0000001a001a7245 */ /* 0x000fe40000201400 */
[----:B------:R-:W-:-:S02]  /*5ce0*/  I2FP.F32.S32 R24, R24 ;  /* 0x0000001800187245 */ /* 0x000fc40000201400 */
[--C-:B------:R-:W-:Y:S01]  /*5cf0*/  IADD3 R32, PT, PT, R231, -0x28, -R0.reuse ;  /* 0xffffffd8e7207810 */ /* 0x100fe20007ffe800 */
[C---:B------:R-:W-:Y:S01]  /*5d00*/  FFMA.FTZ R73, -R218.reuse, R26, R73 ;  /* 0x0000001ada497223 */ /* 0x040fe20000010149 */
[--C-:B------:R-:W-:Y:S01]  /*5d10*/  IADD3 R30, PT, PT, R47, -0x28, -R0.reuse ;  /* 0xffffffd82f1e7810 */ /* 0x100fe20007ffe800 */
[----:B------:R-:W-:Y:S01]  /*5d20*/  FFMA.FTZ R75, -R218, R24, R75 ;  /* 0x00000018da4b7223 */ /* 0x000fe2000001014b */
[--C-:B------:R-:W-:Y:S02]  /*5d30*/  IADD3 R26, PT, PT, R231, -0x30, -R0.reuse ;  /* 0xffffffd0e71a7810 */ /* 0x100fe40007ffe800 */
[----:B------:R-:W-:Y:S02]  /*5d40*/  IADD3 R24, PT, PT, R47, -0x30, -R0 ;  /* 0xffffffd02f187810 */ /* 0x000fe40007ffe800 */
[----:B------:R-:W-:Y:S02]  /*5d50*/  IABS R32, R32 ;  /* 0x0000002000207213 */ /* 0x000fe40000000000 */
[----:B------:R-:W-:-:S02]  /*5d60*/  IABS R30, R30 ;  /* 0x0000001e001e7213 */ /* 0x000fc40000000000 */
        /* <DEDUP_REMOVED lines=8> */
[C-C-:B------:R-:W-:Y:S01]  /*5df0*/  IADD3 R150, PT, PT, R231.reuse, -0x39, -R0.reuse ;  /* 0xffffffc7e7967810 */ /* 0x140fe20007ffe800 */
[C---:B------:R-:W-:Y:S01]  /*5e00*/  FFMA.FTZ R151, -R218.reuse, R26, R151 ;  /* 0x0000001ada977223 */ /* 0x040fe20000010197 */
[--C-:B------:R-:W-:Y:S01]  /*5e10*/  IADD3 R26, PT, PT, R231, -0x31, -R0.reuse ;  /* 0xffffffcfe71a7810 */ /* 0x100fe20007ffe800 */
[----:B------:R-:W-:Y:S01]  /*5e20*/  FFMA.FTZ R153, -R218, R24, R153 ;  /* 0x00000018da997223 */ /* 0x000fe20000010199 */
[----:B------:R-:W-:-:S02]  /*5e30*/  IADD3 R24, PT, PT, R47, -0x31, -R0 ;  /* 0xffffffcf2f187810 */ /* 0x000fc40007ffe800 */
[----:B------:R-:W-:Y:S02]  /*5e40*/  FSEL R32, R32, -INF , P0 ;  /* 0xff80000020207808 */ /* 0x000fe40000000000 */
[----:B------:R-:W-:Y:S02]  /*5e50*/  FSEL R30, R30, -INF , P1 ;  /* 0xff8000001e1e7808 */ /* 0x000fe40000800000 */
[----:B------:R-:W-:Y:S02]  /*5e60*/  IABS R26, R26 ;  /* 0x0000001a001a7213 */ /* 0x000fe40000000000 */
[----:B------:R-:W-:Y:S02]  /*5e70*/  IABS R24, R24 ;  /* 0x0000001800187213 */ /* 0x000fe40000000000 */
[----:B------:R-:W-:Y:S02]  /*5e80*/  FSEL R32, R32, -INF , !P5 ;  /* 0xff80000020207808 */ /* 0x000fe40006800000 */
[----:B------:R-:W-:-:S02]  /*5e90*/  FSEL R30, R30, -INF , !P4 ;  /* 0xff8000001e1e7808 */ /* 0x000fc40006000000 */
[C---:B------:R-:W-:Y:S02]  /*5ea0*/  ISETP.GE.AND P0, PT, R46.reuse, R206, PT ;  /* 0x000000ce2e00720c */ /* 0x040fe40003f06270 */
[C---:B------:R-:W-:Y:S02]  /*5eb0*/  ISETP.GE.AND P5, PT, R46.reuse, R205, PT ;  /* 0x000000cd2e00720c */ /* 0x040fe40003fa6270 */
[C---:B------:R-:W-:Y:S02]  /*5ec0*/  ISETP.GE.AND P1, PT, R46.reuse, R204, PT ;  /* 0x000000cc2e00720c */ /* 0x040fe40003f26270 */
[----:B------:R-:W-:Y:S01]  /*5ed0*/  ISETP.GE.AND P4, PT, R46, R203, PT ;  /* 0x000000cb2e00720c */ /* 0x000fe20003f86270 */
[----:B------:R-:W-:Y:S01]  /*5ee0*/  VIADD R46, R116, 0x30 ;  /* 0x00000030742e7836 */ /* 0x000fe20000000000 */
[----:B------:R-:W-:Y:S02]  /*5ef0*/  I2FP.F32.S32 R26, R26 ;  /* 0x0000001a001a7245 */ /* 0x000fe40000201400 */
[----:B------:R-:W-:-:S02]  /*5f00*/  I2FP.F32.S32 R24, R24 ;  /* 0x0000001800187245 */ /* 0x000fc40000201400 */
[----:B------:R-:W-:Y:S01]  /*5f10*/  FSEL R236, R73, -INF , P0 ;  /* 0xff80000049ec7808 */ /* 0x000fe20000000000 */
[C---:B------:R-:W-:Y:S01]  /*5f20*/  FFMA.FTZ R93, -R218.reuse, R26, R93 ;  /* 0x0000001ada5d7223 */ /* 0x040fe2000001015d */
[----:B------:R-:W-:Y:S01]  /*5f30*/  FSEL R240, R75, -INF , P1 ;  /* 0xff8000004bf07808 */ /* 0x000fe20000800000 */
[----:B------:R-:W-:Y:S01]  /*5f40*/  FFMA.FTZ R95, -R218, R24, R95 ;  /* 0x00000018da5f7223 */ /* 0x000fe2000001015f */
[C---:B------:R-:W-:Y:S02]  /*5f50*/  ISETP.GE.AND P0, PT, R46.reuse, R206, PT ;  /* 0x000000ce2e00720c */ /* 0x040fe40003f06270 */
[----:B------:R-:W-:Y:S02]  /*5f60*/  ISETP.GE.AND P1, PT, R46, R204, PT ;  /* 0x000000cc2e00720c */ /* 0x000fe40003f26270 */
[--C-:B------:R-:W-:Y:S02]  /*5f70*/  IADD3 R26, PT, PT, R231, -0x38, -R0.reuse ;  /* 0xffffffc8e71a7810 */ /* 0x100fe40007ffe800 */
[----:B------:R-:W-:-:S02]  /*5f80*/  IADD3 R24, PT, PT, R47, -0x38, -R0 ;  /* 0xffffffc82f187810 */ /* 0x000fc40007ffe800 */
[----:B------:R-:W-:Y:S02]  /*5f90*/  FSEL R236, R236, -INF , !P5 ;  /* 0xff800000ecec7808 */ /* 0x000fe40006800000 */
[----:B------:R-:W-:Y:S02]  /*5fa0*/  FSEL R240, R240, -INF , !P4 ;  /* 0xff800000f0f07808 */ /* 0x000fe40006000000 */
[C---:B------:R-:W-:Y:S02]  /*5fb0*/  ISETP.GE.AND P5, PT, R46.reuse, R205, PT ;  /* 0x000000cd2e00720c */ /* 0x040fe40003fa6270 */
[----:B------:R-:W-:Y:S01]  /*5fc0*/  ISETP.GE.AND P4, PT, R46, R203, PT ;  /* 0x000000cb2e00720c */ /* 0x000fe20003f86270 */
[----:B------:R-:W-:Y:S01]  /*5fd0*/  VIADD R46, R116, 0x31 ;  /* 0x00000031742e7836 */ /* 0x000fe20000000000 */
[----:B------:R-:W-:Y:S02]  /*5fe0*/  FSEL R228, R151, -INF , P0 ;  /* 0xff80000097e47808 */ /* 0x000fe40000000000 */
[----:B------:R-:W-:-:S02]  /*5ff0*/  FSEL R234, R153, -INF , P1 ;  /* 0xff80000099ea7808 */ /* 0x000fc40000800000 */
[----:B------:R-:W-:Y:S02]  /*6000*/  IABS R26, R26 ;  /* 0x0000001a001a7213 */ /* 0x000fe40000000000 */
[----:B------:R-:W-:Y:S02]  /*6010*/  IABS R24, R24 ;  /* 0x0000001800187213 */ /* 0x000fe40000000000 */
[----:B------:R-:W-:Y:S02]  /*6020*/  IADD3 R140, PT, PT, R47, -0x39, -R0 ;  /* 0xffffffc72f8c7810 */ /* 0x000fe40007ffe800 */
[----:B------:R-:W-:Y:S02]  /*6030*/  FSEL R228, R228, -INF , !P5 ;  /* 0xff800000e4e47808 */ /* 0x000fe40006800000 */
[----:B------:R-:W-:Y:S02]  /*6040*/  FSEL R234, R234, -INF , !P4 ;  /* 0xff800000eaea7808 */ /* 0x000fe40006000000 */
[----:B------:R-:W-:-:S02]  /*6050*/  ISETP.GE.AND P0, PT, R46, R206, PT ;  /* 0x000000ce2e00720c */ /* 0x000fc40003f06270 */
[C---:B------:R-:W-:Y:S02]  /*6060*/  ISETP.GE.AND P5, PT, R46.reuse, R205, PT ;  /* 0x000000cd2e00720c */ /* 0x040fe40003fa6270 */
[C---:B------:R-:W-:Y:S02]  /*6070*/  ISETP.GE.AND P1, PT, R46.reuse, R204, PT ;  /* 0x000000cc2e00720c */ /* 0x040fe40003f26270 */
[----:B------:R-:W-:Y:S01]  /*6080*/  ISETP.GE.AND P4, PT, R46, R203, PT ;  /* 0x000000cb2e00720c */ /* 0x000fe20003f86270 */
[----:B------:R-:W-:Y:S01]  /*6090*/  VIADD R46, R116, 0x38 ;  /* 0x00000038742e7836 */ /* 0x000fe20000000000 */
[----:B------:R-:W-:Y:S02]  /*60a0*/  I2FP.F32.S32 R26, R26 ;  /* 0x0000001a001a7245 */ /* 0x000fe40000201400 */
[----:B------:R-:W-:Y:S02]  /*60b0*/  I2FP.F32.S32 R24, R24 ;  /* 0x0000001800187245 */ /* 0x000fe40000201400 */
[----:B------:R-:W-:Y:S01]  /*60c0*/  IABS R150, R150 ;  /* 0x0000009600967213 */ /* 0x000fe20000000000 */
[C---:B------:R-:W-:Y:S01]  /*60d0*/  FFMA.FTZ R155, -R218.reuse, R26, R155 ;  /* 0x0000001ada9b7223 */ /* 0x040fe2000001019b */
[----:B------:R-:W-:Y:S01]  /*60e0*/  IABS R140, R140 ;  /* 0x0000008c008c7213 */ /* 0x000fe20000000000 */
[----:B------:R-:W-:Y:S01]  /*60f0*/  FFMA.FTZ R159, -R218, R24, R159 ;  /* 0x00000018da9f7223 */ /* 0x000fe2000001019f */
[----:B------:R-:W-:Y:S01]  /*6100*/  FSEL R146, R93, -INF , P0 ;  /* 0xff8000005d927808 */ /* 0x000fe20000000000 */
[----:B------:R-:W-:Y:S01]  /*6110*/  VIADD R24, R116, 0x39 ;  /* 0x0000003974187836 */ /* 0x000fe20000000000 */
[----:B------:R-:W-:-:S02]  /*6120*/  FSEL R138, R95, -INF , P1 ;  /* 0xff8000005f8a7808 */ /* 0x000fc40000800000 */
[----:B------:R-:W-:Y:S02]  /*6130*/  IADD3 R184, PT, PT, R231, -0x40, -R0 ;  /* 0xffffffc0e7b87810 */ /* 0x000fe40007ffe800 */
[C---:B------:R-:W-:Y:S02]  /*6140*/  ISETP.GE.AND P0, PT, R46.reuse, R206, PT ;  /* 0x000000ce2e00720c */ /* 0x040fe40003f06270 */
[----:B------:R-:W-:Y:S02]  /*6150*/  ISETP.GE.AND P1, PT, R46, R204, PT ;  /* 0x000000cc2e00720c */ /* 0x000fe40003f26270 */
[----:B------:R-:W-:Y:S02]  /*6160*/  I2FP.F32.S32 R150, R150 ;  /* 0x0000009600967245 */ /* 0x000fe40000201400 */
[----:B------:R-:W-:Y:S02]  /*6170*/  I2FP.F32.S32 R140, R140 ;  /* 0x0000008c008c7245 */ /* 0x000fe40000201400 */
[----:B------:R-:W-:Y:S01]  /*6180*/  FSEL R146, R146, -INF , !P5 ;  /* 0xff80000092927808 */ /* 0x000fe20006800000 */
[----:B------:R-:W-:Y:S01]  /*6190*/  FFMA.FTZ R150, -R218, R150, R157 ;  /* 0x00000096da967223 */ /* 0x000fe2000001019d */
[----:B------:R-:W-:Y:S01]  /*61a0*/  FSEL R138, R138, -INF , !P4 ;  /* 0xff8000008a8a7808 */ /* 0x000fe20006000000 */
[----:B------:R-:W-:Y:S01]  /*61b0*/  FFMA.FTZ R140, -R218, R140, R161 ;  /* 0x0000008cda8c7223 */ /* 0x000fe200000101a1 */
[----:B------:R-:W-:-:S02]  /*61c0*/  IABS R184, R184 ;  /* 0x000000b800b87213 */ /* 0x000fc40000000000 */
[C---:B------:R-:W-:Y:S02]  /*61d0*/  ISETP.GE.AND P5, PT, R46.reuse, R205, PT ;  /* 0x000000cd2e00720c */ /* 0x040fe40003fa6270 */
[----:B------:R-:W-:Y:S02]  /*61e0*/  ISETP.GE.AND P4, PT, R46, R203, PT ;  /* 0x000000cb2e00720c */ /* 0x000fe40003f86270 */
[----:B------:R-:W-:Y:S02]  /*61f0*/  FSEL R190, R155, -INF , P0 ;  /* 0xff8000009bbe7808 */ /* 0x000fe40000000000 */
[----:B------:R-:W-:Y:S02]  /*6200*/  FSEL R232, R159, -INF , P1 ;  /* 0xff8000009fe87808 */ /* 0x000fe40000800000 */
[C---:B------:R-:W-:Y:S02]  /*6210*/  ISETP.GE.AND P0, PT, R24.reuse, R206, PT ;  /* 0x000000ce1800720c */ /* 0x040fe40003f06270 */
[----:B------:R-:W-:-:S02]  /*6220*/  ISETP.GE.AND P1, PT, R24, R204, PT ;  /* 0x000000cc1800720c */ /* 0x000fc40003f26270 */
[----:B------:R-:W-:Y:S02]  /*6230*/  I2FP.F32.S32 R184, R184 ;  /* 0x000000b800b87245 */ /* 0x000fe40000201400 */
[----:B------:R-:W-:Y:S02]  /*6240*/  FSEL R190, R190, -INF , !P5 ;  /* 0xff800000bebe7808 */ /* 0x000fe40006800000 */
[----:B------:R-:W-:Y:S01]  /*6250*/  FSEL R232, R232, -INF , !P4 ;  /* 0xff800000e8e87808 */ /* 0x000fe20006000000 */
[----:B------:R-:W-:Y:S01]  /*6260*/  FFMA.FTZ R184, -R218, R184, R25 ;  /* 0x000000b8dab87223 */ /* 0x000fe20000010119 */
[C---:B------:R-:W-:Y:S02]  /*6270*/  ISETP.GE.AND P5, PT, R24.reuse, R205, PT ;  /* 0x000000cd1800720c */ /* 0x040fe40003fa6270 */
[----:B------:R-:W-:Y:S01]  /*6280*/  ISETP.GE.AND P4, PT, R24, R203, PT ;  /* 0x000000cb1800720c */ /* 0x000fe20003f86270 */
[----:B------:R-:W-:Y:S01]  /*6290*/  VIADD R24, R116, 0x40 ;  /* 0x0000004074187836 */ /* 0x000fe20000000000 */
[----:B------:R-:W-:-:S02]  /*62a0*/  FSEL R150, R150, -INF , P0 ;  /* 0xff80000096967808 */ /* 0x000fc40000000000 */
[----:B------:R-:W-:Y:S02]  /*62b0*/  FSEL R140, R140, -INF , P1 ;  /* 0xff8000008c8c7808 */ /* 0x000fe40000800000 */
[--C-:B------:R-:W-:Y:S02]  /*62c0*/  IADD3 R26, PT, PT, R47, -0x40, -R0.reuse ;  /* 0xffffffc02f1a7810 */ /* 0x100fe40007ffe800 */
[----:B------:R-:W-:Y:S02]  /*62d0*/  IADD3 R25, PT, PT, R231, -0x41, -R0 ;  /* 0xffffffbfe7197810 */ /* 0x000fe40007ffe800 */
[----:B------:R-:W-:Y:S02]  /*62e0*/  FSEL R150, R150, -INF , !P5 ;  /* 0xff80000096967808 */ /* 0x000fe40006800000 */
[----:B------:R-:W-:Y:S02]  /*62f0*/  FSEL R140, R140, -INF , !P4 ;  /* 0xff8000008c8c7808 */ /* 0x000fe40006000000 */
[----:B------:R-:W-:-:S02]  /*6300*/  ISETP.GE.AND P0, PT, R24, R206, PT ;  /* 0x000000ce1800720c */ /* 0x000fc40003f06270 */
[----:B------:R-:W-:Y:S02]  /*6310*/  IABS R26, R26 ;  /* 0x0000001a001a7213 */ /* 0x000fe40000000000 */
[C---:B------:R-:W-:Y:S02]  /*6320*/  ISETP.GE.AND P5, PT, R24.reuse, R205, PT ;  /* 0x000000cd1800720c */ /* 0x040fe40003fa6270 */
[C---:B------:R-:W-:Y:S02]  /*6330*/  ISETP.GE.AND P1, PT, R24.reuse, R204, PT ;  /* 0x000000cc1800720c */ /* 0x040fe40003f26270 */
[----:B------:R-:W-:Y:S02]  /*6340*/  ISETP.GE.AND P4, PT, R24, R203, PT ;  /* 0x000000cb1800720c */ /* 0x000fe40003f86270 */
[----:B------:R-:W-:Y:S02]  /*6350*/  IADD3 R24, PT, PT, R47, -0x41, -R0 ;  /* 0xffffffbf2f187810 */ /* 0x000fe40007ffe800 */
[----:B------:R-:W-:-:S02]  /*6360*/  IABS R25, R25 ;  /* 0x0000001900197213 */ /* 0x000fc40000000000 */
[----:B------:R-:W-:Y:S02]  /*6370*/  I2FP.F32.S32 R26, R26 ;  /* 0x0000001a001a7245 */ /* 0x000fe40000201400 */
[----:B------:R-:W-:Y:S02]  /*6380*/  IABS R24, R24 ;  /* 0x0000001800187213 */ /* 0x000fe40000000000 */
[----:B------:R-:W-:Y:S01]  /*6390*/  I2FP.F32.S32 R25, R25 ;  /* 0x0000001900197245 */ /* 0x000fe20000201400 */
[----:B------:R-:W-:Y:S01]  /*63a0*/  FFMA.FTZ R163, -R218, R26, R163 ;  /* 0x0000001adaa37223 */ /* 0x000fe200000101a3 */
[----:B------:R-:W-:Y:S01]  /*63b0*/  I2FP.F32.S32 R24, R24 ;  /* 0x0000001800187245 */ /* 0x000fe20000201400 */
[----:B------:R-:W-:Y:S01]  /*63c0*/  VIADD R26, R116, 0x41 ;  /* 0x00000041741a7836 */ /* 0x000fe20000000000 */
[----:B------:R-:W-:Y:S01]  /*63d0*/  FSEL R184, R184, -INF , P0 ;  /* 0xff800000b8b87808 */ /* 0x000fe20000000000 */
[C---:B------:R-:W-:Y:S01]  /*63e0*/  FFMA.FTZ R77, -R218.reuse, R25, R77 ;  /* 0x00000019da4d7223 */ /* 0x040fe2000001014d */
[----:B------:R-:W-:Y:S01]  /*63f0*/  IADD3 R25, PT, PT, R231, -0x48, -R0 ;  /* 0xffffffb8e7197810 */ /* 0x000fe20007ffe800 */
[----:B------:R-:W-:Y:S01]  /*6400*/  FFMA.FTZ R69, -R218, R24, R69 ;  /* 0x00000018da457223 */ /* 0x000fe20000010145 */
[----:B------:R-:W-:Y:S01]  /*6410*/  FSEL R188, R163, -INF , P1 ;  /* 0xff800000a3bc7808 */ /* 0x000fe20000800000 */
[----:B------:R-:W-:Y:S01]  /*6420*/  VIADD R24, R116, 0x48 ;  /* 0x0000004874187836 */ /* 0x000fe20000000000 */
[----:B------:R-:W-:-:S02]  /*6430*/  ISETP.GE.AND P0, PT, R26, R206, PT ;  /* 0x000000ce1a00720c */ /* 0x000fc40003f06270 */
[----:B------:R-:W-:Y:S02]  /*6440*/  ISETP.GE.AND P1, PT, R26, R204, PT ;  /* 0x000000cc1a00720c */ /* 0x000fe40003f26270 */
[----:B------:R-:W-:Y:S02]  /*6450*/  IABS R25, R25 ;  /* 0x0000001900197213 */ /* 0x000fe40000000000 */
[----:B------:R-:W-:Y:S02]  /*6460*/  FSEL R184, R184, -INF , !P5 ;  /* 0xff800000b8b87808 */ /* 0x000fe40006800000 */
[----:B------:R-:W-:Y:S02]  /*6470*/  FSEL R188, R188, -INF , !P4 ;  /* 0xff800000bcbc7808 */ /* 0x000fe40006000000 */
[C---:B------:R-:W-:Y:S02]  /*6480*/  ISETP.GE.AND P5, PT, R26.reuse, R205, PT ;  /* 0x000000cd1a00720c */ /* 0x040fe40003fa6270 */
[----:B------:R-:W-:-:S02]  /*6490*/  ISETP.GE.AND P4, PT, R26, R203, PT ;  /* 0x000000cb1a00720c */ /* 0x000fc40003f86270 */
[----:B------:R-:W-:Y:S02]  /*64a0*/  IADD3 R46, PT, PT, R47, -0x48, -R0 ;  /* 0xffffffb82f2e7810 */ /* 0x000fe40007ffe800 */
[----:B------:R-:W-:Y:S02]  /*64b0*/  FSEL R166, R77, -INF , P0 ;  /* 0xff8000004da67808 */ /* 0x000fe40000000000 */
[----:B------:R-:W-:Y:S02]  /*64c0*/  FSEL R162, R69, -INF , P1 ;  /* 0xff80000045a27808 */ /* 0x000fe40000800000 */
[----:B------:R-:W-:Y:S02]  /*64d0*/  I2FP.F32.S32 R25, R25 ;  /* 0x0000001900197245 */ /* 0x000fe40000201400 */
[----:B------:R-:W-:Y:S02]  /*64e0*/  IABS R46, R46 ;  /* 0x0000002e002e7213 */ /* 0x000fe40000000000 */
[----:B------:R-:W-:Y:S01]  /*64f0*/  FSEL R166, R166, -INF , !P5 ;  /* 0xff800000a6a67808 */ /* 0x000fe20006800000 */
[----:B------:R-:W-:Y:S01]  /*6500*/  FFMA.FTZ R25, -R218, R25, R17 ;  /* 0x00000019da197223 */ /* 0x000fe20000010111 */
[----:B------:R-:W-:Y:S01]  /*6510*/  FSEL R162, R162, -INF , !P4 ;  /* 0xff800000a2a27808 */ /* 0x000fe20006000000 */
[----:B------:R-:W-:Y:S01]  /*6520*/  VIADD R17, R116, 0x49 ;  /* 0x0000004974117836 */ /* 0x000fe20000000000 */
[----:B------:R-:W-:-:S02]  /*6530*/  ISETP.GE.AND P0, PT, R24, R206, PT ;  /* 0x000000ce1800720c */ /* 0x000fc40003f06270 */
[C---:B------:R-:W-:Y:S02]  /*6540*/  ISETP.GE.AND P5, PT, R24.reuse, R205, PT ;  /* 0x000000cd1800720c */ /* 0x040fe40003fa6270 */
[C---:B------:R-:W-:Y:S02]  /*6550*/  ISETP.GE.AND P1, PT, R24.reuse, R204, PT ;  /* 0x000000cc1800720c */ /* 0x040fe40003f26270 */
[----:B------:R-:W-:Y:S02]  /*6560*/  ISETP.GE.AND P4, PT, R24, R203, PT ;  /* 0x000000cb1800720c */ /* 0x000fe40003f86270 */
[--C-:B------:R-:W-:Y:S02]  /*6570*/  IADD3 R26, PT, PT, R231, -0x49, -R0.reuse ;  /* 0xffffffb7e71a7810 */ /* 0x100fe40007ffe800 */
[----:B------:R-:W-:Y:S02]  /*6580*/  IADD3 R24, PT, PT, R47, -0x49, -R0 ;  /* 0xffffffb72f187810 */ /* 0x000fe40007ffe800 */
[----:B------:R-:W-:-:S02]  /*6590*/  I2FP.F32.S32 R46, R46 ;  /* 0x0000002e002e7245 */ /* 0x000fc40000201400 */
[----:B------:R-:W-:Y:S02]  /*65a0*/  IABS R26, R26 ;  /* 0x0000001a001a7213 */ /* 0x000fe40000000000 */
[----:B------:R-:W-:Y:S01]  /*65b0*/  IABS R24, R24 ;  /* 0x0000001800187213 */ /* 0x000fe20000000000 */
[C---:B------:R-:W-:Y:S01]  /*65c0*/  FFMA.FTZ R27, -R218.reuse, R46, R27 ;  /* 0x0000002eda1b7223 */ /* 0x040fe2000001011b */
[----:B------:R-:W-:Y:S02]  /*65d0*/  FSEL R25, R25, -INF , P0 ;  /* 0xff80000019197808 */ /* 0x000fe40000000000 */
[----:B------:R-:W-:Y:S02]  /*65e0*/  I2FP.F32.S32 R26, R26 ;  /* 0x0000001a001a7245 */ /* 0x000fe40000201400 */
[----:B------:R-:W-:Y:S02]  /*65f0*/  I2FP.F32.S32 R24, R24 ;  /* 0x0000001800187245 */ /* 0x000fe40000201400 */
[----:B------:R-:W-:Y:S01]  /*6600*/  FSEL R182, R25, -INF , !P5 ;  /* 0xff80000019b67808 */ /* 0x000fe20006800000 */
[C---:B------:R-:W-:Y:S01]  /*6610*/  FFMA.FTZ R26, -R218.reuse, R26, R57 ;  /* 0x0000001ada1a7223 */ /* 0x040fe20000010139 */
[----:B------:R-:W-:Y:S01]  /*6620*/  IADD3 R25, PT, PT, R231, -0x50, -R0 ;  /* 0xffffffb0e7197810 */ /* 0x000fe20007ffe800 */
[----:B------:R-:W-:Y:S01]  /*6630*/  FFMA.FTZ R24, -R218, R24, R59 ;  /* 0x00000018da187223 */ /* 0x000fe2000001013b */
[----:B------:R-:W-:-:S02]  /*6640*/  FSEL R27, R27, -INF , P1 ;  /* 0xff8000001b1b7808 */ /* 0x000fc40000800000 */
[C---:B------:R-:W-:Y:S02]  /*6650*/  ISETP.GE.AND P0, PT, R17.reuse, R206, PT ;  /* 0x000000ce1100720c */ /* 0x040fe40003f06270 */
[----:B------:R-:W-:Y:S02]  /*6660*/  ISETP.GE.AND P1, PT, R17, R204, PT ;  /* 0x000000cc1100720c */ /* 0x000fe40003f26270 */
[----:B------:R-:W-:Y:S02]  /*6670*/  IABS R25, R25 ;  /* 0x0000001900197213 */ /* 0x000fe40000000000 */
[----:B------:R-:W-:Y:S02]  /*6680*/  IADD3 R46, PT, PT, R231, -0x51, -R0 ;  /* 0xffffffafe72e7810 */ /* 0x000fe40007ffe800 */
[----:B------:R-:W-:Y:S02]  /*6690*/  FSEL R164, R27, -INF , !P4 ;  /* 0xff8000001ba47808 */ /* 0x000fe40006000000 */
[----:B------:R-:W-:-:S02]  /*66a0*/  ISETP.GE.AND P5, PT, R17, R205, PT ;  /* 0x000000cd1100720c */ /* 0x000fc40003fa6270 */
[----:B------:R-:W-:Y:S01]  /*66b0*/  ISETP.GE.AND P4, PT, R17, R203, PT ;  /* 0x000000cb1100720c */ /* 0x000fe20003f86270 */
[----:B------:R-:W-:Y:S01]  /*66c0*/  VIADD R17, R116, 0x50 ;  /* 0x0000005074117836 */ /* 0x000fe20000000000 */
[----:B------:R-:W-:Y:S02]  /*66d0*/  FSEL R26, R26, -INF , P0 ;  /* 0xff8000001a1a7808 */ /* 0x000fe40000000000 */
[----:B------:R-:W-:Y:S02]  /*66e0*/  FSEL R186, R24, -INF , P1 ;  /* 0xff80000018ba7808 */ /* 0x000fe40000800000 */
[----:B------:R-:W-:Y:S02]  /*66f0*/  I2FP.F32.S32 R25, R25 ;  /* 0x0000001900197245 */ /* 0x000fe40000201400 */
[----:B------:R-:W-:Y:S02]  /*6700*/  IABS R46, R46 ;  /* 0x0000002e002e7213 */ /* 0x000fe40000000000 */
[----:B------:R-:W-:Y:S01]  /*6710*/  FSEL R170, R26, -INF , !P5 ;  /* 0xff8000001aaa7808 */ /* 0x000fe20006800000 */
[----:B------:R-:W-:Y:S01]  /*6720*/  FFMA.FTZ R25, -R218, R25, R79 ;  /* 0x00000019da197223 */ /* 0x000fe2000001014f */
[----:B------:R-:W-:-:S02]  /*6730*/  FSEL R186, R186, -INF , !P4 ;  /* 0xff800000baba7808 */ /* 0x000fc40006000000 */
[C---:B------:R-:W-:Y:S02]  /*6740*/  ISETP.GE.AND P0, PT, R17.reuse, R206, PT ;  /* 0x000000ce1100720c */ /* 0x040fe40003f06270 */
[C---:B------:R-:W-:Y:S02]  /*6750*/  ISETP.GE.AND P5, PT, R17.reuse, R205, PT ;  /* 0x000000cd1100720c */ /* 0x040fe40003fa6270 */
[C---:B------:R-:W-:Y:S02]  /*6760*/  ISETP.GE.AND P1, PT, R17.reuse, R204, PT ;  /* 0x000000cc1100720c */ /* 0x040fe40003f26270 */
[----:B------:R-:W-:Y:S02]  /*6770*/  I2FP.F32.S32 R46, R46 ;  /* 0x0000002e002e7245 */ /* 0x000fe40000201400 */
[----:B------:R-:W-:Y:S01]  /*6780*/  ISETP.GE.AND P4, PT, R17, R203, PT ;  /* 0x000000cb1100720c */ /* 0x000fe20003f86270 */
[----:B------:R-:W-:Y:S01]  /*6790*/  VIADD R17, R116, 0x51 ;  /* 0x0000005174117836 */ /* 0x000fe20000000000 */
[----:B------:R-:W-:Y:S01]  /*67a0*/  IADD3 R26, PT, PT, R47, -0x50, -R0 ;  /* 0xffffffb02f1a7810 */ /* 0x000fe20007ffe800 */
[----:B------:R-:W-:Y:S01]  /*67b0*/  FFMA.FTZ R19, -R218, R46, R19 ;  /* 0x0000002eda137223 */ /* 0x000fe20000010113 */
[----:B------:R-:W-:-:S02]  /*67c0*/  FSEL R176, R25, -INF , P0 ;  /* 0xff80000019b07808 */ /* 0x000fc40000000000 */
[----:B------:R-:W-:Y:S02]  /*67d0*/  ISETP.GE.AND P0, PT, R17, R206, PT ;  /* 0x000000ce1100720c */ /* 0x000fe40003f06270 */
[----:B------:R-:W-:Y:S02]  /*67e0*/  IABS R26, R26 ;  /* 0x0000001a001a7213 */ /* 0x000fe40000000000 */
[----:B------:R-:W-:Y:S02]  /*67f0*/  FSEL R176, R176, -INF , !P5 ;  /* 0xff800000b0b07808 */ /* 0x000fe40006800000 */
[----:B------:R-:W-:Y:S02]  /*6800*/  IADD3 R24, PT, PT, R47, -0x51, -R0 ;  /* 0xffffffaf2f187810 */ /* 0x000fe40007ffe800 */
[----:B------:R-:W-:Y:S02]  /*6810*/  ISETP.GE.AND P5, PT, R17, R205, PT ;  /* 0x000000cd1100720c */ /* 0x000fe40003fa6270 */
[----:B------:R-:W-:-:S02]  /*6820*/  FSEL R19, R19, -INF , P0 ;  /* 0xff80000013137808 */ /* 0x000fc40000000000 */
[----:B------:R-:W-:Y:S02]  /*6830*/  I2FP.F32.S32 R26, R26 ;  /* 0x0000001a001a7245 */ /* 0x000fe40000201400 */
[----:B------:R-:W-:Y:S02]  /*6840*/  IABS R24, R24 ;  /* 0x0000001800187213 */ /* 0x000fe40000000000 */
[----:B------:R-:W-:Y:S02]  /*6850*/  FSEL R174, R19, -INF , !P5 ;  /* 0xff80000013ae7808 */ /* 0x000fe40006800000 */
[--C-:B------:R-:W-:Y:S02]  /*6860*/  IADD3 R19, PT, PT, R231, -0x58, -R0.reuse ;  /* 0xffffffa8e7137810 */ /* 0x100fe40007ffe800 */
[----:B------:R-:W-:Y:S01]  /*6870*/  IADD3 R46, PT, PT, R47, -0x58, -R0 ;  /* 0xffffffa82f2e7810 */ /* 0x000fe20007ffe800 */
[----:B------:R-:W-:Y:S01]  /*6880*/  FFMA.FTZ R26, -R218, R26, R71 ;  /* 0x0000001ada1a7223 */ /* 0x000fe20000010147 */
[----:B------:R-:W-:-:S02]  /*6890*/  I2FP.F32.S32 R24, R24 ;  /* 0x0000001800187245 */ /* 0x000fc40000201400 */
[----:B------:R-:W-:Y:S02]  /*68a0*/  IABS R19, R19 ;  /* 0x0000001300137213 */ /* 0x000fe40000000000 */
[----:B------:R-:W-:Y:S01]  /*68b0*/  IABS R46, R46 ;  /* 0x0000002e002e7213 */ /* 0x000fe20000000000 */
[----:B------:R-:W-:Y:S01]  /*68c0*/  FFMA.FTZ R24, -R218, R24, R55 ;  /* 0x00000018da187223 */ /* 0x000fe20000010137 */
[----:B------:R-:W-:Y:S01]  /*68d0*/  FSEL R26, R26, -INF , P1 ;  /* 0xff8000001a1a7808 */ /* 0x000fe20000800000 */
[----:B------:R-:W-:Y:S01]  /*68e0*/  VIADD R25, R116, 0x58 ;  /* 0x0000005874197836 */ /* 0x000fe20000000000 */
[----:B------:R-:W-:Y:S02]  /*68f0*/  I2FP.F32.S32 R19, R19 ;  /* 0x0000001300137245 */ /* 0x000fe40000201400 */
[----:B------:R-:W-:Y:S02]  /*6900*/  I2FP.F32.S32 R46, R46 ;  /* 0x0000002e002e7245 */ /* 0x000fe40000201400 */
[----:B------:R-:W-:-:S02]  /*6910*/  ISETP.GE.AND P1, PT, R17, R204, PT ;  /* 0x000000cc1100720c */ /* 0x000fc40003f26270 */
[----:B------:R-:W-:Y:S01]  /*6920*/  FSEL R26, R26, -INF , !P4 ;  /* 0xff8000001a1a7808 */ /* 0x000fe20006000000 */
[C---:B------:R-:W-:Y:S01]  /*6930*/  FFMA.FTZ R19, -R218.reuse, R19, R61 ;  /* 0x00000013da137223 */ /* 0x040fe2000001013d */
[----:B------:R-:W-:Y:S01]  /*6940*/  ISETP.GE.AND P4, PT, R17, R203, PT ;  /* 0x000000cb1100720c */ /* 0x000fe20003f86270 */
[----:B------:R-:W-:Y:S01]  /*6950*/  FFMA.FTZ R46, -R218, R46, R65 ;  /* 0x0000002eda2e7223 */ /* 0x000fe20000010141 */
[----:B------:R-:W-:Y:S02]  /*6960*/  FSEL R24, R24, -INF , P1 ;  /* 0xff80000018187808 */ /* 0x000fe40000800000 */
[----:B------:R-:W-:Y:S02]  /*6970*/  IADD3 R17, PT, PT, R47, -0x59, -R0 ;  /* 0xffffffa72f117810 */ /* 0x000fe40007ffe800 */
[C---:B------:R-:W-:Y:S02]  /*6980*/  ISETP.GE.AND P0, PT, R25.reuse, R206, PT ;  /* 0x000000ce1900720c */ /* 0x040fe40003f06270 */
[----:B------:R-:W-:-:S02]  /*6990*/  ISETP.GE.AND P1, PT, R25, R204, PT ;  /* 0x000000cc1900720c */ /* 0x000fc40003f26270 */
[----:B------:R-:W-:Y:S02]  /*69a0*/  IADD3 R48, PT, PT, R231, -0x59, -R0 ;  /* 0xffffffa7e7307810 */ /* 0x000fe40007ffe800 */
[----:B------:R-:W-:Y:S02]  /*69b0*/  IABS R17, R17 ;  /* 0x0000001100117213 */ /* 0x000fe40000000000 */
[----:B------:R-:W-:Y:S02]  /*69c0*/  FSEL R24, R24, -INF , !P4 ;  /* 0xff80000018187808 */ /* 0x000fe40006000000 */
[C---:B------:R-:W-:Y:S02]  /*69d0*/  ISETP.GE.AND P5, PT, R25.reuse, R205, PT ;  /* 0x000000cd1900720c */ /* 0x040fe40003fa6270 */
[----:B------:R-:W-:Y:S02]  /*69e0*/  ISETP.GE.AND P4, PT, R25, R203, PT ;  /* 0x000000cb1900720c */ /* 0x000fe40003f86270 */
[----:B------:R-:W-:-:S02]  /*69f0*/  FSEL R19, R19, -INF , P0 ;  /* 0xff80000013137808 */ /* 0x000fc40000000000 */
[----:B------:R-:W-:Y:S02]  /*6a00*/  FSEL R46, R46, -INF , P1 ;  /* 0xff8000002e2e7808 */ /* 0x000fe40000800000 */
[----:B------:R-:W-:Y:S02]  /*6a10*/  IABS R48, R48 ;  /* 0x0000003000307213 */ /* 0x000fe40000000000 */
[----:B------:R-:W-:Y:S01]  /*6a20*/  I2FP.F32.S32 R50, R17 ;  /* 0x0000001100327245 */ /* 0x000fe20000201400 */
[----:B------:R-:W-:Y:S01]  /*6a30*/  VIADD R17, R116, 0x59 ;  /* 0x0000005974117836 */ /* 0x000fe20000000000 */
[----:B------:R-:W-:Y:S02]  /*6a40*/  FSEL R172, R19, -INF , !P5 ;  /* 0xff80000013ac7808 */ /* 0x000fe40006800000 */
[----:B------:R-:W-:Y:S02]  /*6a50*/  FSEL R180, R46, -INF , !P4 ;  /* 0xff8000002eb47808 */ /* 0x000fe40006000000 */
[----:B------:R-:W-:-:S02]  /*6a60*/  I2FP.F32.S32 R48, R48 ;  /* 0x0000003000307245 */ /* 0x000fc40000201400 */
[--C-:B------:R-:W-:Y:S02]  /*6a70*/  IADD3 R19, PT, PT, R231, -0x60, -R0.reuse ;  /* 0xffffffa0e7137810 */ /* 0x100fe40007ffe800 */
[----:B------:R-:W-:Y:S01]  /*6a80*/  IADD3 R46, PT, PT, R47, -0x60, -R0 ;  /* 0xffffffa02f2e7810 */ /* 0x000fe20007ffe800 */
[----:B------:R-:W-:Y:S01]  /*6a90*/  FFMA.FTZ R48, -R218, R48, R49 ;  /* 0x00000030da307223 */ /* 0x000fe20000010131 */
[C---:B------:R-:W-:Y:S02]  /*6aa0*/  ISETP.GE.AND P0, PT, R17.reuse, R206, PT ;  /* 0x000000ce1100720c */ /* 0x040fe40003f06270 */
[C---:B------:R-:W-:Y:S02]  /*6ab0*/  ISETP.GE.AND P5, PT, R17.reuse, R205, PT ;  /* 0x000000cd1100720c */ /* 0x040fe40003fa6270 */
[C---:B------:R-:W-:Y:S02]  /*6ac0*/  ISETP.GE.AND P1, PT, R17.reuse, R204, PT ;  /* 0x000000cc1100720c */ /* 0x040fe40003f26270 */
[----:B------:R-:W-:-:S02]  /*6ad0*/  ISETP.GE.AND P4, PT, R17, R203, PT ;  /* 0x000000cb1100720c */ /* 0x000fc40003f86270 */
[----:B------:R-:W-:Y:S02]  /*6ae0*/  IABS R19, R19 ;  /* 0x0000001300137213 */ /* 0x000fe40000000000 */
[----:B------:R-:W-:Y:S02]  /*6af0*/  IABS R46, R46 ;  /* 0x0000002e002e7213 */ /* 0x000fe40000000000 */
[----:B------:R-:W-:Y:S01]  /*6b00*/  IADD3 R17, PT, PT, R47, -0x61, -R0 ;  /* 0xffffff9f2f117810 */ /* 0x000fe20007ffe800 */
[----:B------:R-:W-:Y:S01]  /*6b10*/  FFMA.FTZ R29, -R218, R50, R29 ;  /* 0x00000032da1d7223 */ /* 0x000fe2000001011d */
[----:B------:R-:W-:Y:S01]  /*6b20*/  I2FP.F32.S32 R19, R19 ;  /* 0x0000001300137245 */ /* 0x000fe20000201400 */
[----:B------:R-:W-:Y:S01]  /*6b30*/  VIADD R25, R116, 0x60 ;  /* 0x0000006074197836 */ /* 0x000fe20000000000 */
[----:B------:R-:W-:Y:S02]  /*6b40*/  I2FP.F32.S32 R46, R46 ;  /* 0x0000002e002e7245 */ /* 0x000fe40000201400 */
[----:B------:R-:W-:-:S02]  /*6b50*/  IABS R17, R17 ;  /* 0x0000001100117213 */ /* 0x000fc40000000000 */
[----:B------:R-:W-:Y:S01]  /*6b60*/  FSEL R48, R48, -INF , P0 ;  /* 0xff80000030307808 */ /* 0x000fe20000000000 */
[C---:B------:R-:W-:Y:S01]  /*6b70*/  FFMA.FTZ R13, -R218.reuse, R19, R13 ;  /* 0x00000013da0d7223 */ /* 0x040fe2000001010d */
[----:B------:R-:W-:Y:S01]  /*6b80*/  FSEL R178, R29, -INF , P1 ;  /* 0xff8000001db27808 */ /* 0x000fe20000800000 */
[----:B------:R-:W-:Y:S01]  /*6b90*/  FFMA.FTZ R45, -R218, R46, R45 ;  /* 0x0000002eda2d7223 */ /* 0x000fe2000001012d */
[----:B------:R-:W-:Y:S01]  /*6ba0*/  I2FP.F32.S32 R50, R17 ;  /* 0x0000001100327245 */ /* 0x000fe20000201400 */
[----:B------:R-:W-:Y:S01]  /*6bb0*/  VIADD R19, R116, 0x61 ;  /* 0x0000006174137836 */ /* 0x000fe20000000000 */
[----:B------:R-:W-:Y:S02]  /*6bc0*/  FSEL R168, R48, -INF , !P5 ;  /* 0xff80000030a87808 */ /* 0x000fe40006800000 */
[----:B------:R-:W-:Y:S02]  /*6bd0*/  ISETP.GE.AND P1, PT, R25, R204, PT ;  /* 0x000000cc1900720c */ /* 0x000fe40003f26270 */
[----:B------:R-:W-:Y:S01]  /*6be0*/  IADD3 R48, PT, PT, R231, -0x61, -R0 ;  /* 0xffffff9fe7307810 */ /* 0x000fe20007ffe800 */
[----:B------:R-:W-:Y:S01]  /*6bf0*/  FFMA.FTZ R15, -R218, R50, R15 ;  /* 0x00000032da0f7223 */ /* 0x000fe2000001010f */
[----:B------:R-:W-:-:S02]  /*6c00*/  FSEL R45, R45, -INF , P1 ;  /* 0xff8000002d2d7808 */ /* 0x000fc40000800000 */
[----:B------:R-:W-:Y:S02]  /*6c10*/  IABS R48, R48 ;  /* 0x0000003000307213 */ /* 0x000fe40000000000 */
[----:B------:R-:W-:Y:S02]  /*6c20*/  ISETP.GE.AND P1, PT, R19, R204, PT ;  /* 0x000000cc1300720c */ /* 0x000fe40003f26270 */
[----:B------:R-:W-:Y:S02]  /*6c30*/  ISETP.GE.AND P0, PT, R25, R206, PT ;  /* 0x000000ce1900720c */ /* 0x000fe40003f06270 */
[----:B------:R-:W-:Y:S02]  /*6c40*/  I2FP.F32.S32 R48, R48 ;  /* 0x0000003000307245 */ /* 0x000fe40000201400 */
[----:B------:R-:W-:Y:S02]  /*6c50*/  FSEL R158, R15, -INF , P1 ;  /* 0xff8000000f9e7808 */ /* 0x000fe40000800000 */
[----:B------:R-:W-:-:S02]  /*6c60*/  ISETP.GE.AND P5, PT, R25, R205, PT ;  /* 0x000000cd1900720c */ /* 0x000fc40003fa6270 */
[----:B------:R-:W-:Y:S02]  /*6c70*/  FSEL R13, R13, -INF , P0 ;  /* 0xff8000000d0d7808 */ /* 0x000fe40000000000 */
[--C-:B------:R-:W-:Y:S02]  /*6c80*/  IADD3 R15, PT, PT, R231, -0x68, -R0.reuse ;  /* 0xffffff98e70f7810 */ /* 0x100fe40007ffe800 */
[--C-:B------:R-:W-:Y:S01]  /*6c90*/  IADD3 R46, PT, PT, R47, -0x68, -R0.reuse ;  /* 0xffffff982f2e7810 */ /* 0x100fe20007ffe800 */
[----:B------:R-:W-:Y:S01]  /*6ca0*/  FFMA.FTZ R31, -R218, R48, R31 ;  /* 0x00000030da1f7223 */ /* 0x000fe2000001011f */
[----:B------:R-:W-:Y:S02]  /*6cb0*/  FSEL R152, R13, -INF , !P5 ;  /* 0xff8000000d987808 */ /* 0x000fe40006800000 */
[----:B------:R-:W-:Y:S02]  /*6cc0*/  IABS R15, R15 ;  /* 0x0000000f000f7213 */ /* 0x000fe40000000000 */
[----:B------:R-:W-:-:S02]  /*6cd0*/  IADD3 R48, PT, PT, R231, -0x69, -R0 ;  /* 0xffffff97e7307810 */ /* 0x000fc40007ffe800 */
[----:B------:R-:W-:Y:S02]  /*6ce0*/  IADD3 R13, PT, PT, R47, -0x69, -R0 ;  /* 0xffffff972f0d7810 */ /* 0x000fe40007ffe800 */
[----:B------:R-:W-:Y:S01]  /*6cf0*/  IABS R46, R46 ;  /* 0x0000002e002e7213 */ /* 0x000fe20000000000 */
[----:B------:R-:W-:Y:S01]  /*6d00*/  VIADD R17, R116, 0x68 ;  /* 0x0000006874117836 */ /* 0x000fe20000000000 */
[----:B------:R-:W-:Y:S02]  /*6d10*/  FSEL R178, R178, -INF , !P4 ;  /* 0xff800000b2b27808 */ /* 0x000fe40006000000 */
[----:B------:R-:W-:Y:S02]  /*6d20*/  I2FP.F32.S32 R15, R15 ;  /* 0x0000000f000f7245 */ /* 0x000fe40000201400 */
[----:B------:R-:W-:Y:S02]  /*6d30*/  ISETP.GE.AND P4, PT, R25, R203, PT ;  /* 0x000000cb1900720c */ /* 0x000fe40003f86270 */
[----:B------:R-:W-:-:S02]  /*6d40*/  ISETP.GE.AND P0, PT, R19, R206, PT ;  /* 0x000000ce1300720c */ /* 0x000fc40003f06270 */
[----:B------:R-:W-:Y:S02]  /*6d50*/  IABS R48, R48 ;  /* 0x0000003000307213 */ /* 0x000fe40000000000 */
[----:B------:R-:W-:Y:S02]  /*6d60*/  IABS R13, R13 ;  /* 0x0000000d000d7213 */ /* 0x000fe40000000000 */
[----:B------:R-:W-:Y:S01]  /*6d70*/  I2FP.F32.S32 R46, R46 ;  /* 0x0000002e002e7245 */ /* 0x000fe20000201400 */
[C---:B------:R-:W-:Y:S01]  /*6d80*/  FFMA.FTZ R5, -R218.reuse, R15, R5 ;  /* 0x0000000fda057223 */ /* 0x040fe20000010105 */
[----:B------:R-:W-:Y:S02]  /*6d90*/  FSEL R31, R31, -INF , P0 ;  /* 0xff8000001f1f7808 */ /* 0x000fe40000000000 */
[----:B------:R-:W-:Y:S01]  /*6da0*/  FSEL R160, R45, -INF , !P4 ;  /* 0xff8000002da07808 */ /* 0x000fe20006000000 */
[----:B------:R-:W-:Y:S01]  /*6db0*/  FFMA.FTZ R23, -R218, R46, R23 ;  /* 0x0000002eda177223 */ /* 0x000fe20000010117 */
[----:B------:R-:W-:-:S02]  /*6dc0*/  I2FP.F32.S32 R48, R48 ;  /* 0x0000003000307245 */ /* 0x000fc40000201400 */
[----:B------:R-:W-:Y:S01]  /*6dd0*/  I2FP.F32.S32 R50, R13 ;  /* 0x0000000d00327245 */ /* 0x000fe20000201400 */
[----:B------:R-:W-:Y:S01]  /*6de0*/  VIADD R13, R116, 0x69 ;  /* 0x00000069740d7836 */ /* 0x000fe20000000000 */
[C---:B------:R-:W-:Y:S02]  /*6df0*/  ISETP.GE.AND P5, PT, R19.reuse, R205, PT ;  /* 0x000000cd1300720c */ /* 0x040fe40003fa6270 */
[----:B------:R-:W-:Y:S02]  /*6e00*/  ISETP.GE.AND P4, PT, R19, R203, PT ;  /* 0x000000cb1300720c */ /* 0x000fe40003f86270 */
[C---:B------:R-:W-:Y:S02]  /*6e10*/  ISETP.GE.AND P0, PT, R17.reuse, R206, PT ;  /* 0x000000ce1100720c */ /* 0x040fe40003f06270 */
[----:B------:R-:W-:Y:S02]  /*6e20*/  ISETP.GE.AND P1, PT, R17, R204, PT ;  /* 0x000000cc1100720c */ /* 0x000fe40003f26270 */
[----:B------:R-:W-:Y:S01]  /*6e30*/  IADD3 R19, PT, PT, R231, -0x70, -R0 ;  /* 0xffffff90e7137810 */ /* 0x000fe20007ffe800 */
[C---:B------:R-:W-:Y:S01]  /*6e40*/  FFMA.FTZ R21, -R218.reuse, R48, R21 ;  /* 0x00000030da157223 */ /* 0x040fe20000010115 */
[----:B------:R-:W-:Y:S01]  /*6e50*/  FSEL R148, R31, -INF , !P5 ;  /* 0xff8000001f947808 */ /* 0x000fe20006800000 */
[----:B------:R-:W-:Y:S01]  /*6e60*/  FFMA.FTZ R41, -R218, R50, R41 ;  /* 0x00000032da297223 */ /* 0x000fe20000010129 */
[----:B------:R-:W-:-:S02]  /*6e70*/  FSEL R158, R158, -INF , !P4 ;  /* 0xff8000009e9e7808 */ /* 0x000fc40006000000 */
[----:B------:R-:W-:Y:S02]  /*6e80*/  FSEL R144, R5, -INF , P0 ;  /* 0xff80000005907808 */ /* 0x000fe40000000000 */
[C---:B------:R-:W-:Y:S02]  /*6e90*/  ISETP.GE.AND P5, PT, R17.reuse, R205, PT ;  /* 0x000000cd1100720c */ /* 0x040fe40003fa6270 */
[----:B------:R-:W-:Y:S01]  /*6ea0*/  ISETP.GE.AND P4, PT, R17, R203, PT ;  /* 0x000000cb1100720c */ /* 0x000fe20003f86270 */
[----:B------:R-:W-:Y:S01]  /*6eb0*/  IMAD.IADD R17, R47, 0x1, -R0 ;  /* 0x000000012f117824 */ /* 0x000fe200078e0a00 */
[----:B------:R-:W-:Y:S02]  /*6ec0*/  ISETP.GE.AND P0, PT, R13, R206, PT ;  /* 0x000000ce0d00720c */ /* 0x000fe40003f06270 */
[----:B------:R-:W-:Y:S02]  /*6ed0*/  FSEL R23, R23, -INF , P1 ;  /* 0xff80000017177808 */ /* 0x000fe40000800000 */
[----:B------:R-:W-:-:S02]  /*6ee0*/  ISETP.GE.AND P1, PT, R13, R204, PT ;  /* 0x000000cc0d00720c */ /* 0x000fc40003f26270 */
[----:B------:R-:W-:Y:S02]  /*6ef0*/  IADD3 R15, PT, PT, R47, -0x70, -R0 ;  /* 0xffffff902f0f7810 */ /* 0x000fe40007ffe800 */
[----:B------:R-:W-:Y:S01]  /*6f00*/  IABS R19, R19 ;  /* 0x0000001300137213 */ /* 0x000fe20000000000 */
[----:B------:R-:W-:Y:S01]  /*6f10*/  VIADD R5, R116, 0x70 ;  /* 0x0000007074057836 */ /* 0x000fe20000000000 */
[----:B------:R-:W-:Y:S02]  /*6f20*/  FSEL R144, R144, -INF , !P5 ;  /* 0xff80000090907808 */ /* 0x000fe40006800000 */
[----:B------:R-:W-:Y:S02]  /*6f30*/  FSEL R21, R21, -INF , P0 ;  /* 0xff80000015157808 */ /* 0x000fe40000000000 */
[C---:B------:R-:W-:Y:S02]  /*6f40*/  ISETP.GE.AND P5, PT, R13.reuse, R205, PT ;  /* 0x000000cd0d00720c */ /* 0x040fe40003fa6270 */
[----:B------:R-:W-:-:S02]  /*6f50*/  ISETP.GE.AND P0, PT, R13, R203, PT ;  /* 0x000000cb0d00720c */ /* 0x000fc40003f06270 */
[----:B------:R-:W-:Y:S02]  /*6f60*/  FSEL R41, R41, -INF , P1 ;  /* 0xff80000029297808 */ /* 0x000fe40000800000 */
[----:B------:R-:W-:Y:S02]  /*6f70*/  IABS R15, R15 ;  /* 0x0000000f000f7213 */ /* 0x000fe40000000000 */
[----:B------:R-:W-:Y:S02]  /*6f80*/  I2FP.F32.S32 R19, R19 ;  /* 0x0000001300137245 */ /* 0x000fe40000201400 */
[----:B------:R-:W-:Y:S02]  /*6f90*/  IABS R17, R17 ;  /* 0x0000001100117213 */ /* 0x000fe40000000000 */
[----:B------:R-:W-:Y:S01]  /*6fa0*/  FSEL R156, R23, -INF , !P4 ;  /* 0xff800000179c7808 */ /* 0x000fe20006000000 */
[----:B------:R-:W-:Y:S01]  /*6fb0*/  FFMA.FTZ R11, -R218, R19, R11 ;  /* 0x00000013da0b7223 */ /* 0x000fe2000001010b */
[----:B------:R-:W-:-:S02]  /*6fc0*/  FSEL R142, R21, -INF , !P5 ;  /* 0xff800000158e7808 */ /* 0x000fc40006800000 */
[----:B------:R-:W-:Y:S02]  /*6fd0*/  FSEL R154, R41, -INF , !P0 ;  /* 0xff800000299a7808 */ /* 0x000fe40004000000 */
[----:B------:R-:W-:Y:S02]  /*6fe0*/  I2FP.F32.S32 R48, R15 ;  /* 0x0000000f00307245 */ /* 0x000fe40000201400 */
[C---:B------:R-:W-:Y:S02]  /*6ff0*/  ISETP.GE.AND P4, PT, R5.reuse, R206, PT ;  /* 0x000000ce0500720c */ /* 0x040fe40003f86270 */
[C---:B------:R-:W-:Y:S02]  /*7000*/  ISETP.GE.AND P5, PT, R5.reuse, R205, PT ;  /* 0x000000cd0500720c */ /* 0x040fe40003fa6270 */
[C---:B------:R-:W-:Y:S02]  /*7010*/  ISETP.GE.AND P1, PT, R5.reuse, R204, PT ;  /* 0x000000cc0500720c */ /* 0x040fe40003f26270 */
[----:B------:R-:W-:-:S02]  /*7020*/  ISETP.GE.AND P0, PT, R5, R203, PT ;  /* 0x000000cb0500720c */ /* 0x000fc40003f06270 */
[----:B------:R-:W-:Y:S02]  /*7030*/  I2FP.F32.S32 R46, R17 ;  /* 0x00000011002e7245 */ /* 0x000fe40000201400 */
[C-C-:B------:R-:W-:Y:S02]  /*7040*/  IADD3 R13, PT, PT, R47.reuse, -0x71, -R0.reuse ;  /* 0xffffff8f2f0d7810 */ /* 0x140fe40007ffe800 */
[----:B------:R-:W-:Y:S01]  /*7050*/  IADD3 R5, PT, PT, R47, -0x78, -R0 ;  /* 0xffffff882f057810 */ /* 0x000fe20007ffe800 */
[C---:B------:R-:W-:Y:S01]  /*7060*/  FFMA.FTZ R37, -R218.reuse, R48, R37 ;  /* 0x00000030da257223 */ /* 0x040fe20000010125 */
[----:B------:R-:W-:Y:S01]  /*7070*/  IABS R13, R13 ;  /* 0x0000000d000d7213 */ /* 0x000fe20000000000 */
[----:B------:R-:W-:Y:S01]  /*7080*/  FFMA.FTZ R46, -R218, R46, R127 ;  /* 0x0000002eda2e7223 */ /* 0x000fe2000001017f */
[----:B------:R-:W-:Y:S02]  /*7090*/  IABS R5, R5 ;  /* 0x0000000500057213 */ /* 0x000fe40000000000 */
[----:B------:R-:W-:-:S02]  /*70a0*/  FSEL R66, R11, -INF , P4 ;  /* 0xff8000000b427808 */ /* 0x000fc40002000000 */
[C---:B------:R-:W-:Y:S02]  /*70b0*/  ISETP.GE.AND P4, PT, R116.reuse, R204, PT ;  /* 0x000000cc7400720c */ /* 0x040fe40003f86270 */
[----:B------:R-:W-:Y:S01]  /*70c0*/  I2FP.F32.S32 R50, R13 ;  /* 0x0000000d00327245 */ /* 0x000fe20000201400 */
[C---:B------:R-:W-:Y:S01]  /*70d0*/  VIADD R13, R116.reuse, 0x78 ;  /* 0x00000078740d7836 */ /* 0x040fe20000000000 */
[----:B------:R-:W-:Y:S01]  /*70e0*/  I2FP.F32.S32 R52, R5 ;  /* 0x0000000500347245 */ /* 0x000fe20000201400 */
[C---:B------:R-:W-:Y:S01]  /*70f0*/  VIADD R5, R116.reuse, 0x71 ;  /* 0x0000007174057836 */ /* 0x040fe20000000000 */
[----:B------:R-:W-:Y:S02]  /*7100*/  FSEL R37, R37, -INF , P1 ;  /* 0xff80000025257808 */ /* 0x000fe40000800000 */
[----:B------:R-:W-:Y:S02]  /*7110*/  ISETP.GE.AND P1, PT, R116, R203, PT ;  /* 0x000000cb7400720c */ /* 0x000fe40003f26270 */
[----:B------:R-:W-:Y:S01]  /*7120*/  FSEL R11, R46, -INF , P4 ;  /* 0xff8000002e0b7808 */ /* 0x000fe20002000000 */
[C---:B------:R-:W-:Y:S01]  /*7130*/  FFMA.FTZ R39, -R218.reuse, R50, R39 ;  /* 0x00000032da277223 */ /* 0x040fe20000010127 */
[----:B------:R-:W-:Y:S01]  /*7140*/  FFMA.FTZ R43, -R218, R52, R43 ;  /* 0x00000034da2b7223 */ /* 0x000fe2000001012b */
[----:B------:R-:W-:-:S02]  /*7150*/  FSEL R136, R37, -INF , !P0 ;  /* 0xff80000025887808 */ /* 0x000fc40004000000 */
[----:B------:R-:W-:Y:S01]  /*7160*/  FSEL R11, R11, -INF , !P1 ;  /* 0xff8000000b0b7808 */ /* 0x000fe20004800000 */
[----:B------:R-:W-:Y:S01]  /*7170*/  FFMA.FTZ R97, -R218, R42, R97 ;  /* 0x0000002ada617223 */ /* 0x000fe20000010161 */
[-C--:B------:R-:W-:Y:S02]  /*7180*/  ISETP.GE.AND P1, PT, R5, R204.reuse, PT ;  /* 0x000000cc0500720c */ /* 0x080fe40003f26270 */
[----:B------:R-:W-:Y:S02]  /*7190*/  ISETP.GE.AND P0, PT, R13, R204, PT ;  /* 0x000000cc0d00720c */ /* 0x000fe40003f06270 */
[----:B------:R-:W-:Y:S02]  /*71a0*/  ISETP.GE.AND P4, PT, R116, R206, PT ;  /* 0x000000ce7400720c */ /* 0x000fe40003f86270 */
[----:B------:R-:W-:Y:S02]  /*71b0*/  FSEL R42, R44, -INF , !P2 ;  /* 0xff8000002c2a7808 */ /* 0x000fe40005000000 */
[----:B------:R-:W-:-:S02]  /*71c0*/  FMNMX3.FTZ R17, R11, R40, R8, !PT ;  /* 0x000000280b117276 */ /* 0x000fc40007810008 */
[----:B------:R-:W-:Y:S02]  /*71d0*/  FSEL R39, R39, -INF , P1 ;  /* 0xff80000027277808 */ /* 0x000fe40000800000 */
[----:B------:R-:W-:Y:S02]  /*71e0*/  FSEL R43, R43, -INF , P0 ;  /* 0xff8000002b2b7808 */ /* 0x000fe40000000000 */
[C---:B------:R-:W-:Y:S02]  /*71f0*/  ISETP.GE.AND P2, PT, R5.reuse, R206, PT ;  /* 0x000000ce0500720c */ /* 0x040fe40003f46270 */
[C---:B------:R-:W-:Y:S02]  /*7200*/  ISETP.GE.AND P1, PT, R5.reuse, R205, PT ;  /* 0x000000cd0500720c */ /* 0x040fe40003f26270 */
[----:B------:R-:W-:Y:S02]  /*7210*/  ISETP.GE.AND P0, PT, R5, R203, PT ;  /* 0x000000cb0500720c */ /* 0x000fe40003f06270 */
[----:B------:R-:W-:-:S02]  /*7220*/  FSEL R5, R97, -INF , P4 ;  /* 0xff80000061057808 */ /* 0x000fc40002000000 */
[----:B------:R-:W-:Y:S02]  /*7230*/  ISETP.GE.AND P4, PT, R116, R205, PT ;  /* 0x000000cd7400720c */ /* 0x000fe40003f86270 */
[----:B------:R-:W-:Y:S02]  /*7240*/  FMNMX3.FTZ R17, R17, R10, R22, !PT ;  /* 0x0000000a11117276 */ /* 0x000fe40007810016 */
[----:B------:R-:W-:Y:S02]  /*7250*/  FSEL R5, R5, -INF , !P4 ;  /* 0xff80000005057808 */ /* 0x000fe40006000000 */
[----:B------:R-:W-:Y:S02]  /*7260*/  FMNMX3.FTZ R17, R17, R6, R4, !PT ;  /* 0x0000000611117276 */ /* 0x000fe40007810004 */
[----:B------:R-:W-:Y:S02]  /*7270*/  FMNMX3.FTZ R21, R5, R28, R42, !PT ;  /* 0x0000001c05157276 */ /* 0x000fe4000781002a */
[----:B------:R-:W-:-:S02]  /*7280*/  FMNMX3.FTZ R17, R17, R18, R34, !PT ;  /* 0x0000001211117276 */ /* 0x000fc40007810022 */
[----:B------:R-:W-:Y:S02]  /*7290*/  IADD3 R15, PT, PT, R47, -0x79, -R0 ;  /* 0xffffff872f0f7810 */ /* 0x000fe40007ffe800 */
[----:B------:R-:W-:Y:S02]  /*72a0*/  FMNMX3.FTZ R21, R21, R38, R16, !PT ;  /* 0x0000002615157276 */ /* 0x000fe40007810010 */
[----:B------:R-:W-:Y:S02]  /*72b0*/  FMNMX3.FTZ R19, R17, R242, R30, !PT ;  /* 0x000000f211137276 */ /* 0x000fe4000781001e */
[----:B------:R-:W-:Y:S02]  /*72c0*/  IABS R15, R15 ;  /* 0x0000000f000f7213 */ /* 0x000fe40000000000 */
[----:B------:R-:W-:Y:S02]  /*72d0*/  FMNMX3.FTZ R21, R21, R20, R14, !PT ;  /* 0x0000001415157276 */ /* 0x000fe4000781000e */
[----:B------:R-:W-:-:S02]  /*72e0*/  FMNMX3.FTZ R19, R19, R240, R234, !PT ;  /* 0x000000f013137276 */ /* 0x000fc400078100ea */
[----:B------:R-:W-:Y:S02]  /*72f0*/  I2FP.F32.S32 R15, R15 ;  /* 0x0000000f000f7245 */ /* 0x000fe40000201400 */
[----:B------:R-:W-:Y:S02]  /*7300*/  FMNMX3.FTZ R21, R21, R12, R36, !PT ;  /* 0x0000000c15157276 */ /* 0x000fe40007810024 */
[----:B------:R-:W-:Y:S01]  /*7310*/  FMNMX3.FTZ R19, R19, R138, R232, !PT ;  /* 0x0000008a13137276 */ /* 0x000fe200078100e8 */
[----:B------:R-:W-:Y:S01]  /*7320*/  FFMA.FTZ R35, -R218, R15, R35 ;  /* 0x0000000fda237223 */ /* 0x000fe20000010123 */
[----:B------:R-:W-:Y:S01]  /*7330*/  FMNMX3.FTZ R21, R21, R238, R32, !PT ;  /* 0x000000ee15157276 */ /* 0x000fe20007810020 */
[----:B------:R-:W-:Y:S01]  /*7340*/  VIADD R15, R116, 0x79 ;  /* 0x00000079740f7836 */ /* 0x000fe20000000000 */
[----:B------:R-:W-:Y:S02]  /*7350*/  FMNMX3.FTZ R19, R19, R140, R188, !PT ;  /* 0x0000008c13137276 */ /* 0x000fe400078100bc */
[----:B------:R-:W-:-:S02]  /*7360*/  FMNMX3.FTZ R21, R21, R236, R228, !PT ;  /* 0x000000ec15157276 */ /* 0x000fc400078100e4 */
[----:B------:R-:W-:Y:S02]  /*7370*/  FMNMX3.FTZ R19, R19, R162, R164, !PT ;  /* 0x000000a213137276 */ /* 0x000fe400078100a4 */
[----:B------:R-:W-:Y:S02]  /*7380*/  FSEL R134, R39, -INF , !P0 ;  /* 0xff80000027867808 */ /* 0x000fe40004000000 */
[----:B------:R-:W-:Y:S02]  /*7390*/  ISETP.GE.AND P4, PT, R13, R203, PT ;  /* 0x000000cb0d00720c */ /* 0x000fe40003f86270 */
[----:B------:R-:W-:Y:S02]  /*73a0*/  ISETP.GE.AND P0, PT, R15, R204, PT ;  /* 0x000000cc0f00720c */ /* 0x000fe40003f06270 */
[----:B------:R-:W-:Y:S02]  /*73b0*/  FMNMX3.FTZ R21, R21, R146, R190, !PT ;  /* 0x0000009215157276 */ /* 0x000fe400078100be */
[----:B------:R-:W-:-:S02]  /*73c0*/  FMNMX3.FTZ R19, R19, R186, R26, !PT ;  /* 0x000000ba13137276 */ /* 0x000fc4000781001a */
[----:B------:R-:W-:Y:S02]  /*73d0*/  FSEL R132, R43, -INF , !P4 ;  /* 0xff8000002b847808 */ /* 0x000fe40006000000 */
[----:B------:R-:W-:Y:S02]  /*73e0*/  ISETP.GE.AND P4, PT, R15, R203, PT ;  /* 0x000000cb0f00720c */ /* 0x000fe40003f86270 */
[----:B------:R-:W-:Y:S02]  /*73f0*/  FSEL R130, R35, -INF , P0 ;  /* 0xff80000023827808 */ /* 0x000fe40000000000 */
[----:B------:R-:W-:Y:S02]  /*7400*/  FMNMX3.FTZ R21, R21, R150, R184, !PT ;  /* 0x0000009615157276 */ /* 0x000fe400078100b8 */
[----:B------:R-:W-:Y:S02]  /*7410*/  FMNMX3.FTZ R19, R19, R24, R180, !PT ;  /* 0x0000001813137276 */ /* 0x000fe400078100b4 */
[----:B------:R-:W-:-:S02]  /*7420*/  IADD3 R17, PT, PT, R231, -0x71, -R0 ;  /* 0xffffff8fe7117810 */ /* 0x000fc40007ffe800 */
[----:B------:R-:W-:Y:S02]  /*7430*/  IADD3 R23, PT, PT, R231, -0x78, -R0 ;  /* 0xffffff88e7177810 */ /* 0x000fe40007ffe800 */
[----:B------:R-:W-:Y:S02]  /*7440*/  FSEL R130, R130, -INF , !P4 ;  /* 0xff80000082827808 */ /* 0x000fe40006000000 */
[C---:B------:R-:W-:Y:S02]  /*7450*/  ISETP.GE.AND P0, PT, R13.reuse, R206, PT ;  /* 0x000000ce0d00720c */ /* 0x040fe40003f06270 */
[----:B------:R-:W-:Y:S02]  /*7460*/  ISETP.GE.AND P4, PT, R13, R205, PT ;  /* 0x000000cd0d00720c */ /* 0x000fe40003f86270 */
[----:B------:R-:W-:Y:S02]  /*7470*/  FMNMX3.FTZ R21, R21, R166, R182, !PT ;  /* 0x000000a615157276 */ /* 0x000fe400078100b6 */
[----:B------:R-:W-:-:S02]  /*7480*/  IADD3 R13, PT, PT, R231, -0x79, -R0 ;  /* 0xffffff87e70d7810 */ /* 0x000fc40007ffe800 */
[----:B------:R-:W-:Y:S02]  /*7490*/  FMNMX3.FTZ R19, R19, R178, R160, !PT ;  /* 0x000000b213137276 */ /* 0x000fe400078100a0 */
[----:B------:R-:W-:Y:S02]  /*74a0*/  IABS R17, R17 ;  /* 0x0000001100117213 */ /* 0x000fe40000000000 */
[----:B------:R-:W-:Y:S02]  /*74b0*/  IABS R0, R23 ;  /* 0x0000001700007213 */ /* 0x000fe40000000000 */
[----:B------:R-:W-:Y:S02]  /*74c0*/  FMNMX3.FTZ R21, R21, R170, R176, !PT ;  /* 0x000000aa15157276 */ /* 0x000fe400078100b0 */
[----:B------:R-:W-:Y:S02]  /*74d0*/  FMNMX3.FTZ R19, R19, R158, R156, !PT ;  /* 0x0000009e13137276 */ /* 0x000fe4000781009c */
[----:B------:R-:W-:-:S02]  /*74e0*/  IABS R13, R13 ;  /* 0x0000000d000d7213 */ /* 0x000fc40000000000 */
[----:B------:R-:W-:Y:S02]  /*74f0*/  I2FP.F32.S32 R17, R17 ;  /* 0x0000001100117245 */ /* 0x000fe40000201400 */
[----:B------:R-:W-:Y:S02]  /*7500*/  I2FP.F32.S32 R44, R0 ;  /* 0x00000000002c7245 */ /* 0x000fe40000201400 */
[----:B------:R-:W-:Y:S02]  /*7510*/  FMNMX3.FTZ R21, R21, R174, R172, !PT ;  /* 0x000000ae15157276 */ /* 0x000fe400078100ac */
[----:B------:R-:W-:Y:S01]  /*7520*/  FMNMX3.FTZ R19, R19, R154, R136, !PT ;  /* 0x0000009a13137276 */ /* 0x000fe20007810088 */
[C---:B------:R-:W-:Y:S01]  /*7530*/  FFMA.FTZ R17, -R218.reuse, R17, R7 ;  /* 0x00000011da117223 */ /* 0x040fe20000010107 */
[----:B------:R-:W-:Y:S01]  /*7540*/  I2FP.F32.S32 R46, R13 ;  /* 0x0000000d002e7245 */ /* 0x000fe20000201400 */
[----:B------:R-:W-:Y:S01]  /*7550*/  FFMA.FTZ R9, -R218, R44, R9 ;  /* 0x0000002cda097223 */ /* 0x000fe20000010109 */
[----:B------:R-:W-:-:S02]  /*7560*/  FMNMX3.FTZ R21, R21, R168, R152, !PT ;  /* 0x000000a815157276 */ /* 0x000fc40007810098 */
[----:B------:R-:W-:Y:S01]  /*7570*/  FMNMX3.FTZ R19, R19, R134, R132, !PT ;  /* 0x0000008613137276 */ /* 0x000fe20007810084 */
[----:B------:R-:W-:Y:S01]  /*7580*/  FFMA.FTZ R33, -R218, R46, R33 ;  /* 0x0000002eda217223 */ /* 0x000fe20000010121 */
[----:B------:R-:W-:Y:S02]  /*7590*/  FSEL R66, R66, -INF , !P5 ;  /* 0xff80000042427808 */ /* 0x000fe40006800000 */
[----:B------:R-:W-:Y:S02]  /*75a0*/  ISETP.GE.AND P5, PT, R15, R206, PT ;  /* 0x000000ce0f00720c */ /* 0x000fe40003fa6270 */
[----:B------:R-:W-:Y:S02]  /*75b0*/  FSEL R17, R17, -INF , P2 ;  /* 0xff80000011117808 */ /* 0x000fe40001000000 */
[----:B------:R-:W-:Y:S02]  /*75c0*/  FSEL R9, R9, -INF , P0 ;  /* 0xff80000009097808 */ /* 0x000fe40000000000 */
[----:B------:R-:W-:-:S02]  /*75d0*/  FMNMX3.FTZ R21, R21, R148, R144, !PT ;  /* 0x0000009415157276 */ /* 0x000fc40007810090 */
[----:B------:R-:W-:Y:S02]  /*75e0*/  FMNMX.FTZ R0, R130, R19, !PT ;  /* 0x0000001382007209 */ /* 0x000fe40007810000 */
[----:B------:R-:W-:Y:S02]  /*75f0*/  ISETP.GE.AND P2, PT, R15, R205, PT ;  /* 0x000000cd0f00720c */ /* 0x000fe40003f46270 */
[----:B------:R-:W-:Y:S02]  /*7600*/  FSEL R33, R33, -INF , P5 ;  /* 0xff80000021217808 */ /* 0x000fe40002800000 */
[----:B------:R-:W-:Y:S02]  /*7610*/  FSEL R64, R17, -INF , !P1 ;  /* 0xff80000011407808 */ /* 0x000fe40004800000 */
[----:B------:R-:W-:Y:S02]  /*7620*/  FSEL R62, R9, -INF , !P4 ;  /* 0xff800000093e7808 */ /* 0x000fe40006000000 */
[----:B------:R-:W-:Y:S01]  /*7630*/  FMNMX3.FTZ R21, R21, R142, R66, !PT ;  /* 0x0000008e15157276 */ /* 0x000fe20007810042 */
[----:B------:R-:W1:Y:S01]  /*7640*/  SHFL.BFLY PT, R7, R0, 0x2, 0x1f ;  /* 0x0c401f0000077f89 */ /* 0x000e6200000e0000 */
[----:B------:R-:W-:-:S02]  /*7650*/  FSEL R60, R33, -INF , !P2 ;  /* 0xff800000213c7808 */ /* 0x000fc40005000000 */
[----:B------:R-:W-:-:S04]  /*7660*/  FMNMX3.FTZ R9, R21, R64, R62, !PT ;  /* 0x0000004015097276 */ /* 0x000fc8000781003e */
[----:B------:R-:W-:-:S05]  /*7670*/  FMNMX.FTZ R9, R60, R9, !PT ;  /* 0x000000093c097209 */ /* 0x000fca0007810000 */
[----:B------:R-:W2:Y:S01]  /*7680*/  SHFL.BFLY PT, R44, R9, 0x2, 0x1f ;  /* 0x0c401f00092c7f89 */ /* 0x000ea200000e0000 */
[----:B-1----:R-:W-:-:S05]  /*7690*/  FMNMX.FTZ R13, R0, R7, !PT ;  /* 0x00000007000d7209 */ /* 0x002fca0007810000 */
[----:B------:R-:W1:Y:S01]  /*76a0*/  SHFL.BFLY PT, R0, R13, 0x1, 0x1f ;  /* 0x0c201f000d007f89 */ /* 0x000e6200000e0000 */
[----:B--2---:R-:W-:-:S05]  /*76b0*/  FMNMX.FTZ R7, R9, R44, !PT ;  /* 0x0000002c09077209 */ /* 0x004fca0007810000 */
[----:B------:R-:W2:Y:S01]  /*76c0*/  SHFL.BFLY PT, R52, R7, 0x1, 0x1f ;  /* 0x0c201f0007347f89 */ /* 0x000ea200000e0000 */
[----:B------:R-:W-:-:S05]  /*76d0*/  IMAD R44, R111, 0x2, R194 ;  /* 0x000000026f2c7824 */ /* 0x000fca00078e02c2 */
[----:B------:R-:W-:Y:S04]  /*76e0*/  LDSM.16.MT88.4 R92, [R44+0xb000] ;  /* 0x00b000002c5c783b */ /* 0x000fe80000004200 */
[----:B------:R-:W-:Y:S01]  /*76f0*/  LDSM.16.MT88.4 R76, [R44+0xd000] ;  /* 0x00d000002c4c783b */ /* 0x000fe20000004200 */
[----:B-1----:R-:W-:-:S04]  /*7700*/  FMNMX.FTZ R0, R13, R0, !PT ;  /* 0x000000000d007209 */ /* 0x002fc80007810000 */
[----:B------:R-:W-:Y:S01]  /*7710*/  FSETP.NEU.FTZ.AND P0, PT, R0, -INF , PT ;  /* 0xff8000000000780b */ /* 0x000fe20003f1d000 */
[----:B-----5:R-:W-:-:S05]  /*7720*/  FMUL.FTZ R57, R58, R0 ;  /* 0x000000003a397220 */ /* 0x020fca0000410000 */
[----:B------:R-:W-:Y:S02]  /*7730*/  FSEL R57, R57, RZ, P0 ;  /* 0x000000ff39397208 */ /* 0x000fe40000000000 */
[----:B--2---:R-:W-:-:S03]  /*7740*/  FMNMX.FTZ R52, R7, R52, !PT ;  /* 0x0000003407347209 */ /* 0x004fc60007810000 */
[-CC-:B------:R-:W-:Y:S01]  /*7750*/  FFMA.FTZ R56, R11, R58.reuse, -R57.reuse ;  /* 0x0000003a0b387223 */ /* 0x180fe20000010839 */
[-CC-:B------:R-:W-:Y:S01]  /*7760*/  FFMA.FTZ R50, R8, R58.reuse, -R57.reuse ;  /* 0x0000003a08327223 */ /* 0x180fe20000010839 */
[----:B------:R-:W-:Y:S01]  /*7770*/  FFMA.FTZ R45, R10, R58, -R57 ;  /* 0x0000003a0a2d7223 */ /* 0x000fe20000010839 */
[----:B------:R-:W-:Y:S01]  /*7780*/  FMUL.FTZ R55, R58, R52 ;  /* 0x000000343a377220 */ /* 0x000fe20000410000 */
[----:B------:R-:W1:Y:S01]  /*7790*/  LDSM.16.MT88.4 R8, [R44+0x9000] ;  /* 0x009000002c08783b */ /* 0x000e620000004200 */
[----:B------:R-:W-:-:S04]  /*77a0*/  FSETP.NEU.FTZ.AND P0, PT, R52, -INF , PT ;  /* 0xff8000003400780b */ /* 0x000fc80003f1d000 */
[----:B------:R-:W-:Y:S01]  /*77b0*/  FSEL R55, R55, RZ, P0 ;  /* 0x000000ff37377208 */ /* 0x000fe20000000000 */
[----:B------:R-:W-:-:S04]  /*77c0*/  FFMA.FTZ R51, R40, R58, -R57 ;  /* 0x0000003a28337223 */ /* 0x000fc80000010839 */
[-CC-:B------:R-:W-:Y:S01]  /*77d0*/  FFMA.FTZ R54, R5, R58.reuse, -R55.reuse ;  /* 0x0000003a05367223 */ /* 0x180fe20000010837 */
[-CC-:B------:R-:W-:Y:S01]  /*77e0*/  FFMA.FTZ R49, R28, R58.reuse, -R55.reuse ;  /* 0x0000003a1c317223 */ /* 0x180fe20000010837 */
[-CC-:B------:R-:W-:Y:S01]  /*77f0*/  FFMA.FTZ R48, R42, R58.reuse, -R55.reuse ;  /* 0x0000003a2a307223 */ /* 0x180fe20000010837 */
[-C--:B------:R-:W-:Y:S01]  /*7800*/  FFMA.FTZ R47, R38, R58.reuse, -R55 ;  /* 0x0000003a262f7223 */ /* 0x080fe20000010837 */
[----:B------:R-:W-:Y:S01]  /*7810*/  IMAD R28, R109, 0x2, R44 ;  /* 0x000000026d1c7824 */ /* 0x000fe200078e022c */
[----:B------:R-:W-:Y:S04]  /*7820*/  MUFU.EX2 R56, R56 ;  /* 0x0000003800387308 */ /* 0x000fe80000000800 */
[----:B------:R-:W2:Y:S04]  /*7830*/  LDSM.16.MT88.4 R100, [R28+0x9000] ;  /* 0x009000001c64783b */ /* 0x000ea80000004200 */
[----:B------:R-:W3:Y:S08]  /*7840*/  MUFU.EX2 R51, R51 ;  /* 0x0000003300337308 */ /* 0x000ef00000000800 */
[----:B------:R-:W-:Y:S08]  /*7850*/  MUFU.EX2 R50, R50 ;  /* 0x0000003200327308 */ /* 0x000ff00000000800 */
[----:B------:R-:W5:Y:S08]  /*7860*/  MUFU.EX2 R45, R45 ;  /* 0x0000002d002d7308 */ /* 0x000f700000000800 */
[----:B------:R-:W-:Y:S08]  /*7870*/  MUFU.EX2 R54, R54 ;  /* 0x0000003600367308 */ /* 0x000ff00000000800 */
[----:B------:R-:W4:Y:S08]  /*7880*/  MUFU.EX2 R49, R49 ;  /* 0x0000003100317308 */ /* 0x000f300000000800 */
[----:B------:R-:W-:Y:S01]  /*7890*/  MUFU.EX2 R48, R48 ;  /* 0x0000003000307308 */ /* 0x000fe20000000800 */
[-CC-:B------:R-:W-:Y:S01]  /*78a0*/  FFMA.FTZ R41, R6, R58.reuse, -R57.reuse ;  /* 0x0000003a06297223 */ /* 0x180fe20000010839 */
[----:B------:R-:W-:Y:S01]  /*78b0*/  FFMA.FTZ R38, R4, R58, -R57 ;  /* 0x0000003a04267223 */ /* 0x000fe20000010839 */
[----:B------:R-:W2:Y:S05]  /*78c0*/  LDSM.16.MT88.4 R84, [R28+0xb000] ;  /* 0x00b000001c54783b */ /* 0x000eaa0000004200 */
[----:B------:R-:W1:Y:S01]  /*78d0*/  MUFU.EX2 R47, R47 ;  /* 0x0000002f002f7308 */ /* 0x000e620000000800 */
[----:B------:R-:W2:Y:S01]  /*78e0*/  LDSM.16.MT88.4 R4, [R28+0xd000] ;  /* 0x00d000001c04783b */ /* 0x000ea20000004200 */
[----:B---3--:R-:W-:-:S02]  /*78f0*/  F2FP.F16.F32.PACK_AB R69, R51, R56 ;  /* 0x000000383345723e */ /* 0x008fc400000000ff */
[----:B-----5:R-:W-:Y:S02]  /*7900*/  F2FP.F16.F32.PACK_AB R71, R45, R50 ;  /* 0x000000322d47723e */ /* 0x020fe400000000ff */
[----:B----4-:R-:W-:Y:S02]  /*7910*/  F2FP.F16.F32.PACK_AB R68, R49, R54 ;  /* 0x000000363144723e */ /* 0x010fe400000000ff */
[----:B-1----:R-:W-:-:S07]  /*7920*/  F2FP.F16.F32.PACK_AB R70, R47, R48 ;  /* 0x000000302f46723e */ /* 0x002fce00000000ff */
[C---:B------:R-:W-:Y:S08]  /*7930*/  HMMA.16816.F32 R112, R68.reuse, R8, RZ ;  /* 0x000000084470723c */ /* 0x040ff000000018ff */
[C---:B------:R-:W-:Y:S01]  /*7940*/  HMMA.16816.F32 R108, R68.reuse, R10, RZ ;  /* 0x0000000a446c723c */ /* 0x040fe200000018ff */
[----:B------:R-:W1:Y:S01]  /*7950*/  LDSM.16.MT88.4 R8, [R28+0x9400] ;  /* 0x009400001c08783b */ /* 0x000e620000004200 */
[-CC-:B------:R-:W-:Y:S01]  /*7960*/  FFMA.FTZ R46, R22, R58.reuse, -R57.reuse ;  /* 0x0000003a162e7223 */ /* 0x180fe20000010839 */
[-C--:B------:R-:W-:Y:S01]  /*7970*/  FFMA.FTZ R37, R18, R58.reuse, -R57 ;  /* 0x0000003a12257223 */ /* 0x080fe20000010839 */
[-CC-:B------:R-:W-:Y:S01]  /*7980*/  FFMA.FTZ R43, R16, R58.reuse, -R55.reuse ;  /* 0x0000003a102b7223 */ /* 0x180fe20000010837 */
[-CC-:B------:R-:W-:Y:S01]  /*7990*/  FFMA.FTZ R42, R20, R58.reuse, -R55.reuse ;  /* 0x0000003a142a7223 */ /* 0x180fe20000010837 */
[-CC-:B------:R-:W-:Y:S01]  /*79a0*/  FFMA.FTZ R40, R14, R58.reuse, -R55.reuse ;  /* 0x0000003a0e287223 */ /* 0x180fe20000010837 */
[----:B------:R-:W-:Y:S01]  /*79b0*/  FFMA.FTZ R39, R12, R58, -R55 ;  /* 0x0000003a0c277223 */ /* 0x000fe20000010837 */
[----:B------:R-:W-:Y:S01]  /*79c0*/  MUFU.EX2 R46, R46 ;  /* 0x0000002e002e7308 */ /* 0x000fe20000000800 */
[C---:B--2---:R-:W-:Y:S01]  /*79d0*/  HMMA.16816.F32 R104, R68.reuse, R100, RZ ;  /* 0x000000644468723c */ /* 0x044fe200000018ff */
[----:B------:R-:W2:Y:S04]  /*79e0*/  LDSM.16.MT88.4 R16, [R44+0x9400] ;  /* 0x009400002c10783b */ /* 0x000ea80000004200 */
[----:B------:R-:W3:Y:S02]  /*79f0*/  LDSM.16.MT88.4 R12, [R44+0xb400] ;  /* 0x00b400002c0c783b */ /* 0x000ee40000004200 */
[----:B------:R-:W4:Y:S01]  /*7a00*/  MUFU.EX2 R41, R41 ;  /* 0x0000002900297308 */ /* 0x000f220000000800 */
[C---:B------:R-:W-:Y:S01]  /*7a10*/  HMMA.16816.F32 R100, R68.reuse, R102, RZ ;  /* 0x000000664464723c */ /* 0x040fe200000018ff */
[----:B------:R-:W5:Y:S06]  /*7a20*/  LDSM.16.MT88.4 R20, [R28+0xb400] ;  /* 0x00b400001c14783b */ /* 0x000f6c0000004200 */
[----:B------:R-:W-:Y:S08]  /*7a30*/  MUFU.EX2 R38, R38 ;  /* 0x0000002600267308 */ /* 0x000ff00000000800 */
[----:B------:R-:W-:Y:S08]  /*7a40*/  MUFU.EX2 R37, R37 ;  /* 0x0000002500257308 */ /* 0x000ff00000000800 */
[----:B------:R-:W-:Y:S08]  /*7a50*/  MUFU.EX2 R43, R43 ;  /* 0x0000002b002b7308 */ /* 0x000ff00000000800 */
[----:B------:R-:W1:Y:S08]  /*7a60*/  MUFU.EX2 R42, R42 ;  /* 0x0000002a002a7308 */ /* 0x000e700000000800 */
        /* <DEDUP_REMOVED lines=10> */
[----:B-1----:R-:W-:-:S05]  /*7b10*/  F2FP.F16.F32.PACK_AB R4, R42, R43 ;  /* 0x0000002b2a04723e */ /* 0x002fca00000000ff */
[----:B------:R-:W-:Y:S01]  /*7b20*/  HMMA.16816.F32 R68, R68, R6, RZ ;  /* 0x000000064444723c */ /* 0x000fe200000018ff */
[----:B------:R-:W-:Y:S02]  /*7b30*/  F2FP.F16.F32.PACK_AB R7, R37, R38 ;  /* 0x000000262507723e */ /* 0x000fe400000000ff */
[----:B--2---:R-:W-:-:S07]  /*7b40*/  F2FP.F16.F32.PACK_AB R6, R39, R40 ;  /* 0x000000282706723e */ /* 0x004fce00000000ff */
        /* <DEDUP_REMOVED lines=9> */
[C---:B-----5:R-:W-:Y:S08]  /*7be0*/  HMMA.16816.F32 R88, R4.reuse, R20, R88 ;  /* 0x000000140458723c */ /* 0x060ff00000001858 */
        /* <DEDUP_REMOVED lines=191> */
[-C--:B------:R-:W-:Y:S01]  /*87e0*/  FFMA.FTZ R229, R130, R58.reuse, -R57 ;  /* 0x0000003a82e57223 */ /* 0x080fe20000010839 */
[----:B------:R-:W-:-:S03]  /*87f0*/  FFMA.FTZ R228, R60, R58, -R55 ;  /* 0x0000003a3ce47223 */ /* 0x000fc60000010837 */
[----:B-----5:R-:W-:Y:S01]  /*8800*/  HMMA.16816.F32 R96, R4, R20, R96 ;  /* 0x000000140460723c */ /* 0x020fe20000001860 */
        /* <DEDUP_REMOVED lines=20> */
[----:B------:R-:W-:-:S03]  /*8950*/  FADD.FTZ R27, R43, R26 ;  /* 0x0000001a2b1b7221 */ /* 0x000fc60000010000 */
[----:B------:R-:W-:Y:S01]  /*8960*/  FADD.FTZ R41, R41, R46 ;  /* 0x0000002e29297221 */ /* 0x000fe20000010000 */
[----:B------:R-:W-:Y:S01]  /*8970*/  FADD.FTZ R27, R42, R27 ;  /* 0x0000001b2a1b7221 */ /* 0x000fe20000010000 */
[----:B-1----:R-:W-:Y:S02]  /*8980*/  HMMA.16816.F32 R80, R4, R16, R80 ;  /* 0x000000100450723c */ /* 0x002fe40000001850 */
[----:B------:R-:W-:Y:S01]  /*8990*/  FADD.FTZ R38, R38, R41 ;  /* 0x0000002926267221 */ /* 0x000fe20000010000 */
[----:B------:R-:W-:-:S05]  /*89a0*/  FADD.FTZ R40, R40, R27 ;  /* 0x0000001b28287221 */ /* 0x000fca0000010000 */
[C---:B------:R-:W-:Y:S01]  /*89b0*/  HMMA.16816.F32 R76, R4.reuse, R18, R76 ;  /* 0x00000012044c723c */ /* 0x040fe2000000184c */
[----:B------:R-:W-:Y:S01]  /*89c0*/  FADD.FTZ R37, R37, R38 ;  /* 0x0000002625257221 */ /* 0x000fe20000010000 */
[----:B------:R-:W-:Y:S01]  /*89d0*/  FADD.FTZ R39, R39, R40 ;  /* 0x0000002827277221 */ /* 0x000fe20000010000 */
[----:B------:R-:W-:Y:S05]  /*89e0*/  LDSM.16.MT88.4 R16, [R44+0xcc00] ;  /* 0x00cc00002c10783b */ /* 0x000fea0000004200 */
[C---:B--2---:R-:W-:Y:S08]  /*89f0*/  HMMA.16816.F32 R72, R4.reuse, R12, R72 ;  /* 0x0000000c0448723c */ /* 0x044ff00000001848 */
[----:B------:R-:W-:Y:S01]  /*8a00*/  HMMA.16816.F32 R68, R4, R14, R68 ;  /* 0x0000000e0444723c */ /* 0x000fe20000001844 */
[----:B------:R-:W1:Y:S01]  /*8a10*/  LDSM.16.MT88.4 R12, [R44+0xec00] ;  /* 0x00ec00002c0c783b */ /* 0x000e620000004200 */
[----:B----4-:R-:W-:-:S02]  /*8a20*/  F2FP.F16.F32.PACK_AB R5, R25, R24 ;  /* 0x000000181905723e */ /* 0x010fc400000000ff */
        /* <DEDUP_REMOVED lines=137> */
.L_x_5672:
        /* <DEDUP_REMOVED lines=8> */
.L_x_5673:
[----:B------:R-:W-:Y:S05]  /*9340*/  BSYNC.RECONVERGENT B0 ;  /* 0x0000000000007941 */ /* 0x000fea0003800200 */
.L_x_5671:
[----:B------:R-:W-:Y:S01]  /*9350*/  SHF.R.U32.HI R193, RZ, 0x1, R119 ;  /* 0x00000001ffc17819 */ /* 0x000fe20000011677 */
[----:B------:R-:W-:Y:S01]  /*9360*/  IMAD.SHL.U32 R5, R200, 0x40, RZ ;  /* 0x00000040c8057824 */ /* 0x000fe200078e00ff */
[-C--:B------:R-:W-:Y:S01]  /*9370*/  ISETP.GE.AND P2, PT, R220, R219.reuse, PT ;  /* 0x000000dbdc00720c */ /* 0x080fe20003f46270 */
[----:B------:R-:W-:Y:S01]  /*9380*/  IMAD.MOV.U32 R195, RZ, RZ, 0x20 ;  /* 0x00000020ffc37424 */ /* 0x000fe200078e00ff */
[----:B------:R-:W-:Y:S02]  /*9390*/  LOP3.LUT R4, R193, 0x8, RZ, 0xc0, !PT ;  /* 0x00000008c1047812 */ /* 0x000fe400078ec0ff */
[-C--:B------:R-:W-:Y:S02]  /*93a0*/  ISETP.GE.AND P1, PT, R128, R219.reuse, PT ;  /* 0x000000db8000720c */ /* 0x080fe40003f26270 */
[----:B------:R-:W-:Y:S02]  /*93b0*/  ISETP.GE.AND P0, PT, R126, R219, PT ;  /* 0x000000db7e00720c */ /* 0x000fe40003f06270 */
[----:B------:R-:W-:-:S02]  /*93c0*/  LOP3.LUT R4, R4, 0xc0, R217, 0xf8, !PT ;  /* 0x000000c004047812 */ /* 0x000fc400078ef8d9 */
[C---:B------:R-:W-:Y:S02]  /*93d0*/  IADD3 R12, P4, PT, R5.reuse, R210, RZ ;  /* 0x000000d2050c7210 */ /* 0x040fe40007f9e0ff */
[----:B------:R-:W-:Y:S01]  /*93e0*/  LOP3.LUT R54, R4, R123, RZ, 0x3c, !PT ;  /* 0x0000007b04367212 */ /* 0x000fe200078e3cff */
[----:B------:R-:W-:Y:S01]  /*93f0*/  @!PT LDS RZ, [RZ] ;  /* 0x00000000fffff984 */ /* 0x000fe20000000800 */
[----:B------:R-:W-:Y:S01]  /*9400*/  @!PT LDS RZ, [RZ] ;  /* 0x00000000fffff984 */ /* 0x000fe20000000800 */
[----:B------:R-:W-:Y:S01]  /*9410*/  @!PT LDS RZ, [RZ] ;  /* 0x00000000fffff984 */ /* 0x000fe20000000800 */
[----:B------:R-:W-:Y:S01]  /*9420*/  @!P2 LDGSTS.E.BYPASS.LTC128B.128 [R221+0x9000], desc[UR4][R210.64] ;  /* 0x09000000d2ddafae */ /* 0x000fe2000b981a04 */
[----:B------:R-:W-:Y:S02]  /*9430*/  SHF.L.U64.HI R4, R200, 0x6, R201 ;  /* 0x00000006c8047819 */ /* 0x000fe400000102c9 */
[----:B------:R-:W-:Y:S01]  /*9440*/  LOP3.LUT R192, R120, 0x3e00, RZ, 0xc0, !PT ;  /* 0x00003e0078c07812 */ /* 0x000fe200078ec0ff */
[----:B------:R-:W-:Y:S01]  /*9450*/  @P2 STS.128 [R221+0x9000], RZ ;  /* 0x009000ffdd002388 */ /* 0x000fe20000000c00 */
[----:B------:R-:W-:Y:S01]  /*9460*/  LEA R194, R122, R125, 0x18 ;  /* 0x0000007d7ac27211 */ /* 0x000fe200078ec0ff */
[----:B------:R-:W-:Y:S01]  /*9470*/  IMAD.X R13, R4, 0x1, R211, P4 ;  /* 0x00000001040d7824 */ /* 0x000fe200020e06d3 */
[----:B------:R-:W-:Y:S01]  /*9480*/  IADD3 R10, P4, PT, R5, R12, RZ ;  /* 0x0000000c050a7210 */ /* 0x000fe20007f9e0ff */
[----:B------:R-:W-:Y:S01]  /*9490*/  @!PT LDS RZ, [RZ] ;  /* 0x00000000fffff984 */ /* 0x000fe20000000800 */
[----:B------:R-:W-:Y:S01]  /*94a0*/  @!PT LDS RZ, [RZ] ;  /* 0x00000000fffff984 */ /* 0x000fe20000000800 */
[----:B------:R-:W-:Y:S01]  /*94b0*/  @!PT LDS RZ, [RZ] ;  /* 0x00000000fffff984 */ /* 0x000fe20000000800 */
[----:B------:R-:W-:Y:S01]  /*94c0*/  @!P1 LDGSTS.E.BYPASS.LTC128B.128 [R221+0xb000], desc[UR4][R210.64+0x40] ;  /* 0x0b000040d2dd9fae */ /* 0x000fe2000b981a04 */
[----:B------:R-:W-:Y:S01]  /*94d0*/  LOP3.LUT R6, R192, 0x20, R217, 0xf8, !PT ;  /* 0x00000020c0067812 */ /* 0x000fe200078ef8d9 */
        /* <DEDUP_REMOVED lines=12> */
[----:B------:R-:W-:-:S03]  /*95a0*/  LOP3.LUT R7, R7, R54, RZ, 0xfc, !PT ;  /* 0x0000003607077212 */ /* 0x000fc600078efcff */
        /* <DEDUP_REMOVED lines=48> */
[----:B------:R-:W3:Y:S04]  /*98b0*/  LD.E R197, desc[UR4][R2.64+0x18c] ;  /* 0x00018c0402c57980 */ /* 0x000ee8000c101900 */
[----:B------:R-:W-:Y:S04]  /*98c0*/  LDSM.16.M88.4 R20, [R60] ;  /* 0x000000003c14783b */ /* 0x000fe80000000200 */
[----:B------:R-:W4:Y:S04]  /*98d0*/  LDSM.16.M88.4 R32, [R55+0x3000] ;  /* 0x003000003720783b */ /* 0x000f280000000200 */
[----:B------:R-:W5:Y:S04]  /*98e0*/  LDSM.16.M88.4 R24, [R55+0x3400] ;  /* 0x003400003718783b */ /* 0x000f680000000200 */
[----:B------:R-:W-:Y:S04]  /*98f0*/  LDSM.16.M88.4 R40, [R232] ;  /* 0x00000000e828783b */ /* 0x000fe80000000200 */
[----:B-1----:R-:W1:Y:S04]  /*9900*/  LDSM.16.M88.4 R12, [R195+0x3000] ;  /* 0x00300000c30c783b */ /* 0x002e680000000200 */
[----:B------:R-:W1:Y:S04]  /*9910*/  LDSM.16.M88.4 R4, [R195+0x3400] ;  /* 0x00340000c304783b */ /* 0x000e680000000200 */
[----:B------:R-:W1:Y:S04]  /*9920*/  LDSM.16.M88.4 R144, [R55+0x3c00] ;  /* 0x003c00003790783b */ /* 0x000e680000000200 */
[----:B------:R-:W1:Y:S04]  /*9930*/  LDSM.16.M88.4 R136, [R55+0x4000] ;  /* 0x004000003788783b */ /* 0x000e680000000200 */
[----:B------:R-:W1:Y:S04]  /*9940*/  LDSM.16.M88.4 R152, [R55+0x3800] ;  /* 0x003800003798783b */ /* 0x000e680000000200 */
[----:B------:R-:W1:Y:S04]  /*9950*/  LDSM.16.M88.4 R128, [R55+0x4400] ;  /* 0x004400003780783b */ /* 0x000e680000000200 */
[----:B------:R-:W1:Y:S01]  /*9960*/  LDSM.16.M88.4 R120, [R55+0x4800] ;  /* 0x004800003778783b */ /* 0x000e620000000200 */
[C---:B----4-:R-:W-:Y:S03]  /*9970*/  HMMA.16816.F32 R36, R20.reuse, R32, RZ ;  /* 0x000000201424723c */ /* 0x050fe600000018ff */
[----:B------:R-:W4:Y:S04]  /*9980*/  LDSM.16.M88.4 R44, [R55+0x4c00] ;  /* 0x004c0000372c783b */ /* 0x000f280000000200 */
[----:B--2---:R-:W2:Y:S01]  /*9990*/  LDSM.16.M88.4 R8, [R195+0x3c00] ;  /* 0x003c0000c308783b */ /* 0x004ea20000000200 */
        /* <DEDUP_REMOVED lines=12> */
[C---:B------:R-:W-:Y:S03]  /*9a60*/  HMMA.16816.F32 R32, R40.reuse, R14, R32 ;  /* 0x0000000e2820723c */ /* 0x040fe60000001820 */
[----:B------:R-:W1:Y:S04]  /*9a70*/  LDSM.16.M88.4 R12, [R195+0x4000] ;  /* 0x00400000c30c783b */ /* 0x000e680000000200 */
[----:B------:R-:W-:Y:S01]  /*9a80*/  LDSM.16.M88.4 R168, [R195+0x6000] ;  /* 0x00600000c3a8783b */ /* 0x000fe20000000200 */
[C---:B------:R-:W-:Y:S03]  /*9a90*/  HMMA.16816.F32 R28, R40.reuse, R4, R28 ;  /* 0x00000004281c723c */ /* 0x040fe6000000181c */
[----:B------:R-:W-:Y:S04]  /*9aa0*/  LDSM.16.M88.4 R164, [R195+0x6400] ;  /* 0x00640000c3a4783b */ /* 0x000fe80000000200 */
[----:B------:R-:W-:Y:S01]  /*9ab0*/  LDSM.16.M88.4 R160, [R195+0x6800] ;  /* 0x00680000c3a0783b */ /* 0x000fe20000000200 */
[----:B------:R-:W-:Y:S03]  /*9ac0*/  HMMA.16816.F32 R24, R40, R6, R24 ;  /* 0x000000062818723c */ /* 0x000fe60000001818 */
[----:B------:R-:W5:Y:S01]  /*9ad0*/  LDSM.16.M88.4 R4, [R195+0x4400] ;  /* 0x00440000c304783b */ /* 0x000f620000000200 */
[----:B------:R-:W-:-:S03]  /*9ae0*/  VIADD R243, R231, 0x8 ;  /* 0x00000008e7f37836 */ /* 0x000fc60000000000 */
        /* <DEDUP_REMOVED lines=11> */
[C---:B----4-:R-:W-:Y:S08]  /*9ba0*/  HMMA.16816.F32 R64, R20.reuse, R44, RZ ;  /* 0x0000002c1440723c */ /* 0x050ff000000018ff */
[----:B------:R-:W-:Y:S01]  /*9bb0*/  HMMA.16816.F32 R20, R20, R46, RZ ;  /* 0x0000002e1414723c */ /* 0x000fe200000018ff */
[----:B------:R-:W4:Y:S07]  /*9bc0*/  LDSM.16.M88.4 R44, [R195+0x4c00] ;  /* 0x004c0000c32c783b */ /* 0x000f2e0000000200 */
[C---:B--2---:R-:W-:Y:S08]  /*9bd0*/  HMMA.16816.F32 R148, R40.reuse, R8, R148 ;  /* 0x000000082894723c */ /* 0x044ff00000001894 */
[C---:B------:R-:W-:Y:S01]  /*9be0*/  HMMA.16816.F32 R144, R40.reuse, R10, R144 ;  /* 0x0000000a2890723c */ /* 0x040fe20000001890 */
[----:B------:R-:W-:Y:S04]  /*9bf0*/  LDSM.16.M88.4 R8, [R60+0x1000] ;  /* 0x001000003c08783b */ /* 0x000fe80000000200 */
[----:B------:R-:W-:Y:S03]  /*9c00*/  LDSM.16.M88.4 R60, [R60+0x2000] ;  /* 0x002000003c3c783b */ /* 0x000fe60000000200 */
[C---:B-1----:R-:W-:Y:S08]  /*9c10*/  HMMA.16816.F32 R140, R40.reuse, R12, R140 ;  /* 0x0000000c288c723c */ /* 0x042ff0000000188c */
[C---:B------:R-:W-:Y:S01]  /*9c20*/  HMMA.16816.F32 R136, R40.reuse, R14, R136 ;  /* 0x0000000e2888723c */ /* 0x040fe20000001888 */
[----:B------:R-:W1:Y:S07]  /*9c30*/  LDSM.16.M88.4 R12, [R55+0x5400] ;  /* 0x00540000370c783b */ /* 0x000e6e0000000200 */
[C---:B------:R-:W-:Y:S08]  /*9c40*/  HMMA.16816.F32 R156, R40.reuse, R16, R156 ;  /* 0x00000010289c723c */ /* 0x040ff0000000189c */
[C---:B------:R-:W-:Y:S01]  /*9c50*/  HMMA.16816.F32 R152, R40.reuse, R18, R152 ;  /* 0x000000122898723c */ /* 0x040fe20000001898 */
[----:B------:R-:W2:Y:S07]  /*9c60*/  LDSM.16.M88.4 R16, [R55+0x5000] ;  /* 0x005000003710783b */ /* 0x000eae0000000200 */
[C---:B-----5:R-:W-:Y:S08]  /*9c70*/  HMMA.16816.F32 R132, R40.reuse, R4, R132 ;  /* 0x000000042884723c */ /* 0x060ff00000001884 */
[C---:B------:R-:W-:Y:S01]  /*9c80*/  HMMA.16816.F32 R128, R40.reuse, R6, R128 ;  /* 0x000000062880723c */ /* 0x040fe20000001880 */
[----:B------:R-:W5:Y:S07]  /*9c90*/  LDSM.16.M88.4 R4, [R55+0x5800] ;  /* 0x005800003704783b */ /* 0x000f6e0000000200 */
[C---:B------:R-:W-:Y:S08]  /*9ca0*/  HMMA.16816.F32 R124, R40.reuse, R48, R124 ;  /* 0x00000030287c723c */ /* 0x040ff0000000187c */
[C---:B------:R-:W-:Y:S01]  /*9cb0*/  HMMA.16816.F32 R120, R40.reuse, R50, R120 ;  /* 0x000000322878723c */ /* 0x040fe20000001878 */
[----:B------:R-:W-:Y:S07]  /*9cc0*/  LDSM.16.M88.4 R48, [R55+0x5c00] ;  /* 0x005c00003730783b */ /* 0x000fee0000000200 */
[C---:B----4-:R-:W-:Y:S08]  /*9cd0*/  HMMA.16816.F32 R64, R40.reuse, R44, R64 ;  /* 0x0000002c2840723c */ /* 0x050ff00000001840 */
        /* <DEDUP_REMOVED lines=12> */
[C---:B----4-:R-:W-:Y:S08]  /*9da0*/  HMMA.16816.F32 R132, R8.reuse, R40, R132 ;  /* 0x000000280884723c */ /* 0x050ff00000001884 */
[C---:B------:R-:W-:Y:S01]  /*9db0*/  HMMA.16816.F32 R128, R8.reuse, R42, R128 ;  /* 0x0000002a0880723c */ /* 0x040fe20000001880 */
[----:B------:R-:W4:Y:S07]  /*9dc0*/  LDSM.16.M88.4 R40, [R55+0x8c00] ;  /* 0x008c00003728783b */ /* 0x000f2e0000000200 */
[C---:B-1----:R-:W-:Y:S08]  /*9dd0*/  HMMA.16816.F32 R20, R8.reuse, R14, R20 ;  /* 0x0000000e0814723c */ /* 0x042ff00000001814 */
[C---:B--2---:R-:W-:Y:S08]  /*9de0*/  HMMA.16816.F32 R124, R8.reuse, R16, R124 ;  /* 0x00000010087c723c */ /* 0x044ff0000000187c */
[----:B------:R-:W-:Y:S01]  /*9df0*/  HMMA.16816.F32 R120, R8, R18, R120 ;  /* 0x000000120878723c */ /* 0x000fe20000001878 */
[----:B------:R-:W-:Y:S07]  /*9e00*/  LDSM.16.M88.4 R16, [R232+0x2000] ;  /* 0x00200000e810783b */ /* 0x000fee0000000200 */
[C---:B-----5:R-:W-:Y:S08]  /*9e10*/  HMMA.16816.F32 R36, R180.reuse, R4, R36 ;  /* 0x00000004b424723c */ /* 0x060ff00000001824 */
[C---:B------:R-:W-:Y:S01]  /*9e20*/  HMMA.16816.F32 R32, R180.reuse, R6, R32 ;  /* 0x00000006b420723c */ /* 0x040fe20000001820 */
[----:B------:R-:W1:Y:S07]  /*9e30*/  LDSM.16.M88.4 R4, [R195+0x8c00] ;  /* 0x008c0000c304783b */ /* 0x000e6e0000000200 */
[----:B------:R-:W-:Y:S08]  /*9e40*/  HMMA.16816.F32 R20, R180, R186, R20 ;  /* 0x000000bab414723c */ /* 0x000ff00000001814 */
[C---:B------:R-:W-:Y:S08]  /*9e50*/  HMMA.16816.F32 R148, R8.reuse, R48, R148 ;  /* 0x000000300894723c */ /* 0x040ff00000001894 */
[C---:B------:R-:W-:Y:S01]  /*9e60*/  HMMA.16816.F32 R144, R8.reuse, R50, R144 ;  /* 0x000000320890723c */ /* 0x040fe20000001890 */
[----:B------:R-:W2:Y:S07]  /*9e70*/  LDSM.16.M88.4 R48, [R55+0x7400] ;  /* 0x007400003730783b */ /* 0x000eae0000000200 */
[----:B------:R-:W-:Y:S01]  /*9e80*/  HMMA.16816.F32 R64, R8, R12, R64 ;  /* 0x0000000c0840723c */ /* 0x000fe20000001840 */
[----:B------:R-:W5:Y:S07]  /*9e90*/  LDSM.16.M88.4 R12, [R195+0x7000] ;  /* 0x00700000c30c783b */ /* 0x000f6e0000000200 */
[----:B----4-:R-:W-:Y:S08]  /*9ea0*/  HMMA.16816.F32 R20, R60, R42, R20 ;  /* 0x0000002a3c14723c */ /* 0x010ff00000001814 */
[C---:B------:R-:W-:Y:S08]  /*9eb0*/  HMMA.16816.F32 R140, R8.reuse, R44, R140 ;  /* 0x0000002c088c723c */ /* 0x040ff0000000188c */
[----:B------:R-:W-:Y:S01]  /*9ec0*/  HMMA.16816.F32 R136, R8, R46, R136 ;  /* 0x0000002e0888723c */ /* 0x000fe20000001888 */
[----:B------:R-:W4:Y:S04]  /*9ed0*/  LDSM.16.M88.4 R44, [R55+0x7800] ;  /* 0x00780000372c783b */ /* 0x000f280000000200 */
[----:B------:R-:W4:Y:S03]  /*9ee0*/  LDSM.16.M88.4 R8, [R195+0x7400] ;  /* 0x00740000c308783b */ /* 0x000f260000000200 */
[----:B------:R-:W-:Y:S08]  /*9ef0*/  HMMA.16816.F32 R28, R180, R188, R28 ;  /* 0x000000bcb41c723c */ /* 0x000ff0000000181c */
[----:B------:R-:W-:Y:S08]  /*9f00*/  HMMA.16816.F32 R36, R60, R56, R36 ;  /* 0x000000383c24723c */ /* 0x000ff00000001824 */
[----:B-1----:R-:W-:Y:S08]  /*9f10*/  HMMA.16816.F32 R20, R16, R6, R20 ;  /* 0x000000061014723c */ /* 0x002ff00000001814 */
[----:B------:R-:W-:Y:S08]  /*9f20*/  HMMA.16816.F32 R32, R60, R58, R32 ;  /* 0x0000003a3c20723c */ /* 0x000ff00000001820 */
[C---:B------:R-:W-:Y:S08]  /*9f30*/  HMMA.16816.F32 R24, R180.reuse, R190, R24 ;  /* 0x000000beb418723c */ /* 0x040ff00000001818 */
[----:B------:R-:W-:Y:S08]  /*9f40*/  HMMA.16816.F32 R156, R180, R176, R156 ;  /* 0x000000b0b49c723c */ /* 0x000ff0000000189c */
[----:B--2---:R-:W-:Y:S01]  /*9f50*/  HMMA.16816.F32 R28, R60, R48, R28 ;  /* 0x000000303c1c723c */ /* 0x004fe2000000181c */
[----:B---3--:R-:W-:-:S07]  /*9f60*/  FMUL.FTZ R245, R21, R197 ;  /* 0x000000c515f57220 */ /* 0x008fce0000410000 */
[C---:B-----5:R-:W-:Y:S01]  /*9f70*/  HMMA.16816.F32 R36, R16.reuse, R12, R36 ;  /* 0x0000000c1024723c */ /* 0x060fe20000001824 */
[----:B------:R-:W1:Y:S07]  /*9f80*/  MUFU.TANH R245, R245 ;  /* 0x000000f500f57308 */ /* 0x000e6e0000002400 */
[----:B------:R-:W-:Y:S01]  /*9f90*/  HMMA.16816.F32 R32, R16, R14, R32 ;  /* 0x0000000e1020723c */ /* 0x000fe20000001820 */
[----:B------:R-:W-:-:S05]  /*9fa0*/  IMAD.IADD R14, R116, 0x1, R230 ;  /* 0x00000001740e7824 */ /* 0x000fca00078e02e6 */
[C-C-:B------:R-:W-:Y:S02]  /*9fb0*/  IADD3 R6, PT, PT, R231.reuse, 0x7f, -R14.reuse ;  /* 0x0000007fe7067810 */ /* 0x140fe40007ffe80e */
        /* <DEDUP_REMOVED lines=23> */
[----:B------:R-:W-:-:S03]  /*a130*/  IADD3 R42, PT, PT, R231, 0x8, -R14 ;  /* 0x00000008e72a7810 */ /* 0x000fc60007ffe80e */
[----:B------:R-:W-:Y:S01]  /*a140*/  HMMA.16816.F32 R132, R180, R164, R132 ;  /* 0x000000a4b484723c */ /* 0x000fe20000001884 */
[C-C-:B------:R-:W-:Y:S02]  /*a150*/  IADD3 R165, PT, PT, R231.reuse, 0x4f, -R14.reuse ;  /* 0x0000004fe7a57810 */ /* 0x140fe40007ffe80e */
[----:B------:R-:W-:-:S05]  /*a160*/  IADD3 R164, PT, PT, R231, 0x37, -R14 ;  /* 0x00000037e7a47810 */ /* 0x000fca0007ffe80e */
[----:B------:R-:W-:Y:S01]  /*a170*/  HMMA.16816.F32 R128, R180, R166, R128 ;  /* 0x000000a6b480723c */ /* 0x000fe20000001880 */
[C-C-:B------:R-:W-:Y:S02]  /*a180*/  IADD3 R167, PT, PT, R231.reuse, 0x47, -R14.reuse ;  /* 0x00000047e7a77810 */ /* 0x140fe40007ffe80e */
[----:B------:R-:W-:-:S05]  /*a190*/  IADD3 R166, PT, PT, R231, 0x3f, -R14 ;  /* 0x0000003fe7a67810 */ /* 0x000fca0007ffe80e */
[----:B------:R-:W-:Y:S01]  /*a1a0*/  HMMA.16816.F32 R124, R180, R160, R124 ;  /* 0x000000a0b47c723c */ /* 0x000fe2000000187c */
[----:B------:R-:W-:-:S07]  /*a1b0*/  IADD3 R161, PT, PT, R231, 0x80, -R14 ;  /* 0x00000080e7a17810 */ /* 0x000fce0007ffe80e */
[----:B------:R-:W-:Y:S01]  /*a1c0*/  HMMA.16816.F32 R120, R180, R162, R120 ;  /* 0x000000a2b478723c */ /* 0x000fe20000001878 */
[----:B------:R-:W-:-:S07]  /*a1d0*/  IADD3 R163, PT, PT, R231, 0x30, -R14 ;  /* 0x00000030e7a37810 */ /* 0x000fce0007ffe80e */
[----:B------:R-:W-:Y:S01]  /*a1e0*/  HMMA.16816.F32 R64, R180, R184, R64 ;  /* 0x000000b8b440723c */ /* 0x000fe20000001840 */
[C-C-:B------:R-:W-:Y:S02]  /*a1f0*/  IADD3 R185, PT, PT, R231.reuse, 0x1f, -R14.reuse ;  /* 0x0000001fe7b97810 */ /* 0x140fe40007ffe80e */
[----:B------:R-:W-:-:S05]  /*a200*/  IADD3 R183, PT, PT, R231, 0x18, -R14 ;  /* 0x00000018e7b77810 */ /* 0x000fca0007ffe80e */
[----:B------:R-:W-:Y:S01]  /*a210*/  HMMA.16816.F32 R24, R60, R50, R24 ;  /* 0x000000323c18723c */ /* 0x000fe20000001818 */
[----:B------:R-:W-:-:S07]  /*a220*/  IADD3 R51, PT, PT, R231, 0x68, -R14 ;  /* 0x00000068e7337810 */ /* 0x000fce0007ffe80e */
[----:B----4-:R-:W-:Y:S01]  /*a230*/  HMMA.16816.F32 R156, R60, R44, R156 ;  /* 0x0000002c3c9c723c */ /* 0x010fe2000000189c */
[----:B------:R-:W-:-:S07]  /*a240*/  IADD3 R45, PT, PT, R231, 0xf, -R14 ;  /* 0x0000000fe72d7810 */ /* 0x000fce0007ffe80e */
[----:B------:R-:W-:Y:S01]  /*a250*/  HMMA.16816.F32 R28, R16, R8, R28 ;  /* 0x00000008101c723c */ /* 0x000fe2000000181c */
[C-C-:B------:R-:W-:Y:S02]  /*a260*/  IADD3 R8, PT, PT, R231.reuse, 0x70, -R14.reuse ;  /* 0x00000070e7087810 */ /* 0x140fe40007ffe80e */
[----:B------:R-:W-:Y:S01]  /*a270*/  IADD3 R231, PT, PT, R231, 0x7, -R14 ;  /* 0x00000007e7e77810 */ /* 0x000fe20007ffe80e */
[----:B------:R-:W-:-:S03]  /*a280*/  FMUL.FTZ R23, R23, R197 ;  /* 0x000000c517177220 */ /* 0x000fc60000410000 */
[----:B------:R-:W-:Y:S01]  /*a290*/  IABS R21, R231 ;  /* 0x000000e700157213 */ /* 0x000fe20000000000 */
[----:B------:R-:W-:Y:S01]  /*a2a0*/  FMUL.FTZ R36, R36, R197 ;  /* 0x000000c524247220 */ /* 0x000fe20000410000 */
[C-C-:B------:R-:W-:Y:S02]  /*a2b0*/  IADD3 R242, PT, PT, R243.reuse, 0x80, -R14.reuse ;  /* 0x00000080f3f27810 */ /* 0x140fe40007ffe80e */
[----:B------:R-:W-:Y:S01]  /*a2c0*/  I2FP.F32.S32 R21, R21 ;  /* 0x0000001500157245 */ /* 0x000fe20000201400 */
[----:B------:R-:W2:Y:S01]  /*a2d0*/  MUFU.TANH R23, R23 ;  /* 0x0000001700177308 */ /* 0x000ea20000002400 */
[C-C-:B------:R-:W-:Y:S02]  /*a2e0*/  IADD3 R241, PT, PT, R243.reuse, 0x7f, -R14.reuse ;  /* 0x0000007ff3f17810 */ /* 0x140fe40007ffe80e */
[C-C-:B------:R-:W-:Y:S02]  /*a2f0*/  IADD3 R43, PT, PT, R243.reuse, 0x78, -R14.reuse ;  /* 0x00000078f32b7810 */ /* 0x140fe40007ffe80e */
[----:B------:R-:W-:-:S02]  /*a300*/  IADD3 R9, PT, PT, R243, 0x77, -R14 ;  /* 0x00000077f3097810 */ /* 0x000fc40007ffe80e */
[C-C-:B------:R-:W-:Y:S02]  /*a310*/  IADD3 R13, PT, PT, R243.reuse, 0x70, -R14.reuse ;  /* 0x00000070f30d7810 */ /* 0x140fe40007ffe80e */
[C-C-:B------:R-:W-:Y:S02]  /*a320*/  IADD3 R240, PT, PT, R243.reuse, 0x6f, -R14.reuse ;  /* 0x0000006ff3f07810 */ /* 0x140fe40007ffe80e */
[C-C-:B------:R-:W-:Y:S02]  /*a330*/  IADD3 R239, PT, PT, R243.reuse, 0x68, -R14.reuse ;  /* 0x00000068f3ef7810 */ /* 0x140fe40007ffe80e */
        /* <DEDUP_REMOVED lines=24> */
[----:B------:R-:W-:Y:S01]  /*a4c0*/  IADD3 R14, PT, PT, R243, 0x7, -R14 ;  /* 0x00000007f30e7810 */ /* 0x000fe20007ffe80e */
[----:B-1----:R-:W-:Y:S01]  /*a4d0*/  FFMA.FTZ R245, -R218, R21, R245 ;  /* 0x00000015daf57223 */ /* 0x002fe200000101f5 */
[----:B------:R-:W1:Y:S01]  /*a4e0*/  MUFU.TANH R243, R36 ;  /* 0x0000002400f37308 */ /* 0x000e620000002400 */
[----:B------:R-:W-:Y:S01]  /*a4f0*/  VIADD R21, R116, 0xfffffff9 ;  /* 0xfffffff974157836 */ /* 0x000fe20000000000 */
[----:B------:R-:W-:-:S02]  /*a500*/  IABS R14, R14 ;  /* 0x0000000e000e7213 */ /* 0x000fc40000000000 */
[----:B------:R-:W-:Y:S02]  /*a510*/  IABS R161, R161 ;  /* 0x000000a100a17213 */ /* 0x000fe40000000000 */
[C---:B------:R-:W-:Y:S02]  /*a520*/  ISETP.GE.AND P5, PT, R21.reuse, R206, PT ;  /* 0x000000ce1500720c */ /* 0x040fe40003fa6270 */
[----:B------:R-:W-:Y:S02]  /*a530*/  ISETP.GE.AND P4, PT, R21, R205, PT ;  /* 0x000000cd1500720c */ /* 0x000fe40003f86270 */
[----:B------:R-:W-:Y:S02]  /*a540*/  FSEL R160, R245, -INF , P5 ;  /* 0xff800000f5a07808 */ /* 0x000fe40002800000 */
[----:B------:R-:W-:Y:S02]  /*a550*/  I2FP.F32.S32 R14, R14 ;  /* 0x0000000e000e7245 */ /* 0x000fe40000201400 */
[----:B------:R-:W-:Y:S01]  /*a560*/  I2FP.F32.S32 R161, R161 ;  /* 0x000000a100a17245 */ /* 0x000fe20000201400 */
[----:B------:R-:W-:Y:S01]  /*a570*/  FMUL.FTZ R38, R38, R197 ;  /* 0x000000c526267220 */ /* 0x000fe20000410000 */
[----:B------:R-:W-:Y:S01]  /*a580*/  FSEL R160, R160, -INF , !P4 ;  /* 0xff800000a0a07808 */ /* 0x000fe20006000000 */
[C---:B--2---:R-:W-:Y:S01]  /*a590*/  FFMA.FTZ R14, -R218.reuse, R14, R23 ;  /* 0x0000000eda0e7223 */ /* 0x044fe20000010117 */
[----:B------:R-:W-:Y:S01]  /*a5a0*/  ISETP.GE.AND P5, PT, R21, R203, PT ;  /* 0x000000cb1500720c */ /* 0x000fe20003fa6270 */
[----:B------:R-:W-:Y:S01]  /*a5b0*/  FMUL.FTZ R23, R37, R197 ;  /* 0x000000c525177220 */ /* 0x000fe20000410000 */
[----:B------:R-:W-:Y:S01]  /*a5c0*/  ISETP.GE.AND P4, PT, R21, R204, PT ;  /* 0x000000cc1500720c */ /* 0x000fe20003f86270 */
[----:B-1----:R-:W-:-:S02]  /*a5d0*/  FFMA.FTZ R21, -R218, R161, R243 ;  /* 0x000000a1da157223 */ /* 0x002fc400000101f3 */
[----:B------:R-:W1:Y:S01]  /*a5e0*/  MUFU.TANH R243, R38 ;  /* 0x0000002600f37308 */ /* 0x000e620000002400 */
[----:B------:R-:W-:Y:S01]  /*a5f0*/  IABS R36, R6 ;  /* 0x0000000600247213 */ /* 0x000fe20000000000 */
[----:B------:R-:W-:Y:S01]  /*a600*/  VIADD R6, R116, 0xffffff80 ;  /* 0xffffff8074067836 */ /* 0x000fe20000000000 */
[----:B------:R-:W-:Y:S02]  /*a610*/  IABS R242, R242 ;  /* 0x000000f200f27213 */ /* 0x000fe40000000000 */
[----:B------:R-:W-:-:S03]  /*a620*/  FSEL R14, R14, -INF , P4 ;  /* 0xff8000000e0e7808 */ /* 0x000fc60002000000 */
[----:B------:R-:W2:Y:S01]  /*a630*/  MUFU.TANH R23, R23 ;  /* 0x0000001700177308 */ /* 0x000ea20000002400 */
[----:B------:R-:W-:Y:S02]  /*a640*/  ISETP.GE.AND P4, PT, R6, R206, PT ;  /* 0x000000ce0600720c */ /* 0x000fe40003f86270 */
[----:B------:R-:W-:Y:S02]  /*a650*/  FSEL R161, R14, -INF , !P5 ;  /* 0xff8000000ea17808 */ /* 0x000fe40006800000 */
[----:B------:R-:W-:Y:S02]  /*a660*/  I2FP.F32.S32 R242, R242 ;  /* 0x000000f200f27245 */ /* 0x000fe40000201400 */
[----:B------:R-:W-:Y:S02]  /*a670*/  ISETP.GE.AND P5, PT, R6, R205, PT ;  /* 0x000000cd0600720c */ /* 0x000fe40003fa6270 */
[----:B------:R-:W-:Y:S01]  /*a680*/  FSEL R21, R21, -INF , P4 ;  /* 0xff80000015157808 */ /* 0x000fe20002000000 */
[-C--:B------:R-:W-:Y:S01]  /*a690*/  FMUL.FTZ R37, R32, R197.reuse ;  /* 0x000000c520257220 */ /* 0x080fe20000410000 */
[----:B------:R-:W-:Y:S01]  /*a6a0*/  FMUL.FTZ R39, R39, R197 ;  /* 0x000000c527277220 */ /* 0x000fe20000410000 */
[----:B------:R-:W-:Y:S01]  /*a6b0*/  I2FP.F32.S32 R36, R36 ;  /* 0x0000002400247245 */ /* 0x000fe20000201400 */
[----:B-1----:R-:W-:Y:S01]  /*a6c0*/  FFMA.FTZ R242, -R218, R242, R243 ;  /* 0x000000f2daf27223 */ /* 0x002fe200000101f3 */
[----:B------:R-:W-:Y:S01]  /*a6d0*/  FSEL R21, R21, -INF , !P5 ;  /* 0xff80000015157808 */ /* 0x000fe20006800000 */
[----:B------:R-:W-:Y:S01]  /*a6e0*/  VIADD R14, R116, 0xffffff81 ;  /* 0xffffff81740e7836 */ /* 0x000fe20000000000 */
[C---:B------:R-:W-:Y:S01]  /*a6f0*/  ISETP.GE.AND P5, PT, R6.reuse, R204, PT ;  /* 0x000000cc0600720c */ /* 0x040fe20003fa6270 */
[----:B------:R-:W1:Y:S01]  /*a700*/  MUFU.TANH R37, R37 ;  /* 0x0000002500257308 */ /* 0x000e620000002400 */
[----:B------:R-:W-:Y:S01]  /*a710*/  ISETP.GE.AND P4, PT, R6, R203, PT ;  /* 0x000000cb0600720c */ /* 0x000fe20003f86270 */
[----:B--2---:R-:W-:Y:S01]  /*a720*/  FFMA.FTZ R23, -R218, R36, R23 ;  /* 0x00000024da177223 */ /* 0x004fe20000010117 */
[----:B------:R-:W-:-:S02]  /*a730*/  FSEL R6, R242, -INF , P5 ;  /* 0xff800000f2067808 */ /* 0x000fc40002800000 */
[----:B------:R-:W-:-:S03]  /*a740*/  ISETP.GE.AND P5, PT, R14, R206, PT ;  /* 0x000000ce0e00720c */ /* 0x000fc60003fa6270 */
[----:B------:R-:W2:Y:S01]  /*a750*/  MUFU.TANH R39, R39 ;  /* 0x0000002700277308 */ /* 0x000ea20000002400 */
[----:B------:R-:W-:Y:S02]  /*a760*/  FSEL R6, R6, -INF , !P4 ;  /* 0xff80000006067808 */ /* 0x000fe40006000000 */
[----:B------:R-:W-:Y:S02]  /*a770*/  ISETP.GE.AND P4, PT, R14, R205, PT ;  /* 0x000000cd0e00720c */ /* 0x000fe40003f86270 */
[----:B------:R-:W-:Y:S02]  /*a780*/  FSEL R32, R23, -INF , P5 ;  /* 0xff80000017207808 */ /* 0x000fe40002800000 */
[----:B------:R-:W-:Y:S02]  /*a790*/  IABS R23, R7 ;  /* 0x0000000700177213 */ /* 0x000fe40000000000 */
[----:B------:R-:W-:Y:S02]  /*a7a0*/  IABS R241, R241 ;  /* 0x000000f100f17213 */ /* 0x000fe40000000000 */
[----:B------:R-:W-:-:S02]  /*a7b0*/  FSEL R7, R32, -INF , !P4 ;  /* 0xff80000020077808 */ /* 0x000fc40006000000 */
[C---:B------:R-:W-:Y:S02]  /*a7c0*/  ISETP.GE.AND P5, PT, R14.reuse, R203, PT ;  /* 0x000000cb0e00720c */ /* 0x040fe40003fa6270 */
[----:B------:R-:W-:Y:S02]  /*a7d0*/  ISETP.GE.AND P4, PT, R14, R204, PT ;  /* 0x000000cc0e00720c */ /* 0x000fe40003f86270 */
[----:B------:R-:W-:Y:S02]  /*a7e0*/  I2FP.F32.S32 R23, R23 ;  /* 0x0000001700177245 */ /* 0x000fe40000201400 */
[----:B------:R-:W-:Y:S01]  /*a7f0*/  I2FP.F32.S32 R14, R241 ;  /* 0x000000f1000e7245 */ /* 0x000fe20000201400 */
[-C--:B------:R-:W-:Y:S01]  /*a800*/  FMUL.FTZ R34, R34, R197.reuse ;  /* 0x000000c522227220 */ /* 0x080fe20000410000 */
[----:B------:R-:W-:Y:S01]  /*a810*/  FMUL.FTZ R33, R33, R197 ;  /* 0x000000c521217220 */ /* 0x000fe20000410000 */
[C---:B-1----:R-:W-:Y:S02]  /*a820*/  FFMA.FTZ R23, -R218.reuse, R23, R37 ;  /* 0x00000017da177223 */ /* 0x042fe40000010125 */
[----:B--2---:R-:W-:Y:S01]  /*a830*/  FFMA.FTZ R14, -R218, R14, R39 ;  /* 0x0000000eda0e7223 */ /* 0x004fe20000010127 */
[----:B------:R-:W1:Y:S01]  /*a840*/  MUFU.TANH R37, R34 ;  /* 0x0000002200257308 */ /* 0x000e620000002400 */
[----:B------:R-:W-:Y:S01]  /*a850*/  IABS R15, R15 ;  /* 0x0000000f000f7213 */ /* 0x000fe20000000000 */
[----:B------:R-:W-:-:S06]  /*a860*/  VIADD R32, R116, 0xffffff88 ;  /* 0xffffff8874207836 */ /* 0x000fcc0000000000 */
[----:B------:R-:W2:Y:S01]  /*a870*/  MUFU.TANH R39, R33 ;  /* 0x0000002100277308 */ /* 0x000ea20000002400 */
[----:B------:R-:W-:Y:S01]  /*a880*/  FSEL R36, R14, -INF , P4 ;  /* 0xff8000000e247808 */ /* 0x000fe20002000000 */
[----:B------:R-:W-:Y:S01]  /*a890*/  IMAD.MOV.U32 R14, RZ, RZ, R15 ;  /* 0x000000ffff0e7224 */ /* 0x000fe200078e000f */
[----:B------:R-:W-:Y:S01]  /*a8a0*/  IABS R43, R43 ;  /* 0x0000002b002b7213 */ /* 0x000fe20000000000 */
[----:B------:R-:W-:Y:S01]  /*a8b0*/  FMUL.FTZ R35, R35, R197 ;  /* 0x000000c523237220 */ /* 0x000fe20000410000 */
[----:B------:R-:W-:Y:S02]  /*a8c0*/  ISETP.GE.AND P4, PT, R32, R206, PT ;  /* 0x000000ce2000720c */ /* 0x000fe40003f86270 */
[----:B------:R-:W-:Y:S02]  /*a8d0*/  I2FP.F32.S32 R43, R43 ;  /* 0x0000002b002b7245 */ /* 0x000fe40000201400 */
[----:B------:R-:W-:Y:S02]  /*a8e0*/  FSEL R36, R36, -INF , !P5 ;  /* 0xff80000024247808 */ /* 0x000fe40006800000 */
[----:B------:R-:W-:-:S02]  /*a8f0*/  I2FP.F32.S32 R14, R14 ;  /* 0x0000000e000e7245 */ /* 0x000fc40000201400 */
[----:B------:R-:W-:Y:S02]  /*a900*/  ISETP.GE.AND P5, PT, R32, R205, PT ;  /* 0x000000cd2000720c */ /* 0x000fe40003fa6270 */
[----:B------:R-:W-:Y:S01]  /*a910*/  FSEL R23, R23, -INF , P4 ;  /* 0xff80000017177808 */ /* 0x000fe20002000000 */
[----:B------:R-:W3:Y:S01]  /*a920*/  MUFU.TANH R35, R35 ;  /* 0x0000002300237308 */ /* 0x000ee20000002400 */
[C---:B-1----:R-:W-:Y:S01]  /*a930*/  FFMA.FTZ R37, -R218.reuse, R43, R37 ;  /* 0x0000002bda257223 */ /* 0x042fe20000010125 */
[----:B--2---:R-:W-:Y:S01]  /*a940*/  FFMA.FTZ R39, -R218, R14, R39 ;  /* 0x0000000eda277223 */ /* 0x004fe20000010127 */
[----:B------:R-:W-:Y:S01]  /*a950*/  FSEL R33, R23, -INF , !P5 ;  /* 0xff80000017217808 */ /* 0x000fe20006800000 */
[----:B------:R-:W-:Y:S01]  /*a960*/  VIADD R14, R116, 0xffffff89 ;  /* 0xffffff89740e7836 */ /* 0x000fe20000000000 */
[C---:B------:R-:W-:Y:S02]  /*a970*/  ISETP.GE.AND P5, PT, R32.reuse, R204, PT ;  /* 0x000000cc2000720c */ /* 0x040fe40003fa6270 */
[----:B------:R-:W-:-:S02]  /*a980*/  ISETP.GE.AND P4, PT, R32, R203, PT ;  /* 0x000000cb2000720c */ /* 0x000fc40003f86270 */
[----:B------:R-:W-:Y:S02]  /*a990*/  FSEL R37, R37, -INF , P5 ;  /* 0xff80000025257808 */ /* 0x000fe40002800000 */
[----:B------:R-:W-:Y:S02]  /*a9a0*/  ISETP.GE.AND P5, PT, R14, R206, PT ;  /* 0x000000ce0e00720c */ /* 0x000fe40003fa6270 */
[----:B------:R-:W-:Y:S01]  /*a9b0*/  IABS R15, R8 ;  /* 0x00000008000f7213 */ /* 0x000fe20000000000 */
[----:B------:R-:W-:Y:S01]  /*a9c0*/  FMUL.FTZ R32, R28, R197 ;  /* 0x000000c51c207220 */ /* 0x000fe20000410000 */
[----:B------:R-:W-:Y:S02]  /*a9d0*/  IABS R8, R9 ;  /* 0x0000000900087213 */ /* 0x000fe40000000000 */
[----:B------:R-:W-:Y:S01]  /*a9e0*/  FSEL R28, R37, -INF , !P4 ;  /* 0xff800000251c7808 */ /* 0x000fe20006000000 */
[----:B------:R-:W-:Y:S01]  /*a9f0*/  IMAD.MOV.U32 R9, RZ, RZ, R15 ;  /* 0x000000ffff097224 */ /* 0x000fe200078e000f */
[----:B------:R-:W-:-:S02]  /*aa00*/  ISETP.GE.AND P4, PT, R14, R205, PT ;  /* 0x000000cd0e00720c */ /* 0x000fc40003f86270 */
[----:B------:R-:W-:Y:S02]  /*aa10*/  FSEL R23, R39, -INF , P5 ;  /* 0xff80000027177808 */ /* 0x000fe40002800000 */
[----:B------:R-:W-:Y:S01]  /*aa20*/  I2FP.F32.S32 R8, R8 ;  /* 0x0000000800087245 */ /* 0x000fe20000201400 */
[----:B------:R1:W2:Y:S01]  /*aa30*/  MUFU.TANH R37, R32 ;  /* 0x0000002000257308 */ /* 0x0002a20000002400 */
[----:B------:R-:W-:Y:S01]  /*aa40*/  FSEL R23, R23, -INF , !P4 ;  /* 0xff80000017177808 */ /* 0x000fe20006000000 */
[----:B------:R-:W-:Y:S01]  /*aa50*/  HMMA.16816.F32 R24, R16, R10, R24 ;  /* 0x0000000a1018723c */ /* 0x000fe20000001818 */
[----:B------:R-:W-:Y:S01]  /*aa60*/  ISETP.GE.AND P5, PT, R14, R203, PT ;  /* 0x000000cb0e00720c */ /* 0x000fe20003fa6270 */
[----:B---3--:R-:W-:Y:S01]  /*aa70*/  FFMA.FTZ R35, -R218, R8, R35 ;  /* 0x00000008da237223 */ /* 0x008fe20000010123 */
[----:B------:R-:W-:Y:S02]  /*aa80*/  ISETP.GE.AND P4, PT, R14, R204, PT ;  /* 0x000000cc0e00720c */ /* 0x000fe40003f86270 */
[----:B------:R-:W-:-:S02]  /*aa90*/  I2FP.F32.S32 R14, R9 ;  /* 0x00000009000e7245 */ /* 0x000fc40000201400 */
[----:B------:R-:W3:Y:S01]  /*aaa0*/  LDSM.16.M88.4 R8, [R195+0x7800] ;  /* 0x00780000c308783b */ /* 0x000ee20000000200 */
[-C--:B------:R-:W-:Y:S01]  /*aab0*/  FMUL.FTZ R15, R30, R197.reuse ;  /* 0x000000c51e0f7220 */ /* 0x080fe20000410000 */
[----:B------:R-:W-:Y:S01]  /*aac0*/  FMUL.FTZ R29, R29, R197 ;  /* 0x000000c51d1d7220 */ /* 0x000fe20000410000 */
[----:B------:R-:W-:-:S04]  /*aad0*/  IABS R12, R12 ;  /* 0x0000000c000c7213 */ /* 0x000fc80000000000 */
[----:B------:R-:W-:Y:S01]  /*aae0*/  MUFU.TANH R15, R15 ;  /* 0x0000000f000f7308 */ /* 0x000fe20000002400 */
[----:B-1----:R-:W-:Y:S02]  /*aaf0*/  VIADD R32, R116, 0xffffff90 ;  /* 0xffffff9074207836 */ /* 0x002fe40000000000 */
[----:B--2---:R-:W-:-:S05]  /*ab00*/  FFMA.FTZ R14, -R218, R14, R37 ;  /* 0x0000000eda0e7223 */ /* 0x004fca0000010125 */
[----:B------:R-:W1:Y:S01]  /*ab10*/  MUFU.TANH R29, R29 ;  /* 0x0000001d001d7308 */ /* 0x000e620000002400 */
[----:B------:R-:W-:Y:S01]  /*ab20*/  FSEL R30, R35, -INF , P4 ;  /* 0xff800000231e7808 */ /* 0x000fe20002000000 */
[----:B------:R-:W-:Y:S01]  /*ab30*/  IMAD.MOV.U32 R34, RZ, RZ, R12 ;  /* 0x000000ffff227224 */ /* 0x000fe200078e000c */
[----:B------:R-:W-:Y:S02]  /*ab40*/  ISETP.GE.AND P4, PT, R32, R206, PT ;  /* 0x000000ce2000720c */ /* 0x000fe40003f86270 */
[----:B------:R-:W-:Y:S01]  /*ab50*/  IABS R13, R13 ;  /* 0x0000000d000d7213 */ /* 0x000fe20000000000 */
[----:B------:R-:W-:Y:S01]  /*ab60*/  FMUL.FTZ R31, R31, R197 ;  /* 0x000000c51f1f7220 */ /* 0x000fe20000410000 */
[----:B------:R-:W-:Y:S02]  /*ab70*/  FSEL R30, R30, -INF , !P5 ;  /* 0xff8000001e1e7808 */ /* 0x000fe40006800000 */
[----:B------:R-:W-:Y:S02]  /*ab80*/  ISETP.GE.AND P5, PT, R32, R205, PT ;  /* 0x000000cd2000720c */ /* 0x000fe40003fa6270 */
[----:B------:R-:W-:-:S02]  /*ab90*/  FSEL R43, R14, -INF , P4 ;  /* 0xff8000000e2b7808 */ /* 0x000fc40002000000 */
[----:B------:R-:W-:Y:S02]  /*aba0*/  I2FP.F32.S32 R12, R13 ;  /* 0x0000000d000c7245 */ /* 0x000fe40000201400 */
[----:B------:R-:W-:Y:S01]  /*abb0*/  I2FP.F32.S32 R14, R34 ;  /* 0x00000022000e7245 */ /* 0x000fe20000201400 */
[----:B------:R-:W-:Y:S01]  /*abc0*/  FMUL.FTZ R35, R24, R197 ;  /* 0x000000c518237220 */ /* 0x000fe20000410000 */
[----:B------:R-:W-:Y:S01]  /*abd0*/  FSEL R43, R43, -INF , !P5 ;  /* 0xff8000002b2b7808 */ /* 0x000fe20006800000 */
[----:B------:R-:W2:Y:S01]  /*abe0*/  MUFU.TANH R31, R31 ;  /* 0x0000001f001f7308 */ /* 0x000ea20000002400 */
[----:B------:R-:W-:Y:S01]  /*abf0*/  ISETP.GE.AND P4, PT, R32, R203, PT ;  /* 0x000000cb2000720c */ /* 0x000fe20003f86270 */
[----:B-1----:R-:W-:Y:S01]  /*ac00*/  FFMA.FTZ R34, -R218, R14, R29 ;  /* 0x0000000eda227223 */ /* 0x002fe2000001011d */
[----:B------:R-:W-:Y:S01]  /*ac10*/  ISETP.GE.AND P5, PT, R32, R204, PT ;  /* 0x000000cc2000720c */ /* 0x000fe20003fa6270 */
[----:B------:R-:W-:Y:S01]  /*ac20*/  FFMA.FTZ R32, -R218, R12, R15 ;  /* 0x0000000cda207223 */ /* 0x000fe2000001010f */
[----:B------:R-:W-:Y:S01]  /*ac30*/  VIADD R29, R116, 0xffffff91 ;  /* 0xffffff91741d7836 */ /* 0x000fe20000000000 */
[----:B------:R-:W1:Y:S02]  /*ac40*/  LDSM.16.M88.4 R12, [R55+0x7c00] ;  /* 0x007c0000370c783b */ /* 0x000e640000000200 */
[----:B------:R-:W4:Y:S01]  /*ac50*/  MUFU.TANH R35, R35 ;  /* 0x0000002300237308 */ /* 0x000f220000002400 */
[----:B------:R-:W-:-:S02]  /*ac60*/  FSEL R24, R32, -INF , P5 ;  /* 0xff80000020187808 */ /* 0x000fc40002800000 */
[C---:B------:R-:W-:Y:S02]  /*ac70*/  ISETP.GE.AND P5, PT, R29.reuse, R206, PT ;  /* 0x000000ce1d00720c */ /* 0x040fe40003fa6270 */
[----:B------:R-:W-:Y:S02]  /*ac80*/  IABS R37, R51 ;  /* 0x0000003300257213 */ /* 0x000fe40000000000 */
[----:B------:R-:W-:Y:S02]  /*ac90*/  IABS R32, R240 ;  /* 0x000000f000207213 */ /* 0x000fe40000000000 */
[----:B------:R-:W-:Y:S01]  /*aca0*/  FSEL R51, R34, -INF , P5 ;  /* 0xff80000022337808 */ /* 0x000fe20002800000 */
[----:B------:R-:W-:Y:S01]  /*acb0*/  IMAD.MOV.U32 R34, RZ, RZ, R37 ;  /* 0x000000ffff227224 */ /* 0x000fe200078e0025 */
[----:B------:R-:W-:Y:S02]  /*acc0*/  FSEL R24, R24, -INF , !P4 ;  /* 0xff80000018187808 */ /* 0x000fe40006000000 */
[----:B------:R-:W-:Y:S01]  /*acd0*/  I2FP.F32.S32 R32, R32 ;  /* 0x0000002000207245 */ /* 0x000fe20000201400 */
[----:B---3--:R-:W-:Y:S01]  /*ace0*/  HMMA.16816.F32 R156, R16, R8, R156 ;  /* 0x00000008109c723c */ /* 0x008fe2000000189c */
[----:B------:R-:W-:Y:S01]  /*acf0*/  ISETP.GE.AND P4, PT, R29, R205, PT ;  /* 0x000000cd1d00720c */ /* 0x000fe20003f86270 */
[-C--:B------:R-:W-:Y:S01]  /*ad00*/  FMUL.FTZ R9, R25, R197.reuse ;  /* 0x000000c519097220 */ /* 0x080fe20000410000 */
[----:B------:R-:W-:Y:S01]  /*ad10*/  FMUL.FTZ R37, R26, R197 ;  /* 0x000000c51a257220 */ /* 0x000fe20000410000 */
[----:B------:R-:W-:Y:S01]  /*ad20*/  I2FP.F32.S32 R26, R34 ;  /* 0x00000022001a7245 */ /* 0x000fe20000201400 */
[----:B--2---:R-:W-:Y:S01]  /*ad30*/  FFMA.FTZ R31, -R218, R32, R31 ;  /* 0x00000020da1f7223 */ /* 0x004fe2000001011f */
[----:B------:R-:W-:Y:S01]  /*ad40*/  FSEL R51, R51, -INF , !P4 ;  /* 0xff80000033337808 */ /* 0x000fe20006000000 */
[----:B------:R-:W-:Y:S01]  /*ad50*/  VIADD R8, R116, 0xffffff98 ;  /* 0xffffff9874087836 */ /* 0x000fe20000000000 */
[C---:B------:R-:W-:Y:S01]  /*ad60*/  ISETP.GE.AND P4, PT, R29.reuse, R204, PT ;  /* 0x000000cc1d00720c */ /* 0x040fe20003f86270 */
[----:B------:R-:W2:Y:S01]  /*ad70*/  MUFU.TANH R9, R9 ;  /* 0x0000000900097308 */ /* 0x000ea20000002400 */
[----:B------:R-:W-:Y:S01]  /*ad80*/  ISETP.GE.AND P5, PT, R29, R203, PT ;  /* 0x000000cb1d00720c */ /* 0x000fe20003fa6270 */
[----:B----4-:R-:W-:Y:S01]  /*ad90*/  FFMA.FTZ R26, -R218, R26, R35 ;  /* 0x0000001ada1a7223 */ /* 0x010fe20000010123 */
[----:B------:R-:W-:-:S02]  /*ada0*/  FSEL R34, R31, -INF , P4 ;  /* 0xff8000001f227808 */ /* 0x000fc40002000000 */
[----:B------:R-:W-:Y:S02]  /*adb0*/  ISETP.GE.AND P4, PT, R8, R206, PT ;  /* 0x000000ce0800720c */ /* 0x000fe40003f86270 */
[----:B------:R-:W-:Y:S01]  /*adc0*/  IABS R49, R49 ;  /* 0x0000003100317213 */ /* 0x000fe20000000000 */
[----:B------:R-:W3:Y:S01]  /*add0*/  MUFU.TANH R29, R37 ;  /* 0x00000025001d7308 */ /* 0x000ee20000002400 */
[----:B------:R-:W-:Y:S02]  /*ade0*/  FSEL R34, R34, -INF , !P5 ;  /* 0xff80000022227808 */ /* 0x000fe40006800000 */
[----:B------:R-:W-:Y:S02]  /*adf0*/  ISETP.GE.AND P5, PT, R8, R205, PT ;  /* 0x000000cd0800720c */ /* 0x000fe40003fa6270 */
[----:B------:R-:W-:Y:S01]  /*ae00*/  FSEL R25, R26, -INF , P4 ;  /* 0xff8000001a197808 */ /* 0x000fe20002000000 */
[----:B------:R-:W-:Y:S01]  /*ae10*/  IMAD.MOV.U32 R26, RZ, RZ, R49 ;  /* 0x000000ffff1a7224 */ /* 0x000fe200078e0031 */
[----:B------:R-:W-:-:S02]  /*ae20*/  IABS R31, R239 ;  /* 0x000000ef001f7213 */ /* 0x000fc40000000000 */
[----:B------:R-:W-:Y:S02]  /*ae30*/  FSEL R49, R25, -INF , !P5 ;  /* 0xff80000019317808 */ /* 0x000fe40006800000 */
[C---:B------:R-:W-:Y:S02]  /*ae40*/  ISETP.GE.AND P4, PT, R8.reuse, R203, PT ;  /* 0x000000cb0800720c */ /* 0x040fe40003f86270 */
[----:B------:R-:W-:Y:S02]  /*ae50*/  ISETP.GE.AND P5, PT, R8, R204, PT ;  /* 0x000000cc0800720c */ /* 0x000fe40003fa6270 */
[----:B------:R-:W-:Y:S02]  /*ae60*/  I2FP.F32.S32 R8, R26 ;  /* 0x0000001a00087245 */ /* 0x000fe40000201400 */
[----:B------:R-:W-:Y:S01]  /*ae70*/  I2FP.F32.S32 R31, R31 ;  /* 0x0000001f001f7245 */ /* 0x000fe20000201400 */
[-C--:B------:R-:W-:Y:S02]  /*ae80*/  FMUL.FTZ R25, R27, R197.reuse ;  /* 0x000000c51b197220 */ /* 0x080fe40000410000 */
[----:B--2---:R-:W-:Y:S01]  /*ae90*/  FFMA.FTZ R8, -R218, R8, R9 ;  /* 0x00000008da087223 */ /* 0x004fe20000010109 */
[----:B------:R-:W-:Y:S01]  /*aea0*/  FMUL.FTZ R9, R156, R197 ;  /* 0x000000c59c097220 */ /* 0x000fe20000410000 */
[----:B---3--:R-:W-:Y:S01]  /*aeb0*/  FFMA.FTZ R29, -R218, R31, R29 ;  /* 0x0000001fda1d7223 */ /* 0x008fe2000001011d */
[----:B-1----:R-:W-:Y:S01]  /*aec0*/  HMMA.16816.F32 R148, R60, R12, R148 ;  /* 0x0000000c3c94723c */ /* 0x002fe20000001894 */
[----:B------:R-:W-:Y:S01]  /*aed0*/  VIADD R12, R116, 0xffffff99 ;  /* 0xffffff99740c7836 */ /* 0x000fe20000000000 */
[----:B------:R-:W-:Y:S01]  /*aee0*/  MUFU.TANH R25, R25 ;  /* 0x0000001900197308 */ /* 0x000fe20000002400 */
[----:B------:R-:W-:-:S05]  /*aef0*/  IABS R182, R182 ;  /* 0x000000b600b67213 */ /* 0x000fca0000000000 */
[----:B------:R-:W-:Y:S01]  /*af00*/  HMMA.16816.F32 R152, R60, R46, R152 ;  /* 0x0000002e3c98723c */ /* 0x000fe20000001898 */
[----:B------:R-:W-:Y:S01]  /*af10*/  FSEL R29, R29, -INF , P5 ;  /* 0xff8000001d1d7808 */ /* 0x000fe20002800000 */
[----:B------:R-:W1:Y:S01]  /*af20*/  MUFU.TANH R9, R9 ;  /* 0x0000000900097308 */ /* 0x000e620000002400 */
[C---:B------:R-:W-:Y:S02]  /*af30*/  ISETP.GE.AND P5, PT, R12.reuse, R206, PT ;  /* 0x000000ce0c00720c */ /* 0x040fe40003fa6270 */
[----:B------:R-:W-:Y:S02]  /*af40*/  FSEL R32, R29, -INF , !P4 ;  /* 0xff8000001d207808 */ /* 0x000fe40006000000 */
[----:B------:R-:W-:Y:S02]  /*af50*/  IABS R26, R57 ;  /* 0x00000039001a7213 */ /* 0x000fe40000000000 */
[----:B------:R-:W-:Y:S02]  /*af60*/  ISETP.GE.AND P4, PT, R12, R205, PT ;  /* 0x000000cd0c00720c */ /* 0x000fe40003f86270 */
[----:B------:R-:W-:Y:S01]  /*af70*/  FSEL R57, R8, -INF , P5 ;  /* 0xff80000008397808 */ /* 0x000fe20002800000 */
[----:B------:R-:W-:Y:S01]  /*af80*/  IMAD.MOV.U32 R8, RZ, RZ, R182 ;  /* 0x000000ffff087224 */ /* 0x000fe200078e00b6 */
[----:B------:R-:W-:-:S02]  /*af90*/  ISETP.GE.AND P5, PT, R12, R203, PT ;  /* 0x000000cb0c00720c */ /* 0x000fc40003fa6270 */
[----:B------:R-:W-:Y:S02]  /*afa0*/  FSEL R57, R57, -INF , !P4 ;  /* 0xff80000039397808 */ /* 0x000fe40006000000 */
[----:B------:R-:W-:Y:S02]  /*afb0*/  ISETP.GE.AND P4, PT, R12, R204, PT ;  /* 0x000000cc0c00720c */ /* 0x000fe40003f86270 */
[----:B------:R-:W-:Y:S02]  /*afc0*/  I2FP.F32.S32 R12, R26 ;  /* 0x0000001a000c7245 */ /* 0x000fe40000201400 */
[----:B------:R-:W-:Y:S01]  /*afd0*/  I2FP.F32.S32 R8, R8 ;  /* 0x0000000800087245 */ /* 0x000fe20000201400 */
[----:B------:R-:W-:Y:S01]  /*afe0*/  HMMA.16816.F32 R152, R16, R10, R152 ;  /* 0x0000000a1098723c */ /* 0x000fe20000001898 */
[----:B------:R-:W-:Y:S01]  /*aff0*/  FMUL.FTZ R13, R158, R197 ;  /* 0x000000c59e0d7220 */ /* 0x000fe20000410000 */
[C---:B-1----:R-:W-:Y:S02]  /*b000*/  FFMA.FTZ R12, -R218.reuse, R12, R9 ;  /* 0x0000000cda0c7223 */ /* 0x042fe40000010109 */
[----:B------:R-:W-:-:S02]  /*b010*/  FFMA.FTZ R26, -R218, R8, R25 ;  /* 0x00000008da1a7223 */ /* 0x000fc40000010119 */
[----:B------:R-:W1:Y:S01]  /*b020*/  LDSM.16.M88.4 R8, [R195+0x7c00] ;  /* 0x007c0000c308783b */ /* 0x000e620000000200 */
[----:B------:R-:W2:Y:S01]  /*b030*/  MUFU.TANH R13, R13 ;  /* 0x0000000d000d7308 */ /* 0x000ea20000002400 */
[----:B------:R-:W-:Y:S01]  /*b040*/  FMUL.FTZ R157, R157, R197 ;  /* 0x000000c59d9d7220 */ /* 0x000fe20000410000 */
[----:B------:R-:W-:Y:S01]  /*b050*/  VIADD R27, R116, 0xffffffa0 ;  /* 0xffffffa0741b7836 */ /* 0x000fe20000000000 */
[----:B------:R-:W-:-:S05]  /*b060*/  FSEL R26, R26, -INF , P4 ;  /* 0xff8000001a1a7808 */ /* 0x000fca0002000000 */
[----:B------:R-:W3:Y:S01]  /*b070*/  MUFU.TANH R25, R157 ;  /* 0x0000009d00197308 */ /* 0x000ee20000002400 */
[C---:B------:R-:W-:Y:S02]  /*b080*/  ISETP.GE.AND P4, PT, R27.reuse, R206, PT ;  /* 0x000000ce1b00720c */ /* 0x040fe40003f86270 */
[----:B------:R-:W-:Y:S02]  /*b090*/  IABS R180, R180 ;  /* 0x000000b400b47213 */ /* 0x000fe40000000000 */
[----:B------:R-:W-:Y:S02]  /*b0a0*/  IABS R173, R173 ;  /* 0x000000ad00ad7213 */ /* 0x000fe40000000000 */
[----:B------:R-:W-:Y:S02]  /*b0b0*/  FSEL R182, R26, -INF , !P5 ;  /* 0xff8000001ab67808 */ /* 0x000fe40006800000 */
[----:B------:R-:W-:Y:S02]  /*b0c0*/  ISETP.GE.AND P5, PT, R27, R205, PT ;  /* 0x000000cd1b00720c */ /* 0x000fe40003fa6270 */
[----:B------:R-:W-:-:S02]  /*b0d0*/  FSEL R29, R12, -INF , P4 ;  /* 0xff8000000c1d7808 */ /* 0x000fc40002000000 */
[----:B------:R-:W-:Y:S01]  /*b0e0*/  I2FP.F32.S32 R12, R180 ;  /* 0x000000b4000c7245 */ /* 0x000fe20000201400 */
[----:B------:R-:W-:Y:S01]  /*b0f0*/  FMUL.FTZ R159, R159, R197 ;  /* 0x000000c59f9f7220 */ /* 0x000fe20000410000 */
[----:B------:R-:W-:Y:S02]  /*b100*/  I2FP.F32.S32 R26, R173 ;  /* 0x000000ad001a7245 */ /* 0x000fe40000201400 */
[----:B------:R-:W-:Y:S02]  /*b110*/  FSEL R173, R29, -INF , !P5 ;  /* 0xff8000001dad7808 */ /* 0x000fe40006800000 */
[C---:B------:R-:W-:Y:S02]  /*b120*/  ISETP.GE.AND P4, PT, R27.reuse, R203, PT ;  /* 0x000000cb1b00720c */ /* 0x040fe40003f86270 */
[----:B------:R-:W-:Y:S01]  /*b130*/  ISETP.GE.AND P5, PT, R27, R204, PT ;  /* 0x000000cc1b00720c */ /* 0x000fe20003fa6270 */
[C---:B--2---:R-:W-:Y:S01]  /*b140*/  FFMA.FTZ R27, -R218.reuse, R12, R13 ;  /* 0x0000000cda1b7223 */ /* 0x044fe2000001010d */
[----:B------:R-:W-:Y:S01]  /*b150*/  HMMA.16816.F32 R144, R60, R14, R144 ;  /* 0x0000000e3c90723c */ /* 0x000fe20000001890 */
[----:B------:R-:W2:Y:S01]  /*b160*/  MUFU.TANH R159, R159 ;  /* 0x0000009f009f7308 */ /* 0x000ea20000002400 */
[----:B---3--:R-:W-:Y:S01]  /*b170*/  FFMA.FTZ R26, -R218, R26, R25 ;  /* 0x0000001ada1a7223 */ /* 0x008fe20000010119 */
[----:B------:R-:W3:Y:S01]  /*b180*/  LDSM.16.M88.4 R12, [R55+0x8000] ;  /* 0x00800000370c783b */ /* 0x000ee20000000200 */
[----:B------:R-:W-:Y:S01]  /*b190*/  FMUL.FTZ R152, R152, R197 ;  /* 0x000000c598987220 */ /* 0x000fe20000410000 */
[----:B------:R-:W-:Y:S01]  /*b1a0*/  VIADD R25, R116, 0xffffffa1 ;  /* 0xffffffa174197836 */ /* 0x000fe20000000000 */
[----:B------:R-:W-:-:S02]  /*b1b0*/  FSEL R31, R27, -INF , P5 ;  /* 0xff8000001b1f7808 */ /* 0x000fc40002800000 */
[----:B------:R-:W-:Y:S01]  /*b1c0*/  IABS R29, R176 ;  /* 0x000000b0001d7213 */ /* 0x000fe20000000000 */
[----:B------:R-:W4:Y:S01]  /*b1d0*/  MUFU.TANH R27, R152 ;  /* 0x00000098001b7308 */ /* 0x000f220000002400 */
[----:B------:R-:W-:Y:S02]  /*b1e0*/  FSEL R176, R31, -INF , !P4 ;  /* 0xff8000001fb07808 */ /* 0x000fe40006000000 */
[C---:B------:R-:W-:Y:S02]  /*b1f0*/  ISETP.GE.AND P5, PT, R25.reuse, R206, PT ;  /* 0x000000ce1900720c */ /* 0x040fe40003fa6270 */
[----:B------:R-:W-:Y:S02]  /*b200*/  IABS R31, R177 ;  /* 0x000000b1001f7213 */ /* 0x000fe40000000000 */
[----:B------:R-:W-:Y:S02]  /*b210*/  FSEL R177, R26, -INF , P5 ;  /* 0xff8000001ab17808 */ /* 0x000fe40002800000 */
[----:B------:R-:W-:Y:S01]  /*b220*/  I2FP.F32.S32 R29, R29 ;  /* 0x0000001d001d7245 */ /* 0x000fe20000201400 */
[----:B------:R-:W-:Y:S01]  /*b230*/  IMAD.MOV.U32 R26, RZ, RZ, R31 ;  /* 0x000000ffff1a7224 */ /* 0x000fe200078e001f */
[----:B------:R-:W-:Y:S01]  /*b240*/  ISETP.GE.AND P4, PT, R25, R205, PT ;  /* 0x000000cd1900720c */ /* 0x000fe20003f86270 */
[----:B-1----:R-:W-:Y:S01]  /*b250*/  HMMA.16816.F32 R148, R16, R8, R148 ;  /* 0x000000081094723c */ /* 0x002fe20000001894 */
[----:B------:R-:W-:Y:S01]  /*b260*/  FMUL.FTZ R9, R153, R197 ;  /* 0x000000c599097220 */ /* 0x000fe20000410000 */
[----:B--2---:R-:W-:Y:S01]  /*b270*/  FFMA.FTZ R159, -R218, R29, R159 ;  /* 0x0000001dda9f7223 */ /* 0x004fe2000001019f */
[----:B------:R-:W-:Y:S01]  /*b280*/  FSEL R177, R177, -INF , !P4 ;  /* 0xff800000b1b17808 */ /* 0x000fe20006000000 */
[----:B------:R-:W-:Y:S01]  /*b290*/  VIADD R8, R116, 0xffffffa8 ;  /* 0xffffffa874087836 */ /* 0x000fe20000000000 */
[----:B------:R-:W-:Y:S01]  /*b2a0*/  I2FP.F32.S32 R26, R26 ;  /* 0x0000001a001a7245 */ /* 0x000fe20000201400 */
[----:B------:R-:W-:Y:S01]  /*b2b0*/  FMUL.FTZ R154, R154, R197 ;  /* 0x000000c59a9a7220 */ /* 0x000fe20000410000 */
[C---:B------:R-:W-:Y:S01]  /*b2c0*/  ISETP.GE.AND P4, PT, R25.reuse, R204, PT ;  /* 0x000000cc1900720c */ /* 0x040fe20003f86270 */
[----:B------:R-:W1:Y:S01]  /*b2d0*/  MUFU.TANH R9, R9 ;  /* 0x0000000900097308 */ /* 0x000e620000002400 */
[----:B------:R-:W-:Y:S01]  /*b2e0*/  ISETP.GE.AND P5, PT, R25, R203, PT ;  /* 0x000000cb1900720c */ /* 0x000fe20003fa6270 */
[----:B----4-:R-:W-:Y:S01]  /*b2f0*/  FFMA.FTZ R26, -R218, R26, R27 ;  /* 0x0000001ada1a7223 */ /* 0x010fe2000001011b */
[----:B------:R-:W-:-:S02]  /*b300*/  FSEL R159, R159, -INF , P4 ;  /* 0xff8000009f9f7808 */ /* 0x000fc40002000000 */
[----:B------:R-:W-:Y:S02]  /*b310*/  ISETP.GE.AND P4, PT, R8, R206, PT ;  /* 0x000000ce0800720c */ /* 0x000fe40003f86270 */
[----:B------:R-:W-:Y:S01]  /*b320*/  IABS R175, R175 ;  /* 0x000000af00af7213 */ /* 0x000fe20000000000 */
[----:B------:R-:W2:Y:S01]  /*b330*/  MUFU.TANH R25, R154 ;  /* 0x0000009a00197308 */ /* 0x000ea20000002400 */
[----:B------:R-:W-:-:S03]  /*b340*/  FSEL R29, R26, -INF , P4 ;  /* 0xff8000001a1d7808 */ /* 0x000fc60002000000 */
[----:B------:R-:W-:Y:S01]  /*b350*/  IMAD.MOV.U32 R26, RZ, RZ, R175 ;  /* 0x000000ffff1a7224 */ /* 0x000fe200078e00af */
[----:B------:R-:W-:Y:S02]  /*b360*/  IABS R27, R178 ;  /* 0x000000b2001b7213 */ /* 0x000fe40000000000 */
[----:B------:R-:W-:Y:S02]  /*b370*/  FSEL R178, R159, -INF , !P5 ;  /* 0xff8000009fb27808 */ /* 0x000fe40006800000 */
[----:B------:R-:W-:Y:S02]  /*b380*/  I2FP.F32.S32 R26, R26 ;  /* 0x0000001a001a7245 */ /* 0x000fe40000201400 */
[----:B------:R-:W-:Y:S02]  /*b390*/  ISETP.GE.AND P5, PT, R8, R205, PT ;  /* 0x000000cd0800720c */ /* 0x000fe40003fa6270 */
[----:B------:R-:W-:Y:S01]  /*b3a0*/  I2FP.F32.S32 R27, R27 ;  /* 0x0000001b001b7245 */ /* 0x000fe20000201400 */
[----:B-1----:R-:W-:Y:S01]  /*b3b0*/  FFMA.FTZ R26, -R218, R26, R9 ;  /* 0x0000001ada1a7223 */ /* 0x002fe20000010109 */
[----:B------:R-:W-:Y:S01]  /*b3c0*/  FSEL R175, R29, -INF , !P5 ;  /* 0xff8000001daf7808 */ /* 0x000fe20006800000 */
[----:B------:R-:W-:Y:S01]  /*b3d0*/  FMUL.FTZ R9, R148, R197 ;  /* 0x000000c594097220 */ /* 0x000fe20000410000 */
[----:B------:R-:W-:-:S02]  /*b3e0*/  ISETP.GE.AND P4, PT, R8, R203, PT ;  /* 0x000000cb0800720c */ /* 0x000fc40003f86270 */
[----:B------:R-:W-:Y:S01]  /*b3f0*/  ISETP.GE.AND P5, PT, R8, R204, PT ;  /* 0x000000cc0800720c */ /* 0x000fe20003fa6270 */
[----:B--2---:R-:W-:Y:S01]  /*b400*/  FFMA.FTZ R8, -R218, R27, R25 ;  /* 0x0000001bda087223 */ /* 0x004fe20000010119 */
[----:B------:R-:W-:Y:S01]  /*b410*/  FMUL.FTZ R155, R155, R197 ;  /* 0x000000c59b9b7220 */ /* 0x000fe20000410000 */
[----:B---3--:R-:W-:Y:S01]  /*b420*/  HMMA.16816.F32 R140, R60, R12, R140 ;  /* 0x0000000c3c8c723c */ /* 0x008fe2000000188c */
[----:B------:R-:W-:Y:S01]  /*b430*/  VIADD R12, R116, 0xffffffa9 ;  /* 0xffffffa9740c7836 */ /* 0x000fe20000000000 */
[----:B------:R-:W1:Y:S01]  /*b440*/  MUFU.TANH R9, R9 ;  /* 0x0000000900097308 */ /* 0x000e620000002400 */
[----:B------:R-:W-:Y:S02]  /*b450*/  FSEL R8, R8, -INF , P5 ;  /* 0xff80000008087808 */ /* 0x000fe40002800000 */
[----:B------:R-:W-:Y:S02]  /*b460*/  IABS R174, R174 ;  /* 0x000000ae00ae7213 */ /* 0x000fe40000000000 */
[----:B------:R-:W-:-:S03]  /*b470*/  ISETP.GE.AND P5, PT, R12, R206, PT ;  /* 0x000000ce0c00720c */ /* 0x000fc60003fa6270 */
[----:B------:R-:W2:Y:S01]  /*b480*/  MUFU.TANH R25, R155 ;  /* 0x0000009b00197308 */ /* 0x000ea20000002400 */
[----:B------:R-:W-:Y:S02]  /*b490*/  FSEL R180, R8, -INF , !P4 ;  /* 0xff80000008b47808 */ /* 0x000fe40006000000 */
[----:B------:R-:W-:Y:S02]  /*b4a0*/  IABS R8, R179 ;  /* 0x000000b300087213 */ /* 0x000fe40000000000 */
[----:B------:R-:W-:Y:S02]  /*b4b0*/  ISETP.GE.AND P4, PT, R12, R205, PT ;  /* 0x000000cd0c00720c */ /* 0x000fe40003f86270 */
[----:B------:R-:W-:Y:S01]  /*b4c0*/  FSEL R179, R26, -INF , P5 ;  /* 0xff8000001ab37808 */ /* 0x000fe20002800000 */
[----:B------:R-:W-:Y:S01]  /*b4d0*/  IMAD.MOV.U32 R26, RZ, RZ, R174 ;  /* 0x000000ffff1a7224 */ /* 0x000fe200078e00ae */
[----:B------:R-:W-:Y:S02]  /*b4e0*/  ISETP.GE.AND P5, PT, R12, R203, PT ;  /* 0x000000cb0c00720c */ /* 0x000fe40003fa6270 */
[----:B------:R-:W-:-:S02]  /*b4f0*/  FSEL R179, R179, -INF , !P4 ;  /* 0xff800000b3b37808 */ /* 0x000fc40006000000 */
[----:B------:R-:W-:Y:S02]  /*b500*/  ISETP.GE.AND P4, PT, R12, R204, PT ;  /* 0x000000cc0c00720c */ /* 0x000fe40003f86270 */
[----:B------:R-:W-:Y:S02]  /*b510*/  I2FP.F32.S32 R12, R26 ;  /* 0x0000001a000c7245 */ /* 0x000fe40000201400 */
[----:B------:R-:W-:Y:S01]  /*b520*/  I2FP.F32.S32 R8, R8 ;  /* 0x0000000800087245 */ /* 0x000fe20000201400 */
[----:B------:R-:W-:Y:S01]  /*b530*/  HMMA.16816.F32 R144, R16, R10, R144 ;  /* 0x0000000a1090723c */ /* 0x000fe20000001890 */
[-C--:B------:R-:W-:Y:S01]  /*b540*/  FMUL.FTZ R13, R150, R197.reuse ;  /* 0x000000c5960d7220 */ /* 0x080fe20000410000 */
[C---:B-1----:R-:W-:Y:S02]  /*b550*/  FFMA.FTZ R12, -R218.reuse, R12, R9 ;  /* 0x0000000cda0c7223 */ /* 0x042fe40000010109 */
[----:B--2---:R-:W-:Y:S02]  /*b560*/  FFMA.FTZ R26, -R218, R8, R25 ;  /* 0x00000008da1a7223 */ /* 0x004fe40000010119 */
        /* <DEDUP_REMOVED lines=40> */
[----:B------:R-:W-:-:S02]  /*b7f0*/  I2FP.F32.S32 R26, R26 ;  /* 0x0000001a001a7245 */ /* 0x000fc40000201400 */
[----:B------:R-:W-:Y:S01]  /*b800*/  ISETP.GE.AND P4, PT, R25, R204, PT ;  /* 0x000000cc1900720c */ /* 0x000fe20003f86270 */
[----:B------:R-:W-:Y:S01]  /*b810*/  FMUL.FTZ R146, R146, R197 ;  /* 0x000000c592927220 */ /* 0x000fe20000410000 */
[----:B------:R-:W1:Y:S01]  /*b820*/  MUFU.TANH R9, R9 ;  /* 0x0000000900097308 */ /* 0x000e620000002400 */
[----:B----4-:R-:W-:Y:S01]  /*b830*/  FFMA.FTZ R26, -R218, R26, R27 ;  /* 0x0000001ada1a7223 */ /* 0x010fe2000001011b */
[----:B------:R-:W-:Y:S02]  /*b840*/  FSEL R151, R151, -INF , P4 ;  /* 0xff80000097977808 */ /* 0x000fe40002000000 */
[----:B------:R-:W-:Y:S02]  /*b850*/  ISETP.GE.AND P5, PT, R25, R203, PT ;  /* 0x000000cb1900720c */ /* 0x000fe40003fa6270 */
        /* <DEDUP_REMOVED lines=13> */
[C---:B------:R-:W-:Y:S01]  /*b930*/  ISETP.GE.AND P4, PT, R8.reuse, R203, PT ;  /* 0x000000cb0800720c */ /* 0x040fe20003f86270 */
[----:B------:R-:W-:Y:S01]  /*b940*/  FMUL.FTZ R147, R147, R197 ;  /* 0x000000c593937220 */ /* 0x000fe20000410000 */
[----:B------:R-:W-:Y:S01]  /*b950*/  ISETP.GE.AND P5, PT, R8, R204, PT ;  /* 0x000000cc0800720c */ /* 0x000fe20003fa6270 */
[----:B--2---:R-:W-:Y:S01]  /*b960*/  FFMA.FTZ R8, -R218, R27, R25 ;  /* 0x0000001bda087223 */ /* 0x004fe20000010119 */
[----:B---3--:R-:W-:Y:S01]  /*b970*/  HMMA.16816.F32 R132, R60, R12, R132 ;  /* 0x0000000c3c84723c */ /* 0x008fe20000001884 */
[----:B------:R-:W-:Y:S01]  /*b980*/  VIADD R12, R116, 0xffffffb9 ;  /* 0xffffffb9740c7836 */ /* 0x000fe20000000000 */
[----:B------:R-:W-:Y:S01]  /*b990*/  MUFU.TANH R25, R147 ;  /* 0x0000009300197308 */ /* 0x000fe20000002400 */
[----:B------:R-:W-:-:S02]  /*b9a0*/  IABS R13, R171 ;  /* 0x000000ab000d7213 */ /* 0x000fc40000000000 */
[----:B------:R-:W-:Y:S02]  /*b9b0*/  FSEL R8, R8, -INF , P5 ;  /* 0xff80000008087808 */ /* 0x000fe40002800000 */
[----:B------:R-:W-:-:S03]  /*b9c0*/  ISETP.GE.AND P5, PT, R12, R206, PT ;  /* 0x000000ce0c00720c */ /* 0x000fc60003fa6270 */
[----:B------:R-:W1:Y:S01]  /*b9d0*/  MUFU.TANH R9, R9 ;  /* 0x0000000900097308 */ /* 0x000e620000002400 */
[----:B------:R-:W-:Y:S02]  /*b9e0*/  FSEL R170, R8, -INF , !P4 ;  /* 0xff80000008aa7808 */ /* 0x000fe40006000000 */
[----:B------:R-:W-:Y:S02]  /*b9f0*/  ISETP.GE.AND P4, PT, R12, R205, PT ;  /* 0x000000cd0c00720c */ /* 0x000fe40003f86270 */
[----:B------:R-:W-:Y:S01]  /*ba00*/  FSEL R171, R26, -INF , P5 ;  /* 0xff8000001aab7808 */ /* 0x000fe20002800000 */
[----:B------:R-:W-:Y:S01]  /*ba10*/  IMAD.MOV.U32 R26, RZ, RZ, R13 ;  /* 0x000000ffff1a7224 */ /* 0x000fe200078e000d */
[----:B------:R-:W-:Y:S02]  /*ba20*/  IABS R8, R238 ;  /* 0x000000ee00087213 */ /* 0x000fe40000000000 */
[----:B------:R-:W-:Y:S02]  /*ba30*/  FSEL R171, R171, -INF , !P4 ;  /* 0xff800000abab7808 */ /* 0x000fe40006000000 */
[----:B------:R-:W-:-:S02]  /*ba40*/  ISETP.GE.AND P5, PT, R12, R203, PT ;  /* 0x000000cb0c00720c */ /* 0x000fc40003fa6270 */
[----:B------:R-:W-:Y:S02]  /*ba50*/  ISETP.GE.AND P4, PT, R12, R204, PT ;  /* 0x000000cc0c00720c */ /* 0x000fe40003f86270 */
[----:B------:R-:W-:Y:S02]  /*ba60*/  I2FP.F32.S32 R12, R26 ;  /* 0x0000001a000c7245 */ /* 0x000fe40000201400 */
[----:B------:R-:W-:Y:S01]  /*ba70*/  I2FP.F32.S32 R8, R8 ;  /* 0x0000000800087245 */ /* 0x000fe20000201400 */
[-C--:B------:R-:W-:Y:S01]  /*ba80*/  FMUL.FTZ R13, R142, R197.reuse ;  /* 0x000000c58e0d7220 */ /* 0x080fe20000410000 */
[----:B------:R-:W-:Y:S01]  /*ba90*/  HMMA.16816.F32 R136, R16, R10, R136 ;  /* 0x0000000a1088723c */ /* 0x000fe20000001888 */
[C---:B-1----:R-:W-:Y:S01]  /*baa0*/  FFMA.FTZ R12, -R218.reuse, R12, R9 ;  /* 0x0000000cda0c7223 */ /* 0x042fe20000010109 */
[----:B------:R-:W-:Y:S01]  /*bab0*/  FMUL.FTZ R141, R141, R197 ;  /* 0x000000c58d8d7220 */ /* 0x000fe20000410000 */
[----:B------:R-:W-:Y:S02]  /*bac0*/  FFMA.FTZ R26, -R218, R8, R25 ;  /* 0x00000008da1a7223 */ /* 0x000fe40000010119 */
[----:B------:R-:W1:Y:S01]  /*bad0*/  LDSM.16.M88.4 R8, [R195+0x8400] ;  /* 0x00840000c308783b */ /* 0x000e620000000200 */
[----:B------:R-:W2:Y:S01]  /*bae0*/  MUFU.TANH R13, R13 ;  /* 0x0000000d000d7308 */ /* 0x000ea20000002400 */
[----:B------:R-:W-:Y:S01]  /*baf0*/  VIADD R27, R116, 0xffffffc0 ;  /* 0xffffffc0741b7836 */ /* 0x000fe20000000000 */
[----:B------:R-:W-:-:S06]  /*bb00*/  FSEL R26, R26, -INF , P4 ;  /* 0xff8000001a1a7808 */ /* 0x000fcc0002000000 */
        /* <DEDUP_REMOVED lines=10> */
[----:B------:R-:W-:Y:S01]  /*bbb0*/  FSEL R155, R155, -INF , !P5 ;  /* 0xff8000009b9b7808 */ /* 0x000fe20006800000 */
[----:B------:R-:W-:Y:S01]  /*bbc0*/  HMMA.16816.F32 R128, R60, R14, R128 ;  /* 0x0000000e3c80723c */ /* 0x000fe20000001880 */
[C---:B------:R-:W-:Y:S02]  /*bbd0*/  ISETP.GE.AND P4, PT, R27.reuse, R203, PT ;  /* 0x000000cb1b00720c */ /* 0x040fe40003f86270 */
[----:B------:R-:W-:Y:S01]  /*bbe0*/  ISETP.GE.AND P5, PT, R27, R204, PT ;  /* 0x000000cc1b00720c */ /* 0x000fe20003fa6270 */
[C---:B--2---:R-:W-:Y:S01]  /*bbf0*/  FFMA.FTZ R27, -R218.reuse, R12, R13 ;  /* 0x0000000cda1b7223 */ /* 0x044fe2000001010d */
[----:B---3--:R-:W-:Y:S01]  /*bc00*/  FFMA.FTZ R26, -R218, R26, R25 ;  /* 0x0000001ada1a7223 */ /* 0x008fe20000010119 */
[----:B------:R-:W2:Y:S01]  /*bc10*/  LDSM.16.M88.4 R12, [R55+0x8800] ;  /* 0x00880000370c783b */ /* 0x000ea20000000200 */
[----:B------:R-:W-:Y:S01]  /*bc20*/  FMUL.FTZ R136, R136, R197 ;  /* 0x000000c588887220 */ /* 0x000fe20000410000 */
[----:B------:R-:W-:Y:S01]  /*bc30*/  VIADD R25, R116, 0xffffffc1 ;  /* 0xffffffc174197836 */ /* 0x000fe20000000000 */
[----:B------:R-:W3:Y:S01]  /*bc40*/  MUFU.TANH R143, R143 ;  /* 0x0000008f008f7308 */ /* 0x000ee20000002400 */
[----:B------:R-:W-:-:S03]  /*bc50*/  FSEL R29, R27, -INF , P5 ;  /* 0xff8000001b1d7808 */ /* 0x000fc60002800000 */
[----:B------:R-:W-:-:S04]  /*bc60*/  ISETP.GE.AND P5, PT, R25, R206, PT ;  /* 0x000000ce1900720c */ /* 0x000fc80003fa6270 */
[----:B------:R-:W4:Y:S01]  /*bc70*/  MUFU.TANH R27, R136 ;  /* 0x00000088001b7308 */ /* 0x000f220000002400 */
[----:B------:R-:W-:Y:S02]  /*bc80*/  IABS R31, R162 ;  /* 0x000000a2001f7213 */ /* 0x000fe40000000000 */
[----:B------:R-:W-:Y:S02]  /*bc90*/  FSEL R162, R29, -INF , !P4 ;  /* 0xff8000001da27808 */ /* 0x000fe40006000000 */
[----:B------:R-:W-:Y:S02]  /*bca0*/  ISETP.GE.AND P4, PT, R25, R205, PT ;  /* 0x000000cd1900720c */ /* 0x000fe40003f86270 */
[----:B------:R-:W-:Y:S02]  /*bcb0*/  FSEL R159, R26, -INF , P5 ;  /* 0xff8000001a9f7808 */ /* 0x000fe40002800000 */
[----:B------:R-:W-:Y:S02]  /*bcc0*/  IABS R29, R236 ;  /* 0x000000ec001d7213 */ /* 0x000fe40000000000 */
[----:B------:R-:W-:-:S02]  /*bcd0*/  I2FP.F32.S32 R26, R31 ;  /* 0x0000001f001a7245 */ /* 0x000fc40000201400 */
[----:B------:R-:W-:Y:S02]  /*bce0*/  FSEL R159, R159, -INF , !P4 ;  /* 0xff8000009f9f7808 */ /* 0x000fe40006000000 */
[C---:B------:R-:W-:Y:S02]  /*bcf0*/  ISETP.GE.AND P5, PT, R25.reuse, R203, PT ;  /* 0x000000cb1900720c */ /* 0x040fe40003fa6270 */
[----:B------:R-:W-:Y:S01]  /*bd00*/  ISETP.GE.AND P4, PT, R25, R204, PT ;  /* 0x000000cc1900720c */ /* 0x000fe20003f86270 */
[----:B------:R-:W-:Y:S01]  /*bd10*/  FMUL.FTZ R138, R138, R197 ;  /* 0x000000c58a8a7220 */ /* 0x000fe20000410000 */
[----:B------:R-:W-:Y:S01]  /*bd20*/  I2FP.F32.S32 R25, R29 ;  /* 0x0000001d00197245 */ /* 0x000fe20000201400 */
[----:B---3--:R-:W-:Y:S01]  /*bd30*/  FFMA.FTZ R143, -R218, R26, R143 ;  /* 0x0000001ada8f7223 */ /* 0x008fe2000001018f */
[----:B-1----:R-:W-:Y:S01]  /*bd40*/  HMMA.16816.F32 R132, R16, R8, R132 ;  /* 0x000000081084723c */ /* 0x002fe20000001884 */
[----:B------:R-:W-:Y:S01]  /*bd50*/  VIADD R8, R116, 0xffffffc8 ;  /* 0xffffffc874087836 */ /* 0x000fe20000000000 */
[----:B------:R-:W1:Y:S01]  /*bd60*/  MUFU.TANH R9, R138 ;  /* 0x0000008a00097308 */ /* 0x000e620000002400 */
[----:B----4-:R-:W-:Y:S01]  /*bd70*/  FFMA.FTZ R27, -R218, R25, R27 ;  /* 0x00000019da1b7223 */ /* 0x010fe2000001011b */
[----:B------:R-:W-:Y:S01]  /*bd80*/  FMUL.FTZ R25, R137, R197 ;  /* 0x000000c589197220 */ /* 0x000fe20000410000 */
[----:B------:R-:W-:-:S02]  /*bd90*/  FSEL R143, R143, -INF , P4 ;  /* 0xff8000008f8f7808 */ /* 0x000fc40002000000 */
[C---:B------:R-:W-:Y:S02]  /*bda0*/  ISETP.GE.AND P4, PT, R8.reuse, R206, PT ;  /* 0x000000ce0800720c */ /* 0x040fe40003f86270 */
[----:B------:R-:W-:Y:S01]  /*bdb0*/  FSEL R158, R143, -INF , !P5 ;  /* 0xff8000008f9e7808 */ /* 0x000fe20006800000 */
[----:B------:R-:W3:Y:S01]  /*bdc0*/  MUFU.TANH R25, R25 ;  /* 0x0000001900197308 */ /* 0x000ee20000002400 */
[----:B------:R-:W-:Y:S02]  /*bdd0*/  IABS R26, R235 ;  /* 0x000000eb001a7213 */ /* 0x000fe40000000000 */
[----:B------:R-:W-:Y:S02]  /*bde0*/  ISETP.GE.AND P5, PT, R8, R205, PT ;  /* 0x000000cd0800720c */ /* 0x000fe40003fa6270 */
[----:B------:R-:W-:Y:S02]  /*bdf0*/  FSEL R27, R27, -INF , P4 ;  /* 0xff8000001b1b7808 */ /* 0x000fe40002000000 */
[----:B------:R-:W-:-:S02]  /*be00*/  IABS R164, R164 ;  /* 0x000000a400a47213 */ /* 0x000fc40000000000 */
[----:B------:R-:W-:Y:S02]  /*be10*/  I2FP.F32.S32 R26, R26 ;  /* 0x0000001a001a7245 */ /* 0x000fe40000201400 */
[----:B------:R-:W-:Y:S02]  /*be20*/  FSEL R157, R27, -INF , !P5 ;  /* 0xff8000001b9d7808 */ /* 0x000fe40006800000 */
[C---:B------:R-:W-:Y:S02]  /*be30*/  ISETP.GE.AND P4, PT, R8.reuse, R203, PT ;  /* 0x000000cb0800720c */ /* 0x040fe40003f86270 */
[----:B------:R-:W-:Y:S01]  /*be40*/  ISETP.GE.AND P5, PT, R8, R204, PT ;  /* 0x000000cc0800720c */ /* 0x000fe20003fa6270 */
[----:B------:R-:W-:Y:S02]  /*be50*/  IMAD.MOV.U32 R8, RZ, RZ, R164 ;  /* 0x000000ffff087224 */ /* 0x000fe400078e00a4 */
[----:B-1----:R-:W-:Y:S01]  /*be60*/  FFMA.FTZ R9, -R218, R26, R9 ;  /* 0x0000001ada097223 */ /* 0x002fe20000010109 */
[----:B--2---:R-:W-:Y:S02]  /*be70*/  HMMA.16816.F32 R124, R60, R12, R124 ;  /* 0x0000000c3c7c723c */ /* 0x004fe4000000187c */
[----:B------:R-:W-:Y:S01]  /*be80*/  I2FP.F32.S32 R12, R8 ;  /* 0x00000008000c7245 */ /* 0x000fe20000201400 */
[----:B------:R-:W-:Y:S01]  /*be90*/  VIADD R8, R116, 0xffffffc9 ;  /* 0xffffffc974087836 */ /* 0x000fe20000000000 */
[----:B------:R-:W-:Y:S01]  /*bea0*/  FSEL R9, R9, -INF , P5 ;  /* 0xff80000009097808 */ /* 0x000fe20002800000 */
[----:B------:R-:W-:-:S02]  /*beb0*/  FMUL.FTZ R139, R139, R197 ;  /* 0x000000c58b8b7220 */ /* 0x000fc40000410000 */
[----:B---3--:R-:W-:Y:S01]  /*bec0*/  FFMA.FTZ R25, -R218, R12, R25 ;  /* 0x0000000cda197223 */ /* 0x008fe20000010119 */
[C---:B------:R-:W-:Y:S02]  /*bed0*/  ISETP.GE.AND P5, PT, R8.reuse, R206, PT ;  /* 0x000000ce0800720c */ /* 0x040fe40003fa6270 */
[----:B------:R-:W-:Y:S02]  /*bee0*/  FSEL R164, R9, -INF , !P4 ;  /* 0xff80000009a47808 */ /* 0x000fe40006000000 */
[----:B------:R-:W1:Y:S01]  /*bef0*/  MUFU.TANH R9, R139 ;  /* 0x0000008b00097308 */ /* 0x000e620000002400 */
[----:B------:R-:W-:Y:S02]  /*bf00*/  ISETP.GE.AND P4, PT, R8, R205, PT ;  /* 0x000000cd0800720c */ /* 0x000fe40003f86270 */
[----:B------:R-:W-:Y:S02]  /*bf10*/  FSEL R25, R25, -INF , P5 ;  /* 0xff80000019197808 */ /* 0x000fe40002800000 */
[----:B------:R-:W-:-:S02]  /*bf20*/  IABS R234, R234 ;  /* 0x000000ea00ea7213 */ /* 0x000fc40000000000 */
[----:B------:R-:W-:Y:S02]  /*bf30*/  IABS R12, R163 ;  /* 0x000000a3000c7213 */ /* 0x000fe40000000000 */
[----:B------:R-:W-:Y:S01]  /*bf40*/  FSEL R163, R25, -INF , !P4 ;  /* 0xff80000019a37808 */ /* 0x000fe20006000000 */
[----:B------:R-:W-:Y:S01]  /*bf50*/  FMUL.FTZ R132, R132, R197 ;  /* 0x000000c584847220 */ /* 0x000fe20000410000 */
[C---:B------:R-:W-:Y:S02]  /*bf60*/  ISETP.GE.AND P5, PT, R8.reuse, R203, PT ;  /* 0x000000cb0800720c */ /* 0x040fe40003fa6270 */
[----:B------:R-:W-:Y:S01]  /*bf70*/  ISETP.GE.AND P4, PT, R8, R204, PT ;  /* 0x000000cc0800720c */ /* 0x000fe20003f86270 */
[----:B------:R-:W-:Y:S01]  /*bf80*/  IMAD.MOV.U32 R8, RZ, RZ, R234 ;  /* 0x000000ffff087224 */ /* 0x000fe200078e00ea */
[----:B------:R-:W2:Y:S04]  /*bf90*/  MUFU.TANH R13, R132 ;  /* 0x00000084000d7308 */ /* 0x000ea80000002400 */
[----:B------:R-:W-:Y:S01]  /*bfa0*/  I2FP.F32.S32 R8, R8 ;  /* 0x0000000800087245 */ /* 0x000fe20000201400 */
[----:B------:R-:W-:Y:S04]  /*bfb0*/  HMMA.16816.F32 R128, R16, R10, R128 ;  /* 0x0000000a1080723c */ /* 0x000fe80000001880 */
[----:B-1----:R-:W-:-:S02]  /*bfc0*/  FFMA.FTZ R26, -R218, R8, R9 ;  /* 0x00000008da1a7223 */ /* 0x002fc40000010109 */
[----:B------:R-:W1:Y:S01]  /*bfd0*/  LDSM.16.M88.4 R8, [R195+0x8800] ;  /* 0x00880000c308783b */ /* 0x000e620000000200 */
[----:B------:R-:W-:Y:S01]  /*bfe0*/  I2FP.F32.S32 R12, R12 ;  /* 0x0000000c000c7245 */ /* 0x000fe20000201400 */
[-C--:B------:R-:W-:Y:S01]  /*bff0*/  FMUL.FTZ R134, R134, R197.reuse ;  /* 0x000000c586867220 */ /* 0x080fe20000410000 */
[----:B------:R-:W-:Y:S01]  /*c000*/  FMUL.FTZ R27, R133, R197 ;  /* 0x000000c5851b7220 */ /* 0x000fe20000410000 */
[----:B------:R-:W-:Y:S02]  /*c010*/  FSEL R26, R26, -INF , P4 ;  /* 0xff8000001a1a7808 */ /* 0x000fe40002000000 */
[----:B------:R-:W-:Y:S01]  /*c020*/  IABS R233, R233 ;  /* 0x000000e900e97213 */ /* 0x000fe20000000000 */
[----:B------:R-:W3:Y:S01]  /*c030*/  MUFU.TANH R25, R134 ;  /* 0x0000008600197308 */ /* 0x000ee20000002400 */
[----:B--2---:R-:W-:Y:S01]  /*c040*/  FFMA.FTZ R13, -R218, R12, R13 ;  /* 0x0000000cda0d7223 */ /* 0x004fe2000001010d */
[----:B------:R-:W-:Y:S01]  /*c050*/  VIADD R12, R116, 0xffffffd0 ;  /* 0xffffffd0740c7836 */ /* 0x000fe20000000000 */
[----:B------:R-:W-:Y:S01]  /*c060*/  FSEL R156, R26, -INF , !P5 ;  /* 0xff8000001a9c7808 */ /* 0x000fe20006800000 */
[----:B------:R-:W-:Y:S01]  /*c070*/  FMUL.FTZ R135, R135, R197 ;  /* 0x000000c587877220 */ /* 0x000fe20000410000 */
[----:B------:R-:W-:Y:S01]  /*c080*/  IABS R232, R232 ;  /* 0x000000e800e87213 */ /* 0x000fe20000000000 */
[----:B------:R-:W-:Y:S01]  /*c090*/  HMMA.16816.F32 R120, R60, R14, R120 ;  /* 0x0000000e3c78723c */ /* 0x000fe20000001878 */
[C---:B------:R-:W-:Y:S01]  /*c0a0*/  ISETP.GE.AND P4, PT, R12.reuse, R206, PT ;  /* 0x000000ce0c00720c */ /* 0x040fe20003f86270 */
[----:B------:R-:W2:Y:S01]  /*c0b0*/  MUFU.TANH R27, R27 ;  /* 0x0000001b001b7308 */ /* 0x000ea20000002400 */
[----:B------:R-:W-:-:S02]  /*c0c0*/  ISETP.GE.AND P5, PT, R12, R205, PT ;  /* 0x000000cd0c00720c */ /* 0x000fc40003fa6270 */
[----:B------:R-:W-:Y:S01]  /*c0d0*/  IABS R191, R191 ;  /* 0x000000bf00bf7213 */ /* 0x000fe20000000000 */
[----:B------:R-:W-:Y:S01]  /*c0e0*/  FMUL.FTZ R130, R130, R197 ;  /* 0x000000c582827220 */ /* 0x000fe20000410000 */
[----:B------:R-:W-:Y:S02]  /*c0f0*/  FSEL R13, R13, -INF , P4 ;  /* 0xff8000000d0d7808 */ /* 0x000fe40002000000 */
[----:B------:R-:W-:Y:S01]  /*c100*/  IABS R189, R189 ;  /* 0x000000bd00bd7213 */ /* 0x000fe20000000000 */
[----:B------:R-:W-:Y:S01]  /*c110*/  FMUL.FTZ R131, R131, R197 ;  /* 0x000000c583837220 */ /* 0x000fe20000410000 */
[----:B------:R-:W-:Y:S01]  /*c120*/  I2FP.F32.S32 R233, R233 ;  /* 0x000000e900e97245 */ /* 0x000fe20000201400 */
[----:B------:R-:W-:Y:S01]  /*c130*/  FMUL.FTZ R15, R128, R197 ;  /* 0x000000c5800f7220 */ /* 0x000fe20000410000 */
[----:B------:R-:W-:Y:S02]  /*c140*/  FSEL R149, R13, -INF , !P5 ;  /* 0xff8000000d957808 */ /* 0x000fe40006800000 */
[----:B------:R-:W-:Y:S01]  /*c150*/  IABS R187, R187 ;  /* 0x000000bb00bb7213 */ /* 0x000fe20000000000 */
[----:B------:R-:W4:Y:S01]  /*c160*/  MUFU.TANH R13, R135 ;  /* 0x00000087000d7308 */ /* 0x000f220000002400 */
[----:B------:R-:W-:Y:S01]  /*c170*/  ISETP.GE.AND P4, PT, R12, R203, PT ;  /* 0x000000cb0c00720c */ /* 0x000fe20003f86270 */
[----:B---3--:R-:W-:Y:S01]  /*c180*/  FFMA.FTZ R25, -R218, R233, R25 ;  /* 0x000000e9da197223 */ /* 0x008fe20000010119 */
[----:B------:R-:W-:Y:S01]  /*c190*/  ISETP.GE.AND P5, PT, R12, R204, PT ;  /* 0x000000cc0c00720c */ /* 0x000fe20003fa6270 */
[----:B------:R-:W-:Y:S01]  /*c1a0*/  VIADD R14, R116, 0xffffffd1 ;  /* 0xffffffd1740e7836 */ /* 0x000fe20000000000 */
[----:B------:R-:W-:Y:S01]  /*c1b0*/  I2FP.F32.S32 R12, R232 ;  /* 0x000000e8000c7245 */ /* 0x000fe20000201400 */
[----:B------:R-:W-:Y:S01]  /*c1c0*/  HMMA.16816.F32 R64, R60, R40, R64 ;  /* 0x000000283c40723c */ /* 0x000fe20000001840 */
[----:B------:R-:W-:Y:S01]  /*c1d0*/  FSEL R150, R25, -INF , P5 ;  /* 0xff80000019967808 */ /* 0x000fe20002800000 */
[----:B------:R-:W3:Y:S01]  /*c1e0*/  MUFU.TANH R15, R15 ;  /* 0x0000000f000f7308 */ /* 0x000ee20000002400 */
[----:B------:R-:W-:Y:S01]  /*c1f0*/  ISETP.GE.AND P5, PT, R14, R206, PT ;  /* 0x000000ce0e00720c */ /* 0x000fe20003fa6270 */
[----:B--2---:R-:W-:Y:S01]  /*c200*/  FFMA.FTZ R12, -R218, R12, R27 ;  /* 0x0000000cda0c7223 */ /* 0x004fe2000001011b */
[----:B------:R-:W-:Y:S01]  /*c210*/  IABS R25, R231 ;  /* 0x000000e700197213 */ /* 0x000fe20000000000 */
[-C--:B------:R-:W-:Y:S01]  /*c220*/  FMUL.FTZ R20, R20, R197.reuse ;  /* 0x000000c514147220 */ /* 0x080fe20000410000 */
[----:B------:R-:W-:Y:S01]  /*c230*/  FSEL R150, R150, -INF , !P4 ;  /* 0xff80000096967808 */ /* 0x000fe20006000000 */
[----:B------:R-:W-:Y:S01]  /*c240*/  FMUL.FTZ R22, R22, R197 ;  /* 0x000000c516167220 */ /* 0x000fe20000410000 */
[----:B------:R-:W-:Y:S01]  /*c250*/  ISETP.GE.AND P4, PT, R14, R205, PT ;  /* 0x000000cd0e00720c */ /* 0x000fe20003f86270 */
[----:B------:R-:W-:-:S04]  /*c260*/  DEPBAR.LE SB0, 0x0 ;  /* 0x000080000000791a */ /* 0x000fc80000000000 */
[----:B------:R-:W-:Y:S01]  /*c270*/  FSEL R151, R12, -INF , P5 ;  /* 0xff8000000c977808 */ /* 0x000fe20002800000 */
[----:B------:R-:W-:Y:S01]  /*c280*/  IMAD.MOV.U32 R12, RZ, RZ, R191 ;  /* 0x000000ffff0c7224 */ /* 0x000fe200078e00bf */
[----:B------:R-:W-:Y:S01]  /*c290*/  I2FP.F32.S32 R25, R25 ;  /* 0x0000001900197245 */ /* 0x000fe20000201400 */
[----:B-1----:R-:W-:Y:S01]  /*c2a0*/  HMMA.16816.F32 R124, R16, R8, R124 ;  /* 0x00000008107c723c */ /* 0x002fe2000000187c */
[----:B------:R-:W-:Y:S01]  /*c2b0*/  FSEL R151, R151, -INF , !P4 ;  /* 0xff80000097977808 */ /* 0x000fe20006000000 */
[----:B------:R-:W-:Y:S01]  /*c2c0*/  FMUL.FTZ R9, R129, R197 ;  /* 0x000000c581097220 */ /* 0x000fe20000410000 */
[C---:B------:R-:W-:Y:S02]  /*c2d0*/  ISETP.GE.AND P5, PT, R14.reuse, R203, PT ;  /* 0x000000cb0e00720c */ /* 0x040fe40003fa6270 */
[----:B------:R-:W-:Y:S01]  /*c2e0*/  ISETP.GE.AND P4, PT, R14, R204, PT ;  /* 0x000000cc0e00720c */ /* 0x000fe20003f86270 */
[----:B----4-:R-:W-:Y:S01]  /*c2f0*/  FFMA.FTZ R14, -R218, R25, R13 ;  /* 0x00000019da0e7223 */ /* 0x010fe2000001010d */
[----:B------:R-:W-:Y:S01]  /*c300*/  I2FP.F32.S32 R12, R12 ;  /* 0x0000000c000c7245 */ /* 0x000fe20000201400 */
[----:B------:R-:W-:Y:S01]  /*c310*/  VIADD R8, R116, 0xffffffd8 ;  /* 0xffffffd874087836 */ /* 0x000fe20000000000 */
[----:B------:R-:W1:Y:S02]  /*c320*/  MUFU.TANH R13, R130 ;  /* 0x00000082000d7308 */ /* 0x000e640000002400 */
[----:B------:R-:W-:Y:S01]  /*c330*/  FSEL R152, R14, -INF , P4 ;  /* 0xff8000000e987808 */ /* 0x000fe20002000000 */
[----:B---3--:R-:W-:Y:S01]  /*c340*/  FFMA.FTZ R12, -R218, R12, R15 ;  /* 0x0000000cda0c7223 */ /* 0x008fe2000001010f */
[----:B------:R-:W-:-:S04]  /*c350*/  ISETP.GE.AND P4, PT, R8, R206, PT ;  /* 0x000000ce0800720c */ /* 0x000fc80003f86270 */
[----:B------:R-:W2:Y:S01]  /*c360*/  MUFU.TANH R9, R9 ;  /* 0x0000000900097308 */ /* 0x000ea20000002400 */
[----:B------:R-:W-:Y:S02]  /*c370*/  FSEL R152, R152, -INF , !P5 ;  /* 0xff80000098987808 */ /* 0x000fe40006800000 */
[----:B------:R-:W-:Y:S02]  /*c380*/  IABS R14, R190 ;  /* 0x000000be000e7213 */ /* 0x000fe40000000000 */
[----:B------:R-:W-:Y:S02]  /*c390*/  ISETP.GE.AND P5, PT, R8, R205, PT ;  /* 0x000000cd0800720c */ /* 0x000fe40003fa6270 */
[----:B------:R-:W-:Y:S01]  /*c3a0*/  FSEL R147, R12, -INF , P4 ;  /* 0xff8000000c937808 */ /* 0x000fe20002000000 */
[----:B------:R-:W-:Y:S01]  /*c3b0*/  IMAD.MOV.U32 R12, RZ, RZ, R189 ;  /* 0x000000ffff0c7224 */ /* 0x000fe200078e00bd */
[----:B------:R-:W-:Y:S02]  /*c3c0*/  I2FP.F32.S32 R14, R14 ;  /* 0x0000000e000e7245 */ /* 0x000fe40000201400 */
[----:B------:R-:W-:-:S02]  /*c3d0*/  FSEL R147, R147, -INF , !P5 ;  /* 0xff80000093937808 */ /* 0x000fc40006800000 */
[C---:B------:R-:W-:Y:S02]  /*c3e0*/  ISETP.GE.AND P4, PT, R8.reuse, R203, PT ;  /* 0x000000cb0800720c */ /* 0x040fe40003f86270 */
[----:B------:R-:W-:Y:S02]  /*c3f0*/  ISETP.GE.AND P5, PT, R8, R204, PT ;  /* 0x000000cc0800720c */ /* 0x000fe40003fa6270 */
[----:B------:R-:W-:Y:S01]  /*c400*/  I2FP.F32.S32 R8, R12 ;  /* 0x0000000c00087245 */ /* 0x000fe20000201400 */
[----:B-1----:R-:W-:Y:S01]  /*c410*/  FFMA.FTZ R13, -R218, R14, R13 ;  /* 0x0000000eda0d7223 */ /* 0x002fe2000001010d */
[----:B------:R-:W-:-:S03]  /*c420*/  VIADD R12, R116, 0xffffffd9 ;  /* 0xffffffd9740c7836 */ /* 0x000fc60000000000 */
[----:B--2---:R-:W-:Y:S01]  /*c430*/  FFMA.FTZ R8, -R218, R8, R9 ;  /* 0x00000008da087223 */ /* 0x004fe20000010109 */
[----:B------:R-:W-:Y:S01]  /*c440*/  FMUL.FTZ R9, R124, R197 ;  /* 0x000000c57c097220 */ /* 0x000fe20000410000 */
[----:B------:R-:W-:Y:S02]  /*c450*/  FSEL R13, R13, -INF , P5 ;  /* 0xff8000000d0d7808 */ /* 0x000fe40002800000 */
[C---:B------:R-:W-:Y:S01]  /*c460*/  ISETP.GE.AND P5, PT, R12.reuse, R206, PT ;  /* 0x000000ce0c00720c */ /* 0x040fe20003fa6270 */
[----:B------:R-:W1:Y:S01]  /*c470*/  MUFU.TANH R131, R131 ;  /* 0x0000008300837308 */ /* 0x000e620000002400 */
[----:B------:R-:W-:Y:S02]  /*c480*/  FSEL R154, R13, -INF , !P4 ;  /* 0xff8000000d9a7808 */ /* 0x000fe40006000000 */
[----:B------:R-:W-:Y:S02]  /*c490*/  ISETP.GE.AND P4, PT, R12, R205, PT ;  /* 0x000000cd0c00720c */ /* 0x000fe40003f86270 */
[----:B------:R-:W-:-:S03]  /*c4a0*/  FSEL R153, R8, -INF , P5 ;  /* 0xff80000008997808 */ /* 0x000fc60002800000 */
[----:B------:R-:W2:Y:S01]  /*c4b0*/  MUFU.TANH R9, R9 ;  /* 0x0000000900097308 */ /* 0x000ea20000002400 */
[----:B------:R-:W-:Y:S01]  /*c4c0*/  FSEL R153, R153, -INF , !P4 ;  /* 0xff80000099997808 */ /* 0x000fe20006000000 */
[----:B------:R-:W-:Y:S01]  /*c4d0*/  FMUL.FTZ R126, R126, R197 ;  /* 0x000000c57e7e7220 */ /* 0x000fe20000410000 */
[C---:B------:R-:W-:Y:S02]  /*c4e0*/  ISETP.GE.AND P5, PT, R12.reuse, R203, PT ;  /* 0x000000cb0c00720c */ /* 0x040fe40003fa6270 */
[----:B------:R-:W-:Y:S01]  /*c4f0*/  ISETP.GE.AND P4, PT, R12, R204, PT ;  /* 0x000000cc0c00720c */ /* 0x000fe20003f86270 */
[----:B------:R-:W-:Y:S01]  /*c500*/  IMAD.MOV.U32 R12, RZ, RZ, R187 ;  /* 0x000000ffff0c7224 */ /* 0x000fe200078e00bb */
[----:B------:R-:W-:Y:S01]  /*c510*/  IABS R8, R188 ;  /* 0x000000bc00087213 */ /* 0x000fe20000000000 */
[----:B------:R-:W-:Y:S01]  /*c520*/  HMMA.16816.F32 R120, R16, R10, R120 ;  /* 0x0000000a1078723c */ /* 0x000fe20000001878 */
[----:B------:R-:W-:Y:S01]  /*c530*/  FMUL.FTZ R125, R125, R197 ;  /* 0x000000c57d7d7220 */ /* 0x000fe20000410000 */
[----:B------:R-:W3:Y:S01]  /*c540*/  MUFU.TANH R11, R126 ;  /* 0x0000007e000b7308 */ /* 0x000ee20000002400 */
[----:B------:R-:W-:-:S02]  /*c550*/  I2FP.F32.S32 R12, R12 ;  /* 0x0000000c000c7245 */ /* 0x000fc40000201400 */
[----:B------:R-:W-:Y:S02]  /*c560*/  I2FP.F32.S32 R8, R8 ;  /* 0x0000000800087245 */ /* 0x000fe40000201400 */
[----:B------:R-:W-:-:S03]  /*c570*/  IABS R186, R186 ;  /* 0x000000ba00ba7213 */ /* 0x000fc60000000000 */
[----:B------:R-:W4:Y:S01]  /*c580*/  MUFU.TANH R125, R125 ;  /* 0x0000007d007d7308 */ /* 0x000f220000002400 */
[C---:B-1----:R-:W-:Y:S01]  /*c590*/  FFMA.FTZ R8, -R218.reuse, R8, R131 ;  /* 0x00000008da087223 */ /* 0x042fe20000010183 */
[----:B--2---:R-:W-:Y:S01]  /*c5a0*/  FFMA.FTZ R12, -R218, R12, R9 ;  /* 0x0000000cda0c7223 */ /* 0x004fe20000010109 */
[----:B------:R-:W-:Y:S01]  /*c5b0*/  VIADD R9, R116, 0xffffffe0 ;  /* 0xffffffe074097836 */ /* 0x000fe20000000000 */
[----:B------:R-:W-:Y:S02]  /*c5c0*/  I2FP.F32.S32 R186, R186 ;  /* 0x000000ba00ba7245 */ /* 0x000fe40000201400 */
[----:B------:R-:W-:Y:S02]  /*c5d0*/  FSEL R8, R8, -INF , P4 ;  /* 0xff80000008087808 */ /* 0x000fe40002000000 */
[C---:B------:R-:W-:Y:S02]  /*c5e0*/  ISETP.GE.AND P4, PT, R9.reuse, R206, PT ;  /* 0x000000ce0900720c */ /* 0x040fe40003f86270 */
[----:B------:R-:W-:Y:S01]  /*c5f0*/  IABS R185, R185 ;  /* 0x000000b900b97213 */ /* 0x000fe20000000000 */
[----:B---3--:R-:W-:Y:S01]  /*c600*/  FFMA.FTZ R11, -R218, R186, R11 ;  /* 0x000000bada0b7223 */ /* 0x008fe2000001010b */
[----:B------:R-:W-:Y:S01]  /*c610*/  FSEL R148, R8, -INF , !P5 ;  /* 0xff80000008947808 */ /* 0x000fe20006800000 */
[----:B------:R-:W-:Y:S01]  /*c620*/  VIADD R8, R116, 0xffffffe1 ;  /* 0xffffffe174087836 */ /* 0x000fe20000000000 */
[----:B------:R-:W-:-:S02]  /*c630*/  ISETP.GE.AND P5, PT, R9, R205, PT ;  /* 0x000000cd0900720c */ /* 0x000fc40003fa6270 */
[----:B------:R-:W-:Y:S02]  /*c640*/  FSEL R12, R12, -INF , P4 ;  /* 0xff8000000c0c7808 */ /* 0x000fe40002000000 */
[----:B------:R-:W-:Y:S02]  /*c650*/  I2FP.F32.S32 R185, R185 ;  /* 0x000000b900b97245 */ /* 0x000fe40000201400 */
[----:B------:R-:W-:Y:S01]  /*c660*/  ISETP.GE.AND P4, PT, R9, R204, PT ;  /* 0x000000cc0900720c */ /* 0x000fe20003f86270 */
[----:B------:R-:W-:Y:S01]  /*c670*/  FMUL.FTZ R127, R127, R197 ;  /* 0x000000c57f7f7220 */ /* 0x000fe20000410000 */
[----:B------:R-:W-:Y:S01]  /*c680*/  FSEL R145, R12, -INF , !P5 ;  /* 0xff8000000c917808 */ /* 0x000fe20006800000 */
[----:B----4-:R-:W-:Y:S01]  /*c690*/  FFMA.FTZ R125, -R218, R185, R125 ;  /* 0x000000b9da7d7223 */ /* 0x010fe2000001017d */
[----:B------:R-:W-:Y:S02]  /*c6a0*/  ISETP.GE.AND P5, PT, R9, R203, PT ;  /* 0x000000cb0900720c */ /* 0x000fe40003fa6270 */
[----:B------:R-:W-:-:S02]  /*c6b0*/  FSEL R11, R11, -INF , P4 ;  /* 0xff8000000b0b7808 */ /* 0x000fc40002000000 */
[----:B------:R-:W-:Y:S01]  /*c6c0*/  ISETP.GE.AND P4, PT, R8, R206, PT ;  /* 0x000000ce0800720c */ /* 0x000fe20003f86270 */
[----:B------:R-:W-:Y:S01]  /*c6d0*/  FMUL.FTZ R9, R120, R197 ;  /* 0x000000c578097220 */ /* 0x000fe20000410000 */
[----:B------:R-:W1:Y:S01]  /*c6e0*/  MUFU.TANH R127, R127 ;  /* 0x0000007f007f7308 */ /* 0x000e620000002400 */
[----:B------:R-:W-:Y:S02]  /*c6f0*/  FSEL R142, R11, -INF , !P5 ;  /* 0xff8000000b8e7808 */ /* 0x000fe40006800000 */
[----:B------:R-:W-:Y:S02]  /*c700*/  ISETP.GE.AND P5, PT, R8, R205, PT ;  /* 0x000000cd0800720c */ /* 0x000fe40003fa6270 */
[----:B------:R-:W-:Y:S02]  /*c710*/  FSEL R143, R125, -INF , P4 ;  /* 0xff8000007d8f7808 */ /* 0x000fe40002000000 */
[----:B------:R-:W-:Y:S01]  /*c720*/  IABS R184, R184 ;  /* 0x000000b800b87213 */ /* 0x000fe20000000000 */
[----:B------:R-:W2:Y:S01]  /*c730*/  MUFU.TANH R9, R9 ;  /* 0x0000000900097308 */ /* 0x000ea20000002400 */
[----:B------:R-:W-:-:S02]  /*c740*/  FSEL R143, R143, -INF , !P5 ;  /* 0xff8000008f8f7808 */ /* 0x000fc40006800000 */
[C---:B------:R-:W-:Y:S02]  /*c750*/  ISETP.GE.AND P4, PT, R8.reuse, R203, PT ;  /* 0x000000cb0800720c */ /* 0x040fe40003f86270 */
[----:B------:R-:W-:Y:S01]  /*c760*/  ISETP.GE.AND P5, PT, R8, R204, PT ;  /* 0x000000cc0800720c */ /* 0x000fe20003fa6270 */
[----:B------:R-:W-:Y:S02]  /*c770*/  IMAD.MOV.U32 R8, RZ, RZ, R184 ;  /* 0x000000ffff087224 */ /* 0x000fe400078e00b8 */
[----:B------:R-:W-:Y:S01]  /*c780*/  FMUL.FTZ R122, R122, R197 ;  /* 0x000000c57a7a7220 */ /* 0x000fe20000410000 */
[----:B------:R-:W-:Y:S01]  /*c790*/  IABS R10, R183 ;  /* 0x000000b7000a7213 */ /* 0x000fe20000000000 */
[----:B------:R-:W-:Y:S01]  /*c7a0*/  HMMA.16816.F32 R64, R16, R4, R64 ;  /* 0x000000041040723c */ /* 0x000fe20000001840 */
[----:B------:R-:W-:Y:S01]  /*c7b0*/  I2FP.F32.S32 R8, R8 ;  /* 0x0000000800087245 */ /* 0x000fe20000201400 */
[----:B------:R-:W3:Y:S01]  /*c7c0*/  MUFU.TANH R5, R122 ;  /* 0x0000007a00057308 */ /* 0x000ee20000002400 */
[----:B------:R-:W-:Y:S01]  /*c7d0*/  I2FP.F32.S32 R10, R10 ;  /* 0x0000000a000a7245 */ /* 0x000fe20000201400 */
[----:B------:R-:W-:-:S02]  /*c7e0*/  VIADD R4, R116, 0xffffffe8 ;  /* 0xffffffe874047836 */ /* 0x000fc40000000000 */
[C---:B-1----:R-:W-:Y:S01]  /*c7f0*/  FFMA.FTZ R8, -R218.reuse, R8, R127 ;  /* 0x00000008da087223 */ /* 0x042fe2000001017f */
[----:B------:R-:W-:Y:S01]  /*c800*/  FMUL.FTZ R121, R121, R197 ;  /* 0x000000c579797220 */ /* 0x000fe20000410000 */
[----:B------:R-:W-:Y:S01]  /*c810*/  IABS R181, R181 ;  /* 0x000000b500b57213 */ /* 0x000fe20000000000 */
[----:B--2---:R-:W-:Y:S02]  /*c820*/  FFMA.FTZ R9, -R218, R10, R9 ;  /* 0x0000000ada097223 */ /* 0x004fe40000010109 */
[----:B------:R-:W-:Y:S02]  /*c830*/  FSEL R8, R8, -INF , P5 ;  /* 0xff80000008087808 */ /* 0x000fe40002800000 */
[----:B------:R-:W-:Y:S01]  /*c840*/  ISETP.GE.AND P5, PT, R4, R206, PT ;  /* 0x000000ce0400720c */ /* 0x000fe20003fa6270 */
[----:B------:R-:W1:Y:S01]  /*c850*/  MUFU.TANH R121, R121 ;  /* 0x0000007900797308 */ /* 0x000e620000002400 */
[----:B------:R-:W-:Y:S02]  /*c860*/  I2FP.F32.S32 R181, R181 ;  /* 0x000000b500b57245 */ /* 0x000fe40000201400 */
[----:B------:R-:W-:-:S02]  /*c870*/  FSEL R146, R8, -INF , !P4 ;  /* 0xff80000008927808 */ /* 0x000fc40006000000 */
[----:B------:R-:W-:Y:S02]  /*c880*/  ISETP.GE.AND P4, PT, R4, R205, PT ;  /* 0x000000cd0400720c */ /* 0x000fe40003f86270 */
[----:B------:R-:W-:Y:S01]  /*c890*/  FSEL R9, R9, -INF , P5 ;  /* 0xff80000009097808 */ /* 0x000fe20002800000 */
[----:B------:R-:W-:Y:S01]  /*c8a0*/  FMUL.FTZ R123, R123, R197 ;  /* 0x000000c57b7b7220 */ /* 0x000fe20000410000 */
[----:B---3--:R-:W-:Y:S02]  /*c8b0*/  FFMA.FTZ R5, -R218, R181, R5 ;  /* 0x000000b5da057223 */ /* 0x008fe40000010105 */
[----:B------:R-:W-:Y:S02]  /*c8c0*/  FSEL R141, R9, -INF , !P4 ;  /* 0xff800000098d7808 */ /* 0x000fe40006000000 */
[----:B------:R-:W-:Y:S02]  /*c8d0*/  ISETP.GE.AND P4, PT, R4, R204, PT ;  /* 0x000000cc0400720c */ /* 0x000fe40003f86270 */
[----:B------:R-:W-:Y:S01]  /*c8e0*/  IABS R59, R59 ;  /* 0x0000003b003b7213 */ /* 0x000fe20000000000 */
[----:B------:R-:W2:Y:S01]  /*c8f0*/  MUFU.TANH R123, R123 ;  /* 0x0000007b007b7308 */ /* 0x000ea20000002400 */
[----:B------:R-:W-:Y:S01]  /*c900*/  FSEL R5, R5, -INF , P4 ;  /* 0xff80000005057808 */ /* 0x000fe20002000000 */
[----:B------:R-:W-:Y:S01]  /*c910*/  FMUL.FTZ R64, R64, R197 ;  /* 0x000000c540407220 */ /* 0x000fe20000410000 */
[----:B------:R-:W-:Y:S01]  /*c920*/  ISETP.GE.AND P5, PT, R4, R203, PT ;  /* 0x000000cb0400720c */ /* 0x000fe20003fa6270 */
[----:B------:R-:W-:Y:S01]  /*c930*/  VIADD R4, R116, 0xffffffe9 ;  /* 0xffffffe974047836 */ /* 0x000fe20000000000 */
[----:B------:R-:W-:-:S02]  /*c940*/  I2FP.F32.S32 R59, R59 ;  /* 0x0000003b003b7245 */ /* 0x000fc40000201400 */
[----:B------:R-:W-:Y:S02]  /*c950*/  FSEL R144, R5, -INF , !P5 ;  /* 0xff80000005907808 */ /* 0x000fe40006800000 */
[----:B------:R-:W3:Y:S01]  /*c960*/  MUFU.TANH R5, R64 ;  /* 0x0000004000057308 */ /* 0x000ee20000002400 */
[----:B-1----:R-:W-:Y:S01]  /*c970*/  FFMA.FTZ R59, -R218, R59, R121 ;  /* 0x0000003bda3b7223 */ /* 0x002fe20000010179 */
[----:B------:R-:W-:Y:S02]  /*c980*/  ISETP.GE.AND P4, PT, R4, R206, PT ;  /* 0x000000ce0400720c */ /* 0x000fe40003f86270 */
[----:B------:R-:W-:Y:S01]  /*c990*/  IABS R58, R58 ;  /* 0x0000003a003a7213 */ /* 0x000fe20000000000 */
[----:B------:R-:W-:Y:S01]  /*c9a0*/  FMUL.FTZ R66, R66, R197 ;  /* 0x000000c542427220 */ /* 0x000fe20000410000 */
[----:B------:R-:W-:Y:S02]  /*c9b0*/  ISETP.GE.AND P5, PT, R4, R205, PT ;  /* 0x000000cd0400720c */ /* 0x000fe40003fa6270 */
[----:B------:R-:W-:-:S02]  /*c9c0*/  FSEL R59, R59, -INF , P4 ;  /* 0xff8000003b3b7808 */ /* 0x000fc40002000000 */
[----:B------:R-:W-:Y:S01]  /*c9d0*/  I2FP.F32.S32 R58, R58 ;  /* 0x0000003a003a7245 */ /* 0x000fe20000201400 */
[----:B------:R-:W1:Y:S01]  /*c9e0*/  MUFU.TANH R9, R66 ;  /* 0x0000004200097308 */ /* 0x000e620000002400 */
[----:B------:R-:W-:Y:S01]  /*c9f0*/  IABS R56, R56 ;  /* 0x0000003800387213 */ /* 0x000fe20000000000 */
[----:B------:R-:W-:Y:S01]  /*ca00*/  FMUL.FTZ R65, R65, R197 ;  /* 0x000000c541417220 */ /* 0x000fe20000410000 */
[----:B------:R-:W-:Y:S01]  /*ca10*/  FSEL R139, R59, -INF , !P5 ;  /* 0xff8000003b8b7808 */ /* 0x000fe20006800000 */
[----:B--2---:R-:W-:Y:S01]  /*ca20*/  FFMA.FTZ R58, -R218, R58, R123 ;  /* 0x0000003ada3a7223 */ /* 0x004fe2000001017b */
[C---:B------:R-:W-:Y:S02]  /*ca30*/  ISETP.GE.AND P4, PT, R4.reuse, R203, PT ;  /* 0x000000cb0400720c */ /* 0x040fe40003f86270 */
[----:B------:R-:W-:Y:S01]  /*ca40*/  ISETP.GE.AND P5, PT, R4, R204, PT ;  /* 0x000000cc0400720c */ /* 0x000fe20003fa6270 */
[----:B------:R-:W-:Y:S01]  /*ca50*/  VIADD R4, R116, 0xfffffff0 ;  /* 0xfffffff074047836 */ /* 0x000fe20000000000 */
[----:B------:R-:W-:Y:S01]  /*ca60*/  I2FP.F32.S32 R56, R56 ;  /* 0x0000003800387245 */ /* 0x000fe20000201400 */
[----:B------:R-:W2:Y:S01]  /*ca70*/  MUFU.TANH R65, R65 ;  /* 0x0000004100417308 */ /* 0x000ea20000002400 */
[----:B------:R-:W-:-:S02]  /*ca80*/  FSEL R58, R58, -INF , P5 ;  /* 0xff8000003a3a7808 */ /* 0x000fc40002800000 */
[----:B------:R-:W-:Y:S01]  /*ca90*/  IABS R50, R50 ;  /* 0x0000003200327213 */ /* 0x000fe20000000000 */
[----:B---3--:R-:W-:Y:S01]  /*caa0*/  FFMA.FTZ R5, -R218, R56, R5 ;  /* 0x00000038da057223 */ /* 0x008fe20000010105 */
[----:B------:R-:W-:Y:S01]  /*cab0*/  ISETP.GE.AND P5, PT, R4, R206, PT ;  /* 0x000000ce0400720c */ /* 0x000fe20003fa6270 */
[----:B------:R-:W-:Y:S01]  /*cac0*/  FMUL.FTZ R67, R67, R197 ;  /* 0x000000c543437220 */ /* 0x000fe20000410000 */
[----:B------:R-:W-:Y:S02]  /*cad0*/  FSEL R140, R58, -INF , !P4 ;  /* 0xff8000003a8c7808 */ /* 0x000fe40006000000 */
[----:B------:R-:W-:Y:S02]  /*cae0*/  I2FP.F32.S32 R50, R50 ;  /* 0x0000003200327245 */ /* 0x000fe40000201400 */
[----:B------:R-:W-:Y:S02]  /*caf0*/  ISETP.GE.AND P4, PT, R4, R205, PT ;  /* 0x000000cd0400720c */ /* 0x000fe40003f86270 */
[----:B------:R-:W-:Y:S01]  /*cb00*/  FSEL R5, R5, -INF , P5 ;  /* 0xff80000005057808 */ /* 0x000fe20002800000 */
[----:B-1----:R-:W-:Y:S01]  /*cb10*/  FFMA.FTZ R9, -R218, R50, R9 ;  /* 0x00000032da097223 */ /* 0x002fe20000010109 */
[----:B------:R-:W-:Y:S01]  /*cb20*/  IABS R45, R45 ;  /* 0x0000002d002d7213 */ /* 0x000fe20000000000 */
[----:B------:R-:W1:Y:S01]  /*cb30*/  MUFU.TANH R67, R67 ;  /* 0x0000004300437308 */ /* 0x000e620000002400 */
[----:B------:R-:W-:-:S02]  /*cb40*/  FSEL R55, R5, -INF , !P4 ;  /* 0xff80000005377808 */ /* 0x000fc40006000000 */
[C---:B------:R-:W-:Y:S02]  /*cb50*/  ISETP.GE.AND P4, PT, R4.reuse, R204, PT ;  /* 0x000000cc0400720c */ /* 0x040fe40003f86270 */
[----:B------:R-:W-:Y:S01]  /*cb60*/  ISETP.GE.AND P5, PT, R4, R203, PT ;  /* 0x000000cb0400720c */ /* 0x000fe20003fa6270 */
[----:B------:R-:W-:Y:S01]  /*cb70*/  VIADD R4, R116, 0xfffffff1 ;  /* 0xfffffff174047836 */ /* 0x000fe20000000000 */
[----:B------:R-:W-:Y:S01]  /*cb80*/  I2FP.F32.S32 R45, R45 ;  /* 0x0000002d002d7245 */ /* 0x000fe20000201400 */
[----:B------:R-:W3:Y:S01]  /*cb90*/  MUFU.TANH R5, R20 ;  /* 0x0000001400057308 */ /* 0x000ee20000002400 */
[----:B------:R-:W-:Y:S02]  /*cba0*/  FSEL R9, R9, -INF , P4 ;  /* 0xff80000009097808 */ /* 0x000fe40002000000 */
[----:B------:R-:W-:Y:S01]  /*cbb0*/  IABS R48, R48 ;  /* 0x0000003000307213 */ /* 0x000fe20000000000 */
[----:B--2---:R-:W-:Y:S01]  /*cbc0*/  FFMA.FTZ R45, -R218, R45, R65 ;  /* 0x0000002dda2d7223 */ /* 0x004fe20000010141 */
[----:B------:R-:W-:Y:S01]  /*cbd0*/  BAR.SYNC.DEFER_BLOCKING 0x0 ;  /* 0x0000000000007b1d */ /* 0x000fe20000010000 */
[----:B------:R-:W-:-:S02]  /*cbe0*/  ISETP.GE.AND P4, PT, R4, R206, PT ;  /* 0x000000ce0400720c */ /* 0x000fc40003f86270 */
[----:B------:R-:W-:-:S03]  /*cbf0*/  FSEL R120, R9, -INF , !P5 ;  /* 0xff80000009787808 */ /* 0x000fc60006800000 */
[----:B------:R-:W2:Y:S01]  /*cc00*/  MUFU.TANH R9, R22 ;  /* 0x0000001600097308 */ /* 0x000ea20000002400 */
[----:B------:R-:W-:Y:S02]  /*cc10*/  I2FP.F32.S32 R48, R48 ;  /* 0x0000003000307245 */ /* 0x000fe40000201400 */
[----:B------:R-:W-:Y:S02]  /*cc20*/  ISETP.GE.AND P5, PT, R4, R205, PT ;  /* 0x000000cd0400720c */ /* 0x000fe40003fa6270 */
[----:B------:R-:W-:Y:S02]  /*cc30*/  FSEL R45, R45, -INF , P4 ;  /* 0xff8000002d2d7808 */ /* 0x000fe40002000000 */
[----:B------:R-:W-:Y:S01]  /*cc40*/  IABS R8, R42 ;  /* 0x0000002a00087213 */ /* 0x000fe20000000000 */
[----:B-1----:R-:W-:Y:S01]  /*cc50*/  FFMA.FTZ R48, -R218, R48, R67 ;  /* 0x00000030da307223 */ /* 0x002fe20000010143 */
[----:B------:R-:W-:Y:S02]  /*cc60*/  FSEL R122, R45, -INF , !P5 ;  /* 0xff8000002d7a7808 */ /* 0x000fe40006800000 */
[----:B------:R-:W-:-:S02]  /*cc70*/  ISETP.GE.AND P4, PT, R4, R203, PT ;  /* 0x000000cb0400720c */ /* 0x000fc40003f86270 */
[----:B------:R-:W-:Y:S02]  /*cc80*/  I2FP.F32.S32 R8, R8 ;  /* 0x0000000800087245 */ /* 0x000fe40000201400 */
[----:B------:R-:W-:Y:S01]  /*cc90*/  ISETP.GE.AND P5, PT, R4, R204, PT ;  /* 0x000000cc0400720c */ /* 0x000fe20003fa6270 */
[----:B------:R-:W-:Y:S01]  /*cca0*/  VIADD R4, R116, 0xfffffff8 ;  /* 0xfffffff874047836 */ /* 0x000fe20000000000 */
[----:B------:R-:W-:Y:S01]  /*ccb0*/  IABS R44, R44 ;  /* 0x0000002c002c7213 */ /* 0x000fe20000000000 */
[----:B---3--:R-:W-:Y:S01]  /*ccc0*/  FFMA.FTZ R5, -R218, R8, R5 ;  /* 0x00000008da057223 */ /* 0x008fe20000010105 */
[----:B------:R-:W-:Y:S02]  /*ccd0*/  FSEL R48, R48, -INF , P5 ;  /* 0xff80000030307808 */ /* 0x000fe40002800000 */
[----:B------:R-:W-:Y:S02]  /*cce0*/  I2FP.F32.S32 R44, R44 ;  /* 0x0000002c002c7245 */ /* 0x000fe40000201400 */
[----:B------:R-:W-:Y:S01]  /*ccf0*/  ISETP.GE.AND P5, PT, R4, R206, PT ;  /* 0x000000ce0400720c */ /* 0x000fe20003fa6270 */
[----:B------:R-:W-:-:S02]  /*cd00*/  VIADD R116, R214, 0xfffffffe ;  /* 0xfffffffed6747836 */ /* 0x000fc40000000000 */
[----:B--2---:R-:W-:Y:S01]  /*cd10*/  FFMA.FTZ R9, -R218, R44, R9 ;  /* 0x0000002cda097223 */ /* 0x004fe20000010109 */
[----:B------:R-:W-:Y:S02]  /*cd20*/  FSEL R123, R5, -INF , P5 ;  /* 0xff800000057b7808 */ /* 0x000fe40002800000 */
[----:B------:R-:W-:-:S04]  /*cd30*/  ISETP.GE.AND P5, PT, R4, R204, PT ;  /* 0x000000cc0400720c */ /* 0x000fc80003fa6270 */
[----:B------:R-:W-:Y:S02]  /*cd40*/  FSEL R9, R9, -INF , P5 ;  /* 0xff80000009097808 */ /* 0x000fe40002800000 */
[----:B------:R-:W-:Y:S02]  /*cd50*/  ISETP.GT.AND P5, PT, R116, R207, PT ;  /* 0x000000cf7400720c */ /* 0x000fe40003fa4270 */
[----:B------:R-:W-:Y:S02]  /*cd60*/  FSEL R121, R48, -INF , !P4 ;  /* 0xff80000030797808 */ /* 0x000fe40006000000 */
[----:B------:R-:W-:Y:S01]  /*cd70*/  ISETP.GE.AND P4, PT, R4, R205, PT ;  /* 0x000000cd0400720c */ /* 0x000fe20003f86270 */
[----:B------:R-:W-:Y:S03]  /*cd80*/  BSSY.RECONVERGENT B1, `(.L_x_5674) ;  /* 0x0000094000017945 */ /* 0x000fe60003800200 */
[----:B------:R-:W-:-:S02]  /*cd90*/  FSEL R123, R123, -INF , !P4 ;  /* 0xff8000007b7b7808 */ /* 0x000fc40006000000 */
[----:B------:R-:W-:Y:S02]  /*cda0*/  ISETP.GE.AND P4, PT, R4, R203, PT ;  /* 0x000000cb0400720c */ /* 0x000fe40003f86270 */
[----:B------:R-:W-:Y:S02]  /*cdb0*/  SHF.R.U32.HI R4, RZ, 0x3, R119 ;  /* 0x00000003ff047819 */ /* 0x000fe40000011677 */
[----:B------:R-:W-:Y:S01]  /*cdc0*/  FSEL R124, R9, -INF , !P4 ;  /* 0xff800000097c7808 */ /* 0x000fe20006000000 */
        /* <DEDUP_REMOVED lines=65> */
.L_x_5677:
        /* <DEDUP_REMOVED lines=8> */
.L_x_5678:
[----:B------:R-:W-:Y:S05]  /*d260*/  BSYNC.RECONVERGENT B0 ;  /* 0x0000000000007941 */ /* 0x000fea0003800200 */
.L_x_5676:
        /* <DEDUP_REMOVED lines=69> */
.L_x_5675:
[----:B------:R-:W-:Y:S05]  /*d6c0*/  BSYNC.RECONVERGENT B1 ;  /* 0x0000000000017941 */ /* 0x000fea0003800200 */
.L_x_5674:
        /* <DEDUP_REMOVED lines=35> */
[----:B------:R-:W-:Y:S02]  /*d900*/  @P5 IADD3 R214, PT, PT, R214, -0x3, RZ ;  /* 0xfffffffdd6d65810 */ /* 0x000fe40007ffe0ff */
[----:B------:R-:W-:Y:S01]  /*d910*/  LOP3.LUT R4, R4, 0x100, RZ, 0xc0, !PT ;  /* 0x0000010004047812 */ /* 0x000fe200078ec0ff */
[----:B------:R-:W3:Y:S01]  /*d920*/  SHFL.BFLY PT, R8, R9, 0x2, 0x1f ;  /* 0x0c401f0009087f89 */ /* 0x000ee200000e0000 */
[----:B-1----:R-:W-:-:S02]  /*d930*/  FMNMX.FTZ R5, R10, R5, !PT ;  /* 0x000000050a057209 */ /* 0x002fc40007810000 */
[----:B---3--:R-:W-:-:S03]  /*d940*/  FMNMX.FTZ R8, R9, R8, !PT ;  /* 0x0000000809087209 */ /* 0x008fc60007810000 */
[----:B------:R-:W1:Y:S04]  /*d950*/  SHFL.BFLY PT, R126, R5, 0x1, 0x1f ;  /* 0x0c201f00057e7f89 */ /* 0x000e6800000e0000 */
[----:B------:R-:W3:Y:S01]  /*d960*/  SHFL.BFLY PT, R125, R8, 0x1, 0x1f ;  /* 0x0c201f00087d7f89 */ /* 0x000ee200000e0000 */
[----:B-1----:R-:W-:-:S04]  /*d970*/  FMNMX.FTZ R126, R5, R126, !PT ;  /* 0x0000007e057e7209 */ /* 0x002fc80007810000 */
[----:B------:R-:W-:Y:S02]  /*d980*/  FSETP.NEU.FTZ.AND P1, PT, R126, -INF , PT ;  /* 0xff8000007e00780b */ /* 0x000fe40003f3d000 */
[----:B---3--:R-:W-:-:S04]  /*d990*/  FMNMX.FTZ R125, R8, R125, !PT ;  /* 0x0000007d087d7209 */ /* 0x008fc80007810000 */
[----:B------:R-:W-:-:S04]  /*d9a0*/  FSETP.NEU.FTZ.AND P0, PT, R125, -INF , PT ;  /* 0xff8000007d00780b */ /* 0x000fc80003f1d000 */
[----:B------:R-:W-:-:S05]  /*d9b0*/  FSEL R5, R125, RZ, P0 ;  /* 0x000000ff7d057208 */ /* 0x000fca0000000000 */
        /* <DEDUP_REMOVED lines=11> */
[----:B------:R-:W-:Y:S01]  /*da70*/  LOP3.LUT R7, R4, 0x20, R217, 0xf8, !PT ;  /* 0x0000002004077812 */ /* 0x000fe200078ef8d9 */
[-CC-:B------:R-:W-:Y:S01]  /*da80*/  FFMA.FTZ R133, R21, R135.reuse, -R134.reuse ;  /* 0x0000008715857223 */ /* 0x180fe20000010886 */
[-CC-:B------:R-:W-:Y:S01]  /*da90*/  FFMA.FTZ R137, R23, R135.reuse, -R134.reuse ;  /* 0x0000008717897223 */ /* 0x180fe20000010886 */
[-CC-:B------:R-:W-:Y:S01]  /*daa0*/  FFMA.FTZ R128, R28, R135.reuse, -R131.reuse ;  /* 0x000000871c807223 */ /* 0x180fe20000010883 */
[----:B------:R-:W-:Y:S01]  /*dab0*/  LOP3.LUT R7, R7, R54, RZ, 0xfc, !PT ;  /* 0x0000003607077212 */ /* 0x000fe200078efcff */
[-CC-:B------:R-:W-:Y:S01]  /*dac0*/  FFMA.FTZ R127, R30, R135.reuse, -R131.reuse ;  /* 0x000000871e7f7223 */ /* 0x180fe20000010883 */
[-CC-:B------:R-:W-:Y:S01]  /*dad0*/  FFMA.FTZ R129, R36, R135.reuse, -R131.reuse ;  /* 0x0000008724817223 */ /* 0x180fe20000010883 */
[-CC-:B------:R-:W-:Y:S01]  /*dae0*/  FFMA.FTZ R130, R6, R135.reuse, -R131.reuse ;  /* 0x0000008706827223 */ /* 0x180fe20000010883 */
[----:B------:R-:W-:Y:S01]  /*daf0*/  LEA R136, R7, R194, 0x1 ;  /* 0x000000c207887211 */ /* 0x000fe200078e08ff */
[-CC-:B------:R-:W-:Y:S01]  /*db00*/  FFMA.FTZ R33, R33, R135.reuse, -R134.reuse ;  /* 0x0000008721217223 */ /* 0x180fe20000010886 */
[----:B------:R-:W-:Y:S01]  /*db10*/  MUFU.EX2 R128, R128 ;  /* 0x0000008000807308 */ /* 0x000fe20000000800 */
[-CC-:B------:R-:W-:Y:S01]  /*db20*/  FFMA.FTZ R41, R32, R135.reuse, -R131.reuse ;  /* 0x0000008720297223 */ /* 0x180fe20000010883 */
[C---:B------:R-:W-:Y:S01]  /*db30*/  IADD3 R4, PT, PT, R136.reuse, 0x9000, RZ ;  /* 0x0000900088047810 */ /* 0x040fe20007ffe0ff */
[----:B------:R-:W-:Y:S01]  /*db40*/  LDSM.16.MT88.4 R28, [R136+0xb000] ;  /* 0x00b00000881c783b */ /* 0x000fe20000004200 */
[----:B------:R-:W-:Y:S01]  /*db50*/  IADD3 R138, PT, PT, R136, 0x9020, RZ ;  /* 0x00009020888a7810 */ /* 0x000fe20007ffe0ff */
[-C--:B-1----:R-:W-:Y:S01]  /*db60*/  FMUL.FTZ R18, R106, R0.reuse ;  /* 0x000000006a127220 */ /* 0x082fe20000410000 */
[----:B------:R-:W-:Y:S01]  /*db70*/  @P6 IADD3 R138, PT, PT, R4, -0x20, RZ ;  /* 0xffffffe0048a6810 */ /* 0x000fe20007ffe0ff */
[----:B------:R-:W-:Y:S01]  /*db80*/  LDSM.16.MT88.4 R12, [R136+0x9000] ;  /* 0x00900000880c783b */ /* 0x000fe20000004200 */
[----:B------:R-:W-:Y:S01]  /*db90*/  MUFU.EX2 R130, R130 ;  /* 0x0000008200827308 */ /* 0x000fe20000000800 */
[-C--:B------:R-:W-:Y:S01]  /*dba0*/  FMUL.FTZ R19, R107, R0.reuse ;  /* 0x000000006b137220 */ /* 0x080fe20000410000 */
[-C--:B------:R-:W-:Y:S01]  /*dbb0*/  FMUL.FTZ R102, R102, R0.reuse ;  /* 0x0000000066667220 */ /* 0x080fe20000410000 */
[----:B------:R-:W1:Y:S01]  /*dbc0*/  LDSM.16.MT88.4 R20, [R138] ;  /* 0x000000008a14783b */ /* 0x000e620000004200 */
[-C--:B------:R-:W-:Y:S01]  /*dbd0*/  FMUL.FTZ R103, R103, R0.reuse ;  /* 0x0000000067677220 */ /* 0x080fe20000410000 */
[-C--:B------:R-:W-:Y:S01]  /*dbe0*/  FMUL.FTZ R26, R98, R0.reuse ;  /* 0x00000000621a7220 */ /* 0x080fe20000410000 */
[-C--:B------:R-:W-:Y:S01]  /*dbf0*/  FMUL.FTZ R27, R99, R0.reuse ;  /* 0x00000000631b7220 */ /* 0x080fe20000410000 */
[----:B------:R-:W2:Y:S01]  /*dc00*/  LDSM.16.MT88.4 R36, [R138+0x2000] ;  /* 0x002000008a24783b */ /* 0x000ea20000004200 */
[----:B------:R-:W3:Y:S01]  /*dc10*/  MUFU.EX2 R129, R129 ;  /* 0x0000008100817308 */ /* 0x000ee20000000800 */
[-C--:B------:R-:W-:Y:S01]  /*dc20*/  FMUL.FTZ R94, R94, R0.reuse ;  /* 0x000000005e5e7220 */ /* 0x080fe20000410000 */
[-C--:B------:R-:W-:Y:S01]  /*dc30*/  FMUL.FTZ R95, R95, R0.reuse ;  /* 0x000000005f5f7220 */ /* 0x080fe20000410000 */
[-C--:B------:R-:W-:Y:S01]  /*dc40*/  FMUL.FTZ R35, R91, R0.reuse ;  /* 0x000000005b237220 */ /* 0x080fe20000410000 */
[----:B------:R-:W4:Y:S01]  /*dc50*/  LDSM.16.MT88.4 R44, [R136+0xd000] ;  /* 0x00d00000882c783b */ /* 0x000f220000004200 */
[-C--:B------:R-:W-:Y:S01]  /*dc60*/  FMUL.FTZ R42, R86, R0.reuse ;  /* 0x00000000562a7220 */ /* 0x080fe20000410000 */
[-C--:B------:R-:W-:Y:S01]  /*dc70*/  FMUL.FTZ R10, R114, R0.reuse ;  /* 0x00000000720a7220 */ /* 0x080fe20000410000 */
[-C--:B------:R-:W-:Y:S01]  /*dc80*/  FMUL.FTZ R11, R115, R0.reuse ;  /* 0x00000000730b7220 */ /* 0x080fe20000410000 */
[----:B------:R-:W5:Y:S01]  /*dc90*/  MUFU.EX2 R127, R127 ;  /* 0x0000007f007f7308 */ /* 0x000f620000000800 */
[----:B------:R-:W-:Y:S01]  /*dca0*/  LDSM.16.MT88.4 R60, [R138+0x400] ;  /* 0x000400008a3c783b */ /* 0x000fe20000004200 */
        /* <DEDUP_REMOVED lines=9> */
[----:B------:R-:W-:Y:S01]  /*dd40*/  FMUL.FTZ R71, R71, R0 ;  /* 0x0000000047477220 */ /* 0x000fe20000410000 */
[----:B------:R-:W-:Y:S01]  /*dd50*/  LDSM.16.MT88.4 R64, [R136+0xb400] ;  /* 0x00b400008840783b */ /* 0x000fe20000004200 */
[-CC-:B------:R-:W-:Y:S01]  /*dd60*/  FFMA.FTZ R91, R179, R135.reuse, -R134.reuse ;  /* 0x00000087b35b7223 */ /* 0x180fe20000010886 */
[-CC-:B------:R-:W-:Y:S01]  /*dd70*/  FFMA.FTZ R106, R171, R135.reuse, -R134.reuse ;  /* 0x00000087ab6a7223 */ /* 0x180fe20000010886 */
[-CC-:B------:R-:W-:Y:S01]  /*dd80*/  FFMA.FTZ R107, R158, R135.reuse, -R131.reuse ;  /* 0x000000879e6b7223 */ /* 0x180fe20000010883 */
[----:B------:R-:W3:Y:S01]  /*dd90*/  MUFU.EX2 R132, R132 ;  /* 0x0000008400847308 */ /* 0x000ee20000000800 */
[----:B-----5:R-:W-:Y:S01]  /*dda0*/  F2FP.F16.F32.PACK_AB R7, R127, R128 ;  /* 0x000000807f07723e */ /* 0x020fe200000000ff */
[-CC-:B------:R-:W-:Y:S01]  /*ddb0*/  FFMA.FTZ R158, R164, R135.reuse, -R131.reuse ;  /* 0x00000087a49e7223 */ /* 0x180fe20000010883 */
[-CC-:B------:R-:W-:Y:S01]  /*ddc0*/  FFMA.FTZ R164, R155, R135.reuse, -R134.reuse ;  /* 0x000000879ba47223 */ /* 0x180fe20000010886 */
[-CC-:B------:R-:W-:Y:S01]  /*ddd0*/  FFMA.FTZ R155, R159, R135.reuse, -R134.reuse ;  /* 0x000000879f9b7223 */ /* 0x180fe20000010886 */
[-CC-:B------:R-:W-:Y:S01]  /*dde0*/  FFMA.FTZ R162, R162, R135.reuse, -R131.reuse ;  /* 0x00000087a2a27223 */ /* 0x180fe20000010883 */
[-CC-:B------:R-:W-:Y:S01]  /*ddf0*/  FFMA.FTZ R157, R157, R135.reuse, -R134.reuse ;  /* 0x000000879d9d7223 */ /* 0x180fe20000010886 */
[-CC-:B------:R-:W-:Y:S01]  /*de00*/  FFMA.FTZ R159, R156, R135.reuse, -R131.reuse ;  /* 0x000000879c9f7223 */ /* 0x180fe20000010883 */
[----:B------:R5:W-:Y:S01]  /*de10*/  MUFU.EX2 R54, R33 ;  /* 0x0000002100367308 */ /* 0x000be20000000800 */
        /* <DEDUP_REMOVED lines=16> */
[-CC-:B-----5:R-:W-:Y:S01]  /*df20*/  FFMA.FTZ R33, R24, R135.reuse, -R131.reuse ;  /* 0x0000008718217223 */ /* 0x1a0fe20000010883 */
[-C--:B------:R-:W-:Y:S01]  /*df30*/  FFMA.FTZ R124, R124, R135.reuse, -R131 ;  /* 0x000000877c7c7223 */ /* 0x080fe20000010883 */
[----:B------:R-:W-:-:S05]  /*df40*/  FFMA.FTZ R55, R55, R135, -R134 ;  /* 0x0000008737377223 */ /* 0x000fca0000010886 */
[----:B------:R-:W-:Y:S01]  /*df50*/  MUFU.EX2 R91, R91 ;  /* 0x0000005b005b7308 */ /* 0x000fe20000000800 */
        /* <DEDUP_REMOVED lines=11> */
[-CC-:B------:R-:W-:Y:S01]  /*e010*/  FFMA.FTZ R97, R34, R135.reuse, -R131.reuse ;  /* 0x0000008722617223 */ /* 0x180fe20000010883 */
[----:B------:R-:W-:Y:S01]  /*e020*/  FMUL.FTZ R32, R88, R52 ;  /* 0x0000003458207220 */ /* 0x000fe20000410000 */
[-C--:B------:R-:W-:Y:S01]  /*e030*/  FMUL.FTZ R34, R90, R0.reuse ;  /* 0x000000005a227220 */ /* 0x080fe20000410000 */
        /* <DEDUP_REMOVED lines=16> */
[-CC-:B------:R-:W-:Y:S01]  /*e140*/  FFMA.FTZ R90, R175, R135.reuse, -R134.reuse ;  /* 0x00000087af5a7223 */ /* 0x180fe20000010886 */
[-CC-:B------:R-:W-:Y:S01]  /*e150*/  FFMA.FTZ R101, R172, R135.reuse, -R131.reuse ;  /* 0x00000087ac657223 */ /* 0x180fe20000010883 */
[-CC-:B------:R-:W-:Y:S01]  /*e160*/  FFMA.FTZ R102, R170, R135.reuse, -R131.reuse ;  /* 0x00000087aa667223 */ /* 0x180fe20000010883 */
[-CC-:B------:R-:W-:Y:S01]  /*e170*/  FFMA.FTZ R104, R169, R135.reuse, -R134.reuse ;  /* 0x00000087a9687223 */ /* 0x180fe20000010886 */
[C---:B------:R-:W-:Y:S01]  /*e180*/  HMMA.16816.F32 R28, R4.reuse, R30, R92 ;  /* 0x0000001e041c723c */ /* 0x040fe2000000185c */
[----:B------:R3:W-:Y:S01]  /*e190*/  MUFU.EX2 R92, R41 ;  /* 0x00000029005c7308 */ /* 0x0007e20000000800 */
[-C--:B-1----:R-:W-:Y:S01]  /*e1a0*/  FMUL.FTZ R33, R89, R52.reuse ;  /* 0x0000003459217220 */ /* 0x082fe20000410000 */
[-CC-:B------:R-:W-:Y:S01]  /*e1b0*/  FFMA.FTZ R89, R51, R135.reuse, -R134.reuse ;  /* 0x0000008733597223 */ /* 0x180fe20000010886 */
[-CC-:B------:R-:W-:Y:S01]  /*e1c0*/  FFMA.FTZ R93, R174, R135.reuse, -R131.reuse ;  /* 0x00000087ae5d7223 */ /* 0x180fe20000010883 */
[-CC-:B------:R-:W-:Y:S01]  /*e1d0*/  FFMA.FTZ R94, R168, R135.reuse, -R131.reuse ;  /* 0x00000087a85e7223 */ /* 0x180fe20000010883 */
[-CC-:B------:R-:W-:Y:S01]  /*e1e0*/  FFMA.FTZ R95, R165, R135.reuse, -R134.reuse ;  /* 0x00000087a55f7223 */ /* 0x180fe20000010886 */
[-CC-:B------:R-:W-:Y:S01]  /*e1f0*/  FFMA.FTZ R103, R167, R135.reuse, -R134.reuse ;  /* 0x00000087a7677223 */ /* 0x180fe20000010886 */
[C---:B------:R-:W-:Y:S01]  /*e200*/  HMMA.16816.F32 R8, R4.reuse, R12, R8 ;  /* 0x0000000c0408723c */ /* 0x040fe20000001808 */
[----:B------:R-:W-:Y:S01]  /*e210*/  MUFU.EX2 R88, R88 ;  /* 0x0000005800587308 */ /* 0x000fe20000000800 */
[-CC-:B------:R-:W-:Y:S01]  /*e220*/  FFMA.FTZ R105, R166, R135.reuse, -R131.reuse ;  /* 0x00000087a6697223 */ /* 0x180fe20000010883 */
[-CC-:B------:R-:W-:Y:S01]  /*e230*/  FFMA.FTZ R166, R163, R135.reuse, -R134.reuse ;  /* 0x00000087a3a67223 */ /* 0x180fe20000010886 */
[-CC-:B------:R-:W-:Y:S01]  /*e240*/  FFMA.FTZ R163, R152, R135.reuse, -R131.reuse ;  /* 0x0000008798a37223 */ /* 0x180fe20000010883 */
[-CC-:B------:R-:W-:Y:S01]  /*e250*/  FFMA.FTZ R152, R154, R135.reuse, -R131.reuse ;  /* 0x000000879a987223 */ /* 0x180fe20000010883 */
[-CC-:B------:R-:W-:Y:S01]  /*e260*/  FFMA.FTZ R154, R151, R135.reuse, -R134.reuse ;  /* 0x00000087979a7223 */ /* 0x180fe20000010886 */
[-CC-:B------:R-:W-:Y:S01]  /*e270*/  FFMA.FTZ R151, R148, R135.reuse, -R131.reuse ;  /* 0x0000008794977223 */ /* 0x180fe20000010883 */
[C---:B--2---:R-:W-:Y:S01]  /*e280*/  HMMA.16816.F32 R32, R4.reuse, R36, R32 ;  /* 0x000000240420723c */ /* 0x044fe20000001820 */
[----:B------:R-:W1:Y:S01]  /*e290*/  MUFU.EX2 R89, R89 ;  /* 0x0000005900597308 */ /* 0x000e620000000800 */
[-C--:B---3--:R-:W-:Y:S01]  /*e2a0*/  FMUL.FTZ R41, R85, R52.reuse ;  /* 0x0000003455297220 */ /* 0x088fe20000410000 */
[-CC-:B------:R-:W-:Y:S01]  /*e2b0*/  FFMA.FTZ R148, R139, R135.reuse, -R134.reuse ;  /* 0x000000878b947223 */ /* 0x180fe20000010886 */
[----:B------:R-:W2:Y:S04]  /*e2c0*/  LDSM.16.MT88.4 R84, [R138+0x4000] ;  /* 0x004000008a54783b */ /* 0x000ea80000004200 */
[C---:B------:R-:W-:Y:S01]  /*e2d0*/  HMMA.16816.F32 R12, R4.reuse, R14, R108 ;  /* 0x0000000e040c723c */ /* 0x040fe2000000186c */
[----:B------:R-:W-:Y:S01]  /*e2e0*/  MUFU.EX2 R90, R90 ;  /* 0x0000005a005a7308 */ /* 0x000fe20000000800 */
[----:B------:R-:W-:Y:S06]  /*e2f0*/  LDSM.16.MT88.4 R108, [R136+0xac00] ;  /* 0x00ac0000886c783b */ /* 0x000fec0000004200 */
[----:B------:R-:W-:Y:S01]  /*e300*/  HMMA.16816.F32 R36, R4, R38, R40 ;  /* 0x000000260424723c */ /* 0x000fe20000001828 */
[----:B------:R-:W-:Y:S01]  /*e310*/  FMUL.FTZ R41, R81, R52 ;  /* 0x0000003451297220 */ /* 0x000fe20000410000 */
[-CC-:B------:R-:W-:Y:S01]  /*e320*/  FFMA.FTZ R81, R49, R135.reuse, -R134.reuse ;  /* 0x0000008731517223 */ /* 0x180fe20000010886 */
[----:B------:R-:W-:Y:S01]  /*e330*/  FMUL.FTZ R43, R83, R0 ;  /* 0x00000000532b7220 */ /* 0x000fe20000410000 */
[----:B------:R-:W3:Y:S01]  /*e340*/  LDSM.16.MT88.4 R48, [R136+0x9400] ;  /* 0x009400008830783b */ /* 0x000ee20000004200 */
[----:B------:R-:W-:Y:S01]  /*e350*/  FMUL.FTZ R40, R80, R52 ;  /* 0x0000003450287220 */ /* 0x000fe20000410000 */
[-C--:B------:R-:W-:Y:S01]  /*e360*/  FFMA.FTZ R80, R57, R135.reuse, -R134 ;  /* 0x0000008739507223 */ /* 0x080fe20000010886 */
[-CC-:B------:R-:W-:Y:S01]  /*e370*/  FFMA.FTZ R83, R182, R135.reuse, -R131.reuse ;  /* 0x00000087b6537223 */ /* 0x180fe20000010883 */
[----:B------:R-:W-:Y:S01]  /*e380*/  MUFU.EX2 R81, R81 ;  /* 0x0000005100517308 */ /* 0x000fe20000000800 */
[----:B------:R-:W-:Y:S01]  /*e390*/  FMUL.FTZ R42, R82, R0 ;  /* 0x00000000522a7220 */ /* 0x000fe20000410000 */
[----:B------:R-:W-:Y:S01]  /*e3a0*/  FMUL.FTZ R57, R73, R52 ;  /* 0x0000003449397220 */ /* 0x000fe20000410000 */
[-CC-:B------:R-:W-:Y:S01]  /*e3b0*/  FFMA.FTZ R82, R176, R135.reuse, -R131.reuse ;  /* 0x00000087b0527223 */ /* 0x180fe20000010883 */
[----:B------:R-:W5:Y:S01]  /*e3c0*/  LDSM.16.MT88.4 R72, [R138+0x2400] ;  /* 0x002400008a48783b */ /* 0x000f620000004200 */
[----:B------:R-:W-:Y:S01]  /*e3d0*/  FFMA.FTZ R0, R229, R0, R130 ;  /* 0x00000000e5007223 */ /* 0x000fe20000010082 */
[----:B------:R-:W-:-:S02]  /*e3e0*/  FFMA.FTZ R229, R161, R135, -R131 ;  /* 0x00000087a1e57223 */ /* 0x000fc40000010883 */
[----:B------:R-:W1:Y:S01]  /*e3f0*/  MUFU.EX2 R80, R80 ;  /* 0x0000005000507308 */ /* 0x000e620000000800 */
[----:B----4-:R-:W-:Y:S01]  /*e400*/  HMMA.16816.F32 R40, R4, R44, R40 ;  /* 0x0000002c0428723c */ /* 0x010fe20000001828 */
[----:B------:R-:W-:-:S04]  /*e410*/  FADD.FTZ R129, R129, R0 ;  /* 0x0000000081817221 */ /* 0x000fc80000010000 */
[----:B------:R-:W-:Y:S02]  /*e420*/  FADD.FTZ R128, R128, R129 ;  /* 0x0000008180807221 */ /* 0x000fe40000010000 */
[----:B------:R-:W4:Y:S01]  /*e430*/  MUFU.EX2 R83, R83 ;  /* 0x0000005300537308 */ /* 0x000f220000000800 */
[----:B------:R-:W-:Y:S01]  /*e440*/  HMMA.16816.F32 R44, R4, R46, R76 ;  /* 0x0000002e042c723c */ /* 0x000fe2000000184c */
[----:B------:R-:W-:Y:S01]  /*e450*/  LDSM.16.MT88.4 R76, [R136+0xe000] ;  /* 0x00e00000884c783b */ /* 0x000fe20000004200 */
[----:B------:R-:W-:-:S05]  /*e460*/  FADD.FTZ R127, R127, R128 ;  /* 0x000000807f7f7221 */ /* 0x000fca0000010000 */
[----:B------:R-:W-:Y:S01]  /*e470*/  MUFU.EX2 R82, R82 ;  /* 0x0000005200527308 */ /* 0x000fe20000000800 */
[----:B--2---:R-:W-:Y:S01]  /*e480*/  HMMA.16816.F32 R56, R4, R84, R56 ;  /* 0x000000540438723c */ /* 0x004fe20000001838 */
[-CC-:B------:R-:W-:Y:S01]  /*e490*/  FFMA.FTZ R85, R178, R135.reuse, -R131.reuse ;  /* 0x00000087b2557223 */ /* 0x180fe20000010883 */
[----:B------:R-:W-:-:S05]  /*e4a0*/  FFMA.FTZ R84, R180, R135, -R131 ;  /* 0x00000087b4547223 */ /* 0x000fca0000010883 */
[----:B------:R-:W-:Y:S01]  /*e4b0*/  MUFU.EX2 R85, R85 ;  /* 0x0000005500557308 */ /* 0x000fe20000000800 */
[----:B------:R-:W-:Y:S01]  /*e4c0*/  HMMA.16816.F32 R4, R4, R86, R68 ;  /* 0x000000560404723c */ /* 0x000fe20000001844 */
[----:B-1----:R-:W-:Y:S01]  /*e4d0*/  F2FP.F16.F32.PACK_AB R68, R89, R88 ;  /* 0x000000585944723e */ /* 0x002fe200000000ff */
[-CC-:B------:R-:W-:Y:S01]  /*e4e0*/  FFMA.FTZ R86, R173, R135.reuse, -R134.reuse ;  /* 0x00000087ad567223 */ /* 0x180fe20000010886 */
        /* <DEDUP_REMOVED lines=12> */
[----:B------:R-:W1:Y:S01]  /*e5b0*/  LDSM.16.MT88.4 R48, [R136+0xd400] ;  /* 0x00d400008830783b */ /* 0x000e620000004200 */
[----:B------:R-:W2:Y:S06]  /*e5c0*/  MUFU.EX2 R87, R87 ;  /* 0x0000005700577308 */ /* 0x000eac0000000800 */
[C---:B------:R-:W-:Y:S02]  /*e5d0*/  HMMA.16816.F32 R16, R68.reuse, R60, R16 ;  /* 0x0000003c4410723c */ /* 0x040fe40000001810 */
[----:B------:R-:W3:Y:S06]  /*e5e0*/  MUFU.EX2 R93, R93 ;  /* 0x0000005d005d7308 */ /* 0x000eec0000000800 */
[C---:B------:R-:W-:Y:S01]  /*e5f0*/  HMMA.16816.F32 R20, R68.reuse, R62, R20 ;  /* 0x0000003e4414723c */ /* 0x040fe20000001814 */
[----:B------:R-:W4:Y:S01]  /*e600*/  LDSM.16.MT88.4 R60, [R138+0x4400] ;  /* 0x004400008a3c783b */ /* 0x000f220000004200 */
[----:B------:R-:W3:Y:S06]  /*e610*/  MUFU.EX2 R94, R94 ;  /* 0x0000005e005e7308 */ /* 0x000eec0000000800 */
[C---:B------:R-:W-:Y:S02]  /*e620*/  HMMA.16816.F32 R24, R68.reuse, R64, R24 ;  /* 0x000000404418723c */ /* 0x040fe40000001818 */
[----:B------:R-:W-:Y:S06]  /*e630*/  MUFU.EX2 R101, R101 ;  /* 0x0000006500657308 */ /* 0x000fec0000000800 */
[C---:B------:R-:W-:Y:S01]  /*e640*/  HMMA.16816.F32 R28, R68.reuse, R66, R28 ;  /* 0x00000042441c723c */ /* 0x040fe2000000181c */
[----:B------:R-:W3:Y:S01]  /*e650*/  LDSM.16.MT88.4 R64, [R136+0x9800] ;  /* 0x009800008840783b */ /* 0x000ee20000004200 */
[----:B------:R-:W-:Y:S06]  /*e660*/  MUFU.EX2 R102, R102 ;  /* 0x0000006600667308 */ /* 0x000fec0000000800 */
[C---:B-----5:R-:W-:Y:S02]  /*e670*/  HMMA.16816.F32 R32, R68.reuse, R72, R32 ;  /* 0x000000484420723c */ /* 0x060fe40000001820 */
        /* <DEDUP_REMOVED lines=9> */
[----:B----4-:R-:W-:Y:S01]  /*e710*/  HMMA.16816.F32 R56, R68, R60, R56 ;  /* 0x0000003c4438723c */ /* 0x010fe20000001838 */
        /* <DEDUP_REMOVED lines=8> */
[----:B---3--:R-:W-:Y:S01]  /*e7a0*/  F2FP.F16.F32.PACK_AB R63, R93, R84 ;  /* 0x000000545d3f723e */ /* 0x008fe200000000ff */
[----:B------:R-:W-:-:S04]  /*e7b0*/  FADD.FTZ R85, R85, R82 ;  /* 0x0000005255557221 */ /* 0x000fc80000010000 */
[----:B------:R-:W-:Y:S02]  /*e7c0*/  FADD.FTZ R84, R84, R85 ;  /* 0x0000005554547221 */ /* 0x000fe40000010000 */
[----:B------:R-:W-:Y:S01]  /*e7d0*/  HMMA.16816.F32 R8, R60, R64, R8 ;  /* 0x000000403c08723c */ /* 0x000fe20000001808 */
[----:B------:R-:W-:Y:S01]  /*e7e0*/  MUFU.EX2 R158, R158 ;  /* 0x0000009e009e7308 */ /* 0x000fe20000000800 */
[----:B------:R-:W-:-:S04]  /*e7f0*/  FADD.FTZ R93, R93, R84 ;  /* 0x000000545d5d7221 */ /* 0x000fc80000010000 */
[----:B------:R-:W-:Y:S02]  /*e800*/  FADD.FTZ R0, R94, R93 ;  /* 0x0000005d5e007221 */ /* 0x000fe40000010000 */
        /* <DEDUP_REMOVED lines=28> */
[C---:B------:R-:W-:Y:S01]  /*e9d0*/  F2FP.F16.F32.PACK_AB R61, R101.reuse, R94 ;  /* 0x0000005e653d723e */ /* 0x040fe200000000ff */
[----:B------:R-:W-:Y:S01]  /*e9e0*/  MUFU.EX2 R147, R147 ;  /* 0x0000009300937308 */ /* 0x000fe20000000800 */
[----:B------:R-:W-:Y:S01]  /*e9f0*/  F2FP.F16.F32.PACK_AB R62, R106, R103 ;  /* 0x000000676a3e723e */ /* 0x000fe200000000ff */
[----:B------:R-:W-:Y:S01]  /*ea00*/  FADD.FTZ R101, R101, R0 ;  /* 0x0000000065657221 */ /* 0x000fe20000010000 */
[----:B------:R-:W-:-:S02]  /*ea10*/  F2FP.F16.F32.PACK_AB R63, R105, R102 ;  /* 0x00000066693f723e */ /* 0x000fc400000000ff */
[-C--:B------:R-:W-:Y:S01]  /*ea20*/  MOV R0, R125.reuse ;  /* 0x0000007d00007202 */ /* 0x080fe20000000f00 */
[----:B------:R-:W-:Y:S01]  /*ea30*/  FADD.FTZ R102, R102, R101 ;  /* 0x0000006566667221 */ /* 0x000fe20000010000 */
[----:B------:R-:W-:Y:S01]  /*ea40*/  @P5 MOV R0, R125 ;  /* 0x0000007d00005202 */ /* 0x000fe20000000f00 */
[----:B------:R-:W5:Y:S02]  /*ea50*/  MUFU.EX2 R156, R156 ;  /* 0x0000009c009c7308 */ /* 0x000f640000000800 */
[----:B----4-:R-:W-:Y:S01]  /*ea60*/  HMMA.16816.F32 R8, R60, R48, R8 ;  /* 0x000000303c08723c */ /* 0x010fe20000001808 */
[----:B------:R-:W-:-:S05]  /*ea70*/  FADD.FTZ R105, R105, R102 ;  /* 0x0000006669697221 */ /* 0x000fca0000010000 */
        /* <DEDUP_REMOVED lines=29> */
[----:B------:R-:W-:Y:S01]  /*ec50*/  F2FP.F16.F32.PACK_AB R61, R107, R162 ;  /* 0x000000a26b3d723e */ /* 0x000fe200000000ff */
[----:B------:R-:W-:Y:S01]  /*ec60*/  FADD.FTZ R162, R162, R105 ;  /* 0x00000069a2a27221 */ /* 0x000fe20000010000 */
[----:B------:R-:W-:Y:S01]  /*ec70*/  F2FP.F16.F32.PACK_AB R62, R166, R157 ;  /* 0x0000009da63e723e */ /* 0x000fe200000000ff */
[----:B------:R-:W-:Y:S01]  /*ec80*/  MUFU.EX2 R124, R124 ;  /* 0x0000007c007c7308 */ /* 0x000fe20000000800 */
[----:B------:R-:W-:Y:S01]  /*ec90*/  F2FP.F16.F32.PACK_AB R63, R159, R158 ;  /* 0x0000009e9f3f723e */ /* 0x000fe200000000ff */
[----:B------:R-:W-:-:S04]  /*eca0*/  FADD.FTZ R107, R107, R162 ;  /* 0x000000a26b6b7221 */ /* 0x000fc80000010000 */
[----:B------:R-:W-:Y:S02]  /*ecb0*/  FADD.FTZ R158, R158, R107 ;  /* 0x0000006b9e9e7221 */ /* 0x000fe40000010000 */
[----:B---3--:R-:W-:Y:S01]  /*ecc0*/  HMMA.16816.F32 R8, R60, R64, R8 ;  /* 0x000000403c08723c */ /* 0x008fe20000001808 */
[----:B------:R-:W-:Y:S01]  /*ecd0*/  MUFU.EX2 R55, R55 ;  /* 0x0000003700377308 */ /* 0x000fe20000000800 */
[----:B------:R-:W-:-:S06]  /*ece0*/  FADD.FTZ R159, R159, R158 ;  /* 0x0000009e9f9f7221 */ /* 0x000fcc0000010000 */
[C---:B------:R-:W-:Y:S01]  /*ecf0*/  HMMA.16816.F32 R12, R60.reuse, R66, R12 ;  /* 0x000000423c0c723c */ /* 0x040fe2000000180c */
[----:B------:R-:W3:Y:S01]  /*ed00*/  LDSM.16.MT88.4 R64, [R138+0x5000] ;  /* 0x005000008a40783b */ /* 0x000ee20000004200 */
[----:B------:R-:W-:Y:S06]  /*ed10*/  MUFU.EX2 R229, R229 ;  /* 0x000000e500e57308 */ /* 0x000fec0000000800 */
[C---:B-----5:R-:W-:Y:S08]  /*ed20*/  HMMA.16816.F32 R16, R60.reuse, R48, R16 ;  /* 0x000000303c10723c */ /* 0x060ff00000001810 */
[C---:B------:R-:W-:Y:S01]  /*ed30*/  HMMA.16816.F32 R20, R60.reuse, R50, R20 ;  /* 0x000000323c14723c */ /* 0x040fe20000001814 */
[----:B------:R-:W5:Y:S07]  /*ed40*/  LDSM.16.MT88.4 R48, [R136+0xa400] ;  /* 0x00a400008830783b */ /* 0x000f6e0000004200 */
[C---:B--2---:R-:W-:Y:S08]  /*ed50*/  HMMA.16816.F32 R24, R60.reuse, R68, R24 ;  /* 0x000000443c18723c */ /* 0x044ff00000001818 */
[C---:B------:R-:W-:Y:S01]  /*ed60*/  HMMA.16816.F32 R28, R60.reuse, R70, R28 ;  /* 0x000000463c1c723c */ /* 0x040fe2000000181c */
[----:B------:R-:W2:Y:S07]  /*ed70*/  LDSM.16.MT88.4 R68, [R138+0x1400] ;  /* 0x001400008a44783b */ /* 0x000eae0000004200 */
[C---:B----4-:R-:W-:Y:S08]  /*ed80*/  HMMA.16816.F32 R32, R60.reuse, R72, R32 ;  /* 0x000000483c20723c */ /* 0x050ff00000001820 */
[----:B---3--:R-:W-:Y:S01]  /*ed90*/  HMMA.16816.F32 R56, R60, R64, R56 ;  /* 0x000000403c38723c */ /* 0x008fe20000001838 */
[----:B------:R-:W-:-:S02]  /*eda0*/  F2FP.F16.F32.PACK_AB R64, R154, R149 ;  /* 0x000000959a40723e */ /* 0x000fc400000000ff */
[----:B------:R-:W-:Y:S01]  /*edb0*/  F2FP.F16.F32.PACK_AB R65, R163, R150 ;  /* 0x00000096a341723e */ /* 0x000fe200000000ff */
[----:B------:R-:W-:-:S04]  /*edc0*/  FADD.FTZ R150, R150, R159 ;  /* 0x0000009f96967221 */ /* 0x000fc80000010000 */
[----:B------:R-:W-:Y:S01]  /*edd0*/  HMMA.16816.F32 R4, R60, R66, R4 ;  /* 0x000000423c04723c */ /* 0x000fe20000001804 */
[----:B------:R-:W-:Y:S01]  /*ede0*/  F2FP.F16.F32.PACK_AB R66, R156, R147 ;  /* 0x000000939c42723e */ /* 0x000fe200000000ff */
[----:B------:R-:W-:Y:S01]  /*edf0*/  FADD.FTZ R163, R163, R150 ;  /* 0x00000096a3a37221 */ /* 0x000fe20000010000 */
[----:B------:R-:W-:-:S03]  /*ee00*/  F2FP.F16.F32.PACK_AB R67, R151, R152 ;  /* 0x000000989743723e */ /* 0x000fc600000000ff */
[----:B------:R-:W-:Y:S02]  /*ee10*/  FADD.FTZ R152, R152, R163 ;  /* 0x000000a398987221 */ /* 0x000fe40000010000 */
[----:B------:R-:W-:Y:S01]  /*ee20*/  HMMA.16816.F32 R36, R60, R74, R36 ;  /* 0x0000004a3c24723c */ /* 0x000fe20000001824 */
[----:B------:R-:W3:Y:S01]  /*ee30*/  LDSM.16.MT88.4 R72, [R136+0xe400] ;  /* 0x00e400008848783b */ /* 0x000ee20000004200 */
[----:B------:R-:W-:-:S06]  /*ee40*/  FADD.FTZ R151, R151, R152 ;  /* 0x0000009897977221 */ /* 0x000fcc0000010000 */
[C---:B------:R-:W-:Y:S08]  /*ee50*/  HMMA.16816.F32 R40, R60.reuse, R76, R40 ;  /* 0x0000004c3c28723c */ /* 0x040ff00000001828 */
[----:B------:R-:W-:Y:S01]  /*ee60*/  HMMA.16816.F32 R44, R60, R78, R44 ;  /* 0x0000004e3c2c723c */ /* 0x000fe2000000182c */
[----:B------:R-:W4:Y:S04]  /*ee70*/  LDSM.16.MT88.4 R60, [R136+0xc400] ;  /* 0x00c40000883c783b */ /* 0x000f280000004200 */
[----:B------:R-:W-:Y:S03]  /*ee80*/  LDSM.16.MT88.4 R76, [R136+0xa800] ;  /* 0x00a80000884c783b */ /* 0x000fe60000004200 */
[C---:B-----5:R-:W-:Y:S08]  /*ee90*/  HMMA.16816.F32 R8, R64.reuse, R48, R8 ;  /* 0x000000304008723c */ /* 0x060ff00000001808 */
[C---:B------:R-:W-:Y:S01]  /*eea0*/  HMMA.16816.F32 R12, R64.reuse, R50, R12 ;  /* 0x00000032400c723c */ /* 0x040fe2000000180c */
[----:B------:R-:W5:Y:S07]  /*eeb0*/  LDSM.16.MT88.4 R48, [R138+0x3400] ;  /* 0x003400008a30783b */ /* 0x000f6e0000004200 */
[C---:B--2---:R-:W-:Y:S08]  /*eec0*/  HMMA.16816.F32 R16, R64.reuse, R68, R16 ;  /* 0x000000444010723c */ /* 0x044ff00000001810 */
[C---:B------:R-:W-:Y:S01]  /*eed0*/  HMMA.16816.F32 R20, R64.reuse, R70, R20 ;  /* 0x000000464014723c */ /* 0x040fe20000001814 */
[----:B------:R-:W2:Y:S07]  /*eee0*/  LDSM.16.MT88.4 R68, [R138+0x5400] ;  /* 0x005400008a44783b */ /* 0x000eae0000004200 */
[C---:B---3--:R-:W-:Y:S08]  /*eef0*/  HMMA.16816.F32 R40, R64.reuse, R72, R40 ;  /* 0x000000484028723c */ /* 0x048ff00000001828 */
[C---:B----4-:R-:W-:Y:S08]  /*ef00*/  HMMA.16816.F32 R24, R64.reuse, R60, R24 ;  /* 0x0000003c4018723c */ /* 0x050ff00000001818 */
[C---:B------:R-:W-:Y:S01]  /*ef10*/  HMMA.16816.F32 R28, R64.reuse, R62, R28 ;  /* 0x0000003e401c723c */ /* 0x040fe2000000181c */
[----:B------:R-:W3:Y:S07]  /*ef20*/  LDSM.16.MT88.4 R60, [R138+0x1800] ;  /* 0x001800008a3c783b */ /* 0x000eee0000004200 */
[C---:B-----5:R-:W-:Y:S08]  /*ef30*/  HMMA.16816.F32 R32, R64.reuse, R48, R32 ;  /* 0x000000304020723c */ /* 0x060ff00000001820 */
[C---:B------:R-:W-:Y:S01]  /*ef40*/  HMMA.16816.F32 R36, R64.reuse, R50, R36 ;  /* 0x000000324024723c */ /* 0x040fe20000001824 */
[----:B------:R-:W-:Y:S07]  /*ef50*/  LDSM.16.MT88.4 R48, [R136+0xc800] ;  /* 0x00c800008830783b */ /* 0x000fee0000004200 */
        /* <DEDUP_REMOVED lines=8> */
[----:B-1----:R-:W-:Y:S01]  /*efe0*/  F2FP.F16.F32.PACK_AB R70, R148, R141 ;  /* 0x0000008d9446723e */ /* 0x002fe200000000ff */
[----:B------:R-:W-:Y:S01]  /*eff0*/  FADD.FTZ R153, R153, R142 ;  /* 0x0000008e99997221 */ /* 0x000fe20000010000 */
[----:B------:R-:W-:-:S03]  /*f000*/  F2FP.F16.F32.PACK_AB R71, R143, R144 ;  /* 0x000000908f47723e */ /* 0x000fc600000000ff */
[----:B------:R-:W-:-:S04]  /*f010*/  FADD.FTZ R144, R144, R153 ;  /* 0x0000009990907221 */ /* 0x000fc80000010000 */
[----:B---3--:R-:W-:Y:S01]  /*f020*/  HMMA.16816.F32 R16, R68, R60, R16 ;  /* 0x0000003c4410723c */ /* 0x008fe20000001810 */
[----:B------:R-:W-:-:S07]  /*f030*/  FADD.FTZ R143, R143, R144 ;  /* 0x000000908f8f7221 */ /* 0x000fce0000010000 */
[C---:B------:R-:W-:Y:S01]  /*f040*/  HMMA.16816.F32 R20, R68.reuse, R62, R20 ;  /* 0x0000003e4414723c */ /* 0x040fe20000001814 */
[----:B------:R-:W1:Y:S07]  /*f050*/  LDSM.16.MT88.4 R60, [R138+0x5800] ;  /* 0x005800008a3c783b */ /* 0x000e6e0000004200 */
[C---:B------:R-:W-:Y:S08]  /*f060*/  HMMA.16816.F32 R8, R68.reuse, R76, R8 ;  /* 0x0000004c4408723c */ /* 0x040ff00000001808 */
[C---:B------:R-:W-:Y:S01]  /*f070*/  HMMA.16816.F32 R12, R68.reuse, R78, R12 ;  /* 0x0000004e440c723c */ /* 0x040fe2000000180c */
[----:B------:R-:W3:Y:S07]  /*f080*/  LDSM.16.MT88.4 R76, [R136+0xec00] ;  /* 0x00ec0000884c783b */ /* 0x000eee0000004200 */
[----:B--2---:R-:W-:Y:S01]  /*f090*/  HMMA.16816.F32 R36, R68, R66, R36 ;  /* 0x000000424424723c */ /* 0x004fe20000001824 */
[----:B------:R-:W-:Y:S01]  /*f0a0*/  FFMA.FTZ R67, R228, R52, R133 ;  /* 0x00000034e4437223 */ /* 0x000fe20000010085 */
[----:B------:R-:W-:-:S02]  /*f0b0*/  MOV R52, R126 ;  /* 0x0000007e00347202 */ /* 0x000fc40000000f00 */
[----:B------:R-:W-:Y:S01]  /*f0c0*/  @P5 MOV R52, R126 ;  /* 0x0000007e00345202 */ /* 0x000fe20000000f00 */
[----:B------:R-:W-:-:S03]  /*f0d0*/  FADD.FTZ R67, R132, R67 ;  /* 0x0000004384437221 */ /* 0x000fc60000010000 */
[----:B------:R-:W-:Y:S01]  /*f0e0*/  HMMA.16816.F32 R32, R68, R64, R32 ;  /* 0x000000404420723c */ /* 0x000fe20000001820 */
[----:B------:R-:W-:Y:S01]  /*f0f0*/  FADD.FTZ R54, R54, R67 ;  /* 0x0000004336367221 */ /* 0x000fe20000010000 */
[-CC-:B------:R-:W-:Y:S01]  /*f100*/  FFMA.FTZ R64, R122, R135.reuse, -R134.reuse ;  /* 0x000000877a407223 */ /* 0x180fe20000010886 */
[-CC-:B------:R-:W-:Y:S01]  /*f110*/  FFMA.FTZ R65, R123, R135.reuse, -R134.reuse ;  /* 0x000000877b417223 */ /* 0x180fe20000010886 */
[----:B------:R-:W-:Y:S01]  /*f120*/  FFMA.FTZ R134, R160, R135, -R134 ;  /* 0x00000087a0867223 */ /* 0x000fe20000010886 */
[----:B------:R-:W-:-:S03]  /*f130*/  FADD.FTZ R137, R137, R54 ;  /* 0x0000003689897221 */ /* 0x000fc60000010000 */
[----:B------:R-:W2:Y:S01]  /*f140*/  MUFU.EX2 R64, R64 ;  /* 0x0000004000407308 */ /* 0x000ea20000000800 */
[----:B------:R-:W-:Y:S01]  /*f150*/  FADD.FTZ R88, R88, R137 ;  /* 0x0000008958587221 */ /* 0x000fe20000010000 */
[----:B------:R-:W-:Y:S03]  /*f160*/  HMMA.16816.F32 R24, R68, R48, R24 ;  /* 0x000000304418723c */ /* 0x000fe60000001818 */
[----:B------:R-:W-:-:S03]  /*f170*/  FADD.FTZ R88, R89, R88 ;  /* 0x0000005859587221 */ /* 0x000fc60000010000 */
[----:B------:R-:W-:Y:S01]  /*f180*/  MUFU.EX2 R65, R65 ;  /* 0x0000004100417308 */ /* 0x000fe20000000800 */
[----:B------:R-:W-:Y:S01]  /*f190*/  FADD.FTZ R81, R81, R88 ;  /* 0x0000005851517221 */ /* 0x000fe20000010000 */
[----:B------:R-:W-:Y:S01]  /*f1a0*/  HMMA.16816.F32 R28, R68, R50, R28 ;  /* 0x00000032441c723c */ /* 0x000fe2000000181c */
[----:B------:R-:W-:Y:S02]  /*f1b0*/  LDSM.16.MT88.4 R48, [R136+0xcc00] ;  /* 0x00cc00008830783b */ /* 0x000fe40000004200 */
[----:B------:R-:W-:-:S03]  /*f1c0*/  FADD.FTZ R81, R80, R81 ;  /* 0x0000005150517221 */ /* 0x000fc60000010000 */
[----:B------:R-:W4:Y:S01]  /*f1d0*/  MUFU.EX2 R228, R134 ;  /* 0x0000008600e47308 */ /* 0x000f220000000800 */
[----:B------:R-:W-:Y:S01]  /*f1e0*/  FADD.FTZ R86, R86, R81 ;  /* 0x0000005156567221 */ /* 0x000fe20000010000 */
[----:B------:R-:W-:Y:S03]  /*f1f0*/  HMMA.16816.F32 R40, R68, R72, R40 ;  /* 0x000000484428723c */ /* 0x000fe60000001828 */
[----:B------:R-:W-:-:S04]  /*f200*/  FADD.FTZ R87, R87, R86 ;  /* 0x0000005657577221 */ /* 0x000fc80000010000 */
[----:B------:R-:W-:Y:S01]  /*f210*/  FADD.FTZ R90, R90, R87 ;  /* 0x000000575a5a7221 */ /* 0x000fe20000010000 */
[----:B------:R-:W-:Y:S01]  /*f220*/  HMMA.16816.F32 R44, R68, R74, R44 ;  /* 0x0000004a442c723c */ /* 0x000fe2000000182c */
[----:B------:R-:W5:Y:S02]  /*f230*/  LDSM.16.MT88.4 R84, [R138+0x3c00] ;  /* 0x003c00008a54783b */ /* 0x000f640000004200 */
[----:B------:R-:W-:-:S05]  /*f240*/  FADD.FTZ R90, R91, R90 ;  /* 0x0000005a5b5a7221 */ /* 0x000fca0000010000 */
[C---:B-1----:R-:W-:Y:S08]  /*f250*/  HMMA.16816.F32 R56, R68.reuse, R60, R56 ;  /* 0x0000003c4438723c */ /* 0x042ff00000001838 */
[----:B------:R-:W-:Y:S01]  /*f260*/  HMMA.16816.F32 R4, R68, R62, R4 ;  /* 0x0000003e4404723c */ /* 0x000fe20000001804 */
[----:B--2---:R-:W-:Y:S02]  /*f270*/  F2FP.F16.F32.PACK_AB R68, R64, R55 ;  /* 0x000000374044723e */ /* 0x004fe400000000ff */
[----:B------:R-:W-:Y:S01]  /*f280*/  F2FP.F16.F32.PACK_AB R69, R121, R120 ;  /* 0x000000787945723e */ /* 0x000fe200000000ff */
[----:B------:R-:W-:Y:S01]  /*f290*/  FADD.FTZ R120, R120, R143 ;  /* 0x0000008f78787221 */ /* 0x000fe20000010000 */
[----:B----4-:R-:W-:-:S02]  /*f2a0*/  F2FP.F16.F32.PACK_AB R70, R228, R65 ;  /* 0x00000041e446723e */ /* 0x010fc400000000ff */
[----:B------:R-:W-:Y:S01]  /*f2b0*/  F2FP.F16.F32.PACK_AB R71, R229, R124 ;  /* 0x0000007ce547723e */ /* 0x000fe200000000ff */
[----:B------:R-:W-:-:S04]  /*f2c0*/  FADD.FTZ R121, R121, R120 ;  /* 0x0000007879797221 */ /* 0x000fc80000010000 */
[----:B------:R-:W-:Y:S02]  /*f2d0*/  FADD.FTZ R124, R124, R121 ;  /* 0x000000797c7c7221 */ /* 0x000fe40000010000 */
[C---:B------:R-:W-:Y:S01]  /*f2e0*/  HMMA.16816.F32 R112, R68.reuse, R108, R8 ;  /* 0x0000006c4470723c */ /* 0x040fe20000001808 */
[----:B------:R-:W1:Y:S01]  /*f2f0*/  LDSM.16.MT88.4 R8, [R138+0x1c00] ;  /* 0x001c00008a08783b */ /* 0x000e620000004200 */
[----:B------:R-:W-:Y:S01]  /*f300*/  FADD.FTZ R229, R229, R124 ;  /* 0x0000007ce5e57221 */ /* 0x000fe20000010000 */
[----:B------:R-:W-:Y:S02]  /*f310*/  MOV R124, R116 ;  /* 0x00000074007c7202 */ /* 0x000fe40000000f00 */
[----:B------:R-:W2:Y:S03]  /*f320*/  LDSM.16.MT88.4 R136, [R138+0x5c00] ;  /* 0x005c00008a88783b */ /* 0x000ea60000004200 */
[----:B------:R-:W-:Y:S01]  /*f330*/  HMMA.16816.F32 R108, R68, R110, R12 ;  /* 0x0000006e446c723c */ /* 0x000fe2000000180c */
[----:B------:R-:W-:-:S04]  /*f340*/  FADD.FTZ R13, R95, R90 ;  /* 0x0000005a5f0d7221 */ /* 0x000fc80000010000 */
[----:B------:R-:W-:-:S03]  /*f350*/  FADD.FTZ R104, R104, R13 ;  /* 0x0000000d68687221 */ /* 0x000fc60000010000 */
[----:B---3--:R-:W-:Y:S01]  /*f360*/  HMMA.16816.F32 R80, R68, R76, R40 ;  /* 0x0000004c4450723c */ /* 0x008fe20000001828 */
        /* <DEDUP_REMOVED lines=29> */
.L_x_5670:
[----:B------:R-:W-:-:S07]  /*f540*/  IADD3 R214, PT, PT, R124, -0x1, RZ ;  /* 0xffffffff7cd67810 */ /* 0x000fce0007ffe0ff */
.L_x_5679:
[----:B------:R-:W-:Y:S05]  /*f550*/  BSYNC B2 ;  /* 0x0000000000027941 */ /* 0x000fea0003800000 */
.L_x_5669:
        /* <DEDUP_REMOVED lines=13> */
.L_x_5687:
[C---:B------:R-:W-:Y:S01]  /*f630*/  LOP3.LUT R4, R220.reuse, 0x20, RZ, 0xfc, !PT ;  /* 0x00000020dc047812 */ /* 0x040fe200078efcff */
[----:B------:R-:W-:Y:S04]  /*f640*/  DEPBAR.LE SB0, 0x0 ;  /* 0x000080000000791a */ /* 0x000fe80000000000 */
[----:B------:R-:W-:Y:S01]  /*f650*/  LOP3.LUT R0, R220, 0x40, RZ, 0xfc, !PT ;  /* 0x00000040dc007812 */ /* 0x000fe200078efcff */
[----:B------:R-:W-:Y:S05]  /*f660*/  WARPSYNC.ALL ;  /* 0x0000000000007948 */ /* 0x000fea0003800000 */
[----:B------:R-:W-:Y:S01]  /*f670*/  BAR.SYNC.DEFER_BLOCKING 0x0 ;  /* 0x0000000000007b1d */ /* 0x000fe20000010000 */
[-C--:B------:R-:W-:Y:S01]  /*f680*/  ISETP.GE.AND P5, PT, R4, R219.reuse, PT ;  /* 0x000000db0400720c */ /* 0x080fe20003fa6270 */
[----:B------:R-:W-:Y:S01]  /*f690*/  @!P3 IMAD.MOV.U32 R5, RZ, RZ, RZ ;  /* 0x000000ffff05b224 */ /* 0x000fe200078e00ff */
[-C--:B------:R-:W-:Y:S01]  /*f6a0*/  ISETP.GE.AND P4, PT, R0, R219.reuse, PT ;  /* 0x000000db0000720c */ /* 0x080fe20003f86270 */
        /* <DEDUP_REMOVED lines=74> */
.L_x_5682:
[----:B------:R-:W-:Y:S05]  /*fb50*/  BSYNC.RECONVERGENT B0 ;  /* 0x0000000000007941 */ /* 0x000fea0003800200 */
.L_x_5681:
        /* <DEDUP_REMOVED lines=8> */
[C---:B------:R-:W-:Y:S01]  /*fbe0*/  IADD3 R40, P0, PT, R37.reuse, R210, RZ ;  /* 0x000000d225287210 */ /* 0x040fe20007f1e0ff */
[----:B------:R-:W-:Y:S01]  /*fbf0*/  UMOV UR7, 0x400 ;  /* 0x0000040000077882 */ /* 0x000fe20000000000 */
[----:B------:R-:W-:Y:S03]  /*fc00*/  MOV R144, 0x20 ;  /* 0x0000002000907802 */ /* 0x000fe60000000f00 */
[----:B------:R-:W-:Y:S01]  /*fc10*/  @!PT LDS RZ, [RZ] ;  /* 0x00000000fffff984 */ /* 0x000fe20000000800 */
[----:B------:R-:W-:Y:S01]  /*fc20*/  @!PT LDS RZ, [RZ] ;  /* 0x00000000fffff984 */ /* 0x000fe20000000800 */
[----:B------:R-:W-:Y:S01]  /*fc30*/  @!PT LDS RZ, [RZ] ;  /* 0x00000000fffff984 */ /* 0x000fe20000000800 */
[----:B------:R-:W-:Y:S01]  /*fc40*/  @!P5 LDGSTS.E.BYPASS.LTC128B.128 [R221+0xb000], desc[UR4][R210.64+0x40] ;  /* 0x0b000040d2dddfae */ /* 0x000fe2000b981a04 */
[----:B------:R-:W-:Y:S01]  /*fc50*/  IADD3.X R41, PT, PT, R36, R211, RZ, P0, !PT ;  /* 0x000000d324297210 */ /* 0x000fe200007fe4ff */
[----:B------:R-:W-:Y:S01]  /*fc60*/  BSSY.RECONVERGENT B1, `(.L_x_5683) ;  /* 0x0000201000017945 */ /* 0x000fe20003800200 */
[C---:B------:R-:W-:Y:S03]  /*fc70*/  IADD3 R38, P0, PT, R37.reuse, R40, RZ ;  /* 0x0000002825267210 */ /* 0x040fe60007f1e0ff */
[----:B------:R-:W-:Y:S01]  /*fc80*/  @P5 STS.128 [R221+0xb000], RZ ;  /* 0x00b000ffdd005388 */ /* 0x000fe20000000c00 */
[----:B------:R-:W-:Y:S02]  /*fc90*/  IADD3 R214, PT, PT, R214, -0x1, RZ ;  /* 0xffffffffd6d67810 */ /* 0x000fe40007ffe0ff */
[C---:B------:R-:W-:Y:S03]  /*fca0*/  IADD3.X R39, PT, PT, R36.reuse, R41, RZ, P0, !PT ;  /* 0x0000002924277210 */ /* 0x040fe600007fe4ff */
[----:B------:R-:W-:Y:S01]  /*fcb0*/  @!PT LDS RZ, [RZ] ;  /* 0x00000000fffff984 */ /* 0x000fe20000000800 */
[----:B------:R-:W-:Y:S01]  /*fcc0*/  @!PT LDS RZ, [RZ] ;  /* 0x00000000fffff984 */ /* 0x000fe20000000800 */
[----:B------:R-:W-:Y:S01]  /*fcd0*/  @!PT LDS RZ, [RZ] ;  /* 0x00000000fffff984 */ /* 0x000fe20000000800 */
[----:B------:R-:W-:Y:S01]  /*fce0*/  @!P4 LDGSTS.E.BYPASS.LTC128B.128 [R221+0xd000], desc[UR4][R210.64+0x80] ;  /* 0x0d000080d2ddcfae */ /* 0x000fe2000b981a04 */
[----:B------:R-:W-:Y:S05]  /*fcf0*/  IADD3 R42, P0, PT, R37, R38, RZ ;  /* 0x00000026252a7210 */ /* 0x000fea0007f1e0ff */
[----:B------:R-:W-:Y:S01]  /*fd00*/  @P4 STS.128 [R221+0xd000], RZ ;  /* 0x00d000ffdd004388 */ /* 0x000fe20000000c00 */
[----:B------:R-:W-:Y:S02]  /*fd10*/  IADD3.X R43, PT, PT, R36, R39, RZ, P0, !PT ;  /* 0x00000027242b7210 */ /* 0x000fe400007fe4ff */
[----:B------:R-:W-:Y:S03]  /*fd20*/  ISETP.GT.AND P0, PT, R214, R207, PT ;  /* 0x000000cfd600720c */ /* 0x000fe60003f04270 */
[----:B------:R-:W-:Y:S01]  /*fd30*/  @!PT LDS RZ, [RZ] ;  /* 0x00000000fffff984 */ /* 0x000fe20000000800 */
[----:B------:R-:W-:Y:S01]  /*fd40*/  @!PT LDS RZ, [RZ] ;  /* 0x00000000fffff984 */ /* 0x000fe20000000800 */
[----:B------:R-:W-:Y:S01]  /*fd50*/  @!PT LDS RZ, [RZ] ;  /* 0x00000000fffff984 */ /* 0x000fe20000000800 */
[----:B------:R-:W-:Y:S01]  /*fd60*/  @!P6 LDGSTS.E.BYPASS.LTC128B.128 [R221+0x9800], desc[UR4][R40.64] ;  /* 0x0980000028ddefae */ /* 0x000fe2000b981a04 */
[----:B-1----:R-:W-:Y:S05]  /*fd70*/  ULEA UR6, UR6, UR7, 0x18 ;  /* 0x0000000706067291 */ /* 0x002fea000f8ec0ff */
[----:B------:R-:W-:Y:S06]  /*fd80*/  @P6 STS.128 [R221+0x9800], RZ ;  /* 0x009800ffdd006388 */ /* 0x000fec0000000c00 */
[----:B------:R-:W-:Y:S01]  /*fd90*/  @!PT LDS RZ, [RZ] ;  /* 0x00000000fffff984 */ /* 0x000fe20000000800 */
[----:B------:R-:W-:Y:S01]  /*fda0*/  @!PT LDS RZ, [RZ] ;  /* 0x00000000fffff984 */ /* 0x000fe20000000800 */
[----:B------:R-:W-:Y:S01]  /*fdb0*/  @!PT LDS RZ, [RZ] ;  /* 0x00000000fffff984 */ /* 0x000fe20000000800 */
[----:B------:R-:W-:Y:S01]  /*fdc0*/  @!P5 LDGSTS.E.BYPASS.LTC128B.128 [R221+0xb800], desc[UR4][R40.64+0x40] ;  /* 0x0b80004028dddfae */ /* 0x000fe2000b981a04 */
[----:B------:R-:W-:Y:S05]  /*fdd0*/  MOV R194, UR6 ;  /* 0x0000000600c27c02 */ /* 0x000fea0008000f00 */
[----:B------:R-:W-:Y:S01]  /*fde0*/  @P5 STS.128 [R221+0xb800], RZ ;  /* 0x00b800ffdd005388 */ /* 0x000fe20000000c00 */
[----:B------:R-:W1:Y:S05]  /*fdf0*/  S2R R119, SR_TID.X ;  /* 0x0000000000777919 */ /* 0x000e6a0000002100 */
        /* <DEDUP_REMOVED lines=19> */
[----:B------:R-:W-:Y:S01]  /*ff30*/  @P4 STS.128 [R221+0xe000], RZ ;  /* 0x00e000ffdd004388 */ /* 0x000fe20000000c00 */
[C---:B-1----:R-:W-:Y:S02]  /*ff40*/  SHF.L.U32 R121, R119.reuse, 0x4, RZ ;  /* 0x0000000477797819 */ /* 0x042fe400000006ff */
[----:B------:R-:W-:Y:S03]  /*ff50*/  SHF.R.U32.HI R193, RZ, 0x1, R119 ;  /* 0x00000001ffc17819 */ /* 0x000fe60000011677 */
[----:B------:R-:W-:Y:S01]  /*ff60*/  @!PT LDS RZ, [RZ] ;  /* 0x00000000fffff984 */ /* 0x000fe20000000800 */
[----:B------:R-:W-:Y:S01]  /*ff70*/  @!PT LDS RZ, [RZ] ;  /* 0x00000000fffff984 */ /* 0x000fe20000000800 */
[----:B------:R-:W-:Y:S01]  /*ff80*/  @!PT LDS RZ, [RZ] ;  /* 0x00000000fffff984 */ /* 0x000fe20000000800 */
[----:B------:R-:W-:Y:S01]  /*ff90*/  @!P6 LDGSTS.E.BYPASS.LTC128B.128 [R221+0xa800], desc[UR4][R42.64] ;  /* 0x0a8000002addefae */ /* 0x000fe2000b981a04 */
[----:B------:R-:W-:Y:S02]  /*ffa0*/  SHF.L.U32 R196, R119, 0x5, RZ ;  /* 0x0000000577c47819 */ /* 0x000fe400000006ff */
[----:B------:R-:W-:Y:S03]  /*ffb0*/  LOP3.LUT R192, R121, 0x3e00, RZ, 0xc0, !PT ;  /* 0x00003e0079c07812 */ /* 0x000fe600078ec0ff */
[----:B------:R-:W-:Y:S01]  /*ffc0*/  @P6 STS.128 [R221+0xa800], RZ ;  /* 0x00a800ffdd006388 */ /* 0x000fe20000000c00 */
[----:B------:R-:W-:Y:S02]  /*ffd0*/  SHF.L.U32 R118, R119, 0x2, RZ ;  /* 0x0000000277767819 */ /* 0x000fe400000006ff */
[----:B------:R-:W-:Y:S03]  /*ffe0*/  LOP3.LUT R195, R193, 0x8, RZ, 0xc0, !PT ;  /* 0x00000008c1c37812 */ /* 0x000fe600078ec0ff */
[----:B------:R-:W-:Y:S01]  /*fff0*/  @!PT LDS RZ, [RZ] ;  /* 0x00000000fffff984 */ /* 0x000fe20000000800 */
[----:B------:R-:W-:Y:S01]  /*10000*/  @!PT LDS RZ, [RZ] ;  /* 0x00000000fffff984 */ /* 0x000fe20000000800 */
[----:B------:R-:W-:Y:S01]  /*10010*/  @!PT LDS RZ, [RZ] ;  /* 0x00000000fffff984 */ /* 0x000fe20000000800 */
[----:B------:R-:W-:Y:S01]  /*10020*/  @!P5 LDGSTS.E.BYPASS.LTC128B.128 [R221+0xc800], desc[UR4][R42.64+0x40] ;  /* 0x0c8000402adddfae */ /* 0x000fe2000b981a04 */
[--C-:B------:R-:W-:Y:S02]  /*10030*/  LOP3.LUT R125, R192, 0x20, R196.reuse, 0xf8, !PT ;  /* 0x00000020c07d7812 */ /* 0x100fe400078ef8c4 */
[----:B------:R-:W-:Y:S03]  /*10040*/  LOP3.LUT R0, R118, 0x18, RZ, 0xc0, !PT ;  /* 0x0000001876007812 */ /* 0x000fe600078ec0ff */
[----:B------:R-:W-:Y:S01]  /*10050*/  @P5 STS.128 [R221+0xc800], RZ ;  /* 0x00c800ffdd005388 */ /* 0x000fe20000000c00 */
[----:B------:R-:W-:Y:S02]  /*10060*/  LOP3.LUT R121, R121, 0x100, RZ, 0xc0, !PT ;  /* 0x0000010079797812 */ /* 0x000fe400078ec0ff */
[----:B------:R-:W-:Y:S03]  /*10070*/  LOP3.LUT R123, R119, 0x8, RZ, 0xc0, !PT ;  /* 0x00000008777b7812 */ /* 0x000fe600078ec0ff */
[----:B------:R-:W-:Y:S01]  /*10080*/  @!PT LDS RZ, [RZ] ;  /* 0x00000000fffff984 */ /* 0x000fe20000000800 */
[----:B------:R-:W-:Y:S01]  /*10090*/  @!PT LDS RZ, [RZ] ;  /* 0x00000000fffff984 */ /* 0x000fe20000000800 */
[----:B------:R-:W-:Y:S01]  /*100a0*/  @!PT LDS RZ, [RZ] ;  /* 0x00000000fffff984 */ /* 0x000fe20000000800 */
[----:B------:R1:W-:Y:S01]  /*100b0*/  @!P4 LDGSTS.E.BYPASS.LTC128B.128 [R221+0xe800], desc[UR4][R42.64+0x80] ;  /* 0x0e8000802addcfae */ /* 0x0003e2000b981a04 */
[--C-:B------:R-:W-:Y:S02]  /*100c0*/  LOP3.LUT R195, R195, 0xc0, R196.reuse, 0xf8, !PT ;  /* 0x000000c0c3c37812 */ /* 0x100fe400078ef8c4 */
[--C-:B------:R-:W-:Y:S03]  /*100d0*/  LOP3.LUT R122, R125, 0x100, R196.reuse, 0xf8, !PT ;  /* 0x000001007d7a7812 */ /* 0x100fe600078ef8c4 */
[----:B------:R-:W-:Y:S01]  /*100e0*/  @P4 STS.128 [R221+0xe800], RZ ;  /* 0x00e800ffdd004388 */ /* 0x000fe20000000c00 */
[--C-:B------:R-:W-:Y:S02]  /*100f0*/  LOP3.LUT R120, R121, 0x20, R196.reuse, 0xf8, !PT ;  /* 0x0000002079787812 */ /* 0x100fe400078ef8c4 */
[----:B------:R-:W-:Y:S03]  /*10100*/  LOP3.LUT R195, R195, R0, RZ, 0x3c, !PT ;  /* 0x00000000c3c37212 */ /* 0x000fe600078e3cff */
[----:B------:R-:W0:Y:S01]  /*10110*/  LDGDEPBAR ;  /* 0x00000000000079af */ /* 0x000e220000000000 */
[----:B------:R-:W-:Y:S02]  /*10120*/  LOP3.LUT R123, R123, 0xc0, R196, 0xf8, !PT ;  /* 0x000000c07b7b7812 */ /* 0x000fe400078ef8c4 */
[----:B------:R-:W-:Y:S03]  /*10130*/  LOP3.LUT R121, R122, R195, RZ, 0xfc, !PT ;  /* 0x000000c37a797212 */ /* 0x000fe600078efcff */
[----:B------:R-:W3:Y:S01]  /*10140*/  LD.E R230, desc[UR4][R2.64+0x18c] ;  /* 0x00018c0402e67980 */ /* 0x000ee2000c101900 */
[----:B------:R-:W-:Y:S02]  /*10150*/  LOP3.LUT R123, R120, R123, R0, 0xf6, !PT ;  /* 0x0000007b787b7212 */ /* 0x000fe400078ef600 */
[-C--:B------:R-:W-:Y:S02]  /*10160*/  LEA R185, R121, R194.reuse, 0x1 ;  /* 0x000000c279b97211 */ /* 0x080fe400078e08ff */
[----:B------:R-:W-:Y:S02]  /*10170*/  LEA R197, R123, R194, 0x1 ;  /* 0x000000c27bc57211 */ /* 0x000fe400078e08ff */
[----:B------:R-:W-:Y:S01]  /*10180*/  LOP3.LUT P2, RZ, R119, 0x4, RZ, 0xc0, !PT ;  /* 0x0000000477ff7812 */ /* 0x000fe2000784c0ff */
[----:B------:R-:W-:Y:S03]  /*10190*/  LDSM.16.M88.4 R120, [R185] ;  /* 0x00000000b978783b */ /* 0x000fe60000000200 */
[----:B------:R-:W-:Y:S03]  /*101a0*/  SEL R144, R144, 0xffffffe0, !P2 ;  /* 0xffffffe090907807 */ /* 0x000fe60005000000 */
[----:B------:R-:W4:Y:S01]  /*101b0*/  LDSM.16.M88.4 R124, [R197+0x3000] ;  /* 0x00300000c57c783b */ /* 0x000f220000000200 */
[-C--:B------:R-:W-:Y:S02]  /*101c0*/  IADD3 R184, PT, PT, R185, R144.reuse, RZ ;  /* 0x00000090b9b87210 */ /* 0x080fe40007ffe0ff */
[----:B------:R-:W-:Y:S03]  /*101d0*/  IADD3 R0, PT, PT, R197, R144, RZ ;  /* 0x00000090c5007210 */ /* 0x000fe60007ffe0ff */
[----:B------:R-:W5:Y:S06]  /*101e0*/  LDSM.16.M88.4 R128, [R197+0x3400] ;  /* 0x00340000c580783b */ /* 0x000f6c0000000200 */
[----:B------:R-:W2:Y:S06]  /*101f0*/  LDSM.16.M88.4 R132, [R197+0x3800] ;  /* 0x00380000c584783b */ /* 0x000eac0000000200 */
[----:B------:R-:W1:Y:S06]  /*10200*/  LDSM.16.M88.4 R136, [R197+0x3c00] ;  /* 0x003c0000c588783b */ /* 0x000e6c0000000200 */
[----:B------:R-:W1:Y:S06]  /*10210*/  LDSM.16.M88.4 R140, [R197+0x4000] ;  /* 0x00400000c58c783b */ /* 0x000e6c0000000200 */
[----:B------:R-:W-:Y:S06]  /*10220*/  LDSM.16.M88.4 R144, [R0+0x3000] ;  /* 0x003000000090783b */ /* 0x000fec0000000200 */
[----:B------:R-:W-:Y:S01]  /*10230*/  LDSM.16.M88.4 R148, [R0+0x3400] ;  /* 0x003400000094783b */ /* 0x000fe20000000200 */
[C---:B----4-:R-:W-:Y:S05]  /*10240*/  HMMA.16816.F32 R4, R120.reuse, R124, RZ ;  /* 0x0000007c7804723c */ /* 0x050fea00000018ff */
[----:B------:R-:W-:Y:S03]  /*10250*/  LDSM.16.M88.4 R152, [R0+0x3800] ;  /* 0x003800000098783b */ /* 0x000fe60000000200 */
[C---:B------:R-:W-:Y:S03]  /*10260*/  HMMA.16816.F32 R8, R120.reuse, R126, RZ ;  /* 0x0000007e7808723c */ /* 0x040fe600000018ff */
[----:B------:R-:W4:Y:S06]  /*10270*/  LDSM.16.M88.4 R124, [R197+0x4400] ;  /* 0x00440000c57c783b */ /* 0x000f2c0000000200 */
[----:B------:R-:W-:Y:S01]  /*10280*/  LDSM.16.M88.4 R156, [R0+0x3c00] ;  /* 0x003c0000009c783b */ /* 0x000fe20000000200 */
[C---:B-----5:R-:W-:Y:S05]  /*10290*/  HMMA.16816.F32 R12, R120.reuse, R128, RZ ;  /* 0x00000080780c723c */ /* 0x060fea00000018ff */
[----:B------:R-:W-:Y:S03]  /*102a0*/  LDSM.16.M88.4 R160, [R0+0x4000] ;  /* 0x0040000000a0783b */ /* 0x000fe60000000200 */
[C---:B------:R-:W-:Y:S03]  /*102b0*/  HMMA.16816.F32 R16, R120.reuse, R130, RZ ;  /* 0x000000827810723c */ /* 0x040fe600000018ff */
[----:B------:R-:W5:Y:S05]  /*102c0*/  LDSM.16.M88.4 R128, [R197+0x4800] ;  /* 0x00480000c580783b */ /* 0x000f6a0000000200 */
[C---:B--2---:R-:W-:Y:S01]  /*102d0*/  HMMA.16816.F32 R20, R120.reuse, R132, RZ ;  /* 0x000000847814723c */ /* 0x044fe200000018ff */
[----:B------:R-:W-:Y:S06]  /*102e0*/  LDSM.16.M88.4 R164, [R197+0x7800] ;  /* 0x00780000c5a4783b */ /* 0x000fec0000000200 */
[----:B------:R-:W-:Y:S01]  /*102f0*/  LDSM.16.M88.4 R168, [R197+0x7c00] ;  /* 0x007c0000c5a8783b */ /* 0x000fe20000000200 */
[C---:B------:R-:W-:Y:S05]  /*10300*/  HMMA.16816.F32 R24, R120.reuse, R134, RZ ;  /* 0x000000867818723c */ /* 0x040fea00000018ff */
[----:B------:R-:W2:Y:S03]  /*10310*/  LDSM.16.M88.4 R132, [R197+0x4c00] ;  /* 0x004c0000c584783b */ /* 0x000ea60000000200 */
[C---:B-1----:R-:W-:Y:S03]  /*10320*/  HMMA.16816.F32 R28, R120.reuse, R136, RZ ;  /* 0x00000088781c723c */ /* 0x042fe600000018ff */
[----:B------:R-:W-:Y:S05]  /*10330*/  LDSM.16.M88.4 R172, [R197+0x8000] ;  /* 0x00800000c5ac783b */ /* 0x000fea0000000200 */
[C---:B------:R-:W-:Y:S01]  /*10340*/  HMMA.16816.F32 R32, R120.reuse, R138, RZ ;  /* 0x0000008a7820723c */ /* 0x040fe200000018ff */
[----:B------:R-:W1:Y:S06]  /*10350*/  LDSM.16.M88.4 R136, [R184] ;  /* 0x00000000b888783b */ /* 0x000e6c0000000200 */
[----:B------:R-:W-:Y:S01]  /*10360*/  LDSM.16.M88.4 R176, [R197+0x8400] ;  /* 0x00840000c5b0783b */ /* 0x000fe20000000200 */
[C---:B------:R-:W-:Y:S05]  /*10370*/  HMMA.16816.F32 R36, R120.reuse, R140, RZ ;  /* 0x0000008c7824723c */ /* 0x040fea00000018ff */
[----:B------:R-:W-:Y:S03]  /*10380*/  LDSM.16.M88.4 R180, [R197+0x8800] ;  /* 0x00880000c5b4783b */ /* 0x000fe60000000200 */
[C---:B------:R-:W-:Y:S03]  /*10390*/  HMMA.16816.F32 R40, R120.reuse, R142, RZ ;  /* 0x0000008e7828723c */ /* 0x040fe600000018ff */
[----:B------:R-:W1:Y:S05]  /*103a0*/  LDSM.16.M88.4 R140, [R0+0x4400] ;  /* 0x00440000008c783b */ /* 0x000e6a0000000200 */
[C---:B----4-:R-:W-:Y:S01]  /*103b0*/  HMMA.16816.F32 R44, R120.reuse, R124, RZ ;  /* 0x0000007c782c723c */ /* 0x050fe200000018ff */
[----:B------:R-:W-:Y:S07]  /*103c0*/  LDSM.16.M88.4 R188, [R0+0x7000] ;  /* 0x0070000000bc783b */ /* 0x000fee0000000200 */
[C---:B------:R-:W-:Y:S01]  /*103d0*/  HMMA.16816.F32 R48, R120.reuse, R126, RZ ;  /* 0x0000007e7830723c */ /* 0x040fe200000018ff */
[----:B------:R-:W4:Y:S07]  /*103e0*/  LDSM.16.M88.4 R124, [R0+0x4800] ;  /* 0x00480000007c783b */ /* 0x000f2e0000000200 */
[C---:B-----5:R-:W-:Y:S08]  /*103f0*/  HMMA.16816.F32 R52, R120.reuse, R128, RZ ;  /* 0x000000807834723c */ /* 0x060ff000000018ff */
[C---:B------:R-:W-:Y:S01]  /*10400*/  HMMA.16816.F32 R56, R120.reuse, R130, RZ ;  /* 0x000000827838723c */ /* 0x040fe200000018ff */
[----:B------:R-:W-:Y:S07]  /*10410*/  LDSM.16.M88.4 R128, [R185+0x1000] ;  /* 0x00100000b980783b */ /* 0x000fee0000000200 */
[C---:B--2---:R-:W-:Y:S08]  /*10420*/  HMMA.16816.F32 R60, R120.reuse, R132, RZ ;  /* 0x00000084783c723c */ /* 0x044ff000000018ff */
[----:B------:R-:W-:Y:S01]  /*10430*/  HMMA.16816.F32 R64, R120, R134, RZ ;  /* 0x000000867840723c */ /* 0x000fe200000018ff */
[----:B------:R-:W2:Y:S06]  /*10440*/  LDSM.16.M88.4 R120, [R0+0x4c00] ;  /* 0x004c00000078783b */ /* 0x000eac0000000200 */
[----:B------:R-:W5:Y:S01]  /*10450*/  LDSM.16.M88.4 R132, [R197+0x5000] ;  /* 0x00500000c584783b */ /* 0x000f620000000200 */
        /* <DEDUP_REMOVED lines=18> */
[C---:B----4-:R-:W-:Y:S08]  /*10580*/  HMMA.16816.F32 R52, R136.reuse, R124, R52 ;  /* 0x0000007c8834723c */ /* 0x050ff00000001834 */
[C---:B------:R-:W-:Y:S01]  /*10590*/  HMMA.16816.F32 R56, R136.reuse, R126, R56 ;  /* 0x0000007e8838723c */ /* 0x040fe20000001838 */
[----:B------:R-:W4:Y:S07]  /*105a0*/  LDSM.16.M88.4 R124, [R197+0x5c00] ;  /* 0x005c0000c57c783b */ /* 0x000f2e0000000200 */
[C---:B--2---:R-:W-:Y:S08]  /*105b0*/  HMMA.16816.F32 R60, R136.reuse, R120, R60 ;  /* 0x00000078883c723c */ /* 0x044ff0000000183c */
[----:B------:R-:W-:Y:S01]  /*105c0*/  HMMA.16816.F32 R64, R136, R122, R64 ;  /* 0x0000007a8840723c */ /* 0x000fe20000001840 */
[----:B------:R-:W-:Y:S06]  /*105d0*/  LDSM.16.M88.4 R120, [R184+0x1000] ;  /* 0x00100000b878783b */ /* 0x000fec0000000200 */
[----:B------:R-:W2:Y:S01]  /*105e0*/  LDSM.16.M88.4 R136, [R0+0x5000] ;  /* 0x005000000088783b */ /* 0x000ea20000000200 */
[C---:B-----5:R-:W-:Y:S08]  /*105f0*/  HMMA.16816.F32 R4, R128.reuse, R132, R4 ;  /* 0x000000848004723c */ /* 0x060ff00000001804 */
[C---:B------:R-:W-:Y:S01]  /*10600*/  HMMA.16816.F32 R8, R128.reuse, R134, R8 ;  /* 0x000000868008723c */ /* 0x040fe20000001808 */
[----:B------:R-:W5:Y:S07]  /*10610*/  LDSM.16.M88.4 R132, [R0+0x5400] ;  /* 0x005400000084783b */ /* 0x000f6e0000000200 */
[C---:B-1----:R-:W-:Y:S08]  /*10620*/  HMMA.16816.F32 R12, R128.reuse, R144, R12 ;  /* 0x00000090800c723c */ /* 0x042ff0000000180c */
[C---:B------:R-:W-:Y:S01]  /*10630*/  HMMA.16816.F32 R16, R128.reuse, R146, R16 ;  /* 0x000000928010723c */ /* 0x040fe20000001810 */
[----:B------:R-:W-:Y:S07]  /*10640*/  LDSM.16.M88.4 R144, [R0+0x6400] ;  /* 0x006400000090783b */ /* 0x000fee0000000200 */
[C---:B---3--:R-:W-:Y:S08]  /*10650*/  HMMA.16816.F32 R20, R128.reuse, R140, R20 ;  /* 0x0000008c8014723c */ /* 0x048ff00000001814 */
[C---:B------:R-:W-:Y:S01]  /*10660*/  HMMA.16816.F32 R24, R128.reuse, R142, R24 ;  /* 0x0000008e8018723c */ /* 0x040fe20000001818 */
[----:B------:R-:W-:Y:S07]  /*10670*/  LDSM.16.M88.4 R140, [R0+0x6000] ;  /* 0x00600000008c783b */ /* 0x000fee0000000200 */
[C---:B----4-:R-:W-:Y:S08]  /*10680*/  HMMA.16816.F32 R28, R128.reuse, R124, R28 ;  /* 0x0000007c801c723c */ /* 0x050ff0000000181c */
        /* <DEDUP_REMOVED lines=14> */
[----:B------:R-:W3:Y:S06]  /*10770*/  LDSM.16.M88.4 R128, [R0+0x5c00] ;  /* 0x005c00000080783b */ /* 0x000eec0000000200 */
[----:B------:R-:W4:Y:S01]  /*10780*/  LDSM.16.M88.4 R160, [R197+0x7000] ;  /* 0x00700000c5a0783b */ /* 0x000f220000000200 */
[C---:B--2---:R-:W-:Y:S08]  /*10790*/  HMMA.16816.F32 R4, R120.reuse, R136, R4 ;  /* 0x000000887804723c */ /* 0x044ff00000001804 */
[C---:B------:R-:W-:Y:S01]  /*107a0*/  HMMA.16816.F32 R8, R120.reuse, R138, R8 ;  /* 0x0000008a7808723c */ /* 0x040fe20000001808 */
[----:B------:R-:W2:Y:S07]  /*107b0*/  LDSM.16.M88.4 R136, [R197+0x7400] ;  /* 0x00740000c588783b */ /* 0x000eae0000000200 */
[C---:B-----5:R-:W-:Y:S08]  /*107c0*/  HMMA.16816.F32 R12, R120.reuse, R132, R12 ;  /* 0x00000084780c723c */ /* 0x060ff0000000180c */
[C---:B------:R-:W-:Y:S01]  /*107d0*/  HMMA.16816.F32 R16, R120.reuse, R134, R16 ;  /* 0x000000867810723c */ /* 0x040fe20000001810 */
[----:B------:R-:W5:Y:S07]  /*107e0*/  LDSM.16.M88.4 R132, [R197+0x8c00] ;  /* 0x008c0000c584783b */ /* 0x000f6e0000000200 */
[C---:B-1----:R-:W-:Y:S08]  /*107f0*/  HMMA.16816.F32 R20, R120.reuse, R124, R20 ;  /* 0x0000007c7814723c */ /* 0x042ff00000001814 */
[C---:B------:R-:W-:Y:S01]  /*10800*/  HMMA.16816.F32 R24, R120.reuse, R126, R24 ;  /* 0x0000007e7818723c */ /* 0x040fe20000001818 */
[----:B------:R-:W-:Y:S07]  /*10810*/  LDSM.16.M88.4 R124, [R0+0x7800] ;  /* 0x00780000007c783b */ /* 0x000fee0000000200 */
        /* <DEDUP_REMOVED lines=11> */
[C---:B----4-:R-:W-:Y:S08]  /*108d0*/  HMMA.16816.F32 R4, R156.reuse, R160, R4 ;  /* 0x000000a09c04723c */ /* 0x050ff00000001804 */
        /* <DEDUP_REMOVED lines=244> */
.L_x_5686:
[----:B------:R-:W-:Y:S05]  /*11820*/  BSYNC.RECONVERGENT B0 ;  /* 0x0000000000007941 */ /* 0x000fea0003800200 */
.L_x_5685:
        /* <DEDUP_REMOVED lines=68> */
.L_x_5684:
[----:B------:R-:W-:Y:S05]  /*11c70*/  BSYNC.RECONVERGENT B1 ;  /* 0x0000000000017941 */ /* 0x000fea0003800200 */
.L_x_5683:
[----:B------:R-:W-:Y:S01]  /*11c80*/  IABS R185, R216 ;  /* 0x000000d800b97213 */ /* 0x000fe20000000000 */
[C---:B------:R-:W-:Y:S01]  /*11c90*/  VIADD R4, R216.reuse, 0x40 ;  /* 0x00000040d8047836 */ /* 0x040fe20000000000 */
[----:B------:R-:W-:Y:S01]  /*11ca0*/  LOP3.LUT R195, R195, 0x120, R196, 0xf8, !PT ;  /* 0x00000120c3c37812 */ /* 0x000fe200078ef8c4 */
[C---:B------:R-:W-:Y:S01]  /*11cb0*/  VIADD R6, R216.reuse, 0x41 ;  /* 0x00000041d8067836 */ /* 0x040fe20000000000 */
[----:B------:R-:W-:Y:S01]  /*11cc0*/  I2FP.F32.S32 R185, R185 ;  /* 0x000000b900b97245 */ /* 0x000fe20000201400 */
[----:B-1----:R-:W3:Y:S01]  /*11cd0*/  LD.E R53, desc[UR4][R2.64+0xdc] ;  /* 0x0000dc0402357980 */ /* 0x002ee2000c101900 */
        /* <DEDUP_REMOVED lines=8> */
[----:B------:R-:W-:Y:S01]  /*11d60*/  ISETP.GE.AND P1, PT, R28, R206, PT ;  /* 0x000000ce1c00720c */ /* 0x000fe20003f26270 */
[----:B------:R-:W-:Y:S01]  /*11d70*/  FFMA.FTZ R159, -R218, R4, R159 ;  /* 0x00000004da9f7223 */ /* 0x000fe2000001019f */
[----:B------:R-:W-:Y:S02]  /*11d80*/  VIADD R4, R216, 0x29 ;  /* 0x00000029d8047836 */ /* 0x000fe40000000000 */
[----:B------:R-:W-:Y:S01]  /*11d90*/  FFMA.FTZ R157, -R218, R6, R157 ;  /* 0x00000006da9d7223 */ /* 0x000fe2000001019d */
[----:B------:R-:W-:Y:S01]  /*11da0*/  IABS R0, R0 ;  /* 0x0000000000007213 */ /* 0x000fe20000000000 */
[----:B------:R-:W-:Y:S02]  /*11db0*/  VIADD R6, R216, 0x30 ;  /* 0x00000030d8067836 */ /* 0x000fe40000000000 */
[C---:B------:R-:W-:Y:S01]  /*11dc0*/  FFMA.FTZ R5, -R218.reuse, R185, R5 ;  /* 0x000000b9da057223 */ /* 0x040fe20000010105 */
[----:B------:R-:W-:Y:S01]  /*11dd0*/  IABS R4, R4 ;  /* 0x0000000400047213 */ /* 0x000fe20000000000 */
[C---:B------:R-:W-:Y:S01]  /*11de0*/  VIADD R38, R217.reuse, 0xffffffe9 ;  /* 0xffffffe9d9267836 */ /* 0x040fe20000000000 */
[----:B------:R-:W-:Y:S01]  /*11df0*/  I2FP.F32.S32 R0, R0 ;  /* 0x0000000000007245 */ /* 0x000fe20000201400 */
[C---:B------:R-:W-:Y:S01]  /*11e00*/  VIADD R22, R217.reuse, 0x11 ;  /* 0x00000011d9167836 */ /* 0x040fe20000000000 */
[----:B------:R-:W-:Y:S01]  /*11e10*/  IABS R6, R6 ;  /* 0x0000000600067213 */ /* 0x000fe20000000000 */
[C---:B------:R-:W-:Y:S01]  /*11e20*/  VIADD R20, R217.reuse, 0x18 ;  /* 0x00000018d9147836 */ /* 0x040fe20000000000 */
[----:B------:R-:W-:Y:S01]  /*11e30*/  I2FP.F32.S32 R4, R4 ;  /* 0x0000000400047245 */ /* 0x000fe20000201400 */
[----:B--2---:R-:W-:Y:S01]  /*11e40*/  VIADD R12, R217, 0x28 ;  /* 0x00000028d90c7836 */ /* 0x004fe20000000000 */
[----:B------:R-:W-:Y:S01]  /*11e50*/  I2FP.F32.S32 R6, R6 ;  /* 0x0000000600067245 */ /* 0x000fe20000201400 */
[CC--:B------:R-:W-:Y:S01]  /*11e60*/  FFMA.FTZ R153, -R218.reuse, R0.reuse, R153 ;  /* 0x00000000da997223 */ /* 0x0c0fe20000010199 */
[----:B------:R-:W-:Y:S01]  /*11e70*/  FSEL R59, R5, -INF , P1 ;  /* 0xff800000053b7808 */ /* 0x000fe20000800000 */
[----:B------:R-:W-:Y:S01]  /*11e80*/  FFMA.FTZ R165, -R218, R0, R165 ;  /* 0x00000000daa57223 */ /* 0x000fe200000101a5 */
[----:B------:R-:W-:Y:S01]  /*11e90*/  ISETP.GE.AND P1, PT, R30, R204, PT ;  /* 0x000000cc1e00720c */ /* 0x000fe20003f26270 */
[C---:B------:R-:W-:Y:S02]  /*11ea0*/  VIADD R8, R217.reuse, 0xffffffc0 ;  /* 0xffffffc0d9087836 */ /* 0x040fe40000000000 */
[-C--:B------:R-:W-:Y:S01]  /*11eb0*/  FFMA.FTZ R169, -R218, R4.reuse, R169 ;  /* 0x00000004daa97223 */ /* 0x080fe200000101a9 */
[----:B------:R-:W-:Y:S02]  /*11ec0*/  VIADD R0, R216, 0x31 ;  /* 0x00000031d8007836 */ /* 0x000fe40000000000 */
[C---:B------:R-:W-:Y:S01]  /*11ed0*/  FFMA.FTZ R181, -R218.reuse, R4, R181 ;  /* 0x00000004dab57223 */ /* 0x040fe200000101b5 */
[CC--:B------:R-:W-:Y:S01]  /*11ee0*/  FFMA.FTZ R163, -R218.reuse, R6.reuse, R163 ;  /* 0x00000006daa37223 */ /* 0x0c0fe200000101a3 */
[----:B------:R-:W-:Y:S01]  /*11ef0*/  FFMA.FTZ R175, -R218, R6, R175 ;  /* 0x00000006daaf7223 */ /* 0x000fe200000101af */
[----:B------:R-:W-:Y:S01]  /*11f00*/  VIADD R4, R216, 0x18 ;  /* 0x00000018d8047836 */ /* 0x000fe20000000000 */
[----:B------:R-:W-:Y:S01]  /*11f10*/  ISETP.GE.AND P6, PT, R8, R205, PT ;  /* 0x000000cd0800720c */ /* 0x000fe20003fc6270 */
[----:B------:R-:W-:Y:S01]  /*11f20*/  VIADD R6, R216, 0x19 ;  /* 0x00000019d8067836 */ /* 0x000fe20000000000 */
[----:B------:R-:W-:Y:S01]  /*11f30*/  ISETP.GE.AND P4, PT, R8, R206, PT ;  /* 0x000000ce0800720c */ /* 0x000fe20003f86270 */
[----:B------:R-:W-:Y:S01]  /*11f40*/  VIADD R13, R216, 0x9 ;  /* 0x00000009d80d7836 */ /* 0x000fe20000000000 */
[----:B------:R-:W-:Y:S01]  /*11f50*/  ISETP.GE.AND P0, PT, R8, R204, PT ;  /* 0x000000cc0800720c */ /* 0x000fe20003f06270 */
[----:B------:R-:W-:Y:S01]  /*11f60*/  VIADD R10, R216, 0x38 ;  /* 0x00000038d80a7836 */ /* 0x000fe20000000000 */
[----:B------:R-:W-:Y:S01]  /*11f70*/  ISETP.GE.AND P5, PT, R8, R203, PT ;  /* 0x000000cb0800720c */ /* 0x000fe20003fa6270 */
[----:B------:R-:W-:Y:S01]  /*11f80*/  VIADD R8, R216, 0x28 ;  /* 0x00000028d8087836 */ /* 0x000fe20000000000 */
[----:B------:R-:W-:Y:S01]  /*11f90*/  IABS R0, R0 ;  /* 0x0000000000007213 */ /* 0x000fe20000000000 */
[C---:B------:R-:W-:Y:S01]  /*11fa0*/  FFMA.FTZ R185, -R218.reuse, R185, R166 ;  /* 0x000000b9dab97223 */ /* 0x040fe200000101a6 */
[----:B------:R-:W-:Y:S01]  /*11fb0*/  IABS R4, R4 ;  /* 0x0000000400047213 */ /* 0x000fe20000000000 */
[C---:B------:R-:W-:Y:S01]  /*11fc0*/  VIADD R58, R217.reuse, 0xffffffc1 ;  /* 0xffffffc1d93a7836 */ /* 0x040fe20000000000 */
[----:B------:R-:W-:Y:S01]  /*11fd0*/  I2FP.F32.S32 R0, R0 ;  /* 0x0000000000007245 */ /* 0x000fe20000201400 */
[C---:B------:R-:W-:Y:S01]  /*11fe0*/  VIADD R56, R217.reuse, 0xffffffc9 ;  /* 0xffffffc9d9387836 */ /* 0x040fe20000000000 */
[----:B------:R-:W-:Y:S01]  /*11ff0*/  IABS R6, R6 ;  /* 0x0000000600067213 */ /* 0x000fe20000000000 */
[C---:B------:R-:W-:Y:S01]  /*12000*/  VIADD R52, R217.reuse, 0xffffffd0 ;  /* 0xffffffd0d9347836 */ /* 0x040fe20000000000 */
[----:B------:R-:W-:Y:S01]  /*12010*/  IABS R8, R8 ;  /* 0x0000000800087213 */ /* 0x000fe20000000000 */
[C---:B------:R-:W-:Y:S01]  /*12020*/  FFMA.FTZ R161, -R218.reuse, R0, R161 ;  /* 0x00000000daa17223 */ /* 0x040fe200000101a1 */
[----:B------:R-:W-:Y:S01]  /*12030*/  I2FP.F32.S32 R4, R4 ;  /* 0x0000000400047245 */ /* 0x000fe20000201400 */
[----:B------:R-:W-:Y:S01]  /*12040*/  FFMA.FTZ R173, -R218, R0, R173 ;  /* 0x00000000daad7223 */ /* 0x000fe200000101ad */
[----:B------:R-:W-:Y:S01]  /*12050*/  I2FP.F32.S32 R6, R6 ;  /* 0x0000000600067245 */ /* 0x000fe20000201400 */
[----:B------:R-:W-:Y:S01]  /*12060*/  VIADD R15, R216, 0xfffffff8 ;  /* 0xfffffff8d80f7836 */ /* 0x000fe20000000000 */
[----:B------:R-:W-:Y:S01]  /*12070*/  I2FP.F32.S32 R0, R8 ;  /* 0x0000000800007245 */ /* 0x000fe20000201400 */
[CC--:B------:R-:W-:Y:S01]  /*12080*/  FFMA.FTZ R241, -R218.reuse, R4.reuse, R241 ;  /* 0x00000004daf17223 */ /* 0x0c0fe200000101f1 */
[C---:B------:R-:W-:Y:S01]  /*12090*/  FFMA.FTZ R191, -R218.reuse, R4, R191 ;  /* 0x00000004dabf7223 */ /* 0x040fe200000101bf */
[CC--:B------:R-:W-:Y:S01]  /*120a0*/  FFMA.FTZ R189, -R218.reuse, R6.reuse, R189 ;  /* 0x00000006dabd7223 */ /* 0x0c0fe200000101bd */
[----:B------:R-:W-:Y:S01]  /*120b0*/  FFMA.FTZ R239, -R218, R6, R239 ;  /* 0x00000006daef7223 */ /* 0x000fe200000101ef */
[----:B------:R-:W-:Y:S01]  /*120c0*/  IABS R13, R13 ;  /* 0x0000000d000d7213 */ /* 0x000fe20000000000 */
[----:B------:R-:W-:Y:S02]  /*120d0*/  VIADD R4, R216, 0x8 ;  /* 0x00000008d8047836 */ /* 0x000fe40000000000 */
[-C--:B------:R-:W-:Y:S01]  /*120e0*/  FFMA.FTZ R171, -R218, R0.reuse, R171 ;  /* 0x00000000daab7223 */ /* 0x080fe200000101ab */
[----:B------:R-:W-:Y:S02]  /*120f0*/  VIADD R6, R216, 0xfffffff9 ;  /* 0xfffffff9d8067836 */ /* 0x000fe40000000000 */
[----:B------:R-:W-:Y:S01]  /*12100*/  FFMA.FTZ R183, -R218, R0, R183 ;  /* 0x00000000dab77223 */ /* 0x000fe200000101b7 */
[C---:B------:R-:W-:Y:S01]  /*12110*/  VIADD R0, R216.reuse, 0x20 ;  /* 0x00000020d8007836 */ /* 0x040fe20000000000 */
[----:B------:R-:W-:Y:S01]  /*12120*/  I2FP.F32.S32 R13, R13 ;  /* 0x0000000d000d7245 */ /* 0x000fe20000201400 */
[C---:B------:R-:W-:Y:S01]  /*12130*/  VIADD R8, R216.reuse, 0x11 ;  /* 0x00000011d8087836 */ /* 0x040fe20000000000 */
[----:B------:R-:W-:Y:S01]  /*12140*/  IABS R10, R10 ;  /* 0x0000000a000a7213 */ /* 0x000fe20000000000 */
[----:B------:R-:W-:Y:S01]  /*12150*/  VIADD R63, R216, 0xfffffff1 ;  /* 0xfffffff1d83f7836 */ /* 0x000fe20000000000 */
[----:B------:R-:W-:Y:S01]  /*12160*/  IABS R4, R4 ;  /* 0x0000000400047213 */ /* 0x000fe20000000000 */
[CC--:B------:R-:W-:Y:S01]  /*12170*/  FFMA.FTZ R243, -R218.reuse, R13.reuse, R243 ;  /* 0x0000000ddaf37223 */ /* 0x0c0fe200000101f3 */
[----:B------:R-:W-:Y:S01]  /*12180*/  IABS R6, R6 ;  /* 0x0000000600067213 */ /* 0x000fe20000000000 */
        /* <DEDUP_REMOVED lines=13> */
[----:B------:R-:W-:Y:S02]  /*12260*/  VIADD R10, R216, 0x21 ;  /* 0x00000021d80a7836 */ /* 0x000fe40000000000 */
[CC--:B------:R-:W-:Y:S01]  /*12270*/  FFMA.FTZ R156, -R218.reuse, R13.reuse, R156 ;  /* 0x0000000dda9c7223 */ /* 0x0c0fe2000001019c */
[----:B------:R-:W-:Y:S01]  /*12280*/  FFMA.FTZ R162, -R218, R13, R162 ;  /* 0x0000000ddaa27223 */ /* 0x000fe200000101a2 */
[----:B------:R-:W-:Y:S02]  /*12290*/  VIADD R4, R216, 0xffffffd9 ;  /* 0xffffffd9d8047836 */ /* 0x000fe40000000000 */
[-C--:B------:R-:W-:Y:S01]  /*122a0*/  FFMA.FTZ R179, -R218, R0.reuse, R179 ;  /* 0x00000000dab37223 */ /* 0x080fe200000101b3 */
[----:B------:R-:W-:Y:S02]  /*122b0*/  VIADD R13, R216, 0xfffffff0 ;  /* 0xfffffff0d80d7836 */ /* 0x000fe40000000000 */
[----:B------:R-:W-:Y:S01]  /*122c0*/  FFMA.FTZ R233, -R218, R0, R233 ;  /* 0x00000000dae97223 */ /* 0x000fe200000101e9 */
[----:B------:R-:W-:Y:S01]  /*122d0*/  I2FP.F32.S32 R0, R8 ;  /* 0x0000000800007245 */ /* 0x000fe20000201400 */
[C---:B------:R-:W-:Y:S01]  /*122e0*/  VIADD R8, R216.reuse, 0x10 ;  /* 0x00000010d8087836 */ /* 0x040fe20000000000 */
[----:B------:R-:W-:Y:S01]  /*122f0*/  IABS R10, R10 ;  /* 0x0000000a000a7213 */ /* 0x000fe20000000000 */
[----:B------:R-:W-:Y:S01]  /*12300*/  VIADD R60, R216, 0xffffffe8 ;  /* 0xffffffe8d83c7836 */ /* 0x000fe20000000000 */
[----:B------:R-:W-:Y:S01]  /*12310*/  IABS R4, R4 ;  /* 0x0000000400047213 */ /* 0x000fe20000000000 */
[----:B------:R-:W-:Y:S01]  /*12320*/  VIADD R42, R217, 0xffffffe1 ;  /* 0xffffffe1d92a7836 */ /* 0x000fe20000000000 */
[----:B------:R-:W-:Y:S01]  /*12330*/  FSEL R185, R185, -INF , P1 ;  /* 0xff800000b9b97808 */ /* 0x000fe20000800000 */
[----:B------:R-:W-:Y:S01]  /*12340*/  VIADD R40, R217, 0xffffffe8 ;  /* 0xffffffe8d9287836 */ /* 0x000fe20000000000 */
[----:B------:R-:W-:Y:S01]  /*12350*/  IABS R13, R13 ;  /* 0x0000000d000d7213 */ /* 0x000fe20000000000 */
[----:B------:R-:W-:Y:S01]  /*12360*/  FFMA.FTZ R235, -R218, R0, R235 ;  /* 0x00000000daeb7223 */ /* 0x000fe200000101eb */
[----:B------:R-:W-:Y:S01]  /*12370*/  ISETP.GE.AND P1, PT, R58, R206, PT ;  /* 0x000000ce3a00720c */ /* 0x000fe20003f26270 */
[----:B------:R-:W-:Y:S01]  /*12380*/  VIADD R6, R216, 0xffffffe0 ;  /* 0xffffffe0d8067836 */ /* 0x000fe20000000000 */
[----:B------:R-:W-:Y:S01]  /*12390*/  I2FP.F32.S32 R10, R10 ;  /* 0x0000000a000a7245 */ /* 0x000fe20000201400 */
[----:B------:R-:W-:Y:S01]  /*123a0*/  FFMA.FTZ R247, -R218, R0, R247 ;  /* 0x00000000daf77223 */ /* 0x000fe200000101f7 */
[----:B------:R-:W-:Y:S01]  /*123b0*/  IABS R8, R8 ;  /* 0x0000000800087213 */ /* 0x000fe20000000000 */
[----:B------:R-:W-:Y:S01]  /*123c0*/  VIADD R0, R216, 0x1 ;  /* 0x00000001d8007836 */ /* 0x000fe20000000000 */
[----:B------:R-:W-:Y:S01]  /*123d0*/  I2FP.F32.S32 R4, R4 ;  /* 0x0000000400047245 */ /* 0x000fe20000201400 */
[CC--:B------:R-:W-:Y:S01]  /*123e0*/  FFMA.FTZ R231, -R218.reuse, R10.reuse, R231 ;  /* 0x0000000adae77223 */ /* 0x0c0fe200000101e7 */
[----:B------:R-:W-:Y:S01]  /*123f0*/  I2FP.F32.S32 R13, R13 ;  /* 0x0000000d000d7245 */ /* 0x000fe20000201400 */
[----:B------:R-:W-:Y:S01]  /*12400*/  FFMA.FTZ R177, -R218, R10, R177 ;  /* 0x0000000adab17223 */ /* 0x000fe200000101b1 */
[----:B------:R-:W-:Y:S01]  /*12410*/  FSEL R19, R155, -INF , P1 ;  /* 0xff8000009b137808 */ /* 0x000fe20000800000 */
[----:B------:R-:W-:Y:S01]  /*12420*/  VIADD R10, R216, 0xffffffe1 ;  /* 0xffffffe1d80a7836 */ /* 0x000fe20000000000 */
[----:B------:R-:W-:Y:S01]  /*12430*/  ISETP.GE.AND P1, PT, R56, R206, PT ;  /* 0x000000ce3800720c */ /* 0x000fe20003f26270 */
[C---:B------:R-:W-:Y:S01]  /*12440*/  FFMA.FTZ R151, -R218.reuse, R4, R151 ;  /* 0x00000004da977223 */ /* 0x040fe20000010197 */
[----:B------:R-:W-:Y:S01]  /*12450*/  I2FP.F32.S32 R8, R8 ;  /* 0x0000000800087245 */ /* 0x000fe20000201400 */
[C---:B------:R-:W-:Y:S01]  /*12460*/  FFMA.FTZ R139, -R218.reuse, R4, R139 ;  /* 0x00000004da8b7223 */ /* 0x040fe2000001018b */
[CC--:B------:R-:W-:Y:S01]  /*12470*/  FFMA.FTZ R62, -R218.reuse, R13.reuse, R47 ;  /* 0x0000000dda3e7223 */ /* 0x0c0fe2000001012f */
[----:B------:R-:W-:Y:S01]  /*12480*/  FFMA.FTZ R160, -R218, R13, R160 ;  /* 0x0000000ddaa07223 */ /* 0x000fe200000101a0 */
[----:B------:R-:W-:Y:S01]  /*12490*/  VIADD R4, R216, 0xffffffc9 ;  /* 0xffffffc9d8047836 */ /* 0x000fe20000000000 */
[----:B------:R-:W-:Y:S01]  /*124a0*/  FSEL R13, R163, -INF , P1 ;  /* 0xff800000a30d7808 */ /* 0x000fe20000800000 */
[----:B------:R-:W-:Y:S01]  /*124b0*/  FFMA.FTZ R237, -R218, R8, R237 ;  /* 0x00000008daed7223 */ /* 0x000fe200000101ed */
[----:B------:R-:W-:Y:S01]  /*124c0*/  ISETP.GE.AND P1, PT, R52, R206, PT ;  /* 0x000000ce3400720c */ /* 0x000fe20003f26270 */
[----:B------:R-:W-:Y:S01]  /*124d0*/  FFMA.FTZ R249, -R218, R8, R249 ;  /* 0x00000008daf97223 */ /* 0x000fe200000101f9 */
[----:B------:R-:W-:Y:S01]  /*124e0*/  IABS R10, R10 ;  /* 0x0000000a000a7213 */ /* 0x000fe20000000000 */
[C---:B------:R-:W-:Y:S01]  /*124f0*/  VIADD R8, R216.reuse, 0xffffffc0 ;  /* 0xffffffc0d8087836 */ /* 0x040fe20000000000 */
[----:B------:R-:W-:Y:S01]  /*12500*/  IABS R15, R15 ;  /* 0x0000000f000f7213 */ /* 0x000fe20000000000 */
[----:B------:R-:W-:Y:S01]  /*12510*/  VIADD R47, R217, 0xffffffd8 ;  /* 0xffffffd8d92f7836 */ /* 0x000fe20000000000 */
[----:B------:R-:W-:Y:S01]  /*12520*/  IABS R4, R4 ;  /* 0x0000000400047213 */ /* 0x000fe20000000000 */
[----:B------:R-:W-:Y:S01]  /*12530*/  VIADD R61, R216, 0xffffffe9 ;  /* 0xffffffe9d83d7836 */ /* 0x000fe20000000000 */
[----:B------:R-:W-:Y:S01]  /*12540*/  FSEL R27, R169, -INF , P1 ;  /* 0xff800000a91b7808 */ /* 0x000fe20000800000 */
[C---:B------:R-:W-:Y:S01]  /*12550*/  VIADD R29, R217.reuse, 0xfffffff8 ;  /* 0xfffffff8d91d7836 */ /* 0x040fe20000000000 */
[----:B------:R-:W-:Y:S01]  /*12560*/  ISETP.GE.AND P1, PT, R56, R204, PT ;  /* 0x000000cc3800720c */ /* 0x000fe20003f26270 */
[C---:B------:R-:W-:Y:S01]  /*12570*/  VIADD R32, R217.reuse, 0xfffffff0 ;  /* 0xfffffff0d9207836 */ /* 0x040fe20000000000 */
[----:B------:R-:W-:Y:S01]  /*12580*/  I2FP.F32.S32 R10, R10 ;  /* 0x0000000a000a7245 */ /* 0x000fe20000201400 */
[C---:B------:R-:W-:Y:S01]  /*12590*/  VIADD R26, R217.reuse, 0x8 ;  /* 0x00000008d91a7836 */ /* 0x040fe20000000000 */
[----:B------:R-:W-:Y:S01]  /*125a0*/  I2FP.F32.S32 R15, R15 ;  /* 0x0000000f000f7245 */ /* 0x000fe20000201400 */
[----:B------:R-:W-:Y:S01]  /*125b0*/  VIADD R23, R217, 0x10 ;  /* 0x00000010d9177836 */ /* 0x000fe20000000000 */
[----:B------:R-:W-:Y:S01]  /*125c0*/  I2FP.F32.S32 R4, R4 ;  /* 0x0000000400047245 */ /* 0x000fe20000201400 */
[C---:B------:R-:W-:Y:S01]  /*125d0*/  FFMA.FTZ R65, -R218.reuse, R10, R11 ;  /* 0x0000000ada417223 */ /* 0x040fe2000001010b */
[----:B------:R-:W-:Y:S01]  /*125e0*/  IABS R8, R8 ;  /* 0x0000000800087213 */ /* 0x000fe20000000000 */
[CC--:B------:R-:W-:Y:S01]  /*125f0*/  FFMA.FTZ R7, -R218.reuse, R15.reuse, R7 ;  /* 0x0000000fda077223 */ /* 0x0c0fe20000010107 */
[----:B------:R-:W-:Y:S01]  /*12600*/  FSEL R21, R153, -INF , P4 ;  /* 0xff80000099157808 */ /* 0x000fe20002000000 */
[C---:B------:R-:W-:Y:S01]  /*12610*/  FFMA.FTZ R164, -R218.reuse, R15, R164 ;  /* 0x0000000fdaa47223 */ /* 0x040fe200000101a4 */
[----:B------:R-:W-:Y:S01]  /*12620*/  IABS R63, R63 ;  /* 0x0000003f003f7213 */ /* 0x000fe20000000000 */
[CC--:B------:R-:W-:Y:S01]  /*12630*/  FFMA.FTZ R135, -R218.reuse, R4.reuse, R135 ;  /* 0x00000004da877223 */ /* 0x0c0fe20000010187 */
[----:B------:R-:W-:Y:S01]  /*12640*/  FSEL R48, R167, -INF , P1 ;  /* 0xff800000a7307808 */ /* 0x000fe20000800000 */
[----:B------:R-:W-:Y:S01]  /*12650*/  FFMA.FTZ R55, -R218, R4, R55 ;  /* 0x00000004da377223 */ /* 0x000fe20000010137 */
[----:B------:R-:W-:Y:S01]  /*12660*/  ISETP.GE.AND P4, PT, R57, R206, PT ;  /* 0x000000ce3900720c */ /* 0x000fe20003f86270 */
[----:B------:R-:W-:Y:S01]  /*12670*/  IMAD.MOV.U32 R11, RZ, RZ, R8 ;  /* 0x000000ffff0b7224 */ /* 0x000fe200078e0008 */
[-C--:B------:R-:W-:Y:S01]  /*12680*/  ISETP.GE.AND P1, PT, R52, R204.reuse, PT ;  /* 0x000000cc3400720c */ /* 0x080fe20003f26270 */
[----:B------:R-:W-:Y:S01]  /*12690*/  VIADD R24, R217, 0x9 ;  /* 0x00000009d9187836 */ /* 0x000fe20000000000 */
[----:B------:R-:W-:Y:S01]  /*126a0*/  I2FP.F32.S32 R63, R63 ;  /* 0x0000003f003f7245 */ /* 0x000fe20000201400 */
[----:B------:R-:W-:Y:S01]  /*126b0*/  VIADD R8, R216, 0xffffffd1 ;  /* 0xffffffd1d8087836 */ /* 0x000fe20000000000 */
[----:B------:R-:W-:Y:S01]  /*126c0*/  FSEL R15, R161, -INF , P4 ;  /* 0xff800000a10f7808 */ /* 0x000fe20002000000 */
[----:B------:R-:W-:Y:S01]  /*126d0*/  VIADD R14, R217, 0x21 ;  /* 0x00000021d90e7836 */ /* 0x000fe20000000000 */
[----:B------:R-:W-:Y:S01]  /*126e0*/  FSEL R4, R157, -INF , P0 ;  /* 0xff8000009d047808 */ /* 0x000fe20000000000 */
[-C--:B------:R-:W-:Y:S01]  /*126f0*/  FFMA.FTZ R9, -R218, R63.reuse, R9 ;  /* 0x0000003fda097223 */ /* 0x080fe20000010109 */
[----:B------:R-:W-:Y:S01]  /*12700*/  ISETP.GE.AND P4, PT, R58, R204, PT ;  /* 0x000000cc3a00720c */ /* 0x000fe20003f86270 */
[----:B------:R-:W-:Y:S01]  /*12710*/  FFMA.FTZ R63, -R218, R63, R46 ;  /* 0x0000003fda3f7223 */ /* 0x000fe2000001012e */
[----:B------:R-:W-:Y:S01]  /*12720*/  ISETP.GE.AND P0, PT, R50, R206, PT ;  /* 0x000000ce3200720c */ /* 0x000fe20003f06270 */
[----:B------:R-:W-:Y:S01]  /*12730*/  VIADD R46, R217, 0xffffffd9 ;  /* 0xffffffd9d92e7836 */ /* 0x000fe20000000000 */
[----:B------:R-:W-:Y:S01]  /*12740*/  IABS R60, R60 ;  /* 0x0000003c003c7213 */ /* 0x000fe20000000000 */
[----:B------:R-:W-:Y:S01]  /*12750*/  FFMA.FTZ R147, -R218, R10, R147 ;  /* 0x0000000ada937223 */ /* 0x000fe20000010193 */
[----:B------:R-:W-:Y:S01]  /*12760*/  FSEL R35, R173, -INF , P1 ;  /* 0xff800000ad237808 */ /* 0x000fe20000800000 */
[----:B------:R-:W-:Y:S01]  /*12770*/  VIADD R10, R216, 0xffffffc1 ;  /* 0xffffffc1d80a7836 */ /* 0x000fe20000000000 */
[----:B------:R-:W-:Y:S01]  /*12780*/  ISETP.GE.AND P1, PT, R42, R206, PT ;  /* 0x000000ce2a00720c */ /* 0x000fe20003f26270 */
[C---:B------:R-:W-:Y:S01]  /*12790*/  VIADD R18, R217.reuse, 0x19 ;  /* 0x00000019d9127836 */ /* 0x040fe20000000000 */
[----:B------:R-:W-:Y:S01]  /*127a0*/  I2FP.F32.S32 R11, R11 ;  /* 0x0000000b000b7245 */ /* 0x000fe20000201400 */
[C---:B------:R-:W-:Y:S01]  /*127b0*/  VIADD R5, R217.reuse, 0x39 ;  /* 0x00000039d9057836 */ /* 0x040fe20000000000 */
[----:B------:R-:W-:Y:S01]  /*127c0*/  I2FP.F32.S32 R60, R60 ;  /* 0x0000003c003c7245 */ /* 0x000fe20000201400 */
[----:B------:R-:W-:Y:S01]  /*127d0*/  VIADD R16, R217, 0x20 ;  /* 0x00000020d9107836 */ /* 0x000fe20000000000 */
[----:B------:R-:W-:Y:S01]  /*127e0*/  FSEL R17, R159, -INF , P4 ;  /* 0xff8000009f117808 */ /* 0x000fe20002000000 */
[C---:B------:R-:W-:Y:S01]  /*127f0*/  FFMA.FTZ R128, -R218.reuse, R11, R128 ;  /* 0x0000000bda807223 */ /* 0x040fe20000010180 */
[----:B------:R-:W-:Y:S01]  /*12800*/  FSEL R25, R171, -INF , P0 ;  /* 0xff800000ab197808 */ /* 0x000fe20000000000 */
[C---:B------:R-:W-:Y:S01]  /*12810*/  FFMA.FTZ R66, -R218.reuse, R60, R45 ;  /* 0x0000003cda427223 */ /* 0x040fe2000001012d */
[----:B------:R-:W-:Y:S01]  /*12820*/  ISETP.GE.AND P0, PT, R47, R206, PT ;  /* 0x000000ce2f00720c */ /* 0x000fe20003f06270 */
[----:B------:R-:W-:Y:S01]  /*12830*/  VIADD R45, R217, 0xffffffe0 ;  /* 0xffffffe0d92d7836 */ /* 0x000fe20000000000 */
[----:B------:R-:W-:Y:S01]  /*12840*/  ISETP.GE.AND P4, PT, R57, R204, PT ;  /* 0x000000cc3900720c */ /* 0x000fe20003f86270 */
[----:B------:R-:W-:Y:S01]  /*12850*/  FFMA.FTZ R60, -R218, R60, R49 ;  /* 0x0000003cda3c7223 */ /* 0x000fe20000010131 */
[----:B------:R-:W-:Y:S01]  /*12860*/  FSEL R191, R191, -INF , P1 ;  /* 0xff800000bfbf7808 */ /* 0x000fe20000800000 */
[----:B------:R-:W-:Y:S01]  /*12870*/  VIADD R215, R215, 0xffffff80 ;  /* 0xffffff80d7d77836 */ /* 0x000fe20000000000 */
[-C--:B------:R-:W-:Y:S02]  /*12880*/  ISETP.GE.AND P1, PT, R40, R206.reuse, PT ;  /* 0x000000ce2800720c */ /* 0x080fe40003f26270 */
[----:B------:R-:W-:Y:S02]  /*12890*/  FSEL R11, R165, -INF , P4 ;  /* 0xff800000a50b7808 */ /* 0x000fe40002000000 */
[----:B------:R-:W-:Y:S02]  /*128a0*/  FSEL R43, R177, -INF , P0 ;  /* 0xff800000b12b7808 */ /* 0x000fe40000000000 */
[----:B------:R-:W-:Y:S02]  /*128b0*/  ISETP.GE.AND P4, PT, R46, R206, PT ;  /* 0x000000ce2e00720c */ /* 0x000fe40003f86270 */
[----:B------:R-:W-:Y:S02]  /*128c0*/  FSEL R39, R235, -INF , P1 ;  /* 0xff800000eb277808 */ /* 0x000fe40000800000 */
[-C--:B------:R-:W-:Y:S02]  /*128d0*/  ISETP.GE.AND P0, PT, R50, R204.reuse, PT ;  /* 0x000000cc3200720c */ /* 0x080fe40003f06270 */
[----:B------:R-:W-:Y:S02]  /*128e0*/  ISETP.GE.AND P1, PT, R42, R204, PT ;  /* 0x000000cc2a00720c */ /* 0x000fe40003f26270 */
[----:B------:R-:W-:Y:S02]  /*128f0*/  FSEL R41, R179, -INF , P4 ;  /* 0xff800000b3297808 */ /* 0x000fe40002000000 */
[----:B------:R-:W-:Y:S02]  /*12900*/  FSEL R33, R175, -INF , P0 ;  /* 0xff800000af217808 */ /* 0x000fe40000000000 */
[----:B------:R-:W-:Y:S02]  /*12910*/  IABS R6, R6 ;  /* 0x0000000600067213 */ /* 0x000fe40000000000 */
[----:B------:R-:W-:Y:S02]  /*12920*/  ISETP.GE.AND P4, PT, R45, R206, PT ;  /* 0x000000ce2d00720c */ /* 0x000fe40003f86270 */
[----:B------:R-:W-:Y:S02]  /*12930*/  ISETP.GE.AND P0, PT, R47, R204, PT ;  /* 0x000000cc2f00720c */ /* 0x000fe40003f06270 */
[----:B------:R-:W-:Y:S02]  /*12940*/  FSEL R34, R233, -INF , P1 ;  /* 0xff800000e9227808 */ /* 0x000fe40000800000 */
[----:B------:R-:W-:Y:S02]  /*12950*/  ISETP.GE.AND P1, PT, R31, R206, PT ;  /* 0x000000ce1f00720c */ /* 0x000fe40003f26270 */
[----:B------:R-:W-:Y:S02]  /*12960*/  IABS R0, R0 ;  /* 0x0000000000007213 */ /* 0x000fe40000000000 */
[----:B------:R-:W-:Y:S02]  /*12970*/  I2FP.F32.S32 R6, R6 ;  /* 0x0000000600067245 */ /* 0x000fe40000201400 */
[----:B------:R-:W-:Y:S02]  /*12980*/  IABS R61, R61 ;  /* 0x0000003d003d7213 */ /* 0x000fe40000000000 */
[----:B------:R-:W-:Y:S01]  /*12990*/  FSEL R189, R189, -INF , P4 ;  /* 0xff800000bdbd7808 */ /* 0x000fe20002000000 */
[CC--:B------:R-:W-:Y:S01]  /*129a0*/  FFMA.FTZ R64, -R218.reuse, R6.reuse, R37 ;  /* 0x00000006da407223 */ /* 0x0c0fe20000010125 */
[----:B------:R-:W-:Y:S01]  /*129b0*/  FSEL R51, R181, -INF , P0 ;  /* 0xff800000b5337808 */ /* 0x000fe20000000000 */
[----:B------:R-:W-:Y:S01]  /*129c0*/  FFMA.FTZ R145, -R218, R6, R145 ;  /* 0x00000006da917223 */ /* 0x000fe20000010191 */
[----:B------:R-:W-:Y:S01]  /*129d0*/  ISETP.GE.AND P4, PT, R46, R204, PT ;  /* 0x000000cc2e00720c */ /* 0x000fe20003f86270 */
[----:B------:R-:W-:Y:S01]  /*129e0*/  VIADD R6, R216, 0xffffffd0 ;  /* 0xffffffd0d8067836 */ /* 0x000fe20000000000 */
[C---:B------:R-:W-:Y:S02]  /*129f0*/  ISETP.GE.AND P0, PT, R38.reuse, R206, PT ;  /* 0x000000ce2600720c */ /* 0x040fe40003f06270 */
[----:B------:R-:W-:Y:S02]  /*12a00*/  FSEL R165, R245, -INF , P1 ;  /* 0xff800000f5a57808 */ /* 0x000fe40000800000 */
[----:B------:R-:W-:Y:S02]  /*12a10*/  I2FP.F32.S32 R0, R0 ;  /* 0x0000000000007245 */ /* 0x000fe40000201400 */
[----:B------:R-:W-:Y:S02]  /*12a20*/  ISETP.GE.AND P1, PT, R38, R204, PT ;  /* 0x000000cc2600720c */ /* 0x000fe40003f26270 */
[----:B------:R-:W-:Y:S01]  /*12a30*/  I2FP.F32.S32 R61, R61 ;  /* 0x0000003d003d7245 */ /* 0x000fe20000201400 */
[CC--:B------:R-:W-:Y:S01]  /*12a40*/  FFMA.FTZ R251, -R218.reuse, R0.reuse, R251 ;  /* 0x00000000dafb7223 */ /* 0x0c0fe200000101fb */
[----:B------:R-:W-:Y:S01]  /*12a50*/  FSEL R37, R237, -INF , P0 ;  /* 0xff800000ed257808 */ /* 0x000fe20000000000 */
[C---:B------:R-:W-:Y:S01]  /*12a60*/  FFMA.FTZ R158, -R218.reuse, R0, R158 ;  /* 0x00000000da9e7223 */ /* 0x040fe2000001019e */
[----:B------:R-:W-:Y:S01]  /*12a70*/  FSEL R49, R183, -INF , P4 ;  /* 0xff800000b7317808 */ /* 0x000fe20002000000 */
[CC--:B------:R-:W-:Y:S01]  /*12a80*/  FFMA.FTZ R44, -R218.reuse, R61.reuse, R44 ;  /* 0x0000003dda2c7223 */ /* 0x0c0fe2000001012c */
[----:B------:R-:W-:Y:S01]  /*12a90*/  ISETP.GE.AND P4, PT, R45, R204, PT ;  /* 0x000000cc2d00720c */ /* 0x000fe20003f86270 */
[----:B------:R-:W-:Y:S01]  /*12aa0*/  FFMA.FTZ R61, -R218, R61, R36 ;  /* 0x0000003dda3d7223 */ /* 0x000fe20000010124 */
[----:B------:R-:W-:Y:S01]  /*12ab0*/  FSEL R237, R241, -INF , P1 ;  /* 0xff800000f1ed7808 */ /* 0x000fe20000800000 */
[----:B------:R-:W-:Y:S01]  /*12ac0*/  VIADD R0, R216, 0xffffffd8 ;  /* 0xffffffd8d8007836 */ /* 0x000fe20000000000 */
        /* <DEDUP_REMOVED lines=13> */
[----:B------:R-:W-:Y:S02]  /*12ba0*/  IABS R0, R0 ;  /* 0x0000000000007213 */ /* 0x000fe40000000000 */
[----:B------:R-:W-:Y:S02]  /*12bb0*/  FSEL R152, R152, -INF , P1 ;  /* 0xff80000098987808 */ /* 0x000fe40000800000 */
[-C--:B------:R-:W-:Y:S02]  /*12bc0*/  ISETP.GE.AND P1, PT, R26, R206.reuse, PT ;  /* 0x000000ce1a00720c */ /* 0x080fe40003f26270 */
[----:B------:R-:W-:Y:S02]  /*12bd0*/  FSEL R154, R154, -INF , P4 ;  /* 0xff8000009a9a7808 */ /* 0x000fe40002000000 */
[----:B------:R-:W-:Y:S02]  /*12be0*/  FSEL R183, R9, -INF , P1 ;  /* 0xff80000009b77808 */ /* 0x000fe40000800000 */
[CC--:B------:R-:W-:Y:S02]  /*12bf0*/  ISETP.GE.AND P1, PT, R23.reuse, R206.reuse, PT ;  /* 0x000000ce1700720c */ /* 0x0c0fe40003f26270 */
[----:B------:R-:W-:Y:S02]  /*12c00*/  ISETP.GE.AND P4, PT, R24, R206, PT ;  /* 0x000000ce1800720c */ /* 0x000fe40003f86270 */
[----:B------:R-:W-:Y:S02]  /*12c10*/  FSEL R44, R44, -INF , P1 ;  /* 0xff8000002c2c7808 */ /* 0x000fe40000800000 */
[----:B------:R-:W-:Y:S02]  /*12c20*/  ISETP.GE.AND P1, PT, R24, R204, PT ;  /* 0x000000cc1800720c */ /* 0x000fe40003f26270 */
[----:B------:R-:W-:Y:S02]  /*12c30*/  I2FP.F32.S32 R0, R0 ;  /* 0x0000000000007245 */ /* 0x000fe40000201400 */
[----:B------:R-:W-:Y:S02]  /*12c40*/  FSEL R164, R164, -INF , P1 ;  /* 0xff800000a4a47808 */ /* 0x000fe40000800000 */
[----:B------:R-:W-:Y:S01]  /*12c50*/  ISETP.GE.AND P1, PT, R23, R204, PT ;  /* 0x000000cc1700720c */ /* 0x000fe20003f26270 */
[C---:B------:R-:W-:Y:S01]  /*12c60*/  FFMA.FTZ R149, -R218.reuse, R0, R149 ;  /* 0x00000000da957223 */ /* 0x040fe20000010195 */
[----:B------:R-:W-:Y:S01]  /*12c70*/  IABS R8, R8 ;  /* 0x0000000800087213 */ /* 0x000fe20000000000 */
[----:B------:R-:W-:Y:S01]  /*12c80*/  FFMA.FTZ R137, -R218, R0, R137 ;  /* 0x00000000da897223 */ /* 0x000fe20000010189 */
[----:B------:R-:W-:Y:S01]  /*12c90*/  FSEL R160, R160, -INF , P4 ;  /* 0xff800000a0a07808 */ /* 0x000fe20002000000 */
[----:B------:R-:W-:Y:S01]  /*12ca0*/  VIADD R0, R216, 0xffffffc8 ;  /* 0xffffffc8d8007836 */ /* 0x000fe20000000000 */
[----:B------:R-:W-:Y:S01]  /*12cb0*/  ISETP.GE.AND P4, PT, R22, R206, PT ;  /* 0x000000ce1600720c */ /* 0x000fe20003f86270 */
[----:B------:R-:W-:Y:S01]  /*12cc0*/  VIADD R216, R216, 0x80 ;  /* 0x00000080d8d87836 */ /* 0x000fe20000000000 */
        /* <DEDUP_REMOVED lines=8> */
[----:B------:R-:W-:Y:S02]  /*12d50*/  ISETP.GE.AND P4, PT, R20, R206, PT ;  /* 0x000000ce1400720c */ /* 0x000fe40003f86270 */
[----:B------:R-:W-:Y:S02]  /*12d60*/  FSEL R149, R149, -INF , P1 ;  /* 0xff80000095957808 */ /* 0x000fe40000800000 */
[----:B------:R-:W-:Y:S02]  /*12d70*/  IABS R10, R10 ;  /* 0x0000000a000a7213 */ /* 0x000fe40000000000 */
[----:B------:R-:W-:Y:S02]  /*12d80*/  I2FP.F32.S32 R6, R6 ;  /* 0x0000000600067245 */ /* 0x000fe40000201400 */
[----:B------:R-:W-:Y:S02]  /*12d90*/  ISETP.GE.AND P1, PT, R12, R206, PT ;  /* 0x000000ce0c00720c */ /* 0x000fe40003f26270 */
[----:B------:R-:W-:Y:S01]  /*12da0*/  IABS R0, R0 ;  /* 0x0000000000007213 */ /* 0x000fe20000000000 */
[CC--:B------:R-:W-:Y:S01]  /*12db0*/  FFMA.FTZ R141, -R218.reuse, R6.reuse, R141 ;  /* 0x00000006da8d7223 */ /* 0x0c0fe2000001018d */
[----:B------:R-:W-:Y:S01]  /*12dc0*/  FSEL R159, R65, -INF , P4 ;  /* 0xff800000419f7808 */ /* 0x000fe20002000000 */
[----:B------:R-:W-:Y:S01]  /*12dd0*/  FFMA.FTZ R129, -R218, R6, R129 ;  /* 0x00000006da817223 */ /* 0x000fe20000010181 */
[----:B------:R-:W-:Y:S01]  /*12de0*/  I2FP.F32.S32 R10, R10 ;  /* 0x0000000a000a7245 */ /* 0x000fe20000201400 */
[----:B------:R-:W-:Y:S01]  /*12df0*/  VIADD R6, R217, 0x31 ;  /* 0x00000031d9067836 */ /* 0x000fe20000000000 */
[----:B------:R-:W-:Y:S02]  /*12e00*/  ISETP.GE.AND P4, PT, R22, R204, PT ;  /* 0x000000cc1600720c */ /* 0x000fe40003f86270 */
[----:B------:R-:W-:Y:S01]  /*12e10*/  FSEL R143, R143, -INF , P1 ;  /* 0xff8000008f8f7808 */ /* 0x000fe20000800000 */
[----:B------:R-:W-:Y:S01]  /*12e20*/  FFMA.FTZ R127, -R218, R10, R127 ;  /* 0x0000000ada7f7223 */ /* 0x000fe2000001017f */
[----:B------:R-:W-:Y:S01]  /*12e30*/  I2FP.F32.S32 R0, R0 ;  /* 0x0000000000007245 */ /* 0x000fe20000201400 */
[C---:B------:R-:W-:Y:S01]  /*12e40*/  VIADD R10, R217.reuse, 0x29 ;  /* 0x00000029d90a7836 */ /* 0x040fe20000000000 */
[----:B------:R-:W-:Y:S02]  /*12e50*/  ISETP.GE.AND P1, PT, R28, R205, PT ;  /* 0x000000cd1c00720c */ /* 0x000fe40003f26270 */
[----:B------:R-:W-:Y:S01]  /*12e60*/  FSEL R161, R62, -INF , P4 ;  /* 0xff8000003ea17808 */ /* 0x000fe20002000000 */
[----:B------:R-:W-:Y:S01]  /*12e70*/  FFMA.FTZ R133, -R218, R0, R133 ;  /* 0x00000000da857223 */ /* 0x000fe20000010185 */
[----:B------:R-:W-:Y:S01]  /*12e80*/  ISETP.GE.AND P0, PT, R32, R206, PT ;  /* 0x000000ce2000720c */ /* 0x000fe20003f06270 */
[----:B------:R-:W-:Y:S01]  /*12e90*/  FFMA.FTZ R54, -R218, R0, R54 ;  /* 0x00000000da367223 */ /* 0x000fe20000010136 */
[----:B------:R-:W-:Y:S01]  /*12ea0*/  ISETP.GE.AND P4, PT, R20, R204, PT ;  /* 0x000000cc1400720c */ /* 0x000fe20003f86270 */
[----:B------:R-:W-:Y:S01]  /*12eb0*/  VIADD R0, R217, 0x38 ;  /* 0x00000038d9007836 */ /* 0x000fe20000000000 */
[----:B------:R-:W-:Y:S02]  /*12ec0*/  FSEL R173, R59, -INF , !P1 ;  /* 0xff8000003bad7808 */ /* 0x000fe40004800000 */
[----:B------:R-:W-:Y:S02]  /*12ed0*/  ISETP.GE.AND P1, PT, R6, R206, PT ;  /* 0x000000ce0600720c */ /* 0x000fe40003f26270 */
[----:B------:R-:W-:Y:S02]  /*12ee0*/  FSEL R235, R243, -INF , P0 ;  /* 0xff800000f3eb7808 */ /* 0x000fe40000000000 */
[----:B------:R-:W-:Y:S02]  /*12ef0*/  ISETP.GE.AND P0, PT, R40, R204, PT ;  /* 0x000000cc2800720c */ /* 0x000fe40003f06270 */
[----:B------:R-:W-:Y:S02]  /*12f00*/  FSEL R155, R61, -INF , P4 ;  /* 0xff8000003d9b7808 */ /* 0x000fe40002000000 */
[C---:B------:R-:W-:Y:S02]  /*12f10*/  ISETP.GE.AND P4, PT, R10.reuse, R206, PT ;  /* 0x000000ce0a00720c */ /* 0x040fe40003f86270 */
        /* <DEDUP_REMOVED lines=18> */
[----:B------:R-:W-:Y:S02]  /*13040*/  FSEL R185, R185, -INF , !P4 ;  /* 0xff800000b9b97808 */ /* 0x000fe40006000000 */
[----:B------:R-:W-:Y:S02]  /*13050*/  FSEL R13, R13, -INF , !P6 ;  /* 0xff8000000d0d7808 */ /* 0x000fe40007000000 */
[----:B------:R-:W-:Y:S02]  /*13060*/  FSEL R55, R55, -INF , P1 ;  /* 0xff80000037377808 */ /* 0x000fe40000800000 */
[-C--:B------:R-:W-:Y:S02]  /*13070*/  ISETP.GE.AND P4, PT, R5, R206.reuse, PT ;  /* 0x000000ce0500720c */ /* 0x080fe40003f86270 */
[-C--:B------:R-:W-:Y:S02]  /*13080*/  ISETP.GE.AND P1, PT, R57, R205.reuse, PT ;  /* 0x000000cd3900720c */ /* 0x080fe40003f26270 */
[----:B------:R-:W-:Y:S02]  /*13090*/  ISETP.GE.AND P6, PT, R52, R205, PT ;  /* 0x000000cd3400720c */ /* 0x000fe40003fc6270 */
[----:B------:R-:W-:Y:S02]  /*130a0*/  FSEL R157, R64, -INF , P0 ;  /* 0xff800000409d7808 */ /* 0x000fe40000000000 */
[----:B------:R-:W-:Y:S02]  /*130b0*/  ISETP.GE.AND P0, PT, R16, R206, PT ;  /* 0x000000ce1000720c */ /* 0x000fe40003f06270 */
[----:B------:R-:W-:Y:S02]  /*130c0*/  FSEL R128, R128, -INF , P4 ;  /* 0xff80000080807808 */ /* 0x000fe40002000000 */
[----:B------:R-:W-:Y:S02]  /*130d0*/  FSEL R15, R15, -INF , !P1 ;  /* 0xff8000000f0f7808 */ /* 0x000fe40004800000 */
[----:B------:R-:W-:Y:S02]  /*130e0*/  FSEL R27, R27, -INF , !P6 ;  /* 0xff8000001b1b7808 */ /* 0x000fe40007000000 */
[-C--:B------:R-:W-:Y:S02]  /*130f0*/  ISETP.GE.AND P4, PT, R6, R204.reuse, PT ;  /* 0x000000cc0600720c */ /* 0x080fe40003f86270 */
[----:B------:R-:W-:Y:S02]  /*13100*/  FSEL R4, R4, -INF , !P5 ;  /* 0xff80000004047808 */ /* 0x000fe40006800000 */
[----:B------:R-:W-:Y:S02]  /*13110*/  ISETP.GE.AND P1, PT, R56, R203, PT ;  /* 0x000000cb3800720c */ /* 0x000fe40003f26270 */
[C---:B------:R-:W-:Y:S02]  /*13120*/  ISETP.GE.AND P5, PT, R50.reuse, R205, PT ;  /* 0x000000cd3200720c */ /* 0x040fe40003fa6270 */
[----:B------:R-:W-:Y:S02]  /*13130*/  ISETP.GE.AND P6, PT, R50, R203, PT ;  /* 0x000000cb3200720c */ /* 0x000fe40003fc6270 */
[----:B------:R-:W-:Y:S02]  /*13140*/  FSEL R151, R151, -INF , P0 ;  /* 0xff80000097977808 */ /* 0x000fe40000000000 */
[-C--:B------:R-:W-:Y:S02]  /*13150*/  ISETP.GE.AND P0, PT, R18, R204.reuse, PT ;  /* 0x000000cc1200720c */ /* 0x080fe40003f06270 */
[----:B------:R-:W-:Y:S02]  /*13160*/  FSEL R129, R129, -INF , P4 ;  /* 0xff80000081817808 */ /* 0x000fe40002000000 */
[-C--:B------:R-:W-:Y:S02]  /*13170*/  ISETP.GE.AND P4, PT, R58, R205.reuse, PT ;  /* 0x000000cd3a00720c */ /* 0x080fe40003f86270 */
        /* <DEDUP_REMOVED lines=9> */
[----:B------:R-:W-:Y:S02]  /*13210*/  FSEL R247, R36, -INF , !P6 ;  /* 0xff80000024f77808 */ /* 0x000fe40007000000 */
[-C--:B------:R-:W-:Y:S02]  /*13220*/  ISETP.GE.AND P4, PT, R57, R203.reuse, PT ;  /* 0x000000cb3900720c */ /* 0x080fe40003f86270 */
[----:B------:R-:W-:Y:S02]  /*13230*/  FSEL R43, R43, -INF , !P5 ;  /* 0xff8000002b2b7808 */ /* 0x000fe40006800000 */
[----:B------:R-:W-:Y:S02]  /*13240*/  FSEL R51, R51, -INF , !P1 ;  /* 0xff80000033337808 */ /* 0x000fe40004800000 */
[----:B------:R-:W-:Y:S02]  /*13250*/  ISETP.GE.AND P5, PT, R46, R203, PT ;  /* 0x000000cb2e00720c */ /* 0x000fe40003fa6270 */
        /* <DEDUP_REMOVED lines=20> */
[----:B------:R-:W-:Y:S02]  /*133a0*/  ISETP.GE.AND P5, PT, R30, R205, PT ;  /* 0x000000cd1e00720c */ /* 0x000fe40003fa6270 */
[----:B------:R-:W-:Y:S02]  /*133b0*/  ISETP.GE.AND P6, PT, R28, R203, PT ;  /* 0x000000cb1c00720c */ /* 0x000fe40003fc6270 */
[----:B------:R-:W-:Y:S02]  /*133c0*/  FSEL R139, R139, -INF , P0 ;  /* 0xff8000008b8b7808 */ /* 0x000fe40000000000 */
[----:B------:R-:W-:Y:S02]  /*133d0*/  FSEL R251, R189, -INF , !P4 ;  /* 0xff800000bdfb7808 */ /* 0x000fe40006000000 */
[----:B------:R-:W-:Y:S02]  /*133e0*/  ISETP.GE.AND P0, PT, R0, R206, PT ;  /* 0x000000ce0000720c */ /* 0x000fe40003f06270 */
[----:B------:R-:W-:Y:S02]  /*133f0*/  FSEL R171, R171, -INF , !P1 ;  /* 0xff800000abab7808 */ /* 0x000fe40004800000 */
[----:B------:R-:W-:Y:S02]  /*13400*/  FSEL R189, R7, -INF , !P5 ;  /* 0xff80000007bd7808 */ /* 0x000fe40006800000 */
[----:B------:R-:W-:Y:S02]  /*13410*/  FSEL R175, R154, -INF , !P6 ;  /* 0xff8000009aaf7808 */ /* 0x000fe40007000000 */
[C---:B------:R-:W-:Y:S02]  /*13420*/  ISETP.GE.AND P1, PT, R26.reuse, R205, PT ;  /* 0x000000cd1a00720c */ /* 0x040fe40003f26270 */
[-C--:B------:R-:W-:Y:S02]  /*13430*/  ISETP.GE.AND P5, PT, R26, R203.reuse, PT ;  /* 0x000000cb1a00720c */ /* 0x080fe40003fa6270 */
[----:B------:R-:W-:Y:S02]  /*13440*/  ISETP.GE.AND P6, PT, R217, R203, PT ;  /* 0x000000cbd900720c */ /* 0x000fe40003fc6270 */
[----:B------:R-:W-:Y:S02]  /*13450*/  FSEL R127, R127, -INF , P0 ;  /* 0xff8000007f7f7808 */ /* 0x000fe40000000000 */
[----:B------:R-:W-:Y:S02]  /*13460*/  ISETP.GE.AND P0, PT, R5, R204, PT ;  /* 0x000000cc0500720c */ /* 0x000fe40003f06270 */
[----:B------:R-:W-:Y:S02]  /*13470*/  FSEL R179, R162, -INF , !P5 ;  /* 0xff800000a2b37808 */ /* 0x000fe40006800000 */
[----:B------:R-:W-:Y:S02]  /*13480*/  FSEL R183, R183, -INF , !P1 ;  /* 0xff800000b7b77808 */ /* 0x000fe40004800000 */
[----:B------:R-:W-:Y:S02]  /*13490*/  FSEL R187, R158, -INF , !P6 ;  /* 0xff8000009ebb7808 */ /* 0x000fe40007000000 */
[C---:B------:R-:W-:Y:S02]  /*134a0*/  ISETP.GE.AND P1, PT, R23.reuse, R205, PT ;  /* 0x000000cd1700720c */ /* 0x040fe40003f26270 */
[----:B------:R-:W-:Y:S02]  /*134b0*/  ISETP.GE.AND P6, PT, R23, R203, PT ;  /* 0x000000cb1700720c */ /* 0x000fe40003fc6270 */
[----:B------:R-:W-:Y:S02]  /*134c0*/  ISETP.GE.AND P5, PT, R18, R205, PT ;  /* 0x000000cd1200720c */ /* 0x000fe40003fa6270 */
[----:B------:R-:W-:Y:S02]  /*134d0*/  FSEL R54, R54, -INF , P0 ;  /* 0xff80000036367808 */ /* 0x000fe40000000000 */
[-C--:B------:R-:W-:Y:S01]  /*134e0*/  ISETP.GE.AND P0, PT, R58, R203.reuse, PT ;  /* 0x000000cb3a00720c */ /* 0x080fe20003f06270 */
[----:B------:R-:W-:Y:S01]  /*134f0*/  IMAD R58, R195, 0x2, R194 ;  /* 0x00000002c33a7824 */ /* 0x000fe200078e02c2 */
[----:B------:R-:W-:Y:S02]  /*13500*/  FSEL R169, R44, -INF , !P1 ;  /* 0xff8000002ca97808 */ /* 0x000fe40004800000 */
[----:B------:R-:W-:Y:S01]  /*13510*/  FSEL R163, R163, -INF , !P6 ;  /* 0xff800000a3a37808 */ /* 0x000fe20007000000 */
[----:B------:R-:W-:Y:S01]  /*13520*/  VIADD R59, R58, 0x9020 ;  /* 0x000090203a3b7836 */ /* 0x000fe20000000000 */
[----:B------:R-:W-:Y:S01]  /*13530*/  FSEL R157, R157, -INF , !P5 ;  /* 0xff8000009d9d7808 */ /* 0x000fe20006800000 */
[----:B------:R-:W-:Y:S01]  /*13540*/  LDSM.16.MT88.4 R44, [R58+0xd000] ;  /* 0x00d000003a2c783b */ /* 0x000fe20000004200 */
[----:B------:R-:W-:Y:S02]  /*13550*/  ISETP.GE.AND P1, PT, R22, R203, PT ;  /* 0x000000cb1600720c */ /* 0x000fe40003f26270 */
[C---:B------:R-:W-:Y:S02]  /*13560*/  ISETP.GE.AND P5, PT, R16.reuse, R205, PT ;  /* 0x000000cd1000720c */ /* 0x040fe40003fa6270 */
[----:B------:R-:W-:Y:S02]  /*13570*/  ISETP.GE.AND P6, PT, R16, R203, PT ;  /* 0x000000cb1000720c */ /* 0x000fe40003fc6270 */
[----:B------:R-:W-:Y:S02]  /*13580*/  FMNMX3.FTZ R16, R116, R21, R19, !PT ;  /* 0x0000001574107276 */ /* 0x000fe40007810013 */
[----:B------:R-:W-:Y:S02]  /*13590*/  FSEL R17, R17, -INF , !P0 ;  /* 0xff80000011117808 */ /* 0x000fe40004000000 */
[-C--:B------:R-:W-:Y:S02]  /*135a0*/  ISETP.GE.AND P0, PT, R52, R203.reuse, PT ;  /* 0x000000cb3400720c */ /* 0x080fe40003f06270 */
[----:B------:R-:W-:Y:S02]  /*135b0*/  ISETP.GE.AND P4, PT, R42, R203, PT ;  /* 0x000000cb2a00720c */ /* 0x000fe40003f86270 */
[----:B------:R-:W-:Y:S02]  /*135c0*/  FSEL R161, R161, -INF , !P1 ;  /* 0xff800000a1a17808 */ /* 0x000fe40004800000 */
[----:B------:R-:W-:Y:S02]  /*135d0*/  FSEL R151, R151, -INF , !P5 ;  /* 0xff80000097977808 */ /* 0x000fe40006800000 */
[----:B------:R-:W-:Y:S02]  /*135e0*/  FMNMX3.FTZ R16, R16, R15, R13, !PT ;  /* 0x0000000f10107276 */ /* 0x000fe4000781000d */
[C---:B------:R-:W-:Y:S02]  /*135f0*/  ISETP.GE.AND P1, PT, R14.reuse, R205, PT ;  /* 0x000000cd0e00720c */ /* 0x040fe40003f26270 */
[----:B------:R-:W-:Y:S02]  /*13600*/  ISETP.GE.AND P5, PT, R14, R203, PT ;  /* 0x000000cb0e00720c */ /* 0x000fe40003fa6270 */
[----:B------:R-:W-:Y:S02]  /*13610*/  FMNMX3.FTZ R14, R117, R4, R17, !PT ;  /* 0x00000004750e7276 */ /* 0x000fe40007810011 */
[----:B------:R-:W-:Y:S02]  /*13620*/  FSEL R35, R35, -INF , !P0 ;  /* 0xff80000023237808 */ /* 0x000fe40004000000 */
        /* <DEDUP_REMOVED lines=9> */
[C---:B------:R-:W-:Y:S01]  /*136c0*/  ISETP.GE.AND P4, PT, R217.reuse, R205, PT ;  /* 0x000000cdd900720c */ /* 0x040fe20003f86270 */
[----:B------:R-:W-:Y:S01]  /*136d0*/  VIADD R217, R217, 0xffffff80 ;  /* 0xffffff80d9d97836 */ /* 0x000fe20000000000 */
[----:B------:R-:W-:Y:S02]  /*136e0*/  FMNMX3.FTZ R14, R14, R35, R33, !PT ;  /* 0x000000230e0e7276 */ /* 0x000fe40007810021 */
[----:B------:R-:W-:Y:S02]  /*136f0*/  FSEL R243, R39, -INF , !P0 ;  /* 0xff80000027f37808 */ /* 0x000fe40004000000 */
[----:B------:R-:W-:Y:S02]  /*13700*/  FSEL R191, R156, -INF , !P4 ;  /* 0xff8000009cbf7808 */ /* 0x000fe40006000000 */
[----:B------:R-:W-:Y:S02]  /*13710*/  FMNMX3.FTZ R16, R16, R251, R249, !PT ;  /* 0x000000fb10107276 */ /* 0x000fe400078100f9 */
[----:B------:R-:W-:Y:S02]  /*13720*/  ISETP.GE.AND P0, PT, R38, R203, PT ;  /* 0x000000cb2600720c */ /* 0x000fe40003f06270 */
[----:B------:R-:W-:Y:S02]  /*13730*/  ISETP.GE.AND P4, PT, R24, R205, PT ;  /* 0x000000cd1800720c */ /* 0x000fe40003f86270 */
[----:B------:R-:W-:Y:S02]  /*13740*/  FMNMX3.FTZ R14, R14, R51, R49, !PT ;  /* 0x000000330e0e7276 */ /* 0x000fe40007810031 */
[----:B------:R-:W-:Y:S02]  /*13750*/  FMNMX3.FTZ R16, R16, R243, R241, !PT ;  /* 0x000000f310107276 */ /* 0x000fe400078100f1 */
[----:B------:R-:W-:Y:S02]  /*13760*/  FSEL R181, R160, -INF , !P4 ;  /* 0xff800000a0b57808 */ /* 0x000fe40006000000 */
[----:B------:R-:W-:Y:S02]  /*13770*/  FSEL R237, R237, -INF , !P0 ;  /* 0xff800000eded7808 */ /* 0x000fe40004000000 */
[----:B------:R-:W-:Y:S02]  /*13780*/  FMNMX3.FTZ R14, R14, R247, R245, !PT ;  /* 0x000000f70e0e7276 */ /* 0x000fe400078100f5 */
[----:B------:R-:W-:Y:S02]  /*13790*/  ISETP.GE.AND P4, PT, R22, R205, PT ;  /* 0x000000cd1600720c */ /* 0x000fe40003f86270 */
[----:B------:R-:W-:Y:S02]  /*137a0*/  FMNMX3.FTZ R16, R16, R235, R165, !PT ;  /* 0x000000eb10107276 */ /* 0x000fe400078100a5 */
[----:B------:R-:W-:Y:S02]  /*137b0*/  ISETP.GE.AND P0, PT, R29, R203, PT ;  /* 0x000000cb1d00720c */ /* 0x000fe40003f06270 */
[----:B------:R-:W-:Y:S02]  /*137c0*/  FMNMX3.FTZ R14, R14, R239, R237, !PT ;  /* 0x000000ef0e0e7276 */ /* 0x000fe400078100ed */
[----:B------:R-:W-:Y:S02]  /*137d0*/  FSEL R167, R167, -INF , !P4 ;  /* 0xff800000a7a77808 */ /* 0x000fe40006000000 */
[----:B------:R-:W-:Y:S02]  /*137e0*/  ISETP.GE.AND P4, PT, R20, R205, PT ;  /* 0x000000cd1400720c */ /* 0x000fe40003f86270 */
[----:B------:R-:W-:Y:S02]  /*137f0*/  FMNMX3.FTZ R16, R16, R231, R173, !PT ;  /* 0x000000e710107276 */ /* 0x000fe400078100ad */
[----:B------:R-:W-:Y:S02]  /*13800*/  FSEL R197, R152, -INF , !P0 ;  /* 0xff80000098c57808 */ /* 0x000fe40004000000 */
[----:B------:R-:W-:Y:S02]  /*13810*/  FMNMX3.FTZ R14, R14, R233, R171, !PT ;  /* 0x000000e90e0e7276 */ /* 0x000fe400078100ab */
        /* <DEDUP_REMOVED lines=8> */
[----:B------:R-:W-:Y:S02]  /*138a0*/  ISETP.GE.AND P4, PT, R10, R205, PT ;  /* 0x000000cd0a00720c */ /* 0x000fe40003f86270 */
[----:B------:R-:W-:Y:S02]  /*138b0*/  FMNMX3.FTZ R14, R14, R187, R185, !PT ;  /* 0x000000bb0e0e7276 */ /* 0x000fe400078100b9 */
[----:B------:R-:W-:Y:S02]  /*138c0*/  FMNMX3.FTZ R16, R16, R169, R167, !PT ;  /* 0x000000a910107276 */ /* 0x000fe400078100a7 */
[----:B------:R-:W-:Y:S02]  /*138d0*/  ISETP.GE.AND P0, PT, R20, R203, PT ;  /* 0x000000cb1400720c */ /* 0x000fe40003f06270 */
[----:B------:R-:W-:Y:S02]  /*138e0*/  FMNMX3.FTZ R14, R14, R179, R177, !PT ;  /* 0x000000b30e0e7276 */ /* 0x000fe400078100b1 */
        /* <DEDUP_REMOVED lines=8> */
[----:B------:R-:W-:Y:S02]  /*13970*/  FMNMX3.FTZ R16, R16, R159, R157, !PT ;  /* 0x0000009f10107276 */ /* 0x000fe4000781009d */
[----:B------:R-:W-:Y:S02]  /*13980*/  FMNMX3.FTZ R8, R14, R163, R161, !PT ;  /* 0x000000a30e087276 */ /* 0x000fe400078100a1 */
[----:B------:R-:W-:Y:S02]  /*13990*/  FSEL R155, R155, -INF , !P0 ;  /* 0xff8000009b9b7808 */ /* 0x000fe40004000000 */
[----:B------:R-:W-:Y:S02]  /*139a0*/  FSEL R143, R143, -INF , !P1 ;  /* 0xff8000008f8f7808 */ /* 0x000fe40004800000 */
[----:B------:R-:W-:Y:S02]  /*139b0*/  FSEL R135, R135, -INF , !P4 ;  /* 0xff80000087877808 */ /* 0x000fe40006000000 */
[----:B------:R-:W-:Y:S02]  /*139c0*/  FSEL R133, R133, -INF , !P5 ;  /* 0xff80000085857808 */ /* 0x000fe40006800000 */
[-C--:B------:R-:W-:Y:S02]  /*139d0*/  ISETP.GE.AND P1, PT, R10, R203.reuse, PT ;  /* 0x000000cb0a00720c */ /* 0x080fe40003f26270 */
[----:B------:R-:W-:Y:S02]  /*139e0*/  ISETP.GE.AND P4, PT, R6, R203, PT ;  /* 0x000000cb0600720c */ /* 0x000fe40003f86270 */
[----:B------:R-:W-:Y:S02]  /*139f0*/  ISETP.GE.AND P5, PT, R5, R205, PT ;  /* 0x000000cd0500720c */ /* 0x000fe40003fa6270 */
[----:B------:R-:W-:Y:S02]  /*13a00*/  FMNMX3.FTZ R6, R16, R151, R149, !PT ;  /* 0x0000009710067276 */ /* 0x000fe40007810095 */
[----:B------:R-:W-:Y:S02]  /*13a10*/  ISETP.GE.AND P0, PT, R12, R203, PT ;  /* 0x000000cb0c00720c */ /* 0x000fe40003f06270 */
        /* <DEDUP_REMOVED lines=102> */
[----:B------:R-:W-:Y:S01]  /*14080*/  FFMA.FTZ R87, R51, R53, -R122 ;  /* 0x0000003533577223 */ /* 0x000fe2000001087a */
        /* <DEDUP_REMOVED lines=30> */
[----:B------:R-:W-:Y:S01]  /*14270*/  FFMA.FTZ R164, R133, R53, -R132 ;  /* 0x0000003585a47223 */ /* 0x000fe20000010884 */
[----:B------:R-:W-:Y:S01]  /*14280*/  FFMA.FTZ R125, R56, R229, R125 ;  /* 0x000000e5387d7223 */ /* 0x000fe2000001007d */
[----:B------:R-:W-:Y:S01]  /*14290*/  FFMA.FTZ R130, R57, R228, R130 ;  /* 0x000000e439827223 */ /* 0x000fe20000010082 */
[----:B------:R-:W-:Y:S02]  /*142a0*/  ISETP.GT.AND P0, PT, R214, R207, PT ;  /* 0x000000cfd600720c */ /* 0x000fe40003f04270 */
        /* <DEDUP_REMOVED lines=15> */
[----:B------:R-:W-:Y:S01]  /*143a0*/  FMUL.FTZ R15, R56, R107 ;  /* 0x0000006b380f7220 */ /* 0x000fe20000410000 */
[----:B------:R-:W-:Y:S01]  /*143b0*/  FMUL.FTZ R13, R57, R105 ;  /* 0x00000069390d7220 */ /* 0x000fe20000410000 */
[-C--:B------:R-:W-:Y:S01]  /*143c0*/  FFMA.FTZ R105, R241, R53.reuse, -R132 ;  /* 0x00000035f1697223 */ /* 0x080fe20000010884 */
[----:B------:R-:W-:Y:S01]  /*143d0*/  FFMA.FTZ R107, R237, R53, -R122 ;  /* 0x00000035ed6b7223 */ /* 0x000fe2000001087a */
[----:B------:R-:W-:Y:S04]  /*143e0*/  FADD.FTZ R123, R120, R123 ;  /* 0x0000007b787b7221 */ /* 0x000fe80000010000 */
        /* <DEDUP_REMOVED lines=21> */
[----:B------:R-:W-:Y:S02]  /*14540*/  MUFU.EX2 R104, R104 ;  /* 0x0000006800687308 */ /* 0x000fe40000000800 */
[C---:B------:R-:W-:Y:S01]  /*14550*/  FMUL.FTZ R30, R56.reuse, R90 ;  /* 0x0000005a381e7220 */ /* 0x040fe20000410000 */
[C---:B------:R-:W-:Y:S01]  /*14560*/  FMUL.FTZ R31, R56.reuse, R91 ;  /* 0x0000005b381f7220 */ /* 0x040fe20000410000 */
        /* <DEDUP_REMOVED lines=8> */
[C---:B------:R-:W-:Y:S04]  /*145f0*/  FMUL.FTZ R37, R57.reuse, R81 ;  /* 0x0000005139257220 */ /* 0x040fe80000410000 */
        /* <DEDUP_REMOVED lines=13> */
[----:B------:R-:W4:Y:S01]  /*146d0*/  MUFU.EX2 R97, R97 ;  /* 0x0000006100617308 */ /* 0x000f220000000800 */
[----:B------:R-:W5:Y:S01]  /*146e0*/  LDSM.16.MT88.4 R72, [R59+0x400] ;  /* 0x000400003b48783b */ /* 0x000f620000004200 */
[C---:B--2---:R-:W-:Y:S08]  /*146f0*/  HMMA.16816.F32 R44, R60.reuse, R64, R44 ;  /* 0x000000403c2c723c */ /* 0x044ff0000000182c */
[----:B------:R-:W2:Y:S01]  /*14700*/  MUFU.EX2 R92, R92 ;  /* 0x0000005c005c7308 */ /* 0x000ea20000000800 */
[----:B------:R-:W-:Y:S01]  /*14710*/  HMMA.16816.F32 R48, R60, R66, R48 ;  /* 0x000000423c30723c */ /* 0x000fe20000001830 */
[----:B------:R-:W5:Y:S08]  /*14720*/  LDSM.16.MT88.4 R64, [R59+0x2400] ;  /* 0x002400003b40783b */ /* 0x000f700000004200 */
[----:B------:R-:W5:Y:S01]  /*14730*/  MUFU.EX2 R91, R91 ;  /* 0x0000005b005b7308 */ /* 0x000f620000000800 */
[----:B-1----:R-:W-:Y:S02]  /*14740*/  F2FP.F16.F32.PACK_AB R63, R86, R87 ;  /* 0x00000057563f723e */ /* 0x002fe400000000ff */
[----:B----4-:R-:W-:Y:S01]  /*14750*/  F2FP.F16.F32.PACK_AB R60, R97, R104 ;  /* 0x00000068613c723e */ /* 0x010fe200000000ff */
[----:B------:R-:W-:Y:S01]  /*14760*/  FADD.FTZ R104, R104, R123 ;  /* 0x0000007b68687221 */ /* 0x000fe20000010000 */
[----:B------:R-:W-:Y:S03]  /*14770*/  F2FP.F16.F32.PACK_AB R62, R85, R84 ;  /* 0x00000054553e723e */ /* 0x000fe600000000ff */
[----:B------:R-:W-:Y:S01]  /*14780*/  FADD.FTZ R97, R97, R104 ;  /* 0x0000006861617221 */ /* 0x000fe20000010000 */
[C---:B--2---:R-:W-:Y:S01]  /*14790*/  F2FP.F16.F32.PACK_AB R61, R89.reuse, R92 ;  /* 0x0000005c593d723e */ /* 0x044fe200000000ff */
[----:B------:R-:W-:Y:S01]  /*147a0*/  FADD.FTZ R92, R92, R117 ;  /* 0x000000755c5c7221 */ /* 0x000fe20000010000 */
        /* <DEDUP_REMOVED lines=245> */
.L_x_5680:
        /* <DEDUP_REMOVED lines=10> */
.L_x_5701:
[----:B----4-:R-:W-:Y:S01]  /*157a0*/  FADD.FTZ R6, R10, R11 ;  /* 0x0000000b0a067221 */ /* 0x010fe20000010000 */
[----:B------:R-:W3:Y:S01]  /*157b0*/  MUFU.RCP R9, R7 ;  /* 0x0000000700097308 */ /* 0x000ee20000001000 */
[C---:B------:R-:W-:Y:S01]  /*157c0*/  SHF.L.U32 R11, R119.reuse, 0x1, RZ ;  /* 0x00000001770b7819 */ /* 0x040fe200000006ff */
[----:B------:R-:W-:Y:S05]  /*157d0*/  WARPSYNC.ALL ;  /* 0x0000000000007948 */ /* 0x000fea0003800000 */
[----:B------:R-:W-:Y:S01]  /*157e0*/  SHF.L.U32 R4, R119, 0x3, RZ ;  /* 0x0000000377047819 */ /* 0x000fe200000006ff */
[----:B------:R-:W2:Y:S01]  /*157f0*/  MUFU.RCP R8, R6 ;  /* 0x0000000600087308 */ /* 0x000ea20000001000 */
[----:B------:R-:W-:Y:S01]  /*15800*/  BAR.SYNC.DEFER_BLOCKING 0x0 ;  /* 0x0000000000007b1d */ /* 0x000fe20000010000 */
[----:B------:R-:W-:-:S02]  /*15810*/  FSETP.NE.FTZ.AND P1, PT, R7, RZ, PT ;  /* 0x000000ff0700720b */ /* 0x000fc40003f35000 */
[----:B------:R-:W-:Y:S02]  /*15820*/  LOP3.LUT R11, R192, 0x6, R11, 0xf8, !PT ;  /* 0x00000006c00b7812 */ /* 0x000fe400078ef80b */
[----:B------:R-:W-:Y:S02]  /*15830*/  LOP3.LUT R14, R4, 0xc0, RZ, 0xc0, !PT ;  /* 0x000000c0040e7812 */ /* 0x000fe400078ec0ff */
[----:B------:R-:W-:Y:S02]  /*15840*/  FSETP.NE.FTZ.AND P0, PT, R6, RZ, PT ;  /* 0x000000ff0600720b */ /* 0x000fe40003f15000 */
[----:B---3--:R-:W-:Y:S02]  /*15850*/  FSEL R10, R9, 1, P1 ;  /* 0x3f800000090a7808 */ /* 0x008fe40000800000 */
[----:B------:R-:W-:Y:S02]  /*15860*/  LOP3.LUT R12, R11, 0x20, R4, 0xf8, !PT ;  /* 0x000000200b0c7812 */ /* 0x000fe400078ef804 */
[----:B------:R-:W-:Y:S01]  /*15870*/  LOP3.LUT R9, R14, 0x18, R119, 0xf8, !PT ;  /* 0x000000180e097812 */ /* 0x000fe200078ef877 */
[C---:B------:R-:W-:Y:S01]  /*15880*/  FMUL.FTZ R112, R10.reuse, R112 ;  /* 0x000000700a707220 */ /* 0x040fe20000410000 */
[----:B------:R-:W-:Y:S01]  /*15890*/  FMUL.FTZ R113, R10, R113 ;  /* 0x000000710a717220 */ /* 0x000fe20000410000 */
[----:B--2---:R-:W-:Y:S01]  /*158a0*/  FSEL R8, R8, 1, P0 ;  /* 0x3f80000008087808 */ /* 0x004fe20000000000 */
[----:B------:R-:W-:Y:S01]  /*158b0*/  FMUL.FTZ R108, R10, R108 ;  /* 0x0000006c0a6c7220 */ /* 0x000fe20000410000 */
[----:B------:R-:W-:Y:S01]  /*158c0*/  LOP3.LUT R9, R12, R9, RZ, 0xfc, !PT ;  /* 0x000000090c097212 */ /* 0x000fe200078efcff */
        /* <DEDUP_REMOVED lines=28> */
[----:B------:R-:W-:Y:S01]  /*15a90*/  LEA R9, R9, R194, 0x2 ;  /* 0x000000c209097211 */ /* 0x000fe200078e10ff */
[----:B------:R-:W-:Y:S01]  /*15aa0*/  FMUL.FTZ R100, R10, R100 ;  /* 0x000000640a647220 */ /* 0x000fe20000410000 */
[----:B------:R-:W-:Y:S01]  /*15ab0*/  LOP3.LUT R4, R4, 0x80, RZ, 0xc0, !PT ;  /* 0x0000008004047812 */ /* 0x000fe200078ec0ff */
[C---:B------:R-:W-:Y:S01]  /*15ac0*/  FMUL.FTZ R101, R10.reuse, R101 ;  /* 0x000000650a657220 */ /* 0x040fe20000410000 */
[C---:B------:R-:W-:Y:S01]  /*15ad0*/  IADD3 R11, PT, PT, R9.reuse, -R8, RZ ;  /* 0x80000008090b7210 */ /* 0x040fe20007ffe0ff */
[C---:B------:R-:W-:Y:S01]  /*15ae0*/  FMUL.FTZ R96, R10.reuse, R96 ;  /* 0x000000600a607220 */ /* 0x040fe20000410000 */
[-C--:B------:R-:W-:Y:S01]  /*15af0*/  IADD3 R8, PT, PT, R9, -R4.reuse, RZ ;  /* 0x8000000409087210 */ /* 0x080fe20007ffe0ff */
[C---:B------:R-:W-:Y:S01]  /*15b00*/  FMUL.FTZ R97, R10.reuse, R97 ;  /* 0x000000610a617220 */ /* 0x040fe20000410000 */
[----:B------:R-:W-:Y:S01]  /*15b10*/  IADD3 R4, PT, PT, R11, -R4, RZ ;  /* 0x800000040b047210 */ /* 0x000fe20007ffe0ff */
[C---:B------:R-:W-:Y:S01]  /*15b20*/  FMUL.FTZ R92, R10.reuse, R92 ;  /* 0x0000005c0a5c7220 */ /* 0x040fe20000410000 */
[C---:B------:R-:W-:Y:S01]  /*15b30*/  FMUL.FTZ R93, R10.reuse, R93 ;  /* 0x0000005d0a5d7220 */ /* 0x040fe20000410000 */
[----:B------:R-:W-:Y:S01]  /*15b40*/  STS.64 [R9], R112 ;  /* 0x0000007009007388 */ /* 0x000fe20000000a00 */
[C---:B------:R-:W-:Y:S01]  /*15b50*/  FMUL.FTZ R88, R10.reuse, R88 ;  /* 0x000000580a587220 */ /* 0x040fe20000410000 */
[C---:B------:R-:W-:Y:S01]  /*15b60*/  FMUL.FTZ R89, R10.reuse, R89 ;  /* 0x000000590a597220 */ /* 0x040fe20000410000 */
[C---:B------:R-:W-:Y:S01]  /*15b70*/  FMUL.FTZ R84, R10.reuse, R84 ;  /* 0x000000540a547220 */ /* 0x040fe20000410000 */
[----:B------:R-:W-:Y:S01]  /*15b80*/  STS.64 [R9+0x400], R114 ;  /* 0x0004007209007388 */ /* 0x000fe20000000a00 */
        /* <DEDUP_REMOVED lines=10> */
[----:B------:R-:W-:Y:S01]  /*15c30*/  FMUL.FTZ R69, R10, R69 ;  /* 0x000000450a457220 */ /* 0x000fe20000410000 */
        /* <DEDUP_REMOVED lines=22> */
[----:B------:R-:W2:Y:S01]  /*15da0*/  @P1 MUFU.LG2 R7, R7 ;  /* 0x0000000700071308 */ /* 0x000ea20000000c00 */
[----:B------:R-:W-:-:S02]  /*15db0*/  LOP3.LUT R14, R118, 0xd8, RZ, 0xc0, !PT ;  /* 0x000000d8760e7812 */ /* 0x000fc400078ec0ff */
[----:B------:R1:W5:Y:S01]  /*15dc0*/  LD.E R53, desc[UR4][R2.64+0xcc] ;  /* 0x0000cc0402357980 */ /* 0x000362000c101900 */
[----:B------:R-:W-:Y:S02]  /*15dd0*/  LOP3.LUT R10, R193, 0x30, RZ, 0xc0, !PT ;  /* 0x00000030c10a7812 */ /* 0x000fe400078ec0ff */
[----:B------:R-:W-:Y:S01]  /*15de0*/  SHF.R.U32.HI R55, RZ, 0x2, R119 ;  /* 0x00000002ff377819 */ /* 0x000fe20000011677 */
[----:B------:R1:W5:Y:S01]  /*15df0*/  LD.E.64 R60, desc[UR4][R2.64+0x78] ;  /* 0x00007804023c7980 */ /* 0x000362000c101b00 */
[----:B------:R-:W1:Y:S03]  /*15e00*/  @P0 MUFU.LG2 R6, R6 ;  /* 0x0000000600060308 */ /* 0x000e660000000c00 */
[----:B------:R4:W5:Y:S01]  /*15e10*/  LD.E.64 R58, desc[UR4][R2.64+0xa8] ;  /* 0x0000a804023a7980 */ /* 0x000962000c101b00 */
[----:B------:R-:W-:-:S04]  /*15e20*/  LOP3.LUT R193, R14, 0x18, R193, 0x78, !PT ;  /* 0x000000180ec17812 */ /* 0x000fc800078e78c1 */
[----:B------:R-:W-:Y:S01]  /*15e30*/  LOP3.LUT R193, R193, 0xf24, R118, 0xf8, !PT ;  /* 0x00000f24c1c17812 */ /* 0x000fe200078ef876 */
[----:B--2---:R-:W-:Y:S01]  /*15e40*/  @P1 FMUL.FTZ R8, R7, 0.69314718246459960938 ;  /* 0x3f31721807081820 */ /* 0x004fe20000410000 */
[----:B---3--:R-:W-:Y:S02]  /*15e50*/  SHF.L.U32 R4, R213, 0x6, RZ ;  /* 0x00000006d5047819 */ /* 0x008fe400000006ff */
[----:B------:R-:W-:Y:S01]  /*15e60*/  LEA R194, R193, R194, 0x2 ;  /* 0x000000c2c1c27211 */ /* 0x000fe200078e10ff */
[----:B------:R-:W-:Y:S01]  /*15e70*/  BAR.SYNC.DEFER_BLOCKING 0x0 ;  /* 0x0000000000007b1d */ /* 0x000fe20000010000 */
[----:B------:R-:W-:Y:S01]  /*15e80*/  MOV R56, 0xff800000 ;  /* 0xff80000000387802 */ /* 0x000fe20000000f00 */
[----:B-1----:R-:W-:Y:S01]  /*15e90*/  @P0 FMUL.FTZ R7, R6, 0.69314718246459960938 ;  /* 0x3f31721806070820 */ /* 0x002fe20000410000 */
[----:B------:R-:W-:Y:S01]  /*15ea0*/  MOV R54, 0xff800000 ;  /* 0xff80000000367802 */ /* 0x000fe20000000f00 */
[C---:B-----5:R-:W-:Y:S01]  /*15eb0*/  @P1 FFMA.FTZ R56, R5.reuse, R52, R8 ;  /* 0x0000003405381223 */ /* 0x060fe20000010008 */
[----:B------:R-:W-:Y:S01]  /*15ec0*/  LOP3.LUT R55, R10, 0x7, R55, 0xf8, !PT ;  /* 0x000000070a377812 */ /* 0x000fe200078ef837 */
[----:B------:R-:W-:Y:S01]  /*15ed0*/  @P0 FFMA.FTZ R54, R5, R0, R7 ;  /* 0x0000000005360223 */ /* 0x000fe20000010007 */
        /* <DEDUP_REMOVED lines=13> */
[----:B------:R-:W-:-:S04]  /*15fb0*/  IMAD R12, R12, R15, R222 ;  /* 0x0000000f0c0c7224 */ /* 0x000fc800078e02de */
[----:B------:R-:W-:Y:S02]  /*15fc0*/  IMAD R52, R13, R12, R4 ;  /* 0x0000000c0d347224 */ /* 0x000fe400078e0204 */
[----:B------:R4:W1:Y:S04]  /*15fd0*/  LDS.128 R12, [R194+0x4800] ;  /* 0x00480000c20c7984 */ /* 0x0008680000000c00 */
[----:B------:R4:W1:Y:S01]  /*15fe0*/  LDS.128 R4, [R194+0x5800] ;  /* 0x00580000c2047984 */ /* 0x0008620000000c00 */
[----:B--23--:R-:W-:Y:S05]  /*15ff0*/  @P0 BRA `(.L_x_5690) ;  /* 0x0000000000240947 */ /* 0x00cfea0003800000 */
        /* <DEDUP_REMOVED lines=9> */
.L_x_5690:
[----:B------:R-:W-:Y:S05]  /*16090*/  BSYNC.RECONVERGENT B0 ;  /* 0x0000000000007941 */ /* 0x000fea0003800200 */
.L_x_5689:
[----:B------:R-:W-:Y:S01]  /*160a0*/  SHF.R.U32.HI R119, RZ, 0x3, R119 ;  /* 0x00000003ff777819 */ /* 0x000fe20000011677 */
[----:B------:R3:W5:Y:S01]  /*160b0*/  LD.E R2, desc[UR4][R2.64+0xc0] ;  /* 0x0000c00402027980 */ /* 0x000762000c101900 */
[----:B------:R-:W-:Y:S01]  /*160c0*/  LOP3.LUT R57, R118, 0x1c, RZ, 0xc0, !PT ;  /* 0x0000001c76397812 */ /* 0x000fe200078ec0ff */
[----:B------:R-:W-:Y:S01]  /*160d0*/  IMAD R52, R52, R53, RZ ;  /* 0x0000003534347224 */ /* 0x000fe200078e02ff */
[C---:B------:R-:W-:Y:S01]  /*160e0*/  ISETP.GE.AND P2, PT, R119.reuse, R202, PT ;  /* 0x000000ca7700720c */ /* 0x040fe20003f46270 */
[C---:B------:R-:W-:Y:S01]  /*160f0*/  VIADD R55, R119.reuse, 0x10 ;  /* 0x0000001077377836 */ /* 0x040fe20000000000 */
[----:B------:R-:W-:Y:S01]  /*16100*/  BSSY.RECONVERGENT B0, `(.L_x_5691) ;  /* 0x0000014000007945 */ /* 0x000fe20003800200 */
[----:B------:R-:W-:-:S03]  /*16110*/  VIADD R53, R119, 0x30 ;  /* 0x0000003077357836 */ /* 0x000fc60000000000 */
[-C--:B------:R-:W-:Y:S01]  /*16120*/  ISETP.GE.AND P1, PT, R55, R202.reuse, PT ;  /* 0x000000ca3700720c */ /* 0x080fe20003f26270 */
[----:B------:R-:W-:Y:S01]  /*16130*/  VIADD R55, R119, 0x20 ;  /* 0x0000002077377836 */ /* 0x000fe20000000000 */
[-C--:B------:R-:W-:Y:S01]  /*16140*/  ISETP.GE.AND P6, PT, R53, R202.reuse, PT ;  /* 0x000000ca3500720c */ /* 0x080fe20003fc6270 */
[----:B------:R-:W-:Y:S01]  /*16150*/  IMAD R119, R119, 0x60, R57 ;  /* 0x0000006077777824 */ /* 0x000fe200078e0239 */
[----:B------:R-:W-:Y:S02]  /*16160*/  LOP3.LUT R53, R57, 0x20, RZ, 0xfc, !PT ;  /* 0x0000002039357812 */ /* 0x000fe400078efcff */
[----:B------:R-:W-:Y:S02]  /*16170*/  ISETP.GE.AND P5, PT, R55, R202, PT ;  /* 0x000000ca3700720c */ /* 0x000fe40003fa6270 */
[----:B------:R-:W-:-:S04]  /*16180*/  IADD3 R119, P0, PT, R119, R52, RZ ;  /* 0x0000003477777210 */ /* 0x000fc80007f1e0ff */
        /* <DEDUP_REMOVED lines=11> */
.L_x_5692:
[----:B------:R-:W-:Y:S05]  /*16240*/  BSYNC.RECONVERGENT B0 ;  /* 0x0000000000007941 */ /* 0x000fea0003800200 */
.L_x_5691:
        /* <DEDUP_REMOVED lines=14> */
.L_x_5694:
[----:B------:R-:W-:Y:S05]  /*16330*/  BSYNC.RECONVERGENT B0 ;  /* 0x0000000000007941 */ /* 0x000fea0003800200 */
.L_x_5693:
        /* <DEDUP_REMOVED lines=14> */
.L_x_5696:
[----:B------:R-:W-:Y:S05]  /*16420*/  BSYNC.RECONVERGENT B0 ;  /* 0x0000000000007941 */ /* 0x000fea0003800200 */
.L_x_5695:
[----:B------:R-:W-:-:S04]  /*16430*/  MOV R213, 0x0 ;  /* 0x0000000000d57802 */ /* 0x000fc80000000f00 */
[----:B-12345:R-:W-:Y:S05]  /*16440*/  @P6 RET.REL.NODEC R212 `(_ZN5flash24flash_fwd_splitkv_kernelI23Flash_fwd_kernel_traitsILi96ELi64ELi128ELi4ELb0ELb0EN7cutlass6half_tE19Flash_kernel_traitsILi96ELi64ELi128ELi4ES3_EELb0ELb1ELb1ELb0ELb0ELb1ELb1ELb0EEEvNS_16Flash_fwd_paramsE) ;  /* 0xfffffe98d4ec6950 */ /* 0x03efea0003c3ffff */
        /* <DEDUP_REMOVED lines=10> */
[----:B-1----:R-:W-:Y:S05]  /*164f0*/  @P0 RET.REL.NODEC R212 `(_ZN5flash24flash_fwd_splitkv_kernelI23Flash_fwd_kernel_traitsILi96ELi64ELi128ELi4ELb0ELb0EN7cutlass6half_tE19Flash_kernel_traitsILi96ELi64ELi128ELi4ES3_EELb0ELb1ELb1ELb0ELb0ELb1ELb1ELb0EEEvNS_16Flash_fwd_paramsE) ;  /* 0xfffffe98d4c00950 */ /* 0x002fea0003c3ffff */
[----:B------:R-:W-:Y:S01]  /*16500*/  LEA R2, P0, R119, R60, 0x2 ;  /* 0x0000003c77027211 */ /* 0x000fe200078010ff */
[----:B------:R-:W-:-:S03]  /*16510*/  IMAD.MOV.U32 R213, RZ, RZ, 0x0 ;  /* 0x00000000ffd57424 */ /* 0x000fc600078e00ff */
[----:B------:R-:W-:-:S05]  /*16520*/  LEA.HI.X R3, R119, R61, R52, 0x2, P0 ;  /* 0x0000003d77037211 */ /* 0x000fca00000f1434 */
[----:B------:R1:W-:Y:S02]  /*16530*/  ST.E.128 desc[UR4][R2.64+0x4900], R4 ;  /* 0x0049000402007985 */ /* 0x0003e4000c101d04 */
[----:B-1----:R-:W-:Y:S05]  /*16540*/  RET.REL.NODEC R212 `(_ZN5flash24flash_fwd_splitkv_kernelI23Flash_fwd_kernel_traitsILi96ELi64ELi128ELi4ELb0ELb0EN7cutlass6half_tE19Flash_kernel_traitsILi96ELi64ELi128ELi4ES3_EELb0ELb1ELb1ELb0ELb0ELb1ELb1ELb0EEEvNS_16Flash_fwd_paramsE) ;  /* 0xfffffe98d4ac7950 */ /* 0x002fea0003c3ffff */
.L_x_5688:
[----:B------:R-:W-:Y:S01]  /*16550*/  MOV R9, 0x2 ;  /* 0x0000000200097802 */ /* 0x000fe20000000f00 */
[----:B------:R-:W-:Y:S01]  /*16560*/  IMAD.MOV.U32 R4, RZ, RZ, 0x1f ;  /* 0x0000001fff047424 */ /* 0x000fe200078e00ff */
[----:B------:R-:W-:-:S07]  /*16570*/  MOV R6, 0xffffffff ;  /* 0xffffffff00067802 */ /* 0x000fce0000000f00 */
[----:B-1---5:R-:W-:Y:S05]  /*16580*/  WARPSYNC.COLLECTIVE R6, `(.L_x_5697) ;  /* 0x0000000006087348 */ /* 0x022fea0003c00000 */
[----:B------:R2:W3:Y:S02]  /*16590*/  SHFL.BFLY P0, R11, R228, R9, R4 ;  /* 0x0c000009e40b7389 */ /* 0x0004e40000000004 */
[----:B-123-5:R-:W-:Y:S05]  /*165a0*/  ENDCOLLECTIVE ;  /* 0x000000000000791b */ /* 0x02efea0003800000 */
.L_x_5697:
[----:B------:R-:W-:Y:S02]  /*165b0*/  IMAD.MOV.U32 R7, RZ, RZ, R11 ;  /* 0x000000ffff077224 */ /* 0x000fe400078e000b */
[----:B------:R-:W-:Y:S02]  /*165c0*/  IMAD.MOV.U32 R9, RZ, RZ, 0x1 ;  /* 0x00000001ff097424 */ /* 0x000fe400078e00ff */
[----:B------:R-:W-:-:S05]  /*165d0*/  FADD.FTZ R8, R7, R228 ;  /* 0x000000e407087221 */ /* 0x000fca0000010000 */
[----:B------:R-:W-:-:S07]  /*165e0*/  MOV R228, R8 ;  /* 0x0000000800e47202 */ /* 0x000fce0000000f00 */
[----:B------:R-:W-:Y:S05]  /*165f0*/  WARPSYNC.COLLECTIVE R6, `(.L_x_5698) ;  /* 0x0000000006087348 */ /* 0x000fea0003c00000 */
[----:B------:R1:W2:Y:S02]  /*16600*/  SHFL.BFLY P0, R11, R228, R9, R4 ;  /* 0x0c000009e40b7389 */ /* 0x0002a40000000004 */
[----:B-12---:R-:W-:Y:S05]  /*16610*/  ENDCOLLECTIVE ;  /* 0x000000000000791b */ /* 0x006fea0003800000 */
.L_x_5698:
[----:B------:R-:W-:Y:S01]  /*16620*/  MOV R228, R229 ;  /* 0x000000e500e47202 */ /* 0x000fe20000000f00 */
[----:B------:R-:W-:Y:S01]  /*16630*/  IMAD.MOV.U32 R9, RZ, RZ, 0x2 ;  /* 0x00000002ff097424 */ /* 0x000fe200078e00ff */
[----:B------:R-:W-:-:S07]  /*16640*/  MOV R7, R11 ;  /* 0x0000000b00077202 */ /* 0x000fce0000000f00 */
[----:B------:R-:W-:Y:S05]  /*16650*/  WARPSYNC.COLLECTIVE R6, `(.L_x_5699) ;  /* 0x0000000006087348 */ /* 0x000fea0003c00000 */
[----:B------:R1:W2:Y:S02]  /*16660*/  SHFL.BFLY P0, R11, R228, R9, R4 ;  /* 0x0c000009e40b7389 */ /* 0x0002a40000000004 */
[----:B-12---:R-:W-:Y:S05]  /*16670*/  ENDCOLLECTIVE ;  /* 0x000000000000791b */ /* 0x006fea0003800000 */
.L_x_5699:
[----:B------:R-:W-:Y:S01]  /*16680*/  FADD.FTZ R7, R8, R7 ;  /* 0x0000000708077221 */ /* 0x000fe20000010000 */
[----:B------:R-:W-:Y:S01]  /*16690*/  FADD.FTZ R10, R11, R229 ;  /* 0x000000e50b0a7221 */ /* 0x000fe20000010000 */
[----:B------:R-:W-:-:S04]  /*166a0*/  MOV R9, 0x1 ;  /* 0x0000000100097802 */ /* 0x000fc80000000f00 */
[----:B------:R-:W-:-:S07]  /*166b0*/  MOV R228, R10 ;  /* 0x0000000a00e47202 */ /* 0x000fce0000000f00 */
[----:B------:R-:W-:Y:S05]  /*166c0*/  WARPSYNC.COLLECTIVE R6, `(.L_x_5700) ;  /* 0x0000000006087348 */ /* 0x000fea0003c00000 */
[----:B------:R1:W2:Y:S02]  /*166d0*/  SHFL.BFLY P0, R11, R228, R9, R4 ;  /* 0x0c000009e40b7389 */ /* 0x0002a40000000004 */
[----:B-12---:R-:W-:Y:S05]  /*166e0*/  ENDCOLLECTIVE ;  /* 0x000000000000791b */ /* 0x006fea0003800000 */
.L_x_5700:
[----:B------:R-:W-:Y:S05]  /*166f0*/  BRA `(.L_x_5701) ;  /* 0xfffffff000287947 */ /* 0x000fea000383ffff */
.L_x_5702:
        /* <DEDUP_REMOVED lines=16> */
.L_x_11671:


//--------------------- .text._ZN5flash24flash_fwd_splitkv_kernelI23Flash_fwd_kernel_traitsILi96ELi64ELi128ELi4ELb0ELb0EN7cutlass6half_tE19Flash_kernel_traitsILi96ELi64ELi128ELi4ES3_EELb0ELb1ELb0ELb0ELb1ELb0ELb1ELb1EEEvNS_16Flash_fwd_paramsE --------------------------
	.section	.text._ZN5flash24flash_fwd_splitkv_kernelI23Flash_fwd_kernel_traitsILi96ELi64ELi128ELi4ELb0ELb0EN7cutlass6half_tE19Flash_kernel_traitsILi96ELi64ELi128ELi4ES3_EELb0ELb1ELb0ELb0ELb1ELb0ELb1ELb1EEEvNS_16Flash_fwd_paramsE,"ax",@progbits
	.align	128
        .global         _ZN5flash24flash_fwd_splitkv_kernelI23Flash_fwd_kernel_traitsILi96ELi64ELi128ELi4ELb0ELb0EN7cutlass6half_tE19Flash_kernel_traitsILi96ELi64ELi128ELi4ES3_EELb0ELb1ELb0ELb0ELb1ELb0ELb1ELb1EEEvNS_16Flash_fwd_paramsE
        .type           _ZN5flash24flash_fwd_splitkv_kernelI23Flash_fwd_kernel_traitsILi96ELi64ELi128ELi4ELb0ELb0EN7cutlass6half_tE19Flash_kernel_traitsILi96ELi64ELi128ELi4ES3_EELb0ELb1ELb0ELb0ELb1ELb0ELb1ELb1EEEvNS_16Flash_fwd_paramsE,@function
        .size           _ZN5flash24flash_fwd_splitkv_kernelI23Flash_fwd_kernel_traitsILi96ELi64ELi128ELi4ELb0ELb0EN7cutlass6half_tE19Flash_kernel_traitsILi96ELi64ELi128ELi4ES3_EELb0ELb1ELb0ELb0ELb1ELb0ELb1ELb1EEEvNS_16Flash_fwd_paramsE,(.L_x_11672 - _ZN5flash24flash_fwd_splitkv_kernelI23Flash_fwd_kernel_traitsILi96ELi64ELi128ELi4ELb0ELb0EN7cutlass6half_tE19Flash_kernel_traitsILi96ELi64ELi128ELi4ES3_EELb0ELb1ELb0ELb0ELb1ELb0ELb1ELb1EEEvNS_16Flash_fwd_paramsE)
        .other          _ZN5flash24flash_fwd_splitkv_kernelI23Flash_fwd_kernel_traitsILi96ELi64ELi128ELi4ELb0ELb0EN7cutlass6half_tE19Flash_kernel_traitsILi96ELi64ELi128ELi4ES3_EELb0ELb1ELb0ELb0ELb1ELb0ELb1ELb1EEEvNS_16Flash_fwd_paramsE,@"STO_CUDA_ENTRY STV_DEFAULT"
_ZN5flash24flash_fwd_splitkv_kernelI23Flash_fwd_kernel_traitsILi96ELi64ELi128ELi4ELb0ELb0EN7cutlass6half_tE19Flash_kernel_traitsILi96ELi64ELi128ELi4ES3_EELb0ELb1ELb0ELb0ELb1ELb0ELb1ELb1EEEvNS_16Flash_fwd_paramsE:
.text._ZN5flash24flash_fwd_splitkv_kernelI23Flash_fwd_kernel_traitsILi96ELi64ELi128ELi4ELb0ELb0EN7cutlass6half_tE19Flash_kernel_traitsILi96ELi64ELi128ELi4ES3_EELb0ELb1ELb0ELb0ELb1ELb0ELb1ELb1EEEvNS_16Flash_fwd_paramsE:
        /* <DEDUP_REMOVED lines=29> */
[----:B------:R-:W-:Y:S05]  /*01d0*/  CALL.REL.NOINC `($_ZN5flash24flash_fwd_splitkv_kernelI23Flash_fwd_kernel_traitsILi96ELi64ELi128ELi4ELb0ELb0EN7cutlass6half_tE19Flash_kernel_traitsILi96ELi64ELi128ELi4ES3_EELb0ELb1ELb0ELb0ELb1ELb0ELb1ELb1EEEvNS_16Flash_fwd_paramsE$_ZN5flash30compute_attn_1rowblock_splitkvI23Flash_fwd_kernel_traitsILi96ELi64ELi128ELi4ELb0ELb0EN7cutlass6half_tE19Flash_kernel_traitsILi96ELi64ELi128ELi4ES3_EELb0ELb1ELb0ELb0ELb1ELb0ELb1ELb1ENS_16Flash_fwd_paramsEEEvRKT8_iiiii) ;  /* 0x0000000000087944 */ /* 0x000fea0003c00000 */
[----:B------:R-:W-:Y:S05]  /*01e0*/  BSYNC.RECONVERGENT B3 ;  /* 0x0000000000037941 */ /* 0x000fea0003800200 */
.L_x_5703:
[----:B------:R-:W-:Y:S05]  /*01f0*/  EXIT ;  /* 0x000000000000794d */ /* 0x000fea0003800000 */
        .type           $_ZN5flash24flash_fwd_splitkv_kernelI23Flash_fwd_kernel_traitsILi96ELi64ELi128ELi4ELb0ELb0EN7cutlass6half_tE19Flash_kernel_traitsILi96ELi64ELi128ELi4ES3_EELb0ELb1ELb0ELb0ELb1ELb0ELb1ELb1EEEvNS_16Flash_fwd_paramsE$_ZN5flash30compute_attn_1rowblock_splitkvI23Flash_fwd_kernel_traitsILi96ELi64ELi128ELi4ELb0ELb0EN7cutlass6half_tE19Flash_kernel_traitsILi96ELi64ELi128ELi4ES3_EELb0ELb1ELb0ELb0ELb1ELb0ELb1ELb1ENS_16Flash_fwd_paramsEEEvRKT8_iiiii,@function
        .size           $_ZN5flash24flash_fwd_splitkv_kernelI23Flash_fwd_kernel_traitsILi96ELi64ELi128ELi4ELb0ELb0EN7cutlass6half_tE19Flash_kernel_traitsILi96ELi64ELi128ELi4ES3_EELb0ELb1ELb0ELb0ELb1ELb0ELb1ELb1EEEvNS_16Flash_fwd_paramsE$_ZN5flash30compute_attn_1rowblock_splitkvI23Flash_fwd_kernel_traitsILi96ELi64ELi128ELi4ELb0ELb0EN7cutlass6half_tE19Flash_kernel_traitsILi96ELi64ELi128ELi4ES3_EELb0ELb1ELb0ELb0ELb1ELb0ELb1ELb1ENS_16Flash_fwd_paramsEEEvRKT8_iiiii,(.L_x_11672 - $_ZN5flash24flash_fwd_splitkv_kernelI23Flash_fwd_kernel_traitsILi96ELi64ELi128ELi4ELb0ELb0EN7cutlass6half_tE19Flash_kernel_traitsILi96ELi64ELi128ELi4ES3_EELb0ELb1ELb0ELb0ELb1ELb0ELb1ELb1EEEvNS_16Flash_fwd_paramsE$_ZN5flash30compute_attn_1rowblock_splitkvI23Flash_fwd_kernel_traitsILi96ELi64ELi128ELi4ELb0ELb0EN7cutlass6half_tE19Flash_kernel_traitsILi96ELi64ELi128ELi4ES3_EELb0ELb1ELb0ELb0ELb1ELb0ELb1ELb1ENS_16Flash_fwd_paramsEEEvRKT8_iiiii)
$_ZN5flash24flash_fwd_splitkv_kernelI23Flash_fwd_kernel_traitsILi96ELi64ELi128ELi4ELb0ELb0EN7cutlass6half_tE19Flash_kernel_traitsILi96ELi64ELi128ELi4ES3_EELb0ELb1ELb0ELb0ELb1ELb0ELb1ELb1EEEvNS_16Flash_fwd_paramsE$_ZN5flash30compute_attn_1rowblock_splitkvI23Flash_fwd_kernel_traitsILi96ELi64ELi128ELi4ELb0ELb0EN7cutlass6half_tE19Flash_kernel_traitsILi96ELi64ELi128ELi4ES3_EELb0ELb1ELb0ELb0ELb1ELb0ELb1ELb1ENS_16Flash_fwd_paramsEEEvRKT8_iiiii:
        /* <DEDUP_REMOVED lines=39> */
.L_x_5705:
[----:B------:R-:W-:Y:S05]  /*0470*/  BSYNC.RECONVERGENT B0 ;  /* 0x0000000000007941 */ /* 0x000fea0003800200 */
.L_x_5704:
[----:B------:R-:W-:Y:S04]  /*0480*/  BSSY.RECONVERGENT B0, `(.L_x_5706) ;  /* 0x0000007000007945 */ /* 0x000fe80003800200 */
[----:B------:R-:W-:Y:S05]  /*0490*/  @!P3 BRA `(.L_x_5707) ;  /* 0x000000000014b947 */ /* 0x000fea0003800000 */
[----:B------:R-:W4:Y:S02]  /*04a0*/  LD.E.U8 R2, desc[UR4][R116.64+0x1b2] ;  /* 0x0001b20474027980 */ /* 0x000f24000c101100 */
[----:B----4-:R-:W-:-:S13]  /*04b0*/  ISETP.NE.AND P1, PT, R2, RZ, PT ;  /* 0x000000ff0200720c */ /* 0x010fda0003f25270 */
[----:B------:R-:W4:Y:S02]  /*04c0*/  @P1 LD.E R2, desc[UR4][R8.64+0x4] ;  /* 0x0000040408021980 */ /* 0x000f24000c101900 */
[----:B----45:R-:W-:-:S06]  /*04d0*/  @P1 IADD3 R87, PT, PT, R2, -R13, RZ ;  /* 0x8000000d02571210 */ /* 0x030fcc0007ffe0ff */
[----:B------:R4:W5:Y:S02]  /*04e0*/  @!P1 LD.E R87, desc[UR4][R8.64] ;  /* 0x0000000408579980 */ /* 0x000964000c101900 */
.L_x_5707:
[----:B------:R-:W-:Y:S05]  /*04f0*/  BSYNC.RECONVERGENT B0 ;  /* 0x0000000000007941 */ /* 0x000fea0003800200 */
.L_x_5706:
[----:B------:R-:W-:Y:S01]  /*0500*/  BSSY.RECONVERGENT B1, `(.L_x_5708) ;  /* 0x0000012000017945 */ /* 0x000fe20003800200 */
[----:B-----5:R-:W-:Y:S02]  /*0510*/  @P4 IADD3 R197, PT, PT, R3, -R0, RZ ;  /* 0x8000000003c54210 */ /* 0x020fe40007ffe0ff */
[----:B------:R-:W-:Y:S01]  /*0520*/  IADD3 R87, PT, PT, R87, -R12, RZ ;  /* 0x8000000c57577210 */ /* 0x000fe20007ffe0ff */
[----:B------:R-:W-:Y:S06]  /*0530*/  @!P0 BRA `(.L_x_5709) ;  /* 0x0000000000148947 */ /* 0x000fec0003800000 */
[----:B------:R-:W-:-:S05]  /*0540*/  IADD3 R2, P0, PT, R6, R108, RZ ;  /* 0x0000006c06027210 */ /* 0x000fca0007f1e0ff */
[----:B------:R-:W-:-:S06]  /*0550*/  IMAD.X R3, R7, 0x1, R107, P0 ;  /* 0x0000000107037824 */ /* 0x000fcc00000e066b */
[----:B------:R-:W5:Y:S02]  /*0560*/  LD.E R3, desc[UR4][R2.64] ;  /* 0x0000000402037980 */ /* 0x000f64000c101900 */
[----:B-----5:R-:W-:Y:S01]  /*0570*/  IADD3 R82, PT, PT, R3, -R12, RZ ;  /* 0x8000000c03527210 */ /* 0x020fe20007ffe0ff */
[----:B------:R-:W-:Y:S05]  /*0580*/  BRA `(.L_x_5710) ;  /* 0x0000000000247947 */ /* 0x000fea0003800000 */
.L_x_5709:
[----:B------:R-:W5:Y:S01]  /*0590*/  LD.E.64 R2, desc[UR4][R116.64+0x108] ;  /* 0x0001080474027980 */ /* 0x000f62000c101b00 */
[----:B------:R-:W-:Y:S01]  /*05a0*/  BSSY.RECONVERGENT B0, `(.L_x_5711) ;  /* 0x0000006000007945 */ /* 0x000fe20003800200 */
[----:B------:R-:W-:Y:S01]  /*05b0*/  IMAD.MOV.U32 R82, RZ, RZ, RZ ;  /* 0x000000ffff527224 */ /* 0x000fe200078e00ff */
[----:B-----5:R-:W-:-:S04]  /*05c0*/  ISETP.NE.U32.AND P0, PT, R2, RZ, PT ;  /* 0x000000ff0200720c */ /* 0x020fc80003f05070 */
[----:B------:R-:W-:-:S13]  /*05d0*/  ISETP.NE.AND.EX P0, PT, R3, RZ, PT, P0 ;  /* 0x000000ff0300720c */ /* 0x000fda0003f05300 */
[----:B------:R-:W-:Y:S05]  /*05e0*/  @!P0 BRA `(.L_x_5712) ;  /* 0x0000000000048947 */ /* 0x000fea0003800000 */
[----:B------:R1:W5:Y:S02]  /*05f0*/  LD.E R82, desc[UR4][R116.64+0xbc] ;  /* 0x0000bc0474527980 */ /* 0x000364000c101900 */
.L_x_5712:
[----:B------:R-:W-:Y:S05]  /*0600*/  BSYNC.RECONVERGENT B0 ;  /* 0x0000000000007941 */ /* 0x000fea0003800200 */
.L_x_5711:
[----:B-----5:R-:W-:Y:S02]  /*0610*/  IADD3 R82, PT, PT, R87, R82, RZ ;  /* 0x0000005257527210 */ /* 0x020fe40007ffe0ff */
.L_x_5710:
[----:B------:R-:W-:Y:S05]  /*0620*/  BSYNC.RECONVERGENT B1 ;  /* 0x0000000000017941 */ /* 0x000fea0003800200 */
.L_x_5708:
[----:B------:R-:W-:Y:S01]  /*0630*/  IMAD.SHL.U32 R196, R17, 0x40, RZ ;  /* 0x0000004011c47824 */ /* 0x000fe200078e00ff */
[----:B------:R-:W-:Y:S01]  /*0640*/  MOV R2, R194 ;  /* 0x000000c200027202 */ /* 0x000fe20000000f00 */
[----:B------:R-:W-:-:S03]  /*0650*/  IMAD.MOV.U32 R3, RZ, RZ, 0x0 ;  /* 0x00000000ff037424 */ /* 0x000fc600078e00ff */
[----:B------:R-:W-:-:S13]  /*0660*/  ISETP.GT.AND P0, PT, R197, R196, PT ;  /* 0x000000c4c500720c */ /* 0x000fda0003f04270 */
[----:B-1234-:R-:W-:Y:S05]  /*0670*/  @!P0 RET.REL.NODEC R2 `(_ZN5flash24flash_fwd_splitkv_kernelI23Flash_fwd_kernel_traitsILi96ELi64ELi128ELi4ELb0ELb0EN7cutlass6half_tE19Flash_kernel_traitsILi96ELi64ELi128ELi4ES3_EELb0ELb1ELb0ELb0ELb1ELb0ELb1ELb1EEEvNS_16Flash_fwd_paramsE) ;  /* 0xfffffff802608950 */ /* 0x01efea0003c3ffff */
        /* <DEDUP_REMOVED lines=26> */
[----:B------:R-:W-:-:S04]  /*0820*/  IADD3 R9, PT, PT, R2, R196, -R197 ;  /* 0x000000c402097210 */ /* 0x000fc80007ffe8c5 */
[----:B----4-:R-:W-:Y:S02]  /*0830*/  IADD3 R6, PT, PT, R9, 0x40, R6 ;  /* 0x0000004009067810 */ /* 0x010fe40007ffe006 */
[----:B------:R-:W-:-:S04]  /*0840*/  SHF.R.S32.HI R9, RZ, 0x1f, R2 ;  /* 0x0000001fff097819 */ /* 0x000fc80000011402 */
[----:B------:R-:W-:Y:S01]  /*0850*/  LEA.HI R9, R9, R2, RZ, 0x7 ;  /* 0x0000000209097211 */ /* 0x000fe200078f38ff */
[----:B------:R-:W-:Y:S02]  /*0860*/  @!P1 IMAD.IADD R3, R3, 0x1, -R4 ;  /* 0x0000000103039824 */ /* 0x000fe400078e0a04 */
[----:B------:R-:W-:Y:S01]  /*0870*/  @!P1 VIADD R7, R7, 0x1 ;  /* 0x0000000107079836 */ /* 0x000fe20000000000 */
[----:B------:R-:W-:Y:S02]  /*0880*/  ISETP.NE.AND P1, PT, R5, RZ, PT ;  /* 0x000000ff0500720c */ /* 0x000fe40003f25270 */
[----:B------:R-:W-:Y:S01]  /*0890*/  ISETP.GE.U32.AND P2, PT, R3, R4, PT ;  /* 0x000000040300720c */ /* 0x000fe20003f46070 */
[----:B---3--:R-:W-:Y:S01]  /*08a0*/  IMAD.IADD R3, R8, 0x1, R197 ;  /* 0x0000000108037824 */ /* 0x008fe200078e02c5 */
[----:B------:R-:W-:-:S04]  /*08b0*/  SHF.R.S32.HI R9, RZ, 0x7, R9 ;  /* 0x00000007ff097819 */ /* 0x000fc80000011409 */
[----:B------:R-:W-:-:S04]  /*08c0*/  IADD3 R3, PT, PT, -R3, R196, R82 ;  /* 0x000000c403037210 */ /* 0x000fc80007ffe152 */
[----:B------:R-:W-:-:S03]  /*08d0*/  SHF.R.S32.HI R4, RZ, 0x1f, R3 ;  /* 0x0000001fff047819 */ /* 0x000fc60000011403 */
[----:B------:R-:W-:Y:S01]  /*08e0*/  @P2 VIADD R7, R7, 0x1 ;  /* 0x0000000107072836 */ /* 0x000fe20000000000 */
[----:B------:R-:W-:-:S03]  /*08f0*/  LEA.HI R4, R4, R3, RZ, 0x7 ;  /* 0x0000000304047211 */ /* 0x000fc600078f38ff */
[----:B------:R-:W-:Y:S01]  /*0900*/  @!P0 IMAD.MOV R7, RZ, RZ, -R7 ;  /* 0x000000ffff078224 */ /* 0x000fe200078e0a07 */
[----:B------:R-:W-:Y:S02]  /*0910*/  @!P1 LOP3.LUT R7, RZ, R5, RZ, 0x33, !PT ;  /* 0x00000005ff079212 */ /* 0x000fe400078e33ff */
[----:B------:R-:W-:Y:S02]  /*0920*/  SHF.R.S32.HI R5, RZ, 0x1f, R6 ;  /* 0x0000001fff057819 */ /* 0x000fe40000011406 */
[----:B------:R-:W-:Y:S01]  /*0930*/  SHF.R.S32.HI R3, RZ, 0x7, R4 ;  /* 0x00000007ff037819 */ /* 0x000fe20000011404 */
        /* <DEDUP_REMOVED lines=12> */
[----:B------:R-:W5:Y:S01]  /*0a00*/  LD.E.64 R8, desc[UR4][R116.64+0xa8] ;  /* 0x0000a80474087980 */ /* 0x000f62000c101b00 */
[----:B------:R-:W-:Y:S01]  /*0a10*/  SHF.R.U32.HI R4, RZ, 0x3, R195 ;  /* 0x00000003ff047819 */ /* 0x000fe200000116c3 */
[----:B------:R-:W-:-:S04]  /*0a20*/  IMAD.IADD R197, R197, 0x1, -R196 ;  /* 0x00000001c5c57824 */ /* 0x000fc800078e0ac4 */
        /* <DEDUP_REMOVED lines=46> */
[----:B-1----:R-:W-:Y:S05]  /*0d10*/  @P1 RET.REL.NODEC R194 `(_ZN5flash24flash_fwd_splitkv_kernelI23Flash_fwd_kernel_traitsILi96ELi64ELi128ELi4ELb0ELb0EN7cutlass6half_tE19Flash_kernel_traitsILi96ELi64ELi128ELi4ES3_EELb0ELb1ELb0ELb0ELb1ELb0ELb1ELb1EEEvNS_16Flash_fwd_paramsE) ;  /* 0xfffffff0c2b81950 */ /* 0x002fea0003c3ffff */
[----:B------:R-:W-:Y:S02]  /*0d20*/  MOV R5, 0xff800000 ;  /* 0xff80000000057802 */ /* 0x000fe40000000f00 */
[----:B------:R-:W-:-:S03]  /*0d30*/  MOV R195, 0x0 ;  /* 0x0000000000c37802 */ /* 0x000fc60000000f00 */
[----:B------:R1:W-:Y:S02]  /*0d40*/  ST.E desc[UR4][R2.64+0xc0], R5 ;  /* 0x0000c00502007985 */ /* 0x0003e4000c101904 */
[----:B-1----:R-:W-:Y:S05]  /*0d50*/  RET.REL.NODEC R194 `(_ZN5flash24flash_fwd_splitkv_kernelI23Flash_fwd_kernel_traitsILi96ELi64ELi128ELi4ELb0ELb0EN7cutlass6half_tE19Flash_kernel_traitsILi96ELi64ELi128ELi4ES3_EELb0ELb1ELb0ELb0ELb1ELb0ELb1ELb1EEEvNS_16Flash_fwd_paramsE) ;  /* 0xfffffff0c2a87950 */ /* 0x002fea0003c3ffff */
.L_x_5713:
        /* <DEDUP_REMOVED lines=28> */
[----:B------:R-:W-:Y:S01]  /*0f20*/  IMAD R6, R3, R4, RZ ;  /* 0x0000000403067224 */ /* 0x000fe200078e02ff */
[----:B------:R-:W-:-:S03]  /*0f30*/  IABS R3, R9 ;  /* 0x0000000900037213 */ /* 0x000fc60000000000 */
[----:B------:R-:W-:Y:S01]  /*0f40*/  IMAD.HI.U32 R6, R15, R6, R14 ;  /* 0x000000060f067227 */ /* 0x000fe200078e000e */
[----:B------:R-:W-:Y:S01]  /*0f50*/  IADD3 R2, PT, PT, RZ, -R2, RZ ;  /* 0x80000002ff027210 */ /* 0x000fe20007ffe0ff */
[----:B------:R-:W2:Y:S04]  /*0f60*/  LD.E.64 R14, desc[UR4][R116.64+0x50] ;  /* 0x00005004740e7980 */ /* 0x000ea8000c101b00 */
        /* <DEDUP_REMOVED lines=18> */
[----:B------:R-:W-:-:S06]  /*1090*/  IMAD.WIDE R2, R8, 0x4, R200 ;  /* 0x0000000408027825 */ /* 0x000fcc00078e02c8 */
[----:B------:R1:W2:Y:S01]  /*10a0*/  LD.E R3, desc[UR4][R2.64] ;  /* 0x0000000402037980 */ /* 0x0002a2000c101900 */
[----:B----4-:R-:W-:-:S04]  /*10b0*/  IABS R4, R7 ;  /* 0x0000000700047213 */ /* 0x010fc80000000000 */
[----:B------:R-:W4:Y:S08]  /*10c0*/  I2F.RP R16, R4 ;  /* 0x0000000400107306 */ /* 0x000f300000209400 */
[----:B----4-:R-:W4:Y:S02]  /*10d0*/  MUFU.RCP R5, R16 ;  /* 0x0000001000057308 */ /* 0x010f240000001000 */
[----:B----4-:R-:W-:-:S06]  /*10e0*/  IADD3 R5, PT, PT, R5, 0xffffffe, RZ ;  /* 0x0ffffffe05057810 */ /* 0x010fcc0007ffe0ff */
[----:B------:R-:W4:Y:S01]  /*10f0*/  F2I.FTZ.U32.TRUNC.NTZ R21, R5 ;  /* 0x0000000500157305 */ /* 0x000f22000021f000 */
[----:B------:R-:W-:Y:S02]  /*1100*/  MOV R20, RZ ;  /* 0x000000ff00147202 */ /* 0x000fe40000000f00 */
[----:B------:R-:W-:Y:S02]  /*1110*/  IABS R6, R198 ;  /* 0x000000c600067213 */ /* 0x000fe40000000000 */
[----:B-1----:R-:W-:Y:S01]  /*1120*/  IABS R2, R7 ;  /* 0x0000000700027213 */ /* 0x002fe20000000000 */
        /* <DEDUP_REMOVED lines=15> */
[----:B------:R-:W-:Y:S01]  /*1220*/  IMAD R4, R187, R9, RZ ;  /* 0x00000009bb047224 */ /* 0x000fe200078e02ff */
[----:B------:R-:W-:Y:S01]  /*1230*/  SHF.R.S32.HI R21, RZ, 0x1f, R9 ;  /* 0x0000001fff157819 */ /* 0x000fe20000011409 */
[----:B------:R-:W-:-:S04]  /*1240*/  @P2 VIADD R11, R11, 0x1 ;  /* 0x000000010b0b2836 */ /* 0x000fc80000000000 */
[----:B------:R-:W-:Y:S02]  /*1250*/  IMAD R4, R186, R21, R4 ;  /* 0x00000015ba047224 */ /* 0x000fe400078e0204 */
[----:B------:R-:W-:Y:S02]  /*1260*/  @!P0 IMAD.MOV R11, RZ, RZ, -R11 ;  /* 0x000000ffff0b8224 */ /* 0x000fe400078e0a0b */
[----:B------:R-:W-:Y:S02]  /*1270*/  @!P1 LOP3.LUT R11, RZ, R7, RZ, 0x33, !PT ;  /* 0x00000007ff0b9212 */ /* 0x000fe400078e33ff */
[----:B--2---:R-:W-:Y:S01]  /*1280*/  SHF.R.S32.HI R2, RZ, 0x1f, R3 ;  /* 0x0000001fff027819 */ /* 0x004fe20000011403 */
[----:B------:R-:W-:-:S04]  /*1290*/  IMAD R5, R19, R3, RZ ;  /* 0x0000000313057224 */ /* 0x000fc800078e02ff */
[C---:B------:R-:W-:Y:S02]  /*12a0*/  IMAD R5, R18.reuse, R2, R5 ;  /* 0x0000000212057224 */ /* 0x040fe400078e0205 */
[----:B------:R-:W-:-:S05]  /*12b0*/  IMAD.WIDE.U32 R18, R18, R3, RZ ;  /* 0x0000000312127225 */ /* 0x000fca00078e00ff */
[----:B------:R-:W-:-:S03]  /*12c0*/  IADD3 R19, PT, PT, R19, R5, RZ ;  /* 0x0000000513137210 */ /* 0x000fc60007ffe0ff */
[----:B------:R-:W-:-:S05]  /*12d0*/  IMAD.WIDE.U32 R18, R9, R186, R18 ;  /* 0x000000ba09127225 */ /* 0x000fca00078e0012 */
[----:B------:R-:W-:Y:S01]  /*12e0*/  IADD3 R19, PT, PT, R19, R4, RZ ;  /* 0x0000000413137210 */ /* 0x000fe20007ffe0ff */
[----:B------:R-:W-:Y:S01]  /*12f0*/  IMAD R5, R15, R11, RZ ;  /* 0x0000000b0f057224 */ /* 0x000fe200078e02ff */
[----:B------:R-:W-:-:S05]  /*1300*/  SHF.R.S32.HI R4, RZ, 0x1f, R11 ;  /* 0x0000001fff047819 */ /* 0x000fca000001140b */
[----:B------:R-:W-:Y:S02]  /*1310*/  IMAD R4, R14, R4, R5 ;  /* 0x000000040e047224 */ /* 0x000fe400078e0205 */
[----:B---3--:R-:W-:Y:S02]  /*1320*/  IMAD R5, R13, R3, RZ ;  /* 0x000000030d057224 */ /* 0x008fe400078e02ff */
[----:B------:R-:W-:-:S04]  /*1330*/  IMAD.WIDE.U32 R14, R11, R14, R18 ;  /* 0x0000000e0b0e7225 */ /* 0x000fc800078e0012 */
[----:B------:R-:W-:-:S04]  /*1340*/  IMAD.WIDE.U32 R22, R12, R3, RZ ;  /* 0x000000030c167225 */ /* 0x000fc800078e00ff */
[----:B------:R-:W-:Y:S01]  /*1350*/  IMAD R5, R12, R2, R5 ;  /* 0x000000020c057224 */ /* 0x000fe200078e0205 */
[----:B------:R-:W-:Y:S01]  /*1360*/  MOV R8, R14 ;  /* 0x0000000e00087202 */ /* 0x000fe20000000f00 */
[----:B------:R-:W-:Y:S02]  /*1370*/  IMAD.IADD R4, R15, 0x1, R4 ;  /* 0x000000010f047824 */ /* 0x000fe400078e0204 */
[----:B------:R-:W-:Y:S01]  /*1380*/  IMAD.IADD R18, R23, 0x1, R5 ;  /* 0x0000000117127824 */ /* 0x000fe200078e0205 */
[----:B------:R-:W-:Y:S05]  /*1390*/  BRA `(.L_x_5716) ;  /* 0x0000000400387947 */ /* 0x000fea0003800000 */
.L_x_5715:
        /* <DEDUP_REMOVED lines=28> */
[----:B------:R-:W-:Y:S01]  /*1560*/  @!P4 IMAD R3, R4, R186, R3 ;  /* 0x000000ba0403c224 */ /* 0x000fe200078e0203 */
[----:B------:R-:W-:Y:S01]  /*1570*/  @P4 IADD3 R4, PT, PT, R12, R13, RZ ;  /* 0x0000000d0c044210 */ /* 0x000fe20007ffe0ff */
[----:B----4-:R-:W-:-:S04]  /*1580*/  @!P4 IMAD R11, R21, R8, RZ ;  /* 0x00000008150bc224 */ /* 0x010fc800078e02ff */
[----:B------:R-:W-:Y:S02]  /*1590*/  @!P3 IMAD.IADD R2, R2, 0x1, -R9 ;  /* 0x000000010202b824 */ /* 0x000fe400078e0a09 */
[----:B------:R-:W-:-:S03]  /*15a0*/  @!P4 IMAD.IADD R23, R23, 0x1, R3 ;  /* 0x000000011717c824 */ /* 0x000fc600078e0203 */
        /* <DEDUP_REMOVED lines=8> */
[----:B------:R-:W-:Y:S02]  /*1630*/  @!P4 IADD3 R11, PT, PT, R23, R11, RZ ;  /* 0x0000000b170bc210 */ /* 0x000fe40007ffe0ff */
[----:B------:R-:W-:Y:S01]  /*1640*/  @!P4 MOV R10, R22 ;  /* 0x00000016000ac202 */ /* 0x000fe20000000f00 */
[----:B------:R-:W-:Y:S01]  /*1650*/  @P4 IMAD.IADD R11, R21, 0x1, R3 ;  /* 0x00000001150b4824 */ /* 0x000fe200078e0203 */
[----:B------:R-:W-:Y:S02]  /*1660*/  LEA R9, R121, 0xffffff80, 0x7 ;  /* 0xffffff8079097811 */ /* 0x000fe400078e38ff */
[----:B------:R-:W-:Y:S02]  /*1670*/  @!P3 IADD3 R5, PT, PT, R5, 0x1, RZ ;  /* 0x000000010505b810 */ /* 0x000fe40007ffe0ff */
        /* <DEDUP_REMOVED lines=11> */
[----:B------:R-:W-:Y:S02]  /*1730*/  @!P0 LOP3.LUT R5, RZ, R7, RZ, 0x33, !PT ;  /* 0x00000007ff058212 */ /* 0x000fe400078e33ff */
[----:B------:R-:W-:Y:S01]  /*1740*/  @!P4 IADD3 R25, PT, PT, R11, R2, RZ ;  /* 0x000000020b19c210 */ /* 0x000fe20007ffe0ff */
[----:B------:R-:W-:Y:S01]  /*1750*/  @!P4 IMAD R2, R15, R8, RZ ;  /* 0x000000080f02c224 */ /* 0x000fe200078e02ff */
[----:B------:R-:W-:Y:S01]  /*1760*/  @!P4 SHF.R.S32.HI R3, RZ, 0x1f, R8 ;  /* 0x0000001fff03c819 */ /* 0x000fe20000011408 */
[----:B------:R-:W-:Y:S01]  /*1770*/  @P4 IMAD.IADD R12, R12, 0x1, R13 ;  /* 0x000000010c0c4824 */ /* 0x000fe200078e020d */
[----:B------:R-:W-:Y:S02]  /*1780*/  @!P4 MOV R24, R10 ;  /* 0x0000000a0018c202 */ /* 0x000fe40000000f00 */
[----:B------:R-:W-:Y:S01]  /*1790*/  IADD3 R23, PT, PT, R23, R4, RZ ;  /* 0x0000000417177210 */ /* 0x000fe20007ffe0ff */
[----:B------:R-:W-:Y:S01]  /*17a0*/  IMAD R11, R19, R5, RZ ;  /* 0x00000005130b7224 */ /* 0x000fe200078e02ff */
[----:B------:R-:W-:Y:S01]  /*17b0*/  SHF.R.S32.HI R4, RZ, 0x1f, R5 ;  /* 0x0000001fff047819 */ /* 0x000fe20000011405 */
[----:B------:R-:W-:-:S02]  /*17c0*/  @!P4 IMAD R2, R14, R3, R2 ;  /* 0x000000030e02c224 */ /* 0x000fc400078e0202 */
[----:B------:R-:W-:-:S04]  /*17d0*/  @!P4 IMAD.WIDE.U32 R14, R14, R8, R24 ;  /* 0x000000080e0ec225 */ /* 0x000fc800078e0018 */
[----:B------:R-:W-:Y:S02]  /*17e0*/  @P4 IMAD R3, R119, R12, RZ ;  /* 0x0000000c77034224 */ /* 0x000fe400078e02ff */
[----:B------:R-:W-:-:S04]  /*17f0*/  IMAD.WIDE.U32 R24, R18, R5, R22 ;  /* 0x0000000512187225 */ /* 0x000fc800078e0016 */
        /* <DEDUP_REMOVED lines=8> */
.L_x_5716:
[----:B------:R-:W-:Y:S05]  /*1880*/  BSYNC.RECONVERGENT B0 ;  /* 0x0000000000007941 */ /* 0x000fea0003800200 */
.L_x_5714:
        /* <DEDUP_REMOVED lines=24> */
[C---:B------:R-:W-:Y:S01]  /*1a10*/  IMAD.SHL.U32 R122, R195.reuse, 0x8, RZ ;  /* 0x00000008c37a7824 */ /* 0x040fe200078e00ff */
[C---:B------:R-:W-:Y:S01]  /*1a20*/  SHF.L.U32 R20, R195.reuse, 0x4, RZ ;  /* 0x00000004c3147819 */ /* 0x040fe200000006ff */
[----:B------:R-:W-:-:S03]  /*1a30*/  IMAD.SHL.U32 R23, R195, 0x20, RZ ;  /* 0x00000020c3177824 */ /* 0x000fc600078e00ff */
[----:B------:R-:W-:Y:S02]  /*1a40*/  LOP3.LUT R26, R122, 0x18, RZ, 0xc0, !PT ;  /* 0x000000187a1a7812 */ /* 0x000fe400078ec0ff */
[----:B------:R-:W-:-:S05]  /*1a50*/  LOP3.LUT R64, R20, 0x3e00, RZ, 0xc0, !PT ;  /* 0x00003e0014407812 */ /* 0x000fca00078ec0ff */
[----:B------:R-:W-:Y:S01]  /*1a60*/  @!P3 IMAD.IADD R6, R6, 0x1, -R5 ;  /* 0x000000010606b824 */ /* 0x000fe200078e0a05 */
[----:B------:R-:W-:Y:S02]  /*1a70*/  LOP3.LUT R19, R198, R7, RZ, 0x3c, !PT ;  /* 0x00000007c6137212 */ /* 0x000fe400078e3cff */
[----:B------:R-:W-:Y:S02]  /*1a80*/  LOP3.LUT R20, R20, 0x100, RZ, 0xc0, !PT ;  /* 0x0000010014147812 */ /* 0x000fe400078ec0ff */
[----:B------:R-:W-:Y:S02]  /*1a90*/  ISETP.GE.U32.AND P4, PT, R6, R5, PT ;  /* 0x000000050600720c */ /* 0x000fe40003f86070 */
[----:B------:R-:W-:Y:S02]  /*1aa0*/  LOP3.LUT R6, R23, 0x100, RZ, 0xc0, !PT ;  /* 0x0000010017067812 */ /* 0x000fe400078ec0ff */
[----:B------:R-:W-:Y:S02]  /*1ab0*/  IADD3 R22, P1, PT, R26, R22, RZ ;  /* 0x000000161a167210 */ /* 0x000fe40007f3e0ff */
[----:B------:R-:W-:-:S02]  /*1ac0*/  LOP3.LUT R64, R64, 0x20, R23, 0xf8, !PT ;  /* 0x0000002040407812 */ /* 0x000fc400078ef817 */
[----:B------:R-:W-:Y:S02]  /*1ad0*/  LOP3.LUT R5, R23, 0xc0, RZ, 0xc0, !PT ;  /* 0x000000c017057812 */ /* 0x000fe400078ec0ff */
[----:B------:R-:W-:Y:S01]  /*1ae0*/  ISETP.GE.AND P2, PT, R19, RZ, PT ;  /* 0x000000ff1300720c */ /* 0x000fe20003f46270 */
[----:B------:R-:W-:Y:S01]  /*1af0*/  IMAD.SHL.U32 R127, R195, 0x4, RZ ;  /* 0x00000004c37f7824 */ /* 0x000fe200078e00ff */
[--C-:B------:R-:W-:Y:S02]  /*1b00*/  LOP3.LUT R19, R20, 0x20, R23.reuse, 0xf8, !PT ;  /* 0x0000002014137812 */ /* 0x100fe400078ef817 */
[--C-:B------:R-:W-:Y:S01]  /*1b10*/  LOP3.LUT R61, R6, 0x20, R23.reuse, 0xf8, !PT ;  /* 0x00000020063d7812 */ /* 0x100fe200078ef817 */
[-C--:B------:R-:W-:Y:S01]  /*1b20*/  IMAD R6, R21, R118.reuse, RZ ;  /* 0x0000007615067224 */ /* 0x080fe200078e02ff */
[----:B------:R-:W-:Y:S01]  /*1b30*/  LOP3.LUT R64, R64, 0x100, R23, 0xf8, !PT ;  /* 0x0000010040407812 */ /* 0x000fe200078ef817 */
[----:B------:R-:W-:Y:S01]  /*1b40*/  IMAD.X R23, RZ, RZ, R18, P1 ;  /* 0x000000ffff177224 */ /* 0x000fe200008e0612 */
[----:B------:R-:W-:Y:S01]  /*1b50*/  LOP3.LUT R62, R5, 0x8, R195, 0xf8, !PT ;  /* 0x00000008053e7812 */ /* 0x000fe200078ef8c3 */
[----:B------:R-:W-:Y:S01]  /*1b60*/  @!P3 VIADD R12, R12, 0x1 ;  /* 0x000000010c0cb836 */ /* 0x000fe20000000000 */
[----:B------:R-:W-:Y:S01]  /*1b70*/  ISETP.NE.AND P1, PT, R7, RZ, PT ;  /* 0x000000ff0700720c */ /* 0x000fe20003f25270 */
[C---:B------:R-:W-:Y:S01]  /*1b80*/  IMAD R18, R9.reuse, R119, R6 ;  /* 0x0000007709127224 */ /* 0x040fe200078e0206 */
[----:B------:R-:W-:Y:S01]  /*1b90*/  LOP3.LUT R62, R62, 0x18, R127, 0x78, !PT ;  /* 0x000000183e3e7812 */ /* 0x000fe200078e787f */
[----:B------:R-:W-:Y:S01]  /*1ba0*/  IMAD.WIDE.U32 R22, R9, R118, R22 ;  /* 0x0000007609167225 */ /* 0x000fe200078e0016 */
[----:B------:R-:W1:Y:S03]  /*1bb0*/  S2R R63, SR_CgaCtaId ;  /* 0x00000000003f7919 */ /* 0x000e660000008800 */
[----:B------:R-:W-:Y:S01]  /*1bc0*/  @P4 VIADD R12, R12, 0x1 ;  /* 0x000000010c0c4836 */ /* 0x000fe20000000000 */
[----:B------:R-:W-:-:S02]  /*1bd0*/  LOP3.LUT R62, R19, R62, RZ, 0xfc, !PT ;  /* 0x0000003e133e7212 */ /* 0x000fc400078efcff */
[----:B------:R-:W-:Y:S01]  /*1be0*/  IADD3 R23, PT, PT, R23, R18, RZ ;  /* 0x0000001217177210 */ /* 0x000fe20007ffe0ff */
[----:B------:R-:W-:-:S04]  /*1bf0*/  IMAD.MOV.U32 R6, RZ, RZ, R12 ;  /* 0x000000ffff067224 */ /* 0x000fc800078e000c */
[----:B------:R-:W-:Y:S01]  /*1c00*/  @!P2 IMAD.MOV R6, RZ, RZ, -R6 ;  /* 0x000000ffff06a224 */ /* 0x000fe200078e0a06 */
[----:B------:R-:W-:Y:S02]  /*1c10*/  @!P1 LOP3.LUT R6, RZ, R7, RZ, 0x33, !PT ;  /* 0x00000007ff069212 */ /* 0x000fe400078e33ff */
[----:B------:R-:W-:-:S03]  /*1c20*/  SHF.R.U32.HI R80, RZ, 0x1, R195 ;  /* 0x00000001ff507819 */ /* 0x000fc600000116c3 */
[----:B------:R-:W-:Y:S01]  /*1c30*/  IMAD R7, R31, R6, RZ ;  /* 0x000000061f077224 */ /* 0x000fe200078e02ff */
[----:B------:R-:W-:Y:S01]  /*1c40*/  LOP3.LUT R20, R5, 0x8, R80, 0xf8, !PT ;  /* 0x0000000805147812 */ /* 0x000fe200078ef850 */
[----:B------:R-:W-:Y:S01]  /*1c50*/  IMAD.WIDE.U32 R22, R6, R30, R22 ;  /* 0x0000001e06167225 */ /* 0x000fe200078e0016 */
[----:B------:R-:W-:Y:S02]  /*1c60*/  SHF.R.U32.HI R130, RZ, 0x2, R195 ;  /* 0x00000002ff827819 */ /* 0x000fe400000116c3 */
[----:B------:R-:W-:-:S03]  /*1c70*/  MOV R16, 0x400 ;  /* 0x0000040000107802 */ /* 0x000fc60000000f00 */
[----:B------:R-:W-:Y:S02]  /*1c80*/  IMAD R193, R119, R130, RZ ;  /* 0x0000008277c17224 */ /* 0x000fe400078e02ff */
[----:B------:R-:W-:Y:S01]  /*1c90*/  IMAD.MOV.U32 R131, RZ, RZ, RZ ;  /* 0x000000ffff837224 */ /* 0x000fe200078e00ff */
[----:B------:R-:W-:Y:S02]  /*1ca0*/  LOP3.LUT R20, R20, 0x18, R127, 0x78, !PT ;  /* 0x0000001814147812 */ /* 0x000fe400078e787f */
[----:B-1----:R-:W-:Y:S01]  /*1cb0*/  LEA R63, R63, R16, 0x18 ;  /* 0x000000103f3f7211 */ /* 0x002fe200078ec0ff */
[----:B------:R-:W-:Y:S01]  /*1cc0*/  IMAD.WIDE.U32 R16, R17, 0x40, R130 ;  /* 0x0000004011107825 */ /* 0x000fe200078e0082 */
[-C--:B------:R-:W-:Y:S02]  /*1cd0*/  LOP3.LUT R64, R64, R20.reuse, RZ, 0xfc, !PT ;  /* 0x0000001440407212 */ /* 0x080fe400078efcff */
[----:B------:R-:W-:Y:S01]  /*1ce0*/  LOP3.LUT R61, R61, R20, RZ, 0xfc, !PT ;  /* 0x000000143d3d7212 */ /* 0x000fe200078efcff */
[----:B------:R-:W-:-:S02]  /*1cf0*/  IMAD R189, R187, R130, RZ ;  /* 0x00000082bbbd7224 */ /* 0x000fc400078e02ff */
[----:B------:R-:W-:Y:S01]  /*1d00*/  VIADD R123, R121, 0xffffffff ;  /* 0xffffffff797b7836 */ /* 0x000fe20000000000 */
[C---:B------:R-:W-:Y:S01]  /*1d10*/  SHF.L.U64.HI R84, R118.reuse, 0x5, R119 ;  /* 0x0000000576547819 */ /* 0x040fe20000010277 */
[----:B------:R-:W-:Y:S01]  /*1d20*/  IMAD.SHL.U32 R81, R118, 0x20, RZ ;  /* 0x0000002076517824 */ /* 0x000fe200078e00ff */
[C---:B------:R-:W-:Y:S01]  /*1d30*/  SHF.L.U64.HI R86, R186.reuse, 0x5, R187 ;  /* 0x00000005ba567819 */ /* 0x040fe200000102bb */
[----:B------:R-:W-:Y:S01]  /*1d40*/  IMAD.SHL.U32 R83, R186, 0x20, RZ ;  /* 0x00000020ba537824 */ /* 0x000fe200078e00ff */
[----:B------:R-:W-:Y:S01]  /*1d50*/  LOP3.LUT R127, R127, 0xc, RZ, 0xc0, !PT ;  /* 0x0000000c7f7f7812 */ /* 0x000fe200078ec0ff */
[----:B------:R-:W-:Y:S02]  /*1d60*/  IMAD.SHL.U32 R120, R123, 0x80, RZ ;  /* 0x000000807b787824 */ /* 0x000fe400078e00ff */
[----:B--2---:R-:W-:-:S04]  /*1d70*/  @P0 IMAD.WIDE.U32 R18, R24, R0, RZ ;  /* 0x0000000018120225 */ /* 0x004fc800078e00ff */
[----:B------:R-:W-:Y:S02]  /*1d80*/  @P0 IMAD R12, R25, R0, RZ ;  /* 0x00000000190c0224 */ /* 0x000fe400078e02ff */
[-C--:B---3--:R-:W-:Y:S02]  /*1d90*/  @!P0 IMAD R9, R33, R199.reuse, RZ ;  /* 0x000000c721098224 */ /* 0x088fe400078e02ff */
[----:B------:R-:W-:-:S04]  /*1da0*/  @!P0 IMAD.WIDE.U32 R32, R32, R199, RZ ;  /* 0x000000c720208225 */ /* 0x000fc800078e00ff */
[----:B------:R-:W-:Y:S02]  /*1db0*/  @!P0 IMAD.MOV.U32 R0, RZ, RZ, R32 ;  /* 0x000000ffff008224 */ /* 0x000fe400078e0020 */
[----:B------:R-:W-:Y:S01]  /*1dc0*/  @P0 IMAD.MOV.U32 R0, RZ, RZ, R18 ;  /* 0x000000ffff000224 */ /* 0x000fe200078e0012 */
[----:B------:R-:W-:Y:S01]  /*1dd0*/  LOP3.LUT R18, R122, 0xc0, RZ, 0xc0, !PT ;  /* 0x000000c07a127812 */ /* 0x000fe200078ec0ff */
[----:B------:R-:W-:-:S03]  /*1de0*/  @!P0 IMAD.IADD R9, R33, 0x1, R9 ;  /* 0x0000000121098824 */ /* 0x000fc600078e0209 */
[----:B------:R-:W-:Y:S02]  /*1df0*/  IADD3 R32, P1, PT, R26, R0, RZ ;  /* 0x000000001a207210 */ /* 0x000fe40007f3e0ff */
[----:B------:R-:W-:Y:S01]  /*1e00*/  SHF.R.S32.HI R0, RZ, 0x1f, R6 ;  /* 0x0000001fff007819 */ /* 0x000fe20000011406 */
[----:B------:R-:W-:Y:S01]  /*1e10*/  @P0 IMAD.IADD R9, R19, 0x1, R12 ;  /* 0x0000000113090824 */ /* 0x000fe200078e020c */
[----:B------:R-:W-:-:S03]  /*1e20*/  LOP3.LUT R5, R18, 0x18, R195, 0xf8, !PT ;  /* 0x0000001812057812 */ /* 0x000fc600078ef8c3 */
[----:B------:R-:W-:Y:S02]  /*1e30*/  IMAD R7, R0, R30, R7 ;  /* 0x0000001e00077224 */ /* 0x000fe400078e0207 */
[----:B------:R-:W-:Y:S01]  /*1e40*/  IMAD.X R33, RZ, RZ, R9, P1 ;  /* 0x000000ffff217224 */ /* 0x000fe200008e0609 */
[----:B------:R-:W-:Y:S02]  /*1e50*/  IADD3 R18, P1, PT, R26, R8, RZ ;  /* 0x000000081a127210 */ /* 0x000fe40007f3e0ff */
[----:B------:R-:W-:Y:S02]  /*1e60*/  SHF.R.S32.HI R8, RZ, 0x1f, R87 ;  /* 0x0000001fff087819 */ /* 0x000fe40000011457 */
[----:B------:R-:W-:Y:S02]  /*1e70*/  IADD3 R23, PT, PT, R23, R7, RZ ;  /* 0x0000000717177210 */ /* 0x000fe40007ffe0ff */
[----:B------:R-:W-:Y:S01]  /*1e80*/  LEA.HI R7, R8, R87, RZ, 0x7 ;  /* 0x0000005708077211 */ /* 0x000fe200078f38ff */
[----:B------:R-:W-:-:S03]  /*1e90*/  IMAD.WIDE.U32 R22, R130, R118, R22 ;  /* 0x0000007682167225 */ /* 0x000fc600078e0016 */
[----:B------:R-:W-:Y:S02]  /*1ea0*/  SHF.R.S32.HI R7, RZ, 0x7, R7 ;  /* 0x00000007ff077819 */ /* 0x000fe40000011407 */
[----:B------:R-:W-:Y:S01]  /*1eb0*/  SHF.R.S32.HI R12, RZ, 0x1f, R198 ;  /* 0x0000001fff0c7819 */ /* 0x000fe200000114c6 */
[----:B------:R-:W-:Y:S01]  /*1ec0*/  IMAD R19, R29, R198, RZ ;  /* 0x000000c61d137224 */ /* 0x000fe200078e02ff */
[----:B------:R-:W-:Y:S02]  /*1ed0*/  IADD3 R193, PT, PT, R23, R193, RZ ;  /* 0x000000c117c17210 */ /* 0x000fe40007ffe0ff */
[----:B----4-:R-:W-:Y:S02]  /*1ee0*/  LEA R192, P0, R22, R10, 0x1 ;  /* 0x0000000a16c07211 */ /* 0x010fe400078008ff */
[----:B------:R-:W-:Y:S02]  /*1ef0*/  LOP3.LUT R5, R5, 0x18, R122, 0x78, !PT ;  /* 0x0000001805057812 */ /* 0x000fe400078e787a */
[----:B------:R-:W-:Y:S01]  /*1f00*/  VIMNMX R88, PT, PT, R188, R7, !PT ;  /* 0x00000007bc587248 */ /* 0x000fe20007fe0100 */
[----:B------:R-:W-:Y:S01]  /*1f10*/  IMAD R12, R28, R12, R19 ;  /* 0x0000000c1c0c7224 */ /* 0x000fe200078e0213 */
[----:B------:R-:W-:Y:S01]  /*1f20*/  LEA.HI.X R193, R22, R11, R193, 0x1, P0 ;  /* 0x0000000b16c17211 */ /* 0x000fe200000f0cc1 */
[----:B------:R-:W-:Y:S01]  /*1f30*/  IMAD.WIDE.U32 R32, R198, R28, R32 ;  /* 0x0000001cc6207225 */ /* 0x000fe200078e0020 */
[----:B------:R-:W-:-:S02]  /*1f40*/  LOP3.LUT R122, R5, 0x1f20, R122, 0xf8, !PT ;  /* 0x00001f20057a7812 */ /* 0x000fc400078ef87a */
[----:B------:R-:W-:Y:S01]  /*1f50*/  ISETP.GT.AND P0, PT, R121, R88, PT ;  /* 0x000000587900720c */ /* 0x000fe20003f04270 */
[----:B------:R-:W-:Y:S02]  /*1f60*/  IMAD R5, R17, R24, RZ ;  /* 0x0000001811057224 */ /* 0x000fe400078e02ff */
[----:B------:R-:W-:Y:S02]  /*1f70*/  IMAD.IADD R21, R33, 0x1, R12 ;  /* 0x0000000121157824 */ /* 0x000fe400078e020c */
[----:B------:R-:W-:Y:S02]  /*1f80*/  IMAD.MOV.U32 R20, RZ, RZ, R32 ;  /* 0x000000ffff147224 */ /* 0x000fe400078e0020 */
        /* <DEDUP_REMOVED lines=29> */
[--C-:B------:R-:W-:Y:S01]  /*2160*/  SHF.R.S32.HI R25, RZ, 0x1f, R87.reuse ;  /* 0x0000001fff197819 */ /* 0x100fe20000011457 */
[C---:B------:R-:W-:Y:S01]  /*2170*/  VIADD R114, R130.reuse, 0x60 ;  /* 0x0000006082727836 */ /* 0x040fe20000000000 */
[C---:B------:R-:W-:Y:S01]  /*2180*/  SHF.L.U32 R112, R129.reuse, 0x6, RZ ;  /* 0x0000000681707819 */ /* 0x040fe200000006ff */
        /* <DEDUP_REMOVED lines=31> */
[----:B------:R-:W-:Y:S02]  /*2380*/  IMAD R7, R16, R0, R17 ;  /* 0x0000000010077224 */ /* 0x000fe400078e0211 */
[----:B------:R-:W-:Y:S02]  /*2390*/  IMAD R9, R19, R6, RZ ;  /* 0x0000000613097224 */ /* 0x000fe400078e02ff */
[----:B------:R-:W-:Y:S01]  /*23a0*/  IMAD.WIDE.U32 R16, R6, R16, R22 ;  /* 0x0000001006107225 */ /* 0x000fe200078e0016 */
[C---:B------:R-:W-:Y:S02]  /*23b0*/  LOP3.LUT R23, R26.reuse, 0x20, RZ, 0xfc, !PT ;  /* 0x000000201a177812 */ /* 0x040fe400078efcff */
[----:B------:R-:W-:Y:S01]  /*23c0*/  LOP3.LUT R22, R26, 0x40, RZ, 0xfc, !PT ;  /* 0x000000401a167812 */ /* 0x000fe200078efcff */
[----:B------:R-:W-:Y:S01]  /*23d0*/  IMAD.WIDE.U32 R20, R6, R18, R20 ;  /* 0x0000001206147225 */ /* 0x000fe200078e0014 */
[----:B-----5:R-:W-:-:S03]  /*23e0*/  IADD3 R6, PT, PT, R120, R13, RZ ;  /* 0x0000000d78067210 */ /* 0x020fc60007ffe0ff */
[----:B------:R-:W-:Y:S01]  /*23f0*/  IMAD R0, R18, R0, R9 ;  /* 0x0000000012007224 */ /* 0x000fe200078e0209 */
[----:B------:R-:W-:Y:S01]  /*2400*/  IADD3 R9, P0, PT, -R87, R130, RZ ;  /* 0x0000008257097210 */ /* 0x000fe20007f1e1ff */
[-C--:B------:R-:W-:Y:S02]  /*2410*/  IMAD R13, R6, R129.reuse, RZ ;  /* 0x00000081060d7224 */ /* 0x080fe400078e02ff */
[----:B------:R-:W-:Y:S01]  /*2420*/  IMAD R6, R130, R129, R127 ;  /* 0x0000008182067224 */ /* 0x000fe200078e027f */
[----:B------:R-:W-:Y:S01]  /*2430*/  IADD3.X R25, PT, PT, RZ, ~R25, RZ, P0, !PT ;  /* 0x80000019ff197210 */ /* 0x000fe200007fe4ff */
[----:B------:R-:W-:Y:S01]  /*2440*/  IMAD.IADD R19, R17, 0x1, R7 ;  /* 0x0000000111137824 */ /* 0x000fe200078e0207 */
[----:B------:R-:W-:Y:S01]  /*2450*/  IADD3 R17, PT, PT, R21, R0, RZ ;  /* 0x0000000015117210 */ /* 0x000fe20007ffe0ff */
[----:B------:R-:W-:Y:S01]  /*2460*/  IMAD.MOV.U32 R18, RZ, RZ, R16 ;  /* 0x000000ffff127224 */ /* 0x000fe200078e0010 */
[----:B------:R-:W-:Y:S01]  /*2470*/  SHF.R.S32.HI R97, RZ, 0x1f, R13 ;  /* 0x0000001fff617819 */ /* 0x000fe2000001140d */
[----:B------:R-:W-:Y:S01]  /*2480*/  IMAD R89, R25, R134, RZ ;  /* 0x0000008619597224 */ /* 0x000fe200078e02ff */
[----:B------:R-:W-:Y:S01]  /*2490*/  IADD3 R28, P0, PT, R13, R6, RZ ;  /* 0x000000060d1c7210 */ /* 0x000fe20007f1e0ff */
        /* <DEDUP_REMOVED lines=28> */
.L_x_5740:
        /* <DEDUP_REMOVED lines=106> */
.L_x_5719:
        /* <DEDUP_REMOVED lines=159> */
.L_x_5723:
[----:B------:R-:W-:Y:S05]  /*36f0*/  BSYNC.RECONVERGENT B0 ;  /* 0x0000000000007941 */ /* 0x000fea0003800200 */
.L_x_5722:
        /* <DEDUP_REMOVED lines=153> */
.L_x_5725:
[----:B------:R-:W-:Y:S05]  /*4090*/  BSYNC.RECONVERGENT B0 ;  /* 0x0000000000007941 */ /* 0x000fea0003800200 */
.L_x_5724:
        /* <DEDUP_REMOVED lines=157> */
.L_x_5727:
[----:B------:R-:W-:Y:S05]  /*4a70*/  BSYNC.RECONVERGENT B0 ;  /* 0x0000000000007941 */ /* 0x000fea0003800200 */
.L_x_5726:
        /* <DEDUP_REMOVED lines=159> */
.L_x_5729:
[----:B------:R-:W-:Y:S05]  /*5470*/  BSYNC.RECONVERGENT B0 ;  /* 0x0000000000007941 */ /* 0x000fea0003800200 */
.L_x_5728:
[----:B------:R-:W5:Y:S02]  /*5480*/  LD.E R3, desc[UR4][R116.64+0xd0] ;  /* 0x0000d00474037980 */ /* 0x000f64000c101900 */
[----:B-----5:R-:W-:Y:S05]  /*5490*/  IMAD.U32 R3, R3, -0x40, RZ ;  /* 0xffffffc003037824 */ /* 0x020fea00078e00ff */
[C---:B------:R-:W-:Y:S02]  /*54a0*/  LEA R28, P1, R3.reuse, R28, 0x1 ;  /* 0x0000001c031c7211 */ /* 0x040fe400078208ff */
[C---:B------:R-:W-:Y:S02]  /*54b0*/  LEA R66, P0, R3.reuse, R66, 0x1 ;  /* 0x0000004203427211 */ /* 0x040fe400078008ff */
[C---:B------:R-:W-:Y:S02]  /*54c0*/  LEA.HI.X.SX32 R29, R3.reuse, R29, 0x1, P1 ;  /* 0x0000001d031d7211 */ /* 0x040fe400008f0eff */
[----:B------:R-:W-:Y:S01]  /*54d0*/  LEA.HI.X.SX32 R67, R3, R67, 0x1, P0 ;  /* 0x0000004303437211 */ /* 0x000fe200000f0eff */
[----:B------:R-:W-:Y:S05]  /*54e0*/  BRA `(.L_x_5720) ;  /* 0x0000004400147947 */ /* 0x000fea0003800000 */
.L_x_5721:
        /* <DEDUP_REMOVED lines=96> */
[C---:B------:R-:W-:Y:S02]  /*5af0*/  @!P1 SHF.L.U32 R17, R19.reuse, 0x1, RZ ;  /* 0x0000000113119819 */ /* 0x040fe400000006ff */
[----:B------:R-:W-:Y:S02]  /*5b00*/  @!P0 MOV R69, R18 ;  /* 0x0000001200458202 */ /* 0x000fe40000000f00 */
[----:B------:R-:W-:Y:S02]  /*5b10*/  @!P0 MOV R70, R21 ;  /* 0x0000001500468202 */ /* 0x000fe40000000f00 */
[----:B------:R-:W-:Y:S02]  /*5b20*/  @!P0 MOV R71, R20 ;  /* 0x0000001400478202 */ /* 0x000fe40000000f00 */
[----:B------:R-:W-:Y:S02]  /*5b30*/  @!P1 SHF.L.U64.HI R18, R19, 0x1, R76 ;  /* 0x0000000113129819 */ /* 0x000fe4000001024c */
[----:B------:R-:W-:Y:S01]  /*5b40*/  @!P1 IADD3 R76, P0, PT, R17, R94, RZ ;  /* 0x0000005e114c9210 */ /* 0x000fe20007f1e0ff */
        /* <DEDUP_REMOVED lines=92> */
[----:B------:R-:W-:Y:S03]  /*6110*/  @!P0 IMAD.WIDE R18, R17, 0x2, R24 ;  /* 0x0000000211128825 */ /* 0x000fe600078e0218 */
[----:B------:R-:W3:Y:S01]  /*6120*/  @!P0 LD.E.128 R140, desc[UR4][R140.64] ;  /* 0x000000048c8c8980 */ /* 0x000ee2000c101d00 */
[----:B------:R-:W-:Y:S02]  /*6130*/  @!P0 IADD3.X R51, PT, PT, R76, R97, RZ, P1, !PT ;  /* 0x000000614c338210 */ /* 0x000fe40000ffe4ff */
[----:B------:R-:W-:Y:S05]  /*6140*/  ISETP.GT.AND P1, PT, R32, 0x40, !P0 ;  /* 0x000000402000780c */ /* 0x000fea0004724270 */
[----:B------:R-:W4:Y:S08]  /*6150*/  LD.E.128 R76, desc[UR4][R24.64+0x80] ;  /* 0x00008004184c7980 */ /* 0x000f30000c101d00 */
[----:B------:R-:W5:Y:S08]  /*6160*/  @!P0 LD.E.128 R16, desc[UR4][R18.64+0x80] ;  /* 0x0000800412108980 */ /* 0x000f70000c101d00 */
[----:B-1----:R1:W2:Y:S01]  /*6170*/  @!P0 LD.E.128 R68, desc[UR4][R50.64] ;  /* 0x0000000432448980 */ /* 0x0022a2000c101d00 */
[--C-:B---3--:R-:W-:Y:S02]  /*6180*/  @!P0 HADD2.F32 R41, -RZ, R140.reuse.H0_H0 ;  /* 0x2000008cff298230 */ /* 0x108fe40000004100 */
[----:B------:R-:W-:Y:S02]  /*6190*/  @!P0 HADD2.F32 R40, -RZ, R140.H1_H1 ;  /* 0x3000008cff288230 */ /* 0x000fe40000004100 */
[--C-:B------:R-:W-:Y:S02]  /*61a0*/  @!P0 HADD2.F32 R39, -RZ, R141.reuse.H0_H0 ;  /* 0x2000008dff278230 */ /* 0x100fe40000004100 */
[----:B------:R-:W-:Y:S01]  /*61b0*/  @P1 FADD.FTZ R41, -R41, -RZ ;  /* 0x800000ff29291221 */ /* 0x000fe20000010100 */
[----:B------:R-:W-:Y:S02]  /*61c0*/  @!P0 HADD2.F32 R38, -RZ, R141.H1_H1 ;  /* 0x3000008dff268230 */ /* 0x000fe40000004100 */
[----:B------:R-:W-:Y:S01]  /*61d0*/  @P1 FADD.FTZ R40, -R40, -RZ ;  /* 0x800000ff28281221 */ /* 0x000fe20000010100 */
[--C-:B------:R-:W-:Y:S01]  /*61e0*/  @!P0 HADD2.F32 R35, -RZ, R143.reuse.H0_H0 ;  /* 0x2000008fff238230 */ /* 0x100fe20000004100 */
[----:B----4-:R-:W-:Y:S01]  /*61f0*/  @!P0 MOV R52, R76 ;  /* 0x0000004c00348202 */ /* 0x010fe20000000f00 */
[----:B------:R-:W-:Y:S01]  /*6200*/  @!P0 HADD2.F32 R21, -RZ, R143.H1_H1 ;  /* 0x3000008fff158230 */ /* 0x000fe20000004100 */
[----:B------:R-:W-:Y:S01]  /*6210*/  @!P0 MOV R65, R77 ;  /* 0x0000004d00418202 */ /* 0x000fe20000000f00 */
[----:B------:R-:W-:Y:S01]  /*6220*/  @P1 FADD.FTZ R39, -R39, -RZ ;  /* 0x800000ff27271221 */ /* 0x000fe20000010100 */
[----:B------:R-:W-:Y:S01]  /*6230*/  @P1 FADD.FTZ R38, -R38, -RZ ;  /* 0x800000ff26261221 */ /* 0x000fe20000010100 */
[----:B-1----:R-:W-:Y:S02]  /*6240*/  @!P0 HADD2.F32 R51, -RZ, R52.H0_H0 ;  /* 0x20000034ff338230 */ /* 0x002fe40000004100 */
[----:B------:R-:W-:Y:S01]  /*6250*/  @P1 FADD.FTZ R35, -R35, -RZ ;  /* 0x800000ff23231221 */ /* 0x000fe20000010100 */
[--C-:B-----5:R-:W-:Y:S02]  /*6260*/  @!P0 HADD2.F32 R14, -RZ, R16.reuse.H0_H0 ;  /* 0x20000010ff0e8230 */ /* 0x120fe40000004100 */
[----:B------:R-:W-:Y:S01]  /*6270*/  @P1 FADD.FTZ R21, -R21, -RZ ;  /* 0x800000ff15151221 */ /* 0x000fe20000010100 */
[----:B------:R-:W-:Y:S02]  /*6280*/  @!P0 HADD2.F32 R15, -RZ, R16.H1_H1 ;  /* 0x30000010ff0f8230 */ /* 0x000fe40000004100 */
[--C-:B------:R-:W-:Y:S02]  /*6290*/  @!P0 HADD2.F32 R37, -RZ, R18.reuse.H0_H0 ;  /* 0x20000012ff258230 */ /* 0x100fe40000004100 */
[----:B------:R-:W-:Y:S01]  /*62a0*/  @!P0 FMUL.FTZ R14, R14, R41 ;  /* 0x000000290e0e8220 */ /* 0x000fe20000410000 */
[----:B------:R-:W-:Y:S02]  /*62b0*/  @!P0 HADD2.F32 R36, -RZ, R18.H1_H1 ;  /* 0x30000012ff248230 */ /* 0x000fe40000004100 */
[----:B------:R-:W-:Y:S01]  /*62c0*/  @!P0 FMUL.FTZ R15, R15, R40 ;  /* 0x000000280f0f8220 */ /* 0x000fe20000410000 */
[--C-:B------:R-:W-:Y:S02]  /*62d0*/  @!P0 HADD2.F32 R20, -RZ, R19.reuse.H0_H0 ;  /* 0x20000013ff148230 */ /* 0x100fe40000004100 */
[----:B------:R-:W-:Y:S02]  /*62e0*/  @!P0 HADD2.F32 R34, -RZ, R19.H1_H1 ;  /* 0x30000013ff228230 */ /* 0x000fe40000004100 */
[--C-:B------:R-:W-:Y:S02]  /*62f0*/  @!P0 HADD2.F32 R18, -RZ, R142.reuse.H0_H0 ;  /* 0x2000008eff128230 */ /* 0x100fe40000004100 */
[----:B------:R-:W-:Y:S01]  /*6300*/  @!P0 FMUL.FTZ R20, R20, R35 ;  /* 0x0000002314148220 */ /* 0x000fe20000410000 */
[--C-:B------:R-:W-:Y:S02]  /*6310*/  @!P0 HADD2.F32 R16, -RZ, R17.reuse.H0_H0 ;  /* 0x20000011ff108230 */ /* 0x100fe40000004100 */
[----:B------:R-:W-:Y:S01]  /*6320*/  @!P0 FMUL.FTZ R21, R34, R21 ;  /* 0x0000001522158220 */ /* 0x000fe20000410000 */
[----:B------:R-:W-:Y:S02]  /*6330*/  @!P0 HADD2.F32 R19, -RZ, R142.H1_H1 ;  /* 0x3000008eff138230 */ /* 0x000fe40000004100 */
[----:B------:R-:W-:Y:S01]  /*6340*/  @P1 FADD.FTZ R18, -R18, -RZ ;  /* 0x800000ff12121221 */ /* 0x000fe20000010100 */
[--C-:B--2---:R-:W-:Y:S02]  /*6350*/  @!P0 HADD2.F32 R50, -RZ, R68.reuse.H0_H0 ;  /* 0x20000044ff328230 */ /* 0x104fe40000004100 */
[----:B------:R-:W-:Y:S01]  /*6360*/  @!P0 FMUL.FTZ R16, R16, R39 ;  /* 0x0000002710108220 */ /* 0x000fe20000410000 */
[----:B------:R-:W-:Y:S01]  /*6370*/  @!P0 HADD2.F32 R53, -RZ, R68.H1_H1 ;  /* 0x30000044ff358230 */ /* 0x000fe20000004100 */
[----:B------:R-:W-:Y:S01]  /*6380*/  @!P0 MOV R68, R78 ;  /* 0x0000004e00448202 */ /* 0x000fe20000000f00 */
[----:B------:R-:W-:Y:S02]  /*6390*/  @!P0 HADD2.F32 R17, -RZ, R17.H1_H1 ;  /* 0x30000011ff118230 */ /* 0x000fe40000004100 */
[----:B------:R-:W-:Y:S01]  /*63a0*/  @!P0 FFMA.FTZ R14, R51, R50, R14 ;  /* 0x00000032330e8223 */ /* 0x000fe2000001000e */
[----:B------:R-:W-:Y:S02]  /*63b0*/  @!P0 HADD2.F32 R52, -RZ, R52.H1_H1 ;  /* 0x30000034ff348230 */ /* 0x000fe40000004100 */
[----:B------:R-:W-:Y:S01]  /*63c0*/  @!P0 FMUL.FTZ R18, R37, R18 ;  /* 0x0000001225128220 */ /* 0x000fe20000410000 */
[--C-:B------:R-:W-:Y:S02]  /*63d0*/  @!P0 HADD2.F32 R54, -RZ, R69.reuse.H0_H0 ;  /* 0x20000045ff368230 */ /* 0x100fe40000004100 */
[----:B------:R-:W-:Y:S01]  /*63e0*/  @!P0 FMUL.FTZ R17, R17, R38 ;  /* 0x0000002611118220 */ /* 0x000fe20000410000 */
[----:B------:R-:W-:Y:S01]  /*63f0*/  @!P0 HADD2.F32 R56, -RZ, R69.H1_H1 ;  /* 0x30000045ff388230 */ /* 0x000fe20000004100 */
[----:B------:R-:W-:Y:S01]  /*6400*/  @!P0 MOV R69, R79 ;  /* 0x0000004f00458202 */ /* 0x000fe20000000f00 */
[--C-:B------:R-:W-:Y:S02]  /*6410*/  @!P0 HADD2.F32 R55, -RZ, R65.reuse.H0_H0 ;  /* 0x20000041ff378230 */ /* 0x100fe40000004100 */
[----:B------:R-:W-:Y:S01]  /*6420*/  @P1 FADD.FTZ R19, -R19, -RZ ;  /* 0x800000ff13131221 */ /* 0x000fe20000010100 */
[----:B------:R-:W-:Y:S02]  /*6430*/  @!P0 HADD2.F32 R50, -RZ, R65.H1_H1 ;  /* 0x30000041ff328230 */ /* 0x000fe40000004100 */
[----:B------:R-:W-:Y:S01]  /*6440*/  @!P0 FFMA.FTZ R15, R52, R53, R15 ;  /* 0x00000035340f8223 */ /* 0x000fe2000001000f */
[----:B------:R-:W-:Y:S02]  /*6450*/  @!P0 HADD2.F32 R57, -RZ, R70.H0_H0 ;  /* 0x20000046ff398230 */ /* 0x000fe40000004100 */
[----:B------:R-:W-:Y:S01]  /*6460*/  @!P0 FFMA.FTZ R16, R55, R54, R16 ;  /* 0x0000003637108223 */ /* 0x000fe20000010010 */
[----:B------:R-:W-:Y:S02]  /*6470*/  @!P0 HADD2.F32 R51, -RZ, R68.H0_H0 ;  /* 0x20000044ff338230 */ /* 0x000fe40000004100 */
[----:B------:R-:W-:Y:S01]  /*6480*/  @!P0 FMUL.FTZ R19, R36, R19 ;  /* 0x0000001324138220 */ /* 0x000fe20000410000 */
[----:B------:R-:W-:Y:S01]  /*6490*/  @!P0 F2FP.F16.F32.PACK_AB R65, R15, R14 ;  /* 0x0000000e0f41823e */ /* 0x000fe200000000ff */
[----:B------:R-:W-:Y:S02]  /*64a0*/  @!P0 HADD2.F32 R58, -RZ, R70.H1_H1 ;  /* 0x30000046ff3a8230 */ /* 0x000fe40000004100 */
[----:B------:R-:W-:Y:S01]  /*64b0*/  @!P0 FFMA.FTZ R17, R50, R56, R17 ;  /* 0x0000003832118223 */ /* 0x000fe20000010011 */
[----:B------:R-:W-:Y:S01]  /*64c0*/  @!P0 HADD2.F32 R52, -RZ, R68.H1_H1 ;  /* 0x30000044ff348230 */ /* 0x000fe20000004100 */
[----:B------:R-:W-:Y:S01]  /*64d0*/  @!P0 MOV R76, R65 ;  /* 0x00000041004c8202 */ /* 0x000fe20000000f00 */
        /* <DEDUP_REMOVED lines=15> */
.L_x_5731:
[----:B------:R-:W-:Y:S05]  /*65d0*/  BSYNC.RECONVERGENT B0 ;  /* 0x0000000000007941 */ /* 0x000fea0003800200 */
.L_x_5730:
        /* <DEDUP_REMOVED lines=270> */
.L_x_5733:
[----:B------:R-:W-:Y:S05]  /*76c0*/  BSYNC.RECONVERGENT B0 ;  /* 0x0000000000007941 */ /* 0x000fea0003800200 */
.L_x_5732:
        /* <DEDUP_REMOVED lines=270> */
.L_x_5735:
[----:B------:R-:W-:Y:S05]  /*87b0*/  BSYNC.RECONVERGENT B0 ;  /* 0x0000000000007941 */ /* 0x000fea0003800200 */
.L_x_5734:
        /* <DEDUP_REMOVED lines=272> */
.L_x_5737:
[----:B------:R-:W-:Y:S05]  /*98c0*/  BSYNC.RECONVERGENT B0 ;  /* 0x0000000000007941 */ /* 0x000fea0003800200 */
.L_x_5736:
[----:B------:R-:W5:Y:S01]  /*98d0*/  LD.E R3, desc[UR4][R116.64+0xd0] ;  /* 0x0000d00474037980 */ /* 0x000f62000c101900 */
[----:B------:R-:W-:Y:S02]  /*98e0*/  IMAD.MOV.U32 R95, RZ, RZ, R91 ;  /* 0x000000ffff5f7224 */ /* 0x000fe400078e005b */
[----:B-----5:R-:W-:Y:S05]  /*98f0*/  IMAD.U32 R3, R3, -0x40, RZ ;  /* 0xffffffc003037824 */ /* 0x020fea00078e00ff */
[C---:B------:R-:W-:Y:S02]  /*9900*/  LEA R96, P1, R3.reuse, R96, 0x1 ;  /* 0x0000006003607211 */ /* 0x040fe400078208ff */
[C---:B------:R-:W-:Y:S02]  /*9910*/  LEA R94, P0, R3.reuse, R94, 0x1 ;  /* 0x0000005e035e7211 */ /* 0x040fe400078008ff */
[C---:B------:R-:W-:Y:S02]  /*9920*/  LEA.HI.X.SX32 R97, R3.reuse, R97, 0x1, P1 ;  /* 0x0000006103617211 */ /* 0x040fe400008f0eff */
[----:B------:R-:W-:Y:S09]  /*9930*/  LEA.HI.X.SX32 R91, R3, R95, 0x1, P0 ;  /* 0x0000005f035b7211 */ /* 0x000ff200000f0eff */
.L_x_5720:
[----:B------:R-:W-:Y:S05]  /*9940*/  BSYNC.RECONVERGENT B1 ;  /* 0x0000000000017941 */ /* 0x000fea0003800200 */
.L_x_5718:
        /* <DEDUP_REMOVED lines=101> */
.L_x_5739:
[----:B------:R-:W-:Y:S05]  /*9fa0*/  BSYNC.RECONVERGENT B0 ;  /* 0x0000000000007941 */ /* 0x000fea0003800200 */
.L_x_5738:
[----:B------:R-:W-:Y:S05]  /*9fb0*/  @P3 BRA `(.L_x_5740) ;  /* 0xffffff8400a83947 */ /* 0x000fea000383ffff */
.L_x_5717:
        /* <DEDUP_REMOVED lines=18> */
.L_x_5744:
[----:B------:R-:W-:Y:S05]  /*a0e0*/  BSYNC.RECONVERGENT B0 ;  /* 0x0000000000007941 */ /* 0x000fea0003800200 */
.L_x_5743:
        /* <DEDUP_REMOVED lines=10> */
.L_x_5742:
        /* <DEDUP_REMOVED lines=80> */
.L_x_5750:
[----:B------:R-:W-:Y:S05]  /*a690*/  BSYNC.RECONVERGENT B0 ;  /* 0x0000000000007941 */ /* 0x000fea0003800200 */
.L_x_5749:
        /* <DEDUP_REMOVED lines=44> */
.L_x_5752:
[----:B------:R-:W-:Y:S05]  /*a960*/  BSYNC.RECONVERGENT B0 ;  /* 0x0000000000007941 */ /* 0x000fea0003800200 */
.L_x_5751:
        /* <DEDUP_REMOVED lines=46> */
.L_x_5754:
[----:B------:R-:W-:Y:S05]  /*ac50*/  BSYNC.RECONVERGENT B0 ;  /* 0x0000000000007941 */ /* 0x000fea0003800200 */
.L_x_5753:
[----:B-----5:R2:W-:Y:S02]  /*ac60*/  STS.128 [R122+0x2000], R8 ;  /* 0x002000087a007388 */ /* 0x0205e40000000c00 */
.L_x_5748:
[----:B------:R-:W-:Y:S05]  /*ac70*/  BSYNC.RECONVERGENT B1 ;  /* 0x0000000000017941 */ /* 0x000fea0003800200 */
.L_x_5747:
[----:B------:R-:W-:-:S04]  /*ac80*/  IADD3 R24, PT, PT, R130, 0x20, RZ ;  /* 0x0000002082187810 */ /* 0x000fc80007ffe0ff */
[----:B------:R-:W-:-:S13]  /*ac90*/  ISETP.GE.AND P0, PT, R24, R17, PT ;  /* 0x000000111800720c */ /* 0x000fda0003f06270 */
[----:B------:R-:W-:Y:S05]  /*aca0*/  @P0 BRA `(.L_x_5745) ;  /* 0x0000002800a80947 */ /* 0x000fea0003800000 */
[C---:B------:R-:W-:Y:S02]  /*acb0*/  LEA R20, P2, R85.reuse, R132, 0x1 ;  /* 0x0000008455147211 */ /* 0x040fe400078408ff */
[C---:B------:R-:W-:Y:S02]  /*acc0*/  ISETP.GE.AND P1, PT, R26.reuse, R3, PT ;  /* 0x000000031a00720c */ /* 0x040fe40003f26270 */
[----:B------:R-:W-:Y:S02]  /*acd0*/  LEA.HI.X R21, R85, R133, R90, 0x1, P2 ;  /* 0x0000008555157211 */ /* 0x000fe400010f0c5a */
[----:B------:R-:W-:-:S03]  /*ace0*/  LOP3.LUT R0, R26, 0x20, RZ, 0xfc, !PT ;  /* 0x000000201a007812 */ /* 0x000fc600078efcff */
[----:B---3-5:R3:W5:Y:S01]  /*acf0*/  LD.E.128 R12, desc[UR4][R20.64] ;  /* 0x00000004140c7980 */ /* 0x028762000c101d00 */
[----:B------:R-:W-:Y:S01]  /*ad00*/  BSSY.RECONVERGENT B0, `(.L_x_5755) ;  /* 0x0000033000007945 */ /* 0x000fe20003800200 */
[----:B------:R-:W-:-:S04]  /*ad10*/  ISETP.GE.AND P0, PT, R0, R3, PT ;  /* 0x000000030000720c */ /* 0x000fc80003f06270 */
[----:B------:R-:W-:Y:S09]  /*ad20*/  @P1 BRA `(.L_x_5756) ;  /* 0x0000000000c01947 */ /* 0x000ff20003800000 */
        /* <DEDUP_REMOVED lines=8> */
[----:B------:R-:W4:Y:S04]  /*adb0*/  LD.E.64 R6, desc[UR4][R6.64] ;  /* 0x0000000406067980 */ /* 0x000f28000c101b00 */
[----:B------:R-:W3:Y:S01]  /*adc0*/  LD.E.64 R4, desc[UR4][R4.64] ;  /* 0x0000000404047980 */ /* 0x000ee2000c101b00 */
[--C-:B--2--5:R-:W-:Y:S02]  /*add0*/  HADD2.F32 R10, -RZ, R13.reuse.H0_H0 ;  /* 0x2000000dff0a7230 */ /* 0x124fe40000004100 */
        /* <DEDUP_REMOVED lines=37> */
.L_x_5756:
[----:B------:R-:W-:Y:S05]  /*b030*/  BSYNC.RECONVERGENT B0 ;  /* 0x0000000000007941 */ /* 0x000fea0003800200 */
.L_x_5755:
        /* <DEDUP_REMOVED lines=52> */
.L_x_5758:
[----:B------:R-:W-:Y:S05]  /*b380*/  BSYNC.RECONVERGENT B0 ;  /* 0x0000000000007941 */ /* 0x000fea0003800200 */
.L_x_5757:
        /* <DEDUP_REMOVED lines=54> */
.L_x_5760:
[----:B------:R-:W-:Y:S05]  /*b6f0*/  BSYNC.RECONVERGENT B0 ;  /* 0x0000000000007941 */ /* 0x000fea0003800200 */
.L_x_5759:
[----:B-----5:R1:W-:Y:S01]  /*b700*/  STS.128 [R122+0x2800], R4 ;  /* 0x002800047a007388 */ /* 0x0203e20000000c00 */
[----:B------:R-:W-:Y:S05]  /*b710*/  BRA `(.L_x_5745) ;  /* 0x00000020000c7947 */ /* 0x000fea0003800000 */
.L_x_5746:
        /* <DEDUP_REMOVED lines=20> */
[----:B-----5:R-:W-:Y:S01]  /*b860*/  IMAD.WIDE R12, R5, 0x2, R132 ;  /* 0x00000002050c7825 */ /* 0x020fe200078e0284 */
        /* <DEDUP_REMOVED lines=69> */
.L_x_5764:
[----:B------:R-:W-:Y:S05]  /*bcc0*/  BSYNC.RECONVERGENT B0 ;  /* 0x0000000000007941 */ /* 0x000fea0003800200 */
.L_x_5763:
        /* <DEDUP_REMOVED lines=80> */
.L_x_5766:
[----:B------:R-:W-:Y:S05]  /*c1d0*/  BSYNC.RECONVERGENT B0 ;  /* 0x0000000000007941 */ /* 0x000fea0003800200 */
.L_x_5765:
        /* <DEDUP_REMOVED lines=83> */
.L_x_5768:
[----:B------:R-:W-:Y:S05]  /*c710*/  BSYNC.RECONVERGENT B0 ;  /* 0x0000000000007941 */ /* 0x000fea0003800200 */
.L_x_5767:
[----:B-----5:R2:W-:Y:S02]  /*c720*/  STS.128 [R122+0x2000], R20 ;  /* 0x002000147a007388 */ /* 0x0205e40000000c00 */
.L_x_5762:
[----:B------:R-:W-:Y:S05]  /*c730*/  BSYNC.RECONVERGENT B1 ;  /* 0x0000000000017941 */ /* 0x000fea0003800200 */
.L_x_5761:
        /* <DEDUP_REMOVED lines=19> */
[----:B-----5:R-:W-:Y:S01]  /*c870*/  IMAD.WIDE R12, R5, 0x2, R36 ;  /* 0x00000002050c7825 */ /* 0x020fe200078e0224 */
[----:B------:R-:W-:Y:S02]  /*c880*/  SHF.L.U64.HI R9, R9, 0x1, R4 ;  /* 0x0000000109097819 */ /* 0x000fe40000010204 */
[----:B------:R-:W-:-:S03]  /*c890*/  IADD3 R4, P2, PT, R34, R11, RZ ;  /* 0x0000000b22047210 */ /* 0x000fc60007f5e0ff */
        /* <DEDUP_REMOVED lines=67> */
.L_x_5770:
[----:B------:R-:W-:Y:S05]  /*ccd0*/  BSYNC.RECONVERGENT B0 ;  /* 0x0000000000007941 */ /* 0x000fea0003800200 */
.L_x_5769:
        /* <DEDUP_REMOVED lines=81> */
.L_x_5772:
[----:B------:R-:W-:Y:S05]  /*d1f0*/  BSYNC.RECONVERGENT B0 ;  /* 0x0000000000007941 */ /* 0x000fea0003800200 */
.L_x_5771:
        /* <DEDUP_REMOVED lines=83> */
.L_x_5774:
[----:B------:R-:W-:Y:S05]  /*d730*/  BSYNC.RECONVERGENT B0 ;  /* 0x0000000000007941 */ /* 0x000fea0003800200 */
.L_x_5773:
[----:B-----5:R4:W-:Y:S02]  /*d740*/  STS.128 [R122+0x2800], R20 ;  /* 0x002800147a007388 */ /* 0x0209e40000000c00 */
.L_x_5745:
[----:B------:R-:W-:Y:S05]  /*d750*/  BSYNC.RECONVERGENT B2 ;  /* 0x0000000000027941 */ /* 0x000fea0003800200 */
.L_x_5741:
[----:B-1----:R-:W-:Y:S02]  /*d760*/  IMAD.IADD R5, R82, 0x1, -R120 ;  /* 0x0000000152057824 */ /* 0x002fe400078e0a78 */
[C---:B--2---:R-:W-:Y:S02]  /*d770*/  VIADD R2, R130.reuse, 0x60 ;  /* 0x0000006082027836 */ /* 0x044fe40000000000 */
[----:B------:R-:W-:Y:S01]  /*d780*/  VIADD R3, R130, 0x40 ;  /* 0x0000004082037836 */ /* 0x000fe20000000000 */
[-C--:B------:R-:W-:Y:S01]  /*d790*/  ISETP.GE.AND P5, PT, R24, R5.reuse, PT ;  /* 0x000000051800720c */ /* 0x080fe20003fa6270 */
[--C-:B------:R-:W-:Y:S01]  /*d7a0*/  IMAD R185, R64, 0x2, R63.reuse ;  /* 0x0000000240b97824 */ /* 0x100fe200078e023f */
[-C--:B------:R-:W-:Y:S01]  /*d7b0*/  ISETP.GE.AND P3, PT, R2, R5.reuse, PT ;  /* 0x000000050200720c */ /* 0x080fe20003f66270 */
[----:B------:R-:W-:Y:S01]  /*d7c0*/  IMAD R184, R62, 0x2, R63 ;  /* 0x000000023eb87824 */ /* 0x000fe200078e023f */
        /* <DEDUP_REMOVED lines=11> */
[----:B------:R-:W-:Y:S01]  /*d880*/  @!P6 IMAD.MOV.U32 R191, RZ, RZ, R189 ;  /* 0x000000ffffbfe224 */ /* 0x000fe200078e00bd */
[----:B------:R-:W-:Y:S01]  /*d890*/  @!P2 LEA R4, P0, R81, R192, 0x1 ;  /* 0x000000c05104a211 */ /* 0x000fe200078008ff */
[----:B---345:R-:W-:Y:S02]  /*d8a0*/  @!P3 IMAD.IADD R13, R0, 0x1, R9 ;  /* 0x00000001000db824 */ /* 0x038fe400078e0209 */
[----:B------:R-:W-:Y:S01]  /*d8b0*/  @!P3 IMAD.MOV.U32 R12, RZ, RZ, R8 ;  /* 0x000000ffff0cb224 */ /* 0x000fe200078e0008 */
[----:B------:R-:W-:Y:S01]  /*d8c0*/  @!PT LDS RZ, [RZ] ;  /* 0x00000000fffff984 */ /* 0x000fe20000000800 */
[----:B------:R-:W-:Y:S01]  /*d8d0*/  @!PT LDS RZ, [RZ] ;  /* 0x00000000fffff984 */ /* 0x000fe20000000800 */
[----:B------:R-:W-:Y:S01]  /*d8e0*/  @!PT LDS RZ, [RZ] ;  /* 0x00000000fffff984 */ /* 0x000fe20000000800 */
[----:B------:R-:W-:Y:S01]  /*d8f0*/  @!P6 LDGSTS.E.BYPASS.LTC128B.128 [R122+0x3000], desc[UR4][R190.64] ;  /* 0x03000000be7aefae */ /* 0x000fe2000b981a04 */
[----:B------:R-:W-:Y:S02]  /*d900*/  @!P1 IMAD R0, R119, 0xc0, RZ ;  /* 0x000000c077009824 */ /* 0x000fe400078e02ff */
[----:B------:R-:W-:Y:S01]  /*d910*/  @!P1 IMAD.WIDE.U32 R8, R118, 0xc0, R192 ;  /* 0x000000c076089825 */ /* 0x000fe200078e00c0 */
[----:B------:R-:W-:Y:S03]  /*d920*/  @!P6 LDGSTS.E.BYPASS.LTC128B.128 [R122+0x5000], desc[UR4][R190.64+0x40] ;  /* 0x05000040be7aefae */ /* 0x000fe6000b981a04 */
[----:B------:R-:W-:Y:S01]  /*d930*/  @!P1 IMAD.IADD R9, R0, 0x1, R9 ;  /* 0x0000000100099824 */ /* 0x000fe200078e0209 */
[----:B------:R-:W-:Y:S04]  /*d940*/  @!P6 LDGSTS.E.BYPASS.LTC128B.128 [R122+0x7000], desc[UR4][R190.64+0x80] ;  /* 0x07000080be7aefae */ /* 0x000fe8000b981a04 */
        /* <DEDUP_REMOVED lines=9> */
[----:B------:R-:W-:-:S02]  /*d9e0*/  ISETP.GE.AND P3, PT, R3, R5, PT ;  /* 0x000000050300720c */ /* 0x000fc40003f66270 */
[----:B------:R-:W-:Y:S01]  /*d9f0*/  @!P2 LEA.HI.X R5, R81, R193, R84, 0x1, P0 ;  /* 0x000000c15105a211 */ /* 0x000fe200000f0c54 */
[----:B------:R-:W0:Y:S04]  /*da00*/  LDGDEPBAR ;  /* 0x00000000000079af */ /* 0x000e280000000000 */
[----:B------:R-:W2:Y:S04]  /*da10*/  LD.E R2, desc[UR4][R116.64+0x184] ;  /* 0x0001840474027980 */ /* 0x000ea8000c101900 */
[----:B------:R-:W3:Y:S02]  /*da20*/  LD.E R0, desc[UR4][R116.64+0x188] ;  /* 0x0001880474007980 */ /* 0x000ee4000c101900 */
[----:B-1----:R-:W-:Y:S01]  /*da30*/  @!P3 LEA R10, P0, R118, R192, 0x7 ;  /* 0x000000c0760ab211 */ /* 0x002fe200078038ff */
[----:B------:R-:W-:-:S04]  /*da40*/  DEPBAR.LE SB0, 0x0 ;  /* 0x000080000000791a */ /* 0x000fc80000000000 */
[----:B------:R-:W-:Y:S01]  /*da50*/  BAR.SYNC.DEFER_BLOCKING 0x0 ;  /* 0x0000000000007b1d */ /* 0x000fe20000010000 */
[----:B------:R-:W-:Y:S01]  /*da60*/  @!P3 LEA.HI.X R11, R118, R193, R119, 0x7, P0 ;  /* 0x000000c1760bb211 */ /* 0x000fe200000f3c77 */
[----:B------:R-:W-:-:S04]  /*da70*/  IMAD.MOV.U32 R3, RZ, RZ, 0x10 ;  /* 0x00000010ff037424 */ /* 0x000fc800078e00ff */
        /* <DEDUP_REMOVED lines=38> */
[----:B-1----:R-:W1:Y:S01]  /*dce0*/  LDSM.16.M88.4 R4, [R184+0x3800] ;  /* 0x00380000b804783b */ /* 0x002e620000000200 */
[----:B------:R-:W-:-:S03]  /*dcf0*/  LOP3.LUT P0, RZ, R195, 0x4, RZ, 0xc0, !PT ;  /* 0x00000004c3ff7812 */ /* 0x000fc6000780c0ff */
[----:B------:R-:W1:Y:S01]  /*dd00*/  LDSM.16.M88.4 R12, [R184+0x3400] ;  /* 0x00340000b80c783b */ /* 0x000e620000000200 */
[----:B------:R-:W-:-:S03]  /*dd10*/  SEL R3, R3, 0xfffffff0, !P0 ;  /* 0xfffffff003037807 */ /* 0x000fc60004000000 */
[----:B------:R-:W-:Y:S02]  /*dd20*/  LDSM.16.M88.4 R96, [R184+0x4000] ;  /* 0x00400000b860783b */ /* 0x000fe40000000200 */
[C---:B------:R-:W-:Y:S02]  /*dd30*/  IMAD R183, R3.reuse, 0x2, R185 ;  /* 0x0000000203b77824 */ /* 0x040fe400078e02b9 */
[----:B------:R-:W-:Y:S01]  /*dd40*/  IMAD R181, R3, 0x2, R184 ;  /* 0x0000000203b57824 */ /* 0x000fe200078e02b8 */
[----:B------:R-:W-:Y:S04]  /*dd50*/  LDSM.16.M88.4 R76, [R184+0x4800] ;  /* 0x00480000b84c783b */ /* 0x000fe80000000200 */
[----:B------:R-:W-:Y:S04]  /*dd60*/  LDSM.16.M88.4 R44, [R183] ;  /* 0x00000000b72c783b */ /* 0x000fe80000000200 */
[----:B------:R-:W1:Y:S04]  /*dd70*/  LDSM.16.M88.4 R40, [R181+0x3000] ;  /* 0x00300000b528783b */ /* 0x000e680000000200 */
[----:B------:R-:W1:Y:S04]  /*dd80*/  LDSM.16.M88.4 R28, [R181+0x3800] ;  /* 0x00380000b51c783b */ /* 0x000e680000000200 */
[----:B------:R-:W1:Y:S04]  /*dd90*/  LDSM.16.M88.4 R32, [R181+0x3400] ;  /* 0x00340000b520783b */ /* 0x000e680000000200 */
[----:B------:R-:W2:Y:S01]  /*dda0*/  LDSM.16.M88.4 R104, [R184+0x3c00] ;  /* 0x003c0000b868783b */ /* 0x000ea20000000200 */
[C---:B----4-:R-:W-:Y:S03]  /*ddb0*/  HMMA.16816.F32 R24, R68.reuse, R20, RZ ;  /* 0x000000144418723c */ /* 0x050fe600000018ff */
[----:B------:R-:W4:Y:S04]  /*ddc0*/  LDSM.16.M88.4 R88, [R184+0x4400] ;  /* 0x00440000b858783b */ /* 0x000f280000000200 */
[----:B------:R-:W4:Y:S01]  /*ddd0*/  LDSM.16.M88.4 R48, [R184+0x4c00] ;  /* 0x004c0000b830783b */ /* 0x000f220000000200 */
        /* <DEDUP_REMOVED lines=15> */
[C---:B------:R-:W-:Y:S03]  /*ded0*/  HMMA.16816.F32 R24, R44.reuse, R40, R24 ;  /* 0x000000282c18723c */ /* 0x040fe60000001818 */
[----:B------:R-:W0:Y:S05]  /*dee0*/  LDGDEPBAR ;  /* 0x00000000000079af */ /* 0x000e2a0000000000 */
[C---:B------:R-:W-:Y:S01]  /*def0*/  HMMA.16816.F32 R20, R44.reuse, R42, R20 ;  /* 0x0000002a2c14723c */ /* 0x040fe20000001814 */
[----:B------:R-:W1:Y:S07]  /*df00*/  LDSM.16.M88.4 R40, [R181+0x4000] ;  /* 0x00400000b528783b */ /* 0x000e6e0000000200 */
[C---:B------:R-:W-:Y:S08]  /*df10*/  HMMA.16816.F32 R8, R44.reuse, R28, R8 ;  /* 0x0000001c2c08723c */ /* 0x040ff00000001808 */
[C---:B------:R-:W-:Y:S01]  /*df20*/  HMMA.16816.F32 R4, R44.reuse, R30, R4 ;  /* 0x0000001e2c04723c */ /* 0x040fe20000001804 */
[----:B------:R-:W1:Y:S07]  /*df30*/  LDSM.16.M88.4 R28, [R181+0x4800] ;  /* 0x00480000b51c783b */ /* 0x000e6e0000000200 */
[C---:B------:R-:W-:Y:S08]  /*df40*/  HMMA.16816.F32 R16, R44.reuse, R32, R16 ;  /* 0x000000202c10723c */ /* 0x040ff00000001810 */
[----:B------:R-:W-:Y:S01]  /*df50*/  HMMA.16816.F32 R12, R44, R34, R12 ;  /* 0x000000222c0c723c */ /* 0x000fe2000000180c */
[----:B------:R-:W3:Y:S07]  /*df60*/  LDSM.16.M88.4 R32, [R181+0x4400] ;  /* 0x00440000b520783b */ /* 0x000eee0000000200 */
[C---:B------:R-:W-:Y:S08]  /*df70*/  HMMA.16816.F32 R100, R68.reuse, R96, RZ ;  /* 0x000000604464723c */ /* 0x040ff000000018ff */
[C---:B------:R-:W-:Y:S08]  /*df80*/  HMMA.16816.F32 R84, R68.reuse, R76, RZ ;  /* 0x0000004c4454723c */ /* 0x040ff000000018ff */
[C---:B------:R-:W-:Y:S08]  /*df90*/  HMMA.16816.F32 R96, R68.reuse, R98, RZ ;  /* 0x000000624460723c */ /* 0x040ff000000018ff */
[C---:B------:R-:W-:Y:S08]  /*dfa0*/  HMMA.16816.F32 R76, R68.reuse, R78, RZ ;  /* 0x0000004e444c723c */ /* 0x040ff000000018ff */
[C---:B--2---:R-:W-:Y:S08]  /*dfb0*/  HMMA.16816.F32 R108, R68.reuse, R104, RZ ;  /* 0x00000068446c723c */ /* 0x044ff000000018ff */
[C---:B----4-:R-:W-:Y:S08]  /*dfc0*/  HMMA.16816.F32 R92, R68.reuse, R88, RZ ;  /* 0x00000058445c723c */ /* 0x050ff000000018ff */
        /* <DEDUP_REMOVED lines=8> */
[----:B------:R-:W2:Y:S07]  /*e050*/  LDSM.16.M88.4 R28, [R184+0x5c00] ;  /* 0x005c0000b81c783b */ /* 0x000eae0000000200 */
[----:B------:R-:W-:Y:S01]  /*e060*/  HMMA.16816.F32 R68, R68, R50, RZ ;  /* 0x000000324444723c */ /* 0x000fe200000018ff */
[----:B------:R-:W4:Y:S07]  /*e070*/  LDSM.16.M88.4 R48, [R181+0x4c00] ;  /* 0x004c0000b530783b */ /* 0x000f2e0000000200 */
[C---:B------:R-:W-:Y:S08]  /*e080*/  HMMA.16816.F32 R108, R44.reuse, R36, R108 ;  /* 0x000000242c6c723c */ /* 0x040ff0000000186c */
[C---:B------:R-:W-:Y:S01]  /*e090*/  HMMA.16816.F32 R104, R44.reuse, R38, R104 ;  /* 0x000000262c68723c */ /* 0x040fe20000001868 */
[----:B------:R-:W4:Y:S07]  /*e0a0*/  LDSM.16.M88.4 R36, [R184+0x5000] ;  /* 0x00500000b824783b */ /* 0x000f2e0000000200 */
[C---:B---3--:R-:W-:Y:S08]  /*e0b0*/  HMMA.16816.F32 R92, R44.reuse, R32, R92 ;  /* 0x000000202c5c723c */ /* 0x048ff0000000185c */
[----:B------:R-:W-:Y:S01]  /*e0c0*/  HMMA.16816.F32 R88, R44, R34, R88 ;  /* 0x000000222c58723c */ /* 0x000fe20000001858 */
[----:B------:R-:W3:Y:S07]  /*e0d0*/  LDSM.16.M88.4 R32, [R184+0x5800] ;  /* 0x00580000b820783b */ /* 0x000eee0000000200 */
[C---:B-1----:R-:W-:Y:S08]  /*e0e0*/  HMMA.16816.F32 R16, R124.reuse, R40, R16 ;  /* 0x000000287c10723c */ /* 0x042ff00000001810 */
[C---:B------:R-:W-:Y:S01]  /*e0f0*/  HMMA.16816.F32 R12, R124.reuse, R42, R12 ;  /* 0x0000002a7c0c723c */ /* 0x040fe2000000180c */
[----:B------:R-:W-:Y:S07]  /*e100*/  LDSM.16.M88.4 R40, [R183+0x1000] ;  /* 0x00100000b728783b */ /* 0x000fee0000000200 */
[C---:B--2---:R-:W-:Y:S08]  /*e110*/  HMMA.16816.F32 R108, R124.reuse, R28, R108 ;  /* 0x0000001c7c6c723c */ /* 0x044ff0000000186c */
[----:B------:R-:W-:Y:S01]  /*e120*/  HMMA.16816.F32 R104, R124, R30, R104 ;  /* 0x0000001e7c68723c */ /* 0x000fe20000001868 */
[----:B------:R-:W-:Y:S07]  /*e130*/  LDSM.16.M88.4 R28, [R181+0x5800] ;  /* 0x00580000b51c783b */ /* 0x000fee0000000200 */
[C---:B----4-:R-:W-:Y:S08]  /*e140*/  HMMA.16816.F32 R72, R44.reuse, R48, R72 ;  /* 0x000000302c48723c */ /* 0x050ff00000001848 */
[----:B------:R-:W-:Y:S01]  /*e150*/  HMMA.16816.F32 R68, R44, R50, R68 ;  /* 0x000000322c44723c */ /* 0x000fe20000001844 */
[----:B------:R-:W1:Y:S04]  /*e160*/  LDSM.16.M88.4 R44, [R184+0x6000] ;  /* 0x00600000b82c783b */ /* 0x000e680000000200 */
[----:B------:R-:W-:Y:S03]  /*e170*/  LDSM.16.M88.4 R48, [R181+0x6800] ;  /* 0x00680000b530783b */ /* 0x000fe60000000200 */
[C---:B------:R-:W-:Y:S08]  /*e180*/  HMMA.16816.F32 R24, R124.reuse, R36, R24 ;  /* 0x000000247c18723c */ /* 0x040ff00000001818 */
[C---:B------:R-:W-:Y:S01]  /*e190*/  HMMA.16816.F32 R20, R124.reuse, R38, R20 ;  /* 0x000000267c14723c */ /* 0x040fe20000001814 */
[----:B------:R-:W2:Y:S07]  /*e1a0*/  LDSM.16.M88.4 R36, [R184+0x6400] ;  /* 0x00640000b824783b */ /* 0x000eae0000000200 */
[C---:B---3--:R-:W-:Y:S08]  /*e1b0*/  HMMA.16816.F32 R8, R124.reuse, R32, R8 ;  /* 0x000000207c08723c */ /* 0x048ff00000001808 */
[C---:B------:R-:W-:Y:S01]  /*e1c0*/  HMMA.16816.F32 R4, R124.reuse, R34, R4 ;  /* 0x000000227c04723c */ /* 0x040fe20000001804 */
[----:B------:R-:W3:Y:S07]  /*e1d0*/  LDSM.16.M88.4 R32, [R181+0x5400] ;  /* 0x00540000b520783b */ /* 0x000eee0000000200 */
[----:B-1----:R-:W-:Y:S08]  /*e1e0*/  HMMA.16816.F32 R100, R124, R44, R100 ;  /* 0x0000002c7c64723c */ /* 0x002ff00000001864 */
[C---:B------:R-:W-:Y:S08]  /*e1f0*/  HMMA.16816.F32 R8, R40.reuse, R28, R8 ;  /* 0x0000001c2808723c */ /* 0x040ff00000001808 */
[----:B------:R-:W-:Y:S01]  /*e200*/  HMMA.16816.F32 R4, R40, R30, R4 ;  /* 0x0000001e2804723c */ /* 0x000fe20000001804 */
[----:B------:R-:W1:Y:S07]  /*e210*/  LDSM.16.M88.4 R28, [R184+0x7800] ;  /* 0x00780000b81c783b */ /* 0x000e6e0000000200 */
[C---:B------:R-:W-:Y:S01]  /*e220*/  HMMA.16816.F32 R96, R124.reuse, R46, R96 ;  /* 0x0000002e7c60723c */ /* 0x040fe20000001860 */
[----:B------:R-:W4:Y:S07]  /*e230*/  LDSM.16.M88.4 R44, [R181+0x6c00] ;  /* 0x006c0000b52c783b */ /* 0x000f2e0000000200 */
[C---:B--2---:R-:W-:Y:S08]  /*e240*/  HMMA.16816.F32 R92, R124.reuse, R36, R92 ;  /* 0x000000247c5c723c */ /* 0x044ff0000000185c */
[----:B------:R-:W-:Y:S01]  /*e250*/  HMMA.16816.F32 R88, R124, R38, R88 ;  /* 0x000000267c58723c */ /* 0x000fe20000001858 */
[----:B------:R-:W2:Y:S07]  /*e260*/  LDSM.16.M88.4 R36, [R184+0x7000] ;  /* 0x00700000b824783b */ /* 0x000eae0000000200 */
[C---:B---3--:R-:W-:Y:S08]  /*e270*/  HMMA.16816.F32 R16, R40.reuse, R32, R16 ;  /* 0x000000202810723c */ /* 0x048ff00000001810 */
[C---:B------:R-:W-:Y:S01]  /*e280*/  HMMA.16816.F32 R12, R40.reuse, R34, R12 ;  /* 0x00000022280c723c */ /* 0x040fe2000000180c */
[----:B------:R-:W3:Y:S07]  /*e290*/  LDSM.16.M88.4 R32, [R184+0x7400] ;  /* 0x00740000b820783b */ /* 0x000eee0000000200 */
[C---:B------:R-:W-:Y:S08]  /*e2a0*/  HMMA.16816.F32 R24, R40.reuse, R112, R24 ;  /* 0x000000702818723c */ /* 0x040ff00000001818 */
[----:B------:R-:W-:Y:S01]  /*e2b0*/  HMMA.16816.F32 R20, R40, R114, R20 ;  /* 0x000000722814723c */ /* 0x000fe20000001814 */
[----:B------:R-:W3:Y:S07]  /*e2c0*/  LDSM.16.M88.4 R112, [R184+0x8c00] ;  /* 0x008c0000b870783b */ /* 0x000eee0000000200 */
[C---:B------:R-:W-:Y:S08]  /*e2d0*/  HMMA.16816.F32 R72, R124.reuse, R132, R72 ;  /* 0x000000847c48723c */ /* 0x040ff00000001848 */
[C---:B------:R-:W-:Y:S08]  /*e2e0*/  HMMA.16816.F32 R84, R124.reuse, R136, R84 ;  /* 0x000000887c54723c */ /* 0x040ff00000001854 */
[C---:B------:R-:W-:Y:S01]  /*e2f0*/  HMMA.16816.F32 R76, R124.reuse, R138, R76 ;  /* 0x0000008a7c4c723c */ /* 0x040fe2000000184c */
[----:B------:R-:W3:Y:S07]  /*e300*/  LDSM.16.M88.4 R136, [R184+0x8000] ;  /* 0x00800000b888783b */ /* 0x000eee0000000200 */
[----:B------:R-:W-:Y:S01]  /*e310*/  HMMA.16816.F32 R68, R124, R134, R68 ;  /* 0x000000867c44723c */ /* 0x000fe20000001844 */
[----:B------:R-:W3:Y:S04]  /*e320*/  LDSM.16.M88.4 R132, [R184+0x8400] ;  /* 0x00840000b884783b */ /* 0x000ee80000000200 */
[----:B------:R-:W3:Y:S03]  /*e330*/  LDSM.16.M88.4 R124, [R184+0x8800] ;  /* 0x00880000b87c783b */ /* 0x000ee60000000200 */
[C---:B------:R-:W-:Y:S08]  /*e340*/  HMMA.16816.F32 R108, R40.reuse, R64, R108 ;  /* 0x00000040286c723c */ /* 0x040ff0000000186c */
[----:B------:R-:W-:Y:S01]  /*e350*/  HMMA.16816.F32 R104, R40, R66, R104 ;  /* 0x000000422868723c */ /* 0x000fe20000001868 */
[----:B------:R-:W-:Y:S07]  /*e360*/  LDSM.16.M88.4 R64, [R183+0x2000] ;  /* 0x00200000b740783b */ /* 0x000fee0000000200 */
[C---:B-1----:R-:W-:Y:S08]  /*e370*/  HMMA.16816.F32 R8, R144.reuse, R28, R8 ;  /* 0x0000001c9008723c */ /* 0x042ff00000001808 */
[----:B------:R-:W-:Y:S01]  /*e380*/  HMMA.16816.F32 R4, R144, R30, R4 ;  /* 0x0000001e9004723c */ /* 0x000fe20000001804 */
[----:B------:R-:W1:Y:S07]  /*e390*/  LDSM.16.M88.4 R28, [R181+0x8c00] ;  /* 0x008c0000b51c783b */ /* 0x000e6e0000000200 */
[C---:B----4-:R-:W-:Y:S08]  /*e3a0*/  HMMA.16816.F32 R72, R40.reuse, R44, R72 ;  /* 0x0000002c2848723c */ /* 0x050ff00000001848 */
        /* <DEDUP_REMOVED lines=9> */
[----:B------:R-:W-:Y:S01]  /*e440*/  HMMA.16816.F32 R68, R40, R46, R68 ;  /* 0x0000002e2844723c */ /* 0x000fe20000001844 */
[----:B------:R-:W4:Y:S04]  /*e450*/  LDSM.16.M88.4 R44, [R181+0x7c00] ;  /* 0x007c0000b52c783b */ /* 0x000f280000000200 */
[----:B------:R-:W4:Y:S03]  /*e460*/  LDSM.16.M88.4 R40, [R181+0x8000] ;  /* 0x00800000b528783b */ /* 0x000f260000000200 */
[C---:B--2---:R-:W-:Y:S08]  /*e470*/  HMMA.16816.F32 R24, R144.reuse, R36, R24 ;  /* 0x000000249018723c */ /* 0x044ff00000001818 */
[C---:B------:R-:W-:Y:S01]  /*e480*/  HMMA.16816.F32 R20, R144.reuse, R38, R20 ;  /* 0x000000269014723c */ /* 0x040fe20000001814 */
[----:B------:R-:W2:Y:S07]  /*e490*/  LDSM.16.M88.4 R36, [R181+0x8400] ;  /* 0x00840000b524783b */ /* 0x000eae0000000200 */
[C---:B---3--:R-:W-:Y:S08]  /*e4a0*/  HMMA.16816.F32 R16, R144.reuse, R32, R16 ;  /* 0x000000209010723c */ /* 0x048ff00000001810 */
[----:B------:R-:W-:Y:S01]  /*e4b0*/  HMMA.16816.F32 R12, R144, R34, R12 ;  /* 0x00000022900c723c */ /* 0x000fe2000000180c */
[----:B------:R-:W3:Y:S02]  /*e4c0*/  LDSM.16.M88.4 R32, [R181+0x8800] ;  /* 0x00880000b520783b */ /* 0x000ee40000000200 */
[----:B------:R-:W-:Y:S01]  /*e4d0*/  ISETP.GT.AND P0, PT, R123, R188, PT ;  /* 0x000000bc7b00720c */ /* 0x000fe20003f04270 */
[----:B------:R-:W-:-:S04]  /*e4e0*/  DEPBAR.LE SB0, 0x0 ;  /* 0x000080000000791a */ /* 0x000fc80000000000 */
        /* <DEDUP_REMOVED lines=10> */
[----:B-1----:R-:W-:Y:S05]  /*e590*/  HMMA.16816.F32 R72, R64, R28, R72 ;  /* 0x0000001c4048723c */ /* 0x002fea0000001848 */
[----:B------:R-:W-:-:S04]  /*e5a0*/  LOP3.LUT R29, R130, 0x7, RZ, 0xc0, !PT ;  /* 0x00000007821d7812 */ /* 0x000fc800078ec0ff */
[----:B------:R-:W-:Y:S02]  /*e5b0*/  LOP3.LUT R29, R29, 0x1f0, R80, 0xf8, !PT ;  /* 0x000001f01d1d7812 */ /* 0x000fe400078ef850 */
[----:B------:R-:W-:Y:S02]  /*e5c0*/  IADD3 R0, PT, PT, R0, R82, -R197 ;  /* 0x0000005200007210 */ /* 0x000fe40007ffe8c5 */
[----:B------:R-:W-:Y:S01]  /*e5d0*/  IADD3 R2, PT, PT, R82, -R197, -R2 ;  /* 0x800000c552027210 */ /* 0x000fe20007ffe802 */
[----:B------:R-:W-:Y:S01]  /*e5e0*/  IMAD.IADD R29, R196, 0x1, R29 ;  /* 0x00000001c41d7824 */ /* 0x000fe200078e021d */
[C---:B----4-:R-:W-:Y:S03]  /*e5f0*/  HMMA.16816.F32 R24, R64.reuse, R56, R24 ;  /* 0x000000384018723c */ /* 0x050fe60000001818 */
[C---:B------:R-:W-:Y:S02]  /*e600*/  IMAD.IADD R205, R29.reuse, 0x1, R0 ;  /* 0x000000011dcd7824 */ /* 0x040fe400078e0200 */
[----:B------:R-:W-:Y:S01]  /*e610*/  IMAD.IADD R206, R29, 0x1, R2 ;  /* 0x000000011dce7824 */ /* 0x000fe200078e0202 */
[----:B------:R-:W-:Y:S02]  /*e620*/  BSSY.RECONVERGENT B1, `(.L_x_5775) ;  /* 0x0000078000017945 */ /* 0x000fe40003800200 */
[----:B------:R-:W-:Y:S03]  /*e630*/  HMMA.16816.F32 R20, R64, R58, R20 ;  /* 0x0000003a4014723c */ /* 0x000fe60000001814 */
[----:B------:R-:W-:-:S02]  /*e640*/  VIADDMNMX R204, R205, 0x1, R82, PT ;  /* 0x00000001cdcc7846 */ /* 0x000fc40003800152 */
[----:B------:R-:W-:Y:S02]  /*e650*/  VIMNMX R207, PT, PT, RZ, R206, !PT ;  /* 0x000000ceffcf7248 */ /* 0x000fe40007fe0100 */
[----:B------:R-:W-:Y:S01]  /*e660*/  VIADDMNMX R205, R205, 0x9, R82, PT ;  /* 0x00000009cdcd7846 */ /* 0x000fe20003800152 */
[----:B------:R-:W-:Y:S03]  /*e670*/  HMMA.16816.F32 R16, R64, R52, R16 ;  /* 0x000000344010723c */ /* 0x000fe60000001810 */
[----:B------:R-:W-:-:S05]  /*e680*/  VIADDMNMX R206, R206, 0x8, RZ, !PT ;  /* 0x00000008cece7846 */ /* 0x000fca00078001ff */
        /* <DEDUP_REMOVED lines=9> */
[C---:B---3--:R-:W-:Y:S08]  /*e720*/  HMMA.16816.F32 R84, R64.reuse, R32, R84 ;  /* 0x000000204054723c */ /* 0x048ff00000001854 */
[C---:B------:R-:W-:Y:S08]  /*e730*/  HMMA.16816.F32 R76, R64.reuse, R34, R76 ;  /* 0x00000022404c723c */ /* 0x040ff0000000184c */
        /* <DEDUP_REMOVED lines=16> */
.L_x_5778:
        /* <DEDUP_REMOVED lines=32> */
[----:B------:R-:W2:Y:S01]  /*ea40*/  LD.E.64 R34, desc[UR4][R116.64+0x38] ;  /* 0x0000380474227980 */ /* 0x000ea2000c101b00 */
        /* <DEDUP_REMOVED lines=27> */
.L_x_5779:
[----:B------:R-:W-:Y:S05]  /*ec00*/  BSYNC.RECONVERGENT B0 ;  /* 0x0000000000007941 */ /* 0x000fea0003800200 */
.L_x_5777:
        /* <DEDUP_REMOVED lines=25> */
.L_x_5776:
[----:B------:R-:W-:Y:S05]  /*eda0*/  BSYNC.RECONVERGENT B1 ;  /* 0x0000000000017941 */ /* 0x000fea0003800200 */
.L_x_5775:
[----:B------:R-:W2:Y:S01]  /*edb0*/  LD.E R51, desc[UR4][R116.64+0xdc] ;  /* 0x0000dc0474337980 */ /* 0x000ea2000c101900 */
[----:B------:R-:W-:-:S05]  /*edc0*/  IMAD.SHL.U32 R0, R195, 0x2, RZ ;  /* 0x00000002c3007824 */ /* 0x000fca00078e00ff */
[----:B------:R-:W-:-:S05]  /*edd0*/  LOP3.LUT R0, R0, 0x6, RZ, 0xc0, !PT ;  /* 0x0000000600007812 */ /* 0x000fca00078ec0ff */
[----:B------:R-:W-:-:S04]  /*ede0*/  IMAD R0, R123, 0x80, R0 ;  /* 0x000000807b007824 */ /* 0x000fc800078e0200 */
[C---:B------:R-:W-:Y:S02]  /*edf0*/  VIADD R2, R0.reuse, 0x1 ;  /* 0x0000000100027836 */ /* 0x040fe40000000000 */
[----:B-1----:R-:W-:-:S03]  /*ee00*/  VIADD R28, R0, 0x8 ;  /* 0x00000008001c7836 */ /* 0x002fc60000000000 */
[C---:B------:R-:W-:Y:S02]  /*ee10*/  ISETP.GE.AND P3, PT, R2.reuse, R206, PT ;  /* 0x000000ce0200720c */ /* 0x040fe40003f66270 */
[C---:B------:R-:W-:Y:S02]  /*ee20*/  ISETP.GE.AND P1, PT, R2.reuse, R207, PT ;  /* 0x000000cf0200720c */ /* 0x040fe40003f26270 */
[C---:B------:R-:W-:Y:S02]  /*ee30*/  ISETP.GE.AND P5, PT, R2.reuse, R204, PT ;  /* 0x000000cc0200720c */ /* 0x040fe40003fa6270 */
[----:B------:R-:W-:Y:S01]  /*ee40*/  ISETP.GE.AND P0, PT, R2, R205, PT ;  /* 0x000000cd0200720c */ /* 0x000fe20003f06270 */
[----:B------:R-:W-:Y:S01]  /*ee50*/  VIADD R2, R0, 0x9 ;  /* 0x0000000900027836 */ /* 0x000fe20000000000 */
[----:B------:R-:W-:Y:S02]  /*ee60*/  ISETP.GE.AND P2, PT, R28, R207, PT ;  /* 0x000000cf1c00720c */ /* 0x000fe40003f46270 */
[----:B------:R-:W-:-:S02]  /*ee70*/  FSEL R27, R27, -INF , P3 ;  /* 0xff8000001b1b7808 */ /* 0x000fc40001800000 */
[----:B------:R-:W-:Y:S02]  /*ee80*/  FSEL R25, R25, -INF , P1 ;  /* 0xff80000019197808 */ /* 0x000fe40000800000 */
[----:B------:R-:W-:Y:S01]  /*ee90*/  FSEL R45, R20, -INF , P2 ;  /* 0xff800000142d7808 */ /* 0x000fe20001000000 */
[----:B------:R-:W-:Y:S01]  /*eea0*/  VIADD R20, R0, 0x10 ;  /* 0x0000001000147836 */ /* 0x000fe20000000000 */
[-C--:B------:R-:W-:Y:S02]  /*eeb0*/  ISETP.GE.AND P1, PT, R28, R206.reuse, PT ;  /* 0x000000ce1c00720c */ /* 0x080fe40003f26270 */
[----:B------:R-:W-:Y:S02]  /*eec0*/  FSEL R39, R27, -INF , !P0 ;  /* 0xff8000001b277808 */ /* 0x000fe40004000000 */
[----:B------:R-:W-:Y:S02]  /*eed0*/  ISETP.GE.AND P0, PT, R2, R206, PT ;  /* 0x000000ce0200720c */ /* 0x000fe40003f06270 */
[----:B------:R-:W-:-:S02]  /*eee0*/  FSEL R47, R25, -INF , !P5 ;  /* 0xff800000192f7808 */ /* 0x000fc40006800000 */
[C---:B------:R-:W-:Y:S02]  /*eef0*/  ISETP.GE.AND P3, PT, R2.reuse, R207, PT ;  /* 0x000000cf0200720c */ /* 0x040fe40003f66270 */
[C---:B------:R-:W-:Y:S02]  /*ef00*/  ISETP.GE.AND P5, PT, R2.reuse, R204, PT ;  /* 0x000000cc0200720c */ /* 0x040fe40003fa6270 */
[----:B------:R-:W-:Y:S01]  /*ef10*/  ISETP.GE.AND P2, PT, R2, R205, PT ;  /* 0x000000cd0200720c */ /* 0x000fe20003f46270 */
[----:B------:R-:W-:Y:S01]  /*ef20*/  VIADD R2, R0, 0x11 ;  /* 0x0000001100027836 */ /* 0x000fe20000000000 */
[----:B------:R-:W-:Y:S02]  /*ef30*/  FSEL R22, R22, -INF , P1 ;  /* 0xff80000016167808 */ /* 0x000fe40000800000 */
[----:B------:R-:W-:Y:S02]  /*ef40*/  ISETP.GE.AND P1, PT, R20, R207, PT ;  /* 0x000000cf1400720c */ /* 0x000fe40003f26270 */
[----:B------:R-:W-:-:S02]  /*ef50*/  FSEL R23, R23, -INF , P0 ;  /* 0xff80000017177808 */ /* 0x000fc40000000000 */
[----:B------:R-:W-:Y:S02]  /*ef60*/  FSEL R21, R21, -INF , P3 ;  /* 0xff80000015157808 */ /* 0x000fe40001800000 */
[----:B------:R-:W-:Y:S02]  /*ef70*/  FSEL R41, R23, -INF , !P2 ;  /* 0xff80000017297808 */ /* 0x000fe40005000000 */
[----:B------:R-:W-:Y:S01]  /*ef80*/  FSEL R37, R16, -INF , P1 ;  /* 0xff80000010257808 */ /* 0x000fe20000800000 */
[----:B------:R-:W-:Y:S01]  /*ef90*/  VIADD R16, R0, 0x18 ;  /* 0x0000001800107836 */ /* 0x000fe20000000000 */
[C---:B------:R-:W-:Y:S02]  /*efa0*/  ISETP.GE.AND P6, PT, R28.reuse, R204, PT ;  /* 0x000000cc1c00720c */ /* 0x040fe40003fc6270 */
[----:B------:R-:W-:Y:S02]  /*efb0*/  ISETP.GE.AND P4, PT, R28, R205, PT ;  /* 0x000000cd1c00720c */ /* 0x000fe40003f86270 */
[----:B------:R-:W-:-:S02]  /*efc0*/  ISETP.GE.AND P3, PT, R20, R206, PT ;  /* 0x000000ce1400720c */ /* 0x000fc40003f66270 */
[C---:B------:R-:W-:Y:S02]  /*efd0*/  ISETP.GE.AND P2, PT, R2.reuse, R206, PT ;  /* 0x000000ce0200720c */ /* 0x040fe40003f46270 */
[----:B------:R-:W-:Y:S02]  /*efe0*/  ISETP.GE.AND P0, PT, R2, R207, PT ;  /* 0x000000cf0200720c */ /* 0x000fe40003f06270 */
[----:B------:R-:W-:Y:S02]  /*eff0*/  FSEL R81, R21, -INF , !P5 ;  /* 0xff80000015517808 */ /* 0x000fe40006800000 */
[----:B------:R-:W-:Y:S02]  /*f000*/  FSEL R45, R45, -INF , !P6 ;  /* 0xff8000002d2d7808 */ /* 0x000fe40007000000 */
[----:B------:R-:W-:Y:S02]  /*f010*/  FSEL R43, R22, -INF , !P4 ;  /* 0xff800000162b7808 */ /* 0x000fe40006000000 */
[----:B------:R-:W-:-:S02]  /*f020*/  ISETP.GE.AND P5, PT, R2, R204, PT ;  /* 0x000000cc0200720c */ /* 0x000fc40003fa6270 */
[-C--:B------:R-:W-:Y:S01]  /*f030*/  ISETP.GE.AND P1, PT, R2, R205.reuse, PT ;  /* 0x000000cd0200720c */ /* 0x080fe20003f26270 */
[----:B------:R-:W-:Y:S01]  /*f040*/  VIADD R2, R0, 0x19 ;  /* 0x0000001900027836 */ /* 0x000fe20000000000 */
[----:B------:R-:W-:Y:S02]  /*f050*/  FSEL R18, R18, -INF , P3 ;  /* 0xff80000012127808 */ /* 0x000fe40001800000 */
[----:B------:R-:W-:Y:S02]  /*f060*/  FSEL R19, R19, -INF , P2 ;  /* 0xff80000013137808 */ /* 0x000fe40001000000 */
[C---:B------:R-:W-:Y:S02]  /*f070*/  ISETP.GE.AND P6, PT, R20.reuse, R204, PT ;  /* 0x000000cc1400720c */ /* 0x040fe40003fc6270 */
[----:B------:R-:W-:Y:S02]  /*f080*/  ISETP.GE.AND P4, PT, R20, R205, PT ;  /* 0x000000cd1400720c */ /* 0x000fe40003f86270 */
[----:B------:R-:W-:-:S02]  /*f090*/  ISETP.GE.AND P3, PT, R16, R207, PT ;  /* 0x000000cf1000720c */ /* 0x000fc40003f66270 */
[----:B------:R-:W-:Y:S02]  /*f0a0*/  FSEL R35, R17, -INF , P0 ;  /* 0xff80000011237808 */ /* 0x000fe40000000000 */
[----:B------:R-:W-:Y:S02]  /*f0b0*/  ISETP.GE.AND P0, PT, R16, R206, PT ;  /* 0x000000ce1000720c */ /* 0x000fe40003f06270 */
[----:B------:R-:W-:Y:S02]  /*f0c0*/  FSEL R23, R19, -INF , !P1 ;  /* 0xff80000013177808 */ /* 0x000fe40004800000 */
[----:B------:R-:W-:Y:S02]  /*f0d0*/  FSEL R37, R37, -INF , !P6 ;  /* 0xff80000025257808 */ /* 0x000fe40007000000 */
[----:B------:R-:W-:Y:S02]  /*f0e0*/  FSEL R17, R18, -INF , !P4 ;  /* 0xff80000012117808 */ /* 0x000fe40006000000 */
[----:B------:R-:W-:Y:S01]  /*f0f0*/  FSEL R19, R12, -INF , P3 ;  /* 0xff8000000c137808 */ /* 0x000fe20001800000 */
[----:B------:R-:W-:Y:S01]  /*f100*/  VIADD R12, R0, 0x20 ;  /* 0x00000020000c7836 */ /* 0x000fe20000000000 */
[----:B------:R-:W-:-:S02]  /*f110*/  ISETP.GE.AND P6, PT, R16, R204, PT ;  /* 0x000000cc1000720c */ /* 0x000fc40003fc6270 */
[----:B------:R-:W-:Y:S02]  /*f120*/  ISETP.GE.AND P4, PT, R16, R205, PT ;  /* 0x000000cd1000720c */ /* 0x000fe40003f86270 */
[----:B------:R-:W-:Y:S02]  /*f130*/  ISETP.GE.AND P2, PT, R2, R207, PT ;  /* 0x000000cf0200720c */ /* 0x000fe40003f46270 */
[----:B------:R-:W-:Y:S02]  /*f140*/  FSEL R14, R14, -INF , P0 ;  /* 0xff8000000e0e7808 */ /* 0x000fe40000000000 */
[----:B------:R-:W-:Y:S02]  /*f150*/  ISETP.GE.AND P1, PT, R2, R206, PT ;  /* 0x000000ce0200720c */ /* 0x000fe40003f26270 */
[----:B------:R-:W-:Y:S02]  /*f160*/  FSEL R35, R35, -INF , !P5 ;  /* 0xff80000023237808 */ /* 0x000fe40006800000 */
[----:B------:R-:W-:-:S02]  /*f170*/  FSEL R19, R19, -INF , !P6 ;  /* 0xff80000013137808 */ /* 0x000fc40007000000 */
[----:B------:R-:W-:Y:S02]  /*f180*/  FSEL R13, R13, -INF , P2 ;  /* 0xff8000000d0d7808 */ /* 0x000fe40001000000 */
[----:B------:R-:W-:Y:S02]  /*f190*/  FSEL R21, R14, -INF , !P4 ;  /* 0xff8000000e157808 */ /* 0x000fe40006000000 */
[CC--:B------:R-:W-:Y:S02]  /*f1a0*/  ISETP.GE.AND P5, PT, R2.reuse, R204.reuse, PT ;  /* 0x000000cc0200720c */ /* 0x0c0fe40003fa6270 */
[----:B------:R-:W-:Y:S01]  /*f1b0*/  ISETP.GE.AND P3, PT, R2, R205, PT ;  /* 0x000000cd0200720c */ /* 0x000fe20003f66270 */
[----:B------:R-:W-:Y:S01]  /*f1c0*/  VIADD R2, R0, 0x21 ;  /* 0x0000002100027836 */ /* 0x000fe20000000000 */
[C---:B------:R-:W-:Y:S02]  /*f1d0*/  ISETP.GE.AND P0, PT, R12.reuse, R207, PT ;  /* 0x000000cf0c00720c */ /* 0x040fe40003f06270 */
[----:B------:R-:W-:-:S02]  /*f1e0*/  ISETP.GE.AND P6, PT, R12, R204, PT ;  /* 0x000000cc0c00720c */ /* 0x000fc40003fc6270 */
[CC--:B------:R-:W-:Y:S02]  /*f1f0*/  ISETP.GE.AND P2, PT, R12.reuse, R206.reuse, PT ;  /* 0x000000ce0c00720c */ /* 0x0c0fe40003f46270 */
[----:B------:R-:W-:Y:S02]  /*f200*/  ISETP.GE.AND P4, PT, R12, R205, PT ;  /* 0x000000cd0c00720c */ /* 0x000fe40003f86270 */
[----:B------:R-:W-:Y:S02]  /*f210*/  FSEL R12, R15, -INF , P1 ;  /* 0xff8000000f0c7808 */ /* 0x000fe40000800000 */
[----:B------:R-:W-:Y:S02]  /*f220*/  FSEL R15, R13, -INF , !P5 ;  /* 0xff8000000d0f7808 */ /* 0x000fe40006800000 */
[----:B------:R-:W-:Y:S02]  /*f230*/  FSEL R13, R12, -INF , !P3 ;  /* 0xff8000000c0d7808 */ /* 0x000fe40005800000 */
[----:B------:R-:W-:-:S02]  /*f240*/  ISETP.GE.AND P3, PT, R2, R206, PT ;  /* 0x000000ce0200720c */ /* 0x000fc40003f66270 */
[----:B------:R-:W-:Y:S01]  /*f250*/  FSEL R221, R8, -INF , P0 ;  /* 0xff80000008dd7808 */ /* 0x000fe20000000000 */
[----:B------:R-:W-:Y:S01]  /*f260*/  VIADD R8, R0, 0x28 ;  /* 0x0000002800087836 */ /* 0x000fe20000000000 */
[C---:B------:R-:W-:Y:S02]  /*f270*/  ISETP.GE.AND P1, PT, R2.reuse, R207, PT ;  /* 0x000000cf0200720c */ /* 0x040fe40003f26270 */
[C---:B------:R-:W-:Y:S02]  /*f280*/  ISETP.GE.AND P5, PT, R2.reuse, R204, PT ;  /* 0x000000cc0200720c */ /* 0x040fe40003fa6270 */
[----:B------:R-:W-:Y:S01]  /*f290*/  ISETP.GE.AND P0, PT, R2, R205, PT ;  /* 0x000000cd0200720c */ /* 0x000fe20003f06270 */
[----:B------:R-:W-:Y:S01]  /*f2a0*/  VIADD R2, R0, 0x29 ;  /* 0x0000002900027836 */ /* 0x000fe20000000000 */
[----:B------:R-:W-:Y:S02]  /*f2b0*/  FSEL R11, R11, -INF , P3 ;  /* 0xff8000000b0b7808 */ /* 0x000fe40001800000 */
[----:B------:R-:W-:-:S02]  /*f2c0*/  FSEL R10, R10, -INF , P2 ;  /* 0xff8000000a0a7808 */ /* 0x000fc40001000000 */
[C---:B------:R-:W-:Y:S02]  /*f2d0*/  ISETP.GE.AND P2, PT, R8.reuse, R207, PT ;  /* 0x000000cf0800720c */ /* 0x040fe40003f46270 */
[----:B------:R-:W-:Y:S02]  /*f2e0*/  FSEL R9, R9, -INF , P1 ;  /* 0xff80000009097808 */ /* 0x000fe40000800000 */
[----:B------:R-:W-:Y:S02]  /*f2f0*/  FSEL R31, R11, -INF , !P0 ;  /* 0xff8000000b1f7808 */ /* 0x000fe40004000000 */
[-C--:B------:R-:W-:Y:S02]  /*f300*/  ISETP.GE.AND P1, PT, R8, R206.reuse, PT ;  /* 0x000000ce0800720c */ /* 0x080fe40003f26270 */
[----:B------:R-:W-:Y:S02]  /*f310*/  ISETP.GE.AND P0, PT, R2, R206, PT ;  /* 0x000000ce0200720c */ /* 0x000fe40003f06270 */
[----:B------:R-:W-:Y:S01]  /*f320*/  FSEL R219, R4, -INF , P2 ;  /* 0xff80000004db7808 */ /* 0x000fe20001000000 */
[----:B------:R-:W-:Y:S01]  /*f330*/  VIADD R4, R0, 0x30 ;  /* 0x0000003000047836 */ /* 0x000fe20000000000 */
[----:B------:R-:W-:-:S02]  /*f340*/  FSEL R33, R9, -INF , !P5 ;  /* 0xff80000009217808 */ /* 0x000fc40006800000 */
[----:B------:R-:W-:Y:S02]  /*f350*/  FSEL R217, R10, -INF , !P4 ;  /* 0xff8000000ad97808 */ /* 0x000fe40006000000 */
[C---:B------:R-:W-:Y:S02]  /*f360*/  ISETP.GE.AND P3, PT, R2.reuse, R207, PT ;  /* 0x000000cf0200720c */ /* 0x040fe40003f66270 */
[C---:B------:R-:W-:Y:S02]  /*f370*/  ISETP.GE.AND P5, PT, R2.reuse, R204, PT ;  /* 0x000000cc0200720c */ /* 0x040fe40003fa6270 */
[-C--:B------:R-:W-:Y:S01]  /*f380*/  ISETP.GE.AND P2, PT, R2, R205.reuse, PT ;  /* 0x000000cd0200720c */ /* 0x080fe20003f46270 */
[----:B------:R-:W-:Y:S01]  /*f390*/  VIADD R2, R0, 0x31 ;  /* 0x0000003100027836 */ /* 0x000fe20000000000 */
[----:B------:R-:W-:Y:S02]  /*f3a0*/  FSEL R221, R221, -INF , !P6 ;  /* 0xff800000dddd7808 */ /* 0x000fe40007000000 */
[----:B------:R-:W-:-:S02]  /*f3b0*/  ISETP.GE.AND P4, PT, R8, R205, PT ;  /* 0x000000cd0800720c */ /* 0x000fc40003f86270 */
[----:B------:R-:W-:Y:S02]  /*f3c0*/  FSEL R6, R6, -INF , P1 ;  /* 0xff80000006067808 */ /* 0x000fe40000800000 */
[----:B------:R-:W-:Y:S02]  /*f3d0*/  FSEL R7, R7, -INF , P0 ;  /* 0xff80000007077808 */ /* 0x000fe40000000000 */
[----:B------:R-:W-:Y:S02]  /*f3e0*/  ISETP.GE.AND P6, PT, R8, R204, PT ;  /* 0x000000cc0800720c */ /* 0x000fe40003fc6270 */
[----:B------:R-:W-:Y:S02]  /*f3f0*/  ISETP.GE.AND P1, PT, R4, R207, PT ;  /* 0x000000cf0400720c */ /* 0x000fe40003f26270 */
[----:B------:R-:W-:Y:S02]  /*f400*/  FSEL R5, R5, -INF , P3 ;  /* 0xff80000005057808 */ /* 0x000fe40001800000 */
[----:B------:R-:W-:-:S02]  /*f410*/  FSEL R215, R6, -INF , !P4 ;  /* 0xff80000006d77808 */ /* 0x000fc40006000000 */
[----:B------:R-:W-:Y:S02]  /*f420*/  FSEL R213, R7, -INF , !P2 ;  /* 0xff80000007d57808 */ /* 0x000fe40005000000 */
[----:B------:R-:W-:Y:S02]  /*f430*/  FSEL R219, R219, -INF , !P6 ;  /* 0xff800000dbdb7808 */ /* 0x000fe40007000000 */
[-C--:B------:R-:W-:Y:S02]  /*f440*/  ISETP.GE.AND P4, PT, R4, R206.reuse, PT ;  /* 0x000000ce0400720c */ /* 0x080fe40003f86270 */
[----:B------:R-:W-:Y:S02]  /*f450*/  ISETP.GE.AND P2, PT, R2, R206, PT ;  /* 0x000000ce0200720c */ /* 0x000fe40003f46270 */
[C---:B------:R-:W-:Y:S02]  /*f460*/  ISETP.GE.AND P6, PT, R4.reuse, R204, PT ;  /* 0x000000cc0400720c */ /* 0x040fe40003fc6270 */
[----:B------:R-:W-:Y:S01]  /*f470*/  ISETP.GE.AND P3, PT, R4, R205, PT ;  /* 0x000000cd0400720c */ /* 0x000fe20003f66270 */
[----:B------:R-:W-:Y:S01]  /*f480*/  VIADD R4, R0, 0x38 ;  /* 0x0000003800047836 */ /* 0x000fe20000000000 */
[----:B------:R-:W-:-:S02]  /*f490*/  FSEL R29, R5, -INF , !P5 ;  /* 0xff800000051d7808 */ /* 0x000fc40006800000 */
[----:B------:R-:W-:Y:S02]  /*f4a0*/  ISETP.GE.AND P0, PT, R2, R207, PT ;  /* 0x000000cf0200720c */ /* 0x000fe40003f06270 */
[----:B------:R-:W-:Y:S02]  /*f4b0*/  FSEL R108, R108, -INF , P1 ;  /* 0xff8000006c6c7808 */ /* 0x000fe40000800000 */
[C---:B------:R-:W-:Y:S02]  /*f4c0*/  ISETP.GE.AND P5, PT, R2.reuse, R204, PT ;  /* 0x000000cc0200720c */ /* 0x040fe40003fa6270 */
[----:B------:R-:W-:Y:S01]  /*f4d0*/  ISETP.GE.AND P1, PT, R2, R205, PT ;  /* 0x000000cd0200720c */ /* 0x000fe20003f26270 */
[----:B------:R-:W-:Y:S01]  /*f4e0*/  VIADD R2, R0, 0x39 ;  /* 0x0000003900027836 */ /* 0x000fe20000000000 */
[----:B------:R-:W-:Y:S02]  /*f4f0*/  FSEL R110, R110, -INF , P4 ;  /* 0xff8000006e6e7808 */ /* 0x000fe40002000000 */
[----:B------:R-:W-:-:S02]  /*f500*/  FSEL R111, R111, -INF , P2 ;  /* 0xff8000006f6f7808 */ /* 0x000fc40001000000 */
[----:B------:R-:W-:Y:S02]  /*f510*/  FSEL R109, R109, -INF , P0 ;  /* 0xff8000006d6d7808 */ /* 0x000fe40000000000 */
[C---:B------:R-:W-:Y:S02]  /*f520*/  ISETP.GE.AND P4, PT, R4.reuse, R207, PT ;  /* 0x000000cf0400720c */ /* 0x040fe40003f86270 */
[----:B------:R-:W-:Y:S02]  /*f530*/  ISETP.GE.AND P0, PT, R4, R206, PT ;  /* 0x000000ce0400720c */ /* 0x000fe40003f06270 */
[----:B------:R-:W-:Y:S02]  /*f540*/  FSEL R211, R108, -INF , !P6 ;  /* 0xff8000006cd37808 */ /* 0x000fe40007000000 */
[----:B------:R-:W-:Y:S02]  /*f550*/  FSEL R179, R110, -INF , !P3 ;  /* 0xff8000006eb37808 */ /* 0x000fe40005800000 */
[----:B------:R-:W-:-:S02]  /*f560*/  FSEL R129, R111, -INF , !P1 ;  /* 0xff8000006f817808 */ /* 0x000fc40004800000 */
[C---:B------:R-:W-:Y:S02]  /*f570*/  ISETP.GE.AND P6, PT, R4.reuse, R204, PT ;  /* 0x000000cc0400720c */ /* 0x040fe40003fc6270 */
[----:B------:R-:W-:Y:S01]  /*f580*/  ISETP.GE.AND P3, PT, R4, R205, PT ;  /* 0x000000cd0400720c */ /* 0x000fe20003f66270 */
[----:B------:R-:W-:Y:S01]  /*f590*/  VIADD R4, R0, 0x40 ;  /* 0x0000004000047836 */ /* 0x000fe20000000000 */
[C---:B------:R-:W-:Y:S02]  /*f5a0*/  ISETP.GE.AND P1, PT, R2.reuse, R206, PT ;  /* 0x000000ce0200720c */ /* 0x040fe40003f26270 */
[----:B------:R-:W-:Y:S02]  /*f5b0*/  ISETP.GE.AND P2, PT, R2, R207, PT ;  /* 0x000000cf0200720c */ /* 0x000fe40003f46270 */
[----:B------:R-:W-:Y:S02]  /*f5c0*/  FSEL R209, R109, -INF , !P5 ;  /* 0xff8000006dd17808 */ /* 0x000fe40006800000 */
[----:B------:R-:W-:-:S02]  /*f5d0*/  FSEL R104, R104, -INF , P4 ;  /* 0xff80000068687808 */ /* 0x000fc40002000000 */
[----:B------:R-:W-:Y:S02]  /*f5e0*/  FSEL R106, R106, -INF , P0 ;  /* 0xff8000006a6a7808 */ /* 0x000fe40000000000 */
[C---:B------:R-:W-:Y:S02]  /*f5f0*/  ISETP.GE.AND P5, PT, R2.reuse, R204, PT ;  /* 0x000000cc0200720c */ /* 0x040fe40003fa6270 */
[----:B------:R-:W-:Y:S01]  /*f600*/  ISETP.GE.AND P4, PT, R2, R205, PT ;  /* 0x000000cd0200720c */ /* 0x000fe20003f86270 */
[----:B------:R-:W-:Y:S01]  /*f610*/  VIADD R2, R0, 0x41 ;  /* 0x0000004100027836 */ /* 0x000fe20000000000 */
[----:B------:R-:W-:Y:S02]  /*f620*/  FSEL R107, R107, -INF , P1 ;  /* 0xff8000006b6b7808 */ /* 0x000fe40000800000 */
[----:B------:R-:W-:Y:S02]  /*f630*/  FSEL R105, R105, -INF , P2 ;  /* 0xff80000069697808 */ /* 0x000fe40001000000 */
[----:B------:R-:W-:-:S02]  /*f640*/  FSEL R191, R104, -INF , !P6 ;  /* 0xff80000068bf7808 */ /* 0x000fc40007000000 */
        /* <DEDUP_REMOVED lines=8> */
[----:B------:R-:W-:Y:S02]  /*f6d0*/  ISETP.GE.AND P4, PT, R2, R206, PT ;  /* 0x000000ce0200720c */ /* 0x000fe40003f86270 */
[----:B------:R-:W-:Y:S02]  /*f6e0*/  FSEL R102, R102, -INF , P2 ;  /* 0xff80000066667808 */ /* 0x000fe40001000000 */
[----:B------:R-:W-:Y:S02]  /*f6f0*/  FSEL R127, R105, -INF , !P5 ;  /* 0xff800000697f7808 */ /* 0x000fe40006800000 */
[----:B------:R-:W-:Y:S02]  /*f700*/  FSEL R100, R100, -INF , P0 ;  /* 0xff80000064647808 */ /* 0x000fe40000000000 */
[----:B------:R-:W-:-:S02]  /*f710*/  ISETP.GE.AND P5, PT, R2, R204, PT ;  /* 0x000000cc0200720c */ /* 0x000fc40003fa6270 */
[----:B------:R-:W-:Y:S01]  /*f720*/  ISETP.GE.AND P0, PT, R2, R205, PT ;  /* 0x000000cd0200720c */ /* 0x000fe20003f06270 */
[----:B------:R-:W-:Y:S01]  /*f730*/  VIADD R2, R0, 0x49 ;  /* 0x0000004900027836 */ /* 0x000fe20000000000 */
[----:B------:R-:W-:Y:S02]  /*f740*/  ISETP.GE.AND P2, PT, R4, R207, PT ;  /* 0x000000cf0400720c */ /* 0x000fe40003f46270 */
[----:B------:R-:W-:Y:S02]  /*f750*/  FSEL R101, R101, -INF , P1 ;  /* 0xff80000065657808 */ /* 0x000fe40000800000 */
[----:B------:R-:W-:Y:S02]  /*f760*/  FSEL R103, R103, -INF , P4 ;  /* 0xff80000067677808 */ /* 0x000fe40002000000 */
[----:B------:R-:W-:Y:S02]  /*f770*/  FSEL R171, R102, -INF , !P3 ;  /* 0xff80000066ab7808 */ /* 0x000fe40005800000 */
[----:B------:R-:W-:-:S02]  /*f780*/  ISETP.GE.AND P3, PT, R4, R206, PT ;  /* 0x000000ce0400720c */ /* 0x000fc40003f66270 */
[----:B------:R-:W-:Y:S02]  /*f790*/  FSEL R175, R100, -INF , !P6 ;  /* 0xff80000064af7808 */ /* 0x000fe40007000000 */
[----:B------:R-:W-:Y:S02]  /*f7a0*/  FSEL R149, R101, -INF , !P5 ;  /* 0xff80000065957808 */ /* 0x000fe40006800000 */
[----:B------:R-:W-:Y:S02]  /*f7b0*/  FSEL R157, R103, -INF , !P0 ;  /* 0xff800000679d7808 */ /* 0x000fe40004000000 */
[----:B------:R-:W-:Y:S02]  /*f7c0*/  FSEL R96, R96, -INF , P2 ;  /* 0xff80000060607808 */ /* 0x000fe40001000000 */
        /* <DEDUP_REMOVED lines=11> */
[CC--:B------:R-:W-:Y:S02]  /*f880*/  ISETP.GE.AND P3, PT, R4.reuse, R207.reuse, PT ;  /* 0x000000cf0400720c */ /* 0x0c0fe40003f66270 */
[----:B------:R-:W-:Y:S02]  /*f890*/  ISETP.GE.AND P1, PT, R4, R206, PT ;  /* 0x000000ce0400720c */ /* 0x000fe40003f26270 */
[----:B------:R-:W-:Y:S02]  /*f8a0*/  ISETP.GE.AND P0, PT, R2, R207, PT ;  /* 0x000000cf0200720c */ /* 0x000fe40003f06270 */
[----:B------:R-:W-:Y:S02]  /*f8b0*/  FSEL R151, R96, -INF , !P6 ;  /* 0xff80000060977808 */ /* 0x000fe40007000000 */
[----:B------:R-:W-:Y:S02]  /*f8c0*/  FSEL R97, R97, -INF , P4 ;  /* 0xff80000061617808 */ /* 0x000fe40002000000 */
[----:B------:R-:W-:-:S02]  /*f8d0*/  FSEL R27, R92, -INF , P3 ;  /* 0xff8000005c1b7808 */ /* 0x000fc40001800000 */
[----:B------:R-:W-:Y:S02]  /*f8e0*/  FSEL R94, R94, -INF , P1 ;  /* 0xff8000005e5e7808 */ /* 0x000fe40000800000 */
[----:B------:R-:W-:Y:S02]  /*f8f0*/  FSEL R25, R93, -INF , P0 ;  /* 0xff8000005d197808 */ /* 0x000fe40000000000 */
[CC--:B------:R-:W-:Y:S02]  /*f900*/  ISETP.GE.AND P6, PT, R4.reuse, R204.reuse, PT ;  /* 0x000000cc0400720c */ /* 0x0c0fe40003fc6270 */
        /* <DEDUP_REMOVED lines=14> */
[----:B------:R-:W-:Y:S01]  /*f9f0*/  VIADD R5, R0, 0x60 ;  /* 0x0000006000057836 */ /* 0x000fe20000000000 */
[C---:B------:R-:W-:Y:S02]  /*fa00*/  ISETP.GE.AND P1, PT, R4.reuse, R204, PT ;  /* 0x000000cc0400720c */ /* 0x040fe40003f26270 */
[----:B------:R-:W-:Y:S01]  /*fa10*/  ISETP.GE.AND P5, PT, R4, R205, PT ;  /* 0x000000cd0400720c */ /* 0x000fe20003fa6270 */
[----:B------:R-:W-:Y:S01]  /*fa20*/  VIADD R4, R0, 0x61 ;  /* 0x0000006100047836 */ /* 0x000fe20000000000 */
[----:B------:R-:W-:-:S02]  /*fa30*/  FSEL R90, R90, -INF , P2 ;  /* 0xff8000005a5a7808 */ /* 0x000fc40001000000 */
[-C--:B------:R-:W-:Y:S02]  /*fa40*/  ISETP.GE.AND P2, PT, R2, R206.reuse, PT ;  /* 0x000000ce0200720c */ /* 0x080fe40003f46270 */
[----:B------:R-:W-:Y:S02]  /*fa50*/  FSEL R27, R27, -INF , !P6 ;  /* 0xff8000001b1b7808 */ /* 0x000fe40007000000 */
[----:B------:R-:W-:Y:S02]  /*fa60*/  FSEL R159, R94, -INF , !P4 ;  /* 0xff8000005e9f7808 */ /* 0x000fe40006000000 */
[----:B------:R-:W-:Y:S02]  /*fa70*/  FSEL R91, R91, -INF , P2 ;  /* 0xff8000005b5b7808 */ /* 0x000fe40001000000 */
[C---:B------:R-:W-:Y:S02]  /*fa80*/  ISETP.GE.AND P6, PT, R5.reuse, R206, PT ;  /* 0x000000ce0500720c */ /* 0x040fe40003fc6270 */
[-C--:B------:R-:W-:Y:S01]  /*fa90*/  ISETP.GE.AND P4, PT, R4, R207.reuse, PT ;  /* 0x000000cf0400720c */ /* 0x080fe20003f86270 */
[----:B------:R-:W-:Y:S01]  /*faa0*/  VIADD R6, R0, 0x68 ;  /* 0x0000006800067836 */ /* 0x000fe20000000000 */
[----:B------:R-:W-:-:S02]  /*fab0*/  ISETP.GE.AND P2, PT, R5, R207, PT ;  /* 0x000000cf0500720c */ /* 0x000fc40003f46270 */
[----:B------:R-:W-:Y:S02]  /*fac0*/  FSEL R86, R86, -INF , P6 ;  /* 0xff80000056567808 */ /* 0x000fe40003000000 */
[----:B------:R-:W-:Y:S02]  /*fad0*/  FSEL R85, R85, -INF , P4 ;  /* 0xff80000055557808 */ /* 0x000fe40002000000 */
[----:B------:R-:W-:Y:S02]  /*fae0*/  FSEL R84, R84, -INF , P2 ;  /* 0xff80000054547808 */ /* 0x000fe40001000000 */
[C---:B------:R-:W-:Y:S02]  /*faf0*/  ISETP.GE.AND P6, PT, R2.reuse, R204, PT ;  /* 0x000000cc0200720c */ /* 0x040fe40003fc6270 */
[----:B------:R-:W-:Y:S01]  /*fb00*/  ISETP.GE.AND P4, PT, R2, R205, PT ;  /* 0x000000cd0200720c */ /* 0x000fe20003f86270 */
[----:B------:R-:W-:Y:S01]  /*fb10*/  VIADD R2, R0, 0x69 ;  /* 0x0000006900027836 */ /* 0x000fe20000000000 */
[----:B------:R-:W-:-:S02]  /*fb20*/  ISETP.GE.AND P2, PT, R4, R206, PT ;  /* 0x000000ce0400720c */ /* 0x000fc40003f46270 */
[----:B------:R-:W-:Y:S02]  /*fb30*/  FSEL R155, R95, -INF , !P0 ;  /* 0xff8000005f9b7808 */ /* 0x000fe40004000000 */
        /* <DEDUP_REMOVED lines=8> */
[----:B------:R-:W-:Y:S02]  /*fbc0*/  ISETP.GE.AND P3, PT, R0, R207, PT ;  /* 0x000000cf0000720c */ /* 0x000fe40003f66270 */
[----:B------:R-:W-:Y:S02]  /*fbd0*/  FSEL R78, R78, -INF , P1 ;  /* 0xff8000004e4e7808 */ /* 0x000fe40000800000 */
[----:B------:R-:W-:-:S02]  /*fbe0*/  FSEL R77, R77, -INF , P2 ;  /* 0xff8000004d4d7808 */ /* 0x000fc40001000000 */
[CC--:B------:R-:W-:Y:S02]  /*fbf0*/  ISETP.GE.AND P1, PT, R5.reuse, R204.reuse, PT ;  /* 0x000000cc0500720c */ /* 0x0c0fe40003f26270 */
[----:B------:R-:W-:Y:S02]  /*fc00*/  ISETP.GE.AND P2, PT, R5, R205, PT ;  /* 0x000000cd0500720c */ /* 0x000fe40003f46270 */
[----:B------:R-:W-:Y:S02]  /*fc10*/  FSEL R79, R79, -INF , P0 ;  /* 0xff8000004f4f7808 */ /* 0x000fe40000000000 */
[----:B------:R-:W-:Y:S02]  /*fc20*/  ISETP.GE.AND P0, PT, R0, R204, PT ;  /* 0x000000cc0000720c */ /* 0x000fe40003f06270 */
[----:B------:R-:W-:Y:S02]  /*fc30*/  FSEL R5, R24, -INF , P3 ;  /* 0xff80000018057808 */ /* 0x000fe40001800000 */
[----:B------:R-:W-:-:S02]  /*fc40*/  FSEL R165, R89, -INF , !P6 ;  /* 0xff80000059a57808 */ /* 0x000fc40007000000 */
[----:B------:R-:W-:Y:S02]  /*fc50*/  FSEL R5, R5, -INF , !P0 ;  /* 0xff80000005057808 */ /* 0x000fe40004000000 */
[C---:B------:R-:W-:Y:S02]  /*fc60*/  ISETP.GE.AND P6, PT, R6.reuse, R204, PT ;  /* 0x000000cc0600720c */ /* 0x040fe40003fc6270 */
[----:B------:R-:W-:Y:S02]  /*fc70*/  ISETP.GE.AND P0, PT, R6, R205, PT ;  /* 0x000000cd0600720c */ /* 0x000fe40003f06270 */
[----:B------:R-:W-:-:S04]  /*fc80*/  FMNMX3.FTZ R6, R5, R47, R45, !PT ;  /* 0x0000002f05067276 */ /* 0x000fc8000781002d */
[----:B------:R-:W-:Y:S02]  /*fc90*/  FMNMX3.FTZ R6, R6, R81, R37, !PT ;  /* 0x0000005106067276 */ /* 0x000fe40007810025 */
[----:B------:R-:W-:Y:S02]  /*fca0*/  FSEL R147, R84, -INF , !P1 ;  /* 0xff80000054937808 */ /* 0x000fe40004800000 */
[----:B------:R-:W-:Y:S02]  /*fcb0*/  FMNMX3.FTZ R6, R6, R35, R19, !PT ;  /* 0x0000002306067276 */ /* 0x000fe40007810013 */
[----:B------:R-:W-:Y:S02]  /*fcc0*/  ISETP.GE.AND P1, PT, R0, R206, PT ;  /* 0x000000ce0000720c */ /* 0x000fe40003f26270 */
[----:B------:R-:W-:Y:S02]  /*fcd0*/  FSEL R161, R90, -INF , !P5 ;  /* 0xff8000005aa17808 */ /* 0x000fe40006800000 */
[----:B------:R-:W-:-:S02]  /*fce0*/  FMNMX3.FTZ R6, R6, R15, R221, !PT ;  /* 0x0000000f06067276 */ /* 0x000fc400078100dd */
[C---:B------:R-:W-:Y:S02]  /*fcf0*/  ISETP.GE.AND P3, PT, R4.reuse, R204, PT ;  /* 0x000000cc0400720c */ /* 0x040fe40003f66270 */
[-C--:B------:R-:W-:Y:S02]  /*fd00*/  ISETP.GE.AND P5, PT, R4, R205.reuse, PT ;  /* 0x000000cd0400720c */ /* 0x080fe40003fa6270 */
[----:B------:R-:W-:Y:S02]  /*fd10*/  FSEL R4, R26, -INF , P1 ;  /* 0xff8000001a047808 */ /* 0x000fe40000800000 */
[----:B------:R-:W-:Y:S02]  /*fd20*/  ISETP.GE.AND P1, PT, R0, R205, PT ;  /* 0x000000cd0000720c */ /* 0x000fe40003f26270 */
[----:B------:R-:W-:Y:S02]  /*fd30*/  FMNMX3.FTZ R6, R6, R33, R219, !PT ;  /* 0x0000002106067276 */ /* 0x000fe400078100db */
[----:B------:R-:W-:-:S02]  /*fd40*/  FSEL R153, R91, -INF , !P4 ;  /* 0xff8000005b997808 */ /* 0x000fc40006000000 */
[----:B------:R-:W-:Y:S02]  /*fd50*/  FSEL R139, R86, -INF , !P2 ;  /* 0xff800000568b7808 */ /* 0x000fe40005000000 */
[C---:B------:R-:W-:Y:S02]  /*fd60*/  ISETP.GE.AND P4, PT, R2.reuse, R204, PT ;  /* 0x000000cc0200720c */ /* 0x040fe40003f86270 */
[----:B------:R-:W-:Y:S01]  /*fd70*/  ISETP.GE.AND P2, PT, R2, R205, PT ;  /* 0x000000cd0200720c */ /* 0x000fe20003f46270 */
[----:B------:R-:W-:Y:S01]  /*fd80*/  VIADD R2, R0, 0x70 ;  /* 0x0000007000027836 */ /* 0x000fe20000000000 */
[----:B------:R-:W-:Y:S02]  /*fd90*/  FSEL R4, R4, -INF , !P1 ;  /* 0xff80000004047808 */ /* 0x000fe40004800000 */
[----:B------:R-:W-:Y:S02]  /*fda0*/  FMNMX3.FTZ R8, R6, R29, R211, !PT ;  /* 0x0000001d06087276 */ /* 0x000fe400078100d3 */
[----:B------:R-:W-:-:S02]  /*fdb0*/  FMNMX3.FTZ R10, R4, R39, R43, !PT ;  /* 0x00000027040a7276 */ /* 0x000fc4000781002b */
[----:B------:R-:W-:Y:S02]  /*fdc0*/  FSEL R145, R85, -INF , !P3 ;  /* 0xff80000055917808 */ /* 0x000fe40005800000 */
[----:B------:R-:W-:Y:S02]  /*fdd0*/  FSEL R137, R87, -INF , !P5 ;  /* 0xff80000057897808 */ /* 0x000fe40006800000 */
[----:B------:R-:W-:Y:S02]  /*fde0*/  FSEL R143, R76, -INF , !P6 ;  /* 0xff8000004c8f7808 */ /* 0x000fe40007000000 */
[----:B------:R-:W-:Y:S02]  /*fdf0*/  FSEL R141, R77, -INF , !P4 ;  /* 0xff8000004d8d7808 */ /* 0x000fe40006000000 */
[----:B------:R-:W-:Y:S01]  /*fe00*/  FMNMX3.FTZ R8, R8, R209, R191, !PT ;  /* 0x000000d108087276 */ /* 0x000fe200078100bf */
[----:B------:R-:W-:Y:S01]  /*fe10*/  VIADD R7, R0, 0x71 ;  /* 0x0000007100077836 */ /* 0x000fe20000000000 */
[----:B------:R-:W-:Y:S01]  /*fe20*/  ISETP.GE.AND P3, PT, R2, R207, PT ;  /* 0x000000cf0200720c */ /* 0x000fe20003f66270 */
[----:B------:R-:W-:Y:S01]  /*fe30*/  VIADD R6, R0, 0x78 ;  /* 0x0000007800067836 */ /* 0x000fe20000000000 */
[----:B------:R-:W-:-:S02]  /*fe40*/  ISETP.GE.AND P5, PT, R2, R204, PT ;  /* 0x000000cc0200720c */ /* 0x000fc40003fa6270 */
[C---:B------:R-:W-:Y:S02]  /*fe50*/  ISETP.GE.AND P4, PT, R2.reuse, R206, PT ;  /* 0x000000ce0200720c */ /* 0x040fe40003f86270 */
[----:B------:R-:W-:Y:S01]  /*fe60*/  ISETP.GE.AND P6, PT, R2, R205, PT ;  /* 0x000000cd0200720c */ /* 0x000fe20003fc6270 */
[----:B------:R-:W-:Y:S01]  /*fe70*/  VIADD R2, R0, 0x79 ;  /* 0x0000007900027836 */ /* 0x000fe20000000000 */
[----:B------:R-:W-:Y:S02]  /*fe80*/  FMNMX3.FTZ R0, R10, R41, R17, !PT ;  /* 0x000000290a007276 */ /* 0x000fe40007810011 */
[----:B------:R-:W-:Y:S02]  /*fe90*/  FMNMX3.FTZ R8, R8, R127, R175, !PT ;  /* 0x0000007f08087276 */ /* 0x000fe400078100af */
[----:B------:R-:W-:Y:S02]  /*fea0*/  FMNMX3.FTZ R0, R0, R23, R21, !PT ;  /* 0x0000001700007276 */ /* 0x000fe40007810015 */
[----:B------:R-:W-:-:S02]  /*feb0*/  FMNMX3.FTZ R8, R8, R149, R151, !PT ;  /* 0x0000009508087276 */ /* 0x000fc40007810097 */
[----:B------:R-:W-:Y:S02]  /*fec0*/  FMNMX3.FTZ R0, R0, R13, R217, !PT ;  /* 0x0000000d00007276 */ /* 0x000fe400078100d9 */
[----:B------:R-:W-:Y:S02]  /*fed0*/  FMNMX3.FTZ R8, R8, R173, R27, !PT ;  /* 0x000000ad08087276 */ /* 0x000fe4000781001b */
[----:B------:R-:W-:Y:S02]  /*fee0*/  ISETP.GE.AND P1, PT, R7, R207, PT ;  /* 0x000000cf0700720c */ /* 0x000fe40003f26270 */
[----:B------:R-:W-:Y:S02]  /*fef0*/  FSEL R72, R72, -INF , P3 ;  /* 0xff80000048487808 */ /* 0x000fe40001800000 */
[----:B------:R-:W-:Y:S02]  /*ff00*/  FMNMX3.FTZ R0, R0, R31, R215, !PT ;  /* 0x0000001f00007276 */ /* 0x000fe400078100d7 */
[----:B------:R-:W-:-:S02]  /*ff10*/  FMNMX3.FTZ R8, R8, R25, R167, !PT ;  /* 0x0000001908087276 */ /* 0x000fc400078100a7 */
[----:B------:R-:W-:Y:S02]  /*ff20*/  ISETP.GE.AND P3, PT, R7, R204, PT ;  /* 0x000000cc0700720c */ /* 0x000fe40003f66270 */
[----:B------:R-:W-:Y:S02]  /*ff30*/  FSEL R125, R72, -INF , !P5 ;  /* 0xff800000487d7808 */ /* 0x000fe40006800000 */
[----:B------:R-:W-:Y:S02]  /*ff40*/  FSEL R67, R73, -INF , P1 ;  /* 0xff80000049437808 */ /* 0x000fe40000800000 */
[----:B------:R-:W-:Y:S02]  /*ff50*/  FMNMX3.FTZ R0, R0, R213, R179, !PT ;  /* 0x000000d500007276 */ /* 0x000fe400078100b3 */
[----:B------:R-:W-:Y:S02]  /*ff60*/  ISETP.GE.AND P5, PT, R6, R207, PT ;  /* 0x000000cf0600720c */ /* 0x000fe40003fa6270 */
[----:B------:R-:W-:-:S02]  /*ff70*/  FMNMX3.FTZ R8, R8, R165, R147, !PT ;  /* 0x000000a508087276 */ /* 0x000fc40007810093 */
[----:B------:R-:W-:Y:S02]  /*ff80*/  FSEL R67, R67, -INF , !P3 ;  /* 0xff80000043437808 */ /* 0x000fe40005800000 */
[----:B------:R-:W-:Y:S02]  /*ff90*/  FMNMX3.FTZ R0, R0, R129, R177, !PT ;  /* 0x0000008100007276 */ /* 0x000fe400078100b1 */
[----:B------:R-:W-:Y:S02]  /*ffa0*/  ISETP.GE.AND P1, PT, R6, R204, PT ;  /* 0x000000cc0600720c */ /* 0x000fe40003f26270 */
[----:B------:R-:W-:Y:S02]  /*ffb0*/  ISETP.GE.AND P3, PT, R2, R207, PT ;  /* 0x000000cf0200720c */ /* 0x000fe40003f66270 */
[----:B------:R-:W-:Y:S02]  /*ffc0*/  FSEL R65, R68, -INF , P5 ;  /* 0xff80000044417808 */ /* 0x000fe40002800000 */
[----:B------:R-:W-:-:S02]  /*ffd0*/  FMNMX3.FTZ R8, R8, R145, R143, !PT ;  /* 0x0000009108087276 */ /* 0x000fc4000781008f */
[----:B------:R-:W-:Y:S02]  /*ffe0*/  FMNMX3.FTZ R0, R0, R135, R171, !PT ;  /* 0x0000008700007276 */ /* 0x000fe400078100ab */
[----:B------:R-:W-:Y:S02]  /*fff0*/  ISETP.GE.AND P5, PT, R2, R204, PT ;  /* 0x000000cc0200720c */ /* 0x000fe40003fa6270 */
[----:B------:R-:W-:Y:S02]  /*10000*/  FSEL R63, R69, -INF , P3 ;  /* 0xff800000453f7808 */ /* 0x000fe40001800000 */
[----:B------:R-:W-:Y:S02]  /*10010*/  FSEL R65, R65, -INF , !P1 ;  /* 0xff80000041417808 */ /* 0x000fe40004800000 */
[----:B------:R-:W-:Y:S02]  /*10020*/  FMNMX3.FTZ R8, R8, R141, R125, !PT ;  /* 0x0000008d08087276 */ /* 0x000fe4000781007d */
[----:B------:R-:W-:-:S02]  /*10030*/  FMNMX3.FTZ R0, R0, R157, R169, !PT ;  /* 0x0000009d00007276 */ /* 0x000fc400078100a9 */
[----:B------:R-:W-:Y:S02]  /*10040*/  FSEL R63, R63, -INF , !P5 ;  /* 0xff8000003f3f7808 */ /* 0x000fe40006800000 */
[----:B------:R-:W-:Y:S02]  /*10050*/  FMNMX3.FTZ R10, R8, R67, R65, !PT ;  /* 0x00000043080a7276 */ /* 0x000fe40007810041 */
[----:B------:R-:W-:Y:S02]  /*10060*/  FMNMX3.FTZ R8, R0, R163, R159, !PT ;  /* 0x000000a300087276 */ /* 0x000fe4000781009f */
[----:B------:R-:W-:Y:S02]  /*10070*/  FMNMX.FTZ R0, R63, R10, !PT ;  /* 0x0000000a3f007209 */ /* 0x000fe40007810000 */
[C---:B------:R-:W-:Y:S02]  /*10080*/  ISETP.GE.AND P1, PT, R7.reuse, R206, PT ;  /* 0x000000ce0700720c */ /* 0x040fe40003f26270 */
[----:B------:R-:W-:-:S02]  /*10090*/  ISETP.GE.AND P5, PT, R7, R205, PT ;  /* 0x000000cd0700720c */ /* 0x000fc40003fa6270 */
[----:B------:R-:W-:Y:S01]  /*100a0*/  FMNMX3.FTZ R8, R8, R155, R161, !PT ;  /* 0x0000009b08087276 */ /* 0x000fe200078100a1 */
[----:B------:R-:W1:Y:S01]  /*100b0*/  SHFL.BFLY PT, R7, R0, 0x2, 0x1f ;  /* 0x0c401f0000077f89 */ /* 0x000e6200000e0000 */
[----:B------:R-:W-:Y:S02]  /*100c0*/  FSEL R57, R75, -INF , P1 ;  /* 0xff8000004b397808 */ /* 0x000fe40000800000 */
[----:B------:R-:W-:Y:S02]  /*100d0*/  FSEL R133, R78, -INF , !P0 ;  /* 0xff8000004e857808 */ /* 0x000fe40004000000 */
[CC--:B------:R-:W-:Y:S02]  /*100e0*/  ISETP.GE.AND P0, PT, R2.reuse, R206.reuse, PT ;  /* 0x000000ce0200720c */ /* 0x0c0fe40003f06270 */
[----:B------:R-:W-:Y:S02]  /*100f0*/  ISETP.GE.AND P1, PT, R2, R205, PT ;  /* 0x000000cd0200720c */ /* 0x000fe40003f26270 */
[----:B------:R-:W-:-:S02]  /*10100*/  ISETP.GE.AND P3, PT, R6, R206, PT ;  /* 0x000000ce0600720c */ /* 0x000fc40003f66270 */
[----:B------:R-:W-:Y:S02]  /*10110*/  FSEL R59, R74, -INF , P4 ;  /* 0xff8000004a3b7808 */ /* 0x000fe40002000000 */
[----:B------:R-:W-:Y:S02]  /*10120*/  FMNMX3.FTZ R2, R8, R153, R139, !PT ;  /* 0x0000009908027276 */ /* 0x000fe4000781008b */
[----:B------:R-:W-:Y:S02]  /*10130*/  ISETP.GE.AND P4, PT, R6, R205, PT ;  /* 0x000000cd0600720c */ /* 0x000fe40003f86270 */
[----:B------:R-:W-:Y:S02]  /*10140*/  FSEL R55, R70, -INF , P3 ;  /* 0xff80000046377808 */ /* 0x000fe40001800000 */
[----:B------:R-:W-:Y:S02]  /*10150*/  FSEL R131, R79, -INF , !P2 ;  /* 0xff8000004f837808 */ /* 0x000fe40005000000 */
[----:B------:R-:W-:-:S02]  /*10160*/  FSEL R59, R59, -INF , !P6 ;  /* 0xff8000003b3b7808 */ /* 0x000fc40007000000 */
[----:B------:R-:W-:Y:S02]  /*10170*/  FMNMX3.FTZ R2, R2, R137, R133, !PT ;  /* 0x0000008902027276 */ /* 0x000fe40007810085 */
        /* <DEDUP_REMOVED lines=8> */
[----:B------:R-:W1:Y:S01]  /*10200*/  SHFL.BFLY PT, R7, R6, 0x2, 0x1f ;  /* 0x0c401f0006077f89 */ /* 0x000e6200000e0000 */
[----:B------:R-:W3:Y:S03]  /*10210*/  S2UR UR6, SR_CgaCtaId ;  /* 0x00000000000679c3 */ /* 0x000ee60000008800 */
[----:B------:R-:W4:Y:S01]  /*10220*/  SHFL.BFLY PT, R2, R9, 0x1, 0x1f ;  /* 0x0c201f0009027f89 */ /* 0x000f2200000e0000 */
[----:B-1----:R-:W-:-:S05]  /*10230*/  FMNMX.FTZ R7, R6, R7, !PT ;  /* 0x0000000706077209 */ /* 0x002fca0007810000 */
[----:B------:R-:W1:Y:S01]  /*10240*/  SHFL.BFLY PT, R0, R7, 0x1, 0x1f ;  /* 0x0c201f0007007f89 */ /* 0x000e6200000e0000 */
[----:B------:R-:W-:Y:S01]  /*10250*/  UMOV UR7, 0x400 ;  /* 0x0000040000077882 */ /* 0x000fe20000000000 */
[----:B----4-:R-:W-:Y:S01]  /*10260*/  FMNMX.FTZ R2, R9, R2, !PT ;  /* 0x0000000209027209 */ /* 0x010fe20007810000 */
[----:B---3--:R-:W-:-:S03]  /*10270*/  ULEA UR6, UR6, UR7, 0x18 ;  /* 0x0000000706067291 */ /* 0x008fc6000f8ec0ff */
[----:B------:R-:W-:Y:S01]  /*10280*/  FSETP.NEU.FTZ.AND P0, PT, R2, -INF , PT ;  /* 0xff8000000200780b */ /* 0x000fe20003f1d000 */
[----:B--2---:R-:W-:Y:S02]  /*10290*/  FMUL.FTZ R54, R51, R2 ;  /* 0x0000000233367220 */ /* 0x004fe40000410000 */
[----:B------:R-:W-:-:S03]  /*102a0*/  LEA R182, R61, UR6, 0x1 ;  /* 0x000000063db67c11 */ /* 0x000fc6000f8e08ff */
[----:B------:R-:W-:Y:S02]  /*102b0*/  FSEL R54, R54, RZ, P0 ;  /* 0x000000ff36367208 */ /* 0x000fe40000000000 */
[----:B------:R-:W2:Y:S01]  /*102c0*/  LDSM.16.MT88.4 R108, [R182+0x9000] ;  /* 0x00900000b66c783b */ /* 0x000ea20000004200 */
[----:B------:R-:W-:Y:S01]  /*102d0*/  IMAD R180, R3, 0x2, R182 ;  /* 0x0000000203b47824 */ /* 0x000fe200078e02b6 */
[----:B-1----:R-:W-:-:S04]  /*102e0*/  FMNMX.FTZ R0, R7, R0, !PT ;  /* 0x0000000007007209 */ /* 0x002fc80007810000 */
[----:B------:R-:W1:Y:S01]  /*102f0*/  LDSM.16.MT88.4 R100, [R180+0x9000] ;  /* 0x00900000b464783b */ /* 0x000e620000004200 */
[----:B------:R-:W-:Y:S01]  /*10300*/  FSETP.NEU.FTZ.AND P0, PT, R0, -INF , PT ;  /* 0xff8000000000780b */ /* 0x000fe20003f1d000 */
[----:B------:R-:W-:Y:S01]  /*10310*/  FMUL.FTZ R52, R51, R0 ;  /* 0x0000000033347220 */ /* 0x000fe20000410000 */
[-CC-:B------:R-:W-:Y:S01]  /*10320*/  FFMA.FTZ R49, R47, R51.reuse, -R54.reuse ;  /* 0x000000332f317223 */ /* 0x180fe20000010836 */
[-CC-:B------:R-:W-:Y:S01]  /*10330*/  FFMA.FTZ R50, R5, R51.reuse, -R54.reuse ;  /* 0x0000003305327223 */ /* 0x180fe20000010836 */
[-CC-:B------:R-:W-:Y:S01]  /*10340*/  FFMA.FTZ R45, R45, R51.reuse, -R54.reuse ;  /* 0x000000332d2d7223 */ /* 0x180fe20000010836 */
[-C--:B------:R-:W-:Y:S01]  /*10350*/  FFMA.FTZ R42, R81, R51.reuse, -R54 ;  /* 0x00000033512a7223 */ /* 0x080fe20000010836 */
[----:B------:R-:W-:Y:S01]  /*10360*/  FSEL R52, R52, RZ, P0 ;  /* 0x000000ff34347208 */ /* 0x000fe20000000000 */
[----:B------:R-:W3:Y:S04]  /*10370*/  LDSM.16.MT88.4 R92, [R182+0xb000] ;  /* 0x00b00000b65c783b */ /* 0x000ee80000004200 */
[-CC-:B------:R-:W-:Y:S01]  /*10380*/  FFMA.FTZ R44, R43, R51.reuse, -R52.reuse ;  /* 0x000000332b2c7223 */ /* 0x180fe20000010834 */
[-CC-:B------:R-:W-:Y:S01]  /*10390*/  FFMA.FTZ R48, R4, R51.reuse, -R52.reuse ;  /* 0x0000003304307223 */ /* 0x180fe20000010834 */
[-CC-:B------:R-:W-:Y:S01]  /*103a0*/  FFMA.FTZ R47, R39, R51.reuse, -R52.reuse ;  /* 0x00000033272f7223 */ /* 0x180fe20000010834 */
[-C--:B------:R-:W-:Y:S01]  /*103b0*/  FFMA.FTZ R43, R41, R51.reuse, -R52 ;  /* 0x00000033292b7223 */ /* 0x080fe20000010834 */
[----:B------:R-:W4:Y:S04]  /*103c0*/  LDSM.16.MT88.4 R84, [R180+0xb000] ;  /* 0x00b00000b454783b */ /* 0x000f280000004200 */
[----:B------:R-:W5:Y:S04]  /*103d0*/  LDSM.16.MT88.4 R76, [R182+0xd000] ;  /* 0x00d00000b64c783b */ /* 0x000f680000004200 */
[----:B------:R-:W5:Y:S01]  /*103e0*/  LDSM.16.MT88.4 R4, [R180+0xd000] ;  /* 0x00d00000b404783b */ /* 0x000f620000004200 */
[----:B------:R-:W-:Y:S01]  /*103f0*/  MUFU.EX2 R50, R50 ;  /* 0x0000003200327308 */ /* 0x000fe20000000800 */
[-C--:B------:R-:W-:Y:S01]  /*10400*/  FFMA.FTZ R38, R19, R51.reuse, -R54 ;  /* 0x0000003313267223 */ /* 0x080fe20000010836 */
[-C--:B------:R-:W-:Y:S01]  /*10410*/  FFMA.FTZ R40, R17, R51.reuse, -R52 ;  /* 0x0000003311287223 */ /* 0x080fe20000010834 */
[----:B------:R-:W-:Y:S04]  /*10420*/  LDSM.16.MT88.4 R8, [R182+0xb400] ;  /* 0x00b40000b608783b */ /* 0x000fe80000004200 */
[----:B------:R-:W5:Y:S01]  /*10430*/  LDSM.16.MT88.4 R16, [R182+0x9400] ;  /* 0x00940000b610783b */ /* 0x000f620000004200 */
[----:B------:R-:W2:Y:S08]  /*10440*/  MUFU.EX2 R49, R49 ;  /* 0x0000003100317308 */ /* 0x000eb00000000800 */
[----:B------:R-:W-:Y:S08]  /*10450*/  MUFU.EX2 R45, R45 ;  /* 0x0000002d002d7308 */ /* 0x000ff00000000800 */
[----:B------:R-:W1:Y:S08]  /*10460*/  MUFU.EX2 R42, R42 ;  /* 0x0000002a002a7308 */ /* 0x000e700000000800 */
[----:B------:R-:W-:Y:S08]  /*10470*/  MUFU.EX2 R48, R48 ;  /* 0x0000003000307308 */ /* 0x000ff00000000800 */
[----:B------:R-:W3:Y:S08]  /*10480*/  MUFU.EX2 R47, R47 ;  /* 0x0000002f002f7308 */ /* 0x000ef00000000800 */
[----:B------:R-:W-:Y:S08]  /*10490*/  MUFU.EX2 R44, R44 ;  /* 0x0000002c002c7308 */ /* 0x000ff00000000800 */
[----:B------:R-:W4:Y:S01]  /*104a0*/  MUFU.EX2 R43, R43 ;  /* 0x0000002b002b7308 */ /* 0x000f220000000800 */
[-CC-:B------:R-:W-:Y:S01]  /*104b0*/  FFMA.FTZ R46, R37, R51.reuse, -R54.reuse ;  /* 0x00000033252e7223 */ /* 0x180fe20000010836 */
[-CC-:B------:R-:W-:Y:S01]  /*104c0*/  FFMA.FTZ R41, R35, R51.reuse, -R54.reuse ;  /* 0x0000003323297223 */ /* 0x180fe20000010836 */
[-C--:B------:R-:W-:Y:S01]  /*104d0*/  FFMA.FTZ R37, R15, R51.reuse, -R54 ;  /* 0x000000330f257223 */ /* 0x080fe20000010836 */
[----:B------:R-:W-:-:S02]  /*104e0*/  FFMA.FTZ R35, R13, R51, -R52 ;  /* 0x000000330d237223 */ /* 0x000fc40000010834 */
[----:B------:R-:W5:Y:S01]  /*104f0*/  LDSM.16.MT88.4 R12, [R180+0x9400] ;  /* 0x00940000b40c783b */ /* 0x000f620000004200 */
[-CC-:B------:R-:W-:Y:S01]  /*10500*/  FFMA.FTZ R39, R23, R51.reuse, -R52.reuse ;  /* 0x0000003317277223 */ /* 0x180fe20000010834 */
[----:B------:R-:W-:Y:S01]  /*10510*/  FFMA.FTZ R36, R21, R51, -R52 ;  /* 0x0000003315247223 */ /* 0x000fe20000010834 */
[----:B--2---:R-:W-:Y:S02]  /*10520*/  F2FP.F16.F32.PACK_AB R68, R49, R50 ;  /* 0x000000323144723e */ /* 0x004fe400000000ff */
[----:B-1----:R-:W-:Y:S02]  /*10530*/  F2FP.F16.F32.PACK_AB R70, R42, R45 ;  /* 0x0000002d2a46723e */ /* 0x002fe400000000ff */
[----:B---3--:R-:W-:Y:S02]  /*10540*/  F2FP.F16.F32.PACK_AB R69, R47, R48 ;  /* 0x000000302f45723e */ /* 0x008fe400000000ff */
[----:B----4-:R-:W-:Y:S01]  /*10550*/  F2FP.F16.F32.PACK_AB R71, R43, R44 ;  /* 0x0000002c2b47723e */ /* 0x010fe200000000ff */
[----:B------:R-:W-:Y:S01]  /*10560*/  MUFU.EX2 R46, R46 ;  /* 0x0000002e002e7308 */ /* 0x000fe20000000800 */
[----:B------:R-:W1:Y:S07]  /*10570*/  LDSM.16.MT88.4 R20, [R180+0xb400] ;  /* 0x00b40000b414783b */ /* 0x000e6e0000004200 */
        /* <DEDUP_REMOVED lines=8> */
[----:B------:R-:W4:Y:S01]  /*10600*/  MUFU.EX2 R35, R35 ;  /* 0x0000002300237308 */ /* 0x000f220000000800 */
[C---:B------:R-:W-:Y:S08]  /*10610*/  HMMA.16816.F32 R104, R68.reuse, R100, RZ ;  /* 0x000000644468723c */ /* 0x040ff000000018ff */
[C---:B------:R-:W-:Y:S08]  /*10620*/  HMMA.16816.F32 R100, R68.reuse, R102, RZ ;  /* 0x000000664464723c */ /* 0x040ff000000018ff */
[C---:B------:R-:W-:Y:S08]  /*10630*/  HMMA.16816.F32 R96, R68.reuse, R92, RZ ;  /* 0x0000005c4460723c */ /* 0x040ff000000018ff */
[C---:B------:R-:W-:Y:S08]  /*10640*/  HMMA.16816.F32 R88, R68.reuse, R84, RZ ;  /* 0x000000544458723c */ /* 0x040ff000000018ff */
[C---:B-----5:R-:W-:Y:S08]  /*10650*/  HMMA.16816.F32 R80, R68.reuse, R76, RZ ;  /* 0x0000004c4450723c */ /* 0x060ff000000018ff */
        /* <DEDUP_REMOVED lines=8> */
[----:B----4-:R-:W-:-:S07]  /*106e0*/  F2FP.F16.F32.PACK_AB R7, R35, R36 ;  /* 0x000000242307723e */ /* 0x010fce00000000ff */
[C---:B------:R-:W-:Y:S08]  /*106f0*/  HMMA.16816.F32 R112, R4.reuse, R16, R112 ;  /* 0x000000100470723c */ /* 0x040ff00000001870 */
        /* <DEDUP_REMOVED lines=30> */
[----:B------:R-:W1:Y:S08]  /*108e0*/  MUFU.EX2 R31, R31 ;  /* 0x0000001f001f7308 */ /* 0x000e700000000800 */
[----:B------:R-:W-:Y:S08]  /*108f0*/  MUFU.EX2 R28, R28 ;  /* 0x0000001c001c7308 */ /* 0x000ff00000000800 */
[----:B------:R-:W2:Y:S01]  /*10900*/  MUFU.EX2 R3, R3 ;  /* 0x0000000300037308 */ /* 0x000ea20000000800 */
[----:B---3--:R-:W-:-:S02]  /*10910*/  F2FP.F16.F32.PACK_AB R4, R33, R34 ;  /* 0x000000222104723e */ /* 0x008fc400000000ff */
[----:B----4-:R-:W-:Y:S02]  /*10920*/  F2FP.F16.F32.PACK_AB R6, R29, R30 ;  /* 0x0000001e1d06723e */ /* 0x010fe400000000ff */
        /* <DEDUP_REMOVED lines=341> */
.L_x_5783:
        /* <DEDUP_REMOVED lines=8> */
.L_x_5784:
[----:B------:R-:W-:Y:S05]  /*11f00*/  BSYNC.RECONVERGENT B0 ;  /* 0x0000000000007941 */ /* 0x000fea0003800200 */
.L_x_5782:
        /* <DEDUP_REMOVED lines=246> */
.L_x_5788:
        /* <DEDUP_REMOVED lines=8> */
.L_x_5789:
[----:B------:R-:W-:Y:S05]  /*12ef0*/  BSYNC.RECONVERGENT B0 ;  /* 0x0000000000007941 */ /* 0x000fea0003800200 */
.L_x_5787:
        /* <DEDUP_REMOVED lines=25> */
.L_x_5786:
[----:B------:R-:W-:Y:S05]  /*13090*/  BSYNC.RECONVERGENT B1 ;  /* 0x0000000000017941 */ /* 0x000fea0003800200 */
.L_x_5785:
        /* <DEDUP_REMOVED lines=229> */
[-C--:B------:R-:W-:Y:S02]  /*13ef0*/  ISETP.GE.AND P0, PT, R54, R206.reuse, PT ;  /* 0x000000ce3600720c */ /* 0x080fe40003f06270 */
        /* <DEDUP_REMOVED lines=255> */
[----:B------:R-:W3:Y:S01]  /*14ef0*/  LDSM.16.MT88.4 R52, [R182+0x9800] ;  /* 0x00980000b634783b */ /* 0x000ee20000004200 */
        /* <DEDUP_REMOVED lines=8> */
[----:B------:R-:W4:Y:S01]  /*14f80*/  MUFU.EX2 R79, R79 ;  /* 0x0000004f004f7308 */ /* 0x000f220000000800 */
[C---:B-1----:R-:W-:Y:S03]  /*14f90*/  HMMA.16816.F32 R24, R60.reuse, R56, R24 ;  /* 0x000000383c18723c */ /* 0x042fe60000001818 */
[-C--:B------:R-:W-:Y:S01]  /*14fa0*/  FFMA.FTZ R149, R149, R3.reuse, -R136 ;  /* 0x0000000395957223 */ /* 0x080fe20000010888 */
        /* <DEDUP_REMOVED lines=62> */
[-CC-:B------:R-:W-:Y:S01]  /*15390*/  FFMA.FTZ R179, R221, R3.reuse, -R132.reuse ;  /* 0x00000003ddb37223 */ /* 0x180fe20000010884 */
[----:B------:R-:W-:-:S04]  /*153a0*/  FFMA.FTZ R211, R215, R3, -R132 ;  /* 0x00000003d7d37223 */ /* 0x000fc80000010884 */
        /* <DEDUP_REMOVED lines=208> */
.L_x_5781:
[----:B------:R-:W-:-:S07]  /*160b0*/  IADD3 R121, PT, PT, R123, -0x1, RZ ;  /* 0xffffffff7b797810 */ /* 0x000fce0007ffe0ff */
.L_x_5790:
[----:B------:R-:W-:Y:S05]  /*160c0*/  BSYNC B2 ;  /* 0x0000000000027941 */ /* 0x000fea0003800000 */
.L_x_5780:
        /* <DEDUP_REMOVED lines=14> */
.L_x_5798:
        /* <DEDUP_REMOVED lines=77> */
.L_x_5793:
[----:B------:R-:W-:Y:S05]  /*16680*/  BSYNC.RECONVERGENT B0 ;  /* 0x0000000000007941 */ /* 0x000fea0003800200 */
.L_x_5792:
[----:B------:R-:W1:Y:S01]  /*16690*/  S2UR UR7, SR_CgaCtaId ;  /* 0x00000000000779c3 */ /* 0x000e620000008800 */
[----:B------:R-:W-:Y:S01]  /*166a0*/  IMAD.SHL.U32 R3, R195, 0x8, RZ ;  /* 0x00000008c3037824 */ /* 0x000fe200078e00ff */
[----:B------:R-:W-:Y:S01]  /*166b0*/  UMOV UR9, 0x400 ;  /* 0x0000040000097882 */ /* 0x000fe20000000000 */
[----:B------:R-:W-:Y:S01]  /*166c0*/  IADD3 R4, P0, PT, R209, R192, RZ ;  /* 0x000000c0d1047210 */ /* 0x000fe20007f1e0ff */
[----:B------:R-:W-:Y:S01]  /*166d0*/  VIADD R211, R211, 0xffffffff ;  /* 0xffffffffd3d37836 */ /* 0x000fe20000000000 */
[----:B------:R-:W-:Y:S01]  /*166e0*/  BSSY.RECONVERGENT B1, `(.L_x_5794) ;  /* 0x0000120000017945 */ /* 0x000fe20003800200 */
[----:B------:R-:W-:Y:S02]  /*166f0*/  LOP3.LUT R0, R3, 0xc0, RZ, 0xc0, !PT ;  /* 0x000000c003007812 */ /* 0x000fe400078ec0ff */
[----:B------:R-:W-:Y:S01]  /*16700*/  IMAD.X R5, R208, 0x1, R193, P0 ;  /* 0x00000001d0057824 */ /* 0x000fe200000e06c1 */
[C---:B------:R-:W-:Y:S02]  /*16710*/  IADD3 R12, P0, PT, R209.reuse, R4, RZ ;  /* 0x00000004d10c7210 */ /* 0x040fe40007f1e0ff */
[----:B------:R-:W-:Y:S03]  /*16720*/  LOP3.LUT R0, R0, 0x18, R195, 0xf8, !PT ;  /* 0x0000001800007812 */ /* 0x000fe600078ef8c3 */
[----:B------:R-:W-:Y:S01]  /*16730*/  IMAD.X R13, R208, 0x1, R5, P0 ;  /* 0x00000001d00d7824 */ /* 0x000fe200000e0605 */
[--C-:B------:R-:W-:Y:S02]  /*16740*/  LOP3.LUT R0, R0, 0x18, R3.reuse, 0x78, !PT ;  /* 0x0000001800007812 */ /* 0x100fe400078e7803 */
[----:B------:R-:W-:Y:S02]  /*16750*/  IADD3 R22, P0, PT, R209, R12, RZ ;  /* 0x0000000cd1167210 */ /* 0x000fe40007f1e0ff */
[----:B------:R-:W-:Y:S03]  /*16760*/  LOP3.LUT R2, R0, 0x1f20, R3, 0xf8, !PT ;  /* 0x00001f2000027812 */ /* 0x000fe600078ef803 */
        /* <DEDUP_REMOVED lines=39> */
[C---:B---3--:R-:W-:Y:S03]  /*169e0*/  HMMA.16816.F32 R20, R64.reuse, R24, RZ ;  /* 0x000000184014723c */ /* 0x048fe600000018ff */
[----:B------:R-:W-:Y:S05]  /*169f0*/  LDSM.16.M88.4 R148, [R185+0x1000] ;  /* 0x00100000b994783b */ /* 0x000fea0000000200 */
[C---:B------:R-:W-:Y:S01]  /*16a00*/  HMMA.16816.F32 R24, R64.reuse, R26, RZ ;  /* 0x0000001a4018723c */ /* 0x040fe200000018ff */
[----:B------:R-:W-:Y:S05]  /*16a10*/  LDSM.16.M88.4 R152, [R184+0x5000] ;  /* 0x00500000b898783b */ /* 0x000fea0000000200 */
[----:B------:R-:W-:Y:S02]  /*16a20*/  LDSM.16.M88.4 R156, [R184+0x5400] ;  /* 0x00540000b89c783b */ /* 0x000fe40000000200 */
        /* <DEDUP_REMOVED lines=140> */
[----:B------:R-:W-:Y:S02]  /*172f0*/  @!P2 IADD3 R190, P0, PT, R121, R190, RZ ;  /* 0x000000be79bea210 */ /* 0x000fe40007f1e0ff */
[----:B------:R-:W-:Y:S01]  /*17300*/  LOP3.LUT R121, R3, 0x1f20, RZ, 0xc0, !PT ;  /* 0x00001f2003797812 */ /* 0x000fe200078ec0ff */
[----:B------:R-:W-:Y:S01]  /*17310*/  IMAD.SHL.U32 R3, R186, 0x40, RZ ;  /* 0x00000040ba037824 */ /* 0x000fe200078e00ff */
        /* <DEDUP_REMOVED lines=65> */
.L_x_5797:
[----:B------:R-:W-:Y:S05]  /*17730*/  BSYNC.RECONVERGENT B0 ;  /* 0x0000000000007941 */ /* 0x000fea0003800200 */
.L_x_5796:
[----:B------:R-:W-:Y:S01]  /*17740*/  IMAD.IADD R0, R121, 0x1, R0 ;  /* 0x0000000179007824 */ /* 0x000fe200078e0200 */
[C---:B------:R-:W-:Y:S01]  /*17750*/  IADD3 R122, P0, PT, R3.reuse, R190, RZ ;  /* 0x000000be037a7210 */ /* 0x040fe20007f1e0ff */
[----:B------:R-:W-:Y:S01]  /*17760*/  IMAD.MOV.U32 R191, RZ, RZ, R189 ;  /* 0x000000ffffbf7224 */ /* 0x000fe200078e00bd */
[----:B------:R-:W-:Y:S02]  /*17770*/  SHF.L.U64.HI R2, R186, 0x6, R187 ;  /* 0x00000006ba027819 */ /* 0x000fe400000102bb */
[----:B------:R-:W-:Y:S02]  /*17780*/  LEA R121, R0, UR6, 0x1 ;  /* 0x0000000600797c11 */ /* 0x000fe4000f8e08ff */
[C---:B------:R-:W-:Y:S01]  /*17790*/  IADD3 R124, P1, PT, R3.reuse, R122, RZ ;  /* 0x0000007a037c7210 */ /* 0x040fe20007f3e0ff */
[C---:B------:R-:W-:Y:S02]  /*177a0*/  IMAD.X R123, R2.reuse, 0x1, R189, P0 ;  /* 0x00000001027b7824 */ /* 0x040fe400000e06bd */
[----:B------:R-:W-:Y:S01]  /*177b0*/  @!PT LDS RZ, [RZ] ;  /* 0x00000000fffff984 */ /* 0x000fe20000000800 */
[----:B------:R-:W-:Y:S01]  /*177c0*/  @!PT LDS RZ, [RZ] ;  /* 0x00000000fffff984 */ /* 0x000fe20000000800 */
[----:B------:R-:W-:Y:S01]  /*177d0*/  @!PT LDS RZ, [RZ] ;  /* 0x00000000fffff984 */ /* 0x000fe20000000800 */
[----:B------:R1:W-:Y:S01]  /*177e0*/  LDGSTS.E.BYPASS.LTC128B.128 [R121+0x3000], desc[UR4][R190.64] ;  /* 0x03000000be797fae */ /* 0x0003e2000b981a04 */
[----:B------:R-:W-:Y:S01]  /*177f0*/  IADD3 R126, P0, PT, R3, R124, RZ ;  /* 0x0000007c037e7210 */ /* 0x000fe20007f1e0ff */
[C---:B------:R-:W-:Y:S02]  /*17800*/  IMAD.X R125, R2.reuse, 0x1, R123, P1 ;  /* 0x00000001027d7824 */ /* 0x040fe400008e067b */
        /* <DEDUP_REMOVED lines=13> */
.L_x_5795:
[----:B------:R-:W-:Y:S05]  /*178e0*/  BSYNC.RECONVERGENT B1 ;  /* 0x0000000000017941 */ /* 0x000fea0003800200 */
.L_x_5794:
[----:B------:R-:W2:Y:S01]  /*178f0*/  LD.E R3, desc[UR4][R116.64+0xdc] ;  /* 0x0000dc0474037980 */ /* 0x000ea2000c101900 */
[C---:B------:R-:W-:Y:S02]  /*17900*/  VIADD R131, R212.reuse, 0xffffffc1 ;  /* 0xffffffc1d4837836 */ /* 0x040fe40000000000 */
[C---:B------:R-:W-:Y:S02]  /*17910*/  VIADD R0, R212.reuse, 0xffffffc0 ;  /* 0xffffffc0d4007836 */ /* 0x040fe40000000000 */
[C---:B------:R-:W-:Y:S01]  /*17920*/  VIADD R2, R212.reuse, 0xffffffc9 ;  /* 0xffffffc9d4027836 */ /* 0x040fe20000000000 */
[CC--:B------:R-:W-:Y:S01]  /*17930*/  ISETP.GE.AND P4, PT, R131.reuse, R207.reuse, PT ;  /* 0x000000cf8300720c */ /* 0x0c0fe20003f86270 */
[C---:B------:R-:W-:Y:S01]  /*17940*/  VIADD R128, R212.reuse, 0xffffffc8 ;  /* 0xffffffc8d4807836 */ /* 0x040fe20000000000 */
[-C--:B------:R-:W-:Y:S01]  /*17950*/  ISETP.GE.AND P0, PT, R131, R206.reuse, PT ;  /* 0x000000ce8300720c */ /* 0x080fe20003f06270 */
[----:B-1----:R-:W-:Y:S01]  /*17960*/  VIADD R122, R212, 0xffffffd1 ;  /* 0xffffffd1d47a7836 */ /* 0x002fe20000000000 */
        /* <DEDUP_REMOVED lines=756> */
.L_x_5791:
[----:B------:R1:W5:Y:S01]  /*1a8b0*/  LD.E R3, desc[UR4][R116.64+0xd8] ;  /* 0x0000d80474037980 */ /* 0x000362000c101900 */
[----:B------:R-:W-:Y:S01]  /*1a8c0*/  UMOV UR7, 0xffffffff ;  /* 0xffffffff00077882 */ /* 0x000fe20000000000 */
[----:B------:R-:W-:Y:S01]  /*1a8d0*/  SHF.L.U32 R5, R195, 0x2, RZ ;  /* 0x00000002c3057819 */ /* 0x000fe200000006ff */
        /* <DEDUP_REMOVED lines=10> */
.L_x_5806:
        /* <DEDUP_REMOVED lines=13> */
[----:B------:R-:W-:Y:S02]  /*1aa50*/  LOP3.LUT R13, R10, 0x20, R11, 0xf8, !PT ;  /* 0x000000200a0d7812 */ /* 0x000fe400078ef80b */
[----:B------:R-:W-:-:S02]  /*1aa60*/  LOP3.LUT R12, R12, 0x18, R195, 0xf8, !PT ;  /* 0x000000180c0c7812 */ /* 0x000fc400078ef8c3 */
[----:B-1----:R-:W-:Y:S02]  /*1aa70*/  FSEL R9, R9, 1, P5 ;  /* 0x3f80000009097808 */ /* 0x002fe40002800000 */
[----:B--2---:R-:W-:Y:S02]  /*1aa80*/  FSEL R8, R8, 1, P0 ;  /* 0x3f80000008087808 */ /* 0x004fe40000000000 */
        /* <DEDUP_REMOVED lines=80> */
[----:B------:R-:W4:Y:S04]  /*1af90*/  LD.E R15, desc[UR4][R116.64+0x60] ;  /* 0x00006004740f7980 */ /* 0x000f28000c101900 */
[----:B------:R-:W4:Y:S04]  /*1afa0*/  LD.E R58, desc[UR4][R116.64+0xcc] ;  /* 0x0000cc04743a7980 */ /* 0x000f28000c101900 */
[----:B------:R-:W4:Y:S01]  /*1afb0*/  LD.E.64 R52, desc[UR4][R116.64+0x78] ;  /* 0x0000780474347980 */ /* 0x000f22000c101b00 */
[----:B-1----:R-:W-:-:S03]  /*1afc0*/  SHF.L.U32 R9, R195, 0x2, RZ ;  /* 0x00000002c3097819 */ /* 0x002fc600000006ff */
[----:B------:R1:W5:Y:S01]  /*1afd0*/  LD.E.64 R56, desc[UR4][R116.64+0xa8] ;  /* 0x0000a80474387980 */ /* 0x000362000c101b00 */
[----:B------:R-:W-:Y:S01]  /*1afe0*/  SHF.L.U32 R14, R4, 0x5, RZ ;  /* 0x00000005040e7819 */ /* 0x000fe200000006ff */
[----:B------:R-:W1:Y:S01]  /*1aff0*/  @P5 MUFU.LG2 R64, R7 ;  /* 0x0000000700405308 */ /* 0x000e620000000c00 */
[----:B--2---:R-:W-:Y:S01]  /*1b000*/  LOP3.LUT R11, R9, 0xf04, RZ, 0xc0, !PT ;  /* 0x00000f04090b7812 */ /* 0x004fe200078ec0ff */
[----:B------:R-:W-:Y:S01]  /*1b010*/  BSSY.RECONVERGENT B0, `(.L_x_5800) ;  /* 0x000003c000007945 */ /* 0x000fe20003800200 */
[----:B------:R-:W-:Y:S02]  /*1b020*/  LOP3.LUT R5, R5, 0xd8, RZ, 0xc0, !PT ;  /* 0x000000d805057812 */ /* 0x000fe400078ec0ff */
[----:B------:R-:W-:Y:S02]  /*1b030*/  SHF.R.U32.HI R54, RZ, 0x1, R195 ;  /* 0x00000001ff367819 */ /* 0x000fe400000116c3 */
[----:B---3--:R-:W-:Y:S01]  /*1b040*/  LOP3.LUT R8, R11, 0x20, R14, 0xf8, !PT ;  /* 0x000000200b087812 */ /* 0x008fe200078ef80e */
[----:B------:R-:W2:Y:S01]  /*1b050*/  @P0 MUFU.LG2 R61, R6 ;  /* 0x00000006003d0308 */ /* 0x000ea20000000c00 */
[----:B------:R-:W-:-:S02]  /*1b060*/  LOP3.LUT R5, R5, 0x18, R54, 0x78, !PT ;  /* 0x0000001805057812 */ /* 0x000fc400078e7836 */
[----:B----4-:R-:W-:Y:S02]  /*1b070*/  IADD3 R10, PT, PT, R4, 0x20, RZ ;  /* 0x00000020040a7810 */ /* 0x010fe40007ffe0ff */
[----:B------:R-:W-:Y:S02]  /*1b080*/  LOP3.LUT R5, R8, R5, RZ, 0xfc, !PT ;  /* 0x0000000508057212 */ /* 0x000fe400078efcff */
[----:B------:R-:W-:Y:S02]  /*1b090*/  IADD3 R55, PT, PT, -R196, R197, RZ ;  /* 0x000000c5c4377210 */ /* 0x000fe40007ffe1ff */
[----:B------:R-:W-:Y:S01]  /*1b0a0*/  LEA R66, R5, UR6, 0x2 ;  /* 0x0000000605427c11 */ /* 0x000fe2000f8e10ff */
[----:B------:R-:W-:Y:S01]  /*1b0b0*/  BAR.SYNC.DEFER_BLOCKING 0x0 ;  /* 0x0000000000007b1d */ /* 0x000fe20000010000 */
[----:B------:R-:W-:Y:S01]  /*1b0c0*/  LOP3.LUT R5, R9, 0x1c, RZ, 0xc0, !PT ;  /* 0x0000001c09057812 */ /* 0x000fe200078ec0ff */
[----:B-1----:R-:W-:Y:S01]  /*1b0d0*/  @P5 FMUL.FTZ R64, R64, 0.69314718246459960938 ;  /* 0x3f31721840405820 */ /* 0x002fe20000410000 */
[----:B------:R-:W-:-:S02]  /*1b0e0*/  ISETP.GE.AND P2, PT, R10, R55, PT ;  /* 0x000000370a00720c */ /* 0x000fc40003f46270 */
[C---:B------:R-:W-:Y:S01]  /*1b0f0*/  ISETP.GE.AND P4, PT, R4.reuse, R55, PT ;  /* 0x000000370400720c */ /* 0x040fe20003f86270 */
[C---:B------:R-:W-:Y:S01]  /*1b100*/  IMAD R60, R4.reuse, 0x60, R5 ;  /* 0x00000060043c7824 */ /* 0x040fe200078e0205 */
[----:B------:R-:W-:Y:S01]  /*1b110*/  IADD3 R62, PT, PT, R4, 0x30, RZ ;  /* 0x00000030043e7810 */ /* 0x000fe20007ffe0ff */
[----:B--2---:R-:W-:Y:S01]  /*1b120*/  @P0 FMUL.FTZ R61, R61, 0.69314718246459960938 ;  /* 0x3f3172183d3d0820 */ /* 0x004fe20000410000 */
[----:B------:R-:W-:Y:S01]  /*1b130*/  MOV R65, 0xff800000 ;  /* 0xff80000000417802 */ /* 0x000fe20000000f00 */
[----:B-----5:R-:W-:Y:S01]  /*1b140*/  @P5 FFMA.FTZ R65, R3, R2, R64 ;  /* 0x0000000203415223 */ /* 0x020fe20000010040 */
[----:B------:R-:W-:Y:S02]  /*1b150*/  LOP3.LUT P5, RZ, R195, 0x3, RZ, 0xc0, !PT ;  /* 0x00000003c3ff7812 */ /* 0x000fe400078ac0ff */
[----:B------:R-:W-:Y:S01]  /*1b160*/  MOV R63, 0xff800000 ;  /* 0xff800000003f7802 */ /* 0x000fe20000000f00 */
[----:B------:R-:W-:Y:S01]  /*1b170*/  @P0 FFMA.FTZ R63, R3, R0, R61 ;  /* 0x00000000033f0223 */ /* 0x000fe2000001003d */
[----:B------:R-:W-:-:S02]  /*1b180*/  SHF.R.U32.HI R195, RZ, 0x2, R195 ;  /* 0x00000002ffc37819 */ /* 0x000fc400000116c3 */
[----:B------:R-:W-:Y:S02]  /*1b190*/  LOP3.LUT R54, R54, 0x30, RZ, 0xc0, !PT ;  /* 0x0000003036367812 */ /* 0x000fe400078ec0ff */
[----:B------:R-:W-:Y:S02]  /*1b1a0*/  ISETP.GE.AND P1, PT, R62, R55, PT ;  /* 0x000000373e00720c */ /* 0x000fe40003f26270 */
        /* <DEDUP_REMOVED lines=13> */
[----:B------:R1:W1:Y:S01]  /*1b280*/  LDS.128 R4, [R66+0x5800] ;  /* 0x0058000042047984 */ /* 0x0002620000000c00 */
[----:B------:R-:W-:Y:S01]  /*1b290*/  IMAD R15, R199, R15, R198 ;  /* 0x0000000fc70f7224 */ /* 0x000fe200078e02c6 */
[----:B------:R-:W-:-:S03]  /*1b2a0*/  ISETP.GE.AND P3, PT, R12, R55, PT ;  /* 0x000000370c00720c */ /* 0x000fc60003f66270 */
[----:B------:R-:W-:Y:S02]  /*1b2b0*/  IMAD R59, R13, R15, R196 ;  /* 0x0000000f0d3b7224 */ /* 0x000fe400078e02c4 */
[----:B------:R1:W1:Y:S02]  /*1b2c0*/  LDS.128 R12, [R66+0x4800] ;  /* 0x00480000420c7984 */ /* 0x0002640000000c00 */
[----:B------:R-:W-:-:S05]  /*1b2d0*/  IMAD R67, R59, R58, RZ ;  /* 0x0000003a3b437224 */ /* 0x000fca00078e02ff */
[----:B------:R-:W-:-:S04]  /*1b2e0*/  IADD3 R3, P0, PT, R60, R67, RZ ;  /* 0x000000433c037210 */ /* 0x000fc80007f1e0ff */
[----:B------:R-:W-:Y:S02]  /*1b2f0*/  LEA.HI.X.SX32 R67, R67, RZ, 0x1, P0 ;  /* 0x000000ff43437211 */ /* 0x000fe400000f0eff */
[----:B------:R-:W-:-:S04]  /*1b300*/  LEA R2, P0, R3, R52, 0x2 ;  /* 0x0000003403027211 */ /* 0x000fc800078010ff */
[----:B------:R-:W-:Y:S01]  /*1b310*/  LEA.HI.X R3, R3, R53, R67, 0x2, P0 ;  /* 0x0000003503037211 */ /* 0x000fe200000f1443 */
[----:B--234-:R-:W-:Y:S08]  /*1b320*/  @P5 BRA `(.L_x_5801) ;  /* 0x0000000000285947 */ /* 0x01cff00003800000 */
        /* <DEDUP_REMOVED lines=10> */
.L_x_5801:
[----:B------:R-:W-:Y:S05]  /*1b3d0*/  BSYNC.RECONVERGENT B0 ;  /* 0x0000000000007941 */ /* 0x000fea0003800200 */
.L_x_5800:
        /* <DEDUP_REMOVED lines=10> */
[----:B--2---:R-:W-:Y:S05]  /*1b480*/  @P1 RET.REL.NODEC R194 `(_ZN5flash24flash_fwd_splitkv_kernelI23Flash_fwd_kernel_traitsILi96ELi64ELi128ELi4ELb0ELb0EN7cutlass6half_tE19Flash_kernel_traitsILi96ELi64ELi128ELi4ES3_EELb0ELb1ELb0ELb0ELb1ELb0ELb1ELb1EEEvNS_16Flash_fwd_paramsE) ;  /* 0xfffffe48c2dc1950 */ /* 0x004fea0003c3ffff */
[----:B------:R-:W-:Y:S01]  /*1b490*/  MOV R195, 0x0 ;  /* 0x0000000000c37802 */ /* 0x000fe20000000f00 */
[----:B------:R-:W-:Y:S04]  /*1b4a0*/  ST.E.128 desc[UR4][R2.64+0x4800], R36 ;  /* 0x0048002402007985 */ /* 0x000fe8000c101d04 */
[----:B------:R-:W-:Y:S04]  /*1b4b0*/  ST.E.128 desc[UR4][R2.64+0x4880], R20 ;  /* 0x0048801402007985 */ /* 0x000fe8000c101d04 */
[----:B------:R1:W-:Y:S02]  /*1b4c0*/  ST.E.128 desc[UR4][R2.64+0x4900], R4 ;  /* 0x0049000402007985 */ /* 0x0003e4000c101d04 */
[----:B-1----:R-:W-:Y:S05]  /*1b4d0*/  RET.REL.NODEC R194 `(_ZN5flash24flash_fwd_splitkv_kernelI23Flash_fwd_kernel_traitsILi96ELi64ELi128ELi4ELb0ELb0EN7cutlass6half_tE19Flash_kernel_traitsILi96ELi64ELi128ELi4ES3_EELb0ELb1ELb0ELb0ELb1ELb0ELb1ELb1EEEvNS_16Flash_fwd_paramsE) ;  /* 0xfffffe48c2c87950 */ /* 0x002fea0003c3ffff */
.L_x_5799:
[----:B------:R-:W-:Y:S01]  /*1b4e0*/  MOV R9, 0x2 ;  /* 0x0000000200097802 */ /* 0x000fe20000000f00 */
[----:B------:R-:W-:Y:S01]  /*1b4f0*/  IMAD.MOV.U32 R6, RZ, RZ, 0x1f ;  /* 0x0000001fff067424 */ /* 0x000fe200078e00ff */
[----:B------:R-:W-:-:S07]  /*1b500*/  MOV R8, 0xffffffff ;  /* 0xffffffff00087802 */ /* 0x000fce0000000f00 */
[----:B-----5:R-:W-:Y:S05]  /*1b510*/  WARPSYNC.COLLECTIVE R8, `(.L_x_5802) ;  /* 0x0000000008087348 */ /* 0x020fea0003c00000 */
[----:B------:R1:W2:Y:S02]  /*1b520*/  SHFL.BFLY P0, R12, R214, R9, R6 ;  /* 0x0c000009d60c7389 */ /* 0x0002a40000000006 */
[----:B-12--5:R-:W-:Y:S05]  /*1b530*/  ENDCOLLECTIVE ;  /* 0x000000000000791b */ /* 0x026fea0003800000 */
.L_x_5802:
[----:B------:R-:W-:Y:S02]  /*1b540*/  IMAD.MOV.U32 R7, RZ, RZ, R12 ;  /* 0x000000ffff077224 */ /* 0x000fe400078e000c */
[----:B------:R-:W-:Y:S02]  /*1b550*/  IMAD.MOV.U32 R9, RZ, RZ, 0x1 ;  /* 0x00000001ff097424 */ /* 0x000fe400078e00ff */
[----:B------:R-:W-:-:S05]  /*1b560*/  FADD.FTZ R10, R7, R214 ;  /* 0x000000d6070a7221 */ /* 0x000fca0000010000 */
[----:B------:R-:W-:-:S07]  /*1b570*/  MOV R214, R10 ;  /* 0x0000000a00d67202 */ /* 0x000fce0000000f00 */
[----:B------:R-:W-:Y:S05]  /*1b580*/  WARPSYNC.COLLECTIVE R8, `(.L_x_5803) ;  /* 0x0000000008087348 */ /* 0x000fea0003c00000 */
[----:B------:R1:W2:Y:S02]  /*1b590*/  SHFL.BFLY P0, R12, R214, R9, R6 ;  /* 0x0c000009d60c7389 */ /* 0x0002a40000000006 */
[----:B-12---:R-:W-:Y:S05]  /*1b5a0*/  ENDCOLLECTIVE ;  /* 0x000000000000791b */ /* 0x006fea0003800000 */
.L_x_5803:
[----:B------:R-:W-:Y:S01]  /*1b5b0*/  MOV R214, R213 ;  /* 0x000000d500d67202 */ /* 0x000fe20000000f00 */
[----:B------:R-:W-:Y:S01]  /*1b5c0*/  IMAD.MOV.U32 R9, RZ, RZ, 0x2 ;  /* 0x00000002ff097424 */ /* 0x000fe200078e00ff */
[----:B------:R-:W-:-:S07]  /*1b5d0*/  MOV R7, R12 ;  /* 0x0000000c00077202 */ /* 0x000fce0000000f00 */
[----:B------:R-:W-:Y:S05]  /*1b5e0*/  WARPSYNC.COLLECTIVE R8, `(.L_x_5804) ;  /* 0x0000000008087348 */ /* 0x000fea0003c00000 */
[----:B------:R1:W2:Y:S02]  /*1b5f0*/  SHFL.BFLY P0, R12, R214, R9, R6 ;  /* 0x0c000009d60c7389 */ /* 0x0002a40000000006 */
[----:B-12---:R-:W-:Y:S05]  /*1b600*/  ENDCOLLECTIVE ;  /* 0x000000000000791b */ /* 0x006fea0003800000 */
.L_x_5804:
[----:B------:R-:W-:Y:S01]  /*1b610*/  FADD.FTZ R7, R10, R7 ;  /* 0x000000070a077221 */ /* 0x000fe20000010000 */
[----:B------:R-:W-:Y:S01]  /*1b620*/  FADD.FTZ R11, R12, R213 ;  /* 0x000000d50c0b7221 */ /* 0x000fe20000010000 */
[----:B------:R-:W-:-:S04]  /*1b630*/  MOV R9, 0x1 ;  /* 0x0000000100097802 */ /* 0x000fc80000000f00 */
[----:B------:R-:W-:-:S07]  /*1b640*/  MOV R214, R11 ;  /* 0x0000000b00d67202 */ /* 0x000fce0000000f00 */
[----:B------:R-:W-:Y:S05]  /*1b650*/  WARPSYNC.COLLECTIVE R8, `(.L_x_5805) ;  /* 0x0000000008087348 */ /* 0x000fea0003c00000 */
[----:B------:R1:W2:Y:S02]  /*1b660*/  SHFL.BFLY P0, R12, R214, R9, R6 ;  /* 0x0c000009d60c7389 */ /* 0x0002a40000000006 */
[----:B-12---:R-:W-:Y:S05]  /*1b670*/  ENDCOLLECTIVE ;  /* 0x000000000000791b */ /* 0x006fea0003800000 */
.L_x_5805:
[----:B------:R-:W-:Y:S05]  /*1b680*/  BRA `(.L_x_5806) ;  /* 0xfffffff000bc7947 */ /* 0x000fea000383ffff */
.L_x_5807:
        /* <DEDUP_REMOVED lines=15> */
.L_x_11672:


//--------------------- .text._ZN5flash24flash_fwd_splitkv_kernelI23Flash_fwd_kernel_traitsILi96ELi64ELi128ELi4ELb0ELb0EN7cutlass6half_tE19Flash_kernel_traitsILi96ELi64ELi128ELi4ES3_EELb0ELb1ELb0ELb0ELb1ELb1ELb1ELb1EEEvNS_16Flash_fwd_paramsE --------------------------
	.section	.text._ZN5flash24flash_fwd_splitkv_kernelI23Flash_fwd_kernel_traitsILi96ELi64ELi128ELi4ELb0ELb0EN7cutlass6half_tE19Flash_kernel_traitsILi96ELi64ELi128ELi4ES3_EELb0ELb1ELb0ELb0ELb1ELb1ELb1ELb1EEEvNS_16Flash_fwd_paramsE,"ax",@progbits
	.align	128
        .global         _ZN5flash24flash_fwd_splitkv_kernelI23Flash_fwd_kernel_traitsILi96ELi64ELi128ELi4ELb0ELb0EN7cutlass6half_tE19Flash_kernel_traitsILi96ELi64ELi128ELi4ES3_EELb0ELb1ELb0ELb0ELb1ELb1ELb1ELb1EEEvNS_16Flash_fwd_paramsE
        .type           _ZN5flash24flash_fwd_splitkv_kernelI23Flash_fwd_kernel_traitsILi96ELi64ELi128ELi4ELb0ELb0EN7cutlass6half_tE19Flash_kernel_traitsILi96ELi64ELi128ELi4ES3_EELb0ELb1ELb0ELb0ELb1ELb1ELb1ELb1EEEvNS_16Flash_fwd_paramsE,@function
        .size           _ZN5flash24flash_fwd_splitkv_kernelI23Flash_fwd_kernel_traitsILi96ELi64ELi128ELi4ELb0ELb0EN7cutlass6half_tE19Flash_kernel_traitsILi96ELi64ELi128ELi4ES3_EELb0ELb1ELb0ELb0ELb1ELb1ELb1ELb1EEEvNS_16Flash_fwd_paramsE,(.L_x_11673 - _ZN5flash24flash_fwd_splitkv_kernelI23Flash_fwd_kernel_traitsILi96ELi64ELi128ELi4ELb0ELb0EN7cutlass6half_tE19Flash_kernel_traitsILi96ELi64ELi128ELi4ES3_EELb0ELb1ELb0ELb0ELb1ELb1ELb1ELb1EEEvNS_16Flash_fwd_paramsE)
        .other          _ZN5flash24flash_fwd_splitkv_kernelI23Flash_fwd_kernel_traitsILi96ELi64ELi128ELi4ELb0ELb0EN7cutlass6half_tE19Flash_kernel_traitsILi96ELi64ELi128ELi4ES3_EELb0ELb1ELb0ELb0ELb1ELb1ELb1ELb1EEEvNS_16Flash_fwd_paramsE,@"STO_CUDA_ENTRY STV_DEFAULT"
_ZN5flash24flash_fwd_splitkv_kernelI23Flash_fwd_kernel_traitsILi96ELi64ELi128ELi4ELb0ELb0EN7cutlass6half_tE19Flash_kernel_traitsILi96ELi64ELi128ELi4ES3_EELb0ELb1ELb0ELb0ELb1ELb1ELb1ELb1EEEvNS_16Flash_fwd_paramsE:
.text._ZN5flash24flash_fwd_splitkv_kernelI23Flash_fwd_kernel_traitsILi96ELi64ELi128ELi4ELb0ELb0EN7cutlass6half_tE19Flash_kernel_traitsILi96ELi64ELi128ELi4ES3_EELb0ELb1ELb0ELb0ELb1ELb1ELb1ELb1EEEvNS_16Flash_fwd_paramsE:
        /* <DEDUP_REMOVED lines=29> */
[----:B------:R-:W-:Y:S05]  /*01d0*/  CALL.REL.NOINC `($_ZN5flash24flash_fwd_splitkv_kernelI23Flash_fwd_kernel_traitsILi96ELi64ELi128ELi4ELb0ELb0EN7cutlass6half_tE19Flash_kernel_traitsILi96ELi64ELi128ELi4ES3_EELb0ELb1ELb0ELb0ELb1ELb1ELb1ELb1EEEvNS_16Flash_fwd_paramsE$_ZN5flash30compute_attn_1rowblock_splitkvI23Flash_fwd_kernel_traitsILi96ELi64ELi128ELi4ELb0ELb0EN7cutlass6half_tE19Flash_kernel_traitsILi96ELi64ELi128ELi4ES3_EELb0ELb1ELb0ELb0ELb1ELb1ELb1ELb1ENS_16Flash_fwd_paramsEEEvRKT8_iiiii) ;  /* 0x0000000000087944 */ /* 0x000fea0003c00000 */
[----:B------:R-:W-:Y:S05]  /*01e0*/  BSYNC.RECONVERGENT B3 ;  /* 0x0000000000037941 */ /* 0x000fea0003800200 */
.L_x_5808:
[----:B------:R-:W-:Y:S05]  /*01f0*/  EXIT ;  /* 0x000000000000794d */ /* 0x000fea0003800000 */
        .type           $_ZN5flash24flash_fwd_splitkv_kernelI23Flash_fwd_kernel_traitsILi96ELi64ELi128ELi4ELb0ELb0EN7cutlass6half_tE19Flash_kernel_traitsILi96ELi64ELi128ELi4ES3_EELb0ELb1ELb0ELb0ELb1ELb1ELb1ELb1EEEvNS_16Flash_fwd_paramsE$_ZN5flash30compute_attn_1rowblock_splitkvI23Flash_fwd_kernel_traitsILi96ELi64ELi128ELi4ELb0ELb0EN7cutlass6half_tE19Flash_kernel_traitsILi96ELi64ELi128ELi4ES3_EELb0ELb1ELb0ELb0ELb1ELb1ELb1ELb1ENS_16Flash_fwd_paramsEEEvRKT8_iiiii,@function
        .size           $_ZN5flash24flash_fwd_splitkv_kernelI23Flash_fwd_kernel_traitsILi96ELi64ELi128ELi4ELb0ELb0EN7cutlass6half_tE19Flash_kernel_traitsILi96ELi64ELi128ELi4ES3_EELb0ELb1ELb0ELb0ELb1ELb1ELb1ELb1EEEvNS_16Flash_fwd_paramsE$_ZN5flash30compute_attn_1rowblock_splitkvI23Flash_fwd_kernel_traitsILi96ELi64ELi128ELi4ELb0ELb0EN7cutlass6half_tE19Flash_kernel_traitsILi96ELi64ELi128ELi4ES3_EELb0ELb1ELb0ELb0ELb1ELb1ELb1ELb1ENS_16Flash_fwd_paramsEEEvRKT8_iiiii,(.L_x_11673 - $_ZN5flash24flash_fwd_splitkv_kernelI23Flash_fwd_kernel_traitsILi96ELi64ELi128ELi4ELb0ELb0EN7cutlass6half_tE19Flash_kernel_traitsILi96ELi64ELi128ELi4ES3_EELb0ELb1ELb0ELb0ELb1ELb1ELb1ELb1EEEvNS_16Flash_fwd_paramsE$_ZN5flash30compute_attn_1rowblock_splitkvI23Flash_fwd_kernel_traitsILi96ELi64ELi128ELi4ELb0ELb0EN7cutlass6half_tE19Flash_kernel_traitsILi96ELi64ELi128ELi4ES3_EELb0ELb1ELb0ELb0ELb1ELb1ELb1ELb1ENS_16Flash_fwd_paramsEEEvRKT8_iiiii)
$_ZN5flash24flash_fwd_splitkv_kernelI23Flash_fwd_kernel_traitsILi96ELi64ELi128ELi4ELb0ELb0EN7cutlass6half_tE19Flash_kernel_traitsILi96ELi64ELi128ELi4ES3_EELb0ELb1ELb0ELb0ELb1ELb1ELb1ELb1EEEvNS_16Flash_fwd_paramsE$_ZN5flash30compute_attn_1rowblock_splitkvI23Flash_fwd_kernel_traitsILi96ELi64ELi128ELi4ELb0ELb0EN7cutlass6half_tE19Flash_kernel_traitsILi96ELi64ELi128ELi4ES3_EELb0ELb1ELb0ELb0ELb1ELb1ELb1ELb1ENS_16Flash_fwd_paramsEEEvRKT8_iiiii:
        /* <DEDUP_REMOVED lines=39> */
.L_x_5810:
[----:B------:R-:W-:Y:S05]  /*0470*/  BSYNC.RECONVERGENT B0 ;  /* 0x0000000000007941 */ /* 0x000fea0003800200 */
.L_x_5809:
[----:B------:R-:W-:Y:S04]  /*0480*/  BSSY.RECONVERGENT B0, `(.L_x_5811) ;  /* 0x0000007000007945 */ /* 0x000fe80003800200 */
[----:B------:R-:W-:Y:S05]  /*0490*/  @!P3 BRA `(.L_x_5812) ;  /* 0x000000000014b947 */ /* 0x000fea0003800000 */
[----:B------:R-:W4:Y:S02]  /*04a0*/  LD.E.U8 R2, desc[UR4][R116.64+0x1b2] ;  /* 0x0001b20474027980 */ /* 0x000f24000c101100 */
[----:B----4-:R-:W-:-:S13]  /*04b0*/  ISETP.NE.AND P1, PT, R2, RZ, PT ;  /* 0x000000ff0200720c */ /* 0x010fda0003f25270 */
[----:B------:R-:W4:Y:S02]  /*04c0*/  @P1 LD.E R2, desc[UR4][R8.64+0x4] ;  /* 0x0000040408021980 */ /* 0x000f24000c101900 */
[----:B----45:R-:W-:-:S06]  /*04d0*/  @P1 IADD3 R87, PT, PT, R2, -R13, RZ ;  /* 0x8000000d02571210 */ /* 0x030fcc0007ffe0ff */
[----:B------:R4:W5:Y:S02]  /*04e0*/  @!P1 LD.E R87, desc[UR4][R8.64] ;  /* 0x0000000408579980 */ /* 0x000964000c101900 */
.L_x_5812:
[----:B------:R-:W-:Y:S05]  /*04f0*/  BSYNC.RECONVERGENT B0 ;  /* 0x0000000000007941 */ /* 0x000fea0003800200 */
.L_x_5811:
        /* <DEDUP_REMOVED lines=9> */
.L_x_5814:
[----:B------:R-:W5:Y:S01]  /*0590*/  LD.E.64 R2, desc[UR4][R116.64+0x108] ;  /* 0x0001080474027980 */ /* 0x000f62000c101b00 */
[----:B------:R-:W-:Y:S01]  /*05a0*/  BSSY.RECONVERGENT B0, `(.L_x_5816) ;  /* 0x0000006000007945 */ /* 0x000fe20003800200 */
[----:B------:R-:W-:Y:S01]  /*05b0*/  IMAD.MOV.U32 R82, RZ, RZ, RZ ;  /* 0x000000ffff527224 */ /* 0x000fe200078e00ff */
[----:B-----5:R-:W-:-:S04]  /*05c0*/  ISETP.NE.U32.AND P0, PT, R2, RZ, PT ;  /* 0x000000ff0200720c */ /* 0x020fc80003f05070 */
[----:B------:R-:W-:-:S13]  /*05d0*/  ISETP.NE.AND.EX P0, PT, R3, RZ, PT, P0 ;  /* 0x000000ff0300720c */ /* 0x000fda0003f05300 */
[----:B------:R-:W-:Y:S05]  /*05e0*/  @!P0 BRA `(.L_x_5817) ;  /* 0x0000000000048947 */ /* 0x000fea0003800000 */
[----:B------:R1:W5:Y:S02]  /*05f0*/  LD.E R82, desc[UR4][R116.64+0xbc] ;  /* 0x0000bc0474527980 */ /* 0x000364000c101900 */
.L_x_5817:
[----:B------:R-:W-:Y:S05]  /*0600*/  BSYNC.RECONVERGENT B0 ;  /* 0x0000000000007941 */ /* 0x000fea0003800200 */
.L_x_5816:
[----:B-----5:R-:W-:Y:S02]  /*0610*/  IADD3 R82, PT, PT, R87, R82, RZ ;  /* 0x0000005257527210 */ /* 0x020fe40007ffe0ff */
.L_x_5815:
[----:B------:R-:W-:Y:S05]  /*0620*/  BSYNC.RECONVERGENT B1 ;  /* 0x0000000000017941 */ /* 0x000fea0003800200 */
.L_x_5813:
[----:B------:R-:W-:Y:S01]  /*0630*/  IMAD.SHL.U32 R208, R17, 0x40, RZ ;  /* 0x0000004011d07824 */ /* 0x000fe200078e00ff */
[----:B------:R-:W-:Y:S01]  /*0640*/  MOV R2, R206 ;  /* 0x000000ce00027202 */ /* 0x000fe20000000f00 */
[----:B------:R-:W-:-:S03]  /*0650*/  IMAD.MOV.U32 R3, RZ, RZ, 0x0 ;  /* 0x00000000ff037424 */ /* 0x000fc600078e00ff */
[----:B------:R-:W-:-:S13]  /*0660*/  ISETP.GT.AND P0, PT, R209, R208, PT ;  /* 0x000000d0d100720c */ /* 0x000fda0003f04270 */
[----:B-1234-:R-:W-:Y:S05]  /*0670*/  @!P0 RET.REL.NODEC R2 `(_ZN5flash24flash_fwd_splitkv_kernelI23Flash_fwd_kernel_traitsILi96ELi64ELi128ELi4ELb0ELb0EN7cutlass6half_tE19Flash_kernel_traitsILi96ELi64ELi128ELi4ES3_EELb0ELb1ELb0ELb0ELb1ELb1ELb1ELb1EEEvNS_16Flash_fwd_paramsE) ;  /* 0xfffffff802608950 */ /* 0x01efea0003c3ffff */
        /* <DEDUP_REMOVED lines=105> */
[----:B-1----:R-:W-:Y:S05]  /*0d10*/  @P1 RET.REL.NODEC R206 `(_ZN5flash24flash_fwd_splitkv_kernelI23Flash_fwd_kernel_traitsILi96ELi64ELi128ELi4ELb0ELb0EN7cutlass6half_tE19Flash_kernel_traitsILi96ELi64ELi128ELi4ES3_EELb0ELb1ELb0ELb0ELb1ELb1ELb1ELb1EEEvNS_16Flash_fwd_paramsE) ;  /* 0xfffffff0ceb81950 */ /* 0x002fea0003c3ffff */
[----:B------:R-:W-:Y:S02]  /*0d20*/  MOV R5, 0xff800000 ;  /* 0xff80000000057802 */ /* 0x000fe40000000f00 */
[----:B------:R-:W-:-:S03]  /*0d30*/  MOV R207, 0x0 ;  /* 0x0000000000cf7802 */ /* 0x000fc60000000f00 */
[----:B------:R1:W-:Y:S02]  /*0d40*/  ST.E desc[UR4][R2.64+0xc0], R5 ;  /* 0x0000c00502007985 */ /* 0x0003e4000c101904 */
[----:B-1----:R-:W-:Y:S05]  /*0d50*/  RET.REL.NODEC R206 `(_ZN5flash24flash_fwd_splitkv_kernelI23Flash_fwd_kernel_traitsILi96ELi64ELi128ELi4ELb0ELb0EN7cutlass6half_tE19Flash_kernel_traitsILi96ELi64ELi128ELi4ES3_EELb0ELb1ELb0ELb0ELb1ELb1ELb1ELb1EEEvNS_16Flash_fwd_paramsE) ;  /* 0xfffffff0cea87950 */ /* 0x002fea0003c3ffff */
.L_x_5818:
        /* <DEDUP_REMOVED lines=100> */
.L_x_5820:
        /* <DEDUP_REMOVED lines=78> */
.L_x_5821:
[----:B------:R-:W-:Y:S05]  /*1880*/  BSYNC.RECONVERGENT B0 ;  /* 0x0000000000007941 */ /* 0x000fea0003800200 */
.L_x_5819:
        /* <DEDUP_REMOVED lines=221> */
.L_x_5845:
        /* <DEDUP_REMOVED lines=106> */
.L_x_5824:
        /* <DEDUP_REMOVED lines=159> */
.L_x_5828:
[----:B------:R-:W-:Y:S05]  /*36f0*/  BSYNC.RECONVERGENT B0 ;  /* 0x0000000000007941 */ /* 0x000fea0003800200 */
.L_x_5827:
        /* <DEDUP_REMOVED lines=153> */
.L_x_5830:
[----:B------:R-:W-:Y:S05]  /*4090*/  BSYNC.RECONVERGENT B0 ;  /* 0x0000000000007941 */ /* 0x000fea0003800200 */
.L_x_5829:
        /* <DEDUP_REMOVED lines=157> */
.L_x_5832:
[----:B------:R-:W-:Y:S05]  /*4a70*/  BSYNC.RECONVERGENT B0 ;  /* 0x0000000000007941 */ /* 0x000fea0003800200 */
.L_x_5831:
        /* <DEDUP_REMOVED lines=159> */
.L_x_5834:
[----:B------:R-:W-:Y:S05]  /*5470*/  BSYNC.RECONVERGENT B0 ;  /* 0x0000000000007941 */ /* 0x000fea0003800200 */
.L_x_5833:
[----:B------:R-:W5:Y:S02]  /*5480*/  LD.E R3, desc[UR4][R116.64+0xd0] ;  /* 0x0000d00474037980 */ /* 0x000f64000c101900 */
[----:B-----5:R-:W-:Y:S05]  /*5490*/  IMAD.U32 R3, R3, -0x40, RZ ;  /* 0xffffffc003037824 */ /* 0x020fea00078e00ff */
[C---:B------:R-:W-:Y:S02]  /*54a0*/  LEA R28, P1, R3.reuse, R28, 0x1 ;  /* 0x0000001c031c7211 */ /* 0x040fe400078208ff */
[C---:B------:R-:W-:Y:S02]  /*54b0*/  LEA R66, P0, R3.reuse, R66, 0x1 ;  /* 0x0000004203427211 */ /* 0x040fe400078008ff */
[C---:B------:R-:W-:Y:S02]  /*54c0*/  LEA.HI.X.SX32 R29, R3.reuse, R29, 0x1, P1 ;  /* 0x0000001d031d7211 */ /* 0x040fe400008f0eff */
[----:B------:R-:W-:Y:S01]  /*54d0*/  LEA.HI.X.SX32 R67, R3, R67, 0x1, P0 ;  /* 0x0000004303437211 */ /* 0x000fe200000f0eff */
[----:B------:R-:W-:Y:S05]  /*54e0*/  BRA `(.L_x_5825) ;  /* 0x0000004400147947 */ /* 0x000fea0003800000 */
.L_x_5826:
        /* <DEDUP_REMOVED lines=270> */
.L_x_5836:
[----:B------:R-:W-:Y:S05]  /*65d0*/  BSYNC.RECONVERGENT B0 ;  /* 0x0000000000007941 */ /* 0x000fea0003800200 */
.L_x_5835:
        /* <DEDUP_REMOVED lines=270> */
.L_x_5838:
[----:B------:R-:W-:Y:S05]  /*76c0*/  BSYNC.RECONVERGENT B0 ;  /* 0x0000000000007941 */ /* 0x000fea0003800200 */
.L_x_5837:
        /* <DEDUP_REMOVED lines=270> */
.L_x_5840:
[----:B------:R-:W-:Y:S05]  /*87b0*/  BSYNC.RECONVERGENT B0 ;  /* 0x0000000000007941 */ /* 0x000fea0003800200 */
.L_x_5839:
        /* <DEDUP_REMOVED lines=272> */
.L_x_5842:
[----:B------:R-:W-:Y:S05]  /*98c0*/  BSYNC.RECONVERGENT B0 ;  /* 0x0000000000007941 */ /* 0x000fea0003800200 */
.L_x_5841:
[----:B------:R-:W5:Y:S01]  /*98d0*/  LD.E R3, desc[UR4][R116.64+0xd0] ;  /* 0x0000d00474037980 */ /* 0x000f62000c101900 */
[----:B------:R-:W-:Y:S02]  /*98e0*/  IMAD.MOV.U32 R95, RZ, RZ, R91 ;  /* 0x000000ffff5f7224 */ /* 0x000fe400078e005b */
[----:B-----5:R-:W-:Y:S05]  /*98f0*/  IMAD.U32 R3, R3, -0x40, RZ ;  /* 0xffffffc003037824 */ /* 0x020fea00078e00ff */
[C---:B------:R-:W-:Y:S02]  /*9900*/  LEA R96, P1, R3.reuse, R96, 0x1 ;  /* 0x0000006003607211 */ /* 0x040fe400078208ff */
[C---:B------:R-:W-:Y:S02]  /*9910*/  LEA R94, P0, R3.reuse, R94, 0x1 ;  /* 0x0000005e035e7211 */ /* 0x040fe400078008ff */
[C---:B------:R-:W-:Y:S02]  /*9920*/  LEA.HI.X.SX32 R97, R3.reuse, R97, 0x1, P1 ;  /* 0x0000006103617211 */ /* 0x040fe400008f0eff */
[----:B------:R-:W-:Y:S09]  /*9930*/  LEA.HI.X.SX32 R91, R3, R95, 0x1, P0 ;  /* 0x0000005f035b7211 */ /* 0x000ff200000f0eff */
.L_x_5825:
[----:B------:R-:W-:Y:S05]  /*9940*/  BSYNC.RECONVERGENT B1 ;  /* 0x0000000000017941 */ /* 0x000fea0003800200 */
.L_x_5823:
        /* <DEDUP_REMOVED lines=101> */
.L_x_5844:
[----:B------:R-:W-:Y:S05]  /*9fa0*/  BSYNC.RECONVERGENT B0 ;  /* 0x0000000000007941 */ /* 0x000fea0003800200 */
.L_x_5843:
[----:B------:R-:W-:Y:S05]  /*9fb0*/  @P3 BRA `(.L_x_5845) ;  /* 0xffffff8400a83947 */ /* 0x000fea000383ffff */
.L_x_5822:
        /* <DEDUP_REMOVED lines=18> */
.L_x_5849:
[----:B------:R-:W-:Y:S05]  /*a0e0*/  BSYNC.RECONVERGENT B0 ;  /* 0x0000000000007941 */ /* 0x000fea0003800200 */
.L_x_5848:
        /* <DEDUP_REMOVED lines=10> */
.L_x_5847:
        /* <DEDUP_REMOVED lines=80> */
.L_x_5855:
[----:B------:R-:W-:Y:S05]  /*a690*/  BSYNC.RECONVERGENT B0 ;  /* 0x0000000000007941 */ /* 0x000fea0003800200 */
.L_x_5854:
        /* <DEDUP_REMOVED lines=44> */
.L_x_5857:
[----:B------:R-:W-:Y:S05]  /*a960*/  BSYNC.RECONVERGENT B0 ;  /* 0x0000000000007941 */ /* 0x000fea0003800200 */
.L_x_5856:
        /* <DEDUP_REMOVED lines=46> */
.L_x_5859:
[----:B------:R-:W-:Y:S05]  /*ac50*/  BSYNC.RECONVERGENT B0 ;  /* 0x0000000000007941 */ /* 0x000fea0003800200 */
.L_x_5858:
[----:B-----5:R2:W-:Y:S02]  /*ac60*/  STS.128 [R122+0x2000], R8 ;  /* 0x002000087a007388 */ /* 0x0205e40000000c00 */
.L_x_5853:
[----:B------:R-:W-:Y:S05]  /*ac70*/  BSYNC.RECONVERGENT B1 ;  /* 0x0000000000017941 */ /* 0x000fea0003800200 */
.L_x_5852:
        /* <DEDUP_REMOVED lines=59> */
.L_x_5861:
[----:B------:R-:W-:Y:S05]  /*b030*/  BSYNC.RECONVERGENT B0 ;  /* 0x0000000000007941 */ /* 0x000fea0003800200 */
.L_x_5860:
        /* <DEDUP_REMOVED lines=52> */
.L_x_5863:
[----:B------:R-:W-:Y:S05]  /*b380*/  BSYNC.RECONVERGENT B0 ;  /* 0x0000000000007941 */ /* 0x000fea0003800200 */
.L_x_5862:
        /* <DEDUP_REMOVED lines=54> */
.L_x_5865:
[----:B------:R-:W-:Y:S05]  /*b6f0*/  BSYNC.RECONVERGENT B0 ;  /* 0x0000000000007941 */ /* 0x000fea0003800200 */
.L_x_5864:
[----:B-----5:R1:W-:Y:S01]  /*b700*/  STS.128 [R122+0x2800], R4 ;  /* 0x002800047a007388 */ /* 0x0203e20000000c00 */
[----:B------:R-:W-:Y:S05]  /*b710*/  BRA `(.L_x_5850) ;  /* 0x00000020000c7947 */ /* 0x000fea0003800000 */
.L_x_5851:
        /* <DEDUP_REMOVED lines=90> */
.L_x_5869:
[----:B------:R-:W-:Y:S05]  /*bcc0*/  BSYNC.RECONVERGENT B0 ;  /* 0x0000000000007941 */ /* 0x000fea0003800200 */
.L_x_5868:
        /* <DEDUP_REMOVED lines=80> */
.L_x_5871:
[----:B------:R-:W-:Y:S05]  /*c1d0*/  BSYNC.RECONVERGENT B0 ;  /* 0x0000000000007941 */ /* 0x000fea0003800200 */
.L_x_5870:
        /* <DEDUP_REMOVED lines=83> */
.L_x_5873:
[----:B------:R-:W-:Y:S05]  /*c710*/  BSYNC.RECONVERGENT B0 ;  /* 0x0000000000007941 */ /* 0x000fea0003800200 */
.L_x_5872:
[----:B-----5:R2:W-:Y:S02]  /*c720*/  STS.128 [R122+0x2000], R20 ;  /* 0x002000147a007388 */ /* 0x0205e40000000c00 */
.L_x_5867:
[----:B------:R-:W-:Y:S05]  /*c730*/  BSYNC.RECONVERGENT B1 ;  /* 0x0000000000017941 */ /* 0x000fea0003800200 */
.L_x_5866:
        /* <DEDUP_REMOVED lines=89> */
.L_x_5875:
[----:B------:R-:W-:Y:S05]  /*ccd0*/  BSYNC.RECONVERGENT B0 ;  /* 0x0000000000007941 */ /* 0x000fea0003800200 */
.L_x_5874:
        /* <DEDUP_REMOVED lines=81> */
.L_x_5877:
[----:B------:R-:W-:Y:S05]  /*d1f0*/  BSYNC.RECONVERGENT B0 ;  /* 0x0000000000007941 */ /* 0x000fea0003800200 */
.L_x_5876:
        /* <DEDUP_REMOVED lines=83> */
.L_x_5879:
[----:B------:R-:W-:Y:S05]  /*d730*/  BSYNC.RECONVERGENT B0 ;  /* 0x0000000000007941 */ /* 0x000fea0003800200 */
.L_x_5878:
[----:B-----5:R4:W-:Y:S02]  /*d740*/  STS.128 [R122+0x2800], R20 ;  /* 0x002800147a007388 */ /* 0x0209e40000000c00 */
.L_x_5850:
[----:B------:R-:W-:Y:S05]  /*d750*/  BSYNC.RECONVERGENT B2 ;  /* 0x0000000000027941 */ /* 0x000fea0003800200 */
.L_x_5846:
[----:B-1----:R-:W-:Y:S02]  /*d760*/  IADD3 R5, PT, PT, -R120, R82, RZ ;  /* 0x0000005278057210 */ /* 0x002fe40007ffe1ff */
[----:B--2---:R-:W-:Y:S02]  /*d770*/  IADD3 R2, PT, PT, R130, 0x60, RZ ;  /* 0x0000006082027810 */ /* 0x004fe40007ffe0ff */
[-C--:B------:R-:W-:Y:S02]  /*d780*/  ISETP.GE.AND P5, PT, R24, R5.reuse, PT ;  /* 0x000000051800720c */ /* 0x080fe40003fa6270 */
[-C--:B------:R-:W-:Y:S02]  /*d790*/  ISETP.GE.AND P3, PT, R2, R5.reuse, PT ;  /* 0x000000050200720c */ /* 0x080fe40003f66270 */
[C---:B------:R-:W-:Y:S02]  /*d7a0*/  IADD3 R3, PT, PT, R130.reuse, 0x40, RZ ;  /* 0x0000004082037810 */ /* 0x040fe40007ffe0ff */
[----:B------:R-:W-:-:S02]  /*d7b0*/  ISETP.GE.AND P6, PT, R130, R5, PT ;  /* 0x000000058200720c */ /* 0x000fc40003fc6270 */
[-C--:B------:R-:W-:Y:S02]  /*d7c0*/  ISETP.GE.AND P4, PT, R3, R5.reuse, PT ;  /* 0x000000050300720c */ /* 0x080fe40003f86270 */
[-C--:B------:R-:W-:Y:S02]  /*d7d0*/  ISETP.GE.AND P1, PT, R2, R5.reuse, PT ;  /* 0x000000050200720c */ /* 0x080fe40003f26270 */
[----:B------:R-:W-:Y:S02]  /*d7e0*/  ISETP.GE.AND P2, PT, R24, R5, PT ;  /* 0x000000051800720c */ /* 0x000fe40003f46270 */
[----:B------:R-:W-:Y:S01]  /*d7f0*/  @!P5 LEA R6, P0, R81, R202, 0x1 ;  /* 0x000000ca5106d211 */ /* 0x000fe200078008ff */
[----:B------:R-:W-:Y:S01]  /*d800*/  @!P3 IMAD R0, R199, 0xc0, RZ ;  /* 0x000000c0c700b824 */ /* 0x000fe200078e02ff */
[-C--:B------:R-:W-:Y:S02]  /*d810*/  @!P3 MOV R203, R201.reuse ;  /* 0x000000c900cbb202 */ /* 0x080fe40000000f00 */
[-C--:B------:R-:W-:Y:S01]  /*d820*/  @!P5 LEA.HI.X R7, R81, R201.reuse, R84, 0x1, P0 ;  /* 0x000000c95107d211 */ /* 0x080fe200000f0c54 */
[----:B------:R-:W-:Y:S01]  /*d830*/  @!P3 IMAD.WIDE.U32 R8, R198, 0xc0, R202 ;  /* 0x000000c0c608b825 */ /* 0x000fe200078e00ca */
[----:B------:R-:W-:-:S02]  /*d840*/  @!P6 MOV R203, R201 ;  /* 0x000000c900cbe202 */ /* 0x000fc40000000f00 */
[----:B------:R-:W-:Y:S02]  /*d850*/  @!P4 LEA R10, P0, R198, R202, 0x7 ;  /* 0x000000cac60ac211 */ /* 0x000fe400078038ff */
[----:B------:R-:W-:Y:S01]  /*d860*/  @!P3 IADD3 R9, PT, PT, R0, R9, RZ ;  /* 0x000000090009b210 */ /* 0x000fe20007ffe0ff */
[----:B------:R-:W-:Y:S01]  /*d870*/  @!PT LDS RZ, [RZ] ;  /* 0x00000000fffff984 */ /* 0x000fe20000000800 */
[----:B------:R-:W-:Y:S01]  /*d880*/  @!PT LDS RZ, [RZ] ;  /* 0x00000000fffff984 */ /* 0x000fe20000000800 */
[----:B------:R-:W-:Y:S01]  /*d890*/  @!PT LDS RZ, [RZ] ;  /* 0x00000000fffff984 */ /* 0x000fe20000000800 */
[----:B------:R-:W-:Y:S01]  /*d8a0*/  @!P6 LDGSTS.E.BYPASS.LTC128B.128 [R122+0x3000], desc[UR4][R202.64] ;  /* 0x03000000ca7aefae */ /* 0x000fe2000b981a04 */
[----:B------:R-:W-:Y:S01]  /*d8b0*/  @!P4 LEA.HI.X R11, R198, R201, R199, 0x7, P0 ;  /* 0x000000c9c60bc211 */ /* 0x000fe200000f3cc7 */
[----:B------:R-:W-:Y:S02]  /*d8c0*/  @!P1 IMAD R0, R119, 0xc0, RZ ;  /* 0x000000c077009824 */ /* 0x000fe400078e02ff */
[----:B------:R-:W-:Y:S04]  /*d8d0*/  @!P6 LDGSTS.E.BYPASS.LTC128B.128 [R122+0x5000], desc[UR4][R202.64+0x40] ;  /* 0x05000040ca7aefae */ /* 0x000fe8000b981a04 */
[----:B------:R-:W-:Y:S04]  /*d8e0*/  @!P6 LDGSTS.E.BYPASS.LTC128B.128 [R122+0x7000], desc[UR4][R202.64+0x80] ;  /* 0x07000080ca7aefae */ /* 0x000fe8000b981a04 */
[----:B------:R-:W-:Y:S04]  /*d8f0*/  @!P5 LDGSTS.E.BYPASS.LTC128B.128 [R122+0x3800], desc[UR4][R6.64] ;  /* 0x03800000067adfae */ /* 0x000fe8000b981a04 */
[----:B------:R-:W-:Y:S04]  /*d900*/  @!P5 LDGSTS.E.BYPASS.LTC128B.128 [R122+0x5800], desc[UR4][R6.64+0x40] ;  /* 0x05800040067adfae */ /* 0x000fe8000b981a04 */
[----:B------:R1:W-:Y:S04]  /*d910*/  @!P5 LDGSTS.E.BYPASS.LTC128B.128 [R122+0x7800], desc[UR4][R6.64+0x80] ;  /* 0x07800080067adfae */ /* 0x0003e8000b981a04 */
[----:B------:R-:W-:Y:S04]  /*d920*/  @!P4 LDGSTS.E.BYPASS.LTC128B.128 [R122+0x4000], desc[UR4][R10.64] ;  /* 0x040000000a7acfae */ /* 0x000fe8000b981a04 */
[----:B------:R-:W-:Y:S04]  /*d930*/  @!P4 LDGSTS.E.BYPASS.LTC128B.128 [R122+0x6000], desc[UR4][R10.64+0x40] ;  /* 0x060000400a7acfae */ /* 0x000fe8000b981a04 */
[----:B------:R2:W-:Y:S01]  /*d940*/  @!P4 LDGSTS.E.BYPASS.LTC128B.128 [R122+0x8000], desc[UR4][R10.64+0x80] ;  /* 0x080000800a7acfae */ /* 0x0005e2000b981a04 */
[----:B------:R-:W-:-:S03]  /*d950*/  ISETP.GE.AND P4, PT, R3, R5, PT ;  /* 0x000000050300720c */ /* 0x000fc60003f86270 */
[----:B------:R-:W-:Y:S04]  /*d960*/  @!P3 LDGSTS.E.BYPASS.LTC128B.128 [R122+0x4800], desc[UR4][R8.64] ;  /* 0x04800000087abfae */ /* 0x000fe8000b981a04 */
[----:B------:R-:W-:Y:S04]  /*d970*/  @!P3 LDGSTS.E.BYPASS.LTC128B.128 [R122+0x6800], desc[UR4][R8.64+0x40] ;  /* 0x06800040087abfae */ /* 0x000fe8000b981a04 */
[----:B------:R-:W-:Y:S01]  /*d980*/  @!P3 LDGSTS.E.BYPASS.LTC128B.128 [R122+0x8800], desc[UR4][R8.64+0x80] ;  /* 0x08800080087abfae */ /* 0x000fe2000b981a04 */
[----:B------:R-:W-:Y:S01]  /*d990*/  @!P2 LEA R4, P3, R83, R204, 0x1 ;  /* 0x000000cc5304a211 */ /* 0x000fe200078608ff */
[----:B-1----:R-:W-:-:S02]  /*d9a0*/  @!P1 IMAD.WIDE.U32 R6, R118, 0xc0, R204 ;  /* 0x000000c076069825 */ /* 0x002fc400078e00cc */
[----:B------:R-:W0:Y:S01]  /*d9b0*/  LDGDEPBAR ;  /* 0x00000000000079af */ /* 0x000e220000000000 */
[----:B------:R-:W-:-:S03]  /*d9c0*/  @!P2 LEA.HI.X R5, R83, R205, R86, 0x1, P3 ;  /* 0x000000cd5305a211 */ /* 0x000fc600018f0c56 */
[----:B------:R-:W3:Y:S01]  /*d9d0*/  LD.E R60, desc[UR4][R116.64+0x184] ;  /* 0x00018404743c7980 */ /* 0x000ee2000c101900 */
[----:B------:R-:W-:-:S03]  /*d9e0*/  @!P1 IADD3 R7, PT, PT, R0, R7, RZ ;  /* 0x0000000700079210 */ /* 0x000fc60007ffe0ff */
[----:B------:R-:W3:Y:S01]  /*d9f0*/  LD.E R2, desc[UR4][R116.64+0x188] ;  /* 0x0001880474027980 */ /* 0x000ee2000c101900 */
        /* <DEDUP_REMOVED lines=41> */
[----:B------:R-:W-:-:S02]  /*dc90*/  LEA R197, R64, R63, 0x1 ;  /* 0x0000003f40c57211 */ /* 0x000fc400078e08ff */
[----:B------:R-:W-:Y:S01]  /*dca0*/  LEA R196, R62, R63, 0x1 ;  /* 0x0000003f3ec47211 */ /* 0x000fe200078e08ff */
[----:B------:R-:W0:Y:S04]  /*dcb0*/  LDGDEPBAR ;  /* 0x00000000000079af */ /* 0x000e280000000000 */
[----:B----45:R-:W-:Y:S04]  /*dcc0*/  LDSM.16.M88.4 R32, [R197] ;  /* 0x00000000c520783b */ /* 0x030fe80000000200 */
[----:B------:R-:W4:Y:S01]  /*dcd0*/  LDSM.16.M88.4 R88, [R196+0x3400] ;  /* 0x00340000c458783b */ /* 0x000f220000000200 */
[----:B------:R-:W-:-:S02]  /*dce0*/  LOP3.LUT P0, RZ, R207, 0x4, RZ, 0xc0, !PT ;  /* 0x00000004cfff7812 */ /* 0x000fc4000780c0ff */
[----:B------:R-:W-:Y:S01]  /*dcf0*/  MOV R3, 0x10 ;  /* 0x0000001000037802 */ /* 0x000fe20000000f00 */
[----:B------:R-:W4:Y:S03]  /*dd00*/  LDSM.16.M88.4 R24, [R196+0x3000] ;  /* 0x00300000c418783b */ /* 0x000f260000000200 */
[----:B------:R-:W-:Y:S01]  /*dd10*/  SEL R3, R3, 0xfffffff0, !P0 ;  /* 0xfffffff003037807 */ /* 0x000fe20004000000 */
[----:B------:R-:W4:Y:S03]  /*dd20*/  LDSM.16.M88.4 R76, [R196+0x3800] ;  /* 0x00380000c44c783b */ /* 0x000f260000000200 */
[C---:B------:R-:W-:Y:S01]  /*dd30*/  LEA R195, R3.reuse, R197, 0x1 ;  /* 0x000000c503c37211 */ /* 0x040fe200078e08ff */
[----:B------:R-:W4:Y:S01]  /*dd40*/  LDSM.16.M88.4 R68, [R196+0x3c00] ;  /* 0x003c0000c444783b */ /* 0x000f220000000200 */
[----:B------:R-:W-:-:S03]  /*dd50*/  LEA R193, R3, R196, 0x1 ;  /* 0x000000c403c17211 */ /* 0x000fc600078e08ff */
[----:B------:R-:W4:Y:S04]  /*dd60*/  LDSM.16.M88.4 R56, [R196+0x4000] ;  /* 0x00400000c438783b */ /* 0x000f280000000200 */
[----:B------:R-:W4:Y:S04]  /*dd70*/  LDSM.16.M88.4 R48, [R196+0x4400] ;  /* 0x00440000c430783b */ /* 0x000f280000000200 */
[----:B------:R-:W4:Y:S04]  /*dd80*/  LDSM.16.M88.4 R40, [R196+0x4800] ;  /* 0x00480000c428783b */ /* 0x000f280000000200 */
[----:B-1----:R-:W1:Y:S04]  /*dd90*/  LDSM.16.M88.4 R8, [R196+0x4c00] ;  /* 0x004c0000c408783b */ /* 0x002e680000000200 */
[----:B--2---:R-:W-:Y:S04]  /*dda0*/  LDSM.16.M88.4 R4, [R195] ;  /* 0x00000000c304783b */ /* 0x004fe80000000200 */
[----:B------:R-:W2:Y:S04]  /*ddb0*/  LDSM.16.M88.4 R96, [R193+0x3400] ;  /* 0x00340000c160783b */ /* 0x000ea80000000200 */
[----:B---3--:R-:W3:Y:S01]  /*ddc0*/  LDSM.16.M88.4 R20, [R193+0x3000] ;  /* 0x00300000c114783b */ /* 0x008ee20000000200 */
[C---:B----4-:R-:W-:Y:S03]  /*ddd0*/  HMMA.16816.F32 R92, R32.reuse, R88, RZ ;  /* 0x00000058205c723c */ /* 0x050fe600000018ff */
        /* <DEDUP_REMOVED lines=35> */
[----:B------:R-:W-:Y:S01]  /*e010*/  HMMA.16816.F32 R68, R4, R30, R68 ;  /* 0x0000001e0444723c */ /* 0x000fe20000001844 */
[----:B------:R-:W1:Y:S07]  /*e020*/  LDSM.16.M88.4 R28, [R195+0x1000] ;  /* 0x00100000c31c783b */ /* 0x000e6e0000000200 */
[C---:B--2---:R-:W-:Y:S08]  /*e030*/  HMMA.16816.F32 R12, R108.reuse, R96, R12 ;  /* 0x000000606c0c723c */ /* 0x044ff0000000180c */
[----:B------:R-:W-:Y:S01]  /*e040*/  HMMA.16816.F32 R24, R108, R98, R24 ;  /* 0x000000626c18723c */ /* 0x000fe20000001818 */
        /* <DEDUP_REMOVED lines=9> */
[----:B------:R-:W4:Y:S07]  /*e0e0*/  LDSM.16.M88.4 R104, [R193+0x5400] ;  /* 0x00540000c168783b */ /* 0x000f2e0000000200 */
[C---:B-1----:R-:W-:Y:S08]  /*e0f0*/  HMMA.16816.F32 R36, R4.reuse, R8, R36 ;  /* 0x000000080424723c */ /* 0x042ff00000001824 */
[----:B------:R-:W-:Y:S01]  /*e100*/  HMMA.16816.F32 R32, R4, R10, R32 ;  /* 0x0000000a0420723c */ /* 0x000fe20000001820 */
[----:B------:R-:W-:Y:S04]  /*e110*/  LDSM.16.M88.4 R8, [R195+0x2000] ;  /* 0x00200000c308783b */ /* 0x000fe80000000200 */
[----:B------:R-:W1:Y:S03]  /*e120*/  LDSM.16.M88.4 R4, [R193+0x7000] ;  /* 0x00700000c104783b */ /* 0x000e660000000200 */
[----:B------:R-:W-:Y:S08]  /*e130*/  HMMA.16816.F32 R12, R28, R112, R12 ;  /* 0x000000701c0c723c */ /* 0x000ff0000000180c */
[C---:B------:R-:W-:Y:S08]  /*e140*/  HMMA.16816.F32 R84, R108.reuse, R100, R84 ;  /* 0x000000646c54723c */ /* 0x040ff00000001854 */
[----:B------:R-:W-:Y:S08]  /*e150*/  HMMA.16816.F32 R76, R108, R102, R76 ;  /* 0x000000666c4c723c */ /* 0x000ff0000000184c */
[----:B------:R-:W-:Y:S08]  /*e160*/  HMMA.16816.F32 R24, R28, R114, R24 ;  /* 0x000000721c18723c */ /* 0x000ff00000001818 */
[----:B--2---:R-:W-:Y:S01]  /*e170*/  HMMA.16816.F32 R100, R108, R96, R72 ;  /* 0x000000606c64723c */ /* 0x004fe20000001848 */
[----:B------:R-:W2:Y:S07]  /*e180*/  LDSM.16.M88.4 R72, [R196+0x7400] ;  /* 0x00740000c448783b */ /* 0x000eae0000000200 */
[C---:B---3--:R-:W-:Y:S08]  /*e190*/  HMMA.16816.F32 R12, R20.reuse, R16, R12 ;  /* 0x00000010140c723c */ /* 0x048ff0000000180c */
[----:B------:R-:W-:Y:S01]  /*e1a0*/  HMMA.16816.F32 R24, R20, R18, R24 ;  /* 0x000000121418723c */ /* 0x000fe20000001818 */
[----:B------:R-:W3:Y:S07]  /*e1b0*/  LDSM.16.M88.4 R16, [R196+0x6000] ;  /* 0x00600000c410783b */ /* 0x000eee0000000200 */
[C---:B----4-:R-:W-:Y:S01]  /*e1c0*/  HMMA.16816.F32 R112, R28.reuse, R104, R92 ;  /* 0x000000681c70723c */ /* 0x050fe2000000185c */
[----:B------:R-:W-:Y:S07]  /*e1d0*/  LDSM.16.M88.4 R92, [R193+0x7400] ;  /* 0x00740000c15c783b */ /* 0x000fee0000000200 */
[----:B------:R-:W-:Y:S08]  /*e1e0*/  HMMA.16816.F32 R88, R28, R106, R88 ;  /* 0x0000006a1c58723c */ /* 0x000ff00000001858 */
[C---:B-1----:R-:W-:Y:S08]  /*e1f0*/  HMMA.16816.F32 R12, R8.reuse, R4, R12 ;  /* 0x00000004080c723c */ /* 0x042ff0000000180c */
[----:B------:R-:W-:Y:S01]  /*e200*/  HMMA.16816.F32 R24, R8, R6, R24 ;  /* 0x000000060818723c */ /* 0x000fe20000001818 */
[----:B------:R-:W1:Y:S07]  /*e210*/  LDSM.16.M88.4 R4, [R193+0x5800] ;  /* 0x00580000c104783b */ /* 0x000e6e0000000200 */
[C---:B--2---:R-:W-:Y:S08]  /*e220*/  HMMA.16816.F32 R112, R20.reuse, R72, R112 ;  /* 0x000000481470723c */ /* 0x044ff00000001870 */
[----:B------:R-:W-:Y:S01]  /*e230*/  HMMA.16816.F32 R88, R20, R74, R88 ;  /* 0x0000004a1458723c */ /* 0x000fe20000001858 */
[----:B------:R-:W2:Y:S02]  /*e240*/  LDSM.16.M88.4 R72, [R196+0x6400] ;  /* 0x00640000c448783b */ /* 0x000ea40000000200 */
[-C--:B------:R-:W-:Y:S01]  /*e250*/  FMUL.FTZ R12, R12, R0.reuse ;  /* 0x000000000c0c7220 */ /* 0x080fe20000410000 */
[-C--:B------:R-:W-:Y:S01]  /*e260*/  FMUL.FTZ R81, R13, R0.reuse ;  /* 0x000000000d517220 */ /* 0x080fe20000410000 */
[-C--:B------:R-:W-:Y:S01]  /*e270*/  FMUL.FTZ R63, R14, R0.reuse ;  /* 0x000000000e3f7220 */ /* 0x080fe20000410000 */
[-C--:B------:R-:W-:Y:S01]  /*e280*/  FMUL.FTZ R83, R15, R0.reuse ;  /* 0x000000000f537220 */ /* 0x080fe20000410000 */
[----:B------:R4:W1:Y:S01]  /*e290*/  MUFU.TANH R62, R12 ;  /* 0x0000000c003e7308 */ /* 0x0008620000002400 */
[C---:B---3--:R-:W-:Y:S08]  /*e2a0*/  HMMA.16816.F32 R64, R108.reuse, R16, R64 ;  /* 0x000000106c40723c */ /* 0x048ff00000001840 */
[C---:B------:R-:W-:Y:S01]  /*e2b0*/  HMMA.16816.F32 R56, R108.reuse, R18, R56 ;  /* 0x000000126c38723c */ /* 0x040fe20000001838 */
[----:B------:R-:W-:Y:S04]  /*e2c0*/  LDSM.16.M88.4 R16, [R193+0x5c00] ;  /* 0x005c0000c110783b */ /* 0x000fe80000000200 */
[----:B----4-:R-:W3:Y:S03]  /*e2d0*/  LDSM.16.M88.4 R12, [R196+0x7800] ;  /* 0x00780000c40c783b */ /* 0x010ee60000000200 */
[----:B------:R-:W-:Y:S08]  /*e2e0*/  HMMA.16816.F32 R68, R108, R98, R68 ;  /* 0x000000626c44723c */ /* 0x000ff00000001844 */
[C---:B-1----:R-:W-:Y:S01]  /*e2f0*/  HMMA.16816.F32 R96, R28.reuse, R4, R84 ;  /* 0x000000041c60723c */ /* 0x042fe20000001854 */
[----:B------:R-:W1:Y:S07]  /*e300*/  LDSM.16.M88.4 R84, [R193+0x7800] ;  /* 0x00780000c154783b */ /* 0x000e6e0000000200 */
[----:B------:R-:W-:Y:S01]  /*e310*/  HMMA.16816.F32 R76, R28, R6, R76 ;  /* 0x000000061c4c723c */ /* 0x000fe2000000184c */
[----:B------:R-:W4:Y:S07]  /*e320*/  LDSM.16.M88.4 R4, [R196+0x7c00] ;  /* 0x007c0000c404783b */ /* 0x000f2e0000000200 */
[C---:B--2---:R-:W-:Y:S08]  /*e330*/  HMMA.16816.F32 R52, R108.reuse, R72, R52 ;  /* 0x000000486c34723c */ /* 0x044ff00000001834 */
[----:B------:R-:W-:Y:S01]  /*e340*/  HMMA.16816.F32 R48, R108, R74, R48 ;  /* 0x0000004a6c30723c */ /* 0x000fe20000001830 */
[----:B------:R-:W2:Y:S07]  /*e350*/  LDSM.16.M88.4 R72, [R193+0x6000] ;  /* 0x00600000c148783b */ /* 0x000eae0000000200 */
[C---:B---3--:R-:W-:Y:S08]  /*e360*/  HMMA.16816.F32 R96, R20.reuse, R12, R96 ;  /* 0x0000000c1460723c */ /* 0x048ff00000001860 */
[----:B------:R-:W-:Y:S01]  /*e370*/  HMMA.16816.F32 R76, R20, R14, R76 ;  /* 0x0000000e144c723c */ /* 0x000fe2000000184c */
[----:B------:R-:W3:Y:S07]  /*e380*/  LDSM.16.M88.4 R12, [R196+0x6800] ;  /* 0x00680000c40c783b */ /* 0x000eee0000000200 */
[C---:B------:R-:W-:Y:S08]  /*e390*/  HMMA.16816.F32 R100, R28.reuse, R16, R100 ;  /* 0x000000101c64723c */ /* 0x040ff00000001864 */
[----:B------:R-:W-:Y:S01]  /*e3a0*/  HMMA.16816.F32 R68, R28, R18, R68 ;  /* 0x000000121c44723c */ /* 0x000fe20000001844 */
[----:B------:R-:W3:Y:S07]  /*e3b0*/  LDSM.16.M88.4 R16, [R196+0x8000] ;  /* 0x00800000c410783b */ /* 0x000eee0000000200 */
[C---:B-1----:R-:W-:Y:S08]  /*e3c0*/  HMMA.16816.F32 R96, R8.reuse, R84, R96 ;  /* 0x000000540860723c */ /* 0x042ff00000001860 */
[----:B------:R-:W-:Y:S08]  /*e3d0*/  HMMA.16816.F32 R76, R8, R86, R76 ;  /* 0x00000056084c723c */ /* 0x000ff0000000184c */
[C---:B----4-:R-:W-:Y:S08]  /*e3e0*/  HMMA.16816.F32 R100, R20.reuse, R4, R100 ;  /* 0x000000041464723c */ /* 0x050ff00000001864 */
[----:B------:R-:W-:Y:S01]  /*e3f0*/  HMMA.16816.F32 R68, R20, R6, R68 ;  /* 0x000000061444723c */ /* 0x000fe20000001844 */
[----:B------:R-:W1:Y:S07]  /*e400*/  LDSM.16.M88.4 R4, [R193+0x6400] ;  /* 0x00640000c104783b */ /* 0x000e6e0000000200 */
[C---:B--2---:R-:W-:Y:S01]  /*e410*/  HMMA.16816.F32 R84, R28.reuse, R72, R64 ;  /* 0x000000481c54723c */ /* 0x044fe20000001840 */
[----:B------:R-:W2:Y:S07]  /*e420*/  LDSM.16.M88.4 R64, [R193+0x8000] ;  /* 0x00800000c140783b */ /* 0x000eae0000000200 */
[----:B------:R-:W-:Y:S03]  /*e430*/  HMMA.16816.F32 R56, R28, R74, R56 ;  /* 0x0000004a1c38723c */ /* 0x000fe60000001838 */
[-C--:B------:R-:W-:Y:S01]  /*e440*/  FMUL.FTZ R24, R24, R0.reuse ;  /* 0x0000000018187220 */ /* 0x080fe20000410000 */
[-C--:B------:R-:W-:Y:S01]  /*e450*/  FMUL.FTZ R25, R25, R0.reuse ;  /* 0x0000000019197220 */ /* 0x080fe20000410000 */
[-C--:B------:R-:W-:Y:S01]  /*e460*/  FMUL.FTZ R26, R26, R0.reuse ;  /* 0x000000001a1a7220 */ /* 0x080fe20000410000 */
[-C--:B------:R-:W-:Y:S01]  /*e470*/  FMUL.FTZ R27, R27, R0.reuse ;  /* 0x000000001b1b7220 */ /* 0x080fe20000410000 */
[----:B------:R-:W4:Y:S01]  /*e480*/  MUFU.TANH R104, R24 ;  /* 0x0000001800687308 */ /* 0x000f220000002400 */
[----:B------:R-:W-:Y:S01]  /*e490*/  LDSM.16.M88.4 R72, [R193+0x6800] ;  /* 0x00680000c148783b */ /* 0x000fe20000000200 */
[----:B------:R-:W-:Y:S06]  /*e4a0*/  HMMA.16816.F32 R112, R8, R92, R112 ;  /* 0x0000005c0870723c */ /* 0x000fec0000001870 */
[----:B------:R-:W1:Y:S02]  /*e4b0*/  MUFU.TANH R92, R25 ;  /* 0x00000019005c7308 */ /* 0x000e640000002400 */
[C---:B---3--:R-:W-:Y:S06]  /*e4c0*/  HMMA.16816.F32 R44, R108.reuse, R12, R44 ;  /* 0x0000000c6c2c723c */ /* 0x048fec000000182c */
[----:B------:R-:W3:Y:S02]  /*e4d0*/  MUFU.TANH R93, R26 ;  /* 0x0000001a005d7308 */ /* 0x000ee40000002400 */
[----:B------:R-:W-:Y:S01]  /*e4e0*/  HMMA.16816.F32 R40, R108, R14, R40 ;  /* 0x0000000e6c28723c */ /* 0x000fe20000001828 */
[----:B------:R-:W4:Y:S05]  /*e4f0*/  LDSM.16.M88.4 R12, [R196+0x6c00] ;  /* 0x006c0000c40c783b */ /* 0x000f2a0000000200 */
[----:B------:R2:W1:Y:S02]  /*e500*/  MUFU.TANH R105, R27 ;  /* 0x0000001b00697308 */ /* 0x0004640000002400 */
[C---:B------:R-:W-:Y:S08]  /*e510*/  HMMA.16816.F32 R84, R20.reuse, R16, R84 ;  /* 0x000000101454723c */ /* 0x040ff00000001854 */
[----:B------:R-:W-:Y:S08]  /*e520*/  HMMA.16816.F32 R56, R20, R18, R56 ;  /* 0x000000121438723c */ /* 0x000ff00000001838 */
[C---:B-1----:R-:W-:Y:S01]  /*e530*/  HMMA.16816.F32 R52, R28.reuse, R4, R52 ;  /* 0x000000041c34723c */ /* 0x042fe20000001834 */
[----:B--2---:R-:W1:Y:S07]  /*e540*/  LDSM.16.M88.4 R24, [R193+0x7c00] ;  /* 0x007c0000c118783b */ /* 0x004e6e0000000200 */
[----:B------:R-:W-:Y:S01]  /*e550*/  HMMA.16816.F32 R48, R28, R6, R48 ;  /* 0x000000061c30723c */ /* 0x000fe20000001830 */
[----:B------:R-:W2:Y:S02]  /*e560*/  LDSM.16.M88.4 R4, [R196+0x8800] ;  /* 0x00880000c404783b */ /* 0x000ea40000000200 */
[-C--:B------:R-:W-:Y:S01]  /*e570*/  FMUL.FTZ R106, R112, R0.reuse ;  /* 0x00000000706a7220 */ /* 0x080fe20000410000 */
[-C--:B------:R-:W-:Y:S01]  /*e580*/  FMUL.FTZ R107, R115, R0.reuse ;  /* 0x00000000736b7220 */ /* 0x080fe20000410000 */
[----:B------:R-:W-:Y:S03]  /*e590*/  LDSM.16.M88.4 R16, [R193+0x8400] ;  /* 0x00840000c110783b */ /* 0x000fe60000000200 */
[C---:B------:R-:W-:Y:S08]  /*e5a0*/  HMMA.16816.F32 R84, R8.reuse, R64, R84 ;  /* 0x000000400854723c */ /* 0x040ff00000001854 */
[----:B------:R-:W-:Y:S01]  /*e5b0*/  HMMA.16816.F32 R56, R8, R66, R56 ;  /* 0x000000420838723c */ /* 0x000fe20000001838 */
[----:B------:R-:W3:Y:S07]  /*e5c0*/  LDSM.16.M88.4 R64, [R193+0x6c00] ;  /* 0x006c0000c140783b */ /* 0x000eee0000000200 */
[----:B----4-:R-:W-:Y:S08]  /*e5d0*/  HMMA.16816.F32 R36, R108, R12, R36 ;  /* 0x0000000c6c24723c */ /* 0x010ff00000001824 */
[C---:B-1----:R-:W-:Y:S08]  /*e5e0*/  HMMA.16816.F32 R68, R8.reuse, R26, R68 ;  /* 0x0000001a0844723c */ /* 0x042ff00000001844 */
[----:B------:R-:W-:Y:S01]  /*e5f0*/  HMMA.16816.F32 R100, R8, R24, R100 ;  /* 0x000000180864723c */ /* 0x000fe20000001864 */
[----:B------:R-:W1:Y:S07]  /*e600*/  LDSM.16.M88.4 R24, [R196+0x8400] ;  /* 0x00840000c418783b */ /* 0x000e6e0000000200 */
[----:B------:R-:W-:Y:S08]  /*e610*/  HMMA.16816.F32 R44, R28, R72, R44 ;  /* 0x000000481c2c723c */ /* 0x000ff0000000182c */
[----:B------:R-:W-:Y:S01]  /*e620*/  HMMA.16816.F32 R32, R108, R14, R32 ;  /* 0x0000000e6c20723c */ /* 0x000fe20000001820 */
[----:B------:R-:W4:Y:S07]  /*e630*/  LDSM.16.M88.4 R12, [R196+0x8c00] ;  /* 0x008c0000c40c783b */ /* 0x000f2e0000000200 */
[----:B------:R-:W-:Y:S05]  /*e640*/  HMMA.16816.F32 R40, R28, R74, R40 ;  /* 0x0000004a1c28723c */ /* 0x000fea0000001828 */
[-C--:B------:R-:W-:Y:S01]  /*e650*/  FMUL.FTZ R68, R68, R0.reuse ;  /* 0x0000000044447220 */ /* 0x080fe20000410000 */
[-C--:B------:R-:W-:Y:S01]  /*e660*/  FMUL.FTZ R69, R69, R0.reuse ;  /* 0x0000000045457220 */ /* 0x080fe20000410000 */
[-C--:B------:R-:W-:Y:S01]  /*e670*/  FMUL.FTZ R70, R70, R0.reuse ;  /* 0x0000000046467220 */ /* 0x080fe20000410000 */
[-C--:B------:R-:W-:Y:S01]  /*e680*/  FMUL.FTZ R71, R71, R0.reuse ;  /* 0x0000000047477220 */ /* 0x080fe20000410000 */
[----:B------:R-:W1:Y:S01]  /*e690*/  MUFU.TANH R112, R68 ;  /* 0x0000004400707308 */ /* 0x000e620000002400 */
[----:B------:R-:W-:Y:S05]  /*e6a0*/  HMMA.16816.F32 R88, R8, R94, R88 ;  /* 0x0000005e0858723c */ /* 0x000fea0000001858 */
[-C--:B------:R-:W-:Y:S01]  /*e6b0*/  FMUL.FTZ R94, R113, R0.reuse ;  /* 0x00000000715e7220 */ /* 0x080fe20000410000 */
[-C--:B------:R-:W-:Y:S01]  /*e6c0*/  FMUL.FTZ R95, R114, R0.reuse ;  /* 0x00000000725f7220 */ /* 0x080fe20000410000 */
[----:B------:R-:W1:Y:S01]  /*e6d0*/  MUFU.TANH R113, R69 ;  /* 0x0000004500717308 */ /* 0x000e620000002400 */
[C---:B--2---:R-:W-:Y:S07]  /*e6e0*/  HMMA.16816.F32 R44, R20.reuse, R4, R44 ;  /* 0x00000004142c723c */ /* 0x044fee000000182c */
[----:B------:R-:W2:Y:S01]  /*e6f0*/  MUFU.TANH R114, R70 ;  /* 0x0000004600727308 */ /* 0x000ea20000002400 */
[----:B------:R-:W-:Y:S01]  /*e700*/  HMMA.16816.F32 R40, R20, R6, R40 ;  /* 0x000000061428723c */ /* 0x000fe20000001828 */
[----:B------:R-:W-:Y:S06]  /*e710*/  LDSM.16.M88.4 R4, [R193+0x8c00] ;  /* 0x008c0000c104783b */ /* 0x000fec0000000200 */
[----:B------:R4:W1:Y:S01]  /*e720*/  MUFU.TANH R115, R71 ;  /* 0x0000004700737308 */ /* 0x0008620000002400 */
[C---:B---3--:R-:W-:Y:S08]  /*e730*/  HMMA.16816.F32 R36, R28.reuse, R64, R36 ;  /* 0x000000401c24723c */ /* 0x048ff00000001824 */
[----:B------:R-:W-:Y:S01]  /*e740*/  HMMA.16816.F32 R32, R28, R66, R32 ;  /* 0x000000421c20723c */ /* 0x000fe20000001820 */
[----:B----4-:R-:W3:Y:S07]  /*e750*/  LDSM.16.M88.4 R68, [R193+0x8800] ;  /* 0x00880000c144783b */ /* 0x010eee0000000200 */
[C---:B-1----:R-:W-:Y:S08]  /*e760*/  HMMA.16816.F32 R52, R20.reuse, R24, R52 ;  /* 0x000000181434723c */ /* 0x042ff00000001834 */
        /* <DEDUP_REMOVED lines=16> */
[----:B------:R-:W-:Y:S03]  /*e870*/  HMMA.16816.F32 R32, R20, R14, R32 ;  /* 0x0000000e1420723c */ /* 0x000fe60000001820 */
[-C--:B------:R-:W-:Y:S01]  /*e880*/  FMUL.FTZ R102, R102, R0.reuse ;  /* 0x0000000066667220 */ /* 0x080fe20000410000 */
[-C--:B------:R-:W-:Y:S01]  /*e890*/  FMUL.FTZ R103, R103, R0.reuse ;  /* 0x0000000067677220 */ /* 0x080fe20000410000 */
[-C--:B------:R-:W-:Y:S01]  /*e8a0*/  FMUL.FTZ R72, R87, R0.reuse ;  /* 0x0000000057487220 */ /* 0x080fe20000410000 */
[----:B------:R-:W-:Y:S01]  /*e8b0*/  FMUL.FTZ R56, R56, R0 ;  /* 0x0000000038387220 */ /* 0x000fe20000410000 */
[----:B------:R-:W-:-:S02]  /*e8c0*/  LOP3.LUT R131, R130, 0x7, RZ, 0xc0, !PT ;  /* 0x0000000782837812 */ /* 0x000fc400078ec0ff */
[----:B------:R-:W-:Y:S01]  /*e8d0*/  ISETP.GT.AND P0, PT, R123, R200, PT ;  /* 0x000000c87b00720c */ /* 0x000fe20003f04270 */
[----:B------:R-:W-:Y:S05]  /*e8e0*/  HMMA.16816.F32 R52, R8, R16, R52 ;  /* 0x000000100834723c */ /* 0x000fea0000001834 */
[----:B------:R-:W-:Y:S01]  /*e8f0*/  IADD3 R217, PT, PT, R2, R82, -R209 ;  /* 0x0000005202d97210 */ /* 0x000fe20007ffe8d1 */
[----:B------:R-:W1:Y:S02]  /*e900*/  MUFU.TANH R81, R81 ;  /* 0x0000005100517308 */ /* 0x000e640000002400 */
[----:B------:R-:W-:-:S04]  /*e910*/  DEPBAR.LE SB0, 0x0 ;  /* 0x000080000000791a */ /* 0x000fc80000000000 */
[C---:B---3--:R-:W-:Y:S08]  /*e920*/  HMMA.16816.F32 R44, R8.reuse, R68, R44 ;  /* 0x00000044082c723c */ /* 0x048ff0000000182c */
[C---:B------:R-:W-:Y:S08]  /*e930*/  HMMA.16816.F32 R48, R8.reuse, R18, R48 ;  /* 0x000000120830723c */ /* 0x040ff00000001830 */
[C---:B------:R-:W-:Y:S08]  /*e940*/  HMMA.16816.F32 R40, R8.reuse, R70, R40 ;  /* 0x000000460828723c */ /* 0x040ff00000001828 */
[C---:B------:R-:W-:Y:S08]  /*e950*/  HMMA.16816.F32 R36, R8.reuse, R4, R36 ;  /* 0x000000040824723c */ /* 0x040ff00000001824 */
        /* <DEDUP_REMOVED lines=31> */
[----:B------:R-:W-:Y:S01]  /*eb50*/  LOP3.LUT R131, R131, 0x1f0, R80, 0xf8, !PT ;  /* 0x000001f083837812 */ /* 0x000fe200078ef850 */
[----:B------:R3:W4:Y:S01]  /*eb60*/  MUFU.TANH R17, R56 ;  /* 0x0000003800117308 */ /* 0x0007220000002400 */
[----:B------:R-:W-:-:S02]  /*eb70*/  IADD3 R43, PT, PT, R82, -R209, -R60 ;  /* 0x800000d1522b7210 */ /* 0x000fc40007ffe83c */
[----:B------:R-:W-:-:S05]  /*eb80*/  IADD3 R218, PT, PT, R208, R131, RZ ;  /* 0x00000083d0da7210 */ /* 0x000fca0007ffe0ff */
[----:B------:R-:W1:Y:S01]  /*eb90*/  MUFU.TANH R63, R63 ;  /* 0x0000003f003f7308 */ /* 0x000e620000002400 */
[----:B------:R-:W-:-:S07]  /*eba0*/  IADD3 R217, PT, PT, R218, R217, RZ ;  /* 0x000000d9dad97210 */ /* 0x000fce0007ffe0ff */
        /* <DEDUP_REMOVED lines=52> */
[----:B------:R3:W1:Y:S01]  /*eef0*/  MUFU.TANH R2, R35 ;  /* 0x0000002300027308 */ /* 0x0006620000002400 */
[----:B------:R-:W-:Y:S01]  /*ef00*/  BSSY.RECONVERGENT B1, `(.L_x_5880) ;  /* 0x000006a000017945 */ /* 0x000fe20003800200 */
[----:B------:R-:W-:-:S02]  /*ef10*/  VIADDMNMX R216, R217, 0x1, R82, PT ;  /* 0x00000001d9d87846 */ /* 0x000fc40003800152 */
[----:B------:R-:W-:Y:S02]  /*ef20*/  VIMNMX R219, PT, PT, RZ, R218, !PT ;  /* 0x000000daffdb7248 */ /* 0x000fe40007fe0100 */
[----:B------:R-:W-:Y:S02]  /*ef30*/  VIADDMNMX R217, R217, 0x9, R82, PT ;  /* 0x00000009d9d97846 */ /* 0x000fe40003800152 */
[----:B------:R-:W-:Y:S01]  /*ef40*/  VIADDMNMX R218, R218, 0x8, RZ, !PT ;  /* 0x00000008dada7846 */ /* 0x000fe200078001ff */
        /* <DEDUP_REMOVED lines=8> */
[----:B---3--:R-:W-:Y:S01]  /*efd0*/  IADD3 R35, P0, PT, RZ, -UR6, RZ ;  /* 0x80000006ff237c10 */ /* 0x008fe2000ff1e0ff */
[----:B--2---:R-:W-:-:S04]  /*efe0*/  IMAD.SHL.U32 R0, R0, 0x80, RZ ;  /* 0x0000008000007824 */ /* 0x004fc800078e00ff */
[----:B------:R-:W-:-:S05]  /*eff0*/  IMAD.X R0, RZ, RZ, ~R0, P0 ;  /* 0x000000ffff007224 */ /* 0x000fca00000e0e00 */
[----:B------:R-:W-:-:S04]  /*f000*/  SHF.R.S64 R35, R35, 0x1f, R0 ;  /* 0x0000001f23237819 */ /* 0x000fc80000001000 */
[----:B------:R-:W-:-:S04]  /*f010*/  IADD3 R202, P0, PT, R35, R202, RZ ;  /* 0x000000ca23ca7210 */ /* 0x000fc80007f1e0ff */
[----:B------:R-:W-:Y:S01]  /*f020*/  LEA.HI.X.SX32 R201, R0, R201, 0x1, P0 ;  /* 0x000000c900c97211 */ /* 0x000fe200000f0eff */
[----:B------:R-:W-:Y:S05]  /*f030*/  BRA `(.L_x_5884) ;  /* 0x0000000000f07947 */ /* 0x000fea0003800000 */
.L_x_5883:
[----:B------:R-:W2:Y:S01]  /*f040*/  LD.E R45, desc[UR4][R116.64+0x170] ;  /* 0x00017004742d7980 */ /* 0x000ea2000c101900 */
[----:B------:R-:W-:Y:S02]  /*f050*/  IADD3 R10, PT, PT, R120, -0x80, RZ ;  /* 0xffffff80780a7810 */ /* 0x000fe40007ffe0ff */
[----:B------:R-:W-:Y:S01]  /*f060*/  IABS R4, R120 ;  /* 0x0000007800047213 */ /* 0x000fe20000000000 */
[----:B------:R-:W4:Y:S01]  /*f070*/  LD.E.64 R54, desc[UR4][R116.64+0x20] ;  /* 0x0000200474367980 */ /* 0x000f22000c101b00 */
[----:B------:R-:W-:Y:S02]  /*f080*/  IABS R0, R10 ;  /* 0x0000000a00007213 */ /* 0x000fe40000000000 */
[-C--:B--2---:R-:W-:Y:S02]  /*f090*/  IABS R6, R45.reuse ;  /* 0x0000002d00067213 */ /* 0x084fe40000000000 */
[-C--:B---3--:R-:W-:Y:S02]  /*f0a0*/  IABS R35, R45.reuse ;  /* 0x0000002d00237213 */ /* 0x088fe40000000000 */
        /* <DEDUP_REMOVED lines=36> */
[----:B------:R-:W3:Y:S04]  /*f2f0*/  LD.E R43, desc[UR4][R66.64] ;  /* 0x00000004422b7980 */ /* 0x000ee8000c101900 */
        /* <DEDUP_REMOVED lines=15> */
[----:B------:R-:W-:Y:S02]  /*f3f0*/  LEA.HI.X R201, R42, R201, R0, 0x1, P0 ;  /* 0x000000c92ac97211 */ /* 0x000fe400000f0c00 */
.L_x_5884:
[----:B------:R-:W-:Y:S05]  /*f400*/  BSYNC.RECONVERGENT B0 ;  /* 0x0000000000007941 */ /* 0x000fea0003800200 */
.L_x_5882:
        /* <DEDUP_REMOVED lines=25> */
.L_x_5881:
[----:B------:R-:W-:Y:S05]  /*f5a0*/  BSYNC.RECONVERGENT B1 ;  /* 0x0000000000017941 */ /* 0x000fea0003800200 */
.L_x_5880:
[----:B---3--:R-:W3:Y:S01]  /*f5b0*/  LD.E R52, desc[UR4][R116.64+0xdc] ;  /* 0x0000dc0474347980 */ /* 0x008ee2000c101900 */
[----:B------:R-:W-:-:S05]  /*f5c0*/  IMAD.SHL.U32 R0, R207, 0x2, RZ ;  /* 0x00000002cf007824 */ /* 0x000fca00078e00ff */
[----:B------:R-:W-:-:S05]  /*f5d0*/  LOP3.LUT R0, R0, 0x6, RZ, 0xc0, !PT ;  /* 0x0000000600007812 */ /* 0x000fca00078ec0ff */
[----:B--2---:R-:W-:-:S04]  /*f5e0*/  IMAD R35, R123, 0x80, R0 ;  /* 0x000000807b237824 */ /* 0x004fc800078e0200 */
[C---:B------:R-:W-:Y:S02]  /*f5f0*/  VIADD R4, R35.reuse, 0x1 ;  /* 0x0000000123047836 */ /* 0x040fe40000000000 */
[C---:B------:R-:W-:Y:S02]  /*f600*/  VIADD R0, R35.reuse, 0x8 ;  /* 0x0000000823007836 */ /* 0x040fe40000000000 */
[C---:B------:R-:W-:Y:S01]  /*f610*/  VIADD R6, R35.reuse, 0x10 ;  /* 0x0000001023067836 */ /* 0x040fe20000000000 */
[C---:B------:R-:W-:Y:S02]  /*f620*/  ISETP.GE.AND P1, PT, R4.reuse, R218, PT ;  /* 0x000000da0400720c */ /* 0x040fe40003f26270 */
[C---:B------:R-:W-:Y:S02]  /*f630*/  ISETP.GE.AND P3, PT, R4.reuse, R219, PT ;  /* 0x000000db0400720c */ /* 0x040fe40003f66270 */
[C---:B------:R-:W-:Y:S02]  /*f640*/  ISETP.GE.AND P5, PT, R4.reuse, R216, PT ;  /* 0x000000d80400720c */ /* 0x040fe40003fa6270 */
[----:B------:R-:W-:Y:S01]  /*f650*/  ISETP.GE.AND P0, PT, R4, R217, PT ;  /* 0x000000d90400720c */ /* 0x000fe20003f06270 */
[----:B------:R-:W-:Y:S01]  /*f660*/  VIADD R4, R35, 0x9 ;  /* 0x0000000923047836 */ /* 0x000fe20000000000 */
[----:B-1----:R-:W-:-:S02]  /*f670*/  FSEL R38, R83, -INF , P1 ;  /* 0xff80000053267808 */ /* 0x002fc40000800000 */
[C---:B------:R-:W-:Y:S02]  /*f680*/  ISETP.GE.AND P2, PT, R0.reuse, R219, PT ;  /* 0x000000db0000720c */ /* 0x040fe40003f46270 */
[----:B------:R-:W-:Y:S02]  /*f690*/  FSEL R81, R81, -INF , P3 ;  /* 0xff80000051517808 */ /* 0x000fe40001800000 */
[C---:B------:R-:W-:Y:S02]  /*f6a0*/  ISETP.GE.AND P3, PT, R0.reuse, R218, PT ;  /* 0x000000da0000720c */ /* 0x040fe40003f66270 */
[C---:B------:R-:W-:Y:S02]  /*f6b0*/  ISETP.GE.AND P4, PT, R0.reuse, R216, PT ;  /* 0x000000d80000720c */ /* 0x040fe40003f86270 */
[----:B------:R-:W-:Y:S02]  /*f6c0*/  ISETP.GE.AND P6, PT, R0, R217, PT ;  /* 0x000000d90000720c */ /* 0x000fe40003fc6270 */
[----:B------:R-:W-:-:S02]  /*f6d0*/  FSEL R38, R38, -INF , !P0 ;  /* 0xff80000026267808 */ /* 0x000fc40004000000 */
[----:B------:R-:W-:Y:S02]  /*f6e0*/  FSEL R0, R81, -INF , !P5 ;  /* 0xff80000051007808 */ /* 0x000fe40006800000 */
[----:B------:R-:W-:Y:S02]  /*f6f0*/  ISETP.GE.AND P0, PT, R4, R218, PT ;  /* 0x000000da0400720c */ /* 0x000fe40003f06270 */
        /* <DEDUP_REMOVED lines=12> */
[CC--:B------:R-:W-:Y:S02]  /*f7c0*/  ISETP.GE.AND P1, PT, R6.reuse, R218.reuse, PT ;  /* 0x000000da0600720c */ /* 0x0c0fe40003f26270 */
[----:B------:R-:W-:Y:S01]  /*f7d0*/  ISETP.GE.AND P6, PT, R6, R217, PT ;  /* 0x000000d90600720c */ /* 0x000fe20003fc6270 */
[----:B------:R-:W-:Y:S01]  /*f7e0*/  VIADD R6, R35, 0x18 ;  /* 0x0000001823067836 */ /* 0x000fe20000000000 */
[----:B------:R-:W-:Y:S02]  /*f7f0*/  ISETP.GE.AND P0, PT, R4, R219, PT ;  /* 0x000000db0400720c */ /* 0x000fe40003f06270 */
[----:B------:R-:W-:Y:S02]  /*f800*/  FSEL R40, R40, -INF , !P2 ;  /* 0xff80000028287808 */ /* 0x000fe40005000000 */
[----:B------:R-:W-:Y:S02]  /*f810*/  FSEL R68, R68, -INF , !P5 ;  /* 0xff80000044447808 */ /* 0x000fe40006800000 */
[----:B------:R-:W-:-:S02]  /*f820*/  ISETP.GE.AND P2, PT, R4, R218, PT ;  /* 0x000000da0400720c */ /* 0x000fc40003f46270 */
[----:B------:R-:W-:Y:S02]  /*f830*/  FSEL R36, R106, -INF , P3 ;  /* 0xff8000006a247808 */ /* 0x000fe40001800000 */
[C---:B------:R-:W-:Y:S02]  /*f840*/  ISETP.GE.AND P5, PT, R4.reuse, R216, PT ;  /* 0x000000d80400720c */ /* 0x040fe40003fa6270 */
[----:B------:R-:W-:Y:S01]  /*f850*/  ISETP.GE.AND P3, PT, R4, R217, PT ;  /* 0x000000d90400720c */ /* 0x000fe20003f66270 */
[----:B------:R-:W-:Y:S01]  /*f860*/  VIADD R4, R35, 0x19 ;  /* 0x0000001923047836 */ /* 0x000fe20000000000 */
[----:B------:R-:W-:Y:S02]  /*f870*/  FSEL R14, R95, -INF , P1 ;  /* 0xff8000005f0e7808 */ /* 0x000fe40000800000 */
[----:B------:R-:W-:Y:S02]  /*f880*/  FSEL R94, R94, -INF , P0 ;  /* 0xff8000005e5e7808 */ /* 0x000fe40000000000 */
[----:B------:R-:W-:-:S02]  /*f890*/  ISETP.GE.AND P1, PT, R6, R219, PT ;  /* 0x000000db0600720c */ /* 0x000fc40003f26270 */
[----:B------:R-:W-:Y:S02]  /*f8a0*/  ISETP.GE.AND P0, PT, R6, R218, PT ;  /* 0x000000da0600720c */ /* 0x000fe40003f06270 */
[----:B------:R-:W-:Y:S01]  /*f8b0*/  FSEL R12, R107, -INF , P2 ;  /* 0xff8000006b0c7808 */ /* 0x000fe20001000000 */
[----:B------:R-:W-:Y:S01]  /*f8c0*/  VIADD R8, R35, 0x20 ;  /* 0x0000002023087836 */ /* 0x000fe20000000000 */
[----:B------:R-:W-:Y:S02]  /*f8d0*/  FSEL R36, R36, -INF , !P4 ;  /* 0xff80000024247808 */ /* 0x000fe40006000000 */
[----:B------:R-:W-:Y:S02]  /*f8e0*/  FSEL R14, R14, -INF , !P6 ;  /* 0xff8000000e0e7808 */ /* 0x000fe40007000000 */
[C---:B------:R-:W-:Y:S02]  /*f8f0*/  ISETP.GE.AND P4, PT, R6.reuse, R216, PT ;  /* 0x000000d80600720c */ /* 0x040fe40003f86270 */
[----:B------:R-:W-:-:S02]  /*f900*/  ISETP.GE.AND P6, PT, R6, R217, PT ;  /* 0x000000d90600720c */ /* 0x000fc40003fc6270 */
[----:B------:R-:W-:Y:S02]  /*f910*/  ISETP.GE.AND P2, PT, R4, R219, PT ;  /* 0x000000db0400720c */ /* 0x000fe40003f46270 */
[----:B------:R-:W-:Y:S02]  /*f920*/  FSEL R88, R88, -INF , P1 ;  /* 0xff80000058587808 */ /* 0x000fe40000800000 */
[----:B------:R-:W-:Y:S02]  /*f930*/  FSEL R10, R90, -INF , P0 ;  /* 0xff8000005a0a7808 */ /* 0x000fe40000000000 */
[----:B------:R-:W-:Y:S02]  /*f940*/  FSEL R12, R12, -INF , !P3 ;  /* 0xff8000000c0c7808 */ /* 0x000fe40005800000 */
[----:B------:R-:W-:Y:S02]  /*f950*/  FSEL R6, R94, -INF , !P5 ;  /* 0xff8000005e067808 */ /* 0x000fe40006800000 */
[----:B------:R-:W-:-:S02]  /*f960*/  ISETP.GE.AND P3, PT, R4, R218, PT ;  /* 0x000000da0400720c */ /* 0x000fc40003f66270 */
[C---:B------:R-:W-:Y:S02]  /*f970*/  ISETP.GE.AND P5, PT, R4.reuse, R216, PT ;  /* 0x000000d80400720c */ /* 0x040fe40003fa6270 */
[----:B------:R-:W-:Y:S02]  /*f980*/  ISETP.GE.AND P1, PT, R4, R217, PT ;  /* 0x000000d90400720c */ /* 0x000fe40003f26270 */
        /* <DEDUP_REMOVED lines=8> */
[----:B------:R-:W-:-:S04]  /*fa10*/  FSEL R8, R91, -INF , P3 ;  /* 0xff8000005b087808 */ /* 0x000fc80001800000 */
[----:B------:R-:W-:Y:S02]  /*fa20*/  FSEL R8, R8, -INF , !P1 ;  /* 0xff80000008087808 */ /* 0x000fe40004800000 */
        /* <DEDUP_REMOVED lines=13> */
[-C--:B------:R-:W-:Y:S01]  /*fb00*/  ISETP.GE.AND P0, PT, R28, R218.reuse, PT ;  /* 0x000000da1c00720c */ /* 0x080fe20003f06270 */
[----:B------:R-:W-:Y:S01]  /*fb10*/  VIADD R45, R35, 0x30 ;  /* 0x00000030232d7836 */ /* 0x000fe20000000000 */
        /* <DEDUP_REMOVED lines=8> */
[----:B------:R-:W-:Y:S02]  /*fba0*/  FSEL R30, R76, -INF , P2 ;  /* 0xff8000004c1e7808 */ /* 0x000fe40001000000 */
[C---:B------:R-:W-:Y:S02]  /*fbb0*/  ISETP.GE.AND P5, PT, R28.reuse, R216, PT ;  /* 0x000000d81c00720c */ /* 0x040fe40003fa6270 */
[----:B------:R-:W-:Y:S02]  /*fbc0*/  ISETP.GE.AND P2, PT, R28, R217, PT ;  /* 0x000000d91c00720c */ /* 0x000fe40003f46270 */
[----:B------:R-:W-:-:S02]  /*fbd0*/  FSEL R79, R79, -INF , P0 ;  /* 0xff8000004f4f7808 */ /* 0x000fc40000000000 */
[----:B------:R-:W-:Y:S02]  /*fbe0*/  FSEL R28, R78, -INF , P3 ;  /* 0xff8000004e1c7808 */ /* 0x000fe40001800000 */
[----:B------:R-:W-:Y:S02]  /*fbf0*/  FSEL R77, R77, -INF , P1 ;  /* 0xff8000004d4d7808 */ /* 0x000fe40000800000 */
[C---:B------:R-:W-:Y:S02]  /*fc00*/  ISETP.GE.AND P3, PT, R45.reuse, R219, PT ;  /* 0x000000db2d00720c */ /* 0x040fe40003f66270 */
[----:B------:R-:W-:Y:S02]  /*fc10*/  ISETP.GE.AND P1, PT, R45, R218, PT ;  /* 0x000000da2d00720c */ /* 0x000fe40003f26270 */
[----:B------:R-:W-:Y:S02]  /*fc20*/  FSEL R186, R79, -INF , !P2 ;  /* 0xff8000004fba7808 */ /* 0x000fe40005000000 */
        /* <DEDUP_REMOVED lines=35> */
[----:B------:R-:W-:Y:S02]  /*fe60*/  FSEL R136, R115, -INF , !P1 ;  /* 0xff80000073887808 */ /* 0x000fe40004800000 */
[----:B------:R-:W-:-:S02]  /*fe70*/  FSEL R176, R24, -INF , P0 ;  /* 0xff80000018b07808 */ /* 0x000fc40000000000 */
[C---:B------:R-:W-:Y:S02]  /*fe80*/  ISETP.GE.AND P3, PT, R43.reuse, R219, PT ;  /* 0x000000db2b00720c */ /* 0x040fe40003f66270 */
[C---:B------:R-:W-:Y:S02]  /*fe90*/  ISETP.GE.AND P5, PT, R43.reuse, R216, PT ;  /* 0x000000d82b00720c */ /* 0x040fe40003fa6270 */
[CC--:B------:R-:W-:Y:S02]  /*fea0*/  ISETP.GE.AND P1, PT, R43.reuse, R218.reuse, PT ;  /* 0x000000da2b00720c */ /* 0x0c0fe40003f26270 */
[----:B------:R-:W-:Y:S01]  /*feb0*/  ISETP.GE.AND P0, PT, R43, R217, PT ;  /* 0x000000d92b00720c */ /* 0x000fe20003f06270 */
[----:B------:R-:W-:Y:S01]  /*fec0*/  VIADD R43, R35, 0x48 ;  /* 0x00000048232b7836 */ /* 0x000fe20000000000 */
[----:B------:R-:W-:Y:S01]  /*fed0*/  ISETP.GE.AND P2, PT, R45, R218, PT ;  /* 0x000000da2d00720c */ /* 0x000fe20003f46270 */
[----:B------:R-:W-:Y:S01]  /*fee0*/  VIADD R24, R35, 0x49 ;  /* 0x0000004923187836 */ /* 0x000fe20000000000 */
[----:B------:R-:W-:-:S02]  /*fef0*/  FSEL R182, R112, -INF , !P4 ;  /* 0xff80000070b67808 */ /* 0x000fc40006000000 */
[----:B------:R-:W-:Y:S02]  /*ff00*/  FSEL R84, R84, -INF , P2 ;  /* 0xff80000054547808 */ /* 0x000fe40001000000 */
[----:B------:R-:W-:Y:S02]  /*ff10*/  ISETP.GE.AND P2, PT, R43, R219, PT ;  /* 0x000000db2b00720c */ /* 0x000fe40003f46270 */
[----:B------:R-:W-:Y:S02]  /*ff20*/  FSEL R25, R25, -INF , P3 ;  /* 0xff80000019197808 */ /* 0x000fe40001800000 */
[----:B------:R-:W-:Y:S02]  /*ff30*/  FSEL R72, R72, -INF , P1 ;  /* 0xff80000048487808 */ /* 0x000fe40000800000 */
[----:B------:R-:W-:Y:S02]  /*ff40*/  ISETP.GE.AND P4, PT, R45, R216, PT ;  /* 0x000000d82d00720c */ /* 0x000fe40003f86270 */
[----:B------:R-:W-:-:S02]  /*ff50*/  FSEL R178, R114, -INF , !P6 ;  /* 0xff80000072b27808 */ /* 0x000fc40007000000 */
[----:B------:R-:W-:Y:S02]  /*ff60*/  FSEL R150, R25, -INF , !P5 ;  /* 0xff80000019967808 */ /* 0x000fe40006800000 */
[----:B------:R-:W-:Y:S02]  /*ff70*/  FSEL R154, R72, -INF , !P0 ;  /* 0xff800000489a7808 */ /* 0x000fe40004000000 */
[----:B------:R-:W-:Y:S02]  /*ff80*/  FSEL R152, R17, -INF , P2 ;  /* 0xff80000011987808 */ /* 0x000fe40001000000 */
[----:B------:R-:W-:Y:S02]  /*ff90*/  ISETP.GE.AND P6, PT, R45, R217, PT ;  /* 0x000000d92d00720c */ /* 0x000fe40003fc6270 */
[----:B------:R-:W-:Y:S02]  /*ffa0*/  FSEL R176, R176, -INF , !P4 ;  /* 0xff800000b0b07808 */ /* 0x000fe40006000000 */
[----:B------:R-:W-:-:S02]  /*ffb0*/  ISETP.GE.AND P1, PT, R24, R219, PT ;  /* 0x000000db1800720c */ /* 0x000fc40003f26270 */
[C---:B------:R-:W-:Y:S02]  /*ffc0*/  ISETP.GE.AND P5, PT, R24.reuse, R216, PT ;  /* 0x000000d81800720c */ /* 0x040fe40003fa6270 */
[C---:B------:R-:W-:Y:S02]  /*ffd0*/  ISETP.GE.AND P0, PT, R24.reuse, R218, PT ;  /* 0x000000da1800720c */ /* 0x040fe40003f06270 */
[-C--:B------:R-:W-:Y:S01]  /*ffe0*/  ISETP.GE.AND P2, PT, R24, R217.reuse, PT ;  /* 0x000000d91800720c */ /* 0x080fe20003f46270 */
[----:B------:R-:W-:Y:S01]  /*fff0*/  VIADD R24, R35, 0x50 ;  /* 0x0000005023187836 */ /* 0x000fe20000000000 */
[C---:B------:R-:W-:Y:S02]  /*10000*/  ISETP.GE.AND P4, PT, R43.reuse, R216, PT ;  /* 0x000000d82b00720c */ /* 0x040fe40003f86270 */
[----:B------:R-:W-:Y:S02]  /*10010*/  ISETP.GE.AND P3, PT, R43, R218, PT ;  /* 0x000000da2b00720c */ /* 0x000fe40003f66270 */
[----:B------:R-:W-:Y:S01]  /*10020*/  FSEL R172, R84, -INF , !P6 ;  /* 0xff80000054ac7808 */ /* 0x000fe20007000000 */
[----:B------:R-:W-:Y:S01]  /*10030*/  VIADD R17, R35, 0x51 ;  /* 0x0000005123117836 */ /* 0x000fe20000000000 */
[----:B------:R-:W-:-:S02]  /*10040*/  ISETP.GE.AND P6, PT, R43, R217, PT ;  /* 0x000000d92b00720c */ /* 0x000fc40003fc6270 */
[----:B------:R-:W-:Y:S02]  /*10050*/  FSEL R26, R26, -INF , P3 ;  /* 0xff8000001a1a7808 */ /* 0x000fe40001800000 */
[----:B------:R-:W-:Y:S02]  /*10060*/  FSEL R152, R152, -INF , !P4 ;  /* 0xff80000098987808 */ /* 0x000fe40006000000 */
[----:B------:R-:W-:Y:S02]  /*10070*/  ISETP.GE.AND P4, PT, R24, R219, PT ;  /* 0x000000db1800720c */ /* 0x000fe40003f86270 */
[----:B------:R-:W-:Y:S02]  /*10080*/  FSEL R16, R16, -INF , P1 ;  /* 0xff80000010107808 */ /* 0x000fe40000800000 */
[----:B------:R-:W-:Y:S02]  /*10090*/  FSEL R27, R27, -INF , P0 ;  /* 0xff8000001b1b7808 */ /* 0x000fe40000000000 */
[----:B------:R-:W-:-:S02]  /*100a0*/  ISETP.GE.AND P1, PT, R24, R218, PT ;  /* 0x000000da1800720c */ /* 0x000fc40003f26270 */
[----:B------:R-:W-:Y:S02]  /*100b0*/  FSEL R168, R26, -INF , !P6 ;  /* 0xff8000001aa87808 */ /* 0x000fe40007000000 */
        /* <DEDUP_REMOVED lines=8> */
[C---:B------:R-:W-:Y:S02]  /*10140*/  ISETP.GE.AND P3, PT, R24.reuse, R216, PT ;  /* 0x000000d81800720c */ /* 0x040fe40003f66270 */
[----:B------:R-:W-:Y:S02]  /*10150*/  ISETP.GE.AND P6, PT, R24, R217, PT ;  /* 0x000000d91800720c */ /* 0x000fe40003fc6270 */
        /* <DEDUP_REMOVED lines=9> */
[----:B------:R-:W-:Y:S01]  /*101f0*/  FSEL R53, R53, -INF , P2 ;  /* 0xff80000035357808 */ /* 0x000fe20001000000 */
[----:B------:R-:W-:Y:S01]  /*10200*/  VIADD R16, R35, 0x59 ;  /* 0x0000005923107836 */ /* 0x000fe20000000000 */
[----:B------:R-:W-:-:S02]  /*10210*/  FSEL R48, R48, -INF , P3 ;  /* 0xff80000030307808 */ /* 0x000fc40001800000 */
[----:B------:R-:W-:Y:S02]  /*10220*/  FSEL R50, R50, -INF , P0 ;  /* 0xff80000032327808 */ /* 0x000fe40000000000 */
[-C--:B------:R-:W-:Y:S02]  /*10230*/  ISETP.GE.AND P0, PT, R17, R219.reuse, PT ;  /* 0x000000db1100720c */ /* 0x080fe40003f06270 */
[----:B------:R-:W-:Y:S02]  /*10240*/  FSEL R24, R18, -INF , !P5 ;  /* 0xff80000012187808 */ /* 0x000fe40006800000 */
[----:B------:R-:W-:Y:S02]  /*10250*/  FSEL R162, R53, -INF , !P4 ;  /* 0xff80000035a27808 */ /* 0x000fe40006000000 */
[C---:B------:R-:W-:Y:S02]  /*10260*/  ISETP.GE.AND P2, PT, R16.reuse, R219, PT ;  /* 0x000000db1000720c */ /* 0x040fe40003f46270 */
[----:B------:R-:W-:-:S02]  /*10270*/  ISETP.GE.AND P5, PT, R16, R216, PT ;  /* 0x000000d81000720c */ /* 0x000fc40003fa6270 */
[C---:B------:R-:W-:Y:S02]  /*10280*/  ISETP.GE.AND P4, PT, R16.reuse, R218, PT ;  /* 0x000000da1000720c */ /* 0x040fe40003f86270 */
[----:B------:R-:W-:Y:S01]  /*10290*/  ISETP.GE.AND P3, PT, R16, R217, PT ;  /* 0x000000d91000720c */ /* 0x000fe20003f66270 */
[----:B------:R-:W-:Y:S01]  /*102a0*/  VIADD R16, R35, 0x61 ;  /* 0x0000006123107836 */ /* 0x000fe20000000000 */
[----:B------:R-:W-:Y:S02]  /*102b0*/  FSEL R170, R48, -INF , !P1 ;  /* 0xff80000030aa7808 */ /* 0x000fe40004800000 */
[----:B------:R-:W-:Y:S02]  /*102c0*/  ISETP.GE.AND P1, PT, R17, R216, PT ;  /* 0x000000d81100720c */ /* 0x000fe40003f26270 */
[----:B------:R-:W-:Y:S02]  /*102d0*/  FSEL R13, R13, -INF , P0 ;  /* 0xff8000000d0d7808 */ /* 0x000fe40000000000 */
[----:B------:R-:W-:-:S02]  /*102e0*/  FSEL R160, R50, -INF , !P6 ;  /* 0xff80000032a07808 */ /* 0x000fc40007000000 */
[-C--:B------:R-:W-:Y:S02]  /*102f0*/  ISETP.GE.AND P6, PT, R17, R218.reuse, PT ;  /* 0x000000da1100720c */ /* 0x080fe40003fc6270 */
[----:B------:R-:W-:Y:S02]  /*10300*/  ISETP.GE.AND P0, PT, R16, R218, PT ;  /* 0x000000da1000720c */ /* 0x000fe40003f06270 */
[----:B------:R-:W-:Y:S02]  /*10310*/  FSEL R148, R13, -INF , !P1 ;  /* 0xff8000000d947808 */ /* 0x000fe40004800000 */
[----:B------:R-:W-:Y:S02]  /*10320*/  ISETP.GE.AND P1, PT, R35, R219, PT ;  /* 0x000000db2300720c */ /* 0x000fe40003f26270 */
[----:B------:R-:W-:Y:S02]  /*10330*/  FSEL R49, R49, -INF , P2 ;  /* 0xff80000031317808 */ /* 0x000fe40001000000 */
[----:B------:R-:W-:-:S02]  /*10340*/  FSEL R29, R29, -INF , P4 ;  /* 0xff8000001d1d7808 */ /* 0x000fc40002000000 */
[----:B------:R-:W-:Y:S02]  /*10350*/  FSEL R44, R44, -INF , P6 ;  /* 0xff8000002c2c7808 */ /* 0x000fe40003000000 */
[----:B------:R-:W-:Y:S02]  /*10360*/  FSEL R138, R15, -INF , P0 ;  /* 0xff8000000f8a7808 */ /* 0x000fe40000000000 */
[----:B------:R-:W-:Y:S02]  /*10370*/  ISETP.GE.AND P6, PT, R35, R216, PT ;  /* 0x000000d82300720c */ /* 0x000fe40003fc6270 */
[----:B------:R-:W-:Y:S02]  /*10380*/  FSEL R15, R62, -INF , P1 ;  /* 0xff8000003e0f7808 */ /* 0x000fe40000800000 */
[----:B------:R-:W-:Y:S02]  /*10390*/  FSEL R166, R49, -INF , !P5 ;  /* 0xff80000031a67808 */ /* 0x000fe40006800000 */
[----:B------:R-:W-:-:S02]  /*103a0*/  ISETP.GE.AND P5, PT, R16, R219, PT ;  /* 0x000000db1000720c */ /* 0x000fc40003fa6270 */
[----:B------:R-:W-:Y:S02]  /*103b0*/  FSEL R156, R29, -INF , !P3 ;  /* 0xff8000001d9c7808 */ /* 0x000fe40005800000 */
[C---:B------:R-:W-:Y:S02]  /*103c0*/  ISETP.GE.AND P4, PT, R16.reuse, R216, PT ;  /* 0x000000d81000720c */ /* 0x040fe40003f86270 */
[-C--:B------:R-:W-:Y:S01]  /*103d0*/  ISETP.GE.AND P3, PT, R16, R217.reuse, PT ;  /* 0x000000d91000720c */ /* 0x080fe20003f66270 */
[----:B------:R-:W-:Y:S01]  /*103e0*/  VIADD R16, R35, 0x68 ;  /* 0x0000006823107836 */ /* 0x000fe20000000000 */
[----:B------:R-:W-:Y:S01]  /*103f0*/  FSEL R15, R15, -INF , !P6 ;  /* 0xff8000000f0f7808 */ /* 0x000fe20007000000 */
[----:B------:R-:W-:Y:S01]  /*10400*/  VIADD R13, R35, 0x69 ;  /* 0x00000069230d7836 */ /* 0x000fe20000000000 */
[----:B------:R-:W-:Y:S02]  /*10410*/  ISETP.GE.AND P2, PT, R17, R217, PT ;  /* 0x000000d91100720c */ /* 0x000fe40003f46270 */
[----:B------:R-:W-:-:S02]  /*10420*/  FSEL R31, R31, -INF , P5 ;  /* 0xff8000001f1f7808 */ /* 0x000fc40002800000 */
[----:B------:R-:W-:Y:S02]  /*10430*/  FMNMX3.FTZ R17, R15, R0, R42, !PT ;  /* 0x000000000f117276 */ /* 0x000fe4000781002a */
[-C--:B------:R-:W-:Y:S02]  /*10440*/  ISETP.GE.AND P5, PT, R16, R219.reuse, PT ;  /* 0x000000db1000720c */ /* 0x080fe40003fa6270 */
[----:B------:R-:W-:Y:S02]  /*10450*/  FSEL R140, R44, -INF , !P2 ;  /* 0xff8000002c8c7808 */ /* 0x000fe40005000000 */
[----:B------:R-:W-:Y:S02]  /*10460*/  FSEL R146, R31, -INF , !P4 ;  /* 0xff8000001f927808 */ /* 0x000fe40006000000 */
[----:B------:R-:W-:Y:S02]  /*10470*/  FSEL R138, R138, -INF , !P3 ;  /* 0xff8000008a8a7808 */ /* 0x000fe40005800000 */
[----:B------:R-:W-:-:S02]  /*10480*/  ISETP.GE.AND P2, PT, R13, R219, PT ;  /* 0x000000db0d00720c */ /* 0x000fc40003f46270 */
[C---:B------:R-:W-:Y:S02]  /*10490*/  ISETP.GE.AND P4, PT, R13.reuse, R216, PT ;  /* 0x000000d80d00720c */ /* 0x040fe40003f86270 */
[C---:B------:R-:W-:Y:S02]  /*104a0*/  ISETP.GE.AND P3, PT, R13.reuse, R218, PT ;  /* 0x000000da0d00720c */ /* 0x040fe40003f66270 */
[----:B------:R-:W-:Y:S02]  /*104b0*/  ISETP.GE.AND P6, PT, R13, R217, PT ;  /* 0x000000d90d00720c */ /* 0x000fe40003fc6270 */
[----:B------:R-:W-:Y:S02]  /*104c0*/  FMNMX3.FTZ R13, R17, R68, R36, !PT ;  /* 0x00000044110d7276 */ /* 0x000fe40007810024 */
[----:B------:R-:W-:Y:S02]  /*104d0*/  ISETP.GE.AND P0, PT, R16, R216, PT ;  /* 0x000000d81000720c */ /* 0x000fe40003f06270 */
[----:B------:R-:W-:-:S02]  /*104e0*/  FSEL R23, R23, -INF , P5 ;  /* 0xff80000017177808 */ /* 0x000fc40002800000 */
[----:B------:R-:W-:Y:S02]  /*104f0*/  FMNMX3.FTZ R13, R13, R6, R4, !PT ;  /* 0x000000060d0d7276 */ /* 0x000fe40007810004 */
[-C--:B------:R-:W-:Y:S02]  /*10500*/  ISETP.GE.AND P5, PT, R16, R218.reuse, PT ;  /* 0x000000da1000720c */ /* 0x080fe40003fa6270 */
[----:B------:R-:W-:Y:S02]  /*10510*/  FSEL R144, R23, -INF , !P0 ;  /* 0xff80000017907808 */ /* 0x000fe40004000000 */
[----:B------:R-:W-:Y:S02]  /*10520*/  ISETP.GE.AND P0, PT, R35, R218, PT ;  /* 0x000000da2300720c */ /* 0x000fe40003f06270 */
[----:B------:R-:W-:Y:S02]  /*10530*/  FMNMX3.FTZ R13, R13, R20, R34, !PT ;  /* 0x000000140d0d7276 */ /* 0x000fe40007810022 */
[----:B------:R-:W-:-:S02]  /*10540*/  FSEL R22, R22, -INF , P5 ;  /* 0xff80000016167808 */ /* 0x000fc40002800000 */
[----:B------:R-:W-:Y:S02]  /*10550*/  ISETP.GE.AND P5, PT, R35, R217, PT ;  /* 0x000000d92300720c */ /* 0x000fe40003fa6270 */
[----:B------:R-:W-:Y:S02]  /*10560*/  FSEL R63, R63, -INF , P0 ;  /* 0xff8000003f3f7808 */ /* 0x000fe40000000000 */
[----:B------:R-:W-:Y:S02]  /*10570*/  FMNMX3.FTZ R19, R13, R220, R30, !PT ;  /* 0x000000dc0d137276 */ /* 0x000fe4000781001e */
[----:B------:R-:W-:Y:S02]  /*10580*/  FSEL R13, R63, -INF , !P5 ;  /* 0xff8000003f0d7808 */ /* 0x000fe40006800000 */
[----:B------:R-:W-:Y:S02]  /*10590*/  FMNMX3.FTZ R19, R19, R190, R184, !PT ;  /* 0x000000be13137276 */ /* 0x000fe400078100b8 */
[----:B------:R-:W-:-:S02]  /*105a0*/  FSEL R21, R21, -INF , P2 ;  /* 0xff80000015157808 */ /* 0x000fc40001000000 */
[----:B------:R-:W-:Y:S02]  /*105b0*/  FMNMX3.FTZ R23, R13, R38, R46, !PT ;  /* 0x000000260d177276 */ /* 0x000fe4000781002e */
[----:B------:R-:W-:Y:S02]  /*105c0*/  FMNMX3.FTZ R19, R19, R126, R182, !PT ;  /* 0x0000007e13137276 */ /* 0x000fe400078100b6 */
[----:B------:R-:W-:Y:S02]  /*105d0*/  FSEL R142, R21, -INF , !P4 ;  /* 0xff800000158e7808 */ /* 0x000fe40006000000 */
[----:B------:R-:W-:Y:S01]  /*105e0*/  FMNMX3.FTZ R21, R23, R40, R14, !PT ;  /* 0x0000002817157276 */ /* 0x000fe2000781000e */
[----:B------:R-:W-:Y:S01]  /*105f0*/  VIADD R17, R35, 0x71 ;  /* 0x0000007123117836 */ /* 0x000fe20000000000 */
[----:B------:R-:W-:Y:S02]  /*10600*/  FMNMX3.FTZ R19, R19, R128, R176, !PT ;  /* 0x0000008013137276 */ /* 0x000fe400078100b0 */
[----:B------:R-:W-:Y:S01]  /*10610*/  ISETP.GE.AND P1, PT, R16, R217, PT ;  /* 0x000000d91000720c */ /* 0x000fe20003f26270 */
[----:B------:R-:W-:Y:S01]  /*10620*/  VIADD R16, R35, 0x70 ;  /* 0x0000007023107836 */ /* 0x000fe20000000000 */
[----:B------:R-:W-:-:S02]  /*10630*/  FMNMX3.FTZ R21, R21, R12, R10, !PT ;  /* 0x0000000c15157276 */ /* 0x000fc4000781000a */
[----:B------:R-:W-:Y:S02]  /*10640*/  FMNMX3.FTZ R19, R19, R150, R152, !PT ;  /* 0x0000009613137276 */ /* 0x000fe40007810098 */
[-C--:B------:R-:W-:Y:S02]  /*10650*/  ISETP.GE.AND P4, PT, R17, R219.reuse, PT ;  /* 0x000000db1100720c */ /* 0x080fe40003f86270 */
[----:B------:R-:W-:Y:S02]  /*10660*/  ISETP.GE.AND P2, PT, R16, R219, PT ;  /* 0x000000db1000720c */ /* 0x000fe40003f46270 */
[----:B------:R-:W-:Y:S02]  /*10670*/  FMNMX3.FTZ R21, R21, R8, R32, !PT ;  /* 0x0000000815157276 */ /* 0x000fe40007810020 */
[----:B------:R-:W-:Y:S02]  /*10680*/  FMNMX3.FTZ R19, R19, R174, R26, !PT ;  /* 0x000000ae13137276 */ /* 0x000fe4000781001a */
[----:B------:R-:W-:-:S02]  /*10690*/  FSEL R134, R22, -INF , !P1 ;  /* 0xff80000016867808 */ /* 0x000fc40004800000 */
[C---:B------:R-:W-:Y:S02]  /*106a0*/  ISETP.GE.AND P1, PT, R16.reuse, R216, PT ;  /* 0x000000d81000720c */ /* 0x040fe40003f26270 */
[C---:B------:R-:W-:Y:S02]  /*106b0*/  ISETP.GE.AND P0, PT, R16.reuse, R218, PT ;  /* 0x000000da1000720c */ /* 0x040fe40003f06270 */
[----:B------:R-:W-:Y:S01]  /*106c0*/  ISETP.GE.AND P5, PT, R16, R217, PT ;  /* 0x000000d91000720c */ /* 0x000fe20003fa6270 */
[----:B------:R-:W-:Y:S01]  /*106d0*/  VIADD R16, R35, 0x78 ;  /* 0x0000007823107836 */ /* 0x000fe20000000000 */
[----:B------:R-:W-:Y:S02]  /*106e0*/  FSEL R66, R11, -INF , P4 ;  /* 0xff8000000b427808 */ /* 0x000fe40002000000 */
[----:B------:R-:W-:Y:S02]  /*106f0*/  FSEL R41, R41, -INF , P2 ;  /* 0xff80000029297808 */ /* 0x000fe40001000000 */
[----:B------:R-:W-:-:S02]  /*10700*/  FMNMX3.FTZ R11, R21, R188, R28, !PT ;  /* 0x000000bc150b7276 */ /* 0x000fc4000781001c */
[----:B------:R-:W-:Y:S01]  /*10710*/  FMNMX3.FTZ R19, R19, R24, R170, !PT ;  /* 0x0000001813137276 */ /* 0x000fe200078100aa */
[----:B------:R-:W-:Y:S01]  /*10720*/  VIADD R35, R35, 0x79 ;  /* 0x0000007923237836 */ /* 0x000fe20000000000 */
[----:B------:R-:W-:Y:S02]  /*10730*/  ISETP.GE.AND P2, PT, R17, R216, PT ;  /* 0x000000d81100720c */ /* 0x000fe40003f46270 */
[----:B------:R-:W-:Y:S02]  /*10740*/  FSEL R124, R41, -INF , !P1 ;  /* 0xff800000297c7808 */ /* 0x000fe40004800000 */
        /* <DEDUP_REMOVED lines=17> */
[C---:B------:R-:W-:Y:S02]  /*10860*/  ISETP.GE.AND P2, PT, R17.reuse, R218, PT ;  /* 0x000000da1100720c */ /* 0x040fe40003f46270 */
[----:B------:R-:W-:Y:S02]  /*10870*/  ISETP.GE.AND P4, PT, R17, R217, PT ;  /* 0x000000d91100720c */ /* 0x000fe40003f86270 */
[----:B------:R-:W-:Y:S02]  /*10880*/  FMNMX3.FTZ R17, R11, R158, R164, !PT ;  /* 0x0000009e0b117276 */ /* 0x000fe400078100a4 */
[----:B------:R-:W-:-:S02]  /*10890*/  FMNMX.FTZ R11, R62, R19, !PT ;  /* 0x000000133e0b7209 */ /* 0x000fc40007810000 */
[----:B------:R-:W-:Y:S02]  /*108a0*/  FSEL R5, R5, -INF , P3 ;  /* 0xff80000005057808 */ /* 0x000fe40001800000 */
[C---:B------:R-:W-:Y:S02]  /*108b0*/  ISETP.GE.AND P1, PT, R16.reuse, R218, PT ;  /* 0x000000da1000720c */ /* 0x040fe40003f26270 */
[----:B------:R-:W-:Y:S02]  /*108c0*/  ISETP.GE.AND P3, PT, R16, R217, PT ;  /* 0x000000d91000720c */ /* 0x000fe40003f66270 */
[----:B------:R-:W-:Y:S01]  /*108d0*/  FMNMX3.FTZ R17, R17, R162, R160, !PT ;  /* 0x000000a211117276 */ /* 0x000fe200078100a0 */
[----:B------:R-:W1:Y:S01]  /*108e0*/  SHFL.BFLY PT, R16, R11, 0x2, 0x1f ;  /* 0x0c401f000b107f89 */ /* 0x000e6200000e0000 */
[----:B------:R-:W-:Y:S02]  /*108f0*/  FSEL R7, R7, -INF , P0 ;  /* 0xff80000007077808 */ /* 0x000fe40000000000 */
[----:B------:R-:W-:-:S02]  /*10900*/  FMNMX3.FTZ R17, R17, R156, R140, !PT ;  /* 0x0000009c11117276 */ /* 0x000fc4000781008c */
[----:B------:R-:W-:Y:S02]  /*10910*/  ISETP.GE.AND P0, PT, R35, R218, PT ;  /* 0x000000da2300720c */ /* 0x000fe40003f06270 */
[----:B------:R-:W-:Y:S02]  /*10920*/  FSEL R9, R9, -INF , P2 ;  /* 0xff80000009097808 */ /* 0x000fe40001000000 */
        /* <DEDUP_REMOVED lines=15> */
[----:B------:R-:W4:Y:S01]  /*10a20*/  S2UR UR6, SR_CgaCtaId ;  /* 0x00000000000679c3 */ /* 0x000f220000008800 */
[----:B-1----:R-:W-:-:S05]  /*10a30*/  FMNMX.FTZ R16, R7, R16, !PT ;  /* 0x0000001007107209 */ /* 0x002fca0007810000 */
[----:B------:R-:W1:Y:S01]  /*10a40*/  SHFL.BFLY PT, R5, R16, 0x1, 0x1f ;  /* 0x0c201f0010057f89 */ /* 0x000e6200000e0000 */
[----:B--2---:R-:W-:Y:S01]  /*10a50*/  FMNMX.FTZ R2, R11, R2, !PT ;  /* 0x000000020b027209 */ /* 0x004fe20007810000 */
[----:B------:R-:W-:-:S03]  /*10a60*/  UMOV UR7, 0x400 ;  /* 0x0000040000077882 */ /* 0x000fc60000000000 */
[----:B------:R-:W-:Y:S01]  /*10a70*/  FSETP.NEU.FTZ.AND P0, PT, R2, -INF , PT ;  /* 0xff8000000200780b */ /* 0x000fe20003f1d000 */
[----:B---3--:R-:W-:Y:S01]  /*10a80*/  FMUL.FTZ R53, R52, R2 ;  /* 0x0000000234357220 */ /* 0x008fe20000410000 */
[----:B----4-:R-:W-:-:S04]  /*10a90*/  ULEA UR6, UR6, UR7, 0x18 ;  /* 0x0000000706067291 */ /* 0x010fc8000f8ec0ff */
        /* <DEDUP_REMOVED lines=16> */
[----:B------:R-:W3:Y:S04]  /*10ba0*/  LDSM.16.MT88.4 R84, [R192+0xb000] ;  /* 0x00b00000c054783b */ /* 0x000ee80000004200 */
[-CC-:B------:R-:W-:Y:S01]  /*10bb0*/  FFMA.FTZ R48, R13, R52.reuse, -R51.reuse ;  /* 0x000000340d307223 */ /* 0x180fe20000010833 */
[-CC-:B------:R-:W-:Y:S01]  /*10bc0*/  FFMA.FTZ R47, R38, R52.reuse, -R51.reuse ;  /* 0x00000034262f7223 */ /* 0x180fe20000010833 */
[-CC-:B------:R-:W-:Y:S01]  /*10bd0*/  FFMA.FTZ R44, R46, R52.reuse, -R51.reuse ;  /* 0x000000342e2c7223 */ /* 0x180fe20000010833 */
[-C--:B------:R-:W-:Y:S01]  /*10be0*/  FFMA.FTZ R43, R40, R52.reuse, -R51 ;  /* 0x00000034282b7223 */ /* 0x080fe20000010833 */
[-C--:B------:R-:W-:Y:S01]  /*10bf0*/  FFMA.FTZ R38, R4, R52.reuse, -R53 ;  /* 0x0000003404267223 */ /* 0x080fe20000010835 */
[----:B------:R-:W-:Y:S01]  /*10c00*/  MUFU.EX2 R50, R50 ;  /* 0x0000003200327308 */ /* 0x000fe20000000800 */
[----:B------:R-:W4:Y:S04]  /*10c10*/  LDSM.16.MT88.4 R4, [R192+0xd000] ;  /* 0x00d00000c004783b */ /* 0x000f280000004200 */
[----:B------:R-:W5:Y:S03]  /*10c20*/  LDSM.16.MT88.4 R16, [R194+0x9400] ;  /* 0x00940000c210783b */ /* 0x000f660000004200 */
        /* <DEDUP_REMOVED lines=8> */
[-C--:B------:R-:W-:Y:S01]  /*10cb0*/  FFMA.FTZ R39, R12, R52.reuse, -R51 ;  /* 0x000000340c277223 */ /* 0x080fe20000010833 */
[-CC-:B------:R-:W-:Y:S01]  /*10cc0*/  FFMA.FTZ R46, R36, R52.reuse, -R53.reuse ;  /* 0x00000034242e7223 */ /* 0x180fe20000010835 */
[----:B------:R-:W5:Y:S01]  /*10cd0*/  LDSM.16.MT88.4 R12, [R192+0x9400] ;  /* 0x00940000c00c783b */ /* 0x000f620000004200 */
[-C--:B------:R-:W-:Y:S01]  /*10ce0*/  FFMA.FTZ R37, R20, R52.reuse, -R53 ;  /* 0x0000003414257223 */ /* 0x080fe20000010835 */
[-CC-:B------:R-:W-:Y:S01]  /*10cf0*/  FFMA.FTZ R36, R10, R52.reuse, -R51.reuse ;  /* 0x000000340a247223 */ /* 0x180fe20000010833 */
[----:B------:R-:W-:Y:S01]  /*10d00*/  FFMA.FTZ R35, R8, R52, -R51 ;  /* 0x0000003408237223 */ /* 0x000fe20000010833 */
[----:B--2---:R-:W-:-:S02]  /*10d10*/  F2FP.F16.F32.PACK_AB R68, R49, R50 ;  /* 0x000000323144723e */ /* 0x004fc400000000ff */
[----:B-1----:R-:W-:Y:S02]  /*10d20*/  F2FP.F16.F32.PACK_AB R70, R42, R45 ;  /* 0x0000002d2a46723e */ /* 0x002fe400000000ff */
[----:B---3--:R-:W-:Y:S01]  /*10d30*/  F2FP.F16.F32.PACK_AB R69, R47, R48 ;  /* 0x000000302f45723e */ /* 0x008fe200000000ff */
[----:B------:R-:W-:Y:S01]  /*10d40*/  MUFU.EX2 R46, R46 ;  /* 0x0000002e002e7308 */ /* 0x000fe20000000800 */
[----:B------:R-:W1:Y:S01]  /*10d50*/  LDSM.16.MT88.4 R8, [R194+0xb400] ;  /* 0x00b40000c208783b */ /* 0x000e620000004200 */
[----:B----4-:R-:W-:-:S03]  /*10d60*/  F2FP.F16.F32.PACK_AB R71, R43, R44 ;  /* 0x0000002c2b47723e */ /* 0x010fc600000000ff */
[----:B------:R-:W2:Y:S03]  /*10d70*/  LDSM.16.MT88.4 R20, [R192+0xb400] ;  /* 0x00b40000c014783b */ /* 0x000ea60000004200 */
[----:B------:R-:W3:Y:S01]  /*10d80*/  MUFU.EX2 R41, R41 ;  /* 0x0000002900297308 */ /* 0x000ee20000000800 */
[C---:B------:R-:W-:Y:S07]  /*10d90*/  HMMA.16816.F32 R112, R68.reuse, R108, RZ ;  /* 0x0000006c4470723c */ /* 0x040fee00000018ff */
[----:B------:R-:W-:Y:S01]  /*10da0*/  MUFU.EX2 R38, R38 ;  /* 0x0000002600267308 */ /* 0x000fe20000000800 */
[C---:B------:R-:W-:Y:S07]  /*10db0*/  HMMA.16816.F32 R108, R68.reuse, R110, RZ ;  /* 0x0000006e446c723c */ /* 0x040fee00000018ff */
[----:B------:R-:W-:Y:S08]  /*10dc0*/  MUFU.EX2 R37, R37 ;  /* 0x0000002500257308 */ /* 0x000ff00000000800 */
        /* <DEDUP_REMOVED lines=13> */
[----:B---3--:R-:W-:-:S02]  /*10ea0*/  F2FP.F16.F32.PACK_AB R4, R41, R46 ;  /* 0x0000002e2904723e */ /* 0x008fc400000000ff */
[----:B----4-:R-:W-:-:S05]  /*10eb0*/  F2FP.F16.F32.PACK_AB R5, R39, R40 ;  /* 0x000000282705723e */ /* 0x010fca00000000ff */
[----:B------:R-:W-:Y:S01]  /*10ec0*/  HMMA.16816.F32 R68, R68, R6, RZ ;  /* 0x000000064444723c */ /* 0x000fe200000018ff */
[----:B------:R-:W-:Y:S02]  /*10ed0*/  F2FP.F16.F32.PACK_AB R6, R37, R38 ;  /* 0x000000262506723e */ /* 0x000fe400000000ff */
[----:B-----5:R-:W-:-:S07]  /*10ee0*/  F2FP.F16.F32.PACK_AB R7, R35, R36 ;  /* 0x000000242307723e */ /* 0x020fce00000000ff */
[C---:B------:R-:W-:Y:S08]  /*10ef0*/  HMMA.16816.F32 R112, R4.reuse, R16, R112 ;  /* 0x000000100470723c */ /* 0x040ff00000001870 */
        /* <DEDUP_REMOVED lines=11> */
[-CC-:B------:R-:W-:Y:S01]  /*10fb0*/  FFMA.FTZ R34, R34, R52.reuse, -R53.reuse ;  /* 0x0000003422227223 */ /* 0x180fe20000010835 */
[-CC-:B------:R-:W-:Y:S01]  /*10fc0*/  FFMA.FTZ R33, R220, R52.reuse, -R53.reuse ;  /* 0x00000034dc217223 */ /* 0x180fe20000010835 */
[-CC-:B------:R-:W-:Y:S01]  /*10fd0*/  FFMA.FTZ R30, R30, R52.reuse, -R53.reuse ;  /* 0x000000341e1e7223 */ /* 0x180fe20000010835 */
[----:B------:R-:W-:-:S02]  /*10fe0*/  FFMA.FTZ R29, R190, R52, -R53 ;  /* 0x00000034be1d7223 */ /* 0x000fc40000010835 */
[C---:B---3--:R-:W-:Y:S03]  /*10ff0*/  HMMA.16816.F32 R80, R4.reuse, R16, R80 ;  /* 0x000000100450723c */ /* 0x048fe60000001850 */
[-CC-:B------:R-:W-:Y:S01]  /*11000*/  FFMA.FTZ R32, R32, R52.reuse, -R51.reuse ;  /* 0x0000003420207223 */ /* 0x180fe20000010833 */
[-CC-:B------:R-:W-:Y:S01]  /*11010*/  FFMA.FTZ R31, R188, R52.reuse, -R51.reuse ;  /* 0x00000034bc1f7223 */ /* 0x180fe20000010833 */
[-CC-:B------:R-:W-:Y:S01]  /*11020*/  FFMA.FTZ R28, R28, R52.reuse, -R51.reuse ;  /* 0x000000341c1c7223 */ /* 0x180fe20000010833 */
[----:B------:R-:W-:Y:S02]  /*11030*/  FFMA.FTZ R3, R186, R52, -R51 ;  /* 0x00000034ba037223 */ /* 0x000fe40000010833 */
[C---:B------:R-:W-:Y:S01]  /*11040*/  HMMA.16816.F32 R76, R4.reuse, R18, R76 ;  /* 0x00000012044c723c */ /* 0x040fe2000000184c */
[----:B------:R-:W3:Y:S01]  /*11050*/  LDSM.16.MT88.4 R16, [R194+0xb800] ;  /* 0x00b80000c210783b */ /* 0x000ee20000004200 */
[----:B------:R-:W-:Y:S06]  /*11060*/  MUFU.EX2 R34, R34 ;  /* 0x0000002200227308 */ /* 0x000fec0000000800 */
[C---:B----4-:R-:W-:Y:S02]  /*11070*/  HMMA.16816.F32 R72, R4.reuse, R12, R72 ;  /* 0x0000000c0448723c */ /* 0x050fe40000001848 */
        /* <DEDUP_REMOVED lines=9> */
[----:B----4-:R-:W-:-:S02]  /*11110*/  F2FP.F16.F32.PACK_AB R4, R33, R34 ;  /* 0x000000222104723e */ /* 0x010fc400000000ff */
[----:B-1----:R-:W-:Y:S02]  /*11120*/  F2FP.F16.F32.PACK_AB R6, R29, R30 ;  /* 0x0000001e1d06723e */ /* 0x002fe400000000ff */
[----:B--2---:R-:W-:Y:S02]  /*11130*/  F2FP.F16.F32.PACK_AB R5, R31, R32 ;  /* 0x000000201f05723e */ /* 0x004fe400000000ff */
[----:B---3--:R-:W-:-:S07]  /*11140*/  F2FP.F16.F32.PACK_AB R7, R3, R28 ;  /* 0x0000001c0307723e */ /* 0x008fce00000000ff */
        /* <DEDUP_REMOVED lines=339> */
.L_x_5888:
        /* <DEDUP_REMOVED lines=8> */
.L_x_5889:
[----:B------:R-:W-:Y:S05]  /*12700*/  BSYNC.RECONVERGENT B0 ;  /* 0x0000000000007941 */ /* 0x000fea0003800200 */
.L_x_5887:
        /* <DEDUP_REMOVED lines=102> */
[----:B------:R-:W-:Y:S04]  /*12d70*/  LDSM.16.M88.4 R140, [R196+0x7400] ;  /* 0x00740000c48c783b */ /* 0x000fe80000000200 */
[-C--:B---3--:R-:W-:Y:S01]  /*12d80*/  FMUL.FTZ R12, R12, R3.reuse ;  /* 0x000000030c0c7220 */ /* 0x088fe20000410000 */
[-C--:B------:R-:W-:Y:S01]  /*12d90*/  FMUL.FTZ R148, R13, R3.reuse ;  /* 0x000000030d947220 */ /* 0x080fe20000410000 */
[----:B------:R-:W-:-:S02]  /*12da0*/  FMUL.FTZ R149, R14, R3 ;  /* 0x000000030e957220 */ /* 0x000fc40000410000 */
[----:B------:R3:W4:Y:S01]  /*12db0*/  MUFU.TANH R120, R12 ;  /* 0x0000000c00787308 */ /* 0x0007220000002400 */
[C---:B------:R-:W-:Y:S03]  /*12dc0*/  HMMA.16816.F32 R136, R152.reuse, R150, R136 ;  /* 0x000000969888723c */ /* 0x040fe60000001888 */
        /* <DEDUP_REMOVED lines=267> */
.L_x_5893:
        /* <DEDUP_REMOVED lines=8> */
.L_x_5894:
[----:B------:R-:W-:Y:S05]  /*13f00*/  BSYNC.RECONVERGENT B0 ;  /* 0x0000000000007941 */ /* 0x000fea0003800200 */
.L_x_5892:
        /* <DEDUP_REMOVED lines=25> */
.L_x_5891:
[----:B------:R-:W-:Y:S05]  /*140a0*/  BSYNC.RECONVERGENT B1 ;  /* 0x0000000000017941 */ /* 0x000fea0003800200 */
.L_x_5890:
[----:B-1----:R-:W3:Y:S01]  /*140b0*/  LD.E R132, desc[UR4][R116.64+0xdc] ;  /* 0x0000dc0474847980 */ /* 0x002ee2000c101900 */
[----:B------:R-:W-:-:S05]  /*140c0*/  IMAD.SHL.U32 R8, R207, 0x2, RZ ;  /* 0x00000002cf087824 */ /* 0x000fca00078e00ff */
[----:B------:R-:W-:-:S05]  /*140d0*/  LOP3.LUT R8, R8, 0x6, RZ, 0xc0, !PT ;  /* 0x0000000608087812 */ /* 0x000fca00078ec0ff */
[----:B--2---:R-:W-:-:S04]  /*140e0*/  IMAD R21, R121, 0x80, R8 ;  /* 0x0000008079157824 */ /* 0x004fc800078e0208 */
        /* <DEDUP_REMOVED lines=107> */
[CC--:B------:R-:W-:Y:S01]  /*147a0*/  ISETP.GE.AND P1, PT, R36.reuse, R219.reuse, PT ;  /* 0x000000db2400720c */ /* 0x0c0fe20003f26270 */
[----:B------:R-:W-:Y:S01]  /*147b0*/  VIADD R47, R21, 0xffffff48 ;  /* 0xffffff48152f7836 */ /* 0x000fe20000000000 */
[----:B------:R-:W-:Y:S02]  /*147c0*/  FSEL R177, R147, -INF , !P5 ;  /* 0xff80000093b17808 */ /* 0x000fe40006800000 */
[----:B------:R-:W-:Y:S01]  /*147d0*/  FSEL R135, R135, -INF , P2 ;  /* 0xff80000087877808 */ /* 0x000fe20001000000 */
[----:B------:R-:W-:Y:S01]  /*147e0*/  VIADD R45, R21, 0xffffff50 ;  /* 0xffffff50152d7836 */ /* 0x000fe20000000000 */
[-C--:B------:R-:W-:Y:S01]  /*147f0*/  ISETP.GE.AND P2, PT, R53, R219.reuse, PT ;  /* 0x000000db3500720c */ /* 0x080fe20003f46270 */
[----:B------:R-:W-:Y:S01]  /*14800*/  VIADD R43, R21, 0xffffff58 ;  /* 0xffffff58152b7836 */ /* 0x000fe20000000000 */
[----:B------:R-:W-:Y:S01]  /*14810*/  FSEL R147, R27, -INF , !P4 ;  /* 0xff8000001b937808 */ /* 0x000fe20006000000 */
[C---:B------:R-:W-:Y:S01]  /*14820*/  VIADD R39, R21.reuse, 0xffffff60 ;  /* 0xffffff6015277836 */ /* 0x040fe20000000000 */
[----:B------:R-:W-:Y:S01]  /*14830*/  ISETP.GE.AND P4, PT, R36, R216, PT ;  /* 0x000000d82400720c */ /* 0x000fe20003f86270 */
[C---:B------:R-:W-:Y:S01]  /*14840*/  VIADD R37, R21.reuse, 0xffffff68 ;  /* 0xffffff6815257836 */ /* 0x040fe20000000000 */
[----:B------:R-:W-:Y:S01]  /*14850*/  FSEL R48, R48, -INF , P1 ;  /* 0xff80000030307808 */ /* 0x000fe20000800000 */
[C---:B------:R-:W-:Y:S01]  /*14860*/  VIADD R23, R21.reuse, 0xffffff70 ;  /* 0xffffff7015177836 */ /* 0x040fe20000000000 */
[----:B------:R-:W-:Y:S01]  /*14870*/  ISETP.GE.AND P1, PT, R22, R219, PT ;  /* 0x000000db1600720c */ /* 0x000fe20003f26270 */
[----:B------:R-:W-:-:S02]  /*14880*/  VIADD R20, R21, 0xffffff78 ;  /* 0xffffff7815147836 */ /* 0x000fc40000000000 */
[----:B------:R-:W-:Y:S01]  /*14890*/  VIADD R21, R21, 0xffffff79 ;  /* 0xffffff7915157836 */ /* 0x000fe20000000000 */
[----:B------:R-:W-:Y:S02]  /*148a0*/  FSEL R130, R130, -INF , P2 ;  /* 0xff80000082827808 */ /* 0x000fe40001000000 */
[----:B------:R-:W-:Y:S02]  /*148b0*/  ISETP.GE.AND P2, PT, R47, R219, PT ;  /* 0x000000db2f00720c */ /* 0x000fe40003f46270 */
[----:B------:R-:W-:Y:S02]  /*148c0*/  FSEL R143, R48, -INF , !P4 ;  /* 0xff800000308f7808 */ /* 0x000fe40006000000 */
[-C--:B------:R-:W-:Y:S02]  /*148d0*/  ISETP.GE.AND P4, PT, R22, R216.reuse, PT ;  /* 0x000000d81600720c */ /* 0x080fe40003f86270 */
[----:B------:R-:W-:Y:S02]  /*148e0*/  FSEL R50, R50, -INF , P1 ;  /* 0xff80000032327808 */ /* 0x000fe40000800000 */
[----:B------:R-:W-:-:S02]  /*148f0*/  ISETP.GE.AND P5, PT, R57, R216, PT ;  /* 0x000000d83900720c */ /* 0x000fc40003fa6270 */
[-C--:B------:R-:W-:Y:S02]  /*14900*/  ISETP.GE.AND P1, PT, R21, R219.reuse, PT ;  /* 0x000000db1500720c */ /* 0x080fe40003f26270 */
[----:B------:R-:W-:Y:S02]  /*14910*/  FSEL R64, R64, -INF , P2 ;  /* 0xff80000040407808 */ /* 0x000fe40001000000 */
[----:B------:R-:W-:Y:S02]  /*14920*/  ISETP.GE.AND P2, PT, R45, R219, PT ;  /* 0x000000db2d00720c */ /* 0x000fe40003f46270 */
[----:B------:R-:W-:Y:S02]  /*14930*/  FSEL R137, R50, -INF , !P4 ;  /* 0xff80000032897808 */ /* 0x000fe40006000000 */
[----:B------:R-:W-:Y:S02]  /*14940*/  FSEL R173, R139, -INF , !P5 ;  /* 0xff8000008bad7808 */ /* 0x000fe40006800000 */
[----:B------:R-:W-:-:S02]  /*14950*/  ISETP.GE.AND P4, PT, R21, R216, PT ;  /* 0x000000d81500720c */ /* 0x000fc40003f86270 */
[----:B------:R-:W-:Y:S02]  /*14960*/  FSEL R63, R63, -INF , P1 ;  /* 0xff8000003f3f7808 */ /* 0x000fe40000800000 */
[----:B------:R-:W-:Y:S02]  /*14970*/  ISETP.GE.AND P5, PT, R55, R216, PT ;  /* 0x000000d83700720c */ /* 0x000fe40003fa6270 */
[----:B------:R-:W-:Y:S02]  /*14980*/  ISETP.GE.AND P1, PT, R120, R218, PT ;  /* 0x000000da7800720c */ /* 0x000fe40003f26270 */
[----:B------:R-:W-:Y:S02]  /*14990*/  FSEL R60, R60, -INF , P2 ;  /* 0xff8000003c3c7808 */ /* 0x000fe40001000000 */
[----:B------:R-:W-:Y:S02]  /*149a0*/  ISETP.GE.AND P2, PT, R43, R219, PT ;  /* 0x000000db2b00720c */ /* 0x000fe40003f46270 */
[----:B------:R-:W-:-:S02]  /*149b0*/  FSEL R27, R150, -INF , P0 ;  /* 0xff800000961b7808 */ /* 0x000fc40000000000 */
[----:B------:R-:W-:Y:S02]  /*149c0*/  FSEL R133, R63, -INF , !P4 ;  /* 0xff8000003f857808 */ /* 0x000fe40006000000 */
[----:B------:R-:W-:Y:S02]  /*149d0*/  FSEL R169, R135, -INF , !P5 ;  /* 0xff80000087a97808 */ /* 0x000fe40006800000 */
[----:B------:R-:W-:Y:S02]  /*149e0*/  ISETP.GE.AND P4, PT, R120, R217, PT ;  /* 0x000000d97800720c */ /* 0x000fe40003f86270 */
[----:B------:R-:W-:Y:S02]  /*149f0*/  ISETP.GE.AND P0, PT, R67, R218, PT ;  /* 0x000000da4300720c */ /* 0x000fe40003f06270 */
[----:B------:R-:W-:Y:S02]  /*14a00*/  FSEL R24, R166, -INF , P1 ;  /* 0xff800000a6187808 */ /* 0x000fe40000800000 */
[----:B------:R-:W-:-:S02]  /*14a10*/  ISETP.GE.AND P5, PT, R53, R216, PT ;  /* 0x000000d83500720c */ /* 0x000fc40003fa6270 */
[----:B------:R-:W-:Y:S02]  /*14a20*/  ISETP.GE.AND P1, PT, R40, R218, PT ;  /* 0x000000da2800720c */ /* 0x000fe40003f26270 */
[----:B------:R-:W-:Y:S02]  /*14a30*/  FSEL R32, R32, -INF , P2 ;  /* 0xff80000020207808 */ /* 0x000fe40001000000 */
[----:B------:R-:W-:Y:S02]  /*14a40*/  FSEL R27, R27, -INF , !P6 ;  /* 0xff8000001b1b7808 */ /* 0x000fe40007000000 */
[----:B------:R-:W-:Y:S02]  /*14a50*/  ISETP.GE.AND P2, PT, R39, R219, PT ;  /* 0x000000db2700720c */ /* 0x000fe40003f46270 */
        /* <DEDUP_REMOVED lines=41> */
[----:B------:R-:W-:Y:S02]  /*14cf0*/  FSEL R129, R129, -INF , P1 ;  /* 0xff80000081817808 */ /* 0x000fe40000800000 */
[----:B------:R-:W-:Y:S02]  /*14d00*/  ISETP.GE.AND P5, PT, R39, R216, PT ;  /* 0x000000d82700720c */ /* 0x000fe40003fa6270 */
[----:B------:R-:W-:-:S02]  /*14d10*/  ISETP.GE.AND P1, PT, R47, R218, PT ;  /* 0x000000da2f00720c */ /* 0x000fc40003f26270 */
[----:B------:R-:W-:Y:S02]  /*14d20*/  FSEL R65, R65, -INF , P2 ;  /* 0xff80000041417808 */ /* 0x000fe40001000000 */
[----:B------:R-:W-:Y:S02]  /*14d30*/  FSEL R170, R158, -INF , !P6 ;  /* 0xff8000009eaa7808 */ /* 0x000fe40007000000 */
[----:B------:R-:W-:Y:S02]  /*14d40*/  ISETP.GE.AND P2, PT, R122, R218, PT ;  /* 0x000000da7a00720c */ /* 0x000fe40003f46270 */
[----:B------:R-:W-:Y:S02]  /*14d50*/  FSEL R158, R129, -INF , !P4 ;  /* 0xff800000819e7808 */ /* 0x000fe40006000000 */
[----:B------:R-:W-:Y:S02]  /*14d60*/  FSEL R149, R26, -INF , !P5 ;  /* 0xff8000001a957808 */ /* 0x000fe40006800000 */
        /* <DEDUP_REMOVED lines=8> */
[----:B------:R-:W-:Y:S02]  /*14df0*/  ISETP.GE.AND P0, PT, R53, R218, PT ;  /* 0x000000da3500720c */ /* 0x000fe40003f06270 */
[----:B------:R-:W-:Y:S02]  /*14e00*/  FMNMX3.FTZ R16, R16, R13, R11, !PT ;  /* 0x0000000d10107276 */ /* 0x000fe4000781000b */
[----:B------:R-:W-:Y:S02]  /*14e10*/  FSEL R139, R49, -INF , !P5 ;  /* 0xff800000318b7808 */ /* 0x000fe40006800000 */
[----:B------:R-:W-:Y:S02]  /*14e20*/  ISETP.GE.AND P5, PT, R20, R216, PT ;  /* 0x000000d81400720c */ /* 0x000fe40003fa6270 */
[----:B------:R-:W-:-:S02]  /*14e30*/  ISETP.GE.AND P6, PT, R53, R217, PT ;  /* 0x000000d93500720c */ /* 0x000fc40003fc6270 */
[----:B------:R-:W-:Y:S02]  /*14e40*/  FSEL R124, R124, -INF , P0 ;  /* 0xff8000007c7c7808 */ /* 0x000fe40000000000 */
[-C--:B------:R-:W-:Y:S02]  /*14e50*/  ISETP.GE.AND P0, PT, R46, R218.reuse, PT ;  /* 0x000000da2e00720c */ /* 0x080fe40003f06270 */
[----:B------:R-:W-:Y:S02]  /*14e60*/  FMNMX3.FTZ R16, R16, R25, R35, !PT ;  /* 0x0000001910107276 */ /* 0x000fe40007810023 */
[----:B------:R-:W-:Y:S02]  /*14e70*/  FSEL R135, R65, -INF , !P5 ;  /* 0xff80000041877808 */ /* 0x000fe40006800000 */
[----:B------:R-:W-:Y:S02]  /*14e80*/  ISETP.GE.AND P2, PT, R66, R218, PT ;  /* 0x000000da4200720c */ /* 0x000fe40003f46270 */
[----:B------:R-:W-:-:S02]  /*14e90*/  FSEL R168, R124, -INF , !P6 ;  /* 0xff8000007ca87808 */ /* 0x000fc40007000000 */
[-C--:B------:R-:W-:Y:S02]  /*14ea0*/  ISETP.GE.AND P5, PT, R122, R217.reuse, PT ;  /* 0x000000d97a00720c */ /* 0x080fe40003fa6270 */
[----:B------:R-:W-:Y:S02]  /*14eb0*/  ISETP.GE.AND P6, PT, R46, R217, PT ;  /* 0x000000d92e00720c */ /* 0x000fe40003fc6270 */
[----:B------:R-:W-:Y:S02]  /*14ec0*/  FSEL R17, R17, -INF , P0 ;  /* 0xff80000011117808 */ /* 0x000fe40000000000 */
[----:B------:R-:W-:Y:S02]  /*14ed0*/  FMNMX3.FTZ R16, R16, R33, R41, !PT ;  /* 0x0000002110107276 */ /* 0x000fe40007810029 */
[----:B------:R-:W-:Y:S02]  /*14ee0*/  FSEL R50, R162, -INF , P2 ;  /* 0xff800000a2327808 */ /* 0x000fe40001000000 */
[----:B------:R-:W-:-:S02]  /*14ef0*/  FSEL R26, R26, -INF , !P5 ;  /* 0xff8000001a1a7808 */ /* 0x000fc40006800000 */
[----:B------:R-:W-:Y:S02]  /*14f00*/  FSEL R162, R17, -INF , !P6 ;  /* 0xff80000011a27808 */ /* 0x000fe40007000000 */
[----:B------:R-:W-:Y:S02]  /*14f10*/  ISETP.GE.AND P5, PT, R66, R217, PT ;  /* 0x000000d94200720c */ /* 0x000fe40003fa6270 */
[----:B------:R-:W-:Y:S01]  /*14f20*/  FMNMX3.FTZ R16, R16, R181, R179, !PT ;  /* 0x000000b510107276 */ /* 0x000fe200078100b3 */
[----:B------:R-:W-:Y:S01]  /*14f30*/  LDSM.16.MT88.4 R64, [R194+0x9400] ;  /* 0x00940000c240783b */ /* 0x000fe20000004200 */
[----:B------:R-:W-:Y:S02]  /*14f40*/  FMNMX3.FTZ R17, R0, R8, R27, !PT ;  /* 0x0000000800117276 */ /* 0x000fe4000781001b */
[----:B------:R-:W-:Y:S02]  /*14f50*/  ISETP.GE.AND P2, PT, R61, R218, PT ;  /* 0x000000da3d00720c */ /* 0x000fe40003f46270 */
[----:B------:R-:W-:-:S02]  /*14f60*/  FSEL R50, R50, -INF , !P5 ;  /* 0xff80000032327808 */ /* 0x000fc40006800000 */
        /* <DEDUP_REMOVED lines=533> */
.L_x_5886:
[----:B------:R-:W-:-:S07]  /*170c0*/  IADD3 R121, PT, PT, R123, -0x1, RZ ;  /* 0xffffffff7b797810 */ /* 0x000fce0007ffe0ff */
.L_x_5895:
[----:B------:R-:W-:Y:S05]  /*170d0*/  BSYNC B2 ;  /* 0x0000000000027941 */ /* 0x000fea0003800000 */
.L_x_5885:
        /* <DEDUP_REMOVED lines=14> */
.L_x_5903:
        /* <DEDUP_REMOVED lines=77> */
.L_x_5898:
[----:B------:R-:W-:Y:S05]  /*17690*/  BSYNC.RECONVERGENT B0 ;  /* 0x0000000000007941 */ /* 0x000fea0003800200 */
.L_x_5897:
[----:B------:R-:W1:Y:S01]  /*176a0*/  S2UR UR7, SR_CgaCtaId ;  /* 0x00000000000779c3 */ /* 0x000e620000008800 */
[----:B------:R-:W-:Y:S01]  /*176b0*/  SHF.L.U32 R3, R207, 0x3, RZ ;  /* 0x00000003cf037819 */ /* 0x000fe200000006ff */
[----:B------:R-:W-:Y:S01]  /*176c0*/  UMOV UR9, 0x400 ;  /* 0x0000040000097882 */ /* 0x000fe20000000000 */
[----:B------:R-:W-:Y:S01]  /*176d0*/  IADD3 R6, P0, PT, R221, R204, RZ ;  /* 0x000000ccdd067210 */ /* 0x000fe20007f1e0ff */
[----:B------:R-:W-:Y:S01]  /*176e0*/  BSSY.RECONVERGENT B1, `(.L_x_5899) ;  /* 0x00001a1000017945 */ /* 0x000fe20003800200 */
[----:B------:R-:W-:Y:S02]  /*176f0*/  LOP3.LUT R0, R3, 0xc0, RZ, 0xc0, !PT ;  /* 0x000000c003007812 */ /* 0x000fe400078ec0ff */
[----:B------:R-:W-:Y:S02]  /*17700*/  IADD3.X R7, PT, PT, R220, R205, RZ, P0, !PT ;  /* 0x000000cddc077210 */ /* 0x000fe400007fe4ff */
[----:B------:R-:W-:Y:S02]  /*17710*/  LOP3.LUT R0, R0, 0x18, R207, 0xf8, !PT ;  /* 0x0000001800007812 */ /* 0x000fe400078ef8cf */
[C---:B------:R-:W-:Y:S02]  /*17720*/  IADD3 R4, P0, PT, R221.reuse, R6, RZ ;  /* 0x00000006dd047210 */ /* 0x040fe40007f1e0ff */
[--C-:B------:R-:W-:Y:S02]  /*17730*/  LOP3.LUT R0, R0, 0x18, R3.reuse, 0x78, !PT ;  /* 0x0000001800007812 */ /* 0x100fe400078e7803 */
[----:B------:R-:W-:Y:S02]  /*17740*/  IADD3.X R5, PT, PT, R220, R7, RZ, P0, !PT ;  /* 0x00000007dc057210 */ /* 0x000fe400007fe4ff */
[----:B------:R-:W-:Y:S02]  /*17750*/  LOP3.LUT R2, R0, 0x1f20, R3, 0xf8, !PT ;  /* 0x00001f2000027812 */ /* 0x000fe400078ef803 */
[----:B------:R-:W-:Y:S02]  /*17760*/  IADD3 R22, P0, PT, R221, R4, RZ ;  /* 0x00000004dd167210 */ /* 0x000fe40007f1e0ff */
[----:B------:R-:W-:Y:S02]  /*17770*/  IADD3 R223, PT, PT, R223, -0x1, RZ ;  /* 0xffffffffdfdf7810 */ /* 0x000fe40007ffe0ff */
        /* <DEDUP_REMOVED lines=22> */
[----:B------:R-:W2:Y:S08]  /*178e0*/  LDSM.16.M88.4 R24, [R196+0x3800] ;  /* 0x00380000c418783b */ /* 0x000eb00000000200 */
[----:B------:R-:W0:Y:S08]  /*178f0*/  LDGDEPBAR ;  /* 0x00000000000079af */ /* 0x000e300000000000 */
[----:B------:R-:W4:Y:S08]  /*17900*/  LDSM.16.M88.4 R32, [R196+0x3c00] ;  /* 0x003c0000c420783b */ /* 0x000f300000000200 */
[----:B------:R-:W5:Y:S01]  /*17910*/  LDSM.16.M88.4 R40, [R196+0x4000] ;  /* 0x00400000c428783b */ /* 0x000f620000000200 */
        /* <DEDUP_REMOVED lines=8> */
[C---:B--2---:R-:W-:Y:S07]  /*179a0*/  HMMA.16816.F32 R20, R64.reuse, R24, RZ ;  /* 0x000000184014723c */ /* 0x044fee00000018ff */
[----:B------:R-:W2:Y:S01]  /*179b0*/  LDSM.16.M88.4 R128, [R193+0x3000] ;  /* 0x00300000c180783b */ /* 0x000ea20000000200 */
[C---:B------:R-:W-:Y:S07]  /*179c0*/  HMMA.16816.F32 R24, R64.reuse, R26, RZ ;  /* 0x0000001a4018723c */ /* 0x040fee00000018ff */
[----:B------:R-:W2:Y:S01]  /*179d0*/  LDSM.16.M88.4 R132, [R193+0x3400] ;  /* 0x00340000c184783b */ /* 0x000ea20000000200 */
        /* <DEDUP_REMOVED lines=9> */
[----:B------:R-:W1:Y:S01]  /*17a70*/  LDSM.16.M88.4 R152, [R193+0x4800] ;  /* 0x00480000c198783b */ /* 0x000e620000000200 */
[C---:B------:R-:W-:Y:S07]  /*17a80*/  HMMA.16816.F32 R48, R64.reuse, R50, RZ ;  /* 0x000000324030723c */ /* 0x040fee00000018ff */
[----:B------:R-:W-:Y:S01]  /*17a90*/  LDSM.16.M88.4 R156, [R196+0x6800] ;  /* 0x00680000c49c783b */ /* 0x000fe20000000200 */
[C---:B------:R-:W-:Y:S07]  /*17aa0*/  HMMA.16816.F32 R52, R64.reuse, R56, RZ ;  /* 0x000000384034723c */ /* 0x040fee00000018ff */
[----:B------:R-:W-:Y:S01]  /*17ab0*/  LDSM.16.M88.4 R160, [R196+0x6c00] ;  /* 0x006c0000c4a0783b */ /* 0x000fe20000000200 */
[C---:B------:R-:W-:Y:S07]  /*17ac0*/  HMMA.16816.F32 R56, R64.reuse, R58, RZ ;  /* 0x0000003a4038723c */ /* 0x040fee00000018ff */
[----:B------:R-:W5:Y:S01]  /*17ad0*/  LD.E R2, desc[UR4][R116.64+0x18c] ;  /* 0x00018c0474027980 */ /* 0x000f62000c101900 */
[C---:B---3--:R-:W-:Y:S03]  /*17ae0*/  HMMA.16816.F32 R60, R64.reuse, R120, RZ ;  /* 0x00000078403c723c */ /* 0x048fe600000018ff */
[----:B------:R-:W-:Y:S05]  /*17af0*/  LDSM.16.M88.4 R164, [R196+0x7800] ;  /* 0x00780000c4a4783b */ /* 0x000fea0000000200 */
[----:B------:R-:W-:Y:S03]  /*17b00*/  HMMA.16816.F32 R64, R64, R122, RZ ;  /* 0x0000007a4040723c */ /* 0x000fe600000018ff */
[----:B------:R-:W3:Y:S05]  /*17b10*/  LDSM.16.M88.4 R120, [R193+0x4c00] ;  /* 0x004c0000c178783b */ /* 0x000eea0000000200 */
[C---:B--2---:R-:W-:Y:S03]  /*17b20*/  HMMA.16816.F32 R4, R124.reuse, R128, R4 ;  /* 0x000000807c04723c */ /* 0x044fe60000001804 */
[----:B------:R-:W-:Y:S05]  /*17b30*/  LDSM.16.M88.4 R168, [R196+0x7c00] ;  /* 0x007c0000c4a8783b */ /* 0x000fea0000000200 */
[C---:B------:R-:W-:Y:S03]  /*17b40*/  HMMA.16816.F32 R8, R124.reuse, R130, R8 ;  /* 0x000000827c08723c */ /* 0x040fe60000001808 */
[----:B------:R-:W-:Y:S05]  /*17b50*/  LDSM.16.M88.4 R128, [R197+0x1000] ;  /* 0x00100000c580783b */ /* 0x000fea0000000200 */
[C---:B------:R-:W-:Y:S03]  /*17b60*/  HMMA.16816.F32 R12, R124.reuse, R132, R12 ;  /* 0x000000847c0c723c */ /* 0x040fe6000000180c */
[----:B------:R-:W-:Y:S05]  /*17b70*/  LDSM.16.M88.4 R172, [R196+0x8000] ;  /* 0x00800000c4ac783b */ /* 0x000fea0000000200 */
[C---:B------:R-:W-:Y:S03]  /*17b80*/  HMMA.16816.F32 R16, R124.reuse, R134, R16 ;  /* 0x000000867c10723c */ /* 0x040fe60000001810 */
[----:B------:R-:W2:Y:S05]  /*17b90*/  LDSM.16.M88.4 R132, [R196+0x5000] ;  /* 0x00500000c484783b */ /* 0x000eaa0000000200 */
[C---:B----4-:R-:W-:Y:S03]  /*17ba0*/  HMMA.16816.F32 R20, R124.reuse, R136, R20 ;  /* 0x000000887c14723c */ /* 0x050fe60000001814 */
[----:B------:R-:W-:Y:S05]  /*17bb0*/  LDSM.16.M88.4 R176, [R196+0x8400] ;  /* 0x00840000c4b0783b */ /* 0x000fea0000000200 */
[C---:B------:R-:W-:Y:S03]  /*17bc0*/  HMMA.16816.F32 R24, R124.reuse, R138, R24 ;  /* 0x0000008a7c18723c */ /* 0x040fe60000001818 */
[----:B------:R-:W4:Y:S05]  /*17bd0*/  LDSM.16.M88.4 R136, [R196+0x5400] ;  /* 0x00540000c488783b */ /* 0x000f2a0000000200 */
        /* <DEDUP_REMOVED lines=12> */
[C---:B-1----:R-:W-:Y:S08]  /*17ca0*/  HMMA.16816.F32 R52, R124.reuse, R152, R52 ;  /* 0x000000987c34723c */ /* 0x042ff00000001834 */
[C---:B------:R-:W-:Y:S01]  /*17cb0*/  HMMA.16816.F32 R56, R124.reuse, R154, R56 ;  /* 0x0000009a7c38723c */ /* 0x040fe20000001838 */
[----:B------:R-:W1:Y:S07]  /*17cc0*/  LDSM.16.M88.4 R152, [R196+0x6400] ;  /* 0x00640000c498783b */ /* 0x000e6e0000000200 */
[C---:B---3--:R-:W-:Y:S08]  /*17cd0*/  HMMA.16816.F32 R60, R124.reuse, R120, R60 ;  /* 0x000000787c3c723c */ /* 0x048ff0000000183c */
[----:B------:R-:W-:Y:S01]  /*17ce0*/  HMMA.16816.F32 R64, R124, R122, R64 ;  /* 0x0000007a7c40723c */ /* 0x000fe20000001840 */
[----:B------:R-:W-:Y:S07]  /*17cf0*/  LDSM.16.M88.4 R120, [R195+0x1000] ;  /* 0x00100000c378783b */ /* 0x000fee0000000200 */
[C---:B--2---:R-:W-:Y:S01]  /*17d00*/  HMMA.16816.F32 R4, R128.reuse, R132, R4 ;  /* 0x000000848004723c */ /* 0x044fe20000001804 */
[----:B------:R-:W2:Y:S07]  /*17d10*/  LDSM.16.M88.4 R124, [R193+0x5000] ;  /* 0x00500000c17c783b */ /* 0x000eae0000000200 */
        /* <DEDUP_REMOVED lines=23> */
[C---:B--2---:R-:W-:Y:S01]  /*17e90*/  HMMA.16816.F32 R4, R120.reuse, R124, R4 ;  /* 0x0000007c7804723c */ /* 0x044fe20000001804 */
[----:B------:R-:W2:Y:S07]  /*17ea0*/  LDSM.16.M88.4 R160, [R196+0x7000] ;  /* 0x00700000c4a0783b */ /* 0x000eae0000000200 */
[C---:B------:R-:W-:Y:S01]  /*17eb0*/  HMMA.16816.F32 R8, R120.reuse, R126, R8 ;  /* 0x0000007e7808723c */ /* 0x040fe20000001808 */
[----:B------:R-:W5:Y:S07]  /*17ec0*/  LDSM.16.M88.4 R124, [R196+0x7400] ;  /* 0x00740000c47c783b */ /* 0x000f6e0000000200 */
[C---:B---3--:R-:W-:Y:S08]  /*17ed0*/  HMMA.16816.F32 R12, R120.reuse, R132, R12 ;  /* 0x00000084780c723c */ /* 0x048ff0000000180c */
[C---:B------:R-:W-:Y:S01]  /*17ee0*/  HMMA.16816.F32 R16, R120.reuse, R134, R16 ;  /* 0x000000867810723c */ /* 0x040fe20000001810 */
        /* <DEDUP_REMOVED lines=129> */
[----:B------:R2:W1:Y:S01]  /*18700*/  MUFU.TANH R7, R52 ;  /* 0x0000003400077308 */ /* 0x0004620000002400 */
[C---:B-----5:R-:W-:Y:S03]  /*18710*/  HMMA.16816.F32 R60, R184.reuse, R8, R60 ;  /* 0x00000008b83c723c */ /* 0x060fe6000000183c */
[-C--:B------:R-:W-:Y:S06]  /*18720*/  FMUL.FTZ R8, R58, R2.reuse ;  /* 0x000000023a087220 */ /* 0x080fec0000410000 */
[----:B------:R5:W1:Y:S01]  /*18730*/  MUFU.TANH R9, R4 ;  /* 0x0000000400097308 */ /* 0x000a620000002400 */
[----:B------:R-:W-:Y:S09]  /*18740*/  HMMA.16816.F32 R64, R184, R10, R64 ;  /* 0x0000000ab840723c */ /* 0x000ff20000001840 */
[----:B------:R-:W1:Y:S01]  /*18750*/  MUFU.TANH R24, R24 ;  /* 0x0000001800187308 */ /* 0x000e620000002400 */
[-C--:B--2---:R-:W-:Y:S01]  /*18760*/  FMUL.FTZ R52, R60, R2.reuse ;  /* 0x000000023c347220 */ /* 0x084fe20000410000 */
[-C--:B------:R-:W-:Y:S08]  /*18770*/  FMUL.FTZ R62, R62, R2.reuse ;  /* 0x000000023e3e7220 */ /* 0x080ff00000410000 */
[----:B------:R-:W2:Y:S01]  /*18780*/  MUFU.TANH R26, R26 ;  /* 0x0000001a001a7308 */ /* 0x000ea20000002400 */
[-C--:B------:R-:W-:Y:S01]  /*18790*/  FMUL.FTZ R63, R63, R2.reuse ;  /* 0x000000023f3f7220 */ /* 0x080fe20000410000 */
[-C--:B------:R-:W-:Y:S01]  /*187a0*/  FMUL.FTZ R61, R61, R2.reuse ;  /* 0x000000023d3d7220 */ /* 0x080fe20000410000 */
[-C--:B------:R-:W-:Y:S01]  /*187b0*/  FMUL.FTZ R133, R64, R2.reuse ;  /* 0x0000000240857220 */ /* 0x080fe20000410000 */
[-C--:B-----5:R-:W-:Y:S06]  /*187c0*/  FMUL.FTZ R4, R66, R2.reuse ;  /* 0x0000000242047220 */ /* 0x0a0fec0000410000 */
        /* <DEDUP_REMOVED lines=69> */
[----:B-1----:R-:W1:Y:S02]  /*18c20*/  F2I.FTZ.U32.TRUNC.NTZ R61, R60 ;  /* 0x0000003c003d7305 */ /* 0x002e64000021f000 */
[--C-:B-1----:R-:W-:Y:S02]  /*18c30*/  IMAD.MOV R54, RZ, RZ, -R61.reuse ;  /* 0x000000ffff367224 */ /* 0x102fe400078e0a3d */
[----:B------:R-:W-:Y:S02]  /*18c40*/  IMAD.MOV.U32 R60, RZ, RZ, RZ ;  /* 0x000000ffff3c7224 */ /* 0x000fe400078e00ff */
[----:B------:R-:W-:Y:S01]  /*18c50*/  IMAD R65, R54, R55, RZ ;  /* 0x0000003736417224 */ /* 0x000fe200078e02ff */
[----:B------:R-:W-:Y:S02]  /*18c60*/  IABS R54, R2 ;  /* 0x0000000200367213 */ /* 0x000fe40000000000 */
[----:B------:R-:W-:Y:S01]  /*18c70*/  LOP3.LUT R2, R2, R59, RZ, 0x3c, !PT ;  /* 0x0000003b02027212 */ /* 0x000fe200078e3cff */
[----:B------:R-:W-:Y:S03]  /*18c80*/  IMAD.HI.U32 R61, R61, R65, R60 ;  /* 0x000000413d3d7227 */ /* 0x000fe600078e003c */
[----:B------:R-:W-:Y:S03]  /*18c90*/  ISETP.GE.AND P3, PT, R2, RZ, PT ;  /* 0x000000ff0200720c */ /* 0x000fe60003f66270 */
[C---:B------:R-:W-:Y:S04]  /*18ca0*/  IMAD.HI.U32 R56, R61.reuse, R10, RZ ;  /* 0x0000000a3d387227 */ /* 0x040fe800078e00ff */
[----:B------:R-:W-:Y:S02]  /*18cb0*/  IMAD.HI.U32 R58, R61, R54, RZ ;  /* 0x000000363d3a7227 */ /* 0x000fe400078e00ff */
[----:B------:R-:W2:Y:S02]  /*18cc0*/  LD.E.64 R60, desc[UR4][R116.64+0x38] ;  /* 0x00003804743c7980 */ /* 0x000ea4000c101b00 */
        /* <DEDUP_REMOVED lines=39> */
.L_x_5902:
[----:B------:R-:W-:Y:S05]  /*18f40*/  BSYNC.RECONVERGENT B0 ;  /* 0x0000000000007941 */ /* 0x000fea0003800200 */
.L_x_5901:
        /* <DEDUP_REMOVED lines=26> */
.L_x_5900:
[----:B------:R-:W-:Y:S05]  /*190f0*/  BSYNC.RECONVERGENT B1 ;  /* 0x0000000000017941 */ /* 0x000fea0003800200 */
.L_x_5899:
[C---:B------:R-:W-:Y:S01]  /*19100*/  VIADD R0, R224.reuse, 0xffffffc0 ;  /* 0xffffffc0e0007836 */ /* 0x040fe20000000000 */
[----:B------:R-:W3:Y:S01]  /*19110*/  LD.E R3, desc[UR4][R116.64+0xdc] ;  /* 0x0000dc0474037980 */ /* 0x000ee2000c101900 */
[C---:B-1----:R-:W-:Y:S01]  /*19120*/  VIADD R65, R224.reuse, 0xffffffc8 ;  /* 0xffffffc8e0417836 */ /* 0x042fe20000000000 */
[C---:B------:R-:W-:Y:S01]  /*19130*/  ISETP.GE.AND P0, PT, R224.reuse, R218, PT ;  /* 0x000000dae000720c */ /* 0x040fe20003f06270 */
[----:B------:R-:W-:Y:S01]  /*19140*/  VIADD R60, R224, 0xffffffd0 ;  /* 0xffffffd0e03c7836 */ /* 0x000fe20000000000 */
[-C--:B------:R-:W-:Y:S01]  /*19150*/  ISETP.GE.AND P4, PT, R0, R219.reuse, PT ;  /* 0x000000db0000720c */ /* 0x080fe20003f86270 */
[C---:B--2---:R-:W-:Y:S01]  /*19160*/  VIADD R11, R224.reuse, 0xffffffd8 ;  /* 0xffffffd8e00b7836 */ /* 0x044fe20000000000 */
[----:B------:R-:W-:Y:S01]  /*19170*/  FSEL R181, R181, -INF , P0 ;  /* 0xff800000b5b57808 */ /* 0x000fe20000000000 */
[----:B------:R-:W-:Y:S01]  /*19180*/  VIADD R58, R224, 0xffffffe0 ;  /* 0xffffffe0e03a7836 */ /* 0x000fe20000000000 */
[----:B------:R-:W-:Y:S01]  /*19190*/  FSEL R136, R124, -INF , P4 ;  /* 0xff8000007c887808 */ /* 0x000fe20002000000 */
[C---:B------:R-:W-:Y:S01]  /*191a0*/  VIADD R55, R224.reuse, 0xffffffe1 ;  /* 0xffffffe1e0377836 */ /* 0x040fe20000000000 */
[-C--:B------:R-:W-:Y:S01]  /*191b0*/  ISETP.GE.AND P4, PT, R65, R219.reuse, PT ;  /* 0x000000db4100720c */ /* 0x080fe20003f86270 */
[----:B------:R-:W-:Y:S01]  /*191c0*/  VIADD R138, R224, 0xffffffc1 ;  /* 0xffffffc1e08a7836 */ /* 0x000fe20000000000 */
[----:B------:R-:W-:Y:S01]  /*191d0*/  ISETP.GE.AND P6, PT, R0, R216, PT ;  /* 0x000000d80000720c */ /* 0x000fe20003fc6270 */
        /* <DEDUP_REMOVED lines=15> */
[----:B------:R-:W-:Y:S01]  /*192d0*/  ISETP.GE.AND P4, PT, R58, R219, PT ;  /* 0x000000db3a00720c */ /* 0x000fe20003f86270 */
[----:B------:R-:W-:Y:S01]  /*192e0*/  VIADD R10, R224, 0x1 ;  /* 0x00000001e00a7836 */ /* 0x000fe20000000000 */
[----:B------:R-:W-:Y:S01]  /*192f0*/  ISETP.GE.AND P3, PT, R0, R217, PT ;  /* 0x000000d90000720c */ /* 0x000fe20003f66270 */
[----:B------:R-:W-:Y:S01]  /*19300*/  VIADD R0, R224, 0xfffffff9 ;  /* 0xfffffff9e0007836 */ /* 0x000fe20000000000 */
[----:B------:R-:W-:Y:S01]  /*19310*/  FSEL R249, R19, -INF , P4 ;  /* 0xff80000013f97808 */ /* 0x000fe20002000000 */
[----:B------:R-:W-:Y:S01]  /*19320*/  VIADD R222, R222, 0xffffff80 ;  /* 0xffffff80dede7836 */ /* 0x000fe20000000000 */
[-C--:B------:R-:W-:Y:S02]  /*19330*/  ISETP.GE.AND P4, PT, R55, R219.reuse, PT ;  /* 0x000000db3700720c */ /* 0x080fe40003f86270 */
[----:B------:R-:W-:Y:S02]  /*19340*/  FSEL R134, R125, -INF , P0 ;  /* 0xff8000007d867808 */ /* 0x000fe40000000000 */
[----:B------:R-:W-:Y:S01]  /*19350*/  FSEL R247, R21, -INF , P4 ;  /* 0xff80000015f77808 */ /* 0x000fe20002000000 */
[----:B------:R-:W-:Y:S01]  /*19360*/  VIADD R21, R224, 0x8 ;  /* 0x00000008e0157836 */ /* 0x000fe20000000000 */
        /* <DEDUP_REMOVED lines=11> */
[----:B------:R-:W-:Y:S01]  /*19420*/  FSEL R231, R29, -INF , P4 ;  /* 0xff8000001de77808 */ /* 0x000fe20002000000 */
[C---:B------:R-:W-:Y:S01]  /*19430*/  VIADD R29, R224.reuse, 0x9 ;  /* 0x00000009e01d7836 */ /* 0x040fe20000000000 */
[-C--:B------:R-:W-:Y:S02]  /*19440*/  ISETP.GE.AND P4, PT, R59, R218.reuse, PT ;  /* 0x000000da3b00720c */ /* 0x080fe40003f86270 */
[----:B------:R-:W-:Y:S01]  /*19450*/  FSEL R245, R23, -INF , P1 ;  /* 0xff80000017f57808 */ /* 0x000fe20000800000 */
[----:B------:R-:W-:Y:S01]  /*19460*/  VIADD R23, R224, 0x11 ;  /* 0x00000011e0177836 */ /* 0x000fe20000000000 */
[----:B------:R-:W-:Y:S01]  /*19470*/  FSEL R120, R14, -INF , P4 ;  /* 0xff8000000e787808 */ /* 0x000fe20002000000 */
[----:B------:R-:W-:Y:S01]  /*19480*/  VIADD R14, R224, 0x20 ;  /* 0x00000020e00e7836 */ /* 0x000fe20000000000 */
[-C--:B------:R-:W-:Y:S02]  /*19490*/  ISETP.GE.AND P4, PT, R0, R219.reuse, PT ;  /* 0x000000db0000720c */ /* 0x080fe40003f86270 */
[-C--:B------:R-:W-:Y:S02]  /*194a0*/  ISETP.GE.AND P0, PT, R59, R219.reuse, PT ;  /* 0x000000db3b00720c */ /* 0x080fe40003f06270 */
[----:B------:R-:W-:Y:S01]  /*194b0*/  FSEL R227, R32, -INF , P4 ;  /* 0xff80000020e37808 */ /* 0x000fe20002000000 */
[----:B------:R-:W-:Y:S01]  /*194c0*/  VIADD R32, R224, 0x10 ;  /* 0x00000010e0207836 */ /* 0x000fe20000000000 */
[-C--:B------:R-:W-:Y:S02]  /*194d0*/  ISETP.GE.AND P1, PT, R65, R218.reuse, PT ;  /* 0x000000da4100720c */ /* 0x080fe40003f26270 */
[-C--:B------:R-:W-:Y:S02]  /*194e0*/  ISETP.GE.AND P4, PT, R56, R218.reuse, PT ;  /* 0x000000da3800720c */ /* 0x080fe40003f86270 */
[----:B------:R-:W-:Y:S02]  /*194f0*/  FSEL R125, R122, -INF , P0 ;  /* 0xff8000007a7d7808 */ /* 0x000fe40000000000 */
        /* <DEDUP_REMOVED lines=20> */
[----:B------:R-:W-:Y:S01]  /*19640*/  VIADD R16, R224, 0x18 ;  /* 0x00000018e0107836 */ /* 0x000fe20000000000 */
[----:B------:R-:W-:Y:S02]  /*19650*/  FSEL R169, R41, -INF , P4 ;  /* 0xff80000029a97808 */ /* 0x000fe40002000000 */
[-C--:B------:R-:W-:Y:S02]  /*19660*/  ISETP.GE.AND P4, PT, R53, R218.reuse, PT ;  /* 0x000000da3500720c */ /* 0x080fe40003f86270 */
        /* <DEDUP_REMOVED lines=44> */
[----:B------:R-:W-:Y:S02]  /*19930*/  FSEL R31, R136, -INF , !P6 ;  /* 0xff800000881f7808 */ /* 0x000fe40007000000 */
[----:B------:R-:W-:Y:S02]  /*19940*/  ISETP.GE.AND P4, PT, R20, R218, PT ;  /* 0x000000da1400720c */ /* 0x000fe40003f86270 */
[----:B------:R-:W-:Y:S02]  /*19950*/  ISETP.GE.AND P6, PT, R61, R216, PT ;  /* 0x000000d83d00720c */ /* 0x000fe40003fc6270 */
[----:B------:R-:W-:Y:S02]  /*19960*/  FSEL R149, R9, -INF , P1 ;  /* 0xff80000009957808 */ /* 0x000fe40000800000 */
[----:B------:R-:W-:Y:S02]  /*19970*/  ISETP.GE.AND P1, PT, R21, R218, PT ;  /* 0x000000da1500720c */ /* 0x000fe40003f26270 */
[----:B------:R-:W-:Y:S02]  /*19980*/  FSEL R189, R189, -INF , P5 ;  /* 0xff800000bdbd7808 */ /* 0x000fe40002800000 */
[----:B------:R-:W-:Y:S02]  /*19990*/  ISETP.GE.AND P5, PT, R224, R216, PT ;  /* 0x000000d8e000720c */ /* 0x000fe40003fa6270 */
[----:B------:R-:W-:Y:S02]  /*199a0*/  FSEL R15, R131, -INF , !P6 ;  /* 0xff800000830f7808 */ /* 0x000fe40007000000 */
[----:B------:R-:W-:Y:S02]  /*199b0*/  FSEL R48, R48, -INF , P4 ;  /* 0xff80000030307808 */ /* 0x000fe40002000000 */
[----:B------:R-:W-:Y:S02]  /*199c0*/  FSEL R39, R39, -INF , P1 ;  /* 0xff80000027277808 */ /* 0x000fe40000800000 */
[----:B------:R-:W-:Y:S02]  /*199d0*/  ISETP.GE.AND P4, PT, R24, R218, PT ;  /* 0x000000da1800720c */ /* 0x000fe40003f86270 */
[-C--:B------:R-:W-:Y:S02]  /*199e0*/  ISETP.GE.AND P6, PT, R11, R216.reuse, PT ;  /* 0x000000d80b00720c */ /* 0x080fe40003fc6270 */
[-C--:B------:R-:W-:Y:S02]  /*199f0*/  ISETP.GE.AND P1, PT, R7, R219.reuse, PT ;  /* 0x000000db0700720c */ /* 0x080fe40003f26270 */
[----:B------:R-:W-:Y:S02]  /*19a00*/  FSEL R189, R189, -INF , !P5 ;  /* 0xff800000bdbd7808 */ /* 0x000fe40006800000 */
[-C--:B------:R-:W-:Y:S02]  /*19a10*/  ISETP.GE.AND P5, PT, R28, R219.reuse, PT ;  /* 0x000000db1c00720c */ /* 0x080fe40003fa6270 */
[----:B------:R-:W-:Y:S02]  /*19a20*/  FSEL R63, R63, -INF , P4 ;  /* 0xff8000003f3f7808 */ /* 0x000fe40002000000 */
[-C--:B------:R-:W-:Y:S02]  /*19a30*/  ISETP.GE.AND P0, PT, R56, R219.reuse, PT ;  /* 0x000000db3800720c */ /* 0x080fe40003f06270 */
[----:B------:R-:W-:Y:S02]  /*19a40*/  FSEL R35, R124, -INF , !P6 ;  /* 0xff8000007c237808 */ /* 0x000fe40007000000 */
[-C--:B------:R-:W-:Y:S02]  /*19a50*/  ISETP.GE.AND P4, PT, R65, R216.reuse, PT ;  /* 0x000000d84100720c */ /* 0x080fe40003f86270 */
[----:B------:R-:W-:Y:S02]  /*19a60*/  FSEL R137, R52, -INF , P1 ;  /* 0xff80000034897808 */ /* 0x000fe40000800000 */
[----:B------:R-:W-:Y:S02]  /*19a70*/  ISETP.GE.AND P6, PT, R55, R216, PT ;  /* 0x000000d83700720c */ /* 0x000fe40003fc6270 */
[-C--:B------:R-:W-:Y:S02]  /*19a80*/  ISETP.GE.AND P1, PT, R32, R218.reuse, PT ;  /* 0x000000da2000720c */ /* 0x080fe40003f26270 */
[----:B------:R-:W-:Y:S02]  /*19a90*/  FSEL R128, R139, -INF , P5 ;  /* 0xff8000008b807808 */ /* 0x000fe40002800000 */
[----:B------:R-:W-:Y:S02]  /*19aa0*/  ISETP.GE.AND P5, PT, R22, R218, PT ;  /* 0x000000da1600720c */ /* 0x000fe40003fa6270 */
[----:B------:R-:W-:Y:S02]  /*19ab0*/  FSEL R123, R17, -INF , P0 ;  /* 0xff800000117b7808 */ /* 0x000fe40000000000 */
[----:B------:R-:W-:Y:S02]  /*19ac0*/  FSEL R17, R132, -INF , !P4 ;  /* 0xff80000084117808 */ /* 0x000fe40006000000 */
[----:B------:R-:W-:Y:S02]  /*19ad0*/  FSEL R247, R247, -INF , !P6 ;  /* 0xff800000f7f77808 */ /* 0x000fe40007000000 */
[----:B------:R-:W-:Y:S02]  /*19ae0*/  FSEL R42, R42, -INF , P1 ;  /* 0xff8000002a2a7808 */ /* 0x000fe40000800000 */
        /* <DEDUP_REMOVED lines=12> */
[----:B------:R-:W-:Y:S02]  /*19bb0*/  ISETP.GE.AND P5, PT, R138, R216, PT ;  /* 0x000000d88a00720c */ /* 0x000fe40003fa6270 */
[----:B------:R-:W-:Y:S02]  /*19bc0*/  FSEL R51, R67, -INF , !P6 ;  /* 0xff80000043337808 */ /* 0x000fe40007000000 */
[----:B------:R-:W-:Y:S02]  /*19bd0*/  FSEL R249, R249, -INF , !P4 ;  /* 0xff800000f9f97808 */ /* 0x000fe40006000000 */
[-C--:B------:R-:W-:Y:S02]  /*19be0*/  ISETP.GE.AND P4, PT, R60, R217.reuse, PT ;  /* 0x000000d93c00720c */ /* 0x080fe40003f86270 */
[----:B------:R-:W-:Y:S02]  /*19bf0*/  FSEL R145, R6, -INF , P1 ;  /* 0xff80000006917808 */ /* 0x000fe40000800000 */
[-C--:B------:R-:W-:Y:S02]  /*19c00*/  ISETP.GE.AND P6, PT, R54, R217.reuse, PT ;  /* 0x000000d93600720c */ /* 0x080fe40003fc6270 */
[----:B------:R-:W-:Y:S02]  /*19c10*/  ISETP.GE.AND P1, PT, R7, R218, PT ;  /* 0x000000da0700720c */ /* 0x000fe40003f26270 */
[CC--:B------:R-:W-:Y:S01]  /*19c20*/  ISETP.GE.AND P0, PT, R224.reuse, R217.reuse, PT ;  /* 0x000000d9e000720c */ /* 0x0c0fe20003f06270 */
[----:B------:R-:W-:Y:S01]  /*19c30*/  VIADD R224, R224, 0xffffff80 ;  /* 0xffffff80e0e07836 */ /* 0x000fe20000000000 */
[----:B------:R-:W-:Y:S02]  /*19c40*/  FSEL R19, R134, -INF , !P5 ;  /* 0xff80000086137808 */ /* 0x000fe40006800000 */
[----:B------:R-:W-:Y:S02]  /*19c50*/  FSEL R43, R121, -INF , !P4 ;  /* 0xff800000792b7808 */ /* 0x000fe40006000000 */
[----:B------:R-:W-:Y:S02]  /*19c60*/  FSEL R235, R235, -INF , !P6 ;  /* 0xff800000ebeb7808 */ /* 0x000fe40007000000 */
[----:B------:R-:W-:Y:S02]  /*19c70*/  FSEL R62, R62, -INF , P1 ;  /* 0xff8000003e3e7808 */ /* 0x000fe40000800000 */
[-C--:B------:R-:W-:Y:S02]  /*19c80*/  ISETP.GE.AND P5, PT, R60, R216.reuse, PT ;  /* 0x000000d83c00720c */ /* 0x080fe40003fa6270 */
[C---:B------:R-:W-:Y:S02]  /*19c90*/  ISETP.GE.AND P4, PT, R0.reuse, R216, PT ;  /* 0x000000d80000720c */ /* 0x040fe40003f86270 */
[----:B------:R-:W-:Y:S02]  /*19ca0*/  ISETP.GE.AND P6, PT, R0, R217, PT ;  /* 0x000000d90000720c */ /* 0x000fe40003fc6270 */
[----:B------:R-:W-:Y:S02]  /*19cb0*/  FSEL R181, R181, -INF , !P0 ;  /* 0xff800000b5b57808 */ /* 0x000fe40004000000 */
[----:B------:R-:W-:Y:S02]  /*19cc0*/  FMNMX3.FTZ R0, R118, R31, R19, !PT ;  /* 0x0000001f76007276 */ /* 0x000fe40007810013 */
[----:B------:R-:W-:Y:S02]  /*19cd0*/  ISETP.GE.AND P0, PT, R5, R218, PT ;  /* 0x000000da0500720c */ /* 0x000fe40003f06270 */
[----:B------:R-:W-:Y:S02]  /*19ce0*/  ISETP.GE.AND P1, PT, R138, R217, PT ;  /* 0x000000d98a00720c */ /* 0x000fe40003f26270 */
[----:B------:R-:W-:Y:S02]  /*19cf0*/  FSEL R27, R130, -INF , !P5 ;  /* 0xff800000821b7808 */ /* 0x000fe40006800000 */
[----:B------:R-:W-:Y:S02]  /*19d00*/  FSEL R13, R127, -INF , !P1 ;  /* 0xff8000007f0d7808 */ /* 0x000fe40004800000 */
[----:B------:R-:W-:Y:S02]  /*19d10*/  FMNMX3.FTZ R0, R0, R17, R15, !PT ;  /* 0x0000001100007276 */ /* 0x000fe4000781000f */
[----:B------:R-:W-:Y:S02]  /*19d20*/  FSEL R8, R8, -INF , P0 ;  /* 0xff80000008087808 */ /* 0x000fe40000000000 */
[----:B------:R-:W-:Y:S02]  /*19d30*/  ISETP.GE.AND P5, PT, R56, R216, PT ;  /* 0x000000d83800720c */ /* 0x000fe40003fa6270 */
[----:B------:R-:W-:Y:S02]  /*19d40*/  ISETP.GE.AND P0, PT, R28, R218, PT ;  /* 0x000000da1c00720c */ /* 0x000fe40003f06270 */
[----:B------:R-:W-:Y:S02]  /*19d50*/  ISETP.GE.AND P1, PT, R59, R217, PT ;  /* 0x000000d93b00720c */ /* 0x000fe40003f26270 */
[----:B------:R-:W-:Y:S02]  /*19d60*/  FSEL R33, R123, -INF , !P5 ;  /* 0xff8000007b217808 */ /* 0x000fe40006800000 */
[----:B------:R-:W-:Y:S02]  /*19d70*/  FMNMX3.FTZ R0, R0, R27, R25, !PT ;  /* 0x0000001b00007276 */ /* 0x000fe40007810019 */
[----:B------:R-:W-:Y:S02]  /*19d80*/  FSEL R52, R64, -INF , P0 ;  /* 0xff80000040347808 */ /* 0x000fe40000000000 */
[----:B------:R-:W-:Y:S02]  /*19d90*/  FSEL R41, R120, -INF , !P1 ;  /* 0xff80000078297808 */ /* 0x000fe40004800000 */
[-C--:B------:R-:W-:Y:S02]  /*19da0*/  ISETP.GE.AND P0, PT, R65, R217.reuse, PT ;  /* 0x000000d94100720c */ /* 0x080fe40003f06270 */
        /* <DEDUP_REMOVED lines=69> */
[----:B------:R-:W-:Y:S01]  /*1a200*/  ISETP.GE.AND P5, PT, R32, R217, PT ;  /* 0x000000d92000720c */ /* 0x000fe20003fa6270 */
[----:B------:R-:W-:Y:S01]  /*1a210*/  LDSM.16.MT88.4 R36, [R192+0xb000] ;  /* 0x00b00000c024783b */ /* 0x000fe20000004200 */
[----:B------:R-:W-:Y:S02]  /*1a220*/  FSEL R175, R40, -INF , !P0 ;  /* 0xff80000028af7808 */ /* 0x000fe40004000000 */
[----:B------:R-:W-:Y:S02]  /*1a230*/  FMNMX3.FTZ R0, R0, R181, R179, !PT ;  /* 0x000000b500007276 */ /* 0x000fe400078100b3 */
[----:B------:R-:W-:Y:S02]  /*1a240*/  FSEL R147, R147, -INF , !P3 ;  /* 0xff80000093937808 */ /* 0x000fe40005800000 */
[-C--:B------:R-:W-:Y:S02]  /*1a250*/  ISETP.GE.AND P1, PT, R7, R216.reuse, PT ;  /* 0x000000d80700720c */ /* 0x080fe40003f26270 */
        /* <DEDUP_REMOVED lines=22> */
[-C--:B------:R-:W-:Y:S02]  /*1a3c0*/  ISETP.GE.AND P4, PT, R18, R217.reuse, PT ;  /* 0x000000d91200720c */ /* 0x080fe40003f86270 */
[----:B------:R-:W-:Y:S02]  /*1a3d0*/  FSEL R145, R145, -INF , !P1 ;  /* 0xff80000091917808 */ /* 0x000fe40004800000 */
[----:B------:R-:W-:Y:S02]  /*1a3e0*/  FSEL R143, R48, -INF , !P0 ;  /* 0xff800000308f7808 */ /* 0x000fe40004000000 */
[----:B------:R-:W-:Y:S02]  /*1a3f0*/  ISETP.GE.AND P5, PT, R5, R217, PT ;  /* 0x000000d90500720c */ /* 0x000fe40003fa6270 */
        /* <DEDUP_REMOVED lines=9> */
[-C--:B------:R-:W-:Y:S02]  /*1a490*/  ISETP.GE.AND P1, PT, R28, R217.reuse, PT ;  /* 0x000000d91c00720c */ /* 0x080fe40003f26270 */
[----:B------:R-:W-:Y:S02]  /*1a4a0*/  FSEL R131, R62, -INF , !P6 ;  /* 0xff8000003e837808 */ /* 0x000fe40007000000 */
[----:B------:R-:W-:Y:S02]  /*1a4b0*/  FSEL R127, R63, -INF , !P3 ;  /* 0xff8000003f7f7808 */ /* 0x000fe40005800000 */
[----:B------:R-:W-:Y:S01]  /*1a4c0*/  ISETP.GE.AND P5, PT, R26, R217, PT ;  /* 0x000000d91a00720c */ /* 0x000fe20003fa6270 */
[----:B------:R-:W-:Y:S01]  /*1a4d0*/  LDSM.16.MT88.4 R60, [R192+0xd000] ;  /* 0x00d00000c03c783b */ /* 0x000fe20000004200 */
[----:B------:R-:W-:Y:S02]  /*1a4e0*/  FMNMX3.FTZ R0, R0, R141, R139, !PT ;  /* 0x0000008d00007276 */ /* 0x000fe4000781008b */
        /* <DEDUP_REMOVED lines=37> */
[----:B------:R-:W-:Y:S01]  /*1a740*/  MUFU.EX2 R126, R126 ;  /* 0x0000007e007e7308 */ /* 0x000fe20000000800 */
[----:B------:R-:W2:Y:S01]  /*1a750*/  LDSM.16.MT88.4 R28, [R194+0xb000] ;  /* 0x00b00000c21c783b */ /* 0x000ea20000004200 */
[-CC-:B------:R-:W-:Y:S01]  /*1a760*/  FFMA.FTZ R119, R231, R3.reuse, -R130.reuse ;  /* 0x00000003e7777223 */ /* 0x180fe20000010882 */
[-C--:B------:R-:W-:Y:S01]  /*1a770*/  FFMA.FTZ R132, R227, R3.reuse, -R130 ;  /* 0x00000003e3847223 */ /* 0x080fe20000010882 */
[-CC-:B------:R-:W-:Y:S01]  /*1a780*/  FFMA.FTZ R134, R203, R3.reuse, -R124.reuse ;  /* 0x00000003cb867223 */ /* 0x180fe2000001087c */
[-CC-:B------:R-:W-:Y:S01]  /*1a790*/  FFMA.FTZ R171, R171, R3.reuse, -R124.reuse ;  /* 0x00000003abab7223 */ /* 0x180fe2000001087c */
[-CC-:B------:R-:W-:Y:S01]  /*1a7a0*/  FFMA.FTZ R136, R191, R3.reuse, -R124.reuse ;  /* 0x00000003bf887223 */ /* 0x180fe2000001087c */
[-C--:B------:R-:W-:Y:S03]  /*1a7b0*/  FFMA.FTZ R173, R173, R3.reuse, -R124 ;  /* 0x00000003adad7223 */ /* 0x080fe6000001087c */
[----:B------:R-:W3:Y:S01]  /*1a7c0*/  MUFU.EX2 R55, R7 ;  /* 0x0000000700377308 */ /* 0x000ee20000000800 */
[-CC-:B------:R-:W-:Y:S01]  /*1a7d0*/  FFMA.FTZ R138, R189, R3.reuse, -R130.reuse ;  /* 0x00000003bd8a7223 */ /* 0x180fe20000010882 */
[-CC-:B------:R-:W-:Y:S01]  /*1a7e0*/  FFMA.FTZ R187, R187, R3.reuse, -R130.reuse ;  /* 0x00000003bbbb7223 */ /* 0x180fe20000010882 */
[-CC-:B------:R-:W-:Y:S01]  /*1a7f0*/  FFMA.FTZ R140, R185, R3.reuse, -R130.reuse ;  /* 0x00000003b98c7223 */ /* 0x180fe20000010882 */
[-C--:B------:R-:W-:Y:S01]  /*1a800*/  FFMA.FTZ R183, R183, R3.reuse, -R130 ;  /* 0x00000003b7b77223 */ /* 0x080fe20000010882 */
[-CC-:B------:R-:W-:Y:S01]  /*1a810*/  FFMA.FTZ R142, R181, R3.reuse, -R124.reuse ;  /* 0x00000003b58e7223 */ /* 0x180fe2000001087c */
[-CC-:B------:R-:W-:Y:S01]  /*1a820*/  FFMA.FTZ R179, R179, R3.reuse, -R124.reuse ;  /* 0x00000003b3b37223 */ /* 0x180fe2000001087c */
[-CC-:B------:R-:W-:Y:S03]  /*1a830*/  FFMA.FTZ R144, R177, R3.reuse, -R124.reuse ;  /* 0x00000003b1907223 */ /* 0x180fe6000001087c */
[----:B------:R-:W4:Y:S01]  /*1a840*/  MUFU.EX2 R54, R8 ;  /* 0x0000000800367308 */ /* 0x000f220000000800 */
[-C--:B------:R-:W-:Y:S01]  /*1a850*/  FFMA.FTZ R175, R175, R3.reuse, -R124 ;  /* 0x00000003afaf7223 */ /* 0x080fe2000001087c */
[-CC-:B------:R-:W-:Y:S01]  /*1a860*/  FFMA.FTZ R146, R169, R3.reuse, -R130.reuse ;  /* 0x00000003a9927223 */ /* 0x180fe20000010882 */
[-CC-:B------:R-:W-:Y:S01]  /*1a870*/  FFMA.FTZ R167, R167, R3.reuse, -R130.reuse ;  /* 0x00000003a7a77223 */ /* 0x180fe20000010882 */
[-CC-:B------:R-:W-:Y:S01]  /*1a880*/  FFMA.FTZ R148, R165, R3.reuse, -R130.reuse ;  /* 0x00000003a5947223 */ /* 0x180fe20000010882 */
[-C--:B------:R-:W-:Y:S01]  /*1a890*/  FFMA.FTZ R163, R163, R3.reuse, -R130 ;  /* 0x00000003a3a37223 */ /* 0x080fe20000010882 */
        /* <DEDUP_REMOVED lines=27> */
[-C--:B------:R-:W-:Y:S01]  /*1aa50*/  FFMA.FTZ R155, R155, R3.reuse, -R124 ;  /* 0x000000039b9b7223 */ /* 0x080fe2000001087c */
[----:B------:R-:W-:Y:S01]  /*1aa60*/  LDSM.16.MT88.4 R100, [R192+0xac00] ;  /* 0x00ac0000c064783b */ /* 0x000fe20000004200 */
[-CC-:B------:R-:W-:Y:S01]  /*1aa70*/  FFMA.FTZ R153, R153, R3.reuse, -R130.reuse ;  /* 0x0000000399997223 */ /* 0x180fe20000010882 */
[-CC-:B------:R-:W-:Y:S01]  /*1aa80*/  FFMA.FTZ R154, R151, R3.reuse, -R130.reuse ;  /* 0x00000003979a7223 */ /* 0x180fe20000010882 */
[-CC-:B------:R-:W-:Y:S01]  /*1aa90*/  FFMA.FTZ R149, R149, R3.reuse, -R130.reuse ;  /* 0x0000000395957223 */ /* 0x180fe20000010882 */
[-C--:B------:R-:W-:Y:S01]  /*1aaa0*/  FFMA.FTZ R156, R147, R3.reuse, -R130 ;  /* 0x00000003939c7223 */ /* 0x080fe20000010882 */
[--C-:B------:R-:W-:Y:S03]  /*1aab0*/  FFMA.FTZ R145, R145, R3, -R124.reuse ;  /* 0x0000000391917223 */ /* 0x100fe6000001087c */
[----:B------:R-:W4:Y:S01]  /*1aac0*/  MUFU.EX2 R122, R122 ;  /* 0x0000007a007a7308 */ /* 0x000f220000000800 */
[----:B---3--:R-:W-:Y:S01]  /*1aad0*/  F2FP.F16.F32.PACK_AB R58, R120, R123 ;  /* 0x0000007b783a723e */ /* 0x008fe200000000ff */
[-CC-:B------:R-:W-:Y:S01]  /*1aae0*/  FFMA.FTZ R158, R143, R3.reuse, -R124.reuse ;  /* 0x000000038f9e7223 */ /* 0x180fe2000001087c */
[-CC-:B------:R-:W-:Y:S01]  /*1aaf0*/  FFMA.FTZ R141, R141, R3.reuse, -R124.reuse ;  /* 0x000000038d8d7223 */ /* 0x180fe2000001087c */
[-CC-:B------:R-:W-:Y:S01]  /*1ab00*/  FFMA.FTZ R160, R139, R3.reuse, -R124.reuse ;  /* 0x000000038ba07223 */ /* 0x180fe2000001087c */
[-C--:B------:R-:W-:Y:S01]  /*1ab10*/  FFMA.FTZ R53, R53, R3.reuse, -R124 ;  /* 0x0000000335357223 */ /* 0x080fe2000001087c */
[-CC-:B------:R-:W-:Y:S01]  /*1ab20*/  FFMA.FTZ R137, R137, R3.reuse, -R130.reuse ;  /* 0x0000000389897223 */ /* 0x180fe20000010882 */
[-C--:B------:R-:W-:Y:S03]  /*1ab30*/  FFMA.FTZ R162, R135, R3.reuse, -R130 ;  /* 0x0000000387a27223 */ /* 0x080fe60000010882 */
[----:B------:R-:W-:Y:S01]  /*1ab40*/  MUFU.EX2 R121, R121 ;  /* 0x0000007900797308 */ /* 0x000fe20000000800 */
[----:B------:R-:W-:Y:S01]  /*1ab50*/  FMUL.FTZ R32, R55, R84 ;  /* 0x0000005437207220 */ /* 0x000fe20000410000 */
[--C-:B------:R-:W-:Y:S01]  /*1ab60*/  FFMA.FTZ R84, R43, R3, -R124.reuse ;  /* 0x000000032b547223 */ /* 0x100fe2000001087c */
[C---:B------:R-:W-:Y:S01]  /*1ab70*/  FMUL.FTZ R43, R54.reuse, R79 ;  /* 0x0000004f362b7220 */ /* 0x040fe20000410000 */
[----:B------:R-:W-:Y:S01]  /*1ab80*/  FMUL.FTZ R34, R54, R86 ;  /* 0x0000005636227220 */ /* 0x000fe20000410000 */
[----:B------:R-:W-:Y:S01]  /*1ab90*/  FFMA.FTZ R86, R241, R3, -R124 ;  /* 0x00000003f1567223 */ /* 0x000fe2000001087c */
[----:B------:R-:W-:Y:S01]  /*1aba0*/  FFMA.FTZ R126, R55, R226, R126 ;  /* 0x000000e2377e7223 */ /* 0x000fe2000001007e */
[----:B------:R-:W-:Y:S03]  /*1abb0*/  ISETP.GT.AND P0, PT, R223, R200, PT ;  /* 0x000000c8df00720c */ /* 0x000fe60003f04270 */
        /* <DEDUP_REMOVED lines=24> */
[C---:B------:R-:W-:Y:S03]  /*1ad40*/  HMMA.16816.F32 R12, R56.reuse, R20, R12 ;  /* 0x00000014380c723c */ /* 0x040fe6000000180c */
        /* <DEDUP_REMOVED lines=15> */
[C---:B--2---:R-:W-:Y:S03]  /*1ae40*/  HMMA.16816.F32 R20, R56.reuse, R28, R20 ;  /* 0x0000001c3814723c */ /* 0x044fe60000001814 */
        /* <DEDUP_REMOVED lines=295> */
.L_x_5896:
        /* <DEDUP_REMOVED lines=13> */
.L_x_5911:
        /* <DEDUP_REMOVED lines=165> */
.L_x_5906:
[----:B------:R-:W-:Y:S05]  /*1cbe0*/  BSYNC.RECONVERGENT B0 ;  /* 0x0000000000007941 */ /* 0x000fea0003800200 */
.L_x_5905:
        /* <DEDUP_REMOVED lines=10> */
[----:B--2---:R-:W-:Y:S05]  /*1cc90*/  @P1 RET.REL.NODEC R206 `(_ZN5flash24flash_fwd_splitkv_kernelI23Flash_fwd_kernel_traitsILi96ELi64ELi128ELi4ELb0ELb0EN7cutlass6half_tE19Flash_kernel_traitsILi96ELi64ELi128ELi4ES3_EELb0ELb1ELb0ELb0ELb1ELb1ELb1ELb1EEEvNS_16Flash_fwd_paramsE) ;  /* 0xfffffe30ced81950 */ /* 0x004fea0003c3ffff */
[----:B------:R-:W-:Y:S01]  /*1cca0*/  MOV R207, 0x0 ;  /* 0x0000000000cf7802 */ /* 0x000fe20000000f00 */
[----:B------:R-:W-:Y:S04]  /*1ccb0*/  ST.E.128 desc[UR4][R2.64+0x4800], R36 ;  /* 0x0048002402007985 */ /* 0x000fe8000c101d04 */
[----:B------:R-:W-:Y:S04]  /*1ccc0*/  ST.E.128 desc[UR4][R2.64+0x4880], R20 ;  /* 0x0048801402007985 */ /* 0x000fe8000c101d04 */
[----:B------:R1:W-:Y:S02]  /*1ccd0*/  ST.E.128 desc[UR4][R2.64+0x4900], R4 ;  /* 0x0049000402007985 */ /* 0x0003e4000c101d04 */
[----:B-1----:R-:W-:Y:S05]  /*1cce0*/  RET.REL.NODEC R206 `(_ZN5flash24flash_fwd_splitkv_kernelI23Flash_fwd_kernel_traitsILi96ELi64ELi128ELi4ELb0ELb0EN7cutlass6half_tE19Flash_kernel_traitsILi96ELi64ELi128ELi4ES3_EELb0ELb1ELb0ELb0ELb1ELb1ELb1ELb1EEEvNS_16Flash_fwd_paramsE) ;  /* 0xfffffe30cec47950 */ /* 0x002fea0003c3ffff */
.L_x_5904:
[----:B------:R-:W-:Y:S01]  /*1ccf0*/  MOV R9, 0x2 ;  /* 0x0000000200097802 */ /* 0x000fe20000000f00 */
[----:B------:R-:W-:Y:S01]  /*1cd00*/  IMAD.MOV.U32 R6, RZ, RZ, 0x1f ;  /* 0x0000001fff067424 */ /* 0x000fe200078e00ff */
[----:B------:R-:W-:-:S07]  /*1cd10*/  MOV R8, 0xffffffff ;  /* 0xffffffff00087802 */ /* 0x000fce0000000f00 */
[----:B-----5:R-:W-:Y:S05]  /*1cd20*/  WARPSYNC.COLLECTIVE R8, `(.L_x_5907) ;  /* 0x0000000008087348 */ /* 0x020fea0003c00000 */
[----:B------:R1:W2:Y:S02]  /*1cd30*/  SHFL.BFLY P0, R12, R226, R9, R6 ;  /* 0x0c000009e20c7389 */ /* 0x0002a40000000006 */
[----:B-12--5:R-:W-:Y:S05]  /*1cd40*/  ENDCOLLECTIVE ;  /* 0x000000000000791b */ /* 0x026fea0003800000 */
.L_x_5907:
[----:B------:R-:W-:Y:S02]  /*1cd50*/  IMAD.MOV.U32 R7, RZ, RZ, R12 ;  /* 0x000000ffff077224 */ /* 0x000fe400078e000c */
[----:B------:R-:W-:Y:S02]  /*1cd60*/  IMAD.MOV.U32 R9, RZ, RZ, 0x1 ;  /* 0x00000001ff097424 */ /* 0x000fe400078e00ff */
[----:B------:R-:W-:-:S05]  /*1cd70*/  FADD.FTZ R10, R7, R226 ;  /* 0x000000e2070a7221 */ /* 0x000fca0000010000 */
[----:B------:R-:W-:-:S07]  /*1cd80*/  MOV R226, R10 ;  /* 0x0000000a00e27202 */ /* 0x000fce0000000f00 */
[----:B------:R-:W-:Y:S05]  /*1cd90*/  WARPSYNC.COLLECTIVE R8, `(.L_x_5908) ;  /* 0x0000000008087348 */ /* 0x000fea0003c00000 */
[----:B------:R1:W2:Y:S02]  /*1cda0*/  SHFL.BFLY P0, R12, R226, R9, R6 ;  /* 0x0c000009e20c7389 */ /* 0x0002a40000000006 */
[----:B-12---:R-:W-:Y:S05]  /*1cdb0*/  ENDCOLLECTIVE ;  /* 0x000000000000791b */ /* 0x006fea0003800000 */
.L_x_5908:
[----:B------:R-:W-:Y:S01]  /*1cdc0*/  MOV R226, R225 ;  /* 0x000000e100e27202 */ /* 0x000fe20000000f00 */
[----:B------:R-:W-:Y:S01]  /*1cdd0*/  IMAD.MOV.U32 R9, RZ, RZ, 0x2 ;  /* 0x00000002ff097424 */ /* 0x000fe200078e00ff */
[----:B------:R-:W-:-:S07]  /*1cde0*/  MOV R7, R12 ;  /* 0x0000000c00077202 */ /* 0x000fce0000000f00 */
[----:B------:R-:W-:Y:S05]  /*1cdf0*/  WARPSYNC.COLLECTIVE R8, `(.L_x_5909) ;  /* 0x0000000008087348 */ /* 0x000fea0003c00000 */
[----:B------:R1:W2:Y:S02]  /*1ce00*/  SHFL.BFLY P0, R12, R226, R9, R6 ;  /* 0x0c000009e20c7389 */ /* 0x0002a40000000006 */
[----:B-12---:R-:W-:Y:S05]  /*1ce10*/  ENDCOLLECTIVE ;  /* 0x000000000000791b */ /* 0x006fea0003800000 */
.L_x_5909:
[----:B------:R-:W-:Y:S01]  /*1ce20*/  FADD.FTZ R7, R10, R7 ;  /* 0x000000070a077221 */ /* 0x000fe20000010000 */
[----:B------:R-:W-:Y:S01]  /*1ce30*/  FADD.FTZ R11, R12, R225 ;  /* 0x000000e10c0b7221 */ /* 0x000fe20000010000 */
[----:B------:R-:W-:-:S04]  /*1ce40*/  MOV R9, 0x1 ;  /* 0x0000000100097802 */ /* 0x000fc80000000f00 */
[----:B------:R-:W-:-:S07]  /*1ce50*/  MOV R226, R11 ;  /* 0x0000000b00e27202 */ /* 0x000fce0000000f00 */
[----:B------:R-:W-:Y:S05]  /*1ce60*/  WARPSYNC.COLLECTIVE R8, `(.L_x_5910) ;  /* 0x0000000008087348 */ /* 0x000fea0003c00000 */
[----:B------:R1:W2:Y:S02]  /*1ce70*/  SHFL.BFLY P0, R12, R226, R9, R6 ;  /* 0x0c000009e20c7389 */ /* 0x0002a40000000006 */
[----:B-12---:R-:W-:Y:S05]  /*1ce80*/  ENDCOLLECTIVE ;  /* 0x000000000000791b */ /* 0x006fea0003800000 */
.L_x_5910:
[----:B------:R-:W-:Y:S05]  /*1ce90*/  BRA `(.L_x_5911) ;  /* 0xfffffff000bc7947 */ /* 0x000fea000383ffff */
.L_x_5912:
        /* <DEDUP_REMOVED lines=14> */
.L_x_11673:


//--------------------- .text._ZN5flash24flash_fwd_splitkv_kernelI23Flash_fwd_kernel_traitsILi96ELi64ELi128ELi4ELb0ELb0EN7cutlass6half_tE19Flash_kernel_traitsILi96ELi64ELi128ELi4ES3_EELb0ELb1ELb1ELb0ELb0ELb0ELb1ELb1EEEvNS_16Flash_fwd_paramsE --------------------------
	.section	.text._ZN5flash24flash_fwd_splitkv_kernelI23Flash_fwd_kernel_traitsILi96ELi64ELi128ELi4ELb0ELb0EN7cutlass6half_tE19Flash_kernel_traitsILi96ELi64ELi128ELi4ES3_EELb0ELb1ELb1ELb0ELb0ELb0ELb1ELb1EEEvNS_16Flash_fwd_paramsE,"ax",@progbits
	.align	128
        .global         _ZN5flash24flash_fwd_splitkv_kernelI23Flash_fwd_kernel_traitsILi96ELi64ELi128ELi4ELb0ELb0EN7cutlass6half_tE19Flash_kernel_traitsILi96ELi64ELi128ELi4ES3_EELb0ELb1ELb1ELb0ELb0ELb0ELb1ELb1EEEvNS_16Flash_fwd_paramsE
        .type           _ZN5flash24flash_fwd_splitkv_kernelI23Flash_fwd_kernel_traitsILi96ELi64ELi128ELi4ELb0ELb0EN7cutlass6half_tE19Flash_kernel_traitsILi96ELi64ELi128ELi4ES3_EELb0ELb1ELb1ELb0ELb0ELb0ELb1ELb1EEEvNS_16Flash_fwd_paramsE,@function
        .size           _ZN5flash24flash_fwd_splitkv_kernelI23Flash_fwd_kernel_traitsILi96ELi64ELi128ELi4ELb0ELb0EN7cutlass6half_tE19Flash_kernel_traitsILi96ELi64ELi128ELi4ES3_EELb0ELb1ELb1ELb0ELb0ELb0ELb1ELb1EEEvNS_16Flash_fwd_paramsE,(.L_x_11674 - _ZN5flash24flash_fwd_splitkv_kernelI23Flash_fwd_kernel_traitsILi96ELi64ELi128ELi4ELb0ELb0EN7cutlass6half_tE19Flash_kernel_traitsILi96ELi64ELi128ELi4ES3_EELb0ELb1ELb1ELb0ELb0ELb0ELb1ELb1EEEvNS_16Flash_fwd_paramsE)
        .other          _ZN5flash24flash_fwd_splitkv_kernelI23Flash_fwd_kernel_traitsILi96ELi64ELi128ELi4ELb0ELb0EN7cutlass6half_tE19Flash_kernel_traitsILi96ELi64ELi128ELi4ES3_EELb0ELb1ELb1ELb0ELb0ELb0ELb1ELb1EEEvNS_16Flash_fwd_paramsE,@"STO_CUDA_ENTRY STV_DEFAULT"
_ZN5flash24flash_fwd_splitkv_kernelI23Flash_fwd_kernel_traitsILi96ELi64ELi128ELi4ELb0ELb0EN7cutlass6half_tE19Flash_kernel_traitsILi96ELi64ELi128ELi4ES3_EELb0ELb1ELb1ELb0ELb0ELb0ELb1ELb1EEEvNS_16Flash_fwd_paramsE:
.text._ZN5flash24flash_fwd_splitkv_kernelI23Flash_fwd_kernel_traitsILi96ELi64ELi128ELi4ELb0ELb0EN7cutlass6half_tE19Flash_kernel_traitsILi96ELi64ELi128ELi4ES3_EELb0ELb1ELb1ELb0ELb0ELb0ELb1ELb1EEEvNS_16Flash_fwd_paramsE:
        /* <DEDUP_REMOVED lines=11> */
[----:B-1----:R-:W-:-:S05]  /*00b0*/  VIADD R4, R4, 0xffffffe ;  /* 0x0ffffffe04047836 */ /* 0x002fca0000000000 */
[----:B------:R-:W1:Y:S01]  /*00c0*/  LDC R2, c[0x0][0x374] ;  /* 0x0000dd00ff027b82 */ /* 0x000e620000000800 */
[----:B------:R-:W5:Y:S02]  /*00d0*/  F2I.FTZ.U32.TRUNC.NTZ R5, R4 ;  /* 0x0000000400057305 */ /* 0x000f64000021f000 */
[----:B-----5:R-:W-:Y:S01]  /*00e0*/  IMAD.MOV R0, RZ, RZ, -R5 ;  /* 0x000000ffff007224 */ /* 0x020fe200078e0a05 */
[----:B------:R-:W-:-:S03]  /*00f0*/  MOV R4, RZ ;  /* 0x000000ff00047202 */ /* 0x000fc60000000f00 */
[----:B------:R-:W-:-:S04]  /*0100*/  IMAD R7, R0, R3, RZ ;  /* 0x0000000300077224 */ /* 0x000fc800078e02ff */
[----:B------:R-:W-:-:S06]  /*0110*/  IMAD.HI.U32 R7, R5, R7, R4 ;  /* 0x0000000705077227 */ /* 0x000fcc00078e0004 */
        /* <DEDUP_REMOVED lines=11> */
[----:B------:R-:W-:Y:S05]  /*01d0*/  CALL.REL.NOINC `($_ZN5flash24flash_fwd_splitkv_kernelI23Flash_fwd_kernel_traitsILi96ELi64ELi128ELi4ELb0ELb0EN7cutlass6half_tE19Flash_kernel_traitsILi96ELi64ELi128ELi4ES3_EELb0ELb1ELb1ELb0ELb0ELb0ELb1ELb1EEEvNS_16Flash_fwd_paramsE$_ZN5flash30compute_attn_1rowblock_splitkvI23Flash_fwd_kernel_traitsILi96ELi64ELi128ELi4ELb0ELb0EN7cutlass6half_tE19Flash_kernel_traitsILi96ELi64ELi128ELi4ES3_EELb0ELb1ELb1ELb0ELb0ELb0ELb1ELb1ENS_16Flash_fwd_paramsEEEvRKT8_iiiii) ;  /* 0x0000000000087944 */ /* 0x000fea0003c00000 */
[----:B------:R-:W-:Y:S05]  /*01e0*/  BSYNC.RECONVERGENT B4 ;  /* 0x0000000000047941 */ /* 0x000fea0003800200 */
.L_x_5913:
[----:B------:R-:W-:Y:S05]  /*01f0*/  EXIT ;  /* 0x000000000000794d */ /* 0x000fea0003800000 */
        .type           $_ZN5flash24flash_fwd_splitkv_kernelI23Flash_fwd_kernel_traitsILi96ELi64ELi128ELi4ELb0ELb0EN7cutlass6half_tE19Flash_kernel_traitsILi96ELi64ELi128ELi4ES3_EELb0ELb1ELb1ELb0ELb0ELb0ELb1ELb1EEEvNS_16Flash_fwd_paramsE$_ZN5flash30compute_attn_1rowblock_splitkvI23Flash_fwd_kernel_traitsILi96ELi64ELi128ELi4ELb0ELb0EN7cutlass6half_tE19Flash_kernel_traitsILi96ELi64ELi128ELi4ES3_EELb0ELb1ELb1ELb0ELb0ELb0ELb1ELb1ENS_16Flash_fwd_paramsEEEvRKT8_iiiii,@function
        .size           $_ZN5flash24flash_fwd_splitkv_kernelI23Flash_fwd_kernel_traitsILi96ELi64ELi128ELi4ELb0ELb0EN7cutlass6half_tE19Flash_kernel_traitsILi96ELi64ELi128ELi4ES3_EELb0ELb1ELb1ELb0ELb0ELb0ELb1ELb1EEEvNS_16Flash_fwd_paramsE$_ZN5flash30compute_attn_1rowblock_splitkvI23Flash_fwd_kernel_traitsILi96ELi64ELi128ELi4ELb0ELb0EN7cutlass6half_tE19Flash_kernel_traitsILi96ELi64ELi128ELi4ES3_EELb0ELb1ELb1ELb0ELb0ELb0ELb1ELb1ENS_16Flash_fwd_paramsEEEvRKT8_iiiii,(.L_x_11674 - $_ZN5flash24flash_fwd_splitkv_kernelI23Flash_fwd_kernel_traitsILi96ELi64ELi128ELi4ELb0ELb0EN7cutlass6half_tE19Flash_kernel_traitsILi96ELi64ELi128ELi4ES3_EELb0ELb1ELb1ELb0ELb0ELb0ELb1ELb1EEEvNS_16Flash_fwd_paramsE$_ZN5flash30compute_attn_1rowblock_splitkvI23Flash_fwd_kernel_traitsILi96ELi64ELi128ELi4ELb0ELb0EN7cutlass6half_tE19Flash_kernel_traitsILi96ELi64ELi128ELi4ES3_EELb0ELb1ELb1ELb0ELb0ELb0ELb1ELb1ENS_16Flash_fwd_paramsEEEvRKT8_iiiii)
$_ZN5flash24flash_fwd_splitkv_kernelI23Flash_fwd_kernel_traitsILi96ELi64ELi128ELi4ELb0ELb0EN7cutlass6half_tE19Flash_kernel_traitsILi96ELi64ELi128ELi4ES3_EELb0ELb1ELb1ELb0ELb0ELb0ELb1ELb1EEEvNS_16Flash_fwd_paramsE$_ZN5flash30compute_attn_1rowblock_splitkvI23Flash_fwd_kernel_traitsILi96ELi64ELi128ELi4ELb0ELb0EN7cutlass6half_tE19Flash_kernel_traitsILi96ELi64ELi128ELi4ES3_EELb0ELb1ELb1ELb0ELb0ELb0ELb1ELb1ENS_16Flash_fwd_paramsEEEvRKT8_iiiii:
        /* <DEDUP_REMOVED lines=39> */
.L_x_5915:
[----:B------:R-:W-:Y:S05]  /*0470*/  BSYNC.RECONVERGENT B0 ;  /* 0x0000000000007941 */ /* 0x000fea0003800200 */
.L_x_5914:
[----:B------:R-:W-:Y:S04]  /*0480*/  BSSY.RECONVERGENT B0, `(.L_x_5916) ;  /* 0x0000007000007945 */ /* 0x000fe80003800200 */
[----:B------:R-:W-:Y:S05]  /*0490*/  @!P3 BRA `(.L_x_5917) ;  /* 0x000000000014b947 */ /* 0x000fea0003800000 */
[----:B------:R-:W2:Y:S02]  /*04a0*/  LD.E.U8 R4, desc[UR4][R116.64+0x1b2] ;  /* 0x0001b20474047980 */ /* 0x000ea4000c101100 */
[----:B--2---:R-:W-:-:S13]  /*04b0*/  ISETP.NE.AND P1, PT, R4, RZ, PT ;  /* 0x000000ff0400720c */ /* 0x004fda0003f25270 */
[----:B------:R-:W2:Y:S02]  /*04c0*/  @P1 LD.E R5, desc[UR4][R8.64+0x4] ;  /* 0x0000040408051980 */ /* 0x000ea4000c101900 */
[----:B--2--5:R-:W-:-:S06]  /*04d0*/  @P1 IADD3 R72, PT, PT, R5, -R12, RZ ;  /* 0x8000000c05481210 */ /* 0x024fcc0007ffe0ff */
[----:B------:R2:W5:Y:S02]  /*04e0*/  @!P1 LD.E R72, desc[UR4][R8.64] ;  /* 0x0000000408489980 */ /* 0x000564000c101900 */
.L_x_5917:
[----:B------:R-:W-:Y:S05]  /*04f0*/  BSYNC.RECONVERGENT B0 ;  /* 0x0000000000007941 */ /* 0x000fea0003800200 */
.L_x_5916:
        /* <DEDUP_REMOVED lines=9> */
.L_x_5919:
[----:B------:R-:W3:Y:S01]  /*0590*/  LD.E.64 R4, desc[UR4][R116.64+0x108] ;  /* 0x0001080474047980 */ /* 0x000ee2000c101b00 */
[----:B------:R-:W-:Y:S01]  /*05a0*/  BSSY.RECONVERGENT B0, `(.L_x_5921) ;  /* 0x0000006000007945 */ /* 0x000fe20003800200 */
[----:B------:R-:W-:Y:S01]  /*05b0*/  IMAD.MOV.U32 R3, RZ, RZ, RZ ;  /* 0x000000ffff037224 */ /* 0x000fe200078e00ff */
[----:B---3--:R-:W-:-:S04]  /*05c0*/  ISETP.NE.U32.AND P0, PT, R4, RZ, PT ;  /* 0x000000ff0400720c */ /* 0x008fc80003f05070 */
[----:B------:R-:W-:-:S13]  /*05d0*/  ISETP.NE.AND.EX P0, PT, R5, RZ, PT, P0 ;  /* 0x000000ff0500720c */ /* 0x000fda0003f05300 */
[----:B------:R-:W-:Y:S05]  /*05e0*/  @!P0 BRA `(.L_x_5922) ;  /* 0x0000000000048947 */ /* 0x000fea0003800000 */
[----:B------:R3:W5:Y:S02]  /*05f0*/  LD.E R3, desc[UR4][R116.64+0xbc] ;  /* 0x0000bc0474037980 */ /* 0x000764000c101900 */
.L_x_5922:
[----:B------:R-:W-:Y:S05]  /*0600*/  BSYNC.RECONVERGENT B0 ;  /* 0x0000000000007941 */ /* 0x000fea0003800200 */
.L_x_5921:
[----:B-----5:R-:W-:Y:S02]  /*0610*/  IADD3 R106, PT, PT, R72, R3, RZ ;  /* 0x00000003486a7210 */ /* 0x020fe40007ffe0ff */
.L_x_5920:
[----:B------:R-:W-:Y:S05]  /*0620*/  BSYNC.RECONVERGENT B1 ;  /* 0x0000000000017941 */ /* 0x000fea0003800200 */
.L_x_5918:
[----:B------:R-:W-:Y:S01]  /*0630*/  IMAD.SHL.U32 R109, R147, 0x40, RZ ;  /* 0x00000040936d7824 */ /* 0x000fe200078e00ff */
[----:B------:R-:W-:Y:S01]  /*0640*/  MOV R4, R146 ;  /* 0x0000009200047202 */ /* 0x000fe20000000f00 */
[----:B------:R-:W-:-:S03]  /*0650*/  IMAD.MOV.U32 R5, RZ, RZ, 0x0 ;  /* 0x00000000ff057424 */ /* 0x000fc600078e00ff */
[----:B------:R-:W-:-:S13]  /*0660*/  ISETP.GT.AND P0, PT, R148, R109, PT ;  /* 0x0000006d9400720c */ /* 0x000fda0003f04270 */
[----:B-123--:R-:W-:Y:S05]  /*0670*/  @!P0 RET.REL.NODEC R4 `(_ZN5flash24flash_fwd_splitkv_kernelI23Flash_fwd_kernel_traitsILi96ELi64ELi128ELi4ELb0ELb0EN7cutlass6half_tE19Flash_kernel_traitsILi96ELi64ELi128ELi4ES3_EELb0ELb1ELb1ELb0ELb0ELb0ELb1ELb1EEEvNS_16Flash_fwd_paramsE) ;  /* 0xfffffff804608950 */ /* 0x00efea0003c3ffff */
        /* <DEDUP_REMOVED lines=60> */
[----:B------:R-:W-:Y:S01]  /*0a40*/  SHF.R.U32.HI R11, RZ, 0x3, R62 ;  /* 0x00000003ff0b7819 */ /* 0x000fe2000001163e */
[----:B------:R-:W-:Y:S03]  /*0a50*/  BSSY.RECONVERGENT B0, `(.L_x_5924) ;  /* 0x000001b000007945 */ /* 0x000fe60003800200 */
[C---:B------:R-:W-:Y:S01]  /*0a60*/  ISETP.GE.AND P2, PT, R11.reuse, R148, PT ;  /* 0x000000940b00720c */ /* 0x040fe20003f46270 */
[----:B------:R-:W-:-:S02]  /*0a70*/  VIADD R13, R11, 0x10 ;  /* 0x000000100b0d7836 */ /* 0x000fc40000000000 */
[----:B------:R-:W-:-:S03]  /*0a80*/  VIADD R19, R11, 0x20 ;  /* 0x000000200b137836 */ /* 0x000fc60000000000 */
[----:B------:R-:W-:Y:S01]  /*0a90*/  ISETP.GE.AND P0, PT, R13, R148, PT ;  /* 0x000000940d00720c */ /* 0x000fe20003f06270 */
[----:B--2---:R-:W-:-:S04]  /*0aa0*/  IMAD R2, R2, UR8, R151 ;  /* 0x0000000802027c24 */ /* 0x004fc8000f8e0297 */
[----:B---3--:R-:W-:Y:S02]  /*0ab0*/  IMAD R150, R2, R5, R150 ;  /* 0x0000000502967224 */ /* 0x008fe400078e0296 */
[----:B------:R-:W-:Y:S02]  /*0ac0*/  IMAD.SHL.U32 R5, R62, 0x4, RZ ;  /* 0x000000043e057824 */ /* 0x000fe400078e00ff */
[----:B------:R-:W-:-:S03]  /*0ad0*/  IMAD R3, R3, R150, R109 ;  /* 0x0000009603037224 */ /* 0x000fc600078e026d */
[----:B------:R-:W-:Y:S01]  /*0ae0*/  LOP3.LUT R5, R5, 0x1c, RZ, 0xc0, !PT ;  /* 0x0000001c05057812 */ /* 0x000fe200078ec0ff */
[----:B----4-:R-:W-:-:S03]  /*0af0*/  IMAD R4, R3, R4, RZ ;  /* 0x0000000403047224 */ /* 0x010fc600078e02ff */
[----:B------:R-:W-:Y:S01]  /*0b00*/  ISETP.NE.AND P6, PT, R5, RZ, PT ;  /* 0x000000ff0500720c */ /* 0x000fe20003fc5270 */
[----:B------:R-:W-:Y:S01]  /*0b10*/  IMAD R15, R11, 0x60, R5 ;  /* 0x000000600b0f7824 */ /* 0x000fe200078e0205 */
[----:B------:R-:W-:Y:S02]  /*0b20*/  LOP3.LUT R23, R5, 0x20, RZ, 0xfc, !PT ;  /* 0x0000002005177812 */ /* 0x000fe400078efcff */
[----:B------:R-:W-:Y:S02]  /*0b30*/  ISETP.GE.OR P4, PT, R13, R148, P6 ;  /* 0x000000940d00720c */ /* 0x000fe40003786670 */
[C---:B------:R-:W-:Y:S02]  /*0b40*/  IADD3 R15, P1, PT, R4.reuse, R15, RZ ;  /* 0x0000000f040f7210 */ /* 0x040fe40007f3e0ff */
[----:B------:R-:W-:Y:S02]  /*0b50*/  LOP3.LUT R21, R5, 0x40, RZ, 0xfc, !PT ;  /* 0x0000004005157812 */ /* 0x000fe400078efcff */
[----:B------:R-:W-:Y:S01]  /*0b60*/  LEA.HI.X.SX32 R13, R4, RZ, 0x1, P1 ;  /* 0x000000ff040d7211 */ /* 0x000fe200008f0eff */
[----:B-1----:R-:W-:Y:S08]  /*0b70*/  @P2 BRA `(.L_x_5925) ;  /* 0x0000000000202947 */ /* 0x002ff00003800000 */
        /* <DEDUP_REMOVED lines=8> */
.L_x_5925:
[----:B------:R-:W-:Y:S05]  /*0c00*/  BSYNC.RECONVERGENT B0 ;  /* 0x0000000000007941 */ /* 0x000fea0003800200 */
.L_x_5924:
        /* <DEDUP_REMOVED lines=16> */
.L_x_5927:
[----:B------:R-:W-:Y:S05]  /*0d10*/  BSYNC.RECONVERGENT B0 ;  /* 0x0000000000007941 */ /* 0x000fea0003800200 */
.L_x_5926:
        /* <DEDUP_REMOVED lines=15> */
.L_x_5929:
[----:B------:R-:W-:Y:S05]  /*0e10*/  BSYNC.RECONVERGENT B0 ;  /* 0x0000000000007941 */ /* 0x000fea0003800200 */
.L_x_5928:
        /* <DEDUP_REMOVED lines=15> */
.L_x_5931:
[----:B------:R-:W-:Y:S05]  /*0f10*/  BSYNC.RECONVERGENT B0 ;  /* 0x0000000000007941 */ /* 0x000fea0003800200 */
.L_x_5930:
[-C--:B------:R-:W-:Y:S01]  /*0f20*/  ISETP.GE.OR P1, PT, R19, R148.reuse, P6 ;  /* 0x000000941300720c */ /* 0x080fe20003726670 */
[----:B---3-5:R-:W-:Y:S01]  /*0f30*/  @!P5 IMAD.MOV.U32 R9, RZ, RZ, -0x800000 ;  /* 0xff800000ff09d424 */ /* 0x028fe200078e00ff */
[----:B------:R-:W-:Y:S01]  /*0f40*/  IADD3 R11, P0, PT, R3, R11, RZ ;  /* 0x0000000b030b7210 */ /* 0x000fe20007f1e0ff */
        /* <DEDUP_REMOVED lines=10> */
[----:B-12---:R-:W-:Y:S05]  /*0ff0*/  @P6 RET.REL.NODEC R146 `(_ZN5flash24flash_fwd_splitkv_kernelI23Flash_fwd_kernel_traitsILi96ELi64ELi128ELi4ELb0ELb0EN7cutlass6half_tE19Flash_kernel_traitsILi96ELi64ELi128ELi4ES3_EELb0ELb1ELb1ELb0ELb0ELb0ELb1ELb1EEEvNS_16Flash_fwd_paramsE) ;  /* 0xfffffff092006950 */ /* 0x006fea0003c3ffff */
[----:B------:R-:W-:Y:S02]  /*1000*/  MOV R5, 0xff800000 ;  /* 0xff80000000057802 */ /* 0x000fe40000000f00 */
[----:B------:R-:W-:-:S03]  /*1010*/  MOV R147, 0x0 ;  /* 0x0000000000937802 */ /* 0x000fc60000000f00 */
[----:B------:R1:W-:Y:S02]  /*1020*/  ST.E desc[UR4][R2.64+0xc0], R5 ;  /* 0x0000c00502007985 */ /* 0x0003e4000c101904 */
[----:B-1----:R-:W-:Y:S05]  /*1030*/  RET.REL.NODEC R146 `(_ZN5flash24flash_fwd_splitkv_kernelI23Flash_fwd_kernel_traitsILi96ELi64ELi128ELi4ELb0ELb0EN7cutlass6half_tE19Flash_kernel_traitsILi96ELi64ELi128ELi4ES3_EELb0ELb1ELb1ELb0ELb0ELb0ELb1ELb1EEEvNS_16Flash_fwd_paramsE) ;  /* 0xffffffec92f07950 */ /* 0x002fea0003c3ffff */
.L_x_5923:
        /* <DEDUP_REMOVED lines=56> */
[----:B----4-:R-:W-:-:S06]  /*13c0*/  VIADD R18, R18, 0xffffffe ;  /* 0x0ffffffe12127836 */ /* 0x010fcc0000000000 */
[----:B------:R-:W1:Y:S01]  /*13d0*/  F2I.FTZ.U32.TRUNC.NTZ R21, R18 ;  /* 0x0000001200157305 */ /* 0x000e62000021f000 */
[----:B------:R-:W-:Y:S01]  /*13e0*/  IMAD.MOV.U32 R20, RZ, RZ, RZ ;  /* 0x000000ffff147224 */ /* 0x000fe200078e00ff */
[----:B------:R-:W-:Y:S02]  /*13f0*/  IABS R7, R150 ;  /* 0x0000009600077213 */ /* 0x000fe40000000000 */
[----:B------:R-:W-:Y:S02]  /*1400*/  IABS R4, R5 ;  /* 0x0000000500047213 */ /* 0x000fe40000000000 */
[----:B-1----:R-:W-:-:S05]  /*1410*/  IADD3 R3, PT, PT, RZ, -R21, RZ ;  /* 0x80000015ff037210 */ /* 0x002fca0007ffe0ff */
        /* <DEDUP_REMOVED lines=14> */
[----:B------:R-:W-:-:S04]  /*1500*/  @P2 IADD3 R3, PT, PT, R3, 0x1, RZ ;  /* 0x0000000103032810 */ /* 0x000fc80007ffe0ff */
[----:B------:R-:W-:Y:S01]  /*1510*/  MOV R9, R3 ;  /* 0x0000000300097202 */ /* 0x000fe20000000f00 */
[----:B------:R-:W-:-:S04]  /*1520*/  IMAD R3, R137, R6, RZ ;  /* 0x0000000689037224 */ /* 0x000fc800078e02ff */
[----:B------:R-:W-:Y:S01]  /*1530*/  @!P0 IMAD.MOV R9, RZ, RZ, -R9 ;  /* 0x000000ffff098224 */ /* 0x000fe200078e0a09 */
[----:B------:R-:W-:Y:S02]  /*1540*/  @!P1 LOP3.LUT R9, RZ, R5, RZ, 0x33, !PT ;  /* 0x00000005ff099212 */ /* 0x000fe400078e33ff */
[----:B--2---:R-:W-:Y:S01]  /*1550*/  SHF.R.S32.HI R7, RZ, 0x1f, R2 ;  /* 0x0000001fff077819 */ /* 0x004fe20000011402 */
[-C--:B---3--:R-:W-:Y:S02]  /*1560*/  IMAD R4, R13, R2.reuse, RZ ;  /* 0x000000020d047224 */ /* 0x088fe400078e02ff */
[----:B------:R-:W-:Y:S01]  /*1570*/  IMAD.WIDE.U32 R10, R12, R2, RZ ;  /* 0x000000020c0a7225 */ /* 0x000fe200078e00ff */
[----:B------:R-:W-:-:S03]  /*1580*/  SHF.R.S32.HI R13, RZ, 0x1f, R6 ;  /* 0x0000001fff0d7819 */ /* 0x000fc60000011406 */
[----:B------:R-:W-:-:S04]  /*1590*/  IMAD R4, R12, R7, R4 ;  /* 0x000000070c047224 */ /* 0x000fc800078e0204 */
[----:B------:R-:W-:Y:S02]  /*15a0*/  IMAD.IADD R11, R11, 0x1, R4 ;  /* 0x000000010b0b7824 */ /* 0x000fe400078e0204 */
        /* <DEDUP_REMOVED lines=14> */
.L_x_5933:
        /* <DEDUP_REMOVED lines=34> */
[----:B------:R-:W-:Y:S01]  /*18b0*/  ISETP.GE.U32.AND P5, PT, R4, R3, PT ;  /* 0x000000030400720c */ /* 0x000fe20003fa6070 */
[----:B------:R-:W-:Y:S01]  /*18c0*/  @!P3 IMAD R7, R18, R2, R7 ;  /* 0x000000021207b224 */ /* 0x000fe200078e0207 */
[----:B------:R-:W-:Y:S01]  /*18d0*/  LOP3.LUT R3, R150, R5, RZ, 0x3c, !PT ;  /* 0x0000000596037212 */ /* 0x000fe200078e3cff */
[-C--:B------:R-:W-:Y:S02]  /*18e0*/  @P3 IMAD R2, R137, R6.reuse, RZ ;  /* 0x0000000689023224 */ /* 0x080fe400078e02ff */
[----:B------:R-:W-:Y:S01]  /*18f0*/  @P3 IMAD.WIDE.U32 R18, R136, R6, RZ ;  /* 0x0000000688123225 */ /* 0x000fe200078e00ff */
[----:B------:R-:W-:Y:S02]  /*1900*/  ISETP.GE.AND P1, PT, R3, RZ, PT ;  /* 0x000000ff0300720c */ /* 0x000fe40003f26270 */
[----:B------:R-:W-:Y:S02]  /*1910*/  ISETP.NE.AND P0, PT, R5, RZ, PT ;  /* 0x000000ff0500720c */ /* 0x000fe40003f05270 */
[----:B------:R-:W-:Y:S01]  /*1920*/  @!P3 IADD3 R7, PT, PT, R21, R7, RZ ;  /* 0x000000071507b210 */ /* 0x000fe20007ffe0ff */
[----:B------:R-:W-:Y:S01]  /*1930*/  @P3 IMAD.IADD R7, R19, 0x1, R2 ;  /* 0x0000000113073824 */ /* 0x000fe200078e0202 */
[----:B------:R-:W-:-:S02]  /*1940*/  @!P3 MOV R8, R20 ;  /* 0x000000140008b202 */ /* 0x000fc40000000f00 */
[----:B------:R-:W-:Y:S02]  /*1950*/  LEA R6, R61, 0xffffff80, 0x7 ;  /* 0xffffff803d067811 */ /* 0x000fe400078e38ff */
[----:B------:R-:W-:Y:S02]  /*1960*/  @P3 MOV R8, R18 ;  /* 0x0000001200083202 */ /* 0x000fe40000000f00 */
[----:B------:R-:W-:Y:S01]  /*1970*/  @!P2 IADD3 R9, PT, PT, R9, 0x1, RZ ;  /* 0x000000010909a810 */ /* 0x000fe20007ffe0ff */
[----:B------:R-:W-:Y:S01]  /*1980*/  @!P3 IMAD R2, R139, R11, RZ ;  /* 0x0000000b8b02b224 */ /* 0x000fe200078e02ff */
[----:B------:R-:W-:Y:S01]  /*1990*/  @!P3 SHF.R.S32.HI R3, RZ, 0x1f, R11 ;  /* 0x0000001fff03b819 */ /* 0x000fe2000001140b */
[----:B------:R-:W-:Y:S01]  /*19a0*/  IMAD R4, R137, R6, RZ ;  /* 0x0000000689047224 */ /* 0x000fe200078e02ff */
[----:B------:R-:W-:Y:S01]  /*19b0*/  SHF.R.S32.HI R13, RZ, 0x1f, R6 ;  /* 0x0000001fff0d7819 */ /* 0x000fe20000011406 */
[----:B------:R-:W-:Y:S01]  /*19c0*/  IMAD.MOV.U32 R18, RZ, RZ, R8 ;  /* 0x000000ffff127224 */ /* 0x000fe200078e0008 */
[----:B------:R-:W-:-:S02]  /*19d0*/  MOV R19, R7 ;  /* 0x0000000700137202 */ /* 0x000fc40000000f00 */
[----:B------:R-:W-:Y:S01]  /*19e0*/  @P5 IADD3 R9, PT, PT, R9, 0x1, RZ ;  /* 0x0000000109095810 */ /* 0x000fe20007ffe0ff */
[----:B------:R-:W-:Y:S02]  /*19f0*/  @!P3 IMAD R2, R3, R138, R2 ;  /* 0x0000008a0302b224 */ /* 0x000fe400078e0202 */
[----:B------:R-:W-:Y:S01]  /*1a00*/  @!P3 IMAD.WIDE.U32 R20, R138, R11, RZ ;  /* 0x0000000b8a14b225 */ /* 0x000fe200078e00ff */
[----:B------:R-:W-:Y:S02]  /*1a10*/  @!P1 IADD3 R9, PT, PT, -R9, RZ, RZ ;  /* 0x000000ff09099210 */ /* 0x000fe40007ffe1ff */
[----:B------:R-:W-:Y:S01]  /*1a20*/  @!P0 LOP3.LUT R9, RZ, R5, RZ, 0x33, !PT ;  /* 0x00000005ff098212 */ /* 0x000fe200078e33ff */
[----:B------:R-:W-:Y:S02]  /*1a30*/  IMAD R4, R13, R136, R4 ;  /* 0x000000880d047224 */ /* 0x000fe400078e0204 */
[----:B------:R-:W-:Y:S01]  /*1a40*/  IMAD.WIDE.U32 R18, R136, R6, R18 ;  /* 0x0000000688127225 */ /* 0x000fe200078e0012 */
[----:B------:R-:W-:-:S02]  /*1a50*/  @!P3 SHF.R.S32.HI R3, RZ, 0x1f, R10 ;  /* 0x0000001fff03b819 */ /* 0x000fc4000001140a */
[----:B------:R-:W-:Y:S01]  /*1a60*/  @P3 IADD3 R11, PT, PT, R11, R12, RZ ;  /* 0x0000000c0b0b3210 */ /* 0x000fe20007ffe0ff */
[----:B------:R-:W-:Y:S02]  /*1a70*/  @!P3 IMAD.IADD R21, R21, 0x1, R2 ;  /* 0x000000011515b824 */ /* 0x000fe400078e0202 */
[----:B------:R-:W-:Y:S01]  /*1a80*/  IMAD.IADD R19, R19, 0x1, R4 ;  /* 0x0000000113137824 */ /* 0x000fe200078e0204 */
[----:B------:R-:W-:Y:S01]  /*1a90*/  SHF.R.S32.HI R4, RZ, 0x1f, R9 ;  /* 0x0000001fff047819 */ /* 0x000fe20000011409 */
[-C--:B----4-:R-:W-:Y:S02]  /*1aa0*/  @!P3 IMAD R2, R15, R10.reuse, RZ ;  /* 0x0000000a0f02b224 */ /* 0x090fe400078e02ff */
[----:B------:R-:W-:Y:S02]  /*1ab0*/  IMAD R7, R17, R9, RZ ;  /* 0x0000000911077224 */ /* 0x000fe400078e02ff */
[C---:B------:R-:W-:Y:S02]  /*1ac0*/  @!P3 IMAD R2, R14.reuse, R3, R2 ;  /* 0x000000030e02b224 */ /* 0x040fe400078e0202 */
[----:B------:R-:W-:-:S04]  /*1ad0*/  @!P3 IMAD.WIDE.U32 R22, R14, R10, R20 ;  /* 0x0000000a0e16b225 */ /* 0x000fc800078e0014 */
[----:B------:R-:W-:-:S04]  /*1ae0*/  IMAD.WIDE.U32 R18, R16, R9, R18 ;  /* 0x0000000910127225 */ /* 0x000fc800078e0012 */
[-C--:B------:R-:W-:Y:S02]  /*1af0*/  @P3 IMAD R3, R139, R11.reuse, RZ ;  /* 0x0000000b8b033224 */ /* 0x080fe400078e02ff */
[----:B------:R-:W-:Y:S01]  /*1b00*/  @P3 IMAD.WIDE.U32 R8, R138, R11, RZ ;  /* 0x0000000b8a083225 */ /* 0x000fe200078e00ff */
[----:B------:R-:W-:-:S03]  /*1b10*/  @!P3 IADD3 R15, PT, PT, R23, R2, RZ ;  /* 0x00000002170fb210 */ /* 0x000fc60007ffe0ff */
[----:B------:R-:W-:Y:S01]  /*1b20*/  IMAD R7, R16, R4, R7 ;  /* 0x0000000410077224 */ /* 0x000fe200078e0207 */
[----:B------:R-:W-:Y:S02]  /*1b30*/  MOV R4, R18 ;  /* 0x0000001200047202 */ /* 0x000fe40000000f00 */
[----:B------:R-:W-:Y:S01]  /*1b40*/  @P3 IADD3 R15, PT, PT, R9, R3, RZ ;  /* 0x00000003090f3210 */ /* 0x000fe20007ffe0ff */
[----:B------:R-:W-:Y:S01]  /*1b50*/  IMAD.IADD R2, R19, 0x1, R7 ;  /* 0x0000000113027824 */ /* 0x000fe200078e0207 */
[----:B------:R-:W-:Y:S02]  /*1b60*/  @P3 MOV R22, R8 ;  /* 0x0000000800163202 */ /* 0x000fe40000000f00 */
.L_x_5934:
[----:B------:R-:W-:Y:S05]  /*1b70*/  BSYNC.RECONVERGENT B0 ;  /* 0x0000000000007941 */ /* 0x000fea0003800200 */
.L_x_5932:
        /* <DEDUP_REMOVED lines=23> */
[----:B------:R-:W-:-:S05]  /*1cf0*/  IMAD R12, R7, R20, R12 ;  /* 0x00000014070c7224 */ /* 0x000fca00078e020c */
[----:B------:R-:W-:Y:S02]  /*1d00*/  ISETP.GT.U32.AND P3, PT, R3, R12, PT ;  /* 0x0000000c0300720c */ /* 0x000fe40003f64070 */
[----:B------:R-:W-:Y:S01]  /*1d10*/  LOP3.LUT R21, R150, R5, RZ, 0x3c, !PT ;  /* 0x0000000596157212 */ /* 0x000fe200078e3cff */
[----:B------:R-:W-:Y:S01]  /*1d20*/  IMAD.MOV.U32 R14, RZ, RZ, RZ ;  /* 0x000000ffff0e7224 */ /* 0x000fe200078e00ff */
[C---:B------:R-:W-:Y:S01]  /*1d30*/  SHF.L.U32 R60, R62.reuse, 0x3, RZ ;  /* 0x000000033e3c7819 */ /* 0x040fe200000006ff */
[C---:B------:R-:W-:Y:S01]  /*1d40*/  IMAD.SHL.U32 R102, R62.reuse, 0x10, RZ ;  /* 0x000000103e667824 */ /* 0x040fe200078e00ff */
[----:B------:R-:W-:Y:S01]  /*1d50*/  ISETP.GE.AND P2, PT, R21, RZ, PT ;  /* 0x000000ff1500720c */ /* 0x000fe20003f46270 */
[----:B------:R-:W-:Y:S01]  /*1d60*/  IMAD.SHL.U32 R21, R62, 0x20, RZ ;  /* 0x000000203e157824 */ /* 0x000fe200078e00ff */
[----:B------:R-:W-:Y:S01]  /*1d70*/  MOV R20, 0x400 ;  /* 0x0000040000147802 */ /* 0x000fe20000000f00 */
[----:B------:R2:W5:Y:S04]  /*1d80*/  @P4 LD.E R14, desc[UR4][R32.64] ;  /* 0x00000004200e4980 */ /* 0x000568000c101900 */
[----:B------:R-:W-:Y:S01]  /*1d90*/  @!P3 IMAD.IADD R12, R12, 0x1, -R3 ;  /* 0x000000010c0cb824 */ /* 0x000fe200078e0a03 */
[----:B------:R-:W-:-:S02]  /*1da0*/  SHF.R.U32.HI R105, RZ, 0x1, R62 ;  /* 0x00000001ff697819 */ /* 0x000fc4000001163e */
[----:B------:R-:W-:Y:S02]  /*1db0*/  LOP3.LUT R104, R102, 0x3e00, RZ, 0xc0, !PT ;  /* 0x00003e0066687812 */ /* 0x000fe400078ec0ff */
[----:B------:R-:W-:Y:S02]  /*1dc0*/  ISETP.GE.U32.AND P4, PT, R12, R3, PT ;  /* 0x000000030c00720c */ /* 0x000fe40003f86070 */
[----:B------:R-:W-:Y:S02]  /*1dd0*/  LOP3.LUT R3, R21, 0xc0, RZ, 0xc0, !PT ;  /* 0x000000c015037812 */ /* 0x000fe400078ec0ff */
[----:B------:R-:W-:Y:S01]  /*1de0*/  LOP3.LUT R12, R60, 0x18, RZ, 0xc0, !PT ;  /* 0x000000183c0c7812 */ /* 0x000fe200078ec0ff */
[----:B------:R-:W-:Y:S01]  /*1df0*/  IMAD.SHL.U32 R101, R62, 0x4, RZ ;  /* 0x000000043e657824 */ /* 0x000fe200078e00ff */
[----:B-1----:R-:W-:Y:S02]  /*1e00*/  LEA R107, R107, R20, 0x18 ;  /* 0x000000146b6b7211 */ /* 0x002fe400078ec0ff */
[----:B------:R-:W-:-:S02]  /*1e10*/  LOP3.LUT R104, R104, 0x20, R21, 0xf8, !PT ;  /* 0x0000002068687812 */ /* 0x000fc400078ef815 */
[----:B------:R-:W-:Y:S02]  /*1e20*/  LOP3.LUT R20, R3, 0x8, R105, 0xf8, !PT ;  /* 0x0000000803147812 */ /* 0x000fe400078ef869 */
[----:B------:R-:W-:Y:S02]  /*1e30*/  IADD3 R30, P1, PT, R12, R22, RZ ;  /* 0x000000160c1e7210 */ /* 0x000fe40007f3e0ff */
[----:B------:R-:W-:Y:S02]  /*1e40*/  LOP3.LUT R104, R104, 0x100, R21, 0xf8, !PT ;  /* 0x0000010068687812 */ /* 0x000fe400078ef815 */
[----:B------:R-:W-:Y:S01]  /*1e50*/  LOP3.LUT R23, R20, 0x18, R101, 0x78, !PT ;  /* 0x0000001814177812 */ /* 0x000fe200078e7865 */
[-C--:B------:R-:W-:Y:S02]  /*1e60*/  IMAD R20, R13, R138.reuse, RZ ;  /* 0x0000008a0d147224 */ /* 0x080fe400078e02ff */
[----:B------:R-:W-:Y:S01]  /*1e70*/  IMAD.X R31, RZ, RZ, R15, P1 ;  /* 0x000000ffff1f7224 */ /* 0x000fe200008e060f */
[----:B------:R-:W-:Y:S01]  /*1e80*/  ISETP.NE.AND P1, PT, R5, RZ, PT ;  /* 0x000000ff0500720c */ /* 0x000fe20003f25270 */
[----:B------:R-:W-:Y:S01]  /*1e90*/  @!P3 VIADD R7, R7, 0x1 ;  /* 0x000000010707b836 */ /* 0x000fe20000000000 */
[----:B------:R-:W-:Y:S01]  /*1ea0*/  LOP3.LUT R104, R104, R23, RZ, 0xfc, !PT ;  /* 0x0000001768687212 */ /* 0x000fe200078efcff */
[----:B------:R-:W-:Y:S01]  /*1eb0*/  IMAD R20, R6, R139, R20 ;  /* 0x0000008b06147224 */ /* 0x000fe200078e0214 */
[----:B------:R-:W-:Y:S01]  /*1ec0*/  LOP3.LUT R102, R102, 0x100, RZ, 0xc0, !PT ;  /* 0x0000010066667812 */ /* 0x000fe200078ec0ff */
[----:B------:R-:W-:-:S04]  /*1ed0*/  IMAD.WIDE.U32 R22, R6, R138, R30 ;  /* 0x0000008a06167225 */ /* 0x000fc800078e001e */
[----:B------:R-:W-:Y:S01]  /*1ee0*/  @P4 VIADD R7, R7, 0x1 ;  /* 0x0000000107074836 */ /* 0x000fe20000000000 */
[----:B------:R-:W-:Y:S01]  /*1ef0*/  LOP3.LUT R102, R102, 0x20, R21, 0xf8, !PT ;  /* 0x0000002066667812 */ /* 0x000fe200078ef815 */
[----:B------:R-:W-:Y:S02]  /*1f00*/  IMAD.IADD R23, R23, 0x1, R20 ;  /* 0x0000000117177824 */ /* 0x000fe400078e0214 */
[----:B------:R-:W-:-:S05]  /*1f10*/  IMAD.MOV.U32 R6, RZ, RZ, R7 ;  /* 0x000000ffff067224 */ /* 0x000fca00078e0007 */
[----:B------:R-:W-:Y:S02]  /*1f20*/  @!P2 IADD3 R6, PT, PT, -R6, RZ, RZ ;  /* 0x000000ff0606a210 */ /* 0x000fe40007ffe1ff */
[----:B------:R-:W-:-:S05]  /*1f30*/  @!P1 LOP3.LUT R6, RZ, R5, RZ, 0x33, !PT ;  /* 0x00000005ff069212 */ /* 0x000fca00078e33ff */
[----:B------:R-:W-:Y:S02]  /*1f40*/  IMAD R5, R27, R6, RZ ;  /* 0x000000061b057224 */ /* 0x000fe400078e02ff */
[----:B------:R-:W-:Y:S01]  /*1f50*/  IMAD.WIDE.U32 R22, R6, R26, R22 ;  /* 0x0000001a06167225 */ /* 0x000fe200078e0016 */
[----:B------:R-:W-:Y:S02]  /*1f60*/  SHF.R.U32.HI R110, RZ, 0x2, R62 ;  /* 0x00000002ff6e7819 */ /* 0x000fe4000001163e */
[----:B------:R-:W-:Y:S01]  /*1f70*/  SHF.R.S32.HI R115, RZ, 0x1f, R150 ;  /* 0x0000001fff737819 */ /* 0x000fe20000011496 */
[----:B------:R-:W-:Y:S02]  /*1f80*/  IMAD.MOV.U32 R111, RZ, RZ, RZ ;  /* 0x000000ffff6f7224 */ /* 0x000fe400078e00ff */
[-C--:B------:R-:W-:Y:S02]  /*1f90*/  IMAD R145, R139, R110.reuse, RZ ;  /* 0x0000006e8b917224 */ /* 0x080fe400078e02ff */
[----:B------:R-:W-:-:S02]  /*1fa0*/  IMAD R141, R137, R110, RZ ;  /* 0x0000006e898d7224 */ /* 0x000fc400078e02ff */
[----:B------:R-:W-:Y:S01]  /*1fb0*/  VIADD R65, R61, 0xffffffff ;  /* 0xffffffff3d417836 */ /* 0x000fe20000000000 */
[C---:B------:R-:W-:Y:S01]  /*1fc0*/  SHF.L.U64.HI R69, R138.reuse, 0x5, R139 ;  /* 0x000000058a457819 */ /* 0x040fe2000001028b */
[----:B------:R-:W-:Y:S01]  /*1fd0*/  IMAD.SHL.U32 R66, R138, 0x20, RZ ;  /* 0x000000208a427824 */ /* 0x000fe200078e00ff */
[C---:B------:R-:W-:Y:S01]  /*1fe0*/  SHF.L.U64.HI R67, R136.reuse, 0x5, R137 ;  /* 0x0000000588437819 */ /* 0x040fe20000010289 */
[----:B------:R-:W-:Y:S02]  /*1ff0*/  IMAD.SHL.U32 R64, R136, 0x20, RZ ;  /* 0x0000002088407824 */ /* 0x000fe400078e00ff */
[----:B------:R-:W-:Y:S02]  /*2000*/  IMAD.SHL.U32 R55, R65, 0x80, RZ ;  /* 0x0000008041377824 */ /* 0x000fe400078e00ff */
        /* <DEDUP_REMOVED lines=8> */
[----:B------:R-:W-:Y:S02]  /*2090*/  IADD3 R28, P1, PT, R12, R0, RZ ;  /* 0x000000000c1c7210 */ /* 0x000fe40007f3e0ff */
[----:B------:R-:W-:Y:S02]  /*20a0*/  LOP3.LUT R21, R60, 0xc0, RZ, 0xc0, !PT ;  /* 0x000000c03c157812 */ /* 0x000fe400078ec0ff */
[----:B------:R-:W-:-:S02]  /*20b0*/  SHF.R.S32.HI R0, RZ, 0x1f, R6 ;  /* 0x0000001fff007819 */ /* 0x000fc40000011406 */
[--C-:B------:R-:W-:Y:S02]  /*20c0*/  LOP3.LUT R20, R3, 0x8, R62.reuse, 0xf8, !PT ;  /* 0x0000000803147812 */ /* 0x100fe400078ef83e */
[----:B------:R-:W-:Y:S01]  /*20d0*/  LOP3.LUT R21, R21, 0x18, R62, 0xf8, !PT ;  /* 0x0000001815157812 */ /* 0x000fe200078ef83e */
[----:B------:R-:W-:Y:S01]  /*20e0*/  IMAD R5, R0, R26, R5 ;  /* 0x0000001a00057224 */ /* 0x000fe200078e0205 */
[----:B------:R-:W-:Y:S01]  /*20f0*/  LOP3.LUT R3, R20, 0x18, R101, 0x78, !PT ;  /* 0x0000001814037812 */ /* 0x000fe200078e7865 */
[----:B------:R-:W-:Y:S01]  /*2100*/  IMAD.X R29, RZ, RZ, R15, P1 ;  /* 0x000000ffff1d7224 */ /* 0x000fe200008e060f */
[----:B------:R-:W-:Y:S01]  /*2110*/  LOP3.LUT R15, R21, 0x18, R60, 0x78, !PT ;  /* 0x00000018150f7812 */ /* 0x000fe200078e783c */
[----:B------:R-:W-:Y:S01]  /*2120*/  IMAD.MOV.U32 R20, RZ, RZ, R22 ;  /* 0x000000ffff147224 */ /* 0x000fe200078e0016 */
[----:B------:R-:W-:Y:S01]  /*2130*/  IADD3 R22, P0, PT, R12, R4, RZ ;  /* 0x000000040c167210 */ /* 0x000fe20007f1e0ff */
[----:B------:R-:W-:Y:S01]  /*2140*/  IMAD.IADD R21, R23, 0x1, R5 ;  /* 0x0000000117157824 */ /* 0x000fe200078e0205 */
[----:B------:R-:W-:-:S03]  /*2150*/  SHF.R.S32.HI R5, RZ, 0x1f, R72 ;  /* 0x0000001fff057819 */ /* 0x000fc60000011448 */
[----:B------:R-:W-:Y:S01]  /*2160*/  IMAD.X R23, RZ, RZ, R2, P0 ;  /* 0x000000ffff177224 */ /* 0x000fe200000e0602 */
[----:B------:R-:W-:Y:S01]  /*2170*/  LEA.HI R2, R5, R72, RZ, 0x7 ;  /* 0x0000004805027211 */ /* 0x000fe200078f38ff */
[----:B------:R-:W-:Y:S02]  /*2180*/  IMAD R7, R25, R150, RZ ;  /* 0x0000009619077224 */ /* 0x000fe400078e02ff */
[----:B------:R-:W-:Y:S01]  /*2190*/  IMAD.WIDE.U32 R20, R110, R138, R20 ;  /* 0x0000008a6e147225 */ /* 0x000fe200078e0014 */
[----:B------:R-:W-:-:S03]  /*21a0*/  SHF.R.S32.HI R5, RZ, 0x7, R2 ;  /* 0x00000007ff057819 */ /* 0x000fc60000011402 */
[----:B------:R-:W-:Y:S01]  /*21b0*/  IMAD R7, R24, R115, R7 ;  /* 0x0000007318077224 */ /* 0x000fe200078e0207 */
[----:B----4-:R-:W-:Y:S01]  /*21c0*/  LEA R144, P0, R20, R10, 0x1 ;  /* 0x0000000a14907211 */ /* 0x010fe200078008ff */
[----:B------:R-:W-:Y:S01]  /*21d0*/  IMAD.IADD R145, R21, 0x1, R145 ;  /* 0x0000000115917824 */ /* 0x000fe200078e0291 */
[----:B------:R-:W-:Y:S01]  /*21e0*/  VIMNMX R68, PT, PT, R140, R5, !PT ;  /* 0x000000058c447248 */ /* 0x000fe20007fe0100 */
[----:B------:R-:W-:Y:S01]  /*21f0*/  IMAD.WIDE.U32 R24, R150, R24, R28 ;  /* 0x0000001896187225 */ /* 0x000fe200078e001c */
[----:B------:R-:W-:-:S03]  /*2200*/  LOP3.LUT R102, R102, R3, RZ, 0xfc, !PT ;  /* 0x0000000366667212 */ /* 0x000fc600078efcff */
[----:B------:R-:W-:Y:S01]  /*2210*/  IMAD.WIDE.U32 R26, R147, 0x40, R110 ;  /* 0x00000040931a7825 */ /* 0x000fe200078e006e */
[----:B------:R-:W-:Y:S02]  /*2220*/  LEA.HI.X R145, R20, R11, R145, 0x1, P0 ;  /* 0x0000000b14917211 */ /* 0x000fe400000f0c91 */
[----:B------:R-:W-:Y:S01]  /*2230*/  IADD3 R25, PT, PT, R25, R7, RZ ;  /* 0x0000000719197210 */ /* 0x000fe20007ffe0ff */
[----:B------:R-:W-:Y:S01]  /*2240*/  IMAD R3, R27, R18, RZ ;  /* 0x000000121b037224 */ /* 0x000fe200078e02ff */
[----:B------:R-:W-:Y:S01]  /*2250*/  ISETP.GT.AND P0, PT, R61, R68, PT ;  /* 0x000000443d00720c */ /* 0x000fe20003f04270 */
[C---:B------:R-:W-:Y:S01]  /*2260*/  IMAD.SHL.U32 R70, R18.reuse, 0x20, RZ ;  /* 0x0000002012467824 */ /* 0x040fe200078e00ff */
[----:B------:R-:W-:Y:S01]  /*2270*/  SHF.L.U64.HI R71, R18, 0x5, R19 ;  /* 0x0000000512477819 */ /* 0x000fe20000010213 */
[C---:B------:R-:W-:Y:S02]  /*2280*/  IMAD R3, R26.reuse, R19, R3 ;  /* 0x000000131a037224 */ /* 0x040fe400078e0203 */
[----:B------:R-:W-:-:S04]  /*2290*/  IMAD.WIDE.U32 R18, R26, R18, R24 ;  /* 0x000000121a127225 */ /* 0x000fc800078e0018 */
[----:B------:R-:W-:Y:S01]  /*22a0*/  IMAD.WIDE.U32 R22, R110, R136, R22 ;  /* 0x000000886e167225 */ /* 0x000fe200078e0016 */
[----:B------:R-:W-:Y:S02]  /*22b0*/  LOP3.LUT R60, R15, 0x1f20, R60, 0xf8, !PT ;  /* 0x00001f200f3c7812 */ /* 0x000fe400078ef83c */
[----:B------:R-:W-:Y:S01]  /*22c0*/  IADD3 R3, PT, PT, R19, R3, RZ ;  /* 0x0000000313037210 */ /* 0x000fe20007ffe0ff */
[----:B------:R-:W-:Y:S01]  /*22d0*/  IMAD.IADD R141, R23, 0x1, R141 ;  /* 0x00000001178d7824 */ /* 0x000fe200078e028d */
[----:B------:R-:W-:Y:S02]  /*22e0*/  LEA R112, P2, R18, R8, 0x1 ;  /* 0x0000000812707211 */ /* 0x000fe400078408ff */
[----:B------:R-:W-:Y:S01]  /*22f0*/  LEA R142, P1, R22, R16, 0x1 ;  /* 0x00000010168e7211 */ /* 0x000fe200078208ff */
[----:B------:R-:W-:Y:S01]  /*2300*/  IMAD R60, R60, 0x2, R107 ;  /* 0x000000023c3c7824 */ /* 0x000fe200078e026b */
[----:B------:R-:W-:Y:S02]  /*2310*/  LEA.HI.X R113, R18, R9, R3, 0x1, P2 ;  /* 0x0000000912717211 */ /* 0x000fe400010f0c03 */
        /* <DEDUP_REMOVED lines=18> */
[----:B-----5:R-:W-:Y:S01]  /*2440*/  IADD3 R14, PT, PT, R55, R14, RZ ;  /* 0x0000000e370e7210 */ /* 0x020fe20007ffe0ff */
[C---:B------:R-:W-:Y:S01]  /*2450*/  VIADD R98, R110.reuse, 0x20 ;  /* 0x000000206e627836 */ /* 0x040fe20000000000 */
[----:B------:R-:W-:Y:S01]  /*2460*/  SHF.R.S32.HI R103, RZ, 0x1, R103 ;  /* 0x00000001ff677819 */ /* 0x000fe20000011467 */
[C---:B------:R-:W-:Y:S01]  /*2470*/  VIADD R96, R110.reuse, 0x60 ;  /* 0x000000606e607836 */ /* 0x040fe20000000000 */
[----:B------:R-:W-:Y:S01]  /*2480*/  SHF.R.S32.HI R8, RZ, 0x1f, R100 ;  /* 0x0000001fff087819 */ /* 0x000fe20000011464 */
        /* <DEDUP_REMOVED lines=19> */
[-C--:B----4-:R-:W-:Y:S01]  /*25c0*/  IMAD R11, R119, R100.reuse, RZ ;  /* 0x00000064770b7224 */ /* 0x090fe200078e02ff */
[C---:B------:R-:W-:Y:S01]  /*25d0*/  SHF.L.U64.HI R85, R120.reuse, 0x5, R121 ;  /* 0x0000000578557819 */ /* 0x040fe20000010279 */
[----:B------:R-:W-:Y:S01]  /*25e0*/  IMAD.IADD R25, R25, 0x1, R7 ;  /* 0x0000000119197824 */ /* 0x000fe200078e0207 */
[----:B------:R-:W-:Y:S01]  /*25f0*/  SHF.L.U32 R87, R120, 0x5, RZ ;  /* 0x0000000578577819 */ /* 0x000fe200000006ff */
[----:B------:R-:W-:Y:S02]  /*2600*/  IMAD R7, R121, R100, RZ ;  /* 0x0000006479077224 */ /* 0x000fe400078e02ff */
[C---:B------:R-:W-:Y:S02]  /*2610*/  IMAD R11, R118.reuse, R8, R11 ;  /* 0x00000008760b7224 */ /* 0x040fe400078e020b */
[----:B------:R-:W-:-:S04]  /*2620*/  IMAD.WIDE.U32 R28, R118, R100, R28 ;  /* 0x00000064761c7225 */ /* 0x000fc800078e001c */
[C---:B------:R-:W-:Y:S01]  /*2630*/  IMAD R7, R120.reuse, R8, R7 ;  /* 0x0000000878077224 */ /* 0x040fe200078e0207 */
[----:B------:R-:W-:Y:S01]  /*2640*/  IADD3 R29, PT, PT, R29, R11, RZ ;  /* 0x0000000b1d1d7210 */ /* 0x000fe20007ffe0ff */
[----:B------:R-:W-:-:S04]  /*2650*/  IMAD.WIDE.U32 R26, R120, R100, R24 ;  /* 0x00000064781a7225 */ /* 0x000fc800078e0018 */
[-C--:B------:R-:W-:Y:S02]  /*2660*/  IMAD R15, R23, R6.reuse, RZ ;  /* 0x00000006170f7224 */ /* 0x080fe400078e02ff */
[----:B------:R-:W-:Y:S02]  /*2670*/  IMAD R11, R17, R6, RZ ;  /* 0x00000006110b7224 */ /* 0x000fe400078e02ff */
[----:B------:R-:W-:Y:S02]  /*2680*/  IMAD.IADD R27, R27, 0x1, R7 ;  /* 0x000000011b1b7824 */ /* 0x000fe400078e0207 */
[----:B------:R-:W-:Y:S01]  /*2690*/  IMAD R7, R22, R0, R15 ;  /* 0x0000000016077224 */ /* 0x000fe200078e020f */
[----:B------:R-:W-:Y:S01]  /*26a0*/  SHF.R.S32.HI R15, RZ, 0x1f, R72 ;  /* 0x0000001fff0f7819 */ /* 0x000fe20000011448 */
[----:B------:R-:W-:-:S04]  /*26b0*/  IMAD.WIDE.U32 R24, R6, R22, R28 ;  /* 0x0000001606187225 */ /* 0x000fc800078e001c */
[----:B------:R-:W-:Y:S01]  /*26c0*/  IMAD R0, R16, R0, R11 ;  /* 0x0000000010007224 */ /* 0x000fe200078e020b */
[----:B------:R-:W-:Y:S01]  /*26d0*/  IADD3 R11, P0, PT, -R72, R110, RZ ;  /* 0x0000006e480b7210 */ /* 0x000fe20007f1e1ff */
[----:B------:R-:W-:-:S04]  /*26e0*/  IMAD.WIDE.U32 R22, R6, R16, R26 ;  /* 0x0000001006167225 */ /* 0x000fc800078e001a */
[-C--:B------:R-:W-:Y:S01]  /*26f0*/  IMAD R17, R14, R103.reuse, RZ ;  /* 0x000000670e117224 */ /* 0x080fe200078e02ff */
[----:B------:R-:W-:Y:S01]  /*2700*/  IADD3 R23, PT, PT, R23, R0, RZ ;  /* 0x0000000017177210 */ /* 0x000fe20007ffe0ff */
[----:B------:R-:W-:Y:S02]  /*2710*/  IMAD R6, R110, R103, R101 ;  /* 0x000000676e067224 */ /* 0x000fe400078e0265 */
[----:B------:R-:W-:Y:S01]  /*2720*/  IMAD.X R15, RZ, RZ, ~R15, P0 ;  /* 0x000000ffff0f7224 */ /* 0x000fe200000e0e0f */
[----:B------:R-:W-:Y:S01]  /*2730*/  SHF.R.S32.HI R79, RZ, 0x1f, R17 ;  /* 0x0000001fff4f7819 */ /* 0x000fe20000011411 */
[----:B------:R-:W-:Y:S01]  /*2740*/  IMAD.IADD R25, R25, 0x1, R7 ;  /* 0x0000000119197824 */ /* 0x000fe200078e0207 */
[----:B------:R-:W-:Y:S01]  /*2750*/  IADD3 R16, P0, PT, R17, R6, RZ ;  /* 0x0000000611107210 */ /* 0x000fe20007f1e0ff */
[----:B------:R-:W-:Y:S01]  /*2760*/  IMAD R73, R15, R118, RZ ;  /* 0x000000760f497224 */ /* 0x000fe200078e02ff */
[----:B------:R-:W-:Y:S01]  /*2770*/  IADD3 R0, PT, PT, R101, R6, RZ ;  /* 0x0000000665007210 */ /* 0x000fe20007ffe0ff */
[----:B------:R-:W-:Y:S01]  /*2780*/  IMAD R15, R15, R120, RZ ;  /* 0x000000780f0f7224 */ /* 0x000fe200078e02ff */
[----:B------:R-:W-:Y:S01]  /*2790*/  LEA.HI.X.SX32 R7, R6, R79, 0x1, P0 ;  /* 0x0000004f06077211 */ /* 0x000fe200000f0eff */
[-C--:B------:R-:W-:Y:S01]  /*27a0*/  IMAD R73, R119, R11.reuse, R73 ;  /* 0x0000000b77497224 */ /* 0x080fe200078e0249 */
[----:B------:R-:W-:Y:S01]  /*27b0*/  IADD3 R78, P0, PT, R17, R0, RZ ;  /* 0x00000000114e7210 */ /* 0x000fe20007f1e0ff */
[----:B------:R-:W-:-:S03]  /*27c0*/  IMAD.WIDE.U32 R24, R118, R11, R24 ;  /* 0x0000000b76187225 */ /* 0x000fc600078e0018 */
[----:B------:R-:W-:Y:S01]  /*27d0*/  LEA.HI.X.SX32 R79, R0, R79, 0x1, P0 ;  /* 0x0000004f004f7211 */ /* 0x000fe200000f0eff */
[-C--:B------:R-:W-:Y:S01]  /*27e0*/  IMAD R15, R121, R11.reuse, R15 ;  /* 0x0000000b790f7224 */ /* 0x080fe200078e020f */
        /* <DEDUP_REMOVED lines=19> */
.L_x_6004:
        /* <DEDUP_REMOVED lines=21> */
.L_x_5937:
[----:B------:R-:W-:Y:S05]  /*2a70*/  BSYNC.RECONVERGENT B0 ;  /* 0x0000000000007941 */ /* 0x000fea0003800200 */
.L_x_5936:
        /* <DEDUP_REMOVED lines=15> */
.L_x_5939:
[----:B------:R-:W-:Y:S05]  /*2b70*/  BSYNC.RECONVERGENT B0 ;  /* 0x0000000000007941 */ /* 0x000fea0003800200 */
.L_x_5938:
        /* <DEDUP_REMOVED lines=18> */
.L_x_5941:
[----:B------:R-:W-:Y:S05]  /*2ca0*/  BSYNC.RECONVERGENT B0 ;  /* 0x0000000000007941 */ /* 0x000fea0003800200 */
.L_x_5940:
        /* <DEDUP_REMOVED lines=18> */
.L_x_5943:
[----:B------:R-:W-:Y:S05]  /*2dd0*/  BSYNC.RECONVERGENT B0 ;  /* 0x0000000000007941 */ /* 0x000fea0003800200 */
.L_x_5942:
        /* <DEDUP_REMOVED lines=27> */
.L_x_5947:
[----:B------:R-:W-:Y:S05]  /*2f90*/  BSYNC.RECONVERGENT B0 ;  /* 0x0000000000007941 */ /* 0x000fea0003800200 */
.L_x_5946:
        /* <DEDUP_REMOVED lines=15> */
.L_x_5949:
[----:B------:R-:W-:Y:S05]  /*3090*/  BSYNC.RECONVERGENT B0 ;  /* 0x0000000000007941 */ /* 0x000fea0003800200 */
.L_x_5948:
        /* <DEDUP_REMOVED lines=15> */
.L_x_5951:
[----:B------:R-:W-:Y:S05]  /*3190*/  BSYNC.RECONVERGENT B0 ;  /* 0x0000000000007941 */ /* 0x000fea0003800200 */
.L_x_5950:
        /* <DEDUP_REMOVED lines=19> */
.L_x_5945:
        /* <DEDUP_REMOVED lines=62> */
.L_x_5957:
[----:B------:R-:W-:Y:S05]  /*36b0*/  BSYNC.RECONVERGENT B0 ;  /* 0x0000000000007941 */ /* 0x000fea0003800200 */
.L_x_5956:
        /* <DEDUP_REMOVED lines=52> */
.L_x_5959:
[----:B------:R-:W-:Y:S05]  /*3a00*/  BSYNC.RECONVERGENT B0 ;  /* 0x0000000000007941 */ /* 0x000fea0003800200 */
.L_x_5958:
        /* <DEDUP_REMOVED lines=51> */
.L_x_5955:
[----:B------:R-:W-:Y:S05]  /*3d40*/  BSYNC.RECONVERGENT B1 ;  /* 0x0000000000017941 */ /* 0x000fea0003800200 */
.L_x_5954:
        /* <DEDUP_REMOVED lines=67> */
.L_x_5963:
[----:B------:R-:W-:Y:S05]  /*4180*/  BSYNC.RECONVERGENT B0 ;  /* 0x0000000000007941 */ /* 0x000fea0003800200 */
.L_x_5962:
        /* <DEDUP_REMOVED lines=52> */
.L_x_5965:
[----:B------:R-:W-:Y:S05]  /*44d0*/  BSYNC.RECONVERGENT B0 ;  /* 0x0000000000007941 */ /* 0x000fea0003800200 */
.L_x_5964:
        /* <DEDUP_REMOVED lines=51> */
.L_x_5961:
[----:B------:R-:W-:Y:S05]  /*4810*/  BSYNC.RECONVERGENT B1 ;  /* 0x0000000000017941 */ /* 0x000fea0003800200 */
.L_x_5960:
        /* <DEDUP_REMOVED lines=65> */
.L_x_5969:
[----:B------:R-:W-:Y:S05]  /*4c30*/  BSYNC.RECONVERGENT B0 ;  /* 0x0000000000007941 */ /* 0x000fea0003800200 */
.L_x_5968:
        /* <DEDUP_REMOVED lines=52> */
.L_x_5971:
[----:B------:R-:W-:Y:S05]  /*4f80*/  BSYNC.RECONVERGENT B0 ;  /* 0x0000000000007941 */ /* 0x000fea0003800200 */
.L_x_5970:
        /* <DEDUP_REMOVED lines=51> */
.L_x_5967:
[----:B------:R-:W-:Y:S05]  /*52c0*/  BSYNC.RECONVERGENT B1 ;  /* 0x0000000000017941 */ /* 0x000fea0003800200 */
.L_x_5966:
        /* <DEDUP_REMOVED lines=68> */
.L_x_5975:
[----:B------:R-:W-:Y:S05]  /*5710*/  BSYNC.RECONVERGENT B0 ;  /* 0x0000000000007941 */ /* 0x000fea0003800200 */
.L_x_5974:
        /* <DEDUP_REMOVED lines=52> */
.L_x_5977:
[----:B------:R-:W-:Y:S05]  /*5a60*/  BSYNC.RECONVERGENT B0 ;  /* 0x0000000000007941 */ /* 0x000fea0003800200 */
.L_x_5976:
        /* <DEDUP_REMOVED lines=51> */
.L_x_5973:
[----:B------:R-:W-:Y:S05]  /*5da0*/  BSYNC.RECONVERGENT B1 ;  /* 0x0000000000017941 */ /* 0x000fea0003800200 */
.L_x_5972:
[----:B------:R-:W2:Y:S02]  /*5db0*/  LD.E R3, desc[UR4][R116.64+0xd0] ;  /* 0x0000d00474037980 */ /* 0x000ea4000c101900 */
[----:B--2---:R-:W-:Y:S05]  /*5dc0*/  IMAD.U32 R3, R3, -0x40, RZ ;  /* 0xffffffc003037824 */ /* 0x004fea00078e00ff */
[C---:B------:R-:W-:Y:S02]  /*5dd0*/  LEA R16, P1, R3.reuse, R16, 0x1 ;  /* 0x0000001003107211 */ /* 0x040fe400078208ff */
[C---:B------:R-:W-:Y:S02]  /*5de0*/  LEA R52, P0, R3.reuse, R52, 0x1 ;  /* 0x0000003403347211 */ /* 0x040fe400078008ff */
[C---:B------:R-:W-:Y:S02]  /*5df0*/  LEA.HI.X.SX32 R17, R3.reuse, R17, 0x1, P1 ;  /* 0x0000001103117211 */ /* 0x040fe400008f0eff */
[----:B------:R-:W-:Y:S01]  /*5e00*/  LEA.HI.X.SX32 R53, R3, R53, 0x1, P0 ;  /* 0x0000003503357211 */ /* 0x000fe200000f0eff */
[----:B------:R-:W-:Y:S05]  /*5e10*/  BRA `(.L_x_5952) ;  /* 0x0000004400fc7947 */ /* 0x000fea0003800000 */
.L_x_5953:
        /* <DEDUP_REMOVED lines=99> */
.L_x_5981:
[----:B------:R-:W-:Y:S05]  /*6450*/  BSYNC.RECONVERGENT B0 ;  /* 0x0000000000007941 */ /* 0x000fea0003800200 */
.L_x_5980:
        /* <DEDUP_REMOVED lines=93> */
.L_x_5983:
[----:B------:R-:W-:Y:S05]  /*6a30*/  BSYNC.RECONVERGENT B0 ;  /* 0x0000000000007941 */ /* 0x000fea0003800200 */
.L_x_5982:
        /* <DEDUP_REMOVED lines=92> */
.L_x_5979:
[----:B------:R-:W-:Y:S05]  /*7000*/  BSYNC.RECONVERGENT B1 ;  /* 0x0000000000017941 */ /* 0x000fea0003800200 */
.L_x_5978:
        /* <DEDUP_REMOVED lines=98> */
.L_x_5987:
[----:B------:R-:W-:Y:S05]  /*7630*/  BSYNC.RECONVERGENT B0 ;  /* 0x0000000000007941 */ /* 0x000fea0003800200 */
.L_x_5986:
        /* <DEDUP_REMOVED lines=93> */
.L_x_5989:
[----:B------:R-:W-:Y:S05]  /*7c10*/  BSYNC.RECONVERGENT B0 ;  /* 0x0000000000007941 */ /* 0x000fea0003800200 */
.L_x_5988:
        /* <DEDUP_REMOVED lines=92> */
.L_x_5985:
[----:B------:R-:W-:Y:S05]  /*81e0*/  BSYNC.RECONVERGENT B1 ;  /* 0x0000000000017941 */ /* 0x000fea0003800200 */
.L_x_5984:
        /* <DEDUP_REMOVED lines=98> */
.L_x_5993:
[----:B------:R-:W-:Y:S05]  /*8810*/  BSYNC.RECONVERGENT B0 ;  /* 0x0000000000007941 */ /* 0x000fea0003800200 */
.L_x_5992:
        /* <DEDUP_REMOVED lines=93> */
.L_x_5995:
[----:B------:R-:W-:Y:S05]  /*8df0*/  BSYNC.RECONVERGENT B0 ;  /* 0x0000000000007941 */ /* 0x000fea0003800200 */
.L_x_5994:
        /* <DEDUP_REMOVED lines=92> */
.L_x_5991:
[----:B------:R-:W-:Y:S05]  /*93c0*/  BSYNC.RECONVERGENT B1 ;  /* 0x0000000000017941 */ /* 0x000fea0003800200 */
.L_x_5990:
        /* <DEDUP_REMOVED lines=101> */
.L_x_5999:
[----:B------:R-:W-:Y:S05]  /*9a20*/  BSYNC.RECONVERGENT B0 ;  /* 0x0000000000007941 */ /* 0x000fea0003800200 */
.L_x_5998:
        /* <DEDUP_REMOVED lines=92> */
.L_x_6001:
[----:B------:R-:W-:Y:S05]  /*9ff0*/  BSYNC.RECONVERGENT B0 ;  /* 0x0000000000007941 */ /* 0x000fea0003800200 */
.L_x_6000:
        /* <DEDUP_REMOVED lines=90> */
.L_x_5997:
[----:B------:R-:W-:Y:S05]  /*a5a0*/  BSYNC.RECONVERGENT B1 ;  /* 0x0000000000017941 */ /* 0x000fea0003800200 */
.L_x_5996:
[----:B------:R-:W3:Y:S02]  /*a5b0*/  LD.E R3, desc[UR4][R116.64+0xd0] ;  /* 0x0000d00474037980 */ /* 0x000ee4000c101900 */
[----:B---3--:R-:W-:Y:S05]  /*a5c0*/  IMAD.U32 R3, R3, -0x40, RZ ;  /* 0xffffffc003037824 */ /* 0x008fea00078e00ff */
[C---:B------:R-:W-:Y:S02]  /*a5d0*/  LEA R78, P1, R3.reuse, R78, 0x1 ;  /* 0x0000004e034e7211 */ /* 0x040fe400078208ff */
[C---:B------:R-:W-:Y:S02]  /*a5e0*/  LEA R76, P0, R3.reuse, R76, 0x1 ;  /* 0x0000004c034c7211 */ /* 0x040fe400078008ff */
[C---:B------:R-:W-:Y:S02]  /*a5f0*/  LEA.HI.X.SX32 R79, R3.reuse, R79, 0x1, P1 ;  /* 0x0000004f034f7211 */ /* 0x040fe400008f0eff */
[----:B------:R-:W-:Y:S09]  /*a600*/  LEA.HI.X.SX32 R77, R3, R77, 0x1, P0 ;  /* 0x0000004d034d7211 */ /* 0x000ff200000f0eff */
.L_x_5952:
[----:B------:R-:W-:Y:S05]  /*a610*/  BSYNC.RECONVERGENT B2 ;  /* 0x0000000000027941 */ /* 0x000fea0003800200 */
.L_x_5944:
        /* <DEDUP_REMOVED lines=101> */
.L_x_6003:
[----:B------:R-:W-:Y:S05]  /*ac70*/  BSYNC.RECONVERGENT B0 ;  /* 0x0000000000007941 */ /* 0x000fea0003800200 */
.L_x_6002:
[----:B------:R-:W-:Y:S05]  /*ac80*/  @P2 BRA `(.L_x_6004) ;  /* 0xffffff7c00242947 */ /* 0x000fea000383ffff */
.L_x_5935:
        /* <DEDUP_REMOVED lines=29> */
.L_x_6009:
[----:B------:R2:W-:Y:S02]  /*ae60*/  STS.128 [R60+0x2000], RZ ;  /* 0x002000ff3c007388 */ /* 0x0005e40000000c00 */
.L_x_6008:
[----:B------:R-:W-:Y:S05]  /*ae70*/  BSYNC.RECONVERGENT B0 ;  /* 0x0000000000007941 */ /* 0x000fea0003800200 */
.L_x_6007:
        /* <DEDUP_REMOVED lines=24> */
.L_x_6011:
[----:B------:R1:W-:Y:S01]  /*b000*/  STS.128 [R60+0x2800], RZ ;  /* 0x002800ff3c007388 */ /* 0x0003e20000000c00 */
[----:B------:R-:W-:Y:S05]  /*b010*/  BRA `(.L_x_6010) ;  /* 0x0000003800507947 */ /* 0x000fea0003800000 */
.L_x_6006:
[----:B------:R-:W2:Y:S01]  /*b020*/  LD.E.64 R4, desc[UR4][R116.64+0xf0] ;  /* 0x0000f00474047980 */ /* 0x000ea2000c101b00 */
[----:B------:R-:W-:-:S03]  /*b030*/  IMAD.MOV.U32 R0, RZ, RZ, RZ ;  /* 0x000000ffff007224 */ /* 0x000fc600078e00ff */
[----:B------:R-:W3:Y:S04]  /*b040*/  LD.E.U8 R2, desc[UR4][R116.64+0x1b3] ;  /* 0x0001b30474027980 */ /* 0x000ee8000c101100 */
[----:B-----5:R1:W5:Y:S04]  /*b050*/  LD.E.64 R14, desc[UR4][R116.64+0x148] ;  /* 0x00014804740e7980 */ /* 0x020368000c101b00 */
        /* <DEDUP_REMOVED lines=80> */
.L_x_6018:
[----:B------:R-:W-:Y:S05]  /*b560*/  BSYNC.RECONVERGENT B0 ;  /* 0x0000000000007941 */ /* 0x000fea0003800200 */
.L_x_6017:
[----:B-----5:R-:W-:Y:S01]  /*b570*/  IMAD.MOV.U32 R6, RZ, RZ, R18 ;  /* 0x000000ffff067224 */ /* 0x020fe200078e0012 */
[----:B------:R-:W-:Y:S01]  /*b580*/  MOV R4, R16 ;  /* 0x0000001000047202 */ /* 0x000fe20000000f00 */
[----:B------:R-:W-:Y:S01]  /*b590*/  IMAD.MOV.U32 R7, RZ, RZ, R19 ;  /* 0x000000ffff077224 */ /* 0x000fe200078e0013 */
[----:B------:R-:W-:Y:S02]  /*b5a0*/  MOV R5, R17 ;  /* 0x0000001100057202 */ /* 0x000fe40000000f00 */
.L_x_6016:
[----:B------:R-:W-:Y:S05]  /*b5b0*/  BSYNC.RECONVERGENT B1 ;  /* 0x0000000000017941 */ /* 0x000fea0003800200 */
.L_x_6015:
        /* <DEDUP_REMOVED lines=49> */
.L_x_6022:
[----:B------:R-:W-:Y:S05]  /*b8d0*/  BSYNC.RECONVERGENT B0 ;  /* 0x0000000000007941 */ /* 0x000fea0003800200 */
.L_x_6021:
[----:B-----5:R1:W-:Y:S02]  /*b8e0*/  STS.128 [R60+0x1000], R16 ;  /* 0x001000103c007388 */ /* 0x0203e40000000c00 */
.L_x_6020:
[----:B------:R-:W-:Y:S05]  /*b8f0*/  BSYNC.RECONVERGENT B1 ;  /* 0x0000000000017941 */ /* 0x000fea0003800200 */
.L_x_6019:
        /* <DEDUP_REMOVED lines=47> */
.L_x_6024:
[----:B------:R-:W-:Y:S05]  /*bbf0*/  BSYNC.RECONVERGENT B0 ;  /* 0x0000000000007941 */ /* 0x000fea0003800200 */
.L_x_6023:
[----:B-----5:R1:W-:Y:S02]  /*bc00*/  STS.128 [R60+0x2000], R16 ;  /* 0x002000103c007388 */ /* 0x0203e40000000c00 */
.L_x_6014:
[----:B------:R-:W-:Y:S05]  /*bc10*/  BSYNC.RECONVERGENT B2 ;  /* 0x0000000000027941 */ /* 0x000fea0003800200 */
.L_x_6013:
        /* <DEDUP_REMOVED lines=61> */
.L_x_6028:
[----:B------:R-:W-:Y:S05]  /*bff0*/  BSYNC.RECONVERGENT B0 ;  /* 0x0000000000007941 */ /* 0x000fea0003800200 */
.L_x_6027:
[----:B-----5:R1:W-:Y:S02]  /*c000*/  STS.128 [R60+0x800], R16 ;  /* 0x000800103c007388 */ /* 0x0203e40000000c00 */
.L_x_6026:
[----:B------:R-:W-:Y:S05]  /*c010*/  BSYNC.RECONVERGENT B1 ;  /* 0x0000000000017941 */ /* 0x000fea0003800200 */
.L_x_6025:
        /* <DEDUP_REMOVED lines=56> */
.L_x_6032:
[----:B------:R-:W-:Y:S05]  /*c3a0*/  BSYNC.RECONVERGENT B0 ;  /* 0x0000000000007941 */ /* 0x000fea0003800200 */
.L_x_6031:
[----:B-----5:R1:W-:Y:S02]  /*c3b0*/  STS.128 [R60+0x1800], R16 ;  /* 0x001800103c007388 */ /* 0x0203e40000000c00 */
.L_x_6030:
[----:B------:R-:W-:Y:S05]  /*c3c0*/  BSYNC.RECONVERGENT B1 ;  /* 0x0000000000017941 */ /* 0x000fea0003800200 */
.L_x_6029:
        /* <DEDUP_REMOVED lines=53> */
.L_x_6034:
[----:B------:R-:W-:Y:S05]  /*c720*/  BSYNC.RECONVERGENT B0 ;  /* 0x0000000000007941 */ /* 0x000fea0003800200 */
.L_x_6033:
[----:B-----5:R1:W-:Y:S01]  /*c730*/  STS.128 [R60+0x2800], R16 ;  /* 0x002800103c007388 */ /* 0x0203e20000000c00 */
[----:B------:R-:W-:Y:S05]  /*c740*/  BRA `(.L_x_6010) ;  /* 0x0000002000847947 */ /* 0x000fea0003800000 */
.L_x_6012:
        /* <DEDUP_REMOVED lines=94> */
.L_x_6040:
[----:B------:R-:W-:Y:S05]  /*cd30*/  BSYNC.RECONVERGENT B0 ;  /* 0x0000000000007941 */ /* 0x000fea0003800200 */
.L_x_6039:
[----:B-----5:R-:W-:Y:S01]  /*cd40*/  IMAD.MOV.U32 R6, RZ, RZ, R26 ;  /* 0x000000ffff067224 */ /* 0x020fe200078e001a */
[----:B------:R-:W-:Y:S01]  /*cd50*/  MOV R4, R24 ;  /* 0x0000001800047202 */ /* 0x000fe20000000f00 */
[----:B------:R-:W-:Y:S01]  /*cd60*/  IMAD.MOV.U32 R7, RZ, RZ, R27 ;  /* 0x000000ffff077224 */ /* 0x000fe200078e001b */
[----:B------:R-:W-:Y:S02]  /*cd70*/  MOV R5, R25 ;  /* 0x0000001900057202 */ /* 0x000fe40000000f00 */
.L_x_6038:
[----:B------:R-:W-:Y:S05]  /*cd80*/  BSYNC.RECONVERGENT B1 ;  /* 0x0000000000017941 */ /* 0x000fea0003800200 */
.L_x_6037:
        /* <DEDUP_REMOVED lines=86> */
.L_x_6044:
[----:B------:R-:W-:Y:S05]  /*d2f0*/  BSYNC.RECONVERGENT B0 ;  /* 0x0000000000007941 */ /* 0x000fea0003800200 */
.L_x_6043:
[----:B-----5:R1:W-:Y:S02]  /*d300*/  STS.128 [R60+0x1000], R24 ;  /* 0x001000183c007388 */ /* 0x0203e40000000c00 */
.L_x_6042:
[----:B------:R-:W-:Y:S05]  /*d310*/  BSYNC.RECONVERGENT B1 ;  /* 0x0000000000017941 */ /* 0x000fea0003800200 */
.L_x_6041:
        /* <DEDUP_REMOVED lines=84> */
.L_x_6046:
[----:B------:R-:W-:Y:S05]  /*d860*/  BSYNC.RECONVERGENT B0 ;  /* 0x0000000000007941 */ /* 0x000fea0003800200 */
.L_x_6045:
[----:B-----5:R1:W-:Y:S02]  /*d870*/  STS.128 [R60+0x2000], R24 ;  /* 0x002000183c007388 */ /* 0x0203e40000000c00 */
.L_x_6036:
[----:B------:R-:W-:Y:S05]  /*d880*/  BSYNC.RECONVERGENT B2 ;  /* 0x0000000000027941 */ /* 0x000fea0003800200 */
.L_x_6035:
        /* <DEDUP_REMOVED lines=91> */
.L_x_6050:
[----:B------:R-:W-:Y:S05]  /*de40*/  BSYNC.RECONVERGENT B0 ;  /* 0x0000000000007941 */ /* 0x000fea0003800200 */
.L_x_6049:
[----:B-----5:R1:W-:Y:S02]  /*de50*/  STS.128 [R60+0x800], R24 ;  /* 0x000800183c007388 */ /* 0x0203e40000000c00 */
.L_x_6048:
[----:B------:R-:W-:Y:S05]  /*de60*/  BSYNC.RECONVERGENT B1 ;  /* 0x0000000000017941 */ /* 0x000fea0003800200 */
.L_x_6047:
        /* <DEDUP_REMOVED lines=86> */
.L_x_6054:
[----:B------:R-:W-:Y:S05]  /*e3d0*/  BSYNC.RECONVERGENT B0 ;  /* 0x0000000000007941 */ /* 0x000fea0003800200 */
.L_x_6053:
[----:B-----5:R1:W-:Y:S02]  /*e3e0*/  STS.128 [R60+0x1800], R24 ;  /* 0x001800183c007388 */ /* 0x0203e40000000c00 */
.L_x_6052:
[----:B------:R-:W-:Y:S05]  /*e3f0*/  BSYNC.RECONVERGENT B1 ;  /* 0x0000000000017941 */ /* 0x000fea0003800200 */
.L_x_6051:
        /* <DEDUP_REMOVED lines=84> */
.L_x_6056:
[----:B------:R-:W-:Y:S05]  /*e940*/  BSYNC.RECONVERGENT B0 ;  /* 0x0000000000007941 */ /* 0x000fea0003800200 */
.L_x_6055:
[----:B-----5:R1:W-:Y:S02]  /*e950*/  STS.128 [R60+0x2800], R24 ;  /* 0x002800183c007388 */ /* 0x0203e40000000c00 */
.L_x_6010:
[----:B------:R-:W-:Y:S05]  /*e960*/  BSYNC.RECONVERGENT B3 ;  /* 0x0000000000037941 */ /* 0x000fea0003800200 */
.L_x_6005:
[----:B---3--:R-:W-:Y:S01]  /*e970*/  IADD3 R5, PT, PT, -R55, R106, RZ ;  /* 0x0000006a37057210 */ /* 0x008fe20007ffe1ff */
[----:B------:R-:W-:Y:S03]  /*e980*/  BSSY.RECONVERGENT B0, `(.L_x_6057) ;  /* 0x000001b000007945 */ /* 0x000fe60003800200 */
        /* <DEDUP_REMOVED lines=25> */
.L_x_6059:
[----:B------:R3:W-:Y:S02]  /*eb20*/  STS.128 [R60+0x7000], RZ ;  /* 0x007000ff3c007388 */ /* 0x0007e40000000c00 */
.L_x_6058:
[----:B------:R-:W-:Y:S05]  /*eb30*/  BSYNC.RECONVERGENT B0 ;  /* 0x0000000000007941 */ /* 0x000fea0003800200 */
.L_x_6057:
[----:B------:R-:W-:Y:S01]  /*eb40*/  ISETP.GE.AND P0, PT, R34, R5, PT ;  /* 0x000000052200720c */ /* 0x000fe20003f06270 */
[----:B------:R-:W-:-:S12]  /*eb50*/  BSSY.RECONVERGENT B0, `(.L_x_6060) ;  /* 0x0000018000007945 */ /* 0x000fd80003800200 */
[----:B------:R-:W-:Y:S05]  /*eb60*/  @P0 BRA `(.L_x_6061) ;  /* 0x0000000000580947 */ /* 0x000fea0003800000 */
[-C--:B-----5:R-:W-:Y:S02]  /*eb70*/  ISETP.GE.AND P1, PT, R12, R149.reuse, PT ;  /* 0x000000950c00720c */ /* 0x0a0fe40003f26270 */
        /* <DEDUP_REMOVED lines=20> */
.L_x_6062:
[----:B------:R4:W-:Y:S02]  /*ecc0*/  STS.128 [R60+0x7800], RZ ;  /* 0x007800ff3c007388 */ /* 0x0009e40000000c00 */
.L_x_6061:
[----:B------:R-:W-:Y:S05]  /*ecd0*/  BSYNC.RECONVERGENT B0 ;  /* 0x0000000000007941 */ /* 0x000fea0003800200 */
.L_x_6060:
        /* <DEDUP_REMOVED lines=25> */
.L_x_6065:
[----:B------:R4:W-:Y:S02]  /*ee70*/  STS.128 [R60+0x8000], RZ ;  /* 0x008000ff3c007388 */ /* 0x0009e40000000c00 */
.L_x_6064:
[----:B------:R-:W-:Y:S05]  /*ee80*/  BSYNC.RECONVERGENT B0 ;  /* 0x0000000000007941 */ /* 0x000fea0003800200 */
.L_x_6063:
[----:B------:R-:W-:Y:S01]  /*ee90*/  IADD3 R0, PT, PT, R110, 0x60, RZ ;  /* 0x000000606e007810 */ /* 0x000fe20007ffe0ff */
[----:B------:R-:W-:Y:S03]  /*eea0*/  BSSY.RECONVERGENT B0, `(.L_x_6066) ;  /* 0x0000019000007945 */ /* 0x000fe60003800200 */
[----:B------:R-:W-:-:S13]  /*eeb0*/  ISETP.GE.AND P0, PT, R0, R5, PT ;  /* 0x000000050000720c */ /* 0x000fda0003f06270 */
[----:B------:R-:W-:Y:S05]  /*eec0*/  @P0 BRA `(.L_x_6067) ;  /* 0x0000000000580947 */ /* 0x000fea0003800000 */
[----:B---3--:R-:W-:Y:S01]  /*eed0*/  IMAD.MOV.U32 R143, RZ, RZ, R141 ;  /* 0x000000ffff8f7224 */ /* 0x008fe200078e008d */
        /* <DEDUP_REMOVED lines=21> */
.L_x_6067:
[----:B------:R-:W-:Y:S05]  /*f030*/  BSYNC.RECONVERGENT B0 ;  /* 0x0000000000007941 */ /* 0x000fea0003800200 */
.L_x_6066:
[----:B------:R-:W2:Y:S04]  /*f040*/  LD.E.64 R16, desc[UR4][R116.64+0x1c0] ;  /* 0x0001c00474107980 */ /* 0x000ea8000c101b00 */
[----:B-1--4-:R-:W4:Y:S01]  /*f050*/  LD.E.64 R6, desc[UR4][R116.64+0x1b8] ;  /* 0x0001b80474067980 */ /* 0x012f22000c101b00 */
[----:B------:R-:W-:-:S03]  /*f060*/  MOV R114, R150 ;  /* 0x0000009600727202 */ /* 0x000fc60000000f00 */
[----:B------:R-:W3:Y:S04]  /*f070*/  LD.E R4, desc[UR4][R116.64+0xd8] ;  /* 0x0000d80474047980 */ /* 0x000ee8000c101900 */
[----:B------:R-:W0:Y:S04]  /*f080*/  LDGDEPBAR ;  /* 0x00000000000079af */ /* 0x000e280000000000 */
[----:B-----5:R1:W5:Y:S01]  /*f090*/  LD.E R11, desc[UR4][R116.64+0x184] ;  /* 0x00018404740b7980 */ /* 0x020362000c101900 */
        /* <DEDUP_REMOVED lines=34> */
.L_x_6070:
[----:B------:R3:W-:Y:S01]  /*f2c0*/  STS.128 [R60+0xd000], RZ ;  /* 0x00d000ff3c007388 */ /* 0x0007e20000000c00 */
[----:B------:R-:W-:Y:S05]  /*f2d0*/  BRA `(.L_x_6071) ;  /* 0x00000000000c7947 */ /* 0x000fea0003800000 */
.L_x_6069:
[----:B------:R4:W-:Y:S04]  /*f2e0*/  STS.128 [R60+0x9000], RZ ;  /* 0x009000ff3c007388 */ /* 0x0009e80000000c00 */
[----:B------:R4:W-:Y:S04]  /*f2f0*/  STS.128 [R60+0xb000], RZ ;  /* 0x00b000ff3c007388 */ /* 0x0009e80000000c00 */
[----:B------:R4:W-:Y:S02]  /*f300*/  STS.128 [R60+0xd000], RZ ;  /* 0x00d000ff3c007388 */ /* 0x0009e40000000c00 */
.L_x_6071:
[----:B------:R-:W-:Y:S05]  /*f310*/  BSYNC.RECONVERGENT B0 ;  /* 0x0000000000007941 */ /* 0x000fea0003800200 */
.L_x_6068:
        /* <DEDUP_REMOVED lines=27> */
.L_x_6074:
[----:B------:R1:W-:Y:S02]  /*f4d0*/  STS.128 [R60+0xd800], RZ ;  /* 0x00d800ff3c007388 */ /* 0x0003e40000000c00 */
.L_x_6073:
[----:B------:R-:W-:Y:S05]  /*f4e0*/  BSYNC.RECONVERGENT B0 ;  /* 0x0000000000007941 */ /* 0x000fea0003800200 */
.L_x_6072:
        /* <DEDUP_REMOVED lines=27> */
.L_x_6077:
[----:B------:R1:W-:Y:S02]  /*f6a0*/  STS.128 [R60+0xe000], RZ ;  /* 0x00e000ff3c007388 */ /* 0x0003e40000000c00 */
.L_x_6076:
[----:B------:R-:W-:Y:S05]  /*f6b0*/  BSYNC.RECONVERGENT B0 ;  /* 0x0000000000007941 */ /* 0x000fea0003800200 */
.L_x_6075:
        /* <DEDUP_REMOVED lines=31> */
.L_x_6080:
[----:B------:R1:W-:Y:S02]  /*f8b0*/  STS.128 [R60+0xe800], RZ ;  /* 0x00e800ff3c007388 */ /* 0x0003e40000000c00 */
.L_x_6079:
[----:B------:R-:W-:Y:S05]  /*f8c0*/  BSYNC.RECONVERGENT B0 ;  /* 0x0000000000007941 */ /* 0x000fea0003800200 */
.L_x_6078:
[--C-:B------:R-:W-:Y:S01]  /*f8d0*/  IMAD R54, R104, 0x2, R107.reuse ;  /* 0x0000000268367824 */ /* 0x100fe200078e026b */
[----:B------:R-:W0:Y:S01]  /*f8e0*/  LDGDEPBAR ;  /* 0x00000000000079af */ /* 0x000e220000000000 */
[----:B------:R-:W-:Y:S01]  /*f8f0*/  IMAD R53, R102, 0x2, R107 ;  /* 0x0000000266357824 */ /* 0x000fe200078e026b */
[----:B------:R-:W-:Y:S01]  /*f900*/  LOP3.LUT R118, R105, 0x1f0, RZ, 0xc0, !PT ;  /* 0x000001f069767812 */ /* 0x000fe200078ec0ff */
[C---:B------:R-:W-:Y:S01]  /*f910*/  IMAD R2, R8.reuse, 0x2, R54 ;  /* 0x0000000208027824 */ /* 0x040fe200078e0236 */
[----:B------:R-:W-:Y:S01]  /*f920*/  LDSM.16.M88.4 R120, [R54] ;  /* 0x000000003678783b */ /* 0x000fe20000000200 */
[----:B------:R-:W-:Y:S01]  /*f930*/  IMAD R0, R8, 0x2, R53 ;  /* 0x0000000208007824 */ /* 0x000fe200078e0235 */
[----:B------:R-:W-:Y:S01]  /*f940*/  LOP3.LUT R119, R110, 0x7, RZ, 0xc0, !PT ;  /* 0x000000076e777812 */ /* 0x000fe200078ec0ff */
[----:B------:R-:W-:Y:S01]  /*f950*/  BSSY.RECONVERGENT B1, `(.L_x_6081) ;  /* 0x0000142000017945 */ /* 0x000fe20003800200 */
[----:B------:R-:W2:Y:S01]  /*f960*/  LDSM.16.M88.4 R56, [R53+0x3000] ;  /* 0x003000003538783b */ /* 0x000ea20000000200 */
[----:B------:R-:W-:-:S02]  /*f970*/  ISETP.GT.AND P0, PT, R65, R140, PT ;  /* 0x0000008c4100720c */ /* 0x000fc40003f04270 */
[----:B-----5:R-:W-:Y:S01]  /*f980*/  IADD3 R11, PT, PT, R106, -R148, -R11 ;  /* 0x800000946a0b7210 */ /* 0x020fe20007ffe80b */
[----:B------:R-:W-:Y:S01]  /*f990*/  LDSM.16.M88.4 R88, [R2] ;  /* 0x000000000258783b */ /* 0x000fe20000000200 */
[----:B------:R-:W-:-:S03]  /*f9a0*/  IADD3 R3, PT, PT, R3, R106, -R148 ;  /* 0x0000006a03037210 */ /* 0x000fc60007ffe894 */
[----:B------:R-:W-:Y:S04]  /*f9b0*/  LDSM.16.M88.4 R76, [R0+0x3000] ;  /* 0x00300000004c783b */ /* 0x000fe80000000200 */
[----:B------:R-:W3:Y:S04]  /*f9c0*/  LDSM.16.M88.4 R28, [R53+0x3c00] ;  /* 0x003c0000351c783b */ /* 0x000ee80000000200 */
[----:B------:R-:W4:Y:S04]  /*f9d0*/  LDSM.16.M88.4 R20, [R53+0x4000] ;  /* 0x004000003514783b */ /* 0x000f280000000200 */
[----:B------:R-:W4:Y:S04]  /*f9e0*/  LDSM.16.M88.4 R44, [R53+0x3400] ;  /* 0x00340000352c783b */ /* 0x000f280000000200 */
[----:B------:R-:W4:Y:S04]  /*f9f0*/  LDSM.16.M88.4 R72, [R0+0x3c00] ;  /* 0x003c00000048783b */ /* 0x000f280000000200 */
[----:B------:R-:W-:Y:S04]  /*fa00*/  LDSM.16.M88.4 R36, [R53+0x3800] ;  /* 0x003800003524783b */ /* 0x000fe80000000200 */
[----:B-1----:R-:W-:Y:S04]  /*fa10*/  LDSM.16.M88.4 R4, [R53+0x4400] ;  /* 0x004400003504783b */ /* 0x002fe80000000200 */
[----:B------:R-:W-:Y:S01]  /*fa20*/  LDSM.16.M88.4 R128, [R53+0x4800] ;  /* 0x004800003580783b */ /* 0x000fe20000000200 */
[C---:B--2---:R-:W-:Y:S03]  /*fa30*/  HMMA.16816.F32 R68, R120.reuse, R56, RZ ;  /* 0x000000387844723c */ /* 0x044fe600000018ff */
[----:B------:R-:W-:Y:S04]  /*fa40*/  LDSM.16.M88.4 R92, [R53+0x4c00] ;  /* 0x004c0000355c783b */ /* 0x000fe80000000200 */
[----:B------:R-:W-:Y:S01]  /*fa50*/  LDSM.16.M88.4 R80, [R0+0x3400] ;  /* 0x003400000050783b */ /* 0x000fe20000000200 */
[C---:B------:R-:W-:Y:S03]  /*fa60*/  HMMA.16816.F32 R56, R120.reuse, R58, RZ ;  /* 0x0000003a7838723c */ /* 0x040fe600000018ff */
[----:B------:R-:W-:Y:S04]  /*fa70*/  LDSM.16.M88.4 R84, [R0+0x3800] ;  /* 0x003800000054783b */ /* 0x000fe80000000200 */
[----:B------:R-:W-:Y:S01]  /*fa80*/  LDSM.16.M88.4 R96, [R0+0x4800] ;  /* 0x004800000060783b */ /* 0x000fe20000000200 */
[----:B---3--:R-:W-:Y:S03]  /*fa90*/  HMMA.16816.F32 R32, R120, R28, RZ ;  /* 0x0000001c7820723c */ /* 0x008fe600000018ff */
        /* <DEDUP_REMOVED lines=8> */
[C---:B----4-:R-:W-:Y:S08]  /*fb20*/  HMMA.16816.F32 R24, R120.reuse, R20, RZ ;  /* 0x000000147818723c */ /* 0x050ff000000018ff */
[C---:B------:R-:W-:Y:S08]  /*fb30*/  HMMA.16816.F32 R28, R120.reuse, R30, RZ ;  /* 0x0000001e781c723c */ /* 0x040ff000000018ff */
[C---:B------:R-:W-:Y:S08]  /*fb40*/  HMMA.16816.F32 R20, R120.reuse, R22, RZ ;  /* 0x000000167814723c */ /* 0x040ff000000018ff */
[C---:B------:R-:W-:Y:S08]  /*fb50*/  HMMA.16816.F32 R48, R120.reuse, R44, RZ ;  /* 0x0000002c7830723c */ /* 0x040ff000000018ff */
[----:B------:R-:W-:Y:S08]  /*fb60*/  HMMA.16816.F32 R44, R120, R46, RZ ;  /* 0x0000002e782c723c */ /* 0x000ff000000018ff */
[C---:B------:R-:W-:Y:S08]  /*fb70*/  HMMA.16816.F32 R32, R88.reuse, R72, R32 ;  /* 0x000000485820723c */ /* 0x040ff00000001820 */
[C---:B------:R-:W-:Y:S01]  /*fb80*/  HMMA.16816.F32 R28, R88.reuse, R74, R28 ;  /* 0x0000004a581c723c */ /* 0x040fe2000000181c */
[----:B------:R-:W-:Y:S07]  /*fb90*/  LDSM.16.M88.4 R72, [R54+0x1000] ;  /* 0x001000003648783b */ /* 0x000fee0000000200 */
        /* <DEDUP_REMOVED lines=14> */
[----:B------:R-:W2:Y:S07]  /*fc80*/  LDSM.16.M88.4 R80, [R0+0x4400] ;  /* 0x004400000050783b */ /* 0x000eae0000000200 */
[----:B------:R-:W-:Y:S08]  /*fc90*/  HMMA.16816.F32 R40, R88, R84, R40 ;  /* 0x000000545828723c */ /* 0x000ff00000001828 */
[C---:B-1----:R-:W-:Y:S08]  /*fca0*/  HMMA.16816.F32 R48, R72.reuse, R76, R48 ;  /* 0x0000004c4830723c */ /* 0x042ff00000001830 */
[----:B------:R-:W-:Y:S01]  /*fcb0*/  HMMA.16816.F32 R44, R72, R78, R44 ;  /* 0x0000004e482c723c */ /* 0x000fe2000000182c */
[----:B------:R-:W-:Y:S07]  /*fcc0*/  LDSM.16.M88.4 R76, [R53+0x6c00] ;  /* 0x006c0000354c783b */ /* 0x000fee0000000200 */
[C---:B------:R-:W-:Y:S01]  /*fcd0*/  HMMA.16816.F32 R36, R88.reuse, R86, R36 ;  /* 0x000000565824723c */ /* 0x040fe20000001824 */
[----:B------:R-:W1:Y:S07]  /*fce0*/  LDSM.16.M88.4 R84, [R53+0x5000] ;  /* 0x005000003554783b */ /* 0x000e6e0000000200 */
[C---:B------:R-:W-:Y:S08]  /*fcf0*/  HMMA.16816.F32 R132, R88.reuse, R96, R132 ;  /* 0x000000605884723c */ /* 0x040ff00000001884 */
[C---:B--2---:R-:W-:Y:S08]  /*fd00*/  HMMA.16816.F32 R16, R88.reuse, R80, R16 ;  /* 0x000000505810723c */ /* 0x044ff00000001810 */
[C---:B------:R-:W-:Y:S01]  /*fd10*/  HMMA.16816.F32 R4, R88.reuse, R82, R4 ;  /* 0x000000525804723c */ /* 0x040fe20000001804 */
[----:B------:R-:W2:Y:S07]  /*fd20*/  LDSM.16.M88.4 R80, [R53+0x5800] ;  /* 0x005800003550783b */ /* 0x000eae0000000200 */
[C---:B------:R-:W-:Y:S01]  /*fd30*/  HMMA.16816.F32 R128, R88.reuse, R98, R128 ;  /* 0x000000625880723c */ /* 0x040fe20000001880 */
[----:B------:R-:W-:Y:S07]  /*fd40*/  LDSM.16.M88.4 R96, [R2+0x1000] ;  /* 0x001000000260783b */ /* 0x000fee0000000200 */
[C---:B------:R-:W-:Y:S08]  /*fd50*/  HMMA.16816.F32 R124, R88.reuse, R92, R124 ;  /* 0x0000005c587c723c */ /* 0x040ff0000000187c */
[----:B------:R-:W-:Y:S01]  /*fd60*/  HMMA.16816.F32 R120, R88, R94, R120 ;  /* 0x0000005e5878723c */ /* 0x000fe20000001878 */
[----:B------:R-:W3:Y:S04]  /*fd70*/  LDSM.16.M88.4 R92, [R53+0x6400] ;  /* 0x00640000355c783b */ /* 0x000ee80000000200 */
[----:B------:R-:W4:Y:S03]  /*fd80*/  LDSM.16.M88.4 R88, [R53+0x6800] ;  /* 0x006800003558783b */ /* 0x000f260000000200 */
[C---:B-1----:R-:W-:Y:S08]  /*fd90*/  HMMA.16816.F32 R68, R72.reuse, R84, R68 ;  /* 0x000000544844723c */ /* 0x042ff00000001844 */
[C---:B------:R-:W-:Y:S08]  /*fda0*/  HMMA.16816.F32 R124, R72.reuse, R76, R124 ;  /* 0x0000004c487c723c */ /* 0x040ff0000000187c */
[C---:B------:R-:W-:Y:S01]  /*fdb0*/  HMMA.16816.F32 R120, R72.reuse, R78, R120 ;  /* 0x0000004e4878723c */ /* 0x040fe20000001878 */
[----:B------:R-:W1:Y:S07]  /*fdc0*/  LDSM.16.M88.4 R76, [R0+0x5c00] ;  /* 0x005c0000004c783b */ /* 0x000e6e0000000200 */
        /* <DEDUP_REMOVED lines=65> */
[----:B---3--:R-:W-:-:S05]  /*101e0*/  LOP3.LUT R0, R119, R118, RZ, 0xfc, !PT ;  /* 0x0000007677007212 */ /* 0x008fca00078efcff */
[----:B------:R-:W-:Y:S01]  /*101f0*/  IMAD.IADD R2, R109, 0x1, R0 ;  /* 0x000000016d027824 */ /* 0x000fe200078e0200 */
[----:B------:R-:W-:Y:S03]  /*10200*/  HMMA.16816.F32 R120, R168, R162, R120 ;  /* 0x000000a2a878723c */ /* 0x000fe60000001878 */
[C---:B------:R-:W-:Y:S02]  /*10210*/  IMAD.IADD R159, R2.reuse, 0x1, R11 ;  /* 0x00000001029f7824 */ /* 0x040fe400078e020b */
[----:B------:R-:W-:Y:S01]  /*10220*/  IMAD.IADD R3, R2, 0x1, R3 ;  /* 0x0000000102037824 */ /* 0x000fe200078e0203 */
[----:B------:R-:W-:Y:S02]  /*10230*/  SHF.R.U32.HI R2, RZ, 0x3, R62 ;  /* 0x00000003ff027819 */ /* 0x000fe4000001163e */
[----:B------:R-:W-:Y:S01]  /*10240*/  VIMNMX R160, PT, PT, RZ, R159, !PT ;  /* 0x0000009fffa07248 */ /* 0x000fe20007fe0100 */
[----:B-1----:R-:W-:Y:S05]  /*10250*/  HMMA.16816.F32 R132, R112, R76, R132 ;  /* 0x0000004c7084723c */ /* 0x002fea0000001884 */
[----:B------:R-:W-:-:S02]  /*10260*/  VIADDMNMX R156, R3, 0x1, R106, PT ;  /* 0x00000001039c7846 */ /* 0x000fc4000380016a */
[----:B------:R-:W-:Y:S02]  /*10270*/  VIADDMNMX R158, R3, 0x9, R106, PT ;  /* 0x00000009039e7846 */ /* 0x000fe4000380016a */
[----:B------:R-:W-:Y:S01]  /*10280*/  VIADDMNMX R159, R159, 0x8, RZ, !PT ;  /* 0x000000089f9f7846 */ /* 0x000fe200078001ff */
[----:B------:R-:W-:Y:S03]  /*10290*/  HMMA.16816.F32 R76, R112, R78, R128 ;  /* 0x0000004e704c723c */ /* 0x000fe60000001880 */
[----:B------:R-:W-:-:S05]  /*102a0*/  IMAD.SHL.U32 R128, R62, 0x2, RZ ;  /* 0x000000023e807824 */ /* 0x000fca00078e00ff */
[----:B------:R-:W-:Y:S01]  /*102b0*/  LOP3.LUT R128, R128, 0x6, RZ, 0xc0, !PT ;  /* 0x0000000680807812 */ /* 0x000fe200078ec0ff */
[C---:B------:R-:W-:Y:S08]  /*102c0*/  HMMA.16816.F32 R68, R112.reuse, R100, R68 ;  /* 0x000000647044723c */ /* 0x040ff00000001844 */
[C---:B------:R-:W-:Y:S08]  /*102d0*/  HMMA.16816.F32 R56, R112.reuse, R102, R56 ;  /* 0x000000667038723c */ /* 0x040ff00000001838 */
[C---:B------:R-:W-:Y:S08]  /*102e0*/  HMMA.16816.F32 R48, R112.reuse, R96, R48 ;  /* 0x000000607030723c */ /* 0x040ff00000001830 */
[C---:B------:R-:W-:Y:S08]  /*102f0*/  HMMA.16816.F32 R44, R112.reuse, R98, R44 ;  /* 0x00000062702c723c */ /* 0x040ff0000000182c */
[----:B------:R-:W-:Y:S03]  /*10300*/  HMMA.16816.F32 R40, R112, R92, R40 ;  /* 0x0000005c7028723c */ /* 0x000fe60000001828 */
[----:B------:R-:W-:-:S05]  /*10310*/  IMAD.IADD R93, R63, 0x1, R0 ;  /* 0x000000013f5d7824 */ /* 0x000fca00078e0200 */
[C---:B------:R-:W-:Y:S08]  /*10320*/  HMMA.16816.F32 R36, R112.reuse, R94, R36 ;  /* 0x0000005e7024723c */ /* 0x040ff00000001824 */
[C---:B------:R-:W-:Y:S08]  /*10330*/  HMMA.16816.F32 R32, R112.reuse, R88, R32 ;  /* 0x000000587020723c */ /* 0x040ff00000001820 */
[----:B------:R-:W-:Y:S03]  /*10340*/  HMMA.16816.F32 R28, R112, R90, R28 ;  /* 0x0000005a701c723c */ /* 0x000fe6000000181c */
[----:B------:R-:W-:-:S05]  /*10350*/  IMAD.IADD R91, R55, 0x1, R128 ;  /* 0x00000001375b7824 */ /* 0x000fca00078e0280 */
[C---:B----4-:R-:W-:Y:S08]  /*10360*/  HMMA.16816.F32 R24, R112.reuse, R84, R24 ;  /* 0x000000547018723c */ /* 0x050ff00000001818 */
[C---:B------:R-:W-:Y:S08]  /*10370*/  HMMA.16816.F32 R20, R112.reuse, R86, R20 ;  /* 0x000000567014723c */ /* 0x040ff00000001814 */
[C---:B--2---:R-:W-:Y:S08]  /*10380*/  HMMA.16816.F32 R16, R112.reuse, R80, R16 ;  /* 0x000000507010723c */ /* 0x044ff00000001810 */
[C---:B------:R-:W-:Y:S08]  /*10390*/  HMMA.16816.F32 R4, R112.reuse, R82, R4 ;  /* 0x000000527004723c */ /* 0x040ff00000001804 */
        /* <DEDUP_REMOVED lines=17> */
.L_x_6084:
        /* <DEDUP_REMOVED lines=60> */
.L_x_6085:
[----:B------:R-:W-:Y:S05]  /*10870*/  BSYNC.RECONVERGENT B0 ;  /* 0x0000000000007941 */ /* 0x000fea0003800200 */
.L_x_6083:
        /* <DEDUP_REMOVED lines=76> */
.L_x_6087:
[----:B------:R3:W-:Y:S02]  /*10d40*/  STS.128 [R60+0x8800], RZ ;  /* 0x008800ff3c007388 */ /* 0x0007e40000000c00 */
.L_x_6088:
[----:B------:R-:W-:Y:S05]  /*10d50*/  BSYNC.RECONVERGENT B0 ;  /* 0x0000000000007941 */ /* 0x000fea0003800200 */
.L_x_6086:
[----:B------:R-:W0:Y:S02]  /*10d60*/  LDGDEPBAR ;  /* 0x00000000000079af */ /* 0x000e240000000000 */
.L_x_6082:
[----:B------:R-:W-:Y:S05]  /*10d70*/  BSYNC.RECONVERGENT B1 ;  /* 0x0000000000017941 */ /* 0x000fea0003800200 */
.L_x_6081:
[----:B------:R-:W-:Y:S02]  /*10d80*/  IMAD.IADD R52, R91, 0x1, R148 ;  /* 0x000000015b347824 */ /* 0x000fe400078e0294 */
[----:B------:R-:W-:Y:S02]  /*10d90*/  VIADD R87, R93, 0x8 ;  /* 0x000000085d577836 */ /* 0x000fe40000000000 */
[----:B------:R-:W-:Y:S01]  /*10da0*/  VIADD R165, R91, 0x11 ;  /* 0x000000115ba57836 */ /* 0x000fe20000000000 */
[--C-:B------:R-:W-:Y:S01]  /*10db0*/  IADD3 R64, PT, PT, R93, -0x1, -R52.reuse ;  /* 0xffffffff5d407810 */ /* 0x100fe20007ffe834 */
[--C-:B------:R-:W-:Y:S01]  /*10dc0*/  IMAD.IADD R82, R87, 0x1, -R52.reuse ;  /* 0x0000000157527824 */ /* 0x100fe200078e0a34 */
[C-C-:B--2---:R-:W-:Y:S02]  /*10dd0*/  IADD3 R14, PT, PT, R93.reuse, -0x9, -R52.reuse ;  /* 0xfffffff75d0e7810 */ /* 0x144fe40007ffe834 */
[C-C-:B------:R-:W-:Y:S02]  /*10de0*/  IADD3 R3, PT, PT, R93.reuse, -0x10, -R52.reuse ;  /* 0xfffffff05d037810 */ /* 0x140fe40007ffe834 */
[----:B------:R-:W-:-:S02]  /*10df0*/  IADD3 R0, PT, PT, R93, -0x11, -R52 ;  /* 0xffffffef5d007810 */ /* 0x000fc40007ffe834 */
[----:B------:R-:W-:Y:S02]  /*10e00*/  IABS R64, R64 ;  /* 0x0000004000407213 */ /* 0x000fe40000000000 */
[----:B------:R-:W-:Y:S02]  /*10e10*/  IABS R14, R14 ;  /* 0x0000000e000e7213 */ /* 0x000fe40000000000 */
[----:B------:R-:W-:Y:S02]  /*10e20*/  IABS R3, R3 ;  /* 0x0000000300037213 */ /* 0x000fe40000000000 */
[----:B------:R-:W-:Y:S02]  /*10e30*/  IABS R0, R0 ;  /* 0x0000000000007213 */ /* 0x000fe40000000000 */
[----:B------:R-:W-:Y:S02]  /*10e40*/  I2FP.F32.S32 R64, R64 ;  /* 0x0000004000407245 */ /* 0x000fe40000201400 */
[----:B------:R-:W-:-:S02]  /*10e50*/  I2FP.F32.S32 R14, R14 ;  /* 0x0000000e000e7245 */ /* 0x000fc40000201400 */
[----:B------:R-:W-:Y:S01]  /*10e60*/  I2FP.F32.S32 R3, R3 ;  /* 0x0000000300037245 */ /* 0x000fe20000201400 */
[C---:B------:R-:W-:Y:S01]  /*10e70*/  FFMA.FTZ R75, -R157.reuse, R64, R69 ;  /* 0x000000409d4b7223 */ /* 0x040fe20000010145 */
[----:B------:R-:W-:Y:S01]  /*10e80*/  I2FP.F32.S32 R0, R0 ;  /* 0x0000000000007245 */ /* 0x000fe20000201400 */
[----:B-1----:R-:W-:Y:S01]  /*10e90*/  FFMA.FTZ R73, -R157, R14, R57 ;  /* 0x0000000e9d497223 */ /* 0x002fe20000010139 */
[----:B------:R-:W-:Y:S01]  /*10ea0*/  IADD3 R14, PT, PT, R87, -0x9, -R52 ;  /* 0xfffffff7570e7810 */ /* 0x000fe20007ffe834 */
[----:B------:R-:W-:Y:S01]  /*10eb0*/  FFMA.FTZ R69, -R157, R3, R48 ;  /* 0x000000039d457223 */ /* 0x000fe20000010130 */
[--C-:B------:R-:W-:Y:S01]  /*10ec0*/  IADD3 R48, PT, PT, R87, -0x1, -R52.reuse ;  /* 0xffffffff57307810 */ /* 0x100fe20007ffe834 */
[----:B------:R-:W-:Y:S01]  /*10ed0*/  FFMA.FTZ R57, -R157, R0, R49 ;  /* 0x000000009d397223 */ /* 0x000fe20000010131 */
[--C-:B------:R-:W-:Y:S02]  /*10ee0*/  IADD3 R3, PT, PT, R93, -0x18, -R52.reuse ;  /* 0xffffffe85d037810 */ /* 0x100fe40007ffe834 */
[----:B------:R-:W-:-:S02]  /*10ef0*/  IADD3 R85, PT, PT, R87, -0x10, -R52 ;  /* 0xfffffff057557810 */ /* 0x000fc40007ffe834 */
[----:B------:R-:W-:Y:S02]  /*10f00*/  IADD3 R0, PT, PT, R87, -0x11, -R52 ;  /* 0xffffffef57007810 */ /* 0x000fe40007ffe834 */
[----:B------:R-:W-:Y:S02]  /*10f10*/  IABS R48, R48 ;  /* 0x0000003000307213 */ /* 0x000fe40000000000 */
[----:B------:R-:W-:Y:S02]  /*10f20*/  IABS R3, R3 ;  /* 0x0000000300037213 */ /* 0x000fe40000000000 */
[----:B------:R-:W-:Y:S02]  /*10f30*/  IABS R14, R14 ;  /* 0x0000000e000e7213 */ /* 0x000fe40000000000 */
[----:B------:R-:W-:Y:S02]  /*10f40*/  IABS R85, R85 ;  /* 0x0000005500557213 */ /* 0x000fe40000000000 */
[----:B------:R-:W-:-:S02]  /*10f50*/  IABS R0, R0 ;  /* 0x0000000000007213 */ /* 0x000fc40000000000 */
[----:B------:R-:W-:Y:S02]  /*10f60*/  I2FP.F32.S32 R48, R48 ;  /* 0x0000003000307245 */ /* 0x000fe40000201400 */
[----:B------:R-:W-:Y:S02]  /*10f70*/  I2FP.F32.S32 R3, R3 ;  /* 0x0000000300037245 */ /* 0x000fe40000201400 */
[----:B------:R-:W-:Y:S01]  /*10f80*/  I2FP.F32.S32 R14, R14 ;  /* 0x0000000e000e7245 */ /* 0x000fe20000201400 */
[C---:B------:R-:W-:Y:S01]  /*10f90*/  FFMA.FTZ R89, -R157.reuse, R48, R71 ;  /* 0x000000309d597223 */ /* 0x040fe20000010147 */
[----:B------:R-:W-:Y:S01]  /*10fa0*/  I2FP.F32.S32 R85, R85 ;  /* 0x0000005500557245 */ /* 0x000fe20000201400 */
[C---:B------:R-:W-:Y:S01]  /*10fb0*/  FFMA.FTZ R3, -R157.reuse, R3, R44 ;  /* 0x000000039d037223 */ /* 0x040fe2000001012c */
[----:B------:R-:W-:Y:S01]  /*10fc0*/  I2FP.F32.S32 R0, R0 ;  /* 0x0000000000007245 */ /* 0x000fe20000201400 */
[----:B------:R-:W-:Y:S01]  /*10fd0*/  FFMA.FTZ R71, -R157, R14, R59 ;  /* 0x0000000e9d477223 */ /* 0x000fe2000001013b */
[----:B------:R-:W-:Y:S01]  /*10fe0*/  IADD3 R162, PT, PT, R93, -0x19, -R52 ;  /* 0xffffffe75da27810 */ /* 0x000fe20007ffe834 */
[----:B------:R-:W-:Y:S01]  /*10ff0*/  FFMA.FTZ R85, -R157, R85, R50 ;  /* 0x000000559d557223 */ /* 0x000fe20000010132 */
[--C-:B------:R-:W-:Y:S01]  /*11000*/  IADD3 R161, PT, PT, R93, -0x20, -R52.reuse ;  /* 0xffffffe05da17810 */ /* 0x100fe20007ffe834 */
[----:B------:R-:W-:Y:S01]  /*11010*/  FFMA.FTZ R83, -R157, R0, R51 ;  /* 0x000000009d537223 */ /* 0x000fe20000010133 */
        /* <DEDUP_REMOVED lines=22> */
[C-C-:B------:R-:W-:Y:S01]  /*11180*/  IADD3 R0, PT, PT, R93.reuse, -0x79, -R52.reuse ;  /* 0xffffff875d007810 */ /* 0x140fe20007ffe834 */
[--C-:B------:R-:W-:Y:S01]  /*11190*/  IMAD.IADD R93, R93, 0x1, -R52.reuse ;  /* 0x000000015d5d7824 */ /* 0x100fe200078e0a34 */
        /* <DEDUP_REMOVED lines=25> */
[----:B------:R-:W-:Y:S01]  /*11330*/  IADD3 R52, PT, PT, R87, -0x79, -R52 ;  /* 0xffffff8757347810 */ /* 0x000fe20007ffe834 */
[----:B------:R-:W-:Y:S01]  /*11340*/  VIADD R87, R93, 0xfffffff8 ;  /* 0xfffffff85d577836 */ /* 0x000fe20000000000 */
[----:B------:R-:W-:-:S02]  /*11350*/  IABS R93, R93 ;  /* 0x0000005d005d7213 */ /* 0x000fc40000000000 */
[----:B------:R-:W-:Y:S02]  /*11360*/  IABS R163, R163 ;  /* 0x000000a300a37213 */ /* 0x000fe40000000000 */
[----:B------:R-:W-:Y:S02]  /*11370*/  IABS R87, R87 ;  /* 0x0000005700577213 */ /* 0x000fe40000000000 */
[----:B------:R-:W-:Y:S02]  /*11380*/  I2FP.F32.S32 R95, R93 ;  /* 0x0000005d005f7245 */ /* 0x000fe40000201400 */
[----:B------:R-:W-:Y:S02]  /*11390*/  I2FP.F32.S32 R87, R87 ;  /* 0x0000005700577245 */ /* 0x000fe40000201400 */
[----:B------:R-:W-:Y:S01]  /*113a0*/  IABS R162, R162 ;  /* 0x000000a200a27213 */ /* 0x000fe20000000000 */
[C---:B------:R-:W-:Y:S01]  /*113b0*/  FFMA.FTZ R58, -R157.reuse, R95, R58 ;  /* 0x0000005f9d3a7223 */ /* 0x040fe2000001013a */
[----:B------:R-:W-:Y:S01]  /*113c0*/  IABS R59, R59 ;  /* 0x0000003b003b7213 */ /* 0x000fe20000000000 */
[----:B------:R-:W-:Y:S01]  /*113d0*/  FFMA.FTZ R56, -R157, R87, R56 ;  /* 0x000000579d387223 */ /* 0x000fe20000010138 */
[----:B------:R-:W-:Y:S01]  /*113e0*/  VIADD R87, R91, 0x1 ;  /* 0x000000015b577836 */ /* 0x000fe20000000000 */
[----:B------:R-:W-:-:S02]  /*113f0*/  IABS R161, R161 ;  /* 0x000000a100a17213 */ /* 0x000fc40000000000 */
[----:B------:R-:W-:Y:S02]  /*11400*/  I2FP.F32.S32 R162, R162 ;  /* 0x000000a200a27245 */ /* 0x000fe40000201400 */
[C---:B------:R-:W-:Y:S02]  /*11410*/  ISETP.GE.AND P2, PT, R87.reuse, R160, PT ;  /* 0x000000a05700720c */ /* 0x040fe40003f46270 */
[----:B------:R-:W-:Y:S01]  /*11420*/  ISETP.GE.AND P3, PT, R87, R156, PT ;  /* 0x0000009c5700720c */ /* 0x000fe20003f66270 */
[----:B------:R-:W-:Y:S01]  /*11430*/  FFMA.FTZ R45, -R157, R162, R45 ;  /* 0x000000a29d2d7223 */ /* 0x000fe2000001012d */
[C---:B------:R-:W-:Y:S02]  /*11440*/  ISETP.GE.AND P1, PT, R87.reuse, R159, PT ;  /* 0x0000009f5700720c */ /* 0x040fe40003f26270 */
[----:B------:R-:W-:Y:S01]  /*11450*/  ISETP.GE.AND P0, PT, R87, R158, PT ;  /* 0x0000009e5700720c */ /* 0x000fe20003f06270 */
[----:B------:R-:W-:Y:S01]  /*11460*/  VIADD R87, R91, 0x8 ;  /* 0x000000085b577836 */ /* 0x000fe20000000000 */
[----:B------:R-:W-:-:S02]  /*11470*/  FSEL R75, R75, -INF , P2 ;  /* 0xff8000004b4b7808 */ /* 0x000fc40001000000 */
        /* <DEDUP_REMOVED lines=8> */
[----:B------:R-:W-:Y:S02]  /*11500*/  FSEL R56, R56, -INF , P4 ;  /* 0xff80000038387808 */ /* 0x000fe40002000000 */
[----:B------:R-:W-:Y:S01]  /*11510*/  FSEL R89, R58, -INF , P2 ;  /* 0xff8000003a597808 */ /* 0x000fe20001000000 */
[----:B------:R-:W-:Y:S01]  /*11520*/  IMAD.MOV.U32 R58, RZ, RZ, R163 ;  /* 0x000000ffff3a7224 */ /* 0x000fe200078e00a3 */
[----:B------:R-:W-:Y:S01]  /*11530*/  ISETP.GE.AND P1, PT, R87, R160, PT ;  /* 0x000000a05700720c */ /* 0x000fe20003f26270 */
[----:B------:R-:W-:Y:S01]  /*11540*/  VIADD R163, R91, 0x18 ;  /* 0x000000185ba37836 */ /* 0x000fe20000000000 */
[C---:B------:R-:W-:Y:S02]  /*11550*/  ISETP.GE.AND P0, PT, R87.reuse, R156, PT ;  /* 0x0000009c5700720c */ /* 0x040fe40003f06270 */
[C---:B------:R-:W-:Y:S02]  /*11560*/  ISETP.GE.AND P4, PT, R87.reuse, R159, PT ;  /* 0x0000009f5700720c */ /* 0x040fe40003f86270 */
[----:B------:R-:W-:Y:S01]  /*11570*/  ISETP.GE.AND P2, PT, R87, R158, PT ;  /* 0x0000009e5700720c */ /* 0x000fe20003f46270 */
[----:B------:R-:W-:Y:S01]  /*11580*/  VIADD R87, R91, 0x10 ;  /* 0x000000105b577836 */ /* 0x000fe20000000000 */
[----:B------:R-:W-:-:S02]  /*11590*/  FSEL R73, R73, -INF , P1 ;  /* 0xff80000049497808 */ /* 0x000fc40000800000 */
[----:B------:R-:W-:Y:S02]  /*115a0*/  FSEL R89, R89, -INF , !P3 ;  /* 0xff80000059597808 */ /* 0x000fe40005800000 */
[----:B------:R-:W-:Y:S02]  /*115b0*/  ISETP.GE.AND P1, PT, R87, R160, PT ;  /* 0x000000a05700720c */ /* 0x000fe40003f26270 */
[----:B------:R-:W-:Y:S02]  /*115c0*/  FSEL R73, R73, -INF , !P0 ;  /* 0xff80000049497808 */ /* 0x000fe40004000000 */
[----:B------:R-:W-:Y:S02]  /*115d0*/  FSEL R69, R69, -INF , P1 ;  /* 0xff80000045457808 */ /* 0x000fe40000800000 */
[----:B------:R-:W-:Y:S02]  /*115e0*/  ISETP.GE.AND P0, PT, R87, R159, PT ;  /* 0x0000009f5700720c */ /* 0x000fe40003f06270 */
[----:B------:R-:W-:-:S02]  /*115f0*/  FSEL R71, R71, -INF , P4 ;  /* 0xff80000047477808 */ /* 0x000fc40002000000 */
[----:B------:R-:W-:Y:S02]  /*11600*/  ISETP.GE.AND P1, PT, R165, R160, PT ;  /* 0x000000a0a500720c */ /* 0x000fe40003f26270 */
[C---:B------:R-:W-:Y:S02]  /*11610*/  ISETP.GE.AND P3, PT, R87.reuse, R156, PT ;  /* 0x0000009c5700720c */ /* 0x040fe40003f66270 */
[----:B------:R-:W-:Y:S02]  /*11620*/  ISETP.GE.AND P4, PT, R87, R158, PT ;  /* 0x0000009e5700720c */ /* 0x000fe40003f86270 */
[----:B------:R-:W-:Y:S02]  /*11630*/  FSEL R87, R71, -INF , !P2 ;  /* 0xff80000047577808 */ /* 0x000fe40005000000 */
[----:B------:R-:W-:Y:S02]  /*11640*/  FSEL R85, R85, -INF , P0 ;  /* 0xff80000055557808 */ /* 0x000fe40000000000 */
[----:B------:R-:W-:-:S02]  /*11650*/  FSEL R57, R57, -INF , P1 ;  /* 0xff80000039397808 */ /* 0x000fc40000800000 */
[----:B------:R-:W-:Y:S02]  /*11660*/  I2FP.F32.S32 R58, R58 ;  /* 0x0000003a003a7245 */ /* 0x000fe40000201400 */
[----:B------:R-:W-:Y:S02]  /*11670*/  ISETP.GE.AND P2, PT, R165, R156, PT ;  /* 0x0000009ca500720c */ /* 0x000fe40003f46270 */
[----:B------:R-:W-:Y:S01]  /*11680*/  FSEL R71, R69, -INF , !P3 ;  /* 0xff80000045477808 */ /* 0x000fe20005800000 */
[----:B------:R-:W-:Y:S01]  /*11690*/  FFMA.FTZ R46, -R157, R58, R46 ;  /* 0x0000003a9d2e7223 */ /* 0x000fe2000001012e */
[----:B------:R-:W-:Y:S02]  /*116a0*/  ISETP.GE.AND P1, PT, R163, R160, PT ;  /* 0x000000a0a300720c */ /* 0x000fe40003f26270 */
[----:B------:R-:W-:Y:S02]  /*116b0*/  ISETP.GE.AND P3, PT, R165, R159, PT ;  /* 0x0000009fa500720c */ /* 0x000fe40003f66270 */
[----:B------:R-:W-:-:S02]  /*116c0*/  FSEL R85, R85, -INF , !P4 ;  /* 0xff80000055557808 */ /* 0x000fc40006000000 */
[----:B------:R-:W-:Y:S02]  /*116d0*/  ISETP.GE.AND P4, PT, R163, R156, PT ;  /* 0x0000009ca300720c */ /* 0x000fe40003f86270 */
[----:B------:R-:W-:Y:S01]  /*116e0*/  FSEL R69, R57, -INF , !P2 ;  /* 0xff80000039457808 */ /* 0x000fe20005000000 */
[----:B------:R-:W-:Y:S01]  /*116f0*/  VIADD R57, R91, 0x19 ;  /* 0x000000195b397836 */ /* 0x000fe20000000000 */
[----:B------:R-:W-:Y:S02]  /*11700*/  FSEL R3, R3, -INF , P1 ;  /* 0xff80000003037808 */ /* 0x000fe40000800000 */
[----:B------:R-:W-:Y:S02]  /*11710*/  ISETP.GE.AND P0, PT, R165, R158, PT ;  /* 0x0000009ea500720c */ /* 0x000fe40003f06270 */
[----:B------:R-:W-:Y:S02]  /*11720*/  ISETP.GE.AND P2, PT, R163, R159, PT ;  /* 0x0000009fa300720c */ /* 0x000fe40003f46270 */
[----:B------:R-:W-:-:S02]  /*11730*/  FSEL R83, R83, -INF , P3 ;  /* 0xff80000053537808 */ /* 0x000fc40001800000 */
[----:B------:R-:W-:Y:S02]  /*11740*/  I2FP.F32.S32 R58, R59 ;  /* 0x0000003b003a7245 */ /* 0x000fe40000201400 */
[----:B------:R-:W-:Y:S01]  /*11750*/  FSEL R59, R3, -INF , !P4 ;  /* 0xff800000033b7808 */ /* 0x000fe20006000000 */
[----:B------:R-:W-:Y:S01]  /*11760*/  VIADD R3, R91, 0x20 ;  /* 0x000000205b037836 */ /* 0x000fe20000000000 */
[----:B------:R-:W-:Y:S01]  /*11770*/  I2FP.F32.S32 R161, R161 ;  /* 0x000000a100a17245 */ /* 0x000fe20000201400 */
[----:B------:R-:W-:Y:S01]  /*11780*/  FFMA.FTZ R47, -R157, R58, R47 ;  /* 0x0000003a9d2f7223 */ /* 0x000fe2000001012f */
[----:B------:R-:W-:Y:S02]  /*11790*/  ISETP.GE.AND P3, PT, R163, R158, PT ;  /* 0x0000009ea300720c */ /* 0x000fe40003f66270 */
[----:B------:R-:W-:Y:S01]  /*117a0*/  FSEL R83, R83, -INF , !P0 ;  /* 0xff80000053537808 */ /* 0x000fe20004000000 */
[----:B------:R-:W-:Y:S01]  /*117b0*/  FFMA.FTZ R40, -R157, R161, R40 ;  /* 0x000000a19d287223 */ /* 0x000fe20000010128 */
[----:B------:R-:W-:-:S02]  /*117c0*/  FSEL R46, R46, -INF , P2 ;  /* 0xff8000002e2e7808 */ /* 0x000fc40001000000 */
[C---:B------:R-:W-:Y:S02]  /*117d0*/  ISETP.GE.AND P0, PT, R57.reuse, R160, PT ;  /* 0x000000a03900720c */ /* 0x040fe40003f06270 */
[C---:B------:R-:W-:Y:S02]  /*117e0*/  ISETP.GE.AND P1, PT, R57.reuse, R156, PT ;  /* 0x0000009c3900720c */ /* 0x040fe40003f26270 */
[C---:B------:R-:W-:Y:S02]  /*117f0*/  ISETP.GE.AND P4, PT, R57.reuse, R159, PT ;  /* 0x0000009f3900720c */ /* 0x040fe40003f86270 */
[----:B------:R-:W-:Y:S02]  /*11800*/  ISETP.GE.AND P2, PT, R57, R158, PT ;  /* 0x0000009e3900720c */ /* 0x000fe40003f46270 */
[----:B------:R-:W-:Y:S02]  /*11810*/  IABS R57, R81 ;  /* 0x0000005100397213 */ /* 0x000fe40000000000 */
[----:B------:R-:W-:-:S02]  /*11820*/  FSEL R81, R46, -INF , !P3 ;  /* 0xff8000002e517808 */ /* 0x000fc40005800000 */
[----:B------:R-:W-:Y:S02]  /*11830*/  ISETP.GE.AND P3, PT, R3, R160, PT ;  /* 0x000000a00300720c */ /* 0x000fe40003f66270 */
[----:B------:R-:W-:Y:S02]  /*11840*/  I2FP.F32.S32 R163, R57 ;  /* 0x0000003900a37245 */ /* 0x000fe40000201400 */
[----:B------:R-:W-:Y:S02]  /*11850*/  IABS R143, R143 ;  /* 0x0000008f008f7213 */ /* 0x000fe40000000000 */
[----:B------:R-:W-:Y:S01]  /*11860*/  FSEL R45, R45, -INF , P0 ;  /* 0xff8000002d2d7808 */ /* 0x000fe20000000000 */
[----:B------:R-:W-:Y:S01]  /*11870*/  FFMA.FTZ R42, -R157, R163, R42 ;  /* 0x000000a39d2a7223 */ /* 0x000fe2000001012a */
[----:B------:R-:W-:Y:S02]  /*11880*/  FSEL R46, R40, -INF , P3 ;  /* 0xff800000282e7808 */ /* 0x000fe40001800000 */
[----:B------:R-:W-:-:S02]  /*11890*/  I2FP.F32.S32 R40, R143 ;  /* 0x0000008f00287245 */ /* 0x000fc40000201400 */
[----:B------:R-:W-:Y:S01]  /*118a0*/  FSEL R57, R45, -INF , !P1 ;  /* 0xff8000002d397808 */ /* 0x000fe20004800000 */
[----:B------:R-:W-:Y:S01]  /*118b0*/  VIADD R45, R91, 0x21 ;  /* 0x000000215b2d7836 */ /* 0x000fe20000000000 */
[----:B------:R-:W-:Y:S01]  /*118c0*/  IABS R131, R131 ;  /* 0x0000008300837213 */ /* 0x000fe20000000000 */
[----:B------:R-:W-:Y:S01]  /*118d0*/  FFMA.FTZ R40, -R157, R40, R41 ;  /* 0x000000289d287223 */ /* 0x000fe20000010129 */
[----:B------:R-:W-:Y:S01]  /*118e0*/  IABS R130, R130 ;  /* 0x0000008200827213 */ /* 0x000fe20000000000 */
[----:B------:R-:W-:Y:S01]  /*118f0*/  VIADD R41, R91, 0x28 ;  /* 0x000000285b297836 */ /* 0x000fe20000000000 */
[C---:B------:R-:W-:Y:S02]  /*11900*/  ISETP.GE.AND P0, PT, R3.reuse, R156, PT ;  /* 0x0000009c0300720c */ /* 0x040fe40003f06270 */
[----:B------:R-:W-:Y:S02]  /*11910*/  ISETP.GE.AND P1, PT, R3, R159, PT ;  /* 0x0000009f0300720c */ /* 0x000fe40003f26270 */
[----:B------:R-:W-:-:S02]  /*11920*/  FSEL R47, R47, -INF , P4 ;  /* 0xff8000002f2f7808 */ /* 0x000fc40002000000 */
[----:B------:R-:W-:Y:S02]  /*11930*/  ISETP.GE.AND P4, PT, R3, R158, PT ;  /* 0x0000009e0300720c */ /* 0x000fe40003f86270 */
[----:B------:R-:W-:Y:S02]  /*11940*/  I2FP.F32.S32 R58, R131 ;  /* 0x00000083003a7245 */ /* 0x000fe40000201400 */
[----:B------:R-:W-:Y:S02]  /*11950*/  I2FP.F32.S32 R130, R130 ;  /* 0x0000008200827245 */ /* 0x000fe40000201400 */
[----:B------:R-:W-:Y:S01]  /*11960*/  FSEL R3, R47, -INF , !P2 ;  /* 0xff8000002f037808 */ /* 0x000fe20005000000 */
[C---:B------:R-:W-:Y:S01]  /*11970*/  FFMA.FTZ R43, -R157.reuse, R58, R43 ;  /* 0x0000003a9d2b7223 */ /* 0x040fe2000001012b */
        /* <DEDUP_REMOVED lines=16> */
[----:B------:R-:W-:Y:S02]  /*11a80*/  FSEL R201, R40, -INF , !P3 ;  /* 0xff80000028c97808 */ /* 0x000fe40005800000 */
[----:B------:R-:W-:Y:S01]  /*11a90*/  IABS R114, R114 ;  /* 0x0000007200727213 */ /* 0x000fe20000000000 */
[----:B------:R-:W-:Y:S01]  /*11aa0*/  FFMA.FTZ R36, -R157, R36, R37 ;  /* 0x000000249d247223 */ /* 0x000fe20000010125 */
[----:B------:R-:W-:Y:S01]  /*11ab0*/  ISETP.GE.AND P3, PT, R41, R159, PT ;  /* 0x0000009f2900720c */ /* 0x000fe20003f66270 */
[----:B------:R-:W-:Y:S01]  /*11ac0*/  VIADD R37, R91, 0x30 ;  /* 0x000000305b257836 */ /* 0x000fe20000000000 */
[----:B------:R-:W-:Y:S02]  /*11ad0*/  FSEL R43, R43, -INF , P0 ;  /* 0xff8000002b2b7808 */ /* 0x000fe40000000000 */
[C---:B------:R-:W-:Y:S02]  /*11ae0*/  ISETP.GE.AND P2, PT, R41.reuse, R156, PT ;  /* 0x0000009c2900720c */ /* 0x040fe40003f46270 */
[----:B------:R-:W-:Y:S01]  /*11af0*/  ISETP.GE.AND P0, PT, R41, R158, PT ;  /* 0x0000009e2900720c */ /* 0x000fe20003f06270 */
[----:B------:R-:W-:Y:S01]  /*11b00*/  VIADD R41, R91, 0x29 ;  /* 0x000000295b297836 */ /* 0x000fe20000000000 */
[----:B------:R-:W-:-:S02]  /*11b10*/  I2FP.F32.S32 R114, R114 ;  /* 0x0000007200727245 */ /* 0x000fc40000201400 */
[----:B------:R-:W-:Y:S02]  /*11b20*/  IABS R115, R115 ;  /* 0x0000007300737213 */ /* 0x000fe40000000000 */
[----:B------:R-:W-:Y:S01]  /*11b30*/  FSEL R38, R38, -INF , P3 ;  /* 0xff80000026267808 */ /* 0x000fe20001800000 */
[----:B------:R-:W-:Y:S01]  /*11b40*/  FFMA.FTZ R32, -R157, R114, R32 ;  /* 0x000000729d207223 */ /* 0x000fe20000010120 */
[----:B------:R-:W-:Y:S02]  /*11b50*/  FSEL R207, R43, -INF , !P1 ;  /* 0xff8000002bcf7808 */ /* 0x000fe40004800000 */
[----:B------:R-:W-:Y:S02]  /*11b60*/  ISETP.GE.AND P1, PT, R41, R160, PT ;  /* 0x000000a02900720c */ /* 0x000fe40003f26270 */
[----:B------:R-:W-:Y:S02]  /*11b70*/  I2FP.F32.S32 R40, R115 ;  /* 0x0000007300287245 */ /* 0x000fe40000201400 */
[----:B------:R-:W-:-:S02]  /*11b80*/  FSEL R209, R38, -INF , !P0 ;  /* 0xff80000026d17808 */ /* 0x000fc40004000000 */
[----:B------:R-:W-:Y:S01]  /*11b90*/  ISETP.GE.AND P0, PT, R37, R160, PT ;  /* 0x000000a02500720c */ /* 0x000fe20003f06270 */
[----:B------:R-:W-:Y:S01]  /*11ba0*/  FFMA.FTZ R39, -R157, R40, R39 ;  /* 0x000000289d277223 */ /* 0x000fe20000010127 */
[----:B------:R-:W-:Y:S02]  /*11bb0*/  FSEL R36, R36, -INF , P1 ;  /* 0xff80000024247808 */ /* 0x000fe40000800000 */
[----:B------:R-:W-:Y:S02]  /*11bc0*/  FSEL R203, R203, -INF , !P2 ;  /* 0xff800000cbcb7808 */ /* 0x000fe40005000000 */
[-C--:B------:R-:W-:Y:S02]  /*11bd0*/  ISETP.GE.AND P1, PT, R37, R156.reuse, PT ;  /* 0x0000009c2500720c */ /* 0x080fe40003f26270 */
[----:B------:R-:W-:Y:S02]  /*11be0*/  FSEL R32, R32, -INF , P0 ;  /* 0xff80000020207808 */ /* 0x000fe40000000000 */
[----:B------:R-:W-:-:S02]  /*11bf0*/  ISETP.GE.AND P4, PT, R41, R156, PT ;  /* 0x0000009c2900720c */ /* 0x000fc40003f86270 */
[----:B------:R-:W-:Y:S02]  /*11c00*/  ISETP.GE.AND P2, PT, R41, R159, PT ;  /* 0x0000009f2900720c */ /* 0x000fe40003f46270 */
[----:B------:R-:W-:Y:S02]  /*11c10*/  IABS R113, R113 ;  /* 0x0000007100717213 */ /* 0x000fe40000000000 */
[----:B------:R-:W-:Y:S02]  /*11c20*/  IABS R111, R111 ;  /* 0x0000006f006f7213 */ /* 0x000fe40000000000 */
[----:B------:R-:W-:Y:S02]  /*11c30*/  IABS R112, R112 ;  /* 0x0000007000707213 */ /* 0x000fe40000000000 */
[----:B------:R-:W-:Y:S02]  /*11c40*/  FSEL R187, R32, -INF , !P1 ;  /* 0xff80000020bb7808 */ /* 0x000fe40004800000 */
[----:B------:R-:W-:-:S02]  /*11c50*/  FSEL R205, R36, -INF , !P4 ;  /* 0xff80000024cd7808 */ /* 0x000fc40006000000 */
[----:B------:R-:W-:Y:S02]  /*11c60*/  I2FP.F32.S32 R113, R113 ;  /* 0x0000007100717245 */ /* 0x000fe40000201400 */
[----:B------:R-:W-:Y:S02]  /*11c70*/  FSEL R39, R39, -INF , P2 ;  /* 0xff80000027277808 */ /* 0x000fe40001000000 */
[----:B------:R-:W-:Y:S01]  /*11c80*/  I2FP.F32.S32 R32, R111 ;  /* 0x0000006f00207245 */ /* 0x000fe20000201400 */
[----:B------:R-:W-:Y:S01]  /*11c90*/  FFMA.FTZ R34, -R157, R113, R34 ;  /* 0x000000719d227223 */ /* 0x000fe20000010122 */
[C---:B------:R-:W-:Y:S02]  /*11ca0*/  ISETP.GE.AND P4, PT, R37.reuse, R159, PT ;  /* 0x0000009f2500720c */ /* 0x040fe40003f86270 */
[----:B------:R-:W-:Y:S01]  /*11cb0*/  ISETP.GE.AND P2, PT, R37, R158, PT ;  /* 0x0000009e2500720c */ /* 0x000fe20003f46270 */
[----:B------:R-:W-:Y:S01]  /*11cc0*/  VIADD R37, R91, 0x31 ;  /* 0x000000315b257836 */ /* 0x000fe20000000000 */
[----:B------:R-:W-:Y:S01]  /*11cd0*/  I2FP.F32.S32 R112, R112 ;  /* 0x0000007000707245 */ /* 0x000fe20000201400 */
[----:B------:R-:W-:Y:S01]  /*11ce0*/  FFMA.FTZ R32, -R157, R32, R35 ;  /* 0x000000209d207223 */ /* 0x000fe20000010123 */
[----:B------:R-:W-:-:S02]  /*11cf0*/  ISETP.GE.AND P3, PT, R41, R158, PT ;  /* 0x0000009e2900720c */ /* 0x000fc40003f66270 */
[----:B------:R-:W-:Y:S01]  /*11d00*/  IABS R35, R11 ;  /* 0x0000000b00237213 */ /* 0x000fe20000000000 */
[----:B------:R-:W-:Y:S01]  /*11d10*/  FFMA.FTZ R112, -R157, R112, R33 ;  /* 0x000000709d707223 */ /* 0x000fe20000010121 */
[----:B------:R-:W-:Y:S01]  /*11d20*/  FSEL R211, R39, -INF , !P3 ;  /* 0xff80000027d37808 */ /* 0x000fe20005800000 */
[----:B------:R-:W-:Y:S01]  /*11d30*/  VIADD R33, R91, 0x38 ;  /* 0x000000385b217836 */ /* 0x000fe20000000000 */
[C---:B------:R-:W-:Y:S02]  /*11d40*/  ISETP.GE.AND P3, PT, R37.reuse, R160, PT ;  /* 0x000000a02500720c */ /* 0x040fe40003f66270 */
[----:B------:R-:W-:Y:S02]  /*11d50*/  ISETP.GE.AND P1, PT, R37, R159, PT ;  /* 0x0000009f2500720c */ /* 0x000fe40003f26270 */
[----:B------:R-:W-:Y:S02]  /*11d60*/  IABS R110, R110 ;  /* 0x0000006e006e7213 */ /* 0x000fe40000000000 */
[----:B------:R-:W-:-:S02]  /*11d70*/  FSEL R34, R34, -INF , P4 ;  /* 0xff80000022227808 */ /* 0x000fc40002000000 */
[----:B------:R-:W-:Y:S02]  /*11d80*/  I2FP.F32.S32 R35, R35 ;  /* 0x0000002300237245 */ /* 0x000fe40000201400 */
[C---:B------:R-:W-:Y:S02]  /*11d90*/  ISETP.GE.AND P0, PT, R37.reuse, R156, PT ;  /* 0x0000009c2500720c */ /* 0x040fe40003f06270 */
[----:B------:R-:W-:Y:S01]  /*11da0*/  ISETP.GE.AND P4, PT, R37, R158, PT ;  /* 0x0000009e2500720c */ /* 0x000fe20003f86270 */
[----:B------:R-:W-:Y:S01]  /*11db0*/  FFMA.FTZ R28, -R157, R35, R28 ;  /* 0x000000239d1c7223 */ /* 0x000fe2000001011c */
[----:B------:R-:W-:Y:S02]  /*11dc0*/  FSEL R112, R112, -INF , P3 ;  /* 0xff80000070707808 */ /* 0x000fe40001800000 */
[----:B------:R-:W-:Y:S02]  /*11dd0*/  FSEL R32, R32, -INF , P1 ;  /* 0xff80000020207808 */ /* 0x000fe40000800000 */
[----:B------:R-:W-:-:S02]  /*11de0*/  IABS R109, R109 ;  /* 0x0000006d006d7213 */ /* 0x000fc40000000000 */
[----:B------:R-:W-:Y:S02]  /*11df0*/  I2FP.F32.S32 R37, R110 ;  /* 0x0000006e00257245 */ /* 0x000fe40000201400 */
[----:B------:R-:W-:Y:S02]  /*11e00*/  FSEL R11, R34, -INF , !P2 ;  /* 0xff800000220b7808 */ /* 0x000fe40005000000 */
[----:B------:R-:W-:Y:S01]  /*11e10*/  FSEL R189, R112, -INF , !P0 ;  /* 0xff80000070bd7808 */ /* 0x000fe20004000000 */
[----:B------:R-:W-:Y:S01]  /*11e20*/  FFMA.FTZ R30, -R157, R37, R30 ;  /* 0x000000259d1e7223 */ /* 0x000fe2000001011e */
[----:B------:R-:W-:Y:S02]  /*11e30*/  FSEL R195, R32, -INF , !P4 ;  /* 0xff80000020c37808 */ /* 0x000fe40006000000 */
[C---:B------:R-:W-:Y:S02]  /*11e40*/  ISETP.GE.AND P2, PT, R33.reuse, R160, PT ;  /* 0x000000a02100720c */ /* 0x040fe40003f46270 */
[----:B------:R-:W-:-:S02]  /*11e50*/  ISETP.GE.AND P3, PT, R33, R156, PT ;  /* 0x0000009c2100720c */ /* 0x000fc40003f66270 */
[C---:B------:R-:W-:Y:S02]  /*11e60*/  ISETP.GE.AND P0, PT, R33.reuse, R159, PT ;  /* 0x0000009f2100720c */ /* 0x040fe40003f06270 */
[----:B------:R-:W-:Y:S01]  /*11e70*/  ISETP.GE.AND P1, PT, R33, R158, PT ;  /* 0x0000009e2100720c */ /* 0x000fe20003f26270 */
[----:B------:R-:W-:Y:S01]  /*11e80*/  VIADD R33, R91, 0x39 ;  /* 0x000000395b217836 */ /* 0x000fe20000000000 */
[----:B------:R-:W-:Y:S02]  /*11e90*/  IABS R108, R108 ;  /* 0x0000006c006c7213 */ /* 0x000fe40000000000 */
[----:B------:R-:W-:Y:S02]  /*11ea0*/  I2FP.F32.S32 R32, R109 ;  /* 0x0000006d00207245 */ /* 0x000fe40000201400 */
[----:B------:R-:W-:Y:S02]  /*11eb0*/  IABS R107, R107 ;  /* 0x0000006b006b7213 */ /* 0x000fe40000000000 */
[----:B------:R-:W-:Y:S01]  /*11ec0*/  FSEL R28, R28, -INF , P2 ;  /* 0xff8000001c1c7808 */ /* 0x000fe20001000000 */
[----:B------:R-:W-:Y:S01]  /*11ed0*/  FFMA.FTZ R32, -R157, R32, R29 ;  /* 0x000000209d207223 */ /* 0x000fe2000001011d */
[----:B------:R-:W-:Y:S01]  /*11ee0*/  I2FP.F32.S32 R108, R108 ;  /* 0x0000006c006c7245 */ /* 0x000fe20000201400 */
[----:B------:R-:W-:Y:S01]  /*11ef0*/  VIADD R29, R91, 0x40 ;  /* 0x000000405b1d7836 */ /* 0x000fe20000000000 */
[----:B------:R-:W-:-:S02]  /*11f00*/  ISETP.GE.AND P4, PT, R33, R160, PT ;  /* 0x000000a02100720c */ /* 0x000fc40003f86270 */
[----:B------:R-:W-:Y:S01]  /*11f10*/  IABS R106, R106 ;  /* 0x0000006a006a7213 */ /* 0x000fe20000000000 */
[C---:B------:R-:W-:Y:S01]  /*11f20*/  FFMA.FTZ R31, -R157.reuse, R108, R31 ;  /* 0x0000006c9d1f7223 */ /* 0x040fe2000001011f */
[----:B------:R-:W-:Y:S02]  /*11f30*/  I2FP.F32.S32 R107, R107 ;  /* 0x0000006b006b7245 */ /* 0x000fe40000201400 */
[----:B------:R-:W-:Y:S02]  /*11f40*/  FSEL R30, R30, -INF , P0 ;  /* 0xff8000001e1e7808 */ /* 0x000fe40000000000 */
[----:B------:R-:W-:Y:S01]  /*11f50*/  FSEL R191, R28, -INF , !P3 ;  /* 0xff8000001cbf7808 */ /* 0x000fe20005800000 */
[----:B------:R-:W-:Y:S01]  /*11f60*/  FFMA.FTZ R24, -R157, R107, R24 ;  /* 0x0000006b9d187223 */ /* 0x000fe20000010118 */
[C---:B------:R-:W-:Y:S02]  /*11f70*/  ISETP.GE.AND P2, PT, R33.reuse, R156, PT ;  /* 0x0000009c2100720c */ /* 0x040fe40003f46270 */
[----:B------:R-:W-:-:S02]  /*11f80*/  ISETP.GE.AND P3, PT, R33, R159, PT ;  /* 0x0000009f2100720c */ /* 0x000fc40003f66270 */
[----:B------:R-:W-:Y:S02]  /*11f90*/  ISETP.GE.AND P0, PT, R33, R158, PT ;  /* 0x0000009e2100720c */ /* 0x000fe40003f06270 */
[----:B------:R-:W-:Y:S02]  /*11fa0*/  FSEL R32, R32, -INF , P4 ;  /* 0xff80000020207808 */ /* 0x000fe40002000000 */
[----:B------:R-:W-:Y:S02]  /*11fb0*/  I2FP.F32.S32 R33, R106 ;  /* 0x0000006a00217245 */ /* 0x000fe40000201400 */
[----:B------:R-:W-:Y:S02]  /*11fc0*/  FSEL R197, R30, -INF , !P1 ;  /* 0xff8000001ec57808 */ /* 0x000fe40004800000 */
[----:B------:R-:W-:Y:S01]  /*11fd0*/  ISETP.GE.AND P1, PT, R29, R160, PT ;  /* 0x000000a01d00720c */ /* 0x000fe20003f26270 */
[----:B------:R-:W-:Y:S01]  /*11fe0*/  FFMA.FTZ R26, -R157, R33, R26 ;  /* 0x000000219d1a7223 */ /* 0x000fe2000001011a */
[----:B------:R-:W-:-:S02]  /*11ff0*/  FSEL R193, R32, -INF , !P2 ;  /* 0xff80000020c17808 */ /* 0x000fc40005000000 */
[----:B------:R-:W-:Y:S02]  /*12000*/  FSEL R31, R31, -INF , P3 ;  /* 0xff8000001f1f7808 */ /* 0x000fe40001800000 */
[C---:B------:R-:W-:Y:S02]  /*12010*/  ISETP.GE.AND P4, PT, R29.reuse, R156, PT ;  /* 0x0000009c1d00720c */ /* 0x040fe40003f86270 */
[C---:B------:R-:W-:Y:S02]  /*12020*/  ISETP.GE.AND P2, PT, R29.reuse, R159, PT ;  /* 0x0000009f1d00720c */ /* 0x040fe40003f46270 */
[----:B------:R-:W-:Y:S01]  /*12030*/  ISETP.GE.AND P3, PT, R29, R158, PT ;  /* 0x0000009e1d00720c */ /* 0x000fe20003f66270 */
[----:B------:R-:W-:Y:S01]  /*12040*/  VIADD R29, R91, 0x41 ;  /* 0x000000415b1d7836 */ /* 0x000fe20000000000 */
[----:B------:R-:W-:Y:S02]  /*12050*/  FSEL R24, R24, -INF , P1 ;  /* 0xff80000018187808 */ /* 0x000fe40000800000 */
[----:B------:R-:W-:-:S02]  /*12060*/  FSEL R199, R31, -INF , !P0 ;  /* 0xff8000001fc77808 */ /* 0x000fc40004000000 */
[----:B------:R-:W-:Y:S02]  /*12070*/  FSEL R143, R24, -INF , !P4 ;  /* 0xff800000188f7808 */ /* 0x000fe40006000000 */
[----:B------:R-:W-:Y:S02]  /*12080*/  FSEL R26, R26, -INF , P2 ;  /* 0xff8000001a1a7808 */ /* 0x000fe40001000000 */
[C---:B------:R-:W-:Y:S02]  /*12090*/  ISETP.GE.AND P0, PT, R29.reuse, R160, PT ;  /* 0x000000a01d00720c */ /* 0x040fe40003f06270 */
[C---:B------:R-:W-:Y:S02]  /*120a0*/  ISETP.GE.AND P1, PT, R29.reuse, R156, PT ;  /* 0x0000009c1d00720c */ /* 0x040fe40003f26270 */
[C---:B------:R-:W-:Y:S02]  /*120b0*/  ISETP.GE.AND P4, PT, R29.reuse, R159, PT ;  /* 0x0000009f1d00720c */ /* 0x040fe40003f86270 */
[----:B------:R-:W-:-:S02]  /*120c0*/  ISETP.GE.AND P2, PT, R29, R158, PT ;  /* 0x0000009e1d00720c */ /* 0x000fc40003f46270 */
[----:B------:R-:W2:Y:S01]  /*120d0*/  LD.E R29, desc[UR4][R116.64+0xdc] ;  /* 0x0000dc04741d7980 */ /* 0x000ea2000c101900 */
[----:B------:R-:W-:Y:S02]  /*120e0*/  IABS R105, R105 ;  /* 0x0000006900697213 */ /* 0x000fe40000000000 */
[----:B------:R-:W-:Y:S02]  /*120f0*/  IABS R104, R104 ;  /* 0x0000006800687213 */ /* 0x000fe40000000000 */
[----:B------:R-:W-:Y:S02]  /*12100*/  I2FP.F32.S32 R28, R105 ;  /* 0x00000069001c7245 */ /* 0x000fe40000201400 */
[----:B------:R-:W-:Y:S02]  /*12110*/  IABS R103, R103 ;  /* 0x0000006700677213 */ /* 0x000fe40000000000 */
[----:B------:R-:W-:Y:S01]  /*12120*/  I2FP.F32.S32 R104, R104 ;  /* 0x0000006800687245 */ /* 0x000fe20000201400 */
[----:B------:R-:W-:Y:S01]  /*12130*/  FFMA.FTZ R28, -R157, R28, R25 ;  /* 0x0000001c9d1c7223 */ /* 0x000fe20000010119 */
[----:B------:R-:W-:Y:S01]  /*12140*/  I2FP.F32.S32 R103, R103 ;  /* 0x0000006700677245 */ /* 0x000fe20000201400 */
[----:B------:R-:W-:Y:S01]  /*12150*/  VIADD R25, R91, 0x48 ;  /* 0x000000485b197836 */ /* 0x000fe20000000000 */
[----:B------:R-:W-:Y:S01]  /*12160*/  IABS R102, R102 ;  /* 0x0000006600667213 */ /* 0x000fe20000000000 */
[C---:B------:R-:W-:Y:S01]  /*12170*/  FFMA.FTZ R27, -R157.reuse, R104, R27 ;  /* 0x000000689d1b7223 */ /* 0x040fe2000001011b */
[----:B------:R-:W-:Y:S01]  /*12180*/  FSEL R161, R26, -INF , !P3 ;  /* 0xff8000001aa17808 */ /* 0x000fe20005800000 */
[----:B------:R-:W-:Y:S01]  /*12190*/  FFMA.FTZ R20, -R157, R103, R20 ;  /* 0x000000679d147223 */ /* 0x000fe20000010114 */
[----:B------:R-:W-:-:S02]  /*121a0*/  ISETP.GE.AND P3, PT, R25, R160, PT ;  /* 0x000000a01900720c */ /* 0x000fc40003f66270 */
[----:B------:R-:W-:Y:S02]  /*121b0*/  FSEL R28, R28, -INF , P0 ;  /* 0xff8000001c1c7808 */ /* 0x000fe40000000000 */
[----:B------:R-:W-:Y:S02]  /*121c0*/  I2FP.F32.S32 R31, R102 ;  /* 0x00000066001f7245 */ /* 0x000fe40000201400 */
[----:B------:R-:W-:Y:S02]  /*121d0*/  ISETP.GE.AND P0, PT, R25, R156, PT ;  /* 0x0000009c1900720c */ /* 0x000fe40003f06270 */
[----:B------:R-:W-:Y:S01]  /*121e0*/  FSEL R165, R28, -INF , !P1 ;  /* 0xff8000001ca57808 */ /* 0x000fe20004800000 */
[----:B------:R-:W-:Y:S01]  /*121f0*/  FFMA.FTZ R22, -R157, R31, R22 ;  /* 0x0000001f9d167223 */ /* 0x000fe20000010116 */
[----:B------:R-:W-:Y:S02]  /*12200*/  FSEL R27, R27, -INF , P4 ;  /* 0xff8000001b1b7808 */ /* 0x000fe40002000000 */
[----:B------:R-:W-:-:S02]  /*12210*/  FSEL R20, R20, -INF , P3 ;  /* 0xff80000014147808 */ /* 0x000fc40001800000 */
[C---:B------:R-:W-:Y:S02]  /*12220*/  ISETP.GE.AND P1, PT, R25.reuse, R159, PT ;  /* 0x0000009f1900720c */ /* 0x040fe40003f26270 */
[----:B------:R-:W-:Y:S01]  /*12230*/  ISETP.GE.AND P4, PT, R25, R158, PT ;  /* 0x0000009e1900720c */ /* 0x000fe20003f86270 */
[----:B------:R-:W-:Y:S01]  /*12240*/  VIADD R25, R91, 0x49 ;  /* 0x000000495b197836 */ /* 0x000fe20000000000 */
[----:B------:R-:W-:Y:S02]  /*12250*/  IABS R101, R101 ;  /* 0x0000006500657213 */ /* 0x000fe40000000000 */
[----:B------:R-:W-:Y:S02]  /*12260*/  IABS R99, R99 ;  /* 0x0000006300637213 */ /* 0x000fe40000000000 */
[----:B------:R-:W-:Y:S02]  /*12270*/  FSEL R169, R20, -INF , !P0 ;  /* 0xff80000014a97808 */ /* 0x000fe40004000000 */
[----:B------:R-:W-:-:S02]  /*12280*/  IABS R100, R100 ;  /* 0x0000006400647213 */ /* 0x000fc40000000000 */
[----:B------:R-:W-:Y:S02]  /*12290*/  I2FP.F32.S32 R20, R101 ;  /* 0x0000006500147245 */ /* 0x000fe40000201400 */
[----:B------:R-:W-:Y:S02]  /*122a0*/  FSEL R167, R27, -INF , !P2 ;  /* 0xff8000001ba77808 */ /* 0x000fe40005000000 */
[----:B------:R-:W-:Y:S02]  /*122b0*/  FSEL R22, R22, -INF , P1 ;  /* 0xff80000016167808 */ /* 0x000fe40000800000 */
[C---:B------:R-:W-:Y:S02]  /*122c0*/  ISETP.GE.AND P2, PT, R25.reuse, R160, PT ;  /* 0x000000a01900720c */ /* 0x040fe40003f46270 */
[C---:B------:R-:W-:Y:S02]  /*122d0*/  ISETP.GE.AND P3, PT, R25.reuse, R156, PT ;  /* 0x0000009c1900720c */ /* 0x040fe40003f66270 */
[----:B------:R-:W-:-:S02]  /*122e0*/  ISETP.GE.AND P0, PT, R25, R159, PT ;  /* 0x0000009f1900720c */ /* 0x000fc40003f06270 */
[----:B------:R-:W-:Y:S01]  /*122f0*/  ISETP.GE.AND P1, PT, R25, R158, PT ;  /* 0x0000009e1900720c */ /* 0x000fe20003f26270 */
[----:B------:R-:W-:Y:S01]  /*12300*/  VIADD R25, R91, 0x50 ;  /* 0x000000505b197836 */ /* 0x000fe20000000000 */
[----:B------:R-:W-:Y:S01]  /*12310*/  I2FP.F32.S32 R99, R99 ;  /* 0x0000006300637245 */ /* 0x000fe20000201400 */
[C---:B------:R-:W-:Y:S01]  /*12320*/  FFMA.FTZ R20, -R157.reuse, R20, R21 ;  /* 0x000000149d147223 */ /* 0x040fe20000010115 */
[----:B------:R-:W-:Y:S02]  /*12330*/  I2FP.F32.S32 R100, R100 ;  /* 0x0000006400647245 */ /* 0x000fe40000201400 */
[----:B------:R-:W-:Y:S01]  /*12340*/  FSEL R171, R22, -INF , !P4 ;  /* 0xff80000016ab7808 */ /* 0x000fe20006000000 */
[C---:B------:R-:W-:Y:S01]  /*12350*/  FFMA.FTZ R16, -R157.reuse, R99, R16 ;  /* 0x000000639d107223 */ /* 0x040fe20000010110 */
[----:B------:R-:W-:Y:S01]  /*12360*/  IABS R98, R98 ;  /* 0x0000006200627213 */ /* 0x000fe20000000000 */
[----:B------:R-:W-:Y:S01]  /*12370*/  FFMA.FTZ R23, -R157, R100, R23 ;  /* 0x000000649d177223 */ /* 0x000fe20000010117 */
[----:B------:R-:W-:-:S02]  /*12380*/  ISETP.GE.AND P4, PT, R25, R160, PT ;  /* 0x000000a01900720c */ /* 0x000fc40003f86270 */
[----:B------:R-:W-:Y:S02]  /*12390*/  FSEL R20, R20, -INF , P2 ;  /* 0xff80000014147808 */ /* 0x000fe40001000000 */
[----:B------:R-:W-:Y:S02]  /*123a0*/  I2FP.F32.S32 R21, R98 ;  /* 0x0000006200157245 */ /* 0x000fe40000201400 */
[----:B------:R-:W-:Y:S02]  /*123b0*/  ISETP.GE.AND P2, PT, R25, R156, PT ;  /* 0x0000009c1900720c */ /* 0x000fe40003f46270 */
[----:B------:R-:W-:Y:S02]  /*123c0*/  FSEL R16, R16, -INF , P4 ;  /* 0xff80000010107808 */ /* 0x000fe40002000000 */
[----:B------:R-:W-:Y:S02]  /*123d0*/  IABS R97, R97 ;  /* 0x0000006100617213 */ /* 0x000fe40000000000 */
[----:B------:R-:W-:-:S02]  /*123e0*/  FSEL R163, R20, -INF , !P3 ;  /* 0xff80000014a37808 */ /* 0x000fc40005800000 */
[----:B------:R-:W-:Y:S01]  /*123f0*/  FSEL R173, R23, -INF , P0 ;  /* 0xff80000017ad7808 */ /* 0x000fe20000000000 */
[----:B------:R-:W-:Y:S01]  /*12400*/  FFMA.FTZ R18, -R157, R21, R18 ;  /* 0x000000159d127223 */ /* 0x000fe20000010112 */
[C---:B------:R-:W-:Y:S02]  /*12410*/  ISETP.GE.AND P3, PT, R25.reuse, R159, PT ;  /* 0x0000009f1900720c */ /* 0x040fe40003f66270 */
[----:B------:R-:W-:Y:S02]  /*12420*/  ISETP.GE.AND P0, PT, R25, R158, PT ;  /* 0x0000009e1900720c */ /* 0x000fe40003f06270 */
[----:B------:R-:W-:Y:S02]  /*12430*/  FSEL R25, R16, -INF , !P2 ;  /* 0xff80000010197808 */ /* 0x000fe40005000000 */
[----:B------:R-:W-:Y:S01]  /*12440*/  IABS R94, R94 ;  /* 0x0000005e005e7213 */ /* 0x000fe20000000000 */
[----:B------:R-:W-:Y:S01]  /*12450*/  VIADD R23, R91, 0x51 ;  /* 0x000000515b177836 */ /* 0x000fe20000000000 */
[----:B------:R-:W-:-:S02]  /*12460*/  I2FP.F32.S32 R16, R97 ;  /* 0x0000006100107245 */ /* 0x000fc40000201400 */
[----:B------:R-:W-:Y:S01]  /*12470*/  IABS R96, R96 ;  /* 0x0000006000607213 */ /* 0x000fe20000000000 */
[----:B------:R-:W-:Y:S01]  /*12480*/  VIADD R21, R91, 0x58 ;  /* 0x000000585b157836 */ /* 0x000fe20000000000 */
[----:B------:R-:W-:Y:S01]  /*12490*/  I2FP.F32.S32 R94, R94 ;  /* 0x0000005e005e7245 */ /* 0x000fe20000201400 */
[----:B------:R-:W-:Y:S01]  /*124a0*/  FFMA.FTZ R16, -R157, R16, R17 ;  /* 0x000000109d107223 */ /* 0x000fe20000010111 */
[----:B------:R-:W-:Y:S02]  /*124b0*/  FSEL R18, R18, -INF , P3 ;  /* 0xff80000012127808 */ /* 0x000fe40001800000 */
[----:B------:R-:W-:Y:S02]  /*124c0*/  FSEL R173, R173, -INF , !P1 ;  /* 0xff800000adad7808 */ /* 0x000fe40004800000 */
[----:B------:R-:W-:Y:S02]  /*124d0*/  ISETP.GE.AND P1, PT, R23, R160, PT ;  /* 0x000000a01700720c */ /* 0x000fe40003f26270 */
[----:B------:R-:W-:-:S02]  /*124e0*/  I2FP.F32.S32 R96, R96 ;  /* 0x0000006000607245 */ /* 0x000fc40000201400 */
[----:B------:R-:W-:Y:S01]  /*124f0*/  IABS R49, R49 ;  /* 0x0000003100317213 */ /* 0x000fe20000000000 */
[----:B------:R-:W-:Y:S01]  /*12500*/  FFMA.FTZ R4, -R157, R94, R4 ;  /* 0x0000005e9d047223 */ /* 0x000fe20000010104 */
[----:B------:R-:W-:Y:S02]  /*12510*/  FSEL R27, R18, -INF , !P0 ;  /* 0xff800000121b7808 */ /* 0x000fe40004000000 */
[----:B------:R-:W-:Y:S01]  /*12520*/  ISETP.GE.AND P0, PT, R21, R160, PT ;  /* 0x000000a01500720c */ /* 0x000fe20003f06270 */
[----:B------:R-:W-:Y:S01]  /*12530*/  FFMA.FTZ R19, -R157, R96, R19 ;  /* 0x000000609d137223 */ /* 0x000fe20000010113 */
[----:B------:R-:W-:Y:S02]  /*12540*/  ISETP.GE.AND P4, PT, R23, R156, PT ;  /* 0x0000009c1700720c */ /* 0x000fe40003f86270 */
[----:B------:R-:W-:Y:S02]  /*12550*/  FSEL R16, R16, -INF , P1 ;  /* 0xff80000010107808 */ /* 0x000fe40000800000 */
[----:B------:R-:W-:-:S02]  /*12560*/  I2FP.F32.S32 R49, R49 ;  /* 0x0000003100317245 */ /* 0x000fc40000201400 */
[----:B------:R-:W-:Y:S02]  /*12570*/  IABS R51, R51 ;  /* 0x0000003300337213 */ /* 0x000fe40000000000 */
[----:B------:R-:W-:Y:S02]  /*12580*/  ISETP.GE.AND P2, PT, R23, R159, PT ;  /* 0x0000009f1700720c */ /* 0x000fe40003f46270 */
[----:B------:R-:W-:Y:S02]  /*12590*/  ISETP.GE.AND P1, PT, R21, R156, PT ;  /* 0x0000009c1500720c */ /* 0x000fe40003f26270 */
[----:B------:R-:W-:Y:S01]  /*125a0*/  FSEL R4, R4, -INF , P0 ;  /* 0xff80000004047808 */ /* 0x000fe20000000000 */
[----:B------:R-:W-:Y:S01]  /*125b0*/  FFMA.FTZ R6, -R157, R49, R6 ;  /* 0x000000319d067223 */ /* 0x000fe20000010106 */
[----:B------:R-:W-:Y:S01]  /*125c0*/  FSEL R47, R16, -INF , !P4 ;  /* 0xff800000102f7808 */ /* 0x000fe20006000000 */
[----:B------:R-:W-:Y:S01]  /*125d0*/  IMAD.MOV.U32 R16, RZ, RZ, R51 ;  /* 0x000000ffff107224 */ /* 0x000fe200078e0033 */
[----:B------:R-:W-:Y:S01]  /*125e0*/  IABS R67, R67 ;  /* 0x0000004300437213 */ /* 0x000fe20000000000 */
[----:B------:R-:W-:Y:S01]  /*125f0*/  VIADD R17, R91, 0x59 ;  /* 0x000000595b117836 */ /* 0x000fe20000000000 */
[----:B------:R-:W-:-:S02]  /*12600*/  ISETP.GE.AND P3, PT, R23, R158, PT ;  /* 0x0000009e1700720c */ /* 0x000fc40003f66270 */
[----:B------:R-:W-:Y:S02]  /*12610*/  ISETP.GE.AND P4, PT, R21, R159, PT ;  /* 0x0000009f1500720c */ /* 0x000fe40003f86270 */
[----:B------:R-:W-:Y:S02]  /*12620*/  FSEL R19, R19, -INF , P2 ;  /* 0xff80000013137808 */ /* 0x000fe40001000000 */
[----:B------:R-:W-:Y:S02]  /*12630*/  FSEL R51, R4, -INF , !P1 ;  /* 0xff80000004337808 */ /* 0x000fe40004800000 */
[----:B------:R-:W-:Y:S02]  /*12640*/  IABS R92, R92 ;  /* 0x0000005c005c7213 */ /* 0x000fe40000000000 */
[----:B------:R-:W-:Y:S02]  /*12650*/  I2FP.F32.S32 R4, R67 ;  /* 0x0000004300047245 */ /* 0x000fe40000201400 */
[----:B------:R-:W-:-:S02]  /*12660*/  FSEL R49, R19, -INF , !P3 ;  /* 0xff80000013317808 */ /* 0x000fc40005800000 */
[----:B------:R-:W-:Y:S02]  /*12670*/  I2FP.F32.S32 R16, R16 ;  /* 0x0000001000107245 */ /* 0x000fe40000201400 */
[----:B------:R-:W-:Y:S02]  /*12680*/  FSEL R6, R6, -INF , P4 ;  /* 0xff80000006067808 */ /* 0x000fe40002000000 */
[C---:B------:R-:W-:Y:S02]  /*12690*/  ISETP.GE.AND P3, PT, R17.reuse, R160, PT ;  /* 0x000000a01100720c */ /* 0x040fe40003f66270 */
[C---:B------:R-:W-:Y:S02]  /*126a0*/  ISETP.GE.AND P0, PT, R17.reuse, R156, PT ;  /* 0x0000009c1100720c */ /* 0x040fe40003f06270 */
[C---:B------:R-:W-:Y:S02]  /*126b0*/  ISETP.GE.AND P1, PT, R17.reuse, R159, PT ;  /* 0x0000009f1100720c */ /* 0x040fe40003f26270 */
[----:B------:R-:W-:Y:S01]  /*126c0*/  ISETP.GE.AND P4, PT, R17, R158, PT ;  /* 0x0000009e1100720c */ /* 0x000fe20003f86270 */
[----:B------:R-:W-:Y:S01]  /*126d0*/  VIADD R17, R91, 0x60 ;  /* 0x000000605b117836 */ /* 0x000fe20000000000 */
[----:B------:R-:W-:Y:S01]  /*126e0*/  I2FP.F32.S32 R92, R92 ;  /* 0x0000005c005c7245 */ /* 0x000fe20000201400 */
[----:B------:R-:W-:Y:S01]  /*126f0*/  FFMA.FTZ R4, -R157, R4, R5 ;  /* 0x000000049d047223 */ /* 0x000fe20000010105 */
[----:B------:R-:W-:-:S02]  /*12700*/  ISETP.GE.AND P2, PT, R21, R158, PT ;  /* 0x0000009e1500720c */ /* 0x000fc40003f46270 */
[----:B------:R-:W-:Y:S01]  /*12710*/  IABS R90, R90 ;  /* 0x0000005a005a7213 */ /* 0x000fe20000000000 */
[C---:B------:R-:W-:Y:S01]  /*12720*/  FFMA.FTZ R7, -R157.reuse, R16, R7 ;  /* 0x000000109d077223 */ /* 0x040fe20000010107 */
[----:B------:R-:W-:Y:S01]  /*12730*/  FSEL R67, R6, -INF , !P2 ;  /* 0xff80000006437808 */ /* 0x000fe20005000000 */
[----:B------:R-:W-:Y:S01]  /*12740*/  FFMA.FTZ R92, -R157, R92, R132 ;  /* 0x0000005c9d5c7223 */ /* 0x000fe20000010184 */
[----:B------:R-:W-:Y:S02]  /*12750*/  IABS R86, R86 ;  /* 0x0000005600567213 */ /* 0x000fe40000000000 */
[----:B------:R-:W-:Y:S02]  /*12760*/  ISETP.GE.AND P2, PT, R17, R160, PT ;  /* 0x000000a01100720c */ /* 0x000fe40003f46270 */
[----:B------:R-:W-:Y:S02]  /*12770*/  I2FP.F32.S32 R5, R90 ;  /* 0x0000005a00057245 */ /* 0x000fe40000201400 */
[----:B------:R-:W-:-:S02]  /*12780*/  FSEL R4, R4, -INF , P3 ;  /* 0xff80000004047808 */ /* 0x000fc40001800000 */
[----:B------:R-:W-:Y:S01]  /*12790*/  FSEL R129, R7, -INF , P1 ;  /* 0xff80000007817808 */ /* 0x000fe20000800000 */
[----:B------:R-:W-:Y:S01]  /*127a0*/  VIADD R7, R91, 0x61 ;  /* 0x000000615b077836 */ /* 0x000fe20000000000 */
[----:B------:R-:W-:Y:S01]  /*127b0*/  I2FP.F32.S32 R86, R86 ;  /* 0x0000005600567245 */ /* 0x000fe20000201400 */
[----:B------:R-:W-:Y:S01]  /*127c0*/  FFMA.FTZ R5, -R157, R5, R134 ;  /* 0x000000059d057223 */ /* 0x000fe20000010186 */
[C---:B------:R-:W-:Y:S02]  /*127d0*/  ISETP.GE.AND P3, PT, R17.reuse, R156, PT ;  /* 0x0000009c1100720c */ /* 0x040fe40003f66270 */
[----:B------:R-:W-:Y:S02]  /*127e0*/  FSEL R38, R92, -INF , P2 ;  /* 0xff8000005c267808 */ /* 0x000fe40001000000 */
[----:B------:R-:W-:Y:S02]  /*127f0*/  FSEL R45, R4, -INF , !P0 ;  /* 0xff800000042d7808 */ /* 0x000fe40004000000 */
[----:B------:R-:W-:Y:S01]  /*12800*/  ISETP.GE.AND P0, PT, R17, R159, PT ;  /* 0x0000009f1100720c */ /* 0x000fe20003f06270 */
[----:B------:R-:W-:Y:S01]  /*12810*/  FFMA.FTZ R86, -R157, R86, R135 ;  /* 0x000000569d567223 */ /* 0x000fe20000010187 */
[----:B------:R-:W-:-:S02]  /*12820*/  IABS R84, R84 ;  /* 0x0000005400547213 */ /* 0x000fc40000000000 */
[----:B------:R-:W-:Y:S02]  /*12830*/  FSEL R38, R38, -INF , !P3 ;  /* 0xff80000026267808 */ /* 0x000fe40005800000 */
[----:B------:R-:W-:Y:S02]  /*12840*/  IABS R82, R82 ;  /* 0x0000005200527213 */ /* 0x000fe40000000000 */
[----:B------:R-:W-:Y:S02]  /*12850*/  ISETP.GE.AND P3, PT, R7, R159, PT ;  /* 0x0000009f0700720c */ /* 0x000fe40003f66270 */
[----:B------:R-:W-:Y:S02]  /*12860*/  FSEL R129, R129, -INF , !P4 ;  /* 0xff80000081817808 */ /* 0x000fe40006000000 */
[----:B------:R-:W-:Y:S01]  /*12870*/  FSEL R40, R5, -INF , P0 ;  /* 0xff80000005287808 */ /* 0x000fe20000000000 */
[----:B------:R-:W-:Y:S01]  /*12880*/  VIADD R5, R91, 0x68 ;  /* 0x000000685b057836 */ /* 0x000fe20000000000 */
[----:B------:R-:W-:-:S02]  /*12890*/  ISETP.GE.AND P4, PT, R7, R160, PT ;  /* 0x000000a00700720c */ /* 0x000fc40003f86270 */
[C---:B------:R-:W-:Y:S02]  /*128a0*/  ISETP.GE.AND P2, PT, R7.reuse, R156, PT ;  /* 0x0000009c0700720c */ /* 0x040fe40003f46270 */
[----:B------:R-:W-:Y:S02]  /*128b0*/  ISETP.GE.AND P0, PT, R7, R158, PT ;  /* 0x0000009e0700720c */ /* 0x000fe40003f06270 */
[----:B------:R-:W-:Y:S02]  /*128c0*/  I2FP.F32.S32 R84, R84 ;  /* 0x0000005400547245 */ /* 0x000fe40000201400 */
[----:B------:R-:W-:Y:S02]  /*128d0*/  ISETP.GE.AND P1, PT, R17, R158, PT ;  /* 0x0000009e1100720c */ /* 0x000fe40003f26270 */
[----:B------:R-:W-:Y:S02]  /*128e0*/  I2FP.F32.S32 R7, R82 ;  /* 0x0000005200077245 */ /* 0x000fe40000201400 */
[----:B------:R-:W-:Y:S01]  /*128f0*/  FSEL R41, R86, -INF , P3 ;  /* 0xff80000056297808 */ /* 0x000fe20001800000 */
[C---:B------:R-:W-:Y:S01]  /*12900*/  FFMA.FTZ R37, -R157.reuse, R84, R76 ;  /* 0x000000549d257223 */ /* 0x040fe2000001014c */
[----:B------:R-:W-:Y:S01]  /*12910*/  FSEL R40, R40, -INF , !P1 ;  /* 0xff80000028287808 */ /* 0x000fe20004800000 */
[----:B------:R-:W-:Y:S01]  /*12920*/  FFMA.FTZ R7, -R157, R7, R70 ;  /* 0x000000079d077223 */ /* 0x000fe20000010146 */
[----:B------:R-:W-:-:S02]  /*12930*/  ISETP.GE.AND P1, PT, R5, R160, PT ;  /* 0x000000a00500720c */ /* 0x000fc40003f26270 */
[----:B------:R-:W-:Y:S02]  /*12940*/  FSEL R41, R41, -INF , !P0 ;  /* 0xff80000029297808 */ /* 0x000fe40004000000 */
[----:B------:R-:W-:Y:S02]  /*12950*/  ISETP.GE.AND P0, PT, R91, R159, PT ;  /* 0x0000009f5b00720c */ /* 0x000fe40003f06270 */
[----:B------:R-:W-:Y:S02]  /*12960*/  FSEL R37, R37, -INF , P1 ;  /* 0xff80000025257808 */ /* 0x000fe40000800000 */
[----:B------:R-:W-:Y:S02]  /*12970*/  ISETP.GE.AND P1, PT, R91, R158, PT ;  /* 0x0000009e5b00720c */ /* 0x000fe40003f26270 */
[----:B------:R-:W-:Y:S02]  /*12980*/  FSEL R4, R7, -INF , P0 ;  /* 0xff80000007047808 */ /* 0x000fe40000000000 */
[----:B------:R-:W-:-:S02]  /*12990*/  IABS R88, R88 ;  /* 0x0000005800587213 */ /* 0x000fc40000000000 */
[----:B------:R-:W-:Y:S02]  /*129a0*/  FSEL R4, R4, -INF , !P1 ;  /* 0xff80000004047808 */ /* 0x000fe40004800000 */
[----:B------:R-:W-:Y:S02]  /*129b0*/  I2FP.F32.S32 R88, R88 ;  /* 0x0000005800587245 */ /* 0x000fe40000201400 */
[----:B------:R-:W-:-:S04]  /*129c0*/  FMNMX3.FTZ R6, R4, R93, R89, !PT ;  /* 0x0000005d04067276 */ /* 0x000fc80007810059 */
[----:B------:R-:W-:Y:S01]  /*129d0*/  FMNMX3.FTZ R6, R6, R87, R85, !PT ;  /* 0x0000005706067276 */ /* 0x000fe20007810055 */
[----:B------:R-:W-:Y:S01]  /*129e0*/  FFMA.FTZ R88, -R157, R88, R133 ;  /* 0x000000589d587223 */ /* 0x000fe20000010185 */
[----:B------:R-:W-:Y:S02]  /*129f0*/  IABS R80, R80 ;  /* 0x0000005000507213 */ /* 0x000fe40000000000 */
[----:B------:R-:W-:Y:S02]  /*12a00*/  FMNMX3.FTZ R6, R6, R83, R81, !PT ;  /* 0x0000005306067276 */ /* 0x000fe40007810051 */
[----:B------:R-:W-:Y:S02]  /*12a10*/  FSEL R28, R88, -INF , P4 ;  /* 0xff800000581c7808 */ /* 0x000fe40002000000 */
[----:B------:R-:W-:Y:S02]  /*12a20*/  I2FP.F32.S32 R17, R80 ;  /* 0x0000005000117245 */ /* 0x000fe40000201400 */
[----:B------:R-:W-:-:S02]  /*12a30*/  IABS R74, R74 ;  /* 0x0000004a004a7213 */ /* 0x000fc40000000000 */
[----:B------:R-:W-:Y:S02]  /*12a40*/  FMNMX3.FTZ R6, R6, R3, R15, !PT ;  /* 0x0000000306067276 */ /* 0x000fe4000781000f */
[----:B------:R-:W-:Y:S01]  /*12a50*/  FSEL R28, R28, -INF , !P2 ;  /* 0xff8000001c1c7808 */ /* 0x000fe20005000000 */
[----:B------:R-:W-:Y:S01]  /*12a60*/  FFMA.FTZ R17, -R157, R17, R78 ;  /* 0x000000119d117223 */ /* 0x000fe2000001014e */
[C---:B------:R-:W-:Y:S02]  /*12a70*/  ISETP.GE.AND P4, PT, R5.reuse, R156, PT ;  /* 0x0000009c0500720c */ /* 0x040fe40003f86270 */
[C---:B------:R-:W-:Y:S02]  /*12a80*/  ISETP.GE.AND P2, PT, R5.reuse, R159, PT ;  /* 0x0000009f0500720c */ /* 0x040fe40003f46270 */
[----:B------:R-:W-:Y:S01]  /*12a90*/  ISETP.GE.AND P3, PT, R5, R158, PT ;  /* 0x0000009e0500720c */ /* 0x000fe20003f66270 */
[----:B------:R-:W-:Y:S01]  /*12aa0*/  VIADD R5, R91, 0x69 ;  /* 0x000000695b057836 */ /* 0x000fe20000000000 */
[----:B------:R-:W-:-:S02]  /*12ab0*/  I2FP.F32.S32 R74, R74 ;  /* 0x0000004a004a7245 */ /* 0x000fc40000201400 */
[----:B------:R-:W-:Y:S02]  /*12ac0*/  FMNMX3.FTZ R6, R6, R207, R209, !PT ;  /* 0x000000cf06067276 */ /* 0x000fe400078100d1 */
[----:B------:R-:W-:Y:S01]  /*12ad0*/  IABS R72, R72 ;  /* 0x0000004800487213 */ /* 0x000fe20000000000 */
[----:B------:R-:W-:Y:S01]  /*12ae0*/  FFMA.FTZ R74, -R157, R74, R79 ;  /* 0x0000004a9d4a7223 */ /* 0x000fe2000001014f */
[----:B------:R-:W-:Y:S01]  /*12af0*/  FMNMX3.FTZ R6, R6, R211, R11, !PT ;  /* 0x000000d306067276 */ /* 0x000fe2000781000b */
[----:B------:R-:W-:Y:S01]  /*12b00*/  VIADD R19, R91, 0x70 ;  /* 0x000000705b137836 */ /* 0x000fe20000000000 */
[----:B------:R-:W-:Y:S02]  /*12b10*/  I2FP.F32.S32 R72, R72 ;  /* 0x0000004800487245 */ /* 0x000fe40000201400 */
[----:B------:R-:W-:Y:S02]  /*12b20*/  FSEL R17, R17, -INF , P2 ;  /* 0xff80000011117808 */ /* 0x000fe40001000000 */
[----:B------:R-:W-:-:S02]  /*12b30*/  ISETP.GE.AND P0, PT, R5, R159, PT ;  /* 0x0000009f0500720c */ /* 0x000fc40003f06270 */
[----:B------:R-:W-:Y:S02]  /*12b40*/  IABS R66, R66 ;  /* 0x0000004200427213 */ /* 0x000fe40000000000 */
[----:B------:R-:W-:Y:S01]  /*12b50*/  FMNMX3.FTZ R6, R6, R195, R197, !PT ;  /* 0x000000c306067276 */ /* 0x000fe200078100c5 */
[----:B------:R-:W-:Y:S01]  /*12b60*/  FFMA.FTZ R72, -R157, R72, R126 ;  /* 0x000000489d487223 */ /* 0x000fe2000001017e */
[----:B------:R-:W-:Y:S02]  /*12b70*/  IABS R64, R64 ;  /* 0x0000004000407213 */ /* 0x000fe40000000000 */
[----:B------:R-:W-:Y:S01]  /*12b80*/  FSEL R39, R17, -INF , !P3 ;  /* 0xff80000011277808 */ /* 0x000fe20005800000 */
[----:B------:R-:W-:Y:S01]  /*12b90*/  VIADD R17, R91, 0x71 ;  /* 0x000000715b117836 */ /* 0x000fe20000000000 */
[----:B------:R-:W-:Y:S02]  /*12ba0*/  I2FP.F32.S32 R66, R66 ;  /* 0x0000004200427245 */ /* 0x000fe40000201400 */
[----:B------:R-:W-:-:S02]  /*12bb0*/  FSEL R43, R74, -INF , P0 ;  /* 0xff8000004a2b7808 */ /* 0x000fc40000000000 */
[----:B------:R-:W-:Y:S02]  /*12bc0*/  ISETP.GE.AND P0, PT, R19, R159, PT ;  /* 0x0000009f1300720c */ /* 0x000fe40003f06270 */
[C---:B------:R-:W-:Y:S02]  /*12bd0*/  ISETP.GE.AND P2, PT, R5.reuse, R160, PT ;  /* 0x000000a00500720c */ /* 0x040fe40003f46270 */
[C---:B------:R-:W-:Y:S02]  /*12be0*/  ISETP.GE.AND P3, PT, R5.reuse, R156, PT ;  /* 0x0000009c0500720c */ /* 0x040fe40003f66270 */
[----:B------:R-:W-:Y:S02]  /*12bf0*/  ISETP.GE.AND P1, PT, R5, R158, PT ;  /* 0x0000009e0500720c */ /* 0x000fe40003f26270 */
[----:B------:R-:W-:Y:S02]  /*12c00*/  FMNMX3.FTZ R6, R6, R199, R161, !PT ;  /* 0x000000c706067276 */ /* 0x000fe400078100a1 */
[----:B------:R-:W-:Y:S01]  /*12c10*/  I2FP.F32.S32 R5, R64 ;  /* 0x0000004000057245 */ /* 0x000fe20000201400 */
[----:B------:R-:W-:Y:S01]  /*12c20*/  FFMA.FTZ R66, -R157, R66, R127 ;  /* 0x000000429d427223 */ /* 0x000fe2000001017f */
[----:B------:R-:W-:Y:S01]  /*12c30*/  FSEL R34, R72, -INF , P0 ;  /* 0xff80000048227808 */ /* 0x000fe20000000000 */
[----:B------:R-:W-:Y:S01]  /*12c40*/  VIADD R7, R91, 0x78 ;  /* 0x000000785b077836 */ /* 0x000fe20000000000 */
[----:B------:R-:W-:-:S02]  /*12c50*/  ISETP.GE.AND P0, PT, R17, R159, PT ;  /* 0x0000009f1100720c */ /* 0x000fc40003f06270 */
[----:B------:R-:W-:Y:S01]  /*12c60*/  FMNMX3.FTZ R6, R6, R167, R171, !PT ;  /* 0x000000a706067276 */ /* 0x000fe200078100ab */
[C---:B------:R-:W-:Y:S01]  /*12c70*/  FFMA.FTZ R122, -R157.reuse, R5, R122 ;  /* 0x000000059d7a7223 */ /* 0x040fe2000001017a */
[----:B------:R-:W-:Y:S01]  /*12c80*/  FSEL R5, R56, -INF , !P5 ;  /* 0xff80000038057808 */ /* 0x000fe20006800000 */
[----:B------:R-:W-:Y:S01]  /*12c90*/  FFMA.FTZ R68, -R157, R95, R68 ;  /* 0x0000005f9d447223 */ /* 0x000fe20000010144 */
[----:B------:R-:W-:Y:S02]  /*12ca0*/  FSEL R31, R66, -INF , P0 ;  /* 0xff800000421f7808 */ /* 0x000fe40000000000 */
[----:B------:R-:W-:Y:S02]  /*12cb0*/  ISETP.GE.AND P5, PT, R7, R159, PT ;  /* 0x0000009f0700720c */ /* 0x000fe40003fa6270 */
[----:B------:R-:W-:Y:S02]  /*12cc0*/  FMNMX3.FTZ R6, R6, R173, R27, !PT ;  /* 0x000000ad06067276 */ /* 0x000fe4000781001b */
[----:B------:R-:W-:-:S02]  /*12cd0*/  ISETP.GE.AND P0, PT, R91, R160, PT ;  /* 0x000000a05b00720c */ /* 0x000fc40003f06270 */
[----:B------:R-:W-:Y:S02]  /*12ce0*/  FSEL R32, R122, -INF , P5 ;  /* 0xff8000007a207808 */ /* 0x000fe40002800000 */
[----:B------:R-:W-:Y:S02]  /*12cf0*/  FMNMX3.FTZ R6, R6, R49, R67, !PT ;  /* 0x0000003106067276 */ /* 0x000fe40007810043 */
[----:B------:R-:W-:Y:S02]  /*12d00*/  FSEL R43, R43, -INF , !P1 ;  /* 0xff8000002b2b7808 */ /* 0x000fe40004800000 */
[----:B------:R-:W-:Y:S02]  /*12d10*/  ISETP.GE.AND P5, PT, R91, R156, PT ;  /* 0x0000009c5b00720c */ /* 0x000fe40003fa6270 */
[----:B------:R-:W-:Y:S02]  /*12d20*/  FSEL R68, R68, -INF , P0 ;  /* 0xff80000044447808 */ /* 0x000fe40000000000 */
[----:B------:R-:W-:-:S02]  /*12d30*/  IABS R52, R52 ;  /* 0x0000003400347213 */ /* 0x000fc40000000000 */
[----:B------:R-:W-:Y:S02]  /*12d40*/  ISETP.GE.AND P1, PT, R19, R158, PT ;  /* 0x0000009e1300720c */ /* 0x000fe40003f26270 */
[----:B------:R-:W-:Y:S02]  /*12d50*/  FMNMX3.FTZ R16, R6, R129, R40, !PT ;  /* 0x0000008106107276 */ /* 0x000fe40007810028 */
[----:B------:R-:W-:Y:S01]  /*12d60*/  FSEL R6, R68, -INF , !P5 ;  /* 0xff80000044067808 */ /* 0x000fe20006800000 */
[----:B------:R-:W-:Y:S01]  /*12d70*/  VIADD R91, R91, 0x79 ;  /* 0x000000795b5b7836 */ /* 0x000fe20000000000 */
[----:B------:R-:W-:Y:S02]  /*12d80*/  I2FP.F32.S32 R52, R52 ;  /* 0x0000003400347245 */ /* 0x000fe40000201400 */
[----:B------:R-:W-:Y:S02]  /*12d90*/  FSEL R34, R34, -INF , !P1 ;  /* 0xff80000022227808 */ /* 0x000fe40004800000 */
[----:B------:R-:W-:-:S02]  /*12da0*/  ISETP.GE.AND P1, PT, R17, R158, PT ;  /* 0x0000009e1100720c */ /* 0x000fc40003f26270 */
[----:B------:R-:W-:Y:S01]  /*12db0*/  FMNMX3.FTZ R18, R6, R75, R5, !PT ;  /* 0x0000004b06127276 */ /* 0x000fe20007810005 */
[----:B------:R-:W-:Y:S01]  /*12dc0*/  FFMA.FTZ R52, -R157, R52, R123 ;  /* 0x000000349d347223 */ /* 0x000fe2000001017b */
        /* <DEDUP_REMOVED lines=10> */
[----:B------:R-:W-:-:S02]  /*12e70*/  ISETP.GE.AND P1, PT, R19, R160, PT ;  /* 0x000000a01300720c */ /* 0x000fc40003f26270 */
[----:B------:R-:W-:Y:S02]  /*12e80*/  ISETP.GE.AND P0, PT, R19, R156, PT ;  /* 0x0000009c1300720c */ /* 0x000fe40003f06270 */
[----:B------:R-:W-:Y:S02]  /*12e90*/  FSEL R30, R30, -INF , !P5 ;  /* 0xff8000001e1e7808 */ /* 0x000fe40006800000 */
[----:B------:R-:W-:Y:S02]  /*12ea0*/  FMNMX3.FTZ R19, R16, R31, R32, !PT ;  /* 0x0000001f10137276 */ /* 0x000fe40007810020 */
[----:B------:R-:W-:Y:S02]  /*12eb0*/  FMNMX3.FTZ R18, R18, R57, R131, !PT ;  /* 0x0000003912127276 */ /* 0x000fe40007810083 */
[----:B------:R-:W-:Y:S02]  /*12ec0*/  FMNMX.FTZ R19, R30, R19, !PT ;  /* 0x000000131e137209 */ /* 0x000fe40007810000 */
[----:B------:R-:W-:-:S02]  /*12ed0*/  FMNMX3.FTZ R18, R18, R201, R203, !PT ;  /* 0x000000c912127276 */ /* 0x000fc400078100cb */
[----:B------:R-:W-:Y:S01]  /*12ee0*/  IABS R50, R50 ;  /* 0x0000003200327213 */ /* 0x000fe20000000000 */
[----:B------:R-:W1:Y:S01]  /*12ef0*/  SHFL.BFLY PT, R16, R19, 0x2, 0x1f ;  /* 0x0c401f0013107f89 */ /* 0x000e6200000e0000 */
[----:B------:R-:W-:Y:S02]  /*12f00*/  FMNMX3.FTZ R18, R18, R205, R187, !PT ;  /* 0x000000cd12127276 */ /* 0x000fe400078100bb */
[----:B------:R-:W-:Y:S02]  /*12f10*/  I2FP.F32.S32 R50, R50 ;  /* 0x0000003200327245 */ /* 0x000fe40000201400 */
[----:B------:R-:W-:-:S03]  /*12f20*/  FMNMX3.FTZ R18, R18, R189, R191, !PT ;  /* 0x000000bd12127276 */ /* 0x000fc600078100bf */
[----:B------:R-:W-:Y:S01]  /*12f30*/  FFMA.FTZ R50, -R157, R50, R77 ;  /* 0x000000329d327223 */ /* 0x000fe2000001014d */
[----:B------:R-:W-:Y:S02]  /*12f40*/  FMNMX3.FTZ R18, R18, R193, R143, !PT ;  /* 0x000000c112127276 */ /* 0x000fe4000781008f */
[----:B------:R-:W-:Y:S02]  /*12f50*/  IABS R48, R48 ;  /* 0x0000003000307213 */ /* 0x000fe40000000000 */
[----:B------:R-:W-:Y:S02]  /*12f60*/  FSEL R35, R50, -INF , P2 ;  /* 0xff80000032237808 */ /* 0x000fe40001000000 */
[----:B------:R-:W-:Y:S02]  /*12f70*/  FMNMX3.FTZ R18, R18, R165, R169, !PT ;  /* 0x000000a512127276 */ /* 0x000fe400078100a9 */
[----:B------:R-:W-:Y:S02]  /*12f80*/  IABS R14, R14 ;  /* 0x0000000e000e7213 */ /* 0x000fe40000000000 */
[----:B------:R-:W-:-:S02]  /*12f90*/  IABS R44, R44 ;  /* 0x0000002c002c7213 */ /* 0x000fc40000000000 */
[----:B------:R-:W-:Y:S02]  /*12fa0*/  I2FP.F32.S32 R48, R48 ;  /* 0x0000003000307245 */ /* 0x000fe40000201400 */
[----:B------:R-:W-:Y:S02]  /*12fb0*/  FSEL R35, R35, -INF , !P3 ;  /* 0xff80000023237808 */ /* 0x000fe40005800000 */
[C---:B------:R-:W-:Y:S02]  /*12fc0*/  ISETP.GE.AND P2, PT, R7.reuse, R160, PT ;  /* 0x000000a00700720c */ /* 0x040fe40003f46270 */
[----:B------:R-:W-:Y:S02]  /*12fd0*/  ISETP.GE.AND P3, PT, R7, R156, PT ;  /* 0x0000009c0700720c */ /* 0x000fe40003f66270 */
[----:B------:R-:W-:Y:S02]  /*12fe0*/  FMNMX3.FTZ R18, R18, R163, R25, !PT ;  /* 0x000000a312127276 */ /* 0x000fe40007810019 */
[----:B------:R-:W-:Y:S01]  /*12ff0*/  I2FP.F32.S32 R7, R14 ;  /* 0x0000000e00077245 */ /* 0x000fe20000201400 */
[----:B------:R-:W-:Y:S01]  /*13000*/  FFMA.FTZ R48, -R157, R48, R124 ;  /* 0x000000309d307223 */ /* 0x000fe2000001017c */
[----:B------:R-:W-:-:S02]  /*13010*/  I2FP.F32.S32 R44, R44 ;  /* 0x0000002c002c7245 */ /* 0x000fc40000201400 */
[----:B------:R-:W-:Y:S02]  /*13020*/  IABS R0, R0 ;  /* 0x0000000000007213 */ /* 0x000fe40000000000 */
[----:B------:R-:W-:Y:S01]  /*13030*/  FMNMX3.FTZ R18, R18, R47, R51, !PT ;  /* 0x0000002f12127276 */ /* 0x000fe20007810033 */
[C---:B------:R-:W-:Y:S01]  /*13040*/  FFMA.FTZ R7, -R157.reuse, R7, R120 ;  /* 0x000000079d077223 */ /* 0x040fe20000010178 */
[----:B------:R-:W-:Y:S01]  /*13050*/  I2FP.F32.S32 R0, R0 ;  /* 0x0000000000007245 */ /* 0x000fe20000201400 */
[----:B------:R-:W-:Y:S01]  /*13060*/  FFMA.FTZ R44, -R157, R44, R125 ;  /* 0x0000002c9d2c7223 */ /* 0x000fe2000001017d */
[----:B------:R-:W-:Y:S02]  /*13070*/  ISETP.GE.AND P5, PT, R17, R160, PT ;  /* 0x000000a01100720c */ /* 0x000fe40003fa6270 */
[----:B------:R-:W-:Y:S02]  /*13080*/  FSEL R37, R37, -INF , !P4 ;  /* 0xff80000025257808 */ /* 0x000fe40006000000 */
[----:B-1----:R-:W-:-:S02]  /*13090*/  FMNMX.FTZ R16, R19, R16, !PT ;  /* 0x0000001013107209 */ /* 0x002fc40007810000 */
[----:B------:R-:W-:Y:S02]  /*130a0*/  FSEL R48, R48, -INF , P1 ;  /* 0xff80000030307808 */ /* 0x000fe40000800000 */
[----:B------:R-:W-:Y:S01]  /*130b0*/  FMNMX3.FTZ R18, R18, R45, R38, !PT ;  /* 0x0000002d12127276 */ /* 0x000fe20007810026 */
[----:B------:R-:W-:Y:S01]  /*130c0*/  FFMA.FTZ R0, -R157, R0, R121 ;  /* 0x000000009d007223 */ /* 0x000fe20000010179 */
[----:B------:R-:W-:Y:S02]  /*130d0*/  FSEL R46, R7, -INF , P2 ;  /* 0xff800000072e7808 */ /* 0x000fe40001000000 */
[----:B------:R-:W-:Y:S02]  /*130e0*/  ISETP.GE.AND P4, PT, R17, R156, PT ;  /* 0x0000009c1100720c */ /* 0x000fe40003f86270 */
[----:B------:R-:W-:Y:S01]  /*130f0*/  ISETP.GE.AND P1, PT, R91, R160, PT ;  /* 0x000000a05b00720c */ /* 0x000fe20003f26270 */
[----:B------:R-:W1:Y:S01]  /*13100*/  SHFL.BFLY PT, R17, R16, 0x1, 0x1f ;  /* 0x0c201f0010117f89 */ /* 0x000e6200000e0000 */
[----:B------:R-:W-:-:S02]  /*13110*/  FSEL R33, R44, -INF , P5 ;  /* 0xff8000002c217808 */ /* 0x000fc40002800000 */
[----:B------:R-:W-:Y:S02]  /*13120*/  FSEL R48, R48, -INF , !P0 ;  /* 0xff80000030307808 */ /* 0x000fe40004000000 */
[----:B------:R-:W-:Y:S02]  /*13130*/  FMNMX3.FTZ R7, R18, R28, R37, !PT ;  /* 0x0000001c12077276 */ /* 0x000fe40007810025 */
[----:B------:R-:W-:Y:S02]  /*13140*/  ISETP.GE.AND P5, PT, R91, R156, PT ;  /* 0x0000009c5b00720c */ /* 0x000fe40003fa6270 */
[----:B------:R-:W-:Y:S02]  /*13150*/  FSEL R0, R0, -INF , P1 ;  /* 0xff80000000007808 */ /* 0x000fe40000800000 */
[----:B------:R-:W-:Y:S02]  /*13160*/  FSEL R33, R33, -INF , !P4 ;  /* 0xff80000021217808 */ /* 0x000fe40006000000 */
[----:B------:R-:W-:-:S02]  /*13170*/  FSEL R46, R46, -INF , !P3 ;  /* 0xff8000002e2e7808 */ /* 0x000fc40005800000 */
[----:B------:R-:W-:Y:S02]  /*13180*/  FMNMX3.FTZ R7, R7, R35, R48, !PT ;  /* 0x0000002307077276 */ /* 0x000fe40007810030 */
[----:B------:R-:W-:Y:S02]  /*13190*/  FSEL R44, R0, -INF , !P5 ;  /* 0xff800000002c7808 */ /* 0x000fe40006800000 */
[----:B------:R-:W-:-:S04]  /*131a0*/  FMNMX3.FTZ R7, R7, R33, R46, !PT ;  /* 0x0000002107077276 */ /* 0x000fc8000781002e */
[----:B------:R-:W-:-:S05]  /*131b0*/  FMNMX.FTZ R14, R44, R7, !PT ;  /* 0x000000072c0e7209 */ /* 0x000fca0007810000 */
[----:B------:R-:W4:Y:S01]  /*131c0*/  SHFL.BFLY PT, R7, R14, 0x2, 0x1f ;  /* 0x0c401f000e077f89 */ /* 0x000f2200000e0000 */
[----:B-1----:R-:W-:-:S04]  /*131d0*/  FMNMX.FTZ R0, R16, R17, !PT ;  /* 0x0000001110007209 */ /* 0x002fc80007810000 */
[----:B------:R-:W-:Y:S01]  /*131e0*/  FSETP.NEU.FTZ.AND P0, PT, R0, -INF , PT ;  /* 0xff8000000000780b */ /* 0x000fe20003f1d000 */
[----:B--2---:R-:W-:-:S05]  /*131f0*/  FMUL.FTZ R42, R29, R0 ;  /* 0x000000001d2a7220 */ /* 0x004fca0000410000 */
[----:B------:R-:W-:-:S05]  /*13200*/  FSEL R42, R42, RZ, P0 ;  /* 0x000000ff2a2a7208 */ /* 0x000fca0000000000 */
[----:B------:R-:W-:Y:S01]  /*13210*/  FFMA.FTZ R181, R4, R29, -R42 ;  /* 0x0000001d04b57223 */ /* 0x000fe2000001082a */
[----:B----4-:R-:W-:Y:S01]  /*13220*/  FMNMX.FTZ R4, R14, R7, !PT ;  /* 0x000000070e047209 */ /* 0x010fe20007810000 */
[----:B------:R-:W1:Y:S04]  /*13230*/  S2UR UR6, SR_CgaCtaId ;  /* 0x00000000000679c3 */ /* 0x000e680000008800 */
[----:B------:R-:W2:Y:S01]  /*13240*/  SHFL.BFLY PT, R7, R4, 0x1, 0x1f ;  /* 0x0c201f0004077f89 */ /* 0x000ea200000e0000 */
[----:B------:R-:W-:Y:S01]  /*13250*/  IMAD.SHL.U32 R2, R2, 0x100, RZ ;  /* 0x0000010002027824 */ /* 0x000fe200078e00ff */
[----:B------:R-:W-:Y:S01]  /*13260*/  SHF.R.U32.HI R133, RZ, 0x1, R62 ;  /* 0x00000001ff857819 */ /* 0x000fe2000001163e */
[C---:B------:R-:W-:Y:S02]  /*13270*/  IMAD.SHL.U32 R17, R62.reuse, 0x20, RZ ;  /* 0x000000203e117824 */ /* 0x040fe400078e00ff */
[----:B------:R-:W-:Y:S01]  /*13280*/  IMAD.SHL.U32 R132, R62, 0x4, RZ ;  /* 0x000000043e847824 */ /* 0x000fe200078e00ff */
[----:B------:R-:W-:-:S02]  /*13290*/  LOP3.LUT R16, R2, 0x100, RZ, 0xc0, !PT ;  /* 0x0000010002107812 */ /* 0x000fc400078ec0ff */
[----:B------:R-:W-:Y:S01]  /*132a0*/  LOP3.LUT R14, R133, 0x8, RZ, 0xc0, !PT ;  /* 0x00000008850e7812 */ /* 0x000fe200078ec0ff */
[----:B------:R-:W-:Y:S01]  /*132b0*/  FFMA.FTZ R52, R3, R29, -R42 ;  /* 0x0000001d03347223 */ /* 0x000fe2000001082a */
[----:B------:R-:W-:Y:S01]  /*132c0*/  UMOV UR7, 0x400 ;  /* 0x0000040000077882 */ /* 0x000fe20000000000 */
[----:B------:R-:W-:Y:S01]  /*132d0*/  LOP3.LUT R3, R132, 0x18, RZ, 0xc0, !PT ;  /* 0x0000001884037812 */ /* 0x000fe200078ec0ff */
[----:B-1----:R-:W-:Y:S01]  /*132e0*/  ULEA UR6, UR6, UR7, 0x18 ;  /* 0x0000000706067291 */ /* 0x002fe2000f8ec0ff */
[----:B--2---:R-:W-:Y:S02]  /*132f0*/  FMNMX.FTZ R2, R4, R7, !PT ;  /* 0x0000000704027209 */ /* 0x004fe40007810000 */
[--C-:B------:R-:W-:Y:S02]  /*13300*/  LOP3.LUT R7, R16, 0x20, R17.reuse, 0xf8, !PT ;  /* 0x0000002010077812 */ /* 0x100fe400078ef811 */
[----:B------:R-:W-:-:S04]  /*13310*/  LOP3.LUT R4, R14, 0xc0, R17, 0xf8, !PT ;  /* 0x000000c00e047812 */ /* 0x000fc800078ef811 */
[----:B------:R-:W-:-:S04]  /*13320*/  LOP3.LUT R3, R7, R4, R3, 0xf6, !PT ;  /* 0x0000000407037212 */ /* 0x000fc800078ef603 */
        /* <DEDUP_REMOVED lines=13> */
[----:B------:R-:W2:Y:S03]  /*13400*/  LDSM.16.MT88.4 R16, [R3+0x9400] ;  /* 0x009400000310783b */ /* 0x000ea60000004200 */
[----:B------:R-:W4:Y:S01]  /*13410*/  MUFU.EX2 R130, R130 ;  /* 0x0000008200827308 */ /* 0x000f220000000800 */
        /* <DEDUP_REMOVED lines=8> */
[----:B------:R-:W5:Y:S04]  /*134a0*/  LDSM.16.MT88.4 R92, [R3+0xb000] ;  /* 0x00b00000035c783b */ /* 0x000f680000004200 */
[----:B------:R-:W-:Y:S03]  /*134b0*/  LDSM.16.MT88.4 R76, [R3+0xd000] ;  /* 0x00d00000034c783b */ /* 0x000fe60000004200 */
[----:B------:R-:W3:Y:S08]  /*134c0*/  MUFU.EX2 R162, R162 ;  /* 0x000000a200a27308 */ /* 0x000ef00000000800 */
[----:B------:R-:W-:Y:S08]  /*134d0*/  MUFU.EX2 R183, R183 ;  /* 0x000000b700b77308 */ /* 0x000ff00000000800 */
[----:B------:R-:W1:Y:S08]  /*134e0*/  MUFU.EX2 R134, R134 ;  /* 0x0000008600867308 */ /* 0x000e700000000800 */
[----:B------:R-:W-:Y:S08]  /*134f0*/  MUFU.EX2 R177, R177 ;  /* 0x000000b100b17308 */ /* 0x000ff00000000800 */
[----:B------:R-:W2:Y:S01]  /*13500*/  MUFU.EX2 R164, R164 ;  /* 0x000000a400a47308 */ /* 0x000ea20000000800 */
[----:B----4-:R-:W-:-:S02]  /*13510*/  F2FP.F16.F32.PACK_AB R69, R130, R181 ;  /* 0x000000b58245723e */ /* 0x010fc400000000ff */
[----:B---3--:R-:W-:Y:S02]  /*13520*/  F2FP.F16.F32.PACK_AB R71, R162, R179 ;  /* 0x000000b3a247723e */ /* 0x008fe400000000ff */
[----:B-1----:R-:W-:-:S03]  /*13530*/  F2FP.F16.F32.PACK_AB R68, R134, R183 ;  /* 0x000000b78644723e */ /* 0x002fc600000000ff */
        /* <DEDUP_REMOVED lines=15> */
[C---:B------:R-:W-:Y:S08]  /*13630*/  HMMA.16816.F32 R112, R4.reuse, R16, R112 ;  /* 0x000000100470723c */ /* 0x040ff00000001870 */
[----:B------:R-:W-:Y:S01]  /*13640*/  HMMA.16816.F32 R108, R4, R18, R108 ;  /* 0x00000012046c723c */ /* 0x000fe2000000186c */
[----:B------:R-:W1:Y:S07]  /*13650*/  LDSM.16.MT88.4 R16, [R3+0xb400] ;  /* 0x00b400000310783b */ /* 0x000e6e0000004200 */
[C---:B-----5:R-:W-:Y:S08]  /*13660*/  HMMA.16816.F32 R96, R68.reuse, R92, RZ ;  /* 0x0000005c4460723c */ /* 0x060ff000000018ff */
[----:B------:R-:W-:-:S12]  /*13670*/  HMMA.16816.F32 R92, R68, R94, RZ ;  /* 0x0000005e445c723c */ /* 0x000fd800000018ff */
[C---:B-1----:R-:W-:Y:S08]  /*13680*/  HMMA.16816.F32 R96, R4.reuse, R16, R96 ;  /* 0x000000100460723c */ /* 0x042ff00000001860 */
[----:B------:R-:W-:Y:S01]  /*13690*/  HMMA.16816.F32 R92, R4, R18, R92 ;  /* 0x00000012045c723c */ /* 0x000fe2000000185c */
[----:B------:R-:W1:Y:S07]  /*136a0*/  LDSM.16.MT88.4 R16, [R3+0xd400] ;  /* 0x00d400000310783b */ /* 0x000e6e0000004200 */
[C---:B------:R-:W-:Y:S08]  /*136b0*/  HMMA.16816.F32 R80, R68.reuse, R76, RZ ;  /* 0x0000004c4450723c */ /* 0x040ff000000018ff */
[----:B------:R-:W-:Y:S01]  /*136c0*/  HMMA.16816.F32 R76, R68, R78, RZ ;  /* 0x0000004e444c723c */ /* 0x000fe200000018ff */
[----:B------:R-:W-:-:S05]  /*136d0*/  IMAD R8, R8, 0x2, R3 ;  /* 0x0000000208087824 */ /* 0x000fca00078e0203 */
[----:B------:R-:W2:Y:S04]  /*136e0*/  LDSM.16.MT88.4 R100, [R8+0x9000] ;  /* 0x009000000864783b */ /* 0x000ea80000004200 */
[----:B------:R-:W3:Y:S04]  /*136f0*/  LDSM.16.MT88.4 R20, [R8+0xb000] ;  /* 0x00b000000814783b */ /* 0x000ee80000004200 */
[----:B------:R-:W-:Y:S04]  /*13700*/  LDSM.16.MT88.4 R84, [R8+0xb400] ;  /* 0x00b400000854783b */ /* 0x000fe80000004200 */
[----:B------:R-:W-:Y:S01]  /*13710*/  LDSM.16.MT88.4 R56, [R8+0x9400] ;  /* 0x009400000838783b */ /* 0x000fe20000004200 */
[C---:B-1----:R-:W-:Y:S08]  /*13720*/  HMMA.16816.F32 R80, R4.reuse, R16, R80 ;  /* 0x000000100450723c */ /* 0x042ff00000001850 */
[----:B------:R-:W-:Y:S01]  /*13730*/  HMMA.16816.F32 R76, R4, R18, R76 ;  /* 0x00000012044c723c */ /* 0x000fe2000000184c */
[----:B------:R-:W1:Y:S07]  /*13740*/  LDSM.16.MT88.4 R16, [R8+0xd000] ;  /* 0x00d000000810783b */ /* 0x000e6e0000004200 */
[C---:B--2---:R-:W-:Y:S08]  /*13750*/  HMMA.16816.F32 R104, R68.reuse, R100, RZ ;  /* 0x000000644468723c */ /* 0x044ff000000018ff */
[C---:B---3--:R-:W-:Y:S08]  /*13760*/  HMMA.16816.F32 R88, R68.reuse, R20, RZ ;  /* 0x000000144458723c */ /* 0x048ff000000018ff */
[C---:B------:R-:W-:Y:S08]  /*13770*/  HMMA.16816.F32 R100, R68.reuse, R102, RZ ;  /* 0x000000664464723c */ /* 0x040ff000000018ff */
[C---:B------:R-:W-:Y:S08]  /*13780*/  HMMA.16816.F32 R20, R68.reuse, R22, RZ ;  /* 0x000000164414723c */ /* 0x040ff000000018ff */
[C---:B-1----:R-:W-:Y:S08]  /*13790*/  HMMA.16816.F32 R72, R68.reuse, R16, RZ ;  /* 0x000000104448723c */ /* 0x042ff000000018ff */
[----:B------:R-:W-:Y:S01]  /*137a0*/  HMMA.16816.F32 R68, R68, R18, RZ ;  /* 0x000000124444723c */ /* 0x000fe200000018ff */
[----:B------:R-:W1:Y:S01]  /*137b0*/  LDSM.16.MT88.4 R16, [R8+0xd400] ;  /* 0x00d400000810783b */ /* 0x000e620000004200 */
        /* <DEDUP_REMOVED lines=21> */
[C---:B------:R-:W-:Y:S08]  /*13910*/  HMMA.16816.F32 R100, R4.reuse, R58, R100 ;  /* 0x0000003a0464723c */ /* 0x040ff00000001864 */
[----:B------:R-:W-:Y:S03]  /*13920*/  HMMA.16816.F32 R84, R4, R86, R20 ;  /* 0x000000560454723c */ /* 0x000fe60000001814 */
        /* <DEDUP_REMOVED lines=60> */
[-C--:B------:R-:W-:Y:S01]  /*13cf0*/  FFMA.FTZ R124, R171, R29.reuse, -R42 ;  /* 0x0000001dab7c7223 */ /* 0x080fe2000001082a */
[----:B------:R-:W-:Y:S01]  /*13d00*/  FADD.FTZ R179, R179, R130 ;  /* 0x00000082b3b37221 */ /* 0x000fe20000010000 */
[-C--:B------:R-:W-:Y:S01]  /*13d10*/  FFMA.FTZ R161, R173, R29.reuse, -R42 ;  /* 0x0000001dada17223 */ /* 0x080fe2000001082a */
[-CC-:B------:R-:W-:Y:S01]  /*13d20*/  FFMA.FTZ R165, R165, R29.reuse, -R50.reuse ;  /* 0x0000001da5a57223 */ /* 0x180fe20000010832 */
[-CC-:B------:R-:W-:Y:S01]  /*13d30*/  FFMA.FTZ R130, R169, R29.reuse, -R50.reuse ;  /* 0x0000001da9827223 */ /* 0x180fe20000010832 */
[----:B------:R-:W-:Y:S08]  /*13d40*/  MUFU.EX2 R126, R126 ;  /* 0x0000007e007e7308 */ /* 0x000ff00000000800 */
[----:B------:R-:W2:Y:S01]  /*13d50*/  MUFU.EX2 R167, R167 ;  /* 0x000000a700a77308 */ /* 0x000ea20000000800 */
[C---:B-1----:R-:W-:Y:S08]  /*13d60*/  HMMA.16816.F32 R72, R4.reuse, R16, R72 ;  /* 0x000000100448723c */ /* 0x042ff00000001848 */
[----:B------:R-:W-:Y:S01]  /*13d70*/  HMMA.16816.F32 R68, R4, R18, R68 ;  /* 0x000000120444723c */ /* 0x000fe20000001844 */
[----:B------:R-:W1:Y:S02]  /*13d80*/  LDSM.16.MT88.4 R16, [R3+0xa000] ;  /* 0x00a000000310783b */ /* 0x000e640000004200 */
[-CC-:B------:R-:W-:Y:S01]  /*13d90*/  FFMA.FTZ R5, R143, R29.reuse, -R50.reuse ;  /* 0x0000001d8f057223 */ /* 0x180fe20000010832 */
[----:B------:R-:W-:Y:S01]  /*13da0*/  FFMA.FTZ R143, R163, R29, -R50 ;  /* 0x0000001da38f7223 */ /* 0x000fe20000010832 */
[----:B------:R-:W-:Y:S01]  /*13db0*/  FADD.FTZ R4, R183, R134 ;  /* 0x00000086b7047221 */ /* 0x000fe20000010000 */
[----:B------:R-:W-:Y:S08]  /*13dc0*/  MUFU.EX2 R124, R124 ;  /* 0x0000007c007c7308 */ /* 0x000ff00000000800 */
[----:B------:R-:W3:Y:S08]  /*13dd0*/  MUFU.EX2 R161, R161 ;  /* 0x000000a100a17308 */ /* 0x000ef00000000800 */
[----:B------:R2:W-:Y:S08]  /*13de0*/  MUFU.EX2 R134, R5 ;  /* 0x0000000500867308 */ /* 0x0005f00000000800 */
        /* <DEDUP_REMOVED lines=39> */
[----:B------:R-:W-:Y:S01]  /*14060*/  MUFU.EX2 R49, R49 ;  /* 0x0000003100317308 */ /* 0x000fe20000000800 */
[----:B------:R-:W-:-:S02]  /*14070*/  FADD.FTZ R4, R26, R21 ;  /* 0x000000151a047221 */ /* 0x000fc40000010000 */
[----:B------:R-:W3:Y:S05]  /*14080*/  LDSM.16.MT88.4 R20, [R8+0xa400] ;  /* 0x00a400000814783b */ /* 0x000eea0000004200 */
        /* <DEDUP_REMOVED lines=9> */
[----:B------:R-:W-:Y:S01]  /*14120*/  FADD.FTZ R121, R121, R4 ;  /* 0x0000000479797221 */ /* 0x000fe20000010000 */
[----:B------:R-:W2:Y:S01]  /*14130*/  LDSM.16.MT88.4 R24, [R3+0xa400] ;  /* 0x00a400000318783b */ /* 0x000ea20000004200 */
[----:B----4-:R-:W-:Y:S02]  /*14140*/  F2FP.F16.F32.PACK_AB R7, R162, R49 ;  /* 0x00000031a207723e */ /* 0x010fe400000000ff */
[----:B-----5:R-:W-:Y:S02]  /*14150*/  F2FP.F16.F32.PACK_AB R4, R166, R67 ;  /* 0x00000043a604723e */ /* 0x020fe400000000ff */
[----:B-1----:R-:W-:-:S07]  /*14160*/  F2FP.F16.F32.PACK_AB R6, R168, R47 ;  /* 0x0000002fa806723e */ /* 0x002fce00000000ff */
        /* <DEDUP_REMOVED lines=9> */
[----:B------:R-:W-:-:S05]  /*14200*/  FADD.FTZ R52, R52, R123 ;  /* 0x0000007b34347221 */ /* 0x000fca0000010000 */
[C---:B-1----:R-:W-:Y:S08]  /*14210*/  HMMA.16816.F32 R72, R4.reuse, R16, R72 ;  /* 0x000000100448723c */ /* 0x042ff00000001848 */
[C---:B------:R-:W-:Y:S01]  /*14220*/  HMMA.16816.F32 R68, R4.reuse, R18, R68 ;  /* 0x000000120444723c */ /* 0x040fe20000001844 */
[----:B------:R-:W1:Y:S02]  /*14230*/  LDSM.16.MT88.4 R16, [R3+0xa800] ;  /* 0x00a800000310783b */ /* 0x000e640000004200 */
[----:B------:R-:W-:Y:S01]  /*14240*/  FADD.FTZ R185, R185, R52 ;  /* 0x00000034b9b97221 */ /* 0x000fe20000010000 */
[-CC-:B------:R-:W-:Y:S01]  /*14250*/  FFMA.FTZ R45, R40, R29.reuse, -R42.reuse ;  /* 0x0000001d282d7223 */ /* 0x180fe2000001082a */
[-CC-:B------:R-:W-:Y:S01]  /*14260*/  FFMA.FTZ R52, R41, R29.reuse, -R42.reuse ;  /* 0x0000001d29347223 */ /* 0x180fe2000001082a */
[----:B------:R-:W-:Y:S01]  /*14270*/  FADD.FTZ R62, R62, R121 ;  /* 0x000000793e3e7221 */ /* 0x000fe20000010000 */
[-CC-:B------:R-:W-:Y:S01]  /*14280*/  FFMA.FTZ R39, R39, R29.reuse, -R42.reuse ;  /* 0x0000001d27277223 */ /* 0x180fe2000001082a */
[-C--:B------:R-:W-:Y:S01]  /*14290*/  FFMA.FTZ R40, R43, R29.reuse, -R42 ;  /* 0x0000001d2b287223 */ /* 0x080fe2000001082a */
[-CC-:B------:R-:W-:Y:S01]  /*142a0*/  FFMA.FTZ R38, R38, R29.reuse, -R50.reuse ;  /* 0x0000001d26267223 */ /* 0x180fe20000010832 */
[-CC-:B------:R-:W-:Y:S01]  /*142b0*/  FFMA.FTZ R41, R28, R29.reuse, -R50.reuse ;  /* 0x0000001d1c297223 */ /* 0x180fe20000010832 */
[-CC-:B------:R-:W-:Y:S01]  /*142c0*/  FFMA.FTZ R37, R37, R29.reuse, -R50.reuse ;  /* 0x0000001d25257223 */ /* 0x180fe20000010832 */
[----:B------:R-:W-:Y:S01]  /*142d0*/  FFMA.FTZ R35, R35, R29, -R50 ;  /* 0x0000001d23237223 */ /* 0x000fe20000010832 */
[----:B------:R-:W-:Y:S01]  /*142e0*/  FADD.FTZ R135, R135, R62 ;  /* 0x0000003e87877221 */ /* 0x000fe20000010000 */
        /* <DEDUP_REMOVED lines=8> */
[----:B------:R-:W1:Y:S08]  /*14370*/  MUFU.EX2 R41, R41 ;  /* 0x0000002900297308 */ /* 0x000e700000000800 */
[----:B------:R-:W-:Y:S08]  /*14380*/  MUFU.EX2 R37, R37 ;  /* 0x0000002500257308 */ /* 0x000ff00000000800 */
[----:B------:R-:W4:Y:S01]  /*14390*/  MUFU.EX2 R62, R35 ;  /* 0x00000023003e7308 */ /* 0x000f220000000800 */
[C---:B--2---:R-:W-:Y:S08]  /*143a0*/  HMMA.16816.F32 R88, R4.reuse, R24, R88 ;  /* 0x000000180458723c */ /* 0x044ff00000001858 */
[----:B------:R-:W-:Y:S01]  /*143b0*/  HMMA.16816.F32 R84, R4, R26, R84 ;  /* 0x0000001a0454723c */ /* 0x000fe20000001854 */
[----:B------:R-:W2:Y:S02]  /*143c0*/  LDSM.16.MT88.4 R24, [R8+0xc800] ;  /* 0x00c800000818783b */ /* 0x000ea40000004200 */
[----:B---3--:R-:W-:-:S02]  /*143d0*/  F2FP.F16.F32.PACK_AB R5, R52, R45 ;  /* 0x0000002d3405723e */ /* 0x008fc400000000ff */
[----:B-----5:R-:W-:Y:S02]  /*143e0*/  F2FP.F16.F32.PACK_AB R7, R40, R39 ;  /* 0x000000272807723e */ /* 0x020fe400000000ff */
[----:B-1----:R-:W-:Y:S02]  /*143f0*/  F2FP.F16.F32.PACK_AB R4, R41, R38 ;  /* 0x000000262904723e */ /* 0x002fe400000000ff */
[----:B----4-:R-:W-:-:S07]  /*14400*/  F2FP.F16.F32.PACK_AB R6, R62, R37 ;  /* 0x000000253e06723e */ /* 0x010fce00000000ff */
[C---:B------:R-:W-:Y:S08]  /*14410*/  HMMA.16816.F32 R112, R4.reuse, R16, R112 ;  /* 0x000000100470723c */ /* 0x040ff00000001870 */
[C---:B------:R-:W-:Y:S01]  /*14420*/  HMMA.16816.F32 R108, R4.reuse, R18, R108 ;  /* 0x00000012046c723c */ /* 0x040fe2000000186c */
[----:B------:R-:W1:Y:S02]  /*14430*/  LDSM.16.MT88.4 R16, [R3+0xe800] ;  /* 0x00e800000310783b */ /* 0x000e640000004200 */
[----:B------:R-:W-:Y:S01]  /*14440*/  FADD.FTZ R185, R66, R185 ;  /* 0x000000b942b97221 */ /* 0x000fe20000010000 */
[-CC-:B------:R-:W-:Y:S01]  /*14450*/  FFMA.FTZ R66, R48, R29.reuse, -R50.reuse ;  /* 0x0000001d30427223 */ /* 0x180fe20000010832 */
[-CC-:B------:R-:W-:Y:S01]  /*14460*/  FFMA.FTZ R121, R33, R29.reuse, -R50.reuse ;  /* 0x0000001d21797223 */ /* 0x180fe20000010832 */
[-C--:B------:R-:W-:Y:S01]  /*14470*/  FFMA.FTZ R48, R46, R29.reuse, -R50 ;  /* 0x0000001d2e307223 */ /* 0x080fe20000010832 */
[-CC-:B------:R-:W-:Y:S01]  /*14480*/  FFMA.FTZ R43, R34, R29.reuse, -R42.reuse ;  /* 0x0000001d222b7223 */ /* 0x180fe2000001082a */
[-CC-:B------:R-:W-:Y:S01]  /*14490*/  FFMA.FTZ R125, R31, R29.reuse, -R42.reuse ;  /* 0x0000001d1f7d7223 */ /* 0x180fe2000001082a */
[-CC-:B------:R-:W-:Y:S01]  /*144a0*/  FFMA.FTZ R51, R32, R29.reuse, -R42.reuse ;  /* 0x0000001d20337223 */ /* 0x180fe2000001082a */
[-C--:B------:R-:W-:Y:S01]  /*144b0*/  FFMA.FTZ R123, R30, R29.reuse, -R42 ;  /* 0x0000001d1e7b7223 */ /* 0x080fe2000001082a */
[----:B------:R-:W-:Y:S01]  /*144c0*/  FFMA.FTZ R50, R44, R29, -R50 ;  /* 0x0000001d2c327223 */ /* 0x000fe20000010832 */
[C---:B------:R-:W-:Y:S01]  /*144d0*/  HMMA.16816.F32 R104, R4.reuse, R20, R104 ;  /* 0x000000140468723c */ /* 0x040fe20000001868 */
[----:B------:R-:W3:Y:S07]  /*144e0*/  LDSM.16.MT88.4 R28, [R3+0xc800] ;  /* 0x00c80000031c783b */ /* 0x000eee0000004200 */
[----:B------:R-:W-:Y:S01]  /*144f0*/  HMMA.16816.F32 R100, R4, R22, R100 ;  /* 0x000000160464723c */ /* 0x000fe20000001864 */
[----:B------:R-:W4:Y:S02]  /*14500*/  LDSM.16.MT88.4 R20, [R8+0xe800] ;  /* 0x00e800000814783b */ /* 0x000f240000004200 */
[----:B------:R-:W-:-:S05]  /*14510*/  FADD.FTZ R122, R122, R135 ;  /* 0x000000877a7a7221 */ /* 0x000fca0000010000 */
[C---:B--2---:R-:W-:Y:S08]  /*14520*/  HMMA.16816.F32 R88, R4.reuse, R24, R88 ;  /* 0x000000180458723c */ /* 0x044ff00000001858 */
[----:B------:R-:W-:Y:S01]  /*14530*/  HMMA.16816.F32 R84, R4, R26, R84 ;  /* 0x0000001a0454723c */ /* 0x000fe20000001854 */
[----:B------:R-:W2:Y:S02]  /*14540*/  LDSM.16.MT88.4 R24, [R8+0xcc00] ;  /* 0x00cc00000818783b */ /* 0x000ea40000004200 */
[----:B------:R-:W-:Y:S01]  /*14550*/  FADD.FTZ R64, R64, R185 ;  /* 0x000000b940407221 */ /* 0x000fe20000010000 */
[----:B------:R-:W-:-:S04]  /*14560*/  FADD.FTZ R131, R131, R122 ;  /* 0x0000007a83837221 */ /* 0x000fc80000010000 */
[----:B-1----:R-:W-:Y:S03]  /*14570*/  HMMA.16816.F32 R80, R4, R16, R80 ;  /* 0x000000100450723c */ /* 0x002fe60000001850 */
[----:B------:R-:W-:Y:S01]  /*14580*/  FADD.FTZ R64, R15, R64 ;  /* 0x000000400f407221 */ /* 0x000fe20000010000 */
[----:B------:R-:W-:-:S04]  /*14590*/  FADD.FTZ R131, R36, R131 ;  /* 0x0000008324837221 */ /* 0x000fc80000010000 */
[----:B------:R-:W-:Y:S01]  /*145a0*/  HMMA.16816.F32 R76, R4, R18, R76 ;  /* 0x00000012044c723c */ /* 0x000fe2000000184c */
[----:B------:R-:W1:Y:S01]  /*145b0*/  LDSM.16.MT88.4 R16, [R3+0xcc00] ;  /* 0x00cc00000310783b */ /* 0x000e620000004200 */
[----:B------:R-:W-:Y:S01]  /*145c0*/  MUFU.EX2 R43, R43 ;  /* 0x0000002b002b7308 */ /* 0x000fe20000000800 */
[----:B------:R-:W-:Y:S01]  /*145d0*/  FADD.FTZ R127, R127, R64 ;  /* 0x000000407f7f7221 */ /* 0x000fe20000010000 */
[----:B------:R-:W-:Y:S01]  /*145e0*/  FADD.FTZ R120, R120, R131 ;  /* 0x0000008378787221 */ /* 0x000fe20000010000 */
[----:B------:R-:W5:Y:S05]  /*145f0*/  LDSM.16.MT88.4 R32, [R3+0xac00] ;  /* 0x00ac00000320783b */ /* 0x000f6a0000004200 */
[----:B------:R-:W2:Y:S01]  /*14600*/  MUFU.EX2 R42, R125 ;  /* 0x0000007d002a7308 */ /* 0x000ea20000000800 */
[----:B------:R-:W-:Y:S01]  /*14610*/  FADD.FTZ R127, R58, R127 ;  /* 0x0000007f3a7f7221 */ /* 0x000fe20000010000 */
[----:B------:R-:W-:-:S06]  /*14620*/  FADD.FTZ R120, R59, R120 ;  /* 0x000000783b787221 */ /* 0x000fcc0000010000 */
[----:B------:R-:W-:Y:S08]  /*14630*/  MUFU.EX2 R51, R51 ;  /* 0x0000003300337308 */ /* 0x000ff00000000800 */
[----:B------:R-:W1:Y:S08]  /*14640*/  MUFU.EX2 R44, R123 ;  /* 0x0000007b002c7308 */ /* 0x000e700000000800 */
[----:B------:R-:W-:Y:S08]  /*14650*/  MUFU.EX2 R46, R66 ;  /* 0x00000042002e7308 */ /* 0x000ff00000000800 */
[----:B------:R-:W5:Y:S08]  /*14660*/  MUFU.EX2 R121, R121 ;  /* 0x0000007900797308 */ /* 0x000f700000000800 */
[----:B------:R-:W-:Y:S08]  /*14670*/  MUFU.EX2 R48, R48 ;  /* 0x0000003000307308 */ /* 0x000ff00000000800 */
[----:B------:R-:W5:Y:S01]  /*14680*/  MUFU.EX2 R15, R50 ;  /* 0x00000032000f7308 */ /* 0x000f620000000800 */
[----:B------:R-:W-:Y:S01]  /*14690*/  FADD.FTZ R56, R56, R127 ;  /* 0x0000007f38387221 */ /* 0x000fe20000010000 */
[----:B------:R-:W-:Y:S01]  /*146a0*/  FADD.FTZ R57, R57, R120 ;  /* 0x0000007839397221 */ /* 0x000fe20000010000 */
[----:B---3--:R-:W-:Y:S03]  /*146b0*/  HMMA.16816.F32 R96, R4, R28, R96 ;  /* 0x0000001c0460723c */ /* 0x008fe60000001860 */
[----:B------:R-:W-:Y:S01]  /*146c0*/  FADD.FTZ R11, R11, R56 ;  /* 0x000000380b0b7221 */ /* 0x000fe20000010000 */
[----:B------:R-:W-:-:S04]  /*146d0*/  FADD.FTZ R57, R14, R57 ;  /* 0x000000390e397221 */ /* 0x000fc80000010000 */
[C---:B------:R-:W-:Y:S03]  /*146e0*/  HMMA.16816.F32 R92, R4.reuse, R30, R92 ;  /* 0x0000001e045c723c */ /* 0x040fe6000000185c */
[----:B------:R-:W-:Y:S01]  /*146f0*/  FADD.FTZ R126, R126, R11 ;  /* 0x0000000b7e7e7221 */ /* 0x000fe20000010000 */
[----:B------:R-:W-:Y:S01]  /*14700*/  FADD.FTZ R134, R134, R57 ;  /* 0x0000003986867221 */ /* 0x000fe20000010000 */
[----:B------:R-:W3:Y:S03]  /*14710*/  LDSM.16.MT88.4 R28, [R8+0xac00] ;  /* 0x00ac0000081c783b */ /* 0x000ee60000004200 */
[----:B----4-:R-:W-:Y:S03]  /*14720*/  HMMA.16816.F32 R72, R4, R20, R72 ;  /* 0x000000140448723c */ /* 0x010fe60000001848 */
[----:B------:R-:W-:Y:S01]  /*14730*/  FADD.FTZ R167, R167, R126 ;  /* 0x0000007ea7a77221 */ /* 0x000fe20000010000 */
[----:B------:R-:W-:-:S04]  /*14740*/  FADD.FTZ R165, R165, R134 ;  /* 0x00000086a5a57221 */ /* 0x000fc80000010000 */
[----:B------:R-:W-:Y:S03]  /*14750*/  HMMA.16816.F32 R68, R4, R22, R68 ;  /* 0x000000160444723c */ /* 0x000fe60000001844 */
[----:B--2---:R-:W-:Y:S01]  /*14760*/  F2FP.F16.F32.PACK_AB R5, R42, R43 ;  /* 0x0000002b2a05723e */ /* 0x004fe200000000ff */
[----:B------:R-:W-:Y:S01]  /*14770*/  FADD.FTZ R14, R124, R167 ;  /* 0x000000a77c0e7221 */ /* 0x000fe20000010000 */
[----:B-1----:R-:W-:Y:S01]  /*14780*/  F2FP.F16.F32.PACK_AB R7, R44, R51 ;  /* 0x000000332c07723e */ /* 0x002fe200000000ff */
[----:B------:R-:W1:Y:S01]  /*14790*/  LDSM.16.MT88.4 R20, [R3+0xec00] ;  /* 0x00ec00000314783b */ /* 0x000e620000004200 */
[----:B-----5:R-:W-:Y:S02]  /*147a0*/  F2FP.F16.F32.PACK_AB R4, R121, R46 ;  /* 0x0000002e7904723e */ /* 0x020fe400000000ff */
[----:B------:R-:W-:Y:S01]  /*147b0*/  F2FP.F16.F32.PACK_AB R6, R15, R48 ;  /* 0x000000300f06723e */ /* 0x000fe200000000ff */
[----:B------:R-:W-:-:S06]  /*147c0*/  FADD.FTZ R14, R161, R14 ;  /* 0x0000000ea10e7221 */ /* 0x000fcc0000010000 */
[----:B------:R-:W-:Y:S03]  /*147d0*/  HMMA.16816.F32 R88, R4, R24, R88 ;  /* 0x000000180458723c */ /* 0x000fe60000001858 */
[----:B------:R-:W-:-:S04]  /*147e0*/  FADD.FTZ R24, R130, R165 ;  /* 0x000000a582187221 */ /* 0x000fc80000010000 */
[----:B------:R-:W-:Y:S01]  /*147f0*/  FADD.FTZ R24, R143, R24 ;  /* 0x000000188f187221 */ /* 0x000fe20000010000 */
[----:B------:R-:W-:Y:S01]  /*14800*/  FADD.FTZ R163, R163, R14 ;  /* 0x0000000ea3a37221 */ /* 0x000fe20000010000 */
[----:B------:R-:W-:Y:S03]  /*14810*/  HMMA.16816.F32 R96, R4, R16, R96 ;  /* 0x000000100460723c */ /* 0x000fe60000001860 */
[----:B------:R-:W-:Y:S01]  /*14820*/  FADD.FTZ R67, R67, R24 ;  /* 0x0000001843437221 */ /* 0x000fe20000010000 */
[----:B------:R-:W-:-:S04]  /*14830*/  FADD.FTZ R164, R164, R163 ;  /* 0x000000a3a4a47221 */ /* 0x000fc80000010000 */
[----:B------:R-:W-:Y:S01]  /*14840*/  HMMA.16816.F32 R92, R4, R18, R92 ;  /* 0x00000012045c723c */ /* 0x000fe2000000185c */
[----:B------:R2:W4:Y:S02]  /*14850*/  LDSM.16.MT88.4 R16, [R8+0xec00] ;  /* 0x00ec00000810783b */ /* 0x0005240000004200 */
[----:B------:R-:W-:Y:S01]  /*14860*/  FADD.FTZ R166, R166, R67 ;  /* 0x00000043a6a67221 */ /* 0x000fe20000010000 */
[----:B------:R-:W-:-:S03]  /*14870*/  FADD.FTZ R49, R49, R164 ;  /* 0x000000a431317221 */ /* 0x000fc60000010000 */
[----:B------:R-:W-:Y:S01]  /*14880*/  FADD.FTZ R11, R47, R166 ;  /* 0x000000a62f0b7221 */ /* 0x000fe20000010000 */
[----:B------:R-:W-:-:S03]  /*14890*/  FADD.FTZ R162, R162, R49 ;  /* 0x00000031a2a27221 */ /* 0x000fc60000010000 */
[----:B------:R-:W-:Y:S01]  /*148a0*/  FADD.FTZ R11, R168, R11 ;  /* 0x0000000ba80b7221 */ /* 0x000fe20000010000 */
[----:B------:R-:W-:-:S04]  /*148b0*/  FADD.FTZ R45, R45, R162 ;  /* 0x000000a22d2d7221 */ /* 0x000fc80000010000 */
[----:B------:R-:W-:Y:S01]  /*148c0*/  FADD.FTZ R52, R52, R45 ;  /* 0x0000002d34347221 */ /* 0x000fe20000010000 */
[----:B--2---:R-:W-:-:S04]  /*148d0*/  FADD.FTZ R8, R38, R11 ;  /* 0x0000000b26087221 */ /* 0x004fc80000010000 */
        /* <DEDUP_REMOVED lines=15> */
[----:B------:R-:W-:Y:S03]  /*149d0*/  HMMA.16816.F32 R108, R4, R34, R108 ;  /* 0x00000022046c723c */ /* 0x000fe6000000186c */
[----:B------:R-:W-:-:S05]  /*149e0*/  FADD.FTZ R167, R15, R48 ;  /* 0x000000300fa77221 */ /* 0x000fca0000010000 */
[C---:B---3--:R-:W-:Y:S08]  /*149f0*/  HMMA.16816.F32 R104, R4.reuse, R28, R104 ;  /* 0x0000001c0468723c */ /* 0x048ff00000001868 */
[C---:B------:R-:W-:Y:S08]  /*14a00*/  HMMA.16816.F32 R100, R4.reuse, R30, R100 ;  /* 0x0000001e0464723c */ /* 0x040ff00000001864 */
[C---:B------:R-:W-:Y:S08]  /*14a10*/  HMMA.16816.F32 R84, R4.reuse, R26, R84 ;  /* 0x0000001a0454723c */ /* 0x040ff00000001854 */
[C---:B-1----:R-:W-:Y:S08]  /*14a20*/  HMMA.16816.F32 R80, R4.reuse, R20, R80 ;  /* 0x000000140450723c */ /* 0x042ff00000001850 */
[C---:B------:R-:W-:Y:S08]  /*14a30*/  HMMA.16816.F32 R76, R4.reuse, R22, R76 ;  /* 0x00000016044c723c */ /* 0x040ff0000000184c */
[C---:B----4-:R-:W-:Y:S08]  /*14a40*/  HMMA.16816.F32 R72, R4.reuse, R16, R72 ;  /* 0x000000100448723c */ /* 0x050ff00000001848 */
        /* <DEDUP_REMOVED lines=72> */
.L_x_6092:
        /* <DEDUP_REMOVED lines=8> */
.L_x_6093:
[----:B------:R-:W-:Y:S05]  /*14f50*/  BSYNC.RECONVERGENT B0 ;  /* 0x0000000000007941 */ /* 0x000fea0003800200 */
.L_x_6091:
        /* <DEDUP_REMOVED lines=17> */
[----:B------:R-:W-:Y:S01]  /*15070*/  IMAD.X R9, R4, 0x1, R7, P5 ;  /* 0x0000000104097824 */ /* 0x000fe200028e0607 */
[----:B------:R-:W-:Y:S01]  /*15080*/  LOP3.LUT R118, R133, 0x1f0, RZ, 0xc0, !PT ;  /* 0x000001f085767812 */ /* 0x000fe200078ec0ff */
        /* <DEDUP_REMOVED lines=60> */
[----:B------:R-:W3:Y:S04]  /*15450*/  LDSM.16.M88.4 R120, [R53+0x3000] ;  /* 0x003000003578783b */ /* 0x000ee80000000200 */
[----:B------:R-:W-:Y:S04]  /*15460*/  LDSM.16.M88.4 R128, [R62] ;  /* 0x000000003e80783b */ /* 0x000fe80000000200 */
[----:B------:R-:W4:Y:S04]  /*15470*/  LDSM.16.M88.4 R12, [R52+0x3c00] ;  /* 0x003c0000340c783b */ /* 0x000f280000000200 */
[----:B------:R-:W5:Y:S04]  /*15480*/  LDSM.16.M88.4 R32, [R52+0x3000] ;  /* 0x003000003420783b */ /* 0x000f680000000200 */
[----:B------:R-:W5:Y:S04]  /*15490*/  LDSM.16.M88.4 R56, [R53+0x3400] ;  /* 0x003400003538783b */ /* 0x000f680000000200 */
[----:B------:R-:W5:Y:S04]  /*154a0*/  LDSM.16.M88.4 R28, [R53+0x4000] ;  /* 0x00400000351c783b */ /* 0x000f680000000200 */
[----:B------:R-:W5:Y:S04]  /*154b0*/  LDSM.16.M88.4 R44, [R53+0x3800] ;  /* 0x00380000352c783b */ /* 0x000f680000000200 */
[----:B--2---:R-:W2:Y:S04]  /*154c0*/  LDSM.16.M88.4 R8, [R52+0x3400] ;  /* 0x003400003408783b */ /* 0x004ea80000000200 */
[----:B------:R-:W2:Y:S01]  /*154d0*/  LDSM.16.M88.4 R16, [R52+0x4000] ;  /* 0x004000003410783b */ /* 0x000ea20000000200 */
[C---:B-1----:R-:W-:Y:S03]  /*154e0*/  HMMA.16816.F32 R40, R4.reuse, R36, RZ ;  /* 0x000000240428723c */ /* 0x042fe600000018ff */
[----:B------:R-:W-:Y:S04]  /*154f0*/  LDSM.16.M88.4 R24, [R52+0x3800] ;  /* 0x003800003418783b */ /* 0x000fe80000000200 */
[----:B------:R-:W-:Y:S01]  /*15500*/  LDSM.16.M88.4 R20, [R53+0x4400] ;  /* 0x004400003514783b */ /* 0x000fe20000000200 */
[C---:B------:R-:W-:Y:S03]  /*15510*/  HMMA.16816.F32 R36, R4.reuse, R38, RZ ;  /* 0x000000260424723c */ /* 0x040fe600000018ff */
[----:B------:R-:W-:Y:S04]  /*15520*/  LDSM.16.M88.4 R172, [R52+0x4800] ;  /* 0x0048000034ac783b */ /* 0x000fe80000000200 */
[----:B------:R-:W-:Y:S01]  /*15530*/  LDSM.16.M88.4 R176, [R53+0x4c00] ;  /* 0x004c000035b0783b */ /* 0x000fe20000000200 */
[C---:B---3--:R-:W-:Y:S03]  /*15540*/  HMMA.16816.F32 R124, R4.reuse, R120, RZ ;  /* 0x00000078047c723c */ /* 0x048fe600000018ff */
[----:B------:R-:W0:Y:S05]  /*15550*/  LDGDEPBAR ;  /* 0x00000000000079af */ /* 0x000e2a0000000000 */
[----:B------:R-:W-:Y:S08]  /*15560*/  HMMA.16816.F32 R120, R4, R122, RZ ;  /* 0x0000007a0478723c */ /* 0x000ff000000018ff */
[C---:B----4-:R-:W-:Y:S08]  /*15570*/  HMMA.16816.F32 R40, R128.reuse, R12, R40 ;  /* 0x0000000c8028723c */ /* 0x050ff00000001828 */
[C---:B------:R-:W-:Y:S01]  /*15580*/  HMMA.16816.F32 R36, R128.reuse, R14, R36 ;  /* 0x0000000e8024723c */ /* 0x040fe20000001824 */
[----:B------:R-:W1:Y:S07]  /*15590*/  LDSM.16.M88.4 R12, [R53+0x4800] ;  /* 0x00480000350c783b */ /* 0x000e6e0000000200 */
[C---:B-----5:R-:W-:Y:S08]  /*155a0*/  HMMA.16816.F32 R124, R128.reuse, R32, R124 ;  /* 0x00000020807c723c */ /* 0x060ff0000000187c */
[----:B------:R-:W-:Y:S08]  /*155b0*/  HMMA.16816.F32 R120, R128, R34, R120 ;  /* 0x000000228078723c */ /* 0x000ff00000001878 */
[C---:B------:R-:W-:Y:S08]  /*155c0*/  HMMA.16816.F32 R64, R4.reuse, R56, RZ ;  /* 0x000000380440723c */ /* 0x040ff000000018ff */
[C---:B------:R-:W-:Y:S08]  /*155d0*/  HMMA.16816.F32 R32, R4.reuse, R28, RZ ;  /* 0x0000001c0420723c */ /* 0x040ff000000018ff */
[C---:B------:R-:W-:Y:S08]  /*155e0*/  HMMA.16816.F32 R56, R4.reuse, R58, RZ ;  /* 0x0000003a0438723c */ /* 0x040ff000000018ff */
[C---:B------:R-:W-:Y:S08]  /*155f0*/  HMMA.16816.F32 R28, R4.reuse, R30, RZ ;  /* 0x0000001e041c723c */ /* 0x040ff000000018ff */
[C---:B------:R-:W-:Y:S08]  /*15600*/  HMMA.16816.F32 R48, R4.reuse, R44, RZ ;  /* 0x0000002c0430723c */ /* 0x040ff000000018ff */
[----:B------:R-:W-:Y:S08]  /*15610*/  HMMA.16816.F32 R44, R4, R46, RZ ;  /* 0x0000002e042c723c */ /* 0x000ff000000018ff */
[C---:B--2---:R-:W-:Y:S08]  /*15620*/  HMMA.16816.F32 R64, R128.reuse, R8, R64 ;  /* 0x000000088040723c */ /* 0x044ff00000001840 */
[C---:B------:R-:W-:Y:S01]  /*15630*/  HMMA.16816.F32 R56, R128.reuse, R10, R56 ;  /* 0x0000000a8038723c */ /* 0x040fe20000001838 */
[----:B------:R-:W2:Y:S07]  /*15640*/  LDSM.16.M88.4 R8, [R52+0x4400] ;  /* 0x004400003408783b */ /* 0x000eae0000000200 */
[C---:B------:R-:W-:Y:S08]  /*15650*/  HMMA.16816.F32 R32, R128.reuse, R16, R32 ;  /* 0x000000108020723c */ /* 0x040ff00000001820 */
[----:B------:R-:W-:Y:S08]  /*15660*/  HMMA.16816.F32 R28, R128, R18, R28 ;  /* 0x00000012801c723c */ /* 0x000ff0000000181c */
[C---:B-1----:R-:W-:Y:S08]  /*15670*/  HMMA.16816.F32 R16, R4.reuse, R12, RZ ;  /* 0x0000000c0410723c */ /* 0x042ff000000018ff */
[----:B------:R-:W-:Y:S08]  /*15680*/  HMMA.16816.F32 R12, R4, R14, RZ ;  /* 0x0000000e040c723c */ /* 0x000ff000000018ff */
[C---:B------:R-:W-:Y:S08]  /*15690*/  HMMA.16816.F32 R48, R128.reuse, R24, R48 ;  /* 0x000000188030723c */ /* 0x040ff00000001830 */
[----:B------:R-:W-:Y:S08]  /*156a0*/  HMMA.16816.F32 R44, R128, R26, R44 ;  /* 0x0000001a802c723c */ /* 0x000ff0000000182c */
[C---:B------:R-:W-:Y:S08]  /*156b0*/  HMMA.16816.F32 R24, R4.reuse, R20, RZ ;  /* 0x000000140418723c */ /* 0x040ff000000018ff */
[----:B------:R-:W-:Y:S08]  /*156c0*/  HMMA.16816.F32 R20, R4, R22, RZ ;  /* 0x000000160414723c */ /* 0x000ff000000018ff */
[C---:B------:R-:W-:Y:S08]  /*156d0*/  HMMA.16816.F32 R16, R128.reuse, R172, R16 ;  /* 0x000000ac8010723c */ /* 0x040ff00000001810 */
[C---:B------:R-:W-:Y:S01]  /*156e0*/  HMMA.16816.F32 R12, R128.reuse, R174, R12 ;  /* 0x000000ae800c723c */ /* 0x040fe2000000180c */
[----:B------:R-:W1:Y:S07]  /*156f0*/  LDSM.16.M88.4 R172, [R52+0x4c00] ;  /* 0x004c000034ac783b */ /* 0x000e6e0000000200 */
[C---:B--2---:R-:W-:Y:S08]  /*15700*/  HMMA.16816.F32 R24, R128.reuse, R8, R24 ;  /* 0x000000088018723c */ /* 0x044ff00000001818 */
[----:B------:R-:W-:Y:S08]  /*15710*/  HMMA.16816.F32 R20, R128, R10, R20 ;  /* 0x0000000a8014723c */ /* 0x000ff00000001814 */
[C---:B------:R-:W-:Y:S08]  /*15720*/  HMMA.16816.F32 R8, R4.reuse, R176, RZ ;  /* 0x000000b00408723c */ /* 0x040ff000000018ff */
[----:B------:R-:W-:Y:S01]  /*15730*/  HMMA.16816.F32 R4, R4, R178, RZ ;  /* 0x000000b20404723c */ /* 0x000fe200000018ff */
[----:B------:R-:W-:Y:S11]  /*15740*/  LDSM.16.M88.4 R176, [R53+0x8800] ;  /* 0x0088000035b0783b */ /* 0x000ff60000000200 */
        /* <DEDUP_REMOVED lines=55> */
[C---:B--2---:R-:W-:Y:S08]  /*15ac0*/  HMMA.16816.F32 R124, R128.reuse, R172, R124 ;  /* 0x000000ac807c723c */ /* 0x044ff0000000187c */
[C---:B------:R-:W-:Y:S01]  /*15ad0*/  HMMA.16816.F32 R120, R128.reuse, R174, R120 ;  /* 0x000000ae8078723c */ /* 0x040fe20000001878 */
[----:B------:R-:W1:Y:S07]  /*15ae0*/  LDSM.16.M88.4 R172, [R53+0x7400] ;  /* 0x0074000035ac783b */ /* 0x000e6e0000000200 */
[C---:B------:R-:W-:Y:S01]  /*15af0*/  HMMA.16816.F32 R12, R128.reuse, R178, R12 ;  /* 0x000000b2800c723c */ /* 0x040fe2000000180c */
[----:B------:R-:W-:Y:S07]  /*15b00*/  LDSM.16.M88.4 R176, [R62+0x2000] ;  /* 0x002000003eb0783b */ /* 0x000fee0000000200 */
        /* <DEDUP_REMOVED lines=20> */
[----:B-1----:R-:W-:Y:S01]  /*15c50*/  SHF.R.U32.HI R119, RZ, 0x2, R53 ;  /* 0x00000002ff777819 */ /* 0x002fe20000011635 */
[----:B------:R-:W-:-:S03]  /*15c60*/  IMAD.SHL.U32 R53, R53, 0x2, RZ ;  /* 0x0000000235357824 */ /* 0x000fc600078e00ff */
[----:B------:R-:W-:-:S04]  /*15c70*/  LOP3.LUT R119, R119, 0x7, RZ, 0xc0, !PT ;  /* 0x0000000777777812 */ /* 0x000fc800078ec0ff */
[----:B------:R-:W-:-:S05]  /*15c80*/  LOP3.LUT R62, R119, R118, RZ, 0xfc, !PT ;  /* 0x00000076773e7212 */ /* 0x000fca00078efcff */
[----:B------:R-:W-:-:S04]  /*15c90*/  IMAD.IADD R62, R63, 0x1, R62 ;  /* 0x000000013f3e7824 */ /* 0x000fc800078e023e */
[----:B------:R-:W-:Y:S01]  /*15ca0*/  VIADD R134, R62, 0x8 ;  /* 0x000000083e867836 */ /* 0x000fe20000000000 */
        /* <DEDUP_REMOVED lines=20> */
[----:B------:R-:W-:-:S05]  /*15df0*/  LOP3.LUT R128, R53, 0x6, RZ, 0xc0, !PT ;  /* 0x0000000635807812 */ /* 0x000fca00078ec0ff */
[----:B------:R-:W-:Y:S01]  /*15e00*/  IMAD R135, R61, 0x80, R128 ;  /* 0x000000803d877824 */ /* 0x000fe200078e0280 */
[----:B------:R-:W-:Y:S03]  /*15e10*/  HMMA.16816.F32 R4, R176, R130, R4 ;  /* 0x00000082b004723c */ /* 0x000fe60000001804 */
[----:B------:R-:W-:-:S05]  /*15e20*/  IMAD.IADD R183, R135, 0x1, R148 ;  /* 0x0000000187b77824 */ /* 0x000fca00078e0294 */
[--C-:B------:R-:W-:Y:S01]  /*15e30*/  IADD3 R129, PT, PT, R134, 0x100, -R183.reuse ;  /* 0x0000010086817810 */ /* 0x100fe20007ffe8b7 */
[C---:B--2---:R-:W-:Y:S03]  /*15e40*/  HMMA.16816.F32 R16, R176.reuse, R172, R16 ;  /* 0x000000acb010723c */ /* 0x044fe60000001810 */
[----:B------:R-:W-:Y:S02]  /*15e50*/  IADD3 R53, PT, PT, R62, 0x100, -R183 ;  /* 0x000001003e357810 */ /* 0x000fe40007ffe8b7 */
[----:B------:R-:W-:Y:S02]  /*15e60*/  IABS R129, R129 ;  /* 0x0000008100817213 */ /* 0x000fe40000000000 */
[----:B------:R-:W-:Y:S02]  /*15e70*/  IABS R53, R53 ;  /* 0x0000003500357213 */ /* 0x000fe40000000000 */
[----:B------:R-:W-:Y:S01]  /*15e80*/  I2FP.F32.S32 R129, R129 ;  /* 0x0000008100817245 */ /* 0x000fe20000201400 */
[----:B------:R-:W-:Y:S03]  /*15e90*/  HMMA.16816.F32 R12, R176, R174, R12 ;  /* 0x000000aeb00c723c */ /* 0x000fe6000000180c */
[----:B------:R-:W-:-:S02]  /*15ea0*/  I2FP.F32.S32 R53, R53 ;  /* 0x0000003500357245 */ /* 0x000fc40000201400 */
[--C-:B------:R-:W-:Y:S01]  /*15eb0*/  IADD3 R52, PT, PT, R62, 0xff, -R183.reuse ;  /* 0x000000ff3e347810 */ /* 0x100fe20007ffe8b7 */
[----:B------:R-:W-:Y:S01]  /*15ec0*/  FFMA.FTZ R126, -R157, R129, R126 ;  /* 0x000000819d7e7223 */ /* 0x000fe2000001017e */
[----:B------:R-:W-:Y:S02]  /*15ed0*/  VIADD R129, R135, 0xffffff00 ;  /* 0xffffff0087817836 */ /* 0x000fe40000000000 */
[----:B------:R-:W-:Y:S01]  /*15ee0*/  FFMA.FTZ R53, -R157, R53, R124 ;  /* 0x000000359d357223 */ /* 0x000fe2000001017c */
[----:B------:R-:W-:Y:S02]  /*15ef0*/  IABS R52, R52 ;  /* 0x0000003400347213 */ /* 0x000fe40000000000 */
[----:B------:R-:W-:Y:S01]  /*15f00*/  IADD3 R124, PT, PT, R134, 0xff, -R183 ;  /* 0x000000ff867c7810 */ /* 0x000fe20007ffe8b7 */
[----:B------:R-:W-:Y:S01]  /*15f10*/  BAR.SYNC.DEFER_BLOCKING 0x0 ;  /* 0x0000000000007b1d */ /* 0x000fe20000010000 */
[----:B------:R-:W-:Y:S02]  /*15f20*/  ISETP.GE.AND P4, PT, R129, R160, PT ;  /* 0x000000a08100720c */ /* 0x000fe40003f86270 */
[----:B------:R-:W-:-:S02]  /*15f30*/  I2FP.F32.S32 R52, R52 ;  /* 0x0000003400347245 */ /* 0x000fc40000201400 */
[----:B------:R-:W-:Y:S02]  /*15f40*/  ISETP.GE.AND P5, PT, R129, R156, PT ;  /* 0x0000009c8100720c */ /* 0x000fe40003fa6270 */
[----:B------:R-:W-:Y:S01]  /*15f50*/  FSEL R53, R53, -INF , P4 ;  /* 0xff80000035357808 */ /* 0x000fe20002000000 */
[----:B------:R-:W-:Y:S01]  /*15f60*/  FFMA.FTZ R52, -R157, R52, R125 ;  /* 0x000000349d347223 */ /* 0x000fe2000001017d */
[----:B------:R-:W-:Y:S01]  /*15f70*/  VIADD R125, R135, 0xffffff01 ;  /* 0xffffff01877d7836 */ /* 0x000fe20000000000 */
[----:B------:R-:W-:Y:S02]  /*15f80*/  ISETP.GE.AND P4, PT, R129, R158, PT ;  /* 0x0000009e8100720c */ /* 0x000fe40003f86270 */
[----:B------:R-:W-:Y:S02]  /*15f90*/  FSEL R53, R53, -INF , !P5 ;  /* 0xff80000035357808 */ /* 0x000fe40006800000 */
[----:B------:R-:W-:Y:S02]  /*15fa0*/  ISETP.GE.AND P5, PT, R129, R159, PT ;  /* 0x0000009f8100720c */ /* 0x000fe40003fa6270 */
[----:B------:R-:W-:-:S02]  /*15fb0*/  IABS R124, R124 ;  /* 0x0000007c007c7213 */ /* 0x000fc40000000000 */
[----:B------:R-:W-:Y:S02]  /*15fc0*/  FSEL R126, R126, -INF , P5 ;  /* 0xff8000007e7e7808 */ /* 0x000fe40002800000 */
[C---:B------:R-:W-:Y:S02]  /*15fd0*/  ISETP.GE.AND P5, PT, R125.reuse, R160, PT ;  /* 0x000000a07d00720c */ /* 0x040fe40003fa6270 */
[----:B------:R-:W-:Y:S02]  /*15fe0*/  FSEL R214, R126, -INF , !P4 ;  /* 0xff8000007ed67808 */ /* 0x000fe40006000000 */
[C---:B------:R-:W-:Y:S02]  /*15ff0*/  ISETP.GE.AND P4, PT, R125.reuse, R156, PT ;  /* 0x0000009c7d00720c */ /* 0x040fe40003f86270 */
[----:B------:R-:W-:Y:S02]  /*16000*/  FSEL R52, R52, -INF , P5 ;  /* 0xff80000034347808 */ /* 0x000fe40002800000 */
[----:B------:R-:W-:-:S02]  /*16010*/  ISETP.GE.AND P5, PT, R125, R158, PT ;  /* 0x0000009e7d00720c */ /* 0x000fc40003fa6270 */
[----:B------:R-:W-:Y:S02]  /*16020*/  FSEL R54, R52, -INF , !P4 ;  /* 0xff80000034367808 */ /* 0x000fe40006000000 */
[----:B------:R-:W-:Y:S02]  /*16030*/  ISETP.GE.AND P4, PT, R125, R159, PT ;  /* 0x0000009f7d00720c */ /* 0x000fe40003f86270 */
[--C-:B------:R-:W-:Y:S02]  /*16040*/  IADD3 R125, PT, PT, R62, 0xf8, -R183.reuse ;  /* 0x000000f83e7d7810 */ /* 0x100fe40007ffe8b7 */
[----:B------:R-:W-:Y:S02]  /*16050*/  IADD3 R52, PT, PT, R134, 0xf8, -R183 ;  /* 0x000000f886347810 */ /* 0x000fe40007ffe8b7 */
[----:B------:R-:W-:Y:S02]  /*16060*/  IABS R125, R125 ;  /* 0x0000007d007d7213 */ /* 0x000fe40000000000 */
[----:B------:R-:W-:-:S02]  /*16070*/  I2FP.F32.S32 R124, R124 ;  /* 0x0000007c007c7245 */ /* 0x000fc40000201400 */
[----:B------:R-:W-:Y:S02]  /*16080*/  I2FP.F32.S32 R125, R125 ;  /* 0x0000007d007d7245 */ /* 0x000fe40000201400 */
[----:B------:R-:W-:Y:S01]  /*16090*/  IABS R52, R52 ;  /* 0x0000003400347213 */ /* 0x000fe20000000000 */
[C---:B------:R-:W-:Y:S02]  /*160a0*/  FFMA.FTZ R124, -R157.reuse, R124, R127 ;  /* 0x0000007c9d7c7223 */ /* 0x040fe4000001017f */
[----:B------:R-:W-:Y:S01]  /*160b0*/  FFMA.FTZ R120, -R157, R125, R120 ;  /* 0x0000007d9d787223 */ /* 0x000fe20000010178 */
[----:B------:R-:W-:Y:S01]  /*160c0*/  I2FP.F32.S32 R129, R52 ;  /* 0x0000003400817245 */ /* 0x000fe20000201400 */
[----:B------:R-:W-:Y:S01]  /*160d0*/  VIADD R125, R135, 0xffffff08 ;  /* 0xffffff08877d7836 */ /* 0x000fe20000000000 */
[----:B------:R-:W-:Y:S02]  /*160e0*/  IADD3 R52, PT, PT, R62, 0xf7, -R183 ;  /* 0x000000f73e347810 */ /* 0x000fe40007ffe8b7 */
[----:B------:R-:W-:Y:S01]  /*160f0*/  FSEL R124, R124, -INF , P4 ;  /* 0xff8000007c7c7808 */ /* 0x000fe20002000000 */
[----:B------:R-:W-:Y:S01]  /*16100*/  FFMA.FTZ R122, -R157, R129, R122 ;  /* 0x000000819d7a7223 */ /* 0x000fe2000001017a */
[----:B------:R-:W-:-:S02]  /*16110*/  IABS R52, R52 ;  /* 0x0000003400347213 */ /* 0x000fc40000000000 */
[C---:B------:R-:W-:Y:S02]  /*16120*/  ISETP.GE.AND P4, PT, R125.reuse, R160, PT ;  /* 0x000000a07d00720c */ /* 0x040fe40003f86270 */
[----:B------:R-:W-:Y:S02]  /*16130*/  FSEL R143, R124, -INF , !P5 ;  /* 0xff8000007c8f7808 */ /* 0x000fe40006800000 */
[----:B------:R-:W-:Y:S02]  /*16140*/  I2FP.F32.S32 R52, R52 ;  /* 0x0000003400347245 */ /* 0x000fe40000201400 */
[----:B------:R-:W-:Y:S02]  /*16150*/  ISETP.GE.AND P5, PT, R125, R156, PT ;  /* 0x0000009c7d00720c */ /* 0x000fe40003fa6270 */
[----:B------:R-:W-:Y:S01]  /*16160*/  FSEL R120, R120, -INF , P4 ;  /* 0xff80000078787808 */ /* 0x000fe20002000000 */
[----:B------:R-:W-:Y:S01]  /*16170*/  FFMA.FTZ R52, -R157, R52, R121 ;  /* 0x000000349d347223 */ /* 0x000fe20000010179 */
[----:B------:R-:W-:Y:S01]  /*16180*/  VIADD R121, R135, 0xffffff09 ;  /* 0xffffff0987797836 */ /* 0x000fe20000000000 */
[----:B------:R-:W-:-:S02]  /*16190*/  ISETP.GE.AND P4, PT, R125, R158, PT ;  /* 0x0000009e7d00720c */ /* 0x000fc40003f86270 */
[----:B------:R-:W-:Y:S02]  /*161a0*/  FSEL R230, R120, -INF , !P5 ;  /* 0xff80000078e67808 */ /* 0x000fe40006800000 */
[----:B------:R-:W-:Y:S02]  /*161b0*/  ISETP.GE.AND P5, PT, R125, R159, PT ;  /* 0x0000009f7d00720c */ /* 0x000fe40003fa6270 */
[----:B------:R-:W-:Y:S02]  /*161c0*/  IADD3 R120, PT, PT, R134, 0xf7, -R183 ;  /* 0x000000f786787810 */ /* 0x000fe40007ffe8b7 */
[----:B------:R-:W-:Y:S02]  /*161d0*/  FSEL R122, R122, -INF , P5 ;  /* 0xff8000007a7a7808 */ /* 0x000fe40002800000 */
[----:B------:R-:W-:Y:S02]  /*161e0*/  ISETP.GE.AND P5, PT, R121, R160, PT ;  /* 0x000000a07900720c */ /* 0x000fe40003fa6270 */
[----:B------:R-:W-:-:S02]  /*161f0*/  FSEL R228, R122, -INF , !P4 ;  /* 0xff8000007ae47808 */ /* 0x000fc40006000000 */
[C---:B------:R-:W-:Y:S02]  /*16200*/  ISETP.GE.AND P4, PT, R121.reuse, R156, PT ;  /* 0x0000009c7900720c */ /* 0x040fe40003f86270 */
[----:B------:R-:W-:Y:S02]  /*16210*/  FSEL R52, R52, -INF , P5 ;  /* 0xff80000034347808 */ /* 0x000fe40002800000 */
[C---:B------:R-:W-:Y:S02]  /*16220*/  ISETP.GE.AND P5, PT, R121.reuse, R158, PT ;  /* 0x0000009e7900720c */ /* 0x040fe40003fa6270 */
[----:B------:R-:W-:Y:S02]  /*16230*/  FSEL R200, R52, -INF , !P4 ;  /* 0xff80000034c87808 */ /* 0x000fe40006000000 */
[----:B------:R-:W-:Y:S02]  /*16240*/  ISETP.GE.AND P4, PT, R121, R159, PT ;  /* 0x0000009f7900720c */ /* 0x000fe40003f86270 */
[----:B------:R-:W-:-:S02]  /*16250*/  IADD3 R52, PT, PT, R134, 0xf0, -R183 ;  /* 0x000000f086347810 */ /* 0x000fc40007ffe8b7 */
[----:B------:R-:W-:Y:S02]  /*16260*/  IADD3 R121, PT, PT, R62, 0xf0, -R183 ;  /* 0x000000f03e797810 */ /* 0x000fe40007ffe8b7 */
[----:B------:R-:W-:Y:S02]  /*16270*/  IABS R120, R120 ;  /* 0x0000007800787213 */ /* 0x000fe40000000000 */
[----:B------:R-:W-:Y:S02]  /*16280*/  IABS R52, R52 ;  /* 0x0000003400347213 */ /* 0x000fe40000000000 */
[----:B------:R-:W-:Y:S02]  /*16290*/  IABS R121, R121 ;  /* 0x0000007900797213 */ /* 0x000fe40000000000 */
[----:B------:R-:W-:Y:S02]  /*162a0*/  I2FP.F32.S32 R120, R120 ;  /* 0x0000007800787245 */ /* 0x000fe40000201400 */
[----:B------:R-:W-:-:S02]  /*162b0*/  I2FP.F32.S32 R125, R52 ;  /* 0x00000034007d7245 */ /* 0x000fc40000201400 */
[----:B------:R-:W-:Y:S01]  /*162c0*/  I2FP.F32.S32 R121, R121 ;  /* 0x0000007900797245 */ /* 0x000fe20000201400 */
[C---:B------:R-:W-:Y:S01]  /*162d0*/  FFMA.FTZ R120, -R157.reuse, R120, R123 ;  /* 0x000000789d787223 */ /* 0x040fe2000001017b */
[----:B------:R-:W-:Y:S01]  /*162e0*/  IADD3 R52, PT, PT, R62, 0xef, -R183 ;  /* 0x000000ef3e347810 */ /* 0x000fe20007ffe8b7 */
[C---:B------:R-:W-:Y:S02]  /*162f0*/  FFMA.FTZ R66, -R157.reuse, R125, R66 ;  /* 0x0000007d9d427223 */ /* 0x040fe40000010142 */
[----:B------:R-:W-:Y:S01]  /*16300*/  FFMA.FTZ R64, -R157, R121, R64 ;  /* 0x000000799d407223 */ /* 0x000fe20000010140 */
[----:B------:R-:W-:Y:S01]  /*16310*/  IABS R52, R52 ;  /* 0x0000003400347213 */ /* 0x000fe20000000000 */
[----:B------:R-:W-:Y:S01]  /*16320*/  VIADD R121, R135, 0xffffff10 ;  /* 0xffffff1087797836 */ /* 0x000fe20000000000 */
[----:B------:R-:W-:-:S03]  /*16330*/  FSEL R122, R120, -INF , P4 ;  /* 0xff800000787a7808 */ /* 0x000fc60002000000 */
[----:B------:R-:W-:Y:S01]  /*16340*/  IMAD.MOV.U32 R120, RZ, RZ, R52 ;  /* 0x000000ffff787224 */ /* 0x000fe200078e0034 */
        /* <DEDUP_REMOVED lines=9> */
[----:B------:R-:W-:Y:S01]  /*163e0*/  ISETP.GE.AND P5, PT, R121, R159, PT ;  /* 0x0000009f7900720c */ /* 0x000fe20003fa6270 */
[----:B------:R-:W-:Y:S01]  /*163f0*/  VIADD R121, R61, 0xfffffffe ;  /* 0xfffffffe3d797836 */ /* 0x000fe20000000000 */
        /* <DEDUP_REMOVED lines=10> */
[----:B------:R-:W-:Y:S02]  /*164a0*/  IABS R64, R64 ;  /* 0x0000004000407213 */ /* 0x000fe40000000000 */
[----:B------:R-:W-:Y:S02]  /*164b0*/  IABS R65, R65 ;  /* 0x0000004100417213 */ /* 0x000fe40000000000 */
[C---:B------:R-:W-:Y:S02]  /*164c0*/  IADD3 R66, PT, PT, R62.reuse, 0xe8, -R183 ;  /* 0x000000e83e427810 */ /* 0x040fe40007ffe8b7 */
[----:B------:R-:W-:Y:S02]  /*164d0*/  I2FP.F32.S32 R120, R65 ;  /* 0x0000004100787245 */ /* 0x000fe40000201400 */
[----:B------:R-:W-:Y:S02]  /*164e0*/  I2FP.F32.S32 R65, R64 ;  /* 0x0000004000417245 */ /* 0x000fe40000201400 */
[----:B------:R-:W-:Y:S01]  /*164f0*/  IABS R66, R66 ;  /* 0x0000004200427213 */ /* 0x000fe20000000000 */
[C---:B------:R-:W-:Y:S01]  /*16500*/  FFMA.FTZ R67, -R157.reuse, R120, R67 ;  /* 0x000000789d437223 */ /* 0x040fe20000010143 */
[----:B------:R-:W-:Y:S01]  /*16510*/  IADD3 R64, PT, PT, R62, 0xe7, -R183 ;  /* 0x000000e73e407810 */ /* 0x000fe20007ffe8b7 */
[----:B------:R-:W-:Y:S01]  /*16520*/  FFMA.FTZ R58, -R157, R65, R58 ;  /* 0x000000419d3a7223 */ /* 0x000fe2000001013a */
[----:B------:R-:W-:Y:S01]  /*16530*/  I2FP.F32.S32 R66, R66 ;  /* 0x0000004200427245 */ /* 0x000fe20000201400 */
[----:B------:R-:W-:Y:S01]  /*16540*/  VIADD R65, R135, 0xffffff18 ;  /* 0xffffff1887417836 */ /* 0x000fe20000000000 */
[----:B------:R-:W-:-:S02]  /*16550*/  IABS R64, R64 ;  /* 0x0000004000407213 */ /* 0x000fc40000000000 */
[----:B------:R-:W-:Y:S01]  /*16560*/  FSEL R67, R67, -INF , P4 ;  /* 0xff80000043437808 */ /* 0x000fe20002000000 */
[----:B------:R-:W-:Y:S01]  /*16570*/  FFMA.FTZ R56, -R157, R66, R56 ;  /* 0x000000429d387223 */ /* 0x000fe20000010138 */
[----:B------:R-:W-:Y:S02]  /*16580*/  ISETP.GE.AND P4, PT, R65, R160, PT ;  /* 0x000000a04100720c */ /* 0x000fe40003f86270 */
        /* <DEDUP_REMOVED lines=393> */
[C---:B------:R-:W-:Y:S02]  /*17e20*/  IADD3 R9, PT, PT, R134.reuse, 0x88, -R183 ;  /* 0x0000008886097810 */ /* 0x040fe40007ffe8b7 */
        /* <DEDUP_REMOVED lines=10> */
[----:B------:R-:W-:-:S02]  /*17ed0*/  FSEL R10, R10, -INF , P4 ;  /* 0xff8000000a0a7808 */ /* 0x000fc40002000000 */
[----:B------:R-:W-:Y:S01]  /*17ee0*/  IADD3 R62, PT, PT, R62, 0x87, -R183 ;  /* 0x000000873e3e7810 */ /* 0x000fe20007ffe8b7 */
[----:B------:R-:W-:Y:S01]  /*17ef0*/  FFMA.FTZ R4, -R157, R8, R4 ;  /* 0x000000089d047223 */ /* 0x000fe20000010104 */
[C---:B------:R-:W-:Y:S02]  /*17f00*/  ISETP.GE.AND P4, PT, R9.reuse, R160, PT ;  /* 0x000000a00900720c */ /* 0x040fe40003f86270 */
[----:B------:R-:W-:Y:S02]  /*17f10*/  IABS R134, R134 ;  /* 0x0000008600867213 */ /* 0x000fe40000000000 */
[----:B------:R-:W-:Y:S02]  /*17f20*/  FSEL R180, R10, -INF , !P5 ;  /* 0xff8000000ab47808 */ /* 0x000fe40006800000 */
[----:B------:R-:W-:Y:S02]  /*17f30*/  ISETP.GE.AND P5, PT, R9, R156, PT ;  /* 0x0000009c0900720c */ /* 0x000fe40003fa6270 */
[----:B------:R-:W-:-:S02]  /*17f40*/  FSEL R4, R4, -INF , P4 ;  /* 0xff80000004047808 */ /* 0x000fc40002000000 */
[----:B------:R-:W-:Y:S02]  /*17f50*/  IABS R62, R62 ;  /* 0x0000003e003e7213 */ /* 0x000fe40000000000 */
[----:B------:R-:W-:Y:S02]  /*17f60*/  I2FP.F32.S32 R8, R134 ;  /* 0x0000008600087245 */ /* 0x000fe40000201400 */
[----:B------:R-:W-:Y:S02]  /*17f70*/  FSEL R134, R4, -INF , !P5 ;  /* 0xff80000004867808 */ /* 0x000fe40006800000 */
[----:B------:R-:W-:Y:S01]  /*17f80*/  I2FP.F32.S32 R62, R62 ;  /* 0x0000003e003e7245 */ /* 0x000fe20000201400 */
[----:B------:R-:W-:Y:S01]  /*17f90*/  FFMA.FTZ R7, -R157, R8, R7 ;  /* 0x000000089d077223 */ /* 0x000fe20000010107 */
[C---:B------:R-:W-:Y:S02]  /*17fa0*/  ISETP.GE.AND P4, PT, R9.reuse, R158, PT ;  /* 0x0000009e0900720c */ /* 0x040fe40003f86270 */
[----:B------:R-:W-:Y:S01]  /*17fb0*/  ISETP.GE.AND P5, PT, R9, R159, PT ;  /* 0x0000009f0900720c */ /* 0x000fe20003fa6270 */
[----:B------:R-:W-:-:S02]  /*17fc0*/  VIADD R9, R135, 0xffffff79 ;  /* 0xffffff7987097836 */ /* 0x000fc40000000000 */
[----:B------:R-:W-:Y:S01]  /*17fd0*/  FFMA.FTZ R5, -R157, R62, R5 ;  /* 0x0000003e9d057223 */ /* 0x000fe20000010105 */
[----:B------:R-:W-:Y:S02]  /*17fe0*/  FSEL R6, R6, -INF , P5 ;  /* 0xff80000006067808 */ /* 0x000fe40002800000 */
[C---:B------:R-:W-:Y:S02]  /*17ff0*/  ISETP.GE.AND P5, PT, R9.reuse, R160, PT ;  /* 0x000000a00900720c */ /* 0x040fe40003fa6270 */
[----:B------:R-:W-:Y:S02]  /*18000*/  FSEL R182, R6, -INF , !P4 ;  /* 0xff80000006b67808 */ /* 0x000fe40006000000 */
[----:B------:R-:W-:Y:S02]  /*18010*/  ISETP.GE.AND P4, PT, R9, R156, PT ;  /* 0x0000009c0900720c */ /* 0x000fe40003f86270 */
[----:B------:R-:W-:Y:S02]  /*18020*/  FSEL R5, R5, -INF , P5 ;  /* 0xff80000005057808 */ /* 0x000fe40002800000 */
[----:B------:R-:W-:-:S02]  /*18030*/  ISETP.GE.AND P5, PT, R9, R158, PT ;  /* 0x0000009e0900720c */ /* 0x000fc40003fa6270 */
[----:B------:R-:W-:Y:S02]  /*18040*/  FSEL R135, R5, -INF , !P4 ;  /* 0xff80000005877808 */ /* 0x000fe40006000000 */
        /* <DEDUP_REMOVED lines=8> */
[C---:B------:R-:W-:Y:S01]  /*180d0*/  VIADD R5, R55.reuse, 0xffffff80 ;  /* 0xffffff8037057836 */ /* 0x040fe20000000000 */
[----:B------:R-:W-:Y:S02]  /*180e0*/  IADD3 R55, PT, PT, R55, -0x100, RZ ;  /* 0xffffff0037377810 */ /* 0x000fe40007ffe0ff */
        /* <DEDUP_REMOVED lines=10> */
[----:B------:R-:W-:-:S04]  /*18190*/  IMAD R4, R4, R6, RZ ;  /* 0x0000000604047224 */ /* 0x000fc800078e02ff */
[----:B------:R-:W-:Y:S01]  /*181a0*/  IMAD.HI.U32 R9, R9, R4, R8 ;  /* 0x0000000409097227 */ /* 0x000fe200078e0008 */
[----:B------:R-:W-:Y:S02]  /*181b0*/  IABS R4, R5 ;  /* 0x0000000500047213 */ /* 0x000fe40000000000 */
[----:B------:R-:W-:-:S03]  /*181c0*/  LOP3.LUT R5, R5, R10, RZ, 0x3c, !PT ;  /* 0x0000000a05057212 */ /* 0x000fc600078e3cff */
        /* <DEDUP_REMOVED lines=26> */
[C---:B------:R-:W-:Y:S01]  /*18370*/  IMAD.WIDE R14, R7.reuse, 0x4, R152 ;  /* 0x00000004070e7825 */ /* 0x040fe200078e0298 */
[----:B------:R-:W4:Y:S04]  /*18380*/  LD.E R5, desc[UR4][R16.64] ;  /* 0x0000000410057980 */ /* 0x000f28000c101900 */
[----:B------:R-:W4:Y:S01]  /*18390*/  LD.E R4, desc[UR4][R14.64] ;  /* 0x000000040e047980 */ /* 0x000f22000c101900 */
[----:B------:R-:W-:-:S04]  /*183a0*/  IMAD.IADD R7, R7, 0x1, -R6 ;  /* 0x0000000107077824 */ /* 0x000fc800078e0a06 */
[----:B------:R-:W-:-:S05]  /*183b0*/  IMAD R10, R10, R7, -0x80 ;  /* 0xffffff800a0a7424 */ /* 0x000fca00078e0207 */
[----:B------:R-:W-:Y:S01]  /*183c0*/  SHF.R.S32.HI R7, RZ, 0x1f, R10 ;  /* 0x0000001fff077819 */ /* 0x000fe2000001140a */
[----:B--2---:R-:W-:-:S04]  /*183d0*/  IMAD R6, R9, R10, RZ ;  /* 0x0000000a09067224 */ /* 0x004fc800078e02ff */
[C---:B------:R-:W-:Y:S02]  /*183e0*/  IMAD R6, R8.reuse, R7, R6 ;  /* 0x0000000708067224 */ /* 0x040fe400078e0206 */
[----:B------:R-:W-:Y:S01]  /*183f0*/  IMAD.WIDE.U32 R8, R8, R10, RZ ;  /* 0x0000000a08087225 */ /* 0x000fe200078e00ff */
[----:B----4-:R-:W-:-:S03]  /*18400*/  IADD3 R5, PT, PT, R5, -R4, RZ ;  /* 0x8000000405057210 */ /* 0x010fc60007ffe0ff */
        /* <DEDUP_REMOVED lines=9> */
.L_x_6097:
        /* <DEDUP_REMOVED lines=8> */
.L_x_6098:
[----:B------:R-:W-:Y:S05]  /*18520*/  BSYNC.RECONVERGENT B0 ;  /* 0x0000000000007941 */ /* 0x000fea0003800200 */
.L_x_6096:
        /* <DEDUP_REMOVED lines=75> */
.L_x_6095:
[----:B------:R-:W-:Y:S05]  /*189e0*/  BSYNC.RECONVERGENT B1 ;  /* 0x0000000000017941 */ /* 0x000fea0003800200 */
.L_x_6094:
[----:B------:R-:W3:Y:S01]  /*189f0*/  LD.E R162, desc[UR4][R116.64+0xdc] ;  /* 0x0000dc0474a27980 */ /* 0x000ee2000c101900 */
[----:B--2---:R-:W-:Y:S02]  /*18a00*/  FMNMX3.FTZ R7, R0, R214, R143, !PT ;  /* 0x000000d600077276 */ /* 0x004fe4000781008f */
[----:B------:R-:W-:Y:S01]  /*18a10*/  FMNMX3.FTZ R5, R2, R53, R54, !PT ;  /* 0x0000003502057276 */ /* 0x000fe20007810036 */
[----:B------:R-:W-:Y:S01]  /*18a20*/  LDSM.16.MT88.4 R44, [R3+0xd000] ;  /* 0x00d00000032c783b */ /* 0x000fe20000004200 */
[----:B------:R-:W-:Y:S02]  /*18a30*/  FMNMX3.FTZ R7, R7, R228, R52, !PT ;  /* 0x000000e407077276 */ /* 0x000fe40007810034 */
[----:B------:R-:W-:Y:S01]  /*18a40*/  FMNMX3.FTZ R5, R5, R230, R200, !PT ;  /* 0x000000e605057276 */ /* 0x000fe200078100c8 */
[----:B------:R-:W-:Y:S01]  /*18a50*/  LDSM.16.MT88.4 R12, [R3+0x9000] ;  /* 0x00900000030c783b */ /* 0x000fe20000004200 */
[----:B------:R-:W-:Y:S02]  /*18a60*/  FMNMX3.FTZ R7, R7, R222, R226, !PT ;  /* 0x000000de07077276 */ /* 0x000fe400078100e2 */
[----:B------:R-:W-:Y:S01]  /*18a70*/  FMNMX3.FTZ R5, R5, R220, R218, !PT ;  /* 0x000000dc05057276 */ /* 0x000fe200078100da */
[----:B------:R-:W-:Y:S01]  /*18a80*/  LDSM.16.MT88.4 R28, [R3+0xb000] ;  /* 0x00b00000031c783b */ /* 0x000fe20000004200 */
        /* <DEDUP_REMOVED lines=26> */
[----:B------:R-:W-:Y:S01]  /*18c30*/  IADD3 R16, PT, PT, R3, 0x9000, RZ ;  /* 0x0000900003107810 */ /* 0x000fe20007ffe0ff */
[----:B------:R-:W1:Y:S01]  /*18c40*/  SHFL.BFLY PT, R7, R6, 0x2, 0x1f ;  /* 0x0c401f0006077f89 */ /* 0x000e6200000e0000 */
[----:B------:R-:W-:-:S03]  /*18c50*/  @P4 IADD3 R61, PT, PT, R61, -0x3, RZ ;  /* 0xfffffffd3d3d4810 */ /* 0x000fc60007ffe0ff */
[----:B------:R-:W2:Y:S01]  /*18c60*/  SHFL.BFLY PT, R5, R4, 0x2, 0x1f ;  /* 0x0c401f0004057f89 */ /* 0x000ea200000e0000 */
[----:B-1----:R-:W-:Y:S02]  /*18c70*/  FMNMX.FTZ R7, R6, R7, !PT ;  /* 0x0000000706077209 */ /* 0x002fe40007810000 */
[----:B--2---:R-:W-:-:S03]  /*18c80*/  FMNMX.FTZ R5, R4, R5, !PT ;  /* 0x0000000504057209 */ /* 0x004fc60007810000 */
[----:B------:R-:W1:Y:S04]  /*18c90*/  SHFL.BFLY PT, R60, R7, 0x1, 0x1f ;  /* 0x0c201f00073c7f89 */ /* 0x000e6800000e0000 */
[----:B------:R-:W2:Y:S01]  /*18ca0*/  SHFL.BFLY PT, R62, R5, 0x1, 0x1f ;  /* 0x0c201f00053e7f89 */ /* 0x000ea200000e0000 */
[----:B-1----:R-:W-:-:S04]  /*18cb0*/  FMNMX.FTZ R60, R7, R60, !PT ;  /* 0x0000003c073c7209 */ /* 0x002fc80007810000 */
[C---:B------:R-:W-:Y:S02]  /*18cc0*/  FSETP.NEU.FTZ.AND P0, PT, R60.reuse, -INF , PT ;  /* 0xff8000003c00780b */ /* 0x040fe40003f1d000 */
[----:B--2---:R-:W-:Y:S02]  /*18cd0*/  FMNMX.FTZ R62, R5, R62, !PT ;  /* 0x0000003e053e7209 */ /* 0x004fe40007810000 */
[----:B------:R-:W-:Y:S02]  /*18ce0*/  FSEL R5, R60, RZ, P0 ;  /* 0x000000ff3c057208 */ /* 0x000fe40000000000 */
[----:B------:R-:W-:-:S03]  /*18cf0*/  FSETP.NEU.FTZ.AND P1, PT, R62, -INF , PT ;  /* 0xff8000003e00780b */ /* 0x000fc60003f3d000 */
[----:B------:R-:W-:Y:S01]  /*18d00*/  FADD.FTZ R5, R0, -R5 ;  /* 0x8000000500057221 */ /* 0x000fe20000010000 */
[----:B------:R-:W-:Y:S02]  /*18d10*/  FSEL R7, R62, RZ, P1 ;  /* 0x000000ff3e077208 */ /* 0x000fe40000800000 */
[----:B------:R-:W-:Y:S02]  /*18d20*/  IADD3 R0, PT, PT, R3, 0x9020, RZ ;  /* 0x0000902003007810 */ /* 0x000fe40007ffe0ff */
[----:B------:R-:W-:Y:S01]  /*18d30*/  @P6 IADD3 R0, PT, PT, R16, -0x20, RZ ;  /* 0xffffffe010006810 */ /* 0x000fe20007ffe0ff */
[----:B------:R-:W-:-:S04]  /*18d40*/  FADD.FTZ R7, R2, -R7 ;  /* 0x8000000702077221 */ /* 0x000fc80000010000 */
[----:B------:R-:W1:Y:S04]  /*18d50*/  LDSM.16.MT88.4 R20, [R0] ;  /* 0x000000000014783b */ /* 0x000e680000004200 */
[----:B------:R-:W2:Y:S01]  /*18d60*/  LDSM.16.MT88.4 R36, [R0+0x2000] ;  /* 0x002000000024783b */ /* 0x000ea20000004200 */
[C---:B---3--:R-:W-:Y:S01]  /*18d70*/  FMUL.FTZ R185, R162.reuse, R60 ;  /* 0x0000003ca2b97220 */ /* 0x048fe20000410000 */
[C---:B------:R-:W-:Y:S01]  /*18d80*/  FMUL.FTZ R2, R162.reuse, R5 ;  /* 0x00000005a2027220 */ /* 0x040fe20000410000 */
[----:B------:R-:W-:-:S03]  /*18d90*/  FMUL.FTZ R67, R162, R7 ;  /* 0x00000007a2437220 */ /* 0x000fc60000410000 */
[----:B------:R-:W-:Y:S02]  /*18da0*/  FSEL R185, R185, RZ, P0 ;  /* 0x000000ffb9b97208 */ /* 0x000fe40000000000 */
[----:B------:R-:W3:Y:S03]  /*18db0*/  MUFU.EX2 R2, R2 ;  /* 0x0000000200027308 */ /* 0x000ee60000000800 */
[--C-:B------:R-:W-:Y:S01]  /*18dc0*/  FFMA.FTZ R191, R143, R162, -R185.reuse ;  /* 0x000000a28fbf7223 */ /* 0x100fe200000108b9 */
[----:B------:R-:W-:Y:S01]  /*18dd0*/  FMUL.FTZ R143, R162, R62 ;  /* 0x0000003ea28f7220 */ /* 0x000fe20000410000 */
[-CC-:B------:R-:W-:Y:S01]  /*18de0*/  FFMA.FTZ R65, R214, R162.reuse, -R185.reuse ;  /* 0x000000a2d6417223 */ /* 0x180fe200000108b9 */
[-CC-:B------:R-:W-:Y:S01]  /*18df0*/  FFMA.FTZ R214, R228, R162.reuse, -R185.reuse ;  /* 0x000000a2e4d67223 */ /* 0x180fe200000108b9 */
[-CC-:B------:R-:W-:Y:S01]  /*18e00*/  FFMA.FTZ R189, R52, R162.reuse, -R185.reuse ;  /* 0x000000a234bd7223 */ /* 0x180fe200000108b9 */
[----:B------:R-:W4:Y:S01]  /*18e10*/  MUFU.EX2 R67, R67 ;  /* 0x0000004300437308 */ /* 0x000f220000000800 */
        /* <DEDUP_REMOVED lines=9> */
[----:B------:R-:W5:Y:S01]  /*18eb0*/  LDSM.16.MT88.4 R52, [R0+0x4000] ;  /* 0x004000000034783b */ /* 0x000f620000004200 */
[----:B------:R-:W-:Y:S01]  /*18ec0*/  MUFU.EX2 R65, R65 ;  /* 0x0000004100417308 */ /* 0x000fe20000000800 */
[-C--:B---3--:R-:W-:Y:S01]  /*18ed0*/  FMUL.FTZ R42, R82, R2.reuse ;  /* 0x00000002522a7220 */ /* 0x088fe20000410000 */
[-C--:B------:R-:W-:Y:S01]  /*18ee0*/  FMUL.FTZ R43, R83, R2.reuse ;  /* 0x00000002532b7220 */ /* 0x080fe20000410000 */
[-C--:B------:R-:W-:Y:S01]  /*18ef0*/  FMUL.FTZ R78, R78, R2.reuse ;  /* 0x000000024e4e7220 */ /* 0x080fe20000410000 */
[-C--:B------:R-:W-:Y:S01]  /*18f00*/  FMUL.FTZ R79, R79, R2.reuse ;  /* 0x000000024f4f7220 */ /* 0x080fe20000410000 */
[-C--:B------:R-:W-:Y:S01]  /*18f10*/  FMUL.FTZ R6, R114, R2.reuse ;  /* 0x0000000272067220 */ /* 0x080fe20000410000 */
[-C--:B----4-:R-:W-:Y:S01]  /*18f20*/  FMUL.FTZ R40, R80, R67.reuse ;  /* 0x0000004350287220 */ /* 0x090fe20000410000 */
[-C--:B------:R-:W-:Y:S01]  /*18f30*/  FMUL.FTZ R41, R81, R67.reuse ;  /* 0x0000004351297220 */ /* 0x080fe20000410000 */
        /* <DEDUP_REMOVED lines=14> */
[----:B------:R-:W-:Y:S01]  /*19020*/  FMUL.FTZ R25, R97, R67 ;  /* 0x0000004361197220 */ /* 0x000fe20000410000 */
[-C--:B------:R-:W-:Y:S01]  /*19030*/  FMUL.FTZ R34, R90, R2.reuse ;  /* 0x000000025a227220 */ /* 0x080fe20000410000 */
        /* <DEDUP_REMOVED lines=25> */
[----:B---3--:R-:W-:Y:S01]  /*191d0*/  F2FP.F16.F32.PACK_AB R8, R193, R228 ;  /* 0x000000e4c108723e */ /* 0x008fe200000000ff */
[-C--:B------:R-:W-:Y:S01]  /*191e0*/  FMUL.FTZ R51, R75, R2.reuse ;  /* 0x000000024b337220 */ /* 0x080fe20000410000 */
[-C--:B------:R-:W-:Y:S01]  /*191f0*/  FMUL.FTZ R48, R72, R67.reuse ;  /* 0x0000004348307220 */ /* 0x080fe20000410000 */
[-C--:B------:R-:W-:Y:S01]  /*19200*/  FMUL.FTZ R49, R73, R67.reuse ;  /* 0x0000004349317220 */ /* 0x080fe20000410000 */
[-C--:B------:R-:W-:Y:S01]  /*19210*/  FMUL.FTZ R70, R70, R2.reuse ;  /* 0x0000000246467220 */ /* 0x080fe20000410000 */
[----:B------:R-:W-:Y:S01]  /*19220*/  FMUL.FTZ R71, R71, R2 ;  /* 0x0000000247477220 */ /* 0x000fe20000410000 */
[-C--:B------:R-:W-:Y:S01]  /*19230*/  FMUL.FTZ R68, R68, R67.reuse ;  /* 0x0000004344447220 */ /* 0x080fe20000410000 */
[----:B------:R-:W3:Y:S01]  /*19240*/  MUFU.EX2 R189, R189 ;  /* 0x000000bd00bd7308 */ /* 0x000ee20000000800 */
[----:B------:R-:W-:Y:S01]  /*19250*/  FMUL.FTZ R69, R69, R67 ;  /* 0x0000004345457220 */ /* 0x000fe20000410000 */
[-C--:B------:R-:W-:Y:S01]  /*19260*/  FFMA.FTZ R72, R226, R162.reuse, -R185 ;  /* 0x000000a2e2487223 */ /* 0x080fe200000108b9 */
[-CC-:B------:R-:W-:Y:S01]  /*19270*/  FFMA.FTZ R74, R220, R162.reuse, -R143.reuse ;  /* 0x000000a2dc4a7223 */ /* 0x180fe2000001088f */
[----:B------:R-:W-:Y:S01]  /*19280*/  FFMA.FTZ R73, R218, R162, -R143 ;  /* 0x000000a2da497223 */ /* 0x000fe2000001088f */
[----:B------:R-:W-:Y:S01]  /*19290*/  FFMA.FTZ R168, R168, R2, R65 ;  /* 0x00000002a8a87223 */ /* 0x000fe20000010041 */
[-C--:B------:R-:W-:Y:S01]  /*192a0*/  FFMA.FTZ R83, R210, R162.reuse, -R185 ;  /* 0x000000a2d2537223 */ /* 0x080fe200000108b9 */
[-CC-:B------:R-:W-:Y:S01]  /*192b0*/  FFMA.FTZ R82, R64, R162.reuse, -R143.reuse ;  /* 0x000000a240527223 */ /* 0x180fe2000001088f */
[----:B------:R-:W-:Y:S01]  /*192c0*/  MUFU.EX2 R72, R72 ;  /* 0x0000004800487308 */ /* 0x000fe20000000800 */
[----:B----4-:R-:W-:Y:S01]  /*192d0*/  F2FP.F16.F32.PACK_AB R10, R200, R187 ;  /* 0x000000bbc80a723e */ /* 0x010fe200000000ff */
[-CC-:B------:R-:W-:Y:S01]  /*192e0*/  FFMA.FTZ R81, R204, R162.reuse, -R143.reuse ;  /* 0x000000a2cc517223 */ /* 0x180fe2000001088f */
[-C--:B------:R-:W-:Y:S01]  /*192f0*/  FFMA.FTZ R80, R206, R162.reuse, -R143 ;  /* 0x000000a2ce507223 */ /* 0x080fe2000001088f */
[-CC-:B------:R-:W-:Y:S01]  /*19300*/  FFMA.FTZ R2, R202, R162.reuse, -R185.reuse ;  /* 0x000000a2ca027223 */ /* 0x180fe200000108b9 */
[-CC-:B------:R-:W-:Y:S01]  /*19310*/  FFMA.FTZ R97, R194, R162.reuse, -R185.reuse ;  /* 0x000000a2c2617223 */ /* 0x180fe200000108b9 */
[-C--:B------:R-:W-:Y:S01]  /*19320*/  FFMA.FTZ R91, R196, R162.reuse, -R185 ;  /* 0x000000a2c45b7223 */ /* 0x080fe200000108b9 */
[--C-:B------:R-:W-:Y:S01]  /*19330*/  FFMA.FTZ R104, R188, R162, -R143.reuse ;  /* 0x000000a2bc687223 */ /* 0x100fe2000001088f */
[----:B------:R-:W-:Y:S01]  /*19340*/  MUFU.EX2 R74, R74 ;  /* 0x0000004a004a7308 */ /* 0x000fe20000000800 */
[----:B---3--:R-:W-:Y:S01]  /*19350*/  F2FP.F16.F32.PACK_AB R11, R189, R214 ;  /* 0x000000d6bd0b723e */ /* 0x008fe200000000ff */
[-CC-:B------:R-:W-:Y:S01]  /*19360*/  FFMA.FTZ R90, R192, R162.reuse, -R143.reuse ;  /* 0x000000a2c05a7223 */ /* 0x180fe2000001088f */
[-C--:B------:R-:W-:Y:S01]  /*19370*/  FFMA.FTZ R89, R190, R162.reuse, -R143 ;  /* 0x000000a2be597223 */ /* 0x080fe2000001088f */
[-CC-:B------:R-:W-:Y:S01]  /*19380*/  FFMA.FTZ R88, R184, R162.reuse, -R185.reuse ;  /* 0x000000a2b8587223 */ /* 0x180fe200000108b9 */
[----:B------:R-:W-:Y:S01]  /*19390*/  FADD.FTZ R191, R191, R168 ;  /* 0x000000a8bfbf7221 */ /* 0x000fe20000010000 */
[-C--:B------:R-:W-:Y:S01]  /*193a0*/  FFMA.FTZ R105, R172, R162.reuse, -R185 ;  /* 0x000000a2ac697223 */ /* 0x080fe200000108b9 */
[-C--:B------:R-:W-:Y:S01]  /*193b0*/  FFMA.FTZ R172, R166, R162.reuse, -R143 ;  /* 0x000000a2a6ac7223 */ /* 0x080fe2000001088f */
[C---:B------:R-:W-:Y:S01]  /*193c0*/  HMMA.16816.F32 R40, R8.reuse, R44, R40 ;  /* 0x0000002c0828723c */ /* 0x040fe20000001828 */
[----:B------:R-:W3:Y:S04]  /*193d0*/  MUFU.EX2 R73, R73 ;  /* 0x0000004900497308 */ /* 0x000ee80000000800 */
[----:B------:R-:W-:Y:S01]  /*193e0*/  FADD.FTZ R214, R214, R191 ;  /* 0x000000bfd6d67221 */ /* 0x000fe20000010000 */
[-CC-:B------:R-:W-:Y:S01]  /*193f0*/  FFMA.FTZ R168, R169, R162.reuse, -R185.reuse ;  /* 0x000000a2a9a87223 */ /* 0x180fe200000108b9 */
[-C--:B------:R-:W-:Y:S01]  /*19400*/  FFMA.FTZ R106, R175, R162.reuse, -R185 ;  /* 0x000000a2af6a7223 */ /* 0x080fe200000108b9 */
[-CC-:B------:R-:W-:Y:S01]  /*19410*/  FFMA.FTZ R107, R170, R162.reuse, -R143.reuse ;  /* 0x000000a2aa6b7223 */ /* 0x180fe2000001088f */
[----:B------:R-:W-:Y:S01]  /*19420*/  FADD.FTZ R214, R189, R214 ;  /* 0x000000d6bdd67221 */ /* 0x000fe20000010000 */
[-CC-:B------:R-:W-:Y:S01]  /*19430*/  FFMA.FTZ R166, R176, R162.reuse, -R143.reuse ;  /* 0x000000a2b0a67223 */ /* 0x180fe2000001088f */
[C---:B------:R-:W-:Y:S03]  /*19440*/  HMMA.16816.F32 R44, R8.reuse, R46, R76 ;  /* 0x0000002e082c723c */ /* 0x040fe6000000184c */
[-CC-:B------:R-:W-:Y:S01]  /*19450*/  FFMA.FTZ R78, R56, R162.reuse, -R143.reuse ;  /* 0x000000a2384e7223 */ /* 0x180fe2000001088f */
[-C--:B------:R-:W-:Y:S01]  /*19460*/  FFMA.FTZ R77, R58, R162.reuse, -R143 ;  /* 0x000000a23a4d7223 */ /* 0x080fe2000001088f */
[-CC-:B------:R-:W-:Y:S01]  /*19470*/  FFMA.FTZ R79, R224, R162.reuse, -R185.reuse ;  /* 0x000000a2e04f7223 */ /* 0x180fe200000108b9 */
[----:B------:R-:W4:Y:S01]  /*19480*/  LDSM.16.MT88.4 R56, [R3+0x9400] ;  /* 0x009400000338783b */ /* 0x000f220000004200 */
[-C--:B------:R-:W-:Y:S01]  /*19490*/  FFMA.FTZ R76, R216, R162.reuse, -R185 ;  /* 0x000000a2d84c7223 */ /* 0x080fe200000108b9 */
[----:B------:R-:W-:Y:S01]  /*194a0*/  MUFU.EX2 R83, R83 ;  /* 0x0000005300537308 */ /* 0x000fe20000000800 */
[-CC-:B------:R-:W-:Y:S01]  /*194b0*/  FFMA.FTZ R169, R120, R162.reuse, -R143.reuse ;  /* 0x000000a278a97223 */ /* 0x180fe2000001088f */
[C---:B------:R-:W-:Y:S03]  /*194c0*/  HMMA.16816.F32 R4, R8.reuse, R12, R4 ;  /* 0x0000000c0804723c */ /* 0x040fe60000001804 */
[-CC-:B------:R-:W-:Y:S01]  /*194d0*/  FFMA.FTZ R129, R129, R162.reuse, -R143.reuse ;  /* 0x000000a281817223 */ /* 0x180fe2000001088f */
[-CC-:B------:R-:W-:Y:S01]  /*194e0*/  FFMA.FTZ R124, R124, R162.reuse, -R143.reuse ;  /* 0x000000a27c7c7223 */ /* 0x180fe2000001088f */
[-C--:B------:R-:W-:Y:S01]  /*194f0*/  FFMA.FTZ R120, R123, R162.reuse, -R143 ;  /* 0x000000a27b787223 */ /* 0x080fe2000001088f */
[-CC-:B------:R-:W-:Y:S01]  /*19500*/  FFMA.FTZ R173, R173, R162.reuse, -R185.reuse ;  /* 0x000000a2adad7223 */ /* 0x180fe200000108b9 */
[-CC-:B------:R-:W-:Y:S01]  /*19510*/  FFMA.FTZ R177, R177, R162.reuse, -R185.reuse ;  /* 0x000000a2b1b17223 */ /* 0x180fe200000108b9 */
[----:B------:R-:W-:Y:S01]  /*19520*/  MUFU.EX2 R79, R79 ;  /* 0x0000004f004f7308 */ /* 0x000fe20000000800 */
[-C--:B------:R-:W-:Y:S01]  /*19530*/  FFMA.FTZ R179, R179, R162.reuse, -R185 ;  /* 0x000000a2b3b37223 */ /* 0x080fe200000108b9 */
[C---:B-1----:R-:W-:Y:S03]  /*19540*/  HMMA.16816.F32 R16, R8.reuse, R20, R16 ;  /* 0x000000140810723c */ /* 0x042fe60000001810 */
[-CC-:B------:R-:W-:Y:S01]  /*19550*/  FFMA.FTZ R99, R126, R162.reuse, -R143.reuse ;  /* 0x000000a27e637223 */ /* 0x180fe2000001088f */
[-CC-:B------:R-:W-:Y:S01]  /*19560*/  FFMA.FTZ R98, R131, R162.reuse, -R143.reuse ;  /* 0x000000a283627223 */ /* 0x180fe2000001088f */
[-C--:B------:R-:W-:Y:S01]  /*19570*/  FFMA.FTZ R96, R134, R162.reuse, -R143 ;  /* 0x000000a286607223 */ /* 0x080fe2000001088f */
[-CC-:B------:R-:W-:Y:S01]  /*19580*/  FFMA.FTZ R181, R181, R162.reuse, -R185.reuse ;  /* 0x000000a2b5b57223 */ /* 0x180fe200000108b9 */
[-CC-:B------:R-:W-:Y:S01]  /*19590*/  FFMA.FTZ R180, R180, R162.reuse, -R185.reuse ;  /* 0x000000a2b4b47223 */ /* 0x180fe200000108b9 */
[----:B------:R-:W-:Y:S01]  /*195a0*/  MUFU.EX2 R78, R78 ;  /* 0x0000004e004e7308 */ /* 0x000fe20000000800 */
[-CC-:B------:R-:W-:Y:S01]  /*195b0*/  FFMA.FTZ R182, R182, R162.reuse, -R185.reuse ;  /* 0x000000a2b6b67223 */ /* 0x180fe200000108b9 */
[----:B------:R-:W-:Y:S03]  /*195c0*/  HMMA.16816.F32 R24, R8, R28, R24 ;  /* 0x0000001c0818723c */ /* 0x000fe60000001818 */
[-C--:B------:R-:W-:Y:S01]  /*195d0*/  FFMA.FTZ R183, R183, R162.reuse, -R185 ;  /* 0x000000a2b7b77223 */ /* 0x080fe200000108b9 */
[----:B------:R-:W-:-:S02]  /*195e0*/  FFMA.FTZ R135, R135, R162, -R143 ;  /* 0x000000a287877223 */ /* 0x000fc4000001088f */
[----:B------:R-:W1:Y:S02]  /*195f0*/  MUFU.EX2 R77, R77 ;  /* 0x0000004d004d7308 */ /* 0x000e640000000800 */
[C---:B--2---:R-:W-:Y:S06]  /*19600*/  HMMA.16816.F32 R32, R8.reuse, R36, R32 ;  /* 0x000000240820723c */ /* 0x044fec0000001820 */
[----:B------:R-:W2:Y:S02]  /*19610*/  MUFU.EX2 R76, R76 ;  /* 0x0000004c004c7308 */ /* 0x000ea40000000800 */
[C---:B------:R-:W-:Y:S01]  /*19620*/  HMMA.16816.F32 R12, R8.reuse, R14, R108 ;  /* 0x0000000e080c723c */ /* 0x040fe2000000186c */
[----:B------:R-:W-:Y:S05]  /*19630*/  LDSM.16.MT88.4 R108, [R3+0xac00] ;  /* 0x00ac0000036c783b */ /* 0x000fea0000004200 */
[----:B------:R-:W-:Y:S02]  /*19640*/  MUFU.EX2 R82, R82 ;  /* 0x0000005200527308 */ /* 0x000fe40000000800 */
[C---:B------:R-:W-:Y:S01]  /*19650*/  HMMA.16816.F32 R20, R8.reuse, R22, R100 ;  /* 0x000000160814723c */ /* 0x040fe20000001864 */
[----:B------:R-:W-:Y:S05]  /*19660*/  LDSM.16.MT88.4 R100, [R0+0x1c00] ;  /* 0x001c00000064783b */ /* 0x000fea0000004200 */
[----:B------:R-:W-:Y:S02]  /*19670*/  MUFU.EX2 R81, R81 ;  /* 0x0000005100517308 */ /* 0x000fe40000000800 */
[C---:B------:R-:W-:Y:S03]  /*19680*/  HMMA.16816.F32 R28, R8.reuse, R30, R92 ;  /* 0x0000001e081c723c */ /* 0x040fe6000000185c */
[-CC-:B------:R-:W-:Y:S01]  /*19690*/  FFMA.FTZ R93, R208, R162.reuse, -R185.reuse ;  /* 0x000000a2d05d7223 */ /* 0x180fe200000108b9 */
[-CC-:B------:R-:W-:Y:S01]  /*196a0*/  FFMA.FTZ R94, R163, R162.reuse, -R185.reuse ;  /* 0x000000a2a35e7223 */ /* 0x180fe200000108b9 */
[-CC-:B------:R-:W-:Y:S01]  /*196b0*/  FFMA.FTZ R163, R164, R162.reuse, -R185.reuse ;  /* 0x000000a2a4a37223 */ /* 0x180fe200000108b9 */
[----:B------:R-:W-:Y:S02]  /*196c0*/  MUFU.EX2 R80, R80 ;  /* 0x0000005000507308 */ /* 0x000fe40000000800 */
[C---:B------:R-:W-:Y:S03]  /*196d0*/  HMMA.16816.F32 R36, R8.reuse, R38, R84 ;  /* 0x000000260824723c */ /* 0x040fe60000001854 */
[-C--:B------:R-:W-:Y:S01]  /*196e0*/  FFMA.FTZ R86, R212, R162.reuse, -R185 ;  /* 0x000000a2d4567223 */ /* 0x080fe200000108b9 */
[-C--:B------:R-:W-:Y:S01]  /*196f0*/  FFMA.FTZ R87, R66, R162.reuse, -R143 ;  /* 0x000000a242577223 */ /* 0x080fe2000001088f */
[-C--:B------:R-:W-:Y:S01]  /*19700*/  FFMA.FTZ R84, R198, R162.reuse, -R185 ;  /* 0x000000a2c6547223 */ /* 0x080fe200000108b9 */
[----:B------:R-:W-:Y:S01]  /*19710*/  FFMA.FTZ R85, R186, R162, -R143 ;  /* 0x000000a2ba557223 */ /* 0x000fe2000001088f */
[----:B------:R-:W-:Y:S01]  /*19720*/  MUFU.EX2 R93, R93 ;  /* 0x0000005d005d7308 */ /* 0x000fe20000000800 */
[----:B-----5:R-:W-:Y:S03]  /*19730*/  HMMA.16816.F32 R48, R8, R52, R48 ;  /* 0x000000340830723c */ /* 0x020fe60000001830 */
[----:B---3--:R-:W-:-:S04]  /*19740*/  F2FP.F16.F32.PACK_AB R52, R73, R74 ;  /* 0x0000004a4934723e */ /* 0x008fc800000000ff */
[----:B------:R-:W-:Y:S01]  /*19750*/  MUFU.EX2 R86, R86 ;  /* 0x0000005600567308 */ /* 0x000fe20000000800 */
[----:B------:R-:W-:Y:S03]  /*19760*/  HMMA.16816.F32 R8, R8, R54, R68 ;  /* 0x000000360808723c */ /* 0x000fe60000001844 */
[----:B------:R-:W-:Y:S01]  /*19770*/  FFMA.FTZ R69, R222, R162, -R185 ;  /* 0x000000a2de457223 */ /* 0x000fe200000108b9 */
[----:B-1----:R-:W-:Y:S01]  /*19780*/  F2FP.F16.F32.PACK_AB R54, R77, R78 ;  /* 0x0000004e4d36723e */ /* 0x002fe200000000ff */
[----:B------:R-:W-:Y:S01]  /*19790*/  FFMA.FTZ R68, R167, R67, R228 ;  /* 0x00000043a7447223 */ /* 0x000fe200000100e4 */
[----:B--2---:R-:W-:Y:S01]  /*197a0*/  F2FP.F16.F32.PACK_AB R55, R76, R79 ;  /* 0x0000004f4c37723e */ /* 0x004fe200000000ff */
[----:B------:R-:W-:Y:S01]  /*197b0*/  LDSM.16.MT88.4 R64, [R3+0x9800] ;  /* 0x009800000340783b */ /* 0x000fe20000004200 */
[----:B------:R-:W-:Y:S01]  /*197c0*/  MUFU.EX2 R87, R87 ;  /* 0x0000005700577308 */ /* 0x000fe20000000800 */
[----:B------:R-:W-:Y:S01]  /*197d0*/  FADD.FTZ R68, R193, R68 ;  /* 0x00000044c1447221 */ /* 0x000fe20000010000 */
[----:B------:R-:W-:-:S03]  /*197e0*/  FFMA.FTZ R167, R174, R162, -R143 ;  /* 0x000000a2aea77223 */ /* 0x000fc6000001088f */
[----:B------:R-:W-:-:S03]  /*197f0*/  FADD.FTZ R95, R187, R68 ;  /* 0x00000044bb5f7221 */ /* 0x000fc60000010000 */
[----:B------:R-:W1:Y:S01]  /*19800*/  MUFU.EX2 R69, R69 ;  /* 0x0000004500457308 */ /* 0x000e620000000800 */
[----:B------:R-:W-:-:S04]  /*19810*/  FADD.FTZ R95, R200, R95 ;  /* 0x0000005fc85f7221 */ /* 0x000fc80000010000 */
[----:B------:R-:W-:-:S03]  /*19820*/  FADD.FTZ R74, R74, R95 ;  /* 0x0000005f4a4a7221 */ /* 0x000fc60000010000 */
[----:B------:R-:W2:Y:S01]  /*19830*/  MUFU.EX2 R2, R2 ;  /* 0x0000000200027308 */ /* 0x000ea20000000800 */
[----:B------:R-:W-:-:S04]  /*19840*/  FADD.FTZ R95, R73, R74 ;  /* 0x0000004a495f7221 */ /* 0x000fc80000010000 */
[----:B------:R-:W-:-:S03]  /*19850*/  FADD.FTZ R78, R78, R95 ;  /* 0x0000005f4e4e7221 */ /* 0x000fc60000010000 */
[----:B------:R-:W-:Y:S01]  /*19860*/  MUFU.EX2 R97, R97 ;  /* 0x0000006100617308 */ /* 0x000fe20000000800 */
[C---:B-1----:R-:W-:Y:S01]  /*19870*/  F2FP.F16.F32.PACK_AB R53, R72.reuse, R69 ;  /* 0x000000454835723e */ /* 0x042fe200000000ff */
[----:B------:R-:W-:Y:S02]  /*19880*/  FADD.FTZ R75, R69, R214 ;  /* 0x000000d6454b7221 */ /* 0x000fe40000010000 */
[----:B------:R-:W-:Y:S02]  /*19890*/  LDSM.16.MT88.4 R68, [R3+0xbc00] ;  /* 0x00bc00000344783b */ /* 0x000fe40000004200 */
[----:B------:R-:W-:Y:S02]  /*198a0*/  FADD.FTZ R92, R72, R75 ;  /* 0x0000004b485c7221 */ /* 0x000fe40000010000 */
[----:B----4-:R-:W-:Y:S01]  /*198b0*/  HMMA.16816.F32 R4, R52, R56, R4 ;  /* 0x000000383404723c */ /* 0x010fe20000001804 */
[----:B------:R-:W-:Y:S01]  /*198c0*/  MUFU.EX2 R84, R84 ;  /* 0x0000005400547308 */ /* 0x000fe20000000800 */
[----:B------:R-:W-:Y:S03]  /*198d0*/  LDSM.16.MT88.4 R72, [R0+0x3000] ;  /* 0x003000000048783b */ /* 0x000fe60000004200 */
[----:B------:R-:W-:-:S04]  /*198e0*/  FADD.FTZ R79, R79, R92 ;  /* 0x0000005c4f4f7221 */ /* 0x000fc80000010000 */
[----:B------:R-:W-:Y:S01]  /*198f0*/  FADD.FTZ R76, R76, R79 ;  /* 0x0000004f4c4c7221 */ /* 0x000fe20000010000 */
[C---:B------:R-:W-:Y:S01]  /*19900*/  HMMA.16816.F32 R12, R52.reuse, R58, R12 ;  /* 0x0000003a340c723c */ /* 0x040fe2000000180c */
[----:B------:R-:W1:Y:S01]  /*19910*/  LDSM.16.MT88.4 R56, [R0+0x400] ;  /* 0x000400000038783b */ /* 0x000e620000004200 */
[----:B------:R-:W-:Y:S08]  /*19920*/  MUFU.EX2 R91, R91 ;  /* 0x0000005b005b7308 */ /* 0x000ff00000000800 */
[----:B------:R-:W-:Y:S08]  /*19930*/  MUFU.EX2 R85, R85 ;  /* 0x0000005500557308 */ /* 0x000ff00000000800 */
[----:B------:R-:W3:Y:S08]  /*19940*/  MUFU.EX2 R104, R104 ;  /* 0x0000006800687308 */ /* 0x000ef00000000800 */
        /* <DEDUP_REMOVED lines=15> */
[----:B------:R-:W1:Y:S08]  /*19a40*/  MUFU.EX2 R166, R166 ;  /* 0x000000a600a67308 */ /* 0x000e700000000800 */
[----:B------:R-:W1:Y:S08]  /*19a50*/  MUFU.EX2 R161, R161 ;  /* 0x000000a100a17308 */ /* 0x000e700000000800 */
[----:B------:R3:W-:Y:S08]  /*19a60*/  MUFU.EX2 R164, R94 ;  /* 0x0000005e00a47308 */ /* 0x0007f00000000800 */
[----:B------:R-:W-:Y:S08]  /*19a70*/  MUFU.EX2 R163, R163 ;  /* 0x000000a300a37308 */ /* 0x000ff00000000800 */
[----:B------:R-:W-:Y:S01]  /*19a80*/  MUFU.EX2 R165, R165 ;  /* 0x000000a500a57308 */ /* 0x000fe20000000800 */
[C---:B-----5:R-:W-:Y:S07]  /*19a90*/  HMMA.16816.F32 R32, R52.reuse, R56, R32 ;  /* 0x000000383420723c */ /* 0x060fee0000001820 */
[----:B------:R-:W-:Y:S01]  /*19aa0*/  MUFU.EX2 R129, R129 ;  /* 0x0000008100817308 */ /* 0x000fe20000000800 */
[C---:B------:R-:W-:Y:S01]  /*19ab0*/  HMMA.16816.F32 R36, R52.reuse, R58, R36 ;  /* 0x0000003a3424723c */ /* 0x040fe20000001824 */
[----:B------:R-:W5:Y:S06]  /*19ac0*/  LDSM.16.MT88.4 R56, [R3+0xd400] ;  /* 0x00d400000338783b */ /* 0x000f6c0000004200 */
[----:B------:R-:W1:Y:S08]  /*19ad0*/  MUFU.EX2 R124, R124 ;  /* 0x0000007c007c7308 */ /* 0x000e700000000800 */
[----:B------:R-:W-:Y:S08]  /*19ae0*/  MUFU.EX2 R169, R169 ;  /* 0x000000a900a97308 */ /* 0x000ff00000000800 */
[----:B------:R-:W1:Y:S08]  /*19af0*/  MUFU.EX2 R120, R120 ;  /* 0x0000007800787308 */ /* 0x000e700000000800 */
[----:B------:R-:W-:Y:S08]  /*19b00*/  MUFU.EX2 R126, R173 ;  /* 0x000000ad007e7308 */ /* 0x000ff00000000800 */
[----:B------:R-:W-:Y:S01]  /*19b10*/  MUFU.EX2 R123, R177 ;  /* 0x000000b1007b7308 */ /* 0x000fe20000000800 */
        /* <DEDUP_REMOVED lines=9> */
[C---:B-----5:R-:W-:Y:S08]  /*19bb0*/  HMMA.16816.F32 R48, R52.reuse, R56, R48 ;  /* 0x000000383430723c */ /* 0x060ff00000001830 */
[----:B------:R-:W-:Y:S01]  /*19bc0*/  HMMA.16816.F32 R8, R52, R58, R8 ;  /* 0x0000003a3408723c */ /* 0x000fe20000001808 */
[----:B------:R-:W5:Y:S02]  /*19bd0*/  LDSM.16.MT88.4 R56, [R0+0x800] ;  /* 0x000800000038783b */ /* 0x000f640000004200 */
[----:B------:R-:W-:-:S02]  /*19be0*/  F2FP.F16.F32.PACK_AB R52, R82, R87 ;  /* 0x000000575234723e */ /* 0x000fc400000000ff */
[----:B------:R-:W-:Y:S01]  /*19bf0*/  F2FP.F16.F32.PACK_AB R53, R86, R93 ;  /* 0x0000005d5635723e */ /* 0x000fe200000000ff */
[----:B------:R-:W-:Y:S01]  /*19c00*/  FADD.FTZ R93, R93, R76 ;  /* 0x0000004c5d5d7221 */ /* 0x000fe20000010000 */
[----:B------:R-:W-:Y:S02]  /*19c10*/  F2FP.F16.F32.PACK_AB R54, R80, R81 ;  /* 0x000000515036723e */ /* 0x000fe400000000ff */
[----:B--2---:R-:W-:Y:S01]  /*19c20*/  F2FP.F16.F32.PACK_AB R55, R2, R83 ;  /* 0x000000530237723e */ /* 0x004fe200000000ff */
[----:B------:R-:W-:Y:S02]  /*19c30*/  FADD.FTZ R86, R86, R93 ;  /* 0x0000005d56567221 */ /* 0x000fe40000010000 */
[----:B---3--:R-:W-:Y:S02]  /*19c40*/  LDSM.16.MT88.4 R92, [R3+0xcc00] ;  /* 0x00cc0000035c783b */ /* 0x008fe40000004200 */
[----:B------:R-:W-:Y:S02]  /*19c50*/  FADD.FTZ R83, R83, R86 ;  /* 0x0000005653537221 */ /* 0x000fe40000010000 */
[----:B------:R-:W-:Y:S03]  /*19c60*/  HMMA.16816.F32 R4, R52, R64, R4 ;  /* 0x000000403404723c */ /* 0x000fe60000001804 */
[----:B------:R-:W-:-:S05]  /*19c70*/  FADD.FTZ R2, R2, R83 ;  /* 0x0000005302027221 */ /* 0x000fca0000010000 */
[C---:B------:R-:W-:Y:S01]  /*19c80*/  HMMA.16816.F32 R12, R52.reuse, R66, R12 ;  /* 0x00000042340c723c */ /* 0x040fe2000000180c */
[----:B------:R-:W2:Y:S07]  /*19c90*/  LDSM.16.MT88.4 R64, [R3+0xb800] ;  /* 0x00b800000340783b */ /* 0x000eae0000004200 */
[C---:B-----5:R-:W-:Y:S08]  /*19ca0*/  HMMA.16816.F32 R16, R52.reuse, R56, R16 ;  /* 0x000000383410723c */ /* 0x060ff00000001810 */
        /* <DEDUP_REMOVED lines=15> */
[----:B------:R-:W-:Y:S01]  /*19da0*/  F2FP.F16.F32.PACK_AB R53, R84, R97 ;  /* 0x000000615435723e */ /* 0x000fe200000000ff */
[----:B------:R-:W-:Y:S01]  /*19db0*/  FADD.FTZ R97, R97, R2 ;  /* 0x0000000261617221 */ /* 0x000fe20000010000 */
[----:B----4-:R-:W-:Y:S02]  /*19dc0*/  F2FP.F16.F32.PACK_AB R54, R89, R90 ;  /* 0x0000005a5936723e */ /* 0x010fe400000000ff */
[----:B-1----:R-:W-:Y:S01]  /*19dd0*/  F2FP.F16.F32.PACK_AB R55, R88, R91 ;  /* 0x0000005b5837723e */ /* 0x002fe200000000ff */
[----:B------:R-:W-:-:S04]  /*19de0*/  FADD.FTZ R2, R84, R97 ;  /* 0x0000006154027221 */ /* 0x000fc80000010000 */
[----:B------:R-:W-:Y:S02]  /*19df0*/  FADD.FTZ R91, R91, R2 ;  /* 0x000000025b5b7221 */ /* 0x000fe40000010000 */
[----:B--2---:R-:W-:Y:S03]  /*19e00*/  HMMA.16816.F32 R4, R52, R64, R4 ;  /* 0x000000403404723c */ /* 0x004fe60000001804 */
[----:B------:R-:W-:-:S05]  /*19e10*/  FADD.FTZ R91, R88, R91 ;  /* 0x0000005b585b7221 */ /* 0x000fca0000010000 */
        /* <DEDUP_REMOVED lines=20> */
[----:B------:R-:W-:Y:S02]  /*19f60*/  F2FP.F16.F32.PACK_AB R54, R166, R167 ;  /* 0x000000a7a636723e */ /* 0x000fe400000000ff */
[----:B------:R-:W-:Y:S01]  /*19f70*/  F2FP.F16.F32.PACK_AB R55, R161, R106 ;  /* 0x0000006aa137723e */ /* 0x000fe200000000ff */
[----:B------:R-:W-:-:S04]  /*19f80*/  FADD.FTZ R105, R105, R168 ;  /* 0x000000a869697221 */ /* 0x000fc80000010000 */
[----:B------:R-:W-:Y:S02]  /*19f90*/  FADD.FTZ R2, R106, R105 ;  /* 0x000000696a027221 */ /* 0x000fe40000010000 */
[C---:B------:R-:W-:Y:S03]  /*19fa0*/  HMMA.16816.F32 R36, R52.reuse, R74, R36 ;  /* 0x0000004a3424723c */ /* 0x040fe60000001824 */
[--C-:B------:R-:W-:Y:S01]  /*19fb0*/  FFMA.FTZ R74, R122, R162, -R143.reuse ;  /* 0x000000a27a4a7223 */ /* 0x100fe2000001088f */
[----:B------:R-:W-:Y:S01]  /*19fc0*/  FADD.FTZ R161, R161, R2 ;  /* 0x00000002a1a17221 */ /* 0x000fe20000010000 */
[----:B------:R-:W4:Y:S01]  /*19fd0*/  MUFU.EX2 R122, R171 ;  /* 0x000000ab007a7308 */ /* 0x000f220000000800 */
[-C--:B------:R-:W-:Y:S02]  /*19fe0*/  MOV R2, R62.reuse ;  /* 0x0000003e00027202 */ /* 0x080fe40000000f00 */
[----:B------:R-:W-:Y:S01]  /*19ff0*/  @P4 MOV R2, R62 ;  /* 0x0000003e00024202 */ /* 0x000fe20000000f00 */
[C---:B-1----:R-:W-:Y:S04]  /*1a000*/  HMMA.16816.F32 R24, R52.reuse, R64, R24 ;  /* 0x000000403418723c */ /* 0x042fe80000001818 */
[----:B------:R-:W-:Y:S04]  /*1a010*/  MUFU.EX2 R134, R74 ;  /* 0x0000004a00867308 */ /* 0x000fe80000000800 */
[C---:B--2---:R-:W-:Y:S08]  /*1a020*/  HMMA.16816.F32 R4, R52.reuse, R68, R4 ;  /* 0x000000443404723c */ /* 0x044ff00000001804 */
[C---:B------:R-:W-:Y:S01]  /*1a030*/  HMMA.16816.F32 R12, R52.reuse, R70, R12 ;  /* 0x00000046340c723c */ /* 0x040fe2000000180c */
[----:B------:R-:W1:Y:S07]  /*1a040*/  LDSM.16.MT88.4 R68, [R3+0xe000] ;  /* 0x00e000000344783b */ /* 0x000e6e0000004200 */
[C---:B---3--:R-:W-:Y:S08]  /*1a050*/  HMMA.16816.F32 R16, R52.reuse, R56, R16 ;  /* 0x000000383410723c */ /* 0x048ff00000001810 */
[C---:B------:R-:W-:Y:S01]  /*1a060*/  HMMA.16816.F32 R20, R52.reuse, R58, R20 ;  /* 0x0000003a3414723c */ /* 0x040fe20000001814 */
[----:B------:R-:W2:Y:S07]  /*1a070*/  LDSM.16.MT88.4 R56, [R0+0x5000] ;  /* 0x005000000038783b */ /* 0x000eae0000004200 */
[C---:B------:R-:W-:Y:S01]  /*1a080*/  HMMA.16816.F32 R28, R52.reuse, R66, R28 ;  /* 0x00000042341c723c */ /* 0x040fe2000000181c */
[----:B------:R-:W3:Y:S07]  /*1a090*/  LDSM.16.MT88.4 R64, [R3+0xc400] ;  /* 0x00c400000340783b */ /* 0x000eee0000004200 */
[----:B------:R-:W-:Y:S03]  /*1a0a0*/  HMMA.16816.F32 R32, R52, R72, R32 ;  /* 0x000000483420723c */ /* 0x000fe60000001820 */
[-CC-:B------:R-:W-:Y:S01]  /*1a0b0*/  FFMA.FTZ R72, R127, R162.reuse, -R143.reuse ;  /* 0x000000a27f487223 */ /* 0x180fe2000001088f */
[-CC-:B------:R-:W-:Y:S01]  /*1a0c0*/  FFMA.FTZ R127, R130, R162.reuse, -R143.reuse ;  /* 0x000000a2827f7223 */ /* 0x180fe2000001088f */
[----:B------:R-:W-:-:S02]  /*1a0d0*/  FFMA.FTZ R73, R125, R162, -R143 ;  /* 0x000000a27d497223 */ /* 0x000fc4000001088f */
[----:B------:R-:W-:Y:S01]  /*1a0e0*/  MUFU.EX2 R125, R179 ;  /* 0x000000b3007d7308 */ /* 0x000fe20000000800 */
[C---:B-1----:R-:W-:Y:S07]  /*1a0f0*/  HMMA.16816.F32 R40, R52.reuse, R68, R40 ;  /* 0x000000443428723c */ /* 0x042fee0000001828 */
[----:B------:R-:W1:Y:S01]  /*1a100*/  MUFU.EX2 R131, R73 ;  /* 0x0000004900837308 */ /* 0x000e620000000800 */
[C---:B------:R-:W-:Y:S01]  /*1a110*/  HMMA.16816.F32 R44, R52.reuse, R70, R44 ;  /* 0x00000046342c723c */ /* 0x040fe2000000182c */
[----:B------:R-:W5:Y:S06]  /*1a120*/  LDSM.16.MT88.4 R68, [R0+0x1400] ;  /* 0x001400000044783b */ /* 0x000f6c0000004200 */
[----:B------:R4:W-:Y:S01]  /*1a130*/  MUFU.EX2 R130, R72 ;  /* 0x0000004800827308 */ /* 0x0009e20000000800 */
[C---:B--2---:R-:W-:Y:S07]  /*1a140*/  HMMA.16816.F32 R48, R52.reuse, R56, R48 ;  /* 0x000000383430723c */ /* 0x044fee0000001830 */
[----:B------:R-:W2:Y:S01]  /*1a150*/  MUFU.EX2 R127, R127 ;  /* 0x0000007f007f7308 */ /* 0x000ea20000000800 */
[----:B------:R-:W-:Y:S01]  /*1a160*/  HMMA.16816.F32 R8, R52, R58, R8 ;  /* 0x0000003a3408723c */ /* 0x000fe20000001808 */
[----:B------:R-:W1:Y:S02]  /*1a170*/  LDSM.16.MT88.4 R56, [R3+0xa400] ;  /* 0x00a400000338783b */ /* 0x000e640000004200 */
[----:B------:R-:W-:-:S02]  /*1a180*/  F2FP.F16.F32.PACK_AB R52, R124, R129 ;  /* 0x000000817c34723e */ /* 0x000fc400000000ff */
[----:B------:R-:W-:Y:S01]  /*1a190*/  F2FP.F16.F32.PACK_AB R53, R163, R164 ;  /* 0x000000a4a335723e */ /* 0x000fe200000000ff */
[----:B----4-:R-:W-:Y:S01]  /*1a1a0*/  LDSM.16.MT88.4 R72, [R3+0xc800] ;  /* 0x00c800000348783b */ /* 0x010fe20000004200 */
[----:B------:R-:W-:Y:S01]  /*1a1b0*/  F2FP.F16.F32.PACK_AB R54, R120, R169 ;  /* 0x000000a97836723e */ /* 0x000fe200000000ff */
[----:B------:R-:W-:Y:S01]  /*1a1c0*/  MUFU.EX2 R143, R99 ;  /* 0x00000063008f7308 */ /* 0x000fe20000000800 */
[----:B------:R-:W-:Y:S01]  /*1a1d0*/  F2FP.F16.F32.PACK_AB R55, R122, R165 ;  /* 0x000000a57a37723e */ /* 0x000fe200000000ff */
[----:B------:R-:W-:-:S04]  /*1a1e0*/  FADD.FTZ R164, R164, R161 ;  /* 0x000000a1a4a47221 */ /* 0x000fc80000010000 */
[----:B------:R-:W-:Y:S02]  /*1a1f0*/  FADD.FTZ R164, R163, R164 ;  /* 0x000000a4a3a47221 */ /* 0x000fe40000010000 */
[----:B---3--:R-:W-:Y:S01]  /*1a200*/  HMMA.16816.F32 R24, R52, R64, R24 ;  /* 0x000000403418723c */ /* 0x008fe20000001818 */
[----:B------:R-:W3:Y:S02]  /*1a210*/  MUFU.EX2 R162, R98 ;  /* 0x0000006200a27308 */ /* 0x000ee40000000800 */
[----:B------:R-:W-:-:S04]  /*1a220*/  FADD.FTZ R165, R165, R164 ;  /* 0x000000a4a5a57221 */ /* 0x000fc80000010000 */
[----:B------:R-:W-:Y:S01]  /*1a230*/  FADD.FTZ R165, R122, R165 ;  /* 0x000000a57aa57221 */ /* 0x000fe20000010000 */
[C---:B------:R-:W-:Y:S01]  /*1a240*/  HMMA.16816.F32 R28, R52.reuse, R66, R28 ;  /* 0x00000042341c723c */ /* 0x040fe2000000181c */
[----:B------:R-:W4:Y:S07]  /*1a250*/  LDSM.16.MT88.4 R64, [R0+0x5400] ;  /* 0x005400000040783b */ /* 0x000f2e0000004200 */
[C---:B-----5:R-:W-:Y:S08]  /*1a260*/  HMMA.16816.F32 R16, R52.reuse, R68, R16 ;  /* 0x000000443410723c */ /* 0x060ff00000001810 */
[C---:B------:R-:W-:Y:S01]  /*1a270*/  HMMA.16816.F32 R20, R52.reuse, R70, R20 ;  /* 0x000000463414723c */ /* 0x040fe20000001814 */
[----:B------:R-:W5:Y:S07]  /*1a280*/  LDSM.16.MT88.4 R68, [R3+0xe400] ;  /* 0x00e400000344783b */ /* 0x000f6e0000004200 */
[C---:B-1----:R-:W-:Y:S08]  /*1a290*/  HMMA.16816.F32 R4, R52.reuse, R56, R4 ;  /* 0x000000383404723c */ /* 0x042ff00000001804 */
[C---:B------:R-:W-:Y:S01]  /*1a2a0*/  HMMA.16816.F32 R12, R52.reuse, R58, R12 ;  /* 0x0000003a340c723c */ /* 0x040fe2000000180c */
[----:B------:R-:W1:Y:S07]  /*1a2b0*/  LDSM.16.MT88.4 R56, [R0+0x3400] ;  /* 0x003400000038783b */ /* 0x000e6e0000004200 */
[----:B----4-:R-:W-:Y:S03]  /*1a2c0*/  HMMA.16816.F32 R48, R52, R64, R48 ;  /* 0x000000403430723c */ /* 0x010fe60000001830 */
[----:B------:R-:W-:-:S02]  /*1a2d0*/  FADD.FTZ R64, R77, R78 ;  /* 0x0000004e4d407221 */ /* 0x000fc40000010000 */
[----:B------:R-:W4:Y:S02]  /*1a2e0*/  LDSM.16.MT88.4 R76, [R0+0x1800] ;  /* 0x00180000004c783b */ /* 0x000f240000004200 */
[----:B------:R-:W-:Y:S01]  /*1a2f0*/  FADD.FTZ R87, R87, R64 ;  /* 0x0000004057577221 */ /* 0x000fe20000010000 */
[----:B------:R-:W-:Y:S01]  /*1a300*/  HMMA.16816.F32 R8, R52, R66, R8 ;  /* 0x000000423408723c */ /* 0x000fe20000001808 */
[----:B------:R-:W-:Y:S02]  /*1a310*/  LDSM.16.MT88.4 R64, [R3+0xe800] ;  /* 0x00e800000340783b */ /* 0x000fe40000004200 */
[----:B------:R-:W-:-:S04]  /*1a320*/  FADD.FTZ R82, R82, R87 ;  /* 0x0000005752527221 */ /* 0x000fc80000010000 */
[----:B------:R-:W-:Y:S01]  /*1a330*/  FADD.FTZ R81, R81, R82 ;  /* 0x0000005251517221 */ /* 0x000fe20000010000 */
[----:B-----5:R-:W-:Y:S03]  /*1a340*/  HMMA.16816.F32 R40, R52, R68, R40 ;  /* 0x000000443428723c */ /* 0x020fe60000001828 */
[----:B------:R-:W-:-:S05]  /*1a350*/  FADD.FTZ R80, R80, R81 ;  /* 0x0000005150507221 */ /* 0x000fca0000010000 */
[C---:B------:R-:W-:Y:S01]  /*1a360*/  HMMA.16816.F32 R44, R52.reuse, R70, R44 ;  /* 0x00000046342c723c */ /* 0x040fe2000000182c */
[----:B------:R-:W-:Y:S07]  /*1a370*/  LDSM.16.MT88.4 R68, [R0+0x3800] ;  /* 0x003800000044783b */ /* 0x000fee0000004200 */
[C---:B-1----:R-:W-:Y:S08]  /*1a380*/  HMMA.16816.F32 R32, R52.reuse, R56, R32 ;  /* 0x000000383420723c */ /* 0x042ff00000001820 */
[----:B------:R-:W-:Y:S01]  /*1a390*/  HMMA.16816.F32 R36, R52, R58, R36 ;  /* 0x0000003a3424723c */ /* 0x000fe20000001824 */
[----:B------:R-:W1:Y:S02]  /*1a3a0*/  LDSM.16.MT88.4 R56, [R3+0xa800] ;  /* 0x00a800000338783b */ /* 0x000e640000004200 */
[----:B------:R-:W-:-:S02]  /*1a3b0*/  F2FP.F16.F32.PACK_AB R52, R131, R134 ;  /* 0x000000868334723e */ /* 0x000fc400000000ff */
[----:B------:R-:W-:Y:S01]  /*1a3c0*/  F2FP.F16.F32.PACK_AB R53, R123, R126 ;  /* 0x0000007e7b35723e */ /* 0x000fe200000000ff */
[----:B------:R-:W-:Y:S01]  /*1a3d0*/  FADD.FTZ R126, R126, R165 ;  /* 0x000000a57e7e7221 */ /* 0x000fe20000010000 */
[----:B--2---:R-:W-:Y:S02]  /*1a3e0*/  F2FP.F16.F32.PACK_AB R54, R127, R130 ;  /* 0x000000827f36723e */ /* 0x004fe400000000ff */
[----:B------:R-:W-:Y:S01]  /*1a3f0*/  F2FP.F16.F32.PACK_AB R55, R178, R125 ;  /* 0x0000007db237723e */ /* 0x000fe200000000ff */
[----:B------:R-:W-:-:S04]  /*1a400*/  FADD.FTZ R126, R123, R126 ;  /* 0x0000007e7b7e7221 */ /* 0x000fc80000010000 */
[----:B------:R-:W-:Y:S02]  /*1a410*/  FADD.FTZ R125, R125, R126 ;  /* 0x0000007e7d7d7221 */ /* 0x000fe40000010000 */
[----:B----4-:R-:W-:Y:S03]  /*1a420*/  HMMA.16816.F32 R16, R52, R76, R16 ;  /* 0x0000004c3410723c */ /* 0x010fe60000001810 */
[----:B------:R-:W-:-:S05]  /*1a430*/  FADD.FTZ R178, R178, R125 ;  /* 0x0000007db2b27221 */ /* 0x000fca0000010000 */
[C---:B------:R-:W-:Y:S01]  /*1a440*/  HMMA.16816.F32 R20, R52.reuse, R78, R20 ;  /* 0x0000004e3414723c */ /* 0x040fe20000001814 */
[----:B------:R-:W-:Y:S07]  /*1a450*/  LDSM.16.MT88.4 R76, [R3+0xec00] ;  /* 0x00ec0000034c783b */ /* 0x000fee0000004200 */
[C---:B------:R-:W-:Y:S08]  /*1a460*/  HMMA.16816.F32 R24, R52.reuse, R72, R24 ;  /* 0x000000483418723c */ /* 0x040ff00000001818 */
[C---:B------:R-:W-:Y:S08]  /*1a470*/  HMMA.16816.F32 R28, R52.reuse, R74, R28 ;  /* 0x0000004a341c723c */ /* 0x040ff0000000181c */
[C---:B-1----:R-:W-:Y:S08]  /*1a480*/  HMMA.16816.F32 R4, R52.reuse, R56, R4 ;  /* 0x000000383404723c */ /* 0x042ff00000001804 */
[C---:B------:R-:W-:Y:S01]  /*1a490*/  HMMA.16816.F32 R12, R52.reuse, R58, R12 ;  /* 0x0000003a340c723c */ /* 0x040fe2000000180c */
[----:B------:R-:W1:Y:S07]  /*1a4a0*/  LDSM.16.MT88.4 R56, [R0+0x5800] ;  /* 0x005800000038783b */ /* 0x000e6e0000004200 */
[----:B------:R-:W-:Y:S03]  /*1a4b0*/  HMMA.16816.F32 R32, R52, R68, R32 ;  /* 0x000000443420723c */ /* 0x000fe60000001820 */
[----:B---3--:R-:W-:-:S02]  /*1a4c0*/  F2FP.F16.F32.PACK_AB R68, R162, R143 ;  /* 0x0000008fa244723e */ /* 0x008fc400000000ff */
[C---:B------:R-:W-:Y:S01]  /*1a4d0*/  F2FP.F16.F32.PACK_AB R69, R180.reuse, R181 ;  /* 0x000000b5b445723e */ /* 0x040fe200000000ff */
[----:B------:R-:W-:Y:S02]  /*1a4e0*/  FADD.FTZ R181, R181, R178 ;  /* 0x000000b2b5b57221 */ /* 0x000fe40000010000 */
[----:B------:R-:W-:Y:S03]  /*1a4f0*/  HMMA.16816.F32 R36, R52, R70, R36 ;  /* 0x000000463424723c */ /* 0x000fe60000001824 */
[----:B------:R-:W-:Y:S01]  /*1a500*/  F2FP.F16.F32.PACK_AB R71, R183, R182 ;  /* 0x000000b6b747723e */ /* 0x000fe200000000ff */
[----:B------:R-:W-:-:S04]  /*1a510*/  FADD.FTZ R181, R180, R181 ;  /* 0x000000b5b4b57221 */ /* 0x000fc80000010000 */
[----:B------:R-:W-:Y:S01]  /*1a520*/  FADD.FTZ R168, R182, R181 ;  /* 0x000000b5b6a87221 */ /* 0x000fe20000010000 */
[----:B------:R-:W-:Y:S01]  /*1a530*/  HMMA.16816.F32 R40, R52, R64, R40 ;  /* 0x000000403428723c */ /* 0x000fe20000001828 */
[----:B------:R-:W2:Y:S02]  /*1a540*/  MUFU.EX2 R64, R96 ;  /* 0x0000006000407308 */ /* 0x000ea40000000800 */
[----:B------:R-:W-:Y:S01]  /*1a550*/  FADD.FTZ R168, R183, R168 ;  /* 0x000000a8b7a87221 */ /* 0x000fe20000010000 */
[----:B------:R-:W-:-:S04]  /*1a560*/  MOV R65, R121 ;  /* 0x0000007900417202 */ /* 0x000fc80000000f00 */
[C---:B------:R-:W-:Y:S08]  /*1a570*/  HMMA.16816.F32 R44, R52.reuse, R66, R44 ;  /* 0x00000042342c723c */ /* 0x040ff0000000182c */
[----:B-1----:R-:W-:Y:S03]  /*1a580*/  HMMA.16816.F32 R48, R52, R56, R48 ;  /* 0x000000383430723c */ /* 0x002fe60000001830 */
[----:B--2---:R-:W-:-:S05]  /*1a590*/  F2FP.F16.F32.PACK_AB R70, R135, R64 ;  /* 0x000000408746723e */ /* 0x004fca00000000ff */
[----:B------:R-:W-:Y:S03]  /*1a5a0*/  HMMA.16816.F32 R8, R52, R58, R8 ;  /* 0x0000003a3408723c */ /* 0x000fe60000001808 */
[----:B------:R-:W-:Y:S02]  /*1a5b0*/  FADD.FTZ R53, R85, R80 ;  /* 0x0000005055357221 */ /* 0x000fe40000010000 */
[----:B------:R-:W1:Y:S02]  /*1a5c0*/  LDSM.16.MT88.4 R84, [R0+0x3c00] ;  /* 0x003c00000054783b */ /* 0x000e640000004200 */
[----:B------:R-:W-:Y:S01]  /*1a5d0*/  FADD.FTZ R53, R104, R53 ;  /* 0x0000003568357221 */ /* 0x000fe20000010000 */
[C---:B------:R-:W-:Y:S05]  /*1a5e0*/  HMMA.16816.F32 R112, R68.reuse, R108, R4 ;  /* 0x0000006c4470723c */ /* 0x040fea0000001804 */
[----:B------:R-:W-:Y:S01]  /*1a5f0*/  FADD.FTZ R90, R90, R53 ;  /* 0x000000355a5a7221 */ /* 0x000fe20000010000 */
[----:B------:R2:W3:Y:S03]  /*1a600*/  LDSM.16.MT88.4 R4, [R0+0x5c00] ;  /* 0x005c00000004783b */ /* 0x0004e60000004200 */
[----:B------:R-:W-:Y:S01]  /*1a610*/  FADD.FTZ R89, R89, R90 ;  /* 0x0000005a59597221 */ /* 0x000fe20000010000 */
[----:B------:R-:W-:Y:S03]  /*1a620*/  HMMA.16816.F32 R96, R68, R92, R24 ;  /* 0x0000005c4460723c */ /* 0x000fe60000001818 */
[----:B------:R-:W-:-:S04]  /*1a630*/  FADD.FTZ R172, R172, R89 ;  /* 0x00000059acac7221 */ /* 0x000fc80000010000 */
[----:B------:R-:W-:Y:S01]  /*1a640*/  FADD.FTZ R172, R107, R172 ;  /* 0x000000ac6bac7221 */ /* 0x000fe20000010000 */
[----:B------:R-:W-:Y:S03]  /*1a650*/  HMMA.16816.F32 R80, R68, R76, R40 ;  /* 0x0000004c4450723c */ /* 0x000fe60000001828 */
[----:B------:R-:W-:-:S04]  /*1a660*/  FADD.FTZ R167, R167, R172 ;  /* 0x000000aca7a77221 */ /* 0x000fc80000010000 */
[----:B------:R-:W-:Y:S01]  /*1a670*/  FADD.FTZ R166, R166, R167 ;  /* 0x000000a7a6a67221 */ /* 0x000fe20000010000 */
[C---:B------:R-:W-:Y:S03]  /*1a680*/  HMMA.16816.F32 R104, R68.reuse, R100, R16 ;  /* 0x000000644468723c */ /* 0x040fe60000001810 */
[----:B------:R-:W-:Y:S01]  /*1a690*/  FADD.FTZ R129, R129, R166 ;  /* 0x000000a681817221 */ /* 0x000fe20000010000 */
[-C--:B--2---:R-:W-:Y:S02]  /*1a6a0*/  MOV R0, R60.reuse ;  /* 0x0000003c00007202 */ /* 0x084fe40000000f00 */
[----:B------:R-:W-:Y:S01]  /*1a6b0*/  @P4 MOV R0, R60 ;  /* 0x0000003c00004202 */ /* 0x000fe20000000f00 */
        /* <DEDUP_REMOVED lines=16> */
[C---:B------:R-:W-:Y:S08]  /*1a7c0*/  HMMA.16816.F32 R84, R68.reuse, R86, R36 ;  /* 0x000000564454723c */ /* 0x040ff00000001824 */
[C---:B---3--:R-:W-:Y:S08]  /*1a7d0*/  HMMA.16816.F32 R72, R68.reuse, R4, R48 ;  /* 0x000000044448723c */ /* 0x048ff00000001830 */
[----:B------:R-:W-:Y:S01]  /*1a7e0*/  HMMA.16816.F32 R68, R68, R6, R8 ;  /* 0x000000064444723c */ /* 0x000fe20000001808 */
[----:B------:R-:W-:-:S04]  /*1a7f0*/  NOP ;  /* 0x0000000000007918 */ /* 0x000fc80000000000 */
[----:B------:R-:W-:-:S15]  /*1a800*/  @P4 BRA `(.L_x_6099) ;  /* 0x0000000000044947 */ /* 0x000fde0003800000 */
.L_x_6090:
[----:B------:R-:W-:-:S07]  /*1a810*/  IADD3 R61, PT, PT, R65, -0x1, RZ ;  /* 0xffffffff413d7810 */ /* 0x000fce0007ffe0ff */
.L_x_6099:
[----:B------:R-:W-:Y:S05]  /*1a820*/  BSYNC B2 ;  /* 0x0000000000027941 */ /* 0x000fea0003800000 */
.L_x_6089:
[----:B------:R-:W-:-:S13]  /*1a830*/  ISETP.GE.AND P0, PT, R61, R140, PT ;  /* 0x0000008c3d00720c */ /* 0x000fda0003f06270 */
[----:B------:R-:W-:Y:S05]  /*1a840*/  @!P0 BRA `(.L_x_6100) ;  /* 0x0000006400008947 */ /* 0x000fea0003800000 */
[----:B------:R-:W-:Y:S01]  /*1a850*/  IADD3 R63, PT, PT, R119, R63, R118 ;  /* 0x0000003f773f7210 */ /* 0x000fe20007ffe076 */
[----:B------:R-:W-:Y:S01]  /*1a860*/  IMAD.MOV.U32 R119, RZ, RZ, R0 ;  /* 0x000000ffff777224 */ /* 0x000fe200078e0000 */
[----:B------:R-:W-:Y:S01]  /*1a870*/  ISETP.NE.U32.AND P3, PT, R154, RZ, PT ;  /* 0x000000ff9a00720c */ /* 0x000fe20003f65070 */
[----:B------:R-:W-:Y:S01]  /*1a880*/  IMAD.SHL.U32 R3, R61, 0x80, RZ ;  /* 0x000000803d037824 */ /* 0x000fe200078e00ff */
[----:B------:R-:W-:Y:S01]  /*1a890*/  IADD3 R0, PT, PT, -R128, R63, -R148 ;  /* 0x0000003f80007210 */ /* 0x000fe20007ffe994 */
[----:B------:R-:W-:Y:S01]  /*1a8a0*/  IMAD.MOV.U32 R118, RZ, RZ, R2 ;  /* 0x000000ffff767224 */ /* 0x000fe200078e0002 */
[----:B------:R-:W-:Y:S01]  /*1a8b0*/  ISETP.NE.AND.EX P3, PT, R155, RZ, PT, P3 ;  /* 0x000000ff9b00720c */ /* 0x000fe20003f65330 */
[----:B------:R-:W-:Y:S01]  /*1a8c0*/  VIADD R161, R61, 0x1 ;  /* 0x000000013da17836 */ /* 0x000fe20000000000 */
[C---:B------:R-:W-:Y:S01]  /*1a8d0*/  LOP3.LUT R165, R3.reuse, 0x40, R128, 0xfe, !PT ;  /* 0x0000004003a57812 */ /* 0x040fe200078efe80 */
[----:B------:R-:W-:Y:S01]  /*1a8e0*/  VIADD R162, R3, 0x80 ;  /* 0x0000008003a27836 */ /* 0x000fe20000000000 */
[----:B------:R-:W-:-:S09]  /*1a8f0*/  IADD3 R163, PT, PT, R0, -0x39, -R3 ;  /* 0xffffffc700a37810 */ /* 0x000fd20007ffe803 */
.L_x_6107:
[----:B------:R-:W1:Y:S01]  /*1a900*/  S2R R0, SR_TID.X ;  /* 0x0000000000007919 */ /* 0x000e620000002100 */
[----:B------:R-:W-:Y:S04]  /*1a910*/  DEPBAR.LE SB0, 0x0 ;  /* 0x000080000000791a */ /* 0x000fe80000000000 */
[----:B------:R-:W-:Y:S05]  /*1a920*/  WARPSYNC.ALL ;  /* 0x0000000000007948 */ /* 0x000fea0003800000 */
[----:B------:R-:W-:Y:S01]  /*1a930*/  BAR.SYNC.DEFER_BLOCKING 0x0 ;  /* 0x0000000000007b1d */ /* 0x000fe20000010000 */
[----:B------:R-:W-:Y:S01]  /*1a940*/  MOV R3, R144 ;  /* 0x0000009000037202 */ /* 0x000fe20000000f00 */
[----:B------:R-:W-:Y:S02]  /*1a950*/  @!P3 IMAD.MOV.U32 R5, RZ, RZ, RZ ;  /* 0x000000ffff05b224 */ /* 0x000fe400078e00ff */
[----:B------:R-:W-:Y:S03]  /*1a960*/  IMAD.MOV.U32 R2, RZ, RZ, R145 ;  /* 0x000000ffff027224 */ /* 0x000fe600078e0091 */
[----:B------:R-:W-:Y:S02]  /*1a970*/  @!P3 IADD3 R5, P0, PT, RZ, -R5, RZ ;  /* 0x80000005ff05b210 */ /* 0x000fe40007f1e0ff */
[----:B-1----:R-:W-:Y:S01]  /*1a980*/  SHF.L.U32 R169, R0, 0x3, RZ ;  /* 0x0000000300a97819 */ /* 0x002fe200000006ff */
        /* <DEDUP_REMOVED lines=70> */
.L_x_6102:
[----:B------:R-:W-:Y:S05]  /*1adf0*/  BSYNC.RECONVERGENT B0 ;  /* 0x0000000000007941 */ /* 0x000fea0003800200 */
.L_x_6101:
[----:B------:R-:W1:Y:S01]  /*1ae00*/  S2UR UR7, SR_CgaCtaId ;  /* 0x00000000000779c3 */ /* 0x000e620000008800 */
[C---:B------:R-:W-:Y:S01]  /*1ae10*/  LOP3.LUT R5, R169.reuse, 0xc0, RZ, 0xc0, !PT ;  /* 0x000000c0a9057812 */ /* 0x040fe200078ec0ff */
[----:B------:R-:W-:Y:S01]  /*1ae20*/  UMOV UR9, 0x400 ;  /* 0x0000040000097882 */ /* 0x000fe20000000000 */
[----:B------:R-:W-:Y:S01]  /*1ae30*/  LOP3.LUT R6, R169, 0x18, RZ, 0xc0, !PT ;  /* 0x00000018a9067812 */ /* 0x000fe200078ec0ff */
[C---:B------:R-:W-:Y:S01]  /*1ae40*/  IMAD.SHL.U32 R3, R0.reuse, 0x10, RZ ;  /* 0x0000001000037824 */ /* 0x040fe200078e00ff */
[--C-:B------:R-:W-:Y:S01]  /*1ae50*/  LOP3.LUT R4, R5, 0x18, R0.reuse, 0xf8, !PT ;  /* 0x0000001805047812 */ /* 0x100fe200078ef800 */
[----:B------:R-:W-:Y:S01]  /*1ae60*/  IMAD.SHL.U32 R135, R0, 0x20, RZ ;  /* 0x0000002000877824 */ /* 0x000fe200078e00ff */
[-C--:B------:R-:W-:Y:S01]  /*1ae70*/  ISETP.GE.AND P6, PT, R6, R149.reuse, PT ;  /* 0x000000950600720c */ /* 0x080fe20003fc6270 */
[----:B------:R-:W-:Y:S01]  /*1ae80*/  IMAD.SHL.U32 R132, R0, 0x4, RZ ;  /* 0x0000000400847824 */ /* 0x000fe200078e00ff */
[--C-:B------:R-:W-:Y:S01]  /*1ae90*/  LOP3.LUT R4, R4, 0x18, R169.reuse, 0x78, !PT ;  /* 0x0000001804047812 */ /* 0x100fe200078e78a9 */
[----:B------:R-:W-:Y:S01]  /*1aea0*/  IMAD.MOV.U32 R125, RZ, RZ, 0x20 ;  /* 0x00000020ff7d7424 */ /* 0x000fe200078e00ff */
[----:B------:R-:W-:Y:S01]  /*1aeb0*/  LOP3.LUT R2, R6, 0x20, RZ, 0xfc, !PT ;  /* 0x0000002006027812 */ /* 0x000fe200078efcff */
[----:B------:R-:W-:Y:S01]  /*1aec0*/  VIADD R161, R161, 0xffffffff ;  /* 0xffffffffa1a17836 */ /* 0x000fe20000000000 */
[----:B------:R-:W-:Y:S01]  /*1aed0*/  LOP3.LUT R169, R4, 0x1f20, R169, 0xf8, !PT ;  /* 0x00001f2004a97812 */ /* 0x000fe200078ef8a9 */
[----:B------:R-:W-:Y:S01]  /*1aee0*/  BSSY.RECONVERGENT B1, `(.L_x_6103) ;  /* 0x000018f000017945 */ /* 0x000fe20003800200 */
[-C--:B------:R-:W-:Y:S02]  /*1aef0*/  ISETP.GE.AND P5, PT, R2, R149.reuse, PT ;  /* 0x000000950200720c */ /* 0x080fe40003fa6270 */
[--C-:B------:R-:W-:Y:S02]  /*1af00*/  SHF.R.U32.HI R133, RZ, 0x1, R0.reuse ;  /* 0x00000001ff857819 */ /* 0x100fe40000011600 */
[----:B------:R-:W-:Y:S02]  /*1af10*/  LOP3.LUT R6, R6, 0x40, RZ, 0xfc, !PT ;  /* 0x0000004006067812 */ /* 0x000fe400078efcff */
[----:B------:R-:W-:Y:S02]  /*1af20*/  LOP3.LUT R7, R135, 0xc0, RZ, 0xc0, !PT ;  /* 0x000000c087077812 */ /* 0x000fe400078ec0ff */
[----:B------:R-:W-:Y:S01]  /*1af30*/  LOP3.LUT R4, R3, 0x100, RZ, 0xc0, !PT ;  /* 0x0000010003047812 */ /* 0x000fe200078ec0ff */
[----:B-1----:R-:W-:Y:S01]  /*1af40*/  ULEA UR6, UR7, UR9, 0x18 ;  /* 0x0000000907067291 */ /* 0x002fe2000f8ec0ff */
[----:B------:R-:W-:Y:S02]  /*1af50*/  LOP3.LUT R134, R133, 0x8, RZ, 0xc0, !PT ;  /* 0x0000000885867812 */ /* 0x000fe400078ec0ff */
[----:B------:R-:W-:Y:S02]  /*1af60*/  ISETP.GE.AND P4, PT, R6, R149, PT ;  /* 0x000000950600720c */ /* 0x000fe40003f86270 */
[----:B------:R-:W-:Y:S02]  /*1af70*/  LOP3.LUT R2, R7, 0x8, R0, 0xf8, !PT ;  /* 0x0000000807027812 */ /* 0x000fe400078ef800 */
[----:B------:R-:W-:Y:S02]  /*1af80*/  LEA R169, R169, UR6, 0x1 ;  /* 0x00000006a9a97c11 */ /* 0x000fe4000f8e08ff */
[--C-:B------:R-:W-:Y:S02]  /*1af90*/  LOP3.LUT R4, R4, 0x20, R135.reuse, 0xf8, !PT ;  /* 0x0000002004047812 */ /* 0x100fe400078ef887 */
[----:B------:R-:W-:Y:S01]  /*1afa0*/  LOP3.LUT R5, R132, 0x18, RZ, 0xc0, !PT ;  /* 0x0000001884057812 */ /* 0x000fe200078ec0ff */
[----:B------:R-:W-:Y:S01]  /*1afb0*/  @!PT LDS RZ, [RZ] ;  /* 0x00000000fffff984 */ /* 0x000fe20000000800 */
[----:B------:R-:W-:Y:S01]  /*1afc0*/  @!PT LDS RZ, [RZ] ;  /* 0x00000000fffff984 */ /* 0x000fe20000000800 */
[----:B------:R-:W-:Y:S01]  /*1afd0*/  @!PT LDS RZ, [RZ] ;  /* 0x00000000fffff984 */ /* 0x000fe20000000800 */
[----:B------:R-:W-:Y:S01]  /*1afe0*/  @!P6 LDGSTS.E.BYPASS.LTC128B.128 [R169+0x9000], desc[UR4][R144.64] ;  /* 0x0900000090a9efae */ /* 0x000fe2000b981a04 */
[----:B------:R-:W-:Y:S02]  /*1aff0*/  LOP3.LUT R134, R134, 0xc0, R135, 0xf8, !PT ;  /* 0x000000c086867812 */ /* 0x000fe400078ef887 */
[----:B------:R-:W-:Y:S01]  /*1b000*/  LOP3.LUT R2, R4, R2, R5, 0xf6, !PT ;  /* 0x0000000204027212 */ /* 0x000fe200078ef605 */
[----:B------:R-:W-:Y:S01]  /*1b010*/  @P6 STS.128 [R169+0x9000], RZ ;  /* 0x009000ffa9006388 */ /* 0x000fe20000000c00 */
[----:B------:R-:W-:Y:S01]  /*1b020*/  LOP3.LUT R134, R134, R5, RZ, 0x3c, !PT ;  /* 0x0000000586867212 */ /* 0x000fe200078e3cff */
[C---:B------:R-:W-:Y:S01]  /*1b030*/  IMAD.SHL.U32 R5, R138.reuse, 0x40, RZ ;  /* 0x000000408a057824 */ /* 0x040fe200078e00ff */
[----:B------:R-:W-:Y:S01]  /*1b040*/  SHF.L.U64.HI R6, R138, 0x6, R139 ;  /* 0x000000068a067819 */ /* 0x000fe2000001028b */
[----:B------:R-:W-:Y:S01]  /*1b050*/  @!PT LDS RZ, [RZ] ;  /* 0x00000000fffff984 */ /* 0x000fe20000000800 */
[----:B------:R-:W-:Y:S01]  /*1b060*/  @!PT LDS RZ, [RZ] ;  /* 0x00000000fffff984 */ /* 0x000fe20000000800 */
[----:B------:R-:W-:Y:S01]  /*1b070*/  @!PT LDS RZ, [RZ] ;  /* 0x00000000fffff984 */ /* 0x000fe20000000800 */
[----:B------:R-:W-:Y:S01]  /*1b080*/  @!P5 LDGSTS.E.BYPASS.LTC128B.128 [R169+0xb000], desc[UR4][R144.64+0x40] ;  /* 0x0b00004090a9dfae */ /* 0x000fe2000b981a04 */
[----:B------:R-:W-:Y:S02]  /*1b090*/  LOP3.LUT R4, R3, 0x3e00, RZ, 0xc0, !PT ;  /* 0x00003e0003047812 */ /* 0x000fe400078ec0ff */
[C---:B------:R-:W-:Y:S01]  /*1b0a0*/  IADD3 R10, P0, PT, R5.reuse, R144, RZ ;  /* 0x00000090050a7210 */ /* 0x040fe20007f1e0ff */
[----:B------:R-:W-:Y:S01]  /*1b0b0*/  @P5 STS.128 [R169+0xb000], RZ ;  /* 0x00b000ffa9005388 */ /* 0x000fe20000000c00 */
[----:B------:R-:W-:Y:S02]  /*1b0c0*/  LOP3.LUT R4, R4, 0x20, R135, 0xf8, !PT ;  /* 0x0000002004047812 */ /* 0x000fe400078ef887 */
[----:B------:R-:W-:Y:S01]  /*1b0d0*/  LEA R2, R2, UR6, 0x1 ;  /* 0x0000000602027c11 */ /* 0x000fe2000f8e08ff */
[----:B------:R-:W-:Y:S01]  /*1b0e0*/  @!PT LDS RZ, [RZ] ;  /* 0x00000000fffff984 */ /* 0x000fe20000000800 */
[----:B------:R-:W-:Y:S01]  /*1b0f0*/  @!PT LDS RZ, [RZ] ;  /* 0x00000000fffff984 */ /* 0x000fe20000000800 */
[----:B------:R-:W-:Y:S01]  /*1b100*/  @!PT LDS RZ, [RZ] ;  /* 0x00000000fffff984 */ /* 0x000fe20000000800 */
[----:B------:R-:W-:Y:S01]  /*1b110*/  @!P4 LDGSTS.E.BYPASS.LTC128B.128 [R169+0xd000], desc[UR4][R144.64+0x80] ;  /* 0x0d00008090a9cfae */ /* 0x000fe2000b981a04 */
[----:B------:R-:W-:Y:S01]  /*1b120*/  IMAD.X R11, R6, 0x1, R145, P0 ;  /* 0x00000001060b7824 */ /* 0x000fe200000e0691 */
[C---:B------:R-:W-:Y:S02]  /*1b130*/  IADD3 R8, P0, PT, R5.reuse, R10, RZ ;  /* 0x0000000a05087210 */ /* 0x040fe40007f1e0ff */
[----:B------:R-:W-:Y:S01]  /*1b140*/  @P4 STS.128 [R169+0xd000], RZ ;  /* 0x00d000ffa9004388 */ /* 0x000fe20000000c00 */
[----:B------:R-:W-:Y:S02]  /*1b150*/  LOP3.LUT R3, R4, 0x100, R135, 0xf8, !PT ;  /* 0x0000010004037812 */ /* 0x000fe400078ef887 */
[----:B------:R-:W-:Y:S01]  /*1b160*/  IMAD.X R9, R6, 0x1, R11, P0 ;  /* 0x0000000106097824 */ /* 0x000fe200000e060b */
[----:B------:R-:W-:Y:S01]  /*1b170*/  @!PT LDS RZ, [RZ] ;  /* 0x00000000fffff984 */ /* 0x000fe20000000800 */
[----:B------:R-:W-:Y:S01]  /*1b180*/  @!PT LDS RZ, [RZ] ;  /* 0x00000000fffff984 */ /* 0x000fe20000000800 */
[----:B------:R-:W-:Y:S01]  /*1b190*/  @!PT LDS RZ, [RZ] ;  /* 0x00000000fffff984 */ /* 0x000fe20000000800 */
[----:B------:R-:W-:Y:S01]  /*1b1a0*/  @!P6 LDGSTS.E.BYPASS.LTC128B.128 [R169+0x9800], desc[UR4][R10.64] ;  /* 0x098000000aa9efae */ /* 0x000fe2000b981a04 */
[----:B------:R-:W-:Y:S02]  /*1b1b0*/  IADD3 R4, P0, PT, R5, R8, RZ ;  /* 0x0000000805047210 */ /* 0x000fe40007f1e0ff */
[----:B------:R-:W-:Y:S01]  /*1b1c0*/  LOP3.LUT R128, R3, R134, RZ, 0xfc, !PT ;  /* 0x0000008603807212 */ /* 0x000fe200078efcff */
[----:B------:R-:W-:Y:S01]  /*1b1d0*/  @P6 STS.128 [R169+0x9800], RZ ;  /* 0x009800ffa9006388 */ /* 0x000fe20000000c00 */
[----:B------:R-:W-:Y:S01]  /*1b1e0*/  LOP3.LUT P2, RZ, R0, 0x4, RZ, 0xc0, !PT ;  /* 0x0000000400ff7812 */ /* 0x000fe2000784c0ff */
[----:B------:R-:W-:Y:S01]  /*1b1f0*/  IMAD.X R5, R6, 0x1, R9, P0 ;  /* 0x0000000106057824 */ /* 0x000fe200000e0609 */
[----:B------:R-:W-:Y:S01]  /*1b200*/  LEA R128, R128, UR6, 0x1 ;  /* 0x0000000680807c11 */ /* 0x000fe2000f8e08ff */
[----:B------:R-:W-:Y:S01]  /*1b210*/  @!PT LDS RZ, [RZ] ;  /* 0x00000000fffff984 */ /* 0x000fe20000000800 */
[----:B------:R-:W-:Y:S01]  /*1b220*/  @!PT LDS RZ, [RZ] ;  /* 0x00000000fffff984 */ /* 0x000fe20000000800 */
[----:B------:R-:W-:Y:S01]  /*1b230*/  @!PT LDS RZ, [RZ] ;  /* 0x00000000fffff984 */ /* 0x000fe20000000800 */
[----:B------:R-:W-:Y:S01]  /*1b240*/  @!P5 LDGSTS.E.BYPASS.LTC128B.128 [R169+0xb800], desc[UR4][R10.64+0x40] ;  /* 0x0b8000400aa9dfae */ /* 0x000fe2000b981a04 */
[----:B------:R-:W-:Y:S02]  /*1b250*/  SEL R125, R125, 0xffffffe0, !P2 ;  /* 0xffffffe07d7d7807 */ /* 0x000fe40005000000 */
[----:B------:R-:W-:Y:S01]  /*1b260*/  ISETP.GT.AND P0, PT, R161, R140, PT ;  /* 0x0000008ca100720c */ /* 0x000fe20003f04270 */
        /* <DEDUP_REMOVED lines=40> */
[----:B------:R-:W1:Y:S04]  /*1b4f0*/  LDSM.16.M88.4 R16, [R2+0x3400] ;  /* 0x003400000210783b */ /* 0x000e680000000200 */
        /* <DEDUP_REMOVED lines=10> */
[C---:B-1----:R-:W-:Y:S08]  /*1b5a0*/  HMMA.16816.F32 R12, R64.reuse, R16, RZ ;  /* 0x00000010400c723c */ /* 0x042ff000000018ff */
        /* <DEDUP_REMOVED lines=217> */
.L_x_6106:
[----:B------:R-:W-:Y:S05]  /*1c340*/  BSYNC.RECONVERGENT B0 ;  /* 0x0000000000007941 */ /* 0x000fea0003800200 */
.L_x_6105:
        /* <DEDUP_REMOVED lines=72> */
.L_x_6104:
[----:B------:R-:W-:Y:S05]  /*1c7d0*/  BSYNC.RECONVERGENT B1 ;  /* 0x0000000000017941 */ /* 0x000fea0003800200 */
.L_x_6103:
[----:B--2---:R-:W-:Y:S01]  /*1c7e0*/  IABS R120, R163 ;  /* 0x000000a300787213 */ /* 0x004fe20000000000 */
[----:B------:R-:W-:Y:S01]  /*1c7f0*/  VIADD R3, R163, 0x41 ;  /* 0x00000041a3037836 */ /* 0x000fe20000000000 */
[----:B------:R-:W-:Y:S01]  /*1c800*/  P2R R2, PR, RZ, 0x4 ;  /* 0x00000004ff027803 */ /* 0x000fe20000000000 */
[C---:B------:R-:W-:Y:S01]  /*1c810*/  VIADD R121, R165.reuse, 0xffffffc0 ;  /* 0xffffffc0a5797836 */ /* 0x040fe20000000000 */
[----:B------:R-:W-:Y:S01]  /*1c820*/  P2R R0, PR, RZ, 0x8 ;  /* 0x00000008ff007803 */ /* 0x000fe20000000000 */
[----:B------:R-:W-:Y:S01]  /*1c830*/  VIADD R125, R165, 0x1 ;  /* 0x00000001a57d7836 */ /* 0x000fe20000000000 */
[----:B------:R-:W-:Y:S01]  /*1c840*/  IABS R3, R3 ;  /* 0x0000000300037213 */ /* 0x000fe20000000000 */
[----:B------:R-:W-:Y:S01]  /*1c850*/  VIADD R129, R163, 0x39 ;  /* 0x00000039a3817836 */ /* 0x000fe20000000000 */
[----:B------:R-:W-:Y:S01]  /*1c860*/  ISETP.GE.AND P0, PT, R121, R160, PT ;  /* 0x000000a07900720c */ /* 0x000fe20003f06270 */
[C---:B------:R-:W-:Y:S01]  /*1c870*/  VIADD R169, R165.reuse, 0xffffffd0 ;  /* 0xffffffd0a5a97836 */ /* 0x040fe20000000000 */
[----:B------:R-:W-:Y:S01]  /*1c880*/  I2FP.F32.S32 R120, R120 ;  /* 0x0000007800787245 */ /* 0x000fe20000201400 */
[----:B------:R-:W-:Y:S01]  /*1c890*/  VIADD R143, R165, 0xffffffc1 ;  /* 0xffffffc1a58f7836 */ /* 0x000fe20000000000 */
[----:B------:R-:W-:Y:S01]  /*1c8a0*/  ISETP.GE.AND P1, PT, R121, R159, PT ;  /* 0x0000009f7900720c */ /* 0x000fe20003f26270 */
[----:B------:R-:W-:Y:S01]  /*1c8b0*/  VIADD R131, R165, 0xffffffc8 ;  /* 0xffffffc8a5837836 */ /* 0x000fe20000000000 */
[----:B------:R-:W-:Y:S01]  /*1c8c0*/  I2FP.F32.S32 R3, R3 ;  /* 0x0000000300037245 */ /* 0x000fe20000201400 */
[----:B------:R-:W-:Y:S01]  /*1c8d0*/  FFMA.FTZ R39, -R157, R120, R39 ;  /* 0x000000789d277223 */ /* 0x000fe20000010127 */
[----:B------:R-:W-:Y:S01]  /*1c8e0*/  ISETP.GE.AND P3, PT, R121, R156, PT ;  /* 0x0000009c7900720c */ /* 0x000fe20003f66270 */
[----:B------:R-:W-:Y:S01]  /*1c8f0*/  FFMA.FTZ R33, -R157, R120, R33 ;  /* 0x000000789d217223 */ /* 0x000fe20000010121 */
[----:B------:R-:W-:Y:S01]  /*1c900*/  ISETP.GE.AND P2, PT, R121, R158, PT ;  /* 0x0000009e7900720c */ /* 0x000fe20003f46270 */
[----:B------:R-:W-:Y:S01]  /*1c910*/  VIADD R121, R165, 0xfffffff9 ;  /* 0xfffffff9a5797836 */ /* 0x000fe20000000000 */
[----:B------:R-:W-:Y:S01]  /*1c920*/  IABS R129, R129 ;  /* 0x0000008100817213 */ /* 0x000fe20000000000 */
[----:B------:R-:W-:Y:S01]  /*1c930*/  FFMA.FTZ R6, -R157, R3, R6 ;  /* 0x000000039d067223 */ /* 0x000fe20000010106 */
[----:B------:R-:W-:Y:S01]  /*1c940*/  LOP3.LUT R164, R164, 0xffffbfff, RZ, 0xc0, !PT ;  /* 0xffffbfffa4a47812 */ /* 0x000fe200078ec0ff */
[----:B------:R-:W-:Y:S01]  /*1c950*/  VIADD R3, R163, 0x40 ;  /* 0x00000040a3037836 */ /* 0x000fe20000000000 */
[----:B------:R-:W-:Y:S01]  /*1c960*/  I2FP.F32.S32 R129, R129 ;  /* 0x0000008100817245 */ /* 0x000fe20000201400 */
[----:B------:R-:W-:Y:S01]  /*1c970*/  VIADD R123, R165, 0xffffffc9 ;  /* 0xffffffc9a57b7836 */ /* 0x000fe20000000000 */
[----:B------:R-:W-:Y:S01]  /*1c980*/  ISETP.GE.AND P4, PT, R121, R160, PT ;  /* 0x000000a07900720c */ /* 0x000fe20003f86270 */
[----:B------:R-:W-:Y:S01]  /*1c990*/  VIADD R127, R163, 0x31 ;  /* 0x00000031a37f7836 */ /* 0x000fe20000000000 */
[----:B------:R-:W-:Y:S01]  /*1c9a0*/  LOP3.LUT R166, R166, 0xfffffffd, RZ, 0xc0, !PT ;  /* 0xfffffffda6a67812 */ /* 0x000fe200078ec0ff */
[-C--:B------:R-:W-:Y:S01]  /*1c9b0*/  FFMA.FTZ R4, -R157, R129.reuse, R4 ;  /* 0x000000819d047223 */ /* 0x080fe20000010104 */
[----:B------:R-:W-:Y:S01]  /*1c9c0*/  FSEL R201, R33, -INF , P4 ;  /* 0xff80000021c97808 */ /* 0x000fe20002000000 */
[----:B------:R-:W-:Y:S01]  /*1c9d0*/  FFMA.FTZ R10, -R157, R129, R10 ;  /* 0x000000819d0a7223 */ /* 0x000fe2000001010a */
[----:B------:R-:W-:Y:S01]  /*1c9e0*/  IABS R33, R3 ;  /* 0x0000000300217213 */ /* 0x000fe20000000000 */
[----:B------:R-:W-:Y:S01]  /*1c9f0*/  VIADD R129, R165, 0xffffffd8 ;  /* 0xffffffd8a5817836 */ /* 0x000fe20000000000 */
[----:B------:R-:W-:Y:S01]  /*1ca00*/  FSEL R3, R4, -INF , P0 ;  /* 0xff80000004037808 */ /* 0x000fe20000000000 */
[----:B------:R-:W-:Y:S01]  /*1ca10*/  VIADD R122, R163, 0x38 ;  /* 0x00000038a37a7836 */ /* 0x000fe20000000000 */
[----:B------:R-:W-:Y:S01]  /*1ca20*/  IABS R127, R127 ;  /* 0x0000007f007f7213 */ /* 0x000fe20000000000 */
[----:B------:R-:W-:Y:S01]  /*1ca30*/  IMAD.MOV.U32 R4, RZ, RZ, R33 ;  /* 0x000000ffff047224 */ /* 0x000fe200078e0021 */
[----:B------:R-:W-:Y:S01]  /*1ca40*/  ISETP.GE.AND P4, PT, R125, R159, PT ;  /* 0x0000009f7d00720c */ /* 0x000fe20003f86270 */
[----:B------:R-:W-:Y:S01]  /*1ca50*/  VIADD R120, R163, 0x30 ;  /* 0x00000030a3787836 */ /* 0x000fe20000000000 */
[----:B------:R-:W-:Y:S01]  /*1ca60*/  IABS R122, R122 ;  /* 0x0000007a007a7213 */ /* 0x000fe20000000000 */
[----:B------:R-:W-:Y:S01]  /*1ca70*/  VIADD R162, R162, 0xffffff80 ;  /* 0xffffff80a2a27836 */ /* 0x000fe20000000000 */
        /* <DEDUP_REMOVED lines=8> */
[----:B------:R-:W-:Y:S01]  /*1cb00*/  I2FP.F32.S32 R127, R127 ;  /* 0x0000007f007f7245 */ /* 0x000fe20000201400 */
[C---:B------:R-:W-:Y:S01]  /*1cb10*/  FFMA.FTZ R9, -R157.reuse, R120, R9 ;  /* 0x000000789d097223 */ /* 0x040fe20000010109 */
[----:B------:R-:W-:Y:S01]  /*1cb20*/  IABS R124, R124 ;  /* 0x0000007c007c7213 */ /* 0x000fe20000000000 */
[----:B------:R-:W-:Y:S01]  /*1cb30*/  FFMA.FTZ R5, -R157, R122, R5 ;  /* 0x0000007a9d057223 */ /* 0x000fe20000010105 */
[-C--:B------:R-:W-:Y:S01]  /*1cb40*/  ISETP.GE.AND P4, PT, R143, R160.reuse, PT ;  /* 0x000000a08f00720c */ /* 0x080fe20003f86270 */
[----:B------:R-:W-:Y:S01]  /*1cb50*/  VIADD R122, R163, 0x29 ;  /* 0x00000029a37a7836 */ /* 0x000fe20000000000 */
[----:B------:R-:W-:Y:S01]  /*1cb60*/  ISETP.GE.AND P0, PT, R131, R160, PT ;  /* 0x000000a08300720c */ /* 0x000fe20003f06270 */
[C---:B------:R-:W-:Y:S01]  /*1cb70*/  FFMA.FTZ R15, -R157.reuse, R120, R15 ;  /* 0x000000789d0f7223 */ /* 0x040fe2000001010f */
[----:B------:R-:W-:Y:S01]  /*1cb80*/  I2FP.F32.S32 R120, R124 ;  /* 0x0000007c00787245 */ /* 0x000fe20000201400 */
[CC--:B------:R-:W-:Y:S01]  /*1cb90*/  FFMA.FTZ R14, -R157.reuse, R127.reuse, R14 ;  /* 0x0000007f9d0e7223 */ /* 0x0c0fe2000001010e */
[----:B------:R-:W-:Y:S01]  /*1cba0*/  IABS R122, R122 ;  /* 0x0000007a007a7213 */ /* 0x000fe20000000000 */
[----:B------:R-:W-:Y:S01]  /*1cbb0*/  FFMA.FTZ R8, -R157, R127, R8 ;  /* 0x0000007f9d087223 */ /* 0x000fe20000010108 */
[----:B------:R-:W-:Y:S01]  /*1cbc0*/  FSEL R33, R5, -INF , P4 ;  /* 0xff80000005217808 */ /* 0x000fe20002000000 */
[C---:B------:R-:W-:Y:S01]  /*1cbd0*/  FFMA.FTZ R13, -R157.reuse, R120, R13 ;  /* 0x000000789d0d7223 */ /* 0x040fe2000001010d */
[----:B------:R-:W-:Y:S01]  /*1cbe0*/  I2FP.F32.S32 R122, R122 ;  /* 0x0000007a007a7245 */ /* 0x000fe20000201400 */
[----:B------:R-:W-:Y:S01]  /*1cbf0*/  FFMA.FTZ R19, -R157, R120, R19 ;  /* 0x000000789d137223 */ /* 0x000fe20000010113 */
[----:B------:R-:W-:Y:S01]  /*1cc00*/  FSEL R8, R8, -INF , P0 ;  /* 0xff80000008087808 */ /* 0x000fe20000000000 */
[----:B------:R-:W-:Y:S01]  /*1cc10*/  VIADD R120, R163, 0x18 ;  /* 0x00000018a3787836 */ /* 0x000fe20000000000 */
[----:B------:R-:W-:Y:S01]  /*1cc20*/  ISETP.GE.AND P0, PT, R143, R159, PT ;  /* 0x0000009f8f00720c */ /* 0x000fe20003f06270 */
[----:B------:R-:W-:Y:S01]  /*1cc30*/  FFMA.FTZ R12, -R157, R122, R12 ;  /* 0x0000007a9d0c7223 */ /* 0x000fe2000001010c */
[----:B------:R-:W-:Y:S01]  /*1cc40*/  FSEL R4, R6, -INF , P1 ;  /* 0xff80000006047808 */ /* 0x000fe20000800000 */
[----:B------:R-:W-:Y:S01]  /*1cc50*/  VIADD R127, R165, 0xffffffe1 ;  /* 0xffffffe1a57f7836 */ /* 0x000fe20000000000 */
[----:B------:R-:W-:Y:S01]  /*1cc60*/  IABS R120, R120 ;  /* 0x0000007800787213 */ /* 0x000fe20000000000 */
[----:B------:R-:W-:Y:S01]  /*1cc70*/  FFMA.FTZ R18, -R157, R122, R18 ;  /* 0x0000007a9d127223 */ /* 0x000fe20000010112 */
[----:B------:R-:W-:Y:S01]  /*1cc80*/  @P2 LOP3.LUT R164, R164, 0x4000, RZ, 0xfc, !PT ;  /* 0x00004000a4a42812 */ /* 0x000fe200078efcff */
[C---:B------:R-:W-:Y:S01]  /*1cc90*/  VIADD R5, R163.reuse, 0x21 ;  /* 0x00000021a3057836 */ /* 0x040fe20000000000 */
[----:B------:R-:W-:Y:S01]  /*1cca0*/  I2FP.F32.S32 R120, R120 ;  /* 0x0000007800787245 */ /* 0x000fe20000201400 */
[----:B------:R-:W-:Y:S01]  /*1ccb0*/  VIADD R122, R163, 0x19 ;  /* 0x00000019a37a7836 */ /* 0x000fe20000000000 */
[----:B------:R-:W-:Y:S01]  /*1ccc0*/  ISETP.GE.AND P2, PT, R143, R156, PT ;  /* 0x0000009c8f00720c */ /* 0x000fe20003f46270 */
[----:B------:R-:W-:Y:S01]  /*1ccd0*/  VIADD R124, R163, 0x10 ;  /* 0x00000010a37c7836 */ /* 0x000fe20000000000 */
[----:B------:R-:W-:Y:S01]  /*1cce0*/  IABS R5, R5 ;  /* 0x0000000500057213 */ /* 0x000fe20000000000 */
[C---:B------:R-:W-:Y:S01]  /*1ccf0*/  FFMA.FTZ R21, -R157.reuse, R120, R21 ;  /* 0x000000789d157223 */ /* 0x040fe20000010115 */
[----:B------:R-:W-:Y:S01]  /*1cd00*/  IABS R122, R122 ;  /* 0x0000007a007a7213 */ /* 0x000fe20000000000 */
[----:B------:R-:W-:Y:S01]  /*1cd10*/  FFMA.FTZ R27, -R157, R120, R27 ;  /* 0x000000789d1b7223 */ /* 0x000fe2000001011b */
[----:B------:R-:W-:Y:S01]  /*1cd20*/  ISETP.GE.AND P1, PT, R143, R158, PT ;  /* 0x0000009e8f00720c */ /* 0x000fe20003f26270 */
[----:B------:R-:W-:Y:S01]  /*1cd30*/  VIADD R6, R163, 0x20 ;  /* 0x00000020a3067836 */ /* 0x000fe20000000000 */
[----:B------:R-:W-:Y:S01]  /*1cd40*/  I2FP.F32.S32 R5, R5 ;  /* 0x0000000500057245 */ /* 0x000fe20000201400 */
[----:B------:R-:W-:Y:S01]  /*1cd50*/  VIADD R143, R165, 0xffffffd1 ;  /* 0xffffffd1a58f7836 */ /* 0x000fe20000000000 */
[----:B------:R-:W-:Y:S02]  /*1cd60*/  I2FP.F32.S32 R122, R122 ;  /* 0x0000007a007a7245 */ /* 0x000fe40000201400 */
[----:B------:R-:W-:Y:S01]  /*1cd70*/  FSEL R120, R7, -INF , P0 ;  /* 0xff80000007787808 */ /* 0x000fe20000000000 */
[-C--:B------:R-:W-:Y:S01]  /*1cd80*/  FFMA.FTZ R22, -R157, R5.reuse, R22 ;  /* 0x000000059d167223 */ /* 0x080fe20000010116 */
[----:B------:R-:W-:Y:S01]  /*1cd90*/  ISETP.GE.AND P0, PT, R169, R160, PT ;  /* 0x000000a0a900720c */ /* 0x000fe20003f06270 */
[C---:B------:R-:W-:Y:S01]  /*1cda0*/  FFMA.FTZ R20, -R157.reuse, R122, R20 ;  /* 0x0000007a9d147223 */ /* 0x040fe20000010114 */
[----:B------:R-:W-:Y:S01]  /*1cdb0*/  IABS R6, R6 ;  /* 0x0000000600067213 */ /* 0x000fe20000000000 */
[C---:B------:R-:W-:Y:S01]  /*1cdc0*/  FFMA.FTZ R26, -R157.reuse, R122, R26 ;  /* 0x0000007a9d1a7223 */ /* 0x040fe2000001011a */
[----:B------:R-:W-:Y:S01]  /*1cdd0*/  FSEL R12, R12, -INF , P0 ;  /* 0xff8000000c0c7808 */ /* 0x000fe20000000000 */
[----:B------:R-:W-:Y:S01]  /*1cde0*/  FFMA.FTZ R16, -R157, R5, R16 ;  /* 0x000000059d107223 */ /* 0x000fe20000010110 */
[----:B------:R-:W-:Y:S01]  /*1cdf0*/  ISETP.GE.AND P0, PT, R143, R160, PT ;  /* 0x000000a08f00720c */ /* 0x000fe20003f06270 */
[C---:B------:R-:W-:Y:S01]  /*1ce00*/  VIADD R122, R163.reuse, 0x9 ;  /* 0x00000009a37a7836 */ /* 0x040fe20000000000 */
[----:B------:R-:W-:Y:S01]  /*1ce10*/  I2FP.F32.S32 R6, R6 ;  /* 0x0000000600067245 */ /* 0x000fe20000201400 */
[----:B------:R-:W-:Y:S01]  /*1ce20*/  VIADD R5, R163, 0x11 ;  /* 0x00000011a3057836 */ /* 0x000fe20000000000 */
[----:B------:R-:W-:Y:S02]  /*1ce30*/  IABS R124, R124 ;  /* 0x0000007c007c7213 */ /* 0x000fe40000000000 */
[----:B------:R-:W-:Y:S01]  /*1ce40*/  FSEL R235, R13, -INF , P0 ;  /* 0xff8000000deb7808 */ /* 0x000fe20000000000 */
[----:B------:R-:W-:Y:S01]  /*1ce50*/  FFMA.FTZ R23, -R157, R6, R23 ;  /* 0x000000069d177223 */ /* 0x000fe20000010117 */
[----:B------:R-:W-:Y:S01]  /*1ce60*/  IABS R5, R5 ;  /* 0x0000000500057213 */ /* 0x000fe20000000000 */
[----:B------:R-:W-:Y:S01]  /*1ce70*/  VIADD R13, R165, 0xfffffff1 ;  /* 0xfffffff1a50d7836 */ /* 0x000fe20000000000 */
[----:B------:R-:W-:Y:S01]  /*1ce80*/  IABS R122, R122 ;  /* 0x0000007a007a7213 */ /* 0x000fe20000000000 */
[----:B------:R-:W-:Y:S01]  /*1ce90*/  FFMA.FTZ R17, -R157, R6, R17 ;  /* 0x000000069d117223 */ /* 0x000fe20000010111 */
[----:B------:R-:W-:Y:S01]  /*1cea0*/  ISETP.GE.AND P0, PT, R131, R159, PT ;  /* 0x0000009f8300720c */ /* 0x000fe20003f06270 */
[----:B------:R-:W-:Y:S01]  /*1ceb0*/  IMAD.MOV.U32 R6, RZ, RZ, R124 ;  /* 0x000000ffff067224 */ /* 0x000fe200078e007c */
[----:B------:R-:W-:Y:S02]  /*1cec0*/  I2FP.F32.S32 R5, R5 ;  /* 0x0000000500057245 */ /* 0x000fe40000201400 */
[----:B------:R-:W-:Y:S02]  /*1ced0*/  I2FP.F32.S32 R7, R122 ;  /* 0x0000007a00077245 */ /* 0x000fe40000201400 */
[----:B------:R-:W-:Y:S01]  /*1cee0*/  FSEL R124, R10, -INF , P0 ;  /* 0xff8000000a7c7808 */ /* 0x000fe20000000000 */
[----:B------:R-:W-:Y:S01]  /*1cef0*/  FFMA.FTZ R30, -R157, R5, R30 ;  /* 0x000000059d1e7223 */ /* 0x000fe2000001011e */
[----:B------:R-:W-:Y:S01]  /*1cf00*/  ISETP.GE.AND P0, PT, R123, R159, PT ;  /* 0x0000009f7b00720c */ /* 0x000fe20003f06270 */
[C---:B------:R-:W-:Y:S01]  /*1cf10*/  FFMA.FTZ R28, -R157.reuse, R7, R28 ;  /* 0x000000079d1c7223 */ /* 0x040fe2000001011c */
[----:B------:R-:W-:Y:S01]  /*1cf20*/  I2FP.F32.S32 R6, R6 ;  /* 0x0000000600067245 */ /* 0x000fe20000201400 */
[----:B------:R-:W-:Y:S01]  /*1cf30*/  FFMA.FTZ R24, -R157, R5, R24 ;  /* 0x000000059d187223 */ /* 0x000fe20000010118 */
[----:B------:R-:W-:Y:S01]  /*1cf40*/  FSEL R122, R11, -INF , P0 ;  /* 0xff8000000b7a7808 */ /* 0x000fe20000000000 */
[----:B------:R-:W-:Y:S01]  /*1cf50*/  FFMA.FTZ R34, -R157, R7, R34 ;  /* 0x000000079d227223 */ /* 0x000fe20000010122 */
[-C--:B------:R-:W-:Y:S01]  /*1cf60*/  ISETP.GE.AND P0, PT, R129, R160.reuse, PT ;  /* 0x000000a08100720c */ /* 0x080fe20003f06270 */
[----:B------:R-:W-:Y:S01]  /*1cf70*/  VIADD R7, R165, 0xffffffd9 ;  /* 0xffffffd9a5077836 */ /* 0x000fe20000000000 */
[----:B------:R-:W-:Y:S01]  /*1cf80*/  LOP3.LUT R164, R164, 0xffffdfff, RZ, 0xc0, !PT ;  /* 0xffffdfffa4a47812 */ /* 0x000fe200078ec0ff */
[C---:B------:R-:W-:Y:S01]  /*1cf90*/  VIADD R5, R163.reuse, 0x1 ;  /* 0x00000001a3057836 */ /* 0x040fe20000000000 */
[----:B------:R-:W-:Y:S01]  /*1cfa0*/  FSEL R16, R16, -INF , P0 ;  /* 0xff80000010107808 */ /* 0x000fe20000000000 */
[----:B------:R-:W-:Y:S01]  /*1cfb0*/  VIADD R10, R163, 0xffffffc0 ;  /* 0xffffffc0a30a7836 */ /* 0x000fe20000000000 */
[----:B------:R-:W-:Y:S01]  /*1cfc0*/  ISETP.GE.AND P0, PT, R7, R160, PT ;  /* 0x000000a00700720c */ /* 0x000fe20003f06270 */
[CC--:B------:R-:W-:Y:S01]  /*1cfd0*/  FFMA.FTZ R31, -R157.reuse, R6.reuse, R31 ;  /* 0x000000069d1f7223 */ /* 0x0c0fe2000001011f */
[----:B------:R-:W-:Y:S01]  /*1cfe0*/  IABS R5, R5 ;  /* 0x0000000500057213 */ /* 0x000fe20000000000 */
[----:B------:R-:W-:Y:S01]  /*1cff0*/  FFMA.FTZ R25, -R157, R6, R25 ;  /* 0x000000069d197223 */ /* 0x000fe20000010119 */
[----:B------:R-:W-:Y:S01]  /*1d000*/  IABS R10, R10 ;  /* 0x0000000a000a7213 */ /* 0x000fe20000000000 */
[----:B------:R-:W-:Y:S01]  /*1d010*/  VIADD R11, R165, 0xfffffff8 ;  /* 0xfffffff8a50b7836 */ /* 0x000fe20000000000 */
[----:B------:R-:W-:Y:S01]  /*1d020*/  I2FP.F32.S32 R5, R5 ;  /* 0x0000000500057245 */ /* 0x000fe20000201400 */
[----:B------:R-:W-:Y:S01]  /*1d030*/  VIADD R6, R163, 0x8 ;  /* 0x00000008a3067836 */ /* 0x000fe20000000000 */
        /* <DEDUP_REMOVED lines=8> */
[-C--:B------:R-:W-:Y:S01]  /*1d0c0*/  ISETP.GE.AND P0, PT, R143, R159.reuse, PT ;  /* 0x0000009f8f00720c */ /* 0x080fe20003f06270 */
[----:B------:R-:W-:Y:S01]  /*1d0d0*/  FFMA.FTZ R65, -R157, R10, R65 ;  /* 0x0000000a9d417223 */ /* 0x000fe20000010141 */
[----:B------:R-:W-:Y:S02]  /*1d0e0*/  IABS R6, R6 ;  /* 0x0000000600067213 */ /* 0x000fe40000000000 */
[----:B------:R-:W-:Y:S01]  /*1d0f0*/  FSEL R10, R15, -INF , P0 ;  /* 0xff8000000f0a7808 */ /* 0x000fe20000000000 */
[----:B------:R-:W-:Y:S01]  /*1d100*/  VIADD R15, R165, 0xfffffff0 ;  /* 0xfffffff0a50f7836 */ /* 0x000fe20000000000 */
[----:B------:R-:W-:Y:S02]  /*1d110*/  ISETP.GE.AND P0, PT, R5, R160, PT ;  /* 0x000000a00500720c */ /* 0x000fe40003f06270 */
[----:B------:R-:W-:Y:S02]  /*1d120*/  I2FP.F32.S32 R6, R6 ;  /* 0x0000000600067245 */ /* 0x000fe40000201400 */
[----:B------:R-:W-:Y:S02]  /*1d130*/  FSEL R20, R20, -INF , P0 ;  /* 0xff80000014147808 */ /* 0x000fe40000000000 */
[----:B------:R-:W-:Y:S01]  /*1d140*/  ISETP.GE.AND P0, PT, R127, R160, PT ;  /* 0x000000a07f00720c */ /* 0x000fe20003f06270 */
[CC--:B------:R-:W-:Y:S01]  /*1d150*/  FFMA.FTZ R29, -R157.reuse, R6.reuse, R29 ;  /* 0x000000069d1d7223 */ /* 0x0c0fe2000001011d */
[----:B------:R-:W-:Y:S01]  /*1d160*/  @P1 LOP3.LUT R164, R164, 0x2000, RZ, 0xfc, !PT ;  /* 0x00002000a4a41812 */ /* 0x000fe200078efcff */
[----:B------:R-:W-:Y:S01]  /*1d170*/  FFMA.FTZ R35, -R157, R6, R35 ;  /* 0x000000069d237223 */ /* 0x000fe20000010123 */
[----:B------:R-:W-:Y:S01]  /*1d180*/  FSEL R223, R21, -INF , P0 ;  /* 0xff80000015df7808 */ /* 0x000fe20000000000 */
[----:B------:R-:W-:Y:S01]  /*1d190*/  VIADD R21, R165, 0xffffffe8 ;  /* 0xffffffe8a5157836 */ /* 0x000fe20000000000 */
[-C--:B------:R-:W-:Y:S01]  /*1d1a0*/  ISETP.GE.AND P0, PT, R129, R159.reuse, PT ;  /* 0x0000009f8100720c */ /* 0x080fe20003f06270 */
[----:B------:R-:W-:Y:S01]  /*1d1b0*/  VIADD R6, R163, 0xfffffff8 ;  /* 0xfffffff8a3067836 */ /* 0x000fe20000000000 */
[----:B------:R-:W-:Y:S02]  /*1d1c0*/  LOP3.LUT R164, R164, 0x7fffffff, RZ, 0xc0, !PT ;  /* 0x7fffffffa4a47812 */ /* 0x000fe400078ec0ff */
[----:B------:R-:W-:Y:S02]  /*1d1d0*/  FSEL R18, R18, -INF , P0 ;  /* 0xff80000012127808 */ /* 0x000fe40000000000 */
[----:B------:R-:W-:Y:S02]  /*1d1e0*/  ISETP.GE.AND P0, PT, R7, R159, PT ;  /* 0x0000009f0700720c */ /* 0x000fe40003f06270 */
[----:B------:R-:W-:Y:S02]  /*1d1f0*/  IABS R6, R6 ;  /* 0x0000000600067213 */ /* 0x000fe40000000000 */
[----:B------:R-:W-:Y:S01]  /*1d200*/  FSEL R227, R19, -INF , P0 ;  /* 0xff80000013e37808 */ /* 0x000fe20000000000 */
[----:B------:R-:W-:Y:S01]  /*1d210*/  VIADD R19, R163, 0xfffffff9 ;  /* 0xfffffff9a3137836 */ /* 0x000fe20000000000 */
[----:B------:R-:W-:Y:S02]  /*1d220*/  ISETP.GE.AND P0, PT, R21, R160, PT ;  /* 0x000000a01500720c */ /* 0x000fe40003f06270 */
[----:B------:R-:W-:Y:S02]  /*1d230*/  I2FP.F32.S32 R6, R6 ;  /* 0x0000000600067245 */ /* 0x000fe40000201400 */
[----:B------:R-:W-:Y:S02]  /*1d240*/  IABS R19, R19 ;  /* 0x0000001300137213 */ /* 0x000fe40000000000 */
[----:B------:R-:W-:Y:S01]  /*1d250*/  FSEL R24, R24, -INF , P0 ;  /* 0xff80000018187808 */ /* 0x000fe20000000000 */
[CC--:B------:R-:W-:Y:S01]  /*1d260*/  FFMA.FTZ R37, -R157.reuse, R6.reuse, R37 ;  /* 0x000000069d257223 */ /* 0x0c0fe20000010125 */
[----:B------:R-:W-:Y:S01]  /*1d270*/  I2FP.F32.S32 R19, R19 ;  /* 0x0000001300137245 */ /* 0x000fe20000201400 */
[----:B------:R-:W-:Y:S01]  /*1d280*/  FFMA.FTZ R43, -R157, R6, R43 ;  /* 0x000000069d2b7223 */ /* 0x000fe2000001012b */
[----:B------:R-:W-:Y:S01]  /*1d290*/  ISETP.GE.AND P0, PT, R131, R156, PT ;  /* 0x0000009c8300720c */ /* 0x000fe20003f06270 */
[----:B------:R-:W-:Y:S01]  /*1d2a0*/  VIADD R6, R163, 0xffffffc8 ;  /* 0xffffffc8a3067836 */ /* 0x000fe20000000000 */
[----:B------:R-:W-:Y:S01]  /*1d2b0*/  ISETP.GE.AND P1, PT, R131, R158, PT ;  /* 0x0000009e8300720c */ /* 0x000fe20003f26270 */
[-C--:B------:R-:W-:Y:S01]  /*1d2c0*/  FFMA.FTZ R36, -R157, R19.reuse, R36 ;  /* 0x000000139d247223 */ /* 0x080fe20000010124 */
[----:B------:R-:W-:Y:S01]  /*1d2d0*/  ISETP.GE.AND P4, PT, R123, R160, PT ;  /* 0x000000a07b00720c */ /* 0x000fe20003f86270 */
[----:B------:R-:W-:Y:S01]  /*1d2e0*/  FFMA.FTZ R42, -R157, R19, R42 ;  /* 0x000000139d2a7223 */ /* 0x000fe2000001012a */
[----:B------:R-:W-:Y:S01]  /*1d2f0*/  IABS R6, R6 ;  /* 0x0000000600067213 */ /* 0x000fe20000000000 */
[----:B------:R-:W-:Y:S01]  /*1d300*/  VIADD R19, R163, 0xfffffff1 ;  /* 0xfffffff1a3137836 */ /* 0x000fe20000000000 */
[----:B------:R-:W-:Y:S02]  /*1d310*/  @P3 LOP3.LUT R166, R166, 0x2, RZ, 0xfc, !PT ;  /* 0x00000002a6a63812 */ /* 0x000fe400078efcff */
[----:B------:R-:W-:Y:S02]  /*1d320*/  I2FP.F32.S32 R6, R6 ;  /* 0x0000000600067245 */ /* 0x000fe40000201400 */
[----:B------:R-:W-:Y:S02]  /*1d330*/  IABS R19, R19 ;  /* 0x0000001300137213 */ /* 0x000fe40000000000 */
[----:B------:R-:W-:Y:S01]  /*1d340*/  @P0 LOP3.LUT R164, R164, 0x80000000, RZ, 0xfc, !PT ;  /* 0x80000000a4a40812 */ /* 0x000fe200078efcff */
[CC--:B------:R-:W-:Y:S01]  /*1d350*/  FFMA.FTZ R61, -R157.reuse, R6.reuse, R61 ;  /* 0x000000069d3d7223 */ /* 0x0c0fe2000001013d */
[----:B------:R-:W-:Y:S01]  /*1d360*/  I2FP.F32.S32 R19, R19 ;  /* 0x0000001300137245 */ /* 0x000fe20000201400 */
[----:B------:R-:W-:Y:S01]  /*1d370*/  FFMA.FTZ R67, -R157, R6, R67 ;  /* 0x000000069d437223 */ /* 0x000fe20000010143 */
[----:B------:R-:W-:Y:S02]  /*1d380*/  ISETP.GE.AND P0, PT, R17, R160, PT ;  /* 0x000000a01100720c */ /* 0x000fe40003f06270 */
[----:B------:R-:W-:Y:S01]  /*1d390*/  LOP3.LUT R164, R164, 0xffffefff, RZ, 0xc0, !PT ;  /* 0xffffefffa4a47812 */ /* 0x000fe200078ec0ff */
[-C--:B------:R-:W-:Y:S01]  /*1d3a0*/  FFMA.FTZ R46, -R157, R19.reuse, R46 ;  /* 0x000000139d2e7223 */ /* 0x080fe2000001012e */
[----:B------:R-:W-:Y:S01]  /*1d3b0*/  FSEL R6, R25, -INF , P0 ;  /* 0xff80000019067808 */ /* 0x000fe20000000000 */
[----:B------:R-:W-:Y:S01]  /*1d3c0*/  FFMA.FTZ R40, -R157, R19, R40 ;  /* 0x000000139d287223 */ /* 0x000fe20000010128 */
[----:B------:R-:W-:Y:S01]  /*1d3d0*/  ISETP.GE.AND P0, PT, R5, R159, PT ;  /* 0x0000009f0500720c */ /* 0x000fe20003f06270 */
[----:B------:R-:W-:Y:S01]  /*1d3e0*/  VIADD R19, R163, 0xfffffff0 ;  /* 0xfffffff0a3137836 */ /* 0x000fe20000000000 */
[----:B------:R-:W-:Y:S01]  /*1d3f0*/  @P1 LOP3.LUT R164, R164, 0x1000, RZ, 0xfc, !PT ;  /* 0x00001000a4a41812 */ /* 0x000fe200078efcff */
[----:B------:R-:W-:Y:S01]  /*1d400*/  VIADD R25, R165, 0x30 ;  /* 0x00000030a5197836 */ /* 0x000fe20000000000 */
[----:B------:R-:W-:Y:S02]  /*1d410*/  FSEL R22, R22, -INF , P0 ;  /* 0xff80000016167808 */ /* 0x000fe40000000000 */
[----:B------:R-:W-:Y:S02]  /*1d420*/  IABS R19, R19 ;  /* 0x0000001300137213 */ /* 0x000fe40000000000 */
[----:B------:R-:W-:Y:S02]  /*1d430*/  ISETP.GE.AND P0, PT, R127, R159, PT ;  /* 0x0000009f7f00720c */ /* 0x000fe40003f06270 */
[----:B------:R-:W-:Y:S01]  /*1d440*/  I2FP.F32.S32 R126, R19 ;  /* 0x00000013007e7245 */ /* 0x000fe20000201400 */
[----:B------:R-:W-:Y:S01]  /*1d450*/  VIADD R19, R163, 0xffffffe9 ;  /* 0xffffffe9a3137836 */ /* 0x000fe20000000000 */
[----:B------:R-:W-:Y:S01]  /*1d460*/  FSEL R219, R23, -INF , P0 ;  /* 0xff80000017db7808 */ /* 0x000fe20000000000 */
[----:B------:R-:W-:Y:S01]  /*1d470*/  VIADD R23, R165, 0x31 ;  /* 0x00000031a5177836 */ /* 0x000fe20000000000 */
[----:B------:R-:W-:Y:S01]  /*1d480*/  ISETP.GE.AND P0, PT, R123, R156, PT ;  /* 0x0000009c7b00720c */ /* 0x000fe20003f06270 */
[CC--:B------:R-:W-:Y:S01]  /*1d490*/  FFMA.FTZ R47, -R157.reuse, R126.reuse, R47 ;  /* 0x0000007e9d2f7223 */ /* 0x0c0fe2000001012f */
[----:B------:R-:W-:Y:S01]  /*1d4a0*/  IABS R19, R19 ;  /* 0x0000001300137213 */ /* 0x000fe20000000000 */
[----:B------:R-:W-:Y:S01]  /*1d4b0*/  FFMA.FTZ R41, -R157, R126, R41 ;  /* 0x0000007e9d297223 */ /* 0x000fe20000010129 */
[----:B------:R-:W-:Y:S02]  /*1d4c0*/  LOP3.LUT R164, R164, 0xbfffffff, RZ, 0xc0, !PT ;  /* 0xbfffffffa4a47812 */ /* 0x000fe400078ec0ff */
[----:B------:R-:W-:Y:S02]  /*1d4d0*/  I2FP.F32.S32 R19, R19 ;  /* 0x0000001300137245 */ /* 0x000fe40000201400 */
[-C--:B------:R-:W-:Y:S01]  /*1d4e0*/  ISETP.GE.AND P1, PT, R123, R158.reuse, PT ;  /* 0x0000009e7b00720c */ /* 0x080fe20003f26270 */
[----:B------:R-:W-:Y:S01]  /*1d4f0*/  VIADD R123, R165, 0x18 ;  /* 0x00000018a57b7836 */ /* 0x000fe20000000000 */
[----:B------:R-:W-:Y:S01]  /*1d500*/  LOP3.LUT R166, R166, 0xfffffffe, RZ, 0xc0, !PT ;  /* 0xfffffffea6a67812 */ /* 0x000fe200078ec0ff */
[-C--:B------:R-:W-:Y:S01]  /*1d510*/  FFMA.FTZ R44, -R157, R19.reuse, R44 ;  /* 0x000000139d2c7223 */ /* 0x080fe2000001012c */
[----:B------:R-:W-:Y:S01]  /*1d520*/  ISETP.GE.AND P6, PT, R121, R158, PT ;  /* 0x0000009e7900720c */ /* 0x000fe20003fc6270 */
[----:B------:R-:W-:Y:S01]  /*1d530*/  FFMA.FTZ R50, -R157, R19, R50 ;  /* 0x000000139d327223 */ /* 0x000fe20000010132 */
[----:B------:R-:W-:Y:S01]  /*1d540*/  @P0 LOP3.LUT R164, R164, 0x40000000, RZ, 0xfc, !PT ;  /* 0x40000000a4a40812 */ /* 0x000fe200078efcff */
[----:B------:R-:W-:Y:S01]  /*1d550*/  VIADD R19, R163, 0xffffffe8 ;  /* 0xffffffe8a3137836 */ /* 0x000fe20000000000 */
[----:B------:R-:W-:Y:S02]  /*1d560*/  ISETP.GE.AND P0, PT, R15, R160, PT ;  /* 0x000000a00f00720c */ /* 0x000fe40003f06270 */
[----:B------:R-:W-:Y:S02]  /*1d570*/  LOP3.LUT R164, R164, 0xfffff7ff, RZ, 0xc0, !PT ;  /* 0xfffff7ffa4a47812 */ /* 0x000fe400078ec0ff */
[----:B------:R-:W-:Y:S02]  /*1d580*/  IABS R19, R19 ;  /* 0x0000001300137213 */ /* 0x000fe40000000000 */
[----:B------:R-:W-:Y:S02]  /*1d590*/  FSEL R28, R28, -INF , P0 ;  /* 0xff8000001c1c7808 */ /* 0x000fe40000000000 */
[----:B------:R-:W-:Y:S01]  /*1d5a0*/  I2FP.F32.S32 R126, R19 ;  /* 0x00000013007e7245 */ /* 0x000fe20000201400 */
[----:B------:R-:W-:Y:S01]  /*1d5b0*/  VIADD R19, R163, 0xffffffe1 ;  /* 0xffffffe1a3137836 */ /* 0x000fe20000000000 */
[----:B------:R-:W-:Y:S02]  /*1d5c0*/  ISETP.GE.AND P0, PT, R169, R156, PT ;  /* 0x0000009ca900720c */ /* 0x000fe40003f06270 */
[----:B------:R-:W-:Y:S01]  /*1d5d0*/  @P1 LOP3.LUT R164, R164, 0x800, RZ, 0xfc, !PT ;  /* 0x00000800a4a41812 */ /* 0x000fe200078efcff */
[CC--:B------:R-:W-:Y:S01]  /*1d5e0*/  FFMA.FTZ R45, -R157.reuse, R126.reuse, R45 ;  /* 0x0000007e9d2d7223 */ /* 0x0c0fe2000001012d */
[----:B------:R-:W-:Y:S01]  /*1d5f0*/  IABS R19, R19 ;  /* 0x0000001300137213 */ /* 0x000fe20000000000 */
[----:B------:R-:W-:Y:S01]  /*1d600*/  FFMA.FTZ R51, -R157, R126, R51 ;  /* 0x0000007e9d337223 */ /* 0x000fe20000010133 */
[----:B------:R-:W-:Y:S02]  /*1d610*/  LOP3.LUT R164, R164, 0xdfffffff, RZ, 0xc0, !PT ;  /* 0xdfffffffa4a47812 */ /* 0x000fe400078ec0ff */
[----:B------:R-:W-:Y:S02]  /*1d620*/  I2FP.F32.S32 R19, R19 ;  /* 0x0000001300137245 */ /* 0x000fe40000201400 */
[----:B------:R-:W-:Y:S02]  /*1d630*/  ISETP.GE.AND P1, PT, R169, R158, PT ;  /* 0x0000009ea900720c */ /* 0x000fe40003f26270 */
[----:B------:R-:W-:Y:S01]  /*1d640*/  @P2 LOP3.LUT R166, R166, 0x1, RZ, 0xfc, !PT ;  /* 0x00000001a6a62812 */ /* 0x000fe200078efcff */
[CC--:B------:R-:W-:Y:S01]  /*1d650*/  FFMA.FTZ R48, -R157.reuse, R19.reuse, R48 ;  /* 0x000000139d307223 */ /* 0x0c0fe20000010130 */
[----:B------:R-:W-:Y:S01]  /*1d660*/  @P0 LOP3.LUT R164, R164, 0x20000000, RZ, 0xfc, !PT ;  /* 0x20000000a4a40812 */ /* 0x000fe200078efcff */
[----:B------:R-:W-:Y:S01]  /*1d670*/  FFMA.FTZ R54, -R157, R19, R54 ;  /* 0x000000139d367223 */ /* 0x000fe20000010136 */
[----:B------:R-:W-:Y:S01]  /*1d680*/  ISETP.GE.AND P0, PT, R13, R160, PT ;  /* 0x000000a00d00720c */ /* 0x000fe20003f06270 */
[----:B------:R-:W-:Y:S01]  /*1d690*/  VIADD R19, R163, 0xffffffe0 ;  /* 0xffffffe0a3137836 */ /* 0x000fe20000000000 */
[----:B------:R-:W-:Y:S02]  /*1d6a0*/  LOP3.LUT R164, R164, 0xfffffbff, RZ, 0xc0, !PT ;  /* 0xfffffbffa4a47812 */ /* 0x000fe400078ec0ff */
[----:B------:R-:W-:Y:S01]  /*1d6b0*/  FSEL R209, R29, -INF , P0 ;  /* 0xff8000001dd17808 */ /* 0x000fe20000000000 */
[----:B------:R-:W-:Y:S01]  /*1d6c0*/  VIADD R29, R165, 0x29 ;  /* 0x00000029a51d7836 */ /* 0x000fe20000000000 */
[----:B------:R-:W-:Y:S02]  /*1d6d0*/  IABS R19, R19 ;  /* 0x0000001300137213 */ /* 0x000fe40000000000 */
        /* <DEDUP_REMOVED lines=8> */
[----:B------:R-:W-:Y:S02]  /*1d760*/  FSEL R27, R27, -INF , P0 ;  /* 0xff8000001b1b7808 */ /* 0x000fe40000000000 */
[----:B------:R-:W-:Y:S02]  /*1d770*/  I2FP.F32.S32 R19, R19 ;  /* 0x0000001300137245 */ /* 0x000fe40000201400 */
[----:B------:R-:W-:Y:S02]  /*1d780*/  ISETP.GE.AND P0, PT, R143, R156, PT ;  /* 0x0000009c8f00720c */ /* 0x000fe40003f06270 */
[----:B------:R-:W-:Y:S01]  /*1d790*/  @P1 LOP3.LUT R164, R164, 0x400, RZ, 0xfc, !PT ;  /* 0x00000400a4a41812 */ /* 0x000fe200078efcff */
[-C--:B------:R-:W-:Y:S01]  /*1d7a0*/  FFMA.FTZ R52, -R157, R19.reuse, R52 ;  /* 0x000000139d347223 */ /* 0x080fe20000010134 */
[----:B------:R-:W-:Y:S01]  /*1d7b0*/  ISETP.GE.AND P1, PT, R143, R158, PT ;  /* 0x0000009e8f00720c */ /* 0x000fe20003f26270 */
[----:B------:R-:W-:Y:S01]  /*1d7c0*/  FFMA.FTZ R58, -R157, R19, R58 ;  /* 0x000000139d3a7223 */ /* 0x000fe2000001013a */
[----:B------:R-:W-:Y:S01]  /*1d7d0*/  LOP3.LUT R164, R164, 0xefffffff, RZ, 0xc0, !PT ;  /* 0xefffffffa4a47812 */ /* 0x000fe200078ec0ff */
[----:B------:R-:W-:Y:S01]  /*1d7e0*/  VIADD R19, R163, 0xffffffd8 ;  /* 0xffffffd8a3137836 */ /* 0x000fe20000000000 */
[----:B------:R-:W-:Y:S02]  /*1d7f0*/  ISETP.GE.AND P2, PT, R125, R156, PT ;  /* 0x0000009c7d00720c */ /* 0x000fe40003f46270 */
[----:B------:R-:W-:Y:S02]  /*1d800*/  FSEL R9, R9, -INF , P4 ;  /* 0xff80000009097808 */ /* 0x000fe40002000000 */
[----:B------:R-:W-:Y:S02]  /*1d810*/  IABS R19, R19 ;  /* 0x0000001300137213 */ /* 0x000fe40000000000 */
[----:B------:R-:W-:Y:S02]  /*1d820*/  @P0 LOP3.LUT R164, R164, 0x10000000, RZ, 0xfc, !PT ;  /* 0x10000000a4a40812 */ /* 0x000fe400078efcff */
[----:B------:R-:W-:Y:S01]  /*1d830*/  I2FP.F32.S32 R126, R19 ;  /* 0x00000013007e7245 */ /* 0x000fe20000201400 */
[----:B------:R-:W-:Y:S01]  /*1d840*/  VIADD R19, R163, 0xffffffd1 ;  /* 0xffffffd1a3137836 */ /* 0x000fe20000000000 */
[----:B------:R-:W-:Y:S02]  /*1d850*/  ISETP.GE.AND P0, PT, R11, R160, PT ;  /* 0x000000a00b00720c */ /* 0x000fe40003f06270 */
[----:B------:R-:W-:Y:S01]  /*1d860*/  LOP3.LUT R164, R164, 0xfffffdff, RZ, 0xc0, !PT ;  /* 0xfffffdffa4a47812 */ /* 0x000fe200078ec0ff */
[CC--:B------:R-:W-:Y:S01]  /*1d870*/  FFMA.FTZ R53, -R157.reuse, R126.reuse, R53 ;  /* 0x0000007e9d357223 */ /* 0x0c0fe20000010135 */
[----:B------:R-:W-:Y:S01]  /*1d880*/  IABS R19, R19 ;  /* 0x0000001300137213 */ /* 0x000fe20000000000 */
[----:B------:R-:W-:Y:S01]  /*1d890*/  FFMA.FTZ R59, -R157, R126, R59 ;  /* 0x0000007e9d3b7223 */ /* 0x000fe2000001013b */
[----:B------:R-:W-:Y:S02]  /*1d8a0*/  FSEL R32, R32, -INF , P0 ;  /* 0xff80000020207808 */ /* 0x000fe40000000000 */
[----:B------:R-:W-:Y:S02]  /*1d8b0*/  I2FP.F32.S32 R19, R19 ;  /* 0x0000001300137245 */ /* 0x000fe40000201400 */
[----:B------:R-:W-:Y:S02]  /*1d8c0*/  ISETP.GE.AND P0, PT, R15, R159, PT ;  /* 0x0000009f0f00720c */ /* 0x000fe40003f06270 */
[----:B------:R-:W-:Y:S01]  /*1d8d0*/  @P1 LOP3.LUT R164, R164, 0x200, RZ, 0xfc, !PT ;  /* 0x00000200a4a41812 */ /* 0x000fe200078efcff */
[CC--:B------:R-:W-:Y:S01]  /*1d8e0*/  FFMA.FTZ R62, -R157.reuse, R19.reuse, R62 ;  /* 0x000000139d3e7223 */ /* 0x0c0fe2000001013e */
[----:B------:R-:W-:Y:S01]  /*1d8f0*/  FSEL R30, R30, -INF , P0 ;  /* 0xff8000001e1e7808 */ /* 0x000fe20000000000 */
[----:B------:R-:W-:Y:S01]  /*1d900*/  FFMA.FTZ R56, -R157, R19, R56 ;  /* 0x000000139d387223 */ /* 0x000fe20000010138 */
[----:B------:R-:W-:Y:S01]  /*1d910*/  ISETP.GE.AND P0, PT, R13, R159, PT ;  /* 0x0000009f0d00720c */ /* 0x000fe20003f06270 */
[----:B------:R-:W-:Y:S01]  /*1d920*/  VIADD R19, R163, 0xffffffd0 ;  /* 0xffffffd0a3137836 */ /* 0x000fe20000000000 */
[----:B------:R-:W-:Y:S02]  /*1d930*/  LOP3.LUT R164, R164, 0xf7ffffff, RZ, 0xc0, !PT ;  /* 0xf7ffffffa4a47812 */ /* 0x000fe400078ec0ff */
[----:B------:R-:W-:Y:S02]  /*1d940*/  FSEL R31, R31, -INF , P0 ;  /* 0xff8000001f1f7808 */ /* 0x000fe40000000000 */
[----:B------:R-:W-:Y:S02]  /*1d950*/  IABS R19, R19 ;  /* 0x0000001300137213 */ /* 0x000fe40000000000 */
[-C--:B------:R-:W-:Y:S02]  /*1d960*/  ISETP.GE.AND P0, PT, R125, R160.reuse, PT ;  /* 0x000000a07d00720c */ /* 0x080fe40003f06270 */
        /* <DEDUP_REMOVED lines=10> */
[----:B------:R-:W-:Y:S01]  /*1da10*/  ISETP.GE.AND P1, PT, R129, R158, PT ;  /* 0x0000009e8100720c */ /* 0x000fe20003f26270 */
[CC--:B------:R-:W-:Y:S01]  /*1da20*/  FFMA.FTZ R66, -R157.reuse, R19.reuse, R66 ;  /* 0x000000139d427223 */ /* 0x0c0fe20000010142 */
[----:B------:R-:W-:Y:S01]  /*1da30*/  FFMA.FTZ R60, -R157, R19, R60 ;  /* 0x000000139d3c7223 */ /* 0x000fe2000001013c */
[----:B------:R-:W-:Y:S01]  /*1da40*/  FSEL R34, R34, -INF , P0 ;  /* 0xff80000022227808 */ /* 0x000fe20000000000 */
[----:B------:R-:W-:Y:S01]  /*1da50*/  VIADD R19, R163, 0xffffffc1 ;  /* 0xffffffc1a3137836 */ /* 0x000fe20000000000 */
[----:B------:R-:W-:Y:S01]  /*1da60*/  ISETP.GE.AND P0, PT, R121, R159, PT ;  /* 0x0000009f7900720c */ /* 0x000fe20003f06270 */
[----:B------:R-:W-:Y:S01]  /*1da70*/  VIADD R163, R163, 0x80 ;  /* 0x00000080a3a37836 */ /* 0x000fe20000000000 */
[----:B------:R-:W-:Y:S02]  /*1da80*/  LOP3.LUT R134, R134, 0x120, R135, 0xf8, !PT ;  /* 0x0000012086867812 */ /* 0x000fe400078ef887 */
[----:B------:R-:W-:Y:S01]  /*1da90*/  FSEL R197, R35, -INF , P0 ;  /* 0xff80000023c57808 */ /* 0x000fe20000000000 */
[----:B------:R-:W-:Y:S01]  /*1daa0*/  VIADD R35, R165, 0x28 ;  /* 0x00000028a5237836 */ /* 0x000fe20000000000 */
[----:B------:R-:W-:Y:S02]  /*1dab0*/  IABS R19, R19 ;  /* 0x0000001300137213 */ /* 0x000fe40000000000 */
[----:B------:R-:W-:Y:S02]  /*1dac0*/  ISETP.GE.AND P0, PT, R129, R156, PT ;  /* 0x0000009c8100720c */ /* 0x000fe40003f06270 */
[----:B------:R-:W-:Y:S05]  /*1dad0*/  I2FP.F32.S32 R19, R19 ;  /* 0x0000001300137245 */ /* 0x000fea0000201400 */
[----:B------:R-:W-:Y:S01]  /*1dae0*/  FFMA.FTZ R64, -R157, R19, R64 ;  /* 0x000000139d407223 */ /* 0x000fe20000010140 */
[----:B------:R-:W-:Y:S05]  /*1daf0*/  VIADD R19, R165, 0x8 ;  /* 0x00000008a5137836 */ /* 0x000fea0000000000 */
        /* <DEDUP_REMOVED lines=9> */
[-C--:B------:R-:W-:Y:S02]  /*1db90*/  ISETP.GE.AND P5, PT, R19, R158.reuse, PT ;  /* 0x0000009e1300720c */ /* 0x080fe40003fa6270 */
[C---:B------:R-:W-:Y:S03]  /*1dba0*/  ISETP.GE.AND P4, PT, R7.reuse, R158, PT ;  /* 0x0000009e0700720c */ /* 0x040fe60003f86270 */
[----:B------:R-:W-:Y:S02]  /*1dbb0*/  @P0 LOP3.LUT R164, R164, 0x4000000, RZ, 0xfc, !PT ;  /* 0x04000000a4a40812 */ /* 0x000fe400078efcff */
[----:B------:R-:W-:Y:S02]  /*1dbc0*/  ISETP.GE.AND P0, PT, R7, R160, PT ;  /* 0x000000a00700720c */ /* 0x000fe40003f06270 */
[----:B------:R-:W-:Y:S02]  /*1dbd0*/  LOP3.LUT R164, R164, 0xffffff7f, RZ, 0xc0, !PT ;  /* 0xffffff7fa4a47812 */ /* 0x000fe400078ec0ff */
[----:B------:R-:W-:Y:S01]  /*1dbe0*/  FSEL R183, R41, -INF , P0 ;  /* 0xff80000029b77808 */ /* 0x000fe20000000000 */
[C---:B------:R-:W-:Y:S01]  /*1dbf0*/  VIADD R41, R165.reuse, 0x21 ;  /* 0x00000021a5297836 */ /* 0x040fe20000000000 */
[-C--:B------:R-:W-:Y:S02]  /*1dc00*/  ISETP.GE.AND P0, PT, R165, R159.reuse, PT ;  /* 0x0000009fa500720c */ /* 0x080fe40003f06270 */
[----:B------:R-:W-:Y:S02]  /*1dc10*/  @P1 LOP3.LUT R164, R164, 0x80, RZ, 0xfc, !PT ;  /* 0x00000080a4a41812 */ /* 0x000fe400078efcff */
[----:B------:R-:W-:Y:S02]  /*1dc20*/  FSEL R38, R38, -INF , P0 ;  /* 0xff80000026267808 */ /* 0x000fe40000000000 */
[C---:B------:R-:W-:Y:S02]  /*1dc30*/  ISETP.GE.AND P0, PT, R5.reuse, R156, PT ;  /* 0x0000009c0500720c */ /* 0x040fe40003f06270 */
[----:B------:R-:W-:Y:S01]  /*1dc40*/  ISETP.GE.AND P1, PT, R5, R158, PT ;  /* 0x0000009e0500720c */ /* 0x000fe20003f26270 */
[----:B------:R-:W-:Y:S01]  /*1dc50*/  VIADD R5, R165, 0x10 ;  /* 0x00000010a5057836 */ /* 0x000fe20000000000 */
[----:B------:R-:W-:Y:S04]  /*1dc60*/  LOP3.LUT R164, R164, 0xfdffffff, RZ, 0xc0, !PT ;  /* 0xfdffffffa4a47812 */ /* 0x000fe800078ec0ff */
[C---:B------:R-:W-:Y:S05]  /*1dc70*/  ISETP.GE.AND P3, PT, R5.reuse, R156, PT ;  /* 0x0000009c0500720c */ /* 0x040fea0003f66270 */
        /* <DEDUP_REMOVED lines=8> */
[----:B------:R-:W-:Y:S07]  /*1dd00*/  LOP3.LUT R164, R164, 0xfeffffff, RZ, 0xc0, !PT ;  /* 0xfeffffffa4a47812 */ /* 0x000fee00078ec0ff */
        /* <DEDUP_REMOVED lines=8> */
[-C--:B------:R-:W-:Y:S02]  /*1dd90*/  ISETP.GE.AND P0, PT, R7, R159.reuse, PT ;  /* 0x0000009f0700720c */ /* 0x080fe40003f06270 */
[----:B------:R-:W-:Y:S02]  /*1dda0*/  LOP3.LUT R164, R164, 0xff7fffff, RZ, 0xc0, !PT ;  /* 0xff7fffffa4a47812 */ /* 0x000fe400078ec0ff */
[----:B------:R-:W-:Y:S01]  /*1ddb0*/  FSEL R173, R43, -INF , P0 ;  /* 0xff8000002bad7808 */ /* 0x000fe20000000000 */
[----:B------:R-:W-:Y:S01]  /*1ddc0*/  VIADD R43, R165, 0x20 ;  /* 0x00000020a52b7836 */ /* 0x000fe20000000000 */
[C---:B------:R-:W-:Y:S02]  /*1ddd0*/  ISETP.GE.AND P0, PT, R21.reuse, R156, PT ;  /* 0x0000009c1500720c */ /* 0x040fe40003f06270 */
[-C--:B------:R-:W-:Y:S02]  /*1dde0*/  ISETP.GE.AND P1, PT, R21, R158.reuse, PT ;  /* 0x0000009e1500720c */ /* 0x080fe40003f26270 */
[----:B------:R-:W-:Y:S02]  /*1ddf0*/  FSEL R173, R173, -INF , !P4 ;  /* 0xff800000adad7808 */ /* 0x000fe40006000000 */
[C---:B------:R-:W-:Y:S07]  /*1de00*/  ISETP.GE.AND P4, PT, R123.reuse, R158, PT ;  /* 0x0000009e7b00720c */ /* 0x040fee0003f86270 */
[----:B------:R-:W-:Y:S02]  /*1de10*/  @P0 LOP3.LUT R164, R164, 0x800000, RZ, 0xfc, !PT ;  /* 0x00800000a4a40812 */ /* 0x000fe400078efcff */
[----:B------:R-:W-:Y:S02]  /*1de20*/  ISETP.GE.AND P0, PT, R123, R160, PT ;  /* 0x000000a07b00720c */ /* 0x000fe40003f06270 */
[----:B------:R-:W-:Y:S02]  /*1de30*/  LOP3.LUT R164, R164, 0xffffffef, RZ, 0xc0, !PT ;  /* 0xffffffefa4a47812 */ /* 0x000fe400078ec0ff */
[----:B------:R-:W-:Y:S02]  /*1de40*/  FSEL R48, R48, -INF , P0 ;  /* 0xff80000030307808 */ /* 0x000fe40000000000 */
[C---:B------:R-:W-:Y:S02]  /*1de50*/  ISETP.GE.AND P0, PT, R17.reuse, R156, PT ;  /* 0x0000009c1100720c */ /* 0x040fe40003f06270 */
[----:B------:R-:W-:Y:S02]  /*1de60*/  @P1 LOP3.LUT R164, R164, 0x10, RZ, 0xfc, !PT ;  /* 0x00000010a4a41812 */ /* 0x000fe400078efcff */
[----:B------:R-:W-:Y:S02]  /*1de70*/  ISETP.GE.AND P1, PT, R17, R158, PT ;  /* 0x0000009e1100720c */ /* 0x000fe40003f26270 */
        /* <DEDUP_REMOVED lines=8> */
[-C--:B------:R-:W-:Y:S02]  /*1df00*/  ISETP.GE.AND P0, PT, R127, R159.reuse, PT ;  /* 0x0000009f7f00720c */ /* 0x080fe40003f06270 */
[----:B------:R-:W-:Y:S02]  /*1df10*/  LOP3.LUT R164, R164, 0xffdfffff, RZ, 0xc0, !PT ;  /* 0xffdfffffa4a47812 */ /* 0x000fe400078ec0ff */
[----:B------:R-:W-:Y:S02]  /*1df20*/  FSEL R47, R47, -INF , P0 ;  /* 0xff8000002f2f7808 */ /* 0x000fe40000000000 */
[C---:B------:R-:W-:Y:S02]  /*1df30*/  ISETP.GE.AND P0, PT, R15.reuse, R156, PT ;  /* 0x0000009c0f00720c */ /* 0x040fe40003f06270 */
[----:B------:R-:W-:Y:S11]  /*1df40*/  ISETP.GE.AND P1, PT, R15, R158, PT ;  /* 0x0000009e0f00720c */ /* 0x000ff60003f26270 */
        /* <DEDUP_REMOVED lines=9> */
[-C--:B------:R-:W-:Y:S02]  /*1dfe0*/  ISETP.GE.AND P0, PT, R41, R160.reuse, PT ;  /* 0x000000a02900720c */ /* 0x080fe40003f06270 */
        /* <DEDUP_REMOVED lines=13> */
[-C--:B------:R-:W-:Y:S02]  /*1e0c0*/  ISETP.GE.AND P2, PT, R11, R158.reuse, PT ;  /* 0x0000009e0b00720c */ /* 0x080fe40003f46270 */
[-C--:B------:R-:W-:Y:S02]  /*1e0d0*/  ISETP.GE.AND P1, PT, R125, R158.reuse, PT ;  /* 0x0000009e7d00720c */ /* 0x080fe40003f26270 */
[----:B------:R-:W-:Y:S02]  /*1e0e0*/  P2R R125, PR, RZ, 0x20 ;  /* 0x00000020ff7d7803 */ /* 0x000fe40000000000 */
[----:B------:R-:W-:Y:S02]  /*1e0f0*/  FSEL R187, R39, -INF , !P1 ;  /* 0xff80000027bb7808 */ /* 0x000fe40004800000 */
        /* <DEDUP_REMOVED lines=10> */
[----:B------:R-:W-:Y:S02]  /*1e1a0*/  P2R R121, PR, RZ, 0x40 ;  /* 0x00000040ff797803 */ /* 0x000fe40000000000 */
[----:B------:R-:W-:Y:S02]  /*1e1b0*/  FSEL R201, R201, -INF , !P0 ;  /* 0xff800000c9c97808 */ /* 0x000fe40004000000 */
[-C--:B------:R-:W-:Y:S02]  /*1e1c0*/  ISETP.GE.AND P0, PT, R41, R159.reuse, PT ;  /* 0x0000009f2900720c */ /* 0x080fe40003f06270 */
[C---:B------:R-:W-:Y:S02]  /*1e1d0*/  LOP3.LUT P6, RZ, R164.reuse, 0x80000000, RZ, 0xc0, !PT ;  /* 0x80000000a4ff7812 */ /* 0x040fe400078cc0ff */
[----:B------:R-:W-:Y:S02]  /*1e1e0*/  FSEL R55, R55, -INF , P0 ;  /* 0xff80000037377808 */ /* 0x000fe40000000000 */
[----:B------:R-:W-:Y:S02]  /*1e1f0*/  ISETP.GE.AND P0, PT, R25, R160, PT ;  /* 0x000000a01900720c */ /* 0x000fe40003f06270 */
[----:B------:R-:W-:Y:S02]  /*1e200*/  LOP3.LUT R164, R164, 0xfffdffff, RZ, 0xc0, !PT ;  /* 0xfffdffffa4a47812 */ /* 0x000fe400078ec0ff */
[----:B------:R-:W-:Y:S02]  /*1e210*/  FSEL R60, R60, -INF , P0 ;  /* 0xff8000003c3c7808 */ /* 0x000fe40000000000 */
[-C--:B------:R-:W-:Y:S02]  /*1e220*/  ISETP.GE.AND P0, PT, R19, R156.reuse, PT ;  /* 0x0000009c1300720c */ /* 0x080fe40003f06270 */
[----:B------:R-:W-:Y:S02]  /*1e230*/  P2R R13, PR, RZ, 0x40 ;  /* 0x00000040ff0d7803 */ /* 0x000fe40000000000 */
[C---:B------:R-:W-:Y:S02]  /*1e240*/  LOP3.LUT P6, RZ, R166.reuse, 0x1, RZ, 0xc0, !PT ;  /* 0x00000001a6ff7812 */ /* 0x040fe400078cc0ff */
[----:B------:R-:W-:Y:S01]  /*1e250*/  ISETP.GE.AND P2, PT, R7, R156, PT ;  /* 0x0000009c0700720c */ /* 0x000fe20003f46270 */
[----:B------:R-:W-:Y:S01]  /*1e260*/  VIADD R7, R165, 0x39 ;  /* 0x00000039a5077836 */ /* 0x000fe20000000000 */
[----:B------:R-:W-:Y:S02]  /*1e270*/  P2R R15, PR, RZ, 0x40 ;  /* 0x00000040ff0f7803 */ /* 0x000fe40000000000 */
[----:B------:R-:W-:Y:S02]  /*1e280*/  LOP3.LUT P6, RZ, R166, 0x2, RZ, 0xc0, !PT ;  /* 0x00000002a6ff7812 */ /* 0x000fe400078cc0ff */
[----:B------:R-:W-:Y:S02]  /*1e290*/  FSEL R183, R183, -INF , !P2 ;  /* 0xff800000b7b77808 */ /* 0x000fe40005000000 */
[----:B------:R-:W-:Y:S02]  /*1e2a0*/  @P0 LOP3.LUT R164, R164, 0x20000, RZ, 0xfc, !PT ;  /* 0x00020000a4a40812 */ /* 0x000fe400078efcff */
[----:B------:R-:W-:Y:S02]  /*1e2b0*/  FSEL R21, R3, -INF , !P6 ;  /* 0xff80000003157808 */ /* 0x000fe40007000000 */
[C---:B------:R-:W-:Y:S01]  /*1e2c0*/  LOP3.LUT P5, RZ, R164.reuse, 0x2, RZ, 0xc0, !PT ;  /* 0x00000002a4ff7812 */ /* 0x040fe200078ac0ff */
[----:B------:R-:W2:Y:S01]  /*1e2d0*/  LD.E R3, desc[UR4][R116.64+0xdc] ;  /* 0x0000dc0474037980 */ /* 0x000ea2000c101900 */
        /* <DEDUP_REMOVED lines=9> */
[-C--:B------:R-:W-:Y:S02]  /*1e370*/  ISETP.GE.AND P0, PT, R23, R160.reuse, PT ;  /* 0x000000a01700720c */ /* 0x080fe40003f06270 */
[----:B------:R-:W-:Y:S02]  /*1e380*/  P2R R143, PR, RZ, 0x20 ;  /* 0x00000020ff8f7803 */ /* 0x000fe40000000000 */
        /* <DEDUP_REMOVED lines=46> */
[----:B------:R-:W-:Y:S02]  /*1e670*/  FSEL R15, R8, -INF , !P6 ;  /* 0xff800000080f7808 */ /* 0x000fe40007000000 */
[----:B------:R-:W-:Y:S02]  /*1e680*/  P2R R189, PR, RZ, 0x20 ;  /* 0x00000020ffbd7803 */ /* 0x000fe40000000000 */
[C---:B------:R-:W-:Y:S02]  /*1e690*/  LOP3.LUT P5, RZ, R164.reuse, 0x1000, RZ, 0xc0, !PT ;  /* 0x00001000a4ff7812 */ /* 0x040fe400078ac0ff */
[----:B------:R-:W-:Y:S02]  /*1e6a0*/  ISETP.GE.AND P0, PT, R5, R159, PT ;  /* 0x0000009f0500720c */ /* 0x000fe40003f06270 */
[----:B------:R-:W-:Y:S02]  /*1e6b0*/  P2R R11, PR, RZ, 0x20 ;  /* 0x00000020ff0b7803 */ /* 0x000fe40000000000 */
[----:B------:R-:W-:Y:S02]  /*1e6c0*/  LOP3.LUT P5, RZ, R164, 0x10000000, RZ, 0xc0, !PT ;  /* 0x10000000a4ff7812 */ /* 0x000fe400078ac0ff */
[----:B------:R-:W-:Y:S02]  /*1e6d0*/  ISETP.NE.AND P2, PT, R2, RZ, PT ;  /* 0x000000ff0200720c */ /* 0x000fe40003f45270 */
[----:B------:R-:W-:Y:S02]  /*1e6e0*/  P2R R190, PR, RZ, 0x20 ;  /* 0x00000020ffbe7803 */ /* 0x000fe40000000000 */
[----:B------:R-:W-:Y:S02]  /*1e6f0*/  LOP3.LUT P5, RZ, R164, 0x20000000, RZ, 0xc0, !PT ;  /* 0x20000000a4ff7812 */ /* 0x000fe400078ac0ff */
[----:B------:R-:W-:Y:S02]  /*1e700*/  FSEL R53, R66, -INF , P0 ;  /* 0xff80000042357808 */ /* 0x000fe40000000000 */
        /* <DEDUP_REMOVED lines=35> */
[-C--:B------:R-:W-:Y:S02]  /*1e940*/  ISETP.GE.AND P6, PT, R127, R158.reuse, PT ;  /* 0x0000009e7f00720c */ /* 0x080fe40003fc6270 */
[----:B------:R-:W-:Y:S02]  /*1e950*/  FSEL R51, R14, -INF , !P5 ;  /* 0xff8000000e337808 */ /* 0x000fe40006800000 */
[----:B------:R-:W-:Y:S02]  /*1e960*/  ISETP.NE.AND P5, PT, R49, RZ, PT ;  /* 0x000000ff3100720c */ /* 0x000fe40003fa5270 */
[----:B------:R-:W-:Y:S02]  /*1e970*/  LEA R120, R134, UR6, 0x1 ;  /* 0x0000000686787c11 */ /* 0x000fe4000f8e08ff */
        /* <DEDUP_REMOVED lines=8> */
[C---:B------:R-:W-:Y:S01]  /*1ea00*/  ISETP.GE.AND P0, PT, R165.reuse, R158, PT ;  /* 0x0000009ea500720c */ /* 0x040fe20003f06270 */
[----:B------:R-:W-:Y:S01]  /*1ea10*/  VIADD R165, R165, 0xffffff80 ;  /* 0xffffff80a5a57836 */ /* 0x000fe20000000000 */
        /* <DEDUP_REMOVED lines=40> */
[-C--:B------:R-:W-:Y:S02]  /*1eca0*/  ISETP.GE.AND P5, PT, R45, R156.reuse, PT ;  /* 0x0000009c2d00720c */ /* 0x080fe40003fa6270 */
[-C--:B------:R-:W-:Y:S02]  /*1ecb0*/  ISETP.GE.AND P0, PT, R127, R156.reuse, PT ;  /* 0x0000009c7f00720c */ /* 0x080fe40003f06270 */
[----:B------:R-:W-:Y:S02]  /*1ecc0*/  FMNMX3.FTZ R0, R0, R203, R201, !PT ;  /* 0x000000cb00007276 */ /* 0x000fe400078100c9 */
[----:B------:R-:W-:Y:S02]  /*1ecd0*/  FMNMX3.FTZ R2, R2, R207, R205, !PT ;  /* 0x000000cf02027276 */ /* 0x000fe400078100cd */
[----:B------:R-:W-:Y:S02]  /*1ece0*/  FSEL R178, R178, -INF , !P5 ;  /* 0xff800000b2b27808 */ /* 0x000fe40006800000 */
[----:B------:R-:W-:Y:S02]  /*1ecf0*/  FSEL R180, R180, -INF , !P0 ;  /* 0xff800000b4b47808 */ /* 0x000fe40004000000 */
[-C--:B------:R-:W-:Y:S02]  /*1ed00*/  ISETP.GE.AND P5, PT, R43, R156.reuse, PT ;  /* 0x0000009c2b00720c */ /* 0x080fe40003fa6270 */
[----:B------:R-:W-:Y:S02]  /*1ed10*/  FMNMX3.FTZ R0, R0, R193, R191, !PT ;  /* 0x000000c100007276 */ /* 0x000fe400078100bf */
[-C--:B------:R-:W-:Y:S02]  /*1ed20*/  ISETP.GE.AND P0, PT, R123, R156.reuse, PT ;  /* 0x0000009c7b00720c */ /* 0x080fe40003f06270 */
[----:B------:R-:W-:Y:S02]  /*1ed30*/  FMNMX3.FTZ R2, R2, R199, R197, !PT ;  /* 0x000000c702027276 */ /* 0x000fe400078100c5 */
[----:B------:R-:W-:Y:S02]  /*1ed40*/  FSEL R169, R47, -INF , !P6 ;  /* 0xff8000002fa97808 */ /* 0x000fe40007000000 */
[----:B------:R-:W-:Y:S02]  /*1ed50*/  FSEL R175, R175, -INF , !P5 ;  /* 0xff800000afaf7808 */ /* 0x000fe40006800000 */
[----:B------:R-:W-:Y:S02]  /*1ed60*/  FMNMX3.FTZ R0, R0, R185, R183, !PT ;  /* 0x000000b900007276 */ /* 0x000fe400078100b7 */
[----:B------:R-:W-:Y:S02]  /*1ed70*/  FSEL R177, R48, -INF , !P0 ;  /* 0xff80000030b17808 */ /* 0x000fe40004000000 */
[C---:B------:R-:W-:Y:S02]  /*1ed80*/  ISETP.GE.AND P6, PT, R41.reuse, R156, PT ;  /* 0x0000009c2900720c */ /* 0x040fe40003fc6270 */
[-C--:B------:R-:W-:Y:S02]  /*1ed90*/  ISETP.GE.AND P5, PT, R41, R158.reuse, PT ;  /* 0x0000009e2900720c */ /* 0x080fe40003fa6270 */
[----:B------:R-:W-:Y:S02]  /*1eda0*/  FMNMX3.FTZ R2, R2, R189, R187, !PT ;  /* 0x000000bd02027276 */ /* 0x000fe400078100bb */
[----:B------:R-:W-:Y:S02]  /*1edb0*/  ISETP.GE.AND P0, PT, R45, R158, PT ;  /* 0x0000009e2d00720c */ /* 0x000fe40003f06270 */
[----:B------:R-:W-:Y:S02]  /*1edc0*/  FMNMX3.FTZ R0, R0, R179, R180, !PT ;  /* 0x000000b300007276 */ /* 0x000fe400078100b4 */
[----:B------:R-:W-:Y:S02]  /*1edd0*/  FSEL R171, R46, -INF , !P1 ;  /* 0xff8000002eab7808 */ /* 0x000fe40004800000 */
[----:B------:R-:W-:Y:S01]  /*1ede0*/  FSEL R176, R176, -INF , !P6 ;  /* 0xff800000b0b07808 */ /* 0x000fe20007000000 */
[----:B------:R-:W-:Y:S01]  /*1edf0*/  LDSM.16.MT88.4 R44, [R120+0xd000] ;  /* 0x00d00000782c783b */ /* 0x000fe20000004200 */
[----:B------:R-:W-:Y:S02]  /*1ee00*/  FSEL R143, R50, -INF , !P4 ;  /* 0xff800000328f7808 */ /* 0x000fe40006000000 */
[----:B------:R-:W-:Y:S02]  /*1ee10*/  FSEL R127, R55, -INF , !P5 ;  /* 0xff800000377f7808 */ /* 0x000fe40006800000 */
[----:B------:R-:W-:Y:S02]  /*1ee20*/  FMNMX3.FTZ R2, R2, R181, R173, !PT ;  /* 0x000000b502027276 */ /* 0x000fe400078100ad */
[-C--:B------:R-:W-:Y:S02]  /*1ee30*/  ISETP.GE.AND P6, PT, R35, R156.reuse, PT ;  /* 0x0000009c2300720c */ /* 0x080fe40003fc6270 */
[----:B------:R-:W-:Y:S02]  /*1ee40*/  FSEL R131, R131, -INF , !P0 ;  /* 0xff80000083837808 */ /* 0x000fe40004000000 */
[----:B------:R-:W-:Y:S02]  /*1ee50*/  ISETP.GE.AND P5, PT, R23, R156, PT ;  /* 0x0000009c1700720c */ /* 0x000fe40003fa6270 */
[----:B------:R-:W-:Y:S02]  /*1ee60*/  ISETP.GE.AND P4, PT, R35, R158, PT ;  /* 0x0000009e2300720c */ /* 0x000fe40003f86270 */
[----:B------:R-:W-:Y:S02]  /*1ee70*/  ISETP.GE.AND P0, PT, R29, R156, PT ;  /* 0x0000009c1d00720c */ /* 0x000fe40003f06270 */
[----:B------:R-:W-:Y:S02]  /*1ee80*/  FMNMX3.FTZ R0, R0, R177, R178, !PT ;  /* 0x000000b100007276 */ /* 0x000fe400078100b2 */
[----:B------:R-:W-:Y:S02]  /*1ee90*/  FMNMX3.FTZ R2, R2, R171, R169, !PT ;  /* 0x000000ab02027276 */ /* 0x000fe400078100a9 */
[-C--:B------:R-:W-:Y:S02]  /*1eea0*/  ISETP.GE.AND P1, PT, R43, R158.reuse, PT ;  /* 0x0000009e2b00720c */ /* 0x080fe40003f26270 */
[----:B------:R-:W-:Y:S02]  /*1eeb0*/  FSEL R130, R61, -INF , !P5 ;  /* 0xff8000003d827808 */ /* 0x000fe40006800000 */
[----:B------:R-:W-:Y:S02]  /*1eec0*/  FSEL R174, R56, -INF , !P6 ;  /* 0xff80000038ae7808 */ /* 0x000fe40007000000 */
[----:B------:R-:W-:Y:S02]  /*1eed0*/  FSEL R125, R58, -INF , !P4 ;  /* 0xff8000003a7d7808 */ /* 0x000fe40006000000 */
[----:B------:R-:W-:Y:S02]  /*1eee0*/  ISETP.GE.AND P6, PT, R29, R158, PT ;  /* 0x0000009e1d00720c */ /* 0x000fe40003fc6270 */
[----:B------:R-:W-:Y:S01]  /*1eef0*/  FSEL R172, R57, -INF , !P0 ;  /* 0xff80000039ac7808 */ /* 0x000fe20004000000 */
[----:B------:R-:W-:Y:S01]  /*1ef00*/  LDSM.16.MT88.4 R28, [R120+0xb000] ;  /* 0x00b00000781c783b */ /* 0x000fe20000004200 */
[C---:B------:R-:W-:Y:S02]  /*1ef10*/  ISETP.GE.AND P5, PT, R7.reuse, R156, PT ;  /* 0x0000009c0700720c */ /* 0x040fe40003fa6270 */
[----:B------:R-:W-:Y:S02]  /*1ef20*/  ISETP.GE.AND P4, PT, R7, R158, PT ;  /* 0x0000009e0700720c */ /* 0x000fe40003f86270 */
[----:B------:R-:W-:Y:S02]  /*1ef30*/  ISETP.GE.AND P0, PT, R25, R156, PT ;  /* 0x0000009c1900720c */ /* 0x000fe40003f06270 */
[----:B------:R-:W-:Y:S02]  /*1ef40*/  FMNMX3.FTZ R7, R0, R175, R176, !PT ;  /* 0x000000af00077276 */ /* 0x000fe400078100b0 */
[----:B------:R-:W-:Y:S02]  /*1ef50*/  FMNMX3.FTZ R0, R2, R143, R131, !PT ;  /* 0x0000008f02007276 */ /* 0x000fe40007810083 */
[----:B------:R-:W-:Y:S02]  /*1ef60*/  FSEL R129, R54, -INF , !P1 ;  /* 0xff80000036817808 */ /* 0x000fe40004800000 */
[----:B------:R-:W-:Y:S02]  /*1ef70*/  FSEL R123, R59, -INF , !P6 ;  /* 0xff8000003b7b7808 */ /* 0x000fe40007000000 */
[----:B------:R-:W-:Y:S02]  /*1ef80*/  FSEL R170, R60, -INF , !P0 ;  /* 0xff8000003caa7808 */ /* 0x000fe40004000000 */
[----:B------:R-:W-:Y:S02]  /*1ef90*/  FMNMX3.FTZ R7, R7, R174, R172, !PT ;  /* 0x000000ae07077276 */ /* 0x000fe400078100ac */
[----:B------:R-:W-:Y:S02]  /*1efa0*/  ISETP.GE.AND P6, PT, R5, R156, PT ;  /* 0x0000009c0500720c */ /* 0x000fe40003fc6270 */
[-C--:B------:R-:W-:Y:S02]  /*1efb0*/  ISETP.GE.AND P1, PT, R25, R158.reuse, PT ;  /* 0x0000009e1900720c */ /* 0x080fe40003f26270 */
[-C--:B------:R-:W-:Y:S02]  /*1efc0*/  ISETP.GE.AND P0, PT, R23, R158.reuse, PT ;  /* 0x0000009e1700720c */ /* 0x080fe40003f06270 */
        /* <DEDUP_REMOVED lines=41> */
[----:B------:R-:W-:Y:S02]  /*1f260*/  VIADD R118, R120, 0x9020 ;  /* 0x0000902078767836 */ /* 0x000fe40000000000 */
[-CC-:B------:R-:W-:Y:S01]  /*1f270*/  FFMA.FTZ R11, R11, R3.reuse, -R124.reuse ;  /* 0x000000030b0b7223 */ /* 0x180fe2000001087c */
[----:B------:R-:W-:Y:S02]  /*1f280*/  @P2 VIADD R118, R5, 0xffffffe0 ;  /* 0xffffffe005762836 */ /* 0x000fe40000000000 */
[----:B------:R-:W-:Y:S01]  /*1f290*/  FMUL.FTZ R8, R3, R6 ;  /* 0x0000000603087220 */ /* 0x000fe20000410000 */
[----:B------:R-:W-:Y:S01]  /*1f2a0*/  MUFU.EX2 R64, R64 ;  /* 0x0000004000407308 */ /* 0x000fe20000000800 */
[-CC-:B------:R-:W-:Y:S01]  /*1f2b0*/  FFMA.FTZ R135, R189, R3.reuse, -R124.reuse ;  /* 0x00000003bd877223 */ /* 0x180fe2000001087c */
[-CC-:B------:R-:W-:Y:S01]  /*1f2c0*/  FFMA.FTZ R181, R181, R3.reuse, -R124.reuse ;  /* 0x00000003b5b57223 */ /* 0x180fe2000001087c */
[----:B------:R-:W2:Y:S01]  /*1f2d0*/  LDSM.16.MT88.4 R20, [R118] ;  /* 0x000000007614783b */ /* 0x000ea20000004200 */
[-CC-:B------:R-:W-:Y:S01]  /*1f2e0*/  FFMA.FTZ R169, R169, R3.reuse, -R124.reuse ;  /* 0x00000003a9a97223 */ /* 0x180fe2000001087c */
[-C--:B------:R-:W-:Y:S01]  /*1f2f0*/  FFMA.FTZ R143, R143, R3.reuse, -R124 ;  /* 0x000000038f8f7223 */ /* 0x080fe2000001087c */
[-CC-:B------:R-:W-:Y:S01]  /*1f300*/  FFMA.FTZ R179, R179, R3.reuse, -R182.reuse ;  /* 0x00000003b3b37223 */ /* 0x180fe200000108b6 */
[-CC-:B------:R-:W-:Y:S03]  /*1f310*/  FFMA.FTZ R177, R177, R3.reuse, -R182.reuse ;  /* 0x00000003b1b17223 */ /* 0x180fe600000108b6 */
[----:B------:R-:W3:Y:S01]  /*1f320*/  MUFU.EX2 R186, R186 ;  /* 0x000000ba00ba7308 */ /* 0x000ee20000000800 */
[-C--:B------:R-:W-:Y:S01]  /*1f330*/  FFMA.FTZ R175, R175, R3.reuse, -R182 ;  /* 0x00000003afaf7223 */ /* 0x080fe200000108b6 */
[-CC-:B------:R-:W-:Y:S01]  /*1f340*/  FFMA.FTZ R129, R129, R3.reuse, -R124.reuse ;  /* 0x0000000381817223 */ /* 0x180fe2000001087c */
[----:B------:R-:W4:Y:S01]  /*1f350*/  LDSM.16.MT88.4 R36, [R118+0x2000] ;  /* 0x002000007624783b */ /* 0x000f220000004200 */
[-CC-:B------:R-:W-:Y:S01]  /*1f360*/  FFMA.FTZ R125, R125, R3.reuse, -R124.reuse ;  /* 0x000000037d7d7223 */ /* 0x180fe2000001087c */
[-CC-:B------:R-:W-:Y:S01]  /*1f370*/  FFMA.FTZ R121, R121, R3.reuse, -R124.reuse ;  /* 0x0000000379797223 */ /* 0x180fe2000001087c */
[--C-:B------:R-:W-:Y:S01]  /*1f380*/  FFMA.FTZ R122, R122, R3, -R124.reuse ;  /* 0x000000037a7a7223 */ /* 0x100fe2000001087c */
[----:B------:R-:W-:Y:S03]  /*1f390*/  ISETP.GT.AND P0, PT, R161, R140, PT ;  /* 0x0000008ca100720c */ /* 0x000fe60003f04270 */
[----:B------:R-:W-:Y:S01]  /*1f3a0*/  MUFU.EX2 R184, R184 ;  /* 0x000000b800b87308 */ /* 0x000fe20000000800 */
[----:B------:R-:W5:Y:S09]  /*1f3b0*/  LDSM.16.MT88.4 R60, [R118+0x4000] ;  /* 0x00400000763c783b */ /* 0x000f720000004200 */
[----:B------:R-:W-:Y:S01]  /*1f3c0*/  MUFU.EX2 R134, R11 ;  /* 0x0000000b00867308 */ /* 0x000fe20000000800 */
[----:B---3--:R-:W-:Y:S09]  /*1f3d0*/  F2FP.F16.F32.PACK_AB R57, R186, R64 ;  /* 0x00000040ba39723e */ /* 0x008ff200000000ff */
[----:B------:R-:W3:Y:S10]  /*1f3e0*/  MUFU.EX2 R55, R4 ;  /* 0x0000000400377308 */ /* 0x000ef40000000800 */
[----:B------:R-:W1:Y:S10]  /*1f3f0*/  MUFU.EX2 R54, R8 ;  /* 0x0000000800367308 */ /* 0x000e740000000800 */
        /* <DEDUP_REMOVED lines=28> */
[----:B------:R-:W-:Y:S01]  /*1f5c0*/  FMUL.FTZ R43, R55, R79 ;  /* 0x0000004f372b7220 */ /* 0x000fe20000410000 */
[----:B------:R-:W-:Y:S01]  /*1f5d0*/  FFMA.FTZ R79, R51, R3, -R124 ;  /* 0x00000003334f7223 */ /* 0x000fe2000001087c */
[C---:B------:R-:W-:Y:S01]  /*1f5e0*/  FMUL.FTZ R50, R55.reuse, R70 ;  /* 0x0000004637327220 */ /* 0x040fe20000410000 */
[----:B------:R-:W-:Y:S01]  /*1f5f0*/  FMUL.FTZ R51, R55, R71 ;  /* 0x0000004737337220 */ /* 0x000fe20000410000 */
[----:B------:R-:W-:Y:S01]  /*1f600*/  FMUL.FTZ R48, R54, R68 ;  /* 0x0000004436307220 */ /* 0x000fe20000410000 */
[----:B-1----:R-:W-:Y:S01]  /*1f610*/  F2FP.F16.F32.PACK_AB R58, R184, R195 ;  /* 0x000000c3b83a723e */ /* 0x002fe200000000ff */
[-CC-:B------:R-:W-:Y:S01]  /*1f620*/  FFMA.FTZ R77, R237, R3.reuse, -R182.reuse ;  /* 0x00000003ed4d7223 */ /* 0x180fe200000108b6 */
[-CC-:B------:R-:W-:Y:S01]  /*1f630*/  FFMA.FTZ R76, R235, R3.reuse, -R182.reuse ;  /* 0x00000003eb4c7223 */ /* 0x180fe200000108b6 */
[-C--:B------:R-:W-:Y:S01]  /*1f640*/  FFMA.FTZ R92, R233, R3.reuse, -R182 ;  /* 0x00000003e95c7223 */ /* 0x080fe200000108b6 */
[-CC-:B------:R-:W-:Y:S01]  /*1f650*/  FFMA.FTZ R78, R229, R3.reuse, -R124.reuse ;  /* 0x00000003e54e7223 */ /* 0x180fe2000001087c */
[-C--:B------:R-:W-:Y:S01]  /*1f660*/  FFMA.FTZ R93, R227, R3.reuse, -R124 ;  /* 0x00000003e35d7223 */ /* 0x080fe2000001087c */
[----:B------:R-:W-:Y:S01]  /*1f670*/  MUFU.EX2 R79, R79 ;  /* 0x0000004f004f7308 */ /* 0x000fe20000000800 */
[----:B------:R-:W-:Y:S01]  /*1f680*/  LDSM.16.MT88.4 R108, [R120+0xac00] ;  /* 0x00ac0000786c783b */ /* 0x000fe20000004200 */
[----:B--2---:R-:W-:Y:S01]  /*1f690*/  F2FP.F16.F32.PACK_AB R59, R119, R134 ;  /* 0x00000086773b723e */ /* 0x004fe200000000ff */
[-C--:B------:R-:W-:Y:S01]  /*1f6a0*/  FFMA.FTZ R85, R67, R3.reuse, -R182 ;  /* 0x0000000343557223 */ /* 0x080fe200000108b6 */
[-C--:B------:R-:W-:Y:S01]  /*1f6b0*/  FFMA.FTZ R87, R65, R3.reuse, -R124 ;  /* 0x0000000341577223 */ /* 0x080fe2000001087c */
[-CC-:B------:R-:W-:Y:S01]  /*1f6c0*/  FFMA.FTZ R100, R170, R3.reuse, -R182.reuse ;  /* 0x00000003aa647223 */ /* 0x180fe200000108b6 */
[-CC-:B------:R-:W-:Y:S01]  /*1f6d0*/  FFMA.FTZ R94, R128, R3.reuse, -R182.reuse ;  /* 0x00000003805e7223 */ /* 0x180fe200000108b6 */
[-CC-:B------:R-:W-:Y:S03]  /*1f6e0*/  FFMA.FTZ R101, R176, R3.reuse, -R182.reuse ;  /* 0x00000003b0657223 */ /* 0x180fe600000108b6 */
[----:B------:R-:W-:Y:S01]  /*1f6f0*/  MUFU.EX2 R76, R76 ;  /* 0x0000004c004c7308 */ /* 0x000fe20000000800 */
[C---:B------:R-:W-:Y:S05]  /*1f700*/  HMMA.16816.F32 R4, R56.reuse, R12, R4 ;  /* 0x0000000c3804723c */ /* 0x040fea0000001804 */
[--C-:B------:R-:W-:Y:S01]  /*1f710*/  FFMA.FTZ R95, R130, R3, -R182.reuse ;  /* 0x00000003825f7223 */ /* 0x100fe200000108b6 */
[C---:B------:R-:W-:Y:S03]  /*1f720*/  FMUL.FTZ R12, R54.reuse, R104 ;  /* 0x00000068360c7220 */ /* 0x040fe60000410000 */
[----:B------:R-:W-:Y:S01]  /*1f730*/  MUFU.EX2 R78, R78 ;  /* 0x0000004e004e7308 */ /* 0x000fe20000000800 */
[C---:B------:R-:W-:Y:S03]  /*1f740*/  HMMA.16816.F32 R8, R56.reuse, R14, R8 ;  /* 0x0000000e3808723c */ /* 0x040fe60000001808 */
[C---:B------:R-:W-:Y:S01]  /*1f750*/  FMUL.FTZ R13, R54.reuse, R105 ;  /* 0x00000069360d7220 */ /* 0x040fe20000410000 */
[C---:B------:R-:W-:Y:S01]  /*1f760*/  FMUL.FTZ R14, R55.reuse, R106 ;  /* 0x0000006a370e7220 */ /* 0x040fe20000410000 */
[----:B------:R-:W-:Y:S01]  /*1f770*/  FMUL.FTZ R15, R55, R107 ;  /* 0x0000006b370f7220 */ /* 0x000fe20000410000 */
[-C--:B------:R-:W-:Y:S03]  /*1f780*/  FFMA.FTZ R84, R225, R3.reuse, -R182 ;  /* 0x00000003e1547223 */ /* 0x080fe600000108b6 */
[----:B------:R-:W-:Y:S01]  /*1f790*/  MUFU.EX2 R93, R93 ;  /* 0x0000005d005d7308 */ /* 0x000fe20000000800 */
[----:B------:R-:W-:Y:S01]  /*1f7a0*/  FFMA.FTZ R86, R213, R3, -R124 ;  /* 0x00000003d5567223 */ /* 0x000fe2000001087c */
[----:B------:R-:W-:Y:S01]  /*1f7b0*/  FFMA.FTZ R215, R54, R167, R215 ;  /* 0x000000a736d77223 */ /* 0x000fe200000100d7 */
[-CC-:B------:R-:W-:Y:S01]  /*1f7c0*/  FFMA.FTZ R167, R185, R3.reuse, -R182.reuse ;  /* 0x00000003b9a77223 */ /* 0x180fe200000108b6 */
[--C-:B------:R-:W-:Y:S01]  /*1f7d0*/  FFMA.FTZ R102, R178, R3, -R182.reuse ;  /* 0x00000003b2667223 */ /* 0x100fe200000108b6 */
[C---:B------:R-:W-:Y:S05]  /*1f7e0*/  HMMA.16816.F32 R12, R56.reuse, R20, R12 ;  /* 0x00000014380c723c */ /* 0x040fea000000180c */
[----:B------:R-:W-:Y:S01]  /*1f7f0*/  MUFU.EX2 R85, R85 ;  /* 0x0000005500557308 */ /* 0x000fe20000000800 */
[C---:B------:R-:W-:Y:S01]  /*1f800*/  FMUL.FTZ R20, R54.reuse, R96 ;  /* 0x0000006036147220 */ /* 0x040fe20000410000 */
[----:B------:R-:W-:Y:S01]  /*1f810*/  FMUL.FTZ R21, R54, R97 ;  /* 0x0000006136157220 */ /* 0x000fe20000410000 */
[-C--:B------:R-:W-:Y:S01]  /*1f820*/  FFMA.FTZ R97, R201, R3.reuse, -R182 ;  /* 0x00000003c9617223 */ /* 0x080fe200000108b6 */
[--C-:B------:R-:W-:Y:S01]  /*1f830*/  FFMA.FTZ R96, R199, R3, -R124.reuse ;  /* 0x00000003c7607223 */ /* 0x100fe2000001087c */
[C---:B------:R-:W-:Y:S03]  /*1f840*/  HMMA.16816.F32 R16, R56.reuse, R22, R16 ;  /* 0x000000163810723c */ /* 0x040fe60000001810 */
[C---:B------:R-:W-:Y:S01]  /*1f850*/  FMUL.FTZ R22, R55.reuse, R98 ;  /* 0x0000006237167220 */ /* 0x040fe20000410000 */
[----:B------:R-:W-:Y:S01]  /*1f860*/  FMUL.FTZ R23, R55, R99 ;  /* 0x0000006337177220 */ /* 0x000fe20000410000 */
[----:B------:R-:W-:Y:S01]  /*1f870*/  MUFU.EX2 R86, R86 ;  /* 0x0000005600567308 */ /* 0x000fe20000000800 */
[-CC-:B------:R-:W-:Y:S01]  /*1f880*/  FFMA.FTZ R98, R207, R3.reuse, -R124.reuse ;  /* 0x00000003cf627223 */ /* 0x180fe2000001087c */
[-CC-:B------:R-:W-:Y:S01]  /*1f890*/  FFMA.FTZ R99, R197, R3.reuse, -R124.reuse ;  /* 0x00000003c5637223 */ /* 0x180fe2000001087c */
[-CC-:B------:R-:W-:Y:S01]  /*1f8a0*/  FFMA.FTZ R128, R171, R3.reuse, -R124.reuse ;  /* 0x00000003ab807223 */ /* 0x180fe2000001087c */
[-C--:B------:R-:W-:Y:S01]  /*1f8b0*/  FFMA.FTZ R170, R131, R3.reuse, -R124 ;  /* 0x0000000383aa7223 */ /* 0x080fe2000001087c */
[----:B------:R-:W-:Y:S01]  /*1f8c0*/  FFMA.FTZ R176, R172, R3, -R182 ;  /* 0x00000003acb07223 */ /* 0x000fe200000108b6 */
[C---:B------:R-:W-:Y:S04]  /*1f8d0*/  HMMA.16816.F32 R20, R56.reuse, R28, R20 ;  /* 0x0000001c3814723c */ /* 0x040fe80000001814 */
[----:B------:R-:W-:Y:S01]  /*1f8e0*/  MUFU.EX2 R172, R101 ;  /* 0x0000006500ac7308 */ /* 0x000fe20000000800 */
[C---:B------:R-:W-:Y:S01]  /*1f8f0*/  FMUL.FTZ R28, R54.reuse, R88 ;  /* 0x00000058361c7220 */ /* 0x040fe20000410000 */
[----:B------:R-:W-:Y:S01]  /*1f900*/  FMUL.FTZ R29, R54, R89 ;  /* 0x00000059361d7220 */ /* 0x000fe20000410000 */
[-C--:B------:R-:W-:Y:S01]  /*1f910*/  FFMA.FTZ R89, R205, R3.reuse, -R124 ;  /* 0x00000003cd597223 */ /* 0x080fe2000001087c */
[--C-:B------:R-:W-:Y:S01]  /*1f920*/  FFMA.FTZ R88, R203, R3, -R182.reuse ;  /* 0x00000003cb587223 */ /* 0x100fe200000108b6 */
[----:B------:R-:W-:Y:S01]  /*1f930*/  FADD.FTZ R188, R188, R215 ;  /* 0x000000d7bcbc7221 */ /* 0x000fe20000010000 */
[C---:B------:R-:W-:Y:S04]  /*1f940*/  HMMA.16816.F32 R24, R56.reuse, R30, R24 ;  /* 0x0000001e3818723c */ /* 0x040fe80000001818 */
[----:B------:R-:W1:Y:S01]  /*1f950*/  MUFU.EX2 R77, R77 ;  /* 0x0000004d004d7308 */ /* 0x000e620000000800 */
[C---:B------:R-:W-:Y:S01]  /*1f960*/  FMUL.FTZ R30, R55.reuse, R90 ;  /* 0x0000005a371e7220 */ /* 0x040fe20000410000 */
[----:B------:R-:W-:Y:S01]  /*1f970*/  FMUL.FTZ R31, R55, R91 ;  /* 0x0000005b371f7220 */ /* 0x000fe20000410000 */
[-CC-:B------:R-:W-:Y:S01]  /*1f980*/  FFMA.FTZ R91, R211, R3.reuse, -R182.reuse ;  /* 0x00000003d35b7223 */ /* 0x180fe200000108b6 */
[----:B------:R-:W-:Y:S01]  /*1f990*/  FFMA.FTZ R90, R209, R3, -R182 ;  /* 0x00000003d15a7223 */ /* 0x000fe200000108b6 */
[----:B------:R-:W-:Y:S05]  /*1f9a0*/  FADD.FTZ R195, R195, R188 ;  /* 0x000000bcc3c37221 */ /* 0x000fea0000010000 */
[----:B------:R-:W-:Y:S01]  /*1f9b0*/  MUFU.EX2 R92, R92 ;  /* 0x0000005c005c7308 */ /* 0x000fe20000000800 */
[C---:B----4-:R-:W-:Y:S03]  /*1f9c0*/  HMMA.16816.F32 R28, R56.reuse, R36, R28 ;  /* 0x00000024381c723c */ /* 0x050fe6000000181c */
[C---:B------:R-:W-:Y:S01]  /*1f9d0*/  FMUL.FTZ R36, R54.reuse, R80 ;  /* 0x0000005036247220 */ /* 0x040fe20000410000 */
[C---:B------:R-:W-:Y:S01]  /*1f9e0*/  FMUL.FTZ R37, R54.reuse, R81 ;  /* 0x0000005136257220 */ /* 0x040fe20000410000 */
[-C--:B------:R-:W-:Y:S01]  /*1f9f0*/  FFMA.FTZ R81, R223, R3.reuse, -R182 ;  /* 0x00000003df517223 */ /* 0x080fe200000108b6 */
[----:B------:R-:W-:Y:S03]  /*1fa00*/  FFMA.FTZ R80, R219, R3, -R124 ;  /* 0x00000003db507223 */ /* 0x000fe6000001087c */
[----:B------:R-:W-:Y:S01]  /*1fa10*/  MUFU.EX2 R84, R84 ;  /* 0x0000005400547308 */ /* 0x000fe20000000800 */
[C---:B------:R-:W-:Y:S03]  /*1fa20*/  HMMA.16816.F32 R32, R56.reuse, R38, R32 ;  /* 0x000000263820723c */ /* 0x040fe60000001820 */
[C---:B------:R-:W-:Y:S01]  /*1fa30*/  FMUL.FTZ R38, R55.reuse, R82 ;  /* 0x0000005237267220 */ /* 0x040fe20000410000 */
[----:B------:R-:W-:Y:S01]  /*1fa40*/  FMUL.FTZ R39, R55, R83 ;  /* 0x0000005337277220 */ /* 0x000fe20000410000 */
[-CC-:B------:R-:W-:Y:S01]  /*1fa50*/  FFMA.FTZ R83, R231, R3.reuse, -R182.reuse ;  /* 0x00000003e7537223 */ /* 0x180fe200000108b6 */
[----:B------:R-:W-:Y:S03]  /*1fa60*/  FFMA.FTZ R82, R217, R3, -R182 ;  /* 0x00000003d9527223 */ /* 0x000fe600000108b6 */
[----:B------:R-:W-:Y:S02]  /*1fa70*/  MUFU.EX2 R81, R81 ;  /* 0x0000005100517308 */ /* 0x000fe40000000800 */
[C---:B------:R-:W-:Y:S03]  /*1fa80*/  HMMA.16816.F32 R36, R56.reuse, R44, R36 ;  /* 0x0000002c3824723c */ /* 0x040fe60000001824 */
[C---:B------:R-:W-:Y:S01]  /*1fa90*/  FMUL.FTZ R45, R54.reuse, R73 ;  /* 0x00000049362d7220 */ /* 0x040fe20000410000 */
[C---:B------:R-:W-:Y:S01]  /*1faa0*/  FMUL.FTZ R44, R54.reuse, R72 ;  /* 0x00000048362c7220 */ /* 0x040fe20000410000 */
[----:B------:R-:W-:Y:S01]  /*1fab0*/  FFMA.FTZ R72, R49, R3, -R124 ;  /* 0x0000000331487223 */ /* 0x000fe2000001087c */
[----:B------:R-:W-:Y:S01]  /*1fac0*/  FMUL.FTZ R49, R54, R69 ;  /* 0x0000004536317220 */ /* 0x000fe20000410000 */
[C---:B------:R-:W-:Y:S01]  /*1fad0*/  FFMA.FTZ R69, R55.reuse, R168, R64 ;  /* 0x000000a837457223 */ /* 0x040fe20000010040 */
[C---:B------:R-:W-:Y:S01]  /*1fae0*/  HMMA.16816.F32 R40, R56.reuse, R46, R40 ;  /* 0x0000002e3828723c */ /* 0x040fe20000001828 */
[----:B------:R-:W-:Y:S01]  /*1faf0*/  MUFU.EX2 R83, R83 ;  /* 0x0000005300537308 */ /* 0x000fe20000000800 */
[----:B------:R-:W-:Y:S01]  /*1fb00*/  LDSM.16.MT88.4 R64, [R118+0x800] ;  /* 0x000800007640783b */ /* 0x000fe20000004200 */
[C---:B------:R-:W-:Y:S01]  /*1fb10*/  FMUL.FTZ R47, R55.reuse, R75 ;  /* 0x0000004b372f7220 */ /* 0x040fe20000410000 */
[----:B------:R-:W-:Y:S01]  /*1fb20*/  FMUL.FTZ R46, R55, R74 ;  /* 0x0000004a372e7220 */ /* 0x000fe20000410000 */
[----:B------:R-:W-:Y:S01]  /*1fb30*/  FADD.FTZ R69, R186, R69 ;  /* 0x00000045ba457221 */ /* 0x000fe20000010000 */
[----:B------:R-:W-:Y:S01]  /*1fb40*/  FADD.FTZ R74, R184, R195 ;  /* 0x000000c3b84a7221 */ /* 0x000fe20000010000 */
[-CC-:B------:R-:W-:Y:S01]  /*1fb50*/  FFMA.FTZ R55, R221, R3.reuse, -R124.reuse ;  /* 0x00000003dd377223 */ /* 0x180fe2000001087c */
[-C--:B------:R-:W-:Y:S03]  /*1fb60*/  FFMA.FTZ R168, R187, R3.reuse, -R124 ;  /* 0x00000003bba87223 */ /* 0x080fe6000001087c */
[----:B------:R-:W2:Y:S01]  /*1fb70*/  MUFU.EX2 R72, R72 ;  /* 0x0000004800487308 */ /* 0x000ea20000000800 */
[----:B------:R-:W-:Y:S01]  /*1fb80*/  FADD.FTZ R54, R134, R69 ;  /* 0x0000004586367221 */ /* 0x000fe20000010000 */
[C---:B-----5:R-:W-:Y:S01]  /*1fb90*/  HMMA.16816.F32 R44, R56.reuse, R60, R44 ;  /* 0x0000003c382c723c */ /* 0x060fe2000000182c */
[----:B------:R-:W-:Y:S02]  /*1fba0*/  LDSM.16.MT88.4 R68, [R120+0xbc00] ;  /* 0x00bc00007844783b */ /* 0x000fe40000004200 */
[-CC-:B------:R-:W-:Y:S01]  /*1fbb0*/  FFMA.FTZ R134, R191, R3.reuse, -R182.reuse ;  /* 0x00000003bf867223 */ /* 0x180fe200000108b6 */
[-C--:B------:R-:W-:Y:S01]  /*1fbc0*/  FFMA.FTZ R184, R183, R3.reuse, -R182 ;  /* 0x00000003b7b87223 */ /* 0x080fe200000108b6 */
[----:B------:R-:W-:Y:S03]  /*1fbd0*/  FADD.FTZ R54, R119, R54 ;  /* 0x0000003677367221 */ /* 0x000fe60000010000 */
[----:B------:R-:W-:Y:S01]  /*1fbe0*/  MUFU.EX2 R55, R55 ;  /* 0x0000003700377308 */ /* 0x000fe20000000800 */
[----:B------:R-:W-:Y:S01]  /*1fbf0*/  FFMA.FTZ R119, R193, R3, -R182 ;  /* 0x00000003c1777223 */ /* 0x000fe200000108b6 */
[----:B------:R-:W-:Y:S01]  /*1fc00*/  HMMA.16816.F32 R48, R56, R62, R48 ;  /* 0x0000003e3830723c */ /* 0x000fe20000001830 */
[----:B------:R-:W3:Y:S02]  /*1fc10*/  LDSM.16.MT88.4 R60, [R120+0x9400] ;  /* 0x00940000783c783b */ /* 0x000ee40000004200 */
[----:B-1----:R-:W-:Y:S01]  /*1fc20*/  F2FP.F16.F32.PACK_AB R56, R76, R77 ;  /* 0x0000004d4c38723e */ /* 0x002fe200000000ff */
[----:B------:R-:W-:Y:S01]  /*1fc30*/  FADD.FTZ R77, R77, R74 ;  /* 0x0000004a4d4d7221 */ /* 0x000fe20000010000 */
[----:B------:R-:W-:Y:S03]  /*1fc40*/  F2FP.F16.F32.PACK_AB R59, R93, R78 ;  /* 0x0000004e5d3b723e */ /* 0x000fe600000000ff */
[----:B------:R-:W-:Y:S01]  /*1fc50*/  MUFU.EX2 R82, R82 ;  /* 0x0000005200527308 */ /* 0x000fe20000000800 */
[----:B--2---:R-:W-:Y:S01]  /*1fc60*/  F2FP.F16.F32.PACK_AB R57, R72, R79 ;  /* 0x0000004f4839723e */ /* 0x004fe200000000ff */
[----:B------:R-:W-:Y:S01]  /*1fc70*/  FADD.FTZ R103, R76, R77 ;  /* 0x0000004d4c677221 */ /* 0x000fe20000010000 */
[----:B------:R-:W-:Y:S01]  /*1fc80*/  F2FP.F16.F32.PACK_AB R58, R83, R92 ;  /* 0x0000005c533a723e */ /* 0x000fe200000000ff */
[----:B------:R-:W-:Y:S01]  /*1fc90*/  FADD.FTZ R79, R79, R54 ;  /* 0x000000364f4f7221 */ /* 0x000fe20000010000 */
[-C--:B------:R-:W-:Y:S01]  /*1fca0*/  FFMA.FTZ R54, R174, R3.reuse, -R182 ;  /* 0x00000003ae367223 */ /* 0x080fe200000108b6 */
[----:B------:R-:W-:Y:S01]  /*1fcb0*/  FADD.FTZ R92, R92, R103 ;  /* 0x000000675c5c7221 */ /* 0x000fe20000010000 */
[----:B------:R-:W-:Y:S01]  /*1fcc0*/  FFMA.FTZ R174, R127, R3, -R124 ;  /* 0x000000037fae7223 */ /* 0x000fe2000001087c */
[----:B------:R-:W-:Y:S02]  /*1fcd0*/  FADD.FTZ R79, R72, R79 ;  /* 0x0000004f484f7221 */ /* 0x000fe40000010000 */
[----:B------:R-:W-:Y:S01]  /*1fce0*/  MUFU.EX2 R87, R87 ;  /* 0x0000005700577308 */ /* 0x000fe20000000800 */
[----:B------:R-:W-:Y:S01]  /*1fcf0*/  LDSM.16.MT88.4 R72, [R118+0x3000] ;  /* 0x003000007648783b */ /* 0x000fe20000004200 */
[----:B------:R-:W-:Y:S01]  /*1fd00*/  FADD.FTZ R83, R83, R92 ;  /* 0x0000005c53537221 */ /* 0x000fe20000010000 */
[----:B------:R-:W-:Y:S07]  /*1fd10*/  FADD.FTZ R104, R78, R79 ;  /* 0x0000004f4e687221 */ /* 0x000fee0000010000 */
[----:B------:R-:W-:Y:S01]  /*1fd20*/  MUFU.EX2 R90, R90 ;  /* 0x0000005a005a7308 */ /* 0x000fe20000000800 */
[----:B------:R-:W-:Y:S09]  /*1fd30*/  LDSM.16.MT88.4 R76, [R118+0x3400] ;  /* 0x00340000764c783b */ /* 0x000ff20000004200 */
        /* <DEDUP_REMOVED lines=15> */
[----:B------:R2:W-:Y:S10]  /*1fe30*/  MUFU.EX2 R171, R102 ;  /* 0x0000006600ab7308 */ /* 0x0005f40000000800 */
[----:B------:R-:W-:Y:S10]  /*1fe40*/  MUFU.EX2 R143, R143 ;  /* 0x0000008f008f7308 */ /* 0x000ff40000000800 */
[----:B------:R-:W-:Y:S01]  /*1fe50*/  MUFU.EX2 R170, R170 ;  /* 0x000000aa00aa7308 */ /* 0x000fe20000000800 */
[----:B--2---:R-:W-:Y:S09]  /*1fe60*/  FADD.FTZ R102, R93, R104 ;  /* 0x000000685d667221 */ /* 0x004ff20000010000 */
        /* <DEDUP_REMOVED lines=19> */
[----:B------:R-:W2:Y:S01]  /*1ffa0*/  MUFU.EX2 R176, R176 ;  /* 0x000000b000b07308 */ /* 0x000ea20000000800 */
[C---:B-1----:R-:W-:Y:S09]  /*1ffb0*/  HMMA.16816.F32 R36, R56.reuse, R60, R36 ;  /* 0x0000003c3824723c */ /* 0x042ff20000001824 */
[----:B------:R-:W-:Y:S01]  /*1ffc0*/  MUFU.EX2 R125, R125 ;  /* 0x0000007d007d7308 */ /* 0x000fe20000000800 */
[C---:B------:R-:W-:Y:S01]  /*1ffd0*/  HMMA.16816.F32 R40, R56.reuse, R62, R40 ;  /* 0x0000003e3828723c */ /* 0x040fe20000001828 */
[----:B------:R-:W1:Y:S02]  /*1ffe0*/  LDSM.16.MT88.4 R60, [R118+0x4400] ;  /* 0x00440000763c783b */ /* 0x000e640000004200 */
[----:B--2---:R-:W-:Y:S05]  /*1fff0*/  F2FP.F16.F32.PACK_AB R54, R176, R127 ;  /* 0x0000007fb036723e */ /* 0x004fea00000000ff */
        /* <DEDUP_REMOVED lines=51> */
[----:B------:R3:W4:Y:S01]  /*20330*/  MUFU.EX2 R178, R68 ;  /* 0x0000004400b27308 */ /* 0x0007220000000800 */
[----:B------:R-:W-:Y:S03]  /*20340*/  HMMA.16816.F32 R48, R56, R70, R48 ;  /* 0x000000463830723c */ /* 0x000fe60000001830 */
[----:B------:R-:W-:Y:S02]  /*20350*/  F2FP.F16.F32.PACK_AB R56, R134, R119 ;  /* 0x000000778638723e */ /* 0x000fe400000000ff */
[----:B------:R-:W-:Y:S02]  /*20360*/  F2FP.F16.F32.PACK_AB R57, R168, R135 ;  /* 0x00000087a839723e */ /* 0x000fe400000000ff */
[----:B------:R-:W-:Y:S02]  /*20370*/  F2FP.F16.F32.PACK_AB R58, R184, R167 ;  /* 0x000000a7b83a723e */ /* 0x000fe400000000ff */
[----:B------:R-:W-:Y:S01]  /*20380*/  MUFU.EX2 R126, R179 ;  /* 0x000000b3007e7308 */ /* 0x000fe20000000800 */
[----:B---3--:R-:W3:Y:S01]  /*20390*/  LDSM.16.MT88.4 R68, [R120+0xc000] ;  /* 0x00c000007844783b */ /* 0x008ee20000004200 */
[----:B----4-:R-:W-:Y:S08]  /*203a0*/  F2FP.F16.F32.PACK_AB R59, R178, R181 ;  /* 0x000000b5b23b723e */ /* 0x010ff000000000ff */
[----:B------:R-:W4:Y:S01]  /*203b0*/  MUFU.EX2 R173, R173 ;  /* 0x000000ad00ad7308 */ /* 0x000f220000000800 */
[C---:B-1----:R-:W-:Y:S09]  /*203c0*/  HMMA.16816.F32 R4, R56.reuse, R60, R4 ;  /* 0x0000003c3804723c */ /* 0x042ff20000001804 */
[----:B------:R-:W1:Y:S01]  /*203d0*/  MUFU.EX2 R180, R180 ;  /* 0x000000b400b47308 */ /* 0x000e620000000800 */
[C---:B------:R-:W-:Y:S01]  /*203e0*/  HMMA.16816.F32 R8, R56.reuse, R62, R8 ;  /* 0x0000003e3808723c */ /* 0x040fe20000001808 */
[----:B------:R-:W5:Y:S08]  /*203f0*/  LDSM.16.MT88.4 R60, [R120+0xe000] ;  /* 0x00e00000783c783b */ /* 0x000f700000004200 */
[----:B------:R-:W-:Y:S01]  /*20400*/  MUFU.EX2 R182, R182 ;  /* 0x000000b600b67308 */ /* 0x000fe20000000800 */
        /* <DEDUP_REMOVED lines=8> */
[----:B------:R-:W1:Y:S07]  /*20490*/  LDSM.16.MT88.4 R72, [R118+0x1400] ;  /* 0x001400007648783b */ /* 0x000e6e0000004200 */
[C---:B-----5:R-:W-:Y:S08]  /*204a0*/  HMMA.16816.F32 R36, R56.reuse, R60, R36 ;  /* 0x0000003c3824723c */ /* 0x060ff00000001824 */
[C---:B------:R-:W-:Y:S01]  /*204b0*/  HMMA.16816.F32 R40, R56.reuse, R62, R40 ;  /* 0x0000003e3828723c */ /* 0x040fe20000001828 */
[----:B------:R-:W5:Y:S07]  /*204c0*/  LDSM.16.MT88.4 R60, [R120+0xc400] ;  /* 0x00c40000783c783b */ /* 0x000f6e0000004200 */
[C---:B--2---:R-:W-:Y:S08]  /*204d0*/  HMMA.16816.F32 R44, R56.reuse, R64, R44 ;  /* 0x00000040382c723c */ /* 0x044ff0000000182c */
[----:B------:R-:W-:Y:S01]  /*204e0*/  HMMA.16816.F32 R48, R56, R66, R48 ;  /* 0x000000423830723c */ /* 0x000fe20000001830 */
[----:B------:R-:W2:Y:S02]  /*204f0*/  LDSM.16.MT88.4 R64, [R120+0xe400] ;  /* 0x00e400007840783b */ /* 0x000ea40000004200 */
[----:B----4-:R-:W-:Y:S02]  /*20500*/  F2FP.F16.F32.PACK_AB R56, R173, R126 ;  /* 0x0000007ead38723e */ /* 0x010fe400000000ff */
        /* <DEDUP_REMOVED lines=18> */
[C---:B---3--:R-:W-:Y:S03]  /*20630*/  HMMA.16816.F32 R44, R56.reuse, R68, R44 ;  /* 0x00000044382c723c */ /* 0x048fe6000000182c */
[-C--:B------:R-:W-:Y:S01]  /*20640*/  FFMA.FTZ R68, R53, R3.reuse, -R124 ;  /* 0x0000000335447223 */ /* 0x080fe2000001087c */
[----:B------:R-:W-:Y:S01]  /*20650*/  FADD.FTZ R69, R55, R102 ;  /* 0x0000006637457221 */ /* 0x000fe20000010000 */
[----:B------:R-:W-:Y:S01]  /*20660*/  FFMA.FTZ R124, R52, R3, -R124 ;  /* 0x00000003347c7223 */ /* 0x000fe2000001087c */
[----:B------:R-:W-:Y:S01]  /*20670*/  F2FP.F16.F32.PACK_AB R52, R172, R131 ;  /* 0x00000083ac34723e */ /* 0x000fe200000000ff */
[----:B------:R3:W-:Y:S01]  /*20680*/  MUFU.EX2 R3, R100 ;  /* 0x0000006400037308 */ /* 0x0007e20000000800 */
[----:B------:R-:W-:Y:S01]  /*20690*/  HMMA.16816.F32 R48, R56, R70, R48 ;  /* 0x000000463830723c */ /* 0x000fe20000001830 */
[----:B------:R-:W4:Y:S02]  /*206a0*/  LDSM.16.MT88.4 R56, [R120+0xe800] ;  /* 0x00e800007838783b */ /* 0x000f240000004200 */
[----:B------:R-:W-:Y:S01]  /*206b0*/  F2FP.F16.F32.PACK_AB R53, R174, R129 ;  /* 0x00000081ae35723e */ /* 0x000fe200000000ff */
[----:B------:R-:W-:Y:S01]  /*206c0*/  FADD.FTZ R80, R80, R69 ;  /* 0x0000004550507221 */ /* 0x000fe20000010000 */
[----:B------:R-:W-:Y:S03]  /*206d0*/  F2FP.F16.F32.PACK_AB R55, R180, R125 ;  /* 0x0000007db437723e */ /* 0x000fe600000000ff */
[----:B------:R-:W-:Y:S04]  /*206e0*/  FADD.FTZ R87, R87, R80 ;  /* 0x0000005057577221 */ /* 0x000fe80000010000 */
[C---:B-1----:R-:W-:Y:S01]  /*206f0*/  HMMA.16816.F32 R4, R52.reuse, R60, R4 ;  /* 0x0000003c3404723c */ /* 0x042fe20000001804 */
[----:B---3--:R-:W-:Y:S04]  /*20700*/  LDSM.16.MT88.4 R100, [R118+0x1c00] ;  /* 0x001c00007664783b */ /* 0x008fe80000004200 */
[----:B------:R-:W-:Y:S03]  /*20710*/  FADD.FTZ R87, R86, R87 ;  /* 0x0000005756577221 */ /* 0x000fe60000010000 */
[C---:B------:R-:W-:Y:S03]  /*20720*/  HMMA.16816.F32 R8, R52.reuse, R62, R8 ;  /* 0x0000003e3408723c */ /* 0x040fe60000001808 */
[----:B------:R-:W-:Y:S01]  /*20730*/  FADD.FTZ R98, R98, R87 ;  /* 0x0000005762627221 */ /* 0x000fe20000010000 */
[----:B------:R-:W1:Y:S03]  /*20740*/  LDSM.16.MT88.4 R60, [R118+0x5800] ;  /* 0x00580000763c783b */ /* 0x000e660000004200 */
[----:B------:R-:W-:Y:S01]  /*20750*/  FADD.FTZ R89, R89, R98 ;  /* 0x0000006259597221 */ /* 0x000fe20000010000 */
[C---:B------:R-:W-:Y:S08]  /*20760*/  HMMA.16816.F32 R12, R52.reuse, R72, R12 ;  /* 0x00000048340c723c */ /* 0x040ff0000000180c */
[C---:B------:R-:W-:Y:S08]  /*20770*/  HMMA.16816.F32 R16, R52.reuse, R74, R16 ;  /* 0x0000004a3410723c */ /* 0x040ff00000001810 */
[C---:B--2---:R-:W-:Y:S01]  /*20780*/  HMMA.16816.F32 R20, R52.reuse, R64, R20 ;  /* 0x000000403414723c */ /* 0x044fe20000001814 */
[----:B------:R-:W-:Y:S07]  /*20790*/  MUFU.EX2 R64, R95 ;  /* 0x0000005f00407308 */ /* 0x000fee0000000800 */
[C---:B------:R-:W-:Y:S03]  /*207a0*/  HMMA.16816.F32 R24, R52.reuse, R66, R24 ;  /* 0x000000423418723c */ /* 0x040fe60000001818 */
[----:B------:R-:W2:Y:S05]  /*207b0*/  MUFU.EX2 R67, R94 ;  /* 0x0000005e00437308 */ /* 0x000eaa0000000800 */
[C---:B------:R-:W-:Y:S05]  /*207c0*/  HMMA.16816.F32 R28, R52.reuse, R76, R28 ;  /* 0x0000004c341c723c */ /* 0x040fea000000181c */
[----:B------:R-:W-:Y:S03]  /*207d0*/  MUFU.EX2 R65, R121 ;  /* 0x0000007900417308 */ /* 0x000fe60000000800 */
[C---:B------:R-:W-:Y:S01]  /*207e0*/  HMMA.16816.F32 R32, R52.reuse, R78, R32 ;  /* 0x0000004e3420723c */ /* 0x040fe20000001820 */
[----:B------:R-:W-:Y:S06]  /*207f0*/  LDSM.16.MT88.4 R76, [R120+0xec00] ;  /* 0x00ec0000784c783b */ /* 0x000fec0000004200 */
[----:B------:R-:W3:Y:S01]  /*20800*/  MUFU.EX2 R66, R122 ;  /* 0x0000007a00427308 */ /* 0x000ee20000000800 */
[----:B--2---:R-:W-:Y:S01]  /*20810*/  F2FP.F16.F32.PACK_AB R70, R182, R67 ;  /* 0x00000043b646723e */ /* 0x004fe200000000ff */
[C---:B----4-:R-:W-:Y:S01]  /*20820*/  HMMA.16816.F32 R36, R52.reuse, R56, R36 ;  /* 0x000000383424723c */ /* 0x050fe20000001824 */
[----:B------:R-:W2:Y:S07]  /*20830*/  LDSM.16.MT88.4 R92, [R120+0xcc00] ;  /* 0x00cc0000785c783b */ /* 0x000eae0000004200 */
[----:B------:R4:W-:Y:S01]  /*20840*/  MUFU.EX2 R56, R68 ;  /* 0x0000004400387308 */ /* 0x0009e20000000800 */
[C---:B------:R-:W-:Y:S09]  /*20850*/  HMMA.16816.F32 R40, R52.reuse, R58, R40 ;  /* 0x0000003a3428723c */ /* 0x040ff20000001828 */
[----:B------:R-:W5:Y:S01]  /*20860*/  MUFU.EX2 R57, R124 ;  /* 0x0000007c00397308 */ /* 0x000f620000000800 */
[----:B---3--:R-:W-:Y:S01]  /*20870*/  F2FP.F16.F32.PACK_AB R69, R66, R65 ;  /* 0x000000414245723e */ /* 0x008fe200000000ff */
[----:B------:R-:W-:Y:S01]  /*20880*/  FADD.FTZ R58, R82, R81 ;  /* 0x00000051523a7221 */ /* 0x000fe20000010000 */
[C---:B-1----:R-:W-:Y:S03]  /*20890*/  HMMA.16816.F32 R44, R52.reuse, R60, R44 ;  /* 0x0000003c342c723c */ /* 0x042fe6000000182c */
[----:B------:R-:W-:Y:S01]  /*208a0*/  FADD.FTZ R58, R85, R58 ;  /* 0x0000003a553a7221 */ /* 0x000fe20000010000 */
[----:B----4-:R-:W-:Y:S01]  /*208b0*/  F2FP.F16.F32.PACK_AB R68, R64, R3 ;  /* 0x000000034044723e */ /* 0x010fe200000000ff */
[----:B------:R-:W1:Y:S03]  /*208c0*/  LDSM.16.MT88.4 R84, [R118+0x3c00] ;  /* 0x003c00007654783b */ /* 0x000e660000004200 */
[----:B------:R-:W-:Y:S03]  /*208d0*/  HMMA.16816.F32 R48, R52, R62, R48 ;  /* 0x0000003e3430723c */ /* 0x000fe60000001830 */
        /* <DEDUP_REMOVED lines=12> */
[C---:B------:R-:W-:Y:S01]  /*209a0*/  HMMA.16816.F32 R100, R68.reuse, R102, R16 ;  /* 0x000000664464723c */ /* 0x040fe20000001810 */
[----:B------:R3:W4:Y:S02]  /*209b0*/  LDSM.16.MT88.4 R4, [R118+0x5c00] ;  /* 0x005c00007604783b */ /* 0x0007240000004200 */
[----:B------:R-:W-:Y:S01]  /*209c0*/  FADD.FTZ R168, R168, R135 ;  /* 0x00000087a8a87221 */ /* 0x000fe20000010000 */
[----:B------:R-:W-:Y:S01]  /*209d0*/  FADD.FTZ R134, R134, R119 ;  /* 0x0000007786867221 */ /* 0x000fe20000010000 */
[----:B------:R-:W-:Y:S02]  /*209e0*/  IMAD.MOV.U32 R119, RZ, RZ, R0 ;  /* 0x000000ffff777224 */ /* 0x000fe400078e0000 */
        /* <DEDUP_REMOVED lines=12> */
[----:B---3--:R-:W-:Y:S02]  /*20ab0*/  IMAD.MOV.U32 R118, RZ, RZ, R2 ;  /* 0x000000ffff767224 */ /* 0x008fe400078e0002 */
        /* <DEDUP_REMOVED lines=25> */
.L_x_6100:
        /* <DEDUP_REMOVED lines=10> */
.L_x_6121:
[----:B------:R-:W2:Y:S01]  /*20cf0*/  S2R R3, SR_TID.X ;  /* 0x0000000000037919 */ /* 0x000ea20000002100 */
[----:B------:R-:W-:Y:S01]  /*20d00*/  FSETP.NE.FTZ.AND P1, PT, R11, RZ, PT ;  /* 0x000000ff0b00720b */ /* 0x000fe20003f35000 */
[----:B---34-:R-:W-:Y:S01]  /*20d10*/  FADD.FTZ R7, R7, R12 ;  /* 0x0000000c07077221 */ /* 0x018fe20000010000 */
[----:B------:R-:W3:Y:S01]  /*20d20*/  MUFU.RCP R8, R11 ;  /* 0x0000000b00087308 */ /* 0x000ee20000001000 */
[----:B------:R-:W-:Y:S01]  /*20d30*/  MOV R52, 0xff800000 ;  /* 0xff80000000347802 */ /* 0x000fe20000000f00 */
[----:B------:R-:W-:Y:S05]  /*20d40*/  WARPSYNC.ALL ;  /* 0x0000000000007948 */ /* 0x000fea0003800000 */
[----:B------:R-:W-:Y:S01]  /*20d50*/  FSETP.NE.FTZ.AND P0, PT, R7, RZ, PT ;  /* 0x000000ff0700720b */ /* 0x000fe20003f15000 */
[----:B------:R-:W-:Y:S08]  /*20d60*/  MUFU.RCP R4, R7 ;  /* 0x0000000700047308 */ /* 0x000ff00000001000 */
[----:B------:R-:W4:Y:S01]  /*20d70*/  @P1 MUFU.LG2 R10, R11 ;  /* 0x0000000b000a1308 */ /* 0x000f220000000c00 */
[----:B---3--:R-:W-:-:S05]  /*20d80*/  FSEL R8, R8, 1, P1 ;  /* 0x3f80000008087808 */ /* 0x008fca0000800000 */
[C---:B------:R-:W-:Y:S01]  /*20d90*/  FMUL.FTZ R112, R8.reuse, R112 ;  /* 0x0000007008707220 */ /* 0x040fe20000410000 */
[C---:B------:R-:W-:Y:S01]  /*20da0*/  FMUL.FTZ R113, R8.reuse, R113 ;  /* 0x0000007108717220 */ /* 0x040fe20000410000 */
[----:B------:R-:W3:Y:S01]  /*20db0*/  @P0 MUFU.LG2 R7, R7 ;  /* 0x0000000700070308 */ /* 0x000ee20000000c00 */
[C---:B------:R-:W-:Y:S01]  /*20dc0*/  FMUL.FTZ R108, R8.reuse, R108 ;  /* 0x0000006c086c7220 */ /* 0x040fe20000410000 */
[C---:B------:R-:W-:Y:S01]  /*20dd0*/  FMUL.FTZ R109, R8.reuse, R109 ;  /* 0x0000006d086d7220 */ /* 0x040fe20000410000 */
[C---:B------:R-:W-:Y:S01]  /*20de0*/  FMUL.FTZ R104, R8.reuse, R104 ;  /* 0x0000006808687220 */ /* 0x040fe20000410000 */
[C---:B------:R-:W-:Y:S01]  /*20df0*/  FMUL.FTZ R105, R8.reuse, R105 ;  /* 0x0000006908697220 */ /* 0x040fe20000410000 */
[C---:B--2---:R-:W-:Y:S01]  /*20e00*/  SHF.L.U32 R9, R3.reuse, 0x1, RZ ;  /* 0x0000000103097819 */ /* 0x044fe200000006ff */
[C---:B------:R-:W-:Y:S01]  /*20e10*/  FMUL.FTZ R100, R8.reuse, R100 ;  /* 0x0000006408647220 */ /* 0x040fe20000410000 */
[----:B------:R-:W-:Y:S01]  /*20e20*/  SHF.L.U32 R6, R3, 0x4, RZ ;  /* 0x0000000403067819 */ /* 0x000fe200000006ff */
[----:B------:R-:W-:Y:S01]  /*20e30*/  FMUL.FTZ R101, R8, R101 ;  /* 0x0000006508657220 */ /* 0x000fe20000410000 */
[----:B------:R-:W-:Y:S01]  /*20e40*/  LOP3.LUT R9, R9, 0x6, RZ, 0xc0, !PT ;  /* 0x0000000609097812 */ /* 0x000fe200078ec0ff */
[----:B----4-:R-:W-:Y:S01]  /*20e50*/  @P1 FMUL.FTZ R10, R10, 0.69314718246459960938 ;  /* 0x3f3172180a0a1820 */ /* 0x010fe20000410000 */
[C---:B------:R-:W-:Y:S01]  /*20e60*/  FMUL.FTZ R96, R8.reuse, R96 ;  /* 0x0000006008607220 */ /* 0x040fe20000410000 */
[C---:B------:R-:W-:Y:S01]  /*20e70*/  FMUL.FTZ R97, R8.reuse, R97 ;  /* 0x0000006108617220 */ /* 0x040fe20000410000 */
[----:B------:R-:W-:Y:S01]  /*20e80*/  LOP3.LUT R6, R9, 0x3e00, R6, 0xf8, !PT ;  /* 0x00003e0009067812 */ /* 0x000fe200078ef806 */
[C---:B------:R-:W-:Y:S01]  /*20e90*/  FMUL.FTZ R92, R8.reuse, R92 ;  /* 0x0000005c085c7220 */ /* 0x040fe20000410000 */
        /* <DEDUP_REMOVED lines=15> */
[----:B-----5:R-:W-:Y:S01]  /*20f90*/  @P1 FFMA.FTZ R52, R5, R2, R10 ;  /* 0x0000000205341223 */ /* 0x020fe2000001000a */
[----:B------:R-:W-:Y:S01]  /*20fa0*/  FSEL R4, R4, 1, P0 ;  /* 0x3f80000004047808 */ /* 0x000fe20000000000 */
[----:B---3--:R-:W-:Y:S01]  /*20fb0*/  @P0 FMUL.FTZ R10, R7, 0.69314718246459960938 ;  /* 0x3f317218070a0820 */ /* 0x008fe20000410000 */
[----:B------:R-:W-:-:S02]  /*20fc0*/  LOP3.LUT R8, R8, 0x18, R3, 0xf8, !PT ;  /* 0x0000001808087812 */ /* 0x000fc400078ef803 */
[----:B------:R-:W-:Y:S01]  /*20fd0*/  LOP3.LUT R7, R6, 0x20, R9, 0xf8, !PT ;  /* 0x0000002006077812 */ /* 0x000fe200078ef809 */
[C---:B------:R-:W-:Y:S01]  /*20fe0*/  FMUL.FTZ R114, R4.reuse, R114 ;  /* 0x0000007204727220 */ /* 0x040fe20000410000 */
[----:B------:R-:W-:Y:S01]  /*20ff0*/  MOV R2, 0xff800000 ;  /* 0xff80000000027802 */ /* 0x000fe20000000f00 */
[----:B------:R-:W-:Y:S01]  /*21000*/  @P0 FFMA.FTZ R2, R5, R0, R10 ;  /* 0x0000000005020223 */ /* 0x000fe2000001000a */
        /* <DEDUP_REMOVED lines=23> */
[----:B------:R-:W-:-:S02]  /*21180*/  LOP3.LUT R5, R7, R8, RZ, 0xfc, !PT ;  /* 0x0000000807057212 */ /* 0x000fc400078efcff */
[----:B------:R-:W-:Y:S01]  /*21190*/  SHF.R.U32.HI R58, RZ, 0x2, R3 ;  /* 0x00000002ff3a7819 */ /* 0x000fe20000011603 */
[----:B------:R-:W-:Y:S01]  /*211a0*/  BAR.SYNC.DEFER_BLOCKING 0x0 ;  /* 0x0000000000007b1d */ /* 0x000fe20000010000 */
[----:B------:R-:W-:Y:S02]  /*211b0*/  LEA R5, R5, UR6, 0x2 ;  /* 0x0000000605057c11 */ /* 0x000fe4000f8e10ff */
[C---:B------:R-:W-:Y:S02]  /*211c0*/  LOP3.LUT R0, R9.reuse, 0x40, RZ, 0xc0, !PT ;  /* 0x0000004009007812 */ /* 0x040fe400078ec0ff */
[----:B------:R-:W-:-:S03]  /*211d0*/  LOP3.LUT R4, R9, 0x80, RZ, 0xc0, !PT ;  /* 0x0000008009047812 */ /* 0x000fc600078ec0ff */
[C---:B------:R-:W-:Y:S02]  /*211e0*/  IMAD.IADD R7, R5.reuse, 0x1, -R0 ;  /* 0x0000000105077824 */ /* 0x040fe400078e0a00 */
[--C-:B------:R-:W-:Y:S02]  /*211f0*/  IMAD.IADD R6, R5, 0x1, -R4.reuse ;  /* 0x0000000105067824 */ /* 0x100fe400078e0a04 */
[----:B------:R-:W-:Y:S01]  /*21200*/  IMAD.IADD R4, R7, 0x1, -R4 ;  /* 0x0000000107047824 */ /* 0x000fe200078e0a04 */
[----:B------:R-:W-:Y:S04]  /*21210*/  STS.64 [R5], R112 ;  /* 0x0000007005007388 */ /* 0x000fe80000000a00 */
        /* <DEDUP_REMOVED lines=21> */
[----:B------:R3:W-:Y:S04]  /*21370*/  STS.64 [R4+0x4060], R68 ;  /* 0x0040604404007388 */ /* 0x0007e80000000a00 */
[----:B------:R3:W-:Y:S04]  /*21380*/  STS.64 [R4+0x4460], R70 ;  /* 0x0044604604007388 */ /* 0x0007e80000000a00 */
[----:B------:R-:W4:Y:S04]  /*21390*/  LD.E.64 R54, desc[UR4][R116.64+0xb0] ;  /* 0x0000b00474367980 */ /* 0x000f28000c101b00 */
[----:B------:R-:W3:Y:S04]  /*213a0*/  LD.E R9, desc[UR4][R116.64+0x60] ;  /* 0x0000600474097980 */ /* 0x000ee8000c101900 */
[----:B------:R1:W5:Y:S01]  /*213b0*/  LD.E R0, desc[UR4][R116.64+0xcc] ;  /* 0x0000cc0474007980 */ /* 0x000362000c101900 */
[----:B------:R-:W-:Y:S01]  /*213c0*/  LOP3.LUT R8, R132, 0xd8, RZ, 0xc0, !PT ;  /* 0x000000d884087812 */ /* 0x000fe200078ec0ff */
[----:B------:R-:W-:Y:S01]  /*213d0*/  IMAD.SHL.U32 R147, R147, 0x40, RZ ;  /* 0x0000004093937824 */ /* 0x000fe200078e00ff */
[----:B------:R-:W-:Y:S01]  /*213e0*/  LOP3.LUT P0, RZ, R3, 0x3, RZ, 0xc0, !PT ;  /* 0x0000000303ff7812 */ /* 0x000fe2000780c0ff */
[----:B------:R1:W5:Y:S01]  /*213f0*/  LD.E.64 R62, desc[UR4][R116.64+0x78] ;  /* 0x00007804743e7980 */ /* 0x000362000c101b00 */
[----:B--2---:R-:W-:Y:S01]  /*21400*/  LOP3.LUT R5, R8, 0x18, R133, 0x78, !PT ;  /* 0x0000001808057812 */ /* 0x004fe200078e7885 */
[----:B------:R-:W-:Y:S01]  /*21410*/  BSSY.RECONVERGENT B0, `(.L_x_6109) ;  /* 0x0000021000007945 */ /* 0x000fe20003800200 */
[----:B------:R-:W-:Y:S01]  /*21420*/  LOP3.LUT R133, R133, 0x30, RZ, 0xc0, !PT ;  /* 0x0000003085857812 */ /* 0x000fe200078ec0ff */
[----:B------:R1:W5:Y:S01]  /*21430*/  LD.E.64 R60, desc[UR4][R116.64+0xa8] ;  /* 0x0000a804743c7980 */ /* 0x000362000c101b00 */
[----:B------:R-:W-:-:S02]  /*21440*/  LOP3.LUT R5, R5, 0xf24, R132, 0xf8, !PT ;  /* 0x00000f2405057812 */ /* 0x000fc400078ef884 */
[----:B------:R-:W-:Y:S02]  /*21450*/  LOP3.LUT R58, R133, 0x7, R58, 0xf8, !PT ;  /* 0x00000007853a7812 */ /* 0x000fe400078ef83a */
[----:B------:R-:W-:Y:S01]  /*21460*/  LEA R53, R5, UR6, 0x2 ;  /* 0x0000000605357c11 */ /* 0x000fe2000f8e10ff */
[----:B------:R-:W-:Y:S06]  /*21470*/  BAR.SYNC.DEFER_BLOCKING 0x0 ;  /* 0x0000000000007b1d */ /* 0x000fec0000010000 */
        /* <DEDUP_REMOVED lines=13> */
[----:B------:R3:W4:Y:S02]  /*21550*/  LDS.128 R8, [R53+0x5000] ;  /* 0x0050000035087984 */ /* 0x0007240000000c00 */
[----:B------:R-:W-:Y:S01]  /*21560*/  IMAD R55, R55, R54, R147 ;  /* 0x0000003637377224 */ /* 0x000fe200078e0293 */
[----:B-12---:R-:W-:Y:S06]  /*21570*/  @P0 BRA `(.L_x_6110) ;  /* 0x0000000000280947 */ /* 0x006fec0003800000 */
[----:B---3--:R-:W-:Y:S01]  /*21580*/  IMAD.IADD R53, R148, 0x1, -R147 ;  /* 0x0000000194357824 */ /* 0x008fe200078e0a93 */
[----:B------:R-:W-:Y:S01]  /*21590*/  IADD3 R54, P0, PT, R55, R58, RZ ;  /* 0x0000003a37367210 */ /* 0x000fe20007f1e0ff */
[----:B------:R-:W-:-:S03]  /*215a0*/  VIADD R56, R58, 0x8 ;  /* 0x000000083a387836 */ /* 0x000fc60000000000 */
[-C--:B------:R-:W-:Y:S02]  /*215b0*/  ISETP.GE.AND P2, PT, R58, R53.reuse, PT ;  /* 0x000000353a00720c */ /* 0x080fe40003f46270 */
[----:B------:R-:W-:Y:S02]  /*215c0*/  ISETP.GE.AND P1, PT, R56, R53, PT ;  /* 0x000000353800720c */ /* 0x000fe40003f26270 */
[----:B------:R-:W-:Y:S02]  /*215d0*/  LEA.HI.X.SX32 R53, R55, RZ, 0x1, P0 ;  /* 0x000000ff37357211 */ /* 0x000fe400000f0eff */
[----:B-----5:R-:W-:-:S04]  /*215e0*/  LEA R56, P0, R54, R60, 0x2 ;  /* 0x0000003c36387211 */ /* 0x020fc800078010ff */
[----:B------:R-:W-:-:S05]  /*215f0*/  LEA.HI.X R57, R54, R61, R53, 0x2, P0 ;  /* 0x0000003d36397211 */ /* 0x000fca00000f1435 */
[----:B------:R1:W-:Y:S04]  /*21600*/  @!P2 ST.E desc[UR4][R56.64], R52 ;  /* 0x000000343800a985 */ /* 0x0003e8000c101904 */
[----:B------:R1:W-:Y:S02]  /*21610*/  @!P1 ST.E desc[UR4][R56.64+0x20], R2 ;  /* 0x0000200238009985 */ /* 0x0003e4000c101904 */
.L_x_6110:
[----:B------:R-:W-:Y:S05]  /*21620*/  BSYNC.RECONVERGENT B0 ;  /* 0x0000000000007941 */ /* 0x000fea0003800200 */
.L_x_6109:
[----:B------:R2:W5:Y:S01]  /*21630*/  LD.E R116, desc[UR4][R116.64+0xc0] ;  /* 0x0000c00474747980 */ /* 0x000562000c101900 */
[----:B------:R-:W-:Y:S01]  /*21640*/  IMAD.IADD R147, R148, 0x1, -R147 ;  /* 0x0000000194937824 */ /* 0x000fe200078e0a93 */
[----:B------:R-:W-:Y:S01]  /*21650*/  SHF.R.U32.HI R3, RZ, 0x3, R3 ;  /* 0x00000003ff037819 */ /* 0x000fe20000011603 */
[----:B-----5:R-:W-:Y:S01]  /*21660*/  IMAD R55, R55, R0, RZ ;  /* 0x0000000037377224 */ /* 0x020fe200078e02ff */
[----:B---3--:R-:W-:Y:S01]  /*21670*/  LOP3.LUT R53, R132, 0x1c, RZ, 0xc0, !PT ;  /* 0x0000001c84357812 */ /* 0x008fe200078ec0ff */
[----:B------:R-:W-:Y:S01]  /*21680*/  BSSY.RECONVERGENT B0, `(.L_x_6111) ;  /* 0x0000016000007945 */ /* 0x000fe20003800200 */
[CC--:B------:R-:W-:Y:S01]  /*21690*/  ISETP.GE.AND P2, PT, R3.reuse, R147.reuse, PT ;  /* 0x000000930300720c */ /* 0x0c0fe20003f46270 */
[----:B-1----:R-:W-:Y:S01]  /*216a0*/  VIADD R2, R3, 0x10 ;  /* 0x0000001003027836 */ /* 0x002fe20000000000 */
[----:B------:R-:W-:Y:S01]  /*216b0*/  LOP3.LUT R57, R53, 0x20, RZ, 0xfc, !PT ;  /* 0x0000002035397812 */ /* 0x000fe200078efcff */
[C---:B------:R-:W-:Y:S02]  /*216c0*/  IMAD R52, R3.reuse, 0x60, R53 ;  /* 0x0000006003347824 */ /* 0x040fe400078e0235 */
[C---:B------:R-:W-:Y:S01]  /*216d0*/  VIADD R0, R3.reuse, 0x30 ;  /* 0x0000003003007836 */ /* 0x040fe20000000000 */
[----:B------:R-:W-:Y:S01]  /*216e0*/  ISETP.GE.AND P1, PT, R2, R147, PT ;  /* 0x000000930200720c */ /* 0x000fe20003f26270 */
[----:B------:R-:W-:Y:S01]  /*216f0*/  VIADD R2, R3, 0x20 ;  /* 0x0000002003027836 */ /* 0x000fe20000000000 */
[----:B------:R-:W-:-:S02]  /*21700*/  IADD3 R59, P0, PT, R52, R55, RZ ;  /* 0x00000037343b7210 */ /* 0x000fc40007f1e0ff */
[-C--:B------:R-:W-:Y:S02]  /*21710*/  ISETP.GE.AND P6, PT, R0, R147.reuse, PT ;  /* 0x000000930000720c */ /* 0x080fe40003fc6270 */
[----:B------:R-:W-:Y:S02]  /*21720*/  ISETP.GE.AND P5, PT, R2, R147, PT ;  /* 0x000000930200720c */ /* 0x000fe40003fa6270 */
[----:B------:R-:W-:Y:S02]  /*21730*/  LOP3.LUT R3, R53, 0x40, RZ, 0xfc, !PT ;  /* 0x0000004035037812 */ /* 0x000fe400078efcff */
[----:B------:R-:W-:Y:S01]  /*21740*/  LEA.HI.X.SX32 R55, R55, RZ, 0x1, P0 ;  /* 0x000000ff37377211 */ /* 0x000fe200000f0eff */
[----:B------:R-:W-:Y:S08]  /*21750*/  @P2 BRA `(.L_x_6112) ;  /* 0x0000000000202947 */ /* 0x000ff00003800000 */
[-C--:B------:R-:W-:Y:S02]  /*21760*/  ISETP.GE.AND P4, PT, R53, R116.reuse, PT ;  /* 0x000000743500720c */ /* 0x080fe40003f86270 */
[-C--:B------:R-:W-:Y:S02]  /*21770*/  ISETP.GE.AND P3, PT, R57, R116.reuse, PT ;  /* 0x000000743900720c */ /* 0x080fe40003f66270 */
[----:B------:R-:W-:Y:S02]  /*21780*/  ISETP.GE.AND P2, PT, R3, R116, PT ;  /* 0x000000740300720c */ /* 0x000fe40003f46270 */
[----:B------:R-:W-:-:S04]  /*21790*/  LEA R60, P0, R59, R62, 0x2 ;  /* 0x0000003e3b3c7211 */ /* 0x000fc800078010ff */
[----:B------:R-:W-:-:S05]  /*217a0*/  LEA.HI.X R61, R59, R63, R55, 0x2, P0 ;  /* 0x0000003f3b3d7211 */ /* 0x000fca00000f1437 */
[----:B------:R1:W-:Y:S04]  /*217b0*/  @!P4 ST.E.128 desc[UR4][R60.64], R48 ;  /* 0x000000303c00c985 */ /* 0x0003e8000c101d04 */
[----:B------:R1:W-:Y:S04]  /*217c0*/  @!P3 ST.E.128 desc[UR4][R60.64+0x80], R32 ;  /* 0x000080203c00b985 */ /* 0x0003e8000c101d04 */
[----:B------:R1:W-:Y:S02]  /*217d0*/  @!P2 ST.E.128 desc[UR4][R60.64+0x100], R16 ;  /* 0x000100103c00a985 */ /* 0x0003e4000c101d04 */
.L_x_6112:
[----:B------:R-:W-:Y:S05]  /*217e0*/  BSYNC.RECONVERGENT B0 ;  /* 0x0000000000007941 */ /* 0x000fea0003800200 */
.L_x_6111:
[----:B------:R-:W-:Y:S04]  /*217f0*/  BSSY.RECONVERGENT B0, `(.L_x_6113) ;  /* 0x000000e000007945 */ /* 0x000fe80003800200 */
[----:B------:R-:W-:Y:S05]  /*21800*/  @P1 BRA `(.L_x_6114) ;  /* 0x0000000000301947 */ /* 0x000fea0003800000 */
[-C--:B------:R-:W-:Y:S02]  /*21810*/  ISETP.GE.AND P4, PT, R53, R116.reuse, PT ;  /* 0x000000743500720c */ /* 0x080fe40003f86270 */
        /* <DEDUP_REMOVED lines=11> */
.L_x_6114:
[----:B------:R-:W-:Y:S05]  /*218d0*/  BSYNC.RECONVERGENT B0 ;  /* 0x0000000000007941 */ /* 0x000fea0003800200 */
.L_x_6113:
[----:B------:R-:W-:Y:S04]  /*218e0*/  BSSY.RECONVERGENT B0, `(.L_x_6115) ;  /* 0x000000e000007945 */ /* 0x000fe80003800200 */
[----:B------:R-:W-:Y:S05]  /*218f0*/  @P5 BRA `(.L_x_6116) ;  /* 0x0000000000305947 */ /* 0x000fea0003800000 */
[-C--:B------:R-:W-:Y:S02]  /*21900*/  ISETP.GE.AND P5, PT, R53, R116.reuse, PT ;  /* 0x000000743500720c */ /* 0x080fe40003fa6270 */
        /* <DEDUP_REMOVED lines=10> */
[----:B----4-:R1:W-:Y:S02]  /*219b0*/  @!P1 ST.E.128 desc[UR4][R12.64+0x3100], R8 ;  /* 0x003100080c009985 */ /* 0x0103e4000c101d04 */
.L_x_6116:
[----:B------:R-:W-:Y:S05]  /*219c0*/  BSYNC.RECONVERGENT B0 ;  /* 0x0000000000007941 */ /* 0x000fea0003800200 */
.L_x_6115:
[----:B------:R-:W-:-:S04]  /*219d0*/  MOV R147, 0x0 ;  /* 0x0000000000937802 */ /* 0x000fc80000000f00 */
[----:B-1234-:R-:W-:Y:S05]  /*219e0*/  @P6 RET.REL.NODEC R146 `(_ZN5flash24flash_fwd_splitkv_kernelI23Flash_fwd_kernel_traitsILi96ELi64ELi128ELi4ELb0ELb0EN7cutlass6half_tE19Flash_kernel_traitsILi96ELi64ELi128ELi4ES3_EELb0ELb1ELb1ELb0ELb0ELb0ELb1ELb1EEEvNS_16Flash_fwd_paramsE) ;  /* 0xfffffde492846950 */ /* 0x01efea0003c3ffff */
        /* <DEDUP_REMOVED lines=10> */
[----:B-1----:R-:W-:Y:S05]  /*21a90*/  @P0 RET.REL.NODEC R146 `(_ZN5flash24flash_fwd_splitkv_kernelI23Flash_fwd_kernel_traitsILi96ELi64ELi128ELi4ELb0ELb0EN7cutlass6half_tE19Flash_kernel_traitsILi96ELi64ELi128ELi4ES3_EELb0ELb1ELb1ELb0ELb0ELb0ELb1ELb1EEEvNS_16Flash_fwd_paramsE) ;  /* 0xfffffde492580950 */ /* 0x002fea0003c3ffff */
[----:B------:R-:W-:Y:S01]  /*21aa0*/  LEA R2, P0, R59, R62, 0x2 ;  /* 0x0000003e3b027211 */ /* 0x000fe200078010ff */
[----:B------:R-:W-:-:S03]  /*21ab0*/  IMAD.MOV.U32 R147, RZ, RZ, 0x0 ;  /* 0x00000000ff937424 */ /* 0x000fc600078e00ff */
[----:B------:R-:W-:-:S05]  /*21ac0*/  LEA.HI.X R3, R59, R63, R55, 0x2, P0 ;  /* 0x0000003f3b037211 */ /* 0x000fca00000f1437 */
[----:B------:R1:W-:Y:S02]  /*21ad0*/  ST.E.128 desc[UR4][R2.64+0x4900], R4 ;  /* 0x0049000402007985 */ /* 0x0003e4000c101d04 */
[----:B-1----:R-:W-:Y:S05]  /*21ae0*/  RET.REL.NODEC R146 `(_ZN5flash24flash_fwd_splitkv_kernelI23Flash_fwd_kernel_traitsILi96ELi64ELi128ELi4ELb0ELb0EN7cutlass6half_tE19Flash_kernel_traitsILi96ELi64ELi128ELi4ES3_EELb0ELb1ELb1ELb0ELb0ELb0ELb1ELb1EEEvNS_16Flash_fwd_paramsE) ;  /* 0xfffffde492447950 */ /* 0x002fea0003c3ffff */
.L_x_6108:
[----:B------:R-:W-:Y:S01]  /*21af0*/  MOV R4, 0x2 ;  /* 0x0000000200047802 */ /* 0x000fe20000000f00 */
[----:B------:R-:W-:Y:S01]  /*21b00*/  IMAD.MOV.U32 R3, RZ, RZ, 0x1f ;  /* 0x0000001fff037424 */ /* 0x000fe200078e00ff */
[----:B------:R-:W-:-:S07]  /*21b10*/  MOV R6, 0xffffffff ;  /* 0xffffffff00067802 */ /* 0x000fce0000000f00 */
[----:B-1---5:R-:W-:Y:S05]  /*21b20*/  WARPSYNC.COLLECTIVE R6, `(.L_x_6117) ;  /* 0x0000000006087348 */ /* 0x022fea0003c00000 */
[----:B------:R2:W3:Y:S02]  /*21b30*/  SHFL.BFLY P0, R12, R167, R4, R3 ;  /* 0x0c000004a70c7389 */ /* 0x0004e40000000003 */
[----:B-123-5:R-:W-:Y:S05]  /*21b40*/  ENDCOLLECTIVE ;  /* 0x000000000000791b */ /* 0x02efea0003800000 */
.L_x_6117:
[----:B------:R-:W-:Y:S02]  /*21b50*/  IMAD.MOV.U32 R8, RZ, RZ, R12 ;  /* 0x000000ffff087224 */ /* 0x000fe400078e000c */
[----:B------:R-:W-:Y:S02]  /*21b60*/  IMAD.MOV.U32 R4, RZ, RZ, 0x1 ;  /* 0x00000001ff047424 */ /* 0x000fe400078e00ff */
[----:B------:R-:W-:-:S05]  /*21b70*/  FADD.FTZ R9, R8, R167 ;  /* 0x000000a708097221 */ /* 0x000fca0000010000 */
[----:B------:R-:W-:-:S07]  /*21b80*/  MOV R167, R9 ;  /* 0x0000000900a77202 */ /* 0x000fce0000000f00 */
[----:B------:R-:W-:Y:S05]  /*21b90*/  WARPSYNC.COLLECTIVE R6, `(.L_x_6118) ;  /* 0x0000000006087348 */ /* 0x000fea0003c00000 */
[----:B------:R1:W2:Y:S02]  /*21ba0*/  SHFL.BFLY P0, R12, R167, R4, R3 ;  /* 0x0c000004a70c7389 */ /* 0x0002a40000000003 */
[----:B-12---:R-:W-:Y:S05]  /*21bb0*/  ENDCOLLECTIVE ;  /* 0x000000000000791b */ /* 0x006fea0003800000 */
.L_x_6118:
[----:B------:R-:W-:Y:S01]  /*21bc0*/  MOV R167, R168 ;  /* 0x000000a800a77202 */ /* 0x000fe20000000f00 */
[----:B------:R-:W-:Y:S01]  /*21bd0*/  IMAD.MOV.U32 R4, RZ, RZ, 0x2 ;  /* 0x00000002ff047424 */ /* 0x000fe200078e00ff */
[----:B------:R-:W-:-:S07]  /*21be0*/  MOV R8, R12 ;  /* 0x0000000c00087202 */ /* 0x000fce0000000f00 */
[----:B------:R-:W-:Y:S05]  /*21bf0*/  WARPSYNC.COLLECTIVE R6, `(.L_x_6119) ;  /* 0x0000000006087348 */ /* 0x000fea0003c00000 */
[----:B------:R1:W2:Y:S02]  /*21c00*/  SHFL.BFLY P0, R12, R167, R4, R3 ;  /* 0x0c000004a70c7389 */ /* 0x0002a40000000003 */
[----:B-12---:R-:W-:Y:S05]  /*21c10*/  ENDCOLLECTIVE ;  /* 0x000000000000791b */ /* 0x006fea0003800000 */
.L_x_6119:
[----:B------:R-:W-:Y:S01]  /*21c20*/  FADD.FTZ R11, R9, R8 ;  /* 0x00000008090b7221 */ /* 0x000fe20000010000 */
[----:B------:R-:W-:Y:S01]  /*21c30*/  FADD.FTZ R7, R12, R168 ;  /* 0x000000a80c077221 */ /* 0x000fe20000010000 */
[----:B------:R-:W-:-:S04]  /*21c40*/  MOV R4, 0x1 ;  /* 0x0000000100047802 */ /* 0x000fc80000000f00 */
[----:B------:R-:W-:-:S07]  /*21c50*/  MOV R167, R7 ;  /* 0x0000000700a77202 */ /* 0x000fce0000000f00 */
[----:B------:R-:W-:Y:S05]  /*21c60*/  WARPSYNC.COLLECTIVE R6, `(.L_x_6120) ;  /* 0x0000000006087348 */ /* 0x000fea0003c00000 */
[----:B------:R1:W2:Y:S02]  /*21c70*/  SHFL.BFLY P0, R12, R167, R4, R3 ;  /* 0x0c000004a70c7389 */ /* 0x0002a40000000003 */
[----:B-12---:R-:W-:Y:S05]  /*21c80*/  ENDCOLLECTIVE ;  /* 0x000000000000791b */ /* 0x006fea0003800000 */
.L_x_6120:
[----:B------:R-:W-:Y:S05]  /*21c90*/  BRA `(.L_x_6121) ;  /* 0xfffffff000147947 */ /* 0x000fea000383ffff */
.L_x_6122:
        /* <DEDUP_REMOVED lines=14> */
.L_x_11674:


//--------------------- .text._ZN5flash24flash_fwd_splitkv_kernelI23Flash_fwd_kernel_traitsILi96ELi64ELi128ELi4ELb0ELb0EN7cutlass6half_tE19Flash_kernel_traitsILi96ELi64ELi128ELi4ES3_EELb0ELb1ELb1ELb0ELb0ELb1ELb1ELb1EEEvNS_16Flash_fwd_paramsE --------------------------
	.section	.text._ZN5flash24flash_fwd_splitkv_kernelI23Flash_fwd_kernel_traitsILi96ELi64ELi128ELi4ELb0ELb0EN7cutlass6half_tE19Flash_kernel_traitsILi96ELi64ELi128ELi4ES3_EELb0ELb1ELb1ELb0ELb0ELb1ELb1ELb1EEEvNS_16Flash_fwd_paramsE,"ax",@progbits
	.align	128
        .global         _ZN5flash24flash_fwd_splitkv_kernelI23Flash_fwd_kernel_traitsILi96ELi64ELi128ELi4ELb0ELb0EN7cutlass6half_tE19Flash_kernel_traitsILi96ELi64ELi128ELi4ES3_EELb0ELb1ELb1ELb0ELb0ELb1ELb1ELb1EEEvNS_16Flash_fwd_paramsE
        .type           _ZN5flash24flash_fwd_splitkv_kernelI23Flash_fwd_kernel_traitsILi96ELi64ELi128ELi4ELb0ELb0EN7cutlass6half_tE19Flash_kernel_traitsILi96ELi64ELi128ELi4ES3_EELb0ELb1ELb1ELb0ELb0ELb1ELb1ELb1EEEvNS_16Flash_fwd_paramsE,@function
        .size           _ZN5flash24flash_fwd_splitkv_kernelI23Flash_fwd_kernel_traitsILi96ELi64ELi128ELi4ELb0ELb0EN7cutlass6half_tE19Flash_kernel_traitsILi96ELi64ELi128ELi4ES3_EELb0ELb1ELb1ELb0ELb0ELb1ELb1ELb1EEEvNS_16Flash_fwd_paramsE,(.L_x_11675 - _ZN5flash24flash_fwd_splitkv_kernelI23Flash_fwd_kernel_traitsILi96ELi64ELi128ELi4ELb0ELb0EN7cutlass6half_tE19Flash_kernel_traitsILi96ELi64ELi128ELi4ES3_EELb0ELb1ELb1ELb0ELb0ELb1ELb1ELb1EEEvNS_16Flash_fwd_paramsE)
        .other          _ZN5flash24flash_fwd_splitkv_kernelI23Flash_fwd_kernel_traitsILi96ELi64ELi128ELi4ELb0ELb0EN7cutlass6half_tE19Flash_kernel_traitsILi96ELi64ELi128ELi4ES3_EELb0ELb1ELb1ELb0ELb0ELb1ELb1ELb1EEEvNS_16Flash_fwd_paramsE,@"STO_CUDA_ENTRY STV_DEFAULT"
_ZN5flash24flash_fwd_splitkv_kernelI23Flash_fwd_kernel_traitsILi96ELi64ELi128ELi4ELb0ELb0EN7cutlass6half_tE19Flash_kernel_traitsILi96ELi64ELi128ELi4ES3_EELb0ELb1ELb1ELb0ELb0ELb1ELb1ELb1EEEvNS_16Flash_fwd_paramsE:
.text._ZN5flash24flash_fwd_splitkv_kernelI23Flash_fwd_kernel_traitsILi96ELi64ELi128ELi4ELb0ELb0EN7cutlass6half_tE19Flash_kernel_traitsILi96ELi64ELi128ELi4ES3_EELb0ELb1ELb1ELb0ELb0ELb1ELb1ELb1EEEvNS_16Flash_fwd_paramsE:
        /* <DEDUP_REMOVED lines=29> */
[----:B------:R-:W-:Y:S05]  /*01d0*/  CALL.REL.NOINC `($_ZN5flash24flash_fwd_splitkv_kernelI23Flash_fwd_kernel_traitsILi96ELi64ELi128ELi4ELb0ELb0EN7cutlass6half_tE19Flash_kernel_traitsILi96ELi64ELi128ELi4ES3_EELb0ELb1ELb1ELb0ELb0ELb1ELb1ELb1EEEvNS_16Flash_fwd_paramsE$_ZN5flash30compute_attn_1rowblock_splitkvI23Flash_fwd_kernel_traitsILi96ELi64ELi128ELi4ELb0ELb0EN7cutlass6half_tE19Flash_kernel_traitsILi96ELi64ELi128ELi4ES3_EELb0ELb1ELb1ELb0ELb0ELb1ELb1ELb1ENS_16Flash_fwd_paramsEEEvRKT8_iiiii) ;  /* 0x0000000000087944 */ /* 0x000fea0003c00000 */
[----:B------:R-:W-:Y:S05]  /*01e0*/  BSYNC.RECONVERGENT B4 ;  /* 0x0000000000047941 */ /* 0x000fea0003800200 */
.L_x_6123:
[----:B------:R-:W-:Y:S05]  /*01f0*/  EXIT ;  /* 0x000000000000794d */ /* 0x000fea0003800000 */
        .type           $_ZN5flash24flash_fwd_splitkv_kernelI23Flash_fwd_kernel_traitsILi96ELi64ELi128ELi4ELb0ELb0EN7cutlass6half_tE19Flash_kernel_traitsILi96ELi64ELi128ELi4ES3_EELb0ELb1ELb1ELb0ELb0ELb1ELb1ELb1EEEvNS_16Flash_fwd_paramsE$_ZN5flash30compute_attn_1rowblock_splitkvI23Flash_fwd_kernel_traitsILi96ELi64ELi128ELi4ELb0ELb0EN7cutlass6half_tE19Flash_kernel_traitsILi96ELi64ELi128ELi4ES3_EELb0ELb1ELb1ELb0ELb0ELb1ELb1ELb1ENS_16Flash_fwd_paramsEEEvRKT8_iiiii,@function
        .size           $_ZN5flash24flash_fwd_splitkv_kernelI23Flash_fwd_kernel_traitsILi96ELi64ELi128ELi4ELb0ELb0EN7cutlass6half_tE19Flash_kernel_traitsILi96ELi64ELi128ELi4ES3_EELb0ELb1ELb1ELb0ELb0ELb1ELb1ELb1EEEvNS_16Flash_fwd_paramsE$_ZN5flash30compute_attn_1rowblock_splitkvI23Flash_fwd_kernel_traitsILi96ELi64ELi128ELi4ELb0ELb0EN7cutlass6half_tE19Flash_kernel_traitsILi96ELi64ELi128ELi4ES3_EELb0ELb1ELb1ELb0ELb0ELb1ELb1ELb1ENS_16Flash_fwd_paramsEEEvRKT8_iiiii,(.L_x_11675 - $_ZN5flash24flash_fwd_splitkv_kernelI23Flash_fwd_kernel_traitsILi96ELi64ELi128ELi4ELb0ELb0EN7cutlass6half_tE19Flash_kernel_traitsILi96ELi64ELi128ELi4ES3_EELb0ELb1ELb1ELb0ELb0ELb1ELb1ELb1EEEvNS_16Flash_fwd_paramsE$_ZN5flash30compute_attn_1rowblock_splitkvI23Flash_fwd_kernel_traitsILi96ELi64ELi128ELi4ELb0ELb0EN7cutlass6half_tE19Flash_kernel_traitsILi96ELi64ELi128ELi4ES3_EELb0ELb1ELb1ELb0ELb0ELb1ELb1ELb1ENS_16Flash_fwd_paramsEEEvRKT8_iiiii)
$_ZN5flash24flash_fwd_splitkv_kernelI23Flash_fwd_kernel_traitsILi96ELi64ELi128ELi4ELb0ELb0EN7cutlass6half_tE19Flash_kernel_traitsILi96ELi64ELi128ELi4ES3_EELb0ELb1ELb1ELb0ELb0ELb1ELb1ELb1EEEvNS_16Flash_fwd_paramsE$_ZN5flash30compute_attn_1rowblock_splitkvI23Flash_fwd_kernel_traitsILi96ELi64ELi128ELi4ELb0ELb0EN7cutlass6half_tE19Flash_kernel_traitsILi96ELi64ELi128ELi4ES3_EELb0ELb1ELb1ELb0ELb0ELb1ELb1ELb1ENS_16Flash_fwd_paramsEEEvRKT8_iiiii:
        /* <DEDUP_REMOVED lines=39> */
.L_x_6125:
[----:B------:R-:W-:Y:S05]  /*0470*/  BSYNC.RECONVERGENT B0 ;  /* 0x0000000000007941 */ /* 0x000fea0003800200 */
.L_x_6124:
[----:B------:R-:W-:Y:S04]  /*0480*/  BSSY.RECONVERGENT B0, `(.L_x_6126) ;  /* 0x0000007000007945 */ /* 0x000fe80003800200 */
[----:B------:R-:W-:Y:S05]  /*0490*/  @!P3 BRA `(.L_x_6127) ;  /* 0x000000000014b947 */ /* 0x000fea0003800000 */
[----:B-----5:R-:W2:Y:S02]  /*04a0*/  LD.E.U8 R4, desc[UR4][R116.64+0x1b2] ;  /* 0x0001b20474047980 */ /* 0x020ea4000c101100 */
[----:B--2---:R-:W-:-:S13]  /*04b0*/  ISETP.NE.AND P1, PT, R4, RZ, PT ;  /* 0x000000ff0400720c */ /* 0x004fda0003f25270 */
[----:B------:R-:W2:Y:S02]  /*04c0*/  @P1 LD.E R5, desc[UR4][R8.64+0x4] ;  /* 0x0000040408051980 */ /* 0x000ea4000c101900 */
[----:B--2---:R-:W-:-:S06]  /*04d0*/  @P1 IADD3 R4, PT, PT, R5, -R12, RZ ;  /* 0x8000000c05041210 */ /* 0x004fcc0007ffe0ff */
[----:B------:R2:W5:Y:S02]  /*04e0*/  @!P1 LD.E R4, desc[UR4][R8.64] ;  /* 0x0000000408049980 */ /* 0x000564000c101900 */
.L_x_6127:
[----:B------:R-:W-:Y:S05]  /*04f0*/  BSYNC.RECONVERGENT B0 ;  /* 0x0000000000007941 */ /* 0x000fea0003800200 */
.L_x_6126:
        /* <DEDUP_REMOVED lines=9> */
.L_x_6129:
[----:B------:R-:W3:Y:S01]  /*0590*/  LD.E.64 R4, desc[UR4][R116.64+0x108] ;  /* 0x0001080474047980 */ /* 0x000ee2000c101b00 */
[----:B------:R-:W-:Y:S01]  /*05a0*/  BSSY.RECONVERGENT B0, `(.L_x_6131) ;  /* 0x0000006000007945 */ /* 0x000fe20003800200 */
[----:B---3--:R-:W-:Y:S01]  /*05b0*/  ISETP.NE.U32.AND P0, PT, R4, RZ, PT ;  /* 0x000000ff0400720c */ /* 0x008fe20003f05070 */
[----:B------:R-:W-:-:S03]  /*05c0*/  IMAD.MOV.U32 R4, RZ, RZ, RZ ;  /* 0x000000ffff047224 */ /* 0x000fc600078e00ff */
[----:B------:R-:W-:-:S13]  /*05d0*/  ISETP.NE.AND.EX P0, PT, R5, RZ, PT, P0 ;  /* 0x000000ff0500720c */ /* 0x000fda0003f05300 */
[----:B------:R-:W-:Y:S05]  /*05e0*/  @!P0 BRA `(.L_x_6132) ;  /* 0x0000000000048947 */ /* 0x000fea0003800000 */
[----:B------:R3:W5:Y:S02]  /*05f0*/  LD.E R4, desc[UR4][R116.64+0xbc] ;  /* 0x0000bc0474047980 */ /* 0x000764000c101900 */
.L_x_6132:
[----:B------:R-:W-:Y:S05]  /*0600*/  BSYNC.RECONVERGENT B0 ;  /* 0x0000000000007941 */ /* 0x000fea0003800200 */
.L_x_6131:
[----:B-----5:R-:W-:Y:S02]  /*0610*/  IADD3 R109, PT, PT, R73, R4, RZ ;  /* 0x00000004496d7210 */ /* 0x020fe40007ffe0ff */
.L_x_6130:
[----:B------:R-:W-:Y:S05]  /*0620*/  BSYNC.RECONVERGENT B1 ;  /* 0x0000000000017941 */ /* 0x000fea0003800200 */
.L_x_6128:
[----:B------:R-:W-:Y:S01]  /*0630*/  IMAD.SHL.U32 R107, R143, 0x40, RZ ;  /* 0x000000408f6b7824 */ /* 0x000fe200078e00ff */
[----:B------:R-:W-:Y:S01]  /*0640*/  MOV R4, R142 ;  /* 0x0000008e00047202 */ /* 0x000fe20000000f00 */
[----:B------:R-:W-:-:S03]  /*0650*/  IMAD.MOV.U32 R5, RZ, RZ, 0x0 ;  /* 0x00000000ff057424 */ /* 0x000fc600078e00ff */
[----:B------:R-:W-:-:S13]  /*0660*/  ISETP.GT.AND P0, PT, R144, R107, PT ;  /* 0x0000006b9000720c */ /* 0x000fda0003f04270 */
[----:B-123--:R-:W-:Y:S05]  /*0670*/  @!P0 RET.REL.NODEC R4 `(_ZN5flash24flash_fwd_splitkv_kernelI23Flash_fwd_kernel_traitsILi96ELi64ELi128ELi4ELb0ELb0EN7cutlass6half_tE19Flash_kernel_traitsILi96ELi64ELi128ELi4ES3_EELb0ELb1ELb1ELb0ELb0ELb1ELb1ELb1EEEvNS_16Flash_fwd_paramsE) ;  /* 0xfffffff804608950 */ /* 0x00efea0003c3ffff */
        /* <DEDUP_REMOVED lines=35> */
[----:B------:R-:W-:-:S03]  /*08b0*/  SHF.R.S32.HI R7, RZ, 0x1f, R4 ;  /* 0x0000001fff077819 */ /* 0x000fc60000011404 */
[----:B------:R-:W-:Y:S01]  /*08c0*/  VIADD R5, R5, 0x40 ;  /* 0x0000004005057836 */ /* 0x000fe20000000000 */
[----:B------:R-:W-:Y:S01]  /*08d0*/  LEA.HI R7, R7, R4, RZ, 0x7 ;  /* 0x0000000407077211 */ /* 0x000fe200078f38ff */
[----:B------:R-:W-:Y:S01]  /*08e0*/  @P2 VIADD R8, R8, 0x1 ;  /* 0x0000000108082836 */ /* 0x000fe20000000000 */
[----:B------:R-:W-:Y:S02]  /*08f0*/  LEA.HI R4, R6, R3, RZ, 0x7 ;  /* 0x0000000306047211 */ /* 0x000fe400078f38ff */
[----:B------:R-:W-:Y:S01]  /*0900*/  SHF.R.S32.HI R7, RZ, 0x7, R7 ;  /* 0x00000007ff077819 */ /* 0x000fe20000011407 */
        /* <DEDUP_REMOVED lines=47> */
.L_x_6135:
[----:B------:R-:W-:Y:S05]  /*0c00*/  BSYNC.RECONVERGENT B0 ;  /* 0x0000000000007941 */ /* 0x000fea0003800200 */
.L_x_6134:
        /* <DEDUP_REMOVED lines=16> */
.L_x_6137:
[----:B------:R-:W-:Y:S05]  /*0d10*/  BSYNC.RECONVERGENT B0 ;  /* 0x0000000000007941 */ /* 0x000fea0003800200 */
.L_x_6136:
        /* <DEDUP_REMOVED lines=15> */
.L_x_6139:
[----:B------:R-:W-:Y:S05]  /*0e10*/  BSYNC.RECONVERGENT B0 ;  /* 0x0000000000007941 */ /* 0x000fea0003800200 */
.L_x_6138:
        /* <DEDUP_REMOVED lines=15> */
.L_x_6141:
[----:B------:R-:W-:Y:S05]  /*0f10*/  BSYNC.RECONVERGENT B0 ;  /* 0x0000000000007941 */ /* 0x000fea0003800200 */
.L_x_6140:
        /* <DEDUP_REMOVED lines=13> */
[----:B-12---:R-:W-:Y:S05]  /*0ff0*/  @P6 RET.REL.NODEC R142 `(_ZN5flash24flash_fwd_splitkv_kernelI23Flash_fwd_kernel_traitsILi96ELi64ELi128ELi4ELb0ELb0EN7cutlass6half_tE19Flash_kernel_traitsILi96ELi64ELi128ELi4ES3_EELb0ELb1ELb1ELb0ELb0ELb1ELb1ELb1EEEvNS_16Flash_fwd_paramsE) ;  /* 0xfffffff08e006950 */ /* 0x006fea0003c3ffff */
[----:B------:R-:W-:Y:S02]  /*1000*/  MOV R5, 0xff800000 ;  /* 0xff80000000057802 */ /* 0x000fe40000000f00 */
[----:B------:R-:W-:-:S03]  /*1010*/  MOV R143, 0x0 ;  /* 0x00000000008f7802 */ /* 0x000fc60000000f00 */
[----:B------:R1:W-:Y:S02]  /*1020*/  ST.E desc[UR4][R2.64+0xc0], R5 ;  /* 0x0000c00502007985 */ /* 0x0003e4000c101904 */
[----:B-1----:R-:W-:Y:S05]  /*1030*/  RET.REL.NODEC R142 `(_ZN5flash24flash_fwd_splitkv_kernelI23Flash_fwd_kernel_traitsILi96ELi64ELi128ELi4ELb0ELb0EN7cutlass6half_tE19Flash_kernel_traitsILi96ELi64ELi128ELi4ES3_EELb0ELb1ELb1ELb0ELb0ELb1ELb1ELb1EEEvNS_16Flash_fwd_paramsE) ;  /* 0xffffffec8ef07950 */ /* 0x002fea0003c3ffff */
.L_x_6133:
        /* <DEDUP_REMOVED lines=101> */
.L_x_6143:
        /* <DEDUP_REMOVED lines=47> */
[----:B------:R-:W-:Y:S01]  /*1980*/  IMAD R4, R135, R6, RZ ;  /* 0x0000000687047224 */ /* 0x000fe200078e02ff */
[----:B------:R-:W-:Y:S01]  /*1990*/  SHF.R.S32.HI R13, RZ, 0x1f, R6 ;  /* 0x0000001fff0d7819 */ /* 0x000fe20000011406 */
[----:B------:R-:W-:Y:S01]  /*19a0*/  @!P3 IMAD R2, R137, R11, RZ ;  /* 0x0000000b8902b224 */ /* 0x000fe200078e02ff */
[----:B------:R-:W-:Y:S01]  /*19b0*/  @!P3 SHF.R.S32.HI R3, RZ, 0x1f, R11 ;  /* 0x0000001fff03b819 */ /* 0x000fe2000001140b */
[----:B------:R-:W-:Y:S01]  /*19c0*/  IMAD.MOV.U32 R18, RZ, RZ, R8 ;  /* 0x000000ffff127224 */ /* 0x000fe200078e0008 */
[----:B------:R-:W-:-:S02]  /*19d0*/  MOV R19, R5 ;  /* 0x0000000500137202 */ /* 0x000fc40000000f00 */
[----:B------:R-:W-:Y:S01]  /*19e0*/  @P5 IADD3 R9, PT, PT, R9, 0x1, RZ ;  /* 0x0000000109095810 */ /* 0x000fe20007ffe0ff */
[----:B------:R-:W-:Y:S02]  /*19f0*/  IMAD R4, R13, R134, R4 ;  /* 0x000000860d047224 */ /* 0x000fe400078e0204 */
[----:B------:R-:W-:Y:S01]  /*1a00*/  IMAD.WIDE.U32 R18, R134, R6, R18 ;  /* 0x0000000686127225 */ /* 0x000fe200078e0012 */
[----:B------:R-:W-:Y:S02]  /*1a10*/  @!P1 IADD3 R9, PT, PT, -R9, RZ, RZ ;  /* 0x000000ff09099210 */ /* 0x000fe40007ffe1ff */
        /* <DEDUP_REMOVED lines=18> */
[----:B------:R-:W-:Y:S01]  /*1b40*/  IMAD.IADD R3, R9, 0x1, R3 ;  /* 0x0000000109037824 */ /* 0x000fe200078e0203 */
[----:B------:R-:W-:Y:S02]  /*1b50*/  @P3 IADD3 R18, PT, PT, R11, R5, RZ ;  /* 0x000000050b123210 */ /* 0x000fe40007ffe0ff */
[----:B------:R-:W-:Y:S02]  /*1b60*/  @P3 MOV R22, R10 ;  /* 0x0000000a00163202 */ /* 0x000fe40000000f00 */
.L_x_6144:
[----:B------:R-:W-:Y:S05]  /*1b70*/  BSYNC.RECONVERGENT B0 ;  /* 0x0000000000007941 */ /* 0x000fea0003800200 */
.L_x_6142:
        /* <DEDUP_REMOVED lines=19> */
[----:B------:R-:W-:Y:S01]  /*1cb0*/  IMAD.HI.U32 R15, R25, R15, R24 ;  /* 0x0000000f190f7227 */ /* 0x000fe200078e0018 */
[----:B------:R-:W1:Y:S03]  /*1cc0*/  S2R R105, SR_CgaCtaId ;  /* 0x0000000000697919 */ /* 0x000e660000008800 */
[----:B------:R-:W-:Y:S02]  /*1cd0*/  IMAD.MOV R5, RZ, RZ, -R5 ;  /* 0x000000ffff057224 */ /* 0x000fe400078e0a05 */
[----:B------:R-:W-:-:S04]  /*1ce0*/  IMAD.HI.U32 R15, R15, R12, RZ ;  /* 0x0000000c0f0f7227 */ /* 0x000fc800078e00ff */
[----:B------:R-:W-:-:S05]  /*1cf0*/  IMAD R5, R15, R5, R12 ;  /* 0x000000050f057224 */ /* 0x000fca00078e020c */
[----:B------:R-:W-:Y:S01]  /*1d00*/  ISETP.GT.U32.AND P3, PT, R2, R5, PT ;  /* 0x000000050200720c */ /* 0x000fe20003f64070 */
[----:B------:R-:W-:Y:S01]  /*1d10*/  IMAD.MOV.U32 R14, RZ, RZ, RZ ;  /* 0x000000ffff0e7224 */ /* 0x000fe200078e00ff */
[----:B------:R-:W-:Y:S01]  /*1d20*/  MOV R12, 0x400 ;  /* 0x00000400000c7802 */ /* 0x000fe20000000f00 */
[----:B------:R-:W-:-:S04]  /*1d30*/  IMAD.SHL.U32 R102, R64, 0x10, RZ ;  /* 0x0000001040667824 */ /* 0x000fc800078e00ff */
[----:B------:R1:W5:Y:S06]  /*1d40*/  @P4 LD.E R14, desc[UR4][R32.64] ;  /* 0x00000004200e4980 */ /* 0x00036c000c101900 */
[----:B------:R-:W-:Y:S02]  /*1d50*/  @!P3 IMAD.IADD R5, R5, 0x1, -R2 ;  /* 0x000000010505b824 */ /* 0x000fe400078e0a02 */
[----:B------:R-:W-:-:S03]  /*1d60*/  IMAD.SHL.U32 R23, R64, 0x20, RZ ;  /* 0x0000002040177824 */ /* 0x000fc600078e00ff */
[----:B------:R-:W-:Y:S02]  /*1d70*/  ISETP.GE.U32.AND P4, PT, R5, R2, PT ;  /* 0x000000020500720c */ /* 0x000fe40003f86070 */
[----:B------:R-:W-:Y:S02]  /*1d80*/  SHF.L.U32 R2, R64, 0x3, RZ ;  /* 0x0000000340027819 */ /* 0x000fe400000006ff */
[----:B-1----:R-:W-:Y:S02]  /*1d90*/  LEA R105, R105, R12, 0x18 ;  /* 0x0000000c69697211 */ /* 0x002fe400078ec0ff */
[----:B------:R-:W-:Y:S02]  /*1da0*/  LOP3.LUT R12, R2, 0x18, RZ, 0xc0, !PT ;  /* 0x00000018020c7812 */ /* 0x000fe400078ec0ff */
[----:B------:R-:W-:Y:S02]  /*1db0*/  LOP3.LUT R19, R146, R7, RZ, 0x3c, !PT ;  /* 0x0000000792137212 */ /* 0x000fe400078e3cff */
[----:B------:R-:W-:-:S02]  /*1dc0*/  SHF.R.U32.HI R104, RZ, 0x1, R64 ;  /* 0x00000001ff687819 */ /* 0x000fc40000011640 */
[----:B------:R-:W-:Y:S02]  /*1dd0*/  LOP3.LUT R24, R102, 0x3e00, RZ, 0xc0, !PT ;  /* 0x00003e0066187812 */ /* 0x000fe400078ec0ff */
[----:B------:R-:W-:Y:S01]  /*1de0*/  LOP3.LUT R5, R23, 0xc0, RZ, 0xc0, !PT ;  /* 0x000000c017057812 */ /* 0x000fe200078ec0ff */
[----:B------:R-:W-:Y:S01]  /*1df0*/  IMAD.SHL.U32 R100, R64, 0x4, RZ ;  /* 0x0000000440647824 */ /* 0x000fe200078e00ff */
[----:B------:R-:W-:Y:S02]  /*1e00*/  IADD3 R32, P1, PT, R12, R22, RZ ;  /* 0x000000160c207210 */ /* 0x000fe40007f3e0ff */
[----:B------:R-:W-:Y:S02]  /*1e10*/  ISETP.GE.AND P2, PT, R19, RZ, PT ;  /* 0x000000ff1300720c */ /* 0x000fe40003f46270 */
[--C-:B------:R-:W-:Y:S02]  /*1e20*/  LOP3.LUT R24, R24, 0x20, R23.reuse, 0xf8, !PT ;  /* 0x0000002018187812 */ /* 0x100fe400078ef817 */
[----:B------:R-:W-:Y:S01]  /*1e30*/  LOP3.LUT R19, R5, 0x8, R104, 0xf8, !PT ;  /* 0x0000000805137812 */ /* 0x000fe200078ef868 */
[----:B------:R-:W-:Y:S01]  /*1e40*/  @!P3 VIADD R15, R15, 0x1 ;  /* 0x000000010f0fb836 */ /* 0x000fe20000000000 */
[----:B------:R-:W-:Y:S01]  /*1e50*/  LOP3.LUT R102, R102, 0x100, RZ, 0xc0, !PT ;  /* 0x0000010066667812 */ /* 0x000fe200078ec0ff */
[----:B------:R-:W-:Y:S01]  /*1e60*/  IMAD.X R33, RZ, RZ, R18, P1 ;  /* 0x000000ffff217224 */ /* 0x000fe200008e0612 */
[----:B------:R-:W-:-:S02]  /*1e70*/  LOP3.LUT R103, R24, 0x100, R23, 0xf8, !PT ;  /* 0x0000010018677812 */ /* 0x000fc400078ef817 */
[----:B------:R-:W-:Y:S01]  /*1e80*/  LOP3.LUT R22, R19, 0x18, R100, 0x78, !PT ;  /* 0x0000001813167812 */ /* 0x000fe200078e7864 */
[----:B------:R-:W-:Y:S01]  /*1e90*/  IMAD R19, R13, R136, RZ ;  /* 0x000000880d137224 */ /* 0x000fe200078e02ff */
[----:B------:R-:W-:Y:S01]  /*1ea0*/  ISETP.NE.AND P1, PT, R7, RZ, PT ;  /* 0x000000ff0700720c */ /* 0x000fe20003f25270 */
[----:B------:R-:W-:Y:S01]  /*1eb0*/  @P4 VIADD R15, R15, 0x1 ;  /* 0x000000010f0f4836 */ /* 0x000fe20000000000 */
[----:B------:R-:W-:Y:S01]  /*1ec0*/  LOP3.LUT R102, R102, 0x20, R23, 0xf8, !PT ;  /* 0x0000002066667812 */ /* 0x000fe200078ef817 */
[C---:B------:R-:W-:Y:S01]  /*1ed0*/  IMAD R19, R6.reuse, R137, R19 ;  /* 0x0000008906137224 */ /* 0x040fe200078e0213 */
[----:B------:R-:W-:Y:S01]  /*1ee0*/  LOP3.LUT R103, R103, R22, RZ, 0xfc, !PT ;  /* 0x0000001667677212 */ /* 0x000fe200078efcff */
[----:B------:R-:W-:-:S04]  /*1ef0*/  IMAD.WIDE.U32 R22, R6, R136, R32 ;  /* 0x0000008806167225 */ /* 0x000fc800078e0020 */
[----:B------:R-:W-:-:S05]  /*1f00*/  IMAD.MOV.U32 R6, RZ, RZ, R15 ;  /* 0x000000ffff067224 */ /* 0x000fca00078e000f */
[----:B------:R-:W-:Y:S02]  /*1f10*/  @!P2 IADD3 R6, PT, PT, -R6, RZ, RZ ;  /* 0x000000ff0606a210 */ /* 0x000fe40007ffe1ff */
[----:B------:R-:W-:Y:S02]  /*1f20*/  @!P1 LOP3.LUT R6, RZ, R7, RZ, 0x33, !PT ;  /* 0x00000007ff069212 */ /* 0x000fe400078e33ff */
[----:B------:R-:W-:Y:S02]  /*1f30*/  SHF.R.S32.HI R115, RZ, 0x1f, R146 ;  /* 0x0000001fff737819 */ /* 0x000fe40000011492 */
[--C-:B------:R-:W-:Y:S01]  /*1f40*/  LOP3.LUT R5, R5, 0x8, R64.reuse, 0xf8, !PT ;  /* 0x0000000805057812 */ /* 0x100fe200078ef840 */
[----:B------:R-:W-:Y:S01]  /*1f50*/  IMAD.MOV.U32 R111, RZ, RZ, RZ ;  /* 0x000000ffff6f7224 */ /* 0x000fe200078e00ff */
[----:B------:R-:W-:Y:S02]  /*1f60*/  SHF.R.U32.HI R110, RZ, 0x2, R64 ;  /* 0x00000002ff6e7819 */ /* 0x000fe40000011640 */
[----:B------:R-:W-:Y:S01]  /*1f70*/  LOP3.LUT R5, R5, 0x18, R100, 0x78, !PT ;  /* 0x0000001805057812 */ /* 0x000fe200078e7864 */
[----:B------:R-:W-:-:S02]  /*1f80*/  IMAD.IADD R23, R23, 0x1, R19 ;  /* 0x0000000117177824 */ /* 0x000fc400078e0213 */
[----:B------:R-:W-:Y:S01]  /*1f90*/  IMAD R7, R29, R6, RZ ;  /* 0x000000061d077224 */ /* 0x000fe200078e02ff */
[----:B------:R-:W-:Y:S01]  /*1fa0*/  LOP3.LUT R102, R102, R5, RZ, 0xfc, !PT ;  /* 0x0000000566667212 */ /* 0x000fe200078efcff */
[----:B------:R-:W-:-:S04]  /*1fb0*/  IMAD.WIDE.U32 R22, R6, R28, R22 ;  /* 0x0000001c06167225 */ /* 0x000fc800078e0016 */
[----:B------:R-:W-:Y:S01]  /*1fc0*/  IMAD R141, R137, R110, RZ ;  /* 0x0000006e898d7224 */ /* 0x000fe200078e02ff */
[----:B------:R-:W-:-:S04]  /*1fd0*/  LOP3.LUT R19, R2, 0xc0, RZ, 0xc0, !PT ;  /* 0x000000c002137812 */ /* 0x000fc800078ec0ff */
[----:B------:R-:W-:Y:S01]  /*1fe0*/  LOP3.LUT R19, R19, 0x18, R64, 0xf8, !PT ;  /* 0x0000001813137812 */ /* 0x000fe200078ef840 */
[----:B------:R-:W-:-:S03]  /*1ff0*/  IMAD R139, R135, R110, RZ ;  /* 0x0000006e878b7224 */ /* 0x000fc600078e02ff */
[--C-:B------:R-:W-:Y:S02]  /*2000*/  LOP3.LUT R19, R19, 0x18, R2.reuse, 0x78, !PT ;  /* 0x0000001813137812 */ /* 0x100fe400078e7802 */
[----:B------:R-:W-:Y:S02]  /*2010*/  IADD3 R62, PT, PT, R60, -0x1, RZ ;  /* 0xffffffff3c3e7810 */ /* 0x000fe40007ffe0ff */
        /* <DEDUP_REMOVED lines=16> */
[----:B------:R-:W-:Y:S01]  /*2120*/  IADD3 R24, P1, PT, R12, R0, RZ ;  /* 0x000000000c187210 */ /* 0x000fe20007f3e0ff */
[----:B------:R-:W-:-:S04]  /*2130*/  IMAD R15, R27, R146, RZ ;  /* 0x000000921b0f7224 */ /* 0x000fc800078e02ff */
[----:B------:R-:W-:Y:S02]  /*2140*/  IMAD.X R25, RZ, RZ, R18, P1 ;  /* 0x000000ffff197224 */ /* 0x000fe400008e0612 */
[----:B------:R-:W-:Y:S02]  /*2150*/  IMAD R15, R26, R115, R15 ;  /* 0x000000731a0f7224 */ /* 0x000fe400078e020f */
[----:B------:R-:W-:Y:S01]  /*2160*/  IMAD.WIDE.U32 R26, R146, R26, R24 ;  /* 0x0000001a921a7225 */ /* 0x000fe200078e0018 */
[----:B------:R-:W-:Y:S02]  /*2170*/  IADD3 R24, P0, PT, R12, R4, RZ ;  /* 0x000000040c187210 */ /* 0x000fe40007f1e0ff */
[----:B------:R-:W-:Y:S01]  /*2180*/  SHF.R.S32.HI R0, RZ, 0x1f, R6 ;  /* 0x0000001fff007819 */ /* 0x000fe20000011406 */
[----:B------:R-:W-:Y:S01]  /*2190*/  IMAD.WIDE.U32 R4, R143, 0x40, R110 ;  /* 0x000000408f047825 */ /* 0x000fe200078e006e */
[----:B------:R-:W-:-:S03]  /*21a0*/  IADD3 R27, PT, PT, R27, R15, RZ ;  /* 0x0000000f1b1b7210 */ /* 0x000fc60007ffe0ff */
[----:B------:R-:W-:Y:S02]  /*21b0*/  IMAD.X R25, RZ, RZ, R3, P0 ;  /* 0x000000ffff197224 */ /* 0x000fe400000e0603 */
[----:B------:R-:W-:Y:S02]  /*21c0*/  IMAD R7, R0, R28, R7 ;  /* 0x0000001c00077224 */ /* 0x000fe400078e0207 */
[----:B------:R-:W-:Y:S01]  /*21d0*/  IMAD R3, R5, R20, RZ ;  /* 0x0000001405037224 */ /* 0x000fe200078e02ff */
[----:B------:R-:W-:Y:S01]  /*21e0*/  SHF.R.S32.HI R18, RZ, 0x1f, R73 ;  /* 0x0000001fff127819 */ /* 0x000fe20000011449 */
[----:B------:R-:W-:Y:S01]  /*21f0*/  IMAD.IADD R23, R23, 0x1, R7 ;  /* 0x0000000117177824 */ /* 0x000fe200078e0207 */
[C---:B------:R-:W-:Y:S01]  /*2200*/  SHF.L.U64.HI R71, R20.reuse, 0x5, R21 ;  /* 0x0000000514477819 */ /* 0x040fe20000010215 */
[----:B------:R-:W-:Y:S02]  /*2210*/  IMAD.SHL.U32 R70, R20, 0x20, RZ ;  /* 0x0000002014467824 */ /* 0x000fe400078e00ff */
[----:B------:R-:W-:-:S02]  /*2220*/  IMAD R3, R4, R21, R3 ;  /* 0x0000001504037224 */ /* 0x000fc400078e0203 */
[----:B------:R-:W-:Y:S01]  /*2230*/  IMAD.WIDE.U32 R20, R4, R20, R26 ;  /* 0x0000001404147225 */ /* 0x000fe200078e001a */
[----:B------:R-:W-:-:S03]  /*2240*/  LEA.HI R4, R18, R73, RZ, 0x7 ;  /* 0x0000004912047211 */ /* 0x000fc600078f38ff */
[----:B------:R-:W-:Y:S01]  /*2250*/  IMAD.WIDE.U32 R22, R110, R136, R22 ;  /* 0x000000886e167225 */ /* 0x000fe200078e0016 */
[----:B------:R-:W-:-:S03]  /*2260*/  SHF.R.S32.HI R4, RZ, 0x7, R4 ;  /* 0x00000007ff047819 */ /* 0x000fc60000011404 */
[----:B------:R-:W-:Y:S01]  /*2270*/  IMAD.IADD R141, R23, 0x1, R141 ;  /* 0x00000001178d7824 */ /* 0x000fe200078e028d */
[C---:B----4-:R-:W-:Y:S02]  /*2280*/  LEA R140, P0, R22.reuse, R10, 0x1 ;  /* 0x0000000a168c7211 */ /* 0x050fe400078008ff */
[----:B------:R-:W-:Y:S02]  /*2290*/  VIMNMX R69, PT, PT, R133, R4, !PT ;  /* 0x0000000485457248 */ /* 0x000fe40007fe0100 */
[----:B------:R-:W-:Y:S02]  /*22a0*/  LEA.HI.X R141, R22, R11, R141, 0x1, P0 ;  /* 0x0000000b168d7211 */ /* 0x000fe400000f0c8d */
[----:B------:R-:W-:Y:S01]  /*22b0*/  ISETP.GT.AND P0, PT, R60, R69, PT ;  /* 0x000000453c00720c */ /* 0x000fe20003f04270 */
[----:B------:R-:W-:Y:S01]  /*22c0*/  IMAD.WIDE.U32 R24, R110, R134, R24 ;  /* 0x000000866e187225 */ /* 0x000fe200078e0018 */
[----:B------:R-:W-:-:S03]  /*22d0*/  LEA R112, P2, R20, R8, 0x1 ;  /* 0x0000000814707211 */ /* 0x000fc600078408ff */
[----:B------:R-:W-:Y:S01]  /*22e0*/  IMAD.IADD R3, R21, 0x1, R3 ;  /* 0x0000000115037824 */ /* 0x000fe200078e0203 */
[----:B------:R-:W-:Y:S01]  /*22f0*/  LEA R138, P1, R24, R16, 0x1 ;  /* 0x00000010188a7211 */ /* 0x000fe200078208ff */
[----:B------:R-:W-:Y:S01]  /*2300*/  IMAD.IADD R139, R25, 0x1, R139 ;  /* 0x00000001198b7824 */ /* 0x000fe200078e028b */
[----:B------:R-:W-:Y:S02]  /*2310*/  LEA.HI R101, R101, R101, RZ, 0x1 ;  /* 0x0000006565657211 */ /* 0x000fe400078f08ff */
[----:B------:R-:W-:Y:S02]  /*2320*/  LEA.HI.X R113, R20, R9, R3, 0x1, P2 ;  /* 0x0000000914717211 */ /* 0x000fe400010f0c03 */
[----:B------:R-:W-:Y:S02]  /*2330*/  LEA.HI.X R139, R24, R17, R139, 0x1, P1 ;  /* 0x00000011188b7211 */ /* 0x000fe400008f0c8b */
        /* <DEDUP_REMOVED lines=18> */
[----:B------:R-:W-:Y:S01]  /*2460*/  VIADD R95, R110, 0x60 ;  /* 0x000000606e5f7836 */ /* 0x000fe20000000000 */
        /* <DEDUP_REMOVED lines=46> */
[C---:B------:R-:W-:Y:S01]  /*2750*/  IMAD R75, R15.reuse, R118, RZ ;  /* 0x000000760f4b7224 */ /* 0x040fe200078e02ff */
        /* <DEDUP_REMOVED lines=27> */
.L_x_6214:
        /* <DEDUP_REMOVED lines=18> */
.L_x_6147:
[----:B------:R-:W-:Y:S05]  /*2a30*/  BSYNC.RECONVERGENT B0 ;  /* 0x0000000000007941 */ /* 0x000fea0003800200 */
.L_x_6146:
        /* <DEDUP_REMOVED lines=15> */
.L_x_6149:
[----:B------:R-:W-:Y:S05]  /*2b30*/  BSYNC.RECONVERGENT B0 ;  /* 0x0000000000007941 */ /* 0x000fea0003800200 */
.L_x_6148:
        /* <DEDUP_REMOVED lines=18> */
.L_x_6151:
[----:B------:R-:W-:Y:S05]  /*2c60*/  BSYNC.RECONVERGENT B0 ;  /* 0x0000000000007941 */ /* 0x000fea0003800200 */
.L_x_6150:
        /* <DEDUP_REMOVED lines=17> */
.L_x_6153:
[----:B------:R-:W-:Y:S05]  /*2d80*/  BSYNC.RECONVERGENT B0 ;  /* 0x0000000000007941 */ /* 0x000fea0003800200 */
.L_x_6152:
        /* <DEDUP_REMOVED lines=27> */
.L_x_6157:
[----:B------:R-:W-:Y:S05]  /*2f40*/  BSYNC.RECONVERGENT B0 ;  /* 0x0000000000007941 */ /* 0x000fea0003800200 */
.L_x_6156:
        /* <DEDUP_REMOVED lines=15> */
.L_x_6159:
[----:B------:R-:W-:Y:S05]  /*3040*/  BSYNC.RECONVERGENT B0 ;  /* 0x0000000000007941 */ /* 0x000fea0003800200 */
.L_x_6158:
        /* <DEDUP_REMOVED lines=15> */
.L_x_6161:
[----:B------:R-:W-:Y:S05]  /*3140*/  BSYNC.RECONVERGENT B0 ;  /* 0x0000000000007941 */ /* 0x000fea0003800200 */
.L_x_6160:
        /* <DEDUP_REMOVED lines=19> */
.L_x_6155:
        /* <DEDUP_REMOVED lines=62> */
.L_x_6167:
[----:B------:R-:W-:Y:S05]  /*3660*/  BSYNC.RECONVERGENT B0 ;  /* 0x0000000000007941 */ /* 0x000fea0003800200 */
.L_x_6166:
        /* <DEDUP_REMOVED lines=52> */
.L_x_6169:
[----:B------:R-:W-:Y:S05]  /*39b0*/  BSYNC.RECONVERGENT B0 ;  /* 0x0000000000007941 */ /* 0x000fea0003800200 */
.L_x_6168:
        /* <DEDUP_REMOVED lines=51> */
.L_x_6165:
[----:B------:R-:W-:Y:S05]  /*3cf0*/  BSYNC.RECONVERGENT B1 ;  /* 0x0000000000017941 */ /* 0x000fea0003800200 */
.L_x_6164:
        /* <DEDUP_REMOVED lines=67> */
.L_x_6173:
[----:B------:R-:W-:Y:S05]  /*4130*/  BSYNC.RECONVERGENT B0 ;  /* 0x0000000000007941 */ /* 0x000fea0003800200 */
.L_x_6172:
        /* <DEDUP_REMOVED lines=52> */
.L_x_6175:
[----:B------:R-:W-:Y:S05]  /*4480*/  BSYNC.RECONVERGENT B0 ;  /* 0x0000000000007941 */ /* 0x000fea0003800200 */
.L_x_6174:
        /* <DEDUP_REMOVED lines=51> */
.L_x_6171:
[----:B------:R-:W-:Y:S05]  /*47c0*/  BSYNC.RECONVERGENT B1 ;  /* 0x0000000000017941 */ /* 0x000fea0003800200 */
.L_x_6170:
        /* <DEDUP_REMOVED lines=65> */
.L_x_6179:
[----:B------:R-:W-:Y:S05]  /*4be0*/  BSYNC.RECONVERGENT B0 ;  /* 0x0000000000007941 */ /* 0x000fea0003800200 */
.L_x_6178:
        /* <DEDUP_REMOVED lines=52> */
.L_x_6181:
[----:B------:R-:W-:Y:S05]  /*4f30*/  BSYNC.RECONVERGENT B0 ;  /* 0x0000000000007941 */ /* 0x000fea0003800200 */
.L_x_6180:
        /* <DEDUP_REMOVED lines=51> */
.L_x_6177:
[----:B------:R-:W-:Y:S05]  /*5270*/  BSYNC.RECONVERGENT B1 ;  /* 0x0000000000017941 */ /* 0x000fea0003800200 */
.L_x_6176:
        /* <DEDUP_REMOVED lines=68> */
.L_x_6185:
[----:B------:R-:W-:Y:S05]  /*56c0*/  BSYNC.RECONVERGENT B0 ;  /* 0x0000000000007941 */ /* 0x000fea0003800200 */
.L_x_6184:
        /* <DEDUP_REMOVED lines=52> */
.L_x_6187:
[----:B------:R-:W-:Y:S05]  /*5a10*/  BSYNC.RECONVERGENT B0 ;  /* 0x0000000000007941 */ /* 0x000fea0003800200 */
.L_x_6186:
        /* <DEDUP_REMOVED lines=51> */
.L_x_6183:
[----:B------:R-:W-:Y:S05]  /*5d50*/  BSYNC.RECONVERGENT B1 ;  /* 0x0000000000017941 */ /* 0x000fea0003800200 */
.L_x_6182:
[----:B------:R-:W2:Y:S02]  /*5d60*/  LD.E R3, desc[UR4][R116.64+0xd0] ;  /* 0x0000d00474037980 */ /* 0x000ea4000c101900 */
[----:B--2---:R-:W-:Y:S05]  /*5d70*/  IMAD.U32 R3, R3, -0x40, RZ ;  /* 0xffffffc003037824 */ /* 0x004fea00078e00ff */
[C---:B------:R-:W-:Y:S02]  /*5d80*/  LEA R16, P1, R3.reuse, R16, 0x1 ;  /* 0x0000001003107211 */ /* 0x040fe400078208ff */
[C---:B------:R-:W-:Y:S02]  /*5d90*/  LEA R52, P0, R3.reuse, R52, 0x1 ;  /* 0x0000003403347211 */ /* 0x040fe400078008ff */
[C---:B------:R-:W-:Y:S02]  /*5da0*/  LEA.HI.X.SX32 R17, R3.reuse, R17, 0x1, P1 ;  /* 0x0000001103117211 */ /* 0x040fe400008f0eff */
[----:B------:R-:W-:Y:S01]  /*5db0*/  LEA.HI.X.SX32 R53, R3, R53, 0x1, P0 ;  /* 0x0000003503357211 */ /* 0x000fe200000f0eff */
[----:B------:R-:W-:Y:S05]  /*5dc0*/  BRA `(.L_x_6162) ;  /* 0x0000004400fc7947 */ /* 0x000fea0003800000 */
.L_x_6163:
        /* <DEDUP_REMOVED lines=99> */
.L_x_6191:
[----:B------:R-:W-:Y:S05]  /*6400*/  BSYNC.RECONVERGENT B0 ;  /* 0x0000000000007941 */ /* 0x000fea0003800200 */
.L_x_6190:
        /* <DEDUP_REMOVED lines=93> */
.L_x_6193:
[----:B------:R-:W-:Y:S05]  /*69e0*/  BSYNC.RECONVERGENT B0 ;  /* 0x0000000000007941 */ /* 0x000fea0003800200 */
.L_x_6192:
        /* <DEDUP_REMOVED lines=92> */
.L_x_6189:
[----:B------:R-:W-:Y:S05]  /*6fb0*/  BSYNC.RECONVERGENT B1 ;  /* 0x0000000000017941 */ /* 0x000fea0003800200 */
.L_x_6188:
        /* <DEDUP_REMOVED lines=98> */
.L_x_6197:
[----:B------:R-:W-:Y:S05]  /*75e0*/  BSYNC.RECONVERGENT B0 ;  /* 0x0000000000007941 */ /* 0x000fea0003800200 */
.L_x_6196:
        /* <DEDUP_REMOVED lines=93> */
.L_x_6199:
[----:B------:R-:W-:Y:S05]  /*7bc0*/  BSYNC.RECONVERGENT B0 ;  /* 0x0000000000007941 */ /* 0x000fea0003800200 */
.L_x_6198:
        /* <DEDUP_REMOVED lines=92> */
.L_x_6195:
[----:B------:R-:W-:Y:S05]  /*8190*/  BSYNC.RECONVERGENT B1 ;  /* 0x0000000000017941 */ /* 0x000fea0003800200 */
.L_x_6194:
        /* <DEDUP_REMOVED lines=98> */
.L_x_6203:
[----:B------:R-:W-:Y:S05]  /*87c0*/  BSYNC.RECONVERGENT B0 ;  /* 0x0000000000007941 */ /* 0x000fea0003800200 */
.L_x_6202:
        /* <DEDUP_REMOVED lines=93> */
.L_x_6205:
[----:B------:R-:W-:Y:S05]  /*8da0*/  BSYNC.RECONVERGENT B0 ;  /* 0x0000000000007941 */ /* 0x000fea0003800200 */
.L_x_6204:
        /* <DEDUP_REMOVED lines=92> */
.L_x_6201:
[----:B------:R-:W-:Y:S05]  /*9370*/  BSYNC.RECONVERGENT B1 ;  /* 0x0000000000017941 */ /* 0x000fea0003800200 */
.L_x_6200:
        /* <DEDUP_REMOVED lines=101> */
.L_x_6209:
[----:B------:R-:W-:Y:S05]  /*99d0*/  BSYNC.RECONVERGENT B0 ;  /* 0x0000000000007941 */ /* 0x000fea0003800200 */
.L_x_6208:
        /* <DEDUP_REMOVED lines=92> */
.L_x_6211:
[----:B------:R-:W-:Y:S05]  /*9fa0*/  BSYNC.RECONVERGENT B0 ;  /* 0x0000000000007941 */ /* 0x000fea0003800200 */
.L_x_6210:
        /* <DEDUP_REMOVED lines=90> */
.L_x_6207:
[----:B------:R-:W-:Y:S05]  /*a550*/  BSYNC.RECONVERGENT B1 ;  /* 0x0000000000017941 */ /* 0x000fea0003800200 */
.L_x_6206:
[----:B------:R-:W3:Y:S02]  /*a560*/  LD.E R3, desc[UR4][R116.64+0xd0] ;  /* 0x0000d00474037980 */ /* 0x000ee4000c101900 */
[----:B---3--:R-:W-:Y:S05]  /*a570*/  IMAD.U32 R3, R3, -0x40, RZ ;  /* 0xffffffc003037824 */ /* 0x008fea00078e00ff */
[C---:B------:R-:W-:Y:S02]  /*a580*/  LEA R78, P1, R3.reuse, R78, 0x1 ;  /* 0x0000004e034e7211 */ /* 0x040fe400078208ff */
[C---:B------:R-:W-:Y:S02]  /*a590*/  LEA R76, P0, R3.reuse, R76, 0x1 ;  /* 0x0000004c034c7211 */ /* 0x040fe400078008ff */
[C---:B------:R-:W-:Y:S02]  /*a5a0*/  LEA.HI.X.SX32 R79, R3.reuse, R79, 0x1, P1 ;  /* 0x0000004f034f7211 */ /* 0x040fe400008f0eff */
[----:B------:R-:W-:Y:S09]  /*a5b0*/  LEA.HI.X.SX32 R77, R3, R77, 0x1, P0 ;  /* 0x0000004d034d7211 */ /* 0x000ff200000f0eff */
.L_x_6162:
[----:B------:R-:W-:Y:S05]  /*a5c0*/  BSYNC.RECONVERGENT B2 ;  /* 0x0000000000027941 */ /* 0x000fea0003800200 */
.L_x_6154:
        /* <DEDUP_REMOVED lines=101> */
.L_x_6213:
[----:B------:R-:W-:Y:S05]  /*ac20*/  BSYNC.RECONVERGENT B0 ;  /* 0x0000000000007941 */ /* 0x000fea0003800200 */
.L_x_6212:
[----:B------:R-:W-:Y:S05]  /*ac30*/  @P2 BRA `(.L_x_6214) ;  /* 0xffffff7c00342947 */ /* 0x000fea000383ffff */
.L_x_6145:
        /* <DEDUP_REMOVED lines=29> */
.L_x_6219:
[----:B------:R2:W-:Y:S02]  /*ae10*/  STS.128 [R63+0x2000], RZ ;  /* 0x002000ff3f007388 */ /* 0x0005e40000000c00 */
.L_x_6218:
[----:B------:R-:W-:Y:S05]  /*ae20*/  BSYNC.RECONVERGENT B0 ;  /* 0x0000000000007941 */ /* 0x000fea0003800200 */
.L_x_6217:
        /* <DEDUP_REMOVED lines=24> */
.L_x_6221:
[----:B------:R1:W-:Y:S01]  /*afb0*/  STS.128 [R63+0x2800], RZ ;  /* 0x002800ff3f007388 */ /* 0x0003e20000000c00 */
[----:B------:R-:W-:Y:S05]  /*afc0*/  BRA `(.L_x_6220) ;  /* 0x0000003800507947 */ /* 0x000fea0003800000 */
.L_x_6216:
        /* <DEDUP_REMOVED lines=84> */
.L_x_6228:
[----:B------:R-:W-:Y:S05]  /*b510*/  BSYNC.RECONVERGENT B0 ;  /* 0x0000000000007941 */ /* 0x000fea0003800200 */
.L_x_6227:
[----:B-----5:R-:W-:Y:S01]  /*b520*/  IMAD.MOV.U32 R6, RZ, RZ, R18 ;  /* 0x000000ffff067224 */ /* 0x020fe200078e0012 */
[----:B------:R-:W-:Y:S01]  /*b530*/  MOV R4, R16 ;  /* 0x0000001000047202 */ /* 0x000fe20000000f00 */
[----:B------:R-:W-:Y:S01]  /*b540*/  IMAD.MOV.U32 R7, RZ, RZ, R19 ;  /* 0x000000ffff077224 */ /* 0x000fe200078e0013 */
[----:B------:R-:W-:Y:S02]  /*b550*/  MOV R5, R17 ;  /* 0x0000001100057202 */ /* 0x000fe40000000f00 */
.L_x_6226:
[----:B------:R-:W-:Y:S05]  /*b560*/  BSYNC.RECONVERGENT B1 ;  /* 0x0000000000017941 */ /* 0x000fea0003800200 */
.L_x_6225:
        /* <DEDUP_REMOVED lines=49> */
.L_x_6232:
[----:B------:R-:W-:Y:S05]  /*b880*/  BSYNC.RECONVERGENT B0 ;  /* 0x0000000000007941 */ /* 0x000fea0003800200 */
.L_x_6231:
[----:B-----5:R1:W-:Y:S02]  /*b890*/  STS.128 [R63+0x1000], R16 ;  /* 0x001000103f007388 */ /* 0x0203e40000000c00 */
.L_x_6230:
[----:B------:R-:W-:Y:S05]  /*b8a0*/  BSYNC.RECONVERGENT B1 ;  /* 0x0000000000017941 */ /* 0x000fea0003800200 */
.L_x_6229:
        /* <DEDUP_REMOVED lines=47> */
.L_x_6234:
[----:B------:R-:W-:Y:S05]  /*bba0*/  BSYNC.RECONVERGENT B0 ;  /* 0x0000000000007941 */ /* 0x000fea0003800200 */
.L_x_6233:
[----:B-----5:R1:W-:Y:S02]  /*bbb0*/  STS.128 [R63+0x2000], R16 ;  /* 0x002000103f007388 */ /* 0x0203e40000000c00 */
.L_x_6224:
[----:B------:R-:W-:Y:S05]  /*bbc0*/  BSYNC.RECONVERGENT B2 ;  /* 0x0000000000027941 */ /* 0x000fea0003800200 */
.L_x_6223:
        /* <DEDUP_REMOVED lines=61> */
.L_x_6238:
[----:B------:R-:W-:Y:S05]  /*bfa0*/  BSYNC.RECONVERGENT B0 ;  /* 0x0000000000007941 */ /* 0x000fea0003800200 */
.L_x_6237:
[----:B-----5:R1:W-:Y:S02]  /*bfb0*/  STS.128 [R63+0x800], R16 ;  /* 0x000800103f007388 */ /* 0x0203e40000000c00 */
.L_x_6236:
[----:B------:R-:W-:Y:S05]  /*bfc0*/  BSYNC.RECONVERGENT B1 ;  /* 0x0000000000017941 */ /* 0x000fea0003800200 */
.L_x_6235:
        /* <DEDUP_REMOVED lines=56> */
.L_x_6242:
[----:B------:R-:W-:Y:S05]  /*c350*/  BSYNC.RECONVERGENT B0 ;  /* 0x0000000000007941 */ /* 0x000fea0003800200 */
.L_x_6241:
[----:B-----5:R1:W-:Y:S02]  /*c360*/  STS.128 [R63+0x1800], R16 ;  /* 0x001800103f007388 */ /* 0x0203e40000000c00 */
.L_x_6240:
[----:B------:R-:W-:Y:S05]  /*c370*/  BSYNC.RECONVERGENT B1 ;  /* 0x0000000000017941 */ /* 0x000fea0003800200 */
.L_x_6239:
        /* <DEDUP_REMOVED lines=53> */
.L_x_6244:
[----:B------:R-:W-:Y:S05]  /*c6d0*/  BSYNC.RECONVERGENT B0 ;  /* 0x0000000000007941 */ /* 0x000fea0003800200 */
.L_x_6243:
[----:B-----5:R1:W-:Y:S01]  /*c6e0*/  STS.128 [R63+0x2800], R16 ;  /* 0x002800103f007388 */ /* 0x0203e20000000c00 */
[----:B------:R-:W-:Y:S05]  /*c6f0*/  BRA `(.L_x_6220) ;  /* 0x0000002000847947 */ /* 0x000fea0003800000 */
.L_x_6222:
        /* <DEDUP_REMOVED lines=94> */
.L_x_6250:
[----:B------:R-:W-:Y:S05]  /*cce0*/  BSYNC.RECONVERGENT B0 ;  /* 0x0000000000007941 */ /* 0x000fea0003800200 */
.L_x_6249:
[----:B-----5:R-:W-:Y:S01]  /*ccf0*/  IMAD.MOV.U32 R6, RZ, RZ, R26 ;  /* 0x000000ffff067224 */ /* 0x020fe200078e001a */
[----:B------:R-:W-:Y:S01]  /*cd00*/  MOV R4, R24 ;  /* 0x0000001800047202 */ /* 0x000fe20000000f00 */
[----:B------:R-:W-:Y:S01]  /*cd10*/  IMAD.MOV.U32 R7, RZ, RZ, R27 ;  /* 0x000000ffff077224 */ /* 0x000fe200078e001b */
[----:B------:R-:W-:Y:S02]  /*cd20*/  MOV R5, R25 ;  /* 0x0000001900057202 */ /* 0x000fe40000000f00 */
.L_x_6248:
[----:B------:R-:W-:Y:S05]  /*cd30*/  BSYNC.RECONVERGENT B1 ;  /* 0x0000000000017941 */ /* 0x000fea0003800200 */
.L_x_6247:
        /* <DEDUP_REMOVED lines=86> */
.L_x_6254:
[----:B------:R-:W-:Y:S05]  /*d2a0*/  BSYNC.RECONVERGENT B0 ;  /* 0x0000000000007941 */ /* 0x000fea0003800200 */
.L_x_6253:
[----:B-----5:R1:W-:Y:S02]  /*d2b0*/  STS.128 [R63+0x1000], R24 ;  /* 0x001000183f007388 */ /* 0x0203e40000000c00 */
.L_x_6252:
[----:B------:R-:W-:Y:S05]  /*d2c0*/  BSYNC.RECONVERGENT B1 ;  /* 0x0000000000017941 */ /* 0x000fea0003800200 */
.L_x_6251:
        /* <DEDUP_REMOVED lines=84> */
.L_x_6256:
[----:B------:R-:W-:Y:S05]  /*d810*/  BSYNC.RECONVERGENT B0 ;  /* 0x0000000000007941 */ /* 0x000fea0003800200 */
.L_x_6255:
[----:B-----5:R1:W-:Y:S02]  /*d820*/  STS.128 [R63+0x2000], R24 ;  /* 0x002000183f007388 */ /* 0x0203e40000000c00 */
.L_x_6246:
[----:B------:R-:W-:Y:S05]  /*d830*/  BSYNC.RECONVERGENT B2 ;  /* 0x0000000000027941 */ /* 0x000fea0003800200 */
.L_x_6245:
        /* <DEDUP_REMOVED lines=91> */
.L_x_6260:
[----:B------:R-:W-:Y:S05]  /*ddf0*/  BSYNC.RECONVERGENT B0 ;  /* 0x0000000000007941 */ /* 0x000fea0003800200 */
.L_x_6259:
[----:B-----5:R1:W-:Y:S02]  /*de00*/  STS.128 [R63+0x800], R24 ;  /* 0x000800183f007388 */ /* 0x0203e40000000c00 */
.L_x_6258:
[----:B------:R-:W-:Y:S05]  /*de10*/  BSYNC.RECONVERGENT B1 ;  /* 0x0000000000017941 */ /* 0x000fea0003800200 */
.L_x_6257:
        /* <DEDUP_REMOVED lines=86> */
.L_x_6264:
[----:B------:R-:W-:Y:S05]  /*e380*/  BSYNC.RECONVERGENT B0 ;  /* 0x0000000000007941 */ /* 0x000fea0003800200 */
.L_x_6263:
[----:B-----5:R1:W-:Y:S02]  /*e390*/  STS.128 [R63+0x1800], R24 ;  /* 0x001800183f007388 */ /* 0x0203e40000000c00 */
.L_x_6262:
[----:B------:R-:W-:Y:S05]  /*e3a0*/  BSYNC.RECONVERGENT B1 ;  /* 0x0000000000017941 */ /* 0x000fea0003800200 */
.L_x_6261:
        /* <DEDUP_REMOVED lines=84> */
.L_x_6266:
[----:B------:R-:W-:Y:S05]  /*e8f0*/  BSYNC.RECONVERGENT B0 ;  /* 0x0000000000007941 */ /* 0x000fea0003800200 */
.L_x_6265:
[----:B-----5:R1:W-:Y:S02]  /*e900*/  STS.128 [R63+0x2800], R24 ;  /* 0x002800183f007388 */ /* 0x0203e40000000c00 */
.L_x_6220:
[----:B------:R-:W-:Y:S05]  /*e910*/  BSYNC.RECONVERGENT B3 ;  /* 0x0000000000037941 */ /* 0x000fea0003800200 */
.L_x_6215:
[----:B-1--4-:R-:W-:Y:S01]  /*e920*/  IADD3 R3, PT, PT, -R55, R109, RZ ;  /* 0x0000006d37037210 */ /* 0x012fe20007ffe1ff */
[----:B------:R-:W-:Y:S03]  /*e930*/  BSSY.RECONVERGENT B0, `(.L_x_6267) ;  /* 0x0000019000007945 */ /* 0x000fe60003800200 */
[----:B------:R-:W-:-:S13]  /*e940*/  ISETP.GE.AND P3, PT, R110, R3, PT ;  /* 0x000000036e00720c */ /* 0x000fda0003f66270 */
[----:B------:R-:W-:Y:S05]  /*e950*/  @P3 BRA `(.L_x_6268) ;  /* 0x0000000000583947 */ /* 0x000fea0003800000 */
[-C--:B-----5:R-:W-:Y:S02]  /*e960*/  ISETP.GE.AND P1, PT, R12, R145.reuse, PT ;  /* 0x000000910c00720c */ /* 0x0a0fe40003f26270 */
        /* <DEDUP_REMOVED lines=20> */
.L_x_6269:
[----:B------:R3:W-:Y:S02]  /*eab0*/  STS.128 [R63+0x7000], RZ ;  /* 0x007000ff3f007388 */ /* 0x0007e40000000c00 */
.L_x_6268:
[----:B------:R-:W-:Y:S05]  /*eac0*/  BSYNC.RECONVERGENT B0 ;  /* 0x0000000000007941 */ /* 0x000fea0003800200 */
.L_x_6267:
        /* <DEDUP_REMOVED lines=24> */
.L_x_6272:
[----:B------:R3:W-:Y:S02]  /*ec50*/  STS.128 [R63+0x7800], RZ ;  /* 0x007800ff3f007388 */ /* 0x0007e40000000c00 */
.L_x_6271:
[----:B------:R-:W-:Y:S05]  /*ec60*/  BSYNC.RECONVERGENT B0 ;  /* 0x0000000000007941 */ /* 0x000fea0003800200 */
.L_x_6270:
[----:B---3--:R-:W-:Y:S01]  /*ec70*/  IADD3 R6, PT, PT, R110, 0x40, RZ ;  /* 0x000000406e067810 */ /* 0x008fe20007ffe0ff */
        /* <DEDUP_REMOVED lines=24> */
.L_x_6275:
[----:B------:R3:W-:Y:S02]  /*ee00*/  STS.128 [R63+0x8000], RZ ;  /* 0x008000ff3f007388 */ /* 0x0007e40000000c00 */
.L_x_6274:
[----:B------:R-:W-:Y:S05]  /*ee10*/  BSYNC.RECONVERGENT B0 ;  /* 0x0000000000007941 */ /* 0x000fea0003800200 */
.L_x_6273:
[----:B-1-3--:R-:W-:Y:S01]  /*ee20*/  IADD3 R4, PT, PT, R110, 0x60, RZ ;  /* 0x000000606e047810 */ /* 0x00afe20007ffe0ff */
        /* <DEDUP_REMOVED lines=24> */
.L_x_6277:
[----:B------:R-:W-:Y:S05]  /*efb0*/  BSYNC.RECONVERGENT B0 ;  /* 0x0000000000007941 */ /* 0x000fea0003800200 */
.L_x_6276:
[----:B------:R-:W3:Y:S04]  /*efc0*/  LD.E.64 R18, desc[UR4][R116.64+0x1c0] ;  /* 0x0001c00474127980 */ /* 0x000ee8000c101b00 */
[----:B-1---5:R-:W2:Y:S01]  /*efd0*/  LD.E.64 R14, desc[UR4][R116.64+0x1b8] ;  /* 0x0001b804740e7980 */ /* 0x022ea2000c101b00 */
[----:B------:R-:W-:-:S03]  /*efe0*/  MOV R114, R146 ;  /* 0x0000009200727202 */ /* 0x000fc60000000f00 */
        /* <DEDUP_REMOVED lines=37> */
.L_x_6280:
[----:B------:R3:W-:Y:S01]  /*f240*/  STS.128 [R63+0xd000], RZ ;  /* 0x00d000ff3f007388 */ /* 0x0007e20000000c00 */
[----:B------:R-:W-:Y:S05]  /*f250*/  BRA `(.L_x_6281) ;  /* 0x00000000000c7947 */ /* 0x000fea0003800000 */
.L_x_6279:
[----:B------:R4:W-:Y:S04]  /*f260*/  STS.128 [R63+0x9000], RZ ;  /* 0x009000ff3f007388 */ /* 0x0009e80000000c00 */
[----:B------:R4:W-:Y:S04]  /*f270*/  STS.128 [R63+0xb000], RZ ;  /* 0x00b000ff3f007388 */ /* 0x0009e80000000c00 */
[----:B------:R4:W-:Y:S02]  /*f280*/  STS.128 [R63+0xd000], RZ ;  /* 0x00d000ff3f007388 */ /* 0x0009e40000000c00 */
.L_x_6281:
[----:B------:R-:W-:Y:S05]  /*f290*/  BSYNC.RECONVERGENT B0 ;  /* 0x0000000000007941 */ /* 0x000fea0003800200 */
.L_x_6278:
        /* <DEDUP_REMOVED lines=27> */
.L_x_6284:
[----:B------:R1:W-:Y:S02]  /*f450*/  STS.128 [R63+0xd800], RZ ;  /* 0x00d800ff3f007388 */ /* 0x0003e40000000c00 */
.L_x_6283:
[----:B------:R-:W-:Y:S05]  /*f460*/  BSYNC.RECONVERGENT B0 ;  /* 0x0000000000007941 */ /* 0x000fea0003800200 */
.L_x_6282:
        /* <DEDUP_REMOVED lines=27> */
.L_x_6287:
[----:B------:R1:W-:Y:S02]  /*f620*/  STS.128 [R63+0xe000], RZ ;  /* 0x00e000ff3f007388 */ /* 0x0003e40000000c00 */
.L_x_6286:
[----:B------:R-:W-:Y:S05]  /*f630*/  BSYNC.RECONVERGENT B0 ;  /* 0x0000000000007941 */ /* 0x000fea0003800200 */
.L_x_6285:
        /* <DEDUP_REMOVED lines=31> */
.L_x_6290:
[----:B------:R1:W-:Y:S02]  /*f830*/  STS.128 [R63+0xe800], RZ ;  /* 0x00e800ff3f007388 */ /* 0x0003e40000000c00 */
.L_x_6289:
[----:B------:R-:W-:Y:S05]  /*f840*/  BSYNC.RECONVERGENT B0 ;  /* 0x0000000000007941 */ /* 0x000fea0003800200 */
.L_x_6288:
[----:B------:R-:W2:Y:S01]  /*f850*/  LD.E R3, desc[UR4][R116.64+0x18c] ;  /* 0x00018c0474037980 */ /* 0x000ea2000c101900 */
[-C--:B------:R-:W-:Y:S01]  /*f860*/  LEA R118, R103, R105.reuse, 0x1 ;  /* 0x0000006967767211 */ /* 0x080fe200078e08ff */
[----:B------:R-:W-:Y:S01]  /*f870*/  BSSY.RECONVERGENT B1, `(.L_x_6291) ;  /* 0x00001c6000017945 */ /* 0x000fe20003800200 */
[----:B------:R-:W-:Y:S01]  /*f880*/  LEA R54, R102, R105, 0x1 ;  /* 0x0000006966367211 */ /* 0x000fe200078e08ff */
[----:B------:R-:W0:Y:S01]  /*f890*/  LDGDEPBAR ;  /* 0x00000000000079af */ /* 0x000e220000000000 */
[C---:B-1----:R-:W-:Y:S02]  /*f8a0*/  LEA R14, R11.reuse, R118, 0x1 ;  /* 0x000000760b0e7211 */ /* 0x042fe400078e08ff */
[----:B------:R-:W-:Y:S01]  /*f8b0*/  LEA R8, R11, R54, 0x1 ;  /* 0x000000360b087211 */ /* 0x000fe200078e08ff */
[----:B------:R-:W-:Y:S01]  /*f8c0*/  LDSM.16.M88.4 R48, [R118] ;  /* 0x000000007630783b */ /* 0x000fe20000000200 */
[----:B------:R-:W-:Y:S02]  /*f8d0*/  LOP3.LUT R119, R110, 0x7, RZ, 0xc0, !PT ;  /* 0x000000076e777812 */ /* 0x000fe400078ec0ff */
[----:B------:R-:W-:Y:S01]  /*f8e0*/  ISETP.GT.AND P0, PT, R62, R133, PT ;  /* 0x000000853e00720c */ /* 0x000fe20003f04270 */
[----:B------:R-:W1:Y:S01]  /*f8f0*/  LDSM.16.M88.4 R36, [R54+0x3000] ;  /* 0x003000003624783b */ /* 0x000e620000000200 */
[----:B-----5:R-:W-:-:S02]  /*f900*/  IADD3 R0, PT, PT, R0, R109, -R144 ;  /* 0x0000006d00007210 */ /* 0x020fc40007ffe890 */
[----:B------:R-:W-:Y:S01]  /*f910*/  IADD3 R2, PT, PT, R109, -R144, -R2 ;  /* 0x800000906d027210 */ /* 0x000fe20007ffe802 */
[----:B------:R-:W3:Y:S04]  /*f920*/  LDSM.16.M88.4 R120, [R54+0x3400] ;  /* 0x003400003678783b */ /* 0x000ee80000000200 */
        /* <DEDUP_REMOVED lines=9> */
[C---:B-1----:R-:W-:Y:S03]  /*f9c0*/  HMMA.16816.F32 R20, R48.reuse, R36, RZ ;  /* 0x000000243014723c */ /* 0x042fe600000018ff */
[----:B------:R-:W1:Y:S04]  /*f9d0*/  LDSM.16.M88.4 R16, [R8+0x3c00] ;  /* 0x003c00000810783b */ /* 0x000e680000000200 */
[----:B------:R-:W1:Y:S01]  /*f9e0*/  LDSM.16.M88.4 R44, [R8+0x3800] ;  /* 0x00380000082c783b */ /* 0x000e620000000200 */
        /* <DEDUP_REMOVED lines=51> */
[C---:B---3--:R-:W-:Y:S08]  /*fd20*/  HMMA.16816.F32 R20, R28.reuse, R24, R20 ;  /* 0x000000181c14723c */ /* 0x048ff00000001814 */
[----:B------:R-:W-:Y:S01]  /*fd30*/  HMMA.16816.F32 R36, R28, R26, R36 ;  /* 0x0000001a1c24723c */ /* 0x000fe20000001824 */
[----:B------:R-:W3:Y:S07]  /*fd40*/  LDSM.16.M88.4 R24, [R54+0x5c00] ;  /* 0x005c00003618783b */ /* 0x000eee0000000200 */
[----:B------:R-:W-:Y:S08]  /*fd50*/  HMMA.16816.F32 R120, R128, R158, R120 ;  /* 0x0000009e8078723c */ /* 0x000ff00000001878 */
[C---:B-1----:R-:W-:Y:S08]  /*fd60*/  HMMA.16816.F32 R20, R16.reuse, R4, R20 ;  /* 0x000000041014723c */ /* 0x042ff00000001814 */
[----:B------:R-:W-:Y:S01]  /*fd70*/  HMMA.16816.F32 R36, R16, R6, R36 ;  /* 0x000000061024723c */ /* 0x000fe20000001824 */
[----:B------:R-:W1:Y:S07]  /*fd80*/  LDSM.16.M88.4 R4, [R8+0x5800] ;  /* 0x005800000804783b */ /* 0x000e6e0000000200 */
[C---:B------:R-:W-:Y:S01]  /*fd90*/  HMMA.16816.F32 R156, R128.reuse, R124, R112 ;  /* 0x0000007c809c723c */ /* 0x040fe20000001870 */
[----:B------:R-:W-:Y:S04]  /*fda0*/  LDSM.16.M88.4 R112, [R54+0x7400] ;  /* 0x007400003670783b */ /* 0x000fe80000000200 */
[-C--:B--2---:R-:W-:Y:S01]  /*fdb0*/  FMUL.FTZ R15, R20, R3.reuse ;  /* 0x00000003140f7220 */ /* 0x084fe20000410000 */
[-C--:B------:R-:W-:Y:S01]  /*fdc0*/  FMUL.FTZ R53, R21, R3.reuse ;  /* 0x0000000315357220 */ /* 0x080fe20000410000 */
[-C--:B------:R-:W-:Y:S01]  /*fdd0*/  FMUL.FTZ R65, R22, R3.reuse ;  /* 0x0000000316417220 */ /* 0x080fe20000410000 */
[-C--:B------:R-:W-:Y:S01]  /*fde0*/  FMUL.FTZ R67, R23, R3.reuse ;  /* 0x0000000317437220 */ /* 0x080fe20000410000 */
[----:B------:R-:W-:Y:S01]  /*fdf0*/  HMMA.16816.F32 R100, R128, R126, R100 ;  /* 0x0000007e8064723c */ /* 0x000fe20000001864 */
[----:B------:R-:W2:Y:S01]  /*fe00*/  LDSM.16.M88.4 R20, [R54+0x7800] ;  /* 0x007800003614783b */ /* 0x000ea20000000200 */
[----:B------:R-:W4:Y:S01]  /*fe10*/  MUFU.TANH R15, R15 ;  /* 0x0000000f000f7308 */ /* 0x000f220000002400 */
[-C--:B------:R-:W-:Y:S01]  /*fe20*/  FMUL.FTZ R36, R36, R3.reuse ;  /* 0x0000000324247220 */ /* 0x080fe20000410000 */
[-C--:B------:R-:W-:Y:S01]  /*fe30*/  FMUL.FTZ R37, R37, R3.reuse ;  /* 0x0000000325257220 */ /* 0x080fe20000410000 */
[-C--:B------:R-:W-:Y:S01]  /*fe40*/  FMUL.FTZ R38, R38, R3.reuse ;  /* 0x0000000326267220 */ /* 0x080fe20000410000 */
[----:B------:R-:W-:-:S02]  /*fe50*/  FMUL.FTZ R39, R39, R3 ;  /* 0x0000000327277220 */ /* 0x000fc40000410000 */
[C---:B---3--:R-:W-:Y:S02]  /*fe60*/  HMMA.16816.F32 R96, R128.reuse, R24, R96 ;  /* 0x000000188060723c */ /* 0x048fe40000001860 */
[----:B------:R-:W3:Y:S06]  /*fe70*/  MUFU.TANH R105, R36 ;  /* 0x0000002400697308 */ /* 0x000eec0000002400 */
[----:B------:R-:W-:Y:S01]  /*fe80*/  HMMA.16816.F32 R92, R128, R26, R92 ;  /* 0x0000001a805c723c */ /* 0x000fe2000000185c */
[----:B------:R-:W4:Y:S01]  /*fe90*/  LDSM.16.M88.4 R24, [R8+0x5c00] ;  /* 0x005c00000818783b */ /* 0x000f220000000200 */
[----:B------:R-:W2:Y:S06]  /*fea0*/  MUFU.TANH R111, R37 ;  /* 0x00000025006f7308 */ /* 0x000eac0000002400 */
[C---:B------:R-:W-:Y:S01]  /*feb0*/  HMMA.16816.F32 R160, R44.reuse, R40, R32 ;  /* 0x000000282ca0723c */ /* 0x040fe20000001820 */
[----:B------:R-:W-:Y:S01]  /*fec0*/  LDSM.16.M88.4 R32, [R8+0x7400] ;  /* 0x007400000820783b */ /* 0x000fe20000000200 */
[----:B------:R-:W2:Y:S06]  /*fed0*/  MUFU.TANH R125, R38 ;  /* 0x00000026007d7308 */ /* 0x000eac0000002400 */
[C---:B-1----:R-:W-:Y:S02]  /*fee0*/  HMMA.16816.F32 R156, R44.reuse, R4, R156 ;  /* 0x000000042c9c723c */ /* 0x042fe4000000189c */
[----:B------:R1:W1:Y:S06]  /*fef0*/  MUFU.TANH R127, R39 ;  /* 0x00000027007f7308 */ /* 0x00026c0000002400 */
[C---:B------:R-:W-:Y:S01]  /*ff00*/  HMMA.16816.F32 R100, R44.reuse, R6, R100 ;  /* 0x000000062c64723c */ /* 0x040fe20000001864 */
[----:B------:R-:W3:Y:S01]  /*ff10*/  LDSM.16.M88.4 R4, [R54+0x7c00] ;  /* 0x007c00003604783b */ /* 0x000ee20000000200 */
[----:B------:R-:W3:Y:S06]  /*ff20*/  MUFU.TANH R53, R53 ;  /* 0x0000003500357308 */ /* 0x000eec0000002400 */
[----:B------:R-:W-:Y:S01]  /*ff30*/  HMMA.16816.F32 R120, R44, R42, R120 ;  /* 0x0000002a2c78723c */ /* 0x000fe20000001878 */
[----:B------:R-:W3:Y:S01]  /*ff40*/  LDSM.16.M88.4 R40, [R54+0x6000] ;  /* 0x006000003628783b */ /* 0x000ee20000000200 */
[----:B------:R-:W3:Y:S03]  /*ff50*/  MUFU.TANH R65, R65 ;  /* 0x0000004100417308 */ /* 0x000ee60000002400 */
[----:B-1----:R-:W-:Y:S03]  /*ff60*/  LDSM.16.M88.4 R36, [R8+0x6000] ;  /* 0x006000000824783b */ /* 0x002fe60000000200 */
[C---:B--2---:R-:W-:Y:S02]  /*ff70*/  HMMA.16816.F32 R156, R28.reuse, R20, R156 ;  /* 0x000000141c9c723c */ /* 0x044fe4000000189c */
[----:B------:R-:W1:Y:S06]  /*ff80*/  MUFU.TANH R67, R67 ;  /* 0x0000004300437308 */ /* 0x000e6c0000002400 */
        /* <DEDUP_REMOVED lines=13> */
[----:B------:R-:W-:Y:S07]  /*10060*/  LDSM.16.M88.4 R40, [R8+0x8000] ;  /* 0x008000000828783b */ /* 0x000fee0000000200 */
[C---:B------:R-:W-:Y:S08]  /*10070*/  HMMA.16816.F32 R160, R16.reuse, R32, R160 ;  /* 0x0000002010a0723c */ /* 0x040ff000000018a0 */
[----:B------:R-:W-:Y:S01]  /*10080*/  HMMA.16816.F32 R120, R16, R34, R120 ;  /* 0x000000221078723c */ /* 0x000fe20000001878 */
[----:B------:R-:W4:Y:S07]  /*10090*/  LDSM.16.M88.4 R32, [R8+0x7c00] ;  /* 0x007c00000820783b */ /* 0x000f2e0000000200 */
[C---:B--2---:R-:W-:Y:S05]  /*100a0*/  HMMA.16816.F32 R80, R128.reuse, R20, R80 ;  /* 0x000000148050723c */ /* 0x044fea0000001850 */
[-C--:B------:R-:W-:Y:S01]  /*100b0*/  FMUL.FTZ R161, R161, R3.reuse ;  /* 0x00000003a1a17220 */ /* 0x080fe20000410000 */
[-C--:B------:R-:W-:Y:S01]  /*100c0*/  FMUL.FTZ R163, R163, R3.reuse ;  /* 0x00000003a3a37220 */ /* 0x080fe20000410000 */
[-C--:B------:R-:W-:Y:S01]  /*100d0*/  FMUL.FTZ R160, R160, R3.reuse ;  /* 0x00000003a0a07220 */ /* 0x080fe20000410000 */
[-C--:B------:R-:W-:Y:S01]  /*100e0*/  FMUL.FTZ R162, R162, R3.reuse ;  /* 0x00000003a2a27220 */ /* 0x080fe20000410000 */
[----:B------:R-:W-:Y:S01]  /*100f0*/  HMMA.16816.F32 R76, R128, R22, R76 ;  /* 0x00000016804c723c */ /* 0x000fe2000000184c */
[----:B------:R-:W2:Y:S01]  /*10100*/  LDSM.16.M88.4 R20, [R8+0x6400] ;  /* 0x006400000814783b */ /* 0x000ea20000000200 */
        /* <DEDUP_REMOVED lines=8> */
[C---:B---3--:R-:W-:Y:S02]  /*10190*/  HMMA.16816.F32 R72, R128.reuse, R4, R72 ;  /* 0x000000048048723c */ /* 0x048fe40000001848 */
[----:B------:R-:W3:Y:S06]  /*101a0*/  MUFU.TANH R163, R163 ;  /* 0x000000a300a37308 */ /* 0x000eec0000002400 */
[----:B------:R-:W-:Y:S01]  /*101b0*/  HMMA.16816.F32 R68, R128, R6, R68 ;  /* 0x000000068044723c */ /* 0x000fe20000001844 */
[----:B------:R-:W1:Y:S01]  /*101c0*/  LDSM.16.M88.4 R4, [R8+0x6800] ;  /* 0x006800000804783b */ /* 0x000e620000000200 */
[----:B------:R-:W1:Y:S06]  /*101d0*/  MUFU.TANH R169, R120 ;  /* 0x0000007800a97308 */ /* 0x000e6c0000002400 */
[C---:B------:R-:W-:Y:S02]  /*101e0*/  HMMA.16816.F32 R88, R28.reuse, R24, R88 ;  /* 0x000000181c58723c */ /* 0x040fe40000001858 */
[----:B------:R-:W1:Y:S06]  /*101f0*/  MUFU.TANH R123, R123 ;  /* 0x0000007b007b7308 */ /* 0x000e6c0000002400 */
[----:B------:R-:W-:Y:S01]  /*10200*/  HMMA.16816.F32 R84, R28, R26, R84 ;  /* 0x0000001a1c54723c */ /* 0x000fe20000001854 */
[----:B------:R-:W3:Y:S07]  /*10210*/  LDSM.16.M88.4 R24, [R54+0x6c00] ;  /* 0x006c00003618783b */ /* 0x000eee0000000200 */
[C---:B----4-:R-:W-:Y:S08]  /*10220*/  HMMA.16816.F32 R96, R16.reuse, R32, R96 ;  /* 0x000000201060723c */ /* 0x050ff00000001860 */
        /* <DEDUP_REMOVED lines=11> */
[-C--:B------:R-:W-:Y:S01]  /*102e0*/  FMUL.FTZ R95, R95, R3.reuse ;  /* 0x000000035f5f7220 */ /* 0x080fe20000410000 */
[-C--:B------:R-:W-:Y:S01]  /*102f0*/  FMUL.FTZ R92, R92, R3.reuse ;  /* 0x000000035c5c7220 */ /* 0x080fe20000410000 */
[----:B------:R-:W-:-:S02]  /*10300*/  FMUL.FTZ R94, R94, R3 ;  /* 0x000000035e5e7220 */ /* 0x000fc40000410000 */
[C---:B------:R-:W-:Y:S02]  /*10310*/  HMMA.16816.F32 R88, R16.reuse, R40, R88 ;  /* 0x000000281058723c */ /* 0x040fe40000001858 */
[----:B------:R-:W2:Y:S06]  /*10320*/  MUFU.TANH R97, R97 ;  /* 0x0000006100617308 */ /* 0x000eac0000002400 */
[----:B------:R-:W-:Y:S01]  /*10330*/  HMMA.16816.F32 R84, R16, R42, R84 ;  /* 0x0000002a1054723c */ /* 0x000fe20000001854 */
[----:B------:R-:W2:Y:S01]  /*10340*/  LDSM.16.M88.4 R40, [R8+0x6c00] ;  /* 0x006c00000828783b */ /* 0x000ea20000000200 */
[----:B------:R-:W2:Y:S06]  /*10350*/  MUFU.TANH R179, R98 ;  /* 0x0000006200b37308 */ /* 0x000eac0000002400 */
[C---:B-1----:R-:W-:Y:S02]  /*10360*/  HMMA.16816.F32 R72, R44.reuse, R4, R72 ;  /* 0x000000042c48723c */ /* 0x042fe40000001848 */
[----:B------:R-:W1:Y:S03]  /*10370*/  MUFU.TANH R99, R99 ;  /* 0x0000006300637308 */ /* 0x000e660000002400 */
[-C--:B------:R-:W-:Y:S01]  /*10380*/  FMUL.FTZ R89, R89, R3.reuse ;  /* 0x0000000359597220 */ /* 0x080fe20000410000 */
[-C--:B------:R-:W-:Y:S01]  /*10390*/  FMUL.FTZ R91, R91, R3.reuse ;  /* 0x000000035b5b7220 */ /* 0x080fe20000410000 */
[-C--:B------:R-:W-:Y:S01]  /*103a0*/  FMUL.FTZ R88, R88, R3.reuse ;  /* 0x0000000358587220 */ /* 0x080fe20000410000 */
[-C--:B------:R-:W-:Y:S01]  /*103b0*/  FMUL.FTZ R90, R90, R3.reuse ;  /* 0x000000035a5a7220 */ /* 0x080fe20000410000 */
[----:B------:R-:W-:Y:S01]  /*103c0*/  HMMA.16816.F32 R68, R44, R6, R68 ;  /* 0x000000062c44723c */ /* 0x000fe20000001844 */
[----:B------:R-:W1:Y:S01]  /*103d0*/  LDSM.16.M88.4 R4, [R54+0x8c00] ;  /* 0x008c00003604783b */ /* 0x000e620000000200 */
[----:B------:R-:W1:Y:S01]  /*103e0*/  MUFU.TANH R181, R92 ;  /* 0x0000005c00b57308 */ /* 0x000e620000002400 */
[----:B------:R-:W-:-:S05]  /*103f0*/  FMUL.FTZ R87, R87, R3 ;  /* 0x0000000357577220 */ /* 0x000fca0000410000 */
[C---:B---3--:R-:W-:Y:S05]  /*10400*/  HMMA.16816.F32 R56, R128.reuse, R24, R56 ;  /* 0x000000188038723c */ /* 0x048fea0000001838 */
[----:B------:R-:W-:Y:S01]  /*10410*/  FMUL.FTZ R25, R84, R3 ;  /* 0x0000000354197220 */ /* 0x000fe20000410000 */
[----:B------:R-:W3:Y:S02]  /*10420*/  MUFU.TANH R93, R93 ;  /* 0x0000005d005d7308 */ /* 0x000ee40000002400 */
[----:B------:R-:W-:Y:S03]  /*10430*/  HMMA.16816.F32 R48, R128, R26, R48 ;  /* 0x0000001a8030723c */ /* 0x000fe60000001830 */
[----:B------:R-:W-:-:S03]  /*10440*/  LOP3.LUT R130, R104, 0x1f0, RZ, 0xc0, !PT ;  /* 0x000001f068827812 */ /* 0x000fc600078ec0ff */
[----:B------:R-:W1:Y:S01]  /*10450*/  MUFU.TANH R183, R94 ;  /* 0x0000005e00b77308 */ /* 0x000e620000002400 */
[----:B------:R-:W-:-:S04]  /*10460*/  SHF.L.U32 R131, R64, 0x1, RZ ;  /* 0x0000000140837819 */ /* 0x000fc800000006ff */
[----:B------:R-:W-:Y:S01]  /*10470*/  LOP3.LUT R131, R131, 0x6, RZ, 0xc0, !PT ;  /* 0x0000000683837812 */ /* 0x000fe200078ec0ff */
[----:B----4-:R-:W-:Y:S02]  /*10480*/  HMMA.16816.F32 R80, R28, R32, R80 ;  /* 0x000000201c50723c */ /* 0x010fe40000001850 */
[----:B------:R-:W4:Y:S03]  /*10490*/  MUFU.TANH R95, R95 ;  /* 0x0000005f005f7308 */ /* 0x000f260000002400 */
[----:B------:R-:W-:-:S03]  /*104a0*/  IADD3 R227, PT, PT, R55, R131, RZ ;  /* 0x0000008337e37210 */ /* 0x000fc60007ffe0ff */
[C---:B------:R-:W-:Y:S01]  /*104b0*/  HMMA.16816.F32 R76, R28.reuse, R34, R76 ;  /* 0x000000221c4c723c */ /* 0x040fe2000000184c */
[----:B------:R-:W3:Y:S01]  /*104c0*/  LDSM.16.M88.4 R32, [R8+0x8800] ;  /* 0x008800000820783b */ /* 0x000ee20000000200 */
[----:B------:R-:W1:Y:S06]  /*104d0*/  MUFU.TANH R185, R88 ;  /* 0x0000005800b97308 */ /* 0x000e6c0000002400 */
[C---:B--2---:R-:W-:Y:S02]  /*104e0*/  HMMA.16816.F32 R72, R28.reuse, R20, R72 ;  /* 0x000000141c48723c */ /* 0x044fe40000001848 */
[----:B------:R-:W2:Y:S06]  /*104f0*/  MUFU.TANH R89, R89 ;  /* 0x0000005900597308 */ /* 0x000eac0000002400 */
[----:B------:R-:W-:Y:S01]  /*10500*/  HMMA.16816.F32 R68, R28, R22, R68 ;  /* 0x000000161c44723c */ /* 0x000fe20000001844 */
[----:B------:R-:W4:Y:S01]  /*10510*/  LDSM.16.M88.4 R20, [R8+0x8c00] ;  /* 0x008c00000814783b */ /* 0x000f220000000200 */
[----:B------:R-:W1:Y:S01]  /*10520*/  MUFU.TANH R187, R90 ;  /* 0x0000005a00bb7308 */ /* 0x000e620000002400 */
[----:B------:R-:W-:-:S05]  /*10530*/  DEPBAR.LE SB0, 0x0 ;  /* 0x000080000000791a */ /* 0x000fca0000000000 */
[C---:B------:R-:W-:Y:S02]  /*10540*/  HMMA.16816.F32 R56, R44.reuse, R40, R56 ;  /* 0x000000282c38723c */ /* 0x040fe40000001838 */
[----:B------:R-:W1:Y:S06]  /*10550*/  MUFU.TANH R91, R91 ;  /* 0x0000005b005b7308 */ /* 0x000e6c0000002400 */
[----:B------:R-:W-:Y:S02]  /*10560*/  HMMA.16816.F32 R48, R44, R42, R48 ;  /* 0x0000002a2c30723c */ /* 0x000fe40000001830 */
[----:B------:R-:W2:Y:S06]  /*10570*/  MUFU.TANH R25, R25 ;  /* 0x0000001900197308 */ /* 0x000eac0000002400 */
[----:B------:R-:W-:Y:S05]  /*10580*/  HMMA.16816.F32 R156, R16, R112, R156 ;  /* 0x00000070109c723c */ /* 0x000fea000000189c */
[-C--:B------:R-:W-:Y:S01]  /*10590*/  FMUL.FTZ R113, R121, R3.reuse ;  /* 0x0000000379717220 */ /* 0x080fe20000410000 */
[----:B------:R-:W-:Y:S01]  /*105a0*/  FMUL.FTZ R121, R122, R3 ;  /* 0x000000037a797220 */ /* 0x000fe20000410000 */
[----:B------:R-:W2:Y:S01]  /*105b0*/  MUFU.TANH R87, R87 ;  /* 0x0000005700577308 */ /* 0x000ea20000002400 */
[----:B-1----:R-:W-:Y:S05]  /*105c0*/  HMMA.16816.F32 R56, R28, R4, R56 ;  /* 0x000000041c38723c */ /* 0x002fea0000001838 */
[----:B------:R-:W-:-:S02]  /*105d0*/  LOP3.LUT R4, R119, R130, RZ, 0xfc, !PT ;  /* 0x0000008277047212 */ /* 0x000fc400078efcff */
[----:B------:R-:W1:Y:S02]  /*105e0*/  MUFU.TANH R113, R113 ;  /* 0x0000007100717308 */ /* 0x000e640000002400 */
[----:B------:R-:W-:Y:S01]  /*105f0*/  IADD3 R107, PT, PT, R107, R4, RZ ;  /* 0x000000046b6b7210 */ /* 0x000fe20007ffe0ff */
[----:B------:R-:W-:Y:S03]  /*10600*/  HMMA.16816.F32 R48, R28, R6, R48 ;  /* 0x000000061c30723c */ /* 0x000fe60000001830 */
[----:B------:R-:W-:Y:S01]  /*10610*/  IADD3 R154, PT, PT, R107, R0, RZ ;  /* 0x000000006b9a7210 */ /* 0x000fe20007ffe0ff */
[-C--:B------:R-:W-:Y:S01]  /*10620*/  FMUL.FTZ R159, R159, R3.reuse ;  /* 0x000000039f9f7220 */ /* 0x080fe20000410000 */
[----:B------:R-:W1:Y:S01]  /*10630*/  MUFU.TANH R121, R121 ;  /* 0x0000007900797308 */ /* 0x000e620000002400 */
[-C--:B------:R-:W-:Y:S01]  /*10640*/  FMUL.FTZ R156, R156, R3.reuse ;  /* 0x000000039c9c7220 */ /* 0x080fe20000410000 */
[----:B------:R-:W-:Y:S01]  /*10650*/  IADD3 R155, PT, PT, R107, R2, RZ ;  /* 0x000000026b9b7210 */ /* 0x000fe20007ffe0ff */
[----:B------:R-:W-:Y:S05]  /*10660*/  HMMA.16816.F32 R80, R16, R36, R80 ;  /* 0x000000241050723c */ /* 0x000fea0000001850 */
[-C--:B------:R-:W-:Y:S01]  /*10670*/  FMUL.FTZ R37, R85, R3.reuse ;  /* 0x0000000355257220 */ /* 0x080fe20000410000 */
[----:B------:R-:W-:Y:S01]  /*10680*/  FMUL.FTZ R85, R86, R3 ;  /* 0x0000000356557220 */ /* 0x000fe20000410000 */
[C-C-:B------:R-:W-:Y:S01]  /*10690*/  VIADDMNMX R153, R154.reuse, 0x1, R109.reuse, PT ;  /* 0x000000019a997846 */ /* 0x140fe2000380016d */
[----:B------:R-:W1:Y:S01]  /*106a0*/  MUFU.TANH R159, R159 ;  /* 0x0000009f009f7308 */ /* 0x000e620000002400 */
[----:B------:R-:W-:-:S02]  /*106b0*/  VIADDMNMX R154, R154, 0x9, R109, PT ;  /* 0x000000099a9a7846 */ /* 0x000fc4000380016d */
[----:B------:R-:W-:Y:S01]  /*106c0*/  SHF.R.U32.HI R2, RZ, 0x3, R64 ;  /* 0x00000003ff027819 */ /* 0x000fe20000011640 */
        /* <DEDUP_REMOVED lines=16> */
[C---:B------:R-:W-:Y:S03]  /*107d0*/  HMMA.16816.F32 R68, R16.reuse, R34, R68 ;  /* 0x000000221044723c */ /* 0x040fe60000001844 */
        /* <DEDUP_REMOVED lines=52> */
[----:B------:R2:W1:Y:S02]  /*10b20*/  MUFU.TANH R171, R156 ;  /* 0x0000009c00ab7308 */ /* 0x0004640000002400 */
[----:B--2---:R-:W-:-:S02]  /*10b30*/  VIMNMX R156, PT, PT, RZ, R155, !PT ;  /* 0x0000009bff9c7248 */ /* 0x004fc40007fe0100 */
[----:B------:R-:W-:Y:S01]  /*10b40*/  VIADDMNMX R155, R155, 0x8, RZ, !PT ;  /* 0x000000089b9b7846 */ /* 0x000fe200078001ff */
[----:B------:R-:W-:Y:S06]  /*10b50*/  BAR.SYNC.DEFER_BLOCKING 0x0 ;  /* 0x0000000000007b1d */ /* 0x000fec0000010000 */
[----:B-1-34-:R-:W-:Y:S05]  /*10b60*/  @!P0 BRA `(.L_x_6292) ;  /* 0x0000000800588947 */ /* 0x01afea0003800000 */
        /* <DEDUP_REMOVED lines=13> */
.L_x_6294:
        /* <DEDUP_REMOVED lines=60> */
.L_x_6295:
[----:B------:R-:W-:Y:S05]  /*11000*/  BSYNC.RECONVERGENT B0 ;  /* 0x0000000000007941 */ /* 0x000fea0003800200 */
.L_x_6293:
        /* <DEDUP_REMOVED lines=73> */
.L_x_6297:
[----:B------:R3:W-:Y:S02]  /*114a0*/  STS.128 [R63+0x8800], RZ ;  /* 0x008800ff3f007388 */ /* 0x0007e40000000c00 */
.L_x_6298:
[----:B------:R-:W-:Y:S05]  /*114b0*/  BSYNC.RECONVERGENT B0 ;  /* 0x0000000000007941 */ /* 0x000fea0003800200 */
.L_x_6296:
[----:B------:R-:W0:Y:S02]  /*114c0*/  LDGDEPBAR ;  /* 0x00000000000079af */ /* 0x000e240000000000 */
.L_x_6292:
[----:B------:R-:W-:Y:S05]  /*114d0*/  BSYNC.RECONVERGENT B1 ;  /* 0x0000000000017941 */ /* 0x000fea0003800200 */
.L_x_6291:
[----:B-1----:R-:W-:Y:S02]  /*114e0*/  IMAD.IADD R16, R227, 0x1, R144 ;  /* 0x00000001e3107824 */ /* 0x002fe400078e0290 */
[C---:B------:R-:W-:Y:S02]  /*114f0*/  VIADD R59, R3.reuse, 0x8 ;  /* 0x00000008033b7836 */ /* 0x040fe40000000000 */
[C-C-:B------:R-:W-:Y:S01]  /*11500*/  IMAD.IADD R26, R3.reuse, 0x1, -R16.reuse ;  /* 0x00000001031a7824 */ /* 0x140fe200078e0a10 */
[--C-:B------:R-:W-:Y:S01]  /*11510*/  IADD3 R6, PT, PT, R3, -0x9, -R16.reuse ;  /* 0xfffffff703067810 */ /* 0x100fe20007ffe810 */
[--C-:B------:R-:W-:Y:S01]  /*11520*/  IMAD.IADD R32, R59, 0x1, -R16.reuse ;  /* 0x000000013b207824 */ /* 0x100fe200078e0a10 */
[C-C-:B------:R-:W-:Y:S02]  /*11530*/  IADD3 R4, PT, PT, R3.reuse, -0x10, -R16.reuse ;  /* 0xfffffff003047810 */ /* 0x140fe40007ffe810 */
[----:B------:R-:W-:Y:S02]  /*11540*/  IADD3 R0, PT, PT, R3, -0x11, -R16 ;  /* 0xffffffef03007810 */ /* 0x000fe40007ffe810 */
[----:B------:R-:W-:-:S02]  /*11550*/  IABS R6, R6 ;  /* 0x0000000600067213 */ /* 0x000fc40000000000 */
[----:B------:R-:W-:Y:S02]  /*11560*/  IABS R4, R4 ;  /* 0x0000000400047213 */ /* 0x000fe40000000000 */
[----:B------:R-:W-:Y:S02]  /*11570*/  IABS R0, R0 ;  /* 0x0000000000007213 */ /* 0x000fe40000000000 */
[----:B------:R-:W-:Y:S02]  /*11580*/  I2FP.F32.S32 R6, R6 ;  /* 0x0000000600067245 */ /* 0x000fe40000201400 */
[----:B------:R-:W-:Y:S02]  /*11590*/  I2FP.F32.S32 R4, R4 ;  /* 0x0000000400047245 */ /* 0x000fe40000201400 */
[----:B------:R-:W-:Y:S01]  /*115a0*/  I2FP.F32.S32 R0, R0 ;  /* 0x0000000000007245 */ /* 0x000fe20000201400 */
[C---:B------:R-:W-:Y:S01]  /*115b0*/  FFMA.FTZ R111, -R152.reuse, R6, R111 ;  /* 0x00000006986f7223 */ /* 0x040fe2000001016f */
[C-C-:B------:R-:W-:Y:S01]  /*115c0*/  IADD3 R17, PT, PT, R3.reuse, -0x1, -R16.reuse ;  /* 0xffffffff03117810 */ /* 0x140fe20007ffe810 */
[C---:B------:R-:W-:Y:S01]  /*115d0*/  FFMA.FTZ R165, -R152.reuse, R4, R165 ;  /* 0x0000000498a57223 */ /* 0x040fe200000101a5 */
[--C-:B------:R-:W-:Y:S01]  /*115e0*/  IADD3 R8, PT, PT, R3, -0x18, -R16.reuse ;  /* 0xffffffe803087810 */ /* 0x100fe20007ffe810 */
[----:B------:R-:W-:Y:S01]  /*115f0*/  FFMA.FTZ R7, -R152, R0, R161 ;  /* 0x0000000098077223 */ /* 0x000fe200000101a1 */
[----:B------:R-:W-:-:S02]  /*11600*/  IADD3 R24, PT, PT, R59, -0x1, -R16 ;  /* 0xffffffff3b187810 */ /* 0x000fc40007ffe810 */
[C-C-:B------:R-:W-:Y:S02]  /*11610*/  IADD3 R6, PT, PT, R59.reuse, -0x9, -R16.reuse ;  /* 0xfffffff73b067810 */ /* 0x140fe40007ffe810 */
[C-C-:B------:R-:W-:Y:S02]  /*11620*/  IADD3 R4, PT, PT, R59.reuse, -0x10, -R16.reuse ;  /* 0xfffffff03b047810 */ /* 0x140fe40007ffe810 */
[----:B------:R-:W-:Y:S02]  /*11630*/  IADD3 R0, PT, PT, R59, -0x11, -R16 ;  /* 0xffffffef3b007810 */ /* 0x000fe40007ffe810 */
[----:B------:R-:W-:Y:S02]  /*11640*/  IABS R17, R17 ;  /* 0x0000001100117213 */ /* 0x000fe40000000000 */
[----:B------:R-:W-:Y:S02]  /*11650*/  IABS R8, R8 ;  /* 0x0000000800087213 */ /* 0x000fe40000000000 */
[----:B------:R-:W-:-:S02]  /*11660*/  IABS R24, R24 ;  /* 0x0000001800187213 */ /* 0x000fc40000000000 */
        /* <DEDUP_REMOVED lines=13> */
[C-C-:B------:R-:W-:Y:S01]  /*11740*/  IADD3 R102, PT, PT, R3.reuse, -0x19, -R16.reuse ;  /* 0xffffffe703667810 */ /* 0x140fe20007ffe810 */
[C---:B------:R-:W-:Y:S01]  /*11750*/  FFMA.FTZ R167, -R152.reuse, R4, R167 ;  /* 0x0000000498a77223 */ /* 0x040fe200000101a7 */
[C-C-:B------:R-:W-:Y:S01]  /*11760*/  IADD3 R100, PT, PT, R3.reuse, -0x20, -R16.reuse ;  /* 0xffffffe003647810 */ /* 0x140fe20007ffe810 */
        /* <DEDUP_REMOVED lines=23> */
[--C-:B------:R-:W-:Y:S02]  /*118e0*/  IADD3 R0, PT, PT, R3, -0x79, -R16.reuse ;  /* 0xffffff8703007810 */ /* 0x100fe40007ffe810 */
[C-C-:B--2---:R-:W-:Y:S02]  /*118f0*/  IADD3 R19, PT, PT, R59.reuse, -0x18, -R16.reuse ;  /* 0xffffffe83b137810 */ /* 0x144fe40007ffe810 */
        /* <DEDUP_REMOVED lines=36> */
[----:B------:R-:W-:-:S02]  /*11b40*/  I2FP.F32.S32 R102, R102 ;  /* 0x0000006600667245 */ /* 0x000fc40000201400 */
[----:B------:R-:W-:Y:S02]  /*11b50*/  IABS R98, R98 ;  /* 0x0000006200627213 */ /* 0x000fe40000000000 */
[C---:B------:R-:W-:Y:S01]  /*11b60*/  ISETP.GE.AND P2, PT, R59.reuse, R156, PT ;  /* 0x0000009c3b00720c */ /* 0x040fe20003f46270 */
[----:B------:R-:W-:Y:S01]  /*11b70*/  FFMA.FTZ R102, -R152, R102, R113 ;  /* 0x0000006698667223 */ /* 0x000fe20000010171 */
[C---:B------:R-:W-:Y:S02]  /*11b80*/  ISETP.GE.AND P3, PT, R59.reuse, R153, PT ;  /* 0x000000993b00720c */ /* 0x040fe40003f66270 */
[C---:B------:R-:W-:Y:S02]  /*11b90*/  ISETP.GE.AND P1, PT, R59.reuse, R155, PT ;  /* 0x0000009b3b00720c */ /* 0x040fe40003f26270 */
[----:B------:R-:W-:Y:S01]  /*11ba0*/  ISETP.GE.AND P0, PT, R59, R154, PT ;  /* 0x0000009a3b00720c */ /* 0x000fe20003f06270 */
[----:B------:R-:W-:Y:S01]  /*11bb0*/  VIADD R59, R227, 0x8 ;  /* 0x00000008e33b7836 */ /* 0x000fe20000000000 */
[----:B------:R-:W-:-:S02]  /*11bc0*/  FSEL R17, R17, -INF , P2 ;  /* 0xff80000011117808 */ /* 0x000fc40001000000 */
[----:B------:R-:W-:Y:S02]  /*11bd0*/  FSEL R24, R24, -INF , P1 ;  /* 0xff80000018187808 */ /* 0x000fe40000800000 */
[----:B------:R-:W-:Y:S01]  /*11be0*/  FSEL R79, R17, -INF , !P3 ;  /* 0xff800000114f7808 */ /* 0x000fe20005800000 */
[----:B------:R-:W-:Y:S01]  /*11bf0*/  VIADD R17, R227, 0x9 ;  /* 0x00000009e3117836 */ /* 0x000fe20000000000 */
[C---:B------:R-:W-:Y:S02]  /*11c00*/  ISETP.GE.AND P4, PT, R59.reuse, R156, PT ;  /* 0x0000009c3b00720c */ /* 0x040fe40003f86270 */
[----:B------:R-:W-:Y:S02]  /*11c10*/  ISETP.GE.AND P2, PT, R59, R155, PT ;  /* 0x0000009b3b00720c */ /* 0x000fe40003f46270 */
[----:B------:R-:W-:Y:S02]  /*11c20*/  FSEL R229, R24, -INF , !P0 ;  /* 0xff80000018e57808 */ /* 0x000fe40004000000 */
[----:B------:R-:W-:-:S02]  /*11c30*/  FSEL R24, R105, -INF , P4 ;  /* 0xff80000069187808 */ /* 0x000fc40002000000 */
[----:B------:R-:W-:Y:S02]  /*11c40*/  FSEL R161, R125, -INF , P2 ;  /* 0xff8000007da17808 */ /* 0x000fe40001000000 */
        /* <DEDUP_REMOVED lines=8> */
[----:B------:R-:W-:Y:S02]  /*11cd0*/  ISETP.GE.AND P1, PT, R17, R156, PT ;  /* 0x0000009c1100720c */ /* 0x000fe40003f26270 */
[----:B------:R-:W-:Y:S02]  /*11ce0*/  FSEL R161, R161, -INF , !P3 ;  /* 0xff800000a1a17808 */ /* 0x000fe40005800000 */
        /* <DEDUP_REMOVED lines=8> */
[----:B------:R-:W-:-:S02]  /*11d70*/  FSEL R19, R165, -INF , !P3 ;  /* 0xff800000a5137808 */ /* 0x000fc40005800000 */
[----:B------:R-:W-:Y:S02]  /*11d80*/  FSEL R109, R167, -INF , P0 ;  /* 0xff800000a76d7808 */ /* 0x000fe40000000000 */
[C---:B------:R-:W-:Y:S02]  /*11d90*/  ISETP.GE.AND P1, PT, R17.reuse, R156, PT ;  /* 0x0000009c1100720c */ /* 0x040fe40003f26270 */
[C---:B------:R-:W-:Y:S02]  /*11da0*/  ISETP.GE.AND P2, PT, R17.reuse, R153, PT ;  /* 0x000000991100720c */ /* 0x040fe40003f46270 */
[C---:B------:R-:W-:Y:S02]  /*11db0*/  ISETP.GE.AND P3, PT, R17.reuse, R155, PT ;  /* 0x0000009b1100720c */ /* 0x040fe40003f66270 */
[----:B------:R-:W-:Y:S01]  /*11dc0*/  ISETP.GE.AND P0, PT, R17, R154, PT ;  /* 0x0000009a1100720c */ /* 0x000fe20003f06270 */
[----:B------:R-:W-:Y:S01]  /*11dd0*/  IMAD.MOV.U32 R17, RZ, RZ, R104 ;  /* 0x000000ffff117224 */ /* 0x000fe200078e0068 */
[----:B------:R-:W-:Y:S01]  /*11de0*/  FSEL R7, R7, -INF , P1 ;  /* 0xff80000007077808 */ /* 0x000fe20000800000 */
[----:B------:R-:W-:Y:S01]  /*11df0*/  VIADD R104, R227, 0x18 ;  /* 0x00000018e3687836 */ /* 0x000fe20000000000 */
[----:B------:R-:W-:-:S02]  /*11e00*/  FSEL R107, R163, -INF , P3 ;  /* 0xff800000a36b7808 */ /* 0x000fc40001800000 */
[----:B------:R-:W-:Y:S02]  /*11e10*/  I2FP.F32.S32 R105, R17 ;  /* 0x0000001100697245 */ /* 0x000fe40000201400 */
[----:B------:R-:W-:Y:S02]  /*11e20*/  ISETP.GE.AND P1, PT, R104, R156, PT ;  /* 0x0000009c6800720c */ /* 0x000fe40003f26270 */
[----:B------:R-:W-:Y:S01]  /*11e30*/  FSEL R17, R7, -INF , !P2 ;  /* 0xff80000007117808 */ /* 0x000fe20005000000 */
[----:B------:R-:W-:Y:S01]  /*11e40*/  VIADD R7, R227, 0x19 ;  /* 0x00000019e3077836 */ /* 0x000fe20000000000 */
        /* <DEDUP_REMOVED lines=14> */
[----:B------:R-:W-:Y:S02]  /*11f30*/  ISETP.GE.AND P2, PT, R7, R154, PT ;  /* 0x0000009a0700720c */ /* 0x000fe40003f46270 */
[----:B------:R-:W-:Y:S01]  /*11f40*/  IABS R7, R100 ;  /* 0x0000006400077213 */ /* 0x000fe20000000000 */
[----:B------:R-:W-:Y:S01]  /*11f50*/  VIADD R100, R227, 0x20 ;  /* 0x00000020e3647836 */ /* 0x000fe20000000000 */
[----:B------:R-:W-:-:S02]  /*11f60*/  FSEL R106, R102, -INF , P0 ;  /* 0xff800000666a7808 */ /* 0x000fc40000000000 */
[----:B------:R-:W-:Y:S02]  /*11f70*/  I2FP.F32.S32 R102, R7 ;  /* 0x0000000700667245 */ /* 0x000fe40000201400 */
[----:B------:R-:W-:Y:S02]  /*11f80*/  FSEL R105, R105, -INF , !P3 ;  /* 0xff80000069697808 */ /* 0x000fe40005800000 */
[----:B------:R-:W-:Y:S01]  /*11f90*/  FSEL R7, R106, -INF , !P1 ;  /* 0xff8000006a077808 */ /* 0x000fe20004800000 */
[----:B------:R-:W-:Y:S01]  /*11fa0*/  FFMA.FTZ R102, -R152, R102, R171 ;  /* 0x0000006698667223 */ /* 0x000fe200000101ab */
[----:B------:R-:W-:Y:S02]  /*11fb0*/  FSEL R104, R104, -INF , P4 ;  /* 0xff80000068687808 */ /* 0x000fe40002000000 */
[C---:B------:R-:W-:Y:S02]  /*11fc0*/  ISETP.GE.AND P3, PT, R100.reuse, R156, PT ;  /* 0x0000009c6400720c */ /* 0x040fe40003f66270 */
[----:B------:R-:W-:-:S02]  /*11fd0*/  ISETP.GE.AND P0, PT, R100, R153, PT ;  /* 0x000000996400720c */ /* 0x000fc40003f06270 */
[C---:B------:R-:W-:Y:S02]  /*11fe0*/  ISETP.GE.AND P1, PT, R100.reuse, R155, PT ;  /* 0x0000009b6400720c */ /* 0x040fe40003f26270 */
[----:B------:R-:W-:Y:S02]  /*11ff0*/  ISETP.GE.AND P4, PT, R100, R154, PT ;  /* 0x0000009a6400720c */ /* 0x000fe40003f86270 */
[----:B------:R-:W-:Y:S01]  /*12000*/  IABS R100, R96 ;  /* 0x0000006000647213 */ /* 0x000fe20000000000 */
[----:B------:R-:W-:Y:S01]  /*12010*/  VIADD R96, R227, 0x21 ;  /* 0x00000021e3607836 */ /* 0x000fe20000000000 */
[----:B------:R-:W-:Y:S02]  /*12020*/  I2FP.F32.S32 R98, R98 ;  /* 0x0000006200627245 */ /* 0x000fe40000201400 */
[----:B------:R-:W-:Y:S02]  /*12030*/  IABS R106, R3 ;  /* 0x00000003006a7213 */ /* 0x000fe40000000000 */
[----:B------:R-:W-:Y:S01]  /*12040*/  I2FP.F32.S32 R100, R100 ;  /* 0x0000006400647245 */ /* 0x000fe20000201400 */
[----:B------:R-:W-:Y:S01]  /*12050*/  FFMA.FTZ R98, -R152, R98, R157 ;  /* 0x0000006298627223 */ /* 0x000fe2000001019d */
[----:B------:R-:W-:-:S02]  /*12060*/  FSEL R102, R102, -INF , P3 ;  /* 0xff80000066667808 */ /* 0x000fc40001800000 */
[----:B------:R-:W-:Y:S01]  /*12070*/  I2FP.F32.S32 R106, R106 ;  /* 0x0000006a006a7245 */ /* 0x000fe20000201400 */
[----:B------:R-:W-:Y:S01]  /*12080*/  FFMA.FTZ R100, -R152, R100, R115 ;  /* 0x0000006498647223 */ /* 0x000fe20000010173 */
[----:B------:R-:W-:Y:S02]  /*12090*/  FSEL R3, R104, -INF , !P2 ;  /* 0xff80000068037808 */ /* 0x000fe40005000000 */
[----:B------:R-:W-:Y:S01]  /*120a0*/  ISETP.GE.AND P2, PT, R96, R156, PT ;  /* 0x0000009c6000720c */ /* 0x000fe20003f46270 */
[----:B------:R-:W-:Y:S01]  /*120b0*/  FFMA.FTZ R106, -R152, R106, R159 ;  /* 0x0000006a986a7223 */ /* 0x000fe2000001019f */
[----:B------:R-:W-:Y:S02]  /*120c0*/  FSEL R171, R102, -INF , !P0 ;  /* 0xff80000066ab7808 */ /* 0x000fe40004000000 */
[----:B------:R-:W-:Y:S02]  /*120d0*/  FSEL R98, R98, -INF , P1 ;  /* 0xff80000062627808 */ /* 0x000fe40000800000 */
[----:B------:R-:W-:-:S02]  /*120e0*/  ISETP.GE.AND P3, PT, R96, R153, PT ;  /* 0x000000996000720c */ /* 0x000fc40003f66270 */
[C---:B------:R-:W-:Y:S02]  /*120f0*/  ISETP.GE.AND P0, PT, R96.reuse, R155, PT ;  /* 0x0000009b6000720c */ /* 0x040fe40003f06270 */
[----:B------:R-:W-:Y:S02]  /*12100*/  ISETP.GE.AND P1, PT, R96, R154, PT ;  /* 0x0000009a6000720c */ /* 0x000fe40003f26270 */
[----:B------:R-:W-:Y:S01]  /*12110*/  IABS R96, R94 ;  /* 0x0000005e00607213 */ /* 0x000fe20000000000 */
[----:B------:R-:W-:Y:S01]  /*12120*/  VIADD R94, R227, 0x28 ;  /* 0x00000028e35e7836 */ /* 0x000fe20000000000 */
[----:B------:R-:W-:Y:S02]  /*12130*/  FSEL R100, R100, -INF , P2 ;  /* 0xff80000064647808 */ /* 0x000fe40001000000 */
[----:B------:R-:W-:Y:S02]  /*12140*/  IABS R92, R92 ;  /* 0x0000005c005c7213 */ /* 0x000fe40000000000 */
[----:B------:R-:W-:-:S02]  /*12150*/  FSEL R201, R98, -INF , !P4 ;  /* 0xff80000062c97808 */ /* 0x000fc40006000000 */
[----:B------:R-:W-:Y:S02]  /*12160*/  I2FP.F32.S32 R96, R96 ;  /* 0x0000006000607245 */ /* 0x000fe40000201400 */
[----:B------:R-:W-:Y:S02]  /*12170*/  FSEL R211, R100, -INF , !P3 ;  /* 0xff80000064d37808 */ /* 0x000fe40005800000 */
[----:B------:R-:W-:Y:S01]  /*12180*/  FSEL R106, R106, -INF , P0 ;  /* 0xff8000006a6a7808 */ /* 0x000fe20000000000 */
[----:B------:R-:W-:Y:S01]  /*12190*/  FFMA.FTZ R96, -R152, R96, R173 ;  /* 0x0000006098607223 */ /* 0x000fe200000101ad */
[C---:B------:R-:W-:Y:S02]  /*121a0*/  ISETP.GE.AND P4, PT, R94.reuse, R156, PT ;  /* 0x0000009c5e00720c */ /* 0x040fe40003f86270 */
[C---:B------:R-:W-:Y:S02]  /*121b0*/  ISETP.GE.AND P2, PT, R94.reuse, R153, PT ;  /* 0x000000995e00720c */ /* 0x040fe40003f46270 */
[----:B------:R-:W-:-:S02]  /*121c0*/  ISETP.GE.AND P3, PT, R94, R155, PT ;  /* 0x0000009b5e00720c */ /* 0x000fc40003f66270 */
[----:B------:R-:W-:Y:S02]  /*121d0*/  ISETP.GE.AND P0, PT, R94, R154, PT ;  /* 0x0000009a5e00720c */ /* 0x000fe40003f06270 */
[----:B------:R-:W-:Y:S01]  /*121e0*/  IABS R94, R90 ;  /* 0x0000005a005e7213 */ /* 0x000fe20000000000 */
[----:B------:R-:W-:Y:S01]  /*121f0*/  VIADD R90, R227, 0x29 ;  /* 0x00000029e35a7836 */ /* 0x000fe20000000000 */
[----:B------:R-:W-:Y:S02]  /*12200*/  I2FP.F32.S32 R92, R92 ;  /* 0x0000005c005c7245 */ /* 0x000fe40000201400 */
[----:B------:R-:W-:Y:S02]  /*12210*/  I2FP.F32.S32 R94, R94 ;  /* 0x0000005e005e7245 */ /* 0x000fe40000201400 */
[----:B------:R-:W-:Y:S01]  /*12220*/  IABS R88, R88 ;  /* 0x0000005800587213 */ /* 0x000fe20000000000 */
[----:B------:R-:W-:Y:S01]  /*12230*/  FFMA.FTZ R92, -R152, R92, R175 ;  /* 0x0000005c985c7223 */ /* 0x000fe200000101af */
[----:B------:R-:W-:Y:S01]  /*12240*/  FSEL R96, R96, -INF , P4 ;  /* 0xff80000060607808 */ /* 0x000fe20002000000 */
[----:B------:R-:W-:Y:S01]  /*12250*/  FFMA.FTZ R94, -R152, R94, R101 ;  /* 0x0000005e985e7223 */ /* 0x000fe20000010165 */
[----:B------:R-:W-:-:S02]  /*12260*/  FSEL R173, R106, -INF , !P1 ;  /* 0xff8000006aad7808 */ /* 0x000fc40004800000 */
[----:B------:R-:W-:Y:S02]  /*12270*/  IABS R84, R84 ;  /* 0x0000005400547213 */ /* 0x000fe40000000000 */
[----:B------:R-:W-:Y:S02]  /*12280*/  ISETP.GE.AND P1, PT, R90, R156, PT ;  /* 0x0000009c5a00720c */ /* 0x000fe40003f26270 */
[----:B------:R-:W-:Y:S02]  /*12290*/  I2FP.F32.S32 R88, R88 ;  /* 0x0000005800587245 */ /* 0x000fe40000201400 */
[----:B------:R-:W-:Y:S02]  /*122a0*/  FSEL R213, R96, -INF , !P2 ;  /* 0xff80000060d57808 */ /* 0x000fe40005000000 */
[----:B------:R-:W-:Y:S01]  /*122b0*/  FSEL R92, R92, -INF , P3 ;  /* 0xff8000005c5c7808 */ /* 0x000fe20001800000 */
[----:B------:R-:W-:Y:S01]  /*122c0*/  FFMA.FTZ R88, -R152, R88, R103 ;  /* 0x0000005898587223 */ /* 0x000fe20000010167 */
[----:B------:R-:W-:-:S02]  /*122d0*/  IABS R86, R86 ;  /* 0x0000005600567213 */ /* 0x000fc40000000000 */
[C---:B------:R-:W-:Y:S02]  /*122e0*/  ISETP.GE.AND P4, PT, R90.reuse, R153, PT ;  /* 0x000000995a00720c */ /* 0x040fe40003f86270 */
[C---:B------:R-:W-:Y:S02]  /*122f0*/  ISETP.GE.AND P2, PT, R90.reuse, R155, PT ;  /* 0x0000009b5a00720c */ /* 0x040fe40003f46270 */
[----:B------:R-:W-:Y:S01]  /*12300*/  ISETP.GE.AND P3, PT, R90, R154, PT ;  /* 0x0000009a5a00720c */ /* 0x000fe20003f66270 */
[----:B------:R-:W-:Y:S01]  /*12310*/  VIADD R90, R227, 0x30 ;  /* 0x00000030e35a7836 */ /* 0x000fe20000000000 */
[----:B------:R-:W-:Y:S02]  /*12320*/  I2FP.F32.S32 R84, R84 ;  /* 0x0000005400547245 */ /* 0x000fe40000201400 */
[----:B------:R-:W-:Y:S02]  /*12330*/  IABS R82, R82 ;  /* 0x0000005200527213 */ /* 0x000fe40000000000 */
[----:B------:R-:W-:Y:S01]  /*12340*/  FSEL R94, R94, -INF , P1 ;  /* 0xff8000005e5e7808 */ /* 0x000fe20000800000 */
[----:B------:R-:W-:Y:S01]  /*12350*/  FFMA.FTZ R84, -R152, R84, R179 ;  /* 0x0000005498547223 */ /* 0x000fe200000101b3 */
[----:B------:R-:W-:-:S02]  /*12360*/  I2FP.F32.S32 R86, R86 ;  /* 0x0000005600567245 */ /* 0x000fc40000201400 */
[----:B------:R-:W-:Y:S02]  /*12370*/  I2FP.F32.S32 R82, R82 ;  /* 0x0000005200527245 */ /* 0x000fe40000201400 */
[----:B------:R-:W-:Y:S01]  /*12380*/  FSEL R215, R94, -INF , !P4 ;  /* 0xff8000005ed77808 */ /* 0x000fe20006000000 */
[----:B------:R-:W-:Y:S01]  /*12390*/  FFMA.FTZ R177, -R152, R86, R177 ;  /* 0x0000005698b17223 */ /* 0x000fe200000101b1 */
[----:B------:R-:W-:Y:S01]  /*123a0*/  IABS R78, R78 ;  /* 0x0000004e004e7213 */ /* 0x000fe20000000000 */
[C---:B------:R-:W-:Y:S01]  /*123b0*/  VIADD R86, R227.reuse, 0x31 ;  /* 0x00000031e3567836 */ /* 0x040fe20000000000 */
[----:B------:R-:W-:Y:S01]  /*123c0*/  ISETP.GE.AND P4, PT, R90, R155, PT ;  /* 0x0000009b5a00720c */ /* 0x000fe20003f86270 */
[----:B------:R-:W-:Y:S01]  /*123d0*/  FFMA.FTZ R97, -R152, R82, R97 ;  /* 0x0000005298617223 */ /* 0x000fe20000010161 */
[----:B------:R-:W-:Y:S01]  /*123e0*/  FSEL R88, R88, -INF , P2 ;  /* 0xff80000058587808 */ /* 0x000fe20001000000 */
[----:B------:R-:W-:Y:S01]  /*123f0*/  VIADD R82, R227, 0x38 ;  /* 0x00000038e3527836 */ /* 0x000fe20000000000 */
[----:B------:R-:W-:-:S02]  /*12400*/  I2FP.F32.S32 R78, R78 ;  /* 0x0000004e004e7245 */ /* 0x000fc40000201400 */
[----:B------:R-:W-:Y:S02]  /*12410*/  ISETP.GE.AND P2, PT, R90, R154, PT ;  /* 0x0000009a5a00720c */ /* 0x000fe40003f46270 */
[----:B------:R-:W-:Y:S01]  /*12420*/  FSEL R84, R84, -INF , P4 ;  /* 0xff80000054547808 */ /* 0x000fe20002000000 */
[----:B------:R-:W-:Y:S01]  /*12430*/  FFMA.FTZ R181, -R152, R78, R181 ;  /* 0x0000004e98b57223 */ /* 0x000fe200000101b5 */
[----:B------:R-:W-:Y:S01]  /*12440*/  FSEL R217, R92, -INF , !P0 ;  /* 0xff8000005cd97808 */ /* 0x000fe20004000000 */
[----:B------:R-:W-:Y:S01]  /*12450*/  VIADD R78, R227, 0x39 ;  /* 0x00000039e34e7836 */ /* 0x000fe20000000000 */
[----:B------:R-:W-:Y:S02]  /*12460*/  ISETP.GE.AND P0, PT, R90, R156, PT ;  /* 0x0000009c5a00720c */ /* 0x000fe40003f06270 */
[----:B------:R-:W-:Y:S02]  /*12470*/  FSEL R219, R88, -INF , !P3 ;  /* 0xff80000058db7808 */ /* 0x000fe40005800000 */
[----:B------:R-:W-:-:S02]  /*12480*/  IABS R76, R76 ;  /* 0x0000004c004c7213 */ /* 0x000fc40000000000 */
[----:B------:R-:W-:Y:S02]  /*12490*/  ISETP.GE.AND P3, PT, R86, R156, PT ;  /* 0x0000009c5600720c */ /* 0x000fe40003f66270 */
[----:B------:R-:W-:Y:S02]  /*124a0*/  FSEL R167, R84, -INF , !P2 ;  /* 0xff80000054a77808 */ /* 0x000fe40005000000 */
[----:B------:R-:W-:Y:S02]  /*124b0*/  IABS R72, R72 ;  /* 0x0000004800487213 */ /* 0x000fe40000000000 */
[----:B------:R-:W-:Y:S02]  /*124c0*/  ISETP.GE.AND P2, PT, R82, R156, PT ;  /* 0x0000009c5200720c */ /* 0x000fe40003f46270 */
[----:B------:R-:W-:Y:S02]  /*124d0*/  FSEL R169, R177, -INF , P0 ;  /* 0xff800000b1a97808 */ /* 0x000fe40000000000 */
[----:B------:R-:W-:-:S02]  /*124e0*/  I2FP.F32.S32 R76, R76 ;  /* 0x0000004c004c7245 */ /* 0x000fc40000201400 */
[-C--:B------:R-:W-:Y:S02]  /*124f0*/  ISETP.GE.AND P0, PT, R86, R153.reuse, PT ;  /* 0x000000995600720c */ /* 0x080fe40003f06270 */
[----:B------:R-:W-:Y:S01]  /*12500*/  FSEL R97, R97, -INF , P3 ;  /* 0xff80000061617808 */ /* 0x000fe20001800000 */
[----:B------:R-:W-:Y:S01]  /*12510*/  FFMA.FTZ R76, -R152, R76, R183 ;  /* 0x0000004c984c7223 */ /* 0x000fe200000101b7 */
[----:B------:R-:W-:Y:S02]  /*12520*/  I2FP.F32.S32 R72, R72 ;  /* 0x0000004800487245 */ /* 0x000fe40000201400 */
[----:B------:R-:W-:Y:S02]  /*12530*/  ISETP.GE.AND P3, PT, R82, R153, PT ;  /* 0x000000995200720c */ /* 0x000fe40003f66270 */
[----:B------:R-:W-:Y:S01]  /*12540*/  FSEL R165, R181, -INF , P2 ;  /* 0xff800000b5a57808 */ /* 0x000fe20001000000 */
[----:B------:R-:W-:Y:S01]  /*12550*/  FFMA.FTZ R72, -R152, R72, R95 ;  /* 0x0000004898487223 */ /* 0x000fe2000001015f */
[----:B------:R-:W-:-:S02]  /*12560*/  FSEL R205, R97, -INF , !P0 ;  /* 0xff80000061cd7808 */ /* 0x000fc40004000000 */
[-C--:B------:R-:W-:Y:S02]  /*12570*/  ISETP.GE.AND P0, PT, R82, R155.reuse, PT ;  /* 0x0000009b5200720c */ /* 0x080fe40003f06270 */
[----:B------:R-:W-:Y:S02]  /*12580*/  FSEL R165, R165, -INF , !P3 ;  /* 0xff800000a5a57808 */ /* 0x000fe40005800000 */
[----:B------:R-:W-:Y:S02]  /*12590*/  ISETP.GE.AND P3, PT, R78, R155, PT ;  /* 0x0000009b4e00720c */ /* 0x000fe40003f66270 */
[----:B------:R-:W-:Y:S02]  /*125a0*/  FSEL R76, R76, -INF , P0 ;  /* 0xff8000004c4c7808 */ /* 0x000fe40000000000 */
[----:B------:R-:W-:Y:S02]  /*125b0*/  ISETP.GE.AND P0, PT, R78, R154, PT ;  /* 0x0000009a4e00720c */ /* 0x000fe40003f06270 */
[----:B------:R-:W-:-:S02]  /*125c0*/  FSEL R72, R72, -INF , P3 ;  /* 0xff80000048487808 */ /* 0x000fc40001800000 */
[----:B------:R-:W-:Y:S02]  /*125d0*/  IABS R29, R29 ;  /* 0x0000001d001d7213 */ /* 0x000fe40000000000 */
[----:B------:R-:W-:Y:S02]  /*125e0*/  FSEL R207, R72, -INF , !P0 ;  /* 0xff80000048cf7808 */ /* 0x000fe40004000000 */
[----:B------:R-:W-:Y:S02]  /*125f0*/  I2FP.F32.S32 R72, R29 ;  /* 0x0000001d00487245 */ /* 0x000fe40000201400 */
[----:B------:R-:W2:Y:S01]  /*12600*/  LD.E R29, desc[UR4][R116.64+0xdc] ;  /* 0x0000dc04741d7980 */ /* 0x000ea2000c101900 */
[----:B------:R-:W-:Y:S02]  /*12610*/  IABS R80, R80 ;  /* 0x0000005000507213 */ /* 0x000fe40000000000 */
[----:B------:R-:W-:Y:S01]  /*12620*/  ISETP.GE.AND P1, PT, R90, R153, PT ;  /* 0x000000995a00720c */ /* 0x000fe20003f26270 */
[----:B------:R-:W-:Y:S01]  /*12630*/  FFMA.FTZ R72, -R152, R72, R91 ;  /* 0x0000004898487223 */ /* 0x000fe2000001015b */
[----:B------:R-:W-:-:S02]  /*12640*/  I2FP.F32.S32 R80, R80 ;  /* 0x0000005000507245 */ /* 0x000fc40000201400 */
[----:B------:R-:W-:Y:S02]  /*12650*/  FSEL R169, R169, -INF , !P1 ;  /* 0xff800000a9a97808 */ /* 0x000fe40004800000 */
[----:B------:R-:W-:Y:S01]  /*12660*/  IABS R74, R74 ;  /* 0x0000004a004a7213 */ /* 0x000fe20000000000 */
[----:B------:R-:W-:Y:S01]  /*12670*/  FFMA.FTZ R80, -R152, R80, R99 ;  /* 0x0000005098507223 */ /* 0x000fe20000010163 */
[C---:B------:R-:W-:Y:S02]  /*12680*/  ISETP.GE.AND P1, PT, R86.reuse, R155, PT ;  /* 0x0000009b5600720c */ /* 0x040fe40003f26270 */
[----:B------:R-:W-:Y:S02]  /*12690*/  I2FP.F32.S32 R74, R74 ;  /* 0x0000004a004a7245 */ /* 0x000fe40000201400 */
[----:B------:R-:W-:Y:S02]  /*126a0*/  ISETP.GE.AND P4, PT, R86, R154, PT ;  /* 0x0000009a5600720c */ /* 0x000fe40003f86270 */
[----:B------:R-:W-:Y:S01]  /*126b0*/  FSEL R80, R80, -INF , P1 ;  /* 0xff80000050507808 */ /* 0x000fe20000800000 */
[----:B------:R-:W-:Y:S01]  /*126c0*/  FFMA.FTZ R93, -R152, R74, R93 ;  /* 0x0000004a985d7223 */ /* 0x000fe2000001015d */
[----:B------:R-:W-:Y:S01]  /*126d0*/  IABS R70, R70 ;  /* 0x0000004600467213 */ /* 0x000fe20000000000 */
[----:B------:R-:W-:Y:S01]  /*126e0*/  VIADD R74, R227, 0x40 ;  /* 0x00000040e34a7836 */ /* 0x000fe20000000000 */
[----:B------:R-:W-:-:S02]  /*126f0*/  FSEL R209, R80, -INF , !P4 ;  /* 0xff80000050d17808 */ /* 0x000fc40006000000 */
[----:B------:R-:W-:Y:S02]  /*12700*/  IABS R68, R68 ;  /* 0x0000004400447213 */ /* 0x000fe40000000000 */
[----:B------:R-:W-:Y:S02]  /*12710*/  ISETP.GE.AND P4, PT, R78, R156, PT ;  /* 0x0000009c4e00720c */ /* 0x000fe40003f86270 */
[----:B------:R-:W-:Y:S02]  /*12720*/  I2FP.F32.S32 R70, R70 ;  /* 0x0000004600467245 */ /* 0x000fe40000201400 */
[----:B------:R-:W-:Y:S02]  /*12730*/  ISETP.GE.AND P1, PT, R82, R154, PT ;  /* 0x0000009a5200720c */ /* 0x000fe40003f26270 */
[----:B------:R-:W-:Y:S01]  /*12740*/  IABS R67, R67 ;  /* 0x0000004300437213 */ /* 0x000fe20000000000 */
[----:B------:R-:W-:Y:S01]  /*12750*/  FFMA.FTZ R185, -R152, R70, R185 ;  /* 0x0000004698b97223 */ /* 0x000fe200000101b9 */
[----:B------:R-:W-:Y:S01]  /*12760*/  I2FP.F32.S32 R68, R68 ;  /* 0x0000004400447245 */ /* 0x000fe20000201400 */
[----:B------:R-:W-:Y:S01]  /*12770*/  VIADD R70, R227, 0x41 ;  /* 0x00000041e3467836 */ /* 0x000fe20000000000 */
[----:B------:R-:W-:-:S02]  /*12780*/  ISETP.GE.AND P2, PT, R78, R153, PT ;  /* 0x000000994e00720c */ /* 0x000fc40003f46270 */
[----:B------:R-:W-:Y:S01]  /*12790*/  FSEL R93, R93, -INF , P4 ;  /* 0xff8000005d5d7808 */ /* 0x000fe20002000000 */
[----:B------:R-:W-:Y:S01]  /*127a0*/  FFMA.FTZ R68, -R152, R68, R187 ;  /* 0x0000004498447223 */ /* 0x000fe200000101bb */
[----:B------:R-:W-:Y:S02]  /*127b0*/  FSEL R163, R76, -INF , !P1 ;  /* 0xff8000004ca37808 */ /* 0x000fe40004800000 */
[----:B------:R-:W-:Y:S02]  /*127c0*/  I2FP.F32.S32 R67, R67 ;  /* 0x0000004300437245 */ /* 0x000fe40000201400 */
[----:B------:R-:W-:Y:S02]  /*127d0*/  ISETP.GE.AND P1, PT, R74, R156, PT ;  /* 0x0000009c4a00720c */ /* 0x000fe40003f26270 */
[----:B------:R-:W-:Y:S01]  /*127e0*/  FSEL R203, R93, -INF , !P2 ;  /* 0xff8000005dcb7808 */ /* 0x000fe20005000000 */
[----:B------:R-:W-:Y:S01]  /*127f0*/  FFMA.FTZ R89, -R152, R67, R89 ;  /* 0x0000004398597223 */ /* 0x000fe20000010159 */
[----:B------:R-:W-:Y:S01]  /*12800*/  IABS R66, R66 ;  /* 0x0000004200427213 */ /* 0x000fe20000000000 */
[----:B------:R-:W-:Y:S01]  /*12810*/  VIADD R67, R227, 0x48 ;  /* 0x00000048e3437836 */ /* 0x000fe20000000000 */
[----:B------:R-:W-:-:S02]  /*12820*/  ISETP.GE.AND P2, PT, R74, R155, PT ;  /* 0x0000009b4a00720c */ /* 0x000fc40003f46270 */
[----:B------:R-:W-:Y:S02]  /*12830*/  ISETP.GE.AND P4, PT, R74, R153, PT ;  /* 0x000000994a00720c */ /* 0x000fe40003f86270 */
[----:B------:R-:W-:Y:S02]  /*12840*/  FSEL R185, R185, -INF , P1 ;  /* 0xff800000b9b97808 */ /* 0x000fe40000800000 */
[----:B------:R-:W-:Y:S02]  /*12850*/  ISETP.GE.AND P0, PT, R70, R156, PT ;  /* 0x0000009c4600720c */ /* 0x000fe40003f06270 */
[----:B------:R-:W-:Y:S02]  /*12860*/  I2FP.F32.S32 R66, R66 ;  /* 0x0000004200427245 */ /* 0x000fe40000201400 */
[----:B------:R-:W-:Y:S02]  /*12870*/  ISETP.GE.AND P3, PT, R74, R154, PT ;  /* 0x0000009a4a00720c */ /* 0x000fe40003f66270 */
[----:B------:R-:W-:-:S02]  /*12880*/  FSEL R68, R68, -INF , P2 ;  /* 0xff80000044447808 */ /* 0x000fc40001000000 */
[----:B------:R-:W-:Y:S02]  /*12890*/  IABS R58, R58 ;  /* 0x0000003a003a7213 */ /* 0x000fe40000000000 */
[----:B------:R-:W-:Y:S02]  /*128a0*/  FSEL R193, R185, -INF , !P4 ;  /* 0xff800000b9c17808 */ /* 0x000fe40006000000 */
[C---:B------:R-:W-:Y:S02]  /*128b0*/  ISETP.GE.AND P1, PT, R70.reuse, R153, PT ;  /* 0x000000994600720c */ /* 0x040fe40003f26270 */
[----:B------:R-:W-:Y:S02]  /*128c0*/  ISETP.GE.AND P4, PT, R70, R155, PT ;  /* 0x0000009b4600720c */ /* 0x000fe40003f86270 */
[----:B------:R-:W-:Y:S01]  /*128d0*/  FSEL R89, R89, -INF , P0 ;  /* 0xff80000059597808 */ /* 0x000fe20000000000 */
[----:B------:R-:W-:Y:S01]  /*128e0*/  FFMA.FTZ R25, -R152, R66, R25 ;  /* 0x0000004298197223 */ /* 0x000fe20000010119 */
[----:B------:R-:W-:-:S02]  /*128f0*/  IABS R57, R57 ;  /* 0x0000003900397213 */ /* 0x000fc40000000000 */
[----:B------:R-:W-:Y:S02]  /*12900*/  FSEL R179, R68, -INF , !P3 ;  /* 0xff80000044b37808 */ /* 0x000fe40005800000 */
[----:B------:R-:W-:Y:S02]  /*12910*/  I2FP.F32.S32 R58, R58 ;  /* 0x0000003a003a7245 */ /* 0x000fe40000201400 */
[----:B------:R-:W-:Y:S02]  /*12920*/  ISETP.GE.AND P3, PT, R67, R156, PT ;  /* 0x0000009c4300720c */ /* 0x000fe40003f66270 */
[----:B------:R-:W-:Y:S02]  /*12930*/  FSEL R191, R89, -INF , !P1 ;  /* 0xff80000059bf7808 */ /* 0x000fe40004800000 */
[----:B------:R-:W-:Y:S02]  /*12940*/  FSEL R72, R72, -INF , P4 ;  /* 0xff80000048487808 */ /* 0x000fe40002000000 */
[----:B------:R-:W-:-:S02]  /*12950*/  ISETP.GE.AND P0, PT, R67, R153, PT ;  /* 0x000000994300720c */ /* 0x000fc40003f06270 */
[C---:B------:R-:W-:Y:S02]  /*12960*/  ISETP.GE.AND P1, PT, R67.reuse, R155, PT ;  /* 0x0000009b4300720c */ /* 0x040fe40003f26270 */
[----:B------:R-:W-:Y:S01]  /*12970*/  ISETP.GE.AND P4, PT, R67, R154, PT ;  /* 0x0000009a4300720c */ /* 0x000fe20003f86270 */
[----:B------:R-:W-:Y:S01]  /*12980*/  VIADD R67, R227, 0x49 ;  /* 0x00000049e3437836 */ /* 0x000fe20000000000 */
[----:B------:R-:W-:Y:S02]  /*12990*/  IABS R56, R56 ;  /* 0x0000003800387213 */ /* 0x000fe40000000000 */
[----:B------:R-:W-:Y:S01]  /*129a0*/  I2FP.F32.S32 R57, R57 ;  /* 0x0000003900397245 */ /* 0x000fe20000201400 */
[----:B------:R-:W-:Y:S01]  /*129b0*/  FFMA.FTZ R58, -R152, R58, R85 ;  /* 0x0000003a983a7223 */ /* 0x000fe20000010155 */
[----:B------:R-:W-:Y:S02]  /*129c0*/  ISETP.GE.AND P2, PT, R70, R154, PT ;  /* 0x0000009a4600720c */ /* 0x000fe40003f46270 */
[----:B------:R-:W-:-:S02]  /*129d0*/  FSEL R25, R25, -INF , P3 ;  /* 0xff80000019197808 */ /* 0x000fc40001800000 */
[----:B------:R-:W-:Y:S01]  /*129e0*/  IABS R53, R53 ;  /* 0x0000003500357213 */ /* 0x000fe20000000000 */
[----:B------:R-:W-:Y:S01]  /*129f0*/  FFMA.FTZ R37, -R152, R57, R37 ;  /* 0x0000003998257223 */ /* 0x000fe20000010125 */
[----:B------:R-:W-:Y:S02]  /*12a00*/  I2FP.F32.S32 R56, R56 ;  /* 0x0000003800387245 */ /* 0x000fe40000201400 */
[----:B------:R-:W-:Y:S02]  /*12a10*/  FSEL R199, R72, -INF , !P2 ;  /* 0xff80000048c77808 */ /* 0x000fe40005000000 */
[----:B------:R-:W-:Y:S02]  /*12a20*/  ISETP.GE.AND P2, PT, R67, R156, PT ;  /* 0x0000009c4300720c */ /* 0x000fe40003f46270 */
[----:B------:R-:W-:Y:S01]  /*12a30*/  FSEL R189, R25, -INF , !P0 ;  /* 0xff80000019bd7808 */ /* 0x000fe20004000000 */
[----:B------:R-:W-:Y:S01]  /*12a40*/  VIADD R25, R227, 0x50 ;  /* 0x00000050e3197836 */ /* 0x000fe20000000000 */
[----:B------:R-:W-:-:S02]  /*12a50*/  IABS R52, R52 ;  /* 0x0000003400347213 */ /* 0x000fc40000000000 */
[----:B------:R-:W-:Y:S02]  /*12a60*/  I2FP.F32.S32 R53, R53 ;  /* 0x0000003500357245 */ /* 0x000fe40000201400 */
[----:B------:R-:W-:Y:S01]  /*12a70*/  FSEL R58, R58, -INF , P1 ;  /* 0xff8000003a3a7808 */ /* 0x000fe20000800000 */
[C---:B------:R-:W-:Y:S01]  /*12a80*/  FFMA.FTZ R56, -R152.reuse, R56, R87 ;  /* 0x0000003898387223 */ /* 0x040fe20000010157 */
[C---:B------:R-:W-:Y:S01]  /*12a90*/  ISETP.GE.AND P3, PT, R67.reuse, R153, PT ;  /* 0x000000994300720c */ /* 0x040fe20003f66270 */
[----:B------:R-:W-:Y:S01]  /*12aa0*/  FFMA.FTZ R53, -R152, R53, R195 ;  /* 0x0000003598357223 */ /* 0x000fe200000101c3 */
[----:B------:R-:W-:Y:S02]  /*12ab0*/  ISETP.GE.AND P0, PT, R67, R155, PT ;  /* 0x0000009b4300720c */ /* 0x000fe40003f06270 */
[----:B------:R-:W-:Y:S02]  /*12ac0*/  FSEL R37, R37, -INF , P2 ;  /* 0xff80000025257808 */ /* 0x000fe40001000000 */
[----:B------:R-:W-:-:S02]  /*12ad0*/  I2FP.F32.S32 R52, R52 ;  /* 0x0000003400347245 */ /* 0x000fc40000201400 */
[----:B------:R-:W-:Y:S02]  /*12ae0*/  FSEL R175, R58, -INF , !P4 ;  /* 0xff8000003aaf7808 */ /* 0x000fe40006000000 */
[----:B------:R-:W-:Y:S02]  /*12af0*/  IABS R51, R51 ;  /* 0x0000003300337213 */ /* 0x000fe40000000000 */
[----:B------:R-:W-:Y:S01]  /*12b00*/  ISETP.GE.AND P4, PT, R25, R156, PT ;  /* 0x0000009c1900720c */ /* 0x000fe20003f86270 */
[----:B------:R-:W-:Y:S01]  /*12b10*/  FFMA.FTZ R52, -R152, R52, R81 ;  /* 0x0000003498347223 */ /* 0x000fe20000010151 */
[----:B------:R-:W-:Y:S02]  /*12b20*/  FSEL R187, R37, -INF , !P3 ;  /* 0xff80000025bb7808 */ /* 0x000fe40005800000 */
[----:B------:R-:W-:Y:S02]  /*12b30*/  FSEL R56, R56, -INF , P0 ;  /* 0xff80000038387808 */ /* 0x000fe40000000000 */
[----:B------:R-:W-:-:S02]  /*12b40*/  ISETP.GE.AND P2, PT, R25, R153, PT ;  /* 0x000000991900720c */ /* 0x000fc40003f46270 */
[C---:B------:R-:W-:Y:S02]  /*12b50*/  ISETP.GE.AND P3, PT, R25.reuse, R155, PT ;  /* 0x0000009b1900720c */ /* 0x040fe40003f66270 */
[----:B------:R-:W-:Y:S01]  /*12b60*/  ISETP.GE.AND P0, PT, R25, R154, PT ;  /* 0x0000009a1900720c */ /* 0x000fe20003f06270 */
[----:B------:R-:W-:Y:S01]  /*12b70*/  VIADD R25, R227, 0x51 ;  /* 0x00000051e3197836 */ /* 0x000fe20000000000 */
[----:B------:R-:W-:Y:S02]  /*12b80*/  IABS R50, R50 ;  /* 0x0000003200327213 */ /* 0x000fe40000000000 */
[----:B------:R-:W-:Y:S02]  /*12b90*/  I2FP.F32.S32 R51, R51 ;  /* 0x0000003300337245 */ /* 0x000fe40000201400 */
[----:B------:R-:W-:Y:S02]  /*12ba0*/  ISETP.GE.AND P1, PT, R67, R154, PT ;  /* 0x0000009a4300720c */ /* 0x000fe40003f26270 */
[----:B------:R-:W-:-:S02]  /*12bb0*/  FSEL R53, R53, -INF , P4 ;  /* 0xff80000035357808 */ /* 0x000fc40002000000 */
[----:B------:R-:W-:Y:S01]  /*12bc0*/  IABS R49, R49 ;  /* 0x0000003100317213 */ /* 0x000fe20000000000 */
[----:B------:R-:W-:Y:S01]  /*12bd0*/  FFMA.FTZ R39, -R152, R51, R39 ;  /* 0x0000003398277223 */ /* 0x000fe20000010127 */
[----:B------:R-:W-:Y:S02]  /*12be0*/  I2FP.F32.S32 R50, R50 ;  /* 0x0000003200327245 */ /* 0x000fe40000201400 */
        /* <DEDUP_REMOVED lines=19> */
[----:B------:R-:W-:-:S02]  /*12d20*/  IABS R46, R46 ;  /* 0x0000002e002e7213 */ /* 0x000fc40000000000 */
[C---:B------:R-:W-:Y:S02]  /*12d30*/  ISETP.GE.AND P1, PT, R25.reuse, R153, PT ;  /* 0x000000991900720c */ /* 0x040fe40003f26270 */
[C---:B------:R-:W-:Y:S02]  /*12d40*/  ISETP.GE.AND P4, PT, R25.reuse, R155, PT ;  /* 0x0000009b1900720c */ /* 0x040fe40003f86270 */
[----:B------:R-:W-:Y:S01]  /*12d50*/  ISETP.GE.AND P2, PT, R25, R154, PT ;  /* 0x0000009a1900720c */ /* 0x000fe20003f46270 */
[----:B------:R-:W-:Y:S01]  /*12d60*/  VIADD R25, R227, 0x59 ;  /* 0x00000059e3197836 */ /* 0x000fe20000000000 */
[----:B------:R-:W-:Y:S02]  /*12d70*/  IABS R44, R44 ;  /* 0x0000002c002c7213 */ /* 0x000fe40000000000 */
[----:B------:R-:W-:Y:S02]  /*12d80*/  FSEL R49, R49, -INF , P0 ;  /* 0xff80000031317808 */ /* 0x000fe40000000000 */
[----:B------:R-:W-:-:S02]  /*12d90*/  IABS R42, R42 ;  /* 0x0000002a002a7213 */ /* 0x000fc40000000000 */
[----:B------:R-:W-:Y:S02]  /*12da0*/  I2FP.F32.S32 R46, R46 ;  /* 0x0000002e002e7245 */ /* 0x000fe40000201400 */
[----:B------:R-:W-:Y:S02]  /*12db0*/  FSEL R123, R41, -INF , !P3 ;  /* 0xff800000297b7808 */ /* 0x000fe40005800000 */
[----:B------:R-:W-:Y:S02]  /*12dc0*/  FSEL R127, R49, -INF , !P1 ;  /* 0xff800000317f7808 */ /* 0x000fe40004800000 */
[----:B------:R-:W-:Y:S02]  /*12dd0*/  I2FP.F32.S32 R44, R44 ;  /* 0x0000002c002c7245 */ /* 0x000fe40000201400 */
[----:B------:R-:W-:Y:S02]  /*12de0*/  FSEL R27, R27, -INF , P4 ;  /* 0xff8000001b1b7808 */ /* 0x000fe40002000000 */
[----:B------:R-:W-:-:S02]  /*12df0*/  ISETP.GE.AND P3, PT, R25, R156, PT ;  /* 0x0000009c1900720c */ /* 0x000fc40003f66270 */
[C---:B------:R-:W-:Y:S02]  /*12e00*/  ISETP.GE.AND P0, PT, R25.reuse, R153, PT ;  /* 0x000000991900720c */ /* 0x040fe40003f06270 */
[C---:B------:R-:W-:Y:S02]  /*12e10*/  ISETP.GE.AND P1, PT, R25.reuse, R155, PT ;  /* 0x0000009b1900720c */ /* 0x040fe40003f26270 */
[----:B------:R-:W-:Y:S01]  /*12e20*/  ISETP.GE.AND P4, PT, R25, R154, PT ;  /* 0x0000009a1900720c */ /* 0x000fe20003f86270 */
[----:B------:R-:W-:Y:S01]  /*12e30*/  VIADD R25, R227, 0x60 ;  /* 0x00000060e3197836 */ /* 0x000fe20000000000 */
[----:B------:R-:W-:Y:S01]  /*12e40*/  I2FP.F32.S32 R42, R42 ;  /* 0x0000002a002a7245 */ /* 0x000fe20000201400 */
[C---:B------:R-:W-:Y:S01]  /*12e50*/  FFMA.FTZ R33, -R152.reuse, R46, R33 ;  /* 0x0000002e98217223 */ /* 0x040fe20000010121 */
[----:B------:R-:W-:Y:S01]  /*12e60*/  IABS R40, R40 ;  /* 0x0000002800287213 */ /* 0x000fe20000000000 */
[C---:B------:R-:W-:Y:S01]  /*12e70*/  FFMA.FTZ R5, -R152.reuse, R44, R5 ;  /* 0x0000002c98057223 */ /* 0x040fe20000010105 */
[----:B------:R-:W-:Y:S01]  /*12e80*/  FSEL R121, R27, -INF , !P2 ;  /* 0xff8000001b797808 */ /* 0x000fe20005000000 */
[----:B------:R-:W-:Y:S01]  /*12e90*/  FFMA.FTZ R35, -R152, R42, R35 ;  /* 0x0000002a98237223 */ /* 0x000fe20000010123 */
[----:B------:R-:W-:-:S02]  /*12ea0*/  IABS R36, R36 ;  /* 0x0000002400247213 */ /* 0x000fc40000000000 */
[----:B------:R-:W-:Y:S02]  /*12eb0*/  ISETP.GE.AND P2, PT, R25, R156, PT ;  /* 0x0000009c1900720c */ /* 0x000fe40003f46270 */
[----:B------:R-:W-:Y:S02]  /*12ec0*/  I2FP.F32.S32 R40, R40 ;  /* 0x0000002800287245 */ /* 0x000fe40000201400 */
[----:B------:R-:W-:Y:S02]  /*12ed0*/  FSEL R33, R33, -INF , P3 ;  /* 0xff80000021217808 */ /* 0x000fe40001800000 */
[----:B------:R-:W-:Y:S02]  /*12ee0*/  IABS R38, R38 ;  /* 0x0000002600267213 */ /* 0x000fe40000000000 */
[----:B------:R-:W-:Y:S01]  /*12ef0*/  FSEL R67, R5, -INF , P1 ;  /* 0xff80000005437808 */ /* 0x000fe20000800000 */
[----:B------:R-:W-:Y:S01]  /*12f00*/  VIADD R5, R227, 0x61 ;  /* 0x00000061e3057836 */ /* 0x000fe20000000000 */
[----:B------:R-:W-:Y:S01]  /*12f10*/  I2FP.F32.S32 R36, R36 ;  /* 0x0000002400247245 */ /* 0x000fe20000201400 */
[----:B------:R-:W-:Y:S01]  /*12f20*/  FFMA.FTZ R40, -R152, R40, R47 ;  /* 0x0000002898287223 */ /* 0x000fe2000001012f */
[----:B------:R-:W-:-:S02]  /*12f30*/  ISETP.GE.AND P3, PT, R25, R153, PT ;  /* 0x000000991900720c */ /* 0x000fc40003f66270 */
[----:B------:R-:W-:Y:S02]  /*12f40*/  FSEL R35, R35, -INF , P2 ;  /* 0xff80000023237808 */ /* 0x000fe40001000000 */
[----:B------:R-:W-:Y:S02]  /*12f50*/  FSEL R57, R33, -INF , !P0 ;  /* 0xff80000021397808 */ /* 0x000fe40004000000 */
[----:B------:R-:W-:Y:S02]  /*12f60*/  ISETP.GE.AND P0, PT, R25, R155, PT ;  /* 0x0000009b1900720c */ /* 0x000fe40003f06270 */
[----:B------:R-:W-:Y:S01]  /*12f70*/  I2FP.F32.S32 R38, R38 ;  /* 0x0000002600267245 */ /* 0x000fe20000201400 */
[----:B------:R-:W-:Y:S01]  /*12f80*/  FFMA.FTZ R36, -R152, R36, R45 ;  /* 0x0000002498247223 */ /* 0x000fe2000001012d */
[----:B------:R-:W-:Y:S02]  /*12f90*/  IABS R34, R34 ;  /* 0x0000002200227213 */ /* 0x000fe40000000000 */
[----:B------:R-:W-:-:S02]  /*12fa0*/  FSEL R53, R35, -INF , !P3 ;  /* 0xff80000023357808 */ /* 0x000fc40005800000 */
[----:B------:R-:W-:Y:S02]  /*12fb0*/  IABS R32, R32 ;  /* 0x0000002000207213 */ /* 0x000fe40000000000 */
[----:B------:R-:W-:Y:S01]  /*12fc0*/  ISETP.GE.AND P3, PT, R5, R155, PT ;  /* 0x0000009b0500720c */ /* 0x000fe20003f66270 */
[----:B------:R-:W-:Y:S01]  /*12fd0*/  FFMA.FTZ R38, -R152, R38, R43 ;  /* 0x0000002698267223 */ /* 0x000fe2000001012b */
[----:B------:R-:W-:Y:S02]  /*12fe0*/  FSEL R67, R67, -INF , !P4 ;  /* 0xff80000043437808 */ /* 0x000fe40006000000 */
[----:B------:R-:W-:Y:S02]  /*12ff0*/  FSEL R40, R40, -INF , P0 ;  /* 0xff80000028287808 */ /* 0x000fe40000000000 */
[C---:B------:R-:W-:Y:S02]  /*13000*/  ISETP.GE.AND P4, PT, R5.reuse, R156, PT ;  /* 0x0000009c0500720c */ /* 0x040fe40003f86270 */
[----:B------:R-:W-:-:S02]  /*13010*/  ISETP.GE.AND P2, PT, R5, R153, PT ;  /* 0x000000990500720c */ /* 0x000fc40003f46270 */
[----:B------:R-:W-:Y:S01]  /*13020*/  ISETP.GE.AND P0, PT, R5, R154, PT ;  /* 0x0000009a0500720c */ /* 0x000fe20003f06270 */
[----:B------:R-:W-:Y:S01]  /*13030*/  VIADD R5, R227, 0x68 ;  /* 0x00000068e3057836 */ /* 0x000fe20000000000 */
[----:B------:R-:W-:Y:S02]  /*13040*/  IABS R30, R30 ;  /* 0x0000001e001e7213 */ /* 0x000fe40000000000 */
[----:B------:R-:W-:Y:S02]  /*13050*/  I2FP.F32.S32 R34, R34 ;  /* 0x0000002200227245 */ /* 0x000fe40000201400 */
[----:B------:R-:W-:Y:S02]  /*13060*/  ISETP.GE.AND P1, PT, R25, R154, PT ;  /* 0x0000009a1900720c */ /* 0x000fe40003f26270 */
[----:B------:R-:W-:Y:S02]  /*13070*/  I2FP.F32.S32 R32, R32 ;  /* 0x0000002000207245 */ /* 0x000fe40000201400 */
[----:B------:R-:W-:Y:S01]  /*13080*/  FSEL R36, R36, -INF , P3 ;  /* 0xff80000024247808 */ /* 0x000fe20001800000 */
[C---:B------:R-:W-:Y:S01]  /*13090*/  FFMA.FTZ R21, -R152.reuse, R34, R21 ;  /* 0x0000002298157223 */ /* 0x040fe20000010115 */
[----:B------:R-:W-:Y:S01]  /*130a0*/  I2FP.F32.S32 R30, R30 ;  /* 0x0000001e001e7245 */ /* 0x000fe20000201400 */
[----:B------:R-:W-:Y:S01]  /*130b0*/  FFMA.FTZ R32, -R152, R32, R65 ;  /* 0x0000002098207223 */ /* 0x000fe20000010141 */
[----:B------:R-:W-:-:S02]  /*130c0*/  FSEL R51, R40, -INF , !P1 ;  /* 0xff80000028337808 */ /* 0x000fc40004800000 */
[----:B------:R-:W-:Y:S02]  /*130d0*/  FSEL R38, R38, -INF , P4 ;  /* 0xff80000026267808 */ /* 0x000fe40002000000 */
[----:B------:R-:W-:Y:S02]  /*130e0*/  ISETP.GE.AND P1, PT, R5, R156, PT ;  /* 0x0000009c0500720c */ /* 0x000fe40003f26270 */
[----:B------:R-:W-:Y:S02]  /*130f0*/  FSEL R49, R36, -INF , !P0 ;  /* 0xff80000024317808 */ /* 0x000fe40004000000 */
[-C--:B------:R-:W-:Y:S01]  /*13100*/  ISETP.GE.AND P0, PT, R227, R155.reuse, PT ;  /* 0x0000009be300720c */ /* 0x080fe20003f06270 */
[----:B------:R-:W-:Y:S01]  /*13110*/  FFMA.FTZ R30, -R152, R30, R73 ;  /* 0x0000001e981e7223 */ /* 0x000fe20000010149 */
[----:B------:R-:W-:Y:S02]  /*13120*/  FSEL R43, R38, -INF , !P2 ;  /* 0xff800000262b7808 */ /* 0x000fe40005000000 */
[----:B------:R-:W-:-:S02]  /*13130*/  ISETP.GE.AND P2, PT, R5, R155, PT ;  /* 0x0000009b0500720c */ /* 0x000fc40003f46270 */
[----:B------:R-:W-:Y:S02]  /*13140*/  FSEL R41, R21, -INF , P1 ;  /* 0xff80000015297808 */ /* 0x000fe40000800000 */
[-C--:B------:R-:W-:Y:S02]  /*13150*/  ISETP.GE.AND P1, PT, R227, R154.reuse, PT ;  /* 0x0000009ae300720c */ /* 0x080fe40003f26270 */
[----:B------:R-:W-:Y:S02]  /*13160*/  FSEL R21, R32, -INF , P0 ;  /* 0xff80000020157808 */ /* 0x000fe40000000000 */
[----:B------:R-:W-:Y:S02]  /*13170*/  ISETP.GE.AND P3, PT, R5, R154, PT ;  /* 0x0000009a0500720c */ /* 0x000fe40003f66270 */
[----:B------:R-:W-:Y:S02]  /*13180*/  FSEL R30, R30, -INF , P2 ;  /* 0xff8000001e1e7808 */ /* 0x000fe40001000000 */
[----:B------:R-:W-:-:S02]  /*13190*/  FSEL R21, R21, -INF , !P1 ;  /* 0xff80000015157808 */ /* 0x000fc40004800000 */
[----:B------:R-:W-:Y:S02]  /*131a0*/  FSEL R47, R30, -INF , !P3 ;  /* 0xff8000001e2f7808 */ /* 0x000fe40005800000 */
[----:B------:R-:W-:Y:S02]  /*131b0*/  FMNMX3.FTZ R30, R21, R229, R161, !PT ;  /* 0x000000e5151e7276 */ /* 0x000fe400078100a1 */
[----:B------:R-:W-:Y:S02]  /*131c0*/  IABS R28, R28 ;  /* 0x0000001c001c7213 */ /* 0x000fe40000000000 */
[----:B------:R-:W-:Y:S02]  /*131d0*/  FMNMX3.FTZ R30, R30, R111, R109, !PT ;  /* 0x0000006f1e1e7276 */ /* 0x000fe4000781006d */
[----:B------:R-:W-:Y:S01]  /*131e0*/  ISETP.GE.AND P4, PT, R5, R153, PT ;  /* 0x000000990500720c */ /* 0x000fe20003f86270 */
[----:B------:R-:W-:Y:S01]  /*131f0*/  VIADD R5, R227, 0x69 ;  /* 0x00000069e3057836 */ /* 0x000fe20000000000 */
[----:B------:R-:W-:-:S02]  /*13200*/  I2FP.F32.S32 R28, R28 ;  /* 0x0000001c001c7245 */ /* 0x000fc40000201400 */
[----:B------:R-:W-:Y:S02]  /*13210*/  IABS R22, R22 ;  /* 0x0000001600167213 */ /* 0x000fe40000000000 */
[----:B------:R-:W-:Y:S01]  /*13220*/  FMNMX3.FTZ R30, R30, R107, R105, !PT ;  /* 0x0000006b1e1e7276 */ /* 0x000fe20007810069 */
[C---:B------:R-:W-:Y:S01]  /*13230*/  FFMA.FTZ R28, -R152.reuse, R28, R31 ;  /* 0x0000001c981c7223 */ /* 0x040fe2000001011f */
[----:B------:R-:W-:Y:S01]  /*13240*/  ISETP.GE.AND P0, PT, R5, R155, PT ;  /* 0x0000009b0500720c */ /* 0x000fe20003f06270 */
[----:B------:R-:W-:Y:S01]  /*13250*/  FFMA.FTZ R27, -R152, R26, R15 ;  /* 0x0000001a981b7223 */ /* 0x000fe2000001010f */
[----:B------:R-:W-:Y:S01]  /*13260*/  I2FP.F32.S32 R22, R22 ;  /* 0x0000001600167245 */ /* 0x000fe20000201400 */
[----:B------:R-:W-:Y:S01]  /*13270*/  VIADD R26, R227, 0x70 ;  /* 0x00000070e31a7836 */ /* 0x000fe20000000000 */
[----:B------:R-:W-:Y:S02]  /*13280*/  FMNMX3.FTZ R30, R30, R3, R201, !PT ;  /* 0x000000031e1e7276 */ /* 0x000fe400078100c9 */
[----:B------:R-:W-:-:S02]  /*13290*/  IABS R20, R20 ;  /* 0x0000001400147213 */ /* 0x000fc40000000000 */
[----:B------:R-:W-:Y:S01]  /*132a0*/  FSEL R45, R28, -INF , P0 ;  /* 0xff8000001c2d7808 */ /* 0x000fe20000000000 */
[----:B------:R-:W-:Y:S01]  /*132b0*/  FFMA.FTZ R22, -R152, R22, R221 ;  /* 0x0000001698167223 */ /* 0x000fe200000101dd */
[----:B------:R-:W-:Y:S01]  /*132c0*/  FMNMX3.FTZ R28, R30, R173, R217, !PT ;  /* 0x000000ad1e1c7276 */ /* 0x000fe200078100d9 */
[C---:B------:R-:W-:Y:S01]  /*132d0*/  VIADD R25, R227.reuse, 0x71 ;  /* 0x00000071e3197836 */ /* 0x040fe20000000000 */
[----:B------:R-:W-:Y:S02]  /*132e0*/  I2FP.F32.S32 R20, R20 ;  /* 0x0000001400147245 */ /* 0x000fe40000201400 */
[----:B------:R-:W-:Y:S02]  /*132f0*/  ISETP.GE.AND P0, PT, R26, R155, PT ;  /* 0x0000009b1a00720c */ /* 0x000fe40003f06270 */
[----:B------:R-:W-:Y:S02]  /*13300*/  IABS R18, R18 ;  /* 0x0000001200127213 */ /* 0x000fe40000000000 */
[----:B------:R-:W-:Y:S01]  /*13310*/  FMNMX3.FTZ R28, R28, R219, R167, !PT ;  /* 0x000000db1c1c7276 */ /* 0x000fe200078100a7 */
[----:B------:R-:W-:Y:S01]  /*13320*/  FFMA.FTZ R20, -R152, R20, R223 ;  /* 0x0000001498147223 */ /* 0x000fe200000101df */
[----:B------:R-:W-:Y:S01]  /*13330*/  FSEL R37, R22, -INF , P0 ;  /* 0xff80000016257808 */ /* 0x000fe20000000000 */
[----:B------:R-:W-:Y:S01]  /*13340*/  VIADD R15, R227, 0x78 ;  /* 0x00000078e30f7836 */ /* 0x000fe20000000000 */
[----:B------:R-:W-:-:S02]  /*13350*/  I2FP.F32.S32 R18, R18 ;  /* 0x0000001200127245 */ /* 0x000fc40000201400 */
[----:B------:R-:W-:Y:S02]  /*13360*/  ISETP.GE.AND P0, PT, R25, R155, PT ;  /* 0x0000009b1900720c */ /* 0x000fe40003f06270 */
[----:B------:R-:W-:Y:S01]  /*13370*/  FMNMX3.FTZ R22, R28, R209, R163, !PT ;  /* 0x000000d11c167276 */ /* 0x000fe200078100a3 */
[----:B------:R-:W-:Y:S01]  /*13380*/  FFMA.FTZ R18, -R152, R18, R225 ;  /* 0x0000001298127223 */ /* 0x000fe200000101e1 */
[C---:B------:R-:W-:Y:S02]  /*13390*/  ISETP.GE.AND P2, PT, R5.reuse, R156, PT ;  /* 0x0000009c0500720c */ /* 0x040fe40003f46270 */
[C---:B------:R-:W-:Y:S02]  /*133a0*/  ISETP.GE.AND P3, PT, R5.reuse, R153, PT ;  /* 0x000000990500720c */ /* 0x040fe40003f66270 */
[----:B------:R-:W-:Y:S02]  /*133b0*/  ISETP.GE.AND P1, PT, R5, R154, PT ;  /* 0x0000009a0500720c */ /* 0x000fe40003f26270 */
[----:B------:R-:W-:-:S02]  /*133c0*/  FSEL R35, R20, -INF , P0 ;  /* 0xff80000014237808 */ /* 0x000fc40000000000 */
[----:B------:R-:W-:Y:S02]  /*133d0*/  FMNMX3.FTZ R20, R22, R207, R179, !PT ;  /* 0x000000cf16147276 */ /* 0x000fe400078100b3 */
[----:B------:R-:W-:Y:S02]  /*133e0*/  FSEL R5, R24, -INF , !P5 ;  /* 0xff80000018057808 */ /* 0x000fe40006800000 */
[----:B------:R-:W-:Y:S02]  /*133f0*/  ISETP.GE.AND P5, PT, R15, R155, PT ;  /* 0x0000009b0f00720c */ /* 0x000fe40003fa6270 */
[----:B------:R-:W-:Y:S02]  /*13400*/  ISETP.GE.AND P0, PT, R227, R156, PT ;  /* 0x0000009ce300720c */ /* 0x000fe40003f06270 */
[----:B------:R-:W-:Y:S02]  /*13410*/  FMNMX3.FTZ R20, R20, R199, R175, !PT ;  /* 0x000000c714147276 */ /* 0x000fe400078100af */
[----:B------:R-:W-:-:S02]  /*13420*/  IABS R14, R14 ;  /* 0x0000000e000e7213 */ /* 0x000fc40000000000 */
[----:B------:R-:W-:Y:S02]  /*13430*/  FSEL R33, R18, -INF , P5 ;  /* 0xff80000012217808 */ /* 0x000fe40002800000 */
[----:B------:R-:W-:Y:S02]  /*13440*/  ISETP.GE.AND P5, PT, R227, R153, PT ;  /* 0x00000099e300720c */ /* 0x000fe40003fa6270 */
[----:B------:R-:W-:Y:S02]  /*13450*/  FSEL R27, R27, -INF , P0 ;  /* 0xff8000001b1b7808 */ /* 0x000fe40000000000 */
[----:B------:R-:W-:Y:S01]  /*13460*/  FMNMX3.FTZ R18, R20, R197, R125, !PT ;  /* 0x000000c514127276 */ /* 0x000fe2000781007d */
[----:B------:R-:W-:Y:S01]  /*13470*/  IMAD.MOV.U32 R20, RZ, RZ, R14 ;  /* 0x000000ffff147224 */ /* 0x000fe200078e000e */
[----:B------:R-:W-:-:S04]  /*13480*/  FSEL R14, R27, -INF , !P5 ;  /* 0xff8000001b0e7808 */ /* 0x000fc80006800000 */
[----:B------:R-:W-:-:S04]  /*13490*/  FMNMX3.FTZ R22, R14, R79, R5, !PT ;  /* 0x0000004f0e167276 */ /* 0x000fc80007810005 */
[----:B------:R-:W-:-:S04]  /*134a0*/  FMNMX3.FTZ R22, R22, R59, R19, !PT ;  /* 0x0000003b16167276 */ /* 0x000fc80007810013 */
[----:B------:R-:W-:-:S04]  /*134b0*/  FMNMX3.FTZ R22, R22, R17, R23, !PT ;  /* 0x0000001116167276 */ /* 0x000fc80007810017 */
[----:B------:R-:W-:Y:S02]  /*134c0*/  FMNMX3.FTZ R22, R22, R7, R171, !PT ;  /* 0x0000000716167276 */ /* 0x000fe400078100ab */
[----:B------:R-:W-:Y:S02]  /*134d0*/  FSEL R45, R45, -INF , !P1 ;  /* 0xff8000002d2d7808 */ /* 0x000fe40004800000 */
[----:B------:R-:W-:Y:S02]  /*134e0*/  FMNMX3.FTZ R22, R22, R211, R213, !PT ;  /* 0x000000d316167276 */ /* 0x000fe400078100d5 */
[----:B------:R-:W-:Y:S02]  /*134f0*/  IABS R16, R16 ;  /* 0x0000001000107213 */ /* 0x000fe40000000000 */
[----:B------:R-:W-:Y:S02]  /*13500*/  ISETP.GE.AND P1, PT, R26, R154, PT ;  /* 0x0000009a1a00720c */ /* 0x000fe40003f26270 */
[----:B------:R-:W-:-:S02]  /*13510*/  FMNMX3.FTZ R18, R18, R123, R121, !PT ;  /* 0x0000007b12127276 */ /* 0x000fc40007810079 */
[----:B------:R-:W-:Y:S01]  /*13520*/  FMNMX3.FTZ R22, R22, R215, R169, !PT ;  /* 0x000000d716167276 */ /* 0x000fe200078100a9 */
[----:B------:R-:W-:Y:S01]  /*13530*/  VIADD R227, R227, 0x79 ;  /* 0x00000079e3e37836 */ /* 0x000fe20000000000 */
[----:B------:R-:W-:Y:S02]  /*13540*/  I2FP.F32.S32 R16, R16 ;  /* 0x0000001000107245 */ /* 0x000fe40000201400 */
[----:B------:R-:W-:Y:S02]  /*13550*/  FSEL R37, R37, -INF , !P1 ;  /* 0xff80000025257808 */ /* 0x000fe40004800000 */
        /* <DEDUP_REMOVED lines=9> */
[----:B------:R-:W-:Y:S02]  /*135f0*/  IABS R8, R8 ;  /* 0x0000000800087213 */ /* 0x000fe40000000000 */
[----:B------:R-:W-:-:S02]  /*13600*/  FSEL R33, R33, -INF , !P1 ;  /* 0xff80000021217808 */ /* 0x000fc40004800000 */
[----:B------:R-:W-:Y:S02]  /*13610*/  ISETP.GE.AND P5, PT, R227, R154, PT ;  /* 0x0000009ae300720c */ /* 0x000fe40003fa6270 */
[----:B------:R-:W-:Y:S02]  /*13620*/  I2FP.F32.S32 R20, R20 ;  /* 0x0000001400147245 */ /* 0x000fe40000201400 */
[----:B------:R-:W-:Y:S02]  /*13630*/  FSEL R16, R16, -INF , P0 ;  /* 0xff80000010107808 */ /* 0x000fe40000000000 */
[----:B------:R-:W-:Y:S02]  /*13640*/  FMNMX3.FTZ R18, R18, R45, R37, !PT ;  /* 0x0000002d12127276 */ /* 0x000fe40007810025 */
[----:B------:R-:W-:Y:S02]  /*13650*/  FMNMX3.FTZ R22, R22, R191, R189, !PT ;  /* 0x000000bf16167276 */ /* 0x000fe400078100bd */
[----:B------:R-:W-:-:S02]  /*13660*/  IABS R4, R4 ;  /* 0x0000000400047213 */ /* 0x000fc40000000000 */
[----:B------:R-:W-:Y:S02]  /*13670*/  IABS R6, R6 ;  /* 0x0000000600067213 */ /* 0x000fe40000000000 */
[----:B------:R-:W-:Y:S01]  /*13680*/  I2FP.F32.S32 R8, R8 ;  /* 0x0000000800087245 */ /* 0x000fe20000201400 */
[----:B------:R-:W-:Y:S01]  /*13690*/  FFMA.FTZ R20, -R152, R20, R69 ;  /* 0x0000001498147223 */ /* 0x000fe20000010145 */
[----:B------:R-:W-:Y:S02]  /*136a0*/  FSEL R31, R16, -INF , !P5 ;  /* 0xff800000101f7808 */ /* 0x000fe40006800000 */
[----:B------:R-:W-:Y:S02]  /*136b0*/  FMNMX3.FTZ R18, R18, R35, R33, !PT ;  /* 0x0000002312127276 */ /* 0x000fe40007810021 */
[----:B------:R-:W-:Y:S02]  /*136c0*/  FMNMX3.FTZ R22, R22, R187, R159, !PT ;  /* 0x000000bb16167276 */ /* 0x000fe4000781009f */
[----:B------:R-:W-:Y:S01]  /*136d0*/  I2FP.F32.S32 R4, R4 ;  /* 0x0000000400047245 */ /* 0x000fe20000201400 */
[----:B------:R-:W-:Y:S01]  /*136e0*/  FFMA.FTZ R8, -R152, R8, R71 ;  /* 0x0000000898087223 */ /* 0x000fe20000010147 */
[----:B------:R-:W-:-:S02]  /*136f0*/  I2FP.F32.S32 R6, R6 ;  /* 0x0000000600067245 */ /* 0x000fc40000201400 */
[----:B------:R-:W-:Y:S02]  /*13700*/  IABS R0, R0 ;  /* 0x0000000000007213 */ /* 0x000fe40000000000 */
[----:B------:R-:W-:Y:S02]  /*13710*/  ISETP.GE.AND P1, PT, R26, R156, PT ;  /* 0x0000009c1a00720c */ /* 0x000fe40003f26270 */
[----:B------:R-:W-:Y:S02]  /*13720*/  FMNMX.FTZ R18, R31, R18, !PT ;  /* 0x000000121f127209 */ /* 0x000fe40007810000 */
[----:B------:R-:W-:Y:S01]  /*13730*/  FMNMX3.FTZ R22, R22, R157, R127, !PT ;  /* 0x0000009d16167276 */ /* 0x000fe2000781007f */
[----:B------:R-:W-:Y:S01]  /*13740*/  FFMA.FTZ R4, -R152, R4, R77 ;  /* 0x0000000498047223 */ /* 0x000fe2000001014d */
[----:B------:R-:W-:Y:S01]  /*13750*/  FSEL R20, R20, -INF , P2 ;  /* 0xff80000014147808 */ /* 0x000fe20001000000 */
[----:B------:R-:W-:Y:S01]  /*13760*/  FFMA.FTZ R6, -R152, R6, R75 ;  /* 0x0000000698067223 */ /* 0x000fe2000001014b */
[----:B------:R-:W-:-:S02]  /*13770*/  I2FP.F32.S32 R0, R0 ;  /* 0x0000000000007245 */ /* 0x000fc40000201400 */
[----:B------:R-:W-:Y:S02]  /*13780*/  FSEL R41, R41, -INF , !P4 ;  /* 0xff80000029297808 */ /* 0x000fe40006000000 */
[-C--:B------:R-:W-:Y:S02]  /*13790*/  ISETP.GE.AND P2, PT, R15, R156.reuse, PT ;  /* 0x0000009c0f00720c */ /* 0x080fe40003f46270 */
[-C--:B------:R-:W-:Y:S02]  /*137a0*/  ISETP.GE.AND P0, PT, R26, R153.reuse, PT ;  /* 0x000000991a00720c */ /* 0x080fe40003f06270 */
[C---:B------:R-:W-:Y:S02]  /*137b0*/  ISETP.GE.AND P5, PT, R25.reuse, R156, PT ;  /* 0x0000009c1900720c */ /* 0x040fe40003fa6270 */
[----:B------:R-:W-:Y:S02]  /*137c0*/  ISETP.GE.AND P4, PT, R25, R153, PT ;  /* 0x000000991900720c */ /* 0x000fe40003f86270 */
[----:B------:R-:W-:Y:S01]  /*137d0*/  FSEL R8, R8, -INF , P1 ;  /* 0xff80000008087808 */ /* 0x000fe20000800000 */
[----:B------:R-:W1:Y:S01]  /*137e0*/  SHFL.BFLY PT, R25, R18, 0x2, 0x1f ;  /* 0x0c401f0012197f89 */ /* 0x000e6200000e0000 */
[----:B------:R-:W-:Y:S01]  /*137f0*/  FMNMX3.FTZ R22, R22, R57, R53, !PT ;  /* 0x0000003916167276 */ /* 0x000fe20007810035 */
[----:B------:R-:W-:Y:S01]  /*13800*/  FFMA.FTZ R129, -R152, R0, R129 ;  /* 0x0000000098817223 */ /* 0x000fe20000010181 */
[----:B------:R-:W-:-:S02]  /*13810*/  FSEL R39, R20, -INF , !P3 ;  /* 0xff80000014277808 */ /* 0x000fc40005800000 */
[----:B------:R-:W-:Y:S02]  /*13820*/  FSEL R32, R4, -INF , P2 ;  /* 0xff80000004207808 */ /* 0x000fe40001000000 */
[----:B------:R-:W-:Y:S02]  /*13830*/  ISETP.GE.AND P3, PT, R15, R153, PT ;  /* 0x000000990f00720c */ /* 0x000fe40003f66270 */
[----:B------:R-:W-:Y:S02]  /*13840*/  ISETP.GE.AND P1, PT, R227, R156, PT ;  /* 0x0000009ce300720c */ /* 0x000fe40003f26270 */
[----:B------:R-:W-:Y:S02]  /*13850*/  FSEL R6, R6, -INF , P5 ;  /* 0xff80000006067808 */ /* 0x000fe40002800000 */
        /* <DEDUP_REMOVED lines=9> */
[----:B------:R-:W-:-:S05]  /*138f0*/  FMNMX.FTZ R27, R30, R15, !PT ;  /* 0x0000000f1e1b7209 */ /* 0x000fca0007810000 */
[----:B------:R-:W4:Y:S01]  /*13900*/  SHFL.BFLY PT, R4, R27, 0x2, 0x1f ;  /* 0x0c401f001b047f89 */ /* 0x000f2200000e0000 */
[----:B-1----:R-:W-:-:S05]  /*13910*/  FMNMX.FTZ R25, R18, R25, !PT ;  /* 0x0000001912197209 */ /* 0x002fca0007810000 */
[----:B------:R-:W1:Y:S01]  /*13920*/  SHFL.BFLY PT, R0, R25, 0x1, 0x1f ;  /* 0x0c201f0019007f89 */ /* 0x000e6200000e0000 */
[----:B------:R-:W5:Y:S01]  /*13930*/  S2UR UR6, SR_CgaCtaId ;  /* 0x00000000000679c3 */ /* 0x000f620000008800 */
[----:B----4-:R-:W-:-:S05]  /*13940*/  FMNMX.FTZ R4, R27, R4, !PT ;  /* 0x000000041b047209 */ /* 0x010fca0007810000 */
[----:B------:R-:W4:Y:S01]  /*13950*/  SHFL.BFLY PT, R15, R4, 0x1, 0x1f ;  /* 0x0c201f00040f7f89 */ /* 0x000f2200000e0000 */
[----:B-1----:R-:W-:-:S04]  /*13960*/  FMNMX.FTZ R0, R25, R0, !PT ;  /* 0x0000000019007209 */ /* 0x002fc80007810000 */
[----:B------:R-:W-:Y:S01]  /*13970*/  FSETP.NEU.FTZ.AND P0, PT, R0, -INF , PT ;  /* 0xff8000000000780b */ /* 0x000fe20003f1d000 */
[----:B--2---:R-:W-:Y:S01]  /*13980*/  FMUL.FTZ R28, R29, R0 ;  /* 0x000000001d1c7220 */ /* 0x004fe20000410000 */
[----:B------:R-:W-:Y:S01]  /*13990*/  IMAD.SHL.U32 R2, R2, 0x100, RZ ;  /* 0x0000010002027824 */ /* 0x000fe200078e00ff */
[----:B------:R-:W-:-:S03]  /*139a0*/  SHF.R.U32.HI R129, RZ, 0x1, R64 ;  /* 0x00000001ff817819 */ /* 0x000fc60000011640 */
[----:B------:R-:W-:Y:S01]  /*139b0*/  FSEL R28, R28, RZ, P0 ;  /* 0x000000ff1c1c7208 */ /* 0x000fe20000000000 */
[----:B------:R-:W-:Y:S01]  /*139c0*/  IMAD.SHL.U32 R128, R64, 0x4, RZ ;  /* 0x0000000440807824 */ /* 0x000fe200078e00ff */
[----:B------:R-:W-:-:S03]  /*139d0*/  LOP3.LUT R8, R2, 0x100, RZ, 0xc0, !PT ;  /* 0x0000010002087812 */ /* 0x000fc600078ec0ff */
[-CC-:B------:R-:W-:Y:S01]  /*139e0*/  FFMA.FTZ R181, R21, R29.reuse, -R28.reuse ;  /* 0x0000001d15b57223 */ /* 0x180fe2000001081c */
[----:B------:R-:W-:Y:S01]  /*139f0*/  IMAD.SHL.U32 R21, R64, 0x20, RZ ;  /* 0x0000002040157824 */ /* 0x000fe200078e00ff */
[----:B------:R-:W-:Y:S01]  /*13a00*/  LOP3.LUT R6, R129, 0x8, RZ, 0xc0, !PT ;  /* 0x0000000881067812 */ /* 0x000fe200078ec0ff */
[----:B------:R-:W-:Y:S01]  /*13a10*/  FFMA.FTZ R42, R3, R29, -R28 ;  /* 0x0000001d032a7223 */ /* 0x000fe2000001081c */
[----:B------:R-:W-:Y:S01]  /*13a20*/  UMOV UR7, 0x400 ;  /* 0x0000040000077882 */ /* 0x000fe20000000000 */
[----:B------:R-:W-:Y:S02]  /*13a30*/  LOP3.LUT R3, R128, 0x18, RZ, 0xc0, !PT ;  /* 0x0000001880037812 */ /* 0x000fe400078ec0ff */
[----:B----4-:R-:W-:Y:S02]  /*13a40*/  FMNMX.FTZ R2, R4, R15, !PT ;  /* 0x0000000f04027209 */ /* 0x010fe40007810000 */
[--C-:B------:R-:W-:Y:S02]  /*13a50*/  LOP3.LUT R15, R8, 0x20, R21.reuse, 0xf8, !PT ;  /* 0x00000020080f7812 */ /* 0x100fe400078ef815 */
[----:B------:R-:W-:Y:S01]  /*13a60*/  LOP3.LUT R4, R6, 0xc0, R21, 0xf8, !PT ;  /* 0x000000c006047812 */ /* 0x000fe200078ef815 */
[----:B-----5:R-:W-:-:S03]  /*13a70*/  ULEA UR6, UR6, UR7, 0x18 ;  /* 0x0000000706067291 */ /* 0x020fc6000f8ec0ff */
[----:B------:R-:W-:-:S04]  /*13a80*/  LOP3.LUT R3, R15, R4, R3, 0xf6, !PT ;  /* 0x000000040f037212 */ /* 0x000fc800078ef603 */
[----:B------:R-:W-:Y:S01]  /*13a90*/  LEA R3, R3, UR6, 0x1 ;  /* 0x0000000603037c11 */ /* 0x000fe2000f8e08ff */
[-CC-:B------:R-:W-:Y:S01]  /*13aa0*/  FFMA.FTZ R126, R111, R29.reuse, -R28.reuse ;  /* 0x0000001d6f7e7223 */ /* 0x180fe2000001081c */
[-CC-:B------:R-:W-:Y:S01]  /*13ab0*/  FFMA.FTZ R183, R109, R29.reuse, -R28.reuse ;  /* 0x0000001d6db77223 */ /* 0x180fe2000001081c */
[----:B------:R-:W-:Y:S01]  /*13ac0*/  FMUL.FTZ R40, R29, R2 ;  /* 0x000000021d287220 */ /* 0x000fe20000410000 */
[----:B------:R-:W-:Y:S01]  /*13ad0*/  FSETP.NEU.FTZ.AND P0, PT, R2, -INF , PT ;  /* 0xff8000000200780b */ /* 0x000fe20003f1d000 */
[----:B------:R-:W1:Y:S03]  /*13ae0*/  LDSM.16.MT88.4 R108, [R3+0x9000] ;  /* 0x00900000036c783b */ /* 0x000e660000004200 */
[----:B------:R-:W-:Y:S01]  /*13af0*/  FSEL R40, R40, RZ, P0 ;  /* 0x000000ff28287208 */ /* 0x000fe20000000000 */
[-CC-:B------:R-:W-:Y:S01]  /*13b00*/  FFMA.FTZ R120, R229, R29.reuse, -R28.reuse ;  /* 0x0000001de5787223 */ /* 0x180fe2000001081c */
[-CC-:B------:R-:W-:Y:S01]  /*13b10*/  FFMA.FTZ R177, R161, R29.reuse, -R28.reuse ;  /* 0x0000001da1b17223 */ /* 0x180fe2000001081c */
[----:B------:R-:W-:Y:S01]  /*13b20*/  MUFU.EX2 R181, R181 ;  /* 0x000000b500b57308 */ /* 0x000fe20000000800 */
[-C--:B------:R-:W-:Y:S01]  /*13b30*/  FFMA.FTZ R46, R107, R29.reuse, -R28 ;  /* 0x0000001d6b2e7223 */ /* 0x080fe2000001081c */
[-CC-:B------:R-:W-:Y:S01]  /*13b40*/  FFMA.FTZ R195, R14, R29.reuse, -R40.reuse ;  /* 0x0000001d0ec37223 */ /* 0x180fe20000010828 */
[-CC-:B------:R-:W-:Y:S01]  /*13b50*/  FFMA.FTZ R124, R79, R29.reuse, -R40.reuse ;  /* 0x0000001d4f7c7223 */ /* 0x180fe20000010828 */
[-CC-:B------:R-:W-:Y:S01]  /*13b60*/  FFMA.FTZ R185, R5, R29.reuse, -R40.reuse ;  /* 0x0000001d05b97223 */ /* 0x180fe20000010828 */
[-C--:B------:R-:W-:Y:S01]  /*13b70*/  FFMA.FTZ R132, R59, R29.reuse, -R40 ;  /* 0x0000001d3b847223 */ /* 0x080fe20000010828 */
[-C--:B------:R-:W-:Y:S01]  /*13b80*/  FFMA.FTZ R65, R105, R29.reuse, -R28 ;  /* 0x0000001d69417223 */ /* 0x080fe2000001081c */
[----:B------:R-:W-:Y:S01]  /*13b90*/  LDSM.16.MT88.4 R92, [R3+0xb000] ;  /* 0x00b00000035c783b */ /* 0x000fe20000004200 */
[----:B------:R-:W2:Y:S01]  /*13ba0*/  MUFU.EX2 R120, R120 ;  /* 0x0000007800787308 */ /* 0x000ea20000000800 */
[-CC-:B------:R-:W-:Y:S01]  /*13bb0*/  FFMA.FTZ R48, R19, R29.reuse, -R40.reuse ;  /* 0x0000001d13307223 */ /* 0x180fe20000010828 */
[----:B------:R-:W-:-:S06]  /*13bc0*/  FFMA.FTZ R161, R17, R29, -R40 ;  /* 0x0000001d11a17223 */ /* 0x000fcc0000010828 */
[----:B------:R-:W-:Y:S01]  /*13bd0*/  MUFU.EX2 R126, R126 ;  /* 0x0000007e007e7308 */ /* 0x000fe20000000800 */
[----:B------:R-:W4:Y:S01]  /*13be0*/  LDSM.16.MT88.4 R16, [R3+0x9400] ;  /* 0x009400000310783b */ /* 0x000f220000004200 */
[----:B------:R-:W-:-:S03]  /*13bf0*/  FFMA.FTZ R44, R7, R29, -R40 ;  /* 0x0000001d072c7223 */ /* 0x000fc60000010828 */
[----:B------:R-:W-:Y:S03]  /*13c00*/  LDSM.16.MT88.4 R76, [R3+0xd000] ;  /* 0x00d00000034c783b */ /* 0x000fe60000004200 */
[----:B------:R-:W5:Y:S08]  /*13c10*/  MUFU.EX2 R177, R177 ;  /* 0x000000b100b17308 */ /* 0x000f700000000800 */
[----:B------:R-:W-:Y:S08]  /*13c20*/  MUFU.EX2 R195, R195 ;  /* 0x000000c300c37308 */ /* 0x000ff00000000800 */
[----:B------:R-:W3:Y:S08]  /*13c30*/  MUFU.EX2 R124, R124 ;  /* 0x0000007c007c7308 */ /* 0x000ef00000000800 */
[----:B------:R-:W-:Y:S08]  /*13c40*/  MUFU.EX2 R185, R185 ;  /* 0x000000b900b97308 */ /* 0x000ff00000000800 */
[----:B------:R-:W1:Y:S01]  /*13c50*/  MUFU.EX2 R132, R132 ;  /* 0x0000008400847308 */ /* 0x000e620000000800 */
[----:B------:R-:W-:Y:S01]  /*13c60*/  FFMA.FTZ R59, R23, R29, -R40 ;  /* 0x0000001d173b7223 */ /* 0x000fe20000010828 */
[----:B--2---:R-:W-:-:S02]  /*13c70*/  F2FP.F16.F32.PACK_AB R69, R120, R181 ;  /* 0x000000b57845723e */ /* 0x004fc400000000ff */
[----:B-----5:R-:W-:Y:S02]  /*13c80*/  F2FP.F16.F32.PACK_AB R71, R126, R177 ;  /* 0x000000b17e47723e */ /* 0x020fe400000000ff */
[----:B---3--:R-:W-:Y:S02]  /*13c90*/  F2FP.F16.F32.PACK_AB R68, R124, R195 ;  /* 0x000000c37c44723e */ /* 0x008fe400000000ff */
[----:B------:R-:W-:Y:S01]  /*13ca0*/  MUFU.EX2 R183, R183 ;  /* 0x000000b700b77308 */ /* 0x000fe20000000800 */
[----:B-1----:R-:W-:-:S07]  /*13cb0*/  F2FP.F16.F32.PACK_AB R70, R132, R185 ;  /* 0x000000b98446723e */ /* 0x002fce00000000ff */
        /* <DEDUP_REMOVED lines=45> */
[-C--:B------:R-:W-:Y:S01]  /*13f90*/  FFMA.FTZ R36, R215, R29.reuse, -R40 ;  /* 0x0000001dd7247223 */ /* 0x080fe20000010828 */
        /* <DEDUP_REMOVED lines=20> */
[----:B------:R-:W-:Y:S03]  /*140e0*/  HMMA.16816.F32 R84, R4, R86, R20 ;  /* 0x000000560454723c */ /* 0x000fe60000001814 */
[----:B--2---:R-:W-:Y:S01]  /*140f0*/  F2FP.F16.F32.PACK_AB R5, R58, R201 ;  /* 0x000000c93a05723e */ /* 0x004fe200000000ff */
[-CC-:B------:R-:W-:Y:S01]  /*14100*/  FFMA.FTZ R165, R165, R29.reuse, -R40.reuse ;  /* 0x0000001da5a57223 */ /* 0x180fe20000010828 */
[----:B---3--:R-:W-:Y:S01]  /*14110*/  F2FP.F16.F32.PACK_AB R7, R15, R56 ;  /* 0x000000380f07723e */ /* 0x008fe200000000ff */
[----:B------:R-:W-:Y:S01]  /*14120*/  FFMA.FTZ R14, R203, R29, -R40 ;  /* 0x0000001dcb0e7223 */ /* 0x000fe20000010828 */
[----:B----4-:R-:W-:Y:S01]  /*14130*/  F2FP.F16.F32.PACK_AB R4, R64, R173 ;  /* 0x000000ad4004723e */ /* 0x010fe200000000ff */
[----:B------:R-:W-:Y:S01]  /*14140*/  FADD.FTZ R120, R181, R120 ;  /* 0x00000078b5787221 */ /* 0x000fe20000010000 */
[----:B-----5:R-:W-:Y:S01]  /*14150*/  F2FP.F16.F32.PACK_AB R6, R36, R171 ;  /* 0x000000ab2406723e */ /* 0x020fe200000000ff */
[-CC-:B------:R-:W-:Y:S01]  /*14160*/  FFMA.FTZ R179, R179, R29.reuse, -R28.reuse ;  /* 0x0000001db3b37223 */ /* 0x180fe2000001081c */
[-CC-:B------:R-:W-:Y:S01]  /*14170*/  FFMA.FTZ R122, R199, R29.reuse, -R28.reuse ;  /* 0x0000001dc77a7223 */ /* 0x180fe2000001081c */
        /* <DEDUP_REMOVED lines=10> */
[----:B------:R-:W1:Y:S06]  /*14220*/  LDSM.16.MT88.4 R16, [R11+0x9800] ;  /* 0x009800000b10783b */ /* 0x000e6c0000004200 */
        /* <DEDUP_REMOVED lines=43> */
[----:B------:R-:W-:Y:S08]  /*144e0*/  MUFU.EX2 R179, R179 ;  /* 0x000000b300b37308 */ /* 0x000ff00000000800 */
[----:B------:R-:W2:Y:S08]  /*144f0*/  MUFU.EX2 R122, R122 ;  /* 0x0000007a007a7308 */ /* 0x000eb00000000800 */
[----:B------:R-:W-:Y:S01]  /*14500*/  MUFU.EX2 R175, R175 ;  /* 0x000000af00af7308 */ /* 0x000fe20000000800 */
[C---:B-1----:R-:W-:Y:S08]  /*14510*/  HMMA.16816.F32 R72, R4.reuse, R16, R72 ;  /* 0x000000100448723c */ /* 0x042ff00000001848 */
[----:B------:R-:W-:Y:S01]  /*14520*/  HMMA.16816.F32 R68, R4, R18, R68 ;  /* 0x000000120444723c */ /* 0x000fe20000001844 */
[----:B------:R-:W1:Y:S02]  /*14530*/  LDSM.16.MT88.4 R16, [R3+0xa000] ;  /* 0x00a000000310783b */ /* 0x000e640000004200 */
[----:B------:R-:W-:Y:S01]  /*14540*/  FADD.FTZ R4, R195, R124 ;  /* 0x0000007cc3047221 */ /* 0x000fe20000010000 */
[----:B------:R-:W-:Y:S01]  /*14550*/  FADD.FTZ R5, R177, R120 ;  /* 0x00000078b1057221 */ /* 0x000fe20000010000 */
[-CC-:B------:R-:W-:Y:S01]  /*14560*/  FFMA.FTZ R124, R191, R29.reuse, -R40.reuse ;  /* 0x0000001dbf7c7223 */ /* 0x180fe20000010828 */
        /* <DEDUP_REMOVED lines=30> */
[-CC-:B------:R-:W-:Y:S01]  /*14750*/  FFMA.FTZ R126, R67, R29.reuse, -R28.reuse ;  /* 0x0000001d437e7223 */ /* 0x180fe2000001081c */
[-C--:B------:R-:W-:Y:S01]  /*14760*/  FFMA.FTZ R132, R123, R29.reuse, -R28 ;  /* 0x0000001d7b847223 */ /* 0x080fe2000001081c */
[----:B------:R-:W-:Y:S01]  /*14770*/  FFMA.FTZ R67, R159, R29, -R40 ;  /* 0x0000001d9f437223 */ /* 0x000fe20000010828 */
[----:B------:R-:W-:Y:S01]  /*14780*/  FADD.FTZ R46, R46, R183 ;  /* 0x000000b72e2e7221 */ /* 0x000fe20000010000 */
[----:B------:R-:W-:Y:S03]  /*14790*/  MUFU.EX2 R125, R125 ;  /* 0x0000007d007d7308 */ /* 0x000fe60000000800 */
[----:B------:R-:W-:-:S05]  /*147a0*/  FADD.FTZ R65, R65, R46 ;  /* 0x0000002e41417221 */ /* 0x000fca0000010000 */
[----:B------:R-:W2:Y:S08]  /*147b0*/  MUFU.EX2 R132, R132 ;  /* 0x0000008400847308 */ /* 0x000eb00000000800 */
[----:B------:R-:W-:Y:S01]  /*147c0*/  MUFU.EX2 R121, R121 ;  /* 0x0000007900797308 */ /* 0x000fe20000000800 */
[C---:B-1----:R-:W-:Y:S08]  /*147d0*/  HMMA.16816.F32 R72, R4.reuse, R16, R72 ;  /* 0x000000100448723c */ /* 0x042ff00000001848 */
[----:B------:R-:W-:Y:S01]  /*147e0*/  HMMA.16816.F32 R68, R4, R18, R68 ;  /* 0x000000120444723c */ /* 0x000fe20000001844 */
[----:B------:R-:W1:Y:S02]  /*147f0*/  LDSM.16.MT88.4 R16, [R3+0xc400] ;  /* 0x00c400000310783b */ /* 0x000e640000004200 */
[----:B------:R-:W-:-:S02]  /*14800*/  FADD.FTZ R4, R48, R21 ;  /* 0x0000001530047221 */ /* 0x000fc40000010000 */
[----:B------:R-:W3:Y:S01]  /*14810*/  LDSM.16.MT88.4 R20, [R11+0xa400] ;  /* 0x00a400000b14783b */ /* 0x000ee20000004200 */
[----:B------:R-:W4:Y:S08]  /*14820*/  MUFU.EX2 R126, R126 ;  /* 0x0000007e007e7308 */ /* 0x000f300000000800 */
[----:B------:R-:W-:Y:S08]  /*14830*/  MUFU.EX2 R67, R67 ;  /* 0x0000004300437308 */ /* 0x000ff00000000800 */
[----:B------:R-:W5:Y:S08]  /*14840*/  MUFU.EX2 R48, R157 ;  /* 0x0000009d00307308 */ /* 0x000f700000000800 */
[----:B------:R-:W-:Y:S08]  /*14850*/  MUFU.EX2 R46, R127 ;  /* 0x0000007f002e7308 */ /* 0x000ff00000000800 */
[----:B------:R-:W1:Y:S01]  /*14860*/  MUFU.EX2 R57, R57 ;  /* 0x0000003900397308 */ /* 0x000e620000000800 */
[----:B------:R-:W-:Y:S01]  /*14870*/  FADD.FTZ R4, R161, R4 ;  /* 0x00000004a1047221 */ /* 0x000fe20000010000 */
[----:B--2---:R-:W-:-:S02]  /*14880*/  F2FP.F16.F32.PACK_AB R5, R132, R125 ;  /* 0x0000007d8405723e */ /* 0x004fc400000000ff */
[----:B----4-:R-:W-:Y:S01]  /*14890*/  F2FP.F16.F32.PACK_AB R7, R126, R121 ;  /* 0x000000797e07723e */ /* 0x010fe200000000ff */
[----:B------:R-:W-:Y:S01]  /*148a0*/  FADD.FTZ R59, R59, R4 ;  /* 0x000000043b3b7221 */ /* 0x000fe20000010000 */
[----:B-----5:R-:W-:Y:S02]  /*148b0*/  F2FP.F16.F32.PACK_AB R4, R48, R67 ;  /* 0x000000433004723e */ /* 0x020fe400000000ff */
[----:B-1----:R-:W-:-:S07]  /*148c0*/  F2FP.F16.F32.PACK_AB R6, R57, R46 ;  /* 0x0000002e3906723e */ /* 0x002fce00000000ff */
[C---:B------:R-:W-:Y:S08]  /*148d0*/  HMMA.16816.F32 R96, R4.reuse, R16, R96 ;  /* 0x000000100460723c */ /* 0x040ff00000001860 */
[C---:B------:R-:W-:Y:S01]  /*148e0*/  HMMA.16816.F32 R92, R4.reuse, R18, R92 ;  /* 0x00000012045c723c */ /* 0x040fe2000000185c */
[----:B------:R-:W1:Y:S07]  /*148f0*/  LDSM.16.MT88.4 R16, [R11+0xe400] ;  /* 0x00e400000b10783b */ /* 0x000e6e0000004200 */
[C---:B---3--:R-:W-:Y:S08]  /*14900*/  HMMA.16816.F32 R104, R4.reuse, R20, R104 ;  /* 0x000000140468723c */ /* 0x048ff00000001868 */
[C---:B------:R-:W-:Y:S01]  /*14910*/  HMMA.16816.F32 R100, R4.reuse, R22, R100 ;  /* 0x000000160464723c */ /* 0x040fe20000001864 */
[----:B------:R-:W2:Y:S07]  /*14920*/  LDSM.16.MT88.4 R20, [R3+0xe400] ;  /* 0x00e400000314783b */ /* 0x000eae0000004200 */
[C---:B------:R-:W-:Y:S08]  /*14930*/  HMMA.16816.F32 R112, R4.reuse, R24, R112 ;  /* 0x000000180470723c */ /* 0x040ff00000001870 */
[----:B------:R-:W-:Y:S01]  /*14940*/  HMMA.16816.F32 R108, R4, R26, R108 ;  /* 0x0000001a046c723c */ /* 0x000fe2000000186c */
[----:B------:R-:W3:Y:S02]  /*14950*/  LDSM.16.MT88.4 R24, [R11+0xc400] ;  /* 0x00c400000b18783b */ /* 0x000ee40000004200 */
[----:B------:R-:W-:-:S05]  /*14960*/  FADD.FTZ R42, R42, R65 ;  /* 0x000000412a2a7221 */ /* 0x000fca0000010000 */
[C---:B-1----:R-:W-:Y:S08]  /*14970*/  HMMA.16816.F32 R72, R4.reuse, R16, R72 ;  /* 0x000000100448723c */ /* 0x042ff00000001848 */
[----:B------:R-:W-:Y:S01]  /*14980*/  HMMA.16816.F32 R68, R4, R18, R68 ;  /* 0x000000120444723c */ /* 0x000fe20000001844 */
[----:B------:R-:W1:Y:S02]  /*14990*/  LDSM.16.MT88.4 R16, [R3+0xa800] ;  /* 0x00a800000310783b */ /* 0x000e640000004200 */
[----:B------:R-:W-:Y:S01]  /*149a0*/  FADD.FTZ R201, R201, R42 ;  /* 0x0000002ac9c97221 */ /* 0x000fe20000010000 */
[----:B------:R-:W-:Y:S01]  /*149b0*/  FADD.FTZ R158, R44, R59 ;  /* 0x0000003b2c9e7221 */ /* 0x000fe20000010000 */
[----:B------:R-:W-:-:S03]  /*149c0*/  FFMA.FTZ R42, R47, R29, -R28 ;  /* 0x0000001d2f2a7223 */ /* 0x000fc6000001081c */
[----:B--2---:R-:W-:Y:S03]  /*149d0*/  HMMA.16816.F32 R80, R4, R20, R80 ;  /* 0x000000140450723c */ /* 0x004fe60000001850 */
[-CC-:B------:R-:W-:Y:S01]  /*149e0*/  FFMA.FTZ R44, R51, R29.reuse, -R28.reuse ;  /* 0x0000001d332c7223 */ /* 0x180fe2000001081c */
[-CC-:B------:R-:W-:Y:S01]  /*149f0*/  FFMA.FTZ R49, R49, R29.reuse, -R28.reuse ;  /* 0x0000001d31317223 */ /* 0x180fe2000001081c */
[----:B------:R-:W-:-:S03]  /*14a00*/  FFMA.FTZ R45, R45, R29, -R28 ;  /* 0x0000001d2d2d7223 */ /* 0x000fc6000001081c */
[----:B------:R-:W-:Y:S01]  /*14a10*/  HMMA.16816.F32 R76, R4, R22, R76 ;  /* 0x00000016044c723c */ /* 0x000fe2000000184c */
[----:B------:R-:W2:Y:S02]  /*14a20*/  LDSM.16.MT88.4 R20, [R11+0xa800] ;  /* 0x00a800000b14783b */ /* 0x000ea40000004200 */
[-CC-:B------:R-:W-:Y:S01]  /*14a30*/  FFMA.FTZ R47, R53, R29.reuse, -R40.reuse ;  /* 0x0000001d352f7223 */ /* 0x180fe20000010828 */
[----:B------:R-:W-:Y:S01]  /*14a40*/  FFMA.FTZ R160, R43, R29, -R40 ;  /* 0x0000001d2ba07223 */ /* 0x000fe20000010828 */
[----:B------:R-:W-:-:S03]  /*14a50*/  FADD.FTZ R173, R173, R158 ;  /* 0x0000009eadad7221 */ /* 0x000fc60000010000 */
[C---:B---3--:R-:W-:Y:S01]  /*14a60*/  HMMA.16816.F32 R88, R4.reuse, R24, R88 ;  /* 0x000000180458723c */ /* 0x048fe20000001858 */
[----:B------:R-:W-:Y:S07]  /*14a70*/  MUFU.EX2 R44, R44 ;  /* 0x0000002c002c7308 */ /* 0x000fee0000000800 */
[----:B------:R-:W-:Y:S03]  /*14a80*/  HMMA.16816.F32 R84, R4, R26, R84 ;  /* 0x0000001a0454723c */ /* 0x000fe60000001854 */
[-CC-:B------:R-:W-:Y:S01]  /*14a90*/  FFMA.FTZ R5, R41, R29.reuse, -R40.reuse ;  /* 0x0000001d29057223 */ /* 0x180fe20000010828 */
[-C--:B------:R-:W-:Y:S01]  /*14aa0*/  FFMA.FTZ R4, R39, R29.reuse, -R40 ;  /* 0x0000001d27047223 */ /* 0x080fe20000010828 */
[----:B------:R-:W-:Y:S08]  /*14ab0*/  MUFU.EX2 R49, R49 ;  /* 0x0000003100317308 */ /* 0x000ff00000000800 */
[----:B------:R-:W-:Y:S08]  /*14ac0*/  MUFU.EX2 R42, R42 ;  /* 0x0000002a002a7308 */ /* 0x000ff00000000800 */
[----:B------:R-:W3:Y:S08]  /*14ad0*/  MUFU.EX2 R45, R45 ;  /* 0x0000002d002d7308 */ /* 0x000ef00000000800 */
[----:B------:R-:W-:Y:S01]  /*14ae0*/  MUFU.EX2 R47, R47 ;  /* 0x0000002f002f7308 */ /* 0x000fe20000000800 */
[-CC-:B------:R-:W-:Y:S01]  /*14af0*/  FFMA.FTZ R59, R37, R29.reuse, -R28.reuse ;  /* 0x0000001d253b7223 */ /* 0x180fe2000001081c */
[----:B------:R-:W-:Y:S01]  /*14b00*/  FADD.FTZ R201, R58, R201 ;  /* 0x000000c93ac97221 */ /* 0x000fe20000010000 */
[-C--:B------:R-:W-:Y:S01]  /*14b10*/  FFMA.FTZ R164, R31, R29.reuse, -R28 ;  /* 0x0000001d1fa47223 */ /* 0x080fe2000001081c */
[-CC-:B------:R-:W-:Y:S01]  /*14b20*/  FFMA.FTZ R51, R34, R29.reuse, -R40.reuse ;  /* 0x0000001d22337223 */ /* 0x180fe20000010828 */
[-CC-:B------:R-:W-:Y:S01]  /*14b30*/  FFMA.FTZ R43, R32, R29.reuse, -R40.reuse ;  /* 0x0000001d202b7223 */ /* 0x180fe20000010828 */
[----:B------:R-:W-:Y:S01]  /*14b40*/  FFMA.FTZ R53, R30, R29, -R40 ;  /* 0x0000001d1e357223 */ /* 0x000fe20000010828 */
[----:B------:R-:W-:Y:S01]  /*14b50*/  LDSM.16.MT88.4 R24, [R11+0xc800] ;  /* 0x00c800000b18783b */ /* 0x000fe20000004200 */
[----:B------:R-:W4:Y:S08]  /*14b60*/  MUFU.EX2 R160, R160 ;  /* 0x000000a000a07308 */ /* 0x000f300000000800 */
[----:B------:R5:W-:Y:S08]  /*14b70*/  MUFU.EX2 R39, R5 ;  /* 0x0000000500277308 */ /* 0x000bf00000000800 */
[----:B------:R4:W1:Y:S01]  /*14b80*/  MUFU.EX2 R158, R4 ;  /* 0x00000004009e7308 */ /* 0x0008620000000800 */
[----:B---3--:R-:W-:-:S02]  /*14b90*/  F2FP.F16.F32.PACK_AB R7, R45, R42 ;  /* 0x0000002a2d07723e */ /* 0x008fc400000000ff */
[----:B-----5:R-:W-:Y:S02]  /*14ba0*/  F2FP.F16.F32.PACK_AB R5, R49, R44 ;  /* 0x0000002c3105723e */ /* 0x020fe400000000ff */
[----:B----4-:R-:W-:Y:S02]  /*14bb0*/  F2FP.F16.F32.PACK_AB R4, R160, R47 ;  /* 0x0000002fa004723e */ /* 0x010fe400000000ff */
[----:B-1----:R-:W-:-:S07]  /*14bc0*/  F2FP.F16.F32.PACK_AB R6, R158, R39 ;  /* 0x000000279e06723e */ /* 0x002fce00000000ff */
[C---:B------:R-:W-:Y:S08]  /*14bd0*/  HMMA.16816.F32 R112, R4.reuse, R16, R112 ;  /* 0x000000100470723c */ /* 0x040ff00000001870 */
[C---:B------:R-:W-:Y:S01]  /*14be0*/  HMMA.16816.F32 R108, R4.reuse, R18, R108 ;  /* 0x00000012046c723c */ /* 0x040fe2000000186c */
[----:B------:R-:W1:Y:S07]  /*14bf0*/  LDSM.16.MT88.4 R16, [R3+0xe800] ;  /* 0x00e800000310783b */ /* 0x000e6e0000004200 */
[C---:B--2---:R-:W-:Y:S08]  /*14c00*/  HMMA.16816.F32 R104, R4.reuse, R20, R104 ;  /* 0x000000140468723c */ /* 0x044ff00000001868 */
[----:B------:R-:W-:Y:S01]  /*14c10*/  HMMA.16816.F32 R100, R4, R22, R100 ;  /* 0x000000160464723c */ /* 0x000fe20000001864 */
[----:B------:R-:W2:Y:S02]  /*14c20*/  LDSM.16.MT88.4 R20, [R11+0xe800] ;  /* 0x00e800000b14783b */ /* 0x000ea40000004200 */
[-CC-:B------:R-:W-:Y:S01]  /*14c30*/  FFMA.FTZ R37, R35, R29.reuse, -R28.reuse ;  /* 0x0000001d23257223 */ /* 0x180fe2000001081c */
[-C--:B------:R-:W-:Y:S01]  /*14c40*/  FFMA.FTZ R41, R33, R29.reuse, -R28 ;  /* 0x0000001d21297223 */ /* 0x080fe2000001081c */
[----:B------:R-:W-:Y:S01]  /*14c50*/  FFMA.FTZ R58, R38, R29, -R40 ;  /* 0x0000001d263a7223 */ /* 0x000fe20000010828 */
[----:B------:R-:W-:Y:S01]  /*14c60*/  FADD.FTZ R64, R64, R173 ;  /* 0x000000ad40407221 */ /* 0x000fe20000010000 */
[----:B------:R-:W3:Y:S01]  /*14c70*/  LDSM.16.MT88.4 R28, [R3+0xc800] ;  /* 0x00c80000031c783b */ /* 0x000ee20000004200 */
[----:B------:R-:W-:-:S02]  /*14c80*/  FADD.FTZ R56, R56, R201 ;  /* 0x000000c938387221 */ /* 0x000fc40000010000 */
[----:B------:R-:W-:Y:S01]  /*14c90*/  FADD.FTZ R171, R171, R64 ;  /* 0x00000040abab7221 */ /* 0x000fe20000010000 */
[----:B-1----:R-:W-:Y:S03]  /*14ca0*/  HMMA.16816.F32 R80, R4, R16, R80 ;  /* 0x000000100450723c */ /* 0x002fe60000001850 */
[----:B------:R-:W-:-:S05]  /*14cb0*/  FADD.FTZ R56, R15, R56 ;  /* 0x000000380f387221 */ /* 0x000fca0000010000 */
[----:B------:R-:W-:Y:S01]  /*14cc0*/  HMMA.16816.F32 R76, R4, R18, R76 ;  /* 0x00000012044c723c */ /* 0x000fe2000000184c */
[----:B------:R-:W1:Y:S02]  /*14cd0*/  LDSM.16.MT88.4 R16, [R3+0xcc00] ;  /* 0x00cc00000310783b */ /* 0x000e640000004200 */
[----:B------:R-:W-:-:S05]  /*14ce0*/  FADD.FTZ R167, R167, R56 ;  /* 0x00000038a7a77221 */ /* 0x000fca0000010000 */
[----:B--2---:R-:W-:Y:S03]  /*14cf0*/  HMMA.16816.F32 R72, R4, R20, R72 ;  /* 0x000000140448723c */ /* 0x004fe60000001848 */
[----:B------:R-:W-:Y:S01]  /*14d00*/  FADD.FTZ R20, R36, R171 ;  /* 0x000000ab24147221 */ /* 0x000fe20000010000 */
[----:B------:R-:W-:Y:S01]  /*14d10*/  MUFU.EX2 R37, R37 ;  /* 0x0000002500257308 */ /* 0x000fe20000000800 */
[----:B------:R-:W2:Y:S02]  /*14d20*/  LDSM.16.MT88.4 R32, [R3+0xac00] ;  /* 0x00ac00000320783b */ /* 0x000ea40000004200 */
[----:B------:R-:W-:Y:S01]  /*14d30*/  FADD.FTZ R169, R169, R20 ;  /* 0x00000014a9a97221 */ /* 0x000fe20000010000 */
[----:B------:R-:W-:-:S03]  /*14d40*/  FADD.FTZ R50, R50, R167 ;  /* 0x000000a732327221 */ /* 0x000fc60000010000 */
[----:B------:R-:W-:Y:S01]  /*14d50*/  FADD.FTZ R52, R52, R169 ;  /* 0x000000a934347221 */ /* 0x000fe20000010000 */
[----:B------:R-:W4:Y:S01]  /*14d60*/  MUFU.EX2 R38, R59 ;  /* 0x0000003b00267308 */ /* 0x000f220000000800 */
[----:B------:R-:W-:Y:S02]  /*14d70*/  FADD.FTZ R163, R163, R50 ;  /* 0x00000032a3a37221 */ /* 0x000fe40000010000 */
[----:B------:R-:W-:Y:S01]  /*14d80*/  FADD.FTZ R165, R165, R52 ;  /* 0x00000034a5a57221 */ /* 0x000fe20000010000 */
[----:B---3--:R-:W-:Y:S04]  /*14d90*/  HMMA.16816.F32 R96, R4, R28, R96 ;  /* 0x0000001c0460723c */ /* 0x008fe80000001860 */
[----:B------:R-:W-:Y:S01]  /*14da0*/  MUFU.EX2 R41, R41 ;  /* 0x0000002900297308 */ /* 0x000fe20000000800 */
[----:B------:R-:W-:Y:S01]  /*14db0*/  FADD.FTZ R8, R8, R163 ;  /* 0x000000a308087221 */ /* 0x000fe20000010000 */
[----:B------:R-:W-:-:S02]  /*14dc0*/  FADD.FTZ R14, R14, R165 ;  /* 0x000000a50e0e7221 */ /* 0x000fc40000010000 */
[C---:B------:R-:W-:Y:S04]  /*14dd0*/  HMMA.16816.F32 R92, R4.reuse, R30, R92 ;  /* 0x0000001e045c723c */ /* 0x040fe8000000185c */
[----:B------:R-:W3:Y:S08]  /*14de0*/  MUFU.EX2 R164, R164 ;  /* 0x000000a400a47308 */ /* 0x000ef00000000800 */
[----:B------:R-:W-:Y:S08]  /*14df0*/  MUFU.EX2 R40, R58 ;  /* 0x0000003a00287308 */ /* 0x000ff00000000800 */
[----:B------:R-:W5:Y:S08]  /*14e00*/  MUFU.EX2 R51, R51 ;  /* 0x0000003300337308 */ /* 0x000f700000000800 */
[----:B------:R-:W-:Y:S08]  /*14e10*/  MUFU.EX2 R43, R43 ;  /* 0x0000002b002b7308 */ /* 0x000ff00000000800 */
[----:B------:R-:W1:Y:S01]  /*14e20*/  MUFU.EX2 R36, R53 ;  /* 0x0000003500247308 */ /* 0x000e620000000800 */
[----:B------:R-:W-:Y:S01]  /*14e30*/  FADD.FTZ R179, R179, R8 ;  /* 0x00000008b3b37221 */ /* 0x000fe20000010000 */
[----:B------:R-:W-:Y:S01]  /*14e40*/  FADD.FTZ R181, R181, R14 ;  /* 0x0000000eb5b57221 */ /* 0x000fe20000010000 */
[----:B------:R-:W-:Y:S01]  /*14e50*/  HMMA.16816.F32 R88, R4, R24, R88 ;  /* 0x000000180458723c */ /* 0x000fe20000001858 */
[----:B------:R-:W2:Y:S02]  /*14e60*/  LDSM.16.MT88.4 R28, [R11+0xac00] ;  /* 0x00ac00000b1c783b */ /* 0x000ea40000004200 */
[----:B------:R-:W-:Y:S01]  /*14e70*/  FADD.FTZ R122, R122, R179 ;  /* 0x000000b37a7a7221 */ /* 0x000fe20000010000 */
[----:B------:R-:W-:-:S03]  /*14e80*/  FADD.FTZ R124, R124, R181 ;  /* 0x000000b57c7c7221 */ /* 0x000fc60000010000 */
[----:B------:R-:W-:Y:S01]  /*14e90*/  FADD.FTZ R175, R175, R122 ;  /* 0x0000007aafaf7221 */ /* 0x000fe20000010000 */
[C---:B------:R-:W-:Y:S03]  /*14ea0*/  HMMA.16816.F32 R84, R4.reuse, R26, R84 ;  /* 0x0000001a0454723c */ /* 0x040fe60000001854 */
[----:B------:R-:W-:Y:S01]  /*14eb0*/  FADD.FTZ R177, R177, R124 ;  /* 0x0000007cb1b17221 */ /* 0x000fe20000010000 */
[----:B------:R-:W-:Y:S01]  /*14ec0*/  FADD.FTZ R66, R66, R175 ;  /* 0x000000af42427221 */ /* 0x000fe20000010000 */
[----:B------:R-:W2:Y:S03]  /*14ed0*/  LDSM.16.MT88.4 R24, [R11+0xcc00] ;  /* 0x00cc00000b18783b */ /* 0x000ea60000004200 */
[----:B------:R-:W-:Y:S03]  /*14ee0*/  HMMA.16816.F32 R68, R4, R22, R68 ;  /* 0x000000160444723c */ /* 0x000fe60000001844 */
[----:B----4-:R-:W-:Y:S01]  /*14ef0*/  F2FP.F16.F32.PACK_AB R5, R37, R38 ;  /* 0x000000262505723e */ /* 0x010fe200000000ff */
[----:B------:R-:W-:Y:S01]  /*14f00*/  FADD.FTZ R120, R120, R177 ;  /* 0x000000b178787221 */ /* 0x000fe20000010000 */
[----:B---3--:R-:W-:Y:S01]  /*14f10*/  F2FP.F16.F32.PACK_AB R7, R164, R41 ;  /* 0x00000029a407723e */ /* 0x008fe200000000ff */
[----:B------:R-:W-:Y:S01]  /*14f20*/  FADD.FTZ R125, R125, R66 ;  /* 0x000000427d7d7221 */ /* 0x000fe20000010000 */
[----:B-----5:R-:W-:Y:S01]  /*14f30*/  F2FP.F16.F32.PACK_AB R4, R51, R40 ;  /* 0x000000283304723e */ /* 0x020fe200000000ff */
[----:B------:R-:W3:Y:S01]  /*14f40*/  LDSM.16.MT88.4 R20, [R3+0xec00] ;  /* 0x00ec00000314783b */ /* 0x000ee20000004200 */
[----:B-1----:R-:W-:Y:S01]  /*14f50*/  F2FP.F16.F32.PACK_AB R6, R36, R43 ;  /* 0x0000002b2406723e */ /* 0x002fe200000000ff */
[----:B------:R-:W-:-:S06]  /*14f60*/  FADD.FTZ R132, R132, R125 ;  /* 0x0000007d84847221 */ /* 0x000fcc0000010000 */
[C---:B------:R-:W-:Y:S08]  /*14f70*/  HMMA.16816.F32 R96, R4.reuse, R16, R96 ;  /* 0x000000100460723c */ /* 0x040ff00000001860 */
[----:B------:R-:W-:Y:S01]  /*14f80*/  HMMA.16816.F32 R92, R4, R18, R92 ;  /* 0x00000012045c723c */ /* 0x000fe2000000185c */
[----:B------:R1:W4:Y:S02]  /*14f90*/  LDSM.16.MT88.4 R16, [R11+0xec00] ;  /* 0x00ec00000b10783b */ /* 0x0003240000004200 */
[----:B------:R-:W-:Y:S01]  /*14fa0*/  FADD.FTZ R121, R121, R132 ;  /* 0x0000008479797221 */ /* 0x000fe20000010000 */
[----:B-1----:R-:W-:-:S04]  /*14fb0*/  FADD.FTZ R11, R67, R120 ;  /* 0x00000078430b7221 */ /* 0x002fc80000010000 */
[----:B------:R-:W-:-:S04]  /*14fc0*/  FADD.FTZ R11, R48, R11 ;  /* 0x0000000b300b7221 */ /* 0x000fc80000010000 */
        /* <DEDUP_REMOVED lines=17> */
[----:B--2---:R-:W-:Y:S01]  /*150e0*/  HMMA.16816.F32 R112, R4, R32, R112 ;  /* 0x000000200470723c */ /* 0x004fe20000001870 */
[----:B------:R-:W-:Y:S02]  /*150f0*/  BSSY B2, `(.L_x_6299) ;  /* 0x0000662000027945 */ /* 0x000fe40003800000 */
[----:B------:R-:W-:Y:S01]  /*15100*/  FADD.FTZ R43, R43, R40 ;  /* 0x000000282b2b7221 */ /* 0x000fe20000010000 */
[----:B------:R-:W-:-:S04]  /*15110*/  FADD.FTZ R164, R164, R41 ;  /* 0x00000029a4a47221 */ /* 0x000fc80000010000 */
[----:B------:R-:W-:Y:S03]  /*15120*/  HMMA.16816.F32 R108, R4, R34, R108 ;  /* 0x00000022046c723c */ /* 0x000fe6000000186c */
[----:B------:R-:W-:-:S05]  /*15130*/  FADD.FTZ R163, R36, R43 ;  /* 0x0000002b24a37221 */ /* 0x000fca0000010000 */
[C---:B------:R-:W-:Y:S08]  /*15140*/  HMMA.16816.F32 R104, R4.reuse, R28, R104 ;  /* 0x0000001c0468723c */ /* 0x040ff00000001868 */
[C---:B------:R-:W-:Y:S08]  /*15150*/  HMMA.16816.F32 R100, R4.reuse, R30, R100 ;  /* 0x0000001e0464723c */ /* 0x040ff00000001864 */
[C---:B------:R-:W-:Y:S08]  /*15160*/  HMMA.16816.F32 R88, R4.reuse, R24, R88 ;  /* 0x000000180458723c */ /* 0x040ff00000001858 */
[C---:B------:R-:W-:Y:S08]  /*15170*/  HMMA.16816.F32 R84, R4.reuse, R26, R84 ;  /* 0x0000001a0454723c */ /* 0x040ff00000001854 */
[C---:B---3--:R-:W-:Y:S08]  /*15180*/  HMMA.16816.F32 R80, R4.reuse, R20, R80 ;  /* 0x000000140450723c */ /* 0x048ff00000001850 */
        /* <DEDUP_REMOVED lines=74> */
.L_x_6302:
        /* <DEDUP_REMOVED lines=8> */
.L_x_6303:
[----:B------:R-:W-:Y:S05]  /*156b0*/  BSYNC.RECONVERGENT B0 ;  /* 0x0000000000007941 */ /* 0x000fea0003800200 */
.L_x_6301:
        /* <DEDUP_REMOVED lines=70> */
[----:B-1----:R-:W-:-:S03]  /*15b20*/  IMAD.MOV.U32 R9, RZ, RZ, 0x20 ;  /* 0x00000020ff097424 */ /* 0x002fc600078e00ff */
[----:B------:R-:W-:Y:S04]  /*15b30*/  @P0 STS.128 [R63+0xe800], RZ ;  /* 0x00e800ff3f000388 */ /* 0x000fe80000000c00 */
[----:B------:R-:W-:Y:S01]  /*15b40*/  LDSM.16.M88.4 R4, [R118] ;  /* 0x000000007604783b */ /* 0x000fe20000000200 */
[----:B------:R-:W-:-:S03]  /*15b50*/  SEL R9, R9, 0xffffffe0, !P6 ;  /* 0xffffffe009097807 */ /* 0x000fc60007000000 */
[----:B------:R-:W1:Y:S02]  /*15b60*/  LDSM.16.M88.4 R36, [R54+0x3c00] ;  /* 0x003c00003624783b */ /* 0x000e640000000200 */
[--C-:B------:R-:W-:Y:S02]  /*15b70*/  IMAD.IADD R53, R118, 0x1, R9.reuse ;  /* 0x0000000176357824 */ /* 0x100fe400078e0209 */
[----:B------:R-:W-:Y:S01]  /*15b80*/  IMAD.IADD R52, R54, 0x1, R9 ;  /* 0x0000000136347824 */ /* 0x000fe200078e0209 */
        /* <DEDUP_REMOVED lines=15> */
[----:B---3--:R-:W-:Y:S03]  /*15c80*/  HMMA.16816.F32 R124, R4, R120, RZ ;  /* 0x00000078047c723c */ /* 0x008fe600000018ff */
[----:B------:R-:W3:Y:S01]  /*15c90*/  LD.E R62, desc[UR4][R116.64+0x18c] ;  /* 0x00018c04743e7980 */ /* 0x000ee2000c101900 */
[----:B------:R-:W-:-:S03]  /*15ca0*/  LOP3.LUT R130, R129, 0x1f0, RZ, 0xc0, !PT ;  /* 0x000001f081827812 */ /* 0x000fc600078ec0ff */
[----:B------:R-:W0:Y:S01]  /*15cb0*/  LDGDEPBAR ;  /* 0x00000000000079af */ /* 0x000e220000000000 */
        /* <DEDUP_REMOVED lines=115> */
[----:B------:R-:W2:Y:S01]  /*163f0*/  LDSM.16.M88.4 R168, [R52+0x7c00] ;  /* 0x007c000034a8783b */ /* 0x000ea20000000200 */
[----:B------:R-:W4:Y:S06]  /*16400*/  S2R R53, SR_TID.X ;  /* 0x0000000000357919 */ /* 0x000f2c0000002100 */
[C---:B-1----:R-:W-:Y:S08]  /*16410*/  HMMA.16816.F32 R48, R176.reuse, R172, R48 ;  /* 0x000000acb030723c */ /* 0x042ff00000001830 */
[C---:B------:R-:W-:Y:S01]  /*16420*/  HMMA.16816.F32 R44, R176.reuse, R174, R44 ;  /* 0x000000aeb02c723c */ /* 0x040fe2000000182c */
[----:B------:R-:W1:Y:S07]  /*16430*/  LDSM.16.M88.4 R172, [R52+0x8000] ;  /* 0x0080000034ac783b */ /* 0x000e6e0000000200 */
[C---:B--2---:R-:W-:Y:S08]  /*16440*/  HMMA.16816.F32 R40, R176.reuse, R168, R40 ;  /* 0x000000a8b028723c */ /* 0x044ff00000001828 */
[----:B------:R-:W-:Y:S01]  /*16450*/  HMMA.16816.F32 R36, R176, R170, R36 ;  /* 0x000000aab024723c */ /* 0x000fe20000001824 */
[----:B------:R-:W2:Y:S02]  /*16460*/  LDSM.16.M88.4 R168, [R52+0x8400] ;  /* 0x0084000034a8783b */ /* 0x000ea40000000200 */
[----:B----4-:R-:W-:Y:S01]  /*16470*/  SHF.R.U32.HI R119, RZ, 0x2, R53 ;  /* 0x00000002ff777819 */ /* 0x010fe20000011635 */
[----:B------:R-:W-:-:S03]  /*16480*/  IMAD.SHL.U32 R53, R53, 0x2, RZ ;  /* 0x0000000235357824 */ /* 0x000fc600078e00ff */
[----:B------:R-:W-:Y:S02]  /*16490*/  LOP3.LUT R119, R119, 0x7, RZ, 0xc0, !PT ;  /* 0x0000000777777812 */ /* 0x000fe400078ec0ff */
[----:B------:R-:W-:Y:S02]  /*164a0*/  LOP3.LUT R131, R53, 0x6, RZ, 0xc0, !PT ;  /* 0x0000000635837812 */ /* 0x000fe400078ec0ff */
[----:B------:R-:W-:Y:S01]  /*164b0*/  LOP3.LUT R54, R119, R130, RZ, 0xfc, !PT ;  /* 0x0000008277367212 */ /* 0x000fe200078efcff */
[-C--:B---3--:R-:W-:Y:S02]  /*164c0*/  FMUL.FTZ R124, R124, R62.reuse ;  /* 0x0000003e7c7c7220 */ /* 0x088fe40000410000 */
[----:B------:R-:W-:Y:S02]  /*164d0*/  IMAD R161, R60, 0x80, R131 ;  /* 0x000000803ca17824 */ /* 0x000fe400078e0283 */
[----:B------:R-:W3:Y:S02]  /*164e0*/  MUFU.TANH R157, R124 ;  /* 0x0000007c009d7308 */ /* 0x000ee40000002400 */
[----:B------:R-:W-:Y:S01]  /*164f0*/  IMAD.IADD R159, R161, 0x1, R144 ;  /* 0x00000001a19f7824 */ /* 0x000fe200078e0290 */
[C---:B-1----:R-:W-:Y:S08]  /*16500*/  HMMA.16816.F32 R32, R176.reuse, R172, R32 ;  /* 0x000000acb020723c */ /* 0x042ff00000001820 */
[C---:B------:R-:W-:Y:S01]  /*16510*/  HMMA.16816.F32 R28, R176.reuse, R174, R28 ;  /* 0x000000aeb01c723c */ /* 0x040fe2000000181c */
[----:B------:R-:W-:Y:S07]  /*16520*/  LDSM.16.M88.4 R172, [R52+0x8800] ;  /* 0x0088000034ac783b */ /* 0x000fee0000000200 */
[C---:B--2---:R-:W-:Y:S08]  /*16530*/  HMMA.16816.F32 R24, R176.reuse, R168, R24 ;  /* 0x000000a8b018723c */ /* 0x044ff00000001818 */
[----:B------:R-:W-:Y:S01]  /*16540*/  HMMA.16816.F32 R20, R176, R170, R20 ;  /* 0x000000aab014723c */ /* 0x000fe20000001814 */
[----:B------:R1:W2:Y:S02]  /*16550*/  LDSM.16.M88.4 R168, [R52+0x8c00] ;  /* 0x008c000034a8783b */ /* 0x0002a40000000200 */
[-C--:B------:R-:W-:Y:S01]  /*16560*/  FMUL.FTZ R127, R127, R62.reuse ;  /* 0x0000003e7f7f7220 */ /* 0x080fe20000410000 */
[-C--:B------:R-:W-:Y:S01]  /*16570*/  FMUL.FTZ R122, R122, R62.reuse ;  /* 0x0000003e7a7a7220 */ /* 0x080fe20000410000 */
[-C--:B------:R-:W-:Y:S01]  /*16580*/  FMUL.FTZ R57, R57, R62.reuse ;  /* 0x0000003e39397220 */ /* 0x080fe20000410000 */
[-C--:B------:R-:W-:Y:S01]  /*16590*/  FMUL.FTZ R41, R41, R62.reuse ;  /* 0x0000003e29297220 */ /* 0x080fe20000410000 */
[----:B------:R-:W-:Y:S01]  /*165a0*/  FMUL.FTZ R29, R29, R62 ;  /* 0x0000003e1d1d7220 */ /* 0x000fe20000410000 */
[----:B------:R-:W-:-:S04]  /*165b0*/  DEPBAR.LE SB0, 0x0 ;  /* 0x000080000000791a */ /* 0x000fc80000000000 */
[----:B-1----:R-:W-:-:S05]  /*165c0*/  IMAD.IADD R52, R61, 0x1, R54 ;  /* 0x000000013d347824 */ /* 0x002fca00078e0236 */
[----:B------:R-:W-:-:S04]  /*165d0*/  IADD3 R53, PT, PT, R52, 0x100, -R159 ;  /* 0x0000010034357810 */ /* 0x000fc80007ffe89f */
[----:B------:R-:W-:Y:S01]  /*165e0*/  IABS R53, R53 ;  /* 0x0000003500357213 */ /* 0x000fe20000000000 */
[----:B------:R-:W-:-:S03]  /*165f0*/  VIADD R54, R161, 0xffffff00 ;  /* 0xffffff00a1367836 */ /* 0x000fc60000000000 */
[----:B------:R-:W-:Y:S02]  /*16600*/  I2FP.F32.S32 R53, R53 ;  /* 0x0000003500357245 */ /* 0x000fe40000201400 */
[----:B------:R-:W-:-:S03]  /*16610*/  ISETP.GE.AND P4, PT, R54, R156, PT ;  /* 0x0000009c3600720c */ /* 0x000fc60003f86270 */
[----:B---3--:R-:W-:Y:S01]  /*16620*/  FFMA.FTZ R118, -R152, R53, R157 ;  /* 0x0000003598767223 */ /* 0x008fe2000001019d */
[-C--:B------:R-:W-:Y:S01]  /*16630*/  FMUL.FTZ R53, R125, R62.reuse ;  /* 0x0000003e7d357220 */ /* 0x080fe20000410000 */
[----:B------:R-:W-:Y:S01]  /*16640*/  ISETP.GE.AND P5, PT, R54, R153, PT ;  /* 0x000000993600720c */ /* 0x000fe20003fa6270 */
[----:B------:R-:W-:Y:S02]  /*16650*/  FMUL.FTZ R125, R126, R62 ;  /* 0x0000003e7e7d7220 */ /* 0x000fe40000410000 */
[----:B------:R-:W-:Y:S02]  /*16660*/  FSEL R118, R118, -INF , P4 ;  /* 0xff80000076767808 */ /* 0x000fe40002000000 */
[----:B------:R-:W-:Y:S02]  /*16670*/  ISETP.GE.AND P4, PT, R54, R154, PT ;  /* 0x0000009a3600720c */ /* 0x000fe40003f86270 */
[----:B------:R-:W-:Y:S02]  /*16680*/  FSEL R201, R118, -INF , !P5 ;  /* 0xff80000076c97808 */ /* 0x000fe40006800000 */
[----:B------:R-:W-:Y:S01]  /*16690*/  ISETP.GE.AND P5, PT, R54, R155, PT ;  /* 0x0000009b3600720c */ /* 0x000fe20003fa6270 */
[----:B------:R-:W-:Y:S01]  /*166a0*/  VIADD R54, R52, 0x8 ;  /* 0x0000000834367836 */ /* 0x000fe20000000000 */
[----:B------:R-:W1:Y:S04]  /*166b0*/  MUFU.TANH R125, R125 ;  /* 0x0000007d007d7308 */ /* 0x000e680000002400 */
[----:B------:R-:W-:-:S04]  /*166c0*/  IADD3 R124, PT, PT, R54, 0x100, -R159 ;  /* 0x00000100367c7810 */ /* 0x000fc80007ffe89f */
[----:B------:R-:W-:Y:S01]  /*166d0*/  IABS R124, R124 ;  /* 0x0000007c007c7213 */ /* 0x000fe20000000000 */
[----:B------:R-:W3:Y:S01]  /*166e0*/  MUFU.TANH R53, R53 ;  /* 0x0000003500357308 */ /* 0x000ee20000002400 */
[----:B------:R-:W-:Y:S02]  /*166f0*/  IADD3 R126, PT, PT, R52, 0xff, -R159 ;  /* 0x000000ff347e7810 */ /* 0x000fe40007ffe89f */
[----:B------:R-:W-:Y:S02]  /*16700*/  I2FP.F32.S32 R124, R124 ;  /* 0x0000007c007c7245 */ /* 0x000fe40000201400 */
[----:B------:R-:W-:-:S03]  /*16710*/  IABS R126, R126 ;  /* 0x0000007e007e7213 */ /* 0x000fc60000000000 */
[----:B-1----:R-:W-:Y:S01]  /*16720*/  FFMA.FTZ R124, -R152, R124, R125 ;  /* 0x0000007c987c7223 */ /* 0x002fe2000001017d */
[----:B------:R-:W-:Y:S01]  /*16730*/  FMUL.FTZ R125, R120, R62 ;  /* 0x0000003e787d7220 */ /* 0x000fe20000410000 */
[----:B------:R-:W1:Y:S01]  /*16740*/  MUFU.TANH R127, R127 ;  /* 0x0000007f007f7308 */ /* 0x000e620000002400 */
[----:B------:R-:W-:Y:S01]  /*16750*/  I2FP.F32.S32 R126, R126 ;  /* 0x0000007e007e7245 */ /* 0x000fe20000201400 */
[----:B------:R-:W-:Y:S01]  /*16760*/  VIADD R120, R161, 0xffffff01 ;  /* 0xffffff01a1787836 */ /* 0x000fe20000000000 */
[----:B------:R-:W-:Y:S02]  /*16770*/  IADD3 R118, PT, PT, R54, 0xff, -R159 ;  /* 0x000000ff36767810 */ /* 0x000fe40007ffe89f */
[----:B------:R-:W-:-:S03]  /*16780*/  FSEL R124, R124, -INF , P5 ;  /* 0xff8000007c7c7808 */ /* 0x000fc60002800000 */
[----:B------:R-:W4:Y:S01]  /*16790*/  MUFU.TANH R125, R125 ;  /* 0x0000007d007d7308 */ /* 0x000f220000002400 */
[----:B------:R-:W-:Y:S01]  /*167a0*/  IABS R118, R118 ;  /* 0x0000007600767213 */ /* 0x000fe20000000000 */
[----:B---3--:R-:W-:Y:S01]  /*167b0*/  FFMA.FTZ R53, -R152, R126, R53 ;  /* 0x0000007e98357223 */ /* 0x008fe20000010135 */
[----:B------:R-:W-:Y:S02]  /*167c0*/  IADD3 R126, PT, PT, R52, 0xf8, -R159 ;  /* 0x000000f8347e7810 */ /* 0x000fe40007ffe89f */
[----:B------:R-:W-:Y:S02]  /*167d0*/  ISETP.GE.AND P5, PT, R120, R156, PT ;  /* 0x0000009c7800720c */ /* 0x000fe40003fa6270 */
[----:B------:R-:W-:Y:S02]  /*167e0*/  I2FP.F32.S32 R118, R118 ;  /* 0x0000007600767245 */ /* 0x000fe40000201400 */
[----:B------:R-:W-:Y:S02]  /*167f0*/  FSEL R229, R124, -INF , !P4 ;  /* 0xff8000007ce57808 */ /* 0x000fe40006000000 */
[----:B------:R-:W-:-:S02]  /*16800*/  IABS R126, R126 ;  /* 0x0000007e007e7213 */ /* 0x000fc40000000000 */
[----:B------:R-:W-:Y:S02]  /*16810*/  ISETP.GE.AND P4, PT, R120, R153, PT ;  /* 0x000000997800720c */ /* 0x000fe40003f86270 */
[----:B------:R-:W-:Y:S01]  /*16820*/  FSEL R53, R53, -INF , P5 ;  /* 0xff80000035357808 */ /* 0x000fe20002800000 */
[----:B-1----:R-:W-:Y:S01]  /*16830*/  FFMA.FTZ R118, -R152, R118, R127 ;  /* 0x0000007698767223 */ /* 0x002fe2000001017f */
[----:B------:R-:W-:Y:S02]  /*16840*/  I2FP.F32.S32 R126, R126 ;  /* 0x0000007e007e7245 */ /* 0x000fe40000201400 */
[----:B------:R-:W-:Y:S01]  /*16850*/  FSEL R233, R53, -INF , !P4 ;  /* 0xff80000035e97808 */ /* 0x000fe20006000000 */
[----:B------:R-:W-:Y:S01]  /*16860*/  VIADD R53, R161, 0xffffff08 ;  /* 0xffffff08a1357836 */ /* 0x000fe20000000000 */
[----:B------:R-:W-:Y:S01]  /*16870*/  ISETP.GE.AND P4, PT, R120, R155, PT ;  /* 0x0000009b7800720c */ /* 0x000fe20003f86270 */
[----:B----4-:R-:W-:Y:S01]  /*16880*/  FFMA.FTZ R125, -R152, R126, R125 ;  /* 0x0000007e987d7223 */ /* 0x010fe2000001017d */
[----:B------:R-:W-:-:S02]  /*16890*/  ISETP.GE.AND P5, PT, R120, R154, PT ;  /* 0x0000009a7800720c */ /* 0x000fc40003fa6270 */
[----:B------:R-:W-:Y:S02]  /*168a0*/  FSEL R118, R118, -INF , P4 ;  /* 0xff80000076767808 */ /* 0x000fe40002000000 */
[----:B------:R-:W-:Y:S02]  /*168b0*/  ISETP.GE.AND P4, PT, R53, R156, PT ;  /* 0x0000009c3500720c */ /* 0x000fe40003f86270 */
[----:B------:R-:W-:Y:S01]  /*168c0*/  FSEL R215, R118, -INF , !P5 ;  /* 0xff80000076d77808 */ /* 0x000fe20006800000 */
[----:B------:R-:W-:Y:S01]  /*168d0*/  FMUL.FTZ R120, R121, R62 ;  /* 0x0000003e79787220 */ /* 0x000fe20000410000 */
[----:B------:R-:W-:Y:S02]  /*168e0*/  ISETP.GE.AND P5, PT, R53, R153, PT ;  /* 0x000000993500720c */ /* 0x000fe40003fa6270 */
[----:B------:R-:W-:Y:S01]  /*168f0*/  FSEL R125, R125, -INF , P4 ;  /* 0xff8000007d7d7808 */ /* 0x000fe20002000000 */
[----:B------:R-:W1:Y:S01]  /*16900*/  MUFU.TANH R121, R122 ;  /* 0x0000007a00797308 */ /* 0x000e620000002400 */
[----:B------:R-:W-:-:S02]  /*16910*/  ISETP.GE.AND P4, PT, R53, R154, PT ;  /* 0x0000009a3500720c */ /* 0x000fc40003f86270 */
[----:B------:R-:W-:Y:S02]  /*16920*/  FSEL R231, R125, -INF , !P5 ;  /* 0xff8000007de77808 */ /* 0x000fe40006800000 */
[----:B------:R-:W-:Y:S02]  /*16930*/  ISETP.GE.AND P5, PT, R53, R155, PT ;  /* 0x0000009b3500720c */ /* 0x000fe40003fa6270 */
[--C-:B------:R-:W-:Y:S01]  /*16940*/  IADD3 R53, PT, PT, R54, 0xf8, -R159.reuse ;  /* 0x000000f836357810 */ /* 0x100fe20007ffe89f */
[----:B------:R3:W4:Y:S01]  /*16950*/  MUFU.TANH R125, R120 ;  /* 0x00000078007d7308 */ /* 0x0007220000002400 */
[----:B------:R-:W-:Y:S02]  /*16960*/  IADD3 R118, PT, PT, R52, 0xf7, -R159 ;  /* 0x000000f734767810 */ /* 0x000fe40007ffe89f */
[----:B------:R-:W-:Y:S02]  /*16970*/  IABS R53, R53 ;  /* 0x0000003500357213 */ /* 0x000fe40000000000 */
[----:B------:R-:W-:-:S04]  /*16980*/  IABS R118, R118 ;  /* 0x0000007600767213 */ /* 0x000fc80000000000 */
[----:B------:R-:W-:Y:S02]  /*16990*/  I2FP.F32.S32 R118, R118 ;  /* 0x0000007600767245 */ /* 0x000fe40000201400 */
[----:B---3--:R-:W-:-:S05]  /*169a0*/  I2FP.F32.S32 R120, R53 ;  /* 0x0000003500787245 */ /* 0x008fca0000201400 */
[----:B-1----:R-:W-:Y:S01]  /*169b0*/  FFMA.FTZ R121, -R152, R120, R121 ;  /* 0x0000007898797223 */ /* 0x002fe20000010179 */
[----:B------:R-:W-:Y:S01]  /*169c0*/  FMUL.FTZ R120, R64, R62 ;  /* 0x0000003e40787220 */ /* 0x000fe20000410000 */
[----:B------:R-:W-:Y:S02]  /*169d0*/  VIADD R64, R161, 0xffffff09 ;  /* 0xffffff09a1407836 */ /* 0x000fe40000000000 */
[----:B----4-:R-:W-:Y:S01]  /*169e0*/  FFMA.FTZ R118, -R152, R118, R125 ;  /* 0x0000007698767223 */ /* 0x010fe2000001017d */
[----:B------:R-:W-:Y:S02]  /*169f0*/  FSEL R237, R121, -INF , P5 ;  /* 0xff80000079ed7808 */ /* 0x000fe40002800000 */
[C---:B------:R-:W-:Y:S01]  /*16a00*/  ISETP.GE.AND P5, PT, R64.reuse, R156, PT ;  /* 0x0000009c4000720c */ /* 0x040fe20003fa6270 */
[----:B------:R-:W-:Y:S01]  /*16a10*/  FMUL.FTZ R53, R123, R62 ;  /* 0x0000003e7b357220 */ /* 0x000fe20000410000 */
[----:B------:R-:W-:Y:S01]  /*16a20*/  FSEL R237, R237, -INF , !P4 ;  /* 0xff800000eded7808 */ /* 0x000fe20006000000 */
[----:B------:R-:W1:Y:S01]  /*16a30*/  MUFU.TANH R121, R120 ;  /* 0x0000007800797308 */ /* 0x000e620000002400 */
[----:B------:R-:W-:-:S02]  /*16a40*/  ISETP.GE.AND P4, PT, R64, R153, PT ;  /* 0x000000994000720c */ /* 0x000fc40003f86270 */
[----:B------:R-:W-:-:S04]  /*16a50*/  FSEL R118, R118, -INF , P5 ;  /* 0xff80000076767808 */ /* 0x000fc80002800000 */
[----:B------:R-:W-:Y:S01]  /*16a60*/  FSEL R235, R118, -INF , !P4 ;  /* 0xff80000076eb7808 */ /* 0x000fe20006000000 */
[----:B------:R-:W3:Y:S01]  /*16a70*/  MUFU.TANH R53, R53 ;  /* 0x0000003500357308 */ /* 0x000ee20000002400 */
[--C-:B------:R-:W-:Y:S01]  /*16a80*/  IADD3 R118, PT, PT, R52, 0xf0, -R159.reuse ;  /* 0x000000f034767810 */ /* 0x100fe20007ffe89f */
[----:B------:R-:W-:Y:S01]  /*16a90*/  FMUL.FTZ R123, R66, R62 ;  /* 0x0000003e427b7220 */ /* 0x000fe20000410000 */
[----:B------:R-:W-:Y:S02]  /*16aa0*/  IADD3 R66, PT, PT, R54, 0xf7, -R159 ;  /* 0x000000f736427810 */ /* 0x000fe40007ffe89f */
[----:B------:R-:W-:Y:S02]  /*16ab0*/  IABS R118, R118 ;  /* 0x0000007600767213 */ /* 0x000fe40000000000 */
[----:B------:R-:W-:Y:S02]  /*16ac0*/  IABS R66, R66 ;  /* 0x0000004200427213 */ /* 0x000fe40000000000 */
[----:B------:R-:W-:-:S02]  /*16ad0*/  I2FP.F32.S32 R118, R118 ;  /* 0x0000007600767245 */ /* 0x000fc40000201400 */
[----:B------:R-:W-:Y:S01]  /*16ae0*/  I2FP.F32.S32 R66, R66 ;  /* 0x0000004200427245 */ /* 0x000fe20000201400 */
[----:B------:R-:W4:Y:S02]  /*16af0*/  MUFU.TANH R123, R123 ;  /* 0x0000007b007b7308 */ /* 0x000f240000002400 */
[----:B-1----:R-:W-:Y:S01]  /*16b00*/  FFMA.FTZ R118, -R152, R118, R121 ;  /* 0x0000007698767223 */ /* 0x002fe20000010179 */
[----:B------:R-:W-:Y:S01]  /*16b10*/  FMUL.FTZ R121, R65, R62 ;  /* 0x0000003e41797220 */ /* 0x000fe20000410000 */
[----:B------:R-:W-:Y:S01]  /*16b20*/  ISETP.GE.AND P5, PT, R64, R154, PT ;  /* 0x0000009a4000720c */ /* 0x000fe20003fa6270 */
[----:B---3--:R-:W-:Y:S01]  /*16b30*/  FFMA.FTZ R53, -R152, R66, R53 ;  /* 0x0000004298357223 */ /* 0x008fe20000010135 */
[----:B------:R-:W-:Y:S01]  /*16b40*/  ISETP.GE.AND P4, PT, R64, R155, PT ;  /* 0x0000009b4000720c */ /* 0x000fe20003f86270 */
[----:B------:R-:W-:Y:S01]  /*16b50*/  VIADD R65, R161, 0xffffff10 ;  /* 0xffffff10a1417836 */ /* 0x000fe20000000000 */
[----:B------:R-:W-:Y:S01]  /*16b60*/  IADD3 R64, PT, PT, R54, 0xf0, -R159 ;  /* 0x000000f036407810 */ /* 0x000fe20007ffe89f */
[----:B------:R-:W1:Y:S01]  /*16b70*/  MUFU.TANH R121, R121 ;  /* 0x0000007900797308 */ /* 0x000e620000002400 */
[----:B------:R-:W-:-:S02]  /*16b80*/  FSEL R53, R53, -INF , P4 ;  /* 0xff80000035357808 */ /* 0x000fc40002000000 */
[----:B------:R-:W-:Y:S02]  /*16b90*/  IABS R64, R64 ;  /* 0x0000004000407213 */ /* 0x000fe40000000000 */
[----:B------:R-:W-:Y:S02]  /*16ba0*/  ISETP.GE.AND P4, PT, R65, R156, PT ;  /* 0x0000009c4100720c */ /* 0x000fe40003f86270 */
[----:B------:R-:W-:Y:S02]  /*16bb0*/  IADD3 R66, PT, PT, R52, 0xef, -R159 ;  /* 0x000000ef34427810 */ /* 0x000fe40007ffe89f */
[----:B------:R-:W-:Y:S02]  /*16bc0*/  FSEL R53, R53, -INF , !P5 ;  /* 0xff80000035357808 */ /* 0x000fe40006800000 */
[----:B------:R-:W-:Y:S02]  /*16bd0*/  I2FP.F32.S32 R64, R64 ;  /* 0x0000004000407245 */ /* 0x000fe40000201400 */
[----:B------:R-:W-:-:S02]  /*16be0*/  ISETP.GE.AND P5, PT, R65, R153, PT ;  /* 0x000000994100720c */ /* 0x000fc40003fa6270 */
[----:B------:R-:W-:Y:S02]  /*16bf0*/  FSEL R118, R118, -INF , P4 ;  /* 0xff80000076767808 */ /* 0x000fe40002000000 */
[----:B------:R-:W-:Y:S01]  /*16c00*/  IABS R66, R66 ;  /* 0x0000004200427213 */ /* 0x000fe20000000000 */
[----:B----4-:R-:W-:Y:S01]  /*16c10*/  FFMA.FTZ R64, -R152, R64, R123 ;  /* 0x0000004098407223 */ /* 0x010fe2000001017b */
[----:B------:R-:W-:Y:S02]  /*16c20*/  FSEL R221, R118, -INF , !P5 ;  /* 0xff80000076dd7808 */ /* 0x000fe40006800000 */
[----:B------:R-:W-:Y:S02]  /*16c30*/  I2FP.F32.S32 R66, R66 ;  /* 0x0000004200427245 */ /* 0x000fe40000201400 */
[C---:B------:R-:W-:Y:S02]  /*16c40*/  ISETP.GE.AND P4, PT, R65.reuse, R154, PT ;  /* 0x0000009a4100720c */ /* 0x040fe40003f86270 */
[----:B------:R-:W-:Y:S01]  /*16c50*/  ISETP.GE.AND P5, PT, R65, R155, PT ;  /* 0x0000009b4100720c */ /* 0x000fe20003fa6270 */
[----:B------:R-:W-:-:S02]  /*16c60*/  VIADD R65, R161, 0xffffff11 ;  /* 0xffffff11a1417836 */ /* 0x000fc40000000000 */
[----:B-1----:R-:W-:Y:S01]  /*16c70*/  FFMA.FTZ R66, -R152, R66, R121 ;  /* 0x0000004298427223 */ /* 0x002fe20000010179 */
[----:B------:R-:W-:Y:S02]  /*16c80*/  FSEL R64, R64, -INF , P5 ;  /* 0xff80000040407808 */ /* 0x000fe40002800000 */
[C---:B------:R-:W-:Y:S02]  /*16c90*/  ISETP.GE.AND P5, PT, R65.reuse, R156, PT ;  /* 0x0000009c4100720c */ /* 0x040fe40003fa6270 */
[----:B------:R-:W-:Y:S02]  /*16ca0*/  FSEL R223, R64, -INF , !P4 ;  /* 0xff80000040df7808 */ /* 0x000fe40006000000 */
[----:B------:R-:W-:Y:S02]  /*16cb0*/  ISETP.GE.AND P4, PT, R65, R153, PT ;  /* 0x000000994100720c */ /* 0x000fe40003f86270 */
[----:B------:R-:W-:-:S04]  /*16cc0*/  FSEL R66, R66, -INF , P5 ;  /* 0xff80000042427808 */ /* 0x000fc80002800000 */
[----:B------:R-:W-:Y:S01]  /*16cd0*/  FSEL R219, R66, -INF , !P4 ;  /* 0xff80000042db7808 */ /* 0x000fe20006000000 */
[-C--:B------:R-:W-:Y:S01]  /*16ce0*/  FMUL.FTZ R66, R67, R62.reuse ;  /* 0x0000003e43427220 */ /* 0x080fe20000410000 */
[----:B------:R-:W-:-:S03]  /*16cf0*/  FMUL.FTZ R118, R56, R62 ;  /* 0x0000003e38767220 */ /* 0x000fc60000410000 */
[----:B------:R-:W1:Y:S01]  /*16d00*/  MUFU.TANH R67, R66 ;  /* 0x0000004200437308 */ /* 0x000e620000002400 */
[----:B------:R-:W-:Y:S02]  /*16d10*/  IADD3 R64, PT, PT, R54, 0xef, -R159 ;  /* 0x000000ef36407810 */ /* 0x000fe40007ffe89f */
[C---:B------:R-:W-:Y:S02]  /*16d20*/  ISETP.GE.AND P5, PT, R65.reuse, R154, PT ;  /* 0x0000009a4100720c */ /* 0x040fe40003fa6270 */
[----:B------:R-:W-:-:S03]  /*16d30*/  ISETP.GE.AND P4, PT, R65, R155, PT ;  /* 0x0000009b4100720c */ /* 0x000fc60003f86270 */
[----:B------:R-:W3:Y:S01]  /*16d40*/  MUFU.TANH R65, R118 ;  /* 0x0000007600417308 */ /* 0x000ee20000002400 */
[----:B------:R-:W-:Y:S02]  /*16d50*/  IABS R64, R64 ;  /* 0x0000004000407213 */ /* 0x000fe40000000000 */
[----:B------:R-:W-:Y:S02]  /*16d60*/  IADD3 R56, PT, PT, R52, 0xe8, -R159 ;  /* 0x000000e834387810 */ /* 0x000fe40007ffe89f */
[----:B------:R-:W-:Y:S02]  /*16d70*/  I2FP.F32.S32 R64, R64 ;  /* 0x0000004000407245 */ /* 0x000fe40000201400 */
[----:B------:R-:W-:-:S03]  /*16d80*/  IABS R56, R56 ;  /* 0x0000003800387213 */ /* 0x000fc60000000000 */
[----:B-1----:R-:W-:Y:S01]  /*16d90*/  FFMA.FTZ R67, -R152, R64, R67 ;  /* 0x0000004098437223 */ /* 0x002fe20000010143 */
[----:B------:R-:W-:Y:S01]  /*16da0*/  I2FP.F32.S32 R56, R56 ;  /* 0x0000003800387245 */ /* 0x000fe20000201400 */
[----:B------:R-:W-:Y:S01]  /*16db0*/  FMUL.FTZ R64, R58, R62 ;  /* 0x0000003e3a407220 */ /* 0x000fe20000410000 */
[----:B------:R-:W-:Y:S02]  /*16dc0*/  VIADD R58, R161, 0xffffff18 ;  /* 0xffffff18a13a7836 */ /* 0x000fe40000000000 */
[----:B------:R-:W-:Y:S01]  /*16dd0*/  FSEL R225, R67, -INF , P4 ;  /* 0xff80000043e17808 */ /* 0x000fe20002000000 */
[----:B---3--:R-:W-:Y:S02]  /*16de0*/  FFMA.FTZ R56, -R152, R56, R65 ;  /* 0x0000003898387223 */ /* 0x008fe40000010141 */
[C---:B------:R-:W-:Y:S02]  /*16df0*/  ISETP.GE.AND P4, PT, R58.reuse, R156, PT ;  /* 0x0000009c3a00720c */ /* 0x040fe40003f86270 */
[----:B------:R-:W-:Y:S01]  /*16e00*/  FSEL R225, R225, -INF , !P5 ;  /* 0xff800000e1e17808 */ /* 0x000fe20006800000 */
[----:B------:R1:W3:Y:S01]  /*16e10*/  MUFU.TANH R65, R57 ;  /* 0x0000003900417308 */ /* 0x0002e20000002400 */
[----:B------:R-:W-:-:S02]  /*16e20*/  ISETP.GE.AND P5, PT, R58, R153, PT ;  /* 0x000000993a00720c */ /* 0x000fc40003fa6270 */
[----:B------:R-:W-:Y:S01]  /*16e30*/  FSEL R56, R56, -INF , P4 ;  /* 0xff80000038387808 */ /* 0x000fe20002000000 */
[----:B------:R-:W-:Y:S01]  /*16e40*/  FMUL.FTZ R121, R59, R62 ;  /* 0x0000003e3b797220 */ /* 0x000fe20000410000 */
[----:B------:R-:W-:-:S03]  /*16e50*/  ISETP.GE.AND P4, PT, R58, R154, PT ;  /* 0x0000009a3a00720c */ /* 0x000fc60003f86270 */
[----:B------:R-:W4:Y:S01]  /*16e60*/  MUFU.TANH R67, R64 ;  /* 0x0000004000437308 */ /* 0x000f220000002400 */
[--C-:B------:R-:W-:Y:S02]  /*16e70*/  IADD3 R59, PT, PT, R52, 0xe7, -R159.reuse ;  /* 0x000000e7343b7810 */ /* 0x100fe40007ffe89f */
[----:B-1----:R-:W-:Y:S02]  /*16e80*/  FSEL R57, R56, -INF , !P5 ;  /* 0xff80000038397808 */ /* 0x002fe40006800000 */
[----:B------:R-:W-:Y:S02]  /*16e90*/  ISETP.GE.AND P5, PT, R58, R155, PT ;  /* 0x0000009b3a00720c */ /* 0x000fe40003fa6270 */
[----:B------:R-:W-:Y:S02]  /*16ea0*/  IADD3 R58, PT, PT, R54, 0xe8, -R159 ;  /* 0x000000e8363a7810 */ /* 0x000fe40007ffe89f */
[----:B------:R-:W-:Y:S02]  /*16eb0*/  IABS R59, R59 ;  /* 0x0000003b003b7213 */ /* 0x000fe40000000000 */
[----:B------:R-:W-:-:S02]  /*16ec0*/  IABS R58, R58 ;  /* 0x0000003a003a7213 */ /* 0x000fc40000000000 */
[----:B------:R-:W-:Y:S02]  /*16ed0*/  I2FP.F32.S32 R59, R59 ;  /* 0x0000003b003b7245 */ /* 0x000fe40000201400 */
[----:B------:R-:W-:Y:S01]  /*16ee0*/  I2FP.F32.S32 R58, R58 ;  /* 0x0000003a003a7245 */ /* 0x000fe20000201400 */
[----:B------:R-:W1:Y:S02]  /*16ef0*/  MUFU.TANH R121, R121 ;  /* 0x0000007900797308 */ /* 0x000e640000002400 */
[----:B---3--:R-:W-:Y:S01]  /*16f00*/  FFMA.FTZ R59, -R152, R59, R65 ;  /* 0x0000003b983b7223 */ /* 0x008fe20000010141 */
[----:B------:R-:W-:Y:S01]  /*16f10*/  FMUL.FTZ R65, R48, R62 ;  /* 0x0000003e30417220 */ /* 0x000fe20000410000 */
[----:B----4-:R-:W-:Y:S01]  /*16f20*/  FFMA.FTZ R58, -R152, R58, R67 ;  /* 0x0000003a983a7223 */ /* 0x010fe20000010143 */
[----:B------:R-:W-:Y:S01]  /*16f30*/  IADD3 R56, PT, PT, R54, 0xe7, -R159 ;  /* 0x000000e736387810 */ /* 0x000fe20007ffe89f */
[----:B------:R-:W-:-:S03]  /*16f40*/  VIADD R48, R161, 0xffffff19 ;  /* 0xffffff19a1307836 */ /* 0x000fc60000000000 */
[----:B------:R-:W-:Y:S02]  /*16f50*/  IABS R56, R56 ;  /* 0x0000003800387213 */ /* 0x000fe40000000000 */
[----:B------:R-:W-:Y:S02]  /*16f60*/  FSEL R58, R58, -INF , P5 ;  /* 0xff8000003a3a7808 */ /* 0x000fe40002800000 */
[----:B------:R-:W-:Y:S01]  /*16f70*/  ISETP.GE.AND P5, PT, R48, R156, PT ;  /* 0x0000009c3000720c */ /* 0x000fe20003fa6270 */
[----:B------:R-:W3:Y:S01]  /*16f80*/  MUFU.TANH R65, R65 ;  /* 0x0000004100417308 */ /* 0x000ee20000002400 */
[----:B------:R-:W-:Y:S02]  /*16f90*/  I2FP.F32.S32 R56, R56 ;  /* 0x0000003800387245 */ /* 0x000fe40000201400 */
[----:B------:R-:W-:Y:S02]  /*16fa0*/  FSEL R227, R58, -INF , !P4 ;  /* 0xff8000003ae37808 */ /* 0x000fe40006000000 */
[----:B------:R-:W-:-:S02]  /*16fb0*/  ISETP.GE.AND P4, PT, R48, R153, PT ;  /* 0x000000993000720c */ /* 0x000fc40003f86270 */
[----:B------:R-:W-:Y:S01]  /*16fc0*/  FSEL R59, R59, -INF , P5 ;  /* 0xff8000003b3b7808 */ /* 0x000fe20002800000 */
[----:B-1----:R-:W-:Y:S01]  /*16fd0*/  FFMA.FTZ R56, -R152, R56, R121 ;  /* 0x0000003898387223 */ /* 0x002fe20000010179 */
[----:B------:R-:W-:Y:S02]  /*16fe0*/  IADD3 R64, PT, PT, R52, 0xe0, -R159 ;  /* 0x000000e034407810 */ /* 0x000fe40007ffe89f */
[----:B------:R-:W-:Y:S02]  /*16ff0*/  FSEL R59, R59, -INF , !P4 ;  /* 0xff8000003b3b7808 */ /* 0x000fe40006000000 */
[C---:B------:R-:W-:Y:S02]  /*17000*/  ISETP.GE.AND P4, PT, R48.reuse, R155, PT ;  /* 0x0000009b3000720c */ /* 0x040fe40003f86270 */
[----:B------:R-:W-:Y:S02]  /*17010*/  IABS R64, R64 ;  /* 0x0000004000407213 */ /* 0x000fe40000000000 */
[----:B------:R-:W-:-:S02]  /*17020*/  ISETP.GE.AND P5, PT, R48, R154, PT ;  /* 0x0000009a3000720c */ /* 0x000fc40003fa6270 */
[----:B------:R-:W-:Y:S01]  /*17030*/  FSEL R56, R56, -INF , P4 ;  /* 0xff80000038387808 */ /* 0x000fe20002000000 */
[----:B------:R-:W-:Y:S01]  /*17040*/  VIADD R48, R161, 0xffffff20 ;  /* 0xffffff20a1307836 */ /* 0x000fe20000000000 */
[----:B------:R-:W-:Y:S02]  /*17050*/  I2FP.F32.S32 R64, R64 ;  /* 0x0000004000407245 */ /* 0x000fe40000201400 */
[----:B------:R-:W-:Y:S01]  /*17060*/  FSEL R217, R56, -INF , !P5 ;  /* 0xff80000038d97808 */ /* 0x000fe20006800000 */
[----:B------:R-:W-:Y:S01]  /*17070*/  FMUL.FTZ R56, R50, R62 ;  /* 0x0000003e32387220 */ /* 0x000fe20000410000 */
[----:B------:R-:W-:Y:S01]  /*17080*/  ISETP.GE.AND P4, PT, R48, R156, PT ;  /* 0x0000009c3000720c */ /* 0x000fe20003f86270 */
[----:B---3--:R-:W-:Y:S01]  /*17090*/  FFMA.FTZ R64, -R152, R64, R65 ;  /* 0x0000004098407223 */ /* 0x008fe20000010141 */
[----:B------:R-:W-:Y:S01]  /*170a0*/  FMUL.FTZ R121, R49, R62 ;  /* 0x0000003e31797220 */ /* 0x000fe20000410000 */
[----:B------:R-:W1:Y:S01]  /*170b0*/  MUFU.TANH R67, R56 ;  /* 0x0000003800437308 */ /* 0x000e620000002400 */
[----:B------:R-:W-:-:S02]  /*170c0*/  ISETP.GE.AND P5, PT, R48, R153, PT ;  /* 0x000000993000720c */ /* 0x000fc40003fa6270 */
[----:B------:R-:W-:Y:S02]  /*170d0*/  FSEL R64, R64, -INF , P4 ;  /* 0xff80000040407808 */ /* 0x000fe40002000000 */
[----:B------:R-:W-:-:S03]  /*170e0*/  IADD3 R49, PT, PT, R54, 0xe0, -R159 ;  /* 0x000000e036317810 */ /* 0x000fc60007ffe89f */
[----:B------:R-:W3:Y:S01]  /*170f0*/  MUFU.TANH R121, R121 ;  /* 0x0000007900797308 */ /* 0x000ee20000002400 */
[----:B------:R-:W-:Y:S02]  /*17100*/  FSEL R65, R64, -INF , !P5 ;  /* 0xff80000040417808 */ /* 0x000fe40006800000 */
[----:B------:R-:W-:Y:S02]  /*17110*/  IABS R49, R49 ;  /* 0x0000003100317213 */ /* 0x000fe40000000000 */
[C---:B------:R-:W-:Y:S02]  /*17120*/  ISETP.GE.AND P4, PT, R48.reuse, R154, PT ;  /* 0x0000009a3000720c */ /* 0x040fe40003f86270 */
[----:B------:R-:W-:Y:S02]  /*17130*/  ISETP.GE.AND P5, PT, R48, R155, PT ;  /* 0x0000009b3000720c */ /* 0x000fe40003fa6270 */
[----:B------:R-:W-:Y:S02]  /*17140*/  IADD3 R48, PT, PT, R52, 0xdf, -R159 ;  /* 0x000000df34307810 */ /* 0x000fe40007ffe89f */
[----:B------:R-:W-:Y:S01]  /*17150*/  I2FP.F32.S32 R50, R49 ;  /* 0x0000003100327245 */ /* 0x000fe20000201400 */
[----:B------:R-:W-:Y:S01]  /*17160*/  FMUL.FTZ R49, R51, R62 ;  /* 0x0000003e33317220 */ /* 0x000fe20000410000 */
[----:B------:R-:W-:Y:S01]  /*17170*/  IABS R48, R48 ;  /* 0x0000003000307213 */ /* 0x000fe20000000000 */
[----:B------:R-:W-:-:S02]  /*17180*/  FMUL.FTZ R51, R44, R62 ;  /* 0x0000003e2c337220 */ /* 0x000fc40000410000 */
[C---:B-1----:R-:W-:Y:S01]  /*17190*/  FFMA.FTZ R67, -R152.reuse, R50, R67 ;  /* 0x0000003298437223 */ /* 0x042fe20000010143 */
[----:B------:R-:W-:Y:S01]  /*171a0*/  I2FP.F32.S32 R48, R48 ;  /* 0x0000003000307245 */ /* 0x000fe20000201400 */
[----:B------:R-:W-:Y:S01]  /*171b0*/  VIADD R44, R161, 0xffffff21 ;  /* 0xffffff21a12c7836 */ /* 0x000fe20000000000 */
[----:B------:R-:W1:Y:S02]  /*171c0*/  MUFU.TANH R49, R49 ;  /* 0x0000003100317308 */ /* 0x000e640000002400 */
[----:B------:R-:W-:Y:S01]  /*171d0*/  FSEL R211, R67, -INF , P5 ;  /* 0xff80000043d37808 */ /* 0x000fe20002800000 */
[----:B---3--:R-:W-:Y:S01]  /*171e0*/  FFMA.FTZ R48, -R152, R48, R121 ;  /* 0x0000003098307223 */ /* 0x008fe20000010179 */
[----:B------:R-:W-:Y:S01]  /*171f0*/  FMUL.FTZ R67, R46, R62 ;  /* 0x0000003e2e437220 */ /* 0x000fe20000410000 */
[----:B------:R-:W-:Y:S02]  /*17200*/  ISETP.GE.AND P5, PT, R44, R156, PT ;  /* 0x0000009c2c00720c */ /* 0x000fe40003fa6270 */
[----:B------:R-:W-:-:S02]  /*17210*/  IADD3 R46, PT, PT, R54, 0xdf, -R159 ;  /* 0x000000df362e7810 */ /* 0x000fc40007ffe89f */
[----:B------:R-:W-:Y:S01]  /*17220*/  FSEL R211, R211, -INF , !P4 ;  /* 0xff800000d3d37808 */ /* 0x000fe20006000000 */
[----:B------:R-:W3:Y:S01]  /*17230*/  MUFU.TANH R51, R51 ;  /* 0x0000003300337308 */ /* 0x000ee20000002400 */
[----:B------:R-:W-:Y:S02]  /*17240*/  ISETP.GE.AND P4, PT, R44, R153, PT ;  /* 0x000000992c00720c */ /* 0x000fe40003f86270 */
[----:B------:R-:W-:Y:S02]  /*17250*/  FSEL R48, R48, -INF , P5 ;  /* 0xff80000030307808 */ /* 0x000fe40002800000 */
[----:B------:R-:W-:Y:S02]  /*17260*/  IABS R46, R46 ;  /* 0x0000002e002e7213 */ /* 0x000fe40000000000 */
[----:B------:R-:W-:Y:S02]  /*17270*/  FSEL R205, R48, -INF , !P4 ;  /* 0xff80000030cd7808 */ /* 0x000fe40006000000 */
[----:B------:R-:W-:-:S02]  /*17280*/  I2FP.F32.S32 R46, R46 ;  /* 0x0000002e002e7245 */ /* 0x000fc40000201400 */
[----:B------:R-:W-:Y:S01]  /*17290*/  IADD3 R48, PT, PT, R52, 0xd8, -R159 ;  /* 0x000000d834307810 */ /* 0x000fe20007ffe89f */
[----:B------:R-:W4:Y:S02]  /*172a0*/  MUFU.TANH R67, R67 ;  /* 0x0000004300437308 */ /* 0x000f240000002400 */
[----:B-1----:R-:W-:Y:S01]  /*172b0*/  FFMA.FTZ R46, -R152, R46, R49 ;  /* 0x0000002e982e7223 */ /* 0x002fe20000010131 */
[----:B------:R-:W-:Y:S01]  /*172c0*/  IABS R48, R48 ;  /* 0x0000003000307213 */ /* 0x000fe20000000000 */
[----:B------:R-:W-:Y:S01]  /*172d0*/  FMUL.FTZ R49, R45, R62 ;  /* 0x0000003e2d317220 */ /* 0x000fe20000410000 */
[C---:B------:R-:W-:Y:S02]  /*172e0*/  ISETP.GE.AND P5, PT, R44.reuse, R154, PT ;  /* 0x0000009a2c00720c */ /* 0x040fe40003fa6270 */
[----:B------:R-:W-:Y:S01]  /*172f0*/  ISETP.GE.AND P4, PT, R44, R155, PT ;  /* 0x0000009b2c00720c */ /* 0x000fe20003f86270 */
[----:B------:R-:W-:Y:S01]  /*17300*/  VIADD R45, R161, 0xffffff28 ;  /* 0xffffff28a12d7836 */ /* 0x000fe20000000000 */
[----:B------:R-:W-:-:S02]  /*17310*/  IADD3 R44, PT, PT, R54, 0xd8, -R159 ;  /* 0x000000d8362c7810 */ /* 0x000fc40007ffe89f */
[----:B------:R-:W-:Y:S01]  /*17320*/  I2FP.F32.S32 R48, R48 ;  /* 0x0000003000307245 */ /* 0x000fe20000201400 */
[----:B------:R-:W1:Y:S01]  /*17330*/  MUFU.TANH R49, R49 ;  /* 0x0000003100317308 */ /* 0x000e620000002400 */
[----:B------:R-:W-:Y:S02]  /*17340*/  IABS R44, R44 ;  /* 0x0000002c002c7213 */ /* 0x000fe40000000000 */
[----:B------:R-:W-:Y:S01]  /*17350*/  FSEL R46, R46, -INF , P4 ;  /* 0xff8000002e2e7808 */ /* 0x000fe20002000000 */
[----:B---3--:R-:W-:Y:S01]  /*17360*/  FFMA.FTZ R48, -R152, R48, R51 ;  /* 0x0000003098307223 */ /* 0x008fe20000010133 */
[----:B------:R-:W-:Y:S02]  /*17370*/  ISETP.GE.AND P4, PT, R45, R156, PT ;  /* 0x0000009c2d00720c */ /* 0x000fe40003f86270 */
[----:B------:R-:W-:Y:S02]  /*17380*/  IADD3 R50, PT, PT, R52, 0xd7, -R159 ;  /* 0x000000d734327810 */ /* 0x000fe40007ffe89f */
[----:B------:R-:W-:-:S02]  /*17390*/  I2FP.F32.S32 R44, R44 ;  /* 0x0000002c002c7245 */ /* 0x000fc40000201400 */
[----:B------:R-:W-:Y:S02]  /*173a0*/  FSEL R213, R46, -INF , !P5 ;  /* 0xff8000002ed57808 */ /* 0x000fe40006800000 */
[----:B------:R-:W-:Y:S02]  /*173b0*/  ISETP.GE.AND P5, PT, R45, R153, PT ;  /* 0x000000992d00720c */ /* 0x000fe40003fa6270 */
[----:B------:R-:W-:Y:S02]  /*173c0*/  FSEL R48, R48, -INF , P4 ;  /* 0xff80000030307808 */ /* 0x000fe40002000000 */
[----:B------:R-:W-:Y:S01]  /*173d0*/  IABS R50, R50 ;  /* 0x0000003200327213 */ /* 0x000fe20000000000 */
[----:B----4-:R-:W-:Y:S01]  /*173e0*/  FFMA.FTZ R44, -R152, R44, R67 ;  /* 0x0000002c982c7223 */ /* 0x010fe20000010143 */
[----:B------:R-:W-:Y:S02]  /*173f0*/  FSEL R67, R48, -INF , !P5 ;  /* 0xff80000030437808 */ /* 0x000fe40006800000 */
[----:B------:R-:W-:-:S02]  /*17400*/  I2FP.F32.S32 R50, R50 ;  /* 0x0000003200327245 */ /* 0x000fc40000201400 */
[C---:B------:R-:W-:Y:S02]  /*17410*/  ISETP.GE.AND P4, PT, R45.reuse, R154, PT ;  /* 0x0000009a2d00720c */ /* 0x040fe40003f86270 */
[----:B------:R-:W-:Y:S01]  /*17420*/  ISETP.GE.AND P5, PT, R45, R155, PT ;  /* 0x0000009b2d00720c */ /* 0x000fe20003fa6270 */
[----:B------:R-:W-:Y:S02]  /*17430*/  VIADD R45, R161, 0xffffff29 ;  /* 0xffffff29a12d7836 */ /* 0x000fe40000000000 */
[----:B-1----:R-:W-:Y:S01]  /*17440*/  FFMA.FTZ R49, -R152, R50, R49 ;  /* 0x0000003298317223 */ /* 0x002fe20000010131 */
[----:B------:R-:W-:Y:S02]  /*17450*/  FSEL R44, R44, -INF , P5 ;  /* 0xff8000002c2c7808 */ /* 0x000fe40002800000 */
[----:B------:R-:W-:Y:S02]  /*17460*/  ISETP.GE.AND P5, PT, R45, R156, PT ;  /* 0x0000009c2d00720c */ /* 0x000fe40003fa6270 */
[----:B------:R-:W-:-:S02]  /*17470*/  FSEL R209, R44, -INF , !P4 ;  /* 0xff8000002cd17808 */ /* 0x000fc40006000000 */
        /* <DEDUP_REMOVED lines=10> */
[----:B------:R-:W3:Y:S01]  /*17520*/  MUFU.TANH R45, R46 ;  /* 0x0000002e002d7308 */ /* 0x000ee20000002400 */
[----:B------:R-:W-:Y:S02]  /*17530*/  IABS R40, R40 ;  /* 0x0000002800287213 */ /* 0x000fe40000000000 */
[----:B------:R-:W-:Y:S02]  /*17540*/  IABS R44, R44 ;  /* 0x0000002c002c7213 */ /* 0x000fe40000000000 */
[----:B------:R-:W-:Y:S02]  /*17550*/  I2FP.F32.S32 R40, R40 ;  /* 0x0000002800287245 */ /* 0x000fe40000201400 */
[----:B------:R-:W-:-:S05]  /*17560*/  I2FP.F32.S32 R44, R44 ;  /* 0x0000002c002c7245 */ /* 0x000fca0000201400 */
[C---:B-1----:R-:W-:Y:S01]  /*17570*/  FFMA.FTZ R47, -R152.reuse, R44, R47 ;  /* 0x0000002c982f7223 */ /* 0x042fe2000001012f */
[----:B---3--:R-:W-:Y:S01]  /*17580*/  FFMA.FTZ R40, -R152, R40, R45 ;  /* 0x0000002898287223 */ /* 0x008fe2000001012d */
[----:B------:R-:W-:Y:S01]  /*17590*/  FMUL.FTZ R45, R42, R62 ;  /* 0x0000003e2a2d7220 */ /* 0x000fe20000410000 */
        /* <DEDUP_REMOVED lines=8> */
[----:B------:R-:W3:Y:S01]  /*17620*/  MUFU.TANH R45, R45 ;  /* 0x0000002d002d7308 */ /* 0x000ee20000002400 */
        /* <DEDUP_REMOVED lines=9> */
[----:B------:R-:W4:Y:S02]  /*176c0*/  MUFU.TANH R47, R47 ;  /* 0x0000002f002f7308 */ /* 0x000f240000002400 */
[----:B-1----:R-:W-:Y:S01]  /*176d0*/  FFMA.FTZ R41, -R152, R43, R41 ;  /* 0x0000002b98297223 */ /* 0x002fe20000010129 */
[----:B------:R-:W-:Y:S01]  /*176e0*/  FMUL.FTZ R43, R36, R62 ;  /* 0x0000003e242b7220 */ /* 0x000fe20000410000 */
[----:B---3--:R-:W-:Y:S01]  /*176f0*/  FFMA.FTZ R42, -R152, R42, R45 ;  /* 0x0000002a982a7223 */ /* 0x008fe2000001012d */
        /* <DEDUP_REMOVED lines=12> */
[----:B----4-:R-:W-:Y:S01]  /*177c0*/  FFMA.FTZ R40, -R152, R40, R47 ;  /* 0x0000002898287223 */ /* 0x010fe2000001012f */
[----:B------:R-:W-:Y:S02]  /*177d0*/  FSEL R189, R41, -INF , !P4 ;  /* 0xff80000029bd7808 */ /* 0x000fe40006000000 */
[----:B------:R-:W-:Y:S02]  /*177e0*/  I2FP.F32.S32 R44, R44 ;  /* 0x0000002c002c7245 */ /* 0x000fe40000201400 */
[----:B------:R-:W-:-:S02]  /*177f0*/  ISETP.GE.AND P5, PT, R36, R154, PT ;  /* 0x0000009a2400720c */ /* 0x000fc40003fa6270 */
[----:B------:R-:W-:Y:S01]  /*17800*/  ISETP.GE.AND P4, PT, R36, R155, PT ;  /* 0x0000009b2400720c */ /* 0x000fe20003f86270 */
[----:B------:R-:W-:Y:S02]  /*17810*/  VIADD R36, R161, 0xffffff38 ;  /* 0xffffff38a1247836 */ /* 0x000fe40000000000 */
[----:B-1----:R-:W-:Y:S01]  /*17820*/  FFMA.FTZ R43, -R152, R44, R43 ;  /* 0x0000002c982b7223 */ /* 0x002fe2000001012b */
[----:B------:R-:W-:Y:S01]  /*17830*/  FMUL.FTZ R42, R38, R62 ;  /* 0x0000003e262a7220 */ /* 0x000fe20000410000 */
        /* <DEDUP_REMOVED lines=9> */
[----:B------:R-:W3:Y:S01]  /*178d0*/  MUFU.TANH R43, R40 ;  /* 0x00000028002b7308 */ /* 0x000ee20000002400 */
[----:B------:R-:W-:Y:S02]  /*178e0*/  IABS R37, R37 ;  /* 0x0000002500257213 */ /* 0x000fe40000000000 */
[C---:B------:R-:W-:Y:S02]  /*178f0*/  ISETP.GE.AND P4, PT, R36.reuse, R154, PT ;  /* 0x0000009a2400720c */ /* 0x040fe40003f86270 */
[----:B------:R-:W-:Y:S02]  /*17900*/  ISETP.GE.AND P5, PT, R36, R155, PT ;  /* 0x0000009b2400720c */ /* 0x000fe40003fa6270 */
[----:B------:R-:W-:-:S02]  /*17910*/  IADD3 R36, PT, PT, R52, 0xc7, -R159 ;  /* 0x000000c734247810 */ /* 0x000fc40007ffe89f */
[----:B------:R-:W-:Y:S01]  /*17920*/  I2FP.F32.S32 R38, R37 ;  /* 0x0000002500267245 */ /* 0x000fe20000201400 */
[----:B------:R-:W-:Y:S01]  /*17930*/  FMUL.FTZ R37, R39, R62 ;  /* 0x0000003e27257220 */ /* 0x000fe20000410000 */
[----:B------:R-:W-:Y:S01]  /*17940*/  IABS R36, R36 ;  /* 0x0000002400247213 */ /* 0x000fe20000000000 */
[----:B------:R-:W-:Y:S02]  /*17950*/  FMUL.FTZ R39, R32, R62 ;  /* 0x0000003e20277220 */ /* 0x000fe40000410000 */
[C---:B-1----:R-:W-:Y:S01]  /*17960*/  FFMA.FTZ R41, -R152.reuse, R38, R41 ;  /* 0x0000002698297223 */ /* 0x042fe20000010129 */
[----:B------:R-:W-:Y:S01]  /*17970*/  I2FP.F32.S32 R36, R36 ;  /* 0x0000002400247245 */ /* 0x000fe20000201400 */
[----:B------:R-:W-:Y:S01]  /*17980*/  VIADD R32, R161, 0xffffff39 ;  /* 0xffffff39a1207836 */ /* 0x000fe20000000000 */
[----:B------:R-:W1:Y:S02]  /*17990*/  MUFU.TANH R37, R37 ;  /* 0x0000002500257308 */ /* 0x000e640000002400 */
[----:B------:R-:W-:Y:S01]  /*179a0*/  FSEL R199, R41, -INF , P5 ;  /* 0xff80000029c77808 */ /* 0x000fe20002800000 */
[----:B---3--:R-:W-:Y:S01]  /*179b0*/  FFMA.FTZ R36, -R152, R36, R43 ;  /* 0x0000002498247223 */ /* 0x008fe2000001012b */
[----:B------:R-:W-:Y:S01]  /*179c0*/  FMUL.FTZ R41, R34, R62 ;  /* 0x0000003e22297220 */ /* 0x000fe20000410000 */
[----:B------:R-:W-:-:S02]  /*179d0*/  ISETP.GE.AND P5, PT, R32, R156, PT ;  /* 0x0000009c2000720c */ /* 0x000fc40003fa6270 */
[----:B------:R-:W-:Y:S02]  /*179e0*/  IADD3 R34, PT, PT, R54, 0xc7, -R159 ;  /* 0x000000c736227810 */ /* 0x000fe40007ffe89f */
[----:B------:R-:W-:Y:S01]  /*179f0*/  FSEL R199, R199, -INF , !P4 ;  /* 0xff800000c7c77808 */ /* 0x000fe20006000000 */
[----:B------:R-:W3:Y:S01]  /*17a00*/  MUFU.TANH R39, R39 ;  /* 0x0000002700277308 */ /* 0x000ee20000002400 */
[----:B------:R-:W-:Y:S02]  /*17a10*/  ISETP.GE.AND P4, PT, R32, R153, PT ;  /* 0x000000992000720c */ /* 0x000fe40003f86270 */
[----:B------:R-:W-:Y:S02]  /*17a20*/  FSEL R36, R36, -INF , P5 ;  /* 0xff80000024247808 */ /* 0x000fe40002800000 */
[----:B------:R-:W-:Y:S02]  /*17a30*/  IABS R34, R34 ;  /* 0x0000002200227213 */ /* 0x000fe40000000000 */
[----:B------:R-:W-:-:S02]  /*17a40*/  FSEL R195, R36, -INF , !P4 ;  /* 0xff80000024c37808 */ /* 0x000fc40006000000 */
[----:B------:R-:W-:Y:S02]  /*17a50*/  I2FP.F32.S32 R34, R34 ;  /* 0x0000002200227245 */ /* 0x000fe40000201400 */
[----:B------:R-:W-:Y:S01]  /*17a60*/  IADD3 R36, PT, PT, R52, 0xc0, -R159 ;  /* 0x000000c034247810 */ /* 0x000fe20007ffe89f */
[----:B------:R-:W4:Y:S02]  /*17a70*/  MUFU.TANH R41, R41 ;  /* 0x0000002900297308 */ /* 0x000f240000002400 */
        /* <DEDUP_REMOVED lines=9> */
[----:B---3--:R-:W-:Y:S01]  /*17b10*/  FFMA.FTZ R36, -R152, R36, R39 ;  /* 0x0000002498247223 */ /* 0x008fe20000010127 */
        /* <DEDUP_REMOVED lines=9> */
[----:B----4-:R-:W-:Y:S01]  /*17bb0*/  FFMA.FTZ R32, -R152, R32, R41 ;  /* 0x0000002098207223 */ /* 0x010fe20000010129 */
        /* <DEDUP_REMOVED lines=8> */
[----:B--2---:R-:W-:Y:S05]  /*17c40*/  HMMA.16816.F32 R4, R176, R170, R4 ;  /* 0x000000aab004723c */ /* 0x004fea0000001804 */
[----:B------:R-:W-:-:S02]  /*17c50*/  FSEL R170, R32, -INF , !P4 ;  /* 0xff80000020aa7808 */ /* 0x000fc40006000000 */
[----:B------:R-:W-:Y:S02]  /*17c60*/  ISETP.GE.AND P4, PT, R33, R153, PT ;  /* 0x000000992100720c */ /* 0x000fe40003f86270 */
[----:B------:R-:W-:Y:S01]  /*17c70*/  FSEL R37, R37, -INF , P5 ;  /* 0xff80000025257808 */ /* 0x000fe20002800000 */
[-C--:B------:R-:W-:Y:S01]  /*17c80*/  FMUL.FTZ R34, R28, R62.reuse ;  /* 0x0000003e1c227220 */ /* 0x080fe20000410000 */
[----:B------:R-:W-:Y:S01]  /*17c90*/  FMUL.FTZ R36, R35, R62 ;  /* 0x0000003e23247220 */ /* 0x000fe20000410000 */
[----:B------:R-:W-:Y:S03]  /*17ca0*/  HMMA.16816.F32 R8, R176, R168, R8 ;  /* 0x000000a8b008723c */ /* 0x000fe60000001808 */
[----:B------:R-:W-:Y:S02]  /*17cb0*/  FSEL R169, R37, -INF , !P4 ;  /* 0xff80000025a97808 */ /* 0x000fe40006000000 */
[----:B------:R-:W-:-:S02]  /*17cc0*/  ISETP.GE.AND P5, PT, R33, R154, PT ;  /* 0x0000009a2100720c */ /* 0x000fc40003fa6270 */
[----:B------:R-:W-:Y:S01]  /*17cd0*/  ISETP.GE.AND P4, PT, R33, R155, PT ;  /* 0x0000009b2100720c */ /* 0x000fe20003f86270 */
[----:B------:R-:W1:Y:S01]  /*17ce0*/  MUFU.TANH R35, R36 ;  /* 0x0000002400237308 */ /* 0x000e620000002400 */
[--C-:B------:R-:W-:Y:S02]  /*17cf0*/  IADD3 R28, PT, PT, R52, 0xb8, -R159.reuse ;  /* 0x000000b8341c7810 */ /* 0x100fe40007ffe89f */
[----:B------:R-:W-:-:S05]  /*17d00*/  IADD3 R32, PT, PT, R54, 0xbf, -R159 ;  /* 0x000000bf36207810 */ /* 0x000fca0007ffe89f */
[----:B------:R-:W2:Y:S01]  /*17d10*/  MUFU.TANH R33, R34 ;  /* 0x0000002200217308 */ /* 0x000ea20000002400 */
[----:B------:R-:W-:Y:S02]  /*17d20*/  IABS R28, R28 ;  /* 0x0000001c001c7213 */ /* 0x000fe40000000000 */
[----:B------:R-:W-:Y:S02]  /*17d30*/  IABS R32, R32 ;  /* 0x0000002000207213 */ /* 0x000fe40000000000 */
[----:B------:R-:W-:Y:S02]  /*17d40*/  I2FP.F32.S32 R28, R28 ;  /* 0x0000001c001c7245 */ /* 0x000fe40000201400 */
[----:B------:R-:W-:Y:S01]  /*17d50*/  I2FP.F32.S32 R32, R32 ;  /* 0x0000002000207245 */ /* 0x000fe20000201400 */
[----:B------:R-:W-:Y:S04]  /*17d60*/  HMMA.16816.F32 R16, R176, R172, R16 ;  /* 0x000000acb010723c */ /* 0x000fe80000001810 */
[C---:B-1----:R-:W-:Y:S01]  /*17d70*/  FFMA.FTZ R35, -R152.reuse, R32, R35 ;  /* 0x0000002098237223 */ /* 0x042fe20000010123 */
[----:B--2---:R-:W-:Y:S01]  /*17d80*/  FFMA.FTZ R28, -R152, R28, R33 ;  /* 0x0000001c981c7223 */ /* 0x004fe20000010121 */
[----:B------:R-:W-:Y:S01]  /*17d90*/  FMUL.FTZ R33, R30, R62 ;  /* 0x0000003e1e217220 */ /* 0x000fe20000410000 */
[----:B------:R-:W-:-:S02]  /*17da0*/  VIADD R30, R161, 0xffffff48 ;  /* 0xffffff48a11e7836 */ /* 0x000fc40000000000 */
[----:B------:R-:W-:Y:S01]  /*17db0*/  FSEL R172, R35, -INF , P4 ;  /* 0xff80000023ac7808 */ /* 0x000fe20002000000 */
[----:B------:R-:W1:Y:S02]  /*17dc0*/  MUFU.TANH R29, R29 ;  /* 0x0000001d001d7308 */ /* 0x000e640000002400 */
[----:B------:R-:W-:Y:S02]  /*17dd0*/  ISETP.GE.AND P4, PT, R30, R156, PT ;  /* 0x0000009c1e00720c */ /* 0x000fe40003f86270 */
[----:B------:R-:W-:Y:S01]  /*17de0*/  FSEL R172, R172, -INF , !P5 ;  /* 0xff800000acac7808 */ /* 0x000fe20006800000 */
[----:B------:R-:W-:Y:S01]  /*17df0*/  FMUL.FTZ R35, R31, R62 ;  /* 0x0000003e1f237220 */ /* 0x000fe20000410000 */
[----:B------:R-:W-:Y:S02]  /*17e00*/  ISETP.GE.AND P5, PT, R30, R153, PT ;  /* 0x000000991e00720c */ /* 0x000fe40003fa6270 */
[----:B------:R-:W-:Y:S01]  /*17e10*/  FSEL R28, R28, -INF , P4 ;  /* 0xff8000001c1c7808 */ /* 0x000fe20002000000 */
[----:B------:R-:W2:Y:S01]  /*17e20*/  MUFU.TANH R33, R33 ;  /* 0x0000002100217308 */ /* 0x000ea20000002400 */
[----:B------:R-:W-:-:S02]  /*17e30*/  IADD3 R31, PT, PT, R52, 0xb7, -R159 ;  /* 0x000000b7341f7810 */ /* 0x000fc40007ffe89f */
[----:B------:R-:W-:Y:S02]  /*17e40*/  FSEL R173, R28, -INF , !P5 ;  /* 0xff8000001cad7808 */ /* 0x000fe40006800000 */
[C---:B------:R-:W-:Y:S02]  /*17e50*/  ISETP.GE.AND P4, PT, R30.reuse, R154, PT ;  /* 0x0000009a1e00720c */ /* 0x040fe40003f86270 */
[----:B------:R-:W-:Y:S02]  /*17e60*/  ISETP.GE.AND P5, PT, R30, R155, PT ;  /* 0x0000009b1e00720c */ /* 0x000fe40003fa6270 */
[----:B------:R-:W-:Y:S02]  /*17e70*/  IADD3 R30, PT, PT, R54, 0xb8, -R159 ;  /* 0x000000b8361e7810 */ /* 0x000fe40007ffe89f */
[----:B------:R-:W-:Y:S02]  /*17e80*/  IABS R31, R31 ;  /* 0x0000001f001f7213 */ /* 0x000fe40000000000 */
[----:B------:R-:W-:-:S02]  /*17e90*/  IABS R30, R30 ;  /* 0x0000001e001e7213 */ /* 0x000fc40000000000 */
        /* <DEDUP_REMOVED lines=11> */
[----:B------:R-:W-:Y:S01]  /*17f50*/  ISETP.GE.AND P5, PT, R24, R156, PT ;  /* 0x0000009c1800720c */ /* 0x000fe20003fa6270 */
[----:B------:R-:W-:Y:S03]  /*17f60*/  HMMA.16816.F32 R12, R176, R174, R12 ;  /* 0x000000aeb00c723c */ /* 0x000fe6000000180c */
[----:B------:R-:W-:Y:S02]  /*17f70*/  IADD3 R32, PT, PT, R52, 0xb0, -R159 ;  /* 0x000000b034207810 */ /* 0x000fe40007ffe89f */
[----:B------:R-:W-:-:S02]  /*17f80*/  FSEL R176, R30, -INF , !P4 ;  /* 0xff8000001eb07808 */ /* 0x000fc40006000000 */
[----:B------:R-:W-:Y:S02]  /*17f90*/  I2FP.F32.S32 R28, R28 ;  /* 0x0000001c001c7245 */ /* 0x000fe40000201400 */
[----:B------:R-:W-:Y:S02]  /*17fa0*/  ISETP.GE.AND P4, PT, R24, R153, PT ;  /* 0x000000991800720c */ /* 0x000fe40003f86270 */
[----:B------:R-:W-:Y:S02]  /*17fb0*/  FSEL R29, R29, -INF , P5 ;  /* 0xff8000001d1d7808 */ /* 0x000fe40002800000 */
[----:B------:R-:W-:Y:S01]  /*17fc0*/  IABS R32, R32 ;  /* 0x0000002000207213 */ /* 0x000fe20000000000 */
[----:B---3--:R-:W-:Y:S01]  /*17fd0*/  FFMA.FTZ R28, -R152, R28, R35 ;  /* 0x0000001c981c7223 */ /* 0x008fe20000010123 */
[----:B------:R-:W-:Y:S02]  /*17fe0*/  FSEL R177, R29, -INF , !P4 ;  /* 0xff8000001db17808 */ /* 0x000fe40006000000 */
[----:B------:R-:W-:-:S02]  /*17ff0*/  I2FP.F32.S32 R32, R32 ;  /* 0x0000002000207245 */ /* 0x000fc40000201400 */
[C---:B------:R-:W-:Y:S02]  /*18000*/  ISETP.GE.AND P5, PT, R24.reuse, R154, PT ;  /* 0x0000009a1800720c */ /* 0x040fe40003fa6270 */
[----:B------:R-:W-:Y:S01]  /*18010*/  ISETP.GE.AND P4, PT, R24, R155, PT ;  /* 0x0000009b1800720c */ /* 0x000fe20003f86270 */
[----:B------:R-:W-:Y:S02]  /*18020*/  VIADD R24, R161, 0xffffff50 ;  /* 0xffffff50a1187836 */ /* 0x000fe40000000000 */
[----:B-1----:R-:W-:Y:S01]  /*18030*/  FFMA.FTZ R31, -R152, R32, R31 ;  /* 0x00000020981f7223 */ /* 0x002fe2000001011f */
[----:B------:R-:W-:Y:S01]  /*18040*/  FMUL.FTZ R30, R26, R62 ;  /* 0x0000003e1a1e7220 */ /* 0x000fe20000410000 */
[----:B------:R-:W-:Y:S02]  /*18050*/  FSEL R28, R28, -INF , P4 ;  /* 0xff8000001c1c7808 */ /* 0x000fe40002000000 */
[----:B------:R-:W-:Y:S01]  /*18060*/  ISETP.GE.AND P4, PT, R24, R156, PT ;  /* 0x0000009c1800720c */ /* 0x000fe20003f86270 */
[----:B------:R-:W1:Y:S01]  /*18070*/  MUFU.TANH R29, R30 ;  /* 0x0000001e001d7308 */ /* 0x000e620000002400 */
[----:B------:R-:W-:-:S02]  /*18080*/  FSEL R162, R28, -INF , !P5 ;  /* 0xff8000001ca27808 */ /* 0x000fc40006800000 */
[----:B------:R-:W-:Y:S01]  /*18090*/  FSEL R31, R31, -INF , P4 ;  /* 0xff8000001f1f7808 */ /* 0x000fe20002000000 */
[----:B------:R-:W-:Y:S01]  /*180a0*/  FMUL.FTZ R28, R25, R62 ;  /* 0x0000003e191c7220 */ /* 0x000fe20000410000 */
[----:B------:R-:W-:Y:S02]  /*180b0*/  ISETP.GE.AND P5, PT, R24, R153, PT ;  /* 0x000000991800720c */ /* 0x000fe40003fa6270 */
[----:B------:R-:W-:Y:S02]  /*180c0*/  IADD3 R25, PT, PT, R54, 0xb0, -R159 ;  /* 0x000000b036197810 */ /* 0x000fe40007ffe89f */
[----:B------:R-:W-:Y:S02]  /*180d0*/  FSEL R126, R31, -INF , !P5 ;  /* 0xff8000001f7e7808 */ /* 0x000fe40006800000 */
[----:B------:R-:W2:Y:S01]  /*180e0*/  MUFU.TANH R31, R28 ;  /* 0x0000001c001f7308 */ /* 0x000ea20000002400 */
[----:B------:R-:W-:Y:S02]  /*180f0*/  IABS R25, R25 ;  /* 0x0000001900197213 */ /* 0x000fe40000000000 */
[----:B------:R-:W-:-:S02]  /*18100*/  ISETP.GE.AND P4, PT, R24, R154, PT ;  /* 0x0000009a1800720c */ /* 0x000fc40003f86270 */
[----:B------:R-:W-:Y:S02]  /*18110*/  ISETP.GE.AND P5, PT, R24, R155, PT ;  /* 0x0000009b1800720c */ /* 0x000fe40003fa6270 */
[----:B------:R-:W-:Y:S02]  /*18120*/  IADD3 R24, PT, PT, R52, 0xaf, -R159 ;  /* 0x000000af34187810 */ /* 0x000fe40007ffe89f */
        /* <DEDUP_REMOVED lines=123> */
[C---:B------:R-:W-:Y:S01]  /*188e0*/  ISETP.GE.AND P4, PT, R12.reuse, R154, PT ;  /* 0x0000009a0c00720c */ /* 0x040fe20003f86270 */
[----:B------:R-:W-:Y:S01]  /*188f0*/  BAR.SYNC.DEFER_BLOCKING 0x0 ;  /* 0x0000000000007b1d */ /* 0x000fe20000010000 */
        /* <DEDUP_REMOVED lines=73> */
[----:B------:R-:W-:-:S03]  /*18d90*/  FMUL.FTZ R7, R7, R62 ;  /* 0x0000003e07077220 */ /* 0x000fc60000410000 */
[----:B------:R-:W1:Y:S01]  /*18da0*/  MUFU.TANH R5, R5 ;  /* 0x0000000500057308 */ /* 0x000e620000002400 */
[----:B------:R-:W-:Y:S01]  /*18db0*/  IABS R8, R8 ;  /* 0x0000000800087213 */ /* 0x000fe20000000000 */
[----:B--2---:R-:W-:Y:S01]  /*18dc0*/  FFMA.FTZ R4, -R152, R4, R13 ;  /* 0x0000000498047223 */ /* 0x004fe2000001010d */
[----:B------:R-:W-:Y:S01]  /*18dd0*/  FSEL R10, R10, -INF , P4 ;  /* 0xff8000000a0a7808 */ /* 0x000fe20002000000 */
[----:B---3--:R-:W-:Y:S01]  /*18de0*/  VIADD R6, R161, 0xffffff78 ;  /* 0xffffff78a1067836 */ /* 0x008fe20000000000 */
[----:B------:R-:W-:-:S04]  /*18df0*/  IADD3 R52, PT, PT, R52, 0x87, -R159 ;  /* 0x0000008734347810 */ /* 0x000fc80007ffe89f */
[----:B------:R-:W-:Y:S02]  /*18e00*/  ISETP.GE.AND P4, PT, R6, R156, PT ;  /* 0x0000009c0600720c */ /* 0x000fe40003f86270 */
[----:B------:R-:W-:Y:S02]  /*18e10*/  I2FP.F32.S32 R8, R8 ;  /* 0x0000000800087245 */ /* 0x000fe40000201400 */
[----:B------:R-:W-:Y:S01]  /*18e20*/  FSEL R183, R10, -INF , !P5 ;  /* 0xff8000000ab77808 */ /* 0x000fe20006800000 */
[----:B------:R-:W2:Y:S01]  /*18e30*/  MUFU.TANH R7, R7 ;  /* 0x0000000700077308 */ /* 0x000ea20000002400 */
[----:B------:R-:W-:Y:S02]  /*18e40*/  IABS R52, R52 ;  /* 0x0000003400347213 */ /* 0x000fe40000000000 */
[----:B------:R-:W-:Y:S02]  /*18e50*/  ISETP.GE.AND P5, PT, R6, R153, PT ;  /* 0x000000990600720c */ /* 0x000fe40003fa6270 */
[----:B------:R-:W-:Y:S01]  /*18e60*/  FSEL R4, R4, -INF , P4 ;  /* 0xff80000004047808 */ /* 0x000fe20002000000 */
[----:B----4-:R-:W-:Y:S01]  /*18e70*/  FFMA.FTZ R8, -R152, R8, R15 ;  /* 0x0000000898087223 */ /* 0x010fe2000001010f */
[----:B------:R-:W-:Y:S01]  /*18e80*/  IADD3 R54, PT, PT, R54, 0x87, -R159 ;  /* 0x0000008736367810 */ /* 0x000fe20007ffe89f */
[----:B------:R-:W-:Y:S01]  /*18e90*/  VIADD R161, R161, 0xffffff79 ;  /* 0xffffff79a1a17836 */ /* 0x000fe20000000000 */
[----:B------:R-:W-:-:S02]  /*18ea0*/  I2FP.F32.S32 R52, R52 ;  /* 0x0000003400347245 */ /* 0x000fc40000201400 */
[----:B------:R-:W-:Y:S02]  /*18eb0*/  FSEL R159, R4, -INF , !P5 ;  /* 0xff800000049f7808 */ /* 0x000fe40006800000 */
[----:B------:R-:W-:Y:S01]  /*18ec0*/  ISETP.GE.AND P5, PT, R6, R155, PT ;  /* 0x0000009b0600720c */ /* 0x000fe20003fa6270 */
[----:B-1----:R-:W-:Y:S01]  /*18ed0*/  FFMA.FTZ R5, -R152, R52, R5 ;  /* 0x0000003498057223 */ /* 0x002fe20000010105 */
[----:B------:R-:W-:Y:S02]  /*18ee0*/  IABS R54, R54 ;  /* 0x0000003600367213 */ /* 0x000fe40000000000 */
[----:B------:R-:W-:Y:S02]  /*18ef0*/  ISETP.GE.AND P4, PT, R6, R154, PT ;  /* 0x0000009a0600720c */ /* 0x000fe40003f86270 */
[----:B------:R-:W-:Y:S02]  /*18f00*/  FSEL R8, R8, -INF , P5 ;  /* 0xff80000008087808 */ /* 0x000fe40002800000 */
[----:B------:R-:W-:-:S02]  /*18f10*/  ISETP.GE.AND P5, PT, R161, R156, PT ;  /* 0x0000009ca100720c */ /* 0x000fc40003fa6270 */
[----:B------:R-:W-:Y:S02]  /*18f20*/  I2FP.F32.S32 R54, R54 ;  /* 0x0000003600367245 */ /* 0x000fe40000201400 */
[----:B------:R-:W-:Y:S02]  /*18f30*/  FSEL R181, R8, -INF , !P4 ;  /* 0xff80000008b57808 */ /* 0x000fe40006000000 */
[----:B------:R-:W-:Y:S02]  /*18f40*/  ISETP.GE.AND P4, PT, R161, R153, PT ;  /* 0x00000099a100720c */ /* 0x000fe40003f86270 */
[----:B------:R-:W-:Y:S01]  /*18f50*/  FSEL R5, R5, -INF , P5 ;  /* 0xff80000005057808 */ /* 0x000fe20002800000 */
[----:B--2---:R-:W-:Y:S01]  /*18f60*/  FFMA.FTZ R7, -R152, R54, R7 ;  /* 0x0000003698077223 */ /* 0x004fe20000010107 */
[----:B------:R-:W-:Y:S02]  /*18f70*/  VIADD R62, R60, 0xfffffffe ;  /* 0xfffffffe3c3e7836 */ /* 0x000fe40000000000 */
[----:B------:R-:W-:-:S02]  /*18f80*/  FSEL R158, R5, -INF , !P4 ;  /* 0xff800000059e7808 */ /* 0x000fc40006000000 */
        /* <DEDUP_REMOVED lines=71> */
.L_x_6307:
        /* <DEDUP_REMOVED lines=8> */
.L_x_6308:
[----:B------:R-:W-:Y:S05]  /*19480*/  BSYNC.RECONVERGENT B0 ;  /* 0x0000000000007941 */ /* 0x000fea0003800200 */
.L_x_6306:
        /* <DEDUP_REMOVED lines=69> */
.L_x_6305:
[----:B------:R-:W-:Y:S05]  /*198e0*/  BSYNC.RECONVERGENT B1 ;  /* 0x0000000000017941 */ /* 0x000fea0003800200 */
.L_x_6304:
[----:B------:R-:W2:Y:S01]  /*198f0*/  LD.E R161, desc[UR4][R116.64+0xdc] ;  /* 0x0000dc0474a17980 */ /* 0x000ea2000c101900 */
[----:B-1----:R-:W-:Y:S02]  /*19900*/  FMNMX3.FTZ R4, R0, R229, R215, !PT ;  /* 0x000000e500047276 */ /* 0x002fe400078100d7 */
        /* <DEDUP_REMOVED lines=54> */
[----:B------:R-:W-:Y:S01]  /*19c70*/  FSEL R184, R184, RZ, P0 ;  /* 0x000000ffb8b87208 */ /* 0x000fe20000000000 */
[----:B------:R1:W2:Y:S01]  /*19c80*/  MUFU.EX2 R2, R0 ;  /* 0x0000000000027308 */ /* 0x0002a20000000800 */
[----:B------:R-:W-:-:S03]  /*19c90*/  FSEL R160, R160, RZ, P1 ;  /* 0x000000ffa0a07208 */ /* 0x000fc60000800000 */
[-CC-:B------:R-:W-:Y:S01]  /*19ca0*/  FFMA.FTZ R190, R215, R161.reuse, -R184.reuse ;  /* 0x000000a1d7be7223 */ /* 0x180fe200000108b8 */
[-C--:B------:R-:W-:Y:S01]  /*19cb0*/  FFMA.FTZ R229, R229, R161.reuse, -R184 ;  /* 0x000000a1e5e57223 */ /* 0x080fe200000108b8 */
[-C--:B------:R-:W-:Y:S01]  /*19cc0*/  FFMA.FTZ R64, R201, R161.reuse, -R160 ;  /* 0x000000a1c9407223 */ /* 0x080fe200000108a0 */
[-C--:B------:R-:W-:Y:S01]  /*19cd0*/  FFMA.FTZ R215, R237, R161.reuse, -R184 ;  /* 0x000000a1edd77223 */ /* 0x080fe200000108b8 */
[-CC-:B------:R-:W-:Y:S01]  /*19ce0*/  FFMA.FTZ R192, R233, R161.reuse, -R160.reuse ;  /* 0x000000a1e9c07223 */ /* 0x180fe200000108a0 */
[-CC-:B------:R-:W-:Y:S01]  /*19cf0*/  FFMA.FTZ R186, R231, R161.reuse, -R160.reuse ;  /* 0x000000a1e7ba7223 */ /* 0x180fe200000108a0 */
[-C--:B------:R-:W-:Y:S01]  /*19d00*/  FFMA.FTZ R201, R235, R161.reuse, -R160 ;  /* 0x000000a1ebc97223 */ /* 0x080fe200000108a0 */
[-CC-:B------:R-:W-:Y:S01]  /*19d10*/  FFMA.FTZ R188, R53, R161.reuse, -R184.reuse ;  /* 0x000000a135bc7223 */ /* 0x180fe200000108b8 */
[----:B------:R-:W-:Y:S01]  /*19d20*/  MUFU.EX2 R229, R229 ;  /* 0x000000e500e57308 */ /* 0x000fe20000000800 */
[-C--:B------:R-:W-:Y:S01]  /*19d30*/  FFMA.FTZ R170, R170, R161.reuse, -R184 ;  /* 0x000000a1aaaa7223 */ /* 0x080fe200000108b8 */
[-CC-:B------:R-:W-:Y:S01]  /*19d40*/  FFMA.FTZ R126, R126, R161.reuse, -R160.reuse ;  /* 0x000000a17e7e7223 */ /* 0x180fe200000108a0 */
[-C--:B------:R-:W-:Y:S01]  /*19d50*/  FFMA.FTZ R125, R125, R161.reuse, -R160 ;  /* 0x000000a17d7d7223 */ /* 0x080fe200000108a0 */
[----:B------:R-:W-:Y:S01]  /*19d60*/  FFMA.FTZ R171, R171, R161, -R184 ;  /* 0x000000a1abab7223 */ /* 0x000fe200000108b8 */
[----:B-1----:R-:W-:Y:S01]  /*19d70*/  IADD3 R0, PT, PT, R3, 0x9020, RZ ;  /* 0x0000902003007810 */ /* 0x002fe20007ffe0ff */
[-C--:B--2---:R-:W-:Y:S01]  /*19d80*/  FMUL.FTZ R42, R82, R2.reuse ;  /* 0x00000002522a7220 */ /* 0x084fe20000410000 */
[----:B------:R-:W-:Y:S01]  /*19d90*/  @P6 IADD3 R0, PT, PT, R16, -0x20, RZ ;  /* 0xffffffe010006810 */ /* 0x000fe20007ffe0ff */
[----:B------:R-:W1:Y:S01]  /*19da0*/  MUFU.EX2 R190, R190 ;  /* 0x000000be00be7308 */ /* 0x000e620000000800 */
[-C--:B------:R-:W-:Y:S01]  /*19db0*/  FMUL.FTZ R43, R83, R2.reuse ;  /* 0x00000002532b7220 */ /* 0x080fe20000410000 */
[-C--:B------:R-:W-:Y:S01]  /*19dc0*/  FMUL.FTZ R78, R78, R2.reuse ;  /* 0x000000024e4e7220 */ /* 0x080fe20000410000 */
[-C--:B------:R-:W-:Y:S01]  /*19dd0*/  FMUL.FTZ R79, R79, R2.reuse ;  /* 0x000000024f4f7220 */ /* 0x080fe20000410000 */
[----:B------:R-:W2:Y:S01]  /*19de0*/  LDSM.16.MT88.4 R20, [R0] ;  /* 0x000000000014783b */ /* 0x000ea20000004200 */
[-C--:B------:R-:W-:Y:S01]  /*19df0*/  FMUL.FTZ R6, R114, R2.reuse ;  /* 0x0000000272067220 */ /* 0x080fe20000410000 */
[-C--:B------:R-:W-:Y:S01]  /*19e00*/  FMUL.FTZ R7, R115, R2.reuse ;  /* 0x0000000273077220 */ /* 0x080fe20000410000 */
[-C--:B------:R-:W-:Y:S01]  /*19e10*/  FMUL.FTZ R18, R106, R2.reuse ;  /* 0x000000026a127220 */ /* 0x080fe20000410000 */
[----:B------:R-:W3:Y:S01]  /*19e20*/  LDSM.16.MT88.4 R36, [R0+0x2000] ;  /* 0x002000000024783b */ /* 0x000ee20000004200 */
[----:B------:R-:W-:Y:S01]  /*19e30*/  MUFU.EX2 R215, R215 ;  /* 0x000000d700d77308 */ /* 0x000fe20000000800 */
[-C--:B------:R-:W-:Y:S01]  /*19e40*/  FMUL.FTZ R19, R107, R2.reuse ;  /* 0x000000026b137220 */ /* 0x080fe20000410000 */
[-C--:B------:R-:W-:Y:S01]  /*19e50*/  FMUL.FTZ R26, R98, R2.reuse ;  /* 0x00000002621a7220 */ /* 0x080fe20000410000 */
[----:B------:R-:W4:Y:S01]  /*19e60*/  LDSM.16.MT88.4 R52, [R0+0x4000] ;  /* 0x004000000034783b */ /* 0x000f220000004200 */
[-C--:B------:R-:W-:Y:S01]  /*19e70*/  FMUL.FTZ R27, R99, R2.reuse ;  /* 0x00000002631b7220 */ /* 0x080fe20000410000 */
[-C--:B------:R-:W-:Y:S01]  /*19e80*/  FMUL.FTZ R34, R90, R2.reuse ;  /* 0x000000025a227220 */ /* 0x080fe20000410000 */
[-C--:B------:R-:W-:Y:S01]  /*19e90*/  FMUL.FTZ R35, R91, R2.reuse ;  /* 0x000000025b237220 */ /* 0x080fe20000410000 */
[-C--:B------:R-:W-:Y:S01]  /*19ea0*/  FMUL.FTZ R110, R110, R2.reuse ;  /* 0x000000026e6e7220 */ /* 0x080fe20000410000 */
[----:B------:R-:W-:Y:S01]  /*19eb0*/  MUFU.EX2 R64, R64 ;  /* 0x0000004000407308 */ /* 0x000fe20000000800 */
[----:B-1----:R-:W-:Y:S01]  /*19ec0*/  F2FP.F16.F32.PACK_AB R9, R190, R229 ;  /* 0x000000e5be09723e */ /* 0x002fe200000000ff */
[-C--:B------:R-:W-:Y:S01]  /*19ed0*/  FMUL.FTZ R111, R111, R2.reuse ;  /* 0x000000026f6f7220 */ /* 0x080fe20000410000 */
[-C--:B------:R-:W-:Y:S01]  /*19ee0*/  FMUL.FTZ R102, R102, R2.reuse ;  /* 0x0000000266667220 */ /* 0x080fe20000410000 */
[-C--:B------:R-:W-:Y:S01]  /*19ef0*/  FMUL.FTZ R103, R103, R2.reuse ;  /* 0x0000000267677220 */ /* 0x080fe20000410000 */
[-C--:B------:R-:W-:Y:S01]  /*19f00*/  FMUL.FTZ R94, R94, R2.reuse ;  /* 0x000000025e5e7220 */ /* 0x080fe20000410000 */
[-C--:B------:R-:W-:Y:S01]  /*19f10*/  FMUL.FTZ R95, R95, R2.reuse ;  /* 0x000000025f5f7220 */ /* 0x080fe20000410000 */
[-C--:B------:R-:W-:Y:S01]  /*19f20*/  FMUL.FTZ R86, R86, R2.reuse ;  /* 0x0000000256567220 */ /* 0x080fe20000410000 */
[----:B------:R-:W1:Y:S01]  /*19f30*/  MUFU.EX2 R192, R192 ;  /* 0x000000c000c07308 */ /* 0x000e620000000800 */
[-C--:B------:R-:W-:Y:S01]  /*19f40*/  FMUL.FTZ R87, R87, R2.reuse ;  /* 0x0000000257577220 */ /* 0x080fe20000410000 */
[-C--:B------:R-:W-:Y:S01]  /*19f50*/  FMUL.FTZ R50, R74, R2.reuse ;  /* 0x000000024a327220 */ /* 0x080fe20000410000 */
[-C--:B------:R-:W-:Y:S01]  /*19f60*/  FMUL.FTZ R51, R75, R2.reuse ;  /* 0x000000024b337220 */ /* 0x080fe20000410000 */
[-C--:B------:R-:W-:Y:S01]  /*19f70*/  FMUL.FTZ R70, R70, R2.reuse ;  /* 0x0000000246467220 */ /* 0x080fe20000410000 */
[-C--:B------:R-:W-:Y:S01]  /*19f80*/  FMUL.FTZ R71, R71, R2.reuse ;  /* 0x0000000247477220 */ /* 0x080fe20000410000 */
[-C--:B------:R-:W-:Y:S01]  /*19f90*/  FFMA.FTZ R74, R221, R161.reuse, -R160 ;  /* 0x000000a1dd4a7223 */ /* 0x080fe200000108a0 */
[----:B------:R-:W-:Y:S01]  /*19fa0*/  FFMA.FTZ R229, R164, R2, R229 ;  /* 0x00000002a4e57223 */ /* 0x000fe200000100e5 */
[----:B------:R-:W-:Y:S01]  /*19fb0*/  MUFU.EX2 R186, R186 ;  /* 0x000000ba00ba7308 */ /* 0x000fe20000000800 */
[-C--:B------:R-:W-:Y:S01]  /*19fc0*/  FFMA.FTZ R83, R209, R161.reuse, -R184 ;  /* 0x000000a1d1537223 */ /* 0x080fe200000108b8 */
[-C--:B------:R-:W-:Y:S01]  /*19fd0*/  FFMA.FTZ R82, R205, R161.reuse, -R160 ;  /* 0x000000a1cd527223 */ /* 0x080fe200000108a0 */
[-CC-:B------:R-:W-:Y:S01]  /*19fe0*/  FFMA.FTZ R2, R203, R161.reuse, -R184.reuse ;  /* 0x000000a1cb027223 */ /* 0x180fe200000108b8 */
[-C--:B------:R-:W-:Y:S01]  /*19ff0*/  FFMA.FTZ R91, R199, R161.reuse, -R184 ;  /* 0x000000a1c75b7223 */ /* 0x080fe200000108b8 */
[-C--:B------:R-:W-:Y:S01]  /*1a000*/  FFMA.FTZ R90, R187, R161.reuse, -R160 ;  /* 0x000000a1bb5a7223 */ /* 0x080fe200000108a0 */
[----:B------:R-:W-:Y:S01]  /*1a010*/  FADD.FTZ R190, R190, R229 ;  /* 0x000000e5bebe7221 */ /* 0x000fe20000010000 */
[-C--:B------:R-:W-:Y:S01]  /*1a020*/  FFMA.FTZ R106, R176, R161.reuse, -R184 ;  /* 0x000000a1b06a7223 */ /* 0x080fe200000108b8 */
[----:B------:R-:W5:Y:S01]  /*1a030*/  MUFU.EX2 R201, R201 ;  /* 0x000000c900c97308 */ /* 0x000f620000000800 */
[----:B-1----:R-:W-:Y:S01]  /*1a040*/  F2FP.F16.F32.PACK_AB R8, R192, R64 ;  /* 0x00000040c008723e */ /* 0x002fe200000000ff */
[-CC-:B------:R-:W-:Y:S01]  /*1a050*/  FFMA.FTZ R107, R169, R161.reuse, -R160.reuse ;  /* 0x000000a1a96b7223 */ /* 0x180fe200000108a0 */
[-CC-:B------:R-:W-:Y:S01]  /*1a060*/  FFMA.FTZ R164, R173, R161.reuse, -R160.reuse ;  /* 0x000000a1ada47223 */ /* 0x180fe200000108a0 */
[-CC-:B------:R-:W-:Y:S01]  /*1a070*/  FFMA.FTZ R169, R120, R161.reuse, -R160.reuse ;  /* 0x000000a178a97223 */ /* 0x180fe200000108a0 */
[-C--:B------:R-:W-:Y:S01]  /*1a080*/  FFMA.FTZ R120, R121, R161.reuse, -R160 ;  /* 0x000000a179787223 */ /* 0x080fe200000108a0 */
[-CC-:B------:R-:W-:Y:S01]  /*1a090*/  FFMA.FTZ R179, R179, R161.reuse, -R184.reuse ;  /* 0x000000a1b3b37223 */ /* 0x180fe200000108b8 */
[-CC-:B------:R-:W-:Y:S01]  /*1a0a0*/  FFMA.FTZ R175, R175, R161.reuse, -R184.reuse ;  /* 0x000000a1afaf7223 */ /* 0x180fe200000108b8 */
[----:B------:R-:W1:Y:S01]  /*1a0b0*/  MUFU.EX2 R66, R66 ;  /* 0x0000004200427308 */ /* 0x000e620000000800 */
[-CC-:B------:R-:W-:Y:S01]  /*1a0c0*/  FFMA.FTZ R174, R174, R161.reuse, -R184.reuse ;  /* 0x000000a1aeae7223 */ /* 0x180fe200000108b8 */
[-C--:B------:R-:W-:Y:S01]  /*1a0d0*/  FFMA.FTZ R178, R178, R161.reuse, -R184 ;  /* 0x000000a1b2b27223 */ /* 0x080fe200000108b8 */
[-C--:B------:R-:W-:Y:S01]  /*1a0e0*/  FFMA.FTZ R159, R159, R161.reuse, -R160 ;  /* 0x000000a19f9f7223 */ /* 0x080fe200000108a0 */
[-CC-:B------:R-:W-:Y:S01]  /*1a0f0*/  FFMA.FTZ R180, R180, R161.reuse, -R184.reuse ;  /* 0x000000a1b4b47223 */ /* 0x180fe200000108b8 */
[-CC-:B------:R-:W-:Y:S01]  /*1a100*/  FFMA.FTZ R183, R183, R161.reuse, -R184.reuse ;  /* 0x000000a1b7b77223 */ /* 0x180fe200000108b8 */
[-CC-:B------:R-:W-:Y:S01]  /*1a110*/  FFMA.FTZ R181, R181, R161.reuse, -R184.reuse ;  /* 0x000000a1b5b57223 */ /* 0x180fe200000108b8 */
[----:B------:R-:W-:Y:S01]  /*1a120*/  FFMA.FTZ R182, R182, R161, -R184 ;  /* 0x000000a1b6b67223 */ /* 0x000fe200000108b8 */
[----:B------:R-:W2:Y:S01]  /*1a130*/  MUFU.EX2 R188, R188 ;  /* 0x000000bc00bc7308 */ /* 0x000ea20000000800 */
[----:B-----5:R-:W-:-:S07]  /*1a140*/  F2FP.F16.F32.PACK_AB R10, R201, R186 ;  /* 0x000000bac90a723e */ /* 0x020fce00000000ff */
        /* <DEDUP_REMOVED lines=25> */
[-CC-:B------:R-:W-:Y:S01]  /*1a2e0*/  FFMA.FTZ R78, R57, R161.reuse, -R160.reuse ;  /* 0x000000a1394e7223 */ /* 0x180fe200000108a0 */
[-C--:B------:R-:W-:Y:S01]  /*1a2f0*/  FFMA.FTZ R77, R59, R161.reuse, -R160 ;  /* 0x000000a13b4d7223 */ /* 0x080fe200000108a0 */
[-C--:B------:R-:W-:Y:S01]  /*1a300*/  FMUL.FTZ R49, R73, R66.reuse ;  /* 0x0000004249317220 */ /* 0x080fe20000410000 */
[----:B------:R-:W1:Y:S01]  /*1a310*/  LDSM.16.MT88.4 R56, [R3+0x9400] ;  /* 0x009400000338783b */ /* 0x000e620000004200 */
[-C--:B------:R-:W-:Y:S01]  /*1a320*/  FMUL.FTZ R68, R68, R66.reuse ;  /* 0x0000004244447220 */ /* 0x080fe20000410000 */
[----:B------:R-:W-:Y:S01]  /*1a330*/  FMUL.FTZ R69, R69, R66 ;  /* 0x0000004245457220 */ /* 0x000fe20000410000 */
[-CC-:B------:R-:W-:Y:S01]  /*1a340*/  FFMA.FTZ R72, R225, R161.reuse, -R184.reuse ;  /* 0x000000a1e1487223 */ /* 0x180fe200000108b8 */
[C---:B------:R-:W-:Y:S03]  /*1a350*/  HMMA.16816.F32 R4, R8.reuse, R12, R4 ;  /* 0x0000000c0804723c */ /* 0x040fe60000001804 */
[-C--:B------:R-:W-:Y:S01]  /*1a360*/  FFMA.FTZ R79, R227, R161.reuse, -R184 ;  /* 0x000000a1e34f7223 */ /* 0x080fe200000108b8 */
[-C--:B------:R-:W-:Y:S01]  /*1a370*/  FFMA.FTZ R73, R219, R161.reuse, -R160 ;  /* 0x000000a1db497223 */ /* 0x080fe200000108a0 */
[-C--:B------:R-:W-:Y:S01]  /*1a380*/  FFMA.FTZ R76, R217, R161.reuse, -R184 ;  /* 0x000000a1d94c7223 */ /* 0x080fe200000108b8 */
[----:B------:R-:W-:Y:S01]  /*1a390*/  MUFU.EX2 R78, R78 ;  /* 0x0000004e004e7308 */ /* 0x000fe20000000800 */
[-CC-:B------:R-:W-:Y:S01]  /*1a3a0*/  FFMA.FTZ R81, R67, R161.reuse, -R160.reuse ;  /* 0x000000a143517223 */ /* 0x180fe200000108a0 */
[-CC-:B------:R-:W-:Y:S01]  /*1a3b0*/  FFMA.FTZ R80, R207, R161.reuse, -R160.reuse ;  /* 0x000000a1cf507223 */ /* 0x180fe200000108a0 */
[-CC-:B------:R-:W-:Y:S01]  /*1a3c0*/  FFMA.FTZ R104, R189, R161.reuse, -R160.reuse ;  /* 0x000000a1bd687223 */ /* 0x180fe200000108a0 */
[C---:B------:R-:W-:Y:S03]  /*1a3d0*/  HMMA.16816.F32 R16, R8.reuse, R20, R16 ;  /* 0x000000140810723c */ /* 0x040fe60000001810 */
[-C--:B------:R-:W-:Y:S01]  /*1a3e0*/  FFMA.FTZ R89, R195, R161.reuse, -R160 ;  /* 0x000000a1c3597223 */ /* 0x080fe200000108a0 */
[-C--:B------:R-:W-:Y:S01]  /*1a3f0*/  FFMA.FTZ R88, R185, R161.reuse, -R184 ;  /* 0x000000a1b9587223 */ /* 0x080fe200000108b8 */
[----:B------:R-:W-:Y:S01]  /*1a400*/  FADD.FTZ R215, R215, R190 ;  /* 0x000000bed7d77221 */ /* 0x000fe20000010000 */
[----:B------:R-:W-:Y:S01]  /*1a410*/  MUFU.EX2 R72, R72 ;  /* 0x0000004800487308 */ /* 0x000fe20000000800 */
[-C--:B------:R-:W-:Y:S01]  /*1a420*/  FFMA.FTZ R105, R172, R161.reuse, -R184 ;  /* 0x000000a1ac697223 */ /* 0x080fe200000108b8 */
[-C--:B------:R-:W-:Y:S01]  /*1a430*/  FFMA.FTZ R172, R167, R161.reuse, -R160 ;  /* 0x000000a1a7ac7223 */ /* 0x080fe200000108a0 */
[----:B------:R-:W-:Y:S01]  /*1a440*/  FADD.FTZ R188, R188, R215 ;  /* 0x000000d7bcbc7221 */ /* 0x000fe20000010000 */
[C---:B------:R-:W-:Y:S03]  /*1a450*/  HMMA.16816.F32 R24, R8.reuse, R28, R24 ;  /* 0x0000001c0818723c */ /* 0x040fe60000001818 */
[-CC-:B------:R-:W-:Y:S01]  /*1a460*/  FFMA.FTZ R167, R162, R161.reuse, -R184.reuse ;  /* 0x000000a1a2a77223 */ /* 0x180fe200000108b8 */
[-C--:B------:R-:W-:Y:S01]  /*1a470*/  FFMA.FTZ R162, R165, R161.reuse, -R184 ;  /* 0x000000a1a5a27223 */ /* 0x080fe200000108b8 */
[-CC-:B------:R-:W-:Y:S01]  /*1a480*/  FFMA.FTZ R97, R127, R161.reuse, -R160.reuse ;  /* 0x000000a17f617223 */ /* 0x180fe200000108a0 */
[----:B------:R-:W-:Y:S01]  /*1a490*/  MUFU.EX2 R79, R79 ;  /* 0x0000004f004f7308 */ /* 0x000fe20000000800 */
[-C--:B------:R-:W-:Y:S01]  /*1a4a0*/  FFMA.FTZ R96, R132, R161.reuse, -R160 ;  /* 0x000000a184607223 */ /* 0x080fe200000108a0 */
[C---:B---3--:R-:W-:Y:S06]  /*1a4b0*/  HMMA.16816.F32 R32, R8.reuse, R36, R32 ;  /* 0x000000240820723c */ /* 0x048fec0000001820 */
[----:B------:R-:W2:Y:S02]  /*1a4c0*/  MUFU.EX2 R73, R73 ;  /* 0x0000004900497308 */ /* 0x000ea40000000800 */
[C---:B------:R-:W-:Y:S01]  /*1a4d0*/  HMMA.16816.F32 R12, R8.reuse, R14, R108 ;  /* 0x0000000e080c723c */ /* 0x040fe2000000186c */
[----:B------:R-:W-:Y:S05]  /*1a4e0*/  LDSM.16.MT88.4 R108, [R3+0xac00] ;  /* 0x00ac0000036c783b */ /* 0x000fea0000004200 */
[----:B------:R-:W3:Y:S02]  /*1a4f0*/  MUFU.EX2 R77, R77 ;  /* 0x0000004d004d7308 */ /* 0x000ee40000000800 */
[C---:B------:R-:W-:Y:S01]  /*1a500*/  HMMA.16816.F32 R20, R8.reuse, R22, R100 ;  /* 0x000000160814723c */ /* 0x040fe20000001864 */
[----:B------:R-:W-:Y:S05]  /*1a510*/  LDSM.16.MT88.4 R100, [R0+0x1c00] ;  /* 0x001c00000064783b */ /* 0x000fea0000004200 */
[----:B------:R-:W5:Y:S02]  /*1a520*/  MUFU.EX2 R76, R76 ;  /* 0x0000004c004c7308 */ /* 0x000f640000000800 */
[C---:B------:R-:W-:Y:S03]  /*1a530*/  HMMA.16816.F32 R28, R8.reuse, R30, R92 ;  /* 0x0000001e081c723c */ /* 0x040fe6000000185c */
[-C--:B------:R-:W-:Y:S01]  /*1a540*/  FFMA.FTZ R95, R211, R161.reuse, -R184 ;  /* 0x000000a1d35f7223 */ /* 0x080fe200000108b8 */
[-C--:B------:R-:W-:Y:S01]  /*1a550*/  FFMA.FTZ R93, R65, R161.reuse, -R160 ;  /* 0x000000a1415d7223 */ /* 0x080fe200000108a0 */
[-CC-:B------:R-:W-:Y:S01]  /*1a560*/  FFMA.FTZ R94, R166, R161.reuse, -R184.reuse ;  /* 0x000000a1a65e7223 */ /* 0x180fe200000108b8 */
[----:B------:R-:W-:Y:S01]  /*1a570*/  MUFU.EX2 R83, R83 ;  /* 0x0000005300537308 */ /* 0x000fe20000000800 */
[-CC-:B------:R-:W-:Y:S01]  /*1a580*/  FFMA.FTZ R166, R168, R161.reuse, -R184.reuse ;  /* 0x000000a1a8a67223 */ /* 0x180fe200000108b8 */
[C---:B------:R-:W-:Y:S03]  /*1a590*/  HMMA.16816.F32 R36, R8.reuse, R38, R84 ;  /* 0x000000260824723c */ /* 0x040fe60000001854 */
[-CC-:B------:R-:W-:Y:S01]  /*1a5a0*/  FFMA.FTZ R86, R213, R161.reuse, -R184.reuse ;  /* 0x000000a1d5567223 */ /* 0x180fe200000108b8 */
[-CC-:B------:R-:W-:Y:S01]  /*1a5b0*/  FFMA.FTZ R87, R197, R161.reuse, -R184.reuse ;  /* 0x000000a1c5577223 */ /* 0x180fe200000108b8 */
[-C--:B------:R-:W-:Y:S01]  /*1a5c0*/  FFMA.FTZ R84, R193, R161.reuse, -R184 ;  /* 0x000000a1c1547223 */ /* 0x080fe200000108b8 */
[----:B------:R-:W-:Y:S01]  /*1a5d0*/  MUFU.EX2 R95, R95 ;  /* 0x0000005f005f7308 */ /* 0x000fe20000000800 */
[----:B------:R-:W-:Y:S01]  /*1a5e0*/  FFMA.FTZ R85, R191, R161, -R160 ;  /* 0x000000a1bf557223 */ /* 0x000fe200000108a0 */
[----:B----4-:R-:W-:Y:S03]  /*1a5f0*/  HMMA.16816.F32 R48, R8, R52, R48 ;  /* 0x000000340830723c */ /* 0x010fe60000001830 */
[----:B--2---:R-:W-:-:S03]  /*1a600*/  F2FP.F16.F32.PACK_AB R52, R73, R74 ;  /* 0x0000004a4934723e */ /* 0x004fc600000000ff */
[----:B------:R-:W-:Y:S02]  /*1a610*/  MUFU.EX2 R86, R86 ;  /* 0x0000005600567308 */ /* 0x000fe40000000800 */
[----:B------:R-:W-:Y:S03]  /*1a620*/  HMMA.16816.F32 R8, R8, R54, R68 ;  /* 0x000000360808723c */ /* 0x000fe60000001844 */
[----:B------:R-:W-:Y:S01]  /*1a630*/  FFMA.FTZ R69, R223, R161, -R184 ;  /* 0x000000a1df457223 */ /* 0x000fe200000108b8 */
[----:B---3--:R-:W-:Y:S01]  /*1a640*/  F2FP.F16.F32.PACK_AB R54, R77, R78 ;  /* 0x0000004e4d36723e */ /* 0x008fe200000000ff */
[----:B------:R-:W-:Y:S01]  /*1a650*/  FFMA.FTZ R71, R163, R66, R64 ;  /* 0x00000042a3477223 */ /* 0x000fe20000010040 */
[----:B-----5:R-:W-:Y:S01]  /*1a660*/  F2FP.F16.F32.PACK_AB R55, R76, R79 ;  /* 0x0000004f4c37723e */ /* 0x020fe200000000ff */
[----:B------:R-:W-:Y:S01]  /*1a670*/  MUFU.EX2 R93, R93 ;  /* 0x0000005d005d7308 */ /* 0x000fe20000000800 */
[----:B------:R-:W-:Y:S01]  /*1a680*/  LDSM.16.MT88.4 R64, [R3+0x9800] ;  /* 0x009800000340783b */ /* 0x000fe20000004200 */
[----:B------:R-:W-:Y:S01]  /*1a690*/  FADD.FTZ R71, R192, R71 ;  /* 0x00000047c0477221 */ /* 0x000fe20000010000 */
[----:B------:R-:W-:-:S03]  /*1a6a0*/  FFMA.FTZ R163, R177, R161, -R160 ;  /* 0x000000a1b1a37223 */ /* 0x000fc600000108a0 */
[----:B------:R-:W-:Y:S02]  /*1a6b0*/  FADD.FTZ R186, R186, R71 ;  /* 0x00000047baba7221 */ /* 0x000fe40000010000 */
[----:B------:R-:W2:Y:S02]  /*1a6c0*/  MUFU.EX2 R69, R69 ;  /* 0x0000004500457308 */ /* 0x000ea40000000800 */
[----:B------:R-:W-:-:S04]  /*1a6d0*/  FADD.FTZ R201, R201, R186 ;  /* 0x000000bac9c97221 */ /* 0x000fc80000010000 */
[----:B------:R-:W-:Y:S02]  /*1a6e0*/  FADD.FTZ R74, R74, R201 ;  /* 0x000000c94a4a7221 */ /* 0x000fe40000010000 */
[----:B------:R-:W3:Y:S02]  /*1a6f0*/  MUFU.EX2 R82, R82 ;  /* 0x0000005200527308 */ /* 0x000ee40000000800 */
[----:B------:R-:W-:-:S04]  /*1a700*/  FADD.FTZ R99, R73, R74 ;  /* 0x0000004a49637221 */ /* 0x000fc80000010000 */
[----:B------:R-:W-:Y:S02]  /*1a710*/  FADD.FTZ R78, R78, R99 ;  /* 0x000000634e4e7221 */ /* 0x000fe40000010000 */
[----:B------:R-:W-:Y:S01]  /*1a720*/  MUFU.EX2 R81, R81 ;  /* 0x0000005100517308 */ /* 0x000fe20000000800 */
[C---:B--2---:R-:W-:Y:S01]  /*1a730*/  F2FP.F16.F32.PACK_AB R53, R72.reuse, R69 ;  /* 0x000000454835723e */ /* 0x044fe200000000ff */
[----:B------:R-:W-:Y:S02]  /*1a740*/  FADD.FTZ R75, R69, R188 ;  /* 0x000000bc454b7221 */ /* 0x000fe40000010000 */
[----:B------:R-:W-:Y:S02]  /*1a750*/  LDSM.16.MT88.4 R68, [R3+0xbc00] ;  /* 0x00bc00000344783b */ /* 0x000fe40000004200 */
[----:B------:R-:W-:Y:S02]  /*1a760*/  FADD.FTZ R92, R72, R75 ;  /* 0x0000004b485c7221 */ /* 0x000fe40000010000 */
[----:B-1----:R-:W-:Y:S01]  /*1a770*/  HMMA.16816.F32 R4, R52, R56, R4 ;  /* 0x000000383404723c */ /* 0x002fe20000001804 */
[----:B------:R-:W1:Y:S01]  /*1a780*/  MUFU.EX2 R80, R80 ;  /* 0x0000005000507308 */ /* 0x000e620000000800 */
[----:B------:R-:W-:Y:S03]  /*1a790*/  LDSM.16.MT88.4 R72, [R0+0x3000] ;  /* 0x003000000048783b */ /* 0x000fe60000004200 */
[----:B------:R-:W-:-:S04]  /*1a7a0*/  FADD.FTZ R79, R79, R92 ;  /* 0x0000005c4f4f7221 */ /* 0x000fc80000010000 */
[----:B------:R-:W-:Y:S01]  /*1a7b0*/  FADD.FTZ R76, R76, R79 ;  /* 0x0000004f4c4c7221 */ /* 0x000fe20000010000 */
[C---:B------:R-:W-:Y:S01]  /*1a7c0*/  HMMA.16816.F32 R12, R52.reuse, R58, R12 ;  /* 0x0000003a340c723c */ /* 0x040fe2000000180c */
[----:B------:R-:W2:Y:S01]  /*1a7d0*/  LDSM.16.MT88.4 R56, [R0+0x400] ;  /* 0x000400000038783b */ /* 0x000ea20000004200 */
[----:B------:R-:W4:Y:S08]  /*1a7e0*/  MUFU.EX2 R2, R2 ;  /* 0x0000000200027308 */ /* 0x000f300000000800 */
[----:B------:R-:W-:Y:S08]  /*1a7f0*/  MUFU.EX2 R87, R87 ;  /* 0x0000005700577308 */ /* 0x000ff00000000800 */
[----:B------:R-:W-:Y:S08]  /*1a800*/  MUFU.EX2 R84, R84 ;  /* 0x0000005400547308 */ /* 0x000ff00000000800 */
[----:B------:R-:W-:Y:S08]  /*1a810*/  MUFU.EX2 R91, R91 ;  /* 0x0000005b005b7308 */ /* 0x000ff00000000800 */
[----:B------:R-:W-:Y:S01]  /*1a820*/  MUFU.EX2 R85, R85 ;  /* 0x0000005500557308 */ /* 0x000fe20000000800 */
[C---:B--2---:R-:W-:Y:S07]  /*1a830*/  HMMA.16816.F32 R16, R52.reuse, R56, R16 ;  /* 0x000000383410723c */ /* 0x044fee0000001810 */
[----:B------:R-:W2:Y:S01]  /*1a840*/  MUFU.EX2 R104, R104 ;  /* 0x0000006800687308 */ /* 0x000ea20000000800 */
[C---:B------:R-:W-:Y:S01]  /*1a850*/  HMMA.16816.F32 R20, R52.reuse, R58, R20 ;  /* 0x0000003a3414723c */ /* 0x040fe20000001814 */
[----:B------:R-:W5:Y:S06]  /*1a860*/  LDSM.16.MT88.4 R56, [R3+0xb400] ;  /* 0x00b400000338783b */ /* 0x000f6c0000004200 */
[----:B------:R-:W-:Y:S08]  /*1a870*/  MUFU.EX2 R90, R90 ;  /* 0x0000005a005a7308 */ /* 0x000ff00000000800 */
[----:B------:R-:W2:Y:S08]  /*1a880*/  MUFU.EX2 R89, R89 ;  /* 0x0000005900597308 */ /* 0x000eb00000000800 */
[----:B------:R-:W2:Y:S08]  /*1a890*/  MUFU.EX2 R88, R88 ;  /* 0x0000005800587308 */ /* 0x000eb00000000800 */
[----:B------:R-:W-:Y:S08]  /*1a8a0*/  MUFU.EX2 R170, R170 ;  /* 0x000000aa00aa7308 */ /* 0x000ff00000000800 */
[----:B------:R-:W-:Y:S01]  /*1a8b0*/  MUFU.EX2 R105, R105 ;  /* 0x0000006900697308 */ /* 0x000fe20000000800 */
[C---:B-----5:R-:W-:Y:S07]  /*1a8c0*/  HMMA.16816.F32 R24, R52.reuse, R56, R24 ;  /* 0x000000383418723c */ /* 0x060fee0000001818 */
[----:B------:R-:W-:Y:S01]  /*1a8d0*/  MUFU.EX2 R106, R106 ;  /* 0x0000006a006a7308 */ /* 0x000fe20000000800 */
[C---:B------:R-:W-:Y:S01]  /*1a8e0*/  HMMA.16816.F32 R28, R52.reuse, R58, R28 ;  /* 0x0000003a341c723c */ /* 0x040fe2000000181c */
[----:B------:R-:W5:Y:S06]  /*1a8f0*/  LDSM.16.MT88.4 R56, [R0+0x2400] ;  /* 0x002400000038783b */ /* 0x000f6c0000004200 */
[----:B------:R-:W-:Y:S08]  /*1a900*/  MUFU.EX2 R172, R172 ;  /* 0x000000ac00ac7308 */ /* 0x000ff00000000800 */
[----:B------:R-:W2:Y:S08]  /*1a910*/  MUFU.EX2 R107, R107 ;  /* 0x0000006b006b7308 */ /* 0x000eb00000000800 */
[----:B------:R-:W-:Y:S08]  /*1a920*/  MUFU.EX2 R164, R164 ;  /* 0x000000a400a47308 */ /* 0x000ff00000000800 */
[----:B------:R-:W2:Y:S08]  /*1a930*/  MUFU.EX2 R163, R163 ;  /* 0x000000a300a37308 */ /* 0x000eb00000000800 */
[----:B------:R-:W2:Y:S01]  /*1a940*/  MUFU.EX2 R167, R167 ;  /* 0x000000a700a77308 */ /* 0x000ea20000000800 */
[C---:B-----5:R-:W-:Y:S07]  /*1a950*/  HMMA.16816.F32 R32, R52.reuse, R56, R32 ;  /* 0x000000383420723c */ /* 0x060fee0000001820 */
[----:B------:R-:W-:Y:S01]  /*1a960*/  MUFU.EX2 R165, R94 ;  /* 0x0000005e00a57308 */ /* 0x000fe20000000800 */
[C---:B------:R-:W-:Y:S01]  /*1a970*/  HMMA.16816.F32 R36, R52.reuse, R58, R36 ;  /* 0x0000003a3424723c */ /* 0x040fe20000001824 */
[----:B------:R-:W5:Y:S06]  /*1a980*/  LDSM.16.MT88.4 R56, [R3+0xd400] ;  /* 0x00d400000338783b */ /* 0x000f6c0000004200 */
[----:B------:R-:W-:Y:S08]  /*1a990*/  MUFU.EX2 R162, R162 ;  /* 0x000000a200a27308 */ /* 0x000ff00000000800 */
[----:B------:R-:W-:Y:S08]  /*1a9a0*/  MUFU.EX2 R166, R166 ;  /* 0x000000a600a67308 */ /* 0x000ff00000000800 */
[----:B------:R-:W-:Y:S08]  /*1a9b0*/  MUFU.EX2 R126, R126 ;  /* 0x0000007e007e7308 */ /* 0x000ff00000000800 */
[----:B------:R-:W2:Y:S08]  /*1a9c0*/  MUFU.EX2 R125, R125 ;  /* 0x0000007d007d7308 */ /* 0x000eb00000000800 */
[----:B------:R-:W-:Y:S01]  /*1a9d0*/  MUFU.EX2 R169, R169 ;  /* 0x000000a900a97308 */ /* 0x000fe20000000800 */
[C---:B-----5:R-:W-:Y:S07]  /*1a9e0*/  HMMA.16816.F32 R40, R52.reuse, R56, R40 ;  /* 0x000000383428723c */ /* 0x060fee0000001828 */
[----:B------:R-:W5:Y:S01]  /*1a9f0*/  MUFU.EX2 R120, R120 ;  /* 0x0000007800787308 */ /* 0x000f620000000800 */
[C---:B------:R-:W-:Y:S01]  /*1aa00*/  HMMA.16816.F32 R44, R52.reuse, R58, R44 ;  /* 0x0000003a342c723c */ /* 0x040fe2000000182c */
[----:B------:R-:W3:Y:S06]  /*1aa10*/  LDSM.16.MT88.4 R56, [R0+0x4400] ;  /* 0x004400000038783b */ /* 0x000eec0000004200 */
[----:B------:R-:W5:Y:S08]  /*1aa20*/  MUFU.EX2 R121, R171 ;  /* 0x000000ab00797308 */ /* 0x000f700000000800 */
        /* <DEDUP_REMOVED lines=12> */
[----:B-1----:R-:W-:Y:S02]  /*1aaf0*/  F2FP.F16.F32.PACK_AB R54, R80, R81 ;  /* 0x000000515036723e */ /* 0x002fe400000000ff */
[----:B----4-:R-:W-:Y:S01]  /*1ab00*/  F2FP.F16.F32.PACK_AB R55, R2, R83 ;  /* 0x000000530237723e */ /* 0x010fe200000000ff */
[----:B------:R-:W-:Y:S02]  /*1ab10*/  FADD.FTZ R86, R86, R95 ;  /* 0x0000005f56567221 */ /* 0x000fe40000010000 */
[----:B------:R-:W-:Y:S02]  /*1ab20*/  MUFU.EX2 R182, R182 ;  /* 0x000000b600b67308 */ /* 0x000fe40000000800 */
[----:B------:R-:W-:-:S02]  /*1ab30*/  FADD.FTZ R83, R83, R86 ;  /* 0x0000005653537221 */ /* 0x000fc40000010000 */
[----:B------:R-:W-:Y:S03]  /*1ab40*/  HMMA.16816.F32 R4, R52, R64, R4 ;  /* 0x000000403404723c */ /* 0x000fe60000001804 */
[----:B------:R-:W-:-:S05]  /*1ab50*/  FADD.FTZ R2, R2, R83 ;  /* 0x0000005302027221 */ /* 0x000fca0000010000 */
        /* <DEDUP_REMOVED lines=17> */
[----:B--2---:R-:W-:-:S02]  /*1ac70*/  F2FP.F16.F32.PACK_AB R52, R104, R85 ;  /* 0x000000556834723e */ /* 0x004fc400000000ff */
[----:B------:R-:W-:Y:S01]  /*1ac80*/  F2FP.F16.F32.PACK_AB R53, R84, R87 ;  /* 0x000000575435723e */ /* 0x000fe200000000ff */
[----:B------:R-:W-:Y:S01]  /*1ac90*/  FADD.FTZ R87, R87, R2 ;  /* 0x0000000257577221 */ /* 0x000fe20000010000 */
[----:B------:R-:W-:Y:S02]  /*1aca0*/  F2FP.F16.F32.PACK_AB R54, R89, R90 ;  /* 0x0000005a5936723e */ /* 0x000fe400000000ff */
[----:B------:R-:W-:Y:S01]  /*1acb0*/  F2FP.F16.F32.PACK_AB R55, R88, R91 ;  /* 0x0000005b5837723e */ /* 0x000fe200000000ff */
[----:B------:R-:W-:-:S04]  /*1acc0*/  FADD.FTZ R2, R84, R87 ;  /* 0x0000005754027221 */ /* 0x000fc80000010000 */
[----:B------:R-:W-:Y:S02]  /*1acd0*/  FADD.FTZ R91, R91, R2 ;  /* 0x000000025b5b7221 */ /* 0x000fe40000010000 */
[----:B-1----:R-:W-:Y:S03]  /*1ace0*/  HMMA.16816.F32 R4, R52, R64, R4 ;  /* 0x000000403404723c */ /* 0x002fe60000001804 */
        /* <DEDUP_REMOVED lines=28> */
[----:B------:R-:W-:Y:S07]  /*1aeb0*/  LDSM.16.MT88.4 R64, [R3+0xc400] ;  /* 0x00c400000340783b */ /* 0x000fee0000004200 */
[C---:B--2---:R-:W-:Y:S08]  /*1aec0*/  HMMA.16816.F32 R4, R52.reuse, R68, R4 ;  /* 0x000000443404723c */ /* 0x044ff00000001804 */
[C---:B------:R-:W-:Y:S01]  /*1aed0*/  HMMA.16816.F32 R12, R52.reuse, R70, R12 ;  /* 0x00000046340c723c */ /* 0x040fe2000000180c */
[----:B------:R-:W1:Y:S07]  /*1aee0*/  LDSM.16.MT88.4 R68, [R3+0xe000] ;  /* 0x00e000000344783b */ /* 0x000e6e0000004200 */
[C---:B---3--:R-:W-:Y:S08]  /*1aef0*/  HMMA.16816.F32 R16, R52.reuse, R56, R16 ;  /* 0x000000383410723c */ /* 0x048ff00000001810 */
[C---:B------:R-:W-:Y:S01]  /*1af00*/  HMMA.16816.F32 R20, R52.reuse, R58, R20 ;  /* 0x0000003a3414723c */ /* 0x040fe20000001814 */
[----:B------:R-:W2:Y:S07]  /*1af10*/  LDSM.16.MT88.4 R56, [R0+0x5000] ;  /* 0x005000000038783b */ /* 0x000eae0000004200 */
[C---:B------:R-:W-:Y:S03]  /*1af20*/  HMMA.16816.F32 R32, R52.reuse, R72, R32 ;  /* 0x000000483420723c */ /* 0x040fe60000001820 */
[-CC-:B------:R-:W-:Y:S01]  /*1af30*/  FFMA.FTZ R73, R124, R161.reuse, -R160.reuse ;  /* 0x000000a17c497223 */ /* 0x180fe200000108a0 */
[-CC-:B------:R-:W-:Y:S01]  /*1af40*/  FFMA.FTZ R72, R157, R161.reuse, -R160.reuse ;  /* 0x000000a19d487223 */ /* 0x180fe200000108a0 */
[----:B------:R-:W-:Y:S03]  /*1af50*/  MUFU.EX2 R124, R178 ;  /* 0x000000b2007c7308 */ /* 0x000fe60000000800 */
[C---:B------:R-:W-:Y:S03]  /*1af60*/  HMMA.16816.F32 R36, R52.reuse, R74, R36 ;  /* 0x0000004a3424723c */ /* 0x040fe60000001824 */
[-CC-:B------:R-:W-:Y:S01]  /*1af70*/  FFMA.FTZ R75, R122, R161.reuse, -R160.reuse ;  /* 0x000000a17a4b7223 */ /* 0x180fe200000108a0 */
[-CC-:B------:R-:W-:Y:S01]  /*1af80*/  FFMA.FTZ R74, R123, R161.reuse, -R160.reuse ;  /* 0x000000a17b4a7223 */ /* 0x180fe200000108a0 */
[----:B------:R-:W-:Y:S01]  /*1af90*/  FFMA.FTZ R160, R158, R161, -R160 ;  /* 0x000000a19ea07223 */ /* 0x000fe200000108a0 */
[----:B------:R-:W-:Y:S02]  /*1afa0*/  MUFU.EX2 R123, R175 ;  /* 0x000000af007b7308 */ /* 0x000fe40000000800 */
[C---:B-1----:R-:W-:Y:S06]  /*1afb0*/  HMMA.16816.F32 R40, R52.reuse, R68, R40 ;  /* 0x000000443428723c */ /* 0x042fec0000001828 */
[----:B------:R-:W-:Y:S02]  /*1afc0*/  MUFU.EX2 R122, R174 ;  /* 0x000000ae007a7308 */ /* 0x000fe40000000800 */
[C---:B------:R-:W-:Y:S01]  /*1afd0*/  HMMA.16816.F32 R44, R52.reuse, R70, R44 ;  /* 0x00000046342c723c */ /* 0x040fe2000000182c */
[----:B------:R-:W1:Y:S05]  /*1afe0*/  LDSM.16.MT88.4 R68, [R0+0x1400] ;  /* 0x001400000044783b */ /* 0x000e6a0000004200 */
[----:B------:R-:W-:Y:S02]  /*1aff0*/  MUFU.EX2 R158, R75 ;  /* 0x0000004b009e7308 */ /* 0x000fe40000000800 */
[C---:B--2---:R-:W-:Y:S06]  /*1b000*/  HMMA.16816.F32 R48, R52.reuse, R56, R48 ;  /* 0x000000383430723c */ /* 0x044fec0000001830 */
[----:B------:R-:W2:Y:S02]  /*1b010*/  MUFU.EX2 R157, R74 ;  /* 0x0000004a009d7308 */ /* 0x000ea40000000800 */
[----:B------:R-:W-:Y:S01]  /*1b020*/  HMMA.16816.F32 R8, R52, R58, R8 ;  /* 0x0000003a3408723c */ /* 0x000fe20000001808 */
[----:B------:R-:W3:Y:S02]  /*1b030*/  LDSM.16.MT88.4 R56, [R3+0xa400] ;  /* 0x00a400000338783b */ /* 0x000ee40000004200 */
[----:B------:R-:W-:-:S03]  /*1b040*/  F2FP.F16.F32.PACK_AB R52, R125, R126 ;  /* 0x0000007e7d34723e */ /* 0x000fc600000000ff */
[----:B------:R-:W-:Y:S01]  /*1b050*/  MUFU.EX2 R132, R73 ;  /* 0x0000004900847308 */ /* 0x000fe20000000800 */
[----:B------:R-:W-:Y:S01]  /*1b060*/  F2FP.F16.F32.PACK_AB R53, R162, R165 ;  /* 0x000000a5a235723e */ /* 0x000fe200000000ff */
[----:B------:R-:W-:Y:S01]  /*1b070*/  FADD.FTZ R165, R165, R2 ;  /* 0x00000002a5a57221 */ /* 0x000fe20000010000 */
[----:B-----5:R-:W-:Y:S02]  /*1b080*/  F2FP.F16.F32.PACK_AB R54, R120, R169 ;  /* 0x000000a97836723e */ /* 0x020fe400000000ff */
[----:B------:R-:W-:Y:S01]  /*1b090*/  F2FP.F16.F32.PACK_AB R55, R121, R166 ;  /* 0x000000a67937723e */ /* 0x000fe200000000ff */
[----:B------:R-:W-:Y:S01]  /*1b0a0*/  FADD.FTZ R165, R162, R165 ;  /* 0x000000a5a2a57221 */ /* 0x000fe20000010000 */
[-C--:B------:R-:W-:Y:S01]  /*1b0b0*/  MOV R2, R118.reuse ;  /* 0x0000007600027202 */ /* 0x080fe20000000f00 */
[----:B------:R4:W5:Y:S01]  /*1b0c0*/  MUFU.EX2 R127, R72 ;  /* 0x00000048007f7308 */ /* 0x0009620000000800 */
[----:B------:R-:W-:Y:S01]  /*1b0d0*/  @P4 MOV R2, R118 ;  /* 0x0000007600024202 */ /* 0x000fe20000000f00 */
[----:B------:R-:W-:-:S02]  /*1b0e0*/  FADD.FTZ R166, R166, R165 ;  /* 0x000000a5a6a67221 */ /* 0x000fc40000010000 */
[C---:B------:R-:W-:Y:S03]  /*1b0f0*/  HMMA.16816.F32 R24, R52.reuse, R64, R24 ;  /* 0x000000403418723c */ /* 0x040fe60000001818 */
[----:B------:R-:W-:Y:S01]  /*1b100*/  FADD.FTZ R166, R121, R166 ;  /* 0x000000a679a67221 */ /* 0x000fe20000010000 */
[----:B------:R-:W5:Y:S04]  /*1b110*/  MUFU.EX2 R161, R97 ;  /* 0x0000006100a17308 */ /* 0x000f680000000800 */
[C---:B------:R-:W-:Y:S01]  /*1b120*/  HMMA.16816.F32 R28, R52.reuse, R66, R28 ;  /* 0x00000042341c723c */ /* 0x040fe2000000181c */
[----:B------:R-:W2:Y:S03]  /*1b130*/  LDSM.16.MT88.4 R64, [R0+0x5400] ;  /* 0x005400000040783b */ /* 0x000ea60000004200 */
[----:B------:R-:W5:Y:S01]  /*1b140*/  MUFU.EX2 R160, R160 ;  /* 0x000000a000a07308 */ /* 0x000f620000000800 */
[----:B----4-:R-:W-:Y:S03]  /*1b150*/  LDSM.16.MT88.4 R72, [R3+0xc800] ;  /* 0x00c800000348783b */ /* 0x010fe60000004200 */
[C---:B-1----:R-:W-:Y:S08]  /*1b160*/  HMMA.16816.F32 R16, R52.reuse, R68, R16 ;  /* 0x000000443410723c */ /* 0x042ff00000001810 */
[C---:B------:R-:W-:Y:S01]  /*1b170*/  HMMA.16816.F32 R20, R52.reuse, R70, R20 ;  /* 0x000000463414723c */ /* 0x040fe20000001814 */
[----:B------:R-:W1:Y:S07]  /*1b180*/  LDSM.16.MT88.4 R68, [R3+0xe400] ;  /* 0x00e400000344783b */ /* 0x000e6e0000004200 */
[C---:B---3--:R-:W-:Y:S08]  /*1b190*/  HMMA.16816.F32 R4, R52.reuse, R56, R4 ;  /* 0x000000383404723c */ /* 0x048ff00000001804 */
[C---:B------:R-:W-:Y:S01]  /*1b1a0*/  HMMA.16816.F32 R12, R52.reuse, R58, R12 ;  /* 0x0000003a340c723c */ /* 0x040fe2000000180c */
[----:B------:R-:W3:Y:S07]  /*1b1b0*/  LDSM.16.MT88.4 R56, [R0+0x3400] ;  /* 0x003400000038783b */ /* 0x000eee0000004200 */
[----:B--2---:R-:W-:Y:S03]  /*1b1c0*/  HMMA.16816.F32 R48, R52, R64, R48 ;  /* 0x000000403430723c */ /* 0x004fe60000001830 */
[----:B------:R-:W-:-:S02]  /*1b1d0*/  FADD.FTZ R64, R77, R78 ;  /* 0x0000004e4d407221 */ /* 0x000fc40000010000 */
[----:B------:R-:W2:Y:S02]  /*1b1e0*/  LDSM.16.MT88.4 R76, [R0+0x1800] ;  /* 0x00180000004c783b */ /* 0x000ea40000004200 */
[----:B------:R-:W-:Y:S02]  /*1b1f0*/  FADD.FTZ R99, R93, R64 ;  /* 0x000000405d637221 */ /* 0x000fe40000010000 */
[----:B------:R-:W-:Y:S01]  /*1b200*/  LDSM.16.MT88.4 R92, [R3+0xcc00] ;  /* 0x00cc0000035c783b */ /* 0x000fe20000004200 */
[C---:B------:R-:W-:Y:S03]  /*1b210*/  HMMA.16816.F32 R8, R52.reuse, R66, R8 ;  /* 0x000000423408723c */ /* 0x040fe60000001808 */
[----:B------:R-:W-:Y:S01]  /*1b220*/  FADD.FTZ R82, R82, R99 ;  /* 0x0000006352527221 */ /* 0x000fe20000010000 */
[----:B------:R-:W-:Y:S03]  /*1b230*/  LDSM.16.MT88.4 R64, [R3+0xe800] ;  /* 0x00e800000340783b */ /* 0x000fe60000004200 */
[----:B------:R-:W-:Y:S01]  /*1b240*/  FADD.FTZ R81, R81, R82 ;  /* 0x0000005251517221 */ /* 0x000fe20000010000 */
[----:B-1----:R-:W-:Y:S03]  /*1b250*/  HMMA.16816.F32 R40, R52, R68, R40 ;  /* 0x000000443428723c */ /* 0x002fe60000001828 */
[----:B------:R-:W-:-:S05]  /*1b260*/  FADD.FTZ R80, R80, R81 ;  /* 0x0000005150507221 */ /* 0x000fca0000010000 */
[C---:B------:R-:W-:Y:S01]  /*1b270*/  HMMA.16816.F32 R44, R52.reuse, R70, R44 ;  /* 0x00000046342c723c */ /* 0x040fe2000000182c */
[----:B------:R-:W-:Y:S07]  /*1b280*/  LDSM.16.MT88.4 R68, [R0+0x3800] ;  /* 0x003800000044783b */ /* 0x000fee0000004200 */
[C---:B---3--:R-:W-:Y:S08]  /*1b290*/  HMMA.16816.F32 R32, R52.reuse, R56, R32 ;  /* 0x000000383420723c */ /* 0x048ff00000001820 */
[----:B------:R-:W-:Y:S01]  /*1b2a0*/  HMMA.16816.F32 R36, R52, R58, R36 ;  /* 0x0000003a3424723c */ /* 0x000fe20000001824 */
[----:B------:R-:W1:Y:S02]  /*1b2b0*/  LDSM.16.MT88.4 R56, [R3+0xa800] ;  /* 0x00a800000338783b */ /* 0x000e640000004200 */
[----:B------:R-:W-:-:S02]  /*1b2c0*/  F2FP.F16.F32.PACK_AB R52, R157, R158 ;  /* 0x0000009e9d34723e */ /* 0x000fc400000000ff */
[C---:B------:R-:W-:Y:S01]  /*1b2d0*/  F2FP.F16.F32.PACK_AB R53, R122.reuse, R123 ;  /* 0x0000007b7a35723e */ /* 0x040fe200000000ff */
[----:B------:R-:W-:Y:S01]  /*1b2e0*/  FADD.FTZ R123, R123, R166 ;  /* 0x000000a67b7b7221 */ /* 0x000fe20000010000 */
[----:B-----5:R-:W-:Y:S02]  /*1b2f0*/  F2FP.F16.F32.PACK_AB R54, R127, R132 ;  /* 0x000000847f36723e */ /* 0x020fe400000000ff */
[----:B------:R-:W-:Y:S01]  /*1b300*/  F2FP.F16.F32.PACK_AB R55, R179, R124 ;  /* 0x0000007cb337723e */ /* 0x000fe200000000ff */
[----:B------:R-:W-:-:S04]  /*1b310*/  FADD.FTZ R123, R122, R123 ;  /* 0x0000007b7a7b7221 */ /* 0x000fc80000010000 */
[----:B------:R-:W-:Y:S02]  /*1b320*/  FADD.FTZ R124, R124, R123 ;  /* 0x0000007b7c7c7221 */ /* 0x000fe40000010000 */
[----:B--2---:R-:W-:Y:S03]  /*1b330*/  HMMA.16816.F32 R16, R52, R76, R16 ;  /* 0x0000004c3410723c */ /* 0x004fe60000001810 */
        /* <DEDUP_REMOVED lines=9> */
[----:B------:R-:W-:-:S02]  /*1b3d0*/  F2FP.F16.F32.PACK_AB R68, R168, R161 ;  /* 0x000000a1a844723e */ /* 0x000fc400000000ff */
[C---:B------:R-:W-:Y:S01]  /*1b3e0*/  F2FP.F16.F32.PACK_AB R69, R183.reuse, R180 ;  /* 0x000000b4b745723e */ /* 0x040fe200000000ff */
[----:B------:R-:W-:Y:S02]  /*1b3f0*/  FADD.FTZ R180, R180, R179 ;  /* 0x000000b3b4b47221 */ /* 0x000fe40000010000 */
[----:B------:R-:W-:Y:S03]  /*1b400*/  HMMA.16816.F32 R36, R52, R70, R36 ;  /* 0x000000463424723c */ /* 0x000fe60000001824 */
[----:B------:R-:W-:Y:S01]  /*1b410*/  F2FP.F16.F32.PACK_AB R70, R160, R159 ;  /* 0x0000009fa046723e */ /* 0x000fe200000000ff */
[----:B------:R-:W-:Y:S01]  /*1b420*/  FADD.FTZ R180, R183, R180 ;  /* 0x000000b4b7b47221 */ /* 0x000fe20000010000 */
[----:B------:R-:W-:-:S03]  /*1b430*/  F2FP.F16.F32.PACK_AB R71, R182, R181 ;  /* 0x000000b5b647723e */ /* 0x000fc600000000ff */
[----:B------:R-:W-:Y:S01]  /*1b440*/  FADD.FTZ R181, R181, R180 ;  /* 0x000000b4b5b57221 */ /* 0x000fe20000010000 */
[C---:B------:R-:W-:Y:S08]  /*1b450*/  HMMA.16816.F32 R40, R52.reuse, R64, R40 ;  /* 0x000000403428723c */ /* 0x040ff00000001828 */
[----:B------:R-:W-:Y:S08]  /*1b460*/  HMMA.16816.F32 R44, R52, R66, R44 ;  /* 0x00000042342c723c */ /* 0x000ff0000000182c */
[----:B------:R-:W-:Y:S01]  /*1b470*/  HMMA.16816.F32 R112, R68, R108, R4 ;  /* 0x0000006c4470723c */ /* 0x000fe20000001804 */
[----:B------:R-:W-:Y:S07]  /*1b480*/  LDSM.16.MT88.4 R4, [R0+0x5c00] ;  /* 0x005c00000004783b */ /* 0x000fee0000004200 */
[C---:B-1----:R-:W-:Y:S08]  /*1b490*/  HMMA.16816.F32 R48, R52.reuse, R56, R48 ;  /* 0x000000383430723c */ /* 0x042ff00000001830 */
[----:B------:R-:W-:Y:S03]  /*1b4a0*/  HMMA.16816.F32 R8, R52, R58, R8 ;  /* 0x0000003a3408723c */ /* 0x000fe60000001808 */
[----:B------:R-:W-:-:S02]  /*1b4b0*/  FADD.FTZ R53, R85, R80 ;  /* 0x0000005055357221 */ /* 0x000fc40000010000 */
[----:B------:R1:W2:Y:S02]  /*1b4c0*/  LDSM.16.MT88.4 R84, [R0+0x3c00] ;  /* 0x003c00000054783b */ /* 0x0002a40000004200 */
[----:B------:R-:W-:Y:S01]  /*1b4d0*/  FADD.FTZ R53, R104, R53 ;  /* 0x0000003568357221 */ /* 0x000fe20000010000 */
[----:B------:R-:W-:Y:S05]  /*1b4e0*/  HMMA.16816.F32 R96, R68, R92, R24 ;  /* 0x0000005c4460723c */ /* 0x000fea0000001818 */
[----:B------:R-:W-:-:S04]  /*1b4f0*/  FADD.FTZ R90, R90, R53 ;  /* 0x000000355a5a7221 */ /* 0x000fc80000010000 */
[----:B------:R-:W-:Y:S01]  /*1b500*/  FADD.FTZ R89, R89, R90 ;  /* 0x0000005a59597221 */ /* 0x000fe20000010000 */
[----:B------:R-:W-:Y:S03]  /*1b510*/  HMMA.16816.F32 R80, R68, R76, R40 ;  /* 0x0000004c4450723c */ /* 0x000fe60000001828 */
[----:B------:R-:W-:-:S04]  /*1b520*/  FADD.FTZ R172, R172, R89 ;  /* 0x00000059acac7221 */ /* 0x000fc80000010000 */
[----:B------:R-:W-:Y:S01]  /*1b530*/  FADD.FTZ R107, R107, R172 ;  /* 0x000000ac6b6b7221 */ /* 0x000fe20000010000 */
[C---:B------:R-:W-:Y:S03]  /*1b540*/  HMMA.16816.F32 R108, R68.reuse, R110, R12 ;  /* 0x0000006e446c723c */ /* 0x040fe6000000180c */
[----:B------:R-:W-:Y:S01]  /*1b550*/  FADD.FTZ R164, R164, R107 ;  /* 0x0000006ba4a47221 */ /* 0x000fe20000010000 */
[-C--:B-1----:R-:W-:Y:S02]  /*1b560*/  MOV R0, R63.reuse ;  /* 0x0000003f00007202 */ /* 0x082fe40000000f00 */
[----:B------:R-:W-:Y:S01]  /*1b570*/  @P4 MOV R0, R63 ;  /* 0x0000003f00004202 */ /* 0x000fe20000000f00 */
[----:B------:R-:W-:Y:S01]  /*1b580*/  FADD.FTZ R163, R163, R164 ;  /* 0x000000a4a3a37221 */ /* 0x000fe20000010000 */
[----:B------:R-:W-:Y:S01]  /*1b590*/  FADD.FTZ R164, R182, R181 ;  /* 0x000000b5b6a47221 */ /* 0x000fe20000010000 */
[----:B------:R-:W-:Y:S03]  /*1b5a0*/  HMMA.16816.F32 R104, R68, R100, R16 ;  /* 0x000000644468723c */ /* 0x000fe60000001810 */
        /* <DEDUP_REMOVED lines=18> */
[----:B------:R-:W-:Y:S01]  /*1b6d0*/  HMMA.16816.F32 R68, R68, R6, R8 ;  /* 0x000000064444723c */ /* 0x000fe20000001808 */
[----:B------:R-:W-:-:S04]  /*1b6e0*/  NOP ;  /* 0x0000000000007918 */ /* 0x000fc80000000000 */
[----:B------:R-:W-:-:S15]  /*1b6f0*/  @P4 BRA `(.L_x_6309) ;  /* 0x0000000000044947 */ /* 0x000fde0003800000 */
.L_x_6300:
[----:B------:R-:W-:-:S07]  /*1b700*/  IADD3 R60, PT, PT, R62, -0x1, RZ ;  /* 0xffffffff3e3c7810 */ /* 0x000fce0007ffe0ff */
.L_x_6309:
[----:B------:R-:W-:Y:S05]  /*1b710*/  BSYNC B2 ;  /* 0x0000000000027941 */ /* 0x000fea0003800000 */
.L_x_6299:
[----:B------:R-:W-:-:S13]  /*1b720*/  ISETP.GE.AND P0, PT, R60, R133, PT ;  /* 0x000000853c00720c */ /* 0x000fda0003f06270 */
[----:B------:R-:W-:Y:S05]  /*1b730*/  @!P0 BRA `(.L_x_6310) ;  /* 0x0000006800f08947 */ /* 0x000fea0003800000 */
[----:B------:R-:W-:Y:S01]  /*1b740*/  IADD3 R159, PT, PT, R119, R61, R130 ;  /* 0x0000003d779f7210 */ /* 0x000fe20007ffe082 */
[----:B------:R-:W-:Y:S01]  /*1b750*/  IMAD.MOV.U32 R119, RZ, RZ, R0 ;  /* 0x000000ffff777224 */ /* 0x000fe200078e0000 */
[----:B------:R-:W-:Y:S01]  /*1b760*/  ISETP.NE.U32.AND P3, PT, R150, RZ, PT ;  /* 0x000000ff9600720c */ /* 0x000fe20003f65070 */
[C---:B------:R-:W-:Y:S01]  /*1b770*/  IMAD.SHL.U32 R0, R60.reuse, 0x80, RZ ;  /* 0x000000803c007824 */ /* 0x040fe200078e00ff */
[----:B------:R-:W-:Y:S01]  /*1b780*/  IADD3 R159, PT, PT, -R131, R159, -R144 ;  /* 0x0000009f839f7210 */ /* 0x000fe20007ffe990 */
[----:B------:R-:W-:Y:S01]  /*1b790*/  IMAD.MOV.U32 R118, RZ, RZ, R2 ;  /* 0x000000ffff767224 */ /* 0x000fe200078e0002 */
[----:B------:R-:W-:Y:S01]  /*1b7a0*/  ISETP.NE.AND.EX P3, PT, R151, RZ, PT, P3 ;  /* 0x000000ff9700720c */ /* 0x000fe20003f65330 */
[----:B------:R-:W-:Y:S01]  /*1b7b0*/  VIADD R158, R60, 0x1 ;  /* 0x000000013c9e7836 */ /* 0x000fe20000000000 */
[C---:B------:R-:W-:Y:S01]  /*1b7c0*/  LOP3.LUT R160, R0.reuse, 0x40, R131, 0xfe, !PT ;  /* 0x0000004000a07812 */ /* 0x040fe200078efe83 */
[----:B------:R-:W-:Y:S01]  /*1b7d0*/  VIADD R157, R0, 0x80 ;  /* 0x00000080009d7836 */ /* 0x000fe20000000000 */
[----:B------:R-:W-:-:S09]  /*1b7e0*/  IADD3 R159, PT, PT, R159, -0x39, -R0 ;  /* 0xffffffc79f9f7810 */ /* 0x000fd20007ffe800 */
.L_x_6317:
        /* <DEDUP_REMOVED lines=79> */
.L_x_6312:
[----:B------:R-:W-:Y:S05]  /*1bce0*/  BSYNC.RECONVERGENT B0 ;  /* 0x0000000000007941 */ /* 0x000fea0003800200 */
.L_x_6311:
[----:B------:R-:W1:Y:S01]  /*1bcf0*/  S2UR UR7, SR_CgaCtaId ;  /* 0x00000000000779c3 */ /* 0x000e620000008800 */
[C---:B------:R-:W-:Y:S01]  /*1bd00*/  LOP3.LUT R5, R165.reuse, 0xc0, RZ, 0xc0, !PT ;  /* 0x000000c0a5057812 */ /* 0x040fe200078ec0ff */
[----:B------:R-:W-:Y:S01]  /*1bd10*/  UMOV UR9, 0x400 ;  /* 0x0000040000097882 */ /* 0x000fe20000000000 */
[----:B------:R-:W-:Y:S01]  /*1bd20*/  LOP3.LUT R6, R165, 0x18, RZ, 0xc0, !PT ;  /* 0x00000018a5067812 */ /* 0x000fe200078ec0ff */
[----:B------:R-:W-:Y:S01]  /*1bd30*/  BSSY.RECONVERGENT B1, `(.L_x_6313) ;  /* 0x0000216000017945 */ /* 0x000fe20003800200 */
[--C-:B------:R-:W-:Y:S02]  /*1bd40*/  LOP3.LUT R4, R5, 0x18, R0.reuse, 0xf8, !PT ;  /* 0x0000001805047812 */ /* 0x100fe400078ef800 */
[-C--:B------:R-:W-:Y:S02]  /*1bd50*/  ISETP.GE.AND P6, PT, R6, R145.reuse, PT ;  /* 0x000000910600720c */ /* 0x080fe40003fc6270 */
[--C-:B------:R-:W-:Y:S02]  /*1bd60*/  LOP3.LUT R4, R4, 0x18, R165.reuse, 0x78, !PT ;  /* 0x0000001804047812 */ /* 0x100fe400078e78a5 */
[----:B------:R-:W-:Y:S02]  /*1bd70*/  LOP3.LUT R2, R6, 0x20, RZ, 0xfc, !PT ;  /* 0x0000002006027812 */ /* 0x000fe400078efcff */
[----:B------:R-:W-:Y:S02]  /*1bd80*/  LOP3.LUT R165, R4, 0x1f20, R165, 0xf8, !PT ;  /* 0x00001f2004a57812 */ /* 0x000fe400078ef8a5 */
[-C--:B------:R-:W-:Y:S02]  /*1bd90*/  ISETP.GE.AND P5, PT, R2, R145.reuse, PT ;  /* 0x000000910200720c */ /* 0x080fe40003fa6270 */
[C---:B------:R-:W-:Y:S02]  /*1bda0*/  SHF.L.U32 R3, R0.reuse, 0x4, RZ ;  /* 0x0000000400037819 */ /* 0x040fe400000006ff */
[----:B------:R-:W-:Y:S02]  /*1bdb0*/  SHF.L.U32 R131, R0, 0x5, RZ ;  /* 0x0000000500837819 */ /* 0x000fe400000006ff */
[--C-:B------:R-:W-:Y:S02]  /*1bdc0*/  SHF.R.U32.HI R129, RZ, 0x1, R0.reuse ;  /* 0x00000001ff817819 */ /* 0x100fe40000011600 */
[----:B------:R-:W-:Y:S01]  /*1bdd0*/  LOP3.LUT R6, R6, 0x40, RZ, 0xfc, !PT ;  /* 0x0000004006067812 */ /* 0x000fe200078efcff */
[----:B-1----:R-:W-:Y:S01]  /*1bde0*/  ULEA UR6, UR7, UR9, 0x18 ;  /* 0x0000000907067291 */ /* 0x002fe2000f8ec0ff */
[----:B------:R-:W-:Y:S02]  /*1bdf0*/  SHF.L.U32 R128, R0, 0x2, RZ ;  /* 0x0000000200807819 */ /* 0x000fe400000006ff */
[----:B------:R-:W-:Y:S02]  /*1be00*/  LOP3.LUT R4, R3, 0x100, RZ, 0xc0, !PT ;  /* 0x0000010003047812 */ /* 0x000fe400078ec0ff */
[----:B------:R-:W-:Y:S02]  /*1be10*/  LOP3.LUT R7, R131, 0xc0, RZ, 0xc0, !PT ;  /* 0x000000c083077812 */ /* 0x000fe400078ec0ff */
[----:B------:R-:W-:Y:S02]  /*1be20*/  LEA R165, R165, UR6, 0x1 ;  /* 0x00000006a5a57c11 */ /* 0x000fe4000f8e08ff */
[----:B------:R-:W-:Y:S02]  /*1be30*/  LOP3.LUT R130, R129, 0x8, RZ, 0xc0, !PT ;  /* 0x0000000881827812 */ /* 0x000fe400078ec0ff */
[----:B------:R-:W-:Y:S01]  /*1be40*/  ISETP.GE.AND P4, PT, R6, R145, PT ;  /* 0x000000910600720c */ /* 0x000fe20003f86270 */
[----:B------:R-:W-:Y:S01]  /*1be50*/  @!PT LDS RZ, [RZ] ;  /* 0x00000000fffff984 */ /* 0x000fe20000000800 */
[----:B------:R-:W-:Y:S01]  /*1be60*/  @!PT LDS RZ, [RZ] ;  /* 0x00000000fffff984 */ /* 0x000fe20000000800 */
[----:B------:R-:W-:Y:S01]  /*1be70*/  @!PT LDS RZ, [RZ] ;  /* 0x00000000fffff984 */ /* 0x000fe20000000800 */
[----:B------:R-:W-:Y:S01]  /*1be80*/  @!P6 LDGSTS.E.BYPASS.LTC128B.128 [R165+0x9000], desc[UR4][R140.64] ;  /* 0x090000008ca5efae */ /* 0x000fe2000b981a04 */
[----:B------:R-:W-:Y:S02]  /*1be90*/  LOP3.LUT R2, R7, 0x8, R0, 0xf8, !PT ;  /* 0x0000000807027812 */ /* 0x000fe400078ef800 */
[----:B------:R-:W-:Y:S03]  /*1bea0*/  LOP3.LUT R5, R128, 0x18, RZ, 0xc0, !PT ;  /* 0x0000001880057812 */ /* 0x000fe600078ec0ff */
[----:B------:R-:W-:Y:S01]  /*1beb0*/  @P6 STS.128 [R165+0x9000], RZ ;  /* 0x009000ffa5006388 */ /* 0x000fe20000000c00 */
[--C-:B------:R-:W-:Y:S02]  /*1bec0*/  LOP3.LUT R4, R4, 0x20, R131.reuse, 0xf8, !PT ;  /* 0x0000002004047812 */ /* 0x100fe400078ef883 */
[----:B------:R-:W-:Y:S03]  /*1bed0*/  LOP3.LUT R130, R130, 0xc0, R131, 0xf8, !PT ;  /* 0x000000c082827812 */ /* 0x000fe600078ef883 */
[----:B------:R-:W-:Y:S01]  /*1bee0*/  @!PT LDS RZ, [RZ] ;  /* 0x00000000fffff984 */ /* 0x000fe20000000800 */
[----:B------:R-:W-:Y:S01]  /*1bef0*/  @!PT LDS RZ, [RZ] ;  /* 0x00000000fffff984 */ /* 0x000fe20000000800 */
[----:B------:R-:W-:Y:S01]  /*1bf00*/  @!PT LDS RZ, [RZ] ;  /* 0x00000000fffff984 */ /* 0x000fe20000000800 */
[----:B------:R-:W-:Y:S01]  /*1bf10*/  @!P5 LDGSTS.E.BYPASS.LTC128B.128 [R165+0xb000], desc[UR4][R140.64+0x40] ;  /* 0x0b0000408ca5dfae */ /* 0x000fe2000b981a04 */
[----:B------:R-:W-:Y:S02]  /*1bf20*/  LOP3.LUT R2, R4, R2, R5, 0xf6, !PT ;  /* 0x0000000204027212 */ /* 0x000fe400078ef605 */
[----:B------:R-:W-:Y:S03]  /*1bf30*/  LOP3.LUT R130, R130, R5, RZ, 0x3c, !PT ;  /* 0x0000000582827212 */ /* 0x000fe600078e3cff */
[----:B------:R-:W-:Y:S01]  /*1bf40*/  @P5 STS.128 [R165+0xb000], RZ ;  /* 0x00b000ffa5005388 */ /* 0x000fe20000000c00 */
[C---:B------:R-:W-:Y:S02]  /*1bf50*/  SHF.L.U32 R5, R136.reuse, 0x6, RZ ;  /* 0x0000000688057819 */ /* 0x040fe400000006ff */
[----:B------:R-:W-:Y:S03]  /*1bf60*/  SHF.L.U64.HI R6, R136, 0x6, R137 ;  /* 0x0000000688067819 */ /* 0x000fe60000010289 */
[----:B------:R-:W-:Y:S01]  /*1bf70*/  @!PT LDS RZ, [RZ] ;  /* 0x00000000fffff984 */ /* 0x000fe20000000800 */
[----:B------:R-:W-:Y:S01]  /*1bf80*/  @!PT LDS RZ, [RZ] ;  /* 0x00000000fffff984 */ /* 0x000fe20000000800 */
[----:B------:R-:W-:Y:S01]  /*1bf90*/  @!PT LDS RZ, [RZ] ;  /* 0x00000000fffff984 */ /* 0x000fe20000000800 */
[----:B------:R-:W-:Y:S01]  /*1bfa0*/  @!P4 LDGSTS.E.BYPASS.LTC128B.128 [R165+0xd000], desc[UR4][R140.64+0x80] ;  /* 0x0d0000808ca5cfae */ /* 0x000fe2000b981a04 */
[----:B------:R-:W-:Y:S02]  /*1bfb0*/  IADD3 R10, P0, PT, R5, R140, RZ ;  /* 0x0000008c050a7210 */ /* 0x000fe40007f1e0ff */
[----:B------:R-:W-:Y:S03]  /*1bfc0*/  LOP3.LUT R4, R3, 0x3e00, RZ, 0xc0, !PT ;  /* 0x00003e0003047812 */ /* 0x000fe600078ec0ff */
[----:B------:R-:W-:Y:S01]  /*1bfd0*/  @P4 STS.128 [R165+0xd000], RZ ;  /* 0x00d000ffa5004388 */ /* 0x000fe20000000c00 */
[----:B------:R-:W-:Y:S02]  /*1bfe0*/  IADD3.X R11, PT, PT, R6, R141, RZ, P0, !PT ;  /* 0x0000008d060b7210 */ /* 0x000fe400007fe4ff */
[C---:B------:R-:W-:Y:S02]  /*1bff0*/  IADD3 R8, P0, PT, R5.reuse, R10, RZ ;  /* 0x0000000a05087210 */ /* 0x040fe40007f1e0ff */
[--C-:B------:R-:W-:Y:S01]  /*1c000*/  LOP3.LUT R4, R4, 0x20, R131.reuse, 0xf8, !PT ;  /* 0x0000002004047812 */ /* 0x100fe200078ef883 */
[----:B------:R-:W-:Y:S01]  /*1c010*/  @!PT LDS RZ, [RZ] ;  /* 0x00000000fffff984 */ /* 0x000fe20000000800 */
[----:B------:R-:W-:Y:S01]  /*1c020*/  @!PT LDS RZ, [RZ] ;  /* 0x00000000fffff984 */ /* 0x000fe20000000800 */
[----:B------:R-:W-:Y:S01]  /*1c030*/  @!PT LDS RZ, [RZ] ;  /* 0x00000000fffff984 */ /* 0x000fe20000000800 */
[----:B------:R-:W-:Y:S01]  /*1c040*/  @!P6 LDGSTS.E.BYPASS.LTC128B.128 [R165+0x9800], desc[UR4][R10.64] ;  /* 0x098000000aa5efae */ /* 0x000fe2000b981a04 */
[----:B------:R-:W-:Y:S02]  /*1c050*/  IADD3.X R9, PT, PT, R6, R11, RZ, P0, !PT ;  /* 0x0000000b06097210 */ /* 0x000fe400007fe4ff */
[----:B------:R-:W-:Y:S03]  /*1c060*/  LOP3.LUT R3, R4, 0x100, R131, 0xf8, !PT ;  /* 0x0000010004037812 */ /* 0x000fe600078ef883 */
[----:B------:R-:W-:Y:S01]  /*1c070*/  @P6 STS.128 [R165+0x9800], RZ ;  /* 0x009800ffa5006388 */ /* 0x000fe20000000c00 */
[----:B------:R-:W-:Y:S02]  /*1c080*/  IADD3 R4, P0, PT, R5, R8, RZ ;  /* 0x0000000805047210 */ /* 0x000fe40007f1e0ff */
[----:B------:R-:W-:Y:S03]  /*1c090*/  LOP3.LUT R132, R3, R130, RZ, 0xfc, !PT ;  /* 0x0000008203847212 */ /* 0x000fe600078efcff */
[----:B------:R-:W-:Y:S01]  /*1c0a0*/  @!PT LDS RZ, [RZ] ;  /* 0x00000000fffff984 */ /* 0x000fe20000000800 */
[----:B------:R-:W-:Y:S01]  /*1c0b0*/  @!PT LDS RZ, [RZ] ;  /* 0x00000000fffff984 */ /* 0x000fe20000000800 */
[----:B------:R-:W-:Y:S01]  /*1c0c0*/  @!PT LDS RZ, [RZ] ;  /* 0x00000000fffff984 */ /* 0x000fe20000000800 */
[----:B------:R-:W-:Y:S01]  /*1c0d0*/  @!P5 LDGSTS.E.BYPASS.LTC128B.128 [R165+0xb800], desc[UR4][R10.64+0x40] ;  /* 0x0b8000400aa5dfae */ /* 0x000fe2000b981a04 */
[----:B------:R-:W-:Y:S02]  /*1c0e0*/  IADD3.X R5, PT, PT, R6, R9, RZ, P0, !PT ;  /* 0x0000000906057210 */ /* 0x000fe400007fe4ff */
[----:B------:R-:W-:Y:S03]  /*1c0f0*/  LEA R132, R132, UR6, 0x1 ;  /* 0x0000000684847c11 */ /* 0x000fe6000f8e08ff */
[----:B------:R-:W-:Y:S01]  /*1c100*/  @P5 STS.128 [R165+0xb800], RZ ;  /* 0x00b800ffa5005388 */ /* 0x000fe20000000c00 */
[----:B------:R-:W-:Y:S02]  /*1c110*/  LEA R2, R2, UR6, 0x1 ;  /* 0x0000000602027c11 */ /* 0x000fe4000f8e08ff */
[----:B------:R-:W-:Y:S03]  /*1c120*/  LOP3.LUT P2, RZ, R0, 0x4, RZ, 0xc0, !PT ;  /* 0x0000000400ff7812 */ /* 0x000fe6000784c0ff */
[----:B------:R-:W-:Y:S01]  /*1c130*/  @!PT LDS RZ, [RZ] ;  /* 0x00000000fffff984 */ /* 0x000fe20000000800 */
[----:B------:R-:W-:Y:S01]  /*1c140*/  @!PT LDS RZ, [RZ] ;  /* 0x00000000fffff984 */ /* 0x000fe20000000800 */
[----:B------:R-:W-:Y:S01]  /*1c150*/  @!PT LDS RZ, [RZ] ;  /* 0x00000000fffff984 */ /* 0x000fe20000000800 */
[----:B------:R-:W-:Y:S01]  /*1c160*/  @!P4 LDGSTS.E.BYPASS.LTC128B.128 [R165+0xd800], desc[UR4][R10.64+0x80] ;  /* 0x0d8000800aa5cfae */ /* 0x000fe2000b981a04 */
[----:B------:R-:W-:Y:S02]  /*1c170*/  MOV R125, 0x20 ;  /* 0x00000020007d7802 */ /* 0x000fe40000000f00 */
[----:B------:R-:W-:Y:S03]  /*1c180*/  IADD3 R158, PT, PT, R158, -0x1, RZ ;  /* 0xffffffff9e9e7810 */ /* 0x000fe60007ffe0ff */
[----:B------:R-:W-:Y:S01]  /*1c190*/  @P4 STS.128 [R165+0xd800], RZ ;  /* 0x00d800ffa5004388 */ /* 0x000fe20000000c00 */
[----:B------:R-:W-:Y:S02]  /*1c1a0*/  SEL R125, R125, 0xffffffe0, !P2 ;  /* 0xffffffe07d7d7807 */ /* 0x000fe40005000000 */
[----:B------:R-:W-:Y:S03]  /*1c1b0*/  ISETP.GT.AND P0, PT, R158, R133, PT ;  /* 0x000000859e00720c */ /* 0x000fe60003f04270 */
[----:B------:R-:W-:Y:S01]  /*1c1c0*/  @!PT LDS RZ, [RZ] ;  /* 0x00000000fffff984 */ /* 0x000fe20000000800 */
[----:B------:R-:W-:Y:S01]  /*1c1d0*/  @!PT LDS RZ, [RZ] ;  /* 0x00000000fffff984 */ /* 0x000fe20000000800 */
[----:B------:R-:W-:Y:S01]  /*1c1e0*/  @!PT LDS RZ, [RZ] ;  /* 0x00000000fffff984 */ /* 0x000fe20000000800 */
[----:B------:R-:W-:Y:S01]  /*1c1f0*/  @!P6 LDGSTS.E.BYPASS.LTC128B.128 [R165+0xa000], desc[UR4][R8.64] ;  /* 0x0a00000008a5efae */ /* 0x000fe2000b981a04 */
        /* <DEDUP_REMOVED lines=30> */
[----:B------:R-:W1:Y:S06]  /*1c3e0*/  LDSM.16.M88.4 R16, [R2+0x3400] ;  /* 0x003400000210783b */ /* 0x000e6c0000000200 */
[----:B------:R-:W3:Y:S06]  /*1c3f0*/  LDSM.16.M88.4 R24, [R2+0x3800] ;  /* 0x003800000218783b */ /* 0x000eec0000000200 */
        /* <DEDUP_REMOVED lines=252> */
[-C--:B----4-:R-:W-:Y:S01]  /*1d3c0*/  FMUL.FTZ R52, R67, R132.reuse ;  /* 0x0000008443347220 */ /* 0x090fe20000410000 */
        /* <DEDUP_REMOVED lines=40> */
[----:B-1----:R-:W2:Y:S04]  /*1d650*/  LD.E R65, desc[UR4][R116.64+0x170] ;  /* 0x0001700474417980 */ /* 0x002ea8000c101900 */
        /* <DEDUP_REMOVED lines=47> */
[-C--:B---3--:R-:W-:Y:S01]  /*1d950*/  IMAD R2, R223, R65.reuse, RZ ;  /* 0x00000041df027224 */ /* 0x088fe200078e02ff */
[----:B------:R-:W-:Y:S01]  /*1d960*/  SHF.R.S32.HI R63, RZ, 0x1f, R65 ;  /* 0x0000001fff3f7819 */ /* 0x000fe20000011441 */
[C---:B------:R-:W-:Y:S01]  /*1d970*/  IMAD.WIDE.U32 R64, R222.reuse, R65, RZ ;  /* 0x00000041de407225 */ /* 0x040fe200078e00ff */
[----:B------:R-:W2:Y:S03]  /*1d980*/  LD.E R0, desc[UR4][R226.64] ;  /* 0x00000004e2007980 */ /* 0x000ea6000c101900 */
        /* <DEDUP_REMOVED lines=10> */
.L_x_6316:
[----:B------:R-:W-:Y:S05]  /*1da30*/  BSYNC.RECONVERGENT B0 ;  /* 0x0000000000007941 */ /* 0x000fea0003800200 */
.L_x_6315:
        /* <DEDUP_REMOVED lines=8> */
[----:B-1----:R-:W-:Y:S02]  /*1dac0*/  LEA.HI.X R65, R134, R139, R135, 0x6, P0 ;  /* 0x0000008b86417211 */ /* 0x002fe400000f3487 */
        /* <DEDUP_REMOVED lines=60> */
.L_x_6314:
[----:B------:R-:W-:Y:S05]  /*1de90*/  BSYNC.RECONVERGENT B1 ;  /* 0x0000000000017941 */ /* 0x000fea0003800200 */
.L_x_6313:
[----:B------:R-:W-:Y:S01]  /*1dea0*/  IABS R3, R159 ;  /* 0x0000009f00037213 */ /* 0x000fe20000000000 */
[C---:B------:R-:W-:Y:S01]  /*1deb0*/  VIADD R4, R159.reuse, 0x41 ;  /* 0x000000419f047836 */ /* 0x040fe20000000000 */
[----:B------:R-:W-:Y:S01]  /*1dec0*/  P2R R2, PR, RZ, 0x4 ;  /* 0x00000004ff027803 */ /* 0x000fe20000000000 */
[C---:B------:R-:W-:Y:S01]  /*1ded0*/  VIADD R20, R159.reuse, 0x39 ;  /* 0x000000399f147836 */ /* 0x040fe20000000000 */
[----:B------:R-:W-:Y:S01]  /*1dee0*/  I2FP.F32.S32 R3, R3 ;  /* 0x0000000300037245 */ /* 0x000fe20000201400 */
[C---:B------:R-:W-:Y:S01]  /*1def0*/  VIADD R28, R160.reuse, 0x11 ;  /* 0x00000011a01c7836 */ /* 0x040fe20000000000 */
[----:B------:R-:W-:Y:S01]  /*1df00*/  IABS R4, R4 ;  /* 0x0000000400047213 */ /* 0x000fe20000000000 */
[C---:B------:R-:W-:Y:S01]  /*1df10*/  VIADD R180, R160.reuse, 0x9 ;  /* 0x00000009a0b47836 */ /* 0x040fe20000000000 */
[----:B------:R-:W-:Y:S01]  /*1df20*/  IABS R20, R20 ;  /* 0x0000001400147213 */ /* 0x000fe20000000000 */
[C---:B------:R-:W-:Y:S01]  /*1df30*/  VIADD R14, R159.reuse, 0x31 ;  /* 0x000000319f0e7836 */ /* 0x040fe20000000000 */
[----:B------:R-:W-:Y:S01]  /*1df40*/  I2FP.F32.S32 R4, R4 ;  /* 0x0000000400047245 */ /* 0x000fe20000201400 */
[----:B------:R-:W-:Y:S01]  /*1df50*/  VIADD R6, R160, 0xffffffc0 ;  /* 0xffffffc0a0067836 */ /* 0x000fe20000000000 */
[----:B------:R-:W-:Y:S01]  /*1df60*/  I2FP.F32.S32 R20, R20 ;  /* 0x0000001400147245 */ /* 0x000fe20000201400 */
[CC--:B-1----:R-:W-:Y:S01]  /*1df70*/  FFMA.FTZ R39, -R152.reuse, R3.reuse, R39 ;  /* 0x0000000398277223 */ /* 0x0c2fe20000010127 */
[----:B------:R-:W-:Y:S01]  /*1df80*/  IABS R14, R14 ;  /* 0x0000000e000e7213 */ /* 0x000fe20000000000 */
[----:B------:R-:W-:Y:S01]  /*1df90*/  FFMA.FTZ R33, -R152, R3, R33 ;  /* 0x0000000398217223 */ /* 0x000fe20000010121 */
[----:B------:R-:W-:Y:S01]  /*1dfa0*/  ISETP.GE.AND P2, PT, R6, R154, PT ;  /* 0x0000009a0600720c */ /* 0x000fe20003f46270 */
[----:B------:R-:W-:Y:S01]  /*1dfb0*/  VIADD R3, R160, 0xfffffff9 ;  /* 0xfffffff9a0037836 */ /* 0x000fe20000000000 */
[----:B------:R-:W-:Y:S01]  /*1dfc0*/  P2R R0, PR, RZ, 0x8 ;  /* 0x00000008ff007803 */ /* 0x000fe20000000000 */
[----:B------:R-:W-:Y:S01]  /*1dfd0*/  FFMA.FTZ R171, -R152, R4, R171 ;  /* 0x0000000498ab7223 */ /* 0x000fe200000101ab */
[----:B------:R-:W-:Y:S01]  /*1dfe0*/  ISETP.GE.AND P0, PT, R6, R156, PT ;  /* 0x0000009c0600720c */ /* 0x000fe20003f06270 */
[-C--:B------:R-:W-:Y:S01]  /*1dff0*/  FFMA.FTZ R177, -R152, R20.reuse, R177 ;  /* 0x0000001498b17223 */ /* 0x080fe200000101b1 */
[----:B------:R-:W-:Y:S01]  /*1e000*/  ISETP.GE.AND P1, PT, R6, R155, PT ;  /* 0x0000009b0600720c */ /* 0x000fe20003f26270 */
[----:B------:R-:W-:Y:S01]  /*1e010*/  FFMA.FTZ R167, -R152, R20, R167 ;  /* 0x0000001498a77223 */ /* 0x000fe200000101a7 */
[----:B------:R-:W-:Y:S01]  /*1e020*/  ISETP.GE.AND P3, PT, R6, R153, PT ;  /* 0x000000990600720c */ /* 0x000fe20003f66270 */
[C---:B------:R-:W-:Y:S01]  /*1e030*/  VIADD R6, R160.reuse, 0x1 ;  /* 0x00000001a0067836 */ /* 0x040fe20000000000 */
[----:B------:R-:W-:Y:S01]  /*1e040*/  I2FP.F32.S32 R14, R14 ;  /* 0x0000000e000e7245 */ /* 0x000fe20000201400 */
[----:B------:R-:W-:Y:S01]  /*1e050*/  VIADD R4, R159, 0x40 ;  /* 0x000000409f047836 */ /* 0x000fe20000000000 */
[----:B------:R-:W-:Y:S01]  /*1e060*/  ISETP.GE.AND P4, PT, R3, R156, PT ;  /* 0x0000009c0300720c */ /* 0x000fe20003f86270 */
[----:B------:R-:W-:Y:S01]  /*1e070*/  VIADD R10, R160, 0xffffffc8 ;  /* 0xffffffc8a00a7836 */ /* 0x000fe20000000000 */
[----:B------:R-:W-:Y:S01]  /*1e080*/  FSEL R167, R167, -INF , P0 ;  /* 0xff800000a7a77808 */ /* 0x000fe20000000000 */
[----:B------:R-:W-:Y:S01]  /*1e090*/  VIADD R16, R159, 0x38 ;  /* 0x000000389f107836 */ /* 0x000fe20000000000 */
[----:B------:R-:W-:Y:S01]  /*1e0a0*/  FSEL R33, R33, -INF , P4 ;  /* 0xff80000021217808 */ /* 0x000fe20002000000 */
[----:B------:R-:W-:Y:S01]  /*1e0b0*/  VIADD R12, R159, 0x30 ;  /* 0x000000309f0c7836 */ /* 0x000fe20000000000 */
[----:B------:R-:W-:Y:S01]  /*1e0c0*/  IABS R4, R4 ;  /* 0x0000000400047213 */ /* 0x000fe20000000000 */
[----:B------:R-:W-:Y:S01]  /*1e0d0*/  FFMA.FTZ R175, -R152, R14, R175 ;  /* 0x0000000e98af7223 */ /* 0x000fe200000101af */
[----:B------:R-:W-:Y:S01]  /*1e0e0*/  LOP3.LUT R161, R161, 0xffffbfff, RZ, 0xc0, !PT ;  /* 0xffffbfffa1a17812 */ /* 0x000fe200078ec0ff */
[C---:B------:R-:W-:Y:S01]  /*1e0f0*/  VIADD R22, R160.reuse, 0xffffffc1 ;  /* 0xffffffc1a0167836 */ /* 0x040fe20000000000 */
[----:B------:R-:W-:Y:S01]  /*1e100*/  IABS R16, R16 ;  /* 0x0000001000107213 */ /* 0x000fe20000000000 */
[----:B------:R-:W-:Y:S01]  /*1e110*/  VIADD R8, R160, 0xffffffc9 ;  /* 0xffffffc9a0087836 */ /* 0x000fe20000000000 */
[-C--:B------:R-:W-:Y:S01]  /*1e120*/  ISETP.GE.AND P4, PT, R6, R155.reuse, PT ;  /* 0x0000009b0600720c */ /* 0x080fe20003f86270 */
[----:B------:R-:W-:Y:S01]  /*1e130*/  FFMA.FTZ R127, -R152, R14, R127 ;  /* 0x0000000e987f7223 */ /* 0x000fe2000001017f */
[----:B------:R-:W-:Y:S01]  /*1e140*/  ISETP.GE.AND P0, PT, R10, R156, PT ;  /* 0x0000009c0a00720c */ /* 0x000fe20003f06270 */
[C---:B------:R-:W-:Y:S01]  /*1e150*/  VIADD R14, R159.reuse, 0x11 ;  /* 0x000000119f0e7836 */ /* 0x040fe20000000000 */
[----:B------:R-:W-:Y:S01]  /*1e160*/  IABS R12, R12 ;  /* 0x0000000c000c7213 */ /* 0x000fe20000000000 */
[C---:B------:R-:W-:Y:S01]  /*1e170*/  VIADD R18, R159.reuse, 0x29 ;  /* 0x000000299f127836 */ /* 0x040fe20000000000 */
[----:B------:R-:W-:Y:S01]  /*1e180*/  I2FP.F32.S32 R24, R4 ;  /* 0x0000000400187245 */ /* 0x000fe20000201400 */
[----:B------:R-:W-:Y:S01]  /*1e190*/  VIADD R20, R159, 0x21 ;  /* 0x000000219f147836 */ /* 0x000fe20000000000 */
[----:B------:R-:W-:Y:S01]  /*1e1a0*/  @P2 LOP3.LUT R161, R161, 0x4000, RZ, 0xfc, !PT ;  /* 0x00004000a1a12812 */ /* 0x000fe200078efcff */
[----:B------:R-:W-:Y:S01]  /*1e1b0*/  VIADD R157, R157, 0xffffff80 ;  /* 0xffffff809d9d7836 */ /* 0x000fe20000000000 */
[----:B------:R-:W-:Y:S01]  /*1e1c0*/  I2FP.F32.S32 R16, R16 ;  /* 0x0000001000107245 */ /* 0x000fe20000201400 */
[----:B------:R-:W-:Y:S01]  /*1e1d0*/  FFMA.FTZ R173, -R152, R24, R173 ;  /* 0x0000001898ad7223 */ /* 0x000fe200000101ad */
[----:B------:R-:W-:Y:S01]  /*1e1e0*/  FSEL R39, R39, -INF , P4 ;  /* 0xff80000027277808 */ /* 0x000fe20002000000 */
[----:B------:R-:W-:Y:S01]  /*1e1f0*/  VIADD R24, R160, 0x18 ;  /* 0x00000018a0187836 */ /* 0x000fe20000000000 */
[----:B------:R-:W-:Y:S01]  /*1e200*/  FSEL R175, R175, -INF , P0 ;  /* 0xff800000afaf7808 */ /* 0x000fe20000000000 */
[CC--:B------:R-:W-:Y:S01]  /*1e210*/  FFMA.FTZ R169, -R152.reuse, R16.reuse, R169 ;  /* 0x0000001098a97223 */ /* 0x0c0fe200000101a9 */
[----:B------:R-:W-:Y:S01]  /*1e220*/  FSEL R4, R171, -INF , P1 ;  /* 0xff800000ab047808 */ /* 0x000fe20000800000 */
[----:B------:R-:W-:Y:S01]  /*1e230*/  FFMA.FTZ R11, -R152, R16, R11 ;  /* 0x00000010980b7223 */ /* 0x000fe2000001010b */
[C---:B------:R-:W-:Y:S01]  /*1e240*/  ISETP.GE.AND P4, PT, R22.reuse, R156, PT ;  /* 0x0000009c1600720c */ /* 0x040fe20003f86270 */
[C---:B------:R-:W-:Y:S01]  /*1e250*/  VIADD R16, R159.reuse, 0x19 ;  /* 0x000000199f107836 */ /* 0x040fe20000000000 */
[----:B------:R-:W-:Y:S02]  /*1e260*/  I2FP.F32.S32 R12, R12 ;  /* 0x0000000c000c7245 */ /* 0x000fe40000201400 */
[C---:B------:R-:W-:Y:S02]  /*1e270*/  ISETP.GE.AND P0, PT, R22.reuse, R155, PT ;  /* 0x0000009b1600720c */ /* 0x040fe40003f06270 */
[----:B------:R-:W-:Y:S01]  /*1e280*/  ISETP.GE.AND P2, PT, R22, R153, PT ;  /* 0x000000991600720c */ /* 0x000fe20003f46270 */
[----:B------:R-:W-:Y:S01]  /*1e290*/  FFMA.FTZ R15, -R152, R12, R15 ;  /* 0x0000000c980f7223 */ /* 0x000fe2000001010f */
[----:B------:R-:W-:Y:S01]  /*1e2a0*/  ISETP.GE.AND P1, PT, R22, R154, PT ;  /* 0x0000009a1600720c */ /* 0x000fe20003f26270 */
[C---:B------:R-:W-:Y:S01]  /*1e2b0*/  FFMA.FTZ R9, -R152.reuse, R12, R9 ;  /* 0x0000000c98097223 */ /* 0x040fe20000010109 */
[----:B------:R-:W-:Y:S01]  /*1e2c0*/  IABS R18, R18 ;  /* 0x0000001200127213 */ /* 0x000fe20000000000 */
[C---:B------:R-:W-:Y:S01]  /*1e2d0*/  VIADD R22, R159.reuse, 0x28 ;  /* 0x000000289f167836 */ /* 0x040fe20000000000 */
[----:B------:R-:W-:Y:S01]  /*1e2e0*/  IABS R20, R20 ;  /* 0x0000001400147213 */ /* 0x000fe20000000000 */
[C---:B------:R-:W-:Y:S01]  /*1e2f0*/  VIADD R12, R159.reuse, 0x20 ;  /* 0x000000209f0c7836 */ /* 0x040fe20000000000 */
[----:B------:R-:W-:Y:S02]  /*1e300*/  I2FP.F32.S32 R18, R18 ;  /* 0x0000001200127245 */ /* 0x000fe40000201400 */
[----:B------:R-:W-:Y:S02]  /*1e310*/  IABS R22, R22 ;  /* 0x0000001600167213 */ /* 0x000fe40000000000 */
[----:B------:R-:W-:Y:S01]  /*1e320*/  I2FP.F32.S32 R20, R20 ;  /* 0x0000001400147245 */ /* 0x000fe20000201400 */
[C---:B------:R-:W-:Y:S01]  /*1e330*/  FFMA.FTZ R181, -R152.reuse, R18, R181 ;  /* 0x0000001298b57223 */ /* 0x040fe200000101b5 */
[----:B------:R-:W-:Y:S01]  /*1e340*/  I2FP.F32.S32 R22, R22 ;  /* 0x0000001600167245 */ /* 0x000fe20000201400 */
[C---:B------:R-:W-:Y:S01]  /*1e350*/  FFMA.FTZ R125, -R152.reuse, R18, R125 ;  /* 0x00000012987d7223 */ /* 0x040fe2000001017d */
[----:B------:R-:W-:Y:S01]  /*1e360*/  IABS R16, R16 ;  /* 0x0000001000107213 */ /* 0x000fe20000000000 */
[C---:B------:R-:W-:Y:S01]  /*1e370*/  FFMA.FTZ R179, -R152.reuse, R20, R179 ;  /* 0x0000001498b37223 */ /* 0x040fe200000101b3 */
[----:B------:R-:W-:Y:S01]  /*1e380*/  IABS R12, R12 ;  /* 0x0000000c000c7213 */ /* 0x000fe20000000000 */
[----:B------:R-:W-:Y:S01]  /*1e390*/  VIADD R18, R159, 0x18 ;  /* 0x000000189f127836 */ /* 0x000fe20000000000 */
[----:B------:R-:W-:Y:S01]  /*1e3a0*/  I2FP.F32.S32 R16, R16 ;  /* 0x0000001000107245 */ /* 0x000fe20000201400 */
[C---:B------:R-:W-:Y:S01]  /*1e3b0*/  FFMA.FTZ R185, -R152.reuse, R20, R185 ;  /* 0x0000001498b97223 */ /* 0x040fe200000101b9 */
[----:B------:R-:W-:Y:S01]  /*1e3c0*/  I2FP.F32.S32 R20, R12 ;  /* 0x0000000c00147245 */ /* 0x000fe20000201400 */
[C---:B------:R-:W-:Y:S01]  /*1e3d0*/  FFMA.FTZ R13, -R152.reuse, R22, R13 ;  /* 0x00000016980d7223 */ /* 0x040fe2000001010d */
[----:B------:R-:W-:Y:S01]  /*1e3e0*/  IABS R18, R18 ;  /* 0x0000001200127213 */ /* 0x000fe20000000000 */
[----:B------:R-:W-:Y:S01]  /*1e3f0*/  FFMA.FTZ R19, -R152, R22, R19 ;  /* 0x0000001698137223 */ /* 0x000fe20000010113 */
[----:B------:R-:W-:Y:S01]  /*1e400*/  FSEL R34, R173, -INF , P0 ;  /* 0xff800000ad227808 */ /* 0x000fe20000000000 */
[----:B------:R-:W-:Y:S01]  /*1e410*/  VIADD R22, R160, 0xffffffd0 ;  /* 0xffffffd0a0167836 */ /* 0x000fe20000000000 */
[----:B------:R-:W-:Y:S01]  /*1e420*/  I2FP.F32.S32 R18, R18 ;  /* 0x0000001200127245 */ /* 0x000fe20000201400 */
[C---:B------:R-:W-:Y:S01]  /*1e430*/  FFMA.FTZ R189, -R152.reuse, R16, R189 ;  /* 0x0000001098bd7223 */ /* 0x040fe200000101bd */
[----:B------:R-:W-:Y:S01]  /*1e440*/  IABS R14, R14 ;  /* 0x0000000e000e7213 */ /* 0x000fe20000000000 */
[----:B------:R-:W-:Y:S01]  /*1e450*/  FFMA.FTZ R183, -R152, R16, R183 ;  /* 0x0000001098b77223 */ /* 0x000fe200000101b7 */
[----:B------:R-:W-:Y:S01]  /*1e460*/  ISETP.GE.AND P0, PT, R22, R156, PT ;  /* 0x0000009c1600720c */ /* 0x000fe20003f06270 */
[C---:B------:R-:W-:Y:S01]  /*1e470*/  FFMA.FTZ R17, -R152.reuse, R20, R17 ;  /* 0x0000001498117223 */ /* 0x040fe20000010111 */
[----:B------:R-:W-:Y:S01]  /*1e480*/  I2FP.F32.S32 R14, R14 ;  /* 0x0000000e000e7245 */ /* 0x000fe20000201400 */
[----:B------:R-:W-:Y:S01]  /*1e490*/  FFMA.FTZ R23, -R152, R20, R23 ;  /* 0x0000001498177223 */ /* 0x000fe20000010117 */
[----:B------:R-:W-:Y:S01]  /*1e4a0*/  FSEL R237, R125, -INF , P0 ;  /* 0xff8000007ded7808 */ /* 0x000fe20000000000 */
[----:B------:R-:W-:Y:S01]  /*1e4b0*/  VIADD R12, R159, 0x10 ;  /* 0x000000109f0c7836 */ /* 0x000fe20000000000 */
[----:B------:R-:W-:Y:S01]  /*1e4c0*/  LOP3.LUT R161, R161, 0xffffdfff, RZ, 0xc0, !PT ;  /* 0xffffdfffa1a17812 */ /* 0x000fe200078ec0ff */
[----:B------:R-:W-:Y:S01]  /*1e4d0*/  VIADD R16, R159, 0x9 ;  /* 0x000000099f107836 */ /* 0x000fe20000000000 */
        /* <DEDUP_REMOVED lines=8> */
[----:B------:R-:W-:Y:S01]  /*1e560*/  I2FP.F32.S32 R12, R12 ;  /* 0x0000000c000c7245 */ /* 0x000fe20000201400 */
[----:B------:R-:W-:Y:S01]  /*1e570*/  VIADD R18, R159, 0x8 ;  /* 0x000000089f127836 */ /* 0x000fe20000000000 */
[----:B------:R-:W-:Y:S01]  /*1e580*/  I2FP.F32.S32 R16, R16 ;  /* 0x0000001000107245 */ /* 0x000fe20000201400 */
[C---:B------:R-:W-:Y:S01]  /*1e590*/  FFMA.FTZ R193, -R152.reuse, R14, R193 ;  /* 0x0000000e98c17223 */ /* 0x040fe200000101c1 */
[----:B------:R-:W-:Y:S01]  /*1e5a0*/  FSEL R235, R13, -INF , P0 ;  /* 0xff8000000deb7808 */ /* 0x000fe20000000000 */
[C---:B------:R-:W-:Y:S01]  /*1e5b0*/  FFMA.FTZ R31, -R152.reuse, R12, R31 ;  /* 0x0000000c981f7223 */ /* 0x040fe2000001011f */
[----:B------:R-:W-:Y:S01]  /*1e5c0*/  IABS R18, R18 ;  /* 0x0000001200127213 */ /* 0x000fe20000000000 */
[----:B------:R-:W-:Y:S01]  /*1e5d0*/  FFMA.FTZ R25, -R152, R12, R25 ;  /* 0x0000000c98197223 */ /* 0x000fe20000010119 */
[-C--:B------:R-:W-:Y:S01]  /*1e5e0*/  ISETP.GE.AND P0, PT, R10, R155.reuse, PT ;  /* 0x0000009b0a00720c */ /* 0x080fe20003f06270 */
[C---:B------:R-:W-:Y:S01]  /*1e5f0*/  FFMA.FTZ R191, -R152.reuse, R16, R191 ;  /* 0x0000001098bf7223 */ /* 0x040fe200000101bf */
[----:B------:R-:W-:Y:S01]  /*1e600*/  I2FP.F32.S32 R12, R18 ;  /* 0x00000012000c7245 */ /* 0x000fe20000201400 */
[----:B------:R-:W-:Y:S01]  /*1e610*/  FFMA.FTZ R197, -R152, R16, R197 ;  /* 0x0000001098c57223 */ /* 0x000fe200000101c5 */
[----:B------:R-:W-:Y:S01]  /*1e620*/  FSEL R36, R177, -INF , P0 ;  /* 0xff800000b1247808 */ /* 0x000fe20000000000 */
[----:B------:R-:W-:Y:S01]  /*1e630*/  VIADD R16, R159, 0x1 ;  /* 0x000000019f107836 */ /* 0x000fe20000000000 */
[----:B------:R-:W-:Y:S01]  /*1e640*/  ISETP.GE.AND P0, PT, R8, R155, PT ;  /* 0x0000009b0800720c */ /* 0x000fe20003f06270 */
[----:B------:R-:W-:Y:S01]  /*1e650*/  VIADD R18, R160, 0xffffffd8 ;  /* 0xffffffd8a0127836 */ /* 0x000fe20000000000 */
[----:B------:R-:W-:Y:S01]  /*1e660*/  @P1 LOP3.LUT R161, R161, 0x2000, RZ, 0xfc, !PT ;  /* 0x00002000a1a11812 */ /* 0x000fe200078efcff */
[----:B------:R-:W-:Y:S01]  /*1e670*/  FFMA.FTZ R29, -R152, R12, R29 ;  /* 0x0000000c981d7223 */ /* 0x000fe2000001011d */
[----:B------:R-:W-:Y:S01]  /*1e680*/  IABS R13, R16 ;  /* 0x00000010000d7213 */ /* 0x000fe20000000000 */
[----:B------:R-:W-:Y:S01]  /*1e690*/  VIADD R16, R160, 0xffffffd9 ;  /* 0xffffffd9a0107836 */ /* 0x000fe20000000000 */
[----:B------:R-:W-:Y:S01]  /*1e6a0*/  FSEL R32, R11, -INF , P0 ;  /* 0xff8000000b207808 */ /* 0x000fe20000000000 */
[C---:B------:R-:W-:Y:S01]  /*1e6b0*/  VIADD R14, R159.reuse, 0xfffffff8 ;  /* 0xfffffff89f0e7836 */ /* 0x040fe20000000000 */
[----:B------:R-:W-:Y:S01]  /*1e6c0*/  ISETP.GE.AND P0, PT, R18, R156, PT ;  /* 0x0000009c1200720c */ /* 0x000fe20003f06270 */
[----:B------:R-:W-:Y:S01]  /*1e6d0*/  FFMA.FTZ R35, -R152, R12, R35 ;  /* 0x0000000c98237223 */ /* 0x000fe20000010123 */
        /* <DEDUP_REMOVED lines=9> */
[-C--:B------:R-:W-:Y:S01]  /*1e770*/  ISETP.GE.AND P0, PT, R22, R155.reuse, PT ;  /* 0x0000009b1600720c */ /* 0x080fe20003f06270 */
[----:B------:R-:W-:Y:S01]  /*1e780*/  IMAD.MOV.U32 R11, RZ, RZ, R14 ;  /* 0x000000ffff0b7224 */ /* 0x000fe200078e000e */
[----:B------:R-:W-:Y:S01]  /*1e790*/  IABS R12, R12 ;  /* 0x0000000c000c7213 */ /* 0x000fe20000000000 */
[----:B------:R-:W-:Y:S01]  /*1e7a0*/  VIADD R14, R160, 0xffffffe8 ;  /* 0xffffffe8a00e7836 */ /* 0x000fe20000000000 */
[----:B------:R-:W-:Y:S02]  /*1e7b0*/  FSEL R127, R127, -INF , P0 ;  /* 0xff8000007f7f7808 */ /* 0x000fe40000000000 */
[----:B------:R-:W-:Y:S02]  /*1e7c0*/  ISETP.GE.AND P0, PT, R20, R155, PT ;  /* 0x0000009b1400720c */ /* 0x000fe40003f06270 */
[----:B------:R-:W-:Y:S01]  /*1e7d0*/  I2FP.F32.S32 R13, R12 ;  /* 0x0000000c000d7245 */ /* 0x000fe20000201400 */
[C---:B------:R-:W-:Y:S01]  /*1e7e0*/  VIADD R12, R160.reuse, 0xffffffe9 ;  /* 0xffffffe9a00c7836 */ /* 0x040fe20000000000 */
[----:B------:R-:W-:Y:S01]  /*1e7f0*/  FSEL R30, R15, -INF , P0 ;  /* 0xff8000000f1e7808 */ /* 0x000fe20000000000 */
[----:B------:R-:W-:Y:S01]  /*1e800*/  VIADD R15, R160, 0xffffffe1 ;  /* 0xffffffe1a00f7836 */ /* 0x000fe20000000000 */
[-C--:B------:R-:W-:Y:S01]  /*1e810*/  ISETP.GE.AND P0, PT, R17, R156.reuse, PT ;  /* 0x0000009c1100720c */ /* 0x080fe20003f06270 */
[----:B------:R-:W-:Y:S01]  /*1e820*/  FFMA.FTZ R126, -R152, R13, R126 ;  /* 0x0000000d987e7223 */ /* 0x000fe2000001017e */
[----:B------:R-:W-:Y:S01]  /*1e830*/  LOP3.LUT R161, R161, 0x7fffffff, RZ, 0xc0, !PT ;  /* 0x7fffffffa1a17812 */ /* 0x000fe200078ec0ff */
[----:B------:R-:W-:Y:S01]  /*1e840*/  VIADD R13, R159, 0xfffffff9 ;  /* 0xfffffff99f0d7836 */ /* 0x000fe20000000000 */
[----:B------:R-:W-:Y:S02]  /*1e850*/  FSEL R183, R183, -INF , P0 ;  /* 0xff800000b7b77808 */ /* 0x000fe40000000000 */
[----:B------:R-:W-:Y:S02]  /*1e860*/  ISETP.GE.AND P0, PT, R15, R156, PT ;  /* 0x0000009c0f00720c */ /* 0x000fe40003f06270 */
[----:B------:R-:W-:Y:S02]  /*1e870*/  I2FP.F32.S32 R11, R11 ;  /* 0x0000000b000b7245 */ /* 0x000fe40000201400 */
[----:B------:R-:W-:Y:S01]  /*1e880*/  FSEL R223, R21, -INF , P0 ;  /* 0xff80000015df7808 */ /* 0x000fe20000000000 */
[----:B------:R-:W-:Y:S01]  /*1e890*/  VIADD R21, R160, 0x10 ;  /* 0x00000010a0157836 */ /* 0x000fe20000000000 */
[----:B------:R-:W-:Y:S01]  /*1e8a0*/  ISETP.GE.AND P0, PT, R18, R155, PT ;  /* 0x0000009b1200720c */ /* 0x000fe20003f06270 */
[-C--:B------:R-:W-:Y:S01]  /*1e8b0*/  FFMA.FTZ R37, -R152, R11.reuse, R37 ;  /* 0x0000000b98257223 */ /* 0x080fe20000010125 */
[----:B------:R-:W-:Y:S01]  /*1e8c0*/  ISETP.GE.AND P1, PT, R10, R154, PT ;  /* 0x0000009a0a00720c */ /* 0x000fe20003f26270 */
[----:B------:R-:W-:Y:S01]  /*1e8d0*/  FFMA.FTZ R43, -R152, R11, R43 ;  /* 0x0000000b982b7223 */ /* 0x000fe2000001012b */
[----:B------:R-:W-:Y:S01]  /*1e8e0*/  FSEL R229, R181, -INF , P0 ;  /* 0xff800000b5e57808 */ /* 0x000fe20000000000 */
[----:B------:R-:W-:Y:S01]  /*1e8f0*/  VIADD R11, R159, 0xffffffc8 ;  /* 0xffffffc89f0b7836 */ /* 0x000fe20000000000 */
[----:B------:R-:W-:Y:S02]  /*1e900*/  ISETP.GE.AND P0, PT, R16, R155, PT ;  /* 0x0000009b1000720c */ /* 0x000fe40003f06270 */
[-C--:B------:R-:W-:Y:S02]  /*1e910*/  ISETP.GE.AND P4, PT, R8, R156.reuse, PT ;  /* 0x0000009c0800720c */ /* 0x080fe40003f86270 */
[----:B------:R-:W-:Y:S01]  /*1e920*/  FSEL R227, R19, -INF , P0 ;  /* 0xff80000013e37808 */ /* 0x000fe20000000000 */
[----:B------:R-:W-:Y:S01]  /*1e930*/  VIADD R19, R159, 0xffffffc1 ;  /* 0xffffffc19f137836 */ /* 0x000fe20000000000 */
[-C--:B------:R-:W-:Y:S02]  /*1e940*/  ISETP.GE.AND P0, PT, R14, R156.reuse, PT ;  /* 0x0000009c0e00720c */ /* 0x080fe40003f06270 */
[----:B------:R-:W-:Y:S02]  /*1e950*/  IABS R11, R11 ;  /* 0x0000000b000b7213 */ /* 0x000fe40000000000 */
[----:B------:R-:W-:Y:S02]  /*1e960*/  FSEL R26, R187, -INF , P0 ;  /* 0xff800000bb1a7808 */ /* 0x000fe40000000000 */
[----:B------:R-:W-:Y:S01]  /*1e970*/  ISETP.GE.AND P0, PT, R10, R153, PT ;  /* 0x000000990a00720c */ /* 0x000fe20003f06270 */
[----:B------:R-:W-:Y:S01]  /*1e980*/  VIADD R10, R160, 0xfffffff1 ;  /* 0xfffffff1a00a7836 */ /* 0x000fe20000000000 */
[----:B------:R-:W-:Y:S02]  /*1e990*/  I2FP.F32.S32 R11, R11 ;  /* 0x0000000b000b7245 */ /* 0x000fe40000201400 */
[----:B------:R-:W-:Y:S02]  /*1e9a0*/  IABS R13, R13 ;  /* 0x0000000d000d7213 */ /* 0x000fe40000000000 */
[----:B------:R-:W-:Y:S01]  /*1e9b0*/  IABS R19, R19 ;  /* 0x0000001300137213 */ /* 0x000fe20000000000 */
[C---:B------:R-:W-:Y:S01]  /*1e9c0*/  FFMA.FTZ R166, -R152.reuse, R11, R166 ;  /* 0x0000000b98a67223 */ /* 0x040fe200000101a6 */
[----:B------:R-:W-:Y:S01]  /*1e9d0*/  I2FP.F32.S32 R13, R13 ;  /* 0x0000000d000d7245 */ /* 0x000fe20000201400 */
[----:B------:R-:W-:Y:S01]  /*1e9e0*/  FFMA.FTZ R52, -R152, R11, R52 ;  /* 0x0000000b98347223 */ /* 0x000fe20000010134 */
[----:B------:R-:W-:Y:S01]  /*1e9f0*/  I2FP.F32.S32 R19, R19 ;  /* 0x0000001300137245 */ /* 0x000fe20000201400 */
[----:B------:R-:W-:Y:S01]  /*1ea00*/  VIADD R11, R160, 0xfffffff0 ;  /* 0xfffffff0a00b7836 */ /* 0x000fe20000000000 */
[----:B------:R-:W-:Y:S01]  /*1ea10*/  LOP3.LUT R162, R162, 0xfffffffd, RZ, 0xc0, !PT ;  /* 0xfffffffda2a27812 */ /* 0x000fe200078ec0ff */
[CC--:B------:R-:W-:Y:S01]  /*1ea20*/  FFMA.FTZ R199, -R152.reuse, R13.reuse, R199 ;  /* 0x0000000d98c77223 */ /* 0x0c0fe200000101c7 */
[----:B------:R-:W-:Y:S01]  /*1ea30*/  @P0 LOP3.LUT R161, R161, 0x80000000, RZ, 0xfc, !PT ;  /* 0x80000000a1a10812 */ /* 0x000fe200078efcff */
[----:B------:R-:W-:Y:S01]  /*1ea40*/  FFMA.FTZ R205, -R152, R13, R205 ;  /* 0x0000000d98cd7223 */ /* 0x000fe200000101cd */
[----:B------:R-:W-:Y:S01]  /*1ea50*/  ISETP.GE.AND P0, PT, R12, R156, PT ;  /* 0x0000009c0c00720c */ /* 0x000fe20003f06270 */
[----:B------:R-:W-:Y:S01]  /*1ea60*/  FFMA.FTZ R132, -R152, R19, R7 ;  /* 0x0000001398847223 */ /* 0x000fe20000010107 */
[----:B------:R-:W-:Y:S01]  /*1ea70*/  LOP3.LUT R161, R161, 0xffffefff, RZ, 0xc0, !PT ;  /* 0xffffefffa1a17812 */ /* 0x000fe200078ec0ff */
[----:B------:R-:W-:Y:S01]  /*1ea80*/  VIADD R7, R160, 0x8 ;  /* 0x00000008a0077836 */ /* 0x000fe20000000000 */
        /* <DEDUP_REMOVED lines=11> */
[----:B------:R-:W-:Y:S02]  /*1eb40*/  IABS R13, R13 ;  /* 0x0000000d000d7213 */ /* 0x000fe40000000000 */
[----:B------:R-:W-:Y:S02]  /*1eb50*/  @P3 LOP3.LUT R162, R162, 0x2, RZ, 0xfc, !PT ;  /* 0x00000002a2a23812 */ /* 0x000fe400078efcff */
[----:B------:R-:W-:Y:S02]  /*1eb60*/  I2FP.F32.S32 R13, R13 ;  /* 0x0000000d000d7245 */ /* 0x000fe40000201400 */
[----:B------:R-:W-:Y:S02]  /*1eb70*/  LOP3.LUT R162, R162, 0xfffffffe, RZ, 0xc0, !PT ;  /* 0xfffffffea2a27812 */ /* 0x000fe400078ec0ff */
[----:B------:R-:W-:Y:S01]  /*1eb80*/  ISETP.GE.AND P6, PT, R3, R154, PT ;  /* 0x0000009a0300720c */ /* 0x000fe20003fc6270 */
        /* <DEDUP_REMOVED lines=13> */
[----:B------:R-:W-:Y:S02]  /*1ec60*/  @P2 LOP3.LUT R162, R162, 0x1, RZ, 0xfc, !PT ;  /* 0x00000001a2a22812 */ /* 0x000fe400078efcff */
        /* <DEDUP_REMOVED lines=10> */
[----:B--2---:R-:W-:Y:S02]  /*1ed10*/  FSEL R65, R189, -INF , P0 ;  /* 0xff800000bd417808 */ /* 0x004fe40000000000 */
[----:B------:R-:W-:Y:S02]  /*1ed20*/  ISETP.GE.AND P0, PT, R12, R155, PT ;  /* 0x0000009b0c00720c */ /* 0x000fe40003f06270 */
[----:B------:R-:W-:Y:S02]  /*1ed30*/  LOP3.LUT R161, R161, 0xefffffff, RZ, 0xc0, !PT ;  /* 0xefffffffa1a17812 */ /* 0x000fe400078ec0ff */
[----:B------:R-:W-:Y:S02]  /*1ed40*/  FSEL R27, R27, -INF , P0 ;  /* 0xff8000001b1b7808 */ /* 0x000fe40000000000 */
[C---:B------:R-:W-:Y:S02]  /*1ed50*/  ISETP.GE.AND P0, PT, R20.reuse, R153, PT ;  /* 0x000000991400720c */ /* 0x040fe40003f06270 */
[-C--:B------:R-:W-:Y:S01]  /*1ed60*/  ISETP.GE.AND P1, PT, R20, R154.reuse, PT ;  /* 0x0000009a1400720c */ /* 0x080fe20003f26270 */
[----:B------:R-:W-:Y:S01]  /*1ed70*/  VIADD R20, R160, 0x20 ;  /* 0x00000020a0147836 */ /* 0x000fe20000000000 */
[----:B------:R-:W-:Y:S02]  /*1ed80*/  IABS R13, R13 ;  /* 0x0000000d000d7213 */ /* 0x000fe40000000000 */
[----:B------:R-:W-:Y:S02]  /*1ed90*/  ISETP.GE.AND P2, PT, R6, R153, PT ;  /* 0x000000990600720c */ /* 0x000fe40003f46270 */
[----:B------:R-:W-:Y:S02]  /*1eda0*/  I2FP.F32.S32 R13, R13 ;  /* 0x0000000d000d7245 */ /* 0x000fe40000201400 */
[----:B------:R-:W-:Y:S02]  /*1edb0*/  ISETP.GE.AND P5, PT, R7, R154, PT ;  /* 0x0000009a0700720c */ /* 0x000fe40003fa6270 */
[----:B------:R-:W-:Y:S01]  /*1edc0*/  ISETP.GE.AND P3, PT, R21, R153, PT ;  /* 0x000000991500720c */ /* 0x000fe20003f66270 */
[CC--:B------:R-:W-:Y:S01]  /*1edd0*/  FFMA.FTZ R207, -R152.reuse, R13.reuse, R207 ;  /* 0x0000000d98cf7223 */ /* 0x0c0fe200000101cf */
[----:B------:R-:W-:Y:S01]  /*1ede0*/  @P0 LOP3.LUT R161, R161, 0x10000000, RZ, 0xfc, !PT ;  /* 0x10000000a1a10812 */ /* 0x000fe200078efcff */
[----:B------:R-:W-:Y:S01]  /*1edf0*/  FFMA.FTZ R213, -R152, R13, R213 ;  /* 0x0000000d98d57223 */ /* 0x000fe200000101d5 */
[-C--:B------:R-:W-:Y:S01]  /*1ee00*/  ISETP.GE.AND P0, PT, R8, R156.reuse, PT ;  /* 0x0000009c0800720c */ /* 0x080fe20003f06270 */
[----:B------:R-:W-:Y:S01]  /*1ee10*/  VIADD R13, R159, 0xffffffe8 ;  /* 0xffffffe89f0d7836 */ /* 0x000fe20000000000 */
        /* <DEDUP_REMOVED lines=19> */
[----:B------:R-:W-:Y:S01]  /*1ef50*/  FSEL R9, R9, -INF , P4 ;  /* 0xff80000009097808 */ /* 0x000fe20002000000 */
[----:B------:R-:W-:Y:S01]  /*1ef60*/  FFMA.FTZ R51, -R152, R13, R51 ;  /* 0x0000000d98337223 */ /* 0x000fe20000010133 */
[----:B------:R-:W-:Y:S01]  /*1ef70*/  FSEL R197, R35, -INF , P0 ;  /* 0xff80000023c57808 */ /* 0x000fe20000000000 */
[----:B------:R-:W-:Y:S01]  /*1ef80*/  VIADD R13, R159, 0xffffffe1 ;  /* 0xffffffe19f0d7836 */ /* 0x000fe20000000000 */
[----:B------:R-:W-:Y:S01]  /*1ef90*/  ISETP.GE.AND P0, PT, R18, R153, PT ;  /* 0x000000991200720c */ /* 0x000fe20003f06270 */
[----:B------:R-:W-:Y:S01]  /*1efa0*/  VIADD R18, R160, 0x21 ;  /* 0x00000021a0127836 */ /* 0x000fe20000000000 */
[----:B------:R-:W-:Y:S02]  /*1efb0*/  ISETP.GE.AND P4, PT, R180, R154, PT ;  /* 0x0000009ab400720c */ /* 0x000fe40003f86270 */
[----:B------:R-:W-:Y:S02]  /*1efc0*/  IABS R13, R13 ;  /* 0x0000000d000d7213 */ /* 0x000fe40000000000 */
[----:B------:R-:W-:Y:S02]  /*1efd0*/  LOP3.LUT R130, R130, 0x120, R131, 0xf8, !PT ;  /* 0x0000012082827812 */ /* 0x000fe400078ef883 */
[----:B------:R-:W-:Y:S05]  /*1efe0*/  I2FP.F32.S32 R13, R13 ;  /* 0x0000000d000d7245 */ /* 0x000fea0000201400 */
[----:B------:R-:W-:Y:S01]  /*1eff0*/  @P0 LOP3.LUT R161, R161, 0x8000000, RZ, 0xfc, !PT ;  /* 0x08000000a1a10812 */ /* 0x000fe200078efcff */
[CC--:B------:R-:W-:Y:S01]  /*1f000*/  FFMA.FTZ R211, -R152.reuse, R13.reuse, R211 ;  /* 0x0000000d98d37223 */ /* 0x0c0fe200000101d3 */
[----:B------:R-:W-:Y:S01]  /*1f010*/  ISETP.GE.AND P0, PT, R7, R156, PT ;  /* 0x0000009c0700720c */ /* 0x000fe20003f06270 */
[----:B------:R-:W-:Y:S01]  /*1f020*/  FFMA.FTZ R217, -R152, R13, R217 ;  /* 0x0000000d98d97223 */ /* 0x000fe200000101d9 */
[----:B------:R-:W-:Y:S01]  /*1f030*/  LOP3.LUT R161, R161, 0xfffffeff, RZ, 0xc0, !PT ;  /* 0xfffffeffa1a17812 */ /* 0x000fe200078ec0ff */
[----:B------:R-:W-:Y:S01]  /*1f040*/  VIADD R13, R159, 0xffffffe0 ;  /* 0xffffffe09f0d7836 */ /* 0x000fe20000000000 */
[----:B------:R-:W-:Y:S02]  /*1f050*/  FSEL R35, R203, -INF , P0 ;  /* 0xff800000cb237808 */ /* 0x000fe40000000000 */
[C---:B------:R-:W-:Y:S02]  /*1f060*/  ISETP.GE.AND P0, PT, R16.reuse, R153, PT ;  /* 0x000000991000720c */ /* 0x040fe40003f06270 */
[----:B------:R-:W-:Y:S02]  /*1f070*/  @P1 LOP3.LUT R161, R161, 0x100, RZ, 0xfc, !PT ;  /* 0x00000100a1a11812 */ /* 0x000fe400078efcff */
[----:B------:R-:W-:Y:S02]  /*1f080*/  ISETP.GE.AND P1, PT, R16, R154, PT ;  /* 0x0000009a1000720c */ /* 0x000fe40003f26270 */
[----:B------:R-:W-:Y:S02]  /*1f090*/  LOP3.LUT R161, R161, 0xfbffffff, RZ, 0xc0, !PT ;  /* 0xfbffffffa1a17812 */ /* 0x000fe400078ec0ff */
[----:B------:R-:W-:Y:S04]  /*1f0a0*/  IABS R13, R13 ;  /* 0x0000000d000d7213 */ /* 0x000fe80000000000 */
        /* <DEDUP_REMOVED lines=8> */
[----:B------:R-:W-:Y:S02]  /*1f130*/  ISETP.GE.AND P0, PT, R160, R155, PT ;  /* 0x0000009ba000720c */ /* 0x000fe40003f06270 */
[----:B------:R-:W-:Y:S02]  /*1f140*/  @P1 LOP3.LUT R161, R161, 0x80, RZ, 0xfc, !PT ;  /* 0x00000080a1a11812 */ /* 0x000fe400078efcff */
[----:B------:R-:W-:Y:S02]  /*1f150*/  FSEL R189, R201, -INF , P0 ;  /* 0xff800000c9bd7808 */ /* 0x000fe40000000000 */
[----:B------:R-:W-:Y:S02]  /*1f160*/  ISETP.GE.AND P0, PT, R17, R153, PT ;  /* 0x000000991100720c */ /* 0x000fe40003f06270 */
[----:B------:R-:W-:Y:S02]  /*1f170*/  LOP3.LUT R161, R161, 0xfdffffff, RZ, 0xc0, !PT ;  /* 0xfdffffffa1a17812 */ /* 0x000fe400078ec0ff */
[----:B------:R-:W-:Y:S02]  /*1f180*/  ISETP.GE.AND P1, PT, R17, R154, PT ;  /* 0x0000009a1100720c */ /* 0x000fe40003f26270 */
[----:B------:R-:W-:Y:S04]  /*1f190*/  IABS R13, R13 ;  /* 0x0000000d000d7213 */ /* 0x000fe80000000000 */
[----:B------:R-:W-:Y:S03]  /*1f1a0*/  I2FP.F32.S32 R13, R13 ;  /* 0x0000000d000d7245 */ /* 0x000fe60000201400 */
        /* <DEDUP_REMOVED lines=9> */
[----:B------:R-:W-:Y:S02]  /*1f240*/  ISETP.GE.AND P1, PT, R15, R154, PT ;  /* 0x0000009a0f00720c */ /* 0x000fe40003f26270 */
        /* <DEDUP_REMOVED lines=21> */
[----:B------:R-:W-:Y:S02]  /*1f3a0*/  ISETP.NE.AND P3, PT, R0, RZ, PT ;  /* 0x000000ff0000720c */ /* 0x000fe40003f65270 */
[----:B------:R-:W-:Y:S05]  /*1f3b0*/  I2FP.F32.S32 R13, R13 ;  /* 0x0000000d000d7245 */ /* 0x000fea0000201400 */
        /* <DEDUP_REMOVED lines=28> */
[----:B------:R-:W-:Y:S02]  /*1f580*/  ISETP.GE.AND P1, PT, R11, R154, PT ;  /* 0x0000009a0b00720c */ /* 0x000fe40003f26270 */
[----:B------:R-:W-:Y:S04]  /*1f590*/  IABS R13, R13 ;  /* 0x0000000d000d7213 */ /* 0x000fe80000000000 */
[----:B------:R-:W-:Y:S05]  /*1f5a0*/  I2FP.F32.S32 R13, R13 ;  /* 0x0000000d000d7245 */ /* 0x000fea0000201400 */
[----:B------:R-:W-:Y:S01]  /*1f5b0*/  @P0 LOP3.LUT R161, R161, 0x200000, RZ, 0xfc, !PT ;  /* 0x00200000a1a10812 */ /* 0x000fe200078efcff */
[-C--:B------:R-:W-:Y:S01]  /*1f5c0*/  FFMA.FTZ R221, -R152, R13.reuse, R221 ;  /* 0x0000000d98dd7223 */ /* 0x080fe200000101dd */
[----:B------:R-:W-:Y:S01]  /*1f5d0*/  ISETP.GE.AND P0, PT, R20, R156, PT ;  /* 0x0000009c1400720c */ /* 0x000fe20003f06270 */
[----:B------:R-:W-:Y:S01]  /*1f5e0*/  FFMA.FTZ R13, -R152, R13, R61 ;  /* 0x0000000d980d7223 */ /* 0x000fe2000001013d */
        /* <DEDUP_REMOVED lines=18> */
[----:B------:R-:W-:Y:S02]  /*1f710*/  @P2 LOP3.LUT R161, R161, 0x40000, RZ, 0xfc, !PT ;  /* 0x00040000a1a12812 */ /* 0x000fe400078efcff */
[----:B------:R-:W-:Y:S01]  /*1f720*/  FSEL R172, R5, -INF , P0 ;  /* 0xff80000005ac7808 */ /* 0x000fe20000000000 */
[----:B------:R-:W-:Y:S01]  /*1f730*/  VIADD R5, R160, 0x38 ;  /* 0x00000038a0057836 */ /* 0x000fe20000000000 */
[C---:B------:R-:W-:Y:S02]  /*1f740*/  ISETP.GE.AND P0, PT, R8.reuse, R153, PT ;  /* 0x000000990800720c */ /* 0x040fe40003f06270 */
[----:B------:R-:W-:Y:S02]  /*1f750*/  LOP3.LUT R161, R161, 0xfff7ffff, RZ, 0xc0, !PT ;  /* 0xfff7ffffa1a17812 */ /* 0x000fe400078ec0ff */
[-C--:B------:R-:W-:Y:S01]  /*1f760*/  ISETP.GE.AND P2, PT, R8, R154.reuse, PT ;  /* 0x0000009a0800720c */ /* 0x080fe20003f46270 */
[----:B------:R-:W-:Y:S01]  /*1f770*/  VIADD R8, R160, 0x30 ;  /* 0x00000030a0087836 */ /* 0x000fe20000000000 */
        /* <DEDUP_REMOVED lines=11> */
[----:B------:R-:W-:Y:S02]  /*1f830*/  ISETP.GE.AND P0, PT, R3, R153, PT ;  /* 0x000000990300720c */ /* 0x000fe40003f06270 */
[----:B------:R-:W-:Y:S02]  /*1f840*/  P2R R3, PR, RZ, 0x40 ;  /* 0x00000040ff037803 */ /* 0x000fe40000000000 */
[----:B------:R-:W-:Y:S02]  /*1f850*/  FSEL R201, R33, -INF , !P0 ;  /* 0xff80000021c97808 */ /* 0x000fe40004000000 */
[----:B------:R-:W-:Y:S02]  /*1f860*/  ISETP.GE.AND P0, PT, R18, R155, PT ;  /* 0x0000009b1200720c */ /* 0x000fe40003f06270 */
[----:B------:R-:W-:Y:S02]  /*1f870*/  LOP3.LUT P6, RZ, R161, 0x80000000, RZ, 0xc0, !PT ;  /* 0x80000000a1ff7812 */ /* 0x000fe400078cc0ff */
[----:B------:R-:W-:Y:S02]  /*1f880*/  FSEL R55, R55, -INF , P0 ;  /* 0xff80000037377808 */ /* 0x000fe40000000000 */
[-C--:B------:R-:W-:Y:S02]  /*1f890*/  ISETP.GE.AND P0, PT, R8, R156.reuse, PT ;  /* 0x0000009c0800720c */ /* 0x080fe40003f06270 */
[----:B------:R-:W-:Y:S02]  /*1f8a0*/  LOP3.LUT R161, R161, 0xfffdffff, RZ, 0xc0, !PT ;  /* 0xfffdffffa1a17812 */ /* 0x000fe400078ec0ff */
[----:B------:R-:W-:Y:S02]  /*1f8b0*/  FSEL R168, R221, -INF , P0 ;  /* 0xff800000dda87808 */ /* 0x000fe40000000000 */
[-C--:B------:R-:W-:Y:S01]  /*1f8c0*/  ISETP.GE.AND P0, PT, R7, R153.reuse, PT ;  /* 0x000000990700720c */ /* 0x080fe20003f06270 */
[----:B------:R-:W-:Y:S01]  /*1f8d0*/  VIADD R7, R160, 0x31 ;  /* 0x00000031a0077836 */ /* 0x000fe20000000000 */
[----:B------:R-:W-:Y:S02]  /*1f8e0*/  P2R R33, PR, RZ, 0x20 ;  /* 0x00000020ff217803 */ /* 0x000fe40000000000 */
[----:B------:R-:W-:Y:S02]  /*1f8f0*/  P2R R15, PR, RZ, 0x40 ;  /* 0x00000040ff0f7803 */ /* 0x000fe40000000000 */
[----:B------:R-:W-:Y:S02]  /*1f900*/  LOP3.LUT P6, RZ, R162, 0x1, RZ, 0xc0, !PT ;  /* 0x00000001a2ff7812 */ /* 0x000fe400078cc0ff */
[----:B------:R-:W-:Y:S02]  /*1f910*/  ISETP.GE.AND P2, PT, R180, R153, PT ;  /* 0x00000099b400720c */ /* 0x000fe40003f46270 */
[----:B------:R-:W-:Y:S02]  /*1f920*/  P2R R19, PR, RZ, 0x40 ;  /* 0x00000040ff137803 */ /* 0x000fe40000000000 */
[----:B------:R-:W-:Y:S02]  /*1f930*/  LOP3.LUT P6, RZ, R162, 0x2, RZ, 0xc0, !PT ;  /* 0x00000002a2ff7812 */ /* 0x000fe400078cc0ff */
[----:B------:R-:W-:Y:S02]  /*1f940*/  @P0 LOP3.LUT R161, R161, 0x20000, RZ, 0xfc, !PT ;  /* 0x00020000a1a10812 */ /* 0x000fe400078efcff */
[----:B------:R-:W-:Y:S02]  /*1f950*/  FSEL R21, R167, -INF , !P6 ;  /* 0xff800000a7157808 */ /* 0x000fe40007000000 */
[----:B------:R-:W-:Y:S02]  /*1f960*/  LOP3.LUT P5, RZ, R161, 0x2, RZ, 0xc0, !PT ;  /* 0x00000002a1ff7812 */ /* 0x000fe400078ac0ff */
[----:B------:R-:W-:Y:S02]  /*1f970*/  ISETP.NE.AND P6, PT, R19, RZ, PT ;  /* 0x000000ff1300720c */ /* 0x000fe40003fc5270 */
[----:B------:R-:W-:Y:S02]  /*1f980*/  P2R R40, PR, RZ, 0x20 ;  /* 0x00000020ff287803 */ /* 0x000fe40000000000 */
[----:B------:R-:W-:Y:S02]  /*1f990*/  LOP3.LUT P5, RZ, R161, 0x4, RZ, 0xc0, !PT ;  /* 0x00000004a1ff7812 */ /* 0x000fe400078ac0ff */
[----:B------:R-:W-:Y:S02]  /*1f9a0*/  FSEL R19, R169, -INF , !P6 ;  /* 0xff800000a9137808 */ /* 0x000fe40007000000 */
[----:B------:R-:W-:Y:S02]  /*1f9b0*/  P2R R42, PR, RZ, 0x20 ;  /* 0x00000020ff2a7803 */ /* 0x000fe40000000000 */
[----:B------:R-:W-:Y:S02]  /*1f9c0*/  LOP3.LUT P5, RZ, R161, 0x80000, RZ, 0xc0, !PT ;  /* 0x00080000a1ff7812 */ /* 0x000fe400078ac0ff */
[----:B------:R-:W-:Y:S02]  /*1f9d0*/  ISETP.NE.AND P6, PT, R15, RZ, PT ;  /* 0x000000ff0f00720c */ /* 0x000fe40003fc5270 */
[----:B------:R-:W-:Y:S02]  /*1f9e0*/  P2R R44, PR, RZ, 0x20 ;  /* 0x00000020ff2c7803 */ /* 0x000fe40000000000 */
[----:B------:R-:W-:Y:S02]  /*1f9f0*/  LOP3.LUT P5, RZ, R161, 0x8, RZ, 0xc0, !PT ;  /* 0x00000008a1ff7812 */ /* 0x000fe400078ac0ff */
        /* <DEDUP_REMOVED lines=10> */
[----:B------:R-:W-:Y:S01]  /*1faa0*/  P2R R54, PR, RZ, 0x20 ;  /* 0x00000020ff367803 */ /* 0x000fe20000000000 */
[----:B------:R-:W2:Y:S01]  /*1fab0*/  LD.E R3, desc[UR4][R116.64+0xdc] ;  /* 0x0000dc0474037980 */ /* 0x000ea2000c101900 */
[----:B------:R-:W-:Y:S02]  /*1fac0*/  LOP3.LUT P5, RZ, R161, 0x20, RZ, 0xc0, !PT ;  /* 0x00000020a1ff7812 */ /* 0x000fe400078ac0ff */
        /* <DEDUP_REMOVED lines=66> */
[-C--:B------:R-:W-:Y:S02]  /*1fef0*/  ISETP.GE.AND P6, PT, R28, R154.reuse, PT ;  /* 0x0000009a1c00720c */ /* 0x080fe40003fc6270 */
        /* <DEDUP_REMOVED lines=63> */
[----:B------:R-:W-:Y:S02]  /*202f0*/  ISETP.NE.AND P5, PT, R40, RZ, PT ;  /* 0x000000ff2800720c */ /* 0x000fe40003fa5270 */
[----:B------:R-:W-:Y:S02]  /*20300*/  FSEL R185, R35, -INF , !P0 ;  /* 0xff80000023b97808 */ /* 0x000fe40004000000 */
[CC--:B------:R-:W-:Y:S01]  /*20310*/  ISETP.GE.AND P0, PT, R160.reuse, R154.reuse, PT ;  /* 0x0000009aa000720c */ /* 0x0c0fe20003f06270 */
[----:B------:R-:W-:Y:S01]  /*20320*/  VIADD R160, R160, 0xffffff80 ;  /* 0xffffff80a0a07836 */ /* 0x000fe20000000000 */
[----:B------:R-:W-:Y:S02]  /*20330*/  FSEL R205, R31, -INF , !P5 ;  /* 0xff8000001fcd7808 */ /* 0x000fe40006800000 */
[----:B------:R-:W-:Y:S02]  /*20340*/  FSEL R189, R189, -INF , !P0 ;  /* 0xff800000bdbd7808 */ /* 0x000fe40004000000 */
[-C--:B------:R-:W-:Y:S02]  /*20350*/  ISETP.GE.AND P0, PT, R28, R153.reuse, PT ;  /* 0x000000991c00720c */ /* 0x080fe40003f06270 */
[----:B------:R-:W-:Y:S02]  /*20360*/  ISETP.NE.AND P5, PT, R33, RZ, PT ;  /* 0x000000ff2100720c */ /* 0x000fe40003fa5270 */
[----:B------:R-:W-:Y:S02]  /*20370*/  FSEL R180, R45, -INF , !P0 ;  /* 0xff8000002db47808 */ /* 0x000fe40004000000 */
[-C--:B------:R-:W-:Y:S02]  /*20380*/  ISETP.GE.AND P0, PT, R24, R153.reuse, PT ;  /* 0x000000991800720c */ /* 0x080fe40003f06270 */
[----:B------:R-:W-:Y:S02]  /*20390*/  FSEL R181, R181, -INF , !P5 ;  /* 0xff800000b5b57808 */ /* 0x000fe40006800000 */
[----:B------:R-:W-:Y:S02]  /*203a0*/  FSEL R177, R177, -INF , !P0 ;  /* 0xff800000b1b17808 */ /* 0x000fe40004000000 */
[C---:B------:R-:W-:Y:S02]  /*203b0*/  ISETP.GE.AND P5, PT, R22.reuse, R153, PT ;  /* 0x000000991600720c */ /* 0x040fe40003fa6270 */
[-C--:B------:R-:W-:Y:S02]  /*203c0*/  ISETP.GE.AND P0, PT, R22, R154.reuse, PT ;  /* 0x0000009a1600720c */ /* 0x080fe40003f06270 */
[----:B------:R-:W-:Y:S02]  /*203d0*/  FMNMX3.FTZ R0, R0, R203, R201, !PT ;  /* 0x000000cb00007276 */ /* 0x000fe400078100c9 */
[----:B------:R-:W-:Y:S02]  /*203e0*/  FMNMX3.FTZ R2, R2, R207, R205, !PT ;  /* 0x000000cf02027276 */ /* 0x000fe400078100cd */
[----:B------:R-:W-:Y:S02]  /*203f0*/  FSEL R167, R12, -INF , !P0 ;  /* 0xff8000000ca77808 */ /* 0x000fe40004000000 */
[----:B------:R-:W-:Y:S02]  /*20400*/  FSEL R178, R178, -INF , !P5 ;  /* 0xff800000b2b27808 */ /* 0x000fe40006800000 */
[----:B------:R-:W-:Y:S02]  /*20410*/  FMNMX3.FTZ R0, R0, R193, R191, !PT ;  /* 0x000000c100007276 */ /* 0x000fe400078100bf */
[-C--:B------:R-:W-:Y:S02]  /*20420*/  ISETP.GE.AND P5, PT, R20, R153.reuse, PT ;  /* 0x000000991400720c */ /* 0x080fe40003fa6270 */
[----:B------:R-:W-:Y:S02]  /*20430*/  ISETP.GE.AND P0, PT, R10, R153, PT ;  /* 0x000000990a00720c */ /* 0x000fe40003f06270 */
[----:B------:R-:W-:Y:S02]  /*20440*/  FMNMX3.FTZ R2, R2, R199, R197, !PT ;  /* 0x000000c702027276 */ /* 0x000fe400078100c5 */
[----:B------:R-:W-:Y:S02]  /*20450*/  FMNMX3.FTZ R0, R0, R185, R183, !PT ;  /* 0x000000b900007276 */ /* 0x000fe400078100b7 */
[----:B------:R-:W-:Y:S02]  /*20460*/  FSEL R170, R57, -INF , !P0 ;  /* 0xff80000039aa7808 */ /* 0x000fe40004000000 */
[----:B------:R-:W-:Y:S02]  /*20470*/  FSEL R176, R176, -INF , !P5 ;  /* 0xff800000b0b07808 */ /* 0x000fe40006800000 */
[----:B------:R-:W-:Y:S02]  /*20480*/  FMNMX3.FTZ R2, R2, R189, R187, !PT ;  /* 0x000000bd02027276 */ /* 0x000fe400078100bb */
[----:B------:R-:W-:Y:S02]  /*20490*/  ISETP.GE.AND P0, PT, R8, R153, PT ;  /* 0x000000990800720c */ /* 0x000fe40003f06270 */
[-C--:B------:R-:W-:Y:S02]  /*204a0*/  ISETP.GE.AND P5, PT, R18, R154.reuse, PT ;  /* 0x0000009a1200720c */ /* 0x080fe40003fa6270 */
[----:B------:R-:W-:Y:S02]  /*204b0*/  FMNMX3.FTZ R0, R0, R179, R180, !PT ;  /* 0x000000b300007276 */ /* 0x000fe400078100b4 */
[----:B------:R-:W-:Y:S02]  /*204c0*/  FSEL R174, R174, -INF , !P6 ;  /* 0xff800000aeae7808 */ /* 0x000fe40007000000 */
[----:B------:R-:W-:Y:S02]  /*204d0*/  FMNMX3.FTZ R2, R2, R181, R175, !PT ;  /* 0x000000b502027276 */ /* 0x000fe400078100af */
[-C--:B------:R-:W-:Y:S02]  /*204e0*/  ISETP.GE.AND P6, PT, R14, R153.reuse, PT ;  /* 0x000000990e00720c */ /* 0x080fe40003fc6270 */
[----:B------:R-:W-:Y:S02]  /*204f0*/  FSEL R168, R168, -INF , !P0 ;  /* 0xff800000a8a87808 */ /* 0x000fe40004000000 */
[----:B------:R-:W-:Y:S02]  /*20500*/  FSEL R127, R55, -INF , !P5 ;  /* 0xff800000377f7808 */ /* 0x000fe40006800000 */
[C---:B------:R-:W-:Y:S02]  /*20510*/  ISETP.GE.AND P5, PT, R7.reuse, R153, PT ;  /* 0x000000990700720c */ /* 0x040fe40003fa6270 */
[-C--:B------:R-:W-:Y:S02]  /*20520*/  ISETP.GE.AND P0, PT, R7, R154.reuse, PT ;  /* 0x0000009a0700720c */ /* 0x080fe40003f06270 */
[----:B------:R-:W-:Y:S02]  /*20530*/  FMNMX3.FTZ R7, R0, R177, R178, !PT ;  /* 0x000000b100077276 */ /* 0x000fe400078100b2 */
[-C--:B------:R-:W-:Y:S02]  /*20540*/  ISETP.GE.AND P1, PT, R20, R154.reuse, PT ;  /* 0x0000009a1400720c */ /* 0x080fe40003f26270 */
[----:B------:R-:W-:Y:S02]  /*20550*/  FSEL R169, R16, -INF , !P4 ;  /* 0xff80000010a97808 */ /* 0x000fe40006000000 */
[----:B------:R-:W-:Y:S02]  /*20560*/  FMNMX3.FTZ R0, R2, R173, R171, !PT ;  /* 0x000000ad02007276 */ /* 0x000fe400078100ab */
        /* <DEDUP_REMOVED lines=37> */
[----:B------:R-:W-:Y:S01]  /*207c0*/  FSETP.NEU.FTZ.AND P1, PT, R2, -INF , PT ;  /* 0xff8000000200780b */ /* 0x000fe20003f3d000 */
[----:B--2---:R-:W-:Y:S05]  /*207d0*/  FMUL.FTZ R182, R3, R2 ;  /* 0x0000000203b67220 */ /* 0x004fea0000410000 */
[----:B------:R-:W-:Y:S05]  /*207e0*/  FSEL R182, R182, RZ, P1 ;  /* 0x000000ffb6b67208 */ /* 0x000fea0000800000 */
[-CC-:B------:R-:W-:Y:S01]  /*207f0*/  FFMA.FTZ R195, R15, R3.reuse, -R182.reuse ;  /* 0x000000030fc37223 */ /* 0x180fe200000108b6 */
[----:B---3--:R-:W-:Y:S01]  /*20800*/  FMNMX.FTZ R0, R5, R0, !PT ;  /* 0x0000000005007209 */ /* 0x008fe20007810000 */
[-CC-:B------:R-:W-:Y:S01]  /*20810*/  FFMA.FTZ R184, R13, R3.reuse, -R182.reuse ;  /* 0x000000030db87223 */ /* 0x180fe200000108b6 */
[----:B------:R-:W-:Y:S01]  /*20820*/  FSEL R5, R2, RZ, P1 ;  /* 0x000000ff02057208 */ /* 0x000fe20000800000 */
[----:B------:R-:W1:Y:S01]  /*20830*/  LDSM.16.MT88.4 R12, [R120+0x9000] ;  /* 0x00900000780c783b */ /* 0x000e620000004200 */
[C---:B------:R-:W-:Y:S01]  /*20840*/  FSETP.NEU.FTZ.AND P0, PT, R0.reuse, -INF , PT ;  /* 0xff8000000000780b */ /* 0x040fe20003f1d000 */
[----:B------:R-:W-:Y:S01]  /*20850*/  FMUL.FTZ R124, R3, R0 ;  /* 0x00000000037c7220 */ /* 0x000fe20000410000 */
[-CC-:B------:R-:W-:Y:S01]  /*20860*/  FFMA.FTZ R215, R21, R3.reuse, -R182.reuse ;  /* 0x0000000315d77223 */ /* 0x180fe200000108b6 */
[-CC-:B------:R-:W-:Y:S01]  /*20870*/  FFMA.FTZ R188, R19, R3.reuse, -R182.reuse ;  /* 0x0000000313bc7223 */ /* 0x180fe200000108b6 */
[----:B------:R-:W-:Y:S01]  /*20880*/  FSEL R6, R0, RZ, P0 ;  /* 0x000000ff00067208 */ /* 0x000fe20000000000 */
[----:B------:R-:W-:Y:S01]  /*20890*/  MUFU.EX2 R184, R184 ;  /* 0x000000b800b87308 */ /* 0x000fe20000000800 */
[----:B------:R-:W-:Y:S01]  /*208a0*/  FSEL R124, R124, RZ, P0 ;  /* 0x000000ff7c7c7208 */ /* 0x000fe20000000000 */
[-CC-:B------:R-:W-:Y:S01]  /*208b0*/  FFMA.FTZ R179, R179, R3.reuse, -R182.reuse ;  /* 0x00000003b3b37223 */ /* 0x180fe200000108b6 */
[-CC-:B------:R-:W-:Y:S01]  /*208c0*/  FFMA.FTZ R177, R177, R3.reuse, -R182.reuse ;  /* 0x00000003b1b17223 */ /* 0x180fe200000108b6 */
[----:B------:R-:W-:Y:S01]  /*208d0*/  FADD.FTZ R6, -R6, R119 ;  /* 0x0000007706067221 */ /* 0x000fe20000010100 */
[-C--:B------:R-:W-:Y:S01]  /*208e0*/  FFMA.FTZ R176, R176, R3.reuse, -R182 ;  /* 0x00000003b0b07223 */ /* 0x080fe200000108b6 */
[-CC-:B------:R-:W-:Y:S01]  /*208f0*/  FFMA.FTZ R64, R4, R3.reuse, -R124.reuse ;  /* 0x0000000304407223 */ /* 0x180fe2000001087c */
[-C--:B------:R-:W-:Y:S01]  /*20900*/  FFMA.FTZ R186, R17, R3.reuse, -R124 ;  /* 0x0000000311ba7223 */ /* 0x080fe2000001087c */
[----:B------:R-:W-:Y:S01]  /*20910*/  FMUL.FTZ R4, R3, R6 ;  /* 0x0000000603047220 */ /* 0x000fe20000410000 */
[----:B------:R-:W-:Y:S01]  /*20920*/  FADD.FTZ R6, -R5, R118 ;  /* 0x0000007605067221 */ /* 0x000fe20000010100 */
[C---:B------:R-:W-:Y:S02]  /*20930*/  VIADD R5, R120.reuse, 0x9000 ;  /* 0x0000900078057836 */ /* 0x040fe40000000000 */
        /* <DEDUP_REMOVED lines=10> */
[-CC-:B------:R-:W-:Y:S01]  /*209e0*/  FFMA.FTZ R167, R167, R3.reuse, -R124.reuse ;  /* 0x00000003a7a77223 */ /* 0x180fe2000001087c */
[-CC-:B------:R-:W-:Y:S01]  /*209f0*/  FFMA.FTZ R165, R165, R3.reuse, -R124.reuse ;  /* 0x00000003a5a57223 */ /* 0x180fe2000001087c */
[-CC-:B------:R-:W-:Y:S03]  /*20a00*/  FFMA.FTZ R125, R125, R3.reuse, -R124.reuse ;  /* 0x000000037d7d7223 */ /* 0x180fe6000001087c */
[----:B------:R-:W3:Y:S01]  /*20a10*/  MUFU.EX2 R186, R186 ;  /* 0x000000ba00ba7308 */ /* 0x000ee20000000800 */
[-CC-:B------:R-:W-:Y:S01]  /*20a20*/  FFMA.FTZ R121, R121, R3.reuse, -R124.reuse ;  /* 0x0000000379797223 */ /* 0x180fe2000001087c */
[--C-:B------:R-:W-:Y:S01]  /*20a30*/  FFMA.FTZ R122, R122, R3, -R124.reuse ;  /* 0x000000037a7a7223 */ /* 0x100fe2000001087c */
[----:B------:R-:W4:Y:S01]  /*20a40*/  LDSM.16.MT88.4 R36, [R118+0x2000] ;  /* 0x002000007624783b */ /* 0x000f220000004200 */
[----:B------:R-:W-:Y:S06]  /*20a50*/  ISETP.GT.AND P0, PT, R158, R133, PT ;  /* 0x000000859e00720c */ /* 0x000fec0003f04270 */
[----:B------:R-:W-:Y:S01]  /*20a60*/  MUFU.EX2 R130, R11 ;  /* 0x0000000b00827308 */ /* 0x000fe20000000800 */
[----:B------:R-:W5:Y:S09]  /*20a70*/  LDSM.16.MT88.4 R60, [R118+0x4000] ;  /* 0x00400000763c783b */ /* 0x000f720000004200 */
[----:B------:R-:W1:Y:S01]  /*20a80*/  MUFU.EX2 R55, R4 ;  /* 0x0000000400377308 */ /* 0x000e620000000800 */
[----:B---3--:R-:W-:Y:S09]  /*20a90*/  F2FP.F16.F32.PACK_AB R57, R186, R64 ;  /* 0x00000040ba39723e */ /* 0x008ff200000000ff */
[----:B------:R-:W3:Y:S10]  /*20aa0*/  MUFU.EX2 R54, R8 ;  /* 0x0000000800367308 */ /* 0x000ef40000000800 */
        /* <DEDUP_REMOVED lines=29> */
[----:B------:R-:W-:Y:S01]  /*20c80*/  FFMA.FTZ R79, R51, R3, -R124 ;  /* 0x00000003334f7223 */ /* 0x000fe2000001087c */
[C---:B------:R-:W-:Y:S01]  /*20c90*/  FMUL.FTZ R50, R55.reuse, R70 ;  /* 0x0000004637327220 */ /* 0x040fe20000410000 */
[----:B------:R-:W-:Y:S01]  /*20ca0*/  FMUL.FTZ R51, R55, R71 ;  /* 0x0000004737337220 */ /* 0x000fe20000410000 */
[----:B------:R-:W-:Y:S01]  /*20cb0*/  FMUL.FTZ R48, R54, R68 ;  /* 0x0000004436307220 */ /* 0x000fe20000410000 */
[----:B---3--:R-:W-:Y:S01]  /*20cc0*/  F2FP.F16.F32.PACK_AB R58, R184, R195 ;  /* 0x000000c3b83a723e */ /* 0x008fe200000000ff */
        /* <DEDUP_REMOVED lines=106> */
[-C--:B------:R-:W-:Y:S01]  /*21370*/  FFMA.FTZ R172, R127, R3.reuse, -R124 ;  /* 0x000000037fac7223 */ /* 0x080fe2000001087c */
        /* <DEDUP_REMOVED lines=44> */
[----:B--2---:R-:W-:Y:S09]  /*21640*/  FFMA.FTZ R176, R123, R3, -R124 ;  /* 0x000000037bb07223 */ /* 0x004ff2000001087c */
[----:B------:R-:W-:Y:S10]  /*21650*/  MUFU.EX2 R127, R54 ;  /* 0x00000036007f7308 */ /* 0x000ff40000000800 */
[----:B------:R-:W2:Y:S01]  /*21660*/  MUFU.EX2 R174, R174 ;  /* 0x000000ae00ae7308 */ /* 0x000ea20000000800 */
[C---:B-1----:R-:W-:Y:S09]  /*21670*/  HMMA.16816.F32 R36, R56.reuse, R60, R36 ;  /* 0x0000003c3824723c */ /* 0x042ff20000001824 */
[----:B------:R-:W-:Y:S01]  /*21680*/  MUFU.EX2 R125, R125 ;  /* 0x0000007d007d7308 */ /* 0x000fe20000000800 */
[C---:B------:R-:W-:Y:S01]  /*21690*/  HMMA.16816.F32 R40, R56.reuse, R62, R40 ;  /* 0x0000003e3828723c */ /* 0x040fe20000001828 */
[----:B------:R-:W1:Y:S08]  /*216a0*/  LDSM.16.MT88.4 R60, [R118+0x4400] ;  /* 0x00440000763c783b */ /* 0x000e700000004200 */
[----:B------:R-:W-:Y:S01]  /*216b0*/  MUFU.EX2 R176, R176 ;  /* 0x000000b000b07308 */ /* 0x000fe20000000800 */
[----:B--2---:R-:W-:Y:S01]  /*216c0*/  F2FP.F16.F32.PACK_AB R54, R174, R127 ;  /* 0x0000007fae36723e */ /* 0x004fe200000000ff */
        /* <DEDUP_REMOVED lines=49> */
[----:B------:R-:W-:Y:S02]  /*219e0*/  FFMA.FTZ R182, R126, R3, -R182 ;  /* 0x000000037eb67223 */ /* 0x000fe400000108b6 */
        /* <DEDUP_REMOVED lines=10> */
[----:B------:R-:W-:Y:S01]  /*21a90*/  MUFU.EX2 R182, R182 ;  /* 0x000000b600b67308 */ /* 0x000fe20000000800 */
        /* <DEDUP_REMOVED lines=134> */
.L_x_6310:
        /* <DEDUP_REMOVED lines=10> */
.L_x_6331:
        /* <DEDUP_REMOVED lines=147> */
.L_x_6320:
[----:B------:R-:W-:Y:S05]  /*22cd0*/  BSYNC.RECONVERGENT B0 ;  /* 0x0000000000007941 */ /* 0x000fea0003800200 */
.L_x_6319:
        /* <DEDUP_REMOVED lines=27> */
.L_x_6322:
[----:B------:R-:W-:Y:S05]  /*22e90*/  BSYNC.RECONVERGENT B0 ;  /* 0x0000000000007941 */ /* 0x000fea0003800200 */
.L_x_6321:
        /* <DEDUP_REMOVED lines=14> */
.L_x_6324:
[----:B------:R-:W-:Y:S05]  /*22f80*/  BSYNC.RECONVERGENT B0 ;  /* 0x0000000000007941 */ /* 0x000fea0003800200 */
.L_x_6323:
        /* <DEDUP_REMOVED lines=14> */
.L_x_6326:
[----:B------:R-:W-:Y:S05]  /*23070*/  BSYNC.RECONVERGENT B0 ;  /* 0x0000000000007941 */ /* 0x000fea0003800200 */
.L_x_6325:
[----:B------:R-:W-:-:S04]  /*23080*/  MOV R143, 0x0 ;  /* 0x00000000008f7802 */ /* 0x000fc80000000f00 */
[----:B-1234-:R-:W-:Y:S05]  /*23090*/  @P6 RET.REL.NODEC R142 `(_ZN5flash24flash_fwd_splitkv_kernelI23Flash_fwd_kernel_traitsILi96ELi64ELi128ELi4ELb0ELb0EN7cutlass6half_tE19Flash_kernel_traitsILi96ELi64ELi128ELi4ES3_EELb0ELb1ELb1ELb0ELb0ELb1ELb1ELb1EEEvNS_16Flash_fwd_paramsE) ;  /* 0xfffffdcc8ed86950 */ /* 0x01efea0003c3ffff */
        /* <DEDUP_REMOVED lines=10> */
[----:B-1----:R-:W-:Y:S05]  /*23140*/  @P0 RET.REL.NODEC R142 `(_ZN5flash24flash_fwd_splitkv_kernelI23Flash_fwd_kernel_traitsILi96ELi64ELi128ELi4ELb0ELb0EN7cutlass6half_tE19Flash_kernel_traitsILi96ELi64ELi128ELi4ES3_EELb0ELb1ELb1ELb0ELb0ELb1ELb1ELb1EEEvNS_16Flash_fwd_paramsE) ;  /* 0xfffffdcc8eac0950 */ /* 0x002fea0003c3ffff */
[----:B------:R-:W-:Y:S01]  /*23150*/  LEA R2, P0, R59, R62, 0x2 ;  /* 0x0000003e3b027211 */ /* 0x000fe200078010ff */
[----:B------:R-:W-:-:S03]  /*23160*/  IMAD.MOV.U32 R143, RZ, RZ, 0x0 ;  /* 0x00000000ff8f7424 */ /* 0x000fc600078e00ff */
[----:B------:R-:W-:-:S05]  /*23170*/  LEA.HI.X R3, R59, R63, R55, 0x2, P0 ;  /* 0x0000003f3b037211 */ /* 0x000fca00000f1437 */
[----:B------:R1:W-:Y:S02]  /*23180*/  ST.E.128 desc[UR4][R2.64+0x4900], R4 ;  /* 0x0049000402007985 */ /* 0x0003e4000c101d04 */
[----:B-1----:R-:W-:Y:S05]  /*23190*/  RET.REL.NODEC R142 `(_ZN5flash24flash_fwd_splitkv_kernelI23Flash_fwd_kernel_traitsILi96ELi64ELi128ELi4ELb0ELb0EN7cutlass6half_tE19Flash_kernel_traitsILi96ELi64ELi128ELi4ES3_EELb0ELb1ELb1ELb0ELb0ELb1ELb1ELb1EEEvNS_16Flash_fwd_paramsE) ;  /* 0xfffffdcc8e987950 */ /* 0x002fea0003c3ffff */
.L_x_6318:
[----:B------:R-:W-:Y:S01]  /*231a0*/  MOV R4, 0x2 ;  /* 0x0000000200047802 */ /* 0x000fe20000000f00 */
[----:B------:R-:W-:Y:S01]  /*231b0*/  IMAD.MOV.U32 R3, RZ, RZ, 0x1f ;  /* 0x0000001fff037424 */ /* 0x000fe200078e00ff */
[----:B------:R-:W-:-:S07]  /*231c0*/  MOV R6, 0xffffffff ;  /* 0xffffffff00067802 */ /* 0x000fce0000000f00 */
[----:B-1---5:R-:W-:Y:S05]  /*231d0*/  WARPSYNC.COLLECTIVE R6, `(.L_x_6327) ;  /* 0x0000000006087348 */ /* 0x022fea0003c00000 */
[----:B------:R2:W3:Y:S02]  /*231e0*/  SHFL.BFLY P0, R12, R163, R4, R3 ;  /* 0x0c000004a30c7389 */ /* 0x0004e40000000003 */
[----:B-123-5:R-:W-:Y:S05]  /*231f0*/  ENDCOLLECTIVE ;  /* 0x000000000000791b */ /* 0x02efea0003800000 */
.L_x_6327:
[----:B------:R-:W-:Y:S02]  /*23200*/  IMAD.MOV.U32 R8, RZ, RZ, R12 ;  /* 0x000000ffff087224 */ /* 0x000fe400078e000c */
[----:B------:R-:W-:Y:S02]  /*23210*/  IMAD.MOV.U32 R4, RZ, RZ, 0x1 ;  /* 0x00000001ff047424 */ /* 0x000fe400078e00ff */
[----:B------:R-:W-:-:S05]  /*23220*/  FADD.FTZ R9, R8, R163 ;  /* 0x000000a308097221 */ /* 0x000fca0000010000 */
[----:B------:R-:W-:-:S07]  /*23230*/  MOV R163, R9 ;  /* 0x0000000900a37202 */ /* 0x000fce0000000f00 */
[----:B------:R-:W-:Y:S05]  /*23240*/  WARPSYNC.COLLECTIVE R6, `(.L_x_6328) ;  /* 0x0000000006087348 */ /* 0x000fea0003c00000 */
[----:B------:R1:W2:Y:S02]  /*23250*/  SHFL.BFLY P0, R12, R163, R4, R3 ;  /* 0x0c000004a30c7389 */ /* 0x0002a40000000003 */
[----:B-12---:R-:W-:Y:S05]  /*23260*/  ENDCOLLECTIVE ;  /* 0x000000000000791b */ /* 0x006fea0003800000 */
.L_x_6328:
[----:B------:R-:W-:Y:S01]  /*23270*/  MOV R163, R164 ;  /* 0x000000a400a37202 */ /* 0x000fe20000000f00 */
[----:B------:R-:W-:Y:S01]  /*23280*/  IMAD.MOV.U32 R4, RZ, RZ, 0x2 ;  /* 0x00000002ff047424 */ /* 0x000fe200078e00ff */
[----:B------:R-:W-:-:S07]  /*23290*/  MOV R8, R12 ;  /* 0x0000000c00087202 */ /* 0x000fce0000000f00 */
[----:B------:R-:W-:Y:S05]  /*232a0*/  WARPSYNC.COLLECTIVE R6, `(.L_x_6329) ;  /* 0x0000000006087348 */ /* 0x000fea0003c00000 */
[----:B------:R1:W2:Y:S02]  /*232b0*/  SHFL.BFLY P0, R12, R163, R4, R3 ;  /* 0x0c000004a30c7389 */ /* 0x0002a40000000003 */
[----:B-12---:R-:W-:Y:S05]  /*232c0*/  ENDCOLLECTIVE ;  /* 0x000000000000791b */ /* 0x006fea0003800000 */
.L_x_6329:
[----:B------:R-:W-:Y:S01]  /*232d0*/  FADD.FTZ R11, R9, R8 ;  /* 0x00000008090b7221 */ /* 0x000fe20000010000 */
[----:B------:R-:W-:Y:S01]  /*232e0*/  FADD.FTZ R7, R12, R164 ;  /* 0x000000a40c077221 */ /* 0x000fe20000010000 */
[----:B------:R-:W-:-:S04]  /*232f0*/  MOV R4, 0x1 ;  /* 0x0000000100047802 */ /* 0x000fc80000000f00 */
[----:B------:R-:W-:-:S07]  /*23300*/  MOV R163, R7 ;  /* 0x0000000700a37202 */ /* 0x000fce0000000f00 */
[----:B------:R-:W-:Y:S05]  /*23310*/  WARPSYNC.COLLECTIVE R6, `(.L_x_6330) ;  /* 0x0000000006087348 */ /* 0x000fea0003c00000 */
[----:B------:R1:W2:Y:S02]  /*23320*/  SHFL.BFLY P0, R12, R163, R4, R3 ;  /* 0x0c000004a30c7389 */ /* 0x0002a40000000003 */
[----:B-12---:R-:W-:Y:S05]  /*23330*/  ENDCOLLECTIVE ;  /* 0x000000000000791b */ /* 0x006fea0003800000 */
.L_x_6330:
[----:B------:R-:W-:Y:S05]  /*23340*/  BRA `(.L_x_6331) ;  /* 0xfffffff000147947 */ /* 0x000fea000383ffff */
.L_x_6332:
        /* <DEDUP_REMOVED lines=11> */
.L_x_11675:


//--------------------- .text._ZN5flash32flash_fwd_splitkv_combine_kernelI23Flash_fwd_kernel_traitsILi96ELi64ELi64ELi4ELb0ELb0EN7cutlass6half_tE19Flash_kernel_traitsILi96ELi64ELi64ELi4ES3_EELi16ELi7ELb0EEEvNS_16Flash_fwd_paramsE --------------------------
	.section	.text._ZN5flash32flash_fwd_splitkv_combine_kernelI23Flash_fwd_kernel_traitsILi96ELi64ELi64ELi4ELb0ELb0EN7cutlass6half_tE19Flash_kernel_traitsILi96ELi64ELi64ELi4ES3_EELi16ELi7ELb0EEEvNS_16Flash_fwd_paramsE,"ax",@progbits
	.align	128
        .global         _ZN5flash32flash_fwd_splitkv_combine_kernelI23Flash_fwd_kernel_traitsILi96ELi64ELi64ELi4ELb0ELb0EN7cutlass6half_tE19Flash_kernel_traitsILi96ELi64ELi64ELi4ES3_EELi16ELi7ELb0EEEvNS_16Flash_fwd_paramsE
        .type           _ZN5flash32flash_fwd_splitkv_combine_kernelI23Flash_fwd_kernel_traitsILi96ELi64ELi64ELi4ELb0ELb0EN7cutlass6half_tE19Flash_kernel_traitsILi96ELi64ELi64ELi4ES3_EELi16ELi7ELb0EEEvNS_16Flash_fwd_paramsE,@function
        .size           _ZN5flash32flash_fwd_splitkv_combine_kernelI23Flash_fwd_kernel_traitsILi96ELi64ELi64ELi4ELb0ELb0EN7cutlass6half_tE19Flash_kernel_traitsILi96ELi64ELi64ELi4ES3_EELi16ELi7ELb0EEEvNS_16Flash_fwd_paramsE,(.L_x_11676 - _ZN5flash32flash_fwd_splitkv_combine_kernelI23Flash_fwd_kernel_traitsILi96ELi64ELi64ELi4ELb0ELb0EN7cutlass6half_tE19Flash_kernel_traitsILi96ELi64ELi64ELi4ES3_EELi16ELi7ELb0EEEvNS_16Flash_fwd_paramsE)
        .other          _ZN5flash32flash_fwd_splitkv_combine_kernelI23Flash_fwd_kernel_traitsILi96ELi64ELi64ELi4ELb0ELb0EN7cutlass6half_tE19Flash_kernel_traitsILi96ELi64ELi64ELi4ES3_EELi16ELi7ELb0EEEvNS_16Flash_fwd_paramsE,@"STO_CUDA_ENTRY STV_DEFAULT"
_ZN5flash32flash_fwd_splitkv_combine_kernelI23Flash_fwd_kernel_traitsILi96ELi64ELi64ELi4ELb0ELb0EN7cutlass6half_tE19Flash_kernel_traitsILi96ELi64ELi64ELi4ES3_EELi16ELi7ELb0EEEvNS_16Flash_fwd_paramsE:
.text._ZN5flash32flash_fwd_splitkv_combine_kernelI23Flash_fwd_kernel_traitsILi96ELi64ELi64ELi4ELb0ELb0EN7cutlass6half_tE19Flash_kernel_traitsILi96ELi64ELi64ELi4ES3_EELi16ELi7ELb0EEEvNS_16Flash_fwd_paramsE:
        /* <DEDUP_REMOVED lines=38> */
.L_x_6333:
[----:B------:R-:W-:Y:S01]  /*0260*/  IMAD.U32 R42, RZ, RZ, UR20 ;  /* 0x00000014ff2a7e24 */ /* 0x000fe2000f8e00ff */
[----:B------:R-:W-:Y:S01]  /*0270*/  MOV R30, UR18 ;  /* 0x00000012001e7c02 */ /* 0x000fe20008000f00 */
[----:B------:R-:W-:Y:S01]  /*0280*/  IMAD.U32 R31, RZ, RZ, UR14 ;  /* 0x0000000eff1f7e24 */ /* 0x000fe2000f8e00ff */
[----:B------:R-:W-:Y:S02]  /*0290*/  MOV R29, UR5 ;  /* 0x00000005001d7c02 */ /* 0x000fe40008000f00 */
[----:B------:R-:W-:Y:S02]  /*02a0*/  MOV R28, 0x2c0 ;  /* 0x000002c0001c7802 */ /* 0x000fe40000000f00 */
[----:B------:R-:W-:Y:S05]  /*02b0*/  CALL.REL.NOINC `($__internal_14_$__cuda_sm20_div_s64) ;  /* 0x0000005400e47944 */ /* 0x000fea0003c00000 */
[----:B------:R-:W-:-:S07]  /*02c0*/  MOV R15, R31 ;  /* 0x0000001f000f7202 */ /* 0x000fce0000000f00 */
.L_x_6334:
        /* <DEDUP_REMOVED lines=30> */
.L_x_6336:
[----:B------:R-:W-:Y:S01]  /*04b0*/  IMAD.MOV.U32 R42, RZ, RZ, R14 ;  /* 0x000000ffff2a7224 */ /* 0x000fe200078e000e */
[----:B------:R-:W-:Y:S02]  /*04c0*/  MOV R31, R15 ;  /* 0x0000000f001f7202 */ /* 0x000fe40000000f00 */
[----:B------:R-:W-:Y:S02]  /*04d0*/  MOV R28, 0x4f0 ;  /* 0x000004f0001c7802 */ /* 0x000fe40000000f00 */
[----:B------:R-:W-:Y:S05]  /*04e0*/  CALL.REL.NOINC `($__internal_14_$__cuda_sm20_div_s64) ;  /* 0x0000005400587944 */ /* 0x000fea0003c00000 */
[----:B------:R-:W-:Y:S02]  /*04f0*/  MOV R4, R14 ;  /* 0x0000000e00047202 */ /* 0x000fe40000000f00 */
[----:B------:R-:W-:Y:S02]  /*0500*/  MOV R5, R31 ;  /* 0x0000001f00057202 */ /* 0x000fe40000000f00 */
.L_x_6337:
[----:B------:R-:W-:Y:S05]  /*0510*/  BSYNC.RECONVERGENT B0 ;  /* 0x0000000000007941 */ /* 0x000fea0003800200 */
.L_x_6335:
        /* <DEDUP_REMOVED lines=59> */
.L_x_6339:
[----:B------:R-:W-:Y:S01]  /*08d0*/  IMAD.MOV.U32 R42, RZ, RZ, R30 ;  /* 0x000000ffff2a7224 */ /* 0x000fe200078e001e */
[----:B------:R-:W-:Y:S01]  /*08e0*/  MOV R30, R24 ;  /* 0x00000018001e7202 */ /* 0x000fe20000000f00 */
[----:B------:R-:W-:Y:S01]  /*08f0*/  IMAD.MOV.U32 R31, RZ, RZ, R29 ;  /* 0x000000ffff1f7224 */ /* 0x000fe200078e001d */
[----:B------:R-:W-:Y:S02]  /*0900*/  MOV R29, R16 ;  /* 0x00000010001d7202 */ /* 0x000fe40000000f00 */
[----:B------:R-:W-:Y:S02]  /*0910*/  MOV R28, 0x930 ;  /* 0x00000930001c7802 */ /* 0x000fe40000000f00 */
[----:B------:R-:W-:Y:S05]  /*0920*/  CALL.REL.NOINC `($__internal_14_$__cuda_sm20_div_s64) ;  /* 0x0000005000487944 */ /* 0x000fea0003c00000 */
[----:B------:R-:W-:Y:S02]  /*0930*/  MOV R30, R14 ;  /* 0x0000000e001e7202 */ /* 0x000fe40000000f00 */
.L_x_6340:
[----:B------:R-:W-:Y:S05]  /*0940*/  BSYNC.RECONVERGENT B0 ;  /* 0x0000000000007941 */ /* 0x000fea0003800200 */
.L_x_6338:
        /* <DEDUP_REMOVED lines=125> */
.L_x_6342:
[----:B------:R-:W-:Y:S01]  /*1120*/  IMAD.MOV.U32 R42, RZ, RZ, R30 ;  /* 0x000000ffff2a7224 */ /* 0x000fe200078e001e */
[----:B------:R-:W-:Y:S01]  /*1130*/  MOV R30, R23 ;  /* 0x00000017001e7202 */ /* 0x000fe20000000f00 */
[----:B------:R-:W-:Y:S01]  /*1140*/  IMAD.MOV.U32 R29, RZ, RZ, R41 ;  /* 0x000000ffff1d7224 */ /* 0x000fe200078e0029 */
[----:B------:R-:W-:Y:S02]  /*1150*/  MOV R28, 0x1170 ;  /* 0x00001170001c7802 */ /* 0x000fe40000000f00 */
[----:B------:R-:W-:Y:S05]  /*1160*/  CALL.REL.NOINC `($__internal_14_$__cuda_sm20_div_s64) ;  /* 0x0000004800387944 */ /* 0x000fea0003c00000 */
[----:B------:R-:W-:Y:S02]  /*1170*/  MOV R48, R14 ;  /* 0x0000000e00307202 */ /* 0x000fe40000000f00 */
[----:B------:R-:W-:Y:S02]  /*1180*/  MOV R49, R31 ;  /* 0x0000001f00317202 */ /* 0x000fe40000000f00 */
.L_x_6343:
[----:B------:R-:W-:Y:S05]  /*1190*/  BSYNC.RECONVERGENT B0 ;  /* 0x0000000000007941 */ /* 0x000fea0003800200 */
.L_x_6341:
        /* <DEDUP_REMOVED lines=57> */
.L_x_6345:
[----:B------:R-:W-:Y:S01]  /*1530*/  IMAD.MOV.U32 R42, RZ, RZ, R4 ;  /* 0x000000ffff2a7224 */ /* 0x000fe200078e0004 */
[----:B------:R-:W-:Y:S01]  /*1540*/  MOV R31, R5 ;  /* 0x00000005001f7202 */ /* 0x000fe20000000f00 */
[----:B------:R-:W-:Y:S01]  /*1550*/  IMAD.MOV.U32 R30, RZ, RZ, R22 ;  /* 0x000000ffff1e7224 */ /* 0x000fe200078e0016 */
[----:B------:R-:W-:Y:S02]  /*1560*/  MOV R28, 0x1580 ;  /* 0x00001580001c7802 */ /* 0x000fe40000000f00 */
[----:B------:R-:W-:Y:S05]  /*1570*/  CALL.REL.NOINC `($__internal_14_$__cuda_sm20_div_s64) ;  /* 0x0000004400347944 */ /* 0x000fea0003c00000 */
[----:B------:R-:W-:Y:S02]  /*1580*/  MOV R30, R14 ;  /* 0x0000000e001e7202 */ /* 0x000fe40000000f00 */
.L_x_6346:
[----:B------:R-:W-:Y:S05]  /*1590*/  BSYNC.RECONVERGENT B0 ;  /* 0x0000000000007941 */ /* 0x000fea0003800200 */
.L_x_6344:
        /* <DEDUP_REMOVED lines=482> */
.L_x_6350:
[----:B------:R-:W0:Y:S01]  /*33c0*/  S2R R18, SR_CTAID.X ;  /* 0x0000000000127919 */ /* 0x000e220000002500 */
[----:B------:R-:W-:Y:S01]  /*33d0*/  IMAD.MOV.U32 R31, RZ, RZ, RZ ;  /* 0x000000ffff1f7224 */ /* 0x000fe200078e00ff */
[----:B------:R-:W-:Y:S02]  /*33e0*/  MOV R30, R44 ;  /* 0x0000002c001e7202 */ /* 0x000fe40000000f00 */
[----:B------:R-:W-:Y:S01]  /*33f0*/  MOV R28, 0x3430 ;  /* 0x00003430001c7802 */ /* 0x000fe20000000f00 */
[----:B0-----:R-:W-:-:S05]  /*3400*/  IMAD R18, R18, 0x10, R15 ;  /* 0x0000001012127824 */ /* 0x001fca00078e020f */
[----:B------:R-:W-:Y:S02]  /*3410*/  MOV R42, R18 ;  /* 0x00000012002a7202 */ /* 0x000fe40000000f00 */
[----:B------:R-:W-:Y:S05]  /*3420*/  CALL.REL.NOINC `($__internal_14_$__cuda_sm20_div_s64) ;  /* 0x0000002400887944 */ /* 0x000fea0003c00000 */
[----:B------:R-:W-:Y:S02]  /*3430*/  IADD3 R25, PT, PT, -R14, RZ, RZ ;  /* 0x000000ff0e197210 */ /* 0x000fe40007ffe1ff */
[----:B------:R-:W-:-:S03]  /*3440*/  MOV R45, R31 ;  /* 0x0000001f002d7202 */ /* 0x000fc60000000f00 */
[----:B------:R-:W-:Y:S01]  /*3450*/  IMAD R25, R44, R25, R18 ;  /* 0x000000192c197224 */ /* 0x000fe200078e0212 */
[----:B------:R-:W-:-:S07]  /*3460*/  MOV R44, R14 ;  /* 0x0000000e002c7202 */ /* 0x000fce0000000f00 */
.L_x_6351:
        /* <DEDUP_REMOVED lines=59> */
.L_x_6353:
[----:B------:R-:W-:Y:S01]  /*3820*/  IMAD.MOV.U32 R42, RZ, RZ, R44 ;  /* 0x000000ffff2a7224 */ /* 0x000fe200078e002c */
[----:B------:R-:W-:Y:S01]  /*3830*/  MOV R31, R45 ;  /* 0x0000002d001f7202 */ /* 0x000fe20000000f00 */
[----:B------:R-:W-:Y:S01]  /*3840*/  IMAD.MOV.U32 R30, RZ, RZ, R40 ;  /* 0x000000ffff1e7224 */ /* 0x000fe200078e0028 */
[----:B------:R-:W-:Y:S02]  /*3850*/  MOV R28, 0x3870 ;  /* 0x00003870001c7802 */ /* 0x000fe40000000f00 */
[----:B------:R-:W-:Y:S05]  /*3860*/  CALL.REL.NOINC `($__internal_14_$__cuda_sm20_div_s64) ;  /* 0x0000002000787944 */ /* 0x000fea0003c00000 */
[----:B------:R-:W-:-:S05]  /*3870*/  IADD3 R41, PT, PT, -R14, RZ, RZ ;  /* 0x000000ff0e297210 */ /* 0x000fca0007ffe1ff */
[----:B------:R-:W-:Y:S02]  /*3880*/  IMAD R41, R41, R40, R44 ;  /* 0x0000002829297224 */ /* 0x000fe400078e022c */
.L_x_6354:
[----:B------:R-:W-:Y:S05]  /*3890*/  BSYNC.RECONVERGENT B0 ;  /* 0x0000000000007941 */ /* 0x000fea0003800200 */
.L_x_6352:
        /* <DEDUP_REMOVED lines=162> */
.L_x_6349:
[----:B------:R-:W0:Y:S01]  /*42c0*/  LDC.64 R18, c[0x0][0x420] ;  /* 0x00010800ff127b82 */ /* 0x000e220000000a00 */
[----:B------:R-:W-:-:S05]  /*42d0*/  IADD3 R14, PT, PT, R15, UR19, RZ ;  /* 0x000000130f0e7c10 */ /* 0x000fca000fffe0ff */
[----:B0-----:R-:W-:-:S05]  /*42e0*/  IMAD.WIDE.U32 R18, R14, 0x4, R18 ;  /* 0x000000040e127825 */ /* 0x001fca00078e0012 */
[----:B------:R1:W-:Y:S02]  /*42f0*/  STG.E desc[UR10][R18.64], R2 ;  /* 0x0000000212007986 */ /* 0x0003e4000c10190a */
.L_x_6348:
[----:B------:R-:W-:Y:S05]  /*4300*/  BSYNC.RECONVERGENT B1 ;  /* 0x0000000000017941 */ /* 0x000fea0003800200 */
.L_x_6347:
        /* <DEDUP_REMOVED lines=168> */
.L_x_6361:
        /* <DEDUP_REMOVED lines=16> */
.L_x_6358:
[----:B-1----:R-:W-:Y:S05]  /*4e90*/  BSYNC.RECONVERGENT B0 ;  /* 0x0000000000007941 */ /* 0x002fea0003800200 */
.L_x_6357:
        /* <DEDUP_REMOVED lines=33> */
.L_x_6360:
[----:B------:R-:W-:Y:S05]  /*50b0*/  BSYNC.RECONVERGENT B0 ;  /* 0x0000000000007941 */ /* 0x000fea0003800200 */
.L_x_6359:
        /* <DEDUP_REMOVED lines=19> */
.L_x_6356:
        /* <DEDUP_REMOVED lines=25> */
.L_x_6363:
[----:B------:R-:W-:Y:S05]  /*5380*/  BSYNC.RECONVERGENT B0 ;  /* 0x0000000000007941 */ /* 0x000fea0003800200 */
.L_x_6362:
        /* <DEDUP_REMOVED lines=12> */
.L_x_6355:
        /* <DEDUP_REMOVED lines=96> */
        .weak           $__internal_14_$__cuda_sm20_div_s64
        .type           $__internal_14_$__cuda_sm20_div_s64,@function
        .size           $__internal_14_$__cuda_sm20_div_s64,(.L_x_11676 - $__internal_14_$__cuda_sm20_div_s64)
$__internal_14_$__cuda_sm20_div_s64:
        /* <DEDUP_REMOVED lines=83> */
[----:B------:R-:W-:Y:S06]  /*5f80*/  RET.REL.NODEC R32 `(_ZN5flash32flash_fwd_splitkv_combine_kernelI23Flash_fwd_kernel_traitsILi96ELi64ELi64ELi4ELb0ELb0EN7cutlass6half_tE19Flash_kernel_traitsILi96ELi64ELi64ELi4ES3_EELi16ELi7ELb0EEEvNS_16Flash_fwd_paramsE) ;  /* 0xffffffa0201c7950 */ /* 0x000fec0003c3ffff */
.L_x_6364:
        /* <DEDUP_REMOVED lines=15> */
.L_x_11676:


//--------------------- .text._ZN5flash32flash_fwd_splitkv_combine_kernelI23Flash_fwd_kernel_traitsILi96ELi64ELi64ELi4ELb0ELb0EN7cutlass6half_tE19Flash_kernel_traitsILi96ELi64ELi64ELi4ES3_EELi16ELi6ELb0EEEvNS_16Flash_fwd_paramsE --------------------------
	.section	.text._ZN5flash32flash_fwd_splitkv_combine_kernelI23Flash_fwd_kernel_traitsILi96ELi64ELi64ELi4ELb0ELb0EN7cutlass6half_tE19Flash_kernel_traitsILi96ELi64ELi64ELi4ES3_EELi16ELi6ELb0EEEvNS_16Flash_fwd_paramsE,"ax",@progbits
	.align	128
        .global         _ZN5flash32flash_fwd_splitkv_combine_kernelI23Flash_fwd_kernel_traitsILi96ELi64ELi64ELi4ELb0ELb0EN7cutlass6half_tE19Flash_kernel_traitsILi96ELi64ELi64ELi4ES3_EELi16ELi6ELb0EEEvNS_16Flash_fwd_paramsE
        .type           _ZN5flash32flash_fwd_splitkv_combine_kernelI23Flash_fwd_kernel_traitsILi96ELi64ELi64ELi4ELb0ELb0EN7cutlass6half_tE19Flash_kernel_traitsILi96ELi64ELi64ELi4ES3_EELi16ELi6ELb0EEEvNS_16Flash_fwd_paramsE,@function
        .size           _ZN5flash32flash_fwd_splitkv_combine_kernelI23Flash_fwd_kernel_traitsILi96ELi64ELi64ELi4ELb0ELb0EN7cutlass6half_tE19Flash_kernel_traitsILi96ELi64ELi64ELi4ES3_EELi16ELi6ELb0EEEvNS_16Flash_fwd_paramsE,(.L_x_11677 - _ZN5flash32flash_fwd_splitkv_combine_kernelI23Flash_fwd_kernel_traitsILi96ELi64ELi64ELi4ELb0ELb0EN7cutlass6half_tE19Flash_kernel_traitsILi96ELi64ELi64ELi4ES3_EELi16ELi6ELb0EEEvNS_16Flash_fwd_paramsE)
        .other          _ZN5flash32flash_fwd_splitkv_combine_kernelI23Flash_fwd_kernel_traitsILi96ELi64ELi64ELi4ELb0ELb0EN7cutlass6half_tE19Flash_kernel_traitsILi96ELi64ELi64ELi4ES3_EELi16ELi6ELb0EEEvNS_16Flash_fwd_paramsE,@"STO_CUDA_ENTRY STV_DEFAULT"
_ZN5flash32flash_fwd_splitkv_combine_kernelI23Flash_fwd_kernel_traitsILi96ELi64ELi64ELi4ELb0ELb0EN7cutlass6half_tE19Flash_kernel_traitsILi96ELi64ELi64ELi4ES3_EELi16ELi6ELb0EEEvNS_16Flash_fwd_paramsE:
.text._ZN5flash32flash_fwd_splitkv_combine_kernelI23Flash_fwd_kernel_traitsILi96ELi64ELi64ELi4ELb0ELb0EN7cutlass6half_tE19Flash_kernel_traitsILi96ELi64ELi64ELi4ES3_EELi16ELi6ELb0EEEvNS_16Flash_fwd_paramsE:
        /* <DEDUP_REMOVED lines=38> */
.L_x_6365:
[----:B------:R-:W-:Y:S01]  /*0260*/  IMAD.U32 R21, RZ, RZ, UR21 ;  /* 0x00000015ff157e24 */ /* 0x000fe2000f8e00ff */
[----:B------:R-:W-:Y:S01]  /*0270*/  MOV R18, UR19 ;  /* 0x0000001300127c02 */ /* 0x000fe20008000f00 */
[----:B------:R-:W-:Y:S01]  /*0280*/  IMAD.U32 R19, RZ, RZ, UR15 ;  /* 0x0000000fff137e24 */ /* 0x000fe2000f8e00ff */
[----:B------:R-:W-:Y:S02]  /*0290*/  MOV R17, UR14 ;  /* 0x0000000e00117c02 */ /* 0x000fe40008000f00 */
[----:B------:R-:W-:Y:S02]  /*02a0*/  MOV R16, 0x2c0 ;  /* 0x000002c000107802 */ /* 0x000fe40000000f00 */
[----:B------:R-:W-:Y:S05]  /*02b0*/  CALL.REL.NOINC `($__internal_15_$__cuda_sm20_div_s64) ;  /* 0x0000004800a07944 */ /* 0x000fea0003c00000 */
[----:B------:R-:W-:Y:S02]  /*02c0*/  MOV R13, R12 ;  /* 0x0000000c000d7202 */ /* 0x000fe40000000f00 */
[----:B------:R-:W-:-:S07]  /*02d0*/  MOV R12, R9 ;  /* 0x00000009000c7202 */ /* 0x000fce0000000f00 */
.L_x_6366:
        /* <DEDUP_REMOVED lines=30> */
.L_x_6368:
[----:B------:R-:W-:Y:S01]  /*04c0*/  IMAD.MOV.U32 R21, RZ, RZ, R12 ;  /* 0x000000ffff157224 */ /* 0x000fe200078e000c */
[----:B------:R-:W-:Y:S01]  /*04d0*/  MOV R18, R3 ;  /* 0x0000000300127202 */ /* 0x000fe20000000f00 */
[----:B------:R-:W-:Y:S01]  /*04e0*/  IMAD.MOV.U32 R19, RZ, RZ, R13 ;  /* 0x000000ffff137224 */ /* 0x000fe200078e000d */
[----:B------:R-:W-:Y:S02]  /*04f0*/  MOV R17, R0 ;  /* 0x0000000000117202 */ /* 0x000fe40000000f00 */
[----:B------:R-:W-:Y:S02]  /*0500*/  MOV R16, 0x520 ;  /* 0x0000052000107802 */ /* 0x000fe40000000f00 */
[----:B------:R-:W-:Y:S05]  /*0510*/  CALL.REL.NOINC `($__internal_15_$__cuda_sm20_div_s64) ;  /* 0x0000004800087944 */ /* 0x000fea0003c00000 */
[----:B------:R-:W-:Y:S02]  /*0520*/  MOV R4, R9 ;  /* 0x0000000900047202 */ /* 0x000fe40000000f00 */
[----:B------:R-:W-:Y:S02]  /*0530*/  MOV R5, R12 ;  /* 0x0000000c00057202 */ /* 0x000fe40000000f00 */
.L_x_6369:
[----:B------:R-:W-:Y:S05]  /*0540*/  BSYNC.RECONVERGENT B0 ;  /* 0x0000000000007941 */ /* 0x000fea0003800200 */
.L_x_6367:
        /* <DEDUP_REMOVED lines=57> */
.L_x_6371:
        /* <DEDUP_REMOVED lines=8> */
.L_x_6372:
[----:B------:R-:W-:Y:S05]  /*0960*/  BSYNC.RECONVERGENT B0 ;  /* 0x0000000000007941 */ /* 0x000fea0003800200 */
.L_x_6370:
        /* <DEDUP_REMOVED lines=125> */
.L_x_6374:
        /* <DEDUP_REMOVED lines=8> */
.L_x_6375:
[----:B------:R-:W-:Y:S05]  /*11c0*/  BSYNC.RECONVERGENT B0 ;  /* 0x0000000000007941 */ /* 0x000fea0003800200 */
.L_x_6373:
        /* <DEDUP_REMOVED lines=58> */
.L_x_6377:
[----:B------:R-:W-:Y:S01]  /*1570*/  IMAD.MOV.U32 R21, RZ, RZ, R4 ;  /* 0x000000ffff157224 */ /* 0x000fe200078e0004 */
[----:B------:R-:W-:Y:S01]  /*1580*/  MOV R19, R5 ;  /* 0x0000000500137202 */ /* 0x000fe20000000f00 */
[----:B------:R-:W-:Y:S01]  /*1590*/  IMAD.MOV.U32 R18, RZ, RZ, R6 ;  /* 0x000000ffff127224 */ /* 0x000fe200078e0006 */
[----:B------:R-:W-:Y:S02]  /*15a0*/  MOV R16, 0x15c0 ;  /* 0x000015c000107802 */ /* 0x000fe40000000f00 */
[----:B------:R-:W-:Y:S05]  /*15b0*/  CALL.REL.NOINC `($__internal_15_$__cuda_sm20_div_s64) ;  /* 0x0000003400e07944 */ /* 0x000fea0003c00000 */
[----:B------:R-:W-:Y:S02]  /*15c0*/  MOV R16, R9 ;  /* 0x0000000900107202 */ /* 0x000fe40000000f00 */
[----:B------:R-:W-:Y:S02]  /*15d0*/  MOV R17, R12 ;  /* 0x0000000c00117202 */ /* 0x000fe40000000f00 */
.L_x_6378:
[----:B------:R-:W-:Y:S05]  /*15e0*/  BSYNC.RECONVERGENT B0 ;  /* 0x0000000000007941 */ /* 0x000fea0003800200 */
.L_x_6376:
        /* <DEDUP_REMOVED lines=332> */
.L_x_6382:
[----:B------:R-:W-:Y:S01]  /*2ab0*/  IMAD.MOV.U32 R17, RZ, RZ, R9 ;  /* 0x000000ffff117224 */ /* 0x000fe200078e0009 */
[----:B------:R-:W-:Y:S01]  /*2ac0*/  MOV R19, RZ ;  /* 0x000000ff00137202 */ /* 0x000fe20000000f00 */
[----:B------:R-:W-:Y:S01]  /*2ad0*/  IMAD.MOV.U32 R21, RZ, RZ, R35 ;  /* 0x000000ffff157224 */ /* 0x000fe200078e0023 */
[----:B------:R-:W-:Y:S02]  /*2ae0*/  MOV R18, R38 ;  /* 0x0000002600127202 */ /* 0x000fe40000000f00 */
[----:B------:R-:W-:Y:S02]  /*2af0*/  MOV R16, 0x2b10 ;  /* 0x00002b1000107802 */ /* 0x000fe40000000f00 */
[----:B------:R-:W-:Y:S05]  /*2b00*/  CALL.REL.NOINC `($__internal_15_$__cuda_sm20_div_s64) ;  /* 0x00000020008c7944 */ /* 0x000fea0003c00000 */
[----:B------:R-:W-:Y:S02]  /*2b10*/  IADD3 R10, PT, PT, -R9, RZ, RZ ;  /* 0x000000ff090a7210 */ /* 0x000fe40007ffe1ff */
[----:B------:R-:W-:-:S03]  /*2b20*/  MOV R39, R12 ;  /* 0x0000000c00277202 */ /* 0x000fc60000000f00 */
[----:B------:R-:W-:Y:S01]  /*2b30*/  IMAD R35, R38, R10, R35 ;  /* 0x0000000a26237224 */ /* 0x000fe200078e0223 */
[----:B------:R-:W-:-:S07]  /*2b40*/  MOV R38, R9 ;  /* 0x0000000900267202 */ /* 0x000fce0000000f00 */
.L_x_6383:
        /* <DEDUP_REMOVED lines=61> */
.L_x_6385:
[----:B------:R-:W-:Y:S01]  /*2f20*/  IMAD.MOV.U32 R21, RZ, RZ, R38 ;  /* 0x000000ffff157224 */ /* 0x000fe200078e0026 */
[----:B------:R-:W-:Y:S01]  /*2f30*/  MOV R19, R39 ;  /* 0x0000002700137202 */ /* 0x000fe20000000f00 */
[----:B------:R-:W-:Y:S01]  /*2f40*/  IMAD.MOV.U32 R18, RZ, RZ, R42 ;  /* 0x000000ffff127224 */ /* 0x000fe200078e002a */
[----:B------:R-:W-:Y:S02]  /*2f50*/  MOV R16, 0x2f70 ;  /* 0x00002f7000107802 */ /* 0x000fe40000000f00 */
[----:B------:R-:W-:Y:S05]  /*2f60*/  CALL.REL.NOINC `($__internal_15_$__cuda_sm20_div_s64) ;  /* 0x0000001c00747944 */ /* 0x000fea0003c00000 */
[----:B------:R-:W-:-:S05]  /*2f70*/  IADD3 R10, PT, PT, -R9, RZ, RZ ;  /* 0x000000ff090a7210 */ /* 0x000fca0007ffe1ff */
[----:B------:R-:W-:Y:S02]  /*2f80*/  IMAD R38, R10, R42, R38 ;  /* 0x0000002a0a267224 */ /* 0x000fe400078e0226 */
.L_x_6386:
[----:B------:R-:W-:Y:S05]  /*2f90*/  BSYNC.RECONVERGENT B0 ;  /* 0x0000000000007941 */ /* 0x000fea0003800200 */
.L_x_6384:
        /* <DEDUP_REMOVED lines=159> */
.L_x_6381:
[----:B------:R-:W0:Y:S01]  /*3990*/  LDC.64 R2, c[0x0][0x420] ;  /* 0x00010800ff027b82 */ /* 0x000e220000000a00 */
[----:B------:R-:W-:-:S05]  /*39a0*/  IADD3 R0, PT, PT, R15, UR20, RZ ;  /* 0x000000140f007c10 */ /* 0x000fca000fffe0ff */
[----:B0-----:R-:W-:-:S05]  /*39b0*/  IMAD.WIDE.U32 R2, R0, 0x4, R2 ;  /* 0x0000000400027825 */ /* 0x001fca00078e0002 */
[----:B------:R1:W-:Y:S02]  /*39c0*/  STG.E desc[UR8][R2.64], R23 ;  /* 0x0000001702007986 */ /* 0x0003e4000c101908 */
.L_x_6380:
[----:B------:R-:W-:Y:S05]  /*39d0*/  BSYNC.RECONVERGENT B1 ;  /* 0x0000000000017941 */ /* 0x000fea0003800200 */
.L_x_6379:
        /* <DEDUP_REMOVED lines=108> */
.L_x_6393:
        /* <DEDUP_REMOVED lines=15> */
.L_x_6390:
[----:B0-----:R-:W-:Y:S05]  /*4190*/  BSYNC.RECONVERGENT B0 ;  /* 0x0000000000007941 */ /* 0x001fea0003800200 */
.L_x_6389:
        /* <DEDUP_REMOVED lines=30> */
.L_x_6392:
[----:B------:R-:W-:Y:S05]  /*4380*/  BSYNC.RECONVERGENT B0 ;  /* 0x0000000000007941 */ /* 0x000fea0003800200 */
.L_x_6391:
        /* <DEDUP_REMOVED lines=19> */
.L_x_6388:
        /* <DEDUP_REMOVED lines=25> */
.L_x_6395:
[----:B------:R-:W-:Y:S05]  /*4650*/  BSYNC.RECONVERGENT B0 ;  /* 0x0000000000007941 */ /* 0x000fea0003800200 */
.L_x_6394:
        /* <DEDUP_REMOVED lines=12> */
.L_x_6387:
        /* <DEDUP_REMOVED lines=98> */
        .weak           $__internal_15_$__cuda_sm20_div_s64
        .type           $__internal_15_$__cuda_sm20_div_s64,@function
        .size           $__internal_15_$__cuda_sm20_div_s64,(.L_x_11677 - $__internal_15_$__cuda_sm20_div_s64)
$__internal_15_$__cuda_sm20_div_s64:
        /* <DEDUP_REMOVED lines=82> */
[----:B------:R-:W-:Y:S06]  /*5260*/  RET.REL.NODEC R16 `(_ZN5flash32flash_fwd_splitkv_combine_kernelI23Flash_fwd_kernel_traitsILi96ELi64ELi64ELi4ELb0ELb0EN7cutlass6half_tE19Flash_kernel_traitsILi96ELi64ELi64ELi4ES3_EELi16ELi6ELb0EEEvNS_16Flash_fwd_paramsE) ;  /* 0xffffffac10647950 */ /* 0x000fec0003c3ffff */
.L_x_6396:
        /* <DEDUP_REMOVED lines=9> */
.L_x_11677:


//--------------------- .text._ZN5flash32flash_fwd_splitkv_combine_kernelI23Flash_fwd_kernel_traitsILi96ELi64ELi64ELi4ELb0ELb0EN7cutlass6half_tE19Flash_kernel_traitsILi96ELi64ELi64ELi4ES3_EELi16ELi5ELb0EEEvNS_16Flash_fwd_paramsE --------------------------
	.section	.text._ZN5flash32flash_fwd_splitkv_combine_kernelI23Flash_fwd_kernel_traitsILi96ELi64ELi64ELi4ELb0ELb0EN7cutlass6half_tE19Flash_kernel_traitsILi96ELi64ELi64ELi4ES3_EELi16ELi5ELb0EEEvNS_16Flash_fwd_paramsE,"ax",@progbits
	.align	128
        .global         _ZN5flash32flash_fwd_splitkv_combine_kernelI23Flash_fwd_kernel_traitsILi96ELi64ELi64ELi4ELb0ELb0EN7cutlass6half_tE19Flash_kernel_traitsILi96ELi64ELi64ELi4ES3_EELi16ELi5ELb0EEEvNS_16Flash_fwd_paramsE
        .type           _ZN5flash32flash_fwd_splitkv_combine_kernelI23Flash_fwd_kernel_traitsILi96ELi64ELi64ELi4ELb0ELb0EN7cutlass6half_tE19Flash_kernel_traitsILi96ELi64ELi64ELi4ES3_EELi16ELi5ELb0EEEvNS_16Flash_fwd_paramsE,@function
        .size           _ZN5flash32flash_fwd_splitkv_combine_kernelI23Flash_fwd_kernel_traitsILi96ELi64ELi64ELi4ELb0ELb0EN7cutlass6half_tE19Flash_kernel_traitsILi96ELi64ELi64ELi4ES3_EELi16ELi5ELb0EEEvNS_16Flash_fwd_paramsE,(.L_x_11678 - _ZN5flash32flash_fwd_splitkv_combine_kernelI23Flash_fwd_kernel_traitsILi96ELi64ELi64ELi4ELb0ELb0EN7cutlass6half_tE19Flash_kernel_traitsILi96ELi64ELi64ELi4ES3_EELi16ELi5ELb0EEEvNS_16Flash_fwd_paramsE)
        .other          _ZN5flash32flash_fwd_splitkv_combine_kernelI23Flash_fwd_kernel_traitsILi96ELi64ELi64ELi4ELb0ELb0EN7cutlass6half_tE19Flash_kernel_traitsILi96ELi64ELi64ELi4ES3_EELi16ELi5ELb0EEEvNS_16Flash_fwd_paramsE,@"STO_CUDA_ENTRY STV_DEFAULT"
_ZN5flash32flash_fwd_splitkv_combine_kernelI23Flash_fwd_kernel_traitsILi96ELi64ELi64ELi4ELb0ELb0EN7cutlass6half_tE19Flash_kernel_traitsILi96ELi64ELi64ELi4ES3_EELi16ELi5ELb0EEEvNS_16Flash_fwd_paramsE:
.text._ZN5flash32flash_fwd_splitkv_combine_kernelI23Flash_fwd_kernel_traitsILi96ELi64ELi64ELi4ELb0ELb0EN7cutlass6half_tE19Flash_kernel_traitsILi96ELi64ELi64ELi4ES3_EELi16ELi5ELb0EEEvNS_16Flash_fwd_paramsE:
        /* <DEDUP_REMOVED lines=39> */
.L_x_6397:
[----:B------:R-:W-:Y:S01]  /*0270*/  IMAD.U32 R33, RZ, RZ, UR7 ;  /* 0x00000007ff217e24 */ /* 0x000fe2000f8e00ff */
[----:B------:R-:W-:Y:S01]  /*0280*/  MOV R20, UR14 ;  /* 0x0000000e00147c02 */ /* 0x000fe20008000f00 */
[----:B------:R-:W-:Y:S01]  /*0290*/  IMAD.U32 R21, RZ, RZ, UR4 ;  /* 0x00000004ff157e24 */ /* 0x000fe2000f8e00ff */
[----:B------:R-:W-:Y:S02]  /*02a0*/  MOV R19, UR8 ;  /* 0x0000000800137c02 */ /* 0x000fe40008000f00 */
[----:B------:R-:W-:Y:S02]  /*02b0*/  MOV R18, 0x2d0 ;  /* 0x000002d000127802 */ /* 0x000fe40000000f00 */
[----:B------:R-:W-:Y:S05]  /*02c0*/  CALL.REL.NOINC `($__internal_16_$__cuda_sm20_div_s64) ;  /* 0x00000040009c7944 */ /* 0x000fea0003c00000 */
[----:B------:R-:W-:-:S07]  /*02d0*/  MOV R15, R13 ;  /* 0x0000000d000f7202 */ /* 0x000fce0000000f00 */
.L_x_6398:
        /* <DEDUP_REMOVED lines=30> */
.L_x_6400:
[----:B------:R-:W-:Y:S01]  /*04c0*/  IMAD.MOV.U32 R33, RZ, RZ, R14 ;  /* 0x000000ffff217224 */ /* 0x000fe200078e000e */
[----:B------:R-:W-:Y:S02]  /*04d0*/  MOV R21, R15 ;  /* 0x0000000f00157202 */ /* 0x000fe40000000f00 */
[----:B------:R-:W-:Y:S02]  /*04e0*/  MOV R18, 0x500 ;  /* 0x0000050000127802 */ /* 0x000fe40000000f00 */
[----:B------:R-:W-:Y:S05]  /*04f0*/  CALL.REL.NOINC `($__internal_16_$__cuda_sm20_div_s64) ;  /* 0x0000004000107944 */ /* 0x000fea0003c00000 */
[----:B------:R-:W-:Y:S02]  /*0500*/  MOV R26, R14 ;  /* 0x0000000e001a7202 */ /* 0x000fe40000000f00 */
[----:B------:R-:W-:Y:S02]  /*0510*/  MOV R27, R13 ;  /* 0x0000000d001b7202 */ /* 0x000fe40000000f00 */
.L_x_6401:
[----:B------:R-:W-:Y:S05]  /*0520*/  BSYNC.RECONVERGENT B0 ;  /* 0x0000000000007941 */ /* 0x000fea0003800200 */
.L_x_6399:
        /* <DEDUP_REMOVED lines=55> */
.L_x_6403:
[----:B------:R-:W-:Y:S01]  /*08a0*/  IMAD.MOV.U32 R33, RZ, RZ, R20 ;  /* 0x000000ffff217224 */ /* 0x000fe200078e0014 */
[----:B------:R-:W-:Y:S01]  /*08b0*/  MOV R20, R12 ;  /* 0x0000000c00147202 */ /* 0x000fe20000000f00 */
[----:B------:R-:W-:Y:S01]  /*08c0*/  IMAD.MOV.U32 R21, RZ, RZ, R19 ;  /* 0x000000ffff157224 */ /* 0x000fe200078e0013 */
[----:B------:R-:W-:Y:S02]  /*08d0*/  MOV R19, R2 ;  /* 0x0000000200137202 */ /* 0x000fe40000000f00 */
[----:B------:R-:W-:Y:S02]  /*08e0*/  MOV R18, 0x900 ;  /* 0x0000090000127802 */ /* 0x000fe40000000f00 */
[----:B------:R-:W-:Y:S05]  /*08f0*/  CALL.REL.NOINC `($__internal_16_$__cuda_sm20_div_s64) ;  /* 0x0000003c00107944 */ /* 0x000fea0003c00000 */
[----:B------:R-:W-:Y:S02]  /*0900*/  MOV R15, R13 ;  /* 0x0000000d000f7202 */ /* 0x000fe40000000f00 */
.L_x_6404:
[----:B------:R-:W-:Y:S05]  /*0910*/  BSYNC.RECONVERGENT B0 ;  /* 0x0000000000007941 */ /* 0x000fea0003800200 */
.L_x_6402:
        /* <DEDUP_REMOVED lines=116> */
.L_x_6406:
[----:B------:R-:W-:Y:S01]  /*1060*/  IMAD.MOV.U32 R33, RZ, RZ, R14 ;  /* 0x000000ffff217224 */ /* 0x000fe200078e000e */
[----:B------:R-:W-:Y:S01]  /*1070*/  MOV R20, R9 ;  /* 0x0000000900147202 */ /* 0x000fe20000000f00 */
[----:B------:R-:W-:Y:S01]  /*1080*/  IMAD.MOV.U32 R21, RZ, RZ, R15 ;  /* 0x000000ffff157224 */ /* 0x000fe200078e000f */
[----:B------:R-:W-:Y:S02]  /*1090*/  MOV R19, R3 ;  /* 0x0000000300137202 */ /* 0x000fe40000000f00 */
[----:B------:R-:W-:Y:S02]  /*10a0*/  MOV R18, 0x10c0 ;  /* 0x000010c000127802 */ /* 0x000fe40000000f00 */
[----:B------:R-:W-:Y:S05]  /*10b0*/  CALL.REL.NOINC `($__internal_16_$__cuda_sm20_div_s64) ;  /* 0x0000003400207944 */ /* 0x000fea0003c00000 */
[----:B------:R-:W-:Y:S02]  /*10c0*/  MOV R38, R14 ;  /* 0x0000000e00267202 */ /* 0x000fe40000000f00 */
[----:B------:R-:W-:Y:S02]  /*10d0*/  MOV R39, R13 ;  /* 0x0000000d00277202 */ /* 0x000fe40000000f00 */
.L_x_6407:
[----:B------:R-:W-:Y:S05]  /*10e0*/  BSYNC.RECONVERGENT B0 ;  /* 0x0000000000007941 */ /* 0x000fea0003800200 */
.L_x_6405:
        /* <DEDUP_REMOVED lines=58> */
.L_x_6409:
[----:B------:R-:W-:Y:S01]  /*1490*/  IMAD.MOV.U32 R33, RZ, RZ, R26 ;  /* 0x000000ffff217224 */ /* 0x000fe200078e001a */
[----:B------:R-:W-:Y:S01]  /*14a0*/  MOV R21, R27 ;  /* 0x0000001b00157202 */ /* 0x000fe20000000f00 */
[----:B------:R-:W-:Y:S01]  /*14b0*/  IMAD.MOV.U32 R20, RZ, RZ, R7 ;  /* 0x000000ffff147224 */ /* 0x000fe200078e0007 */
[----:B------:R-:W-:Y:S02]  /*14c0*/  MOV R18, 0x14e0 ;  /* 0x000014e000127802 */ /* 0x000fe40000000f00 */
[----:B------:R-:W-:Y:S05]  /*14d0*/  CALL.REL.NOINC `($__internal_16_$__cuda_sm20_div_s64) ;  /* 0x0000003000187944 */ /* 0x000fea0003c00000 */
[----:B------:R-:W-:Y:S02]  /*14e0*/  MOV R24, R14 ;  /* 0x0000000e00187202 */ /* 0x000fe40000000f00 */
[----:B------:R-:W-:Y:S02]  /*14f0*/  MOV R25, R13 ;  /* 0x0000000d00197202 */ /* 0x000fe40000000f00 */
.L_x_6410:
[----:B------:R-:W-:Y:S05]  /*1500*/  BSYNC.RECONVERGENT B0 ;  /* 0x0000000000007941 */ /* 0x000fea0003800200 */
.L_x_6408:
        /* <DEDUP_REMOVED lines=254> */
.L_x_6414:
[----:B------:R-:W-:Y:S01]  /*24f0*/  IMAD.MOV.U32 R21, RZ, RZ, RZ ;  /* 0x000000ffff157224 */ /* 0x000fe200078e00ff */
[----:B------:R-:W-:Y:S02]  /*2500*/  MOV R20, R36 ;  /* 0x0000002400147202 */ /* 0x000fe40000000f00 */
[----:B------:R-:W-:Y:S02]  /*2510*/  MOV R18, 0x2530 ;  /* 0x0000253000127802 */ /* 0x000fe40000000f00 */
[----:B------:R-:W-:Y:S05]  /*2520*/  CALL.REL.NOINC `($__internal_16_$__cuda_sm20_div_s64) ;  /* 0x0000002000047944 */ /* 0x000fea0003c00000 */
[----:B------:R-:W-:Y:S02]  /*2530*/  IADD3 R11, PT, PT, -R14, RZ, RZ ;  /* 0x000000ff0e0b7210 */ /* 0x000fe40007ffe1ff */
[----:B------:R-:W-:-:S03]  /*2540*/  MOV R37, R13 ;  /* 0x0000000d00257202 */ /* 0x000fc60000000f00 */
[----:B------:R-:W-:Y:S01]  /*2550*/  IMAD R33, R36, R11, R33 ;  /* 0x0000000b24217224 */ /* 0x000fe200078e0221 */
[----:B------:R-:W-:-:S07]  /*2560*/  MOV R36, R14 ;  /* 0x0000000e00247202 */ /* 0x000fce0000000f00 */
.L_x_6415:
        /* <DEDUP_REMOVED lines=60> */
.L_x_6417:
[----:B------:R-:W-:Y:S01]  /*2930*/  IMAD.MOV.U32 R33, RZ, RZ, R36 ;  /* 0x000000ffff217224 */ /* 0x000fe200078e0024 */
[----:B------:R-:W-:Y:S01]  /*2940*/  MOV R21, R37 ;  /* 0x0000002500157202 */ /* 0x000fe20000000f00 */
[----:B------:R-:W-:Y:S01]  /*2950*/  IMAD.MOV.U32 R20, RZ, RZ, R40 ;  /* 0x000000ffff147224 */ /* 0x000fe200078e0028 */
[----:B------:R-:W-:Y:S02]  /*2960*/  MOV R18, 0x2980 ;  /* 0x0000298000127802 */ /* 0x000fe40000000f00 */
[----:B------:R-:W-:Y:S05]  /*2970*/  CALL.REL.NOINC `($__internal_16_$__cuda_sm20_div_s64) ;  /* 0x0000001800f07944 */ /* 0x000fea0003c00000 */
[----:B------:R-:W-:-:S05]  /*2980*/  IADD3 R37, PT, PT, -R14, RZ, RZ ;  /* 0x000000ff0e257210 */ /* 0x000fca0007ffe1ff */
[----:B------:R-:W-:Y:S02]  /*2990*/  IMAD R37, R37, R40, R36 ;  /* 0x0000002825257224 */ /* 0x000fe400078e0224 */
.L_x_6418:
[----:B------:R-:W-:Y:S05]  /*29a0*/  BSYNC.RECONVERGENT B0 ;  /* 0x0000000000007941 */ /* 0x000fea0003800200 */
.L_x_6416:
        /* <DEDUP_REMOVED lines=163> */
.L_x_6413:
[----:B------:R-:W0:Y:S01]  /*33e0*/  LDC.64 R2, c[0x0][0x420] ;  /* 0x00010800ff027b82 */ /* 0x000e220000000a00 */
[----:B------:R-:W-:-:S05]  /*33f0*/  IADD3 R0, PT, PT, R15, UR6, RZ ;  /* 0x000000060f007c10 */ /* 0x000fca000fffe0ff */
[----:B0-----:R-:W-:-:S05]  /*3400*/  IMAD.WIDE.U32 R2, R0, 0x4, R2 ;  /* 0x0000000400027825 */ /* 0x001fca00078e0002 */
[----:B------:R1:W-:Y:S02]  /*3410*/  STG.E desc[UR12][R2.64], R25 ;  /* 0x0000001902007986 */ /* 0x0003e4000c10190c */
.L_x_6412:
[----:B------:R-:W-:Y:S05]  /*3420*/  BSYNC.RECONVERGENT B1 ;  /* 0x0000000000017941 */ /* 0x000fea0003800200 */
.L_x_6411:
        /* <DEDUP_REMOVED lines=80> */
.L_x_6425:
        /* <DEDUP_REMOVED lines=14> */
.L_x_6422:
[----:B-1----:R-:W-:Y:S05]  /*3a10*/  BSYNC.RECONVERGENT B0 ;  /* 0x0000000000007941 */ /* 0x002fea0003800200 */
.L_x_6421:
        /* <DEDUP_REMOVED lines=31> */
.L_x_6424:
[----:B------:R-:W-:Y:S05]  /*3c10*/  BSYNC.RECONVERGENT B0 ;  /* 0x0000000000007941 */ /* 0x000fea0003800200 */
.L_x_6423:
        /* <DEDUP_REMOVED lines=19> */
.L_x_6420:
        /* <DEDUP_REMOVED lines=23> */
.L_x_6427:
[----:B------:R-:W-:Y:S05]  /*3ec0*/  BSYNC.RECONVERGENT B0 ;  /* 0x0000000000007941 */ /* 0x000fea0003800200 */
.L_x_6426:
        /* <DEDUP_REMOVED lines=12> */
.L_x_6419:
        /* <DEDUP_REMOVED lines=91> */
        .weak           $__internal_16_$__cuda_sm20_div_s64
        .type           $__internal_16_$__cuda_sm20_div_s64,@function
        .size           $__internal_16_$__cuda_sm20_div_s64,(.L_x_11678 - $__internal_16_$__cuda_sm20_div_s64)
$__internal_16_$__cuda_sm20_div_s64:
        /* <DEDUP_REMOVED lines=83> */
[----:B------:R-:W-:Y:S06]  /*4a70*/  RET.REL.NODEC R16 `(_ZN5flash32flash_fwd_splitkv_combine_kernelI23Flash_fwd_kernel_traitsILi96ELi64ELi64ELi4ELb0ELb0EN7cutlass6half_tE19Flash_kernel_traitsILi96ELi64ELi64ELi4ES3_EELi16ELi5ELb0EEEvNS_16Flash_fwd_paramsE) ;  /* 0xffffffb410607950 */ /* 0x000fec0003c3ffff */
.L_x_6428:
        /* <DEDUP_REMOVED lines=16> */
.L_x_11678:


//--------------------- .text._ZN5flash32flash_fwd_splitkv_combine_kernelI23Flash_fwd_kernel_traitsILi96ELi64ELi64ELi4ELb0ELb0EN7cutlass6half_tE19Flash_kernel_traitsILi96ELi64ELi64ELi4ES3_EELi16ELi4ELb0EEEvNS_16Flash_fwd_paramsE --------------------------
	.section	.text._ZN5flash32flash_fwd_splitkv_combine_kernelI23Flash_fwd_kernel_traitsILi96ELi64ELi64ELi4ELb0ELb0EN7cutlass6half_tE19Flash_kernel_traitsILi96ELi64ELi64ELi4ES3_EELi16ELi4ELb0EEEvNS_16Flash_fwd_paramsE,"ax",@progbits
	.align	128
        .global         _ZN5flash32flash_fwd_splitkv_combine_kernelI23Flash_fwd_kernel_traitsILi96ELi64ELi64ELi4ELb0ELb0EN7cutlass6half_tE19Flash_kernel_traitsILi96ELi64ELi64ELi4ES3_EELi16ELi4ELb0EEEvNS_16Flash_fwd_paramsE
        .type           _ZN5flash32flash_fwd_splitkv_combine_kernelI23Flash_fwd_kernel_traitsILi96ELi64ELi64ELi4ELb0ELb0EN7cutlass6half_tE19Flash_kernel_traitsILi96ELi64ELi64ELi4ES3_EELi16ELi4ELb0EEEvNS_16Flash_fwd_paramsE,@function
        .size           _ZN5flash32flash_fwd_splitkv_combine_kernelI23Flash_fwd_kernel_traitsILi96ELi64ELi64ELi4ELb0ELb0EN7cutlass6half_tE19Flash_kernel_traitsILi96ELi64ELi64ELi4ES3_EELi16ELi4ELb0EEEvNS_16Flash_fwd_paramsE,(.L_x_11679 - _ZN5flash32flash_fwd_splitkv_combine_kernelI23Flash_fwd_kernel_traitsILi96ELi64ELi64ELi4ELb0ELb0EN7cutlass6half_tE19Flash_kernel_traitsILi96ELi64ELi64ELi4ES3_EELi16ELi4ELb0EEEvNS_16Flash_fwd_paramsE)
        .other          _ZN5flash32flash_fwd_splitkv_combine_kernelI23Flash_fwd_kernel_traitsILi96ELi64ELi64ELi4ELb0ELb0EN7cutlass6half_tE19Flash_kernel_traitsILi96ELi64ELi64ELi4ES3_EELi16ELi4ELb0EEEvNS_16Flash_fwd_paramsE,@"STO_CUDA_ENTRY STV_DEFAULT"
_ZN5flash32flash_fwd_splitkv_combine_kernelI23Flash_fwd_kernel_traitsILi96ELi64ELi64ELi4ELb0ELb0EN7cutlass6half_tE19Flash_kernel_traitsILi96ELi64ELi64ELi4ES3_EELi16ELi4ELb0EEEvNS_16Flash_fwd_paramsE:
.text._ZN5flash32flash_fwd_splitkv_combine_kernelI23Flash_fwd_kernel_traitsILi96ELi64ELi64ELi4ELb0ELb0EN7cutlass6half_tE19Flash_kernel_traitsILi96ELi64ELi64ELi4ES3_EELi16ELi4ELb0EEEvNS_16Flash_fwd_paramsE:
        /* <DEDUP_REMOVED lines=39> */
.L_x_6429:
[----:B------:R-:W-:Y:S01]  /*0270*/  IMAD.U32 R25, RZ, RZ, UR7 ;  /* 0x00000007ff197e24 */ /* 0x000fe2000f8e00ff */
[----:B------:R-:W-:Y:S01]  /*0280*/  MOV R18, UR14 ;  /* 0x0000000e00127c02 */ /* 0x000fe20008000f00 */
[----:B------:R-:W-:Y:S01]  /*0290*/  IMAD.U32 R17, RZ, RZ, UR4 ;  /* 0x00000004ff117e24 */ /* 0x000fe2000f8e00ff */
[----:B------:R-:W-:Y:S02]  /*02a0*/  MOV R15, UR8 ;  /* 0x00000008000f7c02 */ /* 0x000fe40008000f00 */
[----:B------:R-:W-:Y:S02]  /*02b0*/  MOV R16, 0x2d0 ;  /* 0x000002d000107802 */ /* 0x000fe40000000f00 */
[----:B------:R-:W-:Y:S05]  /*02c0*/  CALL.REL.NOINC `($__internal_17_$__cuda_sm20_div_s64) ;  /* 0x0000003c00c47944 */ /* 0x000fea0003c00000 */
[----:B------:R-:W-:-:S07]  /*02d0*/  MOV R10, R14 ;  /* 0x0000000e000a7202 */ /* 0x000fce0000000f00 */
.L_x_6430:
        /* <DEDUP_REMOVED lines=30> */
.L_x_6432:
[----:B------:R-:W-:Y:S01]  /*04c0*/  IMAD.MOV.U32 R25, RZ, RZ, R10 ;  /* 0x000000ffff197224 */ /* 0x000fe200078e000a */
[----:B------:R-:W-:Y:S02]  /*04d0*/  MOV R17, R11 ;  /* 0x0000000b00117202 */ /* 0x000fe40000000f00 */
[----:B------:R-:W-:Y:S02]  /*04e0*/  MOV R16, 0x500 ;  /* 0x0000050000107802 */ /* 0x000fe40000000f00 */
[----:B------:R-:W-:Y:S05]  /*04f0*/  CALL.REL.NOINC `($__internal_17_$__cuda_sm20_div_s64) ;  /* 0x0000003c00387944 */ /* 0x000fea0003c00000 */
[----:B------:R-:W-:Y:S02]  /*0500*/  MOV R22, R14 ;  /* 0x0000000e00167202 */ /* 0x000fe40000000f00 */
[----:B------:R-:W-:Y:S02]  /*0510*/  MOV R23, R11 ;  /* 0x0000000b00177202 */ /* 0x000fe40000000f00 */
.L_x_6433:
[----:B------:R-:W-:Y:S05]  /*0520*/  BSYNC.RECONVERGENT B0 ;  /* 0x0000000000007941 */ /* 0x000fea0003800200 */
.L_x_6431:
        /* <DEDUP_REMOVED lines=55> */
.L_x_6435:
[----:B------:R-:W-:Y:S01]  /*08a0*/  IMAD.MOV.U32 R25, RZ, RZ, R18 ;  /* 0x000000ffff197224 */ /* 0x000fe200078e0012 */
[----:B------:R-:W-:Y:S01]  /*08b0*/  MOV R18, R12 ;  /* 0x0000000c00127202 */ /* 0x000fe20000000f00 */
[----:B------:R-:W-:Y:S01]  /*08c0*/  IMAD.MOV.U32 R17, RZ, RZ, R15 ;  /* 0x000000ffff117224 */ /* 0x000fe200078e000f */
[----:B------:R-:W-:Y:S02]  /*08d0*/  MOV R15, R2 ;  /* 0x00000002000f7202 */ /* 0x000fe40000000f00 */
[----:B------:R-:W-:Y:S02]  /*08e0*/  MOV R16, 0x900 ;  /* 0x0000090000107802 */ /* 0x000fe40000000f00 */
[----:B------:R-:W-:Y:S05]  /*08f0*/  CALL.REL.NOINC `($__internal_17_$__cuda_sm20_div_s64) ;  /* 0x0000003800387944 */ /* 0x000fea0003c00000 */
[----:B------:R-:W-:Y:S02]  /*0900*/  MOV R15, R11 ;  /* 0x0000000b000f7202 */ /* 0x000fe40000000f00 */
.L_x_6436:
[----:B------:R-:W-:Y:S05]  /*0910*/  BSYNC.RECONVERGENT B0 ;  /* 0x0000000000007941 */ /* 0x000fea0003800200 */
.L_x_6434:
        /* <DEDUP_REMOVED lines=116> */
.L_x_6438:
[----:B------:R-:W-:Y:S01]  /*1060*/  IMAD.MOV.U32 R17, RZ, RZ, R15 ;  /* 0x000000ffff117224 */ /* 0x000fe200078e000f */
[----:B------:R-:W-:Y:S01]  /*1070*/  MOV R18, R9 ;  /* 0x0000000900127202 */ /* 0x000fe20000000f00 */
[----:B------:R-:W-:Y:S01]  /*1080*/  IMAD.MOV.U32 R25, RZ, RZ, R14 ;  /* 0x000000ffff197224 */ /* 0x000fe200078e000e */
[----:B------:R-:W-:Y:S02]  /*1090*/  MOV R15, R3 ;  /* 0x00000003000f7202 */ /* 0x000fe40000000f00 */
[----:B------:R-:W-:Y:S02]  /*10a0*/  MOV R16, 0x10c0 ;  /* 0x000010c000107802 */ /* 0x000fe40000000f00 */
[----:B------:R-:W-:Y:S05]  /*10b0*/  CALL.REL.NOINC `($__internal_17_$__cuda_sm20_div_s64) ;  /* 0x0000003000487944 */ /* 0x000fea0003c00000 */
[----:B------:R-:W-:Y:S02]  /*10c0*/  MOV R36, R14 ;  /* 0x0000000e00247202 */ /* 0x000fe40000000f00 */
[----:B------:R-:W-:Y:S02]  /*10d0*/  MOV R37, R11 ;  /* 0x0000000b00257202 */ /* 0x000fe40000000f00 */
.L_x_6439:
[----:B------:R-:W-:Y:S05]  /*10e0*/  BSYNC.RECONVERGENT B0 ;  /* 0x0000000000007941 */ /* 0x000fea0003800200 */
.L_x_6437:
        /* <DEDUP_REMOVED lines=58> */
.L_x_6441:
[----:B------:R-:W-:Y:S01]  /*1490*/  IMAD.MOV.U32 R25, RZ, RZ, R22 ;  /* 0x000000ffff197224 */ /* 0x000fe200078e0016 */
[----:B------:R-:W-:Y:S01]  /*14a0*/  MOV R17, R23 ;  /* 0x0000001700117202 */ /* 0x000fe20000000f00 */
[----:B------:R-:W-:Y:S01]  /*14b0*/  IMAD.MOV.U32 R18, RZ, RZ, R7 ;  /* 0x000000ffff127224 */ /* 0x000fe200078e0007 */
[----:B------:R-:W-:Y:S02]  /*14c0*/  MOV R16, 0x14e0 ;  /* 0x000014e000107802 */ /* 0x000fe40000000f00 */
[----:B------:R-:W-:Y:S05]  /*14d0*/  CALL.REL.NOINC `($__internal_17_$__cuda_sm20_div_s64) ;  /* 0x0000002c00407944 */ /* 0x000fea0003c00000 */
[----:B------:R-:W-:Y:S02]  /*14e0*/  MOV R20, R14 ;  /* 0x0000000e00147202 */ /* 0x000fe40000000f00 */
[----:B------:R-:W-:Y:S02]  /*14f0*/  MOV R21, R11 ;  /* 0x0000000b00157202 */ /* 0x000fe40000000f00 */
.L_x_6442:
[----:B------:R-:W-:Y:S05]  /*1500*/  BSYNC.RECONVERGENT B0 ;  /* 0x0000000000007941 */ /* 0x000fea0003800200 */
.L_x_6440:
        /* <DEDUP_REMOVED lines=216> */
.L_x_6446:
[----:B------:R-:W-:Y:S01]  /*2290*/  IMAD.MOV.U32 R17, RZ, RZ, RZ ;  /* 0x000000ffff117224 */ /* 0x000fe200078e00ff */
[----:B------:R-:W-:Y:S02]  /*22a0*/  MOV R18, R32 ;  /* 0x0000002000127202 */ /* 0x000fe40000000f00 */
[----:B------:R-:W-:Y:S02]  /*22b0*/  MOV R16, 0x22d0 ;  /* 0x000022d000107802 */ /* 0x000fe40000000f00 */
[----:B------:R-:W-:Y:S05]  /*22c0*/  CALL.REL.NOINC `($__internal_17_$__cuda_sm20_div_s64) ;  /* 0x0000001c00c47944 */ /* 0x000fea0003c00000 */
[----:B------:R-:W-:Y:S02]  /*22d0*/  IADD3 R13, PT, PT, -R14, RZ, RZ ;  /* 0x000000ff0e0d7210 */ /* 0x000fe40007ffe1ff */
[----:B------:R-:W-:-:S03]  /*22e0*/  MOV R33, R11 ;  /* 0x0000000b00217202 */ /* 0x000fc60000000f00 */
[----:B------:R-:W-:Y:S01]  /*22f0*/  IMAD R25, R32, R13, R25 ;  /* 0x0000000d20197224 */ /* 0x000fe200078e0219 */
[----:B------:R-:W-:-:S07]  /*2300*/  MOV R32, R14 ;  /* 0x0000000e00207202 */ /* 0x000fce0000000f00 */
.L_x_6447:
        /* <DEDUP_REMOVED lines=60> */
.L_x_6449:
[----:B------:R-:W-:Y:S01]  /*26d0*/  IMAD.MOV.U32 R25, RZ, RZ, R32 ;  /* 0x000000ffff197224 */ /* 0x000fe200078e0020 */
[----:B------:R-:W-:Y:S01]  /*26e0*/  MOV R17, R33 ;  /* 0x0000002100117202 */ /* 0x000fe20000000f00 */
[----:B------:R-:W-:Y:S01]  /*26f0*/  IMAD.MOV.U32 R18, RZ, RZ, R38 ;  /* 0x000000ffff127224 */ /* 0x000fe200078e0026 */
[----:B------:R-:W-:Y:S02]  /*2700*/  MOV R16, 0x2720 ;  /* 0x0000272000107802 */ /* 0x000fe40000000f00 */
[----:B------:R-:W-:Y:S05]  /*2710*/  CALL.REL.NOINC `($__internal_17_$__cuda_sm20_div_s64) ;  /* 0x0000001800b07944 */ /* 0x000fea0003c00000 */
[----:B------:R-:W-:-:S05]  /*2720*/  IADD3 R33, PT, PT, -R14, RZ, RZ ;  /* 0x000000ff0e217210 */ /* 0x000fca0007ffe1ff */
[----:B------:R-:W-:Y:S02]  /*2730*/  IMAD R33, R33, R38, R32 ;  /* 0x0000002621217224 */ /* 0x000fe400078e0220 */
.L_x_6450:
[----:B------:R-:W-:Y:S05]  /*2740*/  BSYNC.RECONVERGENT B0 ;  /* 0x0000000000007941 */ /* 0x000fea0003800200 */
.L_x_6448:
        /* <DEDUP_REMOVED lines=161> */
.L_x_6445:
[----:B------:R-:W0:Y:S01]  /*3160*/  LDC.64 R2, c[0x0][0x420] ;  /* 0x00010800ff027b82 */ /* 0x000e220000000a00 */
[----:B------:R-:W-:-:S05]  /*3170*/  IADD3 R0, PT, PT, R30, UR6, RZ ;  /* 0x000000061e007c10 */ /* 0x000fca000fffe0ff */
[----:B0-----:R-:W-:-:S05]  /*3180*/  IMAD.WIDE.U32 R2, R0, 0x4, R2 ;  /* 0x0000000400027825 */ /* 0x001fca00078e0002 */
[----:B------:R1:W-:Y:S02]  /*3190*/  STG.E desc[UR12][R2.64], R22 ;  /* 0x0000001602007986 */ /* 0x0003e4000c10190c */
.L_x_6444:
[----:B------:R-:W-:Y:S05]  /*31a0*/  BSYNC.RECONVERGENT B1 ;  /* 0x0000000000017941 */ /* 0x000fea0003800200 */
.L_x_6443:
        /* <DEDUP_REMOVED lines=67> */
.L_x_6457:
        /* <DEDUP_REMOVED lines=14> */
.L_x_6454:
[----:B-1----:R-:W-:Y:S05]  /*36c0*/  BSYNC.RECONVERGENT B0 ;  /* 0x0000000000007941 */ /* 0x002fea0003800200 */
.L_x_6453:
        /* <DEDUP_REMOVED lines=31> */
.L_x_6456:
[----:B------:R-:W-:Y:S05]  /*38c0*/  BSYNC.RECONVERGENT B0 ;  /* 0x0000000000007941 */ /* 0x000fea0003800200 */
.L_x_6455:
        /* <DEDUP_REMOVED lines=19> */
.L_x_6452:
        /* <DEDUP_REMOVED lines=22> */
.L_x_6459:
[----:B------:R-:W-:Y:S05]  /*3b60*/  BSYNC.RECONVERGENT B0 ;  /* 0x0000000000007941 */ /* 0x000fea0003800200 */
.L_x_6458:
        /* <DEDUP_REMOVED lines=12> */
.L_x_6451:
        /* <DEDUP_REMOVED lines=91> */
        .weak           $__internal_17_$__cuda_sm20_div_s64
        .type           $__internal_17_$__cuda_sm20_div_s64,@function
        .size           $__internal_17_$__cuda_sm20_div_s64,(.L_x_11679 - $__internal_17_$__cuda_sm20_div_s64)
$__internal_17_$__cuda_sm20_div_s64:
        /* <DEDUP_REMOVED lines=82> */
[----:B------:R-:W-:Y:S06]  /*4700*/  RET.REL.NODEC R16 `(_ZN5flash32flash_fwd_splitkv_combine_kernelI23Flash_fwd_kernel_traitsILi96ELi64ELi64ELi4ELb0ELb0EN7cutlass6half_tE19Flash_kernel_traitsILi96ELi64ELi64ELi4ES3_EELi16ELi4ELb0EEEvNS_16Flash_fwd_paramsE) ;  /* 0xffffffb8103c7950 */ /* 0x000fec0003c3ffff */
.L_x_6460:
        /* <DEDUP_REMOVED lines=15> */
.L_x_11679:


//--------------------- .text._ZN5flash32flash_fwd_splitkv_combine_kernelI23Flash_fwd_kernel_traitsILi96ELi64ELi64ELi4ELb0ELb0EN7cutlass6half_tE19Flash_kernel_traitsILi96ELi64ELi64ELi4ES3_EELi16ELi3ELb0EEEvNS_16Flash_fwd_paramsE --------------------------
	.section	.text._ZN5flash32flash_fwd_splitkv_combine_kernelI23Flash_fwd_kernel_traitsILi96ELi64ELi64ELi4ELb0ELb0EN7cutlass6half_tE19Flash_kernel_traitsILi96ELi64ELi64ELi4ES3_EELi16ELi3ELb0EEEvNS_16Flash_fwd_paramsE,"ax",@progbits
	.align	128
        .global         _ZN5flash32flash_fwd_splitkv_combine_kernelI23Flash_fwd_kernel_traitsILi96ELi64ELi64ELi4ELb0ELb0EN7cutlass6half_tE19Flash_kernel_traitsILi96ELi64ELi64ELi4ES3_EELi16ELi3ELb0EEEvNS_16Flash_fwd_paramsE
        .type           _ZN5flash32flash_fwd_splitkv_combine_kernelI23Flash_fwd_kernel_traitsILi96ELi64ELi64ELi4ELb0ELb0EN7cutlass6half_tE19Flash_kernel_traitsILi96ELi64ELi64ELi4ES3_EELi16ELi3ELb0EEEvNS_16Flash_fwd_paramsE,@function
        .size           _ZN5flash32flash_fwd_splitkv_combine_kernelI23Flash_fwd_kernel_traitsILi96ELi64ELi64ELi4ELb0ELb0EN7cutlass6half_tE19Flash_kernel_traitsILi96ELi64ELi64ELi4ES3_EELi16ELi3ELb0EEEvNS_16Flash_fwd_paramsE,(.L_x_11680 - _ZN5flash32flash_fwd_splitkv_combine_kernelI23Flash_fwd_kernel_traitsILi96ELi64ELi64ELi4ELb0ELb0EN7cutlass6half_tE19Flash_kernel_traitsILi96ELi64ELi64ELi4ES3_EELi16ELi3ELb0EEEvNS_16Flash_fwd_paramsE)
        .other          _ZN5flash32flash_fwd_splitkv_combine_kernelI23Flash_fwd_kernel_traitsILi96ELi64ELi64ELi4ELb0ELb0EN7cutlass6half_tE19Flash_kernel_traitsILi96ELi64ELi64ELi4ES3_EELi16ELi3ELb0EEEvNS_16Flash_fwd_paramsE,@"STO_CUDA_ENTRY STV_DEFAULT"
_ZN5flash32flash_fwd_splitkv_combine_kernelI23Flash_fwd_kernel_traitsILi96ELi64ELi64ELi4ELb0ELb0EN7cutlass6half_tE19Flash_kernel_traitsILi96ELi64ELi64ELi4ES3_EELi16ELi3ELb0EEEvNS_16Flash_fwd_paramsE:
.text._ZN5flash32flash_fwd_splitkv_combine_kernelI23Flash_fwd_kernel_traitsILi96ELi64ELi64ELi4ELb0ELb0EN7cutlass6half_tE19Flash_kernel_traitsILi96ELi64ELi64ELi4ES3_EELi16ELi3ELb0EEEvNS_16Flash_fwd_paramsE:
        /* <DEDUP_REMOVED lines=38> */
.L_x_6461:
[----:B------:R-:W-:Y:S01]  /*0260*/  IMAD.U32 R36, RZ, RZ, UR7 ;  /* 0x00000007ff247e24 */ /* 0x000fe2000f8e00ff */
[----:B------:R-:W-:Y:S01]  /*0270*/  MOV R18, UR14 ;  /* 0x0000000e00127c02 */ /* 0x000fe20008000f00 */
[----:B------:R-:W-:Y:S01]  /*0280*/  IMAD.U32 R19, RZ, RZ, UR15 ;  /* 0x0000000fff137e24 */ /* 0x000fe2000f8e00ff */
[----:B------:R-:W-:Y:S02]  /*0290*/  MOV R17, UR8 ;  /* 0x0000000800117c02 */ /* 0x000fe40008000f00 */
[----:B------:R-:W-:Y:S02]  /*02a0*/  MOV R16, 0x2c0 ;  /* 0x000002c000107802 */ /* 0x000fe40000000f00 */
[----:B------:R-:W-:Y:S05]  /*02b0*/  CALL.REL.NOINC `($__internal_18_$__cuda_sm20_div_s64) ;  /* 0x0000003c00847944 */ /* 0x000fea0003c00000 */
[----:B------:R-:W-:-:S07]  /*02c0*/  MOV R15, R13 ;  /* 0x0000000d000f7202 */ /* 0x000fce0000000f00 */
.L_x_6462:
        /* <DEDUP_REMOVED lines=30> */
.L_x_6464:
[----:B------:R-:W-:Y:S01]  /*04b0*/  IMAD.MOV.U32 R36, RZ, RZ, R14 ;  /* 0x000000ffff247224 */ /* 0x000fe200078e000e */
[----:B------:R-:W-:Y:S02]  /*04c0*/  MOV R19, R15 ;  /* 0x0000000f00137202 */ /* 0x000fe40000000f00 */
[----:B------:R-:W-:Y:S02]  /*04d0*/  MOV R16, 0x4f0 ;  /* 0x000004f000107802 */ /* 0x000fe40000000f00 */
[----:B------:R-:W-:Y:S05]  /*04e0*/  CALL.REL.NOINC `($__internal_18_$__cuda_sm20_div_s64) ;  /* 0x0000003800f87944 */ /* 0x000fea0003c00000 */
[----:B------:R-:W-:Y:S02]  /*04f0*/  MOV R24, R14 ;  /* 0x0000000e00187202 */ /* 0x000fe40000000f00 */
[----:B------:R-:W-:Y:S02]  /*0500*/  MOV R25, R13 ;  /* 0x0000000d00197202 */ /* 0x000fe40000000f00 */
.L_x_6465:
[----:B------:R-:W-:Y:S05]  /*0510*/  BSYNC.RECONVERGENT B0 ;  /* 0x0000000000007941 */ /* 0x000fea0003800200 */
.L_x_6463:
        /* <DEDUP_REMOVED lines=55> */
.L_x_6467:
[----:B------:R-:W-:Y:S01]  /*0890*/  IMAD.MOV.U32 R36, RZ, RZ, R18 ;  /* 0x000000ffff247224 */ /* 0x000fe200078e0012 */
[----:B------:R-:W-:Y:S01]  /*08a0*/  MOV R18, R12 ;  /* 0x0000000c00127202 */ /* 0x000fe20000000f00 */
[----:B------:R-:W-:Y:S01]  /*08b0*/  IMAD.MOV.U32 R19, RZ, RZ, R17 ;  /* 0x000000ffff137224 */ /* 0x000fe200078e0011 */
[----:B------:R-:W-:Y:S02]  /*08c0*/  MOV R17, R2 ;  /* 0x0000000200117202 */ /* 0x000fe40000000f00 */
[----:B------:R-:W-:Y:S02]  /*08d0*/  MOV R16, 0x8f0 ;  /* 0x000008f000107802 */ /* 0x000fe40000000f00 */
[----:B------:R-:W-:Y:S05]  /*08e0*/  CALL.REL.NOINC `($__internal_18_$__cuda_sm20_div_s64) ;  /* 0x0000003400f87944 */ /* 0x000fea0003c00000 */
[----:B------:R-:W-:Y:S02]  /*08f0*/  MOV R15, R13 ;  /* 0x0000000d000f7202 */ /* 0x000fe40000000f00 */
.L_x_6468:
[----:B------:R-:W-:Y:S05]  /*0900*/  BSYNC.RECONVERGENT B0 ;  /* 0x0000000000007941 */ /* 0x000fea0003800200 */
.L_x_6466:
        /* <DEDUP_REMOVED lines=116> */
.L_x_6470:
[----:B------:R-:W-:Y:S01]  /*1050*/  IMAD.MOV.U32 R36, RZ, RZ, R14 ;  /* 0x000000ffff247224 */ /* 0x000fe200078e000e */
[----:B------:R-:W-:Y:S01]  /*1060*/  MOV R18, R9 ;  /* 0x0000000900127202 */ /* 0x000fe20000000f00 */
[----:B------:R-:W-:Y:S01]  /*1070*/  IMAD.MOV.U32 R19, RZ, RZ, R15 ;  /* 0x000000ffff137224 */ /* 0x000fe200078e000f */
[----:B------:R-:W-:Y:S02]  /*1080*/  MOV R17, R3 ;  /* 0x0000000300117202 */ /* 0x000fe40000000f00 */
[----:B------:R-:W-:Y:S02]  /*1090*/  MOV R16, 0x10b0 ;  /* 0x000010b000107802 */ /* 0x000fe40000000f00 */
[----:B------:R-:W-:Y:S05]  /*10a0*/  CALL.REL.NOINC `($__internal_18_$__cuda_sm20_div_s64) ;  /* 0x0000003000087944 */ /* 0x000fea0003c00000 */
[----:B------:R-:W-:Y:S02]  /*10b0*/  MOV R32, R14 ;  /* 0x0000000e00207202 */ /* 0x000fe40000000f00 */
[----:B------:R-:W-:Y:S02]  /*10c0*/  MOV R33, R13 ;  /* 0x0000000d00217202 */ /* 0x000fe40000000f00 */
.L_x_6471:
[----:B------:R-:W-:Y:S05]  /*10d0*/  BSYNC.RECONVERGENT B0 ;  /* 0x0000000000007941 */ /* 0x000fea0003800200 */
.L_x_6469:
        /* <DEDUP_REMOVED lines=58> */
.L_x_6473:
[----:B------:R-:W-:Y:S01]  /*1480*/  IMAD.MOV.U32 R36, RZ, RZ, R24 ;  /* 0x000000ffff247224 */ /* 0x000fe200078e0018 */
[----:B------:R-:W-:Y:S01]  /*1490*/  MOV R19, R25 ;  /* 0x0000001900137202 */ /* 0x000fe20000000f00 */
[----:B------:R-:W-:Y:S01]  /*14a0*/  IMAD.MOV.U32 R18, RZ, RZ, R7 ;  /* 0x000000ffff127224 */ /* 0x000fe200078e0007 */
[----:B------:R-:W-:Y:S02]  /*14b0*/  MOV R16, 0x14d0 ;  /* 0x000014d000107802 */ /* 0x000fe40000000f00 */
[----:B------:R-:W-:Y:S05]  /*14c0*/  CALL.REL.NOINC `($__internal_18_$__cuda_sm20_div_s64) ;  /* 0x0000002c00007944 */ /* 0x000fea0003c00000 */
[----:B------:R-:W-:Y:S02]  /*14d0*/  MOV R22, R14 ;  /* 0x0000000e00167202 */ /* 0x000fe40000000f00 */
[----:B------:R-:W-:Y:S02]  /*14e0*/  MOV R23, R13 ;  /* 0x0000000d00177202 */ /* 0x000fe40000000f00 */
.L_x_6474:
[----:B------:R-:W-:Y:S05]  /*14f0*/  BSYNC.RECONVERGENT B0 ;  /* 0x0000000000007941 */ /* 0x000fea0003800200 */
.L_x_6472:
        /* <DEDUP_REMOVED lines=65> */
.L_x_6476:
[----:B------:R-:W-:Y:S05]  /*1910*/  BSYNC.RECONVERGENT B0 ;  /* 0x0000000000007941 */ /* 0x000fea0003800200 */
.L_x_6475:
        /* <DEDUP_REMOVED lines=136> */
.L_x_6480:
[----:B------:R-:W-:Y:S01]  /*21a0*/  IMAD.MOV.U32 R36, RZ, RZ, R30 ;  /* 0x000000ffff247224 */ /* 0x000fe200078e001e */
[----:B------:R-:W-:Y:S01]  /*21b0*/  MOV R19, RZ ;  /* 0x000000ff00137202 */ /* 0x000fe20000000f00 */
[----:B------:R-:W-:Y:S01]  /*21c0*/  IMAD.MOV.U32 R18, RZ, RZ, R34 ;  /* 0x000000ffff127224 */ /* 0x000fe200078e0022 */
[----:B------:R-:W-:Y:S02]  /*21d0*/  MOV R16, 0x21f0 ;  /* 0x000021f000107802 */ /* 0x000fe40000000f00 */
[----:B------:R-:W-:Y:S05]  /*21e0*/  CALL.REL.NOINC `($__internal_18_$__cuda_sm20_div_s64) ;  /* 0x0000001c00b87944 */ /* 0x000fea0003c00000 */
[----:B------:R-:W-:Y:S02]  /*21f0*/  IADD3 R11, PT, PT, -R14, RZ, RZ ;  /* 0x000000ff0e0b7210 */ /* 0x000fe40007ffe1ff */
[----:B------:R-:W-:-:S03]  /*2200*/  MOV R31, R13 ;  /* 0x0000000d001f7202 */ /* 0x000fc60000000f00 */
[----:B------:R-:W-:Y:S01]  /*2210*/  IMAD R11, R34, R11, R30 ;  /* 0x0000000b220b7224 */ /* 0x000fe200078e021e */
[----:B------:R-:W-:-:S07]  /*2220*/  MOV R30, R14 ;  /* 0x0000000e001e7202 */ /* 0x000fce0000000f00 */
.L_x_6481:
        /* <DEDUP_REMOVED lines=60> */
.L_x_6483:
[----:B------:R-:W-:Y:S01]  /*25f0*/  IMAD.MOV.U32 R36, RZ, RZ, R30 ;  /* 0x000000ffff247224 */ /* 0x000fe200078e001e */
[----:B------:R-:W-:Y:S01]  /*2600*/  MOV R19, R31 ;  /* 0x0000001f00137202 */ /* 0x000fe20000000f00 */
[----:B------:R-:W-:Y:S01]  /*2610*/  IMAD.MOV.U32 R18, RZ, RZ, R34 ;  /* 0x000000ffff127224 */ /* 0x000fe200078e0022 */
[----:B------:R-:W-:Y:S02]  /*2620*/  MOV R16, 0x2640 ;  /* 0x0000264000107802 */ /* 0x000fe40000000f00 */
[----:B------:R-:W-:Y:S05]  /*2630*/  CALL.REL.NOINC `($__internal_18_$__cuda_sm20_div_s64) ;  /* 0x0000001800a47944 */ /* 0x000fea0003c00000 */
[----:B------:R-:W-:-:S05]  /*2640*/  IADD3 R31, PT, PT, -R14, RZ, RZ ;  /* 0x000000ff0e1f7210 */ /* 0x000fca0007ffe1ff */
[----:B------:R-:W-:Y:S02]  /*2650*/  IMAD R31, R31, R34, R30 ;  /* 0x000000221f1f7224 */ /* 0x000fe400078e021e */
.L_x_6484:
[----:B------:R-:W-:Y:S05]  /*2660*/  BSYNC.RECONVERGENT B0 ;  /* 0x0000000000007941 */ /* 0x000fea0003800200 */
.L_x_6482:
        /* <DEDUP_REMOVED lines=160> */
.L_x_6479:
[----:B------:R-:W0:Y:S01]  /*3070*/  LDC.64 R2, c[0x0][0x420] ;  /* 0x00010800ff027b82 */ /* 0x000e220000000a00 */
[----:B------:R-:W-:-:S05]  /*3080*/  IADD3 R0, PT, PT, R15, UR6, RZ ;  /* 0x000000060f007c10 */ /* 0x000fca000fffe0ff */
[----:B0-----:R-:W-:-:S05]  /*3090*/  IMAD.WIDE.U32 R2, R0, 0x4, R2 ;  /* 0x0000000400027825 */ /* 0x001fca00078e0002 */
[----:B------:R1:W-:Y:S02]  /*30a0*/  STG.E desc[UR12][R2.64], R23 ;  /* 0x0000001702007986 */ /* 0x0003e4000c10190c */
.L_x_6478:
[----:B------:R-:W-:Y:S05]  /*30b0*/  BSYNC.RECONVERGENT B1 ;  /* 0x0000000000017941 */ /* 0x000fea0003800200 */
.L_x_6477:
        /* <DEDUP_REMOVED lines=60> */
.L_x_6491:
        /* <DEDUP_REMOVED lines=14> */
.L_x_6488:
[----:B0-----:R-:W-:Y:S05]  /*3560*/  BSYNC.RECONVERGENT B0 ;  /* 0x0000000000007941 */ /* 0x001fea0003800200 */
.L_x_6487:
        /* <DEDUP_REMOVED lines=30> */
.L_x_6490:
[----:B------:R-:W-:Y:S05]  /*3750*/  BSYNC.RECONVERGENT B0 ;  /* 0x0000000000007941 */ /* 0x000fea0003800200 */
.L_x_6489:
        /* <DEDUP_REMOVED lines=21> */
.L_x_6486:
        /* <DEDUP_REMOVED lines=20> */
.L_x_6493:
[----:B------:R-:W-:Y:S05]  /*39f0*/  BSYNC.RECONVERGENT B0 ;  /* 0x0000000000007941 */ /* 0x000fea0003800200 */
.L_x_6492:
        /* <DEDUP_REMOVED lines=18> */
.L_x_6485:
        /* <DEDUP_REMOVED lines=91> */
        .weak           $__internal_18_$__cuda_sm20_div_s64
        .type           $__internal_18_$__cuda_sm20_div_s64,@function
        .size           $__internal_18_$__cuda_sm20_div_s64,(.L_x_11680 - $__internal_18_$__cuda_sm20_div_s64)
$__internal_18_$__cuda_sm20_div_s64:
        /* <DEDUP_REMOVED lines=83> */
[----:B------:R-:W-:Y:S06]  /*4600*/  RET.REL.NODEC R28 `(_ZN5flash32flash_fwd_splitkv_combine_kernelI23Flash_fwd_kernel_traitsILi96ELi64ELi64ELi4ELb0ELb0EN7cutlass6half_tE19Flash_kernel_traitsILi96ELi64ELi64ELi4ES3_EELi16ELi3ELb0EEEvNS_16Flash_fwd_paramsE) ;  /* 0xffffffb81c7c7950 */ /* 0x000fec0003c3ffff */
.L_x_6494:
        /* <DEDUP_REMOVED lines=15> */
.L_x_11680:


//--------------------- .text._ZN5flash32flash_fwd_splitkv_combine_kernelI23Flash_fwd_kernel_traitsILi96ELi64ELi64ELi4ELb0ELb0EN7cutlass6half_tE19Flash_kernel_traitsILi96ELi64ELi64ELi4ES3_EELi16ELi2ELb0EEEvNS_16Flash_fwd_paramsE --------------------------
	.section	.text._ZN5flash32flash_fwd_splitkv_combine_kernelI23Flash_fwd_kernel_traitsILi96ELi64ELi64ELi4ELb0ELb0EN7cutlass6half_tE19Flash_kernel_traitsILi96ELi64ELi64ELi4ES3_EELi16ELi2ELb0EEEvNS_16Flash_fwd_paramsE,"ax",@progbits
	.align	128
        .global         _ZN5flash32flash_fwd_splitkv_combine_kernelI23Flash_fwd_kernel_traitsILi96ELi64ELi64ELi4ELb0ELb0EN7cutlass6half_tE19Flash_kernel_traitsILi96ELi64ELi64ELi4ES3_EELi16ELi2ELb0EEEvNS_16Flash_fwd_paramsE
        .type           _ZN5flash32flash_fwd_splitkv_combine_kernelI23Flash_fwd_kernel_traitsILi96ELi64ELi64ELi4ELb0ELb0EN7cutlass6half_tE19Flash_kernel_traitsILi96ELi64ELi64ELi4ES3_EELi16ELi2ELb0EEEvNS_16Flash_fwd_paramsE,@function
        .size           _ZN5flash32flash_fwd_splitkv_combine_kernelI23Flash_fwd_kernel_traitsILi96ELi64ELi64ELi4ELb0ELb0EN7cutlass6half_tE19Flash_kernel_traitsILi96ELi64ELi64ELi4ES3_EELi16ELi2ELb0EEEvNS_16Flash_fwd_paramsE,(.L_x_11681 - _ZN5flash32flash_fwd_splitkv_combine_kernelI23Flash_fwd_kernel_traitsILi96ELi64ELi64ELi4ELb0ELb0EN7cutlass6half_tE19Flash_kernel_traitsILi96ELi64ELi64ELi4ES3_EELi16ELi2ELb0EEEvNS_16Flash_fwd_paramsE)
        .other          _ZN5flash32flash_fwd_splitkv_combine_kernelI23Flash_fwd_kernel_traitsILi96ELi64ELi64ELi4ELb0ELb0EN7cutlass6half_tE19Flash_kernel_traitsILi96ELi64ELi64ELi4ES3_EELi16ELi2ELb0EEEvNS_16Flash_fwd_paramsE,@"STO_CUDA_ENTRY STV_DEFAULT"
_ZN5flash32flash_fwd_splitkv_combine_kernelI23Flash_fwd_kernel_traitsILi96ELi64ELi64ELi4ELb0ELb0EN7cutlass6half_tE19Flash_kernel_traitsILi96ELi64ELi64ELi4ES3_EELi16ELi2ELb0EEEvNS_16Flash_fwd_paramsE:
.text._ZN5flash32flash_fwd_splitkv_combine_kernelI23Flash_fwd_kernel_traitsILi96ELi64ELi64ELi4ELb0ELb0EN7cutlass6half_tE19Flash_kernel_traitsILi96ELi64ELi64ELi4ES3_EELi16ELi2ELb0EEEvNS_16Flash_fwd_paramsE:
        /* <DEDUP_REMOVED lines=39> */
.L_x_6495:
[----:B------:R-:W-:Y:S01]  /*0270*/  IMAD.U32 R27, RZ, RZ, UR7 ;  /* 0x00000007ff1b7e24 */ /* 0x000fe2000f8e00ff */
[----:B------:R-:W-:Y:S01]  /*0280*/  MOV R20, UR15 ;  /* 0x0000000f00147c02 */ /* 0x000fe20008000f00 */
[----:B------:R-:W-:Y:S01]  /*0290*/  IMAD.U32 R21, RZ, RZ, UR14 ;  /* 0x0000000eff157e24 */ /* 0x000fe2000f8e00ff */
[----:B------:R-:W-:Y:S02]  /*02a0*/  MOV R19, UR8 ;  /* 0x0000000800137c02 */ /* 0x000fe40008000f00 */
[----:B------:R-:W-:Y:S02]  /*02b0*/  MOV R18, 0x2d0 ;  /* 0x000002d000127802 */ /* 0x000fe40000000f00 */
[----:B------:R-:W-:Y:S05]  /*02c0*/  CALL.REL.NOINC `($__internal_19_$__cuda_sm20_div_s64) ;  /* 0x0000003c006c7944 */ /* 0x000fea0003c00000 */
.L_x_6496:
        /* <DEDUP_REMOVED lines=30> */
.L_x_6498:
[----:B------:R-:W-:Y:S01]  /*04b0*/  IMAD.MOV.U32 R27, RZ, RZ, R16 ;  /* 0x000000ffff1b7224 */ /* 0x000fe200078e0010 */
[----:B------:R-:W-:Y:S02]  /*04c0*/  MOV R21, R17 ;  /* 0x0000001100157202 */ /* 0x000fe40000000f00 */
[----:B------:R-:W-:Y:S02]  /*04d0*/  MOV R18, 0x4f0 ;  /* 0x000004f000127802 */ /* 0x000fe40000000f00 */
[----:B------:R-:W-:Y:S05]  /*04e0*/  CALL.REL.NOINC `($__internal_19_$__cuda_sm20_div_s64) ;  /* 0x0000003800e47944 */ /* 0x000fea0003c00000 */
[----:B------:R-:W-:Y:S02]  /*04f0*/  MOV R30, R16 ;  /* 0x00000010001e7202 */ /* 0x000fe40000000f00 */
[----:B------:R-:W-:Y:S02]  /*0500*/  MOV R31, R17 ;  /* 0x00000011001f7202 */ /* 0x000fe40000000f00 */
.L_x_6499:
[----:B------:R-:W-:Y:S05]  /*0510*/  BSYNC.RECONVERGENT B0 ;  /* 0x0000000000007941 */ /* 0x000fea0003800200 */
.L_x_6497:
        /* <DEDUP_REMOVED lines=54> */
.L_x_6501:
[----:B------:R-:W-:Y:S01]  /*0880*/  IMAD.MOV.U32 R27, RZ, RZ, R20 ;  /* 0x000000ffff1b7224 */ /* 0x000fe200078e0014 */
[----:B------:R-:W-:Y:S01]  /*0890*/  MOV R20, R14 ;  /* 0x0000000e00147202 */ /* 0x000fe20000000f00 */
[----:B------:R-:W-:Y:S01]  /*08a0*/  IMAD.MOV.U32 R21, RZ, RZ, R19 ;  /* 0x000000ffff157224 */ /* 0x000fe200078e0013 */
[----:B------:R-:W-:Y:S02]  /*08b0*/  MOV R19, R4 ;  /* 0x0000000400137202 */ /* 0x000fe40000000f00 */
[----:B------:R-:W-:Y:S02]  /*08c0*/  MOV R18, 0x8e0 ;  /* 0x000008e000127802 */ /* 0x000fe40000000f00 */
[----:B------:R-:W-:Y:S05]  /*08d0*/  CALL.REL.NOINC `($__internal_19_$__cuda_sm20_div_s64) ;  /* 0x0000003400e87944 */ /* 0x000fea0003c00000 */
.L_x_6502:
[----:B------:R-:W-:Y:S05]  /*08e0*/  BSYNC.RECONVERGENT B0 ;  /* 0x0000000000007941 */ /* 0x000fea0003800200 */
.L_x_6500:
        /* <DEDUP_REMOVED lines=116> */
.L_x_6504:
[----:B------:R-:W-:Y:S01]  /*1030*/  IMAD.MOV.U32 R27, RZ, RZ, R16 ;  /* 0x000000ffff1b7224 */ /* 0x000fe200078e0010 */
[----:B------:R-:W-:Y:S01]  /*1040*/  MOV R20, R11 ;  /* 0x0000000b00147202 */ /* 0x000fe20000000f00 */
[----:B------:R-:W-:Y:S01]  /*1050*/  IMAD.MOV.U32 R21, RZ, RZ, R17 ;  /* 0x000000ffff157224 */ /* 0x000fe200078e0011 */
[----:B------:R-:W-:Y:S02]  /*1060*/  MOV R19, R3 ;  /* 0x0000000300137202 */ /* 0x000fe40000000f00 */
[----:B------:R-:W-:Y:S02]  /*1070*/  MOV R18, 0x1090 ;  /* 0x0000109000127802 */ /* 0x000fe40000000f00 */
[----:B------:R-:W-:Y:S05]  /*1080*/  CALL.REL.NOINC `($__internal_19_$__cuda_sm20_div_s64) ;  /* 0x0000002c00fc7944 */ /* 0x000fea0003c00000 */
[----:B------:R-:W-:Y:S02]  /*1090*/  MOV R32, R16 ;  /* 0x0000001000207202 */ /* 0x000fe40000000f00 */
[----:B------:R-:W-:Y:S02]  /*10a0*/  MOV R33, R17 ;  /* 0x0000001100217202 */ /* 0x000fe40000000f00 */
.L_x_6505:
[----:B------:R-:W-:Y:S05]  /*10b0*/  BSYNC.RECONVERGENT B0 ;  /* 0x0000000000007941 */ /* 0x000fea0003800200 */
.L_x_6503:
        /* <DEDUP_REMOVED lines=57> */
.L_x_6507:
[----:B------:R-:W-:Y:S01]  /*1450*/  IMAD.MOV.U32 R27, RZ, RZ, R30 ;  /* 0x000000ffff1b7224 */ /* 0x000fe200078e001e */
[----:B------:R-:W-:Y:S01]  /*1460*/  MOV R21, R31 ;  /* 0x0000001f00157202 */ /* 0x000fe20000000f00 */
[----:B------:R-:W-:Y:S01]  /*1470*/  IMAD.MOV.U32 R20, RZ, RZ, R9 ;  /* 0x000000ffff147224 */ /* 0x000fe200078e0009 */
[----:B------:R-:W-:Y:S02]  /*1480*/  MOV R18, 0x14a0 ;  /* 0x000014a000127802 */ /* 0x000fe40000000f00 */
[----:B------:R-:W-:Y:S05]  /*1490*/  CALL.REL.NOINC `($__internal_19_$__cuda_sm20_div_s64) ;  /* 0x0000002800f87944 */ /* 0x000fea0003c00000 */
[----:B------:R-:W-:Y:S02]  /*14a0*/  MOV R20, R16 ;  /* 0x0000001000147202 */ /* 0x000fe40000000f00 */
[----:B------:R-:W-:Y:S02]  /*14b0*/  MOV R21, R17 ;  /* 0x0000001100157202 */ /* 0x000fe40000000f00 */
.L_x_6508:
[----:B------:R-:W-:Y:S05]  /*14c0*/  BSYNC.RECONVERGENT B0 ;  /* 0x0000000000007941 */ /* 0x000fea0003800200 */
.L_x_6506:
        /* <DEDUP_REMOVED lines=54> */
.L_x_6510:
[----:B0-----:R-:W-:Y:S05]  /*1830*/  BSYNC.RECONVERGENT B0 ;  /* 0x0000000000007941 */ /* 0x001fea0003800200 */
.L_x_6509:
        /* <DEDUP_REMOVED lines=146> */
.L_x_6514:
[----:B------:R-:W-:Y:S01]  /*2160*/  IMAD.MOV.U32 R21, RZ, RZ, RZ ;  /* 0x000000ffff157224 */ /* 0x000fe200078e00ff */
[----:B------:R-:W-:Y:S02]  /*2170*/  MOV R20, R30 ;  /* 0x0000001e00147202 */ /* 0x000fe40000000f00 */
[----:B------:R-:W-:Y:S02]  /*2180*/  MOV R18, 0x21a0 ;  /* 0x000021a000127802 */ /* 0x000fe40000000f00 */
[----:B------:R-:W-:Y:S05]  /*2190*/  CALL.REL.NOINC `($__internal_19_$__cuda_sm20_div_s64) ;  /* 0x0000001c00b87944 */ /* 0x000fea0003c00000 */
[----:B------:R-:W-:Y:S02]  /*21a0*/  IADD3 R13, PT, PT, -R16, RZ, RZ ;  /* 0x000000ff100d7210 */ /* 0x000fe40007ffe1ff */
[----:B------:R-:W-:-:S03]  /*21b0*/  MOV R31, R17 ;  /* 0x00000011001f7202 */ /* 0x000fc60000000f00 */
[----:B------:R-:W-:Y:S01]  /*21c0*/  IMAD R27, R30, R13, R27 ;  /* 0x0000000d1e1b7224 */ /* 0x000fe200078e021b */
[----:B------:R-:W-:-:S07]  /*21d0*/  MOV R30, R16 ;  /* 0x00000010001e7202 */ /* 0x000fce0000000f00 */
.L_x_6515:
        /* <DEDUP_REMOVED lines=60> */
.L_x_6517:
[----:B------:R-:W-:Y:S01]  /*25a0*/  IMAD.MOV.U32 R27, RZ, RZ, R30 ;  /* 0x000000ffff1b7224 */ /* 0x000fe200078e001e */
[----:B------:R-:W-:Y:S01]  /*25b0*/  MOV R21, R31 ;  /* 0x0000001f00157202 */ /* 0x000fe20000000f00 */
[----:B------:R-:W-:Y:S01]  /*25c0*/  IMAD.MOV.U32 R20, RZ, RZ, R34 ;  /* 0x000000ffff147224 */ /* 0x000fe200078e0022 */
[----:B------:R-:W-:Y:S02]  /*25d0*/  MOV R18, 0x25f0 ;  /* 0x000025f000127802 */ /* 0x000fe40000000f00 */
[----:B------:R-:W-:Y:S05]  /*25e0*/  CALL.REL.NOINC `($__internal_19_$__cuda_sm20_div_s64) ;  /* 0x0000001800a47944 */ /* 0x000fea0003c00000 */
[----:B------:R-:W-:-:S05]  /*25f0*/  IADD3 R31, PT, PT, -R16, RZ, RZ ;  /* 0x000000ff101f7210 */ /* 0x000fca0007ffe1ff */
[----:B------:R-:W-:Y:S02]  /*2600*/  IMAD R31, R31, R34, R30 ;  /* 0x000000221f1f7224 */ /* 0x000fe400078e021e */
.L_x_6518:
[----:B------:R-:W-:Y:S05]  /*2610*/  BSYNC.RECONVERGENT B0 ;  /* 0x0000000000007941 */ /* 0x000fea0003800200 */
.L_x_6516:
        /* <DEDUP_REMOVED lines=162> */
.L_x_6513:
[----:B------:R-:W0:Y:S01]  /*3040*/  LDC.64 R4, c[0x0][0x420] ;  /* 0x00010800ff047b82 */ /* 0x000e220000000a00 */
[----:B------:R-:W-:-:S05]  /*3050*/  LEA.HI R2, R0, UR6, RZ, 0x1e ;  /* 0x0000000600027c11 */ /* 0x000fca000f8ff0ff */
[----:B0-----:R-:W-:-:S05]  /*3060*/  IMAD.WIDE.U32 R2, R2, 0x4, R4 ;  /* 0x0000000402027825 */ /* 0x001fca00078e0004 */
[----:B------:R1:W-:Y:S02]  /*3070*/  STG.E desc[UR12][R2.64], R23 ;  /* 0x0000001702007986 */ /* 0x0003e4000c10190c */
.L_x_6512:
[----:B------:R-:W-:Y:S05]  /*3080*/  BSYNC.RECONVERGENT B1 ;  /* 0x0000000000017941 */ /* 0x000fea0003800200 */
.L_x_6511:
        /* <DEDUP_REMOVED lines=58> */
.L_x_6525:
        /* <DEDUP_REMOVED lines=14> */
.L_x_6522:
[----:B0-----:R-:W-:Y:S05]  /*3510*/  BSYNC.RECONVERGENT B0 ;  /* 0x0000000000007941 */ /* 0x001fea0003800200 */
.L_x_6521:
        /* <DEDUP_REMOVED lines=30> */
.L_x_6524:
[----:B------:R-:W-:Y:S05]  /*3700*/  BSYNC.RECONVERGENT B0 ;  /* 0x0000000000007941 */ /* 0x000fea0003800200 */
.L_x_6523:
        /* <DEDUP_REMOVED lines=21> */
.L_x_6520:
        /* <DEDUP_REMOVED lines=20> */
.L_x_6527:
[----:B------:R-:W-:Y:S05]  /*39a0*/  BSYNC.RECONVERGENT B0 ;  /* 0x0000000000007941 */ /* 0x000fea0003800200 */
.L_x_6526:
        /* <DEDUP_REMOVED lines=18> */
.L_x_6519:
        /* <DEDUP_REMOVED lines=91> */
        .weak           $__internal_19_$__cuda_sm20_div_s64
        .type           $__internal_19_$__cuda_sm20_div_s64,@function
        .size           $__internal_19_$__cuda_sm20_div_s64,(.L_x_11681 - $__internal_19_$__cuda_sm20_div_s64)
$__internal_19_$__cuda_sm20_div_s64:
        /* <DEDUP_REMOVED lines=83> */
[----:B------:R-:W-:Y:S06]  /*45b0*/  RET.REL.NODEC R28 `(_ZN5flash32flash_fwd_splitkv_combine_kernelI23Flash_fwd_kernel_traitsILi96ELi64ELi64ELi4ELb0ELb0EN7cutlass6half_tE19Flash_kernel_traitsILi96ELi64ELi64ELi4ES3_EELi16ELi2ELb0EEEvNS_16Flash_fwd_paramsE) ;  /* 0xffffffb81c907950 */ /* 0x000fec0003c3ffff */
.L_x_6528:
        /* <DEDUP_REMOVED lines=12> */
.L_x_11681:


//--------------------- .text._ZN5flash32flash_fwd_splitkv_combine_kernelI23Flash_fwd_kernel_traitsILi96ELi64ELi64ELi4ELb0ELb0EN7cutlass6half_tE19Flash_kernel_traitsILi96ELi64ELi64ELi4ES3_EELi16ELi1ELb0EEEvNS_16Flash_fwd_paramsE --------------------------
	.section	.text._ZN5flash32flash_fwd_splitkv_combine_kernelI23Flash_fwd_kernel_traitsILi96ELi64ELi64ELi4ELb0ELb0EN7cutlass6half_tE19Flash_kernel_traitsILi96ELi64ELi64ELi4ES3_EELi16ELi1ELb0EEEvNS_16Flash_fwd_paramsE,"ax",@progbits
	.align	128
        .global         _ZN5flash32flash_fwd_splitkv_combine_kernelI23Flash_fwd_kernel_traitsILi96ELi64ELi64ELi4ELb0ELb0EN7cutlass6half_tE19Flash_kernel_traitsILi96ELi64ELi64ELi4ES3_EELi16ELi1ELb0EEEvNS_16Flash_fwd_paramsE
        .type           _ZN5flash32flash_fwd_splitkv_combine_kernelI23Flash_fwd_kernel_traitsILi96ELi64ELi64ELi4ELb0ELb0EN7cutlass6half_tE19Flash_kernel_traitsILi96ELi64ELi64ELi4ES3_EELi16ELi1ELb0EEEvNS_16Flash_fwd_paramsE,@function
        .size           _ZN5flash32flash_fwd_splitkv_combine_kernelI23Flash_fwd_kernel_traitsILi96ELi64ELi64ELi4ELb0ELb0EN7cutlass6half_tE19Flash_kernel_traitsILi96ELi64ELi64ELi4ES3_EELi16ELi1ELb0EEEvNS_16Flash_fwd_paramsE,(.L_x_11682 - _ZN5flash32flash_fwd_splitkv_combine_kernelI23Flash_fwd_kernel_traitsILi96ELi64ELi64ELi4ELb0ELb0EN7cutlass6half_tE19Flash_kernel_traitsILi96ELi64ELi64ELi4ES3_EELi16ELi1ELb0EEEvNS_16Flash_fwd_paramsE)
        .other          _ZN5flash32flash_fwd_splitkv_combine_kernelI23Flash_fwd_kernel_traitsILi96ELi64ELi64ELi4ELb0ELb0EN7cutlass6half_tE19Flash_kernel_traitsILi96ELi64ELi64ELi4ES3_EELi16ELi1ELb0EEEvNS_16Flash_fwd_paramsE,@"STO_CUDA_ENTRY STV_DEFAULT"
_ZN5flash32flash_fwd_splitkv_combine_kernelI23Flash_fwd_kernel_traitsILi96ELi64ELi64ELi4ELb0ELb0EN7cutlass6half_tE19Flash_kernel_traitsILi96ELi64ELi64ELi4ES3_EELi16ELi1ELb0EEEvNS_16Flash_fwd_paramsE:
.text._ZN5flash32flash_fwd_splitkv_combine_kernelI23Flash_fwd_kernel_traitsILi96ELi64ELi64ELi4ELb0ELb0EN7cutlass6half_tE19Flash_kernel_traitsILi96ELi64ELi64ELi4ES3_EELi16ELi1ELb0EEEvNS_16Flash_fwd_paramsE:
        /* <DEDUP_REMOVED lines=38> */
.L_x_6529:
[----:B------:R-:W-:Y:S01]  /*0260*/  IMAD.U32 R27, RZ, RZ, UR7 ;  /* 0x00000007ff1b7e24 */ /* 0x000fe2000f8e00ff */
[----:B------:R-:W-:Y:S01]  /*0270*/  MOV R20, UR15 ;  /* 0x0000000f00147c02 */ /* 0x000fe20008000f00 */
[----:B------:R-:W-:Y:S01]  /*0280*/  IMAD.U32 R21, RZ, RZ, UR14 ;  /* 0x0000000eff157e24 */ /* 0x000fe2000f8e00ff */
[----:B------:R-:W-:Y:S02]  /*0290*/  MOV R19, UR8 ;  /* 0x0000000800137c02 */ /* 0x000fe40008000f00 */
[----:B------:R-:W-:Y:S02]  /*02a0*/  MOV R18, 0x2c0 ;  /* 0x000002c000127802 */ /* 0x000fe40000000f00 */
[----:B------:R-:W-:Y:S05]  /*02b0*/  CALL.REL.NOINC `($__internal_20_$__cuda_sm20_div_s64) ;  /* 0x0000003c00647944 */ /* 0x000fea0003c00000 */
.L_x_6530:
        /* <DEDUP_REMOVED lines=30> */
.L_x_6532:
[----:B------:R-:W-:Y:S01]  /*04a0*/  IMAD.MOV.U32 R27, RZ, RZ, R16 ;  /* 0x000000ffff1b7224 */ /* 0x000fe200078e0010 */
[----:B------:R-:W-:Y:S02]  /*04b0*/  MOV R21, R17 ;  /* 0x0000001100157202 */ /* 0x000fe40000000f00 */
[----:B------:R-:W-:Y:S02]  /*04c0*/  MOV R18, 0x4e0 ;  /* 0x000004e000127802 */ /* 0x000fe40000000f00 */
[----:B------:R-:W-:Y:S05]  /*04d0*/  CALL.REL.NOINC `($__internal_20_$__cuda_sm20_div_s64) ;  /* 0x0000003800dc7944 */ /* 0x000fea0003c00000 */
[----:B------:R-:W-:Y:S02]  /*04e0*/  MOV R6, R16 ;  /* 0x0000001000067202 */ /* 0x000fe40000000f00 */
[----:B------:R-:W-:Y:S02]  /*04f0*/  MOV R7, R17 ;  /* 0x0000001100077202 */ /* 0x000fe40000000f00 */
.L_x_6533:
[----:B------:R-:W-:Y:S05]  /*0500*/  BSYNC.RECONVERGENT B0 ;  /* 0x0000000000007941 */ /* 0x000fea0003800200 */
.L_x_6531:
        /* <DEDUP_REMOVED lines=55> */
.L_x_6535:
[----:B------:R-:W-:Y:S01]  /*0880*/  IMAD.MOV.U32 R27, RZ, RZ, R20 ;  /* 0x000000ffff1b7224 */ /* 0x000fe200078e0014 */
[----:B------:R-:W-:Y:S01]  /*0890*/  MOV R20, R14 ;  /* 0x0000000e00147202 */ /* 0x000fe20000000f00 */
[----:B------:R-:W-:Y:S01]  /*08a0*/  IMAD.MOV.U32 R21, RZ, RZ, R19 ;  /* 0x000000ffff157224 */ /* 0x000fe200078e0013 */
[----:B------:R-:W-:Y:S02]  /*08b0*/  MOV R19, R4 ;  /* 0x0000000400137202 */ /* 0x000fe40000000f00 */
[----:B------:R-:W-:Y:S02]  /*08c0*/  MOV R18, 0x8e0 ;  /* 0x000008e000127802 */ /* 0x000fe40000000f00 */
[----:B------:R-:W-:Y:S05]  /*08d0*/  CALL.REL.NOINC `($__internal_20_$__cuda_sm20_div_s64) ;  /* 0x0000003400dc7944 */ /* 0x000fea0003c00000 */
.L_x_6536:
[----:B------:R-:W-:Y:S05]  /*08e0*/  BSYNC.RECONVERGENT B0 ;  /* 0x0000000000007941 */ /* 0x000fea0003800200 */
.L_x_6534:
        /* <DEDUP_REMOVED lines=116> */
.L_x_6538:
[----:B------:R-:W-:Y:S01]  /*1030*/  IMAD.MOV.U32 R27, RZ, RZ, R16 ;  /* 0x000000ffff1b7224 */ /* 0x000fe200078e0010 */
[----:B------:R-:W-:Y:S01]  /*1040*/  MOV R20, R11 ;  /* 0x0000000b00147202 */ /* 0x000fe20000000f00 */
[----:B------:R-:W-:Y:S01]  /*1050*/  IMAD.MOV.U32 R21, RZ, RZ, R17 ;  /* 0x000000ffff157224 */ /* 0x000fe200078e0011 */
[----:B------:R-:W-:Y:S02]  /*1060*/  MOV R19, R3 ;  /* 0x0000000300137202 */ /* 0x000fe40000000f00 */
[----:B------:R-:W-:Y:S02]  /*1070*/  MOV R18, 0x1090 ;  /* 0x0000109000127802 */ /* 0x000fe40000000f00 */
[----:B------:R-:W-:Y:S05]  /*1080*/  CALL.REL.NOINC `($__internal_20_$__cuda_sm20_div_s64) ;  /* 0x0000002c00f07944 */ /* 0x000fea0003c00000 */
[----:B------:R-:W-:Y:S02]  /*1090*/  MOV R32, R16 ;  /* 0x0000001000207202 */ /* 0x000fe40000000f00 */
[----:B------:R-:W-:Y:S02]  /*10a0*/  MOV R33, R17 ;  /* 0x0000001100217202 */ /* 0x000fe40000000f00 */
.L_x_6539:
[----:B------:R-:W-:Y:S05]  /*10b0*/  BSYNC.RECONVERGENT B0 ;  /* 0x0000000000007941 */ /* 0x000fea0003800200 */
.L_x_6537:
        /* <DEDUP_REMOVED lines=58> */
.L_x_6541:
[----:B------:R-:W-:Y:S01]  /*1460*/  IMAD.MOV.U32 R27, RZ, RZ, R6 ;  /* 0x000000ffff1b7224 */ /* 0x000fe200078e0006 */
[----:B------:R-:W-:Y:S01]  /*1470*/  MOV R21, R7 ;  /* 0x0000000700157202 */ /* 0x000fe20000000f00 */
[----:B------:R-:W-:Y:S01]  /*1480*/  IMAD.MOV.U32 R20, RZ, RZ, R9 ;  /* 0x000000ffff147224 */ /* 0x000fe200078e0009 */
[----:B------:R-:W-:Y:S02]  /*1490*/  MOV R18, 0x14b0 ;  /* 0x000014b000127802 */ /* 0x000fe40000000f00 */
[----:B------:R-:W-:Y:S05]  /*14a0*/  CALL.REL.NOINC `($__internal_20_$__cuda_sm20_div_s64) ;  /* 0x0000002800e87944 */ /* 0x000fea0003c00000 */
[----:B------:R-:W-:Y:S02]  /*14b0*/  MOV R18, R16 ;  /* 0x0000001000127202 */ /* 0x000fe40000000f00 */
[----:B------:R-:W-:Y:S02]  /*14c0*/  MOV R19, R17 ;  /* 0x0000001100137202 */ /* 0x000fe40000000f00 */
.L_x_6542:
[----:B------:R-:W-:Y:S05]  /*14d0*/  BSYNC.RECONVERGENT B0 ;  /* 0x0000000000007941 */ /* 0x000fea0003800200 */
.L_x_6540:
        /* <DEDUP_REMOVED lines=54> */
.L_x_6544:
[----:B0-----:R-:W-:Y:S05]  /*1840*/  BSYNC.RECONVERGENT B0 ;  /* 0x0000000000007941 */ /* 0x001fea0003800200 */
.L_x_6543:
        /* <DEDUP_REMOVED lines=142> */
.L_x_6548:
[----:B------:R-:W-:Y:S01]  /*2130*/  IMAD.MOV.U32 R21, RZ, RZ, RZ ;  /* 0x000000ffff157224 */ /* 0x000fe200078e00ff */
[----:B------:R-:W-:Y:S02]  /*2140*/  MOV R20, R30 ;  /* 0x0000001e00147202 */ /* 0x000fe40000000f00 */
[----:B------:R-:W-:Y:S02]  /*2150*/  MOV R18, 0x2170 ;  /* 0x0000217000127802 */ /* 0x000fe40000000f00 */
[----:B------:R-:W-:Y:S05]  /*2160*/  CALL.REL.NOINC `($__internal_20_$__cuda_sm20_div_s64) ;  /* 0x0000001c00b87944 */ /* 0x000fea0003c00000 */
[----:B------:R-:W-:Y:S02]  /*2170*/  IADD3 R13, PT, PT, -R16, RZ, RZ ;  /* 0x000000ff100d7210 */ /* 0x000fe40007ffe1ff */
[----:B------:R-:W-:-:S03]  /*2180*/  MOV R31, R17 ;  /* 0x00000011001f7202 */ /* 0x000fc60000000f00 */
[----:B------:R-:W-:Y:S01]  /*2190*/  IMAD R27, R30, R13, R27 ;  /* 0x0000000d1e1b7224 */ /* 0x000fe200078e021b */
[----:B------:R-:W-:-:S07]  /*21a0*/  MOV R30, R16 ;  /* 0x00000010001e7202 */ /* 0x000fce0000000f00 */
.L_x_6549:
        /* <DEDUP_REMOVED lines=60> */
.L_x_6551:
[----:B------:R-:W-:Y:S01]  /*2570*/  IMAD.MOV.U32 R27, RZ, RZ, R30 ;  /* 0x000000ffff1b7224 */ /* 0x000fe200078e001e */
[----:B------:R-:W-:Y:S01]  /*2580*/  MOV R21, R31 ;  /* 0x0000001f00157202 */ /* 0x000fe20000000f00 */
[----:B------:R-:W-:Y:S01]  /*2590*/  IMAD.MOV.U32 R20, RZ, RZ, R34 ;  /* 0x000000ffff147224 */ /* 0x000fe200078e0022 */
[----:B------:R-:W-:Y:S02]  /*25a0*/  MOV R18, 0x25c0 ;  /* 0x000025c000127802 */ /* 0x000fe40000000f00 */
[----:B------:R-:W-:Y:S05]  /*25b0*/  CALL.REL.NOINC `($__internal_20_$__cuda_sm20_div_s64) ;  /* 0x0000001800a47944 */ /* 0x000fea0003c00000 */
[----:B------:R-:W-:-:S05]  /*25c0*/  IADD3 R31, PT, PT, -R16, RZ, RZ ;  /* 0x000000ff101f7210 */ /* 0x000fca0007ffe1ff */
[----:B------:R-:W-:Y:S02]  /*25d0*/  IMAD R31, R31, R34, R30 ;  /* 0x000000221f1f7224 */ /* 0x000fe400078e021e */
.L_x_6552:
[----:B------:R-:W-:Y:S05]  /*25e0*/  BSYNC.RECONVERGENT B0 ;  /* 0x0000000000007941 */ /* 0x000fea0003800200 */
.L_x_6550:
        /* <DEDUP_REMOVED lines=162> */
.L_x_6547:
[----:B------:R-:W0:Y:S01]  /*3010*/  LDC.64 R2, c[0x0][0x420] ;  /* 0x00010800ff027b82 */ /* 0x000e220000000a00 */
[----:B------:R-:W-:-:S05]  /*3020*/  IADD3 R27, PT, PT, R27, UR6, RZ ;  /* 0x000000061b1b7c10 */ /* 0x000fca000fffe0ff */
[----:B0-----:R-:W-:-:S05]  /*3030*/  IMAD.WIDE.U32 R2, R27, 0x4, R2 ;  /* 0x000000041b027825 */ /* 0x001fca00078e0002 */
[----:B------:R1:W-:Y:S02]  /*3040*/  STG.E desc[UR12][R2.64], R23 ;  /* 0x0000001702007986 */ /* 0x0003e4000c10190c */
.L_x_6546:
[----:B------:R-:W-:Y:S05]  /*3050*/  BSYNC.RECONVERGENT B1 ;  /* 0x0000000000017941 */ /* 0x000fea0003800200 */
.L_x_6545:
        /* <DEDUP_REMOVED lines=58> */
.L_x_6559:
        /* <DEDUP_REMOVED lines=14> */
.L_x_6556:
[----:B0-----:R-:W-:Y:S05]  /*34e0*/  BSYNC.RECONVERGENT B0 ;  /* 0x0000000000007941 */ /* 0x001fea0003800200 */
.L_x_6555:
        /* <DEDUP_REMOVED lines=30> */
.L_x_6558:
[----:B------:R-:W-:Y:S05]  /*36d0*/  BSYNC.RECONVERGENT B0 ;  /* 0x0000000000007941 */ /* 0x000fea0003800200 */
.L_x_6557:
        /* <DEDUP_REMOVED lines=21> */
.L_x_6554:
        /* <DEDUP_REMOVED lines=20> */
.L_x_6561:
[----:B------:R-:W-:Y:S05]  /*3970*/  BSYNC.RECONVERGENT B0 ;  /* 0x0000000000007941 */ /* 0x000fea0003800200 */
.L_x_6560:
        /* <DEDUP_REMOVED lines=18> */
.L_x_6553:
        /* <DEDUP_REMOVED lines=91> */
        .weak           $__internal_20_$__cuda_sm20_div_s64
        .type           $__internal_20_$__cuda_sm20_div_s64,@function
        .size           $__internal_20_$__cuda_sm20_div_s64,(.L_x_11682 - $__internal_20_$__cuda_sm20_div_s64)
$__internal_20_$__cuda_sm20_div_s64:
        /* <DEDUP_REMOVED lines=83> */
[----:B------:R-:W-:Y:S06]  /*4580*/  RET.REL.NODEC R28 `(_ZN5flash32flash_fwd_splitkv_combine_kernelI23Flash_fwd_kernel_traitsILi96ELi64ELi64ELi4ELb0ELb0EN7cutlass6half_tE19Flash_kernel_traitsILi96ELi64ELi64ELi4ES3_EELi16ELi1ELb0EEEvNS_16Flash_fwd_paramsE) ;  /* 0xffffffb81c9c7950 */ /* 0x000fec0003c3ffff */
.L_x_6562:
        /* <DEDUP_REMOVED lines=15> */
.L_x_11682:


//--------------------- .text._ZN5flash32flash_fwd_splitkv_combine_kernelI23Flash_fwd_kernel_traitsILi96ELi64ELi64ELi4ELb0ELb0EN7cutlass6half_tE19Flash_kernel_traitsILi96ELi64ELi64ELi4ES3_EELi16ELi7ELb1EEEvNS_16Flash_fwd_paramsE --------------------------
	.section	.text._ZN5flash32flash_fwd_splitkv_combine_kernelI23Flash_fwd_kernel_traitsILi96ELi64ELi64ELi4ELb0ELb0EN7cutlass6half_tE19Flash_kernel_traitsILi96ELi64ELi64ELi4ES3_EELi16ELi7ELb1EEEvNS_16Flash_fwd_paramsE,"ax",@progbits
	.align	128
        .global         _ZN5flash32flash_fwd_splitkv_combine_kernelI23Flash_fwd_kernel_traitsILi96ELi64ELi64ELi4ELb0ELb0EN7cutlass6half_tE19Flash_kernel_traitsILi96ELi64ELi64ELi4ES3_EELi16ELi7ELb1EEEvNS_16Flash_fwd_paramsE
        .type           _ZN5flash32flash_fwd_splitkv_combine_kernelI23Flash_fwd_kernel_traitsILi96ELi64ELi64ELi4ELb0ELb0EN7cutlass6half_tE19Flash_kernel_traitsILi96ELi64ELi64ELi4ES3_EELi16ELi7ELb1EEEvNS_16Flash_fwd_paramsE,@function
        .size           _ZN5flash32flash_fwd_splitkv_combine_kernelI23Flash_fwd_kernel_traitsILi96ELi64ELi64ELi4ELb0ELb0EN7cutlass6half_tE19Flash_kernel_traitsILi96ELi64ELi64ELi4ES3_EELi16ELi7ELb1EEEvNS_16Flash_fwd_paramsE,(.L_x_11683 - _ZN5flash32flash_fwd_splitkv_combine_kernelI23Flash_fwd_kernel_traitsILi96ELi64ELi64ELi4ELb0ELb0EN7cutlass6half_tE19Flash_kernel_traitsILi96ELi64ELi64ELi4ES3_EELi16ELi7ELb1EEEvNS_16Flash_fwd_paramsE)
        .other          _ZN5flash32flash_fwd_splitkv_combine_kernelI23Flash_fwd_kernel_traitsILi96ELi64ELi64ELi4ELb0ELb0EN7cutlass6half_tE19Flash_kernel_traitsILi96ELi64ELi64ELi4ES3_EELi16ELi7ELb1EEEvNS_16Flash_fwd_paramsE,@"STO_CUDA_ENTRY STV_DEFAULT"
_ZN5flash32flash_fwd_splitkv_combine_kernelI23Flash_fwd_kernel_traitsILi96ELi64ELi64ELi4ELb0ELb0EN7cutlass6half_tE19Flash_kernel_traitsILi96ELi64ELi64ELi4ES3_EELi16ELi7ELb1EEEvNS_16Flash_fwd_paramsE:
.text._ZN5flash32flash_fwd_splitkv_combine_kernelI23Flash_fwd_kernel_traitsILi96ELi64ELi64ELi4ELb0ELb0EN7cutlass6half_tE19Flash_kernel_traitsILi96ELi64ELi64ELi4ES3_EELi16ELi7ELb1EEEvNS_16Flash_fwd_paramsE:
        /* <DEDUP_REMOVED lines=38> */
.L_x_6563:
[----:B------:R-:W-:Y:S01]  /*0260*/  IMAD.U32 R40, RZ, RZ, UR20 ;  /* 0x00000014ff287e24 */ /* 0x000fe2000f8e00ff */
[----:B------:R-:W-:Y:S01]  /*0270*/  MOV R32, UR18 ;  /* 0x0000001200207c02 */ /* 0x000fe20008000f00 */
[----:B------:R-:W-:Y:S01]  /*0280*/  IMAD.U32 R31, RZ, RZ, UR14 ;  /* 0x0000000eff1f7e24 */ /* 0x000fe2000f8e00ff */
[----:B------:R-:W-:Y:S02]  /*0290*/  MOV R29, UR5 ;  /* 0x00000005001d7c02 */ /* 0x000fe40008000f00 */
[----:B------:R-:W-:Y:S02]  /*02a0*/  MOV R30, 0x2c0 ;  /* 0x000002c0001e7802 */ /* 0x000fe40000000f00 */
[----:B------:R-:W-:Y:S05]  /*02b0*/  CALL.REL.NOINC `($__internal_21_$__cuda_sm20_div_s64) ;  /* 0x0000005400b47944 */ /* 0x000fea0003c00000 */
[----:B------:R-:W-:-:S07]  /*02c0*/  MOV R17, R27 ;  /* 0x0000001b00117202 */ /* 0x000fce0000000f00 */
.L_x_6564:
        /* <DEDUP_REMOVED lines=30> */
.L_x_6566:
[----:B------:R-:W-:Y:S01]  /*04b0*/  IMAD.MOV.U32 R40, RZ, RZ, R16 ;  /* 0x000000ffff287224 */ /* 0x000fe200078e0010 */
[----:B------:R-:W-:Y:S02]  /*04c0*/  MOV R31, R17 ;  /* 0x00000011001f7202 */ /* 0x000fe40000000f00 */
[----:B------:R-:W-:Y:S02]  /*04d0*/  MOV R30, 0x4f0 ;  /* 0x000004f0001e7802 */ /* 0x000fe40000000f00 */
[----:B------:R-:W-:Y:S05]  /*04e0*/  CALL.REL.NOINC `($__internal_21_$__cuda_sm20_div_s64) ;  /* 0x0000005400287944 */ /* 0x000fea0003c00000 */
[----:B------:R-:W-:Y:S02]  /*04f0*/  MOV R4, R16 ;  /* 0x0000001000047202 */ /* 0x000fe40000000f00 */
[----:B------:R-:W-:Y:S02]  /*0500*/  MOV R5, R27 ;  /* 0x0000001b00057202 */ /* 0x000fe40000000f00 */
.L_x_6567:
[----:B------:R-:W-:Y:S05]  /*0510*/  BSYNC.RECONVERGENT B0 ;  /* 0x0000000000007941 */ /* 0x000fea0003800200 */
.L_x_6565:
        /* <DEDUP_REMOVED lines=57> */
.L_x_6569:
[----:B------:R-:W-:Y:S01]  /*08b0*/  IMAD.MOV.U32 R40, RZ, RZ, R32 ;  /* 0x000000ffff287224 */ /* 0x000fe200078e0020 */
[----:B------:R-:W-:Y:S01]  /*08c0*/  MOV R32, R25 ;  /* 0x0000001900207202 */ /* 0x000fe20000000f00 */
[----:B------:R-:W-:Y:S01]  /*08d0*/  IMAD.MOV.U32 R31, RZ, RZ, R29 ;  /* 0x000000ffff1f7224 */ /* 0x000fe200078e001d */
[----:B------:R-:W-:Y:S02]  /*08e0*/  MOV R29, R19 ;  /* 0x00000013001d7202 */ /* 0x000fe40000000f00 */
[----:B------:R-:W-:Y:S02]  /*08f0*/  MOV R30, 0x910 ;  /* 0x00000910001e7802 */ /* 0x000fe40000000f00 */
[----:B------:R-:W-:Y:S05]  /*0900*/  CALL.REL.NOINC `($__internal_21_$__cuda_sm20_div_s64) ;  /* 0x0000005000207944 */ /* 0x000fea0003c00000 */
[----:B------:R-:W-:Y:S02]  /*0910*/  MOV R17, R27 ;  /* 0x0000001b00117202 */ /* 0x000fe40000000f00 */
.L_x_6570:
[----:B------:R-:W-:Y:S05]  /*0920*/  BSYNC.RECONVERGENT B0 ;  /* 0x0000000000007941 */ /* 0x000fea0003800200 */
.L_x_6568:
        /* <DEDUP_REMOVED lines=125> */
.L_x_6572:
[----:B------:R-:W-:Y:S01]  /*1100*/  IMAD.MOV.U32 R40, RZ, RZ, R16 ;  /* 0x000000ffff287224 */ /* 0x000fe200078e0010 */
[----:B------:R-:W-:Y:S01]  /*1110*/  MOV R32, R24 ;  /* 0x0000001800207202 */ /* 0x000fe20000000f00 */
[----:B------:R-:W-:Y:S01]  /*1120*/  IMAD.MOV.U32 R31, RZ, RZ, R17 ;  /* 0x000000ffff1f7224 */ /* 0x000fe200078e0011 */
[----:B------:R-:W-:Y:S02]  /*1130*/  MOV R29, R18 ;  /* 0x00000012001d7202 */ /* 0x000fe40000000f00 */
[----:B------:R-:W-:Y:S02]  /*1140*/  MOV R30, 0x1160 ;  /* 0x00001160001e7802 */ /* 0x000fe40000000f00 */
[----:B------:R-:W-:Y:S05]  /*1150*/  CALL.REL.NOINC `($__internal_21_$__cuda_sm20_div_s64) ;  /* 0x00000048000c7944 */ /* 0x000fea0003c00000 */
[----:B------:R-:W-:Y:S02]  /*1160*/  MOV R44, R16 ;  /* 0x00000010002c7202 */ /* 0x000fe40000000f00 */
[----:B------:R-:W-:Y:S02]  /*1170*/  MOV R45, R27 ;  /* 0x0000001b002d7202 */ /* 0x000fe40000000f00 */
.L_x_6573:
[----:B------:R-:W-:Y:S05]  /*1180*/  BSYNC.RECONVERGENT B0 ;  /* 0x0000000000007941 */ /* 0x000fea0003800200 */
.L_x_6571:
        /* <DEDUP_REMOVED lines=57> */
.L_x_6575:
[----:B------:R-:W-:Y:S01]  /*1520*/  IMAD.MOV.U32 R40, RZ, RZ, R4 ;  /* 0x000000ffff287224 */ /* 0x000fe200078e0004 */
[----:B------:R-:W-:Y:S01]  /*1530*/  MOV R31, R5 ;  /* 0x00000005001f7202 */ /* 0x000fe20000000f00 */
[----:B------:R-:W-:Y:S01]  /*1540*/  IMAD.MOV.U32 R32, RZ, RZ, R23 ;  /* 0x000000ffff207224 */ /* 0x000fe200078e0017 */
[----:B------:R-:W-:Y:S02]  /*1550*/  MOV R30, 0x1570 ;  /* 0x00001570001e7802 */ /* 0x000fe40000000f00 */
[----:B------:R-:W-:Y:S05]  /*1560*/  CALL.REL.NOINC `($__internal_21_$__cuda_sm20_div_s64) ;  /* 0x0000004400087944 */ /* 0x000fea0003c00000 */
[----:B------:R-:W-:Y:S02]  /*1570*/  MOV R26, R16 ;  /* 0x00000010001a7202 */ /* 0x000fe40000000f00 */
.L_x_6576:
[----:B------:R-:W-:Y:S05]  /*1580*/  BSYNC.RECONVERGENT B0 ;  /* 0x0000000000007941 */ /* 0x000fea0003800200 */
.L_x_6574:
        /* <DEDUP_REMOVED lines=484> */
.L_x_6580:
[----:B------:R-:W0:Y:S01]  /*33d0*/  S2R R40, SR_CTAID.X ;  /* 0x0000000000287919 */ /* 0x000e220000002500 */
[----:B------:R-:W-:Y:S01]  /*33e0*/  MOV R31, RZ ;  /* 0x000000ff001f7202 */ /* 0x000fe20000000f00 */
[----:B------:R-:W-:Y:S01]  /*33f0*/  IMAD.MOV.U32 R32, RZ, RZ, R42 ;  /* 0x000000ffff207224 */ /* 0x000fe200078e002a */
[----:B------:R-:W-:Y:S01]  /*3400*/  MOV R30, 0x3430 ;  /* 0x00003430001e7802 */ /* 0x000fe20000000f00 */
[----:B0-----:R-:W-:Y:S02]  /*3410*/  IMAD R40, R40, 0x10, R15 ;  /* 0x0000001028287824 */ /* 0x001fe400078e020f */
[----:B------:R-:W-:Y:S05]  /*3420*/  CALL.REL.NOINC `($__internal_21_$__cuda_sm20_div_s64) ;  /* 0x0000002400587944 */ /* 0x000fea0003c00000 */
[----:B------:R-:W-:Y:S02]  /*3430*/  IADD3 R29, PT, PT, -R16, RZ, RZ ;  /* 0x000000ff101d7210 */ /* 0x000fe40007ffe1ff */
[----:B------:R-:W-:-:S03]  /*3440*/  MOV R43, R27 ;  /* 0x0000001b002b7202 */ /* 0x000fc60000000f00 */
[----:B------:R-:W-:Y:S01]  /*3450*/  IMAD R40, R42, R29, R40 ;  /* 0x0000001d2a287224 */ /* 0x000fe200078e0228 */
[----:B------:R-:W-:-:S07]  /*3460*/  MOV R42, R16 ;  /* 0x00000010002a7202 */ /* 0x000fce0000000f00 */
.L_x_6581:
        /* <DEDUP_REMOVED lines=60> */
.L_x_6583:
[----:B------:R-:W-:Y:S01]  /*3830*/  IMAD.MOV.U32 R40, RZ, RZ, R42 ;  /* 0x000000ffff287224 */ /* 0x000fe200078e002a */
[----:B------:R-:W-:Y:S01]  /*3840*/  MOV R31, R43 ;  /* 0x0000002b001f7202 */ /* 0x000fe20000000f00 */
[----:B------:R-:W-:Y:S01]  /*3850*/  IMAD.MOV.U32 R32, RZ, RZ, R46 ;  /* 0x000000ffff207224 */ /* 0x000fe200078e002e */
[----:B------:R-:W-:Y:S02]  /*3860*/  MOV R30, 0x3880 ;  /* 0x00003880001e7802 */ /* 0x000fe40000000f00 */
[----:B------:R-:W-:Y:S05]  /*3870*/  CALL.REL.NOINC `($__internal_21_$__cuda_sm20_div_s64) ;  /* 0x0000002000447944 */ /* 0x000fea0003c00000 */
[----:B------:R-:W-:-:S05]  /*3880*/  IADD3 R27, PT, PT, -R16, RZ, RZ ;  /* 0x000000ff101b7210 */ /* 0x000fca0007ffe1ff */
[----:B------:R-:W-:Y:S02]  /*3890*/  IMAD R42, R27, R46, R42 ;  /* 0x0000002e1b2a7224 */ /* 0x000fe400078e022a */
.L_x_6584:
[----:B------:R-:W-:Y:S05]  /*38a0*/  BSYNC.RECONVERGENT B0 ;  /* 0x0000000000007941 */ /* 0x000fea0003800200 */
.L_x_6582:
        /* <DEDUP_REMOVED lines=162> */
.L_x_6579:
[----:B------:R-:W0:Y:S01]  /*42d0*/  LDC.64 R18, c[0x0][0x420] ;  /* 0x00010800ff127b82 */ /* 0x000e220000000a00 */
[----:B------:R-:W-:-:S05]  /*42e0*/  IADD3 R16, PT, PT, R15, UR19, RZ ;  /* 0x000000130f107c10 */ /* 0x000fca000fffe0ff */
[----:B0-----:R-:W-:-:S05]  /*42f0*/  IMAD.WIDE.U32 R18, R16, 0x4, R18 ;  /* 0x0000000410127825 */ /* 0x001fca00078e0012 */
[----:B------:R1:W-:Y:S02]  /*4300*/  STG.E desc[UR10][R18.64], R2 ;  /* 0x0000000212007986 */ /* 0x0003e4000c10190a */
.L_x_6578:
[----:B------:R-:W-:Y:S05]  /*4310*/  BSYNC.RECONVERGENT B1 ;  /* 0x0000000000017941 */ /* 0x000fea0003800200 */
.L_x_6577:
        /* <DEDUP_REMOVED lines=167> */
.L_x_6587:
        /* <DEDUP_REMOVED lines=73> */
.L_x_6586:
        /* <DEDUP_REMOVED lines=8> */
.L_x_6588:
        /* <DEDUP_REMOVED lines=22> */
.L_x_6585:
        /* <DEDUP_REMOVED lines=89> */
        .weak           $__internal_21_$__cuda_sm20_div_s64
        .type           $__internal_21_$__cuda_sm20_div_s64,@function
        .size           $__internal_21_$__cuda_sm20_div_s64,(.L_x_11683 - $__internal_21_$__cuda_sm20_div_s64)
$__internal_21_$__cuda_sm20_div_s64:
        /* <DEDUP_REMOVED lines=82> */
[----:B------:R-:W-:Y:S06]  /*5eb0*/  RET.REL.NODEC R30 `(_ZN5flash32flash_fwd_splitkv_combine_kernelI23Flash_fwd_kernel_traitsILi96ELi64ELi64ELi4ELb0ELb0EN7cutlass6half_tE19Flash_kernel_traitsILi96ELi64ELi64ELi4ES3_EELi16ELi7ELb1EEEvNS_16Flash_fwd_paramsE) ;  /* 0xffffffa01e507950 */ /* 0x000fec0003c3ffff */
.L_x_6589:
        /* <DEDUP_REMOVED lines=12> */
.L_x_11683:


//--------------------- .text._ZN5flash32flash_fwd_splitkv_combine_kernelI23Flash_fwd_kernel_traitsILi96ELi64ELi64ELi4ELb0ELb0EN7cutlass6half_tE19Flash_kernel_traitsILi96ELi64ELi64ELi4ES3_EELi16ELi6ELb1EEEvNS_16Flash_fwd_paramsE --------------------------
	.section	.text._ZN5flash32flash_fwd_splitkv_combine_kernelI23Flash_fwd_kernel_traitsILi96ELi64ELi64ELi4ELb0ELb0EN7cutlass6half_tE19Flash_kernel_traitsILi96ELi64ELi64ELi4ES3_EELi16ELi6ELb1EEEvNS_16Flash_fwd_paramsE,"ax",@progbits
	.align	128
        .global         _ZN5flash32flash_fwd_splitkv_combine_kernelI23Flash_fwd_kernel_traitsILi96ELi64ELi64ELi4ELb0ELb0EN7cutlass6half_tE19Flash_kernel_traitsILi96ELi64ELi64ELi4ES3_EELi16ELi6ELb1EEEvNS_16Flash_fwd_paramsE
        .type           _ZN5flash32flash_fwd_splitkv_combine_kernelI23Flash_fwd_kernel_traitsILi96ELi64ELi64ELi4ELb0ELb0EN7cutlass6half_tE19Flash_kernel_traitsILi96ELi64ELi64ELi4ES3_EELi16ELi6ELb1EEEvNS_16Flash_fwd_paramsE,@function
        .size           _ZN5flash32flash_fwd_splitkv_combine_kernelI23Flash_fwd_kernel_traitsILi96ELi64ELi64ELi4ELb0ELb0EN7cutlass6half_tE19Flash_kernel_traitsILi96ELi64ELi64ELi4ES3_EELi16ELi6ELb1EEEvNS_16Flash_fwd_paramsE,(.L_x_11684 - _ZN5flash32flash_fwd_splitkv_combine_kernelI23Flash_fwd_kernel_traitsILi96ELi64ELi64ELi4ELb0ELb0EN7cutlass6half_tE19Flash_kernel_traitsILi96ELi64ELi64ELi4ES3_EELi16ELi6ELb1EEEvNS_16Flash_fwd_paramsE)
        .other          _ZN5flash32flash_fwd_splitkv_combine_kernelI23Flash_fwd_kernel_traitsILi96ELi64ELi64ELi4ELb0ELb0EN7cutlass6half_tE19Flash_kernel_traitsILi96ELi64ELi64ELi4ES3_EELi16ELi6ELb1EEEvNS_16Flash_fwd_paramsE,@"STO_CUDA_ENTRY STV_DEFAULT"
_ZN5flash32flash_fwd_splitkv_combine_kernelI23Flash_fwd_kernel_traitsILi96ELi64ELi64ELi4ELb0ELb0EN7cutlass6half_tE19Flash_kernel_traitsILi96ELi64ELi64ELi4ES3_EELi16ELi6ELb1EEEvNS_16Flash_fwd_paramsE:
.text._ZN5flash32flash_fwd_splitkv_combine_kernelI23Flash_fwd_kernel_traitsILi96ELi64ELi64ELi4ELb0ELb0EN7cutlass6half_tE19Flash_kernel_traitsILi96ELi64ELi64ELi4ES3_EELi16ELi6ELb1EEEvNS_16Flash_fwd_paramsE:
        /* <DEDUP_REMOVED lines=33> */
.L_x_6590:
[----:B------:R-:W-:Y:S01]  /*0210*/  IMAD.MOV.U32 R25, RZ, RZ, R28 ;  /* 0x000000ffff197224 */ /* 0x000fe200078e001c */
[----:B------:R-:W-:Y:S01]  /*0220*/  MOV R20, R39 ;  /* 0x0000002700147202 */ /* 0x000fe20000000f00 */
[----:B------:R-:W-:Y:S01]  /*0230*/  IMAD.MOV.U32 R19, RZ, RZ, R4 ;  /* 0x000000ffff137224 */ /* 0x000fe200078e0004 */
[----:B------:R-:W-:Y:S02]  /*0240*/  MOV R18, R17 ;  /* 0x0000001100127202 */ /* 0x000fe40000000f00 */
[----:B------:R-:W-:Y:S02]  /*0250*/  MOV R16, 0x270 ;  /* 0x0000027000107802 */ /* 0x000fe40000000f00 */
[----:B------:R-:W-:Y:S05]  /*0260*/  CALL.REL.NOINC `($__internal_22_$__cuda_sm20_div_s64) ;  /* 0x0000004800287944 */ /* 0x000fea0003c00000 */
[----:B------:R-:W-:-:S07]  /*0270*/  MOV R12, R0 ;  /* 0x00000000000c7202 */ /* 0x000fce0000000f00 */
.L_x_6591:
        /* <DEDUP_REMOVED lines=30> */
.L_x_6593:
[----:B------:R-:W-:Y:S01]  /*0460*/  IMAD.MOV.U32 R25, RZ, RZ, R12 ;  /* 0x000000ffff197224 */ /* 0x000fe200078e000c */
[----:B------:R-:W-:Y:S02]  /*0470*/  MOV R19, R13 ;  /* 0x0000000d00137202 */ /* 0x000fe40000000f00 */
[----:B------:R-:W-:Y:S02]  /*0480*/  MOV R16, 0x4a0 ;  /* 0x000004a000107802 */ /* 0x000fe40000000f00 */
[----:B------:R-:W-:Y:S05]  /*0490*/  CALL.REL.NOINC `($__internal_22_$__cuda_sm20_div_s64) ;  /* 0x00000044009c7944 */ /* 0x000fea0003c00000 */
[----:B------:R-:W-:Y:S02]  /*04a0*/  MOV R14, R0 ;  /* 0x00000000000e7202 */ /* 0x000fe40000000f00 */
[----:B------:R-:W-:Y:S02]  /*04b0*/  MOV R15, R13 ;  /* 0x0000000d000f7202 */ /* 0x000fe40000000f00 */
.L_x_6594:
[----:B------:R-:W-:Y:S05]  /*04c0*/  BSYNC.RECONVERGENT B0 ;  /* 0x0000000000007941 */ /* 0x000fea0003800200 */
.L_x_6592:
        /* <DEDUP_REMOVED lines=54> */
.L_x_6596:
[----:B------:R-:W-:Y:S01]  /*0830*/  IMAD.MOV.U32 R25, RZ, RZ, R20 ;  /* 0x000000ffff197224 */ /* 0x000fe200078e0014 */
[----:B------:R-:W-:Y:S01]  /*0840*/  MOV R20, R10 ;  /* 0x0000000a00147202 */ /* 0x000fe20000000f00 */
[----:B------:R-:W-:Y:S01]  /*0850*/  IMAD.MOV.U32 R19, RZ, RZ, R18 ;  /* 0x000000ffff137224 */ /* 0x000fe200078e0012 */
[----:B------:R-:W-:Y:S02]  /*0860*/  MOV R18, R11 ;  /* 0x0000000b00127202 */ /* 0x000fe40000000f00 */
[----:B------:R-:W-:Y:S02]  /*0870*/  MOV R16, 0x890 ;  /* 0x0000089000107802 */ /* 0x000fe40000000f00 */
[----:B------:R-:W-:Y:S05]  /*0880*/  CALL.REL.NOINC `($__internal_22_$__cuda_sm20_div_s64) ;  /* 0x0000004000a07944 */ /* 0x000fea0003c00000 */
[----:B------:R-:W-:Y:S02]  /*0890*/  MOV R12, R0 ;  /* 0x00000000000c7202 */ /* 0x000fe40000000f00 */
.L_x_6597:
[----:B------:R-:W-:Y:S05]  /*08a0*/  BSYNC.RECONVERGENT B0 ;  /* 0x0000000000007941 */ /* 0x000fea0003800200 */
.L_x_6595:
        /* <DEDUP_REMOVED lines=114> */
.L_x_6599:
[----:B------:R-:W-:Y:S01]  /*0fd0*/  IMAD.MOV.U32 R25, RZ, RZ, R12 ;  /* 0x000000ffff197224 */ /* 0x000fe200078e000c */
[----:B------:R-:W-:Y:S01]  /*0fe0*/  MOV R20, R8 ;  /* 0x0000000800147202 */ /* 0x000fe20000000f00 */
[----:B------:R-:W-:Y:S01]  /*0ff0*/  IMAD.MOV.U32 R19, RZ, RZ, R13 ;  /* 0x000000ffff137224 */ /* 0x000fe200078e000d */
[----:B------:R-:W-:Y:S02]  /*1000*/  MOV R18, R7 ;  /* 0x0000000700127202 */ /* 0x000fe40000000f00 */
[----:B------:R-:W-:Y:S02]  /*1010*/  MOV R16, 0x1030 ;  /* 0x0000103000107802 */ /* 0x000fe40000000f00 */
[----:B------:R-:W-:Y:S05]  /*1020*/  CALL.REL.NOINC `($__internal_22_$__cuda_sm20_div_s64) ;  /* 0x0000003800b87944 */ /* 0x000fea0003c00000 */
[----:B------:R-:W-:Y:S02]  /*1030*/  MOV R44, R0 ;  /* 0x00000000002c7202 */ /* 0x000fe40000000f00 */
[----:B------:R-:W-:Y:S02]  /*1040*/  MOV R45, R13 ;  /* 0x0000000d002d7202 */ /* 0x000fe40000000f00 */
.L_x_6600:
[----:B------:R-:W-:Y:S05]  /*1050*/  BSYNC.RECONVERGENT B0 ;  /* 0x0000000000007941 */ /* 0x000fea0003800200 */
.L_x_6598:
        /* <DEDUP_REMOVED lines=57> */
.L_x_6602:
[----:B------:R-:W-:Y:S01]  /*13f0*/  IMAD.MOV.U32 R25, RZ, RZ, R14 ;  /* 0x000000ffff197224 */ /* 0x000fe200078e000e */
[----:B------:R-:W-:Y:S01]  /*1400*/  MOV R19, R15 ;  /* 0x0000000f00137202 */ /* 0x000fe20000000f00 */
[----:B------:R-:W-:Y:S01]  /*1410*/  IMAD.MOV.U32 R20, RZ, RZ, R5 ;  /* 0x000000ffff147224 */ /* 0x000fe200078e0005 */
[----:B------:R-:W-:Y:S02]  /*1420*/  MOV R16, 0x1440 ;  /* 0x0000144000107802 */ /* 0x000fe40000000f00 */
[----:B------:R-:W-:Y:S05]  /*1430*/  CALL.REL.NOINC `($__internal_22_$__cuda_sm20_div_s64) ;  /* 0x0000003400b47944 */ /* 0x000fea0003c00000 */
[----:B------:R-:W-:Y:S02]  /*1440*/  MOV R24, R0 ;  /* 0x0000000000187202 */ /* 0x000fe40000000f00 */
[----:B------:R-:W-:Y:S02]  /*1450*/  MOV R25, R13 ;  /* 0x0000000d00197202 */ /* 0x000fe40000000f00 */
.L_x_6603:
[----:B------:R-:W-:Y:S05]  /*1460*/  BSYNC.RECONVERGENT B0 ;  /* 0x0000000000007941 */ /* 0x000fea0003800200 */
.L_x_6601:
        /* <DEDUP_REMOVED lines=333> */
.L_x_6607:
[----:B------:R-:W-:Y:S01]  /*2940*/  IMAD.MOV.U32 R19, RZ, RZ, RZ ;  /* 0x000000ffff137224 */ /* 0x000fe200078e00ff */
[----:B------:R-:W-:Y:S02]  /*2950*/  MOV R20, R46 ;  /* 0x0000002e00147202 */ /* 0x000fe40000000f00 */
[----:B------:R-:W-:Y:S02]  /*2960*/  MOV R16, 0x2980 ;  /* 0x0000298000107802 */ /* 0x000fe40000000f00 */
[----:B------:R-:W-:Y:S05]  /*2970*/  CALL.REL.NOINC `($__internal_22_$__cuda_sm20_div_s64) ;  /* 0x0000002000647944 */ /* 0x000fea0003c00000 */
[----:B------:R-:W-:Y:S02]  /*2980*/  IADD3 R12, PT, PT, -R0, RZ, RZ ;  /* 0x000000ff000c7210 */ /* 0x000fe40007ffe1ff */
[----:B------:R-:W-:-:S03]  /*2990*/  MOV R47, R13 ;  /* 0x0000000d002f7202 */ /* 0x000fc60000000f00 */
[----:B------:R-:W-:Y:S01]  /*29a0*/  IMAD R12, R46, R12, R25 ;  /* 0x0000000c2e0c7224 */ /* 0x000fe200078e0219 */
[----:B------:R-:W-:-:S07]  /*29b0*/  MOV R46, R0 ;  /* 0x00000000002e7202 */ /* 0x000fce0000000f00 */
.L_x_6608:
        /* <DEDUP_REMOVED lines=60> */
.L_x_6610:
[----:B------:R-:W-:Y:S01]  /*2d80*/  IMAD.MOV.U32 R25, RZ, RZ, R46 ;  /* 0x000000ffff197224 */ /* 0x000fe200078e002e */
[----:B------:R-:W-:Y:S01]  /*2d90*/  MOV R19, R47 ;  /* 0x0000002f00137202 */ /* 0x000fe20000000f00 */
[----:B------:R-:W-:Y:S01]  /*2da0*/  IMAD.MOV.U32 R20, RZ, RZ, R48 ;  /* 0x000000ffff147224 */ /* 0x000fe200078e0030 */
[----:B------:R-:W-:Y:S02]  /*2db0*/  MOV R16, 0x2dd0 ;  /* 0x00002dd000107802 */ /* 0x000fe40000000f00 */
[----:B------:R-:W-:Y:S05]  /*2dc0*/  CALL.REL.NOINC `($__internal_22_$__cuda_sm20_div_s64) ;  /* 0x0000001c00507944 */ /* 0x000fea0003c00000 */
[----:B------:R-:W-:-:S05]  /*2dd0*/  IADD3 R47, PT, PT, -R0, RZ, RZ ;  /* 0x000000ff002f7210 */ /* 0x000fca0007ffe1ff */
[----:B------:R-:W-:Y:S02]  /*2de0*/  IMAD R47, R47, R48, R46 ;  /* 0x000000302f2f7224 */ /* 0x000fe400078e022e */
.L_x_6611:
[----:B------:R-:W-:Y:S05]  /*2df0*/  BSYNC.RECONVERGENT B0 ;  /* 0x0000000000007941 */ /* 0x000fea0003800200 */
.L_x_6609:
        /* <DEDUP_REMOVED lines=160> */
.L_x_6606:
[----:B------:R-:W0:Y:S01]  /*3800*/  LDC.64 R2, c[0x0][0x420] ;  /* 0x00010800ff027b82 */ /* 0x000e220000000a00 */
[----:B------:R-:W-:-:S05]  /*3810*/  IADD3 R0, PT, PT, R15, UR6, RZ ;  /* 0x000000060f007c10 */ /* 0x000fca000fffe0ff */
[----:B0-----:R-:W-:-:S05]  /*3820*/  IMAD.WIDE.U32 R2, R0, 0x4, R2 ;  /* 0x0000000400027825 */ /* 0x001fca00078e0002 */
[----:B------:R1:W-:Y:S02]  /*3830*/  STG.E desc[UR10][R2.64], R26 ;  /* 0x0000001a02007986 */ /* 0x0003e4000c10190a */
.L_x_6605:
[----:B------:R-:W-:Y:S05]  /*3840*/  BSYNC.RECONVERGENT B1 ;  /* 0x0000000000017941 */ /* 0x000fea0003800200 */
.L_x_6604:
        /* <DEDUP_REMOVED lines=105> */
.L_x_6614:
        /* <DEDUP_REMOVED lines=73> */
.L_x_6613:
        /* <DEDUP_REMOVED lines=11> */
.L_x_6615:
        /* <DEDUP_REMOVED lines=22> */
.L_x_6612:
        /* <DEDUP_REMOVED lines=89> */
        .weak           $__internal_22_$__cuda_sm20_div_s64
        .type           $__internal_22_$__cuda_sm20_div_s64,@function
        .size           $__internal_22_$__cuda_sm20_div_s64,(.L_x_11684 - $__internal_22_$__cuda_sm20_div_s64)
$__internal_22_$__cuda_sm20_div_s64:
        /* <DEDUP_REMOVED lines=83> */
[----:B------:R-:W-:Y:S06]  /*5040*/  RET.REL.NODEC R40 `(_ZN5flash32flash_fwd_splitkv_combine_kernelI23Flash_fwd_kernel_traitsILi96ELi64ELi64ELi4ELb0ELb0EN7cutlass6half_tE19Flash_kernel_traitsILi96ELi64ELi64ELi4ES3_EELi16ELi6ELb1EEEvNS_16Flash_fwd_paramsE) ;  /* 0xffffffac28ec7950 */ /* 0x000fec0003c3ffff */
.L_x_6616:
        /* <DEDUP_REMOVED lines=11> */
.L_x_11684:


//--------------------- .text._ZN5flash32flash_fwd_splitkv_combine_kernelI23Flash_fwd_kernel_traitsILi96ELi64ELi64ELi4ELb0ELb0EN7cutlass6half_tE19Flash_kernel_traitsILi96ELi64ELi64ELi4ES3_EELi16ELi5ELb1EEEvNS_16Flash_fwd_paramsE --------------------------
	.section	.text._ZN5flash32flash_fwd_splitkv_combine_kernelI23Flash_fwd_kernel_traitsILi96ELi64ELi64ELi4ELb0ELb0EN7cutlass6half_tE19Flash_kernel_traitsILi96ELi64ELi64ELi4ES3_EELi16ELi5ELb1EEEvNS_16Flash_fwd_paramsE,"ax",@progbits
	.align	128
        .global         _ZN5flash32flash_fwd_splitkv_combine_kernelI23Flash_fwd_kernel_traitsILi96ELi64ELi64ELi4ELb0ELb0EN7cutlass6half_tE19Flash_kernel_traitsILi96ELi64ELi64ELi4ES3_EELi16ELi5ELb1EEEvNS_16Flash_fwd_paramsE
        .type           _ZN5flash32flash_fwd_splitkv_combine_kernelI23Flash_fwd_kernel_traitsILi96ELi64ELi64ELi4ELb0ELb0EN7cutlass6half_tE19Flash_kernel_traitsILi96ELi64ELi64ELi4ES3_EELi16ELi5ELb1EEEvNS_16Flash_fwd_paramsE,@function
        .size           _ZN5flash32flash_fwd_splitkv_combine_kernelI23Flash_fwd_kernel_traitsILi96ELi64ELi64ELi4ELb0ELb0EN7cutlass6half_tE19Flash_kernel_traitsILi96ELi64ELi64ELi4ES3_EELi16ELi5ELb1EEEvNS_16Flash_fwd_paramsE,(.L_x_11685 - _ZN5flash32flash_fwd_splitkv_combine_kernelI23Flash_fwd_kernel_traitsILi96ELi64ELi64ELi4ELb0ELb0EN7cutlass6half_tE19Flash_kernel_traitsILi96ELi64ELi64ELi4ES3_EELi16ELi5ELb1EEEvNS_16Flash_fwd_paramsE)
        .other          _ZN5flash32flash_fwd_splitkv_combine_kernelI23Flash_fwd_kernel_traitsILi96ELi64ELi64ELi4ELb0ELb0EN7cutlass6half_tE19Flash_kernel_traitsILi96ELi64ELi64ELi4ES3_EELi16ELi5ELb1EEEvNS_16Flash_fwd_paramsE,@"STO_CUDA_ENTRY STV_DEFAULT"
_ZN5flash32flash_fwd_splitkv_combine_kernelI23Flash_fwd_kernel_traitsILi96ELi64ELi64ELi4ELb0ELb0EN7cutlass6half_tE19Flash_kernel_traitsILi96ELi64ELi64ELi4ES3_EELi16ELi5ELb1EEEvNS_16Flash_fwd_paramsE:
.text._ZN5flash32flash_fwd_splitkv_combine_kernelI23Flash_fwd_kernel_traitsILi96ELi64ELi64ELi4ELb0ELb0EN7cutlass6half_tE19Flash_kernel_traitsILi96ELi64ELi64ELi4ES3_EELi16ELi5ELb1EEEvNS_16Flash_fwd_paramsE:
        /* <DEDUP_REMOVED lines=33> */
.L_x_6617:
[----:B------:R-:W-:Y:S01]  /*0210*/  IMAD.MOV.U32 R25, RZ, RZ, R30 ;  /* 0x000000ffff197224 */ /* 0x000fe200078e001e */
[----:B------:R-:W-:Y:S01]  /*0220*/  MOV R18, R37 ;  /* 0x0000002500127202 */ /* 0x000fe20000000f00 */
[----:B------:R-:W-:Y:S01]  /*0230*/  IMAD.MOV.U32 R17, RZ, RZ, R4 ;  /* 0x000000ffff117224 */ /* 0x000fe200078e0004 */
[----:B------:R-:W-:Y:S02]  /*0240*/  MOV R15, R3 ;  /* 0x00000003000f7202 */ /* 0x000fe40000000f00 */
[----:B------:R-:W-:Y:S02]  /*0250*/  MOV R16, 0x270 ;  /* 0x0000027000107802 */ /* 0x000fe40000000f00 */
[----:B------:R-:W-:Y:S05]  /*0260*/  CALL.REL.NOINC `($__internal_23_$__cuda_sm20_div_s64) ;  /* 0x0000004000747944 */ /* 0x000fea0003c00000 */
.L_x_6618:
        /* <DEDUP_REMOVED lines=30> */
.L_x_6620:
[----:B------:R-:W-:Y:S01]  /*0450*/  IMAD.MOV.U32 R25, RZ, RZ, R12 ;  /* 0x000000ffff197224 */ /* 0x000fe200078e000c */
[----:B------:R-:W-:Y:S02]  /*0460*/  MOV R17, R13 ;  /* 0x0000000d00117202 */ /* 0x000fe40000000f00 */
[----:B------:R-:W-:Y:S02]  /*0470*/  MOV R16, 0x490 ;  /* 0x0000049000107802 */ /* 0x000fe40000000f00 */
[----:B------:R-:W-:Y:S05]  /*0480*/  CALL.REL.NOINC `($__internal_23_$__cuda_sm20_div_s64) ;  /* 0x0000003c00ec7944 */ /* 0x000fea0003c00000 */
[----:B------:R-:W-:Y:S02]  /*0490*/  MOV R26, R12 ;  /* 0x0000000c001a7202 */ /* 0x000fe40000000f00 */
[----:B------:R-:W-:Y:S02]  /*04a0*/  MOV R27, R13 ;  /* 0x0000000d001b7202 */ /* 0x000fe40000000f00 */
.L_x_6621:
[----:B------:R-:W-:Y:S05]  /*04b0*/  BSYNC.RECONVERGENT B0 ;  /* 0x0000000000007941 */ /* 0x000fea0003800200 */
.L_x_6619:
        /* <DEDUP_REMOVED lines=55> */
.L_x_6623:
[----:B------:R-:W-:Y:S01]  /*0830*/  IMAD.MOV.U32 R25, RZ, RZ, R18 ;  /* 0x000000ffff197224 */ /* 0x000fe200078e0012 */
[----:B------:R-:W-:Y:S01]  /*0840*/  MOV R18, R10 ;  /* 0x0000000a00127202 */ /* 0x000fe20000000f00 */
[----:B------:R-:W-:Y:S01]  /*0850*/  IMAD.MOV.U32 R17, RZ, RZ, R15 ;  /* 0x000000ffff117224 */ /* 0x000fe200078e000f */
[----:B------:R-:W-:Y:S02]  /*0860*/  MOV R15, R11 ;  /* 0x0000000b000f7202 */ /* 0x000fe40000000f00 */
[----:B------:R-:W-:Y:S02]  /*0870*/  MOV R16, 0x890 ;  /* 0x0000089000107802 */ /* 0x000fe40000000f00 */
[----:B------:R-:W-:Y:S05]  /*0880*/  CALL.REL.NOINC `($__internal_23_$__cuda_sm20_div_s64) ;  /* 0x0000003800ec7944 */ /* 0x000fea0003c00000 */
.L_x_6624:
[----:B------:R-:W-:Y:S05]  /*0890*/  BSYNC.RECONVERGENT B0 ;  /* 0x0000000000007941 */ /* 0x000fea0003800200 */
.L_x_6622:
        /* <DEDUP_REMOVED lines=114> */
.L_x_6626:
[----:B------:R-:W-:Y:S01]  /*0fc0*/  IMAD.MOV.U32 R25, RZ, RZ, R12 ;  /* 0x000000ffff197224 */ /* 0x000fe200078e000c */
[----:B------:R-:W-:Y:S01]  /*0fd0*/  MOV R18, R8 ;  /* 0x0000000800127202 */ /* 0x000fe20000000f00 */
[----:B------:R-:W-:Y:S01]  /*0fe0*/  IMAD.MOV.U32 R17, RZ, RZ, R13 ;  /* 0x000000ffff117224 */ /* 0x000fe200078e000d */
[----:B------:R-:W-:Y:S02]  /*0ff0*/  MOV R15, R7 ;  /* 0x00000007000f7202 */ /* 0x000fe40000000f00 */
[----:B------:R-:W-:Y:S02]  /*1000*/  MOV R16, 0x1020 ;  /* 0x0000102000107802 */ /* 0x000fe40000000f00 */
[----:B------:R-:W-:Y:S05]  /*1010*/  CALL.REL.NOINC `($__internal_23_$__cuda_sm20_div_s64) ;  /* 0x0000003400087944 */ /* 0x000fea0003c00000 */
[----:B------:R-:W-:Y:S02]  /*1020*/  MOV R40, R12 ;  /* 0x0000000c00287202 */ /* 0x000fe40000000f00 */
[----:B------:R-:W-:Y:S02]  /*1030*/  MOV R41, R13 ;  /* 0x0000000d00297202 */ /* 0x000fe40000000f00 */
.L_x_6627:
[----:B------:R-:W-:Y:S05]  /*1040*/  BSYNC.RECONVERGENT B0 ;  /* 0x0000000000007941 */ /* 0x000fea0003800200 */
.L_x_6625:
        /* <DEDUP_REMOVED lines=58> */
.L_x_6629:
[----:B------:R-:W-:Y:S01]  /*13f0*/  IMAD.MOV.U32 R25, RZ, RZ, R26 ;  /* 0x000000ffff197224 */ /* 0x000fe200078e001a */
[----:B------:R-:W-:Y:S01]  /*1400*/  MOV R17, R27 ;  /* 0x0000001b00117202 */ /* 0x000fe20000000f00 */
[----:B------:R-:W-:Y:S01]  /*1410*/  IMAD.MOV.U32 R18, RZ, RZ, R5 ;  /* 0x000000ffff127224 */ /* 0x000fe200078e0005 */
[----:B------:R-:W-:Y:S02]  /*1420*/  MOV R16, 0x1440 ;  /* 0x0000144000107802 */ /* 0x000fe40000000f00 */
[----:B------:R-:W-:Y:S05]  /*1430*/  CALL.REL.NOINC `($__internal_23_$__cuda_sm20_div_s64) ;  /* 0x0000003000007944 */ /* 0x000fea0003c00000 */
[----:B------:R-:W-:Y:S02]  /*1440*/  MOV R38, R12 ;  /* 0x0000000c00267202 */ /* 0x000fe40000000f00 */
[----:B------:R-:W-:Y:S02]  /*1450*/  MOV R39, R13 ;  /* 0x0000000d00277202 */ /* 0x000fe40000000f00 */
.L_x_6630:
[----:B------:R-:W-:Y:S05]  /*1460*/  BSYNC.RECONVERGENT B0 ;  /* 0x0000000000007941 */ /* 0x000fea0003800200 */
.L_x_6628:
        /* <DEDUP_REMOVED lines=252> */
.L_x_6634:
[----:B------:R-:W-:Y:S01]  /*2430*/  IMAD.MOV.U32 R17, RZ, RZ, RZ ;  /* 0x000000ffff117224 */ /* 0x000fe200078e00ff */
[----:B------:R-:W-:Y:S02]  /*2440*/  MOV R18, R42 ;  /* 0x0000002a00127202 */ /* 0x000fe40000000f00 */
[----:B------:R-:W-:Y:S02]  /*2450*/  MOV R16, 0x2470 ;  /* 0x0000247000107802 */ /* 0x000fe40000000f00 */
[----:B------:R-:W-:Y:S05]  /*2460*/  CALL.REL.NOINC `($__internal_23_$__cuda_sm20_div_s64) ;  /* 0x0000001c00f47944 */ /* 0x000fea0003c00000 */
[----:B------:R-:W-:Y:S02]  /*2470*/  IADD3 R14, PT, PT, -R12, RZ, RZ ;  /* 0x000000ff0c0e7210 */ /* 0x000fe40007ffe1ff */
[----:B------:R-:W-:-:S03]  /*2480*/  MOV R43, R13 ;  /* 0x0000000d002b7202 */ /* 0x000fc60000000f00 */
[----:B------:R-:W-:Y:S01]  /*2490*/  IMAD R14, R42, R14, R25 ;  /* 0x0000000e2a0e7224 */ /* 0x000fe200078e0219 */
[----:B------:R-:W-:-:S07]  /*24a0*/  MOV R42, R12 ;  /* 0x0000000c002a7202 */ /* 0x000fce0000000f00 */
.L_x_6635:
        /* <DEDUP_REMOVED lines=60> */
.L_x_6637:
[----:B------:R-:W-:Y:S01]  /*2870*/  IMAD.MOV.U32 R25, RZ, RZ, R42 ;  /* 0x000000ffff197224 */ /* 0x000fe200078e002a */
[----:B------:R-:W-:Y:S01]  /*2880*/  MOV R17, R43 ;  /* 0x0000002b00117202 */ /* 0x000fe20000000f00 */
[----:B------:R-:W-:Y:S01]  /*2890*/  IMAD.MOV.U32 R18, RZ, RZ, R46 ;  /* 0x000000ffff127224 */ /* 0x000fe200078e002e */
[----:B------:R-:W-:Y:S02]  /*28a0*/  MOV R16, 0x28c0 ;  /* 0x000028c000107802 */ /* 0x000fe40000000f00 */
[----:B------:R-:W-:Y:S05]  /*28b0*/  CALL.REL.NOINC `($__internal_23_$__cuda_sm20_div_s64) ;  /* 0x0000001800e07944 */ /* 0x000fea0003c00000 */
[----:B------:R-:W-:-:S05]  /*28c0*/  IADD3 R43, PT, PT, -R12, RZ, RZ ;  /* 0x000000ff0c2b7210 */ /* 0x000fca0007ffe1ff */
[----:B------:R-:W-:Y:S02]  /*28d0*/  IMAD R43, R43, R46, R42 ;  /* 0x0000002e2b2b7224 */ /* 0x000fe400078e022a */
.L_x_6638:
[----:B------:R-:W-:Y:S05]  /*28e0*/  BSYNC.RECONVERGENT B0 ;  /* 0x0000000000007941 */ /* 0x000fea0003800200 */
.L_x_6636:
        /* <DEDUP_REMOVED lines=161> */
.L_x_6633:
[----:B------:R-:W0:Y:S01]  /*3300*/  LDC.64 R2, c[0x0][0x420] ;  /* 0x00010800ff027b82 */ /* 0x000e220000000a00 */
[----:B------:R-:W-:-:S05]  /*3310*/  IADD3 R0, PT, PT, R28, UR6, RZ ;  /* 0x000000061c007c10 */ /* 0x000fca000fffe0ff */
[----:B0-----:R-:W-:-:S05]  /*3320*/  IMAD.WIDE.U32 R2, R0, 0x4, R2 ;  /* 0x0000000400027825 */ /* 0x001fca00078e0002 */
[----:B------:R0:W-:Y:S02]  /*3330*/  STG.E desc[UR10][R2.64], R24 ;  /* 0x0000001802007986 */ /* 0x0001e4000c10190a */
.L_x_6632:
[----:B------:R-:W-:Y:S05]  /*3340*/  BSYNC.RECONVERGENT B1 ;  /* 0x0000000000017941 */ /* 0x000fea0003800200 */
.L_x_6631:
        /* <DEDUP_REMOVED lines=78> */
.L_x_6641:
        /* <DEDUP_REMOVED lines=73> */
.L_x_6640:
        /* <DEDUP_REMOVED lines=11> */
.L_x_6642:
        /* <DEDUP_REMOVED lines=22> */
.L_x_6639:
        /* <DEDUP_REMOVED lines=87> */
        .weak           $__internal_23_$__cuda_sm20_div_s64
        .type           $__internal_23_$__cuda_sm20_div_s64,@function
        .size           $__internal_23_$__cuda_sm20_div_s64,(.L_x_11685 - $__internal_23_$__cuda_sm20_div_s64)
$__internal_23_$__cuda_sm20_div_s64:
        /* <DEDUP_REMOVED lines=82> */
[----:B------:R-:W-:Y:S06]  /*4960*/  RET.REL.NODEC R16 `(_ZN5flash32flash_fwd_splitkv_combine_kernelI23Flash_fwd_kernel_traitsILi96ELi64ELi64ELi4ELb0ELb0EN7cutlass6half_tE19Flash_kernel_traitsILi96ELi64ELi64ELi4ES3_EELi16ELi5ELb1EEEvNS_16Flash_fwd_paramsE) ;  /* 0xffffffb410a47950 */ /* 0x000fec0003c3ffff */
.L_x_6643:
        /* <DEDUP_REMOVED lines=9> */
.L_x_11685:


//--------------------- .text._ZN5flash32flash_fwd_splitkv_combine_kernelI23Flash_fwd_kernel_traitsILi96ELi64ELi64ELi4ELb0ELb0EN7cutlass6half_tE19Flash_kernel_traitsILi96ELi64ELi64ELi4ES3_EELi16ELi4ELb1EEEvNS_16Flash_fwd_paramsE --------------------------
	.section	.text._ZN5flash32flash_fwd_splitkv_combine_kernelI23Flash_fwd_kernel_traitsILi96ELi64ELi64ELi4ELb0ELb0EN7cutlass6half_tE19Flash_kernel_traitsILi96ELi64ELi64ELi4ES3_EELi16ELi4ELb1EEEvNS_16Flash_fwd_paramsE,"ax",@progbits
	.align	128
        .global         _ZN5flash32flash_fwd_splitkv_combine_kernelI23Flash_fwd_kernel_traitsILi96ELi64ELi64ELi4ELb0ELb0EN7cutlass6half_tE19Flash_kernel_traitsILi96ELi64ELi64ELi4ES3_EELi16ELi4ELb1EEEvNS_16Flash_fwd_paramsE
        .type           _ZN5flash32flash_fwd_splitkv_combine_kernelI23Flash_fwd_kernel_traitsILi96ELi64ELi64ELi4ELb0ELb0EN7cutlass6half_tE19Flash_kernel_traitsILi96ELi64ELi64ELi4ES3_EELi16ELi4ELb1EEEvNS_16Flash_fwd_paramsE,@function
        .size           _ZN5flash32flash_fwd_splitkv_combine_kernelI23Flash_fwd_kernel_traitsILi96ELi64ELi64ELi4ELb0ELb0EN7cutlass6half_tE19Flash_kernel_traitsILi96ELi64ELi64ELi4ES3_EELi16ELi4ELb1EEEvNS_16Flash_fwd_paramsE,(.L_x_11686 - _ZN5flash32flash_fwd_splitkv_combine_kernelI23Flash_fwd_kernel_traitsILi96ELi64ELi64ELi4ELb0ELb0EN7cutlass6half_tE19Flash_kernel_traitsILi96ELi64ELi64ELi4ES3_EELi16ELi4ELb1EEEvNS_16Flash_fwd_paramsE)
        .other          _ZN5flash32flash_fwd_splitkv_combine_kernelI23Flash_fwd_kernel_traitsILi96ELi64ELi64ELi4ELb0ELb0EN7cutlass6half_tE19Flash_kernel_traitsILi96ELi64ELi64ELi4ES3_EELi16ELi4ELb1EEEvNS_16Flash_fwd_paramsE,@"STO_CUDA_ENTRY STV_DEFAULT"
_ZN5flash32flash_fwd_splitkv_combine_kernelI23Flash_fwd_kernel_traitsILi96ELi64ELi64ELi4ELb0ELb0EN7cutlass6half_tE19Flash_kernel_traitsILi96ELi64ELi64ELi4ES3_EELi16ELi4ELb1EEEvNS_16Flash_fwd_paramsE:
.text._ZN5flash32flash_fwd_splitkv_combine_kernelI23Flash_fwd_kernel_traitsILi96ELi64ELi64ELi4ELb0ELb0EN7cutlass6half_tE19Flash_kernel_traitsILi96ELi64ELi64ELi4ES3_EELi16ELi4ELb1EEEvNS_16Flash_fwd_paramsE:
        /* <DEDUP_REMOVED lines=39> */
.L_x_6644:
[----:B------:R-:W-:Y:S01]  /*0270*/  IMAD.U32 R29, RZ, RZ, UR7 ;  /* 0x00000007ff1d7e24 */ /* 0x000fe2000f8e00ff */
[----:B------:R-:W-:Y:S01]  /*0280*/  MOV R18, UR14 ;  /* 0x0000000e00127c02 */ /* 0x000fe20008000f00 */
[----:B------:R-:W-:Y:S01]  /*0290*/  IMAD.U32 R17, RZ, RZ, UR4 ;  /* 0x00000004ff117e24 */ /* 0x000fe2000f8e00ff */
[----:B------:R-:W-:Y:S02]  /*02a0*/  MOV R15, UR8 ;  /* 0x00000008000f7c02 */ /* 0x000fe40008000f00 */
[----:B------:R-:W-:Y:S02]  /*02b0*/  MOV R16, 0x2d0 ;  /* 0x000002d000107802 */ /* 0x000fe40000000f00 */
[----:B------:R-:W-:Y:S05]  /*02c0*/  CALL.REL.NOINC `($__internal_24_$__cuda_sm20_div_s64) ;  /* 0x0000003c00e07944 */ /* 0x000fea0003c00000 */
[----:B------:R-:W-:-:S07]  /*02d0*/  MOV R10, R14 ;  /* 0x0000000e000a7202 */ /* 0x000fce0000000f00 */
.L_x_6645:
        /* <DEDUP_REMOVED lines=30> */
.L_x_6647:
[----:B------:R-:W-:Y:S01]  /*04c0*/  IMAD.MOV.U32 R29, RZ, RZ, R10 ;  /* 0x000000ffff1d7224 */ /* 0x000fe200078e000a */
[----:B------:R-:W-:Y:S02]  /*04d0*/  MOV R17, R11 ;  /* 0x0000000b00117202 */ /* 0x000fe40000000f00 */
[----:B------:R-:W-:Y:S02]  /*04e0*/  MOV R16, 0x500 ;  /* 0x0000050000107802 */ /* 0x000fe40000000f00 */
[----:B------:R-:W-:Y:S05]  /*04f0*/  CALL.REL.NOINC `($__internal_24_$__cuda_sm20_div_s64) ;  /* 0x0000003c00547944 */ /* 0x000fea0003c00000 */
[----:B------:R-:W-:Y:S02]  /*0500*/  MOV R22, R14 ;  /* 0x0000000e00167202 */ /* 0x000fe40000000f00 */
[----:B------:R-:W-:Y:S02]  /*0510*/  MOV R23, R11 ;  /* 0x0000000b00177202 */ /* 0x000fe40000000f00 */
.L_x_6648:
[----:B------:R-:W-:Y:S05]  /*0520*/  BSYNC.RECONVERGENT B0 ;  /* 0x0000000000007941 */ /* 0x000fea0003800200 */
.L_x_6646:
        /* <DEDUP_REMOVED lines=55> */
.L_x_6650:
[----:B------:R-:W-:Y:S01]  /*08a0*/  IMAD.MOV.U32 R29, RZ, RZ, R18 ;  /* 0x000000ffff1d7224 */ /* 0x000fe200078e0012 */
[----:B------:R-:W-:Y:S01]  /*08b0*/  MOV R18, R12 ;  /* 0x0000000c00127202 */ /* 0x000fe20000000f00 */
[----:B------:R-:W-:Y:S01]  /*08c0*/  IMAD.MOV.U32 R17, RZ, RZ, R15 ;  /* 0x000000ffff117224 */ /* 0x000fe200078e000f */
[----:B------:R-:W-:Y:S02]  /*08d0*/  MOV R15, R2 ;  /* 0x00000002000f7202 */ /* 0x000fe40000000f00 */
[----:B------:R-:W-:Y:S02]  /*08e0*/  MOV R16, 0x900 ;  /* 0x0000090000107802 */ /* 0x000fe40000000f00 */
[----:B------:R-:W-:Y:S05]  /*08f0*/  CALL.REL.NOINC `($__internal_24_$__cuda_sm20_div_s64) ;  /* 0x0000003800547944 */ /* 0x000fea0003c00000 */
[----:B------:R-:W-:Y:S02]  /*0900*/  MOV R15, R11 ;  /* 0x0000000b000f7202 */ /* 0x000fe40000000f00 */
.L_x_6651:
[----:B------:R-:W-:Y:S05]  /*0910*/  BSYNC.RECONVERGENT B0 ;  /* 0x0000000000007941 */ /* 0x000fea0003800200 */
.L_x_6649:
        /* <DEDUP_REMOVED lines=116> */
.L_x_6653:
[----:B------:R-:W-:Y:S01]  /*1060*/  IMAD.MOV.U32 R17, RZ, RZ, R15 ;  /* 0x000000ffff117224 */ /* 0x000fe200078e000f */
[----:B------:R-:W-:Y:S01]  /*1070*/  MOV R18, R9 ;  /* 0x0000000900127202 */ /* 0x000fe20000000f00 */
[----:B------:R-:W-:Y:S01]  /*1080*/  IMAD.MOV.U32 R29, RZ, RZ, R14 ;  /* 0x000000ffff1d7224 */ /* 0x000fe200078e000e */
[----:B------:R-:W-:Y:S02]  /*1090*/  MOV R15, R3 ;  /* 0x00000003000f7202 */ /* 0x000fe40000000f00 */
[----:B------:R-:W-:Y:S02]  /*10a0*/  MOV R16, 0x10c0 ;  /* 0x000010c000107802 */ /* 0x000fe40000000f00 */
[----:B------:R-:W-:Y:S05]  /*10b0*/  CALL.REL.NOINC `($__internal_24_$__cuda_sm20_div_s64) ;  /* 0x0000003000647944 */ /* 0x000fea0003c00000 */
[----:B------:R-:W-:Y:S02]  /*10c0*/  MOV R34, R14 ;  /* 0x0000000e00227202 */ /* 0x000fe40000000f00 */
[----:B------:R-:W-:Y:S02]  /*10d0*/  MOV R35, R11 ;  /* 0x0000000b00237202 */ /* 0x000fe40000000f00 */
.L_x_6654:
[----:B------:R-:W-:Y:S05]  /*10e0*/  BSYNC.RECONVERGENT B0 ;  /* 0x0000000000007941 */ /* 0x000fea0003800200 */
.L_x_6652:
        /* <DEDUP_REMOVED lines=58> */
.L_x_6656:
[----:B------:R-:W-:Y:S01]  /*1490*/  IMAD.MOV.U32 R29, RZ, RZ, R22 ;  /* 0x000000ffff1d7224 */ /* 0x000fe200078e0016 */
[----:B------:R-:W-:Y:S01]  /*14a0*/  MOV R17, R23 ;  /* 0x0000001700117202 */ /* 0x000fe20000000f00 */
[----:B------:R-:W-:Y:S01]  /*14b0*/  IMAD.MOV.U32 R18, RZ, RZ, R7 ;  /* 0x000000ffff127224 */ /* 0x000fe200078e0007 */
[----:B------:R-:W-:Y:S02]  /*14c0*/  MOV R16, 0x14e0 ;  /* 0x000014e000107802 */ /* 0x000fe40000000f00 */
[----:B------:R-:W-:Y:S05]  /*14d0*/  CALL.REL.NOINC `($__internal_24_$__cuda_sm20_div_s64) ;  /* 0x0000002c005c7944 */ /* 0x000fea0003c00000 */
[----:B------:R-:W-:Y:S02]  /*14e0*/  MOV R20, R14 ;  /* 0x0000000e00147202 */ /* 0x000fe40000000f00 */
[----:B------:R-:W-:Y:S02]  /*14f0*/  MOV R21, R11 ;  /* 0x0000000b00157202 */ /* 0x000fe40000000f00 */
.L_x_6657:
[----:B------:R-:W-:Y:S05]  /*1500*/  BSYNC.RECONVERGENT B0 ;  /* 0x0000000000007941 */ /* 0x000fea0003800200 */
.L_x_6655:
        /* <DEDUP_REMOVED lines=216> */
.L_x_6661:
[----:B------:R-:W-:Y:S01]  /*2290*/  IMAD.MOV.U32 R17, RZ, RZ, RZ ;  /* 0x000000ffff117224 */ /* 0x000fe200078e00ff */
[----:B------:R-:W-:Y:S02]  /*22a0*/  MOV R18, R32 ;  /* 0x0000002000127202 */ /* 0x000fe40000000f00 */
[----:B------:R-:W-:Y:S02]  /*22b0*/  MOV R16, 0x22d0 ;  /* 0x000022d000107802 */ /* 0x000fe40000000f00 */
[----:B------:R-:W-:Y:S05]  /*22c0*/  CALL.REL.NOINC `($__internal_24_$__cuda_sm20_div_s64) ;  /* 0x0000001c00e07944 */ /* 0x000fea0003c00000 */
[----:B------:R-:W-:Y:S02]  /*22d0*/  IADD3 R13, PT, PT, -R14, RZ, RZ ;  /* 0x000000ff0e0d7210 */ /* 0x000fe40007ffe1ff */
[----:B------:R-:W-:-:S03]  /*22e0*/  MOV R33, R11 ;  /* 0x0000000b00217202 */ /* 0x000fc60000000f00 */
[----:B------:R-:W-:Y:S01]  /*22f0*/  IMAD R29, R32, R13, R29 ;  /* 0x0000000d201d7224 */ /* 0x000fe200078e021d */
[----:B------:R-:W-:-:S07]  /*2300*/  MOV R32, R14 ;  /* 0x0000000e00207202 */ /* 0x000fce0000000f00 */
.L_x_6662:
        /* <DEDUP_REMOVED lines=60> */
.L_x_6664:
[----:B------:R-:W-:Y:S01]  /*26d0*/  IMAD.MOV.U32 R29, RZ, RZ, R32 ;  /* 0x000000ffff1d7224 */ /* 0x000fe200078e0020 */
[----:B------:R-:W-:Y:S01]  /*26e0*/  MOV R17, R33 ;  /* 0x0000002100117202 */ /* 0x000fe20000000f00 */
[----:B------:R-:W-:Y:S01]  /*26f0*/  IMAD.MOV.U32 R18, RZ, RZ, R36 ;  /* 0x000000ffff127224 */ /* 0x000fe200078e0024 */
[----:B------:R-:W-:Y:S02]  /*2700*/  MOV R16, 0x2720 ;  /* 0x0000272000107802 */ /* 0x000fe40000000f00 */
[----:B------:R-:W-:Y:S05]  /*2710*/  CALL.REL.NOINC `($__internal_24_$__cuda_sm20_div_s64) ;  /* 0x0000001800cc7944 */ /* 0x000fea0003c00000 */
[----:B------:R-:W-:-:S05]  /*2720*/  IADD3 R33, PT, PT, -R14, RZ, RZ ;  /* 0x000000ff0e217210 */ /* 0x000fca0007ffe1ff */
[----:B------:R-:W-:Y:S02]  /*2730*/  IMAD R33, R33, R36, R32 ;  /* 0x0000002421217224 */ /* 0x000fe400078e0220 */
.L_x_6665:
[----:B------:R-:W-:Y:S05]  /*2740*/  BSYNC.RECONVERGENT B0 ;  /* 0x0000000000007941 */ /* 0x000fea0003800200 */
.L_x_6663:
        /* <DEDUP_REMOVED lines=161> */
.L_x_6660:
[----:B------:R-:W0:Y:S01]  /*3160*/  LDC.64 R2, c[0x0][0x420] ;  /* 0x00010800ff027b82 */ /* 0x000e220000000a00 */
[----:B------:R-:W-:-:S05]  /*3170*/  IADD3 R0, PT, PT, R28, UR6, RZ ;  /* 0x000000061c007c10 */ /* 0x000fca000fffe0ff */
[----:B0-----:R-:W-:-:S05]  /*3180*/  IMAD.WIDE.U32 R2, R0, 0x4, R2 ;  /* 0x0000000400027825 */ /* 0x001fca00078e0002 */
[----:B------:R1:W-:Y:S02]  /*3190*/  STG.E desc[UR12][R2.64], R22 ;  /* 0x0000001602007986 */ /* 0x0003e4000c10190c */
.L_x_6659:
[----:B------:R-:W-:Y:S05]  /*31a0*/  BSYNC.RECONVERGENT B1 ;  /* 0x0000000000017941 */ /* 0x000fea0003800200 */
.L_x_6658:
        /* <DEDUP_REMOVED lines=69> */
.L_x_6668:
        /* <DEDUP_REMOVED lines=77> */
.L_x_6667:
        /* <DEDUP_REMOVED lines=11> */
.L_x_6669:
        /* <DEDUP_REMOVED lines=22> */
.L_x_6666:
        /* <DEDUP_REMOVED lines=87> */
        .weak           $__internal_24_$__cuda_sm20_div_s64
        .type           $__internal_24_$__cuda_sm20_div_s64,@function
        .size           $__internal_24_$__cuda_sm20_div_s64,(.L_x_11686 - $__internal_24_$__cuda_sm20_div_s64)
$__internal_24_$__cuda_sm20_div_s64:
        /* <DEDUP_REMOVED lines=82> */
[----:B------:R-:W-:Y:S06]  /*4770*/  RET.REL.NODEC R16 `(_ZN5flash32flash_fwd_splitkv_combine_kernelI23Flash_fwd_kernel_traitsILi96ELi64ELi64ELi4ELb0ELb0EN7cutlass6half_tE19Flash_kernel_traitsILi96ELi64ELi64ELi4ES3_EELi16ELi4ELb1EEEvNS_16Flash_fwd_paramsE) ;  /* 0xffffffb810207950 */ /* 0x000fec0003c3ffff */
.L_x_6670:
        /* <DEDUP_REMOVED lines=16> */
.L_x_11686:


//--------------------- .text._ZN5flash32flash_fwd_splitkv_combine_kernelI23Flash_fwd_kernel_traitsILi96ELi64ELi64ELi4ELb0ELb0EN7cutlass6half_tE19Flash_kernel_traitsILi96ELi64ELi64ELi4ES3_EELi16ELi3ELb1EEEvNS_16Flash_fwd_paramsE --------------------------
	.section	.text._ZN5flash32flash_fwd_splitkv_combine_kernelI23Flash_fwd_kernel_traitsILi96ELi64ELi64ELi4ELb0ELb0EN7cutlass6half_tE19Flash_kernel_traitsILi96ELi64ELi64ELi4ES3_EELi16ELi3ELb1EEEvNS_16Flash_fwd_paramsE,"ax",@progbits
	.align	128
        .global         _ZN5flash32flash_fwd_splitkv_combine_kernelI23Flash_fwd_kernel_traitsILi96ELi64ELi64ELi4ELb0ELb0EN7cutlass6half_tE19Flash_kernel_traitsILi96ELi64ELi64ELi4ES3_EELi16ELi3ELb1EEEvNS_16Flash_fwd_paramsE
        .type           _ZN5flash32flash_fwd_splitkv_combine_kernelI23Flash_fwd_kernel_traitsILi96ELi64ELi64ELi4ELb0ELb0EN7cutlass6half_tE19Flash_kernel_traitsILi96ELi64ELi64ELi4ES3_EELi16ELi3ELb1EEEvNS_16Flash_fwd_paramsE,@function
        .size           _ZN5flash32flash_fwd_splitkv_combine_kernelI23Flash_fwd_kernel_traitsILi96ELi64ELi64ELi4ELb0ELb0EN7cutlass6half_tE19Flash_kernel_traitsILi96ELi64ELi64ELi4ES3_EELi16ELi3ELb1EEEvNS_16Flash_fwd_paramsE,(.L_x_11687 - _ZN5flash32flash_fwd_splitkv_combine_kernelI23Flash_fwd_kernel_traitsILi96ELi64ELi64ELi4ELb0ELb0EN7cutlass6half_tE19Flash_kernel_traitsILi96ELi64ELi64ELi4ES3_EELi16ELi3ELb1EEEvNS_16Flash_fwd_paramsE)
        .other          _ZN5flash32flash_fwd_splitkv_combine_kernelI23Flash_fwd_kernel_traitsILi96ELi64ELi64ELi4ELb0ELb0EN7cutlass6half_tE19Flash_kernel_traitsILi96ELi64ELi64ELi4ES3_EELi16ELi3ELb1EEEvNS_16Flash_fwd_paramsE,@"STO_CUDA_ENTRY STV_DEFAULT"
_ZN5flash32flash_fwd_splitkv_combine_kernelI23Flash_fwd_kernel_traitsILi96ELi64ELi64ELi4ELb0ELb0EN7cutlass6half_tE19Flash_kernel_traitsILi96ELi64ELi64ELi4ES3_EELi16ELi3ELb1EEEvNS_16Flash_fwd_paramsE:
.text._ZN5flash32flash_fwd_splitkv_combine_kernelI23Flash_fwd_kernel_traitsILi96ELi64ELi64ELi4ELb0ELb0EN7cutlass6half_tE19Flash_kernel_traitsILi96ELi64ELi64ELi4ES3_EELi16ELi3ELb1EEEvNS_16Flash_fwd_paramsE:
        /* <DEDUP_REMOVED lines=38> */
.L_x_6671:
[----:B------:R-:W-:Y:S01]  /*0260*/  IMAD.U32 R29, RZ, RZ, UR7 ;  /* 0x00000007ff1d7e24 */ /* 0x000fe2000f8e00ff */
[----:B------:R-:W-:Y:S01]  /*0270*/  MOV R18, UR14 ;  /* 0x0000000e00127c02 */ /* 0x000fe20008000f00 */
[----:B------:R-:W-:Y:S01]  /*0280*/  IMAD.U32 R17, RZ, RZ, UR15 ;  /* 0x0000000fff117e24 */ /* 0x000fe2000f8e00ff */
[----:B------:R-:W-:Y:S02]  /*0290*/  MOV R15, UR8 ;  /* 0x00000008000f7c02 */ /* 0x000fe40008000f00 */
[----:B------:R-:W-:Y:S02]  /*02a0*/  MOV R16, 0x2c0 ;  /* 0x000002c000107802 */ /* 0x000fe40000000f00 */
[----:B------:R-:W-:Y:S05]  /*02b0*/  CALL.REL.NOINC `($__internal_25_$__cuda_sm20_div_s64) ;  /* 0x0000003c00807944 */ /* 0x000fea0003c00000 */
[----:B------:R-:W-:-:S07]  /*02c0*/  MOV R10, R14 ;  /* 0x0000000e000a7202 */ /* 0x000fce0000000f00 */
.L_x_6672:
        /* <DEDUP_REMOVED lines=30> */
.L_x_6674:
[----:B------:R-:W-:Y:S01]  /*04b0*/  IMAD.MOV.U32 R29, RZ, RZ, R10 ;  /* 0x000000ffff1d7224 */ /* 0x000fe200078e000a */
[----:B------:R-:W-:Y:S02]  /*04c0*/  MOV R17, R11 ;  /* 0x0000000b00117202 */ /* 0x000fe40000000f00 */
[----:B------:R-:W-:Y:S02]  /*04d0*/  MOV R16, 0x4f0 ;  /* 0x000004f000107802 */ /* 0x000fe40000000f00 */
[----:B------:R-:W-:Y:S05]  /*04e0*/  CALL.REL.NOINC `($__internal_25_$__cuda_sm20_div_s64) ;  /* 0x0000003800f47944 */ /* 0x000fea0003c00000 */
[----:B------:R-:W-:Y:S02]  /*04f0*/  MOV R22, R14 ;  /* 0x0000000e00167202 */ /* 0x000fe40000000f00 */
[----:B------:R-:W-:Y:S02]  /*0500*/  MOV R23, R11 ;  /* 0x0000000b00177202 */ /* 0x000fe40000000f00 */
.L_x_6675:
[----:B------:R-:W-:Y:S05]  /*0510*/  BSYNC.RECONVERGENT B0 ;  /* 0x0000000000007941 */ /* 0x000fea0003800200 */
.L_x_6673:
        /* <DEDUP_REMOVED lines=55> */
.L_x_6677:
[----:B------:R-:W-:Y:S01]  /*0890*/  IMAD.MOV.U32 R29, RZ, RZ, R18 ;  /* 0x000000ffff1d7224 */ /* 0x000fe200078e0012 */
[----:B------:R-:W-:Y:S01]  /*08a0*/  MOV R18, R12 ;  /* 0x0000000c00127202 */ /* 0x000fe20000000f00 */
[----:B------:R-:W-:Y:S01]  /*08b0*/  IMAD.MOV.U32 R17, RZ, RZ, R15 ;  /* 0x000000ffff117224 */ /* 0x000fe200078e000f */
[----:B------:R-:W-:Y:S02]  /*08c0*/  MOV R15, R2 ;  /* 0x00000002000f7202 */ /* 0x000fe40000000f00 */
[----:B------:R-:W-:Y:S02]  /*08d0*/  MOV R16, 0x8f0 ;  /* 0x000008f000107802 */ /* 0x000fe40000000f00 */
[----:B------:R-:W-:Y:S05]  /*08e0*/  CALL.REL.NOINC `($__internal_25_$__cuda_sm20_div_s64) ;  /* 0x0000003400f47944 */ /* 0x000fea0003c00000 */
[----:B------:R-:W-:Y:S02]  /*08f0*/  MOV R15, R11 ;  /* 0x0000000b000f7202 */ /* 0x000fe40000000f00 */
.L_x_6678:
[----:B------:R-:W-:Y:S05]  /*0900*/  BSYNC.RECONVERGENT B0 ;  /* 0x0000000000007941 */ /* 0x000fea0003800200 */
.L_x_6676:
        /* <DEDUP_REMOVED lines=116> */
.L_x_6680:
[----:B------:R-:W-:Y:S01]  /*1050*/  IMAD.MOV.U32 R17, RZ, RZ, R15 ;  /* 0x000000ffff117224 */ /* 0x000fe200078e000f */
[----:B------:R-:W-:Y:S01]  /*1060*/  MOV R18, R9 ;  /* 0x0000000900127202 */ /* 0x000fe20000000f00 */
[----:B------:R-:W-:Y:S01]  /*1070*/  IMAD.MOV.U32 R29, RZ, RZ, R14 ;  /* 0x000000ffff1d7224 */ /* 0x000fe200078e000e */
[----:B------:R-:W-:Y:S02]  /*1080*/  MOV R15, R3 ;  /* 0x00000003000f7202 */ /* 0x000fe40000000f00 */
[----:B------:R-:W-:Y:S02]  /*1090*/  MOV R16, 0x10b0 ;  /* 0x000010b000107802 */ /* 0x000fe40000000f00 */
[----:B------:R-:W-:Y:S05]  /*10a0*/  CALL.REL.NOINC `($__internal_25_$__cuda_sm20_div_s64) ;  /* 0x0000003000047944 */ /* 0x000fea0003c00000 */
[----:B------:R-:W-:Y:S02]  /*10b0*/  MOV R34, R14 ;  /* 0x0000000e00227202 */ /* 0x000fe40000000f00 */
[----:B------:R-:W-:Y:S02]  /*10c0*/  MOV R35, R11 ;  /* 0x0000000b00237202 */ /* 0x000fe40000000f00 */
.L_x_6681:
[----:B------:R-:W-:Y:S05]  /*10d0*/  BSYNC.RECONVERGENT B0 ;  /* 0x0000000000007941 */ /* 0x000fea0003800200 */
.L_x_6679:
        /* <DEDUP_REMOVED lines=58> */
.L_x_6683:
[----:B------:R-:W-:Y:S01]  /*1480*/  IMAD.MOV.U32 R29, RZ, RZ, R22 ;  /* 0x000000ffff1d7224 */ /* 0x000fe200078e0016 */
[----:B------:R-:W-:Y:S01]  /*1490*/  MOV R17, R23 ;  /* 0x0000001700117202 */ /* 0x000fe20000000f00 */
[----:B------:R-:W-:Y:S01]  /*14a0*/  IMAD.MOV.U32 R18, RZ, RZ, R7 ;  /* 0x000000ffff127224 */ /* 0x000fe200078e0007 */
[----:B------:R-:W-:Y:S02]  /*14b0*/  MOV R16, 0x14d0 ;  /* 0x000014d000107802 */ /* 0x000fe40000000f00 */
[----:B------:R-:W-:Y:S05]  /*14c0*/  CALL.REL.NOINC `($__internal_25_$__cuda_sm20_div_s64) ;  /* 0x0000002800fc7944 */ /* 0x000fea0003c00000 */
[----:B------:R-:W-:Y:S02]  /*14d0*/  MOV R20, R14 ;  /* 0x0000000e00147202 */ /* 0x000fe40000000f00 */
[----:B------:R-:W-:Y:S02]  /*14e0*/  MOV R21, R11 ;  /* 0x0000000b00157202 */ /* 0x000fe40000000f00 */
.L_x_6684:
[----:B------:R-:W-:Y:S05]  /*14f0*/  BSYNC.RECONVERGENT B0 ;  /* 0x0000000000007941 */ /* 0x000fea0003800200 */
.L_x_6682:
        /* <DEDUP_REMOVED lines=65> */
.L_x_6686:
[----:B------:R-:W-:Y:S05]  /*1910*/  BSYNC.RECONVERGENT B0 ;  /* 0x0000000000007941 */ /* 0x000fea0003800200 */
.L_x_6685:
        /* <DEDUP_REMOVED lines=136> */
.L_x_6690:
[----:B------:R-:W-:Y:S01]  /*21a0*/  IMAD.MOV.U32 R17, RZ, RZ, RZ ;  /* 0x000000ffff117224 */ /* 0x000fe200078e00ff */
[----:B------:R-:W-:Y:S02]  /*21b0*/  MOV R18, R32 ;  /* 0x0000002000127202 */ /* 0x000fe40000000f00 */
[----:B------:R-:W-:Y:S02]  /*21c0*/  MOV R16, 0x21e0 ;  /* 0x000021e000107802 */ /* 0x000fe40000000f00 */
[----:B------:R-:W-:Y:S05]  /*21d0*/  CALL.REL.NOINC `($__internal_25_$__cuda_sm20_div_s64) ;  /* 0x0000001c00b87944 */ /* 0x000fea0003c00000 */
[----:B------:R-:W-:Y:S02]  /*21e0*/  IADD3 R13, PT, PT, -R14, RZ, RZ ;  /* 0x000000ff0e0d7210 */ /* 0x000fe40007ffe1ff */
[----:B------:R-:W-:-:S03]  /*21f0*/  MOV R33, R11 ;  /* 0x0000000b00217202 */ /* 0x000fc60000000f00 */
[----:B------:R-:W-:Y:S01]  /*2200*/  IMAD R29, R32, R13, R29 ;  /* 0x0000000d201d7224 */ /* 0x000fe200078e021d */
[----:B------:R-:W-:-:S07]  /*2210*/  MOV R32, R14 ;  /* 0x0000000e00207202 */ /* 0x000fce0000000f00 */
.L_x_6691:
        /* <DEDUP_REMOVED lines=60> */
.L_x_6693:
[----:B------:R-:W-:Y:S01]  /*25e0*/  IMAD.MOV.U32 R29, RZ, RZ, R32 ;  /* 0x000000ffff1d7224 */ /* 0x000fe200078e0020 */
[----:B------:R-:W-:Y:S01]  /*25f0*/  MOV R17, R33 ;  /* 0x0000002100117202 */ /* 0x000fe20000000f00 */
[----:B------:R-:W-:Y:S01]  /*2600*/  IMAD.MOV.U32 R18, RZ, RZ, R36 ;  /* 0x000000ffff127224 */ /* 0x000fe200078e0024 */
[----:B------:R-:W-:Y:S02]  /*2610*/  MOV R16, 0x2630 ;  /* 0x0000263000107802 */ /* 0x000fe40000000f00 */
[----:B------:R-:W-:Y:S05]  /*2620*/  CALL.REL.NOINC `($__internal_25_$__cuda_sm20_div_s64) ;  /* 0x0000001800a47944 */ /* 0x000fea0003c00000 */
[----:B------:R-:W-:-:S05]  /*2630*/  IADD3 R33, PT, PT, -R14, RZ, RZ ;  /* 0x000000ff0e217210 */ /* 0x000fca0007ffe1ff */
[----:B------:R-:W-:Y:S02]  /*2640*/  IMAD R33, R33, R36, R32 ;  /* 0x0000002421217224 */ /* 0x000fe400078e0220 */
.L_x_6694:
[----:B------:R-:W-:Y:S05]  /*2650*/  BSYNC.RECONVERGENT B0 ;  /* 0x0000000000007941 */ /* 0x000fea0003800200 */
.L_x_6692:
        /* <DEDUP_REMOVED lines=161> */
.L_x_6689:
[----:B------:R-:W0:Y:S01]  /*3070*/  LDC.64 R2, c[0x0][0x420] ;  /* 0x00010800ff027b82 */ /* 0x000e220000000a00 */
[----:B------:R-:W-:-:S05]  /*3080*/  IADD3 R0, PT, PT, R28, UR6, RZ ;  /* 0x000000061c007c10 */ /* 0x000fca000fffe0ff */
[----:B0-----:R-:W-:-:S05]  /*3090*/  IMAD.WIDE.U32 R2, R0, 0x4, R2 ;  /* 0x0000000400027825 */ /* 0x001fca00078e0002 */
[----:B------:R1:W-:Y:S02]  /*30a0*/  STG.E desc[UR12][R2.64], R22 ;  /* 0x0000001602007986 */ /* 0x0003e4000c10190c */
.L_x_6688:
[----:B------:R-:W-:Y:S05]  /*30b0*/  BSYNC.RECONVERGENT B1 ;  /* 0x0000000000017941 */ /* 0x000fea0003800200 */
.L_x_6687:
        /* <DEDUP_REMOVED lines=59> */
.L_x_6697:
        /* <DEDUP_REMOVED lines=77> */
.L_x_6696:
        /* <DEDUP_REMOVED lines=11> */
.L_x_6698:
        /* <DEDUP_REMOVED lines=22> */
.L_x_6695:
        /* <DEDUP_REMOVED lines=87> */
        .weak           $__internal_25_$__cuda_sm20_div_s64
        .type           $__internal_25_$__cuda_sm20_div_s64,@function
        .size           $__internal_25_$__cuda_sm20_div_s64,(.L_x_11687 - $__internal_25_$__cuda_sm20_div_s64)
$__internal_25_$__cuda_sm20_div_s64:
        /* <DEDUP_REMOVED lines=82> */
[----:B------:R-:W-:Y:S06]  /*45e0*/  RET.REL.NODEC R16 `(_ZN5flash32flash_fwd_splitkv_combine_kernelI23Flash_fwd_kernel_traitsILi96ELi64ELi64ELi4ELb0ELb0EN7cutlass6half_tE19Flash_kernel_traitsILi96ELi64ELi64ELi4ES3_EELi16ELi3ELb1EEEvNS_16Flash_fwd_paramsE) ;  /* 0xffffffb810847950 */ /* 0x000fec0003c3ffff */
.L_x_6699:
        /* <DEDUP_REMOVED lines=9> */
.L_x_11687:


//--------------------- .text._ZN5flash32flash_fwd_splitkv_combine_kernelI23Flash_fwd_kernel_traitsILi96ELi64ELi64ELi4ELb0ELb0EN7cutlass6half_tE19Flash_kernel_traitsILi96ELi64ELi64ELi4ES3_EELi16ELi2ELb1EEEvNS_16Flash_fwd_paramsE --------------------------
	.section	.text._ZN5flash32flash_fwd_splitkv_combine_kernelI23Flash_fwd_kernel_traitsILi96ELi64ELi64ELi4ELb0ELb0EN7cutlass6half_tE19Flash_kernel_traitsILi96ELi64ELi64ELi4ES3_EELi16ELi2ELb1EEEvNS_16Flash_fwd_paramsE,"ax",@progbits
	.align	128
        .global         _ZN5flash32flash_fwd_splitkv_combine_kernelI23Flash_fwd_kernel_traitsILi96ELi64ELi64ELi4ELb0ELb0EN7cutlass6half_tE19Flash_kernel_traitsILi96ELi64ELi64ELi4ES3_EELi16ELi2ELb1EEEvNS_16Flash_fwd_paramsE
        .type           _ZN5flash32flash_fwd_splitkv_combine_kernelI23Flash_fwd_kernel_traitsILi96ELi64ELi64ELi4ELb0ELb0EN7cutlass6half_tE19Flash_kernel_traitsILi96ELi64ELi64ELi4ES3_EELi16ELi2ELb1EEEvNS_16Flash_fwd_paramsE,@function
        .size           _ZN5flash32flash_fwd_splitkv_combine_kernelI23Flash_fwd_kernel_traitsILi96ELi64ELi64ELi4ELb0ELb0EN7cutlass6half_tE19Flash_kernel_traitsILi96ELi64ELi64ELi4ES3_EELi16ELi2ELb1EEEvNS_16Flash_fwd_paramsE,(.L_x_11688 - _ZN5flash32flash_fwd_splitkv_combine_kernelI23Flash_fwd_kernel_traitsILi96ELi64ELi64ELi4ELb0ELb0EN7cutlass6half_tE19Flash_kernel_traitsILi96ELi64ELi64ELi4ES3_EELi16ELi2ELb1EEEvNS_16Flash_fwd_paramsE)
        .other          _ZN5flash32flash_fwd_splitkv_combine_kernelI23Flash_fwd_kernel_traitsILi96ELi64ELi64ELi4ELb0ELb0EN7cutlass6half_tE19Flash_kernel_traitsILi96ELi64ELi64ELi4ES3_EELi16ELi2ELb1EEEvNS_16Flash_fwd_paramsE,@"STO_CUDA_ENTRY STV_DEFAULT"
_ZN5flash32flash_fwd_splitkv_combine_kernelI23Flash_fwd_kernel_traitsILi96ELi64ELi64ELi4ELb0ELb0EN7cutlass6half_tE19Flash_kernel_traitsILi96ELi64ELi64ELi4ES3_EELi16ELi2ELb1EEEvNS_16Flash_fwd_paramsE:
.text._ZN5flash32flash_fwd_splitkv_combine_kernelI23Flash_fwd_kernel_traitsILi96ELi64ELi64ELi4ELb0ELb0EN7cutlass6half_tE19Flash_kernel_traitsILi96ELi64ELi64ELi4ES3_EELi16ELi2ELb1EEEvNS_16Flash_fwd_paramsE:
        /* <DEDUP_REMOVED lines=39> */
.L_x_6700:
[----:B------:R-:W-:Y:S01]  /*0270*/  IMAD.U32 R27, RZ, RZ, UR7 ;  /* 0x00000007ff1b7e24 */ /* 0x000fe2000f8e00ff */
[----:B------:R-:W-:Y:S01]  /*0280*/  MOV R20, UR14 ;  /* 0x0000000e00147c02 */ /* 0x000fe20008000f00 */
[----:B------:R-:W-:Y:S01]  /*0290*/  IMAD.U32 R21, RZ, RZ, UR15 ;  /* 0x0000000fff157e24 */ /* 0x000fe2000f8e00ff */
[----:B------:R-:W-:Y:S02]  /*02a0*/  MOV R19, UR8 ;  /* 0x0000000800137c02 */ /* 0x000fe40008000f00 */
[----:B------:R-:W-:Y:S02]  /*02b0*/  MOV R18, 0x2d0 ;  /* 0x000002d000127802 */ /* 0x000fe40000000f00 */
[----:B------:R-:W-:Y:S05]  /*02c0*/  CALL.REL.NOINC `($__internal_26_$__cuda_sm20_div_s64) ;  /* 0x0000003c00687944 */ /* 0x000fea0003c00000 */
.L_x_6701:
        /* <DEDUP_REMOVED lines=30> */
.L_x_6703:
[----:B------:R-:W-:Y:S01]  /*04b0*/  IMAD.MOV.U32 R27, RZ, RZ, R16 ;  /* 0x000000ffff1b7224 */ /* 0x000fe200078e0010 */
[----:B------:R-:W-:Y:S02]  /*04c0*/  MOV R21, R17 ;  /* 0x0000001100157202 */ /* 0x000fe40000000f00 */
[----:B------:R-:W-:Y:S02]  /*04d0*/  MOV R18, 0x4f0 ;  /* 0x000004f000127802 */ /* 0x000fe40000000f00 */
[----:B------:R-:W-:Y:S05]  /*04e0*/  CALL.REL.NOINC `($__internal_26_$__cuda_sm20_div_s64) ;  /* 0x0000003800e07944 */ /* 0x000fea0003c00000 */
[----:B------:R-:W-:Y:S02]  /*04f0*/  MOV R30, R16 ;  /* 0x00000010001e7202 */ /* 0x000fe40000000f00 */
[----:B------:R-:W-:Y:S02]  /*0500*/  MOV R31, R17 ;  /* 0x00000011001f7202 */ /* 0x000fe40000000f00 */
.L_x_6704:
[----:B------:R-:W-:Y:S05]  /*0510*/  BSYNC.RECONVERGENT B0 ;  /* 0x0000000000007941 */ /* 0x000fea0003800200 */
.L_x_6702:
        /* <DEDUP_REMOVED lines=54> */
.L_x_6706:
[----:B------:R-:W-:Y:S01]  /*0880*/  IMAD.MOV.U32 R27, RZ, RZ, R20 ;  /* 0x000000ffff1b7224 */ /* 0x000fe200078e0014 */
[----:B------:R-:W-:Y:S01]  /*0890*/  MOV R20, R14 ;  /* 0x0000000e00147202 */ /* 0x000fe20000000f00 */
[----:B------:R-:W-:Y:S01]  /*08a0*/  IMAD.MOV.U32 R21, RZ, RZ, R19 ;  /* 0x000000ffff157224 */ /* 0x000fe200078e0013 */
[----:B------:R-:W-:Y:S02]  /*08b0*/  MOV R19, R4 ;  /* 0x0000000400137202 */ /* 0x000fe40000000f00 */
[----:B------:R-:W-:Y:S02]  /*08c0*/  MOV R18, 0x8e0 ;  /* 0x000008e000127802 */ /* 0x000fe40000000f00 */
[----:B------:R-:W-:Y:S05]  /*08d0*/  CALL.REL.NOINC `($__internal_26_$__cuda_sm20_div_s64) ;  /* 0x0000003400e47944 */ /* 0x000fea0003c00000 */
.L_x_6707:
[----:B------:R-:W-:Y:S05]  /*08e0*/  BSYNC.RECONVERGENT B0 ;  /* 0x0000000000007941 */ /* 0x000fea0003800200 */
.L_x_6705:
        /* <DEDUP_REMOVED lines=116> */
.L_x_6709:
[----:B------:R-:W-:Y:S01]  /*1030*/  IMAD.MOV.U32 R27, RZ, RZ, R16 ;  /* 0x000000ffff1b7224 */ /* 0x000fe200078e0010 */
[----:B------:R-:W-:Y:S01]  /*1040*/  MOV R20, R11 ;  /* 0x0000000b00147202 */ /* 0x000fe20000000f00 */
[----:B------:R-:W-:Y:S01]  /*1050*/  IMAD.MOV.U32 R21, RZ, RZ, R17 ;  /* 0x000000ffff157224 */ /* 0x000fe200078e0011 */
[----:B------:R-:W-:Y:S02]  /*1060*/  MOV R19, R3 ;  /* 0x0000000300137202 */ /* 0x000fe40000000f00 */
[----:B------:R-:W-:Y:S02]  /*1070*/  MOV R18, 0x1090 ;  /* 0x0000109000127802 */ /* 0x000fe40000000f00 */
[----:B------:R-:W-:Y:S05]  /*1080*/  CALL.REL.NOINC `($__internal_26_$__cuda_sm20_div_s64) ;  /* 0x0000002c00f87944 */ /* 0x000fea0003c00000 */
[----:B------:R-:W-:Y:S02]  /*1090*/  MOV R32, R16 ;  /* 0x0000001000207202 */ /* 0x000fe40000000f00 */
[----:B------:R-:W-:Y:S02]  /*10a0*/  MOV R33, R17 ;  /* 0x0000001100217202 */ /* 0x000fe40000000f00 */
.L_x_6710:
[----:B------:R-:W-:Y:S05]  /*10b0*/  BSYNC.RECONVERGENT B0 ;  /* 0x0000000000007941 */ /* 0x000fea0003800200 */
.L_x_6708:
        /* <DEDUP_REMOVED lines=57> */
.L_x_6712:
[----:B------:R-:W-:Y:S01]  /*1450*/  IMAD.MOV.U32 R27, RZ, RZ, R30 ;  /* 0x000000ffff1b7224 */ /* 0x000fe200078e001e */
[----:B------:R-:W-:Y:S01]  /*1460*/  MOV R21, R31 ;  /* 0x0000001f00157202 */ /* 0x000fe20000000f00 */
[----:B------:R-:W-:Y:S01]  /*1470*/  IMAD.MOV.U32 R20, RZ, RZ, R9 ;  /* 0x000000ffff147224 */ /* 0x000fe200078e0009 */
[----:B------:R-:W-:Y:S02]  /*1480*/  MOV R18, 0x14a0 ;  /* 0x000014a000127802 */ /* 0x000fe40000000f00 */
[----:B------:R-:W-:Y:S05]  /*1490*/  CALL.REL.NOINC `($__internal_26_$__cuda_sm20_div_s64) ;  /* 0x0000002800f47944 */ /* 0x000fea0003c00000 */
[----:B------:R-:W-:Y:S02]  /*14a0*/  MOV R20, R16 ;  /* 0x0000001000147202 */ /* 0x000fe40000000f00 */
[----:B------:R-:W-:Y:S02]  /*14b0*/  MOV R21, R17 ;  /* 0x0000001100157202 */ /* 0x000fe40000000f00 */
.L_x_6713:
[----:B------:R-:W-:Y:S05]  /*14c0*/  BSYNC.RECONVERGENT B0 ;  /* 0x0000000000007941 */ /* 0x000fea0003800200 */
.L_x_6711:
        /* <DEDUP_REMOVED lines=64> */
.L_x_6715:
[----:B------:R-:W-:Y:S05]  /*18d0*/  BSYNC.RECONVERGENT B0 ;  /* 0x0000000000007941 */ /* 0x000fea0003800200 */
.L_x_6714:
        /* <DEDUP_REMOVED lines=133> */
.L_x_6719:
[----:B------:R-:W-:Y:S01]  /*2130*/  IMAD.MOV.U32 R21, RZ, RZ, RZ ;  /* 0x000000ffff157224 */ /* 0x000fe200078e00ff */
[----:B------:R-:W-:Y:S02]  /*2140*/  MOV R20, R30 ;  /* 0x0000001e00147202 */ /* 0x000fe40000000f00 */
[----:B------:R-:W-:Y:S02]  /*2150*/  MOV R18, 0x2170 ;  /* 0x0000217000127802 */ /* 0x000fe40000000f00 */
[----:B------:R-:W-:Y:S05]  /*2160*/  CALL.REL.NOINC `($__internal_26_$__cuda_sm20_div_s64) ;  /* 0x0000001c00c07944 */ /* 0x000fea0003c00000 */
[----:B------:R-:W-:Y:S02]  /*2170*/  IADD3 R13, PT, PT, -R16, RZ, RZ ;  /* 0x000000ff100d7210 */ /* 0x000fe40007ffe1ff */
[----:B------:R-:W-:-:S03]  /*2180*/  MOV R31, R17 ;  /* 0x00000011001f7202 */ /* 0x000fc60000000f00 */
[----:B------:R-:W-:Y:S01]  /*2190*/  IMAD R27, R30, R13, R27 ;  /* 0x0000000d1e1b7224 */ /* 0x000fe200078e021b */
[----:B------:R-:W-:-:S07]  /*21a0*/  MOV R30, R16 ;  /* 0x00000010001e7202 */ /* 0x000fce0000000f00 */
.L_x_6720:
        /* <DEDUP_REMOVED lines=60> */
.L_x_6722:
[----:B------:R-:W-:Y:S01]  /*2570*/  IMAD.MOV.U32 R27, RZ, RZ, R30 ;  /* 0x000000ffff1b7224 */ /* 0x000fe200078e001e */
[----:B------:R-:W-:Y:S01]  /*2580*/  MOV R21, R31 ;  /* 0x0000001f00157202 */ /* 0x000fe20000000f00 */
[----:B------:R-:W-:Y:S01]  /*2590*/  IMAD.MOV.U32 R20, RZ, RZ, R34 ;  /* 0x000000ffff147224 */ /* 0x000fe200078e0022 */
[----:B------:R-:W-:Y:S02]  /*25a0*/  MOV R18, 0x25c0 ;  /* 0x000025c000127802 */ /* 0x000fe40000000f00 */
[----:B------:R-:W-:Y:S05]  /*25b0*/  CALL.REL.NOINC `($__internal_26_$__cuda_sm20_div_s64) ;  /* 0x0000001800ac7944 */ /* 0x000fea0003c00000 */
[----:B------:R-:W-:-:S05]  /*25c0*/  IADD3 R31, PT, PT, -R16, RZ, RZ ;  /* 0x000000ff101f7210 */ /* 0x000fca0007ffe1ff */
[----:B------:R-:W-:Y:S02]  /*25d0*/  IMAD R31, R31, R34, R30 ;  /* 0x000000221f1f7224 */ /* 0x000fe400078e021e */
.L_x_6723:
[----:B------:R-:W-:Y:S05]  /*25e0*/  BSYNC.RECONVERGENT B0 ;  /* 0x0000000000007941 */ /* 0x000fea0003800200 */
.L_x_6721:
        /* <DEDUP_REMOVED lines=162> */
.L_x_6718:
[----:B------:R-:W0:Y:S01]  /*3010*/  LDC.64 R4, c[0x0][0x420] ;  /* 0x00010800ff047b82 */ /* 0x000e220000000a00 */
[----:B------:R-:W-:-:S05]  /*3020*/  LEA.HI R2, R0, UR6, RZ, 0x1e ;  /* 0x0000000600027c11 */ /* 0x000fca000f8ff0ff */
[----:B0-----:R-:W-:-:S05]  /*3030*/  IMAD.WIDE.U32 R2, R2, 0x4, R4 ;  /* 0x0000000402027825 */ /* 0x001fca00078e0004 */
[----:B------:R1:W-:Y:S02]  /*3040*/  STG.E desc[UR12][R2.64], R23 ;  /* 0x0000001702007986 */ /* 0x0003e4000c10190c */
.L_x_6717:
[----:B------:R-:W-:Y:S05]  /*3050*/  BSYNC.RECONVERGENT B1 ;  /* 0x0000000000017941 */ /* 0x000fea0003800200 */
.L_x_6716:
        /* <DEDUP_REMOVED lines=61> */
.L_x_6726:
        /* <DEDUP_REMOVED lines=77> */
.L_x_6725:
        /* <DEDUP_REMOVED lines=11> */
.L_x_6727:
        /* <DEDUP_REMOVED lines=22> */
.L_x_6724:
        /* <DEDUP_REMOVED lines=86> */
        .weak           $__internal_26_$__cuda_sm20_div_s64
        .type           $__internal_26_$__cuda_sm20_div_s64,@function
        .size           $__internal_26_$__cuda_sm20_div_s64,(.L_x_11688 - $__internal_26_$__cuda_sm20_div_s64)
$__internal_26_$__cuda_sm20_div_s64:
        /* <DEDUP_REMOVED lines=83> */
[----:B------:R-:W-:Y:S06]  /*45a0*/  RET.REL.NODEC R28 `(_ZN5flash32flash_fwd_splitkv_combine_kernelI23Flash_fwd_kernel_traitsILi96ELi64ELi64ELi4ELb0ELb0EN7cutlass6half_tE19Flash_kernel_traitsILi96ELi64ELi64ELi4ES3_EELi16ELi2ELb1EEEvNS_16Flash_fwd_paramsE) ;  /* 0xffffffb81c947950 */ /* 0x000fec0003c3ffff */
.L_x_6728:
        /* <DEDUP_REMOVED lines=13> */
.L_x_11688:


//--------------------- .text._ZN5flash32flash_fwd_splitkv_combine_kernelI23Flash_fwd_kernel_traitsILi96ELi64ELi64ELi4ELb0ELb0EN7cutlass6half_tE19Flash_kernel_traitsILi96ELi64ELi64ELi4ES3_EELi16ELi1ELb1EEEvNS_16Flash_fwd_paramsE --------------------------
	.section	.text._ZN5flash32flash_fwd_splitkv_combine_kernelI23Flash_fwd_kernel_traitsILi96ELi64ELi64ELi4ELb0ELb0EN7cutlass6half_tE19Flash_kernel_traitsILi96ELi64ELi64ELi4ES3_EELi16ELi1ELb1EEEvNS_16Flash_fwd_paramsE,"ax",@progbits
	.align	128
        .global         _ZN5flash32flash_fwd_splitkv_combine_kernelI23Flash_fwd_kernel_traitsILi96ELi64ELi64ELi4ELb0ELb0EN7cutlass6half_tE19Flash_kernel_traitsILi96ELi64ELi64ELi4ES3_EELi16ELi1ELb1EEEvNS_16Flash_fwd_paramsE
        .type           _ZN5flash32flash_fwd_splitkv_combine_kernelI23Flash_fwd_kernel_traitsILi96ELi64ELi64ELi4ELb0ELb0EN7cutlass6half_tE19Flash_kernel_traitsILi96ELi64ELi64ELi4ES3_EELi16ELi1ELb1EEEvNS_16Flash_fwd_paramsE,@function
        .size           _ZN5flash32flash_fwd_splitkv_combine_kernelI23Flash_fwd_kernel_traitsILi96ELi64ELi64ELi4ELb0ELb0EN7cutlass6half_tE19Flash_kernel_traitsILi96ELi64ELi64ELi4ES3_EELi16ELi1ELb1EEEvNS_16Flash_fwd_paramsE,(.L_x_11689 - _ZN5flash32flash_fwd_splitkv_combine_kernelI23Flash_fwd_kernel_traitsILi96ELi64ELi64ELi4ELb0ELb0EN7cutlass6half_tE19Flash_kernel_traitsILi96ELi64ELi64ELi4ES3_EELi16ELi1ELb1EEEvNS_16Flash_fwd_paramsE)
        .other          _ZN5flash32flash_fwd_splitkv_combine_kernelI23Flash_fwd_kernel_traitsILi96ELi64ELi64ELi4ELb0ELb0EN7cutlass6half_tE19Flash_kernel_traitsILi96ELi64ELi64ELi4ES3_EELi16ELi1ELb1EEEvNS_16Flash_fwd_paramsE,@"STO_CUDA_ENTRY STV_DEFAULT"
_ZN5flash32flash_fwd_splitkv_combine_kernelI23Flash_fwd_kernel_traitsILi96ELi64ELi64ELi4ELb0ELb0EN7cutlass6half_tE19Flash_kernel_traitsILi96ELi64ELi64ELi4ES3_EELi16ELi1ELb1EEEvNS_16Flash_fwd_paramsE:
.text._ZN5flash32flash_fwd_splitkv_combine_kernelI23Flash_fwd_kernel_traitsILi96ELi64ELi64ELi4ELb0ELb0EN7cutlass6half_tE19Flash_kernel_traitsILi96ELi64ELi64ELi4ES3_EELi16ELi1ELb1EEEvNS_16Flash_fwd_paramsE:
        /* <DEDUP_REMOVED lines=38> */
.L_x_6729:
[----:B------:R-:W-:Y:S01]  /*0260*/  IMAD.U32 R27, RZ, RZ, UR7 ;  /* 0x00000007ff1b7e24 */ /* 0x000fe2000f8e00ff */
[----:B------:R-:W-:Y:S01]  /*0270*/  MOV R20, UR14 ;  /* 0x0000000e00147c02 */ /* 0x000fe20008000f00 */
[----:B------:R-:W-:Y:S01]  /*0280*/  IMAD.U32 R21, RZ, RZ, UR15 ;  /* 0x0000000fff157e24 */ /* 0x000fe2000f8e00ff */
[----:B------:R-:W-:Y:S02]  /*0290*/  MOV R19, UR8 ;  /* 0x0000000800137c02 */ /* 0x000fe40008000f00 */
[----:B------:R-:W-:Y:S02]  /*02a0*/  MOV R18, 0x2c0 ;  /* 0x000002c000127802 */ /* 0x000fe40000000f00 */
[----:B------:R-:W-:Y:S05]  /*02b0*/  CALL.REL.NOINC `($__internal_27_$__cuda_sm20_div_s64) ;  /* 0x0000003c00647944 */ /* 0x000fea0003c00000 */
.L_x_6730:
        /* <DEDUP_REMOVED lines=30> */
.L_x_6732:
[----:B------:R-:W-:Y:S01]  /*04a0*/  IMAD.MOV.U32 R27, RZ, RZ, R16 ;  /* 0x000000ffff1b7224 */ /* 0x000fe200078e0010 */
[----:B------:R-:W-:Y:S02]  /*04b0*/  MOV R21, R17 ;  /* 0x0000001100157202 */ /* 0x000fe40000000f00 */
[----:B------:R-:W-:Y:S02]  /*04c0*/  MOV R18, 0x4e0 ;  /* 0x000004e000127802 */ /* 0x000fe40000000f00 */
[----:B------:R-:W-:Y:S05]  /*04d0*/  CALL.REL.NOINC `($__internal_27_$__cuda_sm20_div_s64) ;  /* 0x0000003800dc7944 */ /* 0x000fea0003c00000 */
[----:B------:R-:W-:Y:S02]  /*04e0*/  MOV R6, R16 ;  /* 0x0000001000067202 */ /* 0x000fe40000000f00 */
[----:B------:R-:W-:Y:S02]  /*04f0*/  MOV R7, R17 ;  /* 0x0000001100077202 */ /* 0x000fe40000000f00 */
.L_x_6733:
[----:B------:R-:W-:Y:S05]  /*0500*/  BSYNC.RECONVERGENT B0 ;  /* 0x0000000000007941 */ /* 0x000fea0003800200 */
.L_x_6731:
        /* <DEDUP_REMOVED lines=55> */
.L_x_6735:
[----:B------:R-:W-:Y:S01]  /*0880*/  IMAD.MOV.U32 R27, RZ, RZ, R20 ;  /* 0x000000ffff1b7224 */ /* 0x000fe200078e0014 */
[----:B------:R-:W-:Y:S01]  /*0890*/  MOV R20, R14 ;  /* 0x0000000e00147202 */ /* 0x000fe20000000f00 */
[----:B------:R-:W-:Y:S01]  /*08a0*/  IMAD.MOV.U32 R21, RZ, RZ, R19 ;  /* 0x000000ffff157224 */ /* 0x000fe200078e0013 */
[----:B------:R-:W-:Y:S02]  /*08b0*/  MOV R19, R4 ;  /* 0x0000000400137202 */ /* 0x000fe40000000f00 */
[----:B------:R-:W-:Y:S02]  /*08c0*/  MOV R18, 0x8e0 ;  /* 0x000008e000127802 */ /* 0x000fe40000000f00 */
[----:B------:R-:W-:Y:S05]  /*08d0*/  CALL.REL.NOINC `($__internal_27_$__cuda_sm20_div_s64) ;  /* 0x0000003400dc7944 */ /* 0x000fea0003c00000 */
.L_x_6736:
[----:B------:R-:W-:Y:S05]  /*08e0*/  BSYNC.RECONVERGENT B0 ;  /* 0x0000000000007941 */ /* 0x000fea0003800200 */
.L_x_6734:
        /* <DEDUP_REMOVED lines=116> */
.L_x_6738:
[----:B------:R-:W-:Y:S01]  /*1030*/  IMAD.MOV.U32 R27, RZ, RZ, R16 ;  /* 0x000000ffff1b7224 */ /* 0x000fe200078e0010 */
[----:B------:R-:W-:Y:S01]  /*1040*/  MOV R20, R11 ;  /* 0x0000000b00147202 */ /* 0x000fe20000000f00 */
[----:B------:R-:W-:Y:S01]  /*1050*/  IMAD.MOV.U32 R21, RZ, RZ, R17 ;  /* 0x000000ffff157224 */ /* 0x000fe200078e0011 */
[----:B------:R-:W-:Y:S02]  /*1060*/  MOV R19, R3 ;  /* 0x0000000300137202 */ /* 0x000fe40000000f00 */
[----:B------:R-:W-:Y:S02]  /*1070*/  MOV R18, 0x1090 ;  /* 0x0000109000127802 */ /* 0x000fe40000000f00 */
[----:B------:R-:W-:Y:S05]  /*1080*/  CALL.REL.NOINC `($__internal_27_$__cuda_sm20_div_s64) ;  /* 0x0000002c00f07944 */ /* 0x000fea0003c00000 */
[----:B------:R-:W-:Y:S02]  /*1090*/  MOV R32, R16 ;  /* 0x0000001000207202 */ /* 0x000fe40000000f00 */
[----:B------:R-:W-:Y:S02]  /*10a0*/  MOV R33, R17 ;  /* 0x0000001100217202 */ /* 0x000fe40000000f00 */
.L_x_6739:
[----:B------:R-:W-:Y:S05]  /*10b0*/  BSYNC.RECONVERGENT B0 ;  /* 0x0000000000007941 */ /* 0x000fea0003800200 */
.L_x_6737:
        /* <DEDUP_REMOVED lines=58> */
.L_x_6741:
[----:B------:R-:W-:Y:S01]  /*1460*/  IMAD.MOV.U32 R27, RZ, RZ, R6 ;  /* 0x000000ffff1b7224 */ /* 0x000fe200078e0006 */
[----:B------:R-:W-:Y:S01]  /*1470*/  MOV R21, R7 ;  /* 0x0000000700157202 */ /* 0x000fe20000000f00 */
[----:B------:R-:W-:Y:S01]  /*1480*/  IMAD.MOV.U32 R20, RZ, RZ, R9 ;  /* 0x000000ffff147224 */ /* 0x000fe200078e0009 */
[----:B------:R-:W-:Y:S02]  /*1490*/  MOV R18, 0x14b0 ;  /* 0x000014b000127802 */ /* 0x000fe40000000f00 */
[----:B------:R-:W-:Y:S05]  /*14a0*/  CALL.REL.NOINC `($__internal_27_$__cuda_sm20_div_s64) ;  /* 0x0000002800e87944 */ /* 0x000fea0003c00000 */
[----:B------:R-:W-:Y:S02]  /*14b0*/  MOV R18, R16 ;  /* 0x0000001000127202 */ /* 0x000fe40000000f00 */
[----:B------:R-:W-:Y:S02]  /*14c0*/  MOV R19, R17 ;  /* 0x0000001100137202 */ /* 0x000fe40000000f00 */
.L_x_6742:
[----:B------:R-:W-:Y:S05]  /*14d0*/  BSYNC.RECONVERGENT B0 ;  /* 0x0000000000007941 */ /* 0x000fea0003800200 */
.L_x_6740:
        /* <DEDUP_REMOVED lines=66> */
.L_x_6744:
[----:B------:R-:W-:Y:S05]  /*1900*/  BSYNC.RECONVERGENT B0 ;  /* 0x0000000000007941 */ /* 0x000fea0003800200 */
.L_x_6743:
        /* <DEDUP_REMOVED lines=128> */
.L_x_6748:
[----:B------:R-:W-:Y:S01]  /*2110*/  IMAD.MOV.U32 R21, RZ, RZ, RZ ;  /* 0x000000ffff157224 */ /* 0x000fe200078e00ff */
[----:B------:R-:W-:Y:S02]  /*2120*/  MOV R20, R30 ;  /* 0x0000001e00147202 */ /* 0x000fe40000000f00 */
[----:B------:R-:W-:Y:S02]  /*2130*/  MOV R18, 0x2150 ;  /* 0x0000215000127802 */ /* 0x000fe40000000f00 */
[----:B------:R-:W-:Y:S05]  /*2140*/  CALL.REL.NOINC `($__internal_27_$__cuda_sm20_div_s64) ;  /* 0x0000001c00c07944 */ /* 0x000fea0003c00000 */
[----:B------:R-:W-:Y:S02]  /*2150*/  IADD3 R13, PT, PT, -R16, RZ, RZ ;  /* 0x000000ff100d7210 */ /* 0x000fe40007ffe1ff */
[----:B------:R-:W-:-:S03]  /*2160*/  MOV R31, R17 ;  /* 0x00000011001f7202 */ /* 0x000fc60000000f00 */
[----:B------:R-:W-:Y:S01]  /*2170*/  IMAD R27, R30, R13, R27 ;  /* 0x0000000d1e1b7224 */ /* 0x000fe200078e021b */
[----:B------:R-:W-:-:S07]  /*2180*/  MOV R30, R16 ;  /* 0x00000010001e7202 */ /* 0x000fce0000000f00 */
.L_x_6749:
        /* <DEDUP_REMOVED lines=60> */
.L_x_6751:
[----:B------:R-:W-:Y:S01]  /*2550*/  IMAD.MOV.U32 R27, RZ, RZ, R30 ;  /* 0x000000ffff1b7224 */ /* 0x000fe200078e001e */
[----:B------:R-:W-:Y:S01]  /*2560*/  MOV R21, R31 ;  /* 0x0000001f00157202 */ /* 0x000fe20000000f00 */
[----:B------:R-:W-:Y:S01]  /*2570*/  IMAD.MOV.U32 R20, RZ, RZ, R34 ;  /* 0x000000ffff147224 */ /* 0x000fe200078e0022 */
[----:B------:R-:W-:Y:S02]  /*2580*/  MOV R18, 0x25a0 ;  /* 0x000025a000127802 */ /* 0x000fe40000000f00 */
[----:B------:R-:W-:Y:S05]  /*2590*/  CALL.REL.NOINC `($__internal_27_$__cuda_sm20_div_s64) ;  /* 0x0000001800ac7944 */ /* 0x000fea0003c00000 */
[----:B------:R-:W-:-:S05]  /*25a0*/  IADD3 R31, PT, PT, -R16, RZ, RZ ;  /* 0x000000ff101f7210 */ /* 0x000fca0007ffe1ff */
[----:B------:R-:W-:Y:S02]  /*25b0*/  IMAD R31, R31, R34, R30 ;  /* 0x000000221f1f7224 */ /* 0x000fe400078e021e */
.L_x_6752:
[----:B------:R-:W-:Y:S05]  /*25c0*/  BSYNC.RECONVERGENT B0 ;  /* 0x0000000000007941 */ /* 0x000fea0003800200 */
.L_x_6750:
        /* <DEDUP_REMOVED lines=162> */
.L_x_6747:
[----:B------:R-:W0:Y:S01]  /*2ff0*/  LDC.64 R2, c[0x0][0x420] ;  /* 0x00010800ff027b82 */ /* 0x000e220000000a00 */
[----:B------:R-:W-:-:S05]  /*3000*/  IADD3 R27, PT, PT, R27, UR6, RZ ;  /* 0x000000061b1b7c10 */ /* 0x000fca000fffe0ff */
[----:B0-----:R-:W-:-:S05]  /*3010*/  IMAD.WIDE.U32 R2, R27, 0x4, R2 ;  /* 0x000000041b027825 */ /* 0x001fca00078e0002 */
[----:B------:R1:W-:Y:S02]  /*3020*/  STG.E desc[UR12][R2.64], R23 ;  /* 0x0000001702007986 */ /* 0x0003e4000c10190c */
.L_x_6746:
[----:B------:R-:W-:Y:S05]  /*3030*/  BSYNC.RECONVERGENT B1 ;  /* 0x0000000000017941 */ /* 0x000fea0003800200 */
.L_x_6745:
        /* <DEDUP_REMOVED lines=61> */
.L_x_6755:
        /* <DEDUP_REMOVED lines=77> */
.L_x_6754:
        /* <DEDUP_REMOVED lines=11> */
.L_x_6756:
        /* <DEDUP_REMOVED lines=22> */
.L_x_6753:
        /* <DEDUP_REMOVED lines=86> */
        .weak           $__internal_27_$__cuda_sm20_div_s64
        .type           $__internal_27_$__cuda_sm20_div_s64,@function
        .size           $__internal_27_$__cuda_sm20_div_s64,(.L_x_11689 - $__internal_27_$__cuda_sm20_div_s64)
$__internal_27_$__cuda_sm20_div_s64:
        /* <DEDUP_REMOVED lines=83> */
[----:B------:R-:W-:Y:S06]  /*4580*/  RET.REL.NODEC R28 `(_ZN5flash32flash_fwd_splitkv_combine_kernelI23Flash_fwd_kernel_traitsILi96ELi64ELi64ELi4ELb0ELb0EN7cutlass6half_tE19Flash_kernel_traitsILi96ELi64ELi64ELi4ES3_EELi16ELi1ELb1EEEvNS_16Flash_fwd_paramsE) ;  /* 0xffffffb81c9c7950 */ /* 0x000fec0003c3ffff */
.L_x_6757:
        /* <DEDUP_REMOVED lines=15> */
.L_x_11689:


//--------------------- .text._ZN5flash24flash_fwd_splitkv_kernelI23Flash_fwd_kernel_traitsILi96ELi64ELi64ELi4ELb0ELb0EN7cutlass6half_tE19Flash_kernel_traitsILi96ELi64ELi64ELi4ES3_EELb0ELb0ELb0ELb0ELb1ELb0ELb0ELb0EEEvNS_16Flash_fwd_paramsE --------------------------
	.section	.text._ZN5flash24flash_fwd_splitkv_kernelI23Flash_fwd_kernel_traitsILi96ELi64ELi64ELi4ELb0ELb0EN7cutlass6half_tE19Flash_kernel_traitsILi96ELi64ELi64ELi4ES3_EELb0ELb0ELb0ELb0ELb1ELb0ELb0ELb0EEEvNS_16Flash_fwd_paramsE,"ax",@progbits
	.align	128
        .global         _ZN5flash24flash_fwd_splitkv_kernelI23Flash_fwd_kernel_traitsILi96ELi64ELi64ELi4ELb0ELb0EN7cutlass6half_tE19Flash_kernel_traitsILi96ELi64ELi64ELi4ES3_EELb0ELb0ELb0ELb0ELb1ELb0ELb0ELb0EEEvNS_16Flash_fwd_paramsE
        .type           _ZN5flash24flash_fwd_splitkv_kernelI23Flash_fwd_kernel_traitsILi96ELi64ELi64ELi4ELb0ELb0EN7cutlass6half_tE19Flash_kernel_traitsILi96ELi64ELi64ELi4ES3_EELb0ELb0ELb0ELb0ELb1ELb0ELb0ELb0EEEvNS_16Flash_fwd_paramsE,@function
        .size           _ZN5flash24flash_fwd_splitkv_kernelI23Flash_fwd_kernel_traitsILi96ELi64ELi64ELi4ELb0ELb0EN7cutlass6half_tE19Flash_kernel_traitsILi96ELi64ELi64ELi4ES3_EELb0ELb0ELb0ELb0ELb1ELb0ELb0ELb0EEEvNS_16Flash_fwd_paramsE,(.L_x_11690 - _ZN5flash24flash_fwd_splitkv_kernelI23Flash_fwd_kernel_traitsILi96ELi64ELi64ELi4ELb0ELb0EN7cutlass6half_tE19Flash_kernel_traitsILi96ELi64ELi64ELi4ES3_EELb0ELb0ELb0ELb0ELb1ELb0ELb0ELb0EEEvNS_16Flash_fwd_paramsE)
        .other          _ZN5flash24flash_fwd_splitkv_kernelI23Flash_fwd_kernel_traitsILi96ELi64ELi64ELi4ELb0ELb0EN7cutlass6half_tE19Flash_kernel_traitsILi96ELi64ELi64ELi4ES3_EELb0ELb0ELb0ELb0ELb1ELb0ELb0ELb0EEEvNS_16Flash_fwd_paramsE,@"STO_CUDA_ENTRY STV_DEFAULT"
_ZN5flash24flash_fwd_splitkv_kernelI23Flash_fwd_kernel_traitsILi96ELi64ELi64ELi4ELb0ELb0EN7cutlass6half_tE19Flash_kernel_traitsILi96ELi64ELi64ELi4ES3_EELb0ELb0ELb0ELb0ELb1ELb0ELb0ELb0EEEvNS_16Flash_fwd_paramsE:
.text._ZN5flash24flash_fwd_splitkv_kernelI23Flash_fwd_kernel_traitsILi96ELi64ELi64ELi4ELb0ELb0EN7cutlass6half_tE19Flash_kernel_traitsILi96ELi64ELi64ELi4ES3_EELb0ELb0ELb0ELb0ELb1ELb0ELb0ELb0EEEvNS_16Flash_fwd_paramsE:
[----:B------:R-:W-:Y:S01]  /*0000*/  LDC R1, c[0x0][0x37c] ;  /* 0x0000df00ff017b82 */ /* 0x000fe20000000800 */
[----:B------:R-:W1:Y:S07]  /*0010*/  S2R R151, SR_CTAID.X ;  /* 0x0000000000977919 */ /* 0x000e6e0000002500 */
[----:B------:R-:W2:Y:S01]  /*0020*/  LDC.64 R2, c[0x0][0x348] ;  /* 0x0000d200ff027b82 */ /* 0x000ea20000000a00 */
[----:B------:R-:W-:Y:S01]  /*0030*/  BSSY.RECONVERGENT B2, `(.L_x_6758) ;  /* 0x0000005000027945 */ /* 0x000fe20003800200 */
[----:B------:R-:W-:Y:S01]  /*0040*/  MOV R148, 0x80 ;  /* 0x0000008000947802 */ /* 0x000fe20000000f00 */
[----:B------:R-:W3:Y:S01]  /*0050*/  S2R R150, SR_CTAID.Y ;  /* 0x0000000000967919 */ /* 0x000ee20000002600 */
[----:B------:R-:W4:Y:S05]  /*0060*/  S2R R149, SR_CTAID.Z ;  /* 0x0000000000957919 */ /* 0x000f2a0000002700 */
[----:B-1234-:R-:W-:Y:S05]  /*0070*/  CALL.REL.NOINC `($_ZN5flash24flash_fwd_splitkv_kernelI23Flash_fwd_kernel_traitsILi96ELi64ELi64ELi4ELb0ELb0EN7cutlass6half_tE19Flash_kernel_traitsILi96ELi64ELi64ELi4ES3_EELb0ELb0ELb0ELb0ELb1ELb0ELb0ELb0EEEvNS_16Flash_fwd_paramsE$_ZN5flash30compute_attn_1rowblock_splitkvI23Flash_fwd_kernel_traitsILi96ELi64ELi64ELi4ELb0ELb0EN7cutlass6half_tE19Flash_kernel_traitsILi96ELi64ELi64ELi4ES3_EELb0ELb0ELb0ELb0ELb1ELb0ELb0ELb0ENS_16Flash_fwd_paramsEEEvRKT8_iiiii) ;  /* 0x0000000000087944 */ /* 0x01efea0003c00000 */
[----:B------:R-:W-:Y:S05]  /*0080*/  BSYNC.RECONVERGENT B2 ;  /* 0x0000000000027941 */ /* 0x000fea0003800200 */
.L_x_6758:
[----:B------:R-:W-:Y:S05]  /*0090*/  EXIT ;  /* 0x000000000000794d */ /* 0x000fea0003800000 */
        .type           $_ZN5flash24flash_fwd_splitkv_kernelI23Flash_fwd_kernel_traitsILi96ELi64ELi64ELi4ELb0ELb0EN7cutlass6half_tE19Flash_kernel_traitsILi96ELi64ELi64ELi4ES3_EELb0ELb0ELb0ELb0ELb1ELb0ELb0ELb0EEEvNS_16Flash_fwd_paramsE$_ZN5flash30compute_attn_1rowblock_splitkvI23Flash_fwd_kernel_traitsILi96ELi64ELi64ELi4ELb0ELb0EN7cutlass6half_tE19Flash_kernel_traitsILi96ELi64ELi64ELi4ES3_EELb0ELb0ELb0ELb0ELb1ELb0ELb0ELb0ENS_16Flash_fwd_paramsEEEvRKT8_iiiii,@function
        .size           $_ZN5flash24flash_fwd_splitkv_kernelI23Flash_fwd_kernel_traitsILi96ELi64ELi64ELi4ELb0ELb0EN7cutlass6half_tE19Flash_kernel_traitsILi96ELi64ELi64ELi4ES3_EELb0ELb0ELb0ELb0ELb1ELb0ELb0ELb0EEEvNS_16Flash_fwd_paramsE$_ZN5flash30compute_attn_1rowblock_splitkvI23Flash_fwd_kernel_traitsILi96ELi64ELi64ELi4ELb0ELb0EN7cutlass6half_tE19Flash_kernel_traitsILi96ELi64ELi64ELi4ES3_EELb0ELb0ELb0ELb0ELb1ELb0ELb0ELb0ENS_16Flash_fwd_paramsEEEvRKT8_iiiii,(.L_x_11690 - $_ZN5flash24flash_fwd_splitkv_kernelI23Flash_fwd_kernel_traitsILi96ELi64ELi64ELi4ELb0ELb0EN7cutlass6half_tE19Flash_kernel_traitsILi96ELi64ELi64ELi4ES3_EELb0ELb0ELb0ELb0ELb1ELb0ELb0ELb0EEEvNS_16Flash_fwd_paramsE$_ZN5flash30compute_attn_1rowblock_splitkvI23Flash_fwd_kernel_traitsILi96ELi64ELi64ELi4ELb0ELb0EN7cutlass6half_tE19Flash_kernel_traitsILi96ELi64ELi64ELi4ES3_EELb0ELb0ELb0ELb0ELb1ELb0ELb0ELb0ENS_16Flash_fwd_paramsEEEvRKT8_iiiii)
$_ZN5flash24flash_fwd_splitkv_kernelI23Flash_fwd_kernel_traitsILi96ELi64ELi64ELi4ELb0ELb0EN7cutlass6half_tE19Flash_kernel_traitsILi96ELi64ELi64ELi4ES3_EELb0ELb0ELb0ELb0ELb1ELb0ELb0ELb0EEEvNS_16Flash_fwd_paramsE$_ZN5flash30compute_attn_1rowblock_splitkvI23Flash_fwd_kernel_traitsILi96ELi64ELi64ELi4ELb0ELb0EN7cutlass6half_tE19Flash_kernel_traitsILi96ELi64ELi64ELi4ES3_EELb0ELb0ELb0ELb0ELb1ELb0ELb0ELb0ENS_16Flash_fwd_paramsEEEvRKT8_iiiii:
        /* <DEDUP_REMOVED lines=20> */
[----:B------:R-:W-:Y:S02]  /*01e0*/  ISETP.NE.U32.AND P2, PT, R6, RZ, PT ;  /* 0x000000ff0600720c */ /* 0x000fe40003f45070 */
        /* <DEDUP_REMOVED lines=13> */
[----:B------:R-:W2:Y:S02]  /*02c0*/  LD.E.U8 R6, desc[UR4][R2.64+0x1b2] ;  /* 0x0001b20402067980 */ /* 0x000ea4000c101100 */
[----:B--2---:R-:W-:-:S13]  /*02d0*/  ISETP.NE.AND P1, PT, R6, RZ, PT ;  /* 0x000000ff0600720c */ /* 0x004fda0003f25270 */
[----:B------:R-:W-:Y:S05]  /*02e0*/  @!P1 BRA `(.L_x_6760) ;  /* 0x0000000000049947 */ /* 0x000fea0003800000 */
[----:B------:R2:W5:Y:S02]  /*02f0*/  LD.E R13, desc[UR4][R10.64] ;  /* 0x000000040a0d7980 */ /* 0x000564000c101900 */
.L_x_6760:
[----:B------:R-:W-:Y:S05]  /*0300*/  BSYNC.RECONVERGENT B0 ;  /* 0x0000000000007941 */ /* 0x000fea0003800200 */
.L_x_6759:
[----:B------:R-:W-:Y:S04]  /*0310*/  BSSY.RECONVERGENT B0, `(.L_x_6761) ;  /* 0x0000007000007945 */ /* 0x000fe80003800200 */
[----:B------:R-:W-:Y:S05]  /*0320*/  @!P3 BRA `(.L_x_6762) ;  /* 0x000000000014b947 */ /* 0x000fea0003800000 */
[----:B------:R-:W3:Y:S02]  /*0330*/  LD.E.U8 R6, desc[UR4][R2.64+0x1b2] ;  /* 0x0001b20402067980 */ /* 0x000ee4000c101100 */
[----:B---3--:R-:W-:-:S13]  /*0340*/  ISETP.NE.AND P1, PT, R6, RZ, PT ;  /* 0x000000ff0600720c */ /* 0x008fda0003f25270 */
[----:B------:R-:W3:Y:S02]  /*0350*/  @P1 LD.E R6, desc[UR4][R10.64+0x4] ;  /* 0x000004040a061980 */ /* 0x000ee4000c101900 */
[----:B---3-5:R-:W-:-:S06]  /*0360*/  @P1 IADD3 R85, PT, PT, R6, -R13, RZ ;  /* 0x8000000d06551210 */ /* 0x028fcc0007ffe0ff */
[----:B------:R3:W5:Y:S02]  /*0370*/  @!P1 LD.E R85, desc[UR4][R10.64] ;  /* 0x000000040a559980 */ /* 0x000764000c101900 */
.L_x_6762:
[----:B------:R-:W-:Y:S05]  /*0380*/  BSYNC.RECONVERGENT B0 ;  /* 0x0000000000007941 */ /* 0x000fea0003800200 */
.L_x_6761:
        /* <DEDUP_REMOVED lines=8> */
.L_x_6764:
[----:B------:R-:W4:Y:S01]  /*0410*/  LD.E.64 R6, desc[UR4][R2.64+0x108] ;  /* 0x0001080402067980 */ /* 0x000f22000c101b00 */
[----:B------:R-:W-:Y:S01]  /*0420*/  BSSY.RECONVERGENT B0, `(.L_x_6766) ;  /* 0x0000006000007945 */ /* 0x000fe20003800200 */
[----:B------:R-:W-:Y:S01]  /*0430*/  IMAD.MOV.U32 R5, RZ, RZ, RZ ;  /* 0x000000ffff057224 */ /* 0x000fe200078e00ff */
[----:B----4-:R-:W-:-:S04]  /*0440*/  ISETP.NE.U32.AND P0, PT, R6, RZ, PT ;  /* 0x000000ff0600720c */ /* 0x010fc80003f05070 */
[----:B------:R-:W-:-:S13]  /*0450*/  ISETP.NE.AND.EX P0, PT, R7, RZ, PT, P0 ;  /* 0x000000ff0700720c */ /* 0x000fda0003f05300 */
[----:B------:R-:W-:Y:S05]  /*0460*/  @!P0 BRA `(.L_x_6767) ;  /* 0x0000000000048947 */ /* 0x000fea0003800000 */
[----:B------:R4:W5:Y:S02]  /*0470*/  LD.E R5, desc[UR4][R2.64+0xbc] ;  /* 0x0000bc0402057980 */ /* 0x000964000c101900 */
.L_x_6767:
[----:B------:R-:W-:Y:S05]  /*0480*/  BSYNC.RECONVERGENT B0 ;  /* 0x0000000000007941 */ /* 0x000fea0003800200 */
.L_x_6766:
[----:B-----5:R-:W-:Y:S02]  /*0490*/  IADD3 R85, PT, PT, R5, R85, -R12 ;  /* 0x0000005505557210 */ /* 0x020fe40007ffe80c */
.L_x_6765:
[----:B------:R-:W-:Y:S05]  /*04a0*/  BSYNC.RECONVERGENT B1 ;  /* 0x0000000000017941 */ /* 0x000fea0003800200 */
.L_x_6763:
[----:B------:R-:W-:Y:S01]  /*04b0*/  IMAD.SHL.U32 R139, R151, 0x40, RZ ;  /* 0x00000040978b7824 */ /* 0x000fe200078e00ff */
[----:B------:R-:W-:Y:S01]  /*04c0*/  MOV R6, R148 ;  /* 0x0000009400067202 */ /* 0x000fe20000000f00 */
[----:B------:R-:W-:-:S03]  /*04d0*/  IMAD.MOV.U32 R7, RZ, RZ, 0x0 ;  /* 0x00000000ff077424 */ /* 0x000fc600078e00ff */
[----:B------:R-:W-:-:S13]  /*04e0*/  ISETP.GT.AND P0, PT, R18, R139, PT ;  /* 0x0000008b1200720c */ /* 0x000fda0003f04270 */
[----:B-1234-:R-:W-:Y:S05]  /*04f0*/  @!P0 RET.REL.NODEC R6 `(_ZN5flash24flash_fwd_splitkv_kernelI23Flash_fwd_kernel_traitsILi96ELi64ELi64ELi4ELb0ELb0EN7cutlass6half_tE19Flash_kernel_traitsILi96ELi64ELi64ELi4ES3_EELb0ELb0ELb0ELb0ELb1ELb0ELb0ELb0EEEvNS_16Flash_fwd_paramsE) ;  /* 0xfffffff806c08950 */ /* 0x01efea0003c3ffff */
[----:B------:R-:W2:Y:S01]  /*0500*/  LD.E R8, desc[UR4][R2.64+0xb8] ;  /* 0x0000b80402087980 */ /* 0x000ea2000c101900 */
[----:B------:R-:W-:Y:S01]  /*0510*/  VIADD R6, R85, 0x3f ;  /* 0x0000003f55067836 */ /* 0x000fe20000000000 */
[----:B------:R-:W1:Y:S04]  /*0520*/  S2R R132, SR_TID.X ;  /* 0x0000000000847919 */ /* 0x000e680000002100 */
        /* <DEDUP_REMOVED lines=9> */
[----:B-1----:R-:W-:Y:S05]  /*05c0*/  @P0 BRA `(.L_x_6768) ;  /* 0x0000000400300947 */ /* 0x002fea0003800000 */
        /* <DEDUP_REMOVED lines=21> */
[-C--:B---3--:R-:W-:Y:S02]  /*0720*/  IMAD R4, R4, R150.reuse, R149 ;  /* 0x0000009604047224 */ /* 0x088fe400078e0295 */
[-C--:B----4-:R-:W-:Y:S02]  /*0730*/  @!P0 IMAD R8, R21, R150.reuse, RZ ;  /* 0x0000009615088224 */ /* 0x090fe400078e02ff */
[----:B------:R-:W-:-:S04]  /*0740*/  @!P0 IMAD.WIDE.U32 R20, R20, R150, RZ ;  /* 0x0000009614148225 */ /* 0x000fc800078e00ff */
[----:B-1----:R-:W-:Y:S01]  /*0750*/  @!P0 IMAD.MOV.U32 R2, RZ, RZ, R20 ;  /* 0x000000ffff028224 */ /* 0x002fe200078e0014 */
[----:B------:R-:W-:Y:S01]  /*0760*/  @P0 MOV R2, R156 ;  /* 0x0000009c00020202 */ /* 0x000fe20000000f00 */
[----:B------:R-:W-:-:S04]  /*0770*/  IMAD.WIDE.U32 R22, R139, R14, R22 ;  /* 0x0000000e8b167225 */ /* 0x000fc800078e0016 */
[----:B------:R-:W-:Y:S01]  /*0780*/  IMAD R0, R0, R4, R139 ;  /* 0x0000000400007224 */ /* 0x000fe200078e028b */
[----:B------:R-:W-:Y:S01]  /*0790*/  IADD3 R4, P3, PT, R2, R22, RZ ;  /* 0x0000001602047210 */ /* 0x000fe20007f7e0ff */
[----:B------:R-:W-:Y:S01]  /*07a0*/  @!P0 IMAD.IADD R8, R21, 0x1, R8 ;  /* 0x0000000115088824 */ /* 0x000fe200078e0208 */
[----:B------:R-:W-:Y:S01]  /*07b0*/  @P0 IADD3 R8, PT, PT, R157, R5, RZ ;  /* 0x000000059d080210 */ /* 0x000fe20007ffe0ff */
[----:B------:R-:W-:Y:S01]  /*07c0*/  IMAD R139, R15, R139, RZ ;  /* 0x0000008b0f8b7224 */ /* 0x000fe200078e02ff */
[----:B------:R-:W-:-:S04]  /*07d0*/  IADD3 R3, P0, PT, R0, R11, RZ ;  /* 0x0000000b00037210 */ /* 0x000fc80007f1e0ff */
[----:B------:R-:W-:Y:S01]  /*07e0*/  IADD3.X R5, PT, PT, R8, R23, R139, P3, !PT ;  /* 0x0000001708057210 */ /* 0x000fe20001ffe48b */
[-C--:B------:R-:W-:Y:S01]  /*07f0*/  IMAD R2, R13, R149.reuse, RZ ;  /* 0x000000950d027224 */ /* 0x080fe200078e02ff */
[----:B------:R-:W-:Y:S02]  /*0800*/  LEA.HI.X.SX32 R0, R0, RZ, 0x1, P0 ;  /* 0x000000ff00007211 */ /* 0x000fe400000f0eff */
[C---:B------:R-:W-:Y:S01]  /*0810*/  LEA R6, P0, R3.reuse, R6, 0x2 ;  /* 0x0000000603067211 */ /* 0x040fe200078010ff */
        /* <DEDUP_REMOVED lines=15> */
.L_x_6770:
[----:B------:R-:W-:Y:S05]  /*0910*/  BSYNC.RECONVERGENT B0 ;  /* 0x0000000000007941 */ /* 0x000fea0003800200 */
.L_x_6769:
[----:B------:R-:W-:Y:S04]  /*0920*/  BSSY.RECONVERGENT B0, `(.L_x_6771) ;  /* 0x000000f000007945 */ /* 0x000fe80003800200 */
[----:B------:R-:W-:Y:S05]  /*0930*/  @P1 BRA `(.L_x_6772) ;  /* 0x0000000000341947 */ /* 0x000fea0003800000 */
[----:B------:R-:W-:Y:S01]  /*0940*/  IADD3 R11, P0, PT, R11, 0x20, RZ ;  /* 0x000000200b0b7810 */ /* 0x000fe20007f1e0ff */
        /* <DEDUP_REMOVED lines=12> */
.L_x_6772:
[----:B------:R-:W-:Y:S05]  /*0a10*/  BSYNC.RECONVERGENT B0 ;  /* 0x0000000000007941 */ /* 0x000fea0003800200 */
.L_x_6771:
[----:B------:R-:W-:Y:S01]  /*0a20*/  MOV R149, 0x0 ;  /* 0x0000000000957802 */ /* 0x000fe20000000f00 */
[----:B------:R1:W-:Y:S03]  /*0a30*/  @!P4 ST.E desc[UR4][R6.64], R3 ;  /* 0x000000030600c985 */ /* 0x0003e6000c101904 */
[----:B-12--5:R-:W-:Y:S05]  /*0a40*/  @P3 RET.REL.NODEC R148 `(_ZN5flash24flash_fwd_splitkv_kernelI23Flash_fwd_kernel_traitsILi96ELi64ELi64ELi4ELb0ELb0EN7cutlass6half_tE19Flash_kernel_traitsILi96ELi64ELi64ELi4ES3_EELb0ELb0ELb0ELb0ELb1ELb0ELb0ELb0EEEvNS_16Flash_fwd_paramsE) ;  /* 0xfffffff4946c3950 */ /* 0x026fea0003c3ffff */
[----:B------:R-:W-:Y:S02]  /*0a50*/  MOV R3, 0x7f800000 ;  /* 0x7f80000000037802 */ /* 0x000fe40000000f00 */
[----:B------:R-:W-:-:S03]  /*0a60*/  MOV R149, 0x0 ;  /* 0x0000000000957802 */ /* 0x000fc60000000f00 */
[----:B------:R1:W-:Y:S02]  /*0a70*/  ST.E desc[UR4][R6.64+0x80], R3 ;  /* 0x0000800306007985 */ /* 0x0003e4000c101904 */
[----:B-1----:R-:W-:Y:S05]  /*0a80*/  RET.REL.NODEC R148 `(_ZN5flash24flash_fwd_splitkv_kernelI23Flash_fwd_kernel_traitsILi96ELi64ELi64ELi4ELb0ELb0EN7cutlass6half_tE19Flash_kernel_traitsILi96ELi64ELi64ELi4ES3_EELb0ELb0ELb0ELb0ELb1ELb0ELb0ELb0EEEvNS_16Flash_fwd_paramsE) ;  /* 0xfffffff4945c7950 */ /* 0x002fea0003c3ffff */
.L_x_6768:
        /* <DEDUP_REMOVED lines=13> */
[----:B------:R-:W3:Y:S01]  /*0b60*/  LD.E.64 R8, desc[UR4][R2.64+0x168] ;  /* 0x0001680402087980 */ /* 0x000ee2000c101b00 */
[----:B------:R-:W-:Y:S02]  /*0b70*/  IMAD.MOV.U32 R92, RZ, RZ, R2 ;  /* 0x000000ffff5c7224 */ /* 0x000fe400078e0002 */
[----:B------:R-:W-:-:S05]  /*0b80*/  IMAD.MOV.U32 R93, RZ, RZ, R3 ;  /* 0x000000ffff5d7224 */ /* 0x000fca00078e0003 */
[----:B------:R-:W4:Y:S01]  /*0b90*/  LD.E R24, desc[UR4][R92.64+0x68] ;  /* 0x000068045c187980 */ /* 0x000f22000c101900 */
[----:B------:R-:W-:-:S03]  /*0ba0*/  LEA R154, R84, 0xffffffc0, 0x6 ;  /* 0xffffffc0549a7811 */ /* 0x000fc600078e30ff */
[----:B------:R-:W4:Y:S01]  /*0bb0*/  LD.E.64 R20, desc[UR4][R92.64+0x20] ;  /* 0x000020045c147980 */ /* 0x000f22000c101b00 */
[----:B-1----:R-:W-:-:S03]  /*0bc0*/  IABS R4, R154 ;  /* 0x0000009a00047213 */ /* 0x002fc60000000000 */
        /* <DEDUP_REMOVED lines=8> */
[----:B------:R-:W1:Y:S02]  /*0c50*/  F2I.FTZ.U32.TRUNC.NTZ R13, R12 ;  /* 0x0000000c000d7305 */ /* 0x000e64000021f000 */
        /* <DEDUP_REMOVED lines=13> */
[----:B------:R-:W-:Y:S01]  /*0d30*/  ISETP.NE.AND P2, PT, R11, RZ, PT ;  /* 0x000000ff0b00720c */ /* 0x000fe20003f45270 */
[----:B------:R-:W5:Y:S01]  /*0d40*/  LD.E.64 R4, desc[UR4][R92.64+0x40] ;  /* 0x000040045c047980 */ /* 0x000f62000c101b00 */
        /* <DEDUP_REMOVED lines=16> */
[----:B------:R-:W-:Y:S01]  /*0e50*/  IMAD.MOV.U32 R22, RZ, RZ, RZ ;  /* 0x000000ffff167224 */ /* 0x000fe200078e00ff */
[----:B------:R-:W-:Y:S02]  /*0e60*/  IABS R8, R149 ;  /* 0x0000009500087213 */ /* 0x000fe40000000000 */
[----:B-1----:R-:W-:Y:S02]  /*0e70*/  IABS R7, R24 ;  /* 0x0000001800077213 */ /* 0x002fe40000000000 */
[----:B---3--:R-:W-:-:S05]  /*0e80*/  IADD3 R6, PT, PT, RZ, -R23, RZ ;  /* 0x80000017ff067210 */ /* 0x008fca0007ffe0ff */
        /* <DEDUP_REMOVED lines=8> */
[----:B------:R-:W-:Y:S02]  /*0f10*/  IADD3 R8, PT, PT, -R10, RZ, RZ ;  /* 0x000000ff0a087210 */ /* 0x000fe40007ffe1ff */
[----:B------:R-:W-:Y:S01]  /*0f20*/  LOP3.LUT R10, R149, R24, RZ, 0x3c, !PT ;  /* 0x00000018950a7212 */ /* 0x000fe200078e3cff */
[----:B------:R-:W-:Y:S01]  /*0f30*/  @!P1 VIADD R6, R6, 0x1 ;  /* 0x0000000106069836 */ /* 0x000fe20000000000 */
[----:B------:R-:W-:Y:S02]  /*0f40*/  ISETP.NE.AND P1, PT, R24, RZ, PT ;  /* 0x000000ff1800720c */ /* 0x000fe40003f25270 */
[----:B------:R-:W-:Y:S01]  /*0f50*/  ISETP.GE.AND P0, PT, R10, RZ, PT ;  /* 0x000000ff0a00720c */ /* 0x000fe20003f06270 */
[----:B------:R-:W-:-:S04]  /*0f60*/  IMAD R8, R11, R8, R154 ;  /* 0x000000080b087224 */ /* 0x000fc800078e029a */
[----:B------:R-:W-:-:S04]  /*0f70*/  @P2 IADD3 R6, PT, PT, R6, 0x1, RZ ;  /* 0x0000000106062810 */ /* 0x000fc80007ffe0ff */
        /* <DEDUP_REMOVED lines=14> */
[----:B------:R-:W-:-:S05]  /*1060*/  IMAD R6, R144, R9, R6 ;  /* 0x0000000990067224 */ /* 0x000fca00078e0206 */
[----:B------:R-:W-:Y:S01]  /*1070*/  IADD3 R21, PT, PT, R21, R6, RZ ;  /* 0x0000000615157210 */ /* 0x000fe20007ffe0ff */
[----:B------:R-:W-:Y:S02]  /*1080*/  IMAD R6, R15, R0, RZ ;  /* 0x000000000f067224 */ /* 0x000fe400078e02ff */
[----:B------:R-:W-:-:S04]  /*1090*/  IMAD.WIDE.U32 R12, R11, R16, R20 ;  /* 0x000000100b0c7225 */ /* 0x000fc800078e0014 */
[----:B------:R-:W-:-:S04]  /*10a0*/  IMAD.WIDE.U32 R16, R14, R0, RZ ;  /* 0x000000000e107225 */ /* 0x000fc800078e00ff */
[----:B------:R-:W-:Y:S01]  /*10b0*/  IMAD R6, R14, R7, R6 ;  /* 0x000000070e067224 */ /* 0x000fe200078e0206 */
[----:B------:R-:W-:Y:S01]  /*10c0*/  MOV R14, R16 ;  /* 0x00000010000e7202 */ /* 0x000fe20000000f00 */
[----:B------:R-:W-:-:S03]  /*10d0*/  IMAD.IADD R10, R13, 0x1, R10 ;  /* 0x000000010d0a7824 */ /* 0x000fc600078e020a */
[----:B------:R-:W-:Y:S01]  /*10e0*/  IADD3 R0, PT, PT, R17, R6, RZ ;  /* 0x0000000611007210 */ /* 0x000fe20007ffe0ff */
[----:B------:R-:W-:Y:S05]  /*10f0*/  BRA `(.L_x_6775) ;  /* 0x0000000400407947 */ /* 0x000fea0003800000 */
.L_x_6774:
[----:B------:R-:W2:Y:S01]  /*1100*/  LD.E R24, desc[UR4][R2.64+0x68] ;  /* 0x0000680402187980 */ /* 0x000ea2000c101900 */
[----:B------:R-:W-:-:S03]  /*1110*/  ISETP.NE.AND P2, PT, R13, -0x1, PT ;  /* 0xffffffff0d00780c */ /* 0x000fc60003f45270 */
[----:B------:R-:W3:Y:S01]  /*1120*/  LD.E.64 R144, desc[UR4][R2.64+0x38] ;  /* 0x0000380402907980 */ /* 0x000ee2000c101b00 */
[----:B------:R-:W-:Y:S01]  /*1130*/  MOV R92, R2 ;  /* 0x00000002005c7202 */ /* 0x000fe20000000f00 */
[----:B------:R-:W-:Y:S02]  /*1140*/  IMAD.MOV.U32 R93, RZ, RZ, R3 ;  /* 0x000000ffff5d7224 */ /* 0x000fe400078e0003 */
[----:B------:R4:W5:Y:S04]  /*1150*/  LD.E.64 R32, desc[UR4][R2.64+0x58] ;  /* 0x0000580402207980 */ /* 0x000968000c101b00 */
[----:B-1----:R-:W4:Y:S04]  /*1160*/  LD.E.64 R4, desc[UR4][R92.64+0x40] ;  /* 0x000040045c047980 */ /* 0x002f28000c101b00 */
[----:B------:R-:W4:Y:S04]  /*1170*/  @!P2 LD.E.64 R20, desc[UR4][R2.64+0x20] ;  /* 0x000020040214a980 */ /* 0x000f28000c101b00 */
[----:B------:R-:W4:Y:S04]  /*1180*/  @!P2 LD.E.64 R16, desc[UR4][R2.64+0x28] ;  /* 0x000028040210a980 */ /* 0x000f28000c101b00 */
[----:B------:R-:W4:Y:S01]  /*1190*/  LD.E.64 R14, desc[UR4][R92.64+0x50] ;  /* 0x000050045c0e7980 */ /* 0x000f22000c101b00 */
[----:B------:R-:W-:-:S02]  /*11a0*/  MOV R22, RZ ;  /* 0x000000ff00167202 */ /* 0x000fc40000000f00 */
[----:B------:R-:W-:Y:S02]  /*11b0*/  LEA R154, R84, 0xffffffc0, 0x6 ;  /* 0xffffffc0549a7811 */ /* 0x000fe400078e30ff */
[----:B------:R-:W-:Y:S02]  /*11c0*/  CS2R R158, SRZ ;  /* 0x00000000009e7805 */ /* 0x000fe4000001ff00 */
[----:B--2---:R-:W-:-:S04]  /*11d0*/  IABS R0, R24 ;  /* 0x0000001800007213 */ /* 0x004fc80000000000 */
[----:B------:R-:W1:Y:S08]  /*11e0*/  I2F.RP R10, R0 ;  /* 0x00000000000a7306 */ /* 0x000e700000209400 */
[----:B-1----:R-:W1:Y:S02]  /*11f0*/  MUFU.RCP R8, R10 ;  /* 0x0000000a00087308 */ /* 0x002e640000001000 */
[----:B-1----:R-:W-:-:S06]  /*1200*/  IADD3 R8, PT, PT, R8, 0xffffffe, RZ ;  /* 0x0ffffffe08087810 */ /* 0x002fcc0007ffe0ff */
[----:B------:R-:W1:Y:S01]  /*1210*/  F2I.FTZ.U32.TRUNC.NTZ R23, R8 ;  /* 0x0000000800177305 */ /* 0x000e62000021f000 */
[----:B------:R-:W-:Y:S01]  /*1220*/  IABS R7, R24 ;  /* 0x0000001800077213 */ /* 0x000fe20000000000 */
        /* <DEDUP_REMOVED lines=16> */
[----:B------:R-:W-:Y:S01]  /*1330*/  @!P1 IADD3 R7, PT, PT, R7, -R0, RZ ;  /* 0x8000000007079210 */ /* 0x000fe20007ffe0ff */
[C---:B------:R-:W-:Y:S02]  /*1340*/  @!P2 IMAD R9, R20.reuse, R8, R9 ;  /* 0x000000081409a224 */ /* 0x040fe400078e0209 */
[----:B------:R-:W-:Y:S01]  /*1350*/  @!P2 IMAD.WIDE.U32 R22, R20, R11, R22 ;  /* 0x0000000b1416a225 */ /* 0x000fe200078e0016 */
[----:B------:R-:W-:-:S03]  /*1360*/  ISETP.GE.U32.AND P3, PT, R7, R0, PT ;  /* 0x000000000700720c */ /* 0x000fc60003f66070 */
[-C--:B------:R-:W-:Y:S02]  /*1370*/  @P2 IMAD R0, R145, R6.reuse, RZ ;  /* 0x0000000691002224 */ /* 0x080fe400078e02ff */
[----:B------:R-:W-:Y:S01]  /*1380*/  @P2 IMAD.WIDE.U32 R20, R144, R6, RZ ;  /* 0x0000000690142225 */ /* 0x000fe200078e00ff */
[----:B------:R-:W-:-:S03]  /*1390*/  LOP3.LUT R6, R149, R24, RZ, 0x3c, !PT ;  /* 0x0000001895067212 */ /* 0x000fc600078e3cff */
[----:B------:R-:W-:Y:S01]  /*13a0*/  @!P1 VIADD R10, R10, 0x1 ;  /* 0x000000010a0a9836 */ /* 0x000fe20000000000 */
[----:B------:R-:W-:Y:S02]  /*13b0*/  ISETP.GE.AND P0, PT, R6, RZ, PT ;  /* 0x000000ff0600720c */ /* 0x000fe40003f06270 */
[----:B------:R-:W-:Y:S01]  /*13c0*/  ISETP.NE.AND P1, PT, R24, RZ, PT ;  /* 0x000000ff1800720c */ /* 0x000fe20003f25270 */
[----:B------:R-:W-:Y:S01]  /*13d0*/  @!P2 IMAD.MOV.U32 R8, RZ, RZ, R22 ;  /* 0x000000ffff08a224 */ /* 0x000fe200078e0016 */
[----:B------:R-:W-:Y:S02]  /*13e0*/  @!P2 IADD3 R9, PT, PT, R23, R9, RZ ;  /* 0x000000091709a210 */ /* 0x000fe40007ffe0ff */
[----:B------:R-:W-:Y:S02]  /*13f0*/  @P2 IADD3 R9, PT, PT, R21, R0, RZ ;  /* 0x0000000015092210 */ /* 0x000fe40007ffe0ff */
[----:B------:R-:W-:Y:S01]  /*1400*/  @P2 MOV R8, R20 ;  /* 0x0000001400082202 */ /* 0x000fe20000000f00 */
[----:B------:R-:W-:Y:S01]  /*1410*/  @!P2 IMAD R0, R5, R12, RZ ;  /* 0x0000000c0500a224 */ /* 0x000fe200078e02ff */
[----:B------:R-:W-:-:S02]  /*1420*/  @!P2 SHF.R.S32.HI R7, RZ, 0x1f, R12 ;  /* 0x0000001fff07a819 */ /* 0x000fc4000001140c */
[----:B------:R-:W-:Y:S01]  /*1430*/  @P3 IADD3 R10, PT, PT, R10, 0x1, RZ ;  /* 0x000000010a0a3810 */ /* 0x000fe20007ffe0ff */
[----:B------:R-:W-:-:S04]  /*1440*/  IMAD.WIDE.U32 R20, R144, R154, R8 ;  /* 0x0000009a90147225 */ /* 0x000fc800078e0008 */
[----:B------:R-:W-:Y:S02]  /*1450*/  @!P2 IMAD R0, R7, R4, R0 ;  /* 0x000000040700a224 */ /* 0x000fe400078e0200 */
[----:B------:R-:W-:-:S04]  /*1460*/  @!P2 IMAD.WIDE.U32 R8, R4, R12, RZ ;  /* 0x0000000c0408a225 */ /* 0x000fc800078e00ff */
[----:B------:R-:W-:Y:S02]  /*1470*/  IMAD R6, R145, R154, RZ ;  /* 0x0000009a91067224 */ /* 0x000fe400078e02ff */
[----:B------:R-:W-:Y:S01]  /*1480*/  @!P0 IMAD.MOV R10, RZ, RZ, -R10 ;  /* 0x000000ffff0a8224 */ /* 0x000fe200078e0a0a */
[----:B------:R-:W-:Y:S02]  /*1490*/  @!P1 LOP3.LUT R10, RZ, R24, RZ, 0x33, !PT ;  /* 0x00000018ff0a9212 */ /* 0x000fe400078e33ff */
[----:B------:R-:W-:Y:S01]  /*14a0*/  @!P2 IADD3 R23, PT, PT, R9, R0, RZ ;  /* 0x000000000917a210 */ /* 0x000fe20007ffe0ff */
[----:B------:R-:W-:Y:S01]  /*14b0*/  @!P2 IMAD R0, R17, R11, RZ ;  /* 0x0000000b1100a224 */ /* 0x000fe200078e02ff */
[----:B------:R-:W-:Y:S01]  /*14c0*/  @!P2 SHF.R.S32.HI R7, RZ, 0x1f, R11 ;  /* 0x0000001fff07a819 */ /* 0x000fe2000001140b */
[----:B------:R-:W-:Y:S01]  /*14d0*/  @!P2 IMAD.MOV.U32 R22, RZ, RZ, R8 ;  /* 0x000000ffff16a224 */ /* 0x000fe200078e0008 */
[----:B------:R-:W-:Y:S01]  /*14e0*/  IADD3 R21, PT, PT, R21, R6, RZ ;  /* 0x0000000615157210 */ /* 0x000fe20007ffe0ff */
[----:B------:R-:W-:Y:S01]  /*14f0*/  IMAD R9, R15, R10, RZ ;  /* 0x0000000a0f097224 */ /* 0x000fe200078e02ff */
[----:B------:R-:W-:-:S02]  /*1500*/  SHF.R.S32.HI R6, RZ, 0x1f, R10 ;  /* 0x0000001fff067819 */ /* 0x000fc4000001140a */
[----:B------:R-:W-:Y:S01]  /*1510*/  @P2 IADD3 R12, PT, PT, R12, R13, RZ ;  /* 0x0000000d0c0c2210 */ /* 0x000fe20007ffe0ff */
[C---:B------:R-:W-:Y:S02]  /*1520*/  @!P2 IMAD R0, R16.reuse, R7, R0 ;  /* 0x000000071000a224 */ /* 0x040fe400078e0200 */
[----:B------:R-:W-:-:S04]  /*1530*/  @!P2 IMAD.WIDE.U32 R16, R16, R11, R22 ;  /* 0x0000000b1010a225 */ /* 0x000fc800078e0016 */
[----:B------:R-:W-:-:S04]  /*1540*/  IMAD.WIDE.U32 R10, R14, R10, R20 ;  /* 0x0000000a0e0a7225 */ /* 0x000fc800078e0014 */
[----:B------:R-:W-:Y:S02]  /*1550*/  IMAD R9, R14, R6, R9 ;  /* 0x000000060e097224 */ /* 0x000fe400078e0209 */
[-C--:B------:R-:W-:Y:S02]  /*1560*/  @P2 IMAD R6, R5, R12.reuse, RZ ;  /* 0x0000000c05062224 */ /* 0x080fe400078e02ff */
[----:B------:R-:W-:Y:S01]  /*1570*/  @P2 IMAD.WIDE.U32 R20, R4, R12, RZ ;  /* 0x0000000c04142225 */ /* 0x000fe200078e00ff */
[----:B------:R-:W-:Y:S02]  /*1580*/  @!P2 IADD3 R0, PT, PT, R17, R0, RZ ;  /* 0x000000001100a210 */ /* 0x000fe40007ffe0ff */
[----:B------:R-:W-:Y:S01]  /*1590*/  @!P2 MOV R14, R16 ;  /* 0x00000010000ea202 */ /* 0x000fe20000000f00 */
[----:B------:R-:W-:Y:S01]  /*15a0*/  IMAD.MOV.U32 R12, RZ, RZ, R10 ;  /* 0x000000ffff0c7224 */ /* 0x000fe200078e000a */
[----:B------:R-:W-:Y:S01]  /*15b0*/  IADD3 R10, PT, PT, R11, R9, RZ ;  /* 0x000000090b0a7210 */ /* 0x000fe20007ffe0ff */
[----:B------:R-:W-:Y:S01]  /*15c0*/  @P2 IMAD.MOV.U32 R14, RZ, RZ, R20 ;  /* 0x000000ffff0e2224 */ /* 0x000fe200078e0014 */
[----:B------:R-:W-:-:S02]  /*15d0*/  @P2 IADD3 R0, PT, PT, R21, R6, RZ ;  /* 0x0000000615002210 */ /* 0x000fc40007ffe0ff */
[----:B------:R-:W-:Y:S02]  /*15e0*/  MOV R9, RZ ;  /* 0x000000ff00097202 */ /* 0x000fe40000000f00 */
[----:B------:R-:W-:Y:S02]  /*15f0*/  MOV R8, R154 ;  /* 0x0000009a00087202 */ /* 0x000fe40000000f00 */
.L_x_6775:
[----:B------:R-:W-:Y:S05]  /*1600*/  BSYNC.RECONVERGENT B0 ;  /* 0x0000000000007941 */ /* 0x000fea0003800200 */
.L_x_6773:
        /* <DEDUP_REMOVED lines=23> */
[----:B-----5:R-:W-:Y:S02]  /*1780*/  IMAD R9, R9, R4, RZ ;  /* 0x0000000409097224 */ /* 0x020fe400078e02ff */
[----:B------:R-:W-:-:S08]  /*1790*/  IMAD.SHL.U32 R141, R132, 0x8, RZ ;  /* 0x00000008848d7824 */ /* 0x000fd000078e00ff */
[----:B------:R-:W-:Y:S01]  /*17a0*/  @!P1 IMAD.IADD R34, R34, 0x1, -R15 ;  /* 0x0000000122229824 */ /* 0x000fe200078e0a0f */
[----:B------:R-:W-:-:S04]  /*17b0*/  ISETP.GE.AND P2, PT, R11, RZ, PT ;  /* 0x000000ff0b00720c */ /* 0x000fc80003f46270 */
[----:B------:R-:W-:Y:S01]  /*17c0*/  ISETP.GE.U32.AND P3, PT, R34, R15, PT ;  /* 0x0000000f2200720c */ /* 0x000fe20003f66070 */
[----:B------:R-:W-:Y:S01]  /*17d0*/  IMAD.IADD R139, R18, 0x1, -R139 ;  /* 0x00000001128b7824 */ /* 0x000fe200078e0a8b */
[----:B------:R-:W-:Y:S01]  /*17e0*/  ISETP.NE.AND P6, PT, R24, RZ, PT ;  /* 0x000000ff1800720c */ /* 0x000fe20003fc5270 */
[C---:B------:R-:W-:Y:S01]  /*17f0*/  IMAD R9, R8.reuse, R5, R9 ;  /* 0x0000000508097224 */ /* 0x040fe200078e0209 */
[----:B------:R-:W-:Y:S01]  /*1800*/  LOP3.LUT R140, R141, 0x18, RZ, 0xc0, !PT ;  /* 0x000000188d8c7812 */ /* 0x000fe200078ec0ff */
[----:B------:R-:W-:Y:S01]  /*1810*/  IMAD.WIDE.U32 R18, R8, R4, RZ ;  /* 0x0000000408127225 */ /* 0x000fe200078e00ff */
[----:B------:R-:W-:-:S03]  /*1820*/  SHF.R.U32.HI R8, RZ, 0x2, R132 ;  /* 0x00000002ff087819 */ /* 0x000fc60000011684 */
[----:B------:R-:W-:Y:S02]  /*1830*/  @!P1 VIADD R16, R16, 0x1 ;  /* 0x0000000110109836 */ /* 0x000fe40000000000 */
[----:B------:R-:W-:Y:S01]  /*1840*/  IMAD R11, R84, -0x40, R85 ;  /* 0xffffffc0540b7824 */ /* 0x000fe200078e0255 */
[----:B------:R-:W-:Y:S01]  /*1850*/  LOP3.LUT R155, R141, 0xc0, RZ, 0xc0, !PT ;  /* 0x000000c08d9b7812 */ /* 0x000fe200078ec0ff */
[----:B------:R-:W-:Y:S01]  /*1860*/  @P3 VIADD R16, R16, 0x1 ;  /* 0x0000000110103836 */ /* 0x000fe20000000000 */
[----:B------:R-:W-:Y:S01]  /*1870*/  IADD3 R14, P4, P1, R18, R14, R140 ;  /* 0x0000000e120e7210 */ /* 0x000fe2000799e08c */
[----:B------:R-:W-:Y:S02]  /*1880*/  VIADD R18, R8, 0x20 ;  /* 0x0000002008127836 */ /* 0x000fe40000000000 */
[----:B------:R-:W-:Y:S01]  /*1890*/  VIADD R11, R11, 0x40 ;  /* 0x000000400b0b7836 */ /* 0x000fe20000000000 */
[----:B------:R-:W-:Y:S01]  /*18a0*/  LOP3.LUT R155, R155, 0x18, R132, 0xf8, !PT ;  /* 0x000000189b9b7812 */ /* 0x000fe200078ef884 */
[----:B------:R-:W-:Y:S01]  /*18b0*/  IMAD.IADD R9, R19, 0x1, R9 ;  /* 0x0000000113097824 */ /* 0x000fe200078e0209 */
[C---:B------:R-:W-:Y:S01]  /*18c0*/  ISETP.GE.AND P5, PT, R18.reuse, R139, PT ;  /* 0x0000008b1200720c */ /* 0x040fe20003fa6270 */
[----:B------:R-:W-:Y:S01]  /*18d0*/  @!P2 IMAD.MOV R16, RZ, RZ, -R16 ;  /* 0x000000ffff10a224 */ /* 0x000fe200078e0a10 */
[----:B------:R-:W-:-:S02]  /*18e0*/  ISETP.GE.AND P3, PT, R18, R11, PT ;  /* 0x0000000b1200720c */ /* 0x000fc40003f66270 */
[----:B------:R-:W-:Y:S02]  /*18f0*/  ISETP.GE.AND P2, PT, R18, R11, PT ;  /* 0x0000000b1200720c */ /* 0x000fe40003f46270 */
[----:B------:R-:W-:Y:S02]  /*1900*/  @!P6 LOP3.LUT R16, RZ, R24, RZ, 0x33, !PT ;  /* 0x00000018ff10e212 */ /* 0x000fe400078e33ff */
[----:B------:R-:W-:Y:S02]  /*1910*/  LOP3.LUT R13, R141, 0x1f20, RZ, 0xc0, !PT ;  /* 0x00001f208d0d7812 */ /* 0x000fe400078ec0ff */
[----:B------:R-:W-:Y:S02]  /*1920*/  LOP3.LUT R18, R155, R140, RZ, 0x3c, !PT ;  /* 0x0000008c9b127212 */ /* 0x000fe400078e3cff */
[----:B------:R-:W-:Y:S01]  /*1930*/  IADD3.X R9, PT, PT, R9, R0, RZ, P4, P1 ;  /* 0x0000000009097210 */ /* 0x000fe200027e24ff */
[----:B------:R-:W-:Y:S01]  /*1940*/  IMAD R0, R33, R16, RZ ;  /* 0x0000001021007224 */ /* 0x000fe200078e02ff */
[----:B------:R-:W-:-:S02]  /*1950*/  SHF.R.S32.HI R15, RZ, 0x1f, R16 ;  /* 0x0000001fff0f7819 */ /* 0x000fc40000011410 */
[----:B------:R-:W-:Y:S01]  /*1960*/  LOP3.LUT R13, R13, R18, RZ, 0xfc, !PT ;  /* 0x000000120d0d7212 */ /* 0x000fe200078efcff */
[----:B------:R-:W-:Y:S01]  /*1970*/  IMAD.WIDE.U32 R16, R32, R16, RZ ;  /* 0x0000001020107225 */ /* 0x000fe200078e00ff */
[----:B------:R-:W1:Y:S03]  /*1980*/  S2UR UR6, SR_CgaCtaId ;  /* 0x00000000000679c3 */ /* 0x000e660000008800 */
[----:B------:R-:W-:Y:S01]  /*1990*/  IMAD R0, R15, R32, R0 ;  /* 0x000000200f007224 */ /* 0x000fe200078e0200 */
[----:B------:R-:W-:-:S03]  /*19a0*/  IADD3 R14, P4, PT, R14, R16, RZ ;  /* 0x000000100e0e7210 */ /* 0x000fc60007f9e0ff */
[----:B------:R-:W-:Y:S01]  /*19b0*/  IMAD.IADD R0, R17, 0x1, R0 ;  /* 0x0000000111007824 */ /* 0x000fe200078e0200 */
[----:B------:R-:W-:Y:S01]  /*19c0*/  ISETP.GE.AND P6, PT, R8, R139, PT ;  /* 0x0000008b0800720c */ /* 0x000fe20003fc6270 */
[----:B------:R-:W-:Y:S01]  /*19d0*/  UMOV UR7, 0x400 ;  /* 0x0000040000077882 */ /* 0x000fe20000000000 */
[----:B------:R-:W-:Y:S01]  /*19e0*/  IMAD R147, R145, R8, RZ ;  /* 0x0000000891937224 */ /* 0x000fe200078e02ff */
[----:B------:R-:W-:Y:S01]  /*19f0*/  SHF.L.U64.HI R145, R144, 0x5, R145 ;  /* 0x0000000590917819 */ /* 0x000fe20000010291 */
[----:B-1----:R-:W-:-:S06]  /*1a00*/  ULEA UR6, UR6, UR7, 0x18 ;  /* 0x0000000706067291 */ /* 0x002fcc000f8ec0ff */
[----:B------:R-:W-:-:S04]  /*1a10*/  IMAD.U32 R136, RZ, RZ, UR6 ;  /* 0x00000006ff887e24 */ /* 0x000fc8000f8e00ff */
[----:B------:R-:W-:Y:S01]  /*1a20*/  IMAD R162, R13, 0x2, R136 ;  /* 0x000000020da27824 */ /* 0x000fe200078e0288 */
[----:B------:R-:W-:Y:S01]  /*1a30*/  SHF.R.U32.HI R134, RZ, 0x1, R132 ;  /* 0x00000001ff867819 */ /* 0x000fe20000011684 */
[C---:B------:R-:W-:Y:S02]  /*1a40*/  IMAD.SHL.U32 R90, R132.reuse, 0x20, RZ ;  /* 0x00000020845a7824 */ /* 0x040fe400078e00ff */
[----:B------:R-:W-:Y:S01]  /*1a50*/  IMAD.SHL.U32 R133, R132, 0x4, RZ ;  /* 0x0000000484857824 */ /* 0x000fe200078e00ff */
[----:B------:R-:W-:-:S04]  /*1a60*/  LOP3.LUT R89, R134, 0x8, RZ, 0xc0, !PT ;  /* 0x0000000886597812 */ /* 0x000fc800078ec0ff */
[----:B------:R-:W-:Y:S01]  /*1a70*/  LOP3.LUT R89, R89, 0xc0, R90, 0xf8, !PT ;  /* 0x000000c059597812 */ /* 0x000fe200078ef85a */
[----:B------:R-:W-:Y:S01]  /*1a80*/  IMAD.SHL.U32 R87, R4, 0x20, RZ ;  /* 0x0000002004577824 */ /* 0x000fe200078e00ff */
[----:B------:R-:W-:Y:S01]  /*1a90*/  LOP3.LUT R95, R90, 0xc0, RZ, 0xc0, !PT ;  /* 0x000000c05a5f7812 */ /* 0x000fe200078ec0ff */
[----:B--2---:R-:W-:-:S04]  /*1aa0*/  @P0 IMAD.WIDE.U32 R24, R28, R156, RZ ;  /* 0x0000009c1c180225 */ /* 0x004fc800078e00ff */
[----:B---3--:R-:W-:-:S04]  /*1ab0*/  @!P0 IMAD.WIDE.U32 R18, R30, R150, RZ ;  /* 0x000000961e128225 */ /* 0x008fc800078e00ff */
[----:B------:R-:W-:Y:S02]  /*1ac0*/  @!P0 IMAD.MOV.U32 R15, RZ, RZ, R18 ;  /* 0x000000ffff0f8224 */ /* 0x000fe400078e0012 */
[----:B------:R-:W-:Y:S02]  /*1ad0*/  @P0 IMAD.MOV.U32 R15, RZ, RZ, R24 ;  /* 0x000000ffff0f0224 */ /* 0x000fe400078e0018 */
[----:B------:R-:W-:Y:S02]  /*1ae0*/  @!P0 IMAD R30, R31, R150, RZ ;  /* 0x000000961f1e8224 */ /* 0x000fe400078e02ff */
[----:B------:R-:W-:Y:S01]  /*1af0*/  @P0 IMAD R16, R29, R156, RZ ;  /* 0x0000009c1d100224 */ /* 0x000fe200078e02ff */
[----:B------:R-:W-:Y:S01]  /*1b00*/  IADD3 R18, P1, PT, R140, R15, RZ ;  /* 0x0000000f8c127210 */ /* 0x000fe20007f3e0ff */
[----:B------:R-:W-:Y:S02]  /*1b10*/  IMAD.X R15, R9, 0x1, R0, P4 ;  /* 0x00000001090f7824 */ /* 0x000fe400020e0600 */
[----:B------:R-:W-:-:S02]  /*1b20*/  IMAD.MOV.U32 R9, RZ, RZ, RZ ;  /* 0x000000ffff097224 */ /* 0x000fc400078e00ff */
[----:B------:R-:W-:Y:S02]  /*1b30*/  @!P0 IMAD.IADD R30, R19, 0x1, R30 ;  /* 0x00000001131e8824 */ /* 0x000fe400078e021e */
[----:B------:R-:W-:Y:S01]  /*1b40*/  @P0 IMAD.IADD R30, R25, 0x1, R16 ;  /* 0x00000001191e0824 */ /* 0x000fe200078e0210 */
[----:B------:R-:W-:Y:S01]  /*1b50*/  IADD3 R24, P0, PT, R140, R12, RZ ;  /* 0x0000000c8c187210 */ /* 0x000fe20007f1e0ff */
[----:B------:R-:W-:-:S04]  /*1b60*/  IMAD.WIDE.U32 R16, R151, 0x40, R8 ;  /* 0x0000004097107825 */ /* 0x000fc800078e0008 */
[----:B------:R-:W-:Y:S02]  /*1b70*/  IMAD.X R19, RZ, RZ, R30, P1 ;  /* 0x000000ffff137224 */ /* 0x000fe400008e061e */
[----:B------:R-:W-:Y:S01]  /*1b80*/  IMAD.X R25, RZ, RZ, R10, P0 ;  /* 0x000000ffff197224 */ /* 0x000fe200000e060a */
[----:B------:R-:W-:Y:S01]  /*1b90*/  @!P5 IADD3 R10, P0, PT, R16, 0x20, RZ ;  /* 0x00000020100ad810 */ /* 0x000fe20007f1e0ff */
[-C--:B------:R-:W-:Y:S02]  /*1ba0*/  IMAD R0, R27, R149.reuse, RZ ;  /* 0x000000951b007224 */ /* 0x080fe400078e02ff */
[----:B------:R-:W-:-:S04]  /*1bb0*/  IMAD.WIDE.U32 R26, R26, R149, R18 ;  /* 0x000000951a1a7225 */ /* 0x000fc800078e0012 */
[----:B------:R-:W-:Y:S02]  /*1bc0*/  @!P6 IMAD R9, R17, R28, RZ ;  /* 0x0000001c1109e224 */ /* 0x000fe400078e02ff */
[----:B------:R-:W-:Y:S02]  /*1bd0*/  IMAD.IADD R27, R27, 0x1, R0 ;  /* 0x000000011b1b7824 */ /* 0x000fe400078e0200 */
[----:B------:R-:W-:Y:S02]  /*1be0*/  @!P5 IMAD.X R17, RZ, RZ, R17, P0 ;  /* 0x000000ffff11d224 */ /* 0x000fe400000e0611 */
[----:B------:R-:W-:-:S04]  /*1bf0*/  IMAD.WIDE.U32 R24, R8, R144, R24 ;  /* 0x0000009008187225 */ /* 0x000fc800078e0018 */
[--C-:B------:R-:W-:Y:S02]  /*1c00*/  @!P5 IMAD.MOV.U32 R18, RZ, RZ, R26.reuse ;  /* 0x000000ffff12d224 */ /* 0x100fe400078e001a */
[----:B------:R-:W-:Y:S02]  /*1c10*/  @!P5 IMAD.MOV.U32 R19, RZ, RZ, R27 ;  /* 0x000000ffff13d224 */ /* 0x000fe400078e001b */
[-C--:B------:R-:W-:Y:S02]  /*1c20*/  @!P5 IMAD R17, R17, R28.reuse, RZ ;  /* 0x0000001c1111d224 */ /* 0x080fe400078e02ff */
[C---:B------:R-:W-:Y:S02]  /*1c30*/  @!P6 IMAD R9, R16.reuse, R29, R9 ;  /* 0x0000001d1009e224 */ /* 0x040fe400078e0209 */
[----:B------:R-:W-:Y:S01]  /*1c40*/  @!P6 IMAD.WIDE.U32 R26, R16, R28, R26 ;  /* 0x0000001c101ae225 */ /* 0x000fe200078e001a */
[----:B----4-:R-:W-:-:S03]  /*1c50*/  LEA R146, P0, R24, R22, 0x1 ;  /* 0x0000001618927211 */ /* 0x010fc600078008ff */
[----:B------:R-:W-:Y:S02]  /*1c60*/  IMAD.IADD R147, R25, 0x1, R147 ;  /* 0x0000000119937824 */ /* 0x000fe400078e0293 */
[-C--:B------:R-:W-:Y:S02]  /*1c70*/  @!P5 IMAD R0, R29, R10.reuse, R17 ;  /* 0x0000000a1d00d224 */ /* 0x080fe400078e0211 */
[----:B------:R-:W-:Y:S01]  /*1c80*/  @!P5 IMAD.WIDE.U32 R18, R28, R10, R18 ;  /* 0x0000000a1c12d225 */ /* 0x000fe200078e0012 */
[----:B------:R-:W-:-:S03]  /*1c90*/  @!P6 LEA R10, P1, R26, R20, 0x1 ;  /* 0x000000141a0ae211 */ /* 0x000fc600078208ff */
[----:B------:R-:W-:Y:S01]  /*1ca0*/  @!P6 IMAD.IADD R9, R27, 0x1, R9 ;  /* 0x000000011b09e824 */ /* 0x000fe200078e0209 */
[----:B------:R-:W-:Y:S01]  /*1cb0*/  LEA.HI.X R147, R24, R23, R147, 0x1, P0 ;  /* 0x0000001718937211 */ /* 0x000fe200000f0c93 */
[----:B------:R-:W-:Y:S01]  /*1cc0*/  @!P5 IMAD.IADD R17, R19, 0x1, R0 ;  /* 0x000000011311d824 */ /* 0x000fe200078e0200 */
[----:B------:R-:W-:Y:S01]  /*1cd0*/  ISETP.GE.AND P4, PT, R8, R11, PT ;  /* 0x0000000b0800720c */ /* 0x000fe20003f86270 */
[----:B------:R-:W-:Y:S01]  /*1ce0*/  IMAD.SHL.U32 R144, R144, 0x20, RZ ;  /* 0x0000002090907824 */ /* 0x000fe200078e00ff */
[----:B------:R-:W-:Y:S02]  /*1cf0*/  @!P5 LEA R12, P0, R18, R20, 0x1 ;  /* 0x00000014120cd211 */ /* 0x000fe400078008ff */
[-C--:B------:R-:W-:Y:S02]  /*1d00*/  @!P6 LEA.HI.X R11, R26, R21.reuse, R9, 0x1, P1 ;  /* 0x000000151a0be211 */ /* 0x080fe400008f0c09 */
[----:B------:R-:W-:Y:S02]  /*1d10*/  @!P5 LEA.HI.X R13, R18, R21, R17, 0x1, P0 ;  /* 0x00000015120dd211 */ /* 0x000fe400000f0c11 */
[C---:B------:R-:W-:Y:S01]  /*1d20*/  @!P3 LEA R16, P0, R144.reuse, R146, 0x1 ;  /* 0x000000929010b211 */ /* 0x040fe200078008ff */
[----:B------:R-:W-:Y:S01]  /*1d30*/  @!PT LDS RZ, [RZ] ;  /* 0x00000000fffff984 */ /* 0x000fe20000000800 */
[----:B------:R-:W-:Y:S01]  /*1d40*/  @!PT LDS RZ, [RZ] ;  /* 0x00000000fffff984 */ /* 0x000fe20000000800 */
[----:B------:R-:W-:Y:S01]  /*1d50*/  @!PT LDS RZ, [RZ] ;  /* 0x00000000fffff984 */ /* 0x000fe20000000800 */
[----:B------:R-:W-:Y:S04]  /*1d60*/  @!P6 LDGSTS.E.BYPASS.LTC128B.128 [R162], desc[UR4][R10.64] ;  /* 0x000000000aa2efae */ /* 0x000fe8000b981a04 */
[----:B------:R-:W-:Y:S01]  /*1d70*/  @!P6 LDGSTS.E.BYPASS.LTC128B.128 [R162+0x1000], desc[UR4][R10.64+0x40] ;  /* 0x010000400aa2efae */ /* 0x000fe2000b981a04 */
[----:B------:R-:W-:-:S03]  /*1d80*/  @!P3 LEA.HI.X R17, R144, R147, R145, 0x1, P0 ;  /* 0x000000939011b211 */ /* 0x000fc600000f0c91 */
        /* <DEDUP_REMOVED lines=11> */
[----:B------:R-:W-:-:S02]  /*1e40*/  IMAD.SHL.U32 R0, R132, 0x10, RZ ;  /* 0x0000001084007824 */ /* 0x000fc400078e00ff */
[----:B------:R-:W-:-:S03]  /*1e50*/  IMAD.WIDE.U32 R14, R8, R4, R14 ;  /* 0x00000004080e7225 */ /* 0x000fc600078e000e */
[C---:B-1----:R-:W-:Y:S02]  /*1e60*/  LOP3.LUT R11, R0.reuse, 0x100, RZ, 0xc0, !PT ;  /* 0x00000100000b7812 */ /* 0x042fe400078ec0ff */
[----:B------:R-:W-:Y:S01]  /*1e70*/  LOP3.LUT R135, R0, 0x3e00, RZ, 0xc0, !PT ;  /* 0x00003e0000877812 */ /* 0x000fe200078ec0ff */
[----:B------:R-:W-:Y:S01]  /*1e80*/  IMAD R9, R5, R8, RZ ;  /* 0x0000000805097224 */ /* 0x000fe200078e02ff */
[----:B------:R-:W-:Y:S02]  /*1e90*/  LOP3.LUT R8, R11, 0x20, R90, 0xf8, !PT ;  /* 0x000000200b087812 */ /* 0x000fe400078ef85a */
[----:B------:R-:W-:Y:S01]  /*1ea0*/  LOP3.LUT R10, R133, 0x18, RZ, 0xc0, !PT ;  /* 0x00000018850a7812 */ /* 0x000fe200078ec0ff */
[----:B------:R-:W-:-:S06]  /*1eb0*/  DEPBAR.LE SB0, 0x0 ;  /* 0x000080000000791a */ /* 0x000fcc0000000000 */
[----:B------:R-:W-:Y:S05]  /*1ec0*/  WARPSYNC.ALL ;  /* 0x0000000000007948 */ /* 0x000fea0003800000 */
[--C-:B------:R-:W-:Y:S01]  /*1ed0*/  LOP3.LUT R11, R135, 0x20, R90.reuse, 0xf8, !PT ;  /* 0x00000020870b7812 */ /* 0x100fe200078ef85a */
[----:B------:R-:W-:Y:S01]  /*1ee0*/  IMAD.IADD R9, R15, 0x1, R9 ;  /* 0x000000010f097824 */ /* 0x000fe200078e0209 */
[----:B------:R-:W-:Y:S02]  /*1ef0*/  LOP3.LUT R89, R89, R10, RZ, 0x3c, !PT ;  /* 0x0000000a59597212 */ /* 0x000fe400078e3cff */
[----:B------:R-:W-:Y:S01]  /*1f00*/  LOP3.LUT R0, R11, 0x100, R90, 0xf8, !PT ;  /* 0x000001000b007812 */ /* 0x000fe200078ef85a */
[----:B------:R-:W-:Y:S01]  /*1f10*/  BAR.SYNC.DEFER_BLOCKING 0x0 ;  /* 0x0000000000007b1d */ /* 0x000fe20000010000 */
[----:B------:R-:W-:-:S02]  /*1f20*/  LEA R160, P0, R14, R6, 0x1 ;  /* 0x000000060ea07211 */ /* 0x000fc400078008ff */
[----:B------:R-:W-:Y:S02]  /*1f30*/  LOP3.LUT R95, R95, 0x8, R132, 0xf8, !PT ;  /* 0x000000085f5f7812 */ /* 0x000fe400078ef884 */
[----:B------:R-:W-:Y:S02]  /*1f40*/  LOP3.LUT R97, R0, R89, RZ, 0xfc, !PT ;  /* 0x0000005900617212 */ /* 0x000fe400078efcff */
[----:B------:R-:W-:Y:S02]  /*1f50*/  LEA.HI.X R161, R14, R7, R9, 0x1, P0 ;  /* 0x000000070ea17211 */ /* 0x000fe400000f0c09 */
[----:B------:R-:W-:Y:S02]  /*1f60*/  SHF.L.U64.HI R0, R4, 0x5, R5 ;  /* 0x0000000504007819 */ /* 0x000fe40000010205 */
[----:B------:R-:W-:Y:S02]  /*1f70*/  @!P2 LEA R4, P0, R87, R160, 0x1 ;  /* 0x000000a05704a211 */ /* 0x000fe400078008ff */
[----:B------:R-:W-:-:S02]  /*1f80*/  LOP3.LUT R95, R8, R95, R10, 0xf6, !PT ;  /* 0x0000005f085f7212 */ /* 0x000fc400078ef60a */
[----:B------:R-:W-:Y:S01]  /*1f90*/  @!P2 LEA.HI.X R5, R87, R161, R0, 0x1, P0 ;  /* 0x000000a15705a211 */ /* 0x000fe200000f0c00 */
[--C-:B------:R-:W-:Y:S02]  /*1fa0*/  IMAD R97, R97, 0x2, R136.reuse ;  /* 0x0000000261617824 */ /* 0x100fe400078e0288 */
        /* <DEDUP_REMOVED lines=20> */
[----:B--2---:R-:W2:Y:S04]  /*20f0*/  LDSM.16.M88.4 R12, [R95+0x3000] ;  /* 0x003000005f0c783b */ /* 0x004ea80000000200 */
[----:B------:R-:W3:Y:S04]  /*2100*/  LDSM.16.M88.4 R56, [R95+0x3400] ;  /* 0x003400005f38783b */ /* 0x000ee80000000200 */
[----:B------:R-:W4:Y:S04]  /*2110*/  LDSM.16.M88.4 R48, [R95+0x3800] ;  /* 0x003800005f30783b */ /* 0x000f280000000200 */
[----:B------:R-:W5:Y:S01]  /*2120*/  LDSM.16.M88.4 R20, [R95+0x3c00] ;  /* 0x003c00005f14783b */ /* 0x000f620000000200 */
[----:B------:R-:W-:Y:S01]  /*2130*/  IMAD.MOV.U32 R88, RZ, RZ, 0x20 ;  /* 0x00000020ff587424 */ /* 0x000fe200078e00ff */
[----:B------:R-:W-:-:S02]  /*2140*/  LOP3.LUT P0, RZ, R132, 0x4, RZ, 0xc0, !PT ;  /* 0x0000000484ff7812 */ /* 0x000fc4000780c0ff */
[----:B------:R-:W-:Y:S02]  /*2150*/  LDSM.16.M88.4 R28, [R95+0x4000] ;  /* 0x004000005f1c783b */ /* 0x000fe40000000200 */
[----:B------:R-:W-:Y:S02]  /*2160*/  SEL R88, R88, 0xffffffe0, !P0 ;  /* 0xffffffe058587807 */ /* 0x000fe40004000000 */
[----:B-1----:R-:W-:Y:S03]  /*2170*/  LDSM.16.M88.4 R4, [R97+0x1000] ;  /* 0x001000006104783b */ /* 0x002fe60000000200 */
[--C-:B------:R-:W-:Y:S01]  /*2180*/  IMAD.IADD R91, R97, 0x1, R88.reuse ;  /* 0x00000001615b7824 */ /* 0x100fe200078e0258 */
[----:B------:R-:W-:Y:S01]  /*2190*/  LDSM.16.M88.4 R24, [R95+0x4400] ;  /* 0x004400005f18783b */ /* 0x000fe20000000200 */
[----:B------:R-:W-:-:S03]  /*21a0*/  IMAD.IADD R86, R95, 0x1, R88 ;  /* 0x000000015f567824 */ /* 0x000fc600078e0258 */
[----:B------:R-:W-:Y:S04]  /*21b0*/  LDSM.16.M88.4 R8, [R91] ;  /* 0x000000005b08783b */ /* 0x000fe80000000200 */
[----:B------:R-:W1:Y:S04]  /*21c0*/  LDSM.16.M88.4 R68, [R86+0x3000] ;  /* 0x003000005644783b */ /* 0x000e680000000200 */
[----:B------:R-:W1:Y:S04]  /*21d0*/  LDSM.16.M88.4 R64, [R86+0x3400] ;  /* 0x003400005640783b */ /* 0x000e680000000200 */
[----:B------:R-:W1:Y:S04]  /*21e0*/  LDSM.16.M88.4 R36, [R86+0x3800] ;  /* 0x003800005624783b */ /* 0x000e680000000200 */
[----:B------:R-:W1:Y:S01]  /*21f0*/  LDSM.16.M88.4 R32, [R86+0x3c00] ;  /* 0x003c00005620783b */ /* 0x000e620000000200 */
[C---:B--2---:R-:W-:Y:S03]  /*2200*/  HMMA.16816.F32 R16, R40.reuse, R12, RZ ;  /* 0x0000000c2810723c */ /* 0x044fe600000018ff */
[----:B------:R-:W-:Y:S04]  /*2210*/  LDSM.16.M88.4 R76, [R91+0x1000] ;  /* 0x001000005b4c783b */ /* 0x000fe80000000200 */
[----:B------:R-:W-:Y:S01]  /*2220*/  LDSM.16.M88.4 R80, [R86+0x4000] ;  /* 0x004000005650783b */ /* 0x000fe20000000200 */
[C---:B---3--:R-:W-:Y:S03]  /*2230*/  HMMA.16816.F32 R60, R40.reuse, R56, RZ ;  /* 0x00000038283c723c */ /* 0x048fe600000018ff */
[----:B------:R-:W-:Y:S04]  /*2240*/  LDSM.16.M88.4 R72, [R86+0x4400] ;  /* 0x004400005648783b */ /* 0x000fe80000000200 */
[----:B------:R-:W0:Y:S01]  /*2250*/  LDGDEPBAR ;  /* 0x00000000000079af */ /* 0x000e220000000000 */
[C---:B----4-:R-:W-:Y:S08]  /*2260*/  HMMA.16816.F32 R52, R40.reuse, R48, RZ ;  /* 0x000000302834723c */ /* 0x050ff000000018ff */
[C---:B------:R-:W-:Y:S08]  /*2270*/  HMMA.16816.F32 R12, R40.reuse, R14, RZ ;  /* 0x0000000e280c723c */ /* 0x040ff000000018ff */
[C---:B------:R-:W-:Y:S08]  /*2280*/  HMMA.16816.F32 R56, R40.reuse, R58, RZ ;  /* 0x0000003a2838723c */ /* 0x040ff000000018ff */
[C---:B------:R-:W-:Y:S08]  /*2290*/  HMMA.16816.F32 R48, R40.reuse, R50, RZ ;  /* 0x000000322830723c */ /* 0x040ff000000018ff */
[C---:B-----5:R-:W-:Y:S08]  /*22a0*/  HMMA.16816.F32 R44, R40.reuse, R20, RZ ;  /* 0x00000014282c723c */ /* 0x060ff000000018ff */
[----:B------:R-:W-:Y:S01]  /*22b0*/  HMMA.16816.F32 R40, R40, R22, RZ ;  /* 0x000000162828723c */ /* 0x000fe200000018ff */
[----:B------:R-:W2:Y:S07]  /*22c0*/  LDSM.16.M88.4 R20, [R95+0x4800] ;  /* 0x004800005f14783b */ /* 0x000eae0000000200 */
[C---:B-1----:R-:W-:Y:S08]  /*22d0*/  HMMA.16816.F32 R16, R8.reuse, R68, R16 ;  /* 0x000000440810723c */ /* 0x042ff00000001810 */
        /* <DEDUP_REMOVED lines=19> */
[C---:B-1----:R-:W-:Y:S08]  /*2410*/  HMMA.16816.F32 R44, R4.reuse, R8, R44 ;  /* 0x00000008042c723c */ /* 0x042ff0000000182c */
[C---:B------:R-:W-:Y:S01]  /*2420*/  HMMA.16816.F32 R56, R4.reuse, R26, R56 ;  /* 0x0000001a0438723c */ /* 0x040fe20000001838 */
[----:B------:R-:W-:Y:S07]  /*2430*/  LDSM.16.M88.4 R24, [R95+0x5800] ;  /* 0x005800005f18783b */ /* 0x000fee0000000200 */
[----:B------:R-:W-:Y:S01]  /*2440*/  HMMA.16816.F32 R40, R4, R10, R40 ;  /* 0x0000000a0428723c */ /* 0x000fe20000001828 */
[----:B------:R-:W-:Y:S04]  /*2450*/  LDSM.16.M88.4 R8, [R91+0x2000] ;  /* 0x002000005b08783b */ /* 0x000fe80000000200 */
[----:B------:R-:W1:Y:S03]  /*2460*/  LDSM.16.M88.4 R4, [R86+0x5000] ;  /* 0x005000005604783b */ /* 0x000e660000000200 */
[C---:B------:R-:W-:Y:S08]  /*2470*/  HMMA.16816.F32 R16, R76.reuse, R80, R16 ;  /* 0x000000504c10723c */ /* 0x040ff00000001810 */
[C---:B------:R-:W-:Y:S08]  /*2480*/  HMMA.16816.F32 R12, R76.reuse, R82, R12 ;  /* 0x000000524c0c723c */ /* 0x040ff0000000180c */
[C---:B------:R-:W-:Y:S08]  /*2490*/  HMMA.16816.F32 R44, R76.reuse, R64, R44 ;  /* 0x000000404c2c723c */ /* 0x040ff0000000182c */
[----:B------:R-:W-:Y:S01]  /*24a0*/  HMMA.16816.F32 R64, R76, R66, R40 ;  /* 0x000000424c40723c */ /* 0x000fe20000001828 */
[----:B------:R-:W4:Y:S07]  /*24b0*/  LDSM.16.M88.4 R40, [R86+0x5400] ;  /* 0x005400005628783b */ /* 0x000f2e0000000200 */
[----:B---3--:R-:W-:Y:S08]  /*24c0*/  HMMA.16816.F32 R16, R36, R32, R16 ;  /* 0x000000202410723c */ /* 0x008ff00000001810 */
[C---:B------:R-:W-:Y:S08]  /*24d0*/  HMMA.16816.F32 R52, R76.reuse, R68, R52 ;  /* 0x000000444c34723c */ /* 0x040ff00000001834 */
[----:B------:R-:W-:Y:S08]  /*24e0*/  HMMA.16816.F32 R60, R76, R72, R60 ;  /* 0x000000484c3c723c */ /* 0x000ff0000000183c */
[C---:B------:R-:W-:Y:S08]  /*24f0*/  HMMA.16816.F32 R12, R36.reuse, R34, R12 ;  /* 0x00000022240c723c */ /* 0x040ff0000000180c */
[C---:B--2---:R-:W-:Y:S08]  /*2500*/  HMMA.16816.F32 R44, R36.reuse, R20, R44 ;  /* 0x00000014242c723c */ /* 0x044ff0000000182c */
[----:B------:R-:W-:Y:S01]  /*2510*/  HMMA.16816.F32 R64, R36, R22, R64 ;  /* 0x000000162440723c */ /* 0x000fe20000001840 */
[----:B------:R-:W2:Y:S07]  /*2520*/  LDSM.16.M88.4 R20, [R86+0x5800] ;  /* 0x005800005614783b */ /* 0x000eae0000000200 */
[----:B------:R-:W-:Y:S08]  /*2530*/  HMMA.16816.F32 R48, R76, R70, R48 ;  /* 0x000000464c30723c */ /* 0x000ff00000001830 */
[----:B-1----:R-:W-:Y:S01]  /*2540*/  HMMA.16816.F32 R16, R8, R4, R16 ;  /* 0x000000040810723c */ /* 0x002fe20000001810 */
[----:B------:R-:W-:-:S07]  /*2550*/  IMAD.SHL.U32 R5, R132, 0x2, RZ ;  /* 0x0000000284057824 */ /* 0x000fce00078e00ff */
[----:B------:R-:W-:Y:S01]  /*2560*/  HMMA.16816.F32 R52, R36, R24, R52 ;  /* 0x000000182434723c */ /* 0x000fe20000001834 */
[----:B------:R-:W-:-:S04]  /*2570*/  LOP3.LUT R24, R154, 0x6, R5, 0xf8, !PT ;  /* 0x000000069a187812 */ /* 0x000fc800078ef805 */
[----:B------:R-:W-:-:S03]  /*2580*/  LOP3.LUT R4, R24, 0x1, RZ, 0xfc, !PT ;  /* 0x0000000118047812 */ /* 0x000fc600078efcff */
[----:B------:R-:W-:Y:S01]  /*2590*/  HMMA.16816.F32 R56, R76, R74, R56 ;  /* 0x0000004a4c38723c */ /* 0x000fe20000001838 */
[----:B------:R-:W-:-:S07]  /*25a0*/  ISETP.GE.AND P0, PT, R4, R85, PT ;  /* 0x000000550400720c */ /* 0x000fce0003f06270 */
[----:B------:R-:W-:Y:S08]  /*25b0*/  HMMA.16816.F32 R60, R36, R28, R60 ;  /* 0x0000001c243c723c */ /* 0x000ff0000000183c */
[----:B------:R-:W-:Y:S01]  /*25c0*/  HMMA.16816.F32 R12, R8, R6, R12 ;  /* 0x00000006080c723c */ /* 0x000fe2000000180c */
[----:B------:R-:W1:Y:S07]  /*25d0*/  LDSM.16.M88.4 R4, [R86+0x5c00] ;  /* 0x005c00005604783b */ /* 0x000e6e0000000200 */
[C---:B------:R-:W-:Y:S08]  /*25e0*/  HMMA.16816.F32 R48, R36.reuse, R26, R48 ;  /* 0x0000001a2430723c */ /* 0x040ff00000001830 */
[----:B------:R-:W-:Y:S01]  /*25f0*/  HMMA.16816.F32 R56, R36, R30, R56 ;  /* 0x0000001e2438723c */ /* 0x000fe20000001838 */
[----:B------:R-:W-:Y:S01]  /*2600*/  LOP3.LUT R26, R24, 0x8, RZ, 0xfc, !PT ;  /* 0x00000008181a7812 */ /* 0x000fe200078efcff */
[----:B------:R-:W-:-:S06]  /*2610*/  DEPBAR.LE SB0, 0x0 ;  /* 0x000080000000791a */ /* 0x000fcc0000000000 */
[----:B----4-:R-:W-:Y:S01]  /*2620*/  HMMA.16816.F32 R60, R8, R40, R60 ;  /* 0x00000028083c723c */ /* 0x010fe2000000183c */
[-C--:B------:R-:W-:Y:S02]  /*2630*/  ISETP.GE.AND P1, PT, R24, R85.reuse, PT ;  /* 0x000000551800720c */ /* 0x080fe40003f26270 */
[----:B------:R-:W-:-:S05]  /*2640*/  ISETP.GE.AND P6, PT, R26, R85, PT ;  /* 0x000000551a00720c */ /* 0x000fca0003fc6270 */
[C---:B--2---:R-:W-:Y:S01]  /*2650*/  HMMA.16816.F32 R48, R8.reuse, R22, R48 ;  /* 0x000000160830723c */ /* 0x044fe20000001830 */
[----:B------:R-:W-:Y:S02]  /*2660*/  FSEL R41, R18, -INF , !P1 ;  /* 0xff80000012297808 */ /* 0x000fe40004800000 */
[C---:B------:R-:W-:Y:S02]  /*2670*/  LOP3.LUT R30, R24.reuse, 0x10, RZ, 0xfc, !PT ;  /* 0x00000010181e7812 */ /* 0x040fe400078efcff */
[----:B------:R-:W-:Y:S02]  /*2680*/  LOP3.LUT R18, R24, 0x21, RZ, 0xfc, !PT ;  /* 0x0000002118127812 */ /* 0x000fe400078efcff */
[----:B------:R-:W-:Y:S02]  /*2690*/  FSEL R14, R14, -INF , !P6 ;  /* 0xff8000000e0e7808 */ /* 0x000fe40007000000 */
[----:B------:R-:W-:Y:S01]  /*26a0*/  FSEL R12, R12, -INF , !P6 ;  /* 0xff8000000c0c7808 */ /* 0x000fe20007000000 */
[----:B------:R-:W-:Y:S01]  /*26b0*/  HMMA.16816.F32 R56, R8, R42, R56 ;  /* 0x0000002a0838723c */ /* 0x000fe20000001838 */
[----:B------:R-:W-:-:S02]  /*26c0*/  ISETP.GE.AND P4, PT, R30, R85, PT ;  /* 0x000000551e00720c */ /* 0x000fc40003f86270 */
[----:B------:R-:W-:Y:S02]  /*26d0*/  ISETP.GE.AND P6, PT, R18, R85, PT ;  /* 0x000000551200720c */ /* 0x000fe40003fc6270 */
[C---:B------:R-:W-:Y:S02]  /*26e0*/  LOP3.LUT R32, R24.reuse, 0x9, RZ, 0xfc, !PT ;  /* 0x0000000918207812 */ /* 0x040fe400078efcff */
[----:B------:R-:W-:Y:S01]  /*26f0*/  LOP3.LUT R18, R24, 0x29, RZ, 0xfc, !PT ;  /* 0x0000002918127812 */ /* 0x000fe200078efcff */
[----:B------:R-:W-:Y:S01]  /*2700*/  HMMA.16816.F32 R52, R8, R20, R52 ;  /* 0x000000140834723c */ /* 0x000fe20000001834 */
[----:B------:R-:W-:Y:S02]  /*2710*/  FSEL R71, R17, -INF , !P0 ;  /* 0xff80000011477808 */ /* 0x000fe40004000000 */
[----:B------:R-:W-:Y:S02]  /*2720*/  FSEL R17, R62, -INF , !P4 ;  /* 0xff8000003e117808 */ /* 0x000fe40006000000 */
[----:B------:R-:W-:-:S02]  /*2730*/  FSEL R37, R60, -INF , !P4 ;  /* 0xff8000003c257808 */ /* 0x000fc40006000000 */
[-C--:B------:R-:W-:Y:S01]  /*2740*/  ISETP.GE.AND P5, PT, R32, R85.reuse, PT ;  /* 0x000000552000720c */ /* 0x080fe20003fa6270 */
[C---:B-1----:R-:W-:Y:S01]  /*2750*/  HMMA.16816.F32 R44, R8.reuse, R4, R44 ;  /* 0x00000004082c723c */ /* 0x042fe2000000182c */
[----:B------:R-:W-:Y:S02]  /*2760*/  FSEL R43, R16, -INF , !P1 ;  /* 0xff800000102b7808 */ /* 0x000fe40004800000 */
[----:B------:R-:W-:Y:S02]  /*2770*/  ISETP.GE.AND P4, PT, R18, R85, PT ;  /* 0x000000551200720c */ /* 0x000fe40003f86270 */
[C---:B------:R-:W-:Y:S02]  /*2780*/  LOP3.LUT R28, R24.reuse, 0x11, RZ, 0xfc, !PT ;  /* 0x00000011181c7812 */ /* 0x040fe400078efcff */
[C---:B------:R-:W-:Y:S01]  /*2790*/  LOP3.LUT R16, R24.reuse, 0x28, RZ, 0xfc, !PT ;  /* 0x0000002818107812 */ /* 0x040fe200078efcff */
[----:B------:R-:W-:Y:S01]  /*27a0*/  HMMA.16816.F32 R64, R8, R6, R64 ;  /* 0x000000060840723c */ /* 0x000fe20000001840 */
[----:B------:R-:W-:-:S02]  /*27b0*/  LOP3.LUT R26, R24, 0x18, RZ, 0xfc, !PT ;  /* 0x00000018181a7812 */ /* 0x000fc400078efcff */
[----:B------:R-:W-:Y:S02]  /*27c0*/  FSEL R69, R15, -INF , !P5 ;  /* 0xff8000000f457808 */ /* 0x000fe40006800000 */
[----:B------:R-:W-:Y:S02]  /*27d0*/  FSEL R73, R13, -INF , !P5 ;  /* 0xff8000000d497808 */ /* 0x000fe40006800000 */
[----:B------:R-:W-:Y:S02]  /*27e0*/  FSEL R33, R51, -INF , !P4 ;  /* 0xff80000033217808 */ /* 0x000fe40006000000 */
[----:B------:R-:W-:Y:S02]  /*27f0*/  FSEL R125, R49, -INF , !P4 ;  /* 0xff800000317d7808 */ /* 0x000fe40006000000 */
[-C--:B------:R-:W-:Y:S02]  /*2800*/  ISETP.GE.AND P3, PT, R28, R85.reuse, PT ;  /* 0x000000551c00720c */ /* 0x080fe40003f66270 */
[----:B------:R-:W-:-:S02]  /*2810*/  ISETP.GE.AND P5, PT, R16, R85, PT ;  /* 0x000000551000720c */ /* 0x000fc40003fa6270 */
[----:B------:R-:W-:Y:S02]  /*2820*/  ISETP.NE.AND P4, PT, R84, 0x1, PT ;  /* 0x000000015400780c */ /* 0x000fe40003f85270 */
[----:B------:R-:W-:Y:S02]  /*2830*/  ISETP.GE.AND P2, PT, R26, R85, PT ;  /* 0x000000551a00720c */ /* 0x000fe40003f46270 */
[C---:B------:R-:W-:Y:S02]  /*2840*/  LOP3.LUT R16, R24.reuse, 0x30, RZ, 0xfc, !PT ;  /* 0x0000003018107812 */ /* 0x040fe400078efcff */
[C---:B------:R-:W-:Y:S02]  /*2850*/  LOP3.LUT R28, R24.reuse, 0x19, RZ, 0xfc, !PT ;  /* 0x00000019181c7812 */ /* 0x040fe400078efcff */
[----:B------:R-:W-:Y:S02]  /*2860*/  LOP3.LUT R26, R24, 0x20, RZ, 0xfc, !PT ;  /* 0x00000020181a7812 */ /* 0x000fe400078efcff */
[----:B------:R-:W-:-:S02]  /*2870*/  FSEL R63, R63, -INF , !P3 ;  /* 0xff8000003f3f7808 */ /* 0x000fc40005800000 */
[----:B------:R-:W-:Y:S02]  /*2880*/  FSEL R61, R61, -INF , !P3 ;  /* 0xff8000003d3d7808 */ /* 0x000fe40005800000 */
[----:B------:R-:W-:Y:S02]  /*2890*/  FSEL R39, R19, -INF , !P0 ;  /* 0xff80000013277808 */ /* 0x000fe40004000000 */
[-C--:B------:R-:W-:Y:S02]  /*28a0*/  ISETP.GE.AND P3, PT, R16, R85.reuse, PT ;  /* 0x000000551000720c */ /* 0x080fe40003f66270 */
[-C--:B------:R-:W-:Y:S02]  /*28b0*/  ISETP.GE.AND P1, PT, R28, R85.reuse, PT ;  /* 0x000000551c00720c */ /* 0x080fe40003f26270 */
[----:B------:R-:W-:Y:S02]  /*28c0*/  ISETP.GE.AND P0, PT, R26, R85, PT ;  /* 0x000000551a00720c */ /* 0x000fe40003f06270 */
[----:B------:R-:W-:-:S02]  /*28d0*/  LOP3.LUT R16, R24, 0x31, RZ, 0xfc, !PT ;  /* 0x0000003118107812 */ /* 0x000fc400078efcff */
[C---:B------:R-:W-:Y:S02]  /*28e0*/  LOP3.LUT R4, R24.reuse, 0x38, RZ, 0xfc, !PT ;  /* 0x0000003818047812 */ /* 0x040fe400078efcff */
[----:B------:R-:W-:Y:S02]  /*28f0*/  LOP3.LUT R24, R24, 0x39, RZ, 0xfc, !PT ;  /* 0x0000003918187812 */ /* 0x000fe400078efcff */
[----:B------:R-:W-:Y:S02]  /*2900*/  FSEL R15, R58, -INF , !P2 ;  /* 0xff8000003a0f7808 */ /* 0x000fe40005000000 */
[----:B------:R-:W-:Y:S02]  /*2910*/  FSEL R27, R56, -INF , !P2 ;  /* 0xff800000381b7808 */ /* 0x000fe40005000000 */
[----:B------:R-:W-:Y:S02]  /*2920*/  FSEL R13, R59, -INF , !P1 ;  /* 0xff8000003b0d7808 */ /* 0x000fe40004800000 */
[----:B------:R-:W-:-:S02]  /*2930*/  FSEL R19, R57, -INF , !P1 ;  /* 0xff80000039137808 */ /* 0x000fc40004800000 */
[----:B------:R-:W-:Y:S02]  /*2940*/  FSEL R109, R54, -INF , !P0 ;  /* 0xff800000366d7808 */ /* 0x000fe40004000000 */
[----:B------:R-:W-:Y:S01]  /*2950*/  FSEL R25, R52, -INF , !P0 ;  /* 0xff80000034197808 */ /* 0x000fe20004000000 */
[----:B------:R-:W-:Y:S01]  /*2960*/  BSSY.RECONVERGENT B1, `(.L_x_6776) ;  /* 0x0000068000017945 */ /* 0x000fe20003800200 */
        /* <DEDUP_REMOVED lines=30> */
.L_x_6779:
        /* <DEDUP_REMOVED lines=60> */
.L_x_6780:
[----:B------:R-:W-:Y:S05]  /*2f10*/  BSYNC.RECONVERGENT B0 ;  /* 0x0000000000007941 */ /* 0x000fea0003800200 */
.L_x_6778:
[C---:B------:R-:W-:Y:S01]  /*2f20*/  LEA R4, P0, R144.reuse, R146, 0x1 ;  /* 0x0000009290047211 */ /* 0x040fe200078008ff */
[----:B------:R-:W-:Y:S01]  /*2f30*/  @!PT LDS RZ, [RZ] ;  /* 0x00000000fffff984 */ /* 0x000fe20000000800 */
[----:B------:R-:W-:Y:S01]  /*2f40*/  @!PT LDS RZ, [RZ] ;  /* 0x00000000fffff984 */ /* 0x000fe20000000800 */
[----:B------:R-:W-:Y:S01]  /*2f50*/  @!PT LDS RZ, [RZ] ;  /* 0x00000000fffff984 */ /* 0x000fe20000000800 */
[----:B------:R1:W-:Y:S03]  /*2f60*/  LDGSTS.E.BYPASS.LTC128B.128 [R162+0x3000], desc[UR4][R146.64] ;  /* 0x0300000092a27fae */ /* 0x0003e6000b981a04 */
[----:B------:R-:W-:Y:S01]  /*2f70*/  LEA.HI.X R5, R144, R147, R145, 0x1, P0 ;  /* 0x0000009390057211 */ /* 0x000fe200000f0c91 */
[----:B------:R1:W-:Y:S04]  /*2f80*/  LDGSTS.E.BYPASS.LTC128B.128 [R162+0x4000], desc[UR4][R146.64+0x40] ;  /* 0x0400004092a27fae */ /* 0x0003e8000b981a04 */
[----:B------:R1:W-:Y:S04]  /*2f90*/  LDGSTS.E.BYPASS.LTC128B.128 [R162+0x5000], desc[UR4][R146.64+0x80] ;  /* 0x0500008092a27fae */ /* 0x0003e8000b981a04 */
[----:B------:R1:W-:Y:S04]  /*2fa0*/  LDGSTS.E.BYPASS.LTC128B.128 [R162+0x3800], desc[UR4][R4.64] ;  /* 0x0380000004a27fae */ /* 0x0003e8000b981a04 */
[----:B------:R1:W-:Y:S04]  /*2fb0*/  LDGSTS.E.BYPASS.LTC128B.128 [R162+0x4800], desc[UR4][R4.64+0x40] ;  /* 0x0480004004a27fae */ /* 0x0003e8000b981a04 */
[----:B------:R1:W-:Y:S04]  /*2fc0*/  LDGSTS.E.BYPASS.LTC128B.128 [R162+0x5800], desc[UR4][R4.64+0x80] ;  /* 0x0580008004a27fae */ /* 0x0003e8000b981a04 */
[----:B------:R-:W0:Y:S02]  /*2fd0*/  LDGDEPBAR ;  /* 0x00000000000079af */ /* 0x000e240000000000 */
.L_x_6777:
[----:B------:R-:W-:Y:S05]  /*2fe0*/  BSYNC.RECONVERGENT B1 ;  /* 0x0000000000017941 */ /* 0x000fea0003800200 */
.L_x_6776:
[----:B------:R-:W2:Y:S01]  /*2ff0*/  LD.E R115, desc[UR4][R2.64+0xdc] ;  /* 0x0000dc0402737980 */ /* 0x000ea2000c101900 */
[----:B------:R-:W-:Y:S02]  /*3000*/  FMNMX3.FTZ R6, R43, R71, R12, !PT ;  /* 0x000000472b067276 */ /* 0x000fe4000781000c */
[----:B-1----:R-:W-:Y:S02]  /*3010*/  FMNMX3.FTZ R4, R41, R39, R14, !PT ;  /* 0x0000002729047276 */ /* 0x002fe4000781000e */
        /* <DEDUP_REMOVED lines=47> */
[----:B------:R-:W2:Y:S01]  /*3310*/  LDSM.16.MT88.4 R72, [R117+0x8000] ;  /* 0x008000007548783b */ /* 0x000ea20000004200 */
[-CC-:B------:R-:W-:Y:S01]  /*3320*/  FFMA.FTZ R94, R61, R115.reuse, -R120.reuse ;  /* 0x000000733d5e7223 */ /* 0x180fe20000010878 */
[-CC-:B------:R-:W-:Y:S01]  /*3330*/  FFMA.FTZ R89, R27, R115.reuse, -R120.reuse ;  /* 0x000000731b597223 */ /* 0x180fe20000010878 */
[-C--:B------:R-:W-:Y:S01]  /*3340*/  FFMA.FTZ R88, R19, R115.reuse, -R120 ;  /* 0x0000007313587223 */ /* 0x080fe20000010878 */
[-CC-:B------:R-:W-:Y:S01]  /*3350*/  FFMA.FTZ R93, R17, R115.reuse, -R116.reuse ;  /* 0x00000073115d7223 */ /* 0x180fe20000010874 */
[-CC-:B------:R-:W-:Y:S01]  /*3360*/  FFMA.FTZ R92, R63, R115.reuse, -R116.reuse ;  /* 0x000000733f5c7223 */ /* 0x180fe20000010874 */
[-CC-:B------:R-:W-:Y:S01]  /*3370*/  FFMA.FTZ R90, R15, R115.reuse, -R116.reuse ;  /* 0x000000730f5a7223 */ /* 0x180fe20000010874 */
[----:B------:R-:W3:Y:S01]  /*3380*/  MUFU.EX2 R100, R100 ;  /* 0x0000006400647308 */ /* 0x000ee20000000800 */
[-C--:B------:R-:W-:Y:S01]  /*3390*/  FFMA.FTZ R91, R13, R115.reuse, -R116 ;  /* 0x000000730d5b7223 */ /* 0x080fe20000010874 */
[----:B------:R-:W-:Y:S01]  /*33a0*/  LDSM.16.MT88.4 R16, [R104+0x6400] ;  /* 0x006400006810783b */ /* 0x000fe20000004200 */
[-CC-:B------:R-:W-:Y:S01]  /*33b0*/  FFMA.FTZ R105, R25, R115.reuse, -R120.reuse ;  /* 0x0000007319697223 */ /* 0x180fe20000010878 */
[-CC-:B------:R-:W-:Y:S01]  /*33c0*/  FFMA.FTZ R106, R23, R115.reuse, -R120.reuse ;  /* 0x00000073176a7223 */ /* 0x180fe20000010878 */
[-C--:B------:R-:W-:Y:S01]  /*33d0*/  FFMA.FTZ R107, R21, R115.reuse, -R120 ;  /* 0x00000073156b7223 */ /* 0x080fe20000010878 */
[----:B------:R-:W4:Y:S01]  /*33e0*/  LDSM.16.MT88.4 R12, [R117+0x7400] ;  /* 0x00740000750c783b */ /* 0x000f220000004200 */
[-C--:B------:R-:W-:Y:S01]  /*33f0*/  FFMA.FTZ R110, R111, R115.reuse, -R116 ;  /* 0x000000736f6e7223 */ /* 0x080fe20000010874 */
[----:B------:R-:W-:Y:S01]  /*3400*/  MUFU.EX2 R96, R96 ;  /* 0x0000006000607308 */ /* 0x000fe20000000800 */
[-C--:B------:R-:W-:Y:S01]  /*3410*/  FFMA.FTZ R108, R125, R115.reuse, -R120 ;  /* 0x000000737d6c7223 */ /* 0x080fe20000010878 */
[----:B------:R-:W5:Y:S01]  /*3420*/  LDSM.16.MT88.4 R24, [R104+0x7400] ;  /* 0x007400006818783b */ /* 0x000f620000004200 */
[-CC-:B------:R-:W-:Y:S01]  /*3430*/  FFMA.FTZ R109, R109, R115.reuse, -R116.reuse ;  /* 0x000000736d6d7223 */ /* 0x180fe20000010874 */
[-CC-:B------:R-:W-:Y:S01]  /*3440*/  FFMA.FTZ R111, R35, R115.reuse, -R116.reuse ;  /* 0x00000073236f7223 */ /* 0x180fe20000010874 */
[-C--:B------:R-:W-:Y:S01]  /*3450*/  FFMA.FTZ R112, R33, R115.reuse, -R116 ;  /* 0x0000007321707223 */ /* 0x080fe20000010874 */
[----:B------:R-:W-:Y:S01]  /*3460*/  LDSM.16.MT88.4 R20, [R104+0x8400] ;  /* 0x008400006814783b */ /* 0x000fe20000004200 */
[--C-:B------:R-:W-:Y:S01]  /*3470*/  FFMA.FTZ R122, R123, R115, -R120.reuse ;  /* 0x000000737b7a7223 */ /* 0x100fe20000010878 */
[----:B------:R-:W1:Y:S01]  /*3480*/  MUFU.EX2 R97, R97 ;  /* 0x0000006100617308 */ /* 0x000e620000000800 */
[----:B---3--:R-:W-:Y:S01]  /*3490*/  F2FP.F16.F32.PACK_AB R80, R100, R101 ;  /* 0x000000656450723e */ /* 0x008fe200000000ff */
[----:B------:R-:W-:Y:S01]  /*34a0*/  LDSM.16.MT88.4 R32, [R104+0x7800] ;  /* 0x007800006820783b */ /* 0x000fe20000004200 */
[-CC-:B------:R-:W-:Y:S01]  /*34b0*/  FFMA.FTZ R123, R31, R115.reuse, -R120.reuse ;  /* 0x000000731f7b7223 */ /* 0x180fe20000010878 */
[-CC-:B------:R-:W-:Y:S01]  /*34c0*/  FFMA.FTZ R124, R29, R115.reuse, -R120.reuse ;  /* 0x000000731d7c7223 */ /* 0x180fe20000010878 */
[-C--:B------:R-:W-:Y:S01]  /*34d0*/  FFMA.FTZ R163, R118, R115.reuse, -R120 ;  /* 0x0000007376a37223 */ /* 0x080fe20000010878 */
[----:B------:R-:W-:Y:S01]  /*34e0*/  LDSM.16.MT88.4 R28, [R117+0x8800] ;  /* 0x00880000751c783b */ /* 0x000fe20000004200 */
[-CC-:B------:R-:W-:Y:S01]  /*34f0*/  FFMA.FTZ R118, R121, R115.reuse, -R116.reuse ;  /* 0x0000007379767223 */ /* 0x180fe20000010874 */
[----:B------:R-:W-:Y:S01]  /*3500*/  MUFU.EX2 R103, R103 ;  /* 0x0000006700677308 */ /* 0x000fe20000000800 */
[-CC-:B------:R-:W-:Y:S01]  /*3510*/  FFMA.FTZ R119, R119, R115.reuse, -R116.reuse ;  /* 0x0000007377777223 */ /* 0x180fe20000010874 */
[----:B------:R-:W-:Y:S01]  /*3520*/  FFMA.FTZ R157, R113, R115, -R116 ;  /* 0x00000073719d7223 */ /* 0x000fe20000010874 */
[----:B------:R-:W-:-:S05]  /*3530*/  FADD.FTZ R101, R101, R100 ;  /* 0x0000006465657221 */ /* 0x000fca0000010000 */
[----:B------:R-:W3:Y:S01]  /*3540*/  MUFU.EX2 R102, R102 ;  /* 0x0000006600667308 */ /* 0x000ee20000000800 */
[----:B-1----:R-:W-:-:S07]  /*3550*/  F2FP.F16.F32.PACK_AB R82, R97, R96 ;  /* 0x000000606152723e */ /* 0x002fce00000000ff */
[----:B------:R-:W-:Y:S08]  /*3560*/  MUFU.EX2 R99, R99 ;  /* 0x0000006300637308 */ /* 0x000ff00000000800 */
        /* <DEDUP_REMOVED lines=19> */
[C---:B--2---:R-:W-:Y:S07]  /*36a0*/  HMMA.16816.F32 R68, R80.reuse, R72, RZ ;  /* 0x000000485044723c */ /* 0x044fee00000018ff */
[----:B------:R-:W-:Y:S01]  /*36b0*/  MUFU.EX2 R105, R105 ;  /* 0x0000006900697308 */ /* 0x000fe20000000800 */
        /* <DEDUP_REMOVED lines=8> */
[----:B------:R-:W-:Y:S01]  /*3740*/  HMMA.16816.F32 R76, R80, R4, RZ ;  /* 0x00000004504c723c */ /* 0x000fe200000018ff */
[----:B---3--:R-:W-:-:S02]  /*3750*/  F2FP.F16.F32.PACK_AB R4, R94, R95 ;  /* 0x0000005f5e04723e */ /* 0x008fc400000000ff */
[----:B-1----:R-:W-:-:S04]  /*3760*/  F2FP.F16.F32.PACK_AB R5, R92, R93 ;  /* 0x0000005d5c05723e */ /* 0x002fc800000000ff */
[----:B------:R-:W1:Y:S01]  /*3770*/  MUFU.EX2 R110, R110 ;  /* 0x0000006e006e7308 */ /* 0x000e620000000800 */
[----:B------:R-:W-:Y:S01]  /*3780*/  HMMA.16816.F32 R80, R80, R6, RZ ;  /* 0x000000065050723c */ /* 0x000fe200000018ff */
[----:B------:R-:W-:Y:S02]  /*3790*/  F2FP.F16.F32.PACK_AB R6, R88, R89 ;  /* 0x000000595806723e */ /* 0x000fe400000000ff */
[----:B----4-:R-:W-:-:S04]  /*37a0*/  F2FP.F16.F32.PACK_AB R7, R91, R90 ;  /* 0x0000005a5b07723e */ /* 0x010fc800000000ff */
[----:B------:R-:W-:Y:S03]  /*37b0*/  MUFU.EX2 R111, R111 ;  /* 0x0000006f006f7308 */ /* 0x000fe60000000800 */
[C---:B------:R-:W-:Y:S05]  /*37c0*/  HMMA.16816.F32 R36, R4.reuse, R8, R36 ;  /* 0x000000080424723c */ /* 0x040fea0000001824 */
[----:B------:R-:W3:Y:S03]  /*37d0*/  MUFU.EX2 R112, R112 ;  /* 0x0000007000707308 */ /* 0x000ee60000000800 */
[C---:B------:R-:W-:Y:S01]  /*37e0*/  HMMA.16816.F32 R40, R4.reuse, R10, R40 ;  /* 0x0000000a0428723c */ /* 0x040fe20000001828 */
[----:B------:R-:W4:Y:S04]  /*37f0*/  LDSM.16.MT88.4 R8, [R117+0x8400] ;  /* 0x008400007508783b */ /* 0x000f280000004200 */
[----:B------:R-:W-:Y:S03]  /*3800*/  MUFU.EX2 R122, R122 ;  /* 0x0000007a007a7308 */ /* 0x000fe60000000800 */
[C---:B------:R-:W-:Y:S05]  /*3810*/  HMMA.16816.F32 R52, R4.reuse, R12, R52 ;  /* 0x0000000c0434723c */ /* 0x040fea0000001834 */
[----:B------:R-:W3:Y:S03]  /*3820*/  MUFU.EX2 R123, R123 ;  /* 0x0000007b007b7308 */ /* 0x000ee60000000800 */
[C---:B------:R-:W-:Y:S01]  /*3830*/  HMMA.16816.F32 R56, R4.reuse, R14, R56 ;  /* 0x0000000e0438723c */ /* 0x040fe20000001838 */
[----:B------:R-:W3:Y:S04]  /*3840*/  LDSM.16.MT88.4 R12, [R104+0x6800] ;  /* 0x00680000680c783b */ /* 0x000ee80000004200 */
[----:B------:R-:W-:Y:S03]  /*3850*/  MUFU.EX2 R124, R124 ;  /* 0x0000007c007c7308 */ /* 0x000fe60000000800 */
[C---:B------:R-:W-:Y:S05]  /*3860*/  HMMA.16816.F32 R44, R4.reuse, R16, R44 ;  /* 0x00000010042c723c */ /* 0x040fea000000182c */
[----:B------:R-:W-:Y:S03]  /*3870*/  MUFU.EX2 R163, R163 ;  /* 0x000000a300a37308 */ /* 0x000fe60000000800 */
[C---:B------:R-:W-:Y:S01]  /*3880*/  HMMA.16816.F32 R48, R4.reuse, R18, R48 ;  /* 0x000000120430723c */ /* 0x040fe20000001830 */
[----:B------:R-:W-:Y:S04]  /*3890*/  LDSM.16.MT88.4 R16, [R117+0x6800] ;  /* 0x006800007510783b */ /* 0x000fe80000004200 */
[----:B------:R-:W-:Y:S03]  /*38a0*/  MUFU.EX2 R118, R118 ;  /* 0x0000007600767308 */ /* 0x000fe60000000800 */
[C---:B-----5:R-:W-:Y:S05]  /*38b0*/  HMMA.16816.F32 R60, R4.reuse, R24, R60 ;  /* 0x00000018043c723c */ /* 0x060fea000000183c */
[----:B------:R-:W5:Y:S03]  /*38c0*/  MUFU.EX2 R119, R119 ;  /* 0x0000007700777308 */ /* 0x000f660000000800 */
[C---:B----4-:R-:W-:Y:S05]  /*38d0*/  HMMA.16816.F32 R68, R4.reuse, R8, R68 ;  /* 0x000000080444723c */ /* 0x050fea0000001844 */
[----:B------:R-:W-:Y:S03]  /*38e0*/  MUFU.EX2 R157, R157 ;  /* 0x0000009d009d7308 */ /* 0x000fe60000000800 */
[C---:B------:R-:W-:Y:S01]  /*38f0*/  HMMA.16816.F32 R72, R4.reuse, R10, R72 ;  /* 0x0000000a0448723c */ /* 0x040fe20000001848 */
[----:B------:R-:W4:Y:S07]  /*3900*/  LDSM.16.MT88.4 R8, [R117+0x7800] ;  /* 0x007800007508783b */ /* 0x000f2e0000004200 */
[C---:B------:R-:W-:Y:S01]  /*3910*/  HMMA.16816.F32 R64, R4.reuse, R26, R64 ;  /* 0x0000001a0440723c */ /* 0x040fe20000001840 */
[----:B------:R-:W-:Y:S07]  /*3920*/  LDSM.16.MT88.4 R24, [R117+0x6c00] ;  /* 0x006c00007518783b */ /* 0x000fee0000004200 */
[C---:B------:R-:W-:Y:S08]  /*3930*/  HMMA.16816.F32 R76, R4.reuse, R20, R76 ;  /* 0x00000014044c723c */ /* 0x040ff0000000184c */
[----:B------:R-:W-:Y:S01]  /*3940*/  HMMA.16816.F32 R80, R4, R22, R80 ;  /* 0x000000160450723c */ /* 0x000fe20000001850 */
[----:B--2---:R-:W-:Y:S01]  /*3950*/  F2FP.F16.F32.PACK_AB R4, R106, R105 ;  /* 0x000000696a04723e */ /* 0x004fe200000000ff */
[----:B------:R-:W-:Y:S01]  /*3960*/  LDSM.16.MT88.4 R20, [R117+0x7c00] ;  /* 0x007c00007514783b */ /* 0x000fe20000004200 */
[----:B-1----:R-:W-:-:S02]  /*3970*/  F2FP.F16.F32.PACK_AB R5, R110, R109 ;  /* 0x0000006d6e05723e */ /* 0x002fc400000000ff */
[----:B------:R-:W-:Y:S02]  /*3980*/  F2FP.F16.F32.PACK_AB R6, R108, R107 ;  /* 0x0000006b6c06723e */ /* 0x000fe400000000ff */
[----:B---3--:R-:W-:-:S07]  /*3990*/  F2FP.F16.F32.PACK_AB R7, R112, R111 ;  /* 0x0000006f7007723e */ /* 0x008fce00000000ff */
[C---:B------:R-:W-:Y:S08]  /*39a0*/  HMMA.16816.F32 R44, R4.reuse, R12, R44 ;  /* 0x0000000c042c723c */ /* 0x040ff0000000182c */
[C---:B------:R-:W-:Y:S01]  /*39b0*/  HMMA.16816.F32 R48, R4.reuse, R14, R48 ;  /* 0x0000000e0430723c */ /* 0x040fe20000001830 */
[----:B------:R-:W1:Y:S07]  /*39c0*/  LDSM.16.MT88.4 R12, [R104+0x8800] ;  /* 0x00880000680c783b */ /* 0x000e6e0000004200 */
[C---:B----4-:R-:W-:Y:S08]  /*39d0*/  HMMA.16816.F32 R52, R4.reuse, R8, R52 ;  /* 0x000000080434723c */ /* 0x050ff00000001834 */
[C---:B------:R-:W-:Y:S01]  /*39e0*/  HMMA.16816.F32 R56, R4.reuse, R10, R56 ;  /* 0x0000000a0438723c */ /* 0x040fe20000001838 */
[----:B------:R-:W2:Y:S07]  /*39f0*/  LDSM.16.MT88.4 R8, [R117+0x8c00] ;  /* 0x008c00007508783b */ /* 0x000eae0000004200 */
[C---:B------:R-:W-:Y:S08]  /*3a00*/  HMMA.16816.F32 R36, R4.reuse, R16, R36 ;  /* 0x000000100424723c */ /* 0x040ff00000001824 */
[C---:B------:R-:W-:Y:S01]  /*3a10*/  HMMA.16816.F32 R40, R4.reuse, R18, R40 ;  /* 0x000000120428723c */ /* 0x040fe20000001828 */
[----:B------:R-:W3:Y:S07]  /*3a20*/  LDSM.16.MT88.4 R16, [R104+0x6c00] ;  /* 0x006c00006810783b */ /* 0x000eee0000004200 */
[----:B------:R-:W-:Y:S01]  /*3a30*/  HMMA.16816.F32 R60, R4, R32, R60 ;  /* 0x00000020043c723c */ /* 0x000fe2000000183c */
[----:B------:R-:W-:-:S06]  /*3a40*/  FFMA.FTZ R32, R114, R115, -R116 ;  /* 0x0000007372207223 */ /* 0x000fcc0000010874 */
[----:B------:R-:W4:Y:S01]  /*3a50*/  MUFU.EX2 R32, R32 ;  /* 0x0000002000207308 */ /* 0x000f220000000800 */
[C---:B------:R-:W-:Y:S08]  /*3a60*/  HMMA.16816.F32 R68, R4.reuse, R28, R68 ;  /* 0x0000001c0444723c */ /* 0x040ff00000001844 */
[C---:B------:R-:W-:Y:S08]  /*3a70*/  HMMA.16816.F32 R72, R4.reuse, R30, R72 ;  /* 0x0000001e0448723c */ /* 0x040ff00000001848 */
[C---:B-1----:R-:W-:Y:S08]  /*3a80*/  HMMA.16816.F32 R76, R4.reuse, R12, R76 ;  /* 0x0000000c044c723c */ /* 0x042ff0000000184c */
[C---:B------:R-:W-:Y:S01]  /*3a90*/  HMMA.16816.F32 R80, R4.reuse, R14, R80 ;  /* 0x0000000e0450723c */ /* 0x040fe20000001850 */
[----:B------:R-:W1:Y:S07]  /*3aa0*/  LDSM.16.MT88.4 R12, [R104+0x7c00] ;  /* 0x007c0000680c783b */ /* 0x000e6e0000004200 */
[----:B------:R-:W-:Y:S01]  /*3ab0*/  HMMA.16816.F32 R64, R4, R34, R64 ;  /* 0x000000220440723c */ /* 0x000fe20000001840 */
[----:B------:R-:W-:-:S02]  /*3ac0*/  F2FP.F16.F32.PACK_AB R4, R123, R122 ;  /* 0x0000007a7b04723e */ /* 0x000fc400000000ff */
[----:B-----5:R-:W-:Y:S02]  /*3ad0*/  F2FP.F16.F32.PACK_AB R5, R119, R118 ;  /* 0x000000767705723e */ /* 0x020fe400000000ff */
[----:B------:R-:W-:Y:S02]  /*3ae0*/  F2FP.F16.F32.PACK_AB R6, R163, R124 ;  /* 0x0000007ca306723e */ /* 0x000fe400000000ff */
[----:B----4-:R-:W-:-:S07]  /*3af0*/  F2FP.F16.F32.PACK_AB R7, R157, R32 ;  /* 0x000000209d07723e */ /* 0x010fce00000000ff */
[C---:B--2---:R-:W-:Y:S08]  /*3b00*/  HMMA.16816.F32 R68, R4.reuse, R8, R68 ;  /* 0x000000080444723c */ /* 0x044ff00000001844 */
[C---:B------:R-:W-:Y:S01]  /*3b10*/  HMMA.16816.F32 R72, R4.reuse, R10, R72 ;  /* 0x0000000a0448723c */ /* 0x040fe20000001848 */
[----:B------:R-:W2:Y:S07]  /*3b20*/  LDSM.16.MT88.4 R8, [R104+0x8c00] ;  /* 0x008c00006808783b */ /* 0x000eae0000004200 */
[----:B---3--:R-:W-:Y:S01]  /*3b30*/  HMMA.16816.F32 R44, R4, R16, R44 ;  /* 0x00000010042c723c */ /* 0x008fe2000000182c */
        /* <DEDUP_REMOVED lines=19> */
[----:B------:R-:W-:Y:S02]  /*3c70*/  HMMA.16816.F32 R52, R4, R20, R52 ;  /* 0x000000140434723c */ /* 0x000fe40000001834 */
        /* <DEDUP_REMOVED lines=8> */
[----:B------:R-:W-:-:S04]  /*3d00*/  FADD.FTZ R122, R122, R9 ;  /* 0x000000097a7a7221 */ /* 0x000fc80000010000 */
[----:B------:R-:W-:-:S03]  /*3d10*/  FADD.FTZ R123, R123, R122 ;  /* 0x0000007a7b7b7221 */ /* 0x000fc60000010000 */
[----:B------:R-:W-:Y:S01]  /*3d20*/  HMMA.16816.F32 R48, R4, R18, R48 ;  /* 0x000000120430723c */ /* 0x000fe20000001830 */
[----:B------:R-:W-:-:S04]  /*3d30*/  FADD.FTZ R124, R124, R123 ;  /* 0x0000007b7c7c7221 */ /* 0x000fc80000010000 */
[----:B------:R-:W-:-:S03]  /*3d40*/  FADD.FTZ R163, R163, R124 ;  /* 0x0000007ca3a37221 */ /* 0x000fc60000010000 */
[C---:B------:R-:W-:Y:S08]  /*3d50*/  HMMA.16816.F32 R64, R4.reuse, R14, R64 ;  /* 0x0000000e0440723c */ /* 0x040ff00000001840 */
        /* <DEDUP_REMOVED lines=11> */
.L_x_6788:
        /* <DEDUP_REMOVED lines=8> */
[C---:B-1----:R-:W-:Y:S01]  /*3e90*/  LOP3.LUT R155, R132.reuse, 0x18, RZ, 0xc0, !PT ;  /* 0x00000018849b7812 */ /* 0x042fe200078ec0ff */
[----:B------:R-:W-:Y:S05]  /*3ea0*/  IMAD.SHL.U32 R141, R132, 0x8, RZ ;  /* 0x00000008848d7824 */ /* 0x000fea00078e00ff */
[----:B------:R-:W-:Y:S01]  /*3eb0*/  LOP3.LUT R162, R141, 0xc0, RZ, 0xc0, !PT ;  /* 0x000000c08da27812 */ /* 0x000fe200078ec0ff */
[----:B--2---:R-:W-:Y:S04]  /*3ec0*/  @!P1 IMAD.SHL.U32 R5, R5, 0x40, RZ ;  /* 0x0000004005059824 */ /* 0x004fe800078e00ff */
[----:B------:R-:W-:Y:S05]  /*3ed0*/  @!P1 IMAD.X R5, RZ, RZ, ~R5, P0 ;  /* 0x000000ffff059224 */ /* 0x000fea00000e0e05 */
[----:B------:R-:W-:Y:S01]  /*3ee0*/  @!P1 SHF.R.S64 R7, R4, 0x1f, R5 ;  /* 0x0000001f04079819 */ /* 0x000fe20000001005 */
[----:B------:R-:W-:Y:S03]  /*3ef0*/  IMAD.MOV.U32 R4, RZ, RZ, R161 ;  /* 0x000000ffff047224 */ /* 0x000fe600078e00a1 */
[----:B------:R-:W-:Y:S04]  /*3f00*/  @!P1 IADD3 R7, P0, PT, R160, R7, RZ ;  /* 0x00000007a0079210 */ /* 0x000fe80007f1e0ff */
[----:B------:R-:W-:Y:S02]  /*3f10*/  @!P1 LEA.HI.X.SX32 R6, R5, R161, 0x1, P0 ;  /* 0x000000a105069211 */ /* 0x000fe400000f0eff */
[----:B------:R-:W-:Y:S01]  /*3f20*/  MOV R5, R160 ;  /* 0x000000a000057202 */ /* 0x000fe20000000f00 */
[----:B------:R-:W-:Y:S01]  /*3f30*/  @!P1 IMAD.MOV.U32 R160, RZ, RZ, R7 ;  /* 0x000000ffffa09224 */ /* 0x000fe200078e0007 */
[----:B------:R-:W-:Y:S01]  /*3f40*/  @!P1 MOV R161, R6 ;  /* 0x0000000600a19202 */ /* 0x000fe20000000f00 */
[----:B------:R-:W-:Y:S06]  /*3f50*/  @!P1 BRA `(.L_x_6783) ;  /* 0x0000000000f89947 */ /* 0x000fec0003800000 */
        /* <DEDUP_REMOVED lines=62> */
.L_x_6783:
[----:B------:R-:W-:Y:S05]  /*4340*/  BSYNC.RECONVERGENT B0 ;  /* 0x0000000000007941 */ /* 0x000fea0003800200 */
.L_x_6782:
[----:B------:R-:W1:Y:S01]  /*4350*/  S2UR UR6, SR_CgaCtaId ;  /* 0x00000000000679c3 */ /* 0x000e620000008800 */
[C---:B------:R-:W-:Y:S01]  /*4360*/  LOP3.LUT R140, R141.reuse, 0x18, RZ, 0xc0, !PT ;  /* 0x000000188d8c7812 */ /* 0x040fe200078ec0ff */
[----:B------:R-:W-:Y:S01]  /*4370*/  UMOV UR7, 0x400 ;  /* 0x0000040000077882 */ /* 0x000fe20000000000 */
[----:B------:R-:W-:Y:S01]  /*4380*/  LOP3.LUT R155, R162, R155, RZ, 0xfc, !PT ;  /* 0x0000009ba29b7212 */ /* 0x000fe200078efcff */
[C---:B------:R-:W-:Y:S01]  /*4390*/  IMAD.SHL.U32 R87, R132.reuse, 0x10, RZ ;  /* 0x0000001084577824 */ /* 0x040fe200078e00ff */
[----:B------:R-:W-:Y:S01]  /*43a0*/  LOP3.LUT R129, R141, 0x1f20, RZ, 0xc0, !PT ;  /* 0x00001f208d817812 */ /* 0x000fe200078ec0ff */
[C---:B------:R-:W-:Y:S01]  /*43b0*/  IMAD.SHL.U32 R138, R132.reuse, 0x20, RZ ;  /* 0x00000020848a7824 */ /* 0x040fe200078e00ff */
[----:B------:R-:W-:Y:S01]  /*43c0*/  LOP3.LUT R162, R155, R140, RZ, 0x3c, !PT ;  /* 0x0000008c9ba27212 */ /* 0x000fe200078e3cff */
[----:B------:R-:W-:Y:S01]  /*43d0*/  IMAD.SHL.U32 R133, R132, 0x4, RZ ;  /* 0x0000000484857824 */ /* 0x000fe200078e00ff */
[----:B------:R-:W-:Y:S01]  /*43e0*/  SHF.R.U32.HI R134, RZ, 0x1, R132 ;  /* 0x00000001ff867819 */ /* 0x000fe20000011684 */
[----:B------:R-:W-:Y:S01]  /*43f0*/  IMAD.MOV.U32 R104, RZ, RZ, 0x20 ;  /* 0x00000020ff687424 */ /* 0x000fe200078e00ff */
[----:B------:R-:W-:Y:S01]  /*4400*/  LOP3.LUT R162, R129, R162, RZ, 0xfc, !PT ;  /* 0x000000a281a27212 */ /* 0x000fe200078efcff */
[----:B------:R-:W-:Y:S01]  /*4410*/  VIADD R152, R152, 0x1 ;  /* 0x0000000198987836 */ /* 0x000fe20000000000 */
[----:B------:R-:W-:Y:S01]  /*4420*/  LOP3.LUT R85, R132, 0x8, RZ, 0xc0, !PT ;  /* 0x0000000884557812 */ /* 0x000fe200078ec0ff */
[----:B------:R-:W-:Y:S01]  /*4430*/  BSSY.RECONVERGENT B1, `(.L_x_6784) ;  /* 0x00000ce000017945 */ /* 0x000fe20003800200 */
[----:B------:R-:W-:Y:S02]  /*4440*/  LOP3.LUT R91, R134, 0x8, RZ, 0xc0, !PT ;  /* 0x00000008865b7812 */ /* 0x000fe400078ec0ff */
[----:B------:R-:W-:Y:S02]  /*4450*/  IADD3 R130, P0, PT, R160, R142, RZ ;  /* 0x0000008ea0827210 */ /* 0x000fe40007f1e0ff */
[----:B------:R-:W-:Y:S02]  /*4460*/  LOP3.LUT R135, R87, 0x3e00, RZ, 0xc0, !PT ;  /* 0x00003e0057877812 */ /* 0x000fe400078ec0ff */
[--C-:B------:R-:W-:Y:S01]  /*4470*/  LOP3.LUT R86, R85, 0xc0, R138.reuse, 0xf8, !PT ;  /* 0x000000c055567812 */ /* 0x100fe200078ef88a */
[----:B------:R-:W-:Y:S01]  /*4480*/  IMAD.X R131, R161, 0x1, R143, P0 ;  /* 0x00000001a1837824 */ /* 0x000fe200000e068f */
[----:B------:R-:W-:Y:S01]  /*4490*/  LOP3.LUT R85, R133, 0x18, RZ, 0xc0, !PT ;  /* 0x0000001885557812 */ /* 0x000fe200078ec0ff */
[----:B-1----:R-:W-:Y:S01]  /*44a0*/  ULEA UR6, UR6, UR7, 0x18 ;  /* 0x0000000706067291 */ /* 0x002fe2000f8ec0ff */
[--C-:B------:R-:W-:Y:S02]  /*44b0*/  LOP3.LUT R84, R91, 0xc0, R138.reuse, 0xf8, !PT ;  /* 0x000000c05b547812 */ /* 0x100fe400078ef88a */
[----:B------:R-:W-:Y:S02]  /*44c0*/  LOP3.LUT R87, R87, 0x100, RZ, 0xc0, !PT ;  /* 0x0000010057577812 */ /* 0x000fe400078ec0ff */
[--C-:B------:R-:W-:Y:S01]  /*44d0*/  LOP3.LUT R91, R135, 0x20, R138.reuse, 0xf8, !PT ;  /* 0x00000020875b7812 */ /* 0x100fe200078ef88a */
[----:B------:R-:W-:Y:S01]  /*44e0*/  IMAD.U32 R136, RZ, RZ, UR6 ;  /* 0x00000006ff887e24 */ /* 0x000fe2000f8e00ff */
[----:B------:R-:W-:Y:S02]  /*44f0*/  LOP3.LUT R87, R87, 0x20, R138, 0xf8, !PT ;  /* 0x0000002057577812 */ /* 0x000fe400078ef88a */
[----:B------:R-:W-:Y:S01]  /*4500*/  LOP3.LUT R137, R84, R85, RZ, 0x3c, !PT ;  /* 0x0000005554897212 */ /* 0x000fe200078e3cff */
[----:B------:R-:W-:Y:S01]  /*4510*/  IMAD R162, R162, 0x2, R136 ;  /* 0x00000002a2a27824 */ /* 0x000fe200078e0288 */
[----:B------:R-:W-:Y:S02]  /*4520*/  LOP3.LUT R84, R91, 0x100, R138, 0xf8, !PT ;  /* 0x000001005b547812 */ /* 0x000fe400078ef88a */
[----:B------:R-:W-:Y:S02]  /*4530*/  LOP3.LUT R87, R87, R86, R85, 0xf6, !PT ;  /* 0x0000005657577212 */ /* 0x000fe400078ef655 */
[----:B------:R-:W-:Y:S01]  /*4540*/  @!PT LDS RZ, [RZ] ;  /* 0x00000000fffff984 */ /* 0x000fe20000000800 */
[----:B------:R-:W-:Y:S01]  /*4550*/  @!PT LDS RZ, [RZ] ;  /* 0x00000000fffff984 */ /* 0x000fe20000000800 */
[----:B------:R-:W-:Y:S01]  /*4560*/  @!PT LDS RZ, [RZ] ;  /* 0x00000000fffff984 */ /* 0x000fe20000000800 */
[----:B------:R-:W-:Y:S01]  /*4570*/  LDGSTS.E.BYPASS.LTC128B.128 [R162+0x6000], desc[UR4][R160.64] ;  /* 0x06000000a0a27fae */ /* 0x000fe2000b981a04 */
[----:B------:R-:W-:Y:S02]  /*4580*/  LOP3.LUT R85, R84, R137, RZ, 0xfc, !PT ;  /* 0x0000008954557212 */ /* 0x000fe400078efcff */
[--C-:B------:R-:W-:Y:S02]  /*4590*/  IMAD R91, R87, 0x2, R136.reuse ;  /* 0x00000002575b7824 */ /* 0x100fe400078e0288 */
[----:B------:R-:W-:Y:S01]  /*45a0*/  LDGSTS.E.BYPASS.LTC128B.128 [R162+0x7000], desc[UR4][R160.64+0x40] ;  /* 0x07000040a0a27fae */ /* 0x000fe2000b981a04 */
[----:B------:R-:W-:Y:S01]  /*45b0*/  LOP3.LUT P0, RZ, R132, 0x4, RZ, 0xc0, !PT ;  /* 0x0000000484ff7812 */ /* 0x000fe2000780c0ff */
[----:B------:R-:W-:Y:S01]  /*45c0*/  IMAD R128, R85, 0x2, R136 ;  /* 0x0000000255807824 */ /* 0x000fe200078e0288 */
[----:B------:R-:W-:Y:S02]  /*45d0*/  ISETP.NE.AND P2, PT, R152, RZ, PT ;  /* 0x000000ff9800720c */ /* 0x000fe40003f45270 */
[----:B------:R-:W-:Y:S01]  /*45e0*/  LDGSTS.E.BYPASS.LTC128B.128 [R162+0x8000], desc[UR4][R160.64+0x80] ;  /* 0x08000080a0a27fae */ /* 0x000fe2000b981a04 */
[----:B------:R-:W-:Y:S04]  /*45f0*/  SEL R104, R104, 0xffffffe0, !P0 ;  /* 0xffffffe068687807 */ /* 0x000fe80004000000 */
[----:B------:R-:W-:Y:S01]  /*4600*/  LDGSTS.E.BYPASS.LTC128B.128 [R162+0x6800], desc[UR4][R130.64] ;  /* 0x0680000082a27fae */ /* 0x000fe2000b981a04 */
[--C-:B------:R-:W-:Y:S04]  /*4610*/  IMAD.IADD R90, R128, 0x1, R104.reuse ;  /* 0x00000001805a7824 */ /* 0x100fe800078e0268 */
[----:B------:R-:W-:Y:S01]  /*4620*/  LDGSTS.E.BYPASS.LTC128B.128 [R162+0x7800], desc[UR4][R130.64+0x40] ;  /* 0x0780004082a27fae */ /* 0x000fe2000b981a04 */
[----:B------:R-:W-:Y:S04]  /*4630*/  IMAD.IADD R88, R91, 0x1, R104 ;  /* 0x000000015b587824 */ /* 0x000fe800078e0268 */
[----:B------:R1:W-:Y:S05]  /*4640*/  LDGSTS.E.BYPASS.LTC128B.128 [R162+0x8800], desc[UR4][R130.64+0x80] ;  /* 0x0880008082a27fae */ /* 0x0003ea000b981a04 */
[----:B------:R-:W-:Y:S05]  /*4650*/  LDSM.16.M88.4 R84, [R128] ;  /* 0x000000008054783b */ /* 0x000fea0000000200 */
[----:B------:R-:W2:Y:S05]  /*4660*/  LDSM.16.M88.4 R92, [R91+0x3000] ;  /* 0x003000005b5c783b */ /* 0x000eaa0000000200 */
[----:B------:R-:W3:Y:S05]  /*4670*/  LDSM.16.M88.4 R96, [R91+0x3400] ;  /* 0x003400005b60783b */ /* 0x000eea0000000200 */
[----:B------:R-:W4:Y:S05]  /*4680*/  LDSM.16.M88.4 R100, [R91+0x3800] ;  /* 0x003800005b64783b */ /* 0x000f2a0000000200 */
[----:B------:R-:W0:Y:S05]  /*4690*/  LDGDEPBAR ;  /* 0x00000000000079af */ /* 0x000e2a0000000000 */
[----:B------:R-:W5:Y:S05]  /*46a0*/  LDSM.16.M88.4 R104, [R91+0x3c00] ;  /* 0x003c00005b68783b */ /* 0x000f6a0000000200 */
[----:B------:R-:W-:Y:S05]  /*46b0*/  LDSM.16.M88.4 R108, [R90] ;  /* 0x000000005a6c783b */ /* 0x000fea0000000200 */
[----:B------:R-:W1:Y:S05]  /*46c0*/  LDSM.16.M88.4 R112, [R88+0x3000] ;  /* 0x003000005870783b */ /* 0x000e6a0000000200 */
[----:B------:R-:W1:Y:S05]  /*46d0*/  LDSM.16.M88.4 R116, [R88+0x3400] ;  /* 0x003400005874783b */ /* 0x000e6a0000000200 */
[----:B------:R-:W1:Y:S01]  /*46e0*/  LDSM.16.M88.4 R120, [R88+0x3800] ;  /* 0x003800005878783b */ /* 0x000e620000000200 */
[C---:B--2---:R-:W-:Y:S04]  /*46f0*/  HMMA.16816.F32 R4, R84.reuse, R92, RZ ;  /* 0x0000005c5404723c */ /* 0x044fe800000018ff */
[----:B------:R-:W-:Y:S04]  /*4700*/  LDSM.16.M88.4 R124, [R91+0x4000] ;  /* 0x004000005b7c783b */ /* 0x000fe80000000200 */
[C---:B------:R-:W-:Y:S01]  /*4710*/  HMMA.16816.F32 R8, R84.reuse, R94, RZ ;  /* 0x0000005e5408723c */ /* 0x040fe200000018ff */
[----:B------:R-:W2:Y:S07]  /*4720*/  LDSM.16.M88.4 R92, [R88+0x3c00] ;  /* 0x003c0000585c783b */ /* 0x000eae0000000200 */
[C---:B---3--:R-:W-:Y:S08]  /*4730*/  HMMA.16816.F32 R12, R84.reuse, R96, RZ ;  /* 0x00000060540c723c */ /* 0x048ff000000018ff */
[C---:B------:R-:W-:Y:S01]  /*4740*/  HMMA.16816.F32 R16, R84.reuse, R98, RZ ;  /* 0x000000625410723c */ /* 0x040fe200000018ff */
[----:B------:R-:W3:Y:S07]  /*4750*/  LDSM.16.M88.4 R96, [R128+0x1000] ;  /* 0x001000008060783b */ /* 0x000eee0000000200 */
[C---:B----4-:R-:W-:Y:S08]  /*4760*/  HMMA.16816.F32 R20, R84.reuse, R100, RZ ;  /* 0x000000645414723c */ /* 0x050ff000000018ff */
[C---:B------:R-:W-:Y:S01]  /*4770*/  HMMA.16816.F32 R24, R84.reuse, R102, RZ ;  /* 0x000000665418723c */ /* 0x040fe200000018ff */
[----:B------:R-:W-:Y:S07]  /*4780*/  LDSM.16.M88.4 R100, [R91+0x4800] ;  /* 0x004800005b64783b */ /* 0x000fee0000000200 */
[C---:B-----5:R-:W-:Y:S08]  /*4790*/  HMMA.16816.F32 R28, R84.reuse, R104, RZ ;  /* 0x00000068541c723c */ /* 0x060ff000000018ff */
[----:B------:R-:W-:Y:S01]  /*47a0*/  HMMA.16816.F32 R32, R84, R106, RZ ;  /* 0x0000006a5420723c */ /* 0x000fe200000018ff */
[----:B------:R-:W4:Y:S05]  /*47b0*/  LDSM.16.M88.4 R84, [R91+0x4400] ;  /* 0x004400005b54783b */ /* 0x000f2a0000000200 */
[----:B------:R-:W5:Y:S02]  /*47c0*/  LDSM.16.M88.4 R104, [R91+0x4c00] ;  /* 0x004c00005b68783b */ /* 0x000f640000000200 */
        /* <DEDUP_REMOVED lines=9> */
[C---:B--2---:R-:W-:Y:S08]  /*4860*/  HMMA.16816.F32 R28, R108.reuse, R92, R28 ;  /* 0x0000005c6c1c723c */ /* 0x044ff0000000181c */
[----:B------:R-:W-:Y:S01]  /*4870*/  HMMA.16816.F32 R32, R108, R94, R32 ;  /* 0x0000005e6c20723c */ /* 0x000fe20000001820 */
[----:B------:R-:W2:Y:S05]  /*4880*/  LDSM.16.M88.4 R92, [R88+0x4400] ;  /* 0x00440000585c783b */ /* 0x000eaa0000000200 */
[----:B------:R-:W2:Y:S02]  /*4890*/  LDSM.16.M88.4 R108, [R88+0x4800] ;  /* 0x00480000586c783b */ /* 0x000ea40000000200 */
[C---:B---3--:R-:W-:Y:S08]  /*48a0*/  HMMA.16816.F32 R4, R96.reuse, R124, R4 ;  /* 0x0000007c6004723c */ /* 0x048ff00000001804 */
[C---:B------:R-:W-:Y:S01]  /*48b0*/  HMMA.16816.F32 R8, R96.reuse, R126, R8 ;  /* 0x0000007e6008723c */ /* 0x040fe20000001808 */
[----:B------:R-:W-:Y:S07]  /*48c0*/  LDSM.16.M88.4 R124, [R91+0x5c00] ;  /* 0x005c00005b7c783b */ /* 0x000fee0000000200 */
[C---:B----4-:R-:W-:Y:S08]  /*48d0*/  HMMA.16816.F32 R12, R96.reuse, R84, R12 ;  /* 0x00000054600c723c */ /* 0x050ff0000000180c */
[C---:B------:R-:W-:Y:S01]  /*48e0*/  HMMA.16816.F32 R16, R96.reuse, R86, R16 ;  /* 0x000000566010723c */ /* 0x040fe20000001810 */
[----:B------:R-:W-:Y:S05]  /*48f0*/  LDSM.16.M88.4 R84, [R128+0x2000] ;  /* 0x002000008054783b */ /* 0x000fea0000000200 */
[----:B------:R-:W-:Y:S02]  /*4900*/  LDSM.16.M88.4 R128, [R88+0x5800] ;  /* 0x005800005880783b */ /* 0x000fe40000000200 */
[C---:B------:R-:W-:Y:S08]  /*4910*/  HMMA.16816.F32 R20, R96.reuse, R100, R20 ;  /* 0x000000646014723c */ /* 0x040ff00000001814 */
[C---:B------:R-:W-:Y:S01]  /*4920*/  HMMA.16816.F32 R24, R96.reuse, R102, R24 ;  /* 0x000000666018723c */ /* 0x040fe20000001818 */
[----:B------:R-:W-:Y:S07]  /*4930*/  LDSM.16.M88.4 R100, [R91+0x5400] ;  /* 0x005400005b64783b */ /* 0x000fee0000000200 */
[C---:B-----5:R-:W-:Y:S08]  /*4940*/  HMMA.16816.F32 R28, R96.reuse, R104, R28 ;  /* 0x00000068601c723c */ /* 0x060ff0000000181c */
[----:B------:R-:W-:Y:S01]  /*4950*/  HMMA.16816.F32 R32, R96, R106, R32 ;  /* 0x0000006a6020723c */ /* 0x000fe20000001820 */
[----:B------:R-:W3:Y:S05]  /*4960*/  LDSM.16.M88.4 R96, [R91+0x5000] ;  /* 0x005000005b60783b */ /* 0x000eea0000000200 */
[----:B------:R-:W4:Y:S02]  /*4970*/  LDSM.16.M88.4 R104, [R91+0x5800] ;  /* 0x005800005b68783b */ /* 0x000f240000000200 */
        /* <DEDUP_REMOVED lines=8> */
[----:B------:R-:W1:Y:S07]  /*4a00*/  LDSM.16.M88.4 R108, [R88+0x5000] ;  /* 0x00500000586c783b */ /* 0x000e6e0000000200 */
[C---:B------:R-:W-:Y:S08]  /*4a10*/  HMMA.16816.F32 R28, R112.reuse, R120, R28 ;  /* 0x00000078701c723c */ /* 0x040ff0000000181c */
[----:B------:R-:W-:Y:S01]  /*4a20*/  HMMA.16816.F32 R32, R112, R122, R32 ;  /* 0x0000007a7020723c */ /* 0x000fe20000001820 */
[----:B------:R-:W2:Y:S01]  /*4a30*/  LDSM.16.M88.4 R112, [R88+0x5c00] ;  /* 0x005c00005870783b */ /* 0x000ea20000000200 */
[----:B------:R-:W-:Y:S04]  /*4a40*/  DEPBAR.LE SB0, 0x0 ;  /* 0x000080000000791a */ /* 0x000fe80000000000 */
[----:B------:R-:W-:Y:S02]  /*4a50*/  BAR.SYNC.DEFER_BLOCKING 0x0 ;  /* 0x0000000000007b1d */ /* 0x000fe40000010000 */
[C---:B---3--:R-:W-:Y:S08]  /*4a60*/  HMMA.16816.F32 R4, R84.reuse, R96, R4 ;  /* 0x000000605404723c */ /* 0x048ff00000001804 */
[C---:B------:R-:W-:Y:S08]  /*4a70*/  HMMA.16816.F32 R8, R84.reuse, R98, R8 ;  /* 0x000000625408723c */ /* 0x040ff00000001808 */
[C---:B------:R-:W-:Y:S08]  /*4a80*/  HMMA.16816.F32 R12, R84.reuse, R100, R12 ;  /* 0x00000064540c723c */ /* 0x040ff0000000180c */
[C---:B------:R-:W-:Y:S08]  /*4a90*/  HMMA.16816.F32 R16, R84.reuse, R102, R16 ;  /* 0x000000665410723c */ /* 0x040ff00000001810 */
[C---:B----4-:R-:W-:Y:S08]  /*4aa0*/  HMMA.16816.F32 R20, R84.reuse, R104, R20 ;  /* 0x000000685414723c */ /* 0x050ff00000001814 */
[C---:B------:R-:W-:Y:S08]  /*4ab0*/  HMMA.16816.F32 R24, R84.reuse, R106, R24 ;  /* 0x0000006a5418723c */ /* 0x040ff00000001818 */
[C---:B------:R-:W-:Y:S08]  /*4ac0*/  HMMA.16816.F32 R28, R84.reuse, R124, R28 ;  /* 0x0000007c541c723c */ /* 0x040ff0000000181c */
[----:B------:R-:W-:Y:S08]  /*4ad0*/  HMMA.16816.F32 R32, R84, R126, R32 ;  /* 0x0000007e5420723c */ /* 0x000ff00000001820 */
[C---:B-1----:R-:W-:Y:S08]  /*4ae0*/  HMMA.16816.F32 R4, R92.reuse, R108, R4 ;  /* 0x0000006c5c04723c */ /* 0x042ff00000001804 */
[C---:B------:R-:W-:Y:S08]  /*4af0*/  HMMA.16816.F32 R8, R92.reuse, R110, R8 ;  /* 0x0000006e5c08723c */ /* 0x040ff00000001808 */
[C---:B------:R-:W-:Y:S08]  /*4b00*/  HMMA.16816.F32 R12, R92.reuse, R116, R12 ;  /* 0x000000745c0c723c */ /* 0x040ff0000000180c */
[C---:B------:R-:W-:Y:S08]  /*4b10*/  HMMA.16816.F32 R16, R92.reuse, R118, R16 ;  /* 0x000000765c10723c */ /* 0x040ff00000001810 */
[C---:B------:R-:W-:Y:S08]  /*4b20*/  HMMA.16816.F32 R20, R92.reuse, R128, R20 ;  /* 0x000000805c14723c */ /* 0x040ff00000001814 */
        /* <DEDUP_REMOVED lines=25> */
[-C--:B------:R-:W-:Y:S02]  /*4cc0*/  LOP3.LUT R91, R91, R93.reuse, RZ, 0x3c, !PT ;  /* 0x0000005d5b5b7212 */ /* 0x080fe400078e3cff */
        /* <DEDUP_REMOVED lines=55> */
.L_x_6787:
[----:B------:R-:W-:Y:S05]  /*5040*/  BSYNC.RECONVERGENT B0 ;  /* 0x0000000000007941 */ /* 0x000fea0003800200 */
.L_x_6786:
[----:B------:R-:W-:Y:S01]  /*5050*/  @!PT LDS RZ, [RZ] ;  /* 0x00000000fffff984 */ /* 0x000fe20000000800 */
[----:B------:R-:W-:Y:S01]  /*5060*/  @!PT LDS RZ, [RZ] ;  /* 0x00000000fffff984 */ /* 0x000fe20000000800 */
[----:B------:R-:W-:Y:S01]  /*5070*/  @!PT LDS RZ, [RZ] ;  /* 0x00000000fffff984 */ /* 0x000fe20000000800 */
[----:B------:R1:W-:Y:S01]  /*5080*/  LDGSTS.E.BYPASS.LTC128B.128 [R162+0x3000], desc[UR4][R146.64] ;  /* 0x0300000092a27fae */ /* 0x0003e2000b981a04 */
[C---:B------:R-:W-:Y:S03]  /*5090*/  LEA R84, P2, R144.reuse, R146, 0x1 ;  /* 0x0000009290547211 */ /* 0x040fe600078408ff */
[----:B------:R1:W-:Y:S01]  /*50a0*/  LDGSTS.E.BYPASS.LTC128B.128 [R162+0x4000], desc[UR4][R146.64+0x40] ;  /* 0x0400004092a27fae */ /* 0x0003e2000b981a04 */
[----:B------:R-:W-:Y:S03]  /*50b0*/  LEA.HI.X R85, R144, R147, R145, 0x1, P2 ;  /* 0x0000009390557211 */ /* 0x000fe600010f0c91 */
[----:B------:R1:W-:Y:S04]  /*50c0*/  LDGSTS.E.BYPASS.LTC128B.128 [R162+0x5000], desc[UR4][R146.64+0x80] ;  /* 0x0500008092a27fae */ /* 0x0003e8000b981a04 */
[----:B------:R1:W-:Y:S04]  /*50d0*/  LDGSTS.E.BYPASS.LTC128B.128 [R162+0x3800], desc[UR4][R84.64] ;  /* 0x0380000054a27fae */ /* 0x0003e8000b981a04 */
[----:B------:R1:W-:Y:S04]  /*50e0*/  LDGSTS.E.BYPASS.LTC128B.128 [R162+0x4800], desc[UR4][R84.64+0x40] ;  /* 0x0480004054a27fae */ /* 0x0003e8000b981a04 */
[----:B------:R1:W-:Y:S04]  /*50f0*/  LDGSTS.E.BYPASS.LTC128B.128 [R162+0x5800], desc[UR4][R84.64+0x80] ;  /* 0x0580008054a27fae */ /* 0x0003e8000b981a04 */
[----:B------:R-:W0:Y:S02]  /*5100*/  LDGDEPBAR ;  /* 0x00000000000079af */ /* 0x000e240000000000 */
.L_x_6785:
[----:B------:R-:W-:Y:S05]  /*5110*/  BSYNC.RECONVERGENT B1 ;  /* 0x0000000000017941 */ /* 0x000fea0003800200 */
.L_x_6784:
[----:B------:R-:W2:Y:S01]  /*5120*/  LD.E R87, desc[UR4][R2.64+0xdc] ;  /* 0x0000dc0402577980 */ /* 0x000ea2000c101900 */
[----:B------:R-:W-:Y:S02]  /*5130*/  FMNMX3.FTZ R86, R0, R6, R7, !PT ;  /* 0x0000000600567276 */ /* 0x000fe40007810007 */
[----:B-1----:R-:W-:Y:S02]  /*5140*/  FMNMX3.FTZ R85, R89, R4, R5, !PT ;  /* 0x0000000459557276 */ /* 0x002fe40007810005 */
        /* <DEDUP_REMOVED lines=14> */
[----:B------:R-:W-:Y:S01]  /*5230*/  LOP3.LUT R137, R137, 0x120, R138, 0xf8, !PT ;  /* 0x0000012089897812 */ /* 0x000fe200078ef88a */
[----:B------:R-:W1:Y:S01]  /*5240*/  SHFL.BFLY PT, R84, R91, 0x2, 0x1f ;  /* 0x0c401f005b547f89 */ /* 0x000e6200000e0000 */
[----:B------:R-:W-:Y:S02]  /*5250*/  IADD3 R153, PT, PT, R153, -0x1, RZ ;  /* 0xffffffff99997810 */ /* 0x000fe40007ffe0ff */
[----:B------:R-:W-:Y:S05]  /*5260*/  IADD3 R154, PT, PT, R154, -0x40, RZ ;  /* 0xffffffc09a9a7810 */ /* 0x000fea0007ffe0ff */
[----:B------:R-:W3:Y:S01]  /*5270*/  SHFL.BFLY PT, R85, R90, 0x2, 0x1f ;  /* 0x0c401f005a557f89 */ /* 0x000ee200000e0000 */
[----:B-1----:R-:W-:Y:S02]  /*5280*/  FMNMX.FTZ R88, R91, R84, !PT ;  /* 0x000000545b587209 */ /* 0x002fe40007810000 */
[----:B---3--:R-:W-:Y:S05]  /*5290*/  FMNMX.FTZ R93, R90, R85, !PT ;  /* 0x000000555a5d7209 */ /* 0x008fea0007810000 */
[----:B------:R-:W1:Y:S08]  /*52a0*/  SHFL.BFLY PT, R85, R88, 0x1, 0x1f ;  /* 0x0c201f0058557f89 */ /* 0x000e7000000e0000 */
[----:B------:R-:W3:Y:S01]  /*52b0*/  SHFL.BFLY PT, R86, R93, 0x1, 0x1f ;  /* 0x0c201f005d567f89 */ /* 0x000ee200000e0000 */
[----:B-1----:R-:W-:Y:S02]  /*52c0*/  FMNMX.FTZ R85, R88, R85, !PT ;  /* 0x0000005558557209 */ /* 0x002fe40007810000 */
[----:B------:R-:W-:Y:S02]  /*52d0*/  LEA R88, R137, R136, 0x1 ;  /* 0x0000008889587211 */ /* 0x000fe400078e08ff */
[----:B---3--:R-:W-:Y:S01]  /*52e0*/  FMNMX.FTZ R86, R93, R86, !PT ;  /* 0x000000565d567209 */ /* 0x008fe20007810000 */
[----:B------:R-:W-:Y:S01]  /*52f0*/  FADD.FTZ R0, -R85, R0 ;  /* 0x0000000055007221 */ /* 0x000fe20000010100 */
[----:B------:R-:W-:Y:S01]  /*5300*/  IADD3 R92, PT, PT, R88, 0x6000, RZ ;  /* 0x00006000585c7810 */ /* 0x000fe20007ffe0ff */
[----:B------:R-:W1:Y:S01]  /*5310*/  LDSM.16.MT88.4 R96, [R88+0x6000] ;  /* 0x006000005860783b */ /* 0x000e620000004200 */
[C---:B------:R-:W-:Y:S01]  /*5320*/  FSETP.NEU.FTZ.AND P2, PT, R86.reuse, -INF , PT ;  /* 0xff8000005600780b */ /* 0x040fe20003f5d000 */
[----:B------:R-:W-:Y:S06]  /*5330*/  FADD.FTZ R84, -R86, R89 ;  /* 0x0000005956547221 */ /* 0x000fec0000010100 */
[----:B------:R-:W-:Y:S01]  /*5340*/  LDSM.16.MT88.4 R104, [R88+0x7000] ;  /* 0x007000005868783b */ /* 0x000fe20000004200 */
[C---:B--2---:R-:W-:Y:S01]  /*5350*/  FMUL.FTZ R90, R87.reuse, R0 ;  /* 0x00000000575a7220 */ /* 0x044fe20000410000 */
[C---:B------:R-:W-:Y:S01]  /*5360*/  FMUL.FTZ R112, R87.reuse, R86 ;  /* 0x0000005657707220 */ /* 0x040fe20000410000 */
[C---:B------:R-:W-:Y:S01]  /*5370*/  FMUL.FTZ R116, R87.reuse, R85 ;  /* 0x0000005557747220 */ /* 0x040fe20000410000 */
[----:B------:R-:W-:Y:S01]  /*5380*/  FMUL.FTZ R89, R87, R84 ;  /* 0x0000005457597220 */ /* 0x000fe20000410000 */
[----:B------:R2:W3:Y:S02]  /*5390*/  MUFU.EX2 R0, R90 ;  /* 0x0000005a00007308 */ /* 0x0004e40000000800 */
[----:B------:R-:W-:Y:S02]  /*53a0*/  FSEL R112, R112, RZ, P2 ;  /* 0x000000ff70707208 */ /* 0x000fe40001000000 */
[----:B------:R-:W-:Y:S03]  /*53b0*/  FSETP.NEU.FTZ.AND P2, PT, R85, -INF , PT ;  /* 0xff8000005500780b */ /* 0x000fe60003f5d000 */
[-CC-:B------:R-:W-:Y:S01]  /*53c0*/  FFMA.FTZ R91, R4, R87.reuse, -R112.reuse ;  /* 0x00000057045b7223 */ /* 0x180fe20000010870 */
[----:B------:R-:W-:Y:S01]  /*53d0*/  FSEL R116, R116, RZ, P2 ;  /* 0x000000ff74747208 */ /* 0x000fe20001000000 */
[-CC-:B------:R-:W-:Y:S01]  /*53e0*/  FFMA.FTZ R122, R5, R87.reuse, -R112.reuse ;  /* 0x00000057057a7223 */ /* 0x180fe20000010870 */
[-CC-:B------:R-:W-:Y:S01]  /*53f0*/  FFMA.FTZ R123, R8, R87.reuse, -R112.reuse ;  /* 0x00000057087b7223 */ /* 0x180fe20000010870 */
[-C--:B------:R-:W-:Y:S01]  /*5400*/  FFMA.FTZ R124, R9, R87.reuse, -R112 ;  /* 0x00000057097c7223 */ /* 0x080fe20000010870 */
[----:B------:R-:W4:Y:S01]  /*5410*/  MUFU.EX2 R84, R89 ;  /* 0x0000005900547308 */ /* 0x000f220000000800 */
[-CC-:B------:R-:W-:Y:S01]  /*5420*/  FFMA.FTZ R121, R6, R87.reuse, -R116.reuse ;  /* 0x0000005706797223 */ /* 0x180fe20000010874 */
[-CC-:B------:R-:W-:Y:S01]  /*5430*/  FFMA.FTZ R120, R7, R87.reuse, -R116.reuse ;  /* 0x0000005707787223 */ /* 0x180fe20000010874 */
[-CC-:B------:R-:W-:Y:S01]  /*5440*/  FFMA.FTZ R125, R10, R87.reuse, -R116.reuse ;  /* 0x000000570a7d7223 */ /* 0x180fe20000010874 */
[----:B------:R-:W-:Y:S01]  /*5450*/  FFMA.FTZ R126, R11, R87, -R116 ;  /* 0x000000570b7e7223 */ /* 0x000fe20000010874 */
[----:B--2---:R-:W-:Y:S01]  /*5460*/  IADD3 R90, PT, PT, R88, 0x6020, RZ ;  /* 0x00006020585a7810 */ /* 0x004fe20007ffe0ff */
[----:B---3--:R-:W-:Y:S01]  /*5470*/  FMUL.FTZ R38, R0, R38 ;  /* 0x0000002600267220 */ /* 0x008fe20000410000 */
[----:B------:R-:W-:Y:S03]  /*5480*/  @P0 IADD3 R90, PT, PT, R92, -0x20, RZ ;  /* 0xffffffe05c5a0810 */ /* 0x000fe60007ffe0ff */
[----:B------:R-:W-:Y:S01]  /*5490*/  MUFU.EX2 R91, R91 ;  /* 0x0000005b005b7308 */ /* 0x000fe20000000800 */
[C---:B------:R-:W-:Y:S01]  /*54a0*/  FMUL.FTZ R39, R0.reuse, R39 ;  /* 0x0000002700277220 */ /* 0x040fe20000410000 */
[C---:B------:R-:W-:Y:S01]  /*54b0*/  FMUL.FTZ R42, R0.reuse, R42 ;  /* 0x0000002a002a7220 */ /* 0x040fe20000410000 */
[C---:B------:R-:W-:Y:S01]  /*54c0*/  FMUL.FTZ R43, R0.reuse, R43 ;  /* 0x0000002b002b7220 */ /* 0x040fe20000410000 */
[----:B------:R-:W2:Y:S01]  /*54d0*/  LDSM.16.MT88.4 R100, [R90] ;  /* 0x000000005a64783b */ /* 0x000ea20000004200 */
[C---:B------:R-:W-:Y:S01]  /*54e0*/  FMUL.FTZ R46, R0.reuse, R46 ;  /* 0x0000002e002e7220 */ /* 0x040fe20000410000 */
[----:B------:R-:W-:Y:S01]  /*54f0*/  FMUL.FTZ R47, R0, R47 ;  /* 0x0000002f002f7220 */ /* 0x000fe20000410000 */
[--C-:B------:R-:W-:Y:S03]  /*5500*/  FFMA.FTZ R127, R12, R87, -R112.reuse ;  /* 0x000000570c7f7223 */ /* 0x100fe60000010870 */
[----:B------:R-:W3:Y:S01]  /*5510*/  MUFU.EX2 R122, R122 ;  /* 0x0000007a007a7308 */ /* 0x000ee20000000800 */
[C---:B----4-:R-:W-:Y:S01]  /*5520*/  FMUL.FTZ R36, R84.reuse, R36 ;  /* 0x0000002454247220 */ /* 0x050fe20000410000 */
[C---:B------:R-:W-:Y:S01]  /*5530*/  FMUL.FTZ R37, R84.reuse, R37 ;  /* 0x0000002554257220 */ /* 0x040fe20000410000 */
[C---:B------:R-:W-:Y:S01]  /*5540*/  FMUL.FTZ R40, R84.reuse, R40 ;  /* 0x0000002854287220 */ /* 0x040fe20000410000 */
[C---:B------:R-:W-:Y:S01]  /*5550*/  FMUL.FTZ R41, R84.reuse, R41 ;  /* 0x0000002954297220 */ /* 0x040fe20000410000 */
[C---:B------:R-:W-:Y:S01]  /*5560*/  FMUL.FTZ R44, R84.reuse, R44 ;  /* 0x0000002c542c7220 */ /* 0x040fe20000410000 */
[----:B------:R-:W-:Y:S01]  /*5570*/  FMUL.FTZ R45, R84, R45 ;  /* 0x0000002d542d7220 */ /* 0x000fe20000410000 */
        /* <DEDUP_REMOVED lines=22> */
[C---:B------:R-:W-:Y:S01]  /*56e0*/  FMUL.FTZ R48, R84.reuse, R48 ;  /* 0x0000003054307220 */ /* 0x040fe20000410000 */
[----:B------:R-:W-:Y:S01]  /*56f0*/  FMUL.FTZ R49, R84, R49 ;  /* 0x0000003154317220 */ /* 0x000fe20000410000 */
[----:B------:R-:W-:Y:S03]  /*5700*/  FMUL.FTZ R50, R0, R50 ;  /* 0x0000003200327220 */ /* 0x000fe60000410000 */
        /* <DEDUP_REMOVED lines=8> */
[----:B------:R-:W-:Y:S01]  /*5790*/  MUFU.EX2 R125, R125 ;  /* 0x0000007d007d7308 */ /* 0x000fe20000000800 */
        /* <DEDUP_REMOVED lines=8> */
[----:B---3--:R-:W-:Y:S01]  /*5820*/  F2FP.F16.F32.PACK_AB R94, R124, R123 ;  /* 0x0000007b7c5e723e */ /* 0x008fe200000000ff */
[C---:B------:R-:W-:Y:S01]  /*5830*/  FMUL.FTZ R64, R84.reuse, R64 ;  /* 0x0000004054407220 */ /* 0x040fe20000410000 */
[----:B------:R-:W-:Y:S01]  /*5840*/  FMUL.FTZ R65, R84, R65 ;  /* 0x0000004154417220 */ /* 0x000fe20000410000 */
[C---:B------:R-:W-:Y:S01]  /*5850*/  FMUL.FTZ R66, R0.reuse, R66 ;  /* 0x0000004200427220 */ /* 0x040fe20000410000 */
[----:B------:R-:W-:Y:S01]  /*5860*/  FMUL.FTZ R67, R0, R67 ;  /* 0x0000004300437220 */ /* 0x000fe20000410000 */
[C---:B------:R-:W-:Y:S01]  /*5870*/  FMUL.FTZ R68, R84.reuse, R68 ;  /* 0x0000004454447220 */ /* 0x040fe20000410000 */
[----:B------:R-:W-:Y:S03]  /*5880*/  FMUL.FTZ R69, R84, R69 ;  /* 0x0000004554457220 */ /* 0x000fe60000410000 */
[----:B------:R3:W-:Y:S01]  /*5890*/  MUFU.EX2 R6, R108 ;  /* 0x0000006c00067308 */ /* 0x0007e20000000800 */
[C---:B------:R-:W-:Y:S01]  /*58a0*/  FMUL.FTZ R70, R0.reuse, R70 ;  /* 0x0000004600467220 */ /* 0x040fe20000410000 */
[----:B------:R-:W-:Y:S01]  /*58b0*/  FMUL.FTZ R71, R0, R71 ;  /* 0x0000004700477220 */ /* 0x000fe20000410000 */
[C---:B------:R-:W-:Y:S01]  /*58c0*/  FMUL.FTZ R72, R84.reuse, R72 ;  /* 0x0000004854487220 */ /* 0x040fe20000410000 */
[----:B------:R-:W-:Y:S01]  /*58d0*/  FMUL.FTZ R73, R84, R73 ;  /* 0x0000004954497220 */ /* 0x000fe20000410000 */
[C---:B------:R-:W-:Y:S01]  /*58e0*/  FMUL.FTZ R74, R0.reuse, R74 ;  /* 0x0000004a004a7220 */ /* 0x040fe20000410000 */
[----:B------:R-:W-:Y:S01]  /*58f0*/  FMUL.FTZ R75, R0, R75 ;  /* 0x0000004b004b7220 */ /* 0x000fe20000410000 */
[----:B------:R-:W-:Y:S03]  /*5900*/  FMUL.FTZ R76, R84, R76 ;  /* 0x0000004c544c7220 */ /* 0x000fe60000410000 */
[----:B------:R-:W-:Y:S01]  /*5910*/  MUFU.EX2 R7, R115 ;  /* 0x0000007300077308 */ /* 0x000fe20000000800 */
[----:B----4-:R-:W-:Y:S01]  /*5920*/  F2FP.F16.F32.PACK_AB R95, R126, R125 ;  /* 0x0000007d7e5f723e */ /* 0x010fe200000000ff */
[----:B------:R-:W-:Y:S01]  /*5930*/  FMUL.FTZ R77, R84, R77 ;  /* 0x0000004d544d7220 */ /* 0x000fe20000410000 */
[C---:B------:R-:W-:Y:S01]  /*5940*/  FMUL.FTZ R78, R0.reuse, R78 ;  /* 0x0000004e004e7220 */ /* 0x040fe20000410000 */
[----:B------:R-:W-:Y:S01]  /*5950*/  FMUL.FTZ R79, R0, R79 ;  /* 0x0000004f004f7220 */ /* 0x000fe20000410000 */
[C---:B------:R-:W-:Y:S01]  /*5960*/  FMUL.FTZ R80, R84.reuse, R80 ;  /* 0x0000005054507220 */ /* 0x040fe20000410000 */
[----:B------:R-:W-:Y:S01]  /*5970*/  FMUL.FTZ R81, R84, R81 ;  /* 0x0000005154517220 */ /* 0x000fe20000410000 */
[C---:B------:R-:W-:Y:S01]  /*5980*/  FMUL.FTZ R82, R0.reuse, R82 ;  /* 0x0000005200527220 */ /* 0x040fe20000410000 */
[C---:B-1----:R-:W-:Y:S01]  /*5990*/  HMMA.16816.F32 R36, R92.reuse, R96, R36 ;  /* 0x000000605c24723c */ /* 0x042fe20000001824 */
[----:B---3--:R-:W-:Y:S01]  /*59a0*/  LDSM.16.MT88.4 R108, [R88+0x7400] ;  /* 0x00740000586c783b */ /* 0x008fe20000004200 */
[----:B------:R-:W-:Y:S03]  /*59b0*/  MUFU.EX2 R9, R118 ;  /* 0x0000007600097308 */ /* 0x000fe60000000800 */
[----:B------:R-:W-:Y:S01]  /*59c0*/  FMUL.FTZ R83, R0, R83 ;  /* 0x0000005300537220 */ /* 0x000fe20000410000 */
[----:B------:R-:W-:Y:S01]  /*59d0*/  FFMA.FTZ R91, R84, R163, R91 ;  /* 0x000000a3545b7223 */ /* 0x000fe2000001005b */
[----:B------:R-:W-:Y:S01]  /*59e0*/  ISETP.NE.AND P0, PT, R153, -0x1, PT ;  /* 0xffffffff9900780c */ /* 0x000fe20003f05270 */
[C---:B------:R-:W-:Y:S01]  /*59f0*/  HMMA.16816.F32 R40, R92.reuse, R98, R40 ;  /* 0x000000625c28723c */ /* 0x040fe20000001828 */
[----:B------:R-:W1:Y:S03]  /*5a00*/  LDSM.16.MT88.4 R96, [R90+0x1000] ;  /* 0x001000005a60783b */ /* 0x000e660000004200 */
[----:B------:R3:W-:Y:S01]  /*5a10*/  MUFU.EX2 R5, R117 ;  /* 0x0000007500057308 */ /* 0x0007e20000000800 */
[----:B------:R-:W-:Y:S01]  /*5a20*/  FFMA.FTZ R121, R0, R157, R121 ;  /* 0x0000009d00797223 */ /* 0x000fe20000010079 */
[----:B------:R-:W-:Y:S01]  /*5a30*/  FADD.FTZ R122, R122, R91 ;  /* 0x0000005b7a7a7221 */ /* 0x000fe20000010000 */
[----:B------:R-:W-:Y:S02]  /*5a40*/  MOV R0, R85 ;  /* 0x0000005500007202 */ /* 0x000fe40000000f00 */
[----:B------:R-:W-:Y:S01]  /*5a50*/  FADD.FTZ R120, R120, R121 ;  /* 0x0000007978787221 */ /* 0x000fe20000010000 */
[C---:B--2---:R-:W-:Y:S04]  /*5a60*/  HMMA.16816.F32 R44, R92.reuse, R100, R44 ;  /* 0x000000645c2c723c */ /* 0x044fe8000000182c */
[----:B------:R2:W-:Y:S01]  /*5a70*/  MUFU.EX2 R10, R114 ;  /* 0x00000072000a7308 */ /* 0x0005e20000000800 */
[----:B------:R-:W-:Y:S01]  /*5a80*/  FADD.FTZ R123, R123, R122 ;  /* 0x0000007a7b7b7221 */ /* 0x000fe20000010000 */
[----:B------:R-:W-:Y:S01]  /*5a90*/  FADD.FTZ R125, R125, R120 ;  /* 0x000000787d7d7221 */ /* 0x000fe20000010000 */
[----:B------:R-:W-:Y:S02]  /*5aa0*/  MOV R89, R86 ;  /* 0x0000005600597202 */ /* 0x000fe40000000f00 */
[----:B------:R-:W-:Y:S01]  /*5ab0*/  FADD.FTZ R124, R124, R123 ;  /* 0x0000007b7c7c7221 */ /* 0x000fe20000010000 */
[C---:B------:R-:W-:Y:S01]  /*5ac0*/  HMMA.16816.F32 R48, R92.reuse, R102, R48 ;  /* 0x000000665c30723c */ /* 0x040fe20000001830 */
[----:B------:R-:W4:Y:S03]  /*5ad0*/  LDSM.16.MT88.4 R100, [R88+0x8000] ;  /* 0x008000005864783b */ /* 0x000f260000004200 */
[----:B------:R5:W-:Y:S01]  /*5ae0*/  MUFU.EX2 R14, R113 ;  /* 0x00000071000e7308 */ /* 0x000be20000000800 */
[-C--:B---3--:R-:W-:Y:S01]  /*5af0*/  FFMA.FTZ R117, R25, R87.reuse, -R112 ;  /* 0x0000005719757223 */ /* 0x088fe20000010870 */
[----:B------:R-:W-:Y:S02]  /*5b00*/  FADD.FTZ R125, R126, R125 ;  /* 0x0000007d7e7d7221 */ /* 0x000fe40000010000 */
[C---:B------:R-:W-:Y:S06]  /*5b10*/  HMMA.16816.F32 R52, R92.reuse, R104, R52 ;  /* 0x000000685c34723c */ /* 0x040fec0000001834 */
[----:B------:R3:W-:Y:S01]  /*5b20*/  MUFU.EX2 R18, R117 ;  /* 0x0000007500127308 */ /* 0x0007e20000000800 */
[-CC-:B--2---:R-:W-:Y:S01]  /*5b30*/  FFMA.FTZ R114, R26, R87.reuse, -R116.reuse ;  /* 0x000000571a727223 */ /* 0x184fe20000010874 */
[C---:B------:R-:W-:Y:S01]  /*5b40*/  HMMA.16816.F32 R56, R92.reuse, R106, R56 ;  /* 0x0000006a5c38723c */ /* 0x040fe20000001838 */
[----:B------:R-:W2:Y:S07]  /*5b50*/  LDSM.16.MT88.4 R104, [R90+0x2000] ;  /* 0x002000005a68783b */ /* 0x000eae0000004200 */
[----:B------:R4:W-:Y:S01]  /*5b60*/  MUFU.EX2 R11, R114 ;  /* 0x00000072000b7308 */ /* 0x0009e20000000800 */
[-C--:B-----5:R-:W-:Y:S01]  /*5b70*/  FFMA.FTZ R113, R27, R87.reuse, -R116 ;  /* 0x000000571b717223 */ /* 0x0a0fe20000010874 */
[C---:B-1----:R-:W-:Y:S08]  /*5b80*/  HMMA.16816.F32 R60, R92.reuse, R96, R60 ;  /* 0x000000605c3c723c */ /* 0x042ff0000000183c */
[----:B------:R1:W-:Y:S01]  /*5b90*/  MUFU.EX2 R22, R113 ;  /* 0x0000007100167308 */ /* 0x0003e20000000800 */
[----:B---3--:R-:W-:Y:S01]  /*5ba0*/  LDSM.16.MT88.4 R116, [R88+0x7c00] ;  /* 0x007c00005874783b */ /* 0x008fe20000004200 */
[C---:B------:R-:W-:Y:S08]  /*5bb0*/  HMMA.16816.F32 R64, R92.reuse, R98, R64 ;  /* 0x000000625c40723c */ /* 0x040ff00000001840 */
[----:B------:R-:W-:Y:S01]  /*5bc0*/  MUFU.EX2 R127, R127 ;  /* 0x0000007f007f7308 */ /* 0x000fe20000000800 */
[----:B------:R-:W3:Y:S01]  /*5bd0*/  LDSM.16.MT88.4 R96, [R88+0x6400] ;  /* 0x006400005860783b */ /* 0x000ee20000004200 */
[-CC-:B----4-:R-:W-:Y:S01]  /*5be0*/  FFMA.FTZ R114, R28, R87.reuse, -R112.reuse ;  /* 0x000000571c727223 */ /* 0x190fe20000010870 */
[C---:B------:R-:W-:Y:S07]  /*5bf0*/  HMMA.16816.F32 R68, R92.reuse, R100, R68 ;  /* 0x000000645c44723c */ /* 0x040fee0000001844 */
[----:B------:R-:W-:Y:S01]  /*5c00*/  MUFU.EX2 R13, R114 ;  /* 0x00000072000d7308 */ /* 0x000fe20000000800 */
[----:B-1----:R-:W-:Y:S01]  /*5c10*/  FFMA.FTZ R113, R29, R87, -R112 ;  /* 0x000000571d717223 */ /* 0x002fe20000010870 */
[C---:B------:R-:W-:Y:S01]  /*5c20*/  HMMA.16816.F32 R72, R92.reuse, R102, R72 ;  /* 0x000000665c48723c */ /* 0x040fe20000001848 */
[----:B------:R-:W1:Y:S07]  /*5c30*/  LDSM.16.MT88.4 R100, [R90+0x400] ;  /* 0x000400005a64783b */ /* 0x000e6e0000004200 */
[----:B------:R-:W4:Y:S01]  /*5c40*/  MUFU.EX2 R128, R128 ;  /* 0x0000008000807308 */ /* 0x000f220000000800 */
[C---:B--2---:R-:W-:Y:S09]  /*5c50*/  HMMA.16816.F32 R76, R92.reuse, R104, R76 ;  /* 0x000000685c4c723c */ /* 0x044ff2000000184c */
[----:B------:R-:W-:Y:S01]  /*5c60*/  MUFU.EX2 R130, R130 ;  /* 0x0000008200827308 */ /* 0x000fe20000000800 */
[----:B------:R-:W-:Y:S01]  /*5c70*/  HMMA.16816.F32 R80, R92, R106, R80 ;  /* 0x0000006a5c50723c */ /* 0x000fe20000001850 */
[----:B------:R-:W-:Y:S08]  /*5c80*/  LDSM.16.MT88.4 R104, [R90+0x2400] ;  /* 0x002400005a68783b */ /* 0x000ff00000004200 */
[----:B------:R-:W2:Y:S01]  /*5c90*/  MUFU.EX2 R129, R129 ;  /* 0x0000008100817308 */ /* 0x000ea20000000800 */
[C---:B----4-:R-:W-:Y:S01]  /*5ca0*/  F2FP.F16.F32.PACK_AB R92, R128.reuse, R127 ;  /* 0x0000007f805c723e */ /* 0x050fe200000000ff */
[----:B------:R-:W-:Y:S04]  /*5cb0*/  FADD.FTZ R127, R127, R124 ;  /* 0x0000007c7f7f7221 */ /* 0x000fe80000010000 */
[----:B------:R-:W-:Y:S04]  /*5cc0*/  FADD.FTZ R128, R128, R127 ;  /* 0x0000007f80807221 */ /* 0x000fe80000010000 */
[----:B------:R-:W-:Y:S10]  /*5cd0*/  MUFU.EX2 R131, R131 ;  /* 0x0000008300837308 */ /* 0x000ff40000000800 */
[----:B------:R-:W4:Y:S01]  /*5ce0*/  MUFU.EX2 R138, R138 ;  /* 0x0000008a008a7308 */ /* 0x000f220000000800 */
[C---:B--2---:R-:W-:Y:S01]  /*5cf0*/  F2FP.F16.F32.PACK_AB R93, R129.reuse, R130 ;  /* 0x00000082815d723e */ /* 0x044fe200000000ff */
[----:B------:R-:W-:Y:S04]  /*5d00*/  FADD.FTZ R130, R130, R125 ;  /* 0x0000007d82827221 */ /* 0x000fe80000010000 */
[----:B------:R-:W-:Y:S04]  /*5d10*/  FADD.FTZ R129, R129, R130 ;  /* 0x0000008281817221 */ /* 0x000fe80000010000 */
[----:B------:R-:W2:Y:S10]  /*5d20*/  MUFU.EX2 R137, R137 ;  /* 0x0000008900897308 */ /* 0x000eb40000000800 */
[----:B------:R5:W1:Y:S01]  /*5d30*/  MUFU.EX2 R26, R113 ;  /* 0x00000071001a7308 */ /* 0x000a620000000800 */
[C---:B----4-:R-:W-:Y:S01]  /*5d40*/  F2FP.F16.F32.PACK_AB R94, R138.reuse, R131 ;  /* 0x000000838a5e723e */ /* 0x050fe200000000ff */
[----:B------:R-:W-:Y:S04]  /*5d50*/  FADD.FTZ R131, R131, R128 ;  /* 0x0000008083837221 */ /* 0x000fe80000010000 */
[----:B------:R-:W-:Y:S04]  /*5d60*/  FADD.FTZ R138, R138, R131 ;  /* 0x000000838a8a7221 */ /* 0x000fe80000010000 */
[----:B------:R-:W-:Y:S01]  /*5d70*/  MUFU.EX2 R30, R30 ;  /* 0x0000001e001e7308 */ /* 0x000fe20000000800 */
[----:B--2---:R-:W-:Y:S01]  /*5d80*/  F2FP.F16.F32.PACK_AB R95, R137, R6 ;  /* 0x00000006895f723e */ /* 0x004fe200000000ff */
[----:B------:R-:W-:Y:S06]  /*5d90*/  FADD.FTZ R91, R5, R138 ;  /* 0x0000008a055b7221 */ /* 0x000fec0000010000 */
[C---:B---3--:R-:W-:Y:S01]  /*5da0*/  HMMA.16816.F32 R36, R92.reuse, R96, R36 ;  /* 0x000000605c24723c */ /* 0x048fe20000001824 */
[----:B-----5:R-:W-:Y:S01]  /*5db0*/  LDSM.16.MT88.4 R112, [R88+0x6c00] ;  /* 0x006c00005870783b */ /* 0x020fe20000004200 */
[----:B------:R-:W2:Y:S06]  /*5dc0*/  MUFU.EX2 R31, R31 ;  /* 0x0000001f001f7308 */ /* 0x000eac0000000800 */
[C---:B------:R-:W-:Y:S01]  /*5dd0*/  HMMA.16816.F32 R40, R92.reuse, R98, R40 ;  /* 0x000000625c28723c */ /* 0x040fe20000001828 */
[----:B------:R-:W3:Y:S03]  /*5de0*/  LDSM.16.MT88.4 R96, [R90+0x1400] ;  /* 0x001400005a60783b */ /* 0x000ee60000004200 */
[----:B------:R4:W-:Y:S04]  /*5df0*/  MUFU.EX2 R15, R32 ;  /* 0x00000020000f7308 */ /* 0x0009e80000000800 */
[C---:B-1----:R-:W-:Y:S06]  /*5e00*/  HMMA.16816.F32 R44, R92.reuse, R100, R44 ;  /* 0x000000645c2c723c */ /* 0x042fec000000182c */
[----:B------:R2:W1:Y:S02]  /*5e10*/  MUFU.EX2 R17, R33 ;  /* 0x0000002100117308 */ /* 0x0004640000000800 */
[C---:B------:R-:W-:Y:S01]  /*5e20*/  HMMA.16816.F32 R48, R92.reuse, R102, R48 ;  /* 0x000000665c30723c */ /* 0x040fe20000001830 */
[----:B------:R-:W5:Y:S07]  /*5e30*/  LDSM.16.MT88.4 R100, [R88+0x8400] ;  /* 0x008400005864783b */ /* 0x000f6e0000004200 */
[----:B------:R1:W-:Y:S01]  /*5e40*/  MUFU.EX2 R19, R34 ;  /* 0x0000002200137308 */ /* 0x0003e20000000800 */
[----:B----4-:R-:W-:Y:S01]  /*5e50*/  F2FP.F16.F32.PACK_AB R32, R26, R13 ;  /* 0x0000000d1a20723e */ /* 0x010fe200000000ff */
[C---:B------:R-:W-:Y:S08]  /*5e60*/  HMMA.16816.F32 R52, R92.reuse, R108, R52 ;  /* 0x0000006c5c34723c */ /* 0x040ff00000001834 */
[----:B------:R-:W4:Y:S01]  /*5e70*/  MUFU.EX2 R21, R21 ;  /* 0x0000001500157308 */ /* 0x000f220000000800 */
[----:B--2---:R-:W-:Y:S01]  /*5e80*/  F2FP.F16.F32.PACK_AB R33, R31, R30 ;  /* 0x0000001e1f21723e */ /* 0x004fe200000000ff */
[C---:B------:R-:W-:Y:S01]  /*5e90*/  HMMA.16816.F32 R56, R92.reuse, R110, R56 ;  /* 0x0000006e5c38723c */ /* 0x040fe20000001838 */
[----:B------:R-:W2:Y:S02]  /*5ea0*/  LDSM.16.MT88.4 R108, [R88+0x6800] ;  /* 0x00680000586c783b */ /* 0x000ea40000004200 */
[----:B-1----:R-:W-:Y:S05]  /*5eb0*/  F2FP.F16.F32.PACK_AB R34, R17, R15 ;  /* 0x0000000f1122723e */ /* 0x002fea00000000ff */
[C---:B---3--:R-:W-:Y:S03]  /*5ec0*/  HMMA.16816.F32 R60, R92.reuse, R96, R60 ;  /* 0x000000605c3c723c */ /* 0x048fe6000000183c */
[----:B----4-:R-:W-:Y:S05]  /*5ed0*/  F2FP.F16.F32.PACK_AB R35, R21, R19 ;  /* 0x000000131523723e */ /* 0x010fea00000000ff */
[C---:B------:R-:W-:Y:S01]  /*5ee0*/  HMMA.16816.F32 R64, R92.reuse, R98, R64 ;  /* 0x000000625c40723c */ /* 0x040fe20000001840 */
[----:B------:R-:W1:Y:S07]  /*5ef0*/  LDSM.16.MT88.4 R96, [R90+0x800] ;  /* 0x000800005a60783b */ /* 0x000e6e0000004200 */
[C---:B-----5:R-:W-:Y:S08]  /*5f00*/  HMMA.16816.F32 R68, R92.reuse, R100, R68 ;  /* 0x000000645c44723c */ /* 0x060ff00000001844 */
[C---:B------:R-:W-:Y:S01]  /*5f10*/  HMMA.16816.F32 R72, R92.reuse, R102, R72 ;  /* 0x000000665c48723c */ /* 0x040fe20000001848 */
[----:B------:R-:W3:Y:S07]  /*5f20*/  LDSM.16.MT88.4 R100, [R88+0x7800] ;  /* 0x007800005864783b */ /* 0x000eee0000004200 */
[C---:B------:R-:W-:Y:S08]  /*5f30*/  HMMA.16816.F32 R76, R92.reuse, R104, R76 ;  /* 0x000000685c4c723c */ /* 0x040ff0000000184c */
        /* <DEDUP_REMOVED lines=18> */
[C---:B--2---:R-:W-:Y:S08]  /*6060*/  HMMA.16816.F32 R68, R92.reuse, R108, R68 ;  /* 0x0000006c5c44723c */ /* 0x044ff00000001844 */
[C---:B------:R-:W-:Y:S08]  /*6070*/  HMMA.16816.F32 R72, R92.reuse, R110, R72 ;  /* 0x0000006e5c48723c */ /* 0x040ff00000001848 */
[C---:B-1----:R-:W-:Y:S08]  /*6080*/  HMMA.16816.F32 R76, R92.reuse, R96, R76 ;  /* 0x000000605c4c723c */ /* 0x042ff0000000184c */
[----:B------:R-:W-:Y:S01]  /*6090*/  HMMA.16816.F32 R80, R92, R98, R80 ;  /* 0x000000625c50723c */ /* 0x000fe20000001850 */
[----:B------:R1:W2:Y:S07]  /*60a0*/  LDSM.16.MT88.4 R92, [R88+0x8c00] ;  /* 0x008c0000585c783b */ /* 0x0002ae0000004200 */
[C---:B------:R-:W-:Y:S01]  /*60b0*/  HMMA.16816.F32 R36, R32.reuse, R112, R36 ;  /* 0x000000702024723c */ /* 0x040fe20000001824 */
[----:B------:R5:W2:Y:S07]  /*60c0*/  LDSM.16.MT88.4 R96, [R90+0x2c00] ;  /* 0x002c00005a60783b */ /* 0x000aae0000004200 */
[C---:B------:R-:W-:Y:S08]  /*60d0*/  HMMA.16816.F32 R40, R32.reuse, R114, R40 ;  /* 0x000000722028723c */ /* 0x040ff00000001828 */
[C---:B---3--:R-:W-:Y:S03]  /*60e0*/  HMMA.16816.F32 R44, R32.reuse, R100, R44 ;  /* 0x00000064202c723c */ /* 0x048fe6000000182c */
[----:B-1----:R-:W-:Y:S04]  /*60f0*/  FADD.FTZ R88, R6, R129 ;  /* 0x0000008106587221 */ /* 0x002fe80000010000 */
[----:B------:R-:W-:Y:S01]  /*6100*/  FADD.FTZ R137, R137, R88 ;  /* 0x0000005889897221 */ /* 0x000fe20000010000 */
[C---:B------:R-:W-:Y:S03]  /*6110*/  HMMA.16816.F32 R48, R32.reuse, R102, R48 ;  /* 0x000000662030723c */ /* 0x040fe60000001830 */
[----:B------:R-:W-:Y:S01]  /*6120*/  FADD.FTZ R88, R14, R137 ;  /* 0x000000890e587221 */ /* 0x000fe20000010000 */
[----:B-----5:R-:W-:Y:S03]  /*6130*/  FADD.FTZ R90, R10, R91 ;  /* 0x0000005b0a5a7221 */ /* 0x020fe60000010000 */
[----:B------:R-:W-:Y:S01]  /*6140*/  FADD.FTZ R88, R7, R88 ;  /* 0x0000005807587221 */ /* 0x000fe20000010000 */
[C---:B------:R-:W-:Y:S03]  /*6150*/  HMMA.16816.F32 R52, R32.reuse, R116, R52 ;  /* 0x000000742034723c */ /* 0x040fe60000001834 */
        /* <DEDUP_REMOVED lines=9> */
[C---:B--2---:R-:W-:Y:S03]  /*61f0*/  HMMA.16816.F32 R68, R32.reuse, R92, R68 ;  /* 0x0000005c2044723c */ /* 0x044fe60000001844 */
        /* <DEDUP_REMOVED lines=8> */
[----:B------:R-:W-:Y:S01]  /*6280*/  HMMA.16816.F32 R80, R32, R98, R80 ;  /* 0x000000622050723c */ /* 0x000fe20000001850 */
[----:B------:R-:W-:Y:S08]  /*6290*/  @!UPT UIADD3 URZ, UPT, UPT, URZ, URZ, URZ ;  /* 0x000000fffffff290 */ /* 0x000ff0000fffe0ff */
[----:B------:R-:W-:Y:S11]  /*62a0*/  @P0 BRA `(.L_x_6788) ;  /* 0xffffffd800d80947 */ /* 0x000ff6000383ffff */
.L_x_6781:
        /* <DEDUP_REMOVED lines=11> */
.L_x_6799:
[----:B----4-:R-:W-:Y:S01]  /*6360*/  FADD.FTZ R10, R9, R10 ;  /* 0x0000000a090a7221 */ /* 0x010fe20000010000 */
[----:B------:R-:W2:Y:S01]  /*6370*/  MUFU.RCP R0, R7 ;  /* 0x0000000700007308 */ /* 0x000ea20000001000 */
[----:B------:R-:W-:Y:S02]  /*6380*/  SHF.L.U32 R4, R132, 0x1, RZ ;  /* 0x0000000184047819 */ /* 0x000fe400000006ff */
[----:B------:R-:W-:Y:S02]  /*6390*/  FSETP.NE.FTZ.AND P2, PT, R7, RZ, PT ;  /* 0x000000ff0700720b */ /* 0x000fe40003f55000 */
[----:B------:R-:W-:Y:S02]  /*63a0*/  LOP3.LUT R4, R135, 0x6, R4, 0xf8, !PT ;  /* 0x0000000687047812 */ /* 0x000fe400078ef804 */
[----:B------:R-:W-:Y:S01]  /*63b0*/  FSETP.NE.FTZ.AND P5, PT, R10, RZ, PT ;  /* 0x000000ff0a00720b */ /* 0x000fe20003fb5000 */
[----:B------:R-:W4:Y:S01]  /*63c0*/  MUFU.RCP R5, R10 ;  /* 0x0000000a00057308 */ /* 0x000f220000001000 */
[----:B------:R-:W-:-:S04]  /*63d0*/  LOP3.LUT R4, R4, 0x20, R141, 0xf8, !PT ;  /* 0x0000002004047812 */ /* 0x000fc800078ef88d */
[----:B------:R-:W-:Y:S02]  /*63e0*/  LOP3.LUT R155, R4, R155, RZ, 0xfc, !PT ;  /* 0x0000009b049b7212 */ /* 0x000fe400078efcff */
[----:B------:R-:W-:Y:S02]  /*63f0*/  LOP3.LUT R4, R133, 0x40, RZ, 0xc0, !PT ;  /* 0x0000004085047812 */ /* 0x000fe400078ec0ff */
[----:B--2---:R-:W-:Y:S02]  /*6400*/  FSEL R0, R0, 1, P2 ;  /* 0x3f80000000007808 */ /* 0x004fe40001000000 */
[----:B------:R-:W-:-:S03]  /*6410*/  LEA R155, R155, R136, 0x1 ;  /* 0x000000889b9b7211 */ /* 0x000fc600078e08ff */
        /* <DEDUP_REMOVED lines=27> */
[----:B------:R-:W-:Y:S01]  /*65d0*/  LOP3.LUT R0, R133, 0x20, RZ, 0xc0, !PT ;  /* 0x0000002085007812 */ /* 0x000fe200078ec0ff */
        /* <DEDUP_REMOVED lines=8> */
[----:B---3--:R-:W-:Y:S01]  /*6660*/  IADD3 R9, PT, PT, R155, -R0, RZ ;  /* 0x800000009b097210 */ /* 0x008fe20007ffe0ff */
        /* <DEDUP_REMOVED lines=25> */
[----:B------:R2:W-:Y:S01]  /*6800*/  STS [R155], R36 ;  /* 0x000000249b007388 */ /* 0x0005e20000000800 */
[----:B------:R-:W-:Y:S01]  /*6810*/  F2FP.F16.F32.PACK_AB R56, R57, R56 ;  /* 0x000000383938723e */ /* 0x000fe200000000ff */
[----:B------:R-:W-:Y:S01]  /*6820*/  FMUL.FTZ R5, R5, R83 ;  /* 0x0000005305057220 */ /* 0x000fe20000410000 */
[----:B------:R-:W-:Y:S01]  /*6830*/  F2FP.F16.F32.PACK_AB R58, R59, R58 ;  /* 0x0000003a3b3a723e */ /* 0x000fe200000000ff */
[----:B------:R3:W-:Y:S01]  /*6840*/  STS [R155+0x200], R38 ;  /* 0x000200269b007388 */ /* 0x0007e20000000800 */
        /* <DEDUP_REMOVED lines=34> */
[----:B------:R-:W4:Y:S01]  /*6a70*/  LD.E.U8 R0, desc[UR4][R2.64+0x1c8] ;  /* 0x0001c80402007980 */ /* 0x000f22000c101100 */
[----:B------:R-:W-:-:S03]  /*6a80*/  ISETP.NE.AND P1, PT, R156, -0x1, PT ;  /* 0xffffffff9c00780c */ /* 0x000fc60003f25270 */
[----:B--2---:R-:W2:Y:S04]  /*6a90*/  LD.E.64 R36, desc[UR4][R2.64+0x88] ;  /* 0x0000880402247980 */ /* 0x004ea8000c101b00 */
[----:B------:R-:W2:Y:S04]  /*6aa0*/  LD.E.64 R14, desc[UR4][R2.64+0x90] ;  /* 0x00009004020e7980 */ /* 0x000ea8000c101b00 */
[----:B------:R1:W5:Y:S04]  /*6ab0*/  LD.E.64 R34, desc[UR4][R2.64+0x70] ;  /* 0x0000700402227980 */ /* 0x000368000c101b00 */
[----:B---3--:R-:W3:Y:S04]  /*6ac0*/  @!P1 LD.E.64 R38, desc[UR4][R2.64+0x80] ;  /* 0x0000800402269980 */ /* 0x008ee8000c101b00 */
[----:B------:R1:W5:Y:S01]  /*6ad0*/  LD.E.64 R32, desc[UR4][R2.64+0xa0] ;  /* 0x0000a00402207980 */ /* 0x000362000c101b00 */
[----:B----4-:R-:W-:-:S13]  /*6ae0*/  ISETP.NE.AND P4, PT, R0, RZ, PT ;  /* 0x000000ff0000720c */ /* 0x010fda0003f85270 */
[----:B------:R-:W4:Y:S04]  /*6af0*/  @!P4 LD.E R9, desc[UR4][R2.64+0x60] ;  /* 0x000060040209c980 */ /* 0x000f28000c101900 */
[----:B------:R-:W4:Y:S01]  /*6b00*/  @!P4 LD.E R8, desc[UR4][R2.64+0xb4] ;  /* 0x0000b4040208c980 */ /* 0x000f22000c101900 */
[----:B-1----:R-:W1:Y:S01]  /*6b10*/  @P2 MUFU.LG2 R13, R7 ;  /* 0x00000007000d2308 */ /* 0x002e620000000c00 */
[----:B------:R-:W-:Y:S01]  /*6b20*/  SHF.R.U32.HI R0, RZ, 0x2, R132 ;  /* 0x00000002ff007819 */ /* 0x000fe20000011684 */
[----:B---3--:R-:W-:-:S06]  /*6b30*/  @!P1 IMAD R11, R39, R150, RZ ;  /* 0x00000096270b9224 */ /* 0x008fcc00078e02ff */
[----:B------:R-:W3:Y:S01]  /*6b40*/  @P5 MUFU.LG2 R10, R10 ;  /* 0x0000000a000a5308 */ /* 0x000ee20000000c00 */
[----:B------:R-:W-:Y:S01]  /*6b50*/  IADD3 R4, PT, PT, R0, 0x20, RZ ;  /* 0x0000002000047810 */ /* 0x000fe20007ffe0ff */
[----:B------:R-:W-:Y:S01]  /*6b60*/  @!P1 IMAD.WIDE.U32 R38, R38, R150, RZ ;  /* 0x0000009626269225 */ /* 0x000fe200078e00ff */
[----:B------:R-:W-:Y:S02]  /*6b70*/  SHF.L.U32 R5, R151, 0x6, RZ ;  /* 0x0000000697057819 */ /* 0x000fe400000006ff */
[----:B------:R-:W-:Y:S01]  /*6b80*/  MOV R141, RZ ;  /* 0x000000ff008d7202 */ /* 0x000fe20000000f00 */
[-C--:B--2---:R-:W-:Y:S02]  /*6b90*/  @P1 IMAD R12, R37, R156.reuse, RZ ;  /* 0x0000009c250c1224 */ /* 0x084fe400078e02ff */
[----:B------:R-:W-:-:S04]  /*6ba0*/  @P1 IMAD.WIDE.U32 R16, R36, R156, RZ ;  /* 0x0000009c24101225 */ /* 0x000fc800078e00ff */
[----:B-1----:R-:W-:Y:S01]  /*6bb0*/  @P2 FMUL.FTZ R13, R13, 0.69314718246459960938 ;  /* 0x3f3172180d0d2820 */ /* 0x002fe20000410000 */
[----:B------:R-:W-:Y:S02]  /*6bc0*/  ISETP.GE.AND P0, PT, R4, R139, PT ;  /* 0x0000008b0400720c */ /* 0x000fe40003f06270 */
[----:B------:R-:W-:Y:S01]  /*6bd0*/  MOV R4, 0x7f800000 ;  /* 0x7f80000000047802 */ /* 0x000fe20000000f00 */
[----:B-----5:R-:W-:Y:S01]  /*6be0*/  @P2 FFMA.FTZ R4, R6, R86, R13 ;  /* 0x0000005606042223 */ /* 0x020fe2000001000d */
[----:B------:R-:W-:Y:S01]  /*6bf0*/  @!P1 IADD3 R11, PT, PT, R39, R11, RZ ;  /* 0x0000000b270b9210 */ /* 0x000fe20007ffe0ff */
[----:B------:R-:W-:Y:S01]  /*6c00*/  IMAD.WIDE.U32 R18, R5, R36, R140 ;  /* 0x0000002405127225 */ /* 0x000fe200078e008c */
[----:B------:R-:W-:Y:S02]  /*6c10*/  @P1 IADD3 R11, PT, PT, R17, R12, RZ ;  /* 0x0000000c110b1210 */ /* 0x000fe40007ffe0ff */
[----:B------:R-:W-:Y:S01]  /*6c20*/  @P1 MOV R38, R16 ;  /* 0x0000001000261202 */ /* 0x000fe20000000f00 */
[----:B------:R-:W-:-:S02]  /*6c30*/  IMAD R12, R37, R5, RZ ;  /* 0x00000005250c7224 */ /* 0x000fc400078e02ff */
[-C--:B------:R-:W-:Y:S02]  /*6c40*/  IMAD R13, R15, R149.reuse, RZ ;  /* 0x000000950f0d7224 */ /* 0x080fe400078e02ff */
[----:B------:R-:W-:-:S04]  /*6c50*/  IMAD.WIDE.U32 R20, R14, R149, RZ ;  /* 0x000000950e147225 */ /* 0x000fc800078e00ff */
[----:B---3--:R-:W-:Y:S01]  /*6c60*/  @P5 FMUL.FTZ R15, R10, 0.69314718246459960938 ;  /* 0x3f3172180a0f5820 */ /* 0x008fe20000410000 */
[----:B------:R-:W-:Y:S02]  /*6c70*/  IADD3 R12, PT, PT, R19, R12, RZ ;  /* 0x0000000c130c7210 */ /* 0x000fe40007ffe0ff */
[----:B------:R-:W-:Y:S02]  /*6c80*/  IADD3 R13, PT, PT, R21, R13, RZ ;  /* 0x0000000d150d7210 */ /* 0x000fe40007ffe0ff */
[----:B------:R-:W-:Y:S02]  /*6c90*/  IADD3 R38, P3, P2, R20, R18, R38 ;  /* 0x0000001214267210 */ /* 0x000fe40007a7e026 */
[----:B------:R-:W-:Y:S01]  /*6ca0*/  MOV R7, 0x7f800000 ;  /* 0x7f80000000077802 */ /* 0x000fe20000000f00 */
[----:B------:R-:W-:Y:S01]  /*6cb0*/  @P5 FFMA.FTZ R7, R6, R85, R15 ;  /* 0x0000005506075223 */ /* 0x000fe2000001000f */
[----:B------:R-:W-:Y:S02]  /*6cc0*/  LOP3.LUT P6, RZ, R132, 0x3, RZ, 0xc0, !PT ;  /* 0x0000000384ff7812 */ /* 0x000fe400078cc0ff */
[----:B------:R-:W-:Y:S01]  /*6cd0*/  IADD3.X R39, PT, PT, R13, R12, R11, P3, P2 ;  /* 0x0000000c0d277210 */ /* 0x000fe20001fe440b */
[----:B----4-:R-:W-:-:S04]  /*6ce0*/  @!P4 IMAD R9, R9, R150, R149 ;  /* 0x000000960909c224 */ /* 0x010fc800078e0295 */
[----:B------:R-:W-:Y:S01]  /*6cf0*/  @!P4 IMAD R6, R9, R8, RZ ;  /* 0x000000080906c224 */ /* 0x000fe200078e02ff */
[----:B------:R-:W-:Y:S06]  /*6d00*/  @!P4 BRA `(.L_x_6790) ;  /* 0x000000000014c947 */ /* 0x000fec0003800000 */
[----:B------:R-:W2:Y:S04]  /*6d10*/  @!P1 LD.E R9, desc[UR4][R2.64+0xb4] ;  /* 0x0000b40402099980 */ /* 0x000ea8000c101900 */
[----:B------:R-:W3:Y:S01]  /*6d20*/  LD.E R6, desc[UR4][R2.64+0xd4] ;  /* 0x0000d40402067980 */ /* 0x000ee2000c101900 */
[----:B--2---:R-:W-:Y:S02]  /*6d30*/  @!P1 IMAD R156, R9, R150, RZ ;  /* 0x00000096099c9224 */ /* 0x004fe400078e02ff */
[----:B---3--:R-:W-:-:S05]  /*6d40*/  IMAD R149, R6, R149, RZ ;  /* 0x0000009506957224 */ /* 0x008fca00078e02ff */
[----:B------:R-:W-:-:S07]  /*6d50*/  IADD3 R6, PT, PT, R149, R156, RZ ;  /* 0x0000009c95067210 */ /* 0x000fce0007ffe0ff */
.L_x_6790:
[----:B------:R-:W-:Y:S05]  /*6d60*/  WARPSYNC.ALL ;  /* 0x0000000000007948 */ /* 0x000fea0003800000 */
[----:B------:R-:W-:Y:S01]  /*6d70*/  BAR.SYNC.DEFER_BLOCKING 0x0 ;  /* 0x0000000000007b1d */ /* 0x000fe20000010000 */
[----:B------:R-:W-:-:S05]  /*6d80*/  ISETP.GE.AND P1, PT, R0, R139, PT ;  /* 0x0000008b0000720c */ /* 0x000fca0003f26270 */
        /* <DEDUP_REMOVED lines=20> */
.L_x_6792:
[----:B------:R-:W-:Y:S05]  /*6ed0*/  BSYNC.RECONVERGENT B0 ;  /* 0x0000000000007941 */ /* 0x000fea0003800200 */
.L_x_6791:
[----:B------:R-:W-:Y:S04]  /*6ee0*/  BSSY.RECONVERGENT B0, `(.L_x_6793) ;  /* 0x000000a000007945 */ /* 0x000fe80003800200 */
[----:B------:R-:W-:Y:S05]  /*6ef0*/  @P1 BRA `(.L_x_6794) ;  /* 0x0000000000201947 */ /* 0x000fea0003800000 */
[----:B-1----:R-:W-:Y:S02]  /*6f00*/  IMAD R2, R37, R0, RZ ;  /* 0x0000000025027224 */ /* 0x002fe400078e02ff */
[----:B------:R-:W-:-:S05]  /*6f10*/  IMAD.WIDE.U32 R4, R0, R36, R38 ;  /* 0x0000002400047225 */ /* 0x000fca00078e0026 */
[----:B------:R-:W-:Y:S02]  /*6f20*/  IADD3 R3, PT, PT, R5, R2, RZ ;  /* 0x0000000205037210 */ /* 0x000fe40007ffe0ff */
[----:B------:R-:W-:-:S04]  /*6f30*/  LEA R2, P1, R4, R34, 0x1 ;  /* 0x0000002204027211 */ /* 0x000fc800078208ff */
[----:B------:R-:W-:-:S05]  /*6f40*/  LEA.HI.X R3, R4, R35, R3, 0x1, P1 ;  /* 0x0000002304037211 */ /* 0x000fca00008f0c03 */
[----:B--2---:R1:W-:Y:S04]  /*6f50*/  ST.E.128 desc[UR4][R2.64], R24 ;  /* 0x0000001802007985 */ /* 0x0043e8000c101d04 */
[----:B----4-:R1:W-:Y:S04]  /*6f60*/  ST.E.128 desc[UR4][R2.64+0x40], R16 ;  /* 0x0000401002007985 */ /* 0x0103e8000c101d04 */
[----:B------:R1:W-:Y:S02]  /*6f70*/  ST.E.128 desc[UR4][R2.64+0x80], R8 ;  /* 0x0000800802007985 */ /* 0x0003e4000c101d04 */
.L_x_6794:
[----:B------:R-:W-:Y:S05]  /*6f80*/  BSYNC.RECONVERGENT B0 ;  /* 0x0000000000007941 */ /* 0x000fea0003800200 */
.L_x_6793:
[----:B------:R-:W-:-:S04]  /*6f90*/  MOV R149, 0x0 ;  /* 0x0000000000957802 */ /* 0x000fc80000000f00 */
[----:B-1234-:R-:W-:Y:S05]  /*6fa0*/  @P0 RET.REL.NODEC R148 `(_ZN5flash24flash_fwd_splitkv_kernelI23Flash_fwd_kernel_traitsILi96ELi64ELi64ELi4ELb0ELb0EN7cutlass6half_tE19Flash_kernel_traitsILi96ELi64ELi64ELi4ES3_EELb0ELb0ELb0ELb0ELb1ELb0ELb0ELb0EEEvNS_16Flash_fwd_paramsE) ;  /* 0xffffff9094140950 */ /* 0x01efea0003c3ffff */
        /* <DEDUP_REMOVED lines=14> */
[----:B-1----:R-:W-:Y:S05]  /*7090*/  RET.REL.NODEC R148 `(_ZN5flash24flash_fwd_splitkv_kernelI23Flash_fwd_kernel_traitsILi96ELi64ELi64ELi4ELb0ELb0EN7cutlass6half_tE19Flash_kernel_traitsILi96ELi64ELi64ELi4ES3_EELb0ELb0ELb0ELb0ELb1ELb0ELb0ELb0EEEvNS_16Flash_fwd_paramsE) ;  /* 0xffffff8c94d87950 */ /* 0x002fea0003c3ffff */
.L_x_6789:
[----:B------:R-:W-:Y:S01]  /*70a0*/  MOV R5, 0x2 ;  /* 0x0000000200057802 */ /* 0x000fe20000000f00 */
[----:B------:R-:W-:Y:S01]  /*70b0*/  IMAD.MOV.U32 R0, RZ, RZ, 0x1f ;  /* 0x0000001fff007424 */ /* 0x000fe200078e00ff */
[----:B------:R-:W-:-:S07]  /*70c0*/  MOV R4, 0xffffffff ;  /* 0xffffffff00047802 */ /* 0x000fce0000000f00 */
[----:B-1---5:R-:W-:Y:S05]  /*70d0*/  WARPSYNC.COLLECTIVE R4, `(.L_x_6795) ;  /* 0x0000000004087348 */ /* 0x022fea0003c00000 */
[----:B------:R2:W3:Y:S02]  /*70e0*/  SHFL.BFLY P0, R10, R163, R5, R0 ;  /* 0x0c000005a30a7389 */ /* 0x0004e40000000000 */
[----:B-123-5:R-:W-:Y:S05]  /*70f0*/  ENDCOLLECTIVE ;  /* 0x000000000000791b */ /* 0x02efea0003800000 */
.L_x_6795:
[----:B------:R-:W-:Y:S02]  /*7100*/  IMAD.MOV.U32 R8, RZ, RZ, R10 ;  /* 0x000000ffff087224 */ /* 0x000fe400078e000a */
[----:B------:R-:W-:Y:S02]  /*7110*/  IMAD.MOV.U32 R5, RZ, RZ, 0x1 ;  /* 0x00000001ff057424 */ /* 0x000fe400078e00ff */
[----:B------:R-:W-:-:S05]  /*7120*/  FADD.FTZ R8, R8, R163 ;  /* 0x000000a308087221 */ /* 0x000fca0000010000 */
[----:B------:R-:W-:-:S07]  /*7130*/  MOV R163, R8 ;  /* 0x0000000800a37202 */ /* 0x000fce0000000f00 */
[----:B------:R-:W-:Y:S05]  /*7140*/  WARPSYNC.COLLECTIVE R4, `(.L_x_6796) ;  /* 0x0000000004087348 */ /* 0x000fea0003c00000 */
[----:B------:R1:W2:Y:S02]  /*7150*/  SHFL.BFLY P0, R10, R163, R5, R0 ;  /* 0x0c000005a30a7389 */ /* 0x0002a40000000000 */
[----:B-12---:R-:W-:Y:S05]  /*7160*/  ENDCOLLECTIVE ;  /* 0x000000000000791b */ /* 0x006fea0003800000 */
.L_x_6796:
[----:B------:R-:W-:Y:S01]  /*7170*/  MOV R163, R157 ;  /* 0x0000009d00a37202 */ /* 0x000fe20000000f00 */
[----:B------:R-:W-:Y:S01]  /*7180*/  IMAD.MOV.U32 R5, RZ, RZ, 0x2 ;  /* 0x00000002ff057424 */ /* 0x000fe200078e00ff */
[----:B------:R-:W-:-:S07]  /*7190*/  MOV R7, R10 ;  /* 0x0000000a00077202 */ /* 0x000fce0000000f00 */
[----:B------:R-:W-:Y:S05]  /*71a0*/  WARPSYNC.COLLECTIVE R4, `(.L_x_6797) ;  /* 0x0000000004087348 */ /* 0x000fea0003c00000 */
[----:B------:R1:W2:Y:S02]  /*71b0*/  SHFL.BFLY P0, R10, R163, R5, R0 ;  /* 0x0c000005a30a7389 */ /* 0x0002a40000000000 */
[----:B-12---:R-:W-:Y:S05]  /*71c0*/  ENDCOLLECTIVE ;  /* 0x000000000000791b */ /* 0x006fea0003800000 */
.L_x_6797:
[----:B------:R-:W-:Y:S01]  /*71d0*/  FADD.FTZ R7, R8, R7 ;  /* 0x0000000708077221 */ /* 0x000fe20000010000 */
[----:B------:R-:W-:Y:S01]  /*71e0*/  FADD.FTZ R9, R10, R157 ;  /* 0x0000009d0a097221 */ /* 0x000fe20000010000 */
[----:B------:R-:W-:-:S04]  /*71f0*/  MOV R5, 0x1 ;  /* 0x0000000100057802 */ /* 0x000fc80000000f00 */
[----:B------:R-:W-:-:S07]  /*7200*/  MOV R163, R9 ;  /* 0x0000000900a37202 */ /* 0x000fce0000000f00 */
[----:B------:R-:W-:Y:S05]  /*7210*/  WARPSYNC.COLLECTIVE R4, `(.L_x_6798) ;  /* 0x0000000004087348 */ /* 0x000fea0003c00000 */
[----:B------:R1:W2:Y:S02]  /*7220*/  SHFL.BFLY P0, R10, R163, R5, R0 ;  /* 0x0c000005a30a7389 */ /* 0x0002a40000000000 */
[----:B-12---:R-:W-:Y:S05]  /*7230*/  ENDCOLLECTIVE ;  /* 0x000000000000791b */ /* 0x006fea0003800000 */
.L_x_6798:
[----:B------:R-:W-:Y:S05]  /*7240*/  BRA `(.L_x_6799) ;  /* 0xfffffff000447947 */ /* 0x000fea000383ffff */
.L_x_6800:
        /* <DEDUP_REMOVED lines=11> */
.L_x_11690:


//--------------------- .text._ZN5flash24flash_fwd_splitkv_kernelI23Flash_fwd_kernel_traitsILi96ELi64ELi64ELi4ELb0ELb0EN7cutlass6half_tE19Flash_kernel_traitsILi96ELi64ELi64ELi4ES3_EELb0ELb0ELb0ELb0ELb1ELb1ELb0ELb0EEEvNS_16Flash_fwd_paramsE --------------------------
	.section	.text._ZN5flash24flash_fwd_splitkv_kernelI23Flash_fwd_kernel_traitsILi96ELi64ELi64ELi4ELb0ELb0EN7cutlass6half_tE19Flash_kernel_traitsILi96ELi64ELi64ELi4ES3_EELb0ELb0ELb0ELb0ELb1ELb1ELb0ELb0EEEvNS_16Flash_fwd_paramsE,"ax",@progbits
	.align	128
        .global         _ZN5flash24flash_fwd_splitkv_kernelI23Flash_fwd_kernel_traitsILi96ELi64ELi64ELi4ELb0ELb0EN7cutlass6half_tE19Flash_kernel_traitsILi96ELi64ELi64ELi4ES3_EELb0ELb0ELb0ELb0ELb1ELb1ELb0ELb0EEEvNS_16Flash_fwd_paramsE
        .type           _ZN5flash24flash_fwd_splitkv_kernelI23Flash_fwd_kernel_traitsILi96ELi64ELi64ELi4ELb0ELb0EN7cutlass6half_tE19Flash_kernel_traitsILi96ELi64ELi64ELi4ES3_EELb0ELb0ELb0ELb0ELb1ELb1ELb0ELb0EEEvNS_16Flash_fwd_paramsE,@function
        .size           _ZN5flash24flash_fwd_splitkv_kernelI23Flash_fwd_kernel_traitsILi96ELi64ELi64ELi4ELb0ELb0EN7cutlass6half_tE19Flash_kernel_traitsILi96ELi64ELi64ELi4ES3_EELb0ELb0ELb0ELb0ELb1ELb1ELb0ELb0EEEvNS_16Flash_fwd_paramsE,(.L_x_11691 - _ZN5flash24flash_fwd_splitkv_kernelI23Flash_fwd_kernel_traitsILi96ELi64ELi64ELi4ELb0ELb0EN7cutlass6half_tE19Flash_kernel_traitsILi96ELi64ELi64ELi4ES3_EELb0ELb0ELb0ELb0ELb1ELb1ELb0ELb0EEEvNS_16Flash_fwd_paramsE)
        .other          _ZN5flash24flash_fwd_splitkv_kernelI23Flash_fwd_kernel_traitsILi96ELi64ELi64ELi4ELb0ELb0EN7cutlass6half_tE19Flash_kernel_traitsILi96ELi64ELi64ELi4ES3_EELb0ELb0ELb0ELb0ELb1ELb1ELb0ELb0EEEvNS_16Flash_fwd_paramsE,@"STO_CUDA_ENTRY STV_DEFAULT"
_ZN5flash24flash_fwd_splitkv_kernelI23Flash_fwd_kernel_traitsILi96ELi64ELi64ELi4ELb0ELb0EN7cutlass6half_tE19Flash_kernel_traitsILi96ELi64ELi64ELi4ES3_EELb0ELb0ELb0ELb0ELb1ELb1ELb0ELb0EEEvNS_16Flash_fwd_paramsE:
.text._ZN5flash24flash_fwd_splitkv_kernelI23Flash_fwd_kernel_traitsILi96ELi64ELi64ELi4ELb0ELb0EN7cutlass6half_tE19Flash_kernel_traitsILi96ELi64ELi64ELi4ES3_EELb0ELb0ELb0ELb0ELb1ELb1ELb0ELb0EEEvNS_16Flash_fwd_paramsE:
[----:B------:R-:W-:Y:S01]  /*0000*/  LDC R1, c[0x0][0x37c] ;  /* 0x0000df00ff017b82 */ /* 0x000fe20000000800 */
[----:B------:R-:W1:Y:S07]  /*0010*/  S2R R149, SR_CTAID.X ;  /* 0x0000000000957919 */ /* 0x000e6e0000002500 */
[----:B------:R-:W2:Y:S01]  /*0020*/  LDC.64 R2, c[0x0][0x348] ;  /* 0x0000d200ff027b82 */ /* 0x000ea20000000a00 */
[----:B------:R-:W-:Y:S01]  /*0030*/  BSSY.RECONVERGENT B2, `(.L_x_6801) ;  /* 0x0000005000027945 */ /* 0x000fe20003800200 */
[----:B------:R-:W-:Y:S01]  /*0040*/  MOV R146, 0x80 ;  /* 0x0000008000927802 */ /* 0x000fe20000000f00 */
[----:B------:R-:W3:Y:S01]  /*0050*/  S2R R148, SR_CTAID.Y ;  /* 0x0000000000947919 */ /* 0x000ee20000002600 */
[----:B------:R-:W4:Y:S05]  /*0060*/  S2R R147, SR_CTAID.Z ;  /* 0x0000000000937919 */ /* 0x000f2a0000002700 */
[----:B-1234-:R-:W-:Y:S05]  /*0070*/  CALL.REL.NOINC `($_ZN5flash24flash_fwd_splitkv_kernelI23Flash_fwd_kernel_traitsILi96ELi64ELi64ELi4ELb0ELb0EN7cutlass6half_tE19Flash_kernel_traitsILi96ELi64ELi64ELi4ES3_EELb0ELb0ELb0ELb0ELb1ELb1ELb0ELb0EEEvNS_16Flash_fwd_paramsE$_ZN5flash30compute_attn_1rowblock_splitkvI23Flash_fwd_kernel_traitsILi96ELi64ELi64ELi4ELb0ELb0EN7cutlass6half_tE19Flash_kernel_traitsILi96ELi64ELi64ELi4ES3_EELb0ELb0ELb0ELb0ELb1ELb1ELb0ELb0ENS_16Flash_fwd_paramsEEEvRKT8_iiiii) ;  /* 0x0000000000087944 */ /* 0x01efea0003c00000 */
[----:B------:R-:W-:Y:S05]  /*0080*/  BSYNC.RECONVERGENT B2 ;  /* 0x0000000000027941 */ /* 0x000fea0003800200 */
.L_x_6801:
[----:B------:R-:W-:Y:S05]  /*0090*/  EXIT ;  /* 0x000000000000794d */ /* 0x000fea0003800000 */
        .type           $_ZN5flash24flash_fwd_splitkv_kernelI23Flash_fwd_kernel_traitsILi96ELi64ELi64ELi4ELb0ELb0EN7cutlass6half_tE19Flash_kernel_traitsILi96ELi64ELi64ELi4ES3_EELb0ELb0ELb0ELb0ELb1ELb1ELb0ELb0EEEvNS_16Flash_fwd_paramsE$_ZN5flash30compute_attn_1rowblock_splitkvI23Flash_fwd_kernel_traitsILi96ELi64ELi64ELi4ELb0ELb0EN7cutlass6half_tE19Flash_kernel_traitsILi96ELi64ELi64ELi4ES3_EELb0ELb0ELb0ELb0ELb1ELb1ELb0ELb0ENS_16Flash_fwd_paramsEEEvRKT8_iiiii,@function
        .size           $_ZN5flash24flash_fwd_splitkv_kernelI23Flash_fwd_kernel_traitsILi96ELi64ELi64ELi4ELb0ELb0EN7cutlass6half_tE19Flash_kernel_traitsILi96ELi64ELi64ELi4ES3_EELb0ELb0ELb0ELb0ELb1ELb1ELb0ELb0EEEvNS_16Flash_fwd_paramsE$_ZN5flash30compute_attn_1rowblock_splitkvI23Flash_fwd_kernel_traitsILi96ELi64ELi64ELi4ELb0ELb0EN7cutlass6half_tE19Flash_kernel_traitsILi96ELi64ELi64ELi4ES3_EELb0ELb0ELb0ELb0ELb1ELb1ELb0ELb0ENS_16Flash_fwd_paramsEEEvRKT8_iiiii,(.L_x_11691 - $_ZN5flash24flash_fwd_splitkv_kernelI23Flash_fwd_kernel_traitsILi96ELi64ELi64ELi4ELb0ELb0EN7cutlass6half_tE19Flash_kernel_traitsILi96ELi64ELi64ELi4ES3_EELb0ELb0ELb0ELb0ELb1ELb1ELb0ELb0EEEvNS_16Flash_fwd_paramsE$_ZN5flash30compute_attn_1rowblock_splitkvI23Flash_fwd_kernel_traitsILi96ELi64ELi64ELi4ELb0ELb0EN7cutlass6half_tE19Flash_kernel_traitsILi96ELi64ELi64ELi4ES3_EELb0ELb0ELb0ELb0ELb1ELb1ELb0ELb0ENS_16Flash_fwd_paramsEEEvRKT8_iiiii)
$_ZN5flash24flash_fwd_splitkv_kernelI23Flash_fwd_kernel_traitsILi96ELi64ELi64ELi4ELb0ELb0EN7cutlass6half_tE19Flash_kernel_traitsILi96ELi64ELi64ELi4ES3_EELb0ELb0ELb0ELb0ELb1ELb1ELb0ELb0EEEvNS_16Flash_fwd_paramsE$_ZN5flash30compute_attn_1rowblock_splitkvI23Flash_fwd_kernel_traitsILi96ELi64ELi64ELi4ELb0ELb0EN7cutlass6half_tE19Flash_kernel_traitsILi96ELi64ELi64ELi4ES3_EELb0ELb0ELb0ELb0ELb1ELb1ELb0ELb0ENS_16Flash_fwd_paramsEEEvRKT8_iiiii:
        /* <DEDUP_REMOVED lines=13> */
[----:B------:R-:W5:Y:S04]  /*0170*/  @!P4 LD.E R19, desc[UR4][R2.64+0xb4] ;  /* 0x0000b4040213c980 */ /* 0x000f68000c101900 */
[----:B------:R-:W5:Y:S04]  /*0180*/  @P4 LD.E R5, desc[UR4][R12.64+0x4] ;  /* 0x000004040c054980 */ /* 0x000f68000c101900 */
[----:B------:R-:W5:Y:S01]  /*0190*/  @!P3 LD.E R97, desc[UR4][R2.64+0xb8] ;  /* 0x0000b8040261b980 */ /* 0x000f62000c101900 */
[----:B----4-:R-:W-:Y:S01]  /*01a0*/  ISETP.NE.U32.AND P1, PT, R10, RZ, PT ;  /* 0x000000ff0a00720c */ /* 0x010fe20003f25070 */
[----:B------:R-:W-:-:S02]  /*01b0*/  IMAD.SHL.U32 R4, R148, 0x4, RZ ;  /* 0x0000000494047824 */ /* 0x000fc400078e00ff */
[----:B------:R-:W5:Y:S01]  /*01c0*/  @P2 LD.E R155, desc[UR4][R12.64] ;  /* 0x000000040c9b2980 */ /* 0x000f62000c101900 */
        /* <DEDUP_REMOVED lines=10> */
[----:B------:R-:W-:Y:S01]  /*0270*/  ISETP.NE.AND.EX P0, PT, R9, RZ, PT, P0 ;  /* 0x000000ff0900720c */ /* 0x000fe20003f05300 */
[----:B------:R-:W-:Y:S01]  /*0280*/  IMAD.MOV.U32 R15, RZ, RZ, -0x1 ;  /* 0xffffffffff0f7424 */ /* 0x000fe200078e00ff */
[----:B-1----:R-:W-:-:S05]  /*0290*/  IADD3 R10, P1, PT, R6, R4, RZ ;  /* 0x00000004060a7210 */ /* 0x002fca0007f3e0ff */
[----:B------:R-:W-:Y:S01]  /*02a0*/  IMAD.X R11, R7, 0x1, R0, P1 ;  /* 0x00000001070b7824 */ /* 0x000fe200008e0600 */
[----:B------:R-:W-:Y:S07]  /*02b0*/  @!P2 BRA `(.L_x_6803) ;  /* 0x000000000010a947 */ /* 0x000fee0003800000 */
[----:B------:R-:W2:Y:S02]  /*02c0*/  LD.E.U8 R6, desc[UR4][R2.64+0x1b2] ;  /* 0x0001b20402067980 */ /* 0x000ea4000c101100 */
[----:B--2---:R-:W-:-:S13]  /*02d0*/  ISETP.NE.AND P1, PT, R6, RZ, PT ;  /* 0x000000ff0600720c */ /* 0x004fda0003f25270 */
[----:B------:R-:W-:Y:S05]  /*02e0*/  @!P1 BRA `(.L_x_6803) ;  /* 0x0000000000049947 */ /* 0x000fea0003800000 */
[----:B------:R1:W5:Y:S02]  /*02f0*/  LD.E R15, desc[UR4][R10.64] ;  /* 0x000000040a0f7980 */ /* 0x000364000c101900 */
.L_x_6803:
[----:B------:R-:W-:Y:S05]  /*0300*/  BSYNC.RECONVERGENT B0 ;  /* 0x0000000000007941 */ /* 0x000fea0003800200 */
.L_x_6802:
[----:B------:R-:W-:Y:S04]  /*0310*/  BSSY.RECONVERGENT B0, `(.L_x_6804) ;  /* 0x0000007000007945 */ /* 0x000fe80003800200 */
[----:B------:R-:W-:Y:S05]  /*0320*/  @!P3 BRA `(.L_x_6805) ;  /* 0x000000000014b947 */ /* 0x000fea0003800000 */
[----:B------:R-:W2:Y:S02]  /*0330*/  LD.E.U8 R6, desc[UR4][R2.64+0x1b2] ;  /* 0x0001b20402067980 */ /* 0x000ea4000c101100 */
[----:B--2---:R-:W-:-:S13]  /*0340*/  ISETP.NE.AND P1, PT, R6, RZ, PT ;  /* 0x000000ff0600720c */ /* 0x004fda0003f25270 */
[----:B-----5:R-:W2:Y:S02]  /*0350*/  @P1 LD.E R97, desc[UR4][R10.64+0x4] ;  /* 0x000004040a611980 */ /* 0x020ea4000c101900 */
[----:B--2---:R-:W-:-:S06]  /*0360*/  @P1 IADD3 R97, PT, PT, R97, -R15, RZ ;  /* 0x8000000f61611210 */ /* 0x004fcc0007ffe0ff */
[----:B------:R2:W5:Y:S02]  /*0370*/  @!P1 LD.E R97, desc[UR4][R10.64] ;  /* 0x000000040a619980 */ /* 0x000564000c101900 */
.L_x_6805:
[----:B------:R-:W-:Y:S05]  /*0380*/  BSYNC.RECONVERGENT B0 ;  /* 0x0000000000007941 */ /* 0x000fea0003800200 */
.L_x_6804:
[----:B------:R-:W-:Y:S01]  /*0390*/  BSSY.RECONVERGENT B1, `(.L_x_6806) ;  /* 0x0000011000017945 */ /* 0x000fe20003800200 */
[----:B-----5:R-:W-:-:S03]  /*03a0*/  @P4 IADD3 R19, PT, PT, -R155, R5, RZ ;  /* 0x000000059b134210 */ /* 0x020fc60007ffe1ff */
[----:B------:R-:W-:Y:S05]  /*03b0*/  @!P0 BRA `(.L_x_6807) ;  /* 0x0000000000148947 */ /* 0x000fea0003800000 */
[----:B------:R-:W-:-:S05]  /*03c0*/  IADD3 R6, P0, PT, R8, R4, RZ ;  /* 0x0000000408067210 */ /* 0x000fca0007f1e0ff */
[----:B------:R-:W-:-:S05]  /*03d0*/  IMAD.X R7, R9, 0x1, R0, P0 ;  /* 0x0000000109077824 */ /* 0x000fca00000e0600 */
[----:B------:R-:W3:Y:S02]  /*03e0*/  LD.E R97, desc[UR4][R6.64] ;  /* 0x0000000406617980 */ /* 0x000ee4000c101900 */
[----:B---3--:R-:W-:Y:S01]  /*03f0*/  IADD3 R97, PT, PT, R97, -R14, RZ ;  /* 0x8000000e61617210 */ /* 0x008fe20007ffe0ff */
[----:B------:R-:W-:Y:S05]  /*0400*/  BRA `(.L_x_6808) ;  /* 0x0000000000247947 */ /* 0x000fea0003800000 */
.L_x_6807:
[----:B------:R-:W3:Y:S01]  /*0410*/  LD.E.64 R6, desc[UR4][R2.64+0x108] ;  /* 0x0001080402067980 */ /* 0x000ee2000c101b00 */
[----:B------:R-:W-:Y:S01]  /*0420*/  BSSY.RECONVERGENT B0, `(.L_x_6809) ;  /* 0x0000006000007945 */ /* 0x000fe20003800200 */
[----:B------:R-:W-:Y:S01]  /*0430*/  IMAD.MOV.U32 R5, RZ, RZ, RZ ;  /* 0x000000ffff057224 */ /* 0x000fe200078e00ff */
[----:B---3--:R-:W-:-:S04]  /*0440*/  ISETP.NE.U32.AND P0, PT, R6, RZ, PT ;  /* 0x000000ff0600720c */ /* 0x008fc80003f05070 */
[----:B------:R-:W-:-:S13]  /*0450*/  ISETP.NE.AND.EX P0, PT, R7, RZ, PT, P0 ;  /* 0x000000ff0700720c */ /* 0x000fda0003f05300 */
[----:B------:R-:W-:Y:S05]  /*0460*/  @!P0 BRA `(.L_x_6810) ;  /* 0x0000000000048947 */ /* 0x000fea0003800000 */
[----:B------:R3:W5:Y:S02]  /*0470*/  LD.E R5, desc[UR4][R2.64+0xbc] ;  /* 0x0000bc0402057980 */ /* 0x000764000c101900 */
.L_x_6810:
[----:B------:R-:W-:Y:S05]  /*0480*/  BSYNC.RECONVERGENT B0 ;  /* 0x0000000000007941 */ /* 0x000fea0003800200 */
.L_x_6809:
[----:B-----5:R-:W-:Y:S02]  /*0490*/  IADD3 R97, PT, PT, R5, R97, -R14 ;  /* 0x0000006105617210 */ /* 0x020fe40007ffe80e */
.L_x_6808:
[----:B------:R-:W-:Y:S05]  /*04a0*/  BSYNC.RECONVERGENT B1 ;  /* 0x0000000000017941 */ /* 0x000fea0003800200 */
.L_x_6806:
[----:B------:R-:W-:Y:S01]  /*04b0*/  IMAD.SHL.U32 R136, R149, 0x40, RZ ;  /* 0x0000004095887824 */ /* 0x000fe200078e00ff */
[----:B------:R-:W-:Y:S01]  /*04c0*/  MOV R6, R146 ;  /* 0x0000009200067202 */ /* 0x000fe20000000f00 */
[----:B------:R-:W-:-:S03]  /*04d0*/  IMAD.MOV.U32 R7, RZ, RZ, 0x0 ;  /* 0x00000000ff077424 */ /* 0x000fc600078e00ff */
[----:B------:R-:W-:-:S13]  /*04e0*/  ISETP.GT.AND P0, PT, R19, R136, PT ;  /* 0x000000881300720c */ /* 0x000fda0003f04270 */
[----:B-123--:R-:W-:Y:S05]  /*04f0*/  @!P0 RET.REL.NODEC R6 `(_ZN5flash24flash_fwd_splitkv_kernelI23Flash_fwd_kernel_traitsILi96ELi64ELi64ELi4ELb0ELb0EN7cutlass6half_tE19Flash_kernel_traitsILi96ELi64ELi64ELi4ES3_EELb0ELb0ELb0ELb0ELb1ELb1ELb0ELb0EEEvNS_16Flash_fwd_paramsE) ;  /* 0xfffffff806c08950 */ /* 0x00efea0003c3ffff */
        /* <DEDUP_REMOVED lines=21> */
[----:B------:R-:W-:Y:S01]  /*0650*/  SHF.R.U32.HI R9, RZ, 0x2, R128 ;  /* 0x00000002ff097819 */ /* 0x000fe20000011680 */
[----:B------:R-:W-:Y:S01]  /*0660*/  IMAD.IADD R19, R19, 0x1, -R136 ;  /* 0x0000000113137824 */ /* 0x000fe200078e0a88 */
[----:B------:R1:W5:Y:S01]  /*0670*/  LD.E.64 R14, desc[UR4][R2.64+0x70] ;  /* 0x00007004020e7980 */ /* 0x000362000c101b00 */
[----:B------:R-:W-:Y:S01]  /*0680*/  IMAD.MOV.U32 R23, RZ, RZ, RZ ;  /* 0x000000ffff177224 */ /* 0x000fe200078e00ff */
[----:B------:R-:W-:-:S02]  /*0690*/  IADD3 R5, PT, PT, R9, 0x20, RZ ;  /* 0x0000002009057810 */ /* 0x000fc40007ffe0ff */
[----:B------:R-:W-:Y:S02]  /*06a0*/  LOP3.LUT R22, R8, 0x18, RZ, 0xc0, !PT ;  /* 0x0000001808167812 */ /* 0x000fe400078ec0ff */
[-C--:B------:R-:W-:Y:S02]  /*06b0*/  ISETP.GE.AND P1, PT, R5, R19.reuse, PT ;  /* 0x000000130500720c */ /* 0x080fe40003f26270 */
[----:B------:R-:W-:Y:S02]  /*06c0*/  LOP3.LUT P4, R128, R128, 0x3, RZ, 0xc0, !PT ;  /* 0x0000000380807812 */ /* 0x000fe4000788c0ff */
[CC--:B------:R-:W-:Y:S02]  /*06d0*/  ISETP.GE.AND P2, PT, R9.reuse, R19.reuse, PT ;  /* 0x000000130900720c */ /* 0x0c0fe40003f46270 */
[----:B------:R-:W-:Y:S01]  /*06e0*/  ISETP.GE.OR P4, PT, R9, R19, P4 ;  /* 0x000000130900720c */ /* 0x000fe20002786670 */
[----:B------:R-:W-:Y:S01]  /*06f0*/  BSSY.RECONVERGENT B0, `(.L_x_6812) ;  /* 0x0000022000007945 */ /* 0x000fe20003800200 */
[----:B--2---:R-:W-:-:S04]  /*0700*/  @P0 IMAD.WIDE.U32 R16, R12, R155, RZ ;  /* 0x0000009b0c100225 */ /* 0x004fc800078e00ff */
[-C--:B---3--:R-:W-:Y:S02]  /*0710*/  IMAD R4, R4, R148.reuse, R147 ;  /* 0x0000009404047224 */ /* 0x088fe400078e0293 */
[----:B-1----:R-:W-:Y:S02]  /*0720*/  @P0 IMAD R2, R13, R155, RZ ;  /* 0x0000009b0d020224 */ /* 0x002fe400078e02ff */
[-C--:B----4-:R-:W-:Y:S02]  /*0730*/  @!P0 IMAD R3, R21, R148.reuse, RZ ;  /* 0x0000009415038224 */ /* 0x090fe400078e02ff */
[----:B------:R-:W-:-:S04]  /*0740*/  @!P0 IMAD.WIDE.U32 R20, R20, R148, RZ ;  /* 0x0000009414148225 */ /* 0x000fc800078e00ff */
[----:B------:R-:W-:Y:S01]  /*0750*/  @!P0 IMAD.MOV.U32 R5, RZ, RZ, R20 ;  /* 0x000000ffff058224 */ /* 0x000fe200078e0014 */
        /* <DEDUP_REMOVED lines=27> */
.L_x_6813:
[----:B------:R-:W-:Y:S05]  /*0910*/  BSYNC.RECONVERGENT B0 ;  /* 0x0000000000007941 */ /* 0x000fea0003800200 */
.L_x_6812:
[----:B------:R-:W-:Y:S04]  /*0920*/  BSSY.RECONVERGENT B0, `(.L_x_6814) ;  /* 0x000000e000007945 */ /* 0x000fe80003800200 */
[----:B------:R-:W-:Y:S05]  /*0930*/  @P1 BRA `(.L_x_6815) ;  /* 0x0000000000301947 */ /* 0x000fea0003800000 */
[----:B------:R-:W-:Y:S02]  /*0940*/  IADD3 R9, P0, PT, R9, 0x20, RZ ;  /* 0x0000002009097810 */ /* 0x000fe40007f1e0ff */
[----:B------:R-:W-:Y:S02]  /*0950*/  MOV R5, R11 ;  /* 0x0000000b00057202 */ /* 0x000fe40000000f00 */
[----:B------:R-:W-:Y:S01]  /*0960*/  IADD3.X R2, PT, PT, RZ, RZ, RZ, P0, !PT ;  /* 0x000000ffff027210 */ /* 0x000fe200007fe4ff */
        /* <DEDUP_REMOVED lines=9> */
.L_x_6815:
[----:B------:R-:W-:Y:S05]  /*0a00*/  BSYNC.RECONVERGENT B0 ;  /* 0x0000000000007941 */ /* 0x000fea0003800200 */
.L_x_6814:
[----:B------:R-:W-:Y:S01]  /*0a10*/  MOV R2, R146 ;  /* 0x0000009200027202 */ /* 0x000fe20000000f00 */
[----:B------:R1:W-:Y:S01]  /*0a20*/  @!P4 ST.E desc[UR4][R6.64], R0 ;  /* 0x000000000600c985 */ /* 0x0003e2000c101904 */
[----:B------:R-:W-:-:S04]  /*0a30*/  MOV R3, 0x0 ;  /* 0x0000000000037802 */ /* 0x000fc80000000f00 */
[----:B-12--5:R-:W-:Y:S05]  /*0a40*/  @P3 RET.REL.NODEC R2 `(_ZN5flash24flash_fwd_splitkv_kernelI23Flash_fwd_kernel_traitsILi96ELi64ELi64ELi4ELb0ELb0EN7cutlass6half_tE19Flash_kernel_traitsILi96ELi64ELi64ELi4ES3_EELb0ELb0ELb0ELb0ELb1ELb1ELb0ELb0EEEvNS_16Flash_fwd_paramsE) ;  /* 0xfffffff4026c3950 */ /* 0x026fea0003c3ffff */
[----:B------:R-:W-:Y:S02]  /*0a50*/  MOV R0, 0x7f800000 ;  /* 0x7f80000000007802 */ /* 0x000fe40000000f00 */
[----:B------:R-:W-:-:S03]  /*0a60*/  MOV R147, 0x0 ;  /* 0x0000000000937802 */ /* 0x000fc60000000f00 */
[----:B------:R1:W-:Y:S02]  /*0a70*/  ST.E desc[UR4][R6.64+0x80], R0 ;  /* 0x0000800006007985 */ /* 0x0003e4000c101904 */
[----:B-1----:R-:W-:Y:S05]  /*0a80*/  RET.REL.NODEC R146 `(_ZN5flash24flash_fwd_splitkv_kernelI23Flash_fwd_kernel_traitsILi96ELi64ELi64ELi4ELb0ELb0EN7cutlass6half_tE19Flash_kernel_traitsILi96ELi64ELi64ELi4ES3_EELb0ELb0ELb0ELb0ELb1ELb1ELb0ELb0EEEvNS_16Flash_fwd_paramsE) ;  /* 0xfffffff4925c7950 */ /* 0x002fea0003c3ffff */
.L_x_6811:
        /* <DEDUP_REMOVED lines=45> */
[C---:B------:R-:W-:Y:S01]  /*0d60*/  LEA R94, P0, R8.reuse, R162, 0x2 ;  /* 0x000000a2085e7211 */ /* 0x040fe200078010ff */
[----:B------:R-:W-:Y:S02]  /*0d70*/  IMAD.MOV.U32 R12, RZ, RZ, R6 ;  /* 0x000000ffff0c7224 */ /* 0x000fe400078e0006 */
[----:B------:R-:W2:Y:S01]  /*0d80*/  LD.E.64 R6, desc[UR4][R2.64+0x38] ;  /* 0x0000380402067980 */ /* 0x000ea2000c101b00 */
[----:B------:R-:W-:Y:S01]  /*0d90*/  LEA.HI.X R93, R8, R163, R0, 0x2, P0 ;  /* 0x000000a3085d7211 */ /* 0x000fe200000f1400 */
[----:B------:R-:W-:Y:S01]  /*0da0*/  @!P1 IMAD.MOV R12, RZ, RZ, -R12 ;  /* 0x000000ffff0c9224 */ /* 0x000fe200078e0a0c */
[----:B------:R-:W-:-:S02]  /*0db0*/  @!P2 LOP3.LUT R12, RZ, R16, RZ, 0x33, !PT ;  /* 0x00000010ff0ca212 */ /* 0x000fc400078e33ff */
[----:B------:R-:W-:Y:S01]  /*0dc0*/  MOV R4, R94 ;  /* 0x0000005e00047202 */ /* 0x000fe20000000f00 */
[----:B------:R-:W-:-:S04]  /*0dd0*/  IMAD.MOV.U32 R5, RZ, RZ, R93 ;  /* 0x000000ffff057224 */ /* 0x000fc800078e005d */
[----:B------:R-:W-:-:S05]  /*0de0*/  IMAD.WIDE R4, R12, 0x4, R4 ;  /* 0x000000040c047825 */ /* 0x000fca00078e0204 */
[----:B------:R-:W3:Y:S04]  /*0df0*/  LD.E R0, desc[UR4][R4.64] ;  /* 0x0000000404007980 */ /* 0x000ee8000c101900 */
[----:B------:R1:W5:Y:S01]  /*0e00*/  LD.E.64 R4, desc[UR4][R2.64+0x40] ;  /* 0x0000400402047980 */ /* 0x000362000c101b00 */
[----:B----4-:R-:W-:-:S04]  /*0e10*/  IABS R11, R18 ;  /* 0x00000012000b7213 */ /* 0x010fc80000000000 */
[----:B------:R-:W4:Y:S08]  /*0e20*/  I2F.RP R8, R11 ;  /* 0x0000000b00087306 */ /* 0x000f300000209400 */
[----:B----4-:R-:W4:Y:S02]  /*0e30*/  MUFU.RCP R8, R8 ;  /* 0x0000000800087308 */ /* 0x010f240000001000 */
[----:B----4-:R-:W-:-:S06]  /*0e40*/  IADD3 R8, PT, PT, R8, 0xffffffe, RZ ;  /* 0x0ffffffe08087810 */ /* 0x010fcc0007ffe0ff */
[----:B------:R-:W4:Y:S01]  /*0e50*/  F2I.FTZ.U32.TRUNC.NTZ R25, R8 ;  /* 0x0000000800197305 */ /* 0x000f22000021f000 */
[----:B------:R-:W-:Y:S02]  /*0e60*/  MOV R24, RZ ;  /* 0x000000ff00187202 */ /* 0x000fe40000000f00 */
[----:B------:R-:W-:Y:S02]  /*0e70*/  IABS R10, R147 ;  /* 0x00000093000a7213 */ /* 0x000fe40000000000 */
        /* <DEDUP_REMOVED lines=15> */
[----:B------:R-:W-:-:S05]  /*0f70*/  ISETP.NE.AND P1, PT, R18, RZ, PT ;  /* 0x000000ff1200720c */ /* 0x000fca0003f25270 */
[----:B------:R-:W-:Y:S01]  /*0f80*/  @P2 VIADD R8, R8, 0x1 ;  /* 0x0000000108082836 */ /* 0x000fe20000000000 */
[----:B------:R-:W-:-:S03]  /*0f90*/  SHF.R.S32.HI R32, RZ, 0x1f, R16 ;  /* 0x0000001fff207819 */ /* 0x000fc60000011410 */
[----:B------:R-:W-:-:S05]  /*0fa0*/  IMAD.MOV.U32 R11, RZ, RZ, R8 ;  /* 0x000000ffff0b7224 */ /* 0x000fca00078e0008 */
[----:B------:R-:W-:Y:S02]  /*0fb0*/  @!P0 IADD3 R11, PT, PT, -R11, RZ, RZ ;  /* 0x000000ff0b0b8210 */ /* 0x000fe40007ffe1ff */
[----:B------:R-:W-:Y:S01]  /*0fc0*/  @!P1 LOP3.LUT R11, RZ, R18, RZ, 0x33, !PT ;  /* 0x00000012ff0b9212 */ /* 0x000fe200078e33ff */
[----:B--2---:R-:W-:Y:S01]  /*0fd0*/  IMAD R8, R7, R16, RZ ;  /* 0x0000001007087224 */ /* 0x004fe200078e02ff */
[----:B---3--:R-:W-:Y:S01]  /*0fe0*/  SHF.R.S32.HI R9, RZ, 0x1f, R0 ;  /* 0x0000001fff097819 */ /* 0x008fe20000011400 */
[-C--:B------:R-:W-:Y:S02]  /*0ff0*/  IMAD R10, R23, R0.reuse, RZ ;  /* 0x00000000170a7224 */ /* 0x080fe400078e02ff */
[----:B-----5:R-:W-:-:S04]  /*1000*/  IMAD.WIDE.U32 R12, R22, R0, RZ ;  /* 0x00000000160c7225 */ /* 0x020fc800078e00ff */
[----:B------:R-:W-:-:S05]  /*1010*/  IMAD R10, R22, R9, R10 ;  /* 0x00000009160a7224 */ /* 0x000fca00078e020a */
[----:B------:R-:W-:Y:S01]  /*1020*/  IADD3 R13, PT, PT, R13, R10, RZ ;  /* 0x0000000a0d0d7210 */ /* 0x000fe20007ffe0ff */
[----:B------:R-:W-:Y:S02]  /*1030*/  IMAD R8, R6, R32, R8 ;  /* 0x0000002006087224 */ /* 0x000fe400078e0208 */
        /* <DEDUP_REMOVED lines=14> */
.L_x_6817:
[----:B------:R-:W2:Y:S01]  /*1120*/  LD.E R18, desc[UR4][R2.64+0x68] ;  /* 0x0000680402127980 */ /* 0x000ea2000c101900 */
[----:B------:R-:W-:-:S03]  /*1130*/  ISETP.NE.AND P2, PT, R15, -0x1, PT ;  /* 0xffffffff0f00780c */ /* 0x000fc60003f45270 */
[----:B------:R-:W3:Y:S04]  /*1140*/  LD.E.64 R6, desc[UR4][R2.64+0x38] ;  /* 0x0000380402067980 */ /* 0x000ee8000c101b00 */
[----:B-1----:R-:W4:Y:S04]  /*1150*/  LD.E.64 R4, desc[UR4][R2.64+0x40] ;  /* 0x0000400402047980 */ /* 0x002f28000c101b00 */
[----:B------:R-:W4:Y:S04]  /*1160*/  LD.E.64 R16, desc[UR4][R2.64+0x50] ;  /* 0x0000500402107980 */ /* 0x000f28000c101b00 */
[----:B------:R-:W4:Y:S04]  /*1170*/  @!P2 LD.E.64 R22, desc[UR4][R2.64+0x20] ;  /* 0x000020040216a980 */ /* 0x000f28000c101b00 */
[----:B------:R-:W4:Y:S04]  /*1180*/  @!P2 LD.E.64 R20, desc[UR4][R2.64+0x28] ;  /* 0x000028040214a980 */ /* 0x000f28000c101b00 */
[----:B------:R1:W5:Y:S01]  /*1190*/  LD.E.64 R28, desc[UR4][R2.64+0x58] ;  /* 0x00005804021c7980 */ /* 0x000362000c101b00 */
[----:B------:R-:W-:-:S02]  /*11a0*/  MOV R10, RZ ;  /* 0x000000ff000a7202 */ /* 0x000fc40000000f00 */
[----:B------:R-:W-:Y:S01]  /*11b0*/  LEA R95, R88, 0xffffffc0, 0x6 ;  /* 0xffffffc0585f7811 */ /* 0x000fe200078e30ff */
[----:B------:R-:W-:Y:S01]  /*11c0*/  IMAD.MOV.U32 R94, RZ, RZ, RZ ;  /* 0x000000ffff5e7224 */ /* 0x000fe200078e00ff */
[----:B------:R-:W-:Y:S02]  /*11d0*/  MOV R32, RZ ;  /* 0x000000ff00207202 */ /* 0x000fe40000000f00 */
[----:B------:R-:W-:Y:S02]  /*11e0*/  MOV R93, RZ ;  /* 0x000000ff005d7202 */ /* 0x000fe40000000f00 */
[----:B--2---:R-:W-:-:S04]  /*11f0*/  IABS R0, R18 ;  /* 0x0000001200007213 */ /* 0x004fc80000000000 */
[----:B------:R-:W2:Y:S08]  /*1200*/  I2F.RP R8, R0 ;  /* 0x0000000000087306 */ /* 0x000eb00000209400 */
[----:B--2---:R-:W2:Y:S02]  /*1210*/  MUFU.RCP R8, R8 ;  /* 0x0000000800087308 */ /* 0x004ea40000001000 */
[----:B--2---:R-:W-:-:S06]  /*1220*/  IADD3 R8, PT, PT, R8, 0xffffffe, RZ ;  /* 0x0ffffffe08087810 */ /* 0x004fcc0007ffe0ff */
[----:B------:R-:W2:Y:S01]  /*1230*/  F2I.FTZ.U32.TRUNC.NTZ R11, R8 ;  /* 0x00000008000b7305 */ /* 0x000ea2000021f000 */
[----:B------:R-:W-:Y:S01]  /*1240*/  IABS R9, R18 ;  /* 0x0000001200097213 */ /* 0x000fe20000000000 */
[----:B--2---:R-:W-:-:S04]  /*1250*/  IMAD.MOV R8, RZ, RZ, -R11 ;  /* 0x000000ffff087224 */ /* 0x004fc800078e0a0b */
        /* <DEDUP_REMOVED lines=21> */
[----:B------:R-:W-:-:S03]  /*13b0*/  @!P2 MOV R11, R24 ;  /* 0x00000018000ba202 */ /* 0x000fc60000000f00 */
[----:B------:R-:W-:Y:S01]  /*13c0*/  @!P2 IMAD.IADD R10, R25, 0x1, R10 ;  /* 0x00000001190aa824 */ /* 0x000fe200078e020a */
[----:B------:R-:W-:Y:S01]  /*13d0*/  @P2 MOV R11, R22 ;  /* 0x00000016000b2202 */ /* 0x000fe20000000f00 */
[----:B------:R-:W-:Y:S01]  /*13e0*/  @P2 IMAD.IADD R10, R23, 0x1, R0 ;  /* 0x00000001170a2824 */ /* 0x000fe200078e0200 */
[----:B------:R-:W-:-:S04]  /*13f0*/  LOP3.LUT R8, R147, R18, RZ, 0x3c, !PT ;  /* 0x0000001293087212 */ /* 0x000fc800078e3cff */
[-C--:B------:R-:W-:Y:S01]  /*1400*/  LOP3.LUT R11, R11, R10.reuse, RZ, 0x3c, !PT ;  /* 0x0000000a0b0b7212 */ /* 0x080fe200078e3cff */
[----:B------:R-:W-:Y:S01]  /*1410*/  @!P1 VIADD R12, R12, 0x1 ;  /* 0x000000010c0c9836 */ /* 0x000fe20000000000 */
[----:B------:R-:W-:Y:S02]  /*1420*/  ISETP.GE.AND P0, PT, R8, RZ, PT ;  /* 0x000000ff0800720c */ /* 0x000fe40003f06270 */
[C---:B------:R-:W-:Y:S02]  /*1430*/  LOP3.LUT R10, R11.reuse, R10, RZ, 0x3c, !PT ;  /* 0x0000000a0b0a7212 */ /* 0x040fe400078e3cff */
[----:B------:R-:W-:Y:S02]  /*1440*/  ISETP.NE.AND P1, PT, R18, RZ, PT ;  /* 0x000000ff1200720c */ /* 0x000fe40003f25270 */
[----:B------:R-:W-:Y:S01]  /*1450*/  LOP3.LUT R11, R11, R10, RZ, 0x3c, !PT ;  /* 0x0000000a0b0b7212 */ /* 0x000fe200078e3cff */
[----:B------:R-:W-:Y:S01]  /*1460*/  @!P2 IMAD R8, R5, R14, RZ ;  /* 0x0000000e0508a224 */ /* 0x000fe200078e02ff */
[----:B------:R-:W-:-:S02]  /*1470*/  @!P2 SHF.R.S32.HI R0, RZ, 0x1f, R14 ;  /* 0x0000001fff00a819 */ /* 0x000fc4000001140e */
[----:B------:R-:W-:Y:S01]  /*1480*/  @P3 IADD3 R12, PT, PT, R12, 0x1, RZ ;  /* 0x000000010c0c3810 */ /* 0x000fe20007ffe0ff */
[----:B------:R-:W-:-:S04]  /*1490*/  IMAD.WIDE.U32 R22, R6, R95, R10 ;  /* 0x0000005f06167225 */ /* 0x000fc800078e000a */
[----:B------:R-:W-:Y:S02]  /*14a0*/  @!P2 IMAD R0, R0, R4, R8 ;  /* 0x000000040000a224 */ /* 0x000fe400078e0208 */
[----:B------:R-:W-:Y:S01]  /*14b0*/  @!P2 IMAD.WIDE.U32 R10, R4, R14, RZ ;  /* 0x0000000e040aa225 */ /* 0x000fe200078e00ff */
[----:B------:R-:W-:Y:S02]  /*14c0*/  @!P0 IADD3 R12, PT, PT, -R12, RZ, RZ ;  /* 0x000000ff0c0c8210 */ /* 0x000fe40007ffe1ff */
[----:B------:R-:W-:Y:S01]  /*14d0*/  @!P1 LOP3.LUT R12, RZ, R18, RZ, 0x33, !PT ;  /* 0x00000012ff0c9212 */ /* 0x000fe200078e33ff */
[----:B------:R-:W-:Y:S02]  /*14e0*/  IMAD R9, R7, R95, RZ ;  /* 0x0000005f07097224 */ /* 0x000fe400078e02ff */
[----:B------:R-:W-:Y:S01]  /*14f0*/  @!P2 IMAD.IADD R25, R11, 0x1, R0 ;  /* 0x000000010b19a824 */ /* 0x000fe200078e0200 */
[----:B------:R-:W-:Y:S01]  /*1500*/  @!P2 SHF.R.S32.HI R0, RZ, 0x1f, R13 ;  /* 0x0000001fff00a819 */ /* 0x000fe2000001140d */
[----:B------:R-:W-:Y:S01]  /*1510*/  @!P2 IMAD R8, R21, R13, RZ ;  /* 0x0000000d1508a224 */ /* 0x000fe200078e02ff */
[----:B------:R-:W-:Y:S01]  /*1520*/  @!P2 MOV R24, R10 ;  /* 0x0000000a0018a202 */ /* 0x000fe20000000f00 */
[----:B------:R-:W-:Y:S01]  /*1530*/  IMAD.IADD R23, R23, 0x1, R9 ;  /* 0x0000000117177824 */ /* 0x000fe200078e0209 */
[----:B------:R-:W-:Y:S01]  /*1540*/  @P2 IADD3 R14, PT, PT, R14, R15, RZ ;  /* 0x0000000f0e0e2210 */ /* 0x000fe20007ffe0ff */
[----:B------:R-:W-:Y:S01]  /*1550*/  IMAD R9, R17, R12, RZ ;  /* 0x0000000c11097224 */ /* 0x000fe200078e02ff */
[----:B------:R-:W-:Y:S01]  /*1560*/  SHF.R.S32.HI R10, RZ, 0x1f, R12 ;  /* 0x0000001fff0a7819 */ /* 0x000fe2000001140c */
        /* <DEDUP_REMOVED lines=12> */
[----:B-1----:R-:W-:Y:S02]  /*1630*/  MOV R16, R95 ;  /* 0x0000005f00107202 */ /* 0x002fe40000000f00 */
.L_x_6818:
[----:B------:R-:W-:Y:S05]  /*1640*/  BSYNC.RECONVERGENT B0 ;  /* 0x0000000000007941 */ /* 0x000fea0003800200 */
.L_x_6816:
        /* <DEDUP_REMOVED lines=28> */
[----:B------:R-:W-:Y:S02]  /*1810*/  IMAD.SHL.U32 R138, R128, 0x8, RZ ;  /* 0x00000008808a7824 */ /* 0x000fe400078e00ff */
[-C--:B------:R-:W-:Y:S02]  /*1820*/  IMAD R0, R32, R4.reuse, RZ ;  /* 0x0000000420007224 */ /* 0x080fe400078e02ff */
[----:B------:R-:W-:Y:S01]  /*1830*/  IMAD.WIDE.U32 R30, R16, R4, RZ ;  /* 0x00000004101e7225 */ /* 0x000fe200078e00ff */
[----:B------:R-:W-:-:S02]  /*1840*/  LOP3.LUT R154, R138, 0xc0, RZ, 0xc0, !PT ;  /* 0x000000c08a9a7812 */ /* 0x000fc400078ec0ff */
[----:B------:R-:W-:Y:S01]  /*1850*/  LOP3.LUT R137, R138, 0x18, RZ, 0xc0, !PT ;  /* 0x000000188a897812 */ /* 0x000fe200078ec0ff */
[----:B------:R-:W-:Y:S02]  /*1860*/  IMAD R0, R16, R5, R0 ;  /* 0x0000000510007224 */ /* 0x000fe400078e0200 */
[----:B------:R-:W-:Y:S01]  /*1870*/  @P2 VIADD R15, R15, 0x1 ;  /* 0x000000010f0f2836 */ /* 0x000fe20000000000 */
[----:B------:R-:W-:Y:S01]  /*1880*/  LOP3.LUT R154, R154, 0x18, R128, 0xf8, !PT ;  /* 0x000000189a9a7812 */ /* 0x000fe200078ef880 */
[----:B------:R-:W-:Y:S02]  /*1890*/  IMAD.IADD R0, R31, 0x1, R0 ;  /* 0x000000011f007824 */ /* 0x000fe400078e0200 */
[----:B------:R-:W-:Y:S01]  /*18a0*/  @!P1 IMAD.MOV R15, RZ, RZ, -R15 ;  /* 0x000000ffff0f9224 */ /* 0x000fe200078e0a0f */
[----:B------:R-:W-:Y:S02]  /*18b0*/  IADD3 R8, P2, P1, R30, R8, R137 ;  /* 0x000000081e087210 */ /* 0x000fe4000795e089 */
[----:B------:R-:W-:-:S02]  /*18c0*/  @!P3 LOP3.LUT R15, RZ, R18, RZ, 0x33, !PT ;  /* 0x00000012ff0fb212 */ /* 0x000fc400078e33ff */
[----:B------:R-:W-:Y:S02]  /*18d0*/  LOP3.LUT R153, R138, 0x1f20, RZ, 0xc0, !PT ;  /* 0x00001f208a997812 */ /* 0x000fe400078ec0ff */
[----:B------:R-:W-:Y:S02]  /*18e0*/  LOP3.LUT R16, R154, R137, RZ, 0x3c, !PT ;  /* 0x000000899a107212 */ /* 0x000fe400078e3cff */
[----:B------:R-:W-:Y:S01]  /*18f0*/  IADD3.X R0, PT, PT, R0, R17, RZ, P2, P1 ;  /* 0x0000001100007210 */ /* 0x000fe200017e24ff */
[----:B------:R-:W-:Y:S01]  /*1900*/  IMAD R17, R29, R15, RZ ;  /* 0x0000000f1d117224 */ /* 0x000fe200078e02ff */
[----:B------:R-:W-:Y:S02]  /*1910*/  SHF.R.S32.HI R18, RZ, 0x1f, R15 ;  /* 0x0000001fff127819 */ /* 0x000fe4000001140f */
[----:B------:R-:W-:Y:S01]  /*1920*/  LOP3.LUT R153, R153, R16, RZ, 0xfc, !PT ;  /* 0x0000001099997212 */ /* 0x000fe200078efcff */
[----:B------:R-:W-:Y:S01]  /*1930*/  IMAD.IADD R136, R19, 0x1, -R136 ;  /* 0x0000000113887824 */ /* 0x000fe200078e0a88 */
[----:B------:R-:W1:Y:S01]  /*1940*/  S2UR UR6, SR_CgaCtaId ;  /* 0x00000000000679c3 */ /* 0x000e620000008800 */
[----:B------:R-:W-:Y:S01]  /*1950*/  IMAD.MOV.U32 R19, RZ, RZ, RZ ;  /* 0x000000ffff137224 */ /* 0x000fe200078e00ff */
[----:B------:R-:W-:Y:S01]  /*1960*/  UMOV UR7, 0x400 ;  /* 0x0000040000077882 */ /* 0x000fe20000000000 */
[C---:B------:R-:W-:Y:S01]  /*1970*/  SHF.L.U64.HI R142, R6.reuse, 0x5, R7 ;  /* 0x00000005068e7819 */ /* 0x040fe20000010207 */
[----:B------:R-:W-:Y:S01]  /*1980*/  IMAD.SHL.U32 R141, R6, 0x20, RZ ;  /* 0x00000020068d7824 */ /* 0x000fe200078e00ff */
[----:B-1----:R-:W-:-:S06]  /*1990*/  ULEA UR6, UR6, UR7, 0x18 ;  /* 0x0000000706067291 */ /* 0x002fcc000f8ec0ff */
[----:B------:R-:W-:-:S04]  /*19a0*/  IMAD.U32 R132, RZ, RZ, UR6 ;  /* 0x00000006ff847e24 */ /* 0x000fc8000f8e00ff */
[----:B------:R-:W-:Y:S01]  /*19b0*/  IMAD R153, R153, 0x2, R132 ;  /* 0x0000000299997824 */ /* 0x000fe200078e0284 */
[----:B------:R-:W-:Y:S01]  /*19c0*/  SHF.L.U64.HI R89, R4, 0x5, R5 ;  /* 0x0000000504597819 */ /* 0x000fe20000010205 */
[----:B--2---:R-:W-:-:S04]  /*19d0*/  @P0 IMAD.WIDE.U32 R32, R24, R155, RZ ;  /* 0x0000009b18200225 */ /* 0x004fc800078e00ff */
[-C--:B---3--:R-:W-:Y:S02]  /*19e0*/  @!P0 IMAD R16, R27, R148.reuse, RZ ;  /* 0x000000941b108224 */ /* 0x088fe400078e02ff */
[----:B------:R-:W-:-:S04]  /*19f0*/  @!P0 IMAD.WIDE.U32 R30, R26, R148, RZ ;  /* 0x000000941a1e8225 */ /* 0x000fc800078e00ff */
[----:B------:R-:W-:-:S04]  /*1a00*/  IMAD.WIDE.U32 R26, R28, R15, RZ ;  /* 0x0000000f1c1a7225 */ /* 0x000fc800078e00ff */
[----:B------:R-:W-:Y:S01]  /*1a10*/  IMAD R28, R18, R28, R17 ;  /* 0x0000001c121c7224 */ /* 0x000fe200078e0211 */
[----:B------:R-:W-:Y:S01]  /*1a20*/  SHF.R.U32.HI R18, RZ, 0x2, R128 ;  /* 0x00000002ff127819 */ /* 0x000fe20000011680 */
[----:B------:R-:W-:Y:S02]  /*1a30*/  @P0 IMAD R15, R25, R155, RZ ;  /* 0x0000009b190f0224 */ /* 0x000fe400078e02ff */
[----:B------:R-:W-:Y:S02]  /*1a40*/  @!P0 IMAD.IADD R16, R31, 0x1, R16 ;  /* 0x000000011f108824 */ /* 0x000fe400078e0210 */
[----:B------:R-:W-:Y:S02]  /*1a50*/  @P0 IMAD.IADD R16, R33, 0x1, R15 ;  /* 0x0000000121100824 */ /* 0x000fe400078e020f */
[----:B------:R-:W-:Y:S02]  /*1a60*/  VIADD R15, R18, 0x20 ;  /* 0x00000020120f7836 */ /* 0x000fe40000000000 */
[----:B------:R-:W-:Y:S01]  /*1a70*/  @!P0 IMAD.MOV.U32 R17, RZ, RZ, R30 ;  /* 0x000000ffff118224 */ /* 0x000fe200078e001e */
[----:B------:R-:W-:Y:S01]  /*1a80*/  IADD3 R30, P1, PT, R137, R14, RZ ;  /* 0x0000000e891e7210 */ /* 0x000fe20007f3e0ff */
[----:B------:R-:W-:Y:S01]  /*1a90*/  @P0 IMAD.MOV.U32 R17, RZ, RZ, R32 ;  /* 0x000000ffff110224 */ /* 0x000fe200078e0020 */
[----:B------:R-:W-:-:S02]  /*1aa0*/  ISETP.GE.AND P4, PT, R15, R136, PT ;  /* 0x000000880f00720c */ /* 0x000fc40003f86270 */
[C---:B------:R-:W-:Y:S01]  /*1ab0*/  ISETP.GE.AND P5, PT, R18.reuse, R136, PT ;  /* 0x000000881200720c */ /* 0x040fe20003fa6270 */
[----:B------:R-:W-:Y:S01]  /*1ac0*/  IMAD.X R31, RZ, RZ, R9, P1 ;  /* 0x000000ffff1f7224 */ /* 0x000fe200008e0609 */
[----:B------:R-:W-:Y:S01]  /*1ad0*/  IADD3 R34, P0, PT, R137, R17, RZ ;  /* 0x0000001189227210 */ /* 0x000fe20007f1e0ff */
[----:B------:R-:W-:-:S04]  /*1ae0*/  IMAD.WIDE.U32 R32, R18, R6, R30 ;  /* 0x0000000612207225 */ /* 0x000fc800078e001e */
[----:B------:R-:W-:-:S04]  /*1af0*/  IMAD.WIDE.U32 R30, R149, 0x40, R18 ;  /* 0x00000040951e7825 */ /* 0x000fc800078e0012 */
[----:B------:R-:W-:Y:S02]  /*1b00*/  IMAD.X R35, RZ, RZ, R16, P0 ;  /* 0x000000ffff237224 */ /* 0x000fe400000e0610 */
[----:B------:R-:W-:Y:S01]  /*1b10*/  IMAD R14, R7, R18, RZ ;  /* 0x00000012070e7224 */ /* 0x000fe200078e02ff */
[----:B------:R-:W-:Y:S01]  /*1b20*/  @!P4 IADD3 R16, P0, PT, R30, 0x20, RZ ;  /* 0x000000201e10c810 */ /* 0x000fe20007f1e0ff */
[-C--:B------:R-:W-:Y:S02]  /*1b30*/  IMAD R9, R23, R147.reuse, RZ ;  /* 0x0000009317097224 */ /* 0x080fe400078e02ff */
[----:B------:R-:W-:-:S04]  /*1b40*/  IMAD.WIDE.U32 R22, R22, R147, R34 ;  /* 0x0000009316167225 */ /* 0x000fc800078e0022 */
[----:B------:R-:W-:Y:S02]  /*1b50*/  IMAD.IADD R143, R33, 0x1, R14 ;  /* 0x00000001218f7824 */ /* 0x000fe400078e020e */
[----:B------:R-:W-:Y:S02]  /*1b60*/  @!P5 IMAD R14, R31, R24, RZ ;  /* 0x000000181f0ed224 */ /* 0x000fe400078e02ff */
[----:B------:R-:W-:Y:S02]  /*1b70*/  IMAD.IADD R23, R23, 0x1, R9 ;  /* 0x0000000117177824 */ /* 0x000fe400078e0209 */
[----:B------:R-:W-:Y:S02]  /*1b80*/  @!P4 IMAD.X R19, RZ, RZ, R31, P0 ;  /* 0x000000ffff13c224 */ /* 0x000fe400000e061f */
[----:B------:R-:W-:Y:S02]  /*1b90*/  IMAD R9, R88, -0x40, R97 ;  /* 0xffffffc058097824 */ /* 0x000fe400078e0261 */
[----:B------:R-:W-:-:S02]  /*1ba0*/  @!P5 IMAD R17, R30, R25, R14 ;  /* 0x000000191e11d224 */ /* 0x000fc400078e020e */
[----:B------:R-:W-:Y:S01]  /*1bb0*/  @!P5 IMAD.WIDE.U32 R30, R30, R24, R22 ;  /* 0x000000181e1ed225 */ /* 0x000fe200078e0016 */
[----:B----4-:R-:W-:-:S03]  /*1bc0*/  LEA R144, P1, R32, R20, 0x1 ;  /* 0x0000001420907211 */ /* 0x010fc600078208ff */
[----:B------:R-:W-:Y:S02]  /*1bd0*/  @!P4 IMAD R14, R19, R24, RZ ;  /* 0x00000018130ec224 */ /* 0x000fe400078e02ff */
[----:B------:R-:W-:Y:S01]  /*1be0*/  VIADD R9, R9, 0x40 ;  /* 0x0000004009097836 */ /* 0x000fe20000000000 */
[----:B------:R-:W-:Y:S01]  /*1bf0*/  @!P5 LEA R20, P0, R30, R12, 0x1 ;  /* 0x0000000c1e14d211 */ /* 0x000fe200078008ff */
[----:B------:R-:W-:Y:S02]  /*1c00*/  @!P5 IMAD.IADD R17, R31, 0x1, R17 ;  /* 0x000000011f11d824 */ /* 0x000fe400078e0211 */
[-C--:B------:R-:W-:Y:S02]  /*1c10*/  @!P4 IMAD R14, R25, R16.reuse, R14 ;  /* 0x00000010190ec224 */ /* 0x080fe400078e020e */
[----:B------:R-:W-:Y:S01]  /*1c20*/  @!P4 IMAD.WIDE.U32 R22, R24, R16, R22 ;  /* 0x000000101816c225 */ /* 0x000fe200078e0016 */
[----:B------:R-:W-:Y:S02]  /*1c30*/  LEA.HI.X R143, R32, R21, R143, 0x1, P1 ;  /* 0x00000015208f7211 */ /* 0x000fe400008f0c8f */
[----:B------:R-:W-:Y:S01]  /*1c40*/  ISETP.GE.AND P2, PT, R15, R9, PT ;  /* 0x000000090f00720c */ /* 0x000fe20003f46270 */
[----:B------:R-:W-:Y:S01]  /*1c50*/  @!P4 IMAD.IADD R14, R23, 0x1, R14 ;  /* 0x00000001170ec824 */ /* 0x000fe200078e020e */
[----:B------:R-:W-:-:S02]  /*1c60*/  @!P5 LEA.HI.X R21, R30, R13, R17, 0x1, P0 ;  /* 0x0000000d1e15d211 */ /* 0x000fc400000f0c11 */
[----:B------:R-:W-:Y:S02]  /*1c70*/  ISETP.GE.AND P3, PT, R18, R9, PT ;  /* 0x000000091200720c */ /* 0x000fe40003f66270 */
[C---:B------:R-:W-:Y:S01]  /*1c80*/  @!P4 LEA R6, P0, R22.reuse, R12, 0x1 ;  /* 0x0000000c1606c211 */ /* 0x040fe200078008ff */
[----:B------:R-:W-:Y:S01]  /*1c90*/  @!PT LDS RZ, [RZ] ;  /* 0x00000000fffff984 */ /* 0x000fe20000000800 */
[----:B------:R-:W-:Y:S01]  /*1ca0*/  @!PT LDS RZ, [RZ] ;  /* 0x00000000fffff984 */ /* 0x000fe20000000800 */
[----:B------:R-:W-:Y:S01]  /*1cb0*/  @!PT LDS RZ, [RZ] ;  /* 0x00000000fffff984 */ /* 0x000fe20000000800 */
[----:B------:R-:W-:Y:S03]  /*1cc0*/  @!P5 LDGSTS.E.BYPASS.LTC128B.128 [R153], desc[UR4][R20.64] ;  /* 0x000000001499dfae */ /* 0x000fe6000b981a04 */
[----:B------:R-:W-:Y:S01]  /*1cd0*/  @!P4 LEA.HI.X R7, R22, R13, R14, 0x1, P0 ;  /* 0x0000000d1607c211 */ /* 0x000fe200000f0c0e */
[----:B------:R-:W-:Y:S04]  /*1ce0*/  @!P5 LDGSTS.E.BYPASS.LTC128B.128 [R153+0x1000], desc[UR4][R20.64+0x40] ;  /* 0x010000401499dfae */ /* 0x000fe8000b981a04 */
[----:B------:R-:W-:Y:S01]  /*1cf0*/  @!P5 LDGSTS.E.BYPASS.LTC128B.128 [R153+0x2000], desc[UR4][R20.64+0x80] ;  /* 0x020000801499dfae */ /* 0x000fe2000b981a04 */
[----:B------:R-:W-:-:S03]  /*1d00*/  @!P2 LEA R16, P0, R141, R144, 0x1 ;  /* 0x000000908d10a211 */ /* 0x000fc600078008ff */
[----:B------:R-:W-:Y:S04]  /*1d10*/  @!P4 LDGSTS.E.BYPASS.LTC128B.128 [R153+0x800], desc[UR4][R6.64] ;  /* 0x008000000699cfae */ /* 0x000fe8000b981a04 */
[----:B------:R-:W-:Y:S04]  /*1d20*/  @!P4 LDGSTS.E.BYPASS.LTC128B.128 [R153+0x1800], desc[UR4][R6.64+0x40] ;  /* 0x018000400699cfae */ /* 0x000fe8000b981a04 */
[----:B------:R1:W-:Y:S01]  /*1d30*/  @!P4 LDGSTS.E.BYPASS.LTC128B.128 [R153+0x2800], desc[UR4][R6.64+0x80] ;  /* 0x028000800699cfae */ /* 0x0003e2000b981a04 */
[----:B------:R-:W-:Y:S01]  /*1d40*/  @!P2 LEA.HI.X R17, R141, R143, R142, 0x1, P0 ;  /* 0x0000008f8d11a211 */ /* 0x000fe200000f0c8e */
[----:B-1----:R-:W-:-:S02]  /*1d50*/  @!P3 IMAD.MOV.U32 R6, RZ, RZ, R144 ;  /* 0x000000ffff06b224 */ /* 0x002fc400078e0090 */
[----:B------:R-:W-:-:S05]  /*1d60*/  @!P3 IMAD.MOV.U32 R7, RZ, RZ, R143 ;  /* 0x000000ffff07b224 */ /* 0x000fca00078e008f */
[----:B------:R1:W-:Y:S04]  /*1d70*/  @!P3 LDGSTS.E.BYPASS.LTC128B.128 [R153+0x3000], desc[UR4][R6.64] ;  /* 0x030000000699bfae */ /* 0x0003e8000b981a04 */
[----:B------:R1:W-:Y:S04]  /*1d80*/  @!P3 LDGSTS.E.BYPASS.LTC128B.128 [R153+0x4000], desc[UR4][R6.64+0x40] ;  /* 0x040000400699bfae */ /* 0x0003e8000b981a04 */
[----:B------:R1:W-:Y:S04]  /*1d90*/  @!P3 LDGSTS.E.BYPASS.LTC128B.128 [R153+0x5000], desc[UR4][R6.64+0x80] ;  /* 0x050000800699bfae */ /* 0x0003e8000b981a04 */
[----:B------:R1:W-:Y:S04]  /*1da0*/  @!P2 LDGSTS.E.BYPASS.LTC128B.128 [R153+0x3800], desc[UR4][R16.64] ;  /* 0x038000001099afae */ /* 0x0003e8000b981a04 */
[----:B------:R1:W-:Y:S04]  /*1db0*/  @!P2 LDGSTS.E.BYPASS.LTC128B.128 [R153+0x4800], desc[UR4][R16.64+0x40] ;  /* 0x048000401099afae */ /* 0x0003e8000b981a04 */
[----:B------:R1:W-:Y:S04]  /*1dc0*/  @!P2 LDGSTS.E.BYPASS.LTC128B.128 [R153+0x5800], desc[UR4][R16.64+0x80] ;  /* 0x058000801099afae */ /* 0x0003e8000b981a04 */
[----:B------:R-:W0:Y:S01]  /*1dd0*/  LDGDEPBAR ;  /* 0x00000000000079af */ /* 0x000e220000000000 */
[----:B------:R-:W-:Y:S01]  /*1de0*/  IADD3 R12, P1, PT, R8, R26, RZ ;  /* 0x0000001a080c7210 */ /* 0x000fe20007f3e0ff */
[----:B------:R-:W-:-:S04]  /*1df0*/  IMAD.IADD R28, R27, 0x1, R28 ;  /* 0x000000011b1c7824 */ /* 0x000fc800078e021c */
[----:B------:R-:W-:Y:S02]  /*1e00*/  IMAD.X R13, R0, 0x1, R28, P1 ;  /* 0x00000001000d7824 */ /* 0x000fe400008e061c */
[----:B------:R-:W-:Y:S02]  /*1e10*/  IMAD R0, R5, R18, RZ ;  /* 0x0000001205007224 */ /* 0x000fe400078e02ff */
[----:B------:R-:W-:Y:S01]  /*1e20*/  IMAD.WIDE.U32 R12, R18, R4, R12 ;  /* 0x00000004120c7225 */ /* 0x000fe200078e000c */
[----:B------:R-:W-:-:S03]  /*1e30*/  ISETP.GE.AND P1, PT, R15, R9, PT ;  /* 0x000000090f00720c */ /* 0x000fc60003f26270 */
[----:B------:R-:W-:Y:S01]  /*1e40*/  IMAD.IADD R0, R13, 0x1, R0 ;  /* 0x000000010d007824 */ /* 0x000fe200078e0200 */
[----:B------:R-:W-:-:S09]  /*1e50*/  DEPBAR.LE SB0, 0x0 ;  /* 0x000080000000791a */ /* 0x000fd20000000000 */
[----:B------:R-:W-:Y:S05]  /*1e60*/  WARPSYNC.ALL ;  /* 0x0000000000007948 */ /* 0x000fea0003800000 */
[----:B-----5:R-:W-:-:S04]  /*1e70*/  LEA R158, P0, R12, R10, 0x1 ;  /* 0x0000000a0c9e7211 */ /* 0x020fc800078008ff */
[----:B------:R-:W-:Y:S01]  /*1e80*/  LEA.HI.X R159, R12, R11, R0, 0x1, P0 ;  /* 0x0000000b0c9f7211 */ /* 0x000fe200000f0c00 */
[----:B------:R-:W-:Y:S01]  /*1e90*/  BAR.SYNC.DEFER_BLOCKING 0x0 ;  /* 0x0000000000007b1d */ /* 0x000fe20000010000 */
[----:B------:R-:W-:-:S05]  /*1ea0*/  IMAD.SHL.U32 R0, R4, 0x20, RZ ;  /* 0x0000002004007824 */ /* 0x000fca00078e00ff */
[----:B------:R-:W-:-:S04]  /*1eb0*/  @!P1 LEA R4, P0, R0, R158, 0x1 ;  /* 0x0000009e00049211 */ /* 0x000fc800078008ff */
[----:B------:R-:W-:Y:S01]  /*1ec0*/  @!P1 LEA.HI.X R5, R0, R159, R89, 0x1, P0 ;  /* 0x0000009f00059211 */ /* 0x000fe200000f0c59 */
        /* <DEDUP_REMOVED lines=19> */
[----:B------:R-:W-:Y:S01]  /*2000*/  SHF.R.U32.HI R130, RZ, 0x1, R128 ;  /* 0x00000001ff827819 */ /* 0x000fe20000011680 */
[----:B------:R-:W-:-:S02]  /*2010*/  IMAD.SHL.U32 R92, R128, 0x20, RZ ;  /* 0x00000020805c7824 */ /* 0x000fc400078e00ff */
[----:B------:R-:W-:Y:S01]  /*2020*/  IMAD.SHL.U32 R129, R128, 0x4, RZ ;  /* 0x0000000480817824 */ /* 0x000fe200078e00ff */
[----:B------:R-:W-:Y:S01]  /*2030*/  LOP3.LUT R91, R130, 0x8, RZ, 0xc0, !PT ;  /* 0x00000008825b7812 */ /* 0x000fe200078ec0ff */
[----:B------:R-:W-:Y:S01]  /*2040*/  IMAD.MOV.U32 R90, RZ, RZ, 0x20 ;  /* 0x00000020ff5a7424 */ /* 0x000fe200078e00ff */
[C---:B------:R-:W-:Y:S01]  /*2050*/  LOP3.LUT P0, RZ, R128.reuse, 0x4, RZ, 0xc0, !PT ;  /* 0x0000000480ff7812 */ /* 0x040fe2000780c0ff */
[----:B------:R-:W0:Y:S01]  /*2060*/  LDGDEPBAR ;  /* 0x00000000000079af */ /* 0x000e220000000000 */
[----:B-1----:R-:W-:Y:S02]  /*2070*/  LOP3.LUT R6, R129, 0x18, RZ, 0xc0, !PT ;  /* 0x0000001881067812 */ /* 0x002fe400078ec0ff */
[----:B------:R-:W-:Y:S01]  /*2080*/  LOP3.LUT R91, R91, 0xc0, R92, 0xf8, !PT ;  /* 0x000000c05b5b7812 */ /* 0x000fe200078ef85c */
[----:B--2---:R-:W-:Y:S01]  /*2090*/  IMAD.SHL.U32 R5, R128, 0x10, RZ ;  /* 0x0000001080057824 */ /* 0x004fe200078e00ff */
[----:B------:R-:W-:-:S04]  /*20a0*/  LOP3.LUT R4, R92, 0xc0, RZ, 0xc0, !PT ;  /* 0x000000c05c047812 */ /* 0x000fc800078ec0ff */
[C---:B------:R-:W-:Y:S02]  /*20b0*/  LOP3.LUT R131, R5.reuse, 0x3e00, RZ, 0xc0, !PT ;  /* 0x00003e0005837812 */ /* 0x040fe400078ec0ff */
[----:B------:R-:W-:Y:S02]  /*20c0*/  LOP3.LUT R5, R5, 0x100, RZ, 0xc0, !PT ;  /* 0x0000010005057812 */ /* 0x000fe400078ec0ff */
[--C-:B------:R-:W-:Y:S02]  /*20d0*/  LOP3.LUT R7, R131, 0x20, R92.reuse, 0xf8, !PT ;  /* 0x0000002083077812 */ /* 0x100fe400078ef85c */
[--C-:B------:R-:W-:Y:S02]  /*20e0*/  LOP3.LUT R5, R5, 0x20, R92.reuse, 0xf8, !PT ;  /* 0x0000002005057812 */ /* 0x100fe400078ef85c */
[----:B------:R-:W-:Y:S02]  /*20f0*/  LOP3.LUT R91, R91, R6, RZ, 0x3c, !PT ;  /* 0x000000065b5b7212 */ /* 0x000fe400078e3cff */
[----:B------:R-:W-:-:S02]  /*2100*/  LOP3.LUT R7, R7, 0x100, R92, 0xf8, !PT ;  /* 0x0000010007077812 */ /* 0x000fc400078ef85c */
[----:B------:R-:W-:Y:S02]  /*2110*/  LOP3.LUT R4, R4, 0x8, R128, 0xf8, !PT ;  /* 0x0000000804047812 */ /* 0x000fe400078ef880 */
[----:B------:R-:W-:Y:S02]  /*2120*/  LOP3.LUT R7, R7, R91, RZ, 0xfc, !PT ;  /* 0x0000005b07077212 */ /* 0x000fe400078efcff */
[----:B------:R-:W-:-:S03]  /*2130*/  LOP3.LUT R4, R5, R4, R6, 0xf6, !PT ;  /* 0x0000000405047212 */ /* 0x000fc600078ef606 */
[--C-:B------:R-:W-:Y:S02]  /*2140*/  IMAD R29, R7, 0x2, R132.reuse ;  /* 0x00000002071d7824 */ /* 0x100fe400078e0284 */
[----:B------:R-:W-:-:S03]  /*2150*/  IMAD R99, R4, 0x2, R132 ;  /* 0x0000000204637824 */ /* 0x000fc600078e0284 */
[----:B------:R-:W-:Y:S04]  /*2160*/  LDSM.16.M88.4 R60, [R29] ;  /* 0x000000001d3c783b */ /* 0x000fe80000000200 */
[----:B------:R-:W1:Y:S01]  /*2170*/  LDSM.16.M88.4 R24, [R99+0x3000] ;  /* 0x003000006318783b */ /* 0x000e620000000200 */
[----:B------:R-:W-:-:S03]  /*2180*/  SEL R90, R90, 0xffffffe0, !P0 ;  /* 0xffffffe05a5a7807 */ /* 0x000fc60004000000 */
[----:B------:R-:W-:Y:S02]  /*2190*/  LDSM.16.M88.4 R40, [R99+0x3400] ;  /* 0x003400006328783b */ /* 0x000fe40000000200 */
[--C-:B------:R-:W-:Y:S02]  /*21a0*/  IMAD.IADD R28, R29, 0x1, R90.reuse ;  /* 0x000000011d1c7824 */ /* 0x100fe400078e025a */
[----:B------:R-:W-:Y:S01]  /*21b0*/  IMAD.IADD R98, R99, 0x1, R90 ;  /* 0x0000000163627824 */ /* 0x000fe200078e025a */
[----:B------:R-:W-:Y:S04]  /*21c0*/  LDSM.16.M88.4 R68, [R99+0x3800] ;  /* 0x003800006344783b */ /* 0x000fe80000000200 */
[----:B------:R-:W-:Y:S04]  /*21d0*/  LDSM.16.M88.4 R76, [R28] ;  /* 0x000000001c4c783b */ /* 0x000fe80000000200 */
[----:B------:R-:W2:Y:S04]  /*21e0*/  LDSM.16.M88.4 R20, [R98+0x3000] ;  /* 0x003000006214783b */ /* 0x000ea80000000200 */
[----:B------:R-:W4:Y:S04]  /*21f0*/  LDSM.16.M88.4 R16, [R99+0x3c00] ;  /* 0x003c00006310783b */ /* 0x000f280000000200 */
[----:B------:R-:W-:Y:S04]  /*2200*/  LDSM.16.M88.4 R56, [R29+0x1000] ;  /* 0x001000001d38783b */ /* 0x000fe80000000200 */
[----:B------:R-:W4:Y:S04]  /*2210*/  LDSM.16.M88.4 R4, [R99+0x4000] ;  /* 0x004000006304783b */ /* 0x000f280000000200 */
[----:B------:R-:W4:Y:S04]  /*2220*/  LDSM.16.M88.4 R8, [R98+0x3400] ;  /* 0x003400006208783b */ /* 0x000f280000000200 */
[----:B------:R-:W-:Y:S01]  /*2230*/  LDSM.16.M88.4 R32, [R28+0x1000] ;  /* 0x001000001c20783b */ /* 0x000fe20000000200 */
[C---:B-1----:R-:W-:Y:S03]  /*2240*/  HMMA.16816.F32 R12, R60.reuse, R24, RZ ;  /* 0x000000183c0c723c */ /* 0x042fe600000018ff */
[----:B------:R-:W1:Y:S04]  /*2250*/  LDSM.16.M88.4 R84, [R98+0x4000] ;  /* 0x004000006254783b */ /* 0x000e680000000200 */
[----:B------:R-:W1:Y:S01]  /*2260*/  LDSM.16.M88.4 R72, [R98+0x3c00] ;  /* 0x003c00006248783b */ /* 0x000e620000000200 */
[----:B------:R-:W-:Y:S03]  /*2270*/  HMMA.16816.F32 R24, R60, R26, RZ ;  /* 0x0000001a3c18723c */ /* 0x000fe600000018ff */
[----:B------:R-:W-:Y:S04]  /*2280*/  LDSM.16.M88.4 R52, [R99+0x4400] ;  /* 0x004400006334783b */ /* 0x000fe80000000200 */
[----:B------:R-:W-:Y:S04]  /*2290*/  LDSM.16.M88.4 R80, [R98+0x3800] ;  /* 0x003800006250783b */ /* 0x000fe80000000200 */
[----:B------:R-:W-:Y:S01]  /*22a0*/  LDSM.16.M88.4 R48, [R99+0x4800] ;  /* 0x004800006330783b */ /* 0x000fe20000000200 */
[----:B--2---:R-:W-:Y:S08]  /*22b0*/  HMMA.16816.F32 R12, R76, R20, R12 ;  /* 0x000000144c0c723c */ /* 0x004ff0000000180c */
[C---:B------:R-:W-:Y:S08]  /*22c0*/  HMMA.16816.F32 R44, R60.reuse, R40, RZ ;  /* 0x000000283c2c723c */ /* 0x040ff000000018ff */
[C---:B------:R-:W-:Y:S08]  /*22d0*/  HMMA.16816.F32 R36, R60.reuse, R68, RZ ;  /* 0x000000443c24723c */ /* 0x040ff000000018ff */
[C---:B------:R-:W-:Y:S08]  /*22e0*/  HMMA.16816.F32 R40, R60.reuse, R42, RZ ;  /* 0x0000002a3c28723c */ /* 0x040ff000000018ff */
[C---:B------:R-:W-:Y:S08]  /*22f0*/  HMMA.16816.F32 R68, R60.reuse, R70, RZ ;  /* 0x000000463c44723c */ /* 0x040ff000000018ff */
[C---:B----4-:R-:W-:Y:S08]  /*2300*/  HMMA.16816.F32 R64, R60.reuse, R16, RZ ;  /* 0x000000103c40723c */ /* 0x050ff000000018ff */
[----:B------:R-:W-:Y:S01]  /*2310*/  HMMA.16816.F32 R60, R60, R18, RZ ;  /* 0x000000123c3c723c */ /* 0x000fe200000018ff */
[----:B------:R-:W-:Y:S07]  /*2320*/  LDSM.16.M88.4 R16, [R99+0x5000] ;  /* 0x005000006310783b */ /* 0x000fee0000000200 */
[----:B------:R-:W-:Y:S01]  /*2330*/  HMMA.16816.F32 R24, R76, R22, R24 ;  /* 0x000000164c18723c */ /* 0x000fe20000001818 */
[----:B------:R-:W2:Y:S07]  /*2340*/  LDSM.16.M88.4 R20, [R29+0x2000] ;  /* 0x002000001d14783b */ /* 0x000eae0000000200 */
[----:B------:R-:W-:Y:S08]  /*2350*/  HMMA.16816.F32 R12, R56, R4, R12 ;  /* 0x00000004380c723c */ /* 0x000ff0000000180c */
[C---:B------:R-:W-:Y:S08]  /*2360*/  HMMA.16816.F32 R44, R76.reuse, R8, R44 ;  /* 0x000000084c2c723c */ /* 0x040ff0000000182c */
[----:B------:R-:W-:Y:S01]  /*2370*/  HMMA.16816.F32 R40, R76, R10, R40 ;  /* 0x0000000a4c28723c */ /* 0x000fe20000001828 */
[----:B------:R-:W-:Y:S04]  /*2380*/  LDSM.16.M88.4 R8, [R28+0x2000] ;  /* 0x002000001c08783b */ /* 0x000fe80000000200 */
[----:B------:R-:W-:Y:S03]  /*2390*/  LDSM.16.M88.4 R28, [R98+0x4400] ;  /* 0x00440000621c783b */ /* 0x000fe60000000200 */
[----:B------:R-:W-:Y:S01]  /*23a0*/  HMMA.16816.F32 R24, R56, R6, R24 ;  /* 0x000000063818723c */ /* 0x000fe20000001818 */
[----:B------:R-:W4:Y:S07]  /*23b0*/  LDSM.16.M88.4 R4, [R98+0x5000] ;  /* 0x005000006204783b */ /* 0x000f2e0000000200 */
[----:B-1----:R-:W-:Y:S08]  /*23c0*/  HMMA.16816.F32 R12, R32, R84, R12 ;  /* 0x00000054200c723c */ /* 0x002ff0000000180c */
[----:B------:R-:W-:Y:S08]  /*23d0*/  HMMA.16816.F32 R64, R76, R72, R64 ;  /* 0x000000484c40723c */ /* 0x000ff00000001840 */
[----:B------:R-:W-:Y:S08]  /*23e0*/  HMMA.16816.F32 R24, R32, R86, R24 ;  /* 0x000000562018723c */ /* 0x000ff00000001818 */
[----:B--2---:R-:W-:Y:S08]  /*23f0*/  HMMA.16816.F32 R12, R20, R16, R12 ;  /* 0x00000010140c723c */ /* 0x004ff0000000180c */
[----:B------:R-:W-:Y:S08]  /*2400*/  HMMA.16816.F32 R60, R76, R74, R60 ;  /* 0x0000004a4c3c723c */ /* 0x000ff0000000183c */
[C---:B------:R-:W-:Y:S01]  /*2410*/  HMMA.16816.F32 R72, R56.reuse, R52, R44 ;  /* 0x000000343848723c */ /* 0x040fe2000000182c */
[----:B------:R-:W1:Y:S07]  /*2420*/  LDSM.16.M88.4 R44, [R99+0x5400] ;  /* 0x00540000632c783b */ /* 0x000e6e0000000200 */
[----:B------:R-:W-:Y:S08]  /*2430*/  HMMA.16816.F32 R40, R56, R54, R40 ;  /* 0x000000363828723c */ /* 0x000ff00000001828 */
[----:B----4-:R-:W-:Y:S08]  /*2440*/  HMMA.16816.F32 R12, R8, R4, R12 ;  /* 0x00000004080c723c */ /* 0x010ff0000000180c */
[----:B------:R-:W-:Y:S01]  /*2450*/  HMMA.16816.F32 R24, R20, R18, R24 ;  /* 0x000000121418723c */ /* 0x000fe20000001818 */
[----:B------:R-:W-:Y:S07]  /*2460*/  LDSM.16.M88.4 R16, [R98+0x5400] ;  /* 0x005400006210783b */ /* 0x000fee0000000200 */
[C---:B------:R-:W-:Y:S08]  /*2470*/  HMMA.16816.F32 R72, R32.reuse, R28, R72 ;  /* 0x0000001c2048723c */ /* 0x040ff00000001848 */
[----:B------:R-:W-:Y:S01]  /*2480*/  HMMA.16816.F32 R40, R32, R30, R40 ;  /* 0x0000001e2028723c */ /* 0x000fe20000001828 */
[----:B------:R-:W2:Y:S07]  /*2490*/  LDSM.16.M88.4 R28, [R98+0x4800] ;  /* 0x00480000621c783b */ /* 0x000eae0000000200 */
[C---:B------:R-:W-:Y:S08]  /*24a0*/  HMMA.16816.F32 R36, R76.reuse, R80, R36 ;  /* 0x000000504c24723c */ /* 0x040ff00000001824 */
[----:B------:R-:W-:Y:S01]  /*24b0*/  HMMA.16816.F32 R68, R76, R82, R68 ;  /* 0x000000524c44723c */ /* 0x000fe20000001844 */
[-C--:B---3--:R-:W-:Y:S01]  /*24c0*/  FMUL.FTZ R12, R12, R96.reuse ;  /* 0x000000600c0c7220 */ /* 0x088fe20000410000 */
[-C--:B------:R-:W-:Y:S01]  /*24d0*/  FMUL.FTZ R13, R13, R96.reuse ;  /* 0x000000600d0d7220 */ /* 0x080fe20000410000 */
[-C--:B------:R-:W-:Y:S01]  /*24e0*/  FMUL.FTZ R14, R14, R96.reuse ;  /* 0x000000600e0e7220 */ /* 0x080fe20000410000 */
[----:B------:R-:W-:-:S04]  /*24f0*/  FMUL.FTZ R15, R15, R96 ;  /* 0x000000600f0f7220 */ /* 0x000fc80000410000 */
[----:B------:R-:W-:Y:S01]  /*2500*/  HMMA.16816.F32 R24, R8, R6, R24 ;  /* 0x000000060818723c */ /* 0x000fe20000001818 */
[----:B------:R-:W3:Y:S01]  /*2510*/  MUFU.TANH R52, R14 ;  /* 0x0000000e00347308 */ /* 0x000ee20000002400 */
[----:B------:R-:W-:Y:S06]  /*2520*/  LDSM.16.M88.4 R4, [R99+0x5800] ;  /* 0x005800006304783b */ /* 0x000fec0000000200 */
[C---:B------:R-:W-:Y:S01]  /*2530*/  HMMA.16816.F32 R36, R56.reuse, R48, R36 ;  /* 0x000000303824723c */ /* 0x040fe20000001824 */
[----:B------:R-:W4:Y:S07]  /*2540*/  MUFU.TANH R48, R12 ;  /* 0x0000000c00307308 */ /* 0x000f2e0000002400 */
[----:B------:R-:W-:Y:S01]  /*2550*/  HMMA.16816.F32 R68, R56, R50, R68 ;  /* 0x000000323844723c */ /* 0x000fe20000001844 */
[----:B------:R-:W-:Y:S08]  /*2560*/  MUFU.TANH R49, R13 ;  /* 0x0000000d00317308 */ /* 0x000ff00000002400 */
[----:B------:R1:W4:Y:S01]  /*2570*/  MUFU.TANH R50, R15 ;  /* 0x0000000f00327308 */ /* 0x0003220000002400 */
[-C--:B------:R-:W-:Y:S01]  /*2580*/  FMUL.FTZ R24, R24, R96.reuse ;  /* 0x0000006018187220 */ /* 0x080fe20000410000 */
[-C--:B------:R-:W-:Y:S01]  /*2590*/  FMUL.FTZ R25, R25, R96.reuse ;  /* 0x0000006019197220 */ /* 0x080fe20000410000 */
[-C--:B------:R-:W-:Y:S01]  /*25a0*/  FMUL.FTZ R26, R26, R96.reuse ;  /* 0x000000601a1a7220 */ /* 0x080fe20000410000 */
[----:B-1----:R-:W1:Y:S01]  /*25b0*/  LDSM.16.M88.4 R12, [R99+0x4c00] ;  /* 0x004c0000630c783b */ /* 0x002e620000000200 */
[-C--:B------:R-:W-:Y:S01]  /*25c0*/  FMUL.FTZ R27, R27, R96.reuse ;  /* 0x000000601b1b7220 */ /* 0x080fe20000410000 */
[C---:B------:R-:W-:Y:S02]  /*25d0*/  HMMA.16816.F32 R72, R20.reuse, R44, R72 ;  /* 0x0000002c1448723c */ /* 0x040fe40000001848 */
[----:B------:R-:W-:Y:S06]  /*25e0*/  MUFU.TANH R51, R24 ;  /* 0x0000001800337308 */ /* 0x000fec0000002400 */
[----:B------:R-:W-:Y:S02]  /*25f0*/  HMMA.16816.F32 R40, R20, R46, R40 ;  /* 0x0000002e1428723c */ /* 0x000fe40000001828 */
[----:B------:R-:W-:Y:S06]  /*2600*/  MUFU.TANH R53, R25 ;  /* 0x0000001900357308 */ /* 0x000fec0000002400 */
[----:B--2---:R-:W-:Y:S02]  /*2610*/  HMMA.16816.F32 R44, R32, R28, R36 ;  /* 0x0000001c202c723c */ /* 0x004fe40000001824 */
[----:B------:R-:W2:Y:S01]  /*2620*/  MUFU.TANH R28, R26 ;  /* 0x0000001a001c7308 */ /* 0x000ea20000002400 */
[----:B------:R-:W-:Y:S07]  /*2630*/  LDSM.16.M88.4 R36, [R98+0x5800] ;  /* 0x005800006224783b */ /* 0x000fee0000000200 */
[----:B------:R3:W2:Y:S02]  /*2640*/  MUFU.TANH R29, R27 ;  /* 0x0000001b001d7308 */ /* 0x0006a40000002400 */
[----:B---3--:R-:W3:Y:S01]  /*2650*/  LDSM.16.M88.4 R24, [R98+0x4c00] ;  /* 0x004c00006218783b */ /* 0x008ee20000000200 */
[----:B------:R-:W-:Y:S08]  /*2660*/  HMMA.16816.F32 R72, R8, R16, R72 ;  /* 0x000000100848723c */ /* 0x000ff00000001848 */
[----:B------:R-:W-:Y:S08]  /*2670*/  HMMA.16816.F32 R68, R32, R30, R68 ;  /* 0x0000001e2044723c */ /* 0x000ff00000001844 */
[----:B------:R-:W-:Y:S01]  /*2680*/  HMMA.16816.F32 R40, R8, R18, R40 ;  /* 0x000000120828723c */ /* 0x000fe20000001828 */
[----:B------:R-:W4:Y:S07]  /*2690*/  LDSM.16.M88.4 R16, [R99+0x5c00] ;  /* 0x005c00006310783b */ /* 0x000f2e0000000200 */
[----:B-1----:R-:W-:Y:S08]  /*26a0*/  HMMA.16816.F32 R64, R56, R12, R64 ;  /* 0x0000000c3840723c */ /* 0x002ff00000001840 */
[C---:B------:R-:W-:Y:S08]  /*26b0*/  HMMA.16816.F32 R44, R20.reuse, R4, R44 ;  /* 0x00000004142c723c */ /* 0x040ff0000000182c */
[----:B------:R-:W-:Y:S01]  /*26c0*/  HMMA.16816.F32 R68, R20, R6, R68 ;  /* 0x000000061444723c */ /* 0x000fe20000001844 */
[----:B------:R-:W1:Y:S07]  /*26d0*/  LDSM.16.M88.4 R4, [R98+0x5c00] ;  /* 0x005c00006204783b */ /* 0x000e6e0000000200 */
[----:B------:R-:W-:Y:S01]  /*26e0*/  HMMA.16816.F32 R60, R56, R14, R60 ;  /* 0x0000000e383c723c */ /* 0x000fe2000000183c */
[-C--:B------:R-:W-:Y:S01]  /*26f0*/  FMUL.FTZ R30, R72, R96.reuse ;  /* 0x00000060481e7220 */ /* 0x080fe20000410000 */
[-C--:B------:R-:W-:Y:S01]  /*2700*/  FMUL.FTZ R54, R74, R96.reuse ;  /* 0x000000604a367220 */ /* 0x080fe20000410000 */
[-C--:B------:R-:W-:Y:S01]  /*2710*/  FMUL.FTZ R31, R73, R96.reuse ;  /* 0x00000060491f7220 */ /* 0x080fe20000410000 */
[-C--:B------:R-:W-:Y:S01]  /*2720*/  FMUL.FTZ R12, R75, R96.reuse ;  /* 0x000000604b0c7220 */ /* 0x080fe20000410000 */
[----:B------:R-:W-:Y:S01]  /*2730*/  FMUL.FTZ R13, R40, R96 ;  /* 0x00000060280d7220 */ /* 0x000fe20000410000 */
[----:B------:R-:W-:-:S04]  /*2740*/  DEPBAR.LE SB0, 0x0 ;  /* 0x000080000000791a */ /* 0x000fc80000000000 */
[C---:B---3--:R-:W-:Y:S10]  /*2750*/  HMMA.16816.F32 R64, R32.reuse, R24, R64 ;  /* 0x000000182040723c */ /* 0x048ff40000001840 */
[----:B------:R-:W-:Y:S10]  /*2760*/  HMMA.16816.F32 R60, R32, R26, R60 ;  /* 0x0000001a203c723c */ /* 0x000ff4000000183c */
[C---:B----4-:R-:W-:Y:S10]  /*2770*/  HMMA.16816.F32 R64, R20.reuse, R16, R64 ;  /* 0x000000101440723c */ /* 0x050ff40000001840 */
[----:B------:R-:W-:Y:S10]  /*2780*/  HMMA.16816.F32 R60, R20, R18, R60 ;  /* 0x00000012143c723c */ /* 0x000ff4000000183c */
[----:B-1----:R-:W-:Y:S01]  /*2790*/  HMMA.16816.F32 R64, R8, R4, R64 ;  /* 0x000000040840723c */ /* 0x002fe20000001840 */
[----:B------:R-:W-:-:S05]  /*27a0*/  IMAD.SHL.U32 R4, R128, 0x2, RZ ;  /* 0x0000000280047824 */ /* 0x000fca00078e00ff */
[----:B------:R-:W-:Y:S02]  /*27b0*/  LOP3.LUT R20, R95, 0x6, R4, 0xf8, !PT ;  /* 0x000000065f147812 */ /* 0x000fe400078ef804 */
[----:B------:R-:W-:Y:S02]  /*27c0*/  HMMA.16816.F32 R44, R8, R36, R44 ;  /* 0x00000024082c723c */ /* 0x000fe4000000182c */
[----:B------:R-:W-:-:S04]  /*27d0*/  LOP3.LUT R4, R20, 0x8, RZ, 0xfc, !PT ;  /* 0x0000000814047812 */ /* 0x000fc800078efcff */
[----:B------:R-:W-:Y:S02]  /*27e0*/  ISETP.GE.AND P0, PT, R4, R97, PT ;  /* 0x000000610400720c */ /* 0x000fe40003f06270 */
[----:B------:R-:W-:-:S04]  /*27f0*/  LOP3.LUT R4, R20, 0x11, RZ, 0xfc, !PT ;  /* 0x0000001114047812 */ /* 0x000fc800078efcff */
[-C--:B------:R-:W-:Y:S02]  /*2800*/  ISETP.GE.AND P4, PT, R4, R97.reuse, PT ;  /* 0x000000610400720c */ /* 0x080fe40003f86270 */
[C---:B------:R-:W-:Y:S01]  /*2810*/  LOP3.LUT R4, R20.reuse, 0x18, RZ, 0xfc, !PT ;  /* 0x0000001814047812 */ /* 0x040fe200078efcff */
[C---:B------:R-:W-:Y:S01]  /*2820*/  HMMA.16816.F32 R68, R8.reuse, R38, R68 ;  /* 0x000000260844723c */ /* 0x040fe20000001844 */
[-C--:B------:R-:W-:Y:S02]  /*2830*/  ISETP.GE.AND P2, PT, R20, R97.reuse, PT ;  /* 0x000000611400720c */ /* 0x080fe40003f46270 */
[----:B------:R-:W-:Y:S02]  /*2840*/  ISETP.GE.AND P3, PT, R4, R97, PT ;  /* 0x000000610400720c */ /* 0x000fe40003f66270 */
[C---:B------:R-:W-:Y:S02]  /*2850*/  LOP3.LUT R5, R20.reuse, 0x1, RZ, 0xfc, !PT ;  /* 0x0000000114057812 */ /* 0x040fe400078efcff */
[----:B------:R-:W-:Y:S01]  /*2860*/  LOP3.LUT R4, R20, 0x19, RZ, 0xfc, !PT ;  /* 0x0000001914047812 */ /* 0x000fe200078efcff */
[----:B------:R-:W-:Y:S01]  /*2870*/  HMMA.16816.F32 R60, R8, R6, R60 ;  /* 0x00000006083c723c */ /* 0x000fe2000000183c */
[-C--:B------:R-:W-:Y:S01]  /*2880*/  FMUL.FTZ R33, R47, R96.reuse ;  /* 0x000000602f217220 */ /* 0x080fe20000410000 */
[----:B------:R-:W-:Y:S01]  /*2890*/  FSEL R52, R52, -INF , !P2 ;  /* 0xff80000034347808 */ /* 0x000fe20005000000 */
[----:B------:R-:W-:Y:S01]  /*28a0*/  FMUL.FTZ R45, R45, R96 ;  /* 0x000000602d2d7220 */ /* 0x000fe20000410000 */
[----:B------:R-:W-:-:S02]  /*28b0*/  FSEL R48, R48, -INF , !P2 ;  /* 0xff80000030307808 */ /* 0x000fc40005000000 */
[-C--:B------:R-:W-:Y:S02]  /*28c0*/  ISETP.GE.AND P1, PT, R5, R97.reuse, PT ;  /* 0x000000610500720c */ /* 0x080fe40003f26270 */
[----:B------:R-:W-:Y:S01]  /*28d0*/  ISETP.GE.AND P2, PT, R4, R97, PT ;  /* 0x000000610400720c */ /* 0x000fe20003f46270 */
[----:B------:R-:W-:Y:S01]  /*28e0*/  MUFU.TANH R30, R30 ;  /* 0x0000001e001e7308 */ /* 0x000fe20000002400 */
[----:B------:R-:W-:Y:S01]  /*28f0*/  LOP3.LUT R4, R20, 0x20, RZ, 0xfc, !PT ;  /* 0x0000002014047812 */ /* 0x000fe200078efcff */
[----:B------:R-:W-:Y:S01]  /*2900*/  FMUL.FTZ R24, R42, R96 ;  /* 0x000000602a187220 */ /* 0x000fe20000410000 */
[----:B------:R-:W-:Y:S02]  /*2910*/  FSEL R50, R50, -INF , !P1 ;  /* 0xff80000032327808 */ /* 0x000fe40004800000 */
[----:B------:R-:W-:-:S03]  /*2920*/  FSEL R49, R49, -INF , !P1 ;  /* 0xff80000031317808 */ /* 0x000fc60004800000 */
[----:B------:R-:W1:Y:S01]  /*2930*/  MUFU.TANH R54, R54 ;  /* 0x0000003600367308 */ /* 0x000e620000002400 */
[----:B------:R-:W-:Y:S02]  /*2940*/  ISETP.GE.AND P1, PT, R4, R97, PT ;  /* 0x000000610400720c */ /* 0x000fe40003f26270 */
[C---:B------:R-:W-:Y:S02]  /*2950*/  LOP3.LUT R14, R20.reuse, 0x9, RZ, 0xfc, !PT ;  /* 0x00000009140e7812 */ /* 0x040fe400078efcff */
[----:B------:R-:W-:-:S03]  /*2960*/  LOP3.LUT R4, R20, 0x21, RZ, 0xfc, !PT ;  /* 0x0000002114047812 */ /* 0x000fc600078efcff */
[----:B------:R-:W-:Y:S01]  /*2970*/  MUFU.TANH R31, R31 ;  /* 0x0000001f001f7308 */ /* 0x000fe20000002400 */
[-C--:B------:R-:W-:Y:S01]  /*2980*/  FMUL.FTZ R36, R41, R96.reuse ;  /* 0x0000006029247220 */ /* 0x080fe20000410000 */
[-C--:B------:R-:W-:Y:S01]  /*2990*/  FMUL.FTZ R25, R43, R96.reuse ;  /* 0x000000602b197220 */ /* 0x080fe20000410000 */
[----:B------:R-:W-:-:S05]  /*29a0*/  FMUL.FTZ R37, R44, R96 ;  /* 0x000000602c257220 */ /* 0x000fca0000410000 */
[----:B------:R-:W3:Y:S01]  /*29b0*/  MUFU.TANH R12, R12 ;  /* 0x0000000c000c7308 */ /* 0x000ee20000002400 */
[----:B------:R-:W-:Y:S01]  /*29c0*/  FMUL.FTZ R17, R46, R96 ;  /* 0x000000602e117220 */ /* 0x000fe20000410000 */
[----:B--2---:R-:W-:-:S06]  /*29d0*/  FSEL R7, R28, -INF , !P0 ;  /* 0xff8000001c077808 */ /* 0x004fcc0004000000 */
[----:B------:R-:W-:Y:S01]  /*29e0*/  MUFU.TANH R16, R45 ;  /* 0x0000002d00107308 */ /* 0x000fe20000002400 */
[----:B------:R-:W-:-:S07]  /*29f0*/  FSEL R51, R51, -INF , !P0 ;  /* 0xff80000033337808 */ /* 0x000fce0004000000 */
[----:B------:R-:W2:Y:S01]  /*2a00*/  MUFU.TANH R33, R33 ;  /* 0x0000002100217308 */ /* 0x000ea20000002400 */
[-C--:B------:R-:W-:Y:S02]  /*2a10*/  ISETP.GE.AND P6, PT, R14, R97.reuse, PT ;  /* 0x000000610e00720c */ /* 0x080fe40003fc6270 */
[----:B------:R-:W-:Y:S02]  /*2a20*/  ISETP.GE.AND P0, PT, R4, R97, PT ;  /* 0x000000610400720c */ /* 0x000fe40003f06270 */
[----:B------:R-:W-:-:S03]  /*2a30*/  LOP3.LUT R5, R20, 0x10, RZ, 0xfc, !PT ;  /* 0x0000001014057812 */ /* 0x000fc600078efcff */
[----:B------:R-:W-:Y:S01]  /*2a40*/  MUFU.TANH R13, R13 ;  /* 0x0000000d000d7308 */ /* 0x000fe20000002400 */
[----:B------:R-:W-:Y:S01]  /*2a50*/  LOP3.LUT R4, R20, 0x28, RZ, 0xfc, !PT ;  /* 0x0000002814047812 */ /* 0x000fe200078efcff */
[-C--:B------:R-:W-:Y:S01]  /*2a60*/  FMUL.FTZ R26, R68, R96.reuse ;  /* 0x00000060441a7220 */ /* 0x080fe20000410000 */
[----:B------:R-:W-:-:S05]  /*2a70*/  FMUL.FTZ R35, R69, R96 ;  /* 0x0000006045237220 */ /* 0x000fca0000410000 */
[----:B------:R-:W4:Y:S01]  /*2a80*/  MUFU.TANH R24, R24 ;  /* 0x0000001800187308 */ /* 0x000f220000002400 */
[-C--:B------:R-:W-:Y:S01]  /*2a90*/  FMUL.FTZ R32, R70, R96.reuse ;  /* 0x0000006046207220 */ /* 0x080fe20000410000 */
[-C--:B------:R-:W-:Y:S01]  /*2aa0*/  FMUL.FTZ R19, R71, R96.reuse ;  /* 0x0000006047137220 */ /* 0x080fe20000410000 */
[-C--:B------:R-:W-:Y:S01]  /*2ab0*/  FMUL.FTZ R18, R64, R96.reuse ;  /* 0x0000006040127220 */ /* 0x080fe20000410000 */
[-C--:B------:R-:W-:Y:S01]  /*2ac0*/  FMUL.FTZ R9, R65, R96.reuse ;  /* 0x0000006041097220 */ /* 0x080fe20000410000 */
[-C--:B------:R-:W-:Y:S01]  /*2ad0*/  FMUL.FTZ R28, R60, R96.reuse ;  /* 0x000000603c1c7220 */ /* 0x080fe20000410000 */
[----:B------:R-:W-:Y:S02]  /*2ae0*/  FSEL R6, R29, -INF , !P6 ;  /* 0xff8000001d067808 */ /* 0x000fe40007000000 */
[----:B------:R-:W-:Y:S01]  /*2af0*/  FSEL R53, R53, -INF , !P6 ;  /* 0xff80000035357808 */ /* 0x000fe20007000000 */
[----:B------:R-:W-:Y:S01]  /*2b00*/  MUFU.TANH R36, R36 ;  /* 0x0000002400247308 */ /* 0x000fe20000002400 */
[-C--:B------:R-:W-:Y:S01]  /*2b10*/  ISETP.GE.AND P5, PT, R5, R97.reuse, PT ;  /* 0x000000610500720c */ /* 0x080fe20003fa6270 */
[-C--:B------:R-:W-:Y:S01]  /*2b20*/  FMUL.FTZ R66, R66, R96.reuse ;  /* 0x0000006042427220 */ /* 0x080fe20000410000 */
[----:B------:R-:W-:Y:S01]  /*2b30*/  ISETP.GE.AND P6, PT, R4, R97, PT ;  /* 0x000000610400720c */ /* 0x000fe20003fc6270 */
[-C--:B------:R-:W-:Y:S01]  /*2b40*/  FMUL.FTZ R67, R67, R96.reuse ;  /* 0x0000006043437220 */ /* 0x080fe20000410000 */
[----:B------:R-:W-:Y:S01]  /*2b50*/  LOP3.LUT R4, R20, 0x29, RZ, 0xfc, !PT ;  /* 0x0000002914047812 */ /* 0x000fe200078efcff */
[-C--:B------:R-:W-:Y:S01]  /*2b60*/  FMUL.FTZ R62, R62, R96.reuse ;  /* 0x000000603e3e7220 */ /* 0x080fe20000410000 */
[-C--:B------:R-:W-:Y:S01]  /*2b70*/  FMUL.FTZ R61, R61, R96.reuse ;  /* 0x000000603d3d7220 */ /* 0x080fe20000410000 */
[----:B------:R-:W4:Y:S01]  /*2b80*/  MUFU.TANH R25, R25 ;  /* 0x0000001900197308 */ /* 0x000f220000002400 */
[----:B------:R-:W-:Y:S01]  /*2b90*/  FMUL.FTZ R63, R63, R96 ;  /* 0x000000603f3f7220 */ /* 0x000fe20000410000 */
[----:B------:R-:W-:-:S02]  /*2ba0*/  LOP3.LUT R10, R20, 0x30, RZ, 0xfc, !PT ;  /* 0x00000030140a7812 */ /* 0x000fc400078efcff */
[----:B-1----:R-:W-:-:S04]  /*2bb0*/  FSEL R8, R54, -INF , !P5 ;  /* 0xff80000036087808 */ /* 0x002fc80006800000 */
[----:B------:R-:W-:Y:S01]  /*2bc0*/  MUFU.TANH R37, R37 ;  /* 0x0000002500257308 */ /* 0x000fe20000002400 */
[----:B------:R-:W-:Y:S02]  /*2bd0*/  FSEL R5, R30, -INF , !P5 ;  /* 0xff8000001e057808 */ /* 0x000fe40006800000 */
[----:B------:R-:W-:-:S05]  /*2be0*/  ISETP.GE.AND P5, PT, R4, R97, PT ;  /* 0x000000610400720c */ /* 0x000fca0003fa6270 */
[----:B------:R-:W1:Y:S01]  /*2bf0*/  MUFU.TANH R17, R17 ;  /* 0x0000001100117308 */ /* 0x000e620000002400 */
[----:B---3--:R-:W-:Y:S02]  /*2c00*/  FSEL R15, R12, -INF , !P4 ;  /* 0xff8000000c0f7808 */ /* 0x008fe40006000000 */
[----:B------:R-:W-:Y:S02]  /*2c10*/  FSEL R4, R31, -INF , !P4 ;  /* 0xff8000001f047808 */ /* 0x000fe40006000000 */
[----:B--2---:R-:W-:Y:S02]  /*2c20*/  FSEL R33, R33, -INF , !P0 ;  /* 0xff80000021217808 */ /* 0x004fe40004000000 */
[----:B------:R-:W-:Y:S01]  /*2c30*/  FSEL R21, R16, -INF , !P0 ;  /* 0xff80000010157808 */ /* 0x000fe20004000000 */
[----:B------:R-:W-:Y:S01]  /*2c40*/  MUFU.TANH R26, R26 ;  /* 0x0000001a001a7308 */ /* 0x000fe20000002400 */
[----:B------:R-:W-:Y:S02]  /*2c50*/  ISETP.GE.AND P4, PT, R10, R97, PT ;  /* 0x000000610a00720c */ /* 0x000fe40003f86270 */
[----:B------:R-:W-:-:S02]  /*2c60*/  ISETP.NE.AND P0, PT, R88, 0x1, PT ;  /* 0x000000015800780c */ /* 0x000fc40003f05270 */
[----:B------:R-:W-:-:S03]  /*2c70*/  LOP3.LUT R10, R20, 0x31, RZ, 0xfc, !PT ;  /* 0x00000031140a7812 */ /* 0x000fc600078efcff */
[----:B------:R-:W-:Y:S01]  /*2c80*/  MUFU.TANH R35, R35 ;  /* 0x0000002300237308 */ /* 0x000fe20000002400 */
[----:B----4-:R-:W-:-:S07]  /*2c90*/  FSEL R14, R24, -INF , !P3 ;  /* 0xff800000180e7808 */ /* 0x010fce0005800000 */
[----:B------:R-:W2:Y:S01]  /*2ca0*/  MUFU.TANH R32, R32 ;  /* 0x0000002000207308 */ /* 0x000ea20000002400 */
[----:B------:R-:W-:-:S07]  /*2cb0*/  FSEL R13, R13, -INF , !P3 ;  /* 0xff8000000d0d7808 */ /* 0x000fce0005800000 */
[----:B------:R-:W3:Y:S01]  /*2cc0*/  MUFU.TANH R19, R19 ;  /* 0x0000001300137308 */ /* 0x000ee20000002400 */
[----:B------:R-:W-:-:S07]  /*2cd0*/  ISETP.GE.AND P3, PT, R10, R97, PT ;  /* 0x000000610a00720c */ /* 0x000fce0003f66270 */
[----:B------:R-:W-:Y:S08]  /*2ce0*/  MUFU.TANH R18, R18 ;  /* 0x0000001200127308 */ /* 0x000ff00000002400 */
[----:B------:R-:W4:Y:S08]  /*2cf0*/  MUFU.TANH R119, R66 ;  /* 0x0000004200777308 */ /* 0x000f300000002400 */
[----:B------:R-:W-:Y:S08]  /*2d00*/  MUFU.TANH R9, R9 ;  /* 0x0000000900097308 */ /* 0x000ff00000002400 */
[----:B------:R-:W4:Y:S08]  /*2d10*/  MUFU.TANH R118, R67 ;  /* 0x0000004300767308 */ /* 0x000f300000002400 */
[----:B------:R-:W-:Y:S08]  /*2d20*/  MUFU.TANH R28, R28 ;  /* 0x0000001c001c7308 */ /* 0x000ff00000002400 */
[----:B------:R-:W4:Y:S08]  /*2d30*/  MUFU.TANH R114, R62 ;  /* 0x0000003e00727308 */ /* 0x000f300000002400 */
[----:B------:R-:W-:Y:S08]  /*2d40*/  MUFU.TANH R120, R61 ;  /* 0x0000003d00787308 */ /* 0x000ff00000002400 */
[----:B------:R-:W4:Y:S01]  /*2d50*/  MUFU.TANH R113, R63 ;  /* 0x0000003f00717308 */ /* 0x000f220000002400 */
[----:B------:R-:W-:-:S02]  /*2d60*/  LOP3.LUT R10, R20, 0x38, RZ, 0xfc, !PT ;  /* 0x00000038140a7812 */ /* 0x000fc400078efcff */
[----:B------:R-:W-:Y:S02]  /*2d70*/  LOP3.LUT R20, R20, 0x39, RZ, 0xfc, !PT ;  /* 0x0000003914147812 */ /* 0x000fe400078efcff */
[----:B------:R-:W-:Y:S02]  /*2d80*/  FSEL R12, R25, -INF , !P2 ;  /* 0xff800000190c7808 */ /* 0x000fe40005000000 */
[----:B------:R-:W-:Y:S02]  /*2d90*/  FSEL R36, R36, -INF , !P2 ;  /* 0xff80000024247808 */ /* 0x000fe40005000000 */
[----:B-1----:R-:W-:Y:S02]  /*2da0*/  FSEL R34, R17, -INF , !P1 ;  /* 0xff80000011227808 */ /* 0x002fe40004800000 */
[----:B------:R-:W-:Y:S01]  /*2db0*/  FSEL R22, R37, -INF , !P1 ;  /* 0xff80000025167808 */ /* 0x000fe20004800000 */
[----:B------:R-:W-:Y:S01]  /*2dc0*/  BSSY.RECONVERGENT B1, `(.L_x_6819) ;  /* 0x000006e000017945 */ /* 0x000fe20003800200 */
[----:B------:R-:W-:-:S02]  /*2dd0*/  ISETP.GE.AND P2, PT, R10, R97, PT ;  /* 0x000000610a00720c */ /* 0x000fc40003f46270 */
[----:B------:R-:W-:Y:S01]  /*2de0*/  ISETP.GE.AND P1, PT, R20, R97, PT ;  /* 0x000000611400720c */ /* 0x000fe20003f26270 */
[----:B------:R-:W-:Y:S01]  /*2df0*/  IMAD.MOV.U32 R152, RZ, RZ, R95 ;  /* 0x000000ffff987224 */ /* 0x000fe200078e005f */
[----:B--2---:R-:W-:Y:S01]  /*2e00*/  FSEL R32, R32, -INF , !P6 ;  /* 0xff80000020207808 */ /* 0x004fe20007000000 */
[----:B------:R-:W-:Y:S01]  /*2e10*/  IMAD.MOV.U32 R156, RZ, RZ, R94 ;  /* 0x000000ffff9c7224 */ /* 0x000fe200078e005e */
[----:B------:R-:W-:Y:S01]  /*2e20*/  FSEL R20, R26, -INF , !P6 ;  /* 0xff8000001a147808 */ /* 0x000fe20007000000 */
[----:B------:R-:W-:Y:S01]  /*2e30*/  IMAD.MOV.U32 R157, RZ, RZ, R93 ;  /* 0x000000ffff9d7224 */ /* 0x000fe200078e005d */
[----:B---3--:R-:W-:Y:S02]  /*2e40*/  FSEL R31, R19, -INF , !P5 ;  /* 0xff800000131f7808 */ /* 0x008fe40006800000 */
[----:B------:R-:W-:Y:S02]  /*2e50*/  FSEL R35, R35, -INF , !P5 ;  /* 0xff80000023237808 */ /* 0x000fe40006800000 */
[----:B----4-:R-:W-:-:S02]  /*2e60*/  FSEL R119, R119, -INF , !P4 ;  /* 0xff80000077777808 */ /* 0x010fc40006000000 */
        /* <DEDUP_REMOVED lines=22> */
.L_x_6822:
        /* <DEDUP_REMOVED lines=24> */
[----:B------:R-:W-:Y:S01]  /*3150*/  @!P2 VIADD R17, R17, 0x1 ;  /* 0x000000011111a836 */ /* 0x000fe20000000000 */
[----:B------:R-:W-:Y:S02]  /*3160*/  ISETP.NE.AND P2, PT, R23, RZ, PT ;  /* 0x000000ff1700720c */ /* 0x000fe40003f45270 */
[-C--:B------:R-:W-:Y:S01]  /*3170*/  ISETP.GE.U32.AND P5, PT, R9, R16.reuse, PT ;  /* 0x000000100900720c */ /* 0x080fe20003fa6070 */
[----:B------:R-:W-:Y:S01]  /*3180*/  @!P4 VIADD R19, R19, 0x1 ;  /* 0x000000011313c836 */ /* 0x000fe20000000000 */
[-C--:B------:R-:W-:Y:S02]  /*3190*/  @!P4 IADD3 R10, PT, PT, R10, -R16.reuse, RZ ;  /* 0x800000100a0ac210 */ /* 0x080fe40007ffe0ff */
[----:B------:R-:W-:Y:S02]  /*31a0*/  LOP3.LUT R9, R152, R23, RZ, 0x3c, !PT ;  /* 0x0000001798097212 */ /* 0x000fe400078e3cff */
[----:B------:R-:W-:-:S02]  /*31b0*/  ISETP.GE.U32.AND P6, PT, R10, R16, PT ;  /* 0x000000100a00720c */ /* 0x000fc40003fc6070 */
[----:B------:R-:W-:Y:S02]  /*31c0*/  ISETP.GE.AND P3, PT, R9, RZ, PT ;  /* 0x000000ff0900720c */ /* 0x000fe40003f66270 */
[----:B------:R-:W-:-:S03]  /*31d0*/  LOP3.LUT R9, RZ, R23, RZ, 0x33, !PT ;  /* 0x00000017ff097212 */ /* 0x000fc600078e33ff */
[----:B------:R-:W-:-:S05]  /*31e0*/  @P5 IADD3 R17, PT, PT, R17, 0x1, RZ ;  /* 0x0000000111115810 */ /* 0x000fca0007ffe0ff */
[----:B------:R-:W-:Y:S02]  /*31f0*/  IMAD.MOV.U32 R16, RZ, RZ, R17 ;  /* 0x000000ffff107224 */ /* 0x000fe400078e0011 */
[----:B------:R-:W-:-:S03]  /*3200*/  @P6 VIADD R19, R19, 0x1 ;  /* 0x0000000113136836 */ /* 0x000fc60000000000 */
[----:B------:R-:W-:Y:S01]  /*3210*/  @!P1 IADD3 R16, PT, PT, -R16, RZ, RZ ;  /* 0x000000ff10109210 */ /* 0x000fe20007ffe1ff */
[----:B------:R-:W-:-:S03]  /*3220*/  @!P3 IMAD.MOV R19, RZ, RZ, -R19 ;  /* 0x000000ffff13b224 */ /* 0x000fc600078e0a13 */
[C---:B------:R-:W-:Y:S02]  /*3230*/  SEL R16, R9.reuse, R16, !P2 ;  /* 0x0000001009107207 */ /* 0x040fe40005000000 */
[----:B------:R-:W-:Y:S02]  /*3240*/  SEL R9, R9, R19, !P2 ;  /* 0x0000001309097207 */ /* 0x000fe40005000000 */
[----:B------:R-:W2:Y:S01]  /*3250*/  LD.E.64 R18, desc[UR4][R2.64+0x38] ;  /* 0x0000380402127980 */ /* 0x000ea2000c101b00 */
[----:B------:R-:W-:-:S04]  /*3260*/  IMAD.WIDE R10, R16, 0x4, R156 ;  /* 0x00000004100a7825 */ /* 0x000fc800078e029c */
[C---:B------:R-:W-:Y:S02]  /*3270*/  IMAD.WIDE R24, R9.reuse, 0x4, R156 ;  /* 0x0000000409187825 */ /* 0x040fe400078e029c */
[----:B------:R-:W3:Y:S04]  /*3280*/  LD.E R11, desc[UR4][R10.64] ;  /* 0x000000040a0b7980 */ /* 0x000ee8000c101900 */
[----:B------:R-:W3:Y:S04]  /*3290*/  LD.E R10, desc[UR4][R24.64] ;  /* 0x00000004180a7980 */ /* 0x000ee8000c101900 */
[----:B------:R-:W4:Y:S01]  /*32a0*/  LD.E.64 R24, desc[UR4][R2.64+0x20] ;  /* 0x0000200402187980 */ /* 0x000f22000c101b00 */
[----:B------:R-:W-:-:S05]  /*32b0*/  IADD3 R9, PT, PT, R9, -R16, RZ ;  /* 0x8000001009097210 */ /* 0x000fca0007ffe0ff */
[----:B------:R-:W-:-:S05]  /*32c0*/  IMAD R23, R23, R9, -0x40 ;  /* 0xffffffc017177424 */ /* 0x000fca00078e0209 */
[----:B------:R-:W-:Y:S01]  /*32d0*/  SHF.R.S32.HI R16, RZ, 0x1f, R23 ;  /* 0x0000001fff107819 */ /* 0x000fe20000011417 */
[-C--:B--2---:R-:W-:Y:S02]  /*32e0*/  IMAD R9, R19, R23.reuse, RZ ;  /* 0x0000001713097224 */ /* 0x084fe400078e02ff */
[----:B------:R-:W-:-:S04]  /*32f0*/  IMAD.WIDE.U32 R26, R18, R23, RZ ;  /* 0x00000017121a7225 */ /* 0x000fc800078e00ff */
[----:B------:R-:W-:Y:S02]  /*3300*/  IMAD R9, R18, R16, R9 ;  /* 0x0000001012097224 */ /* 0x000fe400078e0209 */
[----:B------:R-:W-:-:S03]  /*3310*/  IMAD.MOV.U32 R16, RZ, RZ, R26 ;  /* 0x000000ffff107224 */ /* 0x000fc600078e001a */
[----:B------:R-:W-:Y:S01]  /*3320*/  IADD3 R17, PT, PT, R27, R9, RZ ;  /* 0x000000091b117210 */ /* 0x000fe20007ffe0ff */
[----:B---3--:R-:W-:-:S05]  /*3330*/  IMAD.IADD R10, R11, 0x1, -R10 ;  /* 0x000000010b0a7824 */ /* 0x008fca00078e0a0a */
[----:B------:R-:W-:Y:S01]  /*3340*/  SHF.R.S32.HI R11, RZ, 0x1f, R10 ;  /* 0x0000001fff0b7819 */ /* 0x000fe2000001140a */
[----:B----4-:R-:W-:Y:S02]  /*3350*/  IMAD R9, R25, R10, RZ ;  /* 0x0000000a19097224 */ /* 0x010fe400078e02ff */
[----:B------:R-:W-:-:S04]  /*3360*/  IMAD.WIDE.U32 R16, R10, R24, R16 ;  /* 0x000000180a107225 */ /* 0x000fc800078e0010 */
[----:B------:R-:W-:Y:S01]  /*3370*/  IMAD R9, R24, R11, R9 ;  /* 0x0000000b18097224 */ /* 0x000fe200078e0209 */
[----:B------:R-:W-:-:S04]  /*3380*/  LEA R144, P1, R16, R144, 0x1 ;  /* 0x0000009010907211 */ /* 0x000fc800078208ff */
[----:B------:R-:W-:-:S04]  /*3390*/  IADD3 R9, PT, PT, R17, R9, RZ ;  /* 0x0000000911097210 */ /* 0x000fc80007ffe0ff */
[----:B------:R-:W-:Y:S02]  /*33a0*/  LEA.HI.X R143, R16, R143, R9, 0x1, P1 ;  /* 0x0000008f108f7211 */ /* 0x000fe400008f0c09 */
.L_x_6823:
[----:B------:R-:W-:Y:S05]  /*33b0*/  BSYNC.RECONVERGENT B0 ;  /* 0x0000000000007941 */ /* 0x000fea0003800200 */
.L_x_6821:
[C---:B------:R-:W-:Y:S01]  /*33c0*/  LEA R10, P1, R141.reuse, R144, 0x1 ;  /* 0x000000908d0a7211 */ /* 0x040fe200078208ff */
[----:B------:R-:W-:Y:S02]  /*33d0*/  IMAD.MOV.U32 R16, RZ, RZ, R144 ;  /* 0x000000ffff107224 */ /* 0x000fe400078e0090 */
[----:B------:R-:W-:Y:S01]  /*33e0*/  IMAD.MOV.U32 R17, RZ, RZ, R143 ;  /* 0x000000ffff117224 */ /* 0x000fe200078e008f */
[----:B------:R-:W-:-:S04]  /*33f0*/  LEA.HI.X R11, R141, R143, R142, 0x1, P1 ;  /* 0x0000008f8d0b7211 */ /* 0x000fc800008f0c8e */
[----:B------:R-:W-:Y:S01]  /*3400*/  @!PT LDS RZ, [RZ] ;  /* 0x00000000fffff984 */ /* 0x000fe20000000800 */
[----:B------:R-:W-:Y:S01]  /*3410*/  @!PT LDS RZ, [RZ] ;  /* 0x00000000fffff984 */ /* 0x000fe20000000800 */
[----:B------:R-:W-:Y:S01]  /*3420*/  @!PT LDS RZ, [RZ] ;  /* 0x00000000fffff984 */ /* 0x000fe20000000800 */
[----:B------:R1:W-:Y:S04]  /*3430*/  LDGSTS.E.BYPASS.LTC128B.128 [R153+0x3000], desc[UR4][R16.64] ;  /* 0x0300000010997fae */ /* 0x0003e8000b981a04 */
[----:B------:R1:W-:Y:S04]  /*3440*/  LDGSTS.E.BYPASS.LTC128B.128 [R153+0x4000], desc[UR4][R16.64+0x40] ;  /* 0x0400004010997fae */ /* 0x0003e8000b981a04 */
[----:B------:R1:W-:Y:S04]  /*3450*/  LDGSTS.E.BYPASS.LTC128B.128 [R153+0x5000], desc[UR4][R16.64+0x80] ;  /* 0x0500008010997fae */ /* 0x0003e8000b981a04 */
[----:B------:R1:W-:Y:S04]  /*3460*/  LDGSTS.E.BYPASS.LTC128B.128 [R153+0x3800], desc[UR4][R10.64] ;  /* 0x038000000a997fae */ /* 0x0003e8000b981a04 */
[----:B------:R1:W-:Y:S04]  /*3470*/  LDGSTS.E.BYPASS.LTC128B.128 [R153+0x4800], desc[UR4][R10.64+0x40] ;  /* 0x048000400a997fae */ /* 0x0003e8000b981a04 */
[----:B------:R1:W-:Y:S04]  /*3480*/  LDGSTS.E.BYPASS.LTC128B.128 [R153+0x5800], desc[UR4][R10.64+0x80] ;  /* 0x058000800a997fae */ /* 0x0003e8000b981a04 */
[----:B------:R-:W0:Y:S02]  /*3490*/  LDGDEPBAR ;  /* 0x00000000000079af */ /* 0x000e240000000000 */
.L_x_6820:
[----:B------:R-:W-:Y:S05]  /*34a0*/  BSYNC.RECONVERGENT B1 ;  /* 0x0000000000017941 */ /* 0x000fea0003800200 */
.L_x_6819:
        /* <DEDUP_REMOVED lines=19> */
[----:B------:R-:W-:-:S04]  /*35e0*/  LEA R117, R117, R132, 0x1 ;  /* 0x0000008475757211 */ /* 0x000fc800078e08ff */
[----:B------:R-:W-:Y:S01]  /*35f0*/  IADD3 R104, PT, PT, R90, R117, RZ ;  /* 0x000000755a687210 */ /* 0x000fe20007ffe0ff */
[----:B------:R-:W-:Y:S04]  /*3600*/  LDSM.16.MT88.4 R76, [R117+0x6000] ;  /* 0x00600000754c783b */ /* 0x000fe80000004200 */
[----:B------:R-:W-:Y:S04]  /*3610*/  LDSM.16.MT88.4 R68, [R104+0x6000] ;  /* 0x006000006844783b */ /* 0x000fe80000004200 */
[----:B------:R-:W-:Y:S04]  /*3620*/  LDSM.16.MT88.4 R60, [R117+0x7000] ;  /* 0x00700000753c783b */ /* 0x000fe80000004200 */
[----:B------:R-:W-:Y:S01]  /*3630*/  LDSM.16.MT88.4 R40, [R117+0x8000] ;  /* 0x008000007528783b */ /* 0x000fe20000004200 */
[----:B-1----:R-:W-:-:S03]  /*3640*/  FMNMX.FTZ R10, R9, R10, !PT ;  /* 0x0000000a090a7209 */ /* 0x002fc60007810000 */
[----:B------:R-:W-:Y:S04]  /*3650*/  LDSM.16.MT88.4 R16, [R104+0x6400] ;  /* 0x006400006810783b */ /* 0x000fe80000004200 */
[----:B------:R-:W1:Y:S04]  /*3660*/  SHFL.BFLY PT, R9, R11, 0x2, 0x1f ;  /* 0x0c401f000b097f89 */ /* 0x000e6800000e0000 */
[----:B------:R-:W3:Y:S04]  /*3670*/  SHFL.BFLY PT, R86, R10, 0x1, 0x1f ;  /* 0x0c201f000a567f89 */ /* 0x000ee800000e0000 */
[----:B------:R-:W-:Y:S01]  /*3680*/  LDSM.16.MT88.4 R24, [R104+0x7400] ;  /* 0x007400006818783b */ /* 0x000fe20000004200 */
[----:B-1----:R-:W-:-:S02]  /*3690*/  FMNMX.FTZ R9, R11, R9, !PT ;  /* 0x000000090b097209 */ /* 0x002fc40007810000 */
[----:B---3--:R-:W-:-:S03]  /*36a0*/  FMNMX.FTZ R86, R10, R86, !PT ;  /* 0x000000560a567209 */ /* 0x008fc60007810000 */
[----:B------:R-:W1:Y:S01]  /*36b0*/  SHFL.BFLY PT, R85, R9, 0x1, 0x1f ;  /* 0x0c201f0009557f89 */ /* 0x000e6200000e0000 */
[----:B------:R-:W-:Y:S02]  /*36c0*/  FSETP.NEU.FTZ.AND P1, PT, R86, -INF , PT ;  /* 0xff8000005600780b */ /* 0x000fe40003f3d000 */
[----:B-1----:R-:W-:Y:S01]  /*36d0*/  FMNMX.FTZ R85, R9, R85, !PT ;  /* 0x0000005509557209 */ /* 0x002fe20007810000 */
        /* <DEDUP_REMOVED lines=18> */
[----:B------:R-:W2:Y:S01]  /*3800*/  LDSM.16.MT88.4 R4, [R104+0x8000] ;  /* 0x008000006804783b */ /* 0x000ea20000004200 */
[-CC-:B------:R-:W-:Y:S01]  /*3810*/  FFMA.FTZ R87, R13, R115.reuse, -R121.reuse ;  /* 0x000000730d577223 */ /* 0x180fe20000010879 */
[-CC-:B------:R-:W-:Y:S01]  /*3820*/  FFMA.FTZ R84, R36, R115.reuse, -R121.reuse ;  /* 0x0000007324547223 */ /* 0x180fe20000010879 */
[-CC-:B------:R-:W-:Y:S01]  /*3830*/  FFMA.FTZ R92, R15, R115.reuse, -R116.reuse ;  /* 0x000000730f5c7223 */ /* 0x180fe20000010874 */
[----:B------:R-:W3:Y:S01]  /*3840*/  LDSM.16.MT88.4 R8, [R117+0x6400] ;  /* 0x006400007508783b */ /* 0x000ee20000004200 */
[-CC-:B------:R-:W-:Y:S01]  /*3850*/  FFMA.FTZ R90, R14, R115.reuse, -R116.reuse ;  /* 0x000000730e5a7223 */ /* 0x180fe20000010874 */
[----:B------:R-:W4:Y:S01]  /*3860*/  MUFU.EX2 R102, R102 ;  /* 0x0000006600667308 */ /* 0x000f220000000800 */
[-CC-:B------:R-:W-:Y:S01]  /*3870*/  FFMA.FTZ R91, R12, R115.reuse, -R116.reuse ;  /* 0x000000730c5b7223 */ /* 0x180fe20000010874 */
[-CC-:B------:R-:W-:Y:S01]  /*3880*/  FFMA.FTZ R105, R22, R115.reuse, -R121.reuse ;  /* 0x0000007316697223 */ /* 0x180fe20000010879 */
[----:B------:R-:W5:Y:S01]  /*3890*/  LDSM.16.MT88.4 R12, [R117+0x7400] ;  /* 0x00740000750c783b */ /* 0x000f620000004200 */
[-CC-:B------:R-:W-:Y:S01]  /*38a0*/  FFMA.FTZ R106, R21, R115.reuse, -R121.reuse ;  /* 0x00000073156a7223 */ /* 0x180fe20000010879 */
[-CC-:B------:R-:W-:Y:S01]  /*38b0*/  FFMA.FTZ R107, R20, R115.reuse, -R121.reuse ;  /* 0x00000073146b7223 */ /* 0x180fe20000010879 */
[-CC-:B------:R-:W-:Y:S01]  /*38c0*/  FFMA.FTZ R108, R35, R115.reuse, -R121.reuse ;  /* 0x00000073236c7223 */ /* 0x180fe20000010879 */
[----:B------:R-:W-:Y:S01]  /*38d0*/  LDSM.16.MT88.4 R20, [R104+0x8400] ;  /* 0x008400006814783b */ /* 0x000fe20000004200 */
[----:B------:R-:W1:Y:S01]  /*38e0*/  MUFU.EX2 R99, R99 ;  /* 0x0000006300637308 */ /* 0x000e620000000800 */
[-CC-:B------:R-:W-:Y:S01]  /*38f0*/  FFMA.FTZ R109, R34, R115.reuse, -R116.reuse ;  /* 0x00000073226d7223 */ /* 0x180fe20000010874 */
[-CC-:B------:R-:W-:Y:S01]  /*3900*/  FFMA.FTZ R110, R33, R115.reuse, -R116.reuse ;  /* 0x00000073216e7223 */ /* 0x180fe20000010874 */
[-CC-:B------:R-:W-:Y:S01]  /*3910*/  FFMA.FTZ R111, R32, R115.reuse, -R116.reuse ;  /* 0x00000073206f7223 */ /* 0x180fe20000010874 */
[-CC-:B------:R-:W-:Y:S01]  /*3920*/  FFMA.FTZ R112, R31, R115.reuse, -R116.reuse ;  /* 0x000000731f707223 */ /* 0x180fe20000010874 */
[----:B------:R-:W-:Y:S01]  /*3930*/  LDSM.16.MT88.4 R32, [R104+0x7800] ;  /* 0x007800006820783b */ /* 0x000fe20000004200 */
[-CC-:B------:R-:W-:Y:S01]  /*3940*/  FFMA.FTZ R122, R30, R115.reuse, -R121.reuse ;  /* 0x000000731e7a7223 */ /* 0x180fe20000010879 */
[--C-:B------:R-:W-:Y:S01]  /*3950*/  FFMA.FTZ R123, R29, R115, -R121.reuse ;  /* 0x000000731d7b7223 */ /* 0x100fe20000010879 */
[----:B------:R-:W2:Y:S01]  /*3960*/  MUFU.EX2 R98, R98 ;  /* 0x0000006200627308 */ /* 0x000ea20000000800 */
[----:B----4-:R-:W-:Y:S01]  /*3970*/  F2FP.F16.F32.PACK_AB R48, R102, R103 ;  /* 0x000000676630723e */ /* 0x010fe200000000ff */
[-CC-:B------:R-:W-:Y:S01]  /*3980*/  FFMA.FTZ R124, R28, R115.reuse, -R121.reuse ;  /* 0x000000731c7c7223 */ /* 0x180fe20000010879 */
[-C--:B------:R-:W-:Y:S01]  /*3990*/  FFMA.FTZ R161, R120, R115.reuse, -R121 ;  /* 0x0000007378a17223 */ /* 0x080fe20000010879 */
[----:B------:R-:W-:Y:S01]  /*39a0*/  LDSM.16.MT88.4 R28, [R117+0x8800] ;  /* 0x00880000751c783b */ /* 0x000fe20000004200 */
[-CC-:B------:R-:W-:Y:S01]  /*39b0*/  FFMA.FTZ R119, R119, R115.reuse, -R116.reuse ;  /* 0x0000007377777223 */ /* 0x180fe20000010874 */
[-CC-:B------:R-:W-:Y:S01]  /*39c0*/  FFMA.FTZ R118, R118, R115.reuse, -R116.reuse ;  /* 0x0000007376767223 */ /* 0x180fe20000010874 */
[----:B------:R-:W-:Y:S01]  /*39d0*/  FFMA.FTZ R160, R113, R115, -R116 ;  /* 0x0000007371a07223 */ /* 0x000fe20000010874 */
[----:B------:R-:W-:Y:S01]  /*39e0*/  MUFU.EX2 R101, R101 ;  /* 0x0000006500657308 */ /* 0x000fe20000000800 */
[----:B------:R-:W-:-:S04]  /*39f0*/  FADD.FTZ R102, R103, R102 ;  /* 0x0000006667667221 */ /* 0x000fc80000010000 */
[----:B-1----:R-:W-:-:S03]  /*3a00*/  FADD.FTZ R102, R99, R102 ;  /* 0x0000006663667221 */ /* 0x002fc60000010000 */
[----:B------:R-:W1:Y:S01]  /*3a10*/  MUFU.EX2 R100, R100 ;  /* 0x0000006400647308 */ /* 0x000e620000000800 */
[C---:B--2---:R-:W-:Y:S01]  /*3a20*/  F2FP.F16.F32.PACK_AB R50, R98.reuse, R99 ;  /* 0x000000636232723e */ /* 0x044fe200000000ff */
[----:B------:R-:W-:-:S06]  /*3a30*/  FADD.FTZ R98, R98, R102 ;  /* 0x0000006662627221 */ /* 0x000fcc0000010000 */
[----:B------:R-:W2:Y:S08]  /*3a40*/  MUFU.EX2 R97, R97 ;  /* 0x0000006100617308 */ /* 0x000eb00000000800 */
[----:B------:R-:W4:Y:S01]  /*3a50*/  MUFU.EX2 R96, R96 ;  /* 0x0000006000607308 */ /* 0x000f220000000800 */
[----:B-1----:R-:W-:Y:S01]  /*3a60*/  F2FP.F16.F32.PACK_AB R49, R100, R101 ;  /* 0x000000656431723e */ /* 0x002fe200000000ff */
[----:B------:R-:W-:-:S06]  /*3a70*/  FADD.FTZ R100, R101, R100 ;  /* 0x0000006465647221 */ /* 0x000fcc0000010000 */
[----:B------:R-:W1:Y:S01]  /*3a80*/  MUFU.EX2 R95, R95 ;  /* 0x0000005f005f7308 */ /* 0x000e620000000800 */
[----:B--2---:R-:W-:-:S07]  /*3a90*/  FADD.FTZ R100, R97, R100 ;  /* 0x0000006461647221 */ /* 0x004fce0000010000 */
[----:B------:R-:W-:Y:S01]  /*3aa0*/  MUFU.EX2 R94, R94 ;  /* 0x0000005e005e7308 */ /* 0x000fe20000000800 */
[C---:B----4-:R-:W-:Y:S01]  /*3ab0*/  F2FP.F16.F32.PACK_AB R51, R96.reuse, R97 ;  /* 0x000000616033723e */ /* 0x050fe200000000ff */
[----:B------:R-:W-:-:S06]  /*3ac0*/  FADD.FTZ R96, R96, R100 ;  /* 0x0000006460607221 */ /* 0x000fcc0000010000 */
[----:B------:R-:W-:Y:S01]  /*3ad0*/  MUFU.EX2 R87, R87 ;  /* 0x0000005700577308 */ /* 0x000fe20000000800 */
[----:B------:R-:W-:Y:S01]  /*3ae0*/  HMMA.16816.F32 R80, R48, R76, RZ ;  /* 0x0000004c3050723c */ /* 0x000fe200000018ff */
[----:B-1----:R-:W-:-:S06]  /*3af0*/  FADD.FTZ R98, R95, R98 ;  /* 0x000000625f627221 */ /* 0x002fcc0000010000 */
[----:B------:R-:W-:Y:S01]  /*3b00*/  MUFU.EX2 R84, R84 ;  /* 0x0000005400547308 */ /* 0x000fe20000000800 */
[C---:B------:R-:W-:Y:S07]  /*3b10*/  HMMA.16816.F32 R76, R48.reuse, R78, RZ ;  /* 0x0000004e304c723c */ /* 0x040fee00000018ff */
[----:B------:R-:W1:Y:S01]  /*3b20*/  MUFU.EX2 R93, R93 ;  /* 0x0000005d005d7308 */ /* 0x000e620000000800 */
[C---:B------:R-:W-:Y:S07]  /*3b30*/  HMMA.16816.F32 R72, R48.reuse, R68, RZ ;  /* 0x000000443048723c */ /* 0x040fee00000018ff */
[----:B------:R-:W2:Y:S01]  /*3b40*/  MUFU.EX2 R92, R92 ;  /* 0x0000005c005c7308 */ /* 0x000ea20000000800 */
[C---:B------:R-:W-:Y:S07]  /*3b50*/  HMMA.16816.F32 R64, R48.reuse, R60, RZ ;  /* 0x0000003c3040723c */ /* 0x040fee00000018ff */
[----:B------:R-:W4:Y:S01]  /*3b60*/  MUFU.EX2 R90, R90 ;  /* 0x0000005a005a7308 */ /* 0x000f220000000800 */
[----:B------:R-:W-:Y:S01]  /*3b70*/  HMMA.16816.F32 R56, R48, R52, RZ ;  /* 0x000000343038723c */ /* 0x000fe200000018ff */
[----:B-1----:R-:W-:-:S06]  /*3b80*/  FADD.FTZ R96, R93, R96 ;  /* 0x000000605d607221 */ /* 0x002fcc0000010000 */
[----:B------:R-:W1:Y:S01]  /*3b90*/  MUFU.EX2 R91, R91 ;  /* 0x0000005b005b7308 */ /* 0x000e620000000800 */
[C---:B------:R-:W-:Y:S07]  /*3ba0*/  HMMA.16816.F32 R36, R48.reuse, R40, RZ ;  /* 0x000000283024723c */ /* 0x040fee00000018ff */
        /* <DEDUP_REMOVED lines=10> */
[C---:B------:R-:W-:Y:S01]  /*3c50*/  F2FP.F16.F32.PACK_AB R4, R94.reuse, R95 ;  /* 0x0000005f5e04723e */ /* 0x040fe200000000ff */
[----:B------:R-:W-:Y:S01]  /*3c60*/  FADD.FTZ R94, R94, R98 ;  /* 0x000000625e5e7221 */ /* 0x000fe20000010000 */
[C---:B--2---:R-:W-:Y:S01]  /*3c70*/  F2FP.F16.F32.PACK_AB R5, R92.reuse, R93 ;  /* 0x0000005d5c05723e */ /* 0x044fe200000000ff */
[----:B------:R-:W-:-:S02]  /*3c80*/  FADD.FTZ R92, R92, R96 ;  /* 0x000000605c5c7221 */ /* 0x000fc40000010000 */
[----:B------:R-:W-:Y:S01]  /*3c90*/  FADD.FTZ R94, R87, R94 ;  /* 0x0000005e575e7221 */ /* 0x000fe20000010000 */
[----:B------:R-:W2:Y:S01]  /*3ca0*/  MUFU.EX2 R110, R110 ;  /* 0x0000006e006e7308 */ /* 0x000ea20000000800 */
[----:B------:R-:W-:Y:S01]  /*3cb0*/  HMMA.16816.F32 R48, R48, R6, RZ ;  /* 0x000000063030723c */ /* 0x000fe200000018ff */
[----:B------:R-:W-:Y:S01]  /*3cc0*/  F2FP.F16.F32.PACK_AB R6, R84, R87 ;  /* 0x000000575406723e */ /* 0x000fe200000000ff */
[----:B----4-:R-:W-:Y:S01]  /*3cd0*/  FADD.FTZ R92, R90, R92 ;  /* 0x0000005c5a5c7221 */ /* 0x010fe20000010000 */
[C---:B-1----:R-:W-:Y:S01]  /*3ce0*/  F2FP.F16.F32.PACK_AB R7, R91.reuse, R90 ;  /* 0x0000005a5b07723e */ /* 0x042fe200000000ff */
[----:B------:R-:W-:Y:S02]  /*3cf0*/  FADD.FTZ R84, R84, R94 ;  /* 0x0000005e54547221 */ /* 0x000fe40000010000 */
[----:B------:R-:W-:Y:S01]  /*3d00*/  FADD.FTZ R91, R91, R92 ;  /* 0x0000005c5b5b7221 */ /* 0x000fe20000010000 */
[----:B------:R-:W-:Y:S01]  /*3d10*/  MUFU.EX2 R111, R111 ;  /* 0x0000006f006f7308 */ /* 0x000fe20000000800 */
[----:B---3--:R-:W-:-:S02]  /*3d20*/  FADD.FTZ R84, R105, R84 ;  /* 0x0000005469547221 */ /* 0x008fc40000010000 */
[----:B------:R-:W-:Y:S01]  /*3d30*/  HMMA.16816.F32 R80, R4, R8, R80 ;  /* 0x000000080450723c */ /* 0x000fe20000001850 */
[----:B-----5:R-:W-:-:S04]  /*3d40*/  FADD.FTZ R91, R109, R91 ;  /* 0x0000005b6d5b7221 */ /* 0x020fc80000010000 */
[----:B------:R-:W1:Y:S03]  /*3d50*/  MUFU.EX2 R112, R112 ;  /* 0x0000007000707308 */ /* 0x000e660000000800 */
[C---:B------:R-:W-:Y:S01]  /*3d60*/  HMMA.16816.F32 R76, R4.reuse, R10, R76 ;  /* 0x0000000a044c723c */ /* 0x040fe2000000184c */
[----:B------:R-:W3:Y:S04]  /*3d70*/  LDSM.16.MT88.4 R8, [R117+0x8400] ;  /* 0x008400007508783b */ /* 0x000ee80000004200 */
[----:B------:R-:W4:Y:S03]  /*3d80*/  MUFU.EX2 R122, R122 ;  /* 0x0000007a007a7308 */ /* 0x000f260000000800 */
[C---:B------:R-:W-:Y:S05]  /*3d90*/  HMMA.16816.F32 R64, R4.reuse, R12, R64 ;  /* 0x0000000c0440723c */ /* 0x040fea0000001840 */
[----:B------:R-:W-:Y:S03]  /*3da0*/  MUFU.EX2 R123, R123 ;  /* 0x0000007b007b7308 */ /* 0x000fe60000000800 */
[C---:B------:R-:W-:Y:S01]  /*3db0*/  HMMA.16816.F32 R60, R4.reuse, R14, R60 ;  /* 0x0000000e043c723c */ /* 0x040fe2000000183c */
[----:B------:R-:W5:Y:S04]  /*3dc0*/  LDSM.16.MT88.4 R12, [R104+0x6800] ;  /* 0x00680000680c783b */ /* 0x000f680000004200 */
[----:B------:R-:W-:Y:S03]  /*3dd0*/  MUFU.EX2 R124, R124 ;  /* 0x0000007c007c7308 */ /* 0x000fe60000000800 */
[C---:B------:R-:W-:Y:S05]  /*3de0*/  HMMA.16816.F32 R72, R4.reuse, R16, R72 ;  /* 0x000000100448723c */ /* 0x040fea0000001848 */
[----:B------:R-:W-:Y:S03]  /*3df0*/  MUFU.EX2 R161, R161 ;  /* 0x000000a100a17308 */ /* 0x000fe60000000800 */
[C---:B------:R-:W-:Y:S01]  /*3e00*/  HMMA.16816.F32 R68, R4.reuse, R18, R68 ;  /* 0x000000120444723c */ /* 0x040fe20000001844 */
[----:B------:R-:W-:Y:S04]  /*3e10*/  LDSM.16.MT88.4 R16, [R117+0x6800] ;  /* 0x006800007510783b */ /* 0x000fe80000004200 */
[----:B------:R-:W4:Y:S03]  /*3e20*/  MUFU.EX2 R119, R119 ;  /* 0x0000007700777308 */ /* 0x000f260000000800 */
[C---:B------:R-:W-:Y:S05]  /*3e30*/  HMMA.16816.F32 R56, R4.reuse, R24, R56 ;  /* 0x000000180438723c */ /* 0x040fea0000001838 */
[----:B------:R-:W4:Y:S03]  /*3e40*/  MUFU.EX2 R118, R118 ;  /* 0x0000007600767308 */ /* 0x000f260000000800 */
[C---:B---3--:R-:W-:Y:S05]  /*3e50*/  HMMA.16816.F32 R36, R4.reuse, R8, R36 ;  /* 0x000000080424723c */ /* 0x048fea0000001824 */
[----:B------:R-:W-:Y:S03]  /*3e60*/  MUFU.EX2 R160, R160 ;  /* 0x000000a000a07308 */ /* 0x000fe60000000800 */
[C---:B------:R-:W-:Y:S01]  /*3e70*/  HMMA.16816.F32 R40, R4.reuse, R10, R40 ;  /* 0x0000000a0428723c */ /* 0x040fe20000001828 */
[----:B------:R-:W3:Y:S07]  /*3e80*/  LDSM.16.MT88.4 R8, [R117+0x7800] ;  /* 0x007800007508783b */ /* 0x000eee0000004200 */
[C---:B------:R-:W-:Y:S01]  /*3e90*/  HMMA.16816.F32 R52, R4.reuse, R26, R52 ;  /* 0x0000001a0434723c */ /* 0x040fe20000001834 */
[----:B------:R-:W-:Y:S07]  /*3ea0*/  LDSM.16.MT88.4 R24, [R117+0x6c00] ;  /* 0x006c00007518783b */ /* 0x000fee0000004200 */
[C---:B------:R-:W-:Y:S08]  /*3eb0*/  HMMA.16816.F32 R44, R4.reuse, R20, R44 ;  /* 0x00000014042c723c */ /* 0x040ff0000000182c */
[----:B------:R-:W-:Y:S01]  /*3ec0*/  HMMA.16816.F32 R48, R4, R22, R48 ;  /* 0x000000160430723c */ /* 0x000fe20000001830 */
[----:B------:R-:W-:Y:S01]  /*3ed0*/  F2FP.F16.F32.PACK_AB R4, R106, R105 ;  /* 0x000000696a04723e */ /* 0x000fe200000000ff */
[----:B------:R-:W-:Y:S01]  /*3ee0*/  LDSM.16.MT88.4 R20, [R117+0x7c00] ;  /* 0x007c00007514783b */ /* 0x000fe20000004200 */
[----:B--2---:R-:W-:Y:S01]  /*3ef0*/  F2FP.F16.F32.PACK_AB R5, R110, R109 ;  /* 0x0000006d6e05723e */ /* 0x004fe200000000ff */
[----:B------:R-:W-:Y:S01]  /*3f00*/  FADD.FTZ R106, R106, R84 ;  /* 0x000000546a6a7221 */ /* 0x000fe20000010000 */
[----:B------:R-:W-:Y:S01]  /*3f10*/  F2FP.F16.F32.PACK_AB R6, R108, R107 ;  /* 0x0000006b6c06723e */ /* 0x000fe200000000ff */
[----:B------:R-:W-:Y:S01]  /*3f20*/  FADD.FTZ R110, R110, R91 ;  /* 0x0000005b6e6e7221 */ /* 0x000fe20000010000 */
[----:B-1----:R-:W-:Y:S01]  /*3f30*/  F2FP.F16.F32.PACK_AB R7, R112, R111 ;  /* 0x0000006f7007723e */ /* 0x002fe200000000ff */
[----:B------:R-:W-:-:S02]  /*3f40*/  FADD.FTZ R106, R107, R106 ;  /* 0x0000006a6b6a7221 */ /* 0x000fc40000010000 */
[----:B------:R-:W-:Y:S02]  /*3f50*/  FADD.FTZ R110, R111, R110 ;  /* 0x0000006e6f6e7221 */ /* 0x000fe40000010000 */
[----:B------:R-:W-:Y:S02]  /*3f60*/  FADD.FTZ R108, R108, R106 ;  /* 0x0000006a6c6c7221 */ /* 0x000fe40000010000 */
[----:B-----5:R-:W-:Y:S01]  /*3f70*/  HMMA.16816.F32 R72, R4, R12, R72 ;  /* 0x0000000c0448723c */ /* 0x020fe20000001848 */
[----:B------:R-:W-:Y:S01]  /*3f80*/  FADD.FTZ R112, R112, R110 ;  /* 0x0000006e70707221 */ /* 0x000fe20000010000 */
[----:B----4-:R-:W-:-:S03]  /*3f90*/  FADD.FTZ R108, R122, R108 ;  /* 0x0000006c7a6c7221 */ /* 0x010fc60000010000 */
[----:B------:R-:W-:Y:S01]  /*3fa0*/  FADD.FTZ R112, R119, R112 ;  /* 0x0000007077707221 */ /* 0x000fe20000010000 */
[----:B------:R-:W-:Y:S02]  /*3fb0*/  FADD.FTZ R108, R123, R108 ;  /* 0x0000006c7b6c7221 */ /* 0x000fe40000010000 */
[----:B------:R-:W-:Y:S01]  /*3fc0*/  HMMA.16816.F32 R68, R4, R14, R68 ;  /* 0x0000000e0444723c */ /* 0x000fe20000001844 */
[----:B------:R-:W1:Y:S01]  /*3fd0*/  LDSM.16.MT88.4 R12, [R104+0x8800] ;  /* 0x00880000680c783b */ /* 0x000e620000004200 */
[----:B------:R-:W-:Y:S01]  /*3fe0*/  FADD.FTZ R112, R118, R112 ;  /* 0x0000007076707221 */ /* 0x000fe20000010000 */
[----:B------:R-:W-:-:S05]  /*3ff0*/  FADD.FTZ R108, R124, R108 ;  /* 0x0000006c7c6c7221 */ /* 0x000fca0000010000 */
[C---:B---3--:R-:W-:Y:S08]  /*4000*/  HMMA.16816.F32 R64, R4.reuse, R8, R64 ;  /* 0x000000080440723c */ /* 0x048ff00000001840 */
[C---:B------:R-:W-:Y:S01]  /*4010*/  HMMA.16816.F32 R60, R4.reuse, R10, R60 ;  /* 0x0000000a043c723c */ /* 0x040fe2000000183c */
[----:B------:R-:W2:Y:S07]  /*4020*/  LDSM.16.MT88.4 R8, [R117+0x8c00] ;  /* 0x008c00007508783b */ /* 0x000eae0000004200 */
[----:B------:R-:W-:Y:S01]  /*4030*/  HMMA.16816.F32 R56, R4, R32, R56 ;  /* 0x000000200438723c */ /* 0x000fe20000001838 */
[----:B------:R-:W-:-:S06]  /*4040*/  FFMA.FTZ R32, R114, R115, -R116 ;  /* 0x0000007372207223 */ /* 0x000fcc0000010874 */
[----:B------:R-:W3:Y:S01]  /*4050*/  MUFU.EX2 R32, R32 ;  /* 0x0000002000207308 */ /* 0x000ee20000000800 */
[C---:B------:R-:W-:Y:S08]  /*4060*/  HMMA.16816.F32 R36, R4.reuse, R28, R36 ;  /* 0x0000001c0424723c */ /* 0x040ff00000001824 */
[C---:B------:R-:W-:Y:S08]  /*4070*/  HMMA.16816.F32 R40, R4.reuse, R30, R40 ;  /* 0x0000001e0428723c */ /* 0x040ff00000001828 */
[----:B------:R-:W-:Y:S01]  /*4080*/  HMMA.16816.F32 R80, R4, R16, R80 ;  /* 0x000000100450723c */ /* 0x000fe20000001850 */
[----:B---3--:R-:W-:-:S07]  /*4090*/  FADD.FTZ R112, R32, R112 ;  /* 0x0000007020707221 */ /* 0x008fce0000010000 */
[C---:B------:R-:W-:Y:S01]  /*40a0*/  HMMA.16816.F32 R76, R4.reuse, R18, R76 ;  /* 0x00000012044c723c */ /* 0x040fe2000000184c */
[----:B------:R-:W3:Y:S07]  /*40b0*/  LDSM.16.MT88.4 R16, [R104+0x6c00] ;  /* 0x006c00006810783b */ /* 0x000eee0000004200 */
[C---:B------:R-:W-:Y:S08]  /*40c0*/  HMMA.16816.F32 R52, R4.reuse, R34, R52 ;  /* 0x000000220434723c */ /* 0x040ff00000001834 */
[C---:B-1----:R-:W-:Y:S08]  /*40d0*/  HMMA.16816.F32 R44, R4.reuse, R12, R44 ;  /* 0x0000000c042c723c */ /* 0x042ff0000000182c */
[----:B------:R-:W-:Y:S01]  /*40e0*/  HMMA.16816.F32 R48, R4, R14, R48 ;  /* 0x0000000e0430723c */ /* 0x000fe20000001830 */
[----:B------:R-:W-:Y:S01]  /*40f0*/  F2FP.F16.F32.PACK_AB R4, R123, R122 ;  /* 0x0000007a7b04723e */ /* 0x000fe200000000ff */
[----:B------:R-:W1:Y:S01]  /*4100*/  LDSM.16.MT88.4 R12, [R104+0x7c00] ;  /* 0x007c0000680c783b */ /* 0x000e620000004200 */
[----:B------:R-:W-:-:S02]  /*4110*/  F2FP.F16.F32.PACK_AB R5, R118, R119 ;  /* 0x000000777605723e */ /* 0x000fc400000000ff */
[C---:B------:R-:W-:Y:S01]  /*4120*/  F2FP.F16.F32.PACK_AB R6, R161.reuse, R124 ;  /* 0x0000007ca106723e */ /* 0x040fe200000000ff */
[----:B------:R-:W-:Y:S01]  /*4130*/  FADD.FTZ R161, R161, R108 ;  /* 0x0000006ca1a17221 */ /* 0x000fe20000010000 */
[C---:B------:R-:W-:Y:S01]  /*4140*/  F2FP.F16.F32.PACK_AB R7, R160.reuse, R32 ;  /* 0x00000020a007723e */ /* 0x040fe200000000ff */
[----:B------:R-:W-:-:S06]  /*4150*/  FADD.FTZ R160, R160, R112 ;  /* 0x00000070a0a07221 */ /* 0x000fcc0000010000 */
[C---:B--2---:R-:W-:Y:S08]  /*4160*/  HMMA.16816.F32 R36, R4.reuse, R8, R36 ;  /* 0x000000080424723c */ /* 0x044ff00000001824 */
[C---:B------:R-:W-:Y:S01]  /*4170*/  HMMA.16816.F32 R40, R4.reuse, R10, R40 ;  /* 0x0000000a0428723c */ /* 0x040fe20000001828 */
[----:B------:R-:W2:Y:S07]  /*4180*/  LDSM.16.MT88.4 R8, [R104+0x8c00] ;  /* 0x008c00006808783b */ /* 0x000eae0000004200 */
[C---:B------:R-:W-:Y:S08]  /*4190*/  HMMA.16816.F32 R80, R4.reuse, R24, R80 ;  /* 0x000000180450723c */ /* 0x040ff00000001850 */
[C---:B------:R-:W-:Y:S08]  /*41a0*/  HMMA.16816.F32 R76, R4.reuse, R26, R76 ;  /* 0x0000001a044c723c */ /* 0x040ff0000000184c */
[C---:B------:R-:W-:Y:S08]  /*41b0*/  HMMA.16816.F32 R64, R4.reuse, R20, R64 ;  /* 0x000000140440723c */ /* 0x040ff00000001840 */
[C---:B------:R-:W-:Y:S08]  /*41c0*/  HMMA.16816.F32 R60, R4.reuse, R22, R60 ;  /* 0x00000016043c723c */ /* 0x040ff0000000183c */
        /* <DEDUP_REMOVED lines=16> */
.L_x_6831:
[----:B------:R-:W1:Y:S01]  /*42d0*/  S2R R128, SR_TID.X ;  /* 0x0000000000807919 */ /* 0x000e620000002100 */
        /* <DEDUP_REMOVED lines=11> */
[----:B------:R-:W-:Y:S02]  /*4390*/  @!P1 IADD3 R7, P0, PT, R158, R4, RZ ;  /* 0x000000049e079210 */ /* 0x000fe40007f1e0ff */
[-C--:B------:R-:W-:Y:S02]  /*43a0*/  MOV R4, R159.reuse ;  /* 0x0000009f00047202 */ /* 0x080fe40000000f00 */
[----:B------:R-:W-:Y:S01]  /*43b0*/  @!P1 LEA.HI.X.SX32 R6, R6, R159, 0x1, P0 ;  /* 0x0000009f06069211 */ /* 0x000fe200000f0eff */
[----:B------:R-:W-:Y:S03]  /*43c0*/  @!P1 IMAD.MOV.U32 R158, RZ, RZ, R7 ;  /* 0x000000ffff9e9224 */ /* 0x000fe600078e0007 */
[----:B------:R-:W-:Y:S01]  /*43d0*/  @!P1 MOV R159, R6 ;  /* 0x00000006009f9202 */ /* 0x000fe20000000f00 */
[----:B-1----:R-:W-:Y:S06]  /*43e0*/  @!P1 BRA `(.L_x_6826) ;  /* 0x0000000000f89947 */ /* 0x002fec0003800000 */
[----:B------:R-:W-:Y:S01]  /*43f0*/  VIADD R6, R152, 0xffffffc0 ;  /* 0xffffffc098067836 */ /* 0x000fe20000000000 */
[----:B------:R-:W2:Y:S01]  /*4400*/  LD.E R8, desc[UR4][R2.64+0x170] ;  /* 0x0001700402087980 */ /* 0x000ea2000c101900 */
[----:B------:R-:W-:Y:S03]  /*4410*/  IABS R10, R152 ;  /* 0x00000098000a7213 */ /* 0x000fe60000000000 */
[----:B------:R-:W-:Y:S02]  /*4420*/  IABS R7, R6 ;  /* 0x0000000600077213 */ /* 0x000fe40000000000 */
[-C--:B--2---:R-:W-:Y:S02]  /*4430*/  IABS R11, R8.reuse ;  /* 0x00000008000b7213 */ /* 0x084fe40000000000 */
[-C--:B------:R-:W-:Y:S02]  /*4440*/  IABS R9, R8.reuse ;  /* 0x0000000800097213 */ /* 0x080fe40000000000 */
[----:B------:R-:W1:Y:S01]  /*4450*/  I2F.RP R12, R11 ;  /* 0x0000000b000c7306 */ /* 0x000e620000209400 */
[-C--:B------:R-:W-:Y:S02]  /*4460*/  LOP3.LUT R6, R6, R8.reuse, RZ, 0x3c, !PT ;  /* 0x0000000806067212 */ /* 0x080fe400078e3cff */
[----:B------:R-:W-:Y:S02]  /*4470*/  IADD3 R9, PT, PT, RZ, -R9, RZ ;  /* 0x80000009ff097210 */ /* 0x000fe40007ffe0ff */
[----:B------:R-:W-:Y:S02]  /*4480*/  ISETP.GE.AND P0, PT, R6, RZ, PT ;  /* 0x000000ff0600720c */ /* 0x000fe40003f06270 */
[----:B------:R-:W-:Y:S03]  /*4490*/  LOP3.LUT R6, RZ, R8, RZ, 0x33, !PT ;  /* 0x00000008ff067212 */ /* 0x000fe600078e33ff */
[----:B-1----:R-:W1:Y:S02]  /*44a0*/  MUFU.RCP R12, R12 ;  /* 0x0000000c000c7308 */ /* 0x002e640000001000 */
[----:B-1----:R-:W-:Y:S08]  /*44b0*/  VIADD R12, R12, 0xffffffe ;  /* 0x0ffffffe0c0c7836 */ /* 0x002ff00000000000 */
[----:B------:R-:W1:Y:S02]  /*44c0*/  F2I.FTZ.U32.TRUNC.NTZ R13, R12 ;  /* 0x0000000c000d7305 */ /* 0x000e64000021f000 */
[--C-:B-1----:R-:W-:Y:S02]  /*44d0*/  IMAD.MOV R14, RZ, RZ, -R13.reuse ;  /* 0x000000ffff0e7224 */ /* 0x102fe400078e0a0d */
[----:B------:R-:W-:Y:S02]  /*44e0*/  IMAD.MOV.U32 R12, RZ, RZ, RZ ;  /* 0x000000ffff0c7224 */ /* 0x000fe400078e00ff */
[----:B------:R-:W-:Y:S04]  /*44f0*/  IMAD R14, R14, R11, RZ ;  /* 0x0000000b0e0e7224 */ /* 0x000fe800078e02ff */
        /* <DEDUP_REMOVED lines=22> */
[CC--:B------:R-:W-:Y:S01]  /*4660*/  LEA R10, P2, R7.reuse, R156.reuse, 0x2 ;  /* 0x0000009c070a7211 */ /* 0x0c0fe200078410ff */
[----:B------:R-:W2:Y:S01]  /*4670*/  LD.E.64 R12, desc[UR4][R2.64+0x40] ;  /* 0x00004004020c7980 */ /* 0x000ea2000c101b00 */
[C---:B------:R-:W-:Y:S02]  /*4680*/  LEA R14, P0, R6.reuse, R156, 0x2 ;  /* 0x0000009c060e7211 */ /* 0x040fe400078010ff */
[-C--:B------:R-:W-:Y:S02]  /*4690*/  LEA.HI.X.SX32 R11, R7, R157.reuse, 0x2, P2 ;  /* 0x0000009d070b7211 */ /* 0x080fe400010f16ff */
[C---:B------:R-:W-:Y:S01]  /*46a0*/  LEA.HI.X.SX32 R15, R6.reuse, R157, 0x2, P0 ;  /* 0x0000009d060f7211 */ /* 0x040fe200000f16ff */
[----:B------:R-:W-:Y:S02]  /*46b0*/  IMAD.IADD R6, R6, 0x1, -R7 ;  /* 0x0000000106067824 */ /* 0x000fe400078e0a07 */
[----:B------:R-:W3:Y:S02]  /*46c0*/  LD.E R10, desc[UR4][R10.64] ;  /* 0x000000040a0a7980 */ /* 0x000ee4000c101900 */
[----:B------:R-:W-:Y:S02]  /*46d0*/  IMAD R8, R8, R6, -0x40 ;  /* 0xffffffc008087424 */ /* 0x000fe400078e0206 */
[----:B------:R-:W3:Y:S03]  /*46e0*/  LD.E R9, desc[UR4][R14.64] ;  /* 0x000000040e097980 */ /* 0x000ee6000c101900 */
[----:B------:R-:W-:Y:S01]  /*46f0*/  SHF.R.S32.HI R7, RZ, 0x1f, R8 ;  /* 0x0000001fff077819 */ /* 0x000fe20000011408 */
[----:B------:R-:W4:Y:S01]  /*4700*/  LD.E.64 R14, desc[UR4][R2.64+0x28] ;  /* 0x00002804020e7980 */ /* 0x000f22000c101b00 */
[-C--:B--2---:R-:W-:Y:S02]  /*4710*/  IMAD R6, R13, R8.reuse, RZ ;  /* 0x000000080d067224 */ /* 0x084fe400078e02ff */
[C---:B------:R-:W-:Y:S04]  /*4720*/  IMAD.WIDE.U32 R16, R12.reuse, R8, RZ ;  /* 0x000000080c107225 */ /* 0x040fe800078e00ff */
[----:B------:R-:W-:Y:S05]  /*4730*/  IMAD R6, R12, R7, R6 ;  /* 0x000000070c067224 */ /* 0x000fea00078e0206 */
[----:B------:R-:W-:Y:S01]  /*4740*/  IADD3 R17, PT, PT, R17, R6, RZ ;  /* 0x0000000611117210 */ /* 0x000fe20007ffe0ff */
[----:B---3--:R-:W-:Y:S05]  /*4750*/  IMAD.IADD R9, R10, 0x1, -R9 ;  /* 0x000000010a097824 */ /* 0x008fea00078e0a09 */
[----:B------:R-:W-:Y:S01]  /*4760*/  SHF.R.S32.HI R7, RZ, 0x1f, R9 ;  /* 0x0000001fff077819 */ /* 0x000fe20000011409 */
[----:B----4-:R-:W-:Y:S02]  /*4770*/  IMAD R6, R15, R9, RZ ;  /* 0x000000090f067224 */ /* 0x010fe400078e02ff */
[----:B------:R-:W-:Y:S04]  /*4780*/  IMAD.WIDE.U32 R16, R9, R14, R16 ;  /* 0x0000000e09107225 */ /* 0x000fe800078e0010 */
[----:B------:R-:W-:Y:S01]  /*4790*/  IMAD R6, R14, R7, R6 ;  /* 0x000000070e067224 */ /* 0x000fe200078e0206 */
[C---:B------:R-:W-:Y:S03]  /*47a0*/  LEA R158, P0, R16.reuse, R5, 0x1 ;  /* 0x00000005109e7211 */ /* 0x040fe600078008ff */
[----:B------:R-:W-:Y:S05]  /*47b0*/  IMAD.IADD R6, R17, 0x1, R6 ;  /* 0x0000000111067824 */ /* 0x000fea00078e0206 */
[----:B------:R-:W-:Y:S02]  /*47c0*/  LEA.HI.X R159, R16, R4, R6, 0x1, P0 ;  /* 0x00000004109f7211 */ /* 0x000fe400000f0c06 */
.L_x_6826:
[----:B------:R-:W-:Y:S05]  /*47d0*/  BSYNC.RECONVERGENT B0 ;  /* 0x0000000000007941 */ /* 0x000fea0003800200 */
.L_x_6825:
[----:B------:R-:W1:Y:S01]  /*47e0*/  S2UR UR6, SR_CgaCtaId ;  /* 0x00000000000679c3 */ /* 0x000e620000008800 */
[C---:B------:R-:W-:Y:S01]  /*47f0*/  SHF.L.U32 R138, R128.reuse, 0x3, RZ ;  /* 0x00000003808a7819 */ /* 0x040fe200000006ff */
[----:B------:R-:W-:Y:S01]  /*4800*/  UMOV UR7, 0x400 ;  /* 0x0000040000077882 */ /* 0x000fe20000000000 */
[C---:B------:R-:W-:Y:S01]  /*4810*/  LOP3.LUT R154, R128.reuse, 0x18, RZ, 0xc0, !PT ;  /* 0x00000018809a7812 */ /* 0x040fe200078ec0ff */
[----:B------:R-:W-:Y:S01]  /*4820*/  IMAD.SHL.U32 R134, R128, 0x20, RZ ;  /* 0x0000002080867824 */ /* 0x000fe200078e00ff */
[C---:B------:R-:W-:Y:S01]  /*4830*/  LOP3.LUT R4, R138.reuse, 0xc0, RZ, 0xc0, !PT ;  /* 0x000000c08a047812 */ /* 0x040fe200078ec0ff */
[----:B------:R-:W-:Y:S01]  /*4840*/  IMAD.MOV.U32 R85, RZ, RZ, 0x20 ;  /* 0x00000020ff557424 */ /* 0x000fe200078e00ff */
[----:B------:R-:W-:Y:S01]  /*4850*/  LOP3.LUT R137, R138, 0x18, RZ, 0xc0, !PT ;  /* 0x000000188a897812 */ /* 0x000fe200078ec0ff */
[----:B------:R-:W-:Y:S01]  /*4860*/  BSSY.RECONVERGENT B1, `(.L_x_6827) ;  /* 0x0000118000017945 */ /* 0x000fe20003800200 */
[----:B------:R-:W-:Y:S02]  /*4870*/  LOP3.LUT R154, R4, R154, RZ, 0xfc, !PT ;  /* 0x0000009a049a7212 */ /* 0x000fe400078efcff */
[----:B------:R-:W-:Y:S02]  /*4880*/  LOP3.LUT R4, R138, 0x1f20, RZ, 0xc0, !PT ;  /* 0x00001f208a047812 */ /* 0x000fe400078ec0ff */
[----:B------:R-:W-:Y:S02]  /*4890*/  LOP3.LUT R153, R154, R137, RZ, 0x3c, !PT ;  /* 0x000000899a997212 */ /* 0x000fe400078e3cff */
[----:B------:R-:W-:Y:S02]  /*48a0*/  SHF.L.U32 R6, R128, 0x4, RZ ;  /* 0x0000000480067819 */ /* 0x000fe400000006ff */
[----:B------:R-:W-:Y:S02]  /*48b0*/  LOP3.LUT R153, R4, R153, RZ, 0xfc, !PT ;  /* 0x0000009904997212 */ /* 0x000fe400078efcff */
[----:B------:R-:W-:Y:S02]  /*48c0*/  IADD3 R4, P0, PT, R158, R139, RZ ;  /* 0x0000008b9e047210 */ /* 0x000fe40007f1e0ff */
[----:B------:R-:W-:Y:S02]  /*48d0*/  SHF.R.U32.HI R130, RZ, 0x1, R128 ;  /* 0x00000001ff827819 */ /* 0x000fe40000011680 */
[----:B------:R-:W-:Y:S01]  /*48e0*/  IADD3.X R5, PT, PT, R159, R140, RZ, P0, !PT ;  /* 0x0000008c9f057210 */ /* 0x000fe200007fe4ff */
[----:B-1----:R-:W-:Y:S01]  /*48f0*/  ULEA UR6, UR6, UR7, 0x18 ;  /* 0x0000000706067291 */ /* 0x002fe2000f8ec0ff */
[----:B------:R-:W-:Y:S02]  /*4900*/  SHF.L.U32 R129, R128, 0x2, RZ ;  /* 0x0000000280817819 */ /* 0x000fe400000006ff */
[----:B------:R-:W-:Y:S02]  /*4910*/  LOP3.LUT R133, R130, 0x8, RZ, 0xc0, !PT ;  /* 0x0000000882857812 */ /* 0x000fe400078ec0ff */
[C---:B------:R-:W-:Y:S02]  /*4920*/  LOP3.LUT R131, R6.reuse, 0x3e00, RZ, 0xc0, !PT ;  /* 0x00003e0006837812 */ /* 0x040fe400078ec0ff */
[----:B------:R-:W-:Y:S02]  /*4930*/  MOV R132, UR6 ;  /* 0x0000000600847c02 */ /* 0x000fe40008000f00 */
[--C-:B------:R-:W-:Y:S02]  /*4940*/  LOP3.LUT R133, R133, 0xc0, R134.reuse, 0xf8, !PT ;  /* 0x000000c085857812 */ /* 0x100fe400078ef886 */
[----:B------:R-:W-:Y:S01]  /*4950*/  LOP3.LUT R135, R131, 0x20, R134, 0xf8, !PT ;  /* 0x0000002083877812 */ /* 0x000fe200078ef886 */
[----:B------:R-:W-:Y:S01]  /*4960*/  IMAD R153, R153, 0x2, R132 ;  /* 0x0000000299997824 */ /* 0x000fe200078e0284 */
[----:B------:R-:W-:Y:S02]  /*4970*/  LOP3.LUT R6, R6, 0x100, RZ, 0xc0, !PT ;  /* 0x0000010006067812 */ /* 0x000fe400078ec0ff */
[--C-:B------:R-:W-:Y:S02]  /*4980*/  LOP3.LUT R135, R135, 0x100, R134.reuse, 0xf8, !PT ;  /* 0x0000010087877812 */ /* 0x100fe400078ef886 */
[----:B------:R-:W-:Y:S01]  /*4990*/  @!PT LDS RZ, [RZ] ;  /* 0x00000000fffff984 */ /* 0x000fe20000000800 */
[----:B------:R-:W-:Y:S01]  /*49a0*/  @!PT LDS RZ, [RZ] ;  /* 0x00000000fffff984 */ /* 0x000fe20000000800 */
[----:B------:R-:W-:Y:S01]  /*49b0*/  @!PT LDS RZ, [RZ] ;  /* 0x00000000fffff984 */ /* 0x000fe20000000800 */
[----:B------:R-:W-:Y:S01]  /*49c0*/  LDGSTS.E.BYPASS.LTC128B.128 [R153+0x6000], desc[UR4][R158.64] ;  /* 0x060000009e997fae */ /* 0x000fe2000b981a04 */
[--C-:B------:R-:W-:Y:S02]  /*49d0*/  LOP3.LUT R6, R6, 0x20, R134.reuse, 0xf8, !PT ;  /* 0x0000002006067812 */ /* 0x100fe400078ef886 */
[----:B------:R-:W-:Y:S02]  /*49e0*/  LOP3.LUT P0, RZ, R128, 0x4, RZ, 0xc0, !PT ;  /* 0x0000000480ff7812 */ /* 0x000fe4000780c0ff */
[----:B------:R-:W-:Y:S02]  /*49f0*/  IADD3 R150, PT, PT, R150, 0x1, RZ ;  /* 0x0000000196967810 */ /* 0x000fe40007ffe0ff */
[----:B------:R-:W-:Y:S01]  /*4a00*/  SEL R85, R85, 0xffffffe0, !P0 ;  /* 0xffffffe055557807 */ /* 0x000fe20004000000 */
[----:B------:R-:W-:Y:S01]  /*4a10*/  LDGSTS.E.BYPASS.LTC128B.128 [R153+0x7000], desc[UR4][R158.64+0x40] ;  /* 0x070000409e997fae */ /* 0x000fe2000b981a04 */
[----:B------:R-:W-:Y:S07]  /*4a20*/  ISETP.NE.AND P2, PT, R150, RZ, PT ;  /* 0x000000ff9600720c */ /* 0x000fee0003f45270 */
[----:B------:R-:W-:Y:S08]  /*4a30*/  LDGSTS.E.BYPASS.LTC128B.128 [R153+0x8000], desc[UR4][R158.64+0x80] ;  /* 0x080000809e997fae */ /* 0x000ff0000b981a04 */
[----:B------:R-:W-:Y:S08]  /*4a40*/  LDGSTS.E.BYPASS.LTC128B.128 [R153+0x6800], desc[UR4][R4.64] ;  /* 0x0680000004997fae */ /* 0x000ff0000b981a04 */
[----:B------:R-:W-:Y:S08]  /*4a50*/  LDGSTS.E.BYPASS.LTC128B.128 [R153+0x7800], desc[UR4][R4.64+0x40] ;  /* 0x0780004004997fae */ /* 0x000ff0000b981a04 */
[----:B------:R1:W-:Y:S08]  /*4a60*/  LDGSTS.E.BYPASS.LTC128B.128 [R153+0x8800], desc[UR4][R4.64+0x80] ;  /* 0x0880008004997fae */ /* 0x0003f0000b981a04 */
[----:B------:R-:W2:Y:S04]  /*4a70*/  LD.E R145, desc[UR4][R2.64+0x18c] ;  /* 0x00018c0402917980 */ /* 0x000ea8000c101900 */
[----:B------:R-:W0:Y:S01]  /*4a80*/  LDGDEPBAR ;  /* 0x00000000000079af */ /* 0x000e220000000000 */
[----:B-1----:R-:W-:Y:S02]  /*4a90*/  LOP3.LUT R4, R129, 0x18, RZ, 0xc0, !PT ;  /* 0x0000001881047812 */ /* 0x002fe400078ec0ff */
[----:B------:R-:W-:Y:S02]  /*4aa0*/  LOP3.LUT R5, R128, 0x8, RZ, 0xc0, !PT ;  /* 0x0000000880057812 */ /* 0x000fe400078ec0ff */
[----:B------:R-:W-:Y:S02]  /*4ab0*/  LOP3.LUT R133, R133, R4, RZ, 0x3c, !PT ;  /* 0x0000000485857212 */ /* 0x000fe400078e3cff */
[----:B------:R-:W-:Y:S02]  /*4ac0*/  LOP3.LUT R5, R5, 0xc0, R134, 0xf8, !PT ;  /* 0x000000c005057812 */ /* 0x000fe400078ef886 */
[----:B------:R-:W-:Y:S02]  /*4ad0*/  LOP3.LUT R135, R135, R133, RZ, 0xfc, !PT ;  /* 0x0000008587877212 */ /* 0x000fe400078efcff */
[----:B------:R-:W-:Y:S02]  /*4ae0*/  LOP3.LUT R5, R6, R5, R4, 0xf6, !PT ;  /* 0x0000000506057212 */ /* 0x000fe400078ef604 */
[-C--:B------:R-:W-:Y:S02]  /*4af0*/  LEA R135, R135, R132.reuse, 0x1 ;  /* 0x0000008487877211 */ /* 0x080fe400078e08ff */
[----:B------:R-:W-:Y:S02]  /*4b00*/  LEA R87, R5, R132, 0x1 ;  /* 0x0000008405577211 */ /* 0x000fe400078e08ff */
[-C--:B------:R-:W-:Y:S01]  /*4b10*/  IADD3 R86, PT, PT, R135, R85.reuse, RZ ;  /* 0x0000005587567210 */ /* 0x080fe20007ffe0ff */
[----:B------:R-:W-:Y:S01]  /*4b20*/  LDSM.16.M88.4 R32, [R135] ;  /* 0x000000008720783b */ /* 0x000fe20000000200 */
[----:B------:R-:W-:Y:S07]  /*4b30*/  IADD3 R85, PT, PT, R87, R85, RZ ;  /* 0x0000005557557210 */ /* 0x000fee0007ffe0ff */
[----:B------:R-:W1:Y:S08]  /*4b40*/  LDSM.16.M88.4 R8, [R87+0x3000] ;  /* 0x003000005708783b */ /* 0x000e700000000200 */
[----:B------:R-:W3:Y:S08]  /*4b50*/  LDSM.16.M88.4 R16, [R87+0x3400] ;  /* 0x003400005710783b */ /* 0x000ef00000000200 */
[----:B------:R-:W4:Y:S08]  /*4b60*/  LDSM.16.M88.4 R24, [R87+0x3800] ;  /* 0x003800005718783b */ /* 0x000f300000000200 */
[----:B------:R-:W5:Y:S08]  /*4b70*/  LDSM.16.M88.4 R88, [R87+0x3c00] ;  /* 0x003c00005758783b */ /* 0x000f700000000200 */
[----:B------:R-:W-:Y:S01]  /*4b80*/  LDSM.16.M88.4 R92, [R86] ;  /* 0x00000000565c783b */ /* 0x000fe20000000200 */
[C---:B-1----:R-:W-:Y:S07]  /*4b90*/  HMMA.16816.F32 R4, R32.reuse, R8, RZ ;  /* 0x000000082004723c */ /* 0x042fee00000018ff */
[----:B------:R-:W1:Y:S01]  /*4ba0*/  LDSM.16.M88.4 R96, [R85+0x3000] ;  /* 0x003000005560783b */ /* 0x000e620000000200 */
[C---:B------:R-:W-:Y:S07]  /*4bb0*/  HMMA.16816.F32 R8, R32.reuse, R10, RZ ;  /* 0x0000000a2008723c */ /* 0x040fee00000018ff */
[----:B------:R-:W1:Y:S01]  /*4bc0*/  LDSM.16.M88.4 R100, [R85+0x3400] ;  /* 0x003400005564783b */ /* 0x000e620000000200 */
[C---:B---3--:R-:W-:Y:S07]  /*4bd0*/  HMMA.16816.F32 R12, R32.reuse, R16, RZ ;  /* 0x00000010200c723c */ /* 0x048fee00000018ff */
[----:B------:R-:W3:Y:S01]  /*4be0*/  LDSM.16.M88.4 R104, [R85+0x3800] ;  /* 0x003800005568783b */ /* 0x000ee20000000200 */
[C---:B------:R-:W-:Y:S07]  /*4bf0*/  HMMA.16816.F32 R16, R32.reuse, R18, RZ ;  /* 0x000000122010723c */ /* 0x040fee00000018ff */
[----:B------:R-:W3:Y:S01]  /*4c00*/  LDSM.16.M88.4 R108, [R85+0x3c00] ;  /* 0x003c0000556c783b */ /* 0x000ee20000000200 */
[C---:B----4-:R-:W-:Y:S07]  /*4c10*/  HMMA.16816.F32 R20, R32.reuse, R24, RZ ;  /* 0x000000182014723c */ /* 0x050fee00000018ff */
[----:B------:R-:W-:Y:S01]  /*4c20*/  LDSM.16.M88.4 R112, [R87+0x4000] ;  /* 0x004000005770783b */ /* 0x000fe20000000200 */
[C---:B------:R-:W-:Y:S07]  /*4c30*/  HMMA.16816.F32 R24, R32.reuse, R26, RZ ;  /* 0x0000001a2018723c */ /* 0x040fee00000018ff */
[----:B------:R-:W-:Y:S01]  /*4c40*/  LDSM.16.M88.4 R116, [R87+0x4400] ;  /* 0x004400005774783b */ /* 0x000fe20000000200 */
[C---:B-----5:R-:W-:Y:S07]  /*4c50*/  HMMA.16816.F32 R28, R32.reuse, R88, RZ ;  /* 0x00000058201c723c */ /* 0x060fee00000018ff */
[----:B------:R-:W-:Y:S01]  /*4c60*/  LDSM.16.M88.4 R120, [R85+0x4000] ;  /* 0x004000005578783b */ /* 0x000fe20000000200 */
[----:B------:R-:W-:Y:S07]  /*4c70*/  HMMA.16816.F32 R32, R32, R90, RZ ;  /* 0x0000005a2020723c */ /* 0x000fee00000018ff */
[----:B------:R-:W4:Y:S01]  /*4c80*/  LDSM.16.M88.4 R88, [R135+0x1000] ;  /* 0x001000008758783b */ /* 0x000f220000000200 */
[C---:B-1----:R-:W-:Y:S07]  /*4c90*/  HMMA.16816.F32 R4, R92.reuse, R96, R4 ;  /* 0x000000605c04723c */ /* 0x042fee0000001804 */
[----:B------:R-:W-:Y:S01]  /*4ca0*/  LDSM.16.M88.4 R124, [R85+0x4400] ;  /* 0x00440000557c783b */ /* 0x000fe20000000200 */
[C---:B------:R-:W-:Y:S07]  /*4cb0*/  HMMA.16816.F32 R8, R92.reuse, R98, R8 ;  /* 0x000000625c08723c */ /* 0x040fee0000001808 */
[----:B------:R-:W1:Y:S01]  /*4cc0*/  LDSM.16.M88.4 R96, [R87+0x4800] ;  /* 0x004800005760783b */ /* 0x000e620000000200 */
        /* <DEDUP_REMOVED lines=9> */
[C---:B----4-:R-:W-:Y:S01]  /*4d60*/  HMMA.16816.F32 R4, R88.reuse, R112, R4 ;  /* 0x000000705804723c */ /* 0x050fe20000001804 */
[----:B------:R-:W4:Y:S07]  /*4d70*/  LDSM.16.M88.4 R108, [R85+0x4c00] ;  /* 0x004c0000556c783b */ /* 0x000f2e0000000200 */
[C---:B------:R-:W-:Y:S01]  /*4d80*/  HMMA.16816.F32 R8, R88.reuse, R114, R8 ;  /* 0x000000725808723c */ /* 0x040fe20000001808 */
[----:B------:R-:W-:Y:S07]  /*4d90*/  LDSM.16.M88.4 R112, [R135+0x2000] ;  /* 0x002000008770783b */ /* 0x000fee0000000200 */
[C---:B------:R-:W-:Y:S08]  /*4da0*/  HMMA.16816.F32 R12, R88.reuse, R116, R12 ;  /* 0x00000074580c723c */ /* 0x040ff0000000180c */
[C---:B------:R-:W-:Y:S01]  /*4db0*/  HMMA.16816.F32 R16, R88.reuse, R118, R16 ;  /* 0x000000765810723c */ /* 0x040fe20000001810 */
[----:B------:R-:W4:Y:S07]  /*4dc0*/  LDSM.16.M88.4 R116, [R87+0x5000] ;  /* 0x005000005774783b */ /* 0x000f2e0000000200 */
[C---:B-1----:R-:W-:Y:S08]  /*4dd0*/  HMMA.16816.F32 R20, R88.reuse, R96, R20 ;  /* 0x000000605814723c */ /* 0x042ff00000001814 */
[C---:B------:R-:W-:Y:S01]  /*4de0*/  HMMA.16816.F32 R24, R88.reuse, R98, R24 ;  /* 0x000000625818723c */ /* 0x040fe20000001818 */
[----:B------:R-:W-:Y:S07]  /*4df0*/  LDSM.16.M88.4 R96, [R87+0x5800] ;  /* 0x005800005760783b */ /* 0x000fee0000000200 */
[C---:B-----5:R-:W-:Y:S08]  /*4e00*/  HMMA.16816.F32 R28, R88.reuse, R100, R28 ;  /* 0x00000064581c723c */ /* 0x060ff0000000181c */
[----:B------:R-:W-:Y:S01]  /*4e10*/  HMMA.16816.F32 R32, R88, R102, R32 ;  /* 0x000000665820723c */ /* 0x000fe20000001820 */
[----:B------:R-:W1:Y:S07]  /*4e20*/  LDSM.16.M88.4 R88, [R87+0x5400] ;  /* 0x005400005758783b */ /* 0x000e6e0000000200 */
[C---:B---3--:R-:W-:Y:S01]  /*4e30*/  HMMA.16816.F32 R4, R104.reuse, R120, R4 ;  /* 0x000000786804723c */ /* 0x048fe20000001804 */
[----:B------:R-:W3:Y:S07]  /*4e40*/  LDSM.16.M88.4 R100, [R87+0x5c00] ;  /* 0x005c00005764783b */ /* 0x000eee0000000200 */
[C---:B------:R-:W-:Y:S01]  /*4e50*/  HMMA.16816.F32 R8, R104.reuse, R122, R8 ;  /* 0x0000007a6808723c */ /* 0x040fe20000001808 */
[----:B------:R-:W-:Y:S07]  /*4e60*/  LDSM.16.M88.4 R120, [R86+0x2000] ;  /* 0x002000005678783b */ /* 0x000fee0000000200 */
[C---:B------:R-:W-:Y:S08]  /*4e70*/  HMMA.16816.F32 R12, R104.reuse, R124, R12 ;  /* 0x0000007c680c723c */ /* 0x040ff0000000180c */
[C---:B------:R-:W-:Y:S01]  /*4e80*/  HMMA.16816.F32 R16, R104.reuse, R126, R16 ;  /* 0x0000007e6810723c */ /* 0x040fe20000001810 */
[----:B------:R-:W5:Y:S07]  /*4e90*/  LDSM.16.M88.4 R124, [R85+0x5000] ;  /* 0x00500000557c783b */ /* 0x000f6e0000000200 */
[C---:B------:R-:W-:Y:S08]  /*4ea0*/  HMMA.16816.F32 R20, R104.reuse, R92, R20 ;  /* 0x0000005c6814723c */ /* 0x040ff00000001814 */
[C---:B------:R-:W-:Y:S08]  /*4eb0*/  HMMA.16816.F32 R24, R104.reuse, R94, R24 ;  /* 0x0000005e6818723c */ /* 0x040ff00000001818 */
[C---:B----4-:R-:W-:Y:S08]  /*4ec0*/  HMMA.16816.F32 R28, R104.reuse, R108, R28 ;  /* 0x0000006c681c723c */ /* 0x050ff0000000181c */
[----:B------:R-:W-:Y:S08]  /*4ed0*/  HMMA.16816.F32 R32, R104, R110, R32 ;  /* 0x0000006e6820723c */ /* 0x000ff00000001820 */
[C---:B------:R-:W-:Y:S08]  /*4ee0*/  HMMA.16816.F32 R4, R112.reuse, R116, R4 ;  /* 0x000000747004723c */ /* 0x040ff00000001804 */
[C---:B------:R-:W-:Y:S08]  /*4ef0*/  HMMA.16816.F32 R8, R112.reuse, R118, R8 ;  /* 0x000000767008723c */ /* 0x040ff00000001808 */
[C---:B-1----:R-:W-:Y:S08]  /*4f00*/  HMMA.16816.F32 R12, R112.reuse, R88, R12 ;  /* 0x00000058700c723c */ /* 0x042ff0000000180c */
[C---:B------:R-:W-:Y:S01]  /*4f10*/  HMMA.16816.F32 R16, R112.reuse, R90, R16 ;  /* 0x0000005a7010723c */ /* 0x040fe20000001810 */
[----:B------:R-:W1:Y:S07]  /*4f20*/  LDSM.16.M88.4 R88, [R85+0x5400] ;  /* 0x005400005558783b */ /* 0x000e6e0000000200 */
[C---:B------:R-:W-:Y:S08]  /*4f30*/  HMMA.16816.F32 R20, R112.reuse, R96, R20 ;  /* 0x000000607014723c */ /* 0x040ff00000001814 */
[C---:B------:R-:W-:Y:S08]  /*4f40*/  HMMA.16816.F32 R24, R112.reuse, R98, R24 ;  /* 0x000000627018723c */ /* 0x040ff00000001818 */
[C---:B---3--:R-:W-:Y:S08]  /*4f50*/  HMMA.16816.F32 R28, R112.reuse, R100, R28 ;  /* 0x00000064701c723c */ /* 0x048ff0000000181c */
[----:B------:R-:W-:Y:S08]  /*4f60*/  HMMA.16816.F32 R32, R112, R102, R32 ;  /* 0x000000667020723c */ /* 0x000ff00000001820 */
[C---:B-----5:R-:W-:Y:S08]  /*4f70*/  HMMA.16816.F32 R4, R120.reuse, R124, R4 ;  /* 0x0000007c7804723c */ /* 0x060ff00000001804 */
[C---:B------:R-:W-:Y:S08]  /*4f80*/  HMMA.16816.F32 R8, R120.reuse, R126, R8 ;  /* 0x0000007e7808723c */ /* 0x040ff00000001808 */
[C---:B-1----:R-:W-:Y:S03]  /*4f90*/  HMMA.16816.F32 R12, R120.reuse, R88, R12 ;  /* 0x00000058780c723c */ /* 0x042fe6000000180c */
[-C--:B--2---:R-:W-:Y:S01]  /*4fa0*/  FMUL.FTZ R4, R4, R145.reuse ;  /* 0x0000009104047220 */ /* 0x084fe20000410000 */
        /* <DEDUP_REMOVED lines=14> */
[----:B------:R-:W3:Y:S01]  /*5090*/  MUFU.TANH R102, R6 ;  /* 0x0000000600667308 */ /* 0x000ee20000002400 */
[-C--:B------:R-:W-:Y:S01]  /*50a0*/  FMUL.FTZ R16, R16, R145.reuse ;  /* 0x0000009110107220 */ /* 0x080fe20000410000 */
[-C--:B------:R-:W-:Y:S01]  /*50b0*/  FMUL.FTZ R17, R17, R145.reuse ;  /* 0x0000009111117220 */ /* 0x080fe20000410000 */
[-C--:B------:R-:W-:Y:S01]  /*50c0*/  FMUL.FTZ R18, R18, R145.reuse ;  /* 0x0000009112127220 */ /* 0x080fe20000410000 */
[-C--:B------:R-:W-:Y:S06]  /*50d0*/  FMUL.FTZ R19, R19, R145.reuse ;  /* 0x0000009113137220 */ /* 0x080fec0000410000 */
[----:B------:R4:W1:Y:S10]  /*50e0*/  MUFU.TANH R101, R7 ;  /* 0x0000000700657308 */ /* 0x0008740000002400 */
[----:B------:R-:W1:Y:S10]  /*50f0*/  MUFU.TANH R106, R8 ;  /* 0x00000008006a7308 */ /* 0x000e740000002400 */
[----:B------:R-:W1:Y:S01]  /*5100*/  MUFU.TANH R104, R9 ;  /* 0x0000000900687308 */ /* 0x000e620000002400 */
[----:B----4-:R-:W4:Y:S09]  /*5110*/  LDSM.16.M88.4 R4, [R85+0x5800] ;  /* 0x005800005504783b */ /* 0x010f320000000200 */
[----:B------:R-:W1:Y:S10]  /*5120*/  MUFU.TANH R103, R10 ;  /* 0x0000000a00677308 */ /* 0x000e740000002400 */
[----:B------:R5:W1:Y:S10]  /*5130*/  MUFU.TANH R100, R11 ;  /* 0x0000000b00647308 */ /* 0x000a740000002400 */
[----:B------:R1:W1:Y:S10]  /*5140*/  MUFU.TANH R110, R12 ;  /* 0x0000000c006e7308 */ /* 0x0002740000002400 */
[----:B------:R1:W1:Y:S01]  /*5150*/  MUFU.TANH R111, R13 ;  /* 0x0000000d006f7308 */ /* 0x0002620000002400 */
[----:B-----5:R-:W5:Y:S01]  /*5160*/  LDSM.16.M88.4 R8, [R85+0x5c00] ;  /* 0x005c00005508783b */ /* 0x020f620000000200 */
[----:B------:R-:W-:Y:S08]  /*5170*/  DEPBAR.LE SB0, 0x0 ;  /* 0x000080000000791a */ /* 0x000ff00000000000 */
[----:B------:R1:W1:Y:S01]  /*5180*/  MUFU.TANH R113, R14 ;  /* 0x0000000e00717308 */ /* 0x0002620000002400 */
[----:B------:R-:W-:Y:S01]  /*5190*/  BAR.SYNC.DEFER_BLOCKING 0x0 ;  /* 0x0000000000007b1d */ /* 0x000fe20000010000 */
[C---:B----4-:R-:W-:Y:S08]  /*51a0*/  HMMA.16816.F32 R20, R120.reuse, R4, R20 ;  /* 0x000000047814723c */ /* 0x050ff00000001814 */
[----:B------:R4:W1:Y:S01]  /*51b0*/  MUFU.TANH R112, R15 ;  /* 0x0000000f00707308 */ /* 0x0008620000002400 */
[C---:B------:R-:W-:Y:S09]  /*51c0*/  HMMA.16816.F32 R24, R120.reuse, R6, R24 ;  /* 0x000000067818723c */ /* 0x040ff20000001818 */
[----:B------:R4:W1:Y:S01]  /*51d0*/  MUFU.TANH R114, R16 ;  /* 0x0000001000727308 */ /* 0x0008620000002400 */
[-C--:B------:R-:W-:Y:S01]  /*51e0*/  FMUL.FTZ R20, R20, R145.reuse ;  /* 0x0000009114147220 */ /* 0x080fe20000410000 */
[-C--:B------:R-:W-:Y:S01]  /*51f0*/  FMUL.FTZ R21, R21, R145.reuse ;  /* 0x0000009115157220 */ /* 0x080fe20000410000 */
[-C--:B------:R-:W-:Y:S07]  /*5200*/  FMUL.FTZ R22, R22, R145.reuse ;  /* 0x0000009116167220 */ /* 0x080fee0000410000 */
[----:B------:R4:W1:Y:S01]  /*5210*/  MUFU.TANH R115, R17 ;  /* 0x0000001100737308 */ /* 0x0008620000002400 */
[-C--:B------:R-:W-:Y:S01]  /*5220*/  FMUL.FTZ R23, R23, R145.reuse ;  /* 0x0000009117177220 */ /* 0x080fe20000410000 */
[-C--:B------:R-:W-:Y:S01]  /*5230*/  FMUL.FTZ R24, R24, R145.reuse ;  /* 0x0000009118187220 */ /* 0x080fe20000410000 */
[-C--:B------:R-:W-:Y:S01]  /*5240*/  FMUL.FTZ R25, R25, R145.reuse ;  /* 0x0000009119197220 */ /* 0x080fe20000410000 */
[-C--:B------:R-:W-:Y:S06]  /*5250*/  FMUL.FTZ R26, R26, R145.reuse ;  /* 0x000000911a1a7220 */ /* 0x080fec0000410000 */
[----:B------:R4:W1:Y:S01]  /*5260*/  MUFU.TANH R117, R18 ;  /* 0x0000001200757308 */ /* 0x0008620000002400 */
[C---:B-----5:R-:W-:Y:S03]  /*5270*/  HMMA.16816.F32 R28, R120.reuse, R8, R28 ;  /* 0x00000008781c723c */ /* 0x060fe6000000181c */
[-C--:B------:R-:W-:Y:S06]  /*5280*/  FMUL.FTZ R27, R27, R145.reuse ;  /* 0x000000911b1b7220 */ /* 0x080fec0000410000 */
[----:B------:R4:W1:Y:S01]  /*5290*/  MUFU.TANH R116, R19 ;  /* 0x0000001300747308 */ /* 0x0008620000002400 */
[----:B------:R-:W-:Y:S09]  /*52a0*/  HMMA.16816.F32 R32, R120, R10, R32 ;  /* 0x0000000a7820723c */ /* 0x000ff20000001820 */
[----:B------:R4:W1:Y:S01]  /*52b0*/  MUFU.TANH R127, R20 ;  /* 0x00000014007f7308 */ /* 0x0008620000002400 */
[-C--:B------:R-:W-:Y:S01]  /*52c0*/  FMUL.FTZ R28, R28, R145.reuse ;  /* 0x000000911c1c7220 */ /* 0x080fe20000410000 */
[-C--:B------:R-:W-:Y:S01]  /*52d0*/  FMUL.FTZ R29, R29, R145.reuse ;  /* 0x000000911d1d7220 */ /* 0x080fe20000410000 */
        /* <DEDUP_REMOVED lines=20> */
[----:B------:R4:W1:Y:S01]  /*5420*/  MUFU.TANH R88, R35 ;  /* 0x0000002300587308 */ /* 0x0008620000002400 */
[----:B--23--:R-:W-:Y:S05]  /*5430*/  @!P2 BRA `(.L_x_6828) ;  /* 0x000000040068a947 */ /* 0x00cfea0003800000 */
        /* <DEDUP_REMOVED lines=14> */
[----:B-1----:R-:W2:Y:S01]  /*5520*/  LD.E R12, desc[UR4][R2.64+0x170] ;  /* 0x00017004020c7980 */ /* 0x002ea2000c101900 */
[----:B------:R-:W-:Y:S03]  /*5530*/  IADD3 R4, PT, PT, R152, -0x40, RZ ;  /* 0xffffffc098047810 */ /* 0x000fe60007ffe0ff */
[----:B------:R-:W-:Y:S01]  /*5540*/  IABS R5, R10 ;  /* 0x0000000a00057213 */ /* 0x000fe20000000000 */
[----:B----4-:R-:W3:Y:S01]  /*5550*/  LD.E.64 R16, desc[UR4][R2.64+0x20] ;  /* 0x0000200402107980 */ /* 0x010ee2000c101b00 */
[----:B------:R-:W-:Y:S02]  /*5560*/  IABS R7, R4 ;  /* 0x0000000400077213 */ /* 0x000fe40000000000 */
[-C--:B--2---:R-:W-:Y:S02]  /*5570*/  IABS R8, R12.reuse ;  /* 0x0000000c00087213 */ /* 0x084fe40000000000 */
[-C--:B------:R-:W-:Y:S02]  /*5580*/  IABS R6, R12.reuse ;  /* 0x0000000c00067213 */ /* 0x080fe40000000000 */
[----:B------:R-:W1:Y:S01]  /*5590*/  I2F.RP R14, R8 ;  /* 0x00000008000e7306 */ /* 0x000e620000209400 */
[-C--:B------:R-:W-:Y:S02]  /*55a0*/  LOP3.LUT R10, R10, R12.reuse, RZ, 0x3c, !PT ;  /* 0x0000000c0a0a7212 */ /* 0x080fe400078e3cff */
[----:B------:R-:W-:Y:S01]  /*55b0*/  IMAD.MOV R6, RZ, RZ, -R6 ;  /* 0x000000ffff067224 */ /* 0x000fe200078e0a06 */
[----:B------:R-:W-:Y:S02]  /*55c0*/  LOP3.LUT R4, R4, R12, RZ, 0x3c, !PT ;  /* 0x0000000c04047212 */ /* 0x000fe400078e3cff */
[----:B------:R-:W-:Y:S04]  /*55d0*/  ISETP.GE.AND P2, PT, R10, RZ, PT ;  /* 0x000000ff0a00720c */ /* 0x000fe80003f46270 */
[----:B-1----:R-:W1:Y:S02]  /*55e0*/  MUFU.RCP R14, R14 ;  /* 0x0000000e000e7308 */ /* 0x002e640000001000 */
[----:B-1----:R-:W-:Y:S08]  /*55f0*/  VIADD R14, R14, 0xffffffe ;  /* 0x0ffffffe0e0e7836 */ /* 0x002ff00000000000 */
[----:B------:R-:W1:Y:S02]  /*5600*/  F2I.FTZ.U32.TRUNC.NTZ R15, R14 ;  /* 0x0000000e000f7305 */ /* 0x000e64000021f000 */
[--C-:B-1----:R-:W-:Y:S02]  /*5610*/  IMAD.MOV R11, RZ, RZ, -R15.reuse ;  /* 0x000000ffff0b7224 */ /* 0x102fe400078e0a0f */
[----:B------:R-:W-:Y:S02]  /*5620*/  IMAD.MOV.U32 R14, RZ, RZ, RZ ;  /* 0x000000ffff0e7224 */ /* 0x000fe400078e00ff */
[----:B------:R-:W-:Y:S04]  /*5630*/  IMAD R11, R11, R8, RZ ;  /* 0x000000080b0b7224 */ /* 0x000fe800078e02ff */
[----:B------:R-:W-:Y:S02]  /*5640*/  IMAD.HI.U32 R11, R15, R11, R14 ;  /* 0x0000000b0f0b7227 */ /* 0x000fe400078e000e */
[----:B------:R-:W2:Y:S04]  /*5650*/  LD.E.64 R14, desc[UR4][R2.64+0x38] ;  /* 0x00003804020e7980 */ /* 0x000ea8000c101b00 */
[----:B------:R-:W-:Y:S04]  /*5660*/  IMAD.HI.U32 R9, R11, R5, RZ ;  /* 0x000000050b097227 */ /* 0x000fe800078e00ff */
[-C--:B------:R-:W-:Y:S02]  /*5670*/  IMAD R5, R9, R6.reuse, R5 ;  /* 0x0000000609057224 */ /* 0x080fe400078e0205 */
[----:B------:R-:W-:Y:S03]  /*5680*/  IMAD.HI.U32 R11, R11, R7, RZ ;  /* 0x000000070b0b7227 */ /* 0x000fe600078e00ff */
[C---:B------:R-:W-:Y:S01]  /*5690*/  ISETP.GT.U32.AND P3, PT, R8.reuse, R5, PT ;  /* 0x000000050800720c */ /* 0x040fe20003f64070 */
[----:B------:R-:W-:Y:S05]  /*56a0*/  IMAD R7, R11, R6, R7 ;  /* 0x000000060b077224 */ /* 0x000fea00078e0207 */
[----:B------:R-:W-:Y:S07]  /*56b0*/  ISETP.GT.U32.AND P4, PT, R8, R7, PT ;  /* 0x000000070800720c */ /* 0x000fee0003f84070 */
[----:B------:R-:W-:Y:S02]  /*56c0*/  @!P3 IMAD.IADD R5, R5, 0x1, -R8 ;  /* 0x000000010505b824 */ /* 0x000fe400078e0a08 */
[----:B------:R-:W-:Y:S01]  /*56d0*/  @!P3 VIADD R9, R9, 0x1 ;  /* 0x000000010909b836 */ /* 0x000fe20000000000 */
[----:B------:R-:W-:Y:S02]  /*56e0*/  ISETP.GE.AND P3, PT, R4, RZ, PT ;  /* 0x000000ff0400720c */ /* 0x000fe40003f66270 */
[-C--:B------:R-:W-:Y:S01]  /*56f0*/  ISETP.GE.U32.AND P5, PT, R5, R8.reuse, PT ;  /* 0x000000080500720c */ /* 0x080fe20003fa6070 */
[----:B------:R-:W-:Y:S01]  /*5700*/  @!P4 VIADD R11, R11, 0x1 ;  /* 0x000000010b0bc836 */ /* 0x000fe20000000000 */
[-C--:B------:R-:W-:Y:S02]  /*5710*/  @!P4 IADD3 R7, PT, PT, R7, -R8.reuse, RZ ;  /* 0x800000080707c210 */ /* 0x080fe40007ffe0ff */
[----:B------:R-:W-:Y:S02]  /*5720*/  ISETP.NE.AND P4, PT, R12, RZ, PT ;  /* 0x000000ff0c00720c */ /* 0x000fe40003f85270 */
[----:B------:R-:W-:Y:S02]  /*5730*/  ISETP.GE.U32.AND P6, PT, R7, R8, PT ;  /* 0x000000080700720c */ /* 0x000fe40003fc6070 */
[----:B------:R-:W-:Y:S05]  /*5740*/  LOP3.LUT R4, RZ, R12, RZ, 0x33, !PT ;  /* 0x0000000cff047212 */ /* 0x000fea00078e33ff */
[----:B------:R-:W-:Y:S05]  /*5750*/  @P5 IADD3 R9, PT, PT, R9, 0x1, RZ ;  /* 0x0000000109095810 */ /* 0x000fea0007ffe0ff */
[----:B------:R-:W-:Y:S02]  /*5760*/  @!P2 IMAD.MOV R9, RZ, RZ, -R9 ;  /* 0x000000ffff09a224 */ /* 0x000fe400078e0a09 */
[----:B------:R-:W-:Y:S03]  /*5770*/  @P6 VIADD R11, R11, 0x1 ;  /* 0x000000010b0b6836 */ /* 0x000fe60000000000 */
[C---:B------:R-:W-:Y:S02]  /*5780*/  SEL R9, R4.reuse, R9, !P4 ;  /* 0x0000000904097207 */ /* 0x040fe40006000000 */
[----:B------:R-:W-:Y:S04]  /*5790*/  @!P3 IADD3 R11, PT, PT, -R11, RZ, RZ ;  /* 0x000000ff0b0bb210 */ /* 0x000fe80007ffe1ff */
        /* <DEDUP_REMOVED lines=8> */
[----:B------:R1:W4:Y:S02]  /*5820*/  LD.E R4, desc[UR4][R6.64] ;  /* 0x0000000406047980 */ /* 0x000324000c101900 */
[----:B-1----:R-:W-:Y:S01]  /*5830*/  SHF.R.S32.HI R7, RZ, 0x1f, R12 ;  /* 0x0000001fff077819 */ /* 0x002fe2000001140c */
        /* <DEDUP_REMOVED lines=12> */
.L_x_6830:
[----:B------:R-:W-:Y:S05]  /*5900*/  BSYNC.RECONVERGENT B0 ;  /* 0x0000000000007941 */ /* 0x000fea0003800200 */
.L_x_6829:
[----:B------:R-:W-:Y:S01]  /*5910*/  IMAD.MOV.U32 R145, RZ, RZ, R143 ;  /* 0x000000ffff917224 */ /* 0x000fe200078e008f */
[C---:B------:R-:W-:Y:S04]  /*5920*/  LEA R4, P2, R141.reuse, R144, 0x1 ;  /* 0x000000908d047211 */ /* 0x040fe800078408ff */
[----:B------:R-:W-:Y:S01]  /*5930*/  @!PT LDS RZ, [RZ] ;  /* 0x00000000fffff984 */ /* 0x000fe20000000800 */
[----:B------:R-:W-:Y:S01]  /*5940*/  @!PT LDS RZ, [RZ] ;  /* 0x00000000fffff984 */ /* 0x000fe20000000800 */
[----:B------:R-:W-:Y:S01]  /*5950*/  @!PT LDS RZ, [RZ] ;  /* 0x00000000fffff984 */ /* 0x000fe20000000800 */
[----:B------:R2:W-:Y:S01]  /*5960*/  LDGSTS.E.BYPASS.LTC128B.128 [R153+0x3000], desc[UR4][R144.64] ;  /* 0x0300000090997fae */ /* 0x0005e2000b981a04 */
[----:B------:R-:W-:Y:S03]  /*5970*/  LEA.HI.X R5, R141, R143, R142, 0x1, P2 ;  /* 0x0000008f8d057211 */ /* 0x000fe600010f0c8e */
[----:B------:R2:W-:Y:S04]  /*5980*/  LDGSTS.E.BYPASS.LTC128B.128 [R153+0x4000], desc[UR4][R144.64+0x40] ;  /* 0x0400004090997fae */ /* 0x0005e8000b981a04 */
[----:B------:R2:W-:Y:S04]  /*5990*/  LDGSTS.E.BYPASS.LTC128B.128 [R153+0x5000], desc[UR4][R144.64+0x80] ;  /* 0x0500008090997fae */ /* 0x0005e8000b981a04 */
[----:B------:R2:W-:Y:S04]  /*59a0*/  LDGSTS.E.BYPASS.LTC128B.128 [R153+0x3800], desc[UR4][R4.64] ;  /* 0x0380000004997fae */ /* 0x0005e8000b981a04 */
[----:B------:R2:W-:Y:S04]  /*59b0*/  LDGSTS.E.BYPASS.LTC128B.128 [R153+0x4800], desc[UR4][R4.64+0x40] ;  /* 0x0480004004997fae */ /* 0x0005e8000b981a04 */
[----:B------:R2:W-:Y:S04]  /*59c0*/  LDGSTS.E.BYPASS.LTC128B.128 [R153+0x5800], desc[UR4][R4.64+0x80] ;  /* 0x0580008004997fae */ /* 0x0005e8000b981a04 */
[----:B------:R-:W0:Y:S02]  /*59d0*/  LDGDEPBAR ;  /* 0x00000000000079af */ /* 0x000e240000000000 */
.L_x_6828:
[----:B------:R-:W-:Y:S05]  /*59e0*/  BSYNC.RECONVERGENT B1 ;  /* 0x0000000000017941 */ /* 0x000fea0003800200 */
.L_x_6827:
[----:B------:R-:W3:Y:S01]  /*59f0*/  LD.E R87, desc[UR4][R2.64+0xdc] ;  /* 0x0000dc0402577980 */ /* 0x000ee2000c101900 */
[----:B-1----:R-:W-:Y:S02]  /*5a00*/  FMNMX3.FTZ R6, R84, R94, R105, !PT ;  /* 0x0000005e54067276 */ /* 0x002fe40007810069 */
[----:B--2---:R-:W-:Y:S02]  /*5a10*/  FMNMX3.FTZ R4, R0, R102, R101, !PT ;  /* 0x0000006600047276 */ /* 0x004fe40007810065 */
        /* <DEDUP_REMOVED lines=24> */
[C---:B------:R-:W-:Y:S01]  /*5ba0*/  FADD.FTZ R4, -R86.reuse, R84 ;  /* 0x0000005456047221 */ /* 0x040fe20000010100 */
[----:B------:R-:W-:Y:S01]  /*5bb0*/  FSETP.NEU.FTZ.AND P2, PT, R86, -INF , PT ;  /* 0xff8000005600780b */ /* 0x000fe20003f5d000 */
[----:B------:R-:W-:Y:S02]  /*5bc0*/  FADD.FTZ R0, -R85, R0 ;  /* 0x0000000055007221 */ /* 0x000fe40000010100 */
[C---:B---3--:R-:W-:Y:S01]  /*5bd0*/  FMUL.FTZ R4, R87.reuse, R4 ;  /* 0x0000000457047220 */ /* 0x048fe20000410000 */
[C---:B------:R-:W-:Y:S01]  /*5be0*/  FMUL.FTZ R96, R87.reuse, R86 ;  /* 0x0000005657607220 */ /* 0x040fe20000410000 */
[----:B------:R-:W-:Y:S02]  /*5bf0*/  FMUL.FTZ R0, R87, R0 ;  /* 0x0000000057007220 */ /* 0x000fe40000410000 */
[----:B------:R1:W2:Y:S02]  /*5c00*/  MUFU.EX2 R84, R4 ;  /* 0x0000000400547308 */ /* 0x0002a40000000800 */
[----:B------:R-:W-:Y:S02]  /*5c10*/  FSEL R96, R96, RZ, P2 ;  /* 0x000000ff60607208 */ /* 0x000fe40001000000 */
[----:B------:R-:W-:Y:S03]  /*5c20*/  FSETP.NEU.FTZ.AND P2, PT, R85, -INF , PT ;  /* 0xff8000005500780b */ /* 0x000fe60003f5d000 */
        /* <DEDUP_REMOVED lines=9> */
[----:B------:R-:W-:Y:S01]  /*5cc0*/  FFMA.FTZ R115, R115, R87, -R96 ;  /* 0x0000005773737223 */ /* 0x000fe20000010860 */
[----:B-1----:R-:W-:Y:S01]  /*5cd0*/  FMUL.FTZ R4, R87, R85 ;  /* 0x0000005557047220 */ /* 0x002fe20000410000 */
[C---:B--2---:R-:W-:Y:S03]  /*5ce0*/  FMUL.FTZ R5, R84.reuse, R81 ;  /* 0x0000005154057220 */ /* 0x044fe60000410000 */
[----:B------:R-:W-:Y:S01]  /*5cf0*/  MUFU.EX2 R109, R109 ;  /* 0x0000006d006d7308 */ /* 0x000fe20000000800 */
[C---:B------:R-:W-:Y:S01]  /*5d00*/  FMUL.FTZ R8, R84.reuse, R76 ;  /* 0x0000004c54087220 */ /* 0x040fe20000410000 */
[----:B------:R-:W-:Y:S01]  /*5d10*/  FMUL.FTZ R9, R84, R77 ;  /* 0x0000004d54097220 */ /* 0x000fe20000410000 */
[----:B------:R-:W-:Y:S01]  /*5d20*/  FSEL R94, R4, RZ, P2 ;  /* 0x000000ff045e7208 */ /* 0x000fe20001000000 */
[C---:B----4-:R-:W-:Y:S01]  /*5d30*/  FMUL.FTZ R16, R84.reuse, R68 ;  /* 0x0000004454107220 */ /* 0x050fe20000410000 */
[C---:B------:R-:W-:Y:S01]  /*5d40*/  FMUL.FTZ R17, R84.reuse, R69 ;  /* 0x0000004554117220 */ /* 0x040fe20000410000 */
[C---:B------:R-:W-:Y:S01]  /*5d50*/  FMUL.FTZ R24, R84.reuse, R60 ;  /* 0x0000003c54187220 */ /* 0x040fe20000410000 */
[----:B------:R-:W-:Y:S01]  /*5d60*/  FMUL.FTZ R25, R84, R61 ;  /* 0x0000003d54197220 */ /* 0x000fe20000410000 */
[-CC-:B------:R-:W-:Y:S01]  /*5d70*/  FFMA.FTZ R107, R102, R87.reuse, -R94.reuse ;  /* 0x00000057666b7223 */ /* 0x180fe2000001085e */
[-C--:B------:R-:W-:Y:S01]  /*5d80*/  FFMA.FTZ R102, R101, R87.reuse, -R94 ;  /* 0x0000005765667223 */ /* 0x080fe2000001085e */
[----:B------:R-:W-:Y:S01]  /*5d90*/  LOP3.LUT R101, R133, 0x120, R134, 0xf8, !PT ;  /* 0x0000012085657812 */ /* 0x000fe200078ef886 */
[-CC-:B------:R-:W-:Y:S01]  /*5da0*/  FFMA.FTZ R104, R103, R87.reuse, -R94.reuse ;  /* 0x0000005767687223 */ /* 0x180fe2000001085e */
[--C-:B------:R-:W-:Y:S01]  /*5db0*/  FFMA.FTZ R103, R100, R87, -R94.reuse ;  /* 0x0000005764677223 */ /* 0x100fe2000001085e */
[----:B------:R-:W1:Y:S01]  /*5dc0*/  MUFU.EX2 R108, R108 ;  /* 0x0000006c006c7308 */ /* 0x000e620000000800 */
[----:B------:R-:W-:Y:S01]  /*5dd0*/  LEA R101, R101, R132, 0x1 ;  /* 0x0000008465657211 */ /* 0x000fe200078e08ff */
[C---:B---3--:R-:W-:Y:S01]  /*5de0*/  FMUL.FTZ R6, R0.reuse, R82 ;  /* 0x0000005200067220 */ /* 0x048fe20000410000 */
[C---:B------:R-:W-:Y:S01]  /*5df0*/  FMUL.FTZ R7, R0.reuse, R83 ;  /* 0x0000005300077220 */ /* 0x040fe20000410000 */
[----:B------:R-:W-:Y:S01]  /*5e00*/  FMUL.FTZ R10, R0, R78 ;  /* 0x0000004e000a7220 */ /* 0x000fe20000410000 */
[C---:B------:R-:W-:Y:S01]  /*5e10*/  IADD3 R4, PT, PT, R101.reuse, 0x6000, RZ ;  /* 0x0000600065047810 */ /* 0x040fe20007ffe0ff */
[----:B------:R-:W2:Y:S01]  /*5e20*/  LDSM.16.MT88.4 R12, [R101+0x6000] ;  /* 0x00600000650c783b */ /* 0x000ea20000004200 */
[----:B------:R-:W-:Y:S03]  /*5e30*/  IADD3 R100, PT, PT, R101, 0x6020, RZ ;  /* 0x0000602065647810 */ /* 0x000fe60007ffe0ff */
[----:B------:R-:W-:Y:S01]  /*5e40*/  MUFU.EX2 R107, R107 ;  /* 0x0000006b006b7308 */ /* 0x000fe20000000800 */
[----:B------:R-:W-:Y:S01]  /*5e50*/  @P0 IADD3 R100, PT, PT, R4, -0x20, RZ ;  /* 0xffffffe004640810 */ /* 0x000fe20007ffe0ff */
[----:B------:R-:W-:Y:S01]  /*5e60*/  FMUL.FTZ R4, R84, R80 ;  /* 0x0000005054047220 */ /* 0x000fe20000410000 */
[C---:B------:R-:W-:Y:S01]  /*5e70*/  FMUL.FTZ R11, R0.reuse, R79 ;  /* 0x0000004f000b7220 */ /* 0x040fe20000410000 */
[C---:B------:R-:W-:Y:S01]  /*5e80*/  FMUL.FTZ R18, R0.reuse, R70 ;  /* 0x0000004600127220 */ /* 0x040fe20000410000 */
[C---:B------:R-:W-:Y:S01]  /*5e90*/  FMUL.FTZ R19, R0.reuse, R71 ;  /* 0x0000004700137220 */ /* 0x040fe20000410000 */
[----:B------:R-:W3:Y:S01]  /*5ea0*/  LDSM.16.MT88.4 R20, [R100] ;  /* 0x000000006414783b */ /* 0x000ee20000004200 */
[----:B------:R-:W-:Y:S03]  /*5eb0*/  FMUL.FTZ R26, R0, R62 ;  /* 0x0000003e001a7220 */ /* 0x000fe60000410000 */
[----:B------:R-:W4:Y:S01]  /*5ec0*/  MUFU.EX2 R102, R102 ;  /* 0x0000006600667308 */ /* 0x000f220000000800 */
[----:B-1----:R-:W-:Y:S01]  /*5ed0*/  F2FP.F16.F32.PACK_AB R80, R108, R109 ;  /* 0x0000006d6c50723e */ /* 0x002fe200000000ff */
[----:B------:R-:W-:Y:S01]  /*5ee0*/  FMUL.FTZ R27, R0, R63 ;  /* 0x0000003f001b7220 */ /* 0x000fe20000410000 */
[C---:B------:R-:W-:Y:S01]  /*5ef0*/  FMUL.FTZ R32, R84.reuse, R52 ;  /* 0x0000003454207220 */ /* 0x040fe20000410000 */
[----:B------:R-:W-:Y:S01]  /*5f00*/  FMUL.FTZ R33, R84, R53 ;  /* 0x0000003554217220 */ /* 0x000fe20000410000 */
[C---:B------:R-:W-:Y:S01]  /*5f10*/  FMUL.FTZ R34, R0.reuse, R54 ;  /* 0x0000003600227220 */ /* 0x040fe20000410000 */
[----:B------:R-:W1:Y:S01]  /*5f20*/  LDSM.16.MT88.4 R28, [R101+0x7000] ;  /* 0x00700000651c783b */ /* 0x000e620000004200 */
[----:B------:R-:W-:Y:S03]  /*5f30*/  FMUL.FTZ R35, R0, R55 ;  /* 0x0000003700237220 */ /* 0x000fe60000410000 */
[----:B------:R-:W-:Y:S01]  /*5f40*/  MUFU.EX2 R106, R106 ;  /* 0x0000006a006a7308 */ /* 0x000fe20000000800 */
[-CC-:B------:R-:W-:Y:S01]  /*5f50*/  FFMA.FTZ R113, R113, R87.reuse, -R94.reuse ;  /* 0x0000005771717223 */ /* 0x180fe2000001085e */
[-CC-:B------:R-:W-:Y:S01]  /*5f60*/  FFMA.FTZ R112, R112, R87.reuse, -R94.reuse ;  /* 0x0000005770707223 */ /* 0x180fe2000001085e */
[-CC-:B------:R-:W-:Y:S01]  /*5f70*/  FFMA.FTZ R117, R117, R87.reuse, -R94.reuse ;  /* 0x0000005775757223 */ /* 0x180fe2000001085e */
[-CC-:B------:R-:W-:Y:S01]  /*5f80*/  FFMA.FTZ R116, R116, R87.reuse, -R94.reuse ;  /* 0x0000005774747223 */ /* 0x180fe2000001085e */
[-CC-:B------:R-:W-:Y:S01]  /*5f90*/  FFMA.FTZ R122, R126, R87.reuse, -R94.reuse ;  /* 0x000000577e7a7223 */ /* 0x180fe2000001085e */
[----:B------:R-:W-:Y:S01]  /*5fa0*/  LDSM.16.MT88.4 R60, [R101+0x8000] ;  /* 0x00800000653c783b */ /* 0x000fe20000004200 */
[--C-:B------:R-:W-:Y:S03]  /*5fb0*/  FFMA.FTZ R119, R119, R87, -R94.reuse ;  /* 0x0000005777777223 */ /* 0x100fe6000001085e */
[----:B------:R-:W5:Y:S01]  /*5fc0*/  MUFU.EX2 R105, R105 ;  /* 0x0000006900697308 */ /* 0x000f620000000800 */
[----:B----4-:R-:W-:Y:S01]  /*5fd0*/  F2FP.F16.F32.PACK_AB R81, R102, R107 ;  /* 0x0000006b6651723e */ /* 0x010fe200000000ff */
[-C--:B------:R-:W-:Y:S01]  /*5fe0*/  FFMA.FTZ R118, R118, R87.reuse, -R94 ;  /* 0x0000005776767223 */ /* 0x080fe2000001085e */
[-C--:B------:R-:W-:Y:S01]  /*5ff0*/  FFMA.FTZ R126, R95, R87.reuse, -R96 ;  /* 0x000000575f7e7223 */ /* 0x080fe20000010860 */
[-CC-:B------:R-:W-:Y:S01]  /*6000*/  FFMA.FTZ R133, R91, R87.reuse, -R94.reuse ;  /* 0x000000575b857223 */ /* 0x180fe2000001085e */
[-CC-:B------:R-:W-:Y:S01]  /*6010*/  FFMA.FTZ R134, R90, R87.reuse, -R94.reuse ;  /* 0x000000575a867223 */ /* 0x180fe2000001085e */
[----:B------:R-:W-:Y:S01]  /*6020*/  LDSM.16.MT88.4 R52, [R100+0x2000] ;  /* 0x002000006434783b */ /* 0x000fe20000004200 */
[----:B------:R-:W-:Y:S03]  /*6030*/  FFMA.FTZ R164, R89, R87, -R94 ;  /* 0x0000005759a47223 */ /* 0x000fe6000001085e */
[----:B------:R-:W-:Y:S01]  /*6040*/  MUFU.EX2 R104, R104 ;  /* 0x0000006800687308 */ /* 0x000fe20000000800 */
[C---:B------:R-:W-:Y:S01]  /*6050*/  FMUL.FTZ R36, R84.reuse, R36 ;  /* 0x0000002454247220 */ /* 0x040fe20000410000 */
[----:B------:R-:W-:Y:S01]  /*6060*/  FMUL.FTZ R37, R84, R37 ;  /* 0x0000002554257220 */ /* 0x000fe20000410000 */
[C---:B------:R-:W-:Y:S01]  /*6070*/  FMUL.FTZ R38, R0.reuse, R38 ;  /* 0x0000002600267220 */ /* 0x040fe20000410000 */
[----:B------:R-:W-:Y:S01]  /*6080*/  FMUL.FTZ R39, R0, R39 ;  /* 0x0000002700277220 */ /* 0x000fe20000410000 */
[C---:B------:R-:W-:Y:S01]  /*6090*/  FMUL.FTZ R40, R84.reuse, R40 ;  /* 0x0000002854287220 */ /* 0x040fe20000410000 */
[----:B------:R-:W-:Y:S01]  /*60a0*/  LDSM.16.MT88.4 R68, [R100+0x2400] ;  /* 0x002400006444783b */ /* 0x000fe20000004200 */
[----:B------:R-:W-:Y:S03]  /*60b0*/  FMUL.FTZ R41, R84, R41 ;  /* 0x0000002954297220 */ /* 0x000fe60000410000 */
[----:B------:R-:W4:Y:S01]  /*60c0*/  MUFU.EX2 R103, R103 ;  /* 0x0000006700677308 */ /* 0x000f220000000800 */
[----:B-----5:R-:W-:Y:S01]  /*60d0*/  F2FP.F16.F32.PACK_AB R82, R105, R106 ;  /* 0x0000006a6952723e */ /* 0x020fe200000000ff */
[C---:B------:R-:W-:Y:S01]  /*60e0*/  FMUL.FTZ R42, R0.reuse, R42 ;  /* 0x0000002a002a7220 */ /* 0x040fe20000410000 */
[----:B------:R-:W-:Y:S01]  /*60f0*/  FMUL.FTZ R43, R0, R43 ;  /* 0x0000002b002b7220 */ /* 0x000fe20000410000 */
[-C--:B------:R-:W-:Y:S01]  /*6100*/  FFMA.FTZ R121, R125, R87.reuse, -R96 ;  /* 0x000000577d797223 */ /* 0x080fe20000010860 */
[-C--:B------:R-:W-:Y:S01]  /*6110*/  FFMA.FTZ R125, R98, R87.reuse, -R94 ;  /* 0x00000057627d7223 */ /* 0x080fe2000001085e */
[----:B------:R-:W-:Y:S01]  /*6120*/  LDSM.16.MT88.4 R76, [R101+0x6c00] ;  /* 0x006c0000654c783b */ /* 0x000fe20000004200 */
[-CC-:B------:R-:W-:Y:S01]  /*6130*/  FFMA.FTZ R123, R124, R87.reuse, -R96.reuse ;  /* 0x000000577c7b7223 */ /* 0x180fe20000010860 */
[-CC-:B------:R-:W-:Y:S01]  /*6140*/  FFMA.FTZ R124, R99, R87.reuse, -R96.reuse ;  /* 0x00000057637c7223 */ /* 0x180fe20000010860 */
[-CC-:B------:R-:W-:Y:S01]  /*6150*/  FFMA.FTZ R120, R127, R87.reuse, -R96.reuse ;  /* 0x000000577f787223 */ /* 0x180fe20000010860 */
[-CC-:B------:R-:W-:Y:S01]  /*6160*/  FFMA.FTZ R127, R97, R87.reuse, -R96.reuse ;  /* 0x00000057617f7223 */ /* 0x180fe20000010860 */
[-C--:B------:R-:W-:Y:S01]  /*6170*/  FFMA.FTZ R96, R93, R87.reuse, -R96 ;  /* 0x000000575d607223 */ /* 0x080fe20000010860 */
[----:B------:R-:W-:Y:S01]  /*6180*/  FFMA.FTZ R87, R88, R87, -R94 ;  /* 0x0000005758577223 */ /* 0x000fe2000001085e */
[----:B------:R-:W5:Y:S01]  /*6190*/  MUFU.EX2 R110, R110 ;  /* 0x0000006e006e7308 */ /* 0x000f620000000800 */
[----:B------:R-:W-:Y:S01]  /*61a0*/  LDSM.16.MT88.4 R92, [R101+0x7c00] ;  /* 0x007c0000655c783b */ /* 0x000fe20000004200 */
[C---:B------:R-:W-:Y:S01]  /*61b0*/  FMUL.FTZ R44, R84.reuse, R44 ;  /* 0x0000002c542c7220 */ /* 0x040fe20000410000 */
[----:B------:R-:W-:Y:S01]  /*61c0*/  FMUL.FTZ R45, R84, R45 ;  /* 0x0000002d542d7220 */ /* 0x000fe20000410000 */
[----:B----4-:R-:W-:Y:S01]  /*61d0*/  F2FP.F16.F32.PACK_AB R83, R103, R104 ;  /* 0x000000686753723e */ /* 0x010fe200000000ff */
[C---:B------:R-:W-:Y:S01]  /*61e0*/  FMUL.FTZ R46, R0.reuse, R46 ;  /* 0x0000002e002e7220 */ /* 0x040fe20000410000 */
[----:B------:R-:W-:Y:S01]  /*61f0*/  FMUL.FTZ R47, R0, R47 ;  /* 0x0000002f002f7220 */ /* 0x000fe20000410000 */
[C---:B------:R-:W-:Y:S03]  /*6200*/  FMUL.FTZ R48, R84.reuse, R48 ;  /* 0x0000003054307220 */ /* 0x040fe60000410000 */
[----:B------:R4:W-:Y:S01]  /*6210*/  MUFU.EX2 R145, R96 ;  /* 0x0000006000917308 */ /* 0x0009e20000000800 */
[----:B------:R-:W-:Y:S01]  /*6220*/  FMUL.FTZ R49, R84, R49 ;  /* 0x0000003154317220 */ /* 0x000fe20000410000 */
[----:B------:R-:W-:Y:S01]  /*6230*/  FMUL.FTZ R50, R0, R50 ;  /* 0x0000003200327220 */ /* 0x000fe20000410000 */
[C---:B--2---:R-:W-:Y:S05]  /*6240*/  HMMA.16816.F32 R4, R80.reuse, R12, R4 ;  /* 0x0000000c5004723c */ /* 0x044fea0000001804 */
[C---:B------:R-:W-:Y:S01]  /*6250*/  FMUL.FTZ R12, R84.reuse, R72 ;  /* 0x00000048540c7220 */ /* 0x040fe20000410000 */
[----:B------:R-:W-:Y:S01]  /*6260*/  FMUL.FTZ R13, R84, R73 ;  /* 0x00000049540d7220 */ /* 0x000fe20000410000 */
[----:B------:R-:W2:Y:S01]  /*6270*/  MUFU.EX2 R111, R111 ;  /* 0x0000006f006f7308 */ /* 0x000ea20000000800 */
[C---:B------:R-:W-:Y:S03]  /*6280*/  HMMA.16816.F32 R8, R80.reuse, R14, R8 ;  /* 0x0000000e5008723c */ /* 0x040fe60000001808 */
[C---:B------:R-:W-:Y:S01]  /*6290*/  FMUL.FTZ R14, R0.reuse, R74 ;  /* 0x0000004a000e7220 */ /* 0x040fe20000410000 */
[C---:B------:R-:W-:Y:S01]  /*62a0*/  FMUL.FTZ R15, R0.reuse, R75 ;  /* 0x0000004b000f7220 */ /* 0x040fe20000410000 */
[----:B------:R-:W-:Y:S01]  /*62b0*/  FMUL.FTZ R51, R0, R51 ;  /* 0x0000003300337220 */ /* 0x000fe20000410000 */
[----:B------:R-:W2:Y:S03]  /*62c0*/  LDSM.16.MT88.4 R72, [R100+0x1000] ;  /* 0x001000006448783b */ /* 0x000ea60000004200 */
[----:B------:R-:W-:Y:S01]  /*62d0*/  MUFU.EX2 R113, R113 ;  /* 0x0000007100717308 */ /* 0x000fe20000000800 */
[----:B------:R-:W-:Y:S01]  /*62e0*/  FFMA.FTZ R109, R84, R161, R109 ;  /* 0x000000a1546d7223 */ /* 0x000fe2000001006d */
[----:B------:R-:W-:Y:S01]  /*62f0*/  ISETP.NE.AND P0, PT, R151, -0x1, PT ;  /* 0xffffffff9700780c */ /* 0x000fe20003f05270 */
[----:B------:R-:W-:Y:S01]  /*6300*/  FFMA.FTZ R107, R0, R160, R107 ;  /* 0x000000a0006b7223 */ /* 0x000fe2000001006b */
[C---:B---3--:R-:W-:Y:S01]  /*6310*/  HMMA.16816.F32 R12, R80.reuse, R20, R12 ;  /* 0x00000014500c723c */ /* 0x048fe2000000180c */
[----:B----4-:R-:W-:Y:S02]  /*6320*/  LDSM.16.MT88.4 R96, [R100+0x1c00] ;  /* 0x001c00006460783b */ /* 0x010fe40000004200 */
[C---:B------:R-:W-:Y:S01]  /*6330*/  FMUL.FTZ R20, R84.reuse, R64 ;  /* 0x0000004054147220 */ /* 0x040fe20000410000 */
[----:B------:R-:W-:Y:S02]  /*6340*/  FMUL.FTZ R21, R84, R65 ;  /* 0x0000004154157220 */ /* 0x000fe40000410000 */
[----:B------:R-:W3:Y:S01]  /*6350*/  MUFU.EX2 R112, R112 ;  /* 0x0000007000707308 */ /* 0x000ee20000000800 */
[----:B------:R-:W-:Y:S01]  /*6360*/  FADD.FTZ R109, R108, R109 ;  /* 0x0000006d6c6d7221 */ /* 0x000fe20000010000 */
[C---:B------:R-:W-:Y:S03]  /*6370*/  HMMA.16816.F32 R16, R80.reuse, R22, R16 ;  /* 0x000000165010723c */ /* 0x040fe60000001810 */
[C---:B------:R-:W-:Y:S01]  /*6380*/  FMUL.FTZ R22, R0.reuse, R66 ;  /* 0x0000004200167220 */ /* 0x040fe20000410000 */
[----:B------:R-:W-:Y:S01]  /*6390*/  FMUL.FTZ R23, R0, R67 ;  /* 0x0000004300177220 */ /* 0x000fe20000410000 */
[----:B------:R-:W-:Y:S01]  /*63a0*/  FADD.FTZ R107, R102, R107 ;  /* 0x0000006b666b7221 */ /* 0x000fe20000010000 */
[----:B------:R-:W-:Y:S02]  /*63b0*/  LDSM.16.MT88.4 R64, [R101+0x7400] ;  /* 0x007400006540783b */ /* 0x000fe40000004200 */
[----:B------:R-:W-:Y:S01]  /*63c0*/  MUFU.EX2 R114, R114 ;  /* 0x0000007200727308 */ /* 0x000fe20000000800 */
[----:B------:R-:W-:Y:S01]  /*63d0*/  FADD.FTZ R109, R106, R109 ;  /* 0x0000006d6a6d7221 */ /* 0x000fe20000010000 */
[----:B------:R-:W-:Y:S01]  /*63e0*/  FADD.FTZ R104, R104, R107 ;  /* 0x0000006b68687221 */ /* 0x000fe20000010000 */
[C---:B-1----:R-:W-:Y:S03]  /*63f0*/  HMMA.16816.F32 R20, R80.reuse, R28, R20 ;  /* 0x0000001c5014723c */ /* 0x042fe60000001814 */
[C---:B------:R-:W-:Y:S01]  /*6400*/  FMUL.FTZ R28, R84.reuse, R56 ;  /* 0x00000038541c7220 */ /* 0x040fe20000410000 */
[----:B------:R-:W-:Y:S03]  /*6410*/  FMUL.FTZ R29, R84, R57 ;  /* 0x00000039541d7220 */ /* 0x000fe60000410000 */
[----:B------:R-:W1:Y:S01]  /*6420*/  MUFU.EX2 R115, R115 ;  /* 0x0000007300737308 */ /* 0x000e620000000800 */
[----:B------:R-:W-:Y:S01]  /*6430*/  FADD.FTZ R105, R105, R109 ;  /* 0x0000006d69697221 */ /* 0x000fe20000010000 */
[----:B------:R-:W-:Y:S01]  /*6440*/  FADD.FTZ R104, R103, R104 ;  /* 0x0000006867687221 */ /* 0x000fe20000010000 */
[C---:B------:R-:W-:Y:S03]  /*6450*/  HMMA.16816.F32 R24, R80.reuse, R30, R24 ;  /* 0x0000001e5018723c */ /* 0x040fe60000001818 */
[C---:B------:R-:W-:Y:S01]  /*6460*/  FMUL.FTZ R30, R0.reuse, R58 ;  /* 0x0000003a001e7220 */ /* 0x040fe20000410000 */
[----:B------:R-:W-:Y:S03]  /*6470*/  FMUL.FTZ R31, R0, R59 ;  /* 0x0000003b001f7220 */ /* 0x000fe60000410000 */
[----:B------:R-:W-:Y:S01]  /*6480*/  MUFU.EX2 R117, R117 ;  /* 0x0000007500757308 */ /* 0x000fe20000000800 */
[----:B------:R-:W4:Y:S01]  /*6490*/  LDSM.16.MT88.4 R56, [R101+0x6400] ;  /* 0x006400006538783b */ /* 0x000f220000004200 */
[----:B-----5:R-:W-:Y:S01]  /*64a0*/  FADD.FTZ R105, R110, R105 ;  /* 0x000000696e697221 */ /* 0x020fe20000010000 */
[----:B------:R-:W-:Y:S02]  /*64b0*/  MOV R0, R85 ;  /* 0x0000005500007202 */ /* 0x000fe40000000f00 */
[----:B------:R-:W-:Y:S01]  /*64c0*/  MOV R84, R86 ;  /* 0x0000005600547202 */ /* 0x000fe20000000f00 */
[C---:B--2---:R-:W-:Y:S04]  /*64d0*/  HMMA.16816.F32 R28, R80.reuse, R72, R28 ;  /* 0x00000048501c723c */ /* 0x044fe8000000181c */
[----:B------:R-:W2:Y:S04]  /*64e0*/  MUFU.EX2 R116, R116 ;  /* 0x0000007400747308 */ /* 0x000ea80000000800 */
[C---:B------:R-:W-:Y:S06]  /*64f0*/  HMMA.16816.F32 R32, R80.reuse, R74, R32 ;  /* 0x0000004a5020723c */ /* 0x040fec0000001820 */
[----:B------:R-:W5:Y:S02]  /*6500*/  MUFU.EX2 R120, R120 ;  /* 0x0000007800787308 */ /* 0x000f640000000800 */
[C---:B------:R-:W-:Y:S08]  /*6510*/  HMMA.16816.F32 R36, R80.reuse, R60, R36 ;  /* 0x0000003c5024723c */ /* 0x040ff00000001824 */
[----:B------:R-:W-:Y:S01]  /*6520*/  MUFU.EX2 R121, R121 ;  /* 0x0000007900797308 */ /* 0x000fe20000000800 */
[C---:B------:R-:W-:Y:S01]  /*6530*/  HMMA.16816.F32 R40, R80.reuse, R62, R40 ;  /* 0x0000003e5028723c */ /* 0x040fe20000001828 */
[----:B------:R-:W5:Y:S08]  /*6540*/  LDSM.16.MT88.4 R60, [R100+0x400] ;  /* 0x00040000643c783b */ /* 0x000f700000004200 */
[----:B------:R-:W-:Y:S01]  /*6550*/  MUFU.EX2 R122, R122 ;  /* 0x0000007a007a7308 */ /* 0x000fe20000000800 */
[C---:B------:R-:W-:Y:S09]  /*6560*/  HMMA.16816.F32 R44, R80.reuse, R52, R44 ;  /* 0x00000034502c723c */ /* 0x040ff2000000182c */
[----:B------:R-:W-:Y:S01]  /*6570*/  MUFU.EX2 R119, R119 ;  /* 0x0000007700777308 */ /* 0x000fe20000000800 */
[C---:B------:R-:W-:Y:S01]  /*6580*/  F2FP.F16.F32.PACK_AB R52, R111.reuse, R110 ;  /* 0x0000006e6f34723e */ /* 0x040fe200000000ff */
[----:B------:R-:W-:Y:S01]  /*6590*/  FADD.FTZ R111, R111, R105 ;  /* 0x000000696f6f7221 */ /* 0x000fe20000010000 */
[C---:B---3--:R-:W-:Y:S01]  /*65a0*/  F2FP.F16.F32.PACK_AB R53, R112.reuse, R113 ;  /* 0x000000717035723e */ /* 0x048fe200000000ff */
[----:B------:R-:W-:Y:S01]  /*65b0*/  FADD.FTZ R113, R113, R104 ;  /* 0x0000006871717221 */ /* 0x000fe20000010000 */
[----:B------:R-:W-:Y:S05]  /*65c0*/  HMMA.16816.F32 R48, R80, R54, R48 ;  /* 0x000000365030723c */ /* 0x000fea0000001830 */
[----:B------:R-:W-:Y:S01]  /*65d0*/  MUFU.EX2 R123, R123 ;  /* 0x0000007b007b7308 */ /* 0x000fe20000000800 */
[----:B-1----:R-:W-:Y:S01]  /*65e0*/  F2FP.F16.F32.PACK_AB R54, R115, R114 ;  /* 0x000000727336723e */ /* 0x002fe200000000ff */
[----:B------:R-:W-:Y:S01]  /*65f0*/  FADD.FTZ R113, R112, R113 ;  /* 0x0000007170717221 */ /* 0x000fe20000010000 */
[----:B--2---:R-:W-:Y:S01]  /*6600*/  F2FP.F16.F32.PACK_AB R55, R116, R117 ;  /* 0x000000757437723e */ /* 0x004fe200000000ff */
[----:B------:R-:W-:Y:S02]  /*6610*/  FADD.FTZ R111, R114, R111 ;  /* 0x0000006f726f7221 */ /* 0x000fe40000010000 */
[----:B------:R-:W-:Y:S04]  /*6620*/  FADD.FTZ R117, R117, R113 ;  /* 0x0000007175757221 */ /* 0x000fe80000010000 */
[----:B------:R-:W-:Y:S01]  /*6630*/  MUFU.EX2 R124, R124 ;  /* 0x0000007c007c7308 */ /* 0x000fe20000000800 */
[----:B------:R-:W-:Y:S01]  /*6640*/  FADD.FTZ R115, R115, R111 ;  /* 0x0000006f73737221 */ /* 0x000fe20000010000 */
[C---:B----4-:R-:W-:Y:S05]  /*6650*/  HMMA.16816.F32 R4, R52.reuse, R56, R4 ;  /* 0x000000383404723c */ /* 0x050fea0000001804 */
[----:B------:R-:W-:Y:S03]  /*6660*/  FADD.FTZ R117, R116, R117 ;  /* 0x0000007574757221 */ /* 0x000fe60000010000 */
[----:B------:R-:W-:Y:S01]  /*6670*/  MUFU.EX2 R118, R118 ;  /* 0x0000007600767308 */ /* 0x000fe20000000800 */
[----:B-----5:R-:W-:Y:S01]  /*6680*/  FADD.FTZ R115, R120, R115 ;  /* 0x0000007378737221 */ /* 0x020fe20000010000 */
[C---:B------:R-:W-:Y:S01]  /*6690*/  HMMA.16816.F32 R8, R52.reuse, R58, R8 ;  /* 0x0000003a3408723c */ /* 0x040fe20000001808 */
[----:B------:R-:W1:Y:S07]  /*66a0*/  LDSM.16.MT88.4 R56, [R100+0x1400] ;  /* 0x001400006438783b */ /* 0x000e6e0000004200 */
[----:B------:R-:W-:Y:S01]  /*66b0*/  MUFU.EX2 R125, R125 ;  /* 0x0000007d007d7308 */ /* 0x000fe20000000800 */
[C---:B------:R-:W-:Y:S09]  /*66c0*/  HMMA.16816.F32 R12, R52.reuse, R60, R12 ;  /* 0x0000003c340c723c */ /* 0x040ff2000000180c */
[----:B------:R-:W-:Y:S01]  /*66d0*/  MUFU.EX2 R126, R126 ;  /* 0x0000007e007e7308 */ /* 0x000fe20000000800 */
[C---:B------:R-:W-:Y:S01]  /*66e0*/  HMMA.16816.F32 R16, R52.reuse, R62, R16 ;  /* 0x0000003e3410723c */ /* 0x040fe20000001810 */
[----:B------:R-:W2:Y:S08]  /*66f0*/  LDSM.16.MT88.4 R60, [R101+0x8400] ;  /* 0x00840000653c783b */ /* 0x000eb00000004200 */
[----:B------:R-:W3:Y:S01]  /*6700*/  MUFU.EX2 R127, R127 ;  /* 0x0000007f007f7308 */ /* 0x000ee20000000800 */
[C---:B------:R-:W-:Y:S09]  /*6710*/  HMMA.16816.F32 R20, R52.reuse, R64, R20 ;  /* 0x000000403414723c */ /* 0x040ff20000001814 */
[----:B------:R-:W-:Y:S01]  /*6720*/  MUFU.EX2 R133, R133 ;  /* 0x0000008500857308 */ /* 0x000fe20000000800 */
[C---:B------:R-:W-:Y:S01]  /*6730*/  HMMA.16816.F32 R24, R52.reuse, R66, R24 ;  /* 0x000000423418723c */ /* 0x040fe20000001818 */
[----:B------:R-:W4:Y:S08]  /*6740*/  LDSM.16.MT88.4 R64, [R101+0x6800] ;  /* 0x006800006540783b */ /* 0x000f300000004200 */
[----:B------:R-:W5:Y:S01]  /*6750*/  MUFU.EX2 R134, R134 ;  /* 0x0000008600867308 */ /* 0x000f620000000800 */
[----:B---3--:R-:W-:Y:S01]  /*6760*/  F2FP.F16.F32.PACK_AB R88, R127, R126 ;  /* 0x0000007e7f58723e */ /* 0x008fe200000000ff */
[C---:B-1----:R-:W-:Y:S08]  /*6770*/  HMMA.16816.F32 R28, R52.reuse, R56, R28 ;  /* 0x00000038341c723c */ /* 0x042ff0000000181c */
[----:B------:R-:W1:Y:S01]  /*6780*/  MUFU.EX2 R135, R135 ;  /* 0x0000008700877308 */ /* 0x000e620000000800 */
[C---:B------:R-:W-:Y:S01]  /*6790*/  HMMA.16816.F32 R32, R52.reuse, R58, R32 ;  /* 0x0000003a3420723c */ /* 0x040fe20000001820 */
[----:B------:R-:W3:Y:S08]  /*67a0*/  LDSM.16.MT88.4 R56, [R100+0x800] ;  /* 0x000800006438783b */ /* 0x000ef00000004200 */
[----:B------:R-:W-:Y:S01]  /*67b0*/  MUFU.EX2 R164, R164 ;  /* 0x000000a400a47308 */ /* 0x000fe20000000800 */
[----:B-----5:R-:W-:Y:S01]  /*67c0*/  F2FP.F16.F32.PACK_AB R89, R134, R133 ;  /* 0x000000858659723e */ /* 0x020fe200000000ff */
[C---:B--2---:R-:W-:Y:S08]  /*67d0*/  HMMA.16816.F32 R36, R52.reuse, R60, R36 ;  /* 0x0000003c3424723c */ /* 0x044ff00000001824 */
[----:B------:R-:W2:Y:S01]  /*67e0*/  MUFU.EX2 R87, R87 ;  /* 0x0000005700577308 */ /* 0x000ea20000000800 */
[----:B-1----:R-:W-:Y:S01]  /*67f0*/  F2FP.F16.F32.PACK_AB R90, R145, R135 ;  /* 0x00000087915a723e */ /* 0x002fe200000000ff */
[C---:B------:R-:W-:Y:S01]  /*6800*/  HMMA.16816.F32 R40, R52.reuse, R62, R40 ;  /* 0x0000003e3428723c */ /* 0x040fe20000001828 */
[----:B------:R-:W1:Y:S07]  /*6810*/  LDSM.16.MT88.4 R60, [R101+0x7800] ;  /* 0x00780000653c783b */ /* 0x000e6e0000004200 */
[C---:B------:R-:W-:Y:S03]  /*6820*/  HMMA.16816.F32 R44, R52.reuse, R68, R44 ;  /* 0x00000044342c723c */ /* 0x040fe6000000182c */
[----:B--2---:R-:W-:Y:S05]  /*6830*/  F2FP.F16.F32.PACK_AB R91, R87, R164 ;  /* 0x000000a4575b723e */ /* 0x004fea00000000ff */
[----:B------:R-:W-:Y:S01]  /*6840*/  HMMA.16816.F32 R48, R52, R70, R48 ;  /* 0x000000463430723c */ /* 0x000fe20000001830 */
[----:B------:R-:W2:Y:S02]  /*6850*/  LDSM.16.MT88.4 R68, [R100+0x1800] ;  /* 0x001800006444783b */ /* 0x000ea40000004200 */
[C---:B------:R-:W-:Y:S01]  /*6860*/  F2FP.F16.F32.PACK_AB R52, R121.reuse, R120 ;  /* 0x000000787934723e */ /* 0x040fe200000000ff */
[----:B------:R-:W-:Y:S01]  /*6870*/  FADD.FTZ R121, R121, R115 ;  /* 0x0000007379797221 */ /* 0x000fe20000010000 */
[----:B------:R-:W-:Y:S01]  /*6880*/  F2FP.F16.F32.PACK_AB R53, R119, R122 ;  /* 0x0000007a7735723e */ /* 0x000fe200000000ff */
[----:B------:R-:W-:Y:S01]  /*6890*/  FADD.FTZ R122, R122, R117 ;  /* 0x000000757a7a7221 */ /* 0x000fe20000010000 */
[C---:B------:R-:W-:Y:S01]  /*68a0*/  F2FP.F16.F32.PACK_AB R54, R124.reuse, R123 ;  /* 0x0000007b7c36723e */ /* 0x040fe200000000ff */
[----:B------:R-:W-:Y:S01]  /*68b0*/  FADD.FTZ R121, R123, R121 ;  /* 0x000000797b797221 */ /* 0x000fe20000010000 */
[----:B------:R-:W-:Y:S01]  /*68c0*/  F2FP.F16.F32.PACK_AB R55, R125, R118 ;  /* 0x000000767d37723e */ /* 0x000fe200000000ff */
[----:B------:R-:W-:Y:S02]  /*68d0*/  FADD.FTZ R122, R119, R122 ;  /* 0x0000007a777a7221 */ /* 0x000fe40000010000 */
[----:B------:R-:W-:Y:S02]  /*68e0*/  FADD.FTZ R124, R124, R121 ;  /* 0x000000797c7c7221 */ /* 0x000fe40000010000 */
[----:B------:R-:W-:Y:S02]  /*68f0*/  FADD.FTZ R118, R118, R122 ;  /* 0x0000007a76767221 */ /* 0x000fe40000010000 */
[C---:B----4-:R-:W-:Y:S03]  /*6900*/  HMMA.16816.F32 R4, R52.reuse, R64, R4 ;  /* 0x000000403404723c */ /* 0x050fe60000001804 */
[----:B------:R-:W-:Y:S01]  /*6910*/  FADD.FTZ R118, R125, R118 ;  /* 0x000000767d767221 */ /* 0x000fe20000010000 */
[----:B------:R-:W-:Y:S03]  /*6920*/  FADD.FTZ R124, R126, R124 ;  /* 0x0000007c7e7c7221 */ /* 0x000fe60000010000 */
[----:B------:R-:W-:Y:S01]  /*6930*/  FADD.FTZ R133, R133, R118 ;  /* 0x0000007685857221 */ /* 0x000fe20000010000 */
[C---:B------:R-:W-:Y:S01]  /*6940*/  HMMA.16816.F32 R8, R52.reuse, R66, R8 ;  /* 0x000000423408723c */ /* 0x040fe20000001808 */
[----:B------:R-:W4:Y:S02]  /*6950*/  LDSM.16.MT88.4 R64, [R101+0x8800] ;  /* 0x008800006540783b */ /* 0x000f240000004200 */
[----:B------:R-:W-:Y:S01]  /*6960*/  FADD.FTZ R127, R127, R124 ;  /* 0x0000007c7f7f7221 */ /* 0x000fe20000010000 */
[----:B------:R-:W-:Y:S03]  /*6970*/  FADD.FTZ R133, R134, R133 ;  /* 0x0000008586857221 */ /* 0x000fe60000010000 */
[----:B------:R-:W-:Y:S01]  /*6980*/  FADD.FTZ R127, R135, R127 ;  /* 0x0000007f877f7221 */ /* 0x000fe20000010000 */
[C---:B---3--:R-:W-:Y:S03]  /*6990*/  HMMA.16816.F32 R12, R52.reuse, R56, R12 ;  /* 0x00000038340c723c */ /* 0x048fe6000000180c */
[----:B------:R-:W-:Y:S01]  /*69a0*/  FADD.FTZ R133, R164, R133 ;  /* 0x00000085a4857221 */ /* 0x000fe20000010000 */
[----:B------:R-:W-:Y:S03]  /*69b0*/  FADD.FTZ R161, R145, R127 ;  /* 0x0000007f91a17221 */ /* 0x000fe60000010000 */
[----:B------:R-:W-:Y:S01]  /*69c0*/  FADD.FTZ R160, R87, R133 ;  /* 0x0000008557a07221 */ /* 0x000fe20000010000 */
[C---:B------:R-:W-:Y:S01]  /*69d0*/  HMMA.16816.F32 R16, R52.reuse, R58, R16 ;  /* 0x0000003a3410723c */ /* 0x040fe20000001810 */
[----:B------:R-:W3:Y:S07]  /*69e0*/  LDSM.16.MT88.4 R56, [R100+0x2800] ;  /* 0x002800006438783b */ /* 0x000eee0000004200 */
[C---:B-1----:R-:W-:Y:S08]  /*69f0*/  HMMA.16816.F32 R20, R52.reuse, R60, R20 ;  /* 0x0000003c3414723c */ /* 0x042ff00000001814 */
[C---:B------:R-:W-:Y:S01]  /*6a00*/  HMMA.16816.F32 R24, R52.reuse, R62, R24 ;  /* 0x0000003e3418723c */ /* 0x040fe20000001818 */
[----:B------:R-:W1:Y:S07]  /*6a10*/  LDSM.16.MT88.4 R60, [R100+0xc00] ;  /* 0x000c0000643c783b */ /* 0x000e6e0000004200 */
[C---:B--2---:R-:W-:Y:S08]  /*6a20*/  HMMA.16816.F32 R28, R52.reuse, R68, R28 ;  /* 0x00000044341c723c */ /* 0x044ff0000000181c */
[C---:B------:R-:W-:Y:S08]  /*6a30*/  HMMA.16816.F32 R32, R52.reuse, R70, R32 ;  /* 0x000000463420723c */ /* 0x040ff00000001820 */
[C---:B----4-:R-:W-:Y:S08]  /*6a40*/  HMMA.16816.F32 R36, R52.reuse, R64, R36 ;  /* 0x000000403424723c */ /* 0x050ff00000001824 */
[C---:B------:R-:W-:Y:S08]  /*6a50*/  HMMA.16816.F32 R40, R52.reuse, R66, R40 ;  /* 0x000000423428723c */ /* 0x040ff00000001828 */
[C---:B---3--:R-:W-:Y:S08]  /*6a60*/  HMMA.16816.F32 R44, R52.reuse, R56, R44 ;  /* 0x00000038342c723c */ /* 0x048ff0000000182c */
[----:B------:R-:W-:Y:S08]  /*6a70*/  HMMA.16816.F32 R48, R52, R58, R48 ;  /* 0x0000003a3430723c */ /* 0x000ff00000001830 */
[C---:B------:R-:W-:Y:S01]  /*6a80*/  HMMA.16816.F32 R80, R88.reuse, R76, R4 ;  /* 0x0000004c5850723c */ /* 0x040fe20000001804 */
[----:B------:R-:W2:Y:S07]  /*6a90*/  LDSM.16.MT88.4 R4, [R101+0x8c00] ;  /* 0x008c00006504783b */ /* 0x000eae0000004200 */
[C---:B------:R-:W-:Y:S01]  /*6aa0*/  HMMA.16816.F32 R76, R88.reuse, R78, R8 ;  /* 0x0000004e584c723c */ /* 0x040fe20000001808 */
[----:B------:R-:W3:Y:S07]  /*6ab0*/  LDSM.16.MT88.4 R8, [R100+0x2c00] ;  /* 0x002c00006408783b */ /* 0x000eee0000004200 */
[C---:B-1----:R-:W-:Y:S08]  /*6ac0*/  HMMA.16816.F32 R72, R88.reuse, R60, R12 ;  /* 0x0000003c5848723c */ /* 0x042ff0000000180c */
        /* <DEDUP_REMOVED lines=8> */
[----:B------:R-:W-:Y:S01]  /*6b50*/  HMMA.16816.F32 R48, R88, R10, R48 ;  /* 0x0000000a5830723c */ /* 0x000fe20000001830 */
[----:B------:R-:W-:Y:S08]  /*6b60*/  @!UPT UIADD3 URZ, UPT, UPT, URZ, URZ, URZ ;  /* 0x000000fffffff290 */ /* 0x000ff0000fffe0ff */
[----:B------:R-:W-:Y:S11]  /*6b70*/  @P0 BRA `(.L_x_6831) ;  /* 0xffffffd400d40947 */ /* 0x000ff6000383ffff */
.L_x_6824:
        /* <DEDUP_REMOVED lines=11> */
.L_x_6842:
[----:B---34-:R-:W-:Y:S01]  /*6c30*/  FADD.FTZ R160, R160, R0 ;  /* 0x00000000a0a07221 */ /* 0x018fe20000010000 */
[----:B------:R-:W2:Y:S01]  /*6c40*/  MUFU.RCP R4, R8 ;  /* 0x0000000800047308 */ /* 0x000ea20000001000 */
[----:B------:R-:W-:Y:S02]  /*6c50*/  SHF.L.U32 R0, R128, 0x1, RZ ;  /* 0x0000000180007819 */ /* 0x000fe400000006ff */
[----:B------:R-:W-:Y:S02]  /*6c60*/  FSETP.NE.FTZ.AND P2, PT, R8, RZ, PT ;  /* 0x000000ff0800720b */ /* 0x000fe40003f55000 */
[----:B------:R-:W-:Y:S02]  /*6c70*/  LOP3.LUT R0, R131, 0x6, R0, 0xf8, !PT ;  /* 0x0000000683007812 */ /* 0x000fe400078ef800 */
[----:B------:R-:W-:Y:S01]  /*6c80*/  FSETP.NE.FTZ.AND P5, PT, R160, RZ, PT ;  /* 0x000000ffa000720b */ /* 0x000fe20003fb5000 */
[----:B------:R-:W3:Y:S01]  /*6c90*/  MUFU.RCP R5, R160 ;  /* 0x000000a000057308 */ /* 0x000ee20000001000 */
[----:B------:R-:W-:-:S04]  /*6ca0*/  LOP3.LUT R0, R0, 0x20, R138, 0xf8, !PT ;  /* 0x0000002000007812 */ /* 0x000fc800078ef88a */
[----:B------:R-:W-:Y:S02]  /*6cb0*/  LOP3.LUT R0, R0, R154, RZ, 0xfc, !PT ;  /* 0x0000009a00007212 */ /* 0x000fe400078efcff */
[----:B--2---:R-:W-:Y:S02]  /*6cc0*/  FSEL R4, R4, 1, P2 ;  /* 0x3f80000004047808 */ /* 0x004fe40001000000 */
[----:B------:R-:W-:Y:S02]  /*6cd0*/  LEA R132, R0, R132, 0x1 ;  /* 0x0000008400847211 */ /* 0x000fe400078e08ff */
[----:B------:R-:W-:Y:S01]  /*6ce0*/  LOP3.LUT R0, R129, 0x20, RZ, 0xc0, !PT ;  /* 0x0000002081007812 */ /* 0x000fe200078ec0ff */
[C---:B------:R-:W-:Y:S01]  /*6cf0*/  FMUL.FTZ R80, R4.reuse, R80 ;  /* 0x0000005004507220 */ /* 0x040fe20000410000 */
[C---:B------:R-:W-:Y:S01]  /*6d00*/  FMUL.FTZ R81, R4.reuse, R81 ;  /* 0x0000005104517220 */ /* 0x040fe20000410000 */
        /* <DEDUP_REMOVED lines=22> */
[C---:B------:R-:W-:Y:S01]  /*6e70*/  FMUL.FTZ R61, R4.reuse, R61 ;  /* 0x0000003d043d7220 */ /* 0x040fe20000410000 */
[C---:B------:R-:W-:Y:S01]  /*6e80*/  FMUL.FTZ R62, R5.reuse, R62 ;  /* 0x0000003e053e7220 */ /* 0x040fe20000410000 */
[----:B------:R-:W-:Y:S01]  /*6e90*/  FMUL.FTZ R63, R5, R63 ;  /* 0x0000003f053f7220 */ /* 0x000fe20000410000 */
[----:B------:R-:W-:Y:S01]  /*6ea0*/  F2FP.F16.F32.PACK_AB R80, R81, R80 ;  /* 0x000000505150723e */ /* 0x000fe200000000ff */
[C---:B------:R-:W-:Y:S01]  /*6eb0*/  FMUL.FTZ R56, R4.reuse, R56 ;  /* 0x0000003804387220 */ /* 0x040fe20000410000 */
[----:B------:R-:W-:Y:S01]  /*6ec0*/  F2FP.F16.F32.PACK_AB R82, R83, R82 ;  /* 0x000000525352723e */ /* 0x000fe200000000ff */
        /* <DEDUP_REMOVED lines=12> */
[----:B------:R-:W-:Y:S01]  /*6f90*/  FMUL.FTZ R37, R4, R37 ;  /* 0x0000002504257220 */ /* 0x000fe20000410000 */
[----:B------:R-:W-:Y:S01]  /*6fa0*/  IADD3 R7, PT, PT, R132, -R129, RZ ;  /* 0x8000008184077210 */ /* 0x000fe20007ffe0ff */
        /* <DEDUP_REMOVED lines=12> */
[C---:B------:R-:W-:Y:S01]  /*7070*/  FMUL.FTZ R45, R4.reuse, R45 ;  /* 0x0000002d042d7220 */ /* 0x040fe20000410000 */
[C---:B------:R-:W-:Y:S01]  /*7080*/  FMUL.FTZ R48, R4.reuse, R48 ;  /* 0x0000003004307220 */ /* 0x040fe20000410000 */
        /* <DEDUP_REMOVED lines=39> */
[----:B------:R-:W-:Y:S04]  /*7300*/  STS [R7+0x2020], R44 ;  /* 0x0020202c07007388 */ /* 0x000fe80000000800 */
[----:B------:R-:W-:Y:S04]  /*7310*/  STS [R7+0x2220], R46 ;  /* 0x0022202e07007388 */ /* 0x000fe80000000800 */
[----:B------:R-:W-:Y:S04]  /*7320*/  STS [R129+0x2030], R4 ;  /* 0x0020300481007388 */ /* 0x000fe80000000800 */
[----:B------:R4:W-:Y:S01]  /*7330*/  STS [R129+0x2230], R5 ;  /* 0x0022300581007388 */ /* 0x0009e20000000800 */
[----:B------:R-:W-:-:S03]  /*7340*/  ISETP.NE.AND P1, PT, R155, -0x1, PT ;  /* 0xffffffff9b00780c */ /* 0x000fc60003f25270 */
[----:B--2---:R-:W2:Y:S04]  /*7350*/  LD.E.64 R36, desc[UR4][R2.64+0x88] ;  /* 0x0000880402247980 */ /* 0x004ea8000c101b00 */
[----:B------:R-:W2:Y:S04]  /*7360*/  LD.E.64 R12, desc[UR4][R2.64+0x90] ;  /* 0x00009004020c7980 */ /* 0x000ea8000c101b00 */
[----:B---3--:R-:W3:Y:S04]  /*7370*/  LD.E.U8 R0, desc[UR4][R2.64+0x1c8] ;  /* 0x0001c80402007980 */ /* 0x008ee8000c101100 */
[----:B------:R-:W2:Y:S04]  /*7380*/  @!P1 LD.E.64 R38, desc[UR4][R2.64+0x80] ;  /* 0x0000800402269980 */ /* 0x000ea8000c101b00 */
[----:B------:R1:W5:Y:S04]  /*7390*/  LD.E.64 R34, desc[UR4][R2.64+0x70] ;  /* 0x0000700402227980 */ /* 0x000368000c101b00 */
[----:B------:R1:W5:Y:S01]  /*73a0*/  LD.E.64 R32, desc[UR4][R2.64+0xa0] ;  /* 0x0000a00402207980 */ /* 0x000362000c101b00 */
[----:B------:R-:W4:Y:S01]  /*73b0*/  @P2 MUFU.LG2 R11, R8 ;  /* 0x00000008000b2308 */ /* 0x000f220000000c00 */
[----:B---3--:R-:W-:-:S13]  /*73c0*/  ISETP.NE.AND P4, PT, R0, RZ, PT ;  /* 0x000000ff0000720c */ /* 0x008fda0003f85270 */
[----:B------:R-:W3:Y:S04]  /*73d0*/  @!P4 LD.E R10, desc[UR4][R2.64+0x60] ;  /* 0x00006004020ac980 */ /* 0x000ee8000c101900 */
[----:B------:R-:W3:Y:S01]  /*73e0*/  @!P4 LD.E R9, desc[UR4][R2.64+0xb4] ;  /* 0x0000b4040209c980 */ /* 0x000ee2000c101900 */
[----:B------:R-:W1:Y:S01]  /*73f0*/  @P5 MUFU.LG2 R160, R160 ;  /* 0x000000a000a05308 */ /* 0x000e620000000c00 */
[----:B------:R-:W-:Y:S01]  /*7400*/  SHF.R.U32.HI R0, RZ, 0x2, R128 ;  /* 0x00000002ff007819 */ /* 0x000fe20000011680 */
[----:B----4-:R-:W-:Y:S01]  /*7410*/  @P2 FMUL.FTZ R11, R11, 0.69314718246459960938 ;  /* 0x3f3172180b0b2820 */ /* 0x010fe20000410000 */
[----:B------:R-:W-:Y:S02]  /*7420*/  SHF.L.U32 R5, R149, 0x6, RZ ;  /* 0x0000000695057819 */ /* 0x000fe400000006ff */
[----:B------:R-:W-:Y:S01]  /*7430*/  IADD3 R4, PT, PT, R0, 0x20, RZ ;  /* 0x0000002000047810 */ /* 0x000fe20007ffe0ff */
[----:B--2---:R-:W-:Y:S01]  /*7440*/  @P1 IMAD.WIDE.U32 R14, R36, R155, RZ ;  /* 0x0000009b240e1225 */ /* 0x004fe200078e00ff */
[----:B------:R-:W-:-:S02]  /*7450*/  MOV R16, R137 ;  /* 0x0000008900107202 */ /* 0x000fc40000000f00 */
[----:B------:R-:W-:Y:S01]  /*7460*/  MOV R17, RZ ;  /* 0x000000ff00117202 */ /* 0x000fe20000000f00 */
[----:B------:R-:W-:Y:S01]  /*7470*/  @!P1 IMAD R8, R39, R148, RZ ;  /* 0x0000009427089224 */ /* 0x000fe200078e02ff */
[----:B------:R-:W-:Y:S01]  /*7480*/  ISETP.GE.AND P0, PT, R4, R136, PT ;  /* 0x000000880400720c */ /* 0x000fe20003f06270 */
[----:B------:R-:W-:Y:S01]  /*7490*/  @!P1 IMAD.WIDE.U32 R38, R38, R148, RZ ;  /* 0x0000009426269225 */ /* 0x000fe200078e00ff */
[----:B------:R-:W-:-:S03]  /*74a0*/  MOV R4, 0x7f800000 ;  /* 0x7f80000000047802 */ /* 0x000fc60000000f00 */
[----:B-----5:R-:W-:Y:S01]  /*74b0*/  @P2 FFMA.FTZ R4, R6, R86, R11 ;  /* 0x0000005606042223 */ /* 0x020fe2000001000b */
[----:B------:R-:W-:Y:S01]  /*74c0*/  @P1 MOV R38, R14 ;  /* 0x0000000e00261202 */ /* 0x000fe20000000f00 */
[----:B------:R-:W-:Y:S02]  /*74d0*/  @P1 IMAD R7, R37, R155, RZ ;  /* 0x0000009b25071224 */ /* 0x000fe400078e02ff */
[----:B------:R-:W-:-:S04]  /*74e0*/  IMAD.WIDE.U32 R16, R5, R36, R16 ;  /* 0x0000002405107225 */ /* 0x000fc800078e0010 */
[----:B------:R-:W-:Y:S02]  /*74f0*/  IMAD R11, R37, R5, RZ ;  /* 0x00000005250b7224 */ /* 0x000fe400078e02ff */
[-C--:B------:R-:W-:Y:S02]  /*7500*/  IMAD R13, R13, R147.reuse, RZ ;  /* 0x000000930d0d7224 */ /* 0x080fe400078e02ff */
[----:B------:R-:W-:Y:S01]  /*7510*/  IMAD.WIDE.U32 R18, R12, R147, RZ ;  /* 0x000000930c127225 */ /* 0x000fe200078e00ff */
[----:B------:R-:W-:-:S03]  /*7520*/  @!P1 IADD3 R8, PT, PT, R39, R8, RZ ;  /* 0x0000000827089210 */ /* 0x000fc60007ffe0ff */
[----:B-1----:R-:W-:Y:S01]  /*7530*/  @P5 FMUL.FTZ R160, R160, 0.69314718246459960938 ;  /* 0x3f317218a0a05820 */ /* 0x002fe20000410000 */
[----:B------:R-:W-:Y:S02]  /*7540*/  @P1 IADD3 R8, PT, PT, R15, R7, RZ ;  /* 0x000000070f081210 */ /* 0x000fe40007ffe0ff */
[----:B------:R-:W-:Y:S02]  /*7550*/  IADD3 R11, PT, PT, R17, R11, RZ ;  /* 0x0000000b110b7210 */ /* 0x000fe40007ffe0ff */
[----:B------:R-:W-:Y:S02]  /*7560*/  IADD3 R13, PT, PT, R19, R13, RZ ;  /* 0x0000000d130d7210 */ /* 0x000fe40007ffe0ff */
[----:B------:R-:W-:Y:S02]  /*7570*/  IADD3 R38, P3, P2, R18, R16, R38 ;  /* 0x0000001012267210 */ /* 0x000fe40007a7e026 */
[----:B------:R-:W-:Y:S01]  /*7580*/  MOV R7, 0x7f800000 ;  /* 0x7f80000000077802 */ /* 0x000fe20000000f00 */
[----:B------:R-:W-:Y:S01]  /*7590*/  @P5 FFMA.FTZ R7, R6, R85, R160 ;  /* 0x0000005506075223 */ /* 0x000fe200000100a0 */
[----:B------:R-:W-:-:S02]  /*75a0*/  LOP3.LUT P6, RZ, R128, 0x3, RZ, 0xc0, !PT ;  /* 0x0000000380ff7812 */ /* 0x000fc400078cc0ff */
        /* <DEDUP_REMOVED lines=9> */
.L_x_6833:
        /* <DEDUP_REMOVED lines=14> */
[----:B------:R-:W-:Y:S01]  /*7720*/  IADD3 R3, P2, PT, R6, R2, RZ ;  /* 0x0000000206037210 */ /* 0x000fe20007f5e0ff */
        /* <DEDUP_REMOVED lines=8> */
.L_x_6835:
[----:B------:R-:W-:Y:S05]  /*77b0*/  BSYNC.RECONVERGENT B0 ;  /* 0x0000000000007941 */ /* 0x000fea0003800200 */
.L_x_6834:
        /* <DEDUP_REMOVED lines=10> */
.L_x_6837:
[----:B------:R-:W-:Y:S05]  /*7860*/  BSYNC.RECONVERGENT B0 ;  /* 0x0000000000007941 */ /* 0x000fea0003800200 */
.L_x_6836:
[----:B-1----:R-:W-:Y:S02]  /*7870*/  MOV R2, R146 ;  /* 0x0000009200027202 */ /* 0x002fe40000000f00 */
[----:B------:R-:W-:-:S04]  /*7880*/  MOV R3, 0x0 ;  /* 0x0000000000037802 */ /* 0x000fc80000000f00 */
[----:B--234-:R-:W-:Y:S05]  /*7890*/  @P0 RET.REL.NODEC R2 `(_ZN5flash24flash_fwd_splitkv_kernelI23Flash_fwd_kernel_traitsILi96ELi64ELi64ELi4ELb0ELb0EN7cutlass6half_tE19Flash_kernel_traitsILi96ELi64ELi64ELi4ES3_EELb0ELb0ELb0ELb0ELb1ELb1ELb0ELb0EEEvNS_16Flash_fwd_paramsE) ;  /* 0xffffff8402d80950 */ /* 0x01cfea0003c3ffff */
[----:B------:R-:W-:Y:S01]  /*78a0*/  IADD3 R2, P0, PT, R0, 0x20, RZ ;  /* 0x0000002000027810 */ /* 0x000fe20007f1e0ff */
[----:B------:R-:W-:Y:S01]  /*78b0*/  IMAD.MOV.U32 R5, RZ, RZ, R39 ;  /* 0x000000ffff057224 */ /* 0x000fe200078e0027 */
[----:B------:R-:W-:Y:S01]  /*78c0*/  MOV R4, R38 ;  /* 0x0000002600047202 */ /* 0x000fe20000000f00 */
[----:B------:R-:W-:Y:S01]  /*78d0*/  IMAD.MOV.U32 R147, RZ, RZ, 0x0 ;  /* 0x00000000ff937424 */ /* 0x000fe200078e00ff */
[----:B------:R-:W-:-:S03]  /*78e0*/  IADD3.X R0, PT, PT, RZ, RZ, RZ, P0, !PT ;  /* 0x000000ffff007210 */ /* 0x000fc600007fe4ff */
[----:B------:R-:W-:-:S04]  /*78f0*/  IMAD.WIDE.U32 R4, R36, R2, R4 ;  /* 0x0000000224047225 */ /* 0x000fc800078e0004 */
[----:B------:R-:W-:-:S04]  /*7900*/  IMAD R0, R0, R36, RZ ;  /* 0x0000002400007224 */ /* 0x000fc800078e02ff */
[----:B------:R-:W-:Y:S01]  /*7910*/  IMAD R0, R37, R2, R0 ;  /* 0x0000000225007224 */ /* 0x000fe200078e0200 */
[----:B------:R-:W-:-:S04]  /*7920*/  LEA R2, P0, R4, R34, 0x1 ;  /* 0x0000002204027211 */ /* 0x000fc800078008ff */
[----:B------:R-:W-:-:S04]  /*7930*/  IADD3 R0, PT, PT, R5, R0, RZ ;  /* 0x0000000005007210 */ /* 0x000fc80007ffe0ff */
[----:B------:R-:W-:-:S05]  /*7940*/  LEA.HI.X R3, R4, R35, R0, 0x1, P0 ;  /* 0x0000002304037211 */ /* 0x000fca00000f0c00 */
[----:B------:R-:W-:Y:S04]  /*7950*/  ST.E.128 desc[UR4][R2.64], R20 ;  /* 0x0000001402007985 */ /* 0x000fe8000c101d04 */
[----:B------:R-:W-:Y:S04]  /*7960*/  ST.E.128 desc[UR4][R2.64+0x40], R12 ;  /* 0x0000400c02007985 */ /* 0x000fe8000c101d04 */
[----:B------:R1:W-:Y:S02]  /*7970*/  ST.E.128 desc[UR4][R2.64+0x80], R28 ;  /* 0x0000801c02007985 */ /* 0x0003e4000c101d04 */
[----:B-1----:R-:W-:Y:S05]  /*7980*/  RET.REL.NODEC R146 `(_ZN5flash24flash_fwd_splitkv_kernelI23Flash_fwd_kernel_traitsILi96ELi64ELi64ELi4ELb0ELb0EN7cutlass6half_tE19Flash_kernel_traitsILi96ELi64ELi64ELi4ES3_EELb0ELb0ELb0ELb0ELb1ELb1ELb0ELb0EEEvNS_16Flash_fwd_paramsE) ;  /* 0xffffff84929c7950 */ /* 0x002fea0003c3ffff */
.L_x_6832:
[----:B------:R-:W-:Y:S01]  /*7990*/  MOV R0, 0x1f ;  /* 0x0000001f00007802 */ /* 0x000fe20000000f00 */
[----:B------:R-:W-:Y:S01]  /*79a0*/  IMAD.MOV.U32 R4, RZ, RZ, 0x2 ;  /* 0x00000002ff047424 */ /* 0x000fe200078e00ff */
[----:B------:R-:W-:Y:S01]  /*79b0*/  MOV R7, R161 ;  /* 0x000000a100077202 */ /* 0x000fe20000000f00 */
[----:B------:R-:W-:-:S07]  /*79c0*/  IMAD.MOV.U32 R5, RZ, RZ, -0x1 ;  /* 0xffffffffff057424 */ /* 0x000fce00078e00ff */
[----:B-1---5:R-:W-:Y:S05]  /*79d0*/  WARPSYNC.COLLECTIVE R5, `(.L_x_6838) ;  /* 0x0000000005087348 */ /* 0x022fea0003c00000 */
[----:B------:R2:W3:Y:S02]  /*79e0*/  SHFL.BFLY P0, R0, R7, R4, R0 ;  /* 0x0c00000407007389 */ /* 0x0004e40000000000 */
[----:B-123-5:R-:W-:Y:S05]  /*79f0*/  ENDCOLLECTIVE ;  /* 0x000000000000791b */ /* 0x02efea0003800000 */
.L_x_6838:
[----:B------:R-:W-:Y:S01]  /*7a00*/  MOV R4, R0 ;  /* 0x0000000000047202 */ /* 0x000fe20000000f00 */
[----:B------:R-:W-:-:S04]  /*7a10*/  IMAD.MOV.U32 R0, RZ, RZ, 0x1f ;  /* 0x0000001fff007424 */ /* 0x000fc800078e00ff */
[----:B------:R-:W-:Y:S01]  /*7a20*/  FADD.FTZ R161, R4, R161 ;  /* 0x000000a104a17221 */ /* 0x000fe20000010000 */
[----:B------:R-:W-:-:S03]  /*7a30*/  MOV R4, 0x1 ;  /* 0x0000000100047802 */ /* 0x000fc60000000f00 */
[----:B------:R-:W-:-:S07]  /*7a40*/  IMAD.MOV.U32 R7, RZ, RZ, R161 ;  /* 0x000000ffff077224 */ /* 0x000fce00078e00a1 */
[----:B------:R-:W-:Y:S05]  /*7a50*/  WARPSYNC.COLLECTIVE R5, `(.L_x_6839) ;  /* 0x0000000005087348 */ /* 0x000fea0003c00000 */
[----:B------:R1:W2:Y:S02]  /*7a60*/  SHFL.BFLY P0, R0, R7, R4, R0 ;  /* 0x0c00000407007389 */ /* 0x0002a40000000000 */
[----:B-12---:R-:W-:Y:S05]  /*7a70*/  ENDCOLLECTIVE ;  /* 0x000000000000791b */ /* 0x006fea0003800000 */
.L_x_6839:
[----:B------:R-:W-:Y:S01]  /*7a80*/  MOV R8, R0 ;  /* 0x0000000000087202 */ /* 0x000fe20000000f00 */
[----:B------:R-:W-:Y:S01]  /*7a90*/  IMAD.MOV.U32 R7, RZ, RZ, R160 ;  /* 0x000000ffff077224 */ /* 0x000fe200078e00a0 */
[----:B------:R-:W-:Y:S02]  /*7aa0*/  MOV R0, 0x1f ;  /* 0x0000001f00007802 */ /* 0x000fe40000000f00 */
[----:B------:R-:W-:Y:S01]  /*7ab0*/  MOV R4, 0x2 ;  /* 0x0000000200047802 */ /* 0x000fe20000000f00 */
[----:B------:R-:W-:-:S07]  /*7ac0*/  FADD.FTZ R8, R161, R8 ;  /* 0x00000008a1087221 */ /* 0x000fce0000010000 */
[----:B------:R-:W-:Y:S05]  /*7ad0*/  WARPSYNC.COLLECTIVE R5, `(.L_x_6840) ;  /* 0x0000000005087348 */ /* 0x000fea0003c00000 */
[----:B------:R1:W2:Y:S02]  /*7ae0*/  SHFL.BFLY P0, R0, R7, R4, R0 ;  /* 0x0c00000407007389 */ /* 0x0002a40000000000 */
[----:B-12---:R-:W-:Y:S05]  /*7af0*/  ENDCOLLECTIVE ;  /* 0x000000000000791b */ /* 0x006fea0003800000 */
.L_x_6840:
[----:B------:R-:W-:Y:S01]  /*7b00*/  FADD.FTZ R160, R0, R160 ;  /* 0x000000a000a07221 */ /* 0x000fe20000010000 */
[----:B------:R-:W-:Y:S02]  /*7b10*/  MOV R0, 0x1f ;  /* 0x0000001f00007802 */ /* 0x000fe40000000f00 */
[----:B------:R-:W-:Y:S01]  /*7b20*/  MOV R4, 0x1 ;  /* 0x0000000100047802 */ /* 0x000fe20000000f00 */
[----:B------:R-:W-:-:S07]  /*7b30*/  IMAD.MOV.U32 R7, RZ, RZ, R160 ;  /* 0x000000ffff077224 */ /* 0x000fce00078e00a0 */
[----:B------:R-:W-:Y:S05]  /*7b40*/  WARPSYNC.COLLECTIVE R5, `(.L_x_6841) ;  /* 0x0000000005087348 */ /* 0x000fea0003c00000 */
[----:B------:R1:W2:Y:S02]  /*7b50*/  SHFL.BFLY P0, R0, R7, R4, R0 ;  /* 0x0c00000407007389 */ /* 0x0002a40000000000 */
[----:B-12---:R-:W-:Y:S05]  /*7b60*/  ENDCOLLECTIVE ;  /* 0x000000000000791b */ /* 0x006fea0003800000 */
.L_x_6841:
[----:B------:R-:W-:Y:S05]  /*7b70*/  BRA `(.L_x_6842) ;  /* 0xfffffff0002c7947 */ /* 0x000fea000383ffff */
.L_x_6843:
        /* <DEDUP_REMOVED lines=16> */
.L_x_11691:


//--------------------- .text._ZN5flash24flash_fwd_splitkv_kernelI23Flash_fwd_kernel_traitsILi96ELi64ELi64ELi4ELb0ELb0EN7cutlass6half_tE19Flash_kernel_traitsILi96ELi64ELi64ELi4ES3_EELb0ELb0ELb0ELb0ELb1ELb0ELb1ELb0EEEvNS_16Flash_fwd_paramsE --------------------------
	.section	.text._ZN5flash24flash_fwd_splitkv_kernelI23Flash_fwd_kernel_traitsILi96ELi64ELi64ELi4ELb0ELb0EN7cutlass6half_tE19Flash_kernel_traitsILi96ELi64ELi64ELi4ES3_EELb0ELb0ELb0ELb0ELb1ELb0ELb1ELb0EEEvNS_16Flash_fwd_paramsE,"ax",@progbits
	.align	128
        .global         _ZN5flash24flash_fwd_splitkv_kernelI23Flash_fwd_kernel_traitsILi96ELi64ELi64ELi4ELb0ELb0EN7cutlass6half_tE19Flash_kernel_traitsILi96ELi64ELi64ELi4ES3_EELb0ELb0ELb0ELb0ELb1ELb0ELb1ELb0EEEvNS_16Flash_fwd_paramsE
        .type           _ZN5flash24flash_fwd_splitkv_kernelI23Flash_fwd_kernel_traitsILi96ELi64ELi64ELi4ELb0ELb0EN7cutlass6half_tE19Flash_kernel_traitsILi96ELi64ELi64ELi4ES3_EELb0ELb0ELb0ELb0ELb1ELb0ELb1ELb0EEEvNS_16Flash_fwd_paramsE,@function
        .size           _ZN5flash24flash_fwd_splitkv_kernelI23Flash_fwd_kernel_traitsILi96ELi64ELi64ELi4ELb0ELb0EN7cutlass6half_tE19Flash_kernel_traitsILi96ELi64ELi64ELi4ES3_EELb0ELb0ELb0ELb0ELb1ELb0ELb1ELb0EEEvNS_16Flash_fwd_paramsE,(.L_x_11692 - _ZN5flash24flash_fwd_splitkv_kernelI23Flash_fwd_kernel_traitsILi96ELi64ELi64ELi4ELb0ELb0EN7cutlass6half_tE19Flash_kernel_traitsILi96ELi64ELi64ELi4ES3_EELb0ELb0ELb0ELb0ELb1ELb0ELb1ELb0EEEvNS_16Flash_fwd_paramsE)
        .other          _ZN5flash24flash_fwd_splitkv_kernelI23Flash_fwd_kernel_traitsILi96ELi64ELi64ELi4ELb0ELb0EN7cutlass6half_tE19Flash_kernel_traitsILi96ELi64ELi64ELi4ES3_EELb0ELb0ELb0ELb0ELb1ELb0ELb1ELb0EEEvNS_16Flash_fwd_paramsE,@"STO_CUDA_ENTRY STV_DEFAULT"
_ZN5flash24flash_fwd_splitkv_kernelI23Flash_fwd_kernel_traitsILi96ELi64ELi64ELi4ELb0ELb0EN7cutlass6half_tE19Flash_kernel_traitsILi96ELi64ELi64ELi4ES3_EELb0ELb0ELb0ELb0ELb1ELb0ELb1ELb0EEEvNS_16Flash_fwd_paramsE:
.text._ZN5flash24flash_fwd_splitkv_kernelI23Flash_fwd_kernel_traitsILi96ELi64ELi64ELi4ELb0ELb0EN7cutlass6half_tE19Flash_kernel_traitsILi96ELi64ELi64ELi4ES3_EELb0ELb0ELb0ELb0ELb1ELb0ELb1ELb0EEEvNS_16Flash_fwd_paramsE:
        /* <DEDUP_REMOVED lines=29> */
[----:B------:R-:W-:Y:S05]  /*01d0*/  CALL.REL.NOINC `($_ZN5flash24flash_fwd_splitkv_kernelI23Flash_fwd_kernel_traitsILi96ELi64ELi64ELi4ELb0ELb0EN7cutlass6half_tE19Flash_kernel_traitsILi96ELi64ELi64ELi4ES3_EELb0ELb0ELb0ELb0ELb1ELb0ELb1ELb0EEEvNS_16Flash_fwd_paramsE$_ZN5flash30compute_attn_1rowblock_splitkvI23Flash_fwd_kernel_traitsILi96ELi64ELi64ELi4ELb0ELb0EN7cutlass6half_tE19Flash_kernel_traitsILi96ELi64ELi64ELi4ES3_EELb0ELb0ELb0ELb0ELb1ELb0ELb1ELb0ENS_16Flash_fwd_paramsEEEvRKT8_iiiii) ;  /* 0x0000000000087944 */ /* 0x000fea0003c00000 */
[----:B------:R-:W-:Y:S05]  /*01e0*/  BSYNC.RECONVERGENT B2 ;  /* 0x0000000000027941 */ /* 0x000fea0003800200 */
.L_x_6844:
[----:B------:R-:W-:Y:S05]  /*01f0*/  EXIT ;  /* 0x000000000000794d */ /* 0x000fea0003800000 */
        .type           $_ZN5flash24flash_fwd_splitkv_kernelI23Flash_fwd_kernel_traitsILi96ELi64ELi64ELi4ELb0ELb0EN7cutlass6half_tE19Flash_kernel_traitsILi96ELi64ELi64ELi4ES3_EELb0ELb0ELb0ELb0ELb1ELb0ELb1ELb0EEEvNS_16Flash_fwd_paramsE$_ZN5flash30compute_attn_1rowblock_splitkvI23Flash_fwd_kernel_traitsILi96ELi64ELi64ELi4ELb0ELb0EN7cutlass6half_tE19Flash_kernel_traitsILi96ELi64ELi64ELi4ES3_EELb0ELb0ELb0ELb0ELb1ELb0ELb1ELb0ENS_16Flash_fwd_paramsEEEvRKT8_iiiii,@function
        .size           $_ZN5flash24flash_fwd_splitkv_kernelI23Flash_fwd_kernel_traitsILi96ELi64ELi64ELi4ELb0ELb0EN7cutlass6half_tE19Flash_kernel_traitsILi96ELi64ELi64ELi4ES3_EELb0ELb0ELb0ELb0ELb1ELb0ELb1ELb0EEEvNS_16Flash_fwd_paramsE$_ZN5flash30compute_attn_1rowblock_splitkvI23Flash_fwd_kernel_traitsILi96ELi64ELi64ELi4ELb0ELb0EN7cutlass6half_tE19Flash_kernel_traitsILi96ELi64ELi64ELi4ES3_EELb0ELb0ELb0ELb0ELb1ELb0ELb1ELb0ENS_16Flash_fwd_paramsEEEvRKT8_iiiii,(.L_x_11692 - $_ZN5flash24flash_fwd_splitkv_kernelI23Flash_fwd_kernel_traitsILi96ELi64ELi64ELi4ELb0ELb0EN7cutlass6half_tE19Flash_kernel_traitsILi96ELi64ELi64ELi4ES3_EELb0ELb0ELb0ELb0ELb1ELb0ELb1ELb0EEEvNS_16Flash_fwd_paramsE$_ZN5flash30compute_attn_1rowblock_splitkvI23Flash_fwd_kernel_traitsILi96ELi64ELi64ELi4ELb0ELb0EN7cutlass6half_tE19Flash_kernel_traitsILi96ELi64ELi64ELi4ES3_EELb0ELb0ELb0ELb0ELb1ELb0ELb1ELb0ENS_16Flash_fwd_paramsEEEvRKT8_iiiii)
$_ZN5flash24flash_fwd_splitkv_kernelI23Flash_fwd_kernel_traitsILi96ELi64ELi64ELi4ELb0ELb0EN7cutlass6half_tE19Flash_kernel_traitsILi96ELi64ELi64ELi4ES3_EELb0ELb0ELb0ELb0ELb1ELb0ELb1ELb0EEEvNS_16Flash_fwd_paramsE$_ZN5flash30compute_attn_1rowblock_splitkvI23Flash_fwd_kernel_traitsILi96ELi64ELi64ELi4ELb0ELb0EN7cutlass6half_tE19Flash_kernel_traitsILi96ELi64ELi64ELi4ES3_EELb0ELb0ELb0ELb0ELb1ELb0ELb1ELb0ENS_16Flash_fwd_paramsEEEvRKT8_iiiii:
        /* <DEDUP_REMOVED lines=38> */
.L_x_6846:
[----:B------:R-:W-:Y:S05]  /*0460*/  BSYNC.RECONVERGENT B0 ;  /* 0x0000000000007941 */ /* 0x000fea0003800200 */
.L_x_6845:
[----:B------:R-:W-:Y:S04]  /*0470*/  BSSY.RECONVERGENT B0, `(.L_x_6847) ;  /* 0x0000007000007945 */ /* 0x000fe80003800200 */
[----:B------:R-:W-:Y:S05]  /*0480*/  @!P3 BRA `(.L_x_6848) ;  /* 0x000000000014b947 */ /* 0x000fea0003800000 */
[----:B------:R-:W3:Y:S02]  /*0490*/  LD.E.U8 R6, desc[UR4][R2.64+0x1b2] ;  /* 0x0001b20402067980 */ /* 0x000ee4000c101100 */
[----:B---3--:R-:W-:-:S13]  /*04a0*/  ISETP.NE.AND P1, PT, R6, RZ, PT ;  /* 0x000000ff0600720c */ /* 0x008fda0003f25270 */
[----:B------:R-:W3:Y:S02]  /*04b0*/  @P1 LD.E R7, desc[UR4][R12.64+0x4] ;  /* 0x000004040c071980 */ /* 0x000ee4000c101900 */
[----:B---3-5:R-:W-:-:S06]  /*04c0*/  @P1 IADD3 R86, PT, PT, R7, -R18, RZ ;  /* 0x8000001207561210 */ /* 0x028fcc0007ffe0ff */
[----:B------:R3:W5:Y:S02]  /*04d0*/  @!P1 LD.E R86, desc[UR4][R12.64] ;  /* 0x000000040c569980 */ /* 0x000764000c101900 */
.L_x_6848:
[----:B------:R-:W-:Y:S05]  /*04e0*/  BSYNC.RECONVERGENT B0 ;  /* 0x0000000000007941 */ /* 0x000fea0003800200 */
.L_x_6847:
        /* <DEDUP_REMOVED lines=8> */
.L_x_6850:
[----:B------:R-:W4:Y:S01]  /*0570*/  LD.E.64 R6, desc[UR4][R2.64+0x108] ;  /* 0x0001080402067980 */ /* 0x000f22000c101b00 */
[----:B------:R-:W-:Y:S01]  /*0580*/  BSSY.RECONVERGENT B0, `(.L_x_6852) ;  /* 0x0000006000007945 */ /* 0x000fe20003800200 */
[----:B------:R-:W-:Y:S01]  /*0590*/  IMAD.MOV.U32 R5, RZ, RZ, RZ ;  /* 0x000000ffff057224 */ /* 0x000fe200078e00ff */
[----:B----4-:R-:W-:-:S04]  /*05a0*/  ISETP.NE.U32.AND P0, PT, R6, RZ, PT ;  /* 0x000000ff0600720c */ /* 0x010fc80003f05070 */
[----:B------:R-:W-:-:S13]  /*05b0*/  ISETP.NE.AND.EX P0, PT, R7, RZ, PT, P0 ;  /* 0x000000ff0700720c */ /* 0x000fda0003f05300 */
[----:B------:R-:W-:Y:S05]  /*05c0*/  @!P0 BRA `(.L_x_6853) ;  /* 0x0000000000048947 */ /* 0x000fea0003800000 */
[----:B------:R4:W5:Y:S02]  /*05d0*/  LD.E R5, desc[UR4][R2.64+0xbc] ;  /* 0x0000bc0402057980 */ /* 0x000964000c101900 */
.L_x_6853:
[----:B------:R-:W-:Y:S05]  /*05e0*/  BSYNC.RECONVERGENT B0 ;  /* 0x0000000000007941 */ /* 0x000fea0003800200 */
.L_x_6852:
[----:B-----5:R-:W-:Y:S02]  /*05f0*/  IADD3 R86, PT, PT, R5, R86, -R17 ;  /* 0x0000005605567210 */ /* 0x020fe40007ffe811 */
.L_x_6851:
[----:B------:R-:W-:Y:S05]  /*0600*/  BSYNC.RECONVERGENT B1 ;  /* 0x0000000000017941 */ /* 0x000fea0003800200 */
.L_x_6849:
[----:B------:R-:W-:Y:S01]  /*0610*/  IMAD.SHL.U32 R8, R147, 0x40, RZ ;  /* 0x0000004093087824 */ /* 0x000fe200078e00ff */
[----:B------:R-:W-:Y:S01]  /*0620*/  MOV R6, R146 ;  /* 0x0000009200067202 */ /* 0x000fe20000000f00 */
[----:B------:R-:W-:-:S03]  /*0630*/  IMAD.MOV.U32 R7, RZ, RZ, 0x0 ;  /* 0x00000000ff077424 */ /* 0x000fc600078e00ff */
[----:B------:R-:W-:-:S13]  /*0640*/  ISETP.GT.AND P0, PT, R139, R8, PT ;  /* 0x000000088b00720c */ /* 0x000fda0003f04270 */
[----:B-1234-:R-:W-:Y:S05]  /*0650*/  @!P0 RET.REL.NODEC R6 `(_ZN5flash24flash_fwd_splitkv_kernelI23Flash_fwd_kernel_traitsILi96ELi64ELi64ELi4ELb0ELb0EN7cutlass6half_tE19Flash_kernel_traitsILi96ELi64ELi64ELi4ES3_EELb0ELb0ELb0ELb0ELb1ELb0ELb1ELb0EEEvNS_16Flash_fwd_paramsE) ;  /* 0xfffffff806688950 */ /* 0x01efea0003c3ffff */
        /* <DEDUP_REMOVED lines=43> */
[----:B------:R1:W5:Y:S01]  /*0910*/  LD.E.64 R12, desc[UR4][R2.64+0xa8] ;  /* 0x0000a804020c7980 */ /* 0x000362000c101b00 */
[----:B------:R-:W-:Y:S01]  /*0920*/  SHF.R.U32.HI R6, RZ, 0x3, R133 ;  /* 0x00000003ff067819 */ /* 0x000fe20000011685 */
[----:B------:R-:W-:-:S02]  /*0930*/  IMAD.IADD R139, R139, 0x1, -R8 ;  /* 0x000000018b8b7824 */ /* 0x000fc400078e0a08 */
[----:B------:R-:W-:-:S03]  /*0940*/  IMAD.MOV.U32 R147, RZ, RZ, 0x0 ;  /* 0x00000000ff937424 */ /* 0x000fc600078e00ff */
[C---:B------:R-:W-:Y:S01]  /*0950*/  ISETP.GE.AND P1, PT, R6.reuse, R139, PT ;  /* 0x0000008b0600720c */ /* 0x040fe20003f26270 */
[----:B-1----:R-:W-:-:S05]  /*0960*/  VIADD R2, R6, 0x20 ;  /* 0x0000002006027836 */ /* 0x002fca0000000000 */
        /* <DEDUP_REMOVED lines=22> */
[----:B------:R-:W-:Y:S01]  /*0ad0*/  LEA.HI.X.SX32 R5, R5, RZ, 0x1, P0 ;  /* 0x000000ff05057211 */ /* 0x000fe200000f0eff */
[----:B------:R-:W-:Y:S01]  /*0ae0*/  @!P5 IMAD.MOV.U32 R7, RZ, RZ, -0x800000 ;  /* 0xff800000ff07d424 */ /* 0x000fe200078e00ff */
[C---:B------:R-:W-:Y:S01]  /*0af0*/  LEA R2, P0, R3.reuse, R12, 0x2 ;  /* 0x0000000c03027211 */ /* 0x040fe200078010ff */
[----:B------:R-:W-:Y:S03]  /*0b00*/  @!P1 ST.E.128 desc[UR4][R8.64+0x80], RZ ;  /* 0x000080ff08009985 */ /* 0x000fe6000c101d04 */
[----:B------:R-:W-:Y:S01]  /*0b10*/  LEA.HI.X R3, R3, R13, R5, 0x2, P0 ;  /* 0x0000000d03037211 */ /* 0x000fe200000f1405 */
[----:B------:R-:W-:Y:S01]  /*0b20*/  @!P1 ST.E.128 desc[UR4][R8.64+0x100], RZ ;  /* 0x000100ff08009985 */ /* 0x000fe2000c101d04 */
[----:B------:R-:W-:Y:S01]  /*0b30*/  ISETP.GE.AND P1, PT, R6, R139, PT ;  /* 0x0000008b0600720c */ /* 0x000fe20003f26270 */
[----:B------:R-:W-:-:S02]  /*0b40*/  @!P4 IMAD.MOV.U32 R5, RZ, RZ, -0x800000 ;  /* 0xff800000ff05c424 */ /* 0x000fc400078e00ff */
        /* <DEDUP_REMOVED lines=13> */
[----:B-1----:R-:W-:Y:S05]  /*0c20*/  @P1 RET.REL.NODEC R146 `(_ZN5flash24flash_fwd_splitkv_kernelI23Flash_fwd_kernel_traitsILi96ELi64ELi64ELi4ELb0ELb0EN7cutlass6half_tE19Flash_kernel_traitsILi96ELi64ELi64ELi4ES3_EELb0ELb0ELb0ELb0ELb1ELb0ELb1ELb0EEEvNS_16Flash_fwd_paramsE) ;  /* 0xfffffff092f41950 */ /* 0x002fea0003c3ffff */
[----:B------:R-:W-:Y:S02]  /*0c30*/  MOV R5, 0xff800000 ;  /* 0xff80000000057802 */ /* 0x000fe40000000f00 */
[----:B------:R-:W-:-:S03]  /*0c40*/  MOV R147, 0x0 ;  /* 0x0000000000937802 */ /* 0x000fc60000000f00 */
[----:B------:R1:W-:Y:S02]  /*0c50*/  ST.E desc[UR4][R2.64+0xc0], R5 ;  /* 0x0000c00502007985 */ /* 0x0003e4000c101904 */
[----:B-1----:R-:W-:Y:S05]  /*0c60*/  RET.REL.NODEC R146 `(_ZN5flash24flash_fwd_splitkv_kernelI23Flash_fwd_kernel_traitsILi96ELi64ELi64ELi4ELb0ELb0EN7cutlass6half_tE19Flash_kernel_traitsILi96ELi64ELi64ELi4ES3_EELb0ELb0ELb0ELb0ELb1ELb0ELb1ELb0EEEvNS_16Flash_fwd_paramsE) ;  /* 0xfffffff092e47950 */ /* 0x002fea0003c3ffff */
.L_x_6854:
        /* <DEDUP_REMOVED lines=14> */
[----:B------:R-:W-:Y:S02]  /*0d50*/  MOV R94, R2 ;  /* 0x00000002005e7202 */ /* 0x000fe40000000f00 */
[----:B------:R-:W-:-:S05]  /*0d60*/  MOV R95, R3 ;  /* 0x00000003005f7202 */ /* 0x000fca0000000f00 */
[----:B------:R-:W4:Y:S01]  /*0d70*/  LD.E R9, desc[UR4][R94.64+0x68] ;  /* 0x000068045e097980 */ /* 0x000f22000c101900 */
[----:B------:R-:W-:-:S03]  /*0d80*/  LEA R0, R89, 0xffffffc0, 0x6 ;  /* 0xffffffc059007811 */ /* 0x000fc600078e30ff */
[----:B------:R-:W4:Y:S04]  /*0d90*/  LD.E.64 R22, desc[UR4][R94.64+0x20] ;  /* 0x000020045e167980 */ /* 0x000f28000c101b00 */
[----:B------:R-:W4:Y:S04]  /*0da0*/  LD.E.64 R140, desc[UR4][R94.64+0x38] ;  /* 0x000038045e8c7980 */ /* 0x000f28000c101b00 */
[----:B------:R-:W4:Y:S04]  /*0db0*/  LD.E.64 R20, desc[UR4][R94.64+0x50] ;  /* 0x000050045e147980 */ /* 0x000f28000c101b00 */
[----:B------:R-:W5:Y:S01]  /*0dc0*/  LD.E.64 R32, desc[UR4][R94.64+0x58] ;  /* 0x000058045e207980 */ /* 0x000f62000c101b00 */
[----:B--2---:R-:W-:-:S04]  /*0dd0*/  IABS R6, R15 ;  /* 0x0000000f00067213 */ /* 0x004fc80000000000 */
[----:B------:R-:W2:Y:S08]  /*0de0*/  I2F.RP R7, R6 ;  /* 0x0000000600077306 */ /* 0x000eb00000209400 */
[----:B--2---:R-:W2:Y:S02]  /*0df0*/  MUFU.RCP R18, R7 ;  /* 0x0000000700127308 */ /* 0x004ea40000001000 */
[----:B--2---:R-:W-:-:S06]  /*0e00*/  VIADD R18, R18, 0xffffffe ;  /* 0x0ffffffe12127836 */ /* 0x004fcc0000000000 */
        /* <DEDUP_REMOVED lines=26> */
[----:B------:R-:W5:Y:S01]  /*0fb0*/  LD.E.64 R6, desc[UR4][R94.64+0x40] ;  /* 0x000040045e067980 */ /* 0x000f62000c101b00 */
[----:B------:R-:W-:-:S05]  /*0fc0*/  @!P2 LOP3.LUT R13, RZ, R15, RZ, 0x33, !PT ;  /* 0x0000000fff0da212 */ /* 0x000fca00078e33ff */
[----:B------:R-:W-:-:S06]  /*0fd0*/  IMAD.WIDE R4, R13, 0x4, R160 ;  /* 0x000000040d047825 */ /* 0x000fcc00078e02a0 */
[----:B------:R1:W3:Y:S01]  /*0fe0*/  LD.E R4, desc[UR4][R4.64] ;  /* 0x0000000404047980 */ /* 0x0002e2000c101900 */
        /* <DEDUP_REMOVED lines=30> */
[----:B------:R-:W-:Y:S02]  /*11d0*/  SHF.R.S32.HI R12, RZ, 0x1f, R15 ;  /* 0x0000001fff0c7819 */ /* 0x000fe4000001140f */
[----:B---3--:R-:W-:Y:S01]  /*11e0*/  SHF.R.S32.HI R13, RZ, 0x1f, R4 ;  /* 0x0000001fff0d7819 */ /* 0x008fe20000011404 */
[----:B------:R-:W-:-:S04]  /*11f0*/  IMAD R10, R23, R4, RZ ;  /* 0x00000004170a7224 */ /* 0x000fc800078e02ff */
[C---:B------:R-:W-:Y:S02]  /*1200*/  IMAD R10, R22.reuse, R13, R10 ;  /* 0x0000000d160a7224 */ /* 0x040fe400078e020a */
[----:B------:R-:W-:-:S04]  /*1210*/  IMAD.WIDE.U32 R22, R22, R4, RZ ;  /* 0x0000000416167225 */ /* 0x000fc800078e00ff */
[----:B------:R-:W-:Y:S02]  /*1220*/  IMAD.IADD R23, R23, 0x1, R10 ;  /* 0x0000000117177824 */ /* 0x000fe400078e020a */
[----:B------:R-:W-:-:S05]  /*1230*/  IMAD.WIDE.U32 R22, R0, R140, R22 ;  /* 0x0000008c00167225 */ /* 0x000fca00078e0016 */
[----:B------:R-:W-:Y:S01]  /*1240*/  IADD3 R23, PT, PT, R23, R5, RZ ;  /* 0x0000000517177210 */ /* 0x000fe20007ffe0ff */
[----:B------:R-:W-:-:S04]  /*1250*/  IMAD R5, R21, R15, RZ ;  /* 0x0000000f15057224 */ /* 0x000fc800078e02ff */
        /* <DEDUP_REMOVED lines=9> */
.L_x_6856:
[----:B------:R-:W2:Y:S01]  /*12f0*/  LD.E R9, desc[UR4][R2.64+0x68] ;  /* 0x0000680402097980 */ /* 0x000ea2000c101900 */
[----:B------:R-:W-:-:S03]  /*1300*/  ISETP.NE.AND P2, PT, R18, -0x1, PT ;  /* 0xffffffff1200780c */ /* 0x000fc60003f45270 */
[----:B------:R-:W3:Y:S01]  /*1310*/  LD.E.64 R140, desc[UR4][R2.64+0x38] ;  /* 0x00003804028c7980 */ /* 0x000ee2000c101b00 */
[----:B------:R-:W-:Y:S02]  /*1320*/  MOV R94, R2 ;  /* 0x00000002005e7202 */ /* 0x000fe40000000f00 */
[----:B------:R-:W-:Y:S01]  /*1330*/  MOV R95, R3 ;  /* 0x00000003005f7202 */ /* 0x000fe20000000f00 */
[----:B------:R4:W5:Y:S04]  /*1340*/  LD.E.64 R32, desc[UR4][R2.64+0x58] ;  /* 0x0000580402207980 */ /* 0x000968000c101b00 */
[----:B------:R-:W4:Y:S04]  /*1350*/  LD.E.64 R6, desc[UR4][R94.64+0x40] ;  /* 0x000040045e067980 */ /* 0x000f28000c101b00 */
[----:B------:R-:W4:Y:S04]  /*1360*/  @!P2 LD.E.64 R12, desc[UR4][R2.64+0x20] ;  /* 0x00002004020ca980 */ /* 0x000f28000c101b00 */
[----:B------:R-:W4:Y:S04]  /*1370*/  @!P2 LD.E.64 R22, desc[UR4][R2.64+0x28] ;  /* 0x000028040216a980 */ /* 0x000f28000c101b00 */
[----:B------:R-:W4:Y:S01]  /*1380*/  LD.E.64 R20, desc[UR4][R94.64+0x50] ;  /* 0x000050045e147980 */ /* 0x000f22000c101b00 */
[----:B------:R-:W-:Y:S01]  /*1390*/  IMAD.MOV.U32 R24, RZ, RZ, RZ ;  /* 0x000000ffff187224 */ /* 0x000fe200078e00ff */
[----:B------:R-:W-:-:S02]  /*13a0*/  IABS R10, R150 ;  /* 0x00000096000a7213 */ /* 0x000fc40000000000 */
[----:B------:R-:W-:Y:S02]  /*13b0*/  CS2R R160, SRZ ;  /* 0x0000000000a07805 */ /* 0x000fe4000001ff00 */
[----:B--2---:R-:W-:-:S04]  /*13c0*/  IABS R0, R9 ;  /* 0x0000000900007213 */ /* 0x004fc80000000000 */
[----:B------:R-:W2:Y:S08]  /*13d0*/  I2F.RP R19, R0 ;  /* 0x0000000000137306 */ /* 0x000eb00000209400 */
[----:B--2---:R-:W2:Y:S02]  /*13e0*/  MUFU.RCP R14, R19 ;  /* 0x00000013000e7308 */ /* 0x004ea40000001000 */
[----:B--2---:R-:W-:-:S06]  /*13f0*/  VIADD R14, R14, 0xffffffe ;  /* 0x0ffffffe0e0e7836 */ /* 0x004fcc0000000000 */
[----:B------:R-:W2:Y:S01]  /*1400*/  F2I.FTZ.U32.TRUNC.NTZ R25, R14 ;  /* 0x0000000e00197305 */ /* 0x000ea2000021f000 */
[----:B-1----:R-:W-:Y:S02]  /*1410*/  IABS R5, R9 ;  /* 0x0000000900057213 */ /* 0x002fe40000000000 */
        /* <DEDUP_REMOVED lines=11> */
[----:B----45:R-:W-:-:S04]  /*14d0*/  @!P2 IMAD R13, R13, R15, RZ ;  /* 0x0000000f0d0da224 */ /* 0x030fc800078e02ff */
[----:B------:R-:W-:Y:S02]  /*14e0*/  @!P1 IADD3 R5, PT, PT, R5, -R0, RZ ;  /* 0x8000000005059210 */ /* 0x000fe40007ffe0ff */
[----:B------:R-:W-:Y:S02]  /*14f0*/  @!P2 IADD3 R25, PT, PT, R25, R4, RZ ;  /* 0x000000041919a210 */ /* 0x000fe40007ffe0ff */
[----:B------:R-:W-:Y:S01]  /*1500*/  @!P2 SHF.R.S32.HI R4, RZ, 0x1f, R15 ;  /* 0x0000001fff04a819 */ /* 0x000fe2000001140f */
[----:B------:R-:W-:Y:S01]  /*1510*/  @P2 IMAD.IADD R10, R17, 0x1, R18 ;  /* 0x00000001110a2824 */ /* 0x000fe200078e0212 */
[----:B------:R-:W-:Y:S02]  /*1520*/  ISETP.GE.U32.AND P4, PT, R5, R0, PT ;  /* 0x000000000500720c */ /* 0x000fe40003f86070 */
[----:B------:R-:W-:Y:S01]  /*1530*/  LOP3.LUT R5, R150, R9, RZ, 0x3c, !PT ;  /* 0x0000000996057212 */ /* 0x000fe200078e3cff */
[C---:B------:R-:W-:Y:S01]  /*1540*/  @!P2 IMAD R13, R12.reuse, R4, R13 ;  /* 0x000000040c0da224 */ /* 0x040fe200078e020d */
[----:B------:R-:W-:Y:S01]  /*1550*/  ISETP.NE.AND P3, PT, R9, RZ, PT ;  /* 0x000000ff0900720c */ /* 0x000fe20003f65270 */
[----:B------:R-:W-:Y:S01]  /*1560*/  @!P2 IMAD.WIDE.U32 R24, R12, R15, R24 ;  /* 0x0000000f0c18a225 */ /* 0x000fe200078e0018 */
[----:B------:R-:W-:-:S03]  /*1570*/  ISETP.GE.AND P0, PT, R5, RZ, PT ;  /* 0x000000ff0500720c */ /* 0x000fc60003f06270 */
[-C--:B------:R-:W-:Y:S02]  /*1580*/  @P2 IMAD R4, R141, R10.reuse, RZ ;  /* 0x0000000a8d042224 */ /* 0x080fe400078e02ff */
[----:B------:R-:W-:Y:S01]  /*1590*/  @P2 IMAD.WIDE.U32 R10, R140, R10, RZ ;  /* 0x0000000a8c0a2225 */ /* 0x000fe200078e00ff */
[----:B------:R-:W-:-:S03]  /*15a0*/  LEA R0, R89, 0xffffffc0, 0x6 ;  /* 0xffffffc059007811 */ /* 0x000fc600078e30ff */
[----:B------:R-:W-:Y:S01]  /*15b0*/  @!P1 VIADD R14, R14, 0x1 ;  /* 0x000000010e0e9836 */ /* 0x000fe20000000000 */
[----:B------:R-:W-:Y:S01]  /*15c0*/  @!P2 IADD3 R13, PT, PT, R25, R13, RZ ;  /* 0x0000000d190da210 */ /* 0x000fe20007ffe0ff */
[----:B------:R-:W-:Y:S01]  /*15d0*/  @!P2 IMAD.MOV.U32 R12, RZ, RZ, R24 ;  /* 0x000000ffff0ca224 */ /* 0x000fe200078e0018 */
[----:B------:R-:W-:Y:S01]  /*15e0*/  @P2 IADD3 R13, PT, PT, R11, R4, RZ ;  /* 0x000000040b0d2210 */ /* 0x000fe20007ffe0ff */
[----:B------:R-:W-:Y:S01]  /*15f0*/  @!P2 IMAD R4, R7, R17, RZ ;  /* 0x000000110704a224 */ /* 0x000fe200078e02ff */
[----:B------:R-:W-:Y:S02]  /*1600*/  @!P2 SHF.R.S32.HI R5, RZ, 0x1f, R17 ;  /* 0x0000001fff05a819 */ /* 0x000fe40000011411 */
[----:B------:R-:W-:Y:S01]  /*1610*/  @P2 MOV R12, R10 ;  /* 0x0000000a000c2202 */ /* 0x000fe20000000f00 */
[----:B------:R-:W-:Y:S01]  /*1620*/  IMAD R10, R141, R0, RZ ;  /* 0x000000008d0a7224 */ /* 0x000fe200078e02ff */
[----:B------:R-:W-:Y:S02]  /*1630*/  SHF.R.S32.HI R11, RZ, 0x1f, R0 ;  /* 0x0000001fff0b7819 */ /* 0x000fe40000011400 */
[----:B------:R-:W-:Y:S01]  /*1640*/  @P4 IADD3 R14, PT, PT, R14, 0x1, RZ ;  /* 0x000000010e0e4810 */ /* 0x000fe20007ffe0ff */
[----:B------:R-:W-:-:S02]  /*1650*/  @!P2 IMAD R4, R5, R6, R4 ;  /* 0x000000060504a224 */ /* 0x000fc400078e0204 */
[----:B------:R-:W-:-:S04]  /*1660*/  @!P2 IMAD.WIDE.U32 R24, R6, R17, RZ ;  /* 0x000000110618a225 */ /* 0x000fc800078e00ff */
[----:B------:R-:W-:Y:S02]  /*1670*/  IMAD R10, R11, R140, R10 ;  /* 0x0000008c0b0a7224 */ /* 0x000fe400078e020a */
[----:B------:R-:W-:Y:S01]  /*1680*/  IMAD.WIDE.U32 R12, R140, R0, R12 ;  /* 0x000000008c0c7225 */ /* 0x000fe200078e000c */
[----:B------:R-:W-:-:S03]  /*1690*/  @!P2 IADD3 R25, PT, PT, R25, R4, RZ ;  /* 0x000000041919a210 */ /* 0x000fc60007ffe0ff */
[----:B------:R-:W-:Y:S01]  /*16a0*/  @!P0 IMAD.MOV R14, RZ, RZ, -R14 ;  /* 0x000000ffff0e8224 */ /* 0x000fe200078e0a0e */
[----:B------:R-:W-:Y:S01]  /*16b0*/  @!P3 LOP3.LUT R14, RZ, R9, RZ, 0x33, !PT ;  /* 0x00000009ff0eb212 */ /* 0x000fe200078e33ff */
[----:B------:R-:W-:Y:S01]  /*16c0*/  @!P2 IMAD R4, R23, R15, RZ ;  /* 0x0000000f1704a224 */ /* 0x000fe200078e02ff */
[----:B------:R-:W-:Y:S02]  /*16d0*/  @!P2 SHF.R.S32.HI R5, RZ, 0x1f, R15 ;  /* 0x0000001fff05a819 */ /* 0x000fe4000001140f */
[----:B------:R-:W-:Y:S01]  /*16e0*/  IADD3 R19, PT, PT, R13, R10, RZ ;  /* 0x0000000a0d137210 */ /* 0x000fe20007ffe0ff */
[----:B------:R-:W-:Y:S01]  /*16f0*/  IMAD R13, R21, R14, RZ ;  /* 0x0000000e150d7224 */ /* 0x000fe200078e02ff */
[----:B------:R-:W-:Y:S01]  /*1700*/  @P2 IADD3 R17, PT, PT, R17, R18, RZ ;  /* 0x0000001211112210 */ /* 0x000fe20007ffe0ff */
[----:B------:R-:W-:Y:S01]  /*1710*/  IMAD.MOV.U32 R18, RZ, RZ, R12 ;  /* 0x000000ffff127224 */ /* 0x000fe200078e000c */
[----:B------:R-:W-:Y:S01]  /*1720*/  SHF.R.S32.HI R10, RZ, 0x1f, R14 ;  /* 0x0000001fff0a7819 */ /* 0x000fe2000001140e */
[----:B------:R-:W-:-:S02]  /*1730*/  @!P2 IMAD R4, R22, R5, R4 ;  /* 0x000000051604a224 */ /* 0x000fc400078e0204 */
[----:B------:R-:W-:-:S04]  /*1740*/  @!P2 IMAD.WIDE.U32 R22, R22, R15, R24 ;  /* 0x0000000f1616a225 */ /* 0x000fc800078e0018 */
[----:B------:R-:W-:-:S04]  /*1750*/  IMAD.WIDE.U32 R14, R20, R14, R18 ;  /* 0x0000000e140e7225 */ /* 0x000fc800078e0012 */
[----:B------:R-:W-:Y:S02]  /*1760*/  IMAD R13, R20, R10, R13 ;  /* 0x0000000a140d7224 */ /* 0x000fe400078e020d */
[-C--:B------:R-:W-:Y:S02]  /*1770*/  @P2 IMAD R5, R7, R17.reuse, RZ ;  /* 0x0000001107052224 */ /* 0x080fe400078e02ff */
[----:B------:R-:W-:Y:S01]  /*1780*/  @P2 IMAD.WIDE.U32 R20, R6, R17, RZ ;  /* 0x0000001106142225 */ /* 0x000fe200078e00ff */
[----:B------:R-:W-:Y:S02]  /*1790*/  @!P2 IADD3 R18, PT, PT, R23, R4, RZ ;  /* 0x000000041712a210 */ /* 0x000fe40007ffe0ff */
[----:B------:R-:W-:Y:S01]  /*17a0*/  @!P2 MOV R10, R22 ;  /* 0x00000016000aa202 */ /* 0x000fe20000000f00 */
[----:B------:R-:W-:Y:S01]  /*17b0*/  IMAD.IADD R12, R15, 0x1, R13 ;  /* 0x000000010f0c7824 */ /* 0x000fe200078e020d */
[----:B------:R-:W-:Y:S02]  /*17c0*/  @P2 IADD3 R18, PT, PT, R21, R5, RZ ;  /* 0x0000000515122210 */ /* 0x000fe40007ffe0ff */
[----:B------:R-:W-:-:S02]  /*17d0*/  @P2 MOV R10, R20 ;  /* 0x00000014000a2202 */ /* 0x000fc40000000f00 */
.L_x_6857:
[----:B------:R-:W-:Y:S05]  /*17e0*/  BSYNC.RECONVERGENT B0 ;  /* 0x0000000000007941 */ /* 0x000fea0003800200 */
.L_x_6855:
        /* <DEDUP_REMOVED lines=27> */
[----:B------:R-:W-:Y:S01]  /*19a0*/  ISETP.NE.AND P1, PT, R9, RZ, PT ;  /* 0x000000ff0900720c */ /* 0x000fe20003f25270 */
[----:B------:R-:W-:-:S08]  /*19b0*/  IMAD.SHL.U32 R149, R133, 0x8, RZ ;  /* 0x0000000885957824 */ /* 0x000fd000078e00ff */
[----:B------:R-:W-:-:S04]  /*19c0*/  @P2 VIADD R28, R28, 0x1 ;  /* 0x000000011c1c2836 */ /* 0x000fc80000000000 */
[----:B------:R-:W-:Y:S02]  /*19d0*/  IMAD.MOV.U32 R15, RZ, RZ, R28 ;  /* 0x000000ffff0f7224 */ /* 0x000fe400078e001c */
[-C--:B-----5:R-:W-:Y:S02]  /*19e0*/  IMAD R11, R11, R6.reuse, RZ ;  /* 0x000000060b0b7224 */ /* 0x0a0fe400078e02ff */
[----:B------:R-:W-:Y:S01]  /*19f0*/  @!P0 IMAD.MOV R15, RZ, RZ, -R15 ;  /* 0x000000ffff0f8224 */ /* 0x000fe200078e0a0f */
[----:B------:R-:W-:Y:S01]  /*1a00*/  @!P1 LOP3.LUT R15, RZ, R9, RZ, 0x33, !PT ;  /* 0x00000009ff0f9212 */ /* 0x000fe200078e33ff */
[----:B------:R-:W-:Y:S01]  /*1a10*/  IMAD.IADD R139, R139, 0x1, -R8 ;  /* 0x000000018b8b7824 */ /* 0x000fe200078e0a08 */
[----:B------:R-:W-:Y:S01]  /*1a20*/  LOP3.LUT R17, R149, 0x18, RZ, 0xc0, !PT ;  /* 0x0000001895117812 */ /* 0x000fe200078ec0ff */
[----:B------:R-:W-:Y:S01]  /*1a30*/  IMAD.WIDE.U32 R28, R0, R6, RZ ;  /* 0x00000006001c7225 */ /* 0x000fe200078e00ff */
[----:B------:R-:W-:-:S03]  /*1a40*/  SHF.R.U32.HI R8, RZ, 0x2, R133 ;  /* 0x00000002ff087819 */ /* 0x000fc60000011685 */
[----:B------:R-:W-:Y:S01]  /*1a50*/  IMAD R11, R0, R7, R11 ;  /* 0x00000007000b7224 */ /* 0x000fe200078e020b */
[----:B------:R-:W-:Y:S01]  /*1a60*/  SHF.R.S32.HI R9, RZ, 0x1f, R15 ;  /* 0x0000001fff097819 */ /* 0x000fe2000001140f */
[----:B------:R-:W-:Y:S01]  /*1a70*/  IMAD R13, R89, -0x40, R86 ;  /* 0xffffffc0590d7824 */ /* 0x000fe200078e0256 */
[----:B------:R-:W-:Y:S01]  /*1a80*/  IADD3 R10, P1, P0, R28, R10, R17 ;  /* 0x0000000a1c0a7210 */ /* 0x000fe2000783e011 */
[----:B------:R-:W-:Y:S02]  /*1a90*/  IMAD R0, R33, R15, RZ ;  /* 0x0000000f21007224 */ /* 0x000fe400078e02ff */
[----:B------:R-:W-:Y:S02]  /*1aa0*/  IMAD.IADD R11, R29, 0x1, R11 ;  /* 0x000000011d0b7824 */ /* 0x000fe400078e020b */
[----:B------:R-:W-:Y:S02]  /*1ab0*/  VIADD R28, R8, 0x20 ;  /* 0x00000020081c7836 */ /* 0x000fe40000000000 */
[----:B------:R-:W-:-:S02]  /*1ac0*/  VIADD R13, R13, 0x40 ;  /* 0x000000400d0d7836 */ /* 0x000fc40000000000 */
[----:B------:R-:W-:Y:S01]  /*1ad0*/  IMAD.WIDE.U32 R34, R32, R15, RZ ;  /* 0x0000000f20227225 */ /* 0x000fe200078e00ff */
[----:B------:R-:W-:-:S03]  /*1ae0*/  IADD3.X R11, PT, PT, R11, R18, RZ, P1, P0 ;  /* 0x000000120b0b7210 */ /* 0x000fc60000fe04ff */
[----:B------:R-:W-:Y:S01]  /*1af0*/  IMAD R0, R9, R32, R0 ;  /* 0x0000002009007224 */ /* 0x000fe200078e0200 */
[C---:B------:R-:W-:Y:S02]  /*1b00*/  ISETP.GE.AND P5, PT, R28.reuse, R139, PT ;  /* 0x0000008b1c00720c */ /* 0x040fe40003fa6270 */
[CC--:B------:R-:W-:Y:S01]  /*1b10*/  ISETP.GE.AND P3, PT, R28.reuse, R13.reuse, PT ;  /* 0x0000000d1c00720c */ /* 0x0c0fe20003f66270 */
[----:B------:R-:W-:Y:S01]  /*1b20*/  IMAD.IADD R0, R35, 0x1, R0 ;  /* 0x0000000123007824 */ /* 0x000fe200078e0200 */
[----:B------:R-:W-:Y:S02]  /*1b30*/  ISETP.GE.AND P2, PT, R28, R13, PT ;  /* 0x0000000d1c00720c */ /* 0x000fe40003f46270 */
[----:B------:R-:W-:Y:S02]  /*1b40*/  IADD3 R10, P0, PT, R10, R34, RZ ;  /* 0x000000220a0a7210 */ /* 0x000fe40007f1e0ff */
[----:B------:R-:W-:Y:S01]  /*1b50*/  LOP3.LUT R148, R149, 0xc0, RZ, 0xc0, !PT ;  /* 0x000000c095947812 */ /* 0x000fe200078ec0ff */
[----:B------:R-:W1:Y:S02]  /*1b60*/  S2UR UR6, SR_CgaCtaId ;  /* 0x00000000000679c3 */ /* 0x000e640000008800 */
[----:B------:R-:W-:Y:S01]  /*1b70*/  IMAD.X R11, R11, 0x1, R0, P0 ;  /* 0x000000010b0b7824 */ /* 0x000fe200000e0600 */
[----:B------:R-:W-:-:S02]  /*1b80*/  LOP3.LUT R148, R148, 0x18, R133, 0xf8, !PT ;  /* 0x0000001894947812 */ /* 0x000fc400078ef885 */
[----:B------:R-:W-:Y:S02]  /*1b90*/  SHF.R.S32.HI R0, RZ, 0x1f, R150 ;  /* 0x0000001fff007819 */ /* 0x000fe40000011496 */
[----:B------:R-:W-:Y:S02]  /*1ba0*/  LOP3.LUT R85, R149, 0x1f20, RZ, 0xc0, !PT ;  /* 0x00001f2095557812 */ /* 0x000fe400078ec0ff */
[----:B------:R-:W-:Y:S02]  /*1bb0*/  LOP3.LUT R18, R148, R17, RZ, 0x3c, !PT ;  /* 0x0000001194127212 */ /* 0x000fe400078e3cff */
[----:B------:R-:W-:Y:S02]  /*1bc0*/  ISETP.GE.AND P6, PT, R8, R139, PT ;  /* 0x0000008b0800720c */ /* 0x000fe40003fc6270 */
[----:B------:R-:W-:Y:S02]  /*1bd0*/  LOP3.LUT R85, R85, R18, RZ, 0xfc, !PT ;  /* 0x0000001255557212 */ /* 0x000fe400078efcff */
[----:B------:R-:W-:-:S05]  /*1be0*/  IADD3 R18, P1, PT, R17, R14, RZ ;  /* 0x0000000e11127210 */ /* 0x000fca0007f3e0ff */
[----:B------:R-:W-:Y:S01]  /*1bf0*/  IMAD.X R19, RZ, RZ, R12, P1 ;  /* 0x000000ffff137224 */ /* 0x000fe200008e060c */
[----:B------:R-:W-:Y:S01]  /*1c00*/  UMOV UR7, 0x400 ;  /* 0x0000040000077882 */ /* 0x000fe20000000000 */
[----:B------:R-:W-:Y:S02]  /*1c10*/  IMAD R143, R141, R8, RZ ;  /* 0x000000088d8f7224 */ /* 0x000fe400078e02ff */
[----:B------:R-:W-:Y:S01]  /*1c20*/  IMAD.WIDE.U32 R18, R8, R140, R18 ;  /* 0x0000008c08127225 */ /* 0x000fe200078e0012 */
[----:B-1----:R-:W-:-:S03]  /*1c30*/  ULEA UR6, UR6, UR7, 0x18 ;  /* 0x0000000706067291 */ /* 0x002fc6000f8ec0ff */
[----:B------:R-:W-:-:S03]  /*1c40*/  IMAD.IADD R143, R19, 0x1, R143 ;  /* 0x00000001138f7824 */ /* 0x000fc600078e028f */
[----:B------:R-:W-:Y:S01]  /*1c50*/  IMAD.U32 R136, RZ, RZ, UR6 ;  /* 0x00000006ff887e24 */ /* 0x000fe2000f8e00ff */
[C---:B------:R-:W-:Y:S01]  /*1c60*/  SHF.L.U64.HI R141, R140.reuse, 0x5, R141 ;  /* 0x000000058c8d7819 */ /* 0x040fe2000001028d */
[----:B------:R-:W-:Y:S02]  /*1c70*/  IMAD.SHL.U32 R140, R140, 0x20, RZ ;  /* 0x000000208c8c7824 */ /* 0x000fe400078e00ff */
[----:B------:R-:W-:Y:S01]  /*1c80*/  IMAD R85, R85, 0x2, R136 ;  /* 0x0000000255557824 */ /* 0x000fe200078e0288 */
[----:B------:R-:W-:Y:S01]  /*1c90*/  SHF.R.U32.HI R88, RZ, 0x1, R133 ;  /* 0x00000001ff587819 */ /* 0x000fe20000011685 */
[C---:B------:R-:W-:Y:S02]  /*1ca0*/  IMAD.SHL.U32 R135, R133.reuse, 0x10, RZ ;  /* 0x0000001085877824 */ /* 0x040fe400078e00ff */
[C---:B------:R-:W-:Y:S02]  /*1cb0*/  IMAD.SHL.U32 R91, R133.reuse, 0x20, RZ ;  /* 0x00000020855b7824 */ /* 0x040fe400078e00ff */
[----:B------:R-:W-:-:S02]  /*1cc0*/  IMAD.SHL.U32 R132, R133, 0x4, RZ ;  /* 0x0000000485847824 */ /* 0x000fc400078e00ff */
[----:B--2---:R-:W-:-:S04]  /*1cd0*/  @P4 IMAD.WIDE.U32 R28, R26, R16, RZ ;  /* 0x000000101a1c4225 */ /* 0x004fc800078e00ff */
[----:B------:R-:W-:Y:S02]  /*1ce0*/  @P4 IMAD R9, R27, R16, RZ ;  /* 0x000000101b094224 */ /* 0x000fe400078e02ff */
[-C--:B---3--:R-:W-:Y:S02]  /*1cf0*/  @!P4 IMAD R15, R31, R151.reuse, RZ ;  /* 0x000000971f0fc224 */ /* 0x088fe400078e02ff */
[----:B------:R-:W-:-:S04]  /*1d00*/  @!P4 IMAD.WIDE.U32 R30, R30, R151, RZ ;  /* 0x000000971e1ec225 */ /* 0x000fc800078e00ff */
[----:B------:R-:W-:Y:S02]  /*1d10*/  @!P4 IMAD.MOV.U32 R16, RZ, RZ, R30 ;  /* 0x000000ffff10c224 */ /* 0x000fe400078e001e */
[----:B------:R-:W-:Y:S02]  /*1d20*/  @!P4 IMAD.IADD R15, R31, 0x1, R15 ;  /* 0x000000011f0fc824 */ /* 0x000fe400078e020f */
[----:B------:R-:W-:Y:S02]  /*1d30*/  @P4 IMAD.MOV.U32 R16, RZ, RZ, R28 ;  /* 0x000000ffff104224 */ /* 0x000fe400078e001c */
[----:B------:R-:W-:Y:S02]  /*1d40*/  @P4 IMAD.IADD R15, R29, 0x1, R9 ;  /* 0x000000011d0f4824 */ /* 0x000fe400078e0209 */
[----:B------:R-:W-:Y:S01]  /*1d50*/  IMAD R9, R25, R150, RZ ;  /* 0x0000009619097224 */ /* 0x000fe200078e02ff */
[----:B------:R-:W-:-:S03]  /*1d60*/  IADD3 R16, P0, PT, R17, R16, RZ ;  /* 0x0000001011107210 */ /* 0x000fc60007f1e0ff */
[----:B------:R-:W-:Y:S02]  /*1d70*/  IMAD R0, R24, R0, R9 ;  /* 0x0000000018007224 */ /* 0x000fe400078e0209 */
[----:B------:R-:W-:Y:S02]  /*1d80*/  IMAD.MOV.U32 R9, RZ, RZ, RZ ;  /* 0x000000ffff097224 */ /* 0x000fe400078e00ff */
[----:B------:R-:W-:Y:S02]  /*1d90*/  IMAD.X R17, RZ, RZ, R15, P0 ;  /* 0x000000ffff117224 */ /* 0x000fe400000e060f */
[----:B------:R-:W-:-:S04]  /*1da0*/  IMAD.WIDE.U32 R14, R147, 0x40, R8 ;  /* 0x00000040930e7825 */ /* 0x000fc800078e0008 */
[----:B------:R-:W-:Y:S01]  /*1db0*/  IMAD.WIDE.U32 R24, R150, R24, R16 ;  /* 0x0000001896187225 */ /* 0x000fe200078e0010 */
[----:B------:R-:W-:-:S03]  /*1dc0*/  @!P5 IADD3 R12, P0, PT, R14, 0x20, RZ ;  /* 0x000000200e0cd810 */ /* 0x000fc60007f1e0ff */
[-C--:B------:R-:W-:Y:S02]  /*1dd0*/  @!P6 IMAD R9, R15, R26.reuse, RZ ;  /* 0x0000001a0f09e224 */ /* 0x080fe400078e02ff */
[----:B------:R-:W-:Y:S02]  /*1de0*/  IMAD.IADD R25, R25, 0x1, R0 ;  /* 0x0000000119197824 */ /* 0x000fe400078e0200 */
[----:B------:R-:W-:Y:S02]  /*1df0*/  @!P5 IMAD.X R15, RZ, RZ, R15, P0 ;  /* 0x000000ffff0fd224 */ /* 0x000fe400000e060f */
[----:B------:R-:W-:Y:S02]  /*1e00*/  @!P5 IMAD.MOV.U32 R16, RZ, RZ, R24 ;  /* 0x000000ffff10d224 */ /* 0x000fe400078e0018 */
[----:B------:R-:W-:Y:S02]  /*1e10*/  @!P5 IMAD.MOV.U32 R17, RZ, RZ, R25 ;  /* 0x000000ffff11d224 */ /* 0x000fe400078e0019 */
[----:B------:R-:W-:-:S02]  /*1e20*/  @!P5 IMAD R15, R15, R26, RZ ;  /* 0x0000001a0f0fd224 */ /* 0x000fc400078e02ff */
[C---:B------:R-:W-:Y:S02]  /*1e30*/  @!P6 IMAD R9, R14.reuse, R27, R9 ;  /* 0x0000001b0e09e224 */ /* 0x040fe400078e0209 */
[----:B------:R-:W-:Y:S01]  /*1e40*/  @!P6 IMAD.WIDE.U32 R24, R14, R26, R24 ;  /* 0x0000001a0e18e225 */ /* 0x000fe200078e0018 */
[----:B------:R-:W-:Y:S02]  /*1e50*/  ISETP.GE.AND P4, PT, R8, R13, PT ;  /* 0x0000000d0800720c */ /* 0x000fe40003f86270 */
[----:B----4-:R-:W-:Y:S01]  /*1e60*/  LEA R144, P0, R18, R22, 0x1 ;  /* 0x0000001612907211 */ /* 0x010fe200078008ff */
[-C--:B------:R-:W-:Y:S02]  /*1e70*/  @!P5 IMAD R0, R27, R12.reuse, R15 ;  /* 0x0000000c1b00d224 */ /* 0x080fe400078e020f */
[----:B------:R-:W-:Y:S01]  /*1e80*/  @!P5 IMAD.WIDE.U32 R16, R26, R12, R16 ;  /* 0x0000000c1a10d225 */ /* 0x000fe200078e0010 */
[----:B------:R-:W-:-:S03]  /*1e90*/  @!P6 LEA R12, P1, R24, R20, 0x1 ;  /* 0x00000014180ce211 */ /* 0x000fc600078208ff */
[----:B------:R-:W-:Y:S01]  /*1ea0*/  @!P6 IMAD.IADD R9, R25, 0x1, R9 ;  /* 0x000000011909e824 */ /* 0x000fe200078e0209 */
[----:B------:R-:W-:Y:S01]  /*1eb0*/  LEA.HI.X R143, R18, R23, R143, 0x1, P0 ;  /* 0x00000017128f7211 */ /* 0x000fe200000f0c8f */
[----:B------:R-:W-:Y:S01]  /*1ec0*/  @!P5 IMAD.IADD R15, R17, 0x1, R0 ;  /* 0x00000001110fd824 */ /* 0x000fe200078e0200 */
[----:B------:R-:W-:Y:S02]  /*1ed0*/  @!P5 LEA R14, P0, R16, R20, 0x1 ;  /* 0x00000014100ed211 */ /* 0x000fe400078008ff */
[-C--:B------:R-:W-:Y:S02]  /*1ee0*/  @!P6 LEA.HI.X R13, R24, R21.reuse, R9, 0x1, P1 ;  /* 0x00000015180de211 */ /* 0x080fe400008f0c09 */
[----:B------:R-:W-:Y:S01]  /*1ef0*/  @!P5 LEA.HI.X R15, R16, R21, R15, 0x1, P0 ;  /* 0x00000015100fd211 */ /* 0x000fe200000f0c0f */
[----:B------:R-:W-:Y:S01]  /*1f00*/  @!P4 IMAD.MOV.U32 R145, RZ, RZ, R143 ;  /* 0x000000ffff91c224 */ /* 0x000fe200078e008f */
        /* <DEDUP_REMOVED lines=18> */
[----:B-1----:R-:W-:Y:S01]  /*2030*/  IMAD.WIDE.U32 R12, R8, R6, R10 ;  /* 0x00000006080c7225 */ /* 0x002fe200078e000a */
[----:B------:R-:W-:-:S02]  /*2040*/  LOP3.LUT R16, R88, 0x8, RZ, 0xc0, !PT ;  /* 0x0000000858107812 */ /* 0x000fc400078ec0ff */
[----:B------:R-:W-:Y:S01]  /*2050*/  LOP3.LUT R10, R135, 0x3e00, RZ, 0xc0, !PT ;  /* 0x00003e00870a7812 */ /* 0x000fe200078ec0ff */
[----:B------:R-:W-:Y:S01]  /*2060*/  IMAD R11, R7, R8, RZ ;  /* 0x00000008070b7224 */ /* 0x000fe200078e02ff */
[----:B------:R-:W-:Y:S02]  /*2070*/  LOP3.LUT R8, R132, 0x18, RZ, 0xc0, !PT ;  /* 0x0000001884087812 */ /* 0x000fe400078ec0ff */
[--C-:B--2---:R-:W-:Y:S02]  /*2080*/  LOP3.LUT R15, R16, 0xc0, R91.reuse, 0xf8, !PT ;  /* 0x000000c0100f7812 */ /* 0x104fe400078ef85b */
[----:B------:R-:W-:Y:S01]  /*2090*/  LOP3.LUT R10, R10, 0x20, R91, 0xf8, !PT ;  /* 0x000000200a0a7812 */ /* 0x000fe200078ef85b */
[----:B------:R-:W-:Y:S01]  /*20a0*/  IMAD.IADD R11, R13, 0x1, R11 ;  /* 0x000000010d0b7824 */ /* 0x000fe200078e020b */
[----:B------:R-:W-:Y:S01]  /*20b0*/  LOP3.LUT R0, R135, 0x100, RZ, 0xc0, !PT ;  /* 0x0000010087007812 */ /* 0x000fe200078ec0ff */
[----:B------:R-:W-:-:S06]  /*20c0*/  DEPBAR.LE SB0, 0x0 ;  /* 0x000080000000791a */ /* 0x000fcc0000000000 */
[----:B------:R-:W-:Y:S05]  /*20d0*/  WARPSYNC.ALL ;  /* 0x0000000000007948 */ /* 0x000fea0003800000 */
[----:B------:R-:W-:Y:S02]  /*20e0*/  LOP3.LUT R14, R91, 0xc0, RZ, 0xc0, !PT ;  /* 0x000000c05b0e7812 */ /* 0x000fe400078ec0ff */
[----:B------:R-:W-:Y:S01]  /*20f0*/  LEA R156, P0, R12, R4, 0x1 ;  /* 0x000000040c9c7211 */ /* 0x000fe200078008ff */
[----:B------:R-:W-:Y:S01]  /*2100*/  IMAD.SHL.U32 R87, R6, 0x20, RZ ;  /* 0x0000002006577824 */ /* 0x000fe200078e00ff */
[----:B------:R-:W-:Y:S02]  /*2110*/  LOP3.LUT R84, R15, R8, RZ, 0x3c, !PT ;  /* 0x000000080f547212 */ /* 0x000fe400078e3cff */
[----:B------:R-:W-:-:S02]  /*2120*/  LOP3.LUT R13, R10, 0x100, R91, 0xf8, !PT ;  /* 0x000001000a0d7812 */ /* 0x000fc400078ef85b */
[----:B------:R-:W-:Y:S02]  /*2130*/  LOP3.LUT R0, R0, 0x20, R91, 0xf8, !PT ;  /* 0x0000002000007812 */ /* 0x000fe400078ef85b */
[----:B------:R-:W-:Y:S02]  /*2140*/  LOP3.LUT R9, R14, 0x8, R133, 0xf8, !PT ;  /* 0x000000080e097812 */ /* 0x000fe400078ef885 */
[----:B------:R-:W-:Y:S01]  /*2150*/  LEA.HI.X R157, R12, R5, R11, 0x1, P0 ;  /* 0x000000050c9d7211 */ /* 0x000fe200000f0c0b */
[----:B------:R-:W-:Y:S01]  /*2160*/  BAR.SYNC.DEFER_BLOCKING 0x0 ;  /* 0x0000000000007b1d */ /* 0x000fe20000010000 */
[----:B------:R-:W-:Y:S02]  /*2170*/  LOP3.LUT R5, R13, R84, RZ, 0xfc, !PT ;  /* 0x000000540d057212 */ /* 0x000fe400078efcff */
[----:B------:R-:W-:Y:S02]  /*2180*/  LOP3.LUT R9, R0, R9, R8, 0xf6, !PT ;  /* 0x0000000900097212 */ /* 0x000fe400078ef608 */
[----:B------:R-:W-:-:S02]  /*2190*/  SHF.L.U64.HI R0, R6, 0x5, R7 ;  /* 0x0000000506007819 */ /* 0x000fc40000010207 */
[----:B------:R-:W-:Y:S01]  /*21a0*/  @!P2 LEA R4, P0, R87, R156, 0x1 ;  /* 0x0000009c5704a211 */ /* 0x000fe200078008ff */
[----:B------:R-:W-:-:S03]  /*21b0*/  IMAD R134, R5, 0x2, R136 ;  /* 0x0000000205867824 */ /* 0x000fc600078e0288 */
[----:B------:R-:W-:Y:S01]  /*21c0*/  @!P2 LEA.HI.X R5, R87, R157, R0, 0x1, P0 ;  /* 0x0000009d5705a211 */ /* 0x000fe200000f0c00 */
        /* <DEDUP_REMOVED lines=20> */
[----:B------:R-:W3:Y:S04]  /*2310*/  LDSM.16.M88.4 R12, [R96+0x3000] ;  /* 0x00300000600c783b */ /* 0x000ee80000000200 */
[----:B------:R-:W2:Y:S04]  /*2320*/  LDSM.16.M88.4 R56, [R96+0x3400] ;  /* 0x003400006038783b */ /* 0x000ea80000000200 */
        /* <DEDUP_REMOVED lines=15> */
[C---:B---3--:R-:W-:Y:S03]  /*2420*/  HMMA.16816.F32 R16, R40.reuse, R12, RZ ;  /* 0x0000000c2810723c */ /* 0x048fe600000018ff */
[----:B------:R-:W-:Y:S04]  /*2430*/  LDSM.16.M88.4 R76, [R92+0x1000] ;  /* 0x001000005c4c783b */ /* 0x000fe80000000200 */
[----:B------:R-:W-:Y:S01]  /*2440*/  LDSM.16.M88.4 R80, [R90+0x4000] ;  /* 0x004000005a50783b */ /* 0x000fe20000000200 */
[----:B--2---:R-:W-:Y:S03]  /*2450*/  HMMA.16816.F32 R60, R40, R56, RZ ;  /* 0x00000038283c723c */ /* 0x004fe600000018ff */
[----:B------:R-:W-:Y:S01]  /*2460*/  LDSM.16.M88.4 R72, [R90+0x4400] ;  /* 0x004400005a48783b */ /* 0x000fe20000000200 */
[----:B------:R-:W-:-:S03]  /*2470*/  VIADD R155, R89, 0xffffffff ;  /* 0xffffffff599b7836 */ /* 0x000fc60000000000 */
        /* <DEDUP_REMOVED lines=30> */
[----:B------:R-:W1:Y:S07]  /*2660*/  LDSM.16.M88.4 R24, [R96+0x5800] ;  /* 0x005800006018783b */ /* 0x000e6e0000000200 */
[----:B------:R-:W-:Y:S01]  /*2670*/  HMMA.16816.F32 R40, R4, R10, R40 ;  /* 0x0000000a0428723c */ /* 0x000fe20000001828 */
[----:B------:R-:W-:Y:S04]  /*2680*/  LDSM.16.M88.4 R8, [R92+0x2000] ;  /* 0x002000005c08783b */ /* 0x000fe80000000200 */
[----:B------:R-:W4:Y:S03]  /*2690*/  LDSM.16.M88.4 R4, [R90+0x5000] ;  /* 0x005000005a04783b */ /* 0x000f260000000200 */
[C---:B------:R-:W-:Y:S08]  /*26a0*/  HMMA.16816.F32 R16, R76.reuse, R80, R16 ;  /* 0x000000504c10723c */ /* 0x040ff00000001810 */
[C---:B------:R-:W-:Y:S08]  /*26b0*/  HMMA.16816.F32 R12, R76.reuse, R82, R12 ;  /* 0x000000524c0c723c */ /* 0x040ff0000000180c */
[C---:B------:R-:W-:Y:S08]  /*26c0*/  HMMA.16816.F32 R44, R76.reuse, R64, R44 ;  /* 0x000000404c2c723c */ /* 0x040ff0000000182c */
[C---:B------:R-:W-:Y:S01]  /*26d0*/  HMMA.16816.F32 R64, R76.reuse, R66, R40 ;  /* 0x000000424c40723c */ /* 0x040fe20000001828 */
[----:B------:R-:W5:Y:S07]  /*26e0*/  LDSM.16.M88.4 R40, [R90+0x5400] ;  /* 0x005400005a28783b */ /* 0x000f6e0000000200 */
[----:B------:R-:W-:Y:S08]  /*26f0*/  HMMA.16816.F32 R52, R76, R68, R52 ;  /* 0x000000444c34723c */ /* 0x000ff00000001834 */
[----:B---3--:R-:W-:Y:S01]  /*2700*/  HMMA.16816.F32 R16, R36, R32, R16 ;  /* 0x000000202410723c */ /* 0x008fe20000001810 */
[----:B------:R-:W-:-:S07]  /*2710*/  IMAD.SHL.U32 R154, R155, 0x40, RZ ;  /* 0x000000409b9a7824 */ /* 0x000fce00078e00ff */
[----:B------:R-:W-:Y:S08]  /*2720*/  HMMA.16816.F32 R60, R76, R72, R60 ;  /* 0x000000484c3c723c */ /* 0x000ff0000000183c */
[C---:B------:R-:W-:Y:S08]  /*2730*/  HMMA.16816.F32 R12, R36.reuse, R34, R12 ;  /* 0x00000022240c723c */ /* 0x040ff0000000180c */
[C---:B--2---:R-:W-:Y:S08]  /*2740*/  HMMA.16816.F32 R44, R36.reuse, R20, R44 ;  /* 0x00000014242c723c */ /* 0x044ff0000000182c */
[----:B------:R-:W-:Y:S01]  /*2750*/  HMMA.16816.F32 R64, R36, R22, R64 ;  /* 0x000000162440723c */ /* 0x000fe20000001840 */
[----:B------:R-:W2:Y:S07]  /*2760*/  LDSM.16.M88.4 R20, [R90+0x5800] ;  /* 0x005800005a14783b */ /* 0x000eae0000000200 */
[----:B------:R-:W-:Y:S08]  /*2770*/  HMMA.16816.F32 R48, R76, R70, R48 ;  /* 0x000000464c30723c */ /* 0x000ff00000001830 */
[----:B-1----:R-:W-:Y:S01]  /*2780*/  HMMA.16816.F32 R52, R36, R24, R52 ;  /* 0x000000182434723c */ /* 0x002fe20000001834 */
[----:B------:R-:W-:-:S05]  /*2790*/  IMAD.SHL.U32 R25, R133, 0x2, RZ ;  /* 0x0000000285197824 */ /* 0x000fca00078e00ff */
[----:B------:R-:W-:Y:S02]  /*27a0*/  LOP3.LUT R25, R154, 0x6, R25, 0xf8, !PT ;  /* 0x000000069a197812 */ /* 0x000fe400078ef819 */
[----:B----4-:R-:W-:Y:S02]  /*27b0*/  HMMA.16816.F32 R16, R8, R4, R16 ;  /* 0x000000040810723c */ /* 0x010fe40000001810 */
[----:B------:R-:W-:-:S06]  /*27c0*/  LOP3.LUT R5, R25, 0x1, RZ, 0xfc, !PT ;  /* 0x0000000119057812 */ /* 0x000fcc00078efcff */
        /* <DEDUP_REMOVED lines=9> */
[----:B-----5:R-:W-:Y:S01]  /*2860*/  HMMA.16816.F32 R60, R8, R40, R60 ;  /* 0x00000028083c723c */ /* 0x020fe2000000183c */
[----:B------:R-:W-:-:S07]  /*2870*/  LOP3.LUT R31, R25, 0x10, RZ, 0xfc, !PT ;  /* 0x00000010191f7812 */ /* 0x000fce00078efcff */
[C---:B--2---:R-:W-:Y:S01]  /*2880*/  HMMA.16816.F32 R48, R8.reuse, R22, R48 ;  /* 0x000000160830723c */ /* 0x044fe20000001830 */
[-C--:B------:R-:W-:Y:S02]  /*2890*/  ISETP.GE.AND P5, PT, R33, R86.reuse, PT ;  /* 0x000000562100720c */ /* 0x080fe40003fa6270 */
[----:B------:R-:W-:Y:S02]  /*28a0*/  ISETP.GE.AND P4, PT, R31, R86, PT ;  /* 0x000000561f00720c */ /* 0x000fe40003f86270 */
[----:B------:R-:W-:Y:S02]  /*28b0*/  FSEL R68, R15, -INF , !P5 ;  /* 0xff8000000f447808 */ /* 0x000fe40006800000 */
[C---:B------:R-:W-:Y:S01]  /*28c0*/  LOP3.LUT R27, R25.reuse, 0x8, RZ, 0xfc, !PT ;  /* 0x00000008191b7812 */ /* 0x040fe200078efcff */
[----:B------:R-:W-:Y:S01]  /*28d0*/  HMMA.16816.F32 R56, R8, R42, R56 ;  /* 0x0000002a0838723c */ /* 0x000fe20000001838 */
[----:B------:R-:W-:Y:S02]  /*28e0*/  LOP3.LUT R15, R25, 0x29, RZ, 0xfc, !PT ;  /* 0x00000029190f7812 */ /* 0x000fe400078efcff */
[----:B------:R-:W-:-:S02]  /*28f0*/  FSEL R62, R62, -INF , !P4 ;  /* 0xff8000003e3e7808 */ /* 0x000fc40006000000 */
[----:B------:R-:W-:-:S03]  /*2900*/  FSEL R36, R60, -INF , !P4 ;  /* 0xff8000003c247808 */ /* 0x000fc60006000000 */
[C---:B------:R-:W-:Y:S01]  /*2910*/  HMMA.16816.F32 R52, R8.reuse, R20, R52 ;  /* 0x000000140834723c */ /* 0x040fe20000001834 */
[-C--:B------:R-:W-:Y:S02]  /*2920*/  ISETP.GE.AND P6, PT, R27, R86.reuse, PT ;  /* 0x000000561b00720c */ /* 0x080fe40003fc6270 */
[----:B------:R-:W-:Y:S02]  /*2930*/  ISETP.GE.AND P4, PT, R15, R86, PT ;  /* 0x000000560f00720c */ /* 0x000fe40003f86270 */
[C---:B------:R-:W-:Y:S02]  /*2940*/  LOP3.LUT R29, R25.reuse, 0x11, RZ, 0xfc, !PT ;  /* 0x00000011191d7812 */ /* 0x040fe400078efcff */
[----:B------:R-:W-:Y:S01]  /*2950*/  LOP3.LUT R27, R25, 0x18, RZ, 0xfc, !PT ;  /* 0x00000018191b7812 */ /* 0x000fe200078efcff */
[----:B-1----:R-:W-:Y:S01]  /*2960*/  HMMA.16816.F32 R44, R8, R4, R44 ;  /* 0x00000004082c723c */ /* 0x002fe2000000182c */
[----:B------:R-:W-:Y:S02]  /*2970*/  FSEL R32, R51, -INF , !P4 ;  /* 0xff80000033207808 */ /* 0x000fe40006000000 */
[----:B------:R-:W-:-:S05]  /*2980*/  FSEL R126, R49, -INF , !P4 ;  /* 0xff800000317e7808 */ /* 0x000fca0006000000 */
[----:B------:R-:W-:Y:S01]  /*2990*/  HMMA.16816.F32 R64, R8, R6, R64 ;  /* 0x000000060840723c */ /* 0x000fe20000001840 */
[-C--:B------:R-:W-:Y:S02]  /*29a0*/  ISETP.GE.AND P3, PT, R29, R86.reuse, PT ;  /* 0x000000561d00720c */ /* 0x080fe40003f66270 */
[----:B------:R-:W-:Y:S02]  /*29b0*/  ISETP.GE.AND P2, PT, R27, R86, PT ;  /* 0x000000561b00720c */ /* 0x000fe40003f46270 */
[----:B------:R-:W-:Y:S02]  /*29c0*/  FSEL R72, R13, -INF , !P5 ;  /* 0xff8000000d487808 */ /* 0x000fe40006800000 */
[----:B------:R-:W-:Y:S02]  /*29d0*/  ISETP.GT.AND P4, PT, R155, R142, PT ;  /* 0x0000008e9b00720c */ /* 0x000fe40003f84270 */
[C---:B------:R-:W-:Y:S02]  /*29e0*/  ISETP.GE.AND P1, PT, R25.reuse, R86, PT ;  /* 0x000000561900720c */ /* 0x040fe40003f26270 */
        /* <DEDUP_REMOVED lines=13> */
[C---:B------:R-:W-:Y:S02]  /*2ac0*/  LOP3.LUT R27, R25.reuse, 0x21, RZ, 0xfc, !PT ;  /* 0x00000021191b7812 */ /* 0x040fe400078efcff */
[C---:B------:R-:W-:Y:S02]  /*2ad0*/  LOP3.LUT R21, R25.reuse, 0x28, RZ, 0xfc, !PT ;  /* 0x0000002819157812 */ /* 0x040fe400078efcff */
[C---:B------:R-:W-:Y:S02]  /*2ae0*/  LOP3.LUT R13, R25.reuse, 0x31, RZ, 0xfc, !PT ;  /* 0x00000031190d7812 */ /* 0x040fe400078efcff */
[C---:B------:R-:W-:Y:S02]  /*2af0*/  LOP3.LUT R5, R25.reuse, 0x38, RZ, 0xfc, !PT ;  /* 0x0000003819057812 */ /* 0x040fe400078efcff */
[----:B------:R-:W-:Y:S02]  /*2b00*/  LOP3.LUT R25, R25, 0x39, RZ, 0xfc, !PT ;  /* 0x0000003919197812 */ /* 0x000fe400078efcff */
[----:B------:R-:W-:-:S02]  /*2b10*/  FSEL R19, R12, -INF , !P6 ;  /* 0xff8000000c137808 */ /* 0x000fc40007000000 */
[----:B------:R-:W-:Y:S02]  /*2b20*/  FSEL R16, R58, -INF , !P2 ;  /* 0xff8000003a107808 */ /* 0x000fe40005000000 */
[----:B------:R-:W-:Y:S02]  /*2b30*/  FSEL R26, R56, -INF , !P2 ;  /* 0xff800000381a7808 */ /* 0x000fe40005000000 */
[----:B------:R-:W-:Y:S02]  /*2b40*/  FSEL R12, R59, -INF , !P1 ;  /* 0xff8000003b0c7808 */ /* 0x000fe40004800000 */
[----:B------:R-:W-:Y:S02]  /*2b50*/  FSEL R18, R57, -INF , !P1 ;  /* 0xff80000039127808 */ /* 0x000fe40004800000 */
[----:B------:R-:W-:Y:S02]  /*2b60*/  FSEL R110, R54, -INF , !P0 ;  /* 0xff800000366e7808 */ /* 0x000fe40004000000 */
[----:B------:R-:W-:Y:S01]  /*2b70*/  FSEL R24, R52, -INF , !P0 ;  /* 0xff80000034187808 */ /* 0x000fe20004000000 */
[----:B------:R-:W-:Y:S01]  /*2b80*/  BSSY.RECONVERGENT B1, `(.L_x_6858) ;  /* 0x000006b000017945 */ /* 0x000fe20003800200 */
[----:B------:R-:W-:Y:S01]  /*2b90*/  BAR.SYNC.DEFER_BLOCKING 0x0 ;  /* 0x0000000000007b1d */ /* 0x000fe20000010000 */
[----:B------:R-:W-:-:S02]  /*2ba0*/  ISETP.GE.AND P6, PT, R27, R86, PT ;  /* 0x000000561b00720c */ /* 0x000fc40003fc6270 */
        /* <DEDUP_REMOVED lines=30> */
.L_x_6861:
        /* <DEDUP_REMOVED lines=60> */
.L_x_6862:
[----:B------:R-:W-:Y:S05]  /*3150*/  BSYNC.RECONVERGENT B0 ;  /* 0x0000000000007941 */ /* 0x000fea0003800200 */
.L_x_6860:
[----:B------:R-:W-:Y:S01]  /*3160*/  LEA R4, P0, R140, R144, 0x1 ;  /* 0x000000908c047211 */ /* 0x000fe200078008ff */
[----:B------:R-:W-:-:S03]  /*3170*/  IMAD.MOV.U32 R145, RZ, RZ, R143 ;  /* 0x000000ffff917224 */ /* 0x000fc600078e008f */
[----:B------:R-:W-:Y:S02]  /*3180*/  LEA.HI.X R5, R140, R143, R141, 0x1, P0 ;  /* 0x0000008f8c057211 */ /* 0x000fe400000f0c8d */
        /* <DEDUP_REMOVED lines=10> */
.L_x_6859:
[----:B------:R-:W-:Y:S05]  /*3230*/  BSYNC.RECONVERGENT B1 ;  /* 0x0000000000017941 */ /* 0x000fea0003800200 */
.L_x_6858:
        /* <DEDUP_REMOVED lines=18> */
[----:B------:R-:W1:Y:S01]  /*3360*/  SHFL.BFLY PT, R5, R6, 0x2, 0x1f ;  /* 0x0c401f0006057f89 */ /* 0x000e6200000e0000 */
[----:B------:R-:W-:-:S02]  /*3370*/  IADD3 R89, PT, PT, R89, -0x2, RZ ;  /* 0xfffffffe59597810 */ /* 0x000fc40007ffe0ff */
        /* <DEDUP_REMOVED lines=53> */
[-CC-:B------:R-:W-:Y:S01]  /*36d0*/  FFMA.FTZ R123, R124, R116.reuse, -R121.reuse ;  /* 0x000000747c7b7223 */ /* 0x180fe20000010879 */
        /* <DEDUP_REMOVED lines=11> */
[----:B------:R-:W-:Y:S01]  /*3790*/  FADD.FTZ R103, R103, R100 ;  /* 0x0000006467677221 */ /* 0x000fe20000010000 */
[----:B------:R-:W-:-:S04]  /*37a0*/  ISETP.GE.AND P0, PT, R89, R142, PT ;  /* 0x0000008e5900720c */ /* 0x000fc80003f06270 */
        /* <DEDUP_REMOVED lines=139> */
.L_x_6870:
[----:B------:R-:W1:Y:S01]  /*4060*/  S2R R133, SR_TID.X ;  /* 0x0000000000857919 */ /* 0x000e620000002100 */
[----:B------:R-:W-:Y:S04]  /*4070*/  DEPBAR.LE SB0, 0x0 ;  /* 0x000080000000791a */ /* 0x000fe80000000000 */
[----:B------:R-:W-:Y:S05]  /*4080*/  WARPSYNC.ALL ;  /* 0x0000000000007948 */ /* 0x000fea0003800000 */
[----:B------:R-:W-:Y:S01]  /*4090*/  BAR.SYNC.DEFER_BLOCKING 0x0 ;  /* 0x0000000000007b1d */ /* 0x000fe20000010000 */
[----:B------:R-:W-:Y:S05]  /*40a0*/  @!P1 IMAD.MOV.U32 R4, RZ, RZ, RZ ;  /* 0x000000ffff049224 */ /* 0x000fea00078e00ff */
[----:B------:R-:W-:Y:S01]  /*40b0*/  @!P1 IADD3 R4, P0, PT, RZ, -R4, RZ ;  /* 0x80000004ff049210 */ /* 0x000fe20007f1e0ff */
[----:B------:R-:W2:Y:S01]  /*40c0*/  @!P1 LD.E R5, desc[UR4][R2.64+0x40] ;  /* 0x0000400402059980 */ /* 0x000ea2000c101900 */
[----:B------:R-:W-:Y:S01]  /*40d0*/  BSSY.RECONVERGENT B0, `(.L_x_6864) ;  /* 0x0000049000007945 */ /* 0x000fe20003800200 */
[----:B--2---:R-:W-:Y:S05]  /*40e0*/  @!P1 IMAD.SHL.U32 R5, R5, 0x40, RZ ;  /* 0x0000004005059824 */ /* 0x004fea00078e00ff */
[----:B------:R-:W-:Y:S04]  /*40f0*/  @!P1 IADD3.X R5, PT, PT, RZ, ~R5, RZ, P0, !PT ;  /* 0x80000005ff059210 */ /* 0x000fe800007fe4ff */
[----:B------:R-:W-:Y:S02]  /*4100*/  @!P1 SHF.R.S64 R7, R4, 0x1f, R5 ;  /* 0x0000001f04079819 */ /* 0x000fe40000001005 */
[----:B------:R-:W-:Y:S02]  /*4110*/  MOV R4, R157 ;  /* 0x0000009d00047202 */ /* 0x000fe40000000f00 */
[----:B------:R-:W-:Y:S04]  /*4120*/  @!P1 IADD3 R7, P0, PT, R156, R7, RZ ;  /* 0x000000079c079210 */ /* 0x000fe80007f1e0ff */
[----:B------:R-:W-:Y:S01]  /*4130*/  @!P1 LEA.HI.X.SX32 R6, R5, R157, 0x1, P0 ;  /* 0x0000009d05069211 */ /* 0x000fe200000f0eff */
[----:B------:R-:W-:Y:S02]  /*4140*/  IMAD.MOV.U32 R5, RZ, RZ, R156 ;  /* 0x000000ffff057224 */ /* 0x000fe400078e009c */
[----:B------:R-:W-:Y:S01]  /*4150*/  @!P1 IMAD.MOV.U32 R156, RZ, RZ, R7 ;  /* 0x000000ffff9c9224 */ /* 0x000fe200078e0007 */
[----:B------:R-:W-:Y:S01]  /*4160*/  @!P1 MOV R157, R6 ;  /* 0x00000006009d9202 */ /* 0x000fe20000000f00 */
[----:B-1----:R-:W-:Y:S06]  /*4170*/  @!P1 BRA `(.L_x_6865) ;  /* 0x0000000000f89947 */ /* 0x002fec0003800000 */
        /* <DEDUP_REMOVED lines=62> */
.L_x_6865:
[----:B------:R-:W-:Y:S05]  /*4560*/  BSYNC.RECONVERGENT B0 ;  /* 0x0000000000007941 */ /* 0x000fea0003800200 */
.L_x_6864:
[----:B------:R-:W1:Y:S01]  /*4570*/  S2UR UR6, SR_CgaCtaId ;  /* 0x00000000000679c3 */ /* 0x000e620000008800 */
[C---:B------:R-:W-:Y:S01]  /*4580*/  IMAD.SHL.U32 R149, R133.reuse, 0x8, RZ ;  /* 0x0000000885957824 */ /* 0x040fe200078e00ff */
[C---:B------:R-:W-:Y:S01]  /*4590*/  LOP3.LUT R148, R133.reuse, 0x18, RZ, 0xc0, !PT ;  /* 0x0000001885947812 */ /* 0x040fe200078ec0ff */
[----:B------:R-:W-:Y:S01]  /*45a0*/  UMOV UR7, 0x400 ;  /* 0x0000040000077882 */ /* 0x000fe20000000000 */
[C---:B------:R-:W-:Y:S01]  /*45b0*/  IMAD.SHL.U32 R135, R133.reuse, 0x10, RZ ;  /* 0x0000001085877824 */ /* 0x040fe200078e00ff */
[----:B------:R-:W-:Y:S01]  /*45c0*/  IADD3 R130, P0, PT, R156, R152, RZ ;  /* 0x000000989c827210 */ /* 0x000fe20007f1e0ff */
[----:B------:R-:W-:Y:S01]  /*45d0*/  IMAD.SHL.U32 R138, R133, 0x20, RZ ;  /* 0x00000020858a7824 */ /* 0x000fe200078e00ff */
[----:B------:R-:W-:Y:S01]  /*45e0*/  LOP3.LUT R162, R149, 0xc0, RZ, 0xc0, !PT ;  /* 0x000000c095a27812 */ /* 0x000fe200078ec0ff */
[----:B------:R-:W-:Y:S01]  /*45f0*/  IMAD.SHL.U32 R132, R133, 0x4, RZ ;  /* 0x0000000485847824 */ /* 0x000fe200078e00ff */
[----:B------:R-:W-:Y:S01]  /*4600*/  LOP3.LUT R145, R149, 0x18, RZ, 0xc0, !PT ;  /* 0x0000001895917812 */ /* 0x000fe200078ec0ff */
[----:B------:R-:W-:Y:S01]  /*4610*/  IMAD.X R131, R157, 0x1, R153, P0 ;  /* 0x000000019d837824 */ /* 0x000fe200000e0699 */
[----:B------:R-:W-:Y:S01]  /*4620*/  LOP3.LUT R148, R162, R148, RZ, 0xfc, !PT ;  /* 0x00000094a2947212 */ /* 0x000fe200078efcff */
[----:B------:R-:W-:Y:S01]  /*4630*/  IMAD.MOV.U32 R108, RZ, RZ, 0x20 ;  /* 0x00000020ff6c7424 */ /* 0x000fe200078e00ff */
[----:B------:R-:W-:Y:S01]  /*4640*/  LOP3.LUT R162, R149, 0x1f20, RZ, 0xc0, !PT ;  /* 0x00001f2095a27812 */ /* 0x000fe200078ec0ff */
[----:B------:R-:W-:Y:S01]  /*4650*/  VIADD R155, R155, 0xffffffff ;  /* 0xffffffff9b9b7836 */ /* 0x000fe20000000000 */
[----:B------:R-:W-:Y:S01]  /*4660*/  LOP3.LUT R145, R148, R145, RZ, 0x3c, !PT ;  /* 0x0000009194917212 */ /* 0x000fe200078e3cff */
[----:B------:R-:W-:Y:S01]  /*4670*/  BSSY.RECONVERGENT B1, `(.L_x_6866) ;  /* 0x00000c7000017945 */ /* 0x000fe20003800200 */
[----:B------:R-:W-:Y:S02]  /*4680*/  LOP3.LUT R87, R133, 0x8, RZ, 0xc0, !PT ;  /* 0x0000000885577812 */ /* 0x000fe400078ec0ff */
[----:B------:R-:W-:Y:S02]  /*4690*/  LOP3.LUT R145, R162, R145, RZ, 0xfc, !PT ;  /* 0x00000091a2917212 */ /* 0x000fe400078efcff */
[----:B------:R-:W-:Y:S02]  /*46a0*/  LOP3.LUT R85, R135, 0x100, RZ, 0xc0, !PT ;  /* 0x0000010087557812 */ /* 0x000fe400078ec0ff */
[--C-:B------:R-:W-:Y:S01]  /*46b0*/  LOP3.LUT R84, R87, 0xc0, R138.reuse, 0xf8, !PT ;  /* 0x000000c057547812 */ /* 0x100fe200078ef88a */
[----:B-1----:R-:W-:Y:S01]  /*46c0*/  ULEA UR6, UR6, UR7, 0x18 ;  /* 0x0000000706067291 */ /* 0x002fe2000f8ec0ff */
[----:B------:R-:W-:Y:S02]  /*46d0*/  LOP3.LUT R137, R132, 0x18, RZ, 0xc0, !PT ;  /* 0x0000001884897812 */ /* 0x000fe400078ec0ff */
[----:B------:R-:W-:Y:S02]  /*46e0*/  LOP3.LUT R85, R85, 0x20, R138, 0xf8, !PT ;  /* 0x0000002055557812 */ /* 0x000fe400078ef88a */
[----:B------:R-:W-:Y:S01]  /*46f0*/  LOP3.LUT P0, RZ, R133, 0x4, RZ, 0xc0, !PT ;  /* 0x0000000485ff7812 */ /* 0x000fe2000780c0ff */
[----:B------:R-:W-:Y:S01]  /*4700*/  IMAD.U32 R136, RZ, RZ, UR6 ;  /* 0x00000006ff887e24 */ /* 0x000fe2000f8e00ff */
[----:B------:R-:W-:Y:S02]  /*4710*/  LOP3.LUT R85, R85, R84, R137, 0xf6, !PT ;  /* 0x0000005455557212 */ /* 0x000fe400078ef689 */
[----:B------:R-:W-:Y:S01]  /*4720*/  SEL R108, R108, 0xffffffe0, !P0 ;  /* 0xffffffe06c6c7807 */ /* 0x000fe20004000000 */
[--C-:B------:R-:W-:Y:S01]  /*4730*/  IMAD R162, R145, 0x2, R136.reuse ;  /* 0x0000000291a27824 */ /* 0x100fe200078e0288 */
[----:B------:R-:W-:Y:S01]  /*4740*/  ISETP.GT.AND P2, PT, R155, R142, PT ;  /* 0x0000008e9b00720c */ /* 0x000fe20003f44270 */
[----:B------:R-:W-:Y:S02]  /*4750*/  IMAD R91, R85, 0x2, R136 ;  /* 0x00000002555b7824 */ /* 0x000fe400078e0288 */
[--C-:B------:R-:W-:Y:S01]  /*4760*/  IMAD.IADD R90, R134, 0x1, R108.reuse ;  /* 0x00000001865a7824 */ /* 0x100fe200078e026c */
[----:B------:R-:W-:Y:S01]  /*4770*/  @!PT LDS RZ, [RZ] ;  /* 0x00000000fffff984 */ /* 0x000fe20000000800 */
[----:B------:R-:W-:Y:S01]  /*4780*/  @!PT LDS RZ, [RZ] ;  /* 0x00000000fffff984 */ /* 0x000fe20000000800 */
[----:B------:R-:W-:Y:S01]  /*4790*/  @!PT LDS RZ, [RZ] ;  /* 0x00000000fffff984 */ /* 0x000fe20000000800 */
[----:B------:R-:W-:Y:S01]  /*47a0*/  LDGSTS.E.BYPASS.LTC128B.128 [R162+0x6000], desc[UR4][R156.64] ;  /* 0x060000009ca27fae */ /* 0x000fe2000b981a04 */
[----:B------:R-:W-:Y:S04]  /*47b0*/  IMAD.IADD R88, R91, 0x1, R108 ;  /* 0x000000015b587824 */ /* 0x000fe800078e026c */
[----:B------:R-:W-:Y:S05]  /*47c0*/  LDGSTS.E.BYPASS.LTC128B.128 [R162+0x7000], desc[UR4][R156.64+0x40] ;  /* 0x070000409ca27fae */ /* 0x000fea000b981a04 */
[----:B------:R-:W-:Y:S05]  /*47d0*/  LDGSTS.E.BYPASS.LTC128B.128 [R162+0x8000], desc[UR4][R156.64+0x80] ;  /* 0x080000809ca27fae */ /* 0x000fea000b981a04 */
[----:B------:R-:W-:Y:S05]  /*47e0*/  LDGSTS.E.BYPASS.LTC128B.128 [R162+0x6800], desc[UR4][R130.64] ;  /* 0x0680000082a27fae */ /* 0x000fea000b981a04 */
[----:B------:R-:W-:Y:S05]  /*47f0*/  LDGSTS.E.BYPASS.LTC128B.128 [R162+0x7800], desc[UR4][R130.64+0x40] ;  /* 0x0780004082a27fae */ /* 0x000fea000b981a04 */
        /* <DEDUP_REMOVED lines=8> */
[----:B------:R-:W5:Y:S05]  /*4880*/  LDSM.16.M88.4 R112, [R88+0x3000] ;  /* 0x003000005870783b */ /* 0x000f6a0000000200 */
[----:B------:R-:W5:Y:S05]  /*4890*/  LDSM.16.M88.4 R116, [R88+0x3400] ;  /* 0x003400005874783b */ /* 0x000f6a0000000200 */
[----:B------:R-:W-:Y:S01]  /*48a0*/  LDSM.16.M88.4 R120, [R90+0x1000] ;  /* 0x001000005a78783b */ /* 0x000fe20000000200 */
[C---:B--2---:R-:W-:Y:S04]  /*48b0*/  HMMA.16816.F32 R4, R84.reuse, R92, RZ ;  /* 0x0000005c5404723c */ /* 0x044fe800000018ff */
[----:B------:R-:W-:Y:S04]  /*48c0*/  LDSM.16.M88.4 R124, [R88+0x4000] ;  /* 0x00400000587c783b */ /* 0x000fe80000000200 */
[C---:B------:R-:W-:Y:S01]  /*48d0*/  HMMA.16816.F32 R8, R84.reuse, R94, RZ ;  /* 0x0000005e5408723c */ /* 0x040fe200000018ff */
[----:B------:R-:W2:Y:S05]  /*48e0*/  LDSM.16.M88.4 R92, [R88+0x3800] ;  /* 0x00380000585c783b */ /* 0x000eaa0000000200 */
[----:B-1----:R-:W-:Y:S02]  /*48f0*/  LDSM.16.M88.4 R128, [R88+0x5800] ;  /* 0x005800005880783b */ /* 0x002fe40000000200 */
[C---:B---3--:R-:W-:Y:S08]  /*4900*/  HMMA.16816.F32 R12, R84.reuse, R96, RZ ;  /* 0x00000060540c723c */ /* 0x048ff000000018ff */
[C---:B------:R-:W-:Y:S01]  /*4910*/  HMMA.16816.F32 R16, R84.reuse, R98, RZ ;  /* 0x000000625410723c */ /* 0x040fe200000018ff */
[----:B------:R-:W-:Y:S07]  /*4920*/  LDSM.16.M88.4 R96, [R134+0x1000] ;  /* 0x001000008660783b */ /* 0x000fee0000000200 */
[C---:B----4-:R-:W-:Y:S08]  /*4930*/  HMMA.16816.F32 R20, R84.reuse, R100, RZ ;  /* 0x000000645414723c */ /* 0x050ff000000018ff */
[C---:B------:R-:W-:Y:S01]  /*4940*/  HMMA.16816.F32 R24, R84.reuse, R102, RZ ;  /* 0x000000665418723c */ /* 0x040fe200000018ff */
[----:B------:R-:W-:Y:S07]  /*4950*/  LDSM.16.M88.4 R100, [R91+0x4000] ;  /* 0x004000005b64783b */ /* 0x000fee0000000200 */
[C---:B-----5:R-:W-:Y:S08]  /*4960*/  HMMA.16816.F32 R28, R84.reuse, R104, RZ ;  /* 0x00000068541c723c */ /* 0x060ff000000018ff */
[----:B------:R-:W-:Y:S01]  /*4970*/  HMMA.16816.F32 R32, R84, R106, RZ ;  /* 0x0000006a5420723c */ /* 0x000fe200000018ff */
[----:B------:R-:W1:Y:S05]  /*4980*/  LDSM.16.M88.4 R84, [R88+0x3c00] ;  /* 0x003c00005854783b */ /* 0x000e6a0000000200 */
[----:B------:R-:W3:Y:S02]  /*4990*/  LDSM.16.M88.4 R104, [R91+0x4400] ;  /* 0x004400005b68783b */ /* 0x000ee40000000200 */
[C---:B------:R-:W-:Y:S08]  /*49a0*/  HMMA.16816.F32 R4, R108.reuse, R112, R4 ;  /* 0x000000706c04723c */ /* 0x040ff00000001804 */
        /* <DEDUP_REMOVED lines=8> */
[C---:B-1----:R-:W-:Y:S08]  /*4a30*/  HMMA.16816.F32 R28, R108.reuse, R84, R28 ;  /* 0x000000546c1c723c */ /* 0x042ff0000000181c */
[----:B------:R-:W-:Y:S01]  /*4a40*/  HMMA.16816.F32 R32, R108, R86, R32 ;  /* 0x000000566c20723c */ /* 0x000fe20000001820 */
[----:B------:R-:W1:Y:S05]  /*4a50*/  LDSM.16.M88.4 R84, [R88+0x4800] ;  /* 0x004800005854783b */ /* 0x000e6a0000000200 */
[----:B------:R-:W1:Y:S02]  /*4a60*/  LDSM.16.M88.4 R108, [R88+0x4c00] ;  /* 0x004c0000586c783b */ /* 0x000e640000000200 */
        /* <DEDUP_REMOVED lines=9> */
[C---:B-----5:R-:W-:Y:S08]  /*4b00*/  HMMA.16816.F32 R28, R96.reuse, R116, R28 ;  /* 0x00000074601c723c */ /* 0x060ff0000000181c */
[----:B------:R-:W-:Y:S01]  /*4b10*/  HMMA.16816.F32 R32, R96, R118, R32 ;  /* 0x000000766020723c */ /* 0x000fe20000001820 */
[----:B------:R-:W3:Y:S05]  /*4b20*/  LDSM.16.M88.4 R96, [R134+0x2000] ;  /* 0x002000008660783b */ /* 0x000eea0000000200 */
[----:B------:R-:W4:Y:S02]  /*4b30*/  LDSM.16.M88.4 R116, [R91+0x5c00] ;  /* 0x005c00005b74783b */ /* 0x000f240000000200 */
[C---:B------:R-:W-:Y:S08]  /*4b40*/  HMMA.16816.F32 R4, R120.reuse, R124, R4 ;  /* 0x0000007c7804723c */ /* 0x040ff00000001804 */
[C---:B------:R-:W-:Y:S01]  /*4b50*/  HMMA.16816.F32 R8, R120.reuse, R126, R8 ;  /* 0x0000007e7808723c */ /* 0x040fe20000001808 */
[----:B------:R-:W-:Y:S07]  /*4b60*/  LDSM.16.M88.4 R124, [R88+0x5400] ;  /* 0x00540000587c783b */ /* 0x000fee0000000200 */
[C---:B--2---:R-:W-:Y:S08]  /*4b70*/  HMMA.16816.F32 R12, R120.reuse, R92, R12 ;  /* 0x0000005c780c723c */ /* 0x044ff0000000180c */
[C---:B------:R-:W-:Y:S01]  /*4b80*/  HMMA.16816.F32 R16, R120.reuse, R94, R16 ;  /* 0x0000005e7810723c */ /* 0x040fe20000001810 */
[----:B------:R-:W-:Y:S07]  /*4b90*/  LDSM.16.M88.4 R92, [R88+0x5000] ;  /* 0x00500000585c783b */ /* 0x000fee0000000200 */
[C---:B-1----:R-:W-:Y:S08]  /*4ba0*/  HMMA.16816.F32 R20, R120.reuse, R84, R20 ;  /* 0x000000547814723c */ /* 0x042ff00000001814 */
        /* <DEDUP_REMOVED lines=13> */
[C---:B----4-:R-:W-:Y:S08]  /*4c80*/  HMMA.16816.F32 R28, R96.reuse, R116, R28 ;  /* 0x00000074601c723c */ /* 0x050ff0000000181c */
        /* <DEDUP_REMOVED lines=87> */
.L_x_6869:
[----:B------:R-:W-:Y:S05]  /*5200*/  BSYNC.RECONVERGENT B0 ;  /* 0x0000000000007941 */ /* 0x000fea0003800200 */
.L_x_6868:
        /* <DEDUP_REMOVED lines=13> */
.L_x_6867:
[----:B------:R-:W-:Y:S05]  /*52e0*/  BSYNC.RECONVERGENT B1 ;  /* 0x0000000000017941 */ /* 0x000fea0003800200 */
.L_x_6866:
[----:B------:R-:W2:Y:S01]  /*52f0*/  LD.E R87, desc[UR4][R2.64+0xdc] ;  /* 0x0000dc0402577980 */ /* 0x000ea2000c101900 */
        /* <DEDUP_REMOVED lines=25> */
[C---:B------:R-:W-:Y:S01]  /*5490*/  FADD.FTZ R84, -R86.reuse, R89 ;  /* 0x0000005956547221 */ /* 0x040fe20000010100 */
[----:B------:R-:W-:Y:S02]  /*54a0*/  SHF.R.U32.HI R88, RZ, 0x1, R133 ;  /* 0x00000001ff587819 */ /* 0x000fe40000011685 */
[----:B------:R-:W-:Y:S01]  /*54b0*/  FSETP.NEU.FTZ.AND P2, PT, R86, -INF , PT ;  /* 0xff8000005600780b */ /* 0x000fe20003f5d000 */
[----:B------:R-:W-:Y:S01]  /*54c0*/  FADD.FTZ R0, -R85, R0 ;  /* 0x0000000055007221 */ /* 0x000fe20000010100 */
[----:B------:R-:W-:Y:S04]  /*54d0*/  LOP3.LUT R91, R88, 0x8, RZ, 0xc0, !PT ;  /* 0x00000008585b7812 */ /* 0x000fe800078ec0ff */
[----:B------:R-:W-:Y:S02]  /*54e0*/  LOP3.LUT R92, R91, 0xc0, R138, 0xf8, !PT ;  /* 0x000000c05b5c7812 */ /* 0x000fe400078ef88a */
[----:B------:R-:W-:Y:S04]  /*54f0*/  LOP3.LUT R138, R138, 0x120, RZ, 0xc0, !PT ;  /* 0x000001208a8a7812 */ /* 0x000fe800078ec0ff */
[----:B------:R-:W-:Y:S01]  /*5500*/  LOP3.LUT R137, R138, R92, R137, 0xf6, !PT ;  /* 0x0000005c8a897212 */ /* 0x000fe200078ef689 */
[C---:B--2---:R-:W-:Y:S01]  /*5510*/  FMUL.FTZ R90, R87.reuse, R84 ;  /* 0x00000054575a7220 */ /* 0x044fe20000410000 */
[C---:B------:R-:W-:Y:S01]  /*5520*/  FMUL.FTZ R112, R87.reuse, R86 ;  /* 0x0000005657707220 */ /* 0x040fe20000410000 */
[C---:B------:R-:W-:Y:S01]  /*5530*/  FMUL.FTZ R116, R87.reuse, R85 ;  /* 0x0000005557747220 */ /* 0x040fe20000410000 */
[----:B------:R-:W-:Y:S01]  /*5540*/  FMUL.FTZ R89, R87, R0 ;  /* 0x0000000057597220 */ /* 0x000fe20000410000 */
[----:B------:R1:W2:Y:S02]  /*5550*/  MUFU.EX2 R84, R90 ;  /* 0x0000005a00547308 */ /* 0x0002a40000000800 */
        /* <DEDUP_REMOVED lines=12> */
[----:B-1----:R-:W-:Y:S01]  /*5620*/  LEA R90, R137, R136, 0x1 ;  /* 0x00000088895a7211 */ /* 0x002fe200078e08ff */
[C---:B--2---:R-:W-:Y:S01]  /*5630*/  FMUL.FTZ R36, R84.reuse, R36 ;  /* 0x0000002454247220 */ /* 0x044fe20000410000 */
[----:B------:R-:W-:Y:S03]  /*5640*/  FMUL.FTZ R37, R84, R37 ;  /* 0x0000002554257220 */ /* 0x000fe60000410000 */
[----:B------:R-:W-:Y:S01]  /*5650*/  MUFU.EX2 R121, R121 ;  /* 0x0000007900797308 */ /* 0x000fe20000000800 */
[C---:B------:R-:W-:Y:S01]  /*5660*/  IADD3 R92, PT, PT, R90.reuse, 0x6000, RZ ;  /* 0x000060005a5c7810 */ /* 0x040fe20007ffe0ff */
[----:B------:R-:W1:Y:S01]  /*5670*/  LDSM.16.MT88.4 R96, [R90+0x6000] ;  /* 0x006000005a60783b */ /* 0x000e620000004200 */
[----:B------:R-:W-:Y:S01]  /*5680*/  IADD3 R91, PT, PT, R90, 0x6020, RZ ;  /* 0x000060205a5b7810 */ /* 0x000fe20007ffe0ff */
[----:B------:R-:W-:Y:S01]  /*5690*/  FMUL.FTZ R40, R84, R40 ;  /* 0x0000002854287220 */ /* 0x000fe20000410000 */
[----:B------:R-:W-:Y:S01]  /*56a0*/  @P0 IADD3 R91, PT, PT, R92, -0x20, RZ ;  /* 0xffffffe05c5b0810 */ /* 0x000fe20007ffe0ff */
[C---:B------:R-:W-:Y:S01]  /*56b0*/  FMUL.FTZ R41, R84.reuse, R41 ;  /* 0x0000002954297220 */ /* 0x040fe20000410000 */
[----:B------:R-:W-:Y:S03]  /*56c0*/  FMUL.FTZ R44, R84, R44 ;  /* 0x0000002c542c7220 */ /* 0x000fe60000410000 */
[----:B------:R-:W2:Y:S01]  /*56d0*/  MUFU.EX2 R120, R120 ;  /* 0x0000007800787308 */ /* 0x000ea20000000800 */
[C---:B---3--:R-:W-:Y:S01]  /*56e0*/  FMUL.FTZ R38, R0.reuse, R38 ;  /* 0x0000002600267220 */ /* 0x048fe20000410000 */
[----:B------:R-:W3:Y:S01]  /*56f0*/  LDSM.16.MT88.4 R100, [R91] ;  /* 0x000000005b64783b */ /* 0x000ee20000004200 */
[C---:B------:R-:W-:Y:S01]  /*5700*/  FMUL.FTZ R39, R0.reuse, R39 ;  /* 0x0000002700277220 */ /* 0x040fe20000410000 */
[C---:B------:R-:W-:Y:S01]  /*5710*/  FMUL.FTZ R42, R0.reuse, R42 ;  /* 0x0000002a002a7220 */ /* 0x040fe20000410000 */
[----:B------:R-:W-:Y:S01]  /*5720*/  FMUL.FTZ R43, R0, R43 ;  /* 0x0000002b002b7220 */ /* 0x000fe20000410000 */
[----:B------:R-:W-:Y:S01]  /*5730*/  FMUL.FTZ R45, R84, R45 ;  /* 0x0000002d542d7220 */ /* 0x000fe20000410000 */
[C---:B------:R-:W-:Y:S03]  /*5740*/  FMUL.FTZ R46, R0.reuse, R46 ;  /* 0x0000002e002e7220 */ /* 0x040fe60000410000 */
[----:B------:R-:W-:Y:S01]  /*5750*/  MUFU.EX2 R123, R123 ;  /* 0x0000007b007b7308 */ /* 0x000fe20000000800 */
[----:B------:R-:W-:Y:S01]  /*5760*/  FMUL.FTZ R47, R0, R47 ;  /* 0x0000002f002f7220 */ /* 0x000fe20000410000 */
[----:B------:R-:W4:Y:S01]  /*5770*/  LDSM.16.MT88.4 R104, [R90+0x7000] ;  /* 0x007000005a68783b */ /* 0x000f220000004200 */
[-CC-:B------:R-:W-:Y:S01]  /*5780*/  FFMA.FTZ R128, R12, R87.reuse, -R112.reuse ;  /* 0x000000570c807223 */ /* 0x180fe20000010870 */
[-C--:B------:R-:W-:Y:S01]  /*5790*/  FFMA.FTZ R129, R13, R87.reuse, -R112 ;  /* 0x000000570d817223 */ /* 0x080fe20000010870 */
[-CC-:B------:R-:W-:Y:S01]  /*57a0*/  FFMA.FTZ R131, R14, R87.reuse, -R116.reuse ;  /* 0x000000570e837223 */ /* 0x180fe20000010874 */
[-C--:B------:R-:W-:Y:S01]  /*57b0*/  FFMA.FTZ R130, R15, R87.reuse, -R116 ;  /* 0x000000570f827223 */ /* 0x080fe20000010874 */
[--C-:B------:R-:W-:Y:S03]  /*57c0*/  FFMA.FTZ R137, R16, R87, -R112.reuse ;  /* 0x0000005710897223 */ /* 0x100fe60000010870 */
[----:B------:R-:W5:Y:S01]  /*57d0*/  MUFU.EX2 R122, R122 ;  /* 0x0000007a007a7308 */ /* 0x000f620000000800 */
[----:B--2---:R-:W-:Y:S01]  /*57e0*/  F2FP.F16.F32.PACK_AB R92, R120, R121 ;  /* 0x00000079785c723e */ /* 0x004fe200000000ff */
[----:B------:R-:W-:Y:S01]  /*57f0*/  LDSM.16.MT88.4 R108, [R90+0x7400] ;  /* 0x007400005a6c783b */ /* 0x000fe20000004200 */
[-C--:B------:R-:W-:Y:S01]  /*5800*/  FFMA.FTZ R138, R17, R87.reuse, -R112 ;  /* 0x00000057118a7223 */ /* 0x080fe20000010870 */
[-CC-:B------:R-:W-:Y:S01]  /*5810*/  FFMA.FTZ R162, R18, R87.reuse, -R116.reuse ;  /* 0x0000005712a27223 */ /* 0x180fe20000010874 */
[-C--:B------:R-:W-:Y:S01]  /*5820*/  FFMA.FTZ R145, R19, R87.reuse, -R116 ;  /* 0x0000005713917223 */ /* 0x080fe20000010874 */
[-C--:B------:R-:W-:Y:S01]  /*5830*/  FFMA.FTZ R114, R21, R87.reuse, -R112 ;  /* 0x0000005715727223 */ /* 0x080fe20000010870 */
[-C--:B------:R-:W-:Y:S03]  /*5840*/  FFMA.FTZ R113, R22, R87.reuse, -R116 ;  /* 0x0000005716717223 */ /* 0x080fe60000010874 */
[----:B------:R-:W-:Y:S01]  /*5850*/  MUFU.EX2 R124, R124 ;  /* 0x0000007c007c7308 */ /* 0x000fe20000000800 */
[-C--:B------:R-:W-:Y:S01]  /*5860*/  FFMA.FTZ R164, R20, R87.reuse, -R112 ;  /* 0x0000005714a47223 */ /* 0x080fe20000010870 */
[-C--:B------:R-:W-:Y:S01]  /*5870*/  FFMA.FTZ R115, R23, R87.reuse, -R116 ;  /* 0x0000005717737223 */ /* 0x080fe20000010874 */
[-CC-:B------:R-:W-:Y:S01]  /*5880*/  FFMA.FTZ R118, R24, R87.reuse, -R112.reuse ;  /* 0x0000005718767223 */ /* 0x180fe20000010870 */
[-CC-:B------:R-:W-:Y:S01]  /*5890*/  FFMA.FTZ R117, R25, R87.reuse, -R112.reuse ;  /* 0x0000005719757223 */ /* 0x180fe20000010870 */
[-CC-:B------:R-:W-:Y:S01]  /*58a0*/  FFMA.FTZ R32, R32, R87.reuse, -R112.reuse ;  /* 0x0000005720207223 */ /* 0x180fe20000010870 */
[-C--:B------:R-:W-:Y:S01]  /*58b0*/  FFMA.FTZ R33, R33, R87.reuse, -R112 ;  /* 0x0000005721217223 */ /* 0x080fe20000010870 */
[--C-:B------:R-:W-:Y:S03]  /*58c0*/  FFMA.FTZ R30, R30, R87, -R116.reuse ;  /* 0x000000571e1e7223 */ /* 0x100fe60000010874 */
[----:B------:R-:W2:Y:S01]  /*58d0*/  MUFU.EX2 R125, R125 ;  /* 0x0000007d007d7308 */ /* 0x000ea20000000800 */
[----:B-----5:R-:W-:Y:S01]  /*58e0*/  F2FP.F16.F32.PACK_AB R93, R122, R123 ;  /* 0x0000007b7a5d723e */ /* 0x020fe200000000ff */
[-CC-:B------:R-:W-:Y:S01]  /*58f0*/  FFMA.FTZ R31, R31, R87.reuse, -R116.reuse ;  /* 0x000000571f1f7223 */ /* 0x180fe20000010874 */
[--C-:B------:R-:W-:Y:S01]  /*5900*/  FFMA.FTZ R34, R34, R87, -R116.reuse ;  /* 0x0000005722227223 */ /* 0x100fe20000010874 */
[C---:B------:R-:W-:Y:S01]  /*5910*/  FMUL.FTZ R48, R84.reuse, R48 ;  /* 0x0000003054307220 */ /* 0x040fe20000410000 */
[----:B------:R-:W-:Y:S01]  /*5920*/  FMUL.FTZ R49, R84, R49 ;  /* 0x0000003154317220 */ /* 0x000fe20000410000 */
[C---:B------:R-:W-:Y:S01]  /*5930*/  FMUL.FTZ R50, R0.reuse, R50 ;  /* 0x0000003200327220 */ /* 0x040fe20000410000 */
[----:B------:R-:W-:Y:S03]  /*5940*/  FMUL.FTZ R51, R0, R51 ;  /* 0x0000003300337220 */ /* 0x000fe60000410000 */
[----:B------:R-:W-:Y:S01]  /*5950*/  MUFU.EX2 R126, R126 ;  /* 0x0000007e007e7308 */ /* 0x000fe20000000800 */
[C---:B------:R-:W-:Y:S01]  /*5960*/  FMUL.FTZ R52, R84.reuse, R52 ;  /* 0x0000003454347220 */ /* 0x040fe20000410000 */
[----:B------:R-:W-:Y:S01]  /*5970*/  FMUL.FTZ R53, R84, R53 ;  /* 0x0000003554357220 */ /* 0x000fe20000410000 */
[C---:B------:R-:W-:Y:S01]  /*5980*/  FMUL.FTZ R54, R0.reuse, R54 ;  /* 0x0000003600367220 */ /* 0x040fe20000410000 */
[----:B------:R-:W-:Y:S01]  /*5990*/  FMUL.FTZ R55, R0, R55 ;  /* 0x0000003700377220 */ /* 0x000fe20000410000 */
[C---:B------:R-:W-:Y:S01]  /*59a0*/  FMUL.FTZ R56, R84.reuse, R56 ;  /* 0x0000003854387220 */ /* 0x040fe20000410000 */
[----:B------:R-:W-:Y:S01]  /*59b0*/  FMUL.FTZ R57, R84, R57 ;  /* 0x0000003954397220 */ /* 0x000fe20000410000 */
[C---:B------:R-:W-:Y:S03]  /*59c0*/  FMUL.FTZ R58, R0.reuse, R58 ;  /* 0x0000003a003a7220 */ /* 0x040fe60000410000 */
[----:B------:R-:W5:Y:S01]  /*59d0*/  MUFU.EX2 R127, R127 ;  /* 0x0000007f007f7308 */ /* 0x000f620000000800 */
[----:B--2---:R-:W-:Y:S01]  /*59e0*/  F2FP.F16.F32.PACK_AB R94, R125, R124 ;  /* 0x0000007c7d5e723e */ /* 0x004fe200000000ff */
        /* <DEDUP_REMOVED lines=14> */
[----:B------:R-:W-:Y:S01]  /*5ad0*/  MUFU.EX2 R9, R118 ;  /* 0x0000007600097308 */ /* 0x000fe20000000800 */
[----:B-----5:R-:W-:Y:S01]  /*5ae0*/  F2FP.F16.F32.PACK_AB R95, R127, R126 ;  /* 0x0000007e7f5f723e */ /* 0x020fe200000000ff */
[C---:B------:R-:W-:Y:S01]  /*5af0*/  FMUL.FTZ R72, R84.reuse, R72 ;  /* 0x0000004854487220 */ /* 0x040fe20000410000 */
[----:B------:R-:W-:Y:S01]  /*5b00*/  FMUL.FTZ R73, R84, R73 ;  /* 0x0000004954497220 */ /* 0x000fe20000410000 */
[C---:B------:R-:W-:Y:S01]  /*5b10*/  FMUL.FTZ R74, R0.reuse, R74 ;  /* 0x0000004a004a7220 */ /* 0x040fe20000410000 */
[----:B------:R-:W-:Y:S01]  /*5b20*/  FMUL.FTZ R75, R0, R75 ;  /* 0x0000004b004b7220 */ /* 0x000fe20000410000 */
[C---:B------:R-:W-:Y:S01]  /*5b30*/  FMUL.FTZ R76, R84.reuse, R76 ;  /* 0x0000004c544c7220 */ /* 0x040fe20000410000 */
[----:B------:R-:W-:Y:S01]  /*5b40*/  FMUL.FTZ R77, R84, R77 ;  /* 0x0000004d544d7220 */ /* 0x000fe20000410000 */
[C---:B-1----:R-:W-:Y:S02]  /*5b50*/  HMMA.16816.F32 R36, R92.reuse, R96, R36 ;  /* 0x000000605c24723c */ /* 0x042fe40000001824 */
[----:B------:R-:W-:Y:S03]  /*5b60*/  MUFU.EX2 R10, R117 ;  /* 0x00000075000a7308 */ /* 0x000fe60000000800 */
[C---:B------:R-:W-:Y:S01]  /*5b70*/  FMUL.FTZ R78, R0.reuse, R78 ;  /* 0x0000004e004e7220 */ /* 0x040fe20000410000 */
[----:B------:R-:W-:Y:S01]  /*5b80*/  FMUL.FTZ R79, R0, R79 ;  /* 0x0000004f004f7220 */ /* 0x000fe20000410000 */
[C---:B------:R-:W-:Y:S01]  /*5b90*/  FMUL.FTZ R80, R84.reuse, R80 ;  /* 0x0000005054507220 */ /* 0x040fe20000410000 */
[C---:B------:R-:W-:Y:S01]  /*5ba0*/  HMMA.16816.F32 R40, R92.reuse, R98, R40 ;  /* 0x000000625c28723c */ /* 0x040fe20000001828 */
[----:B------:R-:W1:Y:S03]  /*5bb0*/  LDSM.16.MT88.4 R96, [R91+0x1000] ;  /* 0x001000005b60783b */ /* 0x000e660000004200 */
[----:B------:R2:W-:Y:S01]  /*5bc0*/  MUFU.EX2 R5, R114 ;  /* 0x0000007200057308 */ /* 0x0005e20000000800 */
[----:B------:R-:W-:Y:S01]  /*5bd0*/  FMUL.FTZ R81, R84, R81 ;  /* 0x0000005154517220 */ /* 0x000fe20000410000 */
[C---:B------:R-:W-:Y:S01]  /*5be0*/  FMUL.FTZ R82, R0.reuse, R82 ;  /* 0x0000005200527220 */ /* 0x040fe20000410000 */
[----:B------:R-:W-:Y:S01]  /*5bf0*/  FMUL.FTZ R83, R0, R83 ;  /* 0x0000005300537220 */ /* 0x000fe20000410000 */
[----:B------:R-:W-:Y:S01]  /*5c00*/  FFMA.FTZ R121, R84, R165, R121 ;  /* 0x000000a554797223 */ /* 0x000fe20000010079 */
[----:B------:R-:W-:Y:S01]  /*5c10*/  ISETP.GT.AND P0, PT, R155, R142, PT ;  /* 0x0000008e9b00720c */ /* 0x000fe20003f04270 */
[C---:B---3--:R-:W-:Y:S04]  /*5c20*/  HMMA.16816.F32 R44, R92.reuse, R100, R44 ;  /* 0x000000645c2c723c */ /* 0x048fe8000000182c */
[----:B------:R3:W-:Y:S01]  /*5c30*/  MUFU.EX2 R7, R113 ;  /* 0x0000007100077308 */ /* 0x0007e20000000800 */
[----:B------:R-:W-:Y:S01]  /*5c40*/  FFMA.FTZ R123, R0, R163, R123 ;  /* 0x000000a3007b7223 */ /* 0x000fe2000001007b */
[----:B------:R-:W-:Y:S01]  /*5c50*/  FADD.FTZ R121, R120, R121 ;  /* 0x0000007978797221 */ /* 0x000fe20000010000 */
[----:B------:R-:W-:Y:S02]  /*5c60*/  MOV R0, R85 ;  /* 0x0000005500007202 */ /* 0x000fe40000000f00 */
[----:B------:R-:W-:Y:S01]  /*5c70*/  FADD.FTZ R123, R122, R123 ;  /* 0x0000007b7a7b7221 */ /* 0x000fe20000010000 */
[C---:B------:R-:W-:Y:S01]  /*5c80*/  HMMA.16816.F32 R48, R92.reuse, R102, R48 ;  /* 0x000000665c30723c */ /* 0x040fe20000001830 */
[----:B------:R-:W5:Y:S03]  /*5c90*/  LDSM.16.MT88.4 R100, [R90+0x8000] ;  /* 0x008000005a64783b */ /* 0x000f660000004200 */
[----:B------:R-:W-:Y:S01]  /*5ca0*/  MUFU.EX2 R164, R164 ;  /* 0x000000a400a47308 */ /* 0x000fe20000000800 */
[-CC-:B--2---:R-:W-:Y:S01]  /*5cb0*/  FFMA.FTZ R114, R26, R87.reuse, -R116.reuse ;  /* 0x000000571a727223 */ /* 0x184fe20000010874 */
[-CC-:B------:R-:W-:Y:S01]  /*5cc0*/  FFMA.FTZ R26, R35, R87.reuse, -R116.reuse ;  /* 0x00000057231a7223 */ /* 0x180fe20000010874 */
[----:B------:R-:W-:Y:S01]  /*5cd0*/  FADD.FTZ R124, R124, R121 ;  /* 0x000000797c7c7221 */ /* 0x000fe20000010000 */
[----:B------:R-:W-:Y:S01]  /*5ce0*/  FADD.FTZ R126, R126, R123 ;  /* 0x0000007b7e7e7221 */ /* 0x000fe20000010000 */
[----:B------:R-:W-:Y:S01]  /*5cf0*/  MOV R89, R86 ;  /* 0x0000005600597202 */ /* 0x000fe20000000f00 */
[C---:B----4-:R-:W-:Y:S04]  /*5d00*/  HMMA.16816.F32 R52, R92.reuse, R104, R52 ;  /* 0x000000685c34723c */ /* 0x050fe80000001834 */
[----:B------:R2:W-:Y:S01]  /*5d10*/  MUFU.EX2 R11, R114 ;  /* 0x00000072000b7308 */ /* 0x0005e20000000800 */
[-C--:B---3--:R-:W-:Y:S01]  /*5d20*/  FFMA.FTZ R113, R27, R87.reuse, -R116 ;  /* 0x000000571b717223 */ /* 0x088fe20000010874 */
[----:B------:R-:W-:Y:S01]  /*5d30*/  FADD.FTZ R125, R125, R124 ;  /* 0x0000007c7d7d7221 */ /* 0x000fe20000010000 */
[----:B------:R-:W-:Y:S01]  /*5d40*/  LDSM.16.MT88.4 R116, [R90+0x7c00] ;  /* 0x007c00005a74783b */ /* 0x000fe20000004200 */
[----:B------:R-:W-:Y:S01]  /*5d50*/  FADD.FTZ R126, R127, R126 ;  /* 0x0000007e7f7e7221 */ /* 0x000fe20000010000 */
[C---:B------:R-:W-:Y:S05]  /*5d60*/  HMMA.16816.F32 R56, R92.reuse, R106, R56 ;  /* 0x0000006a5c38723c */ /* 0x040fea0000001838 */
[----:B------:R3:W-:Y:S01]  /*5d70*/  MUFU.EX2 R14, R113 ;  /* 0x00000071000e7308 */ /* 0x0007e20000000800 */
[----:B------:R-:W4:Y:S02]  /*5d80*/  LDSM.16.MT88.4 R104, [R91+0x2000] ;  /* 0x002000005b68783b */ /* 0x000f240000004200 */
[C---:B-1----:R-:W-:Y:S07]  /*5d90*/  HMMA.16816.F32 R60, R92.reuse, R96, R60 ;  /* 0x000000605c3c723c */ /* 0x042fee000000183c */
[----:B------:R-:W-:Y:S01]  /*5da0*/  MUFU.EX2 R128, R128 ;  /* 0x0000008000807308 */ /* 0x000fe20000000800 */
[-CC-:B--2---:R-:W-:Y:S01]  /*5db0*/  FFMA.FTZ R114, R28, R87.reuse, -R112.reuse ;  /* 0x000000571c727223 */ /* 0x184fe20000010870 */
[C---:B------:R-:W-:Y:S01]  /*5dc0*/  HMMA.16816.F32 R64, R92.reuse, R98, R64 ;  /* 0x000000625c40723c */ /* 0x040fe20000001840 */
[----:B------:R-:W1:Y:S07]  /*5dd0*/  LDSM.16.MT88.4 R96, [R90+0x6400] ;  /* 0x006400005a60783b */ /* 0x000e6e0000004200 */
[----:B------:R-:W-:Y:S01]  /*5de0*/  MUFU.EX2 R13, R114 ;  /* 0x00000072000d7308 */ /* 0x000fe20000000800 */
[----:B---3--:R-:W-:Y:S01]  /*5df0*/  FFMA.FTZ R113, R29, R87, -R112 ;  /* 0x000000571d717223 */ /* 0x008fe20000010870 */
[C---:B-----5:R-:W-:Y:S08]  /*5e00*/  HMMA.16816.F32 R68, R92.reuse, R100, R68 ;  /* 0x000000645c44723c */ /* 0x060ff00000001844 */
[----:B------:R2:W-:Y:S01]  /*5e10*/  MUFU.EX2 R18, R113 ;  /* 0x0000007100127308 */ /* 0x0005e20000000800 */
[C---:B------:R-:W-:Y:S01]  /*5e20*/  HMMA.16816.F32 R72, R92.reuse, R102, R72 ;  /* 0x000000665c48723c */ /* 0x040fe20000001848 */
[----:B------:R-:W3:Y:S08]  /*5e30*/  LDSM.16.MT88.4 R100, [R91+0x400] ;  /* 0x000400005b64783b */ /* 0x000ef00000004200 */
[----:B------:R-:W5:Y:S10]  /*5e40*/  MUFU.EX2 R129, R129 ;  /* 0x0000008100817308 */ /* 0x000f740000000800 */
[----:B------:R-:W-:Y:S01]  /*5e50*/  MUFU.EX2 R131, R131 ;  /* 0x0000008300837308 */ /* 0x000fe20000000800 */
[----:B--2---:R-:W-:Y:S01]  /*5e60*/  LDSM.16.MT88.4 R112, [R90+0x6c00] ;  /* 0x006c00005a70783b */ /* 0x004fe20000004200 */
[C---:B----4-:R-:W-:Y:S08]  /*5e70*/  HMMA.16816.F32 R76, R92.reuse, R104, R76 ;  /* 0x000000685c4c723c */ /* 0x050ff0000000184c */
[----:B------:R-:W2:Y:S01]  /*5e80*/  MUFU.EX2 R130, R130 ;  /* 0x0000008200827308 */ /* 0x000ea20000000800 */
[----:B------:R-:W-:Y:S01]  /*5e90*/  HMMA.16816.F32 R80, R92, R106, R80 ;  /* 0x0000006a5c50723c */ /* 0x000fe20000001850 */
[----:B------:R-:W-:Y:S02]  /*5ea0*/  LDSM.16.MT88.4 R104, [R91+0x2400] ;  /* 0x002400005b68783b */ /* 0x000fe40000004200 */
[----:B-----5:R-:W-:Y:S06]  /*5eb0*/  F2FP.F16.F32.PACK_AB R92, R129, R128 ;  /* 0x00000080815c723e */ /* 0x020fec00000000ff */
[----:B------:R-:W-:Y:S10]  /*5ec0*/  MUFU.EX2 R137, R137 ;  /* 0x0000008900897308 */ /* 0x000ff40000000800 */
[----:B------:R-:W4:Y:S01]  /*5ed0*/  MUFU.EX2 R138, R138 ;  /* 0x0000008a008a7308 */ /* 0x000f220000000800 */
[C---:B--2---:R-:W-:Y:S01]  /*5ee0*/  F2FP.F16.F32.PACK_AB R93, R130.reuse, R131 ;  /* 0x00000083825d723e */ /* 0x044fe200000000ff */
[----:B------:R-:W-:Y:S04]  /*5ef0*/  FADD.FTZ R131, R131, R126 ;  /* 0x0000007e83837221 */ /* 0x000fe80000010000 */
[----:B------:R-:W-:Y:S04]  /*5f00*/  FADD.FTZ R131, R130, R131 ;  /* 0x0000008382837221 */ /* 0x000fe80000010000 */
[----:B------:R-:W-:Y:S10]  /*5f10*/  MUFU.EX2 R162, R162 ;  /* 0x000000a200a27308 */ /* 0x000ff40000000800 */
[----:B------:R-:W2:Y:S01]  /*5f20*/  MUFU.EX2 R145, R145 ;  /* 0x0000009100917308 */ /* 0x000ea20000000800 */
[----:B----4-:R-:W-:Y:S09]  /*5f30*/  F2FP.F16.F32.PACK_AB R94, R138, R137 ;  /* 0x000000898a5e723e */ /* 0x010ff200000000ff */
[----:B------:R-:W-:Y:S10]  /*5f40*/  MUFU.EX2 R30, R30 ;  /* 0x0000001e001e7308 */ /* 0x000ff40000000800 */
[----:B------:R-:W4:Y:S01]  /*5f50*/  MUFU.EX2 R31, R31 ;  /* 0x0000001f001f7308 */ /* 0x000f220000000800 */
[C---:B--2---:R-:W-:Y:S01]  /*5f60*/  F2FP.F16.F32.PACK_AB R95, R145.reuse, R162 ;  /* 0x000000a2915f723e */ /* 0x044fe200000000ff */
[----:B------:R-:W-:Y:S04]  /*5f70*/  FADD.FTZ R162, R162, R131 ;  /* 0x00000083a2a27221 */ /* 0x000fe80000010000 */
[----:B------:R-:W-:Y:S02]  /*5f80*/  FADD.FTZ R162, R145, R162 ;  /* 0x000000a291a27221 */ /* 0x000fe40000010000 */
[C---:B-1----:R-:W-:Y:S02]  /*5f90*/  HMMA.16816.F32 R36, R92.reuse, R96, R36 ;  /* 0x000000605c24723c */ /* 0x042fe40000001824 */
[----:B------:R1:W-:Y:S06]  /*5fa0*/  MUFU.EX2 R15, R32 ;  /* 0x00000020000f7308 */ /* 0x0003ec0000000800 */
[C---:B------:R-:W-:Y:S01]  /*5fb0*/  HMMA.16816.F32 R40, R92.reuse, R98, R40 ;  /* 0x000000625c28723c */ /* 0x040fe20000001828 */
[----:B------:R-:W2:Y:S03]  /*5fc0*/  LDSM.16.MT88.4 R96, [R91+0x1400] ;  /* 0x001400005b60783b */ /* 0x000ea60000004200 */
[----:B------:R4:W5:Y:S04]  /*5fd0*/  MUFU.EX2 R22, R33 ;  /* 0x0000002100167308 */ /* 0x0009680000000800 */
[C---:B---3--:R-:W-:Y:S06]  /*5fe0*/  HMMA.16816.F32 R44, R92.reuse, R100, R44 ;  /* 0x000000645c2c723c */ /* 0x048fec000000182c */
[----:B------:R5:W-:Y:S01]  /*5ff0*/  MUFU.EX2 R17, R34 ;  /* 0x0000002200117308 */ /* 0x000be20000000800 */
[----:B-1----:R-:W-:Y:S01]  /*6000*/  F2FP.F16.F32.PACK_AB R32, R18, R13 ;  /* 0x0000000d1220723e */ /* 0x002fe200000000ff */
[C---:B------:R-:W-:Y:S01]  /*6010*/  HMMA.16816.F32 R48, R92.reuse, R102, R48 ;  /* 0x000000665c30723c */ /* 0x040fe20000001830 */
[----:B------:R-:W1:Y:S07]  /*6020*/  LDSM.16.MT88.4 R100, [R90+0x8400] ;  /* 0x008400005a64783b */ /* 0x000e6e0000004200 */
[----:B------:R-:W3:Y:S01]  /*6030*/  MUFU.EX2 R26, R26 ;  /* 0x0000001a001a7308 */ /* 0x000ee20000000800 */
[----:B----4-:R-:W-:Y:S01]  /*6040*/  F2FP.F16.F32.PACK_AB R33, R31, R30 ;  /* 0x0000001e1f21723e */ /* 0x010fe200000000ff */
[C---:B------:R-:W-:Y:S03]  /*6050*/  HMMA.16816.F32 R52, R92.reuse, R108, R52 ;  /* 0x0000006c5c34723c */ /* 0x040fe60000001834 */
[----:B-----5:R-:W-:Y:S05]  /*6060*/  F2FP.F16.F32.PACK_AB R34, R22, R15 ;  /* 0x0000000f1622723e */ /* 0x020fea00000000ff */
[C---:B------:R-:W-:Y:S01]  /*6070*/  HMMA.16816.F32 R56, R92.reuse, R110, R56 ;  /* 0x0000006e5c38723c */ /* 0x040fe20000001838 */
[----:B------:R-:W4:Y:S02]  /*6080*/  LDSM.16.MT88.4 R108, [R90+0x6800] ;  /* 0x006800005a6c783b */ /* 0x000f240000004200 */
[----:B---3--:R-:W-:Y:S05]  /*6090*/  F2FP.F16.F32.PACK_AB R35, R26, R17 ;  /* 0x000000111a23723e */ /* 0x008fea00000000ff */
[C---:B--2---:R-:W-:Y:S08]  /*60a0*/  HMMA.16816.F32 R60, R92.reuse, R96, R60 ;  /* 0x000000605c3c723c */ /* 0x044ff0000000183c */
        /* <DEDUP_REMOVED lines=25> */
[C---:B------:R-:W-:Y:S08]  /*6240*/  HMMA.16816.F32 R72, R92.reuse, R110, R72 ;  /* 0x0000006e5c48723c */ /* 0x040ff00000001848 */
[C---:B--2---:R-:W-:Y:S08]  /*6250*/  HMMA.16816.F32 R76, R92.reuse, R96, R76 ;  /* 0x000000605c4c723c */ /* 0x044ff0000000184c */
[----:B------:R-:W-:Y:S01]  /*6260*/  HMMA.16816.F32 R80, R92, R98, R80 ;  /* 0x000000625c50723c */ /* 0x000fe20000001850 */
[----:B------:R2:W4:Y:S07]  /*6270*/  LDSM.16.MT88.4 R92, [R90+0x8c00] ;  /* 0x008c00005a5c783b */ /* 0x00052e0000004200 */
[C---:B------:R-:W-:Y:S01]  /*6280*/  HMMA.16816.F32 R36, R32.reuse, R112, R36 ;  /* 0x000000702024723c */ /* 0x040fe20000001824 */
[----:B------:R5:W4:Y:S07]  /*6290*/  LDSM.16.MT88.4 R96, [R91+0x2c00] ;  /* 0x002c00005b60783b */ /* 0x000b2e0000004200 */
[C---:B------:R-:W-:Y:S08]  /*62a0*/  HMMA.16816.F32 R40, R32.reuse, R114, R40 ;  /* 0x000000722028723c */ /* 0x040ff00000001828 */
[C---:B-1----:R-:W-:Y:S03]  /*62b0*/  HMMA.16816.F32 R44, R32.reuse, R100, R44 ;  /* 0x00000064202c723c */ /* 0x042fe6000000182c */
[----:B--2---:R-:W-:Y:S04]  /*62c0*/  FADD.FTZ R90, R128, R125 ;  /* 0x0000007d805a7221 */ /* 0x004fe80000010000 */
[----:B------:R-:W-:Y:S01]  /*62d0*/  FADD.FTZ R90, R129, R90 ;  /* 0x0000005a815a7221 */ /* 0x000fe20000010000 */
[C---:B------:R-:W-:Y:S03]  /*62e0*/  HMMA.16816.F32 R48, R32.reuse, R102, R48 ;  /* 0x000000662030723c */ /* 0x040fe60000001830 */
[----:B-----5:R-:W-:Y:S04]  /*62f0*/  FADD.FTZ R91, R137, R90 ;  /* 0x0000005a895b7221 */ /* 0x020fe80000010000 */
[----:B------:R-:W-:Y:S01]  /*6300*/  FADD.FTZ R91, R138, R91 ;  /* 0x0000005b8a5b7221 */ /* 0x000fe20000010000 */
[C---:B------:R-:W-:Y:S03]  /*6310*/  HMMA.16816.F32 R52, R32.reuse, R116, R52 ;  /* 0x000000742034723c */ /* 0x040fe60000001834 */
[----:B------:R-:W-:Y:S01]  /*6320*/  FADD.FTZ R90, R164, R91 ;  /* 0x0000005ba45a7221 */ /* 0x000fe20000010000 */
[----:B------:R-:W-:Y:S03]  /*6330*/  FADD.FTZ R91, R7, R162 ;  /* 0x000000a2075b7221 */ /* 0x000fe60000010000 */
[----:B------:R-:W-:Y:S01]  /*6340*/  FADD.FTZ R90, R5, R90 ;  /* 0x0000005a055a7221 */ /* 0x000fe20000010000 */
[C---:B------:R-:W-:Y:S08]  /*6350*/  HMMA.16816.F32 R56, R32.reuse, R118, R56 ;  /* 0x000000762038723c */ /* 0x040ff00000001838 */
[C---:B---3--:R-:W-:Y:S08]  /*6360*/  HMMA.16816.F32 R60, R32.reuse, R104, R60 ;  /* 0x00000068203c723c */ /* 0x048ff0000000183c */
[C---:B------:R-:W-:Y:S08]  /*6370*/  HMMA.16816.F32 R64, R32.reuse, R106, R64 ;  /* 0x0000006a2040723c */ /* 0x040ff00000001840 */
        /* <DEDUP_REMOVED lines=18> */
.L_x_6863:
        /* <DEDUP_REMOVED lines=10> */
.L_x_6878:
[----:B---34-:R-:W-:Y:S01]  /*6540*/  FADD.FTZ R84, R84, R8 ;  /* 0x0000000854547221 */ /* 0x018fe20000010000 */
        /* <DEDUP_REMOVED lines=77> */
[----:B------:R-:W-:Y:S04]  /*6a20*/  STS.64 [R8+0x2020], R56 ;  /* 0x0020203808007388 */ /* 0x000fe80000000a00 */
[----:B------:R4:W-:Y:S04]  /*6a30*/  STS.64 [R8+0x2420], R58 ;  /* 0x0024203a08007388 */ /* 0x0009e80000000a00 */
        /* <DEDUP_REMOVED lines=15> */
[----:B--2---:R-:W2:Y:S04]  /*6b30*/  LD.E.64 R52, desc[UR4][R2.64+0x78] ;  /* 0x0000780402347980 */ /* 0x004ea8000c101b00 */
[----:B---3--:R3:W5:Y:S01]  /*6b40*/  LD.E.64 R54, desc[UR4][R2.64+0xa8] ;  /* 0x0000a80402367980 */ /* 0x008762000c101b00 */
[----:B------:R-:W-:Y:S01]  /*6b50*/  LOP3.LUT R13, R132, 0xd8, RZ, 0xc0, !PT ;  /* 0x000000d8840d7812 */ /* 0x000fe200078ec0ff */
[----:B----4-:R-:W4:Y:S01]  /*6b60*/  @P0 MUFU.LG2 R59, R4 ;  /* 0x00000004003b0308 */ /* 0x010f220000000c00 */
[----:B------:R-:W-:Y:S01]  /*6b70*/  SHF.R.U32.HI R56, RZ, 0x3, R133 ;  /* 0x00000003ff387819 */ /* 0x000fe20000011685 */
[----:B------:R-:W-:Y:S01]  /*6b80*/  BSSY.RECONVERGENT B0, `(.L_x_6872) ;  /* 0x0000038000007945 */ /* 0x000fe20003800200 */
[----:B-1----:R-:W-:-:S02]  /*6b90*/  LOP3.LUT R7, R13, 0x18, R88, 0x78, !PT ;  /* 0x000000180d077812 */ /* 0x002fc400078e7858 */
[----:B------:R-:W-:Y:S02]  /*6ba0*/  SHF.L.U32 R6, R147, 0x6, RZ ;  /* 0x0000000693067819 */ /* 0x000fe400000006ff */
[----:B------:R-:W-:Y:S01]  /*6bb0*/  LOP3.LUT R7, R7, 0xf24, R132, 0xf8, !PT ;  /* 0x00000f2407077812 */ /* 0x000fe200078ef884 */
[----:B------:R-:W1:Y:S01]  /*6bc0*/  @P5 MUFU.LG2 R84, R84 ;  /* 0x0000005400545308 */ /* 0x000e620000000c00 */
[C---:B------:R-:W-:Y:S02]  /*6bd0*/  IADD3 R12, PT, PT, R56.reuse, 0x10, RZ ;  /* 0x00000010380c7810 */ /* 0x040fe40007ffe0ff */
[----:B------:R-:W-:Y:S02]  /*6be0*/  IADD3 R8, PT, PT, R56, 0x20, RZ ;  /* 0x0000002038087810 */ /* 0x000fe40007ffe0ff */
[----:B------:R-:W-:Y:S01]  /*6bf0*/  LEA R136, R7, R136, 0x2 ;  /* 0x0000008807887211 */ /* 0x000fe200078e10ff */
[----:B------:R-:W-:Y:S01]  /*6c00*/  BAR.SYNC.DEFER_BLOCKING 0x0 ;  /* 0x0000000000007b1d */ /* 0x000fe20000010000 */
[----:B------:R-:W-:-:S02]  /*6c10*/  ISETP.GE.AND P3, PT, R12, R139, PT ;  /* 0x0000008b0c00720c */ /* 0x000fc40003f66270 */
[-C--:B------:R-:W-:Y:S01]  /*6c20*/  ISETP.GE.AND P2, PT, R8, R139.reuse, PT ;  /* 0x0000008b0800720c */ /* 0x080fe20003f46270 */
[----:B----4-:R-:W-:Y:S01]  /*6c30*/  @P0 FMUL.FTZ R59, R59, 0.69314718246459960938 ;  /* 0x3f3172183b3b0820 */ /* 0x010fe20000410000 */
[----:B------:R-:W-:Y:S02]  /*6c40*/  LOP3.LUT R57, R132, 0x1c, RZ, 0xc0, !PT ;  /* 0x0000001c84397812 */ /* 0x000fe400078ec0ff */
[----:B------:R-:W-:Y:S02]  /*6c50*/  LOP3.LUT P6, RZ, R133, 0x3, RZ, 0xc0, !PT ;  /* 0x0000000385ff7812 */ /* 0x000fe400078cc0ff */
[----:B---3--:R-:W-:Y:S01]  /*6c60*/  MOV R3, 0xff800000 ;  /* 0xff80000000037802 */ /* 0x008fe20000000f00 */
[----:B------:R-:W-:Y:S02]  /*6c70*/  IMAD R57, R56, 0x60, R57 ;  /* 0x0000006038397824 */ /* 0x000fe400078e0239 */
[----:B-----5:R-:W-:Y:S01]  /*6c80*/  @P0 FFMA.FTZ R3, R0, R86, R59 ;  /* 0x0000005600030223 */ /* 0x020fe2000001003b */
[----:B------:R-:W-:Y:S01]  /*6c90*/  ISETP.GE.AND P4, PT, R56, R139, PT ;  /* 0x0000008b3800720c */ /* 0x000fe20003f86270 */
[----:B-1----:R-:W-:Y:S01]  /*6ca0*/  @P5 FMUL.FTZ R59, R84, 0.69314718246459960938 ;  /* 0x3f317218543b5820 */ /* 0x002fe20000410000 */
[----:B------:R-:W-:-:S02]  /*6cb0*/  IADD3 R56, PT, PT, R56, 0x30, RZ ;  /* 0x0000003038387810 */ /* 0x000fc40007ffe0ff */
[----:B------:R-:W-:Y:S02]  /*6cc0*/  LOP3.LUT R88, R88, 0x30, RZ, 0xc0, !PT ;  /* 0x0000003058587812 */ /* 0x000fe400078ec0ff */
[----:B------:R-:W-:Y:S02]  /*6cd0*/  SHF.R.U32.HI R133, RZ, 0x2, R133 ;  /* 0x00000002ff857819 */ /* 0x000fe40000011685 */
[----:B------:R-:W-:Y:S02]  /*6ce0*/  ISETP.GE.AND P1, PT, R56, R139, PT ;  /* 0x0000008b3800720c */ /* 0x000fe40003f26270 */
[----:B------:R-:W-:Y:S01]  /*6cf0*/  MOV R56, 0xff800000 ;  /* 0xff80000000387802 */ /* 0x000fe20000000f00 */
[----:B------:R-:W-:Y:S01]  /*6d00*/  @P5 FFMA.FTZ R56, R0, R85, R59 ;  /* 0x0000005500385223 */ /* 0x000fe2000001003b */
[----:B------:R1:W3:Y:S01]  /*6d10*/  LDS.128 R48, [R136] ;  /* 0x0000000088307984 */ /* 0x0002e20000000c00 */
[----:B------:R-:W-:-:S03]  /*6d20*/  LOP3.LUT R88, R88, 0x7, R133, 0xf8, !PT ;  /* 0x0000000758587812 */ /* 0x000fc600078ef885 */
        /* <DEDUP_REMOVED lines=9> */
[----:B------:R-:W-:-:S04]  /*6dc0*/  IMAD R10, R10, UR8, R151 ;  /* 0x000000080a0a7c24 */ /* 0x000fc8000f8e0297 */
[----:B------:R-:W-:-:S04]  /*6dd0*/  IMAD R9, R10, R9, R150 ;  /* 0x000000090a097224 */ /* 0x000fc800078e0296 */
[----:B------:R-:W-:Y:S02]  /*6de0*/  IMAD R2, R11, R9, R6 ;  /* 0x000000090b027224 */ /* 0x000fe400078e0206 */
[----:B------:R1:W1:Y:S02]  /*6df0*/  LDS.128 R8, [R136+0x5000] ;  /* 0x0050000088087984 */ /* 0x0002640000000c00 */
[----:B------:R-:W-:Y:S02]  /*6e00*/  IMAD R58, R2, R5, RZ ;  /* 0x00000005023a7224 */ /* 0x000fe400078e02ff */
[----:B------:R1:W1:Y:S03]  /*6e10*/  LDS.128 R4, [R136+0x5800] ;  /* 0x0058000088047984 */ /* 0x0002660000000c00 */
[----:B------:R-:W-:-:S04]  /*6e20*/  IADD3 R57, P0, PT, R57, R58, RZ ;  /* 0x0000003a39397210 */ /* 0x000fc80007f1e0ff */
[----:B------:R-:W-:Y:S02]  /*6e30*/  LEA.HI.X.SX32 R58, R58, RZ, 0x1, P0 ;  /* 0x000000ff3a3a7211 */ /* 0x000fe400000f0eff */
[----:B--2---:R-:W-:-:S04]  /*6e40*/  LEA R52, P0, R57, R52, 0x2 ;  /* 0x0000003439347211 */ /* 0x004fc800078010ff */
[----:B------:R-:W-:Y:S01]  /*6e50*/  LEA.HI.X R53, R57, R53, R58, 0x2, P0 ;  /* 0x0000003539357211 */ /* 0x000fe200000f143a */
[----:B---34-:R-:W-:Y:S08]  /*6e60*/  @P6 BRA `(.L_x_6873) ;  /* 0x0000000000246947 */ /* 0x018ff00003800000 */
[----:B------:R-:W-:Y:S01]  /*6e70*/  VIADD R0, R88, 0x8 ;  /* 0x0000000858007836 */ /* 0x000fe20000000000 */
        /* <DEDUP_REMOVED lines=8> */
.L_x_6873:
[----:B------:R-:W-:Y:S05]  /*6f00*/  BSYNC.RECONVERGENT B0 ;  /* 0x0000000000007941 */ /* 0x000fea0003800200 */
.L_x_6872:
        /* <DEDUP_REMOVED lines=10> */
[----:B--2---:R-:W-:Y:S05]  /*6fb0*/  @P1 RET.REL.NODEC R146 `(_ZN5flash24flash_fwd_splitkv_kernelI23Flash_fwd_kernel_traitsILi96ELi64ELi64ELi4ELb0ELb0EN7cutlass6half_tE19Flash_kernel_traitsILi96ELi64ELi64ELi4ES3_EELb0ELb0ELb0ELb0ELb1ELb0ELb1ELb0EEEvNS_16Flash_fwd_paramsE) ;  /* 0xffffff9092101950 */ /* 0x004fea0003c3ffff */
[----:B------:R-:W-:Y:S01]  /*6fc0*/  MOV R147, 0x0 ;  /* 0x0000000000937802 */ /* 0x000fe20000000f00 */
[----:B------:R-:W-:Y:S04]  /*6fd0*/  ST.E.128 desc[UR4][R52.64+0x4800], R36 ;  /* 0x0048002434007985 */ /* 0x000fe8000c101d04 */
[----:B------:R-:W-:Y:S04]  /*6fe0*/  ST.E.128 desc[UR4][R52.64+0x4880], R20 ;  /* 0x0048801434007985 */ /* 0x000fe8000c101d04 */
[----:B------:R1:W-:Y:S02]  /*6ff0*/  ST.E.128 desc[UR4][R52.64+0x4900], R4 ;  /* 0x0049000434007985 */ /* 0x0003e4000c101d04 */
[----:B-1----:R-:W-:Y:S05]  /*7000*/  RET.REL.NODEC R146 `(_ZN5flash24flash_fwd_splitkv_kernelI23Flash_fwd_kernel_traitsILi96ELi64ELi64ELi4ELb0ELb0EN7cutlass6half_tE19Flash_kernel_traitsILi96ELi64ELi64ELi4ES3_EELb0ELb0ELb0ELb0ELb1ELb0ELb1ELb0EEEvNS_16Flash_fwd_paramsE) ;  /* 0xffffff8c92fc7950 */ /* 0x002fea0003c3ffff */
.L_x_6871:
[----:B------:R-:W-:Y:S01]  /*7010*/  MOV R6, 0x2 ;  /* 0x0000000200067802 */ /* 0x000fe20000000f00 */
[----:B------:R-:W-:Y:S01]  /*7020*/  IMAD.MOV.U32 R5, RZ, RZ, 0x1f ;  /* 0x0000001fff057424 */ /* 0x000fe200078e00ff */
[----:B------:R-:W-:-:S07]  /*7030*/  MOV R7, 0xffffffff ;  /* 0xffffffff00077802 */ /* 0x000fce0000000f00 */
[----:B-1---5:R-:W-:Y:S05]  /*7040*/  WARPSYNC.COLLECTIVE R7, `(.L_x_6874) ;  /* 0x0000000007087348 */ /* 0x022fea0003c00000 */
[----:B------:R2:W3:Y:S02]  /*7050*/  SHFL.BFLY P0, R8, R165, R6, R5 ;  /* 0x0c000006a5087389 */ /* 0x0004e40000000005 */
[----:B-123-5:R-:W-:Y:S05]  /*7060*/  ENDCOLLECTIVE ;  /* 0x000000000000791b */ /* 0x02efea0003800000 */
.L_x_6874:
[----:B------:R-:W-:Y:S02]  /*7070*/  IMAD.MOV.U32 R4, RZ, RZ, R8 ;  /* 0x000000ffff047224 */ /* 0x000fe400078e0008 */
[----:B------:R-:W-:Y:S02]  /*7080*/  IMAD.MOV.U32 R6, RZ, RZ, 0x1 ;  /* 0x00000001ff067424 */ /* 0x000fe400078e00ff */
[----:B------:R-:W-:-:S05]  /*7090*/  FADD.FTZ R9, R4, R165 ;  /* 0x000000a504097221 */ /* 0x000fca0000010000 */
[----:B------:R-:W-:-:S07]  /*70a0*/  MOV R165, R9 ;  /* 0x0000000900a57202 */ /* 0x000fce0000000f00 */
[----:B------:R-:W-:Y:S05]  /*70b0*/  WARPSYNC.COLLECTIVE R7, `(.L_x_6875) ;  /* 0x0000000007087348 */ /* 0x000fea0003c00000 */
[----:B------:R1:W2:Y:S02]  /*70c0*/  SHFL.BFLY P0, R8, R165, R6, R5 ;  /* 0x0c000006a5087389 */ /* 0x0002a40000000005 */
[----:B-12---:R-:W-:Y:S05]  /*70d0*/  ENDCOLLECTIVE ;  /* 0x000000000000791b */ /* 0x006fea0003800000 */
.L_x_6875:
[----:B------:R-:W-:Y:S01]  /*70e0*/  MOV R165, R163 ;  /* 0x000000a300a57202 */ /* 0x000fe20000000f00 */
[----:B------:R-:W-:Y:S01]  /*70f0*/  IMAD.MOV.U32 R6, RZ, RZ, 0x2 ;  /* 0x00000002ff067424 */ /* 0x000fe200078e00ff */
[----:B------:R-:W-:-:S07]  /*7100*/  MOV R4, R8 ;  /* 0x0000000800047202 */ /* 0x000fce0000000f00 */
[----:B------:R-:W-:Y:S05]  /*7110*/  WARPSYNC.COLLECTIVE R7, `(.L_x_6876) ;  /* 0x0000000007087348 */ /* 0x000fea0003c00000 */
[----:B------:R1:W2:Y:S02]  /*7120*/  SHFL.BFLY P0, R8, R165, R6, R5 ;  /* 0x0c000006a5087389 */ /* 0x0002a40000000005 */
[----:B-12---:R-:W-:Y:S05]  /*7130*/  ENDCOLLECTIVE ;  /* 0x000000000000791b */ /* 0x006fea0003800000 */
.L_x_6876:
[----:B------:R-:W-:Y:S01]  /*7140*/  FADD.FTZ R4, R9, R4 ;  /* 0x0000000409047221 */ /* 0x000fe20000010000 */
[----:B------:R-:W-:Y:S01]  /*7150*/  FADD.FTZ R84, R8, R163 ;  /* 0x000000a308547221 */ /* 0x000fe20000010000 */
[----:B------:R-:W-:-:S04]  /*7160*/  MOV R6, 0x1 ;  /* 0x0000000100067802 */ /* 0x000fc80000000f00 */
[----:B------:R-:W-:-:S07]  /*7170*/  MOV R165, R84 ;  /* 0x0000005400a57202 */ /* 0x000fce0000000f00 */
[----:B------:R-:W-:Y:S05]  /*7180*/  WARPSYNC.COLLECTIVE R7, `(.L_x_6877) ;  /* 0x0000000007087348 */ /* 0x000fea0003c00000 */
[----:B------:R1:W2:Y:S02]  /*7190*/  SHFL.BFLY P0, R8, R165, R6, R5 ;  /* 0x0c000006a5087389 */ /* 0x0002a40000000005 */
[----:B-12---:R-:W-:Y:S05]  /*71a0*/  ENDCOLLECTIVE ;  /* 0x000000000000791b */ /* 0x006fea0003800000 */
.L_x_6877:
[----:B------:R-:W-:Y:S05]  /*71b0*/  BRA `(.L_x_6878) ;  /* 0xfffffff000e07947 */ /* 0x000fea000383ffff */
.L_x_6879:
        /* <DEDUP_REMOVED lines=12> */
.L_x_11692:


//--------------------- .text._ZN5flash24flash_fwd_splitkv_kernelI23Flash_fwd_kernel_traitsILi96ELi64ELi64ELi4ELb0ELb0EN7cutlass6half_tE19Flash_kernel_traitsILi96ELi64ELi64ELi4ES3_EELb0ELb0ELb0ELb0ELb1ELb1ELb1ELb0EEEvNS_16Flash_fwd_paramsE --------------------------
	.section	.text._ZN5flash24flash_fwd_splitkv_kernelI23Flash_fwd_kernel_traitsILi96ELi64ELi64ELi4ELb0ELb0EN7cutlass6half_tE19Flash_kernel_traitsILi96ELi64ELi64ELi4ES3_EELb0ELb0ELb0ELb0ELb1ELb1ELb1ELb0EEEvNS_16Flash_fwd_paramsE,"ax",@progbits
	.align	128
        .global         _ZN5flash24flash_fwd_splitkv_kernelI23Flash_fwd_kernel_traitsILi96ELi64ELi64ELi4ELb0ELb0EN7cutlass6half_tE19Flash_kernel_traitsILi96ELi64ELi64ELi4ES3_EELb0ELb0ELb0ELb0ELb1ELb1ELb1ELb0EEEvNS_16Flash_fwd_paramsE
        .type           _ZN5flash24flash_fwd_splitkv_kernelI23Flash_fwd_kernel_traitsILi96ELi64ELi64ELi4ELb0ELb0EN7cutlass6half_tE19Flash_kernel_traitsILi96ELi64ELi64ELi4ES3_EELb0ELb0ELb0ELb0ELb1ELb1ELb1ELb0EEEvNS_16Flash_fwd_paramsE,@function
        .size           _ZN5flash24flash_fwd_splitkv_kernelI23Flash_fwd_kernel_traitsILi96ELi64ELi64ELi4ELb0ELb0EN7cutlass6half_tE19Flash_kernel_traitsILi96ELi64ELi64ELi4ES3_EELb0ELb0ELb0ELb0ELb1ELb1ELb1ELb0EEEvNS_16Flash_fwd_paramsE,(.L_x_11693 - _ZN5flash24flash_fwd_splitkv_kernelI23Flash_fwd_kernel_traitsILi96ELi64ELi64ELi4ELb0ELb0EN7cutlass6half_tE19Flash_kernel_traitsILi96ELi64ELi64ELi4ES3_EELb0ELb0ELb0ELb0ELb1ELb1ELb1ELb0EEEvNS_16Flash_fwd_paramsE)
        .other          _ZN5flash24flash_fwd_splitkv_kernelI23Flash_fwd_kernel_traitsILi96ELi64ELi64ELi4ELb0ELb0EN7cutlass6half_tE19Flash_kernel_traitsILi96ELi64ELi64ELi4ES3_EELb0ELb0ELb0ELb0ELb1ELb1ELb1ELb0EEEvNS_16Flash_fwd_paramsE,@"STO_CUDA_ENTRY STV_DEFAULT"
_ZN5flash24flash_fwd_splitkv_kernelI23Flash_fwd_kernel_traitsILi96ELi64ELi64ELi4ELb0ELb0EN7cutlass6half_tE19Flash_kernel_traitsILi96ELi64ELi64ELi4ES3_EELb0ELb0ELb0ELb0ELb1ELb1ELb1ELb0EEEvNS_16Flash_fwd_paramsE:
.text._ZN5flash24flash_fwd_splitkv_kernelI23Flash_fwd_kernel_traitsILi96ELi64ELi64ELi4ELb0ELb0EN7cutlass6half_tE19Flash_kernel_traitsILi96ELi64ELi64ELi4ES3_EELb0ELb0ELb0ELb0ELb1ELb1ELb1ELb0EEEvNS_16Flash_fwd_paramsE:
        /* <DEDUP_REMOVED lines=29> */
[----:B-1----:R-:W-:Y:S05]  /*01d0*/  CALL.REL.NOINC `($_ZN5flash24flash_fwd_splitkv_kernelI23Flash_fwd_kernel_traitsILi96ELi64ELi64ELi4ELb0ELb0EN7cutlass6half_tE19Flash_kernel_traitsILi96ELi64ELi64ELi4ES3_EELb0ELb0ELb0ELb0ELb1ELb1ELb1ELb0EEEvNS_16Flash_fwd_paramsE$_ZN5flash30compute_attn_1rowblock_splitkvI23Flash_fwd_kernel_traitsILi96ELi64ELi64ELi4ELb0ELb0EN7cutlass6half_tE19Flash_kernel_traitsILi96ELi64ELi64ELi4ES3_EELb0ELb0ELb0ELb0ELb1ELb1ELb1ELb0ENS_16Flash_fwd_paramsEEEvRKT8_iiiii) ;  /* 0x0000000000087944 */ /* 0x002fea0003c00000 */
[----:B------:R-:W-:Y:S05]  /*01e0*/  BSYNC.RECONVERGENT B2 ;  /* 0x0000000000027941 */ /* 0x000fea0003800200 */
.L_x_6880:
[----:B------:R-:W-:Y:S05]  /*01f0*/  EXIT ;  /* 0x000000000000794d */ /* 0x000fea0003800000 */
        .type           $_ZN5flash24flash_fwd_splitkv_kernelI23Flash_fwd_kernel_traitsILi96ELi64ELi64ELi4ELb0ELb0EN7cutlass6half_tE19Flash_kernel_traitsILi96ELi64ELi64ELi4ES3_EELb0ELb0ELb0ELb0ELb1ELb1ELb1ELb0EEEvNS_16Flash_fwd_paramsE$_ZN5flash30compute_attn_1rowblock_splitkvI23Flash_fwd_kernel_traitsILi96ELi64ELi64ELi4ELb0ELb0EN7cutlass6half_tE19Flash_kernel_traitsILi96ELi64ELi64ELi4ES3_EELb0ELb0ELb0ELb0ELb1ELb1ELb1ELb0ENS_16Flash_fwd_paramsEEEvRKT8_iiiii,@function
        .size           $_ZN5flash24flash_fwd_splitkv_kernelI23Flash_fwd_kernel_traitsILi96ELi64ELi64ELi4ELb0ELb0EN7cutlass6half_tE19Flash_kernel_traitsILi96ELi64ELi64ELi4ES3_EELb0ELb0ELb0ELb0ELb1ELb1ELb1ELb0EEEvNS_16Flash_fwd_paramsE$_ZN5flash30compute_attn_1rowblock_splitkvI23Flash_fwd_kernel_traitsILi96ELi64ELi64ELi4ELb0ELb0EN7cutlass6half_tE19Flash_kernel_traitsILi96ELi64ELi64ELi4ES3_EELb0ELb0ELb0ELb0ELb1ELb1ELb1ELb0ENS_16Flash_fwd_paramsEEEvRKT8_iiiii,(.L_x_11693 - $_ZN5flash24flash_fwd_splitkv_kernelI23Flash_fwd_kernel_traitsILi96ELi64ELi64ELi4ELb0ELb0EN7cutlass6half_tE19Flash_kernel_traitsILi96ELi64ELi64ELi4ES3_EELb0ELb0ELb0ELb0ELb1ELb1ELb1ELb0EEEvNS_16Flash_fwd_paramsE$_ZN5flash30compute_attn_1rowblock_splitkvI23Flash_fwd_kernel_traitsILi96ELi64ELi64ELi4ELb0ELb0EN7cutlass6half_tE19Flash_kernel_traitsILi96ELi64ELi64ELi4ES3_EELb0ELb0ELb0ELb0ELb1ELb1ELb1ELb0ENS_16Flash_fwd_paramsEEEvRKT8_iiiii)
$_ZN5flash24flash_fwd_splitkv_kernelI23Flash_fwd_kernel_traitsILi96ELi64ELi64ELi4ELb0ELb0EN7cutlass6half_tE19Flash_kernel_traitsILi96ELi64ELi64ELi4ES3_EELb0ELb0ELb0ELb0ELb1ELb1ELb1ELb0EEEvNS_16Flash_fwd_paramsE$_ZN5flash30compute_attn_1rowblock_splitkvI23Flash_fwd_kernel_traitsILi96ELi64ELi64ELi4ELb0ELb0EN7cutlass6half_tE19Flash_kernel_traitsILi96ELi64ELi64ELi4ES3_EELb0ELb0ELb0ELb0ELb1ELb1ELb1ELb0ENS_16Flash_fwd_paramsEEEvRKT8_iiiii:
        /* <DEDUP_REMOVED lines=22> */
[----:B------:R-:W-:-:S07]  /*0360*/  ISETP.NE.AND.EX P2, PT, R7, RZ, PT, P2 ;  /* 0x000000ff0700720c */ /* 0x000fce0003f45320 */
[----:B------:R-:W-:Y:S01]  /*0370*/  @P1 IADD3 R16, P0, PT, R12, R4, RZ ;  /* 0x000000040c101210 */ /* 0x000fe20007f1e0ff */
[----:B------:R-:W-:-:S04]  /*0380*/  IMAD.MOV.U32 R12, RZ, RZ, RZ ;  /* 0x000000ffff0c7224 */ /* 0x000fc800078e00ff */
        /* <DEDUP_REMOVED lines=13> */
.L_x_6882:
[----:B------:R-:W-:Y:S05]  /*0460*/  BSYNC.RECONVERGENT B0 ;  /* 0x0000000000007941 */ /* 0x000fea0003800200 */
.L_x_6881:
[----:B------:R-:W-:Y:S04]  /*0470*/  BSSY.RECONVERGENT B0, `(.L_x_6883) ;  /* 0x0000007000007945 */ /* 0x000fe80003800200 */
[----:B------:R-:W-:Y:S05]  /*0480*/  @!P3 BRA `(.L_x_6884) ;  /* 0x000000000014b947 */ /* 0x000fea0003800000 */
[----:B------:R-:W2:Y:S02]  /*0490*/  LD.E.U8 R6, desc[UR4][R2.64+0x1b2] ;  /* 0x0001b20402067980 */ /* 0x000ea4000c101100 */
[----:B--2---:R-:W-:-:S13]  /*04a0*/  ISETP.NE.AND P1, PT, R6, RZ, PT ;  /* 0x000000ff0600720c */ /* 0x004fda0003f25270 */
[----:B-----5:R-:W2:Y:S02]  /*04b0*/  @P1 LD.E R94, desc[UR4][R16.64+0x4] ;  /* 0x00000404105e1980 */ /* 0x020ea4000c101900 */
[----:B--2---:R-:W-:-:S06]  /*04c0*/  @P1 IADD3 R94, PT, PT, R94, -R13, RZ ;  /* 0x8000000d5e5e1210 */ /* 0x004fcc0007ffe0ff */
[----:B------:R2:W5:Y:S02]  /*04d0*/  @!P1 LD.E R94, desc[UR4][R16.64] ;  /* 0x00000004105e9980 */ /* 0x000564000c101900 */
.L_x_6884:
[----:B------:R-:W-:Y:S05]  /*04e0*/  BSYNC.RECONVERGENT B0 ;  /* 0x0000000000007941 */ /* 0x000fea0003800200 */
.L_x_6883:
[----:B------:R-:W-:Y:S01]  /*04f0*/  BSSY.RECONVERGENT B1, `(.L_x_6885) ;  /* 0x0000011000017945 */ /* 0x000fe20003800200 */
[----:B-----5:R-:W-:-:S03]  /*0500*/  @P4 IADD3 R14, PT, PT, R5, -R15, RZ ;  /* 0x8000000f050e4210 */ /* 0x020fc60007ffe0ff */
[----:B------:R-:W-:Y:S05]  /*0510*/  @!P0 BRA `(.L_x_6886) ;  /* 0x0000000000148947 */ /* 0x000fea0003800000 */
[----:B------:R-:W-:-:S05]  /*0520*/  IADD3 R94, P0, PT, R10, R4, RZ ;  /* 0x000000040a5e7210 */ /* 0x000fca0007f1e0ff */
[----:B------:R-:W-:-:S05]  /*0530*/  IMAD.X R95, R11, 0x1, R0, P0 ;  /* 0x000000010b5f7824 */ /* 0x000fca00000e0600 */
[----:B------:R-:W3:Y:S02]  /*0540*/  LD.E R94, desc[UR4][R94.64] ;  /* 0x000000045e5e7980 */ /* 0x000ee4000c101900 */
[----:B---3--:R-:W-:Y:S01]  /*0550*/  IADD3 R94, PT, PT, R94, -R12, RZ ;  /* 0x8000000c5e5e7210 */ /* 0x008fe20007ffe0ff */
[----:B------:R-:W-:Y:S05]  /*0560*/  BRA `(.L_x_6887) ;  /* 0x0000000000247947 */ /* 0x000fea0003800000 */
.L_x_6886:
[----:B------:R-:W3:Y:S01]  /*0570*/  LD.E.64 R6, desc[UR4][R2.64+0x108] ;  /* 0x0001080402067980 */ /* 0x000ee2000c101b00 */
[----:B------:R-:W-:Y:S01]  /*0580*/  BSSY.RECONVERGENT B0, `(.L_x_6888) ;  /* 0x0000006000007945 */ /* 0x000fe20003800200 */
[----:B------:R-:W-:Y:S01]  /*0590*/  IMAD.MOV.U32 R5, RZ, RZ, RZ ;  /* 0x000000ffff057224 */ /* 0x000fe200078e00ff */
[----:B---3--:R-:W-:-:S04]  /*05a0*/  ISETP.NE.U32.AND P0, PT, R6, RZ, PT ;  /* 0x000000ff0600720c */ /* 0x008fc80003f05070 */
[----:B------:R-:W-:-:S13]  /*05b0*/  ISETP.NE.AND.EX P0, PT, R7, RZ, PT, P0 ;  /* 0x000000ff0700720c */ /* 0x000fda0003f05300 */
[----:B------:R-:W-:Y:S05]  /*05c0*/  @!P0 BRA `(.L_x_6889) ;  /* 0x0000000000048947 */ /* 0x000fea0003800000 */
[----:B------:R3:W5:Y:S02]  /*05d0*/  LD.E R5, desc[UR4][R2.64+0xbc] ;  /* 0x0000bc0402057980 */ /* 0x000764000c101900 */
.L_x_6889:
[----:B------:R-:W-:Y:S05]  /*05e0*/  BSYNC.RECONVERGENT B0 ;  /* 0x0000000000007941 */ /* 0x000fea0003800200 */
.L_x_6888:
[----:B-----5:R-:W-:Y:S02]  /*05f0*/  IADD3 R94, PT, PT, R5, R94, -R12 ;  /* 0x0000005e055e7210 */ /* 0x020fe40007ffe80c */
.L_x_6887:
[----:B------:R-:W-:Y:S05]  /*0600*/  BSYNC.RECONVERGENT B1 ;  /* 0x0000000000017941 */ /* 0x000fea0003800200 */
.L_x_6885:
[----:B------:R-:W-:Y:S01]  /*0610*/  IMAD.SHL.U32 R139, R147, 0x40, RZ ;  /* 0x00000040938b7824 */ /* 0x000fe200078e00ff */
[----:B------:R-:W-:Y:S01]  /*0620*/  MOV R6, R146 ;  /* 0x0000009200067202 */ /* 0x000fe20000000f00 */
[----:B------:R-:W-:-:S03]  /*0630*/  IMAD.MOV.U32 R7, RZ, RZ, 0x0 ;  /* 0x00000000ff077424 */ /* 0x000fc600078e00ff */
[----:B------:R-:W-:-:S13]  /*0640*/  ISETP.GT.AND P0, PT, R14, R139, PT ;  /* 0x0000008b0e00720c */ /* 0x000fda0003f04270 */
[----:B-123--:R-:W-:Y:S05]  /*0650*/  @!P0 RET.REL.NODEC R6 `(_ZN5flash24flash_fwd_splitkv_kernelI23Flash_fwd_kernel_traitsILi96ELi64ELi64ELi4ELb0ELb0EN7cutlass6half_tE19Flash_kernel_traitsILi96ELi64ELi64ELi4ES3_EELb0ELb0ELb0ELb0ELb1ELb1ELb1ELb0EEEvNS_16Flash_fwd_paramsE) ;  /* 0xfffffff806688950 */ /* 0x00efea0003c3ffff */
[----:B------:R-:W2:Y:S01]  /*0660*/  LD.E R5, desc[UR4][R2.64+0xb8] ;  /* 0x0000b80402057980 */ /* 0x000ea2000c101900 */
[----:B------:R-:W-:Y:S01]  /*0670*/  IABS R8, R9 ;  /* 0x0000000900087213 */ /* 0x000fe20000000000 */
[----:B------:R-:W1:Y:S03]  /*0680*/  S2R R133, SR_TID.X ;  /* 0x0000000000857919 */ /* 0x000e660000002100 */
[----:B------:R-:W3:Y:S08]  /*0690*/  I2F.RP R16, R8 ;  /* 0x0000000800107306 */ /* 0x000ef00000209400 */
[----:B---3--:R-:W3:Y:S02]  /*06a0*/  MUFU.RCP R16, R16 ;  /* 0x0000001000107308 */ /* 0x008ee40000001000 */
[----:B---3--:R-:W-:-:S06]  /*06b0*/  VIADD R16, R16, 0xffffffe ;  /* 0x0ffffffe10107836 */ /* 0x008fcc0000000000 */
[----:B------:R-:W3:Y:S02]  /*06c0*/  F2I.FTZ.U32.TRUNC.NTZ R17, R16 ;  /* 0x0000001000117305 */ /* 0x000ee4000021f000 */
[----:B---3--:R-:W-:Y:S02]  /*06d0*/  IMAD.MOV R7, RZ, RZ, -R17 ;  /* 0x000000ffff077224 */ /* 0x008fe400078e0a11 */
        /* <DEDUP_REMOVED lines=36> */
[----:B------:R-:W-:-:S02]  /*0920*/  IMAD.IADD R14, R14, 0x1, -R139 ;  /* 0x000000010e0e7824 */ /* 0x000fc400078e0a8b */
[C---:B-1----:R-:W-:Y:S01]  /*0930*/  IMAD.SHL.U32 R2, R133.reuse, 0x4, RZ ;  /* 0x0000000485027824 */ /* 0x042fe200078e00ff */
[----:B------:R-:W-:Y:S02]  /*0940*/  SHF.R.U32.HI R3, RZ, 0x3, R133 ;  /* 0x00000003ff037819 */ /* 0x000fe40000011685 */
[----:B------:R-:W-:Y:S02]  /*0950*/  LOP3.LUT P6, R133, R133, 0x7, RZ, 0xc0, !PT ;  /* 0x0000000785857812 */ /* 0x000fe400078cc0ff */
[----:B------:R-:W-:Y:S02]  /*0960*/  LOP3.LUT R2, R2, 0x1c, RZ, 0xc0, !PT ;  /* 0x0000001c02027812 */ /* 0x000fe400078ec0ff */
[CC--:B------:R-:W-:Y:S02]  /*0970*/  ISETP.GE.AND P1, PT, R3.reuse, R14.reuse, PT ;  /* 0x0000000e0300720c */ /* 0x0c0fe40003f26270 */
[C---:B------:R-:W-:Y:S01]  /*0980*/  ISETP.GE.OR P6, PT, R3.reuse, R14, P6 ;  /* 0x0000000e0300720c */ /* 0x040fe200037c6670 */
[----:B------:R-:W-:-:S02]  /*0990*/  IMAD R2, R3, 0x60, R2 ;  /* 0x0000006003027824 */ /* 0x000fc400078e0202 */
[----:B--2---:R-:W-:-:S04]  /*09a0*/  IMAD R4, R4, UR8, R151 ;  /* 0x0000000804047c24 */ /* 0x004fc8000f8e0297 */
[----:B---3--:R-:W-:Y:S02]  /*09b0*/  IMAD R4, R4, R6, R150 ;  /* 0x0000000604047224 */ /* 0x008fe400078e0296 */
[----:B------:R-:W-:Y:S02]  /*09c0*/  VIADD R6, R3, 0x10 ;  /* 0x0000001003067836 */ /* 0x000fe40000000000 */
[----:B------:R-:W-:Y:S02]  /*09d0*/  IMAD R4, R5, R4, R139 ;  /* 0x0000000405047224 */ /* 0x000fe400078e028b */
[----:B------:R-:W-:Y:S01]  /*09e0*/  VIADD R5, R3, 0x20 ;  /* 0x0000002003057836 */ /* 0x000fe20000000000 */
[----:B------:R-:W-:Y:S01]  /*09f0*/  ISETP.GE.AND P3, PT, R6, R14, PT ;  /* 0x0000000e0600720c */ /* 0x000fe20003f66270 */
[----:B----4-:R-:W-:-:S03]  /*0a00*/  IMAD R0, R4, R0, RZ ;  /* 0x0000000004007224 */ /* 0x010fc600078e02ff */
[----:B------:R-:W-:Y:S01]  /*0a10*/  ISETP.GE.AND P2, PT, R5, R14, PT ;  /* 0x0000000e0500720c */ /* 0x000fe20003f46270 */
[----:B------:R-:W-:Y:S01]  /*0a20*/  @!P6 IMAD.MOV.U32 R5, RZ, RZ, -0x800000 ;  /* 0xff800000ff05e424 */ /* 0x000fe200078e00ff */
[C---:B------:R-:W-:Y:S02]  /*0a30*/  IADD3 R2, P0, PT, R0.reuse, R2, RZ ;  /* 0x0000000200027210 */ /* 0x040fe40007f1e0ff */
[C---:B------:R-:W-:Y:S02]  /*0a40*/  ISETP.NE.OR P5, PT, R133.reuse, RZ, P3 ;  /* 0x000000ff8500720c */ /* 0x040fe40001fa5670 */
[----:B------:R-:W-:Y:S02]  /*0a50*/  LEA.HI.X.SX32 R0, R0, RZ, 0x1, P0 ;  /* 0x000000ff00007211 */ /* 0x000fe400000f0eff */
[----:B-----5:R-:W-:Y:S02]  /*0a60*/  LEA R8, P0, R2, R8, 0x2 ;  /* 0x0000000802087211 */ /* 0x020fe400078010ff */
[----:B------:R-:W-:-:S02]  /*0a70*/  ISETP.NE.OR P4, PT, R133, RZ, P2 ;  /* 0x000000ff8500720c */ /* 0x000fc40001785670 */
[----:B------:R-:W-:Y:S02]  /*0a80*/  LEA.HI.X R9, R2, R9, R0, 0x2, P0 ;  /* 0x0000000902097211 */ /* 0x000fe400000f1400 */
[C---:B------:R-:W-:Y:S01]  /*0a90*/  IADD3 R0, P0, PT, R4.reuse, R3, RZ ;  /* 0x0000000304007210 */ /* 0x040fe20007f1e0ff */
[----:B------:R-:W-:Y:S02]  /*0aa0*/  VIADD R3, R3, 0x30 ;  /* 0x0000003003037836 */ /* 0x000fe40000000000 */
[----:B------:R-:W-:Y:S01]  /*0ab0*/  @!P1 ST.E.128 desc[UR4][R8.64], RZ ;  /* 0x000000ff08009985 */ /* 0x000fe2000c101d04 */
[----:B------:R-:W-:Y:S02]  /*0ac0*/  LEA.HI.X.SX32 R4, R4, RZ, 0x1, P0 ;  /* 0x000000ff04047211 */ /* 0x000fe400000f0eff */
[----:B------:R-:W-:Y:S01]  /*0ad0*/  LEA R2, P0, R0, R10, 0x2 ;  /* 0x0000000a00027211 */ /* 0x000fe200078010ff */
[----:B------:R-:W-:Y:S04]  /*0ae0*/  @!P1 ST.E.128 desc[UR4][R8.64+0x80], RZ ;  /* 0x000080ff08009985 */ /* 0x000fe8000c101d04 */
[----:B------:R-:W-:Y:S01]  /*0af0*/  @!P1 ST.E.128 desc[UR4][R8.64+0x100], RZ ;  /* 0x000100ff08009985 */ /* 0x000fe2000c101d04 */
[----:B------:R-:W-:-:S02]  /*0b00*/  ISETP.GE.AND P1, PT, R3, R14, PT ;  /* 0x0000000e0300720c */ /* 0x000fc40003f26270 */
[----:B------:R-:W-:Y:S01]  /*0b10*/  LEA.HI.X R3, R0, R11, R4, 0x2, P0 ;  /* 0x0000000b00037211 */ /* 0x000fe200000f1404 */
[----:B------:R-:W-:Y:S01]  /*0b20*/  @!P5 IMAD.MOV.U32 R4, RZ, RZ, -0x800000 ;  /* 0xff800000ff04d424 */ /* 0x000fe200078e00ff */
[----:B------:R-:W-:Y:S01]  /*0b30*/  @!P3 ST.E.128 desc[UR4][R8.64+0x1800], RZ ;  /* 0x001800ff0800b985 */ /* 0x000fe2000c101d04 */
[----:B------:R-:W-:-:S03]  /*0b40*/  @!P4 IMAD.MOV.U32 R0, RZ, RZ, -0x800000 ;  /* 0xff800000ff00c424 */ /* 0x000fc600078e00ff */
        /* <DEDUP_REMOVED lines=9> */
[----:B------:R1:W-:Y:S04]  /*0be0*/  @!P6 ST.E desc[UR4][R2.64], R5 ;  /* 0x000000050200e985 */ /* 0x0003e8000c101904 */
[----:B------:R2:W-:Y:S04]  /*0bf0*/  @!P5 ST.E desc[UR4][R2.64+0x40], R4 ;  /* 0x000040040200d985 */ /* 0x0005e8000c101904 */
[----:B------:R3:W-:Y:S01]  /*0c00*/  @!P4 ST.E desc[UR4][R2.64+0x80], R0 ;  /* 0x000080000200c985 */ /* 0x0007e2000c101904 */
[----:B-1----:R-:W-:-:S02]  /*0c10*/  IMAD.MOV.U32 R5, RZ, RZ, 0x0 ;  /* 0x00000000ff057424 */ /* 0x002fc400078e00ff */
[----:B--2---:R-:W-:-:S04]  /*0c20*/  IMAD.MOV.U32 R4, RZ, RZ, R146 ;  /* 0x000000ffff047224 */ /* 0x004fc800078e0092 */
[----:B---3--:R-:W-:Y:S05]  /*0c30*/  @P1 RET.REL.NODEC R4 `(_ZN5flash24flash_fwd_splitkv_kernelI23Flash_fwd_kernel_traitsILi96ELi64ELi64ELi4ELb0ELb0EN7cutlass6half_tE19Flash_kernel_traitsILi96ELi64ELi64ELi4ES3_EELb0ELb0ELb0ELb0ELb1ELb1ELb1ELb0EEEvNS_16Flash_fwd_paramsE) ;  /* 0xfffffff004f01950 */ /* 0x008fea0003c3ffff */
[----:B------:R-:W-:Y:S02]  /*0c40*/  MOV R0, 0xff800000 ;  /* 0xff80000000007802 */ /* 0x000fe40000000f00 */
[----:B------:R-:W-:-:S03]  /*0c50*/  MOV R147, 0x0 ;  /* 0x0000000000937802 */ /* 0x000fc60000000f00 */
[----:B------:R1:W-:Y:S02]  /*0c60*/  ST.E desc[UR4][R2.64+0xc0], R0 ;  /* 0x0000c00002007985 */ /* 0x0003e4000c101904 */
[----:B-1----:R-:W-:Y:S05]  /*0c70*/  RET.REL.NODEC R146 `(_ZN5flash24flash_fwd_splitkv_kernelI23Flash_fwd_kernel_traitsILi96ELi64ELi64ELi4ELb0ELb0EN7cutlass6half_tE19Flash_kernel_traitsILi96ELi64ELi64ELi4ES3_EELb0ELb0ELb0ELb0ELb1ELb1ELb1ELb0EEEvNS_16Flash_fwd_paramsE) ;  /* 0xfffffff092e07950 */ /* 0x002fea0003c3ffff */
.L_x_6890:
        /* <DEDUP_REMOVED lines=50> */
[----:B------:R-:W-:Y:S02]  /*0fa0*/  @!P2 LOP3.LUT R10, RZ, R11, RZ, 0x33, !PT ;  /* 0x0000000bff0aa212 */ /* 0x000fe400078e33ff */
        /* <DEDUP_REMOVED lines=30> */
[----:B------:R-:W-:Y:S02]  /*1190*/  IMAD.MOV.U32 R9, RZ, RZ, R6 ;  /* 0x000000ffff097224 */ /* 0x000fe400078e0006 */
[----:B------:R-:W-:-:S03]  /*11a0*/  IMAD R6, R141, R17, RZ ;  /* 0x000000118d067224 */ /* 0x000fc600078e02ff */
[----:B------:R-:W-:Y:S01]  /*11b0*/  @!P0 IADD3 R9, PT, PT, -R9, RZ, RZ ;  /* 0x000000ff09098210 */ /* 0x000fe20007ffe1ff */
[----:B------:R-:W-:Y:S01]  /*11c0*/  IMAD R6, R140, R31, R6 ;  /* 0x0000001f8c067224 */ /* 0x000fe200078e0206 */
[----:B------:R-:W-:Y:S02]  /*11d0*/  @!P1 LOP3.LUT R9, RZ, R16, RZ, 0x33, !PT ;  /* 0x00000010ff099212 */ /* 0x000fe400078e33ff */
[----:B---3--:R-:W-:Y:S01]  /*11e0*/  SHF.R.S32.HI R7, RZ, 0x1f, R0 ;  /* 0x0000001fff077819 */ /* 0x008fe20000011400 */
[-C--:B------:R-:W-:Y:S02]  /*11f0*/  IMAD R8, R21, R0.reuse, RZ ;  /* 0x0000000015087224 */ /* 0x080fe400078e02ff */
[----:B------:R-:W-:-:S04]  /*1200*/  IMAD.WIDE.U32 R10, R20, R0, RZ ;  /* 0x00000000140a7225 */ /* 0x000fc800078e00ff */
[----:B------:R-:W-:-:S05]  /*1210*/  IMAD R8, R20, R7, R8 ;  /* 0x0000000714087224 */ /* 0x000fca00078e0208 */
[----:B------:R-:W-:-:S03]  /*1220*/  IADD3 R11, PT, PT, R11, R8, RZ ;  /* 0x000000080b0b7210 */ /* 0x000fc60007ffe0ff */
        /* <DEDUP_REMOVED lines=14> */
.L_x_6892:
        /* <DEDUP_REMOVED lines=9> */
[----:B------:R-:W-:Y:S02]  /*13a0*/  IABS R9, R150 ;  /* 0x0000009600097213 */ /* 0x000fe40000000000 */
[----:B------:R-:W-:Y:S02]  /*13b0*/  @!P2 SHF.R.S32.HI R8, RZ, 0x1f, R12 ;  /* 0x0000001fff08a819 */ /* 0x000fe4000001140c */
[----:B------:R-:W-:-:S04]  /*13c0*/  LEA R17, R87, 0xffffffc0, 0x6 ;  /* 0xffffffc057117811 */ /* 0x000fc800078e30ff */
[----:B------:R-:W-:Y:S02]  /*13d0*/  SHF.R.S32.HI R31, RZ, 0x1f, R17 ;  /* 0x0000001fff1f7819 */ /* 0x000fe40000011411 */
        /* <DEDUP_REMOVED lines=13> */
[----:B---3--:R-:W-:Y:S02]  /*14b0*/  @!P2 IMAD R0, R141, R12, RZ ;  /* 0x0000000c8d00a224 */ /* 0x008fe400078e02ff */
[----:B------:R-:W-:Y:S02]  /*14c0*/  IMAD R7, R10, R7, R9 ;  /* 0x000000070a077224 */ /* 0x000fe400078e0209 */
[----:B------:R-:W-:Y:S02]  /*14d0*/  @!P2 IMAD R0, R8, R140, R0 ;  /* 0x0000008c0800a224 */ /* 0x000fe400078e0200 */
[----:B------:R-:W-:Y:S01]  /*14e0*/  @!P2 IMAD.WIDE.U32 R24, R140, R12, RZ ;  /* 0x0000000c8c18a225 */ /* 0x000fe200078e00ff */
[----:B------:R-:W-:-:S04]  /*14f0*/  ISETP.GT.U32.AND P1, PT, R6, R7, PT ;  /* 0x000000070600720c */ /* 0x000fc80003f24070 */
[----:B------:R-:W-:Y:S01]  /*1500*/  @!P2 IADD3 R25, PT, PT, R25, R0, RZ ;  /* 0x000000001919a210 */ /* 0x000fe20007ffe0ff */
[-C--:B----45:R-:W-:Y:S01]  /*1510*/  @!P2 IMAD R8, R23, R11.reuse, RZ ;  /* 0x0000000b1708a224 */ /* 0x0b0fe200078e02ff */
[----:B------:R-:W-:Y:S01]  /*1520*/  @!P2 SHF.R.S32.HI R0, RZ, 0x1f, R11 ;  /* 0x0000001fff00a819 */ /* 0x000fe2000001140b */
[----:B------:R-:W-:Y:S02]  /*1530*/  @P2 IMAD.IADD R9, R12, 0x1, R13 ;  /* 0x000000010c092824 */ /* 0x000fe400078e020d */
[----:B------:R-:W-:-:S04]  /*1540*/  @!P2 IMAD.WIDE.U32 R24, R22, R11, R24 ;  /* 0x0000000b1618a225 */ /* 0x000fc800078e0018 */
[----:B------:R-:W-:Y:S02]  /*1550*/  @!P2 IMAD R8, R22, R0, R8 ;  /* 0x000000001608a224 */ /* 0x000fe400078e0208 */
[-C--:B------:R-:W-:Y:S02]  /*1560*/  @P2 IMAD R0, R141, R9.reuse, RZ ;  /* 0x000000098d002224 */ /* 0x080fe400078e02ff */
[----:B------:R-:W-:Y:S01]  /*1570*/  @P2 IMAD.WIDE.U32 R22, R140, R9, RZ ;  /* 0x000000098c162225 */ /* 0x000fe200078e00ff */
[----:B------:R-:W-:Y:S02]  /*1580*/  @!P1 IADD3 R7, PT, PT, R7, -R6, RZ ;  /* 0x8000000607079210 */ /* 0x000fe40007ffe0ff */
[----:B------:R-:W-:Y:S01]  /*1590*/  @!P2 MOV R9, R24 ;  /* 0x000000180009a202 */ /* 0x000fe20000000f00 */
[----:B------:R-:W-:Y:S01]  /*15a0*/  @!P2 IMAD.IADD R8, R25, 0x1, R8 ;  /* 0x000000011908a824 */ /* 0x000fe200078e0208 */
[----:B------:R-:W-:Y:S01]  /*15b0*/  @P2 MOV R9, R22 ;  /* 0x0000001600092202 */ /* 0x000fe20000000f00 */
[----:B------:R-:W-:Y:S01]  /*15c0*/  @P2 IMAD.IADD R8, R23, 0x1, R0 ;  /* 0x0000000117082824 */ /* 0x000fe200078e0200 */
[----:B------:R-:W-:-:S02]  /*15d0*/  ISETP.GE.U32.AND P4, PT, R7, R6, PT ;  /* 0x000000060700720c */ /* 0x000fc40003f86070 */
[----:B------:R-:W-:Y:S02]  /*15e0*/  LOP3.LUT R6, R150, R16, RZ, 0x3c, !PT ;  /* 0x0000001096067212 */ /* 0x000fe400078e3cff */
[-C--:B------:R-:W-:Y:S02]  /*15f0*/  LOP3.LUT R9, R9, R8.reuse, RZ, 0x3c, !PT ;  /* 0x0000000809097212 */ /* 0x080fe400078e3cff */
[----:B------:R-:W-:Y:S02]  /*1600*/  ISETP.GE.AND P0, PT, R6, RZ, PT ;  /* 0x000000ff0600720c */ /* 0x000fe40003f06270 */
[C---:B------:R-:W-:Y:S02]  /*1610*/  LOP3.LUT R8, R9.reuse, R8, RZ, 0x3c, !PT ;  /* 0x0000000809087212 */ /* 0x040fe400078e3cff */
[----:B------:R-:W-:Y:S01]  /*1620*/  ISETP.NE.AND P3, PT, R16, RZ, PT ;  /* 0x000000ff1000720c */ /* 0x000fe20003f65270 */
[----:B------:R-:W-:Y:S01]  /*1630*/  @!P1 VIADD R10, R10, 0x1 ;  /* 0x000000010a0a9836 */ /* 0x000fe20000000000 */
[----:B------:R-:W-:Y:S01]  /*1640*/  LOP3.LUT R9, R9, R8, RZ, 0x3c, !PT ;  /* 0x0000000809097212 */ /* 0x000fe200078e3cff */
[----:B------:R-:W-:Y:S01]  /*1650*/  @!P2 IMAD R6, R5, R12, RZ ;  /* 0x0000000c0506a224 */ /* 0x000fe200078e02ff */
[----:B------:R-:W-:Y:S01]  /*1660*/  @!P2 SHF.R.S32.HI R0, RZ, 0x1f, R12 ;  /* 0x0000001fff00a819 */ /* 0x000fe2000001140c */
[-C--:B------:R-:W-:Y:S01]  /*1670*/  IMAD R7, R141, R17.reuse, RZ ;  /* 0x000000118d077224 */ /* 0x080fe200078e02ff */
[----:B------:R-:W-:Y:S01]  /*1680*/  @P4 IADD3 R10, PT, PT, R10, 0x1, RZ ;  /* 0x000000010a0a4810 */ /* 0x000fe20007ffe0ff */
[----:B------:R-:W-:-:S04]  /*1690*/  IMAD.WIDE.U32 R22, R140, R17, R8 ;  /* 0x000000118c167225 */ /* 0x000fc800078e0008 */
[----:B------:R-:W-:Y:S02]  /*16a0*/  @!P2 IMAD R0, R0, R4, R6 ;  /* 0x000000040000a224 */ /* 0x000fe400078e0206 */
[----:B------:R-:W-:-:S04]  /*16b0*/  @!P2 IMAD.WIDE.U32 R8, R4, R12, RZ ;  /* 0x0000000c0408a225 */ /* 0x000fc800078e00ff */
[----:B------:R-:W-:Y:S02]  /*16c0*/  IMAD R7, R31, R140, R7 ;  /* 0x0000008c1f077224 */ /* 0x000fe400078e0207 */
        /* <DEDUP_REMOVED lines=21> */
[----:B-1----:R-:W-:-:S02]  /*1820*/  @P2 IADD3 R0, PT, PT, R19, R6, RZ ;  /* 0x0000000613002210 */ /* 0x002fc40007ffe0ff */
.L_x_6893:
[----:B------:R-:W-:Y:S05]  /*1830*/  BSYNC.RECONVERGENT B0 ;  /* 0x0000000000007941 */ /* 0x000fea0003800200 */
.L_x_6891:
        /* <DEDUP_REMOVED lines=28> */
[----:B-----5:R-:W-:Y:S02]  /*1a00*/  IMAD R6, R31, R4, RZ ;  /* 0x000000041f067224 */ /* 0x020fe400078e02ff */
[----:B------:R-:W-:-:S04]  /*1a10*/  IMAD.SHL.U32 R149, R133, 0x8, RZ ;  /* 0x0000000885957824 */ /* 0x000fc800078e00ff */
[----:B------:R-:W-:Y:S02]  /*1a20*/  @P1 VIADD R18, R18, 0x1 ;  /* 0x0000000112121836 */ /* 0x000fe40000000000 */
[C---:B------:R-:W-:Y:S02]  /*1a30*/  IMAD R6, R17.reuse, R5, R6 ;  /* 0x0000000511067224 */ /* 0x040fe400078e0206 */
[----:B------:R-:W-:Y:S01]  /*1a40*/  IMAD.WIDE.U32 R30, R17, R4, RZ ;  /* 0x00000004111e7225 */ /* 0x000fe200078e00ff */
[----:B------:R-:W-:-:S03]  /*1a50*/  LOP3.LUT R148, R149, 0xc0, RZ, 0xc0, !PT ;  /* 0x000000c095947812 */ /* 0x000fc600078ec0ff */
[----:B------:R-:W-:Y:S02]  /*1a60*/  IMAD.MOV.U32 R17, RZ, RZ, R18 ;  /* 0x000000ffff117224 */ /* 0x000fe400078e0012 */
[----:B------:R-:W-:Y:S01]  /*1a70*/  IMAD.IADD R139, R14, 0x1, -R139 ;  /* 0x000000010e8b7824 */ /* 0x000fe200078e0a8b */
[----:B------:R-:W-:Y:S01]  /*1a80*/  LOP3.LUT R14, R149, 0x18, RZ, 0xc0, !PT ;  /* 0x00000018950e7812 */ /* 0x000fe200078ec0ff */
[----:B------:R-:W-:Y:S01]  /*1a90*/  @!P0 IMAD.MOV R17, RZ, RZ, -R17 ;  /* 0x000000ffff118224 */ /* 0x000fe200078e0a11 */
[----:B------:R-:W-:Y:S01]  /*1aa0*/  LOP3.LUT R148, R148, 0x18, R133, 0xf8, !PT ;  /* 0x0000001894947812 */ /* 0x000fe200078ef885 */
[----:B------:R-:W-:Y:S01]  /*1ab0*/  IMAD.IADD R6, R31, 0x1, R6 ;  /* 0x000000011f067824 */ /* 0x000fe200078e0206 */
[----:B------:R-:W-:Y:S02]  /*1ac0*/  IADD3 R7, P1, P0, R30, R7, R14 ;  /* 0x000000071e077210 */ /* 0x000fe4000783e00e */
[----:B------:R-:W-:Y:S02]  /*1ad0*/  @!P3 LOP3.LUT R17, RZ, R16, RZ, 0x33, !PT ;  /* 0x00000010ff11b212 */ /* 0x000fe400078e33ff */
[----:B------:R-:W-:-:S02]  /*1ae0*/  LOP3.LUT R85, R149, 0x1f20, RZ, 0xc0, !PT ;  /* 0x00001f2095557812 */ /* 0x000fc400078ec0ff */
[----:B------:R-:W-:Y:S02]  /*1af0*/  LOP3.LUT R18, R148, R14, RZ, 0x3c, !PT ;  /* 0x0000000e94127212 */ /* 0x000fe400078e3cff */
[----:B------:R-:W-:Y:S01]  /*1b00*/  IADD3.X R6, PT, PT, R6, R0, RZ, P1, P0 ;  /* 0x0000000006067210 */ /* 0x000fe20000fe04ff */
[-C--:B------:R-:W-:Y:S01]  /*1b10*/  IMAD R0, R29, R17.reuse, RZ ;  /* 0x000000111d007224 */ /* 0x080fe200078e02ff */
[----:B------:R-:W-:Y:S02]  /*1b20*/  SHF.R.S32.HI R16, RZ, 0x1f, R17 ;  /* 0x0000001fff107819 */ /* 0x000fe40000011411 */
[----:B------:R-:W-:Y:S01]  /*1b30*/  LOP3.LUT R85, R85, R18, RZ, 0xfc, !PT ;  /* 0x0000001255557212 */ /* 0x000fe200078efcff */
[----:B------:R-:W-:-:S04]  /*1b40*/  IMAD.WIDE.U32 R18, R28, R17, RZ ;  /* 0x000000111c127225 */ /* 0x000fc800078e00ff */
[----:B------:R-:W-:Y:S01]  /*1b50*/  IMAD R0, R16, R28, R0 ;  /* 0x0000001c10007224 */ /* 0x000fe200078e0200 */
[----:B------:R-:W1:Y:S01]  /*1b60*/  S2UR UR6, SR_CgaCtaId ;  /* 0x00000000000679c3 */ /* 0x000e620000008800 */
[----:B------:R-:W-:Y:S02]  /*1b70*/  UMOV UR7, 0x400 ;  /* 0x0000040000077882 */ /* 0x000fe40000000000 */
[----:B-1----:R-:W-:-:S06]  /*1b80*/  ULEA UR6, UR6, UR7, 0x18 ;  /* 0x0000000706067291 */ /* 0x002fcc000f8ec0ff */
[----:B------:R-:W-:-:S04]  /*1b90*/  IMAD.U32 R136, RZ, RZ, UR6 ;  /* 0x00000006ff887e24 */ /* 0x000fc8000f8e00ff */
[----:B------:R-:W-:Y:S02]  /*1ba0*/  IMAD R85, R85, 0x2, R136 ;  /* 0x0000000255557824 */ /* 0x000fe400078e0288 */
[----:B------:R-:W-:Y:S02]  /*1bb0*/  IMAD.IADD R0, R19, 0x1, R0 ;  /* 0x0000000113007824 */ /* 0x000fe400078e0200 */
[----:B--2---:R-:W-:Y:S02]  /*1bc0*/  @!P2 IMAD.MOV.U32 R28, RZ, RZ, R24 ;  /* 0x000000ffff1ca224 */ /* 0x004fe400078e0018 */
[----:B------:R-:W-:-:S04]  /*1bd0*/  @P2 IMAD.WIDE.U32 R32, R24, R15, RZ ;  /* 0x0000000f18202225 */ /* 0x000fc800078e00ff */
[----:B------:R-:W-:Y:S01]  /*1be0*/  @P2 IMAD.MOV.U32 R28, RZ, RZ, R24 ;  /* 0x000000ffff1c2224 */ /* 0x000fe200078e0018 */
[----:B------:R-:W-:Y:S01]  /*1bf0*/  SHF.R.U32.HI R24, RZ, 0x2, R133 ;  /* 0x00000002ff187819 */ /* 0x000fe20000011685 */
[----:B---3--:R-:W-:-:S04]  /*1c00*/  @!P2 IMAD.WIDE.U32 R30, R26, R151, RZ ;  /* 0x000000971a1ea225 */ /* 0x008fc800078e00ff */
[----:B------:R-:W-:Y:S01]  /*1c10*/  @!P2 IMAD.MOV.U32 R16, RZ, RZ, R30 ;  /* 0x000000ffff10a224 */ /* 0x000fe200078e001e */
[----:B------:R-:W-:Y:S01]  /*1c20*/  IADD3 R30, P1, PT, R14, R13, RZ ;  /* 0x0000000d0e1e7210 */ /* 0x000fe20007f3e0ff */
[----:B------:R-:W-:Y:S02]  /*1c30*/  VIADD R13, R24, 0x20 ;  /* 0x00000020180d7836 */ /* 0x000fe40000000000 */
[----:B------:R-:W-:Y:S02]  /*1c40*/  @P2 IMAD.MOV.U32 R16, RZ, RZ, R32 ;  /* 0x000000ffff102224 */ /* 0x000fe400078e0020 */
[----:B------:R-:W-:Y:S01]  /*1c50*/  @!P2 IMAD R26, R27, R151, RZ ;  /* 0x000000971b1aa224 */ /* 0x000fe200078e02ff */
[----:B------:R-:W-:Y:S01]  /*1c60*/  ISETP.GE.AND P4, PT, R13, R139, PT ;  /* 0x0000008b0d00720c */ /* 0x000fe20003f86270 */
[----:B------:R-:W-:Y:S01]  /*1c70*/  @P2 IMAD R15, R25, R15, RZ ;  /* 0x0000000f190f2224 */ /* 0x000fe200078e02ff */
[----:B------:R-:W-:Y:S01]  /*1c80*/  IADD3 R16, P0, PT, R14, R16, RZ ;  /* 0x000000100e107210 */ /* 0x000fe20007f1e0ff */
[----:B------:R-:W-:Y:S01]  /*1c90*/  @!P2 IMAD.MOV.U32 R29, RZ, RZ, R25 ;  /* 0x000000ffff1da224 */ /* 0x000fe200078e0019 */
[----:B------:R-:W-:Y:S01]  /*1ca0*/  ISETP.GE.AND P5, PT, R24, R139, PT ;  /* 0x0000008b1800720c */ /* 0x000fe20003fa6270 */
[----:B------:R-:W-:-:S02]  /*1cb0*/  @!P2 IMAD.IADD R26, R31, 0x1, R26 ;  /* 0x000000011f1aa824 */ /* 0x000fc400078e021a */
[----:B------:R-:W-:Y:S02]  /*1cc0*/  @P2 IMAD.MOV.U32 R29, RZ, RZ, R25 ;  /* 0x000000ffff1d2224 */ /* 0x000fe400078e0019 */
[----:B------:R-:W-:Y:S01]  /*1cd0*/  @P2 IMAD.IADD R26, R33, 0x1, R15 ;  /* 0x00000001211a2824 */ /* 0x000fe200078e020f */
[----:B------:R-:W-:Y:S01]  /*1ce0*/  SHF.R.S32.HI R15, RZ, 0x1f, R150 ;  /* 0x0000001fff0f7819 */ /* 0x000fe20000011496 */
[----:B------:R-:W-:Y:S02]  /*1cf0*/  IMAD.MOV.U32 R25, RZ, RZ, RZ ;  /* 0x000000ffff197224 */ /* 0x000fe400078e00ff */
[----:B------:R-:W-:Y:S02]  /*1d00*/  IMAD R14, R23, R150, RZ ;  /* 0x00000096170e7224 */ /* 0x000fe400078e02ff */
[----:B------:R-:W-:Y:S02]  /*1d10*/  IMAD.X R31, RZ, RZ, R12, P1 ;  /* 0x000000ffff1f7224 */ /* 0x000fe400008e060c */
[----:B------:R-:W-:-:S02]  /*1d20*/  IMAD.X R17, RZ, RZ, R26, P0 ;  /* 0x000000ffff117224 */ /* 0x000fc400000e061a */
[----:B------:R-:W-:-:S04]  /*1d30*/  IMAD.WIDE.U32 R26, R147, 0x40, R24 ;  /* 0x00000040931a7825 */ /* 0x000fc800078e0018 */
[----:B------:R-:W-:Y:S02]  /*1d40*/  IMAD R12, R22, R15, R14 ;  /* 0x0000000f160c7224 */ /* 0x000fe400078e020e */
[----:B------:R-:W-:Y:S02]  /*1d50*/  IMAD R14, R141, R24, RZ ;  /* 0x000000188d0e7224 */ /* 0x000fe400078e02ff */
[----:B------:R-:W-:Y:S01]  /*1d60*/  IMAD.WIDE.U32 R30, R24, R140, R30 ;  /* 0x0000008c181e7225 */ /* 0x000fe200078e001e */
[----:B------:R-:W-:-:S03]  /*1d70*/  @!P4 IADD3 R15, P0, PT, R26, 0x20, RZ ;  /* 0x000000201a0fc810 */ /* 0x000fc60007f1e0ff */
        /* <DEDUP_REMOVED lines=20> */
[----:B------:R-:W-:Y:S01]  /*1ec0*/  @!P4 LEA R10, P0, R22, R10, 0x1 ;  /* 0x0000000a160ac211 */ /* 0x000fe200078008ff */
[----:B------:R-:W-:Y:S01]  /*1ed0*/  @!PT LDS RZ, [RZ] ;  /* 0x00000000fffff984 */ /* 0x000fe20000000800 */
[----:B------:R-:W-:Y:S01]  /*1ee0*/  @!PT LDS RZ, [RZ] ;  /* 0x00000000fffff984 */ /* 0x000fe20000000800 */
[----:B------:R-:W-:Y:S01]  /*1ef0*/  @!PT LDS RZ, [RZ] ;  /* 0x00000000fffff984 */ /* 0x000fe20000000800 */
[----:B------:R-:W-:Y:S01]  /*1f00*/  @!P5 LDGSTS.E.BYPASS.LTC128B.128 [R85], desc[UR4][R20.64] ;  /* 0x000000001455dfae */ /* 0x000fe2000b981a04 */
[----:B------:R-:W-:Y:S02]  /*1f10*/  SHF.L.U64.HI R141, R140, 0x5, R141 ;  /* 0x000000058c8d7819 */ /* 0x000fe4000001028d */
[----:B------:R-:W-:Y:S01]  /*1f20*/  @!P4 LEA.HI.X R11, R22, R11, R14, 0x1, P0 ;  /* 0x0000000b160bc211 */ /* 0x000fe200000f0c0e */
[----:B------:R-:W-:Y:S01]  /*1f30*/  IMAD.SHL.U32 R140, R140, 0x20, RZ ;  /* 0x000000208c8c7824 */ /* 0x000fe200078e00ff */
        /* <DEDUP_REMOVED lines=16> */
[----:B------:R-:W-:-:S05]  /*2040*/  IADD3 R16, P1, PT, R7, R18, RZ ;  /* 0x0000001207107210 */ /* 0x000fca0007f3e0ff */
[----:B------:R-:W-:Y:S02]  /*2050*/  IMAD.X R17, R6, 0x1, R0, P1 ;  /* 0x0000000106117824 */ /* 0x000fe400008e0600 */
[----:B------:R-:W-:Y:S02]  /*2060*/  IMAD R0, R5, R24, RZ ;  /* 0x0000001805007224 */ /* 0x000fe400078e02ff */
[----:B------:R-:W-:Y:S01]  /*2070*/  IMAD.WIDE.U32 R16, R24, R4, R16 ;  /* 0x0000000418107225 */ /* 0x000fe200078e0010 */
[----:B------:R-:W-:-:S03]  /*2080*/  ISETP.GE.AND P1, PT, R13, R12, PT ;  /* 0x0000000c0d00720c */ /* 0x000fc60003f26270 */
[----:B------:R-:W-:Y:S01]  /*2090*/  IMAD.IADD R0, R17, 0x1, R0 ;  /* 0x0000000111007824 */ /* 0x000fe200078e0200 */
[----:B------:R-:W-:-:S09]  /*20a0*/  DEPBAR.LE SB0, 0x0 ;  /* 0x000080000000791a */ /* 0x000fd20000000000 */
[----:B------:R-:W-:Y:S05]  /*20b0*/  WARPSYNC.ALL ;  /* 0x0000000000007948 */ /* 0x000fea0003800000 */
[----:B------:R-:W-:-:S04]  /*20c0*/  LEA R156, P0, R16, R8, 0x1 ;  /* 0x00000008109c7211 */ /* 0x000fc800078008ff */
[----:B------:R-:W-:Y:S01]  /*20d0*/  LEA.HI.X R157, R16, R9, R0, 0x1, P0 ;  /* 0x00000009109d7211 */ /* 0x000fe200000f0c00 */
[----:B------:R-:W-:Y:S01]  /*20e0*/  BAR.SYNC.DEFER_BLOCKING 0x0 ;  /* 0x0000000000007b1d */ /* 0x000fe20000010000 */
[C---:B------:R-:W-:Y:S01]  /*20f0*/  IMAD.SHL.U32 R0, R4.reuse, 0x20, RZ ;  /* 0x0000002004007824 */ /* 0x040fe200078e00ff */
[----:B------:R-:W-:-:S04]  /*2100*/  SHF.L.U64.HI R84, R4, 0x5, R5 ;  /* 0x0000000504547819 */ /* 0x000fc80000010205 */
        /* <DEDUP_REMOVED lines=22> */
[----:B------:R-:W-:Y:S01]  /*2270*/  SHF.R.U32.HI R100, RZ, 0x1, R133 ;  /* 0x00000001ff647819 */ /* 0x000fe20000011685 */
[----:B------:R-:W-:-:S02]  /*2280*/  IMAD.SHL.U32 R91, R133, 0x20, RZ ;  /* 0x00000020855b7824 */ /* 0x000fc400078e00ff */
[----:B------:R-:W-:Y:S01]  /*2290*/  IMAD.SHL.U32 R132, R133, 0x4, RZ ;  /* 0x0000000485847824 */ /* 0x000fe200078e00ff */
[----:B------:R-:W-:Y:S01]  /*22a0*/  LOP3.LUT R90, R100, 0x8, RZ, 0xc0, !PT ;  /* 0x00000008645a7812 */ /* 0x000fe200078ec0ff */
[----:B------:R-:W-:Y:S01]  /*22b0*/  IMAD.MOV.U32 R89, RZ, RZ, 0x20 ;  /* 0x00000020ff597424 */ /* 0x000fe200078e00ff */
[----:B------:R-:W-:Y:S01]  /*22c0*/  LOP3.LUT R134, R135, 0x3e00, RZ, 0xc0, !PT ;  /* 0x00003e0087867812 */ /* 0x000fe200078ec0ff */
[----:B------:R-:W-:Y:S01]  /*22d0*/  VIADD R155, R87, 0xffffffff ;  /* 0xffffffff579b7836 */ /* 0x000fe20000000000 */
[----:B------:R-:W-:Y:S01]  /*22e0*/  LOP3.LUT R6, R132, 0x18, RZ, 0xc0, !PT ;  /* 0x0000001884067812 */ /* 0x000fe200078ec0ff */
[----:B------:R-:W0:Y:S01]  /*22f0*/  LDGDEPBAR ;  /* 0x00000000000079af */ /* 0x000e220000000000 */
[--C-:B------:R-:W-:Y:S02]  /*2300*/  LOP3.LUT R90, R90, 0xc0, R91.reuse, 0xf8, !PT ;  /* 0x000000c05a5a7812 */ /* 0x100fe400078ef85b */
[----:B------:R-:W-:Y:S02]  /*2310*/  LOP3.LUT R134, R134, 0x20, R91, 0xf8, !PT ;  /* 0x0000002086867812 */ /* 0x000fe400078ef85b */
[----:B------:R-:W-:-:S02]  /*2320*/  LOP3.LUT R90, R90, R6, RZ, 0x3c, !PT ;  /* 0x000000065a5a7212 */ /* 0x000fc400078e3cff */
[--C-:B------:R-:W-:Y:S02]  /*2330*/  LOP3.LUT R134, R134, 0x100, R91.reuse, 0xf8, !PT ;  /* 0x0000010086867812 */ /* 0x100fe400078ef85b */
[----:B--2---:R-:W-:Y:S02]  /*2340*/  LOP3.LUT R5, R135, 0x100, RZ, 0xc0, !PT ;  /* 0x0000010087057812 */ /* 0x004fe400078ec0ff */
[----:B------:R-:W-:Y:S02]  /*2350*/  LOP3.LUT R4, R91, 0xc0, RZ, 0xc0, !PT ;  /* 0x000000c05b047812 */ /* 0x000fe400078ec0ff */
[----:B------:R-:W-:Y:S02]  /*2360*/  LOP3.LUT R5, R5, 0x20, R91, 0xf8, !PT ;  /* 0x0000002005057812 */ /* 0x000fe400078ef85b */
[----:B------:R-:W-:Y:S02]  /*2370*/  LOP3.LUT R4, R4, 0x8, R133, 0xf8, !PT ;  /* 0x0000000804047812 */ /* 0x000fe400078ef885 */
[----:B------:R-:W-:-:S02]  /*2380*/  LOP3.LUT R134, R134, R90, RZ, 0xfc, !PT ;  /* 0x0000005a86867212 */ /* 0x000fc400078efcff */
[----:B------:R-:W-:-:S03]  /*2390*/  LOP3.LUT R4, R5, R4, R6, 0xf6, !PT ;  /* 0x0000000405047212 */ /* 0x000fc600078ef606 */
[--C-:B------:R-:W-:Y:S02]  /*23a0*/  IMAD R134, R134, 0x2, R136.reuse ;  /* 0x0000000286867824 */ /* 0x100fe400078e0288 */
[----:B------:R-:W-:-:S03]  /*23b0*/  IMAD R95, R4, 0x2, R136 ;  /* 0x00000002045f7824 */ /* 0x000fc600078e0288 */
[----:B------:R-:W-:Y:S04]  /*23c0*/  LDSM.16.M88.4 R36, [R134] ;  /* 0x000000008624783b */ /* 0x000fe80000000200 */
[----:B------:R-:W1:Y:S01]  /*23d0*/  LDSM.16.M88.4 R24, [R95+0x3000] ;  /* 0x003000005f18783b */ /* 0x000e620000000200 */
[----:B------:R-:W-:-:S03]  /*23e0*/  LOP3.LUT P0, RZ, R133, 0x4, RZ, 0xc0, !PT ;  /* 0x0000000485ff7812 */ /* 0x000fc6000780c0ff */
[----:B------:R-:W2:Y:S01]  /*23f0*/  LDSM.16.M88.4 R52, [R95+0x3400] ;  /* 0x003400005f34783b */ /* 0x000ea20000000200 */
[----:B------:R-:W-:-:S03]  /*2400*/  SEL R89, R89, 0xffffffe0, !P0 ;  /* 0xffffffe059597807 */ /* 0x000fc60004000000 */
[----:B------:R-:W-:Y:S02]  /*2410*/  LDSM.16.M88.4 R44, [R95+0x3800] ;  /* 0x003800005f2c783b */ /* 0x000fe40000000200 */
[--C-:B------:R-:W-:Y:S02]  /*2420*/  IMAD.IADD R96, R134, 0x1, R89.reuse ;  /* 0x0000000186607824 */ /* 0x100fe400078e0259 */
[----:B------:R-:W-:Y:S01]  /*2430*/  IMAD.IADD R88, R95, 0x1, R89 ;  /* 0x000000015f587824 */ /* 0x000fe200078e0259 */
[----:B------:R-:W-:Y:S04]  /*2440*/  LDSM.16.M88.4 R4, [R95+0x3c00] ;  /* 0x003c00005f04783b */ /* 0x000fe80000000200 */
[----:B------:R-:W-:Y:S04]  /*2450*/  LDSM.16.M88.4 R72, [R96] ;  /* 0x000000006048783b */ /* 0x000fe80000000200 */
[----:B------:R-:W4:Y:S04]  /*2460*/  LDSM.16.M88.4 R80, [R88+0x3000] ;  /* 0x003000005850783b */ /* 0x000f280000000200 */
[----:B------:R-:W-:Y:S04]  /*2470*/  LDSM.16.M88.4 R32, [R134+0x1000] ;  /* 0x001000008620783b */ /* 0x000fe80000000200 */
[----:B------:R-:W5:Y:S04]  /*2480*/  LDSM.16.M88.4 R76, [R95+0x4000] ;  /* 0x004000005f4c783b */ /* 0x000f680000000200 */
[----:B------:R-:W5:Y:S04]  /*2490*/  LDSM.16.M88.4 R68, [R88+0x3400] ;  /* 0x003400005844783b */ /* 0x000f680000000200 */
[----:B------:R-:W5:Y:S01]  /*24a0*/  LDSM.16.M88.4 R64, [R88+0x3800] ;  /* 0x003800005840783b */ /* 0x000f620000000200 */
[C---:B-1----:R-:W-:Y:S03]  /*24b0*/  HMMA.16816.F32 R12, R36.reuse, R24, RZ ;  /* 0x00000018240c723c */ /* 0x042fe600000018ff */
[----:B------:R-:W-:Y:S04]  /*24c0*/  LDSM.16.M88.4 R20, [R96+0x1000] ;  /* 0x001000006014783b */ /* 0x000fe80000000200 */
[----:B------:R-:W1:Y:S01]  /*24d0*/  LDSM.16.M88.4 R16, [R88+0x4000] ;  /* 0x004000005810783b */ /* 0x000e620000000200 */
[C---:B------:R-:W-:Y:S03]  /*24e0*/  HMMA.16816.F32 R24, R36.reuse, R26, RZ ;  /* 0x0000001a2418723c */ /* 0x040fe600000018ff */
[----:B------:R-:W1:Y:S04]  /*24f0*/  LDSM.16.M88.4 R28, [R95+0x4400] ;  /* 0x004400005f1c783b */ /* 0x000e680000000200 */
[----:B------:R-:W1:Y:S01]  /*2500*/  LDSM.16.M88.4 R60, [R88+0x3c00] ;  /* 0x003c0000583c783b */ /* 0x000e620000000200 */
[----:B--2---:R-:W-:Y:S03]  /*2510*/  HMMA.16816.F32 R56, R36, R52, RZ ;  /* 0x000000342438723c */ /* 0x004fe600000018ff */
[----:B------:R-:W-:Y:S05]  /*2520*/  LDSM.16.M88.4 R8, [R134+0x2000] ;  /* 0x002000008608783b */ /* 0x000fea0000000200 */
[----:B----4-:R-:W-:Y:S08]  /*2530*/  HMMA.16816.F32 R12, R72, R80, R12 ;  /* 0x00000050480c723c */ /* 0x010ff0000000180c */
[----:B------:R-:W-:Y:S08]  /*2540*/  HMMA.16816.F32 R52, R36, R54, RZ ;  /* 0x000000362434723c */ /* 0x000ff000000018ff */
[----:B------:R-:W-:Y:S08]  /*2550*/  HMMA.16816.F32 R24, R72, R82, R24 ;  /* 0x000000524818723c */ /* 0x000ff00000001818 */
[C---:B------:R-:W-:Y:S08]  /*2560*/  HMMA.16816.F32 R48, R36.reuse, R44, RZ ;  /* 0x0000002c2430723c */ /* 0x040ff000000018ff */
[C---:B------:R-:W-:Y:S08]  /*2570*/  HMMA.16816.F32 R44, R36.reuse, R46, RZ ;  /* 0x0000002e242c723c */ /* 0x040ff000000018ff */
[C---:B------:R-:W-:Y:S08]  /*2580*/  HMMA.16816.F32 R40, R36.reuse, R4, RZ ;  /* 0x000000042428723c */ /* 0x040ff000000018ff */
[----:B------:R-:W-:Y:S01]  /*2590*/  HMMA.16816.F32 R36, R36, R6, RZ ;  /* 0x000000062424723c */ /* 0x000fe200000018ff */
[----:B------:R-:W2:Y:S07]  /*25a0*/  LDSM.16.M88.4 R4, [R95+0x5000] ;  /* 0x005000005f04783b */ /* 0x000eae0000000200 */
[----:B-----5:R-:W-:Y:S08]  /*25b0*/  HMMA.16816.F32 R12, R32, R76, R12 ;  /* 0x0000004c200c723c */ /* 0x020ff0000000180c */
[C---:B------:R-:W-:Y:S08]  /*25c0*/  HMMA.16816.F32 R56, R72.reuse, R68, R56 ;  /* 0x000000444838723c */ /* 0x040ff00000001838 */
[----:B------:R-:W-:Y:S01]  /*25d0*/  HMMA.16816.F32 R52, R72, R70, R52 ;  /* 0x000000464834723c */ /* 0x000fe20000001834 */
[----:B------:R-:W4:Y:S07]  /*25e0*/  LDSM.16.M88.4 R68, [R88+0x4400] ;  /* 0x004400005844783b */ /* 0x000f2e0000000200 */
[----:B------:R-:W-:Y:S08]  /*25f0*/  HMMA.16816.F32 R24, R32, R78, R24 ;  /* 0x0000004e2018723c */ /* 0x000ff00000001818 */
[C---:B------:R-:W-:Y:S08]  /*2600*/  HMMA.16816.F32 R48, R72.reuse, R64, R48 ;  /* 0x000000404830723c */ /* 0x040ff00000001830 */
[----:B------:R-:W-:Y:S08]  /*2610*/  HMMA.16816.F32 R44, R72, R66, R44 ;  /* 0x00000042482c723c */ /* 0x000ff0000000182c */
[C---:B-1----:R-:W-:Y:S01]  /*2620*/  HMMA.16816.F32 R64, R20.reuse, R16, R12 ;  /* 0x000000101440723c */ /* 0x042fe2000000180c */
[----:B------:R-:W-:Y:S07]  /*2630*/  LDSM.16.M88.4 R12, [R88+0x5000] ;  /* 0x00500000580c783b */ /* 0x000fee0000000200 */
[----:B------:R-:W-:Y:S01]  /*2640*/  HMMA.16816.F32 R24, R20, R18, R24 ;  /* 0x000000121418723c */ /* 0x000fe20000001818 */
[----:B------:R-:W1:Y:S07]  /*2650*/  LDSM.16.M88.4 R16, [R95+0x5400] ;  /* 0x005400005f10783b */ /* 0x000e6e0000000200 */
[C---:B------:R-:W-:Y:S08]  /*2660*/  HMMA.16816.F32 R56, R32.reuse, R28, R56 ;  /* 0x0000001c2038723c */ /* 0x040ff00000001838 */
[----:B------:R-:W-:Y:S01]  /*2670*/  HMMA.16816.F32 R52, R32, R30, R52 ;  /* 0x0000001e2034723c */ /* 0x000fe20000001834 */
[----:B------:R-:W-:Y:S07]  /*2680*/  LDSM.16.M88.4 R28, [R95+0x4800] ;  /* 0x004800005f1c783b */ /* 0x000fee0000000200 */
[C---:B------:R-:W-:Y:S08]  /*2690*/  HMMA.16816.F32 R40, R72.reuse, R60, R40 ;  /* 0x0000003c4828723c */ /* 0x040ff00000001828 */
[----:B------:R-:W-:Y:S01]  /*26a0*/  HMMA.16816.F32 R36, R72, R62, R36 ;  /* 0x0000003e4824723c */ /* 0x000fe20000001824 */
[----:B------:R-:W5:Y:S07]  /*26b0*/  LDSM.16.M88.4 R60, [R96+0x2000] ;  /* 0x00200000603c783b */ /* 0x000f6e0000000200 */
[C---:B--2---:R-:W-:Y:S08]  /*26c0*/  HMMA.16816.F32 R64, R8.reuse, R4, R64 ;  /* 0x000000040840723c */ /* 0x044ff00000001840 */
[----:B------:R-:W-:Y:S01]  /*26d0*/  HMMA.16816.F32 R24, R8, R6, R24 ;  /* 0x000000060818723c */ /* 0x000fe20000001818 */
[----:B------:R-:W2:Y:S07]  /*26e0*/  LDSM.16.M88.4 R4, [R88+0x5400] ;  /* 0x005400005804783b */ /* 0x000eae0000000200 */
[C---:B----4-:R-:W-:Y:S08]  /*26f0*/  HMMA.16816.F32 R56, R20.reuse, R68, R56 ;  /* 0x000000441438723c */ /* 0x050ff00000001838 */
[----:B------:R-:W-:Y:S01]  /*2700*/  HMMA.16816.F32 R52, R20, R70, R52 ;  /* 0x000000461434723c */ /* 0x000fe20000001834 */
[----:B------:R-:W4:Y:S11]  /*2710*/  LDSM.16.M88.4 R68, [R88+0x4800] ;  /* 0x004800005844783b */ /* 0x000f360000000200 */
[C---:B-1----:R-:W-:Y:S08]  /*2720*/  HMMA.16816.F32 R56, R8.reuse, R16, R56 ;  /* 0x000000100838723c */ /* 0x042ff00000001838 */
[----:B------:R-:W-:Y:S01]  /*2730*/  HMMA.16816.F32 R52, R8, R18, R52 ;  /* 0x000000120834723c */ /* 0x000fe20000001834 */
[----:B------:R-:W1:Y:S07]  /*2740*/  LDSM.16.M88.4 R16, [R95+0x4c00] ;  /* 0x004c00005f10783b */ /* 0x000e6e0000000200 */
[C---:B-----5:R-:W-:Y:S08]  /*2750*/  HMMA.16816.F32 R24, R60.reuse, R14, R24 ;  /* 0x0000000e3c18723c */ /* 0x060ff00000001818 */
[----:B------:R-:W-:Y:S01]  /*2760*/  HMMA.16816.F32 R64, R60, R12, R64 ;  /* 0x0000000c3c40723c */ /* 0x000fe20000001840 */
[----:B------:R-:W5:Y:S07]  /*2770*/  LDSM.16.M88.4 R12, [R95+0x5800] ;  /* 0x005800005f0c783b */ /* 0x000f6e0000000200 */
[----:B------:R-:W-:Y:S08]  /*2780*/  HMMA.16816.F32 R48, R32, R28, R48 ;  /* 0x0000001c2030723c */ /* 0x000ff00000001830 */
[----:B--2---:R-:W-:Y:S08]  /*2790*/  HMMA.16816.F32 R56, R60, R4, R56 ;  /* 0x000000043c38723c */ /* 0x004ff00000001838 */
[----:B------:R-:W-:Y:S08]  /*27a0*/  HMMA.16816.F32 R44, R32, R30, R44 ;  /* 0x0000001e202c723c */ /* 0x000ff0000000182c */
[----:B------:R-:W-:Y:S01]  /*27b0*/  HMMA.16816.F32 R52, R60, R6, R52 ;  /* 0x000000063c34723c */ /* 0x000fe20000001834 */
[----:B------:R-:W2:Y:S01]  /*27c0*/  LDSM.16.M88.4 R4, [R88+0x4c00] ;  /* 0x004c00005804783b */ /* 0x000ea20000000200 */
[-C--:B---3--:R-:W-:Y:S01]  /*27d0*/  FMUL.FTZ R24, R24, R93.reuse ;  /* 0x0000005d18187220 */ /* 0x088fe20000410000 */
[-C--:B------:R-:W-:Y:S01]  /*27e0*/  FMUL.FTZ R25, R25, R93.reuse ;  /* 0x0000005d19197220 */ /* 0x080fe20000410000 */
[-C--:B------:R-:W-:Y:S01]  /*27f0*/  FMUL.FTZ R26, R26, R93.reuse ;  /* 0x0000005d1a1a7220 */ /* 0x080fe20000410000 */
[-C--:B------:R-:W-:Y:S01]  /*2800*/  FMUL.FTZ R27, R27, R93.reuse ;  /* 0x0000005d1b1b7220 */ /* 0x080fe20000410000 */
[-C--:B------:R-:W-:Y:S01]  /*2810*/  FMUL.FTZ R64, R64, R93.reuse ;  /* 0x0000005d40407220 */ /* 0x080fe20000410000 */
[-C--:B------:R-:W-:Y:S01]  /*2820*/  FMUL.FTZ R65, R65, R93.reuse ;  /* 0x0000005d41417220 */ /* 0x080fe20000410000 */
[-C--:B------:R-:W-:Y:S01]  /*2830*/  FMUL.FTZ R66, R66, R93.reuse ;  /* 0x0000005d42427220 */ /* 0x080fe20000410000 */
[----:B----4-:R-:W-:Y:S01]  /*2840*/  HMMA.16816.F32 R48, R20, R68, R48 ;  /* 0x000000441430723c */ /* 0x010fe20000001830 */
[----:B------:R-:W-:Y:S01]  /*2850*/  MUFU.TANH R29, R24 ;  /* 0x00000018001d7308 */ /* 0x000fe20000002400 */
[----:B------:R-:W-:-:S06]  /*2860*/  FMUL.FTZ R28, R67, R93 ;  /* 0x0000005d431c7220 */ /* 0x000fcc0000410000 */
[----:B------:R-:W-:Y:S01]  /*2870*/  HMMA.16816.F32 R44, R20, R70, R44 ;  /* 0x00000046142c723c */ /* 0x000fe2000000182c */
[----:B------:R-:W-:Y:S07]  /*2880*/  MUFU.TANH R75, R25 ;  /* 0x00000019004b7308 */ /* 0x000fee0000002400 */
[C---:B-1----:R-:W-:Y:S01]  /*2890*/  HMMA.16816.F32 R40, R32.reuse, R16, R40 ;  /* 0x000000102028723c */ /* 0x042fe20000001828 */
[----:B------:R-:W-:Y:S07]  /*28a0*/  MUFU.TANH R68, R26 ;  /* 0x0000001a00447308 */ /* 0x000fee0000002400 */
[----:B------:R-:W-:Y:S01]  /*28b0*/  HMMA.16816.F32 R36, R32, R18, R36 ;  /* 0x000000122024723c */ /* 0x000fe20000001824 */
[----:B------:R1:W-:Y:S08]  /*28c0*/  MUFU.TANH R30, R27 ;  /* 0x0000001b001e7308 */ /* 0x0003f00000002400 */
[----:B------:R-:W-:Y:S01]  /*28d0*/  MUFU.TANH R72, R64 ;  /* 0x0000004000487308 */ /* 0x000fe20000002400 */
[----:B-1----:R-:W1:Y:S07]  /*28e0*/  LDSM.16.M88.4 R24, [R95+0x5c00] ;  /* 0x005c00005f18783b */ /* 0x002e6e0000000200 */
[----:B------:R-:W-:Y:S08]  /*28f0*/  MUFU.TANH R73, R65 ;  /* 0x0000004100497308 */ /* 0x000ff00000002400 */
[----:B------:R3:W4:Y:S01]  /*2900*/  MUFU.TANH R74, R66 ;  /* 0x00000042004a7308 */ /* 0x0007220000002400 */
[C---:B-----5:R-:W-:Y:S01]  /*2910*/  HMMA.16816.F32 R48, R8.reuse, R12, R48 ;  /* 0x0000000c0830723c */ /* 0x060fe20000001830 */
[----:B---3--:R-:W3:Y:S07]  /*2920*/  LDSM.16.M88.4 R64, [R88+0x5800] ;  /* 0x005800005840783b */ /* 0x008eee0000000200 */
[----:B------:R-:W-:Y:S01]  /*2930*/  HMMA.16816.F32 R44, R8, R14, R44 ;  /* 0x0000000e082c723c */ /* 0x000fe2000000182c */
[----:B------:R5:W4:Y:S07]  /*2940*/  LDSM.16.M88.4 R12, [R88+0x5c00] ;  /* 0x005c0000580c783b */ /* 0x000b2e0000000200 */
[----:B--2---:R-:W-:Y:S01]  /*2950*/  HMMA.16816.F32 R40, R20, R4, R40 ;  /* 0x000000041428723c */ /* 0x004fe20000001828 */
[----:B------:R-:W-:Y:S01]  /*2960*/  IMAD.SHL.U32 R19, R133, 0x2, RZ ;  /* 0x0000000285137824 */ /* 0x000fe200078e00ff */
[----:B------:R-:W2:Y:S01]  /*2970*/  MUFU.TANH R28, R28 ;  /* 0x0000001c001c7308 */ /* 0x000ea20000002400 */
[-C--:B------:R-:W-:Y:S01]  /*2980*/  FMUL.FTZ R31, R56, R93.reuse ;  /* 0x0000005d381f7220 */ /* 0x080fe20000410000 */
[-C--:B------:R-:W-:Y:S01]  /*2990*/  FMUL.FTZ R16, R52, R93.reuse ;  /* 0x0000005d34107220 */ /* 0x080fe20000410000 */
[----:B------:R-:W-:Y:S01]  /*29a0*/  FMUL.FTZ R17, R53, R93 ;  /* 0x0000005d35117220 */ /* 0x000fe20000410000 */
[----:B------:R-:W-:-:S04]  /*29b0*/  DEPBAR.LE SB0, 0x0 ;  /* 0x000080000000791a */ /* 0x000fc80000000000 */
[----:B------:R-:W-:Y:S01]  /*29c0*/  HMMA.16816.F32 R36, R20, R6, R36 ;  /* 0x000000061424723c */ /* 0x000fe20000001824 */
[----:B-----5:R-:W-:-:S09]  /*29d0*/  IMAD.SHL.U32 R88, R155, 0x40, RZ ;  /* 0x000000409b587824 */ /* 0x020fd200078e00ff */
[----:B-1----:R-:W-:Y:S01]  /*29e0*/  HMMA.16816.F32 R40, R8, R24, R40 ;  /* 0x000000180828723c */ /* 0x002fe20000001828 */
[----:B------:R-:W-:-:S09]  /*29f0*/  LOP3.LUT R19, R88, 0x6, R19, 0xf8, !PT ;  /* 0x0000000658137812 */ /* 0x000fd200078ef813 */
[----:B------:R-:W-:Y:S01]  /*2a00*/  HMMA.16816.F32 R36, R8, R26, R36 ;  /* 0x0000001a0824723c */ /* 0x000fe20000001824 */
[----:B------:R-:W-:-:S07]  /*2a10*/  LOP3.LUT R6, R19, 0x8, RZ, 0xfc, !PT ;  /* 0x0000000813067812 */ /* 0x000fce00078efcff */
[----:B---3--:R-:W-:Y:S01]  /*2a20*/  HMMA.16816.F32 R48, R60, R64, R48 ;  /* 0x000000403c30723c */ /* 0x008fe20000001830 */
[----:B------:R-:W-:Y:S02]  /*2a30*/  ISETP.GE.AND P0, PT, R6, R94, PT ;  /* 0x0000005e0600720c */ /* 0x000fe40003f06270 */
[----:B------:R-:W-:Y:S01]  /*2a40*/  LOP3.LUT R6, R19, 0x11, RZ, 0xfc, !PT ;  /* 0x0000001113067812 */ /* 0x000fe200078efcff */
[----:B------:R-:W-:-:S03]  /*2a50*/  FMUL.FTZ R56, R57, R93 ;  /* 0x0000005d39387220 */ /* 0x000fc60000410000 */
[-C--:B------:R-:W-:Y:S01]  /*2a60*/  ISETP.GE.AND P4, PT, R6, R94.reuse, PT ;  /* 0x0000005e0600720c */ /* 0x080fe20003f86270 */
[----:B------:R-:W-:Y:S01]  /*2a70*/  HMMA.16816.F32 R44, R60, R66, R44 ;  /* 0x000000423c2c723c */ /* 0x000fe2000000182c */
[C---:B------:R-:W-:Y:S01]  /*2a80*/  LOP3.LUT R6, R19.reuse, 0x18, RZ, 0xfc, !PT ;  /* 0x0000001813067812 */ /* 0x040fe200078efcff */
[----:B------:R-:W-:Y:S01]  /*2a90*/  FMUL.FTZ R57, R58, R93 ;  /* 0x0000005d3a397220 */ /* 0x000fe20000410000 */
[----:B------:R-:W-:-:S05]  /*2aa0*/  ISETP.GE.AND P2, PT, R19, R94, PT ;  /* 0x0000005e1300720c */ /* 0x000fca0003f46270 */
[----:B----4-:R-:W-:Y:S01]  /*2ab0*/  HMMA.16816.F32 R40, R60, R12, R40 ;  /* 0x0000000c3c28723c */ /* 0x010fe20000001828 */
[----:B------:R-:W-:Y:S02]  /*2ac0*/  ISETP.GE.AND P3, PT, R6, R94, PT ;  /* 0x0000005e0600720c */ /* 0x000fe40003f66270 */
[-C--:B------:R-:W-:Y:S01]  /*2ad0*/  FMUL.FTZ R18, R49, R93.reuse ;  /* 0x0000005d31127220 */ /* 0x080fe20000410000 */
[----:B------:R-:W-:-:S04]  /*2ae0*/  FMUL.FTZ R33, R51, R93 ;  /* 0x0000005d33217220 */ /* 0x000fc80000410000 */
[----:B------:R-:W-:Y:S01]  /*2af0*/  HMMA.16816.F32 R36, R60, R14, R36 ;  /* 0x0000000e3c24723c */ /* 0x000fe20000001824 */
[C---:B------:R-:W-:Y:S02]  /*2b00*/  LOP3.LUT R7, R19.reuse, 0x1, RZ, 0xfc, !PT ;  /* 0x0000000113077812 */ /* 0x040fe400078efcff */
[----:B------:R-:W-:Y:S01]  /*2b10*/  LOP3.LUT R6, R19, 0x19, RZ, 0xfc, !PT ;  /* 0x0000001913067812 */ /* 0x000fe200078efcff */
[----:B------:R-:W-:Y:S01]  /*2b20*/  FMUL.FTZ R58, R59, R93 ;  /* 0x0000005d3b3a7220 */ /* 0x000fe20000410000 */
[----:B------:R-:W-:Y:S01]  /*2b30*/  MUFU.TANH R31, R31 ;  /* 0x0000001f001f7308 */ /* 0x000fe20000002400 */
[----:B------:R-:W-:Y:S02]  /*2b40*/  LOP3.LUT R8, R19, 0x9, RZ, 0xfc, !PT ;  /* 0x0000000913087812 */ /* 0x000fe400078efcff */
[----:B------:R-:W-:Y:S02]  /*2b50*/  FSEL R74, R74, -INF , !P2 ;  /* 0xff8000004a4a7808 */ /* 0x000fe40005000000 */
[----:B------:R-:W-:-:S02]  /*2b60*/  FSEL R72, R72, -INF , !P2 ;  /* 0xff80000048487808 */ /* 0x000fc40005000000 */
[-C--:B------:R-:W-:Y:S01]  /*2b70*/  ISETP.GE.AND P1, PT, R7, R94.reuse, PT ;  /* 0x0000005e0700720c */ /* 0x080fe20003f26270 */
[----:B------:R-:W1:Y:S01]  /*2b80*/  MUFU.TANH R57, R57 ;  /* 0x0000003900397308 */ /* 0x000e620000002400 */
[-C--:B------:R-:W-:Y:S02]  /*2b90*/  ISETP.GE.AND P2, PT, R6, R94.reuse, PT ;  /* 0x0000005e0600720c */ /* 0x080fe40003f46270 */
[----:B------:R-:W-:Y:S01]  /*2ba0*/  LOP3.LUT R6, R19, 0x20, RZ, 0xfc, !PT ;  /* 0x0000002013067812 */ /* 0x000fe200078efcff */
[----:B------:R-:W-:Y:S01]  /*2bb0*/  FMUL.FTZ R52, R54, R93 ;  /* 0x0000005d36347220 */ /* 0x000fe20000410000 */
[----:B------:R-:W-:-:S03]  /*2bc0*/  ISETP.GE.AND P6, PT, R8, R94, PT ;  /* 0x0000005e0800720c */ /* 0x000fc60003fc6270 */
[----:B------:R-:W-:Y:S01]  /*2bd0*/  MUFU.TANH R18, R18 ;  /* 0x0000001200127308 */ /* 0x000fe20000002400 */
[----:B--2---:R-:W-:Y:S01]  /*2be0*/  FSEL R8, R28, -INF , !P1 ;  /* 0xff8000001c087808 */ /* 0x004fe20004800000 */
[----:B------:R-:W-:Y:S01]  /*2bf0*/  FMUL.FTZ R4, R55, R93 ;  /* 0x0000005d37047220 */ /* 0x000fe20000410000 */
[----:B------:R-:W-:-:S05]  /*2c00*/  FSEL R73, R73, -INF , !P1 ;  /* 0xff80000049497808 */ /* 0x000fca0004800000 */
[----:B------:R-:W2:Y:S01]  /*2c10*/  MUFU.TANH R33, R33 ;  /* 0x0000002100217308 */ /* 0x000ea20000002400 */
[-C--:B------:R-:W-:Y:S01]  /*2c20*/  FMUL.FTZ R5, R48, R93.reuse ;  /* 0x0000005d30057220 */ /* 0x080fe20000410000 */
[----:B------:R-:W-:Y:S01]  /*2c30*/  FMUL.FTZ R34, R50, R93 ;  /* 0x0000005d32227220 */ /* 0x000fe20000410000 */
[----:B------:R-:W-:Y:S02]  /*2c40*/  ISETP.GE.AND P1, PT, R6, R94, PT ;  /* 0x0000005e0600720c */ /* 0x000fe40003f26270 */
[----:B------:R-:W-:-:S03]  /*2c50*/  LOP3.LUT R6, R19, 0x21, RZ, 0xfc, !PT ;  /* 0x0000002113067812 */ /* 0x000fc600078efcff */
[----:B------:R-:W-:Y:S01]  /*2c60*/  MUFU.TANH R56, R56 ;  /* 0x0000003800387308 */ /* 0x000fe20000002400 */
[----:B------:R-:W-:Y:S01]  /*2c70*/  LOP3.LUT R7, R19, 0x10, RZ, 0xfc, !PT ;  /* 0x0000001013077812 */ /* 0x000fe200078efcff */
[----:B------:R-:W-:Y:S01]  /*2c80*/  FMUL.FTZ R20, R44, R93 ;  /* 0x0000005d2c147220 */ /* 0x000fe20000410000 */
[----:B------:R-:W-:-:S05]  /*2c90*/  FSEL R68, R68, -INF , !P0 ;  /* 0xff80000044447808 */ /* 0x000fca0004000000 */
[----:B------:R-:W3:Y:S01]  /*2ca0*/  MUFU.TANH R58, R58 ;  /* 0x0000003a003a7308 */ /* 0x000ee20000002400 */
[----:B------:R-:W-:Y:S01]  /*2cb0*/  FSEL R11, R29, -INF , !P0 ;  /* 0xff8000001d0b7808 */ /* 0x000fe20004000000 */
[-C--:B------:R-:W-:Y:S01]  /*2cc0*/  FMUL.FTZ R35, R45, R93.reuse ;  /* 0x0000005d2d237220 */ /* 0x080fe20000410000 */
[-C--:B------:R-:W-:Y:S01]  /*2cd0*/  FMUL.FTZ R32, R46, R93.reuse ;  /* 0x0000005d2e207220 */ /* 0x080fe20000410000 */
[-C--:B------:R-:W-:Y:S01]  /*2ce0*/  FMUL.FTZ R10, R47, R93.reuse ;  /* 0x0000005d2f0a7220 */ /* 0x080fe20000410000 */
[-C--:B------:R-:W-:Y:S01]  /*2cf0*/  FMUL.FTZ R9, R40, R93.reuse ;  /* 0x0000005d28097220 */ /* 0x080fe20000410000 */
[-C--:B------:R-:W-:Y:S01]  /*2d00*/  ISETP.GE.AND P0, PT, R6, R94.reuse, PT ;  /* 0x0000005e0600720c */ /* 0x080fe20003f06270 */
[-C--:B------:R-:W-:Y:S01]  /*2d10*/  FMUL.FTZ R28, R36, R93.reuse ;  /* 0x0000005d241c7220 */ /* 0x080fe20000410000 */
[----:B------:R-:W-:Y:S01]  /*2d20*/  MUFU.TANH R16, R16 ;  /* 0x0000001000107308 */ /* 0x000fe20000002400 */
[----:B------:R-:W-:Y:S01]  /*2d30*/  LOP3.LUT R6, R19, 0x28, RZ, 0xfc, !PT ;  /* 0x0000002813067812 */ /* 0x000fe200078efcff */
[-C--:B------:R-:W-:Y:S01]  /*2d40*/  FMUL.FTZ R41, R41, R93.reuse ;  /* 0x0000005d29297220 */ /* 0x080fe20000410000 */
[----:B------:R-:W-:Y:S01]  /*2d50*/  ISETP.GE.AND P5, PT, R7, R94, PT ;  /* 0x0000005e0700720c */ /* 0x000fe20003fa6270 */
[-C--:B------:R-:W-:Y:S01]  /*2d60*/  FMUL.FTZ R42, R42, R93.reuse ;  /* 0x0000005d2a2a7220 */ /* 0x080fe20000410000 */
[----:B------:R-:W-:-:S03]  /*2d70*/  FMUL.FTZ R43, R43, R93 ;  /* 0x0000005d2b2b7220 */ /* 0x000fc60000410000 */
[----:B------:R-:W4:Y:S01]  /*2d80*/  MUFU.TANH R52, R52 ;  /* 0x0000003400347308 */ /* 0x000f220000002400 */
[-C--:B------:R-:W-:Y:S01]  /*2d90*/  FMUL.FTZ R37, R37, R93.reuse ;  /* 0x0000005d25257220 */ /* 0x080fe20000410000 */
[-C--:B------:R-:W-:Y:S01]  /*2da0*/  FMUL.FTZ R38, R38, R93.reuse ;  /* 0x0000005d26267220 */ /* 0x080fe20000410000 */
[----:B------:R-:W-:Y:S01]  /*2db0*/  FMUL.FTZ R39, R39, R93 ;  /* 0x0000005d27277220 */ /* 0x000fe20000410000 */
[----:B------:R-:W-:-:S04]  /*2dc0*/  LOP3.LUT R12, R19, 0x29, RZ, 0xfc, !PT ;  /* 0x00000029130c7812 */ /* 0x000fc800078efcff */
[----:B------:R-:W-:Y:S01]  /*2dd0*/  MUFU.TANH R17, R17 ;  /* 0x0000001100117308 */ /* 0x000fe20000002400 */
[----:B------:R-:W-:Y:S02]  /*2de0*/  FSEL R7, R30, -INF , !P6 ;  /* 0xff8000001e077808 */ /* 0x000fe40007000000 */
[----:B------:R-:W-:-:S05]  /*2df0*/  FSEL R75, R75, -INF , !P6 ;  /* 0xff8000004b4b7808 */ /* 0x000fca0007000000 */
[----:B------:R-:W5:Y:S01]  /*2e00*/  MUFU.TANH R4, R4 ;  /* 0x0000000400047308 */ /* 0x000f620000002400 */
[----:B------:R-:W-:Y:S02]  /*2e10*/  ISETP.GE.AND P6, PT, R6, R94, PT ;  /* 0x0000005e0600720c */ /* 0x000fe40003fc6270 */
[----:B-1----:R-:W-:-:S05]  /*2e20*/  FSEL R57, R57, -INF , !P5 ;  /* 0xff80000039397808 */ /* 0x002fca0006800000 */
[----:B------:R-:W-:Y:S01]  /*2e30*/  MUFU.TANH R5, R5 ;  /* 0x0000000500057308 */ /* 0x000fe20000002400 */
[----:B------:R-:W-:-:S07]  /*2e40*/  FSEL R6, R31, -INF , !P5 ;  /* 0xff8000001f067808 */ /* 0x000fce0006800000 */
[----:B------:R-:W1:Y:S01]  /*2e50*/  MUFU.TANH R34, R34 ;  /* 0x0000002200227308 */ /* 0x000e620000002400 */
[----:B------:R-:W-:Y:S02]  /*2e60*/  ISETP.GE.AND P5, PT, R12, R94, PT ;  /* 0x0000005e0c00720c */ /* 0x000fe40003fa6270 */
[----:B--2---:R-:W-:Y:S02]  /*2e70*/  FSEL R33, R33, -INF , !P0 ;  /* 0xff80000021217808 */ /* 0x004fe40004000000 */
[----:B------:R-:W-:-:S03]  /*2e80*/  FSEL R21, R18, -INF , !P0 ;  /* 0xff80000012157808 */ /* 0x000fc60004000000 */
[----:B------:R-:W-:Y:S01]  /*2e90*/  MUFU.TANH R20, R20 ;  /* 0x0000001400147308 */ /* 0x000fe20000002400 */
[----:B------:R-:W-:Y:S02]  /*2ea0*/  LOP3.LUT R12, R19, 0x30, RZ, 0xfc, !PT ;  /* 0x00000030130c7812 */ /* 0x000fe400078efcff */
[----:B------:R-:W-:-:S05]  /*2eb0*/  ISETP.GT.AND P0, PT, R155, R142, PT ;  /* 0x0000008e9b00720c */ /* 0x000fca0003f04270 */
[----:B------:R-:W-:Y:S01]  /*2ec0*/  MUFU.TANH R35, R35 ;  /* 0x0000002300237308 */ /* 0x000fe20000002400 */
[----:B---3--:R-:W-:Y:S02]  /*2ed0*/  FSEL R58, R58, -INF , !P4 ;  /* 0xff8000003a3a7808 */ /* 0x008fe40006000000 */
[----:B------:R-:W-:-:S05]  /*2ee0*/  FSEL R56, R56, -INF , !P4 ;  /* 0xff80000038387808 */ /* 0x000fca0006000000 */
[----:B------:R-:W2:Y:S01]  /*2ef0*/  MUFU.TANH R32, R32 ;  /* 0x0000002000207308 */ /* 0x000ea20000002400 */
[----:B------:R-:W-:-:S07]  /*2f00*/  ISETP.GE.AND P4, PT, R12, R94, PT ;  /* 0x0000005e0c00720c */ /* 0x000fce0003f86270 */
[----:B------:R-:W3:Y:S01]  /*2f10*/  MUFU.TANH R10, R10 ;  /* 0x0000000a000a7308 */ /* 0x000ee20000002400 */
[----:B------:R-:W-:-:S07]  /*2f20*/  LOP3.LUT R12, R19, 0x31, RZ, 0xfc, !PT ;  /* 0x00000031130c7812 */ /* 0x000fce00078efcff */
[----:B------:R-:W-:Y:S08]  /*2f30*/  MUFU.TANH R9, R9 ;  /* 0x0000000900097308 */ /* 0x000ff00000002400 */
[----:B------:R-:W-:Y:S08]  /*2f40*/  MUFU.TANH R14, R41 ;  /* 0x00000029000e7308 */ /* 0x000ff00000002400 */
[----:B------:R-:W3:Y:S08]  /*2f50*/  MUFU.TANH R121, R42 ;  /* 0x0000002a00797308 */ /* 0x000ef00000002400 */
[----:B------:R-:W3:Y:S08]  /*2f60*/  MUFU.TANH R120, R43 ;  /* 0x0000002b00787308 */ /* 0x000ef00000002400 */
[----:B------:R-:W-:Y:S08]  /*2f70*/  MUFU.TANH R28, R28 ;  /* 0x0000001c001c7308 */ /* 0x000ff00000002400 */
[----:B------:R-:W-:Y:S08]  /*2f80*/  MUFU.TANH R122, R37 ;  /* 0x00000025007a7308 */ /* 0x000ff00000002400 */
[----:B------:R-:W3:Y:S08]  /*2f90*/  MUFU.TANH R116, R38 ;  /* 0x0000002600747308 */ /* 0x000ef00000002400 */
[----:B------:R-:W3:Y:S01]  /*2fa0*/  MUFU.TANH R115, R39 ;  /* 0x0000002700737308 */ /* 0x000ee20000002400 */
[----:B------:R-:W-:-:S02]  /*2fb0*/  LOP3.LUT R15, R19, 0x38, RZ, 0xfc, !PT ;  /* 0x00000038130f7812 */ /* 0x000fc400078efcff */
[----:B------:R-:W-:Y:S02]  /*2fc0*/  LOP3.LUT R19, R19, 0x39, RZ, 0xfc, !PT ;  /* 0x0000003913137812 */ /* 0x000fe400078efcff */
[----:B----4-:R-:W-:Y:S02]  /*2fd0*/  FSEL R13, R52, -INF , !P3 ;  /* 0xff800000340d7808 */ /* 0x010fe40005800000 */
[----:B------:R-:W-:Y:S02]  /*2fe0*/  FSEL R16, R16, -INF , !P3 ;  /* 0xff80000010107808 */ /* 0x000fe40005800000 */
[----:B------:R-:W-:Y:S02]  /*2ff0*/  ISETP.GE.AND P3, PT, R12, R94, PT ;  /* 0x0000005e0c00720c */ /* 0x000fe40003f66270 */
[----:B-----5:R-:W-:Y:S02]  /*3000*/  FSEL R12, R4, -INF , !P2 ;  /* 0xff800000040c7808 */ /* 0x020fe40005000000 */
[----:B------:R-:W-:-:S02]  /*3010*/  FSEL R17, R17, -INF , !P2 ;  /* 0xff80000011117808 */ /* 0x000fc40005000000 */
[----:B-1----:R-:W-:Y:S02]  /*3020*/  FSEL R34, R34, -INF , !P1 ;  /* 0xff80000022227808 */ /* 0x002fe40004800000 */
[----:B------:R-:W-:Y:S01]  /*3030*/  FSEL R22, R5, -INF , !P1 ;  /* 0xff80000005167808 */ /* 0x000fe20004800000 */
[----:B------:R-:W-:Y:S01]  /*3040*/  BSSY.RECONVERGENT B1, `(.L_x_6894) ;  /* 0x000006d000017945 */ /* 0x000fe20003800200 */
[-C--:B------:R-:W-:Y:S02]  /*3050*/  ISETP.GE.AND P2, PT, R15, R94.reuse, PT ;  /* 0x0000005e0f00720c */ /* 0x080fe40003f46270 */
[----:B------:R-:W-:Y:S01]  /*3060*/  ISETP.GE.AND P1, PT, R19, R94, PT ;  /* 0x0000005e1300720c */ /* 0x000fe20003f26270 */
[----:B------:R-:W-:Y:S01]  /*3070*/  IMAD.MOV.U32 R160, RZ, RZ, R92 ;  /* 0x000000ffffa07224 */ /* 0x000fe200078e005c */
[----:B--2---:R-:W-:Y:S01]  /*3080*/  FSEL R32, R32, -INF , !P6 ;  /* 0xff80000020207808 */ /* 0x004fe20007000000 */
[----:B------:R-:W-:Y:S01]  /*3090*/  IMAD.MOV.U32 R161, RZ, RZ, R86 ;  /* 0x000000ffffa17224 */ /* 0x000fe200078e0056 */
[----:B------:R-:W-:-:S02]  /*30a0*/  FSEL R20, R20, -INF , !P6 ;  /* 0xff80000014147808 */ /* 0x000fc40007000000 */
[----:B---3--:R-:W-:Y:S02]  /*30b0*/  FSEL R31, R10, -INF , !P5 ;  /* 0xff8000000a1f7808 */ /* 0x008fe40006800000 */
        /* <DEDUP_REMOVED lines=24> */
.L_x_6897:
        /* <DEDUP_REMOVED lines=35> */
[----:B------:R-:W-:Y:S02]  /*3470*/  IMAD.MOV.U32 R10, RZ, RZ, R14 ;  /* 0x000000ffff0a7224 */ /* 0x000fe400078e000e */
[----:B------:R-:W2:Y:S02]  /*3480*/  LD.E.64 R14, desc[UR4][R2.64+0x38] ;  /* 0x00003804020e7980 */ /* 0x000ea4000c101b00 */
[----:B------:R-:W-:Y:S01]  /*3490*/  @!P2 IMAD.MOV R18, RZ, RZ, -R18 ;  /* 0x000000ffff12a224 */ /* 0x000fe200078e0a12 */
[----:B------:R-:W-:-:S04]  /*34a0*/  @!P0 IADD3 R10, PT, PT, -R10, RZ, RZ ;  /* 0x000000ff0a0a8210 */ /* 0x000fc80007ffe1ff */
[C---:B------:R-:W-:Y:S02]  /*34b0*/  SEL R10, R4.reuse, R10, !P1 ;  /* 0x0000000a040a7207 */ /* 0x040fe40004800000 */
[----:B------:R-:W-:-:S03]  /*34c0*/  SEL R4, R4, R18, !P1 ;  /* 0x0000001204047207 */ /* 0x000fc60004800000 */
[----:B------:R-:W-:-:S04]  /*34d0*/  IMAD.WIDE R26, R10, 0x4, R160 ;  /* 0x000000040a1a7825 */ /* 0x000fc800078e02a0 */
[C---:B------:R-:W-:Y:S01]  /*34e0*/  IMAD.WIDE R24, R4.reuse, 0x4, R160 ;  /* 0x0000000404187825 */ /* 0x040fe200078e02a0 */
        /* <DEDUP_REMOVED lines=19> */
.L_x_6898:
[----:B------:R-:W-:Y:S05]  /*3620*/  BSYNC.RECONVERGENT B0 ;  /* 0x0000000000007941 */ /* 0x000fea0003800200 */
.L_x_6896:
        /* <DEDUP_REMOVED lines=14> */
.L_x_6895:
[----:B------:R-:W-:Y:S05]  /*3710*/  BSYNC.RECONVERGENT B1 ;  /* 0x0000000000017941 */ /* 0x000fea0003800200 */
.L_x_6894:
        /* <DEDUP_REMOVED lines=29> */
[----:B------:R-:W3:Y:S01]  /*38f0*/  SHFL.BFLY PT, R86, R5, 0x1, 0x1f ;  /* 0x0c201f0005567f89 */ /* 0x000ee200000e0000 */
[----:B-1----:R-:W-:Y:S02]  /*3900*/  FMNMX.FTZ R4, R9, R4, !PT ;  /* 0x0000000409047209 */ /* 0x002fe40007810000 */
        /* <DEDUP_REMOVED lines=22> */
[----:B------:R-:W2:Y:S01]  /*3a70*/  LDSM.16.MT88.4 R4, [R106+0x8000] ;  /* 0x008000006a04783b */ /* 0x000ea20000004200 */
[-CC-:B------:R-:W-:Y:S01]  /*3a80*/  FFMA.FTZ R89, R17, R117.reuse, -R123.reuse ;  /* 0x0000007511597223 */ /* 0x180fe2000001087b */
[-CC-:B------:R-:W-:Y:S01]  /*3a90*/  FFMA.FTZ R94, R57, R117.reuse, -R118.reuse ;  /* 0x00000075395e7223 */ /* 0x180fe20000010876 */
[-CC-:B------:R-:W-:Y:S01]  /*3aa0*/  FFMA.FTZ R93, R58, R117.reuse, -R118.reuse ;  /* 0x000000753a5d7223 */ /* 0x180fe20000010876 */
[----:B------:R-:W3:Y:S01]  /*3ab0*/  LDSM.16.MT88.4 R8, [R119+0x6400] ;  /* 0x006400007708783b */ /* 0x000ee20000004200 */
[----:B------:R-:W4:Y:S01]  /*3ac0*/  MUFU.EX2 R104, R104 ;  /* 0x0000006800687308 */ /* 0x000f220000000800 */
[-CC-:B------:R-:W-:Y:S01]  /*3ad0*/  FFMA.FTZ R91, R13, R117.reuse, -R118.reuse ;  /* 0x000000750d5b7223 */ /* 0x180fe20000010876 */
[-CC-:B------:R-:W-:Y:S01]  /*3ae0*/  FFMA.FTZ R92, R12, R117.reuse, -R118.reuse ;  /* 0x000000750c5c7223 */ /* 0x180fe20000010876 */
[----:B------:R-:W-:Y:S01]  /*3af0*/  LDSM.16.MT88.4 R16, [R106+0x6400] ;  /* 0x006400006a10783b */ /* 0x000fe20000004200 */
[-CC-:B------:R-:W-:Y:S01]  /*3b00*/  FFMA.FTZ R107, R22, R117.reuse, -R123.reuse ;  /* 0x00000075166b7223 */ /* 0x180fe2000001087b */
[-CC-:B------:R-:W-:Y:S01]  /*3b10*/  FFMA.FTZ R108, R21, R117.reuse, -R123.reuse ;  /* 0x00000075156c7223 */ /* 0x180fe2000001087b */
[-CC-:B------:R-:W-:Y:S01]  /*3b20*/  FFMA.FTZ R109, R20, R117.reuse, -R123.reuse ;  /* 0x00000075146d7223 */ /* 0x180fe2000001087b */
[----:B------:R-:W5:Y:S01]  /*3b30*/  LDSM.16.MT88.4 R12, [R119+0x7400] ;  /* 0x00740000770c783b */ /* 0x000f620000004200 */
[----:B------:R-:W1:Y:S01]  /*3b40*/  MUFU.EX2 R101, R101 ;  /* 0x0000006500657308 */ /* 0x000e620000000800 */
[-CC-:B------:R-:W-:Y:S01]  /*3b50*/  FFMA.FTZ R110, R35, R117.reuse, -R123.reuse ;  /* 0x00000075236e7223 */ /* 0x180fe2000001087b */
[-CC-:B------:R-:W-:Y:S01]  /*3b60*/  FFMA.FTZ R111, R34, R117.reuse, -R118.reuse ;  /* 0x00000075226f7223 */ /* 0x180fe20000010876 */
[----:B------:R-:W-:Y:S01]  /*3b70*/  LDSM.16.MT88.4 R20, [R106+0x8400] ;  /* 0x008400006a14783b */ /* 0x000fe20000004200 */
[-CC-:B------:R-:W-:Y:S01]  /*3b80*/  FFMA.FTZ R112, R33, R117.reuse, -R118.reuse ;  /* 0x0000007521707223 */ /* 0x180fe20000010876 */
[-CC-:B------:R-:W-:Y:S01]  /*3b90*/  FFMA.FTZ R113, R32, R117.reuse, -R118.reuse ;  /* 0x0000007520717223 */ /* 0x180fe20000010876 */
[--C-:B------:R-:W-:Y:S01]  /*3ba0*/  FFMA.FTZ R114, R31, R117, -R118.reuse ;  /* 0x000000751f727223 */ /* 0x100fe20000010876 */
[----:B------:R-:W-:Y:S01]  /*3bb0*/  LDSM.16.MT88.4 R32, [R106+0x7800] ;  /* 0x007800006a20783b */ /* 0x000fe20000004200 */
[----:B------:R-:W1:Y:S01]  /*3bc0*/  MUFU.EX2 R99, R99 ;  /* 0x0000006300637308 */ /* 0x000e620000000800 */
        /* <DEDUP_REMOVED lines=11> */
[----:B------:R-:W-:-:S03]  /*3c80*/  ISETP.GE.AND P0, PT, R87, R142, PT ;  /* 0x0000008e5700720c */ /* 0x000fc60003f06270 */
[----:B-1----:R-:W-:Y:S01]  /*3c90*/  FADD.FTZ R104, R101, R104 ;  /* 0x0000006865687221 */ /* 0x002fe20000010000 */
[----:B------:R-:W1:Y:S01]  /*3ca0*/  MUFU.EX2 R102, R102 ;  /* 0x0000006600667308 */ /* 0x000e620000000800 */
[C---:B------:R-:W-:Y:S02]  /*3cb0*/  F2FP.F16.F32.PACK_AB R50, R99.reuse, R101 ;  /* 0x000000656332723e */ /* 0x040fe400000000ff */
[----:B------:R-:W-:-:S05]  /*3cc0*/  FADD.FTZ R99, R99, R104 ;  /* 0x0000006863637221 */ /* 0x000fca0000010000 */
[----:B------:R-:W4:Y:S08]  /*3cd0*/  MUFU.EX2 R98, R98 ;  /* 0x0000006200627308 */ /* 0x000f300000000800 */
[----:B------:R-:W2:Y:S01]  /*3ce0*/  MUFU.EX2 R97, R97 ;  /* 0x0000006100617308 */ /* 0x000ea20000000800 */
[----:B-1----:R-:W-:Y:S01]  /*3cf0*/  F2FP.F16.F32.PACK_AB R49, R102, R103 ;  /* 0x000000676631723e */ /* 0x002fe200000000ff */
[----:B------:R-:W-:-:S06]  /*3d00*/  FADD.FTZ R102, R103, R102 ;  /* 0x0000006667667221 */ /* 0x000fcc0000010000 */
[----:B------:R-:W1:Y:S01]  /*3d10*/  MUFU.EX2 R96, R96 ;  /* 0x0000006000607308 */ /* 0x000e620000000800 */
[----:B----4-:R-:W-:-:S07]  /*3d20*/  FADD.FTZ R102, R98, R102 ;  /* 0x0000006662667221 */ /* 0x010fce0000010000 */
[----:B------:R-:W-:Y:S01]  /*3d30*/  MUFU.EX2 R95, R95 ;  /* 0x0000005f005f7308 */ /* 0x000fe20000000800 */
[C---:B--2---:R-:W-:Y:S01]  /*3d40*/  F2FP.F16.F32.PACK_AB R51, R97.reuse, R98 ;  /* 0x000000626133723e */ /* 0x044fe200000000ff */
        /* <DEDUP_REMOVED lines=127> */
[----:B------:R-:W-:-:S11]  /*4540*/  MOV R84, R85 ;  /* 0x0000005500547202 */ /* 0x000fd60000000f00 */
.L_x_6906:
        /* <DEDUP_REMOVED lines=80> */
.L_x_6901:
[----:B------:R-:W-:Y:S05]  /*4a50*/  BSYNC.RECONVERGENT B0 ;  /* 0x0000000000007941 */ /* 0x000fea0003800200 */
.L_x_6900:
[----:B------:R-:W1:Y:S01]  /*4a60*/  S2UR UR6, SR_CgaCtaId ;  /* 0x00000000000679c3 */ /* 0x000e620000008800 */
[C---:B------:R-:W-:Y:S01]  /*4a70*/  SHF.L.U32 R149, R133.reuse, 0x3, RZ ;  /* 0x0000000385957819 */ /* 0x040fe200000006ff */
[----:B------:R-:W-:Y:S01]  /*4a80*/  UMOV UR7, 0x400 ;  /* 0x0000040000077882 */ /* 0x000fe20000000000 */
[----:B------:R-:W-:Y:S01]  /*4a90*/  LOP3.LUT R148, R133, 0x18, RZ, 0xc0, !PT ;  /* 0x0000001885947812 */ /* 0x000fe200078ec0ff */
[----:B------:R-:W-:Y:S01]  /*4aa0*/  BSSY.RECONVERGENT B1, `(.L_x_6902) ;  /* 0x0000113000017945 */ /* 0x000fe20003800200 */
[C---:B------:R-:W-:Y:S02]  /*4ab0*/  LOP3.LUT R4, R149.reuse, 0xc0, RZ, 0xc0, !PT ;  /* 0x000000c095047812 */ /* 0x040fe400078ec0ff */
[C---:B------:R-:W-:Y:S02]  /*4ac0*/  LOP3.LUT R164, R149.reuse, 0x18, RZ, 0xc0, !PT ;  /* 0x0000001895a47812 */ /* 0x040fe400078ec0ff */
[----:B------:R-:W-:Y:S02]  /*4ad0*/  LOP3.LUT R148, R4, R148, RZ, 0xfc, !PT ;  /* 0x0000009404947212 */ /* 0x000fe400078efcff */
[----:B------:R-:W-:Y:S02]  /*4ae0*/  LOP3.LUT R4, R149, 0x1f20, RZ, 0xc0, !PT ;  /* 0x00001f2095047812 */ /* 0x000fe400078ec0ff */
[----:B------:R-:W-:Y:S02]  /*4af0*/  LOP3.LUT R164, R148, R164, RZ, 0x3c, !PT ;  /* 0x000000a494a47212 */ /* 0x000fe400078e3cff */
[----:B------:R-:W-:Y:S02]  /*4b00*/  IADD3 R6, P0, PT, R156, R152, RZ ;  /* 0x000000989c067210 */ /* 0x000fe40007f1e0ff */
[----:B------:R-:W-:Y:S02]  /*4b10*/  LOP3.LUT R164, R4, R164, RZ, 0xfc, !PT ;  /* 0x000000a404a47212 */ /* 0x000fe400078efcff */
[----:B------:R-:W-:Y:S02]  /*4b20*/  IADD3.X R7, PT, PT, R157, R153, RZ, P0, !PT ;  /* 0x000000999d077210 */ /* 0x000fe400007fe4ff */
[C---:B------:R-:W-:Y:S02]  /*4b30*/  SHF.L.U32 R135, R133.reuse, 0x4, RZ ;  /* 0x0000000485877819 */ /* 0x040fe400000006ff */
[C---:B------:R-:W-:Y:S01]  /*4b40*/  SHF.L.U32 R138, R133.reuse, 0x5, RZ ;  /* 0x00000005858a7819 */ /* 0x040fe200000006ff */
[----:B-1----:R-:W-:Y:S01]  /*4b50*/  ULEA UR6, UR6, UR7, 0x18 ;  /* 0x0000000706067291 */ /* 0x002fe2000f8ec0ff */
[C---:B------:R-:W-:Y:S02]  /*4b60*/  LOP3.LUT R4, R133.reuse, 0x8, RZ, 0xc0, !PT ;  /* 0x0000000885047812 */ /* 0x040fe400078ec0ff */
[----:B------:R-:W-:Y:S02]  /*4b70*/  SHF.L.U32 R132, R133, 0x2, RZ ;  /* 0x0000000285847819 */ /* 0x000fe400000006ff */
[----:B------:R-:W-:Y:S02]  /*4b80*/  LOP3.LUT R5, R135, 0x100, RZ, 0xc0, !PT ;  /* 0x0000010087057812 */ /* 0x000fe400078ec0ff */
[----:B------:R-:W-:Y:S02]  /*4b90*/  MOV R136, UR6 ;  /* 0x0000000600887c02 */ /* 0x000fe40008000f00 */
[--C-:B------:R-:W-:Y:S02]  /*4ba0*/  LOP3.LUT R4, R4, 0xc0, R138.reuse, 0xf8, !PT ;  /* 0x000000c004047812 */ /* 0x100fe400078ef88a */
[----:B------:R-:W-:Y:S02]  /*4bb0*/  LEA R164, R164, R136, 0x1 ;  /* 0x00000088a4a47211 */ /* 0x000fe400078e08ff */
[----:B------:R-:W-:Y:S02]  /*4bc0*/  LOP3.LUT R137, R132, 0x18, RZ, 0xc0, !PT ;  /* 0x0000001884897812 */ /* 0x000fe400078ec0ff */
[----:B------:R-:W-:Y:S01]  /*4bd0*/  LOP3.LUT R5, R5, 0x20, R138, 0xf8, !PT ;  /* 0x0000002005057812 */ /* 0x000fe200078ef88a */
[----:B------:R-:W-:Y:S01]  /*4be0*/  @!PT LDS RZ, [RZ] ;  /* 0x00000000fffff984 */ /* 0x000fe20000000800 */
[----:B------:R-:W-:Y:S01]  /*4bf0*/  @!PT LDS RZ, [RZ] ;  /* 0x00000000fffff984 */ /* 0x000fe20000000800 */
[----:B------:R-:W-:Y:S01]  /*4c00*/  @!PT LDS RZ, [RZ] ;  /* 0x00000000fffff984 */ /* 0x000fe20000000800 */
[----:B------:R-:W-:Y:S01]  /*4c10*/  LDGSTS.E.BYPASS.LTC128B.128 [R164+0x6000], desc[UR4][R156.64] ;  /* 0x060000009ca47fae */ /* 0x000fe2000b981a04 */
[----:B------:R-:W-:Y:S02]  /*4c20*/  MOV R85, 0x20 ;  /* 0x0000002000557802 */ /* 0x000fe40000000f00 */
[----:B------:R-:W-:Y:S02]  /*4c30*/  LOP3.LUT R4, R5, R4, R137, 0xf6, !PT ;  /* 0x0000000405047212 */ /* 0x000fe400078ef689 */
[----:B------:R-:W-:Y:S02]  /*4c40*/  LOP3.LUT P0, RZ, R133, 0x4, RZ, 0xc0, !PT ;  /* 0x0000000485ff7812 */ /* 0x000fe4000780c0ff */
[----:B------:R-:W-:Y:S01]  /*4c50*/  LEA R87, R4, R136, 0x1 ;  /* 0x0000008804577211 */ /* 0x000fe200078e08ff */
[----:B------:R-:W-:Y:S01]  /*4c60*/  LDGSTS.E.BYPASS.LTC128B.128 [R164+0x7000], desc[UR4][R156.64+0x40] ;  /* 0x070000409ca47fae */ /* 0x000fe2000b981a04 */
[----:B------:R-:W-:Y:S02]  /*4c70*/  SEL R85, R85, 0xffffffe0, !P0 ;  /* 0xffffffe055557807 */ /* 0x000fe40004000000 */
[----:B------:R-:W-:Y:S02]  /*4c80*/  IADD3 R155, PT, PT, R155, -0x1, RZ ;  /* 0xffffffff9b9b7810 */ /* 0x000fe40007ffe0ff */
[-C--:B------:R-:W-:Y:S02]  /*4c90*/  IADD3 R86, PT, PT, R134, R85.reuse, RZ ;  /* 0x0000005586567210 */ /* 0x080fe40007ffe0ff */
[----:B------:R-:W-:Y:S01]  /*4ca0*/  IADD3 R85, PT, PT, R87, R85, RZ ;  /* 0x0000005557557210 */ /* 0x000fe20007ffe0ff */
[----:B------:R-:W-:Y:S01]  /*4cb0*/  LDGSTS.E.BYPASS.LTC128B.128 [R164+0x8000], desc[UR4][R156.64+0x80] ;  /* 0x080000809ca47fae */ /* 0x000fe2000b981a04 */
[----:B------:R-:W-:Y:S07]  /*4cc0*/  ISETP.GT.AND P2, PT, R155, R142, PT ;  /* 0x0000008e9b00720c */ /* 0x000fee0003f44270 */
        /* <DEDUP_REMOVED lines=9> */
[----:B------:R-:W-:Y:S01]  /*4d60*/  LDSM.16.M88.4 R92, [R86] ;  /* 0x00000000565c783b */ /* 0x000fe20000000200 */
[C---:B-1----:R-:W-:Y:S07]  /*4d70*/  HMMA.16816.F32 R4, R32.reuse, R8, RZ ;  /* 0x000000082004723c */ /* 0x042fee00000018ff */
[----:B------:R-:W1:Y:S01]  /*4d80*/  LDSM.16.M88.4 R96, [R85+0x3000] ;  /* 0x003000005560783b */ /* 0x000e620000000200 */
[C---:B------:R-:W-:Y:S07]  /*4d90*/  HMMA.16816.F32 R8, R32.reuse, R10, RZ ;  /* 0x0000000a2008723c */ /* 0x040fee00000018ff */
[----:B------:R-:W5:Y:S01]  /*4da0*/  LD.E R145, desc[UR4][R2.64+0x18c] ;  /* 0x00018c0402917980 */ /* 0x000f62000c101900 */
[C---:B--2---:R-:W-:Y:S03]  /*4db0*/  HMMA.16816.F32 R12, R32.reuse, R16, RZ ;  /* 0x00000010200c723c */ /* 0x044fe600000018ff */
[----:B------:R-:W2:Y:S05]  /*4dc0*/  LDSM.16.M88.4 R100, [R85+0x3400] ;  /* 0x003400005564783b */ /* 0x000eaa0000000200 */
[C---:B------:R-:W-:Y:S03]  /*4dd0*/  HMMA.16816.F32 R16, R32.reuse, R18, RZ ;  /* 0x000000122010723c */ /* 0x040fe600000018ff */
[----:B------:R-:W2:Y:S05]  /*4de0*/  LDSM.16.M88.4 R104, [R85+0x3800] ;  /* 0x003800005568783b */ /* 0x000eaa0000000200 */
[C---:B---3--:R-:W-:Y:S03]  /*4df0*/  HMMA.16816.F32 R20, R32.reuse, R24, RZ ;  /* 0x000000182014723c */ /* 0x048fe600000018ff */
[----:B------:R-:W3:Y:S05]  /*4e00*/  LDSM.16.M88.4 R108, [R85+0x3c00] ;  /* 0x003c0000556c783b */ /* 0x000eea0000000200 */
[C---:B------:R-:W-:Y:S03]  /*4e10*/  HMMA.16816.F32 R24, R32.reuse, R26, RZ ;  /* 0x0000001a2018723c */ /* 0x040fe600000018ff */
[----:B------:R-:W-:Y:S05]  /*4e20*/  LDSM.16.M88.4 R112, [R134+0x1000] ;  /* 0x001000008670783b */ /* 0x000fea0000000200 */
[C---:B----4-:R-:W-:Y:S03]  /*4e30*/  HMMA.16816.F32 R28, R32.reuse, R88, RZ ;  /* 0x00000058201c723c */ /* 0x050fe600000018ff */
[----:B------:R-:W4:Y:S05]  /*4e40*/  LDSM.16.M88.4 R116, [R87+0x4000] ;  /* 0x004000005774783b */ /* 0x000f2a0000000200 */
[----:B------:R-:W-:Y:S03]  /*4e50*/  HMMA.16816.F32 R32, R32, R90, RZ ;  /* 0x0000005a2020723c */ /* 0x000fe600000018ff */
[----:B------:R-:W4:Y:S05]  /*4e60*/  LDSM.16.M88.4 R88, [R87+0x4400] ;  /* 0x004400005758783b */ /* 0x000f2a0000000200 */
[C---:B-1----:R-:W-:Y:S03]  /*4e70*/  HMMA.16816.F32 R4, R92.reuse, R96, R4 ;  /* 0x000000605c04723c */ /* 0x042fe60000001804 */
[----:B------:R-:W-:Y:S05]  /*4e80*/  LDSM.16.M88.4 R120, [R86+0x1000] ;  /* 0x001000005678783b */ /* 0x000fea0000000200 */
[C---:B------:R-:W-:Y:S03]  /*4e90*/  HMMA.16816.F32 R8, R92.reuse, R98, R8 ;  /* 0x000000625c08723c */ /* 0x040fe60000001808 */
[----:B------:R-:W1:Y:S05]  /*4ea0*/  LDSM.16.M88.4 R96, [R87+0x4800] ;  /* 0x004800005760783b */ /* 0x000e6a0000000200 */
        /* <DEDUP_REMOVED lines=8> */
[C---:B---3--:R-:W-:Y:S08]  /*4f30*/  HMMA.16816.F32 R28, R92.reuse, R108, R28 ;  /* 0x0000006c5c1c723c */ /* 0x048ff0000000181c */
[----:B------:R-:W-:Y:S01]  /*4f40*/  HMMA.16816.F32 R32, R92, R110, R32 ;  /* 0x0000006e5c20723c */ /* 0x000fe20000001820 */
[----:B------:R-:W3:Y:S07]  /*4f50*/  LDSM.16.M88.4 R92, [R85+0x4800] ;  /* 0x00480000555c783b */ /* 0x000eee0000000200 */
[C---:B----4-:R-:W-:Y:S01]  /*4f60*/  HMMA.16816.F32 R4, R112.reuse, R116, R4 ;  /* 0x000000747004723c */ /* 0x050fe20000001804 */
[----:B------:R-:W-:Y:S07]  /*4f70*/  LDSM.16.M88.4 R108, [R134+0x2000] ;  /* 0x00200000866c783b */ /* 0x000fee0000000200 */
        /* <DEDUP_REMOVED lines=10> */
[----:B------:R-:W2:Y:S07]  /*5020*/  LDSM.16.M88.4 R100, [R87+0x5800] ;  /* 0x005800005764783b */ /* 0x000eae0000000200 */
[C---:B------:R-:W-:Y:S01]  /*5030*/  HMMA.16816.F32 R4, R120.reuse, R124, R4 ;  /* 0x0000007c7804723c */ /* 0x040fe20000001804 */
[----:B------:R-:W2:Y:S07]  /*5040*/  LDSM.16.M88.4 R112, [R87+0x5c00] ;  /* 0x005c00005770783b */ /* 0x000eae0000000200 */
[C---:B------:R-:W-:Y:S01]  /*5050*/  HMMA.16816.F32 R8, R120.reuse, R126, R8 ;  /* 0x0000007e7808723c */ /* 0x040fe20000001808 */
[----:B------:R-:W2:Y:S07]  /*5060*/  LDSM.16.M88.4 R124, [R86+0x2000] ;  /* 0x00200000567c783b */ /* 0x000eae0000000200 */
[C---:B------:R-:W-:Y:S08]  /*5070*/  HMMA.16816.F32 R12, R120.reuse, R104, R12 ;  /* 0x00000068780c723c */ /* 0x040ff0000000180c */
[C---:B------:R-:W-:Y:S08]  /*5080*/  HMMA.16816.F32 R16, R120.reuse, R106, R16 ;  /* 0x0000006a7810723c */ /* 0x040ff00000001810 */
[C---:B---3--:R-:W-:Y:S08]  /*5090*/  HMMA.16816.F32 R20, R120.reuse, R92, R20 ;  /* 0x0000005c7814723c */ /* 0x048ff00000001814 */
[C---:B------:R-:W-:Y:S08]  /*50a0*/  HMMA.16816.F32 R24, R120.reuse, R94, R24 ;  /* 0x0000005e7818723c */ /* 0x040ff00000001818 */
[C---:B----4-:R-:W-:Y:S08]  /*50b0*/  HMMA.16816.F32 R28, R120.reuse, R88, R28 ;  /* 0x00000058781c723c */ /* 0x050ff0000000181c */
[----:B------:R-:W-:Y:S01]  /*50c0*/  HMMA.16816.F32 R32, R120, R90, R32 ;  /* 0x0000005a7820723c */ /* 0x000fe20000001820 */
[----:B------:R-:W3:Y:S07]  /*50d0*/  LDSM.16.M88.4 R88, [R85+0x5400] ;  /* 0x005400005558783b */ /* 0x000eee0000000200 */
[C---:B------:R-:W-:Y:S08]  /*50e0*/  HMMA.16816.F32 R4, R108.reuse, R116, R4 ;  /* 0x000000746c04723c */ /* 0x040ff00000001804 */
[C---:B------:R-:W-:Y:S08]  /*50f0*/  HMMA.16816.F32 R8, R108.reuse, R118, R8 ;  /* 0x000000766c08723c */ /* 0x040ff00000001808 */
[C---:B-1----:R-:W-:Y:S08]  /*5100*/  HMMA.16816.F32 R12, R108.reuse, R96, R12 ;  /* 0x000000606c0c723c */ /* 0x042ff0000000180c */
[C---:B------:R-:W-:Y:S08]  /*5110*/  HMMA.16816.F32 R16, R108.reuse, R98, R16 ;  /* 0x000000626c10723c */ /* 0x040ff00000001810 */
[C---:B--2---:R-:W-:Y:S08]  /*5120*/  HMMA.16816.F32 R20, R108.reuse, R100, R20 ;  /* 0x000000646c14723c */ /* 0x044ff00000001814 */
[C---:B------:R-:W-:Y:S08]  /*5130*/  HMMA.16816.F32 R24, R108.reuse, R102, R24 ;  /* 0x000000666c18723c */ /* 0x040ff00000001818 */
[C---:B------:R-:W-:Y:S08]  /*5140*/  HMMA.16816.F32 R28, R108.reuse, R112, R28 ;  /* 0x000000706c1c723c */ /* 0x040ff0000000181c */
[----:B------:R-:W-:Y:S08]  /*5150*/  HMMA.16816.F32 R32, R108, R114, R32 ;  /* 0x000000726c20723c */ /* 0x000ff00000001820 */
[C---:B------:R-:W-:Y:S08]  /*5160*/  HMMA.16816.F32 R4, R124.reuse, R128, R4 ;  /* 0x000000807c04723c */ /* 0x040ff00000001804 */
[C---:B------:R-:W-:Y:S08]  /*5170*/  HMMA.16816.F32 R8, R124.reuse, R130, R8 ;  /* 0x000000827c08723c */ /* 0x040ff00000001808 */
[C---:B---3--:R-:W-:Y:S03]  /*5180*/  HMMA.16816.F32 R12, R124.reuse, R88, R12 ;  /* 0x000000587c0c723c */ /* 0x048fe6000000180c */
[-C--:B-----5:R-:W-:Y:S01]  /*5190*/  FMUL.FTZ R4, R4, R145.reuse ;  /* 0x0000009104047220 */ /* 0x0a0fe20000410000 */
        /* <DEDUP_REMOVED lines=149> */
.L_x_6905:
[----:B------:R-:W-:Y:S05]  /*5af0*/  BSYNC.RECONVERGENT B0 ;  /* 0x0000000000007941 */ /* 0x000fea0003800200 */
.L_x_6904:
        /* <DEDUP_REMOVED lines=13> */
.L_x_6903:
[----:B------:R-:W-:Y:S05]  /*5bd0*/  BSYNC.RECONVERGENT B1 ;  /* 0x0000000000017941 */ /* 0x000fea0003800200 */
.L_x_6902:
        /* <DEDUP_REMOVED lines=35> */
[-C--:B------:R-:W-:Y:S01]  /*5e10*/  FFMA.FTZ R104, R100, R87.reuse, -R97 ;  /* 0x0000005764687223 */ /* 0x080fe20000010861 */
[----:B------:R-:W-:Y:S01]  /*5e20*/  SHF.R.U32.HI R100, RZ, 0x1, R133 ;  /* 0x00000001ff647819 */ /* 0x000fe20000011685 */
[-CC-:B------:R-:W-:Y:S01]  /*5e30*/  FFMA.FTZ R103, R94, R87.reuse, -R97.reuse ;  /* 0x000000575e677223 */ /* 0x180fe20000010861 */
[-CC-:B------:R-:W-:Y:S01]  /*5e40*/  FFMA.FTZ R110, R109, R87.reuse, -R97.reuse ;  /* 0x000000576d6e7223 */ /* 0x180fe20000010861 */
[-CC-:B------:R-:W-:Y:S01]  /*5e50*/  FFMA.FTZ R109, R108, R87.reuse, -R97.reuse ;  /* 0x000000576c6d7223 */ /* 0x180fe20000010861 */
[----:B------:R-:W3:Y:S01]  /*5e60*/  MUFU.EX2 R0, R0 ;  /* 0x0000000000007308 */ /* 0x000ee20000000800 */
[-CC-:B------:R-:W-:Y:S01]  /*5e70*/  FFMA.FTZ R125, R99, R87.reuse, -R97.reuse ;  /* 0x00000057637d7223 */ /* 0x180fe20000010861 */
[-CC-:B------:R-:W-:Y:S01]  /*5e80*/  FFMA.FTZ R127, R95, R87.reuse, -R97.reuse ;  /* 0x000000575f7f7223 */ /* 0x180fe20000010861 */
[-CC-:B------:R-:W-:Y:S01]  /*5e90*/  FFMA.FTZ R131, R92, R87.reuse, -R97.reuse ;  /* 0x000000575c837223 */ /* 0x180fe20000010861 */
[----:B------:R-:W-:Y:S01]  /*5ea0*/  FFMA.FTZ R111, R111, R87, -R97 ;  /* 0x000000576f6f7223 */ /* 0x000fe20000010861 */
[----:B-1----:R-:W-:Y:S01]  /*5eb0*/  FMUL.FTZ R4, R87, R85 ;  /* 0x0000005557047220 */ /* 0x002fe20000410000 */
[C---:B--2---:R-:W-:Y:S01]  /*5ec0*/  FMUL.FTZ R5, R84.reuse, R81 ;  /* 0x0000005154057220 */ /* 0x044fe20000410000 */
[C---:B------:R-:W-:Y:S03]  /*5ed0*/  FMUL.FTZ R8, R84.reuse, R76 ;  /* 0x0000004c54087220 */ /* 0x040fe60000410000 */
[----:B------:R-:W-:Y:S01]  /*5ee0*/  MUFU.EX2 R104, R104 ;  /* 0x0000006800687308 */ /* 0x000fe20000000800 */
[----:B------:R-:W-:Y:S01]  /*5ef0*/  FMUL.FTZ R9, R84, R77 ;  /* 0x0000004d54097220 */ /* 0x000fe20000410000 */
[----:B------:R-:W-:Y:S01]  /*5f00*/  FSEL R94, R4, RZ, P2 ;  /* 0x000000ff045e7208 */ /* 0x000fe20001000000 */
[----:B----4-:R-:W-:Y:S01]  /*5f10*/  FMUL.FTZ R16, R84, R68 ;  /* 0x0000004454107220 */ /* 0x010fe20000410000 */
[----:B------:R-:W-:Y:S01]  /*5f20*/  LOP3.LUT R4, R100, 0x8, RZ, 0xc0, !PT ;  /* 0x0000000864047812 */ /* 0x000fe200078ec0ff */
[C---:B------:R-:W-:Y:S01]  /*5f30*/  FMUL.FTZ R17, R84.reuse, R69 ;  /* 0x0000004554117220 */ /* 0x040fe20000410000 */
[----:B------:R-:W-:Y:S01]  /*5f40*/  FMUL.FTZ R24, R84, R60 ;  /* 0x0000003c54187220 */ /* 0x000fe20000410000 */
[-C--:B------:R-:W-:Y:S01]  /*5f50*/  FFMA.FTZ R106, R105, R87.reuse, -R94 ;  /* 0x00000057696a7223 */ /* 0x080fe2000001085e */
[----:B------:R-:W-:Y:S01]  /*5f60*/  LOP3.LUT R4, R4, 0xc0, R138, 0xf8, !PT ;  /* 0x000000c004047812 */ /* 0x000fe200078ef88a */
[-CC-:B------:R-:W-:Y:S01]  /*5f70*/  FFMA.FTZ R105, R102, R87.reuse, -R94.reuse ;  /* 0x0000005766697223 */ /* 0x180fe2000001085e */
[----:B------:R-:W-:Y:S01]  /*5f80*/  LOP3.LUT R138, R138, 0x120, RZ, 0xc0, !PT ;  /* 0x000001208a8a7812 */ /* 0x000fe200078ec0ff */
[-CC-:B------:R-:W-:Y:S01]  /*5f90*/  FFMA.FTZ R108, R107, R87.reuse, -R94.reuse ;  /* 0x000000576b6c7223 */ /* 0x180fe2000001085e */
[--C-:B------:R-:W-:Y:S01]  /*5fa0*/  FFMA.FTZ R107, R101, R87, -R94.reuse ;  /* 0x00000057656b7223 */ /* 0x100fe2000001085e */
[----:B------:R-:W1:Y:S01]  /*5fb0*/  MUFU.EX2 R103, R103 ;  /* 0x0000006700677308 */ /* 0x000e620000000800 */
[----:B------:R-:W-:Y:S01]  /*5fc0*/  LOP3.LUT R4, R138, R4, R137, 0xf6, !PT ;  /* 0x000000048a047212 */ /* 0x000fe200078ef689 */
[C---:B---3--:R-:W-:Y:S01]  /*5fd0*/  FMUL.FTZ R6, R0.reuse, R82 ;  /* 0x0000005200067220 */ /* 0x048fe20000410000 */
[C---:B------:R-:W-:Y:S01]  /*5fe0*/  FMUL.FTZ R7, R0.reuse, R83 ;  /* 0x0000005300077220 */ /* 0x040fe20000410000 */
[----:B------:R-:W-:Y:S01]  /*5ff0*/  FMUL.FTZ R10, R0, R78 ;  /* 0x0000004e000a7220 */ /* 0x000fe20000410000 */
[----:B------:R-:W-:Y:S01]  /*6000*/  LEA R102, R4, R136, 0x1 ;  /* 0x0000008804667211 */ /* 0x000fe200078e08ff */
[C---:B------:R-:W-:Y:S01]  /*6010*/  FMUL.FTZ R11, R0.reuse, R79 ;  /* 0x0000004f000b7220 */ /* 0x040fe20000410000 */
[----:B------:R-:W-:Y:S03]  /*6020*/  FMUL.FTZ R18, R0, R70 ;  /* 0x0000004600127220 */ /* 0x000fe60000410000 */
[----:B------:R-:W-:Y:S01]  /*6030*/  MUFU.EX2 R106, R106 ;  /* 0x0000006a006a7308 */ /* 0x000fe20000000800 */
[C---:B------:R-:W-:Y:S01]  /*6040*/  IADD3 R4, PT, PT, R102.reuse, 0x6000, RZ ;  /* 0x0000600066047810 */ /* 0x040fe20007ffe0ff */
[----:B------:R-:W2:Y:S01]  /*6050*/  LDSM.16.MT88.4 R12, [R102+0x6000] ;  /* 0x00600000660c783b */ /* 0x000ea20000004200 */
[----:B------:R-:W-:Y:S01]  /*6060*/  IADD3 R101, PT, PT, R102, 0x6020, RZ ;  /* 0x0000602066657810 */ /* 0x000fe20007ffe0ff */
[----:B------:R-:W-:Y:S01]  /*6070*/  FMUL.FTZ R19, R0, R71 ;  /* 0x0000004700137220 */ /* 0x000fe20000410000 */
[----:B------:R-:W-:Y:S01]  /*6080*/  @P0 IADD3 R101, PT, PT, R4, -0x20, RZ ;  /* 0xffffffe004650810 */ /* 0x000fe20007ffe0ff */
[C---:B------:R-:W-:Y:S01]  /*6090*/  FMUL.FTZ R4, R84.reuse, R80 ;  /* 0x0000005054047220 */ /* 0x040fe20000410000 */
[----:B------:R-:W-:Y:S03]  /*60a0*/  FMUL.FTZ R25, R84, R61 ;  /* 0x0000003d54197220 */ /* 0x000fe60000410000 */
[----:B------:R-:W3:Y:S01]  /*60b0*/  MUFU.EX2 R105, R105 ;  /* 0x0000006900697308 */ /* 0x000ee20000000800 */
[----:B-1----:R-:W-:Y:S01]  /*60c0*/  F2FP.F16.F32.PACK_AB R80, R103, R104 ;  /* 0x000000686750723e */ /* 0x002fe200000000ff */
[----:B------:R-:W1:Y:S01]  /*60d0*/  LDSM.16.MT88.4 R20, [R101] ;  /* 0x000000006514783b */ /* 0x000e620000004200 */
[C---:B------:R-:W-:Y:S01]  /*60e0*/  FMUL.FTZ R26, R0.reuse, R62 ;  /* 0x0000003e001a7220 */ /* 0x040fe20000410000 */
[----:B------:R-:W-:Y:S01]  /*60f0*/  FMUL.FTZ R27, R0, R63 ;  /* 0x0000003f001b7220 */ /* 0x000fe20000410000 */
[C---:B------:R-:W-:Y:S01]  /*6100*/  FMUL.FTZ R32, R84.reuse, R52 ;  /* 0x0000003454207220 */ /* 0x040fe20000410000 */
[----:B------:R-:W-:Y:S01]  /*6110*/  FMUL.FTZ R33, R84, R53 ;  /* 0x0000003554217220 */ /* 0x000fe20000410000 */
[C---:B------:R-:W-:Y:S03]  /*6120*/  FMUL.FTZ R34, R0.reuse, R54 ;  /* 0x0000003600227220 */ /* 0x040fe60000410000 */
[----:B------:R-:W-:Y:S01]  /*6130*/  MUFU.EX2 R110, R110 ;  /* 0x0000006e006e7308 */ /* 0x000fe20000000800 */
[----:B------:R-:W-:Y:S01]  /*6140*/  FMUL.FTZ R35, R0, R55 ;  /* 0x0000003700237220 */ /* 0x000fe20000410000 */
[----:B------:R-:W4:Y:S01]  /*6150*/  LDSM.16.MT88.4 R28, [R102+0x7000] ;  /* 0x00700000661c783b */ /* 0x000f220000004200 */
[-CC-:B------:R-:W-:Y:S01]  /*6160*/  FFMA.FTZ R114, R114, R87.reuse, -R94.reuse ;  /* 0x0000005772727223 */ /* 0x180fe2000001085e */
[-CC-:B------:R-:W-:Y:S01]  /*6170*/  FFMA.FTZ R113, R113, R87.reuse, -R94.reuse ;  /* 0x0000005771717223 */ /* 0x180fe2000001085e */
[-CC-:B------:R-:W-:Y:S01]  /*6180*/  FFMA.FTZ R118, R118, R87.reuse, -R94.reuse ;  /* 0x0000005776767223 */ /* 0x180fe2000001085e */
[-CC-:B------:R-:W-:Y:S01]  /*6190*/  FFMA.FTZ R117, R117, R87.reuse, -R94.reuse ;  /* 0x0000005775757223 */ /* 0x180fe2000001085e */
[-CC-:B------:R-:W-:Y:S03]  /*61a0*/  FFMA.FTZ R123, R123, R87.reuse, -R94.reuse ;  /* 0x000000577b7b7223 */ /* 0x180fe6000001085e */
[----:B------:R-:W5:Y:S01]  /*61b0*/  MUFU.EX2 R109, R109 ;  /* 0x0000006d006d7308 */ /* 0x000f620000000800 */
[----:B---3--:R-:W-:Y:S01]  /*61c0*/  F2FP.F16.F32.PACK_AB R81, R105, R106 ;  /* 0x0000006a6951723e */ /* 0x008fe200000000ff */
[----:B------:R-:W-:Y:S01]  /*61d0*/  LDSM.16.MT88.4 R60, [R102+0x8000] ;  /* 0x00800000663c783b */ /* 0x000fe20000004200 */
[-CC-:B------:R-:W-:Y:S01]  /*61e0*/  FFMA.FTZ R120, R120, R87.reuse, -R94.reuse ;  /* 0x0000005778787223 */ /* 0x180fe2000001085e */
[-CC-:B------:R-:W-:Y:S01]  /*61f0*/  FFMA.FTZ R119, R119, R87.reuse, -R94.reuse ;  /* 0x0000005777777223 */ /* 0x180fe2000001085e */
[-CC-:B------:R-:W-:Y:S01]  /*6200*/  FFMA.FTZ R126, R98, R87.reuse, -R94.reuse ;  /* 0x00000057627e7223 */ /* 0x180fe2000001085e */
[-CC-:B------:R-:W-:Y:S01]  /*6210*/  FFMA.FTZ R129, R91, R87.reuse, -R94.reuse ;  /* 0x000000575b817223 */ /* 0x180fe2000001085e */
[-CC-:B------:R-:W-:Y:S03]  /*6220*/  FFMA.FTZ R130, R90, R87.reuse, -R94.reuse ;  /* 0x000000575a827223 */ /* 0x180fe6000001085e */
[----:B------:R-:W-:Y:S01]  /*6230*/  MUFU.EX2 R108, R108 ;  /* 0x0000006c006c7308 */ /* 0x000fe20000000800 */
[--C-:B------:R-:W-:Y:S01]  /*6240*/  FFMA.FTZ R138, R89, R87, -R94.reuse ;  /* 0x00000057598a7223 */ /* 0x100fe2000001085e */
[----:B------:R-:W-:Y:S01]  /*6250*/  LDSM.16.MT88.4 R52, [R101+0x2000] ;  /* 0x002000006534783b */ /* 0x000fe20000004200 */
[C---:B------:R-:W-:Y:S01]  /*6260*/  FMUL.FTZ R36, R84.reuse, R36 ;  /* 0x0000002454247220 */ /* 0x040fe20000410000 */
[----:B------:R-:W-:Y:S01]  /*6270*/  FMUL.FTZ R37, R84, R37 ;  /* 0x0000002554257220 */ /* 0x000fe20000410000 */
[C---:B------:R-:W-:Y:S01]  /*6280*/  FMUL.FTZ R38, R0.reuse, R38 ;  /* 0x0000002600267220 */ /* 0x040fe20000410000 */
[----:B------:R-:W-:Y:S01]  /*6290*/  FMUL.FTZ R39, R0, R39 ;  /* 0x0000002700277220 */ /* 0x000fe20000410000 */
[C---:B------:R-:W-:Y:S03]  /*62a0*/  FMUL.FTZ R40, R84.reuse, R40 ;  /* 0x0000002854287220 */ /* 0x040fe60000410000 */
[----:B------:R-:W3:Y:S01]  /*62b0*/  MUFU.EX2 R107, R107 ;  /* 0x0000006b006b7308 */ /* 0x000ee20000000800 */
[----:B-----5:R-:W-:Y:S01]  /*62c0*/  F2FP.F16.F32.PACK_AB R82, R109, R110 ;  /* 0x0000006e6d52723e */ /* 0x020fe200000000ff */
[----:B------:R-:W-:Y:S01]  /*62d0*/  LDSM.16.MT88.4 R68, [R101+0x2400] ;  /* 0x002400006544783b */ /* 0x000fe20000004200 */
[----:B------:R-:W-:Y:S01]  /*62e0*/  FMUL.FTZ R41, R84, R41 ;  /* 0x0000002954297220 */ /* 0x000fe20000410000 */
[C---:B------:R-:W-:Y:S01]  /*62f0*/  FMUL.FTZ R42, R0.reuse, R42 ;  /* 0x0000002a002a7220 */ /* 0x040fe20000410000 */
[----:B------:R-:W-:Y:S01]  /*6300*/  FMUL.FTZ R43, R0, R43 ;  /* 0x0000002b002b7220 */ /* 0x000fe20000410000 */
[-CC-:B------:R-:W-:Y:S01]  /*6310*/  FFMA.FTZ R112, R112, R87.reuse, -R97.reuse ;  /* 0x0000005770707223 */ /* 0x180fe20000010861 */
[-CC-:B------:R-:W-:Y:S01]  /*6320*/  FFMA.FTZ R115, R115, R87.reuse, -R97.reuse ;  /* 0x0000005773737223 */ /* 0x180fe20000010861 */
[-CC-:B------:R-:W-:Y:S01]  /*6330*/  FFMA.FTZ R116, R116, R87.reuse, -R97.reuse ;  /* 0x0000005774747223 */ /* 0x180fe20000010861 */
[-CC-:B------:R-:W-:Y:S01]  /*6340*/  FFMA.FTZ R124, R128, R87.reuse, -R97.reuse ;  /* 0x00000057807c7223 */ /* 0x180fe20000010861 */
[----:B------:R-:W-:Y:S01]  /*6350*/  LDSM.16.MT88.4 R76, [R102+0x6c00] ;  /* 0x006c0000664c783b */ /* 0x000fe20000004200 */
[-CC-:B------:R-:W-:Y:S01]  /*6360*/  FFMA.FTZ R128, R96, R87.reuse, -R97.reuse ;  /* 0x0000005760807223 */ /* 0x180fe20000010861 */
[-CC-:B------:R-:W-:Y:S01]  /*6370*/  FFMA.FTZ R122, R122, R87.reuse, -R97.reuse ;  /* 0x000000577a7a7223 */ /* 0x180fe20000010861 */
[-CC-:B------:R-:W-:Y:S01]  /*6380*/  FFMA.FTZ R121, R121, R87.reuse, -R97.reuse ;  /* 0x0000005779797223 */ /* 0x180fe20000010861 */
[-C--:B------:R-:W-:Y:S01]  /*6390*/  FFMA.FTZ R97, R93, R87.reuse, -R97 ;  /* 0x000000575d617223 */ /* 0x080fe20000010861 */
[----:B------:R-:W-:Y:S01]  /*63a0*/  FFMA.FTZ R87, R88, R87, -R94 ;  /* 0x0000005758577223 */ /* 0x000fe2000001085e */
[----:B------:R-:W5:Y:S01]  /*63b0*/  MUFU.EX2 R111, R111 ;  /* 0x0000006f006f7308 */ /* 0x000f620000000800 */
[----:B---3--:R-:W-:Y:S01]  /*63c0*/  F2FP.F16.F32.PACK_AB R83, R107, R108 ;  /* 0x0000006c6b53723e */ /* 0x008fe200000000ff */
[----:B------:R-:W-:Y:S01]  /*63d0*/  LDSM.16.MT88.4 R92, [R102+0x7c00] ;  /* 0x007c0000665c783b */ /* 0x000fe20000004200 */
[C---:B------:R-:W-:Y:S01]  /*63e0*/  FMUL.FTZ R44, R84.reuse, R44 ;  /* 0x0000002c542c7220 */ /* 0x040fe20000410000 */
[----:B------:R-:W-:Y:S01]  /*63f0*/  FMUL.FTZ R45, R84, R45 ;  /* 0x0000002d542d7220 */ /* 0x000fe20000410000 */
[C---:B------:R-:W-:Y:S01]  /*6400*/  FMUL.FTZ R46, R0.reuse, R46 ;  /* 0x0000002e002e7220 */ /* 0x040fe20000410000 */
[----:B------:R-:W-:Y:S01]  /*6410*/  FMUL.FTZ R47, R0, R47 ;  /* 0x0000002f002f7220 */ /* 0x000fe20000410000 */
[C---:B------:R-:W-:Y:S01]  /*6420*/  FMUL.FTZ R48, R84.reuse, R48 ;  /* 0x0000003054307220 */ /* 0x040fe20000410000 */
[C---:B--2---:R-:W-:Y:S02]  /*6430*/  HMMA.16816.F32 R4, R80.reuse, R12, R4 ;  /* 0x0000000c5004723c */ /* 0x044fe40000001804 */
[----:B------:R2:W-:Y:S03]  /*6440*/  MUFU.EX2 R137, R97 ;  /* 0x0000006100897308 */ /* 0x0005e60000000800 */
[C---:B------:R-:W-:Y:S01]  /*6450*/  FMUL.FTZ R12, R84.reuse, R72 ;  /* 0x00000048540c7220 */ /* 0x040fe20000410000 */
[C---:B------:R-:W-:Y:S01]  /*6460*/  FMUL.FTZ R13, R84.reuse, R73 ;  /* 0x00000049540d7220 */ /* 0x040fe20000410000 */
[----:B------:R-:W-:Y:S01]  /*6470*/  FMUL.FTZ R49, R84, R49 ;  /* 0x0000003154317220 */ /* 0x000fe20000410000 */
[C---:B------:R-:W-:Y:S04]  /*6480*/  HMMA.16816.F32 R8, R80.reuse, R14, R8 ;  /* 0x0000000e5008723c */ /* 0x040fe80000001808 */
[----:B------:R-:W3:Y:S01]  /*6490*/  MUFU.EX2 R112, R112 ;  /* 0x0000007000707308 */ /* 0x000ee20000000800 */
[C---:B------:R-:W-:Y:S01]  /*64a0*/  FMUL.FTZ R14, R0.reuse, R74 ;  /* 0x0000004a000e7220 */ /* 0x040fe20000410000 */
[C---:B------:R-:W-:Y:S01]  /*64b0*/  FMUL.FTZ R15, R0.reuse, R75 ;  /* 0x0000004b000f7220 */ /* 0x040fe20000410000 */
[C---:B------:R-:W-:Y:S01]  /*64c0*/  FMUL.FTZ R50, R0.reuse, R50 ;  /* 0x0000003200327220 */ /* 0x040fe20000410000 */
[----:B------:R-:W3:Y:S01]  /*64d0*/  LDSM.16.MT88.4 R72, [R101+0x1000] ;  /* 0x001000006548783b */ /* 0x000ee20000004200 */
[----:B------:R-:W-:Y:S01]  /*64e0*/  FMUL.FTZ R51, R0, R51 ;  /* 0x0000003300337220 */ /* 0x000fe20000410000 */
[C---:B------:R-:W-:Y:S04]  /*64f0*/  FFMA.FTZ R104, R84.reuse, R163, R104 ;  /* 0x000000a354687223 */ /* 0x040fe80000010068 */
[----:B------:R-:W-:Y:S01]  /*6500*/  MUFU.EX2 R114, R114 ;  /* 0x0000007200727308 */ /* 0x000fe20000000800 */
[----:B------:R-:W-:Y:S01]  /*6510*/  ISETP.GT.AND P0, PT, R155, R142, PT ;  /* 0x0000008e9b00720c */ /* 0x000fe20003f04270 */
[C---:B-1----:R-:W-:Y:S01]  /*6520*/  HMMA.16816.F32 R12, R80.reuse, R20, R12 ;  /* 0x00000014500c723c */ /* 0x042fe2000000180c */
[----:B--2---:R-:W-:Y:S02]  /*6530*/  LDSM.16.MT88.4 R96, [R101+0x1c00] ;  /* 0x001c00006560783b */ /* 0x004fe40000004200 */
[C---:B------:R-:W-:Y:S01]  /*6540*/  FMUL.FTZ R20, R84.reuse, R64 ;  /* 0x0000004054147220 */ /* 0x040fe20000410000 */
[----:B------:R-:W-:Y:S04]  /*6550*/  FMUL.FTZ R21, R84, R65 ;  /* 0x0000004154157220 */ /* 0x000fe80000410000 */
[----:B------:R-:W1:Y:S01]  /*6560*/  MUFU.EX2 R113, R113 ;  /* 0x0000007100717308 */ /* 0x000e620000000800 */
[C---:B------:R-:W-:Y:S01]  /*6570*/  FFMA.FTZ R106, R0.reuse, R162, R106 ;  /* 0x000000a2006a7223 */ /* 0x040fe2000001006a */
        /* <DEDUP_REMOVED lines=8> */
[C---:B----4-:R-:W-:Y:S03]  /*6600*/  HMMA.16816.F32 R20, R80.reuse, R28, R20 ;  /* 0x0000001c5014723c */ /* 0x050fe60000001814 */
[C---:B------:R-:W-:Y:S01]  /*6610*/  FMUL.FTZ R28, R84.reuse, R56 ;  /* 0x00000038541c7220 */ /* 0x040fe20000410000 */
[----:B------:R-:W-:Y:S03]  /*6620*/  FMUL.FTZ R29, R84, R57 ;  /* 0x00000039541d7220 */ /* 0x000fe60000410000 */
[----:B------:R-:W2:Y:S01]  /*6630*/  MUFU.EX2 R116, R116 ;  /* 0x0000007400747308 */ /* 0x000ea20000000800 */
[----:B------:R-:W-:Y:S01]  /*6640*/  FADD.FTZ R108, R108, R106 ;  /* 0x0000006a6c6c7221 */ /* 0x000fe20000010000 */
[----:B------:R-:W-:Y:S01]  /*6650*/  FADD.FTZ R109, R109, R104 ;  /* 0x000000686d6d7221 */ /* 0x000fe20000010000 */
[C---:B------:R-:W-:Y:S03]  /*6660*/  HMMA.16816.F32 R24, R80.reuse, R30, R24 ;  /* 0x0000001e5018723c */ /* 0x040fe60000001818 */
[C---:B------:R-:W-:Y:S01]  /*6670*/  FMUL.FTZ R30, R0.reuse, R58 ;  /* 0x0000003a001e7220 */ /* 0x040fe20000410000 */
[----:B------:R-:W-:Y:S03]  /*6680*/  FMUL.FTZ R31, R0, R59 ;  /* 0x0000003b001f7220 */ /* 0x000fe60000410000 */
[----:B------:R-:W-:Y:S01]  /*6690*/  MUFU.EX2 R118, R118 ;  /* 0x0000007600767308 */ /* 0x000fe20000000800 */
[----:B------:R-:W4:Y:S01]  /*66a0*/  LDSM.16.MT88.4 R56, [R102+0x6400] ;  /* 0x006400006638783b */ /* 0x000f220000004200 */
[----:B------:R-:W-:Y:S01]  /*66b0*/  FADD.FTZ R108, R107, R108 ;  /* 0x0000006c6b6c7221 */ /* 0x000fe20000010000 */
[----:B-----5:R-:W-:Y:S01]  /*66c0*/  FADD.FTZ R109, R111, R109 ;  /* 0x0000006d6f6d7221 */ /* 0x020fe20000010000 */
[----:B------:R-:W-:Y:S01]  /*66d0*/  MOV R84, R85 ;  /* 0x0000005500547202 */ /* 0x000fe20000000f00 */
[C---:B---3--:R-:W-:Y:S05]  /*66e0*/  HMMA.16816.F32 R28, R80.reuse, R72, R28 ;  /* 0x00000048501c723c */ /* 0x048fea000000181c */
[----:B------:R-:W3:Y:S01]  /*66f0*/  MUFU.EX2 R117, R117 ;  /* 0x0000007500757308 */ /* 0x000ee20000000800 */
[----:B------:R-:W-:Y:S02]  /*6700*/  MOV R0, R86 ;  /* 0x0000005600007202 */ /* 0x000fe40000000f00 */
[C---:B------:R-:W-:Y:S07]  /*6710*/  HMMA.16816.F32 R32, R80.reuse, R74, R32 ;  /* 0x0000004a5020723c */ /* 0x040fee0000001820 */
[----:B------:R-:W5:Y:S01]  /*6720*/  MUFU.EX2 R124, R124 ;  /* 0x0000007c007c7308 */ /* 0x000f620000000800 */
[C---:B------:R-:W-:Y:S09]  /*6730*/  HMMA.16816.F32 R36, R80.reuse, R60, R36 ;  /* 0x0000003c5024723c */ /* 0x040ff20000001824 */
        /* <DEDUP_REMOVED lines=8> */
[C---:B-1----:R-:W-:Y:S01]  /*67c0*/  F2FP.F16.F32.PACK_AB R53, R113.reuse, R114 ;  /* 0x000000727135723e */ /* 0x042fe200000000ff */
[----:B------:R-:W-:Y:S01]  /*67d0*/  FADD.FTZ R114, R114, R108 ;  /* 0x0000006c72727221 */ /* 0x000fe20000010000 */
[----:B------:R-:W-:Y:S05]  /*67e0*/  HMMA.16816.F32 R48, R80, R54, R48 ;  /* 0x000000365030723c */ /* 0x000fea0000001830 */
[----:B------:R-:W-:Y:S01]  /*67f0*/  MUFU.EX2 R121, R121 ;  /* 0x0000007900797308 */ /* 0x000fe20000000800 */
[----:B--2---:R-:W-:Y:S01]  /*6800*/  F2FP.F16.F32.PACK_AB R54, R116, R115 ;  /* 0x000000737436723e */ /* 0x004fe200000000ff */
[----:B------:R-:W-:Y:S01]  /*6810*/  FADD.FTZ R114, R113, R114 ;  /* 0x0000007271727221 */ /* 0x000fe20000010000 */
[----:B---3--:R-:W-:Y:S01]  /*6820*/  F2FP.F16.F32.PACK_AB R55, R117, R118 ;  /* 0x000000767537723e */ /* 0x008fe200000000ff */
        /* <DEDUP_REMOVED lines=87> */
.L_x_6899:
        /* <DEDUP_REMOVED lines=11> */
.L_x_6914:
[----:B----4-:R-:W-:Y:S01]  /*6e50*/  FADD.FTZ R4, R162, R4 ;  /* 0x00000004a2047221 */ /* 0x010fe20000010000 */
[----:B------:R-:W-:Y:S01]  /*6e60*/  SHF.L.U32 R8, R133, 0x1, RZ ;  /* 0x0000000185087819 */ /* 0x000fe200000006ff */
[----:B------:R-:W2:Y:S01]  /*6e70*/  MUFU.RCP R7, R5 ;  /* 0x0000000500077308 */ /* 0x000ea20000001000 */
[----:B------:R-:W-:Y:S05]  /*6e80*/  WARPSYNC.ALL ;  /* 0x0000000000007948 */ /* 0x000fea0003800000 */
[----:B------:R-:W-:Y:S01]  /*6e90*/  LOP3.LUT R8, R8, 0x6, RZ, 0xc0, !PT ;  /* 0x0000000608087812 */ /* 0x000fe200078ec0ff */
[----:B------:R-:W-:Y:S01]  /*6ea0*/  BAR.SYNC.DEFER_BLOCKING 0x0 ;  /* 0x0000000000007b1d */ /* 0x000fe20000010000 */
[----:B------:R-:W-:-:S02]  /*6eb0*/  FSETP.NE.FTZ.AND P5, PT, R4, RZ, PT ;  /* 0x000000ff0400720b */ /* 0x000fc40003fb5000 */
[----:B------:R-:W-:Y:S02]  /*6ec0*/  LOP3.LUT R135, R8, 0x3e00, R135, 0xf8, !PT ;  /* 0x00003e0008877812 */ /* 0x000fe400078ef887 */
[----:B------:R-:W-:Y:S01]  /*6ed0*/  FSETP.NE.FTZ.AND P0, PT, R5, RZ, PT ;  /* 0x000000ff0500720b */ /* 0x000fe20003f15000 */
[----:B------:R-:W4:Y:S01]  /*6ee0*/  MUFU.RCP R6, R4 ;  /* 0x0000000400067308 */ /* 0x000f220000001000 */
[----:B------:R-:W-:Y:S02]  /*6ef0*/  LOP3.LUT R135, R135, 0x20, R149, 0xf8, !PT ;  /* 0x0000002087877812 */ /* 0x000fe400078ef895 */
[----:B--2---:R-:W-:Y:S02]  /*6f00*/  FSEL R7, R7, 1, P0 ;  /* 0x3f80000007077808 */ /* 0x004fe40000000000 */
[----:B------:R-:W-:-:S03]  /*6f10*/  LOP3.LUT R148, R135, R148, RZ, 0xfc, !PT ;  /* 0x0000009487947212 */ /* 0x000fc600078efcff */
[C---:B------:R-:W-:Y:S01]  /*6f20*/  FMUL.FTZ R80, R7.reuse, R80 ;  /* 0x0000005007507220 */ /* 0x040fe20000410000 */
[----:B------:R-:W-:Y:S01]  /*6f30*/  LEA R148, R148, R136, 0x2 ;  /* 0x0000008894947211 */ /* 0x000fe200078e10ff */
[C---:B------:R-:W-:Y:S01]  /*6f40*/  FMUL.FTZ R81, R7.reuse, R81 ;  /* 0x0000005107517220 */ /* 0x040fe20000410000 */
[C---:B------:R-:W-:Y:S01]  /*6f50*/  FMUL.FTZ R76, R7.reuse, R76 ;  /* 0x0000004c074c7220 */ /* 0x040fe20000410000 */
[C---:B------:R-:W-:Y:S01]  /*6f60*/  FMUL.FTZ R77, R7.reuse, R77 ;  /* 0x0000004d074d7220 */ /* 0x040fe20000410000 */
[C---:B------:R-:W-:Y:S01]  /*6f70*/  FMUL.FTZ R72, R7.reuse, R72 ;  /* 0x0000004807487220 */ /* 0x040fe20000410000 */
[C---:B------:R-:W-:Y:S01]  /*6f80*/  FMUL.FTZ R73, R7.reuse, R73 ;  /* 0x0000004907497220 */ /* 0x040fe20000410000 */
[C---:B------:R-:W-:Y:S01]  /*6f90*/  FMUL.FTZ R68, R7.reuse, R68 ;  /* 0x0000004407447220 */ /* 0x040fe20000410000 */
[----:B----4-:R-:W-:Y:S01]  /*6fa0*/  FSEL R6, R6, 1, P5 ;  /* 0x3f80000006067808 */ /* 0x010fe20002800000 */
        /* <DEDUP_REMOVED lines=30> */
[----:B------:R-:W-:Y:S01]  /*7190*/  LOP3.LUT R149, R149, 0x80, RZ, 0xc0, !PT ;  /* 0x0000008095957812 */ /* 0x000fe200078ec0ff */
[C---:B------:R-:W-:Y:S01]  /*71a0*/  FMUL.FTZ R56, R7.reuse, R56 ;  /* 0x0000003807387220 */ /* 0x040fe20000410000 */
[C---:B------:R-:W-:Y:S01]  /*71b0*/  IADD3 R6, PT, PT, R148.reuse, -R6, RZ ;  /* 0x8000000694067210 */ /* 0x040fe20007ffe0ff */
        /* <DEDUP_REMOVED lines=11> */
[-C--:B------:R-:W-:Y:S01]  /*7270*/  IADD3 R7, PT, PT, R148, -R149.reuse, RZ ;  /* 0x8000009594077210 */ /* 0x080fe20007ffe0ff */
[----:B------:R-:W-:Y:S01]  /*7280*/  STS.64 [R148], R80 ;  /* 0x0000005094007388 */ /* 0x000fe20000000a00 */
        /* <DEDUP_REMOVED lines=24> */
[----:B------:R-:W3:Y:S04]  /*7410*/  LD.E.64 R8, desc[UR4][R2.64+0xb0] ;  /* 0x0000b00402087980 */ /* 0x000ee8000c101b00 */
[----:B--2---:R-:W2:Y:S04]  /*7420*/  LD.E.64 R52, desc[UR4][R2.64+0x78] ;  /* 0x0000780402347980 */ /* 0x004ea8000c101b00 */
[----:B----4-:R-:W4:Y:S04]  /*7430*/  LD.E R6, desc[UR4][R2.64+0xcc] ;  /* 0x0000cc0402067980 */ /* 0x010f28000c101900 */
[----:B-1----:R-:W2:Y:S01]  /*7440*/  LD.E R7, desc[UR4][R2.64+0x60] ;  /* 0x0000600402077980 */ /* 0x002ea2000c101900 */
[----:B------:R-:W-:-:S02]  /*7450*/  LOP3.LUT R10, R132, 0xd8, RZ, 0xc0, !PT ;  /* 0x000000d8840a7812 */ /* 0x000fc400078ec0ff */
[----:B------:R-:W-:Y:S02]  /*7460*/  SHF.R.U32.HI R56, RZ, 0x3, R133 ;  /* 0x00000003ff387819 */ /* 0x000fe40000011685 */
[----:B------:R-:W-:Y:S01]  /*7470*/  SHF.L.U32 R54, R147, 0x6, RZ ;  /* 0x0000000693367819 */ /* 0x000fe200000006ff */
[----:B------:R-:W5:Y:S01]  /*7480*/  LD.E.64 R2, desc[UR4][R2.64+0xa8] ;  /* 0x0000a80402027980 */ /* 0x000f62000c101b00 */
[----:B------:R-:W-:Y:S01]  /*7490*/  IADD3 R11, PT, PT, R56, 0x10, RZ ;  /* 0x00000010380b7810 */ /* 0x000fe20007ffe0ff */
[----:B------:R-:W1:Y:S03]  /*74a0*/  @P0 MUFU.LG2 R59, R5 ;  /* 0x00000005003b0308 */ /* 0x000e660000000c00 */
[----:B------:R-:W-:-:S05]  /*74b0*/  ISETP.GE.AND P3, PT, R11, R139, PT ;  /* 0x0000008b0b00720c */ /* 0x000fca0003f66270 */
[----:B------:R-:W1:Y:S01]  /*74c0*/  @P5 MUFU.LG2 R58, R4 ;  /* 0x00000004003a5308 */ /* 0x000e620000000c00 */
[----:B------:R-:W-:Y:S02]  /*74d0*/  LOP3.LUT R57, R132, 0x1c, RZ, 0xc0, !PT ;  /* 0x0000001c84397812 */ /* 0x000fe400078ec0ff */
[----:B------:R-:W-:-:S03]  /*74e0*/  LOP3.LUT P6, RZ, R133, 0x3, RZ, 0xc0, !PT ;  /* 0x0000000385ff7812 */ /* 0x000fc600078cc0ff */
[----:B------:R-:W-:Y:S02]  /*74f0*/  IMAD R57, R56, 0x60, R57 ;  /* 0x0000006038397824 */ /* 0x000fe400078e0239 */
[----:B-1----:R-:W-:Y:S01]  /*7500*/  @P0 FMUL.FTZ R59, R59, 0.69314718246459960938 ;  /* 0x3f3172183b3b0820 */ /* 0x002fe20000410000 */
[----:B------:R-:W-:-:S03]  /*7510*/  MOV R55, 0xff800000 ;  /* 0xff80000000377802 */ /* 0x000fc60000000f00 */
[----:B-----5:R-:W-:Y:S01]  /*7520*/  @P0 FFMA.FTZ R55, R0, R86, R59 ;  /* 0x0000005600370223 */ /* 0x020fe2000001003b */
[----:B------:R-:W-:Y:S01]  /*7530*/  BAR.SYNC.DEFER_BLOCKING 0x0 ;  /* 0x0000000000007b1d */ /* 0x000fe20000010000 */
[----:B------:R-:W-:Y:S02]  /*7540*/  ISETP.GE.AND P4, PT, R56, R139, PT ;  /* 0x0000008b3800720c */ /* 0x000fe40003f86270 */
[----:B------:R-:W-:Y:S01]  /*7550*/  SHF.R.U32.HI R133, RZ, 0x2, R133 ;  /* 0x00000002ff857819 */ /* 0x000fe20000011685 */
[----:B------:R-:W-:Y:S02]  /*7560*/  @P5 FMUL.FTZ R58, R58, 0.69314718246459960938 ;  /* 0x3f3172183a3a5820 */ /* 0x000fe40000410000 */
[----:B------:R-:W-:Y:S01]  /*7570*/  BSSY.RECONVERGENT B0, `(.L_x_6908) ;  /* 0x000002a000007945 */ /* 0x000fe20003800200 */
[----:B---3--:R-:W-:Y:S01]  /*7580*/  IMAD R151, R8, UR8, R151 ;  /* 0x0000000808977c24 */ /* 0x008fe2000f8e0297 */
[----:B------:R-:W-:-:S04]  /*7590*/  LOP3.LUT R8, R10, 0x18, R100, 0x78, !PT ;  /* 0x000000180a087812 */ /* 0x000fc800078e7864 */
[----:B------:R-:W-:Y:S02]  /*75a0*/  LOP3.LUT R8, R8, 0xf24, R132, 0xf8, !PT ;  /* 0x00000f2408087812 */ /* 0x000fe400078ef884 */
[----:B------:R-:W-:Y:S01]  /*75b0*/  IADD3 R10, PT, PT, R56, 0x20, RZ ;  /* 0x00000020380a7810 */ /* 0x000fe20007ffe0ff */
[----:B--2---:R-:W-:Y:S01]  /*75c0*/  IMAD R151, R151, R7, R150 ;  /* 0x0000000797977224 */ /* 0x004fe200078e0296 */
[----:B------:R-:W-:-:S03]  /*75d0*/  LEA R7, R8, R136, 0x2 ;  /* 0x0000008808077211 */ /* 0x000fc600078e10ff */
[----:B------:R-:W-:Y:S01]  /*75e0*/  IMAD R54, R9, R151, R54 ;  /* 0x0000009709367224 */ /* 0x000fe200078e0236 */
[----:B------:R-:W-:Y:S01]  /*75f0*/  ISETP.GE.AND P2, PT, R10, R139, PT ;  /* 0x0000008b0a00720c */ /* 0x000fe20003f46270 */
[----:B------:R1:W2:Y:S02]  /*7600*/  LDS.128 R48, [R7] ;  /* 0x0000000007307984 */ /* 0x0002a40000000c00 */
[----:B----4-:R-:W-:Y:S02]  /*7610*/  IMAD R60, R54, R6, RZ ;  /* 0x00000006363c7224 */ /* 0x010fe400078e02ff */
        /* <DEDUP_REMOVED lines=10> */
[----:B------:R-:W1:Y:S01]  /*76c0*/  LDS.128 R4, [R7+0x5800] ;  /* 0x0058000007047984 */ /* 0x000e620000000c00 */
[----:B------:R-:W-:-:S02]  /*76d0*/  IADD3 R57, P0, PT, R57, R60, RZ ;  /* 0x0000003c39397210 */ /* 0x000fc40007f1e0ff */
[----:B------:R-:W-:Y:S02]  /*76e0*/  IADD3 R56, PT, PT, R56, 0x30, RZ ;  /* 0x0000003038387810 */ /* 0x000fe40007ffe0ff */
[----:B------:R-:W-:Y:S02]  /*76f0*/  LEA.HI.X.SX32 R60, R60, RZ, 0x1, P0 ;  /* 0x000000ff3c3c7211 */ /* 0x000fe400000f0eff */
[----:B------:R-:W-:Y:S02]  /*7700*/  LOP3.LUT R100, R100, 0x30, RZ, 0xc0, !PT ;  /* 0x0000003064647812 */ /* 0x000fe400078ec0ff */
[----:B------:R-:W-:Y:S02]  /*7710*/  LEA R52, P0, R57, R52, 0x2 ;  /* 0x0000003439347211 */ /* 0x000fe400078010ff */
[----:B------:R-:W-:Y:S02]  /*7720*/  ISETP.GE.AND P1, PT, R56, R139, PT ;  /* 0x0000008b3800720c */ /* 0x000fe40003f26270 */
[----:B------:R-:W-:Y:S01]  /*7730*/  MOV R56, 0xff800000 ;  /* 0xff80000000387802 */ /* 0x000fe20000000f00 */
[----:B------:R-:W-:Y:S01]  /*7740*/  @P5 FFMA.FTZ R56, R0, R85, R58 ;  /* 0x0000005500385223 */ /* 0x000fe2000001003a */
[----:B------:R-:W-:-:S02]  /*7750*/  LOP3.LUT R100, R100, 0x7, R133, 0xf8, !PT ;  /* 0x0000000764647812 */ /* 0x000fc400078ef885 */
[----:B------:R-:W-:Y:S01]  /*7760*/  LEA.HI.X R53, R57, R53, R60, 0x2, P0 ;  /* 0x0000003539357211 */ /* 0x000fe200000f143c */
[----:B--234-:R-:W-:Y:S06]  /*7770*/  @P6 BRA `(.L_x_6909) ;  /* 0x0000000000246947 */ /* 0x01cfec0003800000 */
        /* <DEDUP_REMOVED lines=9> */
.L_x_6909:
[----:B------:R-:W-:Y:S05]  /*7810*/  BSYNC.RECONVERGENT B0 ;  /* 0x0000000000007941 */ /* 0x000fea0003800200 */
.L_x_6908:
[----:B--2---:R-:W-:Y:S01]  /*7820*/  MOV R2, R146 ;  /* 0x0000009200027202 */ /* 0x004fe20000000f00 */
[----:B------:R-:W-:Y:S01]  /*7830*/  @!P4 ST.E.128 desc[UR4][R52.64], R48 ;  /* 0x000000303400c985 */ /* 0x000fe2000c101d04 */
[----:B------:R-:W-:-:S03]  /*7840*/  MOV R3, 0x0 ;  /* 0x0000000000037802 */ /* 0x000fc60000000f00 */
        /* <DEDUP_REMOVED lines=8> */
[----:B-1----:R-:W-:Y:S05]  /*78d0*/  @P1 RET.REL.NODEC R2 `(_ZN5flash24flash_fwd_splitkv_kernelI23Flash_fwd_kernel_traitsILi96ELi64ELi64ELi4ELb0ELb0EN7cutlass6half_tE19Flash_kernel_traitsILi96ELi64ELi64ELi4ES3_EELb0ELb0ELb0ELb0ELb1ELb1ELb1ELb0EEEvNS_16Flash_fwd_paramsE) ;  /* 0xffffff8402c81950 */ /* 0x002fea0003c3ffff */
[----:B------:R-:W-:Y:S01]  /*78e0*/  MOV R147, 0x0 ;  /* 0x0000000000937802 */ /* 0x000fe20000000f00 */
[----:B------:R-:W-:Y:S04]  /*78f0*/  ST.E.128 desc[UR4][R52.64+0x4800], R36 ;  /* 0x0048002434007985 */ /* 0x000fe8000c101d04 */
[----:B------:R-:W-:Y:S04]  /*7900*/  ST.E.128 desc[UR4][R52.64+0x4880], R20 ;  /* 0x0048801434007985 */ /* 0x000fe8000c101d04 */
[----:B------:R1:W-:Y:S02]  /*7910*/  ST.E.128 desc[UR4][R52.64+0x4900], R4 ;  /* 0x0049000434007985 */ /* 0x0003e4000c101d04 */
[----:B-1----:R-:W-:Y:S05]  /*7920*/  RET.REL.NODEC R146 `(_ZN5flash24flash_fwd_splitkv_kernelI23Flash_fwd_kernel_traitsILi96ELi64ELi64ELi4ELb0ELb0EN7cutlass6half_tE19Flash_kernel_traitsILi96ELi64ELi64ELi4ES3_EELb0ELb0ELb0ELb0ELb1ELb1ELb1ELb0EEEvNS_16Flash_fwd_paramsE) ;  /* 0xffffff8492b47950 */ /* 0x002fea0003c3ffff */
.L_x_6907:
[----:B------:R-:W-:Y:S01]  /*7930*/  MOV R4, 0x1f ;  /* 0x0000001f00047802 */ /* 0x000fe20000000f00 */
[----:B------:R-:W-:Y:S01]  /*7940*/  IMAD.MOV.U32 R5, RZ, RZ, 0x2 ;  /* 0x00000002ff057424 */ /* 0x000fe200078e00ff */
[----:B------:R-:W-:Y:S01]  /*7950*/  MOV R7, R163 ;  /* 0x000000a300077202 */ /* 0x000fe20000000f00 */
[----:B------:R-:W-:-:S07]  /*7960*/  IMAD.MOV.U32 R6, RZ, RZ, -0x1 ;  /* 0xffffffffff067424 */ /* 0x000fce00078e00ff */
[----:B-1---5:R-:W-:Y:S05]  /*7970*/  WARPSYNC.COLLECTIVE R6, `(.L_x_6910) ;  /* 0x0000000006087348 */ /* 0x022fea0003c00000 */
[----:B------:R2:W3:Y:S02]  /*7980*/  SHFL.BFLY P0, R4, R7, R5, R4 ;  /* 0x0c00000507047389 */ /* 0x0004e40000000004 */
[----:B-123-5:R-:W-:Y:S05]  /*7990*/  ENDCOLLECTIVE ;  /* 0x000000000000791b */ /* 0x02efea0003800000 */
.L_x_6910:
        /* <DEDUP_REMOVED lines=8> */
.L_x_6911:
[----:B------:R-:W-:Y:S01]  /*7a20*/  MOV R8, R4 ;  /* 0x0000000400087202 */ /* 0x000fe20000000f00 */
[----:B------:R-:W-:Y:S01]  /*7a30*/  IMAD.MOV.U32 R7, RZ, RZ, R162 ;  /* 0x000000ffff077224 */ /* 0x000fe200078e00a2 */
[----:B------:R-:W-:Y:S02]  /*7a40*/  MOV R4, 0x1f ;  /* 0x0000001f00047802 */ /* 0x000fe40000000f00 */
[----:B------:R-:W-:-:S07]  /*7a50*/  MOV R5, 0x2 ;  /* 0x0000000200057802 */ /* 0x000fce0000000f00 */
[----:B------:R-:W-:Y:S05]  /*7a60*/  WARPSYNC.COLLECTIVE R6, `(.L_x_6912) ;  /* 0x0000000006087348 */ /* 0x000fea0003c00000 */
[----:B------:R1:W2:Y:S02]  /*7a70*/  SHFL.BFLY P0, R4, R7, R5, R4 ;  /* 0x0c00000507047389 */ /* 0x0002a40000000004 */
[----:B-12---:R-:W-:Y:S05]  /*7a80*/  ENDCOLLECTIVE ;  /* 0x000000000000791b */ /* 0x006fea0003800000 */
.L_x_6912:
[----:B------:R-:W-:Y:S01]  /*7a90*/  FADD.FTZ R162, R4, R162 ;  /* 0x000000a204a27221 */ /* 0x000fe20000010000 */
[----:B------:R-:W-:Y:S02]  /*7aa0*/  MOV R4, 0x1f ;  /* 0x0000001f00047802 */ /* 0x000fe40000000f00 */
[----:B------:R-:W-:Y:S01]  /*7ab0*/  MOV R5, 0x1 ;  /* 0x0000000100057802 */ /* 0x000fe20000000f00 */
[----:B------:R-:W-:-:S07]  /*7ac0*/  IMAD.MOV.U32 R7, RZ, RZ, R162 ;  /* 0x000000ffff077224 */ /* 0x000fce00078e00a2 */
[----:B------:R-:W-:Y:S05]  /*7ad0*/  WARPSYNC.COLLECTIVE R6, `(.L_x_6913) ;  /* 0x0000000006087348 */ /* 0x000fea0003c00000 */
[----:B------:R1:W2:Y:S02]  /*7ae0*/  SHFL.BFLY P0, R4, R7, R5, R4 ;  /* 0x0c00000507047389 */ /* 0x0002a40000000004 */
[----:B-12---:R-:W-:Y:S05]  /*7af0*/  ENDCOLLECTIVE ;  /* 0x000000000000791b */ /* 0x006fea0003800000 */
.L_x_6913:
[----:B------:R-:W-:Y:S01]  /*7b00*/  FADD.FTZ R5, R163, R8 ;  /* 0x00000008a3057221 */ /* 0x000fe20000010000 */
[----:B------:R-:W-:Y:S06]  /*7b10*/  BRA `(.L_x_6914) ;  /* 0xfffffff000cc7947 */ /* 0x000fec000383ffff */
.L_x_6915:
        /* <DEDUP_REMOVED lines=14> */
.L_x_11693:


//--------------------- .text._ZN5flash24flash_fwd_splitkv_kernelI23Flash_fwd_kernel_traitsILi96ELi64ELi64ELi4ELb0ELb0EN7cutlass6half_tE19Flash_kernel_traitsILi96ELi64ELi64ELi4ES3_EELb0ELb0ELb0ELb0ELb0ELb0ELb0ELb0EEEvNS_16Flash_fwd_paramsE --------------------------
	.section	.text._ZN5flash24flash_fwd_splitkv_kernelI23Flash_fwd_kernel_traitsILi96ELi64ELi64ELi4ELb0ELb0EN7cutlass6half_tE19Flash_kernel_traitsILi96ELi64ELi64ELi4ES3_EELb0ELb0ELb0ELb0ELb0ELb0ELb0ELb0EEEvNS_16Flash_fwd_paramsE,"ax",@progbits
	.align	128
        .global         _ZN5flash24flash_fwd_splitkv_kernelI23Flash_fwd_kernel_traitsILi96ELi64ELi64ELi4ELb0ELb0EN7cutlass6half_tE19Flash_kernel_traitsILi96ELi64ELi64ELi4ES3_EELb0ELb0ELb0ELb0ELb0ELb0ELb0ELb0EEEvNS_16Flash_fwd_paramsE
        .type           _ZN5flash24flash_fwd_splitkv_kernelI23Flash_fwd_kernel_traitsILi96ELi64ELi64ELi4ELb0ELb0EN7cutlass6half_tE19Flash_kernel_traitsILi96ELi64ELi64ELi4ES3_EELb0ELb0ELb0ELb0ELb0ELb0ELb0ELb0EEEvNS_16Flash_fwd_paramsE,@function
        .size           _ZN5flash24flash_fwd_splitkv_kernelI23Flash_fwd_kernel_traitsILi96ELi64ELi64ELi4ELb0ELb0EN7cutlass6half_tE19Flash_kernel_traitsILi96ELi64ELi64ELi4ES3_EELb0ELb0ELb0ELb0ELb0ELb0ELb0ELb0EEEvNS_16Flash_fwd_paramsE,(.L_x_11694 - _ZN5flash24flash_fwd_splitkv_kernelI23Flash_fwd_kernel_traitsILi96ELi64ELi64ELi4ELb0ELb0EN7cutlass6half_tE19Flash_kernel_traitsILi96ELi64ELi64ELi4ES3_EELb0ELb0ELb0ELb0ELb0ELb0ELb0ELb0EEEvNS_16Flash_fwd_paramsE)
        .other          _ZN5flash24flash_fwd_splitkv_kernelI23Flash_fwd_kernel_traitsILi96ELi64ELi64ELi4ELb0ELb0EN7cutlass6half_tE19Flash_kernel_traitsILi96ELi64ELi64ELi4ES3_EELb0ELb0ELb0ELb0ELb0ELb0ELb0ELb0EEEvNS_16Flash_fwd_paramsE,@"STO_CUDA_ENTRY STV_DEFAULT"
_ZN5flash24flash_fwd_splitkv_kernelI23Flash_fwd_kernel_traitsILi96ELi64ELi64ELi4ELb0ELb0EN7cutlass6half_tE19Flash_kernel_traitsILi96ELi64ELi64ELi4ES3_EELb0ELb0ELb0ELb0ELb0ELb0ELb0ELb0EEEvNS_16Flash_fwd_paramsE:
.text._ZN5flash24flash_fwd_splitkv_kernelI23Flash_fwd_kernel_traitsILi96ELi64ELi64ELi4ELb0ELb0EN7cutlass6half_tE19Flash_kernel_traitsILi96ELi64ELi64ELi4ES3_EELb0ELb0ELb0ELb0ELb0ELb0ELb0ELb0EEEvNS_16Flash_fwd_paramsE:
[----:B------:R-:W-:Y:S01]  /*0000*/  LDC R1, c[0x0][0x37c] ;  /* 0x0000df00ff017b82 */ /* 0x000fe20000000800 */
[----:B------:R-:W1:Y:S07]  /*0010*/  S2R R149, SR_CTAID.X ;  /* 0x0000000000957919 */ /* 0x000e6e0000002500 */
[----:B------:R-:W2:Y:S01]  /*0020*/  LDC.64 R2, c[0x0][0x348] ;  /* 0x0000d200ff027b82 */ /* 0x000ea20000000a00 */
[----:B------:R-:W-:Y:S01]  /*0030*/  BSSY.RECONVERGENT B2, `(.L_x_6916) ;  /* 0x0000005000027945 */ /* 0x000fe20003800200 */
[----:B------:R-:W-:Y:S01]  /*0040*/  MOV R146, 0x80 ;  /* 0x0000008000927802 */ /* 0x000fe20000000f00 */
[----:B------:R-:W3:Y:S01]  /*0050*/  S2R R148, SR_CTAID.Y ;  /* 0x0000000000947919 */ /* 0x000ee20000002600 */
[----:B------:R-:W4:Y:S05]  /*0060*/  S2R R147, SR_CTAID.Z ;  /* 0x0000000000937919 */ /* 0x000f2a0000002700 */
[----:B-1234-:R-:W-:Y:S05]  /*0070*/  CALL.REL.NOINC `($_ZN5flash24flash_fwd_splitkv_kernelI23Flash_fwd_kernel_traitsILi96ELi64ELi64ELi4ELb0ELb0EN7cutlass6half_tE19Flash_kernel_traitsILi96ELi64ELi64ELi4ES3_EELb0ELb0ELb0ELb0ELb0ELb0ELb0ELb0EEEvNS_16Flash_fwd_paramsE$_ZN5flash30compute_attn_1rowblock_splitkvI23Flash_fwd_kernel_traitsILi96ELi64ELi64ELi4ELb0ELb0EN7cutlass6half_tE19Flash_kernel_traitsILi96ELi64ELi64ELi4ES3_EELb0ELb0ELb0ELb0ELb0ELb0ELb0ELb0ENS_16Flash_fwd_paramsEEEvRKT8_iiiii) ;  /* 0x0000000000087944 */ /* 0x01efea0003c00000 */
[----:B------:R-:W-:Y:S05]  /*0080*/  BSYNC.RECONVERGENT B2 ;  /* 0x0000000000027941 */ /* 0x000fea0003800200 */
.L_x_6916:
[----:B------:R-:W-:Y:S05]  /*0090*/  EXIT ;  /* 0x000000000000794d */ /* 0x000fea0003800000 */
        .type           $_ZN5flash24flash_fwd_splitkv_kernelI23Flash_fwd_kernel_traitsILi96ELi64ELi64ELi4ELb0ELb0EN7cutlass6half_tE19Flash_kernel_traitsILi96ELi64ELi64ELi4ES3_EELb0ELb0ELb0ELb0ELb0ELb0ELb0ELb0EEEvNS_16Flash_fwd_paramsE$_ZN5flash30compute_attn_1rowblock_splitkvI23Flash_fwd_kernel_traitsILi96ELi64ELi64ELi4ELb0ELb0EN7cutlass6half_tE19Flash_kernel_traitsILi96ELi64ELi64ELi4ES3_EELb0ELb0ELb0ELb0ELb0ELb0ELb0ELb0ENS_16Flash_fwd_paramsEEEvRKT8_iiiii,@function
        .size           $_ZN5flash24flash_fwd_splitkv_kernelI23Flash_fwd_kernel_traitsILi96ELi64ELi64ELi4ELb0ELb0EN7cutlass6half_tE19Flash_kernel_traitsILi96ELi64ELi64ELi4ES3_EELb0ELb0ELb0ELb0ELb0ELb0ELb0ELb0EEEvNS_16Flash_fwd_paramsE$_ZN5flash30compute_attn_1rowblock_splitkvI23Flash_fwd_kernel_traitsILi96ELi64ELi64ELi4ELb0ELb0EN7cutlass6half_tE19Flash_kernel_traitsILi96ELi64ELi64ELi4ES3_EELb0ELb0ELb0ELb0ELb0ELb0ELb0ELb0ENS_16Flash_fwd_paramsEEEvRKT8_iiiii,(.L_x_11694 - $_ZN5flash24flash_fwd_splitkv_kernelI23Flash_fwd_kernel_traitsILi96ELi64ELi64ELi4ELb0ELb0EN7cutlass6half_tE19Flash_kernel_traitsILi96ELi64ELi64ELi4ES3_EELb0ELb0ELb0ELb0ELb0ELb0ELb0ELb0EEEvNS_16Flash_fwd_paramsE$_ZN5flash30compute_attn_1rowblock_splitkvI23Flash_fwd_kernel_traitsILi96ELi64ELi64ELi4ELb0ELb0EN7cutlass6half_tE19Flash_kernel_traitsILi96ELi64ELi64ELi4ES3_EELb0ELb0ELb0ELb0ELb0ELb0ELb0ELb0ENS_16Flash_fwd_paramsEEEvRKT8_iiiii)
$_ZN5flash24flash_fwd_splitkv_kernelI23Flash_fwd_kernel_traitsILi96ELi64ELi64ELi4ELb0ELb0EN7cutlass6half_tE19Flash_kernel_traitsILi96ELi64ELi64ELi4ES3_EELb0ELb0ELb0ELb0ELb0ELb0ELb0ELb0EEEvNS_16Flash_fwd_paramsE$_ZN5flash30compute_attn_1rowblock_splitkvI23Flash_fwd_kernel_traitsILi96ELi64ELi64ELi4ELb0ELb0EN7cutlass6half_tE19Flash_kernel_traitsILi96ELi64ELi64ELi4ES3_EELb0ELb0ELb0ELb0ELb0ELb0ELb0ELb0ENS_16Flash_fwd_paramsEEEvRKT8_iiiii:
        /* <DEDUP_REMOVED lines=20> */
[----:B------:R-:W-:-:S05]  /*01e0*/  SHF.R.U32.HI R0, RZ, 0x1e, R148 ;  /* 0x0000001eff007819 */ /* 0x000fca0000011694 */
[----:B------:R1:W5:Y:S01]  /*01f0*/  @P2 LD.E R154, desc[UR4][R20.64] ;  /* 0x00000004149a2980 */ /* 0x000362000c101900 */
[----:B------:R-:W-:Y:S01]  /*0200*/  ISETP.NE.U32.AND P2, PT, R10, RZ, PT ;  /* 0x000000ff0a00720c */ /* 0x000fe20003f45070 */
[----:B------:R-:W-:-:S03]  /*0210*/  IMAD.MOV.U32 R15, RZ, RZ, RZ ;  /* 0x000000ffff0f7224 */ /* 0x000fc600078e00ff */
[----:B------:R-:W-:Y:S01]  /*0220*/  ISETP.NE.AND.EX P2, PT, R11, RZ, PT, P2 ;  /* 0x000000ff0b00720c */ /* 0x000fe20003f45320 */
        /* <DEDUP_REMOVED lines=13> */
.L_x_6918:
[----:B------:R-:W-:Y:S05]  /*0300*/  BSYNC.RECONVERGENT B0 ;  /* 0x0000000000007941 */ /* 0x000fea0003800200 */
.L_x_6917:
[----:B------:R-:W-:Y:S04]  /*0310*/  BSSY.RECONVERGENT B0, `(.L_x_6919) ;  /* 0x0000007000007945 */ /* 0x000fe80003800200 */
[----:B------:R-:W-:Y:S05]  /*0320*/  @!P3 BRA `(.L_x_6920) ;  /* 0x000000000014b947 */ /* 0x000fea0003800000 */
[----:B-----5:R-:W3:Y:S02]  /*0330*/  LD.E.U8 R6, desc[UR4][R2.64+0x1b2] ;  /* 0x0001b20402067980 */ /* 0x020ee4000c101100 */
[----:B---3--:R-:W-:-:S13]  /*0340*/  ISETP.NE.AND P1, PT, R6, RZ, PT ;  /* 0x000000ff0600720c */ /* 0x008fda0003f25270 */
[----:B------:R-:W3:Y:S02]  /*0350*/  @P1 LD.E R7, desc[UR4][R10.64+0x4] ;  /* 0x000004040a071980 */ /* 0x000ee4000c101900 */
[----:B---3--:R-:W-:-:S06]  /*0360*/  @P1 IADD3 R6, PT, PT, R7, -R16, RZ ;  /* 0x8000001007061210 */ /* 0x008fcc0007ffe0ff */
[----:B------:R3:W5:Y:S02]  /*0370*/  @!P1 LD.E R6, desc[UR4][R10.64] ;  /* 0x000000040a069980 */ /* 0x000764000c101900 */
.L_x_6920:
[----:B------:R-:W-:Y:S05]  /*0380*/  BSYNC.RECONVERGENT B0 ;  /* 0x0000000000007941 */ /* 0x000fea0003800200 */
.L_x_6919:
        /* <DEDUP_REMOVED lines=8> */
.L_x_6922:
[----:B------:R-:W4:Y:S01]  /*0410*/  LD.E.64 R8, desc[UR4][R2.64+0x108] ;  /* 0x0001080402087980 */ /* 0x000f22000c101b00 */
[----:B------:R-:W-:Y:S01]  /*0420*/  BSSY.RECONVERGENT B0, `(.L_x_6924) ;  /* 0x0000006000007945 */ /* 0x000fe20003800200 */
[----:B------:R-:W-:Y:S01]  /*0430*/  IMAD.MOV.U32 R85, RZ, RZ, RZ ;  /* 0x000000ffff557224 */ /* 0x000fe200078e00ff */
[----:B----4-:R-:W-:-:S04]  /*0440*/  ISETP.NE.U32.AND P0, PT, R8, RZ, PT ;  /* 0x000000ff0800720c */ /* 0x010fc80003f05070 */
[----:B------:R-:W-:-:S13]  /*0450*/  ISETP.NE.AND.EX P0, PT, R9, RZ, PT, P0 ;  /* 0x000000ff0900720c */ /* 0x000fda0003f05300 */
[----:B------:R-:W-:Y:S05]  /*0460*/  @!P0 BRA `(.L_x_6925) ;  /* 0x0000000000048947 */ /* 0x000fea0003800000 */
[----:B------:R4:W5:Y:S02]  /*0470*/  LD.E R85, desc[UR4][R2.64+0xbc] ;  /* 0x0000bc0402557980 */ /* 0x000964000c101900 */
.L_x_6925:
[----:B------:R-:W-:Y:S05]  /*0480*/  BSYNC.RECONVERGENT B0 ;  /* 0x0000000000007941 */ /* 0x000fea0003800200 */
.L_x_6924:
[----:B-----5:R-:W-:Y:S02]  /*0490*/  IADD3 R85, PT, PT, R85, R6, -R15 ;  /* 0x0000000655557210 */ /* 0x020fe40007ffe80f */
.L_x_6923:
[----:B------:R-:W-:Y:S05]  /*04a0*/  BSYNC.RECONVERGENT B1 ;  /* 0x0000000000017941 */ /* 0x000fea0003800200 */
.L_x_6921:
[----:B------:R-:W-:Y:S01]  /*04b0*/  IMAD.SHL.U32 R136, R149, 0x40, RZ ;  /* 0x0000004095887824 */ /* 0x000fe200078e00ff */
[----:B------:R-:W-:Y:S01]  /*04c0*/  MOV R6, R146 ;  /* 0x0000009200067202 */ /* 0x000fe20000000f00 */
[----:B------:R-:W-:-:S03]  /*04d0*/  IMAD.MOV.U32 R7, RZ, RZ, 0x0 ;  /* 0x00000000ff077424 */ /* 0x000fc600078e00ff */
[----:B------:R-:W-:-:S13]  /*04e0*/  ISETP.GT.AND P0, PT, R13, R136, PT ;  /* 0x000000880d00720c */ /* 0x000fda0003f04270 */
[----:B-1234-:R-:W-:Y:S05]  /*04f0*/  @!P0 RET.REL.NODEC R6 `(_ZN5flash24flash_fwd_splitkv_kernelI23Flash_fwd_kernel_traitsILi96ELi64ELi64ELi4ELb0ELb0EN7cutlass6half_tE19Flash_kernel_traitsILi96ELi64ELi64ELi4ES3_EELb0ELb0ELb0ELb0ELb0ELb0ELb0ELb0EEEvNS_16Flash_fwd_paramsE) ;  /* 0xfffffff806c08950 */ /* 0x01efea0003c3ffff */
        /* <DEDUP_REMOVED lines=30> */
[-C--:B---3--:R-:W-:Y:S02]  /*06e0*/  IMAD R4, R4, R148.reuse, R147 ;  /* 0x0000009404047224 */ /* 0x088fe400078e0293 */
        /* <DEDUP_REMOVED lines=18> */
[-C--:B------:R-:W-:Y:S01]  /*0810*/  IMAD R2, R15, R147.reuse, RZ ;  /* 0x000000930f027224 */ /* 0x080fe200078e02ff */
        /* <DEDUP_REMOVED lines=21> */
.L_x_6928:
[----:B------:R-:W-:Y:S05]  /*0970*/  BSYNC.RECONVERGENT B0 ;  /* 0x0000000000007941 */ /* 0x000fea0003800200 */
.L_x_6927:
        /* <DEDUP_REMOVED lines=17> */
.L_x_6930:
[----:B------:R-:W-:Y:S05]  /*0a90*/  BSYNC.RECONVERGENT B0 ;  /* 0x0000000000007941 */ /* 0x000fea0003800200 */
.L_x_6929:
[----:B------:R-:W-:Y:S01]  /*0aa0*/  MOV R147, 0x0 ;  /* 0x0000000000937802 */ /* 0x000fe20000000f00 */
[----:B------:R1:W-:Y:S03]  /*0ab0*/  @!P6 ST.E desc[UR4][R6.64], R3 ;  /* 0x000000030600e985 */ /* 0x0003e6000c101904 */
[----:B-12--5:R-:W-:Y:S05]  /*0ac0*/  @P5 RET.REL.NODEC R146 `(_ZN5flash24flash_fwd_splitkv_kernelI23Flash_fwd_kernel_traitsILi96ELi64ELi64ELi4ELb0ELb0EN7cutlass6half_tE19Flash_kernel_traitsILi96ELi64ELi64ELi4ES3_EELb0ELb0ELb0ELb0ELb0ELb0ELb0ELb0EEEvNS_16Flash_fwd_paramsE) ;  /* 0xfffffff4924c5950 */ /* 0x026fea0003c3ffff */
[----:B------:R-:W-:Y:S02]  /*0ad0*/  MOV R3, 0x7f800000 ;  /* 0x7f80000000037802 */ /* 0x000fe40000000f00 */
[----:B------:R-:W-:-:S03]  /*0ae0*/  MOV R147, 0x0 ;  /* 0x0000000000937802 */ /* 0x000fc60000000f00 */
[----:B------:R1:W-:Y:S02]  /*0af0*/  ST.E desc[UR4][R6.64+0x80], R3 ;  /* 0x0000800306007985 */ /* 0x0003e4000c101904 */
[----:B-1----:R-:W-:Y:S05]  /*0b00*/  RET.REL.NODEC R146 `(_ZN5flash24flash_fwd_splitkv_kernelI23Flash_fwd_kernel_traitsILi96ELi64ELi64ELi4ELb0ELb0EN7cutlass6half_tE19Flash_kernel_traitsILi96ELi64ELi64ELi4ES3_EELb0ELb0ELb0ELb0ELb0ELb0ELb0ELb0EEEvNS_16Flash_fwd_paramsE) ;  /* 0xfffffff4923c7950 */ /* 0x002fea0003c3ffff */
.L_x_6926:
        /* <DEDUP_REMOVED lines=13> */
[----:B------:R-:W3:Y:S01]  /*0be0*/  LD.E.64 R8, desc[UR4][R2.64+0x168] ;  /* 0x0001680402087980 */ /* 0x000ee2000c101b00 */
[----:B------:R-:W-:Y:S02]  /*0bf0*/  MOV R90, R2 ;  /* 0x00000002005a7202 */ /* 0x000fe40000000f00 */
[----:B------:R-:W-:-:S05]  /*0c00*/  MOV R91, R3 ;  /* 0x00000003005b7202 */ /* 0x000fca0000000f00 */
[----:B------:R-:W4:Y:S01]  /*0c10*/  LD.E R22, desc[UR4][R90.64+0x68] ;  /* 0x000068045a167980 */ /* 0x000f22000c101900 */
[----:B------:R-:W-:-:S03]  /*0c20*/  LEA R152, R84, 0xffffffc0, 0x6 ;  /* 0xffffffc054987811 */ /* 0x000fc600078e30ff */
[----:B------:R-:W4:Y:S01]  /*0c30*/  LD.E.64 R24, desc[UR4][R90.64+0x20] ;  /* 0x000020045a187980 */ /* 0x000f22000c101b00 */
[----:B-1----:R-:W-:-:S03]  /*0c40*/  IABS R4, R152 ;  /* 0x0000009800047213 */ /* 0x002fc60000000000 */
[----:B------:R-:W4:Y:S04]  /*0c50*/  LD.E.64 R20, desc[UR4][R90.64+0x50] ;  /* 0x000050045a147980 */ /* 0x000f28000c101b00 */
[----:B------:R-:W4:Y:S04]  /*0c60*/  LD.E.64 R18, desc[UR4][R90.64+0x28] ;  /* 0x000028045a127980 */ /* 0x000f28000c101b00 */
[----:B------:R-:W5:Y:S01]  /*0c70*/  LD.E.64 R32, desc[UR4][R90.64+0x58] ;  /* 0x000058045a207980 */ /* 0x000f62000c101b00 */
[----:B--2---:R-:W-:-:S04]  /*0c80*/  IABS R5, R15 ;  /* 0x0000000f00057213 */ /* 0x004fc80000000000 */
[----:B------:R-:W1:Y:S08]  /*0c90*/  I2F.RP R6, R5 ;  /* 0x0000000500067306 */ /* 0x000e700000209400 */
[----:B-1----:R-:W1:Y:S02]  /*0ca0*/  MUFU.RCP R10, R6 ;  /* 0x00000006000a7308 */ /* 0x002e640000001000 */
[----:B-1----:R-:W-:-:S06]  /*0cb0*/  VIADD R10, R10, 0xffffffe ;  /* 0x0ffffffe0a0a7836 */ /* 0x002fcc0000000000 */
[----:B------:R-:W1:Y:S02]  /*0cc0*/  F2I.FTZ.U32.TRUNC.NTZ R11, R10 ;  /* 0x0000000a000b7305 */ /* 0x000e64000021f000 */
[----:B-1----:R-:W-:Y:S01]  /*0cd0*/  IADD3 R0, PT, PT, RZ, -R11, RZ ;  /* 0x8000000bff007210 */ /* 0x002fe20007ffe0ff */
[----:B------:R-:W-:-:S04]  /*0ce0*/  IMAD.MOV.U32 R10, RZ, RZ, RZ ;  /* 0x000000ffff0a7224 */ /* 0x000fc800078e00ff */
[----:B------:R-:W-:Y:S01]  /*0cf0*/  IMAD R7, R0, R5, RZ ;  /* 0x0000000500077224 */ /* 0x000fe200078e02ff */
[----:B------:R-:W-:-:S03]  /*0d00*/  IABS R0, R15 ;  /* 0x0000000f00007213 */ /* 0x000fc60000000000 */
[----:B------:R-:W-:Y:S01]  /*0d10*/  IMAD.HI.U32 R7, R11, R7, R10 ;  /* 0x000000070b077227 */ /* 0x000fe200078e000a */
[----:B------:R-:W-:-:S05]  /*0d20*/  IADD3 R0, PT, PT, RZ, -R0, RZ ;  /* 0x80000000ff007210 */ /* 0x000fca0007ffe0ff */
[----:B------:R-:W-:Y:S02]  /*0d30*/  IMAD.HI.U32 R12, R7, R4, RZ ;  /* 0x00000004070c7227 */ /* 0x000fe400078e00ff */
[----:B------:R-:W5:Y:S02]  /*0d40*/  LD.E.64 R6, desc[UR4][R90.64+0x40] ;  /* 0x000040045a067980 */ /* 0x000f64000c101b00 */
[----:B------:R-:W-:-:S05]  /*0d50*/  IMAD R0, R12, R0, R4 ;  /* 0x000000000c007224 */ /* 0x000fca00078e0204 */
[----:B------:R-:W-:-:S13]  /*0d60*/  ISETP.GT.U32.AND P2, PT, R5, R0, PT ;  /* 0x000000000500720c */ /* 0x000fda0003f44070 */
[----:B------:R-:W-:-:S05]  /*0d70*/  @!P2 IMAD.IADD R0, R0, 0x1, -R5 ;  /* 0x000000010000a824 */ /* 0x000fca00078e0a05 */
[----:B------:R-:W-:Y:S02]  /*0d80*/  ISETP.GE.U32.AND P0, PT, R0, R5, PT ;  /* 0x000000050000720c */ /* 0x000fe40003f06070 */
[----:B------:R-:W-:Y:S01]  /*0d90*/  LOP3.LUT R0, R152, R15, RZ, 0x3c, !PT ;  /* 0x0000000f98007212 */ /* 0x000fe200078e3cff */
[----:B------:R-:W2:Y:S01]  /*0da0*/  LD.E.64 R4, desc[UR4][R90.64+0x38] ;  /* 0x000038045a047980 */ /* 0x000ea2000c101b00 */
        /* <DEDUP_REMOVED lines=38> */
[----:B------:R-:W-:-:S04]  /*1010*/  SHF.R.S32.HI R23, RZ, 0x1f, R16 ;  /* 0x0000001fff177819 */ /* 0x000fc80000011410 */
[----:B------:R-:W-:Y:S02]  /*1020*/  @!P0 IADD3 R11, PT, PT, -R11, RZ, RZ ;  /* 0x000000ff0b0b8210 */ /* 0x000fe40007ffe1ff */
[----:B------:R-:W-:-:S05]  /*1030*/  @!P1 LOP3.LUT R11, RZ, R22, RZ, 0x33, !PT ;  /* 0x00000016ff0b9212 */ /* 0x000fca00078e33ff */
[----:B------:R-:W-:Y:S02]  /*1040*/  IMAD R15, R21, R11, RZ ;  /* 0x0000000b150f7224 */ /* 0x000fe400078e02ff */
[----:B--2---:R-:W-:-:S04]  /*1050*/  IMAD R8, R5, R16, RZ ;  /* 0x0000001005087224 */ /* 0x004fc800078e02ff */
        /* <DEDUP_REMOVED lines=19> */
.L_x_6932:
[----:B------:R-:W2:Y:S01]  /*1190*/  LD.E R22, desc[UR4][R2.64+0x68] ;  /* 0x0000680402167980 */ /* 0x000ea2000c101900 */
[----:B------:R-:W-:-:S03]  /*11a0*/  ISETP.NE.AND P2, PT, R16, -0x1, PT ;  /* 0xffffffff1000780c */ /* 0x000fc60003f45270 */
[----:B-1----:R-:W3:Y:S01]  /*11b0*/  LD.E.64 R4, desc[UR4][R2.64+0x38] ;  /* 0x0000380402047980 */ /* 0x002ee2000c101b00 */
[----:B------:R-:W-:Y:S01]  /*11c0*/  MOV R90, R2 ;  /* 0x00000002005a7202 */ /* 0x000fe20000000f00 */
[----:B------:R-:W-:Y:S02]  /*11d0*/  IMAD.MOV.U32 R91, RZ, RZ, R3 ;  /* 0x000000ffff5b7224 */ /* 0x000fe400078e0003 */
[----:B------:R1:W5:Y:S04]  /*11e0*/  LD.E.64 R32, desc[UR4][R2.64+0x58] ;  /* 0x0000580402207980 */ /* 0x000368000c101b00 */
[----:B------:R-:W4:Y:S04]  /*11f0*/  LD.E.64 R6, desc[UR4][R90.64+0x40] ;  /* 0x000040045a067980 */ /* 0x000f28000c101b00 */
[----:B------:R-:W4:Y:S04]  /*1200*/  @!P2 LD.E.64 R24, desc[UR4][R2.64+0x20] ;  /* 0x000020040218a980 */ /* 0x000f28000c101b00 */
[----:B------:R-:W4:Y:S04]  /*1210*/  @!P2 LD.E.64 R20, desc[UR4][R2.64+0x28] ;  /* 0x000028040214a980 */ /* 0x000f28000c101b00 */
[----:B------:R-:W4:Y:S01]  /*1220*/  LD.E.64 R18, desc[UR4][R90.64+0x50] ;  /* 0x000050045a127980 */ /* 0x000f22000c101b00 */
[----:B------:R-:W-:-:S02]  /*1230*/  MOV R26, RZ ;  /* 0x000000ff001a7202 */ /* 0x000fc40000000f00 */
[----:B------:R-:W-:Y:S02]  /*1240*/  LEA R152, R84, 0xffffffc0, 0x6 ;  /* 0xffffffc054987811 */ /* 0x000fe400078e30ff */
[----:B------:R-:W-:Y:S02]  /*1250*/  CS2R R156, SRZ ;  /* 0x00000000009c7805 */ /* 0x000fe4000001ff00 */
        /* <DEDUP_REMOVED lines=47> */
[----:B------:R-:W-:Y:S01]  /*1550*/  @P2 IADD3 R15, PT, PT, R15, R16, RZ ;  /* 0x000000100f0f2210 */ /* 0x000fe20007ffe0ff */
[----:B------:R-:W-:Y:S01]  /*1560*/  IMAD.MOV.U32 R16, RZ, RZ, R10 ;  /* 0x000000ffff107224 */ /* 0x000fe200078e000a */
[----:B------:R-:W-:Y:S01]  /*1570*/  @!P2 IADD3 R25, PT, PT, R25, R0, RZ ;  /* 0x000000001919a210 */ /* 0x000fe20007ffe0ff */
[----:B------:R-:W-:Y:S01]  /*1580*/  @!P2 IMAD R0, R21, R14, RZ ;  /* 0x0000000e1500a224 */ /* 0x000fe200078e02ff */
[----:B------:R-:W-:Y:S01]  /*1590*/  @!P2 SHF.R.S32.HI R9, RZ, 0x1f, R14 ;  /* 0x0000001fff09a819 */ /* 0x000fe2000001140e */
[-C--:B------:R-:W-:Y:S01]  /*15a0*/  IMAD R11, R19, R12.reuse, RZ ;  /* 0x0000000c130b7224 */ /* 0x080fe200078e02ff */
[----:B------:R-:W-:Y:S01]  /*15b0*/  SHF.R.S32.HI R8, RZ, 0x1f, R12 ;  /* 0x0000001fff087819 */ /* 0x000fe2000001140c */
[----:B------:R-:W-:-:S04]  /*15c0*/  IMAD.WIDE.U32 R16, R18, R12, R16 ;  /* 0x0000000c12107225 */ /* 0x000fc800078e0010 */
[----:B------:R-:W-:Y:S02]  /*15d0*/  @!P2 IMAD R0, R20, R9, R0 ;  /* 0x000000091400a224 */ /* 0x000fe400078e0200 */
[----:B------:R-:W-:Y:S02]  /*15e0*/  IMAD R18, R18, R8, R11 ;  /* 0x0000000812127224 */ /* 0x000fe400078e020b */
[----:B------:R-:W-:-:S04]  /*15f0*/  @!P2 IMAD.WIDE.U32 R20, R20, R14, R24 ;  /* 0x0000000e1414a225 */ /* 0x000fc800078e0018 */
[-C--:B------:R-:W-:Y:S02]  /*1600*/  @P2 IMAD R8, R7, R15.reuse, RZ ;  /* 0x0000000f07082224 */ /* 0x080fe400078e02ff */
[----:B------:R-:W-:Y:S01]  /*1610*/  @P2 IMAD.WIDE.U32 R14, R6, R15, RZ ;  /* 0x0000000f060e2225 */ /* 0x000fe200078e00ff */
[----:B------:R-:W-:Y:S02]  /*1620*/  @!P2 IADD3 R11, PT, PT, R21, R0, RZ ;  /* 0x00000000150ba210 */ /* 0x000fe40007ffe0ff */
[----:B------:R-:W-:Y:S01]  /*1630*/  @!P2 MOV R12, R20 ;  /* 0x00000014000ca202 */ /* 0x000fe20000000f00 */
[----:B------:R-:W-:Y:S01]  /*1640*/  IMAD.MOV.U32 R10, RZ, RZ, R16 ;  /* 0x000000ffff0a7224 */ /* 0x000fe200078e0010 */
[----:B------:R-:W-:Y:S01]  /*1650*/  IADD3 R0, PT, PT, R17, R18, RZ ;  /* 0x0000001211007210 */ /* 0x000fe20007ffe0ff */
[----:B------:R-:W-:Y:S01]  /*1660*/  @P2 IMAD.MOV.U32 R12, RZ, RZ, R14 ;  /* 0x000000ffff0c2224 */ /* 0x000fe200078e000e */
[----:B------:R-:W-:Y:S02]  /*1670*/  @P2 IADD3 R11, PT, PT, R15, R8, RZ ;  /* 0x000000080f0b2210 */ /* 0x000fe40007ffe0ff */
[----:B-1----:R-:W-:-:S02]  /*1680*/  MOV R16, R152 ;  /* 0x0000009800107202 */ /* 0x002fc40000000f00 */
.L_x_6933:
[----:B------:R-:W-:Y:S05]  /*1690*/  BSYNC.RECONVERGENT B0 ;  /* 0x0000000000007941 */ /* 0x000fea0003800200 */
.L_x_6931:
        /* <DEDUP_REMOVED lines=29> */
[----:B------:R-:W-:Y:S02]  /*1870*/  IMAD R17, R23, R6, RZ ;  /* 0x0000000617117224 */ /* 0x000fe400078e02ff */
[----:B------:R-:W-:-:S06]  /*1880*/  IMAD.SHL.U32 R137, R128, 0x8, RZ ;  /* 0x0000000880897824 */ /* 0x000fcc00078e00ff */
[----:B------:R-:W-:Y:S01]  /*1890*/  @P3 IADD3 R25, PT, PT, R25, 0x1, RZ ;  /* 0x0000000119193810 */ /* 0x000fe20007ffe0ff */
[----:B------:R-:W-:-:S04]  /*18a0*/  IMAD R17, R16, R7, R17 ;  /* 0x0000000710117224 */ /* 0x000fc800078e0211 */
[----:B------:R-:W-:Y:S01]  /*18b0*/  @!P1 IMAD.MOV R25, RZ, RZ, -R25 ;  /* 0x000000ffff199224 */ /* 0x000fe200078e0a19 */
[----:B------:R-:W-:Y:S01]  /*18c0*/  @!P2 LOP3.LUT R25, RZ, R22, RZ, 0x33, !PT ;  /* 0x00000016ff19a212 */ /* 0x000fe200078e33ff */
[----:B------:R-:W-:Y:S01]  /*18d0*/  IMAD.WIDE.U32 R22, R16, R6, RZ ;  /* 0x0000000610167225 */ /* 0x000fe200078e00ff */
[----:B------:R-:W-:Y:S02]  /*18e0*/  LOP3.LUT R138, R137, 0x18, RZ, 0xc0, !PT ;  /* 0x00000018898a7812 */ /* 0x000fe400078ec0ff */
[----:B------:R-:W-:Y:S01]  /*18f0*/  SHF.R.S32.HI R16, RZ, 0x1f, R25 ;  /* 0x0000001fff107819 */ /* 0x000fe20000011419 */
[----:B------:R-:W-:Y:S01]  /*1900*/  IMAD R21, R33, R25, RZ ;  /* 0x0000001921157224 */ /* 0x000fe200078e02ff */
[----:B------:R-:W-:Y:S01]  /*1910*/  IADD3 R20, PT, PT, R23, R17, RZ ;  /* 0x0000001117147210 */ /* 0x000fe20007ffe0ff */
[----:B------:R-:W1:Y:S01]  /*1920*/  S2UR UR6, SR_CgaCtaId ;  /* 0x00000000000679c3 */ /* 0x000e620000008800 */
[----:B------:R-:W-:Y:S01]  /*1930*/  IADD3 R12, P2, P1, R22, R12, R138 ;  /* 0x0000000c160c7210 */ /* 0x000fe2000795e08a */
[----:B------:R-:W-:-:S04]  /*1940*/  IMAD.WIDE.U32 R22, R32, R25, RZ ;  /* 0x0000001920167225 */ /* 0x000fc800078e00ff */
[----:B------:R-:W-:Y:S01]  /*1950*/  IMAD R16, R16, R32, R21 ;  /* 0x0000002010107224 */ /* 0x000fe200078e0215 */
[----:B------:R-:W-:Y:S02]  /*1960*/  IADD3.X R20, PT, PT, R20, R11, RZ, P2, P1 ;  /* 0x0000000b14147210 */ /* 0x000fe400017e24ff */
[----:B------:R-:W-:Y:S01]  /*1970*/  IADD3 R22, P1, PT, R12, R22, RZ ;  /* 0x000000160c167210 */ /* 0x000fe20007f3e0ff */
[----:B------:R-:W-:Y:S02]  /*1980*/  IMAD.IADD R17, R23, 0x1, R16 ;  /* 0x0000000117117824 */ /* 0x000fe400078e0210 */
[----:B------:R-:W-:-:S03]  /*1990*/  IMAD.IADD R136, R13, 0x1, -R136 ;  /* 0x000000010d887824 */ /* 0x000fc600078e0a88 */
[----:B------:R-:W-:Y:S02]  /*19a0*/  IADD3.X R23, PT, PT, R20, R17, RZ, P1, !PT ;  /* 0x0000001114177210 */ /* 0x000fe40000ffe4ff */
[----:B------:R-:W-:Y:S02]  /*19b0*/  IADD3 R24, P1, PT, R138, R10, RZ ;  /* 0x0000000a8a187210 */ /* 0x000fe40007f3e0ff */
[----:B------:R-:W-:Y:S02]  /*19c0*/  SHF.R.U32.HI R12, RZ, 0x2, R128 ;  /* 0x00000002ff0c7819 */ /* 0x000fe40000011680 */
[----:B------:R-:W-:Y:S02]  /*19d0*/  IADD3.X R25, PT, PT, RZ, R0, RZ, P1, !PT ;  /* 0x00000000ff197210 */ /* 0x000fe40000ffe4ff */
[----:B------:R-:W-:Y:S01]  /*19e0*/  LOP3.LUT R155, R137, 0xc0, RZ, 0xc0, !PT ;  /* 0x000000c0899b7812 */ /* 0x000fe200078ec0ff */
[----:B------:R-:W-:-:S03]  /*19f0*/  UMOV UR7, 0x400 ;  /* 0x0000040000077882 */ /* 0x000fc60000000000 */
[----:B------:R-:W-:Y:S01]  /*1a00*/  LOP3.LUT R155, R155, 0x18, R128, 0xf8, !PT ;  /* 0x000000189b9b7812 */ /* 0x000fe200078ef880 */
[----:B-1----:R-:W-:Y:S01]  /*1a10*/  ULEA UR6, UR6, UR7, 0x18 ;  /* 0x0000000706067291 */ /* 0x002fe2000f8ec0ff */
[----:B------:R-:W-:Y:S01]  /*1a20*/  IMAD R17, R5, R12, RZ ;  /* 0x0000000c05117224 */ /* 0x000fe200078e02ff */
[----:B------:R-:W-:Y:S01]  /*1a30*/  LOP3.LUT R20, R137, 0x1f20, RZ, 0xc0, !PT ;  /* 0x00001f2089147812 */ /* 0x000fe200078ec0ff */
[----:B------:R-:W-:-:S04]  /*1a40*/  IMAD.WIDE.U32 R24, R12, R4, R24 ;  /* 0x000000040c187225 */ /* 0x000fc800078e0018 */
[----:B------:R-:W-:Y:S02]  /*1a50*/  IMAD R10, R7, R12, RZ ;  /* 0x0000000c070a7224 */ /* 0x000fe400078e02ff */
[----:B------:R-:W-:Y:S01]  /*1a60*/  IMAD.WIDE.U32 R22, R12, R6, R22 ;  /* 0x000000060c167225 */ /* 0x000fe200078e0016 */
[----:B------:R-:W-:Y:S02]  /*1a70*/  IADD3 R17, PT, PT, R25, R17, RZ ;  /* 0x0000001119117210 */ /* 0x000fe40007ffe0ff */
[----:B------:R-:W-:Y:S01]  /*1a80*/  MOV R132, UR6 ;  /* 0x0000000600847c02 */ /* 0x000fe20008000f00 */
[----:B------:R-:W-:Y:S01]  /*1a90*/  IMAD.IADD R21, R23, 0x1, R10 ;  /* 0x0000000117157824 */ /* 0x000fe200078e020a */
[----:B------:R-:W-:Y:S01]  /*1aa0*/  BSSY.RECONVERGENT B0, `(.L_x_6934) ;  /* 0x000003a000007945 */ /* 0x000fe20003800200 */
[----:B------:R-:W-:Y:S01]  /*1ab0*/  SHF.L.U64.HI R140, R6, 0x5, R7 ;  /* 0x00000005068c7819 */ /* 0x000fe20000010207 */
[----:B------:R-:W-:Y:S01]  /*1ac0*/  IMAD.SHL.U32 R141, R4, 0x20, RZ ;  /* 0x00000020048d7824 */ /* 0x000fe200078e00ff */
[----:B------:R-:W-:-:S02]  /*1ad0*/  SHF.L.U32 R139, R6, 0x5, RZ ;  /* 0x00000005068b7819 */ /* 0x000fc400000006ff */
[----:B------:R-:W-:Y:S02]  /*1ae0*/  SHF.L.U64.HI R142, R4, 0x5, R5 ;  /* 0x00000005048e7819 */ /* 0x000fe40000010205 */
[C---:B------:R-:W-:Y:S02]  /*1af0*/  LOP3.LUT R162, R138.reuse, 0x20, RZ, 0xfc, !PT ;  /* 0x000000208aa27812 */ /* 0x040fe400078efcff */
[----:B------:R-:W-:Y:S01]  /*1b00*/  LOP3.LUT R160, R138, 0x40, RZ, 0xfc, !PT ;  /* 0x000000408aa07812 */ /* 0x000fe200078efcff */
[----:B--2---:R-:W-:Y:S02]  /*1b10*/  @P0 IMAD R0, R19, R154, RZ ;  /* 0x0000009a13000224 */ /* 0x004fe400078e02ff */
[-C--:B---3--:R-:W-:Y:S02]  /*1b20*/  @!P0 IMAD R11, R31, R148.reuse, RZ ;  /* 0x000000941f0b8224 */ /* 0x088fe400078e02ff */
[----:B------:R-:W-:-:S04]  /*1b30*/  @!P0 IMAD.WIDE.U32 R30, R30, R148, RZ ;  /* 0x000000941e1e8225 */ /* 0x000fc800078e00ff */
[----:B------:R-:W-:Y:S02]  /*1b40*/  @!P0 IMAD.IADD R13, R31, 0x1, R11 ;  /* 0x000000011f0d8824 */ /* 0x000fe400078e020b */
[----:B------:R-:W-:Y:S02]  /*1b50*/  @!P0 IMAD.MOV.U32 R16, RZ, RZ, R30 ;  /* 0x000000ffff108224 */ /* 0x000fe400078e001e */
[----:B------:R-:W-:-:S04]  /*1b60*/  @P0 IMAD.WIDE.U32 R30, R18, R154, RZ ;  /* 0x0000009a121e0225 */ /* 0x000fc800078e00ff */
[----:B------:R-:W-:Y:S02]  /*1b70*/  @P0 IMAD.MOV.U32 R16, RZ, RZ, R30 ;  /* 0x000000ffff100224 */ /* 0x000fe400078e001e */
[----:B------:R-:W-:Y:S01]  /*1b80*/  @P0 IMAD.IADD R13, R31, 0x1, R0 ;  /* 0x000000011f0d0824 */ /* 0x000fe200078e0200 */
[----:B------:R-:W-:Y:S02]  /*1b90*/  ISETP.GE.AND P0, PT, R12, R136, PT ;  /* 0x000000880c00720c */ /* 0x000fe40003f06270 */
[----:B------:R-:W-:Y:S02]  /*1ba0*/  IADD3 R30, P1, PT, R138, R16, RZ ;  /* 0x000000108a1e7210 */ /* 0x000fe40007f3e0ff */
[----:B------:R-:W-:-:S03]  /*1bb0*/  LOP3.LUT R11, R155, R138, RZ, 0x3c, !PT ;  /* 0x0000008a9b0b7212 */ /* 0x000fc600078e3cff */
[----:B------:R-:W-:Y:S01]  /*1bc0*/  IMAD.X R31, RZ, RZ, R13, P1 ;  /* 0x000000ffff1f7224 */ /* 0x000fe200008e060d */
[----:B------:R-:W-:Y:S01]  /*1bd0*/  LOP3.LUT R11, R20, R11, RZ, 0xfc, !PT ;  /* 0x0000000b140b7212 */ /* 0x000fe200078efcff */
[-C--:B------:R-:W-:Y:S01]  /*1be0*/  IMAD R0, R15, R147.reuse, RZ ;  /* 0x000000930f007224 */ /* 0x080fe200078e02ff */
[----:B----4-:R-:W-:Y:S01]  /*1bf0*/  LEA R144, P3, R24, R26, 0x1 ;  /* 0x0000001a18907211 */ /* 0x010fe200078608ff */
[----:B------:R-:W-:Y:S01]  /*1c00*/  IMAD.WIDE.U32 R14, R14, R147, R30 ;  /* 0x000000930e0e7225 */ /* 0x000fe200078e001e */
[----:B------:R-:W-:-:S03]  /*1c10*/  LEA R158, P2, R22, R28, 0x1 ;  /* 0x0000001c169e7211 */ /* 0x000fc600078408ff */
[----:B------:R-:W-:Y:S01]  /*1c20*/  IMAD.MOV.U32 R13, RZ, RZ, RZ ;  /* 0x000000ffff0d7224 */ /* 0x000fe200078e00ff */
[----:B------:R-:W-:Y:S01]  /*1c30*/  LEA.HI.X R143, R24, R27, R17, 0x1, P3 ;  /* 0x0000001b188f7211 */ /* 0x000fe200018f0c11 */
[----:B------:R-:W-:Y:S01]  /*1c40*/  IMAD R166, R11, 0x2, R132 ;  /* 0x000000020ba67824 */ /* 0x000fe200078e0284 */
[----:B------:R-:W-:Y:S01]  /*1c50*/  LEA.HI.X R159, R22, R29, R21, 0x1, P2 ;  /* 0x0000001d169f7211 */ /* 0x000fe200010f0c15 */
[----:B------:R-:W-:Y:S01]  /*1c60*/  IMAD.WIDE.U32 R6, R149, 0x40, R12 ;  /* 0x0000004095067825 */ /* 0x000fe200078e000c */
[----:B------:R-:W-:Y:S01]  /*1c70*/  IADD3 R17, PT, PT, R15, R0, RZ ;  /* 0x000000000f117210 */ /* 0x000fe20007ffe0ff */
        /* <DEDUP_REMOVED lines=27> */
.L_x_6936:
[----:B------:R3:W-:Y:S02]  /*1e30*/  STS.128 [R166+0x2000], RZ ;  /* 0x002000ffa6007388 */ /* 0x0007e40000000c00 */
.L_x_6935:
[----:B------:R-:W-:Y:S05]  /*1e40*/  BSYNC.RECONVERGENT B0 ;  /* 0x0000000000007941 */ /* 0x000fea0003800200 */
.L_x_6934:
        /* <DEDUP_REMOVED lines=32> */
.L_x_6939:
[----:B------:R2:W-:Y:S02]  /*2050*/  STS.128 [R166+0x2800], RZ ;  /* 0x002800ffa6007388 */ /* 0x0005e40000000c00 */
.L_x_6938:
[----:B------:R-:W-:Y:S05]  /*2060*/  BSYNC.RECONVERGENT B0 ;  /* 0x0000000000007941 */ /* 0x000fea0003800200 */
.L_x_6937:
[----:B------:R-:W-:Y:S01]  /*2070*/  IMAD R0, R84, -0x40, R85 ;  /* 0xffffffc054007824 */ /* 0x000fe200078e0255 */
[----:B------:R-:W-:Y:S04]  /*2080*/  BSSY.RECONVERGENT B0, `(.L_x_6940) ;  /* 0x000001c000007945 */ /* 0x000fe80003800200 */
[----:B------:R-:W-:-:S04]  /*2090*/  IADD3 R0, PT, PT, R0, 0x40, RZ ;  /* 0x0000004000007810 */ /* 0x000fc80007ffe0ff */
        /* <DEDUP_REMOVED lines=25> */
.L_x_6942:
[----:B------:R4:W-:Y:S02]  /*2230*/  STS.128 [R166+0x5000], RZ ;  /* 0x005000ffa6007388 */ /* 0x0009e40000000c00 */
.L_x_6941:
[----:B------:R-:W-:Y:S05]  /*2240*/  BSYNC.RECONVERGENT B0 ;  /* 0x0000000000007941 */ /* 0x000fea0003800200 */
.L_x_6940:
        /* <DEDUP_REMOVED lines=24> */
.L_x_6945:
[----:B------:R4:W-:Y:S02]  /*23d0*/  STS.128 [R166+0x5800], RZ ;  /* 0x005800ffa6007388 */ /* 0x0009e40000000c00 */
.L_x_6944:
[----:B------:R-:W-:Y:S05]  /*23e0*/  BSYNC.RECONVERGENT B0 ;  /* 0x0000000000007941 */ /* 0x000fea0003800200 */
.L_x_6943:
[----:B------:R-:W0:Y:S01]  /*23f0*/  LDGDEPBAR ;  /* 0x00000000000079af */ /* 0x000e220000000000 */
[----:B------:R-:W-:-:S04]  /*2400*/  DEPBAR.LE SB0, 0x0 ;  /* 0x000080000000791a */ /* 0x000fc80000000000 */
[----:B------:R-:W-:Y:S05]  /*2410*/  WARPSYNC.ALL ;  /* 0x0000000000007948 */ /* 0x000fea0003800000 */
[----:B------:R-:W-:Y:S01]  /*2420*/  BSSY.RECONVERGENT B0, `(.L_x_6946) ;  /* 0x000001b000007945 */ /* 0x000fe20003800200 */
[----:B------:R-:W-:Y:S06]  /*2430*/  BAR.SYNC.DEFER_BLOCKING 0x0 ;  /* 0x0000000000007b1d */ /* 0x000fec0000010000 */
[----:B------:R-:W-:Y:S05]  /*2440*/  @P3 BRA `(.L_x_6947) ;  /* 0x0000000000543947 */ /* 0x000fea0003800000 */
[-C--:B-----5:R-:W-:Y:S02]  /*2450*/  ISETP.GE.AND P1, PT, R138, R153.reuse, PT ;  /* 0x000000998a00720c */ /* 0x0a0fe40003f26270 */
[----:B------:R-:W-:-:S11]  /*2460*/  ISETP.GE.AND P0, PT, R162, R153, PT ;  /* 0x00000099a200720c */ /* 0x000fd60003f06270 */
        /* <DEDUP_REMOVED lines=17> */
.L_x_6948:
[----:B------:R1:W-:Y:S01]  /*2580*/  STS.128 [R166+0x8000], RZ ;  /* 0x008000ffa6007388 */ /* 0x0003e20000000c00 */
[----:B------:R-:W-:Y:S05]  /*2590*/  BRA `(.L_x_6949) ;  /* 0x00000000000c7947 */ /* 0x000fea0003800000 */
.L_x_6947:
[----:B------:R1:W-:Y:S04]  /*25a0*/  STS.128 [R166+0x6000], RZ ;  /* 0x006000ffa6007388 */ /* 0x0003e80000000c00 */
[----:B------:R1:W-:Y:S04]  /*25b0*/  STS.128 [R166+0x7000], RZ ;  /* 0x007000ffa6007388 */ /* 0x0003e80000000c00 */
[----:B------:R1:W-:Y:S02]  /*25c0*/  STS.128 [R166+0x8000], RZ ;  /* 0x008000ffa6007388 */ /* 0x0003e40000000c00 */
.L_x_6949:
[----:B------:R-:W-:Y:S05]  /*25d0*/  BSYNC.RECONVERGENT B0 ;  /* 0x0000000000007941 */ /* 0x000fea0003800200 */
.L_x_6946:
        /* <DEDUP_REMOVED lines=27> */
.L_x_6952:
[----:B------:R1:W-:Y:S02]  /*2790*/  STS.128 [R166+0x8800], RZ ;  /* 0x008800ffa6007388 */ /* 0x0003e40000000c00 */
.L_x_6951:
[----:B------:R-:W-:Y:S05]  /*27a0*/  BSYNC.RECONVERGENT B0 ;  /* 0x0000000000007941 */ /* 0x000fea0003800200 */
.L_x_6950:
[C---:B-1----:R-:W-:Y:S01]  /*27b0*/  IMAD.SHL.U32 R5, R128.reuse, 0x10, RZ ;  /* 0x0000001080057824 */ /* 0x042fe200078e00ff */
[----:B------:R-:W-:Y:S01]  /*27c0*/  SHF.R.U32.HI R130, RZ, 0x1, R128 ;  /* 0x00000001ff827819 */ /* 0x000fe20000011680 */
[C---:B------:R-:W-:Y:S01]  /*27d0*/  IMAD.SHL.U32 R88, R128.reuse, 0x20, RZ ;  /* 0x0000002080587824 */ /* 0x040fe200078e00ff */
[C---:B------:R-:W-:Y:S01]  /*27e0*/  LOP3.LUT P0, RZ, R128.reuse, 0x4, RZ, 0xc0, !PT ;  /* 0x0000000480ff7812 */ /* 0x040fe2000780c0ff */
[----:B------:R-:W-:Y:S01]  /*27f0*/  IMAD.SHL.U32 R129, R128, 0x4, RZ ;  /* 0x0000000480817824 */ /* 0x000fe200078e00ff */
[C---:B------:R-:W-:Y:S01]  /*2800*/  LOP3.LUT R131, R5.reuse, 0x3e00, RZ, 0xc0, !PT ;  /* 0x00003e0005837812 */ /* 0x040fe200078ec0ff */
[----:B------:R-:W0:Y:S01]  /*2810*/  LDGDEPBAR ;  /* 0x00000000000079af */ /* 0x000e220000000000 */
[----:B------:R-:W-:Y:S01]  /*2820*/  LOP3.LUT R87, R130, 0x8, RZ, 0xc0, !PT ;  /* 0x0000000882577812 */ /* 0x000fe200078ec0ff */
[----:B------:R-:W-:Y:S01]  /*2830*/  BSSY.RECONVERGENT B1, `(.L_x_6953) ;  /* 0x0000117000017945 */ /* 0x000fe20003800200 */
[----:B------:R-:W-:Y:S02]  /*2840*/  LOP3.LUT R5, R5, 0x100, RZ, 0xc0, !PT ;  /* 0x0000010005057812 */ /* 0x000fe400078ec0ff */
[----:B-----5:R-:W-:-:S02]  /*2850*/  LOP3.LUT R9, R88, 0xc0, RZ, 0xc0, !PT ;  /* 0x000000c058097812 */ /* 0x020fc400078ec0ff */
[----:B------:R-:W-:Y:S02]  /*2860*/  LOP3.LUT R4, R129, 0x18, RZ, 0xc0, !PT ;  /* 0x0000001881047812 */ /* 0x000fe400078ec0ff */
[--C-:B------:R-:W-:Y:S02]  /*2870*/  LOP3.LUT R87, R87, 0xc0, R88.reuse, 0xf8, !PT ;  /* 0x000000c057577812 */ /* 0x100fe400078ef858 */
[--C-:B----4-:R-:W-:Y:S02]  /*2880*/  LOP3.LUT R7, R131, 0x20, R88.reuse, 0xf8, !PT ;  /* 0x0000002083077812 */ /* 0x110fe400078ef858 */
[----:B------:R-:W-:Y:S02]  /*2890*/  LOP3.LUT R5, R5, 0x20, R88, 0xf8, !PT ;  /* 0x0000002005057812 */ /* 0x000fe400078ef858 */
[----:B------:R-:W-:Y:S02]  /*28a0*/  LOP3.LUT R0, R9, 0x8, R128, 0xf8, !PT ;  /* 0x0000000809007812 */ /* 0x000fe400078ef880 */
[----:B------:R-:W-:-:S02]  /*28b0*/  LOP3.LUT R87, R87, R4, RZ, 0x3c, !PT ;  /* 0x0000000457577212 */ /* 0x000fc400078e3cff */
[----:B------:R-:W-:Y:S02]  /*28c0*/  LOP3.LUT R6, R7, 0x100, R88, 0xf8, !PT ;  /* 0x0000010007067812 */ /* 0x000fe400078ef858 */
[----:B------:R-:W-:Y:S01]  /*28d0*/  LOP3.LUT R5, R5, R0, R4, 0xf6, !PT ;  /* 0x0000000005057212 */ /* 0x000fe200078ef604 */
[----:B------:R-:W-:Y:S01]  /*28e0*/  IMAD.MOV.U32 R0, RZ, RZ, 0x20 ;  /* 0x00000020ff007424 */ /* 0x000fe200078e00ff */
[----:B------:R-:W-:-:S03]  /*28f0*/  LOP3.LUT R95, R6, R87, RZ, 0xfc, !PT ;  /* 0x00000057065f7212 */ /* 0x000fc600078efcff */
[--C-:B------:R-:W-:Y:S01]  /*2900*/  IMAD R93, R5, 0x2, R132.reuse ;  /* 0x00000002055d7824 */ /* 0x100fe200078e0284 */
[----:B------:R-:W-:Y:S01]  /*2910*/  SEL R0, R0, 0xffffffe0, !P0 ;  /* 0xffffffe000007807 */ /* 0x000fe20004000000 */
[----:B------:R-:W-:-:S03]  /*2920*/  IMAD R95, R95, 0x2, R132 ;  /* 0x000000025f5f7824 */ /* 0x000fc600078e0284 */
[----:B------:R-:W-:Y:S01]  /*2930*/  LDSM.16.M88.4 R12, [R93+0x3000] ;  /* 0x003000005d0c783b */ /* 0x000fe20000000200 */
[--C-:B------:R-:W-:Y:S02]  /*2940*/  IMAD.IADD R86, R93, 0x1, R0.reuse ;  /* 0x000000015d567824 */ /* 0x100fe400078e0200 */
[----:B------:R-:W-:Y:S01]  /*2950*/  IMAD.IADD R89, R95, 0x1, R0 ;  /* 0x000000015f597824 */ /* 0x000fe200078e0200 */
[----:B------:R-:W1:Y:S04]  /*2960*/  LDSM.16.M88.4 R40, [R95] ;  /* 0x000000005f28783b */ /* 0x000e680000000200 */
[----:B------:R-:W4:Y:S04]  /*2970*/  LDSM.16.M88.4 R56, [R93+0x3400] ;  /* 0x003400005d38783b */ /* 0x000f280000000200 */
[----:B------:R-:W2:Y:S04]  /*2980*/  LDSM.16.M88.4 R48, [R93+0x3800] ;  /* 0x003800005d30783b */ /* 0x000ea80000000200 */
[----:B------:R-:W3:Y:S04]  /*2990*/  LDSM.16.M88.4 R20, [R93+0x3c00] ;  /* 0x003c00005d14783b */ /* 0x000ee80000000200 */
[----:B------:R-:W-:Y:S04]  /*29a0*/  LDSM.16.M88.4 R68, [R86+0x3000] ;  /* 0x003000005644783b */ /* 0x000fe80000000200 */
[----:B------:R-:W3:Y:S04]  /*29b0*/  LDSM.16.M88.4 R8, [R89] ;  /* 0x000000005908783b */ /* 0x000ee80000000200 */
[----:B------:R-:W3:Y:S04]  /*29c0*/  LDSM.16.M88.4 R64, [R86+0x3400] ;  /* 0x003400005640783b */ /* 0x000ee80000000200 */
[----:B------:R-:W3:Y:S04]  /*29d0*/  LDSM.16.M88.4 R36, [R86+0x3800] ;  /* 0x003800005624783b */ /* 0x000ee80000000200 */
[----:B------:R-:W3:Y:S04]  /*29e0*/  LDSM.16.M88.4 R32, [R86+0x3c00] ;  /* 0x003c00005620783b */ /* 0x000ee80000000200 */
[----:B------:R-:W-:Y:S01]  /*29f0*/  LDSM.16.M88.4 R28, [R93+0x4000] ;  /* 0x004000005d1c783b */ /* 0x000fe20000000200 */
[C---:B-1----:R-:W-:Y:S03]  /*2a00*/  HMMA.16816.F32 R16, R40.reuse, R12, RZ ;  /* 0x0000000c2810723c */ /* 0x042fe600000018ff */
[----:B------:R-:W1:Y:S04]  /*2a10*/  LDSM.16.M88.4 R4, [R95+0x1000] ;  /* 0x001000005f04783b */ /* 0x000e680000000200 */
[----:B------:R-:W-:Y:S01]  /*2a20*/  LDSM.16.M88.4 R24, [R93+0x4400] ;  /* 0x004400005d18783b */ /* 0x000fe20000000200 */
[C---:B----4-:R-:W-:Y:S03]  /*2a30*/  HMMA.16816.F32 R60, R40.reuse, R56, RZ ;  /* 0x00000038283c723c */ /* 0x050fe600000018ff */
[----:B------:R-:W-:Y:S04]  /*2a40*/  LDSM.16.M88.4 R80, [R86+0x4000] ;  /* 0x004000005650783b */ /* 0x000fe80000000200 */
[----:B------:R-:W-:Y:S01]  /*2a50*/  LDSM.16.M88.4 R76, [R89+0x1000] ;  /* 0x00100000594c783b */ /* 0x000fe20000000200 */
[C---:B--2---:R-:W-:Y:S03]  /*2a60*/  HMMA.16816.F32 R52, R40.reuse, R48, RZ ;  /* 0x000000302834723c */ /* 0x044fe600000018ff */
[----:B------:R-:W-:Y:S05]  /*2a70*/  LDSM.16.M88.4 R72, [R86+0x4400] ;  /* 0x004400005648783b */ /* 0x000fea0000000200 */
[C---:B------:R-:W-:Y:S08]  /*2a80*/  HMMA.16816.F32 R12, R40.reuse, R14, RZ ;  /* 0x0000000e280c723c */ /* 0x040ff000000018ff */
[C---:B------:R-:W-:Y:S08]  /*2a90*/  HMMA.16816.F32 R56, R40.reuse, R58, RZ ;  /* 0x0000003a2838723c */ /* 0x040ff000000018ff */
[C---:B------:R-:W-:Y:S08]  /*2aa0*/  HMMA.16816.F32 R48, R40.reuse, R50, RZ ;  /* 0x000000322830723c */ /* 0x040ff000000018ff */
[C---:B---3--:R-:W-:Y:S08]  /*2ab0*/  HMMA.16816.F32 R44, R40.reuse, R20, RZ ;  /* 0x00000014282c723c */ /* 0x048ff000000018ff */
[----:B------:R-:W-:Y:S01]  /*2ac0*/  HMMA.16816.F32 R40, R40, R22, RZ ;  /* 0x000000162828723c */ /* 0x000fe200000018ff */
        /* <DEDUP_REMOVED lines=13> */
[----:B------:R-:W4:Y:S03]  /*2ba0*/  LDSM.16.M88.4 R32, [R93+0x5000] ;  /* 0x005000005d20783b */ /* 0x000f260000000200 */
        /* <DEDUP_REMOVED lines=8> */
[C---:B------:R-:W-:Y:S01]  /*2c30*/  HMMA.16816.F32 R56, R4.reuse, R26, R56 ;  /* 0x0000001a0438723c */ /* 0x040fe20000001838 */
[----:B------:R-:W-:Y:S07]  /*2c40*/  LDSM.16.M88.4 R24, [R93+0x5800] ;  /* 0x005800005d18783b */ /* 0x000fee0000000200 */
[----:B------:R-:W-:Y:S01]  /*2c50*/  HMMA.16816.F32 R40, R4, R10, R40 ;  /* 0x0000000a0428723c */ /* 0x000fe20000001828 */
[----:B------:R-:W-:Y:S04]  /*2c60*/  LDSM.16.M88.4 R4, [R86+0x5000] ;  /* 0x005000005604783b */ /* 0x000fe80000000200 */
[----:B------:R-:W2:Y:S03]  /*2c70*/  LDSM.16.M88.4 R8, [R89+0x2000] ;  /* 0x002000005908783b */ /* 0x000ea60000000200 */
[C---:B------:R-:W-:Y:S08]  /*2c80*/  HMMA.16816.F32 R16, R76.reuse, R80, R16 ;  /* 0x000000504c10723c */ /* 0x040ff00000001810 */
[C---:B------:R-:W-:Y:S08]  /*2c90*/  HMMA.16816.F32 R12, R76.reuse, R82, R12 ;  /* 0x000000524c0c723c */ /* 0x040ff0000000180c */
[C---:B------:R-:W-:Y:S08]  /*2ca0*/  HMMA.16816.F32 R44, R76.reuse, R64, R44 ;  /* 0x000000404c2c723c */ /* 0x040ff0000000182c */
[----:B------:R-:W-:Y:S01]  /*2cb0*/  HMMA.16816.F32 R64, R76, R66, R40 ;  /* 0x000000424c40723c */ /* 0x000fe20000001828 */
[----:B------:R-:W3:Y:S07]  /*2cc0*/  LDSM.16.M88.4 R40, [R86+0x5400] ;  /* 0x005400005628783b */ /* 0x000eee0000000200 */
[----:B----4-:R-:W-:Y:S08]  /*2cd0*/  HMMA.16816.F32 R16, R36, R32, R16 ;  /* 0x000000202410723c */ /* 0x010ff00000001810 */
[C---:B------:R-:W-:Y:S08]  /*2ce0*/  HMMA.16816.F32 R52, R76.reuse, R68, R52 ;  /* 0x000000444c34723c */ /* 0x040ff00000001834 */
[----:B------:R-:W-:Y:S08]  /*2cf0*/  HMMA.16816.F32 R60, R76, R72, R60 ;  /* 0x000000484c3c723c */ /* 0x000ff0000000183c */
[C---:B------:R-:W-:Y:S08]  /*2d00*/  HMMA.16816.F32 R12, R36.reuse, R34, R12 ;  /* 0x00000022240c723c */ /* 0x040ff0000000180c */
[C---:B-1----:R-:W-:Y:S08]  /*2d10*/  HMMA.16816.F32 R44, R36.reuse, R20, R44 ;  /* 0x00000014242c723c */ /* 0x042ff0000000182c */
[----:B------:R-:W-:Y:S01]  /*2d20*/  HMMA.16816.F32 R64, R36, R22, R64 ;  /* 0x000000162440723c */ /* 0x000fe20000001840 */
[----:B------:R-:W1:Y:S07]  /*2d30*/  LDSM.16.M88.4 R20, [R86+0x5800] ;  /* 0x005800005614783b */ /* 0x000e6e0000000200 */
[----:B------:R-:W-:Y:S08]  /*2d40*/  HMMA.16816.F32 R48, R76, R70, R48 ;  /* 0x000000464c30723c */ /* 0x000ff00000001830 */
[----:B--2---:R-:W-:Y:S01]  /*2d50*/  HMMA.16816.F32 R16, R8, R4, R16 ;  /* 0x000000040810723c */ /* 0x004fe20000001810 */
[----:B------:R-:W-:-:S07]  /*2d60*/  IMAD.SHL.U32 R5, R128, 0x2, RZ ;  /* 0x0000000280057824 */ /* 0x000fce00078e00ff */
[----:B------:R-:W-:Y:S01]  /*2d70*/  HMMA.16816.F32 R52, R36, R24, R52 ;  /* 0x000000182434723c */ /* 0x000fe20000001834 */
[----:B------:R-:W-:-:S04]  /*2d80*/  LOP3.LUT R24, R152, 0x6, R5, 0xf8, !PT ;  /* 0x0000000698187812 */ /* 0x000fc800078ef805 */
[C---:B------:R-:W-:Y:S02]  /*2d90*/  LOP3.LUT R4, R24.reuse, 0x1, RZ, 0xfc, !PT ;  /* 0x0000000118047812 */ /* 0x040fe400078efcff */
[-C--:B------:R-:W-:Y:S01]  /*2da0*/  ISETP.GE.AND P1, PT, R24, R85.reuse, PT ;  /* 0x000000551800720c */ /* 0x080fe20003f26270 */
[----:B------:R-:W-:Y:S01]  /*2db0*/  HMMA.16816.F32 R56, R76, R74, R56 ;  /* 0x0000004a4c38723c */ /* 0x000fe20000001838 */
[-C--:B------:R-:W-:Y:S02]  /*2dc0*/  ISETP.GE.AND P0, PT, R4, R85.reuse, PT ;  /* 0x000000550400720c */ /* 0x080fe40003f06270 */
[----:B------:R-:W-:Y:S02]  /*2dd0*/  LOP3.LUT R32, R24, 0x9, RZ, 0xfc, !PT ;  /* 0x0000000918207812 */ /* 0x000fe400078efcff */
[----:B------:R-:W-:Y:S02]  /*2de0*/  FSEL R71, R17, -INF , !P0 ;  /* 0xff80000011477808 */ /* 0x000fe40004000000 */
[----:B------:R-:W-:Y:S01]  /*2df0*/  ISETP.GE.AND P5, PT, R32, R85, PT ;  /* 0x000000552000720c */ /* 0x000fe20003fa6270 */
[----:B------:R-:W-:Y:S01]  /*2e00*/  HMMA.16816.F32 R60, R36, R28, R60 ;  /* 0x0000001c243c723c */ /* 0x000fe2000000183c */
[----:B------:R-:W-:-:S04]  /*2e10*/  LOP3.LUT R28, R24, 0x11, RZ, 0xfc, !PT ;  /* 0x00000011181c7812 */ /* 0x000fc800078efcff */
[----:B------:R-:W-:Y:S02]  /*2e20*/  ISETP.GE.AND P3, PT, R28, R85, PT ;  /* 0x000000551c00720c */ /* 0x000fe40003f66270 */
[----:B------:R-:W-:Y:S01]  /*2e30*/  LOP3.LUT R28, R24, 0x19, RZ, 0xfc, !PT ;  /* 0x00000019181c7812 */ /* 0x000fe200078efcff */
[----:B------:R-:W-:Y:S01]  /*2e40*/  HMMA.16816.F32 R12, R8, R6, R12 ;  /* 0x00000006080c723c */ /* 0x000fe2000000180c */
[----:B------:R-:W2:Y:S01]  /*2e50*/  LDSM.16.M88.4 R4, [R86+0x5c00] ;  /* 0x005c00005604783b */ /* 0x000ea20000000200 */
[----:B------:R-:W-:-:S06]  /*2e60*/  DEPBAR.LE SB0, 0x0 ;  /* 0x000080000000791a */ /* 0x000fcc0000000000 */
[----:B------:R-:W-:Y:S01]  /*2e70*/  HMMA.16816.F32 R48, R36, R26, R48 ;  /* 0x0000001a2430723c */ /* 0x000fe20000001830 */
[----:B------:R-:W-:-:S04]  /*2e80*/  LOP3.LUT R26, R24, 0x8, RZ, 0xfc, !PT ;  /* 0x00000008181a7812 */ /* 0x000fc800078efcff */
[-C--:B------:R-:W-:Y:S02]  /*2e90*/  ISETP.GE.AND P6, PT, R26, R85.reuse, PT ;  /* 0x000000551a00720c */ /* 0x080fe40003fc6270 */
[C---:B------:R-:W-:Y:S01]  /*2ea0*/  LOP3.LUT R26, R24.reuse, 0x18, RZ, 0xfc, !PT ;  /* 0x00000018181a7812 */ /* 0x040fe200078efcff */
[----:B------:R-:W-:Y:S01]  /*2eb0*/  HMMA.16816.F32 R56, R36, R30, R56 ;  /* 0x0000001e2438723c */ /* 0x000fe20000001838 */
[----:B------:R-:W-:Y:S02]  /*2ec0*/  LOP3.LUT R30, R24, 0x10, RZ, 0xfc, !PT ;  /* 0x00000010181e7812 */ /* 0x000fe400078efcff */
[----:B------:R-:W-:Y:S02]  /*2ed0*/  FSEL R14, R14, -INF , !P6 ;  /* 0xff8000000e0e7808 */ /* 0x000fe40007000000 */
[----:B------:R-:W-:Y:S02]  /*2ee0*/  FSEL R12, R12, -INF , !P6 ;  /* 0xff8000000c0c7808 */ /* 0x000fe40007000000 */
[----:B------:R-:W-:Y:S01]  /*2ef0*/  ISETP.GE.AND P4, PT, R30, R85, PT ;  /* 0x000000551e00720c */ /* 0x000fe20003f86270 */
[----:B---3--:R-:W-:Y:S01]  /*2f00*/  HMMA.16816.F32 R60, R8, R40, R60 ;  /* 0x00000028083c723c */ /* 0x008fe2000000183c */
[----:B------:R-:W-:-:S02]  /*2f10*/  FSEL R41, R18, -INF , !P1 ;  /* 0xff80000012297808 */ /* 0x000fc40004800000 */
[----:B------:R-:W-:Y:S02]  /*2f20*/  LOP3.LUT R18, R24, 0x21, RZ, 0xfc, !PT ;  /* 0x0000002118127812 */ /* 0x000fe400078efcff */
[----:B------:R-:W-:Y:S02]  /*2f30*/  FSEL R69, R15, -INF , !P5 ;  /* 0xff8000000f457808 */ /* 0x000fe40006800000 */
[-C--:B------:R-:W-:Y:S01]  /*2f40*/  ISETP.GE.AND P6, PT, R18, R85.reuse, PT ;  /* 0x000000551200720c */ /* 0x080fe20003fc6270 */
[----:B-1----:R-:W-:Y:S01]  /*2f50*/  HMMA.16816.F32 R48, R8, R22, R48 ;  /* 0x000000160830723c */ /* 0x002fe20000001830 */
[----:B------:R-:W-:Y:S02]  /*2f60*/  LOP3.LUT R18, R24, 0x29, RZ, 0xfc, !PT ;  /* 0x0000002918127812 */ /* 0x000fe400078efcff */
[----:B------:R-:W-:Y:S02]  /*2f70*/  FSEL R73, R13, -INF , !P5 ;  /* 0xff8000000d497808 */ /* 0x000fe40006800000 */
[----:B------:R-:W-:-:S02]  /*2f80*/  ISETP.GE.AND P2, PT, R26, R85, PT ;  /* 0x000000551a00720c */ /* 0x000fc40003f46270 */
[----:B------:R-:W-:Y:S01]  /*2f90*/  LOP3.LUT R26, R24, 0x20, RZ, 0xfc, !PT ;  /* 0x00000020181a7812 */ /* 0x000fe200078efcff */
[C---:B------:R-:W-:Y:S01]  /*2fa0*/  HMMA.16816.F32 R56, R8.reuse, R42, R56 ;  /* 0x0000002a0838723c */ /* 0x040fe20000001838 */
[----:B------:R-:W-:Y:S02]  /*2fb0*/  FSEL R43, R16, -INF , !P1 ;  /* 0xff800000102b7808 */ /* 0x000fe40004800000 */
[----:B------:R-:W-:Y:S02]  /*2fc0*/  FSEL R17, R62, -INF , !P4 ;  /* 0xff8000003e117808 */ /* 0x000fe40006000000 */
[----:B------:R-:W-:Y:S02]  /*2fd0*/  FSEL R37, R60, -INF , !P4 ;  /* 0xff8000003c257808 */ /* 0x000fe40006000000 */
[----:B------:R-:W-:Y:S01]  /*2fe0*/  ISETP.GE.AND P4, PT, R18, R85, PT ;  /* 0x000000551200720c */ /* 0x000fe20003f86270 */
[----:B------:R-:W-:Y:S01]  /*2ff0*/  HMMA.16816.F32 R52, R8, R20, R52 ;  /* 0x000000140834723c */ /* 0x000fe20000001834 */
[----:B------:R-:W-:-:S02]  /*3000*/  LOP3.LUT R16, R24, 0x28, RZ, 0xfc, !PT ;  /* 0x0000002818107812 */ /* 0x000fc400078efcff */
[----:B------:R-:W-:Y:S02]  /*3010*/  FSEL R33, R51, -INF , !P4 ;  /* 0xff80000033217808 */ /* 0x000fe40006000000 */
[----:B------:R-:W-:Y:S02]  /*3020*/  FSEL R123, R49, -INF , !P4 ;  /* 0xff800000317b7808 */ /* 0x000fe40006000000 */
[----:B------:R-:W-:Y:S01]  /*3030*/  ISETP.GE.AND P5, PT, R16, R85, PT ;  /* 0x000000551000720c */ /* 0x000fe20003fa6270 */
[----:B--2---:R-:W-:Y:S01]  /*3040*/  HMMA.16816.F32 R44, R8, R4, R44 ;  /* 0x00000004082c723c */ /* 0x004fe2000000182c */
[----:B------:R-:W-:Y:S02]  /*3050*/  ISETP.NE.AND P4, PT, R84, 0x1, PT ;  /* 0x000000015400780c */ /* 0x000fe40003f85270 */
[----:B------:R-:W-:Y:S02]  /*3060*/  LOP3.LUT R16, R24, 0x30, RZ, 0xfc, !PT ;  /* 0x0000003018107812 */ /* 0x000fe400078efcff */
[----:B------:R-:W-:-:S02]  /*3070*/  FSEL R63, R63, -INF , !P3 ;  /* 0xff8000003f3f7808 */ /* 0x000fc40005800000 */
[----:B------:R-:W-:Y:S01]  /*3080*/  FSEL R61, R61, -INF , !P3 ;  /* 0xff8000003d3d7808 */ /* 0x000fe20005800000 */
[----:B------:R-:W-:Y:S01]  /*3090*/  HMMA.16816.F32 R64, R8, R6, R64 ;  /* 0x000000060840723c */ /* 0x000fe20000001840 */
        /* <DEDUP_REMOVED lines=43> */
.L_x_6956:
        /* <DEDUP_REMOVED lines=60> */
.L_x_6957:
[----:B------:R-:W-:Y:S05]  /*3710*/  BSYNC.RECONVERGENT B0 ;  /* 0x0000000000007941 */ /* 0x000fea0003800200 */
.L_x_6955:
[-C--:B------:R-:W-:Y:S02]  /*3720*/  ISETP.GE.AND P3, PT, R138, R153.reuse, PT ;  /* 0x000000998a00720c */ /* 0x080fe40003f66270 */
[-C--:B------:R-:W-:Y:S02]  /*3730*/  ISETP.GE.AND P2, PT, R162, R153.reuse, PT ;  /* 0x00000099a200720c */ /* 0x080fe40003f46270 */
[----:B------:R-:W-:Y:S02]  /*3740*/  ISETP.GE.AND P1, PT, R160, R153, PT ;  /* 0x00000099a000720c */ /* 0x000fe40003f26270 */
[----:B------:R-:W-:-:S04]  /*3750*/  LEA R4, P0, R141, R144, 0x1 ;  /* 0x000000908d047211 */ /* 0x000fc800078008ff */
[----:B------:R-:W-:-:S03]  /*3760*/  LEA.HI.X R5, R141, R143, R142, 0x1, P0 ;  /* 0x0000008f8d057211 */ /* 0x000fc600000f0c8e */
[--C-:B------:R-:W-:Y:S02]  /*3770*/  @!P3 IMAD.MOV.U32 R145, RZ, RZ, R143.reuse ;  /* 0x000000ffff91b224 */ /* 0x100fe400078e008f */
[----:B------:R-:W-:Y:S02]  /*3780*/  @!P2 IMAD.MOV.U32 R6, RZ, RZ, R144 ;  /* 0x000000ffff06a224 */ /* 0x000fe400078e0090 */
[--C-:B------:R-:W-:Y:S01]  /*3790*/  @!P2 IMAD.MOV.U32 R7, RZ, RZ, R143.reuse ;  /* 0x000000ffff07a224 */ /* 0x100fe200078e008f */
        /* <DEDUP_REMOVED lines=32> */
.L_x_6954:
[----:B------:R-:W-:Y:S05]  /*39a0*/  BSYNC.RECONVERGENT B1 ;  /* 0x0000000000017941 */ /* 0x000fea0003800200 */
.L_x_6953:
        /* <DEDUP_REMOVED lines=20> */
[----:B------:R-:W2:Y:S03]  /*3af0*/  SHFL.BFLY PT, R4, R7, 0x2, 0x1f ;  /* 0x0c401f0007047f89 */ /* 0x000ea600000e0000 */
[----:B------:R-:W-:Y:S01]  /*3b00*/  IADD3 R102, PT, PT, R0, R115, RZ ;  /* 0x0000007300667210 */ /* 0x000fe20007ffe0ff */
[----:B------:R-:W-:Y:S04]  /*3b10*/  LDSM.16.MT88.4 R56, [R115+0x7000] ;  /* 0x007000007338783b */ /* 0x000fe80000004200 */
        /* <DEDUP_REMOVED lines=10> */
[----:B------:R-:W-:Y:S01]  /*3bc0*/  LDSM.16.MT88.4 R4, [R102+0x8000] ;  /* 0x008000006604783b */ /* 0x000fe20000004200 */
[C---:B---3--:R-:W-:Y:S01]  /*3bd0*/  FMUL.FTZ R118, R113.reuse, R86 ;  /* 0x0000005671767220 */ /* 0x048fe20000410000 */
        /* <DEDUP_REMOVED lines=58> */
[----:B-1----:R-:W-:-:S07]  /*3f80*/  F2FP.F16.F32.PACK_AB R83, R96, R97 ;  /* 0x000000616053723e */ /* 0x002fce00000000ff */
        /* <DEDUP_REMOVED lines=73> */
[C---:B------:R-:W-:Y:S08]  /*4420*/  HMMA.16816.F32 R64, R4.reuse, R34, R64 ;  /* 0x000000220440723c */ /* 0x040ff00000001840 */
[C---:B-1----:R-:W-:Y:S08]  /*4430*/  HMMA.16816.F32 R76, R4.reuse, R12, R76 ;  /* 0x0000000c044c723c */ /* 0x042ff0000000184c */
[----:B------:R-:W-:Y:S01]  /*4440*/  HMMA.16816.F32 R80, R4, R14, R80 ;  /* 0x0000000e0450723c */ /* 0x000fe20000001850 */
[----:B------:R-:W-:Y:S01]  /*4450*/  F2FP.F16.F32.PACK_AB R4, R121, R120 ;  /* 0x000000787904723e */ /* 0x000fe200000000ff */
[----:B------:R-:W1:Y:S01]  /*4460*/  LDSM.16.MT88.4 R12, [R102+0x7c00] ;  /* 0x007c0000660c783b */ /* 0x000e620000004200 */
[----:B-----5:R-:W-:-:S02]  /*4470*/  F2FP.F16.F32.PACK_AB R5, R117, R116 ;  /* 0x000000747505723e */ /* 0x020fc400000000ff */
        /* <DEDUP_REMOVED lines=51> */
.L_x_6965:
        /* <DEDUP_REMOVED lines=10> */
[C---:B------:R-:W-:Y:S02]  /*4850*/  LOP3.LUT R8, R137.reuse, 0xc0, RZ, 0xc0, !PT ;  /* 0x000000c089087812 */ /* 0x040fe400078ec0ff */
[----:B------:R-:W-:Y:S02]  /*4860*/  LOP3.LUT R138, R137, 0x18, RZ, 0xc0, !PT ;  /* 0x00000018898a7812 */ /* 0x000fe400078ec0ff */
[----:B------:R-:W-:Y:S01]  /*4870*/  LOP3.LUT R155, R8, R155, RZ, 0xfc, !PT ;  /* 0x0000009b089b7212 */ /* 0x000fe200078efcff */
[----:B--2---:R-:W-:Y:S04]  /*4880*/  @!P6 IMAD.SHL.U32 R5, R5, 0x40, RZ ;  /* 0x000000400505e824 */ /* 0x004fe800078e00ff */
[----:B------:R-:W-:Y:S05]  /*4890*/  @!P6 IMAD.X R5, RZ, RZ, ~R5, P0 ;  /* 0x000000ffff05e224 */ /* 0x000fea00000e0e05 */
[----:B------:R-:W-:Y:S01]  /*48a0*/  @!P6 SHF.R.S64 R7, R4, 0x1f, R5 ;  /* 0x0000001f0407e819 */ /* 0x000fe20000001005 */
[----:B------:R-:W-:Y:S03]  /*48b0*/  IMAD.MOV.U32 R4, RZ, RZ, R159 ;  /* 0x000000ffff047224 */ /* 0x000fe600078e009f */
[----:B------:R-:W-:Y:S04]  /*48c0*/  @!P6 IADD3 R7, P0, PT, R158, R7, RZ ;  /* 0x000000079e07e210 */ /* 0x000fe80007f1e0ff */
[----:B------:R-:W-:Y:S01]  /*48d0*/  @!P6 LEA.HI.X.SX32 R6, R5, R159, 0x1, P0 ;  /* 0x0000009f0506e211 */ /* 0x000fe200000f0eff */
[----:B------:R-:W-:Y:S02]  /*48e0*/  IMAD.MOV.U32 R5, RZ, RZ, R158 ;  /* 0x000000ffff057224 */ /* 0x000fe400078e009e */
[----:B------:R-:W-:Y:S02]  /*48f0*/  @!P6 IMAD.MOV.U32 R158, RZ, RZ, R7 ;  /* 0x000000ffff9ee224 */ /* 0x000fe400078e0007 */
[----:B------:R-:W-:Y:S01]  /*4900*/  @!P6 IMAD.MOV.U32 R159, RZ, RZ, R6 ;  /* 0x000000ffff9fe224 */ /* 0x000fe200078e0006 */
        /* <DEDUP_REMOVED lines=63> */
.L_x_6960:
[----:B------:R-:W-:Y:S05]  /*4d00*/  BSYNC.RECONVERGENT B0 ;  /* 0x0000000000007941 */ /* 0x000fea0003800200 */
.L_x_6959:
[----:B------:R-:W1:Y:S01]  /*4d10*/  S2UR UR6, SR_CgaCtaId ;  /* 0x00000000000679c3 */ /* 0x000e620000008800 */
[----:B------:R-:W-:Y:S01]  /*4d20*/  UMOV UR7, 0x400 ;  /* 0x0000040000077882 */ /* 0x000fe20000000000 */
[----:B------:R-:W-:Y:S01]  /*4d30*/  LOP3.LUT R160, R137, 0x1f20, RZ, 0xc0, !PT ;  /* 0x00001f2089a07812 */ /* 0x000fe200078ec0ff */
[C---:B------:R-:W-:Y:S01]  /*4d40*/  IMAD.SHL.U32 R134, R128.reuse, 0x20, RZ ;  /* 0x0000002080867824 */ /* 0x040fe200078e00ff */
[----:B------:R-:W-:Y:S01]  /*4d50*/  LOP3.LUT R145, R155, R138, RZ, 0x3c, !PT ;  /* 0x0000008a9b917212 */ /* 0x000fe200078e3cff */
[----:B------:R-:W-:Y:S01]  /*4d60*/  IMAD.SHL.U32 R131, R128, 0x10, RZ ;  /* 0x0000001080837824 */ /* 0x000fe200078e00ff */
[----:B------:R-:W-:Y:S01]  /*4d70*/  ISETP.GE.AND P5, PT, R138, R153, PT ;  /* 0x000000998a00720c */ /* 0x000fe20003fa6270 */
[----:B------:R-:W-:Y:S01]  /*4d80*/  IMAD.SHL.U32 R129, R128, 0x4, RZ ;  /* 0x0000000480817824 */ /* 0x000fe200078e00ff */
[----:B------:R-:W-:Y:S01]  /*4d90*/  LOP3.LUT R145, R160, R145, RZ, 0xfc, !PT ;  /* 0x00000091a0917212 */ /* 0x000fe200078efcff */
[----:B------:R-:W-:Y:S01]  /*4da0*/  IMAD.MOV.U32 R104, RZ, RZ, 0x20 ;  /* 0x00000020ff687424 */ /* 0x000fe200078e00ff */
[----:B------:R-:W-:Y:S01]  /*4db0*/  LOP3.LUT R162, R138, 0x20, RZ, 0xfc, !PT ;  /* 0x000000208aa27812 */ /* 0x000fe200078efcff */
[----:B------:R-:W-:Y:S01]  /*4dc0*/  VIADD R150, R150, 0x1 ;  /* 0x0000000196967836 */ /* 0x000fe20000000000 */
[----:B------:R-:W-:Y:S01]  /*4dd0*/  LOP3.LUT R160, R138, 0x40, RZ, 0xfc, !PT ;  /* 0x000000408aa07812 */ /* 0x000fe200078efcff */
[----:B------:R-:W-:Y:S01]  /*4de0*/  BSSY.RECONVERGENT B1, `(.L_x_6961) ;  /* 0x0000103000017945 */ /* 0x000fe20003800200 */
[-C--:B------:R-:W-:Y:S02]  /*4df0*/  ISETP.GE.AND P4, PT, R162, R153.reuse, PT ;  /* 0x00000099a200720c */ /* 0x080fe40003f86270 */
[----:B------:R-:W-:Y:S02]  /*4e00*/  ISETP.GE.AND P3, PT, R160, R153, PT ;  /* 0x00000099a000720c */ /* 0x000fe40003f66270 */
[C---:B------:R-:W-:Y:S02]  /*4e10*/  LEA R168, P0, R139.reuse, R158, 0x1 ;  /* 0x0000009e8ba87211 */ /* 0x040fe400078008ff */
[----:B------:R-:W-:Y:S02]  /*4e20*/  SHF.R.U32.HI R130, RZ, 0x1, R128 ;  /* 0x00000001ff827819 */ /* 0x000fe40000011680 */
[----:B------:R-:W-:Y:S01]  /*4e30*/  LEA.HI.X R169, R139, R159, R140, 0x1, P0 ;  /* 0x0000009f8ba97211 */ /* 0x000fe200000f0c8c */
[----:B-1----:R-:W-:Y:S01]  /*4e40*/  ULEA UR6, UR6, UR7, 0x18 ;  /* 0x0000000706067291 */ /* 0x002fe2000f8ec0ff */
[----:B------:R-:W-:Y:S02]  /*4e50*/  LOP3.LUT R93, R130, 0x8, RZ, 0xc0, !PT ;  /* 0x00000008825d7812 */ /* 0x000fe400078ec0ff */
[----:B------:R-:W-:Y:S02]  /*4e60*/  LOP3.LUT R91, R134, 0xc0, RZ, 0xc0, !PT ;  /* 0x000000c0865b7812 */ /* 0x000fe400078ec0ff */
[C---:B------:R-:W-:Y:S01]  /*4e70*/  LOP3.LUT R87, R131.reuse, 0x100, RZ, 0xc0, !PT ;  /* 0x0000010083577812 */ /* 0x040fe200078ec0ff */
[----:B------:R-:W-:Y:S01]  /*4e80*/  IMAD.U32 R132, RZ, RZ, UR6 ;  /* 0x00000006ff847e24 */ /* 0x000fe2000f8e00ff */
[----:B------:R-:W-:Y:S02]  /*4e90*/  LOP3.LUT R131, R131, 0x3e00, RZ, 0xc0, !PT ;  /* 0x00003e0083837812 */ /* 0x000fe400078ec0ff */
[----:B------:R-:W-:Y:S01]  /*4ea0*/  LOP3.LUT R85, R129, 0x18, RZ, 0xc0, !PT ;  /* 0x0000001881557812 */ /* 0x000fe200078ec0ff */
[----:B------:R-:W-:Y:S01]  /*4eb0*/  IMAD R166, R145, 0x2, R132 ;  /* 0x0000000291a67824 */ /* 0x000fe200078e0284 */
[----:B------:R-:W-:Y:S02]  /*4ec0*/  LOP3.LUT R84, R93, 0xc0, R134, 0xf8, !PT ;  /* 0x000000c05d547812 */ /* 0x000fe400078ef886 */
[----:B------:R-:W-:Y:S02]  /*4ed0*/  LOP3.LUT R86, R91, 0x8, R128, 0xf8, !PT ;  /* 0x000000085b567812 */ /* 0x000fe400078ef880 */
[----:B------:R-:W-:Y:S01]  /*4ee0*/  @!PT LDS RZ, [RZ] ;  /* 0x00000000fffff984 */ /* 0x000fe20000000800 */
[----:B------:R-:W-:Y:S01]  /*4ef0*/  @!PT LDS RZ, [RZ] ;  /* 0x00000000fffff984 */ /* 0x000fe20000000800 */
[----:B------:R-:W-:Y:S01]  /*4f00*/  @!PT LDS RZ, [RZ] ;  /* 0x00000000fffff984 */ /* 0x000fe20000000800 */
[----:B------:R1:W-:Y:S01]  /*4f10*/  @!P5 LDGSTS.E.BYPASS.LTC128B.128 [R166+0x6000], desc[UR4][R158.64] ;  /* 0x060000009ea6dfae */ /* 0x0003e2000b981a04 */
[--C-:B------:R-:W-:Y:S02]  /*4f20*/  LOP3.LUT R91, R131, 0x20, R134.reuse, 0xf8, !PT ;  /* 0x00000020835b7812 */ /* 0x100fe400078ef886 */
[----:B------:R-:W-:Y:S01]  /*4f30*/  LOP3.LUT R133, R84, R85, RZ, 0x3c, !PT ;  /* 0x0000005554857212 */ /* 0x000fe200078e3cff */
[----:B------:R-:W-:Y:S01]  /*4f40*/  @P5 STS.128 [R166+0x6000], RZ ;  /* 0x006000ffa6005388 */ /* 0x000fe20000000c00 */
[--C-:B------:R-:W-:Y:S02]  /*4f50*/  LOP3.LUT R84, R91, 0x100, R134.reuse, 0xf8, !PT ;  /* 0x000001005b547812 */ /* 0x100fe400078ef886 */
[----:B------:R-:W-:Y:S01]  /*4f60*/  LOP3.LUT R87, R87, 0x20, R134, 0xf8, !PT ;  /* 0x0000002057577812 */ /* 0x000fe200078ef886 */
[----:B------:R-:W-:Y:S01]  /*4f70*/  @!PT LDS RZ, [RZ] ;  /* 0x00000000fffff984 */ /* 0x000fe20000000800 */
[----:B------:R-:W-:Y:S01]  /*4f80*/  @!PT LDS RZ, [RZ] ;  /* 0x00000000fffff984 */ /* 0x000fe20000000800 */
[----:B------:R-:W-:Y:S01]  /*4f90*/  @!PT LDS RZ, [RZ] ;  /* 0x00000000fffff984 */ /* 0x000fe20000000800 */
[----:B------:R1:W-:Y:S01]  /*4fa0*/  @!P4 LDGSTS.E.BYPASS.LTC128B.128 [R166+0x7000], desc[UR4][R158.64+0x40] ;  /* 0x070000409ea6cfae */ /* 0x0003e2000b981a04 */
[----:B------:R-:W-:Y:S02]  /*4fb0*/  LOP3.LUT R135, R84, R133, RZ, 0xfc, !PT ;  /* 0x0000008554877212 */ /* 0x000fe400078efcff */
[----:B------:R-:W-:Y:S01]  /*4fc0*/  LOP3.LUT R87, R87, R86, R85, 0xf6, !PT ;  /* 0x0000005657577212 */ /* 0x000fe200078ef655 */
[----:B------:R-:W-:Y:S01]  /*4fd0*/  @P4 STS.128 [R166+0x7000], RZ ;  /* 0x007000ffa6004388 */ /* 0x000fe20000000c00 */
[----:B------:R-:W-:Y:S01]  /*4fe0*/  LOP3.LUT P0, RZ, R128, 0x4, RZ, 0xc0, !PT ;  /* 0x0000000480ff7812 */ /* 0x000fe2000780c0ff */
[--C-:B------:R-:W-:Y:S01]  /*4ff0*/  IMAD R135, R135, 0x2, R132.reuse ;  /* 0x0000000287877824 */ /* 0x100fe200078e0284 */
[----:B------:R-:W-:Y:S01]  /*5000*/  ISETP.NE.AND P1, PT, R150, RZ, PT ;  /* 0x000000ff9600720c */ /* 0x000fe20003f25270 */
[----:B------:R-:W-:Y:S01]  /*5010*/  @!PT LDS RZ, [RZ] ;  /* 0x00000000fffff984 */ /* 0x000fe20000000800 */
[----:B------:R-:W-:Y:S01]  /*5020*/  @!PT LDS RZ, [RZ] ;  /* 0x00000000fffff984 */ /* 0x000fe20000000800 */
[----:B------:R-:W-:Y:S01]  /*5030*/  @!PT LDS RZ, [RZ] ;  /* 0x00000000fffff984 */ /* 0x000fe20000000800 */
[----:B------:R1:W-:Y:S01]  /*5040*/  @!P3 LDGSTS.E.BYPASS.LTC128B.128 [R166+0x8000], desc[UR4][R158.64+0x80] ;  /* 0x080000809ea6bfae */ /* 0x0003e2000b981a04 */
[----:B------:R-:W-:Y:S01]  /*5050*/  IMAD R91, R87, 0x2, R132 ;  /* 0x00000002575b7824 */ /* 0x000fe200078e0284 */
[----:B------:R-:W-:Y:S02]  /*5060*/  SEL R104, R104, 0xffffffe0, !P0 ;  /* 0xffffffe068687807 */ /* 0x000fe40004000000 */
[----:B------:R-:W-:Y:S03]  /*5070*/  @P3 STS.128 [R166+0x8000], RZ ;  /* 0x008000ffa6003388 */ /* 0x000fe60000000c00 */
[--C-:B------:R-:W-:Y:S01]  /*5080*/  IMAD.IADD R90, R135, 0x1, R104.reuse ;  /* 0x00000001875a7824 */ /* 0x100fe200078e0268 */
[----:B------:R-:W-:Y:S01]  /*5090*/  @!PT LDS RZ, [RZ] ;  /* 0x00000000fffff984 */ /* 0x000fe20000000800 */
[----:B------:R-:W-:Y:S01]  /*50a0*/  @!PT LDS RZ, [RZ] ;  /* 0x00000000fffff984 */ /* 0x000fe20000000800 */
[----:B------:R-:W-:Y:S01]  /*50b0*/  @!PT LDS RZ, [RZ] ;  /* 0x00000000fffff984 */ /* 0x000fe20000000800 */
[----:B------:R1:W-:Y:S01]  /*50c0*/  @!P5 LDGSTS.E.BYPASS.LTC128B.128 [R166+0x6800], desc[UR4][R168.64] ;  /* 0x06800000a8a6dfae */ /* 0x0003e2000b981a04 */
[----:B------:R-:W-:Y:S03]  /*50d0*/  IMAD.IADD R88, R91, 0x1, R104 ;  /* 0x000000015b587824 */ /* 0x000fe600078e0268 */
        /* <DEDUP_REMOVED lines=17> */
[----:B------:R-:W-:Y:S04]  /*51f0*/  LDSM.16.M88.4 R108, [R90] ;  /* 0x000000005a6c783b */ /* 0x000fe80000000200 */
[----:B------:R-:W1:Y:S04]  /*5200*/  LDSM.16.M88.4 R112, [R88+0x3000] ;  /* 0x003000005870783b */ /* 0x000e680000000200 */
[----:B------:R-:W1:Y:S04]  /*5210*/  LDSM.16.M88.4 R116, [R88+0x3400] ;  /* 0x003400005874783b */ /* 0x000e680000000200 */
[----:B------:R-:W1:Y:S04]  /*5220*/  LDSM.16.M88.4 R120, [R88+0x3800] ;  /* 0x003800005878783b */ /* 0x000e680000000200 */
[----:B------:R-:W-:Y:S01]  /*5230*/  LDSM.16.M88.4 R124, [R91+0x4000] ;  /* 0x004000005b7c783b */ /* 0x000fe20000000200 */
[C---:B--2---:R-:W-:Y:S08]  /*5240*/  HMMA.16816.F32 R4, R84.reuse, R92, RZ ;  /* 0x0000005c5404723c */ /* 0x044ff000000018ff */
        /* <DEDUP_REMOVED lines=10> */
[----:B------:R-:W4:Y:S04]  /*52f0*/  LDSM.16.M88.4 R84, [R91+0x4400] ;  /* 0x004400005b54783b */ /* 0x000f280000000200 */
[----:B------:R-:W5:Y:S03]  /*5300*/  LDSM.16.M88.4 R104, [R91+0x4c00] ;  /* 0x004c00005b68783b */ /* 0x000f660000000200 */
        /* <DEDUP_REMOVED lines=11> */
[----:B------:R-:W2:Y:S04]  /*53c0*/  LDSM.16.M88.4 R92, [R88+0x4400] ;  /* 0x00440000585c783b */ /* 0x000ea80000000200 */
[----:B------:R-:W2:Y:S03]  /*53d0*/  LDSM.16.M88.4 R108, [R88+0x4800] ;  /* 0x00480000586c783b */ /* 0x000ea60000000200 */
        /* <DEDUP_REMOVED lines=9> */
[C---:B-----5:R-:W-:Y:S08]  /*5470*/  HMMA.16816.F32 R28, R96.reuse, R104, R28 ;  /* 0x00000068601c723c */ /* 0x060ff0000000181c */
        /* <DEDUP_REMOVED lines=14> */
[----:B------:R-:W2:Y:S04]  /*5560*/  LDSM.16.M88.4 R112, [R88+0x5800] ;  /* 0x005800005870783b */ /* 0x000ea80000000200 */
[----:B------:R-:W5:Y:S03]  /*5570*/  LDSM.16.M88.4 R120, [R88+0x5c00] ;  /* 0x005c00005878783b */ /* 0x000f660000000200 */
[C---:B---3--:R-:W-:Y:S01]  /*5580*/  HMMA.16816.F32 R4, R84.reuse, R96, R4 ;  /* 0x000000605404723c */ /* 0x048fe20000001804 */
[----:B------:R-:W-:Y:S04]  /*5590*/  DEPBAR.LE SB0, 0x0 ;  /* 0x000080000000791a */ /* 0x000fe80000000000 */
[----:B------:R-:W-:Y:S03]  /*55a0*/  BAR.SYNC.DEFER_BLOCKING 0x0 ;  /* 0x0000000000007b1d */ /* 0x000fe60000010000 */
        /* <DEDUP_REMOVED lines=11> */
[C---:B--2---:R-:W-:Y:S08]  /*5660*/  HMMA.16816.F32 R20, R92.reuse, R112, R20 ;  /* 0x000000705c14723c */ /* 0x044ff00000001814 */
[C---:B------:R-:W-:Y:S08]  /*5670*/  HMMA.16816.F32 R24, R92.reuse, R114, R24 ;  /* 0x000000725c18723c */ /* 0x040ff00000001818 */
[C---:B-----5:R-:W-:Y:S08]  /*5680*/  HMMA.16816.F32 R28, R92.reuse, R120, R28 ;  /* 0x000000785c1c723c */ /* 0x060ff0000000181c */
        /* <DEDUP_REMOVED lines=79> */
.L_x_6964:
[----:B------:R-:W-:Y:S05]  /*5b80*/  BSYNC.RECONVERGENT B0 ;  /* 0x0000000000007941 */ /* 0x000fea0003800200 */
.L_x_6963:
[--C-:B------:R-:W-:Y:S01]  /*5b90*/  @!P5 IMAD.MOV.U32 R145, RZ, RZ, R143.reuse ;  /* 0x000000ffff91d224 */ /* 0x100fe200078e008f */
[CC--:B------:R-:W-:Y:S02]  /*5ba0*/  @!P5 LEA R90, P1, R141.reuse, R144.reuse, 0x1 ;  /* 0x000000908d5ad211 */ /* 0x0c0fe400078208ff */
[CC--:B------:R-:W-:Y:S02]  /*5bb0*/  @!P4 LEA R86, P2, R141.reuse, R144.reuse, 0x1 ;  /* 0x000000908d56c211 */ /* 0x0c0fe400078408ff */
[----:B------:R-:W-:Y:S01]  /*5bc0*/  @!PT LDS RZ, [RZ] ;  /* 0x00000000fffff984 */ /* 0x000fe20000000800 */
[----:B------:R-:W-:Y:S01]  /*5bd0*/  @!PT LDS RZ, [RZ] ;  /* 0x00000000fffff984 */ /* 0x000fe20000000800 */
[----:B------:R-:W-:Y:S01]  /*5be0*/  @!PT LDS RZ, [RZ] ;  /* 0x00000000fffff984 */ /* 0x000fe20000000800 */
[----:B------:R1:W-:Y:S01]  /*5bf0*/  @!P5 LDGSTS.E.BYPASS.LTC128B.128 [R166+0x3000], desc[UR4][R144.64] ;  /* 0x0300000090a6dfae */ /* 0x0003e2000b981a04 */
[CCC-:B------:R-:W-:Y:S02]  /*5c00*/  @!P5 LEA.HI.X R91, R141.reuse, R143.reuse, R142.reuse, 0x1, P1 ;  /* 0x0000008f8d5bd211 */ /* 0x1c0fe400008f0c8e */
[CCC-:B------:R-:W-:Y:S01]  /*5c10*/  @!P4 LEA.HI.X R87, R141.reuse, R143.reuse, R142.reuse, 0x1, P2 ;  /* 0x0000008f8d57c211 */ /* 0x1c0fe200010f0c8e */
[----:B------:R2:W-:Y:S01]  /*5c20*/  @P5 STS.128 [R166+0x3000], RZ ;  /* 0x003000ffa6005388 */ /* 0x0005e20000000c00 */
[C---:B------:R-:W-:Y:S04]  /*5c30*/  @!P3 LEA R84, P1, R141.reuse, R144, 0x1 ;  /* 0x000000908d54b211 */ /* 0x040fe800078208ff */
[----:B------:R-:W-:Y:S01]  /*5c40*/  @!P3 LEA.HI.X R85, R141, R143, R142, 0x1, P1 ;  /* 0x0000008f8d55b211 */ /* 0x000fe200008f0c8e */
        /* <DEDUP_REMOVED lines=28> */
.L_x_6962:
[----:B------:R-:W-:Y:S05]  /*5e10*/  BSYNC.RECONVERGENT B1 ;  /* 0x0000000000017941 */ /* 0x000fea0003800200 */
.L_x_6961:
[----:B--2---:R-:W2:Y:S01]  /*5e20*/  LD.E R87, desc[UR4][R2.64+0xdc] ;  /* 0x0000dc0402577980 */ /* 0x004ea2000c101900 */
        /* <DEDUP_REMOVED lines=33> */
[----:B------:R-:W-:Y:S08]  /*6040*/  LDSM.16.MT88.4 R104, [R88+0x7000] ;  /* 0x007000005868783b */ /* 0x000ff00000004200 */
        /* <DEDUP_REMOVED lines=57> */
[-CC-:B------:R-:W-:Y:S01]  /*63e0*/  FFMA.FTZ R175, R32, R87.reuse, -R112.reuse ;  /* 0x0000005720af7223 */ /* 0x180fe20000010870 */
[-C--:B------:R-:W-:Y:S01]  /*63f0*/  FFMA.FTZ R182, R33, R87.reuse, -R112 ;  /* 0x0000005721b67223 */ /* 0x080fe20000010870 */
[--C-:B------:R-:W-:Y:S01]  /*6400*/  FFMA.FTZ R30, R30, R87, -R116.reuse ;  /* 0x000000571e1e7223 */ /* 0x100fe20000010874 */
[----:B------:R-:W-:Y:S03]  /*6410*/  LDSM.16.MT88.4 R112, [R88+0x6c00] ;  /* 0x006c00005870783b */ /* 0x000fe60000004200 */
[----:B------:R-:W3:Y:S01]  /*6420*/  MUFU.EX2 R124, R124 ;  /* 0x0000007c007c7308 */ /* 0x000ee20000000800 */
[----:B----4-:R-:W-:Y:S01]  /*6430*/  F2FP.F16.F32.PACK_AB R93, R120, R121 ;  /* 0x00000079785d723e */ /* 0x010fe200000000ff */
[-CC-:B------:R-:W-:Y:S01]  /*6440*/  FFMA.FTZ R31, R31, R87.reuse, -R116.reuse ;  /* 0x000000571f1f7223 */ /* 0x180fe20000010874 */
[-CC-:B------:R-:W-:Y:S01]  /*6450*/  FFMA.FTZ R177, R34, R87.reuse, -R116.reuse ;  /* 0x0000005722b17223 */ /* 0x180fe20000010874 */
[----:B------:R-:W-:Y:S01]  /*6460*/  FFMA.FTZ R184, R35, R87, -R116 ;  /* 0x0000005723b87223 */ /* 0x000fe20000010874 */
[C---:B------:R-:W-:Y:S01]  /*6470*/  FMUL.FTZ R48, R84.reuse, R48 ;  /* 0x0000003054307220 */ /* 0x040fe20000410000 */
[----:B------:R-:W-:Y:S01]  /*6480*/  FMUL.FTZ R49, R84, R49 ;  /* 0x0000003154317220 */ /* 0x000fe20000410000 */
[----:B------:R-:W-:Y:S03]  /*6490*/  LDSM.16.MT88.4 R116, [R88+0x7c00] ;  /* 0x007c00005874783b */ /* 0x000fe60000004200 */
[----:B------:R-:W-:Y:S01]  /*64a0*/  MUFU.EX2 R125, R125 ;  /* 0x0000007d007d7308 */ /* 0x000fe20000000800 */
[C---:B------:R-:W-:Y:S01]  /*64b0*/  FMUL.FTZ R50, R0.reuse, R50 ;  /* 0x0000003200327220 */ /* 0x040fe20000410000 */
[----:B------:R-:W-:Y:S01]  /*64c0*/  FMUL.FTZ R51, R0, R51 ;  /* 0x0000003300337220 */ /* 0x000fe20000410000 */
[C---:B------:R-:W-:Y:S01]  /*64d0*/  FMUL.FTZ R52, R84.reuse, R52 ;  /* 0x0000003454347220 */ /* 0x040fe20000410000 */
[----:B------:R-:W-:Y:S01]  /*64e0*/  FMUL.FTZ R53, R84, R53 ;  /* 0x0000003554357220 */ /* 0x000fe20000410000 */
[C---:B------:R-:W-:Y:S01]  /*64f0*/  FMUL.FTZ R54, R0.reuse, R54 ;  /* 0x0000003600367220 */ /* 0x040fe20000410000 */
[----:B------:R-:W-:Y:S01]  /*6500*/  FMUL.FTZ R55, R0, R55 ;  /* 0x0000003700377220 */ /* 0x000fe20000410000 */
[----:B------:R-:W-:Y:S03]  /*6510*/  FMUL.FTZ R56, R84, R56 ;  /* 0x0000003854387220 */ /* 0x000fe60000410000 */
[----:B------:R-:W4:Y:S01]  /*6520*/  MUFU.EX2 R126, R126 ;  /* 0x0000007e007e7308 */ /* 0x000f220000000800 */
[----:B---3--:R-:W-:Y:S01]  /*6530*/  F2FP.F16.F32.PACK_AB R94, R124, R123 ;  /* 0x0000007b7c5e723e */ /* 0x008fe200000000ff */
        /* <DEDUP_REMOVED lines=15> */
[----:B----4-:R-:W-:Y:S01]  /*6630*/  F2FP.F16.F32.PACK_AB R95, R126, R125 ;  /* 0x0000007d7e5f723e */ /* 0x010fe200000000ff */
[C---:B------:R-:W-:Y:S01]  /*6640*/  FMUL.FTZ R72, R84.reuse, R72 ;  /* 0x0000004854487220 */ /* 0x040fe20000410000 */
[----:B------:R-:W-:Y:S01]  /*6650*/  FMUL.FTZ R73, R84, R73 ;  /* 0x0000004954497220 */ /* 0x000fe20000410000 */
[C---:B------:R-:W-:Y:S01]  /*6660*/  FMUL.FTZ R74, R0.reuse, R74 ;  /* 0x0000004a004a7220 */ /* 0x040fe20000410000 */
[----:B------:R-:W-:Y:S01]  /*6670*/  FMUL.FTZ R75, R0, R75 ;  /* 0x0000004b004b7220 */ /* 0x000fe20000410000 */
[C---:B------:R-:W-:Y:S01]  /*6680*/  FMUL.FTZ R76, R84.reuse, R76 ;  /* 0x0000004c544c7220 */ /* 0x040fe20000410000 */
[----:B------:R-:W-:Y:S01]  /*6690*/  FMUL.FTZ R77, R84, R77 ;  /* 0x0000004d544d7220 */ /* 0x000fe20000410000 */
[C---:B-1----:R-:W-:Y:S01]  /*66a0*/  HMMA.16816.F32 R36, R92.reuse, R96, R36 ;  /* 0x000000605c24723c */ /* 0x042fe20000001824 */
[----:B------:R-:W-:Y:S04]  /*66b0*/  MUFU.EX2 R167, R167 ;  /* 0x000000a700a77308 */ /* 0x000fe80000000800 */
[C---:B------:R-:W-:Y:S01]  /*66c0*/  FMUL.FTZ R78, R0.reuse, R78 ;  /* 0x0000004e004e7220 */ /* 0x040fe20000410000 */
[----:B------:R-:W-:Y:S01]  /*66d0*/  FMUL.FTZ R79, R0, R79 ;  /* 0x0000004f004f7220 */ /* 0x000fe20000410000 */
[C---:B------:R-:W-:Y:S01]  /*66e0*/  FMUL.FTZ R80, R84.reuse, R80 ;  /* 0x0000005054507220 */ /* 0x040fe20000410000 */
[C---:B------:R-:W-:Y:S01]  /*66f0*/  HMMA.16816.F32 R40, R92.reuse, R98, R40 ;  /* 0x000000625c28723c */ /* 0x040fe20000001828 */
[----:B------:R-:W1:Y:S02]  /*6700*/  LDSM.16.MT88.4 R96, [R90+0x1000] ;  /* 0x001000005a60783b */ /* 0x000e640000004200 */
[----:B------:R-:W-:Y:S01]  /*6710*/  MUFU.EX2 R174, R174 ;  /* 0x000000ae00ae7308 */ /* 0x000fe20000000800 */
[----:B------:R-:W-:Y:S01]  /*6720*/  FMUL.FTZ R81, R84, R81 ;  /* 0x0000005154517220 */ /* 0x000fe20000410000 */
[C---:B------:R-:W-:Y:S01]  /*6730*/  FMUL.FTZ R82, R0.reuse, R82 ;  /* 0x0000005200527220 */ /* 0x040fe20000410000 */
[----:B------:R-:W-:Y:S01]  /*6740*/  FMUL.FTZ R83, R0, R83 ;  /* 0x0000005300537220 */ /* 0x000fe20000410000 */
[----:B------:R-:W-:Y:S01]  /*6750*/  FFMA.FTZ R91, R84, R163, R91 ;  /* 0x000000a3545b7223 */ /* 0x000fe2000001005b */
[----:B------:R-:W-:Y:S01]  /*6760*/  ISETP.NE.AND P0, PT, R151, -0x1, PT ;  /* 0xffffffff9700780c */ /* 0x000fe20003f05270 */
[C---:B--2---:R-:W-:Y:S04]  /*6770*/  HMMA.16816.F32 R44, R92.reuse, R100, R44 ;  /* 0x000000645c2c723c */ /* 0x044fe8000000182c */
[----:B------:R-:W-:Y:S01]  /*6780*/  MUFU.EX2 R176, R176 ;  /* 0x000000b000b07308 */ /* 0x000fe20000000800 */
[----:B------:R-:W-:Y:S01]  /*6790*/  FFMA.FTZ R121, R0, R161, R121 ;  /* 0x000000a100797223 */ /* 0x000fe20000010079 */
[----:B------:R-:W-:Y:S01]  /*67a0*/  FADD.FTZ R122, R122, R91 ;  /* 0x0000005b7a7a7221 */ /* 0x000fe20000010000 */
[----:B------:R-:W-:Y:S02]  /*67b0*/  MOV R0, R85 ;  /* 0x0000005500007202 */ /* 0x000fe40000000f00 */
[----:B------:R-:W-:Y:S01]  /*67c0*/  FADD.FTZ R120, R120, R121 ;  /* 0x0000007978787221 */ /* 0x000fe20000010000 */
[C---:B------:R-:W-:Y:S01]  /*67d0*/  HMMA.16816.F32 R48, R92.reuse, R102, R48 ;  /* 0x000000665c30723c */ /* 0x040fe20000001830 */
[----:B------:R-:W2:Y:S03]  /*67e0*/  LDSM.16.MT88.4 R100, [R88+0x8000] ;  /* 0x008000005864783b */ /* 0x000ea60000004200 */
[----:B------:R-:W-:Y:S01]  /*67f0*/  MUFU.EX2 R169, R169 ;  /* 0x000000a900a97308 */ /* 0x000fe20000000800 */
[----:B------:R-:W-:Y:S01]  /*6800*/  FADD.FTZ R123, R123, R122 ;  /* 0x0000007a7b7b7221 */ /* 0x000fe20000010000 */
[----:B------:R-:W-:Y:S01]  /*6810*/  FADD.FTZ R125, R125, R120 ;  /* 0x000000787d7d7221 */ /* 0x000fe20000010000 */
[----:B------:R-:W-:Y:S02]  /*6820*/  MOV R89, R86 ;  /* 0x0000005600597202 */ /* 0x000fe40000000f00 */
[----:B------:R-:W-:Y:S01]  /*6830*/  FADD.FTZ R124, R124, R123 ;  /* 0x0000007b7c7c7221 */ /* 0x000fe20000010000 */
[C---:B------:R-:W-:Y:S04]  /*6840*/  HMMA.16816.F32 R52, R92.reuse, R104, R52 ;  /* 0x000000685c34723c */ /* 0x040fe80000001834 */
[----:B------:R-:W-:Y:S01]  /*6850*/  MUFU.EX2 R171, R171 ;  /* 0x000000ab00ab7308 */ /* 0x000fe20000000800 */
[----:B------:R-:W-:Y:S03]  /*6860*/  FADD.FTZ R125, R126, R125 ;  /* 0x0000007d7e7d7221 */ /* 0x000fe60000010000 */
[C---:B------:R-:W-:Y:S01]  /*6870*/  HMMA.16816.F32 R56, R92.reuse, R106, R56 ;  /* 0x0000006a5c38723c */ /* 0x040fe20000001838 */
[----:B------:R-:W3:Y:S05]  /*6880*/  LDSM.16.MT88.4 R104, [R90+0x2000] ;  /* 0x002000005a68783b */ /* 0x000eea0000004200 */
[----:B------:R-:W-:Y:S02]  /*6890*/  MUFU.EX2 R178, R178 ;  /* 0x000000b200b27308 */ /* 0x000fe40000000800 */
[C---:B-1----:R-:W-:Y:S08]  /*68a0*/  HMMA.16816.F32 R60, R92.reuse, R96, R60 ;  /* 0x000000605c3c723c */ /* 0x042ff0000000183c */
[----:B------:R-:W-:Y:S01]  /*68b0*/  MUFU.EX2 R26, R26 ;  /* 0x0000001a001a7308 */ /* 0x000fe20000000800 */
[C---:B------:R-:W-:Y:S01]  /*68c0*/  HMMA.16816.F32 R64, R92.reuse, R98, R64 ;  /* 0x000000625c40723c */ /* 0x040fe20000001840 */
[----:B------:R-:W1:Y:S08]  /*68d0*/  LDSM.16.MT88.4 R96, [R88+0x6400] ;  /* 0x006400005860783b */ /* 0x000e700000004200 */
[----:B------:R-:W-:Y:S01]  /*68e0*/  MUFU.EX2 R27, R27 ;  /* 0x0000001b001b7308 */ /* 0x000fe20000000800 */
[C---:B--2---:R-:W-:Y:S09]  /*68f0*/  HMMA.16816.F32 R68, R92.reuse, R100, R68 ;  /* 0x000000645c44723c */ /* 0x044ff20000001844 */
[----:B------:R-:W-:Y:S01]  /*6900*/  MUFU.EX2 R127, R127 ;  /* 0x0000007f007f7308 */ /* 0x000fe20000000800 */
[C---:B------:R-:W-:Y:S01]  /*6910*/  HMMA.16816.F32 R72, R92.reuse, R102, R72 ;  /* 0x000000665c48723c */ /* 0x040fe20000001848 */
[----:B------:R-:W2:Y:S08]  /*6920*/  LDSM.16.MT88.4 R100, [R90+0x400] ;  /* 0x000400005a64783b */ /* 0x000eb00000004200 */
[----:B------:R-:W4:Y:S01]  /*6930*/  MUFU.EX2 R134, R134 ;  /* 0x0000008600867308 */ /* 0x000f220000000800 */
[C---:B---3--:R-:W-:Y:S09]  /*6940*/  HMMA.16816.F32 R76, R92.reuse, R104, R76 ;  /* 0x000000685c4c723c */ /* 0x048ff2000000184c */
[----:B------:R-:W-:Y:S01]  /*6950*/  MUFU.EX2 R168, R168 ;  /* 0x000000a800a87308 */ /* 0x000fe20000000800 */
[----:B------:R-:W-:Y:S01]  /*6960*/  HMMA.16816.F32 R80, R92, R106, R80 ;  /* 0x0000006a5c50723c */ /* 0x000fe20000001850 */
[----:B------:R-:W-:Y:S08]  /*6970*/  LDSM.16.MT88.4 R104, [R90+0x2400] ;  /* 0x002400005a68783b */ /* 0x000ff00000004200 */
[----:B------:R-:W3:Y:S01]  /*6980*/  MUFU.EX2 R133, R133 ;  /* 0x0000008500857308 */ /* 0x000ee20000000800 */
[C---:B----4-:R-:W-:Y:S01]  /*6990*/  F2FP.F16.F32.PACK_AB R92, R134.reuse, R127 ;  /* 0x0000007f865c723e */ /* 0x050fe200000000ff */
[----:B------:R-:W-:Y:S04]  /*69a0*/  FADD.FTZ R127, R127, R124 ;  /* 0x0000007c7f7f7221 */ /* 0x000fe80000010000 */
[----:B------:R-:W-:Y:S04]  /*69b0*/  FADD.FTZ R134, R134, R127 ;  /* 0x0000007f86867221 */ /* 0x000fe80000010000 */
[----:B------:R-:W-:Y:S10]  /*69c0*/  MUFU.EX2 R135, R135 ;  /* 0x0000008700877308 */ /* 0x000ff40000000800 */
[----:B------:R-:W4:Y:S01]  /*69d0*/  MUFU.EX2 R170, R170 ;  /* 0x000000aa00aa7308 */ /* 0x000f220000000800 */
[C---:B---3--:R-:W-:Y:S01]  /*69e0*/  F2FP.F16.F32.PACK_AB R93, R133.reuse, R168 ;  /* 0x000000a8855d723e */ /* 0x048fe200000000ff */
[----:B------:R-:W-:Y:S04]  /*69f0*/  FADD.FTZ R168, R168, R125 ;  /* 0x0000007da8a87221 */ /* 0x000fe80000010000 */
[----:B------:R-:W-:Y:S04]  /*6a00*/  FADD.FTZ R133, R133, R168 ;  /* 0x000000a885857221 */ /* 0x000fe80000010000 */
[----:B------:R-:W-:Y:S10]  /*6a10*/  MUFU.EX2 R172, R172 ;  /* 0x000000ac00ac7308 */ /* 0x000ff40000000800 */
        /* <DEDUP_REMOVED lines=8> */
[----:B------:R-:W-:Y:S02]  /*6aa0*/  FADD.FTZ R145, R145, R172 ;  /* 0x000000ac91917221 */ /* 0x000fe40000010000 */
[C---:B-1----:R-:W-:Y:S02]  /*6ab0*/  HMMA.16816.F32 R36, R92.reuse, R96, R36 ;  /* 0x000000605c24723c */ /* 0x042fe40000001824 */
[----:B------:R-:W-:Y:S06]  /*6ac0*/  MUFU.EX2 R30, R30 ;  /* 0x0000001e001e7308 */ /* 0x000fec0000000800 */
[C---:B------:R-:W-:Y:S01]  /*6ad0*/  HMMA.16816.F32 R40, R92.reuse, R98, R40 ;  /* 0x000000625c28723c */ /* 0x040fe20000001828 */
[----:B------:R-:W1:Y:S03]  /*6ae0*/  LDSM.16.MT88.4 R96, [R90+0x1400] ;  /* 0x001400005a60783b */ /* 0x000e660000004200 */
[----:B------:R-:W3:Y:S01]  /*6af0*/  MUFU.EX2 R31, R31 ;  /* 0x0000001f001f7308 */ /* 0x000ee20000000800 */
[----:B----4-:R-:W-:Y:S03]  /*6b00*/  F2FP.F16.F32.PACK_AB R32, R180, R173 ;  /* 0x000000adb420723e */ /* 0x010fe600000000ff */
[C---:B--2---:R-:W-:Y:S06]  /*6b10*/  HMMA.16816.F32 R44, R92.reuse, R100, R44 ;  /* 0x000000645c2c723c */ /* 0x044fec000000182c */
[----:B------:R-:W-:Y:S02]  /*6b20*/  MUFU.EX2 R175, R175 ;  /* 0x000000af00af7308 */ /* 0x000fe40000000800 */
[C---:B------:R-:W-:Y:S01]  /*6b30*/  HMMA.16816.F32 R48, R92.reuse, R102, R48 ;  /* 0x000000665c30723c */ /* 0x040fe20000001830 */
[----:B------:R-:W2:Y:S07]  /*6b40*/  LDSM.16.MT88.4 R100, [R88+0x8400] ;  /* 0x008400005864783b */ /* 0x000eae0000004200 */
[----:B------:R-:W4:Y:S01]  /*6b50*/  MUFU.EX2 R182, R182 ;  /* 0x000000b600b67308 */ /* 0x000f220000000800 */
[----:B---3--:R-:W-:Y:S01]  /*6b60*/  F2FP.F16.F32.PACK_AB R33, R31, R30 ;  /* 0x0000001e1f21723e */ /* 0x008fe200000000ff */
[C---:B------:R-:W-:Y:S08]  /*6b70*/  HMMA.16816.F32 R52, R92.reuse, R108, R52 ;  /* 0x0000006c5c34723c */ /* 0x040ff00000001834 */
[----:B------:R-:W-:Y:S01]  /*6b80*/  MUFU.EX2 R177, R177 ;  /* 0x000000b100b17308 */ /* 0x000fe20000000800 */
[C---:B------:R-:W-:Y:S01]  /*6b90*/  HMMA.16816.F32 R56, R92.reuse, R110, R56 ;  /* 0x0000006e5c38723c */ /* 0x040fe20000001838 */
[----:B------:R-:W3:Y:S08]  /*6ba0*/  LDSM.16.MT88.4 R108, [R88+0x6800] ;  /* 0x00680000586c783b */ /* 0x000ef00000004200 */
[----:B------:R-:W5:Y:S01]  /*6bb0*/  MUFU.EX2 R184, R184 ;  /* 0x000000b800b87308 */ /* 0x000f620000000800 */
[----:B----4-:R-:W-:Y:S01]  /*6bc0*/  F2FP.F16.F32.PACK_AB R34, R182, R175 ;  /* 0x000000afb622723e */ /* 0x010fe200000000ff */
[C---:B-1----:R-:W-:Y:S08]  /*6bd0*/  HMMA.16816.F32 R60, R92.reuse, R96, R60 ;  /* 0x000000605c3c723c */ /* 0x042ff0000000183c */
[C---:B------:R-:W-:Y:S01]  /*6be0*/  HMMA.16816.F32 R64, R92.reuse, R98, R64 ;  /* 0x000000625c40723c */ /* 0x040fe20000001840 */
[----:B------:R-:W1:Y:S02]  /*6bf0*/  LDSM.16.MT88.4 R96, [R90+0x800] ;  /* 0x000800005a60783b */ /* 0x000e640000004200 */
[----:B-----5:R-:W-:Y:S05]  /*6c00*/  F2FP.F16.F32.PACK_AB R35, R184, R177 ;  /* 0x000000b1b823723e */ /* 0x020fea00000000ff */
[C---:B--2---:R-:W-:Y:S08]  /*6c10*/  HMMA.16816.F32 R68, R92.reuse, R100, R68 ;  /* 0x000000645c44723c */ /* 0x044ff00000001844 */
[C---:B------:R-:W-:Y:S01]  /*6c20*/  HMMA.16816.F32 R72, R92.reuse, R102, R72 ;  /* 0x000000665c48723c */ /* 0x040fe20000001848 */
[----:B------:R-:W2:Y:S07]  /*6c30*/  LDSM.16.MT88.4 R100, [R88+0x7800] ;  /* 0x007800005864783b */ /* 0x000eae0000004200 */
[C---:B------:R-:W-:Y:S08]  /*6c40*/  HMMA.16816.F32 R76, R92.reuse, R104, R76 ;  /* 0x000000685c4c723c */ /* 0x040ff0000000184c */
[----:B------:R-:W-:Y:S01]  /*6c50*/  HMMA.16816.F32 R80, R92, R106, R80 ;  /* 0x0000006a5c50723c */ /* 0x000fe20000001850 */
[----:B------:R-:W4:Y:S02]  /*6c60*/  LDSM.16.MT88.4 R104, [R90+0x1800] ;  /* 0x001800005a68783b */ /* 0x000f240000004200 */
[----:B------:R-:W-:Y:S01]  /*6c70*/  F2FP.F16.F32.PACK_AB R92, R174, R167 ;  /* 0x000000a7ae5c723e */ /* 0x000fe200000000ff */
        /* <DEDUP_REMOVED lines=9> */
[C---:B---3--:R-:W-:Y:S03]  /*6d10*/  HMMA.16816.F32 R36, R92.reuse, R108, R36 ;  /* 0x0000006c5c24723c */ /* 0x048fe60000001824 */
[----:B------:R-:W-:Y:S01]  /*6d20*/  FADD.FTZ R178, R178, R171 ;  /* 0x000000abb2b27221 */ /* 0x000fe20000010000 */
[----:B------:R-:W-:Y:S03]  /*6d30*/  FADD.FTZ R27, R27, R26 ;  /* 0x0000001a1b1b7221 */ /* 0x000fe60000010000 */
[----:B------:R-:W-:Y:S01]  /*6d40*/  FADD.FTZ R173, R173, R178 ;  /* 0x000000b2adad7221 */ /* 0x000fe20000010000 */
[C---:B------:R-:W-:Y:S01]  /*6d50*/  HMMA.16816.F32 R40, R92.reuse, R110, R40 ;  /* 0x0000006e5c28723c */ /* 0x040fe20000001828 */
[----:B------:R-:W3:Y:S02]  /*6d60*/  LDSM.16.MT88.4 R108, [R88+0x8800] ;  /* 0x00880000586c783b */ /* 0x000ee40000004200 */
[----:B------:R-:W-:Y:S01]  /*6d70*/  FADD.FTZ R30, R30, R27 ;  /* 0x0000001b1e1e7221 */ /* 0x000fe20000010000 */
[----:B------:R-:W-:Y:S03]  /*6d80*/  FADD.FTZ R180, R180, R173 ;  /* 0x000000adb4b47221 */ /* 0x000fe60000010000 */
[----:B------:R-:W-:Y:S01]  /*6d90*/  FADD.FTZ R30, R31, R30 ;  /* 0x0000001e1f1e7221 */ /* 0x000fe20000010000 */
[C---:B-1----:R-:W-:Y:S03]  /*6da0*/  HMMA.16816.F32 R44, R92.reuse, R96, R44 ;  /* 0x000000605c2c723c */ /* 0x042fe6000000182c */
[----:B------:R-:W-:Y:S01]  /*6db0*/  FADD.FTZ R163, R175, R180 ;  /* 0x000000b4afa37221 */ /* 0x000fe20000010000 */
[----:B------:R-:W-:Y:S03]  /*6dc0*/  FADD.FTZ R161, R177, R30 ;  /* 0x0000001eb1a17221 */ /* 0x000fe60000010000 */
[----:B------:R-:W-:Y:S01]  /*6dd0*/  FADD.FTZ R163, R182, R163 ;  /* 0x000000a3b6a37221 */ /* 0x000fe20000010000 */
[C---:B------:R-:W-:Y:S01]  /*6de0*/  HMMA.16816.F32 R48, R92.reuse, R98, R48 ;  /* 0x000000625c30723c */ /* 0x040fe20000001830 */
[----:B------:R-:W1:Y:S02]  /*6df0*/  LDSM.16.MT88.4 R96, [R90+0x2800] ;  /* 0x002800005a60783b */ /* 0x000e640000004200 */
[----:B------:R-:W-:Y:S05]  /*6e00*/  FADD.FTZ R161, R184, R161 ;  /* 0x000000a1b8a17221 */ /* 0x000fea0000010000 */
[C---:B--2---:R-:W-:Y:S08]  /*6e10*/  HMMA.16816.F32 R52, R92.reuse, R100, R52 ;  /* 0x000000645c34723c */ /* 0x044ff00000001834 */
[C---:B------:R-:W-:Y:S01]  /*6e20*/  HMMA.16816.F32 R56, R92.reuse, R102, R56 ;  /* 0x000000665c38723c */ /* 0x040fe20000001838 */
[----:B------:R-:W2:Y:S07]  /*6e30*/  LDSM.16.MT88.4 R100, [R90+0xc00] ;  /* 0x000c00005a64783b */ /* 0x000eae0000004200 */
[C---:B----4-:R-:W-:Y:S08]  /*6e40*/  HMMA.16816.F32 R60, R92.reuse, R104, R60 ;  /* 0x000000685c3c723c */ /* 0x050ff0000000183c */
[C---:B------:R-:W-:Y:S01]  /*6e50*/  HMMA.16816.F32 R64, R92.reuse, R106, R64 ;  /* 0x0000006a5c40723c */ /* 0x040fe20000001840 */
[----:B------:R-:W4:Y:S07]  /*6e60*/  LDSM.16.MT88.4 R104, [R90+0x1c00] ;  /* 0x001c00005a68783b */ /* 0x000f2e0000004200 */
[C---:B---3--:R-:W-:Y:S08]  /*6e70*/  HMMA.16816.F32 R68, R92.reuse, R108, R68 ;  /* 0x0000006c5c44723c */ /* 0x048ff00000001844 */
[C---:B------:R-:W-:Y:S08]  /*6e80*/  HMMA.16816.F32 R72, R92.reuse, R110, R72 ;  /* 0x0000006e5c48723c */ /* 0x040ff00000001848 */
[C---:B-1----:R-:W-:Y:S08]  /*6e90*/  HMMA.16816.F32 R76, R92.reuse, R96, R76 ;  /* 0x000000605c4c723c */ /* 0x042ff0000000184c */
[----:B------:R-:W-:Y:S01]  /*6ea0*/  HMMA.16816.F32 R80, R92, R98, R80 ;  /* 0x000000625c50723c */ /* 0x000fe20000001850 */
[----:B------:R-:W1:Y:S07]  /*6eb0*/  LDSM.16.MT88.4 R92, [R88+0x8c00] ;  /* 0x008c0000585c783b */ /* 0x000e6e0000004200 */
[C---:B------:R-:W-:Y:S01]  /*6ec0*/  HMMA.16816.F32 R36, R32.reuse, R112, R36 ;  /* 0x000000702024723c */ /* 0x040fe20000001824 */
[----:B------:R-:W3:Y:S07]  /*6ed0*/  LDSM.16.MT88.4 R96, [R90+0x2c00] ;  /* 0x002c00005a60783b */ /* 0x000eee0000004200 */
[C---:B------:R-:W-:Y:S08]  /*6ee0*/  HMMA.16816.F32 R40, R32.reuse, R114, R40 ;  /* 0x000000722028723c */ /* 0x040ff00000001828 */
[C---:B--2---:R-:W-:Y:S08]  /*6ef0*/  HMMA.16816.F32 R44, R32.reuse, R100, R44 ;  /* 0x00000064202c723c */ /* 0x044ff0000000182c */
[C---:B------:R-:W-:Y:S08]  /*6f00*/  HMMA.16816.F32 R48, R32.reuse, R102, R48 ;  /* 0x000000662030723c */ /* 0x040ff00000001830 */
[C---:B------:R-:W-:Y:S08]  /*6f10*/  HMMA.16816.F32 R52, R32.reuse, R116, R52 ;  /* 0x000000742034723c */ /* 0x040ff00000001834 */
[C---:B------:R-:W-:Y:S08]  /*6f20*/  HMMA.16816.F32 R56, R32.reuse, R118, R56 ;  /* 0x000000762038723c */ /* 0x040ff00000001838 */
[C---:B----4-:R-:W-:Y:S08]  /*6f30*/  HMMA.16816.F32 R60, R32.reuse, R104, R60 ;  /* 0x00000068203c723c */ /* 0x050ff0000000183c */
[C---:B------:R-:W-:Y:S08]  /*6f40*/  HMMA.16816.F32 R64, R32.reuse, R106, R64 ;  /* 0x0000006a2040723c */ /* 0x040ff00000001840 */
[C---:B-1----:R-:W-:Y:S08]  /*6f50*/  HMMA.16816.F32 R68, R32.reuse, R92, R68 ;  /* 0x0000005c2044723c */ /* 0x042ff00000001844 */
[C---:B------:R-:W-:Y:S08]  /*6f60*/  HMMA.16816.F32 R72, R32.reuse, R94, R72 ;  /* 0x0000005e2048723c */ /* 0x040ff00000001848 */
[C---:B---3--:R-:W-:Y:S08]  /*6f70*/  HMMA.16816.F32 R76, R32.reuse, R96, R76 ;  /* 0x00000060204c723c */ /* 0x048ff0000000184c */
[----:B------:R-:W-:Y:S01]  /*6f80*/  HMMA.16816.F32 R80, R32, R98, R80 ;  /* 0x000000622050723c */ /* 0x000fe20000001850 */
[----:B------:R-:W-:Y:S08]  /*6f90*/  @!UPT UIADD3 URZ, UPT, UPT, URZ, URZ, URZ ;  /* 0x000000fffffff290 */ /* 0x000ff0000fffe0ff */
[----:B------:R-:W-:Y:S11]  /*6fa0*/  @P0 BRA `(.L_x_6965) ;  /* 0xffffffd800000947 */ /* 0x000ff6000383ffff */
.L_x_6958:
        /* <DEDUP_REMOVED lines=11> */
.L_x_6977:
        /* <DEDUP_REMOVED lines=81> */
[----:B------:R2:W-:Y:S01]  /*7570*/  STS [R9+0x10], R40 ;  /* 0x0000102809007388 */ /* 0x0005e20000000800 */
[----:B------:R-:W-:Y:S02]  /*7580*/  F2FP.F16.F32.PACK_AB R64, R65, R64 ;  /* 0x000000404140723e */ /* 0x000fe400000000ff */
[----:B------:R-:W-:Y:S01]  /*7590*/  F2FP.F16.F32.PACK_AB R66, R67, R66 ;  /* 0x000000424342723e */ /* 0x000fe200000000ff */
[----:B------:R3:W-:Y:S01]  /*75a0*/  STS [R9+0x210], R42 ;  /* 0x0002102a09007388 */ /* 0x0007e20000000800 */
        /* <DEDUP_REMOVED lines=28> */
[----:B------:R-:W3:Y:S01]  /*7770*/  LD.E.U8 R0, desc[UR4][R2.64+0x1c8] ;  /* 0x0001c80402007980 */ /* 0x000ee2000c101100 */
[----:B------:R-:W-:-:S03]  /*7780*/  ISETP.NE.AND P2, PT, R154, -0x1, PT ;  /* 0xffffffff9a00780c */ /* 0x000fc60003f45270 */
[----:B--2---:R-:W2:Y:S04]  /*7790*/  LD.E.64 R40, desc[UR4][R2.64+0x88] ;  /* 0x0000880402287980 */ /* 0x004ea8000c101b00 */
[----:B------:R1:W5:Y:S06]  /*77a0*/  LD.E.64 R36, desc[UR4][R2.64+0x90] ;  /* 0x0000900402247980 */ /* 0x00036c000c101b00 */
[----:B------:R1:W5:Y:S01]  /*77b0*/  @!P2 LD.E.64 R38, desc[UR4][R2.64+0x80] ;  /* 0x000080040226a980 */ /* 0x000362000c101b00 */
[----:B---3--:R-:W-:-:S13]  /*77c0*/  ISETP.NE.AND P0, PT, R0, RZ, PT ;  /* 0x000000ff0000720c */ /* 0x008fda0003f05270 */
[----:B------:R-:W3:Y:S04]  /*77d0*/  @!P0 LD.E R4, desc[UR4][R2.64+0x60] ;  /* 0x0000600402048980 */ /* 0x000ee8000c101900 */
[----:B------:R-:W3:Y:S01]  /*77e0*/  @!P0 LD.E R30, desc[UR4][R2.64+0xb4] ;  /* 0x0000b404021e8980 */ /* 0x000ee2000c101900 */
[----:B------:R-:W4:Y:S08]  /*77f0*/  @P3 MUFU.LG2 R7, R7 ;  /* 0x0000000700073308 */ /* 0x000f300000000c00 */
[----:B------:R-:W1:Y:S01]  /*7800*/  @P1 MUFU.LG2 R10, R10 ;  /* 0x0000000a000a1308 */ /* 0x000e620000000c00 */
[----:B------:R-:W-:Y:S01]  /*7810*/  BSSY.RECONVERGENT B0, `(.L_x_6967) ;  /* 0x0000011000007945 */ /* 0x000fe20003800200 */
[----:B------:R-:W-:Y:S01]  /*7820*/  MOV R28, 0x7f800000 ;  /* 0x7f800000001c7802 */ /* 0x000fe20000000f00 */
[-C--:B--2---:R-:W-:Y:S01]  /*7830*/  @P2 IMAD R29, R41, R154.reuse, RZ ;  /* 0x0000009a291d2224 */ /* 0x084fe200078e02ff */
[----:B------:R-:W-:Y:S01]  /*7840*/  MOV R0, 0x7f800000 ;  /* 0x7f80000000007802 */ /* 0x000fe20000000f00 */
[----:B------:R-:W-:-:S04]  /*7850*/  @P2 IMAD.WIDE.U32 R42, R40, R154, RZ ;  /* 0x0000009a282a2225 */ /* 0x000fc800078e00ff */
[----:B----4-:R-:W-:-:S04]  /*7860*/  @P3 FMUL.FTZ R5, R7, 0.69314718246459960938 ;  /* 0x3f31721807053820 */ /* 0x010fc80000410000 */
[----:B-----5:R-:W-:Y:S01]  /*7870*/  @P3 FFMA.FTZ R28, R6, R86, R5 ;  /* 0x00000056061c3223 */ /* 0x020fe20000010005 */
[----:B-1----:R-:W-:-:S04]  /*7880*/  @P1 FMUL.FTZ R8, R10, 0.69314718246459960938 ;  /* 0x3f3172180a081820 */ /* 0x002fc80000410000 */
        /* <DEDUP_REMOVED lines=9> */
.L_x_6968:
[----:B------:R-:W-:Y:S05]  /*7920*/  BSYNC.RECONVERGENT B0 ;  /* 0x0000000000007941 */ /* 0x000fea0003800200 */
.L_x_6967:
        /* <DEDUP_REMOVED lines=27> */
.L_x_6970:
[----:B------:R-:W-:Y:S05]  /*7ae0*/  BSYNC.RECONVERGENT B0 ;  /* 0x0000000000007941 */ /* 0x000fea0003800200 */
.L_x_6969:
[----:B-1----:R1:W5:Y:S01]  /*7af0*/  LD.E R3, desc[UR4][R2.64+0xc0] ;  /* 0x0000c00402037980 */ /* 0x002362000c101900 */
[-C--:B------:R-:W-:Y:S01]  /*7b00*/  @!P2 IMAD R0, R39, R148.reuse, RZ ;  /* 0x000000942700a224 */ /* 0x080fe200078e02ff */
[----:B------:R-:W-:Y:S01]  /*7b10*/  MOV R139, RZ ;  /* 0x000000ff008b7202 */ /* 0x000fe20000000f00 */
[----:B------:R-:W-:Y:S01]  /*7b20*/  @!P2 IMAD.WIDE.U32 R38, R38, R148, RZ ;  /* 0x000000942626a225 */ /* 0x000fe200078e00ff */
[----:B------:R-:W-:Y:S01]  /*7b30*/  ISETP.GE.AND P1, PT, R31, R136, PT ;  /* 0x000000881f00720c */ /* 0x000fe20003f26270 */
[----:B------:R-:W-:Y:S02]  /*7b40*/  BSSY.RECONVERGENT B0, `(.L_x_6971) ;  /* 0x000001b000007945 */ /* 0x000fe40003800200 */
[----:B------:R-:W-:Y:S01]  /*7b50*/  IMAD.WIDE.U32 R34, R149, R40, R138 ;  /* 0x0000002895227225 */ /* 0x000fe200078e008a */
[----:B------:R-:W-:-:S03]  /*7b60*/  @!P2 IADD3 R28, PT, PT, R39, R0, RZ ;  /* 0x00000000271ca210 */ /* 0x000fc60007ffe0ff */
[-C--:B------:R-:W-:Y:S02]  /*7b70*/  IMAD R0, R37, R147.reuse, RZ ;  /* 0x0000009325007224 */ /* 0x080fe400078e02ff */
[----:B------:R-:W-:Y:S01]  /*7b80*/  @!P2 IMAD.MOV.U32 R30, RZ, RZ, R38 ;  /* 0x000000ffff1ea224 */ /* 0x000fe200078e0026 */
[----:B------:R-:W-:Y:S01]  /*7b90*/  @P2 MOV R30, R42 ;  /* 0x0000002a001e2202 */ /* 0x000fe20000000f00 */
        /* <DEDUP_REMOVED lines=21> */
.L_x_6972:
[----:B------:R-:W-:Y:S05]  /*7cf0*/  BSYNC.RECONVERGENT B0 ;  /* 0x0000000000007941 */ /* 0x000fea0003800200 */
.L_x_6971:
[----:B------:R-:W-:-:S04]  /*7d00*/  MOV R147, 0x0 ;  /* 0x0000000000937802 */ /* 0x000fc80000000f00 */
[----:B-12345:R-:W-:Y:S05]  /*7d10*/  @P0 RET.REL.NODEC R146 `(_ZN5flash24flash_fwd_splitkv_kernelI23Flash_fwd_kernel_traitsILi96ELi64ELi64ELi4ELb0ELb0EN7cutlass6half_tE19Flash_kernel_traitsILi96ELi64ELi64ELi4ES3_EELb0ELb0ELb0ELb0ELb0ELb0ELb0ELb0EEEvNS_16Flash_fwd_paramsE) ;  /* 0xffffff8092b80950 */ /* 0x03efea0003c3ffff */
        /* <DEDUP_REMOVED lines=16> */
[----:B-1----:R-:W-:Y:S05]  /*7e20*/  @P0 RET.REL.NODEC R146 `(_ZN5flash24flash_fwd_splitkv_kernelI23Flash_fwd_kernel_traitsILi96ELi64ELi64ELi4ELb0ELb0EN7cutlass6half_tE19Flash_kernel_traitsILi96ELi64ELi64ELi4ES3_EELb0ELb0ELb0ELb0ELb0ELb0ELb0ELb0EEEvNS_16Flash_fwd_paramsE) ;  /* 0xffffff8092740950 */ /* 0x002fea0003c3ffff */
[----:B------:R-:W-:Y:S01]  /*7e30*/  MOV R147, 0x0 ;  /* 0x0000000000937802 */ /* 0x000fe20000000f00 */
[----:B------:R1:W-:Y:S03]  /*7e40*/  ST.E.128 desc[UR4][R2.64+0x80], R24 ;  /* 0x0000801802007985 */ /* 0x0003e6000c101d04 */
[----:B-1----:R-:W-:Y:S05]  /*7e50*/  RET.REL.NODEC R146 `(_ZN5flash24flash_fwd_splitkv_kernelI23Flash_fwd_kernel_traitsILi96ELi64ELi64ELi4ELb0ELb0EN7cutlass6half_tE19Flash_kernel_traitsILi96ELi64ELi64ELi4ES3_EELb0ELb0ELb0ELb0ELb0ELb0ELb0ELb0EEEvNS_16Flash_fwd_paramsE) ;  /* 0xffffff8092687950 */ /* 0x002fea0003c3ffff */
.L_x_6966:
[----:B------:R-:W-:Y:S01]  /*7e60*/  MOV R5, 0x2 ;  /* 0x0000000200057802 */ /* 0x000fe20000000f00 */
[----:B------:R-:W-:Y:S01]  /*7e70*/  IMAD.MOV.U32 R0, RZ, RZ, 0x1f ;  /* 0x0000001fff007424 */ /* 0x000fe200078e00ff */
[----:B------:R-:W-:-:S07]  /*7e80*/  MOV R4, 0xffffffff ;  /* 0xffffffff00047802 */ /* 0x000fce0000000f00 */
[----:B-1---5:R-:W-:Y:S05]  /*7e90*/  WARPSYNC.COLLECTIVE R4, `(.L_x_6973) ;  /* 0x0000000004087348 */ /* 0x022fea0003c00000 */
[----:B------:R2:W3:Y:S02]  /*7ea0*/  SHFL.BFLY P0, R10, R163, R5, R0 ;  /* 0x0c000005a30a7389 */ /* 0x0004e40000000000 */
[----:B-123-5:R-:W-:Y:S05]  /*7eb0*/  ENDCOLLECTIVE ;  /* 0x000000000000791b */ /* 0x02efea0003800000 */
.L_x_6973:
[----:B------:R-:W-:Y:S02]  /*7ec0*/  IMAD.MOV.U32 R8, RZ, RZ, R10 ;  /* 0x000000ffff087224 */ /* 0x000fe400078e000a */
[----:B------:R-:W-:Y:S02]  /*7ed0*/  IMAD.MOV.U32 R5, RZ, RZ, 0x1 ;  /* 0x00000001ff057424 */ /* 0x000fe400078e00ff */
[----:B------:R-:W-:-:S05]  /*7ee0*/  FADD.FTZ R8, R8, R163 ;  /* 0x000000a308087221 */ /* 0x000fca0000010000 */
[----:B------:R-:W-:-:S07]  /*7ef0*/  MOV R163, R8 ;  /* 0x0000000800a37202 */ /* 0x000fce0000000f00 */
[----:B------:R-:W-:Y:S05]  /*7f00*/  WARPSYNC.COLLECTIVE R4, `(.L_x_6974) ;  /* 0x0000000004087348 */ /* 0x000fea0003c00000 */
[----:B------:R1:W2:Y:S02]  /*7f10*/  SHFL.BFLY P0, R10, R163, R5, R0 ;  /* 0x0c000005a30a7389 */ /* 0x0002a40000000000 */
[----:B-12---:R-:W-:Y:S05]  /*7f20*/  ENDCOLLECTIVE ;  /* 0x000000000000791b */ /* 0x006fea0003800000 */
.L_x_6974:
[----:B------:R-:W-:Y:S01]  /*7f30*/  MOV R163, R161 ;  /* 0x000000a100a37202 */ /* 0x000fe20000000f00 */
[----:B------:R-:W-:Y:S01]  /*7f40*/  IMAD.MOV.U32 R5, RZ, RZ, 0x2 ;  /* 0x00000002ff057424 */ /* 0x000fe200078e00ff */
[----:B------:R-:W-:-:S07]  /*7f50*/  MOV R7, R10 ;  /* 0x0000000a00077202 */ /* 0x000fce0000000f00 */
[----:B------:R-:W-:Y:S05]  /*7f60*/  WARPSYNC.COLLECTIVE R4, `(.L_x_6975) ;  /* 0x0000000004087348 */ /* 0x000fea0003c00000 */
[----:B------:R1:W2:Y:S02]  /*7f70*/  SHFL.BFLY P0, R10, R163, R5, R0 ;  /* 0x0c000005a30a7389 */ /* 0x0002a40000000000 */
[----:B-12---:R-:W-:Y:S05]  /*7f80*/  ENDCOLLECTIVE ;  /* 0x000000000000791b */ /* 0x006fea0003800000 */
.L_x_6975:
[----:B------:R-:W-:Y:S01]  /*7f90*/  FADD.FTZ R7, R8, R7 ;  /* 0x0000000708077221 */ /* 0x000fe20000010000 */
[----:B------:R-:W-:Y:S01]  /*7fa0*/  FADD.FTZ R9, R10, R161 ;  /* 0x000000a10a097221 */ /* 0x000fe20000010000 */
[----:B------:R-:W-:-:S04]  /*7fb0*/  MOV R5, 0x1 ;  /* 0x0000000100057802 */ /* 0x000fc80000000f00 */
[----:B------:R-:W-:-:S07]  /*7fc0*/  MOV R163, R9 ;  /* 0x0000000900a37202 */ /* 0x000fce0000000f00 */
[----:B------:R-:W-:Y:S05]  /*7fd0*/  WARPSYNC.COLLECTIVE R4, `(.L_x_6976) ;  /* 0x0000000004087348 */ /* 0x000fea0003c00000 */
[----:B------:R1:W2:Y:S02]  /*7fe0*/  SHFL.BFLY P0, R10, R163, R5, R0 ;  /* 0x0c000005a30a7389 */ /* 0x0002a40000000000 */
[----:B-12---:R-:W-:Y:S05]  /*7ff0*/  ENDCOLLECTIVE ;  /* 0x000000000000791b */ /* 0x006fea0003800000 */
.L_x_6976:
[----:B------:R-:W-:Y:S05]  /*8000*/  BRA `(.L_x_6977) ;  /* 0xfffffff000147947 */ /* 0x000fea000383ffff */
.L_x_6978:
        /* <DEDUP_REMOVED lines=15> */
.L_x_11694:


//--------------------- .text._ZN5flash24flash_fwd_splitkv_kernelI23Flash_fwd_kernel_traitsILi96ELi64ELi64ELi4ELb0ELb0EN7cutlass6half_tE19Flash_kernel_traitsILi96ELi64ELi64ELi4ES3_EELb0ELb0ELb0ELb0ELb0ELb1ELb0ELb0EEEvNS_16Flash_fwd_paramsE --------------------------
	.section	.text._ZN5flash24flash_fwd_splitkv_kernelI23Flash_fwd_kernel_traitsILi96ELi64ELi64ELi4ELb0ELb0EN7cutlass6half_tE19Flash_kernel_traitsILi96ELi64ELi64ELi4ES3_EELb0ELb0ELb0ELb0ELb0ELb1ELb0ELb0EEEvNS_16Flash_fwd_paramsE,"ax",@progbits
	.align	128
        .global         _ZN5flash24flash_fwd_splitkv_kernelI23Flash_fwd_kernel_traitsILi96ELi64ELi64ELi4ELb0ELb0EN7cutlass6half_tE19Flash_kernel_traitsILi96ELi64ELi64ELi4ES3_EELb0ELb0ELb0ELb0ELb0ELb1ELb0ELb0EEEvNS_16Flash_fwd_paramsE
        .type           _ZN5flash24flash_fwd_splitkv_kernelI23Flash_fwd_kernel_traitsILi96ELi64ELi64ELi4ELb0ELb0EN7cutlass6half_tE19Flash_kernel_traitsILi96ELi64ELi64ELi4ES3_EELb0ELb0ELb0ELb0ELb0ELb1ELb0ELb0EEEvNS_16Flash_fwd_paramsE,@function
        .size           _ZN5flash24flash_fwd_splitkv_kernelI23Flash_fwd_kernel_traitsILi96ELi64ELi64ELi4ELb0ELb0EN7cutlass6half_tE19Flash_kernel_traitsILi96ELi64ELi64ELi4ES3_EELb0ELb0ELb0ELb0ELb0ELb1ELb0ELb0EEEvNS_16Flash_fwd_paramsE,(.L_x_11695 - _ZN5flash24flash_fwd_splitkv_kernelI23Flash_fwd_kernel_traitsILi96ELi64ELi64ELi4ELb0ELb0EN7cutlass6half_tE19Flash_kernel_traitsILi96ELi64ELi64ELi4ES3_EELb0ELb0ELb0ELb0ELb0ELb1ELb0ELb0EEEvNS_16Flash_fwd_paramsE)
        .other          _ZN5flash24flash_fwd_splitkv_kernelI23Flash_fwd_kernel_traitsILi96ELi64ELi64ELi4ELb0ELb0EN7cutlass6half_tE19Flash_kernel_traitsILi96ELi64ELi64ELi4ES3_EELb0ELb0ELb0ELb0ELb0ELb1ELb0ELb0EEEvNS_16Flash_fwd_paramsE,@"STO_CUDA_ENTRY STV_DEFAULT"
_ZN5flash24flash_fwd_splitkv_kernelI23Flash_fwd_kernel_traitsILi96ELi64ELi64ELi4ELb0ELb0EN7cutlass6half_tE19Flash_kernel_traitsILi96ELi64ELi64ELi4ES3_EELb0ELb0ELb0ELb0ELb0ELb1ELb0ELb0EEEvNS_16Flash_fwd_paramsE:
.text._ZN5flash24flash_fwd_splitkv_kernelI23Flash_fwd_kernel_traitsILi96ELi64ELi64ELi4ELb0ELb0EN7cutlass6half_tE19Flash_kernel_traitsILi96ELi64ELi64ELi4ES3_EELb0ELb0ELb0ELb0ELb0ELb1ELb0ELb0EEEvNS_16Flash_fwd_paramsE:
[----:B------:R-:W-:Y:S01]  /*0000*/  LDC R1, c[0x0][0x37c] ;  /* 0x0000df00ff017b82 */ /* 0x000fe20000000800 */
[----:B------:R-:W1:Y:S07]  /*0010*/  S2R R157, SR_CTAID.X ;  /* 0x00000000009d7919 */ /* 0x000e6e0000002500 */
[----:B------:R-:W2:Y:S01]  /*0020*/  LDC.64 R2, c[0x0][0x348] ;  /* 0x0000d200ff027b82 */ /* 0x000ea20000000a00 */
[----:B------:R-:W-:Y:S01]  /*0030*/  BSSY.RECONVERGENT B2, `(.L_x_6979) ;  /* 0x0000005000027945 */ /* 0x000fe20003800200 */
[----:B------:R-:W-:Y:S01]  /*0040*/  MOV R154, 0x80 ;  /* 0x00000080009a7802 */ /* 0x000fe20000000f00 */
[----:B------:R-:W3:Y:S01]  /*0050*/  S2R R156, SR_CTAID.Y ;  /* 0x00000000009c7919 */ /* 0x000ee20000002600 */
[----:B------:R-:W4:Y:S05]  /*0060*/  S2R R155, SR_CTAID.Z ;  /* 0x00000000009b7919 */ /* 0x000f2a0000002700 */
[----:B-1234-:R-:W-:Y:S05]  /*0070*/  CALL.REL.NOINC `($_ZN5flash24flash_fwd_splitkv_kernelI23Flash_fwd_kernel_traitsILi96ELi64ELi64ELi4ELb0ELb0EN7cutlass6half_tE19Flash_kernel_traitsILi96ELi64ELi64ELi4ES3_EELb0ELb0ELb0ELb0ELb0ELb1ELb0ELb0EEEvNS_16Flash_fwd_paramsE$_ZN5flash30compute_attn_1rowblock_splitkvI23Flash_fwd_kernel_traitsILi96ELi64ELi64ELi4ELb0ELb0EN7cutlass6half_tE19Flash_kernel_traitsILi96ELi64ELi64ELi4ES3_EELb0ELb0ELb0ELb0ELb0ELb1ELb0ELb0ENS_16Flash_fwd_paramsEEEvRKT8_iiiii) ;  /* 0x0000000000087944 */ /* 0x01efea0003c00000 */
[----:B------:R-:W-:Y:S05]  /*0080*/  BSYNC.RECONVERGENT B2 ;  /* 0x0000000000027941 */ /* 0x000fea0003800200 */
.L_x_6979:
[----:B------:R-:W-:Y:S05]  /*0090*/  EXIT ;  /* 0x000000000000794d */ /* 0x000fea0003800000 */
        .type           $_ZN5flash24flash_fwd_splitkv_kernelI23Flash_fwd_kernel_traitsILi96ELi64ELi64ELi4ELb0ELb0EN7cutlass6half_tE19Flash_kernel_traitsILi96ELi64ELi64ELi4ES3_EELb0ELb0ELb0ELb0ELb0ELb1ELb0ELb0EEEvNS_16Flash_fwd_paramsE$_ZN5flash30compute_attn_1rowblock_splitkvI23Flash_fwd_kernel_traitsILi96ELi64ELi64ELi4ELb0ELb0EN7cutlass6half_tE19Flash_kernel_traitsILi96ELi64ELi64ELi4ES3_EELb0ELb0ELb0ELb0ELb0ELb1ELb0ELb0ENS_16Flash_fwd_paramsEEEvRKT8_iiiii,@function
        .size           $_ZN5flash24flash_fwd_splitkv_kernelI23Flash_fwd_kernel_traitsILi96ELi64ELi64ELi4ELb0ELb0EN7cutlass6half_tE19Flash_kernel_traitsILi96ELi64ELi64ELi4ES3_EELb0ELb0ELb0ELb0ELb0ELb1ELb0ELb0EEEvNS_16Flash_fwd_paramsE$_ZN5flash30compute_attn_1rowblock_splitkvI23Flash_fwd_kernel_traitsILi96ELi64ELi64ELi4ELb0ELb0EN7cutlass6half_tE19Flash_kernel_traitsILi96ELi64ELi64ELi4ES3_EELb0ELb0ELb0ELb0ELb0ELb1ELb0ELb0ENS_16Flash_fwd_paramsEEEvRKT8_iiiii,(.L_x_11695 - $_ZN5flash24flash_fwd_splitkv_kernelI23Flash_fwd_kernel_traitsILi96ELi64ELi64ELi4ELb0ELb0EN7cutlass6half_tE19Flash_kernel_traitsILi96ELi64ELi64ELi4ES3_EELb0ELb0ELb0ELb0ELb0ELb1ELb0ELb0EEEvNS_16Flash_fwd_paramsE$_ZN5flash30compute_attn_1rowblock_splitkvI23Flash_fwd_kernel_traitsILi96ELi64ELi64ELi4ELb0ELb0EN7cutlass6half_tE19Flash_kernel_traitsILi96ELi64ELi64ELi4ES3_EELb0ELb0ELb0ELb0ELb0ELb1ELb0ELb0ENS_16Flash_fwd_paramsEEEvRKT8_iiiii)
$_ZN5flash24flash_fwd_splitkv_kernelI23Flash_fwd_kernel_traitsILi96ELi64ELi64ELi4ELb0ELb0EN7cutlass6half_tE19Flash_kernel_traitsILi96ELi64ELi64ELi4ES3_EELb0ELb0ELb0ELb0ELb0ELb1ELb0ELb0EEEvNS_16Flash_fwd_paramsE$_ZN5flash30compute_attn_1rowblock_splitkvI23Flash_fwd_kernel_traitsILi96ELi64ELi64ELi4ELb0ELb0EN7cutlass6half_tE19Flash_kernel_traitsILi96ELi64ELi64ELi4ES3_EELb0ELb0ELb0ELb0ELb0ELb1ELb0ELb0ENS_16Flash_fwd_paramsEEEvRKT8_iiiii:
        /* <DEDUP_REMOVED lines=38> */
.L_x_6981:
[----:B------:R-:W-:Y:S05]  /*0300*/  BSYNC.RECONVERGENT B0 ;  /* 0x0000000000007941 */ /* 0x000fea0003800200 */
.L_x_6980:
[----:B------:R-:W-:Y:S04]  /*0310*/  BSSY.RECONVERGENT B0, `(.L_x_6982) ;  /* 0x0000007000007945 */ /* 0x000fe80003800200 */
[----:B------:R-:W-:Y:S05]  /*0320*/  @!P3 BRA `(.L_x_6983) ;  /* 0x000000000014b947 */ /* 0x000fea0003800000 */
[----:B-----5:R-:W3:Y:S02]  /*0330*/  LD.E.U8 R6, desc[UR4][R2.64+0x1b2] ;  /* 0x0001b20402067980 */ /* 0x020ee4000c101100 */
[----:B---3--:R-:W-:-:S13]  /*0340*/  ISETP.NE.AND P1, PT, R6, RZ, PT ;  /* 0x000000ff0600720c */ /* 0x008fda0003f25270 */
[----:B------:R-:W3:Y:S02]  /*0350*/  @P1 LD.E R7, desc[UR4][R10.64+0x4] ;  /* 0x000004040a071980 */ /* 0x000ee4000c101900 */
[----:B---3--:R-:W-:-:S06]  /*0360*/  @P1 IADD3 R6, PT, PT, R7, -R16, RZ ;  /* 0x8000001007061210 */ /* 0x008fcc0007ffe0ff */
[----:B------:R3:W5:Y:S02]  /*0370*/  @!P1 LD.E R6, desc[UR4][R10.64] ;  /* 0x000000040a069980 */ /* 0x000764000c101900 */
.L_x_6983:
[----:B------:R-:W-:Y:S05]  /*0380*/  BSYNC.RECONVERGENT B0 ;  /* 0x0000000000007941 */ /* 0x000fea0003800200 */
.L_x_6982:
        /* <DEDUP_REMOVED lines=8> */
.L_x_6985:
[----:B------:R-:W4:Y:S01]  /*0410*/  LD.E.64 R8, desc[UR4][R2.64+0x108] ;  /* 0x0001080402087980 */ /* 0x000f22000c101b00 */
[----:B------:R-:W-:Y:S01]  /*0420*/  BSSY.RECONVERGENT B0, `(.L_x_6987) ;  /* 0x0000006000007945 */ /* 0x000fe20003800200 */
[----:B------:R-:W-:Y:S01]  /*0430*/  IMAD.MOV.U32 R93, RZ, RZ, RZ ;  /* 0x000000ffff5d7224 */ /* 0x000fe200078e00ff */
[----:B----4-:R-:W-:-:S04]  /*0440*/  ISETP.NE.U32.AND P0, PT, R8, RZ, PT ;  /* 0x000000ff0800720c */ /* 0x010fc80003f05070 */
[----:B------:R-:W-:-:S13]  /*0450*/  ISETP.NE.AND.EX P0, PT, R9, RZ, PT, P0 ;  /* 0x000000ff0900720c */ /* 0x000fda0003f05300 */
[----:B------:R-:W-:Y:S05]  /*0460*/  @!P0 BRA `(.L_x_6988) ;  /* 0x0000000000048947 */ /* 0x000fea0003800000 */
[----:B------:R4:W5:Y:S02]  /*0470*/  LD.E R93, desc[UR4][R2.64+0xbc] ;  /* 0x0000bc04025d7980 */ /* 0x000964000c101900 */
.L_x_6988:
[----:B------:R-:W-:Y:S05]  /*0480*/  BSYNC.RECONVERGENT B0 ;  /* 0x0000000000007941 */ /* 0x000fea0003800200 */
.L_x_6987:
[----:B-----5:R-:W-:Y:S02]  /*0490*/  IADD3 R93, PT, PT, R93, R6, -R15 ;  /* 0x000000065d5d7210 */ /* 0x020fe40007ffe80f */
.L_x_6986:
[----:B------:R-:W-:Y:S05]  /*04a0*/  BSYNC.RECONVERGENT B1 ;  /* 0x0000000000017941 */ /* 0x000fea0003800200 */
.L_x_6984:
[----:B------:R-:W-:Y:S01]  /*04b0*/  IMAD.SHL.U32 R142, R157, 0x40, RZ ;  /* 0x000000409d8e7824 */ /* 0x000fe200078e00ff */
[----:B------:R-:W-:Y:S01]  /*04c0*/  MOV R6, R154 ;  /* 0x0000009a00067202 */ /* 0x000fe20000000f00 */
[----:B------:R-:W-:-:S03]  /*04d0*/  IMAD.MOV.U32 R7, RZ, RZ, 0x0 ;  /* 0x00000000ff077424 */ /* 0x000fc600078e00ff */
[----:B------:R-:W-:-:S13]  /*04e0*/  ISETP.GT.AND P0, PT, R13, R142, PT ;  /* 0x0000008e0d00720c */ /* 0x000fda0003f04270 */
[----:B-1234-:R-:W-:Y:S05]  /*04f0*/  @!P0 RET.REL.NODEC R6 `(_ZN5flash24flash_fwd_splitkv_kernelI23Flash_fwd_kernel_traitsILi96ELi64ELi64ELi4ELb0ELb0EN7cutlass6half_tE19Flash_kernel_traitsILi96ELi64ELi64ELi4ES3_EELb0ELb0ELb0ELb0ELb0ELb1ELb0ELb0EEEvNS_16Flash_fwd_paramsE) ;  /* 0xfffffff806c08950 */ /* 0x01efea0003c3ffff */
        /* <DEDUP_REMOVED lines=71> */
.L_x_6991:
[----:B------:R-:W-:Y:S05]  /*0970*/  BSYNC.RECONVERGENT B0 ;  /* 0x0000000000007941 */ /* 0x000fea0003800200 */
.L_x_6990:
        /* <DEDUP_REMOVED lines=17> */
.L_x_6993:
[----:B------:R-:W-:Y:S05]  /*0a90*/  BSYNC.RECONVERGENT B0 ;  /* 0x0000000000007941 */ /* 0x000fea0003800200 */
.L_x_6992:
[----:B------:R-:W-:Y:S01]  /*0aa0*/  MOV R155, 0x0 ;  /* 0x00000000009b7802 */ /* 0x000fe20000000f00 */
[----:B------:R1:W-:Y:S03]  /*0ab0*/  @!P6 ST.E desc[UR4][R6.64], R3 ;  /* 0x000000030600e985 */ /* 0x0003e6000c101904 */
[----:B-12--5:R-:W-:Y:S05]  /*0ac0*/  @P5 RET.REL.NODEC R154 `(_ZN5flash24flash_fwd_splitkv_kernelI23Flash_fwd_kernel_traitsILi96ELi64ELi64ELi4ELb0ELb0EN7cutlass6half_tE19Flash_kernel_traitsILi96ELi64ELi64ELi4ES3_EELb0ELb0ELb0ELb0ELb0ELb1ELb0ELb0EEEvNS_16Flash_fwd_paramsE) ;  /* 0xfffffff49a4c5950 */ /* 0x026fea0003c3ffff */
[----:B------:R-:W-:Y:S02]  /*0ad0*/  MOV R3, 0x7f800000 ;  /* 0x7f80000000037802 */ /* 0x000fe40000000f00 */
[----:B------:R-:W-:-:S03]  /*0ae0*/  MOV R155, 0x0 ;  /* 0x00000000009b7802 */ /* 0x000fc60000000f00 */
[----:B------:R1:W-:Y:S02]  /*0af0*/  ST.E desc[UR4][R6.64+0x80], R3 ;  /* 0x0000800306007985 */ /* 0x0003e4000c101904 */
[----:B-1----:R-:W-:Y:S05]  /*0b00*/  RET.REL.NODEC R154 `(_ZN5flash24flash_fwd_splitkv_kernelI23Flash_fwd_kernel_traitsILi96ELi64ELi64ELi4ELb0ELb0EN7cutlass6half_tE19Flash_kernel_traitsILi96ELi64ELi64ELi4ES3_EELb0ELb0ELb0ELb0ELb0ELb1ELb0ELb0EEEvNS_16Flash_fwd_paramsE) ;  /* 0xfffffff49a3c7950 */ /* 0x002fea0003c3ffff */
.L_x_6989:
        /* <DEDUP_REMOVED lines=104> */
.L_x_6995:
        /* <DEDUP_REMOVED lines=80> */
.L_x_6996:
[----:B------:R-:W-:Y:S05]  /*1690*/  BSYNC.RECONVERGENT B0 ;  /* 0x0000000000007941 */ /* 0x000fea0003800200 */
.L_x_6994:
        /* <DEDUP_REMOVED lines=46> */
[----:B------:R-:W-:Y:S01]  /*1980*/  IMAD.IADD R17, R23, 0x1, R16 ;  /* 0x0000000117117824 */ /* 0x000fe200078e0210 */
[----:B------:R-:W-:Y:S01]  /*1990*/  LOP3.LUT R165, R145, 0xc0, RZ, 0xc0, !PT ;  /* 0x000000c091a57812 */ /* 0x000fe200078ec0ff */
[----:B------:R-:W-:-:S03]  /*19a0*/  IMAD.IADD R142, R13, 0x1, -R142 ;  /* 0x000000010d8e7824 */ /* 0x000fc600078e0a8e */
[----:B------:R-:W-:Y:S02]  /*19b0*/  IADD3.X R23, PT, PT, R20, R17, RZ, P1, !PT ;  /* 0x0000001114177210 */ /* 0x000fe40000ffe4ff */
[----:B------:R-:W-:Y:S02]  /*19c0*/  IADD3 R24, P1, PT, R146, R10, RZ ;  /* 0x0000000a92187210 */ /* 0x000fe40007f3e0ff */
[--C-:B------:R-:W-:Y:S02]  /*19d0*/  LOP3.LUT R165, R165, 0x18, R132.reuse, 0xf8, !PT ;  /* 0x00000018a5a57812 */ /* 0x100fe400078ef884 */
[----:B------:R-:W-:Y:S02]  /*19e0*/  IADD3.X R25, PT, PT, RZ, R0, RZ, P1, !PT ;  /* 0x00000000ff197210 */ /* 0x000fe40000ffe4ff */
[----:B------:R-:W-:Y:S02]  /*19f0*/  SHF.R.U32.HI R12, RZ, 0x2, R132 ;  /* 0x00000002ff0c7819 */ /* 0x000fe40000011684 */
[----:B------:R-:W-:-:S02]  /*1a00*/  LOP3.LUT R20, R145, 0x1f20, RZ, 0xc0, !PT ;  /* 0x00001f2091147812 */ /* 0x000fc400078ec0ff */
[----:B------:R-:W-:Y:S01]  /*1a10*/  LOP3.LUT R163, R165, R146, RZ, 0x3c, !PT ;  /* 0x00000092a5a37212 */ /* 0x000fe200078e3cff */
[----:B------:R-:W-:Y:S01]  /*1a20*/  IMAD R10, R7, R12, RZ ;  /* 0x0000000c070a7224 */ /* 0x000fe200078e02ff */
[----:B------:R-:W-:Y:S01]  /*1a30*/  UMOV UR7, 0x400 ;  /* 0x0000040000077882 */ /* 0x000fe20000000000 */
[----:B------:R-:W-:Y:S01]  /*1a40*/  IMAD.WIDE.U32 R22, R12, R6, R22 ;  /* 0x000000060c167225 */ /* 0x000fe200078e0016 */
[----:B------:R-:W-:Y:S01]  /*1a50*/  LOP3.LUT R163, R20, R163, RZ, 0xfc, !PT ;  /* 0x000000a314a37212 */ /* 0x000fe200078efcff */
[----:B-1----:R-:W-:Y:S02]  /*1a60*/  ULEA UR6, UR6, UR7, 0x18 ;  /* 0x0000000706067291 */ /* 0x002fe4000f8ec0ff */
[----:B------:R-:W-:Y:S02]  /*1a70*/  IMAD R16, R5, R12, RZ ;  /* 0x0000000c05107224 */ /* 0x000fe400078e02ff */
[----:B------:R-:W-:Y:S02]  /*1a80*/  IMAD.WIDE.U32 R24, R12, R4, R24 ;  /* 0x000000040c187225 */ /* 0x000fe400078e0018 */
[----:B------:R-:W-:Y:S01]  /*1a90*/  MOV R136, UR6 ;  /* 0x0000000600887c02 */ /* 0x000fe20008000f00 */
[----:B------:R-:W-:Y:S02]  /*1aa0*/  BSSY.RECONVERGENT B0, `(.L_x_6997) ;  /* 0x000003a000007945 */ /* 0x000fe40003800200 */
[----:B------:R-:W-:Y:S01]  /*1ab0*/  IADD3 R151, PT, PT, R25, R16, RZ ;  /* 0x0000001019977210 */ /* 0x000fe20007ffe0ff */
[----:B------:R-:W-:Y:S01]  /*1ac0*/  IMAD.SHL.U32 R149, R4, 0x20, RZ ;  /* 0x0000002004957824 */ /* 0x000fe200078e00ff */
[C---:B------:R-:W-:Y:S01]  /*1ad0*/  SHF.L.U64.HI R148, R6.reuse, 0x5, R7 ;  /* 0x0000000506947819 */ /* 0x040fe20000010207 */
[----:B------:R-:W-:Y:S01]  /*1ae0*/  IMAD R163, R163, 0x2, R136 ;  /* 0x00000002a3a37824 */ /* 0x000fe200078e0288 */
        /* <DEDUP_REMOVED lines=13> */
[----:B------:R-:W-:Y:S01]  /*1bc0*/  IADD3 R20, P1, PT, R146, R13, RZ ;  /* 0x0000000d92147210 */ /* 0x000fe20007f3e0ff */
[----:B------:R-:W-:Y:S01]  /*1bd0*/  IMAD.IADD R13, R23, 0x1, R10 ;  /* 0x00000001170d7824 */ /* 0x000fe200078e020a */
[----:B------:R-:W-:-:S03]  /*1be0*/  LEA R168, P2, R22, R28, 0x1 ;  /* 0x0000001c16a87211 */ /* 0x000fc600078408ff */
[----:B------:R-:W-:Y:S01]  /*1bf0*/  IMAD.X R21, RZ, RZ, R11, P1 ;  /* 0x000000ffff157224 */ /* 0x000fe200008e060b */
[----:B------:R-:W-:Y:S01]  /*1c00*/  LEA.HI.X R169, R22, R29, R13, 0x1, P2 ;  /* 0x0000001d16a97211 */ /* 0x000fe200010f0c0d */
[-C--:B----4-:R-:W-:Y:S01]  /*1c10*/  IMAD R0, R15, R155.reuse, RZ ;  /* 0x0000009b0f007224 */ /* 0x090fe200078e02ff */
[----:B------:R-:W-:Y:S01]  /*1c20*/  LEA R152, P3, R24, R26, 0x1 ;  /* 0x0000001a18987211 */ /* 0x000fe200078608ff */
[----:B------:R-:W-:-:S04]  /*1c30*/  IMAD.WIDE.U32 R14, R14, R155, R20 ;  /* 0x0000009b0e0e7225 */ /* 0x000fc800078e0014 */
[----:B------:R-:W-:Y:S01]  /*1c40*/  IMAD.MOV.U32 R13, RZ, RZ, RZ ;  /* 0x000000ffff0d7224 */ /* 0x000fe200078e00ff */
[----:B------:R-:W-:Y:S02]  /*1c50*/  LEA.HI.X R151, R24, R27, R151, 0x1, P3 ;  /* 0x0000001b18977211 */ /* 0x000fe400018f0c97 */
[----:B------:R-:W-:Y:S01]  /*1c60*/  IADD3 R17, PT, PT, R15, R0, RZ ;  /* 0x000000000f117210 */ /* 0x000fe20007ffe0ff */
[----:B------:R-:W-:Y:S01]  /*1c70*/  IMAD.WIDE.U32 R6, R157, 0x40, R12 ;  /* 0x000000409d067825 */ /* 0x000fe200078e000c */
        /* <DEDUP_REMOVED lines=27> */
.L_x_6999:
[----:B------:R3:W-:Y:S02]  /*1e30*/  STS.128 [R163+0x2000], RZ ;  /* 0x002000ffa3007388 */ /* 0x0007e40000000c00 */
.L_x_6998:
[----:B------:R-:W-:Y:S05]  /*1e40*/  BSYNC.RECONVERGENT B0 ;  /* 0x0000000000007941 */ /* 0x000fea0003800200 */
.L_x_6997:
        /* <DEDUP_REMOVED lines=32> */
.L_x_7002:
[----:B------:R2:W-:Y:S02]  /*2050*/  STS.128 [R163+0x2800], RZ ;  /* 0x002800ffa3007388 */ /* 0x0005e40000000c00 */
.L_x_7001:
[----:B------:R-:W-:Y:S05]  /*2060*/  BSYNC.RECONVERGENT B0 ;  /* 0x0000000000007941 */ /* 0x000fea0003800200 */
.L_x_7000:
        /* <DEDUP_REMOVED lines=28> */
.L_x_7005:
[----:B------:R4:W-:Y:S02]  /*2230*/  STS.128 [R163+0x5000], RZ ;  /* 0x005000ffa3007388 */ /* 0x0009e40000000c00 */
.L_x_7004:
[----:B------:R-:W-:Y:S05]  /*2240*/  BSYNC.RECONVERGENT B0 ;  /* 0x0000000000007941 */ /* 0x000fea0003800200 */
.L_x_7003:
        /* <DEDUP_REMOVED lines=24> */
.L_x_7008:
[----:B------:R4:W-:Y:S02]  /*23d0*/  STS.128 [R163+0x5800], RZ ;  /* 0x005800ffa3007388 */ /* 0x0009e40000000c00 */
.L_x_7007:
[----:B------:R-:W-:Y:S05]  /*23e0*/  BSYNC.RECONVERGENT B0 ;  /* 0x0000000000007941 */ /* 0x000fea0003800200 */
.L_x_7006:
        /* <DEDUP_REMOVED lines=25> */
.L_x_7011:
[----:B------:R1:W-:Y:S01]  /*2580*/  STS.128 [R163+0x8000], RZ ;  /* 0x008000ffa3007388 */ /* 0x0003e20000000c00 */
[----:B------:R-:W-:Y:S05]  /*2590*/  BRA `(.L_x_7012) ;  /* 0x00000000000c7947 */ /* 0x000fea0003800000 */
.L_x_7010:
[----:B------:R1:W-:Y:S04]  /*25a0*/  STS.128 [R163+0x6000], RZ ;  /* 0x006000ffa3007388 */ /* 0x0003e80000000c00 */
[----:B------:R1:W-:Y:S04]  /*25b0*/  STS.128 [R163+0x7000], RZ ;  /* 0x007000ffa3007388 */ /* 0x0003e80000000c00 */
[----:B------:R1:W-:Y:S02]  /*25c0*/  STS.128 [R163+0x8000], RZ ;  /* 0x008000ffa3007388 */ /* 0x0003e40000000c00 */
.L_x_7012:
[----:B------:R-:W-:Y:S05]  /*25d0*/  BSYNC.RECONVERGENT B0 ;  /* 0x0000000000007941 */ /* 0x000fea0003800200 */
.L_x_7009:
        /* <DEDUP_REMOVED lines=27> */
.L_x_7015:
[----:B------:R1:W-:Y:S02]  /*2790*/  STS.128 [R163+0x8800], RZ ;  /* 0x008800ffa3007388 */ /* 0x0003e40000000c00 */
.L_x_7014:
[----:B------:R-:W-:Y:S05]  /*27a0*/  BSYNC.RECONVERGENT B0 ;  /* 0x0000000000007941 */ /* 0x000fea0003800200 */
.L_x_7013:
[----:B------:R-:W2:Y:S01]  /*27b0*/  LD.E R91, desc[UR4][R2.64+0x18c] ;  /* 0x00018c04025b7980 */ /* 0x000ea2000c101900 */
        /* <DEDUP_REMOVED lines=9> */
[----:B------:R-:W-:-:S02]  /*2850*/  LOP3.LUT R5, R5, 0x100, RZ, 0xc0, !PT ;  /* 0x0000010005057812 */ /* 0x000fc400078ec0ff */
[----:B-----5:R-:W-:Y:S02]  /*2860*/  LOP3.LUT R9, R90, 0xc0, RZ, 0xc0, !PT ;  /* 0x000000c05a097812 */ /* 0x020fe400078ec0ff */
[----:B------:R-:W-:Y:S02]  /*2870*/  LOP3.LUT R4, R133, 0x18, RZ, 0xc0, !PT ;  /* 0x0000001885047812 */ /* 0x000fe400078ec0ff */
[--C-:B------:R-:W-:Y:S02]  /*2880*/  LOP3.LUT R89, R89, 0xc0, R90.reuse, 0xf8, !PT ;  /* 0x000000c059597812 */ /* 0x100fe400078ef85a */
[--C-:B----4-:R-:W-:Y:S02]  /*2890*/  LOP3.LUT R7, R135, 0x20, R90.reuse, 0xf8, !PT ;  /* 0x0000002087077812 */ /* 0x110fe400078ef85a */
[----:B------:R-:W-:Y:S02]  /*28a0*/  LOP3.LUT R5, R5, 0x20, R90, 0xf8, !PT ;  /* 0x0000002005057812 */ /* 0x000fe400078ef85a */
[----:B------:R-:W-:-:S02]  /*28b0*/  LOP3.LUT R0, R9, 0x8, R132, 0xf8, !PT ;  /* 0x0000000809007812 */ /* 0x000fc400078ef884 */
[----:B------:R-:W-:Y:S02]  /*28c0*/  LOP3.LUT R89, R89, R4, RZ, 0x3c, !PT ;  /* 0x0000000459597212 */ /* 0x000fe400078e3cff */
        /* <DEDUP_REMOVED lines=11> */
[----:B------:R-:W-:Y:S04]  /*2980*/  LDSM.16.M88.4 R20, [R92+0x3000] ;  /* 0x003000005c14783b */ /* 0x000fe80000000200 */
[----:B------:R-:W-:Y:S04]  /*2990*/  LDSM.16.M88.4 R76, [R96] ;  /* 0x00000000604c783b */ /* 0x000fe80000000200 */
[----:B------:R-:W4:Y:S04]  /*29a0*/  LDSM.16.M88.4 R40, [R97+0x3400] ;  /* 0x003400006128783b */ /* 0x000f280000000200 */
[----:B------:R-:W3:Y:S04]  /*29b0*/  LDSM.16.M88.4 R68, [R97+0x3800] ;  /* 0x003800006144783b */ /* 0x000ee80000000200 */
[----:B------:R-:W3:Y:S04]  /*29c0*/  LDSM.16.M88.4 R16, [R97+0x3c00] ;  /* 0x003c00006110783b */ /* 0x000ee80000000200 */
[----:B------:R-:W-:Y:S04]  /*29d0*/  LDSM.16.M88.4 R4, [R97+0x4000] ;  /* 0x004000006104783b */ /* 0x000fe80000000200 */
[----:B------:R-:W3:Y:S04]  /*29e0*/  LDSM.16.M88.4 R56, [R99+0x1000] ;  /* 0x001000006338783b */ /* 0x000ee80000000200 */
[----:B------:R-:W3:Y:S04]  /*29f0*/  LDSM.16.M88.4 R8, [R92+0x3400] ;  /* 0x003400005c08783b */ /* 0x000ee80000000200 */
[----:B------:R-:W-:Y:S01]  /*2a00*/  LDSM.16.M88.4 R84, [R92+0x4000] ;  /* 0x004000005c54783b */ /* 0x000fe20000000200 */
[C---:B-1----:R-:W-:Y:S03]  /*2a10*/  HMMA.16816.F32 R12, R60.reuse, R24, RZ ;  /* 0x000000183c0c723c */ /* 0x042fe600000018ff */
[----:B------:R-:W1:Y:S04]  /*2a20*/  LDSM.16.M88.4 R32, [R96+0x1000] ;  /* 0x001000006020783b */ /* 0x000e680000000200 */
[----:B------:R-:W1:Y:S01]  /*2a30*/  LDSM.16.M88.4 R72, [R92+0x3c00] ;  /* 0x003c00005c48783b */ /* 0x000e620000000200 */
[C---:B------:R-:W-:Y:S03]  /*2a40*/  HMMA.16816.F32 R24, R60.reuse, R26, RZ ;  /* 0x0000001a3c18723c */ /* 0x040fe600000018ff */
[----:B------:R-:W-:Y:S04]  /*2a50*/  LDSM.16.M88.4 R52, [R97+0x4400] ;  /* 0x004400006134783b */ /* 0x000fe80000000200 */
[----:B------:R-:W-:Y:S01]  /*2a60*/  LDSM.16.M88.4 R28, [R92+0x4400] ;  /* 0x004400005c1c783b */ /* 0x000fe20000000200 */
[----:B----4-:R-:W-:Y:S03]  /*2a70*/  HMMA.16816.F32 R44, R60, R40, RZ ;  /* 0x000000283c2c723c */ /* 0x010fe600000018ff */
[----:B------:R-:W-:Y:S04]  /*2a80*/  LDSM.16.M88.4 R80, [R92+0x3800] ;  /* 0x003800005c50783b */ /* 0x000fe80000000200 */
[----:B------:R-:W-:Y:S01]  /*2a90*/  LDSM.16.M88.4 R48, [R97+0x4800] ;  /* 0x004800006130783b */ /* 0x000fe20000000200 */
[----:B------:R-:W-:Y:S08]  /*2aa0*/  HMMA.16816.F32 R12, R76, R20, R12 ;  /* 0x000000144c0c723c */ /* 0x000ff0000000180c */
[C---:B---3--:R-:W-:Y:S08]  /*2ab0*/  HMMA.16816.F32 R36, R60.reuse, R68, RZ ;  /* 0x000000443c24723c */ /* 0x048ff000000018ff */
[C---:B------:R-:W-:Y:S08]  /*2ac0*/  HMMA.16816.F32 R40, R60.reuse, R42, RZ ;  /* 0x0000002a3c28723c */ /* 0x040ff000000018ff */
[C---:B------:R-:W-:Y:S08]  /*2ad0*/  HMMA.16816.F32 R68, R60.reuse, R70, RZ ;  /* 0x000000463c44723c */ /* 0x040ff000000018ff */
[C---:B------:R-:W-:Y:S08]  /*2ae0*/  HMMA.16816.F32 R64, R60.reuse, R16, RZ ;  /* 0x000000103c40723c */ /* 0x040ff000000018ff */
[----:B------:R-:W-:Y:S01]  /*2af0*/  HMMA.16816.F32 R60, R60, R18, RZ ;  /* 0x000000123c3c723c */ /* 0x000fe200000018ff */
[----:B------:R-:W-:Y:S07]  /*2b00*/  LDSM.16.M88.4 R16, [R97+0x5000] ;  /* 0x005000006110783b */ /* 0x000fee0000000200 */
[----:B------:R-:W-:Y:S01]  /*2b10*/  HMMA.16816.F32 R24, R76, R22, R24 ;  /* 0x000000164c18723c */ /* 0x000fe20000001818 */
[----:B------:R-:W3:Y:S07]  /*2b20*/  LDSM.16.M88.4 R20, [R99+0x2000] ;  /* 0x002000006314783b */ /* 0x000eee0000000200 */
[----:B------:R-:W-:Y:S08]  /*2b30*/  HMMA.16816.F32 R12, R56, R4, R12 ;  /* 0x00000004380c723c */ /* 0x000ff0000000180c */
[C---:B------:R-:W-:Y:S08]  /*2b40*/  HMMA.16816.F32 R44, R76.reuse, R8, R44 ;  /* 0x000000084c2c723c */ /* 0x040ff0000000182c */
[----:B------:R-:W-:Y:S01]  /*2b50*/  HMMA.16816.F32 R40, R76, R10, R40 ;  /* 0x0000000a4c28723c */ /* 0x000fe20000001828 */
[----:B------:R-:W-:Y:S07]  /*2b60*/  LDSM.16.M88.4 R8, [R96+0x2000] ;  /* 0x002000006008783b */ /* 0x000fee0000000200 */
[----:B------:R-:W-:Y:S01]  /*2b70*/  HMMA.16816.F32 R24, R56, R6, R24 ;  /* 0x000000063818723c */ /* 0x000fe20000001818 */
[----:B------:R-:W4:Y:S07]  /*2b80*/  LDSM.16.M88.4 R4, [R92+0x5000] ;  /* 0x005000005c04783b */ /* 0x000f2e0000000200 */
[----:B-1----:R-:W-:Y:S08]  /*2b90*/  HMMA.16816.F32 R12, R32, R84, R12 ;  /* 0x00000054200c723c */ /* 0x002ff0000000180c */
[----:B------:R-:W-:Y:S08]  /*2ba0*/  HMMA.16816.F32 R64, R76, R72, R64 ;  /* 0x000000484c40723c */ /* 0x000ff00000001840 */
[----:B------:R-:W-:Y:S08]  /*2bb0*/  HMMA.16816.F32 R24, R32, R86, R24 ;  /* 0x000000562018723c */ /* 0x000ff00000001818 */
[----:B---3--:R-:W-:Y:S08]  /*2bc0*/  HMMA.16816.F32 R12, R20, R16, R12 ;  /* 0x00000010140c723c */ /* 0x008ff0000000180c */
[----:B------:R-:W-:Y:S08]  /*2bd0*/  HMMA.16816.F32 R60, R76, R74, R60 ;  /* 0x0000004a4c3c723c */ /* 0x000ff0000000183c */
[C---:B------:R-:W-:Y:S01]  /*2be0*/  HMMA.16816.F32 R72, R56.reuse, R52, R44 ;  /* 0x000000343848723c */ /* 0x040fe2000000182c */
[----:B------:R-:W1:Y:S07]  /*2bf0*/  LDSM.16.M88.4 R44, [R97+0x5400] ;  /* 0x00540000612c783b */ /* 0x000e6e0000000200 */
[----:B------:R-:W-:Y:S08]  /*2c00*/  HMMA.16816.F32 R40, R56, R54, R40 ;  /* 0x000000363828723c */ /* 0x000ff00000001828 */
[----:B----4-:R-:W-:Y:S08]  /*2c10*/  HMMA.16816.F32 R12, R8, R4, R12 ;  /* 0x00000004080c723c */ /* 0x010ff0000000180c */
[----:B------:R-:W-:Y:S01]  /*2c20*/  HMMA.16816.F32 R24, R20, R18, R24 ;  /* 0x000000121418723c */ /* 0x000fe20000001818 */
[----:B------:R-:W3:Y:S07]  /*2c30*/  LDSM.16.M88.4 R16, [R92+0x5400] ;  /* 0x005400005c10783b */ /* 0x000eee0000000200 */
[C---:B------:R-:W-:Y:S08]  /*2c40*/  HMMA.16816.F32 R72, R32.reuse, R28, R72 ;  /* 0x0000001c2048723c */ /* 0x040ff00000001848 */
[----:B------:R-:W-:Y:S01]  /*2c50*/  HMMA.16816.F32 R40, R32, R30, R40 ;  /* 0x0000001e2028723c */ /* 0x000fe20000001828 */
[----:B------:R-:W4:Y:S07]  /*2c60*/  LDSM.16.M88.4 R28, [R92+0x4800] ;  /* 0x004800005c1c783b */ /* 0x000f2e0000000200 */
[C---:B------:R-:W-:Y:S08]  /*2c70*/  HMMA.16816.F32 R36, R76.reuse, R80, R36 ;  /* 0x000000504c24723c */ /* 0x040ff00000001824 */
[----:B------:R-:W-:Y:S08]  /*2c80*/  HMMA.16816.F32 R68, R76, R82, R68 ;  /* 0x000000524c44723c */ /* 0x000ff00000001844 */
[----:B------:R-:W-:Y:S01]  /*2c90*/  HMMA.16816.F32 R24, R8, R6, R24 ;  /* 0x000000060818723c */ /* 0x000fe20000001818 */
[----:B------:R-:W-:Y:S01]  /*2ca0*/  LDSM.16.M88.4 R4, [R97+0x5800] ;  /* 0x005800006104783b */ /* 0x000fe20000000200 */
[-C--:B--2---:R-:W-:Y:S01]  /*2cb0*/  FMUL.FTZ R12, R12, R91.reuse ;  /* 0x0000005b0c0c7220 */ /* 0x084fe20000410000 */
[----:B------:R-:W-:-:S05]  /*2cc0*/  FMUL.FTZ R52, R14, R91 ;  /* 0x0000005b0e347220 */ /* 0x000fca0000410000 */
[----:B------:R-:W-:Y:S01]  /*2cd0*/  HMMA.16816.F32 R36, R56, R48, R36 ;  /* 0x000000303824723c */ /* 0x000fe20000001824 */
[----:B------:R2:W-:Y:S01]  /*2ce0*/  MUFU.TANH R48, R12 ;  /* 0x0000000c00307308 */ /* 0x0005e20000002400 */
[----:B------:R-:W-:-:S06]  /*2cf0*/  FMUL.FTZ R49, R13, R91 ;  /* 0x0000005b0d317220 */ /* 0x000fcc0000410000 */
[----:B-1----:R-:W-:Y:S01]  /*2d00*/  HMMA.16816.F32 R72, R20, R44, R72 ;  /* 0x0000002c1448723c */ /* 0x002fe20000001848 */
[----:B------:R-:W-:Y:S02]  /*2d10*/  MUFU.TANH R49, R49 ;  /* 0x0000003100317308 */ /* 0x000fe40000002400 */
[-C--:B------:R-:W-:Y:S01]  /*2d20*/  FMUL.FTZ R24, R24, R91.reuse ;  /* 0x0000005b18187220 */ /* 0x080fe20000410000 */
[----:B------:R-:W-:-:S04]  /*2d30*/  FMUL.FTZ R53, R25, R91 ;  /* 0x0000005b19357220 */ /* 0x000fc80000410000 */
[----:B------:R-:W-:Y:S01]  /*2d40*/  HMMA.16816.F32 R68, R56, R50, R68 ;  /* 0x000000323844723c */ /* 0x000fe20000001844 */
[-C--:B------:R-:W-:Y:S01]  /*2d50*/  FMUL.FTZ R50, R15, R91.reuse ;  /* 0x0000005b0f327220 */ /* 0x080fe20000410000 */
[----:B------:R1:W-:Y:S01]  /*2d60*/  MUFU.TANH R51, R24 ;  /* 0x0000001800337308 */ /* 0x0003e20000002400 */
[----:B--2---:R-:W2:Y:S05]  /*2d70*/  LDSM.16.M88.4 R12, [R97+0x4c00] ;  /* 0x004c0000610c783b */ /* 0x004eaa0000000200 */
[----:B------:R-:W-:Y:S02]  /*2d80*/  HMMA.16816.F32 R40, R20, R46, R40 ;  /* 0x0000002e1428723c */ /* 0x000fe40000001828 */
[----:B------:R-:W2:Y:S06]  /*2d90*/  MUFU.TANH R50, R50 ;  /* 0x0000003200327308 */ /* 0x000eac0000002400 */
[----:B---3--:R-:W-:Y:S01]  /*2da0*/  HMMA.16816.F32 R72, R8, R16, R72 ;  /* 0x000000100848723c */ /* 0x008fe20000001848 */
[-C--:B------:R-:W-:Y:S01]  /*2db0*/  FMUL.FTZ R16, R26, R91.reuse ;  /* 0x0000005b1a107220 */ /* 0x080fe20000410000 */
[----:B------:R-:W-:Y:S06]  /*2dc0*/  MUFU.TANH R53, R53 ;  /* 0x0000003500357308 */ /* 0x000fec0000002400 */
[C---:B----4-:R-:W-:Y:S01]  /*2dd0*/  HMMA.16816.F32 R44, R32.reuse, R28, R36 ;  /* 0x0000001c202c723c */ /* 0x050fe20000001824 */
[-C--:B------:R-:W-:Y:S01]  /*2de0*/  FMUL.FTZ R29, R27, R91.reuse ;  /* 0x0000005b1b1d7220 */ /* 0x080fe20000410000 */
[----:B------:R3:W4:Y:S01]  /*2df0*/  MUFU.TANH R28, R16 ;  /* 0x00000010001c7308 */ /* 0x0007220000002400 */
[----:B-1----:R-:W1:Y:S04]  /*2e00*/  LDSM.16.M88.4 R24, [R92+0x4c00] ;  /* 0x004c00005c18783b */ /* 0x002e680000000200 */
[----:B------:R-:W4:Y:S01]  /*2e10*/  LDSM.16.M88.4 R36, [R92+0x5800] ;  /* 0x005800005c24783b */ /* 0x000f220000000200 */
[----:B------:R-:W-:Y:S02]  /*2e20*/  HMMA.16816.F32 R68, R32, R30, R68 ;  /* 0x0000001e2044723c */ /* 0x000fe40000001844 */
[----:B------:R-:W4:Y:S01]  /*2e30*/  MUFU.TANH R29, R29 ;  /* 0x0000001d001d7308 */ /* 0x000f220000002400 */
[-C--:B------:R-:W-:Y:S01]  /*2e40*/  FMUL.FTZ R30, R72, R91.reuse ;  /* 0x0000005b481e7220 */ /* 0x080fe20000410000 */
[-C--:B------:R-:W-:Y:S01]  /*2e50*/  FMUL.FTZ R54, R74, R91.reuse ;  /* 0x0000005b4a367220 */ /* 0x080fe20000410000 */
[----:B------:R-:W-:-:S03]  /*2e60*/  FMUL.FTZ R31, R73, R91 ;  /* 0x0000005b491f7220 */ /* 0x000fc60000410000 */
[----:B------:R-:W-:Y:S02]  /*2e70*/  HMMA.16816.F32 R40, R8, R18, R40 ;  /* 0x000000120828723c */ /* 0x000fe40000001828 */
[----:B------:R-:W-:Y:S01]  /*2e80*/  MUFU.TANH R30, R30 ;  /* 0x0000001e001e7308 */ /* 0x000fe20000002400 */
[----:B---3--:R-:W3:Y:S05]  /*2e90*/  LDSM.16.M88.4 R16, [R97+0x5c00] ;  /* 0x005c00006110783b */ /* 0x008eea0000000200 */
[C---:B--2---:R-:W-:Y:S01]  /*2ea0*/  HMMA.16816.F32 R64, R56.reuse, R12, R64 ;  /* 0x0000000c3840723c */ /* 0x044fe20000001840 */
[-C--:B------:R-:W-:Y:S01]  /*2eb0*/  FMUL.FTZ R12, R75, R91.reuse ;  /* 0x0000005b4b0c7220 */ /* 0x080fe20000410000 */
[----:B------:R-:W2:Y:S06]  /*2ec0*/  MUFU.TANH R54, R54 ;  /* 0x0000003600367308 */ /* 0x000eac0000002400 */
[----:B------:R-:W-:Y:S02]  /*2ed0*/  HMMA.16816.F32 R60, R56, R14, R60 ;  /* 0x0000000e383c723c */ /* 0x000fe4000000183c */
[----:B------:R-:W2:Y:S01]  /*2ee0*/  MUFU.TANH R52, R52 ;  /* 0x0000003400347308 */ /* 0x000ea20000002400 */
[-C--:B------:R-:W-:Y:S01]  /*2ef0*/  FMUL.FTZ R13, R40, R91.reuse ;  /* 0x0000005b280d7220 */ /* 0x080fe20000410000 */
[----:B------:R-:W-:-:S04]  /*2f00*/  FMUL.FTZ R14, R43, R91 ;  /* 0x0000005b2b0e7220 */ /* 0x000fc80000410000 */
[C---:B------:R-:W-:Y:S02]  /*2f10*/  HMMA.16816.F32 R44, R20.reuse, R4, R44 ;  /* 0x00000004142c723c */ /* 0x040fe4000000182c */
[----:B------:R-:W-:Y:S06]  /*2f20*/  MUFU.TANH R31, R31 ;  /* 0x0000001f001f7308 */ /* 0x000fec0000002400 */
[----:B------:R-:W-:Y:S01]  /*2f30*/  HMMA.16816.F32 R68, R20, R6, R68 ;  /* 0x000000061444723c */ /* 0x000fe20000001844 */
[----:B------:R-:W2:Y:S01]  /*2f40*/  LDSM.16.M88.4 R4, [R92+0x5c00] ;  /* 0x005c00005c04783b */ /* 0x000ea20000000200 */
[----:B------:R-:W2:Y:S01]  /*2f50*/  MUFU.TANH R12, R12 ;  /* 0x0000000c000c7308 */ /* 0x000ea20000002400 */
[----:B------:R-:W-:-:S05]  /*2f60*/  DEPBAR.LE SB0, 0x0 ;  /* 0x000080000000791a */ /* 0x000fca0000000000 */
[C---:B-1----:R-:W-:Y:S01]  /*2f70*/  HMMA.16816.F32 R64, R32.reuse, R24, R64 ;  /* 0x000000182040723c */ /* 0x042fe20000001840 */
[-C--:B------:R-:W-:Y:S01]  /*2f80*/  FMUL.FTZ R24, R42, R91.reuse ;  /* 0x0000005b2a187220 */ /* 0x080fe20000410000 */
[----:B------:R-:W-:Y:S06]  /*2f90*/  MUFU.TANH R13, R13 ;  /* 0x0000000d000d7308 */ /* 0x000fec0000002400 */
[----:B------:R-:W-:Y:S02]  /*2fa0*/  HMMA.16816.F32 R60, R32, R26, R60 ;  /* 0x0000001a203c723c */ /* 0x000fe4000000183c */
[----:B------:R-:W-:Y:S06]  /*2fb0*/  MUFU.TANH R24, R24 ;  /* 0x0000001800187308 */ /* 0x000fec0000002400 */
[----:B----4-:R-:W-:Y:S01]  /*2fc0*/  HMMA.16816.F32 R44, R8, R36, R44 ;  /* 0x00000024082c723c */ /* 0x010fe2000000182c */
[-C--:B------:R-:W-:Y:S01]  /*2fd0*/  FMUL.FTZ R36, R41, R91.reuse ;  /* 0x0000005b29247220 */ /* 0x080fe20000410000 */
[----:B------:R-:W-:Y:S06]  /*2fe0*/  MUFU.TANH R14, R14 ;  /* 0x0000000e000e7308 */ /* 0x000fec0000002400 */
[C---:B---3--:R-:W-:Y:S02]  /*2ff0*/  HMMA.16816.F32 R64, R20.reuse, R16, R64 ;  /* 0x000000101440723c */ /* 0x048fe40000001840 */
[----:B------:R-:W-:Y:S06]  /*3000*/  MUFU.TANH R36, R36 ;  /* 0x0000002400247308 */ /* 0x000fec0000002400 */
[----:B------:R-:W-:Y:S03]  /*3010*/  HMMA.16816.F32 R60, R20, R18, R60 ;  /* 0x00000012143c723c */ /* 0x000fe6000000183c */
[-C--:B------:R-:W-:Y:S01]  /*3020*/  FMUL.FTZ R45, R45, R91.reuse ;  /* 0x0000005b2d2d7220 */ /* 0x080fe20000410000 */
[-C--:B------:R-:W-:Y:S01]  /*3030*/  FMUL.FTZ R47, R47, R91.reuse ;  /* 0x0000005b2f2f7220 */ /* 0x080fe20000410000 */
[-C--:B------:R-:W-:Y:S01]  /*3040*/  FMUL.FTZ R25, R44, R91.reuse ;  /* 0x0000005b2c197220 */ /* 0x080fe20000410000 */
[----:B------:R-:W-:Y:S01]  /*3050*/  FMUL.FTZ R46, R46, R91 ;  /* 0x0000005b2e2e7220 */ /* 0x000fe20000410000 */
[----:B------:R-:W-:Y:S01]  /*3060*/  MUFU.TANH R16, R45 ;  /* 0x0000002d00107308 */ /* 0x000fe20000002400 */
[C---:B------:R-:W-:Y:S07]  /*3070*/  HMMA.16816.F32 R68, R8.reuse, R38, R68 ;  /* 0x000000260844723c */ /* 0x040fee0000001844 */
[----:B------:R-:W1:Y:S01]  /*3080*/  MUFU.TANH R109, R47 ;  /* 0x0000002f006d7308 */ /* 0x000e620000002400 */
[----:B--2---:R-:W-:Y:S01]  /*3090*/  HMMA.16816.F32 R64, R8, R4, R64 ;  /* 0x000000040840723c */ /* 0x004fe20000001840 */
[----:B------:R-:W-:-:S05]  /*30a0*/  IMAD.SHL.U32 R5, R132, 0x2, RZ ;  /* 0x0000000284057824 */ /* 0x000fca00078e00ff */
[----:B------:R-:W-:Y:S01]  /*30b0*/  LOP3.LUT R4, R160, 0x6, R5, 0xf8, !PT ;  /* 0x00000006a0047812 */ /* 0x000fe200078ef805 */
[----:B------:R-:W-:Y:S01]  /*30c0*/  MUFU.TANH R25, R25 ;  /* 0x0000001900197308 */ /* 0x000fe20000002400 */
[----:B------:R-:W-:Y:S02]  /*30d0*/  HMMA.16816.F32 R60, R8, R6, R60 ;  /* 0x00000006083c723c */ /* 0x000fe4000000183c */
[----:B------:R-:W-:Y:S01]  /*30e0*/  LOP3.LUT R20, R4, 0x1, RZ, 0xfc, !PT ;  /* 0x0000000104147812 */ /* 0x000fe200078efcff */
[-C--:B------:R-:W-:Y:S01]  /*30f0*/  FMUL.FTZ R26, R68, R91.reuse ;  /* 0x0000005b441a7220 */ /* 0x080fe20000410000 */
[----:B------:R-:W-:Y:S01]  /*3100*/  LOP3.LUT R18, R4, 0x8, RZ, 0xfc, !PT ;  /* 0x0000000804127812 */ /* 0x000fe200078efcff */
[----:B------:R-:W-:Y:S01]  /*3110*/  FMUL.FTZ R35, R70, R91 ;  /* 0x0000005b46237220 */ /* 0x000fe20000410000 */
[----:B------:R-:W-:Y:S01]  /*3120*/  ISETP.GE.AND P1, PT, R20, R93, PT ;  /* 0x0000005d1400720c */ /* 0x000fe20003f26270 */
[-C--:B------:R-:W-:Y:S01]  /*3130*/  FMUL.FTZ R33, R71, R91.reuse ;  /* 0x0000005b47217220 */ /* 0x080fe20000410000 */
[----:B------:R-:W-:Y:S01]  /*3140*/  LOP3.LUT R8, R4, 0x20, RZ, 0xfc, !PT ;  /* 0x0000002004087812 */ /* 0x000fe200078efcff */
[----:B------:R-:W2:Y:S01]  /*3150*/  MUFU.TANH R107, R46 ;  /* 0x0000002e006b7308 */ /* 0x000ea20000002400 */
[----:B------:R-:W-:Y:S01]  /*3160*/  FSEL R37, R50, -INF , !P1 ;  /* 0xff80000032257808 */ /* 0x000fe20004800000 */
[-C--:B------:R-:W-:Y:S01]  /*3170*/  FMUL.FTZ R69, R69, R91.reuse ;  /* 0x0000005b45457220 */ /* 0x080fe20000410000 */
[----:B------:R-:W-:Y:S01]  /*3180*/  FSEL R49, R49, -INF , !P1 ;  /* 0xff80000031317808 */ /* 0x000fe20004800000 */
[----:B------:R-:W-:Y:S01]  /*3190*/  FMUL.FTZ R64, R64, R91 ;  /* 0x0000005b40407220 */ /* 0x000fe20000410000 */
[----:B------:R-:W-:Y:S01]  /*31a0*/  ISETP.GE.AND P0, PT, R18, R93, PT ;  /* 0x0000005d1200720c */ /* 0x000fe20003f06270 */
[----:B------:R-:W-:Y:S01]  /*31b0*/  FMUL.FTZ R66, R66, R91 ;  /* 0x0000005b42427220 */ /* 0x000fe20000410000 */
[----:B------:R-:W-:Y:S01]  /*31c0*/  ISETP.GE.AND P1, PT, R8, R93, PT ;  /* 0x0000005d0800720c */ /* 0x000fe20003f26270 */
[-C--:B------:R-:W-:Y:S01]  /*31d0*/  FMUL.FTZ R65, R65, R91.reuse ;  /* 0x0000005b41417220 */ /* 0x080fe20000410000 */
[C---:B------:R-:W-:Y:S01]  /*31e0*/  LOP3.LUT R22, R4.reuse, 0x9, RZ, 0xfc, !PT ;  /* 0x0000000904167812 */ /* 0x040fe200078efcff */
[-C--:B------:R-:W-:Y:S01]  /*31f0*/  FMUL.FTZ R67, R67, R91.reuse ;  /* 0x0000005b43437220 */ /* 0x080fe20000410000 */
[----:B------:R-:W-:Y:S01]  /*3200*/  LOP3.LUT R8, R4, 0x21, RZ, 0xfc, !PT ;  /* 0x0000002104087812 */ /* 0x000fe200078efcff */
[-C--:B------:R-:W-:Y:S01]  /*3210*/  FMUL.FTZ R60, R60, R91.reuse ;  /* 0x0000005b3c3c7220 */ /* 0x080fe20000410000 */
[----:B------:R-:W-:Y:S01]  /*3220*/  FSEL R39, R28, -INF , !P0 ;  /* 0xff8000001c277808 */ /* 0x000fe20004000000 */
[-C--:B------:R-:W-:Y:S01]  /*3230*/  FMUL.FTZ R62, R62, R91.reuse ;  /* 0x0000005b3e3e7220 */ /* 0x080fe20000410000 */
[----:B------:R-:W-:Y:S01]  /*3240*/  FSEL R51, R51, -INF , !P0 ;  /* 0xff80000033337808 */ /* 0x000fe20004000000 */
[----:B------:R-:W-:Y:S01]  /*3250*/  FMUL.FTZ R61, R61, R91 ;  /* 0x0000005b3d3d7220 */ /* 0x000fe20000410000 */
[----:B------:R-:W-:Y:S01]  /*3260*/  ISETP.GE.AND P6, PT, R22, R93, PT ;  /* 0x0000005d1600720c */ /* 0x000fe20003fc6270 */
[----:B------:R-:W-:Y:S01]  /*3270*/  FMUL.FTZ R63, R63, R91 ;  /* 0x0000005b3f3f7220 */ /* 0x000fe20000410000 */
[----:B------:R-:W-:Y:S01]  /*3280*/  ISETP.GE.AND P0, PT, R8, R93, PT ;  /* 0x0000005d0800720c */ /* 0x000fe20003f06270 */
[----:B------:R-:W-:Y:S01]  /*3290*/  MUFU.TANH R26, R26 ;  /* 0x0000001a001a7308 */ /* 0x000fe20000002400 */
[----:B------:R-:W-:-:S02]  /*32a0*/  LOP3.LUT R20, R4, 0x10, RZ, 0xfc, !PT ;  /* 0x0000001004147812 */ /* 0x000fc400078efcff */
[----:B------:R-:W-:Y:S02]  /*32b0*/  LOP3.LUT R8, R4, 0x28, RZ, 0xfc, !PT ;  /* 0x0000002804087812 */ /* 0x000fe400078efcff */
[----:B------:R-:W-:Y:S02]  /*32c0*/  FSEL R27, R29, -INF , !P6 ;  /* 0xff8000001d1b7808 */ /* 0x000fe40007000000 */
[----:B------:R-:W-:Y:S01]  /*32d0*/  FSEL R53, R53, -INF , !P6 ;  /* 0xff80000035357808 */ /* 0x000fe20007000000 */
[----:B------:R-:W-:Y:S01]  /*32e0*/  MUFU.TANH R123, R69 ;  /* 0x00000045007b7308 */ /* 0x000fe20000002400 */
[-C--:B------:R-:W-:Y:S02]  /*32f0*/  ISETP.GE.AND P5, PT, R20, R93.reuse, PT ;  /* 0x0000005d1400720c */ /* 0x080fe40003fa6270 */
[----:B------:R-:W-:Y:S02]  /*3300*/  ISETP.GE.AND P6, PT, R8, R93, PT ;  /* 0x0000005d0800720c */ /* 0x000fe40003fc6270 */
[----:B------:R-:W-:-:S02]  /*3310*/  LOP3.LUT R18, R4, 0x11, RZ, 0xfc, !PT ;  /* 0x0000001104127812 */ /* 0x000fc400078efcff */
[C---:B------:R-:W-:Y:S01]  /*3320*/  LOP3.LUT R8, R4.reuse, 0x29, RZ, 0xfc, !PT ;  /* 0x0000002904087812 */ /* 0x040fe200078efcff */
[----:B------:R-:W3:Y:S01]  /*3330*/  MUFU.TANH R35, R35 ;  /* 0x0000002300237308 */ /* 0x000ee20000002400 */
[CC--:B------:R-:W-:Y:S02]  /*3340*/  ISETP.GE.AND P2, PT, R4.reuse, R93.reuse, PT ;  /* 0x0000005d0400720c */ /* 0x0c0fe40003f46270 */
[----:B------:R-:W-:Y:S02]  /*3350*/  LOP3.LUT R6, R4, 0x19, RZ, 0xfc, !PT ;  /* 0x0000001904067812 */ /* 0x000fe400078efcff */
[----:B------:R-:W-:Y:S02]  /*3360*/  FSEL R9, R54, -INF , !P5 ;  /* 0xff80000036097808 */ /* 0x000fe40006800000 */
[----:B------:R-:W-:Y:S01]  /*3370*/  FSEL R7, R30, -INF , !P5 ;  /* 0xff8000001e077808 */ /* 0x000fe20006800000 */
[----:B------:R-:W4:Y:S01]  /*3380*/  MUFU.TANH R33, R33 ;  /* 0x0000002100217308 */ /* 0x000f220000002400 */
[----:B------:R-:W-:-:S02]  /*3390*/  ISETP.GE.AND P4, PT, R18, R93, PT ;  /* 0x0000005d1200720c */ /* 0x000fc40003f86270 */
[-C--:B------:R-:W-:Y:S02]  /*33a0*/  ISETP.GE.AND P5, PT, R8, R93.reuse, PT ;  /* 0x0000005d0800720c */ /* 0x080fe40003fa6270 */
[----:B------:R-:W-:Y:S02]  /*33b0*/  LOP3.LUT R18, R4, 0x18, RZ, 0xfc, !PT ;  /* 0x0000001804127812 */ /* 0x000fe400078efcff */
[----:B------:R-:W-:Y:S01]  /*33c0*/  FSEL R52, R52, -INF , !P2 ;  /* 0xff80000034347808 */ /* 0x000fe20005000000 */
[----:B------:R-:W-:Y:S01]  /*33d0*/  MUFU.TANH R121, R64 ;  /* 0x0000004000797308 */ /* 0x000fe20000002400 */
[----:B------:R-:W-:Y:S02]  /*33e0*/  FSEL R41, R48, -INF , !P2 ;  /* 0xff80000030297808 */ /* 0x000fe40005000000 */
[----:B------:R-:W-:Y:S02]  /*33f0*/  LOP3.LUT R8, R4, 0x30, RZ, 0xfc, !PT ;  /* 0x0000003004087812 */ /* 0x000fe400078efcff */
[----:B------:R-:W-:-:S02]  /*3400*/  ISETP.GE.AND P2, PT, R6, R93, PT ;  /* 0x0000005d0600720c */ /* 0x000fc40003f46270 */
[----:B------:R-:W-:Y:S01]  /*3410*/  FSEL R17, R12, -INF , !P4 ;  /* 0xff8000000c117808 */ /* 0x000fe20006000000 */
[----:B------:R-:W4:Y:S01]  /*3420*/  MUFU.TANH R119, R66 ;  /* 0x0000004200777308 */ /* 0x000f220000002400 */
[----:B------:R-:W-:Y:S02]  /*3430*/  FSEL R5, R31, -INF , !P4 ;  /* 0xff8000001f057808 */ /* 0x000fe40006000000 */
[----:B-1----:R-:W-:Y:S02]  /*3440*/  FSEL R109, R109, -INF , !P0 ;  /* 0xff8000006d6d7808 */ /* 0x002fe40004000000 */
[----:B------:R-:W-:Y:S02]  /*3450*/  FSEL R23, R16, -INF , !P0 ;  /* 0xff80000010177808 */ /* 0x000fe40004000000 */
[-C--:B------:R-:W-:Y:S01]  /*3460*/  ISETP.GE.AND P3, PT, R18, R93.reuse, PT ;  /* 0x0000005d1200720c */ /* 0x080fe20003f66270 */
[----:B------:R-:W-:Y:S01]  /*3470*/  MUFU.TANH R6, R65 ;  /* 0x0000004100067308 */ /* 0x000fe20000002400 */
[----:B------:R-:W-:-:S02]  /*3480*/  ISETP.GE.AND P4, PT, R8, R93, PT ;  /* 0x0000005d0800720c */ /* 0x000fc40003f86270 */
[----:B------:R-:W-:Y:S02]  /*3490*/  ISETP.NE.AND P0, PT, R88, 0x1, PT ;  /* 0x000000015800780c */ /* 0x000fe40003f05270 */
[----:B------:R-:W-:Y:S02]  /*34a0*/  LOP3.LUT R8, R4, 0x31, RZ, 0xfc, !PT ;  /* 0x0000003104087812 */ /* 0x000fe400078efcff */
[----:B------:R-:W-:Y:S01]  /*34b0*/  FSEL R15, R24, -INF , !P3 ;  /* 0xff800000180f7808 */ /* 0x000fe20005800000 */
[----:B------:R-:W1:Y:S01]  /*34c0*/  MUFU.TANH R117, R67 ;  /* 0x0000004300757308 */ /* 0x000e620000002400 */
[----:B------:R-:W-:Y:S02]  /*34d0*/  FSEL R19, R13, -INF , !P3 ;  /* 0xff8000000d137808 */ /* 0x000fe40005800000 */
[----:B------:R-:W-:Y:S02]  /*34e0*/  ISETP.GE.AND P3, PT, R8, R93, PT ;  /* 0x0000005d0800720c */ /* 0x000fe40003f66270 */
[----:B------:R-:W-:-:S02]  /*34f0*/  LOP3.LUT R8, R4, 0x38, RZ, 0xfc, !PT ;  /* 0x0000003804087812 */ /* 0x000fc400078efcff */
[----:B------:R-:W-:Y:S01]  /*3500*/  LOP3.LUT R4, R4, 0x39, RZ, 0xfc, !PT ;  /* 0x0000003904047812 */ /* 0x000fe200078efcff */
[----:B------:R-:W-:Y:S01]  /*3510*/  MUFU.TANH R29, R60 ;  /* 0x0000003c001d7308 */ /* 0x000fe20000002400 */
[----:B------:R-:W-:Y:S02]  /*3520*/  FSEL R13, R14, -INF , !P2 ;  /* 0xff8000000e0d7808 */ /* 0x000fe40005000000 */
[----:B------:R-:W-:Y:S02]  /*3530*/  FSEL R11, R36, -INF , !P2 ;  /* 0xff800000240b7808 */ /* 0x000fe40005000000 */
[----:B--2---:R-:W-:Y:S02]  /*3540*/  FSEL R107, R107, -INF , !P1 ;  /* 0xff8000006b6b7808 */ /* 0x004fe40004800000 */
[----:B------:R-:W-:Y:S01]  /*3550*/  FSEL R25, R25, -INF , !P1 ;  /* 0xff80000019197808 */ /* 0x000fe20004800000 */
[----:B------:R-:W2:Y:S01]  /*3560*/  MUFU.TANH R112, R62 ;  /* 0x0000003e00707308 */ /* 0x000ea20000002400 */
[----:B------:R-:W-:-:S02]  /*3570*/  ISETP.GE.AND P2, PT, R8, R93, PT ;  /* 0x0000005d0800720c */ /* 0x000fc40003f46270 */
[----:B------:R-:W-:Y:S02]  /*3580*/  ISETP.GE.AND P1, PT, R4, R93, PT ;  /* 0x0000005d0400720c */ /* 0x000fe40003f26270 */
[----:B---3--:R-:W-:Y:S02]  /*3590*/  FSEL R35, R35, -INF , !P6 ;  /* 0xff80000023237808 */ /* 0x008fe40007000000 */
[----:B------:R-:W-:Y:S01]  /*35a0*/  FSEL R21, R26, -INF , !P6 ;  /* 0xff8000001a157808 */ /* 0x000fe20007000000 */
[----:B------:R-:W3:Y:S01]  /*35b0*/  MUFU.TANH R116, R61 ;  /* 0x0000003d00747308 */ /* 0x000ee20000002400 */
[----:B----4-:R-:W-:Y:S02]  /*35c0*/  FSEL R33, R33, -INF , !P5 ;  /* 0xff80000021217808 */ /* 0x010fe40006800000 */
[----:B------:R-:W-:Y:S02]  /*35d0*/  FSEL R123, R123, -INF , !P5 ;  /* 0xff8000007b7b7808 */ /* 0x000fe40006800000 */
[----:B------:R-:W-:-:S02]  /*35e0*/  FSEL R119, R119, -INF , !P4 ;  /* 0xff80000077777808 */ /* 0x000fc40006000000 */
[----:B------:R-:W-:Y:S01]  /*35f0*/  FSEL R121, R121, -INF , !P4 ;  /* 0xff80000079797808 */ /* 0x000fe20006000000 */
[----:B------:R-:W4:Y:S01]  /*3600*/  MUFU.TANH R111, R63 ;  /* 0x0000003f006f7308 */ /* 0x000f220000002400 */
[----:B-1----:R-:W-:Y:S02]  /*3610*/  FSEL R117, R117, -INF , !P3 ;  /* 0xff80000075757808 */ /* 0x002fe40005800000 */
[----:B------:R-:W-:Y:S02]  /*3620*/  FSEL R31, R6, -INF , !P3 ;  /* 0xff800000061f7808 */ /* 0x000fe40005800000 */
[----:B--2---:R-:W-:Y:S02]  /*3630*/  FSEL R112, R112, -INF , !P2 ;  /* 0xff80000070707808 */ /* 0x004fe40005000000 */
[----:B------:R-:W-:Y:S02]  /*3640*/  FSEL R29, R29, -INF , !P2 ;  /* 0xff8000001d1d7808 */ /* 0x000fe40005000000 */
[----:B---3--:R-:W-:-:S02]  /*3650*/  FSEL R116, R116, -INF , !P1 ;  /* 0xff80000074747808 */ /* 0x008fc40004800000 */
[----:B----4-:R-:W-:Y:S01]  /*3660*/  FSEL R111, R111, -INF , !P1 ;  /* 0xff8000006f6f7808 */ /* 0x010fe20004800000 */
        /* <DEDUP_REMOVED lines=15> */
.L_x_7019:
[----:B------:R-:W2:Y:S01]  /*3760*/  LD.E R45, desc[UR4][R2.64+0x170] ;  /* 0x00017004022d7980 */ /* 0x000ea2000c101900 */
[----:B------:R-:W-:Y:S02]  /*3770*/  LEA R12, R88, 0xffffff80, 0x6 ;  /* 0xffffff80580c7811 */ /* 0x000fe400078e30ff */
        /* <DEDUP_REMOVED lines=58> */
.L_x_7020:
[----:B------:R-:W-:Y:S05]  /*3b20*/  BSYNC.RECONVERGENT B0 ;  /* 0x0000000000007941 */ /* 0x000fea0003800200 */
.L_x_7018:
        /* <DEDUP_REMOVED lines=40> */
.L_x_7017:
[----:B------:R-:W-:Y:S05]  /*3db0*/  BSYNC.RECONVERGENT B1 ;  /* 0x0000000000017941 */ /* 0x000fea0003800200 */
.L_x_7016:
[----:B------:R-:W3:Y:S01]  /*3dc0*/  LD.E R113, desc[UR4][R2.64+0xdc] ;  /* 0x0000dc0402717980 */ /* 0x000ee2000c101900 */
        /* <DEDUP_REMOVED lines=12> */
[----:B--2---:R-:W-:Y:S02]  /*3e90*/  FMNMX3.FTZ R43, R6, R31, R29, !PT ;  /* 0x0000001f062b7276 */ /* 0x004fe4000781001d */
        /* <DEDUP_REMOVED lines=18> */
[----:B---3--:R-:W-:-:S02]  /*3fc0*/  FMUL.FTZ R118, R113, R86 ;  /* 0x0000005671767220 */ /* 0x008fc40000410000 */
        /* <DEDUP_REMOVED lines=14> */
[-CC-:B------:R-:W-:Y:S01]  /*40b0*/  FFMA.FTZ R84, R5, R113.reuse, -R118.reuse ;  /* 0x0000007105547223 */ /* 0x180fe20000010876 */
[----:B------:R-:W-:Y:S01]  /*40c0*/  MUFU.EX2 R101, R101 ;  /* 0x0000006500657308 */ /* 0x000fe20000000800 */
[-C--:B------:R-:W-:Y:S01]  /*40d0*/  FFMA.FTZ R0, R11, R113.reuse, -R118 ;  /* 0x000000710b007223 */ /* 0x080fe20000010876 */
[----:B------:R-:W2:Y:S01]  /*40e0*/  LDSM.16.MT88.4 R40, [R115+0x8000] ;  /* 0x008000007328783b */ /* 0x000ea20000004200 */
[-C--:B------:R-:W-:Y:S01]  /*40f0*/  FFMA.FTZ R91, R9, R113.reuse, -R114 ;  /* 0x00000071095b7223 */ /* 0x080fe20000010872 */
[-C--:B------:R-:W-:Y:S01]  /*4100*/  FFMA.FTZ R87, R19, R113.reuse, -R118 ;  /* 0x0000007113577223 */ /* 0x080fe20000010876 */
[-CC-:B------:R-:W-:Y:S01]  /*4110*/  FFMA.FTZ R92, R17, R113.reuse, -R114.reuse ;  /* 0x00000071115c7223 */ /* 0x180fe20000010872 */
[----:B------:R-:W3:Y:S01]  /*4120*/  LDSM.16.MT88.4 R4, [R102+0x8000] ;  /* 0x008000006604783b */ /* 0x000ee20000004200 */
[-CC-:B------:R-:W-:Y:S01]  /*4130*/  FFMA.FTZ R90, R15, R113.reuse, -R114.reuse ;  /* 0x000000710f5a7223 */ /* 0x180fe20000010872 */
[----:B------:R-:W4:Y:S01]  /*4140*/  MUFU.EX2 R100, R100 ;  /* 0x0000006400647308 */ /* 0x000f220000000800 */
[-C--:B------:R-:W-:Y:S01]  /*4150*/  FFMA.FTZ R93, R13, R113.reuse, -R114 ;  /* 0x000000710d5d7223 */ /* 0x080fe20000010872 */
[----:B------:R-:W5:Y:S01]  /*4160*/  LDSM.16.MT88.4 R8, [R115+0x6400] ;  /* 0x006400007308783b */ /* 0x000f620000004200 */
[-CC-:B------:R-:W-:Y:S01]  /*4170*/  FFMA.FTZ R103, R25, R113.reuse, -R118.reuse ;  /* 0x0000007119677223 */ /* 0x180fe20000010876 */
[-CC-:B------:R-:W-:Y:S01]  /*4180*/  FFMA.FTZ R104, R23, R113.reuse, -R118.reuse ;  /* 0x0000007117687223 */ /* 0x180fe20000010876 */
[-C--:B------:R-:W-:Y:S01]  /*4190*/  FFMA.FTZ R105, R21, R113.reuse, -R118 ;  /* 0x0000007115697223 */ /* 0x080fe20000010876 */
[----:B------:R-:W5:Y:S01]  /*41a0*/  LDSM.16.MT88.4 R12, [R115+0x7400] ;  /* 0x00740000730c783b */ /* 0x000f620000004200 */
[-C--:B------:R-:W-:Y:S01]  /*41b0*/  FFMA.FTZ R108, R109, R113.reuse, -R114 ;  /* 0x000000716d6c7223 */ /* 0x080fe20000010872 */
[----:B------:R-:W-:Y:S01]  /*41c0*/  MUFU.EX2 R97, R97 ;  /* 0x0000006100617308 */ /* 0x000fe20000000800 */
[-C--:B------:R-:W-:Y:S01]  /*41d0*/  FFMA.FTZ R106, R123, R113.reuse, -R118 ;  /* 0x000000717b6a7223 */ /* 0x080fe20000010876 */
[----:B------:R-:W5:Y:S01]  /*41e0*/  LDSM.16.MT88.4 R16, [R102+0x6400] ;  /* 0x006400006610783b */ /* 0x000f620000004200 */
[-CC-:B------:R-:W-:Y:S01]  /*41f0*/  FFMA.FTZ R107, R107, R113.reuse, -R114.reuse ;  /* 0x000000716b6b7223 */ /* 0x180fe20000010872 */
[-CC-:B------:R-:W-:Y:S01]  /*4200*/  FFMA.FTZ R109, R35, R113.reuse, -R114.reuse ;  /* 0x00000071236d7223 */ /* 0x180fe20000010872 */
[-C--:B------:R-:W-:Y:S01]  /*4210*/  FFMA.FTZ R110, R33, R113.reuse, -R114 ;  /* 0x00000071216e7223 */ /* 0x080fe20000010872 */
[----:B------:R-:W5:Y:S01]  /*4220*/  LDSM.16.MT88.4 R24, [R102+0x7400] ;  /* 0x007400006618783b */ /* 0x000f620000004200 */
[--C-:B------:R-:W-:Y:S01]  /*4230*/  FFMA.FTZ R120, R121, R113, -R118.reuse ;  /* 0x0000007179787223 */ /* 0x100fe20000010876 */
[----:B------:R-:W1:Y:S01]  /*4240*/  MUFU.EX2 R96, R96 ;  /* 0x0000006000607308 */ /* 0x000e620000000800 */
[----:B----4-:R-:W-:Y:S01]  /*4250*/  F2FP.F16.F32.PACK_AB R48, R100, R101 ;  /* 0x000000656430723e */ /* 0x010fe200000000ff */
        /* <DEDUP_REMOVED lines=8> */
[----:B------:R-:W-:Y:S01]  /*42e0*/  LDSM.16.MT88.4 R28, [R115+0x8800] ;  /* 0x00880000731c783b */ /* 0x000fe20000004200 */
[----:B------:R-:W-:Y:S01]  /*42f0*/  FFMA.FTZ R171, R111, R113, -R114 ;  /* 0x000000716fab7223 */ /* 0x000fe20000010872 */
[----:B------:R-:W-:-:S04]  /*4300*/  FADD.FTZ R100, R101, R100 ;  /* 0x0000006465647221 */ /* 0x000fc80000010000 */
[----:B------:R-:W4:Y:S01]  /*4310*/  MUFU.EX2 R98, R98 ;  /* 0x0000006200627308 */ /* 0x000f220000000800 */
[----:B-1----:R-:W-:Y:S01]  /*4320*/  F2FP.F16.F32.PACK_AB R50, R96, R97 ;  /* 0x000000616032723e */ /* 0x002fe200000000ff */
[----:B------:R-:W-:-:S04]  /*4330*/  FADD.FTZ R97, R97, R100 ;  /* 0x0000006461617221 */ /* 0x000fc80000010000 */
[----:B------:R-:W-:Y:S02]  /*4340*/  FADD.FTZ R96, R96, R97 ;  /* 0x0000006160607221 */ /* 0x000fe40000010000 */
[----:B------:R-:W-:Y:S08]  /*4350*/  MUFU.EX2 R95, R95 ;  /* 0x0000005f005f7308 */ /* 0x000ff00000000800 */
[----:B------:R-:W1:Y:S01]  /*4360*/  MUFU.EX2 R94, R94 ;  /* 0x0000005e005e7308 */ /* 0x000e620000000800 */
[----:B----4-:R-:W-:Y:S01]  /*4370*/  F2FP.F16.F32.PACK_AB R49, R98, R99 ;  /* 0x000000636231723e */ /* 0x010fe200000000ff */
[----:B------:R-:W-:-:S06]  /*4380*/  FADD.FTZ R98, R99, R98 ;  /* 0x0000006263627221 */ /* 0x000fcc0000010000 */
[----:B------:R-:W-:Y:S08]  /*4390*/  MUFU.EX2 R89, R89 ;  /* 0x0000005900597308 */ /* 0x000ff00000000800 */
[----:B------:R-:W4:Y:S01]  /*43a0*/  MUFU.EX2 R84, R84 ;  /* 0x0000005400547308 */ /* 0x000f220000000800 */
        /* <DEDUP_REMOVED lines=13> */
[----:B------:R-:W5:Y:S01]  /*4480*/  MUFU.EX2 R93, R93 ;  /* 0x0000005d005d7308 */ /* 0x000f620000000800 */
        /* <DEDUP_REMOVED lines=10> */
[----:B---3--:R-:W-:Y:S01]  /*4530*/  HMMA.16816.F32 R44, R48, R4, RZ ;  /* 0x00000004302c723c */ /* 0x008fe200000018ff */
[----:B----4-:R-:W-:Y:S01]  /*4540*/  F2FP.F16.F32.PACK_AB R4, R84, R89 ;  /* 0x000000595404723e */ /* 0x010fe200000000ff */
[----:B------:R-:W-:Y:S01]  /*4550*/  FADD.FTZ R89, R89, R96 ;  /* 0x0000006059597221 */ /* 0x000fe20000010000 */
[----:B-1----:R-:W-:-:S03]  /*4560*/  F2FP.F16.F32.PACK_AB R5, R92, R91 ;  /* 0x0000005b5c05723e */ /* 0x002fc600000000ff */
[----:B------:R-:W-:Y:S01]  /*4570*/  FADD.FTZ R84, R84, R89 ;  /* 0x0000005954547221 */ /* 0x000fe20000010000 */
[----:B------:R-:W1:Y:S01]  /*4580*/  MUFU.EX2 R108, R108 ;  /* 0x0000006c006c7308 */ /* 0x000e620000000800 */
[----:B------:R-:W-:Y:S01]  /*4590*/  HMMA.16816.F32 R48, R48, R6, RZ ;  /* 0x000000063030723c */ /* 0x000fe200000018ff */
[----:B------:R-:W-:Y:S01]  /*45a0*/  F2FP.F16.F32.PACK_AB R6, R0, R87 ;  /* 0x000000570006723e */ /* 0x000fe200000000ff */
[----:B------:R-:W-:Y:S01]  /*45b0*/  FADD.FTZ R87, R87, R84 ;  /* 0x0000005457577221 */ /* 0x000fe20000010000 */
[----:B-----5:R-:W-:-:S03]  /*45c0*/  F2FP.F16.F32.PACK_AB R7, R93, R90 ;  /* 0x0000005a5d07723e */ /* 0x020fc600000000ff */
[----:B------:R-:W-:Y:S01]  /*45d0*/  FADD.FTZ R0, R0, R87 ;  /* 0x0000005700007221 */ /* 0x000fe20000010000 */
[----:B------:R-:W-:Y:S03]  /*45e0*/  MUFU.EX2 R109, R109 ;  /* 0x0000006d006d7308 */ /* 0x000fe60000000800 */
[C---:B------:R-:W-:Y:S05]  /*45f0*/  HMMA.16816.F32 R80, R4.reuse, R8, R80 ;  /* 0x000000080450723c */ /* 0x040fea0000001850 */
[----:B------:R-:W3:Y:S03]  /*4600*/  MUFU.EX2 R110, R110 ;  /* 0x0000006e006e7308 */ /* 0x000ee60000000800 */
[C---:B------:R-:W-:Y:S01]  /*4610*/  HMMA.16816.F32 R76, R4.reuse, R10, R76 ;  /* 0x0000000a044c723c */ /* 0x040fe2000000184c */
[----:B------:R-:W4:Y:S04]  /*4620*/  LDSM.16.MT88.4 R8, [R115+0x8400] ;  /* 0x008400007308783b */ /* 0x000f280000004200 */
[----:B------:R-:W-:Y:S03]  /*4630*/  MUFU.EX2 R120, R120 ;  /* 0x0000007800787308 */ /* 0x000fe60000000800 */
[C---:B------:R-:W-:Y:S05]  /*4640*/  HMMA.16816.F32 R64, R4.reuse, R12, R64 ;  /* 0x0000000c0440723c */ /* 0x040fea0000001840 */
[----:B------:R-:W5:Y:S03]  /*4650*/  MUFU.EX2 R121, R121 ;  /* 0x0000007900797308 */ /* 0x000f660000000800 */
[C---:B------:R-:W-:Y:S01]  /*4660*/  HMMA.16816.F32 R60, R4.reuse, R14, R60 ;  /* 0x0000000e043c723c */ /* 0x040fe2000000183c */
[----:B------:R-:W5:Y:S04]  /*4670*/  LDSM.16.MT88.4 R12, [R102+0x6800] ;  /* 0x00680000660c783b */ /* 0x000f680000004200 */
[----:B------:R-:W-:Y:S03]  /*4680*/  MUFU.EX2 R122, R122 ;  /* 0x0000007a007a7308 */ /* 0x000fe60000000800 */
[C---:B------:R-:W-:Y:S05]  /*4690*/  HMMA.16816.F32 R72, R4.reuse, R16, R72 ;  /* 0x000000100448723c */ /* 0x040fea0000001848 */
[----:B------:R-:W-:Y:S03]  /*46a0*/  MUFU.EX2 R173, R173 ;  /* 0x000000ad00ad7308 */ /* 0x000fe60000000800 */
[C---:B------:R-:W-:Y:S01]  /*46b0*/  HMMA.16816.F32 R68, R4.reuse, R18, R68 ;  /* 0x000000120444723c */ /* 0x040fe20000001844 */
[----:B------:R-:W-:Y:S04]  /*46c0*/  LDSM.16.MT88.4 R16, [R115+0x6800] ;  /* 0x006800007310783b */ /* 0x000fe80000004200 */
[----:B------:R-:W-:Y:S03]  /*46d0*/  MUFU.EX2 R116, R116 ;  /* 0x0000007400747308 */ /* 0x000fe60000000800 */
[C---:B------:R-:W-:Y:S05]  /*46e0*/  HMMA.16816.F32 R56, R4.reuse, R24, R56 ;  /* 0x000000180438723c */ /* 0x040fea0000001838 */
        /* <DEDUP_REMOVED lines=11> */
[----:B-1----:R-:W-:Y:S01]  /*47a0*/  F2FP.F16.F32.PACK_AB R5, R108, R107 ;  /* 0x0000006b6c05723e */ /* 0x002fe200000000ff */
[----:B------:R-:W-:Y:S01]  /*47b0*/  FADD.FTZ R103, R103, R0 ;  /* 0x0000000067677221 */ /* 0x000fe20000010000 */
[----:B------:R-:W-:-:S02]  /*47c0*/  F2FP.F16.F32.PACK_AB R6, R106, R105 ;  /* 0x000000696a06723e */ /* 0x000fc400000000ff */
[----:B---3--:R-:W-:Y:S01]  /*47d0*/  F2FP.F16.F32.PACK_AB R7, R110, R109 ;  /* 0x0000006d6e07723e */ /* 0x008fe200000000ff */
[----:B------:R-:W-:-:S06]  /*47e0*/  FADD.FTZ R104, R104, R103 ;  /* 0x0000006768687221 */ /* 0x000fcc0000010000 */
[C---:B-----5:R-:W-:Y:S08]  /*47f0*/  HMMA.16816.F32 R72, R4.reuse, R12, R72 ;  /* 0x0000000c0448723c */ /* 0x060ff00000001848 */
[C---:B------:R-:W-:Y:S01]  /*4800*/  HMMA.16816.F32 R68, R4.reuse, R14, R68 ;  /* 0x0000000e0444723c */ /* 0x040fe20000001844 */
[----:B------:R-:W1:Y:S07]  /*4810*/  LDSM.16.MT88.4 R12, [R102+0x8800] ;  /* 0x00880000660c783b */ /* 0x000e6e0000004200 */
[C---:B----4-:R-:W-:Y:S08]  /*4820*/  HMMA.16816.F32 R64, R4.reuse, R8, R64 ;  /* 0x000000080440723c */ /* 0x050ff00000001840 */
[C---:B------:R-:W-:Y:S01]  /*4830*/  HMMA.16816.F32 R60, R4.reuse, R10, R60 ;  /* 0x0000000a043c723c */ /* 0x040fe2000000183c */
[----:B------:R-:W2:Y:S07]  /*4840*/  LDSM.16.MT88.4 R8, [R115+0x8c00] ;  /* 0x008c00007308783b */ /* 0x000eae0000004200 */
[----:B------:R-:W-:Y:S01]  /*4850*/  HMMA.16816.F32 R56, R4, R32, R56 ;  /* 0x000000200438723c */ /* 0x000fe20000001838 */
[----:B------:R-:W-:-:S06]  /*4860*/  FFMA.FTZ R32, R112, R113, -R114 ;  /* 0x0000007170207223 */ /* 0x000fcc0000010872 */
[----:B------:R-:W3:Y:S01]  /*4870*/  MUFU.EX2 R32, R32 ;  /* 0x0000002000207308 */ /* 0x000ee20000000800 */
[C---:B------:R-:W-:Y:S08]  /*4880*/  HMMA.16816.F32 R80, R4.reuse, R16, R80 ;  /* 0x000000100450723c */ /* 0x040ff00000001850 */
[C---:B------:R-:W-:Y:S01]  /*4890*/  HMMA.16816.F32 R76, R4.reuse, R18, R76 ;  /* 0x00000012044c723c */ /* 0x040fe2000000184c */
[----:B------:R-:W4:Y:S07]  /*48a0*/  LDSM.16.MT88.4 R16, [R102+0x6c00] ;  /* 0x006c00006610783b */ /* 0x000f2e0000004200 */
[C---:B------:R-:W-:Y:S08]  /*48b0*/  HMMA.16816.F32 R36, R4.reuse, R28, R36 ;  /* 0x0000001c0424723c */ /* 0x040ff00000001824 */
[C---:B------:R-:W-:Y:S08]  /*48c0*/  HMMA.16816.F32 R40, R4.reuse, R30, R40 ;  /* 0x0000001e0428723c */ /* 0x040ff00000001828 */
[C---:B-1----:R-:W-:Y:S08]  /*48d0*/  HMMA.16816.F32 R44, R4.reuse, R12, R44 ;  /* 0x0000000c042c723c */ /* 0x042ff0000000182c */
[C---:B------:R-:W-:Y:S01]  /*48e0*/  HMMA.16816.F32 R48, R4.reuse, R14, R48 ;  /* 0x0000000e0430723c */ /* 0x040fe20000001830 */
[----:B------:R-:W1:Y:S07]  /*48f0*/  LDSM.16.MT88.4 R12, [R102+0x7c00] ;  /* 0x007c0000660c783b */ /* 0x000e6e0000004200 */
[----:B------:R-:W-:Y:S01]  /*4900*/  HMMA.16816.F32 R52, R4, R34, R52 ;  /* 0x000000220434723c */ /* 0x000fe20000001834 */
[----:B------:R-:W-:-:S02]  /*4910*/  F2FP.F16.F32.PACK_AB R4, R121, R120 ;  /* 0x000000787904723e */ /* 0x000fc400000000ff */
[----:B------:R-:W-:Y:S02]  /*4920*/  F2FP.F16.F32.PACK_AB R5, R117, R116 ;  /* 0x000000747505723e */ /* 0x000fe400000000ff */
[----:B------:R-:W-:Y:S02]  /*4930*/  F2FP.F16.F32.PACK_AB R6, R173, R122 ;  /* 0x0000007aad06723e */ /* 0x000fe400000000ff */
[----:B---3--:R-:W-:-:S07]  /*4940*/  F2FP.F16.F32.PACK_AB R7, R171, R32 ;  /* 0x00000020ab07723e */ /* 0x008fce00000000ff */
[C---:B--2---:R-:W-:Y:S08]  /*4950*/  HMMA.16816.F32 R36, R4.reuse, R8, R36 ;  /* 0x000000080424723c */ /* 0x044ff00000001824 */
[C---:B------:R-:W-:Y:S01]  /*4960*/  HMMA.16816.F32 R40, R4.reuse, R10, R40 ;  /* 0x0000000a0428723c */ /* 0x040fe20000001828 */
[----:B------:R-:W2:Y:S07]  /*4970*/  LDSM.16.MT88.4 R8, [R102+0x8c00] ;  /* 0x008c00006608783b */ /* 0x000eae0000004200 */
[----:B----4-:R-:W-:Y:S01]  /*4980*/  HMMA.16816.F32 R72, R4, R16, R72 ;  /* 0x000000100448723c */ /* 0x010fe20000001848 */
        /* <DEDUP_REMOVED lines=35> */
.L_x_7028:
        /* <DEDUP_REMOVED lines=80> */
.L_x_7023:
[----:B------:R-:W-:Y:S05]  /*50c0*/  BSYNC.RECONVERGENT B0 ;  /* 0x0000000000007941 */ /* 0x000fea0003800200 */
.L_x_7022:
[----:B------:R-:W1:Y:S01]  /*50d0*/  S2UR UR6, SR_CgaCtaId ;  /* 0x00000000000679c3 */ /* 0x000e620000008800 */
[C---:B------:R-:W-:Y:S01]  /*50e0*/  SHF.L.U32 R145, R132.reuse, 0x3, RZ ;  /* 0x0000000384917819 */ /* 0x040fe200000006ff */
[----:B------:R-:W-:Y:S01]  /*50f0*/  UMOV UR7, 0x400 ;  /* 0x0000040000077882 */ /* 0x000fe20000000000 */
[C---:B------:R-:W-:Y:S01]  /*5100*/  LOP3.LUT R165, R132.reuse, 0x18, RZ, 0xc0, !PT ;  /* 0x0000001884a57812 */ /* 0x040fe200078ec0ff */
[C---:B------:R-:W-:Y:S01]  /*5110*/  IMAD.SHL.U32 R93, R132.reuse, 0x10, RZ ;  /* 0x00000010845d7824 */ /* 0x040fe200078e00ff */
[C---:B------:R-:W-:Y:S01]  /*5120*/  LOP3.LUT R88, R145.reuse, 0xc0, RZ, 0xc0, !PT ;  /* 0x000000c091587812 */ /* 0x040fe200078ec0ff */
[----:B------:R-:W-:Y:S01]  /*5130*/  IMAD.SHL.U32 R138, R132, 0x20, RZ ;  /* 0x00000020848a7824 */ /* 0x000fe200078e00ff */
[C---:B------:R-:W-:Y:S01]  /*5140*/  LOP3.LUT R146, R145.reuse, 0x18, RZ, 0xc0, !PT ;  /* 0x0000001891927812 */ /* 0x040fe200078ec0ff */
[----:B------:R-:W-:Y:S01]  /*5150*/  BSSY.RECONVERGENT B1, `(.L_x_7024) ;  /* 0x000014d000017945 */ /* 0x000fe20003800200 */
[----:B------:R-:W-:Y:S02]  /*5160*/  LOP3.LUT R165, R88, R165, RZ, 0xfc, !PT ;  /* 0x000000a558a57212 */ /* 0x000fe400078efcff */
[----:B------:R-:W-:Y:S02]  /*5170*/  LOP3.LUT R88, R145, 0x1f20, RZ, 0xc0, !PT ;  /* 0x00001f2091587812 */ /* 0x000fe400078ec0ff */
[C---:B------:R-:W-:Y:S02]  /*5180*/  ISETP.GE.AND P5, PT, R146.reuse, R161, PT ;  /* 0x000000a19200720c */ /* 0x040fe40003fa6270 */
[----:B------:R-:W-:Y:S02]  /*5190*/  LOP3.LUT R89, R165, R146, RZ, 0x3c, !PT ;  /* 0x00000092a5597212 */ /* 0x000fe400078e3cff */
[----:B------:R-:W-:Y:S02]  /*51a0*/  LOP3.LUT R144, R146, 0x20, RZ, 0xfc, !PT ;  /* 0x0000002092907812 */ /* 0x000fe400078efcff */
[----:B------:R-:W-:Y:S02]  /*51b0*/  LOP3.LUT R89, R88, R89, RZ, 0xfc, !PT ;  /* 0x0000005958597212 */ /* 0x000fe400078efcff */
[-C--:B------:R-:W-:Y:S02]  /*51c0*/  ISETP.GE.AND P4, PT, R144, R161.reuse, PT ;  /* 0x000000a19000720c */ /* 0x080fe40003f86270 */
[----:B------:R-:W-:Y:S01]  /*51d0*/  LOP3.LUT R143, R146, 0x40, RZ, 0xfc, !PT ;  /* 0x00000040928f7812 */ /* 0x000fe200078efcff */
[----:B-1----:R-:W-:Y:S01]  /*51e0*/  ULEA UR6, UR6, UR7, 0x18 ;  /* 0x0000000706067291 */ /* 0x002fe2000f8ec0ff */
[----:B------:R-:W-:Y:S02]  /*51f0*/  LEA R176, P0, R147, R168, 0x1 ;  /* 0x000000a893b07211 */ /* 0x000fe400078008ff */
[----:B------:R-:W-:Y:S02]  /*5200*/  ISETP.GE.AND P3, PT, R143, R161, PT ;  /* 0x000000a18f00720c */ /* 0x000fe40003f66270 */
[----:B------:R-:W-:Y:S01]  /*5210*/  LEA.HI.X R177, R147, R169, R148, 0x1, P0 ;  /* 0x000000a993b17211 */ /* 0x000fe200000f0c94 */
[----:B------:R-:W-:Y:S01]  /*5220*/  IMAD.U32 R136, RZ, RZ, UR6 ;  /* 0x00000006ff887e24 */ /* 0x000fe2000f8e00ff */
[----:B------:R-:W-:Y:S02]  /*5230*/  SHF.R.U32.HI R134, RZ, 0x1, R132 ;  /* 0x00000001ff867819 */ /* 0x000fe40000011684 */
[----:B------:R-:W-:Y:S02]  /*5240*/  SHF.L.U32 R133, R132, 0x2, RZ ;  /* 0x0000000284857819 */ /* 0x000fe400000006ff */
[----:B------:R-:W-:Y:S02]  /*5250*/  LEA R163, R89, R136, 0x1 ;  /* 0x0000008859a37211 */ /* 0x000fe400078e08ff */
[----:B------:R-:W-:Y:S02]  /*5260*/  LOP3.LUT R137, R134, 0x8, RZ, 0xc0, !PT ;  /* 0x0000000886897812 */ /* 0x000fe400078ec0ff */
[C---:B------:R-:W-:Y:S01]  /*5270*/  LOP3.LUT R135, R93.reuse, 0x3e00, RZ, 0xc0, !PT ;  /* 0x00003e005d877812 */ /* 0x040fe200078ec0ff */
[----:B------:R-:W-:Y:S01]  /*5280*/  @!PT LDS RZ, [RZ] ;  /* 0x00000000fffff984 */ /* 0x000fe20000000800 */
[----:B------:R-:W-:Y:S01]  /*5290*/  @!PT LDS RZ, [RZ] ;  /* 0x00000000fffff984 */ /* 0x000fe20000000800 */
[----:B------:R-:W-:Y:S01]  /*52a0*/  @!PT LDS RZ, [RZ] ;  /* 0x00000000fffff984 */ /* 0x000fe20000000800 */
[----:B------:R-:W-:Y:S01]  /*52b0*/  @!P5 LDGSTS.E.BYPASS.LTC128B.128 [R163+0x6000], desc[UR4][R168.64] ;  /* 0x06000000a8a3dfae */ /* 0x000fe2000b981a04 */
[----:B------:R-:W-:Y:S02]  /*52c0*/  LOP3.LUT R93, R93, 0x100, RZ, 0xc0, !PT ;  /* 0x000001005d5d7812 */ /* 0x000fe400078ec0ff */
[----:B------:R-:W-:Y:S03]  /*52d0*/  LOP3.LUT R87, R138, 0xc0, RZ, 0xc0, !PT ;  /* 0x000000c08a577812 */ /* 0x000fe600078ec0ff */
[----:B------:R-:W-:Y:S01]  /*52e0*/  @P5 STS.128 [R163+0x6000], RZ ;  /* 0x006000ffa3005388 */ /* 0x000fe20000000c00 */
[----:B------:R-:W-:Y:S02]  /*52f0*/  LOP3.LUT R84, R133, 0x18, RZ, 0xc0, !PT ;  /* 0x0000001885547812 */ /* 0x000fe400078ec0ff */
[--C-:B------:R-:W-:Y:S03]  /*5300*/  LOP3.LUT R137, R137, 0xc0, R138.reuse, 0xf8, !PT ;  /* 0x000000c089897812 */ /* 0x100fe600078ef88a */
[----:B------:R-:W-:Y:S01]  /*5310*/  @!PT LDS RZ, [RZ] ;  /* 0x00000000fffff984 */ /* 0x000fe20000000800 */
[----:B------:R-:W-:Y:S01]  /*5320*/  @!PT LDS RZ, [RZ] ;  /* 0x00000000fffff984 */ /* 0x000fe20000000800 */
[----:B------:R-:W-:Y:S01]  /*5330*/  @!PT LDS RZ, [RZ] ;  /* 0x00000000fffff984 */ /* 0x000fe20000000800 */
[----:B------:R-:W-:Y:S01]  /*5340*/  @!P4 LDGSTS.E.BYPASS.LTC128B.128 [R163+0x7000], desc[UR4][R168.64+0x40] ;  /* 0x07000040a8a3cfae */ /* 0x000fe2000b981a04 */
[--C-:B------:R-:W-:Y:S02]  /*5350*/  LOP3.LUT R85, R135, 0x20, R138.reuse, 0xf8, !PT ;  /* 0x0000002087557812 */ /* 0x100fe400078ef88a */
[----:B------:R-:W-:Y:S03]  /*5360*/  LOP3.LUT R86, R93, 0x20, R138, 0xf8, !PT ;  /* 0x000000205d567812 */ /* 0x000fe600078ef88a */
[----:B------:R-:W-:Y:S01]  /*5370*/  @P4 STS.128 [R163+0x7000], RZ ;  /* 0x007000ffa3004388 */ /* 0x000fe20000000c00 */
[----:B------:R-:W-:Y:S02]  /*5380*/  LOP3.LUT R87, R87, 0x8, R132, 0xf8, !PT ;  /* 0x0000000857577812 */ /* 0x000fe400078ef884 */
[----:B------:R-:W-:Y:S03]  /*5390*/  LOP3.LUT R137, R137, R84, RZ, 0x3c, !PT ;  /* 0x0000005489897212 */ /* 0x000fe600078e3cff */
[----:B------:R-:W-:Y:S01]  /*53a0*/  @!PT LDS RZ, [RZ] ;  /* 0x00000000fffff984 */ /* 0x000fe20000000800 */
[----:B------:R-:W-:Y:S01]  /*53b0*/  @!PT LDS RZ, [RZ] ;  /* 0x00000000fffff984 */ /* 0x000fe20000000800 */
[----:B------:R-:W-:Y:S01]  /*53c0*/  @!PT LDS RZ, [RZ] ;  /* 0x00000000fffff984 */ /* 0x000fe20000000800 */
[----:B------:R-:W-:Y:S01]  /*53d0*/  @!P3 LDGSTS.E.BYPASS.LTC128B.128 [R163+0x8000], desc[UR4][R168.64+0x80] ;  /* 0x08000080a8a3bfae */ /* 0x000fe2000b981a04 */
[----:B------:R-:W-:Y:S02]  /*53e0*/  LOP3.LUT R94, R85, 0x100, R138, 0xf8, !PT ;  /* 0x00000100555e7812 */ /* 0x000fe400078ef88a */
[----:B------:R-:W-:Y:S03]  /*53f0*/  LOP3.LUT R87, R86, R87, R84, 0xf6, !PT ;  /* 0x0000005756577212 */ /* 0x000fe600078ef654 */
[----:B------:R-:W-:Y:S01]  /*5400*/  @P3 STS.128 [R163+0x8000], RZ ;  /* 0x008000ffa3003388 */ /* 0x000fe20000000c00 */
[----:B------:R-:W-:Y:S02]  /*5410*/  LOP3.LUT R85, R94, R137, RZ, 0xfc, !PT ;  /* 0x000000895e557212 */ /* 0x000fe400078efcff */
[----:B------:R-:W-:Y:S03]  /*5420*/  MOV R94, 0x20 ;  /* 0x00000020005e7802 */ /* 0x000fe60000000f00 */
[----:B------:R-:W-:Y:S01]  /*5430*/  @!PT LDS RZ, [RZ] ;  /* 0x00000000fffff984 */ /* 0x000fe20000000800 */
[----:B------:R-:W-:Y:S01]  /*5440*/  @!PT LDS RZ, [RZ] ;  /* 0x00000000fffff984 */ /* 0x000fe20000000800 */
[----:B------:R-:W-:Y:S01]  /*5450*/  @!PT LDS RZ, [RZ] ;  /* 0x00000000fffff984 */ /* 0x000fe20000000800 */
[----:B------:R-:W-:Y:S01]  /*5460*/  @!P5 LDGSTS.E.BYPASS.LTC128B.128 [R163+0x6800], desc[UR4][R176.64] ;  /* 0x06800000b0a3dfae */ /* 0x000fe2000b981a04 */
[----:B------:R-:W-:Y:S01]  /*5470*/  IMAD R141, R87, 0x2, R136 ;  /* 0x00000002578d7824 */ /* 0x000fe200078e0288 */
[----:B------:R-:W-:Y:S04]  /*5480*/  LEA R93, R85, R136, 0x1 ;  /* 0x00000088555d7211 */ /* 0x000fe800078e08ff */
[----:B------:R-:W-:Y:S01]  /*5490*/  @P5 STS.128 [R163+0x6800], RZ ;  /* 0x006800ffa3005388 */ /* 0x000fe20000000c00 */
[----:B------:R-:W-:Y:S02]  /*54a0*/  LOP3.LUT P0, RZ, R132, 0x4, RZ, 0xc0, !PT ;  /* 0x0000000484ff7812 */ /* 0x000fe4000780c0ff */
[----:B------:R-:W-:Y:S03]  /*54b0*/  IADD3 R158, PT, PT, R158, 0x1, RZ ;  /* 0x000000019e9e7810 */ /* 0x000fe60007ffe0ff */
[----:B------:R-:W-:Y:S01]  /*54c0*/  @!PT LDS RZ, [RZ] ;  /* 0x00000000fffff984 */ /* 0x000fe20000000800 */
[----:B------:R-:W-:Y:S01]  /*54d0*/  @!PT LDS RZ, [RZ] ;  /* 0x00000000fffff984 */ /* 0x000fe20000000800 */
[----:B------:R-:W-:Y:S01]  /*54e0*/  @!PT LDS RZ, [RZ] ;  /* 0x00000000fffff984 */ /* 0x000fe20000000800 */
[----:B------:R-:W-:Y:S01]  /*54f0*/  @!P4 LDGSTS.E.BYPASS.LTC128B.128 [R163+0x7800], desc[UR4][R176.64+0x40] ;  /* 0x07800040b0a3cfae */ /* 0x000fe2000b981a04 */
[----:B------:R-:W-:Y:S02]  /*5500*/  SEL R94, R94, 0xffffffe0, !P0 ;  /* 0xffffffe05e5e7807 */ /* 0x000fe40004000000 */
[----:B------:R-:W-:Y:S03]  /*5510*/  ISETP.NE.AND P1, PT, R158, RZ, PT ;  /* 0x000000ff9e00720c */ /* 0x000fe60003f25270 */
[----:B------:R-:W-:Y:S01]  /*5520*/  @P4 STS.128 [R163+0x7800], RZ ;  /* 0x007800ffa3004388 */ /* 0x000fe20000000c00 */
[----:B------:R-:W-:Y:S01]  /*5530*/  IADD3 R139, PT, PT, R141, R94, RZ ;  /* 0x0000005e8d8b7210 */ /* 0x000fe20007ffe0ff */
[----:B------:R-:W-:Y:S04]  /*5540*/  IMAD.IADD R140, R93, 0x1, R94 ;  /* 0x000000015d8c7824 */ /* 0x000fe800078e025e */
        /* <DEDUP_REMOVED lines=12> */
[----:B------:R-:W-:Y:S06]  /*5610*/  LDSM.16.M88.4 R112, [R140] ;  /* 0x000000008c70783b */ /* 0x000fec0000000200 */
[----:B------:R-:W1:Y:S01]  /*5620*/  LDSM.16.M88.4 R116, [R139+0x3000] ;  /* 0x003000008b74783b */ /* 0x000e620000000200 */
[C---:B--2---:R-:W-:Y:S05]  /*5630*/  HMMA.16816.F32 R4, R84.reuse, R96, RZ ;  /* 0x000000605404723c */ /* 0x044fea00000018ff */
[----:B------:R-:W2:Y:S03]  /*5640*/  LDSM.16.M88.4 R120, [R139+0x3400] ;  /* 0x003400008b78783b */ /* 0x000ea60000000200 */
[C---:B------:R-:W-:Y:S03]  /*5650*/  HMMA.16816.F32 R8, R84.reuse, R98, RZ ;  /* 0x000000625408723c */ /* 0x040fe600000018ff */
[----:B------:R-:W2:Y:S05]  /*5660*/  LDSM.16.M88.4 R96, [R139+0x3800] ;  /* 0x003800008b60783b */ /* 0x000eaa0000000200 */
[C---:B---3--:R-:W-:Y:S01]  /*5670*/  HMMA.16816.F32 R12, R84.reuse, R100, RZ ;  /* 0x00000064540c723c */ /* 0x048fe200000018ff */
[----:B------:R-:W3:Y:S06]  /*5680*/  LDSM.16.M88.4 R124, [R139+0x3c00] ;  /* 0x003c00008b7c783b */ /* 0x000eec0000000200 */
[----:B------:R-:W-:Y:S01]  /*5690*/  LDSM.16.M88.4 R128, [R93+0x1000] ;  /* 0x001000005d80783b */ /* 0x000fe20000000200 */
[C---:B------:R-:W-:Y:S05]  /*56a0*/  HMMA.16816.F32 R16, R84.reuse, R102, RZ ;  /* 0x000000665410723c */ /* 0x040fea00000018ff */
[----:B------:R-:W3:Y:S03]  /*56b0*/  LDSM.16.M88.4 R100, [R141+0x4000] ;  /* 0x004000008d64783b */ /* 0x000ee60000000200 */
[C---:B----4-:R-:W-:Y:S08]  /*56c0*/  HMMA.16816.F32 R20, R84.reuse, R104, RZ ;  /* 0x000000685414723c */ /* 0x050ff000000018ff */
[C---:B------:R-:W-:Y:S01]  /*56d0*/  HMMA.16816.F32 R24, R84.reuse, R106, RZ ;  /* 0x0000006a5418723c */ /* 0x040fe200000018ff */
[----:B------:R-:W-:Y:S07]  /*56e0*/  LDSM.16.M88.4 R104, [R141+0x4800] ;  /* 0x004800008d68783b */ /* 0x000fee0000000200 */
[C---:B-1----:R-:W-:Y:S08]  /*56f0*/  HMMA.16816.F32 R28, R84.reuse, R108, RZ ;  /* 0x0000006c541c723c */ /* 0x042ff000000018ff */
[----:B------:R-:W-:Y:S01]  /*5700*/  HMMA.16816.F32 R32, R84, R110, RZ ;  /* 0x0000006e5420723c */ /* 0x000fe200000018ff */
[----:B------:R-:W1:Y:S06]  /*5710*/  LDSM.16.M88.4 R84, [R141+0x4400] ;  /* 0x004400008d54783b */ /* 0x000e6c0000000200 */
[----:B------:R-:W-:Y:S01]  /*5720*/  LDSM.16.M88.4 R108, [R140+0x1000] ;  /* 0x001000008c6c783b */ /* 0x000fe20000000200 */
        /* <DEDUP_REMOVED lines=8> */
[----:B------:R-:W2:Y:S07]  /*57b0*/  LDSM.16.M88.4 R96, [R141+0x4c00] ;  /* 0x004c00008d60783b */ /* 0x000eae0000000200 */
[C---:B---3--:R-:W-:Y:S08]  /*57c0*/  HMMA.16816.F32 R28, R112.reuse, R124, R28 ;  /* 0x0000007c701c723c */ /* 0x048ff0000000181c */
[----:B------:R-:W-:Y:S01]  /*57d0*/  HMMA.16816.F32 R32, R112, R126, R32 ;  /* 0x0000007e7020723c */ /* 0x000fe20000001820 */
[----:B------:R-:W3:Y:S06]  /*57e0*/  LDSM.16.M88.4 R112, [R139+0x4000] ;  /* 0x004000008b70783b */ /* 0x000eec0000000200 */
[----:B------:R-:W-:Y:S01]  /*57f0*/  LDSM.16.M88.4 R124, [R140+0x2000] ;  /* 0x002000008c7c783b */ /* 0x000fe20000000200 */
[C---:B------:R-:W-:Y:S08]  /*5800*/  HMMA.16816.F32 R4, R128.reuse, R100, R4 ;  /* 0x000000648004723c */ /* 0x040ff00000001804 */
[C---:B------:R-:W-:Y:S01]  /*5810*/  HMMA.16816.F32 R8, R128.reuse, R102, R8 ;  /* 0x000000668008723c */ /* 0x040fe20000001808 */
[----:B------:R-:W-:Y:S06]  /*5820*/  LDSM.16.M88.4 R100, [R93+0x2000] ;  /* 0x002000005d64783b */ /* 0x000fec0000000200 */
[----:B------:R-:W-:Y:S01]  /*5830*/  LDSM.16.M88.4 R92, [R139+0x5000] ;  /* 0x005000008b5c783b */ /* 0x000fe20000000200 */
[C---:B-1----:R-:W-:Y:S08]  /*5840*/  HMMA.16816.F32 R12, R128.reuse, R84, R12 ;  /* 0x00000054800c723c */ /* 0x042ff0000000180c */
[C---:B------:R-:W-:Y:S01]  /*5850*/  HMMA.16816.F32 R16, R128.reuse, R86, R16 ;  /* 0x000000568010723c */ /* 0x040fe20000001810 */
[----:B------:R-:W1:Y:S07]  /*5860*/  LDSM.16.M88.4 R84, [R139+0x4c00] ;  /* 0x004c00008b54783b */ /* 0x000e6e0000000200 */
[C---:B------:R-:W-:Y:S08]  /*5870*/  HMMA.16816.F32 R20, R128.reuse, R104, R20 ;  /* 0x000000688014723c */ /* 0x040ff00000001814 */
        /* <DEDUP_REMOVED lines=12> */
[C---:B------:R-:W-:Y:S08]  /*5940*/  HMMA.16816.F32 R24, R108.reuse, R122, R24 ;  /* 0x0000007a6c18723c */ /* 0x040ff00000001818 */
[C---:B-1----:R-:W-:Y:S08]  /*5950*/  HMMA.16816.F32 R28, R108.reuse, R84, R28 ;  /* 0x000000546c1c723c */ /* 0x042ff0000000181c */
[----:B------:R-:W-:Y:S01]  /*5960*/  HMMA.16816.F32 R32, R108, R86, R32 ;  /* 0x000000566c20723c */ /* 0x000fe20000001820 */
[----:B------:R-:W1:Y:S07]  /*5970*/  LDSM.16.M88.4 R84, [R139+0x5400] ;  /* 0x005400008b54783b */ /* 0x000e6e0000000200 */
[C---:B----4-:R-:W-:Y:S08]  /*5980*/  HMMA.16816.F32 R4, R100.reuse, R104, R4 ;  /* 0x000000686404723c */ /* 0x050ff00000001804 */
[C---:B------:R-:W-:Y:S08]  /*5990*/  HMMA.16816.F32 R8, R100.reuse, R106, R8 ;  /* 0x0000006a6408723c */ /* 0x040ff00000001808 */
[C---:B--2---:R-:W-:Y:S08]  /*59a0*/  HMMA.16816.F32 R12, R100.reuse, R96, R12 ;  /* 0x00000060640c723c */ /* 0x044ff0000000180c */
[C---:B------:R-:W-:Y:S08]  /*59b0*/  HMMA.16816.F32 R16, R100.reuse, R98, R16 ;  /* 0x000000626410723c */ /* 0x040ff00000001810 */
[C---:B---3--:R-:W-:Y:S08]  /*59c0*/  HMMA.16816.F32 R20, R100.reuse, R112, R20 ;  /* 0x000000706414723c */ /* 0x048ff00000001814 */
[C---:B------:R-:W-:Y:S08]  /*59d0*/  HMMA.16816.F32 R24, R100.reuse, R114, R24 ;  /* 0x000000726418723c */ /* 0x040ff00000001818 */
[C---:B------:R-:W-:Y:S08]  /*59e0*/  HMMA.16816.F32 R28, R100.reuse, R116, R28 ;  /* 0x00000074641c723c */ /* 0x040ff0000000181c */
[----:B------:R-:W-:Y:S08]  /*59f0*/  HMMA.16816.F32 R32, R100, R118, R32 ;  /* 0x000000766420723c */ /* 0x000ff00000001820 */
[C---:B------:R-:W-:Y:S08]  /*5a00*/  HMMA.16816.F32 R4, R124.reuse, R92, R4 ;  /* 0x0000005c7c04723c */ /* 0x040ff00000001804 */
[C---:B------:R-:W-:Y:S01]  /*5a10*/  HMMA.16816.F32 R8, R124.reuse, R94, R8 ;  /* 0x0000005e7c08723c */ /* 0x040fe20000001808 */
[----:B------:R-:W2:Y:S07]  /*5a20*/  LDSM.16.M88.4 R92, [R139+0x5800] ;  /* 0x005800008b5c783b */ /* 0x000eae0000000200 */
[C---:B-1----:R-:W-:Y:S03]  /*5a30*/  HMMA.16816.F32 R12, R124.reuse, R84, R12 ;  /* 0x000000547c0c723c */ /* 0x042fe6000000180c */
[-C--:B-----5:R-:W-:Y:S01]  /*5a40*/  FMUL.FTZ R172, R4, R88.reuse ;  /* 0x0000005804ac7220 */ /* 0x0a0fe20000410000 */
[-C--:B------:R-:W-:Y:S01]  /*5a50*/  FMUL.FTZ R221, R5, R88.reuse ;  /* 0x0000005805dd7220 */ /* 0x080fe20000410000 */
[-C--:B------:R-:W-:Y:S01]  /*5a60*/  FMUL.FTZ R219, R6, R88.reuse ;  /* 0x0000005806db7220 */ /* 0x080fe20000410000 */
[-C--:B------:R-:W-:Y:S02]  /*5a70*/  FMUL.FTZ R217, R7, R88.reuse ;  /* 0x0000005807d97220 */ /* 0x080fe40000410000 */
[C---:B------:R-:W-:Y:S01]  /*5a80*/  HMMA.16816.F32 R16, R124.reuse, R86, R16 ;  /* 0x000000567c10723c */ /* 0x040fe20000001810 */
[----:B------:R-:W1:Y:S01]  /*5a90*/  MUFU.TANH R172, R172 ;  /* 0x000000ac00ac7308 */ /* 0x000e620000002400 */
[----:B------:R-:W3:Y:S01]  /*5aa0*/  LDSM.16.M88.4 R84, [R139+0x5c00] ;  /* 0x005c00008b54783b */ /* 0x000ee20000000200 */
[----:B------:R-:W-:Y:S04]  /*5ab0*/  DEPBAR.LE SB0, 0x0 ;  /* 0x000080000000791a */ /* 0x000fe80000000000 */
[-C--:B------:R-:W-:Y:S01]  /*5ac0*/  FMUL.FTZ R223, R8, R88.reuse ;  /* 0x0000005808df7220 */ /* 0x080fe20000410000 */
[-C--:B------:R-:W-:Y:S03]  /*5ad0*/  FMUL.FTZ R215, R9, R88.reuse ;  /* 0x0000005809d77220 */ /* 0x080fe60000410000 */
[----:B------:R-:W4:Y:S01]  /*5ae0*/  MUFU.TANH R221, R221 ;  /* 0x000000dd00dd7308 */ /* 0x000f220000002400 */
        /* <DEDUP_REMOVED lines=15> */
[C---:B------:R-:W-:Y:S09]  /*5be0*/  HMMA.16816.F32 R24, R124.reuse, R94, R24 ;  /* 0x0000005e7c18723c */ /* 0x040ff20000001818 */
[----:B------:R-:W1:Y:S01]  /*5bf0*/  MUFU.TANH R215, R215 ;  /* 0x000000d700d77308 */ /* 0x000e620000002400 */
[C---:B---3--:R-:W-:Y:S03]  /*5c00*/  HMMA.16816.F32 R28, R124.reuse, R84, R28 ;  /* 0x000000547c1c723c */ /* 0x048fe6000000181c */
[-C--:B------:R-:W-:Y:S01]  /*5c10*/  FMUL.FTZ R193, R20, R88.reuse ;  /* 0x0000005814c17220 */ /* 0x080fe20000410000 */
[-C--:B------:R-:W-:Y:S01]  /*5c20*/  FMUL.FTZ R189, R21, R88.reuse ;  /* 0x0000005815bd7220 */ /* 0x080fe20000410000 */
[-C--:B------:R-:W-:Y:S01]  /*5c30*/  FMUL.FTZ R191, R22, R88.reuse ;  /* 0x0000005816bf7220 */ /* 0x080fe20000410000 */
[-C--:B------:R-:W-:Y:S03]  /*5c40*/  FMUL.FTZ R185, R23, R88.reuse ;  /* 0x0000005817b97220 */ /* 0x080fe60000410000 */
[----:B------:R-:W3:Y:S01]  /*5c50*/  MUFU.TANH R213, R213 ;  /* 0x000000d500d57308 */ /* 0x000ee20000002400 */
[----:B------:R-:W-:Y:S03]  /*5c60*/  HMMA.16816.F32 R32, R124, R86, R32 ;  /* 0x000000567c20723c */ /* 0x000fe60000001820 */
        /* <DEDUP_REMOVED lines=63> */
[-C--:B------:R-:W-:Y:S01]  /*6060*/  LOP3.LUT R4, R4, R13.reuse, RZ, 0x3c, !PT ;  /* 0x0000000d04047212 */ /* 0x080fe200078e3cff */
        /* <DEDUP_REMOVED lines=50> */
.L_x_7027:
[----:B------:R-:W-:Y:S05]  /*6390*/  BSYNC.RECONVERGENT B0 ;  /* 0x0000000000007941 */ /* 0x000fea0003800200 */
.L_x_7026:
        /* <DEDUP_REMOVED lines=40> */
.L_x_7025:
[----:B------:R-:W-:Y:S05]  /*6620*/  BSYNC.RECONVERGENT B1 ;  /* 0x0000000000017941 */ /* 0x000fea0003800200 */
.L_x_7024:
[----:B------:R-:W2:Y:S01]  /*6630*/  LD.E R87, desc[UR4][R2.64+0xdc] ;  /* 0x0000dc0402577980 */ /* 0x000ea2000c101900 */
[----:B-1-3--:R-:W-:Y:S02]  /*6640*/  FMNMX3.FTZ R4, R91, R172, R221, !PT ;  /* 0x000000ac5b047276 */ /* 0x00afe400078100dd */
        /* <DEDUP_REMOVED lines=12> */
[----:B------:R-:W-:Y:S02]  /*6710*/  LOP3.LUT R137, R137, 0x120, R138, 0xf8, !PT ;  /* 0x0000012089897812 */ /* 0x000fe400078ef88a */
[----:B------:R-:W-:Y:S02]  /*6720*/  FMNMX3.FTZ R8, R4, R164, R95, !PT ;  /* 0x000000a404087276 */ /* 0x000fe4000781005f */
[----:B------:R-:W-:Y:S02]  /*6730*/  FMNMX3.FTZ R4, R7, R92, R90, !PT ;  /* 0x0000005c07047276 */ /* 0x000fe4000781005a */
[----:B------:R-:W-:Y:S01]  /*6740*/  LEA R101, R137, R136, 0x1 ;  /* 0x0000008889657211 */ /* 0x000fe200078e08ff */
[----:B------:R-:W1:Y:S01]  /*6750*/  SHFL.BFLY PT, R7, R8, 0x2, 0x1f ;  /* 0x0c401f0008077f89 */ /* 0x000e6200000e0000 */
[----:B------:R-:W-:Y:S02]  /*6760*/  FMNMX3.FTZ R5, R4, R89, R88, !PT ;  /* 0x0000005904057276 */ /* 0x000fe40007810058 */
[----:B------:R-:W-:Y:S05]  /*6770*/  IADD3 R100, PT, PT, R101, 0x6020, RZ ;  /* 0x0000602065647810 */ /* 0x000fea0007ffe0ff */
[----:B------:R-:W-:Y:S01]  /*6780*/  LDSM.16.MT88.4 R12, [R101+0x6000] ;  /* 0x00600000650c783b */ /* 0x000fe20000004200 */
[----:B------:R-:W-:Y:S02]  /*6790*/  IADD3 R159, PT, PT, R159, -0x1, RZ ;  /* 0xffffffff9f9f7810 */ /* 0x000fe40007ffe0ff */
[----:B------:R-:W-:Y:S05]  /*67a0*/  IADD3 R160, PT, PT, R160, -0x40, RZ ;  /* 0xffffffc0a0a07810 */ /* 0x000fea0007ffe0ff */
[----:B------:R-:W3:Y:S08]  /*67b0*/  SHFL.BFLY PT, R4, R5, 0x2, 0x1f ;  /* 0x0c401f0005047f89 */ /* 0x000ef000000e0000 */
[----:B------:R-:W-:Y:S01]  /*67c0*/  LDSM.16.MT88.4 R28, [R101+0x7000] ;  /* 0x00700000651c783b */ /* 0x000fe20000004200 */
[----:B-1----:R-:W-:Y:S07]  /*67d0*/  FMNMX.FTZ R9, R8, R7, !PT ;  /* 0x0000000708097209 */ /* 0x002fee0007810000 */
[----:B------:R-:W1:Y:S01]  /*67e0*/  SHFL.BFLY PT, R86, R9, 0x1, 0x1f ;  /* 0x0c201f0009567f89 */ /* 0x000e6200000e0000 */
[----:B---3--:R-:W-:Y:S07]  /*67f0*/  FMNMX.FTZ R6, R5, R4, !PT ;  /* 0x0000000405067209 */ /* 0x008fee0007810000 */
[----:B------:R-:W3:Y:S01]  /*6800*/  SHFL.BFLY PT, R85, R6, 0x1, 0x1f ;  /* 0x0c201f0006557f89 */ /* 0x000ee200000e0000 */
[----:B-1----:R-:W-:Y:S04]  /*6810*/  FMNMX.FTZ R86, R9, R86, !PT ;  /* 0x0000005609567209 */ /* 0x002fe80007810000 */
[C---:B------:R-:W-:Y:S01]  /*6820*/  FSETP.NEU.FTZ.AND P1, PT, R86.reuse, -INF , PT ;  /* 0xff8000005600780b */ /* 0x040fe20003f3d000 */
[----:B------:R-:W-:Y:S01]  /*6830*/  FADD.FTZ R4, -R86, R91 ;  /* 0x0000005b56047221 */ /* 0x000fe20000010100 */
[----:B---3--:R-:W-:Y:S05]  /*6840*/  FMNMX.FTZ R85, R6, R85, !PT ;  /* 0x0000005506557209 */ /* 0x008fea0007810000 */
[----:B------:R-:W-:Y:S01]  /*6850*/  FADD.FTZ R0, -R85, R0 ;  /* 0x0000000055007221 */ /* 0x000fe20000010100 */
[C---:B--2---:R-:W-:Y:S01]  /*6860*/  FMUL.FTZ R96, R87.reuse, R86 ;  /* 0x0000005657607220 */ /* 0x044fe20000410000 */
[C---:B------:R-:W-:Y:S01]  /*6870*/  FMUL.FTZ R94, R87.reuse, R85 ;  /* 0x00000055575e7220 */ /* 0x040fe20000410000 */
[----:B------:R-:W-:Y:S01]  /*6880*/  FMUL.FTZ R84, R87, R4 ;  /* 0x0000000457547220 */ /* 0x000fe20000410000 */
[----:B------:R-:W-:Y:S01]  /*6890*/  IADD3 R4, PT, PT, R101, 0x6000, RZ ;  /* 0x0000600065047810 */ /* 0x000fe20007ffe0ff */
[----:B------:R-:W-:Y:S01]  /*68a0*/  FMUL.FTZ R5, R87, R0 ;  /* 0x0000000057057220 */ /* 0x000fe20000410000 */
[----:B------:R-:W-:Y:S02]  /*68b0*/  FSEL R96, R96, RZ, P1 ;  /* 0x000000ff60607208 */ /* 0x000fe40000800000 */
        /* <DEDUP_REMOVED lines=12> */
[-CC-:B------:R-:W-:Y:S01]  /*6980*/  FFMA.FTZ R103, R211, R87.reuse, -R94.reuse ;  /* 0x00000057d3677223 */ /* 0x180fe2000001085e */
[----:B------:R3:W4:Y:S01]  /*6990*/  MUFU.EX2 R0, R5 ;  /* 0x0000000500007308 */ /* 0x0007220000000800 */
[-CC-:B------:R-:W-:Y:S01]  /*69a0*/  FFMA.FTZ R113, R205, R87.reuse, -R94.reuse ;  /* 0x00000057cd717223 */ /* 0x180fe2000001085e */
[-CC-:B------:R-:W-:Y:S01]  /*69b0*/  FFMA.FTZ R112, R201, R87.reuse, -R94.reuse ;  /* 0x00000057c9707223 */ /* 0x180fe2000001085e */
[-CC-:B------:R-:W-:Y:S01]  /*69c0*/  FFMA.FTZ R117, R197, R87.reuse, -R94.reuse ;  /* 0x00000057c5757223 */ /* 0x180fe2000001085e */
        /* <DEDUP_REMOVED lines=11> */
[--C-:B------:R-:W-:Y:S03]  /*6a80*/  FFMA.FTZ R121, R191, R87, -R94.reuse ;  /* 0x00000057bf797223 */ /* 0x100fe6000001085e */
[----:B------:R-:W1:Y:S01]  /*6a90*/  MUFU.EX2 R108, R108 ;  /* 0x0000006c006c7308 */ /* 0x000e620000000800 */
[----:B---3--:R-:W-:Y:S01]  /*6aa0*/  FMUL.FTZ R5, R84, R81 ;  /* 0x0000005154057220 */ /* 0x008fe20000410000 */
[C---:B----4-:R-:W-:Y:S01]  /*6ab0*/  FMUL.FTZ R6, R0.reuse, R82 ;  /* 0x0000005200067220 */ /* 0x050fe20000410000 */
        /* <DEDUP_REMOVED lines=11> */
[--C-:B------:R-:W-:Y:S01]  /*6b70*/  FFMA.FTZ R120, R185, R87, -R94.reuse ;  /* 0x00000057b9787223 */ /* 0x100fe2000001085e */
[----:B------:R-:W-:Y:S03]  /*6b80*/  LDSM.16.MT88.4 R60, [R101+0x8000] ;  /* 0x00800000653c783b */ /* 0x000fe60000004200 */
[----:B------:R-:W3:Y:S01]  /*6b90*/  MUFU.EX2 R102, R102 ;  /* 0x0000006600667308 */ /* 0x000ee20000000800 */
[----:B-1----:R-:W-:Y:S01]  /*6ba0*/  F2FP.F16.F32.PACK_AB R80, R108, R109 ;  /* 0x0000006d6c50723e */ /* 0x002fe200000000ff */
[-CC-:B------:R-:W-:Y:S01]  /*6bb0*/  FFMA.FTZ R124, R183, R87.reuse, -R94.reuse ;  /* 0x00000057b77c7223 */ /* 0x180fe2000001085e */
[-CC-:B------:R-:W-:Y:S01]  /*6bc0*/  FFMA.FTZ R125, R179, R87.reuse, -R94.reuse ;  /* 0x00000057b37d7223 */ /* 0x180fe2000001085e */
[-CC-:B------:R-:W-:Y:S01]  /*6bd0*/  FFMA.FTZ R128, R92, R87.reuse, -R94.reuse ;  /* 0x000000575c807223 */ /* 0x180fe2000001085e */
[-CC-:B------:R-:W-:Y:S01]  /*6be0*/  FFMA.FTZ R129, R90, R87.reuse, -R94.reuse ;  /* 0x000000575a817223 */ /* 0x180fe2000001085e */
[-CC-:B------:R-:W-:Y:S01]  /*6bf0*/  FFMA.FTZ R137, R89, R87.reuse, -R94.reuse ;  /* 0x0000005759897223 */ /* 0x180fe2000001085e */
[----:B------:R-:W-:Y:S03]  /*6c00*/  LDSM.16.MT88.4 R52, [R100+0x2000] ;  /* 0x002000006434783b */ /* 0x000fe60000004200 */
[----:B------:R-:W-:Y:S01]  /*6c10*/  MUFU.EX2 R106, R106 ;  /* 0x0000006a006a7308 */ /* 0x000fe20000000800 */
[----:B------:R-:W-:Y:S01]  /*6c20*/  FFMA.FTZ R138, R88, R87, -R94 ;  /* 0x00000057588a7223 */ /* 0x000fe2000001085e */
[C---:B------:R-:W-:Y:S01]  /*6c30*/  FMUL.FTZ R36, R84.reuse, R36 ;  /* 0x0000002454247220 */ /* 0x040fe20000410000 */
[----:B------:R-:W-:Y:S01]  /*6c40*/  FMUL.FTZ R37, R84, R37 ;  /* 0x0000002554257220 */ /* 0x000fe20000410000 */
[C---:B------:R-:W-:Y:S01]  /*6c50*/  FMUL.FTZ R38, R0.reuse, R38 ;  /* 0x0000002600267220 */ /* 0x040fe20000410000 */
[----:B------:R-:W-:Y:S01]  /*6c60*/  FMUL.FTZ R39, R0, R39 ;  /* 0x0000002700277220 */ /* 0x000fe20000410000 */
[----:B------:R-:W-:Y:S01]  /*6c70*/  FMUL.FTZ R40, R84, R40 ;  /* 0x0000002854287220 */ /* 0x000fe20000410000 */
[----:B------:R-:W-:Y:S03]  /*6c80*/  LDSM.16.MT88.4 R68, [R100+0x2400] ;  /* 0x002400006444783b */ /* 0x000fe60000004200 */
[----:B------:R-:W1:Y:S01]  /*6c90*/  MUFU.EX2 R105, R105 ;  /* 0x0000006900697308 */ /* 0x000e620000000800 */
[----:B---3--:R-:W-:Y:S01]  /*6ca0*/  F2FP.F16.F32.PACK_AB R81, R102, R107 ;  /* 0x0000006b6651723e */ /* 0x008fe200000000ff */
[----:B------:R-:W-:Y:S01]  /*6cb0*/  FMUL.FTZ R41, R84, R41 ;  /* 0x0000002954297220 */ /* 0x000fe20000410000 */
[C---:B------:R-:W-:Y:S01]  /*6cc0*/  FMUL.FTZ R42, R0.reuse, R42 ;  /* 0x0000002a002a7220 */ /* 0x040fe20000410000 */
[----:B------:R-:W-:Y:S01]  /*6cd0*/  FMUL.FTZ R43, R0, R43 ;  /* 0x0000002b002b7220 */ /* 0x000fe20000410000 */
        /* <DEDUP_REMOVED lines=12> */
[----:B-1----:R-:W-:Y:S01]  /*6da0*/  F2FP.F16.F32.PACK_AB R82, R105, R106 ;  /* 0x0000006a6952723e */ /* 0x002fe200000000ff */
[-CC-:B------:R-:W-:Y:S01]  /*6db0*/  FFMA.FTZ R130, R164, R87.reuse, -R96.reuse ;  /* 0x00000057a4827223 */ /* 0x180fe20000010860 */
[----:B------:R-:W-:Y:S01]  /*6dc0*/  FFMA.FTZ R96, R95, R87, -R96 ;  /* 0x000000575f607223 */ /* 0x000fe20000010860 */
[C---:B------:R-:W-:Y:S01]  /*6dd0*/  FMUL.FTZ R44, R84.reuse, R44 ;  /* 0x0000002c542c7220 */ /* 0x040fe20000410000 */
[----:B------:R-:W-:Y:S01]  /*6de0*/  LDSM.16.MT88.4 R92, [R101+0x7c00] ;  /* 0x007c0000655c783b */ /* 0x000fe20000004200 */
[----:B------:R-:W-:Y:S01]  /*6df0*/  FMUL.FTZ R45, R84, R45 ;  /* 0x0000002d542d7220 */ /* 0x000fe20000410000 */
[C---:B------:R-:W-:Y:S03]  /*6e00*/  FMUL.FTZ R46, R0.reuse, R46 ;  /* 0x0000002e002e7220 */ /* 0x040fe60000410000 */
[----:B------:R1:W-:Y:S01]  /*6e10*/  MUFU.EX2 R131, R96 ;  /* 0x0000006000837308 */ /* 0x0003e20000000800 */
[----:B------:R-:W-:Y:S01]  /*6e20*/  FMUL.FTZ R47, R0, R47 ;  /* 0x0000002f002f7220 */ /* 0x000fe20000410000 */
[C---:B------:R-:W-:Y:S01]  /*6e30*/  FMUL.FTZ R48, R84.reuse, R48 ;  /* 0x0000003054307220 */ /* 0x040fe20000410000 */
[----:B------:R-:W-:Y:S01]  /*6e40*/  FMUL.FTZ R49, R84, R49 ;  /* 0x0000003154317220 */ /* 0x000fe20000410000 */
[C---:B------:R-:W-:Y:S01]  /*6e50*/  FMUL.FTZ R50, R0.reuse, R50 ;  /* 0x0000003200327220 */ /* 0x040fe20000410000 */
[----:B------:R-:W-:Y:S01]  /*6e60*/  FMUL.FTZ R51, R0, R51 ;  /* 0x0000003300337220 */ /* 0x000fe20000410000 */
[----:B------:R-:W-:Y:S01]  /*6e70*/  FFMA.FTZ R109, R84, R173, R109 ;  /* 0x000000ad546d7223 */ /* 0x000fe2000001006d */
[----:B------:R-:W-:Y:S03]  /*6e80*/  ISETP.NE.AND P0, PT, R159, -0x1, PT ;  /* 0xffffffff9f00780c */ /* 0x000fe60003f05270 */
[----:B------:R-:W-:Y:S01]  /*6e90*/  MUFU.EX2 R110, R110 ;  /* 0x0000006e006e7308 */ /* 0x000fe20000000800 */
[----:B---3--:R-:W-:Y:S01]  /*6ea0*/  F2FP.F16.F32.PACK_AB R83, R103, R104 ;  /* 0x000000686753723e */ /* 0x008fe200000000ff */
[----:B------:R-:W-:Y:S01]  /*6eb0*/  FFMA.FTZ R107, R0, R171, R107 ;  /* 0x000000ab006b7223 */ /* 0x000fe2000001006b */
[----:B------:R-:W-:Y:S03]  /*6ec0*/  FADD.FTZ R109, R108, R109 ;  /* 0x0000006d6c6d7221 */ /* 0x000fe60000010000 */
[----:B------:R-:W-:Y:S01]  /*6ed0*/  FADD.FTZ R107, R102, R107 ;  /* 0x0000006b666b7221 */ /* 0x000fe20000010000 */
[----:B------:R-:W-:Y:S01]  /*6ee0*/  FADD.FTZ R106, R106, R109 ;  /* 0x0000006d6a6a7221 */ /* 0x000fe20000010000 */
[C---:B------:R-:W-:Y:S01]  /*6ef0*/  HMMA.16816.F32 R4, R80.reuse, R12, R4 ;  /* 0x0000000c5004723c */ /* 0x040fe20000001804 */
[----:B-1----:R-:W-:Y:S01]  /*6f00*/  LDSM.16.MT88.4 R96, [R100+0x1c00] ;  /* 0x001c00006460783b */ /* 0x002fe20000004200 */
[----:B------:R-:W1:Y:S03]  /*6f10*/  MUFU.EX2 R111, R111 ;  /* 0x0000006f006f7308 */ /* 0x000e660000000800 */
[C---:B------:R-:W-:Y:S01]  /*6f20*/  FMUL.FTZ R12, R84.reuse, R72 ;  /* 0x00000048540c7220 */ /* 0x040fe20000410000 */
[----:B------:R-:W-:Y:S01]  /*6f30*/  FMUL.FTZ R13, R84, R73 ;  /* 0x00000049540d7220 */ /* 0x000fe20000410000 */
[----:B------:R-:W-:Y:S01]  /*6f40*/  FADD.FTZ R104, R104, R107 ;  /* 0x0000006b68687221 */ /* 0x000fe20000010000 */
[C---:B------:R-:W-:Y:S04]  /*6f50*/  HMMA.16816.F32 R8, R80.reuse, R14, R8 ;  /* 0x0000000e5008723c */ /* 0x040fe80000001808 */
[----:B------:R-:W-:Y:S01]  /*6f60*/  MUFU.EX2 R113, R113 ;  /* 0x0000007100717308 */ /* 0x000fe20000000800 */
[C---:B------:R-:W-:Y:S01]  /*6f70*/  FMUL.FTZ R14, R0.reuse, R74 ;  /* 0x0000004a000e7220 */ /* 0x040fe20000410000 */
[----:B------:R-:W-:Y:S01]  /*6f80*/  FMUL.FTZ R15, R0, R75 ;  /* 0x0000004b000f7220 */ /* 0x000fe20000410000 */
[----:B------:R-:W-:Y:S01]  /*6f90*/  FADD.FTZ R105, R105, R106 ;  /* 0x0000006a69697221 */ /* 0x000fe20000010000 */
[----:B------:R-:W3:Y:S01]  /*6fa0*/  LDSM.16.MT88.4 R72, [R100+0x1000] ;  /* 0x001000006448783b */ /* 0x000ee20000004200 */
[----:B------:R-:W-:Y:S05]  /*6fb0*/  FADD.FTZ R104, R103, R104 ;  /* 0x0000006867687221 */ /* 0x000fea0000010000 */
[----:B------:R-:W4:Y:S01]  /*6fc0*/  MUFU.EX2 R112, R112 ;  /* 0x0000007000707308 */ /* 0x000f220000000800 */
[C---:B--2---:R-:W-:Y:S03]  /*6fd0*/  HMMA.16816.F32 R12, R80.reuse, R20, R12 ;  /* 0x00000014500c723c */ /* 0x044fe6000000180c */
[C---:B------:R-:W-:Y:S01]  /*6fe0*/  FMUL.FTZ R20, R84.reuse, R64 ;  /* 0x0000004054147220 */ /* 0x040fe20000410000 */
[----:B------:R-:W-:Y:S05]  /*6ff0*/  FMUL.FTZ R21, R84, R65 ;  /* 0x0000004154157220 */ /* 0x000fea0000410000 */
[----:B------:R-:W-:Y:S01]  /*7000*/  MUFU.EX2 R114, R114 ;  /* 0x0000007200727308 */ /* 0x000fe20000000800 */
[C---:B------:R-:W-:Y:S03]  /*7010*/  HMMA.16816.F32 R16, R80.reuse, R22, R16 ;  /* 0x000000165010723c */ /* 0x040fe60000001810 */
[C---:B------:R-:W-:Y:S01]  /*7020*/  FMUL.FTZ R22, R0.reuse, R66 ;  /* 0x0000004200167220 */ /* 0x040fe20000410000 */
[----:B------:R-:W-:Y:S02]  /*7030*/  FMUL.FTZ R23, R0, R67 ;  /* 0x0000004300177220 */ /* 0x000fe40000410000 */
[----:B------:R-:W-:Y:S03]  /*7040*/  LDSM.16.MT88.4 R64, [R101+0x7400] ;  /* 0x007400006540783b */ /* 0x000fe60000004200 */
[----:B------:R-:W2:Y:S02]  /*7050*/  MUFU.EX2 R115, R115 ;  /* 0x0000007300737308 */ /* 0x000ea40000000800 */
        /* <DEDUP_REMOVED lines=8> */
[----:B------:R-:W5:Y:S01]  /*70e0*/  LDSM.16.MT88.4 R56, [R101+0x6400] ;  /* 0x006400006538783b */ /* 0x000f620000004200 */
[----:B------:R-:W-:Y:S01]  /*70f0*/  MOV R0, R85 ;  /* 0x0000005500007202 */ /* 0x000fe20000000f00 */
[C---:B---3--:R-:W-:Y:S07]  /*7100*/  HMMA.16816.F32 R28, R80.reuse, R72, R28 ;  /* 0x00000048501c723c */ /* 0x048fee000000181c */
[----:B------:R-:W-:Y:S01]  /*7110*/  MUFU.EX2 R118, R118 ;  /* 0x0000007600767308 */ /* 0x000fe20000000800 */
[C---:B------:R-:W-:Y:S09]  /*7120*/  HMMA.16816.F32 R32, R80.reuse, R74, R32 ;  /* 0x0000004a5020723c */ /* 0x040ff20000001820 */
[----:B------:R-:W-:Y:S01]  /*7130*/  MUFU.EX2 R119, R119 ;  /* 0x0000007700777308 */ /* 0x000fe20000000800 */
[C---:B------:R-:W-:Y:S09]  /*7140*/  HMMA.16816.F32 R36, R80.reuse, R60, R36 ;  /* 0x0000003c5024723c */ /* 0x040ff20000001824 */
[----:B------:R-:W-:Y:S01]  /*7150*/  MUFU.EX2 R121, R121 ;  /* 0x0000007900797308 */ /* 0x000fe20000000800 */
[C---:B------:R-:W-:Y:S01]  /*7160*/  HMMA.16816.F32 R40, R80.reuse, R62, R40 ;  /* 0x0000003e5028723c */ /* 0x040fe20000001828 */
[----:B------:R-:W3:Y:S08]  /*7170*/  LDSM.16.MT88.4 R60, [R100+0x400] ;  /* 0x00040000643c783b */ /* 0x000ef00000004200 */
[----:B------:R-:W-:Y:S01]  /*7180*/  MUFU.EX2 R120, R120 ;  /* 0x0000007800787308 */ /* 0x000fe20000000800 */
[C---:B------:R-:W-:Y:S09]  /*7190*/  HMMA.16816.F32 R44, R80.reuse, R52, R44 ;  /* 0x00000034502c723c */ /* 0x040ff2000000182c */
[----:B------:R-:W-:Y:S01]  /*71a0*/  MUFU.EX2 R122, R122 ;  /* 0x0000007a007a7308 */ /* 0x000fe20000000800 */
[----:B-1----:R-:W-:Y:S01]  /*71b0*/  F2FP.F16.F32.PACK_AB R52, R111, R110 ;  /* 0x0000006e6f34723e */ /* 0x002fe200000000ff */
[----:B------:R-:W-:Y:S01]  /*71c0*/  FADD.FTZ R110, R110, R105 ;  /* 0x000000696e6e7221 */ /* 0x000fe20000010000 */
[----:B----4-:R-:W-:Y:S01]  /*71d0*/  F2FP.F16.F32.PACK_AB R53, R112, R113 ;  /* 0x000000717035723e */ /* 0x010fe200000000ff */
[----:B------:R-:W-:Y:S01]  /*71e0*/  FADD.FTZ R113, R113, R104 ;  /* 0x0000006871717221 */ /* 0x000fe20000010000 */
[----:B------:R-:W-:Y:S05]  /*71f0*/  HMMA.16816.F32 R48, R80, R54, R48 ;  /* 0x000000365030723c */ /* 0x000fea0000001830 */
[----:B------:R-:W-:Y:S01]  /*7200*/  MUFU.EX2 R123, R123 ;  /* 0x0000007b007b7308 */ /* 0x000fe20000000800 */
[----:B--2---:R-:W-:Y:S01]  /*7210*/  F2FP.F16.F32.PACK_AB R54, R115, R114 ;  /* 0x000000727336723e */ /* 0x004fe200000000ff */
[----:B------:R-:W-:Y:S01]  /*7220*/  FADD.FTZ R111, R111, R110 ;  /* 0x0000006e6f6f7221 */ /* 0x000fe20000010000 */
[----:B-----5:R-:W-:Y:S01]  /*7230*/  F2FP.F16.F32.PACK_AB R55, R116, R117 ;  /* 0x000000757437723e */ /* 0x020fe200000000ff */
[----:B------:R-:W-:Y:S02]  /*7240*/  FADD.FTZ R112, R112, R113 ;  /* 0x0000007170707221 */ /* 0x000fe40000010000 */
[----:B------:R-:W-:Y:S04]  /*7250*/  FADD.FTZ R114, R114, R111 ;  /* 0x0000006f72727221 */ /* 0x000fe80000010000 */
[----:B------:R-:W-:Y:S01]  /*7260*/  MUFU.EX2 R124, R124 ;  /* 0x0000007c007c7308 */ /* 0x000fe20000000800 */
[----:B------:R-:W-:Y:S01]  /*7270*/  FADD.FTZ R117, R117, R112 ;  /* 0x0000007075757221 */ /* 0x000fe20000010000 */
[C---:B------:R-:W-:Y:S05]  /*7280*/  HMMA.16816.F32 R4, R52.reuse, R56, R4 ;  /* 0x000000383404723c */ /* 0x040fea0000001804 */
[----:B------:R-:W-:Y:S03]  /*7290*/  FADD.FTZ R115, R115, R114 ;  /* 0x0000007273737221 */ /* 0x000fe60000010000 */
[----:B------:R-:W-:Y:S01]  /*72a0*/  MUFU.EX2 R125, R125 ;  /* 0x0000007d007d7308 */ /* 0x000fe20000000800 */
[----:B------:R-:W-:Y:S01]  /*72b0*/  FADD.FTZ R116, R116, R117 ;  /* 0x0000007574747221 */ /* 0x000fe20000010000 */
[C---:B------:R-:W-:Y:S01]  /*72c0*/  HMMA.16816.F32 R8, R52.reuse, R58, R8 ;  /* 0x0000003a3408723c */ /* 0x040fe20000001808 */
[----:B------:R-:W1:Y:S07]  /*72d0*/  LDSM.16.MT88.4 R56, [R100+0x1400] ;  /* 0x001400006438783b */ /* 0x000e6e0000004200 */
[----:B------:R-:W-:Y:S01]  /*72e0*/  MUFU.EX2 R126, R126 ;  /* 0x0000007e007e7308 */ /* 0x000fe20000000800 */
[C---:B---3--:R-:W-:Y:S09]  /*72f0*/  HMMA.16816.F32 R12, R52.reuse, R60, R12 ;  /* 0x0000003c340c723c */ /* 0x048ff2000000180c */
[----:B------:R-:W2:Y:S01]  /*7300*/  MUFU.EX2 R127, R127 ;  /* 0x0000007f007f7308 */ /* 0x000ea20000000800 */
[C---:B------:R-:W-:Y:S01]  /*7310*/  HMMA.16816.F32 R16, R52.reuse, R62, R16 ;  /* 0x0000003e3410723c */ /* 0x040fe20000001810 */
[----:B------:R-:W3:Y:S08]  /*7320*/  LDSM.16.MT88.4 R60, [R101+0x8400] ;  /* 0x00840000653c783b */ /* 0x000ef00000004200 */
[----:B------:R-:W-:Y:S01]  /*7330*/  MUFU.EX2 R128, R128 ;  /* 0x0000008000807308 */ /* 0x000fe20000000800 */
[C---:B------:R-:W-:Y:S09]  /*7340*/  HMMA.16816.F32 R20, R52.reuse, R64, R20 ;  /* 0x000000403414723c */ /* 0x040ff20000001814 */
[----:B------:R-:W4:Y:S01]  /*7350*/  MUFU.EX2 R129, R129 ;  /* 0x0000008100817308 */ /* 0x000f220000000800 */
[----:B--2---:R-:W-:Y:S01]  /*7360*/  F2FP.F16.F32.PACK_AB R88, R127, R126 ;  /* 0x0000007e7f58723e */ /* 0x004fe200000000ff */
[C---:B------:R-:W-:Y:S01]  /*7370*/  HMMA.16816.F32 R24, R52.reuse, R66, R24 ;  /* 0x000000423418723c */ /* 0x040fe20000001818 */
[----:B------:R-:W2:Y:S07]  /*7380*/  LDSM.16.MT88.4 R64, [R101+0x6800] ;  /* 0x006800006540783b */ /* 0x000eae0000004200 */
[----:B------:R-:W5:Y:S01]  /*7390*/  MUFU.EX2 R130, R130 ;  /* 0x0000008200827308 */ /* 0x000f620000000800 */
[C---:B-1----:R-:W-:Y:S09]  /*73a0*/  HMMA.16816.F32 R28, R52.reuse, R56, R28 ;  /* 0x00000038341c723c */ /* 0x042ff2000000181c */
[----:B------:R-:W-:Y:S01]  /*73b0*/  MUFU.EX2 R137, R137 ;  /* 0x0000008900897308 */ /* 0x000fe20000000800 */
[----:B----4-:R-:W-:Y:S01]  /*73c0*/  F2FP.F16.F32.PACK_AB R89, R129, R128 ;  /* 0x000000808159723e */ /* 0x010fe200000000ff */
[C---:B------:R-:W-:Y:S01]  /*73d0*/  HMMA.16816.F32 R32, R52.reuse, R58, R32 ;  /* 0x0000003a3420723c */ /* 0x040fe20000001820 */
[----:B------:R-:W1:Y:S07]  /*73e0*/  LDSM.16.MT88.4 R56, [R100+0x800] ;  /* 0x000800006438783b */ /* 0x000e6e0000004200 */
[----:B------:R-:W4:Y:S01]  /*73f0*/  MUFU.EX2 R138, R138 ;  /* 0x0000008a008a7308 */ /* 0x000f220000000800 */
[----:B-----5:R-:W-:Y:S01]  /*7400*/  F2FP.F16.F32.PACK_AB R90, R131, R130 ;  /* 0x00000082835a723e */ /* 0x020fe200000000ff */
[C---:B---3--:R-:W-:Y:S08]  /*7410*/  HMMA.16816.F32 R36, R52.reuse, R60, R36 ;  /* 0x0000003c3424723c */ /* 0x048ff00000001824 */
[C---:B------:R-:W-:Y:S01]  /*7420*/  HMMA.16816.F32 R40, R52.reuse, R62, R40 ;  /* 0x0000003e3428723c */ /* 0x040fe20000001828 */
[----:B------:R-:W3:Y:S02]  /*7430*/  LDSM.16.MT88.4 R60, [R101+0x7800] ;  /* 0x00780000653c783b */ /* 0x000ee40000004200 */
[----:B----4-:R-:W-:Y:S05]  /*7440*/  F2FP.F16.F32.PACK_AB R91, R138, R137 ;  /* 0x000000898a5b723e */ /* 0x010fea00000000ff */
[C---:B------:R-:W-:Y:S08]  /*7450*/  HMMA.16816.F32 R44, R52.reuse, R68, R44 ;  /* 0x00000044342c723c */ /* 0x040ff0000000182c */
[----:B------:R-:W-:Y:S01]  /*7460*/  HMMA.16816.F32 R48, R52, R70, R48 ;  /* 0x000000463430723c */ /* 0x000fe20000001830 */
[----:B------:R-:W4:Y:S02]  /*7470*/  LDSM.16.MT88.4 R68, [R100+0x1800] ;  /* 0x001800006444783b */ /* 0x000f240000004200 */
[----:B------:R-:W-:Y:S01]  /*7480*/  F2FP.F16.F32.PACK_AB R52, R119, R118 ;  /* 0x000000767734723e */ /* 0x000fe200000000ff */
[----:B------:R-:W-:Y:S01]  /*7490*/  FADD.FTZ R118, R118, R115 ;  /* 0x0000007376767221 */ /* 0x000fe20000010000 */
[C---:B------:R-:W-:Y:S01]  /*74a0*/  F2FP.F16.F32.PACK_AB R53, R120.reuse, R121 ;  /* 0x000000797835723e */ /* 0x040fe200000000ff */
[----:B------:R-:W-:Y:S01]  /*74b0*/  FADD.FTZ R121, R121, R116 ;  /* 0x0000007479797221 */ /* 0x000fe20000010000 */
[----:B------:R-:W-:Y:S01]  /*74c0*/  F2FP.F16.F32.PACK_AB R54, R123, R122 ;  /* 0x0000007a7b36723e */ /* 0x000fe200000000ff */
[----:B------:R-:W-:Y:S01]  /*74d0*/  FADD.FTZ R119, R119, R118 ;  /* 0x0000007677777221 */ /* 0x000fe20000010000 */
[----:B------:R-:W-:Y:S01]  /*74e0*/  F2FP.F16.F32.PACK_AB R55, R125, R124 ;  /* 0x0000007c7d37723e */ /* 0x000fe200000000ff */
[----:B------:R-:W-:Y:S02]  /*74f0*/  FADD.FTZ R121, R120, R121 ;  /* 0x0000007978797221 */ /* 0x000fe40000010000 */
[----:B------:R-:W-:Y:S02]  /*7500*/  FADD.FTZ R122, R122, R119 ;  /* 0x000000777a7a7221 */ /* 0x000fe40000010000 */
[----:B------:R-:W-:Y:S02]  /*7510*/  FADD.FTZ R124, R124, R121 ;  /* 0x000000797c7c7221 */ /* 0x000fe40000010000 */
        /* <DEDUP_REMOVED lines=16> */
[C---:B---3--:R-:W-:Y:S08]  /*7620*/  HMMA.16816.F32 R20, R52.reuse, R60, R20 ;  /* 0x0000003c3414723c */ /* 0x048ff00000001814 */
[C---:B------:R-:W-:Y:S01]  /*7630*/  HMMA.16816.F32 R24, R52.reuse, R62, R24 ;  /* 0x0000003e3418723c */ /* 0x040fe20000001818 */
[----:B------:R-:W3:Y:S07]  /*7640*/  LDSM.16.MT88.4 R60, [R100+0xc00] ;  /* 0x000c0000643c783b */ /* 0x000eee0000004200 */
[C---:B----4-:R-:W-:Y:S08]  /*7650*/  HMMA.16816.F32 R28, R52.reuse, R68, R28 ;  /* 0x00000044341c723c */ /* 0x050ff0000000181c */
[C---:B------:R-:W-:Y:S08]  /*7660*/  HMMA.16816.F32 R32, R52.reuse, R70, R32 ;  /* 0x000000463420723c */ /* 0x040ff00000001820 */
[C---:B--2---:R-:W-:Y:S08]  /*7670*/  HMMA.16816.F32 R36, R52.reuse, R64, R36 ;  /* 0x000000403424723c */ /* 0x044ff00000001824 */
[C---:B------:R-:W-:Y:S08]  /*7680*/  HMMA.16816.F32 R40, R52.reuse, R66, R40 ;  /* 0x000000423428723c */ /* 0x040ff00000001828 */
[C---:B-1----:R-:W-:Y:S08]  /*7690*/  HMMA.16816.F32 R44, R52.reuse, R56, R44 ;  /* 0x00000038342c723c */ /* 0x042ff0000000182c */
[----:B------:R-:W-:Y:S08]  /*76a0*/  HMMA.16816.F32 R48, R52, R58, R48 ;  /* 0x0000003a3430723c */ /* 0x000ff00000001830 */
[C---:B------:R-:W-:Y:S01]  /*76b0*/  HMMA.16816.F32 R80, R88.reuse, R76, R4 ;  /* 0x0000004c5850723c */ /* 0x040fe20000001804 */
[----:B------:R-:W1:Y:S07]  /*76c0*/  LDSM.16.MT88.4 R4, [R101+0x8c00] ;  /* 0x008c00006504783b */ /* 0x000e6e0000004200 */
[C---:B------:R-:W-:Y:S01]  /*76d0*/  HMMA.16816.F32 R76, R88.reuse, R78, R8 ;  /* 0x0000004e584c723c */ /* 0x040fe20000001808 */
[----:B------:R-:W2:Y:S07]  /*76e0*/  LDSM.16.MT88.4 R8, [R100+0x2c00] ;  /* 0x002c00006408783b */ /* 0x000eae0000004200 */
        /* <DEDUP_REMOVED lines=9> */
[----:B------:R-:W-:Y:S03]  /*7780*/  HMMA.16816.F32 R48, R88, R10, R48 ;  /* 0x0000000a5830723c */ /* 0x000fe60000001830 */
[----:B------:R-:W-:Y:S05]  /*7790*/  MOV R91, R86 ;  /* 0x00000056005b7202 */ /* 0x000fea0000000f00 */
[----:B------:R-:W-:Y:S01]  /*77a0*/  @!UPT UIADD3 URZ, UPT, UPT, URZ, URZ, URZ ;  /* 0x000000fffffff290 */ /* 0x000fe2000fffe0ff */
[----:B------:R-:W-:Y:S11]  /*77b0*/  @P0 BRA `(.L_x_7028) ;  /* 0xffffffd400000947 */ /* 0x000ff6000383ffff */
.L_x_7021:
        /* <DEDUP_REMOVED lines=10> */
.L_x_7040:
        /* <DEDUP_REMOVED lines=140> */
.L_x_7031:
[----:B------:R-:W-:Y:S05]  /*8120*/  BSYNC.RECONVERGENT B0 ;  /* 0x0000000000007941 */ /* 0x000fea0003800200 */
.L_x_7030:
        /* <DEDUP_REMOVED lines=27> */
.L_x_7033:
[----:B------:R-:W-:Y:S05]  /*82e0*/  BSYNC.RECONVERGENT B0 ;  /* 0x0000000000007941 */ /* 0x000fea0003800200 */
.L_x_7032:
        /* <DEDUP_REMOVED lines=32> */
.L_x_7035:
[----:B------:R-:W-:Y:S05]  /*84f0*/  BSYNC.RECONVERGENT B0 ;  /* 0x0000000000007941 */ /* 0x000fea0003800200 */
.L_x_7034:
[----:B------:R-:W-:-:S04]  /*8500*/  MOV R155, 0x0 ;  /* 0x00000000009b7802 */ /* 0x000fc80000000f00 */
[----:B-12345:R-:W-:Y:S05]  /*8510*/  @P0 RET.REL.NODEC R154 `(_ZN5flash24flash_fwd_splitkv_kernelI23Flash_fwd_kernel_traitsILi96ELi64ELi64ELi4ELb0ELb0EN7cutlass6half_tE19Flash_kernel_traitsILi96ELi64ELi64ELi4ES3_EELb0ELb0ELb0ELb0ELb0ELb1ELb0ELb0EEEvNS_16Flash_fwd_paramsE) ;  /* 0xffffff789ab80950 */ /* 0x03efea0003c3ffff */
        /* <DEDUP_REMOVED lines=16> */
[----:B-1----:R-:W-:Y:S05]  /*8620*/  @P0 RET.REL.NODEC R154 `(_ZN5flash24flash_fwd_splitkv_kernelI23Flash_fwd_kernel_traitsILi96ELi64ELi64ELi4ELb0ELb0EN7cutlass6half_tE19Flash_kernel_traitsILi96ELi64ELi64ELi4ES3_EELb0ELb0ELb0ELb0ELb0ELb1ELb0ELb0EEEvNS_16Flash_fwd_paramsE) ;  /* 0xffffff789a740950 */ /* 0x002fea0003c3ffff */
[----:B------:R-:W-:Y:S01]  /*8630*/  MOV R155, 0x0 ;  /* 0x00000000009b7802 */ /* 0x000fe20000000f00 */
[----:B------:R1:W-:Y:S03]  /*8640*/  ST.E.128 desc[UR4][R2.64+0x80], R24 ;  /* 0x0000801802007985 */ /* 0x0003e6000c101d04 */
[----:B-1----:R-:W-:Y:S05]  /*8650*/  RET.REL.NODEC R154 `(_ZN5flash24flash_fwd_splitkv_kernelI23Flash_fwd_kernel_traitsILi96ELi64ELi64ELi4ELb0ELb0EN7cutlass6half_tE19Flash_kernel_traitsILi96ELi64ELi64ELi4ES3_EELb0ELb0ELb0ELb0ELb0ELb1ELb0ELb0EEEvNS_16Flash_fwd_paramsE) ;  /* 0xffffff789a687950 */ /* 0x002fea0003c3ffff */
.L_x_7029:
[----:B------:R-:W-:Y:S01]  /*8660*/  MOV R5, 0x2 ;  /* 0x0000000200057802 */ /* 0x000fe20000000f00 */
[----:B------:R-:W-:Y:S01]  /*8670*/  IMAD.MOV.U32 R0, RZ, RZ, 0x1f ;  /* 0x0000001fff007424 */ /* 0x000fe200078e00ff */
[----:B------:R-:W-:-:S07]  /*8680*/  MOV R4, 0xffffffff ;  /* 0xffffffff00047802 */ /* 0x000fce0000000f00 */
[----:B-1---5:R-:W-:Y:S05]  /*8690*/  WARPSYNC.COLLECTIVE R4, `(.L_x_7036) ;  /* 0x0000000004087348 */ /* 0x022fea0003c00000 */
[----:B------:R2:W3:Y:S02]  /*86a0*/  SHFL.BFLY P0, R10, R173, R5, R0 ;  /* 0x0c000005ad0a7389 */ /* 0x0004e40000000000 */
[----:B-123-5:R-:W-:Y:S05]  /*86b0*/  ENDCOLLECTIVE ;  /* 0x000000000000791b */ /* 0x02efea0003800000 */
.L_x_7036:
[----:B------:R-:W-:Y:S02]  /*86c0*/  IMAD.MOV.U32 R8, RZ, RZ, R10 ;  /* 0x000000ffff087224 */ /* 0x000fe400078e000a */
[----:B------:R-:W-:Y:S02]  /*86d0*/  IMAD.MOV.U32 R5, RZ, RZ, 0x1 ;  /* 0x00000001ff057424 */ /* 0x000fe400078e00ff */
[----:B------:R-:W-:-:S05]  /*86e0*/  FADD.FTZ R8, R8, R173 ;  /* 0x000000ad08087221 */ /* 0x000fca0000010000 */
[----:B------:R-:W-:-:S07]  /*86f0*/  MOV R173, R8 ;  /* 0x0000000800ad7202 */ /* 0x000fce0000000f00 */
[----:B------:R-:W-:Y:S05]  /*8700*/  WARPSYNC.COLLECTIVE R4, `(.L_x_7037) ;  /* 0x0000000004087348 */ /* 0x000fea0003c00000 */
[----:B------:R1:W2:Y:S02]  /*8710*/  SHFL.BFLY P0, R10, R173, R5, R0 ;  /* 0x0c000005ad0a7389 */ /* 0x0002a40000000000 */
[----:B-12---:R-:W-:Y:S05]  /*8720*/  ENDCOLLECTIVE ;  /* 0x000000000000791b */ /* 0x006fea0003800000 */
.L_x_7037:
[----:B------:R-:W-:Y:S01]  /*8730*/  MOV R173, R171 ;  /* 0x000000ab00ad7202 */ /* 0x000fe20000000f00 */
[----:B------:R-:W-:Y:S01]  /*8740*/  IMAD.MOV.U32 R5, RZ, RZ, 0x2 ;  /* 0x00000002ff057424 */ /* 0x000fe200078e00ff */
[----:B------:R-:W-:-:S07]  /*8750*/  MOV R7, R10 ;  /* 0x0000000a00077202 */ /* 0x000fce0000000f00 */
[----:B------:R-:W-:Y:S05]  /*8760*/  WARPSYNC.COLLECTIVE R4, `(.L_x_7038) ;  /* 0x0000000004087348 */ /* 0x000fea0003c00000 */
[----:B------:R1:W2:Y:S02]  /*8770*/  SHFL.BFLY P0, R10, R173, R5, R0 ;  /* 0x0c000005ad0a7389 */ /* 0x0002a40000000000 */
[----:B-12---:R-:W-:Y:S05]  /*8780*/  ENDCOLLECTIVE ;  /* 0x000000000000791b */ /* 0x006fea0003800000 */
.L_x_7038:
[----:B------:R-:W-:Y:S01]  /*8790*/  FADD.FTZ R7, R8, R7 ;  /* 0x0000000708077221 */ /* 0x000fe20000010000 */
[----:B------:R-:W-:Y:S01]  /*87a0*/  FADD.FTZ R9, R10, R171 ;  /* 0x000000ab0a097221 */ /* 0x000fe20000010000 */
[----:B------:R-:W-:-:S04]  /*87b0*/  MOV R5, 0x1 ;  /* 0x0000000100057802 */ /* 0x000fc80000000f00 */
[----:B------:R-:W-:-:S07]  /*87c0*/  MOV R173, R9 ;  /* 0x0000000900ad7202 */ /* 0x000fce0000000f00 */
[----:B------:R-:W-:Y:S05]  /*87d0*/  WARPSYNC.COLLECTIVE R4, `(.L_x_7039) ;  /* 0x0000000004087348 */ /* 0x000fea0003c00000 */
[----:B------:R1:W2:Y:S02]  /*87e0*/  SHFL.BFLY P0, R10, R173, R5, R0 ;  /* 0x0c000005ad0a7389 */ /* 0x0002a40000000000 */
[----:B-12---:R-:W-:Y:S05]  /*87f0*/  ENDCOLLECTIVE ;  /* 0x000000000000791b */ /* 0x006fea0003800000 */
.L_x_7039:
[----:B------:R-:W-:Y:S05]  /*8800*/  BRA `(.L_x_7040) ;  /* 0xfffffff000147947 */ /* 0x000fea000383ffff */
.L_x_7041:
        /* <DEDUP_REMOVED lines=15> */
.L_x_11695:


//--------------------- .text._ZN5flash24flash_fwd_splitkv_kernelI23Flash_fwd_kernel_traitsILi96ELi64ELi64ELi4ELb0ELb0EN7cutlass6half_tE19Flash_kernel_traitsILi96ELi64ELi64ELi4ES3_EELb0ELb0ELb0ELb0ELb0ELb0ELb0ELb1EEEvNS_16Flash_fwd_paramsE --------------------------
	.section	.text._ZN5flash24flash_fwd_splitkv_kernelI23Flash_fwd_kernel_traitsILi96ELi64ELi64ELi4ELb0ELb0EN7cutlass6half_tE19Flash_kernel_traitsILi96ELi64ELi64ELi4ES3_EELb0ELb0ELb0ELb0ELb0ELb0ELb0ELb1EEEvNS_16Flash_fwd_paramsE,"ax",@progbits
	.align	128
        .global         _ZN5flash24flash_fwd_splitkv_kernelI23Flash_fwd_kernel_traitsILi96ELi64ELi64ELi4ELb0ELb0EN7cutlass6half_tE19Flash_kernel_traitsILi96ELi64ELi64ELi4ES3_EELb0ELb0ELb0ELb0ELb0ELb0ELb0ELb1EEEvNS_16Flash_fwd_paramsE
        .type           _ZN5flash24flash_fwd_splitkv_kernelI23Flash_fwd_kernel_traitsILi96ELi64ELi64ELi4ELb0ELb0EN7cutlass6half_tE19Flash_kernel_traitsILi96ELi64ELi64ELi4ES3_EELb0ELb0ELb0ELb0ELb0ELb0ELb0ELb1EEEvNS_16Flash_fwd_paramsE,@function
        .size           _ZN5flash24flash_fwd_splitkv_kernelI23Flash_fwd_kernel_traitsILi96ELi64ELi64ELi4ELb0ELb0EN7cutlass6half_tE19Flash_kernel_traitsILi96ELi64ELi64ELi4ES3_EELb0ELb0ELb0ELb0ELb0ELb0ELb0ELb1EEEvNS_16Flash_fwd_paramsE,(.L_x_11696 - _ZN5flash24flash_fwd_splitkv_kernelI23Flash_fwd_kernel_traitsILi96ELi64ELi64ELi4ELb0ELb0EN7cutlass6half_tE19Flash_kernel_traitsILi96ELi64ELi64ELi4ES3_EELb0ELb0ELb0ELb0ELb0ELb0ELb0ELb1EEEvNS_16Flash_fwd_paramsE)
        .other          _ZN5flash24flash_fwd_splitkv_kernelI23Flash_fwd_kernel_traitsILi96ELi64ELi64ELi4ELb0ELb0EN7cutlass6half_tE19Flash_kernel_traitsILi96ELi64ELi64ELi4ES3_EELb0ELb0ELb0ELb0ELb0ELb0ELb0ELb1EEEvNS_16Flash_fwd_paramsE,@"STO_CUDA_ENTRY STV_DEFAULT"
_ZN5flash24flash_fwd_splitkv_kernelI23Flash_fwd_kernel_traitsILi96ELi64ELi64ELi4ELb0ELb0EN7cutlass6half_tE19Flash_kernel_traitsILi96ELi64ELi64ELi4ES3_EELb0ELb0ELb0ELb0ELb0ELb0ELb0ELb1EEEvNS_16Flash_fwd_paramsE:
.text._ZN5flash24flash_fwd_splitkv_kernelI23Flash_fwd_kernel_traitsILi96ELi64ELi64ELi4ELb0ELb0EN7cutlass6half_tE19Flash_kernel_traitsILi96ELi64ELi64ELi4ES3_EELb0ELb0ELb0ELb0ELb0ELb0ELb0ELb1EEEvNS_16Flash_fwd_paramsE:
[----:B------:R-:W-:Y:S01]  /*0000*/  LDC R1, c[0x0][0x37c] ;  /* 0x0000df00ff017b82 */ /* 0x000fe20000000800 */
[----:B------:R-:W1:Y:S07]  /*0010*/  S2R R123, SR_CTAID.X ;  /* 0x00000000007b7919 */ /* 0x000e6e0000002500 */
[----:B------:R-:W2:Y:S01]  /*0020*/  LDC.64 R84, c[0x0][0x348] ;  /* 0x0000d200ff547b82 */ /* 0x000ea20000000a00 */
[----:B------:R-:W-:Y:S01]  /*0030*/  BSSY.RECONVERGENT B4, `(.L_x_7042) ;  /* 0x0000005000047945 */ /* 0x000fe20003800200 */
[----:B------:R-:W-:Y:S01]  /*0040*/  MOV R120, 0x80 ;  /* 0x0000008000787802 */ /* 0x000fe20000000f00 */
[----:B------:R-:W3:Y:S01]  /*0050*/  S2R R122, SR_CTAID.Y ;  /* 0x00000000007a7919 */ /* 0x000ee20000002600 */
[----:B------:R-:W4:Y:S05]  /*0060*/  S2R R121, SR_CTAID.Z ;  /* 0x0000000000797919 */ /* 0x000f2a0000002700 */
[----:B-1234-:R-:W-:Y:S05]  /*0070*/  CALL.REL.NOINC `($_ZN5flash24flash_fwd_splitkv_kernelI23Flash_fwd_kernel_traitsILi96ELi64ELi64ELi4ELb0ELb0EN7cutlass6half_tE19Flash_kernel_traitsILi96ELi64ELi64ELi4ES3_EELb0ELb0ELb0ELb0ELb0ELb0ELb0ELb1EEEvNS_16Flash_fwd_paramsE$_ZN5flash30compute_attn_1rowblock_splitkvI23Flash_fwd_kernel_traitsILi96ELi64ELi64ELi4ELb0ELb0EN7cutlass6half_tE19Flash_kernel_traitsILi96ELi64ELi64ELi4ES3_EELb0ELb0ELb0ELb0ELb0ELb0ELb0ELb1ENS_16Flash_fwd_paramsEEEvRKT8_iiiii) ;  /* 0x0000000000087944 */ /* 0x01efea0003c00000 */
[----:B------:R-:W-:Y:S05]  /*0080*/  BSYNC.RECONVERGENT B4 ;  /* 0x0000000000047941 */ /* 0x000fea0003800200 */
.L_x_7042:
[----:B------:R-:W-:Y:S05]  /*0090*/  EXIT ;  /* 0x000000000000794d */ /* 0x000fea0003800000 */
        .type           $_ZN5flash24flash_fwd_splitkv_kernelI23Flash_fwd_kernel_traitsILi96ELi64ELi64ELi4ELb0ELb0EN7cutlass6half_tE19Flash_kernel_traitsILi96ELi64ELi64ELi4ES3_EELb0ELb0ELb0ELb0ELb0ELb0ELb0ELb1EEEvNS_16Flash_fwd_paramsE$_ZN5flash30compute_attn_1rowblock_splitkvI23Flash_fwd_kernel_traitsILi96ELi64ELi64ELi4ELb0ELb0EN7cutlass6half_tE19Flash_kernel_traitsILi96ELi64ELi64ELi4ES3_EELb0ELb0ELb0ELb0ELb0ELb0ELb0ELb1ENS_16Flash_fwd_paramsEEEvRKT8_iiiii,@function
        .size           $_ZN5flash24flash_fwd_splitkv_kernelI23Flash_fwd_kernel_traitsILi96ELi64ELi64ELi4ELb0ELb0EN7cutlass6half_tE19Flash_kernel_traitsILi96ELi64ELi64ELi4ES3_EELb0ELb0ELb0ELb0ELb0ELb0ELb0ELb1EEEvNS_16Flash_fwd_paramsE$_ZN5flash30compute_attn_1rowblock_splitkvI23Flash_fwd_kernel_traitsILi96ELi64ELi64ELi4ELb0ELb0EN7cutlass6half_tE19Flash_kernel_traitsILi96ELi64ELi64ELi4ES3_EELb0ELb0ELb0ELb0ELb0ELb0ELb0ELb1ENS_16Flash_fwd_paramsEEEvRKT8_iiiii,(.L_x_11696 - $_ZN5flash24flash_fwd_splitkv_kernelI23Flash_fwd_kernel_traitsILi96ELi64ELi64ELi4ELb0ELb0EN7cutlass6half_tE19Flash_kernel_traitsILi96ELi64ELi64ELi4ES3_EELb0ELb0ELb0ELb0ELb0ELb0ELb0ELb1EEEvNS_16Flash_fwd_paramsE$_ZN5flash30compute_attn_1rowblock_splitkvI23Flash_fwd_kernel_traitsILi96ELi64ELi64ELi4ELb0ELb0EN7cutlass6half_tE19Flash_kernel_traitsILi96ELi64ELi64ELi4ES3_EELb0ELb0ELb0ELb0ELb0ELb0ELb0ELb1ENS_16Flash_fwd_paramsEEEvRKT8_iiiii)
$_ZN5flash24flash_fwd_splitkv_kernelI23Flash_fwd_kernel_traitsILi96ELi64ELi64ELi4ELb0ELb0EN7cutlass6half_tE19Flash_kernel_traitsILi96ELi64ELi64ELi4ES3_EELb0ELb0ELb0ELb0ELb0ELb0ELb0ELb1EEEvNS_16Flash_fwd_paramsE$_ZN5flash30compute_attn_1rowblock_splitkvI23Flash_fwd_kernel_traitsILi96ELi64ELi64ELi4ELb0ELb0EN7cutlass6half_tE19Flash_kernel_traitsILi96ELi64ELi64ELi4ES3_EELb0ELb0ELb0ELb0ELb0ELb0ELb0ELb1ENS_16Flash_fwd_paramsEEEvRKT8_iiiii:
        /* <DEDUP_REMOVED lines=39> */
.L_x_7044:
[----:B------:R-:W-:Y:S05]  /*0310*/  BSYNC.RECONVERGENT B0 ;  /* 0x0000000000007941 */ /* 0x000fea0003800200 */
.L_x_7043:
[----:B------:R-:W-:Y:S04]  /*0320*/  BSSY.RECONVERGENT B0, `(.L_x_7045) ;  /* 0x0000007000007945 */ /* 0x000fe80003800200 */
[----:B------:R-:W-:Y:S05]  /*0330*/  @!P3 BRA `(.L_x_7046) ;  /* 0x000000000014b947 */ /* 0x000fea0003800000 */
[----:B------:R-:W4:Y:S02]  /*0340*/  LD.E.U8 R0, desc[UR4][R84.64+0x1b2] ;  /* 0x0001b20454007980 */ /* 0x000f24000c101100 */
[----:B----4-:R-:W-:-:S13]  /*0350*/  ISETP.NE.AND P1, PT, R0, RZ, PT ;  /* 0x000000ff0000720c */ /* 0x010fda0003f25270 */
[----:B------:R-:W4:Y:S02]  /*0360*/  @P1 LD.E R0, desc[UR4][R6.64+0x4] ;  /* 0x0000040406001980 */ /* 0x000f24000c101900 */
[----:B----45:R-:W-:-:S06]  /*0370*/  @P1 IADD3 R67, PT, PT, R0, -R11, RZ ;  /* 0x8000000b00431210 */ /* 0x030fcc0007ffe0ff */
[----:B------:R4:W5:Y:S02]  /*0380*/  @!P1 LD.E R67, desc[UR4][R6.64] ;  /* 0x0000000406439980 */ /* 0x000964000c101900 */
.L_x_7046:
[----:B------:R-:W-:Y:S05]  /*0390*/  BSYNC.RECONVERGENT B0 ;  /* 0x0000000000007941 */ /* 0x000fea0003800200 */
.L_x_7045:
        /* <DEDUP_REMOVED lines=9> */
.L_x_7048:
[----:B------:R-:W5:Y:S01]  /*0430*/  LD.E.64 R2, desc[UR4][R84.64+0x108] ;  /* 0x0001080454027980 */ /* 0x000f62000c101b00 */
[----:B------:R-:W-:Y:S01]  /*0440*/  BSSY.RECONVERGENT B0, `(.L_x_7050) ;  /* 0x0000006000007945 */ /* 0x000fe20003800200 */
[----:B------:R-:W-:Y:S01]  /*0450*/  IMAD.MOV.U32 R0, RZ, RZ, RZ ;  /* 0x000000ffff007224 */ /* 0x000fe200078e00ff */
[----:B-----5:R-:W-:-:S04]  /*0460*/  ISETP.NE.U32.AND P0, PT, R2, RZ, PT ;  /* 0x000000ff0200720c */ /* 0x020fc80003f05070 */
[----:B------:R-:W-:-:S13]  /*0470*/  ISETP.NE.AND.EX P0, PT, R3, RZ, PT, P0 ;  /* 0x000000ff0300720c */ /* 0x000fda0003f05300 */
[----:B------:R-:W-:Y:S05]  /*0480*/  @!P0 BRA `(.L_x_7051) ;  /* 0x0000000000048947 */ /* 0x000fea0003800000 */
[----:B------:R1:W5:Y:S02]  /*0490*/  LD.E R0, desc[UR4][R84.64+0xbc] ;  /* 0x0000bc0454007980 */ /* 0x000364000c101900 */
.L_x_7051:
[----:B------:R-:W-:Y:S05]  /*04a0*/  BSYNC.RECONVERGENT B0 ;  /* 0x0000000000007941 */ /* 0x000fea0003800200 */
.L_x_7050:
[----:B-----5:R-:W-:Y:S02]  /*04b0*/  IADD3 R63, PT, PT, R67, R0, RZ ;  /* 0x00000000433f7210 */ /* 0x020fe40007ffe0ff */
.L_x_7049:
[----:B------:R-:W-:Y:S05]  /*04c0*/  BSYNC.RECONVERGENT B1 ;  /* 0x0000000000017941 */ /* 0x000fea0003800200 */
.L_x_7047:
[----:B------:R-:W-:Y:S01]  /*04d0*/  IMAD.SHL.U32 R69, R123, 0x40, RZ ;  /* 0x000000407b457824 */ /* 0x000fe200078e00ff */
[----:B------:R-:W-:Y:S01]  /*04e0*/  MOV R2, R120 ;  /* 0x0000007800027202 */ /* 0x000fe20000000f00 */
[----:B------:R-:W-:-:S03]  /*04f0*/  IMAD.MOV.U32 R3, RZ, RZ, 0x0 ;  /* 0x00000000ff037424 */ /* 0x000fc600078e00ff */
[----:B------:R-:W-:-:S13]  /*0500*/  ISETP.GT.AND P0, PT, R124, R69, PT ;  /* 0x000000457c00720c */ /* 0x000fda0003f04270 */
[----:B-1234-:R-:W-:Y:S05]  /*0510*/  @!P0 RET.REL.NODEC R2 `(_ZN5flash24flash_fwd_splitkv_kernelI23Flash_fwd_kernel_traitsILi96ELi64ELi64ELi4ELb0ELb0EN7cutlass6half_tE19Flash_kernel_traitsILi96ELi64ELi64ELi4ES3_EELb0ELb0ELb0ELb0ELb0ELb0ELb0ELb1EEEvNS_16Flash_fwd_paramsE) ;  /* 0xfffffff802b88950 */ /* 0x01efea0003c3ffff */
        /* <DEDUP_REMOVED lines=46> */
[-C--:B------:R-:W-:Y:S01]  /*0800*/  IMAD.WIDE.U32 R16, R10, R121.reuse, R16 ;  /* 0x000000790a107225 */ /* 0x080fe200078e0010 */
        /* <DEDUP_REMOVED lines=23> */
.L_x_7054:
[----:B------:R-:W-:Y:S05]  /*0980*/  BSYNC.RECONVERGENT B0 ;  /* 0x0000000000007941 */ /* 0x000fea0003800200 */
.L_x_7053:
        /* <DEDUP_REMOVED lines=18> */
.L_x_7056:
[----:B------:R-:W-:Y:S05]  /*0ab0*/  BSYNC.RECONVERGENT B0 ;  /* 0x0000000000007941 */ /* 0x000fea0003800200 */
.L_x_7055:
[----:B------:R-:W-:Y:S01]  /*0ac0*/  MOV R121, 0x0 ;  /* 0x0000000000797802 */ /* 0x000fe20000000f00 */
[----:B------:R1:W-:Y:S03]  /*0ad0*/  @!P6 ST.E desc[UR4][R6.64], R5 ;  /* 0x000000050600e985 */ /* 0x0003e6000c101904 */
[----:B-12--5:R-:W-:Y:S05]  /*0ae0*/  @P5 RET.REL.NODEC R120 `(_ZN5flash24flash_fwd_splitkv_kernelI23Flash_fwd_kernel_traitsILi96ELi64ELi64ELi4ELb0ELb0EN7cutlass6half_tE19Flash_kernel_traitsILi96ELi64ELi64ELi4ES3_EELb0ELb0ELb0ELb0ELb0ELb0ELb0ELb1EEEvNS_16Flash_fwd_paramsE) ;  /* 0xfffffff478445950 */ /* 0x026fea0003c3ffff */
[----:B------:R-:W-:Y:S02]  /*0af0*/  MOV R3, 0x7f800000 ;  /* 0x7f80000000037802 */ /* 0x000fe40000000f00 */
[----:B------:R-:W-:-:S03]  /*0b00*/  MOV R121, 0x0 ;  /* 0x0000000000797802 */ /* 0x000fc60000000f00 */
[----:B------:R1:W-:Y:S02]  /*0b10*/  ST.E desc[UR4][R6.64+0x80], R3 ;  /* 0x0000800306007985 */ /* 0x0003e4000c101904 */
[----:B-1----:R-:W-:Y:S05]  /*0b20*/  RET.REL.NODEC R120 `(_ZN5flash24flash_fwd_splitkv_kernelI23Flash_fwd_kernel_traitsILi96ELi64ELi64ELi4ELb0ELb0EN7cutlass6half_tE19Flash_kernel_traitsILi96ELi64ELi64ELi4ES3_EELb0ELb0ELb0ELb0ELb0ELb0ELb0ELb1EEEvNS_16Flash_fwd_paramsE) ;  /* 0xfffffff478347950 */ /* 0x002fea0003c3ffff */
.L_x_7052:
        /* <DEDUP_REMOVED lines=85> */
[-C--:B--2---:R-:W-:Y:S02]  /*1080*/  IMAD R6, R13, R3.reuse, RZ ;  /* 0x000000030d067224 */ /* 0x084fe400078e02ff */
        /* <DEDUP_REMOVED lines=13> */
[----:B------:R-:W-:-:S03]  /*1160*/  IADD3 R3, PT, PT, R9, R6, RZ ;  /* 0x0000000609037210 */ /* 0x000fc60007ffe0ff */
[----:B------:R-:W-:Y:S01]  /*1170*/  IMAD.IADD R5, R11, 0x1, R4 ;  /* 0x000000010b057824 */ /* 0x000fe200078e0204 */
[----:B------:R-:W-:Y:S05]  /*1180*/  BRA `(.L_x_7059) ;  /* 0x0000000400387947 */ /* 0x000fea0003800000 */
.L_x_7058:
[----:B------:R-:W1:Y:S01]  /*1190*/  LD.E R0, desc[UR4][R84.64+0x68] ;  /* 0x0000680454007980 */ /* 0x000e62000c101900 */
[----:B------:R-:W-:-:S03]  /*11a0*/  ISETP.NE.AND P2, PT, R11, -0x1, PT ;  /* 0xffffffff0b00780c */ /* 0x000fc60003f45270 */
[----:B------:R-:W2:Y:S01]  /*11b0*/  LD.E.64 R116, desc[UR4][R84.64+0x38] ;  /* 0x0000380454747980 */ /* 0x000ea2000c101b00 */
[----:B------:R-:W-:Y:S01]  /*11c0*/  MOV R16, R84 ;  /* 0x0000005400107202 */ /* 0x000fe20000000f00 */
[----:B------:R-:W-:Y:S02]  /*11d0*/  IMAD.MOV.U32 R17, RZ, RZ, R85 ;  /* 0x000000ffff117224 */ /* 0x000fe400078e0055 */
[----:B------:R3:W5:Y:S04]  /*11e0*/  LD.E.64 R24, desc[UR4][R84.64+0x58] ;  /* 0x0000580454187980 */ /* 0x000768000c101b00 */
[----:B------:R-:W4:Y:S04]  /*11f0*/  LD.E.64 R114, desc[UR4][R16.64+0x40] ;  /* 0x0000400410727980 */ /* 0x000f28000c101b00 */
[----:B------:R-:W3:Y:S04]  /*1200*/  @!P2 LD.E.64 R18, desc[UR4][R84.64+0x20] ;  /* 0x000020045412a980 */ /* 0x000ee8000c101b00 */
[----:B------:R-:W4:Y:S04]  /*1210*/  @!P2 LD.E.64 R14, desc[UR4][R84.64+0x28] ;  /* 0x00002804540ea980 */ /* 0x000f28000c101b00 */
[----:B------:R-:W4:Y:S01]  /*1220*/  LD.E.64 R12, desc[UR4][R16.64+0x50] ;  /* 0x00005004100c7980 */ /* 0x000f22000c101b00 */
[----:B------:R-:W-:-:S02]  /*1230*/  MOV R20, RZ ;  /* 0x000000ff00147202 */ /* 0x000fc40000000f00 */
[----:B------:R-:W-:Y:S02]  /*1240*/  IABS R4, R121 ;  /* 0x0000007900047213 */ /* 0x000fe40000000000 */
[----:B------:R-:W-:Y:S02]  /*1250*/  CS2R R128, SRZ ;  /* 0x0000000000807805 */ /* 0x000fe4000001ff00 */
[----:B-1----:R-:W-:-:S04]  /*1260*/  IABS R3, R0 ;  /* 0x0000000000037213 */ /* 0x002fc80000000000 */
[----:B------:R-:W1:Y:S08]  /*1270*/  I2F.RP R8, R3 ;  /* 0x0000000300087306 */ /* 0x000e700000209400 */
[----:B-1----:R-:W1:Y:S02]  /*1280*/  MUFU.RCP R6, R8 ;  /* 0x0000000800067308 */ /* 0x002e640000001000 */
[----:B-1----:R-:W-:-:S06]  /*1290*/  IADD3 R6, PT, PT, R6, 0xffffffe, RZ ;  /* 0x0ffffffe06067810 */ /* 0x002fcc0007ffe0ff */
[----:B------:R-:W1:Y:S01]  /*12a0*/  F2I.FTZ.U32.TRUNC.NTZ R21, R6 ;  /* 0x0000000600157305 */ /* 0x000e62000021f000 */
        /* <DEDUP_REMOVED lines=8> */
[-C--:B--2---:R-:W-:Y:S01]  /*1330*/  @!P2 IMAD R5, R117, R10.reuse, RZ ;  /* 0x0000000a7505a224 */ /* 0x084fe200078e02ff */
[----:B------:R-:W-:Y:S01]  /*1340*/  @!P2 SHF.R.S32.HI R2, RZ, 0x1f, R10 ;  /* 0x0000001fff02a819 */ /* 0x000fe2000001140a */
[----:B------:R-:W-:-:S04]  /*1350*/  @!P2 IMAD.WIDE.U32 R20, R116, R10, RZ ;  /* 0x0000000a7414a225 */ /* 0x000fc800078e00ff */
[----:B------:R-:W-:Y:S01]  /*1360*/  @!P2 IMAD R2, R2, R116, R5 ;  /* 0x000000740202a224 */ /* 0x000fe200078e0205 */
[----:B-----5:R-:W-:Y:S01]  /*1370*/  @!P2 SHF.R.S32.HI R6, RZ, 0x1f, R9 ;  /* 0x0000001fff06a819 */ /* 0x020fe20000011409 */
[----:B---3--:R-:W-:-:S04]  /*1380*/  @!P2 IMAD R7, R19, R9, RZ ;  /* 0x000000091307a224 */ /* 0x008fc800078e02ff */
[----:B------:R-:W-:Y:S01]  /*1390*/  @!P1 IMAD.IADD R4, R4, 0x1, -R3 ;  /* 0x0000000104049824 */ /* 0x000fe200078e0a03 */
[----:B------:R-:W-:Y:S02]  /*13a0*/  @!P2 IADD3 R21, PT, PT, R21, R2, RZ ;  /* 0x000000021515a210 */ /* 0x000fe40007ffe0ff */
[----:B------:R-:W-:Y:S02]  /*13b0*/  @P2 IADD3 R2, PT, PT, R10, R11, RZ ;  /* 0x0000000b0a022210 */ /* 0x000fe40007ffe0ff */
[----:B------:R-:W-:Y:S02]  /*13c0*/  ISETP.GE.U32.AND P3, PT, R4, R3, PT ;  /* 0x000000030400720c */ /* 0x000fe40003f66070 */
[----:B------:R-:W-:Y:S01]  /*13d0*/  LOP3.LUT R4, R121, R0, RZ, 0x3c, !PT ;  /* 0x0000000079047212 */ /* 0x000fe200078e3cff */
[C---:B------:R-:W-:Y:S02]  /*13e0*/  @!P2 IMAD R7, R18.reuse, R6, R7 ;  /* 0x000000061207a224 */ /* 0x040fe400078e0207 */
[----:B------:R-:W-:Y:S01]  /*13f0*/  @!P2 IMAD.WIDE.U32 R20, R18, R9, R20 ;  /* 0x000000091214a225 */ /* 0x000fe200078e0014 */
[----:B------:R-:W-:-:S02]  /*1400*/  ISETP.GE.AND P0, PT, R4, RZ, PT ;  /* 0x000000ff0400720c */ /* 0x000fc40003f06270 */
[----:B------:R-:W-:Y:S01]  /*1410*/  @!P1 IADD3 R8, PT, PT, R8, 0x1, RZ ;  /* 0x0000000108089810 */ /* 0x000fe20007ffe0ff */
[----:B------:R-:W-:Y:S01]  /*1420*/  @P2 IMAD.WIDE.U32 R18, R116, R2, RZ ;  /* 0x0000000274122225 */ /* 0x000fe200078e00ff */
[----:B------:R-:W-:-:S03]  /*1430*/  ISETP.NE.AND P1, PT, R0, RZ, PT ;  /* 0x000000ff0000720c */ /* 0x000fc60003f25270 */
[----:B------:R-:W-:Y:S01]  /*1440*/  @P2 IMAD R3, R117, R2, RZ ;  /* 0x0000000275032224 */ /* 0x000fe200078e02ff */
[----:B------:R-:W-:Y:S02]  /*1450*/  @!P2 IADD3 R7, PT, PT, R21, R7, RZ ;  /* 0x000000071507a210 */ /* 0x000fe40007ffe0ff */
[----:B------:R-:W-:Y:S01]  /*1460*/  @!P2 MOV R6, R20 ;  /* 0x000000140006a202 */ /* 0x000fe20000000f00 */
[----:B------:R-:W-:Y:S01]  /*1470*/  @P2 IMAD.IADD R7, R19, 0x1, R3 ;  /* 0x0000000113072824 */ /* 0x000fe200078e0203 */
[----:B------:R-:W-:Y:S02]  /*1480*/  LEA R2, R86, 0xffffffc0, 0x6 ;  /* 0xffffffc056027811 */ /* 0x000fe400078e30ff */
[----:B------:R-:W-:Y:S01]  /*1490*/  @P2 MOV R6, R18 ;  /* 0x0000001200062202 */ /* 0x000fe20000000f00 */
[----:B----4-:R-:W-:Y:S01]  /*14a0*/  @!P2 IMAD R4, R115, R10, RZ ;  /* 0x0000000a7304a224 */ /* 0x010fe200078e02ff */
[----:B------:R-:W-:Y:S01]  /*14b0*/  @!P2 SHF.R.S32.HI R3, RZ, 0x1f, R10 ;  /* 0x0000001fff03a819 */ /* 0x000fe2000001140a */
[----:B------:R-:W-:-:S02]  /*14c0*/  @P3 VIADD R8, R8, 0x1 ;  /* 0x0000000108083836 */ /* 0x000fc40000000000 */
[----:B------:R-:W-:-:S04]  /*14d0*/  IMAD.WIDE.U32 R18, R116, R2, R6 ;  /* 0x0000000274127225 */ /* 0x000fc800078e0006 */
[----:B------:R-:W-:Y:S02]  /*14e0*/  @!P2 IMAD R3, R3, R114, R4 ;  /* 0x000000720303a224 */ /* 0x000fe400078e0204 */
[----:B------:R-:W-:Y:S01]  /*14f0*/  @!P2 IMAD.WIDE.U32 R6, R114, R10, RZ ;  /* 0x0000000a7206a225 */ /* 0x000fe200078e00ff */
[----:B------:R-:W-:Y:S02]  /*1500*/  @!P0 IADD3 R8, PT, PT, -R8, RZ, RZ ;  /* 0x000000ff08088210 */ /* 0x000fe40007ffe1ff */
[----:B------:R-:W-:Y:S01]  /*1510*/  @!P1 LOP3.LUT R8, RZ, R0, RZ, 0x33, !PT ;  /* 0x00000000ff089212 */ /* 0x000fe200078e33ff */
[----:B------:R-:W-:Y:S01]  /*1520*/  IMAD R5, R117, R2, RZ ;  /* 0x0000000275057224 */ /* 0x000fe200078e02ff */
[----:B------:R-:W-:Y:S01]  /*1530*/  @!P2 IADD3 R21, PT, PT, R7, R3, RZ ;  /* 0x000000030715a210 */ /* 0x000fe20007ffe0ff */
[----:B------:R-:W-:Y:S01]  /*1540*/  @!P2 IMAD R4, R15, R9, RZ ;  /* 0x000000090f04a224 */ /* 0x000fe200078e02ff */
[----:B------:R-:W-:Y:S02]  /*1550*/  @!P2 SHF.R.S32.HI R3, RZ, 0x1f, R9 ;  /* 0x0000001fff03a819 */ /* 0x000fe40000011409 */
[----:B------:R-:W-:-:S02]  /*1560*/  @!P2 MOV R20, R6 ;  /* 0x000000060014a202 */ /* 0x000fc40000000f00 */
[----:B------:R-:W-:Y:S01]  /*1570*/  IADD3 R19, PT, PT, R19, R5, RZ ;  /* 0x0000000513137210 */ /* 0x000fe20007ffe0ff */
[----:B------:R-:W-:Y:S01]  /*1580*/  IMAD R5, R13, R8, RZ ;  /* 0x000000080d057224 */ /* 0x000fe200078e02ff */
[----:B------:R-:W-:Y:S01]  /*1590*/  SHF.R.S32.HI R6, RZ, 0x1f, R8 ;  /* 0x0000001fff067819 */ /* 0x000fe20000011408 */
[----:B------:R-:W-:Y:S02]  /*15a0*/  @P2 IMAD.IADD R10, R10, 0x1, R11 ;  /* 0x000000010a0a2824 */ /* 0x000fe400078e020b */
[C---:B------:R-:W-:Y:S02]  /*15b0*/  @!P2 IMAD R3, R14.reuse, R3, R4 ;  /* 0x000000030e03a224 */ /* 0x040fe400078e0204 */
[----:B------:R-:W-:-:S04]  /*15c0*/  @!P2 IMAD.WIDE.U32 R14, R14, R9, R20 ;  /* 0x000000090e0ea225 */ /* 0x000fc800078e0014 */
[----:B------:R-:W-:-:S04]  /*15d0*/  IMAD.WIDE.U32 R8, R12, R8, R18 ;  /* 0x000000080c087225 */ /* 0x000fc800078e0012 */
[----:B------:R-:W-:Y:S02]  /*15e0*/  IMAD R6, R12, R6, R5 ;  /* 0x000000060c067224 */ /* 0x000fe400078e0205 */
[-C--:B------:R-:W-:Y:S02]  /*15f0*/  @P2 IMAD R4, R115, R10.reuse, RZ ;  /* 0x0000000a73042224 */ /* 0x080fe400078e02ff */
[----:B------:R-:W-:Y:S01]  /*1600*/  @P2 IMAD.WIDE.U32 R12, R114, R10, RZ ;  /* 0x0000000a720c2225 */ /* 0x000fe200078e00ff */
[----:B------:R-:W-:-:S03]  /*1610*/  @!P2 MOV R10, R14 ;  /* 0x0000000e000aa202 */ /* 0x000fc60000000f00 */
[----:B------:R-:W-:Y:S01]  /*1620*/  @!P2 IMAD.IADD R5, R15, 0x1, R3 ;  /* 0x000000010f05a824 */ /* 0x000fe200078e0203 */
[----:B------:R-:W-:Y:S01]  /*1630*/  IADD3 R3, PT, PT, R9, R6, RZ ;  /* 0x0000000609037210 */ /* 0x000fe20007ffe0ff */
[----:B------:R-:W-:Y:S01]  /*1640*/  @P2 IMAD.IADD R5, R13, 0x1, R4 ;  /* 0x000000010d052824 */ /* 0x000fe200078e0204 */
[----:B------:R-:W-:Y:S02]  /*1650*/  @P2 MOV R10, R12 ;  /* 0x0000000c000a2202 */ /* 0x000fe40000000f00 */
[----:B------:R-:W-:Y:S02]  /*1660*/  MOV R13, RZ ;  /* 0x000000ff000d7202 */ /* 0x000fe40000000f00 */
.L_x_7059:
[----:B------:R-:W-:Y:S05]  /*1670*/  BSYNC.RECONVERGENT B0 ;  /* 0x0000000000007941 */ /* 0x000fea0003800200 */
.L_x_7057:
[----:B------:R-:W-:Y:S01]  /*1680*/  ISETP.NE.AND P0, PT, R126, -0x1, PT ;  /* 0xffffffff7e00780c */ /* 0x000fe20003f05270 */
[----:B------:R-:W2:Y:S04]  /*1690*/  LD.E.64 R20, desc[UR4][R84.64+0x30] ;  /* 0x0000300454147980 */ /* 0x000ea8000c101b00 */
[----:B------:R-:W3:Y:S04]  /*16a0*/  LD.E.64 R22, desc[UR4][R84.64+0x48] ;  /* 0x0000480454167980 */ /* 0x000ee8000c101b00 */
[----:B------:R-:W4:Y:S04]  /*16b0*/  LD.E.64 R6, desc[UR4][R84.64+0x10] ;  /* 0x0000100454067980 */ /* 0x000f28000c101b00 */
[----:B------:R-:W3:Y:S04]  /*16c0*/  @!P0 LD.E.64 R26, desc[UR4][R84.64+0x18] ;  /* 0x00001804541a8980 */ /* 0x000ee8000c101b00 */
[----:B------:R-:W4:Y:S04]  /*16d0*/  LD.E.64 R16, desc[UR4][R16.64] ;  /* 0x0000000410107980 */ /* 0x000f28000c101b00 */
[----:B------:R-:W4:Y:S04]  /*16e0*/  LD.E.64 R14, desc[UR4][R84.64+0x8] ;  /* 0x00000804540e7980 */ /* 0x000f28000c101b00 */
        /* <DEDUP_REMOVED lines=8> */
[----:B-1----:R-:W-:-:S05]  /*1770*/  IADD3 R4, PT, PT, RZ, -R31, RZ ;  /* 0x8000001fff047210 */ /* 0x002fca0007ffe0ff */
[----:B------:R-:W-:Y:S01]  /*1780*/  IMAD R9, R4, R12, RZ ;  /* 0x0000000c04097224 */ /* 0x000fe200078e02ff */
[----:B------:R-:W-:-:S03]  /*1790*/  IABS R4, R121 ;  /* 0x0000007900047213 */ /* 0x000fc60000000000 */
[----:B------:R-:W-:-:S04]  /*17a0*/  IMAD.HI.U32 R9, R31, R9, R30 ;  /* 0x000000091f097227 */ /* 0x000fc800078e001e */
[----:B------:R-:W-:Y:S02]  /*17b0*/  IMAD.MOV R18, RZ, RZ, -R18 ;  /* 0x000000ffff127224 */ /* 0x000fe400078e0a12 */
[----:B------:R-:W-:-:S04]  /*17c0*/  IMAD.HI.U32 R9, R9, R4, RZ ;  /* 0x0000000409097227 */ /* 0x000fc800078e00ff */
[----:B------:R-:W-:-:S05]  /*17d0*/  IMAD R19, R9, R18, R4 ;  /* 0x0000001209137224 */ /* 0x000fca00078e0204 */
[----:B------:R-:W-:Y:S01]  /*17e0*/  ISETP.GT.U32.AND P3, PT, R12, R19, PT ;  /* 0x000000130c00720c */ /* 0x000fe20003f64070 */
[----:B------:R-:W-:Y:S02]  /*17f0*/  IMAD.MOV.U32 R11, RZ, RZ, RZ ;  /* 0x000000ffff0b7224 */ /* 0x000fe400078e00ff */
[----:B------:R-:W-:-:S04]  /*1800*/  IMAD.SHL.U32 R4, R60, 0x8, RZ ;  /* 0x000000083c047824 */ /* 0x000fc800078e00ff */
[----:B------:R1:W5:Y:S06]  /*1810*/  @P4 LD.E R11, desc[UR4][R32.64] ;  /* 0x00000004200b4980 */ /* 0x00036c000c101900 */
[----:B------:R-:W-:-:S04]  /*1820*/  @!P3 IADD3 R19, PT, PT, R19, -R12, RZ ;  /* 0x8000000c1313b210 */ /* 0x000fc80007ffe0ff */
[----:B------:R-:W-:Y:S02]  /*1830*/  ISETP.GE.U32.AND P4, PT, R19, R12, PT ;  /* 0x0000000c1300720c */ /* 0x000fe40003f86070 */
[----:B------:R-:W-:Y:S01]  /*1840*/  LOP3.LUT R12, R4, 0x18, RZ, 0xc0, !PT ;  /* 0x00000018040c7812 */ /* 0x000fe200078ec0ff */
[----:B------:R-:W1:Y:S01]  /*1850*/  S2R R55, SR_CgaCtaId ;  /* 0x0000000000377919 */ /* 0x000e620000008800 */
[----:B------:R-:W-:Y:S02]  /*1860*/  LOP3.LUT R18, R121, R0, RZ, 0x3c, !PT ;  /* 0x0000000079127212 */ /* 0x000fe400078e3cff */
[----:B------:R-:W-:Y:S02]  /*1870*/  IADD3 R30, P1, PT, R12, R10, RZ ;  /* 0x0000000a0c1e7210 */ /* 0x000fe40007f3e0ff */
[----:B------:R-:W-:Y:S02]  /*1880*/  ISETP.GE.AND P2, PT, R18, RZ, PT ;  /* 0x000000ff1200720c */ /* 0x000fe40003f46270 */
[----:B------:R-:W-:Y:S01]  /*1890*/  @!P3 IADD3 R9, PT, PT, R9, 0x1, RZ ;  /* 0x000000010909b810 */ /* 0x000fe20007ffe0ff */
[----:B------:R-:W-:Y:S01]  /*18a0*/  IMAD.X R31, RZ, RZ, R5, P1 ;  /* 0x000000ffff1f7224 */ /* 0x000fe200008e0605 */
[----:B------:R-:W-:Y:S01]  /*18b0*/  ISETP.NE.AND P1, PT, R0, RZ, PT ;  /* 0x000000ff0000720c */ /* 0x000fe20003f25270 */
[----:B-----5:R-:W-:-:S02]  /*18c0*/  IMAD R10, R13, R114, RZ ;  /* 0x000000720d0a7224 */ /* 0x020fc400078e02ff */
[----:B------:R-:W-:Y:S02]  /*18d0*/  @P4 VIADD R9, R9, 0x1 ;  /* 0x0000000109094836 */ /* 0x000fe40000000000 */
[C---:B------:R-:W-:Y:S02]  /*18e0*/  IMAD R5, R2.reuse, R115, R10 ;  /* 0x0000007302057224 */ /* 0x040fe400078e020a */
[----:B------:R-:W-:-:S04]  /*18f0*/  IMAD.WIDE.U32 R18, R2, R114, R30 ;  /* 0x0000007202127225 */ /* 0x000fc800078e001e */
[----:B------:R-:W-:Y:S02]  /*1900*/  IMAD.MOV.U32 R2, RZ, RZ, R9 ;  /* 0x000000ffff027224 */ /* 0x000fe400078e0009 */
[----:B------:R-:W-:Y:S02]  /*1910*/  IMAD.IADD R19, R19, 0x1, R5 ;  /* 0x0000000113137824 */ /* 0x000fe400078e0205 */
[----:B------:R-:W-:Y:S01]  /*1920*/  @!P2 IMAD.MOV R2, RZ, RZ, -R2 ;  /* 0x000000ffff02a224 */ /* 0x000fe200078e0a02 */
[----:B------:R-:W-:-:S04]  /*1930*/  @!P1 LOP3.LUT R2, RZ, R0, RZ, 0x33, !PT ;  /* 0x00000000ff029212 */ /* 0x000fc800078e33ff */
[----:B------:R-:W-:Y:S02]  /*1940*/  SHF.R.S32.HI R0, RZ, 0x1f, R2 ;  /* 0x0000001fff007819 */ /* 0x000fe40000011402 */
[----:B------:R-:W-:Y:S01]  /*1950*/  SHF.R.U32.HI R96, RZ, 0x2, R60 ;  /* 0x00000002ff607819 */ /* 0x000fe2000001163c */
[----:B------:R-:W-:-:S04]  /*1960*/  IMAD.MOV.U32 R97, RZ, RZ, RZ ;  /* 0x000000ffff617224 */ /* 0x000fc800078e00ff */
[----:B------:R-:W-:Y:S01]  /*1970*/  IMAD R119, R117, R96, RZ ;  /* 0x0000006075777224 */ /* 0x000fe200078e02ff */
[----:B------:R-:W-:Y:S01]  /*1980*/  SHF.L.U64.HI R117, R116, 0x5, R117 ;  /* 0x0000000574757819 */ /* 0x000fe20000010275 */
[----:B--2---:R-:W-:-:S04]  /*1990*/  @P0 IMAD.WIDE.U32 R30, R20, R126, RZ ;  /* 0x0000007e141e0225 */ /* 0x004fc800078e00ff */
[----:B------:R-:W-:Y:S02]  /*19a0*/  @P0 IMAD R5, R21, R126, RZ ;  /* 0x0000007e15050224 */ /* 0x000fe400078e02ff */
[----:B---3--:R-:W-:-:S04]  /*19b0*/  @!P0 IMAD.WIDE.U32 R28, R26, R122, RZ ;  /* 0x0000007a1a1c8225 */ /* 0x008fc800078e00ff */
[----:B------:R-:W-:Y:S01]  /*19c0*/  @!P0 IMAD R26, R27, R122, RZ ;  /* 0x0000007a1b1a8224 */ /* 0x000fe200078e02ff */
[----:B------:R-:W-:Y:S01]  /*19d0*/  @!P0 MOV R9, R28 ;  /* 0x0000001c00098202 */ /* 0x000fe20000000f00 */
[----:B------:R-:W-:-:S03]  /*19e0*/  @P0 IMAD.MOV.U32 R9, RZ, RZ, R30 ;  /* 0x000000ffff090224 */ /* 0x000fc600078e001e */
[----:B------:R-:W-:Y:S01]  /*19f0*/  @!P0 IADD3 R26, PT, PT, R29, R26, RZ ;  /* 0x0000001a1d1a8210 */ /* 0x000fe20007ffe0ff */
[----:B------:R-:W-:Y:S01]  /*1a00*/  @P0 IMAD.IADD R26, R31, 0x1, R5 ;  /* 0x000000011f1a0824 */ /* 0x000fe200078e0205 */
[----:B------:R-:W-:Y:S01]  /*1a10*/  IADD3 R28, P1, PT, R12, R9, RZ ;  /* 0x000000090c1c7210 */ /* 0x000fe20007f3e0ff */
[----:B------:R-:W-:-:S03]  /*1a20*/  IMAD R5, R25, R2, RZ ;  /* 0x0000000219057224 */ /* 0x000fc600078e02ff */
[----:B------:R-:W-:Y:S01]  /*1a30*/  IADD3.X R29, PT, PT, RZ, R26, RZ, P1, !PT ;  /* 0x0000001aff1d7210 */ /* 0x000fe20000ffe4ff */
[----:B------:R-:W-:Y:S01]  /*1a40*/  IMAD.WIDE.U32 R26, R2, R24, R18 ;  /* 0x00000018021a7225 */ /* 0x000fe200078e0012 */
[----:B------:R-:W-:-:S03]  /*1a50*/  MOV R18, 0x400 ;  /* 0x0000040000127802 */ /* 0x000fc60000000f00 */
[----:B------:R-:W-:Y:S01]  /*1a60*/  IMAD R5, R0, R24, R5 ;  /* 0x0000001800057224 */ /* 0x000fe200078e0205 */
[----:B-1----:R-:W-:Y:S01]  /*1a70*/  LEA R55, R55, R18, 0x18 ;  /* 0x0000001237377211 */ /* 0x002fe200078ec0ff */
[----:B------:R-:W-:Y:S01]  /*1a80*/  IMAD R10, R23, R121, RZ ;  /* 0x00000079170a7224 */ /* 0x000fe200078e02ff */
[----:B------:R-:W-:Y:S01]  /*1a90*/  @!P0 MOV R23, R21 ;  /* 0x0000001500178202 */ /* 0x000fe20000000f00 */
[----:B------:R-:W-:Y:S01]  /*1aa0*/  IMAD.WIDE.U32 R24, R22, R121, R28 ;  /* 0x0000007916187225 */ /* 0x000fe200078e001c */
[----:B------:R-:W-:-:S03]  /*1ab0*/  LOP3.LUT R9, R4, 0xc0, RZ, 0xc0, !PT ;  /* 0x000000c004097812 */ /* 0x000fc600078ec0ff */
[----:B------:R-:W-:Y:S01]  /*1ac0*/  @!P0 IMAD.MOV.U32 R22, RZ, RZ, R20 ;  /* 0x000000ffff168224 */ /* 0x000fe200078e0014 */
[----:B------:R-:W-:Y:S01]  /*1ad0*/  @P0 MOV R22, R20 ;  /* 0x0000001400160202 */ /* 0x000fe20000000f00 */
[----:B------:R-:W-:Y:S02]  /*1ae0*/  IMAD.IADD R19, R27, 0x1, R5 ;  /* 0x000000011b137824 */ /* 0x000fe400078e0205 */
[----:B------:R-:W-:Y:S02]  /*1af0*/  IMAD.MOV.U32 R18, RZ, RZ, R26 ;  /* 0x000000ffff127224 */ /* 0x000fe400078e001a */
[----:B------:R-:W-:Y:S01]  /*1b00*/  @P0 IMAD.MOV.U32 R23, RZ, RZ, R21 ;  /* 0x000000ffff170224 */ /* 0x000fe200078e0015 */
[----:B------:R-:W-:Y:S02]  /*1b10*/  IADD3 R20, P0, PT, R12, R8, RZ ;  /* 0x000000080c147210 */ /* 0x000fe40007f1e0ff */
[----:B------:R-:W-:Y:S01]  /*1b20*/  SHF.R.S32.HI R8, RZ, 0x1f, R67 ;  /* 0x0000001fff087819 */ /* 0x000fe20000011443 */
[----:B------:R-:W-:Y:S01]  /*1b30*/  IMAD R5, R115, R96, RZ ;  /* 0x0000006073057224 */ /* 0x000fe200078e02ff */
[----:B------:R-:W-:Y:S01]  /*1b40*/  LOP3.LUT R9, R9, 0x18, R60, 0xf8, !PT ;  /* 0x0000001809097812 */ /* 0x000fe200078ef83c */
[----:B------:R-:W-:Y:S01]  /*1b50*/  IMAD.WIDE.U32 R18, R96, R114, R18 ;  /* 0x0000007260127225 */ /* 0x000fe200078e0012 */
[----:B------:R-:W-:-:S02]  /*1b60*/  IADD3.X R21, PT, PT, RZ, R3, RZ, P0, !PT ;  /* 0x00000003ff157210 */ /* 0x000fc400007fe4ff */
[----:B------:R-:W-:Y:S01]  /*1b70*/  LEA.HI R3, R8, R67, RZ, 0x6 ;  /* 0x0000004308037211 */ /* 0x000fe200078f30ff */
[----:B------:R-:W-:Y:S01]  /*1b80*/  IMAD.IADD R5, R19, 0x1, R5 ;  /* 0x0000000113057824 */ /* 0x000fe200078e0205 */
[----:B------:R-:W-:Y:S01]  /*1b90*/  LOP3.LUT R9, R9, 0x18, R4, 0x78, !PT ;  /* 0x0000001809097812 */ /* 0x000fe200078e7804 */
[----:B------:R-:W-:Y:S01]  /*1ba0*/  IMAD.WIDE.U32 R26, R123, 0x40, R96 ;  /* 0x000000407b1a7825 */ /* 0x000fe200078e0060 */
[C---:B----4-:R-:W-:Y:S02]  /*1bb0*/  LEA R130, P0, R18.reuse, R6, 0x1 ;  /* 0x0000000612827211 */ /* 0x050fe400078008ff */
[----:B------:R-:W-:Y:S02]  /*1bc0*/  SHF.R.S32.HI R3, RZ, 0x6, R3 ;  /* 0x00000006ff037819 */ /* 0x000fe40000011403 */
[----:B------:R-:W-:Y:S01]  /*1bd0*/  LOP3.LUT R4, R9, 0x1f20, R4, 0xf8, !PT ;  /* 0x00001f2009047812 */ /* 0x000fe200078ef804 */
[----:B------:R-:W-:Y:S01]  /*1be0*/  IMAD R9, R27, R22, RZ ;  /* 0x000000161b097224 */ /* 0x000fe200078e02ff */
[----:B------:R-:W-:Y:S01]  /*1bf0*/  LEA.HI.X R131, R18, R7, R5, 0x1, P0 ;  /* 0x0000000712837211 */ /* 0x000fe200000f0c05 */
[----:B------:R-:W-:Y:S01]  /*1c00*/  IMAD.IADD R25, R25, 0x1, R10 ;  /* 0x0000000119197824 */ /* 0x000fe200078e020a */
[----:B------:R-:W-:Y:S01]  /*1c10*/  ISETP.GE.AND P0, PT, R3, R86, PT ;  /* 0x000000560300720c */ /* 0x000fe20003f06270 */
[C---:B------:R-:W-:Y:S01]  /*1c20*/  IMAD.SHL.U32 R62, R22.reuse, 0x20, RZ ;  /* 0x00000020163e7824 */ /* 0x040fe200078e00ff */
[----:B------:R-:W-:Y:S01]  /*1c30*/  SHF.L.U64.HI R65, R22, 0x5, R23 ;  /* 0x0000000516417819 */ /* 0x000fe20000010217 */
[----:B------:R-:W-:-:S02]  /*1c40*/  IMAD R9, R26, R23, R9 ;  /* 0x000000171a097224 */ /* 0x000fc400078e0209 */
[----:B------:R-:W-:-:S04]  /*1c50*/  IMAD.WIDE.U32 R22, R26, R22, R24 ;  /* 0x000000161a167225 */ /* 0x000fc800078e0018 */
[----:B------:R-:W-:Y:S01]  /*1c60*/  IMAD.WIDE.U32 R20, R96, R116, R20 ;  /* 0x0000007460147225 */ /* 0x000fe200078e0014 */
[----:B------:R-:W-:Y:S02]  /*1c70*/  IADD3 R9, PT, PT, R23, R9, RZ ;  /* 0x0000000917097210 */ /* 0x000fe40007ffe0ff */
[----:B------:R-:W-:Y:S01]  /*1c80*/  LEA R94, P2, R22, R16, 0x1 ;  /* 0x00000010165e7211 */ /* 0x000fe200078408ff */
[----:B------:R-:W-:Y:S01]  /*1c90*/  IMAD.IADD R119, R21, 0x1, R119 ;  /* 0x0000000115777824 */ /* 0x000fe200078e0277 */
[----:B------:R-:W-:Y:S02]  /*1ca0*/  LEA R118, P1, R20, R14, 0x1 ;  /* 0x0000000e14767211 */ /* 0x000fe400078208ff */
[----:B------:R-:W-:Y:S02]  /*1cb0*/  LEA.HI.X R95, R22, R17, R9, 0x1, P2 ;  /* 0x00000011165f7211 */ /* 0x000fe400010f0c09 */
[C---:B------:R-:W-:Y:S01]  /*1cc0*/  SHF.L.U64.HI R115, R114.reuse, 0x5, R115 ;  /* 0x0000000572737819 */ /* 0x040fe20000010273 */
[----:B------:R-:W-:Y:S01]  /*1cd0*/  IMAD.SHL.U32 R114, R114, 0x20, RZ ;  /* 0x0000002072727824 */ /* 0x000fe200078e00ff */
[----:B------:R-:W-:-:S02]  /*1ce0*/  LEA.HI.X R119, R20, R15, R119, 0x1, P1 ;  /* 0x0000000f14777211 */ /* 0x000fc400008f0c77 */
[----:B------:R-:W-:Y:S02]  /*1cf0*/  SHF.L.U32 R116, R116, 0x5, RZ ;  /* 0x0000000574747819 */ /* 0x000fe400000006ff */
[C---:B------:R-:W-:Y:S02]  /*1d00*/  LOP3.LUT R10, R12.reuse, 0x20, RZ, 0xfc, !PT ;  /* 0x000000200c0a7812 */ /* 0x040fe400078efcff */
[----:B------:R-:W-:Y:S02]  /*1d10*/  LOP3.LUT R9, R12, 0x40, RZ, 0xfc, !PT ;  /* 0x000000400c097812 */ /* 0x000fe400078efcff */
[----:B------:R-:W-:Y:S01]  /*1d20*/  LEA R61, R4, R55, 0x1 ;  /* 0x00000037043d7211 */ /* 0x000fe200078e08ff */
[----:B------:R-:W-:Y:S06]  /*1d30*/  @P0 BRA `(.L_x_7060) ;  /* 0x0000004800b80947 */ /* 0x000fec0003800000 */
[----:B------:R-:W2:Y:S04]  /*1d40*/  LD.E.64 R32, desc[UR4][R84.64+0x120] ;  /* 0x0001200454207980 */ /* 0x000ea8000c101b00 */
[----:B------:R-:W3:Y:S04]  /*1d50*/  LD.E.64 R100, desc[UR4][R84.64+0x130] ;  /* 0x0001300454647980 */ /* 0x000ee8000c101b00 */
[----:B------:R-:W4:Y:S04]  /*1d60*/  LD.E.64 R14, desc[UR4][R84.64+0x118] ;  /* 0x00011804540e7980 */ /* 0x000f28000c101b00 */
[----:B------:R-:W5:Y:S04]  /*1d70*/  LD.E.64 R28, desc[UR4][R84.64+0x140] ;  /* 0x00014004541c7980 */ /* 0x000f68000c101b00 */
[----:B------:R-:W5:Y:S04]  /*1d80*/  LD.E.64 R20, desc[UR4][R84.64+0x128] ;  /* 0x0001280454147980 */ /* 0x000f68000c101b00 */
[----:B------:R-:W5:Y:S04]  /*1d90*/  LD.E.64 R26, desc[UR4][R84.64+0x138] ;  /* 0x00013804541a7980 */ /* 0x000f68000c101b00 */
[----:B------:R-:W5:Y:S04]  /*1da0*/  LD.E R8, desc[UR4][R84.64+0xd0] ;  /* 0x0000d00454087980 */ /* 0x000f68000c101900 */
[----:B------:R-:W5:Y:S04]  /*1db0*/  LD.E.64 R24, desc[UR4][R84.64+0x110] ;  /* 0x0001100454187980 */ /* 0x000f68000c101b00 */
[----:B------:R-:W5:Y:S04]  /*1dc0*/  LD.E.64 R16, desc[UR4][R84.64+0x108] ;  /* 0x0001080454107980 */ /* 0x000f68000c101b00 */
[----:B------:R-:W5:Y:S04]  /*1dd0*/  LD.E.64 R18, desc[UR4][R84.64+0x150] ;  /* 0x0001500454127980 */ /* 0x000f68000c101b00 */
[----:B------:R-:W5:Y:S01]  /*1de0*/  LD.E.64 R6, desc[UR4][R84.64+0x148] ;  /* 0x0001480454067980 */ /* 0x000f62000c101b00 */
[----:B------:R-:W-:Y:S01]  /*1df0*/  IMAD.MOV.U32 R13, RZ, RZ, RZ ;  /* 0x000000ffff0d7224 */ /* 0x000fe200078e00ff */
[----:B------:R-:W-:Y:S01]  /*1e00*/  LEA R82, R86, 0xffffffc0, 0x6 ;  /* 0xffffffc056527811 */ /* 0x000fe200078e30ff */
[----:B------:R-:W-:Y:S01]  /*1e10*/  VIADD R68, R96, 0x20 ;  /* 0x0000002060447836 */ /* 0x000fe20000000000 */
[----:B------:R-:W-:Y:S01]  /*1e20*/  IADD3 R5, P0, PT, -R67, R96, RZ ;  /* 0x0000006043057210 */ /* 0x000fe20007f1e1ff */
[C---:B------:R-:W-:Y:S01]  /*1e30*/  IMAD R91, R86.reuse, -0x40, R67 ;  /* 0xffffffc0565b7824 */ /* 0x040fe200078e0243 */
[----:B------:R-:W-:Y:S01]  /*1e40*/  VIMNMX R70, PT, PT, RZ, R3, !PT ;  /* 0x00000003ff467248 */ /* 0x000fe20007fe0100 */
[----:B------:R-:W-:Y:S01]  /*1e50*/  IMAD R89, R86, -0x40, R63 ;  /* 0xffffffc056597824 */ /* 0x000fe200078e023f */
[----:B------:R-:W-:Y:S01]  /*1e60*/  MOV R78, R130 ;  /* 0x00000082004e7202 */ /* 0x000fe20000000f00 */
[----:B------:R-:W-:Y:S01]  /*1e70*/  IMAD.MOV.U32 R87, RZ, RZ, R86 ;  /* 0x000000ffff577224 */ /* 0x000fe200078e0056 */
[----:B------:R-:W-:Y:S01]  /*1e80*/  MOV R98, R118 ;  /* 0x0000007600627202 */ /* 0x000fe20000000f00 */
[----:B------:R-:W-:Y:S01]  /*1e90*/  IMAD.MOV.U32 R79, RZ, RZ, R131 ;  /* 0x000000ffff4f7224 */ /* 0x000fe200078e0083 */
[----:B------:R-:W-:Y:S01]  /*1ea0*/  MOV R99, R119 ;  /* 0x0000007700637202 */ /* 0x000fe20000000f00 */
[----:B--2---:R-:W-:-:S02]  /*1eb0*/  IMAD R4, R33, R122, RZ ;  /* 0x0000007a21047224 */ /* 0x004fc400078e02ff */
[----:B------:R-:W-:-:S04]  /*1ec0*/  IMAD.WIDE.U32 R32, R122, R32, R12 ;  /* 0x000000207a207225 */ /* 0x000fc800078e000c */
[----:B------:R-:W-:Y:S02]  /*1ed0*/  IMAD.IADD R33, R33, 0x1, R4 ;  /* 0x0000000121217824 */ /* 0x000fe400078e0204 */
[----:B---3--:R-:W-:Y:S02]  /*1ee0*/  IMAD R4, R101, R82, RZ ;  /* 0x0000005265047224 */ /* 0x008fe400078e02ff */
[----:B------:R-:W-:-:S04]  /*1ef0*/  IMAD.WIDE.U32 R32, R82, R100, R32 ;  /* 0x0000006452207225 */ /* 0x000fc800078e0020 */
[----:B----4-:R-:W-:Y:S01]  /*1f00*/  IMAD.WIDE.U32 R30, R122, R14, R12 ;  /* 0x0000000e7a1e7225 */ /* 0x010fe200078e000c */
[----:B------:R-:W-:Y:S02]  /*1f10*/  IADD3 R33, PT, PT, R33, R4, RZ ;  /* 0x0000000421217210 */ /* 0x000fe40007ffe0ff */
[C---:B-----5:R-:W-:Y:S01]  /*1f20*/  SHF.L.U64.HI R81, R20.reuse, 0x5, R21 ;  /* 0x0000000514517819 */ /* 0x060fe20000010215 */
[----:B------:R-:W-:Y:S01]  /*1f30*/  IMAD R4, R15, R122, RZ ;  /* 0x0000007a0f047224 */ /* 0x000fe200078e02ff */
[----:B------:R-:W-:Y:S01]  /*1f40*/  SHF.R.S32.HI R15, RZ, 0x1f, R67 ;  /* 0x0000001fff0f7819 */ /* 0x000fe20000011443 */
[----:B------:R-:W-:Y:S01]  /*1f50*/  IMAD R23, R29, R2, RZ ;  /* 0x000000021d177224 */ /* 0x000fe200078e02ff */
[----:B------:R-:W-:Y:S01]  /*1f60*/  SHF.L.U32 R83, R20, 0x5, RZ ;  /* 0x0000000514537819 */ /* 0x000fe200000006ff */
[----:B------:R-:W-:Y:S01]  /*1f70*/  IMAD.IADD R31, R31, 0x1, R4 ;  /* 0x000000011f1f7824 */ /* 0x000fe200078e0204 */
[----:B------:R-:W-:Y:S01]  /*1f80*/  IADD3.X R15, PT, PT, RZ, ~R15, RZ, P0, !PT ;  /* 0x8000000fff0f7210 */ /* 0x000fe200007fe4ff */
[----:B------:R-:W-:Y:S01]  /*1f90*/  IMAD R4, R28, R0, R23 ;  /* 0x000000001c047224 */ /* 0x000fe200078e0217 */
[----:B------:R-:W-:Y:S01]  /*1fa0*/  LEA.HI R93, R8, R8, RZ, 0x1 ;  /* 0x00000008085d7211 */ /* 0x000fe200078f08ff */
[----:B------:R-:W-:-:S03]  /*1fb0*/  IMAD.WIDE.U32 R28, R2, R28, R32 ;  /* 0x0000001c021c7225 */ /* 0x000fc600078e0020 */
[----:B------:R-:W-:Y:S01]  /*1fc0*/  SHF.R.S32.HI R93, RZ, 0x1, R93 ;  /* 0x00000001ff5d7819 */ /* 0x000fe2000001145d */
[----:B------:R-:W-:Y:S02]  /*1fd0*/  IMAD R14, R21, R82, RZ ;  /* 0x00000052150e7224 */ /* 0x000fe400078e02ff */
[----:B------:R-:W-:-:S04]  /*1fe0*/  IMAD.WIDE.U32 R22, R82, R20, R30 ;  /* 0x0000001452167225 */ /* 0x000fc800078e001e */
[----:B------:R-:W-:Y:S01]  /*1ff0*/  IMAD.IADD R29, R29, 0x1, R4 ;  /* 0x000000011d1d7824 */ /* 0x000fe200078e0204 */
[----:B------:R-:W-:Y:S01]  /*2000*/  IADD3 R31, PT, PT, R23, R14, RZ ;  /* 0x0000000e171f7210 */ /* 0x000fe20007ffe0ff */
[----:B------:R-:W-:Y:S02]  /*2010*/  IMAD R4, R15, R100, RZ ;  /* 0x000000640f047224 */ /* 0x000fe400078e02ff */
[----:B------:R-:W-:Y:S02]  /*2020*/  IMAD R23, R27, R2, RZ ;  /* 0x000000021b177224 */ /* 0x000fe400078e02ff */
[-C--:B------:R-:W-:Y:S02]  /*2030*/  IMAD R4, R101, R5.reuse, R4 ;  /* 0x0000000565047224 */ /* 0x080fe400078e0204 */
[----:B------:R-:W-:-:S04]  /*2040*/  IMAD.WIDE.U32 R28, R100, R5, R28 ;  /* 0x00000005641c7225 */ /* 0x000fc800078e001c */
[----:B------:R-:W-:Y:S01]  /*2050*/  IMAD.MOV.U32 R30, RZ, RZ, R22 ;  /* 0x000000ffff1e7224 */ /* 0x000fe200078e0016 */
[----:B------:R-:W-:Y:S01]  /*2060*/  IADD3 R4, PT, PT, R29, R4, RZ ;  /* 0x000000041d047210 */ /* 0x000fe20007ffe0ff */
[----:B------:R-:W-:Y:S01]  /*2070*/  IMAD R0, R26, R0, R23 ;  /* 0x000000001a007224 */ /* 0x000fe200078e0217 */
[----:B------:R-:W-:Y:S01]  /*2080*/  LEA R72, P0, R28, R24, 0x1 ;  /* 0x000000181c487211 */ /* 0x000fe200078008ff */
[----:B------:R-:W-:-:S03]  /*2090*/  IMAD.WIDE.U32 R22, R2, R26, R30 ;  /* 0x0000001a02167225 */ /* 0x000fc600078e001e */
[----:B------:R-:W-:Y:S01]  /*20a0*/  LEA.HI.X R71, R28, R25, R4, 0x1, P0 ;  /* 0x000000191c477211 */ /* 0x000fe200000f0c04 */
[----:B------:R-:W-:Y:S01]  /*20b0*/  IMAD.IADD R23, R23, 0x1, R0 ;  /* 0x0000000117177824 */ /* 0x000fe200078e0200 */
[----:B------:R-:W-:Y:S01]  /*20c0*/  IADD3 R4, PT, PT, R82, R11, RZ ;  /* 0x0000000b52047210 */ /* 0x000fe20007ffe0ff */
[----:B------:R-:W-:Y:S01]  /*20d0*/  IMAD R77, R96, R93, RZ ;  /* 0x0000005d604d7224 */ /* 0x000fe200078e02ff */
[----:B------:R-:W-:Y:S01]  /*20e0*/  LOP3.LUT R0, R60, 0x3, RZ, 0xc0, !PT ;  /* 0x000000033c007812 */ /* 0x000fe200078ec0ff */
[----:B------:R-:W-:Y:S02]  /*20f0*/  IMAD R15, R15, R20, RZ ;  /* 0x000000140f0f7224 */ /* 0x000fe400078e02ff */
[C---:B------:R-:W-:Y:S01]  /*2100*/  IMAD R4, R93.reuse, R4, RZ ;  /* 0x000000045d047224 */ /* 0x040fe200078e02ff */
[----:B------:R-:W-:Y:S01]  /*2110*/  SHF.L.U32 R93, R93, 0x5, RZ ;  /* 0x000000055d5d7819 */ /* 0x000fe200000006ff */
[C---:B------:R-:W-:Y:S01]  /*2120*/  IMAD R11, R0.reuse, 0x4, R77 ;  /* 0x00000004000b7824 */ /* 0x040fe200078e024d */
[----:B------:R-:W-:Y:S01]  /*2130*/  LEA R77, R0, R77, 0x3 ;  /* 0x0000004d004d7211 */ /* 0x000fe200078e18ff */
[----:B------:R-:W-:Y:S01]  /*2140*/  IMAD.WIDE.U32 R22, R20, R5, R22 ;  /* 0x0000000514167225 */ /* 0x000fe200078e0016 */
[----:B------:R-:W-:-:S02]  /*2150*/  SHF.R.S32.HI R0, RZ, 0x1f, R4 ;  /* 0x0000001fff007819 */ /* 0x000fc40000011404 */
[C---:B------:R-:W-:Y:S01]  /*2160*/  IADD3 R2, P1, PT, R4.reuse, R77, RZ ;  /* 0x0000004d04027210 */ /* 0x040fe20007f3e0ff */
[----:B------:R-:W-:Y:S01]  /*2170*/  IMAD R15, R21, R5, R15 ;  /* 0x00000005150f7224 */ /* 0x000fe200078e020f */
[----:B------:R-:W-:Y:S02]  /*2180*/  IADD3 R5, P2, PT, R4, R11, RZ ;  /* 0x0000000b04057210 */ /* 0x000fe40007f5e0ff */
[----:B------:R-:W-:Y:S01]  /*2190*/  LEA R14, P0, R22, R16, 0x1 ;  /* 0x00000010160e7211 */ /* 0x000fe200078008ff */
[----:B------:R-:W-:Y:S01]  /*21a0*/  IMAD.SHL.U32 R76, R2, 0x2, RZ ;  /* 0x00000002024c7824 */ /* 0x000fe200078e00ff */
[-C--:B------:R-:W-:Y:S01]  /*21b0*/  LEA.HI.X.SX32 R77, R77, R0.reuse, 0x1, P1 ;  /* 0x000000004d4d7211 */ /* 0x080fe200008f0eff */
[----:B------:R-:W-:Y:S01]  /*21c0*/  IMAD.IADD R15, R23, 0x1, R15 ;  /* 0x00000001170f7824 */ /* 0x000fe200078e020f */
[----:B------:R-:W-:Y:S02]  /*21d0*/  SHF.L.U32 R16, R5, 0x1, RZ ;  /* 0x0000000105107819 */ /* 0x000fe400000006ff */
[----:B------:R-:W-:-:S02]  /*21e0*/  LEA.HI.X.SX32 R0, R11, R0, 0x1, P2 ;  /* 0x000000000b007211 */ /* 0x000fc400010f0eff */
[----:B------:R-:W-:Y:S02]  /*21f0*/  SHF.L.U64.HI R77, R2, 0x1, R77 ;  /* 0x00000001024d7819 */ /* 0x000fe4000001024d */
[----:B------:R-:W-:Y:S02]  /*2200*/  IADD3 R74, P3, PT, R18, R76, RZ ;  /* 0x0000004c124a7210 */ /* 0x000fe40007f7e0ff */
[----:B------:R-:W-:Y:S02]  /*2210*/  LEA.HI.X R15, R22, R17, R15, 0x1, P0 ;  /* 0x00000011160f7211 */ /* 0x000fe400000f0c0f */
[----:B------:R-:W-:Y:S01]  /*2220*/  IADD3 R52, P1, PT, R18, R16, RZ ;  /* 0x0000001012347210 */ /* 0x000fe20007f3e0ff */
[----:B------:R-:W-:Y:S01]  /*2230*/  IMAD.X R75, R19, 0x1, R77, P3 ;  /* 0x00000001134b7824 */ /* 0x000fe200018e064d */
[----:B------:R-:W-:Y:S02]  /*2240*/  IADD3 R76, P2, PT, R6, R76, RZ ;  /* 0x0000004c064c7210 */ /* 0x000fe40007f5e0ff */
[----:B------:R-:W-:-:S02]  /*2250*/  SHF.L.U64.HI R0, R5, 0x1, R0 ;  /* 0x0000000105007819 */ /* 0x000fc40000010200 */
[----:B------:R-:W-:Y:S01]  /*2260*/  IADD3 R16, P0, PT, R6, R16, RZ ;  /* 0x0000001006107210 */ /* 0x000fe20007f1e0ff */
[----:B------:R-:W-:Y:S01]  /*2270*/  IMAD.X R77, R7, 0x1, R77, P2 ;  /* 0x00000001074d7824 */ /* 0x000fe200010e064d */
[-C--:B------:R-:W-:Y:S02]  /*2280*/  IADD3.X R53, PT, PT, R19, R0.reuse, RZ, P1, !PT ;  /* 0x0000000013357210 */ /* 0x080fe40000ffe4ff */
[----:B------:R-:W-:Y:S02]  /*2290*/  IADD3.X R17, PT, PT, R7, R0, RZ, P0, !PT ;  /* 0x0000000007117210 */ /* 0x000fe400007fe4ff */
[----:B------:R-:W-:-:S07]  /*22a0*/  SHF.R.S32.HI R80, RZ, 0x1f, R93 ;  /* 0x0000001fff507819 */ /* 0x000fce000001145d */
.L_x_7097:
[----:B------:R-:W-:Y:S01]  /*22b0*/  VIADD R89, R89, 0x40 ;  /* 0x0000004059597836 */ /* 0x000fe20000000000 */
[----:B------:R-:W-:Y:S01]  /*22c0*/  BSSY.RECONVERGENT B0, `(.L_x_7061) ;  /* 0x0000011000007945 */ /* 0x000fe20003800200 */
[----:B------:R-:W-:Y:S02]  /*22d0*/  VIADD R91, R91, 0x40 ;  /* 0x000000405b5b7836 */ /* 0x000fe40000000000 */
[----:B------:R-:W-:Y:S01]  /*22e0*/  IMAD.MOV.U32 R73, RZ, RZ, R71 ;  /* 0x000000ffff497224 */ /* 0x000fe200078e0047 */
[-C--:B------:R-:W-:Y:S02]  /*22f0*/  ISETP.GE.AND P0, PT, R96, R89.reuse, PT ;  /* 0x000000596000720c */ /* 0x080fe40003f06270 */
[----:B------:R-:W-:Y:S02]  /*2300*/  ISETP.GE.AND P3, PT, R68, R89, PT ;  /* 0x000000594400720c */ /* 0x000fe40003f66270 */
[-C--:B------:R-:W-:Y:S02]  /*2310*/  ISETP.GE.AND P0, PT, R96, R91.reuse, !P0 ;  /* 0x0000005b6000720c */ /* 0x080fe40004706270 */
[----:B------:R-:W-:Y:S11]  /*2320*/  ISETP.GE.AND P3, PT, R68, R91, !P3 ;  /* 0x0000005b4400720c */ /* 0x000ff60005f66270 */
        /* <DEDUP_REMOVED lines=10> */
.L_x_7062:
[----:B------:R-:W-:Y:S05]  /*23d0*/  BSYNC.RECONVERGENT B0 ;  /* 0x0000000000007941 */ /* 0x000fea0003800200 */
.L_x_7061:
        /* <DEDUP_REMOVED lines=15> */
.L_x_7064:
[----:B------:R-:W-:Y:S05]  /*24d0*/  BSYNC.RECONVERGENT B0 ;  /* 0x0000000000007941 */ /* 0x000fea0003800200 */
.L_x_7063:
[----:B------:R-:W3:Y:S01]  /*24e0*/  LD.E R71, desc[UR4][R84.64+0x130] ;  /* 0x0001300454477980 */ /* 0x000ee2000c101900 */
[----:B------:R-:W-:Y:S01]  /*24f0*/  UMOV UR6, URZ ;  /* 0x000000ff00067c82 */ /* 0x000fe20008000000 */
[----:B------:R-:W-:Y:S01]  /*2500*/  VIADD R87, R87, 0xffffffff ;  /* 0xffffffff57577836 */ /* 0x000fe20000000000 */
[----:B------:R-:W-:Y:S01]  /*2510*/  IADD3 R0, P1, PT, RZ, -UR6, RZ ;  /* 0x80000006ff007c10 */ /* 0x000fe2000ff3e0ff */
[----:B------:R-:W4:Y:S01]  /*2520*/  LD.E R11, desc[UR4][R84.64+0xd0] ;  /* 0x0000d004540b7980 */ /* 0x000f22000c101900 */
[----:B------:R-:W-:Y:S01]  /*2530*/  BSSY.RECONVERGENT B2, `(.L_x_7065) ;  /* 0x00003c5000027945 */ /* 0x000fe20003800200 */
[----:B------:R-:W-:Y:S01]  /*2540*/  IMAD.MOV.U32 R88, RZ, RZ, R82 ;  /* 0x000000ffff587224 */ /* 0x000fe200078e0052 */
[----:B------:R-:W-:Y:S01]  /*2550*/  ISETP.GT.AND P2, PT, R87, R70, PT ;  /* 0x000000465700720c */ /* 0x000fe20003f44270 */
[----:B------:R-:W-:Y:S01]  /*2560*/  VIADD R82, R82, 0xffffffc0 ;  /* 0xffffffc052527836 */ /* 0x000fe20000000000 */
[----:B----4-:R-:W-:Y:S01]  /*2570*/  ISETP.NE.AND P4, PT, R11, RZ, PT ;  /* 0x000000ff0b00720c */ /* 0x010fe20003f85270 */
[----:B---3--:R-:W-:Y:S04]  /*2580*/  IMAD.SHL.U32 R71, R71, 0x40, RZ ;  /* 0x0000004047477824 */ /* 0x008fe800078e00ff */
[----:B------:R-:W-:Y:S05]  /*2590*/  IMAD.X R71, RZ, RZ, ~R71, P1 ;  /* 0x000000ffff477224 */ /* 0x000fea00008e0e47 */
[----:B--2---:R-:W-:Y:S04]  /*25a0*/  SHF.R.S64 R3, R0, 0x1f, R71 ;  /* 0x0000001f00037819 */ /* 0x004fe80000001047 */
        /* <DEDUP_REMOVED lines=14> */
.L_x_7068:
[----:B------:R-:W-:Y:S05]  /*2690*/  BSYNC.RECONVERGENT B0 ;  /* 0x0000000000007941 */ /* 0x000fea0003800200 */
.L_x_7067:
        /* <DEDUP_REMOVED lines=8> */
[----:B--2---:R3:W-:Y:S04]  /*2720*/  @!P1 ST.E.128 desc[UR4][R2.64], R20 ;  /* 0x0000001402009985 */ /* 0x0047e8000c101d04 */
[----:B------:R-:W2:Y:S04]  /*2730*/  @!P0 LD.E.128 R4, desc[UR4][R18.64+0x40] ;  /* 0x0000400412048980 */ /* 0x000ea8000c101d00 */
[----:B--2---:R3:W-:Y:S01]  /*2740*/  @!P0 ST.E.128 desc[UR4][R2.64+0x40], R4 ;  /* 0x0000400402008985 */ /* 0x0047e2000c101d04 */
[----:B------:R-:W-:Y:S11]  /*2750*/  ISETP.GE.AND P0, PT, R9, R125, PT ;  /* 0x0000007d0900720c */ /* 0x000ff60003f06270 */
[----:B------:R-:W-:Y:S02]  /*2760*/  @!UPT UIADD3 URZ, UPT, UPT, URZ, URZ, URZ ;  /* 0x000000fffffff290 */ /* 0x000fe4000fffe0ff */
[----:B------:R-:W-:Y:S05]  /*2770*/  @P0 BRA `(.L_x_7069) ;  /* 0x0000003800800947 */ /* 0x000fea0003800000 */
[----:B---3--:R-:W2:Y:S04]  /*2780*/  LD.E.128 R4, desc[UR4][R18.64+0x80] ;  /* 0x0000800412047980 */ /* 0x008ea8000c101d00 */
[----:B--2---:R4:W-:Y:S01]  /*2790*/  ST.E.128 desc[UR4][R2.64+0x80], R4 ;  /* 0x0000800402007985 */ /* 0x0049e2000c101d04 */
[----:B------:R-:W-:Y:S05]  /*27a0*/  BRA `(.L_x_7069) ;  /* 0x0000003800747947 */ /* 0x000fea0003800000 */
.L_x_7066:
        /* <DEDUP_REMOVED lines=62> */
.L_x_7074:
[----:B------:R-:W-:Y:S05]  /*2b90*/  BSYNC.RECONVERGENT B0 ;  /* 0x0000000000007941 */ /* 0x000fea0003800200 */
.L_x_7073:
        /* <DEDUP_REMOVED lines=52> */
.L_x_7076:
[----:B------:R-:W-:Y:S05]  /*2ee0*/  BSYNC.RECONVERGENT B0 ;  /* 0x0000000000007941 */ /* 0x000fea0003800200 */
.L_x_7075:
        /* <DEDUP_REMOVED lines=51> */
.L_x_7072:
[----:B------:R-:W-:Y:S05]  /*3220*/  BSYNC.RECONVERGENT B1 ;  /* 0x0000000000017941 */ /* 0x000fea0003800200 */
.L_x_7071:
[----:B------:R-:W-:Y:S04]  /*3230*/  BSSY.RECONVERGENT B1, `(.L_x_7077) ;  /* 0x00000ac000017945 */ /* 0x000fe80003800200 */
[----:B------:R-:W-:Y:S05]  /*3240*/  @!P3 BRA `(.L_x_7078) ;  /* 0x0000000800a8b947 */ /* 0x000fea0003800000 */
[----:B-----5:R-:W-:Y:S01]  /*3250*/  ISETP.GE.AND P4, PT, R12, R35, PT ;  /* 0x000000230c00720c */ /* 0x020fe20003f86270 */
[----:B-1----:R-:W-:Y:S01]  /*3260*/  IMAD.SHL.U32 R5, R93, 0x2, RZ ;  /* 0x000000025d057824 */ /* 0x002fe200078e00ff */
[----:B------:R-:W-:Y:S01]  /*3270*/  LEA R40, P1, R83, R14, 0x1 ;  /* 0x0000000e53287211 */ /* 0x000fe200078208ff */
[----:B------:R-:W-:Y:S01]  /*3280*/  BSSY.RECONVERGENT B0, `(.L_x_7079) ;  /* 0x000003e000007945 */ /* 0x000fe20003800200 */
[----:B------:R-:W-:Y:S02]  /*3290*/  SHF.L.U64.HI R3, R93, 0x1, R80 ;  /* 0x000000015d037819 */ /* 0x000fe40000010250 */
[-C--:B------:R-:W-:Y:S02]  /*32a0*/  IADD3 R18, P6, PT, R16, R5.reuse, RZ ;  /* 0x0000000510127210 */ /* 0x080fe40007fde0ff */
[----:B------:R-:W-:Y:S02]  /*32b0*/  IADD3 R36, P5, PT, R52, R5, RZ ;  /* 0x0000000534247210 */ /* 0x000fe40007fbe0ff */
[----:B------:R-:W-:Y:S01]  /*32c0*/  LEA R38, P0, R116, R98, 0x1 ;  /* 0x0000006274267211 */ /* 0x000fe200078008ff */
[----:B------:R-:W-:Y:S01]  /*32d0*/  IMAD.X R19, R17, 0x1, R3, P6 ;  /* 0x0000000111137824 */ /* 0x000fe200030e0603 */
[----:B------:R-:W-:Y:S01]  /*32e0*/  LEA.HI.X R41, R83, R15, R81, 0x1, P1 ;  /* 0x0000000f53297211 */ /* 0x000fe200008f0c51 */
[----:B------:R-:W-:Y:S01]  /*32f0*/  IMAD.X R37, R53, 0x1, R3, P5 ;  /* 0x0000000135257824 */ /* 0x000fe200028e0603 */
        /* <DEDUP_REMOVED lines=54> */
.L_x_7080:
[----:B------:R-:W-:Y:S05]  /*3660*/  BSYNC.RECONVERGENT B0 ;  /* 0x0000000000007941 */ /* 0x000fea0003800200 */
.L_x_7079:
        /* <DEDUP_REMOVED lines=52> */
.L_x_7082:
[----:B------:R-:W-:Y:S05]  /*39b0*/  BSYNC.RECONVERGENT B0 ;  /* 0x0000000000007941 */ /* 0x000fea0003800200 */
.L_x_7081:
        /* <DEDUP_REMOVED lines=51> */
.L_x_7078:
[----:B------:R-:W-:Y:S05]  /*3cf0*/  BSYNC.RECONVERGENT B1 ;  /* 0x0000000000017941 */ /* 0x000fea0003800200 */
.L_x_7077:
[----:B------:R-:W2:Y:S02]  /*3d00*/  LD.E R3, desc[UR4][R84.64+0xd0] ;  /* 0x0000d00454037980 */ /* 0x000ea4000c101900 */
[----:B--2---:R-:W-:Y:S05]  /*3d10*/  IMAD.U32 R3, R3, -0x20, RZ ;  /* 0xffffffe003037824 */ /* 0x004fea00078e00ff */
[C---:B------:R-:W-:Y:S02]  /*3d20*/  LEA R16, P1, R3.reuse, R16, 0x1 ;  /* 0x0000001003107211 */ /* 0x040fe400078208ff */
[C---:B------:R-:W-:Y:S02]  /*3d30*/  LEA R52, P0, R3.reuse, R52, 0x1 ;  /* 0x0000003403347211 */ /* 0x040fe400078008ff */
[C---:B------:R-:W-:Y:S02]  /*3d40*/  LEA.HI.X.SX32 R17, R3.reuse, R17, 0x1, P1 ;  /* 0x0000001103117211 */ /* 0x040fe400008f0eff */
[----:B------:R-:W-:Y:S01]  /*3d50*/  LEA.HI.X.SX32 R53, R3, R53, 0x1, P0 ;  /* 0x0000003503357211 */ /* 0x000fe200000f0eff */
[----:B------:R-:W-:Y:S05]  /*3d60*/  BRA `(.L_x_7069) ;  /* 0x0000002400047947 */ /* 0x000fea0003800000 */
.L_x_7070:
        /* <DEDUP_REMOVED lines=45> */
[----:B------:R-:W-:Y:S02]  /*4040*/  @!P0 HADD2.F32 R31, -RZ, R106.H0_H0 ;  /* 0x2000006aff1f8230 */ /* 0x000fe40000004100 */
[----:B------:R-:W-:Y:S01]  /*4050*/  @!P0 FMUL.FTZ R2, R30, R35 ;  /* 0x000000231e028220 */ /* 0x000fe20000410000 */
        /* <DEDUP_REMOVED lines=8> */
[----:B------:R-:W-:Y:S02]  /*40e0*/  @!P0 HADD2.F32 R24, -RZ, R22.H1_H1 ;  /* 0x30000016ff188230 */ /* 0x000fe40000004100 */
[----:B------:R-:W-:Y:S01]  /*40f0*/  @P1 FADD.FTZ R31, -R31, -RZ ;  /* 0x800000ff1f1f1221 */ /* 0x000fe20000010100 */
[----:B------:R-:W-:Y:S02]  /*4100*/  @!P0 HADD2.F32 R27, -RZ, R106.H1_H1 ;  /* 0x3000006aff1b8230 */ /* 0x000fe40000004100 */
[--C-:B------:R-:W-:Y:S01]  /*4110*/  @!P0 HADD2.F32 R44, -RZ, R46.reuse.H0_H0 ;  /* 0x2000002eff2c8230 */ /* 0x100fe20000004100 */
[----:B------:R-:W-:Y:S01]  /*4120*/  @!P0 F2FP.F16.F32.PACK_AB R51, R2, R0 ;  /* 0x000000000233823e */ /* 0x000fe200000000ff */
[----:B------:R-:W-:Y:S02]  /*4130*/  @!P0 HADD2.F32 R45, -RZ, R46.H1_H1 ;  /* 0x3000002eff2d8230 */ /* 0x000fe40000004100 */
[----:B------:R-:W-:Y:S01]  /*4140*/  @!P0 FMUL.FTZ R5, R26, R31 ;  /* 0x0000001f1a058220 */ /* 0x000fe20000410000 */
[----:B------:R-:W-:Y:S01]  /*4150*/  @!P0 HADD2.F32 R29, -RZ, R21.H0_H0 ;  /* 0x20000015ff1d8230 */ /* 0x000fe20000004100 */
[----:B------:R-:W-:Y:S01]  /*4160*/  @!P0 MOV R56, R51 ;  /* 0x0000003300388202 */ /* 0x000fe20000000f00 */
[----:B------:R-:W-:Y:S02]  /*4170*/  @!P0 HADD2.F32 R22, -RZ, R107.H0_H0 ;  /* 0x2000006bff168230 */ /* 0x000fe40000004100 */
[----:B------:R-:W-:Y:S01]  /*4180*/  @P1 FADD.FTZ R27, -R27, -RZ ;  /* 0x800000ff1b1b1221 */ /* 0x000fe20000010100 */
[--C-:B------:R-:W-:Y:S02]  /*4190*/  @!P0 HADD2.F32 R46, -RZ, R47.reuse.H0_H0 ;  /* 0x2000002fff2e8230 */ /* 0x100fe40000004100 */
[----:B------:R-:W-:Y:S01]  /*41a0*/  @!P0 FMUL.FTZ R3, R29, R34 ;  /* 0x000000221d038220 */ /* 0x000fe20000410000 */
[----:B------:R-:W-:Y:S01]  /*41b0*/  @!P0 HADD2.F32 R48, -RZ, R47.H1_H1 ;  /* 0x3000002fff308230 */ /* 0x000fe20000004100 */
[----:B------:R-:W-:Y:S01]  /*41c0*/  @!P0 MOV R47, R58 ;  /* 0x0000003a002f8202 */ /* 0x000fe20000000f00 */
[----:B------:R-:W-:Y:S02]  /*41d0*/  @!P0 HADD2.F32 R28, -RZ, R21.H1_H1 ;  /* 0x30000015ff1c8230 */ /* 0x000fe40000004100 */
[----:B------:R-:W-:Y:S01]  /*41e0*/  @!P0 FMUL.FTZ R6, R24, R27 ;  /* 0x0000001b18068220 */ /* 0x000fe20000410000 */
[----:B------:R-:W-:Y:S02]  /*41f0*/  @!P0 HADD2.F32 R20, -RZ, R107.H1_H1 ;  /* 0x3000006bff148230 */ /* 0x000fe40000004100 */
[----:B------:R-:W-:Y:S01]  /*4200*/  @P1 FADD.FTZ R22, -R22, -RZ ;  /* 0x800000ff16161221 */ /* 0x000fe20000010100 */
[----:B------:R-:W-:Y:S02]  /*4210*/  @!P0 HADD2.F32 R21, -RZ, R23.H0_H0 ;  /* 0x20000017ff158230 */ /* 0x000fe40000004100 */
[----:B------:R-:W-:Y:S01]  /*4220*/  @!P0 FMUL.FTZ R4, R28, R33 ;  /* 0x000000211c048220 */ /* 0x000fe20000410000 */
[--C-:B------:R-:W-:Y:S02]  /*4230*/  @!P0 HADD2.F32 R40, -RZ, R49.reuse.H0_H0 ;  /* 0x20000031ff288230 */ /* 0x100fe40000004100 */
[----:B------:R-:W-:Y:S01]  /*4240*/  @P1 FADD.FTZ R20, -R20, -RZ ;  /* 0x800000ff14141221 */ /* 0x000fe20000010100 */
[----:B------:R-:W-:Y:S02]  /*4250*/  @!P0 HADD2.F32 R39, -RZ, R49.H1_H1 ;  /* 0x30000031ff278230 */ /* 0x000fe40000004100 */
[----:B------:R-:W-:Y:S01]  /*4260*/  @!P0 FMUL.FTZ R7, R21, R22 ;  /* 0x0000001615078220 */ /* 0x000fe20000410000 */
[----:B------:R-:W-:Y:S02]  /*4270*/  @!P0 HADD2.F32 R23, -RZ, R23.H1_H1 ;  /* 0x30000017ff178230 */ /* 0x000fe40000004100 */
[----:B------:R-:W-:Y:S01]  /*4280*/  @!P0 FFMA.FTZ R3, R40, R42, R3 ;  /* 0x0000002a28038223 */ /* 0x000fe20000010003 */
[--C-:B------:R-:W-:Y:S02]  /*4290*/  @!P0 HADD2.F32 R36, -RZ, R47.reuse.H0_H0 ;  /* 0x2000002fff248230 */ /* 0x100fe40000004100 */
[----:B------:R-:W-:Y:S01]  /*42a0*/  @!P0 FFMA.FTZ R4, R39, R43, R4 ;  /* 0x0000002b27048223 */ /* 0x000fe20000010004 */
[----:B------:R-:W-:Y:S02]  /*42b0*/  @!P0 HADD2.F32 R41, -RZ, R47.H1_H1 ;  /* 0x3000002fff298230 */ /* 0x000fe40000004100 */
[----:B------:R-:W-:Y:S01]  /*42c0*/  @!P0 FMUL.FTZ R8, R23, R20 ;  /* 0x0000001417088220 */ /* 0x000fe20000410000 */
[--C-:B------:R-:W-:Y:S02]  /*42d0*/  @!P0 HADD2.F32 R38, -RZ, R50.reuse.H0_H0 ;  /* 0x20000032ff268230 */ /* 0x100fe40000004100 */
        /* <DEDUP_REMOVED lines=12> */
.L_x_7086:
[----:B------:R-:W-:Y:S05]  /*43a0*/  BSYNC.RECONVERGENT B0 ;  /* 0x0000000000007941 */ /* 0x000fea0003800200 */
.L_x_7085:
        /* <DEDUP_REMOVED lines=28> */
[----:B------:R-:W-:Y:S01]  /*4570*/  @!P0 HADD2.F32 R26, -RZ, R22.H0_H0 ;  /* 0x20000016ff1a8230 */ /* 0x000fe20000004100 */
        /* <DEDUP_REMOVED lines=22> */
[--C-:B------:R-:W-:Y:S02]  /*46e0*/  @!P0 HADD2.F32 R44, -RZ, R46.reuse.H0_H0 ;  /* 0x2000002eff2c8230 */ /* 0x100fe40000004100 */
[----:B------:R-:W-:Y:S01]  /*46f0*/  @P1 FADD.FTZ R31, -R31, -RZ ;  /* 0x800000ff1f1f1221 */ /* 0x000fe20000010100 */
[----:B------:R-:W-:Y:S01]  /*4700*/  @!P0 HADD2.F32 R45, -RZ, R46.H1_H1 ;  /* 0x3000002eff2d8230 */ /* 0x000fe20000004100 */
[----:B------:R-:W-:Y:S01]  /*4710*/  @!P0 F2FP.F16.F32.PACK_AB R51, R2, R0 ;  /* 0x000000000233823e */ /* 0x000fe200000000ff */
[----:B------:R-:W-:Y:S02]  /*4720*/  @!P0 HADD2.F32 R29, -RZ, R21.H0_H0 ;  /* 0x20000015ff1d8230 */ /* 0x000fe40000004100 */
[----:B------:R-:W-:Y:S01]  /*4730*/  @!P0 FMUL.FTZ R5, R26, R31 ;  /* 0x0000001f1a058220 */ /* 0x000fe20000410000 */
[----:B------:R-:W-:Y:S01]  /*4740*/  @!P0 HADD2.F32 R22, -RZ, R107.H0_H0 ;  /* 0x2000006bff168230 */ /* 0x000fe20000004100 */
[----:B------:R-:W-:Y:S01]  /*4750*/  @!P0 MOV R56, R51 ;  /* 0x0000003300388202 */ /* 0x000fe20000000f00 */
[--C-:B------:R-:W-:Y:S02]  /*4760*/  @!P0 HADD2.F32 R46, -RZ, R47.reuse.H0_H0 ;  /* 0x2000002fff2e8230 */ /* 0x100fe40000004100 */
[----:B------:R-:W-:Y:S01]  /*4770*/  @!P0 FMUL.FTZ R3, R29, R34 ;  /* 0x000000221d038220 */ /* 0x000fe20000410000 */
[----:B------:R-:W-:Y:S01]  /*4780*/  @!P0 HADD2.F32 R48, -RZ, R47.H1_H1 ;  /* 0x3000002fff308230 */ /* 0x000fe20000004100 */
[----:B------:R-:W-:Y:S01]  /*4790*/  @!P0 MOV R47, R58 ;  /* 0x0000003a002f8202 */ /* 0x000fe20000000f00 */
[----:B------:R-:W-:Y:S02]  /*47a0*/  @!P0 HADD2.F32 R28, -RZ, R21.H1_H1 ;  /* 0x30000015ff1c8230 */ /* 0x000fe40000004100 */
[----:B------:R-:W-:Y:S01]  /*47b0*/  @P1 FADD.FTZ R27, -R27, -RZ ;  /* 0x800000ff1b1b1221 */ /* 0x000fe20000010100 */
        /* <DEDUP_REMOVED lines=28> */
.L_x_7088:
[----:B------:R-:W-:Y:S05]  /*4980*/  BSYNC.RECONVERGENT B0 ;  /* 0x0000000000007941 */ /* 0x000fea0003800200 */
.L_x_7087:
        /* <DEDUP_REMOVED lines=92> */
.L_x_7084:
[----:B------:R-:W-:Y:S05]  /*4f50*/  BSYNC.RECONVERGENT B1 ;  /* 0x0000000000017941 */ /* 0x000fea0003800200 */
.L_x_7083:
[----:B------:R-:W-:Y:S04]  /*4f60*/  BSSY.RECONVERGENT B1, `(.L_x_7089) ;  /* 0x000011b000017945 */ /* 0x000fe80003800200 */
[----:B------:R-:W-:Y:S05]  /*4f70*/  @!P3 BRA `(.L_x_7090) ;  /* 0x000000100064b947 */ /* 0x000fea0003800000 */
[-C--:B-----5:R-:W-:Y:S01]  /*4f80*/  ISETP.GE.AND P3, PT, R12, R103.reuse, PT ;  /* 0x000000670c00720c */ /* 0x0a0fe20003f66270 */
[----:B------:R-:W-:Y:S01]  /*4f90*/  BSSY.RECONVERGENT B0, `(.L_x_7091) ;  /* 0x0000060000007945 */ /* 0x000fe20003800200 */
[C---:B------:R-:W-:Y:S02]  /*4fa0*/  LEA R26, P1, R83.reuse, R14, 0x1 ;  /* 0x0000000e531a7211 */ /* 0x040fe400078208ff */
[----:B------:R-:W-:Y:S02]  /*4fb0*/  LEA R108, P0, R116, R98, 0x1 ;  /* 0x00000062746c7211 */ /* 0x000fe400078008ff */
[----:B------:R-:W-:Y:S02]  /*4fc0*/  ISETP.GE.AND P4, PT, R10, R103, PT ;  /* 0x000000670a00720c */ /* 0x000fe40003f86270 */
[----:B------:R-:W-:Y:S02]  /*4fd0*/  LEA.HI.X R27, R83, R15, R81, 0x1, P1 ;  /* 0x0000000f531b7211 */ /* 0x000fe400008f0c51 */
[----:B------:R-:W-:Y:S03]  /*4fe0*/  LEA.HI.X R109, R116, R99, R117, 0x1, P0 ;  /* 0x00000063746d7211 */ /* 0x000fe600000f0c75 */
[----:B------:R-:W-:Y:S06]  /*4ff0*/  @P3 BRA `(.L_x_7092) ;  /* 0x0000000400643947 */ /* 0x000fec0003800000 */
        /* <DEDUP_REMOVED lines=41> */
[----:B------:R-:W-:Y:S01]  /*5290*/  @P1 FADD.FTZ R33, -R33, -RZ ;  /* 0x800000ff21211221 */ /* 0x000fe20000010100 */
[----:B------:R-:W-:Y:S02]  /*52a0*/  @!P0 HADD2.F32 R31, -RZ, R21.H0_H0 ;  /* 0x20000015ff1f8230 */ /* 0x000fe40000004100 */
[----:B------:R-:W-:Y:S01]  /*52b0*/  @P1 FADD.FTZ R29, -R29, -RZ ;  /* 0x800000ff1d1d1221 */ /* 0x000fe20000010100 */
[----:B------:R-:W-:Y:S02]  /*52c0*/  @!P0 HADD2.F32 R22, -RZ, R107.H0_H0 ;  /* 0x2000006bff168230 */ /* 0x000fe40000004100 */
[----:B------:R-:W-:Y:S01]  /*52d0*/  @!P0 FFMA.FTZ R0, R41, R38, R0 ;  /* 0x0000002629008223 */ /* 0x000fe20000010000 */
[--C-:B------:R-:W-:Y:S02]  /*52e0*/  @!P0 HADD2.F32 R44, -RZ, R49.reuse.H0_H0 ;  /* 0x20000031ff2c8230 */ /* 0x100fe40000004100 */
[----:B------:R-:W-:Y:S01]  /*52f0*/  @!P0 FMUL.FTZ R3, R31, R36 ;  /* 0x000000241f038220 */ /* 0x000fe20000410000 */
[----:B------:R-:W-:Y:S01]  /*5300*/  @!P0 HADD2.F32 R45, -RZ, R49.H1_H1 ;  /* 0x30000031ff2d8230 */ /* 0x000fe20000004100 */
[----:B------:R-:W-:Y:S01]  /*5310*/  @!P0 MOV R49, R58 ;  /* 0x0000003a00318202 */ /* 0x000fe20000000f00 */
[----:B------:R-:W-:Y:S02]  /*5320*/  @!P0 HADD2.F32 R30, -RZ, R21.H1_H1 ;  /* 0x30000015ff1e8230 */ /* 0x000fe40000004100 */
[----:B------:R-:W-:Y:S01]  /*5330*/  @!P0 FMUL.FTZ R5, R28, R33 ;  /* 0x000000211c058220 */ /* 0x000fe20000410000 */
[----:B------:R-:W-:Y:S02]  /*5340*/  @!P0 HADD2.F32 R20, -RZ, R107.H1_H1 ;  /* 0x3000006bff148230 */ /* 0x000fe40000004100 */
[----:B------:R-:W-:Y:S01]  /*5350*/  @!P0 FMUL.FTZ R6, R24, R29 ;  /* 0x0000001d18068220 */ /* 0x000fe20000410000 */
[----:B------:R-:W-:Y:S02]  /*5360*/  @!P0 HADD2.F32 R40, -RZ, R48.H1_H1 ;  /* 0x30000030ff288230 */ /* 0x000fe40000004100 */
[----:B------:R-:W-:Y:S01]  /*5370*/  @!P0 FMUL.FTZ R4, R30, R35 ;  /* 0x000000231e048220 */ /* 0x000fe20000410000 */
[--C-:B------:R-:W-:Y:S02]  /*5380*/  @!P0 HADD2.F32 R46, -RZ, R50.reuse.H0_H0 ;  /* 0x20000032ff2e8230 */ /* 0x100fe40000004100 */
[----:B------:R-:W-:Y:S01]  /*5390*/  @P1 FADD.FTZ R22, -R22, -RZ ;  /* 0x800000ff16161221 */ /* 0x000fe20000010100 */
[----:B------:R-:W-:Y:S02]  /*53a0*/  @!P0 HADD2.F32 R47, -RZ, R50.H1_H1 ;  /* 0x30000032ff2f8230 */ /* 0x000fe40000004100 */
[----:B------:R-:W-:Y:S01]  /*53b0*/  @!P0 FFMA.FTZ R2, R43, R40, R2 ;  /* 0x000000282b028223 */ /* 0x000fe20000010002 */
[--C-:B------:R-:W-:Y:S02]  /*53c0*/  @!P0 HADD2.F32 R48, -RZ, R51.reuse.H0_H0 ;  /* 0x20000033ff308230 */ /* 0x100fe40000004100 */
[----:B------:R-:W-:Y:S01]  /*53d0*/  @P1 FADD.FTZ R20, -R20, -RZ ;  /* 0x800000ff14141221 */ /* 0x000fe20000010100 */
[----:B------:R-:W-:Y:S01]  /*53e0*/  @!P0 HADD2.F32 R50, -RZ, R51.H1_H1 ;  /* 0x30000033ff328230 */ /* 0x000fe20000004100 */
[----:B------:R-:W-:Y:S01]  /*53f0*/  @!P0 MOV R51, R59 ;  /* 0x0000003b00338202 */ /* 0x000fe20000000f00 */
[--C-:B------:R-:W-:Y:S01]  /*5400*/  @!P0 HADD2.F32 R42, -RZ, R54.reuse.H0_H0 ;  /* 0x20000036ff2a8230 */ /* 0x100fe20000004100 */
[----:B------:R-:W-:Y:S01]  /*5410*/  @!P0 F2FP.F16.F32.PACK_AB R90, R2, R0 ;  /* 0x00000000025a823e */ /* 0x000fe200000000ff */
[--C-:B------:R-:W-:Y:S02]  /*5420*/  @!P0 HADD2.F32 R21, -RZ, R23.reuse.H0_H0 ;  /* 0x20000017ff158230 */ /* 0x100fe40000004100 */
[----:B------:R-:W-:Y:S01]  /*5430*/  @!P0 HADD2.F32 R41, -RZ, R54.H1_H1 ;  /* 0x30000036ff298230 */ /* 0x000fe20000004100 */
[----:B------:R-:W-:Y:S01]  /*5440*/  @!P0 MOV R56, R90 ;  /* 0x0000005a00388202 */ /* 0x000fe20000000f00 */
        /* <DEDUP_REMOVED lines=20> */
.L_x_7092:
[----:B------:R-:W-:Y:S05]  /*5590*/  BSYNC.RECONVERGENT B0 ;  /* 0x0000000000007941 */ /* 0x000fea0003800200 */
.L_x_7091:
        /* <DEDUP_REMOVED lines=92> */
.L_x_7094:
[----:B------:R-:W-:Y:S05]  /*5b60*/  BSYNC.RECONVERGENT B0 ;  /* 0x0000000000007941 */ /* 0x000fea0003800200 */
.L_x_7093:
        /* <DEDUP_REMOVED lines=90> */
.L_x_7090:
[----:B------:R-:W-:Y:S05]  /*6110*/  BSYNC.RECONVERGENT B1 ;  /* 0x0000000000017941 */ /* 0x000fea0003800200 */
.L_x_7089:
[----:B------:R-:W3:Y:S02]  /*6120*/  LD.E R3, desc[UR4][R84.64+0xd0] ;  /* 0x0000d00454037980 */ /* 0x000ee4000c101900 */
[----:B---3--:R-:W-:Y:S05]  /*6130*/  IMAD.U32 R3, R3, -0x20, RZ ;  /* 0xffffffe003037824 */ /* 0x008fea00078e00ff */
[C---:B------:R-:W-:Y:S02]  /*6140*/  LEA R76, P1, R3.reuse, R76, 0x1 ;  /* 0x0000004c034c7211 */ /* 0x040fe400078208ff */
[C---:B------:R-:W-:Y:S02]  /*6150*/  LEA R74, P0, R3.reuse, R74, 0x1 ;  /* 0x0000004a034a7211 */ /* 0x040fe400078008ff */
[C---:B------:R-:W-:Y:S02]  /*6160*/  LEA.HI.X.SX32 R77, R3.reuse, R77, 0x1, P1 ;  /* 0x0000004d034d7211 */ /* 0x040fe400008f0eff */
[----:B------:R-:W-:Y:S09]  /*6170*/  LEA.HI.X.SX32 R75, R3, R75, 0x1, P0 ;  /* 0x0000004b034b7211 */ /* 0x000ff200000f0eff */
.L_x_7069:
[----:B------:R-:W-:Y:S05]  /*6180*/  BSYNC.RECONVERGENT B2 ;  /* 0x0000000000027941 */ /* 0x000fea0003800200 */
.L_x_7065:
[----:B------:R-:W-:Y:S01]  /*6190*/  ISETP.NE.U32.AND P4, PT, R132, RZ, PT ;  /* 0x000000ff8400720c */ /* 0x000fe20003f85070 */
[----:B-1234-:R-:W2:Y:S01]  /*61a0*/  LD.E R5, desc[UR4][R84.64+0x128] ;  /* 0x0001280454057980 */ /* 0x01eea2000c101900 */
[----:B------:R-:W-:Y:S01]  /*61b0*/  UMOV UR6, URZ ;  /* 0x000000ff00067c82 */ /* 0x000fe20008000000 */
[----:B------:R-:W-:Y:S01]  /*61c0*/  BSSY.RECONVERGENT B0, `(.L_x_7095) ;  /* 0x0000064000007945 */ /* 0x000fe20003800200 */
[----:B------:R-:W-:Y:S02]  /*61d0*/  ISETP.NE.AND.EX P4, PT, R133, RZ, PT, P4 ;  /* 0x000000ff8500720c */ /* 0x000fe40003f85340 */
[----:B------:R-:W-:Y:S11]  /*61e0*/  IADD3 R2, P0, PT, RZ, -UR6, RZ ;  /* 0x80000006ff027c10 */ /* 0x000ff6000ff1e0ff */
[----:B------:R-:W3:Y:S04]  /*61f0*/  @!P4 LD.E R3, desc[UR4][R84.64+0x38] ;  /* 0x000038045403c980 */ /* 0x000ee8000c101900 */
[----:B------:R-:W4:Y:S02]  /*6200*/  @!P4 LD.E R0, desc[UR4][R84.64+0x40] ;  /* 0x000040045400c980 */ /* 0x000f24000c101900 */
[----:B----4-:R-:W-:Y:S02]  /*6210*/  @!P4 IMAD.SHL.U32 R0, R0, 0x40, RZ ;  /* 0x000000400000c824 */ /* 0x010fe400078e00ff */
[----:B---3--:R-:W-:Y:S02]  /*6220*/  @!P4 IMAD.SHL.U32 R3, R3, 0x40, RZ ;  /* 0x000000400303c824 */ /* 0x008fe400078e00ff */
[----:B--2---:R-:W-:Y:S02]  /*6230*/  IMAD.SHL.U32 R5, R5, 0x40, RZ ;  /* 0x0000004005057824 */ /* 0x004fe400078e00ff */
[----:B------:R-:W-:Y:S02]  /*6240*/  @!P4 IMAD.X R3, RZ, RZ, ~R3, P0 ;  /* 0x000000ffff03c224 */ /* 0x000fe400000e0e03 */
[----:B------:R-:W-:Y:S02]  /*6250*/  IMAD.X R5, RZ, RZ, ~R5, P0 ;  /* 0x000000ffff057224 */ /* 0x000fe400000e0e05 */
[----:B------:R-:W-:Y:S01]  /*6260*/  @!P4 IMAD.X R0, RZ, RZ, ~R0, P0 ;  /* 0x000000ffff00c224 */ /* 0x000fe200000e0e00 */
[C---:B------:R-:W-:Y:S02]  /*6270*/  @!P4 SHF.R.S64 R11, R2.reuse, 0x1f, R3 ;  /* 0x0000001f020bc819 */ /* 0x040fe40000001003 */
[C---:B------:R-:W-:Y:S02]  /*6280*/  SHF.R.S64 R19, R2.reuse, 0x1f, R5 ;  /* 0x0000001f02137819 */ /* 0x040fe40000001005 */
[----:B------:R-:W-:Y:S02]  /*6290*/  @!P4 SHF.R.S64 R7, R2, 0x1f, R0 ;  /* 0x0000001f0207c819 */ /* 0x000fe40000001000 */
[----:B------:R-:W-:Y:S02]  /*62a0*/  @!P4 IADD3 R2, P0, PT, R98, R11, RZ ;  /* 0x0000000b6202c210 */ /* 0x000fe40007f1e0ff */
[----:B------:R-:W-:Y:S02]  /*62b0*/  IADD3 R14, P3, PT, R14, R19, RZ ;  /* 0x000000130e0e7210 */ /* 0x000fe40007f7e0ff */
[----:B------:R-:W-:Y:S01]  /*62c0*/  @!P4 LEA.HI.X.SX32 R3, R3, R99, 0x1, P0 ;  /* 0x000000630303c211 */ /* 0x000fe200000f0eff */
[----:B------:R-:W-:Y:S01]  /*62d0*/  @!P4 IMAD.MOV.U32 R98, RZ, RZ, R2 ;  /* 0x000000ffff62c224 */ /* 0x000fe200078e0002 */
[----:B------:R-:W-:Y:S02]  /*62e0*/  @!P4 IADD3 R78, P1, PT, R7, R78, RZ ;  /* 0x0000004e074ec210 */ /* 0x000fe40007f3e0ff */
[----:B------:R-:W-:Y:S01]  /*62f0*/  LEA.HI.X.SX32 R15, R5, R15, 0x1, P3 ;  /* 0x0000000f050f7211 */ /* 0x000fe200018f0eff */
[----:B------:R-:W-:Y:S01]  /*6300*/  @!P4 IMAD.MOV.U32 R99, RZ, RZ, R3 ;  /* 0x000000ffff63c224 */ /* 0x000fe200078e0003 */
[----:B------:R-:W-:Y:S01]  /*6310*/  @!P4 LEA.HI.X.SX32 R79, R0, R79, 0x1, P1 ;  /* 0x0000004f004fc211 */ /* 0x000fe200008f0eff */
[----:B------:R-:W-:Y:S08]  /*6320*/  @!P4 BRA `(.L_x_7096) ;  /* 0x000000040034c947 */ /* 0x000ff00003800000 */
        /* <DEDUP_REMOVED lines=77> */
.L_x_7096:
[----:B------:R-:W-:Y:S05]  /*6800*/  BSYNC.RECONVERGENT B0 ;  /* 0x0000000000007941 */ /* 0x000fea0003800200 */
.L_x_7095:
[----:B------:R-:W-:Y:S05]  /*6810*/  @P2 BRA `(.L_x_7097) ;  /* 0xffffffb800a42947 */ /* 0x000fea000383ffff */
.L_x_7060:
[----:B------:R-:W-:Y:S05]  /*6820*/  WARPSYNC.ALL ;  /* 0x0000000000007948 */ /* 0x000fea0003800000 */
[----:B------:R-:W-:Y:S06]  /*6830*/  BAR.SYNC.DEFER_BLOCKING 0x0 ;  /* 0x0000000000007b1d */ /* 0x000fec0000010000 */
[----:B------:R-:W2:Y:S01]  /*6840*/  LD.E R3, desc[UR4][R84.64+0xd0] ;  /* 0x0000d00454037980 */ /* 0x000ea2000c101900 */
[----:B------:R-:W-:Y:S01]  /*6850*/  BSSY.RECONVERGENT B3, `(.L_x_7098) ;  /* 0x00003a5000037945 */ /* 0x000fe20003800200 */
[----:B------:R-:W-:-:S02]  /*6860*/  SHF.L.U32 R108, R60, 0x2, RZ ;  /* 0x000000023c6c7819 */ /* 0x000fc400000006ff */
        /* <DEDUP_REMOVED lines=25> */
.L_x_7102:
[----:B------:R3:W-:Y:S02]  /*6a00*/  STS.128 [R61+0x2000], RZ ;  /* 0x002000ff3d007388 */ /* 0x0007e40000000c00 */
.L_x_7101:
[----:B------:R-:W-:Y:S05]  /*6a10*/  BSYNC.RECONVERGENT B0 ;  /* 0x0000000000007941 */ /* 0x000fea0003800200 */
.L_x_7100:
        /* <DEDUP_REMOVED lines=24> */
.L_x_7104:
[----:B------:R1:W-:Y:S01]  /*6ba0*/  STS.128 [R61+0x2800], RZ ;  /* 0x002800ff3d007388 */ /* 0x0003e20000000c00 */
[----:B------:R-:W-:Y:S05]  /*6bb0*/  BRA `(.L_x_7103) ;  /* 0x0000003400b87947 */ /* 0x000fea0003800000 */
.L_x_7099:
[----:B------:R-:W2:Y:S04]  /*6bc0*/  LD.E.64 R4, desc[UR4][R84.64+0xf0] ;  /* 0x0000f00454047980 */ /* 0x000ea8000c101b00 */
[----:B------:R-:W3:Y:S04]  /*6bd0*/  LD.E.U8 R0, desc[UR4][R84.64+0x1b3] ;  /* 0x0001b30454007980 */ /* 0x000ee8000c101100 */
[----:B------:R1:W5:Y:S04]  /*6be0*/  LD.E.64 R14, desc[UR4][R84.64+0x148] ;  /* 0x00014804540e7980 */ /* 0x000368000c101b00 */
[----:B------:R1:W5:Y:S01]  /*6bf0*/  LD.E.64 R32, desc[UR4][R84.64+0x150] ;  /* 0x0001500454207980 */ /* 0x000362000c101b00 */
[----:B--2---:R-:W-:-:S04]  /*6c00*/  ISETP.NE.U32.AND P1, PT, R4, RZ, PT ;  /* 0x000000ff0400720c */ /* 0x004fc80003f25070 */
[----:B------:R-:W-:-:S13]  /*6c10*/  ISETP.NE.AND.EX P1, PT, R5, RZ, PT, P1 ;  /* 0x000000ff0500720c */ /* 0x000fda0003f25310 */
[----:B------:R-:W-:Y:S01]  /*6c20*/  @P1 IADD3 R6, P0, PT, R4, R66, RZ ;  /* 0x0000004204061210 */ /* 0x000fe20007f1e0ff */
[----:B------:R-:W-:-:S04]  /*6c30*/  IMAD.MOV.U32 R4, RZ, RZ, RZ ;  /* 0x000000ffff047224 */ /* 0x000fc800078e00ff */
[----:B------:R-:W-:-:S05]  /*6c40*/  @P1 IMAD.X R7, R5, 0x1, R64, P0 ;  /* 0x0000000105071824 */ /* 0x000fca00000e0640 */
[----:B------:R-:W2:Y:S01]  /*6c50*/  @P1 LD.E R4, desc[UR4][R6.64] ;  /* 0x0000000406041980 */ /* 0x000ea2000c101900 */
[----:B------:R-:W-:-:S04]  /*6c60*/  LEA.HI R25, R3, R3, RZ, 0x1 ;  /* 0x0000000303197211 */ /* 0x000fc800078f08ff */
[----:B------:R-:W-:Y:S02]  /*6c70*/  SHF.R.S32.HI R25, RZ, 0x1, R25 ;  /* 0x00000001ff197819 */ /* 0x000fe40000011419 */
[----:B---3--:R-:W-:Y:S02]  /*6c80*/  ISETP.NE.AND P2, PT, R0, RZ, PT ;  /* 0x000000ff0000720c */ /* 0x008fe40003f45270 */
[----:B------:R-:W-:Y:S01]  /*6c90*/  LOP3.LUT R2, R108, 0xc, RZ, 0xc0, !PT ;  /* 0x0000000c6c027812 */ /* 0x000fe200078ec0ff */
        /* <DEDUP_REMOVED lines=29> */
[----:B-----5:R-:W-:Y:S02]  /*6e70*/  HADD2.F32 R25, -RZ, R17.H1_H1 ;  /* 0x30000011ff197230 */ /* 0x020fe40000004100 */
[----:B------:R-:W-:Y:S02]  /*6e80*/  HADD2.F32 R23, -RZ, R19.H1_H1 ;  /* 0x30000013ff177230 */ /* 0x000fe40000004100 */
[----:B------:R-:W-:Y:S02]  /*6e90*/  HADD2.F32 R22, -RZ, R17.H0_H0 ;  /* 0x20000011ff167230 */ /* 0x000fe40000004100 */
        /* <DEDUP_REMOVED lines=8> */
[-C--:B------:R-:W-:Y:S01]  /*6f20*/  FMUL.FTZ R25, R25, R17.reuse ;  /* 0x0000001119197220 */ /* 0x080fe20000410000 */
[----:B------:R-:W-:Y:S01]  /*6f30*/  FFMA.FTZ R27, R22, R17, -R27 ;  /* 0x00000011161b7223 */ /* 0x000fe2000001081b */
[-C--:B------:R-:W-:Y:S01]  /*6f40*/  FMUL.FTZ R23, R23, R8.reuse ;  /* 0x0000000817177220 */ /* 0x080fe20000410000 */
[----:B------:R-:W-:Y:S01]  /*6f50*/  FFMA.FTZ R19, R24, R8, -R19 ;  /* 0x0000000818137223 */ /* 0x000fe20000010813 */
[----:B------:R-:W-:Y:S02]  /*6f60*/  HADD2.F32 R17, -RZ, R16.H1_H1 ;  /* 0x30000010ff117230 */ /* 0x000fe40000004100 */
[----:B------:R-:W-:Y:S01]  /*6f70*/  FFMA.FTZ R2, R22, R2, R25 ;  /* 0x0000000216027223 */ /* 0x000fe20000010019 */
[----:B------:R-:W-:Y:S02]  /*6f80*/  HADD2.F32 R4, -RZ, R4.H0_H0 ;  /* 0x20000004ff047230 */ /* 0x000fe40000004100 */
[----:B------:R-:W-:Y:S01]  /*6f90*/  FFMA.FTZ R0, R24, R0, R23 ;  /* 0x0000000018007223 */ /* 0x000fe20000010017 */
[----:B------:R-:W-:-:S02]  /*6fa0*/  HADD2.F32 R5, -RZ, R5.H0_H0 ;  /* 0x20000005ff057230 */ /* 0x000fc40000004100 */
[C---:B------:R-:W-:Y:S01]  /*6fb0*/  FMUL.FTZ R25, R17.reuse, R6 ;  /* 0x0000000611197220 */ /* 0x040fe20000410000 */
[----:B------:R-:W-:Y:S01]  /*6fc0*/  HADD2.F32 R8, -RZ, R18.H1_H1 ;  /* 0x30000012ff087230 */ /* 0x000fe20000004100 */
[----:B------:R-:W-:Y:S01]  /*6fd0*/  F2FP.F16.F32.PACK_AB R2, R2, R27 ;  /* 0x0000001b0202723e */ /* 0x000fe200000000ff */
        /* <DEDUP_REMOVED lines=10> */
[----:B------:R-:W-:-:S03]  /*7080*/  FFMA.FTZ R8, R18, R5, R8 ;  /* 0x0000000512087223 */ /* 0x000fc60000010008 */
[----:B------:R-:W-:Y:S02]  /*7090*/  F2FP.F16.F32.PACK_AB R16, R25, R16 ;  /* 0x000000101910723e */ /* 0x000fe400000000ff */
[----:B------:R-:W-:Y:S02]  /*70a0*/  F2FP.F16.F32.PACK_AB R18, R8, R17 ;  /* 0x000000110812723e */ /* 0x000fe400000000ff */
[----:B------:R-:W-:Y:S02]  /*70b0*/  MOV R17, R2 ;  /* 0x0000000200117202 */ /* 0x000fe40000000f00 */
.L_x_7111:
[----:B------:R-:W-:Y:S05]  /*70c0*/  BSYNC.RECONVERGENT B0 ;  /* 0x0000000000007941 */ /* 0x000fea0003800200 */
.L_x_7110:
[----:B-----5:R-:W-:Y:S01]  /*70d0*/  IMAD.MOV.U32 R6, RZ, RZ, R18 ;  /* 0x000000ffff067224 */ /* 0x020fe200078e0012 */
[----:B------:R-:W-:Y:S01]  /*70e0*/  MOV R4, R16 ;  /* 0x0000001000047202 */ /* 0x000fe20000000f00 */
[----:B------:R-:W-:Y:S01]  /*70f0*/  IMAD.MOV.U32 R7, RZ, RZ, R19 ;  /* 0x000000ffff077224 */ /* 0x000fe200078e0013 */
[----:B------:R-:W-:Y:S02]  /*7100*/  MOV R5, R17 ;  /* 0x0000001100057202 */ /* 0x000fe40000000f00 */
.L_x_7109:
[----:B------:R-:W-:Y:S05]  /*7110*/  BSYNC.RECONVERGENT B1 ;  /* 0x0000000000017941 */ /* 0x000fea0003800200 */
.L_x_7108:
        /* <DEDUP_REMOVED lines=11> */
[----:B-----5:R-:W-:Y:S02]  /*71d0*/  HADD2.F32 R25, -RZ, R17.H1_H1 ;  /* 0x30000011ff197230 */ /* 0x020fe40000004100 */
[----:B------:R-:W-:Y:S02]  /*71e0*/  HADD2.F32 R23, -RZ, R19.H1_H1 ;  /* 0x30000013ff177230 */ /* 0x000fe40000004100 */
[----:B------:R-:W-:Y:S02]  /*71f0*/  HADD2.F32 R22, -RZ, R17.H0_H0 ;  /* 0x20000011ff167230 */ /* 0x000fe40000004100 */
        /* <DEDUP_REMOVED lines=34> */
.L_x_7115:
[----:B------:R-:W-:Y:S05]  /*7420*/  BSYNC.RECONVERGENT B0 ;  /* 0x0000000000007941 */ /* 0x000fea0003800200 */
.L_x_7114:
[----:B-----5:R1:W-:Y:S02]  /*7430*/  STS.128 [R61+0x1000], R16 ;  /* 0x001000103d007388 */ /* 0x0203e40000000c00 */
.L_x_7113:
[----:B------:R-:W-:Y:S05]  /*7440*/  BSYNC.RECONVERGENT B1 ;  /* 0x0000000000017941 */ /* 0x000fea0003800200 */
.L_x_7112:
        /* <DEDUP_REMOVED lines=46> */
.L_x_7117:
[----:B------:R-:W-:Y:S05]  /*7730*/  BSYNC.RECONVERGENT B0 ;  /* 0x0000000000007941 */ /* 0x000fea0003800200 */
.L_x_7116:
[----:B-----5:R1:W-:Y:S02]  /*7740*/  STS.128 [R61+0x2000], R16 ;  /* 0x002000103d007388 */ /* 0x0203e40000000c00 */
.L_x_7107:
[----:B------:R-:W-:Y:S05]  /*7750*/  BSYNC.RECONVERGENT B2 ;  /* 0x0000000000027941 */ /* 0x000fea0003800200 */
.L_x_7106:
        /* <DEDUP_REMOVED lines=52> */
.L_x_7121:
[----:B------:R-:W-:Y:S05]  /*7aa0*/  BSYNC.RECONVERGENT B0 ;  /* 0x0000000000007941 */ /* 0x000fea0003800200 */
.L_x_7120:
[----:B-----5:R1:W-:Y:S02]  /*7ab0*/  STS.128 [R61+0x800], R16 ;  /* 0x000800103d007388 */ /* 0x0203e40000000c00 */
.L_x_7119:
[----:B------:R-:W-:Y:S05]  /*7ac0*/  BSYNC.RECONVERGENT B1 ;  /* 0x0000000000017941 */ /* 0x000fea0003800200 */
.L_x_7118:
        /* <DEDUP_REMOVED lines=47> */
.L_x_7125:
[----:B------:R-:W-:Y:S05]  /*7dc0*/  BSYNC.RECONVERGENT B0 ;  /* 0x0000000000007941 */ /* 0x000fea0003800200 */
.L_x_7124:
[----:B-----5:R1:W-:Y:S02]  /*7dd0*/  STS.128 [R61+0x1800], R16 ;  /* 0x001800103d007388 */ /* 0x0203e40000000c00 */
.L_x_7123:
[----:B------:R-:W-:Y:S05]  /*7de0*/  BSYNC.RECONVERGENT B1 ;  /* 0x0000000000017941 */ /* 0x000fea0003800200 */
.L_x_7122:
        /* <DEDUP_REMOVED lines=9> */
[----:B-1---5:R-:W-:Y:S01]  /*7e80*/  MOV R23, R17 ;  /* 0x0000001100177202 */ /* 0x022fe20000000f00 */
[--C-:B------:R-:W-:Y:S02]  /*7e90*/  HADD2.F32 R11, -RZ, R19.reuse.H1_H1 ;  /* 0x30000013ff0b7230 */ /* 0x100fe40000004100 */
[----:B------:R-:W-:Y:S02]  /*7ea0*/  HADD2.F32 R19, -RZ, R19.H0_H0 ;  /* 0x20000013ff137230 */ /* 0x000fe40000004100 */
[----:B------:R-:W-:-:S02]  /*7eb0*/  HADD2.F32 R17, -RZ, R23.H0_H0 ;  /* 0x20000017ff117230 */ /* 0x000fc40000004100 */
[----:B------:R-:W-:Y:S02]  /*7ec0*/  HADD2.F32 R23, -RZ, R23.H1_H1 ;  /* 0x30000017ff177230 */ /* 0x000fe40000004100 */
[----:B--2---:R-:W-:Y:S02]  /*7ed0*/  HADD2.F32 R0, -RZ, R3.H1_H1 ;  /* 0x30000003ff007230 */ /* 0x004fe40000004100 */
[----:B------:R-:W-:Y:S02]  /*7ee0*/  HADD2.F32 R6, -RZ, R2.H1_H1 ;  /* 0x30000002ff067230 */ /* 0x000fe40000004100 */
[----:B---3--:R-:W-:Y:S02]  /*7ef0*/  HADD2.F32 R7, -RZ, R5.H1_H1 ;  /* 0x30000005ff077230 */ /* 0x008fe40000004100 */
        /* <DEDUP_REMOVED lines=30> */
.L_x_7127:
[----:B------:R-:W-:Y:S05]  /*80e0*/  BSYNC.RECONVERGENT B0 ;  /* 0x0000000000007941 */ /* 0x000fea0003800200 */
.L_x_7126:
[----:B-----5:R1:W-:Y:S01]  /*80f0*/  STS.128 [R61+0x2800], R16 ;  /* 0x002800103d007388 */ /* 0x0203e20000000c00 */
[----:B------:R-:W-:Y:S05]  /*8100*/  BRA `(.L_x_7103) ;  /* 0x0000002000647947 */ /* 0x000fea0003800000 */
.L_x_7105:
        /* <DEDUP_REMOVED lines=33> */
[--C-:B---3--:R-:W-:Y:S02]  /*8320*/  HADD2.F32 R27, -RZ, R20.reuse.H0_H0 ;  /* 0x20000014ff1b7230 */ /* 0x108fe40000004100 */
[----:B------:R-:W-:Y:S02]  /*8330*/  HADD2.F32 R34, -RZ, R20.H1_H1 ;  /* 0x30000014ff227230 */ /* 0x000fe40000004100 */
[--C-:B------:R-:W-:Y:S02]  /*8340*/  HADD2.F32 R20, -RZ, R21.reuse.H0_H0 ;  /* 0x20000015ff147230 */ /* 0x100fe40000004100 */
[----:B------:R-:W-:Y:S02]  /*8350*/  HADD2.F32 R35, -RZ, R21.H1_H1 ;  /* 0x30000015ff237230 */ /* 0x000fe40000004100 */
[--C-:B----4-:R-:W-:Y:S02]  /*8360*/  HADD2.F32 R38, -RZ, R4.reuse.H0_H0 ;  /* 0x20000004ff267230 */ /* 0x110fe40000004100 */
        /* <DEDUP_REMOVED lines=12> */
[----:B------:R-:W-:Y:S01]  /*8430*/  FMUL.FTZ R20, R20, R37 ;  /* 0x0000002514147220 */ /* 0x000fe20000410000 */
        /* <DEDUP_REMOVED lines=8> */
[----:B-----5:R-:W-:Y:S02]  /*84c0*/  HADD2.F32 R37, -RZ, R28.H1_H1 ;  /* 0x3000001cff257230 */ /* 0x020fe40000004100 */
[----:B------:R-:W-:Y:S01]  /*84d0*/  FMUL.FTZ R22, R22, R5 ;  /* 0x0000000516167220 */ /* 0x000fe20000410000 */
[----:B--2---:R-:W-:Y:S02]  /*84e0*/  HADD2.F32 R5, -RZ, R16.H0_H0 ;  /* 0x20000010ff057230 */ /* 0x004fe40000004100 */
[----:B------:R-:W-:Y:S01]  /*84f0*/  FMUL.FTZ R23, R23, R6 ;  /* 0x0000000617177220 */ /* 0x000fe20000410000 */
[----:B------:R-:W-:-:S02]  /*8500*/  HADD2.F32 R7, -RZ, R29.H0_H0 ;  /* 0x2000001dff077230 */ /* 0x000fc40000004100 */
[----:B------:R-:W-:Y:S01]  /*8510*/  @P1 FADD.FTZ R40, -R40, -RZ ;  /* 0x800000ff28281221 */ /* 0x000fe20000010100 */
[----:B------:R-:W-:Y:S02]  /*8520*/  HADD2.F32 R16, -RZ, R16.H1_H1 ;  /* 0x30000010ff107230 */ /* 0x000fe40000004100 */
[----:B------:R-:W-:Y:S01]  /*8530*/  @P1 FADD.FTZ R41, -R41, -RZ ;  /* 0x800000ff29291221 */ /* 0x000fe20000010100 */
[--C-:B------:R-:W-:Y:S02]  /*8540*/  HADD2.F32 R6, -RZ, R17.reuse.H0_H0 ;  /* 0x20000011ff067230 */ /* 0x100fe40000004100 */
[----:B------:R-:W-:Y:S01]  /*8550*/  FMUL.FTZ R35, R35, R40 ;  /* 0x0000002823237220 */ /* 0x000fe20000410000 */
[----:B------:R-:W-:Y:S02]  /*8560*/  HADD2.F32 R4, -RZ, R28.H0_H0 ;  /* 0x2000001cff047230 */ /* 0x000fe40000004100 */
[----:B------:R-:W-:Y:S01]  /*8570*/  FFMA.FTZ R37, R37, R16, R34 ;  /* 0x0000001025257223 */ /* 0x000fe20000010022 */
[----:B------:R-:W-:-:S02]  /*8580*/  HADD2.F32 R38, -RZ, R17.H1_H1 ;  /* 0x30000011ff267230 */ /* 0x000fc40000004100 */
[----:B------:R-:W-:Y:S01]  /*8590*/  FFMA.FTZ R6, R7, R6, R20 ;  /* 0x0000000607067223 */ /* 0x000fe20000010014 */
[--C-:B------:R-:W-:Y:S02]  /*85a0*/  HADD2.F32 R28, -RZ, R18.reuse.H0_H0 ;  /* 0x20000012ff1c7230 */ /* 0x100fe40000004100 */
[----:B------:R-:W-:Y:S01]  /*85b0*/  FFMA.FTZ R4, R4, R5, R27 ;  /* 0x0000000504047223 */ /* 0x000fe2000001001b */
[----:B------:R-:W-:Y:S02]  /*85c0*/  HADD2.F32 R39, -RZ, R18.H1_H1 ;  /* 0x30000012ff277230 */ /* 0x000fe40000004100 */
[----:B------:R-:W-:Y:S01]  /*85d0*/  FMUL.FTZ R36, R36, R41 ;  /* 0x0000002924247220 */ /* 0x000fe20000410000 */
[--C-:B------:R-:W-:Y:S02]  /*85e0*/  HADD2.F32 R16, -RZ, R30.reuse.H0_H0 ;  /* 0x2000001eff107230 */ /* 0x100fe40000004100 */
[----:B------:R-:W-:Y:S02]  /*85f0*/  HADD2.F32 R7, -RZ, R30.H1_H1 ;  /* 0x3000001eff077230 */ /* 0x000fe40000004100 */
[----:B------:R-:W-:-:S02]  /*8600*/  HADD2.F32 R17, -RZ, R19.H0_H0 ;  /* 0x20000013ff117230 */ /* 0x000fc40000004100 */
[----:B------:R-:W-:Y:S01]  /*8610*/  FFMA.FTZ R16, R16, R28, R21 ;  /* 0x0000001c10107223 */ /* 0x000fe20000010015 */
[----:B------:R-:W-:Y:S02]  /*8620*/  HADD2.F32 R18, -RZ, R19.H1_H1 ;  /* 0x30000013ff127230 */ /* 0x000fe40000004100 */
[----:B------:R-:W-:Y:S01]  /*8630*/  FFMA.FTZ R7, R7, R39, R36 ;  /* 0x0000002707077223 */ /* 0x000fe20000010024 */
[----:B------:R-:W-:Y:S01]  /*8640*/  HADD2.F32 R20, -RZ, R29.H1_H1 ;  /* 0x3000001dff147230 */ /* 0x000fe20000004100 */
[----:B------:R-:W-:Y:S01]  /*8650*/  F2FP.F16.F32.PACK_AB R28, R37, R4 ;  /* 0x00000004251c723e */ /* 0x000fe200000000ff */
[--C-:B------:R-:W-:Y:S02]  /*8660*/  HADD2.F32 R5, -RZ, R31.reuse.H0_H0 ;  /* 0x2000001fff057230 */ /* 0x100fe40000004100 */
[----:B------:R-:W-:Y:S02]  /*8670*/  HADD2.F32 R30, -RZ, R31.H1_H1 ;  /* 0x3000001fff1e7230 */ /* 0x000fe40000004100 */
[----:B------:R-:W-:Y:S01]  /*8680*/  FFMA.FTZ R35, R20, R38, R35 ;  /* 0x0000002614237223 */ /* 0x000fe20000010023 */
[----:B------:R-:W-:-:S02]  /*8690*/  FFMA.FTZ R5, R5, R17, R22 ;  /* 0x0000001105057223 */ /* 0x000fc40000010016 */
[----:B------:R-:W-:Y:S02]  /*86a0*/  FFMA.FTZ R18, R30, R18, R23 ;  /* 0x000000121e127223 */ /* 0x000fe40000010017 */
[----:B------:R-:W-:Y:S02]  /*86b0*/  F2FP.F16.F32.PACK_AB R29, R35, R6 ;  /* 0x00000006231d723e */ /* 0x000fe400000000ff */
[----:B------:R-:W-:Y:S02]  /*86c0*/  F2FP.F16.F32.PACK_AB R30, R7, R16 ;  /* 0x00000010071e723e */ /* 0x000fe400000000ff */
[----:B------:R-:W-:Y:S02]  /*86d0*/  F2FP.F16.F32.PACK_AB R31, R18, R5 ;  /* 0x00000005121f723e */ /* 0x000fe400000000ff */
.L_x_7133:
[----:B------:R-:W-:Y:S05]  /*86e0*/  BSYNC.RECONVERGENT B0 ;  /* 0x0000000000007941 */ /* 0x000fea0003800200 */
.L_x_7132:
[----:B-----5:R-:W-:Y:S01]  /*86f0*/  IMAD.MOV.U32 R6, RZ, RZ, R30 ;  /* 0x000000ffff067224 */ /* 0x020fe200078e001e */
[----:B------:R-:W-:Y:S01]  /*8700*/  MOV R4, R28 ;  /* 0x0000001c00047202 */ /* 0x000fe20000000f00 */
[----:B------:R-:W-:Y:S01]  /*8710*/  IMAD.MOV.U32 R7, RZ, RZ, R31 ;  /* 0x000000ffff077224 */ /* 0x000fe200078e001f */
[----:B------:R-:W-:Y:S02]  /*8720*/  MOV R5, R29 ;  /* 0x0000001d00057202 */ /* 0x000fe40000000f00 */
.L_x_7131:
[----:B------:R-:W-:Y:S05]  /*8730*/  BSYNC.RECONVERGENT B1 ;  /* 0x0000000000017941 */ /* 0x000fea0003800200 */
.L_x_7130:
        /* <DEDUP_REMOVED lines=53> */
[----:B----4-:R-:W-:Y:S02]  /*8a90*/  HADD2.F32 R5, -RZ, R16.H0_H0 ;  /* 0x20000010ff057230 */ /* 0x010fe40000004100 */
        /* <DEDUP_REMOVED lines=31> */
.L_x_7137:
[----:B------:R-:W-:Y:S05]  /*8c90*/  BSYNC.RECONVERGENT B0 ;  /* 0x0000000000007941 */ /* 0x000fea0003800200 */
.L_x_7136:
[----:B-----5:R1:W-:Y:S02]  /*8ca0*/  STS.128 [R61+0x1000], R28 ;  /* 0x0010001c3d007388 */ /* 0x0203e40000000c00 */
.L_x_7135:
[----:B------:R-:W-:Y:S05]  /*8cb0*/  BSYNC.RECONVERGENT B1 ;  /* 0x0000000000017941 */ /* 0x000fea0003800200 */
.L_x_7134:
        /* <DEDUP_REMOVED lines=83> */
.L_x_7139:
[----:B------:R-:W-:Y:S05]  /*91f0*/  BSYNC.RECONVERGENT B0 ;  /* 0x0000000000007941 */ /* 0x000fea0003800200 */
.L_x_7138:
[----:B-----5:R1:W-:Y:S02]  /*9200*/  STS.128 [R61+0x2000], R28 ;  /* 0x0020001c3d007388 */ /* 0x0203e40000000c00 */
.L_x_7129:
[----:B------:R-:W-:Y:S05]  /*9210*/  BSYNC.RECONVERGENT B2 ;  /* 0x0000000000027941 */ /* 0x000fea0003800200 */
.L_x_7128:
        /* <DEDUP_REMOVED lines=29> */
[----:B---3--:R-:W-:Y:S02]  /*93f0*/  HADD2.F32 R35, -RZ, R20.H1_H1 ;  /* 0x30000014ff237230 */ /* 0x008fe40000004100 */
[----:B------:R-:W-:Y:S02]  /*9400*/  HADD2.F32 R38, -RZ, R21.H1_H1 ;  /* 0x30000015ff267230 */ /* 0x000fe40000004100 */
[----:B------:R-:W-:Y:S02]  /*9410*/  HADD2.F32 R39, -RZ, R22.H1_H1 ;  /* 0x30000016ff277230 */ /* 0x000fe40000004100 */
[----:B------:R-:W-:Y:S02]  /*9420*/  HADD2.F32 R27, -RZ, R20.H0_H0 ;  /* 0x20000014ff1b7230 */ /* 0x000fe40000004100 */
[----:B--2---:R-:W-:Y:S02]  /*9430*/  HADD2.F32 R40, -RZ, R4.H0_H0 ;  /* 0x20000004ff287230 */ /* 0x004fe40000004100 */
[----:B------:R-:W-:-:S02]  /*9440*/  HADD2.F32 R41, -RZ, R5.H0_H0 ;  /* 0x20000005ff297230 */ /* 0x000fc40000004100 */
[----:B------:R-:W-:Y:S02]  /*9450*/  HADD2.F32 R4, -RZ, R4.H1_H1 ;  /* 0x30000004ff047230 */ /* 0x000fe40000004100 */
        /* <DEDUP_REMOVED lines=9> */
[--C-:B------:R-:W-:Y:S02]  /*94f0*/  HADD2.F32 R43, -RZ, R7.reuse.H0_H0 ;  /* 0x20000007ff2b7230 */ /* 0x100fe40000004100 */
[----:B------:R-:W-:Y:S01]  /*9500*/  @P1 FADD.FTZ R6, -R6, -RZ ;  /* 0x800000ff06061221 */ /* 0x000fe20000010100 */
[----:B------:R-:W-:Y:S01]  /*9510*/  FMUL.FTZ R38, R38, R5 ;  /* 0x0000000526267220 */ /* 0x000fe20000410000 */
[----:B------:R-:W-:Y:S02]  /*9520*/  HADD2.F32 R44, -RZ, R7.H1_H1 ;  /* 0x30000007ff2c7230 */ /* 0x000fe40000004100 */
[----:B------:R-:W-:Y:S01]  /*9530*/  FMUL.FTZ R27, R27, R40 ;  /* 0x000000281b1b7220 */ /* 0x000fe20000410000 */
[----:B-----5:R-:W-:Y:S02]  /*9540*/  HADD2.F32 R4, -RZ, R28.H0_H0 ;  /* 0x2000001cff047230 */ /* 0x020fe40000004100 */
[----:B------:R-:W-:Y:S01]  /*9550*/  FMUL.FTZ R39, R39, R6 ;  /* 0x0000000627277220 */ /* 0x000fe20000410000 */
[----:B----4-:R-:W-:-:S02]  /*9560*/  HADD2.F32 R5, -RZ, R16.H0_H0 ;  /* 0x20000010ff057230 */ /* 0x010fc40000004100 */
[----:B------:R-:W-:Y:S01]  /*9570*/  FMUL.FTZ R20, R20, R41 ;  /* 0x0000002914147220 */ /* 0x000fe20000410000 */
[----:B------:R-:W-:Y:S02]  /*9580*/  HADD2.F32 R28, -RZ, R28.H1_H1 ;  /* 0x3000001cff1c7230 */ /* 0x000fe40000004100 */
[----:B------:R-:W-:Y:S01]  /*9590*/  @P1 FADD.FTZ R42, -R42, -RZ ;  /* 0x800000ff2a2a1221 */ /* 0x000fe20000010100 */
[----:B------:R-:W-:Y:S02]  /*95a0*/  HADD2.F32 R16, -RZ, R16.H1_H1 ;  /* 0x30000010ff107230 */ /* 0x000fe40000004100 */
[----:B------:R-:W-:Y:S01]  /*95b0*/  @P1 FADD.FTZ R43, -R43, -RZ ;  /* 0x800000ff2b2b1221 */ /* 0x000fe20000010100 */
[----:B------:R-:W-:Y:S02]  /*95c0*/  HADD2.F32 R21, -RZ, R22.H0_H0 ;  /* 0x20000016ff157230 */ /* 0x000fe40000004100 */
[----:B------:R-:W-:Y:S01]  /*95d0*/  @P1 FADD.FTZ R44, -R44, -RZ ;  /* 0x800000ff2c2c1221 */ /* 0x000fe20000010100 */
[----:B------:R-:W-:-:S02]  /*95e0*/  HADD2.F32 R7, -RZ, R29.H0_H0 ;  /* 0x2000001dff077230 */ /* 0x000fc40000004100 */
[----:B------:R-:W-:Y:S01]  /*95f0*/  FFMA.FTZ R35, R28, R16, R35 ;  /* 0x000000101c237223 */ /* 0x000fe20000010023 */
[----:B------:R-:W-:Y:S02]  /*9600*/  HADD2.F32 R6, -RZ, R17.H0_H0 ;  /* 0x20000011ff067230 */ /* 0x000fe40000004100 */
[----:B------:R-:W-:Y:S01]  /*9610*/  FMUL.FTZ R21, R21, R42 ;  /* 0x0000002a15157220 */ /* 0x000fe20000410000 */
[--C-:B------:R-:W-:Y:S02]  /*9620*/  HADD2.F32 R22, -RZ, R23.reuse.H0_H0 ;  /* 0x20000017ff167230 */ /* 0x100fe40000004100 */
[----:B------:R-:W-:Y:S01]  /*9630*/  FFMA.FTZ R4, R4, R5, R27 ;  /* 0x0000000504047223 */ /* 0x000fe2000001001b */
[----:B------:R-:W-:Y:S02]  /*9640*/  HADD2.F32 R23, -RZ, R23.H1_H1 ;  /* 0x30000017ff177230 */ /* 0x000fe40000004100 */
[----:B------:R-:W-:Y:S01]  /*9650*/  FFMA.FTZ R6, R7, R6, R20 ;  /* 0x0000000607067223 */ /* 0x000fe20000010014 */
[----:B------:R-:W-:-:S02]  /*9660*/  HADD2.F32 R40, -RZ, R18.H0_H0 ;  /* 0x20000012ff287230 */ /* 0x000fc40000004100 */
[----:B------:R-:W-:Y:S01]  /*9670*/  FMUL.FTZ R22, R22, R43 ;  /* 0x0000002b16167220 */ /* 0x000fe20000410000 */
[----:B------:R-:W-:Y:S02]  /*9680*/  HADD2.F32 R16, -RZ, R30.H0_H0 ;  /* 0x2000001eff107230 */ /* 0x000fe40000004100 */
[----:B------:R-:W-:Y:S01]  /*9690*/  FMUL.FTZ R23, R23, R44 ;  /* 0x0000002c17177220 */ /* 0x000fe20000410000 */
[----:B------:R-:W-:Y:S01]  /*96a0*/  HADD2.F32 R17, -RZ, R17.H1_H1 ;  /* 0x30000011ff117230 */ /* 0x000fe20000004100 */
[----:B------:R-:W-:Y:S01]  /*96b0*/  F2FP.F16.F32.PACK_AB R28, R35, R4 ;  /* 0x00000004231c723e */ /* 0x000fe200000000ff */
[----:B------:R-:W-:Y:S02]  /*96c0*/  HADD2.F32 R18, -RZ, R18.H1_H1 ;  /* 0x30000012ff127230 */ /* 0x000fe40000004100 */
[----:B------:R-:W-:Y:S01]  /*96d0*/  FFMA.FTZ R16, R16, R40, R21 ;  /* 0x0000002810107223 */ /* 0x000fe20000010015 */
[--C-:B------:R-:W-:Y:S02]  /*96e0*/  HADD2.F32 R41, -RZ, R19.reuse.H0_H0 ;  /* 0x20000013ff297230 */ /* 0x100fe40000004100 */
[----:B------:R-:W-:-:S02]  /*96f0*/  HADD2.F32 R42, -RZ, R19.H1_H1 ;  /* 0x30000013ff2a7230 */ /* 0x000fc40000004100 */
        /* <DEDUP_REMOVED lines=11> */
.L_x_7143:
[----:B------:R-:W-:Y:S05]  /*97b0*/  BSYNC.RECONVERGENT B0 ;  /* 0x0000000000007941 */ /* 0x000fea0003800200 */
.L_x_7142:
[----:B-----5:R1:W-:Y:S02]  /*97c0*/  STS.128 [R61+0x800], R28 ;  /* 0x0008001c3d007388 */ /* 0x0203e40000000c00 */
.L_x_7141:
[----:B------:R-:W-:Y:S05]  /*97d0*/  BSYNC.RECONVERGENT B1 ;  /* 0x0000000000017941 */ /* 0x000fea0003800200 */
.L_x_7140:
        /* <DEDUP_REMOVED lines=84> */
.L_x_7147:
[----:B------:R-:W-:Y:S05]  /*9d20*/  BSYNC.RECONVERGENT B0 ;  /* 0x0000000000007941 */ /* 0x000fea0003800200 */
.L_x_7146:
[----:B-----5:R1:W-:Y:S02]  /*9d30*/  STS.128 [R61+0x1800], R28 ;  /* 0x0018001c3d007388 */ /* 0x0203e40000000c00 */
.L_x_7145:
[----:B------:R-:W-:Y:S05]  /*9d40*/  BSYNC.RECONVERGENT B1 ;  /* 0x0000000000017941 */ /* 0x000fea0003800200 */
.L_x_7144:
        /* <DEDUP_REMOVED lines=66> */
[----:B------:R-:W-:Y:S01]  /*a170*/  HADD2.F32 R17, -RZ, R18.H1_H1 ;  /* 0x30000012ff117230 */ /* 0x000fe20000004100 */
[----:B------:R-:W-:Y:S01]  /*a180*/  F2FP.F16.F32.PACK_AB R28, R11, R0 ;  /* 0x000000000b1c723e */ /* 0x000fe200000000ff */
        /* <DEDUP_REMOVED lines=15> */
.L_x_7149:
[----:B------:R-:W-:Y:S05]  /*a280*/  BSYNC.RECONVERGENT B0 ;  /* 0x0000000000007941 */ /* 0x000fea0003800200 */
.L_x_7148:
[----:B-----5:R1:W-:Y:S02]  /*a290*/  STS.128 [R61+0x2800], R28 ;  /* 0x0028001c3d007388 */ /* 0x0203e40000000c00 */
.L_x_7103:
[----:B------:R-:W-:Y:S05]  /*a2a0*/  BSYNC.RECONVERGENT B3 ;  /* 0x0000000000037941 */ /* 0x000fea0003800200 */
.L_x_7098:
[----:B------:R-:W-:Y:S01]  /*a2b0*/  IMAD R0, R86, -0x40, R63 ;  /* 0xffffffc056007824 */ /* 0x000fe200078e023f */
[----:B------:R-:W-:Y:S04]  /*a2c0*/  BSSY.RECONVERGENT B0, `(.L_x_7150) ;  /* 0x000001a000007945 */ /* 0x000fe80003800200 */
[----:B-1--4-:R-:W-:-:S04]  /*a2d0*/  IADD3 R3, PT, PT, R0, 0x40, RZ ;  /* 0x0000004000037810 */ /* 0x012fc80007ffe0ff */
        /* <DEDUP_REMOVED lines=23> */
.L_x_7152:
[----:B------:R3:W-:Y:S02]  /*a450*/  STS.128 [R61+0x5000], RZ ;  /* 0x005000ff3d007388 */ /* 0x0007e40000000c00 */
.L_x_7151:
[----:B------:R-:W-:Y:S05]  /*a460*/  BSYNC.RECONVERGENT B0 ;  /* 0x0000000000007941 */ /* 0x000fea0003800200 */
.L_x_7150:
        /* <DEDUP_REMOVED lines=24> */
.L_x_7155:
[----:B------:R3:W-:Y:S02]  /*a5f0*/  STS.128 [R61+0x5800], RZ ;  /* 0x005800ff3d007388 */ /* 0x0007e40000000c00 */
.L_x_7154:
[----:B------:R-:W-:Y:S05]  /*a600*/  BSYNC.RECONVERGENT B0 ;  /* 0x0000000000007941 */ /* 0x000fea0003800200 */
.L_x_7153:
[----:B------:R-:W0:Y:S01]  /*a610*/  LDGDEPBAR ;  /* 0x00000000000079af */ /* 0x000e220000000000 */
[----:B------:R-:W-:Y:S01]  /*a620*/  BSSY.RECONVERGENT B0, `(.L_x_7156) ;  /* 0x000001c000007945 */ /* 0x000fe20003800200 */
[----:B------:R-:W-:-:S04]  /*a630*/  DEPBAR.LE SB0, 0x0 ;  /* 0x000080000000791a */ /* 0x000fc80000000000 */
[----:B------:R-:W-:Y:S06]  /*a640*/  BAR.SYNC.DEFER_BLOCKING 0x0 ;  /* 0x0000000000007b1d */ /* 0x000fec0000010000 */
[----:B------:R-:W-:Y:S05]  /*a650*/  @P3 BRA `(.L_x_7157) ;  /* 0x0000000000543947 */ /* 0x000fea0003800000 */
[-C--:B------:R-:W-:Y:S02]  /*a660*/  ISETP.GE.AND P1, PT, R12, R125.reuse, PT ;  /* 0x0000007d0c00720c */ /* 0x080fe40003f26270 */
        /* <DEDUP_REMOVED lines=18> */
.L_x_7158:
[----:B------:R1:W-:Y:S01]  /*a790*/  STS.128 [R61+0x8000], RZ ;  /* 0x008000ff3d007388 */ /* 0x0003e20000000c00 */
[----:B------:R-:W-:Y:S05]  /*a7a0*/  BRA `(.L_x_7159) ;  /* 0x00000000000c7947 */ /* 0x000fea0003800000 */
.L_x_7157:
[----:B------:R1:W-:Y:S04]  /*a7b0*/  STS.128 [R61+0x6000], RZ ;  /* 0x006000ff3d007388 */ /* 0x0003e80000000c00 */
[----:B------:R1:W-:Y:S04]  /*a7c0*/  STS.128 [R61+0x7000], RZ ;  /* 0x007000ff3d007388 */ /* 0x0003e80000000c00 */
[----:B------:R1:W-:Y:S02]  /*a7d0*/  STS.128 [R61+0x8000], RZ ;  /* 0x008000ff3d007388 */ /* 0x0003e40000000c00 */
.L_x_7159:
[----:B------:R-:W-:Y:S05]  /*a7e0*/  BSYNC.RECONVERGENT B0 ;  /* 0x0000000000007941 */ /* 0x000fea0003800200 */
.L_x_7156:
        /* <DEDUP_REMOVED lines=27> */
.L_x_7162:
[----:B------:R1:W-:Y:S02]  /*a9a0*/  STS.128 [R61+0x8800], RZ ;  /* 0x008800ff3d007388 */ /* 0x0003e40000000c00 */
.L_x_7161:
[----:B------:R-:W-:Y:S05]  /*a9b0*/  BSYNC.RECONVERGENT B0 ;  /* 0x0000000000007941 */ /* 0x000fea0003800200 */
.L_x_7160:
[----:B------:R-:W-:Y:S01]  /*a9c0*/  SHF.R.U32.HI R109, RZ, 0x1, R60 ;  /* 0x00000001ff6d7819 */ /* 0x000fe2000001163c */
[C---:B-1----:R-:W-:Y:S01]  /*a9d0*/  IMAD.SHL.U32 R2, R60.reuse, 0x10, RZ ;  /* 0x000000103c027824 */ /* 0x042fe200078e00ff */
[C---:B------:R-:W-:Y:S01]  /*a9e0*/  LOP3.LUT P0, RZ, R60.reuse, 0x4, RZ, 0xc0, !PT ;  /* 0x000000043cff7812 */ /* 0x040fe2000780c0ff */
[----:B-----5:R-:W-:Y:S01]  /*a9f0*/  IMAD.SHL.U32 R11, R60, 0x20, RZ ;  /* 0x000000203c0b7824 */ /* 0x020fe200078e00ff */
[----:B------:R-:W-:Y:S01]  /*aa00*/  LOP3.LUT R0, R109, 0x8, RZ, 0xc0, !PT ;  /* 0x000000086d007812 */ /* 0x000fe200078ec0ff */
[----:B------:R-:W0:Y:S01]  /*aa10*/  LDGDEPBAR ;  /* 0x00000000000079af */ /* 0x000e220000000000 */
[----:B------:R-:W-:Y:S01]  /*aa20*/  LOP3.LUT R110, R2, 0x3e00, RZ, 0xc0, !PT ;  /* 0x00003e00026e7812 */ /* 0x000fe200078ec0ff */
[----:B------:R-:W-:Y:S01]  /*aa30*/  BSSY.RECONVERGENT B1, `(.L_x_7163) ;  /* 0x0000116000017945 */ /* 0x000fe20003800200 */
[----:B---3--:R-:W-:Y:S02]  /*aa40*/  LOP3.LUT R7, R11, 0xc0, RZ, 0xc0, !PT ;  /* 0x000000c00b077812 */ /* 0x008fe400078ec0ff */
[----:B------:R-:W-:-:S02]  /*aa50*/  LOP3.LUT R5, R0, 0xc0, R11, 0xf8, !PT ;  /* 0x000000c000057812 */ /* 0x000fc400078ef80b */
[----:B------:R-:W-:Y:S02]  /*aa60*/  LOP3.LUT R2, R2, 0x100, RZ, 0xc0, !PT ;  /* 0x0000010002027812 */ /* 0x000fe400078ec0ff */
[--C-:B------:R-:W-:Y:S02]  /*aa70*/  LOP3.LUT R0, R110, 0x20, R11.reuse, 0xf8, !PT ;  /* 0x000000206e007812 */ /* 0x100fe400078ef80b */
[----:B------:R-:W-:Y:S02]  /*aa80*/  LOP3.LUT R7, R7, 0x8, R60, 0xf8, !PT ;  /* 0x0000000807077812 */ /* 0x000fe400078ef83c */
[----:B------:R-:W-:Y:S02]  /*aa90*/  LOP3.LUT R8, R5, 0x18, R108, 0x78, !PT ;  /* 0x0000001805087812 */ /* 0x000fe400078e786c */
[--C-:B------:R-:W-:Y:S02]  /*aaa0*/  LOP3.LUT R3, R2, 0x20, R11.reuse, 0xf8, !PT ;  /* 0x0000002002037812 */ /* 0x100fe400078ef80b */
[----:B------:R-:W-:-:S02]  /*aab0*/  LOP3.LUT R5, R0, 0x100, R11, 0xf8, !PT ;  /* 0x0000010000057812 */ /* 0x000fc400078ef80b */
[----:B------:R-:W-:Y:S02]  /*aac0*/  LOP3.LUT R14, R7, 0x18, R108, 0x78, !PT ;  /* 0x00000018070e7812 */ /* 0x000fe400078e786c */
[----:B------:R-:W-:Y:S02]  /*aad0*/  LOP3.LUT R52, R5, R8, RZ, 0xfc, !PT ;  /* 0x0000000805347212 */ /* 0x000fe400078efcff */
[----:B------:R-:W-:Y:S01]  /*aae0*/  LOP3.LUT R14, R3, R14, RZ, 0xfc, !PT ;  /* 0x0000000e030e7212 */ /* 0x000fe200078efcff */
[----:B------:R-:W-:Y:S01]  /*aaf0*/  IMAD.MOV.U32 R3, RZ, RZ, 0x20 ;  /* 0x00000020ff037424 */ /* 0x000fe200078e00ff */
[----:B------:R-:W-:Y:S01]  /*ab00*/  LEA R127, R86, 0xffffffc0, 0x6 ;  /* 0xffffffc0567f7811 */ /* 0x000fe200078e30ff */
[--C-:B------:R-:W-:Y:S02]  /*ab10*/  IMAD R52, R52, 0x2, R55.reuse ;  /* 0x0000000234347824 */ /* 0x100fe400078e0237 */
[----:B------:R-:W-:Y:S01]  /*ab20*/  IMAD R14, R14, 0x2, R55 ;  /* 0x000000020e0e7824 */ /* 0x000fe200078e0237 */
[----:B------:R-:W-:-:S02]  /*ab30*/  SEL R3, R3, 0xffffffe0, !P0 ;  /* 0xffffffe003037807 */ /* 0x000fc40004000000 */
[----:B------:R-:W-:Y:S03]  /*ab40*/  LDSM.16.M88.4 R48, [R52] ;  /* 0x000000003430783b */ /* 0x000fe60000000200 */
[--C-:B------:R-:W-:Y:S01]  /*ab50*/  IMAD.IADD R2, R52, 0x1, R3.reuse ;  /* 0x0000000134027824 */ /* 0x100fe200078e0203 */
[----:B------:R-:W1:Y:S01]  /*ab60*/  LDSM.16.M88.4 R20, [R14+0x3000] ;  /* 0x003000000e14783b */ /* 0x000e620000000200 */
[----:B------:R-:W-:-:S03]  /*ab70*/  IMAD.IADD R0, R14, 0x1, R3 ;  /* 0x000000010e007824 */ /* 0x000fc600078e0203 */
[----:B------:R-:W3:Y:S04]  /*ab80*/  LDSM.16.M88.4 R72, [R14+0x3400] ;  /* 0x003400000e48783b */ /* 0x000ee80000000200 */
[----:B------:R-:W2:Y:S04]  /*ab90*/  LDSM.16.M88.4 R64, [R14+0x3800] ;  /* 0x003800000e40783b */ /* 0x000ea80000000200 */
[----:B------:R-:W4:Y:S04]  /*aba0*/  LDSM.16.M88.4 R28, [R14+0x3c00] ;  /* 0x003c00000e1c783b */ /* 0x000f280000000200 */
[----:B------:R-:W-:Y:S04]  /*abb0*/  LDSM.16.M88.4 R16, [R2] ;  /* 0x000000000210783b */ /* 0x000fe80000000200 */
[----:B------:R-:W4:Y:S04]  /*abc0*/  LDSM.16.M88.4 R88, [R0+0x3000] ;  /* 0x003000000058783b */ /* 0x000f280000000200 */
[----:B------:R-:W4:Y:S04]  /*abd0*/  LDSM.16.M88.4 R80, [R0+0x3400] ;  /* 0x003400000050783b */ /* 0x000f280000000200 */
[----:B------:R-:W4:Y:S04]  /*abe0*/  LDSM.16.M88.4 R44, [R0+0x3800] ;  /* 0x00380000002c783b */ /* 0x000f280000000200 */
[----:B------:R-:W4:Y:S04]  /*abf0*/  LDSM.16.M88.4 R40, [R0+0x3c00] ;  /* 0x003c00000028783b */ /* 0x000f280000000200 */
[----:B------:R-:W-:Y:S01]  /*ac00*/  LDSM.16.M88.4 R4, [R52+0x1000] ;  /* 0x001000003404783b */ /* 0x000fe20000000200 */
[C---:B-1----:R-:W-:Y:S03]  /*ac10*/  HMMA.16816.F32 R24, R48.reuse, R20, RZ ;  /* 0x000000143018723c */ /* 0x042fe600000018ff */
[----:B------:R-:W1:Y:S04]  /*ac20*/  LDSM.16.M88.4 R36, [R14+0x4000] ;  /* 0x004000000e24783b */ /* 0x000e680000000200 */
[----:B------:R-:W-:Y:S01]  /*ac30*/  LDSM.16.M88.4 R32, [R14+0x4400] ;  /* 0x004400000e20783b */ /* 0x000fe20000000200 */
[C---:B---3--:R-:W-:Y:S03]  /*ac40*/  HMMA.16816.F32 R76, R48.reuse, R72, RZ ;  /* 0x00000048304c723c */ /* 0x048fe600000018ff */
[----:B------:R-:W-:Y:S04]  /*ac50*/  LDSM.16.M88.4 R96, [R2+0x1000] ;  /* 0x001000000260783b */ /* 0x000fe80000000200 */
[----:B------:R-:W-:Y:S01]  /*ac60*/  LDSM.16.M88.4 R100, [R0+0x4000] ;  /* 0x004000000064783b */ /* 0x000fe20000000200 */
[C---:B--2---:R-:W-:Y:S03]  /*ac70*/  HMMA.16816.F32 R68, R48.reuse, R64, RZ ;  /* 0x000000403044723c */ /* 0x044fe600000018ff */
[----:B------:R-:W-:Y:S05]  /*ac80*/  LDSM.16.M88.4 R92, [R0+0x4400] ;  /* 0x00440000005c783b */ /* 0x000fea0000000200 */
[C---:B------:R-:W-:Y:S08]  /*ac90*/  HMMA.16816.F32 R20, R48.reuse, R22, RZ ;  /* 0x000000163014723c */ /* 0x040ff000000018ff */
[C---:B------:R-:W-:Y:S08]  /*aca0*/  HMMA.16816.F32 R72, R48.reuse, R74, RZ ;  /* 0x0000004a3048723c */ /* 0x040ff000000018ff */
[C---:B------:R-:W-:Y:S08]  /*acb0*/  HMMA.16816.F32 R64, R48.reuse, R66, RZ ;  /* 0x000000423040723c */ /* 0x040ff000000018ff */
[C---:B----4-:R-:W-:Y:S08]  /*acc0*/  HMMA.16816.F32 R56, R48.reuse, R28, RZ ;  /* 0x0000001c3038723c */ /* 0x050ff000000018ff */
        /* <DEDUP_REMOVED lines=26> */
[----:B------:R2:W3:Y:S04]  /*ae70*/  LDSM.16.M88.4 R4, [R2+0x2000] ;  /* 0x002000000204783b */ /* 0x0004e80000000200 */
[----:B------:R4:W3:Y:S03]  /*ae80*/  LDSM.16.M88.4 R32, [R14+0x5800] ;  /* 0x005800000e20783b */ /* 0x0008e60000000200 */
[C---:B------:R-:W-:Y:S08]  /*ae90*/  HMMA.16816.F32 R24, R96.reuse, R100, R24 ;  /* 0x000000646018723c */ /* 0x040ff00000001818 */
[C---:B------:R-:W-:Y:S08]  /*aea0*/  HMMA.16816.F32 R20, R96.reuse, R102, R20 ;  /* 0x000000666014723c */ /* 0x040ff00000001814 */
[----:B------:R-:W-:Y:S03]  /*aeb0*/  HMMA.16816.F32 R56, R96, R80, R56 ;  /* 0x000000506038723c */ /* 0x000fe60000001838 */
[----:B--2---:R-:W-:-:S05]  /*aec0*/  IMAD.SHL.U32 R2, R60, 0x2, RZ ;  /* 0x000000023c027824 */ /* 0x004fca00078e00ff */
[----:B------:R-:W-:Y:S01]  /*aed0*/  LOP3.LUT R2, R127, 0x6, R2, 0xf8, !PT ;  /* 0x000000067f027812 */ /* 0x000fe200078ef802 */
[----:B------:R-:W-:Y:S01]  /*aee0*/  HMMA.16816.F32 R80, R96, R82, R48 ;  /* 0x000000526050723c */ /* 0x000fe20000001830 */
[----:B------:R-:W2:Y:S02]  /*aef0*/  LDSM.16.M88.4 R48, [R0+0x5400] ;  /* 0x005400000030783b */ /* 0x000ea40000000200 */
[C---:B----4-:R-:W-:Y:S02]  /*af00*/  LOP3.LUT R14, R2.reuse, 0x8, RZ, 0xfc, !PT ;  /* 0x00000008020e7812 */ /* 0x050fe400078efcff */
[-C--:B------:R-:W-:Y:S02]  /*af10*/  ISETP.GE.AND P1, PT, R2, R63.reuse, PT ;  /* 0x0000003f0200720c */ /* 0x080fe40003f26270 */
[----:B------:R-:W-:Y:S01]  /*af20*/  ISETP.GE.AND P6, PT, R14, R63, PT ;  /* 0x0000003f0e00720c */ /* 0x000fe20003fc6270 */
[----:B------:R-:W-:Y:S05]  /*af30*/  HMMA.16816.F32 R24, R44, R40, R24 ;  /* 0x000000282c18723c */ /* 0x000fea0000001818 */
[----:B------:R-:W-:-:S04]  /*af40*/  LOP3.LUT R14, R2, 0x18, RZ, 0xfc, !PT ;  /* 0x00000018020e7812 */ /* 0x000fc800078efcff */
[----:B------:R-:W-:Y:S02]  /*af50*/  ISETP.GE.AND P2, PT, R14, R63, PT ;  /* 0x0000003f0e00720c */ /* 0x000fe40003f46270 */
[C---:B------:R-:W-:Y:S01]  /*af60*/  LOP3.LUT R14, R2.reuse, 0x19, RZ, 0xfc, !PT ;  /* 0x00000019020e7812 */ /* 0x040fe200078efcff */
[----:B------:R-:W-:Y:S08]  /*af70*/  HMMA.16816.F32 R76, R96, R92, R76 ;  /* 0x0000005c604c723c */ /* 0x000ff0000000184c */
[C---:B------:R-:W-:Y:S08]  /*af80*/  HMMA.16816.F32 R20, R44.reuse, R42, R20 ;  /* 0x0000002a2c14723c */ /* 0x040ff00000001814 */
[C---:B-1----:R-:W-:Y:S08]  /*af90*/  HMMA.16816.F32 R56, R44.reuse, R28, R56 ;  /* 0x0000001c2c38723c */ /* 0x042ff00000001838 */
[----:B------:R-:W-:Y:S01]  /*afa0*/  HMMA.16816.F32 R80, R44, R30, R80 ;  /* 0x0000001e2c50723c */ /* 0x000fe20000001850 */
[----:B------:R-:W1:Y:S07]  /*afb0*/  LDSM.16.M88.4 R28, [R0+0x5800] ;  /* 0x00580000001c783b */ /* 0x000e6e0000000200 */
[----:B------:R-:W-:Y:S08]  /*afc0*/  HMMA.16816.F32 R64, R96, R90, R64 ;  /* 0x0000005a6040723c */ /* 0x000ff00000001840 */
[----:B---3--:R-:W-:Y:S05]  /*afd0*/  HMMA.16816.F32 R24, R4, R16, R24 ;  /* 0x000000100418723c */ /* 0x008fea0000001818 */
[----:B------:R-:W-:-:S04]  /*afe0*/  LOP3.LUT R16, R2, 0x1, RZ, 0xfc, !PT ;  /* 0x0000000102107812 */ /* 0x000fc800078efcff */
[----:B------:R-:W-:Y:S01]  /*aff0*/  ISETP.GE.AND P0, PT, R16, R63, PT ;  /* 0x0000003f1000720c */ /* 0x000fe20003f06270 */
[C---:B------:R-:W-:Y:S08]  /*b000*/  HMMA.16816.F32 R72, R96.reuse, R94, R72 ;  /* 0x0000005e6048723c */ /* 0x040ff00000001848 */
[----:B------:R-:W-:Y:S03]  /*b010*/  HMMA.16816.F32 R68, R96, R88, R68 ;  /* 0x000000586044723c */ /* 0x000fe60000001844 */
[----:B------:R-:W-:-:S02]  /*b020*/  FSEL R15, R26, -INF , !P1 ;  /* 0xff8000001a0f7808 */ /* 0x000fc40004800000 */
[----:B------:R-:W-:Y:S02]  /*b030*/  FSEL R41, R25, -INF , !P0 ;  /* 0xff80000019297808 */ /* 0x000fe40004000000 */
[----:B------:R-:W-:Y:S01]  /*b040*/  FSEL R27, R27, -INF , !P0 ;  /* 0xff8000001b1b7808 */ /* 0x000fe20004000000 */
[----:B------:R-:W-:Y:S05]  /*b050*/  HMMA.16816.F32 R76, R44, R36, R76 ;  /* 0x000000242c4c723c */ /* 0x000fea000000184c */
[----:B------:R-:W-:-:S04]  /*b060*/  LOP3.LUT R36, R2, 0x9, RZ, 0xfc, !PT ;  /* 0x0000000902247812 */ /* 0x000fc800078efcff */
[----:B------:R-:W-:Y:S01]  /*b070*/  ISETP.GE.AND P5, PT, R36, R63, PT ;  /* 0x0000003f2400720c */ /* 0x000fe20003fa6270 */
[----:B------:R-:W-:Y:S01]  /*b080*/  HMMA.16816.F32 R20, R4, R18, R20 ;  /* 0x000000120414723c */ /* 0x000fe20000001814 */
[----:B------:R3:W4:Y:S01]  /*b090*/  LDSM.16.M88.4 R16, [R0+0x5c00] ;  /* 0x005c00000010783b */ /* 0x0007220000000200 */
[----:B------:R-:W-:-:S06]  /*b0a0*/  DEPBAR.LE SB0, 0x0 ;  /* 0x000080000000791a */ /* 0x000fcc0000000000 */
[----:B------:R-:W-:Y:S05]  /*b0b0*/  HMMA.16816.F32 R64, R44, R34, R64 ;  /* 0x000000222c40723c */ /* 0x000fea0000001840 */
[----:B------:R-:W-:-:S04]  /*b0c0*/  LOP3.LUT R34, R2, 0x10, RZ, 0xfc, !PT ;  /* 0x0000001002227812 */ /* 0x000fc800078efcff */
[----:B------:R-:W-:Y:S01]  /*b0d0*/  ISETP.GE.AND P4, PT, R34, R63, PT ;  /* 0x0000003f2200720c */ /* 0x000fe20003f86270 */
[C---:B------:R-:W-:Y:S03]  /*b0e0*/  HMMA.16816.F32 R72, R44.reuse, R38, R72 ;  /* 0x000000262c48723c */ /* 0x040fe60000001848 */
[----:B------:R-:W-:Y:S02]  /*b0f0*/  FSEL R22, R22, -INF , !P6 ;  /* 0xff80000016167808 */ /* 0x000fe40007000000 */
[----:B------:R-:W-:Y:S02]  /*b100*/  FSEL R20, R20, -INF , !P6 ;  /* 0xff80000014147808 */ /* 0x000fe40007000000 */
[----:B------:R-:W-:Y:S01]  /*b110*/  FSEL R25, R23, -INF , !P5 ;  /* 0xff80000017197808 */ /* 0x000fe20006800000 */
[----:B------:R-:W-:Y:S03]  /*b120*/  HMMA.16816.F32 R68, R44, R32, R68 ;  /* 0x000000202c44723c */ /* 0x000fe60000001844 */
[----:B------:R-:W-:-:S02]  /*b130*/  FSEL R33, R24, -INF , !P1 ;  /* 0xff80000018217808 */ /* 0x000fc40004800000 */
[-C--:B------:R-:W-:Y:S02]  /*b140*/  ISETP.GE.AND P1, PT, R14, R63.reuse, PT ;  /* 0x0000003f0e00720c */ /* 0x080fe40003f26270 */
[C---:B------:R-:W-:Y:S02]  /*b150*/  LOP3.LUT R14, R2.reuse, 0x21, RZ, 0xfc, !PT ;  /* 0x00000021020e7812 */ /* 0x040fe400078efcff */
[----:B---3--:R-:W-:Y:S01]  /*b160*/  LOP3.LUT R0, R2, 0x20, RZ, 0xfc, !PT ;  /* 0x0000002002007812 */ /* 0x008fe200078efcff */
[----:B--2---:R-:W-:Y:S05]  /*b170*/  HMMA.16816.F32 R76, R4, R48, R76 ;  /* 0x00000030044c723c */ /* 0x004fea000000184c */
[----:B------:R-:W-:-:S02]  /*b180*/  ISETP.GE.AND P6, PT, R14, R63, PT ;  /* 0x0000003f0e00720c */ /* 0x000fc40003fc6270 */
[----:B------:R-:W-:Y:S02]  /*b190*/  LOP3.LUT R14, R2, 0x29, RZ, 0xfc, !PT ;  /* 0x00000029020e7812 */ /* 0x000fe400078efcff */
[-C--:B------:R-:W-:Y:S02]  /*b1a0*/  ISETP.GE.AND P0, PT, R0, R63.reuse, PT ;  /* 0x0000003f0000720c */ /* 0x080fe40003f06270 */
[C---:B------:R-:W-:Y:S01]  /*b1b0*/  LOP3.LUT R32, R2.reuse, 0x11, RZ, 0xfc, !PT ;  /* 0x0000001102207812 */ /* 0x040fe200078efcff */
[----:B-1----:R-:W-:Y:S03]  /*b1c0*/  HMMA.16816.F32 R64, R4, R30, R64 ;  /* 0x0000001e0440723c */ /* 0x002fe60000001840 */
[----:B------:R-:W-:Y:S02]  /*b1d0*/  LOP3.LUT R0, R2, 0x28, RZ, 0xfc, !PT ;  /* 0x0000002802007812 */ /* 0x000fe400078efcff */
[----:B------:R-:W-:Y:S01]  /*b1e0*/  FSEL R21, R21, -INF , !P5 ;  /* 0xff80000015157808 */ /* 0x000fe20006800000 */
[----:B------:R-:W-:Y:S01]  /*b1f0*/  BAR.SYNC.DEFER_BLOCKING 0x0 ;  /* 0x0000000000007b1d */ /* 0x000fe20000010000 */
[----:B------:R-:W-:-:S02]  /*b200*/  ISETP.GE.AND P3, PT, R32, R63, PT ;  /* 0x0000003f2000720c */ /* 0x000fc40003f66270 */
[----:B------:R-:W-:Y:S01]  /*b210*/  ISETP.GE.AND P5, PT, R0, R63, PT ;  /* 0x0000003f0000720c */ /* 0x000fe20003fa6270 */
[C---:B------:R-:W-:Y:S03]  /*b220*/  HMMA.16816.F32 R72, R4.reuse, R50, R72 ;  /* 0x000000320448723c */ /* 0x040fe60000001848 */
[----:B------:R-:W-:Y:S02]  /*b230*/  LOP3.LUT R0, R2, 0x30, RZ, 0xfc, !PT ;  /* 0x0000003002007812 */ /* 0x000fe400078efcff */
[----:B------:R-:W-:Y:S02]  /*b240*/  FSEL R23, R76, -INF , !P4 ;  /* 0xff8000004c177808 */ /* 0x000fe40006000000 */
[----:B------:R-:W-:Y:S02]  /*b250*/  FSEL R37, R79, -INF , !P3 ;  /* 0xff8000004f257808 */ /* 0x000fe40005800000 */
[----:B------:R-:W-:Y:S01]  /*b260*/  FSEL R77, R77, -INF , !P3 ;  /* 0xff8000004d4d7808 */ /* 0x000fe20005800000 */
[----:B------:R-:W-:Y:S03]  /*b270*/  HMMA.16816.F32 R68, R4, R28, R68 ;  /* 0x0000001c0444723c */ /* 0x000fe60000001844 */
[----:B------:R-:W-:-:S02]  /*b280*/  FSEL R29, R78, -INF , !P4 ;  /* 0xff8000004e1d7808 */ /* 0x000fc40006000000 */
[-C--:B------:R-:W-:Y:S02]  /*b290*/  ISETP.GE.AND P4, PT, R14, R63.reuse, PT ;  /* 0x0000003f0e00720c */ /* 0x080fe40003f86270 */
[----:B------:R-:W-:Y:S02]  /*b2a0*/  ISETP.GE.AND P3, PT, R0, R63, PT ;  /* 0x0000003f0000720c */ /* 0x000fe40003f66270 */
[----:B------:R-:W-:Y:S01]  /*b2b0*/  FSEL R111, R67, -INF , !P4 ;  /* 0xff800000436f7808 */ /* 0x000fe20006000000 */
[----:B----4-:R-:W-:Y:S03]  /*b2c0*/  HMMA.16816.F32 R56, R4, R16, R56 ;  /* 0x000000100438723c */ /* 0x010fe60000001838 */
[----:B------:R-:W-:Y:S02]  /*b2d0*/  FSEL R139, R65, -INF , !P4 ;  /* 0xff800000418b7808 */ /* 0x000fe40006000000 */
[----:B------:R-:W-:-:S02]  /*b2e0*/  ISETP.NE.AND P4, PT, R86, 0x1, PT ;  /* 0x000000015600780c */ /* 0x000fc40003f85270 */
[C---:B------:R-:W-:Y:S02]  /*b2f0*/  LOP3.LUT R14, R2.reuse, 0x31, RZ, 0xfc, !PT ;  /* 0x00000031020e7812 */ /* 0x040fe400078efcff */
[C---:B------:R-:W-:Y:S01]  /*b300*/  LOP3.LUT R0, R2.reuse, 0x38, RZ, 0xfc, !PT ;  /* 0x0000003802007812 */ /* 0x040fe200078efcff */
[----:B------:R-:W-:Y:S03]  /*b310*/  HMMA.16816.F32 R80, R4, R18, R80 ;  /* 0x000000120450723c */ /* 0x000fe60000001850 */
[----:B------:R-:W-:Y:S02]  /*b320*/  LOP3.LUT R2, R2, 0x39, RZ, 0xfc, !PT ;  /* 0x0000003902027812 */ /* 0x000fe400078efcff */
[----:B------:R-:W-:Y:S02]  /*b330*/  FSEL R39, R74, -INF , !P2 ;  /* 0xff8000004a277808 */ /* 0x000fe40005000000 */
[----:B------:R-:W-:-:S02]  /*b340*/  FSEL R43, R72, -INF , !P2 ;  /* 0xff800000482b7808 */ /* 0x000fc40005000000 */
[----:B------:R-:W-:Y:S02]  /*b350*/  FSEL R17, R75, -INF , !P1 ;  /* 0xff8000004b117808 */ /* 0x000fe40004800000 */
[----:B------:R-:W-:Y:S02]  /*b360*/  FSEL R73, R73, -INF , !P1 ;  /* 0xff80000049497808 */ /* 0x000fe40004800000 */
[----:B------:R-:W-:Y:S02]  /*b370*/  FSEL R103, R70, -INF , !P0 ;  /* 0xff80000046677808 */ /* 0x000fe40004000000 */
[----:B------:R-:W-:Y:S02]  /*b380*/  FSEL R105, R68, -INF , !P0 ;  /* 0xff80000044697808 */ /* 0x000fe40004000000 */
[-C--:B------:R-:W-:Y:S02]  /*b390*/  ISETP.GE.AND P2, PT, R14, R63.reuse, PT ;  /* 0x0000003f0e00720c */ /* 0x080fe40003f46270 */
[----:B------:R-:W-:-:S02]  /*b3a0*/  ISETP.GE.AND P1, PT, R0, R63, PT ;  /* 0x0000003f0000720c */ /* 0x000fc40003f26270 */
        /* <DEDUP_REMOVED lines=27> */
.L_x_7166:
        /* <DEDUP_REMOVED lines=34> */
[----:B------:R-:W3:Y:S10]  /*b780*/  LD.E.64 R18, desc[UR4][R84.64+0x38] ;  /* 0x0000380454127980 */ /* 0x000ef4000c101b00 */
[----:B------:R-:W-:-:S02]  /*b790*/  @P5 IADD3 R6, PT, PT, R6, 0x1, RZ ;  /* 0x0000000106065810 */ /* 0x000fc40007ffe0ff */
        /* <DEDUP_REMOVED lines=24> */
.L_x_7167:
[----:B------:R-:W-:Y:S05]  /*b920*/  BSYNC.RECONVERGENT B0 ;  /* 0x0000000000007941 */ /* 0x000fea0003800200 */
.L_x_7165:
[-C--:B------:R-:W-:Y:S02]  /*b930*/  ISETP.GE.AND P2, PT, R10, R125.reuse, PT ;  /* 0x0000007d0a00720c */ /* 0x080fe40003f46270 */
[-C--:B------:R-:W-:Y:S02]  /*b940*/  ISETP.GE.AND P3, PT, R12, R125.reuse, PT ;  /* 0x0000007d0c00720c */ /* 0x080fe40003f66270 */
[----:B------:R-:W-:Y:S02]  /*b950*/  ISETP.GE.AND P1, PT, R9, R125, PT ;  /* 0x0000007d0900720c */ /* 0x000fe40003f26270 */
[----:B------:R-:W-:-:S04]  /*b960*/  LEA R4, P0, R116, R118, 0x1 ;  /* 0x0000007674047211 */ /* 0x000fc800078008ff */
[----:B------:R-:W-:-:S03]  /*b970*/  LEA.HI.X R5, R116, R119, R117, 0x1, P0 ;  /* 0x0000007774057211 */ /* 0x000fc600000f0c75 */
[----:B------:R-:W-:Y:S02]  /*b980*/  @!P2 IMAD.MOV.U32 R6, RZ, RZ, R118 ;  /* 0x000000ffff06a224 */ /* 0x000fe400078e0076 */
[----:B------:R-:W-:Y:S01]  /*b990*/  @!P2 IMAD.MOV.U32 R7, RZ, RZ, R119 ;  /* 0x000000ffff07a224 */ /* 0x000fe200078e0077 */
        /* <DEDUP_REMOVED lines=31> */
.L_x_7164:
[----:B------:R-:W-:Y:S05]  /*bb90*/  BSYNC.RECONVERGENT B1 ;  /* 0x0000000000017941 */ /* 0x000fea0003800200 */
.L_x_7163:
[----:B------:R-:W2:Y:S01]  /*bba0*/  LD.E R97, desc[UR4][R84.64+0xdc] ;  /* 0x0000dc0454617980 */ /* 0x000ea2000c101900 */
[----:B------:R-:W-:Y:S02]  /*bbb0*/  FMNMX3.FTZ R0, R33, R41, R20, !PT ;  /* 0x0000002921007276 */ /* 0x000fe40007810014 */
[----:B------:R-:W-:Y:S02]  /*bbc0*/  LOP3.LUT R34, R8, 0x120, R11, 0xf8, !PT ;  /* 0x0000012008227812 */ /* 0x000fe400078ef80b */
[----:B------:R-:W-:Y:S02]  /*bbd0*/  FMNMX3.FTZ R0, R0, R21, R23, !PT ;  /* 0x0000001500007276 */ /* 0x000fe40007810017 */
[----:B------:R-:W-:Y:S02]  /*bbe0*/  LEA R34, R34, R55, 0x1 ;  /* 0x0000003722227211 */ /* 0x000fe400078e08ff */
[----:B------:R-:W-:-:S03]  /*bbf0*/  FMNMX3.FTZ R0, R0, R77, R43, !PT ;  /* 0x0000004d00007276 */ /* 0x000fc6000781002b */
[----:B------:R-:W-:Y:S01]  /*bc00*/  LDSM.16.MT88.4 R48, [R34+0x7000] ;  /* 0x007000002230783b */ /* 0x000fe20000004200 */
[----:B------:R-:W-:-:S03]  /*bc10*/  FMNMX3.FTZ R0, R0, R73, R105, !PT ;  /* 0x0000004900007276 */ /* 0x000fc60007810069 */
[----:B------:R-:W-:Y:S01]  /*bc20*/  LDSM.16.MT88.4 R64, [R34+0x8000] ;  /* 0x008000002240783b */ /* 0x000fe20000004200 */
[----:B------:R-:W-:-:S04]  /*bc30*/  FMNMX3.FTZ R0, R0, R135, R137, !PT ;  /* 0x0000008700007276 */ /* 0x000fc80007810089 */
[----:B-1----:R-:W-:Y:S02]  /*bc40*/  FMNMX3.FTZ R5, R0, R139, R91, !PT ;  /* 0x0000008b00057276 */ /* 0x002fe4000781005b */
        /* <DEDUP_REMOVED lines=17> */
[----:B------:R-:W-:-:S03]  /*bd60*/  FSETP.NEU.FTZ.AND P0, PT, R2, -INF , PT ;  /* 0xff8000000200780b */ /* 0x000fc60003f1d000 */
[----:B------:R-:W-:Y:S01]  /*bd70*/  LDSM.16.MT88.4 R8, [R34+0x7400] ;  /* 0x007400002208783b */ /* 0x000fe20000004200 */
        /* <DEDUP_REMOVED lines=9> */
[-C--:B------:R-:W-:Y:S01]  /*be10*/  FFMA.FTZ R31, R21, R97.reuse, -R102 ;  /* 0x00000061151f7223 */ /* 0x080fe20000010866 */
[----:B------:R-:W-:Y:S01]  /*be20*/  IADD3 R33, PT, PT, R3, R34, RZ ;  /* 0x0000002203217210 */ /* 0x000fe20007ffe0ff */
[-CC-:B------:R-:W-:Y:S01]  /*be30*/  FFMA.FTZ R99, R15, R97.reuse, -R94.reuse ;  /* 0x000000610f637223 */ /* 0x180fe2000001085e */
[-CC-:B------:R-:W-:Y:S01]  /*be40*/  FFMA.FTZ R100, R27, R97.reuse, -R94.reuse ;  /* 0x000000611b647223 */ /* 0x180fe2000001085e */
[-CC-:B------:R-:W-:Y:S01]  /*be50*/  FFMA.FTZ R101, R22, R97.reuse, -R94.reuse ;  /* 0x0000006116657223 */ /* 0x180fe2000001085e */
[-C--:B------:R-:W-:Y:S01]  /*be60*/  FFMA.FTZ R32, R25, R97.reuse, -R94 ;  /* 0x0000006119207223 */ /* 0x080fe2000001085e */
[----:B------:R-:W-:Y:S01]  /*be70*/  MUFU.EX2 R98, R98 ;  /* 0x0000006200627308 */ /* 0x000fe20000000800 */
[-CC-:B------:R-:W-:Y:S01]  /*be80*/  FFMA.FTZ R21, R43, R97.reuse, -R102.reuse ;  /* 0x000000612b157223 */ /* 0x180fe20000010866 */
[-C--:B------:R-:W-:Y:S01]  /*be90*/  FFMA.FTZ R28, R23, R97.reuse, -R102 ;  /* 0x00000061171c7223 */ /* 0x080fe20000010866 */
[----:B------:R-:W1:Y:S01]  /*bea0*/  LDSM.16.MT88.4 R40, [R33+0x6000] ;  /* 0x006000002128783b */ /* 0x000e620000004200 */
[-C--:B------:R-:W-:Y:S01]  /*beb0*/  FFMA.FTZ R30, R29, R97.reuse, -R94 ;  /* 0x000000611d1e7223 */ /* 0x080fe2000001085e */
[-CC-:B------:R-:W-:Y:S01]  /*bec0*/  FFMA.FTZ R23, R77, R97.reuse, -R102.reuse ;  /* 0x000000614d177223 */ /* 0x180fe20000010866 */
[-C--:B------:R-:W-:Y:S01]  /*bed0*/  FFMA.FTZ R20, R73, R97.reuse, -R102 ;  /* 0x0000006149147223 */ /* 0x080fe20000010866 */
[-CC-:B------:R-:W-:Y:S01]  /*bee0*/  FFMA.FTZ R29, R37, R97.reuse, -R94.reuse ;  /* 0x00000061251d7223 */ /* 0x180fe2000001085e */
[----:B------:R-:W2:Y:S01]  /*bef0*/  MUFU.EX2 R95, R95 ;  /* 0x0000005f005f7308 */ /* 0x000ea20000000800 */
[-CC-:B------:R-:W-:Y:S01]  /*bf00*/  FFMA.FTZ R22, R39, R97.reuse, -R94.reuse ;  /* 0x0000006127167223 */ /* 0x180fe2000001085e */
[-C--:B------:R-:W-:Y:S01]  /*bf10*/  FFMA.FTZ R3, R17, R97.reuse, -R94 ;  /* 0x0000006111037223 */ /* 0x080fe2000001085e */
[----:B------:R-:W-:Y:S01]  /*bf20*/  LDSM.16.MT88.4 R12, [R33+0x6400] ;  /* 0x00640000210c783b */ /* 0x000fe20000004200 */
[-C--:B------:R-:W-:Y:S01]  /*bf30*/  FFMA.FTZ R106, R105, R97.reuse, -R102 ;  /* 0x00000061696a7223 */ /* 0x080fe20000010866 */
[-C--:B------:R-:W-:Y:S01]  /*bf40*/  FFMA.FTZ R104, R103, R97.reuse, -R94 ;  /* 0x0000006167687223 */ /* 0x080fe2000001085e */
[-C--:B------:R-:W-:Y:S01]  /*bf50*/  FFMA.FTZ R105, R135, R97.reuse, -R102 ;  /* 0x0000006187697223 */ /* 0x080fe20000010866 */
[----:B------:R-:W3:Y:S01]  /*bf60*/  LDSM.16.MT88.4 R76, [R34+0x6000] ;  /* 0x00600000224c783b */ /* 0x000ee20000004200 */
[----:B------:R-:W-:Y:S01]  /*bf70*/  MUFU.EX2 R96, R96 ;  /* 0x0000006000607308 */ /* 0x000fe20000000800 */
[-C--:B------:R-:W-:Y:S01]  /*bf80*/  FFMA.FTZ R103, R113, R97.reuse, -R94 ;  /* 0x0000006171677223 */ /* 0x080fe2000001085e */
[-CC-:B------:R-:W-:Y:S01]  /*bf90*/  FFMA.FTZ R91, R91, R97.reuse, -R102.reuse ;  /* 0x000000615b5b7223 */ /* 0x180fe20000010866 */
[----:B------:R-:W4:Y:S01]  /*bfa0*/  LDSM.16.MT88.4 R56, [R33+0x7000] ;  /* 0x007000002138783b */ /* 0x000f220000004200 */
[-CC-:B------:R-:W-:Y:S01]  /*bfb0*/  FFMA.FTZ R90, R90, R97.reuse, -R102.reuse ;  /* 0x000000615a5a7223 */ /* 0x180fe20000010866 */
[-CC-:B------:R-:W-:Y:S01]  /*bfc0*/  FFMA.FTZ R89, R89, R97.reuse, -R102.reuse ;  /* 0x0000006159597223 */ /* 0x180fe20000010866 */
[-C--:B------:R-:W-:Y:S01]  /*bfd0*/  FFMA.FTZ R88, R88, R97.reuse, -R102 ;  /* 0x0000006158587223 */ /* 0x080fe20000010866 */
[----:B------:R-:W5:Y:S01]  /*bfe0*/  LDSM.16.MT88.4 R24, [R34+0x6400] ;  /* 0x006400002218783b */ /* 0x000f620000004200 */
[----:B------:R-:W1:Y:S01]  /*bff0*/  MUFU.EX2 R31, R31 ;  /* 0x0000001f001f7308 */ /* 0x000e620000000800 */
[----:B--2---:R-:W-:Y:S01]  /*c000*/  F2FP.F16.F32.PACK_AB R72, R95, R98 ;  /* 0x000000625f48723e */ /* 0x004fe200000000ff */
[-CC-:B------:R-:W-:Y:S01]  /*c010*/  FFMA.FTZ R93, R93, R97.reuse, -R94.reuse ;  /* 0x000000615d5d7223 */ /* 0x180fe2000001085e */
[----:B------:R-:W-:Y:S01]  /*c020*/  LDSM.16.MT88.4 R16, [R33+0x7400] ;  /* 0x007400002110783b */ /* 0x000fe20000004200 */
[-CC-:B------:R-:W-:Y:S01]  /*c030*/  FFMA.FTZ R92, R92, R97.reuse, -R94.reuse ;  /* 0x000000615c5c7223 */ /* 0x180fe2000001085e */
[-CC-:B------:R-:W-:Y:S01]  /*c040*/  FFMA.FTZ R87, R87, R97.reuse, -R94.reuse ;  /* 0x0000006157577223 */ /* 0x180fe2000001085e */
[----:B------:R-:W-:Y:S01]  /*c050*/  FFMA.FTZ R136, R35, R97, -R94 ;  /* 0x0000006123887223 */ /* 0x000fe2000001085e */
[----:B------:R-:W-:Y:S01]  /*c060*/  FADD.FTZ R95, R98, R95 ;  /* 0x0000005f625f7221 */ /* 0x000fe20000010000 */
[----:B------:R-:W-:Y:S08]  /*c070*/  MUFU.EX2 R99, R99 ;  /* 0x0000006300637308 */ /* 0x000ff00000000800 */
[----:B------:R-:W2:Y:S01]  /*c080*/  MUFU.EX2 R100, R100 ;  /* 0x0000006400647308 */ /* 0x000ea20000000800 */
[----:B-1----:R-:W-:Y:S01]  /*c090*/  F2FP.F16.F32.PACK_AB R74, R31, R96 ;  /* 0x000000601f4a723e */ /* 0x002fe200000000ff */
[----:B------:R-:W-:-:S04]  /*c0a0*/  FADD.FTZ R96, R96, R95 ;  /* 0x0000005f60607221 */ /* 0x000fc80000010000 */
[----:B------:R-:W-:Y:S02]  /*c0b0*/  FADD.FTZ R31, R31, R96 ;  /* 0x000000601f1f7221 */ /* 0x000fe40000010000 */
[----:B------:R-:W-:Y:S08]  /*c0c0*/  MUFU.EX2 R101, R101 ;  /* 0x0000006500657308 */ /* 0x000ff00000000800 */
[----:B------:R-:W1:Y:S01]  /*c0d0*/  MUFU.EX2 R32, R32 ;  /* 0x0000002000207308 */ /* 0x000e620000000800 */
[----:B--2---:R-:W-:Y:S01]  /*c0e0*/  F2FP.F16.F32.PACK_AB R73, R100, R99 ;  /* 0x000000636449723e */ /* 0x004fe200000000ff */
[----:B------:R-:W-:-:S06]  /*c0f0*/  FADD.FTZ R100, R99, R100 ;  /* 0x0000006463647221 */ /* 0x000fcc0000010000 */
[----:B------:R-:W-:Y:S08]  /*c100*/  MUFU.EX2 R28, R28 ;  /* 0x0000001c001c7308 */ /* 0x000ff00000000800 */
[----:B------:R-:W2:Y:S01]  /*c110*/  MUFU.EX2 R23, R23 ;  /* 0x0000001700177308 */ /* 0x000ea20000000800 */
[----:B-1----:R-:W-:Y:S01]  /*c120*/  F2FP.F16.F32.PACK_AB R75, R32, R101 ;  /* 0x00000065204b723e */ /* 0x002fe200000000ff */
[----:B------:R-:W-:-:S04]  /*c130*/  FADD.FTZ R101, R101, R100 ;  /* 0x0000006465657221 */ /* 0x000fc80000010000 */
[----:B------:R-:W-:Y:S02]  /*c140*/  FADD.FTZ R101, R32, R101 ;  /* 0x0000006520657221 */ /* 0x000fe40000010000 */
        /* <DEDUP_REMOVED lines=9> */
[C---:B------:R-:W-:Y:S06]  /*c1e0*/  HMMA.16816.F32 R40, R72.reuse, R42, RZ ;  /* 0x0000002a4828723c */ /* 0x040fec00000018ff */
[----:B------:R-:W-:Y:S02]  /*c1f0*/  MUFU.EX2 R22, R22 ;  /* 0x0000001600167308 */ /* 0x000fe40000000800 */
[C---:B------:R-:W-:Y:S06]  /*c200*/  HMMA.16816.F32 R60, R72.reuse, R64, RZ ;  /* 0x00000040483c723c */ /* 0x040fec00000018ff */
[----:B------:R-:W1:Y:S01]  /*c210*/  MUFU.EX2 R3, R3 ;  /* 0x0000000300037308 */ /* 0x000e620000000800 */
[----:B--2---:R-:W-:Y:S01]  /*c220*/  F2FP.F16.F32.PACK_AB R5, R29, R30 ;  /* 0x0000001e1d05723e */ /* 0x004fe200000000ff */
[----:B------:R-:W-:Y:S01]  /*c230*/  HMMA.16816.F32 R64, R72, R66, RZ ;  /* 0x000000424840723c */ /* 0x000fe200000018ff */
[----:B------:R-:W-:-:S04]  /*c240*/  FADD.FTZ R30, R30, R101 ;  /* 0x000000651e1e7221 */ /* 0x000fc80000010000 */
[----:B------:R-:W-:Y:S01]  /*c250*/  FADD.FTZ R29, R29, R30 ;  /* 0x0000001e1d1d7221 */ /* 0x000fe20000010000 */
[----:B------:R-:W-:Y:S02]  /*c260*/  MUFU.EX2 R106, R106 ;  /* 0x0000006a006a7308 */ /* 0x000fe40000000800 */
[C---:B---3--:R-:W-:Y:S06]  /*c270*/  HMMA.16816.F32 R80, R72.reuse, R76, RZ ;  /* 0x0000004c4850723c */ /* 0x048fec00000018ff */
[----:B------:R-:W2:Y:S01]  /*c280*/  MUFU.EX2 R105, R105 ;  /* 0x0000006900697308 */ /* 0x000ea20000000800 */
[----:B-1----:R-:W-:Y:S01]  /*c290*/  F2FP.F16.F32.PACK_AB R7, R3, R22 ;  /* 0x000000160307723e */ /* 0x002fe200000000ff */
[----:B----4-:R-:W-:Y:S01]  /*c2a0*/  HMMA.16816.F32 R52, R72, R56, RZ ;  /* 0x000000384834723c */ /* 0x010fe200000018ff */
[----:B------:R-:W-:-:S04]  /*c2b0*/  FADD.FTZ R22, R22, R29 ;  /* 0x0000001d16167221 */ /* 0x000fc80000010000 */
[----:B------:R-:W-:Y:S01]  /*c2c0*/  FADD.FTZ R3, R3, R22 ;  /* 0x0000001603037221 */ /* 0x000fe20000010000 */
[----:B------:R-:W-:Y:S02]  /*c2d0*/  MUFU.EX2 R104, R104 ;  /* 0x0000006800687308 */ /* 0x000fe40000000800 */
[C---:B------:R-:W-:Y:S06]  /*c2e0*/  HMMA.16816.F32 R44, R4.reuse, R8, R44 ;  /* 0x00000008042c723c */ /* 0x040fec000000182c */
[----:B------:R-:W1:Y:S02]  /*c2f0*/  MUFU.EX2 R103, R103 ;  /* 0x0000006700677308 */ /* 0x000e640000000800 */
[C---:B------:R-:W-:Y:S01]  /*c300*/  HMMA.16816.F32 R48, R4.reuse, R10, R48 ;  /* 0x0000000a0430723c */ /* 0x040fe20000001830 */
[----:B------:R-:W3:Y:S05]  /*c310*/  LDSM.16.MT88.4 R8, [R34+0x8400] ;  /* 0x008400002208783b */ /* 0x000eea0000004200 */
[----:B------:R-:W-:Y:S02]  /*c320*/  MUFU.EX2 R91, R91 ;  /* 0x0000005b005b7308 */ /* 0x000fe40000000800 */
[C---:B------:R-:W-:Y:S06]  /*c330*/  HMMA.16816.F32 R36, R4.reuse, R12, R36 ;  /* 0x0000000c0424723c */ /* 0x040fec0000001824 */
[----:B------:R-:W-:Y:S02]  /*c340*/  MUFU.EX2 R90, R90 ;  /* 0x0000005a005a7308 */ /* 0x000fe40000000800 */
[----:B------:R-:W-:Y:S01]  /*c350*/  HMMA.16816.F32 R40, R4, R14, R40 ;  /* 0x0000000e0428723c */ /* 0x000fe20000001828 */
[----:B------:R-:W4:Y:S05]  /*c360*/  LDSM.16.MT88.4 R12, [R33+0x8000] ;  /* 0x00800000210c783b */ /* 0x000f2a0000004200 */
[----:B------:R-:W-:Y:S02]  /*c370*/  MUFU.EX2 R89, R89 ;  /* 0x0000005900597308 */ /* 0x000fe40000000800 */
[C---:B------:R-:W-:Y:S06]  /*c380*/  HMMA.16816.F32 R76, R72.reuse, R78, RZ ;  /* 0x0000004e484c723c */ /* 0x040fec00000018ff */
[----:B------:R-:W-:Y:S02]  /*c390*/  MUFU.EX2 R88, R88 ;  /* 0x0000005800587308 */ /* 0x000fe40000000800 */
[----:B------:R-:W-:Y:S06]  /*c3a0*/  HMMA.16816.F32 R56, R72, R58, RZ ;  /* 0x0000003a4838723c */ /* 0x000fec00000018ff */
[----:B------:R-:W-:Y:S02]  /*c3b0*/  MUFU.EX2 R93, R93 ;  /* 0x0000005d005d7308 */ /* 0x000fe40000000800 */
[C---:B-----5:R-:W-:Y:S05]  /*c3c0*/  HMMA.16816.F32 R80, R4.reuse, R24, R80 ;  /* 0x000000180450723c */ /* 0x060fea0000001850 */
[-CC-:B------:R-:W-:Y:S01]  /*c3d0*/  FFMA.FTZ R25, R107, R97.reuse, -R94.reuse ;  /* 0x000000616b197223 */ /* 0x180fe2000001085e */
[-C--:B------:R-:W-:Y:S01]  /*c3e0*/  FFMA.FTZ R24, R111, R97.reuse, -R94 ;  /* 0x000000616f187223 */ /* 0x080fe2000001085e */
[----:B------:R-:W-:Y:S01]  /*c3f0*/  MUFU.EX2 R92, R92 ;  /* 0x0000005c005c7308 */ /* 0x000fe20000000800 */
[C---:B---3--:R-:W-:Y:S07]  /*c400*/  HMMA.16816.F32 R60, R4.reuse, R8, R60 ;  /* 0x00000008043c723c */ /* 0x048fee000000183c */
[----:B------:R-:W-:Y:S01]  /*c410*/  MUFU.EX2 R25, R25 ;  /* 0x0000001900197308 */ /* 0x000fe20000000800 */
[----:B------:R-:W-:Y:S01]  /*c420*/  HMMA.16816.F32 R64, R4, R10, R64 ;  /* 0x0000000a0440723c */ /* 0x000fe20000001840 */
[----:B------:R-:W3:Y:S06]  /*c430*/  LDSM.16.MT88.4 R8, [R33+0x8400] ;  /* 0x008400002108783b */ /* 0x000eec0000004200 */
[----:B------:R-:W-:Y:S01]  /*c440*/  MUFU.EX2 R24, R24 ;  /* 0x0000001800187308 */ /* 0x000fe20000000800 */
[C---:B----4-:R-:W-:Y:S07]  /*c450*/  HMMA.16816.F32 R68, R72.reuse, R12, RZ ;  /* 0x0000000c4844723c */ /* 0x050fee00000018ff */
[----:B------:R-:W-:Y:S01]  /*c460*/  MUFU.EX2 R87, R87 ;  /* 0x0000005700577308 */ /* 0x000fe20000000800 */
[----:B------:R-:W-:Y:S01]  /*c470*/  HMMA.16816.F32 R72, R72, R14, RZ ;  /* 0x0000000e4848723c */ /* 0x000fe200000018ff */
[----:B------:R-:W-:Y:S06]  /*c480*/  LDSM.16.MT88.4 R12, [R34+0x7c00] ;  /* 0x007c0000220c783b */ /* 0x000fec0000004200 */
[----:B------:R-:W-:Y:S01]  /*c490*/  MUFU.EX2 R136, R136 ;  /* 0x0000008800887308 */ /* 0x000fe20000000800 */
[----:B------:R-:W-:Y:S05]  /*c4a0*/  HMMA.16816.F32 R76, R4, R26, R76 ;  /* 0x0000001a044c723c */ /* 0x000fea000000184c */
[-CC-:B------:R-:W-:Y:S01]  /*c4b0*/  FFMA.FTZ R27, R137, R97.reuse, -R102.reuse ;  /* 0x00000061891b7223 */ /* 0x180fe20000010866 */
[----:B------:R-:W-:-:S05]  /*c4c0*/  FFMA.FTZ R26, R139, R97, -R102 ;  /* 0x000000618b1a7223 */ /* 0x000fca0000010866 */
[----:B------:R-:W-:Y:S01]  /*c4d0*/  MUFU.EX2 R27, R27 ;  /* 0x0000001b001b7308 */ /* 0x000fe20000000800 */
[C---:B------:R-:W-:Y:S07]  /*c4e0*/  HMMA.16816.F32 R52, R4.reuse, R16, R52 ;  /* 0x000000100434723c */ /* 0x040fee0000001834 */
[----:B------:R-:W4:Y:S01]  /*c4f0*/  MUFU.EX2 R26, R26 ;  /* 0x0000001a001a7308 */ /* 0x000f220000000800 */
[C---:B------:R-:W-:Y:S01]  /*c500*/  HMMA.16816.F32 R56, R4.reuse, R18, R56 ;  /* 0x000000120438723c */ /* 0x040fe20000001838 */
[----:B------:R-:W-:Y:S07]  /*c510*/  LDSM.16.MT88.4 R16, [R34+0x6c00] ;  /* 0x006c00002210783b */ /* 0x000fee0000004200 */
[C---:B---3--:R-:W-:Y:S08]  /*c520*/  HMMA.16816.F32 R68, R4.reuse, R8, R68 ;  /* 0x000000080444723c */ /* 0x048ff00000001844 */
[----:B------:R-:W-:Y:S01]  /*c530*/  HMMA.16816.F32 R72, R4, R10, R72 ;  /* 0x0000000a0448723c */ /* 0x000fe20000001848 */
[----:B------:R-:W3:Y:S02]  /*c540*/  LDSM.16.MT88.4 R8, [R34+0x6800] ;  /* 0x006800002208783b */ /* 0x000ee40000004200 */
[----:B--2---:R-:W-:-:S02]  /*c550*/  F2FP.F16.F32.PACK_AB R4, R105, R106 ;  /* 0x0000006a6904723e */ /* 0x004fc400000000ff */
[----:B-1----:R-:W-:Y:S02]  /*c560*/  F2FP.F16.F32.PACK_AB R5, R103, R104 ;  /* 0x000000686705723e */ /* 0x002fe400000000ff */
[----:B----4-:R-:W-:Y:S02]  /*c570*/  F2FP.F16.F32.PACK_AB R6, R26, R27 ;  /* 0x0000001b1a06723e */ /* 0x010fe400000000ff */
[----:B------:R-:W-:-:S07]  /*c580*/  F2FP.F16.F32.PACK_AB R7, R24, R25 ;  /* 0x000000191807723e */ /* 0x000fce00000000ff */
        /* <DEDUP_REMOVED lines=16> */
[----:B------:R-:W-:Y:S03]  /*c690*/  HMMA.16816.F32 R72, R4, R10, R72 ;  /* 0x0000000a0448723c */ /* 0x000fe60000001848 */
[----:B------:R-:W-:Y:S01]  /*c6a0*/  F2FP.F16.F32.PACK_AB R4, R90, R91 ;  /* 0x0000005b5a04723e */ /* 0x000fe200000000ff */
[----:B------:R-:W1:Y:S01]  /*c6b0*/  LDSM.16.MT88.4 R8, [R34+0x8c00] ;  /* 0x008c00002208783b */ /* 0x000e620000004200 */
[----:B------:R-:W-:-:S02]  /*c6c0*/  F2FP.F16.F32.PACK_AB R5, R92, R93 ;  /* 0x0000005d5c05723e */ /* 0x000fc400000000ff */
[----:B------:R-:W-:Y:S02]  /*c6d0*/  F2FP.F16.F32.PACK_AB R6, R88, R89 ;  /* 0x000000595806723e */ /* 0x000fe400000000ff */
        /* <DEDUP_REMOVED lines=13> */
[C---:B------:R-:W-:Y:S08]  /*c7b0*/  HMMA.16816.F32 R40, R4.reuse, R18, R40 ;  /* 0x000000120428723c */ /* 0x040ff00000001828 */
[----:B---3--:R-:W-:Y:S03]  /*c7c0*/  HMMA.16816.F32 R52, R4, R12, R52 ;  /* 0x0000000c0434723c */ /* 0x008fe60000001834 */
[----:B------:R-:W-:-:S04]  /*c7d0*/  FADD.FTZ R13, R21, R16 ;  /* 0x00000010150d7221 */ /* 0x000fc80000010000 */
[----:B------:R-:W-:Y:S01]  /*c7e0*/  FADD.FTZ R13, R20, R13 ;  /* 0x0000000d140d7221 */ /* 0x000fe20000010000 */
[----:B------:R-:W-:Y:S03]  /*c7f0*/  HMMA.16816.F32 R56, R4, R14, R56 ;  /* 0x0000000e0438723c */ /* 0x000fe60000001838 */
        /* <DEDUP_REMOVED lines=20> */
[----:B------:R-:W-:Y:S01]  /*c940*/  VIADD R134, R86, 0xfffffffe ;  /* 0xfffffffe56867836 */ /* 0x000fe20000000000 */
[----:B------:R-:W-:Y:S01]  /*c950*/  MOV R3, R0 ;  /* 0x0000000000037202 */ /* 0x000fe20000000f00 */
[----:B------:R-:W-:Y:S01]  /*c960*/  IMAD.MOV.U32 R87, RZ, RZ, R2 ;  /* 0x000000ffff577224 */ /* 0x000fe200078e0002 */
[----:B------:R-:W-:-:S13]  /*c970*/  ISETP.NE.AND.EX P6, PT, R133, RZ, PT, P6 ;  /* 0x000000ff8500720c */ /* 0x000fda0003fc5360 */
.L_x_7175:
[----:B------:R-:W-:Y:S01]  /*c980*/  MOV R4, R130 ;  /* 0x0000008200047202 */ /* 0x000fe20000000f00 */
[----:B------:R-:W1:Y:S01]  /*c990*/  S2R R0, SR_TID.X ;  /* 0x0000000000007919 */ /* 0x000e620000002100 */
[----:B------:R-:W-:Y:S04]  /*c9a0*/  DEPBAR.LE SB0, 0x0 ;  /* 0x000080000000791a */ /* 0x000fe80000000000 */
[----:B------:R-:W-:Y:S05]  /*c9b0*/  WARPSYNC.ALL ;  /* 0x0000000000007948 */ /* 0x000fea0003800000 */
[----:B------:R-:W-:Y:S01]  /*c9c0*/  BAR.SYNC.DEFER_BLOCKING 0x0 ;  /* 0x0000000000007b1d */ /* 0x000fe20000010000 */
[----:B------:R-:W-:Y:S05]  /*c9d0*/  @!P6 IMAD.MOV.U32 R2, RZ, RZ, RZ ;  /* 0x000000ffff02e224 */ /* 0x000fea00078e00ff */
[----:B------:R-:W-:Y:S01]  /*c9e0*/  @!P6 IADD3 R2, P0, PT, RZ, -R2, RZ ;  /* 0x80000002ff02e210 */ /* 0x000fe20007f1e0ff */
[----:B-1----:R-:W-:Y:S01]  /*c9f0*/  IMAD.SHL.U32 R137, R0, 0x8, RZ ;  /* 0x0000000800897824 */ /* 0x002fe200078e00ff */
[----:B------:R-:W2:Y:S01]  /*ca00*/  @!P6 LD.E R5, desc[UR4][R84.64+0x40] ;  /* 0x000040045405e980 */ /* 0x000ea2000c101900 */
[----:B------:R-:W-:Y:S03]  /*ca10*/  BSSY.RECONVERGENT B0, `(.L_x_7169) ;  /* 0x000004b000007945 */ /* 0x000fe60003800200 */
[----:B------:R-:W-:Y:S04]  /*ca20*/  LOP3.LUT R142, R137, 0x18, RZ, 0xc0, !PT ;  /* 0x00000018898e7812 */ /* 0x000fe800078ec0ff */
[C---:B------:R-:W-:Y:S02]  /*ca30*/  LOP3.LUT R140, R142.reuse, 0x20, RZ, 0xfc, !PT ;  /* 0x000000208e8c7812 */ /* 0x040fe400078efcff */
[----:B------:R-:W-:Y:S01]  /*ca40*/  LOP3.LUT R138, R142, 0x40, RZ, 0xfc, !PT ;  /* 0x000000408e8a7812 */ /* 0x000fe200078efcff */
[----:B--2---:R-:W-:Y:S04]  /*ca50*/  @!P6 IMAD.SHL.U32 R5, R5, 0x40, RZ ;  /* 0x000000400505e824 */ /* 0x004fe800078e00ff */
[----:B------:R-:W-:Y:S05]  /*ca60*/  @!P6 IMAD.X R5, RZ, RZ, ~R5, P0 ;  /* 0x000000ffff05e224 */ /* 0x000fea00000e0e05 */
[----:B------:R-:W-:Y:S01]  /*ca70*/  @!P6 SHF.R.S64 R7, R2, 0x1f, R5 ;  /* 0x0000001f0207e819 */ /* 0x000fe20000001005 */
[----:B------:R-:W-:Y:S03]  /*ca80*/  IMAD.MOV.U32 R2, RZ, RZ, R131 ;  /* 0x000000ffff027224 */ /* 0x000fe600078e0083 */
[----:B------:R-:W-:Y:S04]  /*ca90*/  @!P6 IADD3 R6, P0, PT, R130, R7, RZ ;  /* 0x000000078206e210 */ /* 0x000fe80007f1e0ff */
[----:B------:R-:W-:Y:S01]  /*caa0*/  @!P6 LEA.HI.X.SX32 R5, R5, R131, 0x1, P0 ;  /* 0x000000830505e211 */ /* 0x000fe200000f0eff */
[----:B------:R-:W-:Y:S03]  /*cab0*/  @!P6 IMAD.MOV.U32 R130, RZ, RZ, R6 ;  /* 0x000000ffff82e224 */ /* 0x000fe600078e0006 */
[----:B------:R-:W-:Y:S01]  /*cac0*/  @!P6 MOV R131, R5 ;  /* 0x000000050083e202 */ /* 0x000fe20000000f00 */
[----:B------:R-:W-:Y:S06]  /*cad0*/  @!P6 BRA `(.L_x_7170) ;  /* 0x0000000000f8e947 */ /* 0x000fec0003800000 */
        /* <DEDUP_REMOVED lines=62> */
.L_x_7170:
[----:B------:R-:W-:Y:S05]  /*cec0*/  BSYNC.RECONVERGENT B0 ;  /* 0x0000000000007941 */ /* 0x000fea0003800200 */
.L_x_7169:
[----:B------:R-:W1:Y:S01]  /*ced0*/  S2UR UR6, SR_CgaCtaId ;  /* 0x00000000000679c3 */ /* 0x000e620000008800 */
[----:B------:R-:W-:Y:S01]  /*cee0*/  LOP3.LUT R139, R137, 0xc0, RZ, 0xc0, !PT ;  /* 0x000000c0898b7812 */ /* 0x000fe200078ec0ff */
[----:B------:R-:W-:Y:S01]  /*cef0*/  UMOV UR7, 0x400 ;  /* 0x0000040000077882 */ /* 0x000fe20000000000 */
[-C--:B------:R-:W-:Y:S01]  /*cf00*/  ISETP.GE.AND P3, PT, R138, R125.reuse, PT ;  /* 0x0000007d8a00720c */ /* 0x080fe20003f66270 */
[C---:B------:R-:W-:Y:S01]  /*cf10*/  IMAD.SHL.U32 R110, R0.reuse, 0x10, RZ ;  /* 0x00000010006e7824 */ /* 0x040fe200078e00ff */
[--C-:B------:R-:W-:Y:S01]  /*cf20*/  LOP3.LUT R138, R139, 0x18, R0.reuse, 0xf8, !PT ;  /* 0x000000188b8a7812 */ /* 0x100fe200078ef800 */
[----:B------:R-:W-:Y:S01]  /*cf30*/  IMAD.SHL.U32 R112, R0, 0x20, RZ ;  /* 0x0000002000707824 */ /* 0x000fe200078e00ff */
[-C--:B------:R-:W-:Y:S01]  /*cf40*/  ISETP.GE.AND P5, PT, R142, R125.reuse, PT ;  /* 0x0000007d8e00720c */ /* 0x080fe20003fa6270 */
[----:B------:R-:W-:Y:S01]  /*cf50*/  IMAD.SHL.U32 R108, R0, 0x4, RZ ;  /* 0x00000004006c7824 */ /* 0x000fe200078e00ff */
[--C-:B------:R-:W-:Y:S01]  /*cf60*/  LOP3.LUT R138, R138, 0x18, R137.reuse, 0x78, !PT ;  /* 0x000000188a8a7812 */ /* 0x100fe200078e7889 */
[----:B------:R-:W-:Y:S01]  /*cf70*/  BSSY.RECONVERGENT B1, `(.L_x_7171) ;  /* 0x0000100000017945 */ /* 0x000fe20003800200 */
[----:B------:R-:W-:Y:S02]  /*cf80*/  ISETP.GE.AND P4, PT, R140, R125, PT ;  /* 0x0000007d8c00720c */ /* 0x000fe40003f86270 */
[----:B------:R-:W-:Y:S02]  /*cf90*/  LOP3.LUT R138, R138, 0x1f20, R137, 0xf8, !PT ;  /* 0x00001f208a8a7812 */ /* 0x000fe400078ef889 */
[C---:B------:R-:W-:Y:S02]  /*cfa0*/  LEA R140, P0, R114.reuse, R130, 0x1 ;  /* 0x00000082728c7211 */ /* 0x040fe400078008ff */
[----:B------:R-:W-:Y:S02]  /*cfb0*/  SHF.R.U32.HI R109, RZ, 0x1, R0 ;  /* 0x00000001ff6d7819 */ /* 0x000fe40000011600 */
[----:B------:R-:W-:Y:S02]  /*cfc0*/  LEA.HI.X R141, R114, R131, R115, 0x1, P0 ;  /* 0x00000083728d7211 */ /* 0x000fe400000f0c73 */
[C---:B------:R-:W-:Y:S02]  /*cfd0*/  LOP3.LUT R89, R110.reuse, 0x100, RZ, 0xc0, !PT ;  /* 0x000001006e597812 */ /* 0x040fe400078ec0ff */
[----:B------:R-:W-:Y:S01]  /*cfe0*/  LOP3.LUT R110, R110, 0x3e00, RZ, 0xc0, !PT ;  /* 0x00003e006e6e7812 */ /* 0x000fe200078ec0ff */
[----:B-1----:R-:W-:Y:S01]  /*cff0*/  ULEA UR6, UR6, UR7, 0x18 ;  /* 0x0000000706067291 */ /* 0x002fe2000f8ec0ff */
[----:B------:R-:W-:Y:S02]  /*d000*/  LOP3.LUT R111, R109, 0x8, RZ, 0xc0, !PT ;  /* 0x000000086d6f7812 */ /* 0x000fe400078ec0ff */
[--C-:B------:R-:W-:Y:S02]  /*d010*/  LOP3.LUT R86, R89, 0x20, R112.reuse, 0xf8, !PT ;  /* 0x0000002059567812 */ /* 0x100fe400078ef870 */
[--C-:B------:R-:W-:Y:S02]  /*d020*/  LOP3.LUT R89, R110, 0x20, R112.reuse, 0xf8, !PT ;  /* 0x000000206e597812 */ /* 0x100fe400078ef870 */
[----:B------:R-:W-:Y:S02]  /*d030*/  LEA R137, R138, UR6, 0x1 ;  /* 0x000000068a897c11 */ /* 0x000fe4000f8e08ff */
[----:B------:R-:W-:Y:S02]  /*d040*/  LOP3.LUT R91, R112, 0xc0, RZ, 0xc0, !PT ;  /* 0x000000c0705b7812 */ /* 0x000fe400078ec0ff */
[----:B------:R-:W-:Y:S01]  /*d050*/  LOP3.LUT R2, R108, 0x18, RZ, 0xc0, !PT ;  /* 0x000000186c027812 */ /* 0x000fe200078ec0ff */
[----:B------:R-:W-:Y:S01]  /*d060*/  @!PT LDS RZ, [RZ] ;  /* 0x00000000fffff984 */ /* 0x000fe20000000800 */
[----:B------:R-:W-:Y:S01]  /*d070*/  @!PT LDS RZ, [RZ] ;  /* 0x00000000fffff984 */ /* 0x000fe20000000800 */
[----:B------:R-:W-:Y:S01]  /*d080*/  @!PT LDS RZ, [RZ] ;  /* 0x00000000fffff984 */ /* 0x000fe20000000800 */
[----:B------:R1:W-:Y:S01]  /*d090*/  @!P5 LDGSTS.E.BYPASS.LTC128B.128 [R137+0x6000], desc[UR4][R130.64] ;  /* 0x060000008289dfae */ /* 0x0003e2000b981a04 */
[----:B------:R-:W-:Y:S02]  /*d0a0*/  LOP3.LUT R111, R111, 0xc0, R112, 0xf8, !PT ;  /* 0x000000c06f6f7812 */ /* 0x000fe400078ef870 */
[----:B------:R-:W-:Y:S01]  /*d0b0*/  LOP3.LUT R91, R91, 0x8, R0, 0xf8, !PT ;  /* 0x000000085b5b7812 */ /* 0x000fe200078ef800 */
[----:B------:R-:W-:Y:S01]  /*d0c0*/  @P5 STS.128 [R137+0x6000], RZ ;  /* 0x006000ff89005388 */ /* 0x000fe20000000c00 */
[----:B------:R-:W-:Y:S02]  /*d0d0*/  LOP3.LUT R88, R89, 0x100, R112, 0xf8, !PT ;  /* 0x0000010059587812 */ /* 0x000fe400078ef870 */
[----:B------:R-:W-:Y:S01]  /*d0e0*/  LOP3.LUT R111, R111, R2, RZ, 0x3c, !PT ;  /* 0x000000026f6f7212 */ /* 0x000fe200078e3cff */
[----:B------:R-:W-:Y:S01]  /*d0f0*/  @!PT LDS RZ, [RZ] ;  /* 0x00000000fffff984 */ /* 0x000fe20000000800 */
[----:B------:R-:W-:Y:S01]  /*d100*/  @!PT LDS RZ, [RZ] ;  /* 0x00000000fffff984 */ /* 0x000fe20000000800 */
[----:B------:R-:W-:Y:S01]  /*d110*/  @!PT LDS RZ, [RZ] ;  /* 0x00000000fffff984 */ /* 0x000fe20000000800 */
[----:B------:R1:W-:Y:S01]  /*d120*/  @!P4 LDGSTS.E.BYPASS.LTC128B.128 [R137+0x7000], desc[UR4][R130.64+0x40] ;  /* 0x070000408289cfae */ /* 0x0003e2000b981a04 */
[----:B------:R-:W-:Y:S02]  /*d130*/  LOP3.LUT R2, R86, R91, R2, 0xf6, !PT ;  /* 0x0000005b56027212 */ /* 0x000fe400078ef602 */
[----:B------:R-:W-:Y:S01]  /*d140*/  LOP3.LUT R88, R88, R111, RZ, 0xfc, !PT ;  /* 0x0000006f58587212 */ /* 0x000fe200078efcff */
[----:B------:R-:W-:Y:S01]  /*d150*/  @P4 STS.128 [R137+0x7000], RZ ;  /* 0x007000ff89004388 */ /* 0x000fe20000000c00 */
[----:B------:R-:W-:Y:S02]  /*d160*/  LEA R2, R2, UR6, 0x1 ;  /* 0x0000000602027c11 */ /* 0x000fe4000f8e08ff */
[----:B------:R-:W-:Y:S01]  /*d170*/  LEA R113, R88, UR6, 0x1 ;  /* 0x0000000658717c11 */ /* 0x000fe2000f8e08ff */
[----:B------:R-:W-:Y:S01]  /*d180*/  @!PT LDS RZ, [RZ] ;  /* 0x00000000fffff984 */ /* 0x000fe20000000800 */
[----:B------:R-:W-:Y:S01]  /*d190*/  @!PT LDS RZ, [RZ] ;  /* 0x00000000fffff984 */ /* 0x000fe20000000800 */
[----:B------:R-:W-:Y:S01]  /*d1a0*/  @!PT LDS RZ, [RZ] ;  /* 0x00000000fffff984 */ /* 0x000fe20000000800 */
[----:B------:R1:W-:Y:S01]  /*d1b0*/  @!P3 LDGSTS.E.BYPASS.LTC128B.128 [R137+0x8000], desc[UR4][R130.64+0x80] ;  /* 0x080000808289bfae */ /* 0x0003e2000b981a04 */
[----:B------:R-:W-:Y:S02]  /*d1c0*/  LOP3.LUT P0, RZ, R0, 0x4, RZ, 0xc0, !PT ;  /* 0x0000000400ff7812 */ /* 0x000fe4000780c0ff */
        /* <DEDUP_REMOVED lines=22> */
[----:B------:R-:W5:Y:S01]  /*d330*/  LDSM.16.M88.4 R104, [R2+0x3c00] ;  /* 0x003c00000268783b */ /* 0x000f620000000200 */
[C---:B--2---:R-:W-:Y:S01]  /*d340*/  HMMA.16816.F32 R4, R88.reuse, R92, RZ ;  /* 0x0000005c5804723c */ /* 0x044fe200000018ff */
[----:B------:R-:W-:Y:S05]  /*d350*/  IMAD.MOV.U32 R92, RZ, RZ, 0x20 ;  /* 0x00000020ff5c7424 */ /* 0x000fea00078e00ff */
[----:B------:R-:W-:Y:S02]  /*d360*/  SEL R92, R92, 0xffffffe0, !P0 ;  /* 0xffffffe05c5c7807 */ /* 0x000fe40004000000 */
[C---:B------:R-:W-:Y:S03]  /*d370*/  HMMA.16816.F32 R8, R88.reuse, R94, RZ ;  /* 0x0000005e5808723c */ /* 0x040fe600000018ff */
[--C-:B------:R-:W-:Y:S02]  /*d380*/  IMAD.IADD R86, R113, 0x1, R92.reuse ;  /* 0x0000000171567824 */ /* 0x100fe400078e025c */
[----:B------:R-:W-:Y:S03]  /*d390*/  IMAD.IADD R0, R2, 0x1, R92 ;  /* 0x0000000102007824 */ /* 0x000fe600078e025c */
[C---:B---3--:R-:W-:Y:S02]  /*d3a0*/  HMMA.16816.F32 R12, R88.reuse, R96, RZ ;  /* 0x00000060580c723c */ /* 0x048fe400000018ff */
[----:B------:R-:W-:Y:S06]  /*d3b0*/  LDSM.16.M88.4 R92, [R0+0x3000] ;  /* 0x00300000005c783b */ /* 0x000fec0000000200 */
[C---:B------:R-:W-:Y:S08]  /*d3c0*/  HMMA.16816.F32 R16, R88.reuse, R98, RZ ;  /* 0x000000625810723c */ /* 0x040ff000000018ff */
[C---:B----4-:R-:W-:Y:S08]  /*d3d0*/  HMMA.16816.F32 R20, R88.reuse, R100, RZ ;  /* 0x000000645814723c */ /* 0x050ff000000018ff */
[C---:B------:R-:W-:Y:S08]  /*d3e0*/  HMMA.16816.F32 R24, R88.reuse, R102, RZ ;  /* 0x000000665818723c */ /* 0x040ff000000018ff */
[C---:B-----5:R-:W-:Y:S08]  /*d3f0*/  HMMA.16816.F32 R28, R88.reuse, R104, RZ ;  /* 0x00000068581c723c */ /* 0x060ff000000018ff */
[----:B------:R-:W-:Y:S01]  /*d400*/  HMMA.16816.F32 R32, R88, R106, RZ ;  /* 0x0000006a5820723c */ /* 0x000fe200000018ff */
[----:B------:R-:W2:Y:S07]  /*d410*/  LDSM.16.M88.4 R88, [R86] ;  /* 0x000000005658783b */ /* 0x000eae0000000200 */
        /* <DEDUP_REMOVED lines=11> */
[----:B------:R-:W-:Y:S04]  /*d4d0*/  LDSM.16.M88.4 R88, [R113+0x1000] ;  /* 0x001000007158783b */ /* 0x000fe80000000200 */
[----:B------:R-:W2:Y:S03]  /*d4e0*/  LDSM.16.M88.4 R92, [R2+0x4000] ;  /* 0x00400000025c783b */ /* 0x000ea60000000200 */
        /* <DEDUP_REMOVED lines=47> */
[----:B------:R-:W2:Y:S01]  /*d7e0*/  LDSM.16.M88.4 R92, [R0+0x5c00] ;  /* 0x005c0000005c783b */ /* 0x000ea20000000200 */
[----:B------:R-:W-:Y:S04]  /*d7f0*/  DEPBAR.LE SB0, 0x0 ;  /* 0x000080000000791a */ /* 0x000fe80000000000 */
[----:B------:R-:W-:Y:S02]  /*d800*/  BAR.SYNC.DEFER_BLOCKING 0x0 ;  /* 0x0000000000007b1d */ /* 0x000fe40000010000 */
[C---:B--2---:R-:W-:Y:S08]  /*d810*/  HMMA.16816.F32 R28, R88.reuse, R92, R28 ;  /* 0x0000005c581c723c */ /* 0x044ff0000000181c */
[----:B------:R-:W-:Y:S01]  /*d820*/  HMMA.16816.F32 R32, R88, R94, R32 ;  /* 0x0000005e5820723c */ /* 0x000fe20000001820 */
[----:B------:R-:W-:Y:S08]  /*d830*/  @!UPT UIADD3 URZ, UPT, UPT, URZ, URZ, URZ ;  /* 0x000000fffffff290 */ /* 0x000ff0000fffe0ff */
[----:B-1----:R-:W-:Y:S11]  /*d840*/  @!P1 BRA `(.L_x_7172) ;  /* 0x0000000400c89947 */ /* 0x002ff60003800000 */
        /* <DEDUP_REMOVED lines=76> */
.L_x_7174:
[----:B------:R-:W-:Y:S05]  /*dd10*/  BSYNC.RECONVERGENT B0 ;  /* 0x0000000000007941 */ /* 0x000fea0003800200 */
.L_x_7173:
[----:B------:R-:W-:Y:S01]  /*dd20*/  @!PT LDS RZ, [RZ] ;  /* 0x00000000fffff984 */ /* 0x000fe20000000800 */
[----:B------:R-:W-:Y:S01]  /*dd30*/  @!PT LDS RZ, [RZ] ;  /* 0x00000000fffff984 */ /* 0x000fe20000000800 */
[----:B------:R-:W-:Y:S01]  /*dd40*/  @!PT LDS RZ, [RZ] ;  /* 0x00000000fffff984 */ /* 0x000fe20000000800 */
[----:B------:R1:W-:Y:S01]  /*dd50*/  @!P5 LDGSTS.E.BYPASS.LTC128B.128 [R137+0x3000], desc[UR4][R118.64] ;  /* 0x030000007689dfae */ /* 0x0003e2000b981a04 */
[CC--:B------:R-:W-:Y:S02]  /*dd60*/  @!P5 LEA R92, P1, R116.reuse, R118.reuse, 0x1 ;  /* 0x00000076745cd211 */ /* 0x0c0fe400078208ff */
[CC--:B------:R-:W-:Y:S01]  /*dd70*/  @!P4 LEA R90, P2, R116.reuse, R118.reuse, 0x1 ;  /* 0x00000076745ac211 */ /* 0x0c0fe200078408ff */
[----:B------:R1:W-:Y:S01]  /*dd80*/  @P5 STS.128 [R137+0x3000], RZ ;  /* 0x003000ff89005388 */ /* 0x0003e20000000c00 */
[CCC-:B------:R-:W-:Y:S02]  /*dd90*/  @!P5 LEA.HI.X R93, R116.reuse, R119.reuse, R117.reuse, 0x1, P1 ;  /* 0x00000077745dd211 */ /* 0x1c0fe400008f0c75 */
[CCC-:B------:R-:W-:Y:S01]  /*dda0*/  @!P4 LEA.HI.X R91, R116.reuse, R119.reuse, R117.reuse, 0x1, P2 ;  /* 0x00000077745bc211 */ /* 0x1c0fe200010f0c75 */
[----:B------:R-:W-:Y:S01]  /*ddb0*/  @!PT LDS RZ, [RZ] ;  /* 0x00000000fffff984 */ /* 0x000fe20000000800 */
[----:B------:R-:W-:Y:S01]  /*ddc0*/  @!PT LDS RZ, [RZ] ;  /* 0x00000000fffff984 */ /* 0x000fe20000000800 */
[----:B------:R-:W-:Y:S01]  /*ddd0*/  @!PT LDS RZ, [RZ] ;  /* 0x00000000fffff984 */ /* 0x000fe20000000800 */
[----:B------:R1:W-:Y:S01]  /*dde0*/  @!P4 LDGSTS.E.BYPASS.LTC128B.128 [R137+0x4000], desc[UR4][R118.64+0x40] ;  /* 0x040000407689cfae */ /* 0x0003e2000b981a04 */
[C---:B------:R-:W-:Y:S03]  /*ddf0*/  @!P3 LEA R88, P1, R116.reuse, R118, 0x1 ;  /* 0x000000767458b211 */ /* 0x040fe600078208ff */
[----:B------:R1:W-:Y:S01]  /*de00*/  @P4 STS.128 [R137+0x4000], RZ ;  /* 0x004000ff89004388 */ /* 0x0003e20000000c00 */
[----:B------:R-:W-:Y:S03]  /*de10*/  @!P3 LEA.HI.X R89, R116, R119, R117, 0x1, P1 ;  /* 0x000000777459b211 */ /* 0x000fe600008f0c75 */
        /* <DEDUP_REMOVED lines=21> */
.L_x_7172:
[----:B------:R-:W-:Y:S05]  /*df70*/  BSYNC.RECONVERGENT B1 ;  /* 0x0000000000017941 */ /* 0x000fea0003800200 */
.L_x_7171:
        /* <DEDUP_REMOVED lines=28> */
[----:B------:R-:W-:Y:S01]  /*e140*/  FSETP.NEU.FTZ.AND P1, PT, R2, -INF , PT ;  /* 0xff8000000200780b */ /* 0x000fe20003f3d000 */
[----:B------:R-:W-:Y:S02]  /*e150*/  FADD.FTZ R88, -R0, R3 ;  /* 0x0000000300587221 */ /* 0x000fe40000010100 */
[C---:B--2---:R-:W-:Y:S02]  /*e160*/  FMUL.FTZ R87, R89.reuse, R86 ;  /* 0x0000005659577220 */ /* 0x044fe40000410000 */
[C---:B------:R-:W-:Y:S01]  /*e170*/  FMUL.FTZ R3, R89.reuse, R88 ;  /* 0x0000005859037220 */ /* 0x040fe20000410000 */
[C---:B------:R-:W-:Y:S01]  /*e180*/  FMUL.FTZ R106, R89.reuse, R2 ;  /* 0x00000002596a7220 */ /* 0x040fe20000410000 */
[----:B------:R-:W-:Y:S01]  /*e190*/  FMUL.FTZ R138, R89, R0 ;  /* 0x00000000598a7220 */ /* 0x000fe20000410000 */
[----:B------:R1:W2:Y:S03]  /*e1a0*/  MUFU.EX2 R86, R87 ;  /* 0x0000005700567308 */ /* 0x0002a60000000800 */
[----:B------:R-:W-:Y:S02]  /*e1b0*/  FSEL R106, R106, RZ, P1 ;  /* 0x000000ff6a6a7208 */ /* 0x000fe40000800000 */
[----:B------:R-:W-:Y:S05]  /*e1c0*/  FSETP.NEU.FTZ.AND P1, PT, R0, -INF , PT ;  /* 0xff8000000000780b */ /* 0x000fea0003f3d000 */
        /* <DEDUP_REMOVED lines=9> */
[----:B-1----:R-:W-:Y:S01]  /*e260*/  LEA R87, R111, UR6, 0x1 ;  /* 0x000000066f577c11 */ /* 0x002fe2000f8e08ff */
[C---:B--2---:R-:W-:Y:S01]  /*e270*/  FMUL.FTZ R8, R86.reuse, R76 ;  /* 0x0000004c56087220 */ /* 0x044fe20000410000 */
[----:B------:R-:W-:Y:S01]  /*e280*/  FFMA.FTZ R99, R7, R89, -R138 ;  /* 0x0000005907637223 */ /* 0x000fe2000001088a */
[----:B------:R-:W-:Y:S01]  /*e290*/  FMUL.FTZ R9, R86, R77 ;  /* 0x0000004d56097220 */ /* 0x000fe20000410000 */
[C---:B------:R-:W-:Y:S01]  /*e2a0*/  IADD3 R76, PT, PT, R87.reuse, 0x6000, RZ ;  /* 0x00006000574c7810 */ /* 0x040fe20007ffe0ff */
[----:B------:R-:W1:Y:S01]  /*e2b0*/  LDSM.16.MT88.4 R92, [R87+0x6000] ;  /* 0x00600000575c783b */ /* 0x000e620000004200 */
[----:B------:R-:W-:Y:S01]  /*e2c0*/  IADD3 R88, PT, PT, R87, 0x6020, RZ ;  /* 0x0000602057587810 */ /* 0x000fe20007ffe0ff */
[----:B------:R-:W-:Y:S01]  /*e2d0*/  MUFU.EX2 R101, R101 ;  /* 0x0000006500657308 */ /* 0x000fe20000000800 */
[----:B------:R-:W-:Y:S01]  /*e2e0*/  @P0 IADD3 R88, PT, PT, R76, -0x20, RZ ;  /* 0xffffffe04c580810 */ /* 0x000fe20007ffe0ff */
[C---:B---3--:R-:W-:Y:S01]  /*e2f0*/  FMUL.FTZ R10, R3.reuse, R78 ;  /* 0x0000004e030a7220 */ /* 0x048fe20000410000 */
[C---:B------:R-:W-:Y:S01]  /*e300*/  FMUL.FTZ R11, R3.reuse, R79 ;  /* 0x0000004f030b7220 */ /* 0x040fe20000410000 */
[C---:B------:R-:W-:Y:S01]  /*e310*/  FMUL.FTZ R4, R86.reuse, R80 ;  /* 0x0000005056047220 */ /* 0x040fe20000410000 */
[C---:B------:R-:W-:Y:S01]  /*e320*/  FMUL.FTZ R5, R86.reuse, R81 ;  /* 0x0000005156057220 */ /* 0x040fe20000410000 */
[----:B------:R-:W2:Y:S01]  /*e330*/  LDSM.16.MT88.4 R76, [R88] ;  /* 0x00000000584c783b */ /* 0x000ea20000004200 */
        /* <DEDUP_REMOVED lines=38> */
[----:B------:R-:W-:Y:S01]  /*e5a0*/  FMUL.FTZ R65, R86, R65 ;  /* 0x0000004156417220 */ /* 0x000fe20000410000 */
[C---:B------:R-:W-:Y:S01]  /*e5b0*/  FMUL.FTZ R66, R3.reuse, R66 ;  /* 0x0000004203427220 */ /* 0x040fe20000410000 */
[C---:B------:R-:W-:Y:S03]  /*e5c0*/  FMUL.FTZ R67, R3.reuse, R67 ;  /* 0x0000004303437220 */ /* 0x040fe60000410000 */
[----:B------:R-:W-:Y:S01]  /*e5d0*/  MUFU.EX2 R96, R96 ;  /* 0x0000006000607308 */ /* 0x000fe20000000800 */
[-C--:B------:R-:W-:Y:S01]  /*e5e0*/  FFMA.FTZ R103, R12, R89.reuse, -R106 ;  /* 0x000000590c677223 */ /* 0x080fe2000001086a */
[-C--:B------:R-:W-:Y:S01]  /*e5f0*/  FFMA.FTZ R105, R14, R89.reuse, -R138 ;  /* 0x000000590e697223 */ /* 0x080fe2000001088a */
[----:B------:R-:W-:Y:S01]  /*e600*/  FMUL.FTZ R12, R86, R72 ;  /* 0x00000048560c7220 */ /* 0x000fe20000410000 */
[----:B------:R-:W-:Y:S01]  /*e610*/  FMUL.FTZ R14, R3, R74 ;  /* 0x0000004a030e7220 */ /* 0x000fe20000410000 */
[-C--:B------:R-:W-:Y:S01]  /*e620*/  FFMA.FTZ R102, R17, R89.reuse, -R106 ;  /* 0x0000005911667223 */ /* 0x080fe2000001086a */
[-C--:B------:R-:W-:Y:S01]  /*e630*/  FFMA.FTZ R104, R19, R89.reuse, -R138 ;  /* 0x0000005913687223 */ /* 0x080fe2000001088a */
[--C-:B------:R-:W-:Y:S03]  /*e640*/  FFMA.FTZ R144, R20, R89, -R106.reuse ;  /* 0x0000005914907223 */ /* 0x100fe6000001086a */
[----:B------:R-:W4:Y:S01]  /*e650*/  MUFU.EX2 R91, R91 ;  /* 0x0000005b005b7308 */ /* 0x000f220000000800 */
[----:B---3--:R-:W-:Y:S01]  /*e660*/  F2FP.F16.F32.PACK_AB R82, R90, R97 ;  /* 0x000000615a52723e */ /* 0x008fe200000000ff */
[-C--:B------:R-:W-:Y:S01]  /*e670*/  FFMA.FTZ R111, R21, R89.reuse, -R106 ;  /* 0x00000059156f7223 */ /* 0x080fe2000001086a */
[-CC-:B------:R-:W-:Y:S01]  /*e680*/  FFMA.FTZ R142, R22, R89.reuse, -R138.reuse ;  /* 0x00000059168e7223 */ /* 0x180fe2000001088a */
[----:B------:R-:W-:Y:S01]  /*e690*/  FFMA.FTZ R107, R23, R89, -R138 ;  /* 0x00000059176b7223 */ /* 0x000fe2000001088a */
[C---:B------:R-:W-:Y:S01]  /*e6a0*/  FMUL.FTZ R68, R86.reuse, R68 ;  /* 0x0000004456447220 */ /* 0x040fe20000410000 */
[----:B------:R-:W-:Y:S01]  /*e6b0*/  LDSM.16.MT88.4 R20, [R88+0x400] ;  /* 0x000400005814783b */ /* 0x000fe20000004200 */
[----:B------:R-:W-:Y:S03]  /*e6c0*/  FMUL.FTZ R69, R86, R69 ;  /* 0x0000004556457220 */ /* 0x000fe60000410000 */
[----:B------:R-:W-:Y:S01]  /*e6d0*/  MUFU.EX2 R103, R103 ;  /* 0x0000006700677308 */ /* 0x000fe20000000800 */
[C---:B------:R-:W-:Y:S01]  /*e6e0*/  FMUL.FTZ R70, R3.reuse, R70 ;  /* 0x0000004603467220 */ /* 0x040fe20000410000 */
[----:B------:R-:W-:Y:S01]  /*e6f0*/  FMUL.FTZ R71, R3, R71 ;  /* 0x0000004703477220 */ /* 0x000fe20000410000 */
[-C--:B------:R-:W-:Y:S01]  /*e700*/  FFMA.FTZ R140, R24, R89.reuse, -R106 ;  /* 0x00000059188c7223 */ /* 0x080fe2000001086a */
[-C--:B------:R-:W-:Y:S01]  /*e710*/  FFMA.FTZ R112, R26, R89.reuse, -R138 ;  /* 0x000000591a707223 */ /* 0x080fe2000001088a */
[-CC-:B------:R-:W-:Y:S01]  /*e720*/  FFMA.FTZ R28, R28, R89.reuse, -R106.reuse ;  /* 0x000000591c1c7223 */ /* 0x180fe2000001086a */
[-CC-:B------:R-:W-:Y:S01]  /*e730*/  FFMA.FTZ R29, R29, R89.reuse, -R106.reuse ;  /* 0x000000591d1d7223 */ /* 0x180fe2000001086a */
[-C--:B------:R-:W-:Y:S03]  /*e740*/  FFMA.FTZ R32, R32, R89.reuse, -R106 ;  /* 0x0000005920207223 */ /* 0x080fe6000001086a */
[----:B------:R-:W-:Y:S01]  /*e750*/  MUFU.EX2 R105, R105 ;  /* 0x0000006900697308 */ /* 0x000fe20000000800 */
[----:B----4-:R-:W-:Y:S01]  /*e760*/  F2FP.F16.F32.PACK_AB R83, R91, R96 ;  /* 0x000000605b53723e */ /* 0x010fe200000000ff */
[-CC-:B------:R-:W-:Y:S01]  /*e770*/  FFMA.FTZ R30, R30, R89.reuse, -R138.reuse ;  /* 0x000000591e1e7223 */ /* 0x180fe2000001088a */
[-CC-:B------:R-:W-:Y:S01]  /*e780*/  FFMA.FTZ R31, R31, R89.reuse, -R138.reuse ;  /* 0x000000591f1f7223 */ /* 0x180fe2000001088a */
[----:B------:R-:W-:Y:S01]  /*e790*/  FFMA.FTZ R34, R34, R89, -R138 ;  /* 0x0000005922227223 */ /* 0x000fe2000001088a */
[----:B------:R-:W-:Y:S01]  /*e7a0*/  FFMA.FTZ R101, R86, R135, R101 ;  /* 0x0000008756657223 */ /* 0x000fe20000010065 */
[----:B------:R-:W-:Y:S01]  /*e7b0*/  FFMA.FTZ R100, R3, R136, R100 ;  /* 0x0000008803647223 */ /* 0x000fe20000010064 */
[----:B------:R-:W-:Y:S01]  /*e7c0*/  ISETP.GT.AND P0, PT, R134, RZ, PT ;  /* 0x000000ff8600720c */ /* 0x000fe20003f04270 */
[C---:B-1----:R-:W-:Y:S02]  /*e7d0*/  HMMA.16816.F32 R4, R80.reuse, R92, R4 ;  /* 0x0000005c5004723c */ /* 0x042fe40000001804 */
[----:B------:R-:W-:Y:S03]  /*e7e0*/  MUFU.EX2 R144, R144 ;  /* 0x0000009000907308 */ /* 0x000fe60000000800 */
[--C-:B------:R-:W-:Y:S01]  /*e7f0*/  FFMA.FTZ R92, R13, R89, -R106.reuse ;  /* 0x000000590d5c7223 */ /* 0x100fe2000001086a */
[----:B------:R-:W-:Y:S01]  /*e800*/  FMUL.FTZ R13, R86, R73 ;  /* 0x00000049560d7220 */ /* 0x000fe20000410000 */
[-C--:B------:R-:W-:Y:S01]  /*e810*/  FFMA.FTZ R93, R16, R89.reuse, -R106 ;  /* 0x00000059105d7223 */ /* 0x080fe2000001086a */
[C---:B------:R-:W-:Y:S04]  /*e820*/  HMMA.16816.F32 R8, R80.reuse, R94, R8 ;  /* 0x0000005e5008723c */ /* 0x040fe80000001808 */
[----:B------:R-:W-:Y:S01]  /*e830*/  MUFU.EX2 R111, R111 ;  /* 0x0000006f006f7308 */ /* 0x000fe20000000800 */
[--C-:B------:R-:W-:Y:S01]  /*e840*/  FFMA.FTZ R94, R15, R89, -R138.reuse ;  /* 0x000000590f5e7223 */ /* 0x100fe2000001088a */
[----:B------:R-:W-:Y:S01]  /*e850*/  FMUL.FTZ R15, R3, R75 ;  /* 0x0000004b030f7220 */ /* 0x000fe20000410000 */
[----:B------:R-:W-:Y:S01]  /*e860*/  FFMA.FTZ R95, R18, R89, -R138 ;  /* 0x00000059125f7223 */ /* 0x000fe2000001088a */
[----:B------:R-:W-:Y:S01]  /*e870*/  LDSM.16.MT88.4 R72, [R87+0x6400] ;  /* 0x006400005748783b */ /* 0x000fe20000004200 */
[----:B------:R-:W-:Y:S01]  /*e880*/  FADD.FTZ R99, R99, R100 ;  /* 0x0000006463637221 */ /* 0x000fe20000010000 */
[C---:B--2---:R-:W-:Y:S04]  /*e890*/  HMMA.16816.F32 R36, R80.reuse, R76, R36 ;  /* 0x0000004c5024723c */ /* 0x044fe80000001824 */
[----:B------:R-:W-:Y:S01]  /*e8a0*/  MUFU.EX2 R142, R142 ;  /* 0x0000008e008e7308 */ /* 0x000fe20000000800 */
[----:B------:R-:W-:Y:S01]  /*e8b0*/  FADD.FTZ R98, R98, R101 ;  /* 0x0000006562627221 */ /* 0x000fe20000010000 */
[----:B------:R-:W-:Y:S01]  /*e8c0*/  FADD.FTZ R96, R96, R99 ;  /* 0x0000006360607221 */ /* 0x000fe20000010000 */
[----:B------:R-:W-:Y:S02]  /*e8d0*/  IADD3 R134, PT, PT, R134, -0x1, RZ ;  /* 0xffffffff86867810 */ /* 0x000fe40007ffe0ff */
[----:B------:R-:W-:Y:S01]  /*e8e0*/  FADD.FTZ R97, R97, R98 ;  /* 0x0000006261617221 */ /* 0x000fe20000010000 */
[C---:B------:R-:W-:Y:S01]  /*e8f0*/  HMMA.16816.F32 R40, R80.reuse, R78, R40 ;  /* 0x0000004e5028723c */ /* 0x040fe20000001828 */
[----:B------:R-:W1:Y:S03]  /*e900*/  LDSM.16.MT88.4 R76, [R87+0x7000] ;  /* 0x00700000574c783b */ /* 0x000e660000004200 */
[----:B------:R-:W-:Y:S01]  /*e910*/  MUFU.EX2 R107, R107 ;  /* 0x0000006b006b7308 */ /* 0x000fe20000000800 */
[----:B------:R-:W-:Y:S01]  /*e920*/  FADD.FTZ R96, R91, R96 ;  /* 0x000000605b607221 */ /* 0x000fe20000010000 */
[----:B------:R-:W-:Y:S08]  /*e930*/  FADD.FTZ R90, R90, R97 ;  /* 0x000000615a5a7221 */ /* 0x000ff00000010000 */
[----:B------:R-:W-:Y:S10]  /*e940*/  MUFU.EX2 R140, R140 ;  /* 0x0000008c008c7308 */ /* 0x000ff40000000800 */
[----:B------:R-:W-:Y:S10]  /*e950*/  MUFU.EX2 R112, R112 ;  /* 0x0000007000707308 */ /* 0x000ff40000000800 */
[----:B------:R-:W2:Y:S10]  /*e960*/  MUFU.EX2 R92, R92 ;  /* 0x0000005c005c7308 */ /* 0x000eb40000000800 */
[----:B------:R-:W3:Y:S01]  /*e970*/  MUFU.EX2 R94, R94 ;  /* 0x0000005e005e7308 */ /* 0x000ee20000000800 */
[C---:B-1----:R-:W-:Y:S09]  /*e980*/  HMMA.16816.F32 R44, R80.reuse, R76, R44 ;  /* 0x0000004c502c723c */ /* 0x042ff2000000182c */
[----:B------:R-:W-:Y:S01]  /*e990*/  MUFU.EX2 R93, R93 ;  /* 0x0000005d005d7308 */ /* 0x000fe20000000800 */
[----:B--2---:R-:W-:Y:S01]  /*e9a0*/  F2FP.F16.F32.PACK_AB R16, R92, R103 ;  /* 0x000000675c10723e */ /* 0x004fe200000000ff */
[----:B------:R-:W-:Y:S01]  /*e9b0*/  FADD.FTZ R103, R103, R90 ;  /* 0x0000005a67677221 */ /* 0x000fe20000010000 */
[C---:B------:R-:W-:Y:S01]  /*e9c0*/  HMMA.16816.F32 R48, R80.reuse, R78, R48 ;  /* 0x0000004e5030723c */ /* 0x040fe20000001830 */
[----:B------:R-:W1:Y:S06]  /*e9d0*/  LDSM.16.MT88.4 R76, [R88+0x1000] ;  /* 0x00100000584c783b */ /* 0x000e6c0000004200 */
[----:B------:R-:W2:Y:S01]  /*e9e0*/  MUFU.EX2 R102, R102 ;  /* 0x0000006600667308 */ /* 0x000ea20000000800 */
[----:B---3--:R-:W-:Y:S01]  /*e9f0*/  F2FP.F16.F32.PACK_AB R17, R94, R105 ;  /* 0x000000695e11723e */ /* 0x008fe200000000ff */
[----:B------:R-:W-:Y:S01]  /*ea00*/  FADD.FTZ R105, R105, R96 ;  /* 0x0000006069697221 */ /* 0x000fe20000010000 */
[----:B------:R-:W-:Y:S03]  /*ea10*/  FADD.FTZ R92, R92, R103 ;  /* 0x000000675c5c7221 */ /* 0x000fe60000010000 */
[----:B------:R-:W-:Y:S04]  /*ea20*/  FADD.FTZ R94, R94, R105 ;  /* 0x000000695e5e7221 */ /* 0x000fe80000010000 */
        /* <DEDUP_REMOVED lines=8> */
[C---:B------:R-:W-:Y:S01]  /*eab0*/  HMMA.16816.F32 R56, R80.reuse, R78, R56 ;  /* 0x0000004e5038723c */ /* 0x040fe20000001838 */
[----:B------:R-:W1:Y:S08]  /*eac0*/  LDSM.16.MT88.4 R76, [R87+0x8000] ;  /* 0x00800000574c783b */ /* 0x000e700000004200 */
[----:B------:R-:W3:Y:S10]  /*ead0*/  MUFU.EX2 R31, R31 ;  /* 0x0000001f001f7308 */ /* 0x000ef40000000800 */
[----:B------:R-:W-:Y:S10]  /*eae0*/  MUFU.EX2 R32, R32 ;  /* 0x0000002000207308 */ /* 0x000ff40000000800 */
[----:B------:R-:W-:Y:S01]  /*eaf0*/  MUFU.EX2 R34, R34 ;  /* 0x0000002200227308 */ /* 0x000fe20000000800 */
[C---:B-1----:R-:W-:Y:S08]  /*eb00*/  HMMA.16816.F32 R60, R80.reuse, R76, R60 ;  /* 0x0000004c503c723c */ /* 0x042ff0000000183c */
[C---:B------:R-:W-:Y:S01]  /*eb10*/  HMMA.16816.F32 R64, R80.reuse, R78, R64 ;  /* 0x0000004e5040723c */ /* 0x040fe20000001840 */
[----:B------:R-:W1:Y:S07]  /*eb20*/  LDSM.16.MT88.4 R76, [R88+0x2000] ;  /* 0x00200000584c783b */ /* 0x000e6e0000004200 */
[C---:B-1----:R-:W-:Y:S03]  /*eb30*/  HMMA.16816.F32 R68, R80.reuse, R76, R68 ;  /* 0x0000004c5044723c */ /* 0x042fe60000001844 */
[-CC-:B------:R-:W-:Y:S01]  /*eb40*/  FFMA.FTZ R76, R25, R89.reuse, -R106.reuse ;  /* 0x00000059194c7223 */ /* 0x180fe2000001086a */
[-C--:B------:R-:W-:Y:S01]  /*eb50*/  FFMA.FTZ R106, R33, R89.reuse, -R106 ;  /* 0x00000059216a7223 */ /* 0x080fe2000001086a */
[-CC-:B------:R-:W-:Y:S01]  /*eb60*/  FFMA.FTZ R33, R27, R89.reuse, -R138.reuse ;  /* 0x000000591b217223 */ /* 0x180fe2000001088a */
[----:B------:R-:W-:Y:S01]  /*eb70*/  FFMA.FTZ R138, R35, R89, -R138 ;  /* 0x00000059238a7223 */ /* 0x000fe2000001088a */
[----:B------:R-:W-:Y:S01]  /*eb80*/  LDSM.16.MT88.4 R24, [R88+0x800] ;  /* 0x000800005818783b */ /* 0x000fe20000004200 */
[----:B------:R-:W-:Y:S01]  /*eb90*/  HMMA.16816.F32 R12, R80, R78, R12 ;  /* 0x0000004e500c723c */ /* 0x000fe2000000180c */
[----:B------:R1:W-:Y:S07]  /*eba0*/  MUFU.EX2 R35, R76 ;  /* 0x0000004c00237308 */ /* 0x0003ee0000000800 */
[C---:B------:R-:W-:Y:S03]  /*ebb0*/  HMMA.16816.F32 R4, R16.reuse, R72, R4 ;  /* 0x000000481004723c */ /* 0x040fe60000001804 */
[----:B------:R-:W-:Y:S02]  /*ebc0*/  MUFU.EX2 R33, R33 ;  /* 0x0000002100217308 */ /* 0x000fe40000000800 */
[----:B--2---:R-:W-:Y:S02]  /*ebd0*/  F2FP.F16.F32.PACK_AB R72, R29, R28 ;  /* 0x0000001c1d48723e */ /* 0x004fe400000000ff */
[----:B---3--:R-:W-:Y:S01]  /*ebe0*/  F2FP.F16.F32.PACK_AB R73, R31, R30 ;  /* 0x0000001e1f49723e */ /* 0x008fe200000000ff */
[C---:B------:R-:W-:Y:S05]  /*ebf0*/  HMMA.16816.F32 R8, R16.reuse, R74, R8 ;  /* 0x0000004a1008723c */ /* 0x040fea0000001808 */
[----:B------:R-:W2:Y:S01]  /*ec00*/  MUFU.EX2 R135, R106 ;  /* 0x0000006a00877308 */ /* 0x000ea20000000800 */
[----:B-1----:R-:W-:Y:S02]  /*ec10*/  LDSM.16.MT88.4 R76, [R87+0x6c00] ;  /* 0x006c0000574c783b */ /* 0x002fe40000004200 */
[C---:B------:R-:W-:Y:S07]  /*ec20*/  HMMA.16816.F32 R36, R16.reuse, R20, R36 ;  /* 0x000000141024723c */ /* 0x040fee0000001824 */
[----:B------:R-:W1:Y:S01]  /*ec30*/  MUFU.EX2 R3, R138 ;  /* 0x0000008a00037308 */ /* 0x000e620000000800 */
[C---:B------:R-:W-:Y:S01]  /*ec40*/  HMMA.16816.F32 R40, R16.reuse, R22, R40 ;  /* 0x000000161028723c */ /* 0x040fe20000001828 */
[----:B------:R-:W3:Y:S02]  /*ec50*/  LDSM.16.MT88.4 R20, [R87+0x7400] ;  /* 0x007400005714783b */ /* 0x000ee40000004200 */
[----:B--2---:R-:W-:Y:S02]  /*ec60*/  F2FP.F16.F32.PACK_AB R74, R135, R32 ;  /* 0x00000020874a723e */ /* 0x004fe400000000ff */
[----:B-1----:R-:W-:Y:S03]  /*ec70*/  F2FP.F16.F32.PACK_AB R75, R3, R34 ;  /* 0x00000022034b723e */ /* 0x002fe600000000ff */
        /* <DEDUP_REMOVED lines=33> */
[----:B------:R-:W2:Y:S07]  /*ee90*/  LDSM.16.MT88.4 R16, [R87+0x7c00] ;  /* 0x007c00005710783b */ /* 0x000eae0000004200 */
[C---:B------:R-:W-:Y:S01]  /*eea0*/  HMMA.16816.F32 R80, R72.reuse, R76, R4 ;  /* 0x0000004c4850723c */ /* 0x040fe20000001804 */
[----:B------:R-:W3:Y:S07]  /*eeb0*/  LDSM.16.MT88.4 R24, [R88+0x1c00] ;  /* 0x001c00005818783b */ /* 0x000eee0000004200 */
[C---:B------:R-:W-:Y:S01]  /*eec0*/  HMMA.16816.F32 R76, R72.reuse, R78, R8 ;  /* 0x0000004e484c723c */ /* 0x040fe20000001808 */
[----:B------:R4:W5:Y:S07]  /*eed0*/  LDSM.16.MT88.4 R4, [R87+0x8c00] ;  /* 0x008c00005704783b */ /* 0x00096e0000004200 */
[C---:B-1----:R-:W-:Y:S01]  /*eee0*/  HMMA.16816.F32 R36, R72.reuse, R20, R36 ;  /* 0x000000144824723c */ /* 0x042fe20000001824 */
[----:B------:R-:W1:Y:S07]  /*eef0*/  LDSM.16.MT88.4 R8, [R88+0x2c00] ;  /* 0x002c00005808783b */ /* 0x000e6e0000004200 */
[C---:B------:R-:W-:Y:S03]  /*ef00*/  HMMA.16816.F32 R40, R72.reuse, R22, R40 ;  /* 0x000000164828723c */ /* 0x040fe60000001828 */
[----:B----4-:R-:W-:Y:S05]  /*ef10*/  MOV R87, R2 ;  /* 0x0000000200577202 */ /* 0x010fea0000000f00 */
[C---:B--2---:R-:W-:Y:S03]  /*ef20*/  HMMA.16816.F32 R44, R72.reuse, R16, R44 ;  /* 0x00000010482c723c */ /* 0x044fe6000000182c */
[----:B------:R-:W-:Y:S04]  /*ef30*/  FADD.FTZ R17, R93, R92 ;  /* 0x0000005c5d117221 */ /* 0x000fe80000010000 */
        /* <DEDUP_REMOVED lines=26> */
[----:B------:R-:W-:Y:S01]  /*f0e0*/  HMMA.16816.F32 R72, R72, R10, R12 ;  /* 0x0000000a4848723c */ /* 0x000fe2000000180c */
[----:B------:R-:W-:Y:S08]  /*f0f0*/  @!UPT UIADD3 URZ, UPT, UPT, URZ, URZ, URZ ;  /* 0x000000fffffff290 */ /* 0x000ff0000fffe0ff */
[----:B------:R-:W-:Y:S11]  /*f100*/  @P0 BRA `(.L_x_7175) ;  /* 0xffffffd8001c0947 */ /* 0x000ff6000383ffff */
.L_x_7168:
        /* <DEDUP_REMOVED lines=11> */
.L_x_7187:
[----:B------:R-:W2:Y:S01]  /*f1c0*/  S2R R3, SR_CgaCtaId ;  /* 0x0000000000037919 */ /* 0x000ea20000008800 */
[----:B----4-:R-:W-:Y:S01]  /*f1d0*/  FADD.FTZ R11, R8, R11 ;  /* 0x0000000b080b7221 */ /* 0x010fe20000010000 */
[----:B---3--:R-:W-:Y:S01]  /*f1e0*/  MOV R8, 0x400 ;  /* 0x0000040000087802 */ /* 0x008fe20000000f00 */
[----:B------:R-:W3:Y:S01]  /*f1f0*/  MUFU.RCP R5, R6 ;  /* 0x0000000600057308 */ /* 0x000ee20000001000 */
[----:B------:R-:W4:Y:S01]  /*f200*/  S2R R4, SR_TID.X ;  /* 0x0000000000047919 */ /* 0x000f220000002100 */
[----:B------:R-:W-:Y:S02]  /*f210*/  FSETP.NE.FTZ.AND P3, PT, R6, RZ, PT ;  /* 0x000000ff0600720b */ /* 0x000fe40003f75000 */
[----:B------:R-:W-:Y:S02]  /*f220*/  FSETP.NE.FTZ.AND P2, PT, R11, RZ, PT ;  /* 0x000000ff0b00720b */ /* 0x000fe40003f55000 */
[----:B---3--:R-:W-:-:S05]  /*f230*/  FSEL R5, R5, 1, P3 ;  /* 0x3f80000005057808 */ /* 0x008fca0001800000 */
[C---:B------:R-:W-:Y:S01]  /*f240*/  FMUL.FTZ R80, R5.reuse, R80 ;  /* 0x0000005005507220 */ /* 0x040fe20000410000 */
[C---:B------:R-:W-:Y:S01]  /*f250*/  FMUL.FTZ R81, R5.reuse, R81 ;  /* 0x0000005105517220 */ /* 0x040fe20000410000 */
[C---:B------:R-:W-:Y:S01]  /*f260*/  FMUL.FTZ R76, R5.reuse, R76 ;  /* 0x0000004c054c7220 */ /* 0x040fe20000410000 */
[C---:B------:R-:W-:Y:S01]  /*f270*/  FMUL.FTZ R77, R5.reuse, R77 ;  /* 0x0000004d054d7220 */ /* 0x040fe20000410000 */
[C---:B------:R-:W-:Y:S01]  /*f280*/  FMUL.FTZ R36, R5.reuse, R36 ;  /* 0x0000002405247220 */ /* 0x040fe20000410000 */
[C---:B------:R-:W-:Y:S01]  /*f290*/  FMUL.FTZ R37, R5.reuse, R37 ;  /* 0x0000002505257220 */ /* 0x040fe20000410000 */
[----:B------:R-:W-:Y:S01]  /*f2a0*/  FMUL.FTZ R40, R5, R40 ;  /* 0x0000002805287220 */ /* 0x000fe20000410000 */
[----:B--2---:R-:W-:Y:S01]  /*f2b0*/  LEA R3, R3, R8, 0x18 ;  /* 0x0000000803037211 */ /* 0x004fe200078ec0ff */
[C---:B------:R-:W-:Y:S01]  /*f2c0*/  FMUL.FTZ R41, R5.reuse, R41 ;  /* 0x0000002905297220 */ /* 0x040fe20000410000 */
[----:B------:R-:W2:Y:S01]  /*f2d0*/  MUFU.RCP R8, R11 ;  /* 0x0000000b00087308 */ /* 0x000ea20000001000 */
[C---:B------:R-:W-:Y:S01]  /*f2e0*/  FMUL.FTZ R44, R5.reuse, R44 ;  /* 0x0000002c052c7220 */ /* 0x040fe20000410000 */
[----:B----4-:R-:W-:Y:S01]  /*f2f0*/  SHF.L.U32 R9, R4, 0x1, RZ ;  /* 0x0000000104097819 */ /* 0x010fe200000006ff */
[C---:B------:R-:W-:Y:S01]  /*f300*/  FMUL.FTZ R45, R5.reuse, R45 ;  /* 0x0000002d052d7220 */ /* 0x040fe20000410000 */
[C---:B------:R-:W-:Y:S01]  /*f310*/  FMUL.FTZ R48, R5.reuse, R48 ;  /* 0x0000003005307220 */ /* 0x040fe20000410000 */
[C---:B------:R-:W-:Y:S01]  /*f320*/  FMUL.FTZ R49, R5.reuse, R49 ;  /* 0x0000003105317220 */ /* 0x040fe20000410000 */
[----:B------:R-:W-:Y:S01]  /*f330*/  LOP3.LUT R9, R110, 0x6, R9, 0xf8, !PT ;  /* 0x000000066e097812 */ /* 0x000fe200078ef809 */
[----:B------:R-:W-:Y:S01]  /*f340*/  FMUL.FTZ R52, R5, R52 ;  /* 0x0000003405347220 */ /* 0x000fe20000410000 */
[----:B------:R-:W-:Y:S01]  /*f350*/  F2FP.F16.F32.PACK_AB R80, R81, R80 ;  /* 0x000000505150723e */ /* 0x000fe200000000ff */
[----:B------:R-:W-:Y:S01]  /*f360*/  FMUL.FTZ R53, R5, R53 ;  /* 0x0000003505357220 */ /* 0x000fe20000410000 */
[----:B------:R-:W-:Y:S01]  /*f370*/  F2FP.F16.F32.PACK_AB R76, R77, R76 ;  /* 0x0000004c4d4c723e */ /* 0x000fe200000000ff */
[C---:B------:R-:W-:Y:S01]  /*f380*/  FMUL.FTZ R56, R5.reuse, R56 ;  /* 0x0000003805387220 */ /* 0x040fe20000410000 */
[----:B------:R-:W-:Y:S01]  /*f390*/  FMUL.FTZ R57, R5, R57 ;  /* 0x0000003905397220 */ /* 0x000fe20000410000 */
[----:B------:R-:W-:Y:S01]  /*f3a0*/  F2FP.F16.F32.PACK_AB R36, R37, R36 ;  /* 0x000000242524723e */ /* 0x000fe200000000ff */
[C---:B------:R-:W-:Y:S01]  /*f3b0*/  FMUL.FTZ R60, R5.reuse, R60 ;  /* 0x0000003c053c7220 */ /* 0x040fe20000410000 */
[----:B------:R-:W-:Y:S01]  /*f3c0*/  FMUL.FTZ R61, R5, R61 ;  /* 0x0000003d053d7220 */ /* 0x000fe20000410000 */
[----:B------:R-:W-:Y:S01]  /*f3d0*/  F2FP.F16.F32.PACK_AB R40, R41, R40 ;  /* 0x000000282928723e */ /* 0x000fe200000000ff */
[C---:B------:R-:W-:Y:S01]  /*f3e0*/  FMUL.FTZ R64, R5.reuse, R64 ;  /* 0x0000004005407220 */ /* 0x040fe20000410000 */
[----:B--2---:R-:W-:Y:S01]  /*f3f0*/  FSEL R8, R8, 1, P2 ;  /* 0x3f80000008087808 */ /* 0x004fe20001000000 */
[----:B------:R-:W-:Y:S01]  /*f400*/  FMUL.FTZ R65, R5, R65 ;  /* 0x0000004105417220 */ /* 0x000fe20000410000 */
        /* <DEDUP_REMOVED lines=29> */
[----:B------:R-:W-:Y:S01]  /*f5e0*/  F2FP.F16.F32.PACK_AB R82, R83, R82 ;  /* 0x000000525352723e */ /* 0x000fe200000000ff */
[----:B------:R-:W-:Y:S01]  /*f5f0*/  FMUL.FTZ R5, R5, R73 ;  /* 0x0000004905057220 */ /* 0x000fe20000410000 */
[----:B------:R-:W-:-:S02]  /*f600*/  LOP3.LUT R13, R8, 0xc0, RZ, 0xc0, !PT ;  /* 0x000000c0080d7812 */ /* 0x000fc400078ec0ff */
[----:B------:R-:W-:Y:S02]  /*f610*/  LOP3.LUT R9, R9, 0x20, R8, 0xf8, !PT ;  /* 0x0000002009097812 */ /* 0x000fe400078ef808 */
[----:B------:R-:W-:Y:S02]  /*f620*/  LOP3.LUT R13, R13, 0x18, R4, 0xf8, !PT ;  /* 0x000000180d0d7812 */ /* 0x000fe400078ef804 */
[----:B------:R-:W-:Y:S02]  /*f630*/  F2FP.F16.F32.PACK_AB R78, R79, R78 ;  /* 0x0000004e4f4e723e */ /* 0x000fe400000000ff */
[----:B------:R-:W-:Y:S02]  /*f640*/  LOP3.LUT R10, R9, R13, RZ, 0xfc, !PT ;  /* 0x0000000d090a7212 */ /* 0x000fe400078efcff */
[----:B------:R-:W-:Y:S02]  /*f650*/  LOP3.LUT R9, R108, 0x20, RZ, 0xc0, !PT ;  /* 0x000000206c097812 */ /* 0x000fe400078ec0ff */
[----:B------:R-:W-:-:S02]  /*f660*/  LEA R15, R10, R3, 0x1 ;  /* 0x000000030a0f7211 */ /* 0x000fc400078e08ff */
[----:B------:R-:W-:Y:S02]  /*f670*/  LOP3.LUT R108, R108, 0x40, RZ, 0xc0, !PT ;  /* 0x000000406c6c7812 */ /* 0x000fe400078ec0ff */
[----:B------:R-:W-:Y:S01]  /*f680*/  IADD3 R9, PT, PT, R15, -R9, RZ ;  /* 0x800000090f097210 */ /* 0x000fe20007ffe0ff */
[----:B------:R-:W-:Y:S01]  /*f690*/  STS [R15], R80 ;  /* 0x000000500f007388 */ /* 0x000fe20000000800 */
[----:B------:R-:W-:Y:S02]  /*f6a0*/  F2FP.F16.F32.PACK_AB R38, R39, R38 ;  /* 0x000000262726723e */ /* 0x000fe400000000ff */
[----:B------:R-:W-:Y:S01]  /*f6b0*/  IADD3 R17, PT, PT, R15, -R108, RZ ;  /* 0x8000006c0f117210 */ /* 0x000fe20007ffe0ff */
[----:B------:R-:W-:Y:S01]  /*f6c0*/  STS [R15+0x200], R82 ;  /* 0x000200520f007388 */ /* 0x000fe20000000800 */
[----:B------:R-:W-:Y:S02]  /*f6d0*/  F2FP.F16.F32.PACK_AB R42, R43, R42 ;  /* 0x0000002a2b2a723e */ /* 0x000fe400000000ff */
[----:B------:R-:W-:Y:S01]  /*f6e0*/  IADD3 R19, PT, PT, R9, -R108, RZ ;  /* 0x8000006c09137210 */ /* 0x000fe20007ffe0ff */
        /* <DEDUP_REMOVED lines=12> */
[----:B------:R2:W-:Y:S01]  /*f7b0*/  STS [R19+0x30], R40 ;  /* 0x0000302813007388 */ /* 0x0005e20000000800 */
        /* <DEDUP_REMOVED lines=31> */
[----:B------:R-:W4:Y:S01]  /*f9b0*/  @!P1 LD.E R10, desc[UR4][R84.64+0xb4] ;  /* 0x0000b404540a9980 */ /* 0x000f22000c101900 */
[----:B------:R-:W1:Y:S08]  /*f9c0*/  @P3 MUFU.LG2 R6, R6 ;  /* 0x0000000600063308 */ /* 0x000e700000000c00 */
[----:B------:R-:W2:Y:S01]  /*f9d0*/  @P2 MUFU.LG2 R11, R11 ;  /* 0x0000000b000b2308 */ /* 0x000ea20000000c00 */
[--C-:B------:R-:W-:Y:S01]  /*f9e0*/  LOP3.LUT R13, R13, 0x18, R8.reuse, 0x78, !PT ;  /* 0x000000180d0d7812 */ /* 0x100fe200078e7808 */
[----:B------:R-:W-:Y:S03]  /*f9f0*/  BSSY.RECONVERGENT B0, `(.L_x_7177) ;  /* 0x0000013000007945 */ /* 0x000fe60003800200 */
[----:B------:R-:W-:Y:S01]  /*fa00*/  LOP3.LUT R16, R13, 0x1f20, R8, 0xf8, !PT ;  /* 0x00001f200d107812 */ /* 0x000fe200078ef808 */
[----:B-1----:R-:W-:Y:S01]  /*fa10*/  @P3 FMUL.FTZ R14, R6, 0.69314718246459960938 ;  /* 0x3f317218060e3820 */ /* 0x002fe20000410000 */
[----:B------:R-:W-:-:S02]  /*fa20*/  MOV R5, 0x7f800000 ;  /* 0x7f80000000057802 */ /* 0x000fc40000000f00 */
[----:B------:R-:W-:Y:S01]  /*fa30*/  MOV R9, 0x7f800000 ;  /* 0x7f80000000097802 */ /* 0x000fe20000000f00 */
[----:B-----5:R-:W-:Y:S01]  /*fa40*/  @P3 FFMA.FTZ R5, R7, R2, R14 ;  /* 0x0000000207053223 */ /* 0x020fe2000001000e */
[----:B--2---:R-:W-:Y:S01]  /*fa50*/  @P2 FMUL.FTZ R15, R11, 0.69314718246459960938 ;  /* 0x3f3172180b0f2820 */ /* 0x004fe20000410000 */
[----:B------:R-:W-:Y:S01]  /*fa60*/  LEA R3, R16, R3, 0x1 ;  /* 0x0000000310037211 */ /* 0x000fe200078e08ff */
[----:B------:R-:W-:-:S04]  /*fa70*/  @P0 IMAD.WIDE.U32 R42, R40, R126, RZ ;  /* 0x0000007e282a0225 */ /* 0x000fc800078e00ff */
[----:B------:R-:W-:Y:S01]  /*fa80*/  @P2 FFMA.FTZ R9, R7, R0, R15 ;  /* 0x0000000007092223 */ /* 0x000fe2000001000f */
[----:B------:R-:W-:Y:S02]  /*fa90*/  @P0 IMAD R0, R41, R126, RZ ;  /* 0x0000007e29000224 */ /* 0x000fe400078e02ff */
[----:B---3--:R-:W-:-:S04]  /*faa0*/  @!P1 IMAD R13, R12, R122, R121 ;  /* 0x0000007a0c0d9224 */ /* 0x008fc800078e0279 */
[----:B----4-:R-:W-:Y:S01]  /*fab0*/  @!P1 IMAD R2, R13, R10, RZ ;  /* 0x0000000a0d029224 */ /* 0x010fe200078e02ff */
[----:B------:R-:W-:Y:S06]  /*fac0*/  @!P1 BRA `(.L_x_7178) ;  /* 0x0000000000149947 */ /* 0x000fec0003800000 */
[----:B------:R-:W2:Y:S04]  /*fad0*/  @!P0 LD.E R7, desc[UR4][R84.64+0xb4] ;  /* 0x0000b40454078980 */ /* 0x000ea8000c101900 */
[----:B------:R-:W3:Y:S01]  /*fae0*/  LD.E R2, desc[UR4][R84.64+0xd4] ;  /* 0x0000d40454027980 */ /* 0x000ee2000c101900 */
[----:B--2---:R-:W-:Y:S02]  /*faf0*/  @!P0 IMAD R126, R7, R122, RZ ;  /* 0x0000007a077e8224 */ /* 0x004fe400078e02ff */
[----:B---3--:R-:W-:-:S05]  /*fb00*/  IMAD R7, R2, R121, RZ ;  /* 0x0000007902077224 */ /* 0x008fca00078e02ff */
[----:B------:R-:W-:Y:S02]  /*fb10*/  IADD3 R2, PT, PT, R7, R126, RZ ;  /* 0x0000007e07027210 */ /* 0x000fe40007ffe0ff */
.L_x_7178:
[----:B------:R-:W-:Y:S05]  /*fb20*/  BSYNC.RECONVERGENT B0 ;  /* 0x0000000000007941 */ /* 0x000fea0003800200 */
.L_x_7177:
        /* <DEDUP_REMOVED lines=15> */
[----:B-1----:R-:W-:Y:S01]  /*fc20*/  LOP3.LUT R3, R109, 0x30, RZ, 0xc0, !PT ;  /* 0x000000306d037812 */ /* 0x002fe200078ec0ff */
[----:B------:R-:W-:Y:S02]  /*fc30*/  IMAD.IADD R10, R123, 0x1, R2 ;  /* 0x000000017b0a7824 */ /* 0x000fe400078e0202 */
[----:B------:R-:W-:Y:S01]  /*fc40*/  IMAD.IADD R2, R124, 0x1, -R123 ;  /* 0x000000017c027824 */ /* 0x000fe200078e0a7b */
        /* <DEDUP_REMOVED lines=10> */
.L_x_7180:
[----:B------:R-:W-:Y:S05]  /*fcf0*/  BSYNC.RECONVERGENT B0 ;  /* 0x0000000000007941 */ /* 0x000fea0003800200 */
.L_x_7179:
        /* <DEDUP_REMOVED lines=35> */
.L_x_7182:
[----:B------:R-:W-:Y:S05]  /*ff30*/  BSYNC.RECONVERGENT B0 ;  /* 0x0000000000007941 */ /* 0x000fea0003800200 */
.L_x_7181:
[----:B------:R-:W-:-:S04]  /*ff40*/  MOV R121, 0x0 ;  /* 0x0000000000797802 */ /* 0x000fc80000000f00 */
[----:B-12345:R-:W-:Y:S05]  /*ff50*/  @P1 RET.REL.NODEC R120 `(_ZN5flash24flash_fwd_splitkv_kernelI23Flash_fwd_kernel_traitsILi96ELi64ELi64ELi4ELb0ELb0EN7cutlass6half_tE19Flash_kernel_traitsILi96ELi64ELi64ELi4ES3_EELb0ELb0ELb0ELb0ELb0ELb0ELb0ELb1EEEvNS_16Flash_fwd_paramsE) ;  /* 0xffffff0078281950 */ /* 0x03efea0003c3ffff */
        /* <DEDUP_REMOVED lines=14> */
[----:B-1----:R-:W-:Y:S05]  /*10040*/  @P0 RET.REL.NODEC R120 `(_ZN5flash24flash_fwd_splitkv_kernelI23Flash_fwd_kernel_traitsILi96ELi64ELi64ELi4ELb0ELb0EN7cutlass6half_tE19Flash_kernel_traitsILi96ELi64ELi64ELi4ES3_EELb0ELb0ELb0ELb0ELb0ELb0ELb0ELb1EEEvNS_16Flash_fwd_paramsE) ;  /* 0xfffffefc78ec0950 */ /* 0x002fea0003c3ffff */
[----:B------:R-:W-:Y:S01]  /*10050*/  MOV R121, 0x0 ;  /* 0x0000000000797802 */ /* 0x000fe20000000f00 */
[----:B------:R1:W-:Y:S03]  /*10060*/  ST.E.128 desc[UR4][R2.64+0x80], R12 ;  /* 0x0000800c02007985 */ /* 0x0003e6000c101d04 */
[----:B-1----:R-:W-:Y:S05]  /*10070*/  RET.REL.NODEC R120 `(_ZN5flash24flash_fwd_splitkv_kernelI23Flash_fwd_kernel_traitsILi96ELi64ELi64ELi4ELb0ELb0EN7cutlass6half_tE19Flash_kernel_traitsILi96ELi64ELi64ELi4ES3_EELb0ELb0ELb0ELb0ELb0ELb0ELb0ELb1EEEvNS_16Flash_fwd_paramsE) ;  /* 0xfffffefc78e07950 */ /* 0x002fea0003c3ffff */
.L_x_7176:
[----:B------:R-:W-:Y:S01]  /*10080*/  MOV R4, 0x2 ;  /* 0x0000000200047802 */ /* 0x000fe20000000f00 */
[----:B------:R-:W-:Y:S01]  /*10090*/  IMAD.MOV.U32 R3, RZ, RZ, 0x1f ;  /* 0x0000001fff037424 */ /* 0x000fe200078e00ff */
[----:B------:R-:W-:-:S07]  /*100a0*/  MOV R5, 0xffffffff ;  /* 0xffffffff00057802 */ /* 0x000fce0000000f00 */
[----:B-1---5:R-:W-:Y:S05]  /*100b0*/  WARPSYNC.COLLECTIVE R5, `(.L_x_7183) ;  /* 0x0000000005087348 */ /* 0x022fea0003c00000 */
[----:B------:R2:W3:Y:S02]  /*100c0*/  SHFL.BFLY P0, R11, R135, R4, R3 ;  /* 0x0c000004870b7389 */ /* 0x0004e40000000003 */
[----:B-123-5:R-:W-:Y:S05]  /*100d0*/  ENDCOLLECTIVE ;  /* 0x000000000000791b */ /* 0x02efea0003800000 */
.L_x_7183:
[----:B------:R-:W-:Y:S02]  /*100e0*/  IMAD.MOV.U32 R6, RZ, RZ, R11 ;  /* 0x000000ffff067224 */ /* 0x000fe400078e000b */
[----:B------:R-:W-:Y:S02]  /*100f0*/  IMAD.MOV.U32 R4, RZ, RZ, 0x1 ;  /* 0x00000001ff047424 */ /* 0x000fe400078e00ff */
[----:B------:R-:W-:-:S05]  /*10100*/  FADD.FTZ R9, R6, R135 ;  /* 0x0000008706097221 */ /* 0x000fca0000010000 */
[----:B------:R-:W-:-:S07]  /*10110*/  MOV R135, R9 ;  /* 0x0000000900877202 */ /* 0x000fce0000000f00 */
[----:B------:R-:W-:Y:S05]  /*10120*/  WARPSYNC.COLLECTIVE R5, `(.L_x_7184) ;  /* 0x0000000005087348 */ /* 0x000fea0003c00000 */
[----:B------:R1:W2:Y:S02]  /*10130*/  SHFL.BFLY P0, R11, R135, R4, R3 ;  /* 0x0c000004870b7389 */ /* 0x0002a40000000003 */
[----:B-12---:R-:W-:Y:S05]  /*10140*/  ENDCOLLECTIVE ;  /* 0x000000000000791b */ /* 0x006fea0003800000 */
.L_x_7184:
[----:B------:R-:W-:Y:S01]  /*10150*/  MOV R135, R136 ;  /* 0x0000008800877202 */ /* 0x000fe20000000f00 */
[----:B------:R-:W-:Y:S01]  /*10160*/  IMAD.MOV.U32 R4, RZ, RZ, 0x2 ;  /* 0x00000002ff047424 */ /* 0x000fe200078e00ff */
[----:B------:R-:W-:-:S07]  /*10170*/  MOV R6, R11 ;  /* 0x0000000b00067202 */ /* 0x000fce0000000f00 */
[----:B------:R-:W-:Y:S05]  /*10180*/  WARPSYNC.COLLECTIVE R5, `(.L_x_7185) ;  /* 0x0000000005087348 */ /* 0x000fea0003c00000 */
[----:B------:R1:W2:Y:S02]  /*10190*/  SHFL.BFLY P0, R11, R135, R4, R3 ;  /* 0x0c000004870b7389 */ /* 0x0002a40000000003 */
[----:B-12---:R-:W-:Y:S05]  /*101a0*/  ENDCOLLECTIVE ;  /* 0x000000000000791b */ /* 0x006fea0003800000 */
.L_x_7185:
[----:B------:R-:W-:Y:S01]  /*101b0*/  FADD.FTZ R6, R9, R6 ;  /* 0x0000000609067221 */ /* 0x000fe20000010000 */
[----:B------:R-:W-:Y:S01]  /*101c0*/  FADD.FTZ R8, R11, R136 ;  /* 0x000000880b087221 */ /* 0x000fe20000010000 */
[----:B------:R-:W-:-:S04]  /*101d0*/  MOV R4, 0x1 ;  /* 0x0000000100047802 */ /* 0x000fc80000000f00 */
[----:B------:R-:W-:-:S07]  /*101e0*/  MOV R135, R8 ;  /* 0x0000000800877202 */ /* 0x000fce0000000f00 */
[----:B------:R-:W-:Y:S05]  /*101f0*/  WARPSYNC.COLLECTIVE R5, `(.L_x_7186) ;  /* 0x0000000005087348 */ /* 0x000fea0003c00000 */
[----:B------:R1:W2:Y:S02]  /*10200*/  SHFL.BFLY P0, R11, R135, R4, R3 ;  /* 0x0c000004870b7389 */ /* 0x0002a40000000003 */
[----:B-12---:R-:W-:Y:S05]  /*10210*/  ENDCOLLECTIVE ;  /* 0x000000000000791b */ /* 0x006fea0003800000 */
.L_x_7186:
[----:B------:R-:W-:Y:S05]  /*10220*/  BRA `(.L_x_7187) ;  /* 0xffffffec00e47947 */ /* 0x000fea000383ffff */
.L_x_7188:
        /* <DEDUP_REMOVED lines=13> */
.L_x_11696:


//--------------------- .text._ZN5flash24flash_fwd_splitkv_kernelI23Flash_fwd_kernel_traitsILi96ELi64ELi64ELi4ELb0ELb0EN7cutlass6half_tE19Flash_kernel_traitsILi96ELi64ELi64ELi4ES3_EELb0ELb0ELb0ELb0ELb0ELb1ELb0ELb1EEEvNS_16Flash_fwd_paramsE --------------------------
	.section	.text._ZN5flash24flash_fwd_splitkv_kernelI23Flash_fwd_kernel_traitsILi96ELi64ELi64ELi4ELb0ELb0EN7cutlass6half_tE19Flash_kernel_traitsILi96ELi64ELi64ELi4ES3_EELb0ELb0ELb0ELb0ELb0ELb1ELb0ELb1EEEvNS_16Flash_fwd_paramsE,"ax",@progbits
	.align	128
        .global         _ZN5flash24flash_fwd_splitkv_kernelI23Flash_fwd_kernel_traitsILi96ELi64ELi64ELi4ELb0ELb0EN7cutlass6half_tE19Flash_kernel_traitsILi96ELi64ELi64ELi4ES3_EELb0ELb0ELb0ELb0ELb0ELb1ELb0ELb1EEEvNS_16Flash_fwd_paramsE
        .type           _ZN5flash24flash_fwd_splitkv_kernelI23Flash_fwd_kernel_traitsILi96ELi64ELi64ELi4ELb0ELb0EN7cutlass6half_tE19Flash_kernel_traitsILi96ELi64ELi64ELi4ES3_EELb0ELb0ELb0ELb0ELb0ELb1ELb0ELb1EEEvNS_16Flash_fwd_paramsE,@function
        .size           _ZN5flash24flash_fwd_splitkv_kernelI23Flash_fwd_kernel_traitsILi96ELi64ELi64ELi4ELb0ELb0EN7cutlass6half_tE19Flash_kernel_traitsILi96ELi64ELi64ELi4ES3_EELb0ELb0ELb0ELb0ELb0ELb1ELb0ELb1EEEvNS_16Flash_fwd_paramsE,(.L_x_11697 - _ZN5flash24flash_fwd_splitkv_kernelI23Flash_fwd_kernel_traitsILi96ELi64ELi64ELi4ELb0ELb0EN7cutlass6half_tE19Flash_kernel_traitsILi96ELi64ELi64ELi4ES3_EELb0ELb0ELb0ELb0ELb0ELb1ELb0ELb1EEEvNS_16Flash_fwd_paramsE)
        .other          _ZN5flash24flash_fwd_splitkv_kernelI23Flash_fwd_kernel_traitsILi96ELi64ELi64ELi4ELb0ELb0EN7cutlass6half_tE19Flash_kernel_traitsILi96ELi64ELi64ELi4ES3_EELb0ELb0ELb0ELb0ELb0ELb1ELb0ELb1EEEvNS_16Flash_fwd_paramsE,@"STO_CUDA_ENTRY STV_DEFAULT"
_ZN5flash24flash_fwd_splitkv_kernelI23Flash_fwd_kernel_traitsILi96ELi64ELi64ELi4ELb0ELb0EN7cutlass6half_tE19Flash_kernel_traitsILi96ELi64ELi64ELi4ES3_EELb0ELb0ELb0ELb0ELb0ELb1ELb0ELb1EEEvNS_16Flash_fwd_paramsE:
.text._ZN5flash24flash_fwd_splitkv_kernelI23Flash_fwd_kernel_traitsILi96ELi64ELi64ELi4ELb0ELb0EN7cutlass6half_tE19Flash_kernel_traitsILi96ELi64ELi64ELi4ES3_EELb0ELb0ELb0ELb0ELb0ELb1ELb0ELb1EEEvNS_16Flash_fwd_paramsE:
[----:B------:R-:W-:Y:S01]  /*0000*/  LDC R1, c[0x0][0x37c] ;  /* 0x0000df00ff017b82 */ /* 0x000fe20000000800 */
[----:B------:R-:W1:Y:S07]  /*0010*/  S2R R131, SR_CTAID.X ;  /* 0x0000000000837919 */ /* 0x000e6e0000002500 */
[----:B------:R-:W2:Y:S01]  /*0020*/  LDC.64 R84, c[0x0][0x348] ;  /* 0x0000d200ff547b82 */ /* 0x000ea20000000a00 */
[----:B------:R-:W-:Y:S01]  /*0030*/  BSSY.RECONVERGENT B4, `(.L_x_7189) ;  /* 0x0000005000047945 */ /* 0x000fe20003800200 */
[----:B------:R-:W-:Y:S01]  /*0040*/  MOV R128, 0x80 ;  /* 0x0000008000807802 */ /* 0x000fe20000000f00 */
[----:B------:R-:W3:Y:S01]  /*0050*/  S2R R130, SR_CTAID.Y ;  /* 0x0000000000827919 */ /* 0x000ee20000002600 */
[----:B------:R-:W4:Y:S05]  /*0060*/  S2R R129, SR_CTAID.Z ;  /* 0x0000000000817919 */ /* 0x000f2a0000002700 */
[----:B-1234-:R-:W-:Y:S05]  /*0070*/  CALL.REL.NOINC `($_ZN5flash24flash_fwd_splitkv_kernelI23Flash_fwd_kernel_traitsILi96ELi64ELi64ELi4ELb0ELb0EN7cutlass6half_tE19Flash_kernel_traitsILi96ELi64ELi64ELi4ES3_EELb0ELb0ELb0ELb0ELb0ELb1ELb0ELb1EEEvNS_16Flash_fwd_paramsE$_ZN5flash30compute_attn_1rowblock_splitkvI23Flash_fwd_kernel_traitsILi96ELi64ELi64ELi4ELb0ELb0EN7cutlass6half_tE19Flash_kernel_traitsILi96ELi64ELi64ELi4ES3_EELb0ELb0ELb0ELb0ELb0ELb1ELb0ELb1ENS_16Flash_fwd_paramsEEEvRKT8_iiiii) ;  /* 0x0000000000087944 */ /* 0x01efea0003c00000 */
[----:B------:R-:W-:Y:S05]  /*0080*/  BSYNC.RECONVERGENT B4 ;  /* 0x0000000000047941 */ /* 0x000fea0003800200 */
.L_x_7189:
[----:B------:R-:W-:Y:S05]  /*0090*/  EXIT ;  /* 0x000000000000794d */ /* 0x000fea0003800000 */
        .type           $_ZN5flash24flash_fwd_splitkv_kernelI23Flash_fwd_kernel_traitsILi96ELi64ELi64ELi4ELb0ELb0EN7cutlass6half_tE19Flash_kernel_traitsILi96ELi64ELi64ELi4ES3_EELb0ELb0ELb0ELb0ELb0ELb1ELb0ELb1EEEvNS_16Flash_fwd_paramsE$_ZN5flash30compute_attn_1rowblock_splitkvI23Flash_fwd_kernel_traitsILi96ELi64ELi64ELi4ELb0ELb0EN7cutlass6half_tE19Flash_kernel_traitsILi96ELi64ELi64ELi4ES3_EELb0ELb0ELb0ELb0ELb0ELb1ELb0ELb1ENS_16Flash_fwd_paramsEEEvRKT8_iiiii,@function
        .size           $_ZN5flash24flash_fwd_splitkv_kernelI23Flash_fwd_kernel_traitsILi96ELi64ELi64ELi4ELb0ELb0EN7cutlass6half_tE19Flash_kernel_traitsILi96ELi64ELi64ELi4ES3_EELb0ELb0ELb0ELb0ELb0ELb1ELb0ELb1EEEvNS_16Flash_fwd_paramsE$_ZN5flash30compute_attn_1rowblock_splitkvI23Flash_fwd_kernel_traitsILi96ELi64ELi64ELi4ELb0ELb0EN7cutlass6half_tE19Flash_kernel_traitsILi96ELi64ELi64ELi4ES3_EELb0ELb0ELb0ELb0ELb0ELb1ELb0ELb1ENS_16Flash_fwd_paramsEEEvRKT8_iiiii,(.L_x_11697 - $_ZN5flash24flash_fwd_splitkv_kernelI23Flash_fwd_kernel_traitsILi96ELi64ELi64ELi4ELb0ELb0EN7cutlass6half_tE19Flash_kernel_traitsILi96ELi64ELi64ELi4ES3_EELb0ELb0ELb0ELb0ELb0ELb1ELb0ELb1EEEvNS_16Flash_fwd_paramsE$_ZN5flash30compute_attn_1rowblock_splitkvI23Flash_fwd_kernel_traitsILi96ELi64ELi64ELi4ELb0ELb0EN7cutlass6half_tE19Flash_kernel_traitsILi96ELi64ELi64ELi4ES3_EELb0ELb0ELb0ELb0ELb0ELb1ELb0ELb1ENS_16Flash_fwd_paramsEEEvRKT8_iiiii)
$_ZN5flash24flash_fwd_splitkv_kernelI23Flash_fwd_kernel_traitsILi96ELi64ELi64ELi4ELb0ELb0EN7cutlass6half_tE19Flash_kernel_traitsILi96ELi64ELi64ELi4ES3_EELb0ELb0ELb0ELb0ELb0ELb1ELb0ELb1EEEvNS_16Flash_fwd_paramsE$_ZN5flash30compute_attn_1rowblock_splitkvI23Flash_fwd_kernel_traitsILi96ELi64ELi64ELi4ELb0ELb0EN7cutlass6half_tE19Flash_kernel_traitsILi96ELi64ELi64ELi4ES3_EELb0ELb0ELb0ELb0ELb0ELb1ELb0ELb1ENS_16Flash_fwd_paramsEEEvRKT8_iiiii:
        /* <DEDUP_REMOVED lines=39> */
.L_x_7191:
[----:B------:R-:W-:Y:S05]  /*0310*/  BSYNC.RECONVERGENT B0 ;  /* 0x0000000000007941 */ /* 0x000fea0003800200 */
.L_x_7190:
[----:B------:R-:W-:Y:S04]  /*0320*/  BSSY.RECONVERGENT B0, `(.L_x_7192) ;  /* 0x0000007000007945 */ /* 0x000fe80003800200 */
[----:B------:R-:W-:Y:S05]  /*0330*/  @!P3 BRA `(.L_x_7193) ;  /* 0x000000000014b947 */ /* 0x000fea0003800000 */
[----:B------:R-:W4:Y:S02]  /*0340*/  LD.E.U8 R0, desc[UR4][R84.64+0x1b2] ;  /* 0x0001b20454007980 */ /* 0x000f24000c101100 */
[----:B----4-:R-:W-:-:S13]  /*0350*/  ISETP.NE.AND P1, PT, R0, RZ, PT ;  /* 0x000000ff0000720c */ /* 0x010fda0003f25270 */
[----:B------:R-:W4:Y:S02]  /*0360*/  @P1 LD.E R0, desc[UR4][R6.64+0x4] ;  /* 0x0000040406001980 */ /* 0x000f24000c101900 */
[----:B----45:R-:W-:-:S06]  /*0370*/  @P1 IADD3 R67, PT, PT, R0, -R11, RZ ;  /* 0x8000000b00431210 */ /* 0x030fcc0007ffe0ff */
[----:B------:R4:W5:Y:S02]  /*0380*/  @!P1 LD.E R67, desc[UR4][R6.64] ;  /* 0x0000000406439980 */ /* 0x000964000c101900 */
.L_x_7193:
[----:B------:R-:W-:Y:S05]  /*0390*/  BSYNC.RECONVERGENT B0 ;  /* 0x0000000000007941 */ /* 0x000fea0003800200 */
.L_x_7192:
        /* <DEDUP_REMOVED lines=9> */
.L_x_7195:
[----:B------:R-:W5:Y:S01]  /*0430*/  LD.E.64 R2, desc[UR4][R84.64+0x108] ;  /* 0x0001080454027980 */ /* 0x000f62000c101b00 */
[----:B------:R-:W-:Y:S01]  /*0440*/  BSSY.RECONVERGENT B0, `(.L_x_7197) ;  /* 0x0000006000007945 */ /* 0x000fe20003800200 */
[----:B------:R-:W-:Y:S01]  /*0450*/  IMAD.MOV.U32 R0, RZ, RZ, RZ ;  /* 0x000000ffff007224 */ /* 0x000fe200078e00ff */
[----:B-----5:R-:W-:-:S04]  /*0460*/  ISETP.NE.U32.AND P0, PT, R2, RZ, PT ;  /* 0x000000ff0200720c */ /* 0x020fc80003f05070 */
[----:B------:R-:W-:-:S13]  /*0470*/  ISETP.NE.AND.EX P0, PT, R3, RZ, PT, P0 ;  /* 0x000000ff0300720c */ /* 0x000fda0003f05300 */
[----:B------:R-:W-:Y:S05]  /*0480*/  @!P0 BRA `(.L_x_7198) ;  /* 0x0000000000048947 */ /* 0x000fea0003800000 */
[----:B------:R1:W5:Y:S02]  /*0490*/  LD.E R0, desc[UR4][R84.64+0xbc] ;  /* 0x0000bc0454007980 */ /* 0x000364000c101900 */
.L_x_7198:
[----:B------:R-:W-:Y:S05]  /*04a0*/  BSYNC.RECONVERGENT B0 ;  /* 0x0000000000007941 */ /* 0x000fea0003800200 */
.L_x_7197:
[----:B-----5:R-:W-:Y:S02]  /*04b0*/  IADD3 R63, PT, PT, R67, R0, RZ ;  /* 0x00000000433f7210 */ /* 0x020fe40007ffe0ff */
.L_x_7196:
[----:B------:R-:W-:Y:S05]  /*04c0*/  BSYNC.RECONVERGENT B1 ;  /* 0x0000000000017941 */ /* 0x000fea0003800200 */
.L_x_7194:
[----:B------:R-:W-:Y:S01]  /*04d0*/  IMAD.SHL.U32 R69, R131, 0x40, RZ ;  /* 0x0000004083457824 */ /* 0x000fe200078e00ff */
[----:B------:R-:W-:Y:S01]  /*04e0*/  MOV R2, R128 ;  /* 0x0000008000027202 */ /* 0x000fe20000000f00 */
[----:B------:R-:W-:-:S03]  /*04f0*/  IMAD.MOV.U32 R3, RZ, RZ, 0x0 ;  /* 0x00000000ff037424 */ /* 0x000fc600078e00ff */
[----:B------:R-:W-:-:S13]  /*0500*/  ISETP.GT.AND P0, PT, R132, R69, PT ;  /* 0x000000458400720c */ /* 0x000fda0003f04270 */
[----:B-1234-:R-:W-:Y:S05]  /*0510*/  @!P0 RET.REL.NODEC R2 `(_ZN5flash24flash_fwd_splitkv_kernelI23Flash_fwd_kernel_traitsILi96ELi64ELi64ELi4ELb0ELb0EN7cutlass6half_tE19Flash_kernel_traitsILi96ELi64ELi64ELi4ES3_EELb0ELb0ELb0ELb0ELb0ELb1ELb0ELb1EEEvNS_16Flash_fwd_paramsE) ;  /* 0xfffffff802b88950 */ /* 0x01efea0003c3ffff */
        /* <DEDUP_REMOVED lines=70> */
.L_x_7201:
[----:B------:R-:W-:Y:S05]  /*0980*/  BSYNC.RECONVERGENT B0 ;  /* 0x0000000000007941 */ /* 0x000fea0003800200 */
.L_x_7200:
        /* <DEDUP_REMOVED lines=18> */
.L_x_7203:
[----:B------:R-:W-:Y:S05]  /*0ab0*/  BSYNC.RECONVERGENT B0 ;  /* 0x0000000000007941 */ /* 0x000fea0003800200 */
.L_x_7202:
[----:B------:R-:W-:Y:S01]  /*0ac0*/  MOV R129, 0x0 ;  /* 0x0000000000817802 */ /* 0x000fe20000000f00 */
[----:B------:R1:W-:Y:S03]  /*0ad0*/  @!P6 ST.E desc[UR4][R6.64], R5 ;  /* 0x000000050600e985 */ /* 0x0003e6000c101904 */
[----:B-12--5:R-:W-:Y:S05]  /*0ae0*/  @P5 RET.REL.NODEC R128 `(_ZN5flash24flash_fwd_splitkv_kernelI23Flash_fwd_kernel_traitsILi96ELi64ELi64ELi4ELb0ELb0EN7cutlass6half_tE19Flash_kernel_traitsILi96ELi64ELi64ELi4ES3_EELb0ELb0ELb0ELb0ELb0ELb1ELb0ELb1EEEvNS_16Flash_fwd_paramsE) ;  /* 0xfffffff480445950 */ /* 0x026fea0003c3ffff */
[----:B------:R-:W-:Y:S02]  /*0af0*/  MOV R3, 0x7f800000 ;  /* 0x7f80000000037802 */ /* 0x000fe40000000f00 */
[----:B------:R-:W-:-:S03]  /*0b00*/  MOV R129, 0x0 ;  /* 0x0000000000817802 */ /* 0x000fc60000000f00 */
[----:B------:R1:W-:Y:S02]  /*0b10*/  ST.E desc[UR4][R6.64+0x80], R3 ;  /* 0x0000800306007985 */ /* 0x0003e4000c101904 */
[----:B-1----:R-:W-:Y:S05]  /*0b20*/  RET.REL.NODEC R128 `(_ZN5flash24flash_fwd_splitkv_kernelI23Flash_fwd_kernel_traitsILi96ELi64ELi64ELi4ELb0ELb0EN7cutlass6half_tE19Flash_kernel_traitsILi96ELi64ELi64ELi4ES3_EELb0ELb0ELb0ELb0ELb0ELb1ELb0ELb1EEEvNS_16Flash_fwd_paramsE) ;  /* 0xfffffff480347950 */ /* 0x002fea0003c3ffff */
.L_x_7199:
        /* <DEDUP_REMOVED lines=102> */
.L_x_7205:
        /* <DEDUP_REMOVED lines=78> */
.L_x_7206:
[----:B------:R-:W-:Y:S05]  /*1670*/  BSYNC.RECONVERGENT B0 ;  /* 0x0000000000007941 */ /* 0x000fea0003800200 */
.L_x_7204:
        /* <DEDUP_REMOVED lines=23> */
[----:B------:R-:W-:Y:S01]  /*17f0*/  IMAD.MOV.U32 R11, RZ, RZ, RZ ;  /* 0x000000ffff0b7224 */ /* 0x000fe200078e00ff */
[----:B------:R-:W-:-:S05]  /*1800*/  SHF.L.U32 R4, R60, 0x3, RZ ;  /* 0x000000033c047819 */ /* 0x000fca00000006ff */
[----:B------:R1:W5:Y:S06]  /*1810*/  @P4 LD.E R11, desc[UR4][R32.64] ;  /* 0x00000004200b4980 */ /* 0x00036c000c101900 */
[----:B------:R-:W-:-:S05]  /*1820*/  @!P3 IMAD.IADD R19, R19, 0x1, -R12 ;  /* 0x000000011313b824 */ /* 0x000fca00078e0a0c */
[----:B------:R-:W-:Y:S02]  /*1830*/  ISETP.GE.U32.AND P4, PT, R19, R12, PT ;  /* 0x0000000c1300720c */ /* 0x000fe40003f86070 */
[----:B------:R-:W-:Y:S02]  /*1840*/  LOP3.LUT R12, R4, 0x18, RZ, 0xc0, !PT ;  /* 0x00000018040c7812 */ /* 0x000fe400078ec0ff */
[----:B------:R-:W-:Y:S02]  /*1850*/  LOP3.LUT R18, R129, R0, RZ, 0x3c, !PT ;  /* 0x0000000081127212 */ /* 0x000fe400078e3cff */
[----:B------:R-:W-:Y:S01]  /*1860*/  IADD3 R30, P1, PT, R12, R10, RZ ;  /* 0x0000000a0c1e7210 */ /* 0x000fe20007f3e0ff */
[----:B------:R-:W-:Y:S01]  /*1870*/  @!P3 VIADD R9, R9, 0x1 ;  /* 0x000000010909b836 */ /* 0x000fe20000000000 */
[----:B------:R-:W-:-:S03]  /*1880*/  ISETP.GE.AND P2, PT, R18, RZ, PT ;  /* 0x000000ff1200720c */ /* 0x000fc60003f46270 */
[----:B------:R-:W-:Y:S01]  /*1890*/  IMAD.X R31, RZ, RZ, R5, P1 ;  /* 0x000000ffff1f7224 */ /* 0x000fe200008e0605 */
[----:B------:R-:W-:Y:S01]  /*18a0*/  ISETP.NE.AND P1, PT, R0, RZ, PT ;  /* 0x000000ff0000720c */ /* 0x000fe20003f25270 */
[-C--:B-----5:R-:W-:Y:S01]  /*18b0*/  IMAD R10, R13, R122.reuse, RZ ;  /* 0x0000007a0d0a7224 */ /* 0x0a0fe200078e02ff */
[----:B------:R-:W-:Y:S01]  /*18c0*/  @P4 IADD3 R9, PT, PT, R9, 0x1, RZ ;  /* 0x0000000109094810 */ /* 0x000fe20007ffe0ff */
[----:B------:R-:W-:-:S04]  /*18d0*/  IMAD.WIDE.U32 R18, R2, R122, R30 ;  /* 0x0000007a02127225 */ /* 0x000fc800078e001e */
[----:B------:R-:W-:Y:S02]  /*18e0*/  IMAD R5, R2, R123, R10 ;  /* 0x0000007b02057224 */ /* 0x000fe400078e020a */
[----:B------:R-:W-:-:S03]  /*18f0*/  IMAD.MOV.U32 R2, RZ, RZ, R9 ;  /* 0x000000ffff027224 */ /* 0x000fc600078e0009 */
[----:B------:R-:W-:Y:S01]  /*1900*/  IADD3 R19, PT, PT, R19, R5, RZ ;  /* 0x0000000513137210 */ /* 0x000fe20007ffe0ff */
[----:B------:R-:W-:Y:S01]  /*1910*/  @!P2 IMAD.MOV R2, RZ, RZ, -R2 ;  /* 0x000000ffff02a224 */ /* 0x000fe200078e0a02 */
[----:B------:R-:W-:-:S04]  /*1920*/  @!P1 LOP3.LUT R2, RZ, R0, RZ, 0x33, !PT ;  /* 0x00000000ff029212 */ /* 0x000fc800078e33ff */
[----:B------:R-:W-:Y:S02]  /*1930*/  SHF.R.S32.HI R0, RZ, 0x1f, R2 ;  /* 0x0000001fff007819 */ /* 0x000fe40000011402 */
[----:B------:R-:W-:Y:S02]  /*1940*/  SHF.R.U32.HI R96, RZ, 0x2, R60 ;  /* 0x00000002ff607819 */ /* 0x000fe4000001163c */
[----:B------:R-:W-:Y:S01]  /*1950*/  MOV R97, RZ ;  /* 0x000000ff00617202 */ /* 0x000fe20000000f00 */
[----:B------:R-:W1:Y:S01]  /*1960*/  S2R R55, SR_CgaCtaId ;  /* 0x0000000000377919 */ /* 0x000e620000008800 */
        /* <DEDUP_REMOVED lines=9> */
[----:B------:R-:W-:Y:S01]  /*1a00*/  LOP3.LUT R9, R4, 0xc0, RZ, 0xc0, !PT ;  /* 0x000000c004097812 */ /* 0x000fe200078ec0ff */
[----:B------:R-:W-:Y:S02]  /*1a10*/  IMAD R5, R25, R2, RZ ;  /* 0x0000000219057224 */ /* 0x000fe400078e02ff */
[----:B------:R-:W-:Y:S01]  /*1a20*/  IMAD.X R29, RZ, RZ, R26, P1 ;  /* 0x000000ffff1d7224 */ /* 0x000fe200008e061a */
[----:B------:R-:W-:Y:S01]  /*1a30*/  LOP3.LUT R9, R9, 0x18, R60, 0xf8, !PT ;  /* 0x0000001809097812 */ /* 0x000fe200078ef83c */
[----:B------:R-:W-:-:S04]  /*1a40*/  IMAD.WIDE.U32 R26, R2, R24, R18 ;  /* 0x00000018021a7225 */ /* 0x000fc800078e0012 */
[----:B------:R-:W-:Y:S01]  /*1a50*/  IMAD R5, R0, R24, R5 ;  /* 0x0000001800057224 */ /* 0x000fe200078e0205 */
[----:B------:R-:W-:Y:S01]  /*1a60*/  LOP3.LUT R9, R9, 0x18, R4, 0x78, !PT ;  /* 0x0000001809097812 */ /* 0x000fe200078e7804 */
[----:B------:R-:W-:Y:S02]  /*1a70*/  IMAD R10, R23, R129, RZ ;  /* 0x00000081170a7224 */ /* 0x000fe400078e02ff */
[----:B------:R-:W-:Y:S01]  /*1a80*/  IMAD.MOV.U32 R24, RZ, RZ, R26 ;  /* 0x000000ffff187224 */ /* 0x000fe200078e001a */
[----:B------:R-:W-:Y:S01]  /*1a90*/  IADD3 R25, PT, PT, R27, R5, RZ ;  /* 0x000000051b197210 */ /* 0x000fe20007ffe0ff */
[----:B------:R-:W-:Y:S01]  /*1aa0*/  IMAD.WIDE.U32 R22, R22, R129, R28 ;  /* 0x0000008116167225 */ /* 0x000fe200078e001c */
[----:B------:R-:W-:-:S03]  /*1ab0*/  LOP3.LUT R4, R9, 0x1f20, R4, 0xf8, !PT ;  /* 0x00001f2009047812 */ /* 0x000fc600078ef804 */
[----:B------:R-:W-:Y:S01]  /*1ac0*/  IMAD.WIDE.U32 R26, R131, 0x40, R96 ;  /* 0x00000040831a7825 */ /* 0x000fe200078e0060 */
[----:B------:R-:W-:-:S03]  /*1ad0*/  IADD3 R126, P0, PT, R12, R8, RZ ;  /* 0x000000080c7e7210 */ /* 0x000fc60007f1e0ff */
[----:B------:R-:W-:Y:S02]  /*1ae0*/  IMAD.IADD R23, R23, 0x1, R10 ;  /* 0x0000000117177824 */ /* 0x000fe400078e020a */
[-C--:B------:R-:W-:Y:S01]  /*1af0*/  IMAD R9, R27, R20.reuse, RZ ;  /* 0x000000141b097224 */ /* 0x080fe200078e02ff */
[----:B------:R-:W-:Y:S01]  /*1b00*/  SHF.R.S32.HI R8, RZ, 0x1f, R67 ;  /* 0x0000001fff087819 */ /* 0x000fe20000011443 */
[C---:B------:R-:W-:Y:S01]  /*1b10*/  IMAD.SHL.U32 R62, R20.reuse, 0x20, RZ ;  /* 0x00000020143e7824 */ /* 0x040fe200078e00ff */
[----:B------:R-:W-:Y:S01]  /*1b20*/  SHF.L.U64.HI R65, R20, 0x5, R21 ;  /* 0x0000000514417819 */ /* 0x000fe20000010215 */
[C---:B------:R-:W-:Y:S02]  /*1b30*/  IMAD R9, R26.reuse, R21, R9 ;  /* 0x000000151a097224 */ /* 0x040fe400078e0209 */
[----:B------:R-:W-:-:S04]  /*1b40*/  IMAD.WIDE.U32 R22, R26, R20, R22 ;  /* 0x000000141a167225 */ /* 0x000fc800078e0016 */
[----:B------:R-:W-:Y:S02]  /*1b50*/  IMAD R5, R123, R96, RZ ;  /* 0x000000607b057224 */ /* 0x000fe400078e02ff */
[----:B------:R-:W-:-:S04]  /*1b60*/  IMAD.WIDE.U32 R20, R96, R122, R24 ;  /* 0x0000007a60147225 */ /* 0x000fc800078e0018 */
[----:B------:R-:W-:Y:S01]  /*1b70*/  IMAD.X R127, RZ, RZ, R3, P0 ;  /* 0x000000ffff7f7224 */ /* 0x000fe200000e0603 */
[----:B------:R-:W-:Y:S01]  /*1b80*/  LEA.HI R3, R8, R67, RZ, 0x6 ;  /* 0x0000004308037211 */ /* 0x000fe200078f30ff */
[----:B------:R-:W-:Y:S01]  /*1b90*/  IMAD.IADD R5, R21, 0x1, R5 ;  /* 0x0000000115057824 */ /* 0x000fe200078e0205 */
[C---:B----4-:R-:W-:Y:S02]  /*1ba0*/  LEA R138, P0, R20.reuse, R6, 0x1 ;  /* 0x00000006148a7211 */ /* 0x050fe400078008ff */
[----:B------:R-:W-:Y:S02]  /*1bb0*/  SHF.R.S32.HI R3, RZ, 0x6, R3 ;  /* 0x00000006ff037819 */ /* 0x000fe40000011403 */
[----:B------:R-:W-:Y:S02]  /*1bc0*/  LEA.HI.X R139, R20, R7, R5, 0x1, P0 ;  /* 0x00000007148b7211 */ /* 0x000fe400000f0c05 */
[----:B------:R-:W-:Y:S01]  /*1bd0*/  ISETP.GE.AND P0, PT, R3, R86, PT ;  /* 0x000000560300720c */ /* 0x000fe20003f06270 */
[----:B------:R-:W-:-:S02]  /*1be0*/  IMAD R19, R125, R96, RZ ;  /* 0x000000607d137224 */ /* 0x000fc400078e02ff */
[----:B------:R-:W-:Y:S01]  /*1bf0*/  IMAD.WIDE.U32 R126, R96, R124, R126 ;  /* 0x0000007c607e7225 */ /* 0x000fe200078e007e */
[----:B------:R-:W-:Y:S02]  /*1c00*/  MOV R18, 0x400 ;  /* 0x0000040000127802 */ /* 0x000fe40000000f00 */
[----:B------:R-:W-:Y:S01]  /*1c10*/  LEA R94, P2, R22, R16, 0x1 ;  /* 0x00000010165e7211 */ /* 0x000fe200078408ff */
[----:B------:R-:W-:Y:S01]  /*1c20*/  IMAD.IADD R9, R23, 0x1, R9 ;  /* 0x0000000117097824 */ /* 0x000fe200078e0209 */
[----:B------:R-:W-:Y:S02]  /*1c30*/  IADD3 R19, PT, PT, R127, R19, RZ ;  /* 0x000000137f137210 */ /* 0x000fe40007ffe0ff */
[----:B-1----:R-:W-:Y:S02]  /*1c40*/  LEA R55, R55, R18, 0x18 ;  /* 0x0000001237377211 */ /* 0x002fe400078ec0ff */
[----:B------:R-:W-:Y:S02]  /*1c50*/  LEA R127, P1, R126, R14, 0x1 ;  /* 0x0000000e7e7f7211 */ /* 0x000fe400078208ff */
[----:B------:R-:W-:-:S02]  /*1c60*/  LEA.HI.X R95, R22, R17, R9, 0x1, P2 ;  /* 0x00000011165f7211 */ /* 0x000fc400010f0c09 */
[----:B------:R-:W-:Y:S02]  /*1c70*/  SHF.L.U64.HI R125, R124, 0x5, R125 ;  /* 0x000000057c7d7819 */ /* 0x000fe4000001027d */
[C---:B------:R-:W-:Y:S01]  /*1c80*/  SHF.L.U64.HI R123, R122.reuse, 0x5, R123 ;  /* 0x000000057a7b7819 */ /* 0x040fe2000001027b */
[----:B------:R-:W-:Y:S01]  /*1c90*/  IMAD.SHL.U32 R122, R122, 0x20, RZ ;  /* 0x000000207a7a7824 */ /* 0x000fe200078e00ff */
[----:B------:R-:W-:Y:S02]  /*1ca0*/  LEA.HI.X R126, R126, R15, R19, 0x1, P1 ;  /* 0x0000000f7e7e7211 */ /* 0x000fe400008f0c13 */
[----:B------:R-:W-:Y:S02]  /*1cb0*/  SHF.L.U32 R124, R124, 0x5, RZ ;  /* 0x000000057c7c7819 */ /* 0x000fe400000006ff */
[C---:B------:R-:W-:Y:S02]  /*1cc0*/  LOP3.LUT R10, R12.reuse, 0x20, RZ, 0xfc, !PT ;  /* 0x000000200c0a7812 */ /* 0x040fe400078efcff */
[----:B------:R-:W-:-:S02]  /*1cd0*/  LOP3.LUT R9, R12, 0x40, RZ, 0xfc, !PT ;  /* 0x000000400c097812 */ /* 0x000fc400078efcff */
        /* <DEDUP_REMOVED lines=89> */
.L_x_7244:
        /* <DEDUP_REMOVED lines=18> */
.L_x_7209:
[----:B------:R-:W-:Y:S05]  /*2390*/  BSYNC.RECONVERGENT B0 ;  /* 0x0000000000007941 */ /* 0x000fea0003800200 */
.L_x_7208:
        /* <DEDUP_REMOVED lines=15> */
.L_x_7211:
[----:B------:R-:W-:Y:S05]  /*2490*/  BSYNC.RECONVERGENT B0 ;  /* 0x0000000000007941 */ /* 0x000fea0003800200 */
.L_x_7210:
        /* <DEDUP_REMOVED lines=27> */
.L_x_7215:
[----:B------:R-:W-:Y:S05]  /*2650*/  BSYNC.RECONVERGENT B0 ;  /* 0x0000000000007941 */ /* 0x000fea0003800200 */
.L_x_7214:
        /* <DEDUP_REMOVED lines=17> */
.L_x_7213:
        /* <DEDUP_REMOVED lines=62> */
.L_x_7221:
[----:B------:R-:W-:Y:S05]  /*2b50*/  BSYNC.RECONVERGENT B0 ;  /* 0x0000000000007941 */ /* 0x000fea0003800200 */
.L_x_7220:
        /* <DEDUP_REMOVED lines=52> */
.L_x_7223:
[----:B------:R-:W-:Y:S05]  /*2ea0*/  BSYNC.RECONVERGENT B0 ;  /* 0x0000000000007941 */ /* 0x000fea0003800200 */
.L_x_7222:
        /* <DEDUP_REMOVED lines=51> */
.L_x_7219:
[----:B------:R-:W-:Y:S05]  /*31e0*/  BSYNC.RECONVERGENT B1 ;  /* 0x0000000000017941 */ /* 0x000fea0003800200 */
.L_x_7218:
        /* <DEDUP_REMOVED lines=67> */
.L_x_7227:
[----:B------:R-:W-:Y:S05]  /*3620*/  BSYNC.RECONVERGENT B0 ;  /* 0x0000000000007941 */ /* 0x000fea0003800200 */
.L_x_7226:
        /* <DEDUP_REMOVED lines=52> */
.L_x_7229:
[----:B------:R-:W-:Y:S05]  /*3970*/  BSYNC.RECONVERGENT B0 ;  /* 0x0000000000007941 */ /* 0x000fea0003800200 */
.L_x_7228:
        /* <DEDUP_REMOVED lines=51> */
.L_x_7225:
[----:B------:R-:W-:Y:S05]  /*3cb0*/  BSYNC.RECONVERGENT B1 ;  /* 0x0000000000017941 */ /* 0x000fea0003800200 */
.L_x_7224:
[----:B------:R-:W2:Y:S02]  /*3cc0*/  LD.E R3, desc[UR4][R84.64+0xd0] ;  /* 0x0000d00454037980 */ /* 0x000ea4000c101900 */
[----:B--2---:R-:W-:Y:S05]  /*3cd0*/  IMAD.U32 R3, R3, -0x20, RZ ;  /* 0xffffffe003037824 */ /* 0x004fea00078e00ff */
[C---:B------:R-:W-:Y:S02]  /*3ce0*/  LEA R16, P1, R3.reuse, R16, 0x1 ;  /* 0x0000001003107211 */ /* 0x040fe400078208ff */
[C---:B------:R-:W-:Y:S02]  /*3cf0*/  LEA R52, P0, R3.reuse, R52, 0x1 ;  /* 0x0000003403347211 */ /* 0x040fe400078008ff */
[C---:B------:R-:W-:Y:S02]  /*3d00*/  LEA.HI.X.SX32 R17, R3.reuse, R17, 0x1, P1 ;  /* 0x0000001103117211 */ /* 0x040fe400008f0eff */
[----:B------:R-:W-:Y:S01]  /*3d10*/  LEA.HI.X.SX32 R53, R3, R53, 0x1, P0 ;  /* 0x0000003503357211 */ /* 0x000fe200000f0eff */
[----:B------:R-:W-:Y:S05]  /*3d20*/  BRA `(.L_x_7216) ;  /* 0x0000002400047947 */ /* 0x000fea0003800000 */
.L_x_7217:
        /* <DEDUP_REMOVED lines=99> */
.L_x_7233:
[----:B------:R-:W-:Y:S05]  /*4360*/  BSYNC.RECONVERGENT B0 ;  /* 0x0000000000007941 */ /* 0x000fea0003800200 */
.L_x_7232:
        /* <DEDUP_REMOVED lines=93> */
.L_x_7235:
[----:B------:R-:W-:Y:S05]  /*4940*/  BSYNC.RECONVERGENT B0 ;  /* 0x0000000000007941 */ /* 0x000fea0003800200 */
.L_x_7234:
        /* <DEDUP_REMOVED lines=92> */
.L_x_7231:
[----:B------:R-:W-:Y:S05]  /*4f10*/  BSYNC.RECONVERGENT B1 ;  /* 0x0000000000017941 */ /* 0x000fea0003800200 */
.L_x_7230:
        /* <DEDUP_REMOVED lines=99> */
.L_x_7239:
[----:B------:R-:W-:Y:S05]  /*5550*/  BSYNC.RECONVERGENT B0 ;  /* 0x0000000000007941 */ /* 0x000fea0003800200 */
.L_x_7238:
        /* <DEDUP_REMOVED lines=92> */
.L_x_7241:
[----:B------:R-:W-:Y:S05]  /*5b20*/  BSYNC.RECONVERGENT B0 ;  /* 0x0000000000007941 */ /* 0x000fea0003800200 */
.L_x_7240:
        /* <DEDUP_REMOVED lines=90> */
.L_x_7237:
[----:B------:R-:W-:Y:S05]  /*60d0*/  BSYNC.RECONVERGENT B1 ;  /* 0x0000000000017941 */ /* 0x000fea0003800200 */
.L_x_7236:
[----:B------:R-:W3:Y:S02]  /*60e0*/  LD.E R3, desc[UR4][R84.64+0xd0] ;  /* 0x0000d00454037980 */ /* 0x000ee4000c101900 */
[----:B---3--:R-:W-:Y:S05]  /*60f0*/  IMAD.U32 R3, R3, -0x20, RZ ;  /* 0xffffffe003037824 */ /* 0x008fea00078e00ff */
[C---:B------:R-:W-:Y:S02]  /*6100*/  LEA R76, P1, R3.reuse, R76, 0x1 ;  /* 0x0000004c034c7211 */ /* 0x040fe400078208ff */
[C---:B------:R-:W-:Y:S02]  /*6110*/  LEA R74, P0, R3.reuse, R74, 0x1 ;  /* 0x0000004a034a7211 */ /* 0x040fe400078008ff */
[C---:B------:R-:W-:Y:S02]  /*6120*/  LEA.HI.X.SX32 R77, R3.reuse, R77, 0x1, P1 ;  /* 0x0000004d034d7211 */ /* 0x040fe400008f0eff */
[----:B------:R-:W-:Y:S09]  /*6130*/  LEA.HI.X.SX32 R75, R3, R75, 0x1, P0 ;  /* 0x0000004b034b7211 */ /* 0x000ff200000f0eff */
.L_x_7216:
[----:B------:R-:W-:Y:S05]  /*6140*/  BSYNC.RECONVERGENT B2 ;  /* 0x0000000000027941 */ /* 0x000fea0003800200 */
.L_x_7212:
        /* <DEDUP_REMOVED lines=103> */
.L_x_7243:
[----:B------:R-:W-:Y:S05]  /*67c0*/  BSYNC.RECONVERGENT B0 ;  /* 0x0000000000007941 */ /* 0x000fea0003800200 */
.L_x_7242:
[----:B------:R-:W-:Y:S05]  /*67d0*/  @P2 BRA `(.L_x_7244) ;  /* 0xffffffb800a42947 */ /* 0x000fea000383ffff */
.L_x_7207:
        /* <DEDUP_REMOVED lines=30> */
.L_x_7249:
[----:B------:R3:W-:Y:S02]  /*69c0*/  STS.128 [R61+0x2000], RZ ;  /* 0x002000ff3d007388 */ /* 0x0007e40000000c00 */
.L_x_7248:
[----:B------:R-:W-:Y:S05]  /*69d0*/  BSYNC.RECONVERGENT B0 ;  /* 0x0000000000007941 */ /* 0x000fea0003800200 */
.L_x_7247:
        /* <DEDUP_REMOVED lines=24> */
.L_x_7251:
[----:B------:R1:W-:Y:S01]  /*6b60*/  STS.128 [R61+0x2800], RZ ;  /* 0x002800ff3d007388 */ /* 0x0003e20000000c00 */
[----:B------:R-:W-:Y:S05]  /*6b70*/  BRA `(.L_x_7250) ;  /* 0x0000003400b87947 */ /* 0x000fea0003800000 */
.L_x_7246:
        /* <DEDUP_REMOVED lines=80> */
.L_x_7258:
[----:B------:R-:W-:Y:S05]  /*7080*/  BSYNC.RECONVERGENT B0 ;  /* 0x0000000000007941 */ /* 0x000fea0003800200 */
.L_x_7257:
[----:B-----5:R-:W-:Y:S01]  /*7090*/  IMAD.MOV.U32 R6, RZ, RZ, R18 ;  /* 0x000000ffff067224 */ /* 0x020fe200078e0012 */
[----:B------:R-:W-:Y:S01]  /*70a0*/  MOV R4, R16 ;  /* 0x0000001000047202 */ /* 0x000fe20000000f00 */
[----:B------:R-:W-:Y:S01]  /*70b0*/  IMAD.MOV.U32 R7, RZ, RZ, R19 ;  /* 0x000000ffff077224 */ /* 0x000fe200078e0013 */
[----:B------:R-:W-:Y:S02]  /*70c0*/  MOV R5, R17 ;  /* 0x0000001100057202 */ /* 0x000fe40000000f00 */
.L_x_7256:
[----:B------:R-:W-:Y:S05]  /*70d0*/  BSYNC.RECONVERGENT B1 ;  /* 0x0000000000017941 */ /* 0x000fea0003800200 */
.L_x_7255:
        /* <DEDUP_REMOVED lines=48> */
.L_x_7262:
[----:B------:R-:W-:Y:S05]  /*73e0*/  BSYNC.RECONVERGENT B0 ;  /* 0x0000000000007941 */ /* 0x000fea0003800200 */
.L_x_7261:
[----:B-----5:R1:W-:Y:S02]  /*73f0*/  STS.128 [R61+0x1000], R16 ;  /* 0x001000103d007388 */ /* 0x0203e40000000c00 */
.L_x_7260:
[----:B------:R-:W-:Y:S05]  /*7400*/  BSYNC.RECONVERGENT B1 ;  /* 0x0000000000017941 */ /* 0x000fea0003800200 */
.L_x_7259:
        /* <DEDUP_REMOVED lines=46> */
.L_x_7264:
[----:B------:R-:W-:Y:S05]  /*76f0*/  BSYNC.RECONVERGENT B0 ;  /* 0x0000000000007941 */ /* 0x000fea0003800200 */
.L_x_7263:
[----:B-----5:R1:W-:Y:S02]  /*7700*/  STS.128 [R61+0x2000], R16 ;  /* 0x002000103d007388 */ /* 0x0203e40000000c00 */
.L_x_7254:
[----:B------:R-:W-:Y:S05]  /*7710*/  BSYNC.RECONVERGENT B2 ;  /* 0x0000000000027941 */ /* 0x000fea0003800200 */
.L_x_7253:
        /* <DEDUP_REMOVED lines=52> */
.L_x_7268:
[----:B------:R-:W-:Y:S05]  /*7a60*/  BSYNC.RECONVERGENT B0 ;  /* 0x0000000000007941 */ /* 0x000fea0003800200 */
.L_x_7267:
[----:B-----5:R1:W-:Y:S02]  /*7a70*/  STS.128 [R61+0x800], R16 ;  /* 0x000800103d007388 */ /* 0x0203e40000000c00 */
.L_x_7266:
[----:B------:R-:W-:Y:S05]  /*7a80*/  BSYNC.RECONVERGENT B1 ;  /* 0x0000000000017941 */ /* 0x000fea0003800200 */
.L_x_7265:
        /* <DEDUP_REMOVED lines=47> */
.L_x_7272:
[----:B------:R-:W-:Y:S05]  /*7d80*/  BSYNC.RECONVERGENT B0 ;  /* 0x0000000000007941 */ /* 0x000fea0003800200 */
.L_x_7271:
[----:B-----5:R1:W-:Y:S02]  /*7d90*/  STS.128 [R61+0x1800], R16 ;  /* 0x001800103d007388 */ /* 0x0203e40000000c00 */
.L_x_7270:
[----:B------:R-:W-:Y:S05]  /*7da0*/  BSYNC.RECONVERGENT B1 ;  /* 0x0000000000017941 */ /* 0x000fea0003800200 */
.L_x_7269:
        /* <DEDUP_REMOVED lines=47> */
.L_x_7274:
[----:B------:R-:W-:Y:S05]  /*80a0*/  BSYNC.RECONVERGENT B0 ;  /* 0x0000000000007941 */ /* 0x000fea0003800200 */
.L_x_7273:
[----:B-----5:R1:W-:Y:S01]  /*80b0*/  STS.128 [R61+0x2800], R16 ;  /* 0x002800103d007388 */ /* 0x0203e20000000c00 */
[----:B------:R-:W-:Y:S05]  /*80c0*/  BRA `(.L_x_7250) ;  /* 0x0000002000647947 */ /* 0x000fea0003800000 */
.L_x_7252:
        /* <DEDUP_REMOVED lines=93> */
.L_x_7280:
[----:B------:R-:W-:Y:S05]  /*86a0*/  BSYNC.RECONVERGENT B0 ;  /* 0x0000000000007941 */ /* 0x000fea0003800200 */
.L_x_7279:
[----:B-----5:R-:W-:Y:S01]  /*86b0*/  IMAD.MOV.U32 R6, RZ, RZ, R30 ;  /* 0x000000ffff067224 */ /* 0x020fe200078e001e */
[----:B------:R-:W-:Y:S01]  /*86c0*/  MOV R4, R28 ;  /* 0x0000001c00047202 */ /* 0x000fe20000000f00 */
[----:B------:R-:W-:Y:S01]  /*86d0*/  IMAD.MOV.U32 R7, RZ, RZ, R31 ;  /* 0x000000ffff077224 */ /* 0x000fe200078e001f */
[----:B------:R-:W-:Y:S02]  /*86e0*/  MOV R5, R29 ;  /* 0x0000001d00057202 */ /* 0x000fe40000000f00 */
.L_x_7278:
[----:B------:R-:W-:Y:S05]  /*86f0*/  BSYNC.RECONVERGENT B1 ;  /* 0x0000000000017941 */ /* 0x000fea0003800200 */
.L_x_7277:
        /* <DEDUP_REMOVED lines=85> */
.L_x_7284:
[----:B------:R-:W-:Y:S05]  /*8c50*/  BSYNC.RECONVERGENT B0 ;  /* 0x0000000000007941 */ /* 0x000fea0003800200 */
.L_x_7283:
[----:B-----5:R1:W-:Y:S02]  /*8c60*/  STS.128 [R61+0x1000], R28 ;  /* 0x0010001c3d007388 */ /* 0x0203e40000000c00 */
.L_x_7282:
[----:B------:R-:W-:Y:S05]  /*8c70*/  BSYNC.RECONVERGENT B1 ;  /* 0x0000000000017941 */ /* 0x000fea0003800200 */
.L_x_7281:
        /* <DEDUP_REMOVED lines=83> */
.L_x_7286:
[----:B------:R-:W-:Y:S05]  /*91b0*/  BSYNC.RECONVERGENT B0 ;  /* 0x0000000000007941 */ /* 0x000fea0003800200 */
.L_x_7285:
[----:B-----5:R1:W-:Y:S02]  /*91c0*/  STS.128 [R61+0x2000], R28 ;  /* 0x0020001c3d007388 */ /* 0x0203e40000000c00 */
.L_x_7276:
[----:B------:R-:W-:Y:S05]  /*91d0*/  BSYNC.RECONVERGENT B2 ;  /* 0x0000000000027941 */ /* 0x000fea0003800200 */
.L_x_7275:
        /* <DEDUP_REMOVED lines=89> */
.L_x_7290:
[----:B------:R-:W-:Y:S05]  /*9770*/  BSYNC.RECONVERGENT B0 ;  /* 0x0000000000007941 */ /* 0x000fea0003800200 */
.L_x_7289:
[----:B-----5:R1:W-:Y:S02]  /*9780*/  STS.128 [R61+0x800], R28 ;  /* 0x0008001c3d007388 */ /* 0x0203e40000000c00 */
.L_x_7288:
[----:B------:R-:W-:Y:S05]  /*9790*/  BSYNC.RECONVERGENT B1 ;  /* 0x0000000000017941 */ /* 0x000fea0003800200 */
.L_x_7287:
        /* <DEDUP_REMOVED lines=84> */
.L_x_7294:
[----:B------:R-:W-:Y:S05]  /*9ce0*/  BSYNC.RECONVERGENT B0 ;  /* 0x0000000000007941 */ /* 0x000fea0003800200 */
.L_x_7293:
[----:B-----5:R1:W-:Y:S02]  /*9cf0*/  STS.128 [R61+0x1800], R28 ;  /* 0x0018001c3d007388 */ /* 0x0203e40000000c00 */
.L_x_7292:
[----:B------:R-:W-:Y:S05]  /*9d00*/  BSYNC.RECONVERGENT B1 ;  /* 0x0000000000017941 */ /* 0x000fea0003800200 */
.L_x_7291:
        /* <DEDUP_REMOVED lines=83> */
.L_x_7296:
[----:B------:R-:W-:Y:S05]  /*a240*/  BSYNC.RECONVERGENT B0 ;  /* 0x0000000000007941 */ /* 0x000fea0003800200 */
.L_x_7295:
[----:B-----5:R1:W-:Y:S02]  /*a250*/  STS.128 [R61+0x2800], R28 ;  /* 0x0028001c3d007388 */ /* 0x0203e40000000c00 */
.L_x_7250:
[----:B------:R-:W-:Y:S05]  /*a260*/  BSYNC.RECONVERGENT B3 ;  /* 0x0000000000037941 */ /* 0x000fea0003800200 */
.L_x_7245:
        /* <DEDUP_REMOVED lines=8> */
[--C-:B------:R-:W-:Y:S01]  /*a2f0*/  @!P1 IMAD.MOV.U32 R7, RZ, RZ, R126.reuse ;  /* 0x000000ffff079224 */ /* 0x100fe200078e007e */
[----:B------:R-:W-:Y:S01]  /*a300*/  @!P0 MOV R4, R127 ;  /* 0x0000007f00048202 */ /* 0x000fe20000000f00 */
        /* <DEDUP_REMOVED lines=20> */
.L_x_7299:
[----:B------:R4:W-:Y:S02]  /*a450*/  STS.128 [R61+0x5000], RZ ;  /* 0x005000ff3d007388 */ /* 0x0009e40000000c00 */
.L_x_7298:
[----:B------:R-:W-:Y:S05]  /*a460*/  BSYNC.RECONVERGENT B0 ;  /* 0x0000000000007941 */ /* 0x000fea0003800200 */
.L_x_7297:
        /* <DEDUP_REMOVED lines=24> */
.L_x_7302:
[----:B------:R3:W-:Y:S02]  /*a5f0*/  STS.128 [R61+0x5800], RZ ;  /* 0x005800ff3d007388 */ /* 0x0007e40000000c00 */
.L_x_7301:
[----:B------:R-:W-:Y:S05]  /*a600*/  BSYNC.RECONVERGENT B0 ;  /* 0x0000000000007941 */ /* 0x000fea0003800200 */
.L_x_7300:
        /* <DEDUP_REMOVED lines=24> */
.L_x_7305:
[----:B------:R1:W-:Y:S01]  /*a790*/  STS.128 [R61+0x8000], RZ ;  /* 0x008000ff3d007388 */ /* 0x0003e20000000c00 */
[----:B------:R-:W-:Y:S05]  /*a7a0*/  BRA `(.L_x_7306) ;  /* 0x00000000000c7947 */ /* 0x000fea0003800000 */
.L_x_7304:
[----:B------:R1:W-:Y:S04]  /*a7b0*/  STS.128 [R61+0x6000], RZ ;  /* 0x006000ff3d007388 */ /* 0x0003e80000000c00 */
[----:B------:R1:W-:Y:S04]  /*a7c0*/  STS.128 [R61+0x7000], RZ ;  /* 0x007000ff3d007388 */ /* 0x0003e80000000c00 */
[----:B------:R1:W-:Y:S02]  /*a7d0*/  STS.128 [R61+0x8000], RZ ;  /* 0x008000ff3d007388 */ /* 0x0003e40000000c00 */
.L_x_7306:
[----:B------:R-:W-:Y:S05]  /*a7e0*/  BSYNC.RECONVERGENT B0 ;  /* 0x0000000000007941 */ /* 0x000fea0003800200 */
.L_x_7303:
        /* <DEDUP_REMOVED lines=27> */
.L_x_7309:
[----:B------:R1:W-:Y:S02]  /*a9a0*/  STS.128 [R61+0x8800], RZ ;  /* 0x008800ff3d007388 */ /* 0x0003e40000000c00 */
.L_x_7308:
[----:B------:R-:W-:Y:S05]  /*a9b0*/  BSYNC.RECONVERGENT B0 ;  /* 0x0000000000007941 */ /* 0x000fea0003800200 */
.L_x_7307:
[----:B------:R-:W4:Y:S01]  /*a9c0*/  LD.E R0, desc[UR4][R84.64+0x18c] ;  /* 0x00018c0454007980 */ /* 0x000f22000c101900 */
[C---:B-1----:R-:W-:Y:S01]  /*a9d0*/  IMAD.SHL.U32 R3, R60.reuse, 0x10, RZ ;  /* 0x000000103c037824 */ /* 0x042fe200078e00ff */
[----:B------:R-:W-:Y:S01]  /*a9e0*/  SHF.R.U32.HI R117, RZ, 0x1, R60 ;  /* 0x00000001ff757819 */ /* 0x000fe2000001163c */
[C---:B-----5:R-:W-:Y:S01]  /*a9f0*/  IMAD.SHL.U32 R14, R60.reuse, 0x20, RZ ;  /* 0x000000203c0e7824 */ /* 0x060fe200078e00ff */
[----:B------:R-:W-:Y:S01]  /*aa00*/  LOP3.LUT P0, RZ, R60, 0x4, RZ, 0xc0, !PT ;  /* 0x000000043cff7812 */ /* 0x000fe2000780c0ff */
[----:B------:R-:W-:Y:S01]  /*aa10*/  IMAD.MOV.U32 R8, RZ, RZ, 0x20 ;  /* 0x00000020ff087424 */ /* 0x000fe200078e00ff */
[----:B------:R-:W-:Y:S01]  /*aa20*/  LOP3.LUT R11, R117, 0x8, RZ, 0xc0, !PT ;  /* 0x00000008750b7812 */ /* 0x000fe200078ec0ff */
[----:B------:R-:W0:Y:S01]  /*aa30*/  LDGDEPBAR ;  /* 0x00000000000079af */ /* 0x000e220000000000 */
[----:B------:R-:W-:Y:S01]  /*aa40*/  LOP3.LUT R118, R3, 0x3e00, RZ, 0xc0, !PT ;  /* 0x00003e0003767812 */ /* 0x000fe200078ec0ff */
[----:B------:R-:W-:Y:S01]  /*aa50*/  BSSY.RECONVERGENT B1, `(.L_x_7310) ;  /* 0x0000159000017945 */ /* 0x000fe20003800200 */
[----:B---3--:R-:W-:-:S02]  /*aa60*/  LOP3.LUT R5, R14, 0xc0, RZ, 0xc0, !PT ;  /* 0x000000c00e057812 */ /* 0x008fc400078ec0ff */
[----:B------:R-:W-:Y:S02]  /*aa70*/  LOP3.LUT R3, R3, 0x100, RZ, 0xc0, !PT ;  /* 0x0000010003037812 */ /* 0x000fe400078ec0ff */
[--C-:B------:R-:W-:Y:S02]  /*aa80*/  LOP3.LUT R11, R11, 0xc0, R14.reuse, 0xf8, !PT ;  /* 0x000000c00b0b7812 */ /* 0x100fe400078ef80e */
[----:B------:R-:W-:Y:S02]  /*aa90*/  LOP3.LUT R7, R118, 0x20, R14, 0xf8, !PT ;  /* 0x0000002076077812 */ /* 0x000fe400078ef80e */
[----:B------:R-:W-:Y:S02]  /*aaa0*/  LOP3.LUT R5, R5, 0x8, R60, 0xf8, !PT ;  /* 0x0000000805057812 */ /* 0x000fe400078ef83c */
[----:B------:R-:W-:Y:S02]  /*aab0*/  LOP3.LUT R3, R3, 0x20, R14, 0xf8, !PT ;  /* 0x0000002003037812 */ /* 0x000fe400078ef80e */
[----:B------:R-:W-:-:S02]  /*aac0*/  LOP3.LUT R11, R11, 0x18, R116, 0x78, !PT ;  /* 0x000000180b0b7812 */ /* 0x000fc400078e7874 */
[----:B------:R-:W-:Y:S02]  /*aad0*/  LOP3.LUT R4, R7, 0x100, R14, 0xf8, !PT ;  /* 0x0000010007047812 */ /* 0x000fe400078ef80e */
[----:B------:R-:W-:Y:S02]  /*aae0*/  LOP3.LUT R2, R5, 0x18, R116, 0x78, !PT ;  /* 0x0000001805027812 */ /* 0x000fe400078e7874 */
[----:B------:R-:W-:Y:S02]  /*aaf0*/  LOP3.LUT R4, R4, R11, RZ, 0xfc, !PT ;  /* 0x0000000b04047212 */ /* 0x000fe400078efcff */
[----:B------:R-:W-:Y:S02]  /*ab00*/  LOP3.LUT R2, R3, R2, RZ, 0xfc, !PT ;  /* 0x0000000203027212 */ /* 0x000fe400078efcff */
[----:B------:R-:W-:Y:S01]  /*ab10*/  SEL R8, R8, 0xffffffe0, !P0 ;  /* 0xffffffe008087807 */ /* 0x000fe20004000000 */
[--C-:B------:R-:W-:Y:S01]  /*ab20*/  IMAD R53, R4, 0x2, R55.reuse ;  /* 0x0000000204357824 */ /* 0x100fe200078e0237 */
[----:B------:R-:W-:Y:S01]  /*ab30*/  LEA R135, R86, 0xffffffc0, 0x6 ;  /* 0xffffffc056877811 */ /* 0x000fe200078e30ff */
[----:B------:R-:W-:-:S02]  /*ab40*/  IMAD R3, R2, 0x2, R55 ;  /* 0x0000000202037824 */ /* 0x000fc400078e0237 */
[--C-:B------:R-:W-:Y:S01]  /*ab50*/  IMAD.IADD R15, R53, 0x1, R8.reuse ;  /* 0x00000001350f7824 */ /* 0x100fe200078e0208 */
[----:B------:R-:W-:Y:S01]  /*ab60*/  LDSM.16.M88.4 R44, [R53] ;  /* 0x00000000352c783b */ /* 0x000fe20000000200 */
[----:B------:R-:W-:-:S03]  /*ab70*/  IMAD.IADD R2, R3, 0x1, R8 ;  /* 0x0000000103027824 */ /* 0x000fc600078e0208 */
[----:B------:R-:W1:Y:S04]  /*ab80*/  LDSM.16.M88.4 R32, [R3+0x3000] ;  /* 0x003000000320783b */ /* 0x000e680000000200 */
[----:B------:R-:W3:Y:S04]  /*ab90*/  LDSM.16.M88.4 R68, [R3+0x3400] ;  /* 0x003400000344783b */ /* 0x000ee80000000200 */
[----:B--2---:R-:W-:Y:S04]  /*aba0*/  LDSM.16.M88.4 R92, [R15] ;  /* 0x000000000f5c783b */ /* 0x004fe80000000200 */
[----:B------:R-:W2:Y:S04]  /*abb0*/  LDSM.16.M88.4 R100, [R2+0x3000] ;  /* 0x003000000264783b */ /* 0x000ea80000000200 */
[----:B------:R-:W2:Y:S04]  /*abc0*/  LDSM.16.M88.4 R56, [R3+0x3800] ;  /* 0x003800000338783b */ /* 0x000ea80000000200 */
[----:B------:R-:W2:Y:S04]  /*abd0*/  LDSM.16.M88.4 R4, [R3+0x3c00] ;  /* 0x003c00000304783b */ /* 0x000ea80000000200 */
[----:B------:R-:W-:Y:S04]  /*abe0*/  LDSM.16.M88.4 R40, [R53+0x1000] ;  /* 0x001000003528783b */ /* 0x000fe80000000200 */
[----:B------:R-:W2:Y:S04]  /*abf0*/  LDSM.16.M88.4 R96, [R3+0x4000] ;  /* 0x004000000360783b */ /* 0x000ea80000000200 */
[----:B------:R-:W2:Y:S04]  /*ac00*/  LDSM.16.M88.4 R88, [R2+0x3400] ;  /* 0x003400000258783b */ /* 0x000ea80000000200 */
[----:B------:R-:W2:Y:S01]  /*ac10*/  LDSM.16.M88.4 R80, [R2+0x3800] ;  /* 0x003800000250783b */ /* 0x000ea20000000200 */
[C---:B-1----:R-:W-:Y:S03]  /*ac20*/  HMMA.16816.F32 R20, R44.reuse, R32, RZ ;  /* 0x000000202c14723c */ /* 0x042fe600000018ff */
[----:B------:R-:W1:Y:S04]  /*ac30*/  LDSM.16.M88.4 R76, [R2+0x3c00] ;  /* 0x003c0000024c783b */ /* 0x000e680000000200 */
[----:B------:R-:W-:Y:S01]  /*ac40*/  LDSM.16.M88.4 R28, [R15+0x1000] ;  /* 0x001000000f1c783b */ /* 0x000fe20000000200 */
[C---:B------:R-:W-:Y:S03]  /*ac50*/  HMMA.16816.F32 R32, R44.reuse, R34, RZ ;  /* 0x000000222c20723c */ /* 0x040fe600000018ff */
[----:B------:R-:W1:Y:S04]  /*ac60*/  LDSM.16.M88.4 R24, [R2+0x4000] ;  /* 0x004000000218783b */ /* 0x000e680000000200 */
[----:B------:R-:W1:Y:S01]  /*ac70*/  LDSM.16.M88.4 R36, [R3+0x4400] ;  /* 0x004400000324783b */ /* 0x000e620000000200 */
[----:B---3--:R-:W-:Y:S03]  /*ac80*/  HMMA.16816.F32 R72, R44, R68, RZ ;  /* 0x000000442c48723c */ /* 0x008fe600000018ff */
[----:B------:R-:W-:Y:S05]  /*ac90*/  LDSM.16.M88.4 R16, [R3+0x5000] ;  /* 0x005000000310783b */ /* 0x000fea0000000200 */
[----:B--2---:R-:W-:Y:S08]  /*aca0*/  HMMA.16816.F32 R20, R92, R100, R20 ;  /* 0x000000645c14723c */ /* 0x004ff00000001814 */
[----:B------:R-:W-:Y:S08]  /*acb0*/  HMMA.16816.F32 R68, R44, R70, RZ ;  /* 0x000000462c44723c */ /* 0x000ff000000018ff */
[----:B------:R-:W-:Y:S08]  /*acc0*/  HMMA.16816.F32 R32, R92, R102, R32 ;  /* 0x000000665c20723c */ /* 0x000ff00000001820 */
[C---:B------:R-:W-:Y:S08]  /*acd0*/  HMMA.16816.F32 R64, R44.reuse, R56, RZ ;  /* 0x000000382c40723c */ /* 0x040ff000000018ff */
[C---:B------:R-:W-:Y:S08]  /*ace0*/  HMMA.16816.F32 R56, R44.reuse, R58, RZ ;  /* 0x0000003a2c38723c */ /* 0x040ff000000018ff */
[C---:B------:R-:W-:Y:S08]  /*acf0*/  HMMA.16816.F32 R48, R44.reuse, R4, RZ ;  /* 0x000000042c30723c */ /* 0x040ff000000018ff */
[----:B------:R-:W-:Y:S01]  /*ad00*/  HMMA.16816.F32 R44, R44, R6, RZ ;  /* 0x000000062c2c723c */ /* 0x000fe200000018ff */
[----:B------:R-:W2:Y:S07]  /*ad10*/  LDSM.16.M88.4 R4, [R53+0x2000] ;  /* 0x002000003504783b */ /* 0x000eae0000000200 */
[----:B------:R-:W-:Y:S08]  /*ad20*/  HMMA.16816.F32 R20, R40, R96, R20 ;  /* 0x000000602814723c */ /* 0x000ff00000001814 */
[C---:B------:R-:W-:Y:S08]  /*ad30*/  HMMA.16816.F32 R72, R92.reuse, R88, R72 ;  /* 0x000000585c48723c */ /* 0x040ff00000001848 */
[----:B------:R-:W-:Y:S01]  /*ad40*/  HMMA.16816.F32 R68, R92, R90, R68 ;  /* 0x0000005a5c44723c */ /* 0x000fe20000001844 */
[----:B------:R-:W3:Y:S07]  /*ad50*/  LDSM.16.M88.4 R88, [R2+0x4400] ;  /* 0x004400000258783b */ /* 0x000eee0000000200 */
[----:B------:R-:W-:Y:S08]  /*ad60*/  HMMA.16816.F32 R32, R40, R98, R32 ;  /* 0x000000622820723c */ /* 0x000ff00000001820 */
[C---:B------:R-:W-:Y:S08]  /*ad70*/  HMMA.16816.F32 R64, R92.reuse, R80, R64 ;  /* 0x000000505c40723c */ /* 0x040ff00000001840 */
[C---:B------:R-:W-:Y:S08]  /*ad80*/  HMMA.16816.F32 R56, R92.reuse, R82, R56 ;  /* 0x000000525c38723c */ /* 0x040ff00000001838 */
[C---:B-1----:R-:W-:Y:S08]  /*ad90*/  HMMA.16816.F32 R48, R92.reuse, R76, R48 ;  /* 0x0000004c5c30723c */ /* 0x042ff00000001830 */
[----:B------:R-:W-:Y:S01]  /*ada0*/  HMMA.16816.F32 R44, R92, R78, R44 ;  /* 0x0000004e5c2c723c */ /* 0x000fe2000000182c */
[----:B------:R-:W-:Y:S07]  /*adb0*/  LDSM.16.M88.4 R76, [R2+0x5000] ;  /* 0x00500000024c783b */ /* 0x000fee0000000200 */
[C---:B------:R-:W-:Y:S01]  /*adc0*/  HMMA.16816.F32 R80, R28.reuse, R24, R20 ;  /* 0x000000181c50723c */ /* 0x040fe20000001814 */
[----:B------:R-:W1:Y:S07]  /*add0*/  LDSM.16.M88.4 R20, [R15+0x2000] ;  /* 0x002000000f14783b */ /* 0x000e6e0000000200 */
[----:B------:R-:W-:Y:S01]  /*ade0*/  HMMA.16816.F32 R32, R28, R26, R32 ;  /* 0x0000001a1c20723c */ /* 0x000fe20000001820 */
[----:B------:R-:W1:Y:S07]  /*adf0*/  LDSM.16.M88.4 R24, [R3+0x5400] ;  /* 0x005400000318783b */ /* 0x000e6e0000000200 */
        /* <DEDUP_REMOVED lines=9> */
[C---:B-1----:R-:W-:Y:S08]  /*ae90*/  HMMA.16816.F32 R80, R20.reuse, R76, R80 ;  /* 0x0000004c1450723c */ /* 0x042ff00000001850 */
[----:B------:R-:W-:Y:S01]  /*aea0*/  HMMA.16816.F32 R32, R20, R78, R32 ;  /* 0x0000004e1420723c */ /* 0x000fe20000001820 */
[----:B------:R-:W1:Y:S07]  /*aeb0*/  LDSM.16.M88.4 R76, [R3+0x4c00] ;  /* 0x004c0000034c783b */ /* 0x000e6e0000000200 */
[C---:B------:R-:W-:Y:S05]  /*aec0*/  HMMA.16816.F32 R72, R4.reuse, R24, R72 ;  /* 0x000000180448723c */ /* 0x040fea0000001848 */
[-C--:B----4-:R-:W-:Y:S01]  /*aed0*/  FMUL.FTZ R15, R80, R0.reuse ;  /* 0x00000000500f7220 */ /* 0x090fe20000410000 */
[-C--:B------:R-:W-:Y:S01]  /*aee0*/  FMUL.FTZ R52, R81, R0.reuse ;  /* 0x0000000051347220 */ /* 0x080fe20000410000 */
[-C--:B------:R-:W-:Y:S01]  /*aef0*/  FMUL.FTZ R53, R82, R0.reuse ;  /* 0x0000000052357220 */ /* 0x080fe20000410000 */
[----:B------:R-:W-:Y:S01]  /*af00*/  HMMA.16816.F32 R68, R4, R26, R68 ;  /* 0x0000001a0444723c */ /* 0x000fe20000001844 */
[----:B------:R-:W4:Y:S02]  /*af10*/  LDSM.16.M88.4 R24, [R3+0x5800] ;  /* 0x005800000318783b */ /* 0x000f240000000200 */
[----:B------:R-:W-:Y:S01]  /*af20*/  MUFU.TANH R15, R15 ;  /* 0x0000000f000f7308 */ /* 0x000fe20000002400 */
[-C--:B------:R-:W-:Y:S01]  /*af30*/  FMUL.FTZ R32, R32, R0.reuse ;  /* 0x0000000020207220 */ /* 0x080fe20000410000 */
[-C--:B------:R-:W-:Y:S01]  /*af40*/  FMUL.FTZ R33, R33, R0.reuse ;  /* 0x0000000021217220 */ /* 0x080fe20000410000 */
[-C--:B------:R-:W-:Y:S01]  /*af50*/  FMUL.FTZ R34, R34, R0.reuse ;  /* 0x0000000022227220 */ /* 0x080fe20000410000 */
[-C--:B------:R-:W-:Y:S01]  /*af60*/  FMUL.FTZ R35, R35, R0.reuse ;  /* 0x0000000023237220 */ /* 0x080fe20000410000 */
[----:B------:R-:W-:Y:S05]  /*af70*/  HMMA.16816.F32 R64, R40, R36, R64 ;  /* 0x000000242840723c */ /* 0x000fea0000001840 */
[-C--:B------:R-:W-:Y:S01]  /*af80*/  FMUL.FTZ R36, R83, R0.reuse ;  /* 0x0000000053247220 */ /* 0x080fe20000410000 */
[----:B------:R-:W-:Y:S01]  /*af90*/  MUFU.TANH R37, R32 ;  /* 0x0000002000257308 */ /* 0x000fe20000002400 */
[----:B------:R-:W-:Y:S01]  /*afa0*/  LDSM.16.M88.4 R80, [R2+0x5800] ;  /* 0x005800000250783b */ /* 0x000fe20000000200 */
[----:B--2---:R-:W-:Y:S06]  /*afb0*/  HMMA.16816.F32 R72, R20, R16, R72 ;  /* 0x000000101448723c */ /* 0x004fec0000001848 */
[----:B------:R-:W-:Y:S02]  /*afc0*/  MUFU.TANH R54, R33 ;  /* 0x0000002100367308 */ /* 0x000fe40000002400 */
[----:B------:R-:W-:Y:S06]  /*afd0*/  HMMA.16816.F32 R56, R40, R38, R56 ;  /* 0x000000262838723c */ /* 0x000fec0000001838 */
[----:B------:R-:W-:Y:S02]  /*afe0*/  MUFU.TANH R62, R34 ;  /* 0x00000022003e7308 */ /* 0x000fe40000002400 */
[----:B------:R-:W-:Y:S01]  /*aff0*/  HMMA.16816.F32 R68, R20, R18, R68 ;  /* 0x000000121444723c */ /* 0x000fe20000001844 */
[----:B------:R-:W2:Y:S05]  /*b000*/  LDSM.16.M88.4 R16, [R2+0x4c00] ;  /* 0x004c00000210783b */ /* 0x000eaa0000000200 */
[----:B------:R1:W-:Y:S01]  /*b010*/  MUFU.TANH R38, R35 ;  /* 0x0000002300267308 */ /* 0x0003e20000002400 */
[-C--:B------:R-:W-:Y:S01]  /*b020*/  FMUL.FTZ R39, R72, R0.reuse ;  /* 0x0000000048277220 */ /* 0x080fe20000410000 */
[-C--:B------:R-:W-:Y:S01]  /*b030*/  FMUL.FTZ R72, R73, R0.reuse ;  /* 0x0000000049487220 */ /* 0x080fe20000410000 */
[-C--:B------:R-:W-:Y:S01]  /*b040*/  FMUL.FTZ R73, R74, R0.reuse ;  /* 0x000000004a497220 */ /* 0x080fe20000410000 */
[-C--:B------:R-:W-:Y:S01]  /*b050*/  FMUL.FTZ R74, R75, R0.reuse ;  /* 0x000000004b4a7220 */ /* 0x080fe20000410000 */
[C---:B---3--:R-:W-:Y:S03]  /*b060*/  HMMA.16816.F32 R64, R28.reuse, R88, R64 ;  /* 0x000000581c40723c */ /* 0x048fe60000001840 */
[----:B------:R-:W3:Y:S05]  /*b070*/  MUFU.TANH R53, R53 ;  /* 0x0000003500357308 */ /* 0x000eea0000002400 */
[----:B------:R-:W-:Y:S03]  /*b080*/  HMMA.16816.F32 R56, R28, R90, R56 ;  /* 0x0000005a1c38723c */ /* 0x000fe60000001838 */
[----:B------:R-:W3:Y:S01]  /*b090*/  MUFU.TANH R52, R52 ;  /* 0x0000003400347308 */ /* 0x000ee20000002400 */
[----:B-1----:R1:W3:Y:S01]  /*b0a0*/  LDSM.16.M88.4 R32, [R3+0x5c00] ;  /* 0x005c00000320783b */ /* 0x0022e20000000200 */
[-C--:B------:R-:W-:Y:S01]  /*b0b0*/  FMUL.FTZ R68, R68, R0.reuse ;  /* 0x0000000044447220 */ /* 0x080fe20000410000 */
[-C--:B------:R-:W-:Y:S01]  /*b0c0*/  FMUL.FTZ R70, R70, R0.reuse ;  /* 0x0000000046467220 */ /* 0x080fe20000410000 */
[-C--:B------:R-:W-:Y:S01]  /*b0d0*/  FMUL.FTZ R69, R69, R0.reuse ;  /* 0x0000000045457220 */ /* 0x080fe20000410000 */
[C---:B------:R-:W-:Y:S03]  /*b0e0*/  HMMA.16816.F32 R48, R40.reuse, R76, R48 ;  /* 0x0000004c2830723c */ /* 0x040fe60000001830 */
[----:B------:R-:W3:Y:S05]  /*b0f0*/  MUFU.TANH R36, R36 ;  /* 0x0000002400247308 */ /* 0x000eea0000002400 */
[----:B------:R-:W-:Y:S03]  /*b100*/  HMMA.16816.F32 R44, R40, R78, R44 ;  /* 0x0000004e282c723c */ /* 0x000fe6000000182c */
[----:B------:R-:W-:Y:S05]  /*b110*/  MUFU.TANH R39, R39 ;  /* 0x0000002700277308 */ /* 0x000fea0000002400 */
[----:B----4-:R-:W-:Y:S03]  /*b120*/  HMMA.16816.F32 R64, R4, R24, R64 ;  /* 0x000000180440723c */ /* 0x010fe60000001840 */
[----:B------:R-:W4:Y:S02]  /*b130*/  MUFU.TANH R73, R73 ;  /* 0x0000004900497308 */ /* 0x000f240000002400 */
[----:B-1----:R-:W-:-:S03]  /*b140*/  FMUL.FTZ R3, R71, R0 ;  /* 0x0000000047037220 */ /* 0x002fc60000410000 */
[----:B------:R-:W-:Y:S01]  /*b150*/  HMMA.16816.F32 R56, R4, R26, R56 ;  /* 0x0000001a0438723c */ /* 0x000fe20000001838 */
[----:B------:R1:W4:Y:S02]  /*b160*/  LDSM.16.M88.4 R24, [R2+0x5c00] ;  /* 0x005c00000218783b */ /* 0x0003240000000200 */
[----:B------:R-:W-:Y:S01]  /*b170*/  MUFU.TANH R72, R72 ;  /* 0x0000004800487308 */ /* 0x000fe20000002400 */
[----:B------:R-:W-:-:S04]  /*b180*/  DEPBAR.LE SB0, 0x0 ;  /* 0x000080000000791a */ /* 0x000fc80000000000 */
[C---:B--2---:R-:W-:Y:S03]  /*b190*/  HMMA.16816.F32 R48, R28.reuse, R16, R48 ;  /* 0x000000101c30723c */ /* 0x044fe60000001830 */
[----:B------:R-:W2:Y:S05]  /*b1a0*/  MUFU.TANH R74, R74 ;  /* 0x0000004a004a7308 */ /* 0x000eaa0000002400 */
[----:B------:R-:W-:Y:S03]  /*b1b0*/  HMMA.16816.F32 R44, R28, R18, R44 ;  /* 0x000000121c2c723c */ /* 0x000fe6000000182c */
[----:B------:R-:W-:Y:S01]  /*b1c0*/  MUFU.TANH R68, R68 ;  /* 0x0000004400447308 */ /* 0x000fe20000002400 */
[----:B-1----:R-:W-:-:S04]  /*b1d0*/  IMAD.SHL.U32 R2, R60, 0x2, RZ ;  /* 0x000000023c027824 */ /* 0x002fc800078e00ff */
[----:B------:R-:W-:Y:S03]  /*b1e0*/  HMMA.16816.F32 R64, R20, R80, R64 ;  /* 0x000000501440723c */ /* 0x000fe60000001840 */
[----:B------:R-:W-:Y:S02]  /*b1f0*/  MUFU.TANH R70, R70 ;  /* 0x0000004600467308 */ /* 0x000fe40000002400 */
[----:B------:R-:W-:-:S03]  /*b200*/  LOP3.LUT R2, R135, 0x6, R2, 0xf8, !PT ;  /* 0x0000000687027812 */ /* 0x000fc600078ef802 */
[C---:B---3--:R-:W-:Y:S05]  /*b210*/  HMMA.16816.F32 R48, R4.reuse, R32, R48 ;  /* 0x000000200430723c */ /* 0x048fea0000001830 */
[CC--:B------:R-:W-:Y:S01]  /*b220*/  ISETP.GE.AND P2, PT, R2.reuse, R63.reuse, PT ;  /* 0x0000003f0200720c */ /* 0x0c0fe20003f46270 */
[----:B------:R-:W-:Y:S01]  /*b230*/  MUFU.TANH R69, R69 ;  /* 0x0000004500457308 */ /* 0x000fe20000002400 */
[----:B------:R-:W-:Y:S02]  /*b240*/  LOP3.LUT R16, R2, 0x9, RZ, 0xfc, !PT ;  /* 0x0000000902107812 */ /* 0x000fe400078efcff */
[----:B------:R-:W-:Y:S02]  /*b250*/  FSEL R53, R53, -INF , !P2 ;  /* 0xff80000035357808 */ /* 0x000fe40005000000 */
[-C--:B------:R-:W-:Y:S01]  /*b260*/  ISETP.GE.AND P6, PT, R16, R63.reuse, PT ;  /* 0x0000003f1000720c */ /* 0x080fe20003fc6270 */
[----:B------:R-:W-:Y:S03]  /*b270*/  HMMA.16816.F32 R44, R4, R34, R44 ;  /* 0x00000022042c723c */ /* 0x000fe6000000182c */
[C---:B------:R-:W-:Y:S01]  /*b280*/  LOP3.LUT R4, R2.reuse, 0x8, RZ, 0xfc, !PT ;  /* 0x0000000802047812 */ /* 0x040fe200078efcff */
[----:B------:R-:W-:Y:S01]  /*b290*/  MUFU.TANH R3, R3 ;  /* 0x0000000300037308 */ /* 0x000fe20000002400 */
[----:B------:R-:W-:Y:S01]  /*b2a0*/  LOP3.LUT R6, R2, 0x1, RZ, 0xfc, !PT ;  /* 0x0000000102067812 */ /* 0x000fe200078efcff */
[-C--:B------:R-:W-:Y:S01]  /*b2b0*/  FMUL.FTZ R65, R65, R0.reuse ;  /* 0x0000000041417220 */ /* 0x080fe20000410000 */
[-C--:B------:R-:W-:Y:S01]  /*b2c0*/  ISETP.GE.AND P0, PT, R4, R63.reuse, PT ;  /* 0x0000003f0400720c */ /* 0x080fe20003f06270 */
[-C--:B------:R-:W-:Y:S01]  /*b2d0*/  FMUL.FTZ R67, R67, R0.reuse ;  /* 0x0000000043437220 */ /* 0x080fe20000410000 */
[----:B------:R-:W-:Y:S01]  /*b2e0*/  LOP3.LUT R4, R2, 0x11, RZ, 0xfc, !PT ;  /* 0x0000001102047812 */ /* 0x000fe200078efcff */
[C---:B------:R-:W-:Y:S05]  /*b2f0*/  HMMA.16816.F32 R56, R20.reuse, R82, R56 ;  /* 0x000000521438723c */ /* 0x040fea0000001838 */
[-C--:B------:R-:W-:Y:S01]  /*b300*/  ISETP.GE.AND P1, PT, R6, R63.reuse, PT ;  /* 0x0000003f0600720c */ /* 0x080fe20003f26270 */
[----:B------:R-:W-:Y:S01]  /*b310*/  MUFU.TANH R105, R65 ;  /* 0x0000004100697308 */ /* 0x000fe20000002400 */
[-C--:B------:R-:W-:Y:S01]  /*b320*/  ISETP.GE.AND P4, PT, R4, R63.reuse, PT ;  /* 0x0000003f0400720c */ /* 0x080fe20003f86270 */
[-C--:B------:R-:W-:Y:S01]  /*b330*/  FMUL.FTZ R64, R64, R0.reuse ;  /* 0x0000000040407220 */ /* 0x080fe20000410000 */
[----:B------:R-:W-:Y:S01]  /*b340*/  LOP3.LUT R4, R2, 0x18, RZ, 0xfc, !PT ;  /* 0x0000001802047812 */ /* 0x000fe200078efcff */
[----:B------:R-:W-:Y:S01]  /*b350*/  FMUL.FTZ R66, R66, R0 ;  /* 0x0000000042427220 */ /* 0x000fe20000410000 */
[----:B------:R-:W-:Y:S01]  /*b360*/  FSEL R17, R62, -INF , !P0 ;  /* 0xff8000003e117808 */ /* 0x000fe20004000000 */
[----:B----4-:R-:W-:Y:S03]  /*b370*/  HMMA.16816.F32 R48, R20, R24, R48 ;  /* 0x000000181430723c */ /* 0x010fe60000001830 */
[----:B------:R-:W-:Y:S01]  /*b380*/  ISETP.GE.AND P3, PT, R4, R63, PT ;  /* 0x0000003f0400720c */ /* 0x000fe20003f66270 */
[----:B------:R-:W1:Y:S01]  /*b390*/  MUFU.TANH R103, R67 ;  /* 0x0000004300677308 */ /* 0x000e620000002400 */
[----:B------:R-:W-:-:S02]  /*b3a0*/  LOP3.LUT R4, R2, 0x19, RZ, 0xfc, !PT ;  /* 0x0000001902047812 */ /* 0x000fc400078efcff */
[----:B------:R-:W-:Y:S02]  /*b3b0*/  FSEL R25, R52, -INF , !P1 ;  /* 0xff80000034197808 */ /* 0x000fe40004800000 */
[----:B------:R-:W-:Y:S01]  /*b3c0*/  FSEL R37, R37, -INF , !P0 ;  /* 0xff80000025257808 */ /* 0x000fe20004000000 */
[----:B------:R-:W-:Y:S03]  /*b3d0*/  HMMA.16816.F32 R44, R20, R26, R44 ;  /* 0x0000001a142c723c */ /* 0x000fe6000000182c */
[----:B------:R-:W-:Y:S01]  /*b3e0*/  FSEL R23, R15, -INF , !P2 ;  /* 0xff8000000f177808 */ /* 0x000fe20005000000 */
[----:B------:R-:W-:Y:S01]  /*b3f0*/  MUFU.TANH R119, R64 ;  /* 0x0000004000777308 */ /* 0x000fe20000002400 */
[-C--:B------:R-:W-:Y:S01]  /*b400*/  ISETP.GE.AND P2, PT, R4, R63.reuse, PT ;  /* 0x0000003f0400720c */ /* 0x080fe20003f46270 */
[-C--:B------:R-:W-:Y:S01]  /*b410*/  FMUL.FTZ R56, R56, R0.reuse ;  /* 0x0000000038387220 */ /* 0x080fe20000410000 */
[----:B------:R-:W-:Y:S01]  /*b420*/  LOP3.LUT R4, R2, 0x20, RZ, 0xfc, !PT ;  /* 0x0000002002047812 */ /* 0x000fe200078efcff */
[-C--:B------:R-:W-:Y:S01]  /*b430*/  FMUL.FTZ R57, R57, R0.reuse ;  /* 0x0000000039397220 */ /* 0x080fe20000410000 */
[----:B------:R-:W-:Y:S01]  /*b440*/  FSEL R21, R36, -INF , !P1 ;  /* 0xff80000024157808 */ /* 0x000fe20004800000 */
[-C--:B------:R-:W-:Y:S01]  /*b450*/  FMUL.FTZ R58, R58, R0.reuse ;  /* 0x000000003a3a7220 */ /* 0x080fe20000410000 */
[-C--:B------:R-:W-:Y:S01]  /*b460*/  ISETP.GE.AND P1, PT, R4, R63.reuse, PT ;  /* 0x0000003f0400720c */ /* 0x080fe20003f26270 */
[----:B------:R-:W3:Y:S01]  /*b470*/  MUFU.TANH R111, R66 ;  /* 0x00000042006f7308 */ /* 0x000ee20000002400 */
[C---:B------:R-:W-:Y:S01]  /*b480*/  LOP3.LUT R4, R2.reuse, 0x21, RZ, 0xfc, !PT ;  /* 0x0000002102047812 */ /* 0x040fe200078efcff */
[-C--:B------:R-:W-:Y:S01]  /*b490*/  FMUL.FTZ R59, R59, R0.reuse ;  /* 0x000000003b3b7220 */ /* 0x080fe20000410000 */
[----:B------:R-:W-:Y:S01]  /*b4a0*/  LOP3.LUT R6, R2, 0x10, RZ, 0xfc, !PT ;  /* 0x0000001002067812 */ /* 0x000fe200078efcff */
[-C--:B------:R-:W-:Y:S01]  /*b4b0*/  FMUL.FTZ R48, R48, R0.reuse ;  /* 0x0000000030307220 */ /* 0x080fe20000410000 */
[-C--:B------:R-:W-:Y:S01]  /*b4c0*/  ISETP.GE.AND P0, PT, R4, R63.reuse, PT ;  /* 0x0000003f0400720c */ /* 0x080fe20003f06270 */
[-C--:B------:R-:W-:Y:S01]  /*b4d0*/  FMUL.FTZ R50, R50, R0.reuse ;  /* 0x0000000032327220 */ /* 0x080fe20000410000 */
[----:B------:R-:W-:Y:S01]  /*b4e0*/  LOP3.LUT R4, R2, 0x28, RZ, 0xfc, !PT ;  /* 0x0000002802047812 */ /* 0x000fe200078efcff */
[-C--:B------:R-:W-:Y:S01]  /*b4f0*/  FMUL.FTZ R49, R49, R0.reuse ;  /* 0x0000000031317220 */ /* 0x080fe20000410000 */
[----:B------:R-:W-:Y:S01]  /*b500*/  FSEL R19, R38, -INF , !P6 ;  /* 0xff80000026137808 */ /* 0x000fe20007000000 */
[-C--:B------:R-:W-:Y:S01]  /*b510*/  FMUL.FTZ R34, R47, R0.reuse ;  /* 0x000000002f227220 */ /* 0x080fe20000410000 */
[----:B------:R-:W-:Y:S01]  /*b520*/  FSEL R27, R54, -INF , !P6 ;  /* 0xff800000361b7808 */ /* 0x000fe20007000000 */
[-C--:B------:R-:W-:Y:S01]  /*b530*/  FMUL.FTZ R51, R51, R0.reuse ;  /* 0x0000000033337220 */ /* 0x080fe20000410000 */
[-C--:B------:R-:W-:Y:S01]  /*b540*/  ISETP.GE.AND P5, PT, R6, R63.reuse, PT ;  /* 0x0000003f0600720c */ /* 0x080fe20003fa6270 */
[-C--:B------:R-:W-:Y:S01]  /*b550*/  FMUL.FTZ R44, R44, R0.reuse ;  /* 0x000000002c2c7220 */ /* 0x080fe20000410000 */
[----:B------:R-:W-:Y:S01]  /*b560*/  ISETP.GE.AND P6, PT, R4, R63, PT ;  /* 0x0000003f0400720c */ /* 0x000fe20003fc6270 */
[-C--:B------:R-:W-:Y:S01]  /*b570*/  FMUL.FTZ R46, R46, R0.reuse ;  /* 0x000000002e2e7220 */ /* 0x080fe20000410000 */
[----:B------:R-:W-:Y:S01]  /*b580*/  LOP3.LUT R4, R2, 0x29, RZ, 0xfc, !PT ;  /* 0x0000002902047812 */ /* 0x000fe200078efcff */
[----:B------:R-:W-:Y:S01]  /*b590*/  FMUL.FTZ R45, R45, R0 ;  /* 0x000000002d2d7220 */ /* 0x000fe20000410000 */
[----:B------:R-:W-:Y:S01]  /*b5a0*/  FSEL R73, R73, -INF , !P5 ;  /* 0xff80000049497808 */ /* 0x000fe20006800000 */
[----:B------:R-:W-:Y:S01]  /*b5b0*/  MUFU.TANH R115, R56 ;  /* 0x0000003800737308 */ /* 0x000fe20000002400 */
[----:B------:R-:W-:-:S02]  /*b5c0*/  FSEL R39, R39, -INF , !P5 ;  /* 0xff80000027277808 */ /* 0x000fc40006800000 */
[----:B------:R-:W-:Y:S02]  /*b5d0*/  ISETP.GE.AND P5, PT, R4, R63, PT ;  /* 0x0000003f0400720c */ /* 0x000fe40003fa6270 */
[----:B------:R-:W-:Y:S02]  /*b5e0*/  LOP3.LUT R4, R2, 0x30, RZ, 0xfc, !PT ;  /* 0x0000003002047812 */ /* 0x000fe400078efcff */
[----:B--2---:R-:W-:Y:S01]  /*b5f0*/  FSEL R15, R74, -INF , !P4 ;  /* 0xff8000004a0f7808 */ /* 0x004fe20006000000 */
[----:B------:R-:W-:Y:S01]  /*b600*/  MUFU.TANH R113, R57 ;  /* 0x0000003900717308 */ /* 0x000fe20000002400 */
[----:B------:R-:W-:Y:S02]  /*b610*/  FSEL R29, R72, -INF , !P4 ;  /* 0xff800000481d7808 */ /* 0x000fe40006000000 */
[----:B-1----:R-:W-:Y:S02]  /*b620*/  FSEL R103, R103, -INF , !P0 ;  /* 0xff80000067677808 */ /* 0x002fe40004000000 */
[----:B------:R-:W-:-:S02]  /*b630*/  FSEL R105, R105, -INF , !P0 ;  /* 0xff80000069697808 */ /* 0x000fc40004000000 */
[-C--:B------:R-:W-:Y:S01]  /*b640*/  ISETP.GE.AND P4, PT, R4, R63.reuse, PT ;  /* 0x0000003f0400720c */ /* 0x080fe20003f86270 */
[----:B------:R-:W1:Y:S01]  /*b650*/  MUFU.TANH R109, R58 ;  /* 0x0000003a006d7308 */ /* 0x000e620000002400 */
[----:B------:R-:W-:Y:S02]  /*b660*/  ISETP.NE.AND P0, PT, R86, 0x1, PT ;  /* 0x000000015600780c */ /* 0x000fe40003f05270 */
[----:B------:R-:W-:Y:S02]  /*b670*/  LOP3.LUT R4, R2, 0x31, RZ, 0xfc, !PT ;  /* 0x0000003102047812 */ /* 0x000fe400078efcff */
[----:B------:R-:W-:Y:S02]  /*b680*/  FSEL R7, R70, -INF , !P3 ;  /* 0xff80000046077808 */ /* 0x000fe40005800000 */
[----:B------:R-:W-:Y:S01]  /*b690*/  FSEL R33, R68, -INF , !P3 ;  /* 0xff80000044217808 */ /* 0x000fe20005800000 */
[----:B------:R-:W2:Y:S01]  /*b6a0*/  MUFU.TANH R107, R59 ;  /* 0x0000003b006b7308 */ /* 0x000ea20000002400 */
[----:B------:R-:W-:-:S02]  /*b6b0*/  ISETP.GE.AND P3, PT, R4, R63, PT ;  /* 0x0000003f0400720c */ /* 0x000fc40003f66270 */
[C---:B------:R-:W-:Y:S02]  /*b6c0*/  LOP3.LUT R4, R2.reuse, 0x38, RZ, 0xfc, !PT ;  /* 0x0000003802047812 */ /* 0x040fe400078efcff */
[----:B------:R-:W-:Y:S02]  /*b6d0*/  LOP3.LUT R2, R2, 0x39, RZ, 0xfc, !PT ;  /* 0x0000003902027812 */ /* 0x000fe400078efcff */
[----:B------:R-:W-:Y:S01]  /*b6e0*/  FSEL R5, R3, -INF , !P2 ;  /* 0xff80000003057808 */ /* 0x000fe20005000000 */
[----:B------:R-:W4:Y:S01]  /*b6f0*/  MUFU.TANH R91, R48 ;  /* 0x00000030005b7308 */ /* 0x000f220000002400 */
[----:B------:R-:W-:Y:S02]  /*b700*/  FSEL R69, R69, -INF , !P2 ;  /* 0xff80000045457808 */ /* 0x000fe40005000000 */
[----:B---3--:R-:W-:Y:S02]  /*b710*/  FSEL R111, R111, -INF , !P1 ;  /* 0xff8000006f6f7808 */ /* 0x008fe40004800000 */
[----:B------:R-:W-:-:S02]  /*b720*/  FSEL R119, R119, -INF , !P1 ;  /* 0xff80000077777808 */ /* 0x000fc40004800000 */
[-C--:B------:R-:W-:Y:S01]  /*b730*/  ISETP.GE.AND P2, PT, R4, R63.reuse, PT ;  /* 0x0000003f0400720c */ /* 0x080fe20003f46270 */
[----:B------:R-:W3:Y:S01]  /*b740*/  MUFU.TANH R93, R50 ;  /* 0x00000032005d7308 */ /* 0x000ee20000002400 */
[----:B------:R-:W-:Y:S02]  /*b750*/  ISETP.GE.AND P1, PT, R2, R63, PT ;  /* 0x0000003f0200720c */ /* 0x000fe40003f26270 */
[----:B-1----:R-:W-:Y:S02]  /*b760*/  FSEL R109, R109, -INF , !P6 ;  /* 0xff8000006d6d7808 */ /* 0x002fe40007000000 */
[----:B------:R-:W-:Y:S02]  /*b770*/  FSEL R115, R115, -INF , !P6 ;  /* 0xff80000073737808 */ /* 0x000fe40007000000 */
[----:B--2---:R-:W-:Y:S01]  /*b780*/  FSEL R107, R107, -INF , !P5 ;  /* 0xff8000006b6b7808 */ /* 0x004fe20006800000 */
[----:B------:R-:W1:Y:S01]  /*b790*/  MUFU.TANH R90, R49 ;  /* 0x00000031005a7308 */ /* 0x000e620000002400 */
[----:B------:R-:W-:-:S02]  /*b7a0*/  FSEL R113, R113, -INF , !P5 ;  /* 0xff80000071717808 */ /* 0x000fc40006800000 */
[----:B----4-:R-:W-:-:S05]  /*b7b0*/  FSEL R91, R91, -INF , !P4 ;  /* 0xff8000005b5b7808 */ /* 0x010fca0006000000 */
        /* <DEDUP_REMOVED lines=27> */
.L_x_7313:
        /* <DEDUP_REMOVED lines=60> */
.L_x_7314:
[----:B------:R-:W-:Y:S05]  /*bd30*/  BSYNC.RECONVERGENT B0 ;  /* 0x0000000000007941 */ /* 0x000fea0003800200 */
.L_x_7312:
[-C--:B------:R-:W-:Y:S02]  /*bd40*/  ISETP.GE.AND P4, PT, R12, R133.reuse, PT ;  /* 0x000000850c00720c */ /* 0x080fe40003f86270 */
[-C--:B------:R-:W-:Y:S02]  /*bd50*/  ISETP.GE.AND P3, PT, R10, R133.reuse, PT ;  /* 0x000000850a00720c */ /* 0x080fe40003f66270 */
[----:B------:R-:W-:Y:S02]  /*bd60*/  ISETP.GE.AND P2, PT, R9, R133, PT ;  /* 0x000000850900720c */ /* 0x000fe40003f46270 */
[----:B------:R-:W-:-:S04]  /*bd70*/  LEA R2, P1, R124, R127, 0x1 ;  /* 0x0000007f7c027211 */ /* 0x000fc800078208ff */
[----:B------:R-:W-:-:S03]  /*bd80*/  LEA.HI.X R3, R124, R126, R125, 0x1, P1 ;  /* 0x0000007e7c037211 */ /* 0x000fc600008f0c7d */
[--C-:B------:R-:W-:Y:S02]  /*bd90*/  @!P4 IMAD.MOV.U32 R12, RZ, RZ, R127.reuse ;  /* 0x000000ffff0cc224 */ /* 0x100fe400078e007f */
[----:B------:R-:W-:Y:S01]  /*bda0*/  @!P4 IMAD.MOV.U32 R13, RZ, RZ, R126 ;  /* 0x000000ffff0dc224 */ /* 0x000fe200078e007e */
        /* <DEDUP_REMOVED lines=35> */
.L_x_7311:
[----:B------:R-:W-:Y:S05]  /*bfe0*/  BSYNC.RECONVERGENT B1 ;  /* 0x0000000000017941 */ /* 0x000fea0003800200 */
.L_x_7310:
[----:B------:R-:W3:Y:S01]  /*bff0*/  LD.E R97, desc[UR4][R84.64+0xdc] ;  /* 0x0000dc0454617980 */ /* 0x000ee2000c101900 */
[----:B------:R-:W-:Y:S02]  /*c000*/  FMNMX3.FTZ R0, R23, R25, R37, !PT ;  /* 0x0000001917007276 */ /* 0x000fe40007810025 */
[----:B------:R-:W-:Y:S02]  /*c010*/  LOP3.LUT R14, R11, 0x120, R14, 0xf8, !PT ;  /* 0x000001200b0e7812 */ /* 0x000fe400078ef80e */
[----:B------:R-:W-:Y:S02]  /*c020*/  FMNMX3.FTZ R0, R0, R27, R39, !PT ;  /* 0x0000001b00007276 */ /* 0x000fe40007810027 */
[----:B------:R-:W-:Y:S02]  /*c030*/  LEA R35, R14, R55, 0x1 ;  /* 0x000000370e237211 */ /* 0x000fe400078e08ff */
[----:B------:R-:W-:-:S03]  /*c040*/  FMNMX3.FTZ R0, R0, R29, R33, !PT ;  /* 0x0000001d00007276 */ /* 0x000fc60007810021 */
[----:B--2---:R-:W-:Y:S01]  /*c050*/  LDSM.16.MT88.4 R60, [R35+0x7000] ;  /* 0x00700000233c783b */ /* 0x004fe20000004200 */
[----:B------:R-:W-:-:S03]  /*c060*/  FMNMX3.FTZ R0, R0, R69, R119, !PT ;  /* 0x0000004500007276 */ /* 0x000fc60007810077 */
[----:B------:R-:W-:Y:S01]  /*c070*/  LDSM.16.MT88.4 R40, [R35+0x8000] ;  /* 0x008000002328783b */ /* 0x000fe20000004200 */
[----:B------:R-:W-:-:S03]  /*c080*/  FMNMX3.FTZ R0, R0, R105, R115, !PT ;  /* 0x0000006900007276 */ /* 0x000fc60007810073 */
[----:B------:R-:W-:Y:S01]  /*c090*/  LDSM.16.MT88.4 R76, [R35+0x6000] ;  /* 0x00600000234c783b */ /* 0x000fe20000004200 */
        /* <DEDUP_REMOVED lines=11> */
[----:B------:R-:W-:-:S05]  /*c150*/  FMNMX.FTZ R4, R34, R3, !PT ;  /* 0x0000000322047209 */ /* 0x000fca0007810000 */
[----:B------:R-:W2:Y:S01]  /*c160*/  SHFL.BFLY PT, R3, R4, 0x2, 0x1f ;  /* 0x0c401f0004037f89 */ /* 0x000ea200000e0000 */
[----:B-1----:R-:W-:-:S05]  /*c170*/  FMNMX.FTZ R9, R6, R9, !PT ;  /* 0x0000000906097209 */ /* 0x002fca0007810000 */
[----:B------:R-:W1:Y:S01]  /*c180*/  SHFL.BFLY PT, R2, R9, 0x1, 0x1f ;  /* 0x0c201f0009027f89 */ /* 0x000e6200000e0000 */
[----:B--2---:R-:W-:-:S05]  /*c190*/  FMNMX.FTZ R3, R4, R3, !PT ;  /* 0x0000000304037209 */ /* 0x004fca0007810000 */
        /* <DEDUP_REMOVED lines=18> */
[----:B------:R-:W-:Y:S01]  /*c2c0*/  IADD3 R33, PT, PT, R8, R35, RZ ;  /* 0x0000002308217210 */ /* 0x000fe20007ffe0ff */
[----:B------:R-:W-:Y:S01]  /*c2d0*/  MUFU.EX2 R98, R98 ;  /* 0x0000006200627308 */ /* 0x000fe20000000800 */
[-CC-:B------:R-:W-:Y:S01]  /*c2e0*/  FFMA.FTZ R3, R69, R97.reuse, -R102.reuse ;  /* 0x0000006145037223 */ /* 0x180fe20000010866 */
[----:B------:R-:W-:Y:S01]  /*c2f0*/  LDSM.16.MT88.4 R8, [R35+0x7400] ;  /* 0x007400002308783b */ /* 0x000fe20000004200 */
[-CC-:B------:R-:W-:Y:S01]  /*c300*/  FFMA.FTZ R23, R29, R97.reuse, -R102.reuse ;  /* 0x000000611d177223 */ /* 0x180fe20000010866 */
[-C--:B------:R-:W-:Y:S01]  /*c310*/  FFMA.FTZ R28, R39, R97.reuse, -R102 ;  /* 0x00000061271c7223 */ /* 0x080fe20000010866 */
[-CC-:B------:R-:W-:Y:S01]  /*c320*/  FFMA.FTZ R30, R73, R97.reuse, -R94.reuse ;  /* 0x00000061491e7223 */ /* 0x180fe2000001085e */
[----:B------:R-:W1:Y:S01]  /*c330*/  LDSM.16.MT88.4 R68, [R33+0x6000] ;  /* 0x006000002144783b */ /* 0x000e620000004200 */
[-CC-:B------:R-:W-:Y:S01]  /*c340*/  FFMA.FTZ R29, R15, R97.reuse, -R94.reuse ;  /* 0x000000610f1d7223 */ /* 0x180fe2000001085e */
[----:B------:R-:W2:Y:S01]  /*c350*/  MUFU.EX2 R95, R95 ;  /* 0x0000005f005f7308 */ /* 0x000ea20000000800 */
[-CC-:B------:R-:W-:Y:S01]  /*c360*/  FFMA.FTZ R22, R7, R97.reuse, -R94.reuse ;  /* 0x0000006107167223 */ /* 0x180fe2000001085e */
[-C--:B------:R-:W-:Y:S01]  /*c370*/  FFMA.FTZ R21, R5, R97.reuse, -R94 ;  /* 0x0000006105157223 */ /* 0x080fe2000001085e */
[----:B------:R-:W-:Y:S01]  /*c380*/  LDSM.16.MT88.4 R12, [R33+0x6400] ;  /* 0x00640000210c783b */ /* 0x000fe20000004200 */
[-CC-:B------:R-:W-:Y:S01]  /*c390*/  FFMA.FTZ R106, R119, R97.reuse, -R102.reuse ;  /* 0x00000061776a7223 */ /* 0x180fe20000010866 */
[-C--:B------:R-:W-:Y:S01]  /*c3a0*/  FFMA.FTZ R105, R105, R97.reuse, -R102 ;  /* 0x0000006169697223 */ /* 0x080fe20000010866 */
[-CC-:B------:R-:W-:Y:S01]  /*c3b0*/  FFMA.FTZ R104, R111, R97.reuse, -R94.reuse ;  /* 0x000000616f687223 */ /* 0x180fe2000001085e */
        /* <DEDUP_REMOVED lines=8> */
[----:B------:R-:W-:Y:S01]  /*c440*/  LDSM.16.MT88.4 R16, [R33+0x7400] ;  /* 0x007400002110783b */ /* 0x000fe20000004200 */
[----:B------:R-:W5:Y:S01]  /*c450*/  MUFU.EX2 R31, R31 ;  /* 0x0000001f001f7308 */ /* 0x000f620000000800 */
[----:B--2---:R-:W-:Y:S01]  /*c460*/  F2FP.F16.F32.PACK_AB R48, R95, R98 ;  /* 0x000000625f30723e */ /* 0x004fe200000000ff */
[-CC-:B------:R-:W-:Y:S01]  /*c470*/  FFMA.FTZ R93, R93, R97.reuse, -R94.reuse ;  /* 0x000000615d5d7223 */ /* 0x180fe2000001085e */
[-CC-:B------:R-:W-:Y:S01]  /*c480*/  FFMA.FTZ R92, R92, R97.reuse, -R94.reuse ;  /* 0x000000615c5c7223 */ /* 0x180fe2000001085e */
[-CC-:B------:R-:W-:Y:S01]  /*c490*/  FFMA.FTZ R87, R87, R97.reuse, -R94.reuse ;  /* 0x0000006157577223 */ /* 0x180fe2000001085e */
[----:B------:R-:W-:Y:S01]  /*c4a0*/  FFMA.FTZ R144, R34, R97, -R94 ;  /* 0x0000006122907223 */ /* 0x000fe2000001085e */
[----:B------:R-:W-:-:S02]  /*c4b0*/  FADD.FTZ R95, R98, R95 ;  /* 0x0000005f625f7221 */ /* 0x000fc40000010000 */
[----:B------:R-:W-:Y:S08]  /*c4c0*/  MUFU.EX2 R99, R99 ;  /* 0x0000006300637308 */ /* 0x000ff00000000800 */
[----:B------:R-:W2:Y:S01]  /*c4d0*/  MUFU.EX2 R100, R100 ;  /* 0x0000006400647308 */ /* 0x000ea20000000800 */
[----:B-----5:R-:W-:Y:S01]  /*c4e0*/  F2FP.F16.F32.PACK_AB R50, R31, R96 ;  /* 0x000000601f32723e */ /* 0x020fe200000000ff */
[----:B------:R-:W-:-:S04]  /*c4f0*/  FADD.FTZ R96, R96, R95 ;  /* 0x0000005f60607221 */ /* 0x000fc80000010000 */
[----:B------:R-:W-:Y:S02]  /*c500*/  FADD.FTZ R31, R31, R96 ;  /* 0x000000601f1f7221 */ /* 0x000fe40000010000 */
[----:B------:R-:W-:Y:S08]  /*c510*/  MUFU.EX2 R101, R101 ;  /* 0x0000006500657308 */ /* 0x000ff00000000800 */
[----:B------:R-:W5:Y:S01]  /*c520*/  MUFU.EX2 R32, R32 ;  /* 0x0000002000207308 */ /* 0x000f620000000800 */
[----:B--2---:R-:W-:Y:S01]  /*c530*/  F2FP.F16.F32.PACK_AB R49, R100, R99 ;  /* 0x000000636431723e */ /* 0x004fe200000000ff */
[----:B------:R-:W-:-:S06]  /*c540*/  FADD.FTZ R100, R99, R100 ;  /* 0x0000006463647221 */ /* 0x000fcc0000010000 */
[----:B------:R-:W-:Y:S08]  /*c550*/  MUFU.EX2 R28, R28 ;  /* 0x0000001c001c7308 */ /* 0x000ff00000000800 */
[----:B------:R-:W2:Y:S01]  /*c560*/  MUFU.EX2 R23, R23 ;  /* 0x0000001700177308 */ /* 0x000ea20000000800 */
[----:B-----5:R-:W-:Y:S01]  /*c570*/  F2FP.F16.F32.PACK_AB R51, R32, R101 ;  /* 0x000000652033723e */ /* 0x020fe200000000ff */
[----:B------:R-:W-:-:S04]  /*c580*/  FADD.FTZ R101, R101, R100 ;  /* 0x0000006465657221 */ /* 0x000fc80000010000 */
[----:B------:R-:W-:Y:S02]  /*c590*/  FADD.FTZ R101, R32, R101 ;  /* 0x0000006520657221 */ /* 0x000fe40000010000 */
[----:B------:R-:W-:Y:S01]  /*c5a0*/  MUFU.EX2 R20, R20 ;  /* 0x0000001400147308 */ /* 0x000fe20000000800 */
[C---:B------:R-:W-:Y:S07]  /*c5b0*/  HMMA.16816.F32 R64, R48.reuse, R60, RZ ;  /* 0x0000003c3040723c */ /* 0x040fee00000018ff */
[----:B------:R-:W5:Y:S01]  /*c5c0*/  MUFU.EX2 R3, R3 ;  /* 0x0000000300037308 */ /* 0x000f620000000800 */
[----:B------:R-:W-:Y:S01]  /*c5d0*/  HMMA.16816.F32 R60, R48, R62, RZ ;  /* 0x0000003e303c723c */ /* 0x000fe200000018ff */
[----:B--2---:R-:W-:Y:S01]  /*c5e0*/  F2FP.F16.F32.PACK_AB R4, R23, R28 ;  /* 0x0000001c1704723e */ /* 0x004fe200000000ff */
[----:B------:R-:W-:-:S04]  /*c5f0*/  FADD.FTZ R28, R28, R31 ;  /* 0x0000001f1c1c7221 */ /* 0x000fc80000010000 */
[----:B------:R-:W-:Y:S01]  /*c600*/  FADD.FTZ R23, R23, R28 ;  /* 0x0000001c17177221 */ /* 0x000fe20000010000 */
[----:B------:R-:W-:Y:S01]  /*c610*/  MUFU.EX2 R30, R30 ;  /* 0x0000001e001e7308 */ /* 0x000fe20000000800 */
[C---:B-1----:R-:W-:Y:S07]  /*c620*/  HMMA.16816.F32 R72, R48.reuse, R68, RZ ;  /* 0x000000443048723c */ /* 0x042fee00000018ff */
[----:B------:R-:W1:Y:S01]  /*c630*/  MUFU.EX2 R29, R29 ;  /* 0x0000001d001d7308 */ /* 0x000e620000000800 */
[----:B-----5:R-:W-:Y:S01]  /*c640*/  F2FP.F16.F32.PACK_AB R6, R3, R20 ;  /* 0x000000140306723e */ /* 0x020fe200000000ff */
[----:B------:R-:W-:Y:S01]  /*c650*/  HMMA.16816.F32 R68, R48, R70, RZ ;  /* 0x000000463044723c */ /* 0x000fe200000018ff */
[----:B------:R-:W-:-:S04]  /*c660*/  FADD.FTZ R20, R20, R23 ;  /* 0x0000001714147221 */ /* 0x000fc80000010000 */
[----:B------:R-:W-:Y:S01]  /*c670*/  FADD.FTZ R3, R3, R20 ;  /* 0x0000001403037221 */ /* 0x000fe20000010000 */
[----:B------:R-:W-:Y:S02]  /*c680*/  MUFU.EX2 R22, R22 ;  /* 0x0000001600167308 */ /* 0x000fe40000000800 */
[C---:B------:R-:W-:Y:S06]  /*c690*/  HMMA.16816.F32 R36, R48.reuse, R40, RZ ;  /* 0x000000283024723c */ /* 0x040fec00000018ff */
[----:B------:R-:W2:Y:S01]  /*c6a0*/  MUFU.EX2 R21, R21 ;  /* 0x0000001500157308 */ /* 0x000ea20000000800 */
[----:B-1----:R-:W-:Y:S01]  /*c6b0*/  F2FP.F16.F32.PACK_AB R5, R29, R30 ;  /* 0x0000001e1d05723e */ /* 0x002fe200000000ff */
[----:B------:R-:W-:Y:S01]  /*c6c0*/  HMMA.16816.F32 R40, R48, R42, RZ ;  /* 0x0000002a3028723c */ /* 0x000fe200000018ff */
[----:B------:R-:W-:-:S04]  /*c6d0*/  FADD.FTZ R30, R30, R101 ;  /* 0x000000651e1e7221 */ /* 0x000fc80000010000 */
[----:B------:R-:W-:Y:S01]  /*c6e0*/  FADD.FTZ R29, R29, R30 ;  /* 0x0000001e1d1d7221 */ /* 0x000fe20000010000 */
[----:B------:R-:W-:Y:S02]  /*c6f0*/  MUFU.EX2 R106, R106 ;  /* 0x0000006a006a7308 */ /* 0x000fe40000000800 */
[C---:B------:R-:W-:Y:S06]  /*c700*/  HMMA.16816.F32 R80, R48.reuse, R76, RZ ;  /* 0x0000004c3050723c */ /* 0x040fec00000018ff */
[----:B------:R-:W1:Y:S01]  /*c710*/  MUFU.EX2 R105, R105 ;  /* 0x0000006900697308 */ /* 0x000e620000000800 */
[----:B--2---:R-:W-:Y:S01]  /*c720*/  F2FP.F16.F32.PACK_AB R7, R21, R22 ;  /* 0x000000161507723e */ /* 0x004fe200000000ff */
[----:B---3--:R-:W-:Y:S01]  /*c730*/  HMMA.16816.F32 R56, R48, R52, RZ ;  /* 0x000000343038723c */ /* 0x008fe200000018ff */
[----:B------:R-:W-:-:S04]  /*c740*/  FADD.FTZ R22, R22, R29 ;  /* 0x0000001d16167221 */ /* 0x000fc80000010000 */
[----:B------:R-:W-:Y:S01]  /*c750*/  FADD.FTZ R21, R21, R22 ;  /* 0x0000001615157221 */ /* 0x000fe20000010000 */
[----:B------:R-:W-:Y:S02]  /*c760*/  MUFU.EX2 R104, R104 ;  /* 0x0000006800687308 */ /* 0x000fe40000000800 */
[C---:B------:R-:W-:Y:S06]  /*c770*/  HMMA.16816.F32 R64, R4.reuse, R8, R64 ;  /* 0x000000080440723c */ /* 0x040fec0000001840 */
[----:B------:R-:W2:Y:S02]  /*c780*/  MUFU.EX2 R103, R103 ;  /* 0x0000006700677308 */ /* 0x000ea40000000800 */
[C---:B------:R-:W-:Y:S01]  /*c790*/  HMMA.16816.F32 R60, R4.reuse, R10, R60 ;  /* 0x0000000a043c723c */ /* 0x040fe2000000183c */
[----:B------:R-:W3:Y:S05]  /*c7a0*/  LDSM.16.MT88.4 R8, [R35+0x8400] ;  /* 0x008400002308783b */ /* 0x000eea0000004200 */
[----:B------:R-:W-:Y:S02]  /*c7b0*/  MUFU.EX2 R91, R91 ;  /* 0x0000005b005b7308 */ /* 0x000fe40000000800 */
[C---:B------:R-:W-:Y:S06]  /*c7c0*/  HMMA.16816.F32 R72, R4.reuse, R12, R72 ;  /* 0x0000000c0448723c */ /* 0x040fec0000001848 */
[----:B------:R-:W-:Y:S02]  /*c7d0*/  MUFU.EX2 R90, R90 ;  /* 0x0000005a005a7308 */ /* 0x000fe40000000800 */
[----:B------:R-:W-:Y:S01]  /*c7e0*/  HMMA.16816.F32 R68, R4, R14, R68 ;  /* 0x0000000e0444723c */ /* 0x000fe20000001844 */
[----:B------:R-:W5:Y:S05]  /*c7f0*/  LDSM.16.MT88.4 R12, [R33+0x8000] ;  /* 0x00800000210c783b */ /* 0x000f6a0000004200 */
[----:B------:R-:W-:Y:S02]  /*c800*/  MUFU.EX2 R89, R89 ;  /* 0x0000005900597308 */ /* 0x000fe40000000800 */
[C---:B------:R-:W-:Y:S06]  /*c810*/  HMMA.16816.F32 R76, R48.reuse, R78, RZ ;  /* 0x0000004e304c723c */ /* 0x040fec00000018ff */
[----:B------:R-:W-:Y:S02]  /*c820*/  MUFU.EX2 R88, R88 ;  /* 0x0000005800587308 */ /* 0x000fe40000000800 */
[----:B------:R-:W-:Y:S06]  /*c830*/  HMMA.16816.F32 R52, R48, R54, RZ ;  /* 0x000000363034723c */ /* 0x000fec00000018ff */
[----:B------:R-:W-:Y:S02]  /*c840*/  MUFU.EX2 R93, R93 ;  /* 0x0000005d005d7308 */ /* 0x000fe40000000800 */
[C---:B----4-:R-:W-:Y:S05]  /*c850*/  HMMA.16816.F32 R80, R4.reuse, R24, R80 ;  /* 0x000000180450723c */ /* 0x050fea0000001850 */
        /* <DEDUP_REMOVED lines=8> */
[C---:B-----5:R-:W-:Y:S07]  /*c8e0*/  HMMA.16816.F32 R44, R48.reuse, R12, RZ ;  /* 0x0000000c302c723c */ /* 0x060fee00000018ff */
        /* <DEDUP_REMOVED lines=15> */
[----:B-1----:R-:W-:-:S02]  /*c9e0*/  F2FP.F16.F32.PACK_AB R4, R105, R106 ;  /* 0x0000006a6904723e */ /* 0x002fc400000000ff */
[----:B--2---:R-:W-:Y:S02]  /*c9f0*/  F2FP.F16.F32.PACK_AB R5, R103, R104 ;  /* 0x000000686705723e */ /* 0x004fe400000000ff */
        /* <DEDUP_REMOVED lines=20> */
[----:B------:R-:W-:-:S02]  /*cb40*/  F2FP.F16.F32.PACK_AB R4, R90, R91 ;  /* 0x0000005b5a04723e */ /* 0x000fc400000000ff */
[----:B------:R-:W-:Y:S02]  /*cb50*/  F2FP.F16.F32.PACK_AB R5, R92, R93 ;  /* 0x0000005d5c05723e */ /* 0x000fe400000000ff */
        /* <DEDUP_REMOVED lines=36> */
[----:B------:R-:W-:Y:S01]  /*cda0*/  VIADD R142, R86, 0xfffffffe ;  /* 0xfffffffe568e7836 */ /* 0x000fe20000000000 */
[----:B------:R-:W-:Y:S01]  /*cdb0*/  MOV R3, R0 ;  /* 0x0000000000037202 */ /* 0x000fe20000000f00 */
[----:B------:R-:W-:Y:S01]  /*cdc0*/  IMAD.MOV.U32 R87, RZ, RZ, R2 ;  /* 0x000000ffff577224 */ /* 0x000fe200078e0002 */
[----:B------:R-:W-:-:S13]  /*cdd0*/  ISETP.NE.AND.EX P6, PT, R141, RZ, PT, P6 ;  /* 0x000000ff8d00720c */ /* 0x000fda0003fc5360 */
.L_x_7322:
        /* <DEDUP_REMOVED lines=84> */
.L_x_7317:
[----:B------:R-:W-:Y:S05]  /*d320*/  BSYNC.RECONVERGENT B0 ;  /* 0x0000000000007941 */ /* 0x000fea0003800200 */
.L_x_7316:
[----:B------:R-:W1:Y:S01]  /*d330*/  S2UR UR6, SR_CgaCtaId ;  /* 0x00000000000679c3 */ /* 0x000e620000008800 */
[----:B------:R-:W-:Y:S01]  /*d340*/  LOP3.LUT R91, R88, 0xc0, RZ, 0xc0, !PT ;  /* 0x000000c0585b7812 */ /* 0x000fe200078ec0ff */
[----:B------:R-:W-:Y:S01]  /*d350*/  UMOV UR7, 0x400 ;  /* 0x0000040000077882 */ /* 0x000fe20000000000 */
[-C--:B------:R-:W-:Y:S01]  /*d360*/  ISETP.GE.AND P5, PT, R146, R133.reuse, PT ;  /* 0x000000859200720c */ /* 0x080fe20003fa6270 */
[----:B------:R-:W-:Y:S01]  /*d370*/  BSSY.RECONVERGENT B1, `(.L_x_7318) ;  /* 0x000014c000017945 */ /* 0x000fe20003800200 */
[----:B------:R-:W-:Y:S02]  /*d380*/  LOP3.LUT R91, R91, 0x18, R0, 0xf8, !PT ;  /* 0x000000185b5b7812 */ /* 0x000fe400078ef800 */
[-C--:B------:R-:W-:Y:S02]  /*d390*/  ISETP.GE.AND P4, PT, R92, R133.reuse, PT ;  /* 0x000000855c00720c */ /* 0x080fe40003f86270 */
[--C-:B------:R-:W-:Y:S02]  /*d3a0*/  LOP3.LUT R91, R91, 0x18, R88.reuse, 0x78, !PT ;  /* 0x000000185b5b7812 */ /* 0x100fe400078e7858 */
[----:B------:R-:W-:Y:S02]  /*d3b0*/  ISETP.GE.AND P3, PT, R90, R133, PT ;  /* 0x000000855a00720c */ /* 0x000fe40003f66270 */
[----:B------:R-:W-:Y:S02]  /*d3c0*/  LOP3.LUT R88, R91, 0x1f20, R88, 0xf8, !PT ;  /* 0x00001f205b587812 */ /* 0x000fe400078ef858 */
[----:B------:R-:W-:Y:S02]  /*d3d0*/  LEA R90, P0, R122, R138, 0x1 ;  /* 0x0000008a7a5a7211 */ /* 0x000fe400078008ff */
[----:B------:R-:W-:Y:S02]  /*d3e0*/  SHF.L.U32 R118, R0, 0x4, RZ ;  /* 0x0000000400767819 */ /* 0x000fe400000006ff */
[----:B------:R-:W-:Y:S02]  /*d3f0*/  LEA.HI.X R91, R122, R139, R123, 0x1, P0 ;  /* 0x0000008b7a5b7211 */ /* 0x000fe400000f0c7b */
[----:B------:R-:W-:Y:S02]  /*d400*/  SHF.R.U32.HI R117, RZ, 0x1, R0 ;  /* 0x00000001ff757819 */ /* 0x000fe40000011600 */
[----:B------:R-:W-:Y:S01]  /*d410*/  SHF.L.U32 R120, R0, 0x5, RZ ;  /* 0x0000000500787819 */ /* 0x000fe200000006ff */
[----:B-1----:R-:W-:Y:S01]  /*d420*/  ULEA UR6, UR6, UR7, 0x18 ;  /* 0x0000000706067291 */ /* 0x002fe2000f8ec0ff */
[----:B------:R-:W-:Y:S02]  /*d430*/  LOP3.LUT R89, R118, 0x100, RZ, 0xc0, !PT ;  /* 0x0000010076597812 */ /* 0x000fe400078ec0ff */
[----:B------:R-:W-:Y:S02]  /*d440*/  SHF.L.U32 R116, R0, 0x2, RZ ;  /* 0x0000000200747819 */ /* 0x000fe400000006ff */
[----:B------:R-:W-:Y:S02]  /*d450*/  LOP3.LUT R118, R118, 0x3e00, RZ, 0xc0, !PT ;  /* 0x00003e0076767812 */ /* 0x000fe400078ec0ff */
[----:B------:R-:W-:Y:S02]  /*d460*/  LEA R145, R88, UR6, 0x1 ;  /* 0x0000000658917c11 */ /* 0x000fe4000f8e08ff */
[----:B------:R-:W-:Y:S02]  /*d470*/  LOP3.LUT R119, R117, 0x8, RZ, 0xc0, !PT ;  /* 0x0000000875777812 */ /* 0x000fe400078ec0ff */
[--C-:B------:R-:W-:Y:S01]  /*d480*/  LOP3.LUT R86, R89, 0x20, R120.reuse, 0xf8, !PT ;  /* 0x0000002059567812 */ /* 0x100fe200078ef878 */
[----:B------:R-:W-:Y:S01]  /*d490*/  @!PT LDS RZ, [RZ] ;  /* 0x00000000fffff984 */ /* 0x000fe20000000800 */
[----:B------:R-:W-:Y:S01]  /*d4a0*/  @!PT LDS RZ, [RZ] ;  /* 0x00000000fffff984 */ /* 0x000fe20000000800 */
[----:B------:R-:W-:Y:S01]  /*d4b0*/  @!PT LDS RZ, [RZ] ;  /* 0x00000000fffff984 */ /* 0x000fe20000000800 */
[----:B------:R-:W-:Y:S01]  /*d4c0*/  @!P5 LDGSTS.E.BYPASS.LTC128B.128 [R145+0x6000], desc[UR4][R138.64] ;  /* 0x060000008a91dfae */ /* 0x000fe2000b981a04 */
[----:B------:R-:W-:Y:S02]  /*d4d0*/  LOP3.LUT R93, R120, 0xc0, RZ, 0xc0, !PT ;  /* 0x000000c0785d7812 */ /* 0x000fe400078ec0ff */
        /* <DEDUP_REMOVED lines=11> */
[----:B------:R-:W-:Y:S02]  /*d590*/  LOP3.LUT R94, R89, 0x100, R120, 0xf8, !PT ;  /* 0x00000100595e7812 */ /* 0x000fe400078ef878 */
[----:B------:R-:W-:Y:S03]  /*d5a0*/  LOP3.LUT R2, R86, R93, R2, 0xf6, !PT ;  /* 0x0000005d56027212 */ /* 0x000fe600078ef602 */
[----:B------:R-:W-:Y:S01]  /*d5b0*/  @!PT LDS RZ, [RZ] ;  /* 0x00000000fffff984 */ /* 0x000fe20000000800 */
[----:B------:R-:W-:Y:S01]  /*d5c0*/  @!PT LDS RZ, [RZ] ;  /* 0x00000000fffff984 */ /* 0x000fe20000000800 */
[----:B------:R-:W-:Y:S01]  /*d5d0*/  @!PT LDS RZ, [RZ] ;  /* 0x00000000fffff984 */ /* 0x000fe20000000800 */
[----:B------:R-:W-:Y:S01]  /*d5e0*/  @!P3 LDGSTS.E.BYPASS.LTC128B.128 [R145+0x8000], desc[UR4][R138.64+0x80] ;  /* 0x080000808a91bfae */ /* 0x000fe2000b981a04 */
[----:B------:R-:W-:Y:S02]  /*d5f0*/  LOP3.LUT R94, R94, R119, RZ, 0xfc, !PT ;  /* 0x000000775e5e7212 */ /* 0x000fe400078efcff */
        /* <DEDUP_REMOVED lines=9> */
[----:B------:R-:W-:Y:S03]  /*d690*/  ISETP.NE.AND P1, PT, R142, RZ, PT ;  /* 0x000000ff8e00720c */ /* 0x000fe60003f25270 */
[----:B------:R-:W-:Y:S01]  /*d6a0*/  @P5 STS.128 [R145+0x6800], RZ ;  /* 0x006800ff91005388 */ /* 0x000fe20000000c00 */
[----:B------:R-:W-:Y:S05]  /*d6b0*/  SEL R89, R89, 0xffffffe0, !P0 ;  /* 0xffffffe059597807 */ /* 0x000fea0004000000 */
        /* <DEDUP_REMOVED lines=16> */
[----:B------:R-:W0:Y:S06]  /*d7c0*/  LDGDEPBAR ;  /* 0x00000000000079af */ /* 0x000e2c0000000000 */
[----:B------:R-:W5:Y:S06]  /*d7d0*/  LDSM.16.M88.4 R112, [R2+0x3c00] ;  /* 0x003c00000270783b */ /* 0x000f6c0000000200 */
[----:B-1----:R-:W-:Y:S06]  /*d7e0*/  LDSM.16.M88.4 R88, [R0+0x3c00] ;  /* 0x003c00000058783b */ /* 0x002fec0000000200 */
[----:B------:R-:W-:Y:S01]  /*d7f0*/  LDSM.16.M88.4 R92, [R2+0x4000] ;  /* 0x00400000025c783b */ /* 0x000fe20000000200 */
[C---:B--2---:R-:W-:Y:S08]  /*d800*/  HMMA.16816.F32 R4, R96.reuse, R100, RZ ;  /* 0x000000646004723c */ /* 0x044ff000000018ff */
[C---:B------:R-:W-:Y:S01]  /*d810*/  HMMA.16816.F32 R8, R96.reuse, R102, RZ ;  /* 0x000000666008723c */ /* 0x040fe200000018ff */
[----:B------:R-:W-:Y:S07]  /*d820*/  LDSM.16.M88.4 R100, [R0+0x3000] ;  /* 0x003000000064783b */ /* 0x000fee0000000200 */
[C---:B---3--:R-:W-:Y:S01]  /*d830*/  HMMA.16816.F32 R12, R96.reuse, R104, RZ ;  /* 0x00000068600c723c */ /* 0x048fe200000018ff */
[----:B------:R-:W2:Y:S07]  /*d840*/  LD.E R105, desc[UR4][R84.64+0x18c] ;  /* 0x00018c0454697980 */ /* 0x000eae000c101900 */
[C---:B------:R-:W-:Y:S08]  /*d850*/  HMMA.16816.F32 R16, R96.reuse, R106, RZ ;  /* 0x0000006a6010723c */ /* 0x040ff000000018ff */
[C---:B----4-:R-:W-:Y:S08]  /*d860*/  HMMA.16816.F32 R20, R96.reuse, R108, RZ ;  /* 0x0000006c6014723c */ /* 0x050ff000000018ff */
[C---:B------:R-:W-:Y:S08]  /*d870*/  HMMA.16816.F32 R24, R96.reuse, R110, RZ ;  /* 0x0000006e6018723c */ /* 0x040ff000000018ff */
[C---:B-----5:R-:W-:Y:S08]  /*d880*/  HMMA.16816.F32 R28, R96.reuse, R112, RZ ;  /* 0x00000070601c723c */ /* 0x060ff000000018ff */
        /* <DEDUP_REMOVED lines=9> */
[C---:B------:R-:W-:Y:S08]  /*d920*/  HMMA.16816.F32 R24, R96.reuse, R102, R24 ;  /* 0x000000666018723c */ /* 0x040ff00000001818 */
[C---:B------:R-:W-:Y:S08]  /*d930*/  HMMA.16816.F32 R28, R96.reuse, R88, R28 ;  /* 0x00000058601c723c */ /* 0x040ff0000000181c */
[----:B------:R-:W-:Y:S01]  /*d940*/  HMMA.16816.F32 R32, R96, R90, R32 ;  /* 0x0000005a6020723c */ /* 0x000fe20000001820 */
        /* <DEDUP_REMOVED lines=47> */
[----:B------:R2:W3:Y:S04]  /*dc40*/  MUFU.TANH R121, R146 ;  /* 0x0000009200797308 */ /* 0x0004e80000002400 */
[-C--:B------:R-:W-:Y:S01]  /*dc50*/  FMUL.FTZ R148, R8, R105.reuse ;  /* 0x0000006908947220 */ /* 0x080fe20000410000 */
[-C--:B------:R-:W-:Y:S05]  /*dc60*/  FMUL.FTZ R147, R9, R105.reuse ;  /* 0x0000006909937220 */ /* 0x080fea0000410000 */
[----:B------:R-:W4:Y:S10]  /*dc70*/  MUFU.TANH R114, R151 ;  /* 0x0000009700727308 */ /* 0x000f340000002400 */
[----:B------:R-:W3:Y:S01]  /*dc80*/  MUFU.TANH R106, R150 ;  /* 0x00000096006a7308 */ /* 0x000ee20000002400 */
[-C--:B--2---:R-:W-:Y:S09]  /*dc90*/  FMUL.FTZ R146, R10, R105.reuse ;  /* 0x000000690a927220 */ /* 0x084ff20000410000 */
[----:B------:R-:W2:Y:S01]  /*dca0*/  MUFU.TANH R115, R149 ;  /* 0x0000009500737308 */ /* 0x000ea20000002400 */
[C---:B-1----:R-:W-:Y:S09]  /*dcb0*/  HMMA.16816.F32 R12, R88.reuse, R92, R12 ;  /* 0x0000005c580c723c */ /* 0x042ff2000000180c */
[----:B------:R1:W1:Y:S01]  /*dcc0*/  MUFU.TANH R113, R148 ;  /* 0x0000009400717308 */ /* 0x0002620000002400 */
[C---:B------:R-:W-:Y:S01]  /*dcd0*/  HMMA.16816.F32 R16, R88.reuse, R94, R16 ;  /* 0x0000005e5810723c */ /* 0x040fe20000001810 */
[----:B------:R-:W5:Y:S08]  /*dce0*/  LDSM.16.M88.4 R92, [R0+0x5800] ;  /* 0x00580000005c783b */ /* 0x000f700000000200 */
[----:B------:R4:W2:Y:S01]  /*dcf0*/  MUFU.TANH R111, R147 ;  /* 0x00000093006f7308 */ /* 0x0008a20000002400 */
[-C--:B------:R-:W-:Y:S01]  /*dd00*/  FMUL.FTZ R161, R12, R105.reuse ;  /* 0x000000690ca17220 */ /* 0x080fe20000410000 */
[-C--:B------:R-:W-:Y:S01]  /*dd10*/  FMUL.FTZ R160, R13, R105.reuse ;  /* 0x000000690da07220 */ /* 0x080fe20000410000 */
[-C--:B------:R-:W-:Y:S07]  /*dd20*/  FMUL.FTZ R155, R14, R105.reuse ;  /* 0x000000690e9b7220 */ /* 0x080fee0000410000 */
[----:B------:R3:W2:Y:S01]  /*dd30*/  MUFU.TANH R109, R146 ;  /* 0x00000092006d7308 */ /* 0x0006a20000002400 */
[-C--:B------:R-:W-:Y:S01]  /*dd40*/  FMUL.FTZ R154, R15, R105.reuse ;  /* 0x000000690f9a7220 */ /* 0x080fe20000410000 */
[-C--:B------:R-:W-:Y:S01]  /*dd50*/  FMUL.FTZ R153, R16, R105.reuse ;  /* 0x0000006910997220 */ /* 0x080fe20000410000 */
[-C--:B-1----:R-:W-:Y:S07]  /*dd60*/  FMUL.FTZ R148, R17, R105.reuse ;  /* 0x0000006911947220 */ /* 0x082fee0000410000 */
[----:B------:R-:W1:Y:S01]  /*dd70*/  MUFU.TANH R161, R161 ;  /* 0x000000a100a17308 */ /* 0x000e620000002400 */
[-C--:B----4-:R-:W-:Y:S09]  /*dd80*/  FMUL.FTZ R147, R18, R105.reuse ;  /* 0x0000006912937220 */ /* 0x090ff20000410000 */
[----:B------:R-:W4:Y:S01]  /*dd90*/  MUFU.TANH R160, R160 ;  /* 0x000000a000a07308 */ /* 0x000f220000002400 */
[-C--:B---3--:R-:W-:Y:S09]  /*dda0*/  FMUL.FTZ R146, R19, R105.reuse ;  /* 0x0000006913927220 */ /* 0x088ff20000410000 */
[----:B------:R-:W3:Y:S01]  /*ddb0*/  MUFU.TANH R155, R155 ;  /* 0x0000009b009b7308 */ /* 0x000ee20000002400 */
[C---:B-----5:R-:W-:Y:S03]  /*ddc0*/  HMMA.16816.F32 R20, R88.reuse, R92, R20 ;  /* 0x0000005c5814723c */ /* 0x060fe60000001814 */
[-C--:B------:R-:W-:Y:S06]  /*ddd0*/  FMUL.FTZ R92, R11, R105.reuse ;  /* 0x000000690b5c7220 */ /* 0x080fec0000410000 */
[----:B------:R-:W1:Y:S01]  /*dde0*/  MUFU.TANH R154, R154 ;  /* 0x0000009a009a7308 */ /* 0x000e620000002400 */
[C---:B------:R-:W-:Y:S09]  /*ddf0*/  HMMA.16816.F32 R24, R88.reuse, R94, R24 ;  /* 0x0000005e5818723c */ /* 0x040ff20000001818 */
[----:B------:R5:W1:Y:S01]  /*de00*/  MUFU.TANH R107, R92 ;  /* 0x0000005c006b7308 */ /* 0x000a620000002400 */
        /* <DEDUP_REMOVED lines=8> */
[----:B-----5:R-:W5:Y:S01]  /*de90*/  LDSM.16.M88.4 R92, [R0+0x5c00] ;  /* 0x005c0000005c783b */ /* 0x020f620000000200 */
[----:B------:R-:W-:Y:S04]  /*dea0*/  DEPBAR.LE SB0, 0x0 ;  /* 0x000080000000791a */ /* 0x000fe80000000000 */
[-C--:B------:R-:W-:Y:S01]  /*deb0*/  FMUL.FTZ R158, R26, R105.reuse ;  /* 0x000000691a9e7220 */ /* 0x080fe20000410000 */
[-C--:B------:R-:W-:Y:S03]  /*dec0*/  FMUL.FTZ R159, R27, R105.reuse ;  /* 0x000000691b9f7220 */ /* 0x080fe60000410000 */
[----:B------:R-:W1:Y:S01]  /*ded0*/  MUFU.TANH R147, R147 ;  /* 0x0000009300937308 */ /* 0x000e620000002400 */
[----:B------:R-:W-:Y:S09]  /*dee0*/  BAR.SYNC.DEFER_BLOCKING 0x0 ;  /* 0x0000000000007b1d */ /* 0x000ff20000010000 */
[----:B------:R-:W1:Y:S10]  /*def0*/  MUFU.TANH R146, R146 ;  /* 0x0000009200927308 */ /* 0x000e740000002400 */
[----:B------:R-:W1:Y:S10]  /*df00*/  MUFU.TANH R150, R150 ;  /* 0x0000009600967308 */ /* 0x000e740000002400 */
[----:B------:R-:W1:Y:S10]  /*df10*/  MUFU.TANH R149, R149 ;  /* 0x0000009500957308 */ /* 0x000e740000002400 */
[----:B------:R-:W1:Y:S01]  /*df20*/  MUFU.TANH R152, R152 ;  /* 0x0000009800987308 */ /* 0x000e620000002400 */
[C---:B-----5:R-:W-:Y:S09]  /*df30*/  HMMA.16816.F32 R28, R88.reuse, R92, R28 ;  /* 0x0000005c581c723c */ /* 0x060ff2000000181c */
[----:B------:R-:W1:Y:S01]  /*df40*/  MUFU.TANH R151, R151 ;  /* 0x0000009700977308 */ /* 0x000e620000002400 */
[----:B------:R-:W-:Y:S09]  /*df50*/  HMMA.16816.F32 R32, R88, R94, R32 ;  /* 0x0000005e5820723c */ /* 0x000ff20000001820 */
        /* <DEDUP_REMOVED lines=36> */
[----:B------:R-:W-:Y:S03]  /*e1a0*/  IMAD.MOV.U32 R4, RZ, RZ, RZ ;  /* 0x000000ffff047224 */ /* 0x000fe600078e00ff */
[----:B------:R-:W-:Y:S01]  /*e1b0*/  IABS R2, R8 ;  /* 0x0000000800027213 */ /* 0x000fe20000000000 */
[----:B------:R-:W3:Y:S06]  /*e1c0*/  LD.E.64 R12, desc[UR4][R84.64+0x38] ;  /* 0x00003804540c7980 */ /* 0x000eec000c101b00 */
[----:B------:R-:W4:Y:S01]  /*e1d0*/  LD.E.64 R14, desc[UR4][R84.64+0x20] ;  /* 0x00002004540e7980 */ /* 0x000f22000c101b00 */
[-C--:B--2---:R-:W-:Y:S02]  /*e1e0*/  IABS R7, R11.reuse ;  /* 0x0000000b00077213 */ /* 0x084fe40000000000 */
[----:B------:R-:W-:Y:S02]  /*e1f0*/  LOP3.LUT R8, R8, R11, RZ, 0x3c, !PT ;  /* 0x0000000b08087212 */ /* 0x000fe400078e3cff */
[----:B------:R-:W2:Y:S10]  /*e200*/  I2F.RP R10, R7 ;  /* 0x00000007000a7306 */ /* 0x000eb40000209400 */
[----:B--2---:R-:W2:Y:S02]  /*e210*/  MUFU.RCP R0, R10 ;  /* 0x0000000a00007308 */ /* 0x004ea40000001000 */
[----:B--2---:R-:W-:Y:S08]  /*e220*/  VIADD R6, R0, 0xffffffe ;  /* 0x0ffffffe00067836 */ /* 0x004ff00000000000 */
[----:B------:R-:W2:Y:S02]  /*e230*/  F2I.FTZ.U32.TRUNC.NTZ R5, R6 ;  /* 0x0000000600057305 */ /* 0x000ea4000021f000 */
[--C-:B--2---:R-:W-:Y:S04]  /*e240*/  IMAD.MOV R0, RZ, RZ, -R5.reuse ;  /* 0x000000ffff007224 */ /* 0x104fe800078e0a05 */
        /* <DEDUP_REMOVED lines=50> */
.L_x_7321:
[----:B------:R-:W-:Y:S05]  /*e570*/  BSYNC.RECONVERGENT B0 ;  /* 0x0000000000007941 */ /* 0x000fea0003800200 */
.L_x_7320:
[----:B------:R-:W-:Y:S01]  /*e580*/  @!P5 IMAD.MOV.U32 R10, RZ, RZ, R127 ;  /* 0x000000ffff0ad224 */ /* 0x000fe200078e007f */
[CC--:B------:R-:W-:Y:S01]  /*e590*/  @!P5 LEA R8, P1, R124.reuse, R127.reuse, 0x1 ;  /* 0x0000007f7c08d211 */ /* 0x0c0fe200078208ff */
[--C-:B------:R-:W-:Y:S01]  /*e5a0*/  @!P5 IMAD.MOV.U32 R11, RZ, RZ, R126.reuse ;  /* 0x000000ffff0bd224 */ /* 0x100fe200078e007e */
[CC--:B------:R-:W-:Y:S02]  /*e5b0*/  @!P4 LEA R6, P2, R124.reuse, R127.reuse, 0x1 ;  /* 0x0000007f7c06c211 */ /* 0x0c0fe400078408ff */
[CCC-:B------:R-:W-:Y:S02]  /*e5c0*/  @!P5 LEA.HI.X R9, R124.reuse, R126.reuse, R125.reuse, 0x1, P1 ;  /* 0x0000007e7c09d211 */ /* 0x1c0fe400008f0c7d */
[----:B------:R-:W-:Y:S01]  /*e5d0*/  @!PT LDS RZ, [RZ] ;  /* 0x00000000fffff984 */ /* 0x000fe20000000800 */
[----:B------:R-:W-:Y:S01]  /*e5e0*/  @!PT LDS RZ, [RZ] ;  /* 0x00000000fffff984 */ /* 0x000fe20000000800 */
[----:B------:R-:W-:Y:S01]  /*e5f0*/  @!PT LDS RZ, [RZ] ;  /* 0x00000000fffff984 */ /* 0x000fe20000000800 */
[----:B------:R2:W-:Y:S01]  /*e600*/  @!P5 LDGSTS.E.BYPASS.LTC128B.128 [R145+0x3000], desc[UR4][R10.64] ;  /* 0x030000000a91dfae */ /* 0x0005e2000b981a04 */
[CCC-:B------:R-:W-:Y:S02]  /*e610*/  @!P4 LEA.HI.X R7, R124.reuse, R126.reuse, R125.reuse, 0x1, P2 ;  /* 0x0000007e7c07c211 */ /* 0x1c0fe400010f0c7d */
[C---:B------:R-:W-:Y:S01]  /*e620*/  @!P3 LEA R4, P1, R124.reuse, R127, 0x1 ;  /* 0x0000007f7c04b211 */ /* 0x040fe200078208ff */
[----:B------:R3:W-:Y:S03]  /*e630*/  @P5 STS.128 [R145+0x3000], RZ ;  /* 0x003000ff91005388 */ /* 0x0007e60000000c00 */
[----:B------:R-:W-:Y:S01]  /*e640*/  @!P3 LEA.HI.X R5, R124, R126, R125, 0x1, P1 ;  /* 0x0000007e7c05b211 */ /* 0x000fe200008f0c7d */
[--C-:B--2---:R-:W-:Y:S02]  /*e650*/  @!P4 IMAD.MOV.U32 R10, RZ, RZ, R127.reuse ;  /* 0x000000ffff0ac224 */ /* 0x104fe400078e007f */
[--C-:B------:R-:W-:Y:S05]  /*e660*/  @!P4 IMAD.MOV.U32 R11, RZ, RZ, R126.reuse ;  /* 0x000000ffff0bc224 */ /* 0x100fea00078e007e */
[----:B------:R-:W-:Y:S01]  /*e670*/  @!PT LDS RZ, [RZ] ;  /* 0x00000000fffff984 */ /* 0x000fe20000000800 */
[----:B------:R-:W-:Y:S01]  /*e680*/  @!PT LDS RZ, [RZ] ;  /* 0x00000000fffff984 */ /* 0x000fe20000000800 */
[----:B------:R-:W-:Y:S01]  /*e690*/  @!PT LDS RZ, [RZ] ;  /* 0x00000000fffff984 */ /* 0x000fe20000000800 */
[----:B------:R2:W-:Y:S04]  /*e6a0*/  @!P4 LDGSTS.E.BYPASS.LTC128B.128 [R145+0x4000], desc[UR4][R10.64+0x40] ;  /* 0x040000400a91cfae */ /* 0x0005e8000b981a04 */
[----:B------:R3:W-:Y:S01]  /*e6b0*/  @P4 STS.128 [R145+0x4000], RZ ;  /* 0x004000ff91004388 */ /* 0x0007e20000000c00 */
[----:B--2---:R-:W-:Y:S02]  /*e6c0*/  @!P3 IMAD.MOV.U32 R10, RZ, RZ, R127 ;  /* 0x000000ffff0ab224 */ /* 0x004fe400078e007f */
        /* <DEDUP_REMOVED lines=22> */
.L_x_7319:
[----:B------:R-:W-:Y:S05]  /*e830*/  BSYNC.RECONVERGENT B1 ;  /* 0x0000000000017941 */ /* 0x000fea0003800200 */
.L_x_7318:
[----:B------:R-:W2:Y:S01]  /*e840*/  LD.E R89, desc[UR4][R84.64+0xdc] ;  /* 0x0000dc0454597980 */ /* 0x000ea2000c101900 */
[----:B------:R-:W-:Y:S02]  /*e850*/  FMNMX3.FTZ R0, R87, R121, R114, !PT ;  /* 0x0000007957007276 */ /* 0x000fe40007810072 */
[----:B------:R-:W-:Y:S02]  /*e860*/  FMNMX3.FTZ R2, R3, R106, R115, !PT ;  /* 0x0000006a03027276 */ /* 0x000fe40007810073 */
[----:B------:R-:W-:Y:S02]  /*e870*/  FMNMX3.FTZ R0, R0, R113, R111, !PT ;  /* 0x0000007100007276 */ /* 0x000fe4000781006f */
        /* <DEDUP_REMOVED lines=24> */
[----:B------:R-:W-:Y:S02]  /*ea00*/  LEA R87, R119, UR6, 0x1 ;  /* 0x0000000677577c11 */ /* 0x000fe4000f8e08ff */
[----:B------:R-:W-:Y:S02]  /*ea10*/  FSETP.NEU.FTZ.AND P1, PT, R2, -INF , PT ;  /* 0xff8000000200780b */ /* 0x000fe40003f3d000 */
[----:B------:R-:W-:Y:S01]  /*ea20*/  IADD3 R96, PT, PT, R87, 0x6020, RZ ;  /* 0x0000602057607810 */ /* 0x000fe20007ffe0ff */
[----:B------:R-:W1:Y:S08]  /*ea30*/  LDSM.16.MT88.4 R12, [R87+0x6000] ;  /* 0x00600000570c783b */ /* 0x000e700000004200 */
[----:B------:R-:W-:Y:S01]  /*ea40*/  LDSM.16.MT88.4 R28, [R87+0x7000] ;  /* 0x00700000571c783b */ /* 0x000fe20000004200 */
[C---:B--2---:R-:W-:Y:S01]  /*ea50*/  FMUL.FTZ R110, R89.reuse, R2 ;  /* 0x00000002596e7220 */ /* 0x044fe20000410000 */
[C---:B------:R-:W-:Y:S01]  /*ea60*/  FMUL.FTZ R112, R89.reuse, R0 ;  /* 0x0000000059707220 */ /* 0x040fe20000410000 */
[C---:B------:R-:W-:Y:S01]  /*ea70*/  FMUL.FTZ R86, R89.reuse, R4 ;  /* 0x0000000459567220 */ /* 0x040fe20000410000 */
[----:B------:R-:W-:Y:S02]  /*ea80*/  FADD.FTZ R4, -R0, R3 ;  /* 0x0000000300047221 */ /* 0x000fe40000010100 */
        /* <DEDUP_REMOVED lines=14> */
[----:B------:R-:W3:Y:S01]  /*eb70*/  MUFU.EX2 R3, R3 ;  /* 0x0000000300037308 */ /* 0x000ee20000000800 */
[-C--:B------:R-:W-:Y:S01]  /*eb80*/  FFMA.FTZ R102, R154, R89.reuse, -R112 ;  /* 0x000000599a667223 */ /* 0x080fe20000010870 */
[-CC-:B------:R-:W-:Y:S01]  /*eb90*/  FFMA.FTZ R101, R153, R89.reuse, -R110.reuse ;  /* 0x0000005999657223 */ /* 0x180fe2000001086e */
[-C--:B------:R-:W-:Y:S01]  /*eba0*/  FFMA.FTZ R106, R148, R89.reuse, -R110 ;  /* 0x00000059946a7223 */ /* 0x080fe2000001086e */
[-CC-:B------:R-:W-:Y:S01]  /*ebb0*/  FFMA.FTZ R104, R147, R89.reuse, -R112.reuse ;  /* 0x0000005993687223 */ /* 0x180fe20000010870 */
[----:B------:R-:W-:Y:S01]  /*ebc0*/  FFMA.FTZ R103, R146, R89, -R112 ;  /* 0x0000005992677223 */ /* 0x000fe20000010870 */
[C---:B--2---:R-:W-:Y:S01]  /*ebd0*/  FMUL.FTZ R4, R86.reuse, R80 ;  /* 0x0000005056047220 */ /* 0x044fe20000410000 */
        /* <DEDUP_REMOVED lines=9> */
[----:B------:R-:W2:Y:S01]  /*ec70*/  MUFU.EX2 R97, R97 ;  /* 0x0000006100617308 */ /* 0x000ea20000000800 */
        /* <DEDUP_REMOVED lines=13> */
[----:B------:R-:W-:Y:S01]  /*ed50*/  LDSM.16.MT88.4 R52, [R87+0x8000] ;  /* 0x008000005734783b */ /* 0x000fe20000004200 */
[C---:B------:R-:W-:Y:S03]  /*ed60*/  FMUL.FTZ R37, R86.reuse, R37 ;  /* 0x0000002556257220 */ /* 0x040fe60000410000 */
[----:B------:R-:W3:Y:S01]  /*ed70*/  MUFU.EX2 R99, R99 ;  /* 0x0000006300637308 */ /* 0x000ee20000000800 */
        /* <DEDUP_REMOVED lines=14> */
[----:B------:R-:W-:Y:S03]  /*ee60*/  FMUL.FTZ R50, R3, R50 ;  /* 0x0000003203327220 */ /* 0x000fe60000410000 */
[----:B------:R-:W2:Y:S01]  /*ee70*/  MUFU.EX2 R94, R94 ;  /* 0x0000005e005e7308 */ /* 0x000ea20000000800 */
[----:B---3--:R-:W-:Y:S01]  /*ee80*/  F2FP.F16.F32.PACK_AB R81, R99, R108 ;  /* 0x0000006c6351723e */ /* 0x008fe200000000ff */
[----:B------:R-:W-:Y:S01]  /*ee90*/  FMUL.FTZ R51, R3, R51 ;  /* 0x0000003303337220 */ /* 0x000fe20000410000 */
[----:B------:R-:W-:Y:S01]  /*eea0*/  LDSM.16.MT88.4 R76, [R87+0x6c00] ;  /* 0x006c0000574c783b */ /* 0x000fe20000004200 */
        /* <DEDUP_REMOVED lines=8> */
[-CC-:B------:R-:W-:Y:S01]  /*ef30*/  FFMA.FTZ R159, R159, R89.reuse, -R112.reuse ;  /* 0x000000599f9f7223 */ /* 0x180fe20000010870 */
[-CC-:B------:R-:W-:Y:S01]  /*ef40*/  FFMA.FTZ R92, R92, R89.reuse, -R112.reuse ;  /* 0x000000595c5c7223 */ /* 0x180fe20000010870 */
[-CC-:B------:R-:W-:Y:S01]  /*ef50*/  FFMA.FTZ R91, R91, R89.reuse, -R112.reuse ;  /* 0x000000595b5b7223 */ /* 0x180fe20000010870 */
[----:B------:R-:W-:Y:S03]  /*ef60*/  FFMA.FTZ R90, R90, R89, -R112 ;  /* 0x000000595a5a7223 */ /* 0x000fe60000010870 */
[----:B------:R-:W3:Y:S01]  /*ef70*/  MUFU.EX2 R93, R93 ;  /* 0x0000005d005d7308 */ /* 0x000ee20000000800 */
[----:B--2---:R-:W-:Y:S01]  /*ef80*/  F2FP.F16.F32.PACK_AB R82, R94, R95 ;  /* 0x0000005f5e52723e */ /* 0x004fe200000000ff */
[-CC-:B------:R-:W-:Y:S01]  /*ef90*/  FFMA.FTZ R162, R162, R89.reuse, -R110.reuse ;  /* 0x00000059a2a27223 */ /* 0x180fe2000001086e */
[-CC-:B------:R-:W-:Y:S01]  /*efa0*/  FFMA.FTZ R163, R163, R89.reuse, -R110.reuse ;  /* 0x00000059a3a37223 */ /* 0x180fe2000001086e */
[----:B------:R-:W-:Y:S01]  /*efb0*/  FFMA.FTZ R164, R164, R89, -R110 ;  /* 0x00000059a4a47223 */ /* 0x000fe2000001086e */
[----:B------:R-:W-:Y:S01]  /*efc0*/  FFMA.FTZ R105, R86, R143, R105 ;  /* 0x0000008f56697223 */ /* 0x000fe20000010069 */
[----:B------:R-:W-:Y:S04]  /*efd0*/  FFMA.FTZ R108, R3, R144, R108 ;  /* 0x00000090036c7223 */ /* 0x000fe8000001006c */
        /* <DEDUP_REMOVED lines=8> */
[----:B------:R-:W-:Y:S01]  /*f060*/  IADD3 R12, PT, PT, R87, 0x6000, RZ ;  /* 0x00006000570c7810 */ /* 0x000fe20007ffe0ff */
[----:B------:R-:W-:Y:S02]  /*f070*/  FMUL.FTZ R13, R86, R73 ;  /* 0x00000049560d7220 */ /* 0x000fe40000410000 */
[C---:B------:R-:W-:Y:S04]  /*f080*/  HMMA.16816.F32 R8, R80.reuse, R14, R8 ;  /* 0x0000000e5008723c */ /* 0x040fe80000001808 */
[----:B------:R-:W-:Y:S01]  /*f090*/  MUFU.EX2 R101, R101 ;  /* 0x0000006500657308 */ /* 0x000fe20000000800 */
[----:B------:R-:W-:Y:S01]  /*f0a0*/  @P0 IADD3 R96, PT, PT, R12, -0x20, RZ ;  /* 0xffffffe00c600810 */ /* 0x000fe20007ffe0ff */
[----:B------:R-:W-:Y:S01]  /*f0b0*/  FMUL.FTZ R12, R86, R72 ;  /* 0x00000048560c7220 */ /* 0x000fe20000410000 */
[C---:B------:R-:W-:Y:S01]  /*f0c0*/  FMUL.FTZ R14, R3.reuse, R74 ;  /* 0x0000004a030e7220 */ /* 0x040fe20000410000 */
[----:B------:R-:W-:Y:S01]  /*f0d0*/  FMUL.FTZ R15, R3, R75 ;  /* 0x0000004b030f7220 */ /* 0x000fe20000410000 */
[C---:B------:R-:W-:Y:S01]  /*f0e0*/  ISETP.GT.AND P0, PT, R142.reuse, RZ, PT ;  /* 0x000000ff8e00720c */ /* 0x040fe20003f04270 */
[----:B------:R-:W1:Y:S04]  /*f0f0*/  LDSM.16.MT88.4 R20, [R96] ;  /* 0x000000006014783b */ /* 0x000e680000004200 */
[----:B------:R-:W-:Y:S01]  /*f100*/  MUFU.EX2 R113, R113 ;  /* 0x0000007100717308 */ /* 0x000fe20000000800 */
[----:B------:R-:W-:Y:S03]  /*f110*/  IADD3 R142, PT, PT, R142, -0x1, RZ ;  /* 0xffffffff8e8e7810 */ /* 0x000fe60007ffe0ff */
[----:B------:R-:W2:Y:S06]  /*f120*/  LDSM.16.MT88.4 R60, [R96+0x1000] ;  /* 0x00100000603c783b */ /* 0x000eac0000004200 */
[----:B------:R-:W-:Y:S02]  /*f130*/  MUFU.EX2 R120, R120 ;  /* 0x0000007800787308 */ /* 0x000fe40000000800 */
[----:B------:R-:W-:Y:S08]  /*f140*/  LDSM.16.MT88.4 R68, [R96+0xc00] ;  /* 0x000c00006044783b */ /* 0x000ff00000004200 */
[----:B------:R-:W-:Y:S10]  /*f150*/  MUFU.EX2 R111, R111 ;  /* 0x0000006f006f7308 */ /* 0x000ff40000000800 */
[----:B------:R-:W-:Y:S10]  /*f160*/  MUFU.EX2 R114, R114 ;  /* 0x0000007200727308 */ /* 0x000ff40000000800 */
[----:B------:R-:W-:Y:S01]  /*f170*/  MUFU.EX2 R109, R109 ;  /* 0x0000006d006d7308 */ /* 0x000fe20000000800 */
[C---:B-1----:R-:W-:Y:S09]  /*f180*/  HMMA.16816.F32 R12, R80.reuse, R20, R12 ;  /* 0x00000014500c723c */ /* 0x042ff2000000180c */
[----:B------:R-:W-:Y:S01]  /*f190*/  MUFU.EX2 R107, R107 ;  /* 0x0000006b006b7308 */ /* 0x000fe20000000800 */
[C---:B------:R-:W-:Y:S01]  /*f1a0*/  FMUL.FTZ R20, R86.reuse, R64 ;  /* 0x0000004056147220 */ /* 0x040fe20000410000 */
[----:B------:R-:W-:Y:S01]  /*f1b0*/  FMUL.FTZ R21, R86, R65 ;  /* 0x0000004156157220 */ /* 0x000fe20000410000 */
[-CC-:B------:R-:W-:Y:S01]  /*f1c0*/  FFMA.FTZ R65, R161, R89.reuse, -R110.reuse ;  /* 0x00000059a1417223 */ /* 0x180fe2000001086e */
[----:B------:R-:W-:Y:S01]  /*f1d0*/  FFMA.FTZ R110, R165, R89, -R110 ;  /* 0x00000059a56e7223 */ /* 0x000fe2000001086e */
[----:B------:R-:W-:Y:S01]  /*f1e0*/  FADD.FTZ R64, R97, R105 ;  /* 0x0000006961407221 */ /* 0x000fe20000010000 */
[C---:B------:R-:W-:Y:S04]  /*f1f0*/  HMMA.16816.F32 R16, R80.reuse, R22, R16 ;  /* 0x000000165010723c */ /* 0x040fe80000001810 */
[----:B------:R-:W-:Y:S01]  /*f200*/  MUFU.EX2 R106, R106 ;  /* 0x0000006a006a7308 */ /* 0x000fe20000000800 */
[C---:B------:R-:W-:Y:S01]  /*f210*/  FMUL.FTZ R22, R3.reuse, R66 ;  /* 0x0000004203167220 */ /* 0x040fe20000410000 */
[----:B------:R-:W-:Y:S01]  /*f220*/  FMUL.FTZ R23, R3, R67 ;  /* 0x0000004303177220 */ /* 0x000fe20000410000 */
[----:B------:R-:W-:Y:S01]  /*f230*/  FADD.FTZ R95, R95, R64 ;  /* 0x000000405f5f7221 */ /* 0x000fe20000010000 */
[-CC-:B------:R-:W-:Y:S01]  /*f240*/  FFMA.FTZ R67, R155, R89.reuse, -R112.reuse ;  /* 0x000000599b437223 */ /* 0x180fe20000010870 */
[----:B------:R-:W-:Y:S05]  /*f250*/  FFMA.FTZ R112, R88, R89, -R112 ;  /* 0x0000005958707223 */ /* 0x000fea0000010870 */
[----:B------:R-:W-:Y:S01]  /*f260*/  MUFU.EX2 R88, R159 ;  /* 0x0000009f00587308 */ /* 0x000fe20000000800 */
[----:B------:R-:W-:Y:S01]  /*f270*/  FADD.FTZ R94, R94, R95 ;  /* 0x0000005f5e5e7221 */ /* 0x000fe20000010000 */
[C---:B------:R-:W-:Y:S03]  /*f280*/  HMMA.16816.F32 R20, R80.reuse, R28, R20 ;  /* 0x0000001c5014723c */ /* 0x040fe60000001814 */
[C---:B------:R-:W-:Y:S01]  /*f290*/  FMUL.FTZ R28, R86.reuse, R56 ;  /* 0x00000038561c7220 */ /* 0x040fe20000410000 */
[----:B------:R-:W-:Y:S04]  /*f2a0*/  FMUL.FTZ R29, R86, R57 ;  /* 0x00000039561d7220 */ /* 0x000fe80000410000 */
[----:B------:R-:W1:Y:S01]  /*f2b0*/  MUFU.EX2 R65, R65 ;  /* 0x0000004100417308 */ /* 0x000e620000000800 */
[C---:B------:R-:W-:Y:S03]  /*f2c0*/  HMMA.16816.F32 R24, R80.reuse, R30, R24 ;  /* 0x0000001e5018723c */ /* 0x040fe60000001818 */
[C---:B------:R-:W-:Y:S01]  /*f2d0*/  FMUL.FTZ R30, R3.reuse, R58 ;  /* 0x0000003a031e7220 */ /* 0x040fe20000410000 */
[----:B------:R-:W-:Y:S02]  /*f2e0*/  FMUL.FTZ R31, R3, R59 ;  /* 0x0000003b031f7220 */ /* 0x000fe40000410000 */
[----:B------:R-:W-:Y:S03]  /*f2f0*/  LDSM.16.MT88.4 R56, [R87+0x6400] ;  /* 0x006400005738783b */ /* 0x000fe60000004200 */
[----:B------:R-:W3:Y:S02]  /*f300*/  MUFU.EX2 R67, R67 ;  /* 0x0000004300437308 */ /* 0x000ee40000000800 */
[C---:B--2---:R-:W-:Y:S08]  /*f310*/  HMMA.16816.F32 R28, R80.reuse, R60, R28 ;  /* 0x0000003c501c723c */ /* 0x044ff0000000181c */
[----:B------:R-:W-:Y:S01]  /*f320*/  MUFU.EX2 R104, R104 ;  /* 0x0000006800687308 */ /* 0x000fe20000000800 */
[----:B-1----:R-:W-:Y:S01]  /*f330*/  FADD.FTZ R97, R65, R94 ;  /* 0x0000005e41617221 */ /* 0x002fe20000010000 */
[C---:B------:R-:W-:Y:S01]  /*f340*/  HMMA.16816.F32 R32, R80.reuse, R62, R32 ;  /* 0x0000003e5020723c */ /* 0x040fe20000001820 */
[----:B------:R-:W-:Y:S07]  /*f350*/  LDSM.16.MT88.4 R60, [R96+0x800] ;  /* 0x00080000603c783b */ /* 0x000fee0000004200 */
[----:B------:R-:W-:Y:S01]  /*f360*/  MUFU.EX2 R103, R103 ;  /* 0x0000006700677308 */ /* 0x000fe20000000800 */
[----:B---3--:R-:W-:Y:S01]  /*f370*/  FADD.FTZ R99, R67, R98 ;  /* 0x0000006243637221 */ /* 0x008fe20000010000 */
[C---:B------:R-:W-:Y:S03]  /*f380*/  HMMA.16816.F32 R36, R80.reuse, R52, R36 ;  /* 0x000000345024723c */ /* 0x040fe60000001824 */
[----:B------:R-:W-:Y:S05]  /*f390*/  FADD.FTZ R99, R102, R99 ;  /* 0x0000006366637221 */ /* 0x000fea0000010000 */
[----:B------:R-:W-:Y:S01]  /*f3a0*/  MUFU.EX2 R162, R162 ;  /* 0x000000a200a27308 */ /* 0x000fe20000000800 */
[C---:B------:R-:W-:Y:S01]  /*f3b0*/  HMMA.16816.F32 R40, R80.reuse, R54, R40 ;  /* 0x000000365028723c */ /* 0x040fe20000001828 */
[----:B------:R-:W1:Y:S08]  /*f3c0*/  LDSM.16.MT88.4 R52, [R96+0x2000] ;  /* 0x002000006034783b */ /* 0x000e700000004200 */
[----:B------:R-:W2:Y:S10]  /*f3d0*/  MUFU.EX2 R163, R163 ;  /* 0x000000a300a37308 */ /* 0x000eb40000000800 */
[----:B------:R-:W-:Y:S10]  /*f3e0*/  MUFU.EX2 R91, R91 ;  /* 0x0000005b005b7308 */ /* 0x000ff40000000800 */
[----:B------:R2:W3:Y:S10]  /*f3f0*/  MUFU.EX2 R86, R92 ;  /* 0x0000005c00567308 */ /* 0x0004f40000000800 */
[----:B------:R-:W-:Y:S10]  /*f400*/  MUFU.EX2 R164, R164 ;  /* 0x000000a400a47308 */ /* 0x000ff40000000800 */
[----:B------:R-:W4:Y:S01]  /*f410*/  MUFU.EX2 R143, R110 ;  /* 0x0000006e008f7308 */ /* 0x000f220000000800 */
[----:B--2---:R-:W-:Y:S02]  /*f420*/  F2FP.F16.F32.PACK_AB R92, R163, R162 ;  /* 0x000000a2a35c723e */ /* 0x004fe400000000ff */
[----:B---3--:R-:W-:Y:S01]  /*f430*/  F2FP.F16.F32.PACK_AB R93, R86, R91 ;  /* 0x0000005b565d723e */ /* 0x008fe200000000ff */
[C---:B-1----:R-:W-:Y:S03]  /*f440*/  HMMA.16816.F32 R44, R80.reuse, R52, R44 ;  /* 0x00000034502c723c */ /* 0x042fe6000000182c */
[----:B------:R-:W-:Y:S03]  /*f450*/  F2FP.F16.F32.PACK_AB R52, R100, R65 ;  /* 0x000000416434723e */ /* 0x000fe600000000ff */
[----:B------:R-:W-:Y:S01]  /*f460*/  MUFU.EX2 R90, R90 ;  /* 0x0000005a005a7308 */ /* 0x000fe20000000800 */
[----:B------:R-:W-:Y:S01]  /*f470*/  F2FP.F16.F32.PACK_AB R53, R102, R67 ;  /* 0x000000436635723e */ /* 0x000fe200000000ff */
[----:B------:R-:W-:Y:S01]  /*f480*/  FADD.FTZ R100, R100, R97 ;  /* 0x0000006164647221 */ /* 0x000fe20000010000 */
[----:B------:R-:W-:Y:S03]  /*f490*/  HMMA.16816.F32 R48, R80, R54, R48 ;  /* 0x000000365030723c */ /* 0x000fe60000001830 */
[----:B------:R-:W-:Y:S04]  /*f4a0*/  F2FP.F16.F32.PACK_AB R54, R106, R101 ;  /* 0x000000656a36723e */ /* 0x000fe800000000ff */
[----:B------:R-:W1:Y:S01]  /*f4b0*/  MUFU.EX2 R3, R112 ;  /* 0x0000007000037308 */ /* 0x000e620000000800 */
[----:B------:R-:W-:Y:S01]  /*f4c0*/  F2FP.F16.F32.PACK_AB R55, R103, R104 ;  /* 0x000000686737723e */ /* 0x000fe200000000ff */
[----:B------:R-:W-:Y:S01]  /*f4d0*/  FADD.FTZ R104, R104, R99 ;  /* 0x0000006368687221 */ /* 0x000fe20000010000 */
[----:B----4-:R-:W-:Y:S03]  /*f4e0*/  F2FP.F16.F32.PACK_AB R94, R143, R164 ;  /* 0x000000a48f5e723e */ /* 0x010fe600000000ff */
[----:B------:R-:W-:Y:S02]  /*f4f0*/  FADD.FTZ R103, R103, R104 ;  /* 0x0000006867677221 */ /* 0x000fe40000010000 */
[C---:B------:R-:W-:Y:S08]  /*f500*/  HMMA.16816.F32 R4, R52.reuse, R56, R4 ;  /* 0x000000383404723c */ /* 0x040ff00000001804 */
[C---:B------:R-:W-:Y:S01]  /*f510*/  HMMA.16816.F32 R8, R52.reuse, R58, R8 ;  /* 0x0000003a3408723c */ /* 0x040fe20000001808 */
[----:B------:R-:W2:Y:S02]  /*f520*/  LDSM.16.MT88.4 R56, [R96+0x400] ;  /* 0x000400006038783b */ /* 0x000ea40000004200 */
[----:B-1----:R-:W-:Y:S05]  /*f530*/  F2FP.F16.F32.PACK_AB R95, R3, R90 ;  /* 0x0000005a035f723e */ /* 0x002fea00000000ff */
        /* <DEDUP_REMOVED lines=32> */
[C---:B------:R-:W-:Y:S08]  /*f740*/  HMMA.16816.F32 R40, R52.reuse, R58, R40 ;  /* 0x0000003a3428723c */ /* 0x040ff00000001828 */
[C---:B--2---:R-:W-:Y:S08]  /*f750*/  HMMA.16816.F32 R44, R52.reuse, R60, R44 ;  /* 0x0000003c342c723c */ /* 0x044ff0000000182c */
[----:B------:R-:W-:Y:S01]  /*f760*/  HMMA.16816.F32 R48, R52, R62, R48 ;  /* 0x0000003e3430723c */ /* 0x000fe20000001830 */
[----:B------:R-:W1:Y:S07]  /*f770*/  LDSM.16.MT88.4 R60, [R87+0x7c00] ;  /* 0x007c0000573c783b */ /* 0x000e6e0000004200 */
[C---:B------:R-:W-:Y:S01]  /*f780*/  HMMA.16816.F32 R80, R92.reuse, R76, R4 ;  /* 0x0000004c5c50723c */ /* 0x040fe20000001804 */
[----:B------:R-:W2:Y:S07]  /*f790*/  LDSM.16.MT88.4 R52, [R96+0x1c00] ;  /* 0x001c00006034783b */ /* 0x000eae0000004200 */
[C---:B------:R-:W-:Y:S01]  /*f7a0*/  HMMA.16816.F32 R76, R92.reuse, R78, R8 ;  /* 0x0000004e5c4c723c */ /* 0x040fe20000001808 */
[----:B------:R3:W4:Y:S07]  /*f7b0*/  LDSM.16.MT88.4 R4, [R87+0x8c00] ;  /* 0x008c00005704783b */ /* 0x00072e0000004200 */
[C---:B------:R-:W-:Y:S01]  /*f7c0*/  HMMA.16816.F32 R72, R92.reuse, R68, R12 ;  /* 0x000000445c48723c */ /* 0x040fe2000000180c */
[----:B------:R-:W5:Y:S02]  /*f7d0*/  LDSM.16.MT88.4 R8, [R96+0x2c00] ;  /* 0x002c00006008783b */ /* 0x000f640000004200 */
[----:B------:R-:W-:Y:S04]  /*f7e0*/  FADD.FTZ R13, R101, R100 ;  /* 0x00000064650d7221 */ /* 0x000fe80000010000 */
[----:B------:R-:W-:Y:S01]  /*f7f0*/  FADD.FTZ R13, R106, R13 ;  /* 0x0000000d6a0d7221 */ /* 0x000fe20000010000 */
[C---:B------:R-:W-:Y:S03]  /*f800*/  HMMA.16816.F32 R68, R92.reuse, R70, R16 ;  /* 0x000000465c44723c */ /* 0x040fe60000001810 */
[----:B------:R-:W-:Y:S04]  /*f810*/  FADD.FTZ R146, R146, R13 ;  /* 0x0000000d92927221 */ /* 0x000fe80000010000 */
[----:B------:R-:W-:Y:S01]  /*f820*/  FADD.FTZ R113, R113, R146 ;  /* 0x0000009271717221 */ /* 0x000fe20000010000 */
[----:B---3--:R-:W-:Y:S01]  /*f830*/  MOV R87, R2 ;  /* 0x0000000200577202 */ /* 0x008fe20000000f00 */
[C---:B-1----:R-:W-:Y:S03]  /*f840*/  HMMA.16816.F32 R64, R92.reuse, R60, R20 ;  /* 0x0000003c5c40723c */ /* 0x042fe60000001814 */
[----:B------:R-:W-:Y:S04]  /*f850*/  FADD.FTZ R114, R114, R113 ;  /* 0x0000007172727221 */ /* 0x000fe80000010000 */
[----:B------:R-:W-:Y:S01]  /*f860*/  FADD.FTZ R109, R109, R114 ;  /* 0x000000726d6d7221 */ /* 0x000fe20000010000 */
[C---:B------:R-:W-:Y:S03]  /*f870*/  HMMA.16816.F32 R60, R92.reuse, R62, R24 ;  /* 0x0000003e5c3c723c */ /* 0x040fe60000001818 */
[----:B------:R-:W-:Y:S04]  /*f880*/  FADD.FTZ R162, R162, R109 ;  /* 0x0000006da2a27221 */ /* 0x000fe80000010000 */
[----:B------:R-:W-:Y:S01]  /*f890*/  FADD.FTZ R163, R163, R162 ;  /* 0x000000a2a3a37221 */ /* 0x000fe20000010000 */
[C---:B--2---:R-:W-:Y:S03]  /*f8a0*/  HMMA.16816.F32 R56, R92.reuse, R52, R28 ;  /* 0x000000345c38723c */ /* 0x044fe6000000181c */
[----:B------:R-:W-:Y:S04]  /*f8b0*/  FADD.FTZ R164, R164, R163 ;  /* 0x000000a3a4a47221 */ /* 0x000fe80000010000 */
[----:B------:R-:W-:Y:S01]  /*f8c0*/  FADD.FTZ R143, R143, R164 ;  /* 0x000000a48f8f7221 */ /* 0x000fe20000010000 */
[C---:B------:R-:W-:Y:S08]  /*f8d0*/  HMMA.16816.F32 R52, R92.reuse, R54, R32 ;  /* 0x000000365c34723c */ /* 0x040ff00000001820 */
[C---:B----4-:R-:W-:Y:S03]  /*f8e0*/  HMMA.16816.F32 R36, R92.reuse, R4, R36 ;  /* 0x000000045c24723c */ /* 0x050fe60000001824 */
        /* <DEDUP_REMOVED lines=8> */
[----:B------:R-:W-:Y:S03]  /*f970*/  HMMA.16816.F32 R48, R92, R10, R48 ;  /* 0x0000000a5c30723c */ /* 0x000fe60000001830 */
[----:B------:R-:W-:Y:S04]  /*f980*/  FADD.FTZ R90, R90, R5 ;  /* 0x000000055a5a7221 */ /* 0x000fe80000010000 */
[----:B------:R-:W-:Y:S01]  /*f990*/  FADD.FTZ R144, R3, R90 ;  /* 0x0000005a03907221 */ /* 0x000fe20000010000 */
[----:B------:R-:W-:Y:S01]  /*f9a0*/  MOV R3, R0 ;  /* 0x0000000000037202 */ /* 0x000fe20000000f00 */
[----:B------:R-:W-:Y:S11]  /*f9b0*/  @P0 BRA `(.L_x_7322) ;  /* 0xffffffd400080947 */ /* 0x000ff6000383ffff */
.L_x_7315:
        /* <DEDUP_REMOVED lines=10> */
.L_x_7334:
        /* <DEDUP_REMOVED lines=150> */
.L_x_7325:
[----:B------:R-:W-:Y:S05]  /*103c0*/  BSYNC.RECONVERGENT B0 ;  /* 0x0000000000007941 */ /* 0x000fea0003800200 */
.L_x_7324:
        /* <DEDUP_REMOVED lines=28> */
.L_x_7327:
[----:B------:R-:W-:Y:S05]  /*10590*/  BSYNC.RECONVERGENT B0 ;  /* 0x0000000000007941 */ /* 0x000fea0003800200 */
.L_x_7326:
        /* <DEDUP_REMOVED lines=35> */
.L_x_7329:
[----:B------:R-:W-:Y:S05]  /*107d0*/  BSYNC.RECONVERGENT B0 ;  /* 0x0000000000007941 */ /* 0x000fea0003800200 */
.L_x_7328:
[----:B------:R-:W-:-:S04]  /*107e0*/  MOV R129, 0x0 ;  /* 0x0000000000817802 */ /* 0x000fc80000000f00 */
[----:B-12345:R-:W-:Y:S05]  /*107f0*/  @P1 RET.REL.NODEC R128 `(_ZN5flash24flash_fwd_splitkv_kernelI23Flash_fwd_kernel_traitsILi96ELi64ELi64ELi4ELb0ELb0EN7cutlass6half_tE19Flash_kernel_traitsILi96ELi64ELi64ELi4ES3_EELb0ELb0ELb0ELb0ELb0ELb1ELb0ELb1EEEvNS_16Flash_fwd_paramsE) ;  /* 0xfffffef880001950 */ /* 0x03efea0003c3ffff */
        /* <DEDUP_REMOVED lines=14> */
[----:B-1----:R-:W-:Y:S05]  /*108e0*/  @P0 RET.REL.NODEC R128 `(_ZN5flash24flash_fwd_splitkv_kernelI23Flash_fwd_kernel_traitsILi96ELi64ELi64ELi4ELb0ELb0EN7cutlass6half_tE19Flash_kernel_traitsILi96ELi64ELi64ELi4ES3_EELb0ELb0ELb0ELb0ELb0ELb1ELb0ELb1EEEvNS_16Flash_fwd_paramsE) ;  /* 0xfffffef480c40950 */ /* 0x002fea0003c3ffff */
[----:B------:R-:W-:Y:S01]  /*108f0*/  MOV R129, 0x0 ;  /* 0x0000000000817802 */ /* 0x000fe20000000f00 */
[----:B------:R1:W-:Y:S03]  /*10900*/  ST.E.128 desc[UR4][R2.64+0x80], R12 ;  /* 0x0000800c02007985 */ /* 0x0003e6000c101d04 */
[----:B-1----:R-:W-:Y:S05]  /*10910*/  RET.REL.NODEC R128 `(_ZN5flash24flash_fwd_splitkv_kernelI23Flash_fwd_kernel_traitsILi96ELi64ELi64ELi4ELb0ELb0EN7cutlass6half_tE19Flash_kernel_traitsILi96ELi64ELi64ELi4ES3_EELb0ELb0ELb0ELb0ELb0ELb1ELb0ELb1EEEvNS_16Flash_fwd_paramsE) ;  /* 0xfffffef480b87950 */ /* 0x002fea0003c3ffff */
.L_x_7323:
[----:B------:R-:W-:Y:S01]  /*10920*/  MOV R4, 0x2 ;  /* 0x0000000200047802 */ /* 0x000fe20000000f00 */
[----:B------:R-:W-:Y:S01]  /*10930*/  IMAD.MOV.U32 R3, RZ, RZ, 0x1f ;  /* 0x0000001fff037424 */ /* 0x000fe200078e00ff */
[----:B------:R-:W-:-:S07]  /*10940*/  MOV R5, 0xffffffff ;  /* 0xffffffff00057802 */ /* 0x000fce0000000f00 */
[----:B-1---5:R-:W-:Y:S05]  /*10950*/  WARPSYNC.COLLECTIVE R5, `(.L_x_7330) ;  /* 0x0000000005087348 */ /* 0x022fea0003c00000 */
[----:B------:R2:W3:Y:S02]  /*10960*/  SHFL.BFLY P0, R11, R143, R4, R3 ;  /* 0x0c0000048f0b7389 */ /* 0x0004e40000000003 */
[----:B-123-5:R-:W-:Y:S05]  /*10970*/  ENDCOLLECTIVE ;  /* 0x000000000000791b */ /* 0x02efea0003800000 */
.L_x_7330:
[----:B------:R-:W-:Y:S02]  /*10980*/  IMAD.MOV.U32 R6, RZ, RZ, R11 ;  /* 0x000000ffff067224 */ /* 0x000fe400078e000b */
[----:B------:R-:W-:Y:S02]  /*10990*/  IMAD.MOV.U32 R4, RZ, RZ, 0x1 ;  /* 0x00000001ff047424 */ /* 0x000fe400078e00ff */
[----:B------:R-:W-:-:S05]  /*109a0*/  FADD.FTZ R9, R6, R143 ;  /* 0x0000008f06097221 */ /* 0x000fca0000010000 */
[----:B------:R-:W-:-:S07]  /*109b0*/  MOV R143, R9 ;  /* 0x00000009008f7202 */ /* 0x000fce0000000f00 */
[----:B------:R-:W-:Y:S05]  /*109c0*/  WARPSYNC.COLLECTIVE R5, `(.L_x_7331) ;  /* 0x0000000005087348 */ /* 0x000fea0003c00000 */
[----:B------:R1:W2:Y:S02]  /*109d0*/  SHFL.BFLY P0, R11, R143, R4, R3 ;  /* 0x0c0000048f0b7389 */ /* 0x0002a40000000003 */
[----:B-12---:R-:W-:Y:S05]  /*109e0*/  ENDCOLLECTIVE ;  /* 0x000000000000791b */ /* 0x006fea0003800000 */
.L_x_7331:
[----:B------:R-:W-:Y:S01]  /*109f0*/  MOV R143, R144 ;  /* 0x00000090008f7202 */ /* 0x000fe20000000f00 */
[----:B------:R-:W-:Y:S01]  /*10a00*/  IMAD.MOV.U32 R4, RZ, RZ, 0x2 ;  /* 0x00000002ff047424 */ /* 0x000fe200078e00ff */
[----:B------:R-:W-:-:S07]  /*10a10*/  MOV R6, R11 ;  /* 0x0000000b00067202 */ /* 0x000fce0000000f00 */
[----:B------:R-:W-:Y:S05]  /*10a20*/  WARPSYNC.COLLECTIVE R5, `(.L_x_7332) ;  /* 0x0000000005087348 */ /* 0x000fea0003c00000 */
[----:B------:R1:W2:Y:S02]  /*10a30*/  SHFL.BFLY P0, R11, R143, R4, R3 ;  /* 0x0c0000048f0b7389 */ /* 0x0002a40000000003 */
[----:B-12---:R-:W-:Y:S05]  /*10a40*/  ENDCOLLECTIVE ;  /* 0x000000000000791b */ /* 0x006fea0003800000 */
.L_x_7332:
[----:B------:R-:W-:Y:S01]  /*10a50*/  FADD.FTZ R6, R9, R6 ;  /* 0x0000000609067221 */ /* 0x000fe20000010000 */
[----:B------:R-:W-:Y:S01]  /*10a60*/  FADD.FTZ R8, R11, R144 ;  /* 0x000000900b087221 */ /* 0x000fe20000010000 */
[----:B------:R-:W-:-:S04]  /*10a70*/  MOV R4, 0x1 ;  /* 0x0000000100047802 */ /* 0x000fc80000000f00 */
[----:B------:R-:W-:-:S07]  /*10a80*/  MOV R143, R8 ;  /* 0x00000008008f7202 */ /* 0x000fce0000000f00 */
[----:B------:R-:W-:Y:S05]  /*10a90*/  WARPSYNC.COLLECTIVE R5, `(.L_x_7333) ;  /* 0x0000000005087348 */ /* 0x000fea0003c00000 */
[----:B------:R1:W2:Y:S02]  /*10aa0*/  SHFL.BFLY P0, R11, R143, R4, R3 ;  /* 0x0c0000048f0b7389 */ /* 0x0002a40000000003 */
[----:B-12---:R-:W-:Y:S05]  /*10ab0*/  ENDCOLLECTIVE ;  /* 0x000000000000791b */ /* 0x006fea0003800000 */
.L_x_7333:
[----:B------:R-:W-:Y:S05]  /*10ac0*/  BRA `(.L_x_7334) ;  /* 0xffffffec00e47947 */ /* 0x000fea000383ffff */
.L_x_7335:
        /* <DEDUP_REMOVED lines=11> */
.L_x_11697:


//--------------------- .text._ZN5flash24flash_fwd_splitkv_kernelI23Flash_fwd_kernel_traitsILi96ELi64ELi64ELi4ELb0ELb0EN7cutlass6half_tE19Flash_kernel_traitsILi96ELi64ELi64ELi4ES3_EELb0ELb0ELb0ELb0ELb0ELb0ELb1ELb0EEEvNS_16Flash_fwd_paramsE --------------------------
	.section	.text._ZN5flash24flash_fwd_splitkv_kernelI23Flash_fwd_kernel_traitsILi96ELi64ELi64ELi4ELb0ELb0EN7cutlass6half_tE19Flash_kernel_traitsILi96ELi64ELi64ELi4ES3_EELb0ELb0ELb0ELb0ELb0ELb0ELb1ELb0EEEvNS_16Flash_fwd_paramsE,"ax",@progbits
	.align	128
        .global         _ZN5flash24flash_fwd_splitkv_kernelI23Flash_fwd_kernel_traitsILi96ELi64ELi64ELi4ELb0ELb0EN7cutlass6half_tE19Flash_kernel_traitsILi96ELi64ELi64ELi4ES3_EELb0ELb0ELb0ELb0ELb0ELb0ELb1ELb0EEEvNS_16Flash_fwd_paramsE
        .type           _ZN5flash24flash_fwd_splitkv_kernelI23Flash_fwd_kernel_traitsILi96ELi64ELi64ELi4ELb0ELb0EN7cutlass6half_tE19Flash_kernel_traitsILi96ELi64ELi64ELi4ES3_EELb0ELb0ELb0ELb0ELb0ELb0ELb1ELb0EEEvNS_16Flash_fwd_paramsE,@function
        .size           _ZN5flash24flash_fwd_splitkv_kernelI23Flash_fwd_kernel_traitsILi96ELi64ELi64ELi4ELb0ELb0EN7cutlass6half_tE19Flash_kernel_traitsILi96ELi64ELi64ELi4ES3_EELb0ELb0ELb0ELb0ELb0ELb0ELb1ELb0EEEvNS_16Flash_fwd_paramsE,(.L_x_11698 - _ZN5flash24flash_fwd_splitkv_kernelI23Flash_fwd_kernel_traitsILi96ELi64ELi64ELi4ELb0ELb0EN7cutlass6half_tE19Flash_kernel_traitsILi96ELi64ELi64ELi4ES3_EELb0ELb0ELb0ELb0ELb0ELb0ELb1ELb0EEEvNS_16Flash_fwd_paramsE)
        .other          _ZN5flash24flash_fwd_splitkv_kernelI23Flash_fwd_kernel_traitsILi96ELi64ELi64ELi4ELb0ELb0EN7cutlass6half_tE19Flash_kernel_traitsILi96ELi64ELi64ELi4ES3_EELb0ELb0ELb0ELb0ELb0ELb0ELb1ELb0EEEvNS_16Flash_fwd_paramsE,@"STO_CUDA_ENTRY STV_DEFAULT"
_ZN5flash24flash_fwd_splitkv_kernelI23Flash_fwd_kernel_traitsILi96ELi64ELi64ELi4ELb0ELb0EN7cutlass6half_tE19Flash_kernel_traitsILi96ELi64ELi64ELi4ES3_EELb0ELb0ELb0ELb0ELb0ELb0ELb1ELb0EEEvNS_16Flash_fwd_paramsE:
.text._ZN5flash24flash_fwd_splitkv_kernelI23Flash_fwd_kernel_traitsILi96ELi64ELi64ELi4ELb0ELb0EN7cutlass6half_tE19Flash_kernel_traitsILi96ELi64ELi64ELi4ES3_EELb0ELb0ELb0ELb0ELb0ELb0ELb1ELb0EEEvNS_16Flash_fwd_paramsE:
        /* <DEDUP_REMOVED lines=23> */
[----:B------:R-:W-:Y:S02]  /*0170*/  ISETP.GE.U32.AND P1, PT, R0, R4, PT ;  /* 0x000000040000720c */ /* 0x000fe40003f26070 */
[----:B------:R-:W3:Y:S11]  /*0180*/  LDC R0, c[0x0][0x374] ;  /* 0x0000dd00ff007b82 */ /* 0x000ef60000000800 */
[----:B------:R-:W-:-:S02]  /*0190*/  @P1 IADD3 R156, PT, PT, R156, 0x1, RZ ;  /* 0x000000019c9c1810 */ /* 0x000fc40007ffe0ff */
[----:B------:R-:W-:-:S04]  /*01a0*/  @!P0 LOP3.LUT R156, RZ, R4, RZ, 0x33, !PT ;  /* 0x00000004ff9c8212 */ /* 0x000fc800078e33ff */
[----:B------:R-:W-:-:S05]  /*01b0*/  IADD3 R155, PT, PT, -R156, RZ, RZ ;  /* 0x000000ff9c9b7210 */ /* 0x000fca0007ffe1ff */
[----:B-12-4-:R-:W-:Y:S02]  /*01c0*/  IMAD R155, R4, R155, UR4 ;  /* 0x00000004049b7e24 */ /* 0x016fe4000f8e029b */
[----:B---3--:R-:W-:Y:S05]  /*01d0*/  CALL.REL.NOINC `($_ZN5flash24flash_fwd_splitkv_kernelI23Flash_fwd_kernel_traitsILi96ELi64ELi64ELi4ELb0ELb0EN7cutlass6half_tE19Flash_kernel_traitsILi96ELi64ELi64ELi4ES3_EELb0ELb0ELb0ELb0ELb0ELb0ELb1ELb0EEEvNS_16Flash_fwd_paramsE$_ZN5flash30compute_attn_1rowblock_splitkvI23Flash_fwd_kernel_traitsILi96ELi64ELi64ELi4ELb0ELb0EN7cutlass6half_tE19Flash_kernel_traitsILi96ELi64ELi64ELi4ES3_EELb0ELb0ELb0ELb0ELb0ELb0ELb1ELb0ENS_16Flash_fwd_paramsEEEvRKT8_iiiii) ;  /* 0x0000000000087944 */ /* 0x008fea0003c00000 */
[----:B------:R-:W-:Y:S05]  /*01e0*/  BSYNC.RECONVERGENT B2 ;  /* 0x0000000000027941 */ /* 0x000fea0003800200 */
.L_x_7336:
[----:B------:R-:W-:Y:S05]  /*01f0*/  EXIT ;  /* 0x000000000000794d */ /* 0x000fea0003800000 */
        .type           $_ZN5flash24flash_fwd_splitkv_kernelI23Flash_fwd_kernel_traitsILi96ELi64ELi64ELi4ELb0ELb0EN7cutlass6half_tE19Flash_kernel_traitsILi96ELi64ELi64ELi4ES3_EELb0ELb0ELb0ELb0ELb0ELb0ELb1ELb0EEEvNS_16Flash_fwd_paramsE$_ZN5flash30compute_attn_1rowblock_splitkvI23Flash_fwd_kernel_traitsILi96ELi64ELi64ELi4ELb0ELb0EN7cutlass6half_tE19Flash_kernel_traitsILi96ELi64ELi64ELi4ES3_EELb0ELb0ELb0ELb0ELb0ELb0ELb1ELb0ENS_16Flash_fwd_paramsEEEvRKT8_iiiii,@function
        .size           $_ZN5flash24flash_fwd_splitkv_kernelI23Flash_fwd_kernel_traitsILi96ELi64ELi64ELi4ELb0ELb0EN7cutlass6half_tE19Flash_kernel_traitsILi96ELi64ELi64ELi4ES3_EELb0ELb0ELb0ELb0ELb0ELb0ELb1ELb0EEEvNS_16Flash_fwd_paramsE$_ZN5flash30compute_attn_1rowblock_splitkvI23Flash_fwd_kernel_traitsILi96ELi64ELi64ELi4ELb0ELb0EN7cutlass6half_tE19Flash_kernel_traitsILi96ELi64ELi64ELi4ES3_EELb0ELb0ELb0ELb0ELb0ELb0ELb1ELb0ENS_16Flash_fwd_paramsEEEvRKT8_iiiii,(.L_x_11698 - $_ZN5flash24flash_fwd_splitkv_kernelI23Flash_fwd_kernel_traitsILi96ELi64ELi64ELi4ELb0ELb0EN7cutlass6half_tE19Flash_kernel_traitsILi96ELi64ELi64ELi4ES3_EELb0ELb0ELb0ELb0ELb0ELb0ELb1ELb0EEEvNS_16Flash_fwd_paramsE$_ZN5flash30compute_attn_1rowblock_splitkvI23Flash_fwd_kernel_traitsILi96ELi64ELi64ELi4ELb0ELb0EN7cutlass6half_tE19Flash_kernel_traitsILi96ELi64ELi64ELi4ES3_EELb0ELb0ELb0ELb0ELb0ELb0ELb1ELb0ENS_16Flash_fwd_paramsEEEvRKT8_iiiii)
$_ZN5flash24flash_fwd_splitkv_kernelI23Flash_fwd_kernel_traitsILi96ELi64ELi64ELi4ELb0ELb0EN7cutlass6half_tE19Flash_kernel_traitsILi96ELi64ELi64ELi4ES3_EELb0ELb0ELb0ELb0ELb0ELb0ELb1ELb0EEEvNS_16Flash_fwd_paramsE$_ZN5flash30compute_attn_1rowblock_splitkvI23Flash_fwd_kernel_traitsILi96ELi64ELi64ELi4ELb0ELb0EN7cutlass6half_tE19Flash_kernel_traitsILi96ELi64ELi64ELi4ES3_EELb0ELb0ELb0ELb0ELb0ELb0ELb1ELb0ENS_16Flash_fwd_paramsEEEvRKT8_iiiii:
[----:B------:R-:W1:Y:S02]  /*0200*/  LDCU.64 UR4, c[0x0][0x358] ;  /* 0x00006b00ff0477ac */ /* 0x000e640008000a00 */
[----:B-1----:R-:W2:Y:S04]  /*0210*/  LD.E.64 R8, desc[UR4][R2.64+0xf0] ;  /* 0x0000f00402087980 */ /* 0x002ea8000c101b00 */
[----:B------:R-:W3:Y:S04]  /*0220*/  LD.E.64 R6, desc[UR4][R2.64+0xe0] ;  /* 0x0000e00402067980 */ /* 0x000ee8000c101b00 */
[----:B------:R-:W4:Y:S01]  /*0230*/  LD.E.64 R14, desc[UR4][R2.64+0xe8] ;  /* 0x0000e804020e7980 */ /* 0x000f22000c101b00 */
[----:B------:R-:W-:-:S03]  /*0240*/  IMAD.SHL.U32 R5, R156, 0x4, RZ ;  /* 0x000000049c057824 */ /* 0x000fc600078e00ff */
[----:B------:R-:W4:Y:S01]  /*0250*/  LD.E.64 R10, desc[UR4][R2.64+0xf8] ;  /* 0x0000f804020a7980 */ /* 0x000f22000c101b00 */
[----:B--2---:R-:W-:-:S04]  /*0260*/  ISETP.NE.U32.AND P1, PT, R8, RZ, PT ;  /* 0x000000ff0800720c */ /* 0x004fc80003f25070 */
[----:B------:R-:W-:Y:S02]  /*0270*/  ISETP.NE.AND.EX P1, PT, R9, RZ, PT, P1 ;  /* 0x000000ff0900720c */ /* 0x000fe40003f25310 */
[C---:B---3--:R-:W-:Y:S02]  /*0280*/  ISETP.NE.U32.AND P2, PT, R6.reuse, RZ, PT ;  /* 0x000000ff0600720c */ /* 0x048fe40003f45070 */
[----:B------:R-:W-:Y:S02]  /*0290*/  ISETP.NE.U32.AND P4, PT, R6, RZ, PT ;  /* 0x000000ff0600720c */ /* 0x000fe40003f85070 */
[----:B----4-:R-:W-:Y:S02]  /*02a0*/  ISETP.NE.U32.AND P3, PT, R14, RZ, PT ;  /* 0x000000ff0e00720c */ /* 0x010fe40003f65070 */
[C---:B------:R-:W-:Y:S02]  /*02b0*/  ISETP.NE.AND.EX P2, PT, R7.reuse, RZ, PT, P2 ;  /* 0x000000ff0700720c */ /* 0x040fe40003f45320 */
[----:B------:R-:W-:-:S02]  /*02c0*/  ISETP.NE.AND.EX P4, PT, R7, RZ, PT, P4 ;  /* 0x000000ff0700720c */ /* 0x000fc40003f85340 */
[----:B------:R-:W-:Y:S02]  /*02d0*/  ISETP.NE.AND.EX P3, PT, R15, RZ, PT, P3 ;  /* 0x000000ff0f00720c */ /* 0x000fe40003f65330 */
[----:B------:R-:W-:Y:S01]  /*02e0*/  @P1 IADD3 R16, P0, PT, R8, R5, RZ ;  /* 0x0000000508101210 */ /* 0x000fe20007f1e0ff */
[----:B------:R-:W-:Y:S02]  /*02f0*/  IMAD.MOV.U32 R8, RZ, RZ, -0x1 ;  /* 0xffffffffff087424 */ /* 0x000fe400078e00ff */
[----:B------:R-:W-:-:S05]  /*0300*/  IMAD.WIDE.U32 R6, R156, 0x4, R6 ;  /* 0x000000049c067825 */ /* 0x000fca00078e0006 */
[----:B------:R1:W5:Y:S04]  /*0310*/  @P2 LD.E R8, desc[UR4][R6.64] ;  /* 0x0000000406082980 */ /* 0x000368000c101900 */
[----:B------:R1:W5:Y:S04]  /*0320*/  @!P4 LD.E R18, desc[UR4][R2.64+0xb4] ;  /* 0x0000b4040212c980 */ /* 0x000368000c101900 */
[----:B------:R1:W5:Y:S04]  /*0330*/  @!P3 LD.E R92, desc[UR4][R2.64+0xb8] ;  /* 0x0000b804025cb980 */ /* 0x000368000c101900 */
        /* <DEDUP_REMOVED lines=14> */
[----:B-1----:R-:W2:Y:S02]  /*0420*/  LD.E.U8 R7, desc[UR4][R2.64+0x1b2] ;  /* 0x0001b20402077980 */ /* 0x002ea4000c101100 */
[----:B--2---:R-:W-:-:S13]  /*0430*/  ISETP.NE.AND P1, PT, R7, RZ, PT ;  /* 0x000000ff0700720c */ /* 0x004fda0003f25270 */
[----:B------:R-:W-:Y:S05]  /*0440*/  @!P1 BRA `(.L_x_7338) ;  /* 0x0000000000049947 */ /* 0x000fea0003800000 */
[----:B------:R2:W5:Y:S02]  /*0450*/  LD.E R13, desc[UR4][R14.64] ;  /* 0x000000040e0d7980 */ /* 0x000564000c101900 */
.L_x_7338:
[----:B------:R-:W-:Y:S05]  /*0460*/  BSYNC.RECONVERGENT B0 ;  /* 0x0000000000007941 */ /* 0x000fea0003800200 */
.L_x_7337:
[----:B------:R-:W-:Y:S04]  /*0470*/  BSSY.RECONVERGENT B0, `(.L_x_7339) ;  /* 0x0000007000007945 */ /* 0x000fe80003800200 */
[----:B------:R-:W-:Y:S05]  /*0480*/  @!P3 BRA `(.L_x_7340) ;  /* 0x000000000014b947 */ /* 0x000fea0003800000 */
[----:B-1----:R-:W3:Y:S02]  /*0490*/  LD.E.U8 R7, desc[UR4][R2.64+0x1b2] ;  /* 0x0001b20402077980 */ /* 0x002ee4000c101100 */
[----:B---3--:R-:W-:-:S13]  /*04a0*/  ISETP.NE.AND P1, PT, R7, RZ, PT ;  /* 0x000000ff0700720c */ /* 0x008fda0003f25270 */
[----:B-----5:R-:W3:Y:S02]  /*04b0*/  @P1 LD.E R92, desc[UR4][R14.64+0x4] ;  /* 0x000004040e5c1980 */ /* 0x020ee4000c101900 */
[----:B---3--:R-:W-:-:S06]  /*04c0*/  @P1 IADD3 R92, PT, PT, R92, -R13, RZ ;  /* 0x8000000d5c5c1210 */ /* 0x008fcc0007ffe0ff */
[----:B------:R3:W5:Y:S02]  /*04d0*/  @!P1 LD.E R92, desc[UR4][R14.64] ;  /* 0x000000040e5c9980 */ /* 0x000764000c101900 */
.L_x_7340:
[----:B------:R-:W-:Y:S05]  /*04e0*/  BSYNC.RECONVERGENT B0 ;  /* 0x0000000000007941 */ /* 0x000fea0003800200 */
.L_x_7339:
        /* <DEDUP_REMOVED lines=8> */
.L_x_7342:
[----:B-1----:R-:W4:Y:S01]  /*0570*/  LD.E.64 R6, desc[UR4][R2.64+0x108] ;  /* 0x0001080402067980 */ /* 0x002f22000c101b00 */
[----:B------:R-:W-:Y:S01]  /*0580*/  BSSY.RECONVERGENT B0, `(.L_x_7344) ;  /* 0x0000006000007945 */ /* 0x000fe20003800200 */
[----:B----4-:R-:W-:Y:S01]  /*0590*/  ISETP.NE.U32.AND P0, PT, R6, RZ, PT ;  /* 0x000000ff0600720c */ /* 0x010fe20003f05070 */
[----:B------:R-:W-:-:S03]  /*05a0*/  IMAD.MOV.U32 R6, RZ, RZ, RZ ;  /* 0x000000ffff067224 */ /* 0x000fc600078e00ff */
[----:B------:R-:W-:-:S13]  /*05b0*/  ISETP.NE.AND.EX P0, PT, R7, RZ, PT, P0 ;  /* 0x000000ff0700720c */ /* 0x000fda0003f05300 */
[----:B------:R-:W-:Y:S05]  /*05c0*/  @!P0 BRA `(.L_x_7345) ;  /* 0x0000000000048947 */ /* 0x000fea0003800000 */
[----:B------:R1:W5:Y:S02]  /*05d0*/  LD.E R6, desc[UR4][R2.64+0xbc] ;  /* 0x0000bc0402067980 */ /* 0x000364000c101900 */
.L_x_7345:
[----:B------:R-:W-:Y:S05]  /*05e0*/  BSYNC.RECONVERGENT B0 ;  /* 0x0000000000007941 */ /* 0x000fea0003800200 */
.L_x_7344:
[----:B-----5:R-:W-:Y:S02]  /*05f0*/  IADD3 R92, PT, PT, R6, R92, -R12 ;  /* 0x0000005c065c7210 */ /* 0x020fe40007ffe80c */
.L_x_7343:
[----:B------:R-:W-:Y:S05]  /*0600*/  BSYNC.RECONVERGENT B1 ;  /* 0x0000000000017941 */ /* 0x000fea0003800200 */
.L_x_7341:
[----:B------:R-:W-:Y:S01]  /*0610*/  IMAD.SHL.U32 R139, R149, 0x40, RZ ;  /* 0x00000040958b7824 */ /* 0x000fe200078e00ff */
[----:B-1----:R-:W-:Y:S01]  /*0620*/  MOV R6, R148 ;  /* 0x0000009400067202 */ /* 0x002fe20000000f00 */
[----:B------:R-:W-:-:S03]  /*0630*/  IMAD.MOV.U32 R7, RZ, RZ, 0x0 ;  /* 0x00000000ff077424 */ /* 0x000fc600078e00ff */
[----:B------:R-:W-:-:S13]  /*0640*/  ISETP.GT.AND P0, PT, R18, R139, PT ;  /* 0x0000008b1200720c */ /* 0x000fda0003f04270 */
[----:B--23--:R-:W-:Y:S05]  /*0650*/  @!P0 RET.REL.NODEC R6 `(_ZN5flash24flash_fwd_splitkv_kernelI23Flash_fwd_kernel_traitsILi96ELi64ELi64ELi4ELb0ELb0EN7cutlass6half_tE19Flash_kernel_traitsILi96ELi64ELi64ELi4ES3_EELb0ELb0ELb0ELb0ELb0ELb0ELb1ELb0EEEvNS_16Flash_fwd_paramsE) ;  /* 0xfffffff806688950 */ /* 0x00cfea0003c3ffff */
        /* <DEDUP_REMOVED lines=29> */
[----:B------:R-:W-:-:S11]  /*0830*/  SHF.R.S32.HI R6, RZ, 0x1f, R7 ;  /* 0x0000001fff067819 */ /* 0x000fd60000011407 */
[----:B------:R-:W-:-:S04]  /*0840*/  @P2 VIADD R9, R9, 0x1 ;  /* 0x0000000109092836 */ /* 0x000fc80000000000 */
[----:B------:R-:W-:Y:S01]  /*0850*/  @!P0 IMAD.MOV R9, RZ, RZ, -R9 ;  /* 0x000000ffff098224 */ /* 0x000fe200078e0a09 */
[----:B------:R-:W-:Y:S02]  /*0860*/  @!P1 LOP3.LUT R9, RZ, R0, RZ, 0x33, !PT ;  /* 0x00000000ff099212 */ /* 0x000fe400078e33ff */
[----:B------:R-:W-:-:S03]  /*0870*/  LEA.HI R0, R6, R7, RZ, 0x6 ;  /* 0x0000000706007211 */ /* 0x000fc600078f30ff */
[----:B------:R-:W-:Y:S01]  /*0880*/  IMAD R144, R9, UR8, RZ ;  /* 0x0000000809907c24 */ /* 0x000fe2000f8e02ff */
[----:B------:R-:W-:-:S04]  /*0890*/  SHF.R.S32.HI R0, RZ, 0x6, R0 ;  /* 0x00000006ff007819 */ /* 0x000fc80000011400 */
[----:B------:R-:W-:-:S04]  /*08a0*/  VIADDMNMX R0, R144, R9, R0, PT ;  /* 0x0000000990007246 */ /* 0x000fc80003800100 */
[----:B------:R-:W-:-:S13]  /*08b0*/  ISETP.GE.AND P0, PT, R144, R0, PT ;  /* 0x000000009000720c */ /* 0x000fda0003f06270 */
[----:B-1----:R-:W-:Y:S05]  /*08c0*/  @!P0 BRA `(.L_x_7346) ;  /* 0x0000000400a08947 */ /* 0x002fea0003800000 */
[----:B------:R-:W2:Y:S04]  /*08d0*/  LD.E.64 R4, desc[UR4][R2.64+0xb0] ;  /* 0x0000b00402047980 */ /* 0x000ea8000c101b00 */
[----:B------:R-:W3:Y:S04]  /*08e0*/  LD.E R7, desc[UR4][R2.64+0x60] ;  /* 0x0000600402077980 */ /* 0x000ee8000c101900 */
[----:B------:R-:W4:Y:S04]  /*08f0*/  LD.E R6, desc[UR4][R2.64+0xcc] ;  /* 0x0000cc0402067980 */ /* 0x000f28000c101900 */
[----:B------:R1:W5:Y:S04]  /*0900*/  LD.E.64 R8, desc[UR4][R2.64+0xa8] ;  /* 0x0000a80402087980 */ /* 0x000368000c101b00 */
[----:B------:R1:W5:Y:S04]  /*0910*/  LD.E R0, desc[UR4][R2.64+0xc0] ;  /* 0x0000c00402007980 */ /* 0x000368000c101900 */
[----:B------:R-:W5:Y:S01]  /*0920*/  LD.E.64 R2, desc[UR4][R2.64+0x78] ;  /* 0x0000780402027980 */ /* 0x000f62000c101b00 */
[----:B------:R-:W-:Y:S01]  /*0930*/  IMAD.IADD R18, R18, 0x1, -R139 ;  /* 0x0000000112127824 */ /* 0x000fe200078e0a8b */
        /* <DEDUP_REMOVED lines=28> */
.L_x_7348:
[----:B------:R-:W-:Y:S05]  /*0b00*/  BSYNC.RECONVERGENT B0 ;  /* 0x0000000000007941 */ /* 0x000fea0003800200 */
.L_x_7347:
        /* <DEDUP_REMOVED lines=16> */
.L_x_7350:
[----:B------:R-:W-:Y:S05]  /*0c10*/  BSYNC.RECONVERGENT B0 ;  /* 0x0000000000007941 */ /* 0x000fea0003800200 */
.L_x_7349:
        /* <DEDUP_REMOVED lines=15> */
.L_x_7352:
[----:B------:R-:W-:Y:S05]  /*0d10*/  BSYNC.RECONVERGENT B0 ;  /* 0x0000000000007941 */ /* 0x000fea0003800200 */
.L_x_7351:
[----:B------:R-:W-:Y:S01]  /*0d20*/  BSSY.RECONVERGENT B0, `(.L_x_7353) ;  /* 0x000000f000007945 */ /* 0x000fe20003800200 */
[----:B------:R-:W-:-:S03]  /*0d30*/  ISETP.GE.OR P5, PT, R133, R18, P6 ;  /* 0x000000128500720c */ /* 0x000fc600037a6670 */
[----:B------:R-:W-:Y:S10]  /*0d40*/  @P0 BRA `(.L_x_7354) ;  /* 0x0000000000300947 */ /* 0x000ff40003800000 */
[-C--:B-----5:R-:W-:Y:S02]  /*0d50*/  ISETP.GE.AND P3, PT, R4, R0.reuse, PT ;  /* 0x000000000400720c */ /* 0x0a0fe40003f66270 */
[-C--:B------:R-:W-:Y:S02]  /*0d60*/  ISETP.GE.AND P2, PT, R13, R0.reuse, PT ;  /* 0x000000000d00720c */ /* 0x080fe40003f46270 */
[----:B------:R-:W-:-:S09]  /*0d70*/  ISETP.GE.AND P1, PT, R12, R0, PT ;  /* 0x000000000c00720c */ /* 0x000fd20003f26270 */
[----:B-123--:R-:W-:-:S04]  /*0d80*/  @!P3 LEA R14, P0, R7, R2, 0x2 ;  /* 0x00000002070eb211 */ /* 0x00efc800078010ff */
        /* <DEDUP_REMOVED lines=8> */
.L_x_7354:
[----:B------:R-:W-:Y:S05]  /*0e10*/  BSYNC.RECONVERGENT B0 ;  /* 0x0000000000007941 */ /* 0x000fea0003800200 */
.L_x_7353:
[----:B------:R-:W-:Y:S01]  /*0e20*/  IADD3 R133, P0, PT, R5, R133, RZ ;  /* 0x0000008505857210 */ /* 0x000fe20007f1e0ff */
[----:B------:R-:W-:Y:S01]  /*0e30*/  @!P4 IMAD.MOV.U32 R4, RZ, RZ, -0x800000 ;  /* 0xff800000ff04c424 */ /* 0x000fe200078e00ff */
[----:B------:R-:W-:Y:S02]  /*0e40*/  ISETP.GE.OR P1, PT, R11, R18, P6 ;  /* 0x000000120b00720c */ /* 0x000fe40003726670 */
[----:B------:R-:W-:Y:S02]  /*0e50*/  LEA.HI.X.SX32 R5, R5, RZ, 0x1, P0 ;  /* 0x000000ff05057211 */ /* 0x000fe400000f0eff */
[C---:B----45:R-:W-:Y:S02]  /*0e60*/  LEA R2, P0, R133.reuse, R8, 0x2 ;  /* 0x0000000885027211 */ /* 0x070fe400078010ff */
[----:B------:R-:W-:Y:S02]  /*0e70*/  ISETP.GE.OR P6, PT, R10, R18, P6 ;  /* 0x000000120a00720c */ /* 0x000fe400037c6670 */
[----:B------:R-:W-:Y:S01]  /*0e80*/  LEA.HI.X R3, R133, R9, R5, 0x2, P0 ;  /* 0x0000000985037211 */ /* 0x000fe200000f1405 */
[----:B------:R-:W-:-:S04]  /*0e90*/  @!P5 IMAD.MOV.U32 R5, RZ, RZ, -0x800000 ;  /* 0xff800000ff05d424 */ /* 0x000fc800078e00ff */
[----:B------:R-:W-:Y:S01]  /*0ea0*/  @!P1 IMAD.MOV.U32 R0, RZ, RZ, -0x800000 ;  /* 0xff800000ff009424 */ /* 0x000fe200078e00ff */
[----:B------:R4:W-:Y:S04]  /*0eb0*/  @!P5 ST.E desc[UR4][R2.64], R5 ;  /* 0x000000050200d985 */ /* 0x0009e8000c101904 */
[----:B------:R1:W-:Y:S04]  /*0ec0*/  @!P4 ST.E desc[UR4][R2.64+0x40], R4 ;  /* 0x000040040200c985 */ /* 0x0003e8000c101904 */
[----:B------:R2:W-:Y:S01]  /*0ed0*/  @!P1 ST.E desc[UR4][R2.64+0x80], R0 ;  /* 0x0000800002009985 */ /* 0x0005e2000c101904 */
[----:B----4-:R-:W-:-:S02]  /*0ee0*/  IMAD.MOV.U32 R5, RZ, RZ, 0x0 ;  /* 0x00000000ff057424 */ /* 0x010fc400078e00ff */
[----:B-1----:R-:W-:-:S04]  /*0ef0*/  IMAD.MOV.U32 R4, RZ, RZ, R148 ;  /* 0x000000ffff047224 */ /* 0x002fc800078e0094 */
[----:B--23--:R-:W-:Y:S05]  /*0f00*/  @P6 RET.REL.NODEC R4 `(_ZN5flash24flash_fwd_splitkv_kernelI23Flash_fwd_kernel_traitsILi96ELi64ELi64ELi4ELb0ELb0EN7cutlass6half_tE19Flash_kernel_traitsILi96ELi64ELi64ELi4ES3_EELb0ELb0ELb0ELb0ELb0ELb0ELb1ELb0EEEvNS_16Flash_fwd_paramsE) ;  /* 0xfffffff0043c6950 */ /* 0x00cfea0003c3ffff */
[----:B------:R-:W-:Y:S02]  /*0f10*/  MOV R0, 0xff800000 ;  /* 0xff80000000007802 */ /* 0x000fe40000000f00 */
[----:B------:R-:W-:-:S03]  /*0f20*/  MOV R149, 0x0 ;  /* 0x0000000000957802 */ /* 0x000fc60000000f00 */
[----:B------:R1:W-:Y:S02]  /*0f30*/  ST.E desc[UR4][R2.64+0xc0], R0 ;  /* 0x0000c00002007985 */ /* 0x0003e4000c101904 */
[----:B-1----:R-:W-:Y:S05]  /*0f40*/  RET.REL.NODEC R148 `(_ZN5flash24flash_fwd_splitkv_kernelI23Flash_fwd_kernel_traitsILi96ELi64ELi64ELi4ELb0ELb0EN7cutlass6half_tE19Flash_kernel_traitsILi96ELi64ELi64ELi4ES3_EELb0ELb0ELb0ELb0ELb0ELb0ELb1ELb0EEEvNS_16Flash_fwd_paramsE) ;  /* 0xfffffff0942c7950 */ /* 0x002fea0003c3ffff */
.L_x_7346:
        /* <DEDUP_REMOVED lines=12> */
[----:B-----5:R-:W1:Y:S04]  /*1010*/  LD.E R11, desc[UR4][R2.64+0x170] ;  /* 0x00017004020b7980 */ /* 0x020e68000c101900 */
[----:B------:R-:W2:Y:S04]  /*1020*/  LD.E.64 R12, desc[UR4][R2.64+0x168] ;  /* 0x00016804020c7980 */ /* 0x000ea8000c101b00 */
[----:B------:R-:W3:Y:S01]  /*1030*/  LD.E R16, desc[UR4][R2.64+0x68] ;  /* 0x0000680402107980 */ /* 0x000ee2000c101900 */
[----:B------:R-:W-:-:S03]  /*1040*/  LEA R17, R0, 0xffffffc0, 0x6 ;  /* 0xffffffc000117811 */ /* 0x000fc600078e30ff */
[----:B------:R-:W4:Y:S01]  /*1050*/  LD.E.64 R20, desc[UR4][R2.64+0x20] ;  /* 0x0000200402147980 */ /* 0x000f22000c101b00 */
[----:B------:R-:W-:-:S03]  /*1060*/  IABS R5, R17 ;  /* 0x0000001100057213 */ /* 0x000fc60000000000 */
        /* <DEDUP_REMOVED lines=11> */
[----:B------:R-:W-:-:S04]  /*1120*/  IMAD R7, R7, R6, RZ ;  /* 0x0000000607077224 */ /* 0x000fc800078e02ff */
[----:B------:R-:W-:Y:S02]  /*1130*/  IMAD.HI.U32 R7, R15, R7, R14 ;  /* 0x000000070f077227 */ /* 0x000fe400078e000e */
[----:B------:R-:W4:Y:S02]  /*1140*/  LD.E.64 R14, desc[UR4][R2.64+0x50] ;  /* 0x00005004020e7980 */ /* 0x000f24000c101b00 */
        /* <DEDUP_REMOVED lines=19> */
[----:B------:R-:W2:Y:S01]  /*1280*/  LD.E.64 R12, desc[UR4][R2.64+0x28] ;  /* 0x00002804020c7980 */ /* 0x000ea2000c101b00 */
[----:B------:R-:W-:Y:S01]  /*1290*/  MOV R4, R159 ;  /* 0x0000009f00047202 */ /* 0x000fe20000000f00 */
[----:B------:R-:W-:-:S04]  /*12a0*/  IMAD.MOV.U32 R5, RZ, RZ, R158 ;  /* 0x000000ffff057224 */ /* 0x000fc800078e009e */
[----:B------:R-:W-:-:S06]  /*12b0*/  IMAD.WIDE R4, R10, 0x4, R4 ;  /* 0x000000040a047825 */ /* 0x000fcc00078e0204 */
[----:B------:R1:W2:Y:S01]  /*12c0*/  LD.E R4, desc[UR4][R4.64] ;  /* 0x0000000404047980 */ /* 0x0002a2000c101900 */
[----:B---3--:R-:W-:-:S04]  /*12d0*/  IABS R9, R16 ;  /* 0x0000001000097213 */ /* 0x008fc80000000000 */
[----:B-1----:R-:W1:Y:S08]  /*12e0*/  I2F.RP R5, R9 ;  /* 0x0000000900057306 */ /* 0x002e700000209400 */
[----:B-1----:R-:W1:Y:S02]  /*12f0*/  MUFU.RCP R5, R5 ;  /* 0x0000000500057308 */ /* 0x002e640000001000 */
[----:B-1----:R-:W-:-:S06]  /*1300*/  IADD3 R5, PT, PT, R5, 0xffffffe, RZ ;  /* 0x0ffffffe05057810 */ /* 0x002fcc0007ffe0ff */
        /* <DEDUP_REMOVED lines=22> */
[----:B----4-:R-:W-:-:S03]  /*1470*/  IMAD R5, R143, R17, RZ ;  /* 0x000000118f057224 */ /* 0x010fc600078e02ff */
[----:B------:R-:W-:Y:S01]  /*1480*/  @!P0 IADD3 R9, PT, PT, -R9, RZ, RZ ;  /* 0x000000ff09098210 */ /* 0x000fe20007ffe1ff */
[----:B------:R-:W-:Y:S01]  /*1490*/  IMAD R5, R142, R19, R5 ;  /* 0x000000138e057224 */ /* 0x000fe200078e0205 */
[----:B------:R-:W-:Y:S02]  /*14a0*/  @!P1 LOP3.LUT R9, RZ, R16, RZ, 0x33, !PT ;  /* 0x00000010ff099212 */ /* 0x000fe400078e33ff */
[----:B--2---:R-:W-:Y:S01]  /*14b0*/  SHF.R.S32.HI R6, RZ, 0x1f, R4 ;  /* 0x0000001fff067819 */ /* 0x004fe20000011404 */
        /* <DEDUP_REMOVED lines=18> */
.L_x_7356:
        /* <DEDUP_REMOVED lines=10> */
[----:B-1----:R-:W-:Y:S02]  /*1680*/  @!P2 SHF.R.S32.HI R7, RZ, 0x1f, R12 ;  /* 0x0000001fff07a819 */ /* 0x002fe4000001140c */
[----:B------:R-:W-:-:S04]  /*1690*/  LEA R17, R0, 0xffffffc0, 0x6 ;  /* 0xffffffc000117811 */ /* 0x000fc800078e30ff */
[----:B------:R-:W-:Y:S02]  /*16a0*/  SHF.R.S32.HI R19, RZ, 0x1f, R17 ;  /* 0x0000001fff137819 */ /* 0x000fe40000011411 */
        /* <DEDUP_REMOVED lines=14> */
[-C--:B---3--:R-:W-:Y:S02]  /*1790*/  @!P2 IMAD R4, R143, R12.reuse, RZ ;  /* 0x0000000c8f04a224 */ /* 0x088fe400078e02ff */
[----:B------:R-:W-:-:S04]  /*17a0*/  @!P2 IMAD.WIDE.U32 R24, R142, R12, RZ ;  /* 0x0000000c8e18a225 */ /* 0x000fc800078e00ff */
[----:B------:R-:W-:Y:S01]  /*17b0*/  @!P2 IMAD R4, R7, R142, R4 ;  /* 0x0000008e0704a224 */ /* 0x000fe200078e0204 */
[----:B------:R-:W-:Y:S01]  /*17c0*/  @P2 IADD3 R9, PT, PT, R12, R13, RZ ;  /* 0x0000000d0c092210 */ /* 0x000fe20007ffe0ff */
[----:B----45:R-:W-:Y:S02]  /*17d0*/  @!P2 IMAD R7, R23, R11, RZ ;  /* 0x0000000b1707a224 */ /* 0x030fe400078e02ff */
[----:B------:R-:W-:Y:S01]  /*17e0*/  @!P2 IMAD.IADD R25, R25, 0x1, R4 ;  /* 0x000000011919a824 */ /* 0x000fe200078e0204 */
[----:B------:R-:W-:Y:S02]  /*17f0*/  @!P2 SHF.R.S32.HI R4, RZ, 0x1f, R11 ;  /* 0x0000001fff04a819 */ /* 0x000fe4000001140b */
[----:B------:R-:W-:Y:S01]  /*1800*/  @!P1 IADD3 R6, PT, PT, R6, -R5, RZ ;  /* 0x8000000506069210 */ /* 0x000fe20007ffe0ff */
[----:B------:R-:W-:-:S03]  /*1810*/  @!P2 IMAD.WIDE.U32 R24, R22, R11, R24 ;  /* 0x0000000b1618a225 */ /* 0x000fc600078e0018 */
[----:B------:R-:W-:Y:S01]  /*1820*/  ISETP.GE.U32.AND P4, PT, R6, R5, PT ;  /* 0x000000050600720c */ /* 0x000fe20003f86070 */
[----:B------:R-:W-:Y:S01]  /*1830*/  @!P2 IMAD R7, R22, R4, R7 ;  /* 0x000000041607a224 */ /* 0x000fe200078e0207 */
[----:B------:R-:W-:Y:S01]  /*1840*/  LOP3.LUT R5, R155, R16, RZ, 0x3c, !PT ;  /* 0x000000109b057212 */ /* 0x000fe200078e3cff */
[-C--:B------:R-:W-:Y:S02]  /*1850*/  @P2 IMAD R4, R143, R9.reuse, RZ ;  /* 0x000000098f042224 */ /* 0x080fe400078e02ff */
[----:B------:R-:W-:Y:S01]  /*1860*/  @P2 IMAD.WIDE.U32 R22, R142, R9, RZ ;  /* 0x000000098e162225 */ /* 0x000fe200078e00ff */
[----:B------:R-:W-:Y:S02]  /*1870*/  ISETP.GE.AND P0, PT, R5, RZ, PT ;  /* 0x000000ff0500720c */ /* 0x000fe40003f06270 */
[----:B------:R-:W-:Y:S01]  /*1880*/  @!P2 MOV R9, R24 ;  /* 0x000000180009a202 */ /* 0x000fe20000000f00 */
[----:B------:R-:W-:Y:S01]  /*1890*/  @!P2 IMAD.IADD R7, R25, 0x1, R7 ;  /* 0x000000011907a824 */ /* 0x000fe200078e0207 */
[----:B------:R-:W-:Y:S01]  /*18a0*/  ISETP.NE.AND P3, PT, R16, RZ, PT ;  /* 0x000000ff1000720c */ /* 0x000fe20003f65270 */
[----:B------:R-:W-:Y:S01]  /*18b0*/  @P2 IMAD.MOV.U32 R9, RZ, RZ, R22 ;  /* 0x000000ffff092224 */ /* 0x000fe200078e0016 */
[----:B------:R-:W-:Y:S01]  /*18c0*/  @P2 IADD3 R7, PT, PT, R23, R4, RZ ;  /* 0x0000000417072210 */ /* 0x000fe20007ffe0ff */
[----:B------:R-:W-:Y:S01]  /*18d0*/  @!P2 IMAD R5, R141, R12, RZ ;  /* 0x0000000c8d05a224 */ /* 0x000fe200078e02ff */
[----:B------:R-:W-:-:S02]  /*18e0*/  @!P2 SHF.R.S32.HI R4, RZ, 0x1f, R12 ;  /* 0x0000001fff04a819 */ /* 0x000fc4000001140c */
[----:B------:R-:W-:Y:S01]  /*18f0*/  @!P1 IADD3 R10, PT, PT, R10, 0x1, RZ ;  /* 0x000000010a0a9810 */ /* 0x000fe20007ffe0ff */
[----:B------:R-:W-:Y:S01]  /*1900*/  IMAD R6, R143, R17, RZ ;  /* 0x000000118f067224 */ /* 0x000fe200078e02ff */
[----:B------:R-:W-:Y:S01]  /*1910*/  MOV R22, R9 ;  /* 0x0000000900167202 */ /* 0x000fe20000000f00 */
[----:B------:R-:W-:Y:S01]  /*1920*/  IMAD.MOV.U32 R23, RZ, RZ, R7 ;  /* 0x000000ffff177224 */ /* 0x000fe200078e0007 */
[----:B------:R-:W-:Y:S01]  /*1930*/  @P4 IADD3 R10, PT, PT, R10, 0x1, RZ ;  /* 0x000000010a0a4810 */ /* 0x000fe20007ffe0ff */
[----:B------:R-:W-:Y:S02]  /*1940*/  @!P2 IMAD R4, R4, R140, R5 ;  /* 0x0000008c0404a224 */ /* 0x000fe400078e0205 */
        /* <DEDUP_REMOVED lines=8> */
[----:B------:R-:W-:Y:S02]  /*19d0*/  @P2 IADD3 R12, PT, PT, R12, R13, RZ ;  /* 0x0000000d0c0c2210 */ /* 0x000fe40007ffe0ff */
        /* <DEDUP_REMOVED lines=15> */
.L_x_7357:
[----:B------:R-:W-:Y:S05]  /*1ad0*/  BSYNC.RECONVERGENT B0 ;  /* 0x0000000000007941 */ /* 0x000fea0003800200 */
.L_x_7355:
        /* <DEDUP_REMOVED lines=28> */
[----:B------:R-:W-:-:S07]  /*1ca0*/  ISETP.GE.AND P0, PT, R10, RZ, PT ;  /* 0x000000ff0a00720c */ /* 0x000fce0003f06270 */
[----:B------:R-:W-:Y:S02]  /*1cb0*/  @P2 VIADD R24, R24, 0x1 ;  /* 0x0000000118182836 */ /* 0x000fe40000000000 */
[----:B-----5:R-:W-:-:S03]  /*1cc0*/  IMAD R19, R19, R140, RZ ;  /* 0x0000008c13137224 */ /* 0x020fc600078e02ff */
[----:B------:R-:W-:Y:S01]  /*1cd0*/  MOV R10, R24 ;  /* 0x00000018000a7202 */ /* 0x000fe20000000f00 */
[----:B------:R-:W-:Y:S02]  /*1ce0*/  IMAD.SHL.U32 R154, R133, 0x8, RZ ;  /* 0x00000008859a7824 */ /* 0x000fe400078e00ff */
[C---:B------:R-:W-:Y:S02]  /*1cf0*/  IMAD R19, R17.reuse, R141, R19 ;  /* 0x0000008d11137224 */ /* 0x040fe400078e0213 */
[----:B------:R-:W-:Y:S01]  /*1d00*/  @!P0 IMAD.MOV R10, RZ, RZ, -R10 ;  /* 0x000000ffff0a8224 */ /* 0x000fe200078e0a0a */
[----:B------:R-:W-:Y:S01]  /*1d10*/  @!P1 LOP3.LUT R10, RZ, R16, RZ, 0x33, !PT ;  /* 0x00000010ff0a9212 */ /* 0x000fe200078e33ff */
[----:B------:R-:W-:Y:S01]  /*1d20*/  IMAD.WIDE.U32 R22, R17, R140, RZ ;  /* 0x0000008c11167225 */ /* 0x000fe200078e00ff */
[----:B------:R-:W-:Y:S02]  /*1d30*/  LOP3.LUT R91, R154, 0x18, RZ, 0xc0, !PT ;  /* 0x000000189a5b7812 */ /* 0x000fe400078ec0ff */
[----:B------:R-:W-:Y:S01]  /*1d40*/  SHF.R.S32.HI R17, RZ, 0x1f, R10 ;  /* 0x0000001fff117819 */ /* 0x000fe2000001140a */
[----:B------:R-:W-:Y:S01]  /*1d50*/  IMAD R16, R31, R10, RZ ;  /* 0x0000000a1f107224 */ /* 0x000fe200078e02ff */
[----:B------:R-:W-:-:S02]  /*1d60*/  IADD3 R19, PT, PT, R23, R19, RZ ;  /* 0x0000001317137210 */ /* 0x000fc40007ffe0ff */
[----:B------:R-:W-:Y:S01]  /*1d70*/  IADD3 R11, P1, P0, R22, R11, R91 ;  /* 0x0000000b160b7210 */ /* 0x000fe2000783e05b */
[----:B------:R-:W-:-:S04]  /*1d80*/  IMAD.WIDE.U32 R22, R30, R10, RZ ;  /* 0x0000000a1e167225 */ /* 0x000fc800078e00ff */
[----:B------:R-:W-:Y:S01]  /*1d90*/  IMAD R16, R17, R30, R16 ;  /* 0x0000001e11107224 */ /* 0x000fe200078e0210 */
[----:B------:R-:W-:Y:S01]  /*1da0*/  IADD3.X R9, PT, PT, R19, R9, RZ, P1, P0 ;  /* 0x0000000913097210 */ /* 0x000fe20000fe04ff */
[----:B------:R-:W-:Y:S01]  /*1db0*/  IMAD.IADD R139, R18, 0x1, -R139 ;  /* 0x00000001128b7824 */ /* 0x000fe200078e0a8b */
[----:B------:R-:W-:Y:S01]  /*1dc0*/  IADD3 R18, P0, PT, R11, R22, RZ ;  /* 0x000000160b127210 */ /* 0x000fe20007f1e0ff */
[----:B------:R-:W-:Y:S01]  /*1dd0*/  IMAD.IADD R16, R23, 0x1, R16 ;  /* 0x0000000117107824 */ /* 0x000fe200078e0210 */
[----:B------:R-:W1:Y:S01]  /*1de0*/  S2UR UR6, SR_CgaCtaId ;  /* 0x00000000000679c3 */ /* 0x000e620000008800 */
[----:B------:R-:W-:Y:S02]  /*1df0*/  LOP3.LUT R153, R154, 0xc0, RZ, 0xc0, !PT ;  /* 0x000000c09a997812 */ /* 0x000fe400078ec0ff */
[----:B------:R-:W-:Y:S02]  /*1e00*/  IMAD.X R19, R9, 0x1, R16, P0 ;  /* 0x0000000109137824 */ /* 0x000fe400000e0610 */
[----:B------:R-:W-:-:S02]  /*1e10*/  LOP3.LUT R153, R153, 0x18, R133, 0xf8, !PT ;  /* 0x0000001899997812 */ /* 0x000fc400078ef885 */
[----:B------:R-:W-:Y:S02]  /*1e20*/  IADD3 R22, P0, PT, R91, R7, RZ ;  /* 0x000000075b167210 */ /* 0x000fe40007f1e0ff */
[----:B------:R-:W-:Y:S02]  /*1e30*/  LOP3.LUT R10, R154, 0x1f20, RZ, 0xc0, !PT ;  /* 0x00001f209a0a7812 */ /* 0x000fe400078ec0ff */
[----:B------:R-:W-:Y:S02]  /*1e40*/  LOP3.LUT R90, R153, R91, RZ, 0x3c, !PT ;  /* 0x0000005b995a7212 */ /* 0x000fe400078e3cff */
[----:B------:R-:W-:Y:S02]  /*1e50*/  IADD3.X R23, PT, PT, RZ, R6, RZ, P0, !PT ;  /* 0x00000006ff177210 */ /* 0x000fe400007fe4ff */
[----:B------:R-:W-:Y:S02]  /*1e60*/  LOP3.LUT R90, R10, R90, RZ, 0xfc, !PT ;  /* 0x0000005a0a5a7212 */ /* 0x000fe400078efcff */
[----:B------:R-:W-:Y:S01]  /*1e70*/  SHF.R.U32.HI R10, RZ, 0x2, R133 ;  /* 0x00000002ff0a7819 */ /* 0x000fe20000011685 */
[----:B------:R-:W-:Y:S01]  /*1e80*/  UMOV UR7, 0x400 ;  /* 0x0000040000077882 */ /* 0x000fe20000000000 */
[----:B------:R-:W-:-:S03]  /*1e90*/  SHF.R.S32.HI R7, RZ, 0x1f, R155 ;  /* 0x0000001fff077819 */ /* 0x000fc6000001149b */
[C---:B------:R-:W-:Y:S01]  /*1ea0*/  IMAD.WIDE.U32 R18, R10.reuse, R140, R18 ;  /* 0x0000008c0a127225 */ /* 0x040fe200078e0012 */
[----:B-1----:R-:W-:Y:S01]  /*1eb0*/  ULEA UR6, UR6, UR7, 0x18 ;  /* 0x0000000706067291 */ /* 0x002fe2000f8ec0ff */
[----:B------:R-:W-:Y:S02]  /*1ec0*/  LOP3.LUT R159, R159, R158, RZ, 0x3c, !PT ;  /* 0x0000009e9f9f7212 */ /* 0x000fe400078e3cff */
[----:B------:R-:W-:Y:S02]  /*1ed0*/  IMAD R145, R143, R10, RZ ;  /* 0x0000000a8f917224 */ /* 0x000fe400078e02ff */
[----:B------:R-:W-:Y:S01]  /*1ee0*/  IMAD.WIDE.U32 R22, R10, R142, R22 ;  /* 0x0000008e0a167225 */ /* 0x000fe200078e0016 */
[----:B------:R-:W-:Y:S01]  /*1ef0*/  LOP3.LUT R158, R159, R158, RZ, 0x3c, !PT ;  /* 0x0000009e9f9e7212 */ /* 0x000fe200078e3cff */
[----:B------:R-:W-:Y:S02]  /*1f00*/  BSSY.RECONVERGENT B0, `(.L_x_7358) ;  /* 0x000003e000007945 */ /* 0x000fe40003800200 */
[----:B------:R-:W-:-:S02]  /*1f10*/  IMAD.IADD R145, R23, 0x1, R145 ;  /* 0x0000000117917824 */ /* 0x000fc400078e0291 */
[----:B------:R-:W-:Y:S01]  /*1f20*/  IMAD.U32 R136, RZ, RZ, UR6 ;  /* 0x00000006ff887e24 */ /* 0x000fe2000f8e00ff */
[C---:B------:R-:W-:Y:S02]  /*1f30*/  SHF.L.U64.HI R143, R142.reuse, 0x5, R143 ;  /* 0x000000058e8f7819 */ /* 0x040fe4000001028f */
[----:B------:R-:W-:Y:S02]  /*1f40*/  SHF.L.U32 R142, R142, 0x5, RZ ;  /* 0x000000058e8e7819 */ /* 0x000fe400000006ff */
[C---:B------:R-:W-:Y:S02]  /*1f50*/  LOP3.LUT R86, R91.reuse, 0x20, RZ, 0xfc, !PT ;  /* 0x000000205b567812 */ /* 0x040fe400078efcff */
[----:B------:R-:W-:Y:S02]  /*1f60*/  LOP3.LUT R85, R91, 0x40, RZ, 0xfc, !PT ;  /* 0x000000405b557812 */ /* 0x000fe400078efcff */
[----:B------:R-:W-:Y:S02]  /*1f70*/  LEA R90, R90, R136, 0x1 ;  /* 0x000000885a5a7211 */ /* 0x000fe400078e08ff */
[----:B------:R-:W-:Y:S01]  /*1f80*/  LOP3.LUT R159, R159, R158, RZ, 0x3c, !PT ;  /* 0x0000009e9f9f7212 */ /* 0x000fe200078e3cff */
[----:B--2---:R-:W-:-:S04]  /*1f90*/  @P3 IMAD.WIDE.U32 R16, R14, R8, RZ ;  /* 0x000000080e103225 */ /* 0x004fc800078e00ff */
[----:B------:R-:W-:Y:S02]  /*1fa0*/  @P3 IMAD R9, R15, R8, RZ ;  /* 0x000000080f093224 */ /* 0x000fe400078e02ff */
[-C--:B---3--:R-:W-:Y:S02]  /*1fb0*/  @!P3 IMAD R11, R29, R156.reuse, RZ ;  /* 0x0000009c1d0bb224 */ /* 0x088fe400078e02ff */
[----:B------:R-:W-:-:S05]  /*1fc0*/  @!P3 IMAD.WIDE.U32 R28, R28, R156, RZ ;  /* 0x0000009c1c1cb225 */ /* 0x000fca00078e00ff */
[----:B------:R-:W-:Y:S01]  /*1fd0*/  @!P3 IADD3 R8, PT, PT, R29, R11, RZ ;  /* 0x0000000b1d08b210 */ /* 0x000fe20007ffe0ff */
[----:B------:R-:W-:Y:S02]  /*1fe0*/  @!P3 IMAD.MOV.U32 R11, RZ, RZ, R28 ;  /* 0x000000ffff0bb224 */ /* 0x000fe400078e001c */
[----:B------:R-:W-:Y:S02]  /*1ff0*/  @P3 IMAD.MOV.U32 R11, RZ, RZ, R16 ;  /* 0x000000ffff0b3224 */ /* 0x000fe400078e0010 */
[----:B------:R-:W-:-:S03]  /*2000*/  @P3 IMAD.IADD R8, R17, 0x1, R9 ;  /* 0x0000000111083824 */ /* 0x000fc600078e0209 */
[----:B------:R-:W-:-:S05]  /*2010*/  IADD3 R16, P0, PT, R91, R11, RZ ;  /* 0x0000000b5b107210 */ /* 0x000fca0007f1e0ff */
[----:B------:R-:W-:Y:S01]  /*2020*/  IMAD.X R17, RZ, RZ, R8, P0 ;  /* 0x000000ffff117224 */ /* 0x000fe200000e0608 */
[----:B------:R-:W-:Y:S01]  /*2030*/  ISETP.GE.AND P0, PT, R10, R139, PT ;  /* 0x0000008b0a00720c */ /* 0x000fe20003f06270 */
[----:B------:R-:W-:Y:S02]  /*2040*/  IMAD R9, R141, R10, RZ ;  /* 0x0000000a8d097224 */ /* 0x000fe400078e02ff */
[----:B------:R-:W-:Y:S01]  /*2050*/  IMAD R6, R13, R155, RZ ;  /* 0x0000009b0d067224 */ /* 0x000fe200078e02ff */
[----:B----4-:R-:W-:Y:S01]  /*2060*/  LEA R160, P1, R18, R26, 0x1 ;  /* 0x0000001a12a07211 */ /* 0x010fe200078208ff */
[----:B------:R-:W-:Y:S01]  /*2070*/  IMAD.MOV.U32 R11, RZ, RZ, RZ ;  /* 0x000000ffff0b7224 */ /* 0x000fe200078e00ff */
[----:B------:R-:W-:Y:S01]  /*2080*/  IADD3 R9, PT, PT, R19, R9, RZ ;  /* 0x0000000913097210 */ /* 0x000fe20007ffe0ff */
[----:B------:R-:W-:Y:S01]  /*2090*/  IMAD R6, R12, R7, R6 ;  /* 0x000000070c067224 */ /* 0x000fe200078e0206 */
[----:B------:R-:W-:Y:S01]  /*20a0*/  LEA R146, P2, R22, R20, 0x1 ;  /* 0x0000001416927211 */ /* 0x000fe200078408ff */
[----:B------:R-:W-:Y:S01]  /*20b0*/  IMAD.WIDE.U32 R12, R155, R12, R16 ;  /* 0x0000000c9b0c7225 */ /* 0x000fe200078e0010 */
[----:B------:R-:W-:-:S02]  /*20c0*/  LEA.HI.X R161, R18, R27, R9, 0x1, P1 ;  /* 0x0000001b12a17211 */ /* 0x000fc400008f0c09 */
[C---:B------:R-:W-:Y:S01]  /*20d0*/  SHF.L.U64.HI R141, R140.reuse, 0x5, R141 ;  /* 0x000000058c8d7819 */ /* 0x040fe2000001028d */
[----:B------:R-:W-:Y:S01]  /*20e0*/  IMAD.SHL.U32 R140, R140, 0x20, RZ ;  /* 0x000000208c8c7824 */ /* 0x000fe200078e00ff */
[----:B------:R-:W-:Y:S01]  /*20f0*/  LEA.HI.X R145, R22, R21, R145, 0x1, P2 ;  /* 0x0000001516917211 */ /* 0x000fe200010f0c91 */
[----:B------:R-:W-:-:S04]  /*2100*/  IMAD.WIDE.U32 R18, R149, 0x40, R10 ;  /* 0x0000004095127825 */ /* 0x000fc800078e000a */
[----:B------:R-:W-:Y:S01]  /*2110*/  IMAD.IADD R17, R13, 0x1, R6 ;  /* 0x000000010d117824 */ /* 0x000fe200078e0206 */
[----:B------:R-:W-:Y:S06]  /*2120*/  @P0 BRA `(.L_x_7359) ;  /* 0x00000000006c0947 */ /* 0x000fec0003800000 */
        /* <DEDUP_REMOVED lines=26> */
.L_x_7360:
[----:B------:R3:W-:Y:S02]  /*22d0*/  STS.128 [R90+0x2000], RZ ;  /* 0x002000ff5a007388 */ /* 0x0007e40000000c00 */
.L_x_7359:
[----:B------:R-:W-:Y:S05]  /*22e0*/  BSYNC.RECONVERGENT B0 ;  /* 0x0000000000007941 */ /* 0x000fea0003800200 */
.L_x_7358:
[----:B------:R-:W-:Y:S01]  /*22f0*/  IADD3 R8, PT, PT, R10, 0x20, RZ ;  /* 0x000000200a087810 */ /* 0x000fe20007ffe0ff */
        /* <DEDUP_REMOVED lines=31> */
.L_x_7363:
[----:B------:R1:W-:Y:S02]  /*24f0*/  STS.128 [R90+0x2800], RZ ;  /* 0x002800ff5a007388 */ /* 0x0003e40000000c00 */
.L_x_7362:
[----:B------:R-:W-:Y:S05]  /*2500*/  BSYNC.RECONVERGENT B0 ;  /* 0x0000000000007941 */ /* 0x000fea0003800200 */
.L_x_7361:
[----:B-1--4-:R-:W-:Y:S01]  /*2510*/  IMAD R4, R0, -0x40, R92 ;  /* 0xffffffc000047824 */ /* 0x012fe200078e025c */
[----:B------:R-:W-:Y:S04]  /*2520*/  BSSY.RECONVERGENT B0, `(.L_x_7364) ;  /* 0x000001e000007945 */ /* 0x000fe80003800200 */
[----:B------:R-:W-:-:S04]  /*2530*/  IADD3 R4, PT, PT, R4, 0x40, RZ ;  /* 0x0000004004047810 */ /* 0x000fc80007ffe0ff */
[----:B------:R-:W-:-:S13]  /*2540*/  ISETP.GE.AND P3, PT, R10, R4, PT ;  /* 0x000000040a00720c */ /* 0x000fda0003f66270 */
[----:B------:R-:W-:Y:S05]  /*2550*/  @P3 BRA `(.L_x_7365) ;  /* 0x0000000000683947 */ /* 0x000fea0003800000 */
[-C--:B------:R-:W-:Y:S02]  /*2560*/  ISETP.GE.AND P1, PT, R91, R152.reuse, PT ;  /* 0x000000985b00720c */ /* 0x080fe40003f26270 */
[----:B------:R-:W-:-:S11]  /*2570*/  ISETP.GE.AND P0, PT, R86, R152, PT ;  /* 0x000000985600720c */ /* 0x000fd60003f06270 */
[----:B------:R-:W-:Y:S02]  /*2580*/  @!P1 IMAD.MOV.U32 R10, RZ, RZ, R146 ;  /* 0x000000ffff0a9224 */ /* 0x000fe400078e0092 */
        /* <DEDUP_REMOVED lines=22> */
.L_x_7366:
[----:B------:R4:W-:Y:S02]  /*26f0*/  STS.128 [R90+0x5000], RZ ;  /* 0x005000ff5a007388 */ /* 0x0009e40000000c00 */
.L_x_7365:
[----:B------:R-:W-:Y:S05]  /*2700*/  BSYNC.RECONVERGENT B0 ;  /* 0x0000000000007941 */ /* 0x000fea0003800200 */
.L_x_7364:
[----:B------:R-:W-:Y:S01]  /*2710*/  ISETP.GE.AND P0, PT, R8, R4, PT ;  /* 0x000000040800720c */ /* 0x000fe20003f06270 */
[----:B------:R-:W-:-:S12]  /*2720*/  BSSY.RECONVERGENT B0, `(.L_x_7367) ;  /* 0x0000018000007945 */ /* 0x000fd80003800200 */
        /* <DEDUP_REMOVED lines=22> */
.L_x_7369:
[----:B------:R1:W-:Y:S02]  /*2890*/  STS.128 [R90+0x5800], RZ ;  /* 0x005800ff5a007388 */ /* 0x0003e40000000c00 */
.L_x_7368:
[----:B------:R-:W-:Y:S05]  /*28a0*/  BSYNC.RECONVERGENT B0 ;  /* 0x0000000000007941 */ /* 0x000fea0003800200 */
.L_x_7367:
        /* <DEDUP_REMOVED lines=25> */
.L_x_7372:
[----:B------:R1:W-:Y:S01]  /*2a40*/  STS.128 [R90+0x8000], RZ ;  /* 0x008000ff5a007388 */ /* 0x0003e20000000c00 */
[----:B------:R-:W-:Y:S05]  /*2a50*/  BRA `(.L_x_7373) ;  /* 0x00000000000c7947 */ /* 0x000fea0003800000 */
.L_x_7371:
[----:B------:R1:W-:Y:S04]  /*2a60*/  STS.128 [R90+0x6000], RZ ;  /* 0x006000ff5a007388 */ /* 0x0003e80000000c00 */
[----:B------:R1:W-:Y:S04]  /*2a70*/  STS.128 [R90+0x7000], RZ ;  /* 0x007000ff5a007388 */ /* 0x0003e80000000c00 */
[----:B------:R1:W-:Y:S02]  /*2a80*/  STS.128 [R90+0x8000], RZ ;  /* 0x008000ff5a007388 */ /* 0x0003e40000000c00 */
.L_x_7373:
[----:B------:R-:W-:Y:S05]  /*2a90*/  BSYNC.RECONVERGENT B0 ;  /* 0x0000000000007941 */ /* 0x000fea0003800200 */
.L_x_7370:
        /* <DEDUP_REMOVED lines=27> */
.L_x_7376:
[----:B------:R1:W-:Y:S02]  /*2c50*/  STS.128 [R90+0x8800], RZ ;  /* 0x008800ff5a007388 */ /* 0x0003e40000000c00 */
.L_x_7375:
[----:B------:R-:W-:Y:S05]  /*2c60*/  BSYNC.RECONVERGENT B0 ;  /* 0x0000000000007941 */ /* 0x000fea0003800200 */
.L_x_7374:
[C---:B-1----:R-:W-:Y:S01]  /*2c70*/  IMAD.SHL.U32 R5, R133.reuse, 0x10, RZ ;  /* 0x0000001085057824 */ /* 0x042fe200078e00ff */
[----:B------:R-:W-:Y:S01]  /*2c80*/  SHF.R.U32.HI R134, RZ, 0x1, R133 ;  /* 0x00000001ff867819 */ /* 0x000fe20000011685 */
[C---:B------:R-:W-:Y:S01]  /*2c90*/  IMAD.SHL.U32 R89, R133.reuse, 0x20, RZ ;  /* 0x0000002085597824 */ /* 0x040fe200078e00ff */
[C---:B------:R-:W-:Y:S01]  /*2ca0*/  LOP3.LUT P0, RZ, R133.reuse, 0x4, RZ, 0xc0, !PT ;  /* 0x0000000485ff7812 */ /* 0x040fe2000780c0ff */
[----:B------:R-:W-:Y:S01]  /*2cb0*/  IMAD.SHL.U32 R132, R133, 0x4, RZ ;  /* 0x0000000485847824 */ /* 0x000fe200078e00ff */
[C---:B------:R-:W-:Y:S01]  /*2cc0*/  LOP3.LUT R135, R5.reuse, 0x3e00, RZ, 0xc0, !PT ;  /* 0x00003e0005877812 */ /* 0x040fe200078ec0ff */
[----:B------:R-:W-:Y:S01]  /*2cd0*/  IMAD.MOV.U32 R87, RZ, RZ, 0x20 ;  /* 0x00000020ff577424 */ /* 0x000fe200078e00ff */
[----:B------:R-:W-:Y:S01]  /*2ce0*/  LOP3.LUT R88, R134, 0x8, RZ, 0xc0, !PT ;  /* 0x0000000886587812 */ /* 0x000fe200078ec0ff */
[----:B------:R-:W-:Y:S01]  /*2cf0*/  VIADD R151, R0, 0xffffffff ;  /* 0xffffffff00977836 */ /* 0x000fe20000000000 */
[----:B------:R-:W-:Y:S01]  /*2d00*/  LOP3.LUT R5, R5, 0x100, RZ, 0xc0, !PT ;  /* 0x0000010005057812 */ /* 0x000fe200078ec0ff */
[----:B------:R-:W0:Y:S01]  /*2d10*/  LDGDEPBAR ;  /* 0x00000000000079af */ /* 0x000e220000000000 */
[----:B------:R-:W-:Y:S01]  /*2d20*/  LOP3.LUT R4, R89, 0xc0, RZ, 0xc0, !PT ;  /* 0x000000c059047812 */ /* 0x000fe200078ec0ff */
[----:B------:R-:W-:Y:S01]  /*2d30*/  BSSY.RECONVERGENT B1, `(.L_x_7377) ;  /* 0x0000119000017945 */ /* 0x000fe20003800200 */
[----:B------:R-:W-:-:S02]  /*2d40*/  LOP3.LUT R6, R132, 0x18, RZ, 0xc0, !PT ;  /* 0x0000001884067812 */ /* 0x000fc400078ec0ff */
[--C-:B------:R-:W-:Y:S02]  /*2d50*/  LOP3.LUT R88, R88, 0xc0, R89.reuse, 0xf8, !PT ;  /* 0x000000c058587812 */ /* 0x100fe400078ef859 */
[--C-:B------:R-:W-:Y:S02]  /*2d60*/  LOP3.LUT R7, R135, 0x20, R89.reuse, 0xf8, !PT ;  /* 0x0000002087077812 */ /* 0x100fe400078ef859 */
[----:B------:R-:W-:Y:S02]  /*2d70*/  LOP3.LUT R5, R5, 0x20, R89, 0xf8, !PT ;  /* 0x0000002005057812 */ /* 0x000fe400078ef859 */
[----:B------:R-:W-:Y:S02]  /*2d80*/  LOP3.LUT R4, R4, 0x8, R133, 0xf8, !PT ;  /* 0x0000000804047812 */ /* 0x000fe400078ef885 */
[----:B------:R-:W-:Y:S02]  /*2d90*/  LOP3.LUT R88, R88, R6, RZ, 0x3c, !PT ;  /* 0x0000000658587212 */ /* 0x000fe400078e3cff */
[----:B------:R-:W-:-:S02]  /*2da0*/  LOP3.LUT R7, R7, 0x100, R89, 0xf8, !PT ;  /* 0x0000010007077812 */ /* 0x000fc400078ef859 */
[----:B------:R-:W-:Y:S02]  /*2db0*/  LOP3.LUT R4, R5, R4, R6, 0xf6, !PT ;  /* 0x0000000405047212 */ /* 0x000fe400078ef606 */
[----:B------:R-:W-:Y:S02]  /*2dc0*/  LOP3.LUT R7, R7, R88, RZ, 0xfc, !PT ;  /* 0x0000005807077212 */ /* 0x000fe400078efcff */
[----:B------:R-:W-:Y:S01]  /*2dd0*/  SEL R87, R87, 0xffffffe0, !P0 ;  /* 0xffffffe057577807 */ /* 0x000fe20004000000 */
[--C-:B------:R-:W-:Y:S02]  /*2de0*/  IMAD R94, R4, 0x2, R136.reuse ;  /* 0x00000002045e7824 */ /* 0x100fe400078e0288 */
[----:B------:R-:W-:Y:S02]  /*2df0*/  IMAD R95, R7, 0x2, R136 ;  /* 0x00000002075f7824 */ /* 0x000fe400078e0288 */
[--C-:B------:R-:W-:Y:S01]  /*2e00*/  IMAD.IADD R93, R94, 0x1, R87.reuse ;  /* 0x000000015e5d7824 */ /* 0x100fe200078e0257 */
[----:B------:R-:W-:Y:S01]  /*2e10*/  LDSM.16.M88.4 R12, [R94+0x3000] ;  /* 0x003000005e0c783b */ /* 0x000fe20000000200 */
[----:B------:R-:W-:-:S03]  /*2e20*/  IMAD.IADD R84, R95, 0x1, R87 ;  /* 0x000000015f547824 */ /* 0x000fc600078e0257 */
[----:B------:R-:W1:Y:S04]  /*2e30*/  LDSM.16.M88.4 R40, [R95] ;  /* 0x000000005f28783b */ /* 0x000e680000000200 */
[----:B------:R-:W5:Y:S04]  /*2e40*/  LDSM.16.M88.4 R56, [R94+0x3400] ;  /* 0x003400005e38783b */ /* 0x000f680000000200 */
[----:B------:R-:W3:Y:S04]  /*2e50*/  LDSM.16.M88.4 R48, [R94+0x3800] ;  /* 0x003800005e30783b */ /* 0x000ee80000000200 */
[----:B--2---:R-:W2:Y:S04]  /*2e60*/  LDSM.16.M88.4 R20, [R94+0x3c00] ;  /* 0x003c00005e14783b */ /* 0x004ea80000000200 */
[----:B------:R-:W-:Y:S04]  /*2e70*/  LDSM.16.M88.4 R68, [R93+0x3000] ;  /* 0x003000005d44783b */ /* 0x000fe80000000200 */
[----:B------:R-:W4:Y:S04]  /*2e80*/  LDSM.16.M88.4 R8, [R84] ;  /* 0x000000005408783b */ /* 0x000f280000000200 */
[----:B------:R-:W4:Y:S04]  /*2e90*/  LDSM.16.M88.4 R64, [R93+0x3400] ;  /* 0x003400005d40783b */ /* 0x000f280000000200 */
[----:B------:R-:W4:Y:S04]  /*2ea0*/  LDSM.16.M88.4 R36, [R93+0x3800] ;  /* 0x003800005d24783b */ /* 0x000f280000000200 */
[----:B------:R-:W4:Y:S04]  /*2eb0*/  LDSM.16.M88.4 R32, [R93+0x3c00] ;  /* 0x003c00005d20783b */ /* 0x000f280000000200 */
[----:B------:R-:W-:Y:S01]  /*2ec0*/  LDSM.16.M88.4 R28, [R94+0x4000] ;  /* 0x004000005e1c783b */ /* 0x000fe20000000200 */
[C---:B-1----:R-:W-:Y:S03]  /*2ed0*/  HMMA.16816.F32 R16, R40.reuse, R12, RZ ;  /* 0x0000000c2810723c */ /* 0x042fe600000018ff */
[----:B------:R-:W1:Y:S04]  /*2ee0*/  LDSM.16.M88.4 R4, [R95+0x1000] ;  /* 0x001000005f04783b */ /* 0x000e680000000200 */
[----:B------:R-:W-:Y:S01]  /*2ef0*/  LDSM.16.M88.4 R24, [R94+0x4400] ;  /* 0x004400005e18783b */ /* 0x000fe20000000200 */
[C---:B-----5:R-:W-:Y:S03]  /*2f00*/  HMMA.16816.F32 R60, R40.reuse, R56, RZ ;  /* 0x00000038283c723c */ /* 0x060fe600000018ff */
[----:B------:R-:W-:Y:S04]  /*2f10*/  LDSM.16.M88.4 R80, [R93+0x4000] ;  /* 0x004000005d50783b */ /* 0x000fe80000000200 */
[----:B------:R-:W-:Y:S01]  /*2f20*/  LDSM.16.M88.4 R76, [R84+0x1000] ;  /* 0x00100000544c783b */ /* 0x000fe20000000200 */
[C---:B---3--:R-:W-:Y:S03]  /*2f30*/  HMMA.16816.F32 R52, R40.reuse, R48, RZ ;  /* 0x000000302834723c */ /* 0x048fe600000018ff */
[----:B------:R-:W-:Y:S05]  /*2f40*/  LDSM.16.M88.4 R72, [R93+0x4400] ;  /* 0x004400005d48783b */ /* 0x000fea0000000200 */
[C---:B------:R-:W-:Y:S08]  /*2f50*/  HMMA.16816.F32 R12, R40.reuse, R14, RZ ;  /* 0x0000000e280c723c */ /* 0x040ff000000018ff */
[C---:B------:R-:W-:Y:S08]  /*2f60*/  HMMA.16816.F32 R56, R40.reuse, R58, RZ ;  /* 0x0000003a2838723c */ /* 0x040ff000000018ff */
[C---:B------:R-:W-:Y:S08]  /*2f70*/  HMMA.16816.F32 R48, R40.reuse, R50, RZ ;  /* 0x000000322830723c */ /* 0x040ff000000018ff */
[C---:B--2---:R-:W-:Y:S08]  /*2f80*/  HMMA.16816.F32 R44, R40.reuse, R20, RZ ;  /* 0x00000014282c723c */ /* 0x044ff000000018ff */
[----:B------:R-:W-:Y:S01]  /*2f90*/  HMMA.16816.F32 R40, R40, R22, RZ ;  /* 0x000000162828723c */ /* 0x000fe200000018ff */
[----:B------:R-:W2:Y:S07]  /*2fa0*/  LDSM.16.M88.4 R20, [R94+0x4800] ;  /* 0x004800005e14783b */ /* 0x000eae0000000200 */
        /* <DEDUP_REMOVED lines=22> */
[----:B------:R-:W2:Y:S07]  /*3110*/  LDSM.16.M88.4 R24, [R94+0x5800] ;  /* 0x005800005e18783b */ /* 0x000eae0000000200 */
[----:B------:R-:W-:Y:S01]  /*3120*/  HMMA.16816.F32 R40, R4, R10, R40 ;  /* 0x0000000a0428723c */ /* 0x000fe20000001828 */
[----:B------:R-:W-:Y:S04]  /*3130*/  LDSM.16.M88.4 R4, [R93+0x5000] ;  /* 0x005000005d04783b */ /* 0x000fe80000000200 */
[----:B------:R3:W5:Y:S03]  /*3140*/  LDSM.16.M88.4 R8, [R84+0x2000] ;  /* 0x002000005408783b */ /* 0x0007660000000200 */
[C---:B------:R-:W-:Y:S08]  /*3150*/  HMMA.16816.F32 R16, R76.reuse, R80, R16 ;  /* 0x000000504c10723c */ /* 0x040ff00000001810 */
[C---:B------:R-:W-:Y:S08]  /*3160*/  HMMA.16816.F32 R12, R76.reuse, R82, R12 ;  /* 0x000000524c0c723c */ /* 0x040ff0000000180c */
[----:B------:R-:W-:Y:S01]  /*3170*/  HMMA.16816.F32 R44, R76, R64, R44 ;  /* 0x000000404c2c723c */ /* 0x000fe2000000182c */
[----:B---3--:R-:W-:-:S07]  /*3180*/  IMAD.SHL.U32 R84, R151, 0x40, RZ ;  /* 0x0000004097547824 */ /* 0x008fce00078e00ff */
[C---:B------:R-:W-:Y:S01]  /*3190*/  HMMA.16816.F32 R64, R76.reuse, R66, R40 ;  /* 0x000000424c40723c */ /* 0x040fe20000001828 */
[----:B------:R-:W3:Y:S07]  /*31a0*/  LDSM.16.M88.4 R40, [R93+0x5400] ;  /* 0x005400005d28783b */ /* 0x000eee0000000200 */
[----:B------:R-:W-:Y:S08]  /*31b0*/  HMMA.16816.F32 R48, R76, R70, R48 ;  /* 0x000000464c30723c */ /* 0x000ff00000001830 */
[----:B----4-:R-:W-:Y:S08]  /*31c0*/  HMMA.16816.F32 R16, R36, R32, R16 ;  /* 0x000000202410723c */ /* 0x010ff00000001810 */
[----:B------:R-:W-:Y:S08]  /*31d0*/  HMMA.16816.F32 R60, R76, R72, R60 ;  /* 0x000000484c3c723c */ /* 0x000ff0000000183c */
[C---:B------:R-:W-:Y:S08]  /*31e0*/  HMMA.16816.F32 R12, R36.reuse, R34, R12 ;  /* 0x00000022240c723c */ /* 0x040ff0000000180c */
[C---:B-1----:R-:W-:Y:S08]  /*31f0*/  HMMA.16816.F32 R44, R36.reuse, R20, R44 ;  /* 0x00000014242c723c */ /* 0x042ff0000000182c */
[C---:B------:R-:W-:Y:S01]  /*3200*/  HMMA.16816.F32 R64, R36.reuse, R22, R64 ;  /* 0x000000162440723c */ /* 0x040fe20000001840 */
[----:B------:R-:W1:Y:S07]  /*3210*/  LDSM.16.M88.4 R20, [R93+0x5800] ;  /* 0x005800005d14783b */ /* 0x000e6e0000000200 */
[----:B--2---:R-:W-:Y:S01]  /*3220*/  HMMA.16816.F32 R48, R36, R26, R48 ;  /* 0x0000001a2430723c */ /* 0x004fe20000001830 */
[----:B------:R-:W-:-:S05]  /*3230*/  IMAD.SHL.U32 R26, R133, 0x2, RZ ;  /* 0x00000002851a7824 */ /* 0x000fca00078e00ff */
[----:B------:R-:W-:Y:S02]  /*3240*/  LOP3.LUT R26, R84, 0x6, R26, 0xf8, !PT ;  /* 0x00000006541a7812 */ /* 0x000fe400078ef81a */
[----:B-----5:R-:W-:Y:S02]  /*3250*/  HMMA.16816.F32 R16, R8, R4, R16 ;  /* 0x000000040810723c */ /* 0x020fe40000001810 */
[C---:B------:R-:W-:Y:S02]  /*3260*/  LOP3.LUT R4, R26.reuse, 0x1, RZ, 0xfc, !PT ;  /* 0x000000011a047812 */ /* 0x040fe400078efcff */
[----:B------:R-:W-:Y:S02]  /*3270*/  LOP3.LUT R27, R26, 0x10, RZ, 0xfc, !PT ;  /* 0x000000101a1b7812 */ /* 0x000fe400078efcff */
[-C--:B------:R-:W-:Y:S02]  /*3280*/  ISETP.GE.AND P0, PT, R4, R92.reuse, PT ;  /* 0x0000005c0400720c */ /* 0x080fe40003f06270 */
[----:B------:R-:W-:Y:S01]  /*3290*/  HMMA.16816.F32 R56, R76, R74, R56 ;  /* 0x0000004a4c38723c */ /* 0x000fe20000001838 */
[----:B------:R-:W-:-:S02]  /*32a0*/  ISETP.GE.AND P1, PT, R26, R92, PT ;  /* 0x0000005c1a00720c */ /* 0x000fc40003f26270 */
[----:B------:R-:W-:-:S05]  /*32b0*/  ISETP.GE.AND P4, PT, R27, R92, PT ;  /* 0x0000005c1b00720c */ /* 0x000fca0003f86270 */
[----:B------:R-:W-:Y:S03]  /*32c0*/  HMMA.16816.F32 R52, R76, R68, R52 ;  /* 0x000000444c34723c */ /* 0x000fe60000001834 */
[----:B------:R-:W-:Y:S02]  /*32d0*/  FSEL R27, R16, -INF , !P1 ;  /* 0xff800000101b7808 */ /* 0x000fe40004800000 */
[----:B------:R-:W-:Y:S02]  /*32e0*/  FSEL R19, R19, -INF , !P0 ;  /* 0xff80000013137808 */ /* 0x000fe40004000000 */
[C---:B------:R-:W-:Y:S01]  /*32f0*/  LOP3.LUT R16, R26.reuse, 0x28, RZ, 0xfc, !PT ;  /* 0x000000281a107812 */ /* 0x040fe200078efcff */
[----:B------:R-:W-:Y:S01]  /*3300*/  HMMA.16816.F32 R60, R36, R28, R60 ;  /* 0x0000001c243c723c */ /* 0x000fe2000000183c */
[----:B------:R-:W-:-:S04]  /*3310*/  LOP3.LUT R28, R26, 0x9, RZ, 0xfc, !PT ;  /* 0x000000091a1c7812 */ /* 0x000fc800078efcff */
[----:B------:R-:W-:Y:S02]  /*3320*/  ISETP.GE.AND P5, PT, R28, R92, PT ;  /* 0x0000005c1c00720c */ /* 0x000fe40003fa6270 */
[----:B------:R-:W-:Y:S01]  /*3330*/  LOP3.LUT R28, R26, 0x19, RZ, 0xfc, !PT ;  /* 0x000000191a1c7812 */ /* 0x000fe200078efcff */
[----:B------:R-:W-:Y:S01]  /*3340*/  HMMA.16816.F32 R12, R8, R6, R12 ;  /* 0x00000006080c723c */ /* 0x000fe2000000180c */
[----:B------:R-:W2:Y:S01]  /*3350*/  LDSM.16.M88.4 R4, [R93+0x5c00] ;  /* 0x005c00005d04783b */ /* 0x000ea20000000200 */
[----:B------:R-:W-:-:S06]  /*3360*/  DEPBAR.LE SB0, 0x0 ;  /* 0x000080000000791a */ /* 0x000fcc0000000000 */
[C---:B------:R-:W-:Y:S08]  /*3370*/  HMMA.16816.F32 R56, R36.reuse, R30, R56 ;  /* 0x0000001e2438723c */ /* 0x040ff00000001838 */
[----:B------:R-:W-:Y:S01]  /*3380*/  HMMA.16816.F32 R52, R36, R24, R52 ;  /* 0x000000182434723c */ /* 0x000fe20000001834 */
[----:B------:R-:W-:Y:S02]  /*3390*/  LOP3.LUT R24, R26, 0x8, RZ, 0xfc, !PT ;  /* 0x000000081a187812 */ /* 0x000fe400078efcff */
[----:B------:R-:W-:-:S02]  /*33a0*/  FSEL R38, R13, -INF , !P5 ;  /* 0xff8000000d267808 */ /* 0x000fc40006800000 */
[-C--:B------:R-:W-:Y:S02]  /*33b0*/  ISETP.GE.AND P6, PT, R24, R92.reuse, PT ;  /* 0x0000005c1800720c */ /* 0x080fe40003fc6270 */
[C---:B------:R-:W-:Y:S01]  /*33c0*/  LOP3.LUT R24, R26.reuse, 0x18, RZ, 0xfc, !PT ;  /* 0x000000181a187812 */ /* 0x040fe200078efcff */
[C---:B---3--:R-:W-:Y:S01]  /*33d0*/  HMMA.16816.F32 R60, R8.reuse, R40, R60 ;  /* 0x00000028083c723c */ /* 0x048fe2000000183c */
[----:B------:R-:W-:Y:S02]  /*33e0*/  LOP3.LUT R13, R26, 0x29, RZ, 0xfc, !PT ;  /* 0x000000291a0d7812 */ /* 0x000fe400078efcff */
[----:B------:R-:W-:Y:S02]  /*33f0*/  ISETP.GE.AND P2, PT, R24, R92, PT ;  /* 0x0000005c1800720c */ /* 0x000fe40003f46270 */
[----:B------:R-:W-:Y:S02]  /*3400*/  FSEL R24, R18, -INF , !P1 ;  /* 0xff80000012187808 */ /* 0x000fe40004800000 */
[----:B------:R-:W-:Y:S01]  /*3410*/  FSEL R18, R15, -INF , !P5 ;  /* 0xff8000000f127808 */ /* 0x000fe20006800000 */
[----:B-1----:R-:W-:Y:S01]  /*3420*/  HMMA.16816.F32 R48, R8, R22, R48 ;  /* 0x000000160830723c */ /* 0x002fe20000001830 */
[----:B------:R-:W-:-:S02]  /*3430*/  LOP3.LUT R25, R26, 0x11, RZ, 0xfc, !PT ;  /* 0x000000111a197812 */ /* 0x000fc400078efcff */
[----:B------:R-:W-:Y:S02]  /*3440*/  FSEL R36, R17, -INF , !P0 ;  /* 0xff80000011247808 */ /* 0x000fe40004000000 */
[----:B------:R-:W-:Y:S02]  /*3450*/  ISETP.GE.AND P3, PT, R25, R92, PT ;  /* 0x0000005c1900720c */ /* 0x000fe40003f66270 */
[----:B------:R-:W-:Y:S01]  /*3460*/  LOP3.LUT R25, R26, 0x20, RZ, 0xfc, !PT ;  /* 0x000000201a197812 */ /* 0x000fe200078efcff */
[----:B------:R-:W-:Y:S01]  /*3470*/  HMMA.16816.F32 R56, R8, R42, R56 ;  /* 0x0000002a0838723c */ /* 0x000fe20000001838 */
[----:B------:R-:W-:Y:S02]  /*3480*/  FSEL R37, R12, -INF , !P6 ;  /* 0xff8000000c257808 */ /* 0x000fe40007000000 */
[----:B------:R-:W-:Y:S02]  /*3490*/  FSEL R15, R62, -INF , !P4 ;  /* 0xff8000003e0f7808 */ /* 0x000fe40006000000 */
[----:B------:R-:W-:-:S02]  /*34a0*/  FSEL R60, R60, -INF , !P4 ;  /* 0xff8000003c3c7808 */ /* 0x000fc40006000000 */
[----:B------:R-:W-:Y:S01]  /*34b0*/  ISETP.GE.AND P4, PT, R13, R92, PT ;  /* 0x0000005c0d00720c */ /* 0x000fe20003f86270 */
[C---:B------:R-:W-:Y:S01]  /*34c0*/  HMMA.16816.F32 R52, R8.reuse, R20, R52 ;  /* 0x000000140834723c */ /* 0x040fe20000001834 */
[C---:B------:R-:W-:Y:S02]  /*34d0*/  LOP3.LUT R17, R26.reuse, 0x21, RZ, 0xfc, !PT ;  /* 0x000000211a117812 */ /* 0x040fe400078efcff */
[----:B------:R-:W-:Y:S02]  /*34e0*/  FSEL R31, R51, -INF , !P4 ;  /* 0xff800000331f7808 */ /* 0x000fe40006000000 */
[----:B------:R-:W-:Y:S02]  /*34f0*/  FSEL R35, R49, -INF , !P4 ;  /* 0xff80000031237808 */ /* 0x000fe40006000000 */
[----:B------:R-:W-:Y:S01]  /*3500*/  ISETP.GT.AND P4, PT, R151, R144, PT ;  /* 0x000000909700720c */ /* 0x000fe20003f84270 */
[----:B--2---:R-:W-:Y:S01]  /*3510*/  HMMA.16816.F32 R44, R8, R4, R44 ;  /* 0x00000004082c723c */ /* 0x004fe2000000182c */
[----:B------:R-:W-:-:S02]  /*3520*/  LOP3.LUT R12, R26, 0x30, RZ, 0xfc, !PT ;  /* 0x000000301a0c7812 */ /* 0x000fc400078efcff */
[-C--:B------:R-:W-:Y:S01]  /*3530*/  ISETP.GE.AND P1, PT, R28, R92.reuse, PT ;  /* 0x0000005c1c00720c */ /* 0x080fe20003f26270 */
[----:B------:R-:W-:Y:S01]  /*3540*/  BAR.SYNC.DEFER_BLOCKING 0x0 ;  /* 0x0000000000007b1d */ /* 0x000fe20000010000 */
[----:B------:R-:W-:Y:S02]  /*3550*/  ISETP.GE.AND P0, PT, R25, R92, PT ;  /* 0x0000005c1900720c */ /* 0x000fe40003f06270 */
[C---:B------:R-:W-:Y:S01]  /*3560*/  LOP3.LUT R5, R26.reuse, 0x31, RZ, 0xfc, !PT ;  /* 0x000000311a057812 */ /* 0x040fe200078efcff */
[----:B------:R-:W-:Y:S01]  /*3570*/  HMMA.16816.F32 R64, R8, R6, R64 ;  /* 0x000000060840723c */ /* 0x000fe20000001840 */
        /* <DEDUP_REMOVED lines=16> */
[----:B------:R-:W-:Y:S02]  /*3680*/  ISETP.GE.AND P0, PT, R26, R92, PT ;  /* 0x0000005c1a00720c */ /* 0x000fe40003f06270 */
        /* <DEDUP_REMOVED lines=26> */
.L_x_7380:
        /* <DEDUP_REMOVED lines=62> */
.L_x_7381:
[----:B------:R-:W-:Y:S05]  /*3c10*/  BSYNC.RECONVERGENT B0 ;  /* 0x0000000000007941 */ /* 0x000fea0003800200 */
.L_x_7379:
        /* <DEDUP_REMOVED lines=42> */
.L_x_7378:
[----:B------:R-:W-:Y:S05]  /*3ec0*/  BSYNC.RECONVERGENT B1 ;  /* 0x0000000000017941 */ /* 0x000fea0003800200 */
.L_x_7377:
        /* <DEDUP_REMOVED lines=29> */
[----:B------:R-:W2:Y:S01]  /*40a0*/  SHFL.BFLY PT, R86, R5, 0x1, 0x1f ;  /* 0x0c201f0005567f89 */ /* 0x000ea200000e0000 */
[----:B-1----:R-:W-:Y:S02]  /*40b0*/  FMNMX.FTZ R4, R6, R4, !PT ;  /* 0x0000000406047209 */ /* 0x002fe40007810000 */
[----:B--2---:R-:W-:-:S03]  /*40c0*/  FMNMX.FTZ R86, R5, R86, !PT ;  /* 0x0000005605567209 */ /* 0x004fc60007810000 */
[----:B------:R-:W1:Y:S01]  /*40d0*/  SHFL.BFLY PT, R85, R4, 0x1, 0x1f ;  /* 0x0c201f0004557f89 */ /* 0x000e6200000e0000 */
[----:B------:R-:W-:Y:S02]  /*40e0*/  FSETP.NEU.FTZ.AND P0, PT, R86, -INF , PT ;  /* 0xff8000005600780b */ /* 0x000fe40003f1d000 */
[----:B-1----:R-:W-:Y:S02]  /*40f0*/  FMNMX.FTZ R85, R4, R85, !PT ;  /* 0x0000005504557209 */ /* 0x002fe40007810000 */
[----:B------:R-:W-:Y:S01]  /*4100*/  LDSM.16.MT88.4 R4, [R103+0x8000] ;  /* 0x008000006704783b */ /* 0x000fe20000004200 */
[C---:B---3--:R-:W-:Y:S02]  /*4110*/  FMUL.FTZ R120, R114.reuse, R86 ;  /* 0x0000005672787220 */ /* 0x048fe40000410000 */
        /* <DEDUP_REMOVED lines=15> */
[----:B------:R-:W1:Y:S01]  /*4210*/  LDSM.16.MT88.4 R60, [R117+0x8000] ;  /* 0x00800000753c783b */ /* 0x000e620000004200 */
        /* <DEDUP_REMOVED lines=14> */
[----:B------:R-:W5:Y:S01]  /*4300*/  MUFU.EX2 R95, R95 ;  /* 0x0000005f005f7308 */ /* 0x000f620000000800 */
[----:B------:R-:W4:Y:S01]  /*4310*/  LDSM.16.MT88.4 R24, [R103+0x7400] ;  /* 0x007400006718783b */ /* 0x000f220000004200 */
[-CC-:B------:R-:W-:Y:S01]  /*4320*/  FFMA.FTZ R109, R33, R114.reuse, -R115.reuse ;  /* 0x00000072216d7223 */ /* 0x180fe20000010873 */
[-CC-:B------:R-:W-:Y:S01]  /*4330*/  FFMA.FTZ R110, R32, R114.reuse, -R115.reuse ;  /* 0x00000072206e7223 */ /* 0x180fe20000010873 */
[-CC-:B------:R-:W-:Y:S01]  /*4340*/  FFMA.FTZ R111, R31, R114.reuse, -R115.reuse ;  /* 0x000000721f6f7223 */ /* 0x180fe20000010873 */
[----:B------:R-:W-:Y:S01]  /*4350*/  LDSM.16.MT88.4 R20, [R103+0x8400] ;  /* 0x008400006714783b */ /* 0x000fe20000004200 */
[-CC-:B------:R-:W-:Y:S01]  /*4360*/  FFMA.FTZ R121, R30, R114.reuse, -R120.reuse ;  /* 0x000000721e797223 */ /* 0x180fe20000010878 */
[--C-:B------:R-:W-:Y:S01]  /*4370*/  FFMA.FTZ R122, R29, R114, -R120.reuse ;  /* 0x000000721d7a7223 */ /* 0x100fe20000010878 */
[----:B------:R-:W1:Y:S01]  /*4380*/  MUFU.EX2 R96, R96 ;  /* 0x0000006000607308 */ /* 0x000e620000000800 */
[----:B--2---:R-:W-:Y:S01]  /*4390*/  F2FP.F16.F32.PACK_AB R68, R99, R100 ;  /* 0x000000646344723e */ /* 0x004fe200000000ff */
[----:B------:R-:W-:Y:S01]  /*43a0*/  LDSM.16.MT88.4 R32, [R103+0x7800] ;  /* 0x007800006720783b */ /* 0x000fe20000004200 */
[-CC-:B------:R-:W-:Y:S01]  /*43b0*/  FFMA.FTZ R123, R28, R114.reuse, -R120.reuse ;  /* 0x000000721c7b7223 */ /* 0x180fe20000010878 */
[-C--:B------:R-:W-:Y:S01]  /*43c0*/  FFMA.FTZ R162, R119, R114.reuse, -R120 ;  /* 0x0000007277a27223 */ /* 0x080fe20000010878 */
[-CC-:B------:R-:W-:Y:S01]  /*43d0*/  FFMA.FTZ R118, R118, R114.reuse, -R115.reuse ;  /* 0x0000007276767223 */ /* 0x180fe20000010873 */
[----:B------:R-:W-:Y:S01]  /*43e0*/  LDSM.16.MT88.4 R28, [R117+0x8800] ;  /* 0x00880000751c783b */ /* 0x000fe20000004200 */
[-CC-:B------:R-:W-:Y:S01]  /*43f0*/  FFMA.FTZ R116, R116, R114.reuse, -R115.reuse ;  /* 0x0000007274747223 */ /* 0x180fe20000010873 */
[----:B------:R-:W-:Y:S01]  /*4400*/  MUFU.EX2 R102, R102 ;  /* 0x0000006600667308 */ /* 0x000fe20000000800 */
[----:B------:R-:W-:Y:S01]  /*4410*/  FFMA.FTZ R157, R112, R114, -R115 ;  /* 0x00000072709d7223 */ /* 0x000fe20000010873 */
[----:B------:R-:W-:Y:S01]  /*4420*/  FADD.FTZ R99, R100, R99 ;  /* 0x0000006364637221 */ /* 0x000fe20000010000 */
[----:B------:R-:W-:-:S03]  /*4430*/  ISETP.GE.AND P0, PT, R0, R144, PT ;  /* 0x000000900000720c */ /* 0x000fc60003f06270 */
[----:B-----5:R-:W-:Y:S02]  /*4440*/  FADD.FTZ R99, R95, R99 ;  /* 0x000000635f637221 */ /* 0x020fe40000010000 */
[----:B------:R-:W2:Y:S01]  /*4450*/  MUFU.EX2 R101, R101 ;  /* 0x0000006500657308 */ /* 0x000ea20000000800 */
[C---:B-1----:R-:W-:Y:S01]  /*4460*/  F2FP.F16.F32.PACK_AB R70, R96.reuse, R95 ;  /* 0x0000005f6046723e */ /* 0x042fe200000000ff */
[----:B------:R-:W-:-:S06]  /*4470*/  FADD.FTZ R96, R96, R99 ;  /* 0x0000006360607221 */ /* 0x000fcc0000010000 */
[----:B------:R-:W1:Y:S08]  /*4480*/  MUFU.EX2 R98, R98 ;  /* 0x0000006200627308 */ /* 0x000e700000000800 */
[----:B------:R-:W5:Y:S01]  /*4490*/  MUFU.EX2 R97, R97 ;  /* 0x0000006100617308 */ /* 0x000f620000000800 */
[----:B--2---:R-:W-:Y:S01]  /*44a0*/  F2FP.F16.F32.PACK_AB R69, R101, R102 ;  /* 0x000000666545723e */ /* 0x004fe200000000ff */
[----:B------:R-:W-:-:S06]  /*44b0*/  FADD.FTZ R101, R102, R101 ;  /* 0x0000006566657221 */ /* 0x000fcc0000010000 */
[----:B------:R-:W2:Y:S01]  /*44c0*/  MUFU.EX2 R94, R94 ;  /* 0x0000005e005e7308 */ /* 0x000ea20000000800 */
[----:B-1----:R-:W-:-:S07]  /*44d0*/  FADD.FTZ R101, R98, R101 ;  /* 0x0000006562657221 */ /* 0x002fce0000010000 */
[----:B------:R-:W-:Y:S01]  /*44e0*/  MUFU.EX2 R93, R93 ;  /* 0x0000005d005d7308 */ /* 0x000fe20000000800 */
[C---:B-----5:R-:W-:Y:S01]  /*44f0*/  F2FP.F16.F32.PACK_AB R71, R97.reuse, R98 ;  /* 0x000000626147723e */ /* 0x060fe200000000ff */
[----:B------:R-:W-:-:S06]  /*4500*/  FADD.FTZ R97, R97, R101 ;  /* 0x0000006561617221 */ /* 0x000fcc0000010000 */
[----:B------:R-:W-:Y:S01]  /*4510*/  MUFU.EX2 R88, R88 ;  /* 0x0000005800587308 */ /* 0x000fe20000000800 */
[----:B------:R-:W-:Y:S01]  /*4520*/  HMMA.16816.F32 R80, R68, R76, RZ ;  /* 0x0000004c4450723c */ /* 0x000fe200000018ff */
[----:B--2---:R-:W-:-:S06]  /*4530*/  FADD.FTZ R96, R94, R96 ;  /* 0x000000605e607221 */ /* 0x004fcc0000010000 */
[----:B------:R-:W-:Y:S01]  /*4540*/  MUFU.EX2 R87, R87 ;  /* 0x0000005700577308 */ /* 0x000fe20000000800 */
[C---:B------:R-:W-:Y:S07]  /*4550*/  HMMA.16816.F32 R76, R68.reuse, R78, RZ ;  /* 0x0000004e444c723c */ /* 0x040fee00000018ff */
[----:B------:R-:W1:Y:S01]  /*4560*/  MUFU.EX2 R92, R92 ;  /* 0x0000005c005c7308 */ /* 0x000e620000000800 */
[C---:B------:R-:W-:Y:S07]  /*4570*/  HMMA.16816.F32 R36, R68.reuse, R40, RZ ;  /* 0x000000284424723c */ /* 0x040fee00000018ff */
[----:B------:R-:W2:Y:S01]  /*4580*/  MUFU.EX2 R91, R91 ;  /* 0x0000005b005b7308 */ /* 0x000ea20000000800 */
[C---:B------:R-:W-:Y:S07]  /*4590*/  HMMA.16816.F32 R44, R68.reuse, R48, RZ ;  /* 0x00000030442c723c */ /* 0x040fee00000018ff */
[----:B------:R-:W5:Y:S01]  /*45a0*/  MUFU.EX2 R89, R89 ;  /* 0x0000005900597308 */ /* 0x000f620000000800 */
        /* <DEDUP_REMOVED lines=12> */
[----:B------:R-:W4:Y:S01]  /*4670*/  MUFU.EX2 R108, R108 ;  /* 0x0000006c006c7308 */ /* 0x000f220000000800 */
        /* <DEDUP_REMOVED lines=9> */
[----:B-----5:R-:W-:Y:S01]  /*4710*/  FADD.FTZ R91, R89, R91 ;  /* 0x0000005b595b7221 */ /* 0x020fe20000010000 */
[C---:B-1----:R-:W-:Y:S01]  /*4720*/  F2FP.F16.F32.PACK_AB R7, R90.reuse, R89 ;  /* 0x000000595a07723e */ /* 0x042fe200000000ff */
[----:B------:R-:W-:Y:S02]  /*4730*/  FADD.FTZ R87, R87, R93 ;  /* 0x0000005d57577221 */ /* 0x000fe40000010000 */
[----:B------:R-:W-:Y:S01]  /*4740*/  FADD.FTZ R90, R90, R91 ;  /* 0x0000005b5a5a7221 */ /* 0x000fe20000010000 */
[----:B------:R-:W-:Y:S01]  /*4750*/  MUFU.EX2 R110, R110 ;  /* 0x0000006e006e7308 */ /* 0x000fe20000000800 */
[----:B---3--:R-:W-:-:S02]  /*4760*/  FADD.FTZ R87, R104, R87 ;  /* 0x0000005768577221 */ /* 0x008fc40000010000 */
[----:B------:R-:W-:Y:S01]  /*4770*/  HMMA.16816.F32 R80, R4, R8, R80 ;  /* 0x000000080450723c */ /* 0x000fe20000001850 */
[----:B----4-:R-:W-:-:S04]  /*4780*/  FADD.FTZ R90, R108, R90 ;  /* 0x0000005a6c5a7221 */ /* 0x010fc80000010000 */
        /* <DEDUP_REMOVED lines=81> */
[----:B------:R-:W-:Y:S01]  /*4ca0*/  IMAD.MOV.U32 R150, RZ, RZ, R84 ;  /* 0x000000ffff967224 */ /* 0x000fe200078e0054 */
[----:B------:R-:W-:Y:S01]  /*4cb0*/  MOV R0, R85 ;  /* 0x0000005500007202 */ /* 0x000fe20000000f00 */
[----:B------:R-:W-:Y:S01]  /*4cc0*/  IMAD.MOV.U32 R84, RZ, RZ, R86 ;  /* 0x000000ffff547224 */ /* 0x000fe200078e0056 */
[----:B------:R-:W-:-:S13]  /*4cd0*/  ISETP.NE.AND.EX P6, PT, R165, RZ, PT, P6 ;  /* 0x000000ffa500720c */ /* 0x000fda0003fc5360 */
.L_x_7389:
[----:B------:R-:W-:Y:S01]  /*4ce0*/  MOV R6, R160 ;  /* 0x000000a000067202 */ /* 0x000fe20000000f00 */
[----:B------:R-:W1:Y:S01]  /*4cf0*/  S2R R133, SR_TID.X ;  /* 0x0000000000857919 */ /* 0x000e620000002100 */
[----:B------:R-:W-:Y:S04]  /*4d00*/  DEPBAR.LE SB0, 0x0 ;  /* 0x000080000000791a */ /* 0x000fe80000000000 */
[----:B------:R-:W-:Y:S05]  /*4d10*/  WARPSYNC.ALL ;  /* 0x0000000000007948 */ /* 0x000fea0003800000 */
[----:B------:R-:W-:Y:S01]  /*4d20*/  BAR.SYNC.DEFER_BLOCKING 0x0 ;  /* 0x0000000000007b1d */ /* 0x000fe20000010000 */
[----:B------:R-:W-:Y:S02]  /*4d30*/  @!P6 IMAD.MOV.U32 R4, RZ, RZ, RZ ;  /* 0x000000ffff04e224 */ /* 0x000fe400078e00ff */
[----:B------:R-:W-:Y:S03]  /*4d40*/  IMAD.MOV.U32 R5, RZ, RZ, R161 ;  /* 0x000000ffff057224 */ /* 0x000fe600078e00a1 */
[----:B------:R-:W-:Y:S02]  /*4d50*/  @!P6 IADD3 R4, P0, PT, RZ, -R4, RZ ;  /* 0x80000004ff04e210 */ /* 0x000fe40007f1e0ff */
[C---:B-1----:R-:W-:Y:S01]  /*4d60*/  LOP3.LUT R153, R133.reuse, 0x18, RZ, 0xc0, !PT ;  /* 0x0000001885997812 */ /* 0x042fe200078ec0ff */
[----:B------:R-:W-:Y:S01]  /*4d70*/  IMAD.SHL.U32 R154, R133, 0x8, RZ ;  /* 0x00000008859a7824 */ /* 0x000fe200078e00ff */
[----:B------:R-:W2:Y:S01]  /*4d80*/  @!P6 LD.E R7, desc[UR4][R2.64+0x40] ;  /* 0x000040040207e980 */ /* 0x000ea2000c101900 */
[----:B------:R-:W-:Y:S01]  /*4d90*/  BSSY.RECONVERGENT B0, `(.L_x_7383) ;  /* 0x0000048000007945 */ /* 0x000fe20003800200 */
[----:B--2---:R-:W-:Y:S04]  /*4da0*/  @!P6 IMAD.SHL.U32 R7, R7, 0x40, RZ ;  /* 0x000000400707e824 */ /* 0x004fe800078e00ff */
[----:B------:R-:W-:Y:S05]  /*4db0*/  @!P6 IMAD.X R7, RZ, RZ, ~R7, P0 ;  /* 0x000000ffff07e224 */ /* 0x000fea00000e0e07 */
[----:B------:R-:W-:Y:S04]  /*4dc0*/  @!P6 SHF.R.S64 R4, R4, 0x1f, R7 ;  /* 0x0000001f0404e819 */ /* 0x000fe80000001007 */
[----:B------:R-:W-:Y:S02]  /*4dd0*/  @!P6 IADD3 R8, P0, PT, R160, R4, RZ ;  /* 0x00000004a008e210 */ /* 0x000fe40007f1e0ff */
[----:B------:R-:W-:Y:S02]  /*4de0*/  LOP3.LUT R4, R154, 0xc0, RZ, 0xc0, !PT ;  /* 0x000000c09a047812 */ /* 0x000fe400078ec0ff */
[----:B------:R-:W-:Y:S01]  /*4df0*/  @!P6 LEA.HI.X.SX32 R7, R7, R161, 0x1, P0 ;  /* 0x000000a10707e211 */ /* 0x000fe200000f0eff */
[----:B------:R-:W-:Y:S03]  /*4e00*/  @!P6 IMAD.MOV.U32 R160, RZ, RZ, R8 ;  /* 0x000000ffffa0e224 */ /* 0x000fe600078e0008 */
[----:B------:R-:W-:Y:S01]  /*4e10*/  @!P6 MOV R161, R7 ;  /* 0x0000000700a1e202 */ /* 0x000fe20000000f00 */
[----:B------:R-:W-:Y:S06]  /*4e20*/  @!P6 BRA `(.L_x_7384) ;  /* 0x0000000000f8e947 */ /* 0x000fec0003800000 */
        /* <DEDUP_REMOVED lines=40> */
[CC--:B------:R-:W-:Y:S02]  /*50b0*/  LEA R10, P1, R8.reuse, R158.reuse, 0x2 ;  /* 0x0000009e080a7211 */ /* 0x0c0fe400078210ff */
[C---:B------:R-:W-:Y:S02]  /*50c0*/  LEA R14, P0, R7.reuse, R158, 0x2 ;  /* 0x0000009e070e7211 */ /* 0x040fe400078010ff */
[-C--:B------:R-:W-:Y:S02]  /*50d0*/  LEA.HI.X.SX32 R11, R8, R159.reuse, 0x2, P1 ;  /* 0x0000009f080b7211 */ /* 0x080fe400008f16ff */
[C---:B------:R-:W-:Y:S01]  /*50e0*/  LEA.HI.X.SX32 R15, R7.reuse, R159, 0x2, P0 ;  /* 0x0000009f070f7211 */ /* 0x040fe200000f16ff */
[----:B------:R-:W-:Y:S03]  /*50f0*/  IMAD.IADD R7, R7, 0x1, -R8 ;  /* 0x0000000107077824 */ /* 0x000fe600078e0a08 */
[----:B------:R-:W3:Y:S01]  /*5100*/  LD.E R11, desc[UR4][R10.64] ;  /* 0x000000040a0b7980 */ /* 0x000ee2000c101900 */
[----:B------:R-:W-:Y:S05]  /*5110*/  IMAD R9, R9, R7, -0x40 ;  /* 0xffffffc009097424 */ /* 0x000fea00078e0207 */
[----:B------:R-:W-:Y:S01]  /*5120*/  SHF.R.S32.HI R8, RZ, 0x1f, R9 ;  /* 0x0000001fff087819 */ /* 0x000fe20000011409 */
[----:B------:R-:W3:Y:S04]  /*5130*/  LD.E R10, desc[UR4][R14.64] ;  /* 0x000000040e0a7980 */ /* 0x000ee8000c101900 */
        /* <DEDUP_REMOVED lines=13> */
.L_x_7384:
[----:B------:R-:W-:Y:S05]  /*5210*/  BSYNC.RECONVERGENT B0 ;  /* 0x0000000000007941 */ /* 0x000fea0003800200 */
.L_x_7383:
[----:B------:R-:W1:Y:S01]  /*5220*/  S2UR UR6, SR_CgaCtaId ;  /* 0x00000000000679c3 */ /* 0x000e620000008800 */
[----:B------:R-:W-:Y:S01]  /*5230*/  LOP3.LUT R5, R154, 0x18, RZ, 0xc0, !PT ;  /* 0x000000189a057812 */ /* 0x000fe200078ec0ff */
[----:B------:R-:W-:Y:S01]  /*5240*/  UMOV UR7, 0x400 ;  /* 0x0000040000077882 */ /* 0x000fe20000000000 */
[----:B------:R-:W-:Y:S01]  /*5250*/  LOP3.LUT R153, R4, R153, RZ, 0xfc, !PT ;  /* 0x0000009904997212 */ /* 0x000fe200078efcff */
[C---:B------:R-:W-:Y:S01]  /*5260*/  IMAD.SHL.U32 R135, R133.reuse, 0x10, RZ ;  /* 0x0000001085877824 */ /* 0x040fe200078e00ff */
[----:B------:R-:W-:Y:S01]  /*5270*/  LOP3.LUT R7, R154, 0x1f20, RZ, 0xc0, !PT ;  /* 0x00001f209a077812 */ /* 0x000fe200078ec0ff */
[----:B------:R-:W-:Y:S01]  /*5280*/  IMAD.SHL.U32 R138, R133, 0x20, RZ ;  /* 0x00000020858a7824 */ /* 0x000fe200078e00ff */
[----:B------:R-:W-:Y:S01]  /*5290*/  LOP3.LUT R163, R153, R5, RZ, 0x3c, !PT ;  /* 0x0000000599a37212 */ /* 0x000fe200078e3cff */
[----:B------:R-:W-:Y:S01]  /*52a0*/  IMAD.SHL.U32 R132, R133, 0x4, RZ ;  /* 0x0000000485847824 */ /* 0x000fe200078e00ff */
[-C--:B------:R-:W-:Y:S01]  /*52b0*/  ISETP.GE.AND P5, PT, R5, R152.reuse, PT ;  /* 0x000000980500720c */ /* 0x080fe20003fa6270 */
[----:B------:R-:W-:Y:S01]  /*52c0*/  IMAD.MOV.U32 R85, RZ, RZ, 0x20 ;  /* 0x00000020ff557424 */ /* 0x000fe200078e00ff */
[----:B------:R-:W-:Y:S01]  /*52d0*/  LOP3.LUT R163, R7, R163, RZ, 0xfc, !PT ;  /* 0x000000a307a37212 */ /* 0x000fe200078efcff */
[----:B------:R-:W-:Y:S01]  /*52e0*/  VIADD R151, R151, 0xffffffff ;  /* 0xffffffff97977836 */ /* 0x000fe20000000000 */
[C---:B------:R-:W-:Y:S01]  /*52f0*/  LOP3.LUT R6, R5.reuse, 0x20, RZ, 0xfc, !PT ;  /* 0x0000002005067812 */ /* 0x040fe200078efcff */
[----:B------:R-:W-:Y:S01]  /*5300*/  BSSY.RECONVERGENT B1, `(.L_x_7385) ;  /* 0x0000104000017945 */ /* 0x000fe20003800200 */
[----:B------:R-:W-:Y:S02]  /*5310*/  LOP3.LUT R4, R5, 0x40, RZ, 0xfc, !PT ;  /* 0x0000004005047812 */ /* 0x000fe400078efcff */
[-C--:B------:R-:W-:Y:S02]  /*5320*/  ISETP.GE.AND P4, PT, R6, R152.reuse, PT ;  /* 0x000000980600720c */ /* 0x080fe40003f86270 */
[----:B------:R-:W-:Y:S02]  /*5330*/  ISETP.GE.AND P3, PT, R4, R152, PT ;  /* 0x000000980400720c */ /* 0x000fe40003f66270 */
[C---:B------:R-:W-:Y:S02]  /*5340*/  LEA R8, P0, R140.reuse, R160, 0x1 ;  /* 0x000000a08c087211 */ /* 0x040fe400078008ff */
[----:B------:R-:W-:Y:S01]  /*5350*/  SHF.R.U32.HI R134, RZ, 0x1, R133 ;  /* 0x00000001ff867819 */ /* 0x000fe20000011685 */
[----:B-1----:R-:W-:Y:S01]  /*5360*/  ULEA UR6, UR6, UR7, 0x18 ;  /* 0x0000000706067291 */ /* 0x002fe2000f8ec0ff */
[----:B------:R-:W-:Y:S02]  /*5370*/  LEA.HI.X R9, R140, R161, R141, 0x1, P0 ;  /* 0x000000a18c097211 */ /* 0x000fe400000f0c8d */
[C---:B------:R-:W-:Y:S02]  /*5380*/  LOP3.LUT R7, R135.reuse, 0x100, RZ, 0xc0, !PT ;  /* 0x0000010087077812 */ /* 0x040fe400078ec0ff */
[----:B------:R-:W-:Y:S01]  /*5390*/  LOP3.LUT R137, R134, 0x8, RZ, 0xc0, !PT ;  /* 0x0000000886897812 */ /* 0x000fe200078ec0ff */
[----:B------:R-:W-:Y:S01]  /*53a0*/  IMAD.U32 R136, RZ, RZ, UR6 ;  /* 0x00000006ff887e24 */ /* 0x000fe2000f8e00ff */
[----:B------:R-:W-:Y:S02]  /*53b0*/  LOP3.LUT R135, R135, 0x3e00, RZ, 0xc0, !PT ;  /* 0x00003e0087877812 */ /* 0x000fe400078ec0ff */
[----:B------:R-:W-:Y:S01]  /*53c0*/  LOP3.LUT R5, R132, 0x18, RZ, 0xc0, !PT ;  /* 0x0000001884057812 */ /* 0x000fe200078ec0ff */
[----:B------:R-:W-:Y:S01]  /*53d0*/  IMAD R163, R163, 0x2, R136 ;  /* 0x00000002a3a37824 */ /* 0x000fe200078e0288 */
[----:B------:R-:W-:Y:S02]  /*53e0*/  LOP3.LUT R6, R138, 0xc0, RZ, 0xc0, !PT ;  /* 0x000000c08a067812 */ /* 0x000fe400078ec0ff */
[--C-:B------:R-:W-:Y:S02]  /*53f0*/  LOP3.LUT R137, R137, 0xc0, R138.reuse, 0xf8, !PT ;  /* 0x000000c089897812 */ /* 0x100fe400078ef88a */
[----:B------:R-:W-:Y:S01]  /*5400*/  @!PT LDS RZ, [RZ] ;  /* 0x00000000fffff984 */ /* 0x000fe20000000800 */
[----:B------:R-:W-:Y:S01]  /*5410*/  @!PT LDS RZ, [RZ] ;  /* 0x00000000fffff984 */ /* 0x000fe20000000800 */
[----:B------:R-:W-:Y:S01]  /*5420*/  @!PT LDS RZ, [RZ] ;  /* 0x00000000fffff984 */ /* 0x000fe20000000800 */
[----:B------:R-:W-:Y:S01]  /*5430*/  @!P5 LDGSTS.E.BYPASS.LTC128B.128 [R163+0x6000], desc[UR4][R160.64] ;  /* 0x06000000a0a3dfae */ /* 0x000fe2000b981a04 */
[--C-:B------:R-:W-:Y:S02]  /*5440*/  LOP3.LUT R4, R135, 0x20, R138.reuse, 0xf8, !PT ;  /* 0x0000002087047812 */ /* 0x100fe400078ef88a */
[--C-:B------:R-:W-:Y:S01]  /*5450*/  LOP3.LUT R7, R7, 0x20, R138.reuse, 0xf8, !PT ;  /* 0x0000002007077812 */ /* 0x100fe200078ef88a */
[----:B------:R-:W-:Y:S01]  /*5460*/  @P5 STS.128 [R163+0x6000], RZ ;  /* 0x006000ffa3005388 */ /* 0x000fe20000000c00 */
[----:B------:R-:W-:Y:S02]  /*5470*/  LOP3.LUT R6, R6, 0x8, R133, 0xf8, !PT ;  /* 0x0000000806067812 */ /* 0x000fe400078ef885 */
[----:B------:R-:W-:Y:S01]  /*5480*/  LOP3.LUT R137, R137, R5, RZ, 0x3c, !PT ;  /* 0x0000000589897212 */ /* 0x000fe200078e3cff */
[----:B------:R-:W-:Y:S01]  /*5490*/  @!PT LDS RZ, [RZ] ;  /* 0x00000000fffff984 */ /* 0x000fe20000000800 */
[----:B------:R-:W-:Y:S01]  /*54a0*/  @!PT LDS RZ, [RZ] ;  /* 0x00000000fffff984 */ /* 0x000fe20000000800 */
[----:B------:R-:W-:Y:S01]  /*54b0*/  @!PT LDS RZ, [RZ] ;  /* 0x00000000fffff984 */ /* 0x000fe20000000800 */
[----:B------:R-:W-:Y:S01]  /*54c0*/  @!P4 LDGSTS.E.BYPASS.LTC128B.128 [R163+0x7000], desc[UR4][R160.64+0x40] ;  /* 0x07000040a0a3cfae */ /* 0x000fe2000b981a04 */
[----:B------:R-:W-:Y:S02]  /*54d0*/  LOP3.LUT R4, R4, 0x100, R138, 0xf8, !PT ;  /* 0x0000010004047812 */ /* 0x000fe400078ef88a */
[----:B------:R-:W-:Y:S01]  /*54e0*/  LOP3.LUT R6, R7, R6, R5, 0xf6, !PT ;  /* 0x0000000607067212 */ /* 0x000fe200078ef605 */
[----:B------:R-:W-:Y:S01]  /*54f0*/  @P4 STS.128 [R163+0x7000], RZ ;  /* 0x007000ffa3004388 */ /* 0x000fe20000000c00 */
[----:B------:R-:W-:Y:S02]  /*5500*/  LOP3.LUT R4, R4, R137, RZ, 0xfc, !PT ;  /* 0x0000008904047212 */ /* 0x000fe400078efcff */
[----:B------:R-:W-:Y:S01]  /*5510*/  LOP3.LUT P0, RZ, R133, 0x4, RZ, 0xc0, !PT ;  /* 0x0000000485ff7812 */ /* 0x000fe2000780c0ff */
[----:B------:R-:W-:Y:S01]  /*5520*/  @!PT LDS RZ, [RZ] ;  /* 0x00000000fffff984 */ /* 0x000fe20000000800 */
[----:B------:R-:W-:Y:S01]  /*5530*/  @!PT LDS RZ, [RZ] ;  /* 0x00000000fffff984 */ /* 0x000fe20000000800 */
[----:B------:R-:W-:Y:S01]  /*5540*/  @!PT LDS RZ, [RZ] ;  /* 0x00000000fffff984 */ /* 0x000fe20000000800 */
[----:B------:R-:W-:Y:S01]  /*5550*/  @!P3 LDGSTS.E.BYPASS.LTC128B.128 [R163+0x8000], desc[UR4][R160.64+0x80] ;  /* 0x08000080a0a3bfae */ /* 0x000fe2000b981a04 */
[--C-:B------:R-:W-:Y:S01]  /*5560*/  IMAD R87, R6, 0x2, R136.reuse ;  /* 0x0000000206577824 */ /* 0x100fe200078e0288 */
[----:B------:R-:W-:Y:S01]  /*5570*/  ISETP.GT.AND P1, PT, R151, R144, PT ;  /* 0x000000909700720c */ /* 0x000fe20003f24270 */
[----:B------:R-:W-:Y:S01]  /*5580*/  IMAD R128, R4, 0x2, R136 ;  /* 0x0000000204807824 */ /* 0x000fe200078e0288 */
[----:B------:R-:W-:Y:S01]  /*5590*/  @P3 STS.128 [R163+0x8000], RZ ;  /* 0x008000ffa3003388 */ /* 0x000fe20000000c00 */
[----:B------:R-:W-:Y:S03]  /*55a0*/  SEL R85, R85, 0xffffffe0, !P0 ;  /* 0xffffffe055557807 */ /* 0x000fe60004000000 */
[----:B------:R-:W-:Y:S01]  /*55b0*/  @!PT LDS RZ, [RZ] ;  /* 0x00000000fffff984 */ /* 0x000fe20000000800 */
[----:B------:R-:W-:Y:S01]  /*55c0*/  @!PT LDS RZ, [RZ] ;  /* 0x00000000fffff984 */ /* 0x000fe20000000800 */
[----:B------:R-:W-:Y:S01]  /*55d0*/  @!PT LDS RZ, [RZ] ;  /* 0x00000000fffff984 */ /* 0x000fe20000000800 */
[----:B------:R-:W-:Y:S02]  /*55e0*/  @!P5 LDGSTS.E.BYPASS.LTC128B.128 [R163+0x6800], desc[UR4][R8.64] ;  /* 0x0680000008a3dfae */ /* 0x000fe4000b981a04 */
[--C-:B------:R-:W-:Y:S02]  /*55f0*/  IMAD.IADD R86, R128, 0x1, R85.reuse ;  /* 0x0000000180567824 */ /* 0x100fe400078e0255 */
        /* <DEDUP_REMOVED lines=13> */
[----:B------:R-:W-:Y:S04]  /*56d0*/  LDSM.16.M88.4 R16, [R87+0x3400] ;  /* 0x003400005710783b */ /* 0x000fe80000000200 */
[----:B------:R-:W-:Y:S04]  /*56e0*/  LDSM.16.M88.4 R24, [R87+0x3800] ;  /* 0x003800005718783b */ /* 0x000fe80000000200 */
[----:B------:R-:W-:Y:S04]  /*56f0*/  LDSM.16.M88.4 R88, [R87+0x3c00] ;  /* 0x003c00005758783b */ /* 0x000fe80000000200 */
[----:B------:R-:W0:Y:S04]  /*5700*/  LDGDEPBAR ;  /* 0x00000000000079af */ /* 0x000e280000000000 */
[----:B-1----:R-:W1:Y:S04]  /*5710*/  LDSM.16.M88.4 R8, [R87+0x3000] ;  /* 0x003000005708783b */ /* 0x002e680000000200 */
[----:B------:R-:W-:Y:S04]  /*5720*/  LDSM.16.M88.4 R92, [R86] ;  /* 0x00000000565c783b */ /* 0x000fe80000000200 */
[----:B------:R-:W2:Y:S04]  /*5730*/  LDSM.16.M88.4 R96, [R85+0x3000] ;  /* 0x003000005560783b */ /* 0x000ea80000000200 */
[----:B------:R-:W3:Y:S04]  /*5740*/  LDSM.16.M88.4 R100, [R85+0x3400] ;  /* 0x003400005564783b */ /* 0x000ee80000000200 */
[----:B------:R-:W4:Y:S04]  /*5750*/  LDSM.16.M88.4 R104, [R85+0x3800] ;  /* 0x003800005568783b */ /* 0x000f280000000200 */
[----:B------:R-:W-:Y:S04]  /*5760*/  LDSM.16.M88.4 R108, [R87+0x4000] ;  /* 0x00400000576c783b */ /* 0x000fe80000000200 */
[----:B------:R-:W-:Y:S04]  /*5770*/  LDSM.16.M88.4 R112, [R87+0x4400] ;  /* 0x004400005770783b */ /* 0x000fe80000000200 */
[----:B------:R-:W-:Y:S04]  /*5780*/  LDSM.16.M88.4 R116, [R87+0x4c00] ;  /* 0x004c00005774783b */ /* 0x000fe80000000200 */
[----:B------:R-:W-:Y:S04]  /*5790*/  LDSM.16.M88.4 R120, [R86+0x1000] ;  /* 0x001000005678783b */ /* 0x000fe80000000200 */
[----:B------:R-:W-:Y:S01]  /*57a0*/  LDSM.16.M88.4 R124, [R85+0x4000] ;  /* 0x00400000557c783b */ /* 0x000fe20000000200 */
        /* <DEDUP_REMOVED lines=19> */
[----:B------:R-:W-:Y:S01]  /*58e0*/  HMMA.16816.F32 R32, R92, R90, R32 ;  /* 0x0000005a5c20723c */ /* 0x000fe20000001820 */
[----:B------:R-:W1:Y:S04]  /*58f0*/  LDSM.16.M88.4 R88, [R85+0x4800] ;  /* 0x004800005558783b */ /* 0x000e680000000200 */
[----:B------:R-:W5:Y:S03]  /*5900*/  LDSM.16.M88.4 R92, [R85+0x4c00] ;  /* 0x004c0000555c783b */ /* 0x000f660000000200 */
        /* <DEDUP_REMOVED lines=11> */
[----:B------:R-:W2:Y:S04]  /*59c0*/  LDSM.16.M88.4 R96, [R128+0x2000] ;  /* 0x002000008060783b */ /* 0x000ea80000000200 */
[----:B------:R-:W3:Y:S03]  /*59d0*/  LDSM.16.M88.4 R116, [R87+0x5c00] ;  /* 0x005c00005774783b */ /* 0x000ee60000000200 */
[C---:B------:R-:W-:Y:S01]  /*59e0*/  HMMA.16816.F32 R4, R120.reuse, R124, R4 ;  /* 0x0000007c7804723c */ /* 0x040fe20000001804 */
[----:B------:R-:W-:Y:S07]  /*59f0*/  LDSM.16.M88.4 R128, [R85+0x5800] ;  /* 0x005800005580783b */ /* 0x000fee0000000200 */
[C---:B------:R-:W-:Y:S01]  /*5a00*/  HMMA.16816.F32 R8, R120.reuse, R126, R8 ;  /* 0x0000007e7808723c */ /* 0x040fe20000001808 */
[----:B------:R-:W-:Y:S07]  /*5a10*/  LDSM.16.M88.4 R124, [R85+0x5400] ;  /* 0x00540000557c783b */ /* 0x000fee0000000200 */
[C---:B----4-:R-:W-:Y:S08]  /*5a20*/  HMMA.16816.F32 R12, R120.reuse, R104, R12 ;  /* 0x00000068780c723c */ /* 0x050ff0000000180c */
[C---:B------:R-:W-:Y:S01]  /*5a30*/  HMMA.16816.F32 R16, R120.reuse, R106, R16 ;  /* 0x0000006a7810723c */ /* 0x040fe20000001810 */
[----:B------:R-:W-:Y:S07]  /*5a40*/  LDSM.16.M88.4 R104, [R85+0x5000] ;  /* 0x005000005568783b */ /* 0x000fee0000000200 */
[C---:B-1----:R-:W-:Y:S08]  /*5a50*/  HMMA.16816.F32 R20, R120.reuse, R88, R20 ;  /* 0x000000587814723c */ /* 0x042ff00000001814 */
[C---:B------:R-:W-:Y:S01]  /*5a60*/  HMMA.16816.F32 R24, R120.reuse, R90, R24 ;  /* 0x0000005a7818723c */ /* 0x040fe20000001818 */
[----:B------:R-:W1:Y:S07]  /*5a70*/  LDSM.16.M88.4 R88, [R86+0x2000] ;  /* 0x002000005658783b */ /* 0x000e6e0000000200 */
[C---:B-----5:R-:W-:Y:S08]  /*5a80*/  HMMA.16816.F32 R28, R120.reuse, R92, R28 ;  /* 0x0000005c781c723c */ /* 0x060ff0000000181c */
[----:B------:R-:W-:Y:S01]  /*5a90*/  HMMA.16816.F32 R32, R120, R94, R32 ;  /* 0x0000005e7820723c */ /* 0x000fe20000001820 */
[----:B------:R-:W4:Y:S01]  /*5aa0*/  LDSM.16.M88.4 R92, [R85+0x5c00] ;  /* 0x005c0000555c783b */ /* 0x000f220000000200 */
        /* <DEDUP_REMOVED lines=8> */
[C---:B---3--:R-:W-:Y:S08]  /*5b30*/  HMMA.16816.F32 R28, R96.reuse, R116, R28 ;  /* 0x00000074601c723c */ /* 0x048ff0000000181c */
[----:B------:R-:W-:Y:S08]  /*5b40*/  HMMA.16816.F32 R32, R96, R118, R32 ;  /* 0x000000766020723c */ /* 0x000ff00000001820 */
[C---:B-1----:R-:W-:Y:S08]  /*5b50*/  HMMA.16816.F32 R4, R88.reuse, R104, R4 ;  /* 0x000000685804723c */ /* 0x042ff00000001804 */
        /* <DEDUP_REMOVED lines=24> */
[----:B------:R-:W-:Y:S03]  /*5ce0*/  IADD3 R85, PT, PT, R150, -0x40, RZ ;  /* 0xffffffc096557810 */ /* 0x000fe60007ffe0ff */
[----:B------:R-:W-:Y:S01]  /*5cf0*/  IABS R86, R91 ;  /* 0x0000005b00567213 */ /* 0x000fe20000000000 */
[----:B------:R-:W3:Y:S01]  /*5d00*/  LD.E.64 R96, desc[UR4][R2.64+0x20] ;  /* 0x0000200402607980 */ /* 0x000ee2000c101b00 */
[----:B------:R-:W-:Y:S02]  /*5d10*/  IABS R88, R85 ;  /* 0x0000005500587213 */ /* 0x000fe40000000000 */
[-C--:B--2---:R-:W-:Y:S02]  /*5d20*/  IABS R89, R93.reuse ;  /* 0x0000005d00597213 */ /* 0x084fe40000000000 */
[-C--:B------:R-:W-:Y:S02]  /*5d30*/  IABS R87, R93.reuse ;  /* 0x0000005d00577213 */ /* 0x080fe40000000000 */
[----:B------:R-:W1:Y:S01]  /*5d40*/  I2F.RP R94, R89 ;  /* 0x00000059005e7306 */ /* 0x000e620000209400 */
[-C--:B------:R-:W-:Y:S02]  /*5d50*/  LOP3.LUT R85, R85, R93.reuse, RZ, 0x3c, !PT ;  /* 0x0000005d55557212 */ /* 0x080fe400078e3cff */
[----:B------:R-:W-:Y:S01]  /*5d60*/  IMAD.MOV R87, RZ, RZ, -R87 ;  /* 0x000000ffff577224 */ /* 0x000fe200078e0a57 */
[----:B------:R-:W-:Y:S06]  /*5d70*/  LOP3.LUT R91, R91, R93, RZ, 0x3c, !PT ;  /* 0x0000005d5b5b7212 */ /* 0x000fec00078e3cff */
        /* <DEDUP_REMOVED lines=51> */
.L_x_7388:
[----:B------:R-:W-:Y:S05]  /*60b0*/  BSYNC.RECONVERGENT B0 ;  /* 0x0000000000007941 */ /* 0x000fea0003800200 */
.L_x_7387:
[----:B------:R-:W-:Y:S01]  /*60c0*/  @!P5 IMAD.MOV.U32 R147, RZ, RZ, R145 ;  /* 0x000000ffff93d224 */ /* 0x000fe200078e0091 */
        /* <DEDUP_REMOVED lines=39> */
.L_x_7386:
[----:B------:R-:W-:Y:S05]  /*6340*/  BSYNC.RECONVERGENT B1 ;  /* 0x0000000000017941 */ /* 0x000fea0003800200 */
.L_x_7385:
        /* <DEDUP_REMOVED lines=20> */
[----:B------:R-:W-:Y:S05]  /*6490*/  LEA R100, R100, R136, 0x1 ;  /* 0x0000008864647211 */ /* 0x000fea00078e08ff */
[----:B------:R-:W3:Y:S01]  /*64a0*/  SHFL.BFLY PT, R88, R85, 0x2, 0x1f ;  /* 0x0c401f0055587f89 */ /* 0x000ee200000e0000 */
[----:B------:R-:W-:Y:S07]  /*64b0*/  IADD3 R101, PT, PT, R100, 0x6020, RZ ;  /* 0x0000602064657810 */ /* 0x000fee0007ffe0ff */
[----:B------:R-:W-:Y:S01]  /*64c0*/  LDSM.16.MT88.4 R96, [R100+0x7000] ;  /* 0x007000006460783b */ /* 0x000fe20000004200 */
        /* <DEDUP_REMOVED lines=8> */
[----:B------:R-:W1:Y:S01]  /*6550*/  LDSM.16.MT88.4 R88, [R100+0x6000] ;  /* 0x006000006458783b */ /* 0x000e620000004200 */
[----:B------:R-:W-:Y:S01]  /*6560*/  FADD.FTZ R0, -R85, R0 ;  /* 0x0000000055007221 */ /* 0x000fe20000010100 */
[C---:B--2---:R-:W-:Y:S01]  /*6570*/  FMUL.FTZ R111, R87.reuse, R86 ;  /* 0x00000056576f7220 */ /* 0x044fe20000410000 */
[C---:B------:R-:W-:Y:S01]  /*6580*/  FMUL.FTZ R110, R87.reuse, R85 ;  /* 0x00000055576e7220 */ /* 0x040fe20000410000 */
[C---:B------:R-:W-:Y:S01]  /*6590*/  FMUL.FTZ R84, R87.reuse, R84 ;  /* 0x0000005457547220 */ /* 0x040fe20000410000 */
[----:B------:R-:W-:Y:S02]  /*65a0*/  FMUL.FTZ R0, R87, R0 ;  /* 0x0000000057007220 */ /* 0x000fe40000410000 */
[----:B------:R-:W-:Y:S02]  /*65b0*/  FSEL R111, R111, RZ, P1 ;  /* 0x000000ff6f6f7208 */ /* 0x000fe40000800000 */
[----:B------:R-:W-:Y:S01]  /*65c0*/  FSETP.NEU.FTZ.AND P1, PT, R85, -INF , PT ;  /* 0xff8000005500780b */ /* 0x000fe20003f3d000 */
[----:B------:R-:W2:Y:S02]  /*65d0*/  MUFU.EX2 R84, R84 ;  /* 0x0000005400547308 */ /* 0x000ea40000000800 */
[-CC-:B------:R-:W-:Y:S01]  /*65e0*/  FFMA.FTZ R102, R4, R87.reuse, -R111.reuse ;  /* 0x0000005704667223 */ /* 0x180fe2000001086f */
[----:B------:R-:W-:Y:S01]  /*65f0*/  FSEL R110, R110, RZ, P1 ;  /* 0x000000ff6e6e7208 */ /* 0x000fe20000800000 */
[-CC-:B------:R-:W-:Y:S01]  /*6600*/  FFMA.FTZ R104, R5, R87.reuse, -R111.reuse ;  /* 0x0000005705687223 */ /* 0x180fe2000001086f */
[----:B------:R-:W-:Y:S01]  /*6610*/  IADD3 R4, PT, PT, R100, 0x6000, RZ ;  /* 0x0000600064047810 */ /* 0x000fe20007ffe0ff */
[-CC-:B------:R-:W-:Y:S01]  /*6620*/  FFMA.FTZ R106, R8, R87.reuse, -R111.reuse ;  /* 0x00000057086a7223 */ /* 0x180fe2000001086f */
[-CC-:B------:R-:W-:Y:S01]  /*6630*/  FFMA.FTZ R107, R9, R87.reuse, -R111.reuse ;  /* 0x00000057096b7223 */ /* 0x180fe2000001086f */
[-CC-:B------:R-:W-:Y:S01]  /*6640*/  FFMA.FTZ R105, R6, R87.reuse, -R110.reuse ;  /* 0x0000005706697223 */ /* 0x180fe2000001086e */
[-CC-:B------:R-:W-:Y:S01]  /*6650*/  FFMA.FTZ R103, R7, R87.reuse, -R110.reuse ;  /* 0x0000005707677223 */ /* 0x180fe2000001086e */
[-CC-:B------:R-:W-:Y:S01]  /*6660*/  FFMA.FTZ R108, R10, R87.reuse, -R110.reuse ;  /* 0x000000570a6c7223 */ /* 0x180fe2000001086e */
[-CC-:B------:R-:W-:Y:S01]  /*6670*/  FFMA.FTZ R109, R11, R87.reuse, -R110.reuse ;  /* 0x000000570b6d7223 */ /* 0x180fe2000001086e */
[----:B------:R-:W-:Y:S01]  /*6680*/  @P0 IADD3 R101, PT, PT, R4, -0x20, RZ ;  /* 0xffffffe004650810 */ /* 0x000fe20007ffe0ff */
[----:B------:R-:W3:Y:S01]  /*6690*/  MUFU.EX2 R0, R0 ;  /* 0x0000000000007308 */ /* 0x000ee20000000800 */
[-CC-:B------:R-:W-:Y:S01]  /*66a0*/  FFMA.FTZ R116, R24, R87.reuse, -R111.reuse ;  /* 0x0000005718747223 */ /* 0x180fe2000001086f */
[-CC-:B------:R-:W-:Y:S01]  /*66b0*/  FFMA.FTZ R117, R25, R87.reuse, -R111.reuse ;  /* 0x0000005719757223 */ /* 0x180fe2000001086f */
[--C-:B------:R-:W-:Y:S01]  /*66c0*/  FFMA.FTZ R118, R26, R87, -R110.reuse ;  /* 0x000000571a767223 */ /* 0x100fe2000001086e */
[----:B------:R-:W4:Y:S01]  /*66d0*/  LDSM.16.MT88.4 R92, [R101] ;  /* 0x00000000655c783b */ /* 0x000f220000004200 */
[C---:B--2---:R-:W-:Y:S01]  /*66e0*/  FMUL.FTZ R4, R84.reuse, R80 ;  /* 0x0000005054047220 */ /* 0x044fe20000410000 */
[C---:B------:R-:W-:Y:S01]  /*66f0*/  FMUL.FTZ R5, R84.reuse, R81 ;  /* 0x0000005154057220 */ /* 0x040fe20000410000 */
[C---:B------:R-:W-:Y:S03]  /*6700*/  FMUL.FTZ R8, R84.reuse, R76 ;  /* 0x0000004c54087220 */ /* 0x040fe60000410000 */
[----:B------:R-:W-:Y:S01]  /*6710*/  MUFU.EX2 R102, R102 ;  /* 0x0000006600667308 */ /* 0x000fe20000000800 */
[C---:B------:R-:W-:Y:S01]  /*6720*/  FMUL.FTZ R9, R84.reuse, R77 ;  /* 0x0000004d54097220 */ /* 0x040fe20000410000 */
[C---:B------:R-:W-:Y:S01]  /*6730*/  FMUL.FTZ R36, R84.reuse, R36 ;  /* 0x0000002454247220 */ /* 0x040fe20000410000 */
[----:B------:R-:W-:Y:S01]  /*6740*/  FMUL.FTZ R37, R84, R37 ;  /* 0x0000002554257220 */ /* 0x000fe20000410000 */
[-CC-:B------:R-:W-:Y:S01]  /*6750*/  FFMA.FTZ R119, R27, R87.reuse, -R110.reuse ;  /* 0x000000571b777223 */ /* 0x180fe2000001086e */
[-CC-:B------:R-:W-:Y:S01]  /*6760*/  FFMA.FTZ R120, R28, R87.reuse, -R111.reuse ;  /* 0x000000571c787223 */ /* 0x180fe2000001086f */
[----:B------:R-:W-:Y:S01]  /*6770*/  LDSM.16.MT88.4 R24, [R101+0x800] ;  /* 0x000800006518783b */ /* 0x000fe20000004200 */
[--C-:B------:R-:W-:Y:S03]  /*6780*/  FFMA.FTZ R121, R29, R87, -R111.reuse ;  /* 0x000000571d797223 */ /* 0x100fe6000001086f */
[----:B------:R-:W2:Y:S01]  /*6790*/  MUFU.EX2 R104, R104 ;  /* 0x0000006800687308 */ /* 0x000ea20000000800 */
[C---:B---3--:R-:W-:Y:S01]  /*67a0*/  FMUL.FTZ R6, R0.reuse, R82 ;  /* 0x0000005200067220 */ /* 0x048fe20000410000 */
[C---:B------:R-:W-:Y:S01]  /*67b0*/  FMUL.FTZ R7, R0.reuse, R83 ;  /* 0x0000005300077220 */ /* 0x040fe20000410000 */
[C---:B------:R-:W-:Y:S01]  /*67c0*/  FMUL.FTZ R10, R0.reuse, R78 ;  /* 0x0000004e000a7220 */ /* 0x040fe20000410000 */
[C---:B------:R-:W-:Y:S01]  /*67d0*/  FMUL.FTZ R11, R0.reuse, R79 ;  /* 0x0000004f000b7220 */ /* 0x040fe20000410000 */
[C---:B------:R-:W-:Y:S01]  /*67e0*/  FMUL.FTZ R38, R0.reuse, R38 ;  /* 0x0000002600267220 */ /* 0x040fe20000410000 */
[----:B------:R-:W3:Y:S01]  /*67f0*/  LDSM.16.MT88.4 R76, [R101+0x1000] ;  /* 0x00100000654c783b */ /* 0x000ee20000004200 */
[----:B------:R-:W-:Y:S03]  /*6800*/  FMUL.FTZ R39, R0, R39 ;  /* 0x0000002700277220 */ /* 0x000fe60000410000 */
[----:B------:R-:W-:Y:S01]  /*6810*/  MUFU.EX2 R105, R105 ;  /* 0x0000006900697308 */ /* 0x000fe20000000800 */
[-CC-:B------:R-:W-:Y:S01]  /*6820*/  FFMA.FTZ R122, R30, R87.reuse, -R110.reuse ;  /* 0x000000571e7a7223 */ /* 0x180fe2000001086e */
[-CC-:B------:R-:W-:Y:S01]  /*6830*/  FFMA.FTZ R123, R31, R87.reuse, -R110.reuse ;  /* 0x000000571f7b7223 */ /* 0x180fe2000001086e */
[-CC-:B------:R-:W-:Y:S01]  /*6840*/  FFMA.FTZ R124, R32, R87.reuse, -R111.reuse ;  /* 0x00000057207c7223 */ /* 0x180fe2000001086f */
[--C-:B------:R-:W-:Y:S01]  /*6850*/  FFMA.FTZ R125, R34, R87, -R110.reuse ;  /* 0x00000057227d7223 */ /* 0x100fe2000001086e */
[C---:B------:R-:W-:Y:S01]  /*6860*/  FMUL.FTZ R40, R84.reuse, R40 ;  /* 0x0000002854287220 */ /* 0x040fe20000410000 */
[----:B------:R-:W-:Y:S01]  /*6870*/  LDSM.16.MT88.4 R28, [R100+0x6c00] ;  /* 0x006c0000641c783b */ /* 0x000fe20000004200 */
[----:B------:R-:W-:Y:S03]  /*6880*/  FMUL.FTZ R41, R84, R41 ;  /* 0x0000002954297220 */ /* 0x000fe60000410000 */
[----:B------:R-:W5:Y:S01]  /*6890*/  MUFU.EX2 R103, R103 ;  /* 0x0000006700677308 */ /* 0x000f620000000800 */
[----:B--2---:R-:W-:Y:S01]  /*68a0*/  F2FP.F16.F32.PACK_AB R80, R104, R102 ;  /* 0x000000666850723e */ /* 0x004fe200000000ff */
[C---:B------:R-:W-:Y:S01]  /*68b0*/  FMUL.FTZ R42, R0.reuse, R42 ;  /* 0x0000002a002a7220 */ /* 0x040fe20000410000 */
[----:B------:R-:W-:Y:S01]  /*68c0*/  FMUL.FTZ R43, R0, R43 ;  /* 0x0000002b002b7220 */ /* 0x000fe20000410000 */
        /* <DEDUP_REMOVED lines=12> */
[----:B------:R-:W2:Y:S01]  /*6990*/  MUFU.EX2 R107, R107 ;  /* 0x0000006b006b7308 */ /* 0x000ea20000000800 */
[----:B-----5:R-:W-:Y:S01]  /*69a0*/  F2FP.F16.F32.PACK_AB R81, R103, R105 ;  /* 0x000000696751723e */ /* 0x020fe200000000ff */
        /* <DEDUP_REMOVED lines=10> */
[-CC-:B------:R-:W-:Y:S01]  /*6a50*/  FFMA.FTZ R112, R16, R87.reuse, -R111.reuse ;  /* 0x0000005710707223 */ /* 0x180fe2000001086f */
[-C--:B------:R-:W-:Y:S01]  /*6a60*/  FFMA.FTZ R113, R17, R87.reuse, -R111 ;  /* 0x0000005711717223 */ /* 0x080fe2000001086f */
[-CC-:B------:R-:W-:Y:S01]  /*6a70*/  FFMA.FTZ R115, R18, R87.reuse, -R110.reuse ;  /* 0x0000005712737223 */ /* 0x180fe2000001086e */
[----:B------:R-:W-:Y:S03]  /*6a80*/  FFMA.FTZ R114, R19, R87, -R110 ;  /* 0x0000005713727223 */ /* 0x000fe6000001086e */
        /* <DEDUP_REMOVED lines=11> */
[----:B------:R-:W-:Y:S01]  /*6b40*/  FFMA.FTZ R102, R84, R162, R102 ;  /* 0x000000a254667223 */ /* 0x000fe20000010066 */
[----:B------:R-:W-:Y:S01]  /*6b50*/  ISETP.GT.AND P0, PT, R151, R144, PT ;  /* 0x000000909700720c */ /* 0x000fe20003f04270 */
[----:B------:R-:W-:Y:S02]  /*6b60*/  FFMA.FTZ R105, R0, R157, R105 ;  /* 0x0000009d00697223 */ /* 0x000fe40000010069 */
[----:B------:R-:W-:Y:S03]  /*6b70*/  FADD.FTZ R102, R104, R102 ;  /* 0x0000006668667221 */ /* 0x000fe60000010000 */
[----:B------:R-:W2:Y:S01]  /*6b80*/  MUFU.EX2 R113, R113 ;  /* 0x0000007100717308 */ /* 0x000ea20000000800 */
[----:B-----5:R-:W-:Y:S01]  /*6b90*/  F2FP.F16.F32.PACK_AB R83, R109, R108 ;  /* 0x0000006c6d53723e */ /* 0x020fe200000000ff */
[----:B------:R-:W-:Y:S01]  /*6ba0*/  FADD.FTZ R105, R103, R105 ;  /* 0x0000006967697221 */ /* 0x000fe20000010000 */
[----:B------:R-:W-:Y:S03]  /*6bb0*/  FADD.FTZ R102, R106, R102 ;  /* 0x000000666a667221 */ /* 0x000fe60000010000 */
[----:B------:R-:W-:Y:S01]  /*6bc0*/  FADD.FTZ R108, R108, R105 ;  /* 0x000000696c6c7221 */ /* 0x000fe20000010000 */
[----:B------:R-:W-:Y:S01]  /*6bd0*/  FADD.FTZ R107, R107, R102 ;  /* 0x000000666b6b7221 */ /* 0x000fe20000010000 */
[C---:B-1----:R-:W-:Y:S02]  /*6be0*/  HMMA.16816.F32 R4, R80.reuse, R88, R4 ;  /* 0x000000585004723c */ /* 0x042fe40000001804 */
[----:B------:R-:W-:Y:S03]  /*6bf0*/  MUFU.EX2 R115, R115 ;  /* 0x0000007300737308 */ /* 0x000fe60000000800 */
[----:B------:R-:W-:Y:S03]  /*6c00*/  FADD.FTZ R108, R109, R108 ;  /* 0x0000006c6d6c7221 */ /* 0x000fe60000010000 */
[C---:B------:R-:W-:Y:S01]  /*6c10*/  HMMA.16816.F32 R8, R80.reuse, R90, R8 ;  /* 0x0000005a5008723c */ /* 0x040fe20000001808 */
[----:B------:R-:W1:Y:S03]  /*6c20*/  LDSM.16.MT88.4 R88, [R100+0x8000] ;  /* 0x008000006458783b */ /* 0x000e660000004200 */
[----:B------:R-:W5:Y:S01]  /*6c30*/  MUFU.EX2 R114, R114 ;  /* 0x0000007200727308 */ /* 0x000f620000000800 */
[----:B--2---:R-:W-:Y:S03]  /*6c40*/  F2FP.F16.F32.PACK_AB R70, R113, R112 ;  /* 0x000000707146723e */ /* 0x004fe600000000ff */
[C---:B----4-:R-:W-:Y:S06]  /*6c50*/  HMMA.16816.F32 R36, R80.reuse, R92, R36 ;  /* 0x0000005c5024723c */ /* 0x050fec0000001824 */
[----:B------:R-:W-:Y:S02]  /*6c60*/  MUFU.EX2 R116, R116 ;  /* 0x0000007400747308 */ /* 0x000fe40000000800 */
[C---:B------:R-:W-:Y:S01]  /*6c70*/  HMMA.16816.F32 R40, R80.reuse, R94, R40 ;  /* 0x0000005e5028723c */ /* 0x040fe20000001828 */
[----:B------:R-:W2:Y:S07]  /*6c80*/  LDSM.16.MT88.4 R92, [R101+0x2000] ;  /* 0x00200000655c783b */ /* 0x000eae0000004200 */
[----:B------:R-:W-:Y:S01]  /*6c90*/  MUFU.EX2 R117, R117 ;  /* 0x0000007500757308 */ /* 0x000fe20000000800 */
[----:B-----5:R-:W-:Y:S01]  /*6ca0*/  F2FP.F16.F32.PACK_AB R71, R114, R115 ;  /* 0x000000737247723e */ /* 0x020fe200000000ff */
[C---:B------:R-:W-:Y:S08]  /*6cb0*/  HMMA.16816.F32 R44, R80.reuse, R96, R44 ;  /* 0x00000060502c723c */ /* 0x040ff0000000182c */
[----:B------:R-:W-:Y:S01]  /*6cc0*/  MUFU.EX2 R118, R118 ;  /* 0x0000007600767308 */ /* 0x000fe20000000800 */
[-CC-:B------:R-:W-:Y:S01]  /*6cd0*/  FFMA.FTZ R96, R12, R87.reuse, -R111.reuse ;  /* 0x000000570c607223 */ /* 0x180fe2000001086f */
[C---:B------:R-:W-:Y:S01]  /*6ce0*/  FMUL.FTZ R12, R84.reuse, R72 ;  /* 0x00000048540c7220 */ /* 0x040fe20000410000 */
[----:B------:R-:W-:Y:S01]  /*6cf0*/  FFMA.FTZ R97, R13, R87, -R111 ;  /* 0x000000570d617223 */ /* 0x000fe2000001086f */
[----:B------:R-:W-:Y:S01]  /*6d00*/  FMUL.FTZ R13, R84, R73 ;  /* 0x00000049540d7220 */ /* 0x000fe20000410000 */
[----:B------:R-:W-:Y:S01]  /*6d10*/  MOV R84, R86 ;  /* 0x0000005600547202 */ /* 0x000fe20000000f00 */
[C---:B------:R-:W-:Y:S04]  /*6d20*/  HMMA.16816.F32 R48, R80.reuse, R98, R48 ;  /* 0x000000625030723c */ /* 0x040fe80000001830 */
[----:B------:R-:W4:Y:S01]  /*6d30*/  MUFU.EX2 R96, R96 ;  /* 0x0000006000607308 */ /* 0x000f220000000800 */
[-CC-:B------:R-:W-:Y:S01]  /*6d40*/  FFMA.FTZ R99, R14, R87.reuse, -R110.reuse ;  /* 0x000000570e637223 */ /* 0x180fe2000001086e */
[C---:B------:R-:W-:Y:S01]  /*6d50*/  FMUL.FTZ R14, R0.reuse, R74 ;  /* 0x0000004a000e7220 */ /* 0x040fe20000410000 */
[----:B------:R-:W-:Y:S01]  /*6d60*/  FFMA.FTZ R98, R15, R87, -R110 ;  /* 0x000000570f627223 */ /* 0x000fe2000001086e */
[----:B------:R-:W-:Y:S01]  /*6d70*/  FMUL.FTZ R15, R0, R75 ;  /* 0x0000004b000f7220 */ /* 0x000fe20000410000 */
[----:B------:R-:W-:Y:S01]  /*6d80*/  MOV R0, R85 ;  /* 0x0000005500007202 */ /* 0x000fe20000000f00 */
[C---:B---3--:R-:W-:Y:S01]  /*6d90*/  HMMA.16816.F32 R52, R80.reuse, R76, R52 ;  /* 0x0000004c5034723c */ /* 0x048fe20000001834 */
[----:B------:R-:W3:Y:S03]  /*6da0*/  LDSM.16.MT88.4 R72, [R100+0x6400] ;  /* 0x006400006448783b */ /* 0x000ee60000004200 */
[----:B------:R-:W5:Y:S04]  /*6db0*/  MUFU.EX2 R97, R97 ;  /* 0x0000006100617308 */ /* 0x000f680000000800 */
[C---:B------:R-:W-:Y:S01]  /*6dc0*/  HMMA.16816.F32 R56, R80.reuse, R78, R56 ;  /* 0x0000004e5038723c */ /* 0x040fe20000001838 */
[----:B------:R-:W3:Y:S05]  /*6dd0*/  LDSM.16.MT88.4 R76, [R101+0x400] ;  /* 0x00040000654c783b */ /* 0x000eea0000004200 */
[----:B------:R-:W-:Y:S01]  /*6de0*/  MUFU.EX2 R99, R99 ;  /* 0x0000006300637308 */ /* 0x000fe20000000800 */
[----:B----4-:R-:W-:Y:S01]  /*6df0*/  FADD.FTZ R107, R96, R107 ;  /* 0x0000006b606b7221 */ /* 0x010fe20000010000 */
[C---:B-1----:R-:W-:Y:S08]  /*6e00*/  HMMA.16816.F32 R12, R80.reuse, R88, R12 ;  /* 0x00000058500c723c */ /* 0x042ff0000000180c */
[----:B------:R-:W1:Y:S01]  /*6e10*/  MUFU.EX2 R98, R98 ;  /* 0x0000006200627308 */ /* 0x000e620000000800 */
[C---:B-----5:R-:W-:Y:S01]  /*6e20*/  F2FP.F16.F32.PACK_AB R68, R97.reuse, R96 ;  /* 0x000000606144723e */ /* 0x060fe200000000ff */
[----:B------:R-:W-:Y:S01]  /*6e30*/  FADD.FTZ R97, R97, R107 ;  /* 0x0000006b61617221 */ /* 0x000fe20000010000 */
[C---:B------:R-:W-:Y:S01]  /*6e40*/  HMMA.16816.F32 R60, R80.reuse, R90, R60 ;  /* 0x0000005a503c723c */ /* 0x040fe2000000183c */
[----:B------:R-:W4:Y:S06]  /*6e50*/  LDSM.16.MT88.4 R88, [R100+0x7400] ;  /* 0x007400006458783b */ /* 0x000f2c0000004200 */
[----:B------:R-:W5:Y:S01]  /*6e60*/  MUFU.EX2 R119, R119 ;  /* 0x0000007700777308 */ /* 0x000f620000000800 */
[----:B------:R-:W-:Y:S04]  /*6e70*/  FADD.FTZ R97, R112, R97 ;  /* 0x0000006170617221 */ /* 0x000fe80000010000 */
[----:B------:R-:W-:Y:S01]  /*6e80*/  FADD.FTZ R113, R113, R97 ;  /* 0x0000006171717221 */ /* 0x000fe20000010000 */
[C---:B--2---:R-:W-:Y:S04]  /*6e90*/  HMMA.16816.F32 R64, R80.reuse, R92, R64 ;  /* 0x0000005c5040723c */ /* 0x044fe80000001840 */
[----:B------:R-:W-:Y:S01]  /*6ea0*/  MUFU.EX2 R120, R120 ;  /* 0x0000007800787308 */ /* 0x000fe20000000800 */
[----:B-1----:R-:W-:Y:S01]  /*6eb0*/  F2FP.F16.F32.PACK_AB R69, R98, R99 ;  /* 0x000000636245723e */ /* 0x002fe200000000ff */
[-CC-:B------:R-:W-:Y:S01]  /*6ec0*/  FFMA.FTZ R92, R20, R87.reuse, -R111.reuse ;  /* 0x00000057145c7223 */ /* 0x180fe2000001086f */
[-CC-:B------:R-:W-:Y:S01]  /*6ed0*/  FFMA.FTZ R93, R21, R87.reuse, -R111.reuse ;  /* 0x00000057155d7223 */ /* 0x180fe2000001086f */
[-C--:B------:R-:W-:Y:S01]  /*6ee0*/  FFMA.FTZ R111, R33, R87.reuse, -R111 ;  /* 0x00000057216f7223 */ /* 0x080fe2000001086f */
[----:B------:R-:W-:Y:S01]  /*6ef0*/  FADD.FTZ R99, R99, R108 ;  /* 0x0000006c63637221 */ /* 0x000fe20000010000 */
[----:B------:R-:W-:Y:S01]  /*6f00*/  HMMA.16816.F32 R16, R80, R94, R16 ;  /* 0x0000005e5010723c */ /* 0x000fe20000001810 */
[----:B------:R-:W-:Y:S03]  /*6f10*/  LDSM.16.MT88.4 R80, [R101+0x2400] ;  /* 0x002400006550783b */ /* 0x000fe60000004200 */
[----:B------:R-:W1:Y:S01]  /*6f20*/  MUFU.EX2 R92, R92 ;  /* 0x0000005c005c7308 */ /* 0x000e620000000800 */
[-CC-:B------:R-:W-:Y:S01]  /*6f30*/  FFMA.FTZ R95, R22, R87.reuse, -R110.reuse ;  /* 0x00000057165f7223 */ /* 0x180fe2000001086e */
[-CC-:B------:R-:W-:Y:S01]  /*6f40*/  FFMA.FTZ R94, R23, R87.reuse, -R110.reuse ;  /* 0x00000057175e7223 */ /* 0x180fe2000001086e */
[----:B------:R-:W-:Y:S01]  /*6f50*/  FFMA.FTZ R110, R35, R87, -R110 ;  /* 0x00000057236e7223 */ /* 0x000fe2000001086e */
[----:B------:R-:W-:Y:S01]  /*6f60*/  F2FP.F16.F32.PACK_AB R22, R117, R116 ;  /* 0x000000747516723e */ /* 0x000fe200000000ff */
[----:B------:R-:W-:Y:S01]  /*6f70*/  FADD.FTZ R99, R98, R99 ;  /* 0x0000006362637221 */ /* 0x000fe20000010000 */
[C---:B---3--:R-:W-:Y:S01]  /*6f80*/  HMMA.16816.F32 R4, R68.reuse, R72, R4 ;  /* 0x000000484404723c */ /* 0x048fe20000001804 */
[----:B------:R-:W-:Y:S03]  /*6f90*/  LDSM.16.MT88.4 R32, [R100+0x7c00] ;  /* 0x007c00006420783b */ /* 0x000fe60000004200 */
[----:B------:R-:W2:Y:S01]  /*6fa0*/  MUFU.EX2 R93, R93 ;  /* 0x0000005d005d7308 */ /* 0x000ea20000000800 */
[----:B-----5:R-:W-:Y:S01]  /*6fb0*/  F2FP.F16.F32.PACK_AB R23, R119, R118 ;  /* 0x000000767717723e */ /* 0x020fe200000000ff */
[----:B------:R-:W-:Y:S02]  /*6fc0*/  FADD.FTZ R115, R115, R99 ;  /* 0x0000006373737221 */ /* 0x000fe40000010000 */
[C---:B------:R-:W-:Y:S01]  /*6fd0*/  HMMA.16816.F32 R8, R68.reuse, R74, R8 ;  /* 0x0000004a4408723c */ /* 0x040fe20000001808 */
[----:B------:R-:W3:Y:S05]  /*6fe0*/  LDSM.16.MT88.4 R72, [R101+0x1400] ;  /* 0x001400006548783b */ /* 0x000eea0000004200 */
[----:B------:R-:W-:Y:S01]  /*6ff0*/  MUFU.EX2 R95, R95 ;  /* 0x0000005f005f7308 */ /* 0x000fe20000000800 */
[----:B------:R-:W-:Y:S01]  /*7000*/  FADD.FTZ R115, R114, R115 ;  /* 0x0000007372737221 */ /* 0x000fe20000010000 */
[----:B-1----:R-:W-:Y:S01]  /*7010*/  FADD.FTZ R113, R92, R113 ;  /* 0x000000715c717221 */ /* 0x002fe20000010000 */
[C---:B------:R-:W-:Y:S07]  /*7020*/  HMMA.16816.F32 R36, R68.reuse, R76, R36 ;  /* 0x0000004c4424723c */ /* 0x040fee0000001824 */
[----:B------:R-:W1:Y:S01]  /*7030*/  MUFU.EX2 R94, R94 ;  /* 0x0000005e005e7308 */ /* 0x000e620000000800 */
[C---:B--2---:R-:W-:Y:S01]  /*7040*/  F2FP.F16.F32.PACK_AB R20, R93.reuse, R92 ;  /* 0x0000005c5d14723e */ /* 0x044fe200000000ff */
[----:B------:R-:W-:Y:S01]  /*7050*/  FADD.FTZ R93, R93, R113 ;  /* 0x000000715d5d7221 */ /* 0x000fe20000010000 */
[C---:B------:R-:W-:Y:S01]  /*7060*/  HMMA.16816.F32 R40, R68.reuse, R78, R40 ;  /* 0x0000004e4428723c */ /* 0x040fe20000001828 */
[----:B------:R-:W2:Y:S06]  /*7070*/  LDSM.16.MT88.4 R76, [R100+0x8400] ;  /* 0x00840000644c783b */ /* 0x000eac0000004200 */
[----:B------:R-:W5:Y:S01]  /*7080*/  MUFU.EX2 R121, R121 ;  /* 0x0000007900797308 */ /* 0x000f620000000800 */
[----:B------:R-:W-:Y:S04]  /*7090*/  FADD.FTZ R93, R116, R93 ;  /* 0x0000005d745d7221 */ /* 0x000fe80000010000 */
[----:B------:R-:W-:Y:S01]  /*70a0*/  FADD.FTZ R117, R117, R93 ;  /* 0x0000005d75757221 */ /* 0x000fe20000010000 */
[C---:B----4-:R-:W-:Y:S04]  /*70b0*/  HMMA.16816.F32 R44, R68.reuse, R88, R44 ;  /* 0x00000058442c723c */ /* 0x050fe8000000182c */
[----:B------:R-:W-:Y:S01]  /*70c0*/  MUFU.EX2 R122, R122 ;  /* 0x0000007a007a7308 */ /* 0x000fe20000000800 */
[----:B-1----:R-:W-:Y:S01]  /*70d0*/  F2FP.F16.F32.PACK_AB R21, R94, R95 ;  /* 0x0000005f5e15723e */ /* 0x002fe200000000ff */
[----:B------:R-:W-:Y:S01]  /*70e0*/  FADD.FTZ R95, R95, R115 ;  /* 0x000000735f5f7221 */ /* 0x000fe20000010000 */
[----:B------:R-:W-:Y:S01]  /*70f0*/  FADD.FTZ R117, R120, R117 ;  /* 0x0000007578757221 */ /* 0x000fe20000010000 */
[C---:B------:R-:W-:Y:S01]  /*7100*/  HMMA.16816.F32 R48, R68.reuse, R90, R48 ;  /* 0x0000005a4430723c */ /* 0x040fe20000001830 */
[----:B------:R-:W1:Y:S05]  /*7110*/  LDSM.16.MT88.4 R88, [R100+0x6800] ;  /* 0x006800006458783b */ /* 0x000e6a0000004200 */
[----:B------:R-:W4:Y:S01]  /*7120*/  MUFU.EX2 R123, R123 ;  /* 0x0000007b007b7308 */ /* 0x000f220000000800 */
[----:B------:R-:W-:Y:S04]  /*7130*/  FADD.FTZ R95, R94, R95 ;  /* 0x0000005f5e5f7221 */ /* 0x000fe80000010000 */
[----:B------:R-:W-:Y:S01]  /*7140*/  FADD.FTZ R118, R118, R95 ;  /* 0x0000005f76767221 */ /* 0x000fe20000010000 */
[C---:B---3--:R-:W-:Y:S04]  /*7150*/  HMMA.16816.F32 R52, R68.reuse, R72, R52 ;  /* 0x000000484434723c */ /* 0x048fe80000001834 */
[----:B------:R-:W-:Y:S01]  /*7160*/  MUFU.EX2 R124, R124 ;  /* 0x0000007c007c7308 */ /* 0x000fe20000000800 */
[----:B------:R-:W-:Y:S03]  /*7170*/  FADD.FTZ R118, R119, R118 ;  /* 0x0000007677767221 */ /* 0x000fe60000010000 */
[C---:B------:R-:W-:Y:S01]  /*7180*/  HMMA.16816.F32 R56, R68.reuse, R74, R56 ;  /* 0x0000004a4438723c */ /* 0x040fe20000001838 */
[----:B------:R-:W3:Y:S05]  /*7190*/  LDSM.16.MT88.4 R72, [R100+0x7800] ;  /* 0x007800006448783b */ /* 0x000eea0000004200 */
[----:B------:R-:W4:Y:S02]  /*71a0*/  MUFU.EX2 R111, R111 ;  /* 0x0000006f006f7308 */ /* 0x000f240000000800 */
[C---:B--2---:R-:W-:Y:S08]  /*71b0*/  HMMA.16816.F32 R12, R68.reuse, R76, R12 ;  /* 0x0000004c440c723c */ /* 0x044ff0000000180c */
[----:B------:R-:W-:Y:S01]  /*71c0*/  MUFU.EX2 R125, R125 ;  /* 0x0000007d007d7308 */ /* 0x000fe20000000800 */
[C---:B------:R-:W-:Y:S01]  /*71d0*/  HMMA.16816.F32 R60, R68.reuse, R78, R60 ;  /* 0x0000004e443c723c */ /* 0x040fe2000000183c */
[----:B------:R-:W-:Y:S08]  /*71e0*/  LDSM.16.MT88.4 R76, [R100+0x8800] ;  /* 0x00880000644c783b */ /* 0x000ff00000004200 */
[----:B------:R-:W2:Y:S01]  /*71f0*/  MUFU.EX2 R110, R110 ;  /* 0x0000006e006e7308 */ /* 0x000ea20000000800 */
[C---:B------:R-:W-:Y:S08]  /*7200*/  HMMA.16816.F32 R64, R68.reuse, R80, R64 ;  /* 0x000000504440723c */ /* 0x040ff00000001840 */
[----:B------:R-:W-:Y:S01]  /*7210*/  HMMA.16816.F32 R16, R68, R82, R16 ;  /* 0x000000524410723c */ /* 0x000fe20000001810 */
[----:B------:R-:W5:Y:S07]  /*7220*/  LDSM.16.MT88.4 R68, [R101+0x1800] ;  /* 0x001800006544783b */ /* 0x000f6e0000004200 */
[C---:B-1----:R-:W-:Y:S08]  /*7230*/  HMMA.16816.F32 R4, R20.reuse, R88, R4 ;  /* 0x000000581404723c */ /* 0x042ff00000001804 */
[C---:B------:R-:W-:Y:S01]  /*7240*/  HMMA.16816.F32 R8, R20.reuse, R90, R8 ;  /* 0x0000005a1408723c */ /* 0x040fe20000001808 */
[----:B------:R-:W-:Y:S07]  /*7250*/  LDSM.16.MT88.4 R88, [R101+0x1c00] ;  /* 0x001c00006558783b */ /* 0x000fee0000004200 */
[C---:B------:R-:W-:Y:S08]  /*7260*/  HMMA.16816.F32 R36, R20.reuse, R24, R36 ;  /* 0x000000181424723c */ /* 0x040ff00000001824 */
[C---:B------:R-:W-:Y:S01]  /*7270*/  HMMA.16816.F32 R40, R20.reuse, R26, R40 ;  /* 0x0000001a1428723c */ /* 0x040fe20000001828 */
[----:B------:R-:W1:Y:S07]  /*7280*/  LDSM.16.MT88.4 R24, [R101+0x2800] ;  /* 0x002800006518783b */ /* 0x000e6e0000004200 */
[C---:B---3--:R-:W-:Y:S08]  /*7290*/  HMMA.16816.F32 R44, R20.reuse, R72, R44 ;  /* 0x00000048142c723c */ /* 0x048ff0000000182c */
[C---:B------:R-:W-:Y:S01]  /*72a0*/  HMMA.16816.F32 R48, R20.reuse, R74, R48 ;  /* 0x0000004a1430723c */ /* 0x040fe20000001830 */
[----:B------:R-:W3:Y:S07]  /*72b0*/  LDSM.16.MT88.4 R72, [R101+0xc00] ;  /* 0x000c00006548783b */ /* 0x000eee0000004200 */
[C---:B-----5:R-:W-:Y:S03]  /*72c0*/  HMMA.16816.F32 R52, R20.reuse, R68, R52 ;  /* 0x000000441434723c */ /* 0x060fe60000001834 */
[C---:B------:R-:W-:Y:S01]  /*72d0*/  F2FP.F16.F32.PACK_AB R68, R121.reuse, R120 ;  /* 0x000000787944723e */ /* 0x040fe200000000ff */
[----:B------:R-:W-:Y:S01]  /*72e0*/  FADD.FTZ R121, R121, R117 ;  /* 0x0000007579797221 */ /* 0x000fe20000010000 */
[----:B----4-:R-:W-:Y:S01]  /*72f0*/  F2FP.F16.F32.PACK_AB R69, R123, R122 ;  /* 0x0000007a7b45723e */ /* 0x010fe200000000ff */
[----:B------:R-:W-:Y:S02]  /*7300*/  FADD.FTZ R122, R122, R118 ;  /* 0x000000767a7a7221 */ /* 0x000fe40000010000 */
[C---:B------:R-:W-:Y:S03]  /*7310*/  HMMA.16816.F32 R56, R20.reuse, R70, R56 ;  /* 0x000000461438723c */ /* 0x040fe60000001838 */
[----:B------:R-:W-:Y:S01]  /*7320*/  F2FP.F16.F32.PACK_AB R70, R111, R124 ;  /* 0x0000007c6f46723e */ /* 0x000fe200000000ff */
[----:B------:R-:W-:Y:S01]  /*7330*/  FADD.FTZ R122, R123, R122 ;  /* 0x0000007a7b7a7221 */ /* 0x000fe20000010000 */
[----:B--2---:R-:W-:Y:S01]  /*7340*/  F2FP.F16.F32.PACK_AB R71, R110, R125 ;  /* 0x0000007d6e47723e */ /* 0x004fe200000000ff */
[----:B------:R-:W-:Y:S02]  /*7350*/  FADD.FTZ R121, R124, R121 ;  /* 0x000000797c797221 */ /* 0x000fe40000010000 */
[C---:B------:R-:W-:Y:S03]  /*7360*/  HMMA.16816.F32 R12, R20.reuse, R76, R12 ;  /* 0x0000004c140c723c */ /* 0x040fe6000000180c */
[----:B------:R-:W-:Y:S01]  /*7370*/  FADD.FTZ R122, R125, R122 ;  /* 0x0000007a7d7a7221 */ /* 0x000fe20000010000 */
[----:B------:R-:W-:Y:S03]  /*7380*/  FADD.FTZ R162, R111, R121 ;  /* 0x000000796fa27221 */ /* 0x000fe60000010000 */
[----:B------:R-:W-:Y:S01]  /*7390*/  FADD.FTZ R157, R110, R122 ;  /* 0x0000007a6e9d7221 */ /* 0x000fe20000010000 */
        /* <DEDUP_REMOVED lines=17> */
[----:B------:R-:W-:Y:S08]  /*74b0*/  @!UPT UIADD3 URZ, UPT, UPT, URZ, URZ, URZ ;  /* 0x000000fffffff290 */ /* 0x000ff0000fffe0ff */
[----:B------:R-:W-:Y:S11]  /*74c0*/  @P0 BRA `(.L_x_7389) ;  /* 0xffffffd800040947 */ /* 0x000ff6000383ffff */
.L_x_7382:
        /* <DEDUP_REMOVED lines=11> */
.L_x_7403:
[----:B----4-:R-:W-:Y:S01]  /*7580*/  FADD.FTZ R4, R157, R4 ;  /* 0x000000049d047221 */ /* 0x010fe20000010000 */
[----:B------:R-:W2:Y:S01]  /*7590*/  MUFU.RCP R7, R5 ;  /* 0x0000000500077308 */ /* 0x000ea20000001000 */
[----:B------:R-:W-:Y:S01]  /*75a0*/  SHF.L.U32 R8, R133, 0x1, RZ ;  /* 0x0000000185087819 */ /* 0x000fe200000006ff */
[----:B------:R-:W-:Y:S05]  /*75b0*/  WARPSYNC.ALL ;  /* 0x0000000000007948 */ /* 0x000fea0003800000 */
[----:B------:R-:W-:Y:S01]  /*75c0*/  BAR.SYNC.DEFER_BLOCKING 0x0 ;  /* 0x0000000000007b1d */ /* 0x000fe20000010000 */
[----:B------:R-:W-:Y:S02]  /*75d0*/  LOP3.LUT R8, R135, 0x6, R8, 0xf8, !PT ;  /* 0x0000000687087812 */ /* 0x000fe400078ef808 */
[----:B------:R-:W-:-:S02]  /*75e0*/  FSETP.NE.FTZ.AND P0, PT, R4, RZ, PT ;  /* 0x000000ff0400720b */ /* 0x000fc40003f15000 */
[----:B------:R-:W-:Y:S01]  /*75f0*/  LOP3.LUT R8, R8, 0x20, R154, 0xf8, !PT ;  /* 0x0000002008087812 */ /* 0x000fe200078ef89a */
[----:B------:R-:W4:Y:S01]  /*7600*/  MUFU.RCP R6, R4 ;  /* 0x0000000400067308 */ /* 0x000f220000001000 */
[----:B------:R-:W-:Y:S02]  /*7610*/  FSETP.NE.FTZ.AND P1, PT, R5, RZ, PT ;  /* 0x000000ff0500720b */ /* 0x000fe40003f35000 */
[----:B------:R-:W-:Y:S02]  /*7620*/  LOP3.LUT R153, R8, R153, RZ, 0xfc, !PT ;  /* 0x0000009908997212 */ /* 0x000fe400078efcff */
[----:B--2---:R-:W-:Y:S02]  /*7630*/  FSEL R7, R7, 1, P1 ;  /* 0x3f80000007077808 */ /* 0x004fe40000800000 */
[----:B------:R-:W-:-:S03]  /*7640*/  LEA R153, R153, R136, 0x2 ;  /* 0x0000008899997211 */ /* 0x000fc600078e10ff */
[C---:B------:R-:W-:Y:S01]  /*7650*/  FMUL.FTZ R80, R7.reuse, R80 ;  /* 0x0000005007507220 */ /* 0x040fe20000410000 */
        /* <DEDUP_REMOVED lines=37> */
[----:B------:R-:W-:Y:S01]  /*78b0*/  LOP3.LUT R154, R154, 0x80, RZ, 0xc0, !PT ;  /* 0x000000809a9a7812 */ /* 0x000fe200078ec0ff */
[----:B------:R-:W-:Y:S01]  /*78c0*/  FMUL.FTZ R52, R7, R52 ;  /* 0x0000003407347220 */ /* 0x000fe20000410000 */
[----:B------:R-:W-:Y:S01]  /*78d0*/  IADD3 R6, PT, PT, R153, -R6, RZ ;  /* 0x8000000699067210 */ /* 0x000fe20007ffe0ff */
        /* <DEDUP_REMOVED lines=37> */
[----:B--2---:R-:W2:Y:S01]  /*7b30*/  LD.E.64 R56, desc[UR4][R2.64+0xb0] ;  /* 0x0000b00402387980 */ /* 0x004ea2000c101b00 */
[----:B------:R-:W1:Y:S03]  /*7b40*/  @P1 MUFU.LG2 R5, R5 ;  /* 0x0000000500051308 */ /* 0x000e660000000c00 */
[----:B------:R3:W5:Y:S04]  /*7b50*/  LD.E R52, desc[UR4][R2.64+0xcc] ;  /* 0x0000cc0402347980 */ /* 0x000768000c101900 */
[----:B----4-:R-:W4:Y:S01]  /*7b60*/  LD.E R6, desc[UR4][R2.64+0x60] ;  /* 0x0000600402067980 */ /* 0x010f22000c101900 */
[----:B------:R-:W3:Y:S01]  /*7b70*/  @P0 MUFU.LG2 R4, R4 ;  /* 0x0000000400040308 */ /* 0x000ee20000000c00 */
[----:B------:R-:W-:-:S02]  /*7b80*/  LOP3.LUT R8, R132, 0xd8, RZ, 0xc0, !PT ;  /* 0x000000d884087812 */ /* 0x000fc400078ec0ff */
[----:B------:R2:W5:Y:S01]  /*7b90*/  LD.E.64 R60, desc[UR4][R2.64+0x78] ;  /* 0x00007804023c7980 */ /* 0x000562000c101b00 */
[----:B------:R-:W-:Y:S02]  /*7ba0*/  SHF.L.U32 R149, R149, 0x6, RZ ;  /* 0x0000000695957819 */ /* 0x000fe400000006ff */
[----:B-1----:R-:W-:Y:S01]  /*7bb0*/  LOP3.LUT R7, R134, 0x30, RZ, 0xc0, !PT ;  /* 0x0000003086077812 */ /* 0x002fe200078ec0ff */
[----:B------:R1:W5:Y:S01]  /*7bc0*/  LD.E.64 R58, desc[UR4][R2.64+0xa8] ;  /* 0x0000a804023a7980 */ /* 0x000362000c101b00 */
[----:B------:R-:W-:Y:S01]  /*7bd0*/  LOP3.LUT R134, R8, 0x18, R134, 0x78, !PT ;  /* 0x0000001808867812 */ /* 0x000fe200078e7886 */
[----:B------:R-:W-:Y:S01]  /*7be0*/  @P1 FMUL.FTZ R5, R5, 0.69314718246459960938 ;  /* 0x3f31721805051820 */ /* 0x000fe20000410000 */
[----:B------:R-:W-:Y:S02]  /*7bf0*/  SHF.R.U32.HI R53, RZ, 0x2, R133 ;  /* 0x00000002ff357819 */ /* 0x000fe40000011685 */
[----:B------:R-:W-:-:S04]  /*7c00*/  LOP3.LUT R134, R134, 0xf24, R132, 0xf8, !PT ;  /* 0x00000f2486867812 */ /* 0x000fc800078ef884 */
[----:B------:R-:W-:Y:S01]  /*7c10*/  LEA R136, R134, R136, 0x2 ;  /* 0x0000008886887211 */ /* 0x000fe200078e10ff */
[----:B------:R-:W-:Y:S01]  /*7c20*/  BAR.SYNC.DEFER_BLOCKING 0x0 ;  /* 0x0000000000007b1d */ /* 0x000fe20000010000 */
[----:B---3--:R-:W-:Y:S01]  /*7c30*/  @P0 FMUL.FTZ R4, R4, 0.69314718246459960938 ;  /* 0x3f31721804040820 */ /* 0x008fe20000410000 */
[----:B------:R-:W-:Y:S01]  /*7c40*/  MOV R55, 0xff800000 ;  /* 0xff80000000377802 */ /* 0x000fe20000000f00 */
[C---:B-----5:R-:W-:Y:S01]  /*7c50*/  @P1 FFMA.FTZ R55, R0.reuse, R86, R5 ;  /* 0x0000005600371223 */ /* 0x060fe20000010005 */
[----:B------:R-:W-:Y:S01]  /*7c60*/  MOV R54, 0xff800000 ;  /* 0xff80000000367802 */ /* 0x000fe20000000f00 */
[----:B------:R-:W-:Y:S01]  /*7c70*/  @P0 FFMA.FTZ R54, R0, R85, R4 ;  /* 0x0000005500360223 */ /* 0x000fe20000010004 */
[----:B------:R-:W-:Y:S01]  /*7c80*/  LOP3.LUT R53, R7, 0x7, R53, 0xf8, !PT ;  /* 0x0000000707357812 */ /* 0x000fe200078ef835 */
[----:B------:R1:W3:Y:S04]  /*7c90*/  LDS.128 R48, [R136] ;  /* 0x0000000088307984 */ /* 0x0002e80000000c00 */
        /* <DEDUP_REMOVED lines=12> */
[----:B--2---:R-:W-:-:S04]  /*7d60*/  IMAD R56, R56, UR8, R156 ;  /* 0x0000000838387c24 */ /* 0x004fc8000f8e029c */
[----:B----4-:R-:W-:-:S04]  /*7d70*/  IMAD R6, R56, R6, R155 ;  /* 0x0000000638067224 */ /* 0x010fc800078e029b */
[----:B------:R-:W-:Y:S02]  /*7d80*/  IMAD R57, R57, R6, R149 ;  /* 0x0000000639397224 */ /* 0x000fe400078e0295 */
[----:B------:R2:W4:Y:S01]  /*7d90*/  LDS.128 R4, [R136+0x5800] ;  /* 0x0058000088047984 */ /* 0x0005220000000c00 */
[----:B-1-3--:R-:W-:Y:S05]  /*7da0*/  @P0 BRA `(.L_x_7392) ;  /* 0x0000000000240947 */ /* 0x00afea0003800000 */
        /* <DEDUP_REMOVED lines=9> */
.L_x_7392:
[----:B------:R-:W-:Y:S05]  /*7e40*/  BSYNC.RECONVERGENT B0 ;  /* 0x0000000000007941 */ /* 0x000fea0003800200 */
.L_x_7391:
[----:B------:R-:W-:Y:S01]  /*7e50*/  SHF.R.U32.HI R133, RZ, 0x3, R133 ;  /* 0x00000003ff857819 */ /* 0x000fe20000011685 */
[----:B------:R3:W5:Y:S01]  /*7e60*/  LD.E R2, desc[UR4][R2.64+0xc0] ;  /* 0x0000c00402027980 */ /* 0x000762000c101900 */
[----:B------:R-:W-:Y:S01]  /*7e70*/  LOP3.LUT R132, R132, 0x1c, RZ, 0xc0, !PT ;  /* 0x0000001c84847812 */ /* 0x000fe200078ec0ff */
[----:B------:R-:W-:Y:S01]  /*7e80*/  IMAD R52, R57, R52, RZ ;  /* 0x0000003439347224 */ /* 0x000fe200078e02ff */
[CC--:B------:R-:W-:Y:S01]  /*7e90*/  ISETP.GE.AND P2, PT, R133.reuse, R139.reuse, PT ;  /* 0x0000008b8500720c */ /* 0x0c0fe20003f46270 */
[C---:B------:R-:W-:Y:S01]  /*7ea0*/  VIADD R0, R133.reuse, 0x10 ;  /* 0x0000001085007836 */ /* 0x040fe20000000000 */
[----:B------:R-:W-:Y:S04]  /*7eb0*/  BSSY.RECONVERGENT B0, `(.L_x_7393) ;  /* 0x0000014000007945 */ /* 0x000fe80003800200 */
[----:B------:R-:W-:Y:S01]  /*7ec0*/  ISETP.GE.AND P1, PT, R0, R139, PT ;  /* 0x0000008b0000720c */ /* 0x000fe20003f26270 */
[----:B------:R-:W-:-:S05]  /*7ed0*/  VIADD R0, R133, 0x30 ;  /* 0x0000003085007836 */ /* 0x000fca0000000000 */
[----:B------:R-:W-:Y:S02]  /*7ee0*/  ISETP.GE.AND P6, PT, R0, R139, PT ;  /* 0x0000008b0000720c */ /* 0x000fe40003fc6270 */
[----:B------:R-:W-:Y:S01]  /*7ef0*/  LOP3.LUT R0, R132, 0x40, RZ, 0xfc, !PT ;  /* 0x0000004084007812 */ /* 0x000fe200078efcff */
[C---:B---3--:R-:W-:Y:S02]  /*7f00*/  VIADD R3, R133.reuse, 0x20 ;  /* 0x0000002085037836 */ /* 0x048fe40000000000 */
[----:B------:R-:W-:-:S03]  /*7f10*/  IMAD R133, R133, 0x60, R132 ;  /* 0x0000006085857824 */ /* 0x000fc600078e0284 */
[----:B------:R-:W-:Y:S02]  /*7f20*/  ISETP.GE.AND P5, PT, R3, R139, PT ;  /* 0x0000008b0300720c */ /* 0x000fe40003fa6270 */
[----:B------:R-:W-:Y:S02]  /*7f30*/  IADD3 R133, P0, PT, R133, R52, RZ ;  /* 0x0000003485857210 */ /* 0x000fe40007f1e0ff */
[----:B------:R-:W-:Y:S02]  /*7f40*/  LOP3.LUT R3, R132, 0x20, RZ, 0xfc, !PT ;  /* 0x0000002084037812 */ /* 0x000fe400078efcff */
[----:B------:R-:W-:Y:S01]  /*7f50*/  LEA.HI.X.SX32 R52, R52, RZ, 0x1, P0 ;  /* 0x000000ff34347211 */ /* 0x000fe200000f0eff */
[----:B------:R-:W-:Y:S08]  /*7f60*/  @P2 BRA `(.L_x_7394) ;  /* 0x0000000000202947 */ /* 0x000ff00003800000 */
[-C--:B-----5:R-:W-:Y:S02]  /*7f70*/  ISETP.GE.AND P4, PT, R132, R2.reuse, PT ;  /* 0x000000028400720c */ /* 0x0a0fe40003f86270 */
[-C--:B------:R-:W-:Y:S02]  /*7f80*/  ISETP.GE.AND P3, PT, R3, R2.reuse, PT ;  /* 0x000000020300720c */ /* 0x080fe40003f66270 */
[----:B------:R-:W-:Y:S02]  /*7f90*/  ISETP.GE.AND P2, PT, R0, R2, PT ;  /* 0x000000020000720c */ /* 0x000fe40003f46270 */
[----:B-1----:R-:W-:-:S04]  /*7fa0*/  LEA R54, P0, R133, R60, 0x2 ;  /* 0x0000003c85367211 */ /* 0x002fc800078010ff */
[----:B------:R-:W-:-:S05]  /*7fb0*/  LEA.HI.X R55, R133, R61, R52, 0x2, P0 ;  /* 0x0000003d85377211 */ /* 0x000fca00000f1434 */
[----:B------:R3:W-:Y:S04]  /*7fc0*/  @!P4 ST.E.128 desc[UR4][R54.64], R48 ;  /* 0x000000303600c985 */ /* 0x0007e8000c101d04 */
[----:B------:R3:W-:Y:S04]  /*7fd0*/  @!P3 ST.E.128 desc[UR4][R54.64+0x80], R32 ;  /* 0x000080203600b985 */ /* 0x0007e8000c101d04 */
[----:B------:R3:W-:Y:S02]  /*7fe0*/  @!P2 ST.E.128 desc[UR4][R54.64+0x100], R16 ;  /* 0x000100103600a985 */ /* 0x0007e4000c101d04 */
.L_x_7394:
[----:B------:R-:W-:Y:S05]  /*7ff0*/  BSYNC.RECONVERGENT B0 ;  /* 0x0000000000007941 */ /* 0x000fea0003800200 */
.L_x_7393:
[----:B------:R-:W-:Y:S04]  /*8000*/  BSSY.RECONVERGENT B0, `(.L_x_7395) ;  /* 0x000000e000007945 */ /* 0x000fe80003800200 */
[----:B------:R-:W-:Y:S05]  /*8010*/  @P1 BRA `(.L_x_7396) ;  /* 0x0000000000301947 */ /* 0x000fea0003800000 */
[-C--:B-----5:R-:W-:Y:S02]  /*8020*/  ISETP.GE.AND P4, PT, R132, R2.reuse, PT ;  /* 0x000000028400720c */ /* 0x0a0fe40003f86270 */
[-C--:B------:R-:W-:Y:S02]  /*8030*/  ISETP.GE.AND P3, PT, R3, R2.reuse, PT ;  /* 0x000000020300720c */ /* 0x080fe40003f66270 */
[----:B------:R-:W-:-:S09]  /*8040*/  ISETP.GE.AND P1, PT, R0, R2, PT ;  /* 0x000000020000720c */ /* 0x000fd20003f26270 */
[CC--:B---3--:R-:W-:Y:S02]  /*8050*/  @!P4 LEA R32, P0, R133.reuse, R60.reuse, 0x2 ;  /* 0x0000003c8520c211 */ /* 0x0c8fe400078010ff */
        /* <DEDUP_REMOVED lines=8> */
.L_x_7396:
[----:B------:R-:W-:Y:S05]  /*80e0*/  BSYNC.RECONVERGENT B0 ;  /* 0x0000000000007941 */ /* 0x000fea0003800200 */
.L_x_7395:
[----:B------:R-:W-:Y:S04]  /*80f0*/  BSSY.RECONVERGENT B0, `(.L_x_7397) ;  /* 0x000000e000007945 */ /* 0x000fe80003800200 */
[----:B------:R-:W-:Y:S05]  /*8100*/  @P5 BRA `(.L_x_7398) ;  /* 0x0000000000305947 */ /* 0x000fea0003800000 */
[-C--:B-----5:R-:W-:Y:S02]  /*8110*/  ISETP.GE.AND P5, PT, R132, R2.reuse, PT ;  /* 0x000000028400720c */ /* 0x0a0fe40003fa6270 */
[-C--:B------:R-:W-:Y:S02]  /*8120*/  ISETP.GE.AND P3, PT, R3, R2.reuse, PT ;  /* 0x000000020300720c */ /* 0x080fe40003f66270 */
[----:B------:R-:W-:-:S09]  /*8130*/  ISETP.GE.AND P1, PT, R0, R2, PT ;  /* 0x000000020000720c */ /* 0x000fd20003f26270 */
[CC--:B---3--:R-:W-:Y:S02]  /*8140*/  @!P5 LEA R16, P4, R133.reuse, R60.reuse, 0x2 ;  /* 0x0000003c8510d211 */ /* 0x0c8fe400078810ff */
        /* <DEDUP_REMOVED lines=8> */
.L_x_7398:
[----:B------:R-:W-:Y:S05]  /*81d0*/  BSYNC.RECONVERGENT B0 ;  /* 0x0000000000007941 */ /* 0x000fea0003800200 */
.L_x_7397:
[----:B---3--:R-:W-:Y:S02]  /*81e0*/  MOV R8, R148 ;  /* 0x0000009400087202 */ /* 0x008fe40000000f00 */
[----:B------:R-:W-:-:S04]  /*81f0*/  MOV R9, 0x0 ;  /* 0x0000000000097802 */ /* 0x000fc80000000f00 */
[----:B-12-45:R-:W-:Y:S05]  /*8200*/  @P6 RET.REL.NODEC R8 `(_ZN5flash24flash_fwd_splitkv_kernelI23Flash_fwd_kernel_traitsILi96ELi64ELi64ELi4ELb0ELb0EN7cutlass6half_tE19Flash_kernel_traitsILi96ELi64ELi64ELi4ES3_EELb0ELb0ELb0ELb0ELb0ELb0ELb1ELb0EEEvNS_16Flash_fwd_paramsE) ;  /* 0xffffff7c087c6950 */ /* 0x036fea0003c3ffff */
[-C--:B------:R-:W-:Y:S02]  /*8210*/  ISETP.GE.AND P4, PT, R132, R2.reuse, PT ;  /* 0x000000028400720c */ /* 0x080fe40003f86270 */
[-C--:B------:R-:W-:Y:S01]  /*8220*/  ISETP.GE.AND P2, PT, R3, R2.reuse, PT ;  /* 0x000000020300720c */ /* 0x080fe20003f46270 */
[----:B------:R-:W-:Y:S01]  /*8230*/  IMAD.MOV.U32 R3, RZ, RZ, 0x0 ;  /* 0x00000000ff037424 */ /* 0x000fe200078e00ff */
[----:B------:R-:W-:Y:S01]  /*8240*/  ISETP.GE.AND P0, PT, R0, R2, PT ;  /* 0x000000020000720c */ /* 0x000fe20003f06270 */
[----:B------:R-:W-:-:S08]  /*8250*/  IMAD.MOV.U32 R2, RZ, RZ, R148 ;  /* 0x000000ffff027224 */ /* 0x000fd000078e0094 */
[CC--:B------:R-:W-:Y:S02]  /*8260*/  @!P4 LEA R10, P3, R133.reuse, R60.reuse, 0x2 ;  /* 0x0000003c850ac211 */ /* 0x0c0fe400078610ff */
[C---:B------:R-:W-:Y:S02]  /*8270*/  @!P2 LEA R8, P1, R133.reuse, R60, 0x2 ;  /* 0x0000003c8508a211 */ /* 0x040fe400078210ff */
[CCC-:B------:R-:W-:Y:S02]  /*8280*/  @!P4 LEA.HI.X R11, R133.reuse, R61.reuse, R52.reuse, 0x2, P3 ;  /* 0x0000003d850bc211 */ /* 0x1c0fe400018f1434 */
[----:B------:R-:W-:-:S03]  /*8290*/  @!P2 LEA.HI.X R9, R133, R61, R52, 0x2, P1 ;  /* 0x0000003d8509a211 */ /* 0x000fc600008f1434 */
[----:B------:R-:W-:Y:S04]  /*82a0*/  @!P4 ST.E.128 desc[UR4][R10.64+0x4800], R36 ;  /* 0x004800240a00c985 */ /* 0x000fe8000c101d04 */
[----:B------:R1:W-:Y:S02]  /*82b0*/  @!P2 ST.E.128 desc[UR4][R8.64+0x4880], R20 ;  /* 0x004880140800a985 */ /* 0x0003e4000c101d04 */
[----:B-1----:R-:W-:Y:S05]  /*82c0*/  @P0 RET.REL.NODEC R2 `(_ZN5flash24flash_fwd_splitkv_kernelI23Flash_fwd_kernel_traitsILi96ELi64ELi64ELi4ELb0ELb0EN7cutlass6half_tE19Flash_kernel_traitsILi96ELi64ELi64ELi4ES3_EELb0ELb0ELb0ELb0ELb0ELb0ELb1ELb0EEEvNS_16Flash_fwd_paramsE) ;  /* 0xffffff7c024c0950 */ /* 0x002fea0003c3ffff */
[----:B------:R-:W-:Y:S01]  /*82d0*/  LEA R2, P0, R133, R60, 0x2 ;  /* 0x0000003c85027211 */ /* 0x000fe200078010ff */
[----:B------:R-:W-:-:S03]  /*82e0*/  IMAD.MOV.U32 R149, RZ, RZ, 0x0 ;  /* 0x00000000ff957424 */ /* 0x000fc600078e00ff */
[----:B------:R-:W-:-:S05]  /*82f0*/  LEA.HI.X R3, R133, R61, R52, 0x2, P0 ;  /* 0x0000003d85037211 */ /* 0x000fca00000f1434 */
[----:B------:R1:W-:Y:S02]  /*8300*/  ST.E.128 desc[UR4][R2.64+0x4900], R4 ;  /* 0x0049000402007985 */ /* 0x0003e4000c101d04 */
[----:B-1----:R-:W-:Y:S05]  /*8310*/  RET.REL.NODEC R148 `(_ZN5flash24flash_fwd_splitkv_kernelI23Flash_fwd_kernel_traitsILi96ELi64ELi64ELi4ELb0ELb0EN7cutlass6half_tE19Flash_kernel_traitsILi96ELi64ELi64ELi4ES3_EELb0ELb0ELb0ELb0ELb0ELb0ELb1ELb0EEEvNS_16Flash_fwd_paramsE) ;  /* 0xffffff7c94387950 */ /* 0x002fea0003c3ffff */
.L_x_7390:
[----:B------:R-:W-:Y:S01]  /*8320*/  MOV R4, 0x1f ;  /* 0x0000001f00047802 */ /* 0x000fe20000000f00 */
[----:B------:R-:W-:Y:S01]  /*8330*/  IMAD.MOV.U32 R5, RZ, RZ, 0x2 ;  /* 0x00000002ff057424 */ /* 0x000fe200078e00ff */
[----:B------:R-:W-:Y:S01]  /*8340*/  MOV R7, R162 ;  /* 0x000000a200077202 */ /* 0x000fe20000000f00 */
[----:B------:R-:W-:-:S07]  /*8350*/  IMAD.MOV.U32 R6, RZ, RZ, -0x1 ;  /* 0xffffffffff067424 */ /* 0x000fce00078e00ff */
[----:B-1---5:R-:W-:Y:S05]  /*8360*/  WARPSYNC.COLLECTIVE R6, `(.L_x_7399) ;  /* 0x0000000006087348 */ /* 0x022fea0003c00000 */
[----:B------:R2:W3:Y:S02]  /*8370*/  SHFL.BFLY P0, R4, R7, R5, R4 ;  /* 0x0c00000507047389 */ /* 0x0004e40000000004 */
[----:B-123-5:R-:W-:Y:S05]  /*8380*/  ENDCOLLECTIVE ;  /* 0x000000000000791b */ /* 0x02efea0003800000 */
.L_x_7399:
        /* <DEDUP_REMOVED lines=8> */
.L_x_7400:
[----:B------:R-:W-:Y:S01]  /*8410*/  MOV R8, R4 ;  /* 0x0000000400087202 */ /* 0x000fe20000000f00 */
[----:B------:R-:W-:Y:S01]  /*8420*/  IMAD.MOV.U32 R7, RZ, RZ, R157 ;  /* 0x000000ffff077224 */ /* 0x000fe200078e009d */
[----:B------:R-:W-:Y:S02]  /*8430*/  MOV R4, 0x1f ;  /* 0x0000001f00047802 */ /* 0x000fe40000000f00 */
[----:B------:R-:W-:-:S07]  /*8440*/  MOV R5, 0x2 ;  /* 0x0000000200057802 */ /* 0x000fce0000000f00 */
[----:B------:R-:W-:Y:S05]  /*8450*/  WARPSYNC.COLLECTIVE R6, `(.L_x_7401) ;  /* 0x0000000006087348 */ /* 0x000fea0003c00000 */
[----:B------:R1:W2:Y:S02]  /*8460*/  SHFL.BFLY P0, R4, R7, R5, R4 ;  /* 0x0c00000507047389 */ /* 0x0002a40000000004 */
[----:B-12---:R-:W-:Y:S05]  /*8470*/  ENDCOLLECTIVE ;  /* 0x000000000000791b */ /* 0x006fea0003800000 */
.L_x_7401:
[----:B------:R-:W-:Y:S01]  /*8480*/  FADD.FTZ R157, R4, R157 ;  /* 0x0000009d049d7221 */ /* 0x000fe20000010000 */
[----:B------:R-:W-:Y:S02]  /*8490*/  MOV R4, 0x1f ;  /* 0x0000001f00047802 */ /* 0x000fe40000000f00 */
[----:B------:R-:W-:Y:S01]  /*84a0*/  MOV R5, 0x1 ;  /* 0x0000000100057802 */ /* 0x000fe20000000f00 */
[----:B------:R-:W-:-:S07]  /*84b0*/  IMAD.MOV.U32 R7, RZ, RZ, R157 ;  /* 0x000000ffff077224 */ /* 0x000fce00078e009d */
[----:B------:R-:W-:Y:S05]  /*84c0*/  WARPSYNC.COLLECTIVE R6, `(.L_x_7402) ;  /* 0x0000000006087348 */ /* 0x000fea0003c00000 */
[----:B------:R1:W2:Y:S02]  /*84d0*/  SHFL.BFLY P0, R4, R7, R5, R4 ;  /* 0x0c00000507047389 */ /* 0x0002a40000000004 */
[----:B-12---:R-:W-:Y:S05]  /*84e0*/  ENDCOLLECTIVE ;  /* 0x000000000000791b */ /* 0x006fea0003800000 */
.L_x_7402:
[----:B------:R-:W-:Y:S01]  /*84f0*/  FADD.FTZ R5, R162, R8 ;  /* 0x00000008a2057221 */ /* 0x000fe20000010000 */
[----:B------:R-:W-:Y:S06]  /*8500*/  BRA `(.L_x_7403) ;  /* 0xfffffff0001c7947 */ /* 0x000fec000383ffff */
.L_x_7404:
        /* <DEDUP_REMOVED lines=15> */
.L_x_11698:


//--------------------- .text._ZN5flash24flash_fwd_splitkv_kernelI23Flash_fwd_kernel_traitsILi96ELi64ELi64ELi4ELb0ELb0EN7cutlass6half_tE19Flash_kernel_traitsILi96ELi64ELi64ELi4ES3_EELb0ELb0ELb0ELb0ELb0ELb1ELb1ELb0EEEvNS_16Flash_fwd_paramsE --------------------------
	.section	.text._ZN5flash24flash_fwd_splitkv_kernelI23Flash_fwd_kernel_traitsILi96ELi64ELi64ELi4ELb0ELb0EN7cutlass6half_tE19Flash_kernel_traitsILi96ELi64ELi64ELi4ES3_EELb0ELb0ELb0ELb0ELb0ELb1ELb1ELb0EEEvNS_16Flash_fwd_paramsE,"ax",@progbits
	.align	128
        .global         _ZN5flash24flash_fwd_splitkv_kernelI23Flash_fwd_kernel_traitsILi96ELi64ELi64ELi4ELb0ELb0EN7cutlass6half_tE19Flash_kernel_traitsILi96ELi64ELi64ELi4ES3_EELb0ELb0ELb0ELb0ELb0ELb1ELb1ELb0EEEvNS_16Flash_fwd_paramsE
        .type           _ZN5flash24flash_fwd_splitkv_kernelI23Flash_fwd_kernel_traitsILi96ELi64ELi64ELi4ELb0ELb0EN7cutlass6half_tE19Flash_kernel_traitsILi96ELi64ELi64ELi4ES3_EELb0ELb0ELb0ELb0ELb0ELb1ELb1ELb0EEEvNS_16Flash_fwd_paramsE,@function
        .size           _ZN5flash24flash_fwd_splitkv_kernelI23Flash_fwd_kernel_traitsILi96ELi64ELi64ELi4ELb0ELb0EN7cutlass6half_tE19Flash_kernel_traitsILi96ELi64ELi64ELi4ES3_EELb0ELb0ELb0ELb0ELb0ELb1ELb1ELb0EEEvNS_16Flash_fwd_paramsE,(.L_x_11699 - _ZN5flash24flash_fwd_splitkv_kernelI23Flash_fwd_kernel_traitsILi96ELi64ELi64ELi4ELb0ELb0EN7cutlass6half_tE19Flash_kernel_traitsILi96ELi64ELi64ELi4ES3_EELb0ELb0ELb0ELb0ELb0ELb1ELb1ELb0EEEvNS_16Flash_fwd_paramsE)
        .other          _ZN5flash24flash_fwd_splitkv_kernelI23Flash_fwd_kernel_traitsILi96ELi64ELi64ELi4ELb0ELb0EN7cutlass6half_tE19Flash_kernel_traitsILi96ELi64ELi64ELi4ES3_EELb0ELb0ELb0ELb0ELb0ELb1ELb1ELb0EEEvNS_16Flash_fwd_paramsE,@"STO_CUDA_ENTRY STV_DEFAULT"
_ZN5flash24flash_fwd_splitkv_kernelI23Flash_fwd_kernel_traitsILi96ELi64ELi64ELi4ELb0ELb0EN7cutlass6half_tE19Flash_kernel_traitsILi96ELi64ELi64ELi4ES3_EELb0ELb0ELb0ELb0ELb0ELb1ELb1ELb0EEEvNS_16Flash_fwd_paramsE:
.text._ZN5flash24flash_fwd_splitkv_kernelI23Flash_fwd_kernel_traitsILi96ELi64ELi64ELi4ELb0ELb0EN7cutlass6half_tE19Flash_kernel_traitsILi96ELi64ELi64ELi4ES3_EELb0ELb0ELb0ELb0ELb0ELb1ELb1ELb0EEEvNS_16Flash_fwd_paramsE:
        /* <DEDUP_REMOVED lines=29> */
[----:B---3--:R-:W-:Y:S05]  /*01d0*/  CALL.REL.NOINC `($_ZN5flash24flash_fwd_splitkv_kernelI23Flash_fwd_kernel_traitsILi96ELi64ELi64ELi4ELb0ELb0EN7cutlass6half_tE19Flash_kernel_traitsILi96ELi64ELi64ELi4ES3_EELb0ELb0ELb0ELb0ELb0ELb1ELb1ELb0EEEvNS_16Flash_fwd_paramsE$_ZN5flash30compute_attn_1rowblock_splitkvI23Flash_fwd_kernel_traitsILi96ELi64ELi64ELi4ELb0ELb0EN7cutlass6half_tE19Flash_kernel_traitsILi96ELi64ELi64ELi4ES3_EELb0ELb0ELb0ELb0ELb0ELb1ELb1ELb0ENS_16Flash_fwd_paramsEEEvRKT8_iiiii) ;  /* 0x0000000000087944 */ /* 0x008fea0003c00000 */
[----:B------:R-:W-:Y:S05]  /*01e0*/  BSYNC.RECONVERGENT B2 ;  /* 0x0000000000027941 */ /* 0x000fea0003800200 */
.L_x_7405:
[----:B------:R-:W-:Y:S05]  /*01f0*/  EXIT ;  /* 0x000000000000794d */ /* 0x000fea0003800000 */
        .type           $_ZN5flash24flash_fwd_splitkv_kernelI23Flash_fwd_kernel_traitsILi96ELi64ELi64ELi4ELb0ELb0EN7cutlass6half_tE19Flash_kernel_traitsILi96ELi64ELi64ELi4ES3_EELb0ELb0ELb0ELb0ELb0ELb1ELb1ELb0EEEvNS_16Flash_fwd_paramsE$_ZN5flash30compute_attn_1rowblock_splitkvI23Flash_fwd_kernel_traitsILi96ELi64ELi64ELi4ELb0ELb0EN7cutlass6half_tE19Flash_kernel_traitsILi96ELi64ELi64ELi4ES3_EELb0ELb0ELb0ELb0ELb0ELb1ELb1ELb0ENS_16Flash_fwd_paramsEEEvRKT8_iiiii,@function
        .size           $_ZN5flash24flash_fwd_splitkv_kernelI23Flash_fwd_kernel_traitsILi96ELi64ELi64ELi4ELb0ELb0EN7cutlass6half_tE19Flash_kernel_traitsILi96ELi64ELi64ELi4ES3_EELb0ELb0ELb0ELb0ELb0ELb1ELb1ELb0EEEvNS_16Flash_fwd_paramsE$_ZN5flash30compute_attn_1rowblock_splitkvI23Flash_fwd_kernel_traitsILi96ELi64ELi64ELi4ELb0ELb0EN7cutlass6half_tE19Flash_kernel_traitsILi96ELi64ELi64ELi4ES3_EELb0ELb0ELb0ELb0ELb0ELb1ELb1ELb0ENS_16Flash_fwd_paramsEEEvRKT8_iiiii,(.L_x_11699 - $_ZN5flash24flash_fwd_splitkv_kernelI23Flash_fwd_kernel_traitsILi96ELi64ELi64ELi4ELb0ELb0EN7cutlass6half_tE19Flash_kernel_traitsILi96ELi64ELi64ELi4ES3_EELb0ELb0ELb0ELb0ELb0ELb1ELb1ELb0EEEvNS_16Flash_fwd_paramsE$_ZN5flash30compute_attn_1rowblock_splitkvI23Flash_fwd_kernel_traitsILi96ELi64ELi64ELi4ELb0ELb0EN7cutlass6half_tE19Flash_kernel_traitsILi96ELi64ELi64ELi4ES3_EELb0ELb0ELb0ELb0ELb0ELb1ELb1ELb0ENS_16Flash_fwd_paramsEEEvRKT8_iiiii)
$_ZN5flash24flash_fwd_splitkv_kernelI23Flash_fwd_kernel_traitsILi96ELi64ELi64ELi4ELb0ELb0EN7cutlass6half_tE19Flash_kernel_traitsILi96ELi64ELi64ELi4ES3_EELb0ELb0ELb0ELb0ELb0ELb1ELb1ELb0EEEvNS_16Flash_fwd_paramsE$_ZN5flash30compute_attn_1rowblock_splitkvI23Flash_fwd_kernel_traitsILi96ELi64ELi64ELi4ELb0ELb0EN7cutlass6half_tE19Flash_kernel_traitsILi96ELi64ELi64ELi4ES3_EELb0ELb0ELb0ELb0ELb0ELb1ELb1ELb0ENS_16Flash_fwd_paramsEEEvRKT8_iiiii:
        /* <DEDUP_REMOVED lines=38> */
.L_x_7407:
[----:B------:R-:W-:Y:S05]  /*0460*/  BSYNC.RECONVERGENT B0 ;  /* 0x0000000000007941 */ /* 0x000fea0003800200 */
.L_x_7406:
[----:B------:R-:W-:Y:S04]  /*0470*/  BSSY.RECONVERGENT B0, `(.L_x_7408) ;  /* 0x0000007000007945 */ /* 0x000fe80003800200 */
[----:B------:R-:W-:Y:S05]  /*0480*/  @!P3 BRA `(.L_x_7409) ;  /* 0x000000000014b947 */ /* 0x000fea0003800000 */
[----:B-1----:R-:W3:Y:S02]  /*0490*/  LD.E.U8 R7, desc[UR4][R2.64+0x1b2] ;  /* 0x0001b20402077980 */ /* 0x002ee4000c101100 */
[----:B---3--:R-:W-:-:S13]  /*04a0*/  ISETP.NE.AND P1, PT, R7, RZ, PT ;  /* 0x000000ff0700720c */ /* 0x008fda0003f25270 */
[----:B-----5:R-:W3:Y:S02]  /*04b0*/  @P1 LD.E R93, desc[UR4][R14.64+0x4] ;  /* 0x000004040e5d1980 */ /* 0x020ee4000c101900 */
[----:B---3--:R-:W-:-:S06]  /*04c0*/  @P1 IADD3 R93, PT, PT, R93, -R13, RZ ;  /* 0x8000000d5d5d1210 */ /* 0x008fcc0007ffe0ff */
[----:B------:R3:W5:Y:S02]  /*04d0*/  @!P1 LD.E R93, desc[UR4][R14.64] ;  /* 0x000000040e5d9980 */ /* 0x000764000c101900 */
.L_x_7409:
[----:B------:R-:W-:Y:S05]  /*04e0*/  BSYNC.RECONVERGENT B0 ;  /* 0x0000000000007941 */ /* 0x000fea0003800200 */
.L_x_7408:
[----:B------:R-:W-:Y:S01]  /*04f0*/  BSSY.RECONVERGENT B1, `(.L_x_7410) ;  /* 0x0000011000017945 */ /* 0x000fe20003800200 */
[----:B-----5:R-:W-:-:S03]  /*0500*/  @P4 IADD3 R18, PT, PT, R6, -R8, RZ ;  /* 0x8000000806124210 */ /* 0x020fc60007ffe0ff */
[----:B------:R-:W-:Y:S05]  /*0510*/  @!P0 BRA `(.L_x_7411) ;  /* 0x0000000000148947 */ /* 0x000fea0003800000 */
[----:B-1----:R-:W-:-:S05]  /*0520*/  IADD3 R6, P0, PT, R10, R5, RZ ;  /* 0x000000050a067210 */ /* 0x002fca0007f1e0ff */
[----:B------:R-:W-:-:S05]  /*0530*/  IMAD.X R7, R11, 0x1, R4, P0 ;  /* 0x000000010b077824 */ /* 0x000fca00000e0604 */
[----:B------:R-:W4:Y:S02]  /*0540*/  LD.E R93, desc[UR4][R6.64] ;  /* 0x00000004065d7980 */ /* 0x000f24000c101900 */
[----:B----4-:R-:W-:Y:S01]  /*0550*/  IADD3 R93, PT, PT, R93, -R12, RZ ;  /* 0x8000000c5d5d7210 */ /* 0x010fe20007ffe0ff */
[----:B------:R-:W-:Y:S05]  /*0560*/  BRA `(.L_x_7412) ;  /* 0x0000000000247947 */ /* 0x000fea0003800000 */
.L_x_7411:
[----:B-1----:R-:W4:Y:S01]  /*0570*/  LD.E.64 R6, desc[UR4][R2.64+0x108] ;  /* 0x0001080402067980 */ /* 0x002f22000c101b00 */
[----:B------:R-:W-:Y:S01]  /*0580*/  BSSY.RECONVERGENT B0, `(.L_x_7413) ;  /* 0x0000006000007945 */ /* 0x000fe20003800200 */
[----:B----4-:R-:W-:Y:S01]  /*0590*/  ISETP.NE.U32.AND P0, PT, R6, RZ, PT ;  /* 0x000000ff0600720c */ /* 0x010fe20003f05070 */
[----:B------:R-:W-:-:S03]  /*05a0*/  IMAD.MOV.U32 R6, RZ, RZ, RZ ;  /* 0x000000ffff067224 */ /* 0x000fc600078e00ff */
[----:B------:R-:W-:-:S13]  /*05b0*/  ISETP.NE.AND.EX P0, PT, R7, RZ, PT, P0 ;  /* 0x000000ff0700720c */ /* 0x000fda0003f05300 */
[----:B------:R-:W-:Y:S05]  /*05c0*/  @!P0 BRA `(.L_x_7414) ;  /* 0x0000000000048947 */ /* 0x000fea0003800000 */
[----:B------:R1:W5:Y:S02]  /*05d0*/  LD.E R6, desc[UR4][R2.64+0xbc] ;  /* 0x0000bc0402067980 */ /* 0x000364000c101900 */
.L_x_7414:
[----:B------:R-:W-:Y:S05]  /*05e0*/  BSYNC.RECONVERGENT B0 ;  /* 0x0000000000007941 */ /* 0x000fea0003800200 */
.L_x_7413:
[----:B-----5:R-:W-:Y:S02]  /*05f0*/  IADD3 R93, PT, PT, R6, R93, -R12 ;  /* 0x0000005d065d7210 */ /* 0x020fe40007ffe80c */
.L_x_7412:
[----:B------:R-:W-:Y:S05]  /*0600*/  BSYNC.RECONVERGENT B1 ;  /* 0x0000000000017941 */ /* 0x000fea0003800200 */
.L_x_7410:
[----:B------:R-:W-:Y:S01]  /*0610*/  IMAD.SHL.U32 R139, R149, 0x40, RZ ;  /* 0x00000040958b7824 */ /* 0x000fe200078e00ff */
[----:B------:R-:W-:Y:S01]  /*0620*/  MOV R6, R148 ;  /* 0x0000009400067202 */ /* 0x000fe20000000f00 */
[----:B------:R-:W-:-:S03]  /*0630*/  IMAD.MOV.U32 R7, RZ, RZ, 0x0 ;  /* 0x00000000ff077424 */ /* 0x000fc600078e00ff */
[----:B------:R-:W-:-:S13]  /*0640*/  ISETP.GT.AND P0, PT, R18, R139, PT ;  /* 0x0000008b1200720c */ /* 0x000fda0003f04270 */
[----:B-123--:R-:W-:Y:S05]  /*0650*/  @!P0 RET.REL.NODEC R6 `(_ZN5flash24flash_fwd_splitkv_kernelI23Flash_fwd_kernel_traitsILi96ELi64ELi64ELi4ELb0ELb0EN7cutlass6half_tE19Flash_kernel_traitsILi96ELi64ELi64ELi4ES3_EELb0ELb0ELb0ELb0ELb0ELb1ELb1ELb0EEEvNS_16Flash_fwd_paramsE) ;  /* 0xfffffff806688950 */ /* 0x00efea0003c3ffff */
        /* <DEDUP_REMOVED lines=74> */
.L_x_7417:
[----:B------:R-:W-:Y:S05]  /*0b00*/  BSYNC.RECONVERGENT B0 ;  /* 0x0000000000007941 */ /* 0x000fea0003800200 */
.L_x_7416:
        /* <DEDUP_REMOVED lines=16> */
.L_x_7419:
[----:B------:R-:W-:Y:S05]  /*0c10*/  BSYNC.RECONVERGENT B0 ;  /* 0x0000000000007941 */ /* 0x000fea0003800200 */
.L_x_7418:
        /* <DEDUP_REMOVED lines=15> */
.L_x_7421:
[----:B------:R-:W-:Y:S05]  /*0d10*/  BSYNC.RECONVERGENT B0 ;  /* 0x0000000000007941 */ /* 0x000fea0003800200 */
.L_x_7420:
        /* <DEDUP_REMOVED lines=15> */
.L_x_7423:
[----:B------:R-:W-:Y:S05]  /*0e10*/  BSYNC.RECONVERGENT B0 ;  /* 0x0000000000007941 */ /* 0x000fea0003800200 */
.L_x_7422:
        /* <DEDUP_REMOVED lines=14> */
[----:B--23--:R-:W-:Y:S05]  /*0f00*/  @P6 RET.REL.NODEC R4 `(_ZN5flash24flash_fwd_splitkv_kernelI23Flash_fwd_kernel_traitsILi96ELi64ELi64ELi4ELb0ELb0EN7cutlass6half_tE19Flash_kernel_traitsILi96ELi64ELi64ELi4ES3_EELb0ELb0ELb0ELb0ELb0ELb1ELb1ELb0EEEvNS_16Flash_fwd_paramsE) ;  /* 0xfffffff0043c6950 */ /* 0x00cfea0003c3ffff */
[----:B------:R-:W-:Y:S02]  /*0f10*/  MOV R0, 0xff800000 ;  /* 0xff80000000007802 */ /* 0x000fe40000000f00 */
[----:B------:R-:W-:-:S03]  /*0f20*/  MOV R149, 0x0 ;  /* 0x0000000000957802 */ /* 0x000fc60000000f00 */
[----:B------:R1:W-:Y:S02]  /*0f30*/  ST.E desc[UR4][R2.64+0xc0], R0 ;  /* 0x0000c00002007985 */ /* 0x0003e4000c101904 */
[----:B-1----:R-:W-:Y:S05]  /*0f40*/  RET.REL.NODEC R148 `(_ZN5flash24flash_fwd_splitkv_kernelI23Flash_fwd_kernel_traitsILi96ELi64ELi64ELi4ELb0ELb0EN7cutlass6half_tE19Flash_kernel_traitsILi96ELi64ELi64ELi4ES3_EELb0ELb0ELb0ELb0ELb0ELb1ELb1ELb0EEEvNS_16Flash_fwd_paramsE) ;  /* 0xfffffff0942c7950 */ /* 0x002fea0003c3ffff */
.L_x_7415:
        /* <DEDUP_REMOVED lines=105> */
.L_x_7425:
        /* <DEDUP_REMOVED lines=79> */
.L_x_7426:
[----:B------:R-:W-:Y:S05]  /*1ad0*/  BSYNC.RECONVERGENT B0 ;  /* 0x0000000000007941 */ /* 0x000fea0003800200 */
.L_x_7424:
        /* <DEDUP_REMOVED lines=127> */
.L_x_7429:
[----:B------:R3:W-:Y:S02]  /*22d0*/  STS.128 [R90+0x2000], RZ ;  /* 0x002000ff5a007388 */ /* 0x0007e40000000c00 */
.L_x_7428:
[----:B------:R-:W-:Y:S05]  /*22e0*/  BSYNC.RECONVERGENT B0 ;  /* 0x0000000000007941 */ /* 0x000fea0003800200 */
.L_x_7427:
        /* <DEDUP_REMOVED lines=32> */
.L_x_7432:
[----:B------:R1:W-:Y:S02]  /*24f0*/  STS.128 [R90+0x2800], RZ ;  /* 0x002800ff5a007388 */ /* 0x0003e40000000c00 */
.L_x_7431:
[----:B------:R-:W-:Y:S05]  /*2500*/  BSYNC.RECONVERGENT B0 ;  /* 0x0000000000007941 */ /* 0x000fea0003800200 */
.L_x_7430:
        /* <DEDUP_REMOVED lines=30> */
.L_x_7435:
[----:B------:R4:W-:Y:S02]  /*26f0*/  STS.128 [R90+0x5000], RZ ;  /* 0x005000ff5a007388 */ /* 0x0009e40000000c00 */
.L_x_7434:
[----:B------:R-:W-:Y:S05]  /*2700*/  BSYNC.RECONVERGENT B0 ;  /* 0x0000000000007941 */ /* 0x000fea0003800200 */
.L_x_7433:
        /* <DEDUP_REMOVED lines=24> */
.L_x_7438:
[----:B------:R1:W-:Y:S02]  /*2890*/  STS.128 [R90+0x5800], RZ ;  /* 0x005800ff5a007388 */ /* 0x0003e40000000c00 */
.L_x_7437:
[----:B------:R-:W-:Y:S05]  /*28a0*/  BSYNC.RECONVERGENT B0 ;  /* 0x0000000000007941 */ /* 0x000fea0003800200 */
.L_x_7436:
        /* <DEDUP_REMOVED lines=25> */
.L_x_7441:
[----:B------:R1:W-:Y:S01]  /*2a40*/  STS.128 [R90+0x8000], RZ ;  /* 0x008000ff5a007388 */ /* 0x0003e20000000c00 */
[----:B------:R-:W-:Y:S05]  /*2a50*/  BRA `(.L_x_7442) ;  /* 0x00000000000c7947 */ /* 0x000fea0003800000 */
.L_x_7440:
[----:B------:R1:W-:Y:S04]  /*2a60*/  STS.128 [R90+0x6000], RZ ;  /* 0x006000ff5a007388 */ /* 0x0003e80000000c00 */
[----:B------:R1:W-:Y:S04]  /*2a70*/  STS.128 [R90+0x7000], RZ ;  /* 0x007000ff5a007388 */ /* 0x0003e80000000c00 */
[----:B------:R1:W-:Y:S02]  /*2a80*/  STS.128 [R90+0x8000], RZ ;  /* 0x008000ff5a007388 */ /* 0x0003e40000000c00 */
.L_x_7442:
[----:B------:R-:W-:Y:S05]  /*2a90*/  BSYNC.RECONVERGENT B0 ;  /* 0x0000000000007941 */ /* 0x000fea0003800200 */
.L_x_7439:
        /* <DEDUP_REMOVED lines=27> */
.L_x_7445:
[----:B------:R1:W-:Y:S02]  /*2c50*/  STS.128 [R90+0x8800], RZ ;  /* 0x008800ff5a007388 */ /* 0x0003e40000000c00 */
.L_x_7444:
[----:B------:R-:W-:Y:S05]  /*2c60*/  BSYNC.RECONVERGENT B0 ;  /* 0x0000000000007941 */ /* 0x000fea0003800200 */
.L_x_7443:
[----:B------:R-:W5:Y:S01]  /*2c70*/  LD.E R92, desc[UR4][R2.64+0x18c] ;  /* 0x00018c04025c7980 */ /* 0x000f62000c101900 */
        /* <DEDUP_REMOVED lines=29> */
[----:B------:R-:W3:Y:S04]  /*2e50*/  LDSM.16.M88.4 R52, [R94+0x3400] ;  /* 0x003400005e34783b */ /* 0x000ee80000000200 */
[----:B------:R-:W-:Y:S04]  /*2e60*/  LDSM.16.M88.4 R80, [R84+0x3000] ;  /* 0x003000005450783b */ /* 0x000fe80000000200 */
[----:B------:R-:W4:Y:S04]  /*2e70*/  LDSM.16.M88.4 R72, [R95] ;  /* 0x000000005f48783b */ /* 0x000f280000000200 */
[----:B------:R-:W4:Y:S04]  /*2e80*/  LDSM.16.M88.4 R44, [R94+0x3800] ;  /* 0x003800005e2c783b */ /* 0x000f280000000200 */
[----:B------:R-:W4:Y:S04]  /*2e90*/  LDSM.16.M88.4 R4, [R94+0x3c00] ;  /* 0x003c00005e04783b */ /* 0x000f280000000200 */
[----:B------:R-:W-:Y:S04]  /*2ea0*/  LDSM.16.M88.4 R76, [R94+0x4000] ;  /* 0x004000005e4c783b */ /* 0x000fe80000000200 */
[----:B------:R-:W4:Y:S04]  /*2eb0*/  LDSM.16.M88.4 R32, [R8+0x1000] ;  /* 0x001000000820783b */ /* 0x000f280000000200 */
[----:B------:R-:W4:Y:S04]  /*2ec0*/  LDSM.16.M88.4 R68, [R84+0x3400] ;  /* 0x003400005444783b */ /* 0x000f280000000200 */
[----:B------:R-:W4:Y:S01]  /*2ed0*/  LDSM.16.M88.4 R64, [R84+0x3800] ;  /* 0x003800005440783b */ /* 0x000f220000000200 */
[C---:B-1----:R-:W-:Y:S03]  /*2ee0*/  HMMA.16816.F32 R12, R36.reuse, R24, RZ ;  /* 0x00000018240c723c */ /* 0x042fe600000018ff */
[----:B------:R-:W-:Y:S04]  /*2ef0*/  LDSM.16.M88.4 R16, [R84+0x4000] ;  /* 0x004000005410783b */ /* 0x000fe80000000200 */
[----:B--2---:R-:W1:Y:S01]  /*2f00*/  LDSM.16.M88.4 R20, [R95+0x1000] ;  /* 0x001000005f14783b */ /* 0x004e620000000200 */
[C---:B------:R-:W-:Y:S03]  /*2f10*/  HMMA.16816.F32 R24, R36.reuse, R26, RZ ;  /* 0x0000001a2418723c */ /* 0x040fe600000018ff */
[----:B------:R-:W2:Y:S04]  /*2f20*/  LDSM.16.M88.4 R28, [R94+0x4400] ;  /* 0x004400005e1c783b */ /* 0x000ea80000000200 */
[----:B------:R-:W2:Y:S01]  /*2f30*/  LDSM.16.M88.4 R60, [R84+0x3c00] ;  /* 0x003c0000543c783b */ /* 0x000ea20000000200 */
[----:B---3--:R-:W-:Y:S03]  /*2f40*/  HMMA.16816.F32 R56, R36, R52, RZ ;  /* 0x000000342438723c */ /* 0x008fe600000018ff */
        /* <DEDUP_REMOVED lines=8> */
[----:B------:R-:W3:Y:S07]  /*2fd0*/  LDSM.16.M88.4 R4, [R94+0x5000] ;  /* 0x005000005e04783b */ /* 0x000eee0000000200 */
[----:B------:R-:W-:Y:S08]  /*2fe0*/  HMMA.16816.F32 R12, R32, R76, R12 ;  /* 0x0000004c200c723c */ /* 0x000ff0000000180c */
        /* <DEDUP_REMOVED lines=9> */
[----:B------:R-:W-:Y:S07]  /*3080*/  LDSM.16.M88.4 R16, [R94+0x5400] ;  /* 0x005400005e10783b */ /* 0x000fee0000000200 */
[C---:B--2---:R-:W-:Y:S08]  /*3090*/  HMMA.16816.F32 R56, R32.reuse, R28, R56 ;  /* 0x0000001c2038723c */ /* 0x044ff00000001838 */
[----:B------:R-:W-:Y:S01]  /*30a0*/  HMMA.16816.F32 R52, R32, R30, R52 ;  /* 0x0000001e2034723c */ /* 0x000fe20000001834 */
[----:B------:R-:W1:Y:S07]  /*30b0*/  LDSM.16.M88.4 R28, [R94+0x4800] ;  /* 0x004800005e1c783b */ /* 0x000e6e0000000200 */
[C---:B------:R-:W-:Y:S08]  /*30c0*/  HMMA.16816.F32 R40, R72.reuse, R60, R40 ;  /* 0x0000003c4828723c */ /* 0x040ff00000001828 */
[----:B------:R-:W-:Y:S01]  /*30d0*/  HMMA.16816.F32 R36, R72, R62, R36 ;  /* 0x0000003e4824723c */ /* 0x000fe20000001824 */
[----:B------:R-:W2:Y:S07]  /*30e0*/  LDSM.16.M88.4 R60, [R95+0x2000] ;  /* 0x002000005f3c783b */ /* 0x000eae0000000200 */
[C---:B---3--:R-:W-:Y:S08]  /*30f0*/  HMMA.16816.F32 R64, R8.reuse, R4, R64 ;  /* 0x000000040840723c */ /* 0x048ff00000001840 */
[----:B------:R-:W-:Y:S01]  /*3100*/  HMMA.16816.F32 R24, R8, R6, R24 ;  /* 0x000000060818723c */ /* 0x000fe20000001818 */
[----:B------:R-:W3:Y:S07]  /*3110*/  LDSM.16.M88.4 R4, [R84+0x5400] ;  /* 0x005400005404783b */ /* 0x000eee0000000200 */
[C---:B----4-:R-:W-:Y:S08]  /*3120*/  HMMA.16816.F32 R56, R20.reuse, R68, R56 ;  /* 0x000000441438723c */ /* 0x050ff00000001838 */
[----:B------:R-:W-:Y:S01]  /*3130*/  HMMA.16816.F32 R52, R20, R70, R52 ;  /* 0x000000461434723c */ /* 0x000fe20000001834 */
[----:B------:R-:W4:Y:S07]  /*3140*/  LDSM.16.M88.4 R68, [R84+0x4800] ;  /* 0x004800005444783b */ /* 0x000f2e0000000200 */
[----:B-1----:R-:W-:Y:S08]  /*3150*/  HMMA.16816.F32 R48, R32, R28, R48 ;  /* 0x0000001c2030723c */ /* 0x002ff00000001830 */
[C---:B------:R-:W-:Y:S08]  /*3160*/  HMMA.16816.F32 R56, R8.reuse, R16, R56 ;  /* 0x000000100838723c */ /* 0x040ff00000001838 */
[----:B------:R-:W-:Y:S01]  /*3170*/  HMMA.16816.F32 R52, R8, R18, R52 ;  /* 0x000000120834723c */ /* 0x000fe20000001834 */
[----:B------:R-:W1:Y:S07]  /*3180*/  LDSM.16.M88.4 R16, [R94+0x4c00] ;  /* 0x004c00005e10783b */ /* 0x000e6e0000000200 */
[C---:B--2---:R-:W-:Y:S08]  /*3190*/  HMMA.16816.F32 R24, R60.reuse, R14, R24 ;  /* 0x0000000e3c18723c */ /* 0x044ff00000001818 */
[C---:B------:R-:W-:Y:S01]  /*31a0*/  HMMA.16816.F32 R64, R60.reuse, R12, R64 ;  /* 0x0000000c3c40723c */ /* 0x040fe20000001840 */
[----:B------:R-:W2:Y:S07]  /*31b0*/  LDSM.16.M88.4 R12, [R94+0x5800] ;  /* 0x005800005e0c783b */ /* 0x000eae0000000200 */
[----:B---3--:R-:W-:Y:S03]  /*31c0*/  HMMA.16816.F32 R56, R60, R4, R56 ;  /* 0x000000043c38723c */ /* 0x008fe60000001838 */
[-C--:B-----5:R-:W-:Y:S01]  /*31d0*/  FMUL.FTZ R24, R24, R92.reuse ;  /* 0x0000005c18187220 */ /* 0x0a0fe20000410000 */
[-C--:B------:R-:W-:Y:S01]  /*31e0*/  FMUL.FTZ R25, R25, R92.reuse ;  /* 0x0000005c19197220 */ /* 0x080fe20000410000 */
[-C--:B------:R-:W-:Y:S01]  /*31f0*/  FMUL.FTZ R26, R26, R92.reuse ;  /* 0x0000005c1a1a7220 */ /* 0x080fe20000410000 */
[-C--:B------:R-:W-:Y:S01]  /*3200*/  FMUL.FTZ R27, R27, R92.reuse ;  /* 0x0000005c1b1b7220 */ /* 0x080fe20000410000 */
[----:B------:R-:W-:Y:S01]  /*3210*/  MUFU.TANH R29, R24 ;  /* 0x00000018001d7308 */ /* 0x000fe20000002400 */
[----:B------:R-:W-:Y:S03]  /*3220*/  HMMA.16816.F32 R44, R32, R30, R44 ;  /* 0x0000001e202c723c */ /* 0x000fe6000000182c */
[-C--:B------:R-:W-:Y:S01]  /*3230*/  FMUL.FTZ R64, R64, R92.reuse ;  /* 0x0000005c40407220 */ /* 0x080fe20000410000 */
[-C--:B------:R-:W-:Y:S01]  /*3240*/  FMUL.FTZ R65, R65, R92.reuse ;  /* 0x0000005c41417220 */ /* 0x080fe20000410000 */
[-C--:B------:R-:W-:Y:S01]  /*3250*/  FMUL.FTZ R66, R66, R92.reuse ;  /* 0x0000005c42427220 */ /* 0x080fe20000410000 */
[-C--:B------:R-:W-:Y:S01]  /*3260*/  FMUL.FTZ R28, R67, R92.reuse ;  /* 0x0000005c431c7220 */ /* 0x080fe20000410000 */
[----:B------:R-:W-:Y:S01]  /*3270*/  MUFU.TANH R75, R25 ;  /* 0x00000019004b7308 */ /* 0x000fe20000002400 */
[----:B------:R-:W-:Y:S01]  /*3280*/  HMMA.16816.F32 R52, R60, R6, R52 ;  /* 0x000000063c34723c */ /* 0x000fe20000001834 */
[----:B------:R-:W3:Y:S02]  /*3290*/  LDSM.16.M88.4 R4, [R84+0x4c00] ;  /* 0x004c00005404783b */ /* 0x000ee40000000200 */
[-C--:B------:R-:W-:Y:S01]  /*32a0*/  FMUL.FTZ R31, R56, R92.reuse ;  /* 0x0000005c381f7220 */ /* 0x080fe20000410000 */
[-C--:B------:R-:W-:Y:S01]  /*32b0*/  FMUL.FTZ R56, R57, R92.reuse ;  /* 0x0000005c39387220 */ /* 0x080fe20000410000 */
[-C--:B------:R-:W-:Y:S01]  /*32c0*/  FMUL.FTZ R57, R58, R92.reuse ;  /* 0x0000005c3a397220 */ /* 0x080fe20000410000 */
[-C--:B------:R-:W-:Y:S01]  /*32d0*/  FMUL.FTZ R58, R59, R92.reuse ;  /* 0x0000005c3b3a7220 */ /* 0x080fe20000410000 */
[----:B------:R-:W-:Y:S01]  /*32e0*/  MUFU.TANH R30, R27 ;  /* 0x0000001b001e7308 */ /* 0x000fe20000002400 */
[C---:B----4-:R-:W-:Y:S07]  /*32f0*/  HMMA.16816.F32 R48, R20.reuse, R68, R48 ;  /* 0x000000441430723c */ /* 0x050fee0000001830 */
[----:B------:R4:W-:Y:S01]  /*3300*/  MUFU.TANH R68, R26 ;  /* 0x0000001a00447308 */ /* 0x0009e20000002400 */
[----:B------:R-:W-:Y:S07]  /*3310*/  HMMA.16816.F32 R44, R20, R70, R44 ;  /* 0x00000046142c723c */ /* 0x000fee000000182c */
[----:B------:R-:W-:Y:S01]  /*3320*/  MUFU.TANH R72, R64 ;  /* 0x0000004000487308 */ /* 0x000fe20000002400 */
[----:B-1----:R-:W-:Y:S01]  /*3330*/  HMMA.16816.F32 R40, R32, R16, R40 ;  /* 0x000000102028723c */ /* 0x002fe20000001828 */
[-C--:B------:R-:W-:Y:S01]  /*3340*/  FMUL.FTZ R16, R52, R92.reuse ;  /* 0x0000005c34107220 */ /* 0x080fe20000410000 */
[-C--:B------:R-:W-:Y:S01]  /*3350*/  FMUL.FTZ R52, R54, R92.reuse ;  /* 0x0000005c36347220 */ /* 0x080fe20000410000 */
[----:B------:R-:W-:-:S04]  /*3360*/  FMUL.FTZ R17, R53, R92 ;  /* 0x0000005c35117220 */ /* 0x000fc80000410000 */
[----:B------:R-:W-:Y:S01]  /*3370*/  MUFU.TANH R73, R65 ;  /* 0x0000004100497308 */ /* 0x000fe20000002400 */
[----:B----4-:R-:W1:Y:S01]  /*3380*/  LDSM.16.M88.4 R24, [R94+0x5c00] ;  /* 0x005c00005e18783b */ /* 0x010e620000000200 */
[----:B------:R-:W-:Y:S01]  /*3390*/  HMMA.16816.F32 R36, R32, R18, R36 ;  /* 0x000000122024723c */ /* 0x000fe20000001824 */
[----:B------:R-:W-:-:S05]  /*33a0*/  IMAD.SHL.U32 R19, R133, 0x2, RZ ;  /* 0x0000000285137824 */ /* 0x000fca00078e00ff */
[----:B------:R4:W5:Y:S02]  /*33b0*/  MUFU.TANH R74, R66 ;  /* 0x00000042004a7308 */ /* 0x0009640000002400 */
[C---:B--2---:R-:W-:Y:S06]  /*33c0*/  HMMA.16816.F32 R48, R8.reuse, R12, R48 ;  /* 0x0000000c0830723c */ /* 0x044fec0000001830 */
[----:B------:R-:W2:Y:S02]  /*33d0*/  MUFU.TANH R28, R28 ;  /* 0x0000001c001c7308 */ /* 0x000ea40000002400 */
[----:B------:R-:W-:Y:S01]  /*33e0*/  HMMA.16816.F32 R44, R8, R14, R44 ;  /* 0x0000000e082c723c */ /* 0x000fe2000000182c */
[----:B------:R-:W-:Y:S05]  /*33f0*/  LDSM.16.M88.4 R12, [R84+0x5c00] ;  /* 0x005c0000540c783b */ /* 0x000fea0000000200 */
[----:B------:R-:W-:Y:S01]  /*3400*/  MUFU.TANH R31, R31 ;  /* 0x0000001f001f7308 */ /* 0x000fe20000002400 */
[----:B----4-:R4:W5:Y:S01]  /*3410*/  LDSM.16.M88.4 R64, [R84+0x5800] ;  /* 0x005800005440783b */ /* 0x0109620000000200 */
[----:B---3--:R-:W-:Y:S01]  /*3420*/  HMMA.16816.F32 R40, R20, R4, R40 ;  /* 0x000000041428723c */ /* 0x008fe20000001828 */
[----:B------:R-:W-:Y:S01]  /*3430*/  FMUL.FTZ R4, R55, R92 ;  /* 0x0000005c37047220 */ /* 0x000fe20000410000 */
[----:B------:R-:W-:-:S04]  /*3440*/  DEPBAR.LE SB0, 0x0 ;  /* 0x000080000000791a */ /* 0x000fc80000000000 */
[----:B------:R-:W3:Y:S02]  /*3450*/  MUFU.TANH R57, R57 ;  /* 0x0000003900397308 */ /* 0x000ee40000002400 */
[----:B------:R-:W-:Y:S06]  /*3460*/  HMMA.16816.F32 R36, R20, R6, R36 ;  /* 0x000000061424723c */ /* 0x000fec0000001824 */
[----:B------:R-:W-:Y:S06]  /*3470*/  MUFU.TANH R56, R56 ;  /* 0x0000003800387308 */ /* 0x000fec0000002400 */
[----:B-1----:R-:W-:Y:S01]  /*3480*/  HMMA.16816.F32 R40, R8, R24, R40 ;  /* 0x000000180828723c */ /* 0x002fe20000001828 */
[----:B----4-:R-:W-:Y:S01]  /*3490*/  IMAD.SHL.U32 R84, R151, 0x40, RZ ;  /* 0x0000004097547824 */ /* 0x010fe200078e00ff */
[----:B------:R-:W-:Y:S04]  /*34a0*/  MUFU.TANH R58, R58 ;  /* 0x0000003a003a7308 */ /* 0x000fe80000002400 */
[----:B------:R-:W-:-:S02]  /*34b0*/  LOP3.LUT R19, R84, 0x6, R19, 0xf8, !PT ;  /* 0x0000000654137812 */ /* 0x000fc400078ef813 */
[----:B------:R-:W-:Y:S02]  /*34c0*/  HMMA.16816.F32 R36, R8, R26, R36 ;  /* 0x0000001a0824723c */ /* 0x000fe40000001824 */
[C---:B------:R-:W-:Y:S01]  /*34d0*/  LOP3.LUT R6, R19.reuse, 0x8, RZ, 0xfc, !PT ;  /* 0x0000000813067812 */ /* 0x040fe200078efcff */
[----:B------:R-:W-:Y:S01]  /*34e0*/  MUFU.TANH R16, R16 ;  /* 0x0000001000107308 */ /* 0x000fe20000002400 */
[CC--:B------:R-:W-:Y:S02]  /*34f0*/  ISETP.GE.AND P2, PT, R19.reuse, R93.reuse, PT ;  /* 0x0000005d1300720c */ /* 0x0c0fe40003f46270 */
[-C--:B------:R-:W-:Y:S02]  /*3500*/  ISETP.GE.AND P0, PT, R6, R93.reuse, PT ;  /* 0x0000005d0600720c */ /* 0x080fe40003f06270 */
[C---:B------:R-:W-:Y:S01]  /*3510*/  LOP3.LUT R6, R19.reuse, 0x11, RZ, 0xfc, !PT ;  /* 0x0000001113067812 */ /* 0x040fe200078efcff */
[----:B-----5:R-:W-:Y:S01]  /*3520*/  HMMA.16816.F32 R48, R60, R64, R48 ;  /* 0x000000403c30723c */ /* 0x020fe20000001830 */
[----:B------:R-:W-:Y:S01]  /*3530*/  LOP3.LUT R7, R19, 0x1, RZ, 0xfc, !PT ;  /* 0x0000000113077812 */ /* 0x000fe200078efcff */
[----:B------:R-:W-:Y:S01]  /*3540*/  MUFU.TANH R52, R52 ;  /* 0x0000003400347308 */ /* 0x000fe20000002400 */
[----:B------:R-:W-:-:S02]  /*3550*/  ISETP.GE.AND P4, PT, R6, R93, PT ;  /* 0x0000005d0600720c */ /* 0x000fc40003f86270 */
[C---:B------:R-:W-:Y:S02]  /*3560*/  LOP3.LUT R6, R19.reuse, 0x18, RZ, 0xfc, !PT ;  /* 0x0000001813067812 */ /* 0x040fe400078efcff */
[C---:B------:R-:W-:Y:S01]  /*3570*/  LOP3.LUT R8, R19.reuse, 0x9, RZ, 0xfc, !PT ;  /* 0x0000000913087812 */ /* 0x040fe200078efcff */
[C---:B------:R-:W-:Y:S01]  /*3580*/  HMMA.16816.F32 R44, R60.reuse, R66, R44 ;  /* 0x000000423c2c723c */ /* 0x040fe2000000182c */
[-C--:B------:R-:W-:Y:S01]  /*3590*/  ISETP.GE.AND P3, PT, R6, R93.reuse, PT ;  /* 0x0000005d0600720c */ /* 0x080fe20003f66270 */
[----:B------:R-:W-:Y:S01]  /*35a0*/  MUFU.TANH R17, R17 ;  /* 0x0000001100117308 */ /* 0x000fe20000002400 */
[----:B------:R-:W-:Y:S02]  /*35b0*/  LOP3.LUT R6, R19, 0x19, RZ, 0xfc, !PT ;  /* 0x0000001913067812 */ /* 0x000fe400078efcff */
[----:B------:R-:W-:Y:S02]  /*35c0*/  FSEL R74, R74, -INF , !P2 ;  /* 0xff8000004a4a7808 */ /* 0x000fe40005000000 */
[----:B------:R-:W-:Y:S01]  /*35d0*/  FSEL R72, R72, -INF , !P2 ;  /* 0xff80000048487808 */ /* 0x000fe20005000000 */
[C---:B------:R-:W-:Y:S01]  /*35e0*/  HMMA.16816.F32 R40, R60.reuse, R12, R40 ;  /* 0x0000000c3c28723c */ /* 0x040fe20000001828 */
[-C--:B------:R-:W-:Y:S01]  /*35f0*/  ISETP.GE.AND P1, PT, R7, R93.reuse, PT ;  /* 0x0000005d0700720c */ /* 0x080fe20003f26270 */
[----:B------:R-:W-:Y:S01]  /*3600*/  MUFU.TANH R4, R4 ;  /* 0x0000000400047308 */ /* 0x000fe20000002400 */
[-C--:B------:R-:W-:Y:S01]  /*3610*/  FMUL.FTZ R18, R49, R92.reuse ;  /* 0x0000005c31127220 */ /* 0x080fe20000410000 */
[-C--:B------:R-:W-:Y:S01]  /*3620*/  FMUL.FTZ R33, R51, R92.reuse ;  /* 0x0000005c33217220 */ /* 0x080fe20000410000 */
[-C--:B------:R-:W-:Y:S01]  /*3630*/  ISETP.GE.AND P2, PT, R6, R93.reuse, PT ;  /* 0x0000005d0600720c */ /* 0x080fe20003f46270 */
[-C--:B------:R-:W-:Y:S01]  /*3640*/  FMUL.FTZ R5, R48, R92.reuse ;  /* 0x0000005c30057220 */ /* 0x080fe20000410000 */
[----:B------:R-:W-:Y:S01]  /*3650*/  LOP3.LUT R6, R19, 0x20, RZ, 0xfc, !PT ;  /* 0x0000002013067812 */ /* 0x000fe200078efcff */
[----:B------:R-:W-:Y:S01]  /*3660*/  HMMA.16816.F32 R36, R60, R14, R36 ;  /* 0x0000000e3c24723c */ /* 0x000fe20000001824 */
[-C--:B------:R-:W-:Y:S01]  /*3670*/  ISETP.GE.AND P6, PT, R8, R93.reuse, PT ;  /* 0x0000005d0800720c */ /* 0x080fe20003fc6270 */
[----:B------:R-:W-:Y:S01]  /*3680*/  MUFU.TANH R18, R18 ;  /* 0x0000001200127308 */ /* 0x000fe20000002400 */
[----:B--2---:R-:W-:Y:S01]  /*3690*/  FSEL R8, R28, -INF , !P1 ;  /* 0xff8000001c087808 */ /* 0x004fe20004800000 */
[-C--:B------:R-:W-:Y:S01]  /*36a0*/  FMUL.FTZ R34, R50, R92.reuse ;  /* 0x0000005c32227220 */ /* 0x080fe20000410000 */
[----:B------:R-:W-:Y:S01]  /*36b0*/  FSEL R73, R73, -INF , !P1 ;  /* 0xff80000049497808 */ /* 0x000fe20004800000 */
[-C--:B------:R-:W-:Y:S01]  /*36c0*/  FMUL.FTZ R20, R44, R92.reuse ;  /* 0x0000005c2c147220 */ /* 0x080fe20000410000 */
[-C--:B------:R-:W-:Y:S01]  /*36d0*/  ISETP.GE.AND P1, PT, R6, R93.reuse, PT ;  /* 0x0000005d0600720c */ /* 0x080fe20003f26270 */
[-C--:B------:R-:W-:Y:S01]  /*36e0*/  FMUL.FTZ R35, R45, R92.reuse ;  /* 0x0000005c2d237220 */ /* 0x080fe20000410000 */
[C---:B------:R-:W-:Y:S01]  /*36f0*/  LOP3.LUT R6, R19.reuse, 0x21, RZ, 0xfc, !PT ;  /* 0x0000002113067812 */ /* 0x040fe200078efcff */
[----:B------:R-:W1:Y:S01]  /*3700*/  MUFU.TANH R33, R33 ;  /* 0x0000002100217308 */ /* 0x000e620000002400 */
[----:B------:R-:W-:Y:S01]  /*3710*/  LOP3.LUT R7, R19, 0x10, RZ, 0xfc, !PT ;  /* 0x0000001013077812 */ /* 0x000fe200078efcff */
[-C--:B------:R-:W-:Y:S01]  /*3720*/  FMUL.FTZ R32, R46, R92.reuse ;  /* 0x0000005c2e207220 */ /* 0x080fe20000410000 */
[----:B------:R-:W-:Y:S01]  /*3730*/  FSEL R68, R68, -INF , !P0 ;  /* 0xff80000044447808 */ /* 0x000fe20004000000 */
[-C--:B------:R-:W-:Y:S01]  /*3740*/  FMUL.FTZ R10, R47, R92.reuse ;  /* 0x0000005c2f0a7220 */ /* 0x080fe20000410000 */
[----:B------:R-:W-:Y:S01]  /*3750*/  FSEL R11, R29, -INF , !P0 ;  /* 0xff8000001d0b7808 */ /* 0x000fe20004000000 */
[-C--:B------:R-:W-:Y:S01]  /*3760*/  FMUL.FTZ R9, R40, R92.reuse ;  /* 0x0000005c28097220 */ /* 0x080fe20000410000 */
[-C--:B------:R-:W-:Y:S01]  /*3770*/  ISETP.GE.AND P0, PT, R6, R93.reuse, PT ;  /* 0x0000005d0600720c */ /* 0x080fe20003f06270 */
[----:B------:R-:W-:Y:S01]  /*3780*/  MUFU.TANH R5, R5 ;  /* 0x0000000500057308 */ /* 0x000fe20000002400 */
[-C--:B------:R-:W-:Y:S01]  /*3790*/  FMUL.FTZ R28, R36, R92.reuse ;  /* 0x0000005c241c7220 */ /* 0x080fe20000410000 */
[----:B------:R-:W-:Y:S01]  /*37a0*/  LOP3.LUT R6, R19, 0x28, RZ, 0xfc, !PT ;  /* 0x0000002813067812 */ /* 0x000fe200078efcff */
[-C--:B------:R-:W-:Y:S01]  /*37b0*/  FMUL.FTZ R41, R41, R92.reuse ;  /* 0x0000005c29297220 */ /* 0x080fe20000410000 */
[----:B------:R-:W-:Y:S01]  /*37c0*/  ISETP.GE.AND P5, PT, R7, R93, PT ;  /* 0x0000005d0700720c */ /* 0x000fe20003fa6270 */
[-C--:B------:R-:W-:Y:S01]  /*37d0*/  FMUL.FTZ R42, R42, R92.reuse ;  /* 0x0000005c2a2a7220 */ /* 0x080fe20000410000 */
[-C--:B------:R-:W-:Y:S01]  /*37e0*/  FMUL.FTZ R43, R43, R92.reuse ;  /* 0x0000005c2b2b7220 */ /* 0x080fe20000410000 */
[-C--:B------:R-:W-:Y:S01]  /*37f0*/  FMUL.FTZ R37, R37, R92.reuse ;  /* 0x0000005c25257220 */ /* 0x080fe20000410000 */
[----:B------:R-:W2:Y:S01]  /*3800*/  MUFU.TANH R34, R34 ;  /* 0x0000002200227308 */ /* 0x000ea20000002400 */
[-C--:B------:R-:W-:Y:S01]  /*3810*/  FMUL.FTZ R38, R38, R92.reuse ;  /* 0x0000005c26267220 */ /* 0x080fe20000410000 */
[----:B------:R-:W-:Y:S01]  /*3820*/  FMUL.FTZ R39, R39, R92 ;  /* 0x0000005c27277220 */ /* 0x000fe20000410000 */
[----:B------:R-:W-:-:S02]  /*3830*/  LOP3.LUT R12, R19, 0x29, RZ, 0xfc, !PT ;  /* 0x00000029130c7812 */ /* 0x000fc400078efcff */
[----:B------:R-:W-:Y:S02]  /*3840*/  FSEL R7, R30, -INF , !P6 ;  /* 0xff8000001e077808 */ /* 0x000fe40007000000 */
[----:B------:R-:W-:Y:S01]  /*3850*/  FSEL R75, R75, -INF , !P6 ;  /* 0xff8000004b4b7808 */ /* 0x000fe20007000000 */
[----:B------:R-:W-:Y:S01]  /*3860*/  MUFU.TANH R20, R20 ;  /* 0x0000001400147308 */ /* 0x000fe20000002400 */
[-C--:B------:R-:W-:Y:S02]  /*3870*/  ISETP.GE.AND P6, PT, R6, R93.reuse, PT ;  /* 0x0000005d0600720c */ /* 0x080fe40003fc6270 */
[----:B---3--:R-:W-:Y:S02]  /*3880*/  FSEL R57, R57, -INF , !P5 ;  /* 0xff80000039397808 */ /* 0x008fe40006800000 */
[----:B------:R-:W-:Y:S02]  /*3890*/  FSEL R6, R31, -INF , !P5 ;  /* 0xff8000001f067808 */ /* 0x000fe40006800000 */
[----:B------:R-:W-:Y:S01]  /*38a0*/  ISETP.GE.AND P5, PT, R12, R93, PT ;  /* 0x0000005d0c00720c */ /* 0x000fe20003fa6270 */
[----:B------:R-:W-:Y:S01]  /*38b0*/  MUFU.TANH R35, R35 ;  /* 0x0000002300237308 */ /* 0x000fe20000002400 */
[----:B-1----:R-:W-:-:S02]  /*38c0*/  FSEL R33, R33, -INF , !P0 ;  /* 0xff80000021217808 */ /* 0x002fc40004000000 */
[----:B------:R-:W-:Y:S02]  /*38d0*/  FSEL R21, R18, -INF , !P0 ;  /* 0xff80000012157808 */ /* 0x000fe40004000000 */
[----:B------:R-:W-:Y:S02]  /*38e0*/  LOP3.LUT R12, R19, 0x30, RZ, 0xfc, !PT ;  /* 0x00000030130c7812 */ /* 0x000fe400078efcff */
[----:B------:R-:W-:Y:S01]  /*38f0*/  ISETP.GT.AND P0, PT, R151, R144, PT ;  /* 0x000000909700720c */ /* 0x000fe20003f04270 */
[----:B------:R-:W1:Y:S01]  /*3900*/  MUFU.TANH R32, R32 ;  /* 0x0000002000207308 */ /* 0x000e620000002400 */
[----:B------:R-:W-:Y:S02]  /*3910*/  FSEL R58, R58, -INF , !P4 ;  /* 0xff8000003a3a7808 */ /* 0x000fe40006000000 */
[----:B------:R-:W-:Y:S02]  /*3920*/  FSEL R56, R56, -INF , !P4 ;  /* 0xff80000038387808 */ /* 0x000fe40006000000 */
[----:B------:R-:W-:-:S02]  /*3930*/  ISETP.GE.AND P4, PT, R12, R93, PT ;  /* 0x0000005d0c00720c */ /* 0x000fc40003f86270 */
[C---:B------:R-:W-:Y:S01]  /*3940*/  LOP3.LUT R12, R19.reuse, 0x31, RZ, 0xfc, !PT ;  /* 0x00000031130c7812 */ /* 0x040fe200078efcff */
[----:B------:R-:W3:Y:S01]  /*3950*/  MUFU.TANH R10, R10 ;  /* 0x0000000a000a7308 */ /* 0x000ee20000002400 */
[C---:B------:R-:W-:Y:S02]  /*3960*/  LOP3.LUT R15, R19.reuse, 0x38, RZ, 0xfc, !PT ;  /* 0x00000038130f7812 */ /* 0x040fe400078efcff */
[----:B------:R-:W-:Y:S02]  /*3970*/  LOP3.LUT R19, R19, 0x39, RZ, 0xfc, !PT ;  /* 0x0000003913137812 */ /* 0x000fe400078efcff */
[----:B------:R-:W-:Y:S02]  /*3980*/  FSEL R13, R52, -INF , !P3 ;  /* 0xff800000340d7808 */ /* 0x000fe40005800000 */
[----:B------:R-:W-:Y:S01]  /*3990*/  FSEL R16, R16, -INF , !P3 ;  /* 0xff80000010107808 */ /* 0x000fe20005800000 */
[----:B------:R-:W4:Y:S01]  /*39a0*/  MUFU.TANH R9, R9 ;  /* 0x0000000900097308 */ /* 0x000f220000002400 */
[----:B------:R-:W-:-:S02]  /*39b0*/  ISETP.GE.AND P3, PT, R12, R93, PT ;  /* 0x0000005d0c00720c */ /* 0x000fc40003f66270 */
[----:B------:R-:W-:Y:S02]  /*39c0*/  FSEL R12, R4, -INF , !P2 ;  /* 0xff800000040c7808 */ /* 0x000fe40005000000 */
[----:B------:R-:W-:Y:S02]  /*39d0*/  FSEL R17, R17, -INF , !P2 ;  /* 0xff80000011117808 */ /* 0x000fe40005000000 */
[----:B--2---:R-:W-:Y:S01]  /*39e0*/  FSEL R34, R34, -INF , !P1 ;  /* 0xff80000022227808 */ /* 0x004fe20004800000 */
[----:B------:R-:W2:Y:S01]  /*39f0*/  MUFU.TANH R14, R41 ;  /* 0x00000029000e7308 */ /* 0x000ea20000002400 */
[----:B------:R-:W-:Y:S02]  /*3a00*/  FSEL R22, R5, -INF , !P1 ;  /* 0xff80000005167808 */ /* 0x000fe40004800000 */
[-C--:B------:R-:W-:Y:S02]  /*3a10*/  ISETP.GE.AND P2, PT, R15, R93.reuse, PT ;  /* 0x0000005d0f00720c */ /* 0x080fe40003f46270 */
[----:B------:R-:W-:-:S02]  /*3a20*/  ISETP.GE.AND P1, PT, R19, R93, PT ;  /* 0x0000005d1300720c */ /* 0x000fc40003f26270 */
[----:B-1----:R-:W-:Y:S01]  /*3a30*/  FSEL R32, R32, -INF , !P6 ;  /* 0xff80000020207808 */ /* 0x002fe20007000000 */
[----:B------:R-:W1:Y:S01]  /*3a40*/  MUFU.TANH R118, R42 ;  /* 0x0000002a00767308 */ /* 0x000e620000002400 */
[----:B------:R-:W-:Y:S02]  /*3a50*/  FSEL R20, R20, -INF , !P6 ;  /* 0xff80000014147808 */ /* 0x000fe40007000000 */
[----:B---3--:R-:W-:Y:S02]  /*3a60*/  FSEL R31, R10, -INF , !P5 ;  /* 0xff8000000a1f7808 */ /* 0x008fe40006800000 */
[----:B------:R-:W-:Y:S02]  /*3a70*/  FSEL R35, R35, -INF , !P5 ;  /* 0xff80000023237808 */ /* 0x000fe40006800000 */
[----:B----4-:R-:W-:Y:S01]  /*3a80*/  FSEL R30, R9, -INF , !P4 ;  /* 0xff800000091e7808 */ /* 0x010fe20006000000 */
        /* <DEDUP_REMOVED lines=27> */
.L_x_7449:
        /* <DEDUP_REMOVED lines=62> */
.L_x_7450:
[----:B------:R-:W-:Y:S05]  /*4020*/  BSYNC.RECONVERGENT B0 ;  /* 0x0000000000007941 */ /* 0x000fea0003800200 */
.L_x_7448:
        /* <DEDUP_REMOVED lines=42> */
.L_x_7447:
[----:B------:R-:W-:Y:S05]  /*42d0*/  BSYNC.RECONVERGENT B1 ;  /* 0x0000000000017941 */ /* 0x000fea0003800200 */
.L_x_7446:
        /* <DEDUP_REMOVED lines=34> */
[----:B-1----:R-:W-:Y:S01]  /*4500*/  FMNMX.FTZ R85, R4, R85, !PT ;  /* 0x0000005504557209 */ /* 0x002fe20007810000 */
        /* <DEDUP_REMOVED lines=190> */
.L_x_7458:
        /* <DEDUP_REMOVED lines=80> */
.L_x_7453:
[----:B------:R-:W-:Y:S05]  /*55f0*/  BSYNC.RECONVERGENT B0 ;  /* 0x0000000000007941 */ /* 0x000fea0003800200 */
.L_x_7452:
[----:B------:R-:W1:Y:S01]  /*5600*/  S2UR UR6, SR_CgaCtaId ;  /* 0x00000000000679c3 */ /* 0x000e620000008800 */
[C---:B------:R-:W-:Y:S01]  /*5610*/  SHF.L.U32 R154, R133.reuse, 0x3, RZ ;  /* 0x00000003859a7819 */ /* 0x040fe200000006ff */
[----:B------:R-:W-:Y:S01]  /*5620*/  UMOV UR7, 0x400 ;  /* 0x0000040000077882 */ /* 0x000fe20000000000 */
[C---:B------:R-:W-:Y:S01]  /*5630*/  LOP3.LUT R153, R133.reuse, 0x18, RZ, 0xc0, !PT ;  /* 0x0000001885997812 */ /* 0x040fe200078ec0ff */
[----:B------:R-:W-:Y:S01]  /*5640*/  IMAD.SHL.U32 R138, R133, 0x20, RZ ;  /* 0x00000020858a7824 */ /* 0x000fe200078e00ff */
[C---:B------:R-:W-:Y:S01]  /*5650*/  LOP3.LUT R4, R154.reuse, 0xc0, RZ, 0xc0, !PT ;  /* 0x000000c09a047812 */ /* 0x040fe200078ec0ff */
[----:B------:R-:W-:Y:S01]  /*5660*/  BSSY.RECONVERGENT B1, `(.L_x_7454) ;  /* 0x000014f000017945 */ /* 0x000fe20003800200 */
[----:B------:R-:W-:Y:S02]  /*5670*/  LOP3.LUT R7, R154, 0x18, RZ, 0xc0, !PT ;  /* 0x000000189a077812 */ /* 0x000fe400078ec0ff */
[----:B------:R-:W-:Y:S02]  /*5680*/  LOP3.LUT R153, R4, R153, RZ, 0xfc, !PT ;  /* 0x0000009904997212 */ /* 0x000fe400078efcff */
[----:B------:R-:W-:Y:S02]  /*5690*/  LOP3.LUT R8, R154, 0x1f20, RZ, 0xc0, !PT ;  /* 0x00001f209a087812 */ /* 0x000fe400078ec0ff */
[----:B------:R-:W-:Y:S02]  /*56a0*/  ISETP.GE.AND P5, PT, R7, R152, PT ;  /* 0x000000980700720c */ /* 0x000fe40003fa6270 */
[----:B------:R-:W-:Y:S02]  /*56b0*/  LOP3.LUT R6, R153, R7, RZ, 0x3c, !PT ;  /* 0x0000000799067212 */ /* 0x000fe400078e3cff */
[----:B------:R-:W-:Y:S02]  /*56c0*/  LOP3.LUT R5, R7, 0x20, RZ, 0xfc, !PT ;  /* 0x0000002007057812 */ /* 0x000fe400078efcff */
[----:B------:R-:W-:Y:S02]  /*56d0*/  LOP3.LUT R6, R8, R6, RZ, 0xfc, !PT ;  /* 0x0000000608067212 */ /* 0x000fe400078efcff */
[-C--:B------:R-:W-:Y:S02]  /*56e0*/  ISETP.GE.AND P4, PT, R5, R152.reuse, PT ;  /* 0x000000980500720c */ /* 0x080fe40003f86270 */
[----:B------:R-:W-:Y:S01]  /*56f0*/  LOP3.LUT R4, R7, 0x40, RZ, 0xfc, !PT ;  /* 0x0000004007047812 */ /* 0x000fe200078efcff */
[----:B-1----:R-:W-:Y:S01]  /*5700*/  ULEA UR6, UR6, UR7, 0x18 ;  /* 0x0000000706067291 */ /* 0x002fe2000f8ec0ff */
[----:B------:R-:W-:Y:S02]  /*5710*/  SHF.R.U32.HI R134, RZ, 0x1, R133 ;  /* 0x00000001ff867819 */ /* 0x000fe40000011685 */
[----:B------:R-:W-:Y:S02]  /*5720*/  ISETP.GE.AND P3, PT, R4, R152, PT ;  /* 0x000000980400720c */ /* 0x000fe40003f66270 */
[C---:B------:R-:W-:Y:S01]  /*5730*/  LEA R4, P0, R140.reuse, R160, 0x1 ;  /* 0x000000a08c047211 */ /* 0x040fe200078008ff */
[----:B------:R-:W-:Y:S01]  /*5740*/  IMAD.U32 R136, RZ, RZ, UR6 ;  /* 0x00000006ff887e24 */ /* 0x000fe2000f8e00ff */
[C---:B------:R-:W-:Y:S02]  /*5750*/  SHF.L.U32 R132, R133.reuse, 0x2, RZ ;  /* 0x0000000285847819 */ /* 0x040fe400000006ff */
[----:B------:R-:W-:Y:S02]  /*5760*/  LEA.HI.X R5, R140, R161, R141, 0x1, P0 ;  /* 0x000000a18c057211 */ /* 0x000fe400000f0c8d */
[----:B------:R-:W-:Y:S01]  /*5770*/  LEA R163, R6, R136, 0x1 ;  /* 0x0000008806a37211 */ /* 0x000fe200078e08ff */
[----:B------:R-:W-:Y:S01]  /*5780*/  IMAD.SHL.U32 R6, R133, 0x10, RZ ;  /* 0x0000001085067824 */ /* 0x000fe200078e00ff */
[----:B------:R-:W-:Y:S02]  /*5790*/  LOP3.LUT R137, R134, 0x8, RZ, 0xc0, !PT ;  /* 0x0000000886897812 */ /* 0x000fe400078ec0ff */
[----:B------:R-:W-:Y:S01]  /*57a0*/  MOV R85, 0x20 ;  /* 0x0000002000557802 */ /* 0x000fe20000000f00 */
[----:B------:R-:W-:Y:S01]  /*57b0*/  @!PT LDS RZ, [RZ] ;  /* 0x00000000fffff984 */ /* 0x000fe20000000800 */
[----:B------:R-:W-:Y:S01]  /*57c0*/  @!PT LDS RZ, [RZ] ;  /* 0x00000000fffff984 */ /* 0x000fe20000000800 */
[----:B------:R-:W-:Y:S01]  /*57d0*/  @!PT LDS RZ, [RZ] ;  /* 0x00000000fffff984 */ /* 0x000fe20000000800 */
[----:B------:R-:W-:Y:S01]  /*57e0*/  @!P5 LDGSTS.E.BYPASS.LTC128B.128 [R163+0x6000], desc[UR4][R160.64] ;  /* 0x06000000a0a3dfae */ /* 0x000fe2000b981a04 */
[C---:B------:R-:W-:Y:S02]  /*57f0*/  LOP3.LUT R135, R6.reuse, 0x3e00, RZ, 0xc0, !PT ;  /* 0x00003e0006877812 */ /* 0x040fe400078ec0ff */
[----:B------:R-:W-:Y:S03]  /*5800*/  LOP3.LUT R6, R6, 0x100, RZ, 0xc0, !PT ;  /* 0x0000010006067812 */ /* 0x000fe600078ec0ff */
[----:B------:R-:W-:Y:S01]  /*5810*/  @P5 STS.128 [R163+0x6000], RZ ;  /* 0x006000ffa3005388 */ /* 0x000fe20000000c00 */
[--C-:B------:R-:W-:Y:S02]  /*5820*/  LOP3.LUT R137, R137, 0xc0, R138.reuse, 0xf8, !PT ;  /* 0x000000c089897812 */ /* 0x100fe400078ef88a */
        /* <DEDUP_REMOVED lines=8> */
[----:B------:R-:W-:Y:S02]  /*58b0*/  LOP3.LUT P0, RZ, R133, 0x4, RZ, 0xc0, !PT ;  /* 0x0000000485ff7812 */ /* 0x000fe4000780c0ff */
[----:B------:R-:W-:Y:S03]  /*58c0*/  IADD3 R151, PT, PT, R151, -0x1, RZ ;  /* 0xffffffff97977810 */ /* 0x000fe60007ffe0ff */
[----:B------:R-:W-:Y:S01]  /*58d0*/  @!PT LDS RZ, [RZ] ;  /* 0x00000000fffff984 */ /* 0x000fe20000000800 */
[----:B------:R-:W-:Y:S01]  /*58e0*/  @!PT LDS RZ, [RZ] ;  /* 0x00000000fffff984 */ /* 0x000fe20000000800 */
[----:B------:R-:W-:Y:S01]  /*58f0*/  @!PT LDS RZ, [RZ] ;  /* 0x00000000fffff984 */ /* 0x000fe20000000800 */
[----:B------:R-:W-:Y:S01]  /*5900*/  @!P3 LDGSTS.E.BYPASS.LTC128B.128 [R163+0x8000], desc[UR4][R160.64+0x80] ;  /* 0x08000080a0a3bfae */ /* 0x000fe2000b981a04 */
[----:B------:R-:W-:Y:S02]  /*5910*/  SEL R85, R85, 0xffffffe0, !P0 ;  /* 0xffffffe055557807 */ /* 0x000fe40004000000 */
        /* <DEDUP_REMOVED lines=17> */
[----:B------:R-:W2:Y:S06]  /*5a30*/  LD.E R147, desc[UR4][R2.64+0x18c] ;  /* 0x00018c0402937980 */ /* 0x000eac000c101900 */
[----:B------:R-:W0:Y:S01]  /*5a40*/  LDGDEPBAR ;  /* 0x00000000000079af */ /* 0x000e220000000000 */
[----:B-1----:R-:W-:Y:S02]  /*5a50*/  LOP3.LUT R5, R138, 0xc0, RZ, 0xc0, !PT ;  /* 0x000000c08a057812 */ /* 0x002fe400078ec0ff */
[----:B------:R-:W-:Y:S02]  /*5a60*/  LOP3.LUT R4, R132, 0x18, RZ, 0xc0, !PT ;  /* 0x0000001884047812 */ /* 0x000fe400078ec0ff */
[----:B------:R-:W-:Y:S02]  /*5a70*/  LOP3.LUT R5, R5, 0x8, R133, 0xf8, !PT ;  /* 0x0000000805057812 */ /* 0x000fe400078ef885 */
[----:B------:R-:W-:Y:S02]  /*5a80*/  LOP3.LUT R137, R137, R4, RZ, 0x3c, !PT ;  /* 0x0000000489897212 */ /* 0x000fe400078e3cff */
[----:B------:R-:W-:Y:S02]  /*5a90*/  LOP3.LUT R5, R6, R5, R4, 0xf6, !PT ;  /* 0x0000000506057212 */ /* 0x000fe400078ef604 */
[----:B------:R-:W-:Y:S03]  /*5aa0*/  LOP3.LUT R128, R128, R137, RZ, 0xfc, !PT ;  /* 0x0000008980807212 */ /* 0x000fe600078efcff */
[----:B------:R-:W-:Y:S01]  /*5ab0*/  IMAD R87, R5, 0x2, R136 ;  /* 0x0000000205577824 */ /* 0x000fe200078e0288 */
[----:B------:R-:W-:Y:S04]  /*5ac0*/  LEA R128, R128, R136, 0x1 ;  /* 0x0000008880807211 */ /* 0x000fe800078e08ff */
[----:B------:R-:W-:Y:S01]  /*5ad0*/  LDSM.16.M88.4 R8, [R87+0x3000] ;  /* 0x003000005708783b */ /* 0x000fe20000000200 */
[----:B------:R-:W-:Y:S01]  /*5ae0*/  IMAD.IADD R86, R128, 0x1, R85 ;  /* 0x0000000180567824 */ /* 0x000fe200078e0255 */
[----:B------:R-:W-:Y:S04]  /*5af0*/  IADD3 R85, PT, PT, R87, R85, RZ ;  /* 0x0000005557557210 */ /* 0x000fe80007ffe0ff */
[----:B------:R-:W1:Y:S06]  /*5b00*/  LDSM.16.M88.4 R32, [R128] ;  /* 0x000000008020783b */ /* 0x000e6c0000000200 */
[----:B------:R-:W3:Y:S06]  /*5b10*/  LDSM.16.M88.4 R16, [R87+0x3400] ;  /* 0x003400005710783b */ /* 0x000eec0000000200 */
[----:B------:R-:W4:Y:S06]  /*5b20*/  LDSM.16.M88.4 R24, [R87+0x3800] ;  /* 0x003800005718783b */ /* 0x000f2c0000000200 */
[----:B------:R-:W5:Y:S06]  /*5b30*/  LDSM.16.M88.4 R88, [R87+0x3c00] ;  /* 0x003c00005758783b */ /* 0x000f6c0000000200 */
[----:B------:R-:W-:Y:S06]  /*5b40*/  LDSM.16.M88.4 R92, [R86] ;  /* 0x00000000565c783b */ /* 0x000fec0000000200 */
[----:B------:R-:W5:Y:S06]  /*5b50*/  LDSM.16.M88.4 R96, [R85+0x3000] ;  /* 0x003000005560783b */ /* 0x000f6c0000000200 */
[----:B------:R-:W5:Y:S01]  /*5b60*/  LDSM.16.M88.4 R100, [R85+0x3400] ;  /* 0x003400005564783b */ /* 0x000f620000000200 */
[C---:B-1----:R-:W-:Y:S05]  /*5b70*/  HMMA.16816.F32 R4, R32.reuse, R8, RZ ;  /* 0x000000082004723c */ /* 0x042fea00000018ff */
[----:B------:R-:W1:Y:S03]  /*5b80*/  LDSM.16.M88.4 R104, [R85+0x3800] ;  /* 0x003800005568783b */ /* 0x000e660000000200 */
[C---:B------:R-:W-:Y:S03]  /*5b90*/  HMMA.16816.F32 R8, R32.reuse, R10, RZ ;  /* 0x0000000a2008723c */ /* 0x040fe600000018ff */
[----:B------:R-:W1:Y:S06]  /*5ba0*/  LDSM.16.M88.4 R108, [R85+0x3c00] ;  /* 0x003c0000556c783b */ /* 0x000e6c0000000200 */
[----:B------:R-:W-:Y:S01]  /*5bb0*/  LDSM.16.M88.4 R112, [R87+0x4000] ;  /* 0x004000005770783b */ /* 0x000fe20000000200 */
[C---:B---3--:R-:W-:Y:S05]  /*5bc0*/  HMMA.16816.F32 R12, R32.reuse, R16, RZ ;  /* 0x00000010200c723c */ /* 0x048fea00000018ff */
[----:B------:R-:W-:Y:S03]  /*5bd0*/  LDSM.16.M88.4 R116, [R87+0x4400] ;  /* 0x004400005774783b */ /* 0x000fe60000000200 */
[C---:B------:R-:W-:Y:S03]  /*5be0*/  HMMA.16816.F32 R16, R32.reuse, R18, RZ ;  /* 0x000000122010723c */ /* 0x040fe600000018ff */
[----:B------:R-:W-:Y:S05]  /*5bf0*/  LDSM.16.M88.4 R120, [R85+0x4000] ;  /* 0x004000005578783b */ /* 0x000fea0000000200 */
[C---:B----4-:R-:W-:Y:S01]  /*5c00*/  HMMA.16816.F32 R20, R32.reuse, R24, RZ ;  /* 0x000000182014723c */ /* 0x050fe200000018ff */
[----:B------:R-:W-:Y:S07]  /*5c10*/  LDSM.16.M88.4 R124, [R85+0x4400] ;  /* 0x00440000557c783b */ /* 0x000fee0000000200 */
[C---:B------:R-:W-:Y:S08]  /*5c20*/  HMMA.16816.F32 R24, R32.reuse, R26, RZ ;  /* 0x0000001a2018723c */ /* 0x040ff000000018ff */
[C---:B-----5:R-:W-:Y:S08]  /*5c30*/  HMMA.16816.F32 R28, R32.reuse, R88, RZ ;  /* 0x00000058201c723c */ /* 0x060ff000000018ff */
[----:B------:R-:W-:Y:S01]  /*5c40*/  HMMA.16816.F32 R32, R32, R90, RZ ;  /* 0x0000005a2020723c */ /* 0x000fe200000018ff */
[----:B------:R-:W3:Y:S07]  /*5c50*/  LDSM.16.M88.4 R88, [R128+0x1000] ;  /* 0x001000008058783b */ /* 0x000eee0000000200 */
[C---:B------:R-:W-:Y:S08]  /*5c60*/  HMMA.16816.F32 R4, R92.reuse, R96, R4 ;  /* 0x000000605c04723c */ /* 0x040ff00000001804 */
[C---:B------:R-:W-:Y:S01]  /*5c70*/  HMMA.16816.F32 R8, R92.reuse, R98, R8 ;  /* 0x000000625c08723c */ /* 0x040fe20000001808 */
[----:B------:R-:W4:Y:S07]  /*5c80*/  LDSM.16.M88.4 R96, [R87+0x4800] ;  /* 0x004800005760783b */ /* 0x000f2e0000000200 */
        /* <DEDUP_REMOVED lines=8> */
[----:B------:R-:W1:Y:S06]  /*5d10*/  LDSM.16.M88.4 R92, [R85+0x4800] ;  /* 0x00480000555c783b */ /* 0x000e6c0000000200 */
[----:B------:R-:W1:Y:S01]  /*5d20*/  LDSM.16.M88.4 R108, [R85+0x4c00] ;  /* 0x004c0000556c783b */ /* 0x000e620000000200 */
[C---:B---3--:R-:W-:Y:S08]  /*5d30*/  HMMA.16816.F32 R4, R88.reuse, R112, R4 ;  /* 0x000000705804723c */ /* 0x048ff00000001804 */
[C---:B------:R-:W-:Y:S01]  /*5d40*/  HMMA.16816.F32 R8, R88.reuse, R114, R8 ;  /* 0x000000725808723c */ /* 0x040fe20000001808 */
[----:B------:R-:W-:Y:S06]  /*5d50*/  LDSM.16.M88.4 R112, [R128+0x2000] ;  /* 0x002000008070783b */ /* 0x000fec0000000200 */
[----:B------:R-:W-:Y:S01]  /*5d60*/  LDSM.16.M88.4 R128, [R85+0x5000] ;  /* 0x005000005580783b */ /* 0x000fe20000000200 */
[C---:B------:R-:W-:Y:S08]  /*5d70*/  HMMA.16816.F32 R12, R88.reuse, R116, R12 ;  /* 0x00000074580c723c */ /* 0x040ff0000000180c */
[C---:B------:R-:W-:Y:S01]  /*5d80*/  HMMA.16816.F32 R16, R88.reuse, R118, R16 ;  /* 0x000000765810723c */ /* 0x040fe20000001810 */
[----:B------:R-:W3:Y:S07]  /*5d90*/  LDSM.16.M88.4 R116, [R87+0x5000] ;  /* 0x005000005774783b */ /* 0x000eee0000000200 */
[C---:B----4-:R-:W-:Y:S08]  /*5da0*/  HMMA.16816.F32 R20, R88.reuse, R96, R20 ;  /* 0x000000605814723c */ /* 0x050ff00000001814 */
[C---:B------:R-:W-:Y:S01]  /*5db0*/  HMMA.16816.F32 R24, R88.reuse, R98, R24 ;  /* 0x000000625818723c */ /* 0x040fe20000001818 */
[----:B------:R-:W-:Y:S07]  /*5dc0*/  LDSM.16.M88.4 R96, [R87+0x5800] ;  /* 0x005800005760783b */ /* 0x000fee0000000200 */
[C---:B-----5:R-:W-:Y:S08]  /*5dd0*/  HMMA.16816.F32 R28, R88.reuse, R100, R28 ;  /* 0x00000064581c723c */ /* 0x060ff0000000181c */
[----:B------:R-:W-:Y:S01]  /*5de0*/  HMMA.16816.F32 R32, R88, R102, R32 ;  /* 0x000000665820723c */ /* 0x000fe20000001820 */
[----:B------:R-:W4:Y:S06]  /*5df0*/  LDSM.16.M88.4 R88, [R87+0x5400] ;  /* 0x005400005758783b */ /* 0x000f2c0000000200 */
[----:B------:R-:W5:Y:S01]  /*5e00*/  LDSM.16.M88.4 R100, [R87+0x5c00] ;  /* 0x005c00005764783b */ /* 0x000f620000000200 */
[C---:B-1----:R-:W-:Y:S08]  /*5e10*/  HMMA.16816.F32 R4, R104.reuse, R120, R4 ;  /* 0x000000786804723c */ /* 0x042ff00000001804 */
[C---:B------:R-:W-:Y:S01]  /*5e20*/  HMMA.16816.F32 R8, R104.reuse, R122, R8 ;  /* 0x0000007a6808723c */ /* 0x040fe20000001808 */
[----:B------:R-:W1:Y:S07]  /*5e30*/  LDSM.16.M88.4 R120, [R86+0x2000] ;  /* 0x002000005678783b */ /* 0x000e6e0000000200 */
[C---:B------:R-:W-:Y:S08]  /*5e40*/  HMMA.16816.F32 R12, R104.reuse, R124, R12 ;  /* 0x0000007c680c723c */ /* 0x040ff0000000180c */
[C---:B------:R-:W-:Y:S08]  /*5e50*/  HMMA.16816.F32 R16, R104.reuse, R126, R16 ;  /* 0x0000007e6810723c */ /* 0x040ff00000001810 */
[C---:B------:R-:W-:Y:S08]  /*5e60*/  HMMA.16816.F32 R20, R104.reuse, R92, R20 ;  /* 0x0000005c6814723c */ /* 0x040ff00000001814 */
[C---:B------:R-:W-:Y:S08]  /*5e70*/  HMMA.16816.F32 R24, R104.reuse, R94, R24 ;  /* 0x0000005e6818723c */ /* 0x040ff00000001818 */
[C---:B------:R-:W-:Y:S08]  /*5e80*/  HMMA.16816.F32 R28, R104.reuse, R108, R28 ;  /* 0x0000006c681c723c */ /* 0x040ff0000000181c */
[----:B------:R-:W-:Y:S08]  /*5e90*/  HMMA.16816.F32 R32, R104, R110, R32 ;  /* 0x0000006e6820723c */ /* 0x000ff00000001820 */
[C---:B---3--:R-:W-:Y:S08]  /*5ea0*/  HMMA.16816.F32 R4, R112.reuse, R116, R4 ;  /* 0x000000747004723c */ /* 0x048ff00000001804 */
[C---:B------:R-:W-:Y:S08]  /*5eb0*/  HMMA.16816.F32 R8, R112.reuse, R118, R8 ;  /* 0x000000767008723c */ /* 0x040ff00000001808 */
[C---:B----4-:R-:W-:Y:S08]  /*5ec0*/  HMMA.16816.F32 R12, R112.reuse, R88, R12 ;  /* 0x00000058700c723c */ /* 0x050ff0000000180c */
[C---:B------:R-:W-:Y:S01]  /*5ed0*/  HMMA.16816.F32 R16, R112.reuse, R90, R16 ;  /* 0x0000005a7010723c */ /* 0x040fe20000001810 */
[----:B------:R-:W3:Y:S07]  /*5ee0*/  LDSM.16.M88.4 R88, [R85+0x5400] ;  /* 0x005400005558783b */ /* 0x000eee0000000200 */
[C---:B------:R-:W-:Y:S08]  /*5ef0*/  HMMA.16816.F32 R20, R112.reuse, R96, R20 ;  /* 0x000000607014723c */ /* 0x040ff00000001814 */
[C---:B------:R-:W-:Y:S08]  /*5f00*/  HMMA.16816.F32 R24, R112.reuse, R98, R24 ;  /* 0x000000627018723c */ /* 0x040ff00000001818 */
[C---:B-----5:R-:W-:Y:S08]  /*5f10*/  HMMA.16816.F32 R28, R112.reuse, R100, R28 ;  /* 0x00000064701c723c */ /* 0x060ff0000000181c */
[----:B------:R-:W-:Y:S08]  /*5f20*/  HMMA.16816.F32 R32, R112, R102, R32 ;  /* 0x000000667020723c */ /* 0x000ff00000001820 */
[C---:B-1----:R-:W-:Y:S08]  /*5f30*/  HMMA.16816.F32 R4, R120.reuse, R128, R4 ;  /* 0x000000807804723c */ /* 0x042ff00000001804 */
[C---:B------:R-:W-:Y:S08]  /*5f40*/  HMMA.16816.F32 R8, R120.reuse, R130, R8 ;  /* 0x000000827808723c */ /* 0x040ff00000001808 */
[C---:B---3--:R-:W-:Y:S03]  /*5f50*/  HMMA.16816.F32 R12, R120.reuse, R88, R12 ;  /* 0x00000058780c723c */ /* 0x048fe6000000180c */
        /* <DEDUP_REMOVED lines=117> */
[-C--:B------:R-:W-:Y:S04]  /*66b0*/  @!P2 IADD3 R7, PT, PT, R7, -R8.reuse, RZ ;  /* 0x800000080707a210 */ /* 0x080fe80007ffe0ff */
[----:B------:R-:W-:Y:S07]  /*66c0*/  ISETP.GE.U32.AND P2, PT, R7, R8, PT ;  /* 0x000000080700720c */ /* 0x000fee0003f46070 */
[----:B------:R-:W-:Y:S02]  /*66d0*/  @P1 IADD3 R9, PT, PT, R9, 0x1, RZ ;  /* 0x0000000109091810 */ /* 0x000fe40007ffe0ff */
[----:B------:R-:W-:Y:S04]  /*66e0*/  ISETP.GE.AND P1, PT, R10, RZ, PT ;  /* 0x000000ff0a00720c */ /* 0x000fe80003f26270 */
[----:B------:R-:W-:Y:S01]  /*66f0*/  @P2 VIADD R11, R11, 0x1 ;  /* 0x000000010b0b2836 */ /* 0x000fe20000000000 */
[----:B------:R-:W-:Y:S02]  /*6700*/  ISETP.GE.AND P2, PT, R4, RZ, PT ;  /* 0x000000ff0400720c */ /* 0x000fe40003f46270 */
[----:B------:R-:W-:Y:S06]  /*6710*/  LOP3.LUT R4, RZ, R12, RZ, 0x33, !PT ;  /* 0x0000000cff047212 */ /* 0x000fec00078e33ff */
[----:B------:R-:W-:Y:S01]  /*6720*/  @!P1 IMAD.MOV R9, RZ, RZ, -R9 ;  /* 0x000000ffff099224 */ /* 0x000fe200078e0a09 */
[----:B------:R-:W-:Y:S04]  /*6730*/  ISETP.NE.AND P1, PT, R12, RZ, PT ;  /* 0x000000ff0c00720c */ /* 0x000fe80003f25270 */
        /* <DEDUP_REMOVED lines=24> */
.L_x_7457:
[----:B------:R-:W-:Y:S05]  /*68c0*/  BSYNC.RECONVERGENT B0 ;  /* 0x0000000000007941 */ /* 0x000fea0003800200 */
.L_x_7456:
        /* <DEDUP_REMOVED lines=40> */
.L_x_7455:
[----:B------:R-:W-:Y:S05]  /*6b50*/  BSYNC.RECONVERGENT B1 ;  /* 0x0000000000017941 */ /* 0x000fea0003800200 */
.L_x_7454:
        /* <DEDUP_REMOVED lines=29> */
[C---:B--2---:R-:W-:Y:S01]  /*6d30*/  FMUL.FTZ R4, R87.reuse, R4 ;  /* 0x0000000457047220 */ /* 0x044fe20000410000 */
        /* <DEDUP_REMOVED lines=14> */
[--C-:B------:R-:W-:Y:S01]  /*6e20*/  FFMA.FTZ R115, R115, R87, -R97.reuse ;  /* 0x0000005773737223 */ /* 0x100fe20000010861 */
        /* <DEDUP_REMOVED lines=49> */
[-CC-:B------:R-:W-:Y:S01]  /*7140*/  FFMA.FTZ R118, R118, R87.reuse, -R94.reuse ;  /* 0x0000005776767223 */ /* 0x180fe2000001085e */
[-CC-:B------:R-:W-:Y:S01]  /*7150*/  FFMA.FTZ R126, R95, R87.reuse, -R97.reuse ;  /* 0x000000575f7e7223 */ /* 0x180fe20000010861 */
[-CC-:B------:R-:W-:Y:S01]  /*7160*/  FFMA.FTZ R128, R91, R87.reuse, -R94.reuse ;  /* 0x000000575b807223 */ /* 0x180fe2000001085e */
[-CC-:B------:R-:W-:Y:S01]  /*7170*/  FFMA.FTZ R129, R90, R87.reuse, -R94.reuse ;  /* 0x000000575a817223 */ /* 0x180fe2000001085e */
[----:B------:R-:W-:Y:S01]  /*7180*/  LDSM.16.MT88.4 R52, [R100+0x2000] ;  /* 0x002000006434783b */ /* 0x000fe20000004200 */
[--C-:B------:R-:W-:Y:S03]  /*7190*/  FFMA.FTZ R137, R89, R87, -R94.reuse ;  /* 0x0000005759897223 */ /* 0x100fe6000001085e */
        /* <DEDUP_REMOVED lines=12> */
[-CC-:B------:R-:W-:Y:S01]  /*7260*/  FFMA.FTZ R121, R125, R87.reuse, -R97.reuse ;  /* 0x000000577d797223 */ /* 0x180fe20000010861 */
[-CC-:B------:R-:W-:Y:S01]  /*7270*/  FFMA.FTZ R125, R98, R87.reuse, -R94.reuse ;  /* 0x00000057627d7223 */ /* 0x180fe2000001085e */
        /* <DEDUP_REMOVED lines=29> */
[----:B------:R-:W-:Y:S01]  /*7450*/  ISETP.GT.AND P0, PT, R151, R144, PT ;  /* 0x000000909700720c */ /* 0x000fe20003f04270 */
        /* <DEDUP_REMOVED lines=136> */
.L_x_7451:
        /* <DEDUP_REMOVED lines=11> */
.L_x_7472:
        /* <DEDUP_REMOVED lines=92> */
[----:B------:R-:W3:Y:S03]  /*8350*/  @P1 MUFU.LG2 R5, R5 ;  /* 0x0000000500051308 */ /* 0x000ee60000000c00 */
[----:B----4-:R4:W5:Y:S04]  /*8360*/  LD.E R52, desc[UR4][R2.64+0xcc] ;  /* 0x0000cc0402347980 */ /* 0x010968000c101900 */
[----:B-1----:R-:W4:Y:S01]  /*8370*/  LD.E R6, desc[UR4][R2.64+0x60] ;  /* 0x0000600402067980 */ /* 0x002f22000c101900 */
[----:B------:R-:W1:Y:S01]  /*8380*/  @P0 MUFU.LG2 R4, R4 ;  /* 0x0000000400040308 */ /* 0x000e620000000c00 */
[----:B------:R-:W-:-:S02]  /*8390*/  LOP3.LUT R8, R132, 0xd8, RZ, 0xc0, !PT ;  /* 0x000000d884087812 */ /* 0x000fc400078ec0ff */
[----:B------:R2:W5:Y:S01]  /*83a0*/  LD.E.64 R60, desc[UR4][R2.64+0x78] ;  /* 0x00007804023c7980 */ /* 0x000562000c101b00 */
[----:B------:R-:W-:Y:S02]  /*83b0*/  SHF.L.U32 R149, R149, 0x6, RZ ;  /* 0x0000000695957819 */ /* 0x000fe400000006ff */
[----:B---3--:R-:W-:Y:S01]  /*83c0*/  LOP3.LUT R7, R134, 0x30, RZ, 0xc0, !PT ;  /* 0x0000003086077812 */ /* 0x008fe200078ec0ff */
[----:B------:R3:W5:Y:S01]  /*83d0*/  LD.E.64 R58, desc[UR4][R2.64+0xa8] ;  /* 0x0000a804023a7980 */ /* 0x000762000c101b00 */
[----:B------:R-:W-:Y:S01]  /*83e0*/  LOP3.LUT R134, R8, 0x18, R134, 0x78, !PT ;  /* 0x0000001808867812 */ /* 0x000fe200078e7886 */
[----:B------:R-:W-:Y:S01]  /*83f0*/  @P1 FMUL.FTZ R5, R5, 0.69314718246459960938 ;  /* 0x3f31721805051820 */ /* 0x000fe20000410000 */
[----:B------:R-:W-:Y:S02]  /*8400*/  SHF.R.U32.HI R53, RZ, 0x2, R133 ;  /* 0x00000002ff357819 */ /* 0x000fe40000011685 */
[----:B------:R-:W-:-:S04]  /*8410*/  LOP3.LUT R134, R134, 0xf24, R132, 0xf8, !PT ;  /* 0x00000f2486867812 */ /* 0x000fc800078ef884 */
[----:B------:R-:W-:Y:S01]  /*8420*/  LEA R136, R134, R136, 0x2 ;  /* 0x0000008886887211 */ /* 0x000fe200078e10ff */
[----:B------:R-:W-:Y:S01]  /*8430*/  BAR.SYNC.DEFER_BLOCKING 0x0 ;  /* 0x0000000000007b1d */ /* 0x000fe20000010000 */
[----:B-1----:R-:W-:Y:S01]  /*8440*/  @P0 FMUL.FTZ R4, R4, 0.69314718246459960938 ;  /* 0x3f31721804040820 */ /* 0x002fe20000410000 */
[----:B------:R-:W-:Y:S01]  /*8450*/  MOV R55, 0xff800000 ;  /* 0xff80000000377802 */ /* 0x000fe20000000f00 */
[C---:B-----5:R-:W-:Y:S01]  /*8460*/  @P1 FFMA.FTZ R55, R0.reuse, R86, R5 ;  /* 0x0000005600371223 */ /* 0x060fe20000010005 */
[----:B------:R-:W-:Y:S01]  /*8470*/  MOV R54, 0xff800000 ;  /* 0xff80000000367802 */ /* 0x000fe20000000f00 */
[----:B------:R-:W-:Y:S01]  /*8480*/  @P0 FFMA.FTZ R54, R0, R85, R4 ;  /* 0x0000005500360223 */ /* 0x000fe20000010004 */
[----:B------:R-:W-:Y:S01]  /*8490*/  LOP3.LUT R53, R7, 0x7, R53, 0xf8, !PT ;  /* 0x0000000707357812 */ /* 0x000fe200078ef835 */
[----:B------:R3:W1:Y:S04]  /*84a0*/  LDS.128 R48, [R136] ;  /* 0x0000000088307984 */ /* 0x0006680000000c00 */
        /* <DEDUP_REMOVED lines=15> */
[----:B------:R3:W2:Y:S01]  /*85a0*/  LDS.128 R4, [R136+0x5800] ;  /* 0x0058000088047984 */ /* 0x0006a20000000c00 */
[----:B-1----:R-:W-:Y:S05]  /*85b0*/  @P0 BRA `(.L_x_7461) ;  /* 0x0000000000240947 */ /* 0x002fea0003800000 */
        /* <DEDUP_REMOVED lines=9> */
.L_x_7461:
[----:B------:R-:W-:Y:S05]  /*8650*/  BSYNC.RECONVERGENT B0 ;  /* 0x0000000000007941 */ /* 0x000fea0003800200 */
.L_x_7460:
[----:B------:R-:W-:Y:S01]  /*8660*/  SHF.R.U32.HI R133, RZ, 0x3, R133 ;  /* 0x00000003ff857819 */ /* 0x000fe20000011685 */
[----:B---3--:R3:W5:Y:S01]  /*8670*/  LD.E R2, desc[UR4][R2.64+0xc0] ;  /* 0x0000c00402027980 */ /* 0x008762000c101900 */
        /* <DEDUP_REMOVED lines=24> */
.L_x_7463:
[----:B------:R-:W-:Y:S05]  /*8800*/  BSYNC.RECONVERGENT B0 ;  /* 0x0000000000007941 */ /* 0x000fea0003800200 */
.L_x_7462:
        /* <DEDUP_REMOVED lines=14> */
.L_x_7465:
[----:B------:R-:W-:Y:S05]  /*88f0*/  BSYNC.RECONVERGENT B0 ;  /* 0x0000000000007941 */ /* 0x000fea0003800200 */
.L_x_7464:
[----:B------:R-:W-:Y:S04]  /*8900*/  BSSY.RECONVERGENT B0, `(.L_x_7466) ;  /* 0x000000e000007945 */ /* 0x000fe80003800200 */
[----:B------:R-:W-:Y:S05]  /*8910*/  @P5 BRA `(.L_x_7467) ;  /* 0x0000000000305947 */ /* 0x000fea0003800000 */
[-C--:B-----5:R-:W-:Y:S02]  /*8920*/  ISETP.GE.AND P5, PT, R132, R2.reuse, PT ;  /* 0x000000028400720c */ /* 0x0a0fe40003fa6270 */
[-C--:B------:R-:W-:Y:S02]  /*8930*/  ISETP.GE.AND P3, PT, R3, R2.reuse, PT ;  /* 0x000000020300720c */ /* 0x080fe40003f66270 */
[----:B------:R-:W-:-:S09]  /*8940*/  ISETP.GE.AND P1, PT, R0, R2, PT ;  /* 0x000000020000720c */ /* 0x000fd20003f26270 */
[CC--:B---34-:R-:W-:Y:S02]  /*8950*/  @!P5 LEA R16, P4, R133.reuse, R60.reuse, 0x2 ;  /* 0x0000003c8510d211 */ /* 0x0d8fe400078810ff */
        /* <DEDUP_REMOVED lines=8> */
.L_x_7467:
[----:B------:R-:W-:Y:S05]  /*89e0*/  BSYNC.RECONVERGENT B0 ;  /* 0x0000000000007941 */ /* 0x000fea0003800200 */
.L_x_7466:
[----:B---3--:R-:W-:Y:S02]  /*89f0*/  MOV R8, R148 ;  /* 0x0000009400087202 */ /* 0x008fe40000000f00 */
[----:B------:R-:W-:-:S04]  /*8a00*/  MOV R9, 0x0 ;  /* 0x0000000000097802 */ /* 0x000fc80000000f00 */
[----:B-12-45:R-:W-:Y:S05]  /*8a10*/  @P6 RET.REL.NODEC R8 `(_ZN5flash24flash_fwd_splitkv_kernelI23Flash_fwd_kernel_traitsILi96ELi64ELi64ELi4ELb0ELb0EN7cutlass6half_tE19Flash_kernel_traitsILi96ELi64ELi64ELi4ES3_EELb0ELb0ELb0ELb0ELb0ELb1ELb1ELb0EEEvNS_16Flash_fwd_paramsE) ;  /* 0xffffff7408786950 */ /* 0x036fea0003c3ffff */
        /* <DEDUP_REMOVED lines=11> */
[----:B-1----:R-:W-:Y:S05]  /*8ad0*/  @P0 RET.REL.NODEC R2 `(_ZN5flash24flash_fwd_splitkv_kernelI23Flash_fwd_kernel_traitsILi96ELi64ELi64ELi4ELb0ELb0EN7cutlass6half_tE19Flash_kernel_traitsILi96ELi64ELi64ELi4ES3_EELb0ELb0ELb0ELb0ELb0ELb1ELb1ELb0EEEvNS_16Flash_fwd_paramsE) ;  /* 0xffffff7402480950 */ /* 0x002fea0003c3ffff */
[----:B------:R-:W-:Y:S01]  /*8ae0*/  LEA R2, P0, R133, R60, 0x2 ;  /* 0x0000003c85027211 */ /* 0x000fe200078010ff */
[----:B------:R-:W-:-:S03]  /*8af0*/  IMAD.MOV.U32 R149, RZ, RZ, 0x0 ;  /* 0x00000000ff957424 */ /* 0x000fc600078e00ff */
[----:B------:R-:W-:-:S05]  /*8b00*/  LEA.HI.X R3, R133, R61, R52, 0x2, P0 ;  /* 0x0000003d85037211 */ /* 0x000fca00000f1434 */
[----:B------:R1:W-:Y:S02]  /*8b10*/  ST.E.128 desc[UR4][R2.64+0x4900], R4 ;  /* 0x0049000402007985 */ /* 0x0003e4000c101d04 */
[----:B-1----:R-:W-:Y:S05]  /*8b20*/  RET.REL.NODEC R148 `(_ZN5flash24flash_fwd_splitkv_kernelI23Flash_fwd_kernel_traitsILi96ELi64ELi64ELi4ELb0ELb0EN7cutlass6half_tE19Flash_kernel_traitsILi96ELi64ELi64ELi4ES3_EELb0ELb0ELb0ELb0ELb0ELb1ELb1ELb0EEEvNS_16Flash_fwd_paramsE) ;  /* 0xffffff7494347950 */ /* 0x002fea0003c3ffff */
.L_x_7459:
[----:B------:R-:W-:Y:S01]  /*8b30*/  MOV R4, 0x1f ;  /* 0x0000001f00047802 */ /* 0x000fe20000000f00 */
[----:B------:R-:W-:Y:S01]  /*8b40*/  IMAD.MOV.U32 R5, RZ, RZ, 0x2 ;  /* 0x00000002ff057424 */ /* 0x000fe200078e00ff */
[----:B------:R-:W-:Y:S01]  /*8b50*/  MOV R7, R162 ;  /* 0x000000a200077202 */ /* 0x000fe20000000f00 */
[----:B------:R-:W-:-:S07]  /*8b60*/  IMAD.MOV.U32 R6, RZ, RZ, -0x1 ;  /* 0xffffffffff067424 */ /* 0x000fce00078e00ff */
[----:B-1---5:R-:W-:Y:S05]  /*8b70*/  WARPSYNC.COLLECTIVE R6, `(.L_x_7468) ;  /* 0x0000000006087348 */ /* 0x022fea0003c00000 */
[----:B------:R2:W3:Y:S02]  /*8b80*/  SHFL.BFLY P0, R4, R7, R5, R4 ;  /* 0x0c00000507047389 */ /* 0x0004e40000000004 */
[----:B-123-5:R-:W-:Y:S05]  /*8b90*/  ENDCOLLECTIVE ;  /* 0x000000000000791b */ /* 0x02efea0003800000 */
.L_x_7468:
        /* <DEDUP_REMOVED lines=8> */
.L_x_7469:
[----:B------:R-:W-:Y:S01]  /*8c20*/  MOV R8, R4 ;  /* 0x0000000400087202 */ /* 0x000fe20000000f00 */
[----:B------:R-:W-:Y:S01]  /*8c30*/  IMAD.MOV.U32 R7, RZ, RZ, R157 ;  /* 0x000000ffff077224 */ /* 0x000fe200078e009d */
[----:B------:R-:W-:Y:S02]  /*8c40*/  MOV R4, 0x1f ;  /* 0x0000001f00047802 */ /* 0x000fe40000000f00 */
[----:B------:R-:W-:-:S07]  /*8c50*/  MOV R5, 0x2 ;  /* 0x0000000200057802 */ /* 0x000fce0000000f00 */
[----:B------:R-:W-:Y:S05]  /*8c60*/  WARPSYNC.COLLECTIVE R6, `(.L_x_7470) ;  /* 0x0000000006087348 */ /* 0x000fea0003c00000 */
[----:B------:R1:W2:Y:S02]  /*8c70*/  SHFL.BFLY P0, R4, R7, R5, R4 ;  /* 0x0c00000507047389 */ /* 0x0002a40000000004 */
[----:B-12---:R-:W-:Y:S05]  /*8c80*/  ENDCOLLECTIVE ;  /* 0x000000000000791b */ /* 0x006fea0003800000 */
.L_x_7470:
[----:B------:R-:W-:Y:S01]  /*8c90*/  FADD.FTZ R157, R4, R157 ;  /* 0x0000009d049d7221 */ /* 0x000fe20000010000 */
[----:B------:R-:W-:Y:S02]  /*8ca0*/  MOV R4, 0x1f ;  /* 0x0000001f00047802 */ /* 0x000fe40000000f00 */
[----:B------:R-:W-:Y:S01]  /*8cb0*/  MOV R5, 0x1 ;  /* 0x0000000100057802 */ /* 0x000fe20000000f00 */
[----:B------:R-:W-:-:S07]  /*8cc0*/  IMAD.MOV.U32 R7, RZ, RZ, R157 ;  /* 0x000000ffff077224 */ /* 0x000fce00078e009d */
[----:B------:R-:W-:Y:S05]  /*8cd0*/  WARPSYNC.COLLECTIVE R6, `(.L_x_7471) ;  /* 0x0000000006087348 */ /* 0x000fea0003c00000 */
[----:B------:R1:W2:Y:S02]  /*8ce0*/  SHFL.BFLY P0, R4, R7, R5, R4 ;  /* 0x0c00000507047389 */ /* 0x0002a40000000004 */
[----:B-12---:R-:W-:Y:S05]  /*8cf0*/  ENDCOLLECTIVE ;  /* 0x000000000000791b */ /* 0x006fea0003800000 */
.L_x_7471:
[----:B------:R-:W-:Y:S01]  /*8d00*/  FADD.FTZ R5, R162, R8 ;  /* 0x00000008a2057221 */ /* 0x000fe20000010000 */
[----:B------:R-:W-:Y:S06]  /*8d10*/  BRA `(.L_x_7472) ;  /* 0xfffffff0001c7947 */ /* 0x000fec000383ffff */
.L_x_7473:
        /* <DEDUP_REMOVED lines=14> */
.L_x_11699:


//--------------------- .text._ZN5flash24flash_fwd_splitkv_kernelI23Flash_fwd_kernel_traitsILi96ELi64ELi64ELi4ELb0ELb0EN7cutlass6half_tE19Flash_kernel_traitsILi96ELi64ELi64ELi4ES3_EELb0ELb0ELb0ELb0ELb0ELb0ELb1ELb1EEEvNS_16Flash_fwd_paramsE --------------------------
	.section	.text._ZN5flash24flash_fwd_splitkv_kernelI23Flash_fwd_kernel_traitsILi96ELi64ELi64ELi4ELb0ELb0EN7cutlass6half_tE19Flash_kernel_traitsILi96ELi64ELi64ELi4ES3_EELb0ELb0ELb0ELb0ELb0ELb0ELb1ELb1EEEvNS_16Flash_fwd_paramsE,"ax",@progbits
	.align	128
        .global         _ZN5flash24flash_fwd_splitkv_kernelI23Flash_fwd_kernel_traitsILi96ELi64ELi64ELi4ELb0ELb0EN7cutlass6half_tE19Flash_kernel_traitsILi96ELi64ELi64ELi4ES3_EELb0ELb0ELb0ELb0ELb0ELb0ELb1ELb1EEEvNS_16Flash_fwd_paramsE
        .type           _ZN5flash24flash_fwd_splitkv_kernelI23Flash_fwd_kernel_traitsILi96ELi64ELi64ELi4ELb0ELb0EN7cutlass6half_tE19Flash_kernel_traitsILi96ELi64ELi64ELi4ES3_EELb0ELb0ELb0ELb0ELb0ELb0ELb1ELb1EEEvNS_16Flash_fwd_paramsE,@function
        .size           _ZN5flash24flash_fwd_splitkv_kernelI23Flash_fwd_kernel_traitsILi96ELi64ELi64ELi4ELb0ELb0EN7cutlass6half_tE19Flash_kernel_traitsILi96ELi64ELi64ELi4ES3_EELb0ELb0ELb0ELb0ELb0ELb0ELb1ELb1EEEvNS_16Flash_fwd_paramsE,(.L_x_11700 - _ZN5flash24flash_fwd_splitkv_kernelI23Flash_fwd_kernel_traitsILi96ELi64ELi64ELi4ELb0ELb0EN7cutlass6half_tE19Flash_kernel_traitsILi96ELi64ELi64ELi4ES3_EELb0ELb0ELb0ELb0ELb0ELb0ELb1ELb1EEEvNS_16Flash_fwd_paramsE)
        .other          _ZN5flash24flash_fwd_splitkv_kernelI23Flash_fwd_kernel_traitsILi96ELi64ELi64ELi4ELb0ELb0EN7cutlass6half_tE19Flash_kernel_traitsILi96ELi64ELi64ELi4ES3_EELb0ELb0ELb0ELb0ELb0ELb0ELb1ELb1EEEvNS_16Flash_fwd_paramsE,@"STO_CUDA_ENTRY STV_DEFAULT"
_ZN5flash24flash_fwd_splitkv_kernelI23Flash_fwd_kernel_traitsILi96ELi64ELi64ELi4ELb0ELb0EN7cutlass6half_tE19Flash_kernel_traitsILi96ELi64ELi64ELi4ES3_EELb0ELb0ELb0ELb0ELb0ELb0ELb1ELb1EEEvNS_16Flash_fwd_paramsE:
.text._ZN5flash24flash_fwd_splitkv_kernelI23Flash_fwd_kernel_traitsILi96ELi64ELi64ELi4ELb0ELb0EN7cutlass6half_tE19Flash_kernel_traitsILi96ELi64ELi64ELi4ES3_EELb0ELb0ELb0ELb0ELb0ELb0ELb1ELb1EEEvNS_16Flash_fwd_paramsE:
        /* <DEDUP_REMOVED lines=29> */
[----:B------:R-:W-:Y:S05]  /*01d0*/  CALL.REL.NOINC `($_ZN5flash24flash_fwd_splitkv_kernelI23Flash_fwd_kernel_traitsILi96ELi64ELi64ELi4ELb0ELb0EN7cutlass6half_tE19Flash_kernel_traitsILi96ELi64ELi64ELi4ES3_EELb0ELb0ELb0ELb0ELb0ELb0ELb1ELb1EEEvNS_16Flash_fwd_paramsE$_ZN5flash30compute_attn_1rowblock_splitkvI23Flash_fwd_kernel_traitsILi96ELi64ELi64ELi4ELb0ELb0EN7cutlass6half_tE19Flash_kernel_traitsILi96ELi64ELi64ELi4ES3_EELb0ELb0ELb0ELb0ELb0ELb0ELb1ELb1ENS_16Flash_fwd_paramsEEEvRKT8_iiiii) ;  /* 0x0000000000087944 */ /* 0x000fea0003c00000 */
[----:B------:R-:W-:Y:S05]  /*01e0*/  BSYNC.RECONVERGENT B4 ;  /* 0x0000000000047941 */ /* 0x000fea0003800200 */
.L_x_7474:
[----:B------:R-:W-:Y:S05]  /*01f0*/  EXIT ;  /* 0x000000000000794d */ /* 0x000fea0003800000 */
        .type           $_ZN5flash24flash_fwd_splitkv_kernelI23Flash_fwd_kernel_traitsILi96ELi64ELi64ELi4ELb0ELb0EN7cutlass6half_tE19Flash_kernel_traitsILi96ELi64ELi64ELi4ES3_EELb0ELb0ELb0ELb0ELb0ELb0ELb1ELb1EEEvNS_16Flash_fwd_paramsE$_ZN5flash30compute_attn_1rowblock_splitkvI23Flash_fwd_kernel_traitsILi96ELi64ELi64ELi4ELb0ELb0EN7cutlass6half_tE19Flash_kernel_traitsILi96ELi64ELi64ELi4ES3_EELb0ELb0ELb0ELb0ELb0ELb0ELb1ELb1ENS_16Flash_fwd_paramsEEEvRKT8_iiiii,@function
        .size           $_ZN5flash24flash_fwd_splitkv_kernelI23Flash_fwd_kernel_traitsILi96ELi64ELi64ELi4ELb0ELb0EN7cutlass6half_tE19Flash_kernel_traitsILi96ELi64ELi64ELi4ES3_EELb0ELb0ELb0ELb0ELb0ELb0ELb1ELb1EEEvNS_16Flash_fwd_paramsE$_ZN5flash30compute_attn_1rowblock_splitkvI23Flash_fwd_kernel_traitsILi96ELi64ELi64ELi4ELb0ELb0EN7cutlass6half_tE19Flash_kernel_traitsILi96ELi64ELi64ELi4ES3_EELb0ELb0ELb0ELb0ELb0ELb0ELb1ELb1ENS_16Flash_fwd_paramsEEEvRKT8_iiiii,(.L_x_11700 - $_ZN5flash24flash_fwd_splitkv_kernelI23Flash_fwd_kernel_traitsILi96ELi64ELi64ELi4ELb0ELb0EN7cutlass6half_tE19Flash_kernel_traitsILi96ELi64ELi64ELi4ES3_EELb0ELb0ELb0ELb0ELb0ELb0ELb1ELb1EEEvNS_16Flash_fwd_paramsE$_ZN5flash30compute_attn_1rowblock_splitkvI23Flash_fwd_kernel_traitsILi96ELi64ELi64ELi4ELb0ELb0EN7cutlass6half_tE19Flash_kernel_traitsILi96ELi64ELi64ELi4ES3_EELb0ELb0ELb0ELb0ELb0ELb0ELb1ELb1ENS_16Flash_fwd_paramsEEEvRKT8_iiiii)
$_ZN5flash24flash_fwd_splitkv_kernelI23Flash_fwd_kernel_traitsILi96ELi64ELi64ELi4ELb0ELb0EN7cutlass6half_tE19Flash_kernel_traitsILi96ELi64ELi64ELi4ES3_EELb0ELb0ELb0ELb0ELb0ELb0ELb1ELb1EEEvNS_16Flash_fwd_paramsE$_ZN5flash30compute_attn_1rowblock_splitkvI23Flash_fwd_kernel_traitsILi96ELi64ELi64ELi4ELb0ELb0EN7cutlass6half_tE19Flash_kernel_traitsILi96ELi64ELi64ELi4ES3_EELb0ELb0ELb0ELb0ELb0ELb0ELb1ELb1ENS_16Flash_fwd_paramsEEEvRKT8_iiiii:
        /* <DEDUP_REMOVED lines=38> */
.L_x_7476:
[----:B------:R-:W-:Y:S05]  /*0460*/  BSYNC.RECONVERGENT B0 ;  /* 0x0000000000007941 */ /* 0x000fea0003800200 */
.L_x_7475:
[----:B------:R-:W-:Y:S04]  /*0470*/  BSSY.RECONVERGENT B0, `(.L_x_7477) ;  /* 0x0000007000007945 */ /* 0x000fe80003800200 */
[----:B------:R-:W-:Y:S05]  /*0480*/  @!P3 BRA `(.L_x_7478) ;  /* 0x000000000014b947 */ /* 0x000fea0003800000 */
[----:B------:R-:W3:Y:S02]  /*0490*/  LD.E.U8 R4, desc[UR4][R84.64+0x1b2] ;  /* 0x0001b20454047980 */ /* 0x000ee4000c101100 */
[----:B---3--:R-:W-:-:S13]  /*04a0*/  ISETP.NE.AND P1, PT, R4, RZ, PT ;  /* 0x000000ff0400720c */ /* 0x008fda0003f25270 */
[----:B------:R-:W3:Y:S02]  /*04b0*/  @P1 LD.E R5, desc[UR4][R8.64+0x4] ;  /* 0x0000040408051980 */ /* 0x000ee4000c101900 */
[----:B---3-5:R-:W-:-:S06]  /*04c0*/  @P1 IADD3 R70, PT, PT, R5, -R14, RZ ;  /* 0x8000000e05461210 */ /* 0x028fcc0007ffe0ff */
[----:B------:R3:W5:Y:S02]  /*04d0*/  @!P1 LD.E R70, desc[UR4][R8.64] ;  /* 0x0000000408469980 */ /* 0x000764000c101900 */
.L_x_7478:
[----:B------:R-:W-:Y:S05]  /*04e0*/  BSYNC.RECONVERGENT B0 ;  /* 0x0000000000007941 */ /* 0x000fea0003800200 */
.L_x_7477:
[----:B------:R-:W-:Y:S01]  /*04f0*/  BSSY.RECONVERGENT B1, `(.L_x_7479) ;  /* 0x0000012000017945 */ /* 0x000fe20003800200 */
[----:B-----5:R-:W-:Y:S02]  /*0500*/  @P5 IADD3 R127, PT, PT, R3, -R0, RZ ;  /* 0x80000000037f5210 */ /* 0x020fe40007ffe0ff */
[----:B------:R-:W-:Y:S01]  /*0510*/  IADD3 R70, PT, PT, R70, -R11, RZ ;  /* 0x8000000b46467210 */ /* 0x000fe20007ffe0ff */
[----:B------:R-:W-:Y:S06]  /*0520*/  @!P0 BRA `(.L_x_7480) ;  /* 0x0000000000148947 */ /* 0x000fec0003800000 */
[----:B------:R-:W-:-:S05]  /*0530*/  IADD3 R4, P0, PT, R6, R88, RZ ;  /* 0x0000005806047210 */ /* 0x000fca0007f1e0ff */
[----:B------:R-:W-:-:S05]  /*0540*/  IMAD.X R5, R7, 0x1, R86, P0 ;  /* 0x0000000107057824 */ /* 0x000fca00000e0656 */
[----:B------:R-:W4:Y:S02]  /*0550*/  LD.E R64, desc[UR4][R4.64] ;  /* 0x0000000404407980 */ /* 0x000f24000c101900 */
[----:B----4-:R-:W-:Y:S01]  /*0560*/  IADD3 R64, PT, PT, R64, -R11, RZ ;  /* 0x8000000b40407210 */ /* 0x010fe20007ffe0ff */
[----:B------:R-:W-:Y:S05]  /*0570*/  BRA `(.L_x_7481) ;  /* 0x0000000000247947 */ /* 0x000fea0003800000 */
.L_x_7480:
[----:B------:R-:W4:Y:S01]  /*0580*/  LD.E.64 R4, desc[UR4][R84.64+0x108] ;  /* 0x0001080454047980 */ /* 0x000f22000c101b00 */
[----:B------:R-:W-:Y:S01]  /*0590*/  BSSY.RECONVERGENT B0, `(.L_x_7482) ;  /* 0x0000006000007945 */ /* 0x000fe20003800200 */
[----:B------:R-:W-:Y:S01]  /*05a0*/  IMAD.MOV.U32 R3, RZ, RZ, RZ ;  /* 0x000000ffff037224 */ /* 0x000fe200078e00ff */
[----:B----4-:R-:W-:-:S04]  /*05b0*/  ISETP.NE.U32.AND P0, PT, R4, RZ, PT ;  /* 0x000000ff0400720c */ /* 0x010fc80003f05070 */
[----:B------:R-:W-:-:S13]  /*05c0*/  ISETP.NE.AND.EX P0, PT, R5, RZ, PT, P0 ;  /* 0x000000ff0500720c */ /* 0x000fda0003f05300 */
[----:B------:R-:W-:Y:S05]  /*05d0*/  @!P0 BRA `(.L_x_7483) ;  /* 0x0000000000048947 */ /* 0x000fea0003800000 */
[----:B------:R4:W5:Y:S02]  /*05e0*/  LD.E R3, desc[UR4][R84.64+0xbc] ;  /* 0x0000bc0454037980 */ /* 0x000964000c101900 */
.L_x_7483:
[----:B------:R-:W-:Y:S05]  /*05f0*/  BSYNC.RECONVERGENT B0 ;  /* 0x0000000000007941 */ /* 0x000fea0003800200 */
.L_x_7482:
[----:B-----5:R-:W-:Y:S02]  /*0600*/  IADD3 R64, PT, PT, R70, R3, RZ ;  /* 0x0000000346407210 */ /* 0x020fe40007ffe0ff */
.L_x_7481:
[----:B------:R-:W-:Y:S05]  /*0610*/  BSYNC.RECONVERGENT B1 ;  /* 0x0000000000017941 */ /* 0x000fea0003800200 */
.L_x_7479:
[----:B------:R-:W-:Y:S01]  /*0620*/  IMAD.SHL.U32 R94, R123, 0x40, RZ ;  /* 0x000000407b5e7824 */ /* 0x000fe200078e00ff */
[----:B------:R-:W-:Y:S01]  /*0630*/  MOV R4, R122 ;  /* 0x0000007a00047202 */ /* 0x000fe20000000f00 */
[----:B------:R-:W-:-:S03]  /*0640*/  IMAD.MOV.U32 R5, RZ, RZ, 0x0 ;  /* 0x00000000ff057424 */ /* 0x000fc600078e00ff */
[----:B------:R-:W-:-:S13]  /*0650*/  ISETP.GT.AND P0, PT, R127, R94, PT ;  /* 0x0000005e7f00720c */ /* 0x000fda0003f04270 */
[----:B-1234-:R-:W-:Y:S05]  /*0660*/  @!P0 RET.REL.NODEC R4 `(_ZN5flash24flash_fwd_splitkv_kernelI23Flash_fwd_kernel_traitsILi96ELi64ELi64ELi4ELb0ELb0EN7cutlass6half_tE19Flash_kernel_traitsILi96ELi64ELi64ELi4ES3_EELb0ELb0ELb0ELb0ELb0ELb0ELb1ELb1EEEvNS_16Flash_fwd_paramsE) ;  /* 0xfffffff804648950 */ /* 0x01efea0003c3ffff */
        /* <DEDUP_REMOVED lines=74> */
.L_x_7486:
[----:B------:R-:W-:Y:S05]  /*0b10*/  BSYNC.RECONVERGENT B0 ;  /* 0x0000000000007941 */ /* 0x000fea0003800200 */
.L_x_7485:
        /* <DEDUP_REMOVED lines=16> */
.L_x_7488:
[----:B------:R-:W-:Y:S05]  /*0c20*/  BSYNC.RECONVERGENT B0 ;  /* 0x0000000000007941 */ /* 0x000fea0003800200 */
.L_x_7487:
        /* <DEDUP_REMOVED lines=15> */
.L_x_7490:
[----:B------:R-:W-:Y:S05]  /*0d20*/  BSYNC.RECONVERGENT B0 ;  /* 0x0000000000007941 */ /* 0x000fea0003800200 */
.L_x_7489:
        /* <DEDUP_REMOVED lines=15> */
.L_x_7492:
[----:B------:R-:W-:Y:S05]  /*0e20*/  BSYNC.RECONVERGENT B0 ;  /* 0x0000000000007941 */ /* 0x000fea0003800200 */
.L_x_7491:
        /* <DEDUP_REMOVED lines=13> */
[----:B-123--:R-:W-:Y:S05]  /*0f00*/  @P6 RET.REL.NODEC R122 `(_ZN5flash24flash_fwd_splitkv_kernelI23Flash_fwd_kernel_traitsILi96ELi64ELi64ELi4ELb0ELb0EN7cutlass6half_tE19Flash_kernel_traitsILi96ELi64ELi64ELi4ES3_EELb0ELb0ELb0ELb0ELb0ELb0ELb1ELb1EEEvNS_16Flash_fwd_paramsE) ;  /* 0xfffffff07a3c6950 */ /* 0x00efea0003c3ffff */
[----:B------:R-:W-:Y:S02]  /*0f10*/  MOV R3, 0xff800000 ;  /* 0xff80000000037802 */ /* 0x000fe40000000f00 */
[----:B------:R-:W-:-:S03]  /*0f20*/  MOV R123, 0x0 ;  /* 0x00000000007b7802 */ /* 0x000fc60000000f00 */
[----:B------:R1:W-:Y:S02]  /*0f30*/  ST.E desc[UR4][R4.64+0xc0], R3 ;  /* 0x0000c00304007985 */ /* 0x0003e4000c101904 */
[----:B-1----:R-:W-:Y:S05]  /*0f40*/  RET.REL.NODEC R122 `(_ZN5flash24flash_fwd_splitkv_kernelI23Flash_fwd_kernel_traitsILi96ELi64ELi64ELi4ELb0ELb0EN7cutlass6half_tE19Flash_kernel_traitsILi96ELi64ELi64ELi4ES3_EELb0ELb0ELb0ELb0ELb0ELb0ELb1ELb1EEEvNS_16Flash_fwd_paramsE) ;  /* 0xfffffff07a2c7950 */ /* 0x002fea0003c3ffff */
.L_x_7484:
        /* <DEDUP_REMOVED lines=103> */
.L_x_7494:
[----:B------:R-:W1:Y:S01]  /*15c0*/  LD.E R5, desc[UR4][R84.64+0x68] ;  /* 0x0000680454057980 */ /* 0x000e62000c101900 */
[----:B------:R-:W-:-:S03]  /*15d0*/  ISETP.NE.AND P2, PT, R14, -0x1, PT ;  /* 0xffffffff0e00780c */ /* 0x000fc60003f45270 */
[----:B------:R-:W2:Y:S01]  /*15e0*/  LD.E.64 R116, desc[UR4][R84.64+0x38] ;  /* 0x0000380454747980 */ /* 0x000ea2000c101b00 */
[----:B------:R-:W-:Y:S02]  /*15f0*/  MOV R12, R84 ;  /* 0x00000054000c7202 */ /* 0x000fe40000000f00 */
[----:B------:R-:W-:Y:S01]  /*1600*/  MOV R13, R85 ;  /* 0x00000055000d7202 */ /* 0x000fe20000000f00 */
[----:B------:R3:W5:Y:S04]  /*1610*/  LD.E.64 R24, desc[UR4][R84.64+0x58] ;  /* 0x0000580454187980 */ /* 0x000768000c101b00 */
[----:B------:R-:W4:Y:S04]  /*1620*/  LD.E.64 R114, desc[UR4][R12.64+0x40] ;  /* 0x000040040c727980 */ /* 0x000f28000c101b00 */
[----:B------:R-:W3:Y:S04]  /*1630*/  @!P2 LD.E.64 R20, desc[UR4][R84.64+0x20] ;  /* 0x000020045414a980 */ /* 0x000ee8000c101b00 */
[----:B------:R-:W4:Y:S04]  /*1640*/  @!P2 LD.E.64 R18, desc[UR4][R84.64+0x28] ;  /* 0x000028045412a980 */ /* 0x000f28000c101b00 */
[----:B------:R-:W4:Y:S01]  /*1650*/  LD.E.64 R16, desc[UR4][R12.64+0x50] ;  /* 0x000050040c107980 */ /* 0x000f22000c101b00 */
[----:B------:R-:W-:Y:S01]  /*1660*/  IMAD.MOV.U32 R22, RZ, RZ, RZ ;  /* 0x000000ffff167224 */ /* 0x000fe200078e00ff */
[----:B------:R-:W-:-:S02]  /*1670*/  IABS R4, R128 ;  /* 0x0000008000047213 */ /* 0x000fc40000000000 */
[----:B------:R-:W-:Y:S02]  /*1680*/  LEA R10, R87, 0xffffffc0, 0x6 ;  /* 0xffffffc0570a7811 */ /* 0x000fe400078e30ff */
[----:B------:R-:W-:Y:S02]  /*1690*/  CS2R R130, SRZ ;  /* 0x0000000000827805 */ /* 0x000fe4000001ff00 */
[----:B-1----:R-:W-:-:S04]  /*16a0*/  IABS R3, R5 ;  /* 0x0000000500037213 */ /* 0x002fc80000000000 */
[----:B------:R-:W1:Y:S08]  /*16b0*/  I2F.RP R8, R3 ;  /* 0x0000000300087306 */ /* 0x000e700000209400 */
[----:B-1----:R-:W1:Y:S02]  /*16c0*/  MUFU.RCP R6, R8 ;  /* 0x0000000800067308 */ /* 0x002e640000001000 */
[----:B-1----:R-:W-:-:S06]  /*16d0*/  VIADD R6, R6, 0xffffffe ;  /* 0x0ffffffe06067836 */ /* 0x002fcc0000000000 */
        /* <DEDUP_REMOVED lines=13> */
[----:B---3-5:R-:W-:-:S03]  /*17b0*/  @!P2 IMAD R7, R21, R9, RZ ;  /* 0x000000091507a224 */ /* 0x028fc600078e02ff */
[----:B------:R-:W-:Y:S02]  /*17c0*/  @!P2 IADD3 R23, PT, PT, R23, R2, RZ ;  /* 0x000000021717a210 */ /* 0x000fe40007ffe0ff */
[-C--:B------:R-:W-:Y:S02]  /*17d0*/  @!P1 IADD3 R4, PT, PT, R4, -R3.reuse, RZ ;  /* 0x8000000304049210 */ /* 0x080fe40007ffe0ff */
[----:B------:R-:W-:Y:S01]  /*17e0*/  @!P2 SHF.R.S32.HI R2, RZ, 0x1f, R9 ;  /* 0x0000001fff02a819 */ /* 0x000fe20000011409 */
[----:B------:R-:W-:Y:S01]  /*17f0*/  @P2 IMAD.IADD R6, R11, 0x1, R14 ;  /* 0x000000010b062824 */ /* 0x000fe200078e020e */
[----:B------:R-:W-:Y:S01]  /*1800*/  ISETP.GE.U32.AND P5, PT, R4, R3, PT ;  /* 0x000000030400720c */ /* 0x000fe20003fa6070 */
[----:B------:R-:W-:Y:S01]  /*1810*/  @!P2 IMAD.WIDE.U32 R22, R20, R9, R22 ;  /* 0x000000091416a225 */ /* 0x000fe200078e0016 */
[----:B------:R-:W-:-:S03]  /*1820*/  LOP3.LUT R3, R128, R5, RZ, 0x3c, !PT ;  /* 0x0000000580037212 */ /* 0x000fc600078e3cff */
[----:B------:R-:W-:Y:S02]  /*1830*/  @!P2 IMAD R7, R20, R2, R7 ;  /* 0x000000021407a224 */ /* 0x000fe400078e0207 */
[-C--:B------:R-:W-:Y:S02]  /*1840*/  @P2 IMAD R2, R117, R6.reuse, RZ ;  /* 0x0000000675022224 */ /* 0x080fe400078e02ff */
[----:B------:R-:W-:Y:S01]  /*1850*/  @P2 IMAD.WIDE.U32 R20, R116, R6, RZ ;  /* 0x0000000674142225 */ /* 0x000fe200078e00ff */
[----:B------:R-:W-:Y:S02]  /*1860*/  ISETP.GE.AND P0, PT, R3, RZ, PT ;  /* 0x000000ff0300720c */ /* 0x000fe40003f06270 */
[----:B------:R-:W-:Y:S01]  /*1870*/  ISETP.NE.AND P3, PT, R5, RZ, PT ;  /* 0x000000ff0500720c */ /* 0x000fe20003f65270 */
[----:B------:R-:W-:Y:S01]  /*1880*/  @!P2 IMAD.MOV.U32 R6, RZ, RZ, R22 ;  /* 0x000000ffff06a224 */ /* 0x000fe200078e0016 */
[----:B------:R-:W-:Y:S01]  /*1890*/  @!P2 IADD3 R7, PT, PT, R23, R7, RZ ;  /* 0x000000071707a210 */ /* 0x000fe20007ffe0ff */
[----:B------:R-:W-:Y:S01]  /*18a0*/  @!P1 VIADD R8, R8, 0x1 ;  /* 0x0000000108089836 */ /* 0x000fe20000000000 */
[----:B------:R-:W-:-:S02]  /*18b0*/  @P2 IADD3 R7, PT, PT, R21, R2, RZ ;  /* 0x0000000215072210 */ /* 0x000fc40007ffe0ff */
[----:B------:R-:W-:Y:S01]  /*18c0*/  @P2 MOV R6, R20 ;  /* 0x0000001400062202 */ /* 0x000fe20000000f00 */
[----:B----4-:R-:W-:Y:S01]  /*18d0*/  @!P2 IMAD R2, R115, R11, RZ ;  /* 0x0000000b7302a224 */ /* 0x010fe200078e02ff */
[----:B------:R-:W-:Y:S01]  /*18e0*/  @!P2 SHF.R.S32.HI R3, RZ, 0x1f, R11 ;  /* 0x0000001fff03a819 */ /* 0x000fe2000001140b */
[-C--:B------:R-:W-:Y:S01]  /*18f0*/  IMAD R4, R117, R10.reuse, RZ ;  /* 0x0000000a75047224 */ /* 0x080fe200078e02ff */
[----:B------:R-:W-:Y:S01]  /*1900*/  SHF.R.S32.HI R15, RZ, 0x1f, R10 ;  /* 0x0000001fff0f7819 */ /* 0x000fe2000001140a */
[----:B------:R-:W-:Y:S01]  /*1910*/  IMAD.WIDE.U32 R20, R116, R10, R6 ;  /* 0x0000000a74147225 */ /* 0x000fe200078e0006 */
[----:B------:R-:W-:-:S03]  /*1920*/  @P5 IADD3 R8, PT, PT, R8, 0x1, RZ ;  /* 0x0000000108085810 */ /* 0x000fc60007ffe0ff */
[----:B------:R-:W-:Y:S02]  /*1930*/  @!P2 IMAD R2, R3, R114, R2 ;  /* 0x000000720302a224 */ /* 0x000fe400078e0202 */
[----:B------:R-:W-:Y:S01]  /*1940*/  @!P2 IMAD.WIDE.U32 R6, R114, R11, RZ ;  /* 0x0000000b7206a225 */ /* 0x000fe200078e00ff */
[----:B------:R-:W-:-:S03]  /*1950*/  @!P2 SHF.R.S32.HI R3, RZ, 0x1f, R9 ;  /* 0x0000001fff03a819 */ /* 0x000fc60000011409 */
[----:B------:R-:W-:Y:S01]  /*1960*/  IMAD R4, R15, R116, R4 ;  /* 0x000000740f047224 */ /* 0x000fe200078e0204 */
[----:B------:R-:W-:Y:S01]  /*1970*/  @!P2 IADD3 R23, PT, PT, R7, R2, RZ ;  /* 0x000000020717a210 */ /* 0x000fe20007ffe0ff */
[----:B------:R-:W-:Y:S01]  /*1980*/  @!P0 IMAD.MOV R8, RZ, RZ, -R8 ;  /* 0x000000ffff088224 */ /* 0x000fe200078e0a08 */
[----:B------:R-:W-:Y:S01]  /*1990*/  @!P3 LOP3.LUT R8, RZ, R5, RZ, 0x33, !PT ;  /* 0x00000005ff08b212 */ /* 0x000fe200078e33ff */
[----:B------:R-:W-:Y:S01]  /*19a0*/  @!P2 IMAD R2, R19, R9, RZ ;  /* 0x000000091302a224 */ /* 0x000fe200078e02ff */
[----:B------:R-:W-:Y:S01]  /*19b0*/  IADD3 R21, PT, PT, R21, R4, RZ ;  /* 0x0000000415157210 */ /* 0x000fe20007ffe0ff */
[----:B------:R-:W-:Y:S01]  /*19c0*/  @!P2 IMAD.MOV.U32 R22, RZ, RZ, R6 ;  /* 0x000000ffff16a224 */ /* 0x000fe200078e0006 */
[----:B------:R-:W-:Y:S01]  /*19d0*/  @P2 IADD3 R11, PT, PT, R11, R14, RZ ;  /* 0x0000000e0b0b2210 */ /* 0x000fe20007ffe0ff */
[----:B------:R-:W-:Y:S01]  /*19e0*/  IMAD R7, R17, R8, RZ ;  /* 0x0000000811077224 */ /* 0x000fe200078e02ff */
[----:B------:R-:W-:Y:S01]  /*19f0*/  SHF.R.S32.HI R4, RZ, 0x1f, R8 ;  /* 0x0000001fff047819 */ /* 0x000fe20000011408 */
[----:B------:R-:W-:-:S02]  /*1a00*/  @!P2 IMAD R2, R18, R3, R2 ;  /* 0x000000031202a224 */ /* 0x000fc400078e0202 */
[----:B------:R-:W-:-:S04]  /*1a10*/  @!P2 IMAD.WIDE.U32 R18, R18, R9, R22 ;  /* 0x000000091212a225 */ /* 0x000fc800078e0016 */
[----:B------:R-:W-:-:S04]  /*1a20*/  IMAD.WIDE.U32 R8, R16, R8, R20 ;  /* 0x0000000810087225 */ /* 0x000fc800078e0014 */
[-C--:B------:R-:W-:Y:S02]  /*1a30*/  @P2 IMAD R6, R115, R11.reuse, RZ ;  /* 0x0000000b73062224 */ /* 0x080fe400078e02ff */
[----:B------:R-:W-:-:S04]  /*1a40*/  @P2 IMAD.WIDE.U32 R20, R114, R11, RZ ;  /* 0x0000000b72142225 */ /* 0x000fc800078e00ff */
[----:B------:R-:W-:Y:S01]  /*1a50*/  IMAD R7, R16, R4, R7 ;  /* 0x0000000410077224 */ /* 0x000fe200078e0207 */
[----:B------:R-:W-:Y:S02]  /*1a60*/  @!P2 IADD3 R16, PT, PT, R19, R2, RZ ;  /* 0x000000021310a210 */ /* 0x000fe40007ffe0ff */
[----:B------:R-:W-:Y:S01]  /*1a70*/  MOV R4, R8 ;  /* 0x0000000800047202 */ /* 0x000fe20000000f00 */
[----:B------:R-:W-:Y:S01]  /*1a80*/  IMAD.IADD R3, R9, 0x1, R7 ;  /* 0x0000000109037824 */ /* 0x000fe200078e0207 */
[----:B------:R-:W-:Y:S02]  /*1a90*/  @P2 IADD3 R16, PT, PT, R21, R6, RZ ;  /* 0x0000000615102210 */ /* 0x000fe40007ffe0ff */
[----:B------:R-:W-:Y:S02]  /*1aa0*/  @P2 MOV R18, R20 ;  /* 0x0000001400122202 */ /* 0x000fe40000000f00 */
.L_x_7495:
[----:B------:R-:W-:Y:S05]  /*1ab0*/  BSYNC.RECONVERGENT B0 ;  /* 0x0000000000007941 */ /* 0x000fea0003800200 */
.L_x_7493:
        /* <DEDUP_REMOVED lines=8> */
[----:B------:R1:W5:Y:S04]  /*1b40*/  @P4 LD.E R11, desc[UR4][R32.64] ;  /* 0x00000004200b4980 */ /* 0x000368000c101900 */
        /* <DEDUP_REMOVED lines=16> */
[----:B------:R-:W-:-:S05]  /*1c50*/  IMAD.SHL.U32 R63, R62, 0x8, RZ ;  /* 0x000000083e3f7824 */ /* 0x000fca00078e00ff */
[----:B------:R-:W-:-:S07]  /*1c60*/  LOP3.LUT R14, R63, 0x18, RZ, 0xc0, !PT ;  /* 0x000000183f0e7812 */ /* 0x000fce00078ec0ff */
[----:B------:R-:W-:-:S04]  /*1c70*/  @!P2 IADD3 R17, PT, PT, R17, -R2, RZ ;  /* 0x800000021111a210 */ /* 0x000fc80007ffe0ff */
[----:B------:R-:W-:Y:S02]  /*1c80*/  ISETP.GE.U32.AND P3, PT, R17, R2, PT ;  /* 0x000000021100720c */ /* 0x000fe40003f66070 */
[----:B------:R-:W-:Y:S01]  /*1c90*/  IADD3 R28, P1, PT, R14, R18, RZ ;  /* 0x000000120e1c7210 */ /* 0x000fe20007f3e0ff */
[----:B------:R-:W-:Y:S01]  /*1ca0*/  @!P2 VIADD R19, R19, 0x1 ;  /* 0x000000011313a836 */ /* 0x000fe20000000000 */
[----:B------:R-:W-:Y:S01]  /*1cb0*/  LOP3.LUT R2, R128, R5, RZ, 0x3c, !PT ;  /* 0x0000000580027212 */ /* 0x000fe200078e3cff */
[----:B-----5:R-:W-:Y:S02]  /*1cc0*/  IMAD R17, R15, R114, RZ ;  /* 0x000000720f117224 */ /* 0x020fe400078e02ff */
[----:B------:R-:W-:Y:S01]  /*1cd0*/  IMAD.X R29, RZ, RZ, R16, P1 ;  /* 0x000000ffff1d7224 */ /* 0x000fe200008e0610 */
[----:B------:R-:W-:Y:S02]  /*1ce0*/  ISETP.GE.AND P1, PT, R2, RZ, PT ;  /* 0x000000ff0200720c */ /* 0x000fe40003f26270 */
[----:B------:R-:W-:-:S03]  /*1cf0*/  ISETP.NE.AND P2, PT, R5, RZ, PT ;  /* 0x000000ff0500720c */ /* 0x000fc60003f45270 */
[----:B------:R-:W-:Y:S01]  /*1d00*/  @P3 IADD3 R19, PT, PT, R19, 0x1, RZ ;  /* 0x0000000113133810 */ /* 0x000fe20007ffe0ff */
[C---:B------:R-:W-:Y:S02]  /*1d10*/  IMAD R17, R10.reuse, R115, R17 ;  /* 0x000000730a117224 */ /* 0x040fe400078e0211 */
[----:B------:R-:W-:Y:S01]  /*1d20*/  IMAD.WIDE.U32 R28, R10, R114, R28 ;  /* 0x000000720a1c7225 */ /* 0x000fe200078e001c */
[----:B------:R-:W1:Y:S03]  /*1d30*/  S2R R60, SR_CgaCtaId ;  /* 0x00000000003c7919 */ /* 0x000e660000008800 */
[----:B------:R-:W-:-:S05]  /*1d40*/  IMAD.MOV.U32 R2, RZ, RZ, R19 ;  /* 0x000000ffff027224 */ /* 0x000fca00078e0013 */
[----:B------:R-:W-:Y:S02]  /*1d50*/  @!P1 IADD3 R2, PT, PT, -R2, RZ, RZ ;  /* 0x000000ff02029210 */ /* 0x000fe40007ffe1ff */
[----:B------:R-:W-:Y:S01]  /*1d60*/  @!P2 LOP3.LUT R2, RZ, R5, RZ, 0x33, !PT ;  /* 0x00000005ff02a212 */ /* 0x000fe200078e33ff */
[----:B------:R-:W-:-:S04]  /*1d70*/  IMAD.IADD R29, R29, 0x1, R17 ;  /* 0x000000011d1d7824 */ /* 0x000fc800078e0211 */
[----:B------:R-:W-:Y:S02]  /*1d80*/  IMAD R17, R25, R2, RZ ;  /* 0x0000000219117224 */ /* 0x000fe400078e02ff */
[----:B------:R-:W-:Y:S01]  /*1d90*/  IMAD.WIDE.U32 R28, R2, R24, R28 ;  /* 0x00000018021c7225 */ /* 0x000fe200078e001c */
[----:B------:R-:W-:Y:S02]  /*1da0*/  SHF.R.U32.HI R100, RZ, 0x2, R62 ;  /* 0x00000002ff647819 */ /* 0x000fe4000001163e */
[----:B------:R-:W-:-:S03]  /*1db0*/  MOV R101, RZ ;  /* 0x000000ff00657202 */ /* 0x000fc60000000f00 */
[----:B------:R-:W-:Y:S02]  /*1dc0*/  IMAD R119, R117, R100, RZ ;  /* 0x0000006475777224 */ /* 0x000fe400078e02ff */
[C---:B------:R-:W-:Y:S01]  /*1dd0*/  IMAD.SHL.U32 R61, R87.reuse, 0x40, RZ ;  /* 0x00000040573d7824 */ /* 0x040fe200078e00ff */
[----:B------:R-:W-:Y:S01]  /*1de0*/  SHF.L.U64.HI R117, R116, 0x5, R117 ;  /* 0x0000000574757819 */ /* 0x000fe20000010275 */
[----:B------:R-:W-:-:S03]  /*1df0*/  VIADD R125, R87, 0xffffffff ;  /* 0xffffffff577d7836 */ /* 0x000fc60000000000 */
[----:B------:R-:W-:Y:S01]  /*1e00*/  IADD3 R124, PT, PT, R61, -0x40, RZ ;  /* 0xffffffc03d7c7810 */ /* 0x000fe20007ffe0ff */
[----:B--2---:R-:W-:-:S04]  /*1e10*/  @P0 IMAD.WIDE.U32 R18, R20, R0, RZ ;  /* 0x0000000014120225 */ /* 0x004fc800078e00ff */
[----:B------:R-:W-:Y:S02]  /*1e20*/  @P0 IMAD R16, R21, R0, RZ ;  /* 0x0000000015100224 */ /* 0x000fe400078e02ff */
[-C--:B---3--:R-:W-:Y:S02]  /*1e30*/  @!P0 IMAD R10, R27, R129.reuse, RZ ;  /* 0x000000811b0a8224 */ /* 0x088fe400078e02ff */
[----:B------:R-:W-:-:S04]  /*1e40*/  @!P0 IMAD.WIDE.U32 R26, R26, R129, RZ ;  /* 0x000000811a1a8225 */ /* 0x000fc800078e00ff */
[----:B------:R-:W-:Y:S02]  /*1e50*/  @!P0 IMAD.MOV.U32 R0, RZ, RZ, R26 ;  /* 0x000000ffff008224 */ /* 0x000fe400078e001a */
[----:B------:R-:W-:Y:S02]  /*1e60*/  @P0 IMAD.MOV.U32 R0, RZ, RZ, R18 ;  /* 0x000000ffff000224 */ /* 0x000fe400078e0012 */
[----:B------:R-:W-:-:S03]  /*1e70*/  @!P0 IMAD.IADD R10, R27, 0x1, R10 ;  /* 0x000000011b0a8824 */ /* 0x000fc600078e020a */
[----:B------:R-:W-:Y:S02]  /*1e80*/  IADD3 R26, P1, PT, R14, R0, RZ ;  /* 0x000000000e1a7210 */ /* 0x000fe40007f3e0ff */
[----:B------:R-:W-:Y:S02]  /*1e90*/  SHF.R.S32.HI R0, RZ, 0x1f, R2 ;  /* 0x0000001fff007819 */ /* 0x000fe40000011402 */
[----:B------:R-:W-:Y:S02]  /*1ea0*/  @P0 IADD3 R10, PT, PT, R19, R16, RZ ;  /* 0x00000010130a0210 */ /* 0x000fe40007ffe0ff */
[----:B------:R-:W-:Y:S01]  /*1eb0*/  LOP3.LUT R27, R63, 0xc0, RZ, 0xc0, !PT ;  /* 0x000000c03f1b7812 */ /* 0x000fe200078ec0ff */
[----:B------:R-:W-:Y:S01]  /*1ec0*/  IMAD R17, R0, R24, R17 ;  /* 0x0000001800117224 */ /* 0x000fe200078e0211 */
[----:B------:R-:W-:Y:S01]  /*1ed0*/  SHF.R.S32.HI R16, RZ, 0x1f, R128 ;  /* 0x0000001fff107819 */ /* 0x000fe20000011480 */
[----:B------:R-:W-:Y:S01]  /*1ee0*/  IMAD R5, R23, R128, RZ ;  /* 0x0000008017057224 */ /* 0x000fe200078e02ff */
[----:B------:R-:W-:Y:S01]  /*1ef0*/  LOP3.LUT R18, R27, 0x18, R62, 0xf8, !PT ;  /* 0x000000181b127812 */ /* 0x000fe200078ef83e */
[----:B------:R-:W-:Y:S01]  /*1f00*/  IMAD.X R27, RZ, RZ, R10, P1 ;  /* 0x000000ffff1b7224 */ /* 0x000fe200008e060a */
[----:B------:R-:W-:Y:S01]  /*1f10*/  IADD3 R29, PT, PT, R29, R17, RZ ;  /* 0x000000111d1d7210 */ /* 0x000fe20007ffe0ff */
[----:B------:R-:W-:-:S02]  /*1f20*/  IMAD R5, R22, R16, R5 ;  /* 0x0000001016057224 */ /* 0x000fc400078e0205 */
[----:B------:R-:W-:-:S04]  /*1f30*/  IMAD.WIDE.U32 R16, R128, R22, R26 ;  /* 0x0000001680107225 */ /* 0x000fc800078e001a */
[--C-:B------:R-:W-:Y:S02]  /*1f40*/  @!P0 IMAD.MOV.U32 R22, RZ, RZ, R20.reuse ;  /* 0x000000ffff168224 */ /* 0x100fe400078e0014 */
[--C-:B------:R-:W-:Y:S01]  /*1f50*/  @!P0 IMAD.MOV.U32 R23, RZ, RZ, R21.reuse ;  /* 0x000000ffff178224 */ /* 0x100fe200078e0015 */
[----:B------:R-:W-:Y:S01]  /*1f60*/  IADD3 R17, PT, PT, R17, R5, RZ ;  /* 0x0000000511117210 */ /* 0x000fe20007ffe0ff */
[----:B------:R-:W-:Y:S02]  /*1f70*/  @P0 IMAD.MOV.U32 R22, RZ, RZ, R20 ;  /* 0x000000ffff160224 */ /* 0x000fe400078e0014 */
[----:B------:R-:W-:Y:S01]  /*1f80*/  @P0 IMAD.MOV.U32 R23, RZ, RZ, R21 ;  /* 0x000000ffff170224 */ /* 0x000fe200078e0015 */
[----:B------:R-:W-:Y:S01]  /*1f90*/  IADD3 R20, P0, PT, R14, R4, RZ ;  /* 0x000000040e147210 */ /* 0x000fe20007f1e0ff */
[----:B------:R-:W-:Y:S01]  /*1fa0*/  IMAD.WIDE.U32 R4, R123, 0x40, R100 ;  /* 0x000000407b047825 */ /* 0x000fe200078e0064 */
[----:B------:R-:W-:Y:S02]  /*1fb0*/  MOV R19, 0x400 ;  /* 0x0000040000137802 */ /* 0x000fe40000000f00 */
[----:B------:R-:W-:Y:S01]  /*1fc0*/  LOP3.LUT R18, R18, 0x18, R63, 0x78, !PT ;  /* 0x0000001812127812 */ /* 0x000fe200078e783f */
[----:B------:R-:W-:Y:S01]  /*1fd0*/  IMAD R5, R5, R22, RZ ;  /* 0x0000001605057224 */ /* 0x000fe200078e02ff */
[----:B-1----:R-:W-:Y:S01]  /*1fe0*/  LEA R60, R60, R19, 0x18 ;  /* 0x000000133c3c7211 */ /* 0x002fe200078ec0ff */
[----:B------:R-:W-:Y:S01]  /*1ff0*/  IMAD.X R21, RZ, RZ, R3, P0 ;  /* 0x000000ffff157224 */ /* 0x000fe200000e0603 */
[----:B------:R-:W-:Y:S01]  /*2000*/  LOP3.LUT R63, R18, 0x1f20, R63, 0xf8, !PT ;  /* 0x00001f20123f7812 */ /* 0x000fe200078ef83f */
[C---:B------:R-:W-:Y:S01]  /*2010*/  IMAD.SHL.U32 R65, R22.reuse, 0x20, RZ ;  /* 0x0000002016417824 */ /* 0x040fe200078e00ff */
[----:B------:R-:W-:Y:S01]  /*2020*/  SHF.L.U64.HI R68, R22, 0x5, R23 ;  /* 0x0000000516447819 */ /* 0x000fe20000010217 */
[----:B------:R-:W-:-:S02]  /*2030*/  IMAD R5, R4, R23, R5 ;  /* 0x0000001704057224 */ /* 0x000fc400078e0205 */
[----:B------:R-:W-:Y:S02]  /*2040*/  IMAD R3, R115, R100, RZ ;  /* 0x0000006473037224 */ /* 0x000fe400078e02ff */
[----:B------:R-:W-:-:S04]  /*2050*/  IMAD.WIDE.U32 R18, R100, R114, R28 ;  /* 0x0000007264127225 */ /* 0x000fc800078e001c */
[----:B------:R-:W-:Y:S01]  /*2060*/  IMAD.WIDE.U32 R22, R4, R22, R16 ;  /* 0x0000001604167225 */ /* 0x000fe200078e0010 */
[----:B------:R-:W-:Y:S02]  /*2070*/  SHF.R.S32.HI R17, RZ, 0x1f, R70 ;  /* 0x0000001fff117819 */ /* 0x000fe40000011446 */
[----:B----4-:R-:W-:Y:S01]  /*2080*/  LEA R132, P0, R18, R6, 0x1 ;  /* 0x0000000612847211 */ /* 0x010fe200078008ff */
[----:B------:R-:W-:Y:S01]  /*2090*/  IMAD.IADD R3, R19, 0x1, R3 ;  /* 0x0000000113037824 */ /* 0x000fe200078e0203 */
[----:B------:R-:W-:-:S04]  /*20a0*/  LEA.HI R4, R17, R70, RZ, 0x6 ;  /* 0x0000004611047211 */ /* 0x000fc800078f30ff */
[----:B------:R-:W-:Y:S02]  /*20b0*/  LEA.HI.X R133, R18, R7, R3, 0x1, P0 ;  /* 0x0000000712857211 */ /* 0x000fe400000f0c03 */
[----:B------:R-:W-:-:S04]  /*20c0*/  SHF.R.S32.HI R3, RZ, 0x6, R4 ;  /* 0x00000006ff037819 */ /* 0x000fc80000011404 */
[----:B------:R-:W-:-:S04]  /*20d0*/  VIMNMX R66, PT, PT, R118, R3, !PT ;  /* 0x0000000376427248 */ /* 0x000fc80007fe0100 */
[----:B------:R-:W-:Y:S01]  /*20e0*/  ISETP.GT.AND P0, PT, R87, R66, PT ;  /* 0x000000425700720c */ /* 0x000fe20003f04270 */
[----:B------:R-:W-:Y:S01]  /*20f0*/  IMAD.WIDE.U32 R20, R100, R116, R20 ;  /* 0x0000007464147225 */ /* 0x000fe200078e0014 */
[----:B------:R-:W-:-:S03]  /*2100*/  LEA R98, P2, R22, R12, 0x1 ;  /* 0x0000000c16627211 */ /* 0x000fc600078408ff */
[----:B------:R-:W-:Y:S01]  /*2110*/  IMAD.IADD R5, R23, 0x1, R5 ;  /* 0x0000000117057824 */ /* 0x000fe200078e0205 */
[----:B------:R-:W-:Y:S02]  /*2120*/  IADD3 R119, PT, PT, R21, R119, RZ ;  /* 0x0000007715777210 */ /* 0x000fe40007ffe0ff */
[----:B------:R-:W-:Y:S02]  /*2130*/  LEA R120, P1, R20, R8, 0x1 ;  /* 0x0000000814787211 */ /* 0x000fe400078208ff */
[C---:B------:R-:W-:Y:S01]  /*2140*/  SHF.L.U64.HI R115, R114.reuse, 0x5, R115 ;  /* 0x0000000572737819 */ /* 0x040fe20000010273 */
[----:B------:R-:W-:Y:S01]  /*2150*/  IMAD.SHL.U32 R114, R114, 0x20, RZ ;  /* 0x0000002072727824 */ /* 0x000fe200078e00ff */
[----:B------:R-:W-:Y:S02]  /*2160*/  LEA.HI.X R119, R20, R9, R119, 0x1, P1 ;  /* 0x0000000914777211 */ /* 0x000fe400008f0c77 */
[----:B------:R-:W-:Y:S02]  /*2170*/  LEA.HI.X R99, R22, R13, R5, 0x1, P2 ;  /* 0x0000000d16637211 */ /* 0x000fe400010f0c05 */
[----:B------:R-:W-:-:S02]  /*2180*/  SHF.L.U32 R116, R116, 0x5, RZ ;  /* 0x0000000574747819 */ /* 0x000fc400000006ff */
[C---:B------:R-:W-:Y:S02]  /*2190*/  LOP3.LUT R10, R14.reuse, 0x20, RZ, 0xfc, !PT ;  /* 0x000000200e0a7812 */ /* 0x040fe400078efcff */
[----:B------:R-:W-:Y:S02]  /*21a0*/  LOP3.LUT R9, R14, 0x40, RZ, 0xfc, !PT ;  /* 0x000000400e097812 */ /* 0x000fe400078efcff */
[----:B------:R-:W-:Y:S01]  /*21b0*/  LEA R63, R63, R60, 0x1 ;  /* 0x0000003c3f3f7211 */ /* 0x000fe200078e08ff */
[----:B------:R-:W-:Y:S06]  /*21c0*/  @!P0 BRA `(.L_x_7496) ;  /* 0x0000004800d08947 */ /* 0x000fec0003800000 */
[----:B------:R-:W2:Y:S04]  /*21d0*/  LD.E.64 R28, desc[UR4][R84.64+0x120] ;  /* 0x00012004541c7980 */ /* 0x000ea8000c101b00 */
[----:B------:R-:W3:Y:S04]  /*21e0*/  LD.E.64 R30, desc[UR4][R84.64+0x118] ;  /* 0x00011804541e7980 */ /* 0x000ee8000c101b00 */
[----:B------:R-:W4:Y:S04]  /*21f0*/  LD.E.64 R102, desc[UR4][R84.64+0x130] ;  /* 0x0001300454667980 */ /* 0x000f28000c101b00 */
[----:B------:R-:W5:Y:S04]  /*2200*/  LD.E.64 R12, desc[UR4][R84.64+0x128] ;  /* 0x00012804540c7980 */ /* 0x000f68000c101b00 */
[----:B------:R-:W4:Y:S04]  /*2210*/  LD.E.64 R26, desc[UR4][R84.64+0x140] ;  /* 0x00014004541a7980 */ /* 0x000f28000c101b00 */
[----:B------:R-:W4:Y:S04]  /*2220*/  LD.E.64 R24, desc[UR4][R84.64+0x138] ;  /* 0x0001380454187980 */ /* 0x000f28000c101b00 */
[----:B------:R-:W4:Y:S04]  /*2230*/  LD.E R6, desc[UR4][R84.64+0xd0] ;  /* 0x0000d00454067980 */ /* 0x000f28000c101900 */
[----:B------:R-:W4:Y:S04]  /*2240*/  LD.E.64 R20, desc[UR4][R84.64+0x110] ;  /* 0x0001100454147980 */ /* 0x000f28000c101b00 */
[----:B------:R-:W4:Y:S04]  /*2250*/  LD.E.64 R16, desc[UR4][R84.64+0x108] ;  /* 0x0001080454107980 */ /* 0x000f28000c101b00 */
[----:B------:R-:W4:Y:S04]  /*2260*/  LD.E.64 R18, desc[UR4][R84.64+0x150] ;  /* 0x0001500454127980 */ /* 0x000f28000c101b00 */
[----:B------:R-:W4:Y:S01]  /*2270*/  LD.E.64 R4, desc[UR4][R84.64+0x148] ;  /* 0x0001480454047980 */ /* 0x000f22000c101b00 */
[----:B------:R-:W-:Y:S01]  /*2280*/  MOV R15, RZ ;  /* 0x000000ff000f7202 */ /* 0x000fe20000000f00 */
[C---:B------:R-:W-:Y:S01]  /*2290*/  IMAD R93, R87.reuse, -0x40, R70 ;  /* 0xffffffc0575d7824 */ /* 0x040fe200078e0246 */
[----:B------:R-:W-:Y:S01]  /*22a0*/  SHF.R.S32.HI R8, RZ, 0x1f, R124 ;  /* 0x0000001fff087819 */ /* 0x000fe2000001147c */
[----:B------:R-:W-:Y:S01]  /*22b0*/  IMAD R92, R87, -0x40, R64 ;  /* 0xffffffc0575c7824 */ /* 0x000fe200078e0240 */
[----:B------:R-:W-:Y:S01]  /*22c0*/  MOV R90, R124 ;  /* 0x0000007c005a7202 */ /* 0x000fe20000000f00 */
[----:B------:R-:W-:Y:S01]  /*22d0*/  IMAD.MOV.U32 R91, RZ, RZ, R87 ;  /* 0x000000ffff5b7224 */ /* 0x000fe200078e0057 */
[----:B------:R-:W-:Y:S01]  /*22e0*/  MOV R78, R120 ;  /* 0x00000078004e7202 */ /* 0x000fe20000000f00 */
[----:B------:R-:W-:Y:S01]  /*22f0*/  IMAD.MOV.U32 R79, RZ, RZ, R119 ;  /* 0x000000ffff4f7224 */ /* 0x000fe200078e0077 */
[----:B------:R-:W-:-:S02]  /*2300*/  MOV R80, R132 ;  /* 0x0000008400507202 */ /* 0x000fc40000000f00 */
[----:B------:R-:W-:Y:S01]  /*2310*/  MOV R81, R133 ;  /* 0x0000008500517202 */ /* 0x000fe20000000f00 */
        /* <DEDUP_REMOVED lines=8> */
[----:B------:R-:W-:Y:S01]  /*23a0*/  IMAD.WIDE.U32 R28, R102, R124, R28 ;  /* 0x0000007c661c7225 */ /* 0x000fe200078e001c */
[----:B------:R-:W-:-:S03]  /*23b0*/  IADD3 R23, PT, PT, R23, R3, RZ ;  /* 0x0000000317177210 */ /* 0x000fc60007ffe0ff */
[----:B------:R-:W-:Y:S02]  /*23c0*/  IMAD R3, R13, R124, RZ ;  /* 0x0000007c0d037224 */ /* 0x000fe400078e02ff */
[-C--:B------:R-:W-:Y:S02]  /*23d0*/  IMAD R7, R102, R8.reuse, R7 ;  /* 0x0000000866077224 */ /* 0x080fe400078e0207 */
[----:B------:R-:W-:Y:S01]  /*23e0*/  IMAD R3, R12, R8, R3 ;  /* 0x000000080c037224 */ /* 0x000fe200078e0203 */
[----:B------:R-:W-:Y:S01]  /*23f0*/  LEA.HI R95, R6, R6, RZ, 0x1 ;  /* 0x00000006065f7211 */ /* 0x000fe200078f08ff */
[----:B------:R-:W-:-:S03]  /*2400*/  IMAD.WIDE.U32 R30, R12, R124, R22 ;  /* 0x0000007c0c1e7225 */ /* 0x000fc600078e0016 */
[----:B------:R-:W-:Y:S01]  /*2410*/  SHF.R.S32.HI R95, RZ, 0x1, R95 ;  /* 0x00000001ff5f7819 */ /* 0x000fe2000001145f */
        /* <DEDUP_REMOVED lines=8> */
[----:B------:R-:W-:-:S03]  /*24a0*/  IMAD.WIDE.U32 R24, R2, R24, R30 ;  /* 0x0000001802187225 */ /* 0x000fc600078e001e */
[----:B------:R-:W-:Y:S01]  /*24b0*/  IADD3.X R7, PT, PT, RZ, ~R7, RZ, P0, !PT ;  /* 0x80000007ff077210 */ /* 0x000fe200007fe4ff */
[----:B------:R-:W-:Y:S01]  /*24c0*/  IMAD.IADD R6, R11, 0x1, R124 ;  /* 0x000000010b067824 */ /* 0x000fe200078e027c */
[----:B------:R-:W-:Y:S01]  /*24d0*/  IADD3 R25, PT, PT, R25, R0, RZ ;  /* 0x0000000019197210 */ /* 0x000fe20007ffe0ff */
[----:B------:R-:W-:Y:S01]  /*24e0*/  IMAD R71, R100, R95, RZ ;  /* 0x0000005f64477224 */ /* 0x000fe200078e02ff */
[----:B------:R-:W-:Y:S01]  /*24f0*/  LOP3.LUT R0, R62, 0x3, RZ, 0xc0, !PT ;  /* 0x000000033e007812 */ /* 0x000fe200078ec0ff */
[----:B------:R-:W-:-:S04]  /*2500*/  IMAD.WIDE.U32 R26, R2, R26, R28 ;  /* 0x0000001a021a7225 */ /* 0x000fc800078e001c */
[C---:B------:R-:W-:Y:S02]  /*2510*/  IMAD R67, R7.reuse, R102, RZ ;  /* 0x0000006607437224 */ /* 0x040fe400078e02ff */
[----:B------:R-:W-:Y:S02]  /*2520*/  IMAD R2, R7, R12, RZ ;  /* 0x0000000c07027224 */ /* 0x000fe400078e02ff */
[C---:B------:R-:W-:Y:S01]  /*2530*/  IMAD R6, R95.reuse, R6, RZ ;  /* 0x000000065f067224 */ /* 0x040fe200078e02ff */
[----:B------:R-:W-:Y:S01]  /*2540*/  SHF.L.U32 R95, R95, 0x5, RZ ;  /* 0x000000055f5f7819 */ /* 0x000fe200000006ff */
[C---:B------:R-:W-:Y:S01]  /*2550*/  IMAD R7, R0.reuse, 0x4, R71 ;  /* 0x0000000400077824 */ /* 0x040fe200078e0247 */
[----:B------:R-:W-:Y:S01]  /*2560*/  LEA R71, R0, R71, 0x3 ;  /* 0x0000004700477211 */ /* 0x000fe200078e18ff */
[----:B------:R-:W-:Y:S01]  /*2570*/  IMAD.IADD R23, R27, 0x1, R22 ;  /* 0x000000011b177824 */ /* 0x000fe200078e0216 */
[----:B------:R-:W-:Y:S01]  /*2580*/  SHF.R.S32.HI R0, RZ, 0x1f, R6 ;  /* 0x0000001fff007819 */ /* 0x000fe20000011406 */
[----:B------:R-:W-:Y:S01]  /*2590*/  IMAD.MOV.U32 R22, RZ, RZ, R26 ;  /* 0x000000ffff167224 */ /* 0x000fe200078e001a */
[----:B------:R-:W-:Y:S01]  /*25a0*/  SHF.R.S32.HI R82, RZ, 0x1f, R95 ;  /* 0x0000001fff527819 */ /* 0x000fe2000001145f */
[----:B------:R-:W-:Y:S01]  /*25b0*/  IMAD R13, R13, R3, R2 ;  /* 0x000000030d0d7224 */ /* 0x000fe200078e0202 */
[----:B------:R-:W-:Y:S01]  /*25c0*/  IADD3 R2, P2, PT, R6, R71, RZ ;  /* 0x0000004706027210 */ /* 0x000fe20007f5e0ff */
[----:B------:R-:W-:-:S02]  /*25d0*/  IMAD R67, R103, R3, R67 ;  /* 0x0000000367437224 */ /* 0x000fc400078e0243 */
[----:B------:R-:W-:Y:S01]  /*25e0*/  IMAD.WIDE.U32 R22, R102, R3, R22 ;  /* 0x0000000366167225 */ /* 0x000fe200078e0016 */
[----:B------:R-:W-:-:S03]  /*25f0*/  LEA.HI.X.SX32 R71, R71, R0, 0x1, P2 ;  /* 0x0000000047477211 */ /* 0x000fc600010f0eff */
[----:B------:R-:W-:Y:S01]  /*2600*/  IMAD.WIDE.U32 R24, R12, R3, R24 ;  /* 0x000000030c187225 */ /* 0x000fe200078e0018 */
[----:B------:R-:W-:Y:S02]  /*2610*/  IADD3 R3, P3, PT, R6, R7, RZ ;  /* 0x0000000706037210 */ /* 0x000fe40007f7e0ff */
[----:B------:R-:W-:Y:S01]  /*2620*/  LEA R72, P1, R22, R20, 0x1 ;  /* 0x0000001416487211 */ /* 0x000fe200078208ff */
[----:B------:R-:W-:Y:S01]  /*2630*/  IMAD.IADD R67, R23, 0x1, R67 ;  /* 0x0000000117437824 */ /* 0x000fe200078e0243 */
[----:B------:R-:W-:Y:S01]  /*2640*/  LEA R12, P0, R24, R16, 0x1 ;  /* 0x00000010180c7211 */ /* 0x000fe200078008ff */
[----:B------:R-:W-:Y:S01]  /*2650*/  IMAD.SHL.U32 R76, R2, 0x2, RZ ;  /* 0x00000002024c7824 */ /* 0x000fe200078e00ff */
[----:B------:R-:W-:Y:S02]  /*2660*/  IADD3 R13, PT, PT, R25, R13, RZ ;  /* 0x0000000d190d7210 */ /* 0x000fe40007ffe0ff */
[----:B------:R-:W-:Y:S02]  /*2670*/  SHF.L.U32 R16, R3, 0x1, RZ ;  /* 0x0000000103107819 */ /* 0x000fe400000006ff */
[----:B------:R-:W-:-:S02]  /*2680*/  LEA.HI.X.SX32 R0, R7, R0, 0x1, P3 ;  /* 0x0000000007007211 */ /* 0x000fc400018f0eff */
[----:B------:R-:W-:Y:S02]  /*2690*/  LEA.HI.X R67, R22, R21, R67, 0x1, P1 ;  /* 0x0000001516437211 */ /* 0x000fe400008f0c43 */
[----:B------:R-:W-:Y:S02]  /*26a0*/  SHF.L.U64.HI R71, R2, 0x1, R71 ;  /* 0x0000000102477819 */ /* 0x000fe40000010247 */
[----:B------:R-:W-:Y:S02]  /*26b0*/  IADD3 R74, P3, PT, R18, R76, RZ ;  /* 0x0000004c124a7210 */ /* 0x000fe40007f7e0ff */
[----:B------:R-:W-:Y:S02]  /*26c0*/  LEA.HI.X R13, R24, R17, R13, 0x1, P0 ;  /* 0x00000011180d7211 */ /* 0x000fe400000f0c0d */
[----:B------:R-:W-:Y:S01]  /*26d0*/  IADD3 R50, P1, PT, R18, R16, RZ ;  /* 0x0000001012327210 */ /* 0x000fe20007f3e0ff */
[----:B------:R-:W-:Y:S01]  /*26e0*/  IMAD.X R69, R19, 0x1, R71, P3 ;  /* 0x0000000113457824 */ /* 0x000fe200018e0647 */
[----:B------:R-:W-:-:S02]  /*26f0*/  IADD3 R76, P2, PT, R4, R76, RZ ;  /* 0x0000004c044c7210 */ /* 0x000fc40007f5e0ff */
[----:B------:R-:W-:Y:S02]  /*2700*/  SHF.L.U64.HI R0, R3, 0x1, R0 ;  /* 0x0000000103007819 */ /* 0x000fe40000010200 */
[----:B------:R-:W-:Y:S01]  /*2710*/  IADD3 R16, P0, PT, R4, R16, RZ ;  /* 0x0000001004107210 */ /* 0x000fe20007f1e0ff */
[----:B------:R-:W-:Y:S01]  /*2720*/  IMAD.X R71, R5, 0x1, R71, P2 ;  /* 0x0000000105477824 */ /* 0x000fe200010e0647 */
[-C--:B------:R-:W-:Y:S02]  /*2730*/  IADD3.X R51, PT, PT, R19, R0.reuse, RZ, P1, !PT ;  /* 0x0000000013337210 */ /* 0x080fe40000ffe4ff */
[----:B------:R-:W-:-:S09]  /*2740*/  IADD3.X R17, PT, PT, R5, R0, RZ, P0, !PT ;  /* 0x0000000005117210 */ /* 0x000fd200007fe4ff */
.L_x_7533:
[----:B------:R-:W-:Y:S01]  /*2750*/  VIADD R92, R92, 0x40 ;  /* 0x000000405c5c7836 */ /* 0x000fe20000000000 */
[----:B------:R-:W-:Y:S01]  /*2760*/  BSSY.RECONVERGENT B0, `(.L_x_7497) ;  /* 0x0000012000007945 */ /* 0x000fe20003800200 */
[----:B------:R-:W-:Y:S02]  /*2770*/  VIADD R93, R93, 0x40 ;  /* 0x000000405d5d7836 */ /* 0x000fe40000000000 */
[C---:B------:R-:W-:Y:S01]  /*2780*/  VIADD R0, R100.reuse, 0x20 ;  /* 0x0000002064007836 */ /* 0x040fe20000000000 */
[CC--:B------:R-:W-:Y:S01]  /*2790*/  ISETP.GE.AND P0, PT, R100.reuse, R92.reuse, PT ;  /* 0x0000005c6400720c */ /* 0x0c0fe20003f06270 */
[----:B------:R-:W-:Y:S03]  /*27a0*/  IMAD.MOV.U32 R73, RZ, RZ, R67 ;  /* 0x000000ffff497224 */ /* 0x000fe600078e0043 */
[-C--:B------:R-:W-:Y:S02]  /*27b0*/  ISETP.GE.AND P0, PT, R100, R93.reuse, !P0 ;  /* 0x0000005d6400720c */ /* 0x080fe40004706270 */
[C---:B------:R-:W-:Y:S04]  /*27c0*/  ISETP.GE.AND P3, PT, R0.reuse, R92, PT ;  /* 0x0000005c0000720c */ /* 0x040fe80003f66270 */
[----:B------:R-:W-:Y:S07]  /*27d0*/  ISETP.GE.AND P3, PT, R0, R93, !P3 ;  /* 0x0000005d0000720c */ /* 0x000fee0005f66270 */
[----:B-----5:R-:W-:Y:S06]  /*27e0*/  @!P0 BRA `(.L_x_7498) ;  /* 0x0000000000248947 */ /* 0x020fec0003800000 */
        /* <DEDUP_REMOVED lines=9> */
.L_x_7498:
[----:B------:R-:W-:Y:S05]  /*2880*/  BSYNC.RECONVERGENT B0 ;  /* 0x0000000000007941 */ /* 0x000fea0003800200 */
.L_x_7497:
[----:B------:R-:W-:Y:S04]  /*2890*/  BSSY.RECONVERGENT B0, `(.L_x_7499) ;  /* 0x000000f000007945 */ /* 0x000fe80003800200 */
[----:B------:R-:W-:Y:S05]  /*28a0*/  @!P3 BRA `(.L_x_7500) ;  /* 0x000000000034b947 */ /* 0x000fea0003800000 */
[----:B------:R-:W-:Y:S02]  /*28b0*/  ISETP.GE.AND P2, PT, R14, R126, PT ;  /* 0x0000007e0e00720c */ /* 0x000fe40003f46270 */
[----:B------:R-:W-:Y:S02]  /*28c0*/  LEA R18, P1, R102, R72, 0x6 ;  /* 0x0000004866127211 */ /* 0x000fe400078230ff */
[----:B------:R-:W-:Y:S02]  /*28d0*/  LEA R2, P4, R114, R80, 0x1 ;  /* 0x0000005072027211 */ /* 0x000fe400078808ff */
[----:B------:R-:W-:Y:S02]  /*28e0*/  LEA.HI.X R19, R102, R73, R103, 0x6, P1 ;  /* 0x0000004966137211 */ /* 0x000fe400008f3467 */
[-C--:B------:R-:W-:Y:S02]  /*28f0*/  ISETP.GE.AND P1, PT, R10, R126.reuse, PT ;  /* 0x0000007e0a00720c */ /* 0x080fe40003f26270 */
        /* <DEDUP_REMOVED lines=8> */
.L_x_7500:
[----:B------:R-:W-:Y:S05]  /*2980*/  BSYNC.RECONVERGENT B0 ;  /* 0x0000000000007941 */ /* 0x000fea0003800200 */
.L_x_7499:
[----:B------:R-:W3:Y:S01]  /*2990*/  LD.E R67, desc[UR4][R84.64+0x130] ;  /* 0x0001300454437980 */ /* 0x000ee2000c101900 */
[----:B------:R-:W-:Y:S01]  /*29a0*/  UMOV UR6, URZ ;  /* 0x000000ff00067c82 */ /* 0x000fe20008000000 */
[----:B------:R-:W-:Y:S01]  /*29b0*/  VIADD R91, R91, 0xffffffff ;  /* 0xffffffff5b5b7836 */ /* 0x000fe20000000000 */
[----:B------:R-:W-:Y:S01]  /*29c0*/  IADD3 R0, P1, PT, RZ, -UR6, RZ ;  /* 0x80000006ff007c10 */ /* 0x000fe2000ff3e0ff */
[----:B------:R-:W4:Y:S01]  /*29d0*/  LD.E R11, desc[UR4][R84.64+0xd0] ;  /* 0x0000d004540b7980 */ /* 0x000f22000c101900 */
[----:B------:R-:W-:Y:S01]  /*29e0*/  BSSY.RECONVERGENT B2, `(.L_x_7501) ;  /* 0x00003ca000027945 */ /* 0x000fe20003800200 */
[----:B------:R-:W-:Y:S01]  /*29f0*/  IMAD.MOV.U32 R96, RZ, RZ, R90 ;  /* 0x000000ffff607224 */ /* 0x000fe200078e005a */
[----:B------:R-:W-:Y:S02]  /*2a00*/  ISETP.GT.AND P2, PT, R91, R66, PT ;  /* 0x000000425b00720c */ /* 0x000fe40003f44270 */
        /* <DEDUP_REMOVED lines=18> */
.L_x_7504:
[----:B------:R-:W-:Y:S05]  /*2b30*/  BSYNC.RECONVERGENT B0 ;  /* 0x0000000000007941 */ /* 0x000fea0003800200 */
.L_x_7503:
[----:B------:R-:W-:Y:S05]  /*2b40*/  @!P3 BRA `(.L_x_7505) ;  /* 0x0000003800ccb947 */ /* 0x000fea0003800000 */
[----:B------:R-:W-:Y:S02]  /*2b50*/  ISETP.GE.AND P1, PT, R14, R126, PT ;  /* 0x0000007e0e00720c */ /* 0x000fe40003f26270 */
[C---:B------:R-:W-:Y:S02]  /*2b60*/  LEA R18, P0, R89.reuse, R12, 0x1 ;  /* 0x0000000c59127211 */ /* 0x040fe400078008ff */
[----:B------:R-:W-:Y:S02]  /*2b70*/  LEA R2, P3, R116, R78, 0x1 ;  /* 0x0000004e74027211 */ /* 0x000fe400078608ff */
[----:B------:R-:W-:Y:S02]  /*2b80*/  LEA.HI.X R19, R89, R13, R83, 0x1, P0 ;  /* 0x0000000d59137211 */ /* 0x000fe400000f0c53 */
[-C--:B------:R-:W-:Y:S02]  /*2b90*/  ISETP.GE.AND P0, PT, R10, R126.reuse, PT ;  /* 0x0000007e0a00720c */ /* 0x080fe40003f06270 */
        /* <DEDUP_REMOVED lines=11> */
.L_x_7502:
        /* <DEDUP_REMOVED lines=62> */
.L_x_7510:
[----:B------:R-:W-:Y:S05]  /*3030*/  BSYNC.RECONVERGENT B0 ;  /* 0x0000000000007941 */ /* 0x000fea0003800200 */
.L_x_7509:
        /* <DEDUP_REMOVED lines=52> */
.L_x_7512:
[----:B------:R-:W-:Y:S05]  /*3380*/  BSYNC.RECONVERGENT B0 ;  /* 0x0000000000007941 */ /* 0x000fea0003800200 */
.L_x_7511:
        /* <DEDUP_REMOVED lines=51> */
.L_x_7508:
[----:B------:R-:W-:Y:S05]  /*36c0*/  BSYNC.RECONVERGENT B1 ;  /* 0x0000000000017941 */ /* 0x000fea0003800200 */
.L_x_7507:
        /* <DEDUP_REMOVED lines=67> */
.L_x_7516:
[----:B------:R-:W-:Y:S05]  /*3b00*/  BSYNC.RECONVERGENT B0 ;  /* 0x0000000000007941 */ /* 0x000fea0003800200 */
.L_x_7515:
        /* <DEDUP_REMOVED lines=52> */
.L_x_7518:
[----:B------:R-:W-:Y:S05]  /*3e50*/  BSYNC.RECONVERGENT B0 ;  /* 0x0000000000007941 */ /* 0x000fea0003800200 */
.L_x_7517:
        /* <DEDUP_REMOVED lines=51> */
.L_x_7514:
[----:B------:R-:W-:Y:S05]  /*4190*/  BSYNC.RECONVERGENT B1 ;  /* 0x0000000000017941 */ /* 0x000fea0003800200 */
.L_x_7513:
[----:B------:R-:W2:Y:S02]  /*41a0*/  LD.E R3, desc[UR4][R84.64+0xd0] ;  /* 0x0000d00454037980 */ /* 0x000ea4000c101900 */
[----:B--2---:R-:W-:Y:S05]  /*41b0*/  IMAD.U32 R3, R3, -0x20, RZ ;  /* 0xffffffe003037824 */ /* 0x004fea00078e00ff */
[C---:B------:R-:W-:Y:S02]  /*41c0*/  LEA R16, P1, R3.reuse, R16, 0x1 ;  /* 0x0000001003107211 */ /* 0x040fe400078208ff */
[C---:B------:R-:W-:Y:S02]  /*41d0*/  LEA R50, P0, R3.reuse, R50, 0x1 ;  /* 0x0000003203327211 */ /* 0x040fe400078008ff */
[C---:B------:R-:W-:Y:S02]  /*41e0*/  LEA.HI.X.SX32 R17, R3.reuse, R17, 0x1, P1 ;  /* 0x0000001103117211 */ /* 0x040fe400008f0eff */
[----:B------:R-:W-:Y:S01]  /*41f0*/  LEA.HI.X.SX32 R51, R3, R51, 0x1, P0 ;  /* 0x0000003303337211 */ /* 0x000fe200000f0eff */
[----:B------:R-:W-:Y:S05]  /*4200*/  BRA `(.L_x_7505) ;  /* 0x00000024001c7947 */ /* 0x000fea0003800000 */
.L_x_7506:
        /* <DEDUP_REMOVED lines=99> */
.L_x_7522:
[----:B------:R-:W-:Y:S05]  /*4840*/  BSYNC.RECONVERGENT B0 ;  /* 0x0000000000007941 */ /* 0x000fea0003800200 */
.L_x_7521:
        /* <DEDUP_REMOVED lines=93> */
.L_x_7524:
[----:B------:R-:W-:Y:S05]  /*4e20*/  BSYNC.RECONVERGENT B0 ;  /* 0x0000000000007941 */ /* 0x000fea0003800200 */
.L_x_7523:
        /* <DEDUP_REMOVED lines=92> */
.L_x_7520:
[----:B------:R-:W-:Y:S05]  /*53f0*/  BSYNC.RECONVERGENT B1 ;  /* 0x0000000000017941 */ /* 0x000fea0003800200 */
.L_x_7519:
[----:B------:R-:W-:Y:S04]  /*5400*/  BSSY.RECONVERGENT B1, `(.L_x_7525) ;  /* 0x000011f000017945 */ /* 0x000fe80003800200 */
[----:B------:R-:W-:Y:S05]  /*5410*/  @!P3 BRA `(.L_x_7526) ;  /* 0x000000100074b947 */ /* 0x000fea0003800000 */
[-C--:B-----5:R-:W-:Y:S01]  /*5420*/  ISETP.GE.AND P1, PT, R14, R75.reuse, PT ;  /* 0x0000004b0e00720c */ /* 0x0a0fe20003f26270 */
[----:B------:R-:W-:Y:S01]  /*5430*/  BSSY.RECONVERGENT B0, `(.L_x_7527) ;  /* 0x0000060000007945 */ /* 0x000fe20003800200 */
[C---:B------:R-:W-:Y:S02]  /*5440*/  LEA R26, P0, R89.reuse, R12, 0x1 ;  /* 0x0000000c591a7211 */ /* 0x040fe400078008ff */
[----:B------:R-:W-:Y:S02]  /*5450*/  ISETP.GE.AND P4, PT, R10, R75, PT ;  /* 0x0000004b0a00720c */ /* 0x000fe40003f86270 */
[----:B------:R-:W-:Y:S07]  /*5460*/  LEA.HI.X R27, R89, R13, R83, 0x1, P0 ;  /* 0x0000000d591b7211 */ /* 0x000fee00000f0c53 */
        /* <DEDUP_REMOVED lines=33> */
[----:B---3--:R-:W-:Y:S02]  /*5680*/  @!P0 HADD2.F32 R38, -RZ, R52.H0_H0 ;  /* 0x20000034ff268230 */ /* 0x008fe40000004100 */
[----:B------:R-:W-:Y:S01]  /*5690*/  @P1 FADD.FTZ R36, -R36, -RZ ;  /* 0x800000ff24241221 */ /* 0x000fe20000010100 */
[----:B------:R-:W-:Y:S02]  /*56a0*/  @!P0 HADD2.F32 R35, -RZ, R105.H1_H1 ;  /* 0x30000069ff238230 */ /* 0x000fe40000004100 */
[----:B------:R-:W-:Y:S01]  /*56b0*/  @!P0 FMUL.FTZ R0, R34, R39 ;  /* 0x0000002722008220 */ /* 0x000fe20000410000 */
[----:B------:R-:W-:Y:S02]  /*56c0*/  @!P0 HADD2.F32 R33, -RZ, R106.H0_H0 ;  /* 0x2000006aff218230 */ /* 0x000fe40000004100 */
[----:B------:R-:W-:Y:S01]  /*56d0*/  @!P0 FMUL.FTZ R2, R32, R37 ;  /* 0x0000002520028220 */ /* 0x000fe20000410000 */
[----:B------:R-:W-:Y:S02]  /*56e0*/  @!P0 HADD2.F32 R30, -RZ, R21.H1_H1 ;  /* 0x30000015ff1e8230 */ /* 0x000fe40000004100 */
[----:B------:R-:W-:Y:S01]  /*56f0*/  @P1 FADD.FTZ R35, -R35, -RZ ;  /* 0x800000ff23231221 */ /* 0x000fe20000010100 */
[--C-:B------:R-:W-:Y:S02]  /*5700*/  @!P0 HADD2.F32 R28, -RZ, R22.reuse.H0_H0 ;  /* 0x20000016ff1c8230 */ /* 0x100fe40000004100 */
[----:B------:R-:W-:Y:S01]  /*5710*/  @P1 FADD.FTZ R33, -R33, -RZ ;  /* 0x800000ff21211221 */ /* 0x000fe20000010100 */
[----:B------:R-:W-:Y:S02]  /*5720*/  @!P0 HADD2.F32 R24, -RZ, R22.H1_H1 ;  /* 0x30000016ff188230 */ /* 0x000fe40000004100 */
[----:B------:R-:W-:Y:S01]  /*5730*/  @!P0 FFMA.FTZ R0, R41, R38, R0 ;  /* 0x0000002629008223 */ /* 0x000fe20000010000 */
[----:B------:R-:W-:Y:S02]  /*5740*/  @!P0 HADD2.F32 R29, -RZ, R106.H1_H1 ;  /* 0x3000006aff1d8230 */ /* 0x000fe40000004100 */
[----:B------:R-:W-:Y:S01]  /*5750*/  @!P0 FMUL.FTZ R3, R31, R36 ;  /* 0x000000241f038220 */ /* 0x000fe20000410000 */
[----:B------:R-:W-:Y:S01]  /*5760*/  @!P0 HADD2.F32 R40, -RZ, R52.H1_H1 ;  /* 0x30000034ff288230 */ /* 0x000fe20000004100 */
[----:B------:R-:W-:Y:S01]  /*5770*/  @!P0 MOV R52, R59 ;  /* 0x0000003b00348202 */ /* 0x000fe20000000f00 */
[----:B------:R-:W-:Y:S02]  /*5780*/  @!P0 HADD2.F32 R22, -RZ, R107.H0_H0 ;  /* 0x2000006bff168230 */ /* 0x000fe40000004100 */
[----:B------:R-:W-:Y:S01]  /*5790*/  @P1 FADD.FTZ R29, -R29, -RZ ;  /* 0x800000ff1d1d1221 */ /* 0x000fe20000010100 */
[--C-:B------:R-:W-:Y:S02]  /*57a0*/  @!P0 HADD2.F32 R42, -RZ, R53.reuse.H0_H0 ;  /* 0x20000035ff2a8230 */ /* 0x100fe40000004100 */
[----:B------:R-:W-:Y:S01]  /*57b0*/  @!P0 FFMA.FTZ R2, R43, R40, R2 ;  /* 0x000000282b028223 */ /* 0x000fe20000010002 */
[----:B------:R-:W-:Y:S01]  /*57c0*/  @!P0 HADD2.F32 R44, -RZ, R53.H1_H1 ;  /* 0x30000035ff2c8230 */ /* 0x000fe20000004100 */
[----:B------:R-:W-:Y:S01]  /*57d0*/  @!P0 MOV R53, R58 ;  /* 0x0000003a00358202 */ /* 0x000fe20000000f00 */
[----:B------:R-:W-:Y:S02]  /*57e0*/  @!P0 HADD2.F32 R38, -RZ, R49.H0_H0 ;  /* 0x20000031ff268230 */ /* 0x000fe40000004100 */
[----:B------:R-:W-:Y:S01]  /*57f0*/  @P1 FADD.FTZ R22, -R22, -RZ ;  /* 0x800000ff16161221 */ /* 0x000fe20000010100 */
[----:B------:R-:W-:Y:S01]  /*5800*/  @!P0 HADD2.F32 R20, -RZ, R107.H1_H1 ;  /* 0x3000006bff148230 */ /* 0x000fe20000004100 */
[----:B------:R-:W-:Y:S01]  /*5810*/  @!P0 F2FP.F16.F32.PACK_AB R77, R2, R0 ;  /* 0x00000000024d823e */ /* 0x000fe200000000ff */
[----:B------:R-:W-:Y:S02]  /*5820*/  @!P0 HADD2.F32 R41, -RZ, R49.H1_H1 ;  /* 0x30000031ff298230 */ /* 0x000fe40000004100 */
[----:B------:R-:W-:Y:S01]  /*5830*/  @!P0 FFMA.FTZ R3, R38, R42, R3 ;  /* 0x0000002a26038223 */ /* 0x000fe20000010003 */
[--C-:B------:R-:W-:Y:S01]  /*5840*/  @!P0 HADD2.F32 R21, -RZ, R23.reuse.H0_H0 ;  /* 0x20000017ff158230 */ /* 0x100fe20000004100 */
[----:B------:R-:W-:Y:S01]  /*5850*/  @!P0 MOV R56, R77 ;  /* 0x0000004d00388202 */ /* 0x000fe20000000f00 */
[----:B------:R-:W-:Y:S02]  /*5860*/  @!P0 HADD2.F32 R23, -RZ, R23.H1_H1 ;  /* 0x30000017ff178230 */ /* 0x000fe40000004100 */
[----:B------:R-:W-:Y:S01]  /*5870*/  @!P0 FMUL.FTZ R4, R30, R35 ;  /* 0x000000231e048220 */ /* 0x000fe20000410000 */
[----:B------:R-:W-:Y:S01]  /*5880*/  @P1 FADD.FTZ R20, -R20, -RZ ;  /* 0x800000ff14141221 */ /* 0x000fe20000010100 */
[----:B------:R-:W-:Y:S01]  /*5890*/  LEA R108, P1, R116, R78, 0x1 ;  /* 0x0000004e746c7211 */ /* 0x000fe200078208ff */
[--C-:B------:R-:W-:Y:S02]  /*58a0*/  @!P0 HADD2.F32 R45, -RZ, R54.reuse.H0_H0 ;  /* 0x20000036ff2d8230 */ /* 0x100fe40000004100 */
[----:B------:R-:W-:Y:S01]  /*58b0*/  @!P0 FMUL.FTZ R5, R28, R33 ;  /* 0x000000211c058220 */ /* 0x000fe20000410000 */
[--C-:B------:R-:W-:Y:S01]  /*58c0*/  @!P0 HADD2.F32 R38, -RZ, R53.reuse.H0_H0 ;  /* 0x20000035ff268230 */ /* 0x100fe20000004100 */
[----:B------:R-:W-:Y:S01]  /*58d0*/  LEA.HI.X R109, R116, R79, R117, 0x1, P1 ;  /* 0x0000004f746d7211 */ /* 0x000fe200008f0c75 */
[----:B------:R-:W-:Y:S02]  /*58e0*/  @!P0 HADD2.F32 R46, -RZ, R54.H1_H1 ;  /* 0x30000036ff2e8230 */ /* 0x000fe40000004100 */
[----:B------:R-:W-:Y:S01]  /*58f0*/  @!P0 FFMA.FTZ R4, R41, R44, R4 ;  /* 0x0000002c29048223 */ /* 0x000fe20000010004 */
[----:B------:R-:W-:Y:S02]  /*5900*/  @!P0 HADD2.F32 R43, -RZ, R53.H1_H1 ;  /* 0x30000035ff2b8230 */ /* 0x000fe40000004100 */
[----:B------:R-:W-:Y:S01]  /*5910*/  @!P0 FMUL.FTZ R6, R24, R29 ;  /* 0x0000001d18068220 */ /* 0x000fe20000410000 */
[--C-:B------:R-:W-:Y:S02]  /*5920*/  @!P0 HADD2.F32 R47, -RZ, R55.reuse.H0_H0 ;  /* 0x20000037ff2f8230 */ /* 0x100fe40000004100 */
[----:B------:R-:W-:Y:S01]  /*5930*/  @!P0 FMUL.FTZ R7, R21, R22 ;  /* 0x0000001615078220 */ /* 0x000fe20000410000 */
[----:B------:R-:W-:Y:S01]  /*5940*/  @!P0 F2FP.F16.F32.PACK_AB R104, R4, R3 ;  /* 0x000000030468823e */ /* 0x000fe200000000ff */
[--C-:B------:R-:W-:Y:S02]  /*5950*/  @!P0 HADD2.F32 R40, -RZ, R52.reuse.H0_H0 ;  /* 0x20000034ff288230 */ /* 0x100fe40000004100 */
[----:B------:R-:W-:Y:S01]  /*5960*/  @!P0 FMUL.FTZ R8, R23, R20 ;  /* 0x0000001417088220 */ /* 0x000fe20000410000 */
[----:B------:R-:W-:Y:S01]  /*5970*/  @!P0 HADD2.F32 R48, -RZ, R55.H1_H1 ;  /* 0x30000037ff308230 */ /* 0x000fe20000004100 */
[----:B------:R-:W-:Y:S01]  /*5980*/  @!P0 MOV R57, R104 ;  /* 0x0000006800398202 */ /* 0x000fe20000000f00 */
[----:B------:R-:W-:Y:S02]  /*5990*/  @!P0 HADD2.F32 R41, -RZ, R52.H1_H1 ;  /* 0x30000034ff298230 */ /* 0x000fe40000004100 */
[----:B------:R-:W-:Y:S01]  /*59a0*/  @!P0 FFMA.FTZ R5, R38, R45, R5 ;  /* 0x0000002d26058223 */ /* 0x000fe20000010005 */
[----:B------:R-:W-:Y:S01]  /*59b0*/  @!P0 FFMA.FTZ R6, R43, R46, R6 ;  /* 0x0000002e2b068223 */ /* 0x000fe20000010006 */
[----:B------:R-:W-:Y:S01]  /*59c0*/  @!P0 FFMA.FTZ R7, R40, R47, R7 ;  /* 0x0000002f28078223 */ /* 0x000fe20000010007 */
[----:B------:R-:W-:Y:S03]  /*59d0*/  @!P0 FFMA.FTZ R8, R41, R48, R8 ;  /* 0x0000003029088223 */ /* 0x000fe60000010008 */
[----:B------:R-:W-:Y:S02]  /*59e0*/  @!P0 F2FP.F16.F32.PACK_AB R97, R6, R5 ;  /* 0x000000050661823e */ /* 0x000fe400000000ff */
[----:B------:R-:W-:Y:S02]  /*59f0*/  @!P0 F2FP.F16.F32.PACK_AB R106, R8, R7 ;  /* 0x00000007086a823e */ /* 0x000fe400000000ff */
[----:B------:R-:W-:Y:S02]  /*5a00*/  @!P0 MOV R58, R97 ;  /* 0x00000061003a8202 */ /* 0x000fe40000000f00 */
[----:B------:R-:W-:Y:S05]  /*5a10*/  @!P0 MOV R59, R106 ;  /* 0x0000006a003b8202 */ /* 0x000fea0000000f00 */
[----:B------:R2:W-:Y:S02]  /*5a20*/  ST.E.128 desc[UR4][R108.64], R56 ;  /* 0x000000386c007985 */ /* 0x0005e4000c101d04 */
.L_x_7528:
[----:B------:R-:W-:Y:S05]  /*5a30*/  BSYNC.RECONVERGENT B0 ;  /* 0x0000000000007941 */ /* 0x000fea0003800200 */
.L_x_7527:
        /* <DEDUP_REMOVED lines=35> */
[----:B----4-:R-:W-:Y:S02]  /*5c70*/  @!P0 HADD2.F32 R38, -RZ, R52.H0_H0 ;  /* 0x20000034ff268230 */ /* 0x010fe40000004100 */
        /* <DEDUP_REMOVED lines=58> */
.L_x_7530:
[----:B------:R-:W-:Y:S05]  /*6020*/  BSYNC.RECONVERGENT B0 ;  /* 0x0000000000007941 */ /* 0x000fea0003800200 */
.L_x_7529:
        /* <DEDUP_REMOVED lines=25> */
[----:B------:R-:W-:Y:S01]  /*61c0*/  @!P0 HADD2.F32 R25, -RZ, R21.H0_H0 ;  /* 0x20000015ff198230 */ /* 0x000fe20000004100 */
[----:B------:R-:W-:Y:S01]  /*61d0*/  @!P0 MOV R49, R46 ;  /* 0x0000002e00318202 */ /* 0x000fe20000000f00 */
[----:B------:R-:W-:Y:S02]  /*61e0*/  @!P0 HADD2.F32 R33, -RZ, R34.H0_H0 ;  /* 0x20000022ff218230 */ /* 0x000fe40000004100 */
[--C-:B---3--:R-:W-:Y:S02]  /*61f0*/  @!P0 HADD2.F32 R32, -RZ, R52.reuse.H0_H0 ;  /* 0x20000034ff208230 */ /* 0x108fe40000004100 */
        /* <DEDUP_REMOVED lines=16> */
[----:B------:R-:W-:Y:S01]  /*6300*/  @!P0 FMUL.FTZ R3, R25, R30 ;  /* 0x0000001e19038220 */ /* 0x000fe20000410000 */
[----:B------:R-:W-:Y:S02]  /*6310*/  @!P0 HADD2.F32 R23, -RZ, R54.H1_H1 ;  /* 0x30000036ff178230 */ /* 0x000fe40000004100 */
[----:B------:R-:W-:Y:S01]  /*6320*/  @P1 FADD.FTZ R26, -R26, -RZ ;  /* 0x800000ff1a1a1221 */ /* 0x000fe20000010100 */
[----:B------:R-:W-:Y:S02]  /*6330*/  @!P0 HADD2.F32 R36, -RZ, R40.H1_H1 ;  /* 0x30000028ff248230 */ /* 0x000fe40000004100 */
[----:B------:R-:W-:Y:S01]  /*6340*/  @!P0 FMUL.FTZ R4, R24, R27 ;  /* 0x0000001b18048220 */ /* 0x000fe20000410000 */
[----:B------:R-:W-:Y:S02]  /*6350*/  @!P0 HADD2.F32 R20, -RZ, R55.H0_H0 ;  /* 0x20000037ff148230 */ /* 0x000fe40000004100 */
[----:B------:R-:W-:Y:S01]  /*6360*/  @P1 FADD.FTZ R23, -R23, -RZ ;  /* 0x800000ff17171221 */ /* 0x000fe20000010100 */
[----:B------:R-:W-:Y:S02]  /*6370*/  @!P0 HADD2.F32 R37, -RZ, R41.H0_H0 ;  /* 0x20000029ff258230 */ /* 0x000fe40000004100 */
[----:B------:R-:W-:Y:S01]  /*6380*/  @!P0 FFMA.FTZ R2, R35, R36, R2 ;  /* 0x0000002423028223 */ /* 0x000fe20000010002 */
[----:B------:R-:W-:Y:S02]  /*6390*/  @!P0 HADD2.F32 R34, -RZ, R48.H0_H0 ;  /* 0x20000030ff228230 */ /* 0x000fe40000004100 */
[----:B------:R-:W-:Y:S01]  /*63a0*/  @P1 FADD.FTZ R20, -R20, -RZ ;  /* 0x800000ff14141221 */ /* 0x000fe20000010100 */
[----:B------:R-:W-:Y:S02]  /*63b0*/  @!P0 HADD2.F32 R11, -RZ, R55.H1_H1 ;  /* 0x30000037ff0b8230 */ /* 0x000fe40000004100 */
[----:B------:R-:W-:Y:S01]  /*63c0*/  @!P0 HADD2.F32 R38, -RZ, R41.H1_H1 ;  /* 0x30000029ff268230 */ /* 0x000fe20000004100 */
[----:B------:R-:W-:Y:S01]  /*63d0*/  @!P0 F2FP.F16.F32.PACK_AB R52, R2, R0 ;  /* 0x000000000234823e */ /* 0x000fe200000000ff */
[--C-:B------:R-:W-:Y:S02]  /*63e0*/  @!P0 HADD2.F32 R39, -RZ, R42.reuse.H0_H0 ;  /* 0x2000002aff278230 */ /* 0x100fe40000004100 */
[----:B------:R-:W-:Y:S01]  /*63f0*/  @!P0 FFMA.FTZ R3, R34, R37, R3 ;  /* 0x0000002522038223 */ /* 0x000fe20000010003 */
[----:B------:R-:W-:Y:S01]  /*6400*/  @!P0 HADD2.F32 R40, -RZ, R42.H1_H1 ;  /* 0x3000002aff288230 */ /* 0x000fe20000004100 */
[----:B------:R-:W-:Y:S01]  /*6410*/  @!P0 MOV R44, R52 ;  /* 0x00000034002c8202 */ /* 0x000fe20000000f00 */
[--C-:B------:R-:W-:Y:S02]  /*6420*/  @!P0 HADD2.F32 R41, -RZ, R43.reuse.H0_H0 ;  /* 0x2000002bff298230 */ /* 0x100fe40000004100 */
[----:B------:R-:W-:Y:S01]  /*6430*/  @P1 FADD.FTZ R11, -R11, -RZ ;  /* 0x800000ff0b0b1221 */ /* 0x000fe20000010100 */
[C---:B------:R-:W-:Y:S01]  /*6440*/  LEA R56, P1, R116.reuse, R78, 0x1 ;  /* 0x0000004e74387211 */ /* 0x040fe200078208ff */
[----:B------:R-:W-:Y:S01]  /*6450*/  @!P0 HADD2.F32 R42, -RZ, R43.H1_H1 ;  /* 0x3000002bff2a8230 */ /* 0x000fe20000004100 */
[----:B------:R-:W-:Y:S01]  /*6460*/  @!P0 MOV R43, R47 ;  /* 0x0000002f002b8202 */ /* 0x000fe20000000f00 */
[----:B------:R-:W-:Y:S01]  /*6470*/  @!P0 HADD2.F32 R21, -RZ, R22.H0_H0 ;  /* 0x20000016ff158230 */ /* 0x000fe20000004100 */
[----:B------:R-:W-:Y:S01]  /*6480*/  LEA.HI.X R57, R116, R79, R117, 0x1, P1 ;  /* 0x0000004f74397211 */ /* 0x000fe200008f0c75 */
[----:B------:R-:W-:Y:S02]  /*6490*/  @!P0 HADD2.F32 R33, -RZ, R48.H1_H1 ;  /* 0x30000030ff218230 */ /* 0x000fe40000004100 */
        /* <DEDUP_REMOVED lines=8> */
[----:B------:R-:W-:Y:S01]  /*6520*/  @!P0 FMUL.FTZ R8, R18, R11 ;  /* 0x0000000b12088220 */ /* 0x000fe20000410000 */
[----:B------:R-:W-:Y:S01]  /*6530*/  @!P0 F2FP.F16.F32.PACK_AB R53, R4, R3 ;  /* 0x000000030435823e */ /* 0x000fe200000000ff */
[----:B------:R-:W-:Y:S02]  /*6540*/  @!P0 HADD2.F32 R33, -RZ, R43.H1_H1 ;  /* 0x3000002bff218230 */ /* 0x000fe40000004100 */
[----:B------:R-:W-:Y:S01]  /*6550*/  @!P0 FFMA.FTZ R5, R34, R39, R5 ;  /* 0x0000002722058223 */ /* 0x000fe20000010005 */
[----:B------:R-:W-:Y:S01]  /*6560*/  @!P0 FFMA.FTZ R6, R35, R40, R6 ;  /* 0x0000002823068223 */ /* 0x000fe20000010006 */
[----:B------:R-:W-:Y:S01]  /*6570*/  @!P0 MOV R45, R53 ;  /* 0x00000035002d8202 */ /* 0x000fe20000000f00 */
[----:B------:R-:W-:Y:S01]  /*6580*/  @!P0 FFMA.FTZ R7, R36, R41, R7 ;  /* 0x0000002924078223 */ /* 0x000fe20000010007 */
[----:B------:R-:W-:Y:S02]  /*6590*/  @!P0 FFMA.FTZ R8, R33, R42, R8 ;  /* 0x0000002a21088223 */ /* 0x000fe40000010008 */
[----:B------:R-:W-:Y:S03]  /*65a0*/  @!P0 F2FP.F16.F32.PACK_AB R54, R6, R5 ;  /* 0x000000050636823e */ /* 0x000fe600000000ff */
[----:B------:R-:W-:Y:S02]  /*65b0*/  @!P0 F2FP.F16.F32.PACK_AB R55, R8, R7 ;  /* 0x000000070837823e */ /* 0x000fe400000000ff */
[----:B------:R-:W-:Y:S02]  /*65c0*/  @!P0 MOV R46, R54 ;  /* 0x00000036002e8202 */ /* 0x000fe40000000f00 */
[----:B------:R-:W-:Y:S05]  /*65d0*/  @!P0 MOV R47, R55 ;  /* 0x00000037002f8202 */ /* 0x000fea0000000f00 */
[----:B------:R2:W-:Y:S02]  /*65e0*/  ST.E.128 desc[UR4][R56.64+0x80], R44 ;  /* 0x0000802c38007985 */ /* 0x0005e4000c101d04 */
.L_x_7526:
[----:B------:R-:W-:Y:S05]  /*65f0*/  BSYNC.RECONVERGENT B1 ;  /* 0x0000000000017941 */ /* 0x000fea0003800200 */
.L_x_7525:
        /* <DEDUP_REMOVED lines=8> */
.L_x_7505:
[----:B------:R-:W-:Y:S05]  /*6680*/  BSYNC.RECONVERGENT B2 ;  /* 0x0000000000027941 */ /* 0x000fea0003800200 */
.L_x_7501:
[----:B------:R-:W-:Y:S01]  /*6690*/  ISETP.NE.U32.AND P4, PT, R134, RZ, PT ;  /* 0x000000ff8600720c */ /* 0x000fe20003f85070 */
[----:B---34-:R-:W3:Y:S01]  /*66a0*/  LD.E R3, desc[UR4][R84.64+0x128] ;  /* 0x0001280454037980 */ /* 0x018ee2000c101900 */
[----:B------:R-:W-:Y:S01]  /*66b0*/  UMOV UR6, URZ ;  /* 0x000000ff00067c82 */ /* 0x000fe20008000000 */
[----:B------:R-:W-:Y:S01]  /*66c0*/  BSSY.RECONVERGENT B0, `(.L_x_7531) ;  /* 0x0000063000007945 */ /* 0x000fe20003800200 */
[----:B------:R-:W-:Y:S01]  /*66d0*/  ISETP.NE.AND.EX P4, PT, R135, RZ, PT, P4 ;  /* 0x000000ff8700720c */ /* 0x000fe20003f85340 */
[----:B------:R-:W-:Y:S01]  /*66e0*/  VIADD R90, R90, 0xffffffc0 ;  /* 0xffffffc05a5a7836 */ /* 0x000fe20000000000 */
[----:B-12---:R-:W-:Y:S11]  /*66f0*/  IADD3 R7, P0, PT, RZ, -UR6, RZ ;  /* 0x80000006ff077c10 */ /* 0x006ff6000ff1e0ff */
        /* <DEDUP_REMOVED lines=95> */
.L_x_7532:
[----:B------:R-:W-:Y:S05]  /*6cf0*/  BSYNC.RECONVERGENT B0 ;  /* 0x0000000000007941 */ /* 0x000fea0003800200 */
.L_x_7531:
[----:B------:R-:W-:Y:S05]  /*6d00*/  @P2 BRA `(.L_x_7533) ;  /* 0xffffffb800902947 */ /* 0x000fea000383ffff */
.L_x_7496:
        /* <DEDUP_REMOVED lines=29> */
.L_x_7538:
[----:B------:R2:W-:Y:S02]  /*6ee0*/  STS.128 [R63+0x2000], RZ ;  /* 0x002000ff3f007388 */ /* 0x0005e40000000c00 */
.L_x_7537:
[----:B------:R-:W-:Y:S05]  /*6ef0*/  BSYNC.RECONVERGENT B0 ;  /* 0x0000000000007941 */ /* 0x000fea0003800200 */
.L_x_7536:
        /* <DEDUP_REMOVED lines=24> */
.L_x_7540:
[----:B------:R1:W-:Y:S01]  /*7080*/  STS.128 [R63+0x2800], RZ ;  /* 0x002800ff3f007388 */ /* 0x0003e20000000c00 */
[----:B------:R-:W-:Y:S05]  /*7090*/  BRA `(.L_x_7539) ;  /* 0x0000003400c87947 */ /* 0x000fea0003800000 */
.L_x_7535:
        /* <DEDUP_REMOVED lines=10> */
[----:B------:R-:W-:Y:S01]  /*7140*/  LEA.HI R25, R3, R3, RZ, 0x1 ;  /* 0x0000000303197211 */ /* 0x000fe200078f08ff */
[----:B------:R-:W-:-:S03]  /*7150*/  IMAD.SHL.U32 R2, R62, 0x4, RZ ;  /* 0x000000043e027824 */ /* 0x000fc600078e00ff */
        /* <DEDUP_REMOVED lines=69> */
.L_x_7547:
[----:B------:R-:W-:Y:S05]  /*75b0*/  BSYNC.RECONVERGENT B0 ;  /* 0x0000000000007941 */ /* 0x000fea0003800200 */
.L_x_7546:
[----:B-----5:R-:W-:Y:S01]  /*75c0*/  IMAD.MOV.U32 R6, RZ, RZ, R18 ;  /* 0x000000ffff067224 */ /* 0x020fe200078e0012 */
[----:B------:R-:W-:Y:S01]  /*75d0*/  MOV R4, R16 ;  /* 0x0000001000047202 */ /* 0x000fe20000000f00 */
[----:B------:R-:W-:Y:S01]  /*75e0*/  IMAD.MOV.U32 R7, RZ, RZ, R19 ;  /* 0x000000ffff077224 */ /* 0x000fe200078e0013 */
[----:B------:R-:W-:Y:S02]  /*75f0*/  MOV R5, R17 ;  /* 0x0000001100057202 */ /* 0x000fe40000000f00 */
.L_x_7545:
[----:B------:R-:W-:Y:S05]  /*7600*/  BSYNC.RECONVERGENT B1 ;  /* 0x0000000000017941 */ /* 0x000fea0003800200 */
.L_x_7544:
        /* <DEDUP_REMOVED lines=48> */
.L_x_7551:
[----:B------:R-:W-:Y:S05]  /*7910*/  BSYNC.RECONVERGENT B0 ;  /* 0x0000000000007941 */ /* 0x000fea0003800200 */
.L_x_7550:
[----:B-----5:R1:W-:Y:S02]  /*7920*/  STS.128 [R63+0x1000], R16 ;  /* 0x001000103f007388 */ /* 0x0203e40000000c00 */
.L_x_7549:
[----:B------:R-:W-:Y:S05]  /*7930*/  BSYNC.RECONVERGENT B1 ;  /* 0x0000000000017941 */ /* 0x000fea0003800200 */
.L_x_7548:
        /* <DEDUP_REMOVED lines=46> */
.L_x_7553:
[----:B------:R-:W-:Y:S05]  /*7c20*/  BSYNC.RECONVERGENT B0 ;  /* 0x0000000000007941 */ /* 0x000fea0003800200 */
.L_x_7552:
[----:B-----5:R1:W-:Y:S02]  /*7c30*/  STS.128 [R63+0x2000], R16 ;  /* 0x002000103f007388 */ /* 0x0203e40000000c00 */
.L_x_7543:
[----:B------:R-:W-:Y:S05]  /*7c40*/  BSYNC.RECONVERGENT B2 ;  /* 0x0000000000027941 */ /* 0x000fea0003800200 */
.L_x_7542:
        /* <DEDUP_REMOVED lines=52> */
.L_x_7557:
[----:B------:R-:W-:Y:S05]  /*7f90*/  BSYNC.RECONVERGENT B0 ;  /* 0x0000000000007941 */ /* 0x000fea0003800200 */
.L_x_7556:
[----:B-----5:R1:W-:Y:S02]  /*7fa0*/  STS.128 [R63+0x800], R16 ;  /* 0x000800103f007388 */ /* 0x0203e40000000c00 */
.L_x_7555:
[----:B------:R-:W-:Y:S05]  /*7fb0*/  BSYNC.RECONVERGENT B1 ;  /* 0x0000000000017941 */ /* 0x000fea0003800200 */
.L_x_7554:
        /* <DEDUP_REMOVED lines=47> */
.L_x_7561:
[----:B------:R-:W-:Y:S05]  /*82b0*/  BSYNC.RECONVERGENT B0 ;  /* 0x0000000000007941 */ /* 0x000fea0003800200 */
.L_x_7560:
[----:B-----5:R1:W-:Y:S02]  /*82c0*/  STS.128 [R63+0x1800], R16 ;  /* 0x001800103f007388 */ /* 0x0203e40000000c00 */
.L_x_7559:
[----:B------:R-:W-:Y:S05]  /*82d0*/  BSYNC.RECONVERGENT B1 ;  /* 0x0000000000017941 */ /* 0x000fea0003800200 */
.L_x_7558:
        /* <DEDUP_REMOVED lines=47> */
.L_x_7563:
[----:B------:R-:W-:Y:S05]  /*85d0*/  BSYNC.RECONVERGENT B0 ;  /* 0x0000000000007941 */ /* 0x000fea0003800200 */
.L_x_7562:
[----:B-----5:R1:W-:Y:S01]  /*85e0*/  STS.128 [R63+0x2800], R16 ;  /* 0x002800103f007388 */ /* 0x0203e20000000c00 */
[----:B------:R-:W-:Y:S05]  /*85f0*/  BRA `(.L_x_7539) ;  /* 0x0000002000707947 */ /* 0x000fea0003800000 */
.L_x_7541:
        /* <DEDUP_REMOVED lines=58> */
[----:B--2---:R-:W-:Y:S02]  /*89a0*/  HADD2.F32 R4, -RZ, R16.H0_H0 ;  /* 0x20000010ff047230 */ /* 0x004fe40000004100 */
        /* <DEDUP_REMOVED lines=35> */
.L_x_7569:
[----:B------:R-:W-:Y:S05]  /*8be0*/  BSYNC.RECONVERGENT B0 ;  /* 0x0000000000007941 */ /* 0x000fea0003800200 */
.L_x_7568:
[----:B-----5:R-:W-:Y:S01]  /*8bf0*/  IMAD.MOV.U32 R6, RZ, RZ, R30 ;  /* 0x000000ffff067224 */ /* 0x020fe200078e001e */
[----:B------:R-:W-:Y:S01]  /*8c00*/  MOV R4, R28 ;  /* 0x0000001c00047202 */ /* 0x000fe20000000f00 */
[----:B------:R-:W-:Y:S01]  /*8c10*/  IMAD.MOV.U32 R7, RZ, RZ, R31 ;  /* 0x000000ffff077224 */ /* 0x000fe200078e001f */
[----:B------:R-:W-:Y:S02]  /*8c20*/  MOV R5, R29 ;  /* 0x0000001d00057202 */ /* 0x000fe40000000f00 */
.L_x_7567:
[----:B------:R-:W-:Y:S05]  /*8c30*/  BSYNC.RECONVERGENT B1 ;  /* 0x0000000000017941 */ /* 0x000fea0003800200 */
.L_x_7566:
        /* <DEDUP_REMOVED lines=86> */
.L_x_7573:
[----:B------:R-:W-:Y:S05]  /*91a0*/  BSYNC.RECONVERGENT B0 ;  /* 0x0000000000007941 */ /* 0x000fea0003800200 */
.L_x_7572:
[----:B-----5:R1:W-:Y:S02]  /*91b0*/  STS.128 [R63+0x1000], R28 ;  /* 0x0010001c3f007388 */ /* 0x0203e40000000c00 */
.L_x_7571:
[----:B------:R-:W-:Y:S05]  /*91c0*/  BSYNC.RECONVERGENT B1 ;  /* 0x0000000000017941 */ /* 0x000fea0003800200 */
.L_x_7570:
        /* <DEDUP_REMOVED lines=84> */
.L_x_7575:
[----:B------:R-:W-:Y:S05]  /*9710*/  BSYNC.RECONVERGENT B0 ;  /* 0x0000000000007941 */ /* 0x000fea0003800200 */
.L_x_7574:
[----:B-----5:R1:W-:Y:S02]  /*9720*/  STS.128 [R63+0x2000], R28 ;  /* 0x0020001c3f007388 */ /* 0x0203e40000000c00 */
.L_x_7565:
[----:B------:R-:W-:Y:S05]  /*9730*/  BSYNC.RECONVERGENT B2 ;  /* 0x0000000000027941 */ /* 0x000fea0003800200 */
.L_x_7564:
        /* <DEDUP_REMOVED lines=89> */
.L_x_7579:
[----:B------:R-:W-:Y:S05]  /*9cd0*/  BSYNC.RECONVERGENT B0 ;  /* 0x0000000000007941 */ /* 0x000fea0003800200 */
.L_x_7578:
[----:B-----5:R1:W-:Y:S02]  /*9ce0*/  STS.128 [R63+0x800], R28 ;  /* 0x0008001c3f007388 */ /* 0x0203e40000000c00 */
.L_x_7577:
[----:B------:R-:W-:Y:S05]  /*9cf0*/  BSYNC.RECONVERGENT B1 ;  /* 0x0000000000017941 */ /* 0x000fea0003800200 */
.L_x_7576:
        /* <DEDUP_REMOVED lines=84> */
.L_x_7583:
[----:B------:R-:W-:Y:S05]  /*a240*/  BSYNC.RECONVERGENT B0 ;  /* 0x0000000000007941 */ /* 0x000fea0003800200 */
.L_x_7582:
[----:B-----5:R1:W-:Y:S02]  /*a250*/  STS.128 [R63+0x1800], R28 ;  /* 0x0018001c3f007388 */ /* 0x0203e40000000c00 */
.L_x_7581:
[----:B------:R-:W-:Y:S05]  /*a260*/  BSYNC.RECONVERGENT B1 ;  /* 0x0000000000017941 */ /* 0x000fea0003800200 */
.L_x_7580:
        /* <DEDUP_REMOVED lines=83> */
.L_x_7585:
[----:B------:R-:W-:Y:S05]  /*a7a0*/  BSYNC.RECONVERGENT B0 ;  /* 0x0000000000007941 */ /* 0x000fea0003800200 */
.L_x_7584:
[----:B-----5:R1:W-:Y:S02]  /*a7b0*/  STS.128 [R63+0x2800], R28 ;  /* 0x0028001c3f007388 */ /* 0x0203e40000000c00 */
.L_x_7539:
[----:B------:R-:W-:Y:S05]  /*a7c0*/  BSYNC.RECONVERGENT B3 ;  /* 0x0000000000037941 */ /* 0x000fea0003800200 */
.L_x_7534:
[----:B-1--4-:R-:W-:Y:S01]  /*a7d0*/  IADD3 R3, PT, PT, R64, -R124, RZ ;  /* 0x8000007c40037210 */ /* 0x012fe20007ffe0ff */
        /* <DEDUP_REMOVED lines=26> */
.L_x_7588:
[----:B------:R4:W-:Y:S02]  /*a980*/  STS.128 [R63+0x5000], RZ ;  /* 0x005000ff3f007388 */ /* 0x0009e40000000c00 */
.L_x_7587:
[----:B------:R-:W-:Y:S05]  /*a990*/  BSYNC.RECONVERGENT B0 ;  /* 0x0000000000007941 */ /* 0x000fea0003800200 */
.L_x_7586:
        /* <DEDUP_REMOVED lines=24> */
.L_x_7591:
[----:B------:R3:W-:Y:S02]  /*ab20*/  STS.128 [R63+0x5800], RZ ;  /* 0x005800ff3f007388 */ /* 0x0007e40000000c00 */
.L_x_7590:
[----:B------:R-:W-:Y:S05]  /*ab30*/  BSYNC.RECONVERGENT B0 ;  /* 0x0000000000007941 */ /* 0x000fea0003800200 */
.L_x_7589:
        /* <DEDUP_REMOVED lines=24> */
.L_x_7594:
[----:B------:R1:W-:Y:S01]  /*acc0*/  STS.128 [R63+0x8000], RZ ;  /* 0x008000ff3f007388 */ /* 0x0003e20000000c00 */
[----:B------:R-:W-:Y:S05]  /*acd0*/  BRA `(.L_x_7595) ;  /* 0x00000000000c7947 */ /* 0x000fea0003800000 */
.L_x_7593:
[----:B------:R1:W-:Y:S04]  /*ace0*/  STS.128 [R63+0x6000], RZ ;  /* 0x006000ff3f007388 */ /* 0x0003e80000000c00 */
[----:B------:R1:W-:Y:S04]  /*acf0*/  STS.128 [R63+0x7000], RZ ;  /* 0x007000ff3f007388 */ /* 0x0003e80000000c00 */
[----:B------:R1:W-:Y:S02]  /*ad00*/  STS.128 [R63+0x8000], RZ ;  /* 0x008000ff3f007388 */ /* 0x0003e40000000c00 */
.L_x_7595:
[----:B------:R-:W-:Y:S05]  /*ad10*/  BSYNC.RECONVERGENT B0 ;  /* 0x0000000000007941 */ /* 0x000fea0003800200 */
.L_x_7592:
        /* <DEDUP_REMOVED lines=27> */
.L_x_7598:
[----:B------:R1:W-:Y:S02]  /*aed0*/  STS.128 [R63+0x8800], RZ ;  /* 0x008800ff3f007388 */ /* 0x0003e40000000c00 */
.L_x_7597:
[----:B------:R-:W-:Y:S05]  /*aee0*/  BSYNC.RECONVERGENT B0 ;  /* 0x0000000000007941 */ /* 0x000fea0003800200 */
.L_x_7596:
[C---:B------:R-:W-:Y:S01]  /*aef0*/  IMAD.SHL.U32 R0, R62.reuse, 0x10, RZ ;  /* 0x000000103e007824 */ /* 0x040fe200078e00ff */
[----:B------:R-:W-:Y:S01]  /*af00*/  SHF.R.U32.HI R109, RZ, 0x1, R62 ;  /* 0x00000001ff6d7819 */ /* 0x000fe2000001163e */
[C---:B-----5:R-:W-:Y:S01]  /*af10*/  IMAD.SHL.U32 R11, R62.reuse, 0x20, RZ ;  /* 0x000000203e0b7824 */ /* 0x060fe200078e00ff */
[C---:B------:R-:W-:Y:S01]  /*af20*/  LOP3.LUT P0, RZ, R62.reuse, 0x4, RZ, 0xc0, !PT ;  /* 0x000000043eff7812 */ /* 0x040fe2000780c0ff */
[----:B------:R-:W-:Y:S01]  /*af30*/  IMAD.SHL.U32 R108, R62, 0x4, RZ ;  /* 0x000000043e6c7824 */ /* 0x000fe200078e00ff */
[----:B-1-3--:R-:W-:Y:S01]  /*af40*/  LOP3.LUT R4, R109, 0x8, RZ, 0xc0, !PT ;  /* 0x000000086d047812 */ /* 0x00afe200078ec0ff */
[----:B------:R-:W0:Y:S01]  /*af50*/  LDGDEPBAR ;  /* 0x00000000000079af */ /* 0x000e220000000000 */
[C---:B------:R-:W-:Y:S01]  /*af60*/  LOP3.LUT R110, R0.reuse, 0x3e00, RZ, 0xc0, !PT ;  /* 0x00003e00006e7812 */ /* 0x040fe200078ec0ff */
[----:B------:R-:W-:Y:S01]  /*af70*/  BSSY.RECONVERGENT B1, `(.L_x_7599) ;  /* 0x0000119000017945 */ /* 0x000fe20003800200 */
[----:B------:R-:W-:Y:S02]  /*af80*/  LOP3.LUT R0, R0, 0x100, RZ, 0xc0, !PT ;  /* 0x0000010000007812 */ /* 0x000fe400078ec0ff */
[----:B------:R-:W-:-:S02]  /*af90*/  LOP3.LUT R2, R108, 0x18, RZ, 0xc0, !PT ;  /* 0x000000186c027812 */ /* 0x000fc400078ec0ff */
[--C-:B------:R-:W-:Y:S02]  /*afa0*/  LOP3.LUT R5, R4, 0xc0, R11.reuse, 0xf8, !PT ;  /* 0x000000c004057812 */ /* 0x100fe400078ef80b */
[----:B------:R-:W-:Y:S02]  /*afb0*/  LOP3.LUT R7, R11, 0xc0, RZ, 0xc0, !PT ;  /* 0x000000c00b077812 */ /* 0x000fe400078ec0ff */
[--C-:B------:R-:W-:Y:S02]  /*afc0*/  LOP3.LUT R4, R110, 0x20, R11.reuse, 0xf8, !PT ;  /* 0x000000206e047812 */ /* 0x100fe400078ef80b */
[----:B------:R-:W-:Y:S02]  /*afd0*/  LOP3.LUT R3, R0, 0x20, R11, 0xf8, !PT ;  /* 0x0000002000037812 */ /* 0x000fe400078ef80b */
[----:B------:R-:W-:Y:S02]  /*afe0*/  LOP3.LUT R8, R5, R2, RZ, 0x3c, !PT ;  /* 0x0000000205087212 */ /* 0x000fe400078e3cff */
[----:B------:R-:W-:-:S02]  /*aff0*/  LOP3.LUT R0, R7, 0x8, R62, 0xf8, !PT ;  /* 0x0000000807007812 */ /* 0x000fc400078ef83e */
[----:B------:R-:W-:Y:S02]  /*b000*/  LOP3.LUT R5, R4, 0x100, R11, 0xf8, !PT ;  /* 0x0000010004057812 */ /* 0x000fe400078ef80b */
[----:B------:R-:W-:Y:S02]  /*b010*/  LOP3.LUT R3, R3, R0, R2, 0xf6, !PT ;  /* 0x0000000003037212 */ /* 0x000fe400078ef602 */
[----:B------:R-:W-:-:S03]  /*b020*/  LOP3.LUT R5, R5, R8, RZ, 0xfc, !PT ;  /* 0x0000000805057212 */ /* 0x000fc600078efcff */
[--C-:B------:R-:W-:Y:S02]  /*b030*/  IMAD R12, R3, 0x2, R60.reuse ;  /* 0x00000002030c7824 */ /* 0x100fe400078e023c */
[----:B------:R-:W-:Y:S02]  /*b040*/  IMAD R66, R5, 0x2, R60 ;  /* 0x0000000205427824 */ /* 0x000fe400078e023c */
[----:B------:R-:W-:Y:S01]  /*b050*/  IMAD.MOV.U32 R3, RZ, RZ, 0x20 ;  /* 0x00000020ff037424 */ /* 0x000fe200078e00ff */
[----:B------:R-:W-:Y:S04]  /*b060*/  LDSM.16.M88.4 R28, [R12+0x3000] ;  /* 0x003000000c1c783b */ /* 0x000fe80000000200 */
[----:B------:R-:W1:Y:S01]  /*b070*/  LDSM.16.M88.4 R56, [R66] ;  /* 0x000000004238783b */ /* 0x000e620000000200 */
[----:B------:R-:W-:-:S03]  /*b080*/  SEL R3, R3, 0xffffffe0, !P0 ;  /* 0xffffffe003037807 */ /* 0x000fc60004000000 */
[----:B------:R-:W3:Y:S02]  /*b090*/  LDSM.16.M88.4 R20, [R12+0x3400] ;  /* 0x003400000c14783b */ /* 0x000ee40000000200 */
[--C-:B------:R-:W-:Y:S02]  /*b0a0*/  IMAD.IADD R0, R12, 0x1, R3.reuse ;  /* 0x000000010c007824 */ /* 0x100fe400078e0203 */
[----:B------:R-:W4:Y:S01]  /*b0b0*/  LDSM.16.M88.4 R72, [R12+0x3800] ;  /* 0x003800000c48783b */ /* 0x000f220000000200 */
[----:B------:R-:W-:-:S03]  /*b0c0*/  IMAD.IADD R2, R66, 0x1, R3 ;  /* 0x0000000142027824 */ /* 0x000fc600078e0203 */
[----:B------:R-:W4:Y:S04]  /*b0d0*/  LDSM.16.M88.4 R36, [R12+0x3c00] ;  /* 0x003c00000c24783b */ /* 0x000f280000000200 */
        /* <DEDUP_REMOVED lines=11> */
[----:B--2---:R-:W-:Y:S01]  /*b190*/  LDSM.16.M88.4 R96, [R0+0x4400] ;  /* 0x004400000060783b */ /* 0x004fe20000000200 */
[C---:B----4-:R-:W-:Y:S08]  /*b1a0*/  HMMA.16816.F32 R76, R56.reuse, R72, RZ ;  /* 0x00000048384c723c */ /* 0x050ff000000018ff */
        /* <DEDUP_REMOVED lines=28> */
[C---:B------:R-:W-:Y:S08]  /*b370*/  HMMA.16816.F32 R24, R16.reuse, R44, R24 ;  /* 0x0000002c1018723c */ /* 0x040ff00000001818 */
[----:B------:R-:W-:Y:S01]  /*b380*/  HMMA.16816.F32 R20, R16, R46, R20 ;  /* 0x0000002e1014723c */ /* 0x000fe20000001814 */
[----:B------:R-:W-:Y:S04]  /*b390*/  LDSM.16.M88.4 R16, [R2+0x2000] ;  /* 0x002000000210783b */ /* 0x000fe80000000200 */
[----:B------:R-:W-:Y:S03]  /*b3a0*/  LDSM.16.M88.4 R44, [R12+0x5400] ;  /* 0x005400000c2c783b */ /* 0x000fe60000000200 */
[C---:B---3--:R-:W-:Y:S08]  /*b3b0*/  HMMA.16816.F32 R32, R92.reuse, R4, R32 ;  /* 0x000000045c20723c */ /* 0x048ff00000001820 */
[C---:B------:R-:W-:Y:S01]  /*b3c0*/  HMMA.16816.F32 R28, R92.reuse, R6, R28 ;  /* 0x000000065c1c723c */ /* 0x040fe2000000181c */
[----:B------:R-:W3:Y:S07]  /*b3d0*/  LDSM.16.M88.4 R4, [R0+0x5000] ;  /* 0x005000000004783b */ /* 0x000eee0000000200 */
[C---:B------:R-:W-:Y:S08]  /*b3e0*/  HMMA.16816.F32 R68, R92.reuse, R80, R68 ;  /* 0x000000505c44723c */ /* 0x040ff00000001844 */
[C---:B------:R-:W-:Y:S01]  /*b3f0*/  HMMA.16816.F32 R80, R92.reuse, R82, R56 ;  /* 0x000000525c50723c */ /* 0x040fe20000001838 */
[----:B------:R-:W3:Y:S07]  /*b400*/  LDSM.16.M88.4 R56, [R0+0x5400] ;  /* 0x005400000038783b */ /* 0x000eee0000000200 */
[----:B------:R-:W-:Y:S08]  /*b410*/  HMMA.16816.F32 R72, R92, R90, R72 ;  /* 0x0000005a5c48723c */ /* 0x000ff00000001848 */
[----:B-1----:R-:W-:Y:S08]  /*b420*/  HMMA.16816.F32 R32, R52, R48, R32 ;  /* 0x000000303420723c */ /* 0x002ff00000001820 */
[----:B------:R-:W-:Y:S08]  /*b430*/  HMMA.16816.F32 R24, R92, R96, R24 ;  /* 0x000000605c18723c */ /* 0x000ff00000001818 */
[C---:B------:R-:W-:Y:S08]  /*b440*/  HMMA.16816.F32 R28, R52.reuse, R50, R28 ;  /* 0x00000032341c723c */ /* 0x040ff0000000181c */
[C---:B--2---:R-:W-:Y:S08]  /*b450*/  HMMA.16816.F32 R68, R52.reuse, R36, R68 ;  /* 0x000000243444723c */ /* 0x044ff00000001844 */
[C---:B------:R-:W-:Y:S01]  /*b460*/  HMMA.16816.F32 R80, R52.reuse, R38, R80 ;  /* 0x000000263450723c */ /* 0x040fe20000001850 */
[----:B------:R-:W1:Y:S07]  /*b470*/  LDSM.16.M88.4 R36, [R0+0x5800] ;  /* 0x005800000024783b */ /* 0x000e6e0000000200 */
[----:B----4-:R-:W-:Y:S03]  /*b480*/  HMMA.16816.F32 R72, R52, R42, R72 ;  /* 0x0000002a3448723c */ /* 0x010fe60000001848 */
[----:B------:R-:W-:-:S05]  /*b490*/  IMAD.SHL.U32 R43, R62, 0x2, RZ ;  /* 0x000000023e2b7824 */ /* 0x000fca00078e00ff */
[----:B------:R-:W-:Y:S01]  /*b4a0*/  LOP3.LUT R43, R124, 0x6, R43, 0xf8, !PT ;  /* 0x000000067c2b7812 */ /* 0x000fe200078ef82b */
[----:B------:R-:W-:Y:S05]  /*b4b0*/  HMMA.16816.F32 R20, R92, R98, R20 ;  /* 0x000000625c14723c */ /* 0x000fea0000001814 */
[C---:B------:R-:W-:Y:S02]  /*b4c0*/  LOP3.LUT R13, R43.reuse, 0x8, RZ, 0xfc, !PT ;  /* 0x000000082b0d7812 */ /* 0x040fe400078efcff */
[-C--:B------:R-:W-:Y:S02]  /*b4d0*/  ISETP.GE.AND P1, PT, R43, R64.reuse, PT ;  /* 0x000000402b00720c */ /* 0x080fe40003f26270 */
[----:B------:R-:W-:Y:S01]  /*b4e0*/  ISETP.GE.AND P6, PT, R13, R64, PT ;  /* 0x000000400d00720c */ /* 0x000fe20003fc6270 */
[----:B---3--:R-:W-:Y:S05]  /*b4f0*/  HMMA.16816.F32 R32, R16, R4, R32 ;  /* 0x000000041020723c */ /* 0x008fea0000001820 */
[----:B------:R-:W-:-:S02]  /*b500*/  LOP3.LUT R5, R43, 0x1, RZ, 0xfc, !PT ;  /* 0x000000012b057812 */ /* 0x000fc400078efcff */
[----:B------:R-:W-:Y:S02]  /*b510*/  LOP3.LUT R13, R43, 0x18, RZ, 0xfc, !PT ;  /* 0x000000182b0d7812 */ /* 0x000fe400078efcff */
[-C--:B------:R-:W-:Y:S02]  /*b520*/  ISETP.GE.AND P0, PT, R5, R64.reuse, PT ;  /* 0x000000400500720c */ /* 0x080fe40003f06270 */
[----:B------:R-:W-:Y:S01]  /*b530*/  ISETP.GE.AND P2, PT, R13, R64, PT ;  /* 0x000000400d00720c */ /* 0x000fe20003f46270 */
[----:B------:R-:W-:Y:S05]  /*b540*/  HMMA.16816.F32 R76, R92, R88, R76 ;  /* 0x000000585c4c723c */ /* 0x000fea000000184c */
[----:B------:R-:W-:-:S02]  /*b550*/  LOP3.LUT R13, R43, 0x19, RZ, 0xfc, !PT ;  /* 0x000000192b0d7812 */ /* 0x000fc400078efcff */
[C---:B------:R-:W-:Y:S01]  /*b560*/  LOP3.LUT R49, R43.reuse, 0x20, RZ, 0xfc, !PT ;  /* 0x000000202b317812 */ /* 0x040fe200078efcff */
[----:B------:R-:W-:Y:S05]  /*b570*/  HMMA.16816.F32 R24, R52, R44, R24 ;  /* 0x0000002c3418723c */ /* 0x000fea0000001818 */
[----:B------:R-:W-:-:S04]  /*b580*/  LOP3.LUT R45, R43, 0x10, RZ, 0xfc, !PT ;  /* 0x000000102b2d7812 */ /* 0x000fc800078efcff */
[----:B------:R-:W-:Y:S02]  /*b590*/  ISETP.GE.AND P4, PT, R45, R64, PT ;  /* 0x000000402d00720c */ /* 0x000fe40003f86270 */
[----:B------:R-:W-:Y:S01]  /*b5a0*/  FSEL R45, R32, -INF , !P1 ;  /* 0xff800000202d7808 */ /* 0x000fe20004800000 */
[----:B------:R-:W-:Y:S01]  /*b5b0*/  HMMA.16816.F32 R28, R16, R6, R28 ;  /* 0x00000006101c723c */ /* 0x000fe2000000181c */
[----:B------:R-:W2:Y:S01]  /*b5c0*/  LDSM.16.M88.4 R4, [R0+0x5c00] ;  /* 0x005c00000004783b */ /* 0x000ea20000000200 */
[----:B------:R-:W-:-:S06]  /*b5d0*/  DEPBAR.LE SB0, 0x0 ;  /* 0x000080000000791a */ /* 0x000fcc0000000000 */
[----:B------:R-:W-:Y:S05]  /*b5e0*/  HMMA.16816.F32 R20, R52, R46, R20 ;  /* 0x0000002e3414723c */ /* 0x000fea0000001814 */
[----:B------:R-:W-:-:S04]  /*b5f0*/  LOP3.LUT R47, R43, 0x9, RZ, 0xfc, !PT ;  /* 0x000000092b2f7812 */ /* 0x000fc800078efcff */
[-C--:B------:R-:W-:Y:S02]  /*b600*/  ISETP.GE.AND P5, PT, R47, R64.reuse, PT ;  /* 0x000000402f00720c */ /* 0x080fe40003fa6270 */
[----:B------:R-:W-:Y:S01]  /*b610*/  FSEL R47, R33, -INF , !P0 ;  /* 0xff800000212f7808 */ /* 0x000fe20004000000 */
[----:B------:R-:W-:Y:S03]  /*b620*/  HMMA.16816.F32 R76, R52, R40, R76 ;  /* 0x00000028344c723c */ /* 0x000fe6000000184c */
[----:B------:R-:W-:Y:S02]  /*b630*/  LOP3.LUT R41, R43, 0x11, RZ, 0xfc, !PT ;  /* 0x000000112b297812 */ /* 0x000fe400078efcff */
[----:B------:R-:W-:Y:S02]  /*b640*/  FSEL R30, R30, -INF , !P6 ;  /* 0xff8000001e1e7808 */ /* 0x000fe40007000000 */
[----:B------:R-:W-:-:S02]  /*b650*/  ISETP.GE.AND P3, PT, R41, R64, PT ;  /* 0x000000402900720c */ /* 0x000fc40003f66270 */
[----:B------:R-:W-:Y:S01]  /*b660*/  FSEL R41, R34, -INF , !P1 ;  /* 0xff80000022297808 */ /* 0x000fe20004800000 */
[----:B------:R-:W-:Y:S05]  /*b670*/  HMMA.16816.F32 R24, R16, R56, R24 ;  /* 0x000000381018723c */ /* 0x000fea0000001818 */
[----:B------:R-:W-:Y:S02]  /*b680*/  ISETP.GE.AND P1, PT, R13, R64, PT ;  /* 0x000000400d00720c */ /* 0x000fe40003f26270 */
[----:B------:R-:W-:Y:S02]  /*b690*/  FSEL R13, R35, -INF , !P0 ;  /* 0xff800000230d7808 */ /* 0x000fe40004000000 */
[----:B------:R-:W-:-:S02]  /*b6a0*/  LOP3.LUT R35, R43, 0x21, RZ, 0xfc, !PT ;  /* 0x000000212b237812 */ /* 0x000fc400078efcff */
[----:B------:R-:W-:Y:S01]  /*b6b0*/  FSEL R28, R28, -INF , !P6 ;  /* 0xff8000001c1c7808 */ /* 0x000fe20007000000 */
[C---:B-1----:R-:W-:Y:S03]  /*b6c0*/  HMMA.16816.F32 R72, R16.reuse, R38, R72 ;  /* 0x000000261048723c */ /* 0x042fe60000001848 */
[-C--:B------:R-:W-:Y:S02]  /*b6d0*/  ISETP.GE.AND P6, PT, R35, R64.reuse, PT ;  /* 0x000000402300720c */ /* 0x080fe40003fc6270 */
[----:B------:R-:W-:Y:S02]  /*b6e0*/  LOP3.LUT R35, R43, 0x29, RZ, 0xfc, !PT ;  /* 0x000000292b237812 */ /* 0x000fe400078efcff */
[----:B------:R-:W-:Y:S02]  /*b6f0*/  ISETP.GE.AND P0, PT, R49, R64, PT ;  /* 0x000000403100720c */ /* 0x000fe40003f06270 */
[----:B------:R-:W-:Y:S01]  /*b700*/  FSEL R49, R29, -INF , !P5 ;  /* 0xff8000001d317808 */ /* 0x000fe20006800000 */
[----:B------:R-:W-:Y:S03]  /*b710*/  HMMA.16816.F32 R20, R16, R58, R20 ;  /* 0x0000003a1014723c */ /* 0x000fe60000001814 */
[----:B------:R-:W-:-:S02]  /*b720*/  LOP3.LUT R33, R43, 0x28, RZ, 0xfc, !PT ;  /* 0x000000282b217812 */ /* 0x000fc400078efcff */
[----:B------:R-:W-:Y:S02]  /*b730*/  FSEL R29, R26, -INF , !P4 ;  /* 0xff8000001a1d7808 */ /* 0x000fe40006000000 */
[----:B------:R-:W-:Y:S02]  /*b740*/  FSEL R39, R24, -INF , !P4 ;  /* 0xff80000018277808 */ /* 0x000fe40006000000 */
[----:B------:R-:W-:Y:S01]  /*b750*/  ISETP.GE.AND P4, PT, R35, R64, PT ;  /* 0x000000402300720c */ /* 0x000fe20003f86270 */
[----:B------:R-:W-:Y:S03]  /*b760*/  HMMA.16816.F32 R76, R16, R36, R76 ;  /* 0x00000024104c723c */ /* 0x000fe6000000184c */
[----:B------:R-:W-:Y:S02]  /*b770*/  FSEL R31, R31, -INF , !P5 ;  /* 0xff8000001f1f7808 */ /* 0x000fe40006800000 */
[----:B------:R-:W-:-:S02]  /*b780*/  FSEL R107, R75, -INF , !P4 ;  /* 0xff8000004b6b7808 */ /* 0x000fc40006000000 */
[----:B------:R-:W-:Y:S02]  /*b790*/  FSEL R137, R73, -INF , !P4 ;  /* 0xff80000049897808 */ /* 0x000fe40006000000 */
[----:B------:R-:W-:Y:S01]  /*b7a0*/  ISETP.GE.AND P5, PT, R33, R64, PT ;  /* 0x000000402100720c */ /* 0x000fe20003fa6270 */
[----:B--2---:R-:W-:Y:S03]  /*b7b0*/  HMMA.16816.F32 R68, R16, R4, R68 ;  /* 0x000000041044723c */ /* 0x004fe60000001844 */
[----:B------:R-:W-:Y:S02]  /*b7c0*/  ISETP.GT.AND P4, PT, R125, R118, PT ;  /* 0x000000767d00720c */ /* 0x000fe40003f84270 */
[----:B------:R-:W-:Y:S02]  /*b7d0*/  LOP3.LUT R33, R43, 0x30, RZ, 0xfc, !PT ;  /* 0x000000302b217812 */ /* 0x000fe400078efcff */
[----:B------:R-:W-:-:S02]  /*b7e0*/  FSEL R27, R27, -INF , !P3 ;  /* 0xff8000001b1b7808 */ /* 0x000fc40005800000 */
[----:B------:R-:W-:Y:S01]  /*b7f0*/  FSEL R25, R25, -INF , !P3 ;  /* 0xff80000019197808 */ /* 0x000fe20005800000 */
[----:B------:R-:W-:Y:S03]  /*b800*/  HMMA.16816.F32 R80, R16, R6, R80 ;  /* 0x000000061050723c */ /* 0x000fe60000001850 */
[----:B------:R-:W-:Y:S02]  /*b810*/  ISETP.GE.AND P3, PT, R33, R64, PT ;  /* 0x000000402100720c */ /* 0x000fe40003f66270 */
[C---:B------:R-:W-:Y:S02]  /*b820*/  LOP3.LUT R5, R43.reuse, 0x31, RZ, 0xfc, !PT ;  /* 0x000000312b057812 */ /* 0x040fe400078efcff */
[C---:B------:R-:W-:Y:S02]  /*b830*/  LOP3.LUT R33, R43.reuse, 0x38, RZ, 0xfc, !PT ;  /* 0x000000382b217812 */ /* 0x040fe400078efcff */
[----:B------:R-:W-:-:S02]  /*b840*/  LOP3.LUT R43, R43, 0x39, RZ, 0xfc, !PT ;  /* 0x000000392b2b7812 */ /* 0x000fc400078efcff */
[----:B------:R-:W-:Y:S02]  /*b850*/  FSEL R37, R22, -INF , !P2 ;  /* 0xff80000016257808 */ /* 0x000fe40005000000 */
[----:B------:R-:W-:Y:S02]  /*b860*/  FSEL R51, R20, -INF , !P2 ;  /* 0xff80000014337808 */ /* 0x000fe40005000000 */
[----:B------:R-:W-:Y:S02]  /*b870*/  ISETP.GE.AND P2, PT, R5, R64, PT ;  /* 0x000000400500720c */ /* 0x000fe40003f46270 */
[----:B------:R-:W-:Y:S02]  /*b880*/  FSEL R5, R23, -INF , !P1 ;  /* 0xff80000017057808 */ /* 0x000fe40004800000 */
[----:B------:R-:W-:Y:S02]  /*b890*/  FSEL R21, R21, -INF , !P1 ;  /* 0xff80000015157808 */ /* 0x000fe40004800000 */
[----:B------:R-:W-:-:S02]  /*b8a0*/  FSEL R101, R78, -INF , !P0 ;  /* 0xff8000004e657808 */ /* 0x000fc40004000000 */
[----:B------:R-:W-:Y:S02]  /*b8b0*/  FSEL R103, R76, -INF , !P0 ;  /* 0xff8000004c677808 */ /* 0x000fe40004000000 */
        /* <DEDUP_REMOVED lines=29> */
.L_x_7602:
        /* <DEDUP_REMOVED lines=60> */
.L_x_7603:
[----:B------:R-:W-:Y:S05]  /*be50*/  BSYNC.RECONVERGENT B0 ;  /* 0x0000000000007941 */ /* 0x000fea0003800200 */
.L_x_7601:
        /* <DEDUP_REMOVED lines=42> */
.L_x_7600:
[----:B------:R-:W-:Y:S05]  /*c100*/  BSYNC.RECONVERGENT B1 ;  /* 0x0000000000017941 */ /* 0x000fea0003800200 */
.L_x_7599:
[----:B------:R-:W3:Y:S01]  /*c110*/  LD.E R97, desc[UR4][R84.64+0xdc] ;  /* 0x0000dc0454617980 */ /* 0x000ee2000c101900 */
[----:B------:R-:W-:Y:S02]  /*c120*/  FMNMX3.FTZ R0, R45, R47, R28, !PT ;  /* 0x0000002f2d007276 */ /* 0x000fe4000781001c */
[----:B------:R-:W-:Y:S02]  /*c130*/  LOP3.LUT R11, R8, 0x120, R11, 0xf8, !PT ;  /* 0x00000120080b7812 */ /* 0x000fe400078ef80b */
[----:B------:R-:W-:Y:S02]  /*c140*/  FMNMX3.FTZ R0, R0, R49, R39, !PT ;  /* 0x0000003100007276 */ /* 0x000fe40007810027 */
[----:B------:R-:W-:Y:S02]  /*c150*/  LEA R34, R11, R60, 0x1 ;  /* 0x0000003c0b227211 */ /* 0x000fe400078e08ff */
[----:B------:R-:W-:Y:S02]  /*c160*/  FMNMX3.FTZ R0, R0, R25, R51, !PT ;  /* 0x0000001900007276 */ /* 0x000fe40007810033 */
[----:B------:R-:W-:Y:S01]  /*c170*/  IADD3 R32, PT, PT, R3, R34, RZ ;  /* 0x0000002203207210 */ /* 0x000fe20007ffe0ff */
[----:B------:R-:W-:Y:S01]  /*c180*/  LDSM.16.MT88.4 R64, [R34+0x8000] ;  /* 0x008000002240783b */ /* 0x000fe20000004200 */
[----:B------:R-:W-:-:S02]  /*c190*/  FMNMX3.FTZ R0, R0, R21, R103, !PT ;  /* 0x0000001500007276 */ /* 0x000fc40007810067 */
[----:B------:R-:W-:Y:S01]  /*c1a0*/  IADD3 R87, PT, PT, R87, -0x2, RZ ;  /* 0xfffffffe57577810 */ /* 0x000fe20007ffe0ff */
[----:B------:R-:W-:Y:S01]  /*c1b0*/  LDSM.16.MT88.4 R76, [R34+0x6000] ;  /* 0x00600000224c783b */ /* 0x000fe20000004200 */
[----:B------:R-:W-:-:S03]  /*c1c0*/  FMNMX3.FTZ R0, R0, R113, R121, !PT ;  /* 0x0000007100007276 */ /* 0x000fc60007810079 */
[----:B------:R-:W-:Y:S01]  /*c1d0*/  LDSM.16.MT88.4 R56, [R32+0x7000] ;  /* 0x007000002038783b */ /* 0x000fe20000004200 */
[----:B--2---:R-:W-:Y:S02]  /*c1e0*/  FMNMX3.FTZ R7, R0, R137, R91, !PT ;  /* 0x0000008900077276 */ /* 0x004fe4000781005b */
[----:B------:R-:W-:Y:S01]  /*c1f0*/  FMNMX3.FTZ R0, R41, R13, R30, !PT ;  /* 0x0000000d29007276 */ /* 0x000fe2000781001e */
[----:B------:R-:W-:Y:S01]  /*c200*/  LDSM.16.MT88.4 R16, [R32+0x7400] ;  /* 0x007400002010783b */ /* 0x000fe20000004200 */
        /* <DEDUP_REMOVED lines=12> */
[----:B------:R-:W2:Y:S01]  /*c2d0*/  SHFL.BFLY PT, R2, R7, 0x1, 0x1f ;  /* 0x0c201f0007027f89 */ /* 0x000ea200000e0000 */
[----:B-1----:R-:W-:-:S03]  /*c2e0*/  FMNMX.FTZ R4, R9, R4, !PT ;  /* 0x0000000409047209 */ /* 0x002fc60007810000 */
[----:B------:R-:W-:Y:S01]  /*c2f0*/  LDSM.16.MT88.4 R8, [R34+0x7400] ;  /* 0x007400002208783b */ /* 0x000fe20000004200 */
        /* <DEDUP_REMOVED lines=9> */
[-CC-:B------:R-:W-:Y:S01]  /*c390*/  FFMA.FTZ R20, R51, R97.reuse, -R104.reuse ;  /* 0x0000006133147223 */ /* 0x180fe20000010868 */
[----:B------:R-:W-:Y:S01]  /*c3a0*/  FSEL R98, R98, RZ, P0 ;  /* 0x000000ff62627208 */ /* 0x000fe20000000000 */
[----:B------:R-:W1:Y:S01]  /*c3b0*/  LDSM.16.MT88.4 R48, [R34+0x7000] ;  /* 0x007000002230783b */ /* 0x000e620000004200 */
        /* <DEDUP_REMOVED lines=8> */
[----:B------:R-:W2:Y:S01]  /*c440*/  LDSM.16.MT88.4 R40, [R32+0x6000] ;  /* 0x006000002028783b */ /* 0x000ea20000004200 */
[-C--:B------:R-:W-:Y:S01]  /*c450*/  FFMA.FTZ R30, R29, R97.reuse, -R98 ;  /* 0x000000611d1e7223 */ /* 0x080fe20000010862 */
[-CC-:B------:R-:W-:Y:S01]  /*c460*/  FFMA.FTZ R28, R39, R97.reuse, -R104.reuse ;  /* 0x00000061271c7223 */ /* 0x180fe20000010868 */
[-CC-:B------:R-:W-:Y:S01]  /*c470*/  FFMA.FTZ R23, R25, R97.reuse, -R104.reuse ;  /* 0x0000006119177223 */ /* 0x180fe20000010868 */
[-C--:B------:R-:W-:Y:S01]  /*c480*/  FFMA.FTZ R21, R21, R97.reuse, -R104 ;  /* 0x0000006115157223 */ /* 0x080fe20000010868 */
[-CC-:B------:R-:W-:Y:S01]  /*c490*/  FFMA.FTZ R29, R27, R97.reuse, -R98.reuse ;  /* 0x000000611b1d7223 */ /* 0x180fe20000010862 */
[-CC-:B------:R-:W-:Y:S01]  /*c4a0*/  FFMA.FTZ R22, R37, R97.reuse, -R98.reuse ;  /* 0x0000006125167223 */ /* 0x180fe20000010862 */
[----:B------:R-:W3:Y:S01]  /*c4b0*/  MUFU.EX2 R95, R95 ;  /* 0x0000005f005f7308 */ /* 0x000ee20000000800 */
[-C--:B------:R-:W-:Y:S01]  /*c4c0*/  FFMA.FTZ R3, R5, R97.reuse, -R98 ;  /* 0x0000006105037223 */ /* 0x080fe20000010862 */
[----:B------:R-:W4:Y:S01]  /*c4d0*/  LDSM.16.MT88.4 R12, [R32+0x6400] ;  /* 0x00640000200c783b */ /* 0x000f220000004200 */
[-C--:B------:R-:W-:Y:S01]  /*c4e0*/  FFMA.FTZ R112, R103, R97.reuse, -R104 ;  /* 0x0000006167707223 */ /* 0x080fe20000010868 */
[-C--:B------:R-:W-:Y:S01]  /*c4f0*/  FFMA.FTZ R106, R101, R97.reuse, -R98 ;  /* 0x00000061656a7223 */ /* 0x080fe20000010862 */
[-C--:B------:R-:W-:Y:S01]  /*c500*/  FFMA.FTZ R103, R113, R97.reuse, -R104 ;  /* 0x0000006171677223 */ /* 0x080fe20000010868 */
[----:B------:R-:W5:Y:S01]  /*c510*/  LDSM.16.MT88.4 R24, [R34+0x6400] ;  /* 0x006400002218783b */ /* 0x000f620000004200 */
        /* <DEDUP_REMOVED lines=8> */
[----:B------:R-:W-:Y:S01]  /*c5a0*/  FFMA.FTZ R35, R35, R97, -R98 ;  /* 0x0000006123237223 */ /* 0x000fe20000010862 */
[----:B------:R-:W1:Y:S01]  /*c5b0*/  MUFU.EX2 R93, R93 ;  /* 0x0000005d005d7308 */ /* 0x000e620000000800 */
[----:B---3--:R-:W-:Y:S01]  /*c5c0*/  F2FP.F16.F32.PACK_AB R72, R95, R96 ;  /* 0x000000605f48723e */ /* 0x008fe200000000ff */
[----:B------:R-:W-:Y:S01]  /*c5d0*/  FADD.FTZ R95, R96, R95 ;  /* 0x0000005f605f7221 */ /* 0x000fe20000010000 */
[----:B------:R-:W-:-:S05]  /*c5e0*/  ISETP.GE.AND P0, PT, R87, R118, PT ;  /* 0x000000765700720c */ /* 0x000fca0003f06270 */
[----:B------:R-:W-:Y:S08]  /*c5f0*/  MUFU.EX2 R100, R100 ;  /* 0x0000006400647308 */ /* 0x000ff00000000800 */
[----:B------:R-:W3:Y:S01]  /*c600*/  MUFU.EX2 R99, R99 ;  /* 0x0000006300637308 */ /* 0x000ee20000000800 */
[----:B-1----:R-:W-:Y:S01]  /*c610*/  F2FP.F16.F32.PACK_AB R74, R93, R94 ;  /* 0x0000005e5d4a723e */ /* 0x002fe200000000ff */
[----:B------:R-:W-:-:S04]  /*c620*/  FADD.FTZ R94, R94, R95 ;  /* 0x0000005f5e5e7221 */ /* 0x000fc80000010000 */
[----:B------:R-:W-:Y:S02]  /*c630*/  FADD.FTZ R93, R93, R94 ;  /* 0x0000005e5d5d7221 */ /* 0x000fe40000010000 */
        /* <DEDUP_REMOVED lines=11> */
[----:B------:R-:W1:Y:S01]  /*c6f0*/  MUFU.EX2 R21, R21 ;  /* 0x0000001500157308 */ /* 0x000e620000000800 */
[----:B------:R-:W-:Y:S01]  /*c700*/  HMMA.16816.F32 R48, R72, R50, RZ ;  /* 0x000000324830723c */ /* 0x000fe200000018ff */
[----:B---3--:R-:W-:Y:S01]  /*c710*/  F2FP.F16.F32.PACK_AB R4, R23, R28 ;  /* 0x0000001c1704723e */ /* 0x008fe200000000ff */
[----:B------:R-:W-:-:S04]  /*c720*/  FADD.FTZ R28, R28, R93 ;  /* 0x0000005d1c1c7221 */ /* 0x000fc80000010000 */
[----:B------:R-:W-:Y:S01]  /*c730*/  FADD.FTZ R23, R23, R28 ;  /* 0x0000001c17177221 */ /* 0x000fe20000010000 */
[----:B------:R-:W-:Y:S01]  /*c740*/  MUFU.EX2 R30, R30 ;  /* 0x0000001e001e7308 */ /* 0x000fe20000000800 */
[C---:B--2---:R-:W-:Y:S07]  /*c750*/  HMMA.16816.F32 R36, R72.reuse, R40, RZ ;  /* 0x000000284824723c */ /* 0x044fee00000018ff */
        /* <DEDUP_REMOVED lines=25> */
[C---:B----4-:R-:W-:Y:S06]  /*c8f0*/  HMMA.16816.F32 R36, R4.reuse, R12, R36 ;  /* 0x0000000c0424723c */ /* 0x050fec0000001824 */
        /* <DEDUP_REMOVED lines=94> */
[----:B------:R-:W-:Y:S02]  /*cee0*/  IMAD.MOV.U32 R3, RZ, RZ, R0 ;  /* 0x000000ffff037224 */ /* 0x000fe400078e0000 */
[----:B------:R-:W-:Y:S01]  /*cef0*/  IMAD.MOV.U32 R87, RZ, RZ, R2 ;  /* 0x000000ffff577224 */ /* 0x000fe200078e0002 */
[----:B------:R-:W-:-:S13]  /*cf00*/  ISETP.NE.AND.EX P6, PT, R135, RZ, PT, P6 ;  /* 0x000000ff8700720c */ /* 0x000fda0003fc5360 */
.L_x_7611:
        /* <DEDUP_REMOVED lines=84> */
.L_x_7606:
[----:B------:R-:W-:Y:S05]  /*d450*/  BSYNC.RECONVERGENT B0 ;  /* 0x0000000000007941 */ /* 0x000fea0003800200 */
.L_x_7605:
[----:B------:R-:W1:Y:S01]  /*d460*/  S2UR UR6, SR_CgaCtaId ;  /* 0x00000000000679c3 */ /* 0x000e620000008800 */
[-C--:B------:R-:W-:Y:S01]  /*d470*/  ISETP.GE.AND P3, PT, R139, R126.reuse, PT ;  /* 0x0000007e8b00720c */ /* 0x080fe20003f66270 */
[----:B------:R-:W-:Y:S01]  /*d480*/  UMOV UR7, 0x400 ;  /* 0x0000040000077882 */ /* 0x000fe20000000000 */
[----:B------:R-:W-:Y:S01]  /*d490*/  LOP3.LUT R139, R121, 0xc0, RZ, 0xc0, !PT ;  /* 0x000000c0798b7812 */ /* 0x000fe200078ec0ff */
[C---:B------:R-:W-:Y:S01]  /*d4a0*/  IMAD.SHL.U32 R110, R0.reuse, 0x10, RZ ;  /* 0x00000010006e7824 */ /* 0x040fe200078e00ff */
[-C--:B------:R-:W-:Y:S01]  /*d4b0*/  ISETP.GE.AND P5, PT, R143, R126.reuse, PT ;  /* 0x0000007e8f00720c */ /* 0x080fe20003fa6270 */
[C---:B------:R-:W-:Y:S01]  /*d4c0*/  IMAD.SHL.U32 R112, R0.reuse, 0x20, RZ ;  /* 0x0000002000707824 */ /* 0x040fe200078e00ff */
[--C-:B------:R-:W-:Y:S01]  /*d4d0*/  LOP3.LUT R138, R139, 0x18, R0.reuse, 0xf8, !PT ;  /* 0x000000188b8a7812 */ /* 0x100fe200078ef800 */
[----:B------:R-:W-:Y:S01]  /*d4e0*/  IMAD.SHL.U32 R108, R0, 0x4, RZ ;  /* 0x00000004006c7824 */ /* 0x000fe200078e00ff */
[----:B------:R-:W-:Y:S01]  /*d4f0*/  ISETP.GE.AND P4, PT, R141, R126, PT ;  /* 0x0000007e8d00720c */ /* 0x000fe20003f86270 */
[----:B------:R-:W-:Y:S01]  /*d500*/  VIADD R125, R125, 0xffffffff ;  /* 0xffffffff7d7d7836 */ /* 0x000fe20000000000 */
[--C-:B------:R-:W-:Y:S01]  /*d510*/  LOP3.LUT R138, R138, 0x18, R121.reuse, 0x78, !PT ;  /* 0x000000188a8a7812 */ /* 0x100fe200078e7879 */
[----:B------:R-:W-:Y:S01]  /*d520*/  BSSY.RECONVERGENT B1, `(.L_x_7607) ;  /* 0x0000102000017945 */ /* 0x000fe20003800200 */
[----:B------:R-:W-:Y:S02]  /*d530*/  LEA R140, P0, R114, R132, 0x1 ;  /* 0x00000084728c7211 */ /* 0x000fe400078008ff */
[----:B------:R-:W-:Y:S02]  /*d540*/  LOP3.LUT R138, R138, 0x1f20, R121, 0xf8, !PT ;  /* 0x00001f208a8a7812 */ /* 0x000fe400078ef879 */
[----:B------:R-:W-:Y:S02]  /*d550*/  LEA.HI.X R141, R114, R133, R115, 0x1, P0 ;  /* 0x00000085728d7211 */ /* 0x000fe400000f0c73 */
[----:B------:R-:W-:Y:S02]  /*d560*/  SHF.R.U32.HI R109, RZ, 0x1, R0 ;  /* 0x00000001ff6d7819 */ /* 0x000fe40000011600 */
        /* <DEDUP_REMOVED lines=212> */
.L_x_7610:
[----:B------:R-:W-:Y:S05]  /*e2b0*/  BSYNC.RECONVERGENT B0 ;  /* 0x0000000000007941 */ /* 0x000fea0003800200 */
.L_x_7609:
        /* <DEDUP_REMOVED lines=40> */
.L_x_7608:
[----:B------:R-:W-:Y:S05]  /*e540*/  BSYNC.RECONVERGENT B1 ;  /* 0x0000000000017941 */ /* 0x000fea0003800200 */
.L_x_7607:
        /* <DEDUP_REMOVED lines=103> */
[--C-:B------:R-:W-:Y:S01]  /*ebc0*/  FFMA.FTZ R104, R14, R89, -R138.reuse ;  /* 0x000000590e687223 */ /* 0x100fe2000001088a */
[C---:B------:R-:W-:Y:S01]  /*ebd0*/  FMUL.FTZ R12, R86.reuse, R72 ;  /* 0x00000048560c7220 */ /* 0x040fe20000410000 */
[C---:B------:R-:W-:Y:S01]  /*ebe0*/  FMUL.FTZ R14, R3.reuse, R74 ;  /* 0x0000004a030e7220 */ /* 0x040fe20000410000 */
[C---:B------:R-:W-:Y:S01]  /*ebf0*/  FMUL.FTZ R68, R86.reuse, R68 ;  /* 0x0000004456447220 */ /* 0x040fe20000410000 */
[----:B------:R-:W-:Y:S01]  /*ec00*/  FMUL.FTZ R69, R86, R69 ;  /* 0x0000004556457220 */ /* 0x000fe20000410000 */
[C---:B------:R-:W-:Y:S03]  /*ec10*/  FMUL.FTZ R70, R3.reuse, R70 ;  /* 0x0000004603467220 */ /* 0x040fe60000410000 */
[----:B------:R-:W4:Y:S01]  /*ec20*/  MUFU.EX2 R91, R91 ;  /* 0x0000005b005b7308 */ /* 0x000f220000000800 */
[----:B---3--:R-:W-:Y:S01]  /*ec30*/  F2FP.F16.F32.PACK_AB R82, R90, R97 ;  /* 0x000000615a52723e */ /* 0x008fe200000000ff */
[----:B------:R-:W-:Y:S01]  /*ec40*/  FMUL.FTZ R71, R3, R71 ;  /* 0x0000004703477220 */ /* 0x000fe20000410000 */
[-CC-:B------:R-:W-:Y:S01]  /*ec50*/  FFMA.FTZ R103, R18, R89.reuse, -R138.reuse ;  /* 0x0000005912677223 */ /* 0x180fe2000001088a */
[-C--:B------:R-:W-:Y:S01]  /*ec60*/  FFMA.FTZ R102, R19, R89.reuse, -R138 ;  /* 0x0000005913667223 */ /* 0x080fe2000001088a */
[-CC-:B------:R-:W-:Y:S01]  /*ec70*/  FFMA.FTZ R144, R20, R89.reuse, -R106.reuse ;  /* 0x0000005914907223 */ /* 0x180fe2000001086a */
[-C--:B------:R-:W-:Y:S01]  /*ec80*/  FFMA.FTZ R111, R21, R89.reuse, -R106 ;  /* 0x00000059156f7223 */ /* 0x080fe2000001086a */
[-C--:B------:R-:W-:Y:S03]  /*ec90*/  FFMA.FTZ R142, R22, R89.reuse, -R138 ;  /* 0x00000059168e7223 */ /* 0x080fe6000001088a */
[----:B------:R-:W-:Y:S01]  /*eca0*/  MUFU.EX2 R105, R105 ;  /* 0x0000006900697308 */ /* 0x000fe20000000800 */
[-CC-:B------:R-:W-:Y:S01]  /*ecb0*/  FFMA.FTZ R140, R24, R89.reuse, -R106.reuse ;  /* 0x00000059188c7223 */ /* 0x180fe2000001086a */
[-C--:B------:R-:W-:Y:S01]  /*ecc0*/  FFMA.FTZ R107, R25, R89.reuse, -R106 ;  /* 0x00000059196b7223 */ /* 0x080fe2000001086a */
[-C--:B------:R-:W-:Y:S01]  /*ecd0*/  FFMA.FTZ R112, R26, R89.reuse, -R138 ;  /* 0x000000591a707223 */ /* 0x080fe2000001088a */
[-CC-:B------:R-:W-:Y:S01]  /*ece0*/  FFMA.FTZ R28, R28, R89.reuse, -R106.reuse ;  /* 0x000000591c1c7223 */ /* 0x180fe2000001086a */
[-CC-:B------:R-:W-:Y:S01]  /*ecf0*/  FFMA.FTZ R29, R29, R89.reuse, -R106.reuse ;  /* 0x000000591d1d7223 */ /* 0x180fe2000001086a */
[-C--:B------:R-:W-:Y:S01]  /*ed00*/  FFMA.FTZ R32, R32, R89.reuse, -R106 ;  /* 0x0000005920207223 */ /* 0x080fe2000001086a */
[-CC-:B------:R-:W-:Y:S03]  /*ed10*/  FFMA.FTZ R30, R30, R89.reuse, -R138.reuse ;  /* 0x000000591e1e7223 */ /* 0x180fe6000001088a */
[----:B------:R-:W-:Y:S01]  /*ed20*/  MUFU.EX2 R104, R104 ;  /* 0x0000006800687308 */ /* 0x000fe20000000800 */
[----:B----4-:R-:W-:Y:S01]  /*ed30*/  F2FP.F16.F32.PACK_AB R83, R91, R96 ;  /* 0x000000605b53723e */ /* 0x010fe200000000ff */
[-CC-:B------:R-:W-:Y:S01]  /*ed40*/  FFMA.FTZ R31, R31, R89.reuse, -R138.reuse ;  /* 0x000000591f1f7223 */ /* 0x180fe2000001088a */
[----:B------:R-:W-:Y:S01]  /*ed50*/  FFMA.FTZ R34, R34, R89, -R138 ;  /* 0x0000005922227223 */ /* 0x000fe2000001088a */
[C---:B------:R-:W-:Y:S01]  /*ed60*/  FFMA.FTZ R101, R86.reuse, R137, R101 ;  /* 0x0000008956657223 */ /* 0x040fe20000010065 */
[----:B------:R-:W-:Y:S01]  /*ed70*/  FFMA.FTZ R100, R3, R136, R100 ;  /* 0x0000008803647223 */ /* 0x000fe20000010064 */
[----:B------:R-:W-:Y:S02]  /*ed80*/  ISETP.GT.AND P0, PT, R125, R118, PT ;  /* 0x000000767d00720c */ /* 0x000fe40003f04270 */
[C---:B-1----:R-:W-:Y:S02]  /*ed90*/  HMMA.16816.F32 R4, R80.reuse, R92, R4 ;  /* 0x0000005c5004723c */ /* 0x042fe40000001804 */
[----:B------:R-:W-:Y:S03]  /*eda0*/  MUFU.EX2 R144, R144 ;  /* 0x0000009000907308 */ /* 0x000fe60000000800 */
[----:B------:R-:W-:Y:S01]  /*edb0*/  FFMA.FTZ R92, R13, R89, -R106 ;  /* 0x000000590d5c7223 */ /* 0x000fe2000001086a */
[----:B------:R-:W-:Y:S01]  /*edc0*/  FMUL.FTZ R13, R86, R73 ;  /* 0x00000049560d7220 */ /* 0x000fe20000410000 */
[----:B------:R-:W-:Y:S01]  /*edd0*/  FFMA.FTZ R93, R15, R89, -R138 ;  /* 0x000000590f5d7223 */ /* 0x000fe2000001088a */
[C---:B------:R-:W-:Y:S04]  /*ede0*/  HMMA.16816.F32 R8, R80.reuse, R94, R8 ;  /* 0x0000005e5008723c */ /* 0x040fe80000001808 */
[----:B------:R-:W-:Y:S01]  /*edf0*/  MUFU.EX2 R111, R111 ;  /* 0x0000006f006f7308 */ /* 0x000fe20000000800 */
[----:B------:R-:W-:Y:S01]  /*ee00*/  FMUL.FTZ R15, R3, R75 ;  /* 0x0000004b030f7220 */ /* 0x000fe20000410000 */
[-CC-:B------:R-:W-:Y:S01]  /*ee10*/  FFMA.FTZ R94, R16, R89.reuse, -R106.reuse ;  /* 0x00000059105e7223 */ /* 0x180fe2000001086a */
[----:B------:R-:W-:Y:S01]  /*ee20*/  LDSM.16.MT88.4 R72, [R87+0x6400] ;  /* 0x006400005748783b */ /* 0x000fe20000004200 */
[-CC-:B------:R-:W-:Y:S01]  /*ee30*/  FFMA.FTZ R95, R17, R89.reuse, -R106.reuse ;  /* 0x00000059115f7223 */ /* 0x180fe2000001086a */
[-C--:B------:R-:W-:Y:S01]  /*ee40*/  FFMA.FTZ R106, R33, R89.reuse, -R106 ;  /* 0x00000059216a7223 */ /* 0x080fe2000001086a */
[C---:B--2---:R-:W-:Y:S04]  /*ee50*/  HMMA.16816.F32 R36, R80.reuse, R76, R36 ;  /* 0x0000004c5024723c */ /* 0x044fe80000001824 */
[----:B------:R-:W-:Y:S01]  /*ee60*/  MUFU.EX2 R142, R142 ;  /* 0x0000008e008e7308 */ /* 0x000fe20000000800 */
[----:B------:R-:W-:Y:S01]  /*ee70*/  FFMA.FTZ R33, R27, R89, -R138 ;  /* 0x000000591b217223 */ /* 0x000fe2000001088a */
[----:B------:R-:W-:Y:S01]  /*ee80*/  FADD.FTZ R99, R99, R100 ;  /* 0x0000006463637221 */ /* 0x000fe20000010000 */
[----:B------:R-:W-:Y:S01]  /*ee90*/  LDSM.16.MT88.4 R24, [R88+0x800] ;  /* 0x000800005818783b */ /* 0x000fe20000004200 */
[----:B------:R-:W-:Y:S01]  /*eea0*/  FADD.FTZ R98, R98, R101 ;  /* 0x0000006562627221 */ /* 0x000fe20000010000 */
[C---:B------:R-:W-:Y:S05]  /*eeb0*/  HMMA.16816.F32 R40, R80.reuse, R78, R40 ;  /* 0x0000004e5028723c */ /* 0x040fea0000001828 */
[----:B------:R-:W1:Y:S01]  /*eec0*/  MUFU.EX2 R92, R92 ;  /* 0x0000005c005c7308 */ /* 0x000e620000000800 */
[----:B------:R-:W-:Y:S01]  /*eed0*/  FADD.FTZ R96, R96, R99 ;  /* 0x0000006360607221 */ /* 0x000fe20000010000 */
[----:B------:R-:W-:Y:S01]  /*eee0*/  FADD.FTZ R97, R97, R98 ;  /* 0x0000006261617221 */ /* 0x000fe20000010000 */
[----:B------:R-:W2:Y:S02]  /*eef0*/  LDSM.16.MT88.4 R76, [R87+0x7000] ;  /* 0x00700000574c783b */ /* 0x000ea40000004200 */
[----:B------:R-:W-:Y:S01]  /*ef00*/  FADD.FTZ R91, R91, R96 ;  /* 0x000000605b5b7221 */ /* 0x000fe20000010000 */
[----:B------:R-:W-:Y:S04]  /*ef10*/  FADD.FTZ R90, R90, R97 ;  /* 0x000000615a5a7221 */ /* 0x000fe80000010000 */
[----:B------:R-:W-:Y:S10]  /*ef20*/  MUFU.EX2 R140, R140 ;  /* 0x0000008c008c7308 */ /* 0x000ff40000000800 */
[----:B------:R-:W-:Y:S01]  /*ef30*/  MUFU.EX2 R107, R107 ;  /* 0x0000006b006b7308 */ /* 0x000fe20000000800 */
[C---:B-1----:R-:W-:Y:S01]  /*ef40*/  F2FP.F16.F32.PACK_AB R16, R92.reuse, R105 ;  /* 0x000000695c10723e */ /* 0x042fe200000000ff */
[----:B------:R-:W-:Y:S04]  /*ef50*/  FADD.FTZ R105, R105, R90 ;  /* 0x0000005a69697221 */ /* 0x000fe80000010000 */
[----:B------:R-:W-:Y:S04]  /*ef60*/  FADD.FTZ R105, R92, R105 ;  /* 0x000000695c697221 */ /* 0x000fe80000010000 */
[----:B------:R-:W-:Y:S10]  /*ef70*/  MUFU.EX2 R112, R112 ;  /* 0x0000007000707308 */ /* 0x000ff40000000800 */
[----:B------:R-:W-:Y:S10]  /*ef80*/  MUFU.EX2 R33, R33 ;  /* 0x0000002100217308 */ /* 0x000ff40000000800 */
[----:B------:R-:W1:Y:S01]  /*ef90*/  MUFU.EX2 R93, R93 ;  /* 0x0000005d005d7308 */ /* 0x000e620000000800 */
[C---:B--2---:R-:W-:Y:S09]  /*efa0*/  HMMA.16816.F32 R44, R80.reuse, R76, R44 ;  /* 0x0000004c502c723c */ /* 0x044ff2000000182c */
[----:B------:R-:W-:Y:S01]  /*efb0*/  MUFU.EX2 R94, R94 ;  /* 0x0000005e005e7308 */ /* 0x000fe20000000800 */
[C---:B------:R-:W-:Y:S01]  /*efc0*/  HMMA.16816.F32 R48, R80.reuse, R78, R48 ;  /* 0x0000004e5030723c */ /* 0x040fe20000001830 */
[----:B------:R-:W2:Y:S08]  /*efd0*/  LDSM.16.MT88.4 R76, [R88+0x1000] ;  /* 0x00100000584c783b */ /* 0x000eb00000004200 */
[----:B------:R-:W3:Y:S01]  /*efe0*/  MUFU.EX2 R95, R95 ;  /* 0x0000005f005f7308 */ /* 0x000ee20000000800 */
[C---:B-1----:R-:W-:Y:S01]  /*eff0*/  F2FP.F16.F32.PACK_AB R17, R93.reuse, R104 ;  /* 0x000000685d11723e */ /* 0x042fe200000000ff */
[----:B------:R-:W-:Y:S04]  /*f000*/  FADD.FTZ R104, R104, R91 ;  /* 0x0000005b68687221 */ /* 0x000fe80000010000 */
[----:B------:R-:W-:Y:S04]  /*f010*/  FADD.FTZ R104, R93, R104 ;  /* 0x000000685d687221 */ /* 0x000fe80000010000 */
[----:B------:R-:W-:Y:S10]  /*f020*/  MUFU.EX2 R103, R103 ;  /* 0x0000006700677308 */ /* 0x000ff40000000800 */
[----:B------:R-:W1:Y:S01]  /*f030*/  MUFU.EX2 R102, R102 ;  /* 0x0000006600667308 */ /* 0x000e620000000800 */
[C---:B---3--:R-:W-:Y:S01]  /*f040*/  F2FP.F16.F32.PACK_AB R18, R95.reuse, R94 ;  /* 0x0000005e5f12723e */ /* 0x048fe200000000ff */
[----:B------:R-:W-:Y:S04]  /*f050*/  FADD.FTZ R94, R94, R105 ;  /* 0x000000695e5e7221 */ /* 0x000fe80000010000 */
[----:B------:R-:W-:Y:S04]  /*f060*/  FADD.FTZ R95, R95, R94 ;  /* 0x0000005e5f5f7221 */ /* 0x000fe80000010000 */
[----:B------:R-:W-:Y:S10]  /*f070*/  MUFU.EX2 R28, R28 ;  /* 0x0000001c001c7308 */ /* 0x000ff40000000800 */
[----:B------:R-:W3:Y:S01]  /*f080*/  MUFU.EX2 R29, R29 ;  /* 0x0000001d001d7308 */ /* 0x000ee20000000800 */
[C---:B-1----:R-:W-:Y:S01]  /*f090*/  F2FP.F16.F32.PACK_AB R19, R102.reuse, R103 ;  /* 0x000000676613723e */ /* 0x042fe200000000ff */
[----:B------:R-:W-:Y:S01]  /*f0a0*/  FADD.FTZ R103, R103, R104 ;  /* 0x0000006867677221 */ /* 0x000fe20000010000 */
[C---:B--2---:R-:W-:Y:S07]  /*f0b0*/  HMMA.16816.F32 R52, R80.reuse, R76, R52 ;  /* 0x0000004c5034723c */ /* 0x044fee0000001834 */
[----:B------:R-:W-:Y:S01]  /*f0c0*/  MUFU.EX2 R30, R30 ;  /* 0x0000001e001e7308 */ /* 0x000fe20000000800 */
[----:B------:R-:W-:Y:S01]  /*f0d0*/  FADD.FTZ R103, R102, R103 ;  /* 0x0000006766677221 */ /* 0x000fe20000010000 */
[C---:B------:R-:W-:Y:S01]  /*f0e0*/  HMMA.16816.F32 R56, R80.reuse, R78, R56 ;  /* 0x0000004e5038723c */ /* 0x040fe20000001838 */
[----:B------:R-:W1:Y:S07]  /*f0f0*/  LDSM.16.MT88.4 R76, [R87+0x8000] ;  /* 0x00800000574c783b */ /* 0x000e6e0000004200 */
[----:B------:R-:W2:Y:S10]  /*f100*/  MUFU.EX2 R31, R31 ;  /* 0x0000001f001f7308 */ /* 0x000eb40000000800 */
[----:B------:R-:W-:Y:S10]  /*f110*/  MUFU.EX2 R32, R32 ;  /* 0x0000002000207308 */ /* 0x000ff40000000800 */
[----:B------:R-:W4:Y:S10]  /*f120*/  MUFU.EX2 R137, R106 ;  /* 0x0000006a00897308 */ /* 0x000f340000000800 */
[----:B------:R-:W-:Y:S01]  /*f130*/  MUFU.EX2 R34, R34 ;  /* 0x0000002200227308 */ /* 0x000fe20000000800 */
[C---:B-1----:R-:W-:Y:S08]  /*f140*/  HMMA.16816.F32 R60, R80.reuse, R76, R60 ;  /* 0x0000004c503c723c */ /* 0x042ff0000000183c */
[C---:B------:R-:W-:Y:S01]  /*f150*/  HMMA.16816.F32 R64, R80.reuse, R78, R64 ;  /* 0x0000004e5040723c */ /* 0x040fe20000001840 */
[----:B------:R-:W1:Y:S07]  /*f160*/  LDSM.16.MT88.4 R76, [R88+0x2000] ;  /* 0x00200000584c783b */ /* 0x000e6e0000004200 */
[C---:B-1----:R-:W-:Y:S03]  /*f170*/  HMMA.16816.F32 R68, R80.reuse, R76, R68 ;  /* 0x0000004c5044723c */ /* 0x042fe60000001844 */
[-CC-:B------:R-:W-:Y:S01]  /*f180*/  FFMA.FTZ R76, R23, R89.reuse, -R138.reuse ;  /* 0x00000059174c7223 */ /* 0x180fe2000001088a */
[----:B------:R-:W-:Y:S01]  /*f190*/  FFMA.FTZ R138, R35, R89, -R138 ;  /* 0x00000059238a7223 */ /* 0x000fe2000001088a */
[----:B------:R-:W1:Y:S02]  /*f1a0*/  LDSM.16.MT88.4 R20, [R88+0x400] ;  /* 0x000400005814783b */ /* 0x000e640000004200 */
[----:B------:R5:W-:Y:S01]  /*f1b0*/  MUFU.EX2 R35, R76 ;  /* 0x0000004c00237308 */ /* 0x000be20000000800 */
[----:B------:R-:W-:Y:S09]  /*f1c0*/  HMMA.16816.F32 R12, R80, R78, R12 ;  /* 0x0000004e500c723c */ /* 0x000ff2000000180c */
[----:B------:R-:W4:Y:S01]  /*f1d0*/  MUFU.EX2 R3, R138 ;  /* 0x0000008a00037308 */ /* 0x000f220000000800 */
[C---:B------:R-:W-:Y:S05]  /*f1e0*/  HMMA.16816.F32 R4, R16.reuse, R72, R4 ;  /* 0x000000481004723c */ /* 0x040fea0000001804 */
[----:B---3--:R-:W-:Y:S02]  /*f1f0*/  F2FP.F16.F32.PACK_AB R72, R29, R28 ;  /* 0x0000001c1d48723e */ /* 0x008fe400000000ff */
[----:B--2---:R-:W-:Y:S01]  /*f200*/  F2FP.F16.F32.PACK_AB R73, R31, R30 ;  /* 0x0000001e1f49723e */ /* 0x004fe200000000ff */
[C---:B------:R-:W-:Y:S01]  /*f210*/  HMMA.16816.F32 R8, R16.reuse, R74, R8 ;  /* 0x0000004a1008723c */ /* 0x040fe20000001808 */
[----:B-----5:R-:W-:Y:S02]  /*f220*/  LDSM.16.MT88.4 R76, [R87+0x6c00] ;  /* 0x006c0000574c783b */ /* 0x020fe40000004200 */
[----:B----4-:R-:W-:Y:S02]  /*f230*/  F2FP.F16.F32.PACK_AB R74, R137, R32 ;  /* 0x00000020894a723e */ /* 0x010fe400000000ff */
[----:B------:R-:W-:Y:S03]  /*f240*/  F2FP.F16.F32.PACK_AB R75, R3, R34 ;  /* 0x00000022034b723e */ /* 0x000fe600000000ff */
        /* <DEDUP_REMOVED lines=34> */
[----:B------:R-:W-:Y:S01]  /*f470*/  FADD.FTZ R136, R3, R34 ;  /* 0x0000002203887221 */ /* 0x000fe20000010000 */
[----:B------:R-:W-:Y:S01]  /*f480*/  MOV R3, R0 ;  /* 0x0000000000037202 */ /* 0x000fe20000000f00 */
        /* <DEDUP_REMOVED lines=26> */
[C---:B--2---:R-:W-:Y:S08]  /*f630*/  HMMA.16816.F32 R44, R72.reuse, R16, R44 ;  /* 0x00000010482c723c */ /* 0x044ff0000000182c */
[C---:B------:R-:W-:Y:S08]  /*f640*/  HMMA.16816.F32 R48, R72.reuse, R18, R48 ;  /* 0x000000124830723c */ /* 0x040ff00000001830 */
[C---:B---3--:R-:W-:Y:S08]  /*f650*/  HMMA.16816.F32 R52, R72.reuse, R24, R52 ;  /* 0x000000184834723c */ /* 0x048ff00000001834 */
[C---:B------:R-:W-:Y:S08]  /*f660*/  HMMA.16816.F32 R56, R72.reuse, R26, R56 ;  /* 0x0000001a4838723c */ /* 0x040ff00000001838 */
[C---:B-----5:R-:W-:Y:S08]  /*f670*/  HMMA.16816.F32 R60, R72.reuse, R4, R60 ;  /* 0x00000004483c723c */ /* 0x060ff0000000183c */
[C---:B------:R-:W-:Y:S08]  /*f680*/  HMMA.16816.F32 R64, R72.reuse, R6, R64 ;  /* 0x000000064840723c */ /* 0x040ff00000001840 */
[C---:B-1----:R-:W-:Y:S08]  /*f690*/  HMMA.16816.F32 R68, R72.reuse, R8, R68 ;  /* 0x000000084844723c */ /* 0x042ff00000001844 */
[----:B------:R-:W-:Y:S01]  /*f6a0*/  HMMA.16816.F32 R72, R72, R10, R12 ;  /* 0x0000000a4848723c */ /* 0x000fe2000000180c */
[----:B------:R-:W-:Y:S08]  /*f6b0*/  @!UPT UIADD3 URZ, UPT, UPT, URZ, URZ, URZ ;  /* 0x000000fffffff290 */ /* 0x000ff0000fffe0ff */
[----:B------:R-:W-:Y:S11]  /*f6c0*/  @P0 BRA `(.L_x_7611) ;  /* 0xffffffd800100947 */ /* 0x000ff6000383ffff */
.L_x_7604:
        /* <DEDUP_REMOVED lines=11> */
.L_x_7625:
[----:B------:R-:W2:Y:S01]  /*f780*/  S2R R3, SR_TID.X ;  /* 0x0000000000037919 */ /* 0x000ea20000002100 */
[----:B------:R-:W-:Y:S01]  /*f790*/  FSETP.NE.FTZ.AND P1, PT, R11, RZ, PT ;  /* 0x000000ff0b00720b */ /* 0x000fe20003f35000 */
[----:B----4-:R-:W-:Y:S01]  /*f7a0*/  FADD.FTZ R6, R7, R10 ;  /* 0x0000000a07067221 */ /* 0x010fe20000010000 */
        /* <DEDUP_REMOVED lines=18> */
[----:B----4-:R-:W-:Y:S01]  /*f8d0*/  @P1 FMUL.FTZ R8, R8, 0.69314718246459960938 ;  /* 0x3f31721808081820 */ /* 0x010fe20000410000 */
        /* <DEDUP_REMOVED lines=14> */
[----:B--2---:R-:W-:Y:S01]  /*f9c0*/  SHF.L.U32 R9, R3, 0x1, RZ ;  /* 0x0000000103097819 */ /* 0x004fe200000006ff */
[----:B-----5:R-:W-:Y:S01]  /*f9d0*/  @P1 FFMA.FTZ R86, R5, R2, R8 ;  /* 0x0000000205561223 */ /* 0x020fe20000010008 */
[----:B------:R-:W-:Y:S01]  /*f9e0*/  SHF.L.U32 R7, R3, 0x3, RZ ;  /* 0x0000000303077819 */ /* 0x000fe200000006ff */
[----:B---3--:R-:W-:Y:S01]  /*f9f0*/  @P0 FMUL.FTZ R6, R6, 0.69314718246459960938 ;  /* 0x3f31721806060820 */ /* 0x008fe20000410000 */
[----:B------:R-:W-:-:S02]  /*fa00*/  LOP3.LUT R110, R110, 0x6, R9, 0xf8, !PT ;  /* 0x000000066e6e7812 */ /* 0x000fc400078ef809 */
[----:B------:R-:W-:Y:S02]  /*fa10*/  LOP3.LUT R8, R7, 0xc0, RZ, 0xc0, !PT ;  /* 0x000000c007087812 */ /* 0x000fe400078ec0ff */
[----:B------:R-:W-:Y:S02]  /*fa20*/  FSEL R4, R4, 1, P0 ;  /* 0x3f80000004047808 */ /* 0x000fe40000000000 */
[----:B------:R-:W-:Y:S02]  /*fa30*/  LOP3.LUT R9, R110, 0x20, R7, 0xf8, !PT ;  /* 0x000000206e097812 */ /* 0x000fe400078ef807 */
[----:B------:R-:W-:Y:S01]  /*fa40*/  LOP3.LUT R8, R8, 0x18, R3, 0xf8, !PT ;  /* 0x0000001808087812 */ /* 0x000fe200078ef803 */
[C---:B------:R-:W-:Y:S01]  /*fa50*/  FMUL.FTZ R82, R4.reuse, R82 ;  /* 0x0000005204527220 */ /* 0x040fe20000410000 */
[----:B------:R-:W-:Y:S01]  /*fa60*/  MOV R2, 0xff800000 ;  /* 0xff80000000027802 */ /* 0x000fe20000000f00 */
        /* <DEDUP_REMOVED lines=23> */
[----:B------:R-:W-:Y:S01]  /*fbe0*/  @P0 FFMA.FTZ R2, R5, R0, R6 ;  /* 0x0000000005020223 */ /* 0x000fe20000010006 */
[----:B------:R-:W-:-:S02]  /*fbf0*/  LOP3.LUT R5, R9, R8, RZ, 0xfc, !PT ;  /* 0x0000000809057212 */ /* 0x000fc400078efcff */
[----:B------:R-:W-:Y:S01]  /*fc00*/  SHF.R.U32.HI R4, RZ, 0x2, R3 ;  /* 0x00000002ff047819 */ /* 0x000fe20000011603 */
[----:B------:R-:W2:Y:S08]  /*fc10*/  S2UR UR6, SR_CgaCtaId ;  /* 0x00000000000679c3 */ /* 0x000eb00000008800 */
[----:B------:R-:W-:Y:S01]  /*fc20*/  BAR.SYNC.DEFER_BLOCKING 0x0 ;  /* 0x0000000000007b1d */ /* 0x000fe20000010000 */
[----:B------:R-:W-:-:S02]  /*fc30*/  LOP3.LUT R0, R7, 0x40, RZ, 0xc0, !PT ;  /* 0x0000004007007812 */ /* 0x000fc400078ec0ff */
[----:B------:R-:W-:-:S03]  /*fc40*/  LOP3.LUT R6, R7, 0x80, RZ, 0xc0, !PT ;  /* 0x0000008007067812 */ /* 0x000fc600078ec0ff */
[----:B------:R-:W-:Y:S02]  /*fc50*/  UMOV UR7, 0x400 ;  /* 0x0000040000077882 */ /* 0x000fe40000000000 */
[----:B--2---:R-:W-:-:S06]  /*fc60*/  ULEA UR6, UR6, UR7, 0x18 ;  /* 0x0000000706067291 */ /* 0x004fcc000f8ec0ff */
[----:B------:R-:W-:-:S05]  /*fc70*/  LEA R5, R5, UR6, 0x2 ;  /* 0x0000000605057c11 */ /* 0x000fca000f8e10ff */
[C---:B------:R-:W-:Y:S01]  /*fc80*/  IMAD.IADD R7, R5.reuse, 0x1, -R0 ;  /* 0x0000000105077824 */ /* 0x040fe200078e0a00 */
[----:B------:R-:W-:Y:S01]  /*fc90*/  STS.64 [R5], R80 ;  /* 0x0000005005007388 */ /* 0x000fe20000000a00 */
[--C-:B------:R-:W-:Y:S02]  /*fca0*/  IMAD.IADD R8, R5, 0x1, -R6.reuse ;  /* 0x0000000105087824 */ /* 0x100fe400078e0a06 */
[----:B------:R-:W-:Y:S01]  /*fcb0*/  IMAD.IADD R6, R7, 0x1, -R6 ;  /* 0x0000000107067824 */ /* 0x000fe200078e0a06 */
        /* <DEDUP_REMOVED lines=23> */
[----:B--2---:R-:W2:Y:S04]  /*fe30*/  LD.E.64 R54, desc[UR4][R84.64+0xb0] ;  /* 0x0000b00454367980 */ /* 0x004ea8000c101b00 */
[----:B------:R-:W4:Y:S04]  /*fe40*/  LD.E R9, desc[UR4][R84.64+0x60] ;  /* 0x0000600454097980 */ /* 0x000f28000c101900 */
[----:B------:R1:W5:Y:S01]  /*fe50*/  LD.E R0, desc[UR4][R84.64+0xcc] ;  /* 0x0000cc0454007980 */ /* 0x000362000c101900 */
[----:B------:R-:W-:Y:S01]  /*fe60*/  LOP3.LUT R10, R108, 0xd8, RZ, 0xc0, !PT ;  /* 0x000000d86c0a7812 */ /* 0x000fe200078ec0ff */
[----:B------:R-:W-:Y:S01]  /*fe70*/  IMAD.SHL.U32 R52, R123, 0x40, RZ ;  /* 0x000000407b347824 */ /* 0x000fe200078e00ff */
[----:B------:R-:W-:Y:S01]  /*fe80*/  LOP3.LUT P0, RZ, R3, 0x3, RZ, 0xc0, !PT ;  /* 0x0000000303ff7812 */ /* 0x000fe2000780c0ff */
[----:B---3--:R1:W5:Y:S01]  /*fe90*/  LD.E.64 R62, desc[UR4][R84.64+0x78] ;  /* 0x00007804543e7980 */ /* 0x008362000c101b00 */
[----:B------:R-:W-:-:S02]  /*fea0*/  LOP3.LUT R5, R10, 0x18, R109, 0x78, !PT ;  /* 0x000000180a057812 */ /* 0x000fc400078e786d */
[----:B------:R-:W-:Y:S01]  /*feb0*/  LOP3.LUT R109, R109, 0x30, RZ, 0xc0, !PT ;  /* 0x000000306d6d7812 */ /* 0x000fe200078ec0ff */
[----:B------:R1:W5:Y:S01]  /*fec0*/  LD.E.64 R60, desc[UR4][R84.64+0xa8] ;  /* 0x0000a804543c7980 */ /* 0x000362000c101b00 */
[----:B------:R-:W-:Y:S02]  /*fed0*/  LOP3.LUT R5, R5, 0xf24, R108, 0xf8, !PT ;  /* 0x00000f2405057812 */ /* 0x000fe400078ef86c */
[----:B------:R-:W-:Y:S02]  /*fee0*/  LOP3.LUT R58, R109, 0x7, R4, 0xf8, !PT ;  /* 0x000000076d3a7812 */ /* 0x000fe400078ef804 */
[----:B------:R-:W-:Y:S01]  /*fef0*/  LEA R53, R5, UR6, 0x2 ;  /* 0x0000000605357c11 */ /* 0x000fe2000f8e10ff */
[----:B------:R-:W-:Y:S06]  /*ff00*/  BAR.SYNC.DEFER_BLOCKING 0x0 ;  /* 0x0000000000007b1d */ /* 0x000fec0000010000 */
        /* <DEDUP_REMOVED lines=12> */
[----:B--2---:R-:W-:-:S04]  /*ffd0*/  IMAD R54, R54, UR8, R129 ;  /* 0x0000000836367c24 */ /* 0x004fc8000f8e0281 */
[----:B----4-:R-:W-:-:S04]  /*ffe0*/  IMAD R9, R54, R9, R128 ;  /* 0x0000000936097224 */ /* 0x010fc800078e0280 */
[----:B------:R-:W-:Y:S02]  /*fff0*/  IMAD R55, R55, R9, R52 ;  /* 0x0000000937377224 */ /* 0x000fe400078e0234 */
[----:B------:R2:W4:Y:S01]  /*10000*/  LDS.128 R8, [R53+0x5000] ;  /* 0x0050000035087984 */ /* 0x0005220000000c00 */
[----:B-1-3--:R-:W-:Y:S05]  /*10010*/  @P0 BRA `(.L_x_7614) ;  /* 0x0000000000280947 */ /* 0x00afea0003800000 */
[----:B--2---:R-:W-:Y:S01]  /*10020*/  IMAD.IADD R53, R127, 0x1, -R52 ;  /* 0x000000017f357824 */ /* 0x004fe200078e0a34 */
        /* <DEDUP_REMOVED lines=9> */
.L_x_7614:
[----:B------:R-:W-:Y:S05]  /*100c0*/  BSYNC.RECONVERGENT B0 ;  /* 0x0000000000007941 */ /* 0x000fea0003800200 */
.L_x_7613:
[----:B------:R3:W5:Y:S01]  /*100d0*/  LD.E R84, desc[UR4][R84.64+0xc0] ;  /* 0x0000c00454547980 */ /* 0x000762000c101900 */
[----:B------:R-:W-:Y:S01]  /*100e0*/  IMAD.IADD R52, R127, 0x1, -R52 ;  /* 0x000000017f347824 */ /* 0x000fe200078e0a34 */
[----:B------:R-:W-:Y:S01]  /*100f0*/  SHF.R.U32.HI R3, RZ, 0x3, R3 ;  /* 0x00000003ff037819 */ /* 0x000fe20000011603 */
[----:B-----5:R-:W-:Y:S01]  /*10100*/  IMAD R0, R55, R0, RZ ;  /* 0x0000000037007224 */ /* 0x020fe200078e02ff */
[----:B--2---:R-:W-:Y:S01]  /*10110*/  LOP3.LUT R53, R108, 0x1c, RZ, 0xc0, !PT ;  /* 0x0000001c6c357812 */ /* 0x004fe200078ec0ff */
[----:B------:R-:W-:Y:S01]  /*10120*/  BSSY.RECONVERGENT B0, `(.L_x_7615) ;  /* 0x0000016000007945 */ /* 0x000fe20003800200 */
[CC--:B------:R-:W-:Y:S01]  /*10130*/  ISETP.GE.AND P2, PT, R3.reuse, R52.reuse, PT ;  /* 0x000000340300720c */ /* 0x0c0fe20003f46270 */
[C---:B-1----:R-:W-:Y:S02]  /*10140*/  VIADD R2, R3.reuse, 0x10 ;  /* 0x0000001003027836 */ /* 0x042fe40000000000 */
        /* <DEDUP_REMOVED lines=10> */
[----:B---3--:R-:W-:Y:S06]  /*101f0*/  @P2 BRA `(.L_x_7616) ;  /* 0x0000000000202947 */ /* 0x008fec0003800000 */
        /* <DEDUP_REMOVED lines=8> */
.L_x_7616:
[----:B------:R-:W-:Y:S05]  /*10280*/  BSYNC.RECONVERGENT B0 ;  /* 0x0000000000007941 */ /* 0x000fea0003800200 */
.L_x_7615:
        /* <DEDUP_REMOVED lines=14> */
.L_x_7618:
[----:B------:R-:W-:Y:S05]  /*10370*/  BSYNC.RECONVERGENT B0 ;  /* 0x0000000000007941 */ /* 0x000fea0003800200 */
.L_x_7617:
[----:B------:R-:W-:Y:S04]  /*10380*/  BSSY.RECONVERGENT B0, `(.L_x_7619) ;  /* 0x000000e000007945 */ /* 0x000fe80003800200 */
[----:B------:R-:W-:Y:S05]  /*10390*/  @P5 BRA `(.L_x_7620) ;  /* 0x0000000000305947 */ /* 0x000fea0003800000 */
[-C--:B------:R-:W-:Y:S02]  /*103a0*/  ISETP.GE.AND P5, PT, R53, R84.reuse, PT ;  /* 0x000000543500720c */ /* 0x080fe40003fa6270 */
        /* <DEDUP_REMOVED lines=11> */
.L_x_7620:
[----:B------:R-:W-:Y:S05]  /*10460*/  BSYNC.RECONVERGENT B0 ;  /* 0x0000000000007941 */ /* 0x000fea0003800200 */
.L_x_7619:
[----:B------:R-:W-:-:S04]  /*10470*/  MOV R123, 0x0 ;  /* 0x00000000007b7802 */ /* 0x000fc80000000f00 */
[----:B-1234-:R-:W-:Y:S05]  /*10480*/  @P6 RET.REL.NODEC R122 `(_ZN5flash24flash_fwd_splitkv_kernelI23Flash_fwd_kernel_traitsILi96ELi64ELi64ELi4ELb0ELb0EN7cutlass6half_tE19Flash_kernel_traitsILi96ELi64ELi64ELi4ES3_EELb0ELb0ELb0ELb0ELb0ELb0ELb1ELb1EEEvNS_16Flash_fwd_paramsE) ;  /* 0xfffffef87adc6950 */ /* 0x01efea0003c3ffff */
        /* <DEDUP_REMOVED lines=10> */
[----:B-1----:R-:W-:Y:S05]  /*10530*/  @P0 RET.REL.NODEC R122 `(_ZN5flash24flash_fwd_splitkv_kernelI23Flash_fwd_kernel_traitsILi96ELi64ELi64ELi4ELb0ELb0EN7cutlass6half_tE19Flash_kernel_traitsILi96ELi64ELi64ELi4ES3_EELb0ELb0ELb0ELb0ELb0ELb0ELb1ELb1EEEvNS_16Flash_fwd_paramsE) ;  /* 0xfffffef87ab00950 */ /* 0x002fea0003c3ffff */
[----:B------:R-:W-:Y:S01]  /*10540*/  LEA R2, P0, R57, R62, 0x2 ;  /* 0x0000003e39027211 */ /* 0x000fe200078010ff */
[----:B------:R-:W-:-:S03]  /*10550*/  IMAD.MOV.U32 R123, RZ, RZ, 0x0 ;  /* 0x00000000ff7b7424 */ /* 0x000fc600078e00ff */
[----:B------:R-:W-:-:S05]  /*10560*/  LEA.HI.X R3, R57, R63, R0, 0x2, P0 ;  /* 0x0000003f39037211 */ /* 0x000fca00000f1400 */
[----:B------:R1:W-:Y:S02]  /*10570*/  ST.E.128 desc[UR4][R2.64+0x4900], R4 ;  /* 0x0049000402007985 */ /* 0x0003e4000c101d04 */
[----:B-1----:R-:W-:Y:S05]  /*10580*/  RET.REL.NODEC R122 `(_ZN5flash24flash_fwd_splitkv_kernelI23Flash_fwd_kernel_traitsILi96ELi64ELi64ELi4ELb0ELb0EN7cutlass6half_tE19Flash_kernel_traitsILi96ELi64ELi64ELi4ES3_EELb0ELb0ELb0ELb0ELb0ELb0ELb1ELb1EEEvNS_16Flash_fwd_paramsE) ;  /* 0xfffffef87a9c7950 */ /* 0x002fea0003c3ffff */
.L_x_7612:
[----:B------:R-:W-:Y:S01]  /*10590*/  MOV R4, 0x2 ;  /* 0x0000000200047802 */ /* 0x000fe20000000f00 */
[----:B------:R-:W-:Y:S01]  /*105a0*/  IMAD.MOV.U32 R3, RZ, RZ, 0x1f ;  /* 0x0000001fff037424 */ /* 0x000fe200078e00ff */
[----:B------:R-:W-:-:S07]  /*105b0*/  MOV R6, 0xffffffff ;  /* 0xffffffff00067802 */ /* 0x000fce0000000f00 */
[----:B-1---5:R-:W-:Y:S05]  /*105c0*/  WARPSYNC.COLLECTIVE R6, `(.L_x_7621) ;  /* 0x0000000006087348 */ /* 0x022fea0003c00000 */
[----:B------:R2:W3:Y:S02]  /*105d0*/  SHFL.BFLY P0, R10, R137, R4, R3 ;  /* 0x0c000004890a7389 */ /* 0x0004e40000000003 */
[----:B-123-5:R-:W-:Y:S05]  /*105e0*/  ENDCOLLECTIVE ;  /* 0x000000000000791b */ /* 0x02efea0003800000 */
.L_x_7621:
[----:B------:R-:W-:Y:S02]  /*105f0*/  IMAD.MOV.U32 R8, RZ, RZ, R10 ;  /* 0x000000ffff087224 */ /* 0x000fe400078e000a */
[----:B------:R-:W-:Y:S02]  /*10600*/  IMAD.MOV.U32 R4, RZ, RZ, 0x1 ;  /* 0x00000001ff047424 */ /* 0x000fe400078e00ff */
[----:B------:R-:W-:-:S05]  /*10610*/  FADD.FTZ R9, R8, R137 ;  /* 0x0000008908097221 */ /* 0x000fca0000010000 */
[----:B------:R-:W-:-:S07]  /*10620*/  MOV R137, R9 ;  /* 0x0000000900897202 */ /* 0x000fce0000000f00 */
[----:B------:R-:W-:Y:S05]  /*10630*/  WARPSYNC.COLLECTIVE R6, `(.L_x_7622) ;  /* 0x0000000006087348 */ /* 0x000fea0003c00000 */
[----:B------:R1:W2:Y:S02]  /*10640*/  SHFL.BFLY P0, R10, R137, R4, R3 ;  /* 0x0c000004890a7389 */ /* 0x0002a40000000003 */
[----:B-12---:R-:W-:Y:S05]  /*10650*/  ENDCOLLECTIVE ;  /* 0x000000000000791b */ /* 0x006fea0003800000 */
.L_x_7622:
[----:B------:R-:W-:Y:S01]  /*10660*/  MOV R137, R136 ;  /* 0x0000008800897202 */ /* 0x000fe20000000f00 */
[----:B------:R-:W-:Y:S01]  /*10670*/  IMAD.MOV.U32 R4, RZ, RZ, 0x2 ;  /* 0x00000002ff047424 */ /* 0x000fe200078e00ff */
[----:B------:R-:W-:-:S07]  /*10680*/  MOV R8, R10 ;  /* 0x0000000a00087202 */ /* 0x000fce0000000f00 */
[----:B------:R-:W-:Y:S05]  /*10690*/  WARPSYNC.COLLECTIVE R6, `(.L_x_7623) ;  /* 0x0000000006087348 */ /* 0x000fea0003c00000 */
[----:B------:R1:W2:Y:S02]  /*106a0*/  SHFL.BFLY P0, R10, R137, R4, R3 ;  /* 0x0c000004890a7389 */ /* 0x0002a40000000003 */
[----:B-12---:R-:W-:Y:S05]  /*106b0*/  ENDCOLLECTIVE ;  /* 0x000000000000791b */ /* 0x006fea0003800000 */
.L_x_7623:
[----:B------:R-:W-:Y:S01]  /*106c0*/  FADD.FTZ R11, R9, R8 ;  /* 0x00000008090b7221 */ /* 0x000fe20000010000 */
[----:B------:R-:W-:Y:S01]  /*106d0*/  FADD.FTZ R7, R10, R136 ;  /* 0x000000880a077221 */ /* 0x000fe20000010000 */
[----:B------:R-:W-:-:S04]  /*106e0*/  MOV R4, 0x1 ;  /* 0x0000000100047802 */ /* 0x000fc80000000f00 */
[----:B------:R-:W-:-:S07]  /*106f0*/  MOV R137, R7 ;  /* 0x0000000700897202 */ /* 0x000fce0000000f00 */
[----:B------:R-:W-:Y:S05]  /*10700*/  WARPSYNC.COLLECTIVE R6, `(.L_x_7624) ;  /* 0x0000000006087348 */ /* 0x000fea0003c00000 */
[----:B------:R1:W2:Y:S02]  /*10710*/  SHFL.BFLY P0, R10, R137, R4, R3 ;  /* 0x0c000004890a7389 */ /* 0x0002a40000000003 */
[----:B-12---:R-:W-:Y:S05]  /*10720*/  ENDCOLLECTIVE ;  /* 0x000000000000791b */ /* 0x006fea0003800000 */
.L_x_7624:
[----:B------:R-:W-:Y:S05]  /*10730*/  BRA `(.L_x_7625) ;  /* 0xfffffff000107947 */ /* 0x000fea000383ffff */
.L_x_7626:
        /* <DEDUP_REMOVED lines=12> */
.L_x_11700:


//--------------------- .text._ZN5flash24flash_fwd_splitkv_kernelI23Flash_fwd_kernel_traitsILi96ELi64ELi64ELi4ELb0ELb0EN7cutlass6half_tE19Flash_kernel_traitsILi96ELi64ELi64ELi4ES3_EELb0ELb0ELb0ELb0ELb0ELb1ELb1ELb1EEEvNS_16Flash_fwd_paramsE --------------------------
	.section	.text._ZN5flash24flash_fwd_splitkv_kernelI23Flash_fwd_kernel_traitsILi96ELi64ELi64ELi4ELb0ELb0EN7cutlass6half_tE19Flash_kernel_traitsILi96ELi64ELi64ELi4ES3_EELb0ELb0ELb0ELb0ELb0ELb1ELb1ELb1EEEvNS_16Flash_fwd_paramsE,"ax",@progbits
	.align	128
        .global         _ZN5flash24flash_fwd_splitkv_kernelI23Flash_fwd_kernel_traitsILi96ELi64ELi64ELi4ELb0ELb0EN7cutlass6half_tE19Flash_kernel_traitsILi96ELi64ELi64ELi4ES3_EELb0ELb0ELb0ELb0ELb0ELb1ELb1ELb1EEEvNS_16Flash_fwd_paramsE
        .type           _ZN5flash24flash_fwd_splitkv_kernelI23Flash_fwd_kernel_traitsILi96ELi64ELi64ELi4ELb0ELb0EN7cutlass6half_tE19Flash_kernel_traitsILi96ELi64ELi64ELi4ES3_EELb0ELb0ELb0ELb0ELb0ELb1ELb1ELb1EEEvNS_16Flash_fwd_paramsE,@function
        .size           _ZN5flash24flash_fwd_splitkv_kernelI23Flash_fwd_kernel_traitsILi96ELi64ELi64ELi4ELb0ELb0EN7cutlass6half_tE19Flash_kernel_traitsILi96ELi64ELi64ELi4ES3_EELb0ELb0ELb0ELb0ELb0ELb1ELb1ELb1EEEvNS_16Flash_fwd_paramsE,(.L_x_11701 - _ZN5flash24flash_fwd_splitkv_kernelI23Flash_fwd_kernel_traitsILi96ELi64ELi64ELi4ELb0ELb0EN7cutlass6half_tE19Flash_kernel_traitsILi96ELi64ELi64ELi4ES3_EELb0ELb0ELb0ELb0ELb0ELb1ELb1ELb1EEEvNS_16Flash_fwd_paramsE)
        .other          _ZN5flash24flash_fwd_splitkv_kernelI23Flash_fwd_kernel_traitsILi96ELi64ELi64ELi4ELb0ELb0EN7cutlass6half_tE19Flash_kernel_traitsILi96ELi64ELi64ELi4ES3_EELb0ELb0ELb0ELb0ELb0ELb1ELb1ELb1EEEvNS_16Flash_fwd_paramsE,@"STO_CUDA_ENTRY STV_DEFAULT"
_ZN5flash24flash_fwd_splitkv_kernelI23Flash_fwd_kernel_traitsILi96ELi64ELi64ELi4ELb0ELb0EN7cutlass6half_tE19Flash_kernel_traitsILi96ELi64ELi64ELi4ES3_EELb0ELb0ELb0ELb0ELb0ELb1ELb1ELb1EEEvNS_16Flash_fwd_paramsE:
.text._ZN5flash24flash_fwd_splitkv_kernelI23Flash_fwd_kernel_traitsILi96ELi64ELi64ELi4ELb0ELb0EN7cutlass6half_tE19Flash_kernel_traitsILi96ELi64ELi64ELi4ES3_EELb0ELb0ELb0ELb0ELb0ELb1ELb1ELb1EEEvNS_16Flash_fwd_paramsE:
        /* <DEDUP_REMOVED lines=29> */
[----:B------:R-:W-:Y:S05]  /*01d0*/  CALL.REL.NOINC `($_ZN5flash24flash_fwd_splitkv_kernelI23Flash_fwd_kernel_traitsILi96ELi64ELi64ELi4ELb0ELb0EN7cutlass6half_tE19Flash_kernel_traitsILi96ELi64ELi64ELi4ES3_EELb0ELb0ELb0ELb0ELb0ELb1ELb1ELb1EEEvNS_16Flash_fwd_paramsE$_ZN5flash30compute_attn_1rowblock_splitkvI23Flash_fwd_kernel_traitsILi96ELi64ELi64ELi4ELb0ELb0EN7cutlass6half_tE19Flash_kernel_traitsILi96ELi64ELi64ELi4ES3_EELb0ELb0ELb0ELb0ELb0ELb1ELb1ELb1ENS_16Flash_fwd_paramsEEEvRKT8_iiiii) ;  /* 0x0000000000087944 */ /* 0x000fea0003c00000 */
[----:B------:R-:W-:Y:S05]  /*01e0*/  BSYNC.RECONVERGENT B4 ;  /* 0x0000000000047941 */ /* 0x000fea0003800200 */
.L_x_7627:
[----:B------:R-:W-:Y:S05]  /*01f0*/  EXIT ;  /* 0x000000000000794d */ /* 0x000fea0003800000 */
        .type           $_ZN5flash24flash_fwd_splitkv_kernelI23Flash_fwd_kernel_traitsILi96ELi64ELi64ELi4ELb0ELb0EN7cutlass6half_tE19Flash_kernel_traitsILi96ELi64ELi64ELi4ES3_EELb0ELb0ELb0ELb0ELb0ELb1ELb1ELb1EEEvNS_16Flash_fwd_paramsE$_ZN5flash30compute_attn_1rowblock_splitkvI23Flash_fwd_kernel_traitsILi96ELi64ELi64ELi4ELb0ELb0EN7cutlass6half_tE19Flash_kernel_traitsILi96ELi64ELi64ELi4ES3_EELb0ELb0ELb0ELb0ELb0ELb1ELb1ELb1ENS_16Flash_fwd_paramsEEEvRKT8_iiiii,@function
        .size           $_ZN5flash24flash_fwd_splitkv_kernelI23Flash_fwd_kernel_traitsILi96ELi64ELi64ELi4ELb0ELb0EN7cutlass6half_tE19Flash_kernel_traitsILi96ELi64ELi64ELi4ES3_EELb0ELb0ELb0ELb0ELb0ELb1ELb1ELb1EEEvNS_16Flash_fwd_paramsE$_ZN5flash30compute_attn_1rowblock_splitkvI23Flash_fwd_kernel_traitsILi96ELi64ELi64ELi4ELb0ELb0EN7cutlass6half_tE19Flash_kernel_traitsILi96ELi64ELi64ELi4ES3_EELb0ELb0ELb0ELb0ELb0ELb1ELb1ELb1ENS_16Flash_fwd_paramsEEEvRKT8_iiiii,(.L_x_11701 - $_ZN5flash24flash_fwd_splitkv_kernelI23Flash_fwd_kernel_traitsILi96ELi64ELi64ELi4ELb0ELb0EN7cutlass6half_tE19Flash_kernel_traitsILi96ELi64ELi64ELi4ES3_EELb0ELb0ELb0ELb0ELb0ELb1ELb1ELb1EEEvNS_16Flash_fwd_paramsE$_ZN5flash30compute_attn_1rowblock_splitkvI23Flash_fwd_kernel_traitsILi96ELi64ELi64ELi4ELb0ELb0EN7cutlass6half_tE19Flash_kernel_traitsILi96ELi64ELi64ELi4ES3_EELb0ELb0ELb0ELb0ELb0ELb1ELb1ELb1ENS_16Flash_fwd_paramsEEEvRKT8_iiiii)
$_ZN5flash24flash_fwd_splitkv_kernelI23Flash_fwd_kernel_traitsILi96ELi64ELi64ELi4ELb0ELb0EN7cutlass6half_tE19Flash_kernel_traitsILi96ELi64ELi64ELi4ES3_EELb0ELb0ELb0ELb0ELb0ELb1ELb1ELb1EEEvNS_16Flash_fwd_paramsE$_ZN5flash30compute_attn_1rowblock_splitkvI23Flash_fwd_kernel_traitsILi96ELi64ELi64ELi4ELb0ELb0EN7cutlass6half_tE19Flash_kernel_traitsILi96ELi64ELi64ELi4ES3_EELb0ELb0ELb0ELb0ELb0ELb1ELb1ELb1ENS_16Flash_fwd_paramsEEEvRKT8_iiiii:
        /* <DEDUP_REMOVED lines=38> */
.L_x_7629:
[----:B------:R-:W-:Y:S05]  /*0460*/  BSYNC.RECONVERGENT B0 ;  /* 0x0000000000007941 */ /* 0x000fea0003800200 */
.L_x_7628:
[----:B------:R-:W-:Y:S04]  /*0470*/  BSSY.RECONVERGENT B0, `(.L_x_7630) ;  /* 0x0000007000007945 */ /* 0x000fe80003800200 */
[----:B------:R-:W-:Y:S05]  /*0480*/  @!P3 BRA `(.L_x_7631) ;  /* 0x000000000014b947 */ /* 0x000fea0003800000 */
[----:B------:R-:W3:Y:S02]  /*0490*/  LD.E.U8 R4, desc[UR4][R84.64+0x1b2] ;  /* 0x0001b20454047980 */ /* 0x000ee4000c101100 */
[----:B---3--:R-:W-:-:S13]  /*04a0*/  ISETP.NE.AND P1, PT, R4, RZ, PT ;  /* 0x000000ff0400720c */ /* 0x008fda0003f25270 */
[----:B------:R-:W3:Y:S02]  /*04b0*/  @P1 LD.E R5, desc[UR4][R8.64+0x4] ;  /* 0x0000040408051980 */ /* 0x000ee4000c101900 */
[----:B---3-5:R-:W-:-:S06]  /*04c0*/  @P1 IADD3 R70, PT, PT, R5, -R14, RZ ;  /* 0x8000000e05461210 */ /* 0x028fcc0007ffe0ff */
[----:B------:R3:W5:Y:S02]  /*04d0*/  @!P1 LD.E R70, desc[UR4][R8.64] ;  /* 0x0000000408469980 */ /* 0x000764000c101900 */
.L_x_7631:
[----:B------:R-:W-:Y:S05]  /*04e0*/  BSYNC.RECONVERGENT B0 ;  /* 0x0000000000007941 */ /* 0x000fea0003800200 */
.L_x_7630:
        /* <DEDUP_REMOVED lines=9> */
.L_x_7633:
[----:B------:R-:W4:Y:S01]  /*0580*/  LD.E.64 R4, desc[UR4][R84.64+0x108] ;  /* 0x0001080454047980 */ /* 0x000f22000c101b00 */
[----:B------:R-:W-:Y:S01]  /*0590*/  BSSY.RECONVERGENT B0, `(.L_x_7635) ;  /* 0x0000006000007945 */ /* 0x000fe20003800200 */
[----:B------:R-:W-:Y:S01]  /*05a0*/  IMAD.MOV.U32 R3, RZ, RZ, RZ ;  /* 0x000000ffff037224 */ /* 0x000fe200078e00ff */
[----:B----4-:R-:W-:-:S04]  /*05b0*/  ISETP.NE.U32.AND P0, PT, R4, RZ, PT ;  /* 0x000000ff0400720c */ /* 0x010fc80003f05070 */
[----:B------:R-:W-:-:S13]  /*05c0*/  ISETP.NE.AND.EX P0, PT, R5, RZ, PT, P0 ;  /* 0x000000ff0500720c */ /* 0x000fda0003f05300 */
[----:B------:R-:W-:Y:S05]  /*05d0*/  @!P0 BRA `(.L_x_7636) ;  /* 0x0000000000048947 */ /* 0x000fea0003800000 */
[----:B------:R4:W5:Y:S02]  /*05e0*/  LD.E R3, desc[UR4][R84.64+0xbc] ;  /* 0x0000bc0454037980 */ /* 0x000964000c101900 */
.L_x_7636:
[----:B------:R-:W-:Y:S05]  /*05f0*/  BSYNC.RECONVERGENT B0 ;  /* 0x0000000000007941 */ /* 0x000fea0003800200 */
.L_x_7635:
[----:B-----5:R-:W-:Y:S02]  /*0600*/  IADD3 R64, PT, PT, R70, R3, RZ ;  /* 0x0000000346407210 */ /* 0x020fe40007ffe0ff */
.L_x_7634:
[----:B------:R-:W-:Y:S05]  /*0610*/  BSYNC.RECONVERGENT B1 ;  /* 0x0000000000017941 */ /* 0x000fea0003800200 */
.L_x_7632:
[----:B------:R-:W-:Y:S01]  /*0620*/  IMAD.SHL.U32 R97, R131, 0x40, RZ ;  /* 0x0000004083617824 */ /* 0x000fe200078e00ff */
[----:B------:R-:W-:Y:S01]  /*0630*/  MOV R4, R130 ;  /* 0x0000008200047202 */ /* 0x000fe20000000f00 */
[----:B------:R-:W-:-:S03]  /*0640*/  IMAD.MOV.U32 R5, RZ, RZ, 0x0 ;  /* 0x00000000ff057424 */ /* 0x000fc600078e00ff */
[----:B------:R-:W-:-:S13]  /*0650*/  ISETP.GT.AND P0, PT, R134, R97, PT ;  /* 0x000000618600720c */ /* 0x000fda0003f04270 */
[----:B-1234-:R-:W-:Y:S05]  /*0660*/  @!P0 RET.REL.NODEC R4 `(_ZN5flash24flash_fwd_splitkv_kernelI23Flash_fwd_kernel_traitsILi96ELi64ELi64ELi4ELb0ELb0EN7cutlass6half_tE19Flash_kernel_traitsILi96ELi64ELi64ELi4ES3_EELb0ELb0ELb0ELb0ELb0ELb1ELb1ELb1EEEvNS_16Flash_fwd_paramsE) ;  /* 0xfffffff804648950 */ /* 0x01efea0003c3ffff */
        /* <DEDUP_REMOVED lines=74> */
.L_x_7639:
[----:B------:R-:W-:Y:S05]  /*0b10*/  BSYNC.RECONVERGENT B0 ;  /* 0x0000000000007941 */ /* 0x000fea0003800200 */
.L_x_7638:
        /* <DEDUP_REMOVED lines=16> */
.L_x_7641:
[----:B------:R-:W-:Y:S05]  /*0c20*/  BSYNC.RECONVERGENT B0 ;  /* 0x0000000000007941 */ /* 0x000fea0003800200 */
.L_x_7640:
        /* <DEDUP_REMOVED lines=15> */
.L_x_7643:
[----:B------:R-:W-:Y:S05]  /*0d20*/  BSYNC.RECONVERGENT B0 ;  /* 0x0000000000007941 */ /* 0x000fea0003800200 */
.L_x_7642:
        /* <DEDUP_REMOVED lines=15> */
.L_x_7645:
[----:B------:R-:W-:Y:S05]  /*0e20*/  BSYNC.RECONVERGENT B0 ;  /* 0x0000000000007941 */ /* 0x000fea0003800200 */
.L_x_7644:
        /* <DEDUP_REMOVED lines=13> */
[----:B-12---:R-:W-:Y:S05]  /*0f00*/  @P6 RET.REL.NODEC R130 `(_ZN5flash24flash_fwd_splitkv_kernelI23Flash_fwd_kernel_traitsILi96ELi64ELi64ELi4ELb0ELb0EN7cutlass6half_tE19Flash_kernel_traitsILi96ELi64ELi64ELi4ES3_EELb0ELb0ELb0ELb0ELb0ELb1ELb1ELb1EEEvNS_16Flash_fwd_paramsE) ;  /* 0xfffffff0823c6950 */ /* 0x006fea0003c3ffff */
[----:B------:R-:W-:Y:S02]  /*0f10*/  MOV R5, 0xff800000 ;  /* 0xff80000000057802 */ /* 0x000fe40000000f00 */
[----:B------:R-:W-:-:S03]  /*0f20*/  MOV R131, 0x0 ;  /* 0x0000000000837802 */ /* 0x000fc60000000f00 */
[----:B------:R1:W-:Y:S02]  /*0f30*/  ST.E desc[UR4][R2.64+0xc0], R5 ;  /* 0x0000c00502007985 */ /* 0x0003e4000c101904 */
[----:B-1----:R-:W-:Y:S05]  /*0f40*/  RET.REL.NODEC R130 `(_ZN5flash24flash_fwd_splitkv_kernelI23Flash_fwd_kernel_traitsILi96ELi64ELi64ELi4ELb0ELb0EN7cutlass6half_tE19Flash_kernel_traitsILi96ELi64ELi64ELi4ES3_EELb0ELb0ELb0ELb0ELb0ELb1ELb1ELb1EEEvNS_16Flash_fwd_paramsE) ;  /* 0xfffffff0822c7950 */ /* 0x002fea0003c3ffff */
.L_x_7637:
        /* <DEDUP_REMOVED lines=103> */
.L_x_7647:
        /* <DEDUP_REMOVED lines=79> */
.L_x_7648:
[----:B------:R-:W-:Y:S05]  /*1ab0*/  BSYNC.RECONVERGENT B0 ;  /* 0x0000000000007941 */ /* 0x000fea0003800200 */
.L_x_7646:
        /* <DEDUP_REMOVED lines=201> */
.L_x_7686:
        /* <DEDUP_REMOVED lines=19> */
.L_x_7651:
[----:B------:R-:W-:Y:S05]  /*2880*/  BSYNC.RECONVERGENT B0 ;  /* 0x0000000000007941 */ /* 0x000fea0003800200 */
.L_x_7650:
        /* <DEDUP_REMOVED lines=15> */
.L_x_7653:
[----:B------:R-:W-:Y:S05]  /*2980*/  BSYNC.RECONVERGENT B0 ;  /* 0x0000000000007941 */ /* 0x000fea0003800200 */
.L_x_7652:
        /* <DEDUP_REMOVED lines=26> */
.L_x_7657:
[----:B------:R-:W-:Y:S05]  /*2b30*/  BSYNC.RECONVERGENT B0 ;  /* 0x0000000000007941 */ /* 0x000fea0003800200 */
.L_x_7656:
        /* <DEDUP_REMOVED lines=17> */
.L_x_7655:
        /* <DEDUP_REMOVED lines=62> */
.L_x_7663:
[----:B------:R-:W-:Y:S05]  /*3030*/  BSYNC.RECONVERGENT B0 ;  /* 0x0000000000007941 */ /* 0x000fea0003800200 */
.L_x_7662:
        /* <DEDUP_REMOVED lines=52> */
.L_x_7665:
[----:B------:R-:W-:Y:S05]  /*3380*/  BSYNC.RECONVERGENT B0 ;  /* 0x0000000000007941 */ /* 0x000fea0003800200 */
.L_x_7664:
        /* <DEDUP_REMOVED lines=51> */
.L_x_7661:
[----:B------:R-:W-:Y:S05]  /*36c0*/  BSYNC.RECONVERGENT B1 ;  /* 0x0000000000017941 */ /* 0x000fea0003800200 */
.L_x_7660:
        /* <DEDUP_REMOVED lines=67> */
.L_x_7669:
[----:B------:R-:W-:Y:S05]  /*3b00*/  BSYNC.RECONVERGENT B0 ;  /* 0x0000000000007941 */ /* 0x000fea0003800200 */
.L_x_7668:
        /* <DEDUP_REMOVED lines=52> */
.L_x_7671:
[----:B------:R-:W-:Y:S05]  /*3e50*/  BSYNC.RECONVERGENT B0 ;  /* 0x0000000000007941 */ /* 0x000fea0003800200 */
.L_x_7670:
        /* <DEDUP_REMOVED lines=51> */
.L_x_7667:
[----:B------:R-:W-:Y:S05]  /*4190*/  BSYNC.RECONVERGENT B1 ;  /* 0x0000000000017941 */ /* 0x000fea0003800200 */
.L_x_7666:
[----:B------:R-:W2:Y:S02]  /*41a0*/  LD.E R3, desc[UR4][R84.64+0xd0] ;  /* 0x0000d00454037980 */ /* 0x000ea4000c101900 */
[----:B--2---:R-:W-:Y:S05]  /*41b0*/  IMAD.U32 R3, R3, -0x20, RZ ;  /* 0xffffffe003037824 */ /* 0x004fea00078e00ff */
[C---:B------:R-:W-:Y:S02]  /*41c0*/  LEA R16, P1, R3.reuse, R16, 0x1 ;  /* 0x0000001003107211 */ /* 0x040fe400078208ff */
[C---:B------:R-:W-:Y:S02]  /*41d0*/  LEA R50, P0, R3.reuse, R50, 0x1 ;  /* 0x0000003203327211 */ /* 0x040fe400078008ff */
[C---:B------:R-:W-:Y:S02]  /*41e0*/  LEA.HI.X.SX32 R17, R3.reuse, R17, 0x1, P1 ;  /* 0x0000001103117211 */ /* 0x040fe400008f0eff */
[----:B------:R-:W-:Y:S01]  /*41f0*/  LEA.HI.X.SX32 R51, R3, R51, 0x1, P0 ;  /* 0x0000003303337211 */ /* 0x000fe200000f0eff */
[----:B------:R-:W-:Y:S05]  /*4200*/  BRA `(.L_x_7658) ;  /* 0x00000024001c7947 */ /* 0x000fea0003800000 */
.L_x_7659:
        /* <DEDUP_REMOVED lines=99> */
.L_x_7675:
[----:B------:R-:W-:Y:S05]  /*4840*/  BSYNC.RECONVERGENT B0 ;  /* 0x0000000000007941 */ /* 0x000fea0003800200 */
.L_x_7674:
        /* <DEDUP_REMOVED lines=93> */
.L_x_7677:
[----:B------:R-:W-:Y:S05]  /*4e20*/  BSYNC.RECONVERGENT B0 ;  /* 0x0000000000007941 */ /* 0x000fea0003800200 */
.L_x_7676:
        /* <DEDUP_REMOVED lines=92> */
.L_x_7673:
[----:B------:R-:W-:Y:S05]  /*53f0*/  BSYNC.RECONVERGENT B1 ;  /* 0x0000000000017941 */ /* 0x000fea0003800200 */
.L_x_7672:
        /* <DEDUP_REMOVED lines=99> */
.L_x_7681:
[----:B------:R-:W-:Y:S05]  /*5a30*/  BSYNC.RECONVERGENT B0 ;  /* 0x0000000000007941 */ /* 0x000fea0003800200 */
.L_x_7680:
        /* <DEDUP_REMOVED lines=94> */
.L_x_7683:
[----:B------:R-:W-:Y:S05]  /*6020*/  BSYNC.RECONVERGENT B0 ;  /* 0x0000000000007941 */ /* 0x000fea0003800200 */
.L_x_7682:
        /* <DEDUP_REMOVED lines=92> */
.L_x_7679:
[----:B------:R-:W-:Y:S05]  /*65f0*/  BSYNC.RECONVERGENT B1 ;  /* 0x0000000000017941 */ /* 0x000fea0003800200 */
.L_x_7678:
        /* <DEDUP_REMOVED lines=8> */
.L_x_7658:
[----:B------:R-:W-:Y:S05]  /*6680*/  BSYNC.RECONVERGENT B2 ;  /* 0x0000000000027941 */ /* 0x000fea0003800200 */
.L_x_7654:
        /* <DEDUP_REMOVED lines=102> */
.L_x_7685:
[----:B------:R-:W-:Y:S05]  /*6cf0*/  BSYNC.RECONVERGENT B0 ;  /* 0x0000000000007941 */ /* 0x000fea0003800200 */
.L_x_7684:
[----:B------:R-:W-:Y:S05]  /*6d00*/  @P2 BRA `(.L_x_7686) ;  /* 0xffffffb800902947 */ /* 0x000fea000383ffff */
.L_x_7649:
        /* <DEDUP_REMOVED lines=29> */
.L_x_7691:
[----:B------:R2:W-:Y:S02]  /*6ee0*/  STS.128 [R63+0x2000], RZ ;  /* 0x002000ff3f007388 */ /* 0x0005e40000000c00 */
.L_x_7690:
[----:B------:R-:W-:Y:S05]  /*6ef0*/  BSYNC.RECONVERGENT B0 ;  /* 0x0000000000007941 */ /* 0x000fea0003800200 */
.L_x_7689:
        /* <DEDUP_REMOVED lines=24> */
.L_x_7693:
[----:B------:R1:W-:Y:S01]  /*7080*/  STS.128 [R63+0x2800], RZ ;  /* 0x002800ff3f007388 */ /* 0x0003e20000000c00 */
[----:B------:R-:W-:Y:S05]  /*7090*/  BRA `(.L_x_7692) ;  /* 0x0000003400bc7947 */ /* 0x000fea0003800000 */
.L_x_7688:
        /* <DEDUP_REMOVED lines=81> */
.L_x_7700:
[----:B------:R-:W-:Y:S05]  /*75b0*/  BSYNC.RECONVERGENT B0 ;  /* 0x0000000000007941 */ /* 0x000fea0003800200 */
.L_x_7699:
[----:B-----5:R-:W-:Y:S01]  /*75c0*/  IMAD.MOV.U32 R6, RZ, RZ, R18 ;  /* 0x000000ffff067224 */ /* 0x020fe200078e0012 */
[----:B------:R-:W-:Y:S01]  /*75d0*/  MOV R4, R16 ;  /* 0x0000001000047202 */ /* 0x000fe20000000f00 */
[----:B------:R-:W-:Y:S01]  /*75e0*/  IMAD.MOV.U32 R7, RZ, RZ, R19 ;  /* 0x000000ffff077224 */ /* 0x000fe200078e0013 */
[----:B------:R-:W-:Y:S02]  /*75f0*/  MOV R5, R17 ;  /* 0x0000001100057202 */ /* 0x000fe40000000f00 */
.L_x_7698:
[----:B------:R-:W-:Y:S05]  /*7600*/  BSYNC.RECONVERGENT B1 ;  /* 0x0000000000017941 */ /* 0x000fea0003800200 */
.L_x_7697:
        /* <DEDUP_REMOVED lines=48> */
.L_x_7704:
[----:B------:R-:W-:Y:S05]  /*7910*/  BSYNC.RECONVERGENT B0 ;  /* 0x0000000000007941 */ /* 0x000fea0003800200 */
.L_x_7703:
[----:B-----5:R1:W-:Y:S02]  /*7920*/  STS.128 [R63+0x1000], R16 ;  /* 0x001000103f007388 */ /* 0x0203e40000000c00 */
.L_x_7702:
[----:B------:R-:W-:Y:S05]  /*7930*/  BSYNC.RECONVERGENT B1 ;  /* 0x0000000000017941 */ /* 0x000fea0003800200 */
.L_x_7701:
        /* <DEDUP_REMOVED lines=46> */
.L_x_7706:
[----:B------:R-:W-:Y:S05]  /*7c20*/  BSYNC.RECONVERGENT B0 ;  /* 0x0000000000007941 */ /* 0x000fea0003800200 */
.L_x_7705:
[----:B-----5:R1:W-:Y:S02]  /*7c30*/  STS.128 [R63+0x2000], R16 ;  /* 0x002000103f007388 */ /* 0x0203e40000000c00 */
.L_x_7696:
[----:B------:R-:W-:Y:S05]  /*7c40*/  BSYNC.RECONVERGENT B2 ;  /* 0x0000000000027941 */ /* 0x000fea0003800200 */
.L_x_7695:
        /* <DEDUP_REMOVED lines=52> */
.L_x_7710:
[----:B------:R-:W-:Y:S05]  /*7f90*/  BSYNC.RECONVERGENT B0 ;  /* 0x0000000000007941 */ /* 0x000fea0003800200 */
.L_x_7709:
[----:B-----5:R1:W-:Y:S02]  /*7fa0*/  STS.128 [R63+0x800], R16 ;  /* 0x000800103f007388 */ /* 0x0203e40000000c00 */
.L_x_7708:
[----:B------:R-:W-:Y:S05]  /*7fb0*/  BSYNC.RECONVERGENT B1 ;  /* 0x0000000000017941 */ /* 0x000fea0003800200 */
.L_x_7707:
        /* <DEDUP_REMOVED lines=47> */
.L_x_7714:
[----:B------:R-:W-:Y:S05]  /*82b0*/  BSYNC.RECONVERGENT B0 ;  /* 0x0000000000007941 */ /* 0x000fea0003800200 */
.L_x_7713:
[----:B-----5:R1:W-:Y:S02]  /*82c0*/  STS.128 [R63+0x1800], R16 ;  /* 0x001800103f007388 */ /* 0x0203e40000000c00 */
.L_x_7712:
[----:B------:R-:W-:Y:S05]  /*82d0*/  BSYNC.RECONVERGENT B1 ;  /* 0x0000000000017941 */ /* 0x000fea0003800200 */
.L_x_7711:
        /* <DEDUP_REMOVED lines=47> */
.L_x_7716:
[----:B------:R-:W-:Y:S05]  /*85d0*/  BSYNC.RECONVERGENT B0 ;  /* 0x0000000000007941 */ /* 0x000fea0003800200 */
.L_x_7715:
[----:B-----5:R1:W-:Y:S01]  /*85e0*/  STS.128 [R63+0x2800], R16 ;  /* 0x002800103f007388 */ /* 0x0203e20000000c00 */
[----:B------:R-:W-:Y:S05]  /*85f0*/  BRA `(.L_x_7692) ;  /* 0x0000002000647947 */ /* 0x000fea0003800000 */
.L_x_7694:
        /* <DEDUP_REMOVED lines=93> */
.L_x_7722:
[----:B------:R-:W-:Y:S05]  /*8bd0*/  BSYNC.RECONVERGENT B0 ;  /* 0x0000000000007941 */ /* 0x000fea0003800200 */
.L_x_7721:
[----:B-----5:R-:W-:Y:S01]  /*8be0*/  IMAD.MOV.U32 R6, RZ, RZ, R30 ;  /* 0x000000ffff067224 */ /* 0x020fe200078e001e */
[----:B------:R-:W-:Y:S01]  /*8bf0*/  MOV R4, R28 ;  /* 0x0000001c00047202 */ /* 0x000fe20000000f00 */
[----:B------:R-:W-:Y:S01]  /*8c00*/  IMAD.MOV.U32 R7, RZ, RZ, R31 ;  /* 0x000000ffff077224 */ /* 0x000fe200078e001f */
[----:B------:R-:W-:Y:S02]  /*8c10*/  MOV R5, R29 ;  /* 0x0000001d00057202 */ /* 0x000fe40000000f00 */
.L_x_7720:
[----:B------:R-:W-:Y:S05]  /*8c20*/  BSYNC.RECONVERGENT B1 ;  /* 0x0000000000017941 */ /* 0x000fea0003800200 */
.L_x_7719:
        /* <DEDUP_REMOVED lines=85> */
.L_x_7726:
[----:B------:R-:W-:Y:S05]  /*9180*/  BSYNC.RECONVERGENT B0 ;  /* 0x0000000000007941 */ /* 0x000fea0003800200 */
.L_x_7725:
[----:B-----5:R1:W-:Y:S02]  /*9190*/  STS.128 [R63+0x1000], R28 ;  /* 0x0010001c3f007388 */ /* 0x0203e40000000c00 */
.L_x_7724:
[----:B------:R-:W-:Y:S05]  /*91a0*/  BSYNC.RECONVERGENT B1 ;  /* 0x0000000000017941 */ /* 0x000fea0003800200 */
.L_x_7723:
        /* <DEDUP_REMOVED lines=83> */
.L_x_7728:
[----:B------:R-:W-:Y:S05]  /*96e0*/  BSYNC.RECONVERGENT B0 ;  /* 0x0000000000007941 */ /* 0x000fea0003800200 */
.L_x_7727:
[----:B-----5:R1:W-:Y:S02]  /*96f0*/  STS.128 [R63+0x2000], R28 ;  /* 0x0020001c3f007388 */ /* 0x0203e40000000c00 */
.L_x_7718:
[----:B------:R-:W-:Y:S05]  /*9700*/  BSYNC.RECONVERGENT B2 ;  /* 0x0000000000027941 */ /* 0x000fea0003800200 */
.L_x_7717:
        /* <DEDUP_REMOVED lines=89> */
.L_x_7732:
[----:B------:R-:W-:Y:S05]  /*9ca0*/  BSYNC.RECONVERGENT B0 ;  /* 0x0000000000007941 */ /* 0x000fea0003800200 */
.L_x_7731:
[----:B-----5:R1:W-:Y:S02]  /*9cb0*/  STS.128 [R63+0x800], R28 ;  /* 0x0008001c3f007388 */ /* 0x0203e40000000c00 */
.L_x_7730:
[----:B------:R-:W-:Y:S05]  /*9cc0*/  BSYNC.RECONVERGENT B1 ;  /* 0x0000000000017941 */ /* 0x000fea0003800200 */
.L_x_7729:
        /* <DEDUP_REMOVED lines=84> */
.L_x_7736:
[----:B------:R-:W-:Y:S05]  /*a210*/  BSYNC.RECONVERGENT B0 ;  /* 0x0000000000007941 */ /* 0x000fea0003800200 */
.L_x_7735:
[----:B-----5:R1:W-:Y:S02]  /*a220*/  STS.128 [R63+0x1800], R28 ;  /* 0x0018001c3f007388 */ /* 0x0203e40000000c00 */
.L_x_7734:
[----:B------:R-:W-:Y:S05]  /*a230*/  BSYNC.RECONVERGENT B1 ;  /* 0x0000000000017941 */ /* 0x000fea0003800200 */
.L_x_7733:
        /* <DEDUP_REMOVED lines=83> */
.L_x_7738:
[----:B------:R-:W-:Y:S05]  /*a770*/  BSYNC.RECONVERGENT B0 ;  /* 0x0000000000007941 */ /* 0x000fea0003800200 */
.L_x_7737:
[----:B-----5:R1:W-:Y:S02]  /*a780*/  STS.128 [R63+0x2800], R28 ;  /* 0x0028001c3f007388 */ /* 0x0203e40000000c00 */
.L_x_7692:
[----:B------:R-:W-:Y:S05]  /*a790*/  BSYNC.RECONVERGENT B3 ;  /* 0x0000000000037941 */ /* 0x000fea0003800200 */
.L_x_7687:
        /* <DEDUP_REMOVED lines=27> */
.L_x_7741:
[----:B------:R4:W-:Y:S02]  /*a950*/  STS.128 [R63+0x5000], RZ ;  /* 0x005000ff3f007388 */ /* 0x0009e40000000c00 */
.L_x_7740:
[----:B------:R-:W-:Y:S05]  /*a960*/  BSYNC.RECONVERGENT B0 ;  /* 0x0000000000007941 */ /* 0x000fea0003800200 */
.L_x_7739:
        /* <DEDUP_REMOVED lines=24> */
.L_x_7744:
[----:B------:R3:W-:Y:S02]  /*aaf0*/  STS.128 [R63+0x5800], RZ ;  /* 0x005800ff3f007388 */ /* 0x0007e40000000c00 */
.L_x_7743:
[----:B------:R-:W-:Y:S05]  /*ab00*/  BSYNC.RECONVERGENT B0 ;  /* 0x0000000000007941 */ /* 0x000fea0003800200 */
.L_x_7742:
        /* <DEDUP_REMOVED lines=24> */
.L_x_7747:
[----:B------:R1:W-:Y:S01]  /*ac90*/  STS.128 [R63+0x8000], RZ ;  /* 0x008000ff3f007388 */ /* 0x0003e20000000c00 */
[----:B------:R-:W-:Y:S05]  /*aca0*/  BRA `(.L_x_7748) ;  /* 0x00000000000c7947 */ /* 0x000fea0003800000 */
.L_x_7746:
[----:B------:R1:W-:Y:S04]  /*acb0*/  STS.128 [R63+0x6000], RZ ;  /* 0x006000ff3f007388 */ /* 0x0003e80000000c00 */
[----:B------:R1:W-:Y:S04]  /*acc0*/  STS.128 [R63+0x7000], RZ ;  /* 0x007000ff3f007388 */ /* 0x0003e80000000c00 */
[----:B------:R1:W-:Y:S02]  /*acd0*/  STS.128 [R63+0x8000], RZ ;  /* 0x008000ff3f007388 */ /* 0x0003e40000000c00 */
.L_x_7748:
[----:B------:R-:W-:Y:S05]  /*ace0*/  BSYNC.RECONVERGENT B0 ;  /* 0x0000000000007941 */ /* 0x000fea0003800200 */
.L_x_7745:
        /* <DEDUP_REMOVED lines=27> */
.L_x_7751:
[----:B------:R1:W-:Y:S02]  /*aea0*/  STS.128 [R63+0x8800], RZ ;  /* 0x008800ff3f007388 */ /* 0x0003e40000000c00 */
.L_x_7750:
[----:B------:R-:W-:Y:S05]  /*aeb0*/  BSYNC.RECONVERGENT B0 ;  /* 0x0000000000007941 */ /* 0x000fea0003800200 */
.L_x_7749:
[----:B------:R-:W4:Y:S01]  /*aec0*/  LD.E R0, desc[UR4][R84.64+0x18c] ;  /* 0x00018c0454007980 */ /* 0x000f22000c101900 */
[C---:B-1----:R-:W-:Y:S01]  /*aed0*/  IMAD.SHL.U32 R2, R62.reuse, 0x10, RZ ;  /* 0x000000103e027824 */ /* 0x042fe200078e00ff */
[----:B------:R-:W-:Y:S01]  /*aee0*/  SHF.R.U32.HI R117, RZ, 0x1, R62 ;  /* 0x00000001ff757819 */ /* 0x000fe2000001163e */
[C---:B-----5:R-:W-:Y:S01]  /*aef0*/  IMAD.SHL.U32 R11, R62.reuse, 0x20, RZ ;  /* 0x000000203e0b7824 */ /* 0x060fe200078e00ff */
[C---:B------:R-:W-:Y:S01]  /*af00*/  LOP3.LUT P0, RZ, R62.reuse, 0x4, RZ, 0xc0, !PT ;  /* 0x000000043eff7812 */ /* 0x040fe2000780c0ff */
[----:B------:R-:W-:Y:S01]  /*af10*/  IMAD.SHL.U32 R116, R62, 0x4, RZ ;  /* 0x000000043e747824 */ /* 0x000fe200078e00ff */
[----:B---3--:R-:W-:Y:S01]  /*af20*/  LOP3.LUT R6, R117, 0x8, RZ, 0xc0, !PT ;  /* 0x0000000875067812 */ /* 0x008fe200078ec0ff */
[----:B------:R-:W0:Y:S01]  /*af30*/  LDGDEPBAR ;  /* 0x00000000000079af */ /* 0x000e220000000000 */
[C---:B------:R-:W-:Y:S01]  /*af40*/  LOP3.LUT R118, R2.reuse, 0x3e00, RZ, 0xc0, !PT ;  /* 0x00003e0002767812 */ /* 0x040fe200078ec0ff */
[----:B------:R-:W-:Y:S01]  /*af50*/  BSSY.RECONVERGENT B1, `(.L_x_7752) ;  /* 0x0000157000017945 */ /* 0x000fe20003800200 */
[----:B------:R-:W-:-:S02]  /*af60*/  LOP3.LUT R2, R2, 0x100, RZ, 0xc0, !PT ;  /* 0x0000010002027812 */ /* 0x000fc400078ec0ff */
[----:B------:R-:W-:Y:S02]  /*af70*/  LOP3.LUT R4, R116, 0x18, RZ, 0xc0, !PT ;  /* 0x0000001874047812 */ /* 0x000fe400078ec0ff */
[--C-:B------:R-:W-:Y:S02]  /*af80*/  LOP3.LUT R5, R6, 0xc0, R11.reuse, 0xf8, !PT ;  /* 0x000000c006057812 */ /* 0x100fe400078ef80b */
[----:B------:R-:W-:Y:S02]  /*af90*/  LOP3.LUT R7, R11, 0xc0, RZ, 0xc0, !PT ;  /* 0x000000c00b077812 */ /* 0x000fe400078ec0ff */
[--C-:B------:R-:W-:Y:S02]  /*afa0*/  LOP3.LUT R6, R118, 0x20, R11.reuse, 0xf8, !PT ;  /* 0x0000002076067812 */ /* 0x100fe400078ef80b */
[----:B------:R-:W-:Y:S02]  /*afb0*/  LOP3.LUT R3, R2, 0x20, R11, 0xf8, !PT ;  /* 0x0000002002037812 */ /* 0x000fe400078ef80b */
[----:B------:R-:W-:-:S02]  /*afc0*/  LOP3.LUT R8, R5, R4, RZ, 0x3c, !PT ;  /* 0x0000000405087212 */ /* 0x000fc400078e3cff */
[----:B------:R-:W-:Y:S02]  /*afd0*/  LOP3.LUT R2, R7, 0x8, R62, 0xf8, !PT ;  /* 0x0000000807027812 */ /* 0x000fe400078ef83e */
        /* <DEDUP_REMOVED lines=11> */
[----:B------:R-:W-:Y:S01]  /*b090*/  IMAD.IADD R13, R66, 0x1, R3 ;  /* 0x00000001420d7824 */ /* 0x000fe200078e0203 */
[----:B------:R-:W-:Y:S04]  /*b0a0*/  LDSM.16.M88.4 R52, [R12+0x3800] ;  /* 0x003800000c34783b */ /* 0x000fe80000000200 */
[----:B------:R-:W-:Y:S04]  /*b0b0*/  LDSM.16.M88.4 R76, [R2+0x3000] ;  /* 0x00300000024c783b */ /* 0x000fe80000000200 */
[----:B------:R-:W3:Y:S04]  /*b0c0*/  LDSM.16.M88.4 R36, [R13] ;  /* 0x000000000d24783b */ /* 0x000ee80000000200 */
[----:B------:R-:W3:Y:S04]  /*b0d0*/  LDSM.16.M88.4 R28, [R12+0x3c00] ;  /* 0x003c00000c1c783b */ /* 0x000ee80000000200 */
[----:B------:R-:W3:Y:S04]  /*b0e0*/  LDSM.16.M88.4 R24, [R2+0x3400] ;  /* 0x003400000218783b */ /* 0x000ee80000000200 */
[----:B------:R-:W-:Y:S04]  /*b0f0*/  LDSM.16.M88.4 R4, [R12+0x4000] ;  /* 0x004000000c04783b */ /* 0x000fe80000000200 */
[----:B------:R-:W3:Y:S04]  /*b100*/  LDSM.16.M88.4 R88, [R66+0x1000] ;  /* 0x001000004258783b */ /* 0x000ee80000000200 */
[----:B------:R-:W3:Y:S01]  /*b110*/  LDSM.16.M88.4 R16, [R2+0x3800] ;  /* 0x003800000210783b */ /* 0x000ee20000000200 */
[C---:B-1----:R-:W-:Y:S03]  /*b120*/  HMMA.16816.F32 R20, R44.reuse, R32, RZ ;  /* 0x000000202c14723c */ /* 0x042fe600000018ff */
[----:B--2---:R-:W1:Y:S04]  /*b130*/  LDSM.16.M88.4 R96, [R2+0x3c00] ;  /* 0x003c00000260783b */ /* 0x004e680000000200 */
[----:B------:R-:W-:Y:S01]  /*b140*/  LDSM.16.M88.4 R92, [R2+0x4000] ;  /* 0x00400000025c783b */ /* 0x000fe20000000200 */
[C---:B------:R-:W-:Y:S03]  /*b150*/  HMMA.16816.F32 R32, R44.reuse, R34, RZ ;  /* 0x000000222c20723c */ /* 0x040fe600000018ff */
[----:B------:R-:W2:Y:S04]  /*b160*/  LDSM.16.M88.4 R40, [R13+0x1000] ;  /* 0x001000000d28783b */ /* 0x000ea80000000200 */
[----:B------:R-:W2:Y:S01]  /*b170*/  LDSM.16.M88.4 R80, [R12+0x4400] ;  /* 0x004400000c50783b */ /* 0x000ea20000000200 */
[C---:B---3--:R-:W-:Y:S08]  /*b180*/  HMMA.16816.F32 R72, R44.reuse, R68, RZ ;  /* 0x000000442c48723c */ /* 0x048ff000000018ff */
[----:B------:R-:W-:Y:S08]  /*b190*/  HMMA.16816.F32 R68, R44, R70, RZ ;  /* 0x000000462c44723c */ /* 0x000ff000000018ff */
[----:B------:R-:W-:Y:S08]  /*b1a0*/  HMMA.16816.F32 R20, R36, R76, R20 ;  /* 0x0000004c2414723c */ /* 0x000ff00000001814 */
[C---:B------:R-:W-:Y:S08]  /*b1b0*/  HMMA.16816.F32 R56, R44.reuse, R52, RZ ;  /* 0x000000342c38723c */ /* 0x040ff000000018ff */
[C---:B------:R-:W-:Y:S08]  /*b1c0*/  HMMA.16816.F32 R52, R44.reuse, R54, RZ ;  /* 0x000000362c34723c */ /* 0x040ff000000018ff */
[----:B------:R-:W-:Y:S08]  /*b1d0*/  HMMA.16816.F32 R48, R44, R28, RZ ;  /* 0x0000001c2c30723c */ /* 0x000ff000000018ff */
[----:B------:R-:W-:Y:S01]  /*b1e0*/  HMMA.16816.F32 R32, R36, R78, R32 ;  /* 0x0000004e2420723c */ /* 0x000fe20000001820 */
[----:B------:R-:W-:Y:S07]  /*b1f0*/  LDSM.16.M88.4 R76, [R12+0x4800] ;  /* 0x004800000c4c783b */ /* 0x000fee0000000200 */
[----:B------:R-:W-:Y:S01]  /*b200*/  HMMA.16816.F32 R44, R44, R30, RZ ;  /* 0x0000001e2c2c723c */ /* 0x000fe200000018ff */
[----:B------:R-:W-:Y:S07]  /*b210*/  LDSM.16.M88.4 R28, [R66+0x2000] ;  /* 0x00200000421c783b */ /* 0x000fee0000000200 */
[C---:B------:R-:W-:Y:S08]  /*b220*/  HMMA.16816.F32 R72, R36.reuse, R24, R72 ;  /* 0x000000182448723c */ /* 0x040ff00000001848 */
        /* <DEDUP_REMOVED lines=11> */
[C---:B--2---:R-:W-:Y:S08]  /*b2e0*/  HMMA.16816.F32 R20, R40.reuse, R92, R20 ;  /* 0x0000005c2814723c */ /* 0x044ff00000001814 */
[----:B------:R-:W-:Y:S08]  /*b2f0*/  HMMA.16816.F32 R32, R40, R94, R32 ;  /* 0x0000005e2820723c */ /* 0x000ff00000001820 */
[C---:B------:R-:W-:Y:S01]  /*b300*/  HMMA.16816.F32 R92, R88.reuse, R80, R72 ;  /* 0x00000050585c723c */ /* 0x040fe20000001848 */
[----:B------:R-:W2:Y:S07]  /*b310*/  LDSM.16.M88.4 R72, [R12+0x5400] ;  /* 0x005400000c48783b */ /* 0x000eae0000000200 */
[----:B------:R-:W-:Y:S08]  /*b320*/  HMMA.16816.F32 R68, R88, R82, R68 ;  /* 0x000000525844723c */ /* 0x000ff00000001844 */
[C---:B---3--:R-:W-:Y:S08]  /*b330*/  HMMA.16816.F32 R20, R28.reuse, R24, R20 ;  /* 0x000000181c14723c */ /* 0x048ff00000001814 */
[----:B------:R-:W-:Y:S01]  /*b340*/  HMMA.16816.F32 R32, R28, R26, R32 ;  /* 0x0000001a1c20723c */ /* 0x000fe20000001820 */
[----:B------:R-:W-:Y:S07]  /*b350*/  LDSM.16.M88.4 R24, [R2+0x5400] ;  /* 0x005400000218783b */ /* 0x000fee0000000200 */
[C---:B-1----:R-:W-:Y:S08]  /*b360*/  HMMA.16816.F32 R92, R40.reuse, R36, R92 ;  /* 0x00000024285c723c */ /* 0x042ff0000000185c */
[----:B------:R-:W-:Y:S01]  /*b370*/  HMMA.16816.F32 R68, R40, R38, R68 ;  /* 0x000000262844723c */ /* 0x000fe20000001844 */
[----:B------:R-:W1:Y:S07]  /*b380*/  LDSM.16.M88.4 R36, [R2+0x4800] ;  /* 0x004800000224783b */ /* 0x000e6e0000000200 */
[C---:B------:R-:W-:Y:S08]  /*b390*/  HMMA.16816.F32 R20, R16.reuse, R4, R20 ;  /* 0x000000041014723c */ /* 0x040ff00000001814 */
[----:B------:R-:W-:Y:S01]  /*b3a0*/  HMMA.16816.F32 R32, R16, R6, R32 ;  /* 0x000000061020723c */ /* 0x000fe20000001820 */
[----:B------:R-:W-:Y:S07]  /*b3b0*/  LDSM.16.M88.4 R4, [R12+0x5800] ;  /* 0x005800000c04783b */ /* 0x000fee0000000200 */
[----:B------:R-:W-:Y:S05]  /*b3c0*/  HMMA.16816.F32 R56, R88, R76, R56 ;  /* 0x0000004c5838723c */ /* 0x000fea0000001838 */
[-C--:B----4-:R-:W-:Y:S01]  /*b3d0*/  FMUL.FTZ R13, R20, R0.reuse ;  /* 0x00000000140d7220 */ /* 0x090fe20000410000 */
[-C--:B------:R-:W-:Y:S01]  /*b3e0*/  FMUL.FTZ R65, R21, R0.reuse ;  /* 0x0000000015417220 */ /* 0x080fe20000410000 */
[-C--:B------:R-:W-:Y:S01]  /*b3f0*/  FMUL.FTZ R66, R22, R0.reuse ;  /* 0x0000000016427220 */ /* 0x080fe20000410000 */
[-C--:B------:R-:W-:Y:S01]  /*b400*/  FMUL.FTZ R67, R23, R0.reuse ;  /* 0x0000000017437220 */ /* 0x080fe20000410000 */
[----:B--2---:R-:W-:Y:S01]  /*b410*/  HMMA.16816.F32 R92, R28, R72, R92 ;  /* 0x000000481c5c723c */ /* 0x004fe2000000185c */
[----:B------:R-:W2:Y:S01]  /*b420*/  LDSM.16.M88.4 R20, [R12+0x4c00] ;  /* 0x004c00000c14783b */ /* 0x000ea20000000200 */
[----:B------:R-:W-:Y:S03]  /*b430*/  MUFU.TANH R13, R13 ;  /* 0x0000000d000d7308 */ /* 0x000fe60000002400 */
[-C--:B------:R-:W-:Y:S01]  /*b440*/  FMUL.FTZ R32, R32, R0.reuse ;  /* 0x0000000020207220 */ /* 0x080fe20000410000 */
[----:B------:R-:W-:-:S02]  /*b450*/  FMUL.FTZ R77, R33, R0 ;  /* 0x00000000214d7220 */ /* 0x000fc40000410000 */
[----:B------:R-:W-:Y:S02]  /*b460*/  HMMA.16816.F32 R68, R28, R74, R68 ;  /* 0x0000004a1c44723c */ /* 0x000fe40000001844 */
[----:B------:R3:W-:Y:S06]  /*b470*/  MUFU.TANH R76, R32 ;  /* 0x00000020004c7308 */ /* 0x0007ec0000002400 */
[----:B-1----:R-:W-:Y:S05]  /*b480*/  HMMA.16816.F32 R72, R40, R36, R56 ;  /* 0x000000242848723c */ /* 0x002fea0000001838 */
[-C--:B------:R-:W-:Y:S01]  /*b490*/  FMUL.FTZ R37, R35, R0.reuse ;  /* 0x0000000023257220 */ /* 0x080fe20000410000 */
[----:B------:R-:W-:Y:S01]  /*b4a0*/  LDSM.16.M88.4 R56, [R2+0x5800] ;  /* 0x005800000238783b */ /* 0x000fe20000000200 */
[----:B------:R-:W1:Y:S01]  /*b4b0*/  MUFU.TANH R66, R66 ;  /* 0x0000004200427308 */ /* 0x000e620000002400 */
[----:B------:R-:W-:Y:S05]  /*b4c0*/  HMMA.16816.F32 R92, R16, R24, R92 ;  /* 0x00000018105c723c */ /* 0x000fea000000185c */
[----:B------:R-:W-:-:S02]  /*b4d0*/  FMUL.FTZ R24, R34, R0 ;  /* 0x0000000022187220 */ /* 0x000fc40000410000 */
[----:B---3--:R-:W3:Y:S01]  /*b4e0*/  LDSM.16.M88.4 R32, [R2+0x4c00] ;  /* 0x004c00000220783b */ /* 0x008ee20000000200 */
[----:B------:R-:W-:Y:S01]  /*b4f0*/  MUFU.TANH R65, R65 ;  /* 0x0000004100417308 */ /* 0x000fe20000002400 */
[----:B------:R-:W-:Y:S07]  /*b500*/  HMMA.16816.F32 R52, R88, R78, R52 ;  /* 0x0000004e5834723c */ /* 0x000fee0000001834 */
[----:B------:R4:W-:Y:S01]  /*b510*/  MUFU.TANH R36, R24 ;  /* 0x0000001800247308 */ /* 0x0009e20000002400 */
[----:B------:R-:W-:Y:S05]  /*b520*/  HMMA.16816.F32 R68, R16, R26, R68 ;  /* 0x0000001a1044723c */ /* 0x000fea0000001844 */
[----:B------:R-:W-:-:S02]  /*b530*/  FMUL.FTZ R78, R94, R0 ;  /* 0x000000005e4e7220 */ /* 0x000fc40000410000 */
[----:B------:R-:W1:Y:S01]  /*b540*/  MUFU.TANH R67, R67 ;  /* 0x0000004300437308 */ /* 0x000e620000002400 */
[----:B--2---:R-:W-:Y:S05]  /*b550*/  HMMA.16816.F32 R48, R88, R20, R48 ;  /* 0x000000145830723c */ /* 0x004fea0000001830 */
[-C--:B------:R-:W-:Y:S02]  /*b560*/  FMUL.FTZ R20, R95, R0.reuse ;  /* 0x000000005f147220 */ /* 0x080fe40000410000 */
[----:B------:R-:W-:Y:S01]  /*b570*/  MUFU.TANH R77, R77 ;  /* 0x0000004d004d7308 */ /* 0x000fe20000002400 */
[----:B----4-:R2:W4:Y:S01]  /*b580*/  LDSM.16.M88.4 R24, [R12+0x5c00] ;  /* 0x005c00000c18783b */ /* 0x0105220000000200 */
[----:B------:R-:W-:Y:S05]  /*b590*/  HMMA.16816.F32 R52, R40, R38, R52 ;  /* 0x000000262834723c */ /* 0x000fea0000001834 */
[-C--:B------:R-:W-:Y:S01]  /*b5a0*/  FMUL.FTZ R38, R92, R0.reuse ;  /* 0x000000005c267220 */ /* 0x080fe20000410000 */
[-C--:B------:R-:W-:Y:S01]  /*b5b0*/  FMUL.FTZ R39, R93, R0.reuse ;  /* 0x000000005d277220 */ /* 0x080fe20000410000 */
[-C--:B------:R-:W-:Y:S01]  /*b5c0*/  FMUL.FTZ R21, R68, R0.reuse ;  /* 0x0000000044157220 */ /* 0x080fe20000410000 */
[----:B------:R-:W1:Y:S01]  /*b5d0*/  MUFU.TANH R37, R37 ;  /* 0x0000002500257308 */ /* 0x000e620000002400 */
[----:B------:R-:W-:Y:S05]  /*b5e0*/  HMMA.16816.F32 R44, R88, R22, R44 ;  /* 0x00000016582c723c */ /* 0x000fea000000182c */
[----:B------:R-:W-:-:S02]  /*b5f0*/  FMUL.FTZ R22, R71, R0 ;  /* 0x0000000047167220 */ /* 0x000fc40000410000 */
[----:B------:R-:W-:Y:S01]  /*b600*/  MUFU.TANH R38, R38 ;  /* 0x0000002600267308 */ /* 0x000fe20000002400 */
[C---:B------:R-:W-:Y:S07]  /*b610*/  HMMA.16816.F32 R72, R28.reuse, R4, R72 ;  /* 0x000000041c48723c */ /* 0x040fee0000001848 */
[----:B------:R-:W1:Y:S01]  /*b620*/  MUFU.TANH R78, R78 ;  /* 0x0000004e004e7308 */ /* 0x000e620000002400 */
[----:B--2---:R-:W-:Y:S01]  /*b630*/  FMUL.FTZ R12, R70, R0 ;  /* 0x00000000460c7220 */ /* 0x004fe20000410000 */
[----:B------:R-:W-:Y:S01]  /*b640*/  HMMA.16816.F32 R52, R28, R6, R52 ;  /* 0x000000061c34723c */ /* 0x000fe20000001834 */
[----:B------:R-:W2:Y:S01]  /*b650*/  LDSM.16.M88.4 R4, [R2+0x5c00] ;  /* 0x005c00000204783b */ /* 0x000ea20000000200 */
[----:B------:R-:W-:-:S04]  /*b660*/  DEPBAR.LE SB0, 0x0 ;  /* 0x000080000000791a */ /* 0x000fc80000000000 */
[----:B------:R-:W-:Y:S02]  /*b670*/  MUFU.TANH R39, R39 ;  /* 0x0000002700277308 */ /* 0x000fe40000002400 */
[C---:B---3--:R-:W-:Y:S06]  /*b680*/  HMMA.16816.F32 R48, R40.reuse, R32, R48 ;  /* 0x000000202830723c */ /* 0x048fec0000001830 */
[----:B------:R-:W-:Y:S02]  /*b690*/  MUFU.TANH R20, R20 ;  /* 0x0000001400147308 */ /* 0x000fe40000002400 */
[----:B------:R-:W-:Y:S06]  /*b6a0*/  HMMA.16816.F32 R44, R40, R34, R44 ;  /* 0x00000022282c723c */ /* 0x000fec000000182c */
[----:B------:R-:W-:Y:S02]  /*b6b0*/  MUFU.TANH R21, R21 ;  /* 0x0000001500157308 */ /* 0x000fe40000002400 */
[----:B------:R-:W-:Y:S05]  /*b6c0*/  HMMA.16816.F32 R72, R16, R56, R72 ;  /* 0x000000381048723c */ /* 0x000fea0000001848 */
[----:B------:R-:W-:Y:S01]  /*b6d0*/  FMUL.FTZ R56, R69, R0 ;  /* 0x0000000045387220 */ /* 0x000fe20000410000 */
[----:B------:R-:W-:Y:S02]  /*b6e0*/  MUFU.TANH R12, R12 ;  /* 0x0000000c000c7308 */ /* 0x000fe40000002400 */
[----:B----4-:R-:W-:Y:S05]  /*b6f0*/  HMMA.16816.F32 R48, R28, R24, R48 ;  /* 0x000000181c30723c */ /* 0x010fea0000001830 */
[----:B------:R-:W-:-:S05]  /*b700*/  IMAD.SHL.U32 R25, R62, 0x2, RZ ;  /* 0x000000023e197824 */ /* 0x000fca00078e00ff */
[----:B------:R-:W-:Y:S01]  /*b710*/  LOP3.LUT R25, R132, 0x6, R25, 0xf8, !PT ;  /* 0x0000000684197812 */ /* 0x000fe200078ef819 */
[----:B------:R-:W-:Y:S01]  /*b720*/  MUFU.TANH R56, R56 ;  /* 0x0000003800387308 */ /* 0x000fe20000002400 */
[----:B------:R-:W-:Y:S03]  /*b730*/  HMMA.16816.F32 R44, R28, R26, R44 ;  /* 0x0000001a1c2c723c */ /* 0x000fe6000000182c */
[----:B------:R-:W-:Y:S01]  /*b740*/  LOP3.LUT R23, R25, 0x1, RZ, 0xfc, !PT ;  /* 0x0000000119177812 */ /* 0x000fe200078efcff */
[----:B------:R-:W-:Y:S01]  /*b750*/  FMUL.FTZ R73, R73, R0 ;  /* 0x0000000049497220 */ /* 0x000fe20000410000 */
[----:B------:R-:W-:Y:S01]  /*b760*/  ISETP.GE.AND P2, PT, R25, R64, PT ;  /* 0x000000401900720c */ /* 0x000fe20003f46270 */
[----:B------:R-:W-:Y:S01]  /*b770*/  FMUL.FTZ R75, R75, R0 ;  /* 0x000000004b4b7220 */ /* 0x000fe20000410000 */
[----:B------:R-:W-:Y:S01]  /*b780*/  ISETP.GE.AND P1, PT, R23, R64, PT ;  /* 0x000000401700720c */ /* 0x000fe20003f26270 */
[----:B------:R-:W-:Y:S01]  /*b790*/  MUFU.TANH R103, R73 ;  /* 0x0000004900677308 */ /* 0x000fe20000002400 */
[----:B------:R-:W-:Y:S01]  /*b7a0*/  LOP3.LUT R23, R25, 0x10, RZ, 0xfc, !PT ;  /* 0x0000001019177812 */ /* 0x000fe200078efcff */
[C---:B------:R-:W-:Y:S05]  /*b7b0*/  HMMA.16816.F32 R52, R16.reuse, R58, R52 ;  /* 0x0000003a1034723c */ /* 0x040fea0000001834 */
[----:B-1----:R-:W-:Y:S01]  /*b7c0*/  FSEL R66, R66, -INF , !P2 ;  /* 0xff80000042427808 */ /* 0x002fe20005000000 */
[----:B------:R-:W-:Y:S01]  /*b7d0*/  FMUL.FTZ R72, R72, R0 ;  /* 0x0000000048487220 */ /* 0x000fe20000410000 */
[----:B------:R-:W-:Y:S01]  /*b7e0*/  ISETP.GE.AND P5, PT, R23, R64, PT ;  /* 0x000000401700720c */ /* 0x000fe20003fa6270 */
[----:B------:R-:W-:Y:S01]  /*b7f0*/  FMUL.FTZ R74, R74, R0 ;  /* 0x000000004a4a7220 */ /* 0x000fe20000410000 */
[----:B------:R-:W-:Y:S01]  /*b800*/  FSEL R23, R13, -INF , !P2 ;  /* 0xff8000000d177808 */ /* 0x000fe20005000000 */
[----:B------:R-:W1:Y:S01]  /*b810*/  MUFU.TANH R101, R75 ;  /* 0x0000004b00657308 */ /* 0x000e620000002400 */
[----:B------:R-:W-:Y:S01]  /*b820*/  FSEL R67, R67, -INF , !P1 ;  /* 0xff80000043437808 */ /* 0x000fe20004800000 */
[----:B--2---:R-:W-:Y:S03]  /*b830*/  HMMA.16816.F32 R48, R16, R4, R48 ;  /* 0x000000041030723c */ /* 0x004fe60000001830 */
[----:B------:R-:W-:-:S02]  /*b840*/  LOP3.LUT R5, R25, 0x8, RZ, 0xfc, !PT ;  /* 0x0000000819057812 */ /* 0x000fc400078efcff */
[----:B------:R-:W-:Y:S02]  /*b850*/  FSEL R65, R65, -INF , !P1 ;  /* 0xff80000041417808 */ /* 0x000fe40004800000 */
[-C--:B------:R-:W-:Y:S01]  /*b860*/  ISETP.GE.AND P0, PT, R5, R64.reuse, PT ;  /* 0x000000400500720c */ /* 0x080fe20003f06270 */
[----:B------:R-:W2:Y:S01]  /*b870*/  MUFU.TANH R22, R22 ;  /* 0x0000001600167308 */ /* 0x000ea20000002400 */
[C---:B------:R-:W-:Y:S01]  /*b880*/  LOP3.LUT R5, R25.reuse, 0x11, RZ, 0xfc, !PT ;  /* 0x0000001119057812 */ /* 0x040fe200078efcff */
[----:B------:R-:W-:Y:S03]  /*b890*/  HMMA.16816.F32 R44, R16, R6, R44 ;  /* 0x00000006102c723c */ /* 0x000fe6000000182c */
[----:B------:R-:W-:Y:S02]  /*b8a0*/  LOP3.LUT R27, R25, 0x9, RZ, 0xfc, !PT ;  /* 0x00000009191b7812 */ /* 0x000fe400078efcff */
[----:B------:R-:W-:Y:S01]  /*b8b0*/  ISETP.GE.AND P4, PT, R5, R64, PT ;  /* 0x000000400500720c */ /* 0x000fe20003f86270 */
[-C--:B------:R-:W-:Y:S01]  /*b8c0*/  FMUL.FTZ R52, R52, R0.reuse ;  /* 0x0000000034347220 */ /* 0x080fe20000410000 */
[----:B------:R-:W-:Y:S01]  /*b8d0*/  LOP3.LUT R5, R25, 0x18, RZ, 0xfc, !PT ;  /* 0x0000001819057812 */ /* 0x000fe200078efcff */
[----:B------:R-:W-:Y:S01]  /*b8e0*/  MUFU.TANH R115, R72 ;  /* 0x0000004800737308 */ /* 0x000fe20000002400 */
[----:B------:R-:W-:Y:S01]  /*b8f0*/  FSEL R17, R36, -INF , !P0 ;  /* 0xff80000024117808 */ /* 0x000fe20004000000 */
[----:B------:R-:W-:Y:S01]  /*b900*/  FMUL.FTZ R53, R53, R0 ;  /* 0x0000000035357220 */ /* 0x000fe20000410000 */
[----:B------:R-:W-:Y:S01]  /*b910*/  ISETP.GE.AND P3, PT, R5, R64, PT ;  /* 0x000000400500720c */ /* 0x000fe20003f66270 */
[-C--:B------:R-:W-:Y:S01]  /*b920*/  FMUL.FTZ R54, R54, R0.reuse ;  /* 0x0000000036367220 */ /* 0x080fe20000410000 */
[----:B------:R-:W-:Y:S01]  /*b930*/  LOP3.LUT R5, R25, 0x19, RZ, 0xfc, !PT ;  /* 0x0000001919057812 */ /* 0x000fe200078efcff */
[----:B------:R-:W-:Y:S01]  /*b940*/  FMUL.FTZ R55, R55, R0 ;  /* 0x0000000037377220 */ /* 0x000fe20000410000 */
[----:B------:R-:W-:Y:S01]  /*b950*/  FSEL R76, R76, -INF , !P0 ;  /* 0xff8000004c4c7808 */ /* 0x000fe20004000000 */
[----:B------:R-:W3:Y:S01]  /*b960*/  MUFU.TANH R109, R74 ;  /* 0x0000004a006d7308 */ /* 0x000ee20000002400 */
[----:B------:R-:W-:Y:S01]  /*b970*/  ISETP.GE.AND P2, PT, R5, R64, PT ;  /* 0x000000400500720c */ /* 0x000fe20003f46270 */
[-C--:B------:R-:W-:Y:S01]  /*b980*/  FMUL.FTZ R48, R48, R0.reuse ;  /* 0x0000000030307220 */ /* 0x080fe20000410000 */
[----:B------:R-:W-:Y:S01]  /*b990*/  LOP3.LUT R5, R25, 0x20, RZ, 0xfc, !PT ;  /* 0x0000002019057812 */ /* 0x000fe200078efcff */
[----:B------:R-:W-:Y:S01]  /*b9a0*/  FMUL.FTZ R50, R50, R0 ;  /* 0x0000000032327220 */ /* 0x000fe20000410000 */
[----:B------:R-:W-:Y:S01]  /*b9b0*/  ISETP.GE.AND P6, PT, R27, R64, PT ;  /* 0x000000401b00720c */ /* 0x000fe20003fc6270 */
[----:B------:R-:W-:Y:S01]  /*b9c0*/  FMUL.FTZ R35, R46, R0 ;  /* 0x000000002e237220 */ /* 0x000fe20000410000 */
[----:B------:R-:W-:Y:S01]  /*b9d0*/  ISETP.GE.AND P1, PT, R5, R64, PT ;  /* 0x000000400500720c */ /* 0x000fe20003f26270 */
[-C--:B------:R-:W-:Y:S01]  /*b9e0*/  FMUL.FTZ R33, R47, R0.reuse ;  /* 0x000000002f217220 */ /* 0x080fe20000410000 */
[----:B------:R-:W-:Y:S01]  /*b9f0*/  LOP3.LUT R5, R25, 0x21, RZ, 0xfc, !PT ;  /* 0x0000002119057812 */ /* 0x000fe200078efcff */
[-C--:B------:R-:W-:Y:S01]  /*ba00*/  FMUL.FTZ R49, R49, R0.reuse ;  /* 0x0000000031317220 */ /* 0x080fe20000410000 */
[----:B------:R-:W-:Y:S01]  /*ba10*/  FSEL R37, R37, -INF , !P6 ;  /* 0xff80000025257808 */ /* 0x000fe20007000000 */
[----:B------:R-:W-:Y:S01]  /*ba20*/  FMUL.FTZ R51, R51, R0 ;  /* 0x0000000033337220 */ /* 0x000fe20000410000 */
[----:B------:R-:W-:Y:S01]  /*ba30*/  ISETP.GE.AND P0, PT, R5, R64, PT ;  /* 0x000000400500720c */ /* 0x000fe20003f06270 */
[-C--:B------:R-:W-:Y:S01]  /*ba40*/  FMUL.FTZ R44, R44, R0.reuse ;  /* 0x000000002c2c7220 */ /* 0x080fe20000410000 */
[----:B------:R-:W-:Y:S01]  /*ba50*/  LOP3.LUT R5, R25, 0x28, RZ, 0xfc, !PT ;  /* 0x0000002819057812 */ /* 0x000fe200078efcff */
[----:B------:R-:W-:Y:S01]  /*ba60*/  FMUL.FTZ R45, R45, R0 ;  /* 0x000000002d2d7220 */ /* 0x000fe20000410000 */
[----:B------:R-:W-:Y:S01]  /*ba70*/  FSEL R77, R77, -INF , !P6 ;  /* 0xff8000004d4d7808 */ /* 0x000fe20007000000 */
[----:B------:R-:W-:Y:S01]  /*ba80*/  MUFU.TANH R113, R52 ;  /* 0x0000003400717308 */ /* 0x000fe20000002400 */
[----:B------:R-:W-:-:S02]  /*ba90*/  ISETP.GE.AND P6, PT, R5, R64, PT ;  /* 0x000000400500720c */ /* 0x000fc40003fc6270 */
[----:B------:R-:W-:Y:S02]  /*baa0*/  LOP3.LUT R5, R25, 0x29, RZ, 0xfc, !PT ;  /* 0x0000002919057812 */ /* 0x000fe400078efcff */
[----:B------:R-:W-:Y:S02]  /*bab0*/  FSEL R13, R78, -INF , !P5 ;  /* 0xff8000004e0d7808 */ /* 0x000fe40006800000 */
[----:B------:R-:W-:Y:S01]  /*bac0*/  FSEL R27, R38, -INF , !P5 ;  /* 0xff800000261b7808 */ /* 0x000fe20006800000 */
[----:B------:R-:W-:Y:S01]  /*bad0*/  MUFU.TANH R111, R53 ;  /* 0x00000035006f7308 */ /* 0x000fe20000002400 */
[----:B------:R-:W-:Y:S02]  /*bae0*/  ISETP.GE.AND P5, PT, R5, R64, PT ;  /* 0x000000400500720c */ /* 0x000fe40003fa6270 */
[----:B-1----:R-:W-:Y:S02]  /*baf0*/  FSEL R101, R101, -INF , !P0 ;  /* 0xff80000065657808 */ /* 0x002fe40004000000 */
[----:B------:R-:W-:-:S02]  /*bb00*/  FSEL R103, R103, -INF , !P0 ;  /* 0xff80000067677808 */ /* 0x000fc40004000000 */
[----:B------:R-:W-:Y:S01]  /*bb10*/  LOP3.LUT R5, R25, 0x30, RZ, 0xfc, !PT ;  /* 0x0000003019057812 */ /* 0x000fe200078efcff */
[----:B------:R-:W1:Y:S01]  /*bb20*/  MUFU.TANH R107, R54 ;  /* 0x00000036006b7308 */ /* 0x000e620000002400 */
[----:B------:R-:W-:Y:S02]  /*bb30*/  ISETP.GT.AND P0, PT, R133, R126, PT ;  /* 0x0000007e8500720c */ /* 0x000fe40003f04270 */
[----:B------:R-:W-:Y:S02]  /*bb40*/  FSEL R19, R20, -INF , !P4 ;  /* 0xff80000014137808 */ /* 0x000fe40006000000 */
[----:B------:R-:W-:Y:S02]  /*bb50*/  FSEL R39, R39, -INF , !P4 ;  /* 0xff80000027277808 */ /* 0x000fe40006000000 */
[----:B------:R-:W-:Y:S01]  /*bb60*/  ISETP.GE.AND P4, PT, R5, R64, PT ;  /* 0x000000400500720c */ /* 0x000fe20003f86270 */
[----:B------:R-:W4:Y:S01]  /*bb70*/  MUFU.TANH R105, R55 ;  /* 0x0000003700697308 */ /* 0x000f220000002400 */
[----:B------:R-:W-:-:S02]  /*bb80*/  LOP3.LUT R5, R25, 0x31, RZ, 0xfc, !PT ;  /* 0x0000003119057812 */ /* 0x000fc400078efcff */
[C---:B------:R-:W-:Y:S02]  /*bb90*/  LOP3.LUT R31, R25.reuse, 0x38, RZ, 0xfc, !PT ;  /* 0x00000038191f7812 */ /* 0x040fe400078efcff */
[----:B------:R-:W-:Y:S02]  /*bba0*/  LOP3.LUT R25, R25, 0x39, RZ, 0xfc, !PT ;  /* 0x0000003919197812 */ /* 0x000fe400078efcff */
[----:B------:R-:W-:Y:S01]  /*bbb0*/  FSEL R7, R12, -INF , !P3 ;  /* 0xff8000000c077808 */ /* 0x000fe20005800000 */
[----:B------:R-:W-:Y:S01]  /*bbc0*/  MUFU.TANH R91, R48 ;  /* 0x00000030005b7308 */ /* 0x000fe20000002400 */
[----:B------:R-:W-:Y:S02]  /*bbd0*/  FSEL R21, R21, -INF , !P3 ;  /* 0xff80000015157808 */ /* 0x000fe40005800000 */
[----:B------:R-:W-:Y:S02]  /*bbe0*/  ISETP.GE.AND P3, PT, R5, R64, PT ;  /* 0x000000400500720c */ /* 0x000fe40003f66270 */
[----:B--2---:R-:W-:-:S02]  /*bbf0*/  FSEL R5, R22, -INF , !P2 ;  /* 0xff80000016057808 */ /* 0x004fc40005000000 */
[----:B------:R-:W-:Y:S01]  /*bc00*/  FSEL R29, R56, -INF , !P2 ;  /* 0xff800000381d7808 */ /* 0x000fe20005000000 */
[----:B------:R-:W2:Y:S01]  /*bc10*/  MUFU.TANH R92, R50 ;  /* 0x00000032005c7308 */ /* 0x000ea20000002400 */
[----:B---3--:R-:W-:Y:S02]  /*bc20*/  FSEL R109, R109, -INF , !P1 ;  /* 0xff8000006d6d7808 */ /* 0x008fe40004800000 */
[----:B------:R-:W-:Y:S02]  /*bc30*/  FSEL R115, R115, -INF , !P1 ;  /* 0xff80000073737808 */ /* 0x000fe40004800000 */
[-C--:B------:R-:W-:Y:S02]  /*bc40*/  ISETP.GE.AND P2, PT, R31, R64.reuse, PT ;  /* 0x000000401f00720c */ /* 0x080fe40003f46270 */
[----:B------:R-:W-:Y:S01]  /*bc50*/  ISETP.GE.AND P1, PT, R25, R64, PT ;  /* 0x000000401900720c */ /* 0x000fe20003f26270 */
[----:B------:R-:W3:Y:S01]  /*bc60*/  MUFU.TANH R90, R49 ;  /* 0x00000031005a7308 */ /* 0x000ee20000002400 */
[----:B-1----:R-:W-:-:S02]  /*bc70*/  FSEL R107, R107, -INF , !P6 ;  /* 0xff8000006b6b7808 */ /* 0x002fc40007000000 */
[----:B------:R-:W-:Y:S02]  /*bc80*/  FSEL R113, R113, -INF , !P6 ;  /* 0xff80000071717808 */ /* 0x000fe40007000000 */
[----:B----4-:R-:W-:Y:S02]  /*bc90*/  FSEL R105, R105, -INF , !P5 ;  /* 0xff80000069697808 */ /* 0x010fe40006800000 */
[----:B------:R-:W-:Y:S01]  /*bca0*/  FSEL R111, R111, -INF , !P5 ;  /* 0xff8000006f6f7808 */ /* 0x000fe20006800000 */
[----:B------:R-:W1:Y:S01]  /*bcb0*/  MUFU.TANH R86, R51 ;  /* 0x0000003300567308 */ /* 0x000e620000002400 */
[----:B--2---:R-:W-:Y:S02]  /*bcc0*/  FSEL R92, R92, -INF , !P4 ;  /* 0xff8000005c5c7808 */ /* 0x004fe40006000000 */
[----:B------:R-:W-:-:S05]  /*bcd0*/  FSEL R91, R91, -INF , !P4 ;  /* 0xff8000005b5b7808 */ /* 0x000fca0006000000 */
[----:B------:R-:W2:Y:S01]  /*bce0*/  MUFU.TANH R89, R44 ;  /* 0x0000002c00597308 */ /* 0x000ea20000002400 */
[----:B---3--:R-:W-:-:S07]  /*bcf0*/  FSEL R90, R90, -INF , !P3 ;  /* 0xff8000005a5a7808 */ /* 0x008fce0005800000 */
[----:B------:R-:W3:Y:S01]  /*bd00*/  MUFU.TANH R35, R35 ;  /* 0x0000002300237308 */ /* 0x000ee20000002400 */
[----:B-1----:R-:W-:-:S07]  /*bd10*/  FSEL R86, R86, -INF , !P3 ;  /* 0xff80000056567808 */ /* 0x002fce0005800000 */
[----:B------:R-:W1:Y:S01]  /*bd20*/  MUFU.TANH R88, R45 ;  /* 0x0000002d00587308 */ /* 0x000e620000002400 */
[----:B--2---:R-:W-:-:S07]  /*bd30*/  FSEL R89, R89, -INF , !P2 ;  /* 0xff80000059597808 */ /* 0x004fce0005000000 */
[----:B------:R-:W2:Y:S01]  /*bd40*/  MUFU.TANH R33, R33 ;  /* 0x0000002100217308 */ /* 0x000ea20000002400 */
[----:B---3--:R-:W-:Y:S02]  /*bd50*/  FSEL R35, R35, -INF , !P2 ;  /* 0xff80000023237808 */ /* 0x008fe40005000000 */
[----:B-1----:R-:W-:Y:S02]  /*bd60*/  FSEL R88, R88, -INF , !P1 ;  /* 0xff80000058587808 */ /* 0x002fe40004800000 */
        /* <DEDUP_REMOVED lines=16> */
.L_x_7755:
        /* <DEDUP_REMOVED lines=60> */
.L_x_7756:
[----:B------:R-:W-:Y:S05]  /*c230*/  BSYNC.RECONVERGENT B0 ;  /* 0x0000000000007941 */ /* 0x000fea0003800200 */
.L_x_7754:
        /* <DEDUP_REMOVED lines=40> */
.L_x_7753:
[----:B------:R-:W-:Y:S05]  /*c4c0*/  BSYNC.RECONVERGENT B1 ;  /* 0x0000000000017941 */ /* 0x000fea0003800200 */
.L_x_7752:
[----:B------:R-:W3:Y:S01]  /*c4d0*/  LD.E R97, desc[UR4][R84.64+0xdc] ;  /* 0x0000dc0454617980 */ /* 0x000ee2000c101900 */
[----:B------:R-:W-:Y:S02]  /*c4e0*/  FMNMX3.FTZ R0, R23, R65, R76, !PT ;  /* 0x0000004117007276 */ /* 0x000fe4000781004c */
[----:B------:R-:W-:Y:S02]  /*c4f0*/  LOP3.LUT R11, R8, 0x120, R11, 0xf8, !PT ;  /* 0x00000120080b7812 */ /* 0x000fe400078ef80b */
[----:B------:R-:W-:Y:S02]  /*c500*/  FMNMX3.FTZ R0, R0, R77, R27, !PT ;  /* 0x0000004d00007276 */ /* 0x000fe4000781001b */
[----:B------:R-:W-:Y:S02]  /*c510*/  LEA R34, R11, R60, 0x1 ;  /* 0x0000003c0b227211 */ /* 0x000fe400078e08ff */
[----:B------:R-:W-:Y:S02]  /*c520*/  FMNMX3.FTZ R0, R0, R39, R21, !PT ;  /* 0x0000002700007276 */ /* 0x000fe40007810015 */
[----:B------:R-:W-:Y:S01]  /*c530*/  IADD3 R32, PT, PT, R3, R34, RZ ;  /* 0x0000002203207210 */ /* 0x000fe20007ffe0ff */
[----:B--2---:R-:W-:Y:S01]  /*c540*/  LDSM.16.MT88.4 R60, [R34+0x7000] ;  /* 0x00700000223c783b */ /* 0x004fe20000004200 */
[----:B------:R-:W-:-:S02]  /*c550*/  FMNMX3.FTZ R0, R0, R29, R115, !PT ;  /* 0x0000001d00007276 */ /* 0x000fc40007810073 */
[----:B------:R-:W-:Y:S01]  /*c560*/  IADD3 R87, PT, PT, R87, -0x2, RZ ;  /* 0xfffffffe57577810 */ /* 0x000fe20007ffe0ff */
[----:B------:R-:W-:Y:S01]  /*c570*/  LDSM.16.MT88.4 R68, [R32+0x6000] ;  /* 0x006000002044783b */ /* 0x000fe20000004200 */
[----:B------:R-:W-:-:S03]  /*c580*/  FMNMX3.FTZ R0, R0, R103, R113, !PT ;  /* 0x0000006700007276 */ /* 0x000fc60007810071 */
[----:B------:R-:W-:Y:S01]  /*c590*/  LDSM.16.MT88.4 R40, [R34+0x8000] ;  /* 0x008000002228783b */ /* 0x000fe20000004200 */
[----:B------:R-:W-:Y:S02]  /*c5a0*/  FMNMX3.FTZ R9, R0, R111, R91, !PT ;  /* 0x0000006f00097276 */ /* 0x000fe4000781005b */
        /* <DEDUP_REMOVED lines=44> */
[----:B------:R-:W-:Y:S01]  /*c870*/  LDSM.16.MT88.4 R12, [R32+0x6400] ;  /* 0x00640000200c783b */ /* 0x000fe20000004200 */
[-CC-:B------:R-:W-:Y:S01]  /*c880*/  FFMA.FTZ R108, R115, R97.reuse, -R104.reuse ;  /* 0x00000061736c7223 */ /* 0x180fe20000010868 */
[-C--:B------:R-:W-:Y:S01]  /*c890*/  FFMA.FTZ R103, R103, R97.reuse, -R104 ;  /* 0x0000006167677223 */ /* 0x080fe20000010868 */
[-CC-:B------:R-:W-:Y:S01]  /*c8a0*/  FFMA.FTZ R106, R109, R97.reuse, -R98.reuse ;  /* 0x000000616d6a7223 */ /* 0x180fe20000010862 */
[----:B------:R-:W2:Y:S01]  /*c8b0*/  LDSM.16.MT88.4 R76, [R34+0x6000] ;  /* 0x00600000224c783b */ /* 0x000ea20000004200 */
[-C--:B------:R-:W-:Y:S01]  /*c8c0*/  FFMA.FTZ R101, R101, R97.reuse, -R98 ;  /* 0x0000006165657223 */ /* 0x080fe20000010862 */
[-CC-:B------:R-:W-:Y:S01]  /*c8d0*/  FFMA.FTZ R91, R91, R97.reuse, -R104.reuse ;  /* 0x000000615b5b7223 */ /* 0x180fe20000010868 */
[----:B------:R-:W-:Y:S01]  /*c8e0*/  MUFU.EX2 R94, R94 ;  /* 0x0000005e005e7308 */ /* 0x000fe20000000800 */
[----:B------:R-:W3:Y:S01]  /*c8f0*/  LDSM.16.MT88.4 R24, [R34+0x6400] ;  /* 0x006400002218783b */ /* 0x000ee20000004200 */
[-CC-:B------:R-:W-:Y:S01]  /*c900*/  FFMA.FTZ R90, R90, R97.reuse, -R104.reuse ;  /* 0x000000615a5a7223 */ /* 0x180fe20000010868 */
[-CC-:B------:R-:W-:Y:S01]  /*c910*/  FFMA.FTZ R89, R89, R97.reuse, -R104.reuse ;  /* 0x0000006159597223 */ /* 0x180fe20000010868 */
[-C--:B------:R-:W-:Y:S01]  /*c920*/  FFMA.FTZ R88, R88, R97.reuse, -R104 ;  /* 0x0000006158587223 */ /* 0x080fe20000010868 */
[----:B------:R-:W-:Y:S01]  /*c930*/  LDSM.16.MT88.4 R16, [R32+0x7400] ;  /* 0x007400002010783b */ /* 0x000fe20000004200 */
[-CC-:B------:R-:W-:Y:S01]  /*c940*/  FFMA.FTZ R92, R92, R97.reuse, -R98.reuse ;  /* 0x000000615c5c7223 */ /* 0x180fe20000010862 */
[-CC-:B------:R-:W-:Y:S01]  /*c950*/  FFMA.FTZ R144, R33, R97.reuse, -R98.reuse ;  /* 0x0000006121907223 */ /* 0x180fe20000010862 */
[----:B------:R-:W4:Y:S01]  /*c960*/  MUFU.EX2 R93, R93 ;  /* 0x0000005d005d7308 */ /* 0x000f220000000800 */
[----:B-1----:R-:W-:Y:S01]  /*c970*/  F2FP.F16.F32.PACK_AB R48, R95, R96 ;  /* 0x000000605f30723e */ /* 0x002fe200000000ff */
[----:B------:R-:W-:Y:S01]  /*c980*/  FFMA.FTZ R35, R35, R97, -R98 ;  /* 0x0000006123237223 */ /* 0x000fe20000010862 */
[----:B------:R-:W-:Y:S01]  /*c990*/  FADD.FTZ R95, R96, R95 ;  /* 0x0000005f605f7221 */ /* 0x000fe20000010000 */
[----:B------:R-:W-:-:S04]  /*c9a0*/  ISETP.GE.AND P0, PT, R87, R126, PT ;  /* 0x0000007e5700720c */ /* 0x000fc80003f06270 */
[----:B------:R-:W-:Y:S08]  /*c9b0*/  MUFU.EX2 R100, R100 ;  /* 0x0000006400647308 */ /* 0x000ff00000000800 */
[----:B------:R-:W1:Y:S01]  /*c9c0*/  MUFU.EX2 R99, R99 ;  /* 0x0000006300637308 */ /* 0x000e620000000800 */
[----:B----4-:R-:W-:Y:S01]  /*c9d0*/  F2FP.F16.F32.PACK_AB R50, R93, R94 ;  /* 0x0000005e5d32723e */ /* 0x010fe200000000ff */
[----:B------:R-:W-:-:S04]  /*c9e0*/  FADD.FTZ R94, R94, R95 ;  /* 0x0000005f5e5e7221 */ /* 0x000fc80000010000 */
[----:B------:R-:W-:Y:S02]  /*c9f0*/  FADD.FTZ R93, R93, R94 ;  /* 0x0000005e5d5d7221 */ /* 0x000fe40000010000 */
[----:B------:R-:W-:Y:S08]  /*ca00*/  MUFU.EX2 R102, R102 ;  /* 0x0000006600667308 */ /* 0x000ff00000000800 */
[----:B------:R-:W4:Y:S01]  /*ca10*/  MUFU.EX2 R31, R31 ;  /* 0x0000001f001f7308 */ /* 0x000f220000000800 */
[----:B-1----:R-:W-:Y:S01]  /*ca20*/  F2FP.F16.F32.PACK_AB R49, R99, R100 ;  /* 0x000000646331723e */ /* 0x002fe200000000ff */
[----:B------:R-:W-:-:S06]  /*ca30*/  FADD.FTZ R99, R100, R99 ;  /* 0x0000006364637221 */ /* 0x000fcc0000010000 */
[----:B------:R-:W-:Y:S08]  /*ca40*/  MUFU.EX2 R28, R28 ;  /* 0x0000001c001c7308 */ /* 0x000ff00000000800 */
[----:B------:R-:W1:Y:S01]  /*ca50*/  MUFU.EX2 R23, R23 ;  /* 0x0000001700177308 */ /* 0x000e620000000800 */
[----:B----4-:R-:W-:Y:S01]  /*ca60*/  F2FP.F16.F32.PACK_AB R51, R31, R102 ;  /* 0x000000661f33723e */ /* 0x010fe200000000ff */
[----:B------:R-:W-:-:S04]  /*ca70*/  FADD.FTZ R102, R102, R99 ;  /* 0x0000006366667221 */ /* 0x000fc80000010000 */
[----:B------:R-:W-:Y:S02]  /*ca80*/  FADD.FTZ R31, R31, R102 ;  /* 0x000000661f1f7221 */ /* 0x000fe40000010000 */
[----:B------:R-:W-:Y:S01]  /*ca90*/  MUFU.EX2 R20, R20 ;  /* 0x0000001400147308 */ /* 0x000fe20000000800 */
[C---:B------:R-:W-:Y:S07]  /*caa0*/  HMMA.16816.F32 R64, R48.reuse, R60, RZ ;  /* 0x0000003c3040723c */ /* 0x040fee00000018ff */
[----:B------:R-:W4:Y:S01]  /*cab0*/  MUFU.EX2 R21, R21 ;  /* 0x0000001500157308 */ /* 0x000f220000000800 */
[----:B------:R-:W-:Y:S01]  /*cac0*/  HMMA.16816.F32 R60, R48, R62, RZ ;  /* 0x0000003e303c723c */ /* 0x000fe200000018ff */
[----:B-1----:R-:W-:Y:S01]  /*cad0*/  F2FP.F16.F32.PACK_AB R4, R23, R28 ;  /* 0x0000001c1704723e */ /* 0x002fe200000000ff */
[----:B------:R-:W-:-:S04]  /*cae0*/  FADD.FTZ R28, R28, R93 ;  /* 0x0000005d1c1c7221 */ /* 0x000fc80000010000 */
[----:B------:R-:W-:Y:S01]  /*caf0*/  FADD.FTZ R23, R23, R28 ;  /* 0x0000001c17177221 */ /* 0x000fe20000010000 */
[----:B------:R-:W-:Y:S01]  /*cb00*/  MUFU.EX2 R30, R30 ;  /* 0x0000001e001e7308 */ /* 0x000fe20000000800 */
[C---:B------:R-:W-:Y:S07]  /*cb10*/  HMMA.16816.F32 R72, R48.reuse, R68, RZ ;  /* 0x000000443048723c */ /* 0x040fee00000018ff */
[----:B------:R-:W1:Y:S01]  /*cb20*/  MUFU.EX2 R29, R29 ;  /* 0x0000001d001d7308 */ /* 0x000e620000000800 */
[----:B----4-:R-:W-:Y:S01]  /*cb30*/  F2FP.F16.F32.PACK_AB R6, R21, R20 ;  /* 0x000000141506723e */ /* 0x010fe200000000ff */
[----:B------:R-:W-:Y:S01]  /*cb40*/  HMMA.16816.F32 R68, R48, R70, RZ ;  /* 0x000000463044723c */ /* 0x000fe200000018ff */
[----:B------:R-:W-:-:S04]  /*cb50*/  FADD.FTZ R20, R20, R23 ;  /* 0x0000001714147221 */ /* 0x000fc80000010000 */
[----:B------:R-:W-:Y:S01]  /*cb60*/  FADD.FTZ R21, R21, R20 ;  /* 0x0000001415157221 */ /* 0x000fe20000010000 */
[----:B------:R-:W-:Y:S02]  /*cb70*/  MUFU.EX2 R22, R22 ;  /* 0x0000001600167308 */ /* 0x000fe40000000800 */
[C---:B------:R-:W-:Y:S06]  /*cb80*/  HMMA.16816.F32 R36, R48.reuse, R40, RZ ;  /* 0x000000283024723c */ /* 0x040fec00000018ff */
[----:B------:R-:W4:Y:S01]  /*cb90*/  MUFU.EX2 R3, R3 ;  /* 0x0000000300037308 */ /* 0x000f220000000800 */
[----:B-1----:R-:W-:Y:S01]  /*cba0*/  F2FP.F16.F32.PACK_AB R5, R29, R30 ;  /* 0x0000001e1d05723e */ /* 0x002fe200000000ff */
[----:B------:R-:W-:Y:S01]  /*cbb0*/  HMMA.16816.F32 R40, R48, R42, RZ ;  /* 0x0000002a3028723c */ /* 0x000fe200000018ff */
[----:B------:R-:W-:-:S04]  /*cbc0*/  FADD.FTZ R30, R30, R31 ;  /* 0x0000001f1e1e7221 */ /* 0x000fc80000010000 */
[----:B------:R-:W-:Y:S01]  /*cbd0*/  FADD.FTZ R29, R29, R30 ;  /* 0x0000001e1d1d7221 */ /* 0x000fe20000010000 */
[----:B------:R-:W-:Y:S02]  /*cbe0*/  MUFU.EX2 R108, R108 ;  /* 0x0000006c006c7308 */ /* 0x000fe40000000800 */
[C---:B--2---:R-:W-:Y:S06]  /*cbf0*/  HMMA.16816.F32 R80, R48.reuse, R76, RZ ;  /* 0x0000004c3050723c */ /* 0x044fec00000018ff */
[----:B------:R-:W1:Y:S01]  /*cc00*/  MUFU.EX2 R103, R103 ;  /* 0x0000006700677308 */ /* 0x000e620000000800 */
[----:B----4-:R-:W-:Y:S01]  /*cc10*/  F2FP.F16.F32.PACK_AB R7, R3, R22 ;  /* 0x000000160307723e */ /* 0x010fe200000000ff */
[----:B------:R-:W-:Y:S01]  /*cc20*/  HMMA.16816.F32 R56, R48, R52, RZ ;  /* 0x000000343038723c */ /* 0x000fe200000018ff */
[----:B------:R-:W-:-:S04]  /*cc30*/  FADD.FTZ R22, R22, R29 ;  /* 0x0000001d16167221 */ /* 0x000fc80000010000 */
[----:B------:R-:W-:Y:S01]  /*cc40*/  FADD.FTZ R3, R3, R22 ;  /* 0x0000001603037221 */ /* 0x000fe20000010000 */
[----:B------:R-:W-:Y:S02]  /*cc50*/  MUFU.EX2 R106, R106 ;  /* 0x0000006a006a7308 */ /* 0x000fe40000000800 */
[C---:B------:R-:W-:Y:S06]  /*cc60*/  HMMA.16816.F32 R64, R4.reuse, R8, R64 ;  /* 0x000000080440723c */ /* 0x040fec0000001840 */
[----:B------:R-:W2:Y:S02]  /*cc70*/  MUFU.EX2 R101, R101 ;  /* 0x0000006500657308 */ /* 0x000ea40000000800 */
[C---:B------:R-:W-:Y:S01]  /*cc80*/  HMMA.16816.F32 R60, R4.reuse, R10, R60 ;  /* 0x0000000a043c723c */ /* 0x040fe2000000183c */
[----:B------:R-:W4:Y:S05]  /*cc90*/  LDSM.16.MT88.4 R8, [R34+0x8400] ;  /* 0x008400002208783b */ /* 0x000f2a0000004200 */
        /* <DEDUP_REMOVED lines=10> */
[C---:B---3--:R-:W-:Y:S05]  /*cd40*/  HMMA.16816.F32 R80, R4.reuse, R24, R80 ;  /* 0x000000180450723c */ /* 0x048fea0000001850 */
[-CC-:B------:R-:W-:Y:S01]  /*cd50*/  FFMA.FTZ R25, R107, R97.reuse, -R98.reuse ;  /* 0x000000616b197223 */ /* 0x180fe20000010862 */
[-CC-:B------:R-:W-:Y:S01]  /*cd60*/  FFMA.FTZ R24, R105, R97.reuse, -R98.reuse ;  /* 0x0000006169187223 */ /* 0x180fe20000010862 */
[-C--:B------:R-:W-:Y:S01]  /*cd70*/  FFMA.FTZ R105, R86, R97.reuse, -R98 ;  /* 0x0000006156697223 */ /* 0x080fe20000010862 */
[----:B------:R-:W-:Y:S01]  /*cd80*/  MUFU.EX2 R33, R35 ;  /* 0x0000002300217308 */ /* 0x000fe20000000800 */
[C---:B----4-:R-:W-:Y:S07]  /*cd90*/  HMMA.16816.F32 R36, R4.reuse, R8, R36 ;  /* 0x000000080424723c */ /* 0x050fee0000001824 */
        /* <DEDUP_REMOVED lines=83> */
.L_x_7764:
        /* <DEDUP_REMOVED lines=84> */
.L_x_7759:
[----:B------:R-:W-:Y:S05]  /*d810*/  BSYNC.RECONVERGENT B0 ;  /* 0x0000000000007941 */ /* 0x000fea0003800200 */
.L_x_7758:
[----:B------:R-:W1:Y:S01]  /*d820*/  S2UR UR6, SR_CgaCtaId ;  /* 0x00000000000679c3 */ /* 0x000e620000008800 */
[----:B------:R-:W-:Y:S01]  /*d830*/  LOP3.LUT R91, R88, 0xc0, RZ, 0xc0, !PT ;  /* 0x000000c0585b7812 */ /* 0x000fe200078ec0ff */
[----:B------:R-:W-:Y:S01]  /*d840*/  UMOV UR7, 0x400 ;  /* 0x0000040000077882 */ /* 0x000fe20000000000 */
[-C--:B------:R-:W-:Y:S01]  /*d850*/  ISETP.GE.AND P5, PT, R146, R135.reuse, PT ;  /* 0x000000879200720c */ /* 0x080fe20003fa6270 */
[----:B------:R-:W-:Y:S01]  /*d860*/  IMAD.SHL.U32 R116, R0, 0x4, RZ ;  /* 0x0000000400747824 */ /* 0x000fe200078e00ff */
[----:B------:R-:W-:Y:S01]  /*d870*/  LOP3.LUT R91, R91, 0x18, R0, 0xf8, !PT ;  /* 0x000000185b5b7812 */ /* 0x000fe200078ef800 */
[----:B------:R-:W-:Y:S01]  /*d880*/  BSSY.RECONVERGENT B1, `(.L_x_7760) ;  /* 0x0000148000017945 */ /* 0x000fe20003800200 */
        /* <DEDUP_REMOVED lines=10> */
[C---:B------:R-:W-:Y:S02]  /*d930*/  LOP3.LUT R89, R118.reuse, 0x100, RZ, 0xc0, !PT ;  /* 0x0000010076597812 */ /* 0x040fe400078ec0ff */
[----:B------:R-:W-:Y:S02]  /*d940*/  LOP3.LUT R118, R118, 0x3e00, RZ, 0xc0, !PT ;  /* 0x00003e0076767812 */ /* 0x000fe400078ec0ff */
[----:B------:R-:W-:Y:S02]  /*d950*/  LOP3.LUT R119, R117, 0x8, RZ, 0xc0, !PT ;  /* 0x0000000875777812 */ /* 0x000fe400078ec0ff */
[----:B------:R-:W-:Y:S02]  /*d960*/  LEA R147, R88, UR6, 0x1 ;  /* 0x0000000658937c11 */ /* 0x000fe4000f8e08ff */
[--C-:B------:R-:W-:Y:S02]  /*d970*/  LOP3.LUT R86, R89, 0x20, R120.reuse, 0xf8, !PT ;  /* 0x0000002059567812 */ /* 0x100fe400078ef878 */
[----:B------:R-:W-:Y:S01]  /*d980*/  LOP3.LUT R93, R120, 0xc0, RZ, 0xc0, !PT ;  /* 0x000000c0785d7812 */ /* 0x000fe200078ec0ff */
[----:B------:R-:W-:Y:S01]  /*d990*/  @!PT LDS RZ, [RZ] ;  /* 0x00000000fffff984 */ /* 0x000fe20000000800 */
[----:B------:R-:W-:Y:S01]  /*d9a0*/  @!PT LDS RZ, [RZ] ;  /* 0x00000000fffff984 */ /* 0x000fe20000000800 */
[----:B------:R-:W-:Y:S01]  /*d9b0*/  @!PT LDS RZ, [RZ] ;  /* 0x00000000fffff984 */ /* 0x000fe20000000800 */
[----:B------:R-:W-:Y:S01]  /*d9c0*/  @!P5 LDGSTS.E.BYPASS.LTC128B.128 [R147+0x6000], desc[UR4][R140.64] ;  /* 0x060000008c93dfae */ /* 0x000fe2000b981a04 */
[----:B------:R-:W-:Y:S02]  /*d9d0*/  LOP3.LUT R2, R116, 0x18, RZ, 0xc0, !PT ;  /* 0x0000001874027812 */ /* 0x000fe400078ec0ff */
[--C-:B------:R-:W-:Y:S03]  /*d9e0*/  LOP3.LUT R119, R119, 0xc0, R120.reuse, 0xf8, !PT ;  /* 0x000000c077777812 */ /* 0x100fe600078ef878 */
[----:B------:R-:W-:Y:S01]  /*d9f0*/  @P5 STS.128 [R147+0x6000], RZ ;  /* 0x006000ff93005388 */ /* 0x000fe20000000c00 */
[----:B------:R-:W-:Y:S02]  /*da00*/  LOP3.LUT R89, R118, 0x20, R120, 0xf8, !PT ;  /* 0x0000002076597812 */ /* 0x000fe400078ef878 */
[----:B------:R-:W-:Y:S03]  /*da10*/  LOP3.LUT R93, R93, 0x8, R0, 0xf8, !PT ;  /* 0x000000085d5d7812 */ /* 0x000fe600078ef800 */
[----:B------:R-:W-:Y:S01]  /*da20*/  @!PT LDS RZ, [RZ] ;  /* 0x00000000fffff984 */ /* 0x000fe20000000800 */
[----:B------:R-:W-:Y:S01]  /*da30*/  @!PT LDS RZ, [RZ] ;  /* 0x00000000fffff984 */ /* 0x000fe20000000800 */
[----:B------:R-:W-:Y:S01]  /*da40*/  @!PT LDS RZ, [RZ] ;  /* 0x00000000fffff984 */ /* 0x000fe20000000800 */
[----:B------:R-:W-:Y:S01]  /*da50*/  @!P4 LDGSTS.E.BYPASS.LTC128B.128 [R147+0x7000], desc[UR4][R140.64+0x40] ;  /* 0x070000408c93cfae */ /* 0x000fe2000b981a04 */
[----:B------:R-:W-:Y:S02]  /*da60*/  LOP3.LUT R119, R119, R2, RZ, 0x3c, !PT ;  /* 0x0000000277777212 */ /* 0x000fe400078e3cff */
[----:B------:R-:W-:Y:S03]  /*da70*/  LOP3.LUT R94, R89, 0x100, R120, 0xf8, !PT ;  /* 0x00000100595e7812 */ /* 0x000fe600078ef878 */
[----:B------:R-:W-:Y:S01]  /*da80*/  @P4 STS.128 [R147+0x7000], RZ ;  /* 0x007000ff93004388 */ /* 0x000fe20000000c00 */
[----:B------:R-:W-:Y:S02]  /*da90*/  LOP3.LUT R2, R86, R93, R2, 0xf6, !PT ;  /* 0x0000005d56027212 */ /* 0x000fe400078ef602 */
[----:B------:R-:W-:Y:S03]  /*daa0*/  LOP3.LUT R94, R94, R119, RZ, 0xfc, !PT ;  /* 0x000000775e5e7212 */ /* 0x000fe600078efcff */
[----:B------:R-:W-:Y:S01]  /*dab0*/  @!PT LDS RZ, [RZ] ;  /* 0x00000000fffff984 */ /* 0x000fe20000000800 */
[----:B------:R-:W-:Y:S01]  /*dac0*/  @!PT LDS RZ, [RZ] ;  /* 0x00000000fffff984 */ /* 0x000fe20000000800 */
[----:B------:R-:W-:Y:S01]  /*dad0*/  @!PT LDS RZ, [RZ] ;  /* 0x00000000fffff984 */ /* 0x000fe20000000800 */
[----:B------:R-:W-:Y:S01]  /*dae0*/  @!P3 LDGSTS.E.BYPASS.LTC128B.128 [R147+0x8000], desc[UR4][R140.64+0x80] ;  /* 0x080000808c93bfae */ /* 0x000fe2000b981a04 */
[----:B------:R-:W-:Y:S02]  /*daf0*/  LEA R2, R2, UR6, 0x1 ;  /* 0x0000000602027c11 */ /* 0x000fe4000f8e08ff */
[----:B------:R-:W-:Y:S03]  /*db00*/  LEA R121, R94, UR6, 0x1 ;  /* 0x000000065e797c11 */ /* 0x000fe6000f8e08ff */
[----:B------:R-:W-:Y:S01]  /*db10*/  @P3 STS.128 [R147+0x8000], RZ ;  /* 0x008000ff93003388 */ /* 0x000fe20000000c00 */
[----:B------:R-:W-:Y:S02]  /*db20*/  LOP3.LUT P0, RZ, R0, 0x4, RZ, 0xc0, !PT ;  /* 0x0000000400ff7812 */ /* 0x000fe4000780c0ff */
[----:B------:R-:W-:Y:S03]  /*db30*/  MOV R89, 0x20 ;  /* 0x0000002000597802 */ /* 0x000fe60000000f00 */
[----:B------:R-:W-:Y:S01]  /*db40*/  @!PT LDS RZ, [RZ] ;  /* 0x00000000fffff984 */ /* 0x000fe20000000800 */
[----:B------:R-:W-:Y:S01]  /*db50*/  @!PT LDS RZ, [RZ] ;  /* 0x00000000fffff984 */ /* 0x000fe20000000800 */
[----:B------:R-:W-:Y:S01]  /*db60*/  @!PT LDS RZ, [RZ] ;  /* 0x00000000fffff984 */ /* 0x000fe20000000800 */
[----:B------:R-:W-:Y:S01]  /*db70*/  @!P5 LDGSTS.E.BYPASS.LTC128B.128 [R147+0x6800], desc[UR4][R90.64] ;  /* 0x068000005a93dfae */ /* 0x000fe2000b981a04 */
[----:B------:R-:W-:Y:S02]  /*db80*/  IADD3 R133, PT, PT, R133, -0x1, RZ ;  /* 0xffffffff85857810 */ /* 0x000fe40007ffe0ff */
[----:B------:R-:W-:Y:S03]  /*db90*/  SEL R89, R89, 0xffffffe0, !P0 ;  /* 0xffffffe059597807 */ /* 0x000fe60004000000 */
[----:B------:R-:W-:Y:S01]  /*dba0*/  @P5 STS.128 [R147+0x6800], RZ ;  /* 0x006800ff93005388 */ /* 0x000fe20000000c00 */
[----:B------:R-:W-:Y:S02]  /*dbb0*/  ISETP.GT.AND P1, PT, R133, R126, PT ;  /* 0x0000007e8500720c */ /* 0x000fe40003f24270 */
[----:B------:R-:W-:Y:S03]  /*dbc0*/  IADD3 R0, PT, PT, R2, R89, RZ ;  /* 0x0000005902007210 */ /* 0x000fe60007ffe0ff */
[----:B------:R-:W-:Y:S01]  /*dbd0*/  @!PT LDS RZ, [RZ] ;  /* 0x00000000fffff984 */ /* 0x000fe20000000800 */
[----:B------:R-:W-:Y:S01]  /*dbe0*/  @!PT LDS RZ, [RZ] ;  /* 0x00000000fffff984 */ /* 0x000fe20000000800 */
[----:B------:R-:W-:Y:S01]  /*dbf0*/  @!PT LDS RZ, [RZ] ;  /* 0x00000000fffff984 */ /* 0x000fe20000000800 */
[----:B------:R-:W-:Y:S01]  /*dc00*/  @!P4 LDGSTS.E.BYPASS.LTC128B.128 [R147+0x7800], desc[UR4][R90.64+0x40] ;  /* 0x078000405a93cfae */ /* 0x000fe2000b981a04 */
[----:B------:R-:W-:Y:S05]  /*dc10*/  IMAD.IADD R86, R121, 0x1, R89 ;  /* 0x0000000179567824 */ /* 0x000fea00078e0259 */
        /* <DEDUP_REMOVED lines=14> */
[C---:B--2---:R-:W-:Y:S05]  /*dd00*/  HMMA.16816.F32 R4, R96.reuse, R100, RZ ;  /* 0x000000646004723c */ /* 0x044fea00000018ff */
[----:B------:R-:W2:Y:S03]  /*dd10*/  LD.E R129, desc[UR4][R84.64+0x18c] ;  /* 0x00018c0454817980 */ /* 0x000ea6000c101900 */
[C---:B------:R-:W-:Y:S03]  /*dd20*/  HMMA.16816.F32 R8, R96.reuse, R102, RZ ;  /* 0x000000666008723c */ /* 0x040fe600000018ff */
[----:B------:R-:W-:Y:S05]  /*dd30*/  LDSM.16.M88.4 R100, [R0+0x3000] ;  /* 0x003000000064783b */ /* 0x000fea0000000200 */
[C---:B---3--:R-:W-:Y:S08]  /*dd40*/  HMMA.16816.F32 R12, R96.reuse, R104, RZ ;  /* 0x00000068600c723c */ /* 0x048ff000000018ff */
        /* <DEDUP_REMOVED lines=10> */
[C---:B------:R-:W-:Y:S08]  /*ddf0*/  HMMA.16816.F32 R16, R96.reuse, R102, R16 ;  /* 0x000000666010723c */ /* 0x040ff00000001810 */
[C---:B------:R-:W-:Y:S08]  /*de00*/  HMMA.16816.F32 R20, R96.reuse, R88, R20 ;  /* 0x000000586014723c */ /* 0x040ff00000001814 */
[C---:B------:R-:W-:Y:S01]  /*de10*/  HMMA.16816.F32 R24, R96.reuse, R90, R24 ;  /* 0x0000005a6018723c */ /* 0x040fe20000001818 */
[----:B------:R-:W1:Y:S07]  /*de20*/  LDSM.16.M88.4 R88, [R0+0x3c00] ;  /* 0x003c00000058783b */ /* 0x000e6e0000000200 */
[C---:B-1----:R-:W-:Y:S08]  /*de30*/  HMMA.16816.F32 R28, R96.reuse, R88, R28 ;  /* 0x00000058601c723c */ /* 0x042ff0000000181c */
        /* <DEDUP_REMOVED lines=54> */
[----:B------:R2:W2:Y:S01]  /*e1a0*/  MUFU.TANH R115, R150 ;  /* 0x0000009600737308 */ /* 0x0004a20000002400 */
[C---:B-1----:R-:W-:Y:S09]  /*e1b0*/  HMMA.16816.F32 R12, R88.reuse, R92, R12 ;  /* 0x0000005c580c723c */ /* 0x042ff2000000180c */
[----:B------:R-:W1:Y:S01]  /*e1c0*/  MUFU.TANH R113, R149 ;  /* 0x0000009500717308 */ /* 0x000e620000002400 */
[C---:B------:R-:W-:Y:S01]  /*e1d0*/  HMMA.16816.F32 R16, R88.reuse, R94, R16 ;  /* 0x0000005e5810723c */ /* 0x040fe20000001810 */
[----:B------:R-:W5:Y:S08]  /*e1e0*/  LDSM.16.M88.4 R92, [R0+0x5800] ;  /* 0x00580000005c783b */ /* 0x000f700000000200 */
[----:B------:R4:W1:Y:S01]  /*e1f0*/  MUFU.TANH R111, R148 ;  /* 0x00000094006f7308 */ /* 0x0008620000002400 */
[-C--:B------:R-:W-:Y:S01]  /*e200*/  FMUL.FTZ R161, R12, R129.reuse ;  /* 0x000000810ca17220 */ /* 0x080fe20000410000 */
[-C--:B------:R-:W-:Y:S01]  /*e210*/  FMUL.FTZ R162, R13, R129.reuse ;  /* 0x000000810da27220 */ /* 0x080fe20000410000 */
[-C--:B------:R-:W-:Y:S07]  /*e220*/  FMUL.FTZ R155, R14, R129.reuse ;  /* 0x000000810e9b7220 */ /* 0x080fee0000410000 */
[----:B------:R3:W1:Y:S01]  /*e230*/  MUFU.TANH R109, R146 ;  /* 0x00000092006d7308 */ /* 0x0006620000002400 */
[-C--:B------:R-:W-:Y:S01]  /*e240*/  FMUL.FTZ R156, R15, R129.reuse ;  /* 0x000000810f9c7220 */ /* 0x080fe20000410000 */
[-C--:B------:R-:W-:Y:S01]  /*e250*/  FMUL.FTZ R153, R16, R129.reuse ;  /* 0x0000008110997220 */ /* 0x080fe20000410000 */
[-C--:B--2---:R-:W-:Y:S07]  /*e260*/  FMUL.FTZ R150, R17, R129.reuse ;  /* 0x0000008111967220 */ /* 0x084fee0000410000 */
[----:B------:R-:W2:Y:S01]  /*e270*/  MUFU.TANH R161, R161 ;  /* 0x000000a100a17308 */ /* 0x000ea20000002400 */
        /* <DEDUP_REMOVED lines=127> */
.L_x_7763:
[----:B------:R-:W-:Y:S05]  /*ea70*/  BSYNC.RECONVERGENT B0 ;  /* 0x0000000000007941 */ /* 0x000fea0003800200 */
.L_x_7762:
        /* <DEDUP_REMOVED lines=40> */
.L_x_7761:
[----:B------:R-:W-:Y:S05]  /*ed00*/  BSYNC.RECONVERGENT B1 ;  /* 0x0000000000017941 */ /* 0x000fea0003800200 */
.L_x_7760:
[----:B------:R-:W2:Y:S01]  /*ed10*/  LD.E R89, desc[UR4][R84.64+0xdc] ;  /* 0x0000dc0454597980 */ /* 0x000ea2000c101900 */
[----:B------:R-:W-:Y:S02]  /*ed20*/  FMNMX3.FTZ R0, R87, R107, R114, !PT ;  /* 0x0000006b57007276 */ /* 0x000fe40007810072 */
[----:B------:R-:W-:Y:S02]  /*ed30*/  FMNMX3.FTZ R2, R3, R106, R115, !PT ;  /* 0x0000006a03027276 */ /* 0x000fe40007810073 */
[----:B-1----:R-:W-:Y:S02]  /*ed40*/  FMNMX3.FTZ R0, R0, R113, R111, !PT ;  /* 0x0000007100007276 */ /* 0x002fe4000781006f */
[----:B---3--:R-:W-:Y:S02]  /*ed50*/  FMNMX3.FTZ R9, R2, R109, R105, !PT ;  /* 0x0000006d02097276 */ /* 0x008fe40007810069 */
        /* <DEDUP_REMOVED lines=110> */
[----:B------:R-:W3:Y:S01]  /*f440*/  MUFU.EX2 R93, R93 ;  /* 0x0000005d005d7308 */ /* 0x000ee20000000800 */
[----:B--2---:R-:W-:Y:S01]  /*f450*/  F2FP.F16.F32.PACK_AB R82, R94, R95 ;  /* 0x0000005f5e52723e */ /* 0x004fe200000000ff */
[-CC-:B------:R-:W-:Y:S01]  /*f460*/  FFMA.FTZ R91, R91, R89.reuse, -R112.reuse ;  /* 0x000000595b5b7223 */ /* 0x180fe20000010870 */
[----:B------:R-:W-:Y:S01]  /*f470*/  FFMA.FTZ R90, R90, R89, -R112 ;  /* 0x000000595a5a7223 */ /* 0x000fe20000010870 */
[----:B------:R-:W-:Y:S01]  /*f480*/  FFMA.FTZ R107, R86, R145, R107 ;  /* 0x00000091566b7223 */ /* 0x000fe2000001006b */
[----:B------:R-:W-:Y:S05]  /*f490*/  FFMA.FTZ R106, R3, R144, R106 ;  /* 0x00000090036a7223 */ /* 0x000fea000001006a */
        /* <DEDUP_REMOVED lines=13> */
[C---:B------:R-:W-:Y:S01]  /*f570*/  FMUL.FTZ R12, R86.reuse, R72 ;  /* 0x00000048560c7220 */ /* 0x040fe20000410000 */
[C---:B------:R-:W-:Y:S01]  /*f580*/  FMUL.FTZ R14, R3.reuse, R74 ;  /* 0x0000004a030e7220 */ /* 0x040fe20000410000 */
[----:B------:R-:W-:Y:S01]  /*f590*/  FMUL.FTZ R15, R3, R75 ;  /* 0x0000004b030f7220 */ /* 0x000fe20000410000 */
[----:B------:R-:W-:Y:S01]  /*f5a0*/  ISETP.GT.AND P0, PT, R133, R126, PT ;  /* 0x0000007e8500720c */ /* 0x000fe20003f04270 */
[----:B------:R-:W1:Y:S04]  /*f5b0*/  LDSM.16.MT88.4 R20, [R96] ;  /* 0x000000006014783b */ /* 0x000e680000004200 */
[----:B------:R-:W-:Y:S04]  /*f5c0*/  MUFU.EX2 R115, R115 ;  /* 0x0000007300737308 */ /* 0x000fe80000000800 */
        /* <DEDUP_REMOVED lines=10> */
[-C--:B------:R-:W-:Y:S01]  /*f670*/  FFMA.FTZ R65, R161, R89.reuse, -R108 ;  /* 0x00000059a1417223 */ /* 0x080fe2000001086c */
[-C--:B------:R-:W-:Y:S01]  /*f680*/  FFMA.FTZ R64, R155, R89.reuse, -R112 ;  /* 0x000000599b407223 */ /* 0x080fe20000010870 */
[----:B------:R-:W-:Y:S01]  /*f690*/  FFMA.FTZ R108, R110, R89, -R108 ;  /* 0x000000596e6c7223 */ /* 0x000fe2000001086c */
[C---:B------:R-:W-:Y:S04]  /*f6a0*/  HMMA.16816.F32 R16, R80.reuse, R22, R16 ;  /* 0x000000165010723c */ /* 0x040fe80000001810 */
[----:B------:R-:W-:Y:S01]  /*f6b0*/  MUFU.EX2 R104, R104 ;  /* 0x0000006800687308 */ /* 0x000fe20000000800 */
[C---:B------:R-:W-:Y:S01]  /*f6c0*/  FMUL.FTZ R22, R3.reuse, R66 ;  /* 0x0000004203167220 */ /* 0x040fe20000410000 */
[----:B------:R-:W-:Y:S01]  /*f6d0*/  FMUL.FTZ R23, R3, R67 ;  /* 0x0000004303177220 */ /* 0x000fe20000410000 */
[-CC-:B------:R-:W-:Y:S01]  /*f6e0*/  FFMA.FTZ R110, R151, R89.reuse, -R112.reuse ;  /* 0x00000059976e7223 */ /* 0x180fe20000010870 */
[----:B------:R-:W-:Y:S01]  /*f6f0*/  FFMA.FTZ R112, R88, R89, -R112 ;  /* 0x0000005958707223 */ /* 0x000fe20000010870 */
[----:B------:R-:W-:Y:S05]  /*f700*/  FADD.FTZ R66, R97, R107 ;  /* 0x0000006b61427221 */ /* 0x000fea0000010000 */
[----:B------:R-:W-:Y:S01]  /*f710*/  MUFU.EX2 R88, R159 ;  /* 0x0000009f00587308 */ /* 0x000fe20000000800 */
[C---:B------:R-:W-:Y:S03]  /*f720*/  HMMA.16816.F32 R20, R80.reuse, R28, R20 ;  /* 0x0000001c5014723c */ /* 0x040fe60000001814 */
[C---:B------:R-:W-:Y:S01]  /*f730*/  FMUL.FTZ R28, R86.reuse, R56 ;  /* 0x00000038561c7220 */ /* 0x040fe20000410000 */
[----:B------:R-:W-:Y:S01]  /*f740*/  FMUL.FTZ R29, R86, R57 ;  /* 0x00000039561d7220 */ /* 0x000fe20000410000 */
[----:B------:R-:W-:Y:S04]  /*f750*/  FADD.FTZ R95, R95, R66 ;  /* 0x000000425f5f7221 */ /* 0x000fe80000010000 */
[----:B------:R-:W-:Y:S01]  /*f760*/  MUFU.EX2 R110, R110 ;  /* 0x0000006e006e7308 */ /* 0x000fe20000000800 */
[C---:B------:R-:W-:Y:S03]  /*f770*/  HMMA.16816.F32 R24, R80.reuse, R30, R24 ;  /* 0x0000001e5018723c */ /* 0x040fe60000001818 */
[C---:B------:R-:W-:Y:S01]  /*f780*/  FMUL.FTZ R30, R3.reuse, R58 ;  /* 0x0000003a031e7220 */ /* 0x040fe20000410000 */
[----:B------:R-:W-:Y:S01]  /*f790*/  FMUL.FTZ R31, R3, R59 ;  /* 0x0000003b031f7220 */ /* 0x000fe20000410000 */
[----:B------:R-:W-:Y:S01]  /*f7a0*/  FADD.FTZ R94, R94, R95 ;  /* 0x0000005f5e5e7221 */ /* 0x000fe20000010000 */
[----:B------:R-:W-:Y:S03]  /*f7b0*/  LDSM.16.MT88.4 R56, [R87+0x6400] ;  /* 0x006400005738783b */ /* 0x000fe60000004200 */
[----:B------:R-:W-:Y:S02]  /*f7c0*/  MUFU.EX2 R65, R65 ;  /* 0x0000004100417308 */ /* 0x000fe40000000800 */
[C---:B--2---:R-:W-:Y:S08]  /*f7d0*/  HMMA.16816.F32 R28, R80.reuse, R60, R28 ;  /* 0x0000003c501c723c */ /* 0x044ff0000000181c */
[----:B------:R-:W1:Y:S01]  /*f7e0*/  MUFU.EX2 R64, R64 ;  /* 0x0000004000407308 */ /* 0x000e620000000800 */
[C---:B------:R-:W-:Y:S01]  /*f7f0*/  HMMA.16816.F32 R32, R80.reuse, R62, R32 ;  /* 0x0000003e5020723c */ /* 0x040fe20000001820 */
[----:B------:R-:W-:Y:S08]  /*f800*/  LDSM.16.MT88.4 R60, [R96+0x800] ;  /* 0x00080000603c783b */ /* 0x000ff00000004200 */
[----:B------:R-:W-:Y:S01]  /*f810*/  MUFU.EX2 R103, R103 ;  /* 0x0000006700677308 */ /* 0x000fe20000000800 */
[C---:B------:R-:W-:Y:S09]  /*f820*/  HMMA.16816.F32 R36, R80.reuse, R52, R36 ;  /* 0x000000345024723c */ /* 0x040ff20000001824 */
[----:B------:R2:W-:Y:S01]  /*f830*/  MUFU.EX2 R86, R91 ;  /* 0x0000005b00567308 */ /* 0x0005e20000000800 */
[----:B-1----:R-:W-:Y:S01]  /*f840*/  FADD.FTZ R98, R64, R93 ;  /* 0x0000005d40627221 */ /* 0x002fe20000010000 */
[C---:B------:R-:W-:Y:S01]  /*f850*/  HMMA.16816.F32 R40, R80.reuse, R54, R40 ;  /* 0x000000365028723c */ /* 0x040fe20000001828 */
[----:B------:R-:W1:Y:S07]  /*f860*/  LDSM.16.MT88.4 R52, [R96+0x2000] ;  /* 0x002000006034783b */ /* 0x000e6e0000004200 */
[----:B------:R-:W-:Y:S10]  /*f870*/  MUFU.EX2 R164, R164 ;  /* 0x000000a400a47308 */ /* 0x000ff40000000800 */
[----:B------:R-:W3:Y:S01]  /*f880*/  MUFU.EX2 R163, R163 ;  /* 0x000000a300a37308 */ /* 0x000ee20000000800 */
[----:B--2---:R-:W-:Y:S04]  /*f890*/  FADD.FTZ R91, R65, R94 ;  /* 0x0000005e415b7221 */ /* 0x004fe80000010000 */
[C---:B------:R-:W-:Y:S05]  /*f8a0*/  FADD.FTZ R91, R100.reuse, R91 ;  /* 0x0000005b645b7221 */ /* 0x040fea0000010000 */
[----:B------:R3:W2:Y:S10]  /*f8b0*/  MUFU.EX2 R3, R92 ;  /* 0x0000005c00037308 */ /* 0x0006b40000000800 */
[----:B------:R-:W-:Y:S10]  /*f8c0*/  MUFU.EX2 R165, R165 ;  /* 0x000000a500a57308 */ /* 0x000ff40000000800 */
[----:B------:R-:W4:Y:S01]  /*f8d0*/  MUFU.EX2 R108, R108 ;  /* 0x0000006c006c7308 */ /* 0x000f220000000800 */
[----:B---3--:R-:W-:Y:S02]  /*f8e0*/  F2FP.F16.F32.PACK_AB R92, R163, R164 ;  /* 0x000000a4a35c723e */ /* 0x008fe400000000ff */
[----:B--2---:R-:W-:Y:S01]  /*f8f0*/  F2FP.F16.F32.PACK_AB R93, R3, R86 ;  /* 0x00000056035d723e */ /* 0x004fe200000000ff */
[C---:B-1----:R-:W-:Y:S03]  /*f900*/  HMMA.16816.F32 R44, R80.reuse, R52, R44 ;  /* 0x00000034502c723c */ /* 0x042fe6000000182c */
[----:B------:R-:W-:Y:S03]  /*f910*/  F2FP.F16.F32.PACK_AB R52, R100, R65 ;  /* 0x000000416434723e */ /* 0x000fe600000000ff */
[----:B------:R-:W-:Y:S01]  /*f920*/  MUFU.EX2 R90, R90 ;  /* 0x0000005a005a7308 */ /* 0x000fe20000000800 */
[C---:B------:R-:W-:Y:S01]  /*f930*/  F2FP.F16.F32.PACK_AB R53, R101.reuse, R64 ;  /* 0x000000406535723e */ /* 0x040fe200000000ff */
[----:B------:R-:W-:Y:S01]  /*f940*/  FADD.FTZ R101, R101, R98 ;  /* 0x0000006265657221 */ /* 0x000fe20000010000 */
[----:B------:R-:W-:Y:S03]  /*f950*/  HMMA.16816.F32 R48, R80, R54, R48 ;  /* 0x000000365030723c */ /* 0x000fe60000001830 */
[----:B------:R-:W-:Y:S04]  /*f960*/  F2FP.F16.F32.PACK_AB R54, R105, R102 ;  /* 0x000000666936723e */ /* 0x000fe800000000ff */
[----:B------:R-:W1:Y:S01]  /*f970*/  MUFU.EX2 R97, R112 ;  /* 0x0000007000617308 */ /* 0x000e620000000800 */
[----:B------:R-:W-:Y:S01]  /*f980*/  F2FP.F16.F32.PACK_AB R55, R103, R104 ;  /* 0x000000686737723e */ /* 0x000fe200000000ff */
[----:B------:R-:W-:Y:S01]  /*f990*/  FADD.FTZ R102, R102, R91 ;  /* 0x0000005b66667221 */ /* 0x000fe20000010000 */
[----:B----4-:R-:W-:Y:S01]  /*f9a0*/  F2FP.F16.F32.PACK_AB R94, R108, R165 ;  /* 0x000000a56c5e723e */ /* 0x010fe200000000ff */
[----:B------:R-:W-:Y:S02]  /*f9b0*/  FADD.FTZ R104, R104, R101 ;  /* 0x0000006568687221 */ /* 0x000fe40000010000 */
[----:B------:R-:W-:Y:S02]  /*f9c0*/  FADD.FTZ R105, R105, R102 ;  /* 0x0000006669697221 */ /* 0x000fe40000010000 */
[C---:B------:R-:W-:Y:S05]  /*f9d0*/  HMMA.16816.F32 R4, R52.reuse, R56, R4 ;  /* 0x000000383404723c */ /* 0x040fea0000001804 */
[----:B------:R-:W-:Y:S03]  /*f9e0*/  FADD.FTZ R104, R103, R104 ;  /* 0x0000006867687221 */ /* 0x000fe60000010000 */
        /* <DEDUP_REMOVED lines=29> */
[----:B------:R-:W-:Y:S04]  /*fbc0*/  FADD.FTZ R109, R88, R109 ;  /* 0x0000006d586d7221 */ /* 0x000fe80000010000 */
[----:B------:R-:W-:Y:S04]  /*fbd0*/  FADD.FTZ R86, R86, R109 ;  /* 0x0000006d56567221 */ /* 0x000fe80000010000 */
[----:B------:R-:W-:Y:S04]  /*fbe0*/  FADD.FTZ R3, R3, R86 ;  /* 0x0000005603037221 */ /* 0x000fe80000010000 */
[----:B------:R-:W-:Y:S01]  /*fbf0*/  FADD.FTZ R90, R90, R3 ;  /* 0x000000035a5a7221 */ /* 0x000fe20000010000 */
[----:B------:R-:W-:Y:S03]  /*fc00*/  MOV R3, R0 ;  /* 0x0000000000037202 */ /* 0x000fe60000000f00 */
        /* <DEDUP_REMOVED lines=23> */
[----:B------:R-:W5:Y:S07]  /*fd80*/  LDSM.16.MT88.4 R8, [R96+0x2c00] ;  /* 0x002c00006008783b */ /* 0x000f6e0000004200 */
[C---:B------:R-:W-:Y:S03]  /*fd90*/  HMMA.16816.F32 R68, R92.reuse, R70, R16 ;  /* 0x000000465c44723c */ /* 0x040fe60000001810 */
[----:B---3--:R-:W-:Y:S05]  /*fda0*/  MOV R87, R2 ;  /* 0x0000000200577202 */ /* 0x008fea0000000f00 */
[C---:B-1----:R-:W-:Y:S08]  /*fdb0*/  HMMA.16816.F32 R64, R92.reuse, R60, R20 ;  /* 0x0000003c5c40723c */ /* 0x042ff00000001814 */
[C---:B------:R-:W-:Y:S08]  /*fdc0*/  HMMA.16816.F32 R60, R92.reuse, R62, R24 ;  /* 0x0000003e5c3c723c */ /* 0x040ff00000001818 */
[C---:B--2---:R-:W-:Y:S08]  /*fdd0*/  HMMA.16816.F32 R56, R92.reuse, R52, R28 ;  /* 0x000000345c38723c */ /* 0x044ff0000000181c */
[C---:B------:R-:W-:Y:S08]  /*fde0*/  HMMA.16816.F32 R52, R92.reuse, R54, R32 ;  /* 0x000000365c34723c */ /* 0x040ff00000001820 */
[C---:B----4-:R-:W-:Y:S03]  /*fdf0*/  HMMA.16816.F32 R36, R92.reuse, R4, R36 ;  /* 0x000000045c24723c */ /* 0x050fe60000001824 */
[----:B------:R-:W-:Y:S04]  /*fe00*/  FADD.FTZ R4, R164, R111 ;  /* 0x0000006fa4047221 */ /* 0x000fe80000010000 */
[----:B------:R-:W-:Y:S01]  /*fe10*/  FADD.FTZ R4, R163, R4 ;  /* 0x00000004a3047221 */ /* 0x000fe20000010000 */
[C---:B------:R-:W-:Y:S03]  /*fe20*/  HMMA.16816.F32 R40, R92.reuse, R6, R40 ;  /* 0x000000065c28723c */ /* 0x040fe60000001828 */
[----:B------:R-:W-:Y:S04]  /*fe30*/  FADD.FTZ R145, R165, R4 ;  /* 0x00000004a5917221 */ /* 0x000fe80000010000 */
[----:B------:R-:W-:Y:S01]  /*fe40*/  FADD.FTZ R145, R108, R145 ;  /* 0x000000916c917221 */ /* 0x000fe20000010000 */
[C---:B-----5:R-:W-:Y:S08]  /*fe50*/  HMMA.16816.F32 R44, R92.reuse, R8, R44 ;  /* 0x000000085c2c723c */ /* 0x060ff0000000182c */
[----:B------:R-:W-:Y:S01]  /*fe60*/  HMMA.16816.F32 R48, R92, R10, R48 ;  /* 0x0000000a5c30723c */ /* 0x000fe20000001830 */
[----:B------:R-:W-:Y:S08]  /*fe70*/  @!UPT UIADD3 URZ, UPT, UPT, URZ, URZ, URZ ;  /* 0x000000fffffff290 */ /* 0x000ff0000fffe0ff */
[----:B------:R-:W-:Y:S11]  /*fe80*/  @P0 BRA `(.L_x_7764) ;  /* 0xffffffd400100947 */ /* 0x000ff6000383ffff */
.L_x_7757:
        /* <DEDUP_REMOVED lines=11> */
.L_x_7778:
        /* <DEDUP_REMOVED lines=108> */
[----:B------:R-:W4:Y:S04]  /*10600*/  LD.E R9, desc[UR4][R84.64+0x60] ;  /* 0x0000600454097980 */ /* 0x000f28000c101900 */
[----:B------:R1:W5:Y:S01]  /*10610*/  LD.E R0, desc[UR4][R84.64+0xcc] ;  /* 0x0000cc0454007980 */ /* 0x000362000c101900 */
[----:B------:R-:W-:Y:S01]  /*10620*/  LOP3.LUT R12, R116, 0xd8, RZ, 0xc0, !PT ;  /* 0x000000d8740c7812 */ /* 0x000fe200078ec0ff */
[----:B------:R-:W-:Y:S01]  /*10630*/  IMAD.SHL.U32 R131, R131, 0x40, RZ ;  /* 0x0000004083837824 */ /* 0x000fe200078e00ff */
[----:B--2---:R-:W-:Y:S01]  /*10640*/  LOP3.LUT R57, R117, 0x30, RZ, 0xc0, !PT ;  /* 0x0000003075397812 */ /* 0x004fe200078ec0ff */
[----:B------:R1:W5:Y:S01]  /*10650*/  LD.E.64 R60, desc[UR4][R84.64+0x78] ;  /* 0x00007804543c7980 */ /* 0x000362000c101b00 */
[----:B---3--:R-:W-:-:S02]  /*10660*/  LOP3.LUT R5, R12, 0x18, R117, 0x78, !PT ;  /* 0x000000180c057812 */ /* 0x008fc400078e7875 */
[----:B------:R-:W-:Y:S01]  /*10670*/  LOP3.LUT R57, R57, 0x7, R4, 0xf8, !PT ;  /* 0x0000000739397812 */ /* 0x000fe200078ef804 */
[----:B------:R1:W5:Y:S01]  /*10680*/  LD.E.64 R58, desc[UR4][R84.64+0xa8] ;  /* 0x0000a804543a7980 */ /* 0x000362000c101b00 */
[----:B------:R-:W-:Y:S01]  /*10690*/  LOP3.LUT R5, R5, 0xf24, R116, 0xf8, !PT ;  /* 0x00000f2405057812 */ /* 0x000fe200078ef874 */
[----:B------:R-:W-:Y:S03]  /*106a0*/  BAR.SYNC.DEFER_BLOCKING 0x0 ;  /* 0x0000000000007b1d */ /* 0x000fe60000010000 */
[----:B------:R-:W-:Y:S02]  /*106b0*/  LEA R52, R5, UR6, 0x2 ;  /* 0x0000000605347c11 */ /* 0x000fe4000f8e10ff */
[----:B------:R-:W-:-:S03]  /*106c0*/  LOP3.LUT P0, RZ, R3, 0x3, RZ, 0xc0, !PT ;  /* 0x0000000303ff7812 */ /* 0x000fc6000780c0ff */
        /* <DEDUP_REMOVED lines=13> */
[----:B------:R-:W-:-:S04]  /*107a0*/  IMAD R10, R10, R9, R136 ;  /* 0x000000090a0a7224 */ /* 0x000fc800078e0288 */
[----:B------:R-:W-:Y:S02]  /*107b0*/  IMAD R54, R11, R10, R131 ;  /* 0x0000000a0b367224 */ /* 0x000fe400078e0283 */
[----:B------:R4:W1:Y:S01]  /*107c0*/  LDS.128 R8, [R52+0x5000] ;  /* 0x0050000034087984 */ /* 0x0008620000000c00 */
[----:B--23--:R-:W-:Y:S05]  /*107d0*/  @P0 BRA `(.L_x_7767) ;  /* 0x0000000000280947 */ /* 0x00cfea0003800000 */
[----:B-1--4-:R-:W-:Y:S01]  /*107e0*/  IMAD.IADD R52, R134, 0x1, -R131 ;  /* 0x0000000186347824 */ /* 0x012fe200078e0a83 */
        /* <DEDUP_REMOVED lines=9> */
.L_x_7767:
[----:B------:R-:W-:Y:S05]  /*10880*/  BSYNC.RECONVERGENT B0 ;  /* 0x0000000000007941 */ /* 0x000fea0003800200 */
.L_x_7766:
[----:B-1----:R1:W5:Y:S01]  /*10890*/  LD.E R84, desc[UR4][R84.64+0xc0] ;  /* 0x0000c00454547980 */ /* 0x002362000c101900 */
[----:B------:R-:W-:Y:S01]  /*108a0*/  SHF.R.U32.HI R3, RZ, 0x3, R3 ;  /* 0x00000003ff037819 */ /* 0x000fe20000011603 */
[----:B------:R-:W-:Y:S01]  /*108b0*/  IMAD.IADD R131, R134, 0x1, -R131 ;  /* 0x0000000186837824 */ /* 0x000fe200078e0a83 */
[----:B------:R-:W-:Y:S01]  /*108c0*/  LOP3.LUT R53, R116, 0x1c, RZ, 0xc0, !PT ;  /* 0x0000001c74357812 */ /* 0x000fe200078ec0ff */
[----:B-----5:R-:W-:Y:S01]  /*108d0*/  IMAD R54, R54, R0, RZ ;  /* 0x0000000036367224 */ /* 0x020fe200078e02ff */
[----:B------:R-:W-:Y:S01]  /*108e0*/  BSSY.RECONVERGENT B0, `(.L_x_7768) ;  /* 0x0000016000007945 */ /* 0x000fe20003800200 */
[C---:B--2---:R-:W-:Y:S01]  /*108f0*/  VIADD R2, R3.reuse, 0x10 ;  /* 0x0000001003027836 */ /* 0x044fe20000000000 */
[CC--:B------:R-:W-:Y:S01]  /*10900*/  ISETP.GE.AND P2, PT, R3.reuse, R131.reuse, PT ;  /* 0x000000830300720c */ /* 0x0c0fe20003f46270 */
[----:B------:R-:W-:Y:S01]  /*10910*/  VIADD R0, R3, 0x30 ;  /* 0x0000003003007836 */ /* 0x000fe20000000000 */
[----:B------:R-:W-:Y:S02]  /*10920*/  LOP3.LUT R55, R53, 0x20, RZ, 0xfc, !PT ;  /* 0x0000002035377812 */ /* 0x000fe400078efcff */
[-C--:B------:R-:W-:Y:S01]  /*10930*/  ISETP.GE.AND P1, PT, R2, R131.reuse, PT ;  /* 0x000000830200720c */ /* 0x080fe20003f26270 */
[C---:B------:R-:W-:Y:S01]  /*10940*/  VIADD R2, R3.reuse, 0x20 ;  /* 0x0000002003027836 */ /* 0x040fe20000000000 */
[----:B------:R-:W-:Y:S01]  /*10950*/  ISETP.GE.AND P6, PT, R0, R131, PT ;  /* 0x000000830000720c */ /* 0x000fe20003fc6270 */
[----:B------:R-:W-:-:S03]  /*10960*/  IMAD R3, R3, 0x60, R53 ;  /* 0x0000006003037824 */ /* 0x000fc600078e0235 */
[----:B------:R-:W-:Y:S02]  /*10970*/  ISETP.GE.AND P5, PT, R2, R131, PT ;  /* 0x000000830200720c */ /* 0x000fe40003fa6270 */
[----:B------:R-:W-:Y:S02]  /*10980*/  IADD3 R57, P0, PT, R3, R54, RZ ;  /* 0x0000003603397210 */ /* 0x000fe40007f1e0ff */
        /* <DEDUP_REMOVED lines=11> */
.L_x_7769:
[----:B------:R-:W-:Y:S05]  /*10a40*/  BSYNC.RECONVERGENT B0 ;  /* 0x0000000000007941 */ /* 0x000fea0003800200 */
.L_x_7768:
[----:B------:R-:W-:Y:S04]  /*10a50*/  BSSY.RECONVERGENT B0, `(.L_x_7770) ;  /* 0x000000e000007945 */ /* 0x000fe80003800200 */
[----:B------:R-:W-:Y:S05]  /*10a60*/  @P1 BRA `(.L_x_7771) ;  /* 0x0000000000301947 */ /* 0x000fea0003800000 */
[-C--:B------:R-:W-:Y:S02]  /*10a70*/  ISETP.GE.AND P4, PT, R53, R84.reuse, PT ;  /* 0x000000543500720c */ /* 0x080fe40003f86270 */
[-C--:B------:R-:W-:Y:S02]  /*10a80*/  ISETP.GE.AND P3, PT, R55, R84.reuse, PT ;  /* 0x000000543700720c */ /* 0x080fe40003f66270 */
[----:B------:R-:W-:-:S09]  /*10a90*/  ISETP.GE.AND P1, PT, R3, R84, PT ;  /* 0x000000540300720c */ /* 0x000fd20003f26270 */
[CC--:B--2---:R-:W-:Y:S02]  /*10aa0*/  @!P4 LEA R32, P0, R57.reuse, R60.reuse, 0x2 ;  /* 0x0000003c3920c211 */ /* 0x0c4fe400078010ff */
        /* <DEDUP_REMOVED lines=8> */
.L_x_7771:
[----:B------:R-:W-:Y:S05]  /*10b30*/  BSYNC.RECONVERGENT B0 ;  /* 0x0000000000007941 */ /* 0x000fea0003800200 */
.L_x_7770:
[----:B------:R-:W-:Y:S04]  /*10b40*/  BSSY.RECONVERGENT B0, `(.L_x_7772) ;  /* 0x000000e000007945 */ /* 0x000fe80003800200 */
[----:B------:R-:W-:Y:S05]  /*10b50*/  @P5 BRA `(.L_x_7773) ;  /* 0x0000000000305947 */ /* 0x000fea0003800000 */
[-C--:B------:R-:W-:Y:S02]  /*10b60*/  ISETP.GE.AND P5, PT, R53, R84.reuse, PT ;  /* 0x000000543500720c */ /* 0x080fe40003fa6270 */
[-C--:B------:R-:W-:Y:S02]  /*10b70*/  ISETP.GE.AND P3, PT, R55, R84.reuse, PT ;  /* 0x000000543700720c */ /* 0x080fe40003f66270 */
[----:B------:R-:W-:-:S09]  /*10b80*/  ISETP.GE.AND P1, PT, R3, R84, PT ;  /* 0x000000540300720c */ /* 0x000fd20003f26270 */
[CC--:B--23--:R-:W-:Y:S02]  /*10b90*/  @!P5 LEA R16, P4, R57.reuse, R60.reuse, 0x2 ;  /* 0x0000003c3910d211 */ /* 0x0ccfe400078810ff */
        /* <DEDUP_REMOVED lines=8> */
.L_x_7773:
[----:B------:R-:W-:Y:S05]  /*10c20*/  BSYNC.RECONVERGENT B0 ;  /* 0x0000000000007941 */ /* 0x000fea0003800200 */
.L_x_7772:
[----:B------:R-:W-:-:S04]  /*10c30*/  MOV R131, 0x0 ;  /* 0x0000000000837802 */ /* 0x000fc80000000f00 */
[----:B-1234-:R-:W-:Y:S05]  /*10c40*/  @P6 RET.REL.NODEC R130 `(_ZN5flash24flash_fwd_splitkv_kernelI23Flash_fwd_kernel_traitsILi96ELi64ELi64ELi4ELb0ELb0EN7cutlass6half_tE19Flash_kernel_traitsILi96ELi64ELi64ELi4ES3_EELb0ELb0ELb0ELb0ELb0ELb1ELb1ELb1EEEvNS_16Flash_fwd_paramsE) ;  /* 0xfffffef082ec6950 */ /* 0x01efea0003c3ffff */
        /* <DEDUP_REMOVED lines=10> */
[----:B-1----:R-:W-:Y:S05]  /*10cf0*/  @P0 RET.REL.NODEC R130 `(_ZN5flash24flash_fwd_splitkv_kernelI23Flash_fwd_kernel_traitsILi96ELi64ELi64ELi4ELb0ELb0EN7cutlass6half_tE19Flash_kernel_traitsILi96ELi64ELi64ELi4ES3_EELb0ELb0ELb0ELb0ELb0ELb1ELb1ELb1EEEvNS_16Flash_fwd_paramsE) ;  /* 0xfffffef082c00950 */ /* 0x002fea0003c3ffff */
[----:B------:R-:W-:Y:S01]  /*10d00*/  LEA R2, P0, R57, R60, 0x2 ;  /* 0x0000003c39027211 */ /* 0x000fe200078010ff */
[----:B------:R-:W-:-:S03]  /*10d10*/  IMAD.MOV.U32 R131, RZ, RZ, 0x0 ;  /* 0x00000000ff837424 */ /* 0x000fc600078e00ff */
[----:B------:R-:W-:-:S05]  /*10d20*/  LEA.HI.X R3, R57, R61, R54, 0x2, P0 ;  /* 0x0000003d39037211 */ /* 0x000fca00000f1436 */
[----:B------:R1:W-:Y:S02]  /*10d30*/  ST.E.128 desc[UR4][R2.64+0x4900], R4 ;  /* 0x0049000402007985 */ /* 0x0003e4000c101d04 */
[----:B-1----:R-:W-:Y:S05]  /*10d40*/  RET.REL.NODEC R130 `(_ZN5flash24flash_fwd_splitkv_kernelI23Flash_fwd_kernel_traitsILi96ELi64ELi64ELi4ELb0ELb0EN7cutlass6half_tE19Flash_kernel_traitsILi96ELi64ELi64ELi4ES3_EELb0ELb0ELb0ELb0ELb0ELb1ELb1ELb1EEEvNS_16Flash_fwd_paramsE) ;  /* 0xfffffef082ac7950 */ /* 0x002fea0003c3ffff */
.L_x_7765:
[----:B------:R-:W-:Y:S01]  /*10d50*/  MOV R4, 0x2 ;  /* 0x0000000200047802 */ /* 0x000fe20000000f00 */
[----:B------:R-:W-:Y:S01]  /*10d60*/  IMAD.MOV.U32 R3, RZ, RZ, 0x1f ;  /* 0x0000001fff037424 */ /* 0x000fe200078e00ff */
[----:B------:R-:W-:-:S07]  /*10d70*/  MOV R6, 0xffffffff ;  /* 0xffffffff00067802 */ /* 0x000fce0000000f00 */
[----:B-1---5:R-:W-:Y:S05]  /*10d80*/  WARPSYNC.COLLECTIVE R6, `(.L_x_7774) ;  /* 0x0000000006087348 */ /* 0x022fea0003c00000 */
[----:B------:R2:W3:Y:S02]  /*10d90*/  SHFL.BFLY P0, R10, R145, R4, R3 ;  /* 0x0c000004910a7389 */ /* 0x0004e40000000003 */
[----:B-123-5:R-:W-:Y:S05]  /*10da0*/  ENDCOLLECTIVE ;  /* 0x000000000000791b */ /* 0x02efea0003800000 */
.L_x_7774:
[----:B------:R-:W-:Y:S02]  /*10db0*/  IMAD.MOV.U32 R8, RZ, RZ, R10 ;  /* 0x000000ffff087224 */ /* 0x000fe400078e000a */
[----:B------:R-:W-:Y:S02]  /*10dc0*/  IMAD.MOV.U32 R4, RZ, RZ, 0x1 ;  /* 0x00000001ff047424 */ /* 0x000fe400078e00ff */
[----:B------:R-:W-:-:S05]  /*10dd0*/  FADD.FTZ R9, R8, R145 ;  /* 0x0000009108097221 */ /* 0x000fca0000010000 */
[----:B------:R-:W-:-:S07]  /*10de0*/  MOV R145, R9 ;  /* 0x0000000900917202 */ /* 0x000fce0000000f00 */
[----:B------:R-:W-:Y:S05]  /*10df0*/  WARPSYNC.COLLECTIVE R6, `(.L_x_7775) ;  /* 0x0000000006087348 */ /* 0x000fea0003c00000 */
[----:B------:R1:W2:Y:S02]  /*10e00*/  SHFL.BFLY P0, R10, R145, R4, R3 ;  /* 0x0c000004910a7389 */ /* 0x0002a40000000003 */
[----:B-12---:R-:W-:Y:S05]  /*10e10*/  ENDCOLLECTIVE ;  /* 0x000000000000791b */ /* 0x006fea0003800000 */
.L_x_7775:
[----:B------:R-:W-:Y:S01]  /*10e20*/  MOV R145, R144 ;  /* 0x0000009000917202 */ /* 0x000fe20000000f00 */
[----:B------:R-:W-:Y:S01]  /*10e30*/  IMAD.MOV.U32 R4, RZ, RZ, 0x2 ;  /* 0x00000002ff047424 */ /* 0x000fe200078e00ff */
[----:B------:R-:W-:-:S07]  /*10e40*/  MOV R8, R10 ;  /* 0x0000000a00087202 */ /* 0x000fce0000000f00 */
[----:B------:R-:W-:Y:S05]  /*10e50*/  WARPSYNC.COLLECTIVE R6, `(.L_x_7776) ;  /* 0x0000000006087348 */ /* 0x000fea0003c00000 */
[----:B------:R1:W2:Y:S02]  /*10e60*/  SHFL.BFLY P0, R10, R145, R4, R3 ;  /* 0x0c000004910a7389 */ /* 0x0002a40000000003 */
[----:B-12---:R-:W-:Y:S05]  /*10e70*/  ENDCOLLECTIVE ;  /* 0x000000000000791b */ /* 0x006fea0003800000 */
.L_x_7776:
[----:B------:R-:W-:Y:S01]  /*10e80*/  FADD.FTZ R11, R9, R8 ;  /* 0x00000008090b7221 */ /* 0x000fe20000010000 */
[----:B------:R-:W-:Y:S01]  /*10e90*/  FADD.FTZ R7, R10, R144 ;  /* 0x000000900a077221 */ /* 0x000fe20000010000 */
[----:B------:R-:W-:-:S04]  /*10ea0*/  MOV R4, 0x1 ;  /* 0x0000000100047802 */ /* 0x000fc80000000f00 */
[----:B------:R-:W-:-:S07]  /*10eb0*/  MOV R145, R7 ;  /* 0x0000000700917202 */ /* 0x000fce0000000f00 */
[----:B------:R-:W-:Y:S05]  /*10ec0*/  WARPSYNC.COLLECTIVE R6, `(.L_x_7777) ;  /* 0x0000000006087348 */ /* 0x000fea0003c00000 */
[----:B------:R1:W2:Y:S02]  /*10ed0*/  SHFL.BFLY P0, R10, R145, R4, R3 ;  /* 0x0c000004910a7389 */ /* 0x0002a40000000003 */
[----:B-12---:R-:W-:Y:S05]  /*10ee0*/  ENDCOLLECTIVE ;  /* 0x000000000000791b */ /* 0x006fea0003800000 */
.L_x_7777:
[----:B------:R-:W-:Y:S05]  /*10ef0*/  BRA `(.L_x_7778) ;  /* 0xfffffff000107947 */ /* 0x000fea000383ffff */
.L_x_7779:
        /* <DEDUP_REMOVED lines=16> */
.L_x_11701:


//--------------------- .text._ZN5flash24flash_fwd_splitkv_kernelI23Flash_fwd_kernel_traitsILi96ELi64ELi64ELi4ELb0ELb0EN7cutlass6half_tE19Flash_kernel_traitsILi96ELi64ELi64ELi4ES3_EELb0ELb1ELb0ELb0ELb0ELb0ELb0ELb0EEEvNS_16Flash_fwd_paramsE --------------------------
	.section	.text._ZN5flash24flash_fwd_splitkv_kernelI23Flash_fwd_kernel_traitsILi96ELi64ELi64ELi4ELb0ELb0EN7cutlass6half_tE19Flash_kernel_traitsILi96ELi64ELi64ELi4ES3_EELb0ELb1ELb0ELb0ELb0ELb0ELb0ELb0EEEvNS_16Flash_fwd_paramsE,"ax",@progbits
	.align	128
        .global         _ZN5flash24flash_fwd_splitkv_kernelI23Flash_fwd_kernel_traitsILi96ELi64ELi64ELi4ELb0ELb0EN7cutlass6half_tE19Flash_kernel_traitsILi96ELi64ELi64ELi4ES3_EELb0ELb1ELb0ELb0ELb0ELb0ELb0ELb0EEEvNS_16Flash_fwd_paramsE
        .type           _ZN5flash24flash_fwd_splitkv_kernelI23Flash_fwd_kernel_traitsILi96ELi64ELi64ELi4ELb0ELb0EN7cutlass6half_tE19Flash_kernel_traitsILi96ELi64ELi64ELi4ES3_EELb0ELb1ELb0ELb0ELb0ELb0ELb0ELb0EEEvNS_16Flash_fwd_paramsE,@function
        .size           _ZN5flash24flash_fwd_splitkv_kernelI23Flash_fwd_kernel_traitsILi96ELi64ELi64ELi4ELb0ELb0EN7cutlass6half_tE19Flash_kernel_traitsILi96ELi64ELi64ELi4ES3_EELb0ELb1ELb0ELb0ELb0ELb0ELb0ELb0EEEvNS_16Flash_fwd_paramsE,(.L_x_11702 - _ZN5flash24flash_fwd_splitkv_kernelI23Flash_fwd_kernel_traitsILi96ELi64ELi64ELi4ELb0ELb0EN7cutlass6half_tE19Flash_kernel_traitsILi96ELi64ELi64ELi4ES3_EELb0ELb1ELb0ELb0ELb0ELb0ELb0ELb0EEEvNS_16Flash_fwd_paramsE)
        .other          _ZN5flash24flash_fwd_splitkv_kernelI23Flash_fwd_kernel_traitsILi96ELi64ELi64ELi4ELb0ELb0EN7cutlass6half_tE19Flash_kernel_traitsILi96ELi64ELi64ELi4ES3_EELb0ELb1ELb0ELb0ELb0ELb0ELb0ELb0EEEvNS_16Flash_fwd_paramsE,@"STO_CUDA_ENTRY STV_DEFAULT"
_ZN5flash24flash_fwd_splitkv_kernelI23Flash_fwd_kernel_traitsILi96ELi64ELi64ELi4ELb0ELb0EN7cutlass6half_tE19Flash_kernel_traitsILi96ELi64ELi64ELi4ES3_EELb0ELb1ELb0ELb0ELb0ELb0ELb0ELb0EEEvNS_16Flash_fwd_paramsE:
.text._ZN5flash24flash_fwd_splitkv_kernelI23Flash_fwd_kernel_traitsILi96ELi64ELi64ELi4ELb0ELb0EN7cutlass6half_tE19Flash_kernel_traitsILi96ELi64ELi64ELi4ES3_EELb0ELb1ELb0ELb0ELb0ELb0ELb0ELb0EEEvNS_16Flash_fwd_paramsE:
[----:B------:R-:W-:Y:S01]  /*0000*/  LDC R1, c[0x0][0x37c] ;  /* 0x0000df00ff017b82 */ /* 0x000fe20000000800 */
[----:B------:R-:W1:Y:S07]  /*0010*/  S2R R151, SR_CTAID.X ;  /* 0x0000000000977919 */ /* 0x000e6e0000002500 */
[----:B------:R-:W2:Y:S01]  /*0020*/  LDC.64 R2, c[0x0][0x348] ;  /* 0x0000d200ff027b82 */ /* 0x000ea20000000a00 */
[----:B------:R-:W-:Y:S01]  /*0030*/  BSSY.RECONVERGENT B3, `(.L_x_7780) ;  /* 0x0000005000037945 */ /* 0x000fe20003800200 */
[----:B------:R-:W-:Y:S01]  /*0040*/  MOV R148, 0x80 ;  /* 0x0000008000947802 */ /* 0x000fe20000000f00 */
[----:B------:R-:W3:Y:S01]  /*0050*/  S2R R150, SR_CTAID.Y ;  /* 0x0000000000967919 */ /* 0x000ee20000002600 */
[----:B------:R-:W4:Y:S05]  /*0060*/  S2R R149, SR_CTAID.Z ;  /* 0x0000000000957919 */ /* 0x000f2a0000002700 */
[----:B-1234-:R-:W-:Y:S05]  /*0070*/  CALL.REL.NOINC `($_ZN5flash24flash_fwd_splitkv_kernelI23Flash_fwd_kernel_traitsILi96ELi64ELi64ELi4ELb0ELb0EN7cutlass6half_tE19Flash_kernel_traitsILi96ELi64ELi64ELi4ES3_EELb0ELb1ELb0ELb0ELb0ELb0ELb0ELb0EEEvNS_16Flash_fwd_paramsE$_ZN5flash30compute_attn_1rowblock_splitkvI23Flash_fwd_kernel_traitsILi96ELi64ELi64ELi4ELb0ELb0EN7cutlass6half_tE19Flash_kernel_traitsILi96ELi64ELi64ELi4ES3_EELb0ELb1ELb0ELb0ELb0ELb0ELb0ELb0ENS_16Flash_fwd_paramsEEEvRKT8_iiiii) ;  /* 0x0000000000087944 */ /* 0x01efea0003c00000 */
[----:B------:R-:W-:Y:S05]  /*0080*/  BSYNC.RECONVERGENT B3 ;  /* 0x0000000000037941 */ /* 0x000fea0003800200 */
.L_x_7780:
[----:B------:R-:W-:Y:S05]  /*0090*/  EXIT ;  /* 0x000000000000794d */ /* 0x000fea0003800000 */
        .type           $_ZN5flash24flash_fwd_splitkv_kernelI23Flash_fwd_kernel_traitsILi96ELi64ELi64ELi4ELb0ELb0EN7cutlass6half_tE19Flash_kernel_traitsILi96ELi64ELi64ELi4ES3_EELb0ELb1ELb0ELb0ELb0ELb0ELb0ELb0EEEvNS_16Flash_fwd_paramsE$_ZN5flash30compute_attn_1rowblock_splitkvI23Flash_fwd_kernel_traitsILi96ELi64ELi64ELi4ELb0ELb0EN7cutlass6half_tE19Flash_kernel_traitsILi96ELi64ELi64ELi4ES3_EELb0ELb1ELb0ELb0ELb0ELb0ELb0ELb0ENS_16Flash_fwd_paramsEEEvRKT8_iiiii,@function
        .size           $_ZN5flash24flash_fwd_splitkv_kernelI23Flash_fwd_kernel_traitsILi96ELi64ELi64ELi4ELb0ELb0EN7cutlass6half_tE19Flash_kernel_traitsILi96ELi64ELi64ELi4ES3_EELb0ELb1ELb0ELb0ELb0ELb0ELb0ELb0EEEvNS_16Flash_fwd_paramsE$_ZN5flash30compute_attn_1rowblock_splitkvI23Flash_fwd_kernel_traitsILi96ELi64ELi64ELi4ELb0ELb0EN7cutlass6half_tE19Flash_kernel_traitsILi96ELi64ELi64ELi4ES3_EELb0ELb1ELb0ELb0ELb0ELb0ELb0ELb0ENS_16Flash_fwd_paramsEEEvRKT8_iiiii,(.L_x_11702 - $_ZN5flash24flash_fwd_splitkv_kernelI23Flash_fwd_kernel_traitsILi96ELi64ELi64ELi4ELb0ELb0EN7cutlass6half_tE19Flash_kernel_traitsILi96ELi64ELi64ELi4ES3_EELb0ELb1ELb0ELb0ELb0ELb0ELb0ELb0EEEvNS_16Flash_fwd_paramsE$_ZN5flash30compute_attn_1rowblock_splitkvI23Flash_fwd_kernel_traitsILi96ELi64ELi64ELi4ELb0ELb0EN7cutlass6half_tE19Flash_kernel_traitsILi96ELi64ELi64ELi4ES3_EELb0ELb1ELb0ELb0ELb0ELb0ELb0ELb0ENS_16Flash_fwd_paramsEEEvRKT8_iiiii)
$_ZN5flash24flash_fwd_splitkv_kernelI23Flash_fwd_kernel_traitsILi96ELi64ELi64ELi4ELb0ELb0EN7cutlass6half_tE19Flash_kernel_traitsILi96ELi64ELi64ELi4ES3_EELb0ELb1ELb0ELb0ELb0ELb0ELb0ELb0EEEvNS_16Flash_fwd_paramsE$_ZN5flash30compute_attn_1rowblock_splitkvI23Flash_fwd_kernel_traitsILi96ELi64ELi64ELi4ELb0ELb0EN7cutlass6half_tE19Flash_kernel_traitsILi96ELi64ELi64ELi4ES3_EELb0ELb1ELb0ELb0ELb0ELb0ELb0ELb0ENS_16Flash_fwd_paramsEEEvRKT8_iiiii:
        /* <DEDUP_REMOVED lines=21> */
[----:B------:R-:W-:-:S06]  /*01f0*/  IMAD.MOV.U32 R156, RZ, RZ, -0x1 ;  /* 0xffffffffff9c7424 */ /* 0x000fcc00078e00ff */
        /* <DEDUP_REMOVED lines=12> */
[----:B------:R-:W2:Y:S02]  /*02c0*/  LD.E.U8 R0, desc[UR4][R2.64+0x1b2] ;  /* 0x0001b20402007980 */ /* 0x000ea4000c101100 */
[----:B--2---:R-:W-:-:S13]  /*02d0*/  ISETP.NE.AND P1, PT, R0, RZ, PT ;  /* 0x000000ff0000720c */ /* 0x004fda0003f25270 */
[----:B------:R-:W-:Y:S05]  /*02e0*/  @!P1 BRA `(.L_x_7782) ;  /* 0x0000000000049947 */ /* 0x000fea0003800000 */
[----:B------:R2:W5:Y:S02]  /*02f0*/  LD.E R17, desc[UR4][R10.64] ;  /* 0x000000040a117980 */ /* 0x000564000c101900 */
.L_x_7782:
[----:B------:R-:W-:Y:S05]  /*0300*/  BSYNC.RECONVERGENT B0 ;  /* 0x0000000000007941 */ /* 0x000fea0003800200 */
.L_x_7781:
[----:B------:R-:W-:Y:S04]  /*0310*/  BSSY.RECONVERGENT B0, `(.L_x_7783) ;  /* 0x0000007000007945 */ /* 0x000fe80003800200 */
[----:B------:R-:W-:Y:S05]  /*0320*/  @!P3 BRA `(.L_x_7784) ;  /* 0x000000000014b947 */ /* 0x000fea0003800000 */
[----:B------:R-:W3:Y:S02]  /*0330*/  LD.E.U8 R0, desc[UR4][R2.64+0x1b2] ;  /* 0x0001b20402007980 */ /* 0x000ee4000c101100 */
[----:B---3--:R-:W-:-:S13]  /*0340*/  ISETP.NE.AND P1, PT, R0, RZ, PT ;  /* 0x000000ff0000720c */ /* 0x008fda0003f25270 */
[----:B------:R-:W3:Y:S02]  /*0350*/  @P1 LD.E R0, desc[UR4][R10.64+0x4] ;  /* 0x000004040a001980 */ /* 0x000ee4000c101900 */
[----:B---3-5:R-:W-:-:S06]  /*0360*/  @P1 IADD3 R85, PT, PT, R0, -R17, RZ ;  /* 0x8000001100551210 */ /* 0x028fcc0007ffe0ff */
[----:B------:R3:W5:Y:S02]  /*0370*/  @!P1 LD.E R85, desc[UR4][R10.64] ;  /* 0x000000040a559980 */ /* 0x000764000c101900 */
.L_x_7784:
[----:B------:R-:W-:Y:S05]  /*0380*/  BSYNC.RECONVERGENT B0 ;  /* 0x0000000000007941 */ /* 0x000fea0003800200 */
.L_x_7783:
        /* <DEDUP_REMOVED lines=8> */
.L_x_7786:
[----:B------:R-:W4:Y:S01]  /*0410*/  LD.E.64 R6, desc[UR4][R2.64+0x108] ;  /* 0x0001080402067980 */ /* 0x000f22000c101b00 */
[----:B------:R-:W-:Y:S01]  /*0420*/  BSSY.RECONVERGENT B0, `(.L_x_7788) ;  /* 0x0000006000007945 */ /* 0x000fe20003800200 */
[----:B------:R-:W-:Y:S01]  /*0430*/  IMAD.MOV.U32 R0, RZ, RZ, RZ ;  /* 0x000000ffff007224 */ /* 0x000fe200078e00ff */
[----:B----4-:R-:W-:-:S04]  /*0440*/  ISETP.NE.U32.AND P0, PT, R6, RZ, PT ;  /* 0x000000ff0600720c */ /* 0x010fc80003f05070 */
[----:B------:R-:W-:-:S13]  /*0450*/  ISETP.NE.AND.EX P0, PT, R7, RZ, PT, P0 ;  /* 0x000000ff0700720c */ /* 0x000fda0003f05300 */
[----:B------:R-:W-:Y:S05]  /*0460*/  @!P0 BRA `(.L_x_7789) ;  /* 0x0000000000048947 */ /* 0x000fea0003800000 */
[----:B------:R4:W5:Y:S02]  /*0470*/  LD.E R0, desc[UR4][R2.64+0xbc] ;  /* 0x0000bc0402007980 */ /* 0x000964000c101900 */
.L_x_7789:
[----:B------:R-:W-:Y:S05]  /*0480*/  BSYNC.RECONVERGENT B0 ;  /* 0x0000000000007941 */ /* 0x000fea0003800200 */
.L_x_7788:
[----:B-----5:R-:W-:Y:S02]  /*0490*/  IADD3 R85, PT, PT, R0, R85, -R16 ;  /* 0x0000005500557210 */ /* 0x020fe40007ffe810 */
.L_x_7787:
[----:B------:R-:W-:Y:S05]  /*04a0*/  BSYNC.RECONVERGENT B1 ;  /* 0x0000000000017941 */ /* 0x000fea0003800200 */
.L_x_7785:
[----:B-1----:R-:W-:Y:S01]  /*04b0*/  IMAD.SHL.U32 R13, R151, 0x40, RZ ;  /* 0x00000040970d7824 */ /* 0x002fe200078e00ff */
[----:B------:R-:W-:Y:S01]  /*04c0*/  MOV R6, R148 ;  /* 0x0000009400067202 */ /* 0x000fe20000000f00 */
[----:B------:R-:W-:-:S03]  /*04d0*/  IMAD.MOV.U32 R7, RZ, RZ, 0x0 ;  /* 0x00000000ff077424 */ /* 0x000fc600078e00ff */
[----:B------:R-:W-:-:S13]  /*04e0*/  ISETP.GT.AND P0, PT, R94, R13, PT ;  /* 0x0000000d5e00720c */ /* 0x000fda0003f04270 */
[----:B--234-:R-:W-:Y:S05]  /*04f0*/  @!P0 RET.REL.NODEC R6 `(_ZN5flash24flash_fwd_splitkv_kernelI23Flash_fwd_kernel_traitsILi96ELi64ELi64ELi4ELb0ELb0EN7cutlass6half_tE19Flash_kernel_traitsILi96ELi64ELi64ELi4ES3_EELb0ELb1ELb0ELb0ELb0ELb0ELb0ELb0EEEvNS_16Flash_fwd_paramsE) ;  /* 0xfffffff806c08950 */ /* 0x01cfea0003c3ffff */
[----:B------:R-:W2:Y:S04]  /*0500*/  LD.E R7, desc[UR4][R2.64+0x188] ;  /* 0x0001880402077980 */ /* 0x000ea8000c101900 */
[----:B------:R-:W3:Y:S04]  /*0510*/  LD.E R11, desc[UR4][R2.64+0x184] ;  /* 0x00018404020b7980 */ /* 0x000ee8000c101900 */
[----:B------:R-:W4:Y:S01]  /*0520*/  LD.E R15, desc[UR4][R2.64+0xb8] ;  /* 0x0000b804020f7980 */ /* 0x000f22000c101900 */
[----:B------:R-:W-:Y:S02]  /*0530*/  VIADD R9, R85, 0x3f ;  /* 0x0000003f55097836 */ /* 0x000fe40000000000 */
[----:B------:R-:W-:Y:S01]  /*0540*/  IMAD R0, R151, 0x40, -R94 ;  /* 0x0000004097007824 */ /* 0x000fe200078e0a5e */
[----:B------:R-:W1:Y:S02]  /*0550*/  S2R R124, SR_TID.X ;  /* 0x00000000007c7919 */ /* 0x000e640000002100 */
[----:B------:R-:W-:-:S04]  /*0560*/  SHF.R.S32.HI R6, RZ, 0x1f, R9 ;  /* 0x0000001fff067819 */ /* 0x000fc80000011409 */
[----:B------:R-:W-:-:S04]  /*0570*/  LEA.HI R6, R6, R9, RZ, 0x6 ;  /* 0x0000000906067211 */ /* 0x000fc800078f30ff */
[----:B------:R-:W-:Y:S02]  /*0580*/  SHF.R.S32.HI R6, RZ, 0x6, R6 ;  /* 0x00000006ff067819 */ /* 0x000fe40000011406 */
[----:B--2---:R-:W-:Y:S01]  /*0590*/  IADD3 R7, PT, PT, R7, R0, R9 ;  /* 0x0000000007077210 */ /* 0x004fe20007ffe009 */
[----:B---3--:R-:W-:-:S04]  /*05a0*/  IMAD.IADD R0, R11, 0x1, R94 ;  /* 0x000000010b007824 */ /* 0x008fc800078e025e */
[----:B------:R-:W-:Y:S02]  /*05b0*/  VIADD R7, R7, 0x40 ;  /* 0x0000004007077836 */ /* 0x000fe40000000000 */
[----:B----4-:R-:W-:Y:S01]  /*05c0*/  VIADD R15, R15, 0x3f ;  /* 0x0000003f0f0f7836 */ /* 0x010fe20000000000 */
[----:B------:R-:W-:Y:S02]  /*05d0*/  IADD3 R11, PT, PT, -R0, R13, R85 ;  /* 0x0000000d000b7210 */ /* 0x000fe40007ffe155 */
        /* <DEDUP_REMOVED lines=12> */
[----:B-1----:R-:W-:Y:S05]  /*06a0*/  @!P0 BRA `(.L_x_7790) ;  /* 0x0000000400508947 */ /* 0x002fea0003800000 */
        /* <DEDUP_REMOVED lines=35> */
[-C--:B------:R-:W-:Y:S01]  /*08e0*/  IMAD R0, R15, R149.reuse, RZ ;  /* 0x000000950f007224 */ /* 0x080fe200078e02ff */
        /* <DEDUP_REMOVED lines=22> */
.L_x_7792:
[----:B------:R-:W-:Y:S05]  /*0a50*/  BSYNC.RECONVERGENT B0 ;  /* 0x0000000000007941 */ /* 0x000fea0003800200 */
.L_x_7791:
        /* <DEDUP_REMOVED lines=17> */
.L_x_7794:
[----:B------:R-:W-:Y:S05]  /*0b70*/  BSYNC.RECONVERGENT B0 ;  /* 0x0000000000007941 */ /* 0x000fea0003800200 */
.L_x_7793:
[----:B------:R-:W-:Y:S01]  /*0b80*/  MOV R149, 0x0 ;  /* 0x0000000000957802 */ /* 0x000fe20000000f00 */
[----:B------:R1:W-:Y:S03]  /*0b90*/  @!P6 ST.E desc[UR4][R6.64], R5 ;  /* 0x000000050600e985 */ /* 0x0003e6000c101904 */
[----:B-12--5:R-:W-:Y:S05]  /*0ba0*/  @P5 RET.REL.NODEC R148 `(_ZN5flash24flash_fwd_splitkv_kernelI23Flash_fwd_kernel_traitsILi96ELi64ELi64ELi4ELb0ELb0EN7cutlass6half_tE19Flash_kernel_traitsILi96ELi64ELi64ELi4ES3_EELb0ELb1ELb0ELb0ELb0ELb0ELb0ELb0EEEvNS_16Flash_fwd_paramsE) ;  /* 0xfffffff494145950 */ /* 0x026fea0003c3ffff */
[----:B------:R-:W-:Y:S02]  /*0bb0*/  MOV R3, 0x7f800000 ;  /* 0x7f80000000037802 */ /* 0x000fe40000000f00 */
[----:B------:R-:W-:-:S03]  /*0bc0*/  MOV R149, 0x0 ;  /* 0x0000000000957802 */ /* 0x000fc60000000f00 */
[----:B------:R1:W-:Y:S02]  /*0bd0*/  ST.E desc[UR4][R6.64+0x80], R3 ;  /* 0x0000800306007985 */ /* 0x0003e4000c101904 */
[----:B-1----:R-:W-:Y:S05]  /*0be0*/  RET.REL.NODEC R148 `(_ZN5flash24flash_fwd_splitkv_kernelI23Flash_fwd_kernel_traitsILi96ELi64ELi64ELi4ELb0ELb0EN7cutlass6half_tE19Flash_kernel_traitsILi96ELi64ELi64ELi4ES3_EELb0ELb1ELb0ELb0ELb0ELb0ELb0ELb0EEEvNS_16Flash_fwd_paramsE) ;  /* 0xfffffff494047950 */ /* 0x002fea0003c3ffff */
.L_x_7790:
        /* <DEDUP_REMOVED lines=13> */
[----:B------:R-:W2:Y:S01]  /*0cc0*/  LD.E.64 R10, desc[UR4][R2.64+0x168] ;  /* 0x00016804020a7980 */ /* 0x000ea2000c101b00 */
[----:B------:R-:W-:Y:S02]  /*0cd0*/  MOV R118, R2 ;  /* 0x0000000200767202 */ /* 0x000fe40000000f00 */
[----:B------:R-:W-:-:S05]  /*0ce0*/  MOV R119, R3 ;  /* 0x0000000300777202 */ /* 0x000fca0000000f00 */
[----:B------:R-:W3:Y:S01]  /*0cf0*/  LD.E R28, desc[UR4][R118.64+0x68] ;  /* 0x00006804761c7980 */ /* 0x000ee2000c101900 */
[----:B------:R-:W-:-:S03]  /*0d00*/  LEA R84, R0, 0xffffffc0, 0x6 ;  /* 0xffffffc000547811 */ /* 0x000fc600078e30ff */
[----:B------:R-:W4:Y:S04]  /*0d10*/  LD.E.64 R24, desc[UR4][R118.64+0x20] ;  /* 0x0000200476187980 */ /* 0x000f28000c101b00 */
[----:B------:R-:W4:Y:S04]  /*0d20*/  LD.E.64 R22, desc[UR4][R118.64+0x50] ;  /* 0x0000500476167980 */ /* 0x000f28000c101b00 */
[----:B------:R-:W4:Y:S04]  /*0d30*/  LD.E.64 R20, desc[UR4][R118.64+0x28] ;  /* 0x0000280476147980 */ /* 0x000f28000c101b00 */
[----:B------:R-:W5:Y:S01]  /*0d40*/  LD.E.64 R34, desc[UR4][R118.64+0x58] ;  /* 0x0000580476227980 */ /* 0x000f62000c101b00 */
[----:B-1----:R-:W-:-:S04]  /*0d50*/  IABS R6, R19 ;  /* 0x0000001300067213 */ /* 0x002fc80000000000 */
[----:B------:R-:W1:Y:S08]  /*0d60*/  I2F.RP R7, R6 ;  /* 0x0000000600077306 */ /* 0x000e700000209400 */
[----:B-1----:R-:W1:Y:S02]  /*0d70*/  MUFU.RCP R14, R7 ;  /* 0x00000007000e7308 */ /* 0x002e640000001000 */
[----:B-1----:R-:W-:-:S06]  /*0d80*/  VIADD R14, R14, 0xffffffe ;  /* 0x0ffffffe0e0e7836 */ /* 0x002fcc0000000000 */
[----:B-----5:R-:W1:Y:S01]  /*0d90*/  F2I.FTZ.U32.TRUNC.NTZ R15, R14 ;  /* 0x0000000e000f7305 */ /* 0x020e62000021f000 */
        /* <DEDUP_REMOVED lines=14> */
[----:B------:R-:W-:Y:S01]  /*0e80*/  @!P3 IADD3 R14, PT, PT, R14, 0x1, RZ ;  /* 0x000000010e0eb810 */ /* 0x000fe20007ffe0ff */
[-C--:B--2---:R-:W-:Y:S01]  /*0e90*/  IMAD R4, R11, R150.reuse, RZ ;  /* 0x000000960b047224 */ /* 0x084fe200078e02ff */
[----:B------:R-:W-:Y:S01]  /*0ea0*/  ISETP.NE.AND P3, PT, R19, RZ, PT ;  /* 0x000000ff1300720c */ /* 0x000fe20003f65270 */
[----:B------:R-:W-:Y:S01]  /*0eb0*/  IMAD.WIDE.U32 R10, R10, R150, RZ ;  /* 0x000000960a0a7225 */ /* 0x000fe200078e00ff */
[----:B------:R-:W5:Y:S04]  /*0ec0*/  LD.E.64 R6, desc[UR4][R118.64+0x40] ;  /* 0x0000400476067980 */ /* 0x000f68000c101b00 */
[----:B------:R-:W-:-:S02]  /*0ed0*/  IADD3 R163, PT, PT, R11, R4, RZ ;  /* 0x000000040ba37210 */ /* 0x000fc40007ffe0ff */
[----:B------:R-:W2:Y:S01]  /*0ee0*/  LD.E.64 R4, desc[UR4][R118.64+0x38] ;  /* 0x0000380476047980 */ /* 0x000ea2000c101b00 */
[----:B------:R-:W-:Y:S01]  /*0ef0*/  @P1 VIADD R14, R14, 0x1 ;  /* 0x000000010e0e1836 */ /* 0x000fe20000000000 */
[----:B------:R-:W-:-:S03]  /*0f00*/  LEA R162, P1, R10, R164, 0x2 ;  /* 0x000000a40aa27211 */ /* 0x000fc600078210ff */
[----:B------:R-:W-:Y:S01]  /*0f10*/  @!P2 IMAD.MOV R14, RZ, RZ, -R14 ;  /* 0x000000ffff0ea224 */ /* 0x000fe200078e0a0e */
[----:B------:R-:W-:Y:S02]  /*0f20*/  LEA.HI.X R163, R10, R165, R163, 0x2, P1 ;  /* 0x000000a50aa37211 */ /* 0x000fe400008f14a3 */
[----:B------:R-:W-:-:S05]  /*0f30*/  @!P3 LOP3.LUT R14, RZ, R19, RZ, 0x33, !PT ;  /* 0x00000013ff0eb212 */ /* 0x000fca00078e33ff */
[----:B------:R-:W-:-:S06]  /*0f40*/  IMAD.WIDE R8, R14, 0x4, R162 ;  /* 0x000000040e087825 */ /* 0x000fcc00078e02a2 */
[----:B------:R1:W4:Y:S01]  /*0f50*/  LD.E R8, desc[UR4][R8.64] ;  /* 0x0000000408087980 */ /* 0x000322000c101900 */
[----:B---3--:R-:W-:-:S04]  /*0f60*/  IABS R12, R28 ;  /* 0x0000001c000c7213 */ /* 0x008fc80000000000 */
[----:B------:R-:W3:Y:S08]  /*0f70*/  I2F.RP R17, R12 ;  /* 0x0000000c00117306 */ /* 0x000ef00000209400 */
[----:B---3--:R-:W3:Y:S02]  /*0f80*/  MUFU.RCP R15, R17 ;  /* 0x00000011000f7308 */ /* 0x008ee40000001000 */
[----:B---3--:R-:W-:-:S06]  /*0f90*/  IADD3 R15, PT, PT, R15, 0xffffffe, RZ ;  /* 0x0ffffffe0f0f7810 */ /* 0x008fcc0007ffe0ff */
        /* <DEDUP_REMOVED lines=19> */
[----:B------:R-:W-:-:S04]  /*10d0*/  @P3 VIADD R9, R9, 0x1 ;  /* 0x0000000109093836 */ /* 0x000fc80000000000 */
[----:B------:R-:W-:-:S05]  /*10e0*/  IMAD.MOV.U32 R15, RZ, RZ, R9 ;  /* 0x000000ffff0f7224 */ /* 0x000fca00078e0009 */
[----:B------:R-:W-:Y:S02]  /*10f0*/  @!P1 IADD3 R15, PT, PT, -R15, RZ, RZ ;  /* 0x000000ff0f0f9210 */ /* 0x000fe40007ffe1ff */
[----:B------:R-:W-:Y:S01]  /*1100*/  @!P2 LOP3.LUT R15, RZ, R28, RZ, 0x33, !PT ;  /* 0x0000001cff0fa212 */ /* 0x000fe200078e33ff */
[----:B--2---:R-:W-:Y:S01]  /*1110*/  IMAD R9, R5, R19, RZ ;  /* 0x0000001305097224 */ /* 0x004fe200078e02ff */
[----:B----4-:R-:W-:Y:S01]  /*1120*/  SHF.R.S32.HI R11, RZ, 0x1f, R8 ;  /* 0x0000001fff0b7819 */ /* 0x010fe20000011408 */
[-C--:B------:R-:W-:Y:S02]  /*1130*/  IMAD R10, R25, R8.reuse, RZ ;  /* 0x00000008190a7224 */ /* 0x080fe400078e02ff */
[----:B------:R-:W-:-:S04]  /*1140*/  IMAD.WIDE.U32 R16, R24, R8, RZ ;  /* 0x0000000818107225 */ /* 0x000fc800078e00ff */
[----:B------:R-:W-:Y:S01]  /*1150*/  IMAD R10, R24, R11, R10 ;  /* 0x0000000b180a7224 */ /* 0x000fe200078e020a */
[----:B------:R-:W-:-:S04]  /*1160*/  SHF.R.S32.HI R25, RZ, 0x1f, R19 ;  /* 0x0000001fff197819 */ /* 0x000fc80000011413 */
[----:B------:R-:W-:Y:S01]  /*1170*/  IADD3 R17, PT, PT, R17, R10, RZ ;  /* 0x0000000a11117210 */ /* 0x000fe20007ffe0ff */
[----:B------:R-:W-:Y:S02]  /*1180*/  IMAD R9, R4, R25, R9 ;  /* 0x0000001904097224 */ /* 0x000fe400078e0209 */
[----:B------:R-:W-:Y:S01]  /*1190*/  IMAD.WIDE.U32 R16, R19, R4, R16 ;  /* 0x0000000413107225 */ /* 0x000fe200078e0010 */
[----:B------:R-:W-:-:S03]  /*11a0*/  SHF.R.S32.HI R10, RZ, 0x1f, R15 ;  /* 0x0000001fff0a7819 */ /* 0x000fc6000001140f */
        /* <DEDUP_REMOVED lines=12> */
.L_x_7796:
        /* <DEDUP_REMOVED lines=33> */
[----:B------:R-:W-:Y:S01]  /*1480*/  @!P3 IADD3 R27, PT, PT, R27, R9, RZ ;  /* 0x000000091b1bb210 */ /* 0x000fe20007ffe0ff */
[----:B------:R-:W-:Y:S01]  /*1490*/  @!P2 IMAD.IADD R23, R23, 0x1, -R8 ;  /* 0x000000011717a824 */ /* 0x000fe200078e0a08 */
[----:B------:R-:W-:Y:S01]  /*14a0*/  @P3 IADD3 R9, PT, PT, R16, R17, RZ ;  /* 0x0000001110093210 */ /* 0x000fe20007ffe0ff */
[----:B------:R-:W-:-:S03]  /*14b0*/  @!P3 IMAD R11, R24, R10, R11 ;  /* 0x0000000a180bb224 */ /* 0x000fc600078e020b */
[----:B------:R-:W-:Y:S01]  /*14c0*/  ISETP.GE.U32.AND P4, PT, R23, R8, PT ;  /* 0x000000081700720c */ /* 0x000fe20003f86070 */
[-C--:B------:R-:W-:Y:S02]  /*14d0*/  @P3 IMAD R8, R5, R9.reuse, RZ ;  /* 0x0000000905083224 */ /* 0x080fe400078e02ff */
[----:B------:R-:W-:Y:S01]  /*14e0*/  @P3 IMAD.WIDE.U32 R22, R4, R9, RZ ;  /* 0x0000000904163225 */ /* 0x000fe200078e00ff */
[----:B------:R-:W-:-:S03]  /*14f0*/  LOP3.LUT R9, R149, R28, RZ, 0x3c, !PT ;  /* 0x0000001c95097212 */ /* 0x000fc600078e3cff */
[----:B------:R-:W-:Y:S01]  /*1500*/  @!P3 IMAD.WIDE.U32 R24, R24, R15, R26 ;  /* 0x0000000f1818b225 */ /* 0x000fe200078e001a */
[----:B------:R-:W-:Y:S02]  /*1510*/  ISETP.GE.AND P1, PT, R9, RZ, PT ;  /* 0x000000ff0900720c */ /* 0x000fe40003f26270 */
[----:B------:R-:W-:Y:S02]  /*1520*/  @!P2 IADD3 R14, PT, PT, R14, 0x1, RZ ;  /* 0x000000010e0ea810 */ /* 0x000fe40007ffe0ff */
[----:B------:R-:W-:Y:S02]  /*1530*/  ISETP.NE.AND P2, PT, R28, RZ, PT ;  /* 0x000000ff1c00720c */ /* 0x000fe40003f45270 */
[----:B------:R-:W-:Y:S01]  /*1540*/  @!P3 IADD3 R11, PT, PT, R25, R11, RZ ;  /* 0x0000000b190bb210 */ /* 0x000fe20007ffe0ff */
[----:B------:R-:W-:Y:S01]  /*1550*/  @P3 IMAD.IADD R11, R23, 0x1, R8 ;  /* 0x00000001170b3824 */ /* 0x000fe200078e0208 */
[----:B------:R-:W-:Y:S02]  /*1560*/  @!P3 MOV R12, R24 ;  /* 0x00000018000cb202 */ /* 0x000fe40000000f00 */
[----:B------:R-:W-:-:S02]  /*1570*/  @P3 MOV R12, R22 ;  /* 0x00000016000c3202 */ /* 0x000fc40000000f00 */
[----:B------:R-:W-:Y:S01]  /*1580*/  MOV R23, R11 ;  /* 0x0000000b00177202 */ /* 0x000fe20000000f00 */
[----:B------:R-:W-:Y:S01]  /*1590*/  @!P3 IMAD R8, R7, R16, RZ ;  /* 0x000000100708b224 */ /* 0x000fe200078e02ff */
[----:B------:R-:W-:Y:S01]  /*15a0*/  @!P3 SHF.R.S32.HI R9, RZ, 0x1f, R16 ;  /* 0x0000001fff09b819 */ /* 0x000fe20000011410 */
[----:B------:R-:W-:Y:S01]  /*15b0*/  IMAD.MOV.U32 R22, RZ, RZ, R12 ;  /* 0x000000ffff167224 */ /* 0x000fe200078e000c */
        /* <DEDUP_REMOVED lines=12> */
[----:B------:R-:W-:Y:S02]  /*1680*/  @!P3 IMAD R8, R21, R15, RZ ;  /* 0x0000000f1508b224 */ /* 0x000fe400078e02ff */
        /* <DEDUP_REMOVED lines=8> */
[----:B------:R-:W-:Y:S01]  /*1710*/  @!P3 MOV R18, R20 ;  /* 0x000000140012b202 */ /* 0x000fe20000000f00 */
[----:B------:R-:W-:Y:S01]  /*1720*/  IMAD.MOV.U32 R12, RZ, RZ, R14 ;  /* 0x000000ffff0c7224 */ /* 0x000fe200078e000e */
[----:B------:R-:W-:Y:S01]  /*1730*/  IADD3 R8, PT, PT, R15, R11, RZ ;  /* 0x0000000b0f087210 */ /* 0x000fe20007ffe0ff */
[----:B------:R-:W-:Y:S01]  /*1740*/  @P3 IMAD.MOV.U32 R18, RZ, RZ, R16 ;  /* 0x000000ffff123224 */ /* 0x000fe200078e0010 */
[----:B------:R-:W-:Y:S02]  /*1750*/  @P3 IADD3 R9, PT, PT, R17, R10, RZ ;  /* 0x0000000a11093210 */ /* 0x000fe40007ffe0ff */
[----:B------:R-:W-:Y:S02]  /*1760*/  MOV R25, RZ ;  /* 0x000000ff00197202 */ /* 0x000fe40000000f00 */
[----:B------:R-:W-:-:S02]  /*1770*/  MOV R19, R84 ;  /* 0x0000005400137202 */ /* 0x000fc40000000f00 */
.L_x_7797:
[----:B------:R-:W-:Y:S05]  /*1780*/  BSYNC.RECONVERGENT B0 ;  /* 0x0000000000007941 */ /* 0x000fea0003800200 */
.L_x_7795:
        /* <DEDUP_REMOVED lines=29> */
[----:B-----5:R-:W-:Y:S02]  /*1960*/  IMAD R22, R25, R6, RZ ;  /* 0x0000000619167224 */ /* 0x020fe400078e02ff */
        /* <DEDUP_REMOVED lines=10> */
[----:B------:R-:W-:Y:S01]  /*1a10*/  IMAD.WIDE.U32 R26, R34, R26, RZ ;  /* 0x0000001a221a7225 */ /* 0x000fe200078e00ff */
[----:B------:R-:W-:Y:S01]  /*1a20*/  IADD3 R18, P3, P2, R24, R18, R134 ;  /* 0x0000001218127210 */ /* 0x000fe20007a7e086 */
[----:B------:R-:W1:Y:S02]  /*1a30*/  S2UR UR6, SR_CgaCtaId ;  /* 0x00000000000679c3 */ /* 0x000e640000008800 */
[----:B------:R-:W-:Y:S01]  /*1a40*/  IMAD R19, R23, R34, R19 ;  /* 0x0000002217137224 */ /* 0x000fe200078e0213 */
[----:B------:R-:W-:-:S02]  /*1a50*/  IADD3.X R9, PT, PT, R22, R9, RZ, P3, P2 ;  /* 0x0000000916097210 */ /* 0x000fc40001fe44ff */
[----:B------:R-:W-:Y:S01]  /*1a60*/  IADD3 R24, P2, PT, R18, R26, RZ ;  /* 0x0000001a12187210 */ /* 0x000fe20007f5e0ff */
[----:B------:R-:W-:-:S04]  /*1a70*/  IMAD.IADD R22, R27, 0x1, R19 ;  /* 0x000000011b167824 */ /* 0x000fc800078e0213 */
[----:B------:R-:W-:Y:S01]  /*1a80*/  IMAD.X R25, R9, 0x1, R22, P2 ;  /* 0x0000000109197824 */ /* 0x000fe200010e0616 */
[----:B------:R-:W-:Y:S01]  /*1a90*/  IADD3 R22, P2, PT, R134, R12, RZ ;  /* 0x0000000c86167210 */ /* 0x000fe20007f5e0ff */
[----:B------:R-:W-:Y:S01]  /*1aa0*/  IMAD.IADD R132, R94, 0x1, -R13 ;  /* 0x000000015e847824 */ /* 0x000fe200078e0a0d */
[----:B------:R-:W-:-:S03]  /*1ab0*/  SHF.R.U32.HI R96, RZ, 0x2, R124 ;  /* 0x00000002ff607819 */ /* 0x000fc6000001167c */
[----:B------:R-:W-:Y:S01]  /*1ac0*/  IMAD.X R23, RZ, RZ, R8, P2 ;  /* 0x000000ffff177224 */ /* 0x000fe200010e0608 */
[----:B------:R-:W-:Y:S01]  /*1ad0*/  LOP3.LUT R157, R133, 0xc0, RZ, 0xc0, !PT ;  /* 0x000000c0859d7812 */ /* 0x000fe200078ec0ff */
[----:B------:R-:W-:-:S03]  /*1ae0*/  UMOV UR7, 0x400 ;  /* 0x0000040000077882 */ /* 0x000fc60000000000 */
[----:B------:R-:W-:Y:S01]  /*1af0*/  LOP3.LUT R157, R157, 0x18, R124, 0xf8, !PT ;  /* 0x000000189d9d7812 */ /* 0x000fe200078ef87c */
[-C--:B------:R-:W-:Y:S01]  /*1b00*/  IMAD R147, R7, R96.reuse, RZ ;  /* 0x0000006007937224 */ /* 0x080fe200078e02ff */
[----:B-1----:R-:W-:Y:S01]  /*1b10*/  ULEA UR6, UR6, UR7, 0x18 ;  /* 0x0000000706067291 */ /* 0x002fe2000f8ec0ff */
[----:B------:R-:W-:Y:S01]  /*1b20*/  IMAD R145, R5, R96, RZ ;  /* 0x0000006005917224 */ /* 0x000fe200078e02ff */
[----:B------:R-:W-:Y:S01]  /*1b30*/  LOP3.LUT R12, R133, 0x1f20, RZ, 0xc0, !PT ;  /* 0x00001f20850c7812 */ /* 0x000fe200078ec0ff */
[----:B------:R-:W-:Y:S01]  /*1b40*/  IMAD.WIDE.U32 R22, R96, R4, R22 ;  /* 0x0000000460167225 */ /* 0x000fe200078e0016 */
[----:B------:R-:W-:-:S03]  /*1b50*/  LOP3.LUT R9, R157, R134, RZ, 0x3c, !PT ;  /* 0x000000869d097212 */ /* 0x000fc600078e3cff */
[----:B------:R-:W-:Y:S01]  /*1b60*/  IMAD.WIDE.U32 R24, R96, R6, R24 ;  /* 0x0000000660187225 */ /* 0x000fe200078e0018 */
[----:B------:R-:W-:Y:S02]  /*1b70*/  LOP3.LUT R9, R12, R9, RZ, 0xfc, !PT ;  /* 0x000000090c097212 */ /* 0x000fe400078efcff */
[----:B------:R-:W-:Y:S01]  /*1b80*/  MOV R128, UR6 ;  /* 0x0000000600807c02 */ /* 0x000fe20008000f00 */
[----:B------:R-:W-:Y:S01]  /*1b90*/  IMAD.IADD R145, R23, 0x1, R145 ;  /* 0x0000000117917824 */ /* 0x000fe200078e0291 */
[----:B------:R-:W-:Y:S01]  /*1ba0*/  IADD3 R147, PT, PT, R25, R147, RZ ;  /* 0x0000009319937210 */ /* 0x000fe20007ffe0ff */
[----:B------:R-:W-:Y:S01]  /*1bb0*/  IMAD.MOV.U32 R97, RZ, RZ, RZ ;  /* 0x000000ffff617224 */ /* 0x000fe200078e00ff */
[----:B------:R-:W-:Y:S01]  /*1bc0*/  BSSY.RECONVERGENT B0, `(.L_x_7798) ;  /* 0x0000037000007945 */ /* 0x000fe20003800200 */
[----:B------:R-:W-:Y:S01]  /*1bd0*/  SHF.L.U64.HI R140, R6, 0x5, R7 ;  /* 0x00000005068c7819 */ /* 0x000fe20000010207 */
[----:B------:R-:W-:Y:S01]  /*1be0*/  IMAD.SHL.U32 R141, R4, 0x20, RZ ;  /* 0x00000020048d7824 */ /* 0x000fe200078e00ff */
[----:B------:R-:W-:Y:S01]  /*1bf0*/  SHF.L.U32 R139, R6, 0x5, RZ ;  /* 0x00000005068b7819 */ /* 0x000fe200000006ff */
[----:B------:R-:W-:Y:S01]  /*1c00*/  IMAD.WIDE.U32 R6, R151, 0x40, R96 ;  /* 0x0000004097067825 */ /* 0x000fe200078e0060 */
[----:B------:R-:W-:-:S02]  /*1c10*/  SHF.L.U64.HI R142, R4, 0x5, R5 ;  /* 0x00000005048e7819 */ /* 0x000fc40000010205 */
[C---:B------:R-:W-:Y:S01]  /*1c20*/  LOP3.LUT R158, R134.reuse, 0x20, RZ, 0xfc, !PT ;  /* 0x00000020869e7812 */ /* 0x040fe200078efcff */
[----:B------:R-:W-:Y:S01]  /*1c30*/  IMAD R166, R9, 0x2, R128 ;  /* 0x0000000209a67824 */ /* 0x000fe200078e0280 */
[----:B------:R-:W-:Y:S01]  /*1c40*/  LOP3.LUT R160, R134, 0x40, RZ, 0xfc, !PT ;  /* 0x0000004086a07812 */ /* 0x000fe200078efcff */
[----:B--2---:R-:W-:-:S04]  /*1c50*/  @P1 IMAD.WIDE.U32 R26, R16, R156, RZ ;  /* 0x0000009c101a1225 */ /* 0x004fc800078e00ff */
[----:B------:R-:W-:Y:S02]  /*1c60*/  @P1 IMAD R8, R17, R156, RZ ;  /* 0x0000009c11081224 */ /* 0x000fe400078e02ff */
[-C--:B---3--:R-:W-:Y:S02]  /*1c70*/  @!P1 IMAD R18, R33, R150.reuse, RZ ;  /* 0x0000009621129224 */ /* 0x088fe400078e02ff */
[----:B------:R-:W-:-:S04]  /*1c80*/  @!P1 IMAD.WIDE.U32 R32, R32, R150, RZ ;  /* 0x0000009620209225 */ /* 0x000fc800078e00ff */
[----:B------:R-:W-:Y:S01]  /*1c90*/  @!P1 IMAD.MOV.U32 R19, RZ, RZ, R32 ;  /* 0x000000ffff139224 */ /* 0x000fe200078e0020 */
[----:B------:R-:W-:Y:S02]  /*1ca0*/  @P1 MOV R19, R26 ;  /* 0x0000001a00131202 */ /* 0x000fe40000000f00 */
[----:B------:R-:W-:Y:S01]  /*1cb0*/  @!P1 IADD3 R18, PT, PT, R33, R18, RZ ;  /* 0x0000001221129210 */ /* 0x000fe20007ffe0ff */
[----:B------:R-:W-:Y:S01]  /*1cc0*/  @P1 IMAD.IADD R18, R27, 0x1, R8 ;  /* 0x000000011b121824 */ /* 0x000fe200078e0208 */
[----:B------:R-:W-:Y:S02]  /*1cd0*/  ISETP.GE.AND P1, PT, R96, R132, PT ;  /* 0x000000846000720c */ /* 0x000fe40003f26270 */
[----:B------:R-:W-:Y:S01]  /*1ce0*/  IADD3 R26, P2, PT, R134, R19, RZ ;  /* 0x00000013861a7210 */ /* 0x000fe20007f5e0ff */
[----:B------:R-:W-:-:S04]  /*1cf0*/  IMAD R8, R15, R149, RZ ;  /* 0x000000950f087224 */ /* 0x000fc800078e02ff */
[----:B------:R-:W-:Y:S01]  /*1d00*/  IMAD.X R27, RZ, RZ, R18, P2 ;  /* 0x000000ffff1b7224 */ /* 0x000fe200010e0612 */
[----:B----4-:R-:W-:Y:S02]  /*1d10*/  LEA R146, P3, R24, R30, 0x1 ;  /* 0x0000001e18927211 */ /* 0x010fe400078608ff */
[----:B------:R-:W-:Y:S01]  /*1d20*/  LEA R144, P4, R22, R20, 0x1 ;  /* 0x0000001416907211 */ /* 0x000fe200078808ff */
[----:B------:R-:W-:Y:S01]  /*1d30*/  IMAD.WIDE.U32 R14, R14, R149, R26 ;  /* 0x000000950e0e7225 */ /* 0x000fe200078e001a */
[----:B------:R-:W-:Y:S02]  /*1d40*/  LEA.HI.X R147, R24, R31, R147, 0x1, P3 ;  /* 0x0000001f18937211 */ /* 0x000fe400018f0c93 */
[----:B------:R-:W-:Y:S02]  /*1d50*/  LEA.HI.X R145, R22, R21, R145, 0x1, P4 ;  /* 0x0000001516917211 */ /* 0x000fe400020f0c91 */
[----:B------:R-:W-:Y:S01]  /*1d60*/  IADD3 R13, PT, PT, R15, R8, RZ ;  /* 0x000000080f0d7210 */ /* 0x000fe20007ffe0ff */
[----:B------:R-:W-:Y:S06]  /*1d70*/  @P1 BRA `(.L_x_7799) ;  /* 0x00000000006c1947 */ /* 0x000fec0003800000 */
        /* <DEDUP_REMOVED lines=26> */
.L_x_7800:
[----:B------:R3:W-:Y:S02]  /*1f20*/  STS.128 [R166+0x2000], RZ ;  /* 0x002000ffa6007388 */ /* 0x0007e40000000c00 */
.L_x_7799:
[----:B------:R-:W-:Y:S05]  /*1f30*/  BSYNC.RECONVERGENT B0 ;  /* 0x0000000000007941 */ /* 0x000fea0003800200 */
.L_x_7798:
        /* <DEDUP_REMOVED lines=32> */
.L_x_7803:
[----:B------:R2:W-:Y:S02]  /*2140*/  STS.128 [R166+0x2800], RZ ;  /* 0x002800ffa6007388 */ /* 0x0005e40000000c00 */
.L_x_7802:
[----:B------:R-:W-:Y:S05]  /*2150*/  BSYNC.RECONVERGENT B0 ;  /* 0x0000000000007941 */ /* 0x000fea0003800200 */
.L_x_7801:
[----:B------:R-:W-:Y:S01]  /*2160*/  IMAD R4, R0, -0x40, R85 ;  /* 0xffffffc000047824 */ /* 0x000fe200078e0255 */
[----:B------:R-:W-:Y:S04]  /*2170*/  BSSY.RECONVERGENT B0, `(.L_x_7804) ;  /* 0x000001a000007945 */ /* 0x000fe80003800200 */
[----:B------:R-:W-:-:S04]  /*2180*/  IADD3 R4, PT, PT, R4, 0x40, RZ ;  /* 0x0000004004047810 */ /* 0x000fc80007ffe0ff */
        /* <DEDUP_REMOVED lines=23> */
.L_x_7806:
[----:B------:R4:W-:Y:S02]  /*2300*/  STS.128 [R166+0x5000], RZ ;  /* 0x005000ffa6007388 */ /* 0x0009e40000000c00 */
.L_x_7805:
[----:B------:R-:W-:Y:S05]  /*2310*/  BSYNC.RECONVERGENT B0 ;  /* 0x0000000000007941 */ /* 0x000fea0003800200 */
.L_x_7804:
[----:B------:R-:W-:Y:S01]  /*2320*/  ISETP.GE.AND P1, PT, R5, R4, PT ;  /* 0x000000040500720c */ /* 0x000fe20003f26270 */
[----:B------:R-:W-:-:S12]  /*2330*/  BSSY.RECONVERGENT B0, `(.L_x_7807) ;  /* 0x0000016000007945 */ /* 0x000fd80003800200 */
[----:B------:R-:W-:Y:S05]  /*2340*/  @P1 BRA `(.L_x_7808) ;  /* 0x0000000000501947 */ /* 0x000fea0003800000 */
[-C--:B------:R-:W-:Y:S02]  /*2350*/  ISETP.GE.AND P3, PT, R134, R155.reuse, PT ;  /* 0x0000009b8600720c */ /* 0x080fe40003f66270 */
[-C--:B------:R-:W-:Y:S02]  /*2360*/  ISETP.GE.AND P2, PT, R158, R155.reuse, PT ;  /* 0x0000009b9e00720c */ /* 0x080fe40003f46270 */
[C---:B-1--4-:R-:W-:Y:S02]  /*2370*/  LEA R6, P4, R141.reuse, R144, 0x1 ;  /* 0x000000908d067211 */ /* 0x052fe400078808ff */
[----:B------:R-:W-:Y:S02]  /*2380*/  ISETP.GE.AND P1, PT, R160, R155, PT ;  /* 0x0000009ba000720c */ /* 0x000fe40003f26270 */
        /* <DEDUP_REMOVED lines=16> */
.L_x_7808:
[----:B------:R-:W-:Y:S05]  /*2490*/  BSYNC.RECONVERGENT B0 ;  /* 0x0000000000007941 */ /* 0x000fea0003800200 */
.L_x_7807:
        /* <DEDUP_REMOVED lines=29> */
.L_x_7811:
[----:B------:R4:W-:Y:S01]  /*2670*/  STS.128 [R166+0x8000], RZ ;  /* 0x008000ffa6007388 */ /* 0x0009e20000000c00 */
[----:B------:R-:W-:Y:S05]  /*2680*/  BRA `(.L_x_7812) ;  /* 0x00000000000c7947 */ /* 0x000fea0003800000 */
.L_x_7810:
[----:B------:R1:W-:Y:S04]  /*2690*/  STS.128 [R166+0x6000], RZ ;  /* 0x006000ffa6007388 */ /* 0x0003e80000000c00 */
[----:B------:R1:W-:Y:S04]  /*26a0*/  STS.128 [R166+0x7000], RZ ;  /* 0x007000ffa6007388 */ /* 0x0003e80000000c00 */
[----:B------:R1:W-:Y:S02]  /*26b0*/  STS.128 [R166+0x8000], RZ ;  /* 0x008000ffa6007388 */ /* 0x0003e40000000c00 */
.L_x_7812:
[----:B------:R-:W-:Y:S05]  /*26c0*/  BSYNC.RECONVERGENT B0 ;  /* 0x0000000000007941 */ /* 0x000fea0003800200 */
.L_x_7809:
        /* <DEDUP_REMOVED lines=27> */
.L_x_7815:
[----:B------:R1:W-:Y:S02]  /*2880*/  STS.128 [R166+0x8800], RZ ;  /* 0x008800ffa6007388 */ /* 0x0003e40000000c00 */
.L_x_7814:
[----:B------:R-:W-:Y:S05]  /*2890*/  BSYNC.RECONVERGENT B0 ;  /* 0x0000000000007941 */ /* 0x000fea0003800200 */
.L_x_7813:
[C---:B-1----:R-:W-:Y:S01]  /*28a0*/  IMAD.SHL.U32 R5, R124.reuse, 0x10, RZ ;  /* 0x000000107c057824 */ /* 0x042fe200078e00ff */
[----:B------:R-:W-:Y:S01]  /*28b0*/  SHF.R.U32.HI R126, RZ, 0x1, R124 ;  /* 0x00000001ff7e7819 */ /* 0x000fe2000001167c */
[C---:B------:R-:W-:Y:S01]  /*28c0*/  IMAD.SHL.U32 R92, R124.reuse, 0x20, RZ ;  /* 0x000000207c5c7824 */ /* 0x040fe200078e00ff */
[C---:B------:R-:W-:Y:S01]  /*28d0*/  LOP3.LUT P1, R89, R124.reuse, 0x4, RZ, 0xc0, !PT ;  /* 0x000000047c597812 */ /* 0x040fe2000782c0ff */
[----:B------:R-:W-:Y:S01]  /*28e0*/  IMAD.SHL.U32 R125, R124, 0x4, RZ ;  /* 0x000000047c7d7824 */ /* 0x000fe200078e00ff */
[C---:B------:R-:W-:Y:S01]  /*28f0*/  LOP3.LUT R127, R5.reuse, 0x3e00, RZ, 0xc0, !PT ;  /* 0x00003e00057f7812 */ /* 0x040fe200078ec0ff */
[----:B------:R-:W-:Y:S01]  /*2900*/  IMAD.MOV.U32 R88, RZ, RZ, 0x20 ;  /* 0x00000020ff587424 */ /* 0x000fe200078e00ff */
[----:B------:R-:W-:Y:S01]  /*2910*/  LOP3.LUT R91, R126, 0x8, RZ, 0xc0, !PT ;  /* 0x000000087e5b7812 */ /* 0x000fe200078ec0ff */
[----:B------:R-:W0:Y:S01]  /*2920*/  LDGDEPBAR ;  /* 0x00000000000079af */ /* 0x000e220000000000 */
[----:B------:R-:W-:Y:S01]  /*2930*/  LOP3.LUT R5, R5, 0x100, RZ, 0xc0, !PT ;  /* 0x0000010005057812 */ /* 0x000fe200078ec0ff */
[----:B------:R-:W-:Y:S01]  /*2940*/  BSSY.RECONVERGENT B1, `(.L_x_7816) ;  /* 0x00000dd000017945 */ /* 0x000fe20003800200 */
[----:B------:R-:W-:-:S02]  /*2950*/  LOP3.LUT R9, R92, 0xc0, RZ, 0xc0, !PT ;  /* 0x000000c05c097812 */ /* 0x000fc400078ec0ff */
[----:B----4-:R-:W-:Y:S02]  /*2960*/  LOP3.LUT R6, R125, 0x18, RZ, 0xc0, !PT ;  /* 0x000000187d067812 */ /* 0x010fe400078ec0ff */
[--C-:B------:R-:W-:Y:S02]  /*2970*/  LOP3.LUT R91, R91, 0xc0, R92.reuse, 0xf8, !PT ;  /* 0x000000c05b5b7812 */ /* 0x100fe400078ef85c */
[--C-:B------:R-:W-:Y:S02]  /*2980*/  LOP3.LUT R7, R127, 0x20, R92.reuse, 0xf8, !PT ;  /* 0x000000207f077812 */ /* 0x100fe400078ef85c */
[----:B------:R-:W-:Y:S02]  /*2990*/  LOP3.LUT R5, R5, 0x20, R92, 0xf8, !PT ;  /* 0x0000002005057812 */ /* 0x000fe400078ef85c */
[----:B------:R-:W-:Y:S02]  /*29a0*/  LOP3.LUT R4, R9, 0x8, R124, 0xf8, !PT ;  /* 0x0000000809047812 */ /* 0x000fe400078ef87c */
[----:B------:R-:W-:-:S02]  /*29b0*/  LOP3.LUT R91, R91, R6, RZ, 0x3c, !PT ;  /* 0x000000065b5b7212 */ /* 0x000fc400078e3cff */
[----:B------:R-:W-:Y:S02]  /*29c0*/  LOP3.LUT R8, R7, 0x100, R92, 0xf8, !PT ;  /* 0x0000010007087812 */ /* 0x000fe400078ef85c */
[----:B------:R-:W-:Y:S02]  /*29d0*/  LOP3.LUT R5, R5, R4, R6, 0xf6, !PT ;  /* 0x0000000405057212 */ /* 0x000fe400078ef606 */
[----:B------:R-:W-:Y:S02]  /*29e0*/  LOP3.LUT R121, R8, R91, RZ, 0xfc, !PT ;  /* 0x0000005b08797212 */ /* 0x000fe400078efcff */
[----:B------:R-:W-:Y:S01]  /*29f0*/  SEL R90, R88, 0xffffffe0, !P1 ;  /* 0xffffffe0585a7807 */ /* 0x000fe20004800000 */
[----:B------:R-:W-:Y:S01]  /*2a00*/  IMAD R120, R5, 0x2, R128 ;  /* 0x0000000205787824 */ /* 0x000fe200078e0280 */
[----:B-----5:R-:W-:Y:S01]  /*2a10*/  IADD3 R87, PT, PT, R87, R85, -R94 ;  /* 0x0000005557577210 */ /* 0x020fe20007ffe85e */
[----:B------:R-:W-:Y:S02]  /*2a20*/  IMAD R121, R121, 0x2, R128 ;  /* 0x0000000279797824 */ /* 0x000fe400078e0280 */
[--C-:B------:R-:W-:Y:S01]  /*2a30*/  IMAD.IADD R93, R120, 0x1, R90.reuse ;  /* 0x00000001785d7824 */ /* 0x100fe200078e025a */
[----:B------:R-:W-:Y:S01]  /*2a40*/  LDSM.16.M88.4 R44, [R120+0x3000] ;  /* 0x00300000782c783b */ /* 0x000fe20000000200 */
[----:B------:R-:W-:-:S03]  /*2a50*/  IMAD.IADD R95, R121, 0x1, R90 ;  /* 0x00000001795f7824 */ /* 0x000fc600078e025a */
        /* <DEDUP_REMOVED lines=13> */
[C---:B------:R-:W-:Y:S03]  /*2b30*/  HMMA.16816.F32 R44, R72.reuse, R46, RZ ;  /* 0x0000002e482c723c */ /* 0x040fe600000018ff */
[----:B------:R-:W-:Y:S04]  /*2b40*/  LDSM.16.M88.4 R80, [R93+0x4c00] ;  /* 0x004c00005d50783b */ /* 0x000fe80000000200 */
[----:B------:R-:W-:Y:S01]  /*2b50*/  LDSM.16.M88.4 R68, [R121+0x2000] ;  /* 0x002000007944783b */ /* 0x000fe20000000200 */
[C---:B----4-:R-:W-:Y:S03]  /*2b60*/  HMMA.16816.F32 R40, R72.reuse, R36, RZ ;  /* 0x000000244828723c */ /* 0x050fe600000018ff */
[----:B------:R-:W-:Y:S05]  /*2b70*/  LDSM.16.M88.4 R64, [R120+0x5000] ;  /* 0x005000007840783b */ /* 0x000fea0000000200 */
[C---:B------:R-:W-:Y:S08]  /*2b80*/  HMMA.16816.F32 R36, R72.reuse, R38, RZ ;  /* 0x000000264824723c */ /* 0x040ff000000018ff */
[C---:B--2---:R-:W-:Y:S08]  /*2b90*/  HMMA.16816.F32 R32, R72.reuse, R28, RZ ;  /* 0x0000001c4820723c */ /* 0x044ff000000018ff */
[C---:B------:R-:W-:Y:S08]  /*2ba0*/  HMMA.16816.F32 R28, R72.reuse, R30, RZ ;  /* 0x0000001e481c723c */ /* 0x040ff000000018ff */
[C---:B---3--:R-:W-:Y:S08]  /*2bb0*/  HMMA.16816.F32 R24, R72.reuse, R56, RZ ;  /* 0x000000384818723c */ /* 0x048ff000000018ff */
[----:B------:R-:W-:Y:S01]  /*2bc0*/  HMMA.16816.F32 R72, R72, R58, RZ ;  /* 0x0000003a4848723c */ /* 0x000fe200000018ff */
[----:B------:R-:W2:Y:S07]  /*2bd0*/  LDSM.16.M88.4 R56, [R120+0x4400] ;  /* 0x004400007838783b */ /* 0x000eae0000000200 */
        /* <DEDUP_REMOVED lines=24> */
[----:B------:R-:W-:Y:S04]  /*2d60*/  LDSM.16.M88.4 R20, [R95+0x2000] ;  /* 0x002000005f14783b */ /* 0x000fe80000000200 */
[----:B------:R-:W-:Y:S03]  /*2d70*/  LDSM.16.M88.4 R16, [R93+0x5000] ;  /* 0x005000005d10783b */ /* 0x000fe60000000200 */
        /* <DEDUP_REMOVED lines=8> */
[----:B------:R-:W4:Y:S01]  /*2e00*/  LDSM.16.M88.4 R4, [R93+0x5c00] ;  /* 0x005c00005d04783b */ /* 0x000f220000000200 */
[----:B------:R-:W-:-:S06]  /*2e10*/  DEPBAR.LE SB0, 0x0 ;  /* 0x000080000000791a */ /* 0x000fcc0000000000 */
[C---:B------:R-:W-:Y:S08]  /*2e20*/  HMMA.16816.F32 R24, R76.reuse, R80, R24 ;  /* 0x000000504c18723c */ /* 0x040ff00000001818 */
[----:B------:R-:W-:Y:S08]  /*2e30*/  HMMA.16816.F32 R72, R76, R82, R72 ;  /* 0x000000524c48723c */ /* 0x000ff00000001848 */
[C---:B-1----:R-:W-:Y:S08]  /*2e40*/  HMMA.16816.F32 R40, R68.reuse, R60, R40 ;  /* 0x0000003c4428723c */ /* 0x042ff00000001828 */
[C---:B------:R-:W-:Y:S08]  /*2e50*/  HMMA.16816.F32 R36, R68.reuse, R62, R36 ;  /* 0x0000003e4424723c */ /* 0x040ff00000001824 */
[C---:B--2---:R-:W-:Y:S08]  /*2e60*/  HMMA.16816.F32 R32, R68.reuse, R56, R32 ;  /* 0x000000384420723c */ /* 0x044ff00000001820 */
[C---:B---3--:R-:W-:Y:S08]  /*2e70*/  HMMA.16816.F32 R24, R68.reuse, R52, R24 ;  /* 0x000000344418723c */ /* 0x048ff00000001818 */
[C---:B------:R-:W-:Y:S08]  /*2e80*/  HMMA.16816.F32 R48, R68.reuse, R64, R48 ;  /* 0x000000404430723c */ /* 0x040ff00000001830 */
[C---:B------:R-:W-:Y:S08]  /*2e90*/  HMMA.16816.F32 R44, R68.reuse, R66, R44 ;  /* 0x00000042442c723c */ /* 0x040ff0000000182c */
[C---:B------:R-:W-:Y:S08]  /*2ea0*/  HMMA.16816.F32 R28, R68.reuse, R58, R28 ;  /* 0x0000003a441c723c */ /* 0x040ff0000000181c */
[----:B------:R-:W-:Y:S08]  /*2eb0*/  HMMA.16816.F32 R72, R68, R54, R72 ;  /* 0x000000364448723c */ /* 0x000ff00000001848 */
[C---:B----4-:R-:W-:Y:S08]  /*2ec0*/  HMMA.16816.F32 R40, R20.reuse, R12, R40 ;  /* 0x0000000c1428723c */ /* 0x050ff00000001828 */
[C---:B------:R-:W-:Y:S08]  /*2ed0*/  HMMA.16816.F32 R36, R20.reuse, R14, R36 ;  /* 0x0000000e1424723c */ /* 0x040ff00000001824 */
[----:B------:R-:W-:Y:S01]  /*2ee0*/  HMMA.16816.F32 R12, R20, R8, R32 ;  /* 0x00000008140c723c */ /* 0x000fe20000001820 */
[----:B------:R-:W-:Y:S01]  /*2ef0*/  VIADD R32, R0, 0xffffffff ;  /* 0xffffffff00207836 */ /* 0x000fe20000000000 */
[----:B------:R-:W-:Y:S04]  /*2f00*/  BAR.SYNC.DEFER_BLOCKING 0x0 ;  /* 0x0000000000007b1d */ /* 0x000fe80000010000 */
[----:B------:R-:W-:-:S02]  /*2f10*/  ISETP.GT.U32.AND P1, PT, R32, R143, PT ;  /* 0x0000008f2000720c */ /* 0x000fc40003f24070 */
[----:B------:R-:W-:Y:S01]  /*2f20*/  HMMA.16816.F32 R24, R20, R4, R24 ;  /* 0x000000041418723c */ /* 0x000fe20000001818 */
[----:B------:R-:W-:-:S04]  /*2f30*/  LOP3.LUT R5, R126, 0x1f0, RZ, 0xc0, !PT ;  /* 0x000001f07e057812 */ /* 0x000fc800078ec0ff */
[----:B------:R-:W-:Y:S02]  /*2f40*/  LOP3.LUT R96, R5, 0x7, R96, 0xf8, !PT ;  /* 0x0000000705607812 */ /* 0x000fe400078ef860 */
[----:B------:R-:W-:Y:S01]  /*2f50*/  IADD3 R5, PT, PT, R85, -R94, -R86 ;  /* 0x8000005e55057210 */ /* 0x000fe20007ffe856 */
[----:B------:R-:W-:Y:S02]  /*2f60*/  HMMA.16816.F32 R48, R20, R16, R48 ;  /* 0x000000101430723c */ /* 0x000fe40000001830 */
[----:B------:R-:W-:-:S04]  /*2f70*/  IMAD R96, R151, 0x40, R96 ;  /* 0x0000004097607824 */ /* 0x000fc800078e0260 */
[C---:B------:R-:W-:Y:S02]  /*2f80*/  IMAD.IADD R4, R96.reuse, 0x1, R87 ;  /* 0x0000000160047824 */ /* 0x040fe400078e0257 */
[----:B------:R-:W-:Y:S01]  /*2f90*/  HMMA.16816.F32 R44, R20, R18, R44 ;  /* 0x00000012142c723c */ /* 0x000fe2000000182c */
[----:B------:R-:W-:Y:S02]  /*2fa0*/  IMAD.IADD R116, R96, 0x1, R5 ;  /* 0x0000000160747824 */ /* 0x000fe400078e0205 */
[C-C-:B------:R-:W-:Y:S02]  /*2fb0*/  VIADDMNMX R138, R4.reuse, 0x1, R85.reuse, PT ;  /* 0x00000001048a7846 */ /* 0x140fe40003800155 */
[----:B------:R-:W-:-:S03]  /*2fc0*/  VIADDMNMX R137, R4, 0x9, R85, PT ;  /* 0x0000000904897846 */ /* 0x000fc60003800155 */
[C---:B------:R-:W-:Y:S08]  /*2fd0*/  HMMA.16816.F32 R28, R20.reuse, R10, R28 ;  /* 0x0000000a141c723c */ /* 0x040ff0000000181c */
[----:B------:R-:W-:Y:S01]  /*2fe0*/  HMMA.16816.F32 R72, R20, R6, R72 ;  /* 0x000000061448723c */ /* 0x000fe20000001848 */
[----:B------:R-:W-:-:S04]  /*2ff0*/  NOP ;  /* 0x0000000000007918 */ /* 0x000fc80000000000 */
[----:B------:R-:W-:-:S15]  /*3000*/  @!P1 BRA `(.L_x_7817) ;  /* 0x0000000400c09947 */ /* 0x000fde0003800000 */
        /* <DEDUP_REMOVED lines=13> */
.L_x_7819:
[----:B------:R-:W2:Y:S01]  /*30e0*/  LD.E R11, desc[UR4][R2.64+0x170] ;  /* 0x00017004020b7980 */ /* 0x000ea2000c101900 */
[----:B------:R-:W-:Y:S02]  /*30f0*/  LEA R9, R0, 0xffffff80, 0x6 ;  /* 0xffffff8000097811 */ /* 0x000fe400078e30ff */
        /* <DEDUP_REMOVED lines=58> */
.L_x_7820:
[----:B------:R-:W-:Y:S05]  /*34a0*/  BSYNC.RECONVERGENT B0 ;  /* 0x0000000000007941 */ /* 0x000fea0003800200 */
.L_x_7818:
        /* <DEDUP_REMOVED lines=38> */
.L_x_7817:
[----:B------:R-:W-:Y:S05]  /*3710*/  BSYNC.RECONVERGENT B1 ;  /* 0x0000000000017941 */ /* 0x000fea0003800200 */
.L_x_7816:
[----:B------:R-:W2:Y:S01]  /*3720*/  LD.E R100, desc[UR4][R2.64+0xdc] ;  /* 0x0000dc0402647980 */ /* 0x000ea2000c101900 */
[----:B------:R-:W-:Y:S01]  /*3730*/  IMAD.SHL.U32 R87, R124, 0x2, RZ ;  /* 0x000000027c577824 */ /* 0x000fe200078e00ff */
[----:B------:R-:W-:Y:S01]  /*3740*/  LOP3.LUT R117, R91, 0x120, R92, 0xf8, !PT ;  /* 0x000001205b757812 */ /* 0x000fe200078ef85c */
[----:B------:R-:W-:Y:S01]  /*3750*/  VIADD R84, R116, 0x8 ;  /* 0x0000000874547836 */ /* 0x000fe20000000000 */
[----:B------:R-:W-:Y:S02]  /*3760*/  BSSY B2, `(.L_x_7821) ;  /* 0x0000452000027945 */ /* 0x000fe40003800000 */
[----:B------:R-:W-:Y:S01]  /*3770*/  LOP3.LUT R87, R87, 0x6, RZ, 0xc0, !PT ;  /* 0x0000000657577812 */ /* 0x000fe200078ec0ff */
[----:B------:R-:W-:-:S04]  /*3780*/  IMAD R105, R117, 0x2, R128 ;  /* 0x0000000275697824 */ /* 0x000fc800078e0280 */
[----:B-1----:R-:W-:Y:S01]  /*3790*/  IMAD R7, R32, 0x40, R87 ;  /* 0x0000004020077824 */ /* 0x002fe200078e0257 */
[----:B------:R-:W-:Y:S01]  /*37a0*/  LDSM.16.MT88.4 R76, [R105+0x6000] ;  /* 0x00600000694c783b */ /* 0x000fe20000004200 */
[----:B------:R-:W-:Y:S02]  /*37b0*/  IMAD.IADD R97, R90, 0x1, R105 ;  /* 0x000000015a617824 */ /* 0x000fe400078e0269 */
[C---:B------:R-:W-:Y:S01]  /*37c0*/  VIADD R63, R7.reuse, 0x1 ;  /* 0x00000001073f7836 */ /* 0x040fe20000000000 */
[----:B------:R-:W-:Y:S01]  /*37d0*/  ISETP.GT.AND P2, PT, R116, R7, PT ;  /* 0x000000077400720c */ /* 0x000fe20003f44270 */
[C---:B------:R-:W-:Y:S01]  /*37e0*/  VIADD R61, R7.reuse, 0x8 ;  /* 0x00000008073d7836 */ /* 0x040fe20000000000 */
[CC--:B------:R-:W-:Y:S01]  /*37f0*/  ISETP.GE.AND P6, PT, R7.reuse, R138.reuse, PT ;  /* 0x0000008a0700720c */ /* 0x0c0fe20003fc6270 */
[C---:B------:R-:W-:Y:S01]  /*3800*/  VIADD R59, R7.reuse, 0x9 ;  /* 0x00000009073b7836 */ /* 0x040fe20000000000 */
[----:B------:R-:W-:Y:S01]  /*3810*/  FSEL R5, R48, -INF , !P2 ;  /* 0xff80000030057808 */ /* 0x000fe20005000000 */
[C---:B------:R-:W-:Y:S01]  /*3820*/  VIADD R57, R7.reuse, 0x10 ;  /* 0x0000001007397836 */ /* 0x040fe20000000000 */
[C---:B------:R-:W-:Y:S01]  /*3830*/  ISETP.GT.AND P4, PT, R116.reuse, R63, PT ;  /* 0x0000003f7400720c */ /* 0x040fe20003f84270 */
[C---:B------:R-:W-:Y:S01]  /*3840*/  VIADD R55, R7.reuse, 0x11 ;  /* 0x0000001107377836 */ /* 0x040fe20000000000 */
[----:B------:R-:W-:Y:S01]  /*3850*/  ISETP.GT.AND P2, PT, R116, R61, PT ;  /* 0x0000003d7400720c */ /* 0x000fe20003f44270 */
[----:B------:R-:W-:Y:S01]  /*3860*/  VIADD R53, R7, 0x18 ;  /* 0x0000001807357836 */ /* 0x000fe20000000000 */
[----:B------:R-:W-:Y:S01]  /*3870*/  FSEL R5, R5, -INF , !P6 ;  /* 0xff80000005057808 */ /* 0x000fe20007000000 */
[----:B------:R-:W-:Y:S01]  /*3880*/  VIADD R35, R7, 0x19 ;  /* 0x0000001907237836 */ /* 0x000fe20000000000 */
[-C--:B------:R-:W-:Y:S01]  /*3890*/  ISETP.GE.AND P3, PT, R63, R138.reuse, PT ;  /* 0x0000008a3f00720c */ /* 0x080fe20003f66270 */
[----:B------:R-:W-:Y:S01]  /*38a0*/  VIADD R33, R7, 0x20 ;  /* 0x0000002007217836 */ /* 0x000fe20000000000 */
[----:B------:R-:W-:Y:S01]  /*38b0*/  FSEL R48, R49, -INF , !P4 ;  /* 0xff80000031307808 */ /* 0x000fe20006000000 */
[----:B------:R-:W-:Y:S01]  /*38c0*/  VIADD R23, R7, 0x21 ;  /* 0x0000002107177836 */ /* 0x000fe20000000000 */
[-C--:B------:R-:W-:Y:S01]  /*38d0*/  ISETP.GE.AND P6, PT, R61, R138.reuse, PT ;  /* 0x0000008a3d00720c */ /* 0x080fe20003fc6270 */
[C---:B------:R-:W-:Y:S01]  /*38e0*/  VIADD R21, R7.reuse, 0x28 ;  /* 0x0000002807157836 */ /* 0x040fe20000000000 */
[----:B------:R-:W-:Y:S01]  /*38f0*/  FSEL R34, R44, -INF , !P2 ;  /* 0xff8000002c227808 */ /* 0x000fe20005000000 */
[C---:B------:R-:W-:Y:S01]  /*3900*/  VIADD R19, R7.reuse, 0x29 ;  /* 0x0000002907137836 */ /* 0x040fe20000000000 */
[C---:B------:R-:W-:Y:S01]  /*3910*/  ISETP.GT.AND P4, PT, R116.reuse, R59, PT ;  /* 0x0000003b7400720c */ /* 0x040fe20003f84270 */
[C---:B------:R-:W-:Y:S01]  /*3920*/  VIADD R9, R7.reuse, 0x38 ;  /* 0x0000003807097836 */ /* 0x040fe20000000000 */
[----:B------:R-:W-:Y:S01]  /*3930*/  ISETP.GT.AND P2, PT, R116, R57, PT ;  /* 0x000000397400720c */ /* 0x000fe20003f44270 */
[C---:B------:R-:W-:Y:S01]  /*3940*/  VIADD R17, R7.reuse, 0x30 ;  /* 0x0000003007117836 */ /* 0x040fe20000000000 */
[----:B------:R-:W-:Y:S01]  /*3950*/  FSEL R48, R48, -INF , !P3 ;  /* 0xff80000030307808 */ /* 0x000fe20005800000 */
[----:B------:R-:W-:Y:S01]  /*3960*/  VIADD R11, R7, 0x31 ;  /* 0x00000031070b7836 */ /* 0x000fe20000000000 */
[----:B------:R-:W-:Y:S01]  /*3970*/  FSEL R34, R34, -INF , !P6 ;  /* 0xff80000022227808 */ /* 0x000fe20007000000 */
[----:B------:R-:W-:Y:S01]  /*3980*/  LDSM.16.MT88.4 R68, [R97+0x6000] ;  /* 0x006000006144783b */ /* 0x000fe20000004200 */
[----:B------:R-:W-:-:S02]  /*3990*/  ISETP.GE.AND P3, PT, R59, R138, PT ;  /* 0x0000008a3b00720c */ /* 0x000fc40003f66270 */
[----:B------:R-:W-:Y:S02]  /*39a0*/  FSEL R45, R45, -INF , !P4 ;  /* 0xff8000002d2d7808 */ /* 0x000fe40006000000 */
[----:B------:R-:W-:Y:S02]  /*39b0*/  ISETP.GE.AND P6, PT, R57, R138, PT ;  /* 0x0000008a3900720c */ /* 0x000fe40003fc6270 */
[----:B------:R-:W-:Y:S02]  /*39c0*/  FSEL R6, R40, -INF , !P2 ;  /* 0xff80000028067808 */ /* 0x000fe40005000000 */
[C---:B------:R-:W-:Y:S02]  /*39d0*/  ISETP.GT.AND P4, PT, R116.reuse, R55, PT ;  /* 0x000000377400720c */ /* 0x040fe40003f84270 */
[----:B------:R-:W-:Y:S02]  /*39e0*/  ISETP.GT.AND P2, PT, R116, R53, PT ;  /* 0x000000357400720c */ /* 0x000fe40003f44270 */
[----:B------:R-:W-:-:S02]  /*39f0*/  FSEL R40, R45, -INF , !P3 ;  /* 0xff8000002d287808 */ /* 0x000fc40005800000 */
[----:B------:R-:W-:Y:S02]  /*3a00*/  FSEL R6, R6, -INF , !P6 ;  /* 0xff80000006067808 */ /* 0x000fe40007000000 */
[-C--:B------:R-:W-:Y:S02]  /*3a10*/  ISETP.GE.AND P3, PT, R55, R138.reuse, PT ;  /* 0x0000008a3700720c */ /* 0x080fe40003f66270 */
[----:B------:R-:W-:Y:S02]  /*3a20*/  FSEL R4, R41, -INF , !P4 ;  /* 0xff80000029047808 */ /* 0x000fe40006000000 */
[----:B------:R-:W-:Y:S02]  /*3a30*/  ISETP.GE.AND P6, PT, R53, R138, PT ;  /* 0x0000008a3500720c */ /* 0x000fe40003fc6270 */
[----:B------:R-:W-:Y:S02]  /*3a40*/  FSEL R18, R36, -INF , !P2 ;  /* 0xff80000024127808 */ /* 0x000fe40005000000 */
[----:B------:R-:W-:-:S02]  /*3a50*/  ISETP.GT.AND P4, PT, R116, R35, PT ;  /* 0x000000237400720c */ /* 0x000fc40003f84270 */
[----:B------:R-:W-:Y:S02]  /*3a60*/  ISETP.GT.AND P2, PT, R116, R33, PT ;  /* 0x000000217400720c */ /* 0x000fe40003f44270 */
[----:B------:R-:W-:Y:S02]  /*3a70*/  FSEL R4, R4, -INF , !P3 ;  /* 0xff80000004047808 */ /* 0x000fe40005800000 */
[----:B------:R-:W-:Y:S02]  /*3a80*/  FSEL R18, R18, -INF , !P6 ;  /* 0xff80000012127808 */ /* 0x000fe40007000000 */
[-C--:B------:R-:W-:Y:S02]  /*3a90*/  ISETP.GE.AND P3, PT, R35, R138.reuse, PT ;  /* 0x0000008a2300720c */ /* 0x080fe40003f66270 */
[----:B------:R-:W-:Y:S02]  /*3aa0*/  FSEL R37, R37, -INF , !P4 ;  /* 0xff80000025257808 */ /* 0x000fe40006000000 */
[----:B------:R-:W-:-:S02]  /*3ab0*/  ISETP.GE.AND P6, PT, R33, R138, PT ;  /* 0x0000008a2100720c */ /* 0x000fc40003fc6270 */
[----:B------:R-:W-:Y:S02]  /*3ac0*/  FSEL R102, R12, -INF , !P2 ;  /* 0xff8000000c667808 */ /* 0x000fe40005000000 */
[C---:B------:R-:W-:Y:S02]  /*3ad0*/  ISETP.GT.AND P4, PT, R116.reuse, R23, PT ;  /* 0x000000177400720c */ /* 0x040fe40003f84270 */
[----:B------:R-:W-:Y:S02]  /*3ae0*/  ISETP.GT.AND P2, PT, R116, R21, PT ;  /* 0x000000157400720c */ /* 0x000fe40003f44270 */
[----:B------:R-:W-:Y:S02]  /*3af0*/  FSEL R12, R37, -INF , !P3 ;  /* 0xff800000250c7808 */ /* 0x000fe40005800000 */
[----:B------:R-:W-:Y:S02]  /*3b00*/  FSEL R102, R102, -INF , !P6 ;  /* 0xff80000066667808 */ /* 0x000fe40007000000 */
[----:B------:R-:W-:-:S02]  /*3b10*/  ISETP.GE.AND P3, PT, R23, R138, PT ;  /* 0x0000008a1700720c */ /* 0x000fc40003f66270 */
[----:B------:R-:W-:Y:S02]  /*3b20*/  FSEL R13, R13, -INF , !P4 ;  /* 0xff8000000d0d7808 */ /* 0x000fe40006000000 */
[----:B------:R-:W-:Y:S02]  /*3b30*/  ISETP.GE.AND P6, PT, R21, R138, PT ;  /* 0x0000008a1500720c */ /* 0x000fe40003fc6270 */
[----:B------:R-:W-:Y:S02]  /*3b40*/  FSEL R20, R28, -INF , !P2 ;  /* 0xff8000001c147808 */ /* 0x000fe40005000000 */
[----:B------:R-:W-:Y:S02]  /*3b50*/  ISETP.GT.AND P4, PT, R116, R19, PT ;  /* 0x000000137400720c */ /* 0x000fe40003f84270 */
[----:B------:R-:W-:Y:S02]  /*3b60*/  ISETP.GT.AND P1, PT, R84, R7, PT ;  /* 0x000000075400720c */ /* 0x000fe40003f24270 */
[C---:B------:R-:W-:Y:S01]  /*3b70*/  ISETP.GE.AND P5, PT, R7.reuse, R137, PT ;  /* 0x000000890700720c */ /* 0x040fe20003fa6270 */
[----:B------:R-:W-:Y:S01]  /*3b80*/  VIADD R7, R7, 0x39 ;  /* 0x0000003907077836 */ /* 0x000fe20000000000 */
[----:B------:R-:W-:-:S02]  /*3b90*/  FSEL R22, R13, -INF , !P3 ;  /* 0xff8000000d167808 */ /* 0x000fc40005800000 */
[----:B------:R-:W-:Y:S02]  /*3ba0*/  FSEL R20, R20, -INF , !P6 ;  /* 0xff80000014147808 */ /* 0x000fe40007000000 */
[----:B------:R-:W-:Y:S02]  /*3bb0*/  ISETP.GE.AND P3, PT, R19, R138, PT ;  /* 0x0000008a1300720c */ /* 0x000fe40003f66270 */
[----:B------:R-:W-:Y:S02]  /*3bc0*/  FSEL R29, R29, -INF , !P4 ;  /* 0xff8000001d1d7808 */ /* 0x000fe40006000000 */
[C---:B------:R-:W-:Y:S02]  /*3bd0*/  ISETP.GT.AND P6, PT, R116.reuse, R9, PT ;  /* 0x000000097400720c */ /* 0x040fe40003fc4270 */
[C---:B------:R-:W-:Y:S02]  /*3be0*/  ISETP.GT.AND P2, PT, R116.reuse, R17, PT ;  /* 0x000000117400720c */ /* 0x040fe40003f44270 */
[----:B------:R-:W-:-:S02]  /*3bf0*/  ISETP.GT.AND P4, PT, R116, R11, PT ;  /* 0x0000000b7400720c */ /* 0x000fc40003f84270 */
[----:B------:R-:W-:Y:S02]  /*3c00*/  FSEL R106, R29, -INF , !P3 ;  /* 0xff8000001d6a7808 */ /* 0x000fe40005800000 */
[----:B------:R-:W-:Y:S02]  /*3c10*/  FSEL R72, R72, -INF , !P6 ;  /* 0xff80000048487808 */ /* 0x000fe40007000000 */
[----:B------:R-:W-:Y:S02]  /*3c20*/  ISETP.GT.AND P3, PT, R116, R7, PT ;  /* 0x000000077400720c */ /* 0x000fe40003f64270 */
[----:B------:R-:W-:Y:S02]  /*3c30*/  FSEL R115, R24, -INF , !P2 ;  /* 0xff80000018737808 */ /* 0x000fe40005000000 */
[----:B------:R-:W-:Y:S02]  /*3c40*/  ISETP.GE.AND P6, PT, R17, R138, PT ;  /* 0x0000008a1100720c */ /* 0x000fe40003fc6270 */
[----:B------:R-:W-:-:S02]  /*3c50*/  FSEL R24, R25, -INF , !P4 ;  /* 0xff80000019187808 */ /* 0x000fc40006000000 */
[----:B------:R-:W-:Y:S02]  /*3c60*/  FSEL R25, R73, -INF , !P3 ;  /* 0xff80000049197808 */ /* 0x000fe40005800000 */
[----:B------:R-:W-:Y:S02]  /*3c70*/  FSEL R115, R115, -INF , !P6 ;  /* 0xff80000073737808 */ /* 0x000fe40007000000 */
[----:B------:R-:W-:Y:S02]  /*3c80*/  FMNMX3.FTZ R29, R5, R48, R34, !PT ;  /* 0x00000030051d7276 */ /* 0x000fe40007810022 */
[----:B------:R-:W-:Y:S02]  /*3c90*/  ISETP.GT.AND P2, PT, R84, R63, PT ;  /* 0x0000003f5400720c */ /* 0x000fe40003f44270 */
[----:B------:R-:W-:Y:S02]  /*3ca0*/  ISETP.GE.AND P3, PT, R11, R138, PT ;  /* 0x0000008a0b00720c */ /* 0x000fe40003f66270 */
[----:B------:R-:W-:-:S02]  /*3cb0*/  FSEL R13, R50, -INF , !P1 ;  /* 0xff800000320d7808 */ /* 0x000fc40004800000 */
[----:B------:R-:W-:Y:S02]  /*3cc0*/  ISETP.GE.AND P6, PT, R9, R138, PT ;  /* 0x0000008a0900720c */ /* 0x000fe40003fc6270 */
[----:B------:R-:W-:Y:S02]  /*3cd0*/  ISETP.GT.AND P1, PT, R84, R61, PT ;  /* 0x0000003d5400720c */ /* 0x000fe40003f24270 */
[----:B------:R-:W-:Y:S02]  /*3ce0*/  FMNMX3.FTZ R29, R29, R40, R6, !PT ;  /* 0x000000281d1d7276 */ /* 0x000fe40007810006 */
[----:B------:R-:W-:Y:S02]  /*3cf0*/  ISETP.GE.AND P4, PT, R63, R137, PT ;  /* 0x000000893f00720c */ /* 0x000fe40003f86270 */
[----:B------:R-:W-:Y:S02]  /*3d00*/  FSEL R24, R24, -INF , !P3 ;  /* 0xff80000018187808 */ /* 0x000fe40005800000 */
[----:B------:R-:W-:-:S02]  /*3d10*/  FSEL R51, R51, -INF , !P2 ;  /* 0xff80000033337808 */ /* 0x000fc40005000000 */
[----:B------:R-:W-:Y:S02]  /*3d20*/  FSEL R113, R72, -INF , !P6 ;  /* 0xff80000048717808 */ /* 0x000fe40007000000 */
[----:B------:R-:W-:Y:S02]  /*3d30*/  ISETP.GE.AND P3, PT, R61, R137, PT ;  /* 0x000000893d00720c */ /* 0x000fe40003f66270 */
[----:B------:R-:W-:Y:S02]  /*3d40*/  FSEL R13, R13, -INF , !P5 ;  /* 0xff8000000d0d7808 */ /* 0x000fe40006800000 */
[C---:B------:R-:W-:Y:S02]  /*3d50*/  ISETP.GT.AND P2, PT, R84.reuse, R59, PT ;  /* 0x0000003b5400720c */ /* 0x040fe40003f44270 */
[----:B------:R-:W-:Y:S02]  /*3d60*/  ISETP.GT.AND P6, PT, R84, R57, PT ;  /* 0x000000395400720c */ /* 0x000fe40003fc4270 */
[----:B------:R-:W-:-:S02]  /*3d70*/  FSEL R28, R46, -INF , !P1 ;  /* 0xff8000002e1c7808 */ /* 0x000fc40004800000 */
[----:B------:R-:W-:Y:S02]  /*3d80*/  ISETP.GE.AND P5, PT, R7, R138, PT ;  /* 0x0000008a0700720c */ /* 0x000fe40003fa6270 */
[----:B------:R-:W-:Y:S02]  /*3d90*/  ISETP.GT.AND P1, PT, R84, R55, PT ;  /* 0x000000375400720c */ /* 0x000fe40003f24270 */
[----:B------:R-:W-:Y:S02]  /*3da0*/  FMNMX3.FTZ R29, R29, R4, R18, !PT ;  /* 0x000000041d1d7276 */ /* 0x000fe40007810012 */
[----:B------:R-:W-:Y:S02]  /*3db0*/  FSEL R46, R51, -INF , !P4 ;  /* 0xff800000332e7808 */ /* 0x000fe40006000000 */
[----:B------:R-:W-:Y:S02]  /*3dc0*/  ISETP.GE.AND P4, PT, R57, R137, PT ;  /* 0x000000893900720c */ /* 0x000fe40003f86270 */
[----:B------:R-:W-:-:S02]  /*3dd0*/  FSEL R28, R28, -INF , !P3 ;  /* 0xff8000001c1c7808 */ /* 0x000fc40005800000 */
[----:B------:R-:W-:Y:S02]  /*3de0*/  FSEL R36, R47, -INF , !P2 ;  /* 0xff8000002f247808 */ /* 0x000fe40005000000 */
[----:B------:R-:W-:Y:S02]  /*3df0*/  FSEL R42, R42, -INF , !P6 ;  /* 0xff8000002a2a7808 */ /* 0x000fe40007000000 */
[----:B------:R-:W-:Y:S02]  /*3e00*/  FSEL R25, R25, -INF , !P5 ;  /* 0xff80000019197808 */ /* 0x000fe40006800000 */
[----:B------:R-:W-:Y:S02]  /*3e10*/  ISETP.GE.AND P3, PT, R55, R137, PT ;  /* 0x000000893700720c */ /* 0x000fe40003f66270 */
[----:B------:R-:W-:Y:S02]  /*3e20*/  ISETP.GT.AND P2, PT, R84, R53, PT ;  /* 0x000000355400720c */ /* 0x000fe40003f44270 */
[----:B------:R-:W-:-:S02]  /*3e30*/  FSEL R16, R43, -INF , !P1 ;  /* 0xff8000002b107808 */ /* 0x000fc40004800000 */
[----:B------:R-:W-:Y:S02]  /*3e40*/  ISETP.GE.AND P5, PT, R59, R137, PT ;  /* 0x000000893b00720c */ /* 0x000fe40003fa6270 */
[----:B------:R-:W-:Y:S01]  /*3e50*/  FMNMX3.FTZ R29, R29, R12, R102, !PT ;  /* 0x0000000c1d1d7276 */ /* 0x000fe20007810066 */
[----:B------:R-:W-:Y:S01]  /*3e60*/  LDSM.16.MT88.4 R56, [R105+0x8000] ;  /* 0x008000006938783b */ /* 0x000fe20000004200 */
[----:B------:R-:W-:Y:S02]  /*3e70*/  ISETP.GT.AND P1, PT, R84, R35, PT ;  /* 0x000000235400720c */ /* 0x000fe40003f24270 */
[----:B------:R-:W-:Y:S02]  /*3e80*/  FSEL R44, R42, -INF , !P4 ;  /* 0xff8000002a2c7808 */ /* 0x000fe40006000000 */
[----:B------:R-:W-:Y:S02]  /*3e90*/  ISETP.GE.AND P6, PT, R53, R137, PT ;  /* 0x000000893500720c */ /* 0x000fe40003fc6270 */
[----:B------:R-:W-:-:S02]  /*3ea0*/  ISETP.GT.AND P4, PT, R84, R33, PT ;  /* 0x000000215400720c */ /* 0x000fc40003f84270 */
[----:B------:R-:W-:Y:S02]  /*3eb0*/  FSEL R10, R38, -INF , !P2 ;  /* 0xff800000260a7808 */ /* 0x000fe40005000000 */
[----:B------:R-:W-:Y:S02]  /*3ec0*/  FSEL R16, R16, -INF , !P3 ;  /* 0xff80000010107808 */ /* 0x000fe40005800000 */
[----:B------:R-:W-:Y:S02]  /*3ed0*/  FSEL R36, R36, -INF , !P5 ;  /* 0xff80000024247808 */ /* 0x000fe40006800000 */
[----:B------:R-:W-:Y:S02]  /*3ee0*/  ISETP.GT.AND P3, PT, R84, R23, PT ;  /* 0x000000175400720c */ /* 0x000fe40003f64270 */
[----:B------:R-:W-:Y:S02]  /*3ef0*/  FMNMX3.FTZ R29, R29, R22, R20, !PT ;  /* 0x000000161d1d7276 */ /* 0x000fe40007810014 */
[----:B------:R-:W-:-:S02]  /*3f00*/  ISETP.GE.AND P5, PT, R35, R137, PT ;  /* 0x000000892300720c */ /* 0x000fc40003fa6270 */
[----:B------:R-:W-:Y:S02]  /*3f10*/  FSEL R8, R39, -INF , !P1 ;  /* 0xff80000027087808 */ /* 0x000fe40004800000 */
[----:B------:R-:W-:Y:S02]  /*3f20*/  ISETP.GT.AND P1, PT, R84, R21, PT ;  /* 0x000000155400720c */ /* 0x000fe40003f24270 */
[-C--:B------:R-:W-:Y:S02]  /*3f30*/  ISETP.GE.AND P2, PT, R33, R137.reuse, PT ;  /* 0x000000892100720c */ /* 0x080fe40003f46270 */
[----:B------:R-:W-:Y:S02]  /*3f40*/  FSEL R10, R10, -INF , !P6 ;  /* 0xff8000000a0a7808 */ /* 0x000fe40007000000 */
[----:B------:R-:W-:Y:S02]  /*3f50*/  FSEL R14, R14, -INF , !P4 ;  /* 0xff8000000e0e7808 */ /* 0x000fe40006000000 */
[----:B------:R-:W-:-:S02]  /*3f60*/  ISETP.GE.AND P6, PT, R23, R137, PT ;  /* 0x000000891700720c */ /* 0x000fc40003fc6270 */
[----:B------:R-:W-:Y:S02]  /*3f70*/  FSEL R15, R15, -INF , !P3 ;  /* 0xff8000000f0f7808 */ /* 0x000fe40005800000 */
[----:B------:R-:W-:Y:S02]  /*3f80*/  FMNMX3.FTZ R29, R29, R106, R115, !PT ;  /* 0x0000006a1d1d7276 */ /* 0x000fe40007810073 */
[----:B------:R-:W-:Y:S02]  /*3f90*/  FSEL R8, R8, -INF , !P5 ;  /* 0xff80000008087808 */ /* 0x000fe40006800000 */
[----:B------:R-:W-:Y:S02]  /*3fa0*/  ISETP.GE.AND P5, PT, R21, R137, PT ;  /* 0x000000891500720c */ /* 0x000fe40003fa6270 */
[----:B------:R-:W-:Y:S02]  /*3fb0*/  FSEL R30, R30, -INF , !P1 ;  /* 0xff8000001e1e7808 */ /* 0x000fe40004800000 */
[----:B------:R-:W-:-:S02]  /*3fc0*/  FSEL R136, R14, -INF , !P2 ;  /* 0xff8000000e887808 */ /* 0x000fc40005000000 */
[----:B------:R-:W-:Y:S02]  /*3fd0*/  FSEL R130, R15, -INF , !P6 ;  /* 0xff8000000f827808 */ /* 0x000fe40007000000 */
[----:B------:R-:W-:Y:S02]  /*3fe0*/  FMNMX3.FTZ R14, R29, R24, R113, !PT ;  /* 0x000000181d0e7276 */ /* 0x000fe40007810071 */
[----:B------:R-:W-:Y:S02]  /*3ff0*/  FMNMX3.FTZ R15, R13, R46, R28, !PT ;  /* 0x0000002e0d0f7276 */ /* 0x000fe4000781001c */
[----:B------:R-:W-:Y:S02]  /*4000*/  FSEL R122, R30, -INF , !P5 ;  /* 0xff8000001e7a7808 */ /* 0x000fe40006800000 */
[----:B------:R-:W-:Y:S02]  /*4010*/  ISETP.GT.AND P1, PT, R84, R11, PT ;  /* 0x0000000b5400720c */ /* 0x000fe40003f24270 */
[----:B------:R-:W-:-:S02]  /*4020*/  ISETP.GE.AND P5, PT, R11, R137, PT ;  /* 0x000000890b00720c */ /* 0x000fc40003fa6270 */
[----:B------:R-:W-:Y:S02]  /*4030*/  FMNMX.FTZ R11, R25, R14, !PT ;  /* 0x0000000e190b7209 */ /* 0x000fe40007810000 */
[----:B------:R-:W-:Y:S02]  /*4040*/  FMNMX3.FTZ R15, R15, R36, R44, !PT ;  /* 0x000000240f0f7276 */ /* 0x000fe4000781002c */
[C---:B------:R-:W-:Y:S01]  /*4050*/  ISETP.GT.AND P4, PT, R84.reuse, R19, PT ;  /* 0x000000135400720c */ /* 0x040fe20003f84270 */
[----:B------:R-:W1:Y:S01]  /*4060*/  SHFL.BFLY PT, R14, R11, 0x2, 0x1f ;  /* 0x0c401f000b0e7f89 */ /* 0x000e6200000e0000 */
[----:B------:R-:W-:Y:S02]  /*4070*/  ISETP.GT.AND P3, PT, R84, R17, PT ;  /* 0x000000115400720c */ /* 0x000fe40003f64270 */
[----:B------:R-:W-:Y:S02]  /*4080*/  FMNMX3.FTZ R15, R15, R16, R10, !PT ;  /* 0x000000100f0f7276 */ /* 0x000fe4000781000a */
[----:B------:R-:W-:-:S02]  /*4090*/  ISETP.GE.AND P2, PT, R19, R137, PT ;  /* 0x000000891300720c */ /* 0x000fc40003f46270 */
[----:B------:R-:W-:Y:S02]  /*40a0*/  FSEL R31, R31, -INF , !P4 ;  /* 0xff8000001f1f7808 */ /* 0x000fe40006000000 */
[----:B------:R-:W-:Y:S02]  /*40b0*/  ISETP.GE.AND P6, PT, R17, R137, PT ;  /* 0x000000891100720c */ /* 0x000fe40003fc6270 */
[----:B------:R-:W-:Y:S02]  /*40c0*/  ISETP.GT.AND P4, PT, R84, R9, PT ;  /* 0x000000095400720c */ /* 0x000fe40003f84270 */
[----:B------:R-:W-:Y:S02]  /*40d0*/  FSEL R26, R26, -INF , !P3 ;  /* 0xff8000001a1a7808 */ /* 0x000fe40005800000 */
[----:B------:R-:W-:Y:S02]  /*40e0*/  FMNMX3.FTZ R15, R15, R8, R136, !PT ;  /* 0x000000080f0f7276 */ /* 0x000fe40007810088 */
[----:B------:R-:W-:-:S02]  /*40f0*/  FSEL R114, R31, -INF , !P2 ;  /* 0xff8000001f727808 */ /* 0x000fc40005000000 */
[----:B------:R-:W-:Y:S02]  /*4100*/  ISETP.GE.AND P3, PT, R9, R137, PT ;  /* 0x000000890900720c */ /* 0x000fe40003f66270 */
[----:B------:R-:W-:Y:S02]  /*4110*/  FSEL R27, R27, -INF , !P1 ;  /* 0xff8000001b1b7808 */ /* 0x000fe40004800000 */
[----:B------:R-:W-:Y:S02]  /*4120*/  ISETP.GT.AND P2, PT, R84, R7, PT ;  /* 0x000000075400720c */ /* 0x000fe40003f44270 */
[----:B------:R-:W-:Y:S02]  /*4130*/  FSEL R74, R74, -INF , !P4 ;  /* 0xff8000004a4a7808 */ /* 0x000fe40006000000 */
[----:B------:R-:W-:Y:S02]  /*4140*/  FSEL R26, R26, -INF , !P6 ;  /* 0xff8000001a1a7808 */ /* 0x000fe40007000000 */
[----:B------:R-:W-:-:S02]  /*4150*/  FMNMX3.FTZ R15, R15, R130, R122, !PT ;  /* 0x000000820f0f7276 */ /* 0x000fc4000781007a */
[----:B------:R-:W-:Y:S02]  /*4160*/  ISETP.GE.AND P1, PT, R7, R137, PT ;  /* 0x000000890700720c */ /* 0x000fe40003f26270 */
[----:B------:R-:W-:Y:S02]  /*4170*/  FSEL R75, R75, -INF , !P2 ;  /* 0xff8000004b4b7808 */ /* 0x000fe40005000000 */
[----:B------:R-:W-:Y:S02]  /*4180*/  FSEL R112, R27, -INF , !P5 ;  /* 0xff8000001b707808 */ /* 0x000fe40006800000 */
[----:B------:R-:W-:Y:S02]  /*4190*/  FSEL R110, R74, -INF , !P3 ;  /* 0xff8000004a6e7808 */ /* 0x000fe40005800000 */
[----:B------:R-:W-:Y:S02]  /*41a0*/  FMNMX3.FTZ R15, R15, R114, R26, !PT ;  /* 0x000000720f0f7276 */ /* 0x000fe4000781001a */
[----:B------:R-:W-:-:S02]  /*41b0*/  FSEL R108, R75, -INF , !P1 ;  /* 0xff8000004b6c7808 */ /* 0x000fc40004800000 */
[----:B------:R-:W-:Y:S02]  /*41c0*/  FMNMX3.FTZ R7, R15, R112, R110, !PT ;  /* 0x000000700f077276 */ /* 0x000fe4000781006e */
[----:B-1----:R-:W-:Y:S02]  /*41d0*/  FMNMX.FTZ R11, R11, R14, !PT ;  /* 0x0000000e0b0b7209 */ /* 0x002fe40007810000 */
[----:B------:R-:W-:-:S03]  /*41e0*/  FMNMX.FTZ R7, R108, R7, !PT ;  /* 0x000000076c077209 */ /* 0x000fc60007810000 */
[----:B------:R-:W1:Y:S04]  /*41f0*/  SHFL.BFLY PT, R86, R11, 0x1, 0x1f ;  /* 0x0c201f000b567f89 */ /* 0x000e6800000e0000 */
[----:B------:R-:W3:Y:S01]  /*4200*/  SHFL.BFLY PT, R14, R7, 0x2, 0x1f ;  /* 0x0c401f00070e7f89 */ /* 0x000ee200000e0000 */
[----:B-1----:R-:W-:Y:S02]  /*4210*/  FMNMX.FTZ R86, R11, R86, !PT ;  /* 0x000000560b567209 */ /* 0x002fe40007810000 */
[----:B---3--:R-:W-:-:S03]  /*4220*/  FMNMX.FTZ R14, R7, R14, !PT ;  /* 0x0000000e070e7209 */ /* 0x008fc60007810000 */
[----:B--2---:R-:W-:Y:S01]  /*4230*/  FMUL.FTZ R27, R100, R86 ;  /* 0x00000056641b7220 */ /* 0x004fe20000410000 */
[----:B------:R-:W-:Y:S01]  /*4240*/  FSETP.NEU.FTZ.AND P1, PT, R86, -INF , PT ;  /* 0xff8000005600780b */ /* 0x000fe20003f3d000 */
[----:B------:R-:W1:Y:S03]  /*4250*/  SHFL.BFLY PT, R85, R14, 0x1, 0x1f ;  /* 0x0c201f000e557f89 */ /* 0x000e6600000e0000 */
[----:B------:R-:W-:-:S05]  /*4260*/  FSEL R27, R27, RZ, P1 ;  /* 0x000000ff1b1b7208 */ /* 0x000fca0000800000 */
[-CC-:B------:R-:W-:Y:S01]  /*4270*/  FFMA.FTZ R94, R5, R100.reuse, -R27.reuse ;  /* 0x00000064055e7223 */ /* 0x180fe2000001081b */
[-CC-:B------:R-:W-:Y:S01]  /*4280*/  FFMA.FTZ R93, R48, R100.reuse, -R27.reuse ;  /* 0x00000064305d7223 */ /* 0x180fe2000001081b */
[-CC-:B------:R-:W-:Y:S01]  /*4290*/  FFMA.FTZ R34, R34, R100.reuse, -R27.reuse ;  /* 0x0000006422227223 */ /* 0x180fe2000001081b */
[-CC-:B------:R-:W-:Y:S01]  /*42a0*/  FFMA.FTZ R33, R40, R100.reuse, -R27.reuse ;  /* 0x0000006428217223 */ /* 0x180fe2000001081b */
[----:B------:R-:W-:Y:S01]  /*42b0*/  LDSM.16.MT88.4 R48, [R97+0x7000] ;  /* 0x007000006130783b */ /* 0x000fe20000004200 */
[-CC-:B------:R-:W-:Y:S01]  /*42c0*/  FFMA.FTZ R31, R6, R100.reuse, -R27.reuse ;  /* 0x00000064061f7223 */ /* 0x180fe2000001081b */
[-CC-:B------:R-:W-:Y:S01]  /*42d0*/  FFMA.FTZ R30, R4, R100.reuse, -R27.reuse ;  /* 0x00000064041e7223 */ /* 0x180fe2000001081b */
[----:B------:R-:W-:Y:S01]  /*42e0*/  MUFU.EX2 R94, R94 ;  /* 0x0000005e005e7308 */ /* 0x000fe20000000800 */
[----:B------:R-:W2:Y:S01]  /*42f0*/  LDSM.16.MT88.4 R40, [R105+0x7000] ;  /* 0x007000006928783b */ /* 0x000ea20000004200 */
[-CC-:B------:R-:W-:Y:S01]  /*4300*/  FFMA.FTZ R29, R12, R100.reuse, -R27.reuse ;  /* 0x000000640c1d7223 */ /* 0x180fe2000001081b */
[-CC-:B------:R-:W-:Y:S01]  /*4310*/  FFMA.FTZ R101, R102, R100.reuse, -R27.reuse ;  /* 0x0000006466657223 */ /* 0x180fe2000001081b */
[-CC-:B------:R-:W-:Y:S01]  /*4320*/  FFMA.FTZ R102, R22, R100.reuse, -R27.reuse ;  /* 0x0000006416667223 */ /* 0x180fe2000001081b */
[----:B------:R-:W3:Y:S01]  /*4330*/  LDSM.16.MT88.4 R4, [R97+0x8000] ;  /* 0x008000006104783b */ /* 0x000ee20000004200 */
[-CC-:B------:R-:W-:Y:S01]  /*4340*/  FFMA.FTZ R104, R20, R100.reuse, -R27.reuse ;  /* 0x0000006414687223 */ /* 0x180fe2000001081b */
[-CC-:B------:R-:W-:Y:S01]  /*4350*/  FFMA.FTZ R103, R106, R100.reuse, -R27.reuse ;  /* 0x000000646a677223 */ /* 0x180fe2000001081b */
[----:B------:R-:W4:Y:S01]  /*4360*/  MUFU.EX2 R93, R93 ;  /* 0x0000005d005d7308 */ /* 0x000f220000000800 */
[----:B------:R-:W-:Y:S01]  /*4370*/  LDSM.16.MT88.4 R20, [R97+0x8400] ;  /* 0x008400006114783b */ /* 0x000fe20000004200 */
[-CC-:B------:R-:W-:Y:S01]  /*4380*/  FFMA.FTZ R115, R115, R100.reuse, -R27.reuse ;  /* 0x0000006473737223 */ /* 0x180fe2000001081b */
[----:B-1----:R-:W-:Y:S01]  /*4390*/  FMNMX.FTZ R85, R14, R85, !PT ;  /* 0x000000550e557209 */ /* 0x002fe20007810000 */
[----:B------:R-:W-:-:S03]  /*43a0*/  FFMA.FTZ R113, R113, R100, -R27 ;  /* 0x0000006471717223 */ /* 0x000fc6000001081b */
[----:B------:R-:W-:Y:S01]  /*43b0*/  FSETP.NEU.FTZ.AND P1, PT, R85, -INF , PT ;  /* 0xff8000005500780b */ /* 0x000fe20003f3d000 */
[----:B------:R-:W-:Y:S01]  /*43c0*/  FMUL.FTZ R107, R100, R85 ;  /* 0x00000055646b7220 */ /* 0x000fe20000410000 */
[----:B------:R-:W-:Y:S04]  /*43d0*/  MUFU.EX2 R34, R34 ;  /* 0x0000002200227308 */ /* 0x000fe80000000800 */
[----:B------:R-:W-:Y:S02]  /*43e0*/  FSEL R107, R107, RZ, P1 ;  /* 0x000000ff6b6b7208 */ /* 0x000fe40000800000 */
[----:B------:R-:W-:Y:S02]  /*43f0*/  ISETP.GT.U32.AND P1, PT, R32, R143, PT ;  /* 0x0000008f2000720c */ /* 0x000fe40003f24070 */
[----:B------:R-:W1:Y:S01]  /*4400*/  MUFU.EX2 R33, R33 ;  /* 0x0000002100217308 */ /* 0x000e620000000800 */
[-CC-:B------:R-:W-:Y:S01]  /*4410*/  FFMA.FTZ R91, R13, R100.reuse, -R107.reuse ;  /* 0x000000640d5b7223 */ /* 0x180fe2000001086b */
[-CC-:B------:R-:W-:Y:S01]  /*4420*/  FFMA.FTZ R92, R46, R100.reuse, -R107.reuse ;  /* 0x000000642e5c7223 */ /* 0x180fe2000001086b */
[-CC-:B------:R-:W-:Y:S01]  /*4430*/  FFMA.FTZ R90, R28, R100.reuse, -R107.reuse ;  /* 0x000000641c5a7223 */ /* 0x180fe2000001086b */
[-CC-:B------:R-:W-:Y:S01]  /*4440*/  FFMA.FTZ R35, R36, R100.reuse, -R107.reuse ;  /* 0x0000006424237223 */ /* 0x180fe2000001086b */
[-CC-:B------:R-:W-:Y:S01]  /*4450*/  FFMA.FTZ R95, R10, R100.reuse, -R107.reuse ;  /* 0x000000640a5f7223 */ /* 0x180fe2000001086b */
[-C--:B------:R-:W-:Y:S01]  /*4460*/  FFMA.FTZ R98, R8, R100.reuse, -R107 ;  /* 0x0000006408627223 */ /* 0x080fe2000001086b */
[-C--:B------:R-:W-:Y:S01]  /*4470*/  FFMA.FTZ R28, R18, R100.reuse, -R27 ;  /* 0x00000064121c7223 */ /* 0x080fe2000001081b */
[----:B------:R-:W-:Y:S01]  /*4480*/  MUFU.EX2 R91, R91 ;  /* 0x0000005b005b7308 */ /* 0x000fe20000000800 */
[----:B------:R-:W5:Y:S01]  /*4490*/  LDSM.16.MT88.4 R8, [R97+0x6400] ;  /* 0x006400006108783b */ /* 0x000f620000004200 */
[-CC-:B------:R-:W-:Y:S01]  /*44a0*/  FFMA.FTZ R96, R44, R100.reuse, -R107.reuse ;  /* 0x000000642c607223 */ /* 0x180fe2000001086b */
[--C-:B------:R-:W-:Y:S01]  /*44b0*/  FFMA.FTZ R99, R16, R100, -R107.reuse ;  /* 0x0000006410637223 */ /* 0x100fe2000001086b */
[----:B----4-:R-:W-:Y:S01]  /*44c0*/  F2FP.F16.F32.PACK_AB R64, R93, R94 ;  /* 0x0000005e5d40723e */ /* 0x010fe200000000ff */
[----:B------:R-:W4:Y:S01]  /*44d0*/  LDSM.16.MT88.4 R12, [R105+0x6400] ;  /* 0x00640000690c783b */ /* 0x000f220000004200 */
[-CC-:B------:R-:W-:Y:S01]  /*44e0*/  FFMA.FTZ R106, R136, R100.reuse, -R107.reuse ;  /* 0x00000064886a7223 */ /* 0x180fe2000001086b */
[--C-:B------:R-:W-:Y:S01]  /*44f0*/  FFMA.FTZ R109, R130, R100, -R107.reuse ;  /* 0x00000064826d7223 */ /* 0x100fe2000001086b */
[----:B------:R-:W2:Y:S01]  /*4500*/  MUFU.EX2 R92, R92 ;  /* 0x0000005c005c7308 */ /* 0x000ea20000000800 */
[----:B-1----:R-:W-:Y:S01]  /*4510*/  F2FP.F16.F32.PACK_AB R66, R33, R34 ;  /* 0x000000222142723e */ /* 0x002fe200000000ff */
[----:B------:R-:W1:Y:S01]  /*4520*/  LDSM.16.MT88.4 R16, [R105+0x7400] ;  /* 0x007400006910783b */ /* 0x000e620000004200 */
[-CC-:B------:R-:W-:Y:S01]  /*4530*/  FFMA.FTZ R111, R122, R100.reuse, -R107.reuse ;  /* 0x000000647a6f7223 */ /* 0x180fe2000001086b */
[-C--:B------:R-:W-:Y:S01]  /*4540*/  FFMA.FTZ R114, R114, R100.reuse, -R107 ;  /* 0x0000006472727223 */ /* 0x080fe2000001086b */
[-CC-:B------:R-:W-:Y:S01]  /*4550*/  FFMA.FTZ R122, R24, R100.reuse, -R27.reuse ;  /* 0x00000064187a7223 */ /* 0x180fe2000001081b */
[-C--:B------:R-:W-:Y:S01]  /*4560*/  FFMA.FTZ R130, R25, R100.reuse, -R27 ;  /* 0x0000006419827223 */ /* 0x080fe2000001081b */
[-CC-:B------:R-:W-:Y:S01]  /*4570*/  FFMA.FTZ R123, R26, R100.reuse, -R107.reuse ;  /* 0x000000641a7b7223 */ /* 0x180fe2000001086b */
[----:B------:R-:W-:Y:S01]  /*4580*/  MUFU.EX2 R90, R90 ;  /* 0x0000005a005a7308 */ /* 0x000fe20000000800 */
[-CC-:B------:R-:W-:Y:S01]  /*4590*/  FFMA.FTZ R112, R112, R100.reuse, -R107.reuse ;  /* 0x0000006470707223 */ /* 0x180fe2000001086b */
[-CC-:B------:R-:W-:Y:S01]  /*45a0*/  FFMA.FTZ R110, R110, R100.reuse, -R107.reuse ;  /* 0x000000646e6e7223 */ /* 0x180fe2000001086b */
[----:B------:R-:W-:Y:S01]  /*45b0*/  FFMA.FTZ R159, R108, R100, -R107 ;  /* 0x000000646c9f7223 */ /* 0x000fe2000001086b */
[----:B------:R-:W-:Y:S01]  /*45c0*/  FADD.FTZ R93, R94, R93 ;  /* 0x0000005d5e5d7221 */ /* 0x000fe20000010000 */
[----:B------:R-:W-:Y:S03]  /*45d0*/  LDSM.16.MT88.4 R24, [R105+0x6c00] ;  /* 0x006c00006918783b */ /* 0x000fe60000004200 */
[----:B------:R-:W3:Y:S01]  /*45e0*/  MUFU.EX2 R35, R35 ;  /* 0x0000002300237308 */ /* 0x000ee20000000800 */
[----:B--2---:R-:W-:Y:S01]  /*45f0*/  F2FP.F16.F32.PACK_AB R65, R92, R91 ;  /* 0x0000005b5c41723e */ /* 0x004fe200000000ff */
[----:B------:R-:W-:-:S06]  /*4600*/  FADD.FTZ R91, R91, R92 ;  /* 0x0000005c5b5b7221 */ /* 0x000fcc0000010000 */
[----:B------:R-:W-:Y:S08]  /*4610*/  MUFU.EX2 R31, R31 ;  /* 0x0000001f001f7308 */ /* 0x000ff00000000800 */
[----:B------:R-:W2:Y:S01]  /*4620*/  MUFU.EX2 R30, R30 ;  /* 0x0000001e001e7308 */ /* 0x000ea20000000800 */
[----:B---3--:R-:W-:Y:S01]  /*4630*/  F2FP.F16.F32.PACK_AB R67, R35, R90 ;  /* 0x0000005a2343723e */ /* 0x008fe200000000ff */
        /* <DEDUP_REMOVED lines=12> */
[----:B------:R-:W5:Y:S01]  /*4700*/  MUFU.EX2 R98, R98 ;  /* 0x0000006200627308 */ /* 0x000f620000000800 */
[C---:B------:R-:W-:Y:S07]  /*4710*/  HMMA.16816.F32 R52, R64.reuse, R56, RZ ;  /* 0x000000384034723c */ /* 0x040fee00000018ff */
[----:B------:R-:W-:Y:S01]  /*4720*/  MUFU.EX2 R101, R101 ;  /* 0x0000006500657308 */ /* 0x000fe20000000800 */
[C---:B------:R-:W-:Y:S07]  /*4730*/  HMMA.16816.F32 R76, R64.reuse, R78, RZ ;  /* 0x0000004e404c723c */ /* 0x040fee00000018ff */
[----:B------:R-:W1:Y:S01]  /*4740*/  MUFU.EX2 R102, R102 ;  /* 0x0000006600667308 */ /* 0x000e620000000800 */
[C---:B------:R-:W-:Y:S07]  /*4750*/  HMMA.16816.F32 R40, R64.reuse, R42, RZ ;  /* 0x0000002a4028723c */ /* 0x040fee00000018ff */
[----:B------:R-:W-:Y:S01]  /*4760*/  MUFU.EX2 R104, R104 ;  /* 0x0000006800687308 */ /* 0x000fe20000000800 */
[C---:B------:R-:W-:Y:S07]  /*4770*/  HMMA.16816.F32 R48, R64.reuse, R50, RZ ;  /* 0x000000324030723c */ /* 0x040fee00000018ff */
[----:B------:R-:W-:Y:S01]  /*4780*/  MUFU.EX2 R103, R103 ;  /* 0x0000006700677308 */ /* 0x000fe20000000800 */
[C---:B------:R-:W-:Y:S07]  /*4790*/  HMMA.16816.F32 R56, R64.reuse, R58, RZ ;  /* 0x0000003a4038723c */ /* 0x040fee00000018ff */
[----:B------:R-:W-:Y:S01]  /*47a0*/  MUFU.EX2 R106, R106 ;  /* 0x0000006a006a7308 */ /* 0x000fe20000000800 */
[----:B------:R-:W-:Y:S01]  /*47b0*/  HMMA.16816.F32 R60, R64, R4, RZ ;  /* 0x00000004403c723c */ /* 0x000fe200000018ff */
[----:B--2---:R-:W-:-:S02]  /*47c0*/  F2FP.F16.F32.PACK_AB R4, R30, R31 ;  /* 0x0000001f1e04723e */ /* 0x004fc400000000ff */
[----:B---3--:R-:W-:-:S04]  /*47d0*/  F2FP.F16.F32.PACK_AB R5, R99, R96 ;  /* 0x000000606305723e */ /* 0x008fc800000000ff */
[----:B------:R-:W2:Y:S01]  /*47e0*/  MUFU.EX2 R109, R109 ;  /* 0x0000006d006d7308 */ /* 0x000ea20000000800 */
[----:B------:R-:W-:Y:S01]  /*47f0*/  HMMA.16816.F32 R64, R64, R6, RZ ;  /* 0x000000064040723c */ /* 0x000fe200000018ff */
[----:B------:R-:W-:Y:S02]  /*4800*/  F2FP.F16.F32.PACK_AB R6, R29, R28 ;  /* 0x0000001c1d06723e */ /* 0x000fe400000000ff */
[----:B-----5:R-:W-:-:S04]  /*4810*/  F2FP.F16.F32.PACK_AB R7, R98, R95 ;  /* 0x0000005f6207723e */ /* 0x020fc800000000ff */
[----:B------:R-:W-:Y:S03]  /*4820*/  MUFU.EX2 R111, R111 ;  /* 0x0000006f006f7308 */ /* 0x000fe60000000800 */
[C---:B------:R-:W-:Y:S05]  /*4830*/  HMMA.16816.F32 R72, R4.reuse, R8, R72 ;  /* 0x000000080448723c */ /* 0x040fea0000001848 */
[----:B------:R-:W3:Y:S03]  /*4840*/  MUFU.EX2 R114, R114 ;  /* 0x0000007200727308 */ /* 0x000ee60000000800 */
[C---:B------:R-:W-:Y:S01]  /*4850*/  HMMA.16816.F32 R68, R4.reuse, R10, R68 ;  /* 0x0000000a0444723c */ /* 0x040fe20000001844 */
[----:B------:R-:W5:Y:S04]  /*4860*/  LDSM.16.MT88.4 R8, [R105+0x8400] ;  /* 0x008400006908783b */ /* 0x000f680000004200 */
[----:B------:R-:W-:Y:S03]  /*4870*/  MUFU.EX2 R115, R115 ;  /* 0x0000007300737308 */ /* 0x000fe60000000800 */
[C---:B----4-:R-:W-:Y:S05]  /*4880*/  HMMA.16816.F32 R80, R4.reuse, R12, R80 ;  /* 0x0000000c0450723c */ /* 0x050fea0000001850 */
[----:B------:R-:W4:Y:S03]  /*4890*/  MUFU.EX2 R122, R122 ;  /* 0x0000007a007a7308 */ /* 0x000f260000000800 */
[C---:B------:R-:W-:Y:S01]  /*48a0*/  HMMA.16816.F32 R76, R4.reuse, R14, R76 ;  /* 0x0000000e044c723c */ /* 0x040fe2000000184c */
[----:B------:R-:W2:Y:S04]  /*48b0*/  LDSM.16.MT88.4 R12, [R97+0x7400] ;  /* 0x00740000610c783b */ /* 0x000ea80000004200 */
[----:B------:R-:W-:Y:S03]  /*48c0*/  MUFU.EX2 R113, R113 ;  /* 0x0000007100717308 */ /* 0x000fe60000000800 */
[C---:B-1----:R-:W-:Y:S05]  /*48d0*/  HMMA.16816.F32 R36, R4.reuse, R16, R36 ;  /* 0x000000100424723c */ /* 0x042fea0000001824 */
[----:B------:R-:W-:Y:S03]  /*48e0*/  MUFU.EX2 R130, R130 ;  /* 0x0000008200827308 */ /* 0x000fe60000000800 */
[C---:B------:R-:W-:Y:S01]  /*48f0*/  HMMA.16816.F32 R40, R4.reuse, R18, R40 ;  /* 0x000000120428723c */ /* 0x040fe20000001828 */
[----:B------:R-:W1:Y:S04]  /*4900*/  LDSM.16.MT88.4 R16, [R105+0x6800] ;  /* 0x006800006910783b */ /* 0x000e680000004200 */
[----:B------:R-:W-:Y:S03]  /*4910*/  MUFU.EX2 R123, R123 ;  /* 0x0000007b007b7308 */ /* 0x000fe60000000800 */
[C---:B------:R-:W-:Y:S05]  /*4920*/  HMMA.16816.F32 R60, R4.reuse, R20, R60 ;  /* 0x00000014043c723c */ /* 0x040fea000000183c */
[----:B------:R-:W4:Y:S03]  /*4930*/  MUFU.EX2 R112, R112 ;  /* 0x0000007000707308 */ /* 0x000f260000000800 */
[C---:B-----5:R-:W-:Y:S05]  /*4940*/  HMMA.16816.F32 R52, R4.reuse, R8, R52 ;  /* 0x000000080434723c */ /* 0x060fea0000001834 */
[----:B------:R-:W-:Y:S03]  /*4950*/  MUFU.EX2 R110, R110 ;  /* 0x0000006e006e7308 */ /* 0x000fe60000000800 */
[C---:B------:R-:W-:Y:S01]  /*4960*/  HMMA.16816.F32 R56, R4.reuse, R10, R56 ;  /* 0x0000000a0438723c */ /* 0x040fe20000001838 */
[----:B------:R-:W5:Y:S04]  /*4970*/  LDSM.16.MT88.4 R8, [R97+0x6800] ;  /* 0x006800006108783b */ /* 0x000f680000004200 */
[----:B------:R-:W4:Y:S03]  /*4980*/  MUFU.EX2 R159, R159 ;  /* 0x0000009f009f7308 */ /* 0x000f260000000800 */
[C---:B--2---:R-:W-:Y:S08]  /*4990*/  HMMA.16816.F32 R44, R4.reuse, R12, R44 ;  /* 0x0000000c042c723c */ /* 0x044ff0000000182c */
[C---:B------:R-:W-:Y:S01]  /*49a0*/  HMMA.16816.F32 R48, R4.reuse, R14, R48 ;  /* 0x0000000e0430723c */ /* 0x040fe20000001830 */
[----:B------:R-:W2:Y:S07]  /*49b0*/  LDSM.16.MT88.4 R12, [R105+0x7800] ;  /* 0x00780000690c783b */ /* 0x000eae0000004200 */
[----:B------:R-:W-:Y:S01]  /*49c0*/  HMMA.16816.F32 R64, R4, R22, R64 ;  /* 0x000000160440723c */ /* 0x000fe20000001840 */
[----:B------:R-:W-:Y:S01]  /*49d0*/  F2FP.F16.F32.PACK_AB R4, R102, R101 ;  /* 0x000000656604723e */ /* 0x000fe200000000ff */
[----:B------:R-:W-:Y:S01]  /*49e0*/  LDSM.16.MT88.4 R20, [R105+0x7c00] ;  /* 0x007c00006914783b */ /* 0x000fe20000004200 */
[----:B------:R-:W-:-:S02]  /*49f0*/  F2FP.F16.F32.PACK_AB R5, R109, R106 ;  /* 0x0000006a6d05723e */ /* 0x000fc400000000ff */
[----:B------:R-:W-:Y:S02]  /*4a00*/  F2FP.F16.F32.PACK_AB R6, R103, R104 ;  /* 0x000000686706723e */ /* 0x000fe400000000ff */
[----:B---3--:R-:W-:-:S07]  /*4a10*/  F2FP.F16.F32.PACK_AB R7, R114, R111 ;  /* 0x0000006f7207723e */ /* 0x008fce00000000ff */
[C---:B-1----:R-:W-:Y:S08]  /*4a20*/  HMMA.16816.F32 R80, R4.reuse, R16, R80 ;  /* 0x000000100450723c */ /* 0x042ff00000001850 */
[C---:B-----5:R-:W-:Y:S08]  /*4a30*/  HMMA.16816.F32 R72, R4.reuse, R8, R72 ;  /* 0x000000080448723c */ /* 0x060ff00000001848 */
[C---:B------:R-:W-:Y:S01]  /*4a40*/  HMMA.16816.F32 R68, R4.reuse, R10, R68 ;  /* 0x0000000a0444723c */ /* 0x040fe20000001844 */
[----:B------:R-:W1:Y:S07]  /*4a50*/  LDSM.16.MT88.4 R8, [R105+0x8800] ;  /* 0x008800006908783b */ /* 0x000e6e0000004200 */
        /* <DEDUP_REMOVED lines=13> */
[----:B------:R-:W2:Y:S01]  /*4b30*/  LDSM.16.MT88.4 R12, [R97+0x7c00] ;  /* 0x007c0000610c783b */ /* 0x000ea20000004200 */
[----:B----4-:R-:W-:-:S02]  /*4b40*/  F2FP.F16.F32.PACK_AB R4, R122, R115 ;  /* 0x000000737a04723e */ /* 0x010fc400000000ff */
[----:B------:R-:W-:Y:S02]  /*4b50*/  F2FP.F16.F32.PACK_AB R5, R112, R123 ;  /* 0x0000007b7005723e */ /* 0x000fe400000000ff */
[----:B------:R-:W-:Y:S02]  /*4b60*/  F2FP.F16.F32.PACK_AB R6, R130, R113 ;  /* 0x000000718206723e */ /* 0x000fe400000000ff */
[----:B------:R-:W-:-:S07]  /*4b70*/  F2FP.F16.F32.PACK_AB R7, R159, R110 ;  /* 0x0000006e9f07723e */ /* 0x000fce00000000ff */
[C---:B-1----:R-:W-:Y:S08]  /*4b80*/  HMMA.16816.F32 R52, R4.reuse, R8, R52 ;  /* 0x000000080434723c */ /* 0x042ff00000001834 */
[C---:B------:R-:W-:Y:S01]  /*4b90*/  HMMA.16816.F32 R56, R4.reuse, R10, R56 ;  /* 0x0000000a0438723c */ /* 0x040fe20000001838 */
[----:B------:R-:W1:Y:S07]  /*4ba0*/  LDSM.16.MT88.4 R8, [R97+0x8c00] ;  /* 0x008c00006108783b */ /* 0x000e6e0000004200 */
[----:B---3--:R-:W-:Y:S01]  /*4bb0*/  HMMA.16816.F32 R72, R4, R16, R72 ;  /* 0x000000100448723c */ /* 0x008fe20000001848 */
        /* <DEDUP_REMOVED lines=43> */
[----:B------:R-:W-:-:S04]  /*4e70*/  LEA R4, R0, 0xffffff80, 0x6 ;  /* 0xffffff8000047811 */ /* 0x000fc800078e30ff */
[C---:B------:R-:W-:Y:S02]  /*4e80*/  IADD3 R12, PT, PT, R4.reuse, 0x40, RZ ;  /* 0x00000040040c7810 */ /* 0x040fe40007ffe0ff */
[----:B------:R-:W-:Y:S02]  /*4e90*/  IABS R5, R4 ;  /* 0x0000000400057213 */ /* 0x000fe40000000000 */
[-C--:B--2---:R-:W-:Y:S02]  /*4ea0*/  IABS R8, R11.reuse ;  /* 0x0000000b00087213 */ /* 0x084fe40000000000 */
[-C--:B------:R-:W-:Y:S02]  /*4eb0*/  IABS R6, R11.reuse ;  /* 0x0000000b00067213 */ /* 0x080fe40000000000 */
[----:B------:R-:W1:Y:S01]  /*4ec0*/  I2F.RP R9, R8 ;  /* 0x0000000800097306 */ /* 0x000e620000209400 */
[----:B------:R-:W-:Y:S02]  /*4ed0*/  LOP3.LUT R4, R4, R11, RZ, 0x3c, !PT ;  /* 0x0000000b04047212 */ /* 0x000fe400078e3cff */
[----:B------:R-:W-:-:S02]  /*4ee0*/  IMAD.MOV R6, RZ, RZ, -R6 ;  /* 0x000000ffff067224 */ /* 0x000fc400078e0a06 */
[----:B------:R-:W-:Y:S02]  /*4ef0*/  ISETP.GE.AND P1, PT, R4, RZ, PT ;  /* 0x000000ff0400720c */ /* 0x000fe40003f26270 */
        /* <DEDUP_REMOVED lines=52> */
.L_x_7824:
        /* <DEDUP_REMOVED lines=8> */
.L_x_7825:
[----:B------:R-:W-:Y:S05]  /*52c0*/  BSYNC.RECONVERGENT B0 ;  /* 0x0000000000007941 */ /* 0x000fea0003800200 */
.L_x_7823:
[-C--:B------:R-:W-:Y:S01]  /*52d0*/  ISETP.GE.AND P4, PT, R158, R155.reuse, PT ;  /* 0x0000009b9e00720c */ /* 0x080fe20003f86270 */
[----:B------:R-:W-:Y:S01]  /*52e0*/  IMAD.SHL.U32 R182, R0, 0x40, RZ ;  /* 0x0000004000b67824 */ /* 0x000fe200078e00ff */
[-C--:B------:R-:W-:Y:S01]  /*52f0*/  ISETP.GE.AND P5, PT, R134, R155.reuse, PT ;  /* 0x0000009b8600720c */ /* 0x080fe20003fa6270 */
[----:B------:R-:W-:Y:S01]  /*5300*/  BSSY.RECONVERGENT B1, `(.L_x_7826) ;  /* 0x000017b000017945 */ /* 0x000fe20003800200 */
[----:B------:R-:W-:Y:S02]  /*5310*/  ISETP.GE.AND P3, PT, R160, R155, PT ;  /* 0x0000009ba000720c */ /* 0x000fe40003f66270 */
[----:B------:R-:W-:-:S04]  /*5320*/  LEA R8, P1, R139, R146, 0x1 ;  /* 0x000000928b087211 */ /* 0x000fc800078208ff */
[----:B------:R-:W-:Y:S02]  /*5330*/  LEA.HI.X R9, R139, R147, R140, 0x1, P1 ;  /* 0x000000938b097211 */ /* 0x000fe400008f0c8c */
[----:B------:R-:W-:Y:S01]  /*5340*/  ISETP.NE.AND P1, PT, R89, RZ, PT ;  /* 0x000000ff5900720c */ /* 0x000fe20003f25270 */
[----:B------:R-:W-:Y:S02]  /*5350*/  @!P4 IMAD.MOV.U32 R4, RZ, RZ, R146 ;  /* 0x000000ffff04c224 */ /* 0x000fe400078e0092 */
[----:B------:R-:W-:Y:S01]  /*5360*/  @!P4 IMAD.MOV.U32 R5, RZ, RZ, R147 ;  /* 0x000000ffff05c224 */ /* 0x000fe200078e0093 */
[----:B------:R-:W-:Y:S01]  /*5370*/  @!PT LDS RZ, [RZ] ;  /* 0x00000000fffff984 */ /* 0x000fe20000000800 */
[----:B------:R-:W-:Y:S01]  /*5380*/  @!PT LDS RZ, [RZ] ;  /* 0x00000000fffff984 */ /* 0x000fe20000000800 */
[----:B------:R-:W-:Y:S01]  /*5390*/  @!PT LDS RZ, [RZ] ;  /* 0x00000000fffff984 */ /* 0x000fe20000000800 */
[----:B------:R-:W-:Y:S01]  /*53a0*/  @!P5 LDGSTS.E.BYPASS.LTC128B.128 [R166+0x6000], desc[UR4][R146.64] ;  /* 0x0600000092a6dfae */ /* 0x000fe2000b981a04 */
[----:B------:R-:W-:-:S03]  /*53b0*/  SEL R88, R88, 0xffffffe0, !P1 ;  /* 0xffffffe058587807 */ /* 0x000fc60004800000 */
[----:B------:R-:W-:Y:S02]  /*53c0*/  @P5 STS.128 [R166+0x6000], RZ ;  /* 0x006000ffa6005388 */ /* 0x000fe40000000c00 */
[--C-:B------:R-:W-:Y:S02]  /*53d0*/  IMAD.IADD R123, R121, 0x1, R88.reuse ;  /* 0x00000001797b7824 */ /* 0x100fe400078e0258 */
[----:B------:R-:W-:Y:S01]  /*53e0*/  @!PT LDS RZ, [RZ] ;  /* 0x00000000fffff984 */ /* 0x000fe20000000800 */
[----:B------:R-:W-:Y:S01]  /*53f0*/  @!PT LDS RZ, [RZ] ;  /* 0x00000000fffff984 */ /* 0x000fe20000000800 */
[----:B------:R-:W-:Y:S01]  /*5400*/  @!PT LDS RZ, [RZ] ;  /* 0x00000000fffff984 */ /* 0x000fe20000000800 */
[----:B------:R1:W-:Y:S01]  /*5410*/  @!P4 LDGSTS.E.BYPASS.LTC128B.128 [R166+0x7000], desc[UR4][R4.64+0x40] ;  /* 0x0700004004a6cfae */ /* 0x0003e2000b981a04 */
        /* <DEDUP_REMOVED lines=26> */
[----:B------:R-:W1:Y:S04]  /*55c0*/  LDSM.16.M88.4 R92, [R120+0x3c00] ;  /* 0x003c0000785c783b */ /* 0x000e680000000200 */
[----:B------:R-:W-:Y:S04]  /*55d0*/  LDSM.16.M88.4 R112, [R123] ;  /* 0x000000007b70783b */ /* 0x000fe80000000200 */
[----:B------:R-:W5:Y:S04]  /*55e0*/  LDSM.16.M88.4 R88, [R122+0x3000] ;  /* 0x003000007a58783b */ /* 0x000f680000000200 */
[----:B------:R-:W5:Y:S04]  /*55f0*/  LDSM.16.M88.4 R32, [R122+0x3400] ;  /* 0x003400007a20783b */ /* 0x000f680000000200 */
[----:B------:R-:W5:Y:S04]  /*5600*/  LDSM.16.M88.4 R28, [R122+0x3800] ;  /* 0x003800007a1c783b */ /* 0x000f680000000200 */
[----:B------:R-:W5:Y:S04]  /*5610*/  LDSM.16.M88.4 R108, [R122+0x3c00] ;  /* 0x003c00007a6c783b */ /* 0x000f680000000200 */
[----:B------:R-:W-:Y:S01]  /*5620*/  LDSM.16.M88.4 R96, [R121+0x1000] ;  /* 0x001000007960783b */ /* 0x000fe20000000200 */
[C---:B---3--:R-:W-:Y:S03]  /*5630*/  HMMA.16816.F32 R24, R100.reuse, R20, RZ ;  /* 0x000000146418723c */ /* 0x048fe600000018ff */
[----:B------:R-:W0:Y:S05]  /*5640*/  LDGDEPBAR ;  /* 0x00000000000079af */ /* 0x000e2a0000000000 */
[C---:B------:R-:W-:Y:S08]  /*5650*/  HMMA.16816.F32 R20, R100.reuse, R22, RZ ;  /* 0x000000166414723c */ /* 0x040ff000000018ff */
[C---:B----4-:R-:W-:Y:S08]  /*5660*/  HMMA.16816.F32 R16, R100.reuse, R12, RZ ;  /* 0x0000000c6410723c */ /* 0x050ff000000018ff */
[C---:B------:R-:W-:Y:S08]  /*5670*/  HMMA.16816.F32 R12, R100.reuse, R14, RZ ;  /* 0x0000000e640c723c */ /* 0x040ff000000018ff */
[C---:B--2---:R-:W-:Y:S08]  /*5680*/  HMMA.16816.F32 R8, R100.reuse, R4, RZ ;  /* 0x000000046408723c */ /* 0x044ff000000018ff */
[C---:B------:R-:W-:Y:S08]  /*5690*/  HMMA.16816.F32 R4, R100.reuse, R6, RZ ;  /* 0x000000066404723c */ /* 0x040ff000000018ff */
[C---:B-1----:R-:W-:Y:S08]  /*56a0*/  HMMA.16816.F32 R104, R100.reuse, R92, RZ ;  /* 0x0000005c6468723c */ /* 0x042ff000000018ff */
[----:B------:R-:W-:Y:S01]  /*56b0*/  HMMA.16816.F32 R100, R100, R94, RZ ;  /* 0x0000005e6464723c */ /* 0x000fe200000018ff */
[----:B------:R-:W1:Y:S07]  /*56c0*/  LDSM.16.M88.4 R92, [R120+0x4000] ;  /* 0x00400000785c783b */ /* 0x000e6e0000000200 */
[C---:B-----5:R-:W-:Y:S08]  /*56d0*/  HMMA.16816.F32 R24, R112.reuse, R88, R24 ;  /* 0x000000587018723c */ /* 0x060ff00000001818 */
[C---:B------:R-:W-:Y:S01]  /*56e0*/  HMMA.16816.F32 R20, R112.reuse, R90, R20 ;  /* 0x0000005a7014723c */ /* 0x040fe20000001814 */
        /* <DEDUP_REMOVED lines=8> */
[----:B------:R-:W-:Y:S01]  /*5770*/  HMMA.16816.F32 R100, R112, R110, R100 ;  /* 0x0000006e7064723c */ /* 0x000fe20000001864 */
[----:B------:R-:W-:Y:S01]  /*5780*/  LDSM.16.M88.4 R108, [R122+0x4800] ;  /* 0x004800007a6c783b */ /* 0x000fe20000000200 */
[----:B------:R-:W-:-:S06]  /*5790*/  LOP3.LUT R113, R182, R87, RZ, 0xfc, !PT ;  /* 0x00000057b6717212 */ /* 0x000fcc00078efcff */
        /* <DEDUP_REMOVED lines=12> */
[----:B------:R-:W4:Y:S03]  /*5860*/  LDSM.16.M88.4 R28, [R120+0x5000] ;  /* 0x00500000781c783b */ /* 0x000f260000000200 */
[C---:B-1----:R-:W-:Y:S08]  /*5870*/  HMMA.16816.F32 R8, R92.reuse, R108, R8 ;  /* 0x0000006c5c08723c */ /* 0x042ff00000001808 */
[C---:B--2---:R-:W-:Y:S08]  /*5880*/  HMMA.16816.F32 R24, R92.reuse, R88, R24 ;  /* 0x000000585c18723c */ /* 0x044ff00000001818 */
[C---:B------:R-:W-:Y:S01]  /*5890*/  HMMA.16816.F32 R20, R92.reuse, R90, R20 ;  /* 0x0000005a5c14723c */ /* 0x040fe20000001814 */
[----:B------:R-:W-:Y:S07]  /*58a0*/  LDSM.16.M88.4 R88, [R123+0x2000] ;  /* 0x002000007b58783b */ /* 0x000fee0000000200 */
[C---:B------:R-:W-:Y:S01]  /*58b0*/  HMMA.16816.F32 R108, R92.reuse, R110, R4 ;  /* 0x0000006e5c6c723c */ /* 0x040fe20000001804 */
[----:B------:R-:W1:Y:S07]  /*58c0*/  LDSM.16.M88.4 R4, [R122+0x5000] ;  /* 0x005000007a04783b */ /* 0x000e6e0000000200 */
[C---:B---3--:R-:W-:Y:S08]  /*58d0*/  HMMA.16816.F32 R16, R92.reuse, R32, R16 ;  /* 0x000000205c10723c */ /* 0x048ff00000001810 */
[----:B------:R-:W-:Y:S01]  /*58e0*/  HMMA.16816.F32 R12, R92, R34, R12 ;  /* 0x000000225c0c723c */ /* 0x000fe2000000180c */
[----:B------:R-:W2:Y:S07]  /*58f0*/  LDSM.16.M88.4 R32, [R122+0x4c00] ;  /* 0x004c00007a20783b */ /* 0x000eae0000000200 */
[C---:B----4-:R-:W-:Y:S08]  /*5900*/  HMMA.16816.F32 R24, R96.reuse, R28, R24 ;  /* 0x0000001c6018723c */ /* 0x050ff00000001818 */
[----:B------:R-:W-:Y:S01]  /*5910*/  HMMA.16816.F32 R20, R96, R30, R20 ;  /* 0x0000001e6014723c */ /* 0x000fe20000001814 */
[----:B------:R-:W3:Y:S11]  /*5920*/  LDSM.16.M88.4 R28, [R120+0x5400] ;  /* 0x00540000781c783b */ /* 0x000ef60000000200 */
[----:B-1----:R-:W-:Y:S01]  /*5930*/  HMMA.16816.F32 R24, R88, R4, R24 ;  /* 0x000000045818723c */ /* 0x002fe20000001818 */
[----:B------:R-:W-:-:S05]  /*5940*/  VIADD R5, R113, 0xffffff80 ;  /* 0xffffff8071057836 */ /* 0x000fca0000000000 */
[-C--:B------:R-:W-:Y:S02]  /*5950*/  ISETP.GT.AND P1, PT, R116, R5.reuse, PT ;  /* 0x000000057400720c */ /* 0x080fe40003f24270 */
[----:B------:R-:W-:Y:S01]  /*5960*/  ISETP.GE.AND P6, PT, R5, R138, PT ;  /* 0x0000008a0500720c */ /* 0x000fe20003fc6270 */
[----:B------:R-:W-:Y:S01]  /*5970*/  HMMA.16816.F32 R20, R88, R6, R20 ;  /* 0x000000065814723c */ /* 0x000fe20000001814 */
[----:B------:R-:W-:-:S07]  /*5980*/  ISETP.GT.AND P2, PT, R84, R5, PT ;  /* 0x000000055400720c */ /* 0x000fce0003f44270 */
[C---:B--2---:R-:W-:Y:S02]  /*5990*/  HMMA.16816.F32 R104, R92.reuse, R32, R104 ;  /* 0x000000205c68723c */ /* 0x044fe40000001868 */
[----:B------:R-:W-:Y:S02]  /*59a0*/  FSEL R24, R24, -INF , !P1 ;  /* 0xff80000018187808 */ /* 0x000fe40004800000 */
[----:B------:R-:W-:Y:S01]  /*59b0*/  ISETP.GE.AND P1, PT, R5, R137, PT ;  /* 0x000000890500720c */ /* 0x000fe20003f26270 */
[----:B------:R-:W-:Y:S01]  /*59c0*/  VIADD R5, R113, 0xffffff81 ;  /* 0xffffff8171057836 */ /* 0x000fe20000000000 */
[----:B------:R-:W-:Y:S02]  /*59d0*/  FSEL R26, R26, -INF , !P2 ;  /* 0xff8000001a1a7808 */ /* 0x000fe40005000000 */
[----:B------:R-:W-:Y:S01]  /*59e0*/  HMMA.16816.F32 R100, R92, R34, R100 ;  /* 0x000000225c64723c */ /* 0x000fe20000001864 */
[----:B------:R-:W1:Y:S01]  /*59f0*/  LDSM.16.M88.4 R92, [R122+0x5400] ;  /* 0x005400007a5c783b */ /* 0x000e620000000200 */
[----:B------:R-:W-:-:S02]  /*5a00*/  ISETP.GT.AND P2, PT, R116, R5, PT ;  /* 0x000000057400720c */ /* 0x000fc40003f44270 */
[----:B------:R-:W-:Y:S01]  /*5a10*/  FSEL R186, R24, -INF , !P6 ;  /* 0xff80000018ba7808 */ /* 0x000fe20007000000 */
[----:B------:R-:W2:Y:S01]  /*5a20*/  LDSM.16.M88.4 R32, [R120+0x5800] ;  /* 0x005800007820783b */ /* 0x000ea20000000200 */
[----:B------:R-:W-:Y:S02]  /*5a30*/  FSEL R184, R26, -INF , !P1 ;  /* 0xff8000001ab87808 */ /* 0x000fe40004800000 */
[C---:B---3--:R-:W-:Y:S01]  /*5a40*/  HMMA.16816.F32 R16, R96.reuse, R28, R16 ;  /* 0x0000001c6010723c */ /* 0x048fe20000001810 */
[----:B------:R-:W-:Y:S02]  /*5a50*/  FSEL R25, R25, -INF , !P2 ;  /* 0xff80000019197808 */ /* 0x000fe40005000000 */
[C---:B------:R-:W-:Y:S02]  /*5a60*/  ISETP.GE.AND P6, PT, R5.reuse, R138, PT ;  /* 0x0000008a0500720c */ /* 0x040fe40003fc6270 */
[----:B------:R-:W-:Y:S02]  /*5a70*/  ISETP.GE.AND P1, PT, R5, R137, PT ;  /* 0x000000890500720c */ /* 0x000fe40003f26270 */
[----:B------:R-:W-:Y:S01]  /*5a80*/  ISETP.GT.AND P2, PT, R84, R5, PT ;  /* 0x000000055400720c */ /* 0x000fe20003f44270 */
[----:B------:R-:W-:Y:S01]  /*5a90*/  HMMA.16816.F32 R12, R96, R30, R12 ;  /* 0x0000001e600c723c */ /* 0x000fe2000000180c */
[----:B------:R-:W-:Y:S01]  /*5aa0*/  VIADD R31, R113, 0xffffff88 ;  /* 0xffffff88711f7836 */ /* 0x000fe20000000000 */
[----:B------:R-:W3:Y:S01]  /*5ab0*/  LDSM.16.M88.4 R4, [R122+0x5800] ;  /* 0x005800007a04783b */ /* 0x000ee20000000200 */
[----:B------:R-:W-:-:S02]  /*5ac0*/  FSEL R27, R27, -INF , !P2 ;  /* 0xff8000001b1b7808 */ /* 0x000fc40005000000 */
[----:B------:R-:W-:Y:S02]  /*5ad0*/  FSEL R29, R25, -INF , !P6 ;  /* 0xff800000191d7808 */ /* 0x000fe40007000000 */
[----:B------:R-:W-:Y:S02]  /*5ae0*/  ISETP.GT.AND P2, PT, R116, R31, PT ;  /* 0x0000001f7400720c */ /* 0x000fe40003f44270 */
[----:B------:R-:W-:Y:S02]  /*5af0*/  FSEL R188, R27, -INF , !P1 ;  /* 0xff8000001bbc7808 */ /* 0x000fe40004800000 */
[----:B------:R-:W-:Y:S01]  /*5b00*/  FSEL R20, R20, -INF , !P2 ;  /* 0xff80000014147808 */ /* 0x000fe20005000000 */
[----:B------:R-:W4:Y:S01]  /*5b10*/  LDSM.16.M88.4 R24, [R120+0x5c00] ;  /* 0x005c00007818783b */ /* 0x000f220000000200 */
[C---:B------:R-:W-:Y:S02]  /*5b20*/  ISETP.GE.AND P6, PT, R31.reuse, R138, PT ;  /* 0x0000008a1f00720c */ /* 0x040fe40003fc6270 */
[----:B------:R-:W-:-:S02]  /*5b30*/  ISETP.GE.AND P1, PT, R31, R137, PT ;  /* 0x000000891f00720c */ /* 0x000fc40003f26270 */
[----:B------:R-:W-:Y:S01]  /*5b40*/  ISETP.GT.AND P2, PT, R84, R31, PT ;  /* 0x0000001f5400720c */ /* 0x000fe20003f44270 */
[----:B------:R-:W-:-:S03]  /*5b50*/  VIADD R31, R113, 0xffffff89 ;  /* 0xffffff89711f7836 */ /* 0x000fc60000000000 */
[----:B------:R-:W-:Y:S02]  /*5b60*/  FSEL R22, R22, -INF , !P2 ;  /* 0xff80000016167808 */ /* 0x000fe40005000000 */
[-C--:B------:R-:W-:Y:S01]  /*5b70*/  ISETP.GT.AND P2, PT, R116, R31.reuse, PT ;  /* 0x0000001f7400720c */ /* 0x080fe20003f44270 */
[----:B-1----:R-:W-:Y:S01]  /*5b80*/  HMMA.16816.F32 R16, R88, R92, R16 ;  /* 0x0000005c5810723c */ /* 0x002fe20000001810 */
[----:B------:R-:W-:Y:S02]  /*5b90*/  FSEL R190, R22, -INF , !P1 ;  /* 0xff80000016be7808 */ /* 0x000fe40004800000 */
[----:B------:R-:W-:Y:S01]  /*5ba0*/  FSEL R194, R21, -INF , !P2 ;  /* 0xff80000015c27808 */ /* 0x000fe20005000000 */
[----:B------:R-:W-:Y:S01]  /*5bb0*/  VIADD R21, R113, 0xffffff90 ;  /* 0xffffff9071157836 */ /* 0x000fe20000000000 */
[----:B------:R-:W-:Y:S02]  /*5bc0*/  ISETP.GT.AND P1, PT, R84, R31, PT ;  /* 0x0000001f5400720c */ /* 0x000fe40003f24270 */
[----:B------:R-:W-:Y:S01]  /*5bd0*/  FSEL R92, R20, -INF , !P6 ;  /* 0xff800000145c7808 */ /* 0x000fe20007000000 */
[----:B--2---:R-:W-:Y:S01]  /*5be0*/  HMMA.16816.F32 R8, R96, R32, R8 ;  /* 0x000000206008723c */ /* 0x004fe20000001808 */
[----:B------:R-:W-:Y:S01]  /*5bf0*/  FSEL R23, R23, -INF , !P1 ;  /* 0xff80000017177808 */ /* 0x000fe20004800000 */
[----:B------:R-:W-:Y:S01]  /*5c00*/  VIADD R32, R0, 0xfffffffe ;  /* 0xfffffffe00207836 */ /* 0x000fe20000000000 */
[----:B------:R-:W-:-:S02]  /*5c10*/  ISETP.GE.AND P6, PT, R31, R138, PT ;  /* 0x0000008a1f00720c */ /* 0x000fc40003fc6270 */
[----:B------:R-:W-:Y:S02]  /*5c20*/  ISETP.GE.AND P2, PT, R31, R137, PT ;  /* 0x000000891f00720c */ /* 0x000fe40003f46270 */
[-C--:B------:R-:W-:Y:S01]  /*5c30*/  ISETP.GT.AND P1, PT, R116, R21.reuse, PT ;  /* 0x000000157400720c */ /* 0x080fe20003f24270 */
[----:B------:R-:W-:Y:S01]  /*5c40*/  HMMA.16816.F32 R12, R88, R94, R12 ;  /* 0x0000005e580c723c */ /* 0x000fe2000000180c */
[----:B------:R-:W-:Y:S02]  /*5c50*/  FSEL R194, R194, -INF , !P6 ;  /* 0xff800000c2c27808 */ /* 0x000fe40007000000 */
[----:B------:R-:W-:Y:S02]  /*5c60*/  FSEL R192, R23, -INF , !P2 ;  /* 0xff80000017c07808 */ /* 0x000fe40005000000 */
[----:B------:R-:W-:Y:S02]  /*5c70*/  FSEL R16, R16, -INF , !P1 ;  /* 0xff80000010107808 */ /* 0x000fe40004800000 */
[----:B------:R-:W-:Y:S01]  /*5c80*/  ISETP.GE.AND P6, PT, R21, R138, PT ;  /* 0x0000008a1500720c */ /* 0x000fe20003fc6270 */
[----:B------:R-:W-:Y:S01]  /*5c90*/  HMMA.16816.F32 R108, R96, R34, R108 ;  /* 0x00000022606c723c */ /* 0x000fe2000000186c */
[----:B------:R-:W-:-:S02]  /*5ca0*/  ISETP.GT.AND P2, PT, R84, R21, PT ;  /* 0x000000155400720c */ /* 0x000fc40003f44270 */
[----:B------:R-:W-:Y:S01]  /*5cb0*/  ISETP.GE.AND P1, PT, R21, R137, PT ;  /* 0x000000891500720c */ /* 0x000fe20003f26270 */
[C---:B------:R-:W-:Y:S01]  /*5cc0*/  VIADD R21, R113.reuse, 0xffffff91 ;  /* 0xffffff9171157836 */ /* 0x040fe20000000000 */
[----:B------:R-:W-:Y:S02]  /*5cd0*/  FSEL R18, R18, -INF , !P2 ;  /* 0xff80000012127808 */ /* 0x000fe40005000000 */
[----:B------:R-:W-:Y:S01]  /*5ce0*/  FSEL R180, R16, -INF , !P6 ;  /* 0xff80000010b47808 */ /* 0x000fe20007000000 */
[----:B---3--:R-:W-:Y:S01]  /*5cf0*/  HMMA.16816.F32 R8, R88, R4, R8 ;  /* 0x000000045808723c */ /* 0x008fe20000001808 */
[----:B------:R-:W-:Y:S01]  /*5d00*/  ISETP.GT.AND P2, PT, R116, R21, PT ;  /* 0x000000157400720c */ /* 0x000fe20003f44270 */
[----:B------:R-:W-:Y:S01]  /*5d10*/  VIADD R5, R113, 0xffffff98 ;  /* 0xffffff9871057836 */ /* 0x000fe20000000000 */
[----:B------:R-:W-:Y:S02]  /*5d20*/  FSEL R172, R18, -INF , !P1 ;  /* 0xff80000012ac7808 */ /* 0x000fe40004800000 */
[----:B------:R-:W-:-:S02]  /*5d30*/  FSEL R17, R17, -INF , !P2 ;  /* 0xff80000011117808 */ /* 0x000fc40005000000 */
[----:B------:R-:W-:Y:S01]  /*5d40*/  ISETP.GT.AND P2, PT, R84, R21, PT ;  /* 0x000000155400720c */ /* 0x000fe20003f44270 */
[----:B----4-:R-:W-:Y:S01]  /*5d50*/  HMMA.16816.F32 R104, R96, R24, R104 ;  /* 0x000000186068723c */ /* 0x010fe20000001868 */
[----:B------:R-:W-:Y:S02]  /*5d60*/  ISETP.GE.AND P6, PT, R21, R138, PT ;  /* 0x0000008a1500720c */ /* 0x000fe40003fc6270 */
[----:B------:R-:W-:Y:S02]  /*5d70*/  FSEL R19, R19, -INF , !P2 ;  /* 0xff80000013137808 */ /* 0x000fe40005000000 */
[----:B------:R-:W-:Y:S02]  /*5d80*/  ISETP.GE.AND P1, PT, R21, R137, PT ;  /* 0x000000891500720c */ /* 0x000fe40003f26270 */
[----:B------:R-:W-:Y:S01]  /*5d90*/  ISETP.GT.AND P2, PT, R116, R5, PT ;  /* 0x000000057400720c */ /* 0x000fe20003f44270 */
[----:B------:R-:W1:Y:S01]  /*5da0*/  LDSM.16.M88.4 R20, [R122+0x5c00] ;  /* 0x005c00007a14783b */ /* 0x000e620000000200 */
[----:B------:R-:W-:Y:S01]  /*5db0*/  FSEL R178, R17, -INF , !P6 ;  /* 0xff80000011b27808 */ /* 0x000fe20007000000 */
[----:B------:R-:W-:Y:S01]  /*5dc0*/  HMMA.16816.F32 R108, R88, R6, R108 ;  /* 0x00000006586c723c */ /* 0x000fe2000000186c */
[----:B------:R-:W-:Y:S01]  /*5dd0*/  FSEL R170, R19, -INF , !P1 ;  /* 0xff80000013aa7808 */ /* 0x000fe20004800000 */
[----:B------:R-:W-:Y:S01]  /*5de0*/  VIADD R7, R113, 0xffffffa9 ;  /* 0xffffffa971077836 */ /* 0x000fe20000000000 */
[----:B------:R-:W-:Y:S01]  /*5df0*/  FSEL R12, R12, -INF , !P2 ;  /* 0xff8000000c0c7808 */ /* 0x000fe20005000000 */
[----:B------:R-:W-:-:S04]  /*5e00*/  DEPBAR.LE SB0, 0x0 ;  /* 0x000080000000791a */ /* 0x000fc80000000000 */
[----:B------:R-:W-:Y:S01]  /*5e10*/  BAR.SYNC.DEFER_BLOCKING 0x0 ;  /* 0x0000000000007b1d */ /* 0x000fe20000010000 */
[C---:B------:R-:W-:Y:S01]  /*5e20*/  ISETP.GE.AND P6, PT, R5.reuse, R138, PT ;  /* 0x0000008a0500720c */ /* 0x040fe20003fc6270 */
[----:B------:R-:W-:Y:S01]  /*5e30*/  HMMA.16816.F32 R100, R96, R26, R100 ;  /* 0x0000001a6064723c */ /* 0x000fe20000001864 */
[----:B------:R-:W-:Y:S02]  /*5e40*/  ISETP.GT.AND P1, PT, R84, R5, PT ;  /* 0x000000055400720c */ /* 0x000fe40003f24270 */
[----:B------:R-:W-:Y:S01]  /*5e50*/  ISETP.GE.AND P2, PT, R5, R137, PT ;  /* 0x000000890500720c */ /* 0x000fe20003f46270 */
[----:B------:R-:W-:Y:S01]  /*5e60*/  VIADD R5, R113, 0xffffff99 ;  /* 0xffffff9971057836 */ /* 0x000fe20000000000 */
[----:B------:R-:W-:Y:S02]  /*5e70*/  FSEL R14, R14, -INF , !P1 ;  /* 0xff8000000e0e7808 */ /* 0x000fe40004800000 */
[----:B------:R-:W-:Y:S02]  /*5e80*/  FSEL R176, R12, -INF , !P6 ;  /* 0xff8000000cb07808 */ /* 0x000fe40007000000 */
[----:B------:R-:W-:-:S02]  /*5e90*/  ISETP.GT.AND P1, PT, R116, R5, PT ;  /* 0x000000057400720c */ /* 0x000fc40003f24270 */
[----:B------:R-:W-:Y:S02]  /*5ea0*/  FSEL R168, R14, -INF , !P2 ;  /* 0xff8000000ea87808 */ /* 0x000fe40005000000 */
[----:B------:R-:W-:Y:S02]  /*5eb0*/  FSEL R13, R13, -INF , !P1 ;  /* 0xff8000000d0d7808 */ /* 0x000fe40004800000 */
[C---:B------:R-:W-:Y:S02]  /*5ec0*/  ISETP.GE.AND P6, PT, R5.reuse, R138, PT ;  /* 0x0000008a0500720c */ /* 0x040fe40003fc6270 */
[----:B------:R-:W-:Y:S02]  /*5ed0*/  ISETP.GT.AND P2, PT, R84, R5, PT ;  /* 0x000000055400720c */ /* 0x000fe40003f44270 */
[----:B------:R-:W-:Y:S01]  /*5ee0*/  ISETP.GE.AND P1, PT, R5, R137, PT ;  /* 0x000000890500720c */ /* 0x000fe20003f26270 */
[----:B------:R-:W-:Y:S01]  /*5ef0*/  VIADD R5, R113, 0xffffffa0 ;  /* 0xffffffa071057836 */ /* 0x000fe20000000000 */
[----:B------:R-:W-:-:S02]  /*5f00*/  FSEL R15, R15, -INF , !P2 ;  /* 0xff8000000f0f7808 */ /* 0x000fc40005000000 */
[----:B------:R-:W-:Y:S02]  /*5f10*/  FSEL R174, R13, -INF , !P6 ;  /* 0xff8000000dae7808 */ /* 0x000fe40007000000 */
[-C--:B------:R-:W-:Y:S02]  /*5f20*/  ISETP.GT.AND P2, PT, R116, R5.reuse, PT ;  /* 0x000000057400720c */ /* 0x080fe40003f44270 */
[----:B------:R-:W-:Y:S01]  /*5f30*/  FSEL R154, R15, -INF , !P1 ;  /* 0xff8000000f9a7808 */ /* 0x000fe20004800000 */
[----:B-1----:R-:W-:Y:S01]  /*5f40*/  HMMA.16816.F32 R104, R88, R20, R104 ;  /* 0x000000145868723c */ /* 0x002fe20000001868 */
[----:B------:R-:W-:Y:S02]  /*5f50*/  FSEL R8, R8, -INF , !P2 ;  /* 0xff80000008087808 */ /* 0x000fe40005000000 */
[----:B------:R-:W-:Y:S02]  /*5f60*/  ISETP.GE.AND P6, PT, R5, R138, PT ;  /* 0x0000008a0500720c */ /* 0x000fe40003fc6270 */
[----:B------:R-:W-:-:S02]  /*5f70*/  ISETP.GT.AND P1, PT, R84, R5, PT ;  /* 0x000000055400720c */ /* 0x000fc40003f24270 */
[----:B------:R-:W-:Y:S01]  /*5f80*/  ISETP.GE.AND P2, PT, R5, R137, PT ;  /* 0x000000890500720c */ /* 0x000fe20003f46270 */
[----:B------:R-:W-:Y:S01]  /*5f90*/  VIADD R5, R113, 0xffffffa1 ;  /* 0xffffffa171057836 */ /* 0x000fe20000000000 */
[----:B------:R-:W-:Y:S01]  /*5fa0*/  FSEL R10, R10, -INF , !P1 ;  /* 0xff8000000a0a7808 */ /* 0x000fe20004800000 */
[----:B------:R-:W-:Y:S01]  /*5fb0*/  HMMA.16816.F32 R100, R88, R22, R100 ;  /* 0x000000165864723c */ /* 0x000fe20000001864 */
[----:B------:R-:W-:Y:S02]  /*5fc0*/  FSEL R130, R8, -INF , !P6 ;  /* 0xff80000008827808 */ /* 0x000fe40007000000 */
[-C--:B------:R-:W-:Y:S02]  /*5fd0*/  ISETP.GT.AND P1, PT, R116, R5.reuse, PT ;  /* 0x000000057400720c */ /* 0x080fe40003f24270 */
[----:B------:R-:W-:Y:S02]  /*5fe0*/  FSEL R114, R10, -INF , !P2 ;  /* 0xff8000000a727808 */ /* 0x000fe40005000000 */
[----:B------:R-:W-:-:S02]  /*5ff0*/  ISETP.GT.AND P2, PT, R84, R5, PT ;  /* 0x000000055400720c */ /* 0x000fc40003f44270 */
[----:B------:R-:W-:Y:S02]  /*6000*/  FSEL R9, R9, -INF , !P1 ;  /* 0xff80000009097808 */ /* 0x000fe40004800000 */
[C---:B------:R-:W-:Y:S02]  /*6010*/  ISETP.GE.AND P6, PT, R5.reuse, R138, PT ;  /* 0x0000008a0500720c */ /* 0x040fe40003fc6270 */
[----:B------:R-:W-:Y:S01]  /*6020*/  ISETP.GE.AND P1, PT, R5, R137, PT ;  /* 0x000000890500720c */ /* 0x000fe20003f26270 */
[----:B------:R-:W-:Y:S01]  /*6030*/  VIADD R5, R113, 0xffffffa8 ;  /* 0xffffffa871057836 */ /* 0x000fe20000000000 */
[----:B------:R-:W-:Y:S02]  /*6040*/  FSEL R11, R11, -INF , !P2 ;  /* 0xff8000000b0b7808 */ /* 0x000fe40005000000 */
[----:B------:R-:W-:Y:S02]  /*6050*/  FSEL R136, R9, -INF , !P6 ;  /* 0xff80000009887808 */ /* 0x000fe40007000000 */
[----:B------:R-:W-:-:S02]  /*6060*/  ISETP.GT.AND P2, PT, R116, R5, PT ;  /* 0x000000057400720c */ /* 0x000fc40003f44270 */
[----:B------:R-:W-:Y:S02]  /*6070*/  FSEL R112, R11, -INF , !P1 ;  /* 0xff8000000b707808 */ /* 0x000fe40004800000 */
[----:B------:R-:W-:Y:S02]  /*6080*/  ISETP.GT.AND P1, PT, R84, R5, PT ;  /* 0x000000055400720c */ /* 0x000fe40003f24270 */
[----:B------:R-:W-:Y:S02]  /*6090*/  FSEL R108, R108, -INF , !P2 ;  /* 0xff8000006c6c7808 */ /* 0x000fe40005000000 */
[----:B------:R-:W-:Y:S02]  /*60a0*/  ISETP.GE.AND P2, PT, R5, R137, PT ;  /* 0x000000890500720c */ /* 0x000fe40003f46270 */
[----:B------:R-:W-:Y:S02]  /*60b0*/  FSEL R110, R110, -INF , !P1 ;  /* 0xff8000006e6e7808 */ /* 0x000fe40004800000 */
[----:B------:R-:W-:-:S02]  /*60c0*/  ISETP.GT.AND P1, PT, R116, R7, PT ;  /* 0x000000077400720c */ /* 0x000fc40003f24270 */
[----:B------:R-:W-:Y:S02]  /*60d0*/  FSEL R110, R110, -INF , !P2 ;  /* 0xff8000006e6e7808 */ /* 0x000fe40005000000 */
[----:B------:R-:W-:Y:S02]  /*60e0*/  ISETP.GT.AND P2, PT, R84, R7, PT ;  /* 0x000000075400720c */ /* 0x000fe40003f44270 */
[----:B------:R-:W-:Y:S01]  /*60f0*/  ISETP.GE.AND P6, PT, R5, R138, PT ;  /* 0x0000008a0500720c */ /* 0x000fe20003fc6270 */
[----:B------:R-:W-:Y:S01]  /*6100*/  VIADD R5, R113, 0xffffffb0 ;  /* 0xffffffb071057836 */ /* 0x000fe20000000000 */
[----:B------:R-:W-:Y:S02]  /*6110*/  FSEL R109, R109, -INF , !P1 ;  /* 0xff8000006d6d7808 */ /* 0x000fe40004800000 */
[----:B------:R-:W-:Y:S02]  /*6120*/  ISETP.GE.AND P1, PT, R7, R137, PT ;  /* 0x000000890700720c */ /* 0x000fe40003f26270 */
[----:B------:R-:W-:-:S02]  /*6130*/  FSEL R111, R111, -INF , !P2 ;  /* 0xff8000006f6f7808 */ /* 0x000fc40005000000 */
[----:B------:R-:W-:Y:S02]  /*6140*/  FSEL R122, R108, -INF , !P6 ;  /* 0xff8000006c7a7808 */ /* 0x000fe40007000000 */
[----:B------:R-:W-:Y:S01]  /*6150*/  ISETP.GE.AND P6, PT, R7, R138, PT ;  /* 0x0000008a0700720c */ /* 0x000fe20003fc6270 */
[----:B------:R-:W-:Y:S01]  /*6160*/  VIADD R7, R113, 0xffffffb1 ;  /* 0xffffffb171077836 */ /* 0x000fe20000000000 */
[----:B------:R-:W-:Y:S02]  /*6170*/  FSEL R120, R111, -INF , !P1 ;  /* 0xff8000006f787808 */ /* 0x000fe40004800000 */
[-C--:B------:R-:W-:Y:S02]  /*6180*/  ISETP.GT.AND P2, PT, R116, R5.reuse, PT ;  /* 0x000000057400720c */ /* 0x080fe40003f44270 */
[----:B------:R-:W-:Y:S02]  /*6190*/  ISETP.GT.AND P1, PT, R84, R5, PT ;  /* 0x000000055400720c */ /* 0x000fe40003f24270 */
[----:B------:R-:W-:-:S02]  /*61a0*/  FSEL R152, R109, -INF , !P6 ;  /* 0xff8000006d987808 */ /* 0x000fc40007000000 */
[CC--:B------:R-:W-:Y:S02]  /*61b0*/  ISETP.GE.AND P6, PT, R5.reuse, R138.reuse, PT ;  /* 0x0000008a0500720c */ /* 0x0c0fe40003fc6270 */
[----:B------:R-:W-:Y:S02]  /*61c0*/  FSEL R104, R104, -INF , !P2 ;  /* 0xff80000068687808 */ /* 0x000fe40005000000 */
[----:B------:R-:W-:Y:S02]  /*61d0*/  FSEL R24, R106, -INF , !P1 ;  /* 0xff8000006a187808 */ /* 0x000fe40004800000 */
[----:B------:R-:W-:Y:S02]  /*61e0*/  ISETP.GT.AND P1, PT, R116, R7, PT ;  /* 0x000000077400720c */ /* 0x000fe40003f24270 */
[----:B------:R-:W-:Y:S01]  /*61f0*/  ISETP.GE.AND P2, PT, R5, R137, PT ;  /* 0x000000890500720c */ /* 0x000fe20003f46270 */
[C---:B------:R-:W-:Y:S01]  /*6200*/  VIADD R5, R113.reuse, 0xffffffb8 ;  /* 0xffffffb871057836 */ /* 0x040fe20000000000 */
[----:B------:R-:W-:Y:S01]  /*6210*/  FSEL R104, R104, -INF , !P6 ;  /* 0xff80000068687808 */ /* 0x000fe20007000000 */
[----:B------:R-:W-:Y:S01]  /*6220*/  VIADD R113, R113, 0xffffffb9 ;  /* 0xffffffb971717836 */ /* 0x000fe20000000000 */
[----:B------:R-:W-:-:S02]  /*6230*/  ISETP.GE.AND P6, PT, R7, R138, PT ;  /* 0x0000008a0700720c */ /* 0x000fc40003fc6270 */
[----:B------:R-:W-:Y:S02]  /*6240*/  FSEL R30, R105, -INF , !P1 ;  /* 0xff800000691e7808 */ /* 0x000fe40004800000 */
[----:B------:R-:W-:Y:S02]  /*6250*/  FSEL R24, R24, -INF , !P2 ;  /* 0xff80000018187808 */ /* 0x000fe40005000000 */
[----:B------:R-:W-:Y:S02]  /*6260*/  ISETP.GT.AND P2, PT, R84, R7, PT ;  /* 0x000000075400720c */ /* 0x000fe40003f44270 */
[----:B------:R-:W-:Y:S02]  /*6270*/  FSEL R30, R30, -INF , !P6 ;  /* 0xff8000001e1e7808 */ /* 0x000fe40007000000 */
[----:B------:R-:W-:Y:S02]  /*6280*/  ISETP.GT.AND P6, PT, R116, R5, PT ;  /* 0x000000057400720c */ /* 0x000fe40003fc4270 */
[----:B------:R-:W-:-:S02]  /*6290*/  FSEL R26, R107, -INF , !P2 ;  /* 0xff8000006b1a7808 */ /* 0x000fc40005000000 */
[----:B------:R-:W-:Y:S02]  /*62a0*/  ISETP.GE.AND P2, PT, R5, R138, PT ;  /* 0x0000008a0500720c */ /* 0x000fe40003f46270 */
[----:B------:R-:W-:Y:S02]  /*62b0*/  FSEL R28, R100, -INF , !P6 ;  /* 0xff800000641c7808 */ /* 0x000fe40007000000 */
[----:B------:R-:W-:Y:S02]  /*62c0*/  ISETP.GT.AND P6, PT, R84, R5, PT ;  /* 0x000000055400720c */ /* 0x000fe40003fc4270 */
[----:B------:R-:W-:Y:S02]  /*62d0*/  FSEL R28, R28, -INF , !P2 ;  /* 0xff8000001c1c7808 */ /* 0x000fe40005000000 */
[----:B------:R-:W-:Y:S02]  /*62e0*/  ISETP.GT.AND P2, PT, R116, R113, PT ;  /* 0x000000717400720c */ /* 0x000fe40003f44270 */
[----:B------:R-:W-:-:S02]  /*62f0*/  FSEL R95, R102, -INF , !P6 ;  /* 0xff800000665f7808 */ /* 0x000fc40007000000 */
[----:B------:R-:W-:Y:S02]  /*6300*/  ISETP.GE.AND P6, PT, R113, R138, PT ;  /* 0x0000008a7100720c */ /* 0x000fe40003fc6270 */
[----:B------:R-:W-:Y:S02]  /*6310*/  FSEL R25, R101, -INF , !P2 ;  /* 0xff80000065197808 */ /* 0x000fe40005000000 */
[----:B------:R-:W-:Y:S02]  /*6320*/  ISETP.GE.AND P1, PT, R7, R137, PT ;  /* 0x000000890700720c */ /* 0x000fe40003f26270 */
[----:B------:R-:W-:Y:S02]  /*6330*/  FSEL R25, R25, -INF , !P6 ;  /* 0xff80000019197808 */ /* 0x000fe40007000000 */
[----:B------:R-:W-:Y:S02]  /*6340*/  ISETP.GT.U32.AND P6, PT, R32, R143, PT ;  /* 0x0000008f2000720c */ /* 0x000fe40003fc4070 */
[----:B------:R-:W-:-:S02]  /*6350*/  FSEL R26, R26, -INF , !P1 ;  /* 0xff8000001a1a7808 */ /* 0x000fc40004800000 */
[-C--:B------:R-:W-:Y:S02]  /*6360*/  ISETP.GE.AND P1, PT, R5, R137.reuse, PT ;  /* 0x000000890500720c */ /* 0x080fe40003f26270 */
[----:B------:R-:W-:Y:S02]  /*6370*/  ISETP.GE.AND P2, PT, R113, R137, PT ;  /* 0x000000897100720c */ /* 0x000fe40003f46270 */
[----:B------:R-:W-:Y:S02]  /*6380*/  FSEL R95, R95, -INF , !P1 ;  /* 0xff8000005f5f7808 */ /* 0x000fe40004800000 */
[----:B------:R-:W-:-:S04]  /*6390*/  ISETP.GT.AND P1, PT, R84, R113, PT ;  /* 0x000000715400720c */ /* 0x000fc80003f24270 */
[----:B------:R-:W-:-:S04]  /*63a0*/  FSEL R96, R103, -INF , !P1 ;  /* 0xff80000067607808 */ /* 0x000fc80004800000 */
[----:B------:R-:W-:Y:S01]  /*63b0*/  FSEL R96, R96, -INF , !P2 ;  /* 0xff80000060607808 */ /* 0x000fe20005000000 */
[----:B------:R-:W-:Y:S05]  /*63c0*/  @!P6 BRA `(.L_x_7827) ;  /* 0x0000000400b8e947 */ /* 0x000fea0003800000 */
        /* <DEDUP_REMOVED lines=16> */
[----:B-1----:R-:W-:Y:S02]  /*64d0*/  IMAD.MOV R5, RZ, RZ, -R13 ;  /* 0x000000ffff057224 */ /* 0x002fe400078e0a0d */
[----:B------:R-:W-:Y:S02]  /*64e0*/  IMAD.MOV.U32 R12, RZ, RZ, RZ ;  /* 0x000000ffff0c7224 */ /* 0x000fe400078e00ff */
        /* <DEDUP_REMOVED lines=46> */
.L_x_7829:
        /* <DEDUP_REMOVED lines=8> */
.L_x_7830:
[----:B------:R-:W-:Y:S05]  /*6850*/  BSYNC.RECONVERGENT B0 ;  /* 0x0000000000007941 */ /* 0x000fea0003800200 */
.L_x_7828:
[CC--:B------:R-:W-:Y:S01]  /*6860*/  @!P5 LEA R8, P2, R141.reuse, R144.reuse, 0x1 ;  /* 0x000000908d08d211 */ /* 0x0c0fe200078408ff */
[----:B------:R-:W-:Y:S01]  /*6870*/  @!PT LDS RZ, [RZ] ;  /* 0x00000000fffff984 */ /* 0x000fe20000000800 */
[----:B------:R-:W-:Y:S01]  /*6880*/  @!PT LDS RZ, [RZ] ;  /* 0x00000000fffff984 */ /* 0x000fe20000000800 */
[----:B------:R-:W-:Y:S01]  /*6890*/  @!PT LDS RZ, [RZ] ;  /* 0x00000000fffff984 */ /* 0x000fe20000000800 */
[----:B------:R1:W-:Y:S01]  /*68a0*/  @!P5 LDGSTS.E.BYPASS.LTC128B.128 [R166+0x3000], desc[UR4][R144.64] ;  /* 0x0300000090a6dfae */ /* 0x0003e2000b981a04 */
[CC--:B------:R-:W-:Y:S02]  /*68b0*/  @!P4 LEA R6, P1, R141.reuse, R144.reuse, 0x1 ;  /* 0x000000908d06c211 */ /* 0x0c0fe400078208ff */
[C---:B------:R-:W-:Y:S01]  /*68c0*/  @!P3 LEA R4, P0, R141.reuse, R144, 0x1 ;  /* 0x000000908d04b211 */ /* 0x040fe200078008ff */
[----:B------:R1:W-:Y:S01]  /*68d0*/  @P5 STS.128 [R166+0x3000], RZ ;  /* 0x003000ffa6005388 */ /* 0x0003e20000000c00 */
[CCC-:B------:R-:W-:Y:S02]  /*68e0*/  @!P5 LEA.HI.X R9, R141.reuse, R145.reuse, R142.reuse, 0x1, P2 ;  /* 0x000000918d09d211 */ /* 0x1c0fe400010f0c8e */
[CCC-:B------:R-:W-:Y:S01]  /*68f0*/  @!P4 LEA.HI.X R7, R141.reuse, R145.reuse, R142.reuse, 0x1, P1 ;  /* 0x000000918d07c211 */ /* 0x1c0fe200008f0c8e */
[----:B------:R-:W-:Y:S01]  /*6900*/  @!PT LDS RZ, [RZ] ;  /* 0x00000000fffff984 */ /* 0x000fe20000000800 */
[----:B------:R-:W-:Y:S01]  /*6910*/  @!PT LDS RZ, [RZ] ;  /* 0x00000000fffff984 */ /* 0x000fe20000000800 */
[----:B------:R-:W-:Y:S01]  /*6920*/  @!PT LDS RZ, [RZ] ;  /* 0x00000000fffff984 */ /* 0x000fe20000000800 */
[----:B------:R1:W-:Y:S01]  /*6930*/  @!P4 LDGSTS.E.BYPASS.LTC128B.128 [R166+0x4000], desc[UR4][R144.64+0x40] ;  /* 0x0400004090a6cfae */ /* 0x0003e2000b981a04 */
[----:B------:R-:W-:-:S03]  /*6940*/  @!P3 LEA.HI.X R5, R141, R145, R142, 0x1, P0 ;  /* 0x000000918d05b211 */ /* 0x000fc600000f0c8e */
        /* <DEDUP_REMOVED lines=22> */
.L_x_7827:
[----:B------:R-:W-:Y:S05]  /*6ab0*/  BSYNC.RECONVERGENT B1 ;  /* 0x0000000000017941 */ /* 0x000fea0003800200 */
.L_x_7826:
        /* <DEDUP_REMOVED lines=17> */
[----:B------:R-:W-:Y:S01]  /*6bd0*/  LEA R117, R117, R128, 0x1 ;  /* 0x0000008075757211 */ /* 0x000fe200078e08ff */
[----:B------:R-:W1:Y:S03]  /*6be0*/  SHFL.BFLY PT, R5, R6, 0x2, 0x1f ;  /* 0x0c401f0006057f89 */ /* 0x000e6600000e0000 */
[----:B------:R-:W-:Y:S01]  /*6bf0*/  IADD3 R93, PT, PT, R117, 0x6020, RZ ;  /* 0x00006020755d7810 */ /* 0x000fe20007ffe0ff */
[----:B------:R-:W3:Y:S04]  /*6c00*/  SHFL.BFLY PT, R4, R7, 0x2, 0x1f ;  /* 0x0c401f0007047f89 */ /* 0x000ee800000e0000 */
        /* <DEDUP_REMOVED lines=12> */
[----:B------:R-:W-:Y:S02]  /*6cd0*/  FADD.FTZ R91, R86, -R91 ;  /* 0x8000005b565b7221 */ /* 0x000fe40000010000 */
[----:B------:R-:W-:Y:S01]  /*6ce0*/  FADD.FTZ R85, R85, -R4 ;  /* 0x8000000455557221 */ /* 0x000fe20000010000 */
[----:B------:R-:W-:Y:S01]  /*6cf0*/  IADD3 R4, PT, PT, R117, 0x6000, RZ ;  /* 0x0000600075047810 */ /* 0x000fe20007ffe0ff */
[C---:B--2---:R-:W-:Y:S01]  /*6d00*/  FMUL.FTZ R27, R98.reuse, R34 ;  /* 0x00000022621b7220 */ /* 0x044fe20000410000 */
[C---:B------:R-:W-:Y:S01]  /*6d10*/  FMUL.FTZ R97, R98.reuse, R33 ;  /* 0x0000002162617220 */ /* 0x040fe20000410000 */
[C---:B------:R-:W-:Y:S01]  /*6d20*/  FMUL.FTZ R91, R98.reuse, R91 ;  /* 0x0000005b625b7220 */ /* 0x040fe20000410000 */
[----:B------:R-:W-:Y:S02]  /*6d30*/  FMUL.FTZ R85, R98, R85 ;  /* 0x0000005562557220 */ /* 0x000fe40000410000 */
[----:B------:R-:W-:Y:S02]  /*6d40*/  FSEL R27, R27, RZ, P1 ;  /* 0x000000ff1b1b7208 */ /* 0x000fe40000800000 */
[----:B------:R-:W-:Y:S01]  /*6d50*/  FSEL R97, R97, RZ, P0 ;  /* 0x000000ff61617208 */ /* 0x000fe20000000000 */
[----:B------:R-:W1:Y:S01]  /*6d60*/  MUFU.EX2 R91, R91 ;  /* 0x0000005b005b7308 */ /* 0x000e620000000800 */
[----:B------:R-:W-:Y:S01]  /*6d70*/  LOP3.LUT P0, RZ, R124, 0x4, RZ, 0xc0, !PT ;  /* 0x000000047cff7812 */ /* 0x000fe2000780c0ff */
        /* <DEDUP_REMOVED lines=12> */
[----:B------:R-:W-:Y:S01]  /*6e40*/  @P0 IADD3 R93, PT, PT, R4, -0x20, RZ ;  /* 0xffffffe0045d0810 */ /* 0x000fe20007ffe0ff */
[-C--:B------:R-:W-:Y:S01]  /*6e50*/  FFMA.FTZ R102, R174, R98.reuse, -R27 ;  /* 0x00000062ae667223 */ /* 0x080fe2000001081b */
[--C-:B------:R-:W-:Y:S01]  /*6e60*/  FFMA.FTZ R103, R172, R98, -R97.reuse ;  /* 0x00000062ac677223 */ /* 0x100fe20000010861 */
[-C--:B-1----:R-:W-:Y:S01]  /*6e70*/  FMUL.FTZ R80, R80, R91.reuse ;  /* 0x0000005b50507220 */ /* 0x082fe20000410000 */
[----:B------:R-:W1:Y:S01]  /*6e80*/  MUFU.EX2 R90, R90 ;  /* 0x0000005a005a7308 */ /* 0x000e620000000800 */
[----:B------:R-:W2:Y:S01]  /*6e90*/  LDSM.16.MT88.4 R16, [R93] ;  /* 0x000000005d10783b */ /* 0x000ea20000004200 */
        /* <DEDUP_REMOVED lines=18> */
[----:B------:R-:W-:Y:S01]  /*6fc0*/  LDSM.16.MT88.4 R20, [R93+0x400] ;  /* 0x000400005d14783b */ /* 0x000fe20000004200 */
[-C--:B------:R-:W-:Y:S01]  /*6fd0*/  FMUL.FTZ R60, R60, R91.reuse ;  /* 0x0000005b3c3c7220 */ /* 0x080fe20000410000 */
[-C--:B------:R-:W-:Y:S01]  /*6fe0*/  FMUL.FTZ R61, R61, R91.reuse ;  /* 0x0000005b3d3d7220 */ /* 0x080fe20000410000 */
[-C--:B------:R-:W-:Y:S01]  /*6ff0*/  FMUL.FTZ R64, R64, R91.reuse ;  /* 0x0000005b40407220 */ /* 0x080fe20000410000 */
[----:B------:R-:W-:Y:S01]  /*7000*/  MUFU.EX2 R92, R92 ;  /* 0x0000005c005c7308 */ /* 0x000fe20000000800 */
[-C--:B------:R-:W-:Y:S01]  /*7010*/  FMUL.FTZ R65, R65, R91.reuse ;  /* 0x0000005b41417220 */ /* 0x080fe20000410000 */
[-CC-:B------:R-:W-:Y:S01]  /*7020*/  FFMA.FTZ R106, R170, R98.reuse, -R97.reuse ;  /* 0x00000062aa6a7223 */ /* 0x180fe20000010861 */
[-CC-:B------:R-:W-:Y:S01]  /*7030*/  FFMA.FTZ R108, R168, R98.reuse, -R97.reuse ;  /* 0x00000062a86c7223 */ /* 0x180fe20000010861 */
[-C--:B------:R-:W-:Y:S01]  /*7040*/  FFMA.FTZ R105, R154, R98.reuse, -R97 ;  /* 0x000000629a697223 */ /* 0x080fe20000010861 */
[-C--:B------:R-:W-:Y:S01]  /*7050*/  FMUL.FTZ R52, R52, R91.reuse ;  /* 0x0000005b34347220 */ /* 0x080fe20000410000 */
[-C--:B------:R-:W-:Y:S01]  /*7060*/  FMUL.FTZ R53, R53, R91.reuse ;  /* 0x0000005b35357220 */ /* 0x080fe20000410000 */
[----:B------:R-:W-:Y:S01]  /*7070*/  FMUL.FTZ R56, R56, R91 ;  /* 0x0000005b38387220 */ /* 0x000fe20000410000 */
[----:B------:R-:W1:Y:S01]  /*7080*/  MUFU.EX2 R84, R84 ;  /* 0x0000005400547308 */ /* 0x000e620000000800 */
[----:B---3--:R-:W-:Y:S01]  /*7090*/  F2FP.F16.F32.PACK_AB R6, R88, R89 ;  /* 0x000000595806723e */ /* 0x008fe200000000ff */
[-C--:B------:R-:W-:Y:S01]  /*70a0*/  FMUL.FTZ R57, R57, R91.reuse ;  /* 0x0000005b39397220 */ /* 0x080fe20000410000 */
        /* <DEDUP_REMOVED lines=11> */
[--C-:B------:R-:W-:Y:S01]  /*7160*/  FFMA.FTZ R104, R104, R98, -R27.reuse ;  /* 0x0000006268687223 */ /* 0x100fe2000001081b */
[----:B------:R-:W-:Y:S01]  /*7170*/  LDSM.16.MT88.4 R28, [R93+0x2800] ;  /* 0x002800005d1c783b */ /* 0x000fe20000004200 */
[----:B------:R-:W3:Y:S01]  /*7180*/  MUFU.EX2 R86, R192 ;  /* 0x000000c000567308 */ /* 0x000ee20000000800 */
[----:B-1----:R-:W-:Y:S01]  /*7190*/  F2FP.F16.F32.PACK_AB R5, R84, R92 ;  /* 0x0000005c5405723e */ /* 0x002fe200000000ff */
[-C--:B------:R-:W-:Y:S01]  /*71a0*/  FFMA.FTZ R119, R25, R98.reuse, -R27 ;  /* 0x0000006219777223 */ /* 0x080fe2000001081b */
[-CC-:B------:R-:W-:Y:S01]  /*71b0*/  FFMA.FTZ R120, R24, R98.reuse, -R97.reuse ;  /* 0x0000006218787223 */ /* 0x180fe20000010861 */
[-CC-:B------:R-:W-:Y:S01]  /*71c0*/  FFMA.FTZ R121, R26, R98.reuse, -R97.reuse ;  /* 0x000000621a797223 */ /* 0x180fe20000010861 */
[-CC-:B------:R-:W-:Y:S01]  /*71d0*/  FFMA.FTZ R95, R95, R98.reuse, -R97.reuse ;  /* 0x000000625f5f7223 */ /* 0x180fe20000010861 */
[----:B------:R-:W-:Y:S01]  /*71e0*/  FFMA.FTZ R96, R96, R98, -R97 ;  /* 0x0000006260607223 */ /* 0x000fe20000010861 */
[----:B------:R-:W-:Y:S01]  /*71f0*/  FFMA.FTZ R91, R161, R91, R94 ;  /* 0x0000005ba15b7223 */ /* 0x000fe2000001005e */
[----:B------:R-:W1:Y:S01]  /*7200*/  MUFU.EX2 R85, R85 ;  /* 0x0000005500557308 */ /* 0x000e620000000800 */
[----:B------:R-:W-:Y:S01]  /*7210*/  LDSM.16.MT88.4 R24, [R117+0x6c00] ;  /* 0x006c00007518783b */ /* 0x000fe20000004200 */
[----:B------:R-:W-:Y:S01]  /*7220*/  @P6 IADD3 R152, PT, PT, R0, -0x3, RZ ;  /* 0xfffffffd00986810 */ /* 0x000fe20007ffe0ff */
[----:B------:R-:W-:-:S04]  /*7230*/  FADD.FTZ R90, R90, R91 ;  /* 0x0000005b5a5a7221 */ /* 0x000fc80000010000 */
[----:B------:R-:W-:Y:S01]  /*7240*/  FADD.FTZ R89, R89, R90 ;  /* 0x0000005a59597221 */ /* 0x000fe20000010000 */
[----:B------:R-:W-:Y:S01]  /*7250*/  MUFU.EX2 R99, R99 ;  /* 0x0000006300637308 */ /* 0x000fe20000000800 */
[----:B---3--:R-:W-:Y:S02]  /*7260*/  F2FP.F16.F32.PACK_AB R7, R86, R35 ;  /* 0x000000235607723e */ /* 0x008fe400000000ff */
[----:B------:R-:W-:-:S05]  /*7270*/  FADD.FTZ R88, R88, R89 ;  /* 0x0000005958587221 */ /* 0x000fca0000010000 */
[----:B------:R-:W3:Y:S01]  /*7280*/  MUFU.EX2 R100, R100 ;  /* 0x0000006400647308 */ /* 0x000ee20000000800 */
        /* <DEDUP_REMOVED lines=21> */
[-C--:B------:R-:W-:Y:S01]  /*73e0*/  FMUL.FTZ R66, R66, R85.reuse ;  /* 0x0000005542427220 */ /* 0x080fe20000410000 */
[-C--:B------:R-:W-:Y:S01]  /*73f0*/  FMUL.FTZ R67, R67, R85.reuse ;  /* 0x0000005543437220 */ /* 0x080fe20000410000 */
[----:B------:R-:W-:Y:S01]  /*7400*/  MUFU.EX2 R101, R101 ;  /* 0x0000006500657308 */ /* 0x000fe20000000800 */
[----:B------:R-:W-:Y:S01]  /*7410*/  HMMA.16816.F32 R36, R4, R8, R36 ;  /* 0x000000080424723c */ /* 0x000fe20000001824 */
[-C--:B------:R-:W-:Y:S01]  /*7420*/  FMUL.FTZ R54, R54, R85.reuse ;  /* 0x0000005536367220 */ /* 0x080fe20000410000 */
[-C--:B------:R-:W-:Y:S01]  /*7430*/  FMUL.FTZ R55, R55, R85.reuse ;  /* 0x0000005537377220 */ /* 0x080fe20000410000 */
[-C--:B------:R-:W-:Y:S01]  /*7440*/  FMUL.FTZ R58, R58, R85.reuse ;  /* 0x000000553a3a7220 */ /* 0x080fe20000410000 */
[-C--:B------:R-:W-:Y:S01]  /*7450*/  FMUL.FTZ R59, R59, R85.reuse ;  /* 0x000000553b3b7220 */ /* 0x080fe20000410000 */
[----:B------:R-:W-:-:S02]  /*7460*/  FFMA.FTZ R85, R159, R85, R92 ;  /* 0x000000559f557223 */ /* 0x000fc4000001005c */
[----:B------:R-:W-:Y:S01]  /*7470*/  MUFU.EX2 R102, R102 ;  /* 0x0000006600667308 */ /* 0x000fe20000000800 */
[C---:B------:R-:W-:Y:S01]  /*7480*/  HMMA.16816.F32 R40, R4.reuse, R10, R40 ;  /* 0x0000000a0428723c */ /* 0x040fe20000001828 */
[----:B------:R-:W4:Y:S01]  /*7490*/  LDSM.16.MT88.4 R8, [R93+0x2000] ;  /* 0x002000005d08783b */ /* 0x000f220000004200 */
[----:B------:R-:W-:Y:S01]  /*74a0*/  FADD.FTZ R84, R84, R85 ;  /* 0x0000005554547221 */ /* 0x000fe20000010000 */
[-C--:B------:R-:W-:Y:S02]  /*74b0*/  MOV R85, R33.reuse ;  /* 0x0000002100557202 */ /* 0x080fe40000000f00 */
[----:B------:R-:W-:Y:S01]  /*74c0*/  @P6 MOV R85, R33 ;  /* 0x0000002100556202 */ /* 0x000fe20000000f00 */
[----:B------:R-:W-:Y:S01]  /*74d0*/  FADD.FTZ R35, R35, R84 ;  /* 0x0000005423237221 */ /* 0x000fe20000010000 */
[----:B------:R-:W-:Y:S01]  /*74e0*/  MUFU.EX2 R103, R103 ;  /* 0x0000006700677308 */ /* 0x000fe20000000800 */
[----:B--2---:R-:W-:Y:S02]  /*74f0*/  HMMA.16816.F32 R72, R4, R16, R72 ;  /* 0x000000100448723c */ /* 0x004fe40000001848 */
[----:B------:R-:W-:-:S05]  /*7500*/  FADD.FTZ R86, R86, R35 ;  /* 0x0000002356567221 */ /* 0x000fca0000010000 */
[----:B------:R-:W2:Y:S01]  /*7510*/  MUFU.EX2 R106, R106 ;  /* 0x0000006a006a7308 */ /* 0x000ea20000000800 */
        /* <DEDUP_REMOVED lines=8> */
[C---:B----4-:R-:W-:Y:S07]  /*75a0*/  HMMA.16816.F32 R60, R4.reuse, R8, R60 ;  /* 0x00000008043c723c */ /* 0x050fee000000183c */
[----:B------:R-:W4:Y:S01]  /*75b0*/  MUFU.EX2 R118, R118 ;  /* 0x0000007600767308 */ /* 0x000f220000000800 */
[C---:B------:R-:W-:Y:S01]  /*75c0*/  HMMA.16816.F32 R64, R4.reuse, R10, R64 ;  /* 0x0000000a0440723c */ /* 0x040fe20000001840 */
[----:B------:R-:W4:Y:S06]  /*75d0*/  LDSM.16.MT88.4 R8, [R93+0x1400] ;  /* 0x001400005d08783b */ /* 0x000f2c0000004200 */
[----:B------:R-:W-:Y:S01]  /*75e0*/  MUFU.EX2 R109, R109 ;  /* 0x0000006d006d7308 */ /* 0x000fe20000000800 */
[C---:B-----5:R-:W-:Y:S07]  /*75f0*/  HMMA.16816.F32 R52, R4.reuse, R16, R52 ;  /* 0x000000100434723c */ /* 0x060fee0000001834 */
[----:B------:R-:W-:Y:S01]  /*7600*/  MUFU.EX2 R122, R122 ;  /* 0x0000007a007a7308 */ /* 0x000fe20000000800 */
[----:B------:R-:W-:Y:S01]  /*7610*/  HMMA.16816.F32 R56, R4, R18, R56 ;  /* 0x000000120438723c */ /* 0x000fe20000001838 */
[----:B------:R-:W5:Y:S01]  /*7620*/  LDSM.16.MT88.4 R16, [R117+0x7400] ;  /* 0x007400007510783b */ /* 0x000f620000004200 */
[----:B---3--:R-:W-:Y:S01]  /*7630*/  F2FP.F16.F32.PACK_AB R4, R100, R99 ;  /* 0x000000636404723e */ /* 0x008fe200000000ff */
[----:B------:R-:W-:Y:S01]  /*7640*/  FADD.FTZ R99, R99, R88 ;  /* 0x0000005863637221 */ /* 0x000fe20000010000 */
[----:B--2---:R-:W-:Y:S01]  /*7650*/  F2FP.F16.F32.PACK_AB R5, R106, R103 ;  /* 0x000000676a05723e */ /* 0x004fe200000000ff */
[----:B------:R-:W-:Y:S01]  /*7660*/  FADD.FTZ R103, R103, R86 ;  /* 0x0000005667677221 */ /* 0x000fe20000010000 */
[----:B------:R-:W-:Y:S01]  /*7670*/  F2FP.F16.F32.PACK_AB R6, R102, R101 ;  /* 0x000000656606723e */ /* 0x000fe200000000ff */
[----:B------:R-:W-:Y:S01]  /*7680*/  MUFU.EX2 R111, R111 ;  /* 0x0000006f006f7308 */ /* 0x000fe20000000800 */
[----:B-1----:R-:W-:Y:S01]  /*7690*/  F2FP.F16.F32.PACK_AB R7, R105, R108 ;  /* 0x0000006c6907723e */ /* 0x002fe200000000ff */
[----:B------:R-:W-:Y:S01]  /*76a0*/  FADD.FTZ R100, R100, R99 ;  /* 0x0000006364647221 */ /* 0x000fe20000010000 */
[----:B------:R-:W-:Y:S01]  /*76b0*/  FADD.FTZ R103, R106, R103 ;  /* 0x000000676a677221 */ /* 0x000fe20000010000 */
[----:B------:R-:W-:-:S02]  /*76c0*/  MOV R86, R34 ;  /* 0x0000002200567202 */ /* 0x000fc40000000f00 */
[----:B------:R-:W-:Y:S01]  /*76d0*/  FADD.FTZ R101, R101, R100 ;  /* 0x0000006465657221 */ /* 0x000fe20000010000 */
[----:B------:R-:W-:Y:S01]  /*76e0*/  FADD.FTZ R108, R108, R103 ;  /* 0x000000676c6c7221 */ /* 0x000fe20000010000 */
[----:B------:R-:W-:Y:S01]  /*76f0*/  HMMA.16816.F32 R80, R4, R12, R80 ;  /* 0x0000000c0450723c */ /* 0x000fe20000001850 */
[----:B------:R-:W1:Y:S01]  /*7700*/  MUFU.EX2 R112, R112 ;  /* 0x0000007000707308 */ /* 0x000e620000000800 */
[----:B------:R-:W-:Y:S01]  /*7710*/  FADD.FTZ R102, R102, R101 ;  /* 0x0000006566667221 */ /* 0x000fe20000010000 */
[----:B------:R-:W-:Y:S01]  /*7720*/  FADD.FTZ R108, R105, R108 ;  /* 0x0000006c696c7221 */ /* 0x000fe20000010000 */
[----:B------:R-:W-:-:S04]  /*7730*/  @P6 MOV R86, R34 ;  /* 0x0000002200566202 */ /* 0x000fc80000000f00 */
[C---:B------:R-:W-:Y:S01]  /*7740*/  HMMA.16816.F32 R76, R4.reuse, R14, R76 ;  /* 0x0000000e044c723c */ /* 0x040fe2000000184c */
[----:B------:R-:W2:Y:S01]  /*7750*/  LDSM.16.MT88.4 R12, [R117+0x8400] ;  /* 0x00840000750c783b */ /* 0x000ea20000004200 */
[----:B------:R-:W-:Y:S06]  /*7760*/  MUFU.EX2 R110, R110 ;  /* 0x0000006e006e7308 */ /* 0x000fec0000000800 */
[C---:B------:R-:W-:Y:S02]  /*7770*/  HMMA.16816.F32 R72, R4.reuse, R20, R72 ;  /* 0x000000140448723c */ /* 0x040fe40000001848 */
[----:B------:R-:W3:Y:S06]  /*7780*/  MUFU.EX2 R113, R113 ;  /* 0x0000007100717308 */ /* 0x000eec0000000800 */
[C---:B------:R-:W-:Y:S01]  /*7790*/  HMMA.16816.F32 R68, R4.reuse, R22, R68 ;  /* 0x000000160444723c */ /* 0x040fe20000001844 */
[----:B------:R-:W1:Y:S01]  /*77a0*/  LDSM.16.MT88.4 R20, [R93+0x2400] ;  /* 0x002400005d14783b */ /* 0x000e620000004200 */
[----:B------:R-:W-:Y:S06]  /*77b0*/  MUFU.EX2 R104, R104 ;  /* 0x0000006800687308 */ /* 0x000fec0000000800 */
        /* <DEDUP_REMOVED lines=11> */
[----:B------:R-:W2:Y:S06]  /*7870*/  MUFU.EX2 R121, R121 ;  /* 0x0000007900797308 */ /* 0x000eac0000000800 */
[C---:B------:R-:W-:Y:S01]  /*7880*/  HMMA.16816.F32 R56, R4.reuse, R14, R56 ;  /* 0x0000000e0438723c */ /* 0x040fe20000001838 */
[----:B------:R-:W2:Y:S01]  /*7890*/  LDSM.16.MT88.4 R12, [R117+0x7800] ;  /* 0x00780000750c783b */ /* 0x000ea20000004200 */
[----:B------:R-:W-:Y:S06]  /*78a0*/  MUFU.EX2 R95, R95 ;  /* 0x0000005f005f7308 */ /* 0x000fec0000000800 */
[C---:B-1----:R-:W-:Y:S02]  /*78b0*/  HMMA.16816.F32 R60, R4.reuse, R20, R60 ;  /* 0x00000014043c723c */ /* 0x042fe4000000183c */
[----:B------:R-:W1:Y:S06]  /*78c0*/  MUFU.EX2 R96, R96 ;  /* 0x0000006000607308 */ /* 0x000e6c0000000800 */
[----:B------:R-:W-:Y:S01]  /*78d0*/  HMMA.16816.F32 R64, R4, R22, R64 ;  /* 0x000000160440723c */ /* 0x000fe20000001840 */
[----:B------:R-:W-:Y:S01]  /*78e0*/  F2FP.F16.F32.PACK_AB R4, R118, R107 ;  /* 0x0000006b7604723e */ /* 0x000fe200000000ff */
[----:B------:R-:W1:Y:S01]  /*78f0*/  LDSM.16.MT88.4 R20, [R93+0x1800] ;  /* 0x001800005d14783b */ /* 0x000e620000004200 */
        /* <DEDUP_REMOVED lines=8> */
[----:B----4-:R-:W-:Y:S01]  /*7980*/  HMMA.16816.F32 R80, R4, R8, R80 ;  /* 0x000000080450723c */ /* 0x010fe20000001850 */
[----:B------:R-:W-:Y:S01]  /*7990*/  FADD.FTZ R110, R110, R111 ;  /* 0x0000006f6e6e7221 */ /* 0x000fe20000010000 */
[----:B------:R-:W-:-:S03]  /*79a0*/  FADD.FTZ R109, R122, R109 ;  /* 0x0000006d7a6d7221 */ /* 0x000fc60000010000 */
[----:B------:R-:W-:-:S03]  /*79b0*/  FADD.FTZ R113, R113, R110 ;  /* 0x0000006e71717221 */ /* 0x000fc60000010000 */
[C---:B------:R-:W-:Y:S01]  /*79c0*/  HMMA.16816.F32 R76, R4.reuse, R10, R76 ;  /* 0x0000000a044c723c */ /* 0x040fe2000000184c */
[----:B------:R-:W3:Y:S07]  /*79d0*/  LDSM.16.MT88.4 R8, [R117+0x8800] ;  /* 0x008800007508783b */ /* 0x000eee0000004200 */
[C---:B-----5:R-:W-:Y:S08]  /*79e0*/  HMMA.16816.F32 R72, R4.reuse, R16, R72 ;  /* 0x000000100448723c */ /* 0x060ff00000001848 */
[C---:B------:R-:W-:Y:S01]  /*79f0*/  HMMA.16816.F32 R68, R4.reuse, R18, R68 ;  /* 0x000000120444723c */ /* 0x040fe20000001844 */
[----:B------:R-:W4:Y:S07]  /*7a00*/  LDSM.16.MT88.4 R16, [R117+0x8c00] ;  /* 0x008c00007510783b */ /* 0x000f2e0000004200 */
[C---:B--2---:R-:W-:Y:S08]  /*7a10*/  HMMA.16816.F32 R36, R4.reuse, R12, R36 ;  /* 0x0000000c0424723c */ /* 0x044ff00000001824 */
[C---:B------:R-:W-:Y:S01]  /*7a20*/  HMMA.16816.F32 R40, R4.reuse, R14, R40 ;  /* 0x0000000e0428723c */ /* 0x040fe20000001828 */
[----:B------:R-:W-:Y:S07]  /*7a30*/  LDSM.16.MT88.4 R12, [R93+0xc00] ;  /* 0x000c00005d0c783b */ /* 0x000fee0000004200 */
[C---:B-1----:R-:W-:Y:S08]  /*7a40*/  HMMA.16816.F32 R44, R4.reuse, R20, R44 ;  /* 0x00000014042c723c */ /* 0x042ff0000000182c */
[C---:B---3--:R-:W-:Y:S08]  /*7a50*/  HMMA.16816.F32 R52, R4.reuse, R8, R52 ;  /* 0x000000080434723c */ /* 0x048ff00000001834 */
[C---:B------:R-:W-:Y:S01]  /*7a60*/  HMMA.16816.F32 R56, R4.reuse, R10, R56 ;  /* 0x0000000a0438723c */ /* 0x040fe20000001838 */
[----:B------:R-:W-:Y:S07]  /*7a70*/  LDSM.16.MT88.4 R8, [R93+0x1c00] ;  /* 0x001c00005d08783b */ /* 0x000fee0000004200 */
[C---:B------:R-:W-:Y:S01]  /*7a80*/  HMMA.16816.F32 R48, R4.reuse, R22, R48 ;  /* 0x000000160430723c */ /* 0x040fe20000001830 */
[----:B------:R-:W1:Y:S07]  /*7a90*/  LDSM.16.MT88.4 R20, [R117+0x7c00] ;  /* 0x007c00007514783b */ /* 0x000e6e0000004200 */
[C---:B------:R-:W-:Y:S08]  /*7aa0*/  HMMA.16816.F32 R60, R4.reuse, R28, R60 ;  /* 0x0000001c043c723c */ /* 0x040ff0000000183c */
[----:B------:R-:W-:Y:S01]  /*7ab0*/  HMMA.16816.F32 R64, R4, R30, R64 ;  /* 0x0000001e0440723c */ /* 0x000fe20000001840 */
        /* <DEDUP_REMOVED lines=10> */
[----:B----4-:R-:W-:Y:S01]  /*7b60*/  HMMA.16816.F32 R52, R4, R16, R52 ;  /* 0x000000100434723c */ /* 0x010fe20000001834 */
[----:B------:R-:W-:Y:S01]  /*7b70*/  FADD.FTZ R161, R119, R114 ;  /* 0x0000007277a17221 */ /* 0x000fe20000010000 */
[----:B------:R-:W-:-:S06]  /*7b80*/  FADD.FTZ R159, R96, R95 ;  /* 0x0000005f609f7221 */ /* 0x000fcc0000010000 */
[C---:B------:R-:W-:Y:S01]  /*7b90*/  HMMA.16816.F32 R56, R4.reuse, R18, R56 ;  /* 0x000000120438723c */ /* 0x040fe20000001838 */
[----:B------:R-:W2:Y:S07]  /*7ba0*/  LDSM.16.MT88.4 R16, [R93+0x2c00] ;  /* 0x002c00005d10783b */ /* 0x000eae0000004200 */
[C---:B------:R-:W-:Y:S08]  /*7bb0*/  HMMA.16816.F32 R80, R4.reuse, R24, R80 ;  /* 0x000000180450723c */ /* 0x040ff00000001850 */
[C---:B------:R-:W-:Y:S08]  /*7bc0*/  HMMA.16816.F32 R76, R4.reuse, R26, R76 ;  /* 0x0000001a044c723c */ /* 0x040ff0000000184c */
        /* <DEDUP_REMOVED lines=8> */
[----:B------:R-:W-:-:S04]  /*7c50*/  NOP ;  /* 0x0000000000007918 */ /* 0x000fc80000000000 */
[----:B------:R-:W-:-:S15]  /*7c60*/  @P6 BRA `(.L_x_7831) ;  /* 0x0000000000046947 */ /* 0x000fde0003800000 */
.L_x_7822:
[----:B------:R-:W-:-:S07]  /*7c70*/  IADD3 R152, PT, PT, R32, -0x1, RZ ;  /* 0xffffffff20987810 */ /* 0x000fce0007ffe0ff */
.L_x_7831:
[----:B------:R-:W-:Y:S05]  /*7c80*/  BSYNC B2 ;  /* 0x0000000000027941 */ /* 0x000fea0003800000 */
.L_x_7821:
[----:B------:R-:W-:-:S13]  /*7c90*/  ISETP.GE.AND P0, PT, R152, R143, PT ;  /* 0x0000008f9800720c */ /* 0x000fda0003f06270 */
[----:B------:R-:W-:Y:S05]  /*7ca0*/  @!P0 BRA `(.L_x_7832) ;  /* 0x0000003000588947 */ /* 0x000fea0003800000 */
[----:B------:R-:W-:Y:S01]  /*7cb0*/  IMAD.SHL.U32 R4, R152, 0x40, RZ ;  /* 0x0000004098047824 */ /* 0x000fe200078e00ff */
[----:B------:R-:W-:Y:S01]  /*7cc0*/  ISETP.NE.U32.AND P3, PT, R164, RZ, PT ;  /* 0x000000ffa400720c */ /* 0x000fe20003f65070 */
[----:B------:R-:W-:Y:S01]  /*7cd0*/  IMAD.MOV.U32 R84, RZ, RZ, R85 ;  /* 0x000000ffff547224 */ /* 0x000fe200078e0055 */
[----:B------:R-:W-:Y:S01]  /*7ce0*/  VIMNMX R136, PT, PT, RZ, R116, !PT ;  /* 0x00000074ff887248 */ /* 0x000fe20007fe0100 */
[----:B------:R-:W-:Y:S01]  /*7cf0*/  IMAD.MOV.U32 R0, RZ, RZ, R86 ;  /* 0x000000ffff007224 */ /* 0x000fe200078e0056 */
[----:B------:R-:W-:Y:S01]  /*7d00*/  ISETP.NE.AND.EX P3, PT, R165, RZ, PT, P3 ;  /* 0x000000ffa500720c */ /* 0x000fe20003f65330 */
[----:B------:R-:W-:Y:S01]  /*7d10*/  VIADD R152, R152, 0x1 ;  /* 0x0000000198987836 */ /* 0x000fe20000000000 */
[----:B------:R-:W-:Y:S01]  /*7d20*/  VIADDMNMX R135, R116, 0x8, RZ, !PT ;  /* 0x0000000874877846 */ /* 0x000fe200078001ff */
[C---:B------:R-:W-:Y:S01]  /*7d30*/  VIADD R153, R4.reuse, 0x40 ;  /* 0x0000004004997836 */ /* 0x040fe20000000000 */
[----:B------:R-:W-:-:S09]  /*7d40*/  LOP3.LUT R154, R4, 0x20, R87, 0xfe, !PT ;  /* 0x00000020049a7812 */ /* 0x000fd200078efe57 */
.L_x_7839:
        /* <DEDUP_REMOVED lines=79> */
.L_x_7834:
[----:B------:R-:W-:Y:S05]  /*8240*/  BSYNC.RECONVERGENT B0 ;  /* 0x0000000000007941 */ /* 0x000fea0003800200 */
.L_x_7833:
[----:B------:R-:W1:Y:S01]  /*8250*/  S2UR UR6, SR_CgaCtaId ;  /* 0x00000000000679c3 */ /* 0x000e620000008800 */
[C---:B------:R-:W-:Y:S01]  /*8260*/  LOP3.LUT R158, R133.reuse, 0xc0, RZ, 0xc0, !PT ;  /* 0x000000c0859e7812 */ /* 0x040fe200078ec0ff */
[----:B------:R-:W-:Y:S01]  /*8270*/  UMOV UR7, 0x400 ;  /* 0x0000040000077882 */ /* 0x000fe20000000000 */
[C---:B------:R-:W-:Y:S01]  /*8280*/  LOP3.LUT R157, R124.reuse, 0x18, RZ, 0xc0, !PT ;  /* 0x000000187c9d7812 */ /* 0x040fe200078ec0ff */
[C---:B------:R-:W-:Y:S01]  /*8290*/  IMAD.SHL.U32 R130, R124.reuse, 0x20, RZ ;  /* 0x000000207c827824 */ /* 0x040fe200078e00ff */
[C---:B------:R-:W-:Y:S01]  /*82a0*/  LOP3.LUT R134, R133.reuse, 0x18, RZ, 0xc0, !PT ;  /* 0x0000001885867812 */ /* 0x040fe200078ec0ff */
[----:B------:R-:W-:Y:S01]  /*82b0*/  IMAD.SHL.U32 R127, R124, 0x10, RZ ;  /* 0x000000107c7f7824 */ /* 0x000fe200078e00ff */
[----:B------:R-:W-:Y:S01]  /*82c0*/  LOP3.LUT R157, R158, R157, RZ, 0xfc, !PT ;  /* 0x0000009d9e9d7212 */ /* 0x000fe200078efcff */
[----:B------:R-:W-:Y:S01]  /*82d0*/  IMAD.SHL.U32 R125, R124, 0x4, RZ ;  /* 0x000000047c7d7824 */ /* 0x000fe200078e00ff */
[----:B------:R-:W-:Y:S01]  /*82e0*/  LOP3.LUT R158, R133, 0x1f20, RZ, 0xc0, !PT ;  /* 0x00001f20859e7812 */ /* 0x000fe200078ec0ff */
[----:B------:R-:W-:Y:S01]  /*82f0*/  IMAD.MOV.U32 R104, RZ, RZ, 0x20 ;  /* 0x00000020ff687424 */ /* 0x000fe200078e00ff */
[----:B------:R-:W-:Y:S01]  /*8300*/  LOP3.LUT R167, R157, R134, RZ, 0x3c, !PT ;  /* 0x000000869da77212 */ /* 0x000fe200078e3cff */
[----:B------:R-:W-:Y:S01]  /*8310*/  VIADD R152, R152, 0xffffffff ;  /* 0xffffffff98987836 */ /* 0x000fe20000000000 */
[----:B------:R-:W-:Y:S01]  /*8320*/  ISETP.GE.AND P6, PT, R134, R155, PT ;  /* 0x0000009b8600720c */ /* 0x000fe20003fc6270 */
[----:B------:R-:W-:Y:S01]  /*8330*/  BSSY.RECONVERGENT B1, `(.L_x_7835) ;  /* 0x0000103000017945 */ /* 0x000fe20003800200 */
[----:B------:R-:W-:Y:S02]  /*8340*/  LOP3.LUT R167, R158, R167, RZ, 0xfc, !PT ;  /* 0x000000a79ea77212 */ /* 0x000fe400078efcff */
[C---:B------:R-:W-:Y:S02]  /*8350*/  LOP3.LUT R158, R134.reuse, 0x20, RZ, 0xfc, !PT ;  /* 0x00000020869e7812 */ /* 0x040fe400078efcff */
[----:B------:R-:W-:Y:S02]  /*8360*/  LOP3.LUT R160, R134, 0x40, RZ, 0xfc, !PT ;  /* 0x0000004086a07812 */ /* 0x000fe400078efcff */
[-C--:B------:R-:W-:Y:S02]  /*8370*/  ISETP.GE.AND P5, PT, R158, R155.reuse, PT ;  /* 0x0000009b9e00720c */ /* 0x080fe40003fa6270 */
[----:B------:R-:W-:Y:S01]  /*8380*/  ISETP.GE.AND P4, PT, R160, R155, PT ;  /* 0x0000009ba000720c */ /* 0x000fe20003f86270 */
[----:B-1----:R-:W-:Y:S01]  /*8390*/  ULEA UR6, UR6, UR7, 0x18 ;  /* 0x0000000706067291 */ /* 0x002fe2000f8ec0ff */
[----:B------:R-:W-:Y:S02]  /*83a0*/  LEA R168, P0, R139, R146, 0x1 ;  /* 0x000000928ba87211 */ /* 0x000fe400078008ff */
[----:B------:R-:W-:Y:S02]  /*83b0*/  LOP3.LUT R85, R127, 0x100, RZ, 0xc0, !PT ;  /* 0x000001007f557812 */ /* 0x000fe400078ec0ff */
[----:B------:R-:W-:Y:S01]  /*83c0*/  LEA.HI.X R169, R139, R147, R140, 0x1, P0 ;  /* 0x000000938ba97211 */ /* 0x000fe200000f0c8c */
[----:B------:R-:W-:Y:S01]  /*83d0*/  IMAD.U32 R128, RZ, RZ, UR6 ;  /* 0x00000006ff807e24 */ /* 0x000fe2000f8e00ff */
[----:B------:R-:W-:Y:S02]  /*83e0*/  LOP3.LUT R87, R130, 0xc0, RZ, 0xc0, !PT ;  /* 0x000000c082577812 */ /* 0x000fe400078ec0ff */
[----:B------:R-:W-:Y:S01]  /*83f0*/  SHF.R.U32.HI R126, RZ, 0x1, R124 ;  /* 0x00000001ff7e7819 */ /* 0x000fe2000001167c */
[----:B------:R-:W-:Y:S01]  /*8400*/  IMAD R166, R167, 0x2, R128 ;  /* 0x00000002a7a67824 */ /* 0x000fe200078e0280 */
[----:B------:R-:W-:Y:S02]  /*8410*/  LOP3.LUT R86, R125, 0x18, RZ, 0xc0, !PT ;  /* 0x000000187d567812 */ /* 0x000fe400078ec0ff */
[----:B------:R-:W-:Y:S02]  /*8420*/  LOP3.LUT R85, R85, 0x20, R130, 0xf8, !PT ;  /* 0x0000002055557812 */ /* 0x000fe400078ef882 */
[----:B------:R-:W-:Y:S01]  /*8430*/  @!PT LDS RZ, [RZ] ;  /* 0x00000000fffff984 */ /* 0x000fe20000000800 */
[----:B------:R-:W-:Y:S01]  /*8440*/  @!PT LDS RZ, [RZ] ;  /* 0x00000000fffff984 */ /* 0x000fe20000000800 */
[----:B------:R-:W-:Y:S01]  /*8450*/  @!PT LDS RZ, [RZ] ;  /* 0x00000000fffff984 */ /* 0x000fe20000000800 */
[----:B------:R1:W-:Y:S01]  /*8460*/  @!P6 LDGSTS.E.BYPASS.LTC128B.128 [R166+0x6000], desc[UR4][R146.64] ;  /* 0x0600000092a6efae */ /* 0x0003e2000b981a04 */
[----:B------:R-:W-:Y:S02]  /*8470*/  LOP3.LUT R87, R87, 0x8, R124, 0xf8, !PT ;  /* 0x0000000857577812 */ /* 0x000fe400078ef87c */
[----:B------:R-:W-:Y:S01]  /*8480*/  LOP3.LUT R129, R126, 0x8, RZ, 0xc0, !PT ;  /* 0x000000087e817812 */ /* 0x000fe200078ec0ff */
[----:B------:R-:W-:Y:S01]  /*8490*/  @P6 STS.128 [R166+0x6000], RZ ;  /* 0x006000ffa6006388 */ /* 0x000fe20000000c00 */
[----:B------:R-:W-:Y:S02]  /*84a0*/  LOP3.LUT R127, R127, 0x3e00, RZ, 0xc0, !PT ;  /* 0x00003e007f7f7812 */ /* 0x000fe400078ec0ff */
[----:B------:R-:W-:Y:S01]  /*84b0*/  LOP3.LUT R87, R85, R87, R86, 0xf6, !PT ;  /* 0x0000005755577212 */ /* 0x000fe200078ef656 */
[----:B------:R-:W-:Y:S01]  /*84c0*/  @!PT LDS RZ, [RZ] ;  /* 0x00000000fffff984 */ /* 0x000fe20000000800 */
[----:B------:R-:W-:Y:S01]  /*84d0*/  @!PT LDS RZ, [RZ] ;  /* 0x00000000fffff984 */ /* 0x000fe20000000800 */
[----:B------:R-:W-:Y:S01]  /*84e0*/  @!PT LDS RZ, [RZ] ;  /* 0x00000000fffff984 */ /* 0x000fe20000000800 */
[----:B------:R1:W-:Y:S01]  /*84f0*/  @!P5 LDGSTS.E.BYPASS.LTC128B.128 [R166+0x7000], desc[UR4][R146.64+0x40] ;  /* 0x0700004092a6dfae */ /* 0x0003e2000b981a04 */
[--C-:B------:R-:W-:Y:S02]  /*8500*/  LOP3.LUT R129, R129, 0xc0, R130.reuse, 0xf8, !PT ;  /* 0x000000c081817812 */ /* 0x100fe400078ef882 */
[----:B------:R-:W-:Y:S01]  /*8510*/  LOP3.LUT R85, R127, 0x20, R130, 0xf8, !PT ;  /* 0x000000207f557812 */ /* 0x000fe200078ef882 */
[----:B------:R-:W-:Y:S01]  /*8520*/  @P5 STS.128 [R166+0x7000], RZ ;  /* 0x007000ffa6005388 */ /* 0x000fe20000000c00 */
[----:B------:R-:W-:Y:S01]  /*8530*/  LOP3.LUT R129, R129, R86, RZ, 0x3c, !PT ;  /* 0x0000005681817212 */ /* 0x000fe200078e3cff */
[----:B------:R-:W-:Y:S01]  /*8540*/  IMAD R87, R87, 0x2, R128 ;  /* 0x0000000257577824 */ /* 0x000fe200078e0280 */
[----:B------:R-:W-:Y:S01]  /*8550*/  LOP3.LUT R86, R85, 0x100, R130, 0xf8, !PT ;  /* 0x0000010055567812 */ /* 0x000fe200078ef882 */
[----:B------:R-:W-:Y:S01]  /*8560*/  @!PT LDS RZ, [RZ] ;  /* 0x00000000fffff984 */ /* 0x000fe20000000800 */
[----:B------:R-:W-:Y:S01]  /*8570*/  @!PT LDS RZ, [RZ] ;  /* 0x00000000fffff984 */ /* 0x000fe20000000800 */
[----:B------:R-:W-:Y:S01]  /*8580*/  @!PT LDS RZ, [RZ] ;  /* 0x00000000fffff984 */ /* 0x000fe20000000800 */
[----:B------:R1:W-:Y:S01]  /*8590*/  @!P4 LDGSTS.E.BYPASS.LTC128B.128 [R166+0x8000], desc[UR4][R146.64+0x80] ;  /* 0x0800008092a6cfae */ /* 0x0003e2000b981a04 */
[----:B------:R-:W-:Y:S02]  /*85a0*/  LOP3.LUT P2, RZ, R124, 0x4, RZ, 0xc0, !PT ;  /* 0x000000047cff7812 */ /* 0x000fe4000784c0ff */
[----:B------:R-:W-:Y:S01]  /*85b0*/  LOP3.LUT R131, R86, R129, RZ, 0xfc, !PT ;  /* 0x0000008156837212 */ /* 0x000fe200078efcff */
[----:B------:R-:W-:Y:S01]  /*85c0*/  @P4 STS.128 [R166+0x8000], RZ ;  /* 0x008000ffa6004388 */ /* 0x000fe20000000c00 */
[----:B------:R-:W-:Y:S02]  /*85d0*/  SEL R104, R104, 0xffffffe0, !P2 ;  /* 0xffffffe068687807 */ /* 0x000fe40005000000 */
[----:B------:R-:W-:Y:S01]  /*85e0*/  ISETP.GT.AND P0, PT, R152, R143, PT ;  /* 0x0000008f9800720c */ /* 0x000fe20003f04270 */
[----:B------:R-:W-:Y:S01]  /*85f0*/  @!PT LDS RZ, [RZ] ;  /* 0x00000000fffff984 */ /* 0x000fe20000000800 */
[----:B------:R-:W-:Y:S01]  /*8600*/  @!PT LDS RZ, [RZ] ;  /* 0x00000000fffff984 */ /* 0x000fe20000000800 */
[----:B------:R-:W-:Y:S01]  /*8610*/  @!PT LDS RZ, [RZ] ;  /* 0x00000000fffff984 */ /* 0x000fe20000000800 */
[----:B------:R1:W-:Y:S01]  /*8620*/  @!P6 LDGSTS.E.BYPASS.LTC128B.128 [R166+0x6800], desc[UR4][R168.64] ;  /* 0x06800000a8a6efae */ /* 0x0003e2000b981a04 */
[----:B------:R-:W-:Y:S02]  /*8630*/  IMAD R131, R131, 0x2, R128 ;  /* 0x0000000283837824 */ /* 0x000fe400078e0280 */
[--C-:B------:R-:W-:Y:S01]  /*8640*/  IMAD.IADD R85, R87, 0x1, R104.reuse ;  /* 0x0000000157557824 */ /* 0x100fe200078e0268 */
[----:B------:R-:W-:Y:S01]  /*8650*/  @P6 STS.128 [R166+0x6800], RZ ;  /* 0x006800ffa6006388 */ /* 0x000fe20000000c00 */
[----:B------:R-:W-:Y:S03]  /*8660*/  IMAD.IADD R86, R131, 0x1, R104 ;  /* 0x0000000183567824 */ /* 0x000fe600078e0268 */
        /* <DEDUP_REMOVED lines=19> */
[----:B------:R-:W1:Y:S01]  /*87a0*/  LDSM.16.M88.4 R120, [R85+0x3800] ;  /* 0x003800005578783b */ /* 0x000e620000000200 */
[C---:B--2---:R-:W-:Y:S08]  /*87b0*/  HMMA.16816.F32 R4, R88.reuse, R92, RZ ;  /* 0x0000005c5804723c */ /* 0x044ff000000018ff */
[C---:B------:R-:W-:Y:S01]  /*87c0*/  HMMA.16816.F32 R8, R88.reuse, R94, RZ ;  /* 0x0000005e5808723c */ /* 0x040fe200000018ff */
[----:B------:R-:W-:Y:S07]  /*87d0*/  LDSM.16.M88.4 R92, [R131+0x1000] ;  /* 0x00100000835c783b */ /* 0x000fee0000000200 */
        /* <DEDUP_REMOVED lines=8> */
[----:B------:R-:W2:Y:S04]  /*8860*/  LDSM.16.M88.4 R88, [R85+0x3c00] ;  /* 0x003c00005558783b */ /* 0x000ea80000000200 */
[----:B------:R-:W3:Y:S03]  /*8870*/  LDSM.16.M88.4 R104, [R87+0x4800] ;  /* 0x004800005768783b */ /* 0x000ee60000000200 */
        /* <DEDUP_REMOVED lines=11> */
[----:B------:R-:W-:Y:S04]  /*8930*/  LDSM.16.M88.4 R88, [R86+0x1000] ;  /* 0x001000005658783b */ /* 0x000fe80000000200 */
[----:B------:R-:W-:Y:S03]  /*8940*/  LDSM.16.M88.4 R108, [R131+0x2000] ;  /* 0x00200000836c783b */ /* 0x000fe60000000200 */
[C---:B------:R-:W-:Y:S08]  /*8950*/  HMMA.16816.F32 R4, R92.reuse, R96, R4 ;  /* 0x000000605c04723c */ /* 0x040ff00000001804 */
        /* <DEDUP_REMOVED lines=9> */
[----:B------:R-:W-:Y:S01]  /*89f0*/  HMMA.16816.F32 R32, R92, R114, R32 ;  /* 0x000000725c20723c */ /* 0x000fe20000001820 */
[----:B------:R-:W1:Y:S04]  /*8a00*/  LDSM.16.M88.4 R92, [R85+0x4c00] ;  /* 0x004c0000555c783b */ /* 0x000e680000000200 */
[----:B------:R-:W5:Y:S03]  /*8a10*/  LDSM.16.M88.4 R112, [R87+0x5000] ;  /* 0x005000005770783b */ /* 0x000f660000000200 */
        /* <DEDUP_REMOVED lines=11> */
[----:B------:R-:W-:Y:S04]  /*8ad0*/  LDSM.16.M88.4 R88, [R86+0x2000] ;  /* 0x002000005658783b */ /* 0x000fe80000000200 */
[----:B------:R-:W1:Y:S03]  /*8ae0*/  LDSM.16.M88.4 R92, [R85+0x5000] ;  /* 0x00500000555c783b */ /* 0x000e660000000200 */
[C---:B-----5:R-:W-:Y:S08]  /*8af0*/  HMMA.16816.F32 R4, R108.reuse, R112, R4 ;  /* 0x000000706c04723c */ /* 0x060ff00000001804 */
[C---:B------:R-:W-:Y:S01]  /*8b00*/  HMMA.16816.F32 R8, R108.reuse, R114, R8 ;  /* 0x000000726c08723c */ /* 0x040fe20000001808 */
[----:B------:R-:W3:Y:S01]  /*8b10*/  LDSM.16.M88.4 R112, [R85+0x5800] ;  /* 0x005800005570783b */ /* 0x000ee20000000200 */
[----:B------:R-:W-:Y:S04]  /*8b20*/  DEPBAR.LE SB0, 0x0 ;  /* 0x000080000000791a */ /* 0x000fe80000000000 */
[----:B------:R-:W-:Y:S02]  /*8b30*/  BAR.SYNC.DEFER_BLOCKING 0x0 ;  /* 0x0000000000007b1d */ /* 0x000fe40000010000 */
[C---:B------:R-:W-:Y:S08]  /*8b40*/  HMMA.16816.F32 R12, R108.reuse, R116, R12 ;  /* 0x000000746c0c723c */ /* 0x040ff0000000180c */
[C---:B------:R-:W-:Y:S08]  /*8b50*/  HMMA.16816.F32 R16, R108.reuse, R118, R16 ;  /* 0x000000766c10723c */ /* 0x040ff00000001810 */
[C---:B--2---:R-:W-:Y:S08]  /*8b60*/  HMMA.16816.F32 R20, R108.reuse, R96, R20 ;  /* 0x000000606c14723c */ /* 0x044ff00000001814 */
[C---:B------:R-:W-:Y:S08]  /*8b70*/  HMMA.16816.F32 R24, R108.reuse, R98, R24 ;  /* 0x000000626c18723c */ /* 0x040ff00000001818 */
[C---:B----4-:R-:W-:Y:S08]  /*8b80*/  HMMA.16816.F32 R28, R108.reuse, R100, R28 ;  /* 0x000000646c1c723c */ /* 0x050ff0000000181c */
[----:B------:R-:W-:Y:S08]  /*8b90*/  HMMA.16816.F32 R32, R108, R102, R32 ;  /* 0x000000666c20723c */ /* 0x000ff00000001820 */
[C---:B-1----:R-:W-:Y:S08]  /*8ba0*/  HMMA.16816.F32 R4, R88.reuse, R92, R4 ;  /* 0x0000005c5804723c */ /* 0x042ff00000001804 */
[C---:B------:R-:W-:Y:S08]  /*8bb0*/  HMMA.16816.F32 R8, R88.reuse, R94, R8 ;  /* 0x0000005e5808723c */ /* 0x040ff00000001808 */
[C---:B------:R-:W-:Y:S08]  /*8bc0*/  HMMA.16816.F32 R12, R88.reuse, R104, R12 ;  /* 0x00000068580c723c */ /* 0x040ff0000000180c */
[C---:B------:R-:W-:Y:S08]  /*8bd0*/  HMMA.16816.F32 R16, R88.reuse, R106, R16 ;  /* 0x0000006a5810723c */ /* 0x040ff00000001810 */
[C---:B---3--:R-:W-:Y:S08]  /*8be0*/  HMMA.16816.F32 R20, R88.reuse, R112, R20 ;  /* 0x000000705814723c */ /* 0x048ff00000001814 */
        /* <DEDUP_REMOVED lines=81> */
.L_x_7838:
[----:B------:R-:W-:Y:S05]  /*9100*/  BSYNC.RECONVERGENT B0 ;  /* 0x0000000000007941 */ /* 0x000fea0003800200 */
.L_x_7837:
        /* <DEDUP_REMOVED lines=37> */
.L_x_7836:
[----:B------:R-:W-:Y:S05]  /*9360*/  BSYNC.RECONVERGENT B1 ;  /* 0x0000000000017941 */ /* 0x000fea0003800200 */
.L_x_7835:
[----:B-1----:R-:W2:Y:S01]  /*9370*/  LD.E R87, desc[UR4][R2.64+0xdc] ;  /* 0x0000dc0402577980 */ /* 0x002ea2000c101900 */
[C---:B------:R-:W-:Y:S01]  /*9380*/  VIADD R93, R154.reuse, 0xffffffe1 ;  /* 0xffffffe19a5d7836 */ /* 0x040fe20000000000 */
[----:B------:R-:W-:Y:S01]  /*9390*/  LOP3.LUT R129, R129, 0x120, R130, 0xf8, !PT ;  /* 0x0000012081817812 */ /* 0x000fe200078ef882 */
[C---:B------:R-:W-:Y:S02]  /*93a0*/  VIADD R95, R154.reuse, 0xffffffe0 ;  /* 0xffffffe09a5f7836 */ /* 0x040fe40000000000 */
[C---:B------:R-:W-:Y:S01]  /*93b0*/  VIADD R86, R154.reuse, 0xffffffe9 ;  /* 0xffffffe99a567836 */ /* 0x040fe20000000000 */
[-C--:B------:R-:W-:Y:S01]  /*93c0*/  ISETP.GE.AND P0, PT, R93, R135.reuse, PT ;  /* 0x000000875d00720c */ /* 0x080fe20003f06270 */
[C---:B------:R-:W-:Y:S01]  /*93d0*/  VIADD R89, R154.reuse, 0xffffffe8 ;  /* 0xffffffe89a597836 */ /* 0x040fe20000000000 */
[CC--:B------:R-:W-:Y:S01]  /*93e0*/  ISETP.GE.AND P1, PT, R95.reuse, R135.reuse, PT ;  /* 0x000000875f00720c */ /* 0x0c0fe20003f26270 */
        /* <DEDUP_REMOVED lines=14> */
[----:B------:R-:W-:Y:S01]  /*94d0*/  IMAD R112, R129, 0x2, R128 ;  /* 0x0000000281707824 */ /* 0x000fe200078e0280 */
[----:B------:R-:W-:Y:S01]  /*94e0*/  FSEL R90, R11, -INF , P0 ;  /* 0xff8000000b5a7808 */ /* 0x000fe20000000000 */
[----:B------:R-:W-:Y:S01]  /*94f0*/  VIADD R153, R153, 0xffffffc0 ;  /* 0xffffffc099997836 */ /* 0x000fe20000000000 */
[-C--:B------:R-:W-:Y:S01]  /*9500*/  ISETP.GE.AND P5, PT, R89, R136.reuse, PT ;  /* 0x000000885900720c */ /* 0x080fe20003fa6270 */
[----:B------:R-:W-:Y:S01]  /*9510*/  VIADD R113, R112, 0x6020 ;  /* 0x0000602070717836 */ /* 0x000fe20000000000 */
[-C--:B------:R-:W-:Y:S02]  /*9520*/  ISETP.GE.AND P0, PT, R97, R135.reuse, PT ;  /* 0x000000876100720c */ /* 0x080fe40003f06270 */
[----:B------:R-:W-:Y:S02]  /*9530*/  FSEL R98, R5, -INF , P4 ;  /* 0xff80000005627808 */ /* 0x000fe40002000000 */
[----:B------:R-:W-:Y:S02]  /*9540*/  FSEL R91, R10, -INF , P1 ;  /* 0xff8000000a5b7808 */ /* 0x000fe40000800000 */
[-C--:B------:R-:W-:Y:S02]  /*9550*/  ISETP.GE.AND P4, PT, R86, R136.reuse, PT ;  /* 0x000000885600720c */ /* 0x080fe40003f86270 */
[----:B------:R-:W-:Y:S02]  /*9560*/  FSEL R105, R8, -INF , P5 ;  /* 0xff80000008697808 */ /* 0x000fe40002800000 */
[CC--:B------:R-:W-:Y:S02]  /*9570*/  ISETP.GE.AND P1, PT, R100.reuse, R135.reuse, PT ;  /* 0x000000876400720c */ /* 0x0c0fe40003f26270 */
[-C--:B------:R-:W-:Y:S02]  /*9580*/  ISETP.GE.AND P5, PT, R100, R136.reuse, PT ;  /* 0x000000886400720c */ /* 0x080fe40003fa6270 */
[----:B------:R-:W-:Y:S02]  /*9590*/  FSEL R131, R15, -INF , P0 ;  /* 0xff8000000f837808 */ /* 0x000fe40000000000 */
        /* <DEDUP_REMOVED lines=8> */
[----:B------:R-:W-:Y:S02]  /*9620*/  ISETP.GE.AND P0, PT, R154, R135, PT ;  /* 0x000000879a00720c */ /* 0x000fe40003f06270 */
[----:B------:R-:W-:Y:S02]  /*9630*/  FSEL R189, R13, -INF , P4 ;  /* 0xff8000000dbd7808 */ /* 0x000fe40002000000 */
[----:B------:R-:W-:Y:S02]  /*9640*/  FSEL R183, R18, -INF , P1 ;  /* 0xff80000012b77808 */ /* 0x000fe40000800000 */
[-C--:B------:R-:W-:Y:S02]  /*9650*/  ISETP.GE.AND P4, PT, R85, R136.reuse, PT ;  /* 0x000000885500720c */ /* 0x080fe40003f86270 */
[----:B------:R-:W-:Y:S02]  /*9660*/  FSEL R185, R16, -INF , P5 ;  /* 0xff80000010b97808 */ /* 0x000fe40002800000 */
[C---:B------:R-:W-:Y:S02]  /*9670*/  ISETP.GE.AND P1, PT, R154.reuse, R136, PT ;  /* 0x000000889a00720c */ /* 0x040fe40003f26270 */
[C---:B------:R-:W-:Y:S02]  /*9680*/  ISETP.GE.AND P6, PT, R95.reuse, R138, PT ;  /* 0x0000008a5f00720c */ /* 0x040fe40003fc6270 */
        /* <DEDUP_REMOVED lines=8> */
[CC--:B------:R-:W-:Y:S02]  /*9710*/  ISETP.GE.AND P4, PT, R103.reuse, R136.reuse, PT ;  /* 0x000000886700720c */ /* 0x0c0fe40003f86270 */
[-C--:B------:R-:W-:Y:S02]  /*9720*/  ISETP.GE.AND P1, PT, R103, R135.reuse, PT ;  /* 0x000000876700720c */ /* 0x080fe40003f26270 */
[----:B------:R-:W-:Y:S02]  /*9730*/  FSEL R177, R24, -INF , P0 ;  /* 0xff80000018b17808 */ /* 0x000fe40000000000 */
        /* <DEDUP_REMOVED lines=23> */
[CC--:B------:R-:W-:Y:S02]  /*98b0*/  ISETP.GE.AND P4, PT, R154.reuse, R138.reuse, PT ;  /* 0x0000008a9a00720c */ /* 0x0c0fe40003f86270 */
[----:B------:R-:W-:Y:S02]  /*98c0*/  FSEL R24, R35, -INF , P0 ;  /* 0xff80000023187808 */ /* 0x000fe40000000000 */
[CC--:B------:R-:W-:Y:S01]  /*98d0*/  ISETP.GE.AND P0, PT, R154.reuse, R137.reuse, PT ;  /* 0x000000899a00720c */ /* 0x0c0fe20003f06270 */
[----:B------:R-:W-:Y:S01]  /*98e0*/  VIADD R154, R154, 0xffffffc0 ;  /* 0xffffffc09a9a7836 */ /* 0x000fe20000000000 */
[----:B------:R-:W-:Y:S02]  /*98f0*/  FSEL R34, R34, -INF , P1 ;  /* 0xff80000022227808 */ /* 0x000fe40000800000 */
[----:B------:R-:W-:Y:S02]  /*9900*/  FSEL R171, R171, -INF , !P4 ;  /* 0xff800000abab7808 */ /* 0x000fe40006000000 */
[CC--:B------:R-:W-:Y:S02]  /*9910*/  ISETP.GE.AND P1, PT, R93.reuse, R138.reuse, PT ;  /* 0x0000008a5d00720c */ /* 0x0c0fe40003f26270 */
[-C--:B------:R-:W-:Y:S02]  /*9920*/  ISETP.GE.AND P4, PT, R93, R137.reuse, PT ;  /* 0x000000895d00720c */ /* 0x080fe40003f86270 */
[----:B------:R-:W-:Y:S02]  /*9930*/  FSEL R93, R99, -INF , !P6 ;  /* 0xff800000635d7808 */ /* 0x000fe40007000000 */
[----:B------:R-:W-:Y:S02]  /*9940*/  FSEL R179, R179, -INF , !P0 ;  /* 0xff800000b3b37808 */ /* 0x000fe40004000000 */
        /* <DEDUP_REMOVED lines=17> */
[----:B------:R-:W-:Y:S02]  /*9a60*/  FSEL R33, R94, -INF , !P5 ;  /* 0xff8000005e217808 */ /* 0x000fe40006800000 */
[----:B------:R-:W-:Y:S02]  /*9a70*/  FSEL R177, R177, -INF , !P6 ;  /* 0xff800000b1b17808 */ /* 0x000fe40007000000 */
[----:B------:R-:W-:Y:S02]  /*9a80*/  FSEL R175, R175, -INF , !P0 ;  /* 0xff800000afaf7808 */ /* 0x000fe40004000000 */
[-C--:B------:R-:W-:Y:S02]  /*9a90*/  ISETP.GE.AND P1, PT, R85, R138.reuse, PT ;  /* 0x0000008a5500720c */ /* 0x080fe40003f26270 */
[-C--:B------:R-:W-:Y:S02]  /*9aa0*/  ISETP.GE.AND P5, PT, R97, R138.reuse, PT ;  /* 0x0000008a6100720c */ /* 0x080fe40003fa6270 */
[----:B------:R-:W-:Y:S02]  /*9ab0*/  FSEL R31, R92, -INF , !P4 ;  /* 0xff8000005c1f7808 */ /* 0x000fe40006000000 */
[CC--:B------:R-:W-:Y:S02]  /*9ac0*/  ISETP.GE.AND P6, PT, R22.reuse, R138.reuse, PT ;  /* 0x0000008a1600720c */ /* 0x0c0fe40003fc6270 */
[-C--:B------:R-:W-:Y:S02]  /*9ad0*/  ISETP.GE.AND P0, PT, R22, R137.reuse, PT ;  /* 0x000000891600720c */ /* 0x080fe40003f06270 */
[----:B------:R-:W-:Y:S02]  /*9ae0*/  ISETP.GE.AND P4, PT, R100, R137, PT ;  /* 0x000000896400720c */ /* 0x000fe40003f86270 */
[----:B------:R-:W-:Y:S02]  /*9af0*/  FMNMX3.FTZ R22, R0, R93, R35, !PT ;  /* 0x0000005d00167276 */ /* 0x000fe40007810023 */
[----:B------:R-:W-:Y:S02]  /*9b00*/  FSEL R167, R167, -INF , !P1 ;  /* 0xff800000a7a77808 */ /* 0x000fe40004800000 */
[----:B------:R-:W-:Y:S02]  /*9b10*/  FSEL R189, R189, -INF , !P5 ;  /* 0xff800000bdbd7808 */ /* 0x000fe40006800000 */
[-C--:B------:R-:W-:Y:S02]  /*9b20*/  ISETP.GE.AND P1, PT, R103, R138.reuse, PT ;  /* 0x0000008a6700720c */ /* 0x080fe40003f26270 */
[----:B------:R-:W-:Y:S02]  /*9b30*/  FMNMX3.FTZ R22, R22, R29, R27, !PT ;  /* 0x0000001d16167276 */ /* 0x000fe4000781001b */
        /* <DEDUP_REMOVED lines=14> */
[----:B------:R-:W-:Y:S02]  /*9c20*/  FSEL R169, R169, -INF , !P5 ;  /* 0xff800000a9a97808 */ /* 0x000fe40006800000 */
[----:B------:R-:W-:Y:S02]  /*9c30*/  FMNMX3.FTZ R26, R86, R187, R131, !PT ;  /* 0x000000bb561a7276 */ /* 0x000fe40007810083 */
[----:B------:R-:W-:Y:S02]  /*9c40*/  FSEL R105, R106, -INF , !P4 ;  /* 0xff8000006a697808 */ /* 0x000fe40006000000 */
[----:B------:R-:W-:Y:S02]  /*9c50*/  ISETP.GE.AND P5, PT, R95, R137, PT ;  /* 0x000000895f00720c */ /* 0x000fe40003fa6270 */
[-C--:B------:R-:W-:Y:S02]  /*9c60*/  ISETP.GE.AND P4, PT, R21, R138.reuse, PT ;  /* 0x0000008a1500720c */ /* 0x080fe40003f86270 */
[----:B------:R-:W-:Y:S02]  /*9c70*/  FMNMX3.FTZ R22, R22, R171, R181, !PT ;  /* 0x000000ab16167276 */ /* 0x000fe400078100b5 */
[----:B------:R-:W-:Y:S02]  /*9c80*/  FMNMX3.FTZ R26, R26, R183, R169, !PT ;  /* 0x000000b71a1a7276 */ /* 0x000fe400078100a9 */
[----:B------:R-:W-:Y:S02]  /*9c90*/  FSEL R109, R109, -INF , !P5 ;  /* 0xff8000006d6d7808 */ /* 0x000fe40006800000 */
[----:B------:R-:W-:Y:S02]  /*9ca0*/  FSEL R100, R28, -INF , !P4 ;  /* 0xff8000001c647808 */ /* 0x000fe40006000000 */
[----:B------:R-:W-:Y:S02]  /*9cb0*/  FSEL R107, R107, -INF , !P6 ;  /* 0xff8000006b6b7808 */ /* 0x000fe40007000000 */
[----:B------:R-:W-:Y:S02]  /*9cc0*/  FMNMX3.FTZ R22, R22, R177, R175, !PT ;  /* 0x000000b116167276 */ /* 0x000fe400078100af */
[C---:B------:R-:W-:Y:S02]  /*9cd0*/  ISETP.GE.AND P5, PT, R20.reuse, R138, PT ;  /* 0x0000008a1400720c */ /* 0x040fe40003fa6270 */
[-C--:B------:R-:W-:Y:S02]  /*9ce0*/  ISETP.GE.AND P4, PT, R20, R137.reuse, PT ;  /* 0x000000891400720c */ /* 0x080fe40003f86270 */
        /* <DEDUP_REMOVED lines=8> */
[----:B------:R-:W-:Y:S02]  /*9d70*/  FMNMX3.FTZ R26, R21, R91, R100, !PT ;  /* 0x0000005b151a7276 */ /* 0x000fe40007810064 */
[----:B------:R-:W-:Y:S02]  /*9d80*/  FMNMX3.FTZ R21, R20, R103, R101, !PT ;  /* 0x0000006714157276 */ /* 0x000fe40007810065 */
[----:B------:R-:W-:Y:S01]  /*9d90*/  FSEL R89, R34, -INF , !P4 ;  /* 0xff80000022597808 */ /* 0x000fe20006000000 */
[----:B------:R-:W-:Y:S01]  /*9da0*/  SHFL.BFLY PT, R85, R26, 0x2, 0x1f ;  /* 0x0c401f001a557f89 */ /* 0x000fe200000e0000 */
[----:B------:R-:W-:Y:S04]  /*9db0*/  FSEL R88, R24, -INF , !P1 ;  /* 0xff80000018587808 */ /* 0x000fe80004800000 */
        /* <DEDUP_REMOVED lines=8> */
[----:B--2---:R-:W-:Y:S01]  /*9e40*/  FMUL.FTZ R90, R87, R85 ;  /* 0x00000055575a7220 */ /* 0x004fe20000410000 */
        /* <DEDUP_REMOVED lines=9> */
[----:B------:R-:W-:Y:S01]  /*9ee0*/  FSEL R21, R85, RZ, P0 ;  /* 0x000000ff55157208 */ /* 0x000fe20000000000 */
[-CC-:B------:R-:W-:Y:S01]  /*9ef0*/  FFMA.FTZ R115, R29, R87.reuse, -R102.reuse ;  /* 0x000000571d737223 */ /* 0x180fe20000010866 */
[-C--:B------:R-:W-:Y:S01]  /*9f00*/  FFMA.FTZ R121, R93, R87.reuse, -R102 ;  /* 0x000000575d797223 */ /* 0x080fe20000010866 */
[----:B------:R-:W1:Y:S01]  /*9f10*/  LDSM.16.MT88.4 R28, [R112+0x6000] ;  /* 0x00600000701c783b */ /* 0x000e620000004200 */
[----:B------:R-:W-:Y:S01]  /*9f20*/  FMUL.FTZ R20, R87, R0 ;  /* 0x0000000057147220 */ /* 0x000fe20000410000 */
[----:B------:R-:W-:Y:S01]  /*9f30*/  FADD.FTZ R0, -R21, R84 ;  /* 0x0000005415007221 */ /* 0x000fe20000010100 */
[----:B------:R-:W-:Y:S02]  /*9f40*/  VIADD R21, R112, 0x6000 ;  /* 0x0000600070157836 */ /* 0x000fe40000000000 */
[-CC-:B------:R-:W-:Y:S01]  /*9f50*/  FFMA.FTZ R118, R35, R87.reuse, -R102.reuse ;  /* 0x0000005723767223 */ /* 0x180fe20000010866 */
[-C--:B------:R-:W-:Y:S01]  /*9f60*/  FFMA.FTZ R114, R27, R87.reuse, -R102 ;  /* 0x000000571b727223 */ /* 0x080fe20000010866 */
[----:B------:R-:W-:Y:S01]  /*9f70*/  FMUL.FTZ R24, R87, R0 ;  /* 0x0000000057187220 */ /* 0x000fe20000410000 */
[-CC-:B------:R-:W-:Y:S01]  /*9f80*/  FFMA.FTZ R116, R25, R87.reuse, -R90.reuse ;  /* 0x0000005719747223 */ /* 0x180fe2000001085a */
[-C--:B------:R-:W-:Y:S01]  /*9f90*/  FFMA.FTZ R123, R23, R87.reuse, -R90 ;  /* 0x00000057177b7223 */ /* 0x080fe2000001085a */
[----:B------:R-:W-:Y:S01]  /*9fa0*/  @P2 VIADD R113, R21, 0xffffffe0 ;  /* 0xffffffe015712836 */ /* 0x000fe20000000000 */
[----:B------:R-:W2:Y:S01]  /*9fb0*/  MUFU.EX2 R84, R20 ;  /* 0x0000001400547308 */ /* 0x000ea20000000800 */
[-CC-:B------:R-:W-:Y:S01]  /*9fc0*/  FFMA.FTZ R120, R191, R87.reuse, -R102.reuse ;  /* 0x00000057bf787223 */ /* 0x180fe20000010866 */
[-CC-:B------:R-:W-:Y:S01]  /*9fd0*/  FFMA.FTZ R129, R189, R87.reuse, -R102.reuse ;  /* 0x00000057bd817223 */ /* 0x180fe20000010866 */
[-CC-:B------:R-:W-:Y:S01]  /*9fe0*/  FFMA.FTZ R130, R185, R87.reuse, -R102.reuse ;  /* 0x00000057b9827223 */ /* 0x180fe20000010866 */
[----:B------:R-:W3:Y:S01]  /*9ff0*/  LDSM.16.MT88.4 R96, [R113] ;  /* 0x000000007160783b */ /* 0x000ee20000004200 */
[-CC-:B------:R-:W-:Y:S01]  /*a000*/  FFMA.FTZ R167, R167, R87.reuse, -R102.reuse ;  /* 0x00000057a7a77223 */ /* 0x180fe20000010866 */
[-CC-:B------:R-:W-:Y:S01]  /*a010*/  FFMA.FTZ R174, R177, R87.reuse, -R102.reuse ;  /* 0x00000057b1ae7223 */ /* 0x180fe20000010866 */
[-CC-:B------:R-:W-:Y:S03]  /*a020*/  FFMA.FTZ R171, R171, R87.reuse, -R102.reuse ;  /* 0x00000057abab7223 */ /* 0x180fe60000010866 */
[----:B------:R-:W4:Y:S01]  /*a030*/  MUFU.EX2 R0, R24 ;  /* 0x0000001800007308 */ /* 0x000f220000000800 */
[-CC-:B------:R-:W-:Y:S01]  /*a040*/  FFMA.FTZ R170, R181, R87.reuse, -R102.reuse ;  /* 0x00000057b5aa7223 */ /* 0x180fe20000010866 */
[-C--:B------:R-:W-:Y:S01]  /*a050*/  FFMA.FTZ R175, R175, R87.reuse, -R102 ;  /* 0x00000057afaf7223 */ /* 0x080fe20000010866 */
[-CC-:B------:R-:W-:Y:S01]  /*a060*/  FFMA.FTZ R176, R111, R87.reuse, -R90.reuse ;  /* 0x000000576fb07223 */ /* 0x180fe2000001085a */
[-C--:B------:R-:W-:Y:S01]  /*a070*/  FFMA.FTZ R177, R109, R87.reuse, -R90 ;  /* 0x000000576db17223 */ /* 0x080fe2000001085a */
[-C--:B------:R-:W-:Y:S01]  /*a080*/  FFMA.FTZ R178, R107, R87.reuse, -R102 ;  /* 0x000000576bb27223 */ /* 0x080fe20000010866 */
[----:B------:R-:W-:Y:S01]  /*a090*/  LDSM.16.MT88.4 R108, [R113+0x1c00] ;  /* 0x001c0000716c783b */ /* 0x000fe20000004200 */
[--C-:B------:R-:W-:Y:S03]  /*a0a0*/  FFMA.FTZ R180, R103, R87, -R90.reuse ;  /* 0x0000005767b47223 */ /* 0x100fe6000001085a */
[----:B------:R-:W-:Y:S01]  /*a0b0*/  MUFU.EX2 R121, R121 ;  /* 0x0000007900797308 */ /* 0x000fe20000000800 */
[C---:B--2---:R-:W-:Y:S01]  /*a0c0*/  FMUL.FTZ R20, R84.reuse, R80 ;  /* 0x0000005054147220 */ /* 0x044fe20000410000 */
[C---:B------:R-:W-:Y:S01]  /*a0d0*/  FMUL.FTZ R21, R84.reuse, R81 ;  /* 0x0000005154157220 */ /* 0x040fe20000410000 */
[C---:B------:R-:W-:Y:S01]  /*a0e0*/  FMUL.FTZ R25, R84.reuse, R77 ;  /* 0x0000004d54197220 */ /* 0x040fe20000410000 */
[C---:B------:R-:W-:Y:S01]  /*a0f0*/  FMUL.FTZ R32, R84.reuse, R68 ;  /* 0x0000004454207220 */ /* 0x040fe20000410000 */
[----:B------:R-:W-:Y:S01]  /*a100*/  FMUL.FTZ R33, R84, R69 ;  /* 0x0000004554217220 */ /* 0x000fe20000410000 */
[-C--:B------:R-:W-:Y:S01]  /*a110*/  FFMA.FTZ R181, R101, R87.reuse, -R90 ;  /* 0x0000005765b57223 */ /* 0x080fe2000001085a */
[----:B------:R-:W-:Y:S03]  /*a120*/  FFMA.FTZ R182, R91, R87, -R102 ;  /* 0x000000575bb67223 */ /* 0x000fe60000010866 */
[----:B------:R-:W2:Y:S01]  /*a130*/  MUFU.EX2 R118, R118 ;  /* 0x0000007600767308 */ /* 0x000ea20000000800 */
[C---:B----4-:R-:W-:Y:S01]  /*a140*/  FMUL.FTZ R22, R0.reuse, R82 ;  /* 0x0000005200167220 */ /* 0x050fe20000410000 */
[----:B------:R-:W-:Y:S01]  /*a150*/  FMUL.FTZ R23, R0, R83 ;  /* 0x0000005300177220 */ /* 0x000fe20000410000 */
[----:B------:R-:W-:Y:S01]  /*a160*/  FMUL.FTZ R24, R84, R76 ;  /* 0x0000004c54187220 */ /* 0x000fe20000410000 */
[----:B------:R-:W4:Y:S01]  /*a170*/  LDSM.16.MT88.4 R80, [R112+0x7000] ;  /* 0x007000007050783b */ /* 0x000f220000004200 */
[C---:B------:R-:W-:Y:S01]  /*a180*/  FMUL.FTZ R26, R0.reuse, R78 ;  /* 0x0000004e001a7220 */ /* 0x040fe20000410000 */
[C---:B------:R-:W-:Y:S01]  /*a190*/  FMUL.FTZ R27, R0.reuse, R79 ;  /* 0x0000004f001b7220 */ /* 0x040fe20000410000 */
[C---:B------:R-:W-:Y:S03]  /*a1a0*/  FMUL.FTZ R34, R0.reuse, R70 ;  /* 0x0000004600227220 */ /* 0x040fe60000410000 */
[----:B------:R-:W-:Y:S01]  /*a1b0*/  MUFU.EX2 R119, R119 ;  /* 0x0000007700777308 */ /* 0x000fe20000000800 */
[----:B------:R-:W-:Y:S01]  /*a1c0*/  FMUL.FTZ R35, R0, R71 ;  /* 0x0000004700237220 */ /* 0x000fe20000410000 */
[C---:B------:R-:W-:Y:S01]  /*a1d0*/  FMUL.FTZ R36, R84.reuse, R36 ;  /* 0x0000002454247220 */ /* 0x040fe20000410000 */
[----:B------:R-:W-:Y:S01]  /*a1e0*/  FMUL.FTZ R37, R84, R37 ;  /* 0x0000002554257220 */ /* 0x000fe20000410000 */
[----:B------:R-:W5:Y:S01]  /*a1f0*/  LDSM.16.MT88.4 R68, [R113+0x1000] ;  /* 0x001000007144783b */ /* 0x000f620000004200 */
[C---:B------:R-:W-:Y:S01]  /*a200*/  FMUL.FTZ R38, R0.reuse, R38 ;  /* 0x0000002600267220 */ /* 0x040fe20000410000 */
[----:B------:R-:W-:Y:S01]  /*a210*/  FMUL.FTZ R39, R0, R39 ;  /* 0x0000002700277220 */ /* 0x000fe20000410000 */
[----:B------:R-:W-:Y:S03]  /*a220*/  FMUL.FTZ R40, R84, R40 ;  /* 0x0000002854287220 */ /* 0x000fe60000410000 */
[----:B------:R-:W1:Y:S01]  /*a230*/  MUFU.EX2 R117, R117 ;  /* 0x0000007500757308 */ /* 0x000e620000000800 */
[----:B--2---:R-:W-:Y:S01]  /*a240*/  F2FP.F16.F32.PACK_AB R92, R118, R121 ;  /* 0x00000079765c723e */ /* 0x004fe200000000ff */
[----:B------:R-:W-:Y:S01]  /*a250*/  FMUL.FTZ R41, R84, R41 ;  /* 0x0000002954297220 */ /* 0x000fe20000410000 */
[C---:B------:R-:W-:Y:S01]  /*a260*/  FMUL.FTZ R42, R0.reuse, R42 ;  /* 0x0000002a002a7220 */ /* 0x040fe20000410000 */
[----:B------:R-:W-:Y:S01]  /*a270*/  LDSM.16.MT88.4 R76, [R113+0x2000] ;  /* 0x00200000714c783b */ /* 0x000fe20000004200 */
        /* <DEDUP_REMOVED lines=12> */
[----:B-1----:R-:W-:Y:S01]  /*a340*/  F2FP.F16.F32.PACK_AB R93, R117, R119 ;  /* 0x00000077755d723e */ /* 0x002fe200000000ff */
        /* <DEDUP_REMOVED lines=8> */
[-C--:B------:R-:W-:Y:S01]  /*a3d0*/  FFMA.FTZ R168, R183, R87.reuse, -R90 ;  /* 0x00000057b7a87223 */ /* 0x080fe2000001085a */
[----:B------:R-:W-:Y:S01]  /*a3e0*/  FFMA.FTZ R183, R100, R87, -R102 ;  /* 0x0000005764b77223 */ /* 0x000fe20000010866 */
[C---:B------:R-:W-:Y:S01]  /*a3f0*/  FMUL.FTZ R60, R84.reuse, R60 ;  /* 0x0000003c543c7220 */ /* 0x040fe20000410000 */
[----:B------:R-:W-:Y:S01]  /*a400*/  FMUL.FTZ R61, R84, R61 ;  /* 0x0000003d543d7220 */ /* 0x000fe20000410000 */
[C---:B------:R-:W-:Y:S01]  /*a410*/  FMUL.FTZ R62, R0.reuse, R62 ;  /* 0x0000003e003e7220 */ /* 0x040fe20000410000 */
[----:B------:R-:W-:Y:S03]  /*a420*/  FMUL.FTZ R63, R0, R63 ;  /* 0x0000003f003f7220 */ /* 0x000fe60000410000 */
[----:B------:R-:W1:Y:S01]  /*a430*/  MUFU.EX2 R123, R123 ;  /* 0x0000007b007b7308 */ /* 0x000e620000000800 */
[----:B--2---:R-:W-:Y:S01]  /*a440*/  F2FP.F16.F32.PACK_AB R94, R114, R115 ;  /* 0x00000073725e723e */ /* 0x004fe200000000ff */
[C---:B------:R-:W-:Y:S01]  /*a450*/  FMUL.FTZ R64, R84.reuse, R64 ;  /* 0x0000004054407220 */ /* 0x040fe20000410000 */
[----:B------:R-:W-:Y:S01]  /*a460*/  FMUL.FTZ R65, R84, R65 ;  /* 0x0000004154417220 */ /* 0x000fe20000410000 */
[C---:B------:R-:W-:Y:S01]  /*a470*/  FMUL.FTZ R66, R0.reuse, R66 ;  /* 0x0000004200427220 */ /* 0x040fe20000410000 */
[----:B------:R-:W-:Y:S01]  /*a480*/  FMUL.FTZ R67, R0, R67 ;  /* 0x0000004300437220 */ /* 0x000fe20000410000 */
[-C--:B------:R-:W-:Y:S01]  /*a490*/  FFMA.FTZ R172, R179, R87.reuse, -R90 ;  /* 0x00000057b3ac7223 */ /* 0x080fe2000001085a */
[-C--:B------:R-:W-:Y:S03]  /*a4a0*/  FFMA.FTZ R179, R105, R87.reuse, -R102 ;  /* 0x0000005769b37223 */ /* 0x080fe60000010866 */
[----:B------:R-:W-:Y:S01]  /*a4b0*/  MUFU.EX2 R120, R120 ;  /* 0x0000007800787308 */ /* 0x000fe20000000800 */
[----:B------:R-:W-:Y:S01]  /*a4c0*/  LDSM.16.MT88.4 R100, [R113+0xc00] ;  /* 0x000c00007164783b */ /* 0x000fe20000004200 */
[-CC-:B------:R-:W-:Y:S01]  /*a4d0*/  FFMA.FTZ R184, R89, R87.reuse, -R90.reuse ;  /* 0x0000005759b87223 */ /* 0x180fe2000001085a */
[-CC-:B------:R-:W-:Y:S01]  /*a4e0*/  FFMA.FTZ R122, R187, R87.reuse, -R90.reuse ;  /* 0x00000057bb7a7223 */ /* 0x180fe2000001085a */
[-CC-:B------:R-:W-:Y:S01]  /*a4f0*/  FFMA.FTZ R131, R131, R87.reuse, -R90.reuse ;  /* 0x0000005783837223 */ /* 0x180fe2000001085a */
[-CC-:B------:R-:W-:Y:S01]  /*a500*/  FFMA.FTZ R169, R169, R87.reuse, -R90.reuse ;  /* 0x00000057a9a97223 */ /* 0x180fe2000001085a */
[-CC-:B------:R-:W-:Y:S01]  /*a510*/  FFMA.FTZ R173, R173, R87.reuse, -R90.reuse ;  /* 0x00000057adad7223 */ /* 0x180fe2000001085a */
[----:B------:R-:W-:Y:S03]  /*a520*/  FFMA.FTZ R90, R88, R87, -R90 ;  /* 0x00000057585a7223 */ /* 0x000fe6000001085a */
[----:B------:R-:W2:Y:S01]  /*a530*/  MUFU.EX2 R129, R129 ;  /* 0x0000008100817308 */ /* 0x000ea20000000800 */
[----:B-1----:R-:W-:Y:S01]  /*a540*/  F2FP.F16.F32.PACK_AB R95, R123, R116 ;  /* 0x000000747b5f723e */ /* 0x002fe200000000ff */
[----:B------:R-:W-:Y:S01]  /*a550*/  LDSM.16.MT88.4 R104, [R112+0x7c00] ;  /* 0x007c00007068783b */ /* 0x000fe20000004200 */
[----:B------:R-:W-:Y:S01]  /*a560*/  FFMA.FTZ R121, R84, R161, R121 ;  /* 0x000000a154797223 */ /* 0x000fe20000010079 */
[----:B------:R-:W-:Y:S01]  /*a570*/  ISETP.GT.AND P0, PT, R152, R143, PT ;  /* 0x0000008f9800720c */ /* 0x000fe20003f04270 */
[----:B------:R-:W-:Y:S02]  /*a580*/  FFMA.FTZ R119, R0, R159, R119 ;  /* 0x0000009f00777223 */ /* 0x000fe40000010077 */
[----:B------:R-:W-:Y:S01]  /*a590*/  FADD.FTZ R118, R118, R121 ;  /* 0x0000007976767221 */ /* 0x000fe20000010000 */
[C---:B------:R-:W-:Y:S02]  /*a5a0*/  HMMA.16816.F32 R20, R92.reuse, R28, R20 ;  /* 0x0000001c5c14723c */ /* 0x040fe40000001814 */
[----:B------:R-:W-:Y:S03]  /*a5b0*/  MUFU.EX2 R122, R122 ;  /* 0x0000007a007a7308 */ /* 0x000fe60000000800 */
[C---:B------:R-:W-:Y:S01]  /*a5c0*/  FMUL.FTZ R28, R84.reuse, R72 ;  /* 0x00000048541c7220 */ /* 0x040fe20000410000 */
[----:B------:R-:W-:Y:S01]  /*a5d0*/  FMUL.FTZ R29, R84, R73 ;  /* 0x00000049541d7220 */ /* 0x000fe20000410000 */
[----:B------:R-:W-:Y:S01]  /*a5e0*/  FADD.FTZ R119, R117, R119 ;  /* 0x0000007775777221 */ /* 0x000fe20000010000 */
[C---:B------:R-:W-:Y:S04]  /*a5f0*/  HMMA.16816.F32 R24, R92.reuse, R30, R24 ;  /* 0x0000001e5c18723c */ /* 0x040fe80000001818 */
[----:B------:R-:W1:Y:S01]  /*a600*/  MUFU.EX2 R131, R131 ;  /* 0x0000008300837308 */ /* 0x000e620000000800 */
[C---:B------:R-:W-:Y:S01]  /*a610*/  FMUL.FTZ R30, R0.reuse, R74 ;  /* 0x0000004a001e7220 */ /* 0x040fe20000410000 */
[----:B------:R-:W-:Y:S01]  /*a620*/  FMUL.FTZ R31, R0, R75 ;  /* 0x0000004b001f7220 */ /* 0x000fe20000410000 */
[----:B------:R-:W-:Y:S01]  /*a630*/  FADD.FTZ R116, R116, R119 ;  /* 0x0000007774747221 */ /* 0x000fe20000010000 */
[----:B------:R-:W1:Y:S01]  /*a640*/  LDSM.16.MT88.4 R72, [R112+0x8000] ;  /* 0x008000007048783b */ /* 0x000e620000004200 */
[----:B------:R-:W-:Y:S05]  /*a650*/  IMAD.MOV.U32 R84, RZ, RZ, R85 ;  /* 0x000000ffff547224 */ /* 0x000fea00078e0055 */
[----:B------:R-:W-:Y:S01]  /*a660*/  MUFU.EX2 R130, R130 ;  /* 0x0000008200827308 */ /* 0x000fe20000000800 */
[----:B------:R-:W-:Y:S01]  /*a670*/  FADD.FTZ R123, R123, R116 ;  /* 0x000000747b7b7221 */ /* 0x000fe20000010000 */
[C---:B---3--:R-:W-:Y:S08]  /*a680*/  HMMA.16816.F32 R28, R92.reuse, R96, R28 ;  /* 0x000000605c1c723c */ /* 0x048ff0000000181c */
[----:B------:R-:W3:Y:S01]  /*a690*/  MUFU.EX2 R167, R167 ;  /* 0x000000a700a77308 */ /* 0x000ee20000000800 */
[C---:B------:R-:W-:Y:S01]  /*a6a0*/  HMMA.16816.F32 R32, R92.reuse, R98, R32 ;  /* 0x000000625c20723c */ /* 0x040fe20000001820 */
[----:B------:R-:W-:Y:S08]  /*a6b0*/  LDSM.16.MT88.4 R96, [R112+0x7400] ;  /* 0x007400007060783b */ /* 0x000ff00000004200 */
[----:B------:R-:W-:Y:S01]  /*a6c0*/  MUFU.EX2 R168, R168 ;  /* 0x000000a800a87308 */ /* 0x000fe20000000800 */
[C---:B----4-:R-:W-:Y:S09]  /*a6d0*/  HMMA.16816.F32 R36, R92.reuse, R80, R36 ;  /* 0x000000505c24723c */ /* 0x050ff20000001824 */
[----:B------:R-:W4:Y:S01]  /*a6e0*/  MUFU.EX2 R169, R169 ;  /* 0x000000a900a97308 */ /* 0x000f220000000800 */
[C---:B------:R-:W-:Y:S01]  /*a6f0*/  HMMA.16816.F32 R40, R92.reuse, R82, R40 ;  /* 0x000000525c28723c */ /* 0x040fe20000001828 */
[----:B------:R-:W4:Y:S08]  /*a700*/  LDSM.16.MT88.4 R80, [R112+0x6400] ;  /* 0x006400007050783b */ /* 0x000f300000004200 */
[----:B------:R-:W-:Y:S01]  /*a710*/  MUFU.EX2 R171, R171 ;  /* 0x000000ab00ab7308 */ /* 0x000fe20000000800 */
[C---:B-----5:R-:W-:Y:S03]  /*a720*/  HMMA.16816.F32 R44, R92.reuse, R68, R44 ;  /* 0x000000445c2c723c */ /* 0x060fe6000000182c */
[----:B--2---:R-:W-:Y:S02]  /*a730*/  F2FP.F16.F32.PACK_AB R68, R129, R120 ;  /* 0x000000788144723e */ /* 0x004fe400000000ff */
[----:B-1----:R-:W-:Y:S04]  /*a740*/  F2FP.F16.F32.PACK_AB R69, R131, R122 ;  /* 0x0000007a8345723e */ /* 0x002fe800000000ff */
[----:B------:R-:W-:Y:S01]  /*a750*/  MUFU.EX2 R170, R170 ;  /* 0x000000aa00aa7308 */ /* 0x000fe20000000800 */
[----:B------:R-:W-:Y:S01]  /*a760*/  FADD.FTZ R122, R122, R123 ;  /* 0x0000007b7a7a7221 */ /* 0x000fe20000010000 */
[C---:B------:R-:W-:Y:S03]  /*a770*/  HMMA.16816.F32 R48, R92.reuse, R70, R48 ;  /* 0x000000465c30723c */ /* 0x040fe60000001830 */
[----:B---3--:R-:W-:Y:S01]  /*a780*/  F2FP.F16.F32.PACK_AB R70, R167, R130 ;  /* 0x00000082a746723e */ /* 0x008fe200000000ff */
[----:B------:R-:W-:Y:S01]  /*a790*/  FADD.FTZ R131, R131, R122 ;  /* 0x0000007a83837221 */ /* 0x000fe20000010000 */
[C---:B----4-:R-:W-:Y:S03]  /*a7a0*/  F2FP.F16.F32.PACK_AB R71, R169.reuse, R168 ;  /* 0x000000a8a947723e */ /* 0x050fe600000000ff */
[----:B------:R-:W-:Y:S01]  /*a7b0*/  MUFU.EX2 R172, R172 ;  /* 0x000000ac00ac7308 */ /* 0x000fe20000000800 */
[C---:B------:R-:W-:Y:S03]  /*a7c0*/  HMMA.16816.F32 R52, R92.reuse, R72, R52 ;  /* 0x000000485c34723c */ /* 0x040fe60000001834 */
[----:B------:R-:W-:Y:S06]  /*a7d0*/  FADD.FTZ R168, R168, R131 ;  /* 0x00000083a8a87221 */ /* 0x000fec0000010000 */
[----:B------:R-:W-:Y:S01]  /*a7e0*/  MUFU.EX2 R173, R173 ;  /* 0x000000ad00ad7308 */ /* 0x000fe20000000800 */
[----:B------:R-:W-:Y:S01]  /*a7f0*/  FADD.FTZ R169, R169, R168 ;  /* 0x000000a8a9a97221 */ /* 0x000fe20000010000 */
[C---:B------:R-:W-:Y:S01]  /*a800*/  HMMA.16816.F32 R56, R92.reuse, R74, R56 ;  /* 0x0000004a5c38723c */ /* 0x040fe20000001838 */
[----:B------:R-:W1:Y:S07]  /*a810*/  LDSM.16.MT88.4 R72, [R113+0x400] ;  /* 0x000400007148783b */ /* 0x000e6e0000004200 */
[----:B------:R-:W-:Y:S01]  /*a820*/  MUFU.EX2 R174, R174 ;  /* 0x000000ae00ae7308 */ /* 0x000fe20000000800 */
[C---:B------:R-:W-:Y:S09]  /*a830*/  HMMA.16816.F32 R60, R92.reuse, R76, R60 ;  /* 0x0000004c5c3c723c */ /* 0x040ff2000000183c */
[----:B------:R-:W-:Y:S01]  /*a840*/  MUFU.EX2 R175, R175 ;  /* 0x000000af00af7308 */ /* 0x000fe20000000800 */
[----:B------:R-:W-:Y:S01]  /*a850*/  HMMA.16816.F32 R64, R92, R78, R64 ;  /* 0x0000004e5c40723c */ /* 0x000fe20000001840 */
[----:B------:R-:W2:Y:S08]  /*a860*/  LDSM.16.MT88.4 R76, [R113+0x1400] ;  /* 0x00140000714c783b */ /* 0x000eb00000004200 */
[----:B------:R-:W-:Y:S01]  /*a870*/  MUFU.EX2 R176, R176 ;  /* 0x000000b000b07308 */ /* 0x000fe20000000800 */
[C---:B------:R-:W-:Y:S01]  /*a880*/  HMMA.16816.F32 R20, R68.reuse, R80, R20 ;  /* 0x000000504414723c */ /* 0x040fe20000001814 */
[----:B------:R-:W-:Y:S08]  /*a890*/  LDSM.16.MT88.4 R92, [R113+0x2400] ;  /* 0x00240000715c783b */ /* 0x000ff00000004200 */
[----:B------:R-:W-:Y:S01]  /*a8a0*/  MUFU.EX2 R177, R177 ;  /* 0x000000b100b17308 */ /* 0x000fe20000000800 */
[C---:B------:R-:W-:Y:S01]  /*a8b0*/  HMMA.16816.F32 R24, R68.reuse, R82, R24 ;  /* 0x000000524418723c */ /* 0x040fe20000001818 */
[----:B------:R-:W3:Y:S08]  /*a8c0*/  LDSM.16.MT88.4 R80, [R112+0x8400] ;  /* 0x008400007050783b */ /* 0x000ef00000004200 */
[----:B------:R-:W-:Y:S01]  /*a8d0*/  MUFU.EX2 R178, R178 ;  /* 0x000000b200b27308 */ /* 0x000fe20000000800 */
[C---:B-1----:R-:W-:Y:S09]  /*a8e0*/  HMMA.16816.F32 R28, R68.reuse, R72, R28 ;  /* 0x00000048441c723c */ /* 0x042ff2000000181c */
[----:B------:R-:W1:Y:S01]  /*a8f0*/  MUFU.EX2 R179, R179 ;  /* 0x000000b300b37308 */ /* 0x000e620000000800 */
[C---:B------:R-:W-:Y:S01]  /*a900*/  HMMA.16816.F32 R32, R68.reuse, R74, R32 ;  /* 0x0000004a4420723c */ /* 0x040fe20000001820 */
[----:B------:R-:W4:Y:S08]  /*a910*/  LDSM.16.MT88.4 R72, [R112+0x6800] ;  /* 0x006800007048783b */ /* 0x000f300000004200 */
[----:B------:R-:W-:Y:S01]  /*a920*/  MUFU.EX2 R180, R180 ;  /* 0x000000b400b47308 */ /* 0x000fe20000000800 */
[C---:B------:R-:W-:Y:S09]  /*a930*/  HMMA.16816.F32 R36, R68.reuse, R96, R36 ;  /* 0x000000604424723c */ /* 0x040ff20000001824 */
[----:B------:R-:W5:Y:S01]  /*a940*/  MUFU.EX2 R181, R181 ;  /* 0x000000b500b57308 */ /* 0x000f620000000800 */
[----:B-1----:R-:W-:Y:S01]  /*a950*/  F2FP.F16.F32.PACK_AB R88, R179, R178 ;  /* 0x000000b2b358723e */ /* 0x002fe200000000ff */
[C---:B------:R-:W-:Y:S01]  /*a960*/  HMMA.16816.F32 R40, R68.reuse, R98, R40 ;  /* 0x000000624428723c */ /* 0x040fe20000001828 */
[----:B------:R-:W1:Y:S07]  /*a970*/  LDSM.16.MT88.4 R96, [R113+0x800] ;  /* 0x000800007160783b */ /* 0x000e6e0000004200 */
[----:B------:R-:W-:Y:S01]  /*a980*/  MUFU.EX2 R182, R182 ;  /* 0x000000b600b67308 */ /* 0x000fe20000000800 */
[C---:B--2---:R-:W-:Y:S09]  /*a990*/  HMMA.16816.F32 R44, R68.reuse, R76, R44 ;  /* 0x0000004c442c723c */ /* 0x044ff2000000182c */
[----:B------:R-:W2:Y:S01]  /*a9a0*/  MUFU.EX2 R183, R183 ;  /* 0x000000b700b77308 */ /* 0x000ea20000000800 */
[----:B-----5:R-:W-:Y:S01]  /*a9b0*/  F2FP.F16.F32.PACK_AB R89, R181, R180 ;  /* 0x000000b4b559723e */ /* 0x020fe200000000ff */
[C---:B------:R-:W-:Y:S01]  /*a9c0*/  HMMA.16816.F32 R48, R68.reuse, R78, R48 ;  /* 0x0000004e4430723c */ /* 0x040fe20000001830 */
[----:B------:R-:W5:Y:S07]  /*a9d0*/  LDSM.16.MT88.4 R76, [R112+0x7800] ;  /* 0x00780000704c783b */ /* 0x000f6e0000004200 */
[----:B------:R-:W-:Y:S01]  /*a9e0*/  MUFU.EX2 R184, R184 ;  /* 0x000000b800b87308 */ /* 0x000fe20000000800 */
[C---:B---3--:R-:W-:Y:S09]  /*a9f0*/  HMMA.16816.F32 R52, R68.reuse, R80, R52 ;  /* 0x000000504434723c */ /* 0x048ff20000001834 */
[----:B------:R2:W3:Y:S01]  /*aa00*/  MUFU.EX2 R185, R90 ;  /* 0x0000005a00b97308 */ /* 0x0004e20000000800 */
[C---:B------:R-:W-:Y:S01]  /*aa10*/  HMMA.16816.F32 R56, R68.reuse, R82, R56 ;  /* 0x000000524438723c */ /* 0x040fe20000001838 */
[----:B------:R-:W-:Y:S07]  /*aa20*/  LDSM.16.MT88.4 R80, [R112+0x8800] ;  /* 0x008800007050783b */ /* 0x000fee0000004200 */
[C---:B------:R-:W-:Y:S03]  /*aa30*/  HMMA.16816.F32 R60, R68.reuse, R92, R60 ;  /* 0x0000005c443c723c */ /* 0x040fe6000000183c */
[----:B--2---:R-:W-:Y:S05]  /*aa40*/  F2FP.F16.F32.PACK_AB R90, R183, R182 ;  /* 0x000000b6b75a723e */ /* 0x004fea00000000ff */
[----:B------:R-:W-:Y:S01]  /*aa50*/  HMMA.16816.F32 R64, R68, R94, R64 ;  /* 0x0000005e4440723c */ /* 0x000fe20000001840 */
[----:B------:R-:W-:Y:S02]  /*aa60*/  LDSM.16.MT88.4 R92, [R113+0x2800] ;  /* 0x00280000715c783b */ /* 0x000fe40000004200 */
[----:B------:R-:W-:Y:S02]  /*aa70*/  F2FP.F16.F32.PACK_AB R68, R170, R171 ;  /* 0x000000abaa44723e */ /* 0x000fe400000000ff */
[----:B------:R-:W-:Y:S01]  /*aa80*/  F2FP.F16.F32.PACK_AB R69, R173, R172 ;  /* 0x000000acad45723e */ /* 0x000fe200000000ff */
[----:B------:R-:W-:Y:S01]  /*aa90*/  FADD.FTZ R172, R172, R169 ;  /* 0x000000a9acac7221 */ /* 0x000fe20000010000 */
[----:B------:R-:W-:Y:S02]  /*aaa0*/  F2FP.F16.F32.PACK_AB R70, R175, R174 ;  /* 0x000000aeaf46723e */ /* 0x000fe400000000ff */
[----:B------:R-:W-:Y:S01]  /*aab0*/  F2FP.F16.F32.PACK_AB R71, R177, R176 ;  /* 0x000000b0b147723e */ /* 0x000fe200000000ff */
[----:B------:R-:W-:Y:S01]  /*aac0*/  FADD.FTZ R173, R173, R172 ;  /* 0x000000acadad7221 */ /* 0x000fe20000010000 */
[----:B---3--:R-:W-:Y:S03]  /*aad0*/  F2FP.F16.F32.PACK_AB R91, R185, R184 ;  /* 0x000000b8b95b723e */ /* 0x008fe600000000ff */
[----:B------:R-:W-:Y:S02]  /*aae0*/  FADD.FTZ R176, R176, R173 ;  /* 0x000000adb0b07221 */ /* 0x000fe40000010000 */
[C---:B----4-:R-:W-:Y:S03]  /*aaf0*/  HMMA.16816.F32 R20, R68.reuse, R72, R20 ;  /* 0x000000484414723c */ /* 0x050fe60000001814 */
[----:B------:R-:W-:Y:S04]  /*ab00*/  FADD.FTZ R177, R177, R176 ;  /* 0x000000b0b1b17221 */ /* 0x000fe80000010000 */
[----:B------:R-:W-:Y:S01]  /*ab10*/  FADD.FTZ R180, R180, R177 ;  /* 0x000000b1b4b47221 */ /* 0x000fe20000010000 */
[C---:B------:R-:W-:Y:S01]  /*ab20*/  HMMA.16816.F32 R24, R68.reuse, R74, R24 ;  /* 0x0000004a4418723c */ /* 0x040fe20000001818 */
[----:B------:R-:W2:Y:S02]  /*ab30*/  LDSM.16.MT88.4 R72, [R113+0x1800] ;  /* 0x001800007148783b */ /* 0x000ea40000004200 */
[----:B------:R-:W-:Y:S04]  /*ab40*/  FADD.FTZ R181, R181, R180 ;  /* 0x000000b4b5b57221 */ /* 0x000fe80000010000 */
[----:B------:R-:W-:Y:S01]  /*ab50*/  FADD.FTZ R184, R184, R181 ;  /* 0x000000b5b8b87221 */ /* 0x000fe20000010000 */
[C---:B-1----:R-:W-:Y:S03]  /*ab60*/  HMMA.16816.F32 R28, R68.reuse, R96, R28 ;  /* 0x00000060441c723c */ /* 0x042fe6000000181c */
[----:B------:R-:W-:Y:S05]  /*ab70*/  FADD.FTZ R159, R185, R184 ;  /* 0x000000b8b99f7221 */ /* 0x000fea0000010000 */
[C---:B------:R-:W-:Y:S01]  /*ab80*/  HMMA.16816.F32 R32, R68.reuse, R98, R32 ;  /* 0x000000624420723c */ /* 0x040fe20000001820 */
[----:B------:R-:W1:Y:S07]  /*ab90*/  LDSM.16.MT88.4 R96, [R112+0x6c00] ;  /* 0x006c00007060783b */ /* 0x000e6e0000004200 */
[C---:B-----5:R-:W-:Y:S08]  /*aba0*/  HMMA.16816.F32 R36, R68.reuse, R76, R36 ;  /* 0x0000004c4424723c */ /* 0x060ff00000001824 */
[C---:B------:R-:W-:Y:S08]  /*abb0*/  HMMA.16816.F32 R40, R68.reuse, R78, R40 ;  /* 0x0000004e4428723c */ /* 0x040ff00000001828 */
[C---:B--2---:R-:W-:Y:S08]  /*abc0*/  HMMA.16816.F32 R44, R68.reuse, R72, R44 ;  /* 0x00000048442c723c */ /* 0x044ff0000000182c */
[C---:B------:R-:W-:Y:S08]  /*abd0*/  HMMA.16816.F32 R48, R68.reuse, R74, R48 ;  /* 0x0000004a4430723c */ /* 0x040ff00000001830 */
[C---:B------:R-:W-:Y:S08]  /*abe0*/  HMMA.16816.F32 R52, R68.reuse, R80, R52 ;  /* 0x000000504434723c */ /* 0x040ff00000001834 */
[C---:B------:R-:W-:Y:S08]  /*abf0*/  HMMA.16816.F32 R56, R68.reuse, R82, R56 ;  /* 0x000000524438723c */ /* 0x040ff00000001838 */
[C---:B------:R-:W-:Y:S08]  /*ac00*/  HMMA.16816.F32 R60, R68.reuse, R92, R60 ;  /* 0x0000005c443c723c */ /* 0x040ff0000000183c */
[----:B------:R-:W-:Y:S08]  /*ac10*/  HMMA.16816.F32 R64, R68, R94, R64 ;  /* 0x0000005e4440723c */ /* 0x000ff00000001840 */
[C---:B-1----:R-:W-:Y:S01]  /*ac20*/  HMMA.16816.F32 R80, R88.reuse, R96, R20 ;  /* 0x000000605850723c */ /* 0x042fe20000001814 */
[----:B------:R-:W1:Y:S07]  /*ac30*/  LDSM.16.MT88.4 R20, [R112+0x8c00] ;  /* 0x008c00007014783b */ /* 0x000e6e0000004200 */
[C---:B------:R-:W-:Y:S01]  /*ac40*/  HMMA.16816.F32 R76, R88.reuse, R98, R24 ;  /* 0x00000062584c723c */ /* 0x040fe20000001818 */
[----:B------:R-:W2:Y:S07]  /*ac50*/  LDSM.16.MT88.4 R24, [R113+0x2c00] ;  /* 0x002c00007118783b */ /* 0x000eae0000004200 */
        /* <DEDUP_REMOVED lines=9> */
[C---:B------:R-:W-:Y:S08]  /*acf0*/  HMMA.16816.F32 R40, R88.reuse, R106, R40 ;  /* 0x0000006a5828723c */ /* 0x040ff00000001828 */
[C---:B------:R-:W-:Y:S08]  /*ad00*/  HMMA.16816.F32 R44, R88.reuse, R108, R44 ;  /* 0x0000006c582c723c */ /* 0x040ff0000000182c */
[C---:B------:R-:W-:Y:S08]  /*ad10*/  HMMA.16816.F32 R48, R88.reuse, R110, R48 ;  /* 0x0000006e5830723c */ /* 0x040ff00000001830 */
[C---:B-1----:R-:W-:Y:S03]  /*ad20*/  HMMA.16816.F32 R52, R88.reuse, R20, R52 ;  /* 0x000000145834723c */ /* 0x042fe60000001834 */
[----:B------:R-:W-:Y:S01]  /*ad30*/  FADD.FTZ R21, R171, R0 ;  /* 0x00000000ab157221 */ /* 0x000fe20000010000 */
[----:B------:R-:W-:Y:S03]  /*ad40*/  IMAD.MOV.U32 R0, RZ, RZ, R86 ;  /* 0x000000ffff007224 */ /* 0x000fe600078e0056 */
[----:B------:R-:W-:Y:S01]  /*ad50*/  FADD.FTZ R21, R170, R21 ;  /* 0x00000015aa157221 */ /* 0x000fe20000010000 */
[C---:B------:R-:W-:Y:S03]  /*ad60*/  HMMA.16816.F32 R56, R88.reuse, R22, R56 ;  /* 0x000000165838723c */ /* 0x040fe60000001838 */
[----:B------:R-:W-:Y:S04]  /*ad70*/  FADD.FTZ R174, R174, R21 ;  /* 0x00000015aeae7221 */ /* 0x000fe80000010000 */
[----:B------:R-:W-:Y:S01]  /*ad80*/  FADD.FTZ R175, R175, R174 ;  /* 0x000000aeafaf7221 */ /* 0x000fe20000010000 */
[C---:B--2---:R-:W-:Y:S03]  /*ad90*/  HMMA.16816.F32 R60, R88.reuse, R24, R60 ;  /* 0x00000018583c723c */ /* 0x044fe6000000183c */
[----:B------:R-:W-:Y:S04]  /*ada0*/  FADD.FTZ R178, R178, R175 ;  /* 0x000000afb2b27221 */ /* 0x000fe80000010000 */
[----:B------:R-:W-:Y:S01]  /*adb0*/  FADD.FTZ R179, R179, R178 ;  /* 0x000000b2b3b37221 */ /* 0x000fe20000010000 */
[----:B------:R-:W-:Y:S03]  /*adc0*/  HMMA.16816.F32 R64, R88, R26, R64 ;  /* 0x0000001a5840723c */ /* 0x000fe60000001840 */
[----:B------:R-:W-:Y:S04]  /*add0*/  FADD.FTZ R182, R182, R179 ;  /* 0x000000b3b6b67221 */ /* 0x000fe80000010000 */
[----:B------:R-:W-:Y:S01]  /*ade0*/  FADD.FTZ R161, R183, R182 ;  /* 0x000000b6b7a17221 */ /* 0x000fe20000010000 */
[----:B------:R-:W-:Y:S01]  /*adf0*/  @!UPT UIADD3 URZ, UPT, UPT, URZ, URZ, URZ ;  /* 0x000000fffffff290 */ /* 0x000fe2000fffe0ff */
[----:B------:R-:W-:Y:S11]  /*ae00*/  @P0 BRA `(.L_x_7839) ;  /* 0xffffffcc00d00947 */ /* 0x000ff6000383ffff */
.L_x_7832:
        /* <DEDUP_REMOVED lines=10> */
.L_x_7851:
        /* <DEDUP_REMOVED lines=140> */
.L_x_7842:
[----:B------:R-:W-:Y:S05]  /*b770*/  BSYNC.RECONVERGENT B0 ;  /* 0x0000000000007941 */ /* 0x000fea0003800200 */
.L_x_7841:
        /* <DEDUP_REMOVED lines=27> */
.L_x_7844:
[----:B------:R-:W-:Y:S05]  /*b930*/  BSYNC.RECONVERGENT B0 ;  /* 0x0000000000007941 */ /* 0x000fea0003800200 */
.L_x_7843:
        /* <DEDUP_REMOVED lines=32> */
.L_x_7846:
[----:B------:R-:W-:Y:S05]  /*bb40*/  BSYNC.RECONVERGENT B0 ;  /* 0x0000000000007941 */ /* 0x000fea0003800200 */
.L_x_7845:
[----:B------:R-:W-:-:S04]  /*bb50*/  MOV R149, 0x0 ;  /* 0x0000000000957802 */ /* 0x000fc80000000f00 */
[----:B-12345:R-:W-:Y:S05]  /*bb60*/  @P0 RET.REL.NODEC R148 `(_ZN5flash24flash_fwd_splitkv_kernelI23Flash_fwd_kernel_traitsILi96ELi64ELi64ELi4ELb0ELb0EN7cutlass6half_tE19Flash_kernel_traitsILi96ELi64ELi64ELi4ES3_EELb0ELb1ELb0ELb0ELb0ELb0ELb0ELb0EEEvNS_16Flash_fwd_paramsE) ;  /* 0xffffff4494240950 */ /* 0x03efea0003c3ffff */
        /* <DEDUP_REMOVED lines=16> */
[----:B-1----:R-:W-:Y:S05]  /*bc70*/  @P0 RET.REL.NODEC R148 `(_ZN5flash24flash_fwd_splitkv_kernelI23Flash_fwd_kernel_traitsILi96ELi64ELi64ELi4ELb0ELb0EN7cutlass6half_tE19Flash_kernel_traitsILi96ELi64ELi64ELi4ES3_EELb0ELb1ELb0ELb0ELb0ELb0ELb0ELb0EEEvNS_16Flash_fwd_paramsE) ;  /* 0xffffff4094e00950 */ /* 0x002fea0003c3ffff */
[----:B------:R-:W-:Y:S01]  /*bc80*/  MOV R149, 0x0 ;  /* 0x0000000000957802 */ /* 0x000fe20000000f00 */
[----:B------:R1:W-:Y:S03]  /*bc90*/  ST.E.128 desc[UR4][R2.64+0x80], R24 ;  /* 0x0000801802007985 */ /* 0x0003e6000c101d04 */
[----:B-1----:R-:W-:Y:S05]  /*bca0*/  RET.REL.NODEC R148 `(_ZN5flash24flash_fwd_splitkv_kernelI23Flash_fwd_kernel_traitsILi96ELi64ELi64ELi4ELb0ELb0EN7cutlass6half_tE19Flash_kernel_traitsILi96ELi64ELi64ELi4ES3_EELb0ELb1ELb0ELb0ELb0ELb0ELb0ELb0EEEvNS_16Flash_fwd_paramsE) ;  /* 0xffffff4094d47950 */ /* 0x002fea0003c3ffff */
.L_x_7840:
[----:B------:R-:W-:Y:S01]  /*bcb0*/  MOV R5, 0x2 ;  /* 0x0000000200057802 */ /* 0x000fe20000000f00 */
[----:B------:R-:W-:Y:S01]  /*bcc0*/  IMAD.MOV.U32 R0, RZ, RZ, 0x1f ;  /* 0x0000001fff007424 */ /* 0x000fe200078e00ff */
[----:B------:R-:W-:-:S07]  /*bcd0*/  MOV R4, 0xffffffff ;  /* 0xffffffff00047802 */ /* 0x000fce0000000f00 */
[----:B-1---5:R-:W-:Y:S05]  /*bce0*/  WARPSYNC.COLLECTIVE R4, `(.L_x_7847) ;  /* 0x0000000004087348 */ /* 0x022fea0003c00000 */
[----:B------:R2:W3:Y:S02]  /*bcf0*/  SHFL.BFLY P0, R10, R161, R5, R0 ;  /* 0x0c000005a10a7389 */ /* 0x0004e40000000000 */
[----:B-123-5:R-:W-:Y:S05]  /*bd00*/  ENDCOLLECTIVE ;  /* 0x000000000000791b */ /* 0x02efea0003800000 */
.L_x_7847:
[----:B------:R-:W-:Y:S02]  /*bd10*/  IMAD.MOV.U32 R8, RZ, RZ, R10 ;  /* 0x000000ffff087224 */ /* 0x000fe400078e000a */
[----:B------:R-:W-:Y:S02]  /*bd20*/  IMAD.MOV.U32 R5, RZ, RZ, 0x1 ;  /* 0x00000001ff057424 */ /* 0x000fe400078e00ff */
[----:B------:R-:W-:-:S05]  /*bd30*/  FADD.FTZ R8, R8, R161 ;  /* 0x000000a108087221 */ /* 0x000fca0000010000 */
[----:B------:R-:W-:-:S07]  /*bd40*/  MOV R161, R8 ;  /* 0x0000000800a17202 */ /* 0x000fce0000000f00 */
[----:B------:R-:W-:Y:S05]  /*bd50*/  WARPSYNC.COLLECTIVE R4, `(.L_x_7848) ;  /* 0x0000000004087348 */ /* 0x000fea0003c00000 */
[----:B------:R1:W2:Y:S02]  /*bd60*/  SHFL.BFLY P0, R10, R161, R5, R0 ;  /* 0x0c000005a10a7389 */ /* 0x0002a40000000000 */
[----:B-12---:R-:W-:Y:S05]  /*bd70*/  ENDCOLLECTIVE ;  /* 0x000000000000791b */ /* 0x006fea0003800000 */
.L_x_7848:
[----:B------:R-:W-:Y:S01]  /*bd80*/  MOV R161, R159 ;  /* 0x0000009f00a17202 */ /* 0x000fe20000000f00 */
[----:B------:R-:W-:Y:S01]  /*bd90*/  IMAD.MOV.U32 R5, RZ, RZ, 0x2 ;  /* 0x00000002ff057424 */ /* 0x000fe200078e00ff */
[----:B------:R-:W-:-:S07]  /*bda0*/  MOV R7, R10 ;  /* 0x0000000a00077202 */ /* 0x000fce0000000f00 */
[----:B------:R-:W-:Y:S05]  /*bdb0*/  WARPSYNC.COLLECTIVE R4, `(.L_x_7849) ;  /* 0x0000000004087348 */ /* 0x000fea0003c00000 */
[----:B------:R1:W2:Y:S02]  /*bdc0*/  SHFL.BFLY P0, R10, R161, R5, R0 ;  /* 0x0c000005a10a7389 */ /* 0x0002a40000000000 */
[----:B-12---:R-:W-:Y:S05]  /*bdd0*/  ENDCOLLECTIVE ;  /* 0x000000000000791b */ /* 0x006fea0003800000 */
.L_x_7849:
[----:B------:R-:W-:Y:S01]  /*bde0*/  FADD.FTZ R7, R8, R7 ;  /* 0x0000000708077221 */ /* 0x000fe20000010000 */
[----:B------:R-:W-:Y:S01]  /*bdf0*/  FADD.FTZ R9, R10, R159 ;  /* 0x0000009f0a097221 */ /* 0x000fe20000010000 */
[----:B------:R-:W-:-:S04]  /*be00*/  MOV R5, 0x1 ;  /* 0x0000000100057802 */ /* 0x000fc80000000f00 */
[----:B------:R-:W-:-:S07]  /*be10*/  MOV R161, R9 ;  /* 0x0000000900a17202 */ /* 0x000fce0000000f00 */
[----:B------:R-:W-:Y:S05]  /*be20*/  WARPSYNC.COLLECTIVE R4, `(.L_x_7850) ;  /* 0x0000000004087348 */ /* 0x000fea0003c00000 */
[----:B------:R1:W2:Y:S02]  /*be30*/  SHFL.BFLY P0, R10, R161, R5, R0 ;  /* 0x0c000005a10a7389 */ /* 0x0002a40000000000 */
[----:B-12---:R-:W-:Y:S05]  /*be40*/  ENDCOLLECTIVE ;  /* 0x000000000000791b */ /* 0x006fea0003800000 */
.L_x_7850:
[----:B------:R-:W-:Y:S05]  /*be50*/  BRA `(.L_x_7851) ;  /* 0xfffffff000147947 */ /* 0x000fea000383ffff */
.L_x_7852:
        /* <DEDUP_REMOVED lines=10> */
.L_x_11702:


//--------------------- .text._ZN5flash24flash_fwd_splitkv_kernelI23Flash_fwd_kernel_traitsILi96ELi64ELi64ELi4ELb0ELb0EN7cutlass6half_tE19Flash_kernel_traitsILi96ELi64ELi64ELi4ES3_EELb0ELb1ELb0ELb0ELb0ELb1ELb0ELb0EEEvNS_16Flash_fwd_paramsE --------------------------
	.section	.text._ZN5flash24flash_fwd_splitkv_kernelI23Flash_fwd_kernel_traitsILi96ELi64ELi64ELi4ELb0ELb0EN7cutlass6half_tE19Flash_kernel_traitsILi96ELi64ELi64ELi4ES3_EELb0ELb1ELb0ELb0ELb0ELb1ELb0ELb0EEEvNS_16Flash_fwd_paramsE,"ax",@progbits
	.align	128
        .global         _ZN5flash24flash_fwd_splitkv_kernelI23Flash_fwd_kernel_traitsILi96ELi64ELi64ELi4ELb0ELb0EN7cutlass6half_tE19Flash_kernel_traitsILi96ELi64ELi64ELi4ES3_EELb0ELb1ELb0ELb0ELb0ELb1ELb0ELb0EEEvNS_16Flash_fwd_paramsE
        .type           _ZN5flash24flash_fwd_splitkv_kernelI23Flash_fwd_kernel_traitsILi96ELi64ELi64ELi4ELb0ELb0EN7cutlass6half_tE19Flash_kernel_traitsILi96ELi64ELi64ELi4ES3_EELb0ELb1ELb0ELb0ELb0ELb1ELb0ELb0EEEvNS_16Flash_fwd_paramsE,@function
        .size           _ZN5flash24flash_fwd_splitkv_kernelI23Flash_fwd_kernel_traitsILi96ELi64ELi64ELi4ELb0ELb0EN7cutlass6half_tE19Flash_kernel_traitsILi96ELi64ELi64ELi4ES3_EELb0ELb1ELb0ELb0ELb0ELb1ELb0ELb0EEEvNS_16Flash_fwd_paramsE,(.L_x_11703 - _ZN5flash24flash_fwd_splitkv_kernelI23Flash_fwd_kernel_traitsILi96ELi64ELi64ELi4ELb0ELb0EN7cutlass6half_tE19Flash_kernel_traitsILi96ELi64ELi64ELi4ES3_EELb0ELb1ELb0ELb0ELb0ELb1ELb0ELb0EEEvNS_16Flash_fwd_paramsE)
        .other          _ZN5flash24flash_fwd_splitkv_kernelI23Flash_fwd_kernel_traitsILi96ELi64ELi64ELi4ELb0ELb0EN7cutlass6half_tE19Flash_kernel_traitsILi96ELi64ELi64ELi4ES3_EELb0ELb1ELb0ELb0ELb0ELb1ELb0ELb0EEEvNS_16Flash_fwd_paramsE,@"STO_CUDA_ENTRY STV_DEFAULT"
_ZN5flash24flash_fwd_splitkv_kernelI23Flash_fwd_kernel_traitsILi96ELi64ELi64ELi4ELb0ELb0EN7cutlass6half_tE19Flash_kernel_traitsILi96ELi64ELi64ELi4ES3_EELb0ELb1ELb0ELb0ELb0ELb1ELb0ELb0EEEvNS_16Flash_fwd_paramsE:
.text._ZN5flash24flash_fwd_splitkv_kernelI23Flash_fwd_kernel_traitsILi96ELi64ELi64ELi4ELb0ELb0EN7cutlass6half_tE19Flash_kernel_traitsILi96ELi64ELi64ELi4ES3_EELb0ELb1ELb0ELb0ELb0ELb1ELb0ELb0EEEvNS_16Flash_fwd_paramsE:
[----:B------:R-:W-:Y:S01]  /*0000*/  LDC R1, c[0x0][0x37c] ;  /* 0x0000df00ff017b82 */ /* 0x000fe20000000800 */
[----:B------:R-:W1:Y:S07]  /*0010*/  S2R R153, SR_CTAID.X ;  /* 0x0000000000997919 */ /* 0x000e6e0000002500 */
[----:B------:R-:W2:Y:S01]  /*0020*/  LDC.64 R2, c[0x0][0x348] ;  /* 0x0000d200ff027b82 */ /* 0x000ea20000000a00 */
[----:B------:R-:W-:Y:S01]  /*0030*/  BSSY.RECONVERGENT B3, `(.L_x_7853) ;  /* 0x0000005000037945 */ /* 0x000fe20003800200 */
[----:B------:R-:W-:Y:S01]  /*0040*/  MOV R150, 0x80 ;  /* 0x0000008000967802 */ /* 0x000fe20000000f00 */
[----:B------:R-:W3:Y:S01]  /*0050*/  S2R R152, SR_CTAID.Y ;  /* 0x0000000000987919 */ /* 0x000ee20000002600 */
[----:B------:R-:W4:Y:S05]  /*0060*/  S2R R151, SR_CTAID.Z ;  /* 0x0000000000977919 */ /* 0x000f2a0000002700 */
[----:B-1234-:R-:W-:Y:S05]  /*0070*/  CALL.REL.NOINC `($_ZN5flash24flash_fwd_splitkv_kernelI23Flash_fwd_kernel_traitsILi96ELi64ELi64ELi4ELb0ELb0EN7cutlass6half_tE19Flash_kernel_traitsILi96ELi64ELi64ELi4ES3_EELb0ELb1ELb0ELb0ELb0ELb1ELb0ELb0EEEvNS_16Flash_fwd_paramsE$_ZN5flash30compute_attn_1rowblock_splitkvI23Flash_fwd_kernel_traitsILi96ELi64ELi64ELi4ELb0ELb0EN7cutlass6half_tE19Flash_kernel_traitsILi96ELi64ELi64ELi4ES3_EELb0ELb1ELb0ELb0ELb0ELb1ELb0ELb0ENS_16Flash_fwd_paramsEEEvRKT8_iiiii) ;  /* 0x0000000000087944 */ /* 0x01efea0003c00000 */
[----:B------:R-:W-:Y:S05]  /*0080*/  BSYNC.RECONVERGENT B3 ;  /* 0x0000000000037941 */ /* 0x000fea0003800200 */
.L_x_7853:
[----:B------:R-:W-:Y:S05]  /*0090*/  EXIT ;  /* 0x000000000000794d */ /* 0x000fea0003800000 */
        .type           $_ZN5flash24flash_fwd_splitkv_kernelI23Flash_fwd_kernel_traitsILi96ELi64ELi64ELi4ELb0ELb0EN7cutlass6half_tE19Flash_kernel_traitsILi96ELi64ELi64ELi4ES3_EELb0ELb1ELb0ELb0ELb0ELb1ELb0ELb0EEEvNS_16Flash_fwd_paramsE$_ZN5flash30compute_attn_1rowblock_splitkvI23Flash_fwd_kernel_traitsILi96ELi64ELi64ELi4ELb0ELb0EN7cutlass6half_tE19Flash_kernel_traitsILi96ELi64ELi64ELi4ES3_EELb0ELb1ELb0ELb0ELb0ELb1ELb0ELb0ENS_16Flash_fwd_paramsEEEvRKT8_iiiii,@function
        .size           $_ZN5flash24flash_fwd_splitkv_kernelI23Flash_fwd_kernel_traitsILi96ELi64ELi64ELi4ELb0ELb0EN7cutlass6half_tE19Flash_kernel_traitsILi96ELi64ELi64ELi4ES3_EELb0ELb1ELb0ELb0ELb0ELb1ELb0ELb0EEEvNS_16Flash_fwd_paramsE$_ZN5flash30compute_attn_1rowblock_splitkvI23Flash_fwd_kernel_traitsILi96ELi64ELi64ELi4ELb0ELb0EN7cutlass6half_tE19Flash_kernel_traitsILi96ELi64ELi64ELi4ES3_EELb0ELb1ELb0ELb0ELb0ELb1ELb0ELb0ENS_16Flash_fwd_paramsEEEvRKT8_iiiii,(.L_x_11703 - $_ZN5flash24flash_fwd_splitkv_kernelI23Flash_fwd_kernel_traitsILi96ELi64ELi64ELi4ELb0ELb0EN7cutlass6half_tE19Flash_kernel_traitsILi96ELi64ELi64ELi4ES3_EELb0ELb1ELb0ELb0ELb0ELb1ELb0ELb0EEEvNS_16Flash_fwd_paramsE$_ZN5flash30compute_attn_1rowblock_splitkvI23Flash_fwd_kernel_traitsILi96ELi64ELi64ELi4ELb0ELb0EN7cutlass6half_tE19Flash_kernel_traitsILi96ELi64ELi64ELi4ES3_EELb0ELb1ELb0ELb0ELb0ELb1ELb0ELb0ENS_16Flash_fwd_paramsEEEvRKT8_iiiii)
$_ZN5flash24flash_fwd_splitkv_kernelI23Flash_fwd_kernel_traitsILi96ELi64ELi64ELi4ELb0ELb0EN7cutlass6half_tE19Flash_kernel_traitsILi96ELi64ELi64ELi4ES3_EELb0ELb1ELb0ELb0ELb0ELb1ELb0ELb0EEEvNS_16Flash_fwd_paramsE$_ZN5flash30compute_attn_1rowblock_splitkvI23Flash_fwd_kernel_traitsILi96ELi64ELi64ELi4ELb0ELb0EN7cutlass6half_tE19Flash_kernel_traitsILi96ELi64ELi64ELi4ES3_EELb0ELb1ELb0ELb0ELb0ELb1ELb0ELb0ENS_16Flash_fwd_paramsEEEvRKT8_iiiii:
        /* <DEDUP_REMOVED lines=38> */
.L_x_7855:
[----:B------:R-:W-:Y:S05]  /*0300*/  BSYNC.RECONVERGENT B0 ;  /* 0x0000000000007941 */ /* 0x000fea0003800200 */
.L_x_7854:
[----:B------:R-:W-:Y:S04]  /*0310*/  BSSY.RECONVERGENT B0, `(.L_x_7856) ;  /* 0x0000007000007945 */ /* 0x000fe80003800200 */
[----:B------:R-:W-:Y:S05]  /*0320*/  @!P3 BRA `(.L_x_7857) ;  /* 0x000000000014b947 */ /* 0x000fea0003800000 */
[----:B------:R-:W3:Y:S02]  /*0330*/  LD.E.U8 R0, desc[UR4][R2.64+0x1b2] ;  /* 0x0001b20402007980 */ /* 0x000ee4000c101100 */
[----:B---3--:R-:W-:-:S13]  /*0340*/  ISETP.NE.AND P1, PT, R0, RZ, PT ;  /* 0x000000ff0000720c */ /* 0x008fda0003f25270 */
[----:B------:R-:W3:Y:S02]  /*0350*/  @P1 LD.E R0, desc[UR4][R10.64+0x4] ;  /* 0x000004040a001980 */ /* 0x000ee4000c101900 */
[----:B---3-5:R-:W-:-:S06]  /*0360*/  @P1 IADD3 R103, PT, PT, R0, -R17, RZ ;  /* 0x8000001100671210 */ /* 0x028fcc0007ffe0ff */
[----:B------:R3:W5:Y:S02]  /*0370*/  @!P1 LD.E R103, desc[UR4][R10.64] ;  /* 0x000000040a679980 */ /* 0x000764000c101900 */
.L_x_7857:
[----:B------:R-:W-:Y:S05]  /*0380*/  BSYNC.RECONVERGENT B0 ;  /* 0x0000000000007941 */ /* 0x000fea0003800200 */
.L_x_7856:
        /* <DEDUP_REMOVED lines=8> */
.L_x_7859:
[----:B------:R-:W4:Y:S01]  /*0410*/  LD.E.64 R6, desc[UR4][R2.64+0x108] ;  /* 0x0001080402067980 */ /* 0x000f22000c101b00 */
[----:B------:R-:W-:Y:S01]  /*0420*/  BSSY.RECONVERGENT B0, `(.L_x_7861) ;  /* 0x0000006000007945 */ /* 0x000fe20003800200 */
[----:B------:R-:W-:Y:S01]  /*0430*/  IMAD.MOV.U32 R0, RZ, RZ, RZ ;  /* 0x000000ffff007224 */ /* 0x000fe200078e00ff */
[----:B----4-:R-:W-:-:S04]  /*0440*/  ISETP.NE.U32.AND P0, PT, R6, RZ, PT ;  /* 0x000000ff0600720c */ /* 0x010fc80003f05070 */
[----:B------:R-:W-:-:S13]  /*0450*/  ISETP.NE.AND.EX P0, PT, R7, RZ, PT, P0 ;  /* 0x000000ff0700720c */ /* 0x000fda0003f05300 */
[----:B------:R-:W-:Y:S05]  /*0460*/  @!P0 BRA `(.L_x_7862) ;  /* 0x0000000000048947 */ /* 0x000fea0003800000 */
[----:B------:R4:W5:Y:S02]  /*0470*/  LD.E R0, desc[UR4][R2.64+0xbc] ;  /* 0x0000bc0402007980 */ /* 0x000964000c101900 */
.L_x_7862:
[----:B------:R-:W-:Y:S05]  /*0480*/  BSYNC.RECONVERGENT B0 ;  /* 0x0000000000007941 */ /* 0x000fea0003800200 */
.L_x_7861:
[----:B-----5:R-:W-:Y:S02]  /*0490*/  IADD3 R103, PT, PT, R0, R103, -R16 ;  /* 0x0000006700677210 */ /* 0x020fe40007ffe810 */
.L_x_7860:
[----:B------:R-:W-:Y:S05]  /*04a0*/  BSYNC.RECONVERGENT B1 ;  /* 0x0000000000017941 */ /* 0x000fea0003800200 */
.L_x_7858:
[----:B--23--:R-:W-:Y:S01]  /*04b0*/  IMAD.SHL.U32 R11, R153, 0x40, RZ ;  /* 0x00000040990b7824 */ /* 0x00cfe200078e00ff */
[----:B------:R-:W-:Y:S01]  /*04c0*/  MOV R6, R150 ;  /* 0x0000009600067202 */ /* 0x000fe20000000f00 */
[----:B------:R-:W-:-:S03]  /*04d0*/  IMAD.MOV.U32 R7, RZ, RZ, 0x0 ;  /* 0x00000000ff077424 */ /* 0x000fc600078e00ff */
[----:B------:R-:W-:-:S13]  /*04e0*/  ISETP.GT.AND P0, PT, R104, R11, PT ;  /* 0x0000000b6800720c */ /* 0x000fda0003f04270 */
[----:B-1--4-:R-:W-:Y:S05]  /*04f0*/  @!P0 RET.REL.NODEC R6 `(_ZN5flash24flash_fwd_splitkv_kernelI23Flash_fwd_kernel_traitsILi96ELi64ELi64ELi4ELb0ELb0EN7cutlass6half_tE19Flash_kernel_traitsILi96ELi64ELi64ELi4ES3_EELb0ELb1ELb0ELb0ELb0ELb1ELb0ELb0EEEvNS_16Flash_fwd_paramsE) ;  /* 0xfffffff806c08950 */ /* 0x012fea0003c3ffff */
        /* <DEDUP_REMOVED lines=85> */
.L_x_7865:
[----:B------:R-:W-:Y:S05]  /*0a50*/  BSYNC.RECONVERGENT B0 ;  /* 0x0000000000007941 */ /* 0x000fea0003800200 */
.L_x_7864:
        /* <DEDUP_REMOVED lines=17> */
.L_x_7867:
[----:B------:R-:W-:Y:S05]  /*0b70*/  BSYNC.RECONVERGENT B0 ;  /* 0x0000000000007941 */ /* 0x000fea0003800200 */
.L_x_7866:
[----:B------:R-:W-:Y:S01]  /*0b80*/  MOV R151, 0x0 ;  /* 0x0000000000977802 */ /* 0x000fe20000000f00 */
[----:B------:R1:W-:Y:S03]  /*0b90*/  @!P6 ST.E desc[UR4][R6.64], R5 ;  /* 0x000000050600e985 */ /* 0x0003e6000c101904 */
[----:B-12--5:R-:W-:Y:S05]  /*0ba0*/  @P5 RET.REL.NODEC R150 `(_ZN5flash24flash_fwd_splitkv_kernelI23Flash_fwd_kernel_traitsILi96ELi64ELi64ELi4ELb0ELb0EN7cutlass6half_tE19Flash_kernel_traitsILi96ELi64ELi64ELi4ES3_EELb0ELb1ELb0ELb0ELb0ELb1ELb0ELb0EEEvNS_16Flash_fwd_paramsE) ;  /* 0xfffffff496145950 */ /* 0x026fea0003c3ffff */
[----:B------:R-:W-:Y:S02]  /*0bb0*/  MOV R3, 0x7f800000 ;  /* 0x7f80000000037802 */ /* 0x000fe40000000f00 */
[----:B------:R-:W-:-:S03]  /*0bc0*/  MOV R151, 0x0 ;  /* 0x0000000000977802 */ /* 0x000fc60000000f00 */
[----:B------:R1:W-:Y:S02]  /*0bd0*/  ST.E desc[UR4][R6.64+0x80], R3 ;  /* 0x0000800306007985 */ /* 0x0003e4000c101904 */
[----:B-1----:R-:W-:Y:S05]  /*0be0*/  RET.REL.NODEC R150 `(_ZN5flash24flash_fwd_splitkv_kernelI23Flash_fwd_kernel_traitsILi96ELi64ELi64ELi4ELb0ELb0EN7cutlass6half_tE19Flash_kernel_traitsILi96ELi64ELi64ELi4ES3_EELb0ELb1ELb0ELb0ELb0ELb1ELb0ELb0EEEvNS_16Flash_fwd_paramsE) ;  /* 0xfffffff496047950 */ /* 0x002fea0003c3ffff */
.L_x_7863:
        /* <DEDUP_REMOVED lines=75> */
[----:B------:R-:W-:Y:S02]  /*10a0*/  ISETP.GE.AND P1, PT, R12, RZ, PT ;  /* 0x000000ff0c00720c */ /* 0x000fe40003f26270 */
[----:B------:R-:W-:-:S07]  /*10b0*/  ISETP.NE.AND P2, PT, R28, RZ, PT ;  /* 0x000000ff1c00720c */ /* 0x000fce0003f45270 */
[----:B------:R-:W-:-:S04]  /*10c0*/  @P3 VIADD R9, R9, 0x1 ;  /* 0x0000000109093836 */ /* 0x000fc80000000000 */
[----:B------:R-:W-:-:S05]  /*10d0*/  IMAD.MOV.U32 R15, RZ, RZ, R9 ;  /* 0x000000ffff0f7224 */ /* 0x000fca00078e0009 */
[----:B------:R-:W-:Y:S02]  /*10e0*/  @!P1 IADD3 R15, PT, PT, -R15, RZ, RZ ;  /* 0x000000ff0f0f9210 */ /* 0x000fe40007ffe1ff */
[----:B------:R-:W-:Y:S02]  /*10f0*/  @!P2 LOP3.LUT R15, RZ, R28, RZ, 0x33, !PT ;  /* 0x0000001cff0fa212 */ /* 0x000fe400078e33ff */
[----:B----4-:R-:W-:Y:S01]  /*1100*/  SHF.R.S32.HI R13, RZ, 0x1f, R8 ;  /* 0x0000001fff0d7819 */ /* 0x010fe20000011408 */
[----:B------:R-:W-:Y:S02]  /*1110*/  IMAD R10, R19, R8, RZ ;  /* 0x00000008130a7224 */ /* 0x000fe400078e02ff */
[----:B------:R-:W-:Y:S02]  /*1120*/  IMAD R19, R16, R14, R99 ;  /* 0x0000000e10137224 */ /* 0x000fe400078e0263 */
[C---:B------:R-:W-:Y:S02]  /*1130*/  IMAD R10, R18.reuse, R13, R10 ;  /* 0x0000000d120a7224 */ /* 0x040fe400078e020a */
[----:B------:R-:W-:Y:S01]  /*1140*/  IMAD.WIDE.U32 R16, R18, R8, RZ ;  /* 0x0000000812107225 */ /* 0x000fe200078e00ff */
[----:B------:R-:W-:-:S03]  /*1150*/  SHF.R.S32.HI R25, RZ, 0x1f, R19 ;  /* 0x0000001fff197819 */ /* 0x000fc60000011413 */
[----:B--2---:R-:W-:Y:S01]  /*1160*/  IMAD R9, R5, R19, RZ ;  /* 0x0000001305097224 */ /* 0x004fe200078e02ff */
[----:B------:R-:W-:-:S03]  /*1170*/  IADD3 R17, PT, PT, R17, R10, RZ ;  /* 0x0000000a11117210 */ /* 0x000fc60007ffe0ff */
        /* <DEDUP_REMOVED lines=15> */
.L_x_7869:
        /* <DEDUP_REMOVED lines=31> */
[----:B-----5:R-:W-:-:S04]  /*1460*/  @!P3 SHF.R.S32.HI R10, RZ, 0x1f, R15 ;  /* 0x0000001fff0ab819 */ /* 0x020fc8000001140f */
[----:B------:R-:W-:Y:S01]  /*1470*/  @!P3 IADD3 R25, PT, PT, R25, R9, RZ ;  /* 0x000000091919b210 */ /* 0x000fe20007ffe0ff */
[----:B------:R-:W-:Y:S01]  /*1480*/  @P3 IMAD.IADD R9, R16, 0x1, R17 ;  /* 0x0000000110093824 */ /* 0x000fe200078e0211 */
[----:B------:R-:W-:Y:S01]  /*1490*/  @!P2 IADD3 R23, PT, PT, R23, -R8, RZ ;  /* 0x800000081717a210 */ /* 0x000fe20007ffe0ff */
[----:B----4-:R-:W-:-:S03]  /*14a0*/  @!P3 IMAD R13, R13, R15, RZ ;  /* 0x0000000f0d0db224 */ /* 0x010fc600078e02ff */
[----:B------:R-:W-:Y:S01]  /*14b0*/  ISETP.GE.U32.AND P4, PT, R23, R8, PT ;  /* 0x000000081700720c */ /* 0x000fe20003f86070 */
[-C--:B------:R-:W-:Y:S02]  /*14c0*/  @P3 IMAD R8, R5, R9.reuse, RZ ;  /* 0x0000000905083224 */ /* 0x080fe400078e02ff */
[----:B------:R-:W-:Y:S01]  /*14d0*/  @P3 IMAD.WIDE.U32 R22, R4, R9, RZ ;  /* 0x0000000904163225 */ /* 0x000fe200078e00ff */
[----:B------:R-:W-:-:S03]  /*14e0*/  LOP3.LUT R9, R151, R28, RZ, 0x3c, !PT ;  /* 0x0000001c97097212 */ /* 0x000fc600078e3cff */
[C---:B------:R-:W-:Y:S01]  /*14f0*/  @!P3 IMAD R13, R12.reuse, R10, R13 ;  /* 0x0000000a0c0db224 */ /* 0x040fe200078e020d */
[----:B------:R-:W-:Y:S01]  /*1500*/  ISETP.GE.AND P1, PT, R9, RZ, PT ;  /* 0x000000ff0900720c */ /* 0x000fe20003f26270 */
[----:B------:R-:W-:-:S04]  /*1510*/  @!P3 IMAD.WIDE.U32 R24, R12, R15, R24 ;  /* 0x0000000f0c18b225 */ /* 0x000fc800078e0018 */
[----:B------:R-:W-:Y:S01]  /*1520*/  @!P2 VIADD R14, R14, 0x1 ;  /* 0x000000010e0ea836 */ /* 0x000fe20000000000 */
[----:B------:R-:W-:Y:S01]  /*1530*/  ISETP.NE.AND P2, PT, R28, RZ, PT ;  /* 0x000000ff1c00720c */ /* 0x000fe20003f45270 */
[----:B------:R-:W-:Y:S01]  /*1540*/  @!P3 IMAD.MOV.U32 R12, RZ, RZ, R24 ;  /* 0x000000ffff0cb224 */ /* 0x000fe200078e0018 */
[----:B------:R-:W-:Y:S02]  /*1550*/  @!P3 IADD3 R13, PT, PT, R25, R13, RZ ;  /* 0x0000000d190db210 */ /* 0x000fe40007ffe0ff */
[----:B------:R-:W-:Y:S02]  /*1560*/  @P3 IADD3 R13, PT, PT, R23, R8, RZ ;  /* 0x00000008170d3210 */ /* 0x000fe40007ffe0ff */
[----:B------:R-:W-:Y:S01]  /*1570*/  @P3 MOV R12, R22 ;  /* 0x00000016000c3202 */ /* 0x000fe20000000f00 */
[----:B------:R-:W-:Y:S01]  /*1580*/  @!P3 IMAD R8, R7, R16, RZ ;  /* 0x000000100708b224 */ /* 0x000fe200078e02ff */
[----:B------:R-:W-:Y:S02]  /*1590*/  @!P3 SHF.R.S32.HI R9, RZ, 0x1f, R16 ;  /* 0x0000001fff09b819 */ /* 0x000fe40000011410 */
        /* <DEDUP_REMOVED lines=11> */
[----:B------:R-:W-:Y:S02]  /*1650*/  IADD3 R23, PT, PT, R23, R10, RZ ;  /* 0x0000000a17177210 */ /* 0x000fe40007ffe0ff */
[----:B------:R-:W-:Y:S01]  /*1660*/  @P3 IADD3 R16, PT, PT, R16, R17, RZ ;  /* 0x0000001110103210 */ /* 0x000fe20007ffe0ff */
[----:B------:R-:W-:Y:S01]  /*1670*/  IMAD R13, R19, R14, RZ ;  /* 0x0000000e130d7224 */ /* 0x000fe200078e02ff */
[----:B------:R-:W-:Y:S01]  /*1680*/  SHF.R.S32.HI R10, RZ, 0x1f, R14 ;  /* 0x0000001fff0a7819 */ /* 0x000fe2000001140e */
[----:B------:R-:W-:-:S02]  /*1690*/  @!P3 IMAD R8, R20, R9, R8 ;  /* 0x000000091408b224 */ /* 0x000fc400078e0208 */
[----:B------:R-:W-:-:S04]  /*16a0*/  @!P3 IMAD.WIDE.U32 R20, R20, R15, R24 ;  /* 0x0000000f1414b225 */ /* 0x000fc800078e0018 */
[----:B------:R-:W-:Y:S02]  /*16b0*/  @P3 IMAD R9, R7, R16, RZ ;  /* 0x0000001007093224 */ /* 0x000fe400078e02ff */
[----:B------:R-:W-:-:S04]  /*16c0*/  IMAD.WIDE.U32 R14, R18, R14, R22 ;  /* 0x0000000e120e7225 */ /* 0x000fc800078e0016 */
[----:B------:R-:W-:Y:S02]  /*16d0*/  IMAD R10, R18, R10, R13 ;  /* 0x0000000a120a7224 */ /* 0x000fe400078e020d */
[----:B------:R-:W-:Y:S01]  /*16e0*/  @P3 IMAD.WIDE.U32 R16, R6, R16, RZ ;  /* 0x0000001006103225 */ /* 0x000fe200078e00ff */
[----:B------:R-:W-:Y:S02]  /*16f0*/  @!P3 IADD3 R13, PT, PT, R21, R8, RZ ;  /* 0x00000008150db210 */ /* 0x000fe40007ffe0ff */
[----:B------:R-:W-:Y:S01]  /*1700*/  @!P3 MOV R18, R20 ;  /* 0x000000140012b202 */ /* 0x000fe20000000f00 */
[----:B------:R-:W-:Y:S01]  /*1710*/  IMAD.MOV.U32 R12, RZ, RZ, R14 ;  /* 0x000000ffff0c7224 */ /* 0x000fe200078e000e */
[----:B------:R-:W-:Y:S01]  /*1720*/  IADD3 R10, PT, PT, R15, R10, RZ ;  /* 0x0000000a0f0a7210 */ /* 0x000fe20007ffe0ff */
[----:B------:R-:W-:Y:S01]  /*1730*/  @P3 IMAD.MOV.U32 R18, RZ, RZ, R16 ;  /* 0x000000ffff123224 */ /* 0x000fe200078e0010 */
[----:B------:R-:W-:Y:S02]  /*1740*/  @P3 IADD3 R13, PT, PT, R17, R9, RZ ;  /* 0x00000009110d3210 */ /* 0x000fe40007ffe0ff */
[----:B------:R-:W-:-:S02]  /*1750*/  MOV R25, RZ ;  /* 0x000000ff00197202 */ /* 0x000fc40000000f00 */
[----:B------:R-:W-:Y:S02]  /*1760*/  MOV R19, R99 ;  /* 0x0000006300137202 */ /* 0x000fe40000000f00 */
.L_x_7870:
[----:B------:R-:W-:Y:S05]  /*1770*/  BSYNC.RECONVERGENT B0 ;  /* 0x0000000000007941 */ /* 0x000fea0003800200 */
.L_x_7868:
        /* <DEDUP_REMOVED lines=121> */
.L_x_7873:
[----:B------:R3:W-:Y:S02]  /*1f10*/  STS.128 [R159+0x2000], RZ ;  /* 0x002000ff9f007388 */ /* 0x0007e40000000c00 */
.L_x_7872:
[----:B------:R-:W-:Y:S05]  /*1f20*/  BSYNC.RECONVERGENT B0 ;  /* 0x0000000000007941 */ /* 0x000fea0003800200 */
.L_x_7871:
        /* <DEDUP_REMOVED lines=32> */
.L_x_7876:
[----:B------:R2:W-:Y:S02]  /*2130*/  STS.128 [R159+0x2800], RZ ;  /* 0x002800ff9f007388 */ /* 0x0005e40000000c00 */
.L_x_7875:
[----:B------:R-:W-:Y:S05]  /*2140*/  BSYNC.RECONVERGENT B0 ;  /* 0x0000000000007941 */ /* 0x000fea0003800200 */
.L_x_7874:
        /* <DEDUP_REMOVED lines=26> */
.L_x_7879:
[----:B------:R4:W-:Y:S02]  /*22f0*/  STS.128 [R159+0x5000], RZ ;  /* 0x005000ff9f007388 */ /* 0x0009e40000000c00 */
.L_x_7878:
[----:B------:R-:W-:Y:S05]  /*2300*/  BSYNC.RECONVERGENT B0 ;  /* 0x0000000000007941 */ /* 0x000fea0003800200 */
.L_x_7877:
[----:B------:R-:W-:Y:S01]  /*2310*/  ISETP.GE.AND P1, PT, R5, R4, PT ;  /* 0x000000040500720c */ /* 0x000fe20003f26270 */
[----:B------:R-:W-:-:S12]  /*2320*/  BSSY.RECONVERGENT B0, `(.L_x_7880) ;  /* 0x0000016000007945 */ /* 0x000fd80003800200 */
[----:B------:R-:W-:Y:S05]  /*2330*/  @P1 BRA `(.L_x_7881) ;  /* 0x0000000000501947 */ /* 0x000fea0003800000 */
[-C--:B------:R-:W-:Y:S02]  /*2340*/  ISETP.GE.AND P3, PT, R136, R157.reuse, PT ;  /* 0x0000009d8800720c */ /* 0x080fe40003f66270 */
[-C--:B------:R-:W-:Y:S02]  /*2350*/  ISETP.GE.AND P2, PT, R134, R157.reuse, PT ;  /* 0x0000009d8600720c */ /* 0x080fe40003f46270 */
[----:B-1--4-:R-:W-:Y:S02]  /*2360*/  LEA R6, P4, R143, R146, 0x1 ;  /* 0x000000928f067211 */ /* 0x012fe400078808ff */
        /* <DEDUP_REMOVED lines=17> */
.L_x_7881:
[----:B------:R-:W-:Y:S05]  /*2480*/  BSYNC.RECONVERGENT B0 ;  /* 0x0000000000007941 */ /* 0x000fea0003800200 */
.L_x_7880:
        /* <DEDUP_REMOVED lines=29> */
.L_x_7884:
[----:B------:R4:W-:Y:S01]  /*2660*/  STS.128 [R159+0x8000], RZ ;  /* 0x008000ff9f007388 */ /* 0x0009e20000000c00 */
[----:B------:R-:W-:Y:S05]  /*2670*/  BRA `(.L_x_7885) ;  /* 0x00000000000c7947 */ /* 0x000fea0003800000 */
.L_x_7883:
[----:B------:R1:W-:Y:S04]  /*2680*/  STS.128 [R159+0x6000], RZ ;  /* 0x006000ff9f007388 */ /* 0x0003e80000000c00 */
[----:B------:R1:W-:Y:S04]  /*2690*/  STS.128 [R159+0x7000], RZ ;  /* 0x007000ff9f007388 */ /* 0x0003e80000000c00 */
[----:B------:R1:W-:Y:S02]  /*26a0*/  STS.128 [R159+0x8000], RZ ;  /* 0x008000ff9f007388 */ /* 0x0003e40000000c00 */
.L_x_7885:
[----:B------:R-:W-:Y:S05]  /*26b0*/  BSYNC.RECONVERGENT B0 ;  /* 0x0000000000007941 */ /* 0x000fea0003800200 */
.L_x_7882:
        /* <DEDUP_REMOVED lines=27> */
.L_x_7888:
[----:B------:R1:W-:Y:S02]  /*2870*/  STS.128 [R159+0x8800], RZ ;  /* 0x008800ff9f007388 */ /* 0x0003e40000000c00 */
.L_x_7887:
[----:B------:R-:W-:Y:S05]  /*2880*/  BSYNC.RECONVERGENT B0 ;  /* 0x0000000000007941 */ /* 0x000fea0003800200 */
.L_x_7886:
[----:B------:R-:W2:Y:S01]  /*2890*/  LD.E R105, desc[UR4][R2.64+0x18c] ;  /* 0x00018c0402697980 */ /* 0x000ea2000c101900 */
[C---:B-1----:R-:W-:Y:S01]  /*28a0*/  SHF.L.U32 R5, R124.reuse, 0x4, RZ ;  /* 0x000000047c057819 */ /* 0x042fe200000006ff */
[----:B------:R-:W-:Y:S01]  /*28b0*/  BSSY.RECONVERGENT B1, `(.L_x_7889) ;  /* 0x0000125000017945 */ /* 0x000fe20003800200 */
[----:B------:R-:W-:Y:S01]  /*28c0*/  SHF.R.U32.HI R126, RZ, 0x1, R124 ;  /* 0x00000001ff7e7819 */ /* 0x000fe2000001167c */
[----:B------:R-:W0:Y:S01]  /*28d0*/  LDGDEPBAR ;  /* 0x00000000000079af */ /* 0x000e220000000000 */
[C---:B------:R-:W-:Y:S02]  /*28e0*/  SHF.L.U32 R98, R124.reuse, 0x5, RZ ;  /* 0x000000057c627819 */ /* 0x040fe400000006ff */
[----:B------:R-:W-:Y:S02]  /*28f0*/  SHF.L.U32 R125, R124, 0x2, RZ ;  /* 0x000000027c7d7819 */ /* 0x000fe400000006ff */
[----:B------:R-:W-:Y:S02]  /*2900*/  LOP3.LUT R127, R5, 0x3e00, RZ, 0xc0, !PT ;  /* 0x00003e00057f7812 */ /* 0x000fe400078ec0ff */
[----:B------:R-:W-:-:S02]  /*2910*/  LOP3.LUT R97, R126, 0x8, RZ, 0xc0, !PT ;  /* 0x000000087e617812 */ /* 0x000fc400078ec0ff */
[----:B------:R-:W-:Y:S02]  /*2920*/  LOP3.LUT R5, R5, 0x100, RZ, 0xc0, !PT ;  /* 0x0000010005057812 */ /* 0x000fe400078ec0ff */
[----:B------:R-:W-:Y:S02]  /*2930*/  LOP3.LUT R9, R98, 0xc0, RZ, 0xc0, !PT ;  /* 0x000000c062097812 */ /* 0x000fe400078ec0ff */
[----:B----4-:R-:W-:Y:S02]  /*2940*/  LOP3.LUT R6, R125, 0x18, RZ, 0xc0, !PT ;  /* 0x000000187d067812 */ /* 0x010fe400078ec0ff */
[--C-:B------:R-:W-:Y:S02]  /*2950*/  LOP3.LUT R97, R97, 0xc0, R98.reuse, 0xf8, !PT ;  /* 0x000000c061617812 */ /* 0x100fe400078ef862 */
[--C-:B------:R-:W-:Y:S02]  /*2960*/  LOP3.LUT R7, R127, 0x20, R98.reuse, 0xf8, !PT ;  /* 0x000000207f077812 */ /* 0x100fe400078ef862 */
[----:B------:R-:W-:-:S02]  /*2970*/  LOP3.LUT R5, R5, 0x20, R98, 0xf8, !PT ;  /* 0x0000002005057812 */ /* 0x000fc400078ef862 */
[----:B------:R-:W-:Y:S02]  /*2980*/  LOP3.LUT R4, R9, 0x8, R124, 0xf8, !PT ;  /* 0x0000000809047812 */ /* 0x000fe400078ef87c */
[----:B------:R-:W-:Y:S02]  /*2990*/  LOP3.LUT R97, R97, R6, RZ, 0x3c, !PT ;  /* 0x0000000661617212 */ /* 0x000fe400078e3cff */
[----:B------:R-:W-:Y:S02]  /*29a0*/  LOP3.LUT R8, R7, 0x100, R98, 0xf8, !PT ;  /* 0x0000010007087812 */ /* 0x000fe400078ef862 */
[----:B------:R-:W-:Y:S02]  /*29b0*/  LOP3.LUT R5, R5, R4, R6, 0xf6, !PT ;  /* 0x0000000405057212 */ /* 0x000fe400078ef606 */
[----:B------:R-:W-:Y:S02]  /*29c0*/  LOP3.LUT R7, R8, R97, RZ, 0xfc, !PT ;  /* 0x0000006108077212 */ /* 0x000fe400078efcff */
[----:B------:R-:W-:-:S02]  /*29d0*/  LEA R117, R5, R128, 0x1 ;  /* 0x0000008005757211 */ /* 0x000fc400078e08ff */
[----:B------:R-:W-:Y:S02]  /*29e0*/  LEA R120, R7, R128, 0x1 ;  /* 0x0000008007787211 */ /* 0x000fe400078e08ff */
[----:B------:R-:W-:Y:S01]  /*29f0*/  LOP3.LUT P1, R101, R124, 0x4, RZ, 0xc0, !PT ;  /* 0x000000047c657812 */ /* 0x000fe2000782c0ff */
[----:B------:R-:W-:Y:S01]  /*2a00*/  LDSM.16.M88.4 R16, [R117+0x3000] ;  /* 0x003000007510783b */ /* 0x000fe20000000200 */
[----:B------:R-:W-:Y:S02]  /*2a10*/  MOV R100, 0x20 ;  /* 0x0000002000647802 */ /* 0x000fe40000000f00 */
[----:B-----5:R-:W-:Y:S01]  /*2a20*/  IADD3 R106, PT, PT, R106, R103, -R104 ;  /* 0x000000676a6a7210 */ /* 0x020fe20007ffe868 */
[----:B------:R-:W1:Y:S01]  /*2a30*/  LDSM.16.M88.4 R56, [R120] ;  /* 0x000000007838783b */ /* 0x000e620000000200 */
[----:B------:R-:W-:Y:S02]  /*2a40*/  SEL R96, R100, 0xffffffe0, !P1 ;  /* 0xffffffe064607807 */ /* 0x000fe40004800000 */
[----:B------:R-:W-:Y:S01]  /*2a50*/  IADD3 R102, PT, PT, R103, -R104, -R102 ;  /* 0x8000006867667210 */ /* 0x000fe20007ffe866 */
[----:B------:R-:W-:Y:S01]  /*2a60*/  LDSM.16.M88.4 R8, [R117+0x4000] ;  /* 0x004000007508783b */ /* 0x000fe20000000200 */
[----:B------:R-:W-:-:S02]  /*2a70*/  IADD3 R107, PT, PT, R117, R96, RZ ;  /* 0x00000060756b7210 */ /* 0x000fc40007ffe0ff */
[----:B------:R-:W-:Y:S01]  /*2a80*/  IADD3 R109, PT, PT, R120, R96, RZ ;  /* 0x00000060786d7210 */ /* 0x000fe20007ffe0ff */
[----:B------:R-:W-:Y:S04]  /*2a90*/  LDSM.16.M88.4 R52, [R120+0x1000] ;  /* 0x001000007834783b */ /* 0x000fe80000000200 */
[----:B------:R-:W-:Y:S04]  /*2aa0*/  LDSM.16.M88.4 R12, [R107+0x3000] ;  /* 0x003000006b0c783b */ /* 0x000fe80000000200 */
[----:B------:R-:W4:Y:S04]  /*2ab0*/  LDSM.16.M88.4 R80, [R109] ;  /* 0x000000006d50783b */ /* 0x000f280000000200 */
[----:B------:R-:W3:Y:S04]  /*2ac0*/  LDSM.16.M88.4 R40, [R117+0x3400] ;  /* 0x003400007528783b */ /* 0x000ee80000000200 */
[----:B------:R-:W-:Y:S04]  /*2ad0*/  LDSM.16.M88.4 R44, [R107+0x4000] ;  /* 0x004000006b2c783b */ /* 0x000fe80000000200 */
[----:B------:R-:W3:Y:S04]  /*2ae0*/  LDSM.16.M88.4 R36, [R109+0x1000] ;  /* 0x001000006d24783b */ /* 0x000ee80000000200 */
[----:B------:R-:W3:Y:S04]  /*2af0*/  LDSM.16.M88.4 R92, [R107+0x3400] ;  /* 0x003400006b5c783b */ /* 0x000ee80000000200 */
[----:B------:R-:W3:Y:S01]  /*2b00*/  LDSM.16.M88.4 R64, [R117+0x3800] ;  /* 0x003800007540783b */ /* 0x000ee20000000200 */
[C---:B-1----:R-:W-:Y:S03]  /*2b10*/  HMMA.16816.F32 R4, R56.reuse, R16, RZ ;  /* 0x000000103804723c */ /* 0x042fe600000018ff */
[----:B------:R-:W-:Y:S04]  /*2b20*/  LDSM.16.M88.4 R84, [R117+0x5000] ;  /* 0x005000007554783b */ /* 0x000fe80000000200 */
[----:B------:R-:W1:Y:S01]  /*2b30*/  LDSM.16.M88.4 R24, [R120+0x2000] ;  /* 0x002000007818783b */ /* 0x000e620000000200 */
[----:B------:R-:W-:Y:S03]  /*2b40*/  HMMA.16816.F32 R16, R56, R18, RZ ;  /* 0x000000123810723c */ /* 0x000fe600000018ff */
[----:B------:R-:W1:Y:S04]  /*2b50*/  LDSM.16.M88.4 R20, [R117+0x3c00] ;  /* 0x003c00007514783b */ /* 0x000e680000000200 */
[----:B------:R-:W1:Y:S04]  /*2b60*/  LDSM.16.M88.4 R88, [R117+0x4400] ;  /* 0x004400007558783b */ /* 0x000e680000000200 */
[----:B------:R-:W-:Y:S01]  /*2b70*/  LDSM.16.M88.4 R72, [R107+0x3c00] ;  /* 0x003c00006b48783b */ /* 0x000fe20000000200 */
[C---:B----4-:R-:W-:Y:S03]  /*2b80*/  HMMA.16816.F32 R4, R80.reuse, R12, R4 ;  /* 0x0000000c5004723c */ /* 0x050fe60000001804 */
[----:B------:R-:W-:Y:S04]  /*2b90*/  LDSM.16.M88.4 R32, [R107+0x4400] ;  /* 0x004400006b20783b */ /* 0x000fe80000000200 */
[----:B------:R-:W-:Y:S01]  /*2ba0*/  LDSM.16.M88.4 R76, [R107+0x3800] ;  /* 0x003800006b4c783b */ /* 0x000fe20000000200 */
[----:B------:R-:W-:Y:S03]  /*2bb0*/  HMMA.16816.F32 R16, R80, R14, R16 ;  /* 0x0000000e5010723c */ /* 0x000fe60000001810 */
[----:B------:R-:W-:Y:S04]  /*2bc0*/  LDSM.16.M88.4 R12, [R109+0x2000] ;  /* 0x002000006d0c783b */ /* 0x000fe80000000200 */
[----:B------:R-:W-:Y:S01]  /*2bd0*/  LDSM.16.M88.4 R48, [R117+0x4800] ;  /* 0x004800007530783b */ /* 0x000fe20000000200 */
[----:B---3--:R-:W-:Y:S08]  /*2be0*/  HMMA.16816.F32 R28, R56, R40, RZ ;  /* 0x00000028381c723c */ /* 0x008ff000000018ff */
[C---:B------:R-:W-:Y:S08]  /*2bf0*/  HMMA.16816.F32 R4, R52.reuse, R8, R4 ;  /* 0x000000083404723c */ /* 0x040ff00000001804 */
[----:B------:R-:W-:Y:S01]  /*2c00*/  HMMA.16816.F32 R16, R52, R10, R16 ;  /* 0x0000000a3410723c */ /* 0x000fe20000001810 */
[----:B------:R-:W3:Y:S07]  /*2c10*/  LDSM.16.M88.4 R8, [R107+0x5000] ;  /* 0x005000006b08783b */ /* 0x000eee0000000200 */
[----:B------:R-:W-:Y:S08]  /*2c20*/  HMMA.16816.F32 R40, R56, R42, RZ ;  /* 0x0000002a3828723c */ /* 0x000ff000000018ff */
[----:B------:R-:W-:Y:S08]  /*2c30*/  HMMA.16816.F32 R4, R36, R44, R4 ;  /* 0x0000002c2404723c */ /* 0x000ff00000001804 */
[----:B------:R-:W-:Y:S08]  /*2c40*/  HMMA.16816.F32 R28, R80, R92, R28 ;  /* 0x0000005c501c723c */ /* 0x000ff0000000181c */
[----:B------:R-:W-:Y:S08]  /*2c50*/  HMMA.16816.F32 R68, R56, R64, RZ ;  /* 0x000000403844723c */ /* 0x000ff000000018ff */
[----:B------:R-:W-:Y:S01]  /*2c60*/  HMMA.16816.F32 R16, R36, R46, R16 ;  /* 0x0000002e2410723c */ /* 0x000fe20000001810 */
[----:B------:R-:W4:Y:S07]  /*2c70*/  LDSM.16.M88.4 R44, [R117+0x4c00] ;  /* 0x004c0000752c783b */ /* 0x000f2e0000000200 */
[----:B-1----:R-:W-:Y:S08]  /*2c80*/  HMMA.16816.F32 R4, R24, R84, R4 ;  /* 0x000000541804723c */ /* 0x002ff00000001804 */
[C---:B------:R-:W-:Y:S08]  /*2c90*/  HMMA.16816.F32 R64, R56.reuse, R66, RZ ;  /* 0x000000423840723c */ /* 0x040ff000000018ff */
[C---:B------:R-:W-:Y:S08]  /*2ca0*/  HMMA.16816.F32 R60, R56.reuse, R20, RZ ;  /* 0x00000014383c723c */ /* 0x040ff000000018ff */
[----:B------:R-:W-:Y:S01]  /*2cb0*/  HMMA.16816.F32 R56, R56, R22, RZ ;  /* 0x000000163838723c */ /* 0x000fe200000018ff */
[----:B------:R-:W1:Y:S07]  /*2cc0*/  LDSM.16.M88.4 R20, [R117+0x5400] ;  /* 0x005400007514783b */ /* 0x000e6e0000000200 */
[----:B------:R-:W-:Y:S08]  /*2cd0*/  HMMA.16816.F32 R40, R80, R94, R40 ;  /* 0x0000005e5028723c */ /* 0x000ff00000001828 */
[----:B------:R-:W-:Y:S08]  /*2ce0*/  HMMA.16816.F32 R28, R52, R88, R28 ;  /* 0x00000058341c723c */ /* 0x000ff0000000181c */
[----:B------:R-:W-:Y:S08]  /*2cf0*/  HMMA.16816.F32 R16, R24, R86, R16 ;  /* 0x000000561810723c */ /* 0x000ff00000001810 */
[----:B---3--:R-:W-:Y:S08]  /*2d00*/  HMMA.16816.F32 R4, R12, R8, R4 ;  /* 0x000000080c04723c */ /* 0x008ff00000001804 */
[----:B------:R-:W-:Y:S01]  /*2d10*/  HMMA.16816.F32 R88, R52, R90, R40 ;  /* 0x0000005a3458723c */ /* 0x000fe20000001828 */
[----:B------:R-:W3:Y:S07]  /*2d20*/  LDSM.16.M88.4 R40, [R107+0x5400] ;  /* 0x005400006b28783b */ /* 0x000eee0000000200 */
[C---:B------:R-:W-:Y:S08]  /*2d30*/  HMMA.16816.F32 R60, R80.reuse, R72, R60 ;  /* 0x00000048503c723c */ /* 0x040ff0000000183c */
[----:B------:R-:W-:Y:S01]  /*2d40*/  HMMA.16816.F32 R56, R80, R74, R56 ;  /* 0x0000004a5038723c */ /* 0x000fe20000001838 */
[----:B------:R-:W3:Y:S07]  /*2d50*/  LDSM.16.M88.4 R72, [R107+0x4800] ;  /* 0x004800006b48783b */ /* 0x000eee0000000200 */
[----:B------:R-:W-:Y:S08]  /*2d60*/  HMMA.16816.F32 R28, R36, R32, R28 ;  /* 0x00000020241c723c */ /* 0x000ff0000000181c */
[C---:B------:R-:W-:Y:S08]  /*2d70*/  HMMA.16816.F32 R68, R80.reuse, R76, R68 ;  /* 0x0000004c5044723c */ /* 0x040ff00000001844 */
[----:B------:R-:W-:Y:S08]  /*2d80*/  HMMA.16816.F32 R64, R80, R78, R64 ;  /* 0x0000004e5040723c */ /* 0x000ff00000001840 */
[----:B------:R-:W-:Y:S01]  /*2d90*/  HMMA.16816.F32 R16, R12, R10, R16 ;  /* 0x0000000a0c10723c */ /* 0x000fe20000001810 */
[----:B------:R-:W-:Y:S01]  /*2da0*/  LDSM.16.M88.4 R8, [R117+0x5800] ;  /* 0x005800007508783b */ /* 0x000fe20000000200 */
[-C--:B--2---:R-:W-:Y:S01]  /*2db0*/  FMUL.FTZ R4, R4, R105.reuse ;  /* 0x0000006904047220 */ /* 0x084fe20000410000 */
[----:B------:R-:W-:-:S05]  /*2dc0*/  FMUL.FTZ R5, R5, R105 ;  /* 0x0000006905057220 */ /* 0x000fca0000410000 */
[----:B----4-:R-:W-:Y:S01]  /*2dd0*/  HMMA.16816.F32 R60, R52, R44, R60 ;  /* 0x0000002c343c723c */ /* 0x010fe2000000183c */
[-C--:B------:R-:W-:Y:S01]  /*2de0*/  FMUL.FTZ R44, R6, R105.reuse ;  /* 0x00000069062c7220 */ /* 0x080fe20000410000 */
[----:B------:R-:W-:-:S05]  /*2df0*/  FMUL.FTZ R45, R7, R105 ;  /* 0x00000069072d7220 */ /* 0x000fca0000410000 */
[----:B------:R-:W2:Y:S01]  /*2e00*/  MUFU.TANH R44, R44 ;  /* 0x0000002c002c7308 */ /* 0x000ea20000002400 */
[----:B-1----:R-:W-:Y:S03]  /*2e10*/  HMMA.16816.F32 R28, R24, R20, R28 ;  /* 0x00000014181c723c */ /* 0x002fe6000000181c */
[-C--:B------:R-:W-:Y:S01]  /*2e20*/  FMUL.FTZ R16, R16, R105.reuse ;  /* 0x0000006910107220 */ /* 0x080fe20000410000 */
[----:B------:R-:W-:-:S03]  /*2e30*/  FMUL.FTZ R17, R17, R105 ;  /* 0x0000006911117220 */ /* 0x000fc60000410000 */
[----:B------:R-:W1:Y:S01]  /*2e40*/  MUFU.TANH R20, R4 ;  /* 0x0000000400147308 */ /* 0x000e620000002400 */
[----:B------:R-:W-:Y:S01]  /*2e50*/  HMMA.16816.F32 R88, R36, R34, R88 ;  /* 0x000000222458723c */ /* 0x000fe20000001858 */
[----:B------:R-:W-:Y:S06]  /*2e60*/  LDSM.16.M88.4 R32, [R107+0x5800] ;  /* 0x005800006b20783b */ /* 0x000fec0000000200 */
[----:B------:R4:W1:Y:S01]  /*2e70*/  MUFU.TANH R21, R5 ;  /* 0x0000000500157308 */ /* 0x0008620000002400 */
[C---:B------:R-:W-:Y:S07]  /*2e80*/  HMMA.16816.F32 R68, R52.reuse, R48, R68 ;  /* 0x000000303444723c */ /* 0x040fee0000001844 */
[----:B------:R-:W1:Y:S01]  /*2e90*/  MUFU.TANH R45, R45 ;  /* 0x0000002d002d7308 */ /* 0x000e620000002400 */
[----:B------:R-:W-:Y:S01]  /*2ea0*/  HMMA.16816.F32 R64, R52, R50, R64 ;  /* 0x000000323440723c */ /* 0x000fe20000001840 */
[----:B----4-:R-:W4:Y:S07]  /*2eb0*/  LDSM.16.M88.4 R4, [R107+0x4c00] ;  /* 0x004c00006b04783b */ /* 0x010f2e0000000200 */
[----:B---3--:R-:W-:Y:S01]  /*2ec0*/  HMMA.16816.F32 R28, R12, R40, R28 ;  /* 0x000000280c1c723c */ /* 0x008fe2000000181c */
[----:B------:R-:W3:Y:S07]  /*2ed0*/  MUFU.TANH R40, R16 ;  /* 0x0000001000287308 */ /* 0x000eee0000002400 */
[----:B------:R-:W-:Y:S01]  /*2ee0*/  HMMA.16816.F32 R88, R24, R22, R88 ;  /* 0x000000161858723c */ /* 0x000fe20000001858 */
[----:B------:R2:W1:Y:S01]  /*2ef0*/  MUFU.TANH R41, R17 ;  /* 0x0000001100297308 */ /* 0x0004620000002400 */
[----:B------:R-:W-:-:S06]  /*2f00*/  FMUL.FTZ R22, R18, R105 ;  /* 0x0000006912167220 */ /* 0x000fcc0000410000 */
[----:B------:R-:W-:Y:S01]  /*2f10*/  HMMA.16816.F32 R56, R52, R46, R56 ;  /* 0x0000002e3438723c */ /* 0x000fe20000001838 */
[-C--:B------:R-:W-:Y:S01]  /*2f20*/  FMUL.FTZ R46, R19, R105.reuse ;  /* 0x00000069132e7220 */ /* 0x080fe20000410000 */
[----:B------:R-:W1:Y:S01]  /*2f30*/  MUFU.TANH R22, R22 ;  /* 0x0000001600167308 */ /* 0x000e620000002400 */
[-C--:B------:R-:W-:Y:S01]  /*2f40*/  FMUL.FTZ R23, R28, R105.reuse ;  /* 0x000000691c177220 */ /* 0x080fe20000410000 */
[-C--:B------:R-:W-:Y:S01]  /*2f50*/  FMUL.FTZ R28, R30, R105.reuse ;  /* 0x000000691e1c7220 */ /* 0x080fe20000410000 */
[----:B------:R-:W-:-:S03]  /*2f60*/  FMUL.FTZ R29, R29, R105 ;  /* 0x000000691d1d7220 */ /* 0x000fc60000410000 */
[C---:B------:R-:W-:Y:S01]  /*2f70*/  HMMA.16816.F32 R68, R36.reuse, R72, R68 ;  /* 0x000000482444723c */ /* 0x040fe20000001844 */
[----:B--2---:R-:W2:Y:S01]  /*2f80*/  LDSM.16.M88.4 R16, [R117+0x5c00] ;  /* 0x005c00007510783b */ /* 0x004ea20000000200 */
[----:B------:R-:W1:Y:S06]  /*2f90*/  MUFU.TANH R46, R46 ;  /* 0x0000002e002e7308 */ /* 0x000e6c0000002400 */
[C---:B------:R-:W-:Y:S02]  /*2fa0*/  HMMA.16816.F32 R64, R36.reuse, R74, R64 ;  /* 0x0000004a2440723c */ /* 0x040fe40000001840 */
[----:B------:R-:W1:Y:S06]  /*2fb0*/  MUFU.TANH R23, R23 ;  /* 0x0000001700177308 */ /* 0x000e6c0000002400 */
[----:B----4-:R-:W-:Y:S01]  /*2fc0*/  HMMA.16816.F32 R60, R36, R4, R60 ;  /* 0x00000004243c723c */ /* 0x010fe2000000183c */
[----:B------:R-:W-:Y:S01]  /*2fd0*/  FMUL.FTZ R4, R31, R105 ;  /* 0x000000691f047220 */ /* 0x000fe20000410000 */
[----:B------:R-:W4:Y:S06]  /*2fe0*/  MUFU.TANH R29, R29 ;  /* 0x0000001d001d7308 */ /* 0x000f2c0000002400 */
[C---:B------:R-:W-:Y:S02]  /*2ff0*/  HMMA.16816.F32 R68, R24.reuse, R8, R68 ;  /* 0x000000081844723c */ /* 0x040fe40000001844 */
[----:B------:R-:W1:Y:S06]  /*3000*/  MUFU.TANH R28, R28 ;  /* 0x0000001c001c7308 */ /* 0x000e6c0000002400 */
[----:B------:R-:W-:Y:S01]  /*3010*/  HMMA.16816.F32 R64, R24, R10, R64 ;  /* 0x0000000a1840723c */ /* 0x000fe20000001840 */
[----:B------:R-:W3:Y:S01]  /*3020*/  LDSM.16.M88.4 R8, [R107+0x5c00] ;  /* 0x005c00006b08783b */ /* 0x000ee20000000200 */
[----:B------:R-:W-:-:S04]  /*3030*/  DEPBAR.LE SB0, 0x0 ;  /* 0x000080000000791a */ /* 0x000fc80000000000 */
[----:B------:R-:W1:Y:S02]  /*3040*/  MUFU.TANH R4, R4 ;  /* 0x0000000400047308 */ /* 0x000e640000002400 */
[----:B------:R-:W-:Y:S01]  /*3050*/  HMMA.16816.F32 R56, R36, R6, R56 ;  /* 0x000000062438723c */ /* 0x000fe20000001838 */
[----:B------:R-:W-:-:S04]  /*3060*/  LOP3.LUT R7, R126, 0x1f0, RZ, 0xc0, !PT ;  /* 0x000001f07e077812 */ /* 0x000fc800078ec0ff */
[----:B------:R-:W-:-:S03]  /*3070*/  LOP3.LUT R108, R7, 0x7, R108, 0xf8, !PT ;  /* 0x00000007076c7812 */ /* 0x000fc600078ef86c */
[----:B--2---:R-:W-:Y:S01]  /*3080*/  HMMA.16816.F32 R60, R24, R16, R60 ;  /* 0x00000010183c723c */ /* 0x004fe2000000183c */
[----:B------:R-:W-:-:S04]  /*3090*/  LEA R7, R153, R108, 0x6 ;  /* 0x0000006c99077211 */ /* 0x000fc800078e30ff */
[C---:B------:R-:W-:Y:S02]  /*30a0*/  IADD3 R106, PT, PT, R7.reuse, R106, RZ ;  /* 0x0000006a076a7210 */ /* 0x040fe40007ffe0ff */
[----:B------:R-:W-:Y:S01]  /*30b0*/  IADD3 R116, PT, PT, R7, R102, RZ ;  /* 0x0000006607747210 */ /* 0x000fe20007ffe0ff */
[----:B------:R-:W-:Y:S01]  /*30c0*/  HMMA.16816.F32 R88, R12, R42, R88 ;  /* 0x0000002a0c58723c */ /* 0x000fe20000001858 */
[C-C-:B------:R-:W-:Y:S02]  /*30d0*/  VIADDMNMX R140, R106.reuse, 0x1, R103.reuse, PT ;  /* 0x000000016a8c7846 */ /* 0x140fe40003800167 */
[----:B------:R-:W-:-:S05]  /*30e0*/  VIADDMNMX R139, R106, 0x9, R103, PT ;  /* 0x000000096a8b7846 */ /* 0x000fca0003800167 */
[----:B------:R-:W-:Y:S08]  /*30f0*/  HMMA.16816.F32 R56, R24, R18, R56 ;  /* 0x000000121838723c */ /* 0x000ff00000001838 */
[C---:B------:R-:W-:Y:S01]  /*3100*/  HMMA.16816.F32 R68, R12.reuse, R32, R68 ;  /* 0x000000200c44723c */ /* 0x040fe20000001844 */
[----:B------:R-:W-:Y:S02]  /*3110*/  IADD3 R32, PT, PT, R0, -0x1, RZ ;  /* 0xffffffff00207810 */ /* 0x000fe40007ffe0ff */
[-C--:B------:R-:W-:Y:S01]  /*3120*/  FMUL.FTZ R5, R88, R105.reuse ;  /* 0x0000006958057220 */ /* 0x080fe20000410000 */
[-C--:B------:R-:W-:Y:S01]  /*3130*/  FMUL.FTZ R31, R89, R105.reuse ;  /* 0x00000069591f7220 */ /* 0x080fe20000410000 */
[-C--:B------:R-:W-:Y:S01]  /*3140*/  FMUL.FTZ R30, R90, R105.reuse ;  /* 0x000000695a1e7220 */ /* 0x080fe20000410000 */
[----:B------:R-:W-:Y:S01]  /*3150*/  FMUL.FTZ R6, R91, R105 ;  /* 0x000000695b067220 */ /* 0x000fe20000410000 */
[----:B------:R-:W-:Y:S01]  /*3160*/  ISETP.GT.U32.AND P1, PT, R32, R145, PT ;  /* 0x000000912000720c */ /* 0x000fe20003f24070 */
[C---:B------:R-:W-:Y:S01]  /*3170*/  HMMA.16816.F32 R64, R12.reuse, R34, R64 ;  /* 0x000000220c40723c */ /* 0x040fe20000001840 */
[----:B------:R-:W2:Y:S07]  /*3180*/  MUFU.TANH R5, R5 ;  /* 0x0000000500057308 */ /* 0x000eae0000002400 */
[----:B---3--:R-:W-:Y:S01]  /*3190*/  HMMA.16816.F32 R60, R12, R8, R60 ;  /* 0x000000080c3c723c */ /* 0x008fe2000000183c */
[----:B------:R-:W3:Y:S02]  /*31a0*/  MUFU.TANH R31, R31 ;  /* 0x0000001f001f7308 */ /* 0x000ee40000002400 */
[-C--:B------:R-:W-:Y:S01]  /*31b0*/  FMUL.FTZ R17, R68, R105.reuse ;  /* 0x0000006944117220 */ /* 0x080fe20000410000 */
[-C--:B------:R-:W-:Y:S01]  /*31c0*/  FMUL.FTZ R33, R69, R105.reuse ;  /* 0x0000006945217220 */ /* 0x080fe20000410000 */
[-C--:B------:R-:W-:Y:S01]  /*31d0*/  FMUL.FTZ R16, R70, R105.reuse ;  /* 0x0000006946107220 */ /* 0x080fe20000410000 */
[----:B------:R-:W-:-:S02]  /*31e0*/  FMUL.FTZ R18, R71, R105 ;  /* 0x0000006947127220 */ /* 0x000fc40000410000 */
        /* <DEDUP_REMOVED lines=46> */
.L_x_7892:
[----:B------:R-:W2:Y:S01]  /*34d0*/  LD.E R42, desc[UR4][R2.64+0x170] ;  /* 0x00017004022a7980 */ /* 0x000ea2000c101900 */
[----:B------:R-:W-:Y:S02]  /*34e0*/  LEA R37, R0, 0xffffff80, 0x6 ;  /* 0xffffff8000257811 */ /* 0x000fe400078e30ff */
[----:B------:R-:W-:Y:S01]  /*34f0*/  IABS R13, R99 ;  /* 0x00000063000d7213 */ /* 0x000fe20000000000 */
[----:B------:R-:W3:Y:S01]  /*3500*/  LD.E.64 R50, desc[UR4][R118.64+0x20] ;  /* 0x0000200476327980 */ /* 0x000ee2000c101b00 */
[----:B------:R-:W-:Y:S02]  /*3510*/  IABS R7, R37 ;  /* 0x0000002500077213 */ /* 0x000fe40000000000 */
[-C--:B--2---:R-:W-:Y:S02]  /*3520*/  IABS R19, R42.reuse ;  /* 0x0000002a00137213 */ /* 0x084fe40000000000 */
[-C--:B------:R-:W-:Y:S02]  /*3530*/  IABS R36, R42.reuse ;  /* 0x0000002a00247213 */ /* 0x080fe40000000000 */
[----:B------:R-:W2:Y:S01]  /*3540*/  I2F.RP R35, R19 ;  /* 0x0000001300237306 */ /* 0x000ea20000209400 */
[----:B------:R-:W-:-:S02]  /*3550*/  LOP3.LUT R37, R37, R42, RZ, 0x3c, !PT ;  /* 0x0000002a25257212 */ /* 0x000fc400078e3cff */
[----:B------:R-:W-:Y:S01]  /*3560*/  IMAD.MOV R36, RZ, RZ, -R36 ;  /* 0x000000ffff247224 */ /* 0x000fe200078e0a24 */
[----:B------:R-:W-:Y:S02]  /*3570*/  LOP3.LUT R99, R99, R42, RZ, 0x3c, !PT ;  /* 0x0000002a63637212 */ /* 0x000fe400078e3cff */
[----:B------:R-:W-:Y:S02]  /*3580*/  ISETP.GE.AND P1, PT, R37, RZ, PT ;  /* 0x000000ff2500720c */ /* 0x000fe40003f26270 */
[----:B------:R-:W-:Y:S01]  /*3590*/  ISETP.GE.AND P3, PT, R99, RZ, PT ;  /* 0x000000ff6300720c */ /* 0x000fe20003f66270 */
[----:B--2---:R-:W2:Y:S02]  /*35a0*/  MUFU.RCP R48, R35 ;  /* 0x0000002300307308 */ /* 0x004ea40000001000 */
[----:B--2---:R-:W-:-:S06]  /*35b0*/  VIADD R48, R48, 0xffffffe ;  /* 0x0ffffffe30307836 */ /* 0x004fcc0000000000 */
[----:B------:R-:W2:Y:S02]  /*35c0*/  F2I.FTZ.U32.TRUNC.NTZ R49, R48 ;  /* 0x0000003000317305 */ /* 0x000ea4000021f000 */
[----:B--2---:R-:W-:Y:S01]  /*35d0*/  IMAD.MOV R38, RZ, RZ, -R49 ;  /* 0x000000ffff267224 */ /* 0x004fe200078e0a31 */
[----:B------:R-:W-:-:S03]  /*35e0*/  MOV R48, RZ ;  /* 0x000000ff00307202 */ /* 0x000fc60000000f00 */
        /* <DEDUP_REMOVED lines=15> */
[----:B------:R-:W2:Y:S01]  /*36e0*/  LD.E.64 R48, desc[UR4][R118.64+0x38] ;  /* 0x0000380476307980 */ /* 0x000ea2000c101b00 */
        /* <DEDUP_REMOVED lines=26> */
.L_x_7893:
[----:B------:R-:W-:Y:S05]  /*3890*/  BSYNC.RECONVERGENT B0 ;  /* 0x0000000000007941 */ /* 0x000fea0003800200 */
.L_x_7891:
        /* <DEDUP_REMOVED lines=38> */
.L_x_7890:
[----:B------:R-:W-:Y:S05]  /*3b00*/  BSYNC.RECONVERGENT B1 ;  /* 0x0000000000017941 */ /* 0x000fea0003800200 */
.L_x_7889:
[----:B------:R-:W3:Y:S01]  /*3b10*/  LD.E R107, desc[UR4][R2.64+0xdc] ;  /* 0x0000dc04026b7980 */ /* 0x000ee2000c101900 */
[----:B------:R-:W-:Y:S01]  /*3b20*/  IMAD.SHL.U32 R87, R124, 0x2, RZ ;  /* 0x000000027c577824 */ /* 0x000fe200078e00ff */
[----:B------:R-:W-:Y:S01]  /*3b30*/  LOP3.LUT R121, R97, 0x120, R98, 0xf8, !PT ;  /* 0x0000012061797812 */ /* 0x000fe200078ef862 */
[----:B------:R-:W-:Y:S01]  /*3b40*/  VIADD R84, R116, 0x8 ;  /* 0x0000000874547836 */ /* 0x000fe20000000000 */
[----:B------:R-:W-:Y:S02]  /*3b50*/  BSSY B2, `(.L_x_7894) ;  /* 0x0000494000027945 */ /* 0x000fe40003800000 */
[----:B------:R-:W-:Y:S01]  /*3b60*/  LOP3.LUT R87, R87, 0x6, RZ, 0xc0, !PT ;  /* 0x0000000657577812 */ /* 0x000fe200078ec0ff */
[----:B------:R-:W-:-:S04]  /*3b70*/  IMAD R105, R121, 0x2, R128 ;  /* 0x0000000279697824 */ /* 0x000fc800078e0280 */
[----:B------:R-:W-:Y:S01]  /*3b80*/  IMAD R43, R32, 0x40, R87 ;  /* 0x00000040202b7824 */ /* 0x000fe200078e0257 */
[----:B------:R-:W-:Y:S01]  /*3b90*/  LDSM.16.MT88.4 R76, [R105+0x6000] ;  /* 0x00600000694c783b */ /* 0x000fe20000004200 */
[----:B------:R-:W-:Y:S02]  /*3ba0*/  IMAD.IADD R95, R96, 0x1, R105 ;  /* 0x00000001605f7824 */ /* 0x000fe400078e0269 */
[C---:B------:R-:W-:Y:S01]  /*3bb0*/  VIADD R73, R43.reuse, 0x1 ;  /* 0x000000012b497836 */ /* 0x040fe20000000000 */
[----:B------:R-:W-:Y:S01]  /*3bc0*/  ISETP.GT.AND P1, PT, R116, R43, PT ;  /* 0x0000002b7400720c */ /* 0x000fe20003f24270 */
[C---:B------:R-:W-:Y:S01]  /*3bd0*/  VIADD R71, R43.reuse, 0x8 ;  /* 0x000000082b477836 */ /* 0x040fe20000000000 */
[CC--:B------:R-:W-:Y:S01]  /*3be0*/  ISETP.GE.AND P5, PT, R43.reuse, R140.reuse, PT ;  /* 0x0000008c2b00720c */ /* 0x0c0fe20003fa6270 */
[C---:B------:R-:W-:Y:S01]  /*3bf0*/  VIADD R69, R43.reuse, 0x9 ;  /* 0x000000092b457836 */ /* 0x040fe20000000000 */
[----:B-1----:R-:W-:Y:S01]  /*3c00*/  FSEL R20, R20, -INF , !P1 ;  /* 0xff80000014147808 */ /* 0x002fe20004800000 */
[C---:B------:R-:W-:Y:S01]  /*3c10*/  VIADD R67, R43.reuse, 0x10 ;  /* 0x000000102b437836 */ /* 0x040fe20000000000 */
[C---:B------:R-:W-:Y:S01]  /*3c20*/  ISETP.GT.AND P1, PT, R116.reuse, R73, PT ;  /* 0x000000497400720c */ /* 0x040fe20003f24270 */
[C---:B------:R-:W-:Y:S01]  /*3c30*/  VIADD R65, R43.reuse, 0x11 ;  /* 0x000000112b417836 */ /* 0x040fe20000000000 */
[----:B------:R-:W-:Y:S01]  /*3c40*/  ISETP.GT.AND P3, PT, R116, R71, PT ;  /* 0x000000477400720c */ /* 0x000fe20003f64270 */
[C---:B------:R-:W-:Y:S01]  /*3c50*/  VIADD R63, R43.reuse, 0x18 ;  /* 0x000000182b3f7836 */ /* 0x040fe20000000000 */
[----:B--2---:R-:W-:Y:S01]  /*3c60*/  FSEL R39, R20, -INF , !P5 ;  /* 0xff80000014277808 */ /* 0x004fe20006800000 */
[----:B------:R-:W-:Y:S01]  /*3c70*/  VIADD R61, R43, 0x19 ;  /* 0x000000192b3d7836 */ /* 0x000fe20000000000 */
[-C--:B------:R-:W-:Y:S01]  /*3c80*/  ISETP.GE.AND P6, PT, R73, R140.reuse, PT ;  /* 0x0000008c4900720c */ /* 0x080fe20003fc6270 */
[----:B------:R-:W-:Y:S01]  /*3c90*/  VIADD R59, R43, 0x20 ;  /* 0x000000202b3b7836 */ /* 0x000fe20000000000 */
[----:B------:R-:W-:Y:S01]  /*3ca0*/  FSEL R20, R21, -INF , !P1 ;  /* 0xff80000015147808 */ /* 0x000fe20004800000 */
[C---:B------:R-:W-:Y:S01]  /*3cb0*/  VIADD R57, R43.reuse, 0x21 ;  /* 0x000000212b397836 */ /* 0x040fe20000000000 */
[----:B------:R-:W-:Y:S01]  /*3cc0*/  ISETP.GT.AND P1, PT, R116, R69, PT ;  /* 0x000000457400720c */ /* 0x000fe20003f24270 */
[C---:B------:R-:W-:Y:S01]  /*3cd0*/  VIADD R55, R43.reuse, 0x28 ;  /* 0x000000282b377836 */ /* 0x040fe20000000000 */
[----:B------:R-:W-:Y:S01]  /*3ce0*/  FSEL R37, R40, -INF , !P3 ;  /* 0xff80000028257808 */ /* 0x000fe20005800000 */
[C---:B------:R-:W-:Y:S01]  /*3cf0*/  VIADD R53, R43.reuse, 0x29 ;  /* 0x000000292b357836 */ /* 0x040fe20000000000 */
[----:B------:R-:W-:Y:S01]  /*3d00*/  FSEL R20, R20, -INF , !P6 ;  /* 0xff80000014147808 */ /* 0x000fe20007000000 */
[C---:B------:R-:W-:Y:S01]  /*3d10*/  VIADD R51, R43.reuse, 0x30 ;  /* 0x000000302b337836 */ /* 0x040fe20000000000 */
[----:B------:R-:W-:Y:S01]  /*3d20*/  ISETP.GT.AND P3, PT, R116, R67, PT ;  /* 0x000000437400720c */ /* 0x000fe20003f64270 */
[----:B------:R-:W-:Y:S01]  /*3d30*/  VIADD R49, R43, 0x31 ;  /* 0x000000312b317836 */ /* 0x000fe20000000000 */
[----:B------:R-:W-:Y:S01]  /*3d40*/  ISETP.GE.AND P6, PT, R69, R140, PT ;  /* 0x0000008c4500720c */ /* 0x000fe20003fc6270 */
[----:B------:R-:W-:Y:S01]  /*3d50*/  VIADD R47, R43, 0x38 ;  /* 0x000000382b2f7836 */ /* 0x000fe20000000000 */
[----:B------:R-:W-:-:S02]  /*3d60*/  FSEL R35, R41, -INF , !P1 ;  /* 0xff80000029237808 */ /* 0x000fc40004800000 */
[C---:B------:R-:W-:Y:S02]  /*3d70*/  ISETP.GT.AND P1, PT, R116.reuse, R65, PT ;  /* 0x000000417400720c */ /* 0x040fe40003f24270 */
[----:B------:R-:W-:Y:S02]  /*3d80*/  FSEL R7, R23, -INF , !P3 ;  /* 0xff80000017077808 */ /* 0x000fe40005800000 */
[----:B------:R-:W-:Y:S02]  /*3d90*/  FSEL R35, R35, -INF , !P6 ;  /* 0xff80000023237808 */ /* 0x000fe40007000000 */
[----:B------:R-:W-:Y:S02]  /*3da0*/  ISETP.GT.AND P3, PT, R116, R63, PT ;  /* 0x0000003f7400720c */ /* 0x000fe40003f64270 */
[----:B------:R-:W-:Y:S02]  /*3db0*/  ISETP.GE.AND P6, PT, R65, R140, PT ;  /* 0x0000008c4100720c */ /* 0x000fe40003fc6270 */
[----:B------:R-:W-:-:S02]  /*3dc0*/  FSEL R29, R29, -INF , !P1 ;  /* 0xff8000001d1d7808 */ /* 0x000fc40004800000 */
[-C--:B------:R-:W-:Y:S02]  /*3dd0*/  ISETP.GE.AND P5, PT, R71, R140.reuse, PT ;  /* 0x0000008c4700720c */ /* 0x080fe40003fa6270 */
[----:B------:R-:W-:Y:S02]  /*3de0*/  ISETP.GT.AND P1, PT, R116, R61, PT ;  /* 0x0000003d7400720c */ /* 0x000fe40003f24270 */
[----:B------:R-:W-:Y:S02]  /*3df0*/  FSEL R19, R5, -INF , !P3 ;  /* 0xff80000005137808 */ /* 0x000fe40005800000 */
[----:B------:R-:W-:Y:S02]  /*3e00*/  FSEL R5, R29, -INF , !P6 ;  /* 0xff8000001d057808 */ /* 0x000fe40007000000 */
[----:B------:R-:W-:Y:S02]  /*3e10*/  FSEL R37, R37, -INF , !P5 ;  /* 0xff80000025257808 */ /* 0x000fe40006800000 */
[----:B------:R-:W-:-:S02]  /*3e20*/  ISETP.GE.AND P6, PT, R61, R140, PT ;  /* 0x0000008c3d00720c */ /* 0x000fc40003fc6270 */
[----:B------:R-:W-:Y:S02]  /*3e30*/  FSEL R13, R31, -INF , !P1 ;  /* 0xff8000001f0d7808 */ /* 0x000fe40004800000 */
[----:B------:R-:W-:Y:S02]  /*3e40*/  ISETP.GE.AND P5, PT, R67, R140, PT ;  /* 0x0000008c4300720c */ /* 0x000fe40003fa6270 */
[C---:B------:R-:W-:Y:S02]  /*3e50*/  ISETP.GT.AND P3, PT, R116.reuse, R59, PT ;  /* 0x0000003b7400720c */ /* 0x040fe40003f64270 */
[----:B------:R-:W-:Y:S02]  /*3e60*/  ISETP.GT.AND P1, PT, R116, R57, PT ;  /* 0x000000397400720c */ /* 0x000fe40003f24270 */
[----:B------:R-:W-:Y:S02]  /*3e70*/  FSEL R13, R13, -INF , !P6 ;  /* 0xff8000000d0d7808 */ /* 0x000fe40007000000 */
[----:B------:R-:W-:-:S02]  /*3e80*/  FSEL R7, R7, -INF , !P5 ;  /* 0xff80000007077808 */ /* 0x000fc40006800000 */
[----:B------:R-:W-:Y:S02]  /*3e90*/  FSEL R17, R17, -INF , !P3 ;  /* 0xff80000011117808 */ /* 0x000fe40005800000 */
[-C--:B------:R-:W-:Y:S02]  /*3ea0*/  ISETP.GE.AND P6, PT, R57, R140.reuse, PT ;  /* 0x0000008c3900720c */ /* 0x080fe40003fc6270 */
[----:B------:R-:W-:Y:S02]  /*3eb0*/  FSEL R23, R33, -INF , !P1 ;  /* 0xff80000021177808 */ /* 0x000fe40004800000 */
[----:B------:R-:W-:Y:S02]  /*3ec0*/  ISETP.GE.AND P5, PT, R63, R140, PT ;  /* 0x0000008c3f00720c */ /* 0x000fe40003fa6270 */
[C---:B------:R-:W-:Y:S02]  /*3ed0*/  ISETP.GT.AND P3, PT, R116.reuse, R55, PT ;  /* 0x000000377400720c */ /* 0x040fe40003f64270 */
[----:B------:R-:W-:-:S02]  /*3ee0*/  ISETP.GT.AND P1, PT, R116, R53, PT ;  /* 0x000000357400720c */ /* 0x000fc40003f24270 */
[----:B------:R-:W-:Y:S02]  /*3ef0*/  FSEL R23, R23, -INF , !P6 ;  /* 0xff80000017177808 */ /* 0x000fe40007000000 */
[----:B------:R-:W-:Y:S02]  /*3f00*/  ISETP.GT.AND P4, PT, R84, R43, PT ;  /* 0x0000002b5400720c */ /* 0x000fe40003f84270 */
[C---:B------:R-:W-:Y:S01]  /*3f10*/  ISETP.GE.AND P2, PT, R43.reuse, R139, PT ;  /* 0x0000008b2b00720c */ /* 0x040fe20003f46270 */
[----:B------:R-:W-:Y:S01]  /*3f20*/  VIADD R43, R43, 0x39 ;  /* 0x000000392b2b7836 */ /* 0x000fe20000000000 */
[----:B------:R-:W-:Y:S02]  /*3f30*/  FSEL R19, R19, -INF , !P5 ;  /* 0xff80000013137808 */ /* 0x000fe40006800000 */
[----:B------:R-:W-:Y:S02]  /*3f40*/  FSEL R21, R25, -INF , !P3 ;  /* 0xff80000019157808 */ /* 0x000fe40005800000 */
[----:B------:R-:W-:-:S02]  /*3f50*/  ISETP.GE.AND P6, PT, R53, R140, PT ;  /* 0x0000008c3500720c */ /* 0x000fc40003fc6270 */
[----:B------:R-:W-:Y:S02]  /*3f60*/  FSEL R9, R9, -INF , !P1 ;  /* 0xff80000009097808 */ /* 0x000fe40004800000 */
[----:B------:R-:W-:Y:S02]  /*3f70*/  ISETP.GE.AND P5, PT, R59, R140, PT ;  /* 0x0000008c3b00720c */ /* 0x000fe40003fa6270 */
[----:B------:R-:W-:Y:S02]  /*3f80*/  ISETP.GT.AND P3, PT, R116, R51, PT ;  /* 0x000000337400720c */ /* 0x000fe40003f64270 */
[----:B------:R-:W-:Y:S02]  /*3f90*/  FSEL R169, R9, -INF , !P6 ;  /* 0xff80000009a97808 */ /* 0x000fe40007000000 */
[----:B------:R-:W-:Y:S02]  /*3fa0*/  FSEL R99, R17, -INF , !P5 ;  /* 0xff80000011637808 */ /* 0x000fe40006800000 */
[----:B------:R-:W-:-:S02]  /*3fb0*/  FSEL R15, R15, -INF , !P3 ;  /* 0xff8000000f0f7808 */ /* 0x000fc40005800000 */
[C---:B------:R-:W-:Y:S02]  /*3fc0*/  ISETP.GT.AND P6, PT, R116.reuse, R47, PT ;  /* 0x0000002f7400720c */ /* 0x040fe40003fc4270 */
[-C--:B------:R-:W-:Y:S02]  /*3fd0*/  ISETP.GE.AND P5, PT, R55, R140.reuse, PT ;  /* 0x0000008c3700720c */ /* 0x080fe40003fa6270 */
[----:B------:R-:W-:Y:S02]  /*3fe0*/  ISETP.GT.AND P3, PT, R116, R43, PT ;  /* 0x0000002b7400720c */ /* 0x000fe40003f64270 */
[----:B------:R-:W-:Y:S02]  /*3ff0*/  ISETP.GE.AND P1, PT, R51, R140, PT ;  /* 0x0000008c3300720c */ /* 0x000fe40003f26270 */
[----:B------:R-:W-:Y:S02]  /*4000*/  FSEL R129, R27, -INF , !P6 ;  /* 0xff8000001b817808 */ /* 0x000fe40007000000 */
[----:B------:R-:W-:-:S02]  /*4010*/  FSEL R21, R21, -INF , !P5 ;  /* 0xff80000015157808 */ /* 0x000fc40006800000 */
[----:B------:R-:W-:Y:S02]  /*4020*/  FSEL R27, R34, -INF , !P3 ;  /* 0xff800000221b7808 */ /* 0x000fe40005800000 */
[----:B------:R-:W-:Y:S02]  /*4030*/  ISETP.GT.AND P5, PT, R116, R49, PT ;  /* 0x000000317400720c */ /* 0x000fe40003fa4270 */
        /* <DEDUP_REMOVED lines=8> */
[----:B------:R-:W-:Y:S02]  /*40c0*/  ISETP.GE.AND P6, PT, R49, R140, PT ;  /* 0x0000008c3100720c */ /* 0x000fe40003fc6270 */
[----:B------:R-:W-:-:S02]  /*40d0*/  ISETP.GE.AND P3, PT, R71, R139, PT ;  /* 0x0000008b4700720c */ /* 0x000fc40003f66270 */
[----:B------:R-:W-:Y:S02]  /*40e0*/  FSEL R33, R45, -INF , !P1 ;  /* 0xff8000002d217808 */ /* 0x000fe40004800000 */
[----:B------:R-:W-:Y:S02]  /*40f0*/  FSEL R22, R22, -INF , !P4 ;  /* 0xff80000016167808 */ /* 0x000fe40006000000 */
[C---:B------:R-:W-:Y:S02]  /*4100*/  ISETP.GT.AND P1, PT, R84.reuse, R67, PT ;  /* 0x000000435400720c */ /* 0x040fe40003f24270 */
[----:B------:R-:W-:Y:S02]  /*4110*/  ISETP.GT.AND P4, PT, R84, R65, PT ;  /* 0x000000415400720c */ /* 0x000fe40003f84270 */
[----:B------:R-:W-:Y:S02]  /*4120*/  FSEL R131, R11, -INF , !P6 ;  /* 0xff8000000b837808 */ /* 0x000fe40007000000 */
[----:B------:R-:W-:-:S02]  /*4130*/  FSEL R33, R33, -INF , !P5 ;  /* 0xff80000021217808 */ /* 0x000fc40006800000 */
[----:B------:R-:W-:Y:S02]  /*4140*/  FSEL R31, R22, -INF , !P3 ;  /* 0xff800000161f7808 */ /* 0x000fe40005800000 */
[----:B------:R-:W-:Y:S02]  /*4150*/  ISETP.GE.AND P6, PT, R43, R140, PT ;  /* 0x0000008c2b00720c */ /* 0x000fe40003fc6270 */
[----:B------:R-:W-:Y:S02]  /*4160*/  FSEL R34, R34, -INF , !P2 ;  /* 0xff80000022227808 */ /* 0x000fe40005000000 */
[-C--:B------:R-:W-:Y:S02]  /*4170*/  ISETP.GE.AND P5, PT, R67, R139.reuse, PT ;  /* 0x0000008b4300720c */ /* 0x080fe40003fa6270 */
[----:B------:R-:W-:Y:S02]  /*4180*/  ISETP.GE.AND P3, PT, R65, R139, PT ;  /* 0x0000008b4100720c */ /* 0x000fe40003f66270 */
[----:B------:R-:W-:-:S02]  /*4190*/  FSEL R15, R28, -INF , !P1 ;  /* 0xff8000001c0f7808 */ /* 0x000fc40004800000 */
[----:B------:R-:W-:Y:S02]  /*41a0*/  FSEL R4, R4, -INF , !P4 ;  /* 0xff80000004047808 */ /* 0x000fe40006000000 */
[C---:B------:R-:W-:Y:S02]  /*41b0*/  ISETP.GT.AND P2, PT, R84.reuse, R69, PT ;  /* 0x000000455400720c */ /* 0x040fe40003f44270 */
[----:B------:R-:W-:Y:S02]  /*41c0*/  ISETP.GT.AND P1, PT, R84, R61, PT ;  /* 0x0000003d5400720c */ /* 0x000fe40003f24270 */
[----:B------:R-:W-:Y:S02]  /*41d0*/  FSEL R27, R27, -INF , !P6 ;  /* 0xff8000001b1b7808 */ /* 0x000fe40007000000 */
[----:B------:R-:W-:Y:S02]  /*41e0*/  FSEL R15, R15, -INF , !P5 ;  /* 0xff8000000f0f7808 */ /* 0x000fe40006800000 */
[----:B------:R-:W-:-:S02]  /*41f0*/  FSEL R17, R4, -INF , !P3 ;  /* 0xff80000004117808 */ /* 0x000fc40005800000 */
[-C--:B------:R-:W-:Y:S02]  /*4200*/  ISETP.GE.AND P6, PT, R69, R139.reuse, PT ;  /* 0x0000008b4500720c */ /* 0x080fe40003fc6270 */
[----:B------:R-:W-:Y:S01]  /*4210*/  FSEL R29, R46, -INF , !P2 ;  /* 0xff8000002e1d7808 */ /* 0x000fe20005000000 */
[----:B------:R-:W-:Y:S01]  /*4220*/  LDSM.16.MT88.4 R68, [R95+0x6000] ;  /* 0x006000005f44783b */ /* 0x000fe20000004200 */
[----:B------:R-:W-:Y:S02]  /*4230*/  ISETP.GE.AND P5, PT, R61, R139, PT ;  /* 0x0000008b3d00720c */ /* 0x000fe40003fa6270 */
[----:B------:R-:W-:Y:S02]  /*4240*/  FMNMX3.FTZ R4, R39, R20, R37, !PT ;  /* 0x0000001427047276 */ /* 0x000fe40007810025 */
[----:B------:R-:W-:Y:S02]  /*4250*/  FSEL R6, R6, -INF , !P1 ;  /* 0xff80000006067808 */ /* 0x000fe40004800000 */
[----:B------:R-:W-:-:S02]  /*4260*/  ISETP.GT.AND P2, PT, R84, R63, PT ;  /* 0x0000003f5400720c */ /* 0x000fc40003f44270 */
[----:B------:R-:W-:Y:S02]  /*4270*/  FSEL R29, R29, -INF , !P6 ;  /* 0xff8000001d1d7808 */ /* 0x000fe40007000000 */
[----:B------:R-:W-:Y:S02]  /*4280*/  FMNMX3.FTZ R4, R4, R35, R7, !PT ;  /* 0x0000002304047276 */ /* 0x000fe40007810007 */
[----:B------:R-:W-:Y:S02]  /*4290*/  FSEL R9, R6, -INF , !P5 ;  /* 0xff80000006097808 */ /* 0x000fe40006800000 */
[----:B------:R-:W-:Y:S02]  /*42a0*/  ISETP.GE.AND P6, PT, R63, R139, PT ;  /* 0x0000008b3f00720c */ /* 0x000fe40003fc6270 */
[----:B------:R-:W-:Y:S01]  /*42b0*/  ISETP.GT.AND P4, PT, R84, R59, PT ;  /* 0x0000003b5400720c */ /* 0x000fe20003f84270 */
[----:B------:R-:W-:Y:S01]  /*42c0*/  LDSM.16.MT88.4 R60, [R105+0x7000] ;  /* 0x00700000693c783b */ /* 0x000fe20000004200 */
[----:B------:R-:W-:-:S02]  /*42d0*/  FSEL R11, R30, -INF , !P2 ;  /* 0xff8000001e0b7808 */ /* 0x000fc40005000000 */
[----:B------:R-:W-:Y:S02]  /*42e0*/  FMNMX3.FTZ R6, R34, R33, R31, !PT ;  /* 0x0000002122067276 */ /* 0x000fe4000781001f */
[----:B------:R-:W-:Y:S02]  /*42f0*/  ISETP.GT.AND P2, PT, R84, R57, PT ;  /* 0x000000395400720c */ /* 0x000fe40003f44270 */
[----:B------:R-:W-:Y:S02]  /*4300*/  FMNMX3.FTZ R4, R4, R5, R19, !PT ;  /* 0x0000000504047276 */ /* 0x000fe40007810013 */
[----:B------:R-:W-:Y:S02]  /*4310*/  ISETP.GE.AND P3, PT, R59, R139, PT ;  /* 0x0000008b3b00720c */ /* 0x000fe40003f66270 */
[----:B------:R-:W-:Y:S02]  /*4320*/  FSEL R11, R11, -INF , !P6 ;  /* 0xff8000000b0b7808 */ /* 0x000fe40007000000 */
[----:B------:R-:W-:-:S02]  /*4330*/  ISETP.GT.AND P1, PT, R84, R55, PT ;  /* 0x000000375400720c */ /* 0x000fc40003f24270 */
[----:B------:R-:W-:Y:S02]  /*4340*/  FSEL R16, R16, -INF , !P4 ;  /* 0xff80000010107808 */ /* 0x000fe40006000000 */
[----:B------:R-:W-:Y:S02]  /*4350*/  FMNMX3.FTZ R6, R6, R29, R15, !PT ;  /* 0x0000001d06067276 */ /* 0x000fe4000781000f */
[----:B------:R-:W-:Y:S02]  /*4360*/  ISETP.GE.AND P6, PT, R57, R139, PT ;  /* 0x0000008b3900720c */ /* 0x000fe40003fc6270 */
[----:B------:R-:W-:Y:S02]  /*4370*/  ISETP.GT.AND P4, PT, R84, R53, PT ;  /* 0x000000355400720c */ /* 0x000fe40003f84270 */
[----:B------:R-:W-:Y:S02]  /*4380*/  FMNMX3.FTZ R4, R4, R13, R99, !PT ;  /* 0x0000000d04047276 */ /* 0x000fe40007810063 */
[----:B------:R-:W-:-:S02]  /*4390*/  FSEL R18, R18, -INF , !P2 ;  /* 0xff80000012127808 */ /* 0x000fc40005000000 */
[----:B------:R-:W-:Y:S02]  /*43a0*/  ISETP.GE.AND P5, PT, R55, R139, PT ;  /* 0x0000008b3700720c */ /* 0x000fe40003fa6270 */
[----:B------:R-:W-:Y:S02]  /*43b0*/  FSEL R167, R16, -INF , !P3 ;  /* 0xff80000010a77808 */ /* 0x000fe40005800000 */
[----:B------:R-:W-:Y:S02]  /*43c0*/  ISETP.GT.AND P2, PT, R84, R51, PT ;  /* 0x000000335400720c */ /* 0x000fe40003f44270 */
[----:B------:R-:W-:Y:S02]  /*43d0*/  FSEL R24, R24, -INF , !P1 ;  /* 0xff80000018187808 */ /* 0x000fe40004800000 */
[----:B------:R-:W-:Y:S02]  /*43e0*/  FMNMX3.FTZ R6, R6, R17, R11, !PT ;  /* 0x0000001106067276 */ /* 0x000fe4000781000b */
[----:B------:R-:W-:-:S02]  /*43f0*/  ISETP.GE.AND P3, PT, R53, R139, PT ;  /* 0x0000008b3500720c */ /* 0x000fc40003f66270 */
[----:B------:R-:W-:Y:S01]  /*4400*/  FMNMX3.FTZ R4, R4, R23, R21, !PT ;  /* 0x0000001704047276 */ /* 0x000fe20007810015 */
[----:B------:R-:W-:Y:S01]  /*4410*/  LDSM.16.MT88.4 R52, [R95+0x7000] ;  /* 0x007000005f34783b */ /* 0x000fe20000004200 */
        /* <DEDUP_REMOVED lines=8> */
[----:B------:R-:W-:Y:S02]  /*44a0*/  FMNMX3.FTZ R4, R4, R169, R137, !PT ;  /* 0x000000a904047276 */ /* 0x000fe40007810089 */
[----:B------:R-:W-:Y:S02]  /*44b0*/  FSEL R123, R8, -INF , !P3 ;  /* 0xff800000087b7808 */ /* 0x000fe40005800000 */
[----:B------:R-:W-:-:S02]  /*44c0*/  ISETP.GE.AND P5, PT, R49, R139, PT ;  /* 0x0000008b3100720c */ /* 0x000fc40003fa6270 */
[----:B------:R-:W-:Y:S02]  /*44d0*/  ISETP.GE.AND P3, PT, R47, R139, PT ;  /* 0x0000008b2f00720c */ /* 0x000fe40003f66270 */
[----:B------:R-:W-:Y:S02]  /*44e0*/  ISETP.GT.AND P2, PT, R84, R43, PT ;  /* 0x0000002b5400720c */ /* 0x000fe40003f44270 */
[----:B------:R-:W-:Y:S02]  /*44f0*/  FSEL R12, R12, -INF , !P1 ;  /* 0xff8000000c0c7808 */ /* 0x000fe40004800000 */
[----:B------:R-:W-:Y:S02]  /*4500*/  FSEL R14, R14, -INF , !P4 ;  /* 0xff8000000e0e7808 */ /* 0x000fe40006000000 */
[----:B------:R-:W-:Y:S02]  /*4510*/  FSEL R25, R10, -INF , !P6 ;  /* 0xff8000000a197808 */ /* 0x000fe40007000000 */
[----:B------:R-:W-:-:S02]  /*4520*/  FMNMX3.FTZ R6, R6, R113, R155, !PT ;  /* 0x0000007106067276 */ /* 0x000fc4000781009b */
[----:B------:R-:W-:Y:S02]  /*4530*/  FMNMX3.FTZ R4, R4, R131, R129, !PT ;  /* 0x0000008304047276 */ /* 0x000fe40007810081 */
[----:B------:R-:W-:Y:S02]  /*4540*/  ISETP.GE.AND P1, PT, R43, R139, PT ;  /* 0x0000008b2b00720c */ /* 0x000fe40003f26270 */
[----:B------:R-:W-:Y:S02]  /*4550*/  FSEL R26, R26, -INF , !P2 ;  /* 0xff8000001a1a7808 */ /* 0x000fe40005000000 */
[----:B------:R-:W-:Y:S02]  /*4560*/  FSEL R115, R12, -INF , !P5 ;  /* 0xff8000000c737808 */ /* 0x000fe40006800000 */
[----:B------:R-:W-:Y:S02]  /*4570*/  FSEL R111, R14, -INF , !P3 ;  /* 0xff8000000e6f7808 */ /* 0x000fe40005800000 */
[----:B------:R-:W-:-:S02]  /*4580*/  FMNMX3.FTZ R6, R6, R123, R25, !PT ;  /* 0x0000007b06067276 */ /* 0x000fc40007810019 */
[----:B------:R-:W-:Y:S02]  /*4590*/  FMNMX.FTZ R4, R27, R4, !PT ;  /* 0x000000041b047209 */ /* 0x000fe40007810000 */
[----:B------:R-:W-:Y:S02]  /*45a0*/  FSEL R109, R26, -INF , !P1 ;  /* 0xff8000001a6d7808 */ /* 0x000fe40004800000 */
[----:B------:R-:W-:Y:S01]  /*45b0*/  FMNMX3.FTZ R6, R6, R115, R111, !PT ;  /* 0x0000007306067276 */ /* 0x000fe2000781006f */
[----:B------:R-:W1:Y:S03]  /*45c0*/  SHFL.BFLY PT, R41, R4, 0x2, 0x1f ;  /* 0x0c401f0004297f89 */ /* 0x000e6600000e0000 */
[----:B------:R-:W-:-:S05]  /*45d0*/  FMNMX.FTZ R6, R109, R6, !PT ;  /* 0x000000066d067209 */ /* 0x000fca0007810000 */
[----:B------:R-:W2:Y:S01]  /*45e0*/  SHFL.BFLY PT, R43, R6, 0x2, 0x1f ;  /* 0x0c401f00062b7f89 */ /* 0x000ea200000e0000 */
[----:B-1----:R-:W-:-:S05]  /*45f0*/  FMNMX.FTZ R41, R4, R41, !PT ;  /* 0x0000002904297209 */ /* 0x002fca0007810000 */
[----:B------:R-:W1:Y:S01]  /*4600*/  SHFL.BFLY PT, R86, R41, 0x1, 0x1f ;  /* 0x0c201f0029567f89 */ /* 0x000e6200000e0000 */
[----:B--2---:R-:W-:-:S05]  /*4610*/  FMNMX.FTZ R4, R6, R43, !PT ;  /* 0x0000002b06047209 */ /* 0x004fca0007810000 */
[----:B------:R-:W2:Y:S01]  /*4620*/  SHFL.BFLY PT, R85, R4, 0x1, 0x1f ;  /* 0x0c201f0004557f89 */ /* 0x000ea200000e0000 */
[----:B-1----:R-:W-:-:S03]  /*4630*/  FMNMX.FTZ R86, R41, R86, !PT ;  /* 0x0000005629567209 */ /* 0x002fc60007810000 */
[----:B------:R-:W1:Y:S01]  /*4640*/  LDSM.16.MT88.4 R40, [R105+0x8000] ;  /* 0x008000006928783b */ /* 0x000e620000004200 */
[----:B------:R-:W-:Y:S01]  /*4650*/  FSETP.NEU.FTZ.AND P1, PT, R86, -INF , PT ;  /* 0xff8000005600780b */ /* 0x000fe20003f3d000 */
[----:B---3--:R-:W-:Y:S01]  /*4660*/  FMUL.FTZ R24, R107, R86 ;  /* 0x000000566b187220 */ /* 0x008fe20000410000 */
[----:B--2---:R-:W-:-:S04]  /*4670*/  FMNMX.FTZ R85, R4, R85, !PT ;  /* 0x0000005504557209 */ /* 0x004fc80007810000 */
[----:B------:R-:W-:Y:S02]  /*4680*/  FSEL R24, R24, RZ, P1 ;  /* 0x000000ff18187208 */ /* 0x000fe40000800000 */
[----:B------:R-:W-:Y:S01]  /*4690*/  FSETP.NEU.FTZ.AND P1, PT, R85, -INF , PT ;  /* 0xff8000005500780b */ /* 0x000fe20003f3d000 */
[----:B------:R-:W-:Y:S02]  /*46a0*/  FMUL.FTZ R106, R107, R85 ;  /* 0x000000556b6a7220 */ /* 0x000fe40000410000 */
[-CC-:B------:R-:W-:Y:S01]  /*46b0*/  FFMA.FTZ R92, R39, R107.reuse, -R24.reuse ;  /* 0x0000006b275c7223 */ /* 0x180fe20000010818 */
[-CC-:B------:R-:W-:Y:S01]  /*46c0*/  FFMA.FTZ R91, R20, R107.reuse, -R24.reuse ;  /* 0x0000006b145b7223 */ /* 0x180fe20000010818 */
[-CC-:B------:R-:W-:Y:S01]  /*46d0*/  FFMA.FTZ R88, R37, R107.reuse, -R24.reuse ;  /* 0x0000006b25587223 */ /* 0x180fe20000010818 */
        /* <DEDUP_REMOVED lines=10> */
[-CC-:B------:R-:W-:Y:S01]  /*4780*/  FFMA.FTZ R93, R11, R107.reuse, -R106.reuse ;  /* 0x0000006b0b5d7223 */ /* 0x180fe2000001086a */
[----:B------:R-:W2:Y:S01]  /*4790*/  LDSM.16.MT88.4 R4, [R95+0x8000] ;  /* 0x008000005f04783b */ /* 0x000ea20000004200 */
[----:B------:R-:W3:Y:S01]  /*47a0*/  MUFU.EX2 R91, R91 ;  /* 0x0000005b005b7308 */ /* 0x000ee20000000800 */
[-C--:B------:R-:W-:Y:S01]  /*47b0*/  FFMA.FTZ R96, R9, R107.reuse, -R106 ;  /* 0x0000006b09607223 */ /* 0x080fe2000001086a */
[-C--:B------:R-:W-:Y:S01]  /*47c0*/  FFMA.FTZ R29, R13, R107.reuse, -R24 ;  /* 0x0000006b0d1d7223 */ /* 0x080fe20000010818 */
[----:B------:R-:W4:Y:S01]  /*47d0*/  LDSM.16.MT88.4 R8, [R95+0x6400] ;  /* 0x006400005f08783b */ /* 0x000f220000004200 */
[-CC-:B------:R-:W-:Y:S01]  /*47e0*/  FFMA.FTZ R94, R15, R107.reuse, -R106.reuse ;  /* 0x0000006b0f5e7223 */ /* 0x180fe2000001086a */
[-C--:B------:R-:W-:Y:S01]  /*47f0*/  FFMA.FTZ R97, R17, R107.reuse, -R106 ;  /* 0x0000006b11617223 */ /* 0x080fe2000001086a */
[-CC-:B------:R-:W-:Y:S01]  /*4800*/  FFMA.FTZ R98, R99, R107.reuse, -R24.reuse ;  /* 0x0000006b63627223 */ /* 0x180fe20000010818 */
[----:B------:R-:W5:Y:S01]  /*4810*/  LDSM.16.MT88.4 R12, [R105+0x6400] ;  /* 0x00640000690c783b */ /* 0x000f620000004200 */
[----:B------:R-:W-:Y:S01]  /*4820*/  MUFU.EX2 R88, R88 ;  /* 0x0000005800587308 */ /* 0x000fe20000000800 */
[-CC-:B------:R-:W-:Y:S01]  /*4830*/  FFMA.FTZ R99, R23, R107.reuse, -R24.reuse ;  /* 0x0000006b17637223 */ /* 0x180fe20000010818 */
[-CC-:B------:R-:W-:Y:S01]  /*4840*/  FFMA.FTZ R103, R21, R107.reuse, -R24.reuse ;  /* 0x0000006b15677223 */ /* 0x180fe20000010818 */
[----:B------:R-:W5:Y:S01]  /*4850*/  LDSM.16.MT88.4 R16, [R105+0x7400] ;  /* 0x007400006910783b */ /* 0x000f620000004200 */
[-C--:B------:R-:W-:Y:S01]  /*4860*/  FFMA.FTZ R102, R169, R107.reuse, -R24 ;  /* 0x0000006ba9667223 */ /* 0x080fe20000010818 */
[-CC-:B------:R-:W-:Y:S01]  /*4870*/  FFMA.FTZ R104, R167, R107.reuse, -R106.reuse ;  /* 0x0000006ba7687223 */ /* 0x180fe2000001086a */
[-CC-:B------:R-:W-:Y:S01]  /*4880*/  FFMA.FTZ R113, R113, R107.reuse, -R106.reuse ;  /* 0x0000006b71717223 */ /* 0x180fe2000001086a */
[----:B------:R-:W5:Y:S01]  /*4890*/  LDSM.16.MT88.4 R20, [R95+0x8400] ;  /* 0x008400005f14783b */ /* 0x000f620000004200 */
[----:B------:R-:W1:Y:S01]  /*48a0*/  MUFU.EX2 R35, R35 ;  /* 0x0000002300237308 */ /* 0x000e620000000800 */
[----:B---3--:R-:W-:Y:S01]  /*48b0*/  F2FP.F16.F32.PACK_AB R48, R91, R92 ;  /* 0x0000005c5b30723e */ /* 0x008fe200000000ff */
        /* <DEDUP_REMOVED lines=10> */
[----:B------:R-:W-:Y:S01]  /*4960*/  FFMA.FTZ R160, R109, R107, -R106 ;  /* 0x0000006b6da07223 */ /* 0x000fe2000001086a */
[----:B------:R-:W-:Y:S01]  /*4970*/  FADD.FTZ R91, R92, R91 ;  /* 0x0000005b5c5b7221 */ /* 0x000fe20000010000 */
[----:B------:R-:W-:Y:S01]  /*4980*/  LDSM.16.MT88.4 R24, [R105+0x6c00] ;  /* 0x006c00006918783b */ /* 0x000fe20000004200 */
[----:B------:R-:W-:Y:S01]  /*4990*/  ISETP.GT.U32.AND P1, PT, R32, R145, PT ;  /* 0x000000912000720c */ /* 0x000fe20003f24070 */
        /* <DEDUP_REMOVED lines=23> */
[----:B------:R-:W-:Y:S01]  /*4b10*/  MUFU.EX2 R98, R98 ;  /* 0x0000006200627308 */ /* 0x000fe20000000800 */
        /* <DEDUP_REMOVED lines=8> */
[----:B--2---:R-:W-:Y:S01]  /*4ba0*/  HMMA.16816.F32 R44, R48, R4, RZ ;  /* 0x00000004302c723c */ /* 0x004fe200000018ff */
        /* <DEDUP_REMOVED lines=8> */
[----:B------:R-:W2:Y:S03]  /*4c30*/  MUFU.EX2 R123, R123 ;  /* 0x0000007b007b7308 */ /* 0x000ea60000000800 */
[C---:B------:R-:W-:Y:S01]  /*4c40*/  HMMA.16816.F32 R68, R4.reuse, R10, R68 ;  /* 0x0000000a0444723c */ /* 0x040fe20000001844 */
[----:B------:R-:W3:Y:S04]  /*4c50*/  LDSM.16.MT88.4 R8, [R105+0x8400] ;  /* 0x008400006908783b */ /* 0x000ee80000004200 */
[----:B------:R-:W-:Y:S03]  /*4c60*/  MUFU.EX2 R110, R110 ;  /* 0x0000006e006e7308 */ /* 0x000fe60000000800 */
[C---:B-----5:R-:W-:Y:S05]  /*4c70*/  HMMA.16816.F32 R80, R4.reuse, R12, R80 ;  /* 0x0000000c0450723c */ /* 0x060fea0000001850 */
[----:B------:R-:W4:Y:S03]  /*4c80*/  MUFU.EX2 R131, R131 ;  /* 0x0000008300837308 */ /* 0x000f260000000800 */
[C---:B------:R-:W-:Y:S01]  /*4c90*/  HMMA.16816.F32 R76, R4.reuse, R14, R76 ;  /* 0x0000000e044c723c */ /* 0x040fe2000000184c */
[----:B------:R-:W5:Y:S04]  /*4ca0*/  LDSM.16.MT88.4 R12, [R95+0x7400] ;  /* 0x007400005f0c783b */ /* 0x000f680000004200 */
[----:B------:R-:W-:Y:S03]  /*4cb0*/  MUFU.EX2 R112, R112 ;  /* 0x0000007000707308 */ /* 0x000fe60000000800 */
[C---:B------:R-:W-:Y:S05]  /*4cc0*/  HMMA.16816.F32 R64, R4.reuse, R16, R64 ;  /* 0x000000100440723c */ /* 0x040fea0000001840 */
[----:B------:R-:W-:Y:S03]  /*4cd0*/  MUFU.EX2 R129, R129 ;  /* 0x0000008100817308 */ /* 0x000fe60000000800 */
[C---:B------:R-:W-:Y:S01]  /*4ce0*/  HMMA.16816.F32 R60, R4.reuse, R18, R60 ;  /* 0x00000012043c723c */ /* 0x040fe2000000183c */
[----:B------:R-:W4:Y:S04]  /*4cf0*/  LDSM.16.MT88.4 R16, [R105+0x6800] ;  /* 0x006800006910783b */ /* 0x000f280000004200 */
[----:B------:R-:W-:Y:S03]  /*4d00*/  MUFU.EX2 R114, R114 ;  /* 0x0000007200727308 */ /* 0x000fe60000000800 */
[C---:B------:R-:W-:Y:S05]  /*4d10*/  HMMA.16816.F32 R44, R4.reuse, R20, R44 ;  /* 0x00000014042c723c */ /* 0x040fea000000182c */
[----:B------:R-:W4:Y:S03]  /*4d20*/  MUFU.EX2 R115, R115 ;  /* 0x0000007300737308 */ /* 0x000f260000000800 */
[C---:B---3--:R-:W-:Y:S05]  /*4d30*/  HMMA.16816.F32 R36, R4.reuse, R8, R36 ;  /* 0x000000080424723c */ /* 0x048fea0000001824 */
[----:B------:R-:W-:Y:S03]  /*4d40*/  MUFU.EX2 R111, R111 ;  /* 0x0000006f006f7308 */ /* 0x000fe60000000800 */
[C---:B------:R-:W-:Y:S01]  /*4d50*/  HMMA.16816.F32 R40, R4.reuse, R10, R40 ;  /* 0x0000000a0428723c */ /* 0x040fe20000001828 */
[----:B------:R-:W3:Y:S04]  /*4d60*/  LDSM.16.MT88.4 R8, [R95+0x6800] ;  /* 0x006800005f08783b */ /* 0x000ee80000004200 */
[----:B------:R-:W3:Y:S03]  /*4d70*/  MUFU.EX2 R160, R160 ;  /* 0x000000a000a07308 */ /* 0x000ee60000000800 */
[C---:B-----5:R-:W-:Y:S08]  /*4d80*/  HMMA.16816.F32 R56, R4.reuse, R12, R56 ;  /* 0x0000000c0438723c */ /* 0x060ff00000001838 */
[C---:B------:R-:W-:Y:S01]  /*4d90*/  HMMA.16816.F32 R52, R4.reuse, R14, R52 ;  /* 0x0000000e0434723c */ /* 0x040fe20000001834 */
[----:B------:R-:W5:Y:S07]  /*4da0*/  LDSM.16.MT88.4 R12, [R105+0x7800] ;  /* 0x00780000690c783b */ /* 0x000f6e0000004200 */
[----:B------:R-:W-:Y:S01]  /*4db0*/  HMMA.16816.F32 R48, R4, R22, R48 ;  /* 0x000000160430723c */ /* 0x000fe20000001830 */
[----:B------:R-:W-:Y:S01]  /*4dc0*/  F2FP.F16.F32.PACK_AB R4, R99, R98 ;  /* 0x000000626304723e */ /* 0x000fe200000000ff */
[----:B------:R-:W-:Y:S01]  /*4dd0*/  LDSM.16.MT88.4 R20, [R105+0x7c00] ;  /* 0x007c00006914783b */ /* 0x000fe20000004200 */
[----:B-1----:R-:W-:-:S02]  /*4de0*/  F2FP.F16.F32.PACK_AB R5, R113, R104 ;  /* 0x000000687105723e */ /* 0x002fc400000000ff */
[----:B------:R-:W-:Y:S02]  /*4df0*/  F2FP.F16.F32.PACK_AB R6, R102, R103 ;  /* 0x000000676606723e */ /* 0x000fe400000000ff */
[----:B--2---:R-:W-:-:S07]  /*4e00*/  F2FP.F16.F32.PACK_AB R7, R123, R108 ;  /* 0x0000006c7b07723e */ /* 0x004fce00000000ff */
[C---:B----4-:R-:W-:Y:S08]  /*4e10*/  HMMA.16816.F32 R80, R4.reuse, R16, R80 ;  /* 0x000000100450723c */ /* 0x050ff00000001850 */
        /* <DEDUP_REMOVED lines=16> */
[----:B------:R-:W3:Y:S01]  /*4f20*/  LDSM.16.MT88.4 R12, [R95+0x7c00] ;  /* 0x007c00005f0c783b */ /* 0x000ee20000004200 */
[----:B------:R-:W-:-:S02]  /*4f30*/  F2FP.F16.F32.PACK_AB R4, R131, R110 ;  /* 0x0000006e8304723e */ /* 0x000fc400000000ff */
[----:B------:R-:W-:Y:S02]  /*4f40*/  F2FP.F16.F32.PACK_AB R5, R115, R114 ;  /* 0x000000727305723e */ /* 0x000fe400000000ff */
[----:B------:R-:W-:Y:S02]  /*4f50*/  F2FP.F16.F32.PACK_AB R6, R129, R112 ;  /* 0x000000708106723e */ /* 0x000fe400000000ff */
[----:B------:R-:W-:-:S07]  /*4f60*/  F2FP.F16.F32.PACK_AB R7, R160, R111 ;  /* 0x0000006fa007723e */ /* 0x000fce00000000ff */
        /* <DEDUP_REMOVED lines=108> */
.L_x_7897:
        /* <DEDUP_REMOVED lines=8> */
.L_x_7898:
[----:B------:R-:W-:Y:S05]  /*56b0*/  BSYNC.RECONVERGENT B0 ;  /* 0x0000000000007941 */ /* 0x000fea0003800200 */
.L_x_7896:
        /* <DEDUP_REMOVED lines=38> */
[----:B------:R-:W-:Y:S01]  /*5920*/  ISETP.NE.AND P1, PT, R101, RZ, PT ;  /* 0x000000ff6500720c */ /* 0x000fe20003f25270 */
[----:B------:R-:W-:Y:S02]  /*5930*/  BSSY.RECONVERGENT B1, `(.L_x_7899) ;  /* 0x0000199000017945 */ /* 0x000fe40003800200 */
[----:B------:R-:W-:Y:S01]  /*5940*/  LDSM.16.M88.4 R96, [R120] ;  /* 0x000000007860783b */ /* 0x000fe20000000200 */
[----:B------:R-:W-:-:S03]  /*5950*/  SEL R100, R100, 0xffffffe0, !P1 ;  /* 0xffffffe064647807 */ /* 0x000fc60004800000 */
[----:B------:R-:W4:Y:S02]  /*5960*/  LDSM.16.M88.4 R12, [R117+0x3000] ;  /* 0x00300000750c783b */ /* 0x000f240000000200 */
[--C-:B------:R-:W-:Y:S02]  /*5970*/  IMAD.IADD R129, R120, 0x1, R100.reuse ;  /* 0x0000000178817824 */ /* 0x100fe400078e0264 */
[----:B------:R-:W-:Y:S01]  /*5980*/  IMAD.IADD R123, R117, 0x1, R100 ;  /* 0x00000001757b7824 */ /* 0x000fe200078e0264 */
[----:B-1----:R-:W2:Y:S04]  /*5990*/  LDSM.16.M88.4 R4, [R117+0x3400] ;  /* 0x003400007504783b */ /* 0x002ea80000000200 */
[----:B------:R-:W1:Y:S04]  /*59a0*/  LDSM.16.M88.4 R32, [R117+0x3800] ;  /* 0x003800007520783b */ /* 0x000e680000000200 */
[----:B------:R-:W5:Y:S04]  /*59b0*/  LDSM.16.M88.4 R92, [R117+0x3c00] ;  /* 0x003c0000755c783b */ /* 0x000f680000000200 */
[----:B------:R-:W-:Y:S04]  /*59c0*/  LDSM.16.M88.4 R24, [R129] ;  /* 0x000000008118783b */ /* 0x000fe80000000200 */
[----:B------:R-:W5:Y:S04]  /*59d0*/  LDSM.16.M88.4 R20, [R123+0x3000] ;  /* 0x003000007b14783b */ /* 0x000f680000000200 */
[----:B------:R-:W5:Y:S04]  /*59e0*/  LDSM.16.M88.4 R108, [R123+0x3400] ;  /* 0x003400007b6c783b */ /* 0x000f680000000200 */
[----:B------:R-:W5:Y:S04]  /*59f0*/  LDSM.16.M88.4 R28, [R123+0x3800] ;  /* 0x003800007b1c783b */ /* 0x000f680000000200 */
[----:B------:R-:W5:Y:S04]  /*5a00*/  LDSM.16.M88.4 R104, [R123+0x3c00] ;  /* 0x003c00007b68783b */ /* 0x000f680000000200 */
[----:B------:R-:W-:Y:S01]  /*5a10*/  LDSM.16.M88.4 R112, [R117+0x5400] ;  /* 0x005400007570783b */ /* 0x000fe20000000200 */
[C---:B----4-:R-:W-:Y:S03]  /*5a20*/  HMMA.16816.F32 R16, R96.reuse, R12, RZ ;  /* 0x0000000c6010723c */ /* 0x050fe600000018ff */
[----:B------:R-:W0:Y:S05]  /*5a30*/  LDGDEPBAR ;  /* 0x00000000000079af */ /* 0x000e2a0000000000 */
[C---:B------:R-:W-:Y:S08]  /*5a40*/  HMMA.16816.F32 R12, R96.reuse, R14, RZ ;  /* 0x0000000e600c723c */ /* 0x040ff000000018ff */
[C---:B--2---:R-:W-:Y:S08]  /*5a50*/  HMMA.16816.F32 R8, R96.reuse, R4, RZ ;  /* 0x000000046008723c */ /* 0x044ff000000018ff */
[C---:B-1----:R-:W-:Y:S08]  /*5a60*/  HMMA.16816.F32 R88, R96.reuse, R32, RZ ;  /* 0x000000206058723c */ /* 0x042ff000000018ff */
[C---:B------:R-:W-:Y:S08]  /*5a70*/  HMMA.16816.F32 R4, R96.reuse, R6, RZ ;  /* 0x000000066004723c */ /* 0x040ff000000018ff */
[C---:B------:R-:W-:Y:S08]  /*5a80*/  HMMA.16816.F32 R32, R96.reuse, R34, RZ ;  /* 0x000000226020723c */ /* 0x040ff000000018ff */
[C---:B-----5:R-:W-:Y:S08]  /*5a90*/  HMMA.16816.F32 R100, R96.reuse, R92, RZ ;  /* 0x0000005c6064723c */ /* 0x060ff000000018ff */
[----:B------:R-:W-:Y:S01]  /*5aa0*/  HMMA.16816.F32 R96, R96, R94, RZ ;  /* 0x0000005e6060723c */ /* 0x000fe200000018ff */
        /* <DEDUP_REMOVED lines=9> */
[----:B------:R-:W2:Y:S07]  /*5b40*/  LDSM.16.M88.4 R28, [R117+0x4400] ;  /* 0x00440000751c783b */ /* 0x000eae0000000200 */
[C---:B------:R-:W-:Y:S08]  /*5b50*/  HMMA.16816.F32 R100, R24.reuse, R104, R100 ;  /* 0x000000681864723c */ /* 0x040ff00000001864 */
[----:B------:R-:W-:Y:S01]  /*5b60*/  HMMA.16816.F32 R96, R24, R106, R96 ;  /* 0x0000006a1860723c */ /* 0x000fe20000001860 */
[----:B------:R-:W4:Y:S04]  /*5b70*/  LDSM.16.M88.4 R24, [R117+0x4800] ;  /* 0x004800007518783b */ /* 0x000f280000000200 */
[----:B------:R-:W5:Y:S03]  /*5b80*/  LDSM.16.M88.4 R104, [R117+0x4c00] ;  /* 0x004c00007568783b */ /* 0x000f660000000200 */
[C---:B-1----:R-:W-:Y:S08]  /*5b90*/  HMMA.16816.F32 R16, R92.reuse, R20, R16 ;  /* 0x000000145c10723c */ /* 0x042ff00000001810 */
        /* <DEDUP_REMOVED lines=9> */
[----:B------:R-:W-:Y:S01]  /*5c30*/  HMMA.16816.F32 R96, R92, R106, R96 ;  /* 0x0000006a5c60723c */ /* 0x000fe20000001860 */
[----:B------:R-:W5:Y:S04]  /*5c40*/  LDSM.16.M88.4 R92, [R120+0x2000] ;  /* 0x00200000785c783b */ /* 0x000f680000000200 */
[----:B------:R-:W-:Y:S03]  /*5c50*/  LDSM.16.M88.4 R104, [R123+0x4c00] ;  /* 0x004c00007b68783b */ /* 0x000fe60000000200 */
[C---:B-1----:R-:W-:Y:S08]  /*5c60*/  HMMA.16816.F32 R16, R108.reuse, R20, R16 ;  /* 0x000000146c10723c */ /* 0x042ff00000001810 */
[C---:B------:R-:W-:Y:S01]  /*5c70*/  HMMA.16816.F32 R12, R108.reuse, R22, R12 ;  /* 0x000000166c0c723c */ /* 0x040fe2000000180c */
[----:B------:R-:W1:Y:S07]  /*5c80*/  LDSM.16.M88.4 R20, [R117+0x5000] ;  /* 0x005000007514783b */ /* 0x000e6e0000000200 */
[C---:B--2---:R-:W-:Y:S08]  /*5c90*/  HMMA.16816.F32 R8, R108.reuse, R28, R8 ;  /* 0x0000001c6c08723c */ /* 0x044ff00000001808 */
[C---:B------:R-:W-:Y:S01]  /*5ca0*/  HMMA.16816.F32 R4, R108.reuse, R30, R4 ;  /* 0x0000001e6c04723c */ /* 0x040fe20000001804 */
[----:B------:R-:W-:Y:S07]  /*5cb0*/  LDSM.16.M88.4 R28, [R129+0x2000] ;  /* 0x00200000811c783b */ /* 0x000fee0000000200 */
[C---:B----4-:R-:W-:Y:S08]  /*5cc0*/  HMMA.16816.F32 R88, R108.reuse, R24, R88 ;  /* 0x000000186c58723c */ /* 0x050ff00000001858 */
[----:B------:R-:W-:Y:S01]  /*5cd0*/  HMMA.16816.F32 R32, R108, R26, R32 ;  /* 0x0000001a6c20723c */ /* 0x000fe20000001820 */
[----:B------:R-:W2:Y:S07]  /*5ce0*/  LDSM.16.M88.4 R24, [R123+0x5000] ;  /* 0x005000007b18783b */ /* 0x000eae0000000200 */
[C---:B-----5:R-:W-:Y:S08]  /*5cf0*/  HMMA.16816.F32 R8, R92.reuse, R112, R8 ;  /* 0x000000705c08723c */ /* 0x060ff00000001808 */
[C---:B-1----:R-:W-:Y:S08]  /*5d00*/  HMMA.16816.F32 R16, R92.reuse, R20, R16 ;  /* 0x000000145c10723c */ /* 0x042ff00000001810 */
[C---:B------:R-:W-:Y:S01]  /*5d10*/  HMMA.16816.F32 R12, R92.reuse, R22, R12 ;  /* 0x000000165c0c723c */ /* 0x040fe2000000180c */
[----:B------:R-:W1:Y:S07]  /*5d20*/  LDSM.16.M88.4 R20, [R123+0x5400] ;  /* 0x005400007b14783b */ /* 0x000e6e0000000200 */
[----:B------:R-:W-:Y:S01]  /*5d30*/  HMMA.16816.F32 R4, R92, R114, R4 ;  /* 0x000000725c04723c */ /* 0x000fe20000001804 */
[----:B------:R-:W4:Y:S07]  /*5d40*/  LDSM.16.M88.4 R112, [R117+0x5c00] ;  /* 0x005c00007570783b */ /* 0x000f2e0000000200 */
[----:B------:R-:W-:Y:S08]  /*5d50*/  HMMA.16816.F32 R100, R108, R104, R100 ;  /* 0x000000686c64723c */ /* 0x000ff00000001864 */
[C---:B--2---:R-:W-:Y:S08]  /*5d60*/  HMMA.16816.F32 R16, R28.reuse, R24, R16 ;  /* 0x000000181c10723c */ /* 0x044ff00000001810 */
[----:B------:R-:W-:Y:S01]  /*5d70*/  HMMA.16816.F32 R12, R28, R26, R12 ;  /* 0x0000001a1c0c723c */ /* 0x000fe2000000180c */
[----:B------:R-:W2:Y:S07]  /*5d80*/  LDSM.16.M88.4 R24, [R117+0x5800] ;  /* 0x005800007518783b */ /* 0x000eae0000000200 */
[----:B------:R-:W-:Y:S03]  /*5d90*/  HMMA.16816.F32 R96, R108, R106, R96 ;  /* 0x0000006a6c60723c */ /* 0x000fe60000001860 */
[-C--:B---3--:R-:W-:Y:S01]  /*5da0*/  FMUL.FTZ R16, R16, R122.reuse ;  /* 0x0000007a10107220 */ /* 0x088fe20000410000 */
[-C--:B------:R-:W-:Y:S01]  /*5db0*/  FMUL.FTZ R104, R18, R122.reuse ;  /* 0x0000007a12687220 */ /* 0x080fe20000410000 */
[-C--:B------:R-:W-:Y:S01]  /*5dc0*/  FMUL.FTZ R18, R19, R122.reuse ;  /* 0x0000007a13127220 */ /* 0x080fe20000410000 */
[----:B------:R-:W-:-:S02]  /*5dd0*/  FMUL.FTZ R17, R17, R122 ;  /* 0x0000007a11117220 */ /* 0x000fc40000410000 */
[----:B-1----:R-:W-:Y:S01]  /*5de0*/  HMMA.16816.F32 R8, R28, R20, R8 ;  /* 0x000000141c08723c */ /* 0x002fe20000001808 */
[----:B------:R1:W-:Y:S02]  /*5df0*/  MUFU.TANH R21, R16 ;  /* 0x0000001000157308 */ /* 0x0003e40000002400 */
[-C--:B------:R-:W-:Y:S01]  /*5e00*/  FMUL.FTZ R12, R12, R122.reuse ;  /* 0x0000007a0c0c7220 */ /* 0x080fe20000410000 */
[----:B------:R-:W-:-:S04]  /*5e10*/  FMUL.FTZ R13, R13, R122 ;  /* 0x0000007a0d0d7220 */ /* 0x000fc80000410000 */
[----:B------:R-:W-:Y:S01]  /*5e20*/  HMMA.16816.F32 R4, R28, R22, R4 ;  /* 0x000000161c04723c */ /* 0x000fe20000001804 */
[----:B------:R-:W-:Y:S07]  /*5e30*/  MUFU.TANH R19, R12 ;  /* 0x0000000c00137308 */ /* 0x000fee0000002400 */
[----:B----4-:R-:W-:Y:S01]  /*5e40*/  HMMA.16816.F32 R100, R92, R112, R100 ;  /* 0x000000705c64723c */ /* 0x010fe20000001864 */
[----:B------:R-:W3:Y:S01]  /*5e50*/  MUFU.TANH R104, R104 ;  /* 0x0000006800687308 */ /* 0x000ee20000002400 */
[----:B-1----:R-:W-:-:S02]  /*5e60*/  IMAD.SHL.U32 R16, R0, 0x40, RZ ;  /* 0x0000004000107824 */ /* 0x002fc400078e00ff */
[-C--:B------:R-:W-:Y:S01]  /*5e70*/  FMUL.FTZ R23, R9, R122.reuse ;  /* 0x0000007a09177220 */ /* 0x080fe20000410000 */
[-C--:B------:R-:W-:Y:S01]  /*5e80*/  FMUL.FTZ R8, R8, R122.reuse ;  /* 0x0000007a08087220 */ /* 0x080fe20000410000 */
[-C--:B------:R-:W-:Y:S01]  /*5e90*/  FMUL.FTZ R22, R10, R122.reuse ;  /* 0x0000007a0a167220 */ /* 0x080fe20000410000 */
[-C--:B------:R-:W-:Y:S01]  /*5ea0*/  FMUL.FTZ R112, R11, R122.reuse ;  /* 0x0000007a0b707220 */ /* 0x080fe20000410000 */
[----:B------:R-:W-:Y:S01]  /*5eb0*/  HMMA.16816.F32 R96, R92, R114, R96 ;  /* 0x000000725c60723c */ /* 0x000fe20000001860 */
[----:B------:R1:W-:Y:S02]  /*5ec0*/  MUFU.TANH R20, R17 ;  /* 0x0000001100147308 */ /* 0x0003e40000002400 */
[-C--:B------:R-:W-:Y:S01]  /*5ed0*/  FMUL.FTZ R105, R4, R122.reuse ;  /* 0x0000007a04697220 */ /* 0x080fe20000410000 */
[-C--:B------:R-:W-:Y:S01]  /*5ee0*/  FMUL.FTZ R4, R5, R122.reuse ;  /* 0x0000007a05047220 */ /* 0x080fe20000410000 */
[----:B------:R-:W-:-:S03]  /*5ef0*/  FMUL.FTZ R6, R6, R122 ;  /* 0x0000007a06067220 */ /* 0x000fc60000410000 */
[----:B--2---:R-:W-:Y:S01]  /*5f00*/  HMMA.16816.F32 R88, R92, R24, R88 ;  /* 0x000000185c58723c */ /* 0x004fe20000001858 */
[----:B------:R2:W-:Y:S01]  /*5f10*/  MUFU.TANH R24, R13 ;  /* 0x0000000d00187308 */ /* 0x0005e20000002400 */
[----:B------:R-:W-:-:S06]  /*5f20*/  FMUL.FTZ R25, R14, R122 ;  /* 0x0000007a0e197220 */ /* 0x000fcc0000410000 */
[----:B------:R-:W-:Y:S01]  /*5f30*/  HMMA.16816.F32 R32, R92, R26, R32 ;  /* 0x0000001a5c20723c */ /* 0x000fe20000001820 */
[----:B------:R-:W-:Y:S01]  /*5f40*/  FMUL.FTZ R26, R15, R122 ;  /* 0x0000007a0f1a7220 */ /* 0x000fe20000410000 */
[----:B-1----:R-:W-:Y:S01]  /*5f50*/  LOP3.LUT R17, R16, R87, RZ, 0xfc, !PT ;  /* 0x0000005710117212 */ /* 0x002fe200078efcff */
[----:B------:R-:W1:Y:S04]  /*5f60*/  MUFU.TANH R18, R18 ;  /* 0x0000001200127308 */ /* 0x000e680000002400 */
[C---:B------:R-:W-:Y:S02]  /*5f70*/  VIADD R9, R17.reuse, 0xffffff80 ;  /* 0xffffff8011097836 */ /* 0x040fe40000000000 */
[C---:B------:R-:W-:Y:S01]  /*5f80*/  VIADD R11, R17.reuse, 0xffffff88 ;  /* 0xffffff88110b7836 */ /* 0x040fe20000000000 */
[----:B--2---:R-:W2:Y:S01]  /*5f90*/  LDSM.16.M88.4 R12, [R123+0x5800] ;  /* 0x005800007b0c783b */ /* 0x004ea20000000200 */
[----:B------:R4:W-:Y:S01]  /*5fa0*/  MUFU.TANH R27, R8 ;  /* 0x00000008001b7308 */ /* 0x0009e20000002400 */
[-C--:B------:R-:W-:Y:S01]  /*5fb0*/  ISETP.GT.AND P2, PT, R116, R9.reuse, PT ;  /* 0x000000097400720c */ /* 0x080fe20003f44270 */
[----:B------:R-:W-:Y:S01]  /*5fc0*/  VIADD R5, R17, 0xffffff89 ;  /* 0xffffff8911057836 */ /* 0x000fe20000000000 */
[----:B------:R-:W-:-:S02]  /*5fd0*/  ISETP.GT.AND P1, PT, R84, R9, PT ;  /* 0x000000095400720c */ /* 0x000fc40003f24270 */
[----:B------:R-:W-:Y:S02]  /*5fe0*/  ISETP.GE.AND P6, PT, R9, R140, PT ;  /* 0x0000008c0900720c */ /* 0x000fe40003fc6270 */
[----:B---3--:R-:W-:Y:S01]  /*5ff0*/  FSEL R10, R104, -INF , !P1 ;  /* 0xff800000680a7808 */ /* 0x008fe20004800000 */
[----:B------:R-:W3:Y:S08]  /*6000*/  MUFU.TANH R25, R25 ;  /* 0x0000001900197308 */ /* 0x000ef00000002400 */
[----:B------:R-:W5:Y:S01]  /*6010*/  MUFU.TANH R26, R26 ;  /* 0x0000001a001a7308 */ /* 0x000f620000002400 */
[----:B----4-:R-:W-:Y:S01]  /*6020*/  FSEL R8, R21, -INF , !P2 ;  /* 0xff80000015087808 */ /* 0x010fe20005000000 */
[----:B------:R-:W-:Y:S01]  /*6030*/  VIADD R21, R17, 0xffffff81 ;  /* 0xffffff8111157836 */ /* 0x000fe20000000000 */
[----:B------:R-:W-:-:S02]  /*6040*/  ISETP.GE.AND P2, PT, R9, R139, PT ;  /* 0x0000008b0900720c */ /* 0x000fc40003f46270 */
[----:B------:R-:W-:Y:S02]  /*6050*/  FSEL R9, R8, -INF , !P6 ;  /* 0xff80000008097808 */ /* 0x000fe40007000000 */
[----:B------:R-:W-:Y:S01]  /*6060*/  FSEL R8, R10, -INF , !P2 ;  /* 0xff8000000a087808 */ /* 0x000fe20005000000 */
[----:B------:R-:W4:Y:S01]  /*6070*/  MUFU.TANH R22, R22 ;  /* 0x0000001600167308 */ /* 0x000f220000002400 */
[-C--:B------:R-:W-:Y:S02]  /*6080*/  ISETP.GT.AND P2, PT, R84, R21.reuse, PT ;  /* 0x000000155400720c */ /* 0x080fe40003f44270 */
[----:B------:R-:W-:Y:S02]  /*6090*/  ISETP.GT.AND P1, PT, R116, R21, PT ;  /* 0x000000157400720c */ /* 0x000fe40003f24270 */
[----:B-1----:R-:W-:Y:S02]  /*60a0*/  FSEL R10, R18, -INF , !P2 ;  /* 0xff800000120a7808 */ /* 0x002fe40005000000 */
[----:B------:R-:W-:Y:S01]  /*60b0*/  ISETP.GT.AND P2, PT, R116, R11, PT ;  /* 0x0000000b7400720c */ /* 0x000fe20003f44270 */
[----:B------:R-:W1:Y:S01]  /*60c0*/  MUFU.TANH R23, R23 ;  /* 0x0000001700177308 */ /* 0x000e620000002400 */
[----:B------:R-:W-:-:S02]  /*60d0*/  FSEL R20, R20, -INF , !P1 ;  /* 0xff80000014147808 */ /* 0x000fc40004800000 */
[----:B------:R-:W-:Y:S02]  /*60e0*/  FSEL R19, R19, -INF , !P2 ;  /* 0xff80000013137808 */ /* 0x000fe40005000000 */
[----:B------:R-:W-:Y:S01]  /*60f0*/  ISETP.GT.AND P2, PT, R84, R11, PT ;  /* 0x0000000b5400720c */ /* 0x000fe20003f44270 */
[C---:B--2---:R-:W-:Y:S01]  /*6100*/  HMMA.16816.F32 R88, R28.reuse, R12, R88 ;  /* 0x0000000c1c58723c */ /* 0x044fe20000001858 */
[----:B------:R-:W-:Y:S01]  /*6110*/  ISETP.GE.AND P6, PT, R21, R140, PT ;  /* 0x0000008c1500720c */ /* 0x000fe20003fc6270 */
[----:B------:R-:W2:Y:S01]  /*6120*/  MUFU.TANH R104, R112 ;  /* 0x0000007000687308 */ /* 0x000ea20000002400 */
[----:B---3--:R-:W-:Y:S01]  /*6130*/  FSEL R12, R25, -INF , !P2 ;  /* 0xff800000190c7808 */ /* 0x008fe20005000000 */
[----:B------:R-:W-:Y:S01]  /*6140*/  VIADD R25, R17, 0xffffff90 ;  /* 0xffffff9011197836 */ /* 0x000fe20000000000 */
[----:B------:R-:W-:Y:S01]  /*6150*/  ISETP.GE.AND P1, PT, R21, R139, PT ;  /* 0x0000008b1500720c */ /* 0x000fe20003f26270 */
[----:B------:R-:W-:Y:S01]  /*6160*/  FMUL.FTZ R13, R7, R122 ;  /* 0x0000007a070d7220 */ /* 0x000fe20000410000 */
[----:B------:R-:W-:Y:S01]  /*6170*/  ISETP.GT.AND P2, PT, R116, R5, PT ;  /* 0x000000057400720c */ /* 0x000fe20003f44270 */
[----:B------:R-:W-:Y:S01]  /*6180*/  HMMA.16816.F32 R32, R28, R14, R32 ;  /* 0x0000000e1c20723c */ /* 0x000fe20000001820 */
[----:B------:R-:W-:Y:S01]  /*6190*/  FSEL R18, R20, -INF , !P6 ;  /* 0xff80000014127808 */ /* 0x000fe20007000000 */
[----:B------:R-:W3:Y:S01]  /*61a0*/  MUFU.TANH R21, R105 ;  /* 0x0000006900157308 */ /* 0x000ee20000002400 */
[----:B------:R-:W-:-:S02]  /*61b0*/  FSEL R10, R10, -INF , !P1 ;  /* 0xff8000000a0a7808 */ /* 0x000fc40004800000 */
[----:B------:R-:W-:Y:S02]  /*61c0*/  FSEL R24, R24, -INF , !P2 ;  /* 0xff80000018187808 */ /* 0x000fe40005000000 */
[C---:B------:R-:W-:Y:S02]  /*61d0*/  ISETP.GE.AND P6, PT, R11.reuse, R140, PT ;  /* 0x0000008c0b00720c */ /* 0x040fe40003fc6270 */
[----:B------:R-:W-:Y:S01]  /*61e0*/  ISETP.GE.AND P1, PT, R11, R139, PT ;  /* 0x0000008b0b00720c */ /* 0x000fe20003f26270 */
[----:B------:R4:W-:Y:S01]  /*61f0*/  MUFU.TANH R15, R13 ;  /* 0x0000000d000f7308 */ /* 0x0009e20000002400 */
[----:B------:R-:W-:Y:S01]  /*6200*/  ISETP.GT.AND P2, PT, R84, R5, PT ;  /* 0x000000055400720c */ /* 0x000fe20003f44270 */
[-C--:B------:R-:W-:Y:S01]  /*6210*/  FMUL.FTZ R90, R90, R122.reuse ;  /* 0x0000007a5a5a7220 */ /* 0x080fe20000410000 */
[----:B------:R-:W-:Y:S01]  /*6220*/  FSEL R176, R19, -INF , !P6 ;  /* 0xff80000013b07808 */ /* 0x000fe20007000000 */
[----:B------:R-:W-:Y:S01]  /*6230*/  FMUL.FTZ R91, R91, R122 ;  /* 0x0000007a5b5b7220 */ /* 0x000fe20000410000 */
[----:B------:R-:W-:-:S02]  /*6240*/  FSEL R12, R12, -INF , !P1 ;  /* 0xff8000000c0c7808 */ /* 0x000fc40004800000 */
[----:B-----5:R-:W-:Y:S01]  /*6250*/  FSEL R14, R26, -INF , !P2 ;  /* 0xff8000001a0e7808 */ /* 0x020fe20005000000 */
[----:B------:R-:W-:Y:S01]  /*6260*/  MUFU.TANH R11, R4 ;  /* 0x00000004000b7308 */ /* 0x000fe20000002400 */
[C---:B------:R-:W-:Y:S01]  /*6270*/  ISETP.GE.AND P6, PT, R5.reuse, R140, PT ;  /* 0x0000008c0500720c */ /* 0x040fe20003fc6270 */
[-C--:B------:R-:W-:Y:S01]  /*6280*/  FMUL.FTZ R32, R32, R122.reuse ;  /* 0x0000007a20207220 */ /* 0x080fe20000410000 */
[----:B------:R-:W-:Y:S01]  /*6290*/  ISETP.GE.AND P1, PT, R5, R139, PT ;  /* 0x0000008b0500720c */ /* 0x000fe20003f26270 */
[-C--:B------:R-:W-:Y:S01]  /*62a0*/  FMUL.FTZ R33, R33, R122.reuse ;  /* 0x0000007a21217220 */ /* 0x080fe20000410000 */
[----:B------:R-:W-:Y:S02]  /*62b0*/  ISETP.GT.AND P2, PT, R116, R25, PT ;  /* 0x000000197400720c */ /* 0x000fe40003f44270 */
[----:B------:R-:W-:Y:S01]  /*62c0*/  FSEL R178, R24, -INF , !P6 ;  /* 0xff80000018b27808 */ /* 0x000fe20007000000 */
[----:B------:R5:W3:Y:S01]  /*62d0*/  MUFU.TANH R19, R6 ;  /* 0x0000000600137308 */ /* 0x000ae20000002400 */
[----:B------:R-:W-:Y:S01]  /*62e0*/  FSEL R14, R14, -INF , !P1 ;  /* 0xff8000000e0e7808 */ /* 0x000fe20004800000 */
[-C--:B------:R-:W-:Y:S01]  /*62f0*/  FMUL.FTZ R24, R88, R122.reuse ;  /* 0x0000007a58187220 */ /* 0x080fe20000410000 */
[----:B------:R-:W-:Y:S01]  /*6300*/  FSEL R27, R27, -INF , !P2 ;  /* 0xff8000001b1b7808 */ /* 0x000fe20005000000 */
[----:B----4-:R-:W-:Y:S01]  /*6310*/  FMUL.FTZ R13, R89, R122 ;  /* 0x0000007a590d7220 */ /* 0x010fe20000410000 */
[----:B------:R-:W-:-:S02]  /*6320*/  ISETP.GE.AND P6, PT, R25, R140, PT ;  /* 0x0000008c1900720c */ /* 0x000fc40003fc6270 */
[----:B------:R-:W-:Y:S01]  /*6330*/  ISETP.GT.AND P1, PT, R84, R25, PT ;  /* 0x000000195400720c */ /* 0x000fe20003f24270 */
[----:B------:R-:W4:Y:S01]  /*6340*/  MUFU.TANH R24, R24 ;  /* 0x0000001800187308 */ /* 0x000f220000002400 */
[----:B------:R-:W-:Y:S01]  /*6350*/  ISETP.GE.AND P2, PT, R25, R139, PT ;  /* 0x0000008b1900720c */ /* 0x000fe20003f46270 */
[----:B------:R-:W-:Y:S01]  /*6360*/  VIADD R25, R17, 0xffffff91 ;  /* 0xffffff9111197836 */ /* 0x000fe20000000000 */
[----:B------:R-:W-:Y:S02]  /*6370*/  FSEL R22, R22, -INF , !P1 ;  /* 0xff80000016167808 */ /* 0x000fe40004800000 */
[----:B------:R-:W-:Y:S02]  /*6380*/  FSEL R174, R27, -INF , !P6 ;  /* 0xff8000001bae7808 */ /* 0x000fe40007000000 */
[----:B------:R-:W-:Y:S01]  /*6390*/  ISETP.GT.AND P1, PT, R116, R25, PT ;  /* 0x000000197400720c */ /* 0x000fe20003f24270 */
[----:B------:R-:W-:Y:S01]  /*63a0*/  MUFU.TANH R13, R13 ;  /* 0x0000000d000d7308 */ /* 0x000fe20000002400 */
[----:B-----5:R-:W5:Y:S01]  /*63b0*/  LDSM.16.M88.4 R4, [R123+0x5c00] ;  /* 0x005c00007b04783b */ /* 0x020f620000000200 */
[----:B------:R-:W-:Y:S01]  /*63c0*/  FSEL R22, R22, -INF , !P2 ;  /* 0xff80000016167808 */ /* 0x000fe20005000000 */
[----:B------:R-:W-:-:S04]  /*63d0*/  DEPBAR.LE SB0, 0x0 ;  /* 0x000080000000791a */ /* 0x000fc80000000000 */
[----:B-1----:R-:W-:Y:S01]  /*63e0*/  FSEL R172, R23, -INF , !P1 ;  /* 0xff80000017ac7808 */ /* 0x002fe20004800000 */
[----:B------:R-:W-:Y:S01]  /*63f0*/  BAR.SYNC.DEFER_BLOCKING 0x0 ;  /* 0x0000000000007b1d */ /* 0x000fe20000010000 */
[C---:B------:R-:W-:Y:S02]  /*6400*/  ISETP.GE.AND P6, PT, R25.reuse, R140, PT ;  /* 0x0000008c1900720c */ /* 0x040fe40003fc6270 */
[----:B------:R-:W-:Y:S02]  /*6410*/  ISETP.GE.AND P2, PT, R25, R139, PT ;  /* 0x0000008b1900720c */ /* 0x000fe40003f46270 */
[----:B------:R-:W-:Y:S01]  /*6420*/  ISETP.GT.AND P1, PT, R84, R25, PT ;  /* 0x000000195400720c */ /* 0x000fe20003f24270 */
[----:B------:R-:W-:Y:S01]  /*6430*/  VIADD R25, R17, 0xffffff98 ;  /* 0xffffff9811197836 */ /* 0x000fe20000000000 */
[----:B------:R-:W-:Y:S01]  /*6440*/  FSEL R172, R172, -INF , !P6 ;  /* 0xff800000acac7808 */ /* 0x000fe20007000000 */
[----:B------:R-:W1:Y:S01]  /*6450*/  MUFU.TANH R23, R90 ;  /* 0x0000005a00177308 */ /* 0x000e620000002400 */
[----:B--2---:R-:W-:-:S02]  /*6460*/  FSEL R20, R104, -INF , !P1 ;  /* 0xff80000068147808 */ /* 0x004fc40004800000 */
[----:B------:R-:W-:Y:S02]  /*6470*/  ISETP.GT.AND P1, PT, R116, R25, PT ;  /* 0x000000197400720c */ /* 0x000fe40003f24270 */
[----:B------:R-:W-:Y:S02]  /*6480*/  FSEL R20, R20, -INF , !P2 ;  /* 0xff80000014147808 */ /* 0x000fe40005000000 */
[----:B---3--:R-:W-:Y:S02]  /*6490*/  FSEL R170, R21, -INF , !P1 ;  /* 0xff80000015aa7808 */ /* 0x008fe40004800000 */
[C---:B------:R-:W-:Y:S01]  /*64a0*/  ISETP.GE.AND P6, PT, R25.reuse, R140, PT ;  /* 0x0000008c1900720c */ /* 0x040fe20003fc6270 */
[----:B------:R-:W2:Y:S01]  /*64b0*/  MUFU.TANH R21, R91 ;  /* 0x0000005b00157308 */ /* 0x000ea20000002400 */
[----:B------:R-:W-:Y:S02]  /*64c0*/  ISETP.GE.AND P2, PT, R25, R139, PT ;  /* 0x0000008b1900720c */ /* 0x000fe40003f46270 */
[----:B------:R-:W-:Y:S01]  /*64d0*/  ISETP.GT.AND P1, PT, R84, R25, PT ;  /* 0x000000195400720c */ /* 0x000fe20003f24270 */
[----:B------:R-:W-:Y:S01]  /*64e0*/  VIADD R25, R17, 0xffffff99 ;  /* 0xffffff9911197836 */ /* 0x000fe20000000000 */
[----:B------:R-:W-:-:S02]  /*64f0*/  FSEL R170, R170, -INF , !P6 ;  /* 0xff800000aaaa7808 */ /* 0x000fc40007000000 */
[----:B------:R-:W-:Y:S02]  /*6500*/  FSEL R108, R19, -INF , !P1 ;  /* 0xff800000136c7808 */ /* 0x000fe40004800000 */
[----:B------:R-:W-:Y:S01]  /*6510*/  ISETP.GT.AND P1, PT, R116, R25, PT ;  /* 0x000000197400720c */ /* 0x000fe20003f24270 */
[----:B------:R3:W2:Y:S01]  /*6520*/  MUFU.TANH R19, R32 ;  /* 0x0000002000137308 */ /* 0x0006a20000002400 */
[----:B------:R-:W-:Y:S02]  /*6530*/  FSEL R108, R108, -INF , !P2 ;  /* 0xff8000006c6c7808 */ /* 0x000fe40005000000 */
[----:B------:R-:W-:Y:S02]  /*6540*/  FSEL R11, R11, -INF , !P1 ;  /* 0xff8000000b0b7808 */ /* 0x000fe40004800000 */
[C---:B------:R-:W-:Y:S01]  /*6550*/  ISETP.GE.AND P6, PT, R25.reuse, R140, PT ;  /* 0x0000008c1900720c */ /* 0x040fe20003fc6270 */
[C---:B-----5:R-:W-:Y:S01]  /*6560*/  HMMA.16816.F32 R100, R28.reuse, R4, R100 ;  /* 0x000000041c64723c */ /* 0x060fe20000001864 */
[----:B------:R-:W-:Y:S01]  /*6570*/  ISETP.GE.AND P2, PT, R25, R139, PT ;  /* 0x0000008b1900720c */ /* 0x000fe20003f46270 */
[-C--:B------:R-:W-:Y:S01]  /*6580*/  FMUL.FTZ R5, R34, R122.reuse ;  /* 0x0000007a22057220 */ /* 0x080fe20000410000 */
[----:B------:R-:W-:Y:S01]  /*6590*/  ISETP.GT.AND P1, PT, R84, R25, PT ;  /* 0x000000195400720c */ /* 0x000fe20003f24270 */
[----:B------:R-:W-:Y:S01]  /*65a0*/  VIADD R25, R17, 0xffffffa0 ;  /* 0xffffffa011197836 */ /* 0x000fe20000000000 */
[----:B------:R-:W-:Y:S01]  /*65b0*/  FSEL R106, R11, -INF , !P6 ;  /* 0xff8000000b6a7808 */ /* 0x000fe20007000000 */
[----:B------:R-:W-:Y:S01]  /*65c0*/  MUFU.TANH R4, R33 ;  /* 0x0000002100047308 */ /* 0x000fe20000002400 */
[----:B------:R-:W-:Y:S01]  /*65d0*/  FSEL R15, R15, -INF , !P1 ;  /* 0xff8000000f0f7808 */ /* 0x000fe20004800000 */
[-C--:B------:R-:W-:Y:S01]  /*65e0*/  FMUL.FTZ R11, R35, R122.reuse ;  /* 0x0000007a230b7220 */ /* 0x080fe20000410000 */
[-C--:B------:R-:W-:Y:S01]  /*65f0*/  ISETP.GT.AND P1, PT, R116, R25.reuse, PT ;  /* 0x000000197400720c */ /* 0x080fe20003f24270 */
[----:B------:R-:W-:Y:S01]  /*6600*/  HMMA.16816.F32 R96, R28, R6, R96 ;  /* 0x000000061c60723c */ /* 0x000fe20000001860 */
[----:B------:R-:W-:Y:S01]  /*6610*/  FSEL R168, R15, -INF , !P2 ;  /* 0xff8000000fa87808 */ /* 0x000fe20005000000 */
[C---:B------:R-:W-:Y:S01]  /*6620*/  VIADD R15, R17.reuse, 0xffffffa1 ;  /* 0xffffffa1110f7836 */ /* 0x040fe20000000000 */
[----:B----4-:R-:W-:Y:S01]  /*6630*/  FSEL R24, R24, -INF , !P1 ;  /* 0xff80000018187808 */ /* 0x010fe20004800000 */
[----:B------:R-:W4:Y:S01]  /*6640*/  MUFU.TANH R5, R5 ;  /* 0x0000000500057308 */ /* 0x000f220000002400 */
[----:B------:R-:W-:Y:S01]  /*6650*/  ISETP.GT.AND P1, PT, R84, R25, PT ;  /* 0x000000195400720c */ /* 0x000fe20003f24270 */
[----:B------:R-:W-:Y:S01]  /*6660*/  VIADD R7, R17, 0xffffffa9 ;  /* 0xffffffa911077836 */ /* 0x000fe20000000000 */
[----:B------:R-:W-:Y:S01]  /*6670*/  ISETP.GE.AND P2, PT, R25, R139, PT ;  /* 0x0000008b1900720c */ /* 0x000fe20003f46270 */
[----:B---3--:R-:W-:Y:S01]  /*6680*/  VIADD R32, R0, 0xfffffffe ;  /* 0xfffffffe00207836 */ /* 0x008fe20000000000 */
[----:B-1----:R-:W-:Y:S01]  /*6690*/  FSEL R23, R23, -INF , !P1 ;  /* 0xff80000017177808 */ /* 0x002fe20004800000 */
[-C--:B------:R-:W-:Y:S01]  /*66a0*/  FMUL.FTZ R100, R100, R122.reuse ;  /* 0x0000007a64647220 */ /* 0x080fe20000410000 */
[-C--:B------:R-:W-:Y:S01]  /*66b0*/  ISETP.GT.AND P1, PT, R116, R15.reuse, PT ;  /* 0x0000000f7400720c */ /* 0x080fe20003f24270 */
[----:B------:R-:W1:Y:S01]  /*66c0*/  MUFU.TANH R11, R11 ;  /* 0x0000000b000b7308 */ /* 0x000e620000002400 */
[----:B------:R-:W-:Y:S01]  /*66d0*/  FSEL R120, R23, -INF , !P2 ;  /* 0xff80000017787808 */ /* 0x000fe20005000000 */
[-C--:B------:R-:W-:Y:S01]  /*66e0*/  FMUL.FTZ R102, R102, R122.reuse ;  /* 0x0000007a66667220 */ /* 0x080fe20000410000 */
[----:B------:R-:W-:Y:S01]  /*66f0*/  FSEL R138, R13, -INF , !P1 ;  /* 0xff8000000d8a7808 */ /* 0x000fe20004800000 */
[----:B------:R-:W-:Y:S01]  /*6700*/  VIADD R13, R17, 0xffffffa8 ;  /* 0xffffffa8110d7836 */ /* 0x000fe20000000000 */
[----:B------:R-:W-:Y:S01]  /*6710*/  ISETP.GT.AND P2, PT, R84, R15, PT ;  /* 0x0000000f5400720c */ /* 0x000fe20003f44270 */
[----:B------:R-:W-:Y:S01]  /*6720*/  FMUL.FTZ R101, R101, R122 ;  /* 0x0000007a65657220 */ /* 0x000fe20000410000 */
[----:B------:R-:W-:Y:S01]  /*6730*/  ISETP.GE.AND P6, PT, R25, R140, PT ;  /* 0x0000008c1900720c */ /* 0x000fe20003fc6270 */
[-C--:B------:R-:W-:Y:S01]  /*6740*/  FMUL.FTZ R6, R103, R122.reuse ;  /* 0x0000007a67067220 */ /* 0x080fe20000410000 */
[----:B--2---:R-:W-:Y:S01]  /*6750*/  FSEL R21, R21, -INF , !P2 ;  /* 0xff80000015157808 */ /* 0x004fe20005000000 */
[-C--:B------:R-:W-:Y:S01]  /*6760*/  FMUL.FTZ R98, R98, R122.reuse ;  /* 0x0000007a62627220 */ /* 0x080fe20000410000 */
[----:B------:R-:W-:Y:S01]  /*6770*/  FSEL R154, R24, -INF , !P6 ;  /* 0xff800000189a7808 */ /* 0x000fe20007000000 */
[----:B------:R-:W-:Y:S01]  /*6780*/  FMUL.FTZ R99, R99, R122 ;  /* 0x0000007a63637220 */ /* 0x000fe20000410000 */
[----:B------:R-:W-:Y:S01]  /*6790*/  ISETP.GT.AND P2, PT, R116, R13, PT ;  /* 0x0000000d7400720c */ /* 0x000fe20003f44270 */
[----:B------:R-:W-:Y:S01]  /*67a0*/  MUFU.TANH R6, R6 ;  /* 0x0000000600067308 */ /* 0x000fe20000002400 */
[----:B------:R-:W-:-:S02]  /*67b0*/  ISETP.GE.AND P6, PT, R15, R140, PT ;  /* 0x0000008c0f00720c */ /* 0x000fc40003fc6270 */
[----:B------:R-:W-:Y:S02]  /*67c0*/  FSEL R19, R19, -INF , !P2 ;  /* 0xff80000013137808 */ /* 0x000fe40005000000 */
[----:B------:R-:W-:Y:S02]  /*67d0*/  ISETP.GE.AND P1, PT, R15, R139, PT ;  /* 0x0000008b0f00720c */ /* 0x000fe40003f26270 */
[----:B------:R-:W-:Y:S01]  /*67e0*/  FSEL R138, R138, -INF , !P6 ;  /* 0xff8000008a8a7808 */ /* 0x000fe20007000000 */
[----:B------:R-:W2:Y:S01]  /*67f0*/  MUFU.TANH R15, R100 ;  /* 0x00000064000f7308 */ /* 0x000ea20000002400 */
[----:B------:R-:W-:Y:S02]  /*6800*/  ISETP.GT.AND P2, PT, R84, R13, PT ;  /* 0x0000000d5400720c */ /* 0x000fe40003f44270 */
[----:B------:R-:W-:Y:S02]  /*6810*/  ISETP.GE.AND P6, PT, R13, R140, PT ;  /* 0x0000008c0d00720c */ /* 0x000fe40003fc6270 */
[----:B----4-:R-:W-:-:S02]  /*6820*/  FSEL R5, R5, -INF , !P2 ;  /* 0xff80000005057808 */ /* 0x010fc40005000000 */
[----:B------:R-:W-:Y:S01]  /*6830*/  FSEL R156, R19, -INF , !P6 ;  /* 0xff800000139c7808 */ /* 0x000fe20007000000 */
[----:B------:R-:W-:Y:S01]  /*6840*/  MUFU.TANH R98, R98 ;  /* 0x0000006200627308 */ /* 0x000fe20000002400 */
[----:B------:R-:W-:Y:S02]  /*6850*/  ISETP.GT.AND P2, PT, R116, R7, PT ;  /* 0x000000077400720c */ /* 0x000fe40003f44270 */
[----:B------:R-:W-:Y:S01]  /*6860*/  FSEL R110, R21, -INF , !P1 ;  /* 0xff800000156e7808 */ /* 0x000fe20004800000 */
[----:B------:R-:W-:Y:S01]  /*6870*/  VIADD R21, R17, 0xffffffb0 ;  /* 0xffffffb011157836 */ /* 0x000fe20000000000 */
[----:B------:R-:W-:Y:S02]  /*6880*/  ISETP.GE.AND P1, PT, R13, R139, PT ;  /* 0x0000008b0d00720c */ /* 0x000fe40003f26270 */
[----:B------:R-:W-:Y:S01]  /*6890*/  ISETP.GE.AND P6, PT, R7, R140, PT ;  /* 0x0000008c0700720c */ /* 0x000fe20003fc6270 */
[----:B------:R-:W3:Y:S01]  /*68a0*/  MUFU.TANH R19, R102 ;  /* 0x0000006600137308 */ /* 0x000ee20000002400 */
[----:B------:R-:W-:-:S02]  /*68b0*/  FSEL R4, R4, -INF , !P2 ;  /* 0xff80000004047808 */ /* 0x000fc40005000000 */
[----:B------:R-:W-:Y:S01]  /*68c0*/  FSEL R112, R5, -INF , !P1 ;  /* 0xff80000005707808 */ /* 0x000fe20004800000 */
[----:B------:R-:W-:Y:S01]  /*68d0*/  VIADD R5, R17, 0xffffffb1 ;  /* 0xffffffb111057836 */ /* 0x000fe20000000000 */
[----:B------:R-:W-:Y:S02]  /*68e0*/  ISETP.GT.AND P2, PT, R84, R7, PT ;  /* 0x000000075400720c */ /* 0x000fe40003f44270 */
[----:B------:R-:W-:Y:S01]  /*68f0*/  FSEL R130, R4, -INF , !P6 ;  /* 0xff80000004827808 */ /* 0x000fe20007000000 */
[----:B------:R-:W4:Y:S01]  /*6900*/  MUFU.TANH R13, R101 ;  /* 0x00000065000d7308 */ /* 0x000f220000002400 */
[----:B------:R-:W-:Y:S01]  /*6910*/  ISETP.GE.AND P1, PT, R7, R139, PT ;  /* 0x0000008b0700720c */ /* 0x000fe20003f26270 */
[-C--:B------:R-:W-:Y:S01]  /*6920*/  FMUL.FTZ R7, R96, R122.reuse ;  /* 0x0000007a60077220 */ /* 0x080fe20000410000 */
[----:B------:R-:W-:Y:S01]  /*6930*/  ISETP.GT.AND P6, PT, R116, R21, PT ;  /* 0x000000157400720c */ /* 0x000fe20003fc4270 */
[----:B------:R-:W-:Y:S01]  /*6940*/  FMUL.FTZ R4, R97, R122 ;  /* 0x0000007a61047220 */ /* 0x000fe20000410000 */
[----:B-1----:R-:W-:-:S02]  /*6950*/  FSEL R11, R11, -INF , !P2 ;  /* 0xff8000000b0b7808 */ /* 0x002fc40005000000 */
[----:B------:R-:W-:Y:S01]  /*6960*/  ISETP.GE.AND P2, PT, R21, R140, PT ;  /* 0x0000008c1500720c */ /* 0x000fe20003f46270 */
[----:B------:R-:W1:Y:S01]  /*6970*/  MUFU.TANH R7, R7 ;  /* 0x0000000700077308 */ /* 0x000e620000002400 */
[----:B--2---:R-:W-:Y:S02]  /*6980*/  FSEL R15, R15, -INF , !P6 ;  /* 0xff8000000f0f7808 */ /* 0x004fe40007000000 */
[----:B------:R-:W-:Y:S02]  /*6990*/  ISETP.GT.AND P6, PT, R84, R21, PT ;  /* 0x000000155400720c */ /* 0x000fe40003fc4270 */
[----:B------:R-:W-:Y:S02]  /*69a0*/  FSEL R114, R11, -INF , !P1 ;  /* 0xff8000000b727808 */ /* 0x000fe40004800000 */
[----:B------:R-:W-:Y:S01]  /*69b0*/  FSEL R104, R15, -INF , !P2 ;  /* 0xff8000000f687808 */ /* 0x000fe20005000000 */
[----:B------:R-:W2:Y:S01]  /*69c0*/  MUFU.TANH R4, R4 ;  /* 0x0000000400047308 */ /* 0x000ea20000002400 */
[----:B------:R-:W-:-:S02]  /*69d0*/  ISETP.GE.AND P1, PT, R21, R139, PT ;  /* 0x0000008b1500720c */ /* 0x000fc40003f26270 */
[----:B------:R-:W-:Y:S02]  /*69e0*/  ISETP.GT.AND P2, PT, R116, R5, PT ;  /* 0x000000057400720c */ /* 0x000fe40003f44270 */
[----:B---3--:R-:W-:Y:S02]  /*69f0*/  FSEL R19, R19, -INF , !P6 ;  /* 0xff80000013137808 */ /* 0x008fe40007000000 */
[----:B----4-:R-:W-:Y:S01]  /*6a00*/  FSEL R13, R13, -INF , !P2 ;  /* 0xff8000000d0d7808 */ /* 0x010fe20005000000 */
[----:B------:R-:W3:Y:S01]  /*6a10*/  MUFU.TANH R99, R99 ;  /* 0x0000006300637308 */ /* 0x000ee20000002400 */
[----:B------:R-:W-:Y:S02]  /*6a20*/  FSEL R24, R19, -INF , !P1 ;  /* 0xff80000013187808 */ /* 0x000fe40004800000 */
[C---:B------:R-:W-:Y:S02]  /*6a30*/  ISETP.GE.AND P6, PT, R5.reuse, R140, PT ;  /* 0x0000008c0500720c */ /* 0x040fe40003fc6270 */
[----:B------:R-:W-:-:S02]  /*6a40*/  ISETP.GE.AND P1, PT, R5, R139, PT ;  /* 0x0000008b0500720c */ /* 0x000fc40003f26270 */
[----:B------:R-:W-:Y:S01]  /*6a50*/  ISETP.GT.AND P2, PT, R84, R5, PT ;  /* 0x000000055400720c */ /* 0x000fe20003f44270 */
[----:B------:R-:W-:Y:S01]  /*6a60*/  VIADD R5, R17, 0xffffffb8 ;  /* 0xffffffb811057836 */ /* 0x000fe20000000000 */
[----:B------:R-:W-:Y:S01]  /*6a70*/  FSEL R30, R13, -INF , !P6 ;  /* 0xff8000000d1e7808 */ /* 0x000fe20007000000 */
[----:B------:R-:W-:Y:S01]  /*6a80*/  VIADD R17, R17, 0xffffffb9 ;  /* 0xffffffb911117836 */ /* 0x000fe20000000000 */
[----:B------:R-:W-:Y:S02]  /*6a90*/  FSEL R6, R6, -INF , !P2 ;  /* 0xff80000006067808 */ /* 0x000fe40005000000 */
[----:B------:R-:W-:Y:S02]  /*6aa0*/  ISETP.GT.AND P6, PT, R116, R5, PT ;  /* 0x000000057400720c */ /* 0x000fe40003fc4270 */
[----:B------:R-:W-:Y:S02]  /*6ab0*/  ISETP.GE.AND P2, PT, R5, R140, PT ;  /* 0x0000008c0500720c */ /* 0x000fe40003f46270 */
[----:B-1----:R-:W-:-:S02]  /*6ac0*/  FSEL R7, R7, -INF , !P6 ;  /* 0xff80000007077808 */ /* 0x002fc40007000000 */
[----:B------:R-:W-:Y:S02]  /*6ad0*/  ISETP.GT.AND P6, PT, R84, R5, PT ;  /* 0x000000055400720c */ /* 0x000fe40003fc4270 */
[----:B------:R-:W-:Y:S02]  /*6ae0*/  FSEL R28, R7, -INF , !P2 ;  /* 0xff800000071c7808 */ /* 0x000fe40005000000 */
[----:B------:R-:W-:Y:S02]  /*6af0*/  ISETP.GT.AND P2, PT, R116, R17, PT ;  /* 0x000000117400720c */ /* 0x000fe40003f44270 */
[----:B------:R-:W-:Y:S02]  /*6b00*/  FSEL R95, R98, -INF , !P6 ;  /* 0xff800000625f7808 */ /* 0x000fe40007000000 */
[----:B------:R-:W-:Y:S02]  /*6b10*/  ISETP.GE.AND P6, PT, R17, R140, PT ;  /* 0x0000008c1100720c */ /* 0x000fe40003fc6270 */
[----:B--2---:R-:W-:-:S02]  /*6b20*/  FSEL R4, R4, -INF , !P2 ;  /* 0xff80000004047808 */ /* 0x004fc40005000000 */
[----:B------:R-:W-:Y:S02]  /*6b30*/  FSEL R26, R6, -INF , !P1 ;  /* 0xff800000061a7808 */ /* 0x000fe40004800000 */
[----:B------:R-:W-:Y:S02]  /*6b40*/  FSEL R25, R4, -INF , !P6 ;  /* 0xff80000004197808 */ /* 0x000fe40007000000 */
[----:B------:R-:W-:Y:S02]  /*6b50*/  ISETP.GT.U32.AND P6, PT, R32, R145, PT ;  /* 0x000000912000720c */ /* 0x000fe40003fc4070 */
[-C--:B------:R-:W-:Y:S02]  /*6b60*/  ISETP.GE.AND P1, PT, R5, R139.reuse, PT ;  /* 0x0000008b0500720c */ /* 0x080fe40003f26270 */
[----:B------:R-:W-:Y:S02]  /*6b70*/  ISETP.GE.AND P2, PT, R17, R139, PT ;  /* 0x0000008b1100720c */ /* 0x000fe40003f46270 */
[----:B------:R-:W-:-:S02]  /*6b80*/  FSEL R95, R95, -INF , !P1 ;  /* 0xff8000005f5f7808 */ /* 0x000fc40004800000 */
[----:B------:R-:W-:-:S04]  /*6b90*/  ISETP.GT.AND P1, PT, R84, R17, PT ;  /* 0x000000115400720c */ /* 0x000fc80003f24270 */
[----:B---3--:R-:W-:-:S04]  /*6ba0*/  FSEL R96, R99, -INF , !P1 ;  /* 0xff80000063607808 */ /* 0x008fc80004800000 */
[----:B------:R-:W-:Y:S01]  /*6bb0*/  FSEL R96, R96, -INF , !P2 ;  /* 0xff80000060607808 */ /* 0x000fe20005000000 */
[----:B------:R-:W-:Y:S05]  /*6bc0*/  @!P6 BRA `(.L_x_7900) ;  /* 0x0000000400bce947 */ /* 0x000fea0003800000 */
[----:B------:R-:W-:Y:S04]  /*6bd0*/  BSSY.RECONVERGENT B0, `(.L_x_7901) ;  /* 0x0000049000007945 */ /* 0x000fe80003800200 */
[----:B------:R-:W-:Y:S05]  /*6be0*/  @!P0 BRA `(.L_x_7902) ;  /* 0x0000000000fc8947 */ /* 0x000fea0003800000 */
[----:B------:R-:W2:Y:S01]  /*6bf0*/  LD.E R7, desc[UR4][R2.64+0x170] ;  /* 0x0001700402077980 */ /* 0x000ea2000c101900 */
[----:B------:R-:W-:Y:S01]  /*6c00*/  IADD3 R6, PT, PT, R16, -0x80, RZ ;  /* 0xffffff8010067810 */ /* 0x000fe20007ffe0ff */
[----:B------:R-:W-:-:S03]  /*6c10*/  IMAD.MOV.U32 R34, RZ, RZ, RZ ;  /* 0x000000ffff227224 */ /* 0x000fc600078e00ff */
[----:B------:R-:W-:Y:S02]  /*6c20*/  IABS R11, R6 ;  /* 0x00000006000b7213 */ /* 0x000fe40000000000 */
[-C--:B--2---:R-:W-:Y:S02]  /*6c30*/  IABS R4, R7.reuse ;  /* 0x0000000700047213 */ /* 0x084fe40000000000 */
[-C--:B------:R-:W-:Y:S02]  /*6c40*/  IABS R13, R7.reuse ;  /* 0x00000007000d7213 */ /* 0x080fe40000000000 */
[----:B------:R-:W1:Y:S01]  /*6c50*/  I2F.RP R15, R4 ;  /* 0x00000004000f7306 */ /* 0x000e620000209400 */
[----:B------:R-:W-:Y:S02]  /*6c60*/  LOP3.LUT R6, R6, R7, RZ, 0x3c, !PT ;  /* 0x0000000706067212 */ /* 0x000fe400078e3cff */
[----:B------:R-:W-:-:S05]  /*6c70*/  IMAD.MOV R13, RZ, RZ, -R13 ;  /* 0x000000ffff0d7224 */ /* 0x000fca00078e0a0d */
[----:B-1----:R-:W1:Y:S02]  /*6c80*/  MUFU.RCP R35, R15 ;  /* 0x0000000f00237308 */ /* 0x002e640000001000 */
[----:B-1----:R-:W-:-:S06]  /*6c90*/  VIADD R35, R35, 0xffffffe ;  /* 0x0ffffffe23237836 */ /* 0x002fcc0000000000 */
[----:B------:R-:W1:Y:S02]  /*6ca0*/  F2I.FTZ.U32.TRUNC.NTZ R35, R35 ;  /* 0x0000002300237305 */ /* 0x000e64000021f000 */
[----:B-1----:R-:W-:-:S04]  /*6cb0*/  IMAD.MOV R5, RZ, RZ, -R35 ;  /* 0x000000ffff057224 */ /* 0x002fc800078e0a23 */
[----:B------:R-:W-:-:S04]  /*6cc0*/  IMAD R5, R5, R4, RZ ;  /* 0x0000000405057224 */ /* 0x000fc800078e02ff */
[----:B------:R-:W-:-:S04]  /*6cd0*/  IMAD.HI.U32 R5, R35, R5, R34 ;  /* 0x0000000523057227 */ /* 0x000fc800078e0022 */
[----:B------:R-:W-:Y:S01]  /*6ce0*/  VIADD R34, R16, 0xffffff40 ;  /* 0xffffff4010227836 */ /* 0x000fe20000000000 */
[----:B------:R-:W-:-:S04]  /*6cf0*/  MOV R16, R11 ;  /* 0x0000000b00107202 */ /* 0x000fc80000000f00 */
[----:B------:R-:W-:Y:S01]  /*6d00*/  IABS R11, R34 ;  /* 0x00000022000b7213 */ /* 0x000fe20000000000 */
[----:B------:R-:W-:Y:S01]  /*6d10*/  IMAD.HI.U32 R15, R5, R16, RZ ;  /* 0x00000010050f7227 */ /* 0x000fe200078e00ff */
[----:B------:R-:W-:-:S03]  /*6d20*/  LOP3.LUT R34, R34, R7, RZ, 0x3c, !PT ;  /* 0x0000000722227212 */ /* 0x000fc600078e3cff */
[----:B------:R-:W-:Y:S02]  /*6d30*/  IMAD R17, R15, R13, R16 ;  /* 0x0000000d0f117224 */ /* 0x000fe400078e0210 */
[----:B------:R-:W-:Y:S01]  /*6d40*/  IMAD.HI.U32 R16, R5, R11, RZ ;  /* 0x0000000b05107227 */ /* 0x000fe200078e00ff */
[----:B------:R-:W-:Y:S02]  /*6d50*/  LOP3.LUT R5, RZ, R7, RZ, 0x33, !PT ;  /* 0x00000007ff057212 */ /* 0x000fe400078e33ff */
        /* <DEDUP_REMOVED lines=9> */
[----:B------:R-:W-:-:S07]  /*6df0*/  ISETP.GE.U32.AND P2, PT, R11, R4, PT ;  /* 0x000000040b00720c */ /* 0x000fce0003f46070 */
[----:B------:R-:W-:Y:S02]  /*6e00*/  @P0 IADD3 R15, PT, PT, R15, 0x1, RZ ;  /* 0x000000010f0f0810 */ /* 0x000fe40007ffe0ff */
[----:B------:R-:W-:Y:S02]  /*6e10*/  ISETP.GE.AND P0, PT, R34, RZ, PT ;  /* 0x000000ff2200720c */ /* 0x000fe40003f06270 */
[----:B------:R-:W-:Y:S01]  /*6e20*/  @!P1 IADD3 R15, PT, PT, -R15, RZ, RZ ;  /* 0x000000ff0f0f9210 */ /* 0x000fe20007ffe1ff */
[----:B------:R-:W2:Y:S01]  /*6e30*/  LD.E.64 R34, desc[UR4][R118.64+0x20] ;  /* 0x0000200476227980 */ /* 0x000ea2000c101b00 */
[----:B------:R-:W-:Y:S02]  /*6e40*/  @P2 IADD3 R16, PT, PT, R16, 0x1, RZ ;  /* 0x0000000110102810 */ /* 0x000fe40007ffe0ff */
[----:B------:R-:W-:-:S07]  /*6e50*/  ISETP.NE.AND P2, PT, R7, RZ, PT ;  /* 0x000000ff0700720c */ /* 0x000fce0003f45270 */
[----:B------:R-:W-:-:S05]  /*6e60*/  @!P0 IMAD.MOV R16, RZ, RZ, -R16 ;  /* 0x000000ffff108224 */ /* 0x000fca00078e0a10 */
        /* <DEDUP_REMOVED lines=23> */
.L_x_7902:
        /* <DEDUP_REMOVED lines=8> */
.L_x_7903:
[----:B------:R-:W-:Y:S05]  /*7060*/  BSYNC.RECONVERGENT B0 ;  /* 0x0000000000007941 */ /* 0x000fea0003800200 */
.L_x_7901:
        /* <DEDUP_REMOVED lines=37> */
.L_x_7900:
[----:B------:R-:W-:Y:S05]  /*72c0*/  BSYNC.RECONVERGENT B1 ;  /* 0x0000000000017941 */ /* 0x000fea0003800200 */
.L_x_7899:
        /* <DEDUP_REMOVED lines=20> */
[----:B------:R-:W3:Y:S01]  /*7410*/  SHFL.BFLY PT, R5, R6, 0x2, 0x1f ;  /* 0x0c401f0006057f89 */ /* 0x000ee200000e0000 */
[----:B-1----:R-:W-:-:S02]  /*7420*/  FMNMX.FTZ R4, R7, R4, !PT ;  /* 0x0000000407047209 */ /* 0x002fc40007810000 */
        /* <DEDUP_REMOVED lines=9> */
[----:B------:R-:W-:Y:S02]  /*74c0*/  FSEL R5, R34, RZ, P1 ;  /* 0x000000ff22057208 */ /* 0x000fe40000800000 */
[----:B------:R-:W-:-:S03]  /*74d0*/  IADD3 R4, PT, PT, R121, 0x6000, RZ ;  /* 0x0000600079047810 */ /* 0x000fc60007ffe0ff */
[----:B------:R-:W-:Y:S01]  /*74e0*/  FADD.FTZ R5, R86, -R5 ;  /* 0x8000000556057221 */ /* 0x000fe20000010000 */
[C---:B--2---:R-:W-:Y:S01]  /*74f0*/  FMUL.FTZ R97, R98.reuse, R33 ;  /* 0x0000002162617220 */ /* 0x044fe20000410000 */
[C---:B------:R-:W-:Y:S02]  /*7500*/  FMUL.FTZ R27, R98.reuse, R34 ;  /* 0x00000022621b7220 */ /* 0x040fe40000410000 */
[C---:B------:R-:W-:Y:S01]  /*7510*/  FMUL.FTZ R92, R98.reuse, R5 ;  /* 0x00000005625c7220 */ /* 0x040fe20000410000 */
[----:B------:R-:W-:Y:S01]  /*7520*/  FMUL.FTZ R85, R98, R85 ;  /* 0x0000005562557220 */ /* 0x000fe20000410000 */
[----:B------:R-:W-:Y:S02]  /*7530*/  FSEL R97, R97, RZ, P0 ;  /* 0x000000ff61617208 */ /* 0x000fe40000000000 */
[----:B------:R-:W-:Y:S02]  /*7540*/  FSEL R27, R27, RZ, P1 ;  /* 0x000000ff1b1b7208 */ /* 0x000fe40000800000 */
[----:B------:R-:W1:Y:S01]  /*7550*/  MUFU.EX2 R92, R92 ;  /* 0x0000005c005c7308 */ /* 0x000e620000000800 */
[----:B------:R-:W-:Y:S01]  /*7560*/  LOP3.LUT P0, RZ, R124, 0x4, RZ, 0xc0, !PT ;  /* 0x000000047cff7812 */ /* 0x000fe2000780c0ff */
[-CC-:B------:R-:W-:Y:S01]  /*7570*/  FFMA.FTZ R35, R12, R98.reuse, -R97.reuse ;  /* 0x000000620c237223 */ /* 0x180fe20000010861 */
[-C--:B------:R-:W-:Y:S01]  /*7580*/  FFMA.FTZ R6, R14, R98.reuse, -R97 ;  /* 0x000000620e067223 */ /* 0x080fe20000010861 */
[-C--:B------:R-:W-:Y:S01]  /*7590*/  FFMA.FTZ R93, R9, R98.reuse, -R27 ;  /* 0x00000062095d7223 */ /* 0x080fe2000001081b */
[----:B------:R-:W2:Y:S01]  /*75a0*/  LDSM.16.MT88.4 R12, [R121+0x6000] ;  /* 0x00600000790c783b */ /* 0x000ea20000004200 */
[-CC-:B------:R-:W-:Y:S01]  /*75b0*/  FFMA.FTZ R91, R8, R98.reuse, -R97.reuse ;  /* 0x00000062085b7223 */ /* 0x180fe20000010861 */
[-C--:B------:R-:W-:Y:S01]  /*75c0*/  FFMA.FTZ R84, R10, R98.reuse, -R97 ;  /* 0x000000620a547223 */ /* 0x080fe20000010861 */
[-CC-:B------:R-:W-:Y:S01]  /*75d0*/  FFMA.FTZ R90, R18, R98.reuse, -R27.reuse ;  /* 0x00000062125a7223 */ /* 0x180fe2000001081b */
[----:B------:R-:W3:Y:S01]  /*75e0*/  LDSM.16.MT88.4 R8, [R121+0x7000] ;  /* 0x007000007908783b */ /* 0x000ee20000004200 */
[-CC-:B------:R-:W-:Y:S01]  /*75f0*/  FFMA.FTZ R89, R176, R98.reuse, -R27.reuse ;  /* 0x00000062b0597223 */ /* 0x180fe2000001081b */
[-CC-:B------:R-:W-:Y:S01]  /*7600*/  FFMA.FTZ R88, R178, R98.reuse, -R27.reuse ;  /* 0x00000062b2587223 */ /* 0x180fe2000001081b */
[----:B------:R-:W-:Y:S01]  /*7610*/  MUFU.EX2 R93, R93 ;  /* 0x0000005d005d7308 */ /* 0x000fe20000000800 */
[-C--:B------:R-:W-:Y:S01]  /*7620*/  FFMA.FTZ R102, R106, R98.reuse, -R27 ;  /* 0x000000626a667223 */ /* 0x080fe2000001081b */
[----:B------:R-:W-:Y:S01]  /*7630*/  @P0 IADD3 R94, PT, PT, R4, -0x20, RZ ;  /* 0xffffffe0045e0810 */ /* 0x000fe20007ffe0ff */
[-CC-:B------:R-:W-:Y:S01]  /*7640*/  FFMA.FTZ R103, R22, R98.reuse, -R97.reuse ;  /* 0x0000006216677223 */ /* 0x180fe20000010861 */
[----:B------:R-:W-:Y:S01]  /*7650*/  FFMA.FTZ R106, R20, R98, -R97 ;  /* 0x00000062146a7223 */ /* 0x000fe20000010861 */
[-C--:B-1----:R-:W-:Y:S01]  /*7660*/  FMUL.FTZ R80, R80, R92.reuse ;  /* 0x0000005c50507220 */ /* 0x082fe20000410000 */
[-C--:B------:R-:W-:Y:S01]  /*7670*/  FMUL.FTZ R81, R81, R92.reuse ;  /* 0x0000005c51517220 */ /* 0x080fe20000410000 */
[----:B------:R-:W1:Y:S01]  /*7680*/  LDSM.16.MT88.4 R16, [R94] ;  /* 0x000000005e10783b */ /* 0x000e620000004200 */
[----:B------:R-:W4:Y:S01]  /*7690*/  MUFU.EX2 R90, R90 ;  /* 0x0000005a005a7308 */ /* 0x000f220000000800 */
        /* <DEDUP_REMOVED lines=16> */
[----:B----4-:R-:W-:Y:S01]  /*77a0*/  F2FP.F16.F32.PACK_AB R4, R90, R93 ;  /* 0x0000005d5a04723e */ /* 0x010fe200000000ff */
[----:B------:R-:W-:Y:S01]  /*77b0*/  LDSM.16.MT88.4 R20, [R94+0x400] ;  /* 0x000400005e14783b */ /* 0x000fe20000004200 */
[-C--:B------:R-:W-:Y:S01]  /*77c0*/  FMUL.FTZ R44, R44, R92.reuse ;  /* 0x0000005c2c2c7220 */ /* 0x080fe20000410000 */
[-C--:B------:R-:W-:Y:S01]  /*77d0*/  FMUL.FTZ R45, R45, R92.reuse ;  /* 0x0000005c2d2d7220 */ /* 0x080fe20000410000 */
[-C--:B------:R-:W-:Y:S01]  /*77e0*/  FMUL.FTZ R48, R48, R92.reuse ;  /* 0x0000005c30307220 */ /* 0x080fe20000410000 */
[----:B------:R-:W-:Y:S01]  /*77f0*/  FMUL.FTZ R49, R49, R92 ;  /* 0x0000005c31317220 */ /* 0x000fe20000410000 */
[-CC-:B------:R-:W-:Y:S01]  /*7800*/  FFMA.FTZ R99, R174, R98.reuse, -R27.reuse ;  /* 0x00000062ae637223 */ /* 0x180fe2000001081b */
[----:B------:R-:W-:Y:S01]  /*7810*/  MUFU.EX2 R91, R91 ;  /* 0x0000005b005b7308 */ /* 0x000fe20000000800 */
[-CC-:B------:R-:W-:Y:S01]  /*7820*/  FFMA.FTZ R100, R172, R98.reuse, -R27.reuse ;  /* 0x00000062ac647223 */ /* 0x180fe2000001081b */
[-C--:B------:R-:W-:Y:S01]  /*7830*/  FFMA.FTZ R101, R170, R98.reuse, -R27 ;  /* 0x00000062aa657223 */ /* 0x080fe2000001081b */
[-CC-:B------:R-:W-:Y:S01]  /*7840*/  FFMA.FTZ R108, R108, R98.reuse, -R97.reuse ;  /* 0x000000626c6c7223 */ /* 0x180fe20000010861 */
[----:B------:R-:W-:Y:S01]  /*7850*/  FFMA.FTZ R105, R168, R98, -R97 ;  /* 0x00000062a8697223 */ /* 0x000fe20000010861 */
[-C--:B------:R-:W-:Y:S01]  /*7860*/  FMUL.FTZ R36, R36, R92.reuse ;  /* 0x0000005c24247220 */ /* 0x080fe20000410000 */
[-C--:B------:R-:W-:Y:S01]  /*7870*/  FMUL.FTZ R37, R37, R92.reuse ;  /* 0x0000005c25257220 */ /* 0x080fe20000410000 */
[-C--:B------:R-:W-:Y:S01]  /*7880*/  FMUL.FTZ R40, R40, R92.reuse ;  /* 0x0000005c28287220 */ /* 0x080fe20000410000 */
[----:B------:R-:W4:Y:S01]  /*7890*/  MUFU.EX2 R84, R84 ;  /* 0x0000005400547308 */ /* 0x000f220000000800 */
[----:B------:R-:W-:Y:S01]  /*78a0*/  FMUL.FTZ R41, R41, R92 ;  /* 0x0000005c29297220 */ /* 0x000fe20000410000 */
        /* <DEDUP_REMOVED lines=9> */
[-CC-:B------:R-:W-:Y:S01]  /*7940*/  FFMA.FTZ R115, R30, R98.reuse, -R27.reuse ;  /* 0x000000621e737223 */ /* 0x180fe2000001081b */
[-CC-:B------:R-:W-:Y:S01]  /*7950*/  FFMA.FTZ R114, R28, R98.reuse, -R27.reuse ;  /* 0x000000621c727223 */ /* 0x180fe2000001081b */
[-CC-:B------:R-:W-:Y:S01]  /*7960*/  FFMA.FTZ R104, R104, R98.reuse, -R27.reuse ;  /* 0x0000006268687223 */ /* 0x180fe2000001081b */
[----:B------:R-:W-:Y:S01]  /*7970*/  LDSM.16.MT88.4 R28, [R94+0x2800] ;  /* 0x002800005e1c783b */ /* 0x000fe20000004200 */
[-C--:B------:R-:W-:Y:S01]  /*7980*/  FFMA.FTZ R117, R25, R98.reuse, -R27 ;  /* 0x0000006219757223 */ /* 0x080fe2000001081b */
[----:B------:R5:W2:Y:S01]  /*7990*/  MUFU.EX2 R86, R6 ;  /* 0x0000000600567308 */ /* 0x000aa20000000800 */
[----:B----4-:R-:W-:Y:S01]  /*79a0*/  F2FP.F16.F32.PACK_AB R5, R84, R91 ;  /* 0x0000005b5405723e */ /* 0x010fe200000000ff */
[-CC-:B------:R-:W-:Y:S01]  /*79b0*/  FFMA.FTZ R119, R24, R98.reuse, -R97.reuse ;  /* 0x0000006218777223 */ /* 0x180fe20000010861 */
[-CC-:B------:R-:W-:Y:S01]  /*79c0*/  FFMA.FTZ R120, R26, R98.reuse, -R97.reuse ;  /* 0x000000621a787223 */ /* 0x180fe20000010861 */
[-CC-:B------:R-:W-:Y:S01]  /*79d0*/  FFMA.FTZ R95, R95, R98.reuse, -R97.reuse ;  /* 0x000000625f5f7223 */ /* 0x180fe20000010861 */
[----:B------:R-:W-:Y:S01]  /*79e0*/  FFMA.FTZ R96, R96, R98, -R97 ;  /* 0x0000006260607223 */ /* 0x000fe20000010861 */
[----:B------:R-:W-:Y:S01]  /*79f0*/  FFMA.FTZ R93, R166, R92, R93 ;  /* 0x0000005ca65d7223 */ /* 0x000fe2000001005d */
[----:B------:R-:W-:Y:S01]  /*7a00*/  LDSM.16.MT88.4 R24, [R121+0x6c00] ;  /* 0x006c00007918783b */ /* 0x000fe20000004200 */
[----:B------:R-:W4:Y:S01]  /*7a10*/  MUFU.EX2 R85, R85 ;  /* 0x0000005500557308 */ /* 0x000f220000000800 */
[----:B------:R-:W-:Y:S01]  /*7a20*/  @P6 IADD3 R154, PT, PT, R0, -0x3, RZ ;  /* 0xfffffffd009a6810 */ /* 0x000fe20007ffe0ff */
[----:B------:R-:W-:-:S06]  /*7a30*/  FADD.FTZ R90, R90, R93 ;  /* 0x0000005d5a5a7221 */ /* 0x000fcc0000010000 */
[----:B------:R-:W-:Y:S01]  /*7a40*/  MUFU.EX2 R99, R99 ;  /* 0x0000006300637308 */ /* 0x000fe20000000800 */
[----:B-----5:R-:W-:Y:S01]  /*7a50*/  F2FP.F16.F32.PACK_AB R6, R88, R89 ;  /* 0x000000595806723e */ /* 0x020fe200000000ff */
[----:B------:R-:W-:Y:S01]  /*7a60*/  FADD.FTZ R89, R89, R90 ;  /* 0x0000005a59597221 */ /* 0x000fe20000010000 */
[----:B--2---:R-:W-:-:S03]  /*7a70*/  F2FP.F16.F32.PACK_AB R7, R86, R35 ;  /* 0x000000235607723e */ /* 0x004fc600000000ff */
[----:B------:R-:W-:Y:S02]  /*7a80*/  FADD.FTZ R88, R88, R89 ;  /* 0x0000005958587221 */ /* 0x000fe40000010000 */
[----:B------:R-:W2:Y:S01]  /*7a90*/  MUFU.EX2 R100, R100 ;  /* 0x0000006400647308 */ /* 0x000ea20000000800 */
[-C--:B----4-:R-:W-:Y:S01]  /*7aa0*/  FMUL.FTZ R82, R82, R85.reuse ;  /* 0x0000005552527220 */ /* 0x090fe20000410000 */
        /* <DEDUP_REMOVED lines=16> */
[----:B------:R-:W4:Y:S01]  /*7bb0*/  LDSM.16.MT88.4 R12, [R94+0x1000] ;  /* 0x001000005e0c783b */ /* 0x000f220000004200 */
[-C--:B------:R-:W-:Y:S01]  /*7bc0*/  FMUL.FTZ R55, R55, R85.reuse ;  /* 0x0000005537377220 */ /* 0x080fe20000410000 */
[-C--:B------:R-:W-:Y:S01]  /*7bd0*/  FMUL.FTZ R46, R46, R85.reuse ;  /* 0x000000552e2e7220 */ /* 0x080fe20000410000 */
[-C--:B------:R-:W-:Y:S01]  /*7be0*/  FMUL.FTZ R47, R47, R85.reuse ;  /* 0x000000552f2f7220 */ /* 0x080fe20000410000 */
[-C--:B------:R-:W-:Y:S01]  /*7bf0*/  FMUL.FTZ R50, R50, R85.reuse ;  /* 0x0000005532327220 */ /* 0x080fe20000410000 */
[-C--:B------:R-:W-:Y:S01]  /*7c00*/  FMUL.FTZ R51, R51, R85.reuse ;  /* 0x0000005533337220 */ /* 0x080fe20000410000 */
[----:B------:R-:W-:Y:S01]  /*7c10*/  MUFU.EX2 R101, R101 ;  /* 0x0000006500657308 */ /* 0x000fe20000000800 */
[----:B---3--:R-:W-:Y:S01]  /*7c20*/  HMMA.16816.F32 R64, R4, R8, R64 ;  /* 0x000000080440723c */ /* 0x008fe20000001840 */
[-C--:B------:R-:W-:Y:S01]  /*7c30*/  FMUL.FTZ R38, R38, R85.reuse ;  /* 0x0000005526267220 */ /* 0x080fe20000410000 */
[-C--:B------:R-:W-:Y:S01]  /*7c40*/  FMUL.FTZ R39, R39, R85.reuse ;  /* 0x0000005527277220 */ /* 0x080fe20000410000 */
[-C--:B------:R-:W-:Y:S01]  /*7c50*/  FMUL.FTZ R42, R42, R85.reuse ;  /* 0x000000552a2a7220 */ /* 0x080fe20000410000 */
[-C--:B------:R-:W-:Y:S01]  /*7c60*/  FMUL.FTZ R43, R43, R85.reuse ;  /* 0x000000552b2b7220 */ /* 0x080fe20000410000 */
[----:B------:R-:W-:-:S02]  /*7c70*/  FFMA.FTZ R85, R160, R85, R91 ;  /* 0x00000055a0557223 */ /* 0x000fc4000001005b */
[----:B------:R-:W-:Y:S01]  /*7c80*/  MUFU.EX2 R102, R102 ;  /* 0x0000006600667308 */ /* 0x000fe20000000800 */
[C---:B------:R-:W-:Y:S01]  /*7c90*/  HMMA.16816.F32 R60, R4.reuse, R10, R60 ;  /* 0x0000000a043c723c */ /* 0x040fe2000000183c */
[----:B------:R-:W3:Y:S01]  /*7ca0*/  LDSM.16.MT88.4 R8, [R94+0x2000] ;  /* 0x002000005e08783b */ /* 0x000ee20000004200 */
[----:B------:R-:W-:Y:S01]  /*7cb0*/  FADD.FTZ R84, R84, R85 ;  /* 0x0000005554547221 */ /* 0x000fe20000010000 */
[-C--:B------:R-:W-:Y:S02]  /*7cc0*/  MOV R85, R33.reuse ;  /* 0x0000002100557202 */ /* 0x080fe40000000f00 */
[----:B------:R-:W-:Y:S01]  /*7cd0*/  @P6 MOV R85, R33 ;  /* 0x0000002100556202 */ /* 0x000fe20000000f00 */
[----:B------:R-:W-:Y:S01]  /*7ce0*/  FADD.FTZ R35, R35, R84 ;  /* 0x0000005423237221 */ /* 0x000fe20000010000 */
[----:B------:R-:W-:Y:S01]  /*7cf0*/  MUFU.EX2 R103, R103 ;  /* 0x0000006700677308 */ /* 0x000fe20000000800 */
[----:B-1----:R-:W-:Y:S02]  /*7d00*/  HMMA.16816.F32 R72, R4, R16, R72 ;  /* 0x000000100448723c */ /* 0x002fe40000001848 */
[----:B------:R-:W-:-:S05]  /*7d10*/  FADD.FTZ R86, R86, R35 ;  /* 0x0000002356567221 */ /* 0x000fca0000010000 */
[----:B------:R-:W1:Y:S01]  /*7d20*/  MUFU.EX2 R106, R106 ;  /* 0x0000006a006a7308 */ /* 0x000e620000000800 */
[C---:B------:R-:W-:Y:S01]  /*7d30*/  HMMA.16816.F32 R68, R4.reuse, R18, R68 ;  /* 0x000000120444723c */ /* 0x040fe20000001844 */
[----:B------:R-:W5:Y:S06]  /*7d40*/  LDSM.16.MT88.4 R16, [R121+0x8000] ;  /* 0x008000007910783b */ /* 0x000f6c0000004200 */
[----:B------:R-:W-:Y:S01]  /*7d50*/  MUFU.EX2 R108, R108 ;  /* 0x0000006c006c7308 */ /* 0x000fe20000000800 */
[C---:B----4-:R-:W-:Y:S07]  /*7d60*/  HMMA.16816.F32 R56, R4.reuse, R12, R56 ;  /* 0x0000000c0438723c */ /* 0x050fee0000001838 */
[----:B------:R-:W4:Y:S01]  /*7d70*/  MUFU.EX2 R105, R105 ;  /* 0x0000006900697308 */ /* 0x000f220000000800 */
[C---:B------:R-:W-:Y:S01]  /*7d80*/  HMMA.16816.F32 R52, R4.reuse, R14, R52 ;  /* 0x0000000e0434723c */ /* 0x040fe20000001834 */
[----:B------:R-:W4:Y:S06]  /*7d90*/  LDSM.16.MT88.4 R12, [R121+0x6400] ;  /* 0x00640000790c783b */ /* 0x000f2c0000004200 */
[----:B------:R-:W-:Y:S01]  /*7da0*/  MUFU.EX2 R107, R107 ;  /* 0x0000006b006b7308 */ /* 0x000fe20000000800 */
[C---:B---3--:R-:W-:Y:S07]  /*7db0*/  HMMA.16816.F32 R44, R4.reuse, R8, R44 ;  /* 0x00000008042c723c */ /* 0x048fee000000182c */
[----:B------:R-:W3:Y:S01]  /*7dc0*/  MUFU.EX2 R118, R118 ;  /* 0x0000007600767308 */ /* 0x000ee20000000800 */
[C---:B------:R-:W-:Y:S01]  /*7dd0*/  HMMA.16816.F32 R48, R4.reuse, R10, R48 ;  /* 0x0000000a0430723c */ /* 0x040fe20000001830 */
[----:B------:R-:W3:Y:S06]  /*7de0*/  LDSM.16.MT88.4 R8, [R94+0x1400] ;  /* 0x001400005e08783b */ /* 0x000eec0000004200 */
[----:B------:R-:W-:Y:S01]  /*7df0*/  MUFU.EX2 R109, R109 ;  /* 0x0000006d006d7308 */ /* 0x000fe20000000800 */
[C---:B-----5:R-:W-:Y:S07]  /*7e00*/  HMMA.16816.F32 R36, R4.reuse, R16, R36 ;  /* 0x000000100424723c */ /* 0x060fee0000001824 */
[----:B------:R-:W-:Y:S01]  /*7e10*/  MUFU.EX2 R122, R122 ;  /* 0x0000007a007a7308 */ /* 0x000fe20000000800 */
[----:B------:R-:W-:Y:S01]  /*7e20*/  HMMA.16816.F32 R40, R4, R18, R40 ;  /* 0x000000120428723c */ /* 0x000fe20000001828 */
[----:B------:R-:W5:Y:S01]  /*7e30*/  LDSM.16.MT88.4 R16, [R121+0x7400] ;  /* 0x007400007910783b */ /* 0x000f620000004200 */
[----:B--2---:R-:W-:Y:S01]  /*7e40*/  F2FP.F16.F32.PACK_AB R4, R100, R99 ;  /* 0x000000636404723e */ /* 0x004fe200000000ff */
[----:B------:R-:W-:Y:S01]  /*7e50*/  FADD.FTZ R99, R99, R88 ;  /* 0x0000005863637221 */ /* 0x000fe20000010000 */
[----:B-1----:R-:W-:Y:S01]  /*7e60*/  F2FP.F16.F32.PACK_AB R5, R106, R103 ;  /* 0x000000676a05723e */ /* 0x002fe200000000ff */
[----:B------:R-:W-:Y:S01]  /*7e70*/  FADD.FTZ R103, R103, R86 ;  /* 0x0000005667677221 */ /* 0x000fe20000010000 */
[----:B------:R-:W-:Y:S01]  /*7e80*/  F2FP.F16.F32.PACK_AB R6, R102, R101 ;  /* 0x000000656606723e */ /* 0x000fe200000000ff */
[----:B------:R-:W-:Y:S01]  /*7e90*/  MUFU.EX2 R111, R111 ;  /* 0x0000006f006f7308 */ /* 0x000fe20000000800 */
[----:B----4-:R-:W-:Y:S01]  /*7ea0*/  F2FP.F16.F32.PACK_AB R7, R105, R108 ;  /* 0x0000006c6907723e */ /* 0x010fe200000000ff */
        /* <DEDUP_REMOVED lines=14> */
[----:B------:R-:W4:Y:S06]  /*7f90*/  MUFU.EX2 R113, R113 ;  /* 0x0000007100717308 */ /* 0x000f2c0000000800 */
[C---:B------:R-:W-:Y:S01]  /*7fa0*/  HMMA.16816.F32 R68, R4.reuse, R22, R68 ;  /* 0x000000160444723c */ /* 0x040fe20000001844 */
[----:B------:R-:W1:Y:S01]  /*7fb0*/  LDSM.16.MT88.4 R20, [R94+0x2400] ;  /* 0x002400005e14783b */ /* 0x000e620000004200 */
[----:B------:R-:W-:Y:S06]  /*7fc0*/  MUFU.EX2 R104, R104 ;  /* 0x0000006800687308 */ /* 0x000fec0000000800 */
[C---:B---3--:R-:W-:Y:S02]  /*7fd0*/  HMMA.16816.F32 R56, R4.reuse, R8, R56 ;  /* 0x000000080438723c */ /* 0x048fe40000001838 */
[----:B------:R-:W3:Y:S06]  /*7fe0*/  MUFU.EX2 R115, R115 ;  /* 0x0000007300737308 */ /* 0x000eec0000000800 */
[C---:B------:R-:W-:Y:S01]  /*7ff0*/  HMMA.16816.F32 R52, R4.reuse, R10, R52 ;  /* 0x0000000a0434723c */ /* 0x040fe20000001834 */
[----:B------:R-:W3:Y:S01]  /*8000*/  LDSM.16.MT88.4 R8, [R121+0x6800] ;  /* 0x006800007908783b */ /* 0x000ee20000004200 */
        /* <DEDUP_REMOVED lines=20> */
[----:B----4-:R-:W-:Y:S01]  /*8150*/  F2FP.F16.F32.PACK_AB R7, R113, R112 ;  /* 0x000000707107723e */ /* 0x010fe200000000ff */
[----:B------:R-:W-:-:S02]  /*8160*/  FADD.FTZ R118, R118, R107 ;  /* 0x0000006b76767221 */ /* 0x000fc40000010000 */
[----:B------:R-:W-:Y:S02]  /*8170*/  FADD.FTZ R111, R110, R111 ;  /* 0x0000006f6e6f7221 */ /* 0x000fe40000010000 */
[----:B------:R-:W-:Y:S02]  /*8180*/  FADD.FTZ R109, R109, R118 ;  /* 0x000000766d6d7221 */ /* 0x000fe40000010000 */
[----:B---3--:R-:W-:Y:S01]  /*8190*/  HMMA.16816.F32 R80, R4, R8, R80 ;  /* 0x000000080450723c */ /* 0x008fe20000001850 */
        /* <DEDUP_REMOVED lines=46> */
.L_x_7895:
[----:B------:R-:W-:-:S07]  /*8480*/  IADD3 R154, PT, PT, R32, -0x1, RZ ;  /* 0xffffffff209a7810 */ /* 0x000fce0007ffe0ff */
.L_x_7904:
[----:B------:R-:W-:Y:S05]  /*8490*/  BSYNC B2 ;  /* 0x0000000000027941 */ /* 0x000fea0003800000 */
.L_x_7894:
        /* <DEDUP_REMOVED lines=12> */
.L_x_7912:
        /* <DEDUP_REMOVED lines=78> */
.L_x_7907:
[----:B------:R-:W-:Y:S05]  /*8a40*/  BSYNC.RECONVERGENT B0 ;  /* 0x0000000000007941 */ /* 0x000fea0003800200 */
.L_x_7906:
        /* <DEDUP_REMOVED lines=10> */
[C---:B------:R-:W-:Y:S02]  /*8af0*/  ISETP.GE.AND P6, PT, R136.reuse, R157, PT ;  /* 0x0000009d8800720c */ /* 0x040fe40003fc6270 */
[----:B------:R-:W-:Y:S02]  /*8b00*/  LOP3.LUT R168, R135, 0x1f20, RZ, 0xc0, !PT ;  /* 0x00001f2087a87812 */ /* 0x000fe400078ec0ff */
[----:B------:R-:W-:Y:S02]  /*8b10*/  LOP3.LUT R167, R161, R136, RZ, 0x3c, !PT ;  /* 0x00000088a1a77212 */ /* 0x000fe400078e3cff */
[----:B------:R-:W-:Y:S02]  /*8b20*/  LOP3.LUT R134, R136, 0x20, RZ, 0xfc, !PT ;  /* 0x0000002088867812 */ /* 0x000fe400078efcff */
[----:B------:R-:W-:Y:S02]  /*8b30*/  LOP3.LUT R167, R168, R167, RZ, 0xfc, !PT ;  /* 0x000000a7a8a77212 */ /* 0x000fe400078efcff */
[----:B------:R-:W-:Y:S02]  /*8b40*/  LOP3.LUT R133, R136, 0x40, RZ, 0xfc, !PT ;  /* 0x0000004088857812 */ /* 0x000fe400078efcff */
[-C--:B------:R-:W-:Y:S01]  /*8b50*/  ISETP.GE.AND P5, PT, R134, R157.reuse, PT ;  /* 0x0000009d8600720c */ /* 0x080fe20003fa6270 */
[----:B-1----:R-:W-:Y:S01]  /*8b60*/  ULEA UR6, UR6, UR7, 0x18 ;  /* 0x0000000706067291 */ /* 0x002fe2000f8ec0ff */
[----:B------:R-:W-:Y:S02]  /*8b70*/  ISETP.GE.AND P4, PT, R133, R157, PT ;  /* 0x0000009d8500720c */ /* 0x000fe40003f86270 */
[C---:B------:R-:W-:Y:S02]  /*8b80*/  LEA R168, P0, R141.reuse, R148, 0x1 ;  /* 0x000000948da87211 */ /* 0x040fe400078008ff */
[----:B------:R-:W-:Y:S01]  /*8b90*/  SHF.R.U32.HI R126, RZ, 0x1, R124 ;  /* 0x00000001ff7e7819 */ /* 0x000fe2000001167c */
[----:B------:R-:W-:Y:S01]  /*8ba0*/  IMAD.U32 R128, RZ, RZ, UR6 ;  /* 0x00000006ff807e24 */ /* 0x000fe2000f8e00ff */
[-C--:B------:R-:W-:Y:S02]  /*8bb0*/  LEA.HI.X R169, R141, R149.reuse, R142, 0x1, P0 ;  /* 0x000000958da97211 */ /* 0x080fe400000f0c8e */
[----:B------:R-:W-:Y:S02]  /*8bc0*/  SHF.L.U32 R125, R124, 0x2, RZ ;  /* 0x000000027c7d7819 */ /* 0x000fe400000006ff */
[----:B------:R-:W-:Y:S02]  /*8bd0*/  LEA R159, R167, R128, 0x1 ;  /* 0x00000080a79f7211 */ /* 0x000fe400078e08ff */
[C---:B------:R-:W-:Y:S01]  /*8be0*/  LOP3.LUT R127, R87.reuse, 0x3e00, RZ, 0xc0, !PT ;  /* 0x00003e00577f7812 */ /* 0x040fe200078ec0ff */
[----:B------:R-:W-:Y:S01]  /*8bf0*/  @!P4 IMAD.MOV.U32 R170, RZ, RZ, R148 ;  /* 0x000000ffffaac224 */ /* 0x000fe200078e0094 */
[----:B------:R-:W-:Y:S01]  /*8c00*/  @!P4 MOV R171, R149 ;  /* 0x0000009500abc202 */ /* 0x000fe20000000f00 */
        /* <DEDUP_REMOVED lines=8> */
[----:B------:R-:W-:Y:S03]  /*8c90*/  LOP3.LUT R86, R125, 0x18, RZ, 0xc0, !PT ;  /* 0x000000187d567812 */ /* 0x000fe600078ec0ff */
[----:B------:R-:W-:Y:S01]  /*8ca0*/  @!PT LDS RZ, [RZ] ;  /* 0x00000000fffff984 */ /* 0x000fe20000000800 */
[----:B------:R-:W-:Y:S01]  /*8cb0*/  @!PT LDS RZ, [RZ] ;  /* 0x00000000fffff984 */ /* 0x000fe20000000800 */
[----:B------:R-:W-:Y:S01]  /*8cc0*/  @!PT LDS RZ, [RZ] ;  /* 0x00000000fffff984 */ /* 0x000fe20000000800 */
[----:B------:R-:W-:Y:S01]  /*8cd0*/  @!P5 LDGSTS.E.BYPASS.LTC128B.128 [R159+0x7000], desc[UR4][R148.64+0x40] ;  /* 0x07000040949fdfae */ /* 0x000fe2000b981a04 */
[--C-:B------:R-:W-:Y:S02]  /*8ce0*/  LOP3.LUT R85, R127, 0x20, R130.reuse, 0xf8, !PT ;  /* 0x000000207f557812 */ /* 0x100fe400078ef882 */
        /* <DEDUP_REMOVED lines=17> */
[----:B------:R-:W-:Y:S01]  /*8e00*/  MOV R104, 0x20 ;  /* 0x0000002000687802 */ /* 0x000fe20000000f00 */
[----:B------:R-:W-:Y:S01]  /*8e10*/  IMAD R87, R89, 0x2, R128 ;  /* 0x0000000259577824 */ /* 0x000fe200078e0280 */
[----:B------:R-:W-:Y:S03]  /*8e20*/  LEA R131, R85, R128, 0x1 ;  /* 0x0000008055837211 */ /* 0x000fe600078e08ff */
        /* <DEDUP_REMOVED lines=21> */
[----:B------:R-:W1:Y:S06]  /*8f80*/  LD.E R167, desc[UR4][R2.64+0x18c] ;  /* 0x00018c0402a77980 */ /* 0x000e6c000c101900 */
[----:B------:R-:W5:Y:S06]  /*8f90*/  LDSM.16.M88.4 R104, [R87+0x3c00] ;  /* 0x003c00005768783b */ /* 0x000f6c0000000200 */
[----:B------:R-:W0:Y:S06]  /*8fa0*/  LDGDEPBAR ;  /* 0x00000000000079af */ /* 0x000e2c0000000000 */
[----:B------:R-:W-:Y:S06]  /*8fb0*/  LDSM.16.M88.4 R108, [R86] ;  /* 0x00000000566c783b */ /* 0x000fec0000000200 */
[----:B------:R-:W5:Y:S01]  /*8fc0*/  LDSM.16.M88.4 R112, [R85+0x3000] ;  /* 0x003000005570783b */ /* 0x000f620000000200 */
[C---:B--2---:R-:W-:Y:S05]  /*8fd0*/  HMMA.16816.F32 R4, R88.reuse, R92, RZ ;  /* 0x0000005c5804723c */ /* 0x044fea00000018ff */
[----:B------:R-:W2:Y:S03]  /*8fe0*/  LDSM.16.M88.4 R116, [R85+0x3400] ;  /* 0x003400005574783b */ /* 0x000ea60000000200 */
[C---:B------:R-:W-:Y:S03]  /*8ff0*/  HMMA.16816.F32 R8, R88.reuse, R94, RZ ;  /* 0x0000005e5808723c */ /* 0x040fe600000018ff */
[----:B------:R-:W2:Y:S05]  /*9000*/  LDSM.16.M88.4 R92, [R85+0x3800] ;  /* 0x00380000555c783b */ /* 0x000eaa0000000200 */
[C---:B---3--:R-:W-:Y:S01]  /*9010*/  HMMA.16816.F32 R12, R88.reuse, R96, RZ ;  /* 0x00000060580c723c */ /* 0x048fe200000018ff */
[----:B------:R-:W-:Y:S07]  /*9020*/  LDSM.16.M88.4 R120, [R131+0x1000] ;  /* 0x001000008378783b */ /* 0x000fee0000000200 */
[C---:B------:R-:W-:Y:S01]  /*9030*/  HMMA.16816.F32 R16, R88.reuse, R98, RZ ;  /* 0x000000625810723c */ /* 0x040fe200000018ff */
[----:B------:R-:W3:Y:S07]  /*9040*/  LDSM.16.M88.4 R96, [R85+0x3c00] ;  /* 0x003c00005560783b */ /* 0x000eee0000000200 */
[C---:B----4-:R-:W-:Y:S08]  /*9050*/  HMMA.16816.F32 R20, R88.reuse, R100, RZ ;  /* 0x000000645814723c */ /* 0x050ff000000018ff */
[C---:B------:R-:W-:Y:S01]  /*9060*/  HMMA.16816.F32 R24, R88.reuse, R102, RZ ;  /* 0x000000665818723c */ /* 0x040fe200000018ff */
[----:B------:R-:W4:Y:S07]  /*9070*/  LDSM.16.M88.4 R100, [R87+0x4000] ;  /* 0x004000005764783b */ /* 0x000f2e0000000200 */
[C---:B-----5:R-:W-:Y:S08]  /*9080*/  HMMA.16816.F32 R28, R88.reuse, R104, RZ ;  /* 0x00000068581c723c */ /* 0x060ff000000018ff */
[----:B------:R-:W-:Y:S01]  /*9090*/  HMMA.16816.F32 R32, R88, R106, RZ ;  /* 0x0000006a5820723c */ /* 0x000fe200000018ff */
[----:B------:R-:W5:Y:S06]  /*90a0*/  LDSM.16.M88.4 R88, [R87+0x4400] ;  /* 0x004400005758783b */ /* 0x000f6c0000000200 */
[----:B------:R-:W5:Y:S01]  /*90b0*/  LDSM.16.M88.4 R104, [R87+0x4800] ;  /* 0x004800005768783b */ /* 0x000f620000000200 */
[C---:B------:R-:W-:Y:S08]  /*90c0*/  HMMA.16816.F32 R4, R108.reuse, R112, R4 ;  /* 0x000000706c04723c */ /* 0x040ff00000001804 */
[C---:B------:R-:W-:Y:S01]  /*90d0*/  HMMA.16816.F32 R8, R108.reuse, R114, R8 ;  /* 0x000000726c08723c */ /* 0x040fe20000001808 */
[----:B------:R-:W-:Y:S07]  /*90e0*/  LDSM.16.M88.4 R112, [R85+0x4c00] ;  /* 0x004c00005570783b */ /* 0x000fee0000000200 */
[C---:B--2---:R-:W-:Y:S08]  /*90f0*/  HMMA.16816.F32 R12, R108.reuse, R116, R12 ;  /* 0x000000746c0c723c */ /* 0x044ff0000000180c */
[C---:B------:R-:W-:Y:S08]  /*9100*/  HMMA.16816.F32 R16, R108.reuse, R118, R16 ;  /* 0x000000766c10723c */ /* 0x040ff00000001810 */
[C---:B------:R-:W-:Y:S08]  /*9110*/  HMMA.16816.F32 R20, R108.reuse, R92, R20 ;  /* 0x0000005c6c14723c */ /* 0x040ff00000001814 */
[C---:B------:R-:W-:Y:S01]  /*9120*/  HMMA.16816.F32 R24, R108.reuse, R94, R24 ;  /* 0x0000005e6c18723c */ /* 0x040fe20000001818 */
[----:B------:R-:W2:Y:S07]  /*9130*/  LDSM.16.M88.4 R92, [R87+0x4c00] ;  /* 0x004c0000575c783b */ /* 0x000eae0000000200 */
[C---:B---3--:R-:W-:Y:S08]  /*9140*/  HMMA.16816.F32 R28, R108.reuse, R96, R28 ;  /* 0x000000606c1c723c */ /* 0x048ff0000000181c */
[----:B------:R-:W-:Y:S01]  /*9150*/  HMMA.16816.F32 R32, R108, R98, R32 ;  /* 0x000000626c20723c */ /* 0x000fe20000001820 */
[----:B------:R-:W-:Y:S06]  /*9160*/  LDSM.16.M88.4 R96, [R86+0x1000] ;  /* 0x001000005660783b */ /* 0x000fec0000000200 */
[----:B------:R-:W3:Y:S01]  /*9170*/  LDSM.16.M88.4 R108, [R85+0x4000] ;  /* 0x00400000556c783b */ /* 0x000ee20000000200 */
[C---:B----4-:R-:W-:Y:S08]  /*9180*/  HMMA.16816.F32 R4, R120.reuse, R100, R4 ;  /* 0x000000647804723c */ /* 0x050ff00000001804 */
[C---:B------:R-:W-:Y:S01]  /*9190*/  HMMA.16816.F32 R8, R120.reuse, R102, R8 ;  /* 0x000000667808723c */ /* 0x040fe20000001808 */
[----:B------:R-:W-:Y:S07]  /*91a0*/  LDSM.16.M88.4 R100, [R85+0x4800] ;  /* 0x004800005564783b */ /* 0x000fee0000000200 */
[C---:B-----5:R-:W-:Y:S08]  /*91b0*/  HMMA.16816.F32 R12, R120.reuse, R88, R12 ;  /* 0x00000058780c723c */ /* 0x060ff0000000180c */
[C---:B------:R-:W-:Y:S01]  /*91c0*/  HMMA.16816.F32 R16, R120.reuse, R90, R16 ;  /* 0x0000005a7810723c */ /* 0x040fe20000001810 */
[----:B------:R-:W4:Y:S07]  /*91d0*/  LDSM.16.M88.4 R88, [R85+0x4400] ;  /* 0x004400005558783b */ /* 0x000f2e0000000200 */
[C---:B------:R-:W-:Y:S08]  /*91e0*/  HMMA.16816.F32 R20, R120.reuse, R104, R20 ;  /* 0x000000687814723c */ /* 0x040ff00000001814 */
[C---:B------:R-:W-:Y:S01]  /*91f0*/  HMMA.16816.F32 R24, R120.reuse, R106, R24 ;  /* 0x0000006a7818723c */ /* 0x040fe20000001818 */
[----:B------:R-:W-:Y:S07]  /*9200*/  LDSM.16.M88.4 R104, [R87+0x5000] ;  /* 0x005000005768783b */ /* 0x000fee0000000200 */
[C---:B--2---:R-:W-:Y:S08]  /*9210*/  HMMA.16816.F32 R28, R120.reuse, R92, R28 ;  /* 0x0000005c781c723c */ /* 0x044ff0000000181c */
[----:B------:R-:W-:Y:S01]  /*9220*/  HMMA.16816.F32 R32, R120, R94, R32 ;  /* 0x0000005e7820723c */ /* 0x000fe20000001820 */
[----:B------:R-:W2:Y:S07]  /*9230*/  LDSM.16.M88.4 R92, [R131+0x2000] ;  /* 0x00200000835c783b */ /* 0x000eae0000000200 */
[C---:B---3--:R-:W-:Y:S08]  /*9240*/  HMMA.16816.F32 R4, R96.reuse, R108, R4 ;  /* 0x0000006c6004723c */ /* 0x048ff00000001804 */
[C---:B------:R-:W-:Y:S01]  /*9250*/  HMMA.16816.F32 R8, R96.reuse, R110, R8 ;  /* 0x0000006e6008723c */ /* 0x040fe20000001808 */
[----:B------:R-:W-:Y:S07]  /*9260*/  LDSM.16.M88.4 R108, [R86+0x2000] ;  /* 0x00200000566c783b */ /* 0x000fee0000000200 */
[C---:B----4-:R-:W-:Y:S08]  /*9270*/  HMMA.16816.F32 R12, R96.reuse, R88, R12 ;  /* 0x00000058600c723c */ /* 0x050ff0000000180c */
[C---:B------:R-:W-:Y:S01]  /*9280*/  HMMA.16816.F32 R16, R96.reuse, R90, R16 ;  /* 0x0000005a6010723c */ /* 0x040fe20000001810 */
[----:B------:R-:W3:Y:S07]  /*9290*/  LDSM.16.M88.4 R88, [R87+0x5400] ;  /* 0x005400005758783b */ /* 0x000eee0000000200 */
[C---:B------:R-:W-:Y:S08]  /*92a0*/  HMMA.16816.F32 R20, R96.reuse, R100, R20 ;  /* 0x000000646014723c */ /* 0x040ff00000001814 */
[C---:B------:R-:W-:Y:S01]  /*92b0*/  HMMA.16816.F32 R24, R96.reuse, R102, R24 ;  /* 0x000000666018723c */ /* 0x040fe20000001818 */
[----:B------:R-:W4:Y:S07]  /*92c0*/  LDSM.16.M88.4 R100, [R87+0x5800] ;  /* 0x005800005764783b */ /* 0x000f2e0000000200 */
[C---:B------:R-:W-:Y:S08]  /*92d0*/  HMMA.16816.F32 R28, R96.reuse, R112, R28 ;  /* 0x00000070601c723c */ /* 0x040ff0000000181c */
[----:B------:R-:W-:Y:S01]  /*92e0*/  HMMA.16816.F32 R32, R96, R114, R32 ;  /* 0x000000726020723c */ /* 0x000fe20000001820 */
[----:B------:R-:W5:Y:S06]  /*92f0*/  LDSM.16.M88.4 R96, [R87+0x5c00] ;  /* 0x005c00005760783b */ /* 0x000f6c0000000200 */
[----:B------:R-:W1:Y:S01]  /*9300*/  LDSM.16.M88.4 R112, [R85+0x5000] ;  /* 0x005000005570783b */ /* 0x000e620000000200 */
[C---:B--2---:R-:W-:Y:S08]  /*9310*/  HMMA.16816.F32 R4, R92.reuse, R104, R4 ;  /* 0x000000685c04723c */ /* 0x044ff00000001804 */
[C---:B------:R-:W-:Y:S08]  /*9320*/  HMMA.16816.F32 R8, R92.reuse, R106, R8 ;  /* 0x0000006a5c08723c */ /* 0x040ff00000001808 */
[C---:B---3--:R-:W-:Y:S08]  /*9330*/  HMMA.16816.F32 R12, R92.reuse, R88, R12 ;  /* 0x000000585c0c723c */ /* 0x048ff0000000180c */
[C---:B------:R-:W-:Y:S01]  /*9340*/  HMMA.16816.F32 R16, R92.reuse, R90, R16 ;  /* 0x0000005a5c10723c */ /* 0x040fe20000001810 */
[----:B------:R-:W2:Y:S07]  /*9350*/  LDSM.16.M88.4 R88, [R85+0x5400] ;  /* 0x005400005558783b */ /* 0x000eae0000000200 */
[C---:B----4-:R-:W-:Y:S08]  /*9360*/  HMMA.16816.F32 R20, R92.reuse, R100, R20 ;  /* 0x000000645c14723c */ /* 0x050ff00000001814 */
[C---:B------:R-:W-:Y:S08]  /*9370*/  HMMA.16816.F32 R24, R92.reuse, R102, R24 ;  /* 0x000000665c18723c */ /* 0x040ff00000001818 */
[C---:B-----5:R-:W-:Y:S08]  /*9380*/  HMMA.16816.F32 R28, R92.reuse, R96, R28 ;  /* 0x000000605c1c723c */ /* 0x060ff0000000181c */
[----:B------:R-:W-:Y:S01]  /*9390*/  HMMA.16816.F32 R32, R92, R98, R32 ;  /* 0x000000625c20723c */ /* 0x000fe20000001820 */
[----:B------:R-:W3:Y:S07]  /*93a0*/  LDSM.16.M88.4 R92, [R85+0x5800] ;  /* 0x00580000555c783b */ /* 0x000eee0000000200 */
[C---:B-1----:R-:W-:Y:S08]  /*93b0*/  HMMA.16816.F32 R4, R108.reuse, R112, R4 ;  /* 0x000000706c04723c */ /* 0x042ff00000001804 */
[C---:B------:R-:W-:Y:S08]  /*93c0*/  HMMA.16816.F32 R8, R108.reuse, R114, R8 ;  /* 0x000000726c08723c */ /* 0x040ff00000001808 */
[C---:B--2---:R-:W-:Y:S03]  /*93d0*/  HMMA.16816.F32 R12, R108.reuse, R88, R12 ;  /* 0x000000586c0c723c */ /* 0x044fe6000000180c */
[-C--:B------:R-:W-:Y:S01]  /*93e0*/  FMUL.FTZ R168, R4, R167.reuse ;  /* 0x000000a704a87220 */ /* 0x080fe20000410000 */
[-C--:B------:R-:W-:Y:S01]  /*93f0*/  FMUL.FTZ R169, R5, R167.reuse ;  /* 0x000000a705a97220 */ /* 0x080fe20000410000 */
[-C--:B------:R-:W-:Y:S01]  /*9400*/  FMUL.FTZ R170, R6, R167.reuse ;  /* 0x000000a706aa7220 */ /* 0x080fe20000410000 */
[-C--:B------:R-:W-:Y:S02]  /*9410*/  FMUL.FTZ R171, R7, R167.reuse ;  /* 0x000000a707ab7220 */ /* 0x080fe40000410000 */
[C---:B------:R-:W-:Y:S01]  /*9420*/  HMMA.16816.F32 R16, R108.reuse, R90, R16 ;  /* 0x0000005a6c10723c */ /* 0x040fe20000001810 */
[----:B------:R-:W1:Y:S01]  /*9430*/  MUFU.TANH R168, R168 ;  /* 0x000000a800a87308 */ /* 0x000e620000002400 */
[----:B------:R-:W2:Y:S01]  /*9440*/  LDSM.16.M88.4 R88, [R85+0x5c00] ;  /* 0x005c00005558783b */ /* 0x000ea20000000200 */
[----:B------:R-:W-:Y:S04]  /*9450*/  DEPBAR.LE SB0, 0x0 ;  /* 0x000080000000791a */ /* 0x000fe80000000000 */
[-C--:B------:R-:W-:Y:S01]  /*9460*/  FMUL.FTZ R172, R8, R167.reuse ;  /* 0x000000a708ac7220 */ /* 0x080fe20000410000 */
[-C--:B------:R-:W-:Y:S03]  /*9470*/  FMUL.FTZ R173, R9, R167.reuse ;  /* 0x000000a709ad7220 */ /* 0x080fe60000410000 */
[----:B------:R-:W4:Y:S01]  /*9480*/  MUFU.TANH R169, R169 ;  /* 0x000000a900a97308 */ /* 0x000f220000002400 */
[----:B------:R-:W-:Y:S01]  /*9490*/  BAR.SYNC.DEFER_BLOCKING 0x0 ;  /* 0x0000000000007b1d */ /* 0x000fe20000010000 */
[C---:B---3--:R-:W-:Y:S05]  /*94a0*/  HMMA.16816.F32 R20, R108.reuse, R92, R20 ;  /* 0x0000005c6c14723c */ /* 0x048fea0000001814 */
[-C--:B------:R-:W-:Y:S03]  /*94b0*/  FMUL.FTZ R174, R10, R167.reuse ;  /* 0x000000a70aae7220 */ /* 0x080fe60000410000 */
[----:B------:R-:W3:Y:S01]  /*94c0*/  MUFU.TANH R170, R170 ;  /* 0x000000aa00aa7308 */ /* 0x000ee20000002400 */
        /* <DEDUP_REMOVED lines=20> */
[C---:B--2---:R-:W-:Y:S03]  /*9610*/  HMMA.16816.F32 R28, R108.reuse, R88, R28 ;  /* 0x000000586c1c723c */ /* 0x044fe6000000181c */
[-C--:B------:R-:W-:Y:S06]  /*9620*/  FMUL.FTZ R189, R27, R167.reuse ;  /* 0x000000a71bbd7220 */ /* 0x080fec0000410000 */
[----:B------:R-:W2:Y:S01]  /*9630*/  MUFU.TANH R174, R174 ;  /* 0x000000ae00ae7308 */ /* 0x000ea20000002400 */
        /* <DEDUP_REMOVED lines=111> */
.L_x_7911:
[----:B------:R-:W-:Y:S05]  /*9d30*/  BSYNC.RECONVERGENT B0 ;  /* 0x0000000000007941 */ /* 0x000fea0003800200 */
.L_x_7910:
        /* <DEDUP_REMOVED lines=37> */
.L_x_7909:
[----:B------:R-:W-:Y:S05]  /*9f90*/  BSYNC.RECONVERGENT B1 ;  /* 0x0000000000017941 */ /* 0x000fea0003800200 */
.L_x_7908:
[----:B------:R-:W3:Y:S01]  /*9fa0*/  LD.E R87, desc[UR4][R2.64+0xdc] ;  /* 0x0000dc0402577980 */ /* 0x000ee2000c101900 */
[C---:B------:R-:W-:Y:S01]  /*9fb0*/  VIADD R21, R156.reuse, 0xffffffe1 ;  /* 0xffffffe19c157836 */ /* 0x040fe20000000000 */
[CC--:B------:R-:W-:Y:S01]  /*9fc0*/  ISETP.GE.AND P1, PT, R156.reuse, R138.reuse, PT ;  /* 0x0000008a9c00720c */ /* 0x0c0fe20003f26270 */
[C---:B------:R-:W-:Y:S01]  /*9fd0*/  VIADD R11, R156.reuse, 0xffffffe9 ;  /* 0xffffffe99c0b7836 */ /* 0x040fe20000000000 */
[CC--:B------:R-:W-:Y:S01]  /*9fe0*/  ISETP.GE.AND P6, PT, R156.reuse, R137.reuse, PT ;  /* 0x000000899c00720c */ /* 0x0c0fe20003fc6270 */
[C---:B--2---:R-:W-:Y:S01]  /*9ff0*/  VIADD R4, R156.reuse, 0xffffffe0 ;  /* 0xffffffe09c047836 */ /* 0x044fe20000000000 */
[-C--:B------:R-:W-:Y:S01]  /*a000*/  ISETP.GE.AND P4, PT, R21, R138.reuse, PT ;  /* 0x0000008a1500720c */ /* 0x080fe20003f86270 */
[----:B------:R-:W-:Y:S01]  /*a010*/  VIADD R9, R156, 0xfffffff0 ;  /* 0xfffffff09c097836 */ /* 0x000fe20000000000 */
[----:B-1----:R-:W-:Y:S01]  /*a020*/  FSEL R24, R198, -INF , P1 ;  /* 0xff800000c6187808 */ /* 0x002fe20000800000 */
        /* <DEDUP_REMOVED lines=8> */
[C---:B------:R-:W-:Y:S01]  /*a0b0*/  VIADD R14, R156.reuse, 0x1 ;  /* 0x000000019c0e7836 */ /* 0x040fe20000000000 */
[-C--:B------:R-:W-:Y:S01]  /*a0c0*/  ISETP.GE.AND P4, PT, R21, R137.reuse, PT ;  /* 0x000000891500720c */ /* 0x080fe20003f86270 */
[----:B------:R-:W-:Y:S01]  /*a0d0*/  VIADD R12, R156, 0x8 ;  /* 0x000000089c0c7836 */ /* 0x000fe20000000000 */
[----:B------:R-:W-:Y:S01]  /*a0e0*/  FSEL R17, R170, -INF , P1 ;  /* 0xff800000aa117808 */ /* 0x000fe20000800000 */
[C---:B------:R-:W-:Y:S01]  /*a0f0*/  VIADD R10, R156.reuse, 0x9 ;  /* 0x000000099c0a7836 */ /* 0x040fe20000000000 */
[-C--:B------:R-:W-:Y:S01]  /*a100*/  ISETP.GE.AND P1, PT, R9, R138.reuse, PT ;  /* 0x0000008a0900720c */ /* 0x080fe20003f26270 */
[C---:B------:R-:W-:Y:S01]  /*a110*/  VIADD R8, R156.reuse, 0x10 ;  /* 0x000000109c087836 */ /* 0x040fe20000000000 */
[----:B------:R-:W-:Y:S01]  /*a120*/  FSEL R15, R171, -INF , P4 ;  /* 0xff800000ab0f7808 */ /* 0x000fe20002000000 */
[C---:B------:R-:W-:Y:S01]  /*a130*/  VIADD R6, R156.reuse, 0x11 ;  /* 0x000000119c067836 */ /* 0x040fe20000000000 */
[-C--:B------:R-:W-:Y:S01]  /*a140*/  ISETP.GE.AND P4, PT, R7, R138.reuse, PT ;  /* 0x0000008a0700720c */ /* 0x080fe20003f86270 */
[----:B------:R-:W-:Y:S01]  /*a150*/  VIADD R16, R156, 0x19 ;  /* 0x000000199c107836 */ /* 0x000fe20000000000 */
        /* <DEDUP_REMOVED lines=31> */
[----:B------:R-:W-:Y:S02]  /*a350*/  ISETP.GE.AND P1, PT, R12, R137, PT ;  /* 0x000000890c00720c */ /* 0x000fe40003f26270 */
[----:B------:R-:W-:Y:S02]  /*a360*/  ISETP.GE.AND P0, PT, R13, R138, PT ;  /* 0x0000008a0d00720c */ /* 0x000fe40003f06270 */
[----:B------:R-:W-:Y:S02]  /*a370*/  FSEL R23, R199, -INF , P6 ;  /* 0xff800000c7177808 */ /* 0x000fe40003000000 */
[----:B------:R-:W-:Y:S02]  /*a380*/  FSEL R168, R168, -INF , P5 ;  /* 0xff800000a8a87808 */ /* 0x000fe40002800000 */
[C---:B------:R-:W-:Y:S02]  /*a390*/  ISETP.GE.AND P6, PT, R4.reuse, R140, PT ;  /* 0x0000008c0400720c */ /* 0x040fe40003fc6270 */
[----:B------:R-:W-:Y:S01]  /*a3a0*/  ISETP.GE.AND P5, PT, R4, R139, PT ;  /* 0x0000008b0400720c */ /* 0x000fe20003fa6270 */
[----:B------:R-:W-:Y:S01]  /*a3b0*/  VIADD R4, R156, 0x18 ;  /* 0x000000189c047836 */ /* 0x000fe20000000000 */
[----:B------:R-:W-:Y:S02]  /*a3c0*/  FSEL R119, R197, -INF , P4 ;  /* 0xff800000c5777808 */ /* 0x000fe40002000000 */
[-C--:B------:R-:W-:Y:S02]  /*a3d0*/  ISETP.GE.AND P4, PT, R10, R137.reuse, PT ;  /* 0x000000890a00720c */ /* 0x080fe40003f86270 */
[----:B------:R-:W-:Y:S02]  /*a3e0*/  FSEL R172, R172, -INF , P0 ;  /* 0xff800000acac7808 */ /* 0x000fe40000000000 */
[----:B------:R-:W-:Y:S02]  /*a3f0*/  FSEL R171, R188, -INF , P1 ;  /* 0xff800000bcab7808 */ /* 0x000fe40000800000 */
[----:B------:R-:W-:Y:S02]  /*a400*/  ISETP.GE.AND P1, PT, R16, R138, PT ;  /* 0x0000008a1000720c */ /* 0x000fe40003f26270 */
[----:B------:R-:W-:Y:S02]  /*a410*/  ISETP.GE.AND P0, PT, R156, R140, PT ;  /* 0x0000008c9c00720c */ /* 0x000fe40003f06270 */
[----:B------:R-:W-:Y:S02]  /*a420*/  FSEL R169, R189, -INF , P4 ;  /* 0xff800000bda97808 */ /* 0x000fe40002000000 */
[----:B------:R-:W-:Y:S02]  /*a430*/  ISETP.GE.AND P4, PT, R4, R138, PT ;  /* 0x0000008a0400720c */ /* 0x000fe40003f86270 */
[----:B------:R-:W-:Y:S02]  /*a440*/  FSEL R179, R24, -INF , !P0 ;  /* 0xff80000018b37808 */ /* 0x000fe40004000000 */
[----:B------:R-:W-:Y:S02]  /*a450*/  FSEL R108, R196, -INF , P1 ;  /* 0xff800000c46c7808 */ /* 0x000fe40000800000 */
[----:B------:R-:W-:Y:S02]  /*a460*/  ISETP.GE.AND P1, PT, R8, R137, PT ;  /* 0x000000890800720c */ /* 0x000fe40003f26270 */
[C---:B------:R-:W-:Y:S01]  /*a470*/  ISETP.GE.AND P0, PT, R156.reuse, R139, PT ;  /* 0x0000008b9c00720c */ /* 0x040fe20003f06270 */
[----:B------:R-:W-:Y:S01]  /*a480*/  VIADD R156, R156, 0xffffffc0 ;  /* 0xffffffc09c9c7836 */ /* 0x000fe20000000000 */
[----:B------:R-:W-:Y:S02]  /*a490*/  FSEL R91, R195, -INF , P4 ;  /* 0xff800000c35b7808 */ /* 0x000fe40002000000 */
[-C--:B------:R-:W-:Y:S02]  /*a4a0*/  ISETP.GE.AND P4, PT, R6, R137.reuse, PT ;  /* 0x000000890600720c */ /* 0x080fe40003f86270 */
[----:B------:R-:W-:Y:S02]  /*a4b0*/  FSEL R175, R23, -INF , !P0 ;  /* 0xff80000017af7808 */ /* 0x000fe40004000000 */
[----:B------:R-:W-:Y:S02]  /*a4c0*/  FSEL R117, R192, -INF , P1 ;  /* 0xff800000c0757808 */ /* 0x000fe40000800000 */
[-C--:B------:R-:W-:Y:S02]  /*a4d0*/  ISETP.GE.AND P0, PT, R16, R137.reuse, PT ;  /* 0x000000891000720c */ /* 0x080fe40003f06270 */
[----:B------:R-:W-:Y:S02]  /*a4e0*/  ISETP.GE.AND P1, PT, R4, R137, PT ;  /* 0x000000890400720c */ /* 0x000fe40003f26270 */
[----:B------:R-:W-:Y:S02]  /*a4f0*/  FSEL R113, R191, -INF , P4 ;  /* 0xff800000bf717808 */ /* 0x000fe40002000000 */
[-C--:B------:R-:W-:Y:S02]  /*a500*/  ISETP.GE.AND P4, PT, R21, R140.reuse, PT ;  /* 0x0000008c1500720c */ /* 0x080fe40003f86270 */
[----:B------:R-:W-:Y:S02]  /*a510*/  FSEL R88, R194, -INF , P0 ;  /* 0xff800000c2587808 */ /* 0x000fe40000000000 */
[----:B------:R-:W-:Y:S02]  /*a520*/  FSEL R89, R193, -INF , P1 ;  /* 0xff800000c1597808 */ /* 0x000fe40000800000 */
[-C--:B------:R-:W-:Y:S02]  /*a530*/  ISETP.GE.AND P0, PT, R21, R139.reuse, PT ;  /* 0x0000008b1500720c */ /* 0x080fe40003f06270 */
[-C--:B------:R-:W-:Y:S02]  /*a540*/  ISETP.GE.AND P1, PT, R13, R140.reuse, PT ;  /* 0x0000008c0d00720c */ /* 0x080fe40003f26270 */
[----:B------:R-:W-:Y:S02]  /*a550*/  FSEL R21, R168, -INF , !P6 ;  /* 0xff800000a8157808 */ /* 0x000fe40007000000 */
        /* <DEDUP_REMOVED lines=8> */
[----:B------:R-:W-:Y:S02]  /*a5e0*/  FSEL R27, R27, -INF , !P6 ;  /* 0xff8000001b1b7808 */ /* 0x000fe40007000000 */
[CC--:B------:R-:W-:Y:S02]  /*a5f0*/  ISETP.GE.AND P5, PT, R7.reuse, R140.reuse, PT ;  /* 0x0000008c0700720c */ /* 0x0c0fe40003fa6270 */
        /* <DEDUP_REMOVED lines=12> */
[-C--:B------:R-:W-:Y:S02]  /*a6c0*/  ISETP.GE.AND P0, PT, R14, R139.reuse, PT ;  /* 0x0000008b0e00720c */ /* 0x080fe40003f06270 */
[CC--:B------:R-:W-:Y:S02]  /*a6d0*/  ISETP.GE.AND P6, PT, R8.reuse, R140.reuse, PT ;  /* 0x0000008c0800720c */ /* 0x0c0fe40003fc6270 */
[----:B------:R-:W-:Y:S02]  /*a6e0*/  ISETP.GE.AND P1, PT, R8, R139, PT ;  /* 0x0000008b0800720c */ /* 0x000fe40003f26270 */
[----:B------:R-:W-:Y:S02]  /*a6f0*/  FMNMX3.FTZ R8, R0, R21, R19, !PT ;  /* 0x0000001500087276 */ /* 0x000fe40007810013 */
[----:B------:R-:W-:Y:S02]  /*a700*/  FSEL R9, R174, -INF , !P4 ;  /* 0xff800000ae097808 */ /* 0x000fe40006000000 */
[----:B------:R-:W-:Y:S02]  /*a710*/  FSEL R25, R25, -INF , !P5 ;  /* 0xff80000019197808 */ /* 0x000fe40006800000 */
[-C--:B------:R-:W-:Y:S02]  /*a720*/  ISETP.GE.AND P4, PT, R18, R140.reuse, PT ;  /* 0x0000008c1200720c */ /* 0x080fe40003f86270 */
[----:B------:R-:W-:Y:S02]  /*a730*/  FSEL R131, R131, -INF , !P0 ;  /* 0xff80000083837808 */ /* 0x000fe40004000000 */
[----:B------:R-:W-:Y:S02]  /*a740*/  FSEL R121, R121, -INF , !P6 ;  /* 0xff80000079797808 */ /* 0x000fe40007000000 */
[----:B------:R-:W-:Y:S02]  /*a750*/  FMNMX3.FTZ R8, R8, R13, R11, !PT ;  /* 0x0000000d08087276 */ /* 0x000fe4000781000b */
[CC--:B------:R-:W-:Y:S02]  /*a760*/  ISETP.GE.AND P0, PT, R6.reuse, R140.reuse, PT ;  /* 0x0000008c0600720c */ /* 0x0c0fe40003f06270 */
[----:B------:R-:W-:Y:S02]  /*a770*/  ISETP.GE.AND P6, PT, R6, R139, PT ;  /* 0x0000008b0600720c */ /* 0x000fe40003fc6270 */
[-C--:B------:R-:W-:Y:S02]  /*a780*/  ISETP.GE.AND P5, PT, R5, R140.reuse, PT ;  /* 0x0000008c0500720c */ /* 0x080fe40003fa6270 */
[----:B------:R-:W-:Y:S02]  /*a790*/  FMNMX3.FTZ R6, R84, R17, R15, !PT ;  /* 0x0000001154067276 */ /* 0x000fe4000781000f */
[----:B------:R-:W-:Y:S02]  /*a7a0*/  FSEL R115, R115, -INF , !P4 ;  /* 0xff80000073737808 */ /* 0x000fe40006000000 */
[-C--:B------:R-:W-:Y:S02]  /*a7b0*/  ISETP.GE.AND P4, PT, R14, R140.reuse, PT ;  /* 0x0000008c0e00720c */ /* 0x080fe40003f86270 */
[----:B------:R-:W-:Y:S02]  /*a7c0*/  FMNMX3.FTZ R8, R8, R27, R25, !PT ;  /* 0x0000001b08087276 */ /* 0x000fe40007810019 */
[----:B------:R-:W-:Y:S02]  /*a7d0*/  FSEL R183, R180, -INF , !P5 ;  /* 0xff800000b4b77808 */ /* 0x000fe40006800000 */
[----:B------:R-:W-:Y:S02]  /*a7e0*/  ISETP.GE.AND P5, PT, R18, R139, PT ;  /* 0x0000008b1200720c */ /* 0x000fe40003fa6270 */
[----:B------:R-:W-:Y:S02]  /*a7f0*/  FMNMX3.FTZ R6, R6, R9, R7, !PT ;  /* 0x0000000906067276 */ /* 0x000fe40007810007 */
[----:B------:R-:W-:Y:S02]  /*a800*/  FSEL R177, R177, -INF , !P4 ;  /* 0xff800000b1b17808 */ /* 0x000fe40006000000 */
[----:B------:R-:W-:Y:S02]  /*a810*/  FMNMX3.FTZ R8, R8, R183, R115, !PT ;  /* 0x000000b708087276 */ /* 0x000fe40007810073 */
[----:B------:R-:W-:Y:S02]  /*a820*/  FMNMX3.FTZ R6, R6, R35, R33, !PT ;  /* 0x0000002306067276 */ /* 0x000fe40007810021 */
[----:B------:R-:W-:Y:S02]  /*a830*/  FSEL R123, R123, -INF , !P5 ;  /* 0xff8000007b7b7808 */ /* 0x000fe40006800000 */
[----:B------:R-:W-:Y:S02]  /*a840*/  FSEL R119, R119, -INF , !P0 ;  /* 0xff80000077777808 */ /* 0x000fe40004000000 */
[-C--:B------:R-:W-:Y:S02]  /*a850*/  ISETP.GE.AND P0, PT, R16, R140.reuse, PT ;  /* 0x0000008c1000720c */ /* 0x080fe40003f06270 */
        /* <DEDUP_REMOVED lines=21> */
[----:B------:R-:W-:Y:S02]  /*a9b0*/  FMNMX3.FTZ R5, R4, R117, R113, !PT ;  /* 0x0000007504057276 */ /* 0x000fe40007810071 */
[----:B------:R-:W-:Y:S02]  /*a9c0*/  LOP3.LUT R129, R129, 0x120, R130, 0xf8, !PT ;  /* 0x0000012081817812 */ /* 0x000fe400078ef882 */
[----:B------:R-:W-:Y:S03]  /*a9d0*/  FMNMX3.FTZ R6, R5, R89, R88, !PT ;  /* 0x0000005905067276 */ /* 0x000fe60007810058 */
[----:B------:R-:W-:Y:S02]  /*a9e0*/  IMAD R96, R129, 0x2, R128 ;  /* 0x0000000281607824 */ /* 0x000fe400078e0280 */
[----:B------:R-:W1:Y:S02]  /*a9f0*/  SHFL.BFLY PT, R5, R6, 0x2, 0x1f ;  /* 0x0c401f0006057f89 */ /* 0x000e6400000e0000 */
[----:B------:R-:W-:Y:S01]  /*aa00*/  VIADD R97, R96, 0x6020 ;  /* 0x0000602060617836 */ /* 0x000fe20000000000 */
[----:B-1----:R-:W-:Y:S02]  /*aa10*/  FMNMX.FTZ R4, R6, R5, !PT ;  /* 0x0000000506047209 */ /* 0x002fe40007810000 */
[----:B------:R-:W-:Y:S03]  /*aa20*/  FMNMX.FTZ R23, R8, R29, !PT ;  /* 0x0000001d08177209 */ /* 0x000fe60007810000 */
[----:B------:R-:W-:Y:S08]  /*aa30*/  LDSM.16.MT88.4 R28, [R96+0x7000] ;  /* 0x00700000601c783b */ /* 0x000ff00000004200 */
[----:B------:R-:W1:Y:S08]  /*aa40*/  SHFL.BFLY PT, R86, R23, 0x1, 0x1f ;  /* 0x0c201f0017567f89 */ /* 0x000e7000000e0000 */
[----:B------:R-:W2:Y:S01]  /*aa50*/  SHFL.BFLY PT, R85, R4, 0x1, 0x1f ;  /* 0x0c201f0004557f89 */ /* 0x000ea200000e0000 */
[----:B-1----:R-:W-:Y:S02]  /*aa60*/  FMNMX.FTZ R86, R23, R86, !PT ;  /* 0x0000005617567209 */ /* 0x002fe40007810000 */
[----:B--2---:R-:W-:Y:S03]  /*aa70*/  FMNMX.FTZ R85, R4, R85, !PT ;  /* 0x0000005504557209 */ /* 0x004fe60007810000 */
[----:B---3--:R-:W-:Y:S01]  /*aa80*/  FMUL.FTZ R112, R87, R86 ;  /* 0x0000005657707220 */ /* 0x008fe20000410000 */
        /* <DEDUP_REMOVED lines=10> */
[-C--:B------:R-:W-:Y:S01]  /*ab30*/  FFMA.FTZ R101, R15, R87.reuse, -R90 ;  /* 0x000000570f657223 */ /* 0x080fe2000001085a */
[-C--:B------:R-:W-:Y:S01]  /*ab40*/  FFMA.FTZ R102, R19, R87.reuse, -R112 ;  /* 0x0000005713667223 */ /* 0x080fe20000010870 */
[----:B------:R-:W1:Y:S01]  /*ab50*/  LDSM.16.MT88.4 R12, [R96+0x6000] ;  /* 0x00600000600c783b */ /* 0x000e620000004200 */
[----:B------:R-:W-:Y:S01]  /*ab60*/  FMUL.FTZ R4, R87, R0 ;  /* 0x0000000057047220 */ /* 0x000fe20000410000 */
[----:B------:R-:W-:Y:S01]  /*ab70*/  FADD.FTZ R0, -R5, R84 ;  /* 0x0000005405007221 */ /* 0x000fe20000010100 */
[----:B------:R-:W-:Y:S02]  /*ab80*/  VIADD R5, R96, 0x6000 ;  /* 0x0000600060057836 */ /* 0x000fe40000000000 */
[-C--:B------:R-:W-:Y:S01]  /*ab90*/  FFMA.FTZ R103, R17, R87.reuse, -R90 ;  /* 0x0000005711677223 */ /* 0x080fe2000001085a */
[-C--:B------:R-:W-:Y:S01]  /*aba0*/  FFMA.FTZ R98, R11, R87.reuse, -R112 ;  /* 0x000000570b627223 */ /* 0x080fe20000010870 */
[-CC-:B------:R-:W-:Y:S01]  /*abb0*/  FFMA.FTZ R100, R9, R87.reuse, -R90.reuse ;  /* 0x0000005709647223 */ /* 0x180fe2000001085a */
[-C--:B------:R-:W-:Y:S01]  /*abc0*/  FFMA.FTZ R107, R7, R87.reuse, -R90 ;  /* 0x00000057076b7223 */ /* 0x080fe2000001085a */
[----:B------:R-:W-:Y:S02]  /*abd0*/  @P2 VIADD R97, R5, 0xffffffe0 ;  /* 0xffffffe005612836 */ /* 0x000fe40000000000 */
[----:B------:R-:W-:Y:S01]  /*abe0*/  FMUL.FTZ R8, R87, R0 ;  /* 0x0000000057087220 */ /* 0x000fe20000410000 */
[----:B------:R-:W-:Y:S01]  /*abf0*/  MUFU.EX2 R105, R105 ;  /* 0x0000006900697308 */ /* 0x000fe20000000800 */
[-CC-:B------:R-:W-:Y:S01]  /*ac00*/  FFMA.FTZ R104, R27, R87.reuse, -R112.reuse ;  /* 0x000000571b687223 */ /* 0x180fe20000010870 */
[-C--:B------:R-:W-:Y:S01]  /*ac10*/  FFMA.FTZ R109, R25, R87.reuse, -R112 ;  /* 0x00000057196d7223 */ /* 0x080fe20000010870 */
[----:B------:R-:W2:Y:S01]  /*ac20*/  LDSM.16.MT88.4 R20, [R97] ;  /* 0x000000006114783b */ /* 0x000ea20000004200 */
[-CC-:B------:R-:W-:Y:S01]  /*ac30*/  FFMA.FTZ R106, R35, R87.reuse, -R90.reuse ;  /* 0x00000057236a7223 */ /* 0x180fe2000001085a */
[-C--:B------:R-:W-:Y:S01]  /*ac40*/  FFMA.FTZ R111, R33, R87.reuse, -R90 ;  /* 0x00000057216f7223 */ /* 0x080fe2000001085a */
[-CC-:B------:R-:W-:Y:S01]  /*ac50*/  FFMA.FTZ R110, R183, R87.reuse, -R112.reuse ;  /* 0x00000057b76e7223 */ /* 0x180fe20000010870 */
[-C--:B------:R-:W-:Y:S03]  /*ac60*/  FFMA.FTZ R115, R115, R87.reuse, -R112 ;  /* 0x0000005773737223 */ /* 0x080fe60000010870 */
[----:B------:R-:W3:Y:S01]  /*ac70*/  MUFU.EX2 R102, R102 ;  /* 0x0000006600667308 */ /* 0x000ee20000000800 */
[-CC-:B------:R-:W-:Y:S01]  /*ac80*/  FFMA.FTZ R114, R181, R87.reuse, -R90.reuse ;  /* 0x00000057b5727223 */ /* 0x180fe2000001085a */
        /* <DEDUP_REMOVED lines=12> */
[-CC-:B------:R-:W-:Y:S01]  /*ad50*/  FFMA.FTZ R121, R121, R87.reuse, -R112.reuse ;  /* 0x0000005779797223 */ /* 0x180fe20000010870 */
[--C-:B------:R-:W-:Y:S03]  /*ad60*/  FFMA.FTZ R130, R119, R87, -R112.reuse ;  /* 0x0000005777827223 */ /* 0x100fe60000010870 */
[----:B------:R-:W4:Y:S01]  /*ad70*/  MUFU.EX2 R101, R101 ;  /* 0x0000006500657308 */ /* 0x000f220000000800 */
[----:B---3--:R-:W-:Y:S01]  /*ad80*/  F2FP.F16.F32.PACK_AB R92, R102, R105 ;  /* 0x00000069665c723e */ /* 0x008fe200000000ff */
[-C--:B------:R-:W-:Y:S01]  /*ad90*/  FFMA.FTZ R112, R108, R87.reuse, -R112 ;  /* 0x000000576c707223 */ /* 0x080fe20000010870 */
[-CC-:B------:R-:W-:Y:S01]  /*ada0*/  FFMA.FTZ R108, R89, R87.reuse, -R90.reuse ;  /* 0x00000057596c7223 */ /* 0x180fe2000001085a */
[-CC-:B------:R-:W-:Y:S01]  /*adb0*/  FFMA.FTZ R117, R117, R87.reuse, -R90.reuse ;  /* 0x0000005775757223 */ /* 0x180fe2000001085a */
[----:B------:R-:W-:Y:S01]  /*adc0*/  FFMA.FTZ R90, R88, R87, -R90 ;  /* 0x00000057585a7223 */ /* 0x000fe2000001085a */
[----:B------:R-:W-:Y:S04]  /*add0*/  ISETP.GT.AND P0, PT, R154, R145, PT ;  /* 0x000000919a00720c */ /* 0x000fe80003f04270 */
[----:B------:R-:W-:Y:S10]  /*ade0*/  MUFU.EX2 R99, R99 ;  /* 0x0000006300637308 */ /* 0x000ff40000000800 */
[----:B------:R-:W3:Y:S01]  /*adf0*/  MUFU.EX2 R98, R98 ;  /* 0x0000006200627308 */ /* 0x000ee20000000800 */
[----:B----4-:R-:W-:Y:S09]  /*ae00*/  F2FP.F16.F32.PACK_AB R93, R101, R103 ;  /* 0x00000067655d723e */ /* 0x010ff200000000ff */
[----:B------:R-:W-:Y:S10]  /*ae10*/  MUFU.EX2 R100, R100 ;  /* 0x0000006400647308 */ /* 0x000ff40000000800 */
[----:B------:R-:W4:Y:S01]  /*ae20*/  MUFU.EX2 R107, R107 ;  /* 0x0000006b006b7308 */ /* 0x000f220000000800 */
[----:B---3--:R-:W-:Y:S09]  /*ae30*/  F2FP.F16.F32.PACK_AB R94, R98, R99 ;  /* 0x00000063625e723e */ /* 0x008ff200000000ff */
[----:B------:R-:W3:Y:S10]  /*ae40*/  MUFU.EX2 R84, R4 ;  /* 0x0000000400547308 */ /* 0x000ef40000000800 */
[----:B------:R-:W5:Y:S01]  /*ae50*/  MUFU.EX2 R0, R8 ;  /* 0x0000000800007308 */ /* 0x000f620000000800 */
[----:B----4-:R-:W-:Y:S09]  /*ae60*/  F2FP.F16.F32.PACK_AB R95, R107, R100 ;  /* 0x000000646b5f723e */ /* 0x010ff200000000ff */
[----:B------:R-:W-:Y:S01]  /*ae70*/  MUFU.EX2 R104, R104 ;  /* 0x0000006800687308 */ /* 0x000fe20000000800 */
        /* <DEDUP_REMOVED lines=8> */
[C---:B-----5:R-:W-:Y:S01]  /*af00*/  FMUL.FTZ R6, R0.reuse, R82 ;  /* 0x0000005200067220 */ /* 0x060fe20000410000 */
[----:B------:R-:W-:Y:S01]  /*af10*/  FMUL.FTZ R7, R0, R83 ;  /* 0x0000005300077220 */ /* 0x000fe20000410000 */
[----:B------:R-:W-:Y:S01]  /*af20*/  FMUL.FTZ R8, R84, R76 ;  /* 0x0000004c54087220 */ /* 0x000fe20000410000 */
[C---:B------:R-:W-:Y:S01]  /*af30*/  FMUL.FTZ R10, R0.reuse, R78 ;  /* 0x0000004e000a7220 */ /* 0x040fe20000410000 */
[C---:B------:R-:W-:Y:S01]  /*af40*/  FMUL.FTZ R11, R0.reuse, R79 ;  /* 0x0000004f000b7220 */ /* 0x040fe20000410000 */
[C---:B------:R-:W-:Y:S01]  /*af50*/  FMUL.FTZ R18, R0.reuse, R70 ;  /* 0x0000004600127220 */ /* 0x040fe20000410000 */
[----:B------:R-:W-:Y:S01]  /*af60*/  LDSM.16.MT88.4 R76, [R96+0x6c00] ;  /* 0x006c0000604c783b */ /* 0x000fe20000004200 */
[----:B------:R-:W-:Y:S01]  /*af70*/  FMUL.FTZ R19, R0, R71 ;  /* 0x0000004700137220 */ /* 0x000fe20000410000 */
[C---:B-1----:R-:W-:Y:S01]  /*af80*/  HMMA.16816.F32 R4, R92.reuse, R12, R4 ;  /* 0x0000000c5c04723c */ /* 0x042fe20000001804 */
[----:B------:R-:W1:Y:S04]  /*af90*/  MUFU.EX2 R109, R109 ;  /* 0x0000006d006d7308 */ /* 0x000e680000000800 */
[C---:B------:R-:W-:Y:S01]  /*afa0*/  FMUL.FTZ R12, R84.reuse, R72 ;  /* 0x00000048540c7220 */ /* 0x040fe20000410000 */
[----:B------:R-:W3:Y:S01]  /*afb0*/  LDSM.16.MT88.4 R68, [R97+0x1000] ;  /* 0x001000006144783b */ /* 0x000ee20000004200 */
[----:B------:R-:W-:Y:S01]  /*afc0*/  FMUL.FTZ R13, R84, R73 ;  /* 0x00000049540d7220 */ /* 0x000fe20000410000 */
[C---:B------:R-:W-:Y:S03]  /*afd0*/  HMMA.16816.F32 R8, R92.reuse, R14, R8 ;  /* 0x0000000e5c08723c */ /* 0x040fe60000001808 */
[----:B------:R-:W-:Y:S01]  /*afe0*/  MUFU.EX2 R106, R106 ;  /* 0x0000006a006a7308 */ /* 0x000fe20000000800 */
[C---:B------:R-:W-:Y:S01]  /*aff0*/  FMUL.FTZ R14, R0.reuse, R74 ;  /* 0x0000004a000e7220 */ /* 0x040fe20000410000 */
[C---:B------:R-:W-:Y:S01]  /*b000*/  FMUL.FTZ R15, R0.reuse, R75 ;  /* 0x0000004b000f7220 */ /* 0x040fe20000410000 */
[C---:B------:R-:W-:Y:S01]  /*b010*/  FMUL.FTZ R26, R0.reuse, R62 ;  /* 0x0000003e001a7220 */ /* 0x040fe20000410000 */
[----:B------:R-:W-:Y:S01]  /*b020*/  LDSM.16.MT88.4 R72, [R97+0x2400] ;  /* 0x002400006148783b */ /* 0x000fe20000004200 */
[----:B------:R-:W-:Y:S01]  /*b030*/  FMUL.FTZ R27, R0, R63 ;  /* 0x0000003f001b7220 */ /* 0x000fe20000410000 */
[----:B------:R-:W-:Y:S01]  /*b040*/  FMUL.FTZ R33, R84, R53 ;  /* 0x0000003554217220 */ /* 0x000fe20000410000 */
[C---:B------:R-:W-:Y:S01]  /*b050*/  FMUL.FTZ R34, R0.reuse, R54 ;  /* 0x0000003600227220 */ /* 0x040fe20000410000 */
[----:B------:R-:W-:Y:S01]  /*b060*/  FMUL.FTZ R35, R0, R55 ;  /* 0x0000003700237220 */ /* 0x000fe20000410000 */
[C---:B--2---:R-:W-:Y:S01]  /*b070*/  HMMA.16816.F32 R12, R92.reuse, R20, R12 ;  /* 0x000000145c0c723c */ /* 0x044fe2000000180c */
[----:B------:R-:W2:Y:S02]  /*b080*/  MUFU.EX2 R111, R111 ;  /* 0x0000006f006f7308 */ /* 0x000ea40000000800 */
[----:B------:R-:W4:Y:S01]  /*b090*/  LDSM.16.MT88.4 R60, [R96+0x8000] ;  /* 0x00800000603c783b */ /* 0x000f220000004200 */
[C---:B------:R-:W-:Y:S01]  /*b0a0*/  FMUL.FTZ R20, R84.reuse, R64 ;  /* 0x0000004054147220 */ /* 0x040fe20000410000 */
[C---:B------:R-:W-:Y:S01]  /*b0b0*/  FMUL.FTZ R21, R84.reuse, R65 ;  /* 0x0000004154157220 */ /* 0x040fe20000410000 */
[C---:B------:R-:W-:Y:S01]  /*b0c0*/  FMUL.FTZ R36, R84.reuse, R36 ;  /* 0x0000002454247220 */ /* 0x040fe20000410000 */
[----:B------:R-:W-:Y:S01]  /*b0d0*/  FMUL.FTZ R37, R84, R37 ;  /* 0x0000002554257220 */ /* 0x000fe20000410000 */
[C---:B------:R-:W-:Y:S03]  /*b0e0*/  HMMA.16816.F32 R16, R92.reuse, R22, R16 ;  /* 0x000000165c10723c */ /* 0x040fe60000001810 */
[----:B------:R-:W-:Y:S01]  /*b0f0*/  MUFU.EX2 R110, R110 ;  /* 0x0000006e006e7308 */ /* 0x000fe20000000800 */
[C---:B------:R-:W-:Y:S01]  /*b100*/  FMUL.FTZ R22, R0.reuse, R66 ;  /* 0x0000004200167220 */ /* 0x040fe20000410000 */
[C---:B------:R-:W-:Y:S01]  /*b110*/  FMUL.FTZ R23, R0.reuse, R67 ;  /* 0x0000004300177220 */ /* 0x040fe20000410000 */
[----:B------:R-:W5:Y:S01]  /*b120*/  LDSM.16.MT88.4 R52, [R97+0x2000] ;  /* 0x002000006134783b */ /* 0x000f620000004200 */
[C---:B------:R-:W-:Y:S01]  /*b130*/  FMUL.FTZ R38, R0.reuse, R38 ;  /* 0x0000002600267220 */ /* 0x040fe20000410000 */
[----:B------:R-:W-:Y:S01]  /*b140*/  FMUL.FTZ R39, R0, R39 ;  /* 0x0000002700277220 */ /* 0x000fe20000410000 */
[C---:B------:R-:W-:Y:S01]  /*b150*/  FMUL.FTZ R40, R84.reuse, R40 ;  /* 0x0000002854287220 */ /* 0x040fe20000410000 */
[----:B------:R-:W-:Y:S01]  /*b160*/  FMUL.FTZ R41, R84, R41 ;  /* 0x0000002954297220 */ /* 0x000fe20000410000 */
[----:B------:R-:W-:Y:S01]  /*b170*/  FMUL.FTZ R42, R0, R42 ;  /* 0x0000002a002a7220 */ /* 0x000fe20000410000 */
[C---:B------:R-:W-:Y:S01]  /*b180*/  HMMA.16816.F32 R20, R92.reuse, R28, R20 ;  /* 0x0000001c5c14723c */ /* 0x040fe20000001814 */
[----:B------:R-:W2:Y:S01]  /*b190*/  MUFU.EX2 R115, R115 ;  /* 0x0000007300737308 */ /* 0x000ea20000000800 */
[----:B------:R-:W-:Y:S01]  /*b1a0*/  LDSM.16.MT88.4 R64, [R96+0x7400] ;  /* 0x007400006040783b */ /* 0x000fe20000004200 */
[C---:B------:R-:W-:Y:S01]  /*b1b0*/  FMUL.FTZ R28, R84.reuse, R56 ;  /* 0x00000038541c7220 */ /* 0x040fe20000410000 */
[----:B------:R-:W-:Y:S01]  /*b1c0*/  FMUL.FTZ R29, R84, R57 ;  /* 0x00000039541d7220 */ /* 0x000fe20000410000 */
[----:B------:R-:W-:Y:S01]  /*b1d0*/  FMUL.FTZ R43, R0, R43 ;  /* 0x0000002b002b7220 */ /* 0x000fe20000410000 */
[C---:B------:R-:W-:Y:S01]  /*b1e0*/  FMUL.FTZ R44, R84.reuse, R44 ;  /* 0x0000002c542c7220 */ /* 0x040fe20000410000 */
[----:B------:R-:W-:Y:S01]  /*b1f0*/  FMUL.FTZ R45, R84, R45 ;  /* 0x0000002d542d7220 */ /* 0x000fe20000410000 */
[C---:B------:R-:W-:Y:S03]  /*b200*/  HMMA.16816.F32 R24, R92.reuse, R30, R24 ;  /* 0x0000001e5c18723c */ /* 0x040fe60000001818 */
[----:B------:R-:W-:Y:S01]  /*b210*/  MUFU.EX2 R114, R114 ;  /* 0x0000007200727308 */ /* 0x000fe20000000800 */
[C---:B------:R-:W-:Y:S01]  /*b220*/  FMUL.FTZ R30, R0.reuse, R58 ;  /* 0x0000003a001e7220 */ /* 0x040fe20000410000 */
[C---:B------:R-:W-:Y:S01]  /*b230*/  FMUL.FTZ R31, R0.reuse, R59 ;  /* 0x0000003b001f7220 */ /* 0x040fe20000410000 */
[C---:B------:R-:W-:Y:S01]  /*b240*/  FMUL.FTZ R46, R0.reuse, R46 ;  /* 0x0000002e002e7220 */ /* 0x040fe20000410000 */
[----:B------:R-:W2:Y:S01]  /*b250*/  LDSM.16.MT88.4 R56, [R96+0x6400] ;  /* 0x006400006038783b */ /* 0x000ea20000004200 */
[----:B------:R-:W-:Y:S01]  /*b260*/  FMUL.FTZ R47, R0, R47 ;  /* 0x0000002f002f7220 */ /* 0x000fe20000410000 */
[C---:B------:R-:W-:Y:S01]  /*b270*/  FMUL.FTZ R48, R84.reuse, R48 ;  /* 0x0000003054307220 */ /* 0x040fe20000410000 */
[----:B------:R-:W-:Y:S01]  /*b280*/  FMUL.FTZ R49, R84, R49 ;  /* 0x0000003154317220 */ /* 0x000fe20000410000 */
[C---:B------:R-:W-:Y:S01]  /*b290*/  FMUL.FTZ R50, R0.reuse, R50 ;  /* 0x0000003200327220 */ /* 0x040fe20000410000 */
[C---:B---3--:R-:W-:Y:S01]  /*b2a0*/  HMMA.16816.F32 R28, R92.reuse, R68, R28 ;  /* 0x000000445c1c723c */ /* 0x048fe2000000181c */
[----:B------:R-:W3:Y:S02]  /*b2b0*/  MUFU.EX2 R123, R123 ;  /* 0x0000007b007b7308 */ /* 0x000ee40000000800 */
[----:B------:R-:W-:Y:S01]  /*b2c0*/  FMUL.FTZ R51, R0, R51 ;  /* 0x0000003300337220 */ /* 0x000fe20000410000 */
[----:B------:R-:W-:Y:S01]  /*b2d0*/  FFMA.FTZ R105, R84, R166, R105 ;  /* 0x000000a654697223 */ /* 0x000fe20000010069 */
[----:B------:R-:W-:Y:S02]  /*b2e0*/  IMAD.MOV.U32 R84, RZ, RZ, R85 ;  /* 0x000000ffff547224 */ /* 0x000fe400078e0055 */
[----:B------:R-:W-:Y:S01]  /*b2f0*/  FFMA.FTZ R103, R0, R160, R103 ;  /* 0x000000a000677223 */ /* 0x000fe20000010067 */
[C---:B------:R-:W-:Y:S01]  /*b300*/  HMMA.16816.F32 R32, R92.reuse, R70, R32 ;  /* 0x000000465c20723c */ /* 0x040fe20000001820 */
[----:B------:R-:W-:Y:S02]  /*b310*/  LDSM.16.MT88.4 R68, [R97+0x1400] ;  /* 0x001400006144783b */ /* 0x000fe40000004200 */
[----:B------:R-:W-:Y:S01]  /*b320*/  MUFU.EX2 R129, R129 ;  /* 0x0000008100817308 */ /* 0x000fe20000000800 */
[----:B------:R-:W-:Y:S01]  /*b330*/  FADD.FTZ R102, R102, R105 ;  /* 0x0000006966667221 */ /* 0x000fe20000010000 */
[----:B------:R-:W-:Y:S03]  /*b340*/  FADD.FTZ R103, R101, R103 ;  /* 0x0000006765677221 */ /* 0x000fe60000010000 */
[C---:B----4-:R-:W-:Y:S05]  /*b350*/  HMMA.16816.F32 R36, R92.reuse, R60, R36 ;  /* 0x0000003c5c24723c */ /* 0x050fea0000001824 */
[----:B------:R-:W-:Y:S01]  /*b360*/  MUFU.EX2 R116, R116 ;  /* 0x0000007400747308 */ /* 0x000fe20000000800 */
[----:B------:R-:W-:Y:S04]  /*b370*/  FADD.FTZ R100, R100, R103 ;  /* 0x0000006764647221 */ /* 0x000fe80000010000 */
[----:B------:R-:W-:Y:S01]  /*b380*/  FADD.FTZ R107, R107, R100 ;  /* 0x000000646b6b7221 */ /* 0x000fe20000010000 */
[C---:B------:R-:W-:Y:S01]  /*b390*/  HMMA.16816.F32 R40, R92.reuse, R62, R40 ;  /* 0x0000003e5c28723c */ /* 0x040fe20000001828 */
[----:B------:R-:W4:Y:S03]  /*b3a0*/  LDSM.16.MT88.4 R60, [R97+0x400] ;  /* 0x00040000613c783b */ /* 0x000f260000004200 */
[----:B------:R-:W-:Y:S04]  /*b3b0*/  MUFU.EX2 R118, R118 ;  /* 0x0000007600767308 */ /* 0x000fe80000000800 */
[C---:B-----5:R-:W-:Y:S06]  /*b3c0*/  HMMA.16816.F32 R44, R92.reuse, R52, R44 ;  /* 0x000000345c2c723c */ /* 0x060fec000000182c */
[----:B------:R-:W-:Y:S01]  /*b3d0*/  MUFU.EX2 R131, R131 ;  /* 0x0000008300837308 */ /* 0x000fe20000000800 */
[----:B-1----:R-:W-:Y:S02]  /*b3e0*/  F2FP.F16.F32.PACK_AB R52, R109, R104 ;  /* 0x000000686d34723e */ /* 0x002fe400000000ff */
[----:B--2---:R-:W-:Y:S01]  /*b3f0*/  F2FP.F16.F32.PACK_AB R53, R111, R106 ;  /* 0x0000006a6f35723e */ /* 0x004fe200000000ff */
[----:B------:R-:W-:Y:S01]  /*b400*/  FADD.FTZ R106, R106, R107 ;  /* 0x0000006b6a6a7221 */ /* 0x000fe20000010000 */
[----:B------:R-:W-:Y:S01]  /*b410*/  HMMA.16816.F32 R48, R92, R54, R48 ;  /* 0x000000365c30723c */ /* 0x000fe20000001830 */
[----:B------:R-:W-:Y:S04]  /*b420*/  LDSM.16.MT88.4 R92, [R97+0x1c00] ;  /* 0x001c0000615c783b */ /* 0x000fe80000004200 */
[----:B------:R-:W-:Y:S01]  /*b430*/  MUFU.EX2 R120, R120 ;  /* 0x0000007800787308 */ /* 0x000fe20000000800 */
[----:B------:R-:W-:Y:S01]  /*b440*/  F2FP.F16.F32.PACK_AB R54, R115, R110 ;  /* 0x0000006e7336723e */ /* 0x000fe200000000ff */
[----:B------:R-:W-:Y:S01]  /*b450*/  FADD.FTZ R111, R111, R106 ;  /* 0x0000006a6f6f7221 */ /* 0x000fe20000010000 */
[C---:B---3--:R-:W-:Y:S03]  /*b460*/  F2FP.F16.F32.PACK_AB R55, R123.reuse, R114 ;  /* 0x000000727b37723e */ /* 0x048fe600000000ff */
[----:B------:R-:W-:Y:S04]  /*b470*/  FADD.FTZ R114, R114, R111 ;  /* 0x0000006f72727221 */ /* 0x000fe80000010000 */
[----:B------:R-:W-:Y:S01]  /*b480*/  MUFU.EX2 R167, R167 ;  /* 0x000000a700a77308 */ /* 0x000fe20000000800 */
[C---:B------:R-:W-:Y:S05]  /*b490*/  HMMA.16816.F32 R4, R52.reuse, R56, R4 ;  /* 0x000000383404723c */ /* 0x040fea0000001804 */
[----:B------:R-:W-:Y:S04]  /*b4a0*/  FADD.FTZ R123, R123, R114 ;  /* 0x000000727b7b7221 */ /* 0x000fe80000010000 */
[----:B------:R-:W-:Y:S01]  /*b4b0*/  MUFU.EX2 R122, R122 ;  /* 0x0000007a007a7308 */ /* 0x000fe20000000800 */
[C---:B------:R-:W-:Y:S01]  /*b4c0*/  HMMA.16816.F32 R8, R52.reuse, R58, R8 ;  /* 0x0000003a3408723c */ /* 0x040fe20000001808 */
[----:B------:R-:W1:Y:S08]  /*b4d0*/  LDSM.16.MT88.4 R56, [R96+0x8400] ;  /* 0x008400006038783b */ /* 0x000e700000004200 */
[----:B------:R-:W-:Y:S01]  /*b4e0*/  MUFU.EX2 R169, R169 ;  /* 0x000000a900a97308 */ /* 0x000fe20000000800 */
[C---:B----4-:R-:W-:Y:S09]  /*b4f0*/  HMMA.16816.F32 R12, R52.reuse, R60, R12 ;  /* 0x0000003c340c723c */ /* 0x050ff2000000180c */
        /* <DEDUP_REMOVED lines=10> */
[C---:B------:R-:W-:Y:S08]  /*b5a0*/  HMMA.16816.F32 R28, R52.reuse, R68, R28 ;  /* 0x00000044341c723c */ /* 0x040ff0000000181c */
[----:B------:R-:W-:Y:S01]  /*b5b0*/  MUFU.EX2 R113, R113 ;  /* 0x0000007100717308 */ /* 0x000fe20000000800 */
[C---:B------:R-:W-:Y:S01]  /*b5c0*/  HMMA.16816.F32 R32, R52.reuse, R70, R32 ;  /* 0x000000463420723c */ /* 0x040fe20000001820 */
[----:B------:R-:W-:Y:S08]  /*b5d0*/  LDSM.16.MT88.4 R68, [R96+0x8800] ;  /* 0x008800006044783b */ /* 0x000ff00000004200 */
[----:B------:R-:W3:Y:S01]  /*b5e0*/  MUFU.EX2 R112, R112 ;  /* 0x0000007000707308 */ /* 0x000ee20000000800 */
[----:B-----5:R-:W-:Y:S01]  /*b5f0*/  F2FP.F16.F32.PACK_AB R89, R168, R117 ;  /* 0x00000075a859723e */ /* 0x020fe200000000ff */
[C---:B-1----:R-:W-:Y:S08]  /*b600*/  HMMA.16816.F32 R36, R52.reuse, R56, R36 ;  /* 0x000000383424723c */ /* 0x042ff00000001824 */
[----:B------:R-:W-:Y:S01]  /*b610*/  MUFU.EX2 R108, R108 ;  /* 0x0000006c006c7308 */ /* 0x000fe20000000800 */
[C---:B------:R-:W-:Y:S01]  /*b620*/  HMMA.16816.F32 R40, R52.reuse, R58, R40 ;  /* 0x0000003a3428723c */ /* 0x040fe20000001828 */
[----:B------:R-:W1:Y:S08]  /*b630*/  LDSM.16.MT88.4 R56, [R96+0x7800] ;  /* 0x007800006038783b */ /* 0x000e700000004200 */
[----:B------:R3:W5:Y:S01]  /*b640*/  MUFU.EX2 R119, R90 ;  /* 0x0000005a00777308 */ /* 0x0007620000000800 */
[C---:B------:R-:W-:Y:S08]  /*b650*/  HMMA.16816.F32 R44, R52.reuse, R72, R44 ;  /* 0x00000048342c723c */ /* 0x040ff0000000182c */
        /* <DEDUP_REMOVED lines=8> */
[----:B---3--:R-:W-:Y:S02]  /*b6e0*/  F2FP.F16.F32.PACK_AB R90, R112, R113 ;  /* 0x00000071705a723e */ /* 0x008fe400000000ff */
[----:B-----5:R-:W-:Y:S03]  /*b6f0*/  F2FP.F16.F32.PACK_AB R91, R119, R108 ;  /* 0x0000006c775b723e */ /* 0x020fe600000000ff */
[C---:B--2---:R-:W-:Y:S08]  /*b700*/  HMMA.16816.F32 R4, R52.reuse, R60, R4 ;  /* 0x0000003c3404723c */ /* 0x044ff00000001804 */
[C---:B------:R-:W-:Y:S01]  /*b710*/  HMMA.16816.F32 R8, R52.reuse, R62, R8 ;  /* 0x0000003e3408723c */ /* 0x040fe20000001808 */
[----:B------:R-:W2:Y:S07]  /*b720*/  LDSM.16.MT88.4 R60, [R97+0x1800] ;  /* 0x00180000613c783b */ /* 0x000eae0000004200 */
[C---:B----4-:R-:W-:Y:S08]  /*b730*/  HMMA.16816.F32 R12, R52.reuse, R64, R12 ;  /* 0x00000040340c723c */ /* 0x050ff0000000180c */
[C---:B------:R-:W-:Y:S01]  /*b740*/  HMMA.16816.F32 R16, R52.reuse, R66, R16 ;  /* 0x000000423410723c */ /* 0x040fe20000001810 */
[----:B------:R-:W3:Y:S07]  /*b750*/  LDSM.16.MT88.4 R64, [R97+0xc00] ;  /* 0x000c00006140783b */ /* 0x000eee0000004200 */
[C---:B-1----:R-:W-:Y:S08]  /*b760*/  HMMA.16816.F32 R20, R52.reuse, R56, R20 ;  /* 0x000000383414723c */ /* 0x042ff00000001814 */
[C---:B------:R-:W-:Y:S01]  /*b770*/  HMMA.16816.F32 R24, R52.reuse, R58, R24 ;  /* 0x0000003a3418723c */ /* 0x040fe20000001818 */
[----:B------:R-:W1:Y:S07]  /*b780*/  LDSM.16.MT88.4 R56, [R96+0x7c00] ;  /* 0x007c00006038783b */ /* 0x000e6e0000004200 */
[C---:B--2---:R-:W-:Y:S08]  /*b790*/  HMMA.16816.F32 R28, R52.reuse, R60, R28 ;  /* 0x0000003c341c723c */ /* 0x044ff0000000181c */
[C---:B------:R-:W-:Y:S08]  /*b7a0*/  HMMA.16816.F32 R32, R52.reuse, R62, R32 ;  /* 0x0000003e3420723c */ /* 0x040ff00000001820 */
[C---:B------:R-:W-:Y:S08]  /*b7b0*/  HMMA.16816.F32 R36, R52.reuse, R68, R36 ;  /* 0x000000443424723c */ /* 0x040ff00000001824 */
[C---:B------:R-:W-:Y:S08]  /*b7c0*/  HMMA.16816.F32 R40, R52.reuse, R70, R40 ;  /* 0x000000463428723c */ /* 0x040ff00000001828 */
[C---:B------:R-:W-:Y:S08]  /*b7d0*/  HMMA.16816.F32 R44, R52.reuse, R72, R44 ;  /* 0x00000048342c723c */ /* 0x040ff0000000182c */
[----:B------:R-:W-:Y:S08]  /*b7e0*/  HMMA.16816.F32 R48, R52, R74, R48 ;  /* 0x0000004a3430723c */ /* 0x000ff00000001830 */
[C---:B------:R-:W-:Y:S01]  /*b7f0*/  HMMA.16816.F32 R80, R88.reuse, R76, R4 ;  /* 0x0000004c5850723c */ /* 0x040fe20000001804 */
[----:B------:R-:W2:Y:S07]  /*b800*/  LDSM.16.MT88.4 R4, [R96+0x8c00] ;  /* 0x008c00006004783b */ /* 0x000eae0000004200 */
[C---:B------:R-:W-:Y:S01]  /*b810*/  HMMA.16816.F32 R76, R88.reuse, R78, R8 ;  /* 0x0000004e584c723c */ /* 0x040fe20000001808 */
[----:B------:R-:W4:Y:S07]  /*b820*/  LDSM.16.MT88.4 R8, [R97+0x2c00] ;  /* 0x002c00006108783b */ /* 0x000f2e0000004200 */
[C---:B---3--:R-:W-:Y:S03]  /*b830*/  HMMA.16816.F32 R72, R88.reuse, R64, R12 ;  /* 0x000000405848723c */ /* 0x048fe6000000180c */
        /* <DEDUP_REMOVED lines=8> */
[C---:B------:R-:W-:Y:S08]  /*b8c0*/  HMMA.16816.F32 R60, R88.reuse, R58, R24 ;  /* 0x0000003a583c723c */ /* 0x040ff00000001818 */
[C---:B------:R-:W-:Y:S08]  /*b8d0*/  HMMA.16816.F32 R56, R88.reuse, R92, R28 ;  /* 0x0000005c5838723c */ /* 0x040ff0000000181c */
[C---:B------:R-:W-:Y:S08]  /*b8e0*/  HMMA.16816.F32 R52, R88.reuse, R94, R32 ;  /* 0x0000005e5834723c */ /* 0x040ff00000001820 */
        /* <DEDUP_REMOVED lines=10> */
[----:B------:R-:W-:Y:S01]  /*b990*/  FADD.FTZ R5, R117, R4 ;  /* 0x0000000475057221 */ /* 0x000fe20000010000 */
[----:B------:R-:W-:Y:S02]  /*b9a0*/  IMAD.MOV.U32 R0, RZ, RZ, R86 ;  /* 0x000000ffff007224 */ /* 0x000fe400078e0056 */
        /* <DEDUP_REMOVED lines=8> */
.L_x_7905:
        /* <DEDUP_REMOVED lines=10> */
.L_x_7924:
        /* <DEDUP_REMOVED lines=140> */
.L_x_7915:
[----:B------:R-:W-:Y:S05]  /*c390*/  BSYNC.RECONVERGENT B0 ;  /* 0x0000000000007941 */ /* 0x000fea0003800200 */
.L_x_7914:
        /* <DEDUP_REMOVED lines=27> */
.L_x_7917:
[----:B------:R-:W-:Y:S05]  /*c550*/  BSYNC.RECONVERGENT B0 ;  /* 0x0000000000007941 */ /* 0x000fea0003800200 */
.L_x_7916:
        /* <DEDUP_REMOVED lines=32> */
.L_x_7919:
[----:B------:R-:W-:Y:S05]  /*c760*/  BSYNC.RECONVERGENT B0 ;  /* 0x0000000000007941 */ /* 0x000fea0003800200 */
.L_x_7918:
[----:B------:R-:W-:-:S04]  /*c770*/  MOV R151, 0x0 ;  /* 0x0000000000977802 */ /* 0x000fc80000000f00 */
[----:B-12345:R-:W-:Y:S05]  /*c780*/  @P0 RET.REL.NODEC R150 `(_ZN5flash24flash_fwd_splitkv_kernelI23Flash_fwd_kernel_traitsILi96ELi64ELi64ELi4ELb0ELb0EN7cutlass6half_tE19Flash_kernel_traitsILi96ELi64ELi64ELi4ES3_EELb0ELb1ELb0ELb0ELb0ELb1ELb0ELb0EEEvNS_16Flash_fwd_paramsE) ;  /* 0xffffff38961c0950 */ /* 0x03efea0003c3ffff */
        /* <DEDUP_REMOVED lines=16> */
[----:B-1----:R-:W-:Y:S05]  /*c890*/  @P0 RET.REL.NODEC R150 `(_ZN5flash24flash_fwd_splitkv_kernelI23Flash_fwd_kernel_traitsILi96ELi64ELi64ELi4ELb0ELb0EN7cutlass6half_tE19Flash_kernel_traitsILi96ELi64ELi64ELi4ES3_EELb0ELb1ELb0ELb0ELb0ELb1ELb0ELb0EEEvNS_16Flash_fwd_paramsE) ;  /* 0xffffff3496d80950 */ /* 0x002fea0003c3ffff */
[----:B------:R-:W-:Y:S01]  /*c8a0*/  MOV R151, 0x0 ;  /* 0x0000000000977802 */ /* 0x000fe20000000f00 */
[----:B------:R1:W-:Y:S03]  /*c8b0*/  ST.E.128 desc[UR4][R2.64+0x80], R24 ;  /* 0x0000801802007985 */ /* 0x0003e6000c101d04 */
[----:B-1----:R-:W-:Y:S05]  /*c8c0*/  RET.REL.NODEC R150 `(_ZN5flash24flash_fwd_splitkv_kernelI23Flash_fwd_kernel_traitsILi96ELi64ELi64ELi4ELb0ELb0EN7cutlass6half_tE19Flash_kernel_traitsILi96ELi64ELi64ELi4ES3_EELb0ELb1ELb0ELb0ELb0ELb1ELb0ELb0EEEvNS_16Flash_fwd_paramsE) ;  /* 0xffffff3496cc7950 */ /* 0x002fea0003c3ffff */
.L_x_7913:
[----:B------:R-:W-:Y:S01]  /*c8d0*/  MOV R5, 0x2 ;  /* 0x0000000200057802 */ /* 0x000fe20000000f00 */
[----:B------:R-:W-:Y:S01]  /*c8e0*/  IMAD.MOV.U32 R0, RZ, RZ, 0x1f ;  /* 0x0000001fff007424 */ /* 0x000fe200078e00ff */
[----:B------:R-:W-:-:S07]  /*c8f0*/  MOV R4, 0xffffffff ;  /* 0xffffffff00047802 */ /* 0x000fce0000000f00 */
[----:B-1---5:R-:W-:Y:S05]  /*c900*/  WARPSYNC.COLLECTIVE R4, `(.L_x_7920) ;  /* 0x0000000004087348 */ /* 0x022fea0003c00000 */
[----:B------:R2:W3:Y:S02]  /*c910*/  SHFL.BFLY P0, R10, R166, R5, R0 ;  /* 0x0c000005a60a7389 */ /* 0x0004e40000000000 */
[----:B-123-5:R-:W-:Y:S05]  /*c920*/  ENDCOLLECTIVE ;  /* 0x000000000000791b */ /* 0x02efea0003800000 */
.L_x_7920:
[----:B------:R-:W-:Y:S02]  /*c930*/  IMAD.MOV.U32 R7, RZ, RZ, R10 ;  /* 0x000000ffff077224 */ /* 0x000fe400078e000a */
[----:B------:R-:W-:Y:S02]  /*c940*/  IMAD.MOV.U32 R5, RZ, RZ, 0x1 ;  /* 0x00000001ff057424 */ /* 0x000fe400078e00ff */
[----:B------:R-:W-:-:S05]  /*c950*/  FADD.FTZ R8, R7, R166 ;  /* 0x000000a607087221 */ /* 0x000fca0000010000 */
[----:B------:R-:W-:-:S07]  /*c960*/  MOV R166, R8 ;  /* 0x0000000800a67202 */ /* 0x000fce0000000f00 */
[----:B------:R-:W-:Y:S05]  /*c970*/  WARPSYNC.COLLECTIVE R4, `(.L_x_7921) ;  /* 0x0000000004087348 */ /* 0x000fea0003c00000 */
[----:B------:R1:W2:Y:S02]  /*c980*/  SHFL.BFLY P0, R10, R166, R5, R0 ;  /* 0x0c000005a60a7389 */ /* 0x0002a40000000000 */
[----:B-12---:R-:W-:Y:S05]  /*c990*/  ENDCOLLECTIVE ;  /* 0x000000000000791b */ /* 0x006fea0003800000 */
.L_x_7921:
[----:B------:R-:W-:Y:S01]  /*c9a0*/  MOV R166, R160 ;  /* 0x000000a000a67202 */ /* 0x000fe20000000f00 */
[----:B------:R-:W-:Y:S01]  /*c9b0*/  IMAD.MOV.U32 R5, RZ, RZ, 0x2 ;  /* 0x00000002ff057424 */ /* 0x000fe200078e00ff */
[----:B------:R-:W-:-:S07]  /*c9c0*/  MOV R7, R10 ;  /* 0x0000000a00077202 */ /* 0x000fce0000000f00 */
[----:B------:R-:W-:Y:S05]  /*c9d0*/  WARPSYNC.COLLECTIVE R4, `(.L_x_7922) ;  /* 0x0000000004087348 */ /* 0x000fea0003c00000 */
[----:B------:R1:W2:Y:S02]  /*c9e0*/  SHFL.BFLY P0, R10, R166, R5, R0 ;  /* 0x0c000005a60a7389 */ /* 0x0002a40000000000 */
[----:B-12---:R-:W-:Y:S05]  /*c9f0*/  ENDCOLLECTIVE ;  /* 0x000000000000791b */ /* 0x006fea0003800000 */
.L_x_7922:
[----:B------:R-:W-:Y:S01]  /*ca00*/  FADD.FTZ R7, R8, R7 ;  /* 0x0000000708077221 */ /* 0x000fe20000010000 */
[----:B------:R-:W-:Y:S01]  /*ca10*/  FADD.FTZ R9, R10, R160 ;  /* 0x000000a00a097221 */ /* 0x000fe20000010000 */
[----:B------:R-:W-:-:S04]  /*ca20*/  MOV R5, 0x1 ;  /* 0x0000000100057802 */ /* 0x000fc80000000f00 */
[----:B------:R-:W-:-:S07]  /*ca30*/  MOV R166, R9 ;  /* 0x0000000900a67202 */ /* 0x000fce0000000f00 */
[----:B------:R-:W-:Y:S05]  /*ca40*/  WARPSYNC.COLLECTIVE R4, `(.L_x_7923) ;  /* 0x0000000004087348 */ /* 0x000fea0003c00000 */
[----:B------:R1:W2:Y:S02]  /*ca50*/  SHFL.BFLY P0, R10, R166, R5, R0 ;  /* 0x0c000005a60a7389 */ /* 0x0002a40000000000 */
[----:B-12---:R-:W-:Y:S05]  /*ca60*/  ENDCOLLECTIVE ;  /* 0x000000000000791b */ /* 0x006fea0003800000 */
.L_x_7923:
[----:B------:R-:W-:Y:S05]  /*ca70*/  BRA `(.L_x_7924) ;  /* 0xfffffff000147947 */ /* 0x000fea000383ffff */
.L_x_7925:
        /* <DEDUP_REMOVED lines=16> */
.L_x_11703:


//--------------------- .text._ZN5flash24flash_fwd_splitkv_kernelI23Flash_fwd_kernel_traitsILi96ELi64ELi64ELi4ELb0ELb0EN7cutlass6half_tE19Flash_kernel_traitsILi96ELi64ELi64ELi4ES3_EELb0ELb1ELb0ELb0ELb0ELb0ELb0ELb1EEEvNS_16Flash_fwd_paramsE --------------------------
	.section	.text._ZN5flash24flash_fwd_splitkv_kernelI23Flash_fwd_kernel_traitsILi96ELi64ELi64ELi4ELb0ELb0EN7cutlass6half_tE19Flash_kernel_traitsILi96ELi64ELi64ELi4ES3_EELb0ELb1ELb0ELb0ELb0ELb0ELb0ELb1EEEvNS_16Flash_fwd_paramsE,"ax",@progbits
	.align	128
        .global         _ZN5flash24flash_fwd_splitkv_kernelI23Flash_fwd_kernel_traitsILi96ELi64ELi64ELi4ELb0ELb0EN7cutlass6half_tE19Flash_kernel_traitsILi96ELi64ELi64ELi4ES3_EELb0ELb1ELb0ELb0ELb0ELb0ELb0ELb1EEEvNS_16Flash_fwd_paramsE
        .type           _ZN5flash24flash_fwd_splitkv_kernelI23Flash_fwd_kernel_traitsILi96ELi64ELi64ELi4ELb0ELb0EN7cutlass6half_tE19Flash_kernel_traitsILi96ELi64ELi64ELi4ES3_EELb0ELb1ELb0ELb0ELb0ELb0ELb0ELb1EEEvNS_16Flash_fwd_paramsE,@function
        .size           _ZN5flash24flash_fwd_splitkv_kernelI23Flash_fwd_kernel_traitsILi96ELi64ELi64ELi4ELb0ELb0EN7cutlass6half_tE19Flash_kernel_traitsILi96ELi64ELi64ELi4ES3_EELb0ELb1ELb0ELb0ELb0ELb0ELb0ELb1EEEvNS_16Flash_fwd_paramsE,(.L_x_11704 - _ZN5flash24flash_fwd_splitkv_kernelI23Flash_fwd_kernel_traitsILi96ELi64ELi64ELi4ELb0ELb0EN7cutlass6half_tE19Flash_kernel_traitsILi96ELi64ELi64ELi4ES3_EELb0ELb1ELb0ELb0ELb0ELb0ELb0ELb1EEEvNS_16Flash_fwd_paramsE)
        .other          _ZN5flash24flash_fwd_splitkv_kernelI23Flash_fwd_kernel_traitsILi96ELi64ELi64ELi4ELb0ELb0EN7cutlass6half_tE19Flash_kernel_traitsILi96ELi64ELi64ELi4ES3_EELb0ELb1ELb0ELb0ELb0ELb0ELb0ELb1EEEvNS_16Flash_fwd_paramsE,@"STO_CUDA_ENTRY STV_DEFAULT"
_ZN5flash24flash_fwd_splitkv_kernelI23Flash_fwd_kernel_traitsILi96ELi64ELi64ELi4ELb0ELb0EN7cutlass6half_tE19Flash_kernel_traitsILi96ELi64ELi64ELi4ES3_EELb0ELb1ELb0ELb0ELb0ELb0ELb0ELb1EEEvNS_16Flash_fwd_paramsE:
.text._ZN5flash24flash_fwd_splitkv_kernelI23Flash_fwd_kernel_traitsILi96ELi64ELi64ELi4ELb0ELb0EN7cutlass6half_tE19Flash_kernel_traitsILi96ELi64ELi64ELi4ES3_EELb0ELb1ELb0ELb0ELb0ELb0ELb0ELb1EEEvNS_16Flash_fwd_paramsE:
[----:B------:R-:W-:Y:S01]  /*0000*/  LDC R1, c[0x0][0x37c] ;  /* 0x0000df00ff017b82 */ /* 0x000fe20000000800 */
[----:B------:R-:W1:Y:S07]  /*0010*/  S2R R143, SR_CTAID.X ;  /* 0x00000000008f7919 */ /* 0x000e6e0000002500 */
[----:B------:R-:W2:Y:S01]  /*0020*/  LDC.64 R84, c[0x0][0x348] ;  /* 0x0000d200ff547b82 */ /* 0x000ea20000000a00 */
[----:B------:R-:W-:Y:S01]  /*0030*/  BSSY.RECONVERGENT B4, `(.L_x_7926) ;  /* 0x0000005000047945 */ /* 0x000fe20003800200 */
[----:B------:R-:W-:Y:S01]  /*0040*/  MOV R140, 0x80 ;  /* 0x00000080008c7802 */ /* 0x000fe20000000f00 */
[----:B------:R-:W3:Y:S01]  /*0050*/  S2R R142, SR_CTAID.Y ;  /* 0x00000000008e7919 */ /* 0x000ee20000002600 */
[----:B------:R-:W4:Y:S05]  /*0060*/  S2R R141, SR_CTAID.Z ;  /* 0x00000000008d7919 */ /* 0x000f2a0000002700 */
[----:B-1234-:R-:W-:Y:S05]  /*0070*/  CALL.REL.NOINC `($_ZN5flash24flash_fwd_splitkv_kernelI23Flash_fwd_kernel_traitsILi96ELi64ELi64ELi4ELb0ELb0EN7cutlass6half_tE19Flash_kernel_traitsILi96ELi64ELi64ELi4ES3_EELb0ELb1ELb0ELb0ELb0ELb0ELb0ELb1EEEvNS_16Flash_fwd_paramsE$_ZN5flash30compute_attn_1rowblock_splitkvI23Flash_fwd_kernel_traitsILi96ELi64ELi64ELi4ELb0ELb0EN7cutlass6half_tE19Flash_kernel_traitsILi96ELi64ELi64ELi4ES3_EELb0ELb1ELb0ELb0ELb0ELb0ELb0ELb1ENS_16Flash_fwd_paramsEEEvRKT8_iiiii) ;  /* 0x0000000000087944 */ /* 0x01efea0003c00000 */
[----:B------:R-:W-:Y:S05]  /*0080*/  BSYNC.RECONVERGENT B4 ;  /* 0x0000000000047941 */ /* 0x000fea0003800200 */
.L_x_7926:
[----:B------:R-:W-:Y:S05]  /*0090*/  EXIT ;  /* 0x000000000000794d */ /* 0x000fea0003800000 */
        .type           $_ZN5flash24flash_fwd_splitkv_kernelI23Flash_fwd_kernel_traitsILi96ELi64ELi64ELi4ELb0ELb0EN7cutlass6half_tE19Flash_kernel_traitsILi96ELi64ELi64ELi4ES3_EELb0ELb1ELb0ELb0ELb0ELb0ELb0ELb1EEEvNS_16Flash_fwd_paramsE$_ZN5flash30compute_attn_1rowblock_splitkvI23Flash_fwd_kernel_traitsILi96ELi64ELi64ELi4ELb0ELb0EN7cutlass6half_tE19Flash_kernel_traitsILi96ELi64ELi64ELi4ES3_EELb0ELb1ELb0ELb0ELb0ELb0ELb0ELb1ENS_16Flash_fwd_paramsEEEvRKT8_iiiii,@function
        .size           $_ZN5flash24flash_fwd_splitkv_kernelI23Flash_fwd_kernel_traitsILi96ELi64ELi64ELi4ELb0ELb0EN7cutlass6half_tE19Flash_kernel_traitsILi96ELi64ELi64ELi4ES3_EELb0ELb1ELb0ELb0ELb0ELb0ELb0ELb1EEEvNS_16Flash_fwd_paramsE$_ZN5flash30compute_attn_1rowblock_splitkvI23Flash_fwd_kernel_traitsILi96ELi64ELi64ELi4ELb0ELb0EN7cutlass6half_tE19Flash_kernel_traitsILi96ELi64ELi64ELi4ES3_EELb0ELb1ELb0ELb0ELb0ELb0ELb0ELb1ENS_16Flash_fwd_paramsEEEvRKT8_iiiii,(.L_x_11704 - $_ZN5flash24flash_fwd_splitkv_kernelI23Flash_fwd_kernel_traitsILi96ELi64ELi64ELi4ELb0ELb0EN7cutlass6half_tE19Flash_kernel_traitsILi96ELi64ELi64ELi4ES3_EELb0ELb1ELb0ELb0ELb0ELb0ELb0ELb1EEEvNS_16Flash_fwd_paramsE$_ZN5flash30compute_attn_1rowblock_splitkvI23Flash_fwd_kernel_traitsILi96ELi64ELi64ELi4ELb0ELb0EN7cutlass6half_tE19Flash_kernel_traitsILi96ELi64ELi64ELi4ES3_EELb0ELb1ELb0ELb0ELb0ELb0ELb0ELb1ENS_16Flash_fwd_paramsEEEvRKT8_iiiii)
$_ZN5flash24flash_fwd_splitkv_kernelI23Flash_fwd_kernel_traitsILi96ELi64ELi64ELi4ELb0ELb0EN7cutlass6half_tE19Flash_kernel_traitsILi96ELi64ELi64ELi4ES3_EELb0ELb1ELb0ELb0ELb0ELb0ELb0ELb1EEEvNS_16Flash_fwd_paramsE$_ZN5flash30compute_attn_1rowblock_splitkvI23Flash_fwd_kernel_traitsILi96ELi64ELi64ELi4ELb0ELb0EN7cutlass6half_tE19Flash_kernel_traitsILi96ELi64ELi64ELi4ES3_EELb0ELb1ELb0ELb0ELb0ELb0ELb0ELb1ENS_16Flash_fwd_paramsEEEvRKT8_iiiii:
        /* <DEDUP_REMOVED lines=25> */
[----:B------:R-:W-:-:S03]  /*0230*/  ISETP.NE.AND.EX P2, PT, R3, RZ, PT, P2 ;  /* 0x000000ff0300720c */ /* 0x000fc60003f45320 */
[----:B------:R1:W5:Y:S01]  /*0240*/  @P5 LD.E R0, desc[UR4][R6.64+0x4] ;  /* 0x0000040406005980 */ /* 0x000362000c101900 */
[----:B------:R-:W-:Y:S01]  /*0250*/  ISETP.NE.U32.AND P0, PT, R4, RZ, PT ;  /* 0x000000ff0400720c */ /* 0x000fe20003f05070 */
[----:B------:R-:W-:Y:S01]  /*0260*/  BSSY.RECONVERGENT B0, `(.L_x_7927) ;  /* 0x000000a000007945 */ /* 0x000fe20003800200 */
[----:B------:R-:W-:Y:S02]  /*0270*/  IMAD.MOV.U32 R17, RZ, RZ, -0x1 ;  /* 0xffffffffff117424 */ /* 0x000fe400078e00ff */
[----:B------:R-:W-:Y:S02]  /*0280*/  ISETP.NE.AND.EX P0, PT, R5, RZ, PT, P0 ;  /* 0x000000ff0500720c */ /* 0x000fe40003f05300 */
[----:B-1----:R-:W-:-:S05]  /*0290*/  IADD3 R6, P1, PT, R2, R68, RZ ;  /* 0x0000004402067210 */ /* 0x002fca0007f3e0ff */
[----:B------:R-:W-:Y:S01]  /*02a0*/  IMAD.X R7, R3, 0x1, R67, P1 ;  /* 0x0000000103077824 */ /* 0x000fe200008e0643 */
[----:B------:R-:W-:Y:S07]  /*02b0*/  @!P2 BRA `(.L_x_7928) ;  /* 0x000000000010a947 */ /* 0x000fee0003800000 */
[----:B------:R-:W2:Y:S02]  /*02c0*/  LD.E.U8 R2, desc[UR4][R84.64+0x1b2] ;  /* 0x0001b20454027980 */ /* 0x000ea4000c101100 */
[----:B--2---:R-:W-:-:S13]  /*02d0*/  ISETP.NE.AND P1, PT, R2, RZ, PT ;  /* 0x000000ff0200720c */ /* 0x004fda0003f25270 */
[----:B------:R-:W-:Y:S05]  /*02e0*/  @!P1 BRA `(.L_x_7928) ;  /* 0x0000000000049947 */ /* 0x000fea0003800000 */
[----:B------:R1:W5:Y:S02]  /*02f0*/  LD.E R17, desc[UR4][R6.64] ;  /* 0x0000000406117980 */ /* 0x000364000c101900 */
.L_x_7928:
[----:B------:R-:W-:Y:S05]  /*0300*/  BSYNC.RECONVERGENT B0 ;  /* 0x0000000000007941 */ /* 0x000fea0003800200 */
.L_x_7927:
[----:B------:R-:W-:Y:S04]  /*0310*/  BSSY.RECONVERGENT B0, `(.L_x_7929) ;  /* 0x0000007000007945 */ /* 0x000fe80003800200 */
[----:B------:R-:W-:Y:S05]  /*0320*/  @!P3 BRA `(.L_x_7930) ;  /* 0x000000000014b947 */ /* 0x000fea0003800000 */
[----:B------:R-:W2:Y:S02]  /*0330*/  LD.E.U8 R2, desc[UR4][R84.64+0x1b2] ;  /* 0x0001b20454027980 */ /* 0x000ea4000c101100 */
[----:B--2---:R-:W-:-:S13]  /*0340*/  ISETP.NE.AND P1, PT, R2, RZ, PT ;  /* 0x000000ff0200720c */ /* 0x004fda0003f25270 */
[----:B-----5:R-:W2:Y:S02]  /*0350*/  @P1 LD.E R54, desc[UR4][R6.64+0x4] ;  /* 0x0000040406361980 */ /* 0x020ea4000c101900 */
[----:B--2---:R-:W-:-:S06]  /*0360*/  @P1 IADD3 R54, PT, PT, R54, -R17, RZ ;  /* 0x8000001136361210 */ /* 0x004fcc0007ffe0ff */
[----:B------:R2:W5:Y:S02]  /*0370*/  @!P1 LD.E R54, desc[UR4][R6.64] ;  /* 0x0000000406369980 */ /* 0x000564000c101900 */
.L_x_7930:
[----:B------:R-:W-:Y:S05]  /*0380*/  BSYNC.RECONVERGENT B0 ;  /* 0x0000000000007941 */ /* 0x000fea0003800200 */
.L_x_7929:
[----:B------:R-:W-:Y:S01]  /*0390*/  BSSY.RECONVERGENT B1, `(.L_x_7931) ;  /* 0x0000012000017945 */ /* 0x000fe20003800200 */
[----:B-----5:R-:W-:Y:S02]  /*03a0*/  @P5 IADD3 R145, PT, PT, -R146, R0, RZ ;  /* 0x0000000092915210 */ /* 0x020fe40007ffe1ff */
[----:B------:R-:W-:Y:S01]  /*03b0*/  IADD3 R54, PT, PT, R54, -R16, RZ ;  /* 0x8000001036367210 */ /* 0x000fe20007ffe0ff */
[----:B------:R-:W-:Y:S05]  /*03c0*/  @!P0 BRA `(.L_x_7932) ;  /* 0x0000000000148947 */ /* 0x000fea0003800000 */
[----:B------:R-:W-:-:S05]  /*03d0*/  IADD3 R2, P0, PT, R4, R68, RZ ;  /* 0x0000004404027210 */ /* 0x000fca0007f1e0ff */
[----:B------:R-:W-:-:S05]  /*03e0*/  IMAD.X R3, R5, 0x1, R67, P0 ;  /* 0x0000000105037824 */ /* 0x000fca00000e0643 */
[----:B------:R-:W3:Y:S02]  /*03f0*/  LD.E R47, desc[UR4][R2.64] ;  /* 0x00000004022f7980 */ /* 0x000ee4000c101900 */
[----:B---3--:R-:W-:Y:S01]  /*0400*/  IADD3 R47, PT, PT, R47, -R16, RZ ;  /* 0x800000102f2f7210 */ /* 0x008fe20007ffe0ff */
[----:B------:R-:W-:Y:S05]  /*0410*/  BRA `(.L_x_7933) ;  /* 0x0000000000247947 */ /* 0x000fea0003800000 */
.L_x_7932:
[----:B------:R-:W3:Y:S01]  /*0420*/  LD.E.64 R2, desc[UR4][R84.64+0x108] ;  /* 0x0001080454027980 */ /* 0x000ee2000c101b00 */
[----:B------:R-:W-:Y:S01]  /*0430*/  BSSY.RECONVERGENT B0, `(.L_x_7934) ;  /* 0x0000006000007945 */ /* 0x000fe20003800200 */
[----:B------:R-:W-:Y:S01]  /*0440*/  IMAD.MOV.U32 R47, RZ, RZ, RZ ;  /* 0x000000ffff2f7224 */ /* 0x000fe200078e00ff */
[----:B---3--:R-:W-:-:S04]  /*0450*/  ISETP.NE.U32.AND P0, PT, R2, RZ, PT ;  /* 0x000000ff0200720c */ /* 0x008fc80003f05070 */
[----:B------:R-:W-:-:S13]  /*0460*/  ISETP.NE.AND.EX P0, PT, R3, RZ, PT, P0 ;  /* 0x000000ff0300720c */ /* 0x000fda0003f05300 */
[----:B------:R-:W-:Y:S05]  /*0470*/  @!P0 BRA `(.L_x_7935) ;  /* 0x0000000000048947 */ /* 0x000fea0003800000 */
[----:B------:R3:W5:Y:S02]  /*0480*/  LD.E R47, desc[UR4][R84.64+0xbc] ;  /* 0x0000bc04542f7980 */ /* 0x000764000c101900 */
.L_x_7935:
[----:B------:R-:W-:Y:S05]  /*0490*/  BSYNC.RECONVERGENT B0 ;  /* 0x0000000000007941 */ /* 0x000fea0003800200 */
.L_x_7934:
[----:B-----5:R-:W-:Y:S02]  /*04a0*/  IADD3 R47, PT, PT, R54, R47, RZ ;  /* 0x0000002f362f7210 */ /* 0x020fe40007ffe0ff */
.L_x_7933:
[----:B------:R-:W-:Y:S05]  /*04b0*/  BSYNC.RECONVERGENT B1 ;  /* 0x0000000000017941 */ /* 0x000fea0003800200 */
.L_x_7931:
[----:B------:R-:W-:Y:S01]  /*04c0*/  IMAD.SHL.U32 R75, R143, 0x40, RZ ;  /* 0x000000408f4b7824 */ /* 0x000fe200078e00ff */
[----:B------:R-:W-:Y:S01]  /*04d0*/  MOV R2, R140 ;  /* 0x0000008c00027202 */ /* 0x000fe20000000f00 */
[----:B------:R-:W-:-:S03]  /*04e0*/  IMAD.MOV.U32 R3, RZ, RZ, 0x0 ;  /* 0x00000000ff037424 */ /* 0x000fc600078e00ff */
[----:B------:R-:W-:-:S13]  /*04f0*/  ISETP.GT.AND P0, PT, R145, R75, PT ;  /* 0x0000004b9100720c */ /* 0x000fda0003f04270 */
[----:B-123--:R-:W-:Y:S05]  /*0500*/  @!P0 RET.REL.NODEC R2 `(_ZN5flash24flash_fwd_splitkv_kernelI23Flash_fwd_kernel_traitsILi96ELi64ELi64ELi4ELb0ELb0EN7cutlass6half_tE19Flash_kernel_traitsILi96ELi64ELi64ELi4ES3_EELb0ELb1ELb0ELb0ELb0ELb0ELb0ELb1EEEvNS_16Flash_fwd_paramsE) ;  /* 0xfffffff802bc8950 */ /* 0x00efea0003c3ffff */
        /* <DEDUP_REMOVED lines=35> */
[----:B------:R-:W5:Y:S01]  /*0740*/  LD.E.64 R84, desc[UR4][R84.64+0x70] ;  /* 0x0000700454547980 */ /* 0x000f62000c101b00 */
        /* <DEDUP_REMOVED lines=11> */
[-C--:B---3--:R-:W-:Y:S02]  /*0800*/  IMAD R3, R3, R142.reuse, R141 ;  /* 0x0000008e03037224 */ /* 0x088fe400078e028d */
        /* <DEDUP_REMOVED lines=14> */
[----:B------:R-:W-:Y:S01]  /*08f0*/  ISETP.GE.OR P5, PT, R4, R145, P5 ;  /* 0x000000910400720c */ /* 0x000fe20002fa6670 */
[-C--:B------:R-:W-:Y:S01]  /*0900*/  IMAD.WIDE.U32 R6, R10, R141.reuse, R6 ;  /* 0x0000008d0a067225 */ /* 0x080fe200078e0006 */
        /* <DEDUP_REMOVED lines=10> */
[----:B-----5:R-:W-:Y:S01]  /*09b0*/  ISETP.GE.AND P4, PT, R16, R2, PT ;  /* 0x000000021000720c */ /* 0x020fe20003f86270 */
[----:B------:R-:W-:Y:S01]  /*09c0*/  IMAD R0, R13, R48, RZ ;  /* 0x000000300d007224 */ /* 0x000fe200078e02ff */
[----:B------:R-:W-:Y:S01]  /*09d0*/  ISETP.GE.AND P3, PT, R5, R2, PT ;  /* 0x000000020500720c */ /* 0x000fe20003f66270 */
        /* <DEDUP_REMOVED lines=8> */
.L_x_7938:
[----:B------:R-:W-:Y:S05]  /*0a60*/  BSYNC.RECONVERGENT B0 ;  /* 0x0000000000007941 */ /* 0x000fea0003800200 */
.L_x_7937:
        /* <DEDUP_REMOVED lines=17> */
.L_x_7940:
[----:B------:R-:W-:Y:S05]  /*0b80*/  BSYNC.RECONVERGENT B0 ;  /* 0x0000000000007941 */ /* 0x000fea0003800200 */
.L_x_7939:
[----:B------:R3:W-:Y:S01]  /*0b90*/  @!P6 ST.E desc[UR4][R8.64], R3 ;  /* 0x000000030800e985 */ /* 0x0007e2000c101904 */
[----:B-----5:R-:W-:Y:S02]  /*0ba0*/  MOV R2, R140 ;  /* 0x0000008c00027202 */ /* 0x020fe40000000f00 */
[----:B---3--:R-:W-:-:S04]  /*0bb0*/  MOV R3, 0x0 ;  /* 0x0000000000037802 */ /* 0x008fc80000000f00 */
[----:B-12---:R-:W-:Y:S05]  /*0bc0*/  @P5 RET.REL.NODEC R2 `(_ZN5flash24flash_fwd_splitkv_kernelI23Flash_fwd_kernel_traitsILi96ELi64ELi64ELi4ELb0ELb0EN7cutlass6half_tE19Flash_kernel_traitsILi96ELi64ELi64ELi4ES3_EELb0ELb1ELb0ELb0ELb0ELb0ELb0ELb1EEEvNS_16Flash_fwd_paramsE) ;  /* 0xfffffff4020c5950 */ /* 0x006fea0003c3ffff */
[----:B------:R-:W-:Y:S02]  /*0bd0*/  MOV R0, 0x7f800000 ;  /* 0x7f80000000007802 */ /* 0x000fe40000000f00 */
[----:B------:R-:W-:-:S03]  /*0be0*/  MOV R141, 0x0 ;  /* 0x00000000008d7802 */ /* 0x000fc60000000f00 */
[----:B------:R1:W-:Y:S02]  /*0bf0*/  ST.E desc[UR4][R8.64+0x80], R0 ;  /* 0x0000800008007985 */ /* 0x0003e4000c101904 */
[----:B-1----:R-:W-:Y:S05]  /*0c00*/  RET.REL.NODEC R140 `(_ZN5flash24flash_fwd_splitkv_kernelI23Flash_fwd_kernel_traitsILi96ELi64ELi64ELi4ELb0ELb0EN7cutlass6half_tE19Flash_kernel_traitsILi96ELi64ELi64ELi4ES3_EELb0ELb1ELb0ELb0ELb0ELb0ELb0ELb1EEEvNS_16Flash_fwd_paramsE) ;  /* 0xfffffff08cfc7950 */ /* 0x002fea0003c3ffff */
.L_x_7936:
        /* <DEDUP_REMOVED lines=26> */
[----:B--2---:R-:W-:-:S06]  /*0db0*/  IADD3 R10, PT, PT, R10, 0xffffffe, RZ ;  /* 0x0ffffffe0a0a7810 */ /* 0x004fcc0007ffe0ff */
        /* <DEDUP_REMOVED lines=55> */
[----:B------:R-:W-:Y:S01]  /*1130*/  IMAD.MOV.U32 R14, RZ, RZ, R6 ;  /* 0x000000ffff0e7224 */ /* 0x000fe200078e0006 */
[----:B------:R-:W-:-:S04]  /*1140*/  SHF.R.S32.HI R6, RZ, 0x1f, R13 ;  /* 0x0000001fff067819 */ /* 0x000fc8000001140d */
[----:B------:R-:W-:Y:S02]  /*1150*/  @!P0 IADD3 R14, PT, PT, -R14, RZ, RZ ;  /* 0x000000ff0e0e8210 */ /* 0x000fe40007ffe1ff */
[----:B------:R-:W-:-:S05]  /*1160*/  @!P1 LOP3.LUT R14, RZ, R0, RZ, 0x33, !PT ;  /* 0x00000000ff0e9212 */ /* 0x000fca00078e33ff */
[----:B------:R-:W-:Y:S01]  /*1170*/  IMAD R12, R19, R14, RZ ;  /* 0x0000000e130c7224 */ /* 0x000fe200078e02ff */
[----:B---3--:R-:W-:Y:S01]  /*1180*/  SHF.R.S32.HI R10, RZ, 0x1f, R7 ;  /* 0x0000001fff0a7819 */ /* 0x008fe20000011407 */
[----:B------:R-:W-:-:S04]  /*1190*/  IMAD R11, R21, R7, RZ ;  /* 0x00000007150b7224 */ /* 0x000fc800078e02ff */
[C---:B------:R-:W-:Y:S02]  /*11a0*/  IMAD R11, R20.reuse, R10, R11 ;  /* 0x0000000a140b7224 */ /* 0x040fe400078e020b */
[----:B------:R-:W-:-:S05]  /*11b0*/  IMAD.WIDE.U32 R20, R20, R7, RZ ;  /* 0x0000000714147225 */ /* 0x000fca00078e00ff */
[----:B------:R-:W-:Y:S01]  /*11c0*/  IADD3 R21, PT, PT, R21, R11, RZ ;  /* 0x0000000b15157210 */ /* 0x000fe20007ffe0ff */
[----:B--2---:R-:W-:-:S04]  /*11d0*/  IMAD R11, R5, R13, RZ ;  /* 0x0000000d050b7224 */ /* 0x004fc800078e02ff */
[----:B------:R-:W-:Y:S02]  /*11e0*/  IMAD R11, R4, R6, R11 ;  /* 0x00000006040b7224 */ /* 0x000fe400078e020b */
[----:B------:R-:W-:-:S04]  /*11f0*/  IMAD.WIDE.U32 R20, R13, R4, R20 ;  /* 0x000000040d147225 */ /* 0x000fc800078e0014 */
        /* <DEDUP_REMOVED lines=12> */
.L_x_7942:
[----:B------:R-:W2:Y:S01]  /*12c0*/  LD.E R0, desc[UR4][R84.64+0x68] ;  /* 0x0000680454007980 */ /* 0x000ea2000c101900 */
[----:B------:R-:W-:-:S03]  /*12d0*/  ISETP.NE.AND P2, PT, R17, -0x1, PT ;  /* 0xffffffff1100780c */ /* 0x000fc60003f45270 */
[----:B------:R-:W3:Y:S01]  /*12e0*/  LD.E.64 R4, desc[UR4][R84.64+0x38] ;  /* 0x0000380454047980 */ /* 0x000ee2000c101b00 */
[----:B------:R-:W-:Y:S02]  /*12f0*/  MOV R8, R84 ;  /* 0x0000005400087202 */ /* 0x000fe40000000f00 */
[----:B------:R-:W-:Y:S01]  /*1300*/  MOV R9, R85 ;  /* 0x0000005500097202 */ /* 0x000fe20000000f00 */
[----:B------:R4:W5:Y:S04]  /*1310*/  LD.E.64 R28, desc[UR4][R84.64+0x58] ;  /* 0x00005804541c7980 */ /* 0x000968000c101b00 */
[----:B-1----:R-:W4:Y:S04]  /*1320*/  LD.E.64 R2, desc[UR4][R8.64+0x40] ;  /* 0x0000400408027980 */ /* 0x002f28000c101b00 */
[----:B------:R-:W4:Y:S04]  /*1330*/  @!P2 LD.E.64 R24, desc[UR4][R84.64+0x20] ;  /* 0x000020045418a980 */ /* 0x000f28000c101b00 */
[----:B------:R-:W4:Y:S04]  /*1340*/  @!P2 LD.E.64 R20, desc[UR4][R84.64+0x28] ;  /* 0x000028045414a980 */ /* 0x000f28000c101b00 */
[----:B------:R-:W4:Y:S01]  /*1350*/  LD.E.64 R18, desc[UR4][R8.64+0x50] ;  /* 0x0000500408127980 */ /* 0x000f22000c101b00 */
[----:B------:R-:W-:Y:S01]  /*1360*/  IMAD.MOV.U32 R12, RZ, RZ, RZ ;  /* 0x000000ffff0c7224 */ /* 0x000fe200078e00ff */
[----:B------:R-:W-:-:S02]  /*1370*/  @!P2 SHF.R.S32.HI R11, RZ, 0x1f, R16 ;  /* 0x0000001fff0ba819 */ /* 0x000fc40000011410 */
[----:B------:R-:W-:Y:S02]  /*1380*/  CS2R R148, SRZ ;  /* 0x0000000000947805 */ /* 0x000fe4000001ff00 */
[----:B--2---:R-:W-:-:S04]  /*1390*/  IABS R6, R0 ;  /* 0x0000000000067213 */ /* 0x004fc80000000000 */
[----:B------:R-:W1:Y:S08]  /*13a0*/  I2F.RP R7, R6 ;  /* 0x0000000600077306 */ /* 0x000e700000209400 */
[----:B-1----:R-:W1:Y:S02]  /*13b0*/  MUFU.RCP R7, R7 ;  /* 0x0000000700077308 */ /* 0x002e640000001000 */
[----:B-1----:R-:W-:-:S06]  /*13c0*/  VIADD R7, R7, 0xffffffe ;  /* 0x0ffffffe07077836 */ /* 0x002fcc0000000000 */
[----:B------:R-:W1:Y:S01]  /*13d0*/  F2I.FTZ.U32.TRUNC.NTZ R13, R7 ;  /* 0x00000007000d7305 */ /* 0x000e62000021f000 */
[----:B------:R-:W-:Y:S02]  /*13e0*/  IABS R10, R0 ;  /* 0x00000000000a7213 */ /* 0x000fe40000000000 */
        /* <DEDUP_REMOVED lines=11> */
[----:B------:R-:W-:Y:S02]  /*14a0*/  @!P2 IMAD R7, R11, R4, R7 ;  /* 0x000000040b07a224 */ /* 0x000fe400078e0207 */
        /* <DEDUP_REMOVED lines=12> */
[----:B------:R-:W-:Y:S01]  /*1570*/  @!P2 IMAD.IADD R11, R13, 0x1, R11 ;  /* 0x000000010d0ba824 */ /* 0x000fe200078e020b */
[----:B------:R-:W-:Y:S02]  /*1580*/  ISETP.NE.AND P1, PT, R0, RZ, PT ;  /* 0x000000ff0000720c */ /* 0x000fe40003f25270 */
[----:B------:R-:W-:Y:S01]  /*1590*/  @P2 IADD3 R11, PT, PT, R25, R6, RZ ;  /* 0x00000006190b2210 */ /* 0x000fe20007ffe0ff */
[----:B------:R-:W-:Y:S01]  /*15a0*/  @!P2 IMAD R7, R3, R16, RZ ;  /* 0x000000100307a224 */ /* 0x000fe200078e02ff */
[----:B------:R-:W-:Y:S02]  /*15b0*/  @P2 MOV R12, R24 ;  /* 0x00000018000c2202 */ /* 0x000fe40000000f00 */
[----:B------:R-:W-:Y:S01]  /*15c0*/  @!P2 SHF.R.S32.HI R6, RZ, 0x1f, R16 ;  /* 0x0000001fff06a819 */ /* 0x000fe20000011410 */
[----:B------:R-:W-:Y:S01]  /*15d0*/  @P3 VIADD R14, R14, 0x1 ;  /* 0x000000010e0e3836 */ /* 0x000fe20000000000 */
[----:B------:R-:W-:Y:S01]  /*15e0*/  LEA R13, R88, 0xffffffc0, 0x6 ;  /* 0xffffffc0580d7811 */ /* 0x000fe200078e30ff */
[----:B------:R-:W-:Y:S01]  /*15f0*/  @!P2 IMAD.WIDE.U32 R26, R2, R16, RZ ;  /* 0x00000010021aa225 */ /* 0x000fe200078e00ff */
[----:B------:R-:W-:-:S02]  /*1600*/  MOV R24, R12 ;  /* 0x0000000c00187202 */ /* 0x000fc40000000f00 */
[----:B------:R-:W-:Y:S01]  /*1610*/  MOV R25, R11 ;  /* 0x0000000b00197202 */ /* 0x000fe20000000f00 */
[----:B------:R-:W-:Y:S01]  /*1620*/  @!P2 IMAD R6, R6, R2, R7 ;  /* 0x000000020606a224 */ /* 0x000fe200078e0207 */
[----:B------:R-:W-:Y:S01]  /*1630*/  @!P0 IADD3 R14, PT, PT, -R14, RZ, RZ ;  /* 0x000000ff0e0e8210 */ /* 0x000fe20007ffe1ff */
[-C--:B------:R-:W-:Y:S01]  /*1640*/  IMAD R10, R5, R13.reuse, RZ ;  /* 0x0000000d050a7224 */ /* 0x080fe200078e02ff */
[----:B------:R-:W-:Y:S01]  /*1650*/  @!P1 LOP3.LUT R14, RZ, R0, RZ, 0x33, !PT ;  /* 0x00000000ff0e9212 */ /* 0x000fe200078e33ff */
[----:B------:R-:W-:Y:S01]  /*1660*/  IMAD.WIDE.U32 R24, R4, R13, R24 ;  /* 0x0000000d04187225 */ /* 0x000fe200078e0018 */
[----:B------:R-:W-:Y:S02]  /*1670*/  @!P2 IADD3 R27, PT, PT, R27, R6, RZ ;  /* 0x000000061b1ba210 */ /* 0x000fe40007ffe0ff */
[----:B------:R-:W-:Y:S01]  /*1680*/  @!P2 SHF.R.S32.HI R6, RZ, 0x1f, R15 ;  /* 0x0000001fff06a819 */ /* 0x000fe2000001140f */
[----:B------:R-:W-:Y:S01]  /*1690*/  @!P2 IMAD R7, R21, R15, RZ ;  /* 0x0000000f1507a224 */ /* 0x000fe200078e02ff */
[----:B------:R-:W-:Y:S01]  /*16a0*/  IADD3 R25, PT, PT, R25, R10, RZ ;  /* 0x0000000a19197210 */ /* 0x000fe20007ffe0ff */
[----:B------:R-:W-:Y:S01]  /*16b0*/  @P2 IMAD.IADD R16, R16, 0x1, R17 ;  /* 0x0000000110102824 */ /* 0x000fe200078e0211 */
[----:B------:R-:W-:Y:S01]  /*16c0*/  SHF.R.S32.HI R11, RZ, 0x1f, R14 ;  /* 0x0000001fff0b7819 */ /* 0x000fe2000001140e */
[----:B------:R-:W-:-:S02]  /*16d0*/  IMAD R10, R19, R14, RZ ;  /* 0x0000000e130a7224 */ /* 0x000fc400078e02ff */
[C---:B------:R-:W-:Y:S02]  /*16e0*/  @!P2 IMAD R6, R20.reuse, R6, R7 ;  /* 0x000000061406a224 */ /* 0x040fe400078e0207 */
[----:B------:R-:W-:-:S04]  /*16f0*/  @!P2 IMAD.WIDE.U32 R20, R20, R15, R26 ;  /* 0x0000000f1414a225 */ /* 0x000fc800078e001a */
[----:B------:R-:W-:Y:S02]  /*1700*/  @P2 IMAD R7, R3, R16, RZ ;  /* 0x0000001003072224 */ /* 0x000fe400078e02ff */
[----:B------:R-:W-:-:S04]  /*1710*/  IMAD.WIDE.U32 R14, R18, R14, R24 ;  /* 0x0000000e120e7225 */ /* 0x000fc800078e0018 */
[----:B------:R-:W-:Y:S02]  /*1720*/  IMAD R10, R18, R11, R10 ;  /* 0x0000000b120a7224 */ /* 0x000fe400078e020a */
[----:B------:R-:W-:Y:S01]  /*1730*/  @P2 IMAD.WIDE.U32 R16, R2, R16, RZ ;  /* 0x0000001002102225 */ /* 0x000fe200078e00ff */
[----:B------:R-:W-:Y:S02]  /*1740*/  @!P2 IADD3 R18, PT, PT, R21, R6, RZ ;  /* 0x000000061512a210 */ /* 0x000fe40007ffe0ff */
[----:B------:R-:W-:Y:S01]  /*1750*/  MOV R11, R14 ;  /* 0x0000000e000b7202 */ /* 0x000fe20000000f00 */
[----:B------:R-:W-:Y:S01]  /*1760*/  @!P2 IMAD.MOV.U32 R21, RZ, RZ, R20 ;  /* 0x000000ffff15a224 */ /* 0x000fe200078e0014 */
[----:B------:R-:W-:Y:S01]  /*1770*/  IADD3 R10, PT, PT, R15, R10, RZ ;  /* 0x0000000a0f0a7210 */ /* 0x000fe20007ffe0ff */
[----:B------:R-:W-:Y:S01]  /*1780*/  @P2 IMAD.IADD R18, R17, 0x1, R7 ;  /* 0x0000000111122824 */ /* 0x000fe200078e0207 */
[----:B------:R-:W-:Y:S02]  /*1790*/  @P2 MOV R21, R16 ;  /* 0x0000001000152202 */ /* 0x000fe40000000f00 */
[----:B------:R-:W-:-:S02]  /*17a0*/  MOV R6, RZ ;  /* 0x000000ff00067202 */ /* 0x000fc40000000f00 */
.L_x_7943:
[----:B------:R-:W-:Y:S05]  /*17b0*/  BSYNC.RECONVERGENT B0 ;  /* 0x0000000000007941 */ /* 0x000fea0003800200 */
.L_x_7941:
[----:B------:R-:W-:Y:S01]  /*17c0*/  ISETP.NE.AND P0, PT, R146, -0x1, PT ;  /* 0xffffffff9200780c */ /* 0x000fe20003f05270 */
[----:B------:R-:W2:Y:S04]  /*17d0*/  LD.E.64 R24, desc[UR4][R84.64+0x30] ;  /* 0x0000300454187980 */ /* 0x000ea8000c101b00 */
[----:B------:R-:W3:Y:S04]  /*17e0*/  LD.E.64 R26, desc[UR4][R84.64+0x48] ;  /* 0x00004804541a7980 */ /* 0x000ee8000c101b00 */
[----:B------:R-:W4:Y:S04]  /*17f0*/  LD.E.64 R16, desc[UR4][R8.64] ;  /* 0x0000000408107980 */ /* 0x000f28000c101b00 */
[----:B------:R-:W3:Y:S04]  /*1800*/  @!P0 LD.E.64 R30, desc[UR4][R84.64+0x18] ;  /* 0x00001804541e8980 */ /* 0x000ee8000c101b00 */
[----:B------:R-:W4:Y:S04]  /*1810*/  LD.E.64 R14, desc[UR4][R84.64+0x8] ;  /* 0x00000804540e7980 */ /* 0x000f28000c101b00 */
[----:B------:R-:W5:Y:S04]  /*1820*/  LD.E R144, desc[UR4][R84.64+0xc0] ;  /* 0x0000c00454907980 */ /* 0x000f68000c101900 */
[----:B------:R-:W4:Y:S01]  /*1830*/  LD.E.64 R8, desc[UR4][R84.64+0x10] ;  /* 0x0000100454087980 */ /* 0x000f22000c101b00 */
[----:B------:R-:W-:-:S04]  /*1840*/  IABS R20, R0 ;  /* 0x0000000000147213 */ /* 0x000fc80000000000 */
[----:B------:R-:W1:Y:S08]  /*1850*/  I2F.RP R12, R20 ;  /* 0x00000014000c7306 */ /* 0x000e700000209400 */
[----:B-1----:R-:W1:Y:S02]  /*1860*/  MUFU.RCP R12, R12 ;  /* 0x0000000c000c7308 */ /* 0x002e640000001000 */
[----:B-1----:R-:W-:-:S06]  /*1870*/  VIADD R12, R12, 0xffffffe ;  /* 0x0ffffffe0c0c7836 */ /* 0x002fcc0000000000 */
[----:B------:R-:W1:Y:S01]  /*1880*/  F2I.FTZ.U32.TRUNC.NTZ R33, R12 ;  /* 0x0000000c00217305 */ /* 0x000e62000021f000 */
[----:B------:R-:W-:Y:S01]  /*1890*/  IMAD.MOV.U32 R7, RZ, RZ, RZ ;  /* 0x000000ffff077224 */ /* 0x000fe200078e00ff */
[----:B------:R-:W-:-:S05]  /*18a0*/  MOV R32, RZ ;  /* 0x000000ff00207202 */ /* 0x000fca0000000f00 */
[----:B------:R1:W5:Y:S02]  /*18b0*/  @P4 LD.E R7, desc[UR4][R22.64] ;  /* 0x0000000416074980 */ /* 0x000364000c101900 */
[----:B-1----:R-:W-:-:S04]  /*18c0*/  IMAD.MOV R12, RZ, RZ, -R33 ;  /* 0x000000ffff0c7224 */ /* 0x002fc800078e0a21 */
[----:B------:R-:W-:Y:S01]  /*18d0*/  IMAD R19, R12, R20, RZ ;  /* 0x000000140c137224 */ /* 0x000fe200078e02ff */
[----:B------:R-:W-:-:S03]  /*18e0*/  IABS R12, R0 ;  /* 0x00000000000c7213 */ /* 0x000fc60000000000 */
[----:B------:R-:W-:-:S04]  /*18f0*/  IMAD.HI.U32 R19, R33, R19, R32 ;  /* 0x0000001321137227 */ /* 0x000fc800078e0020 */
[----:B------:R-:W-:Y:S01]  /*1900*/  IMAD.MOV R12, RZ, RZ, -R12 ;  /* 0x000000ffff0c7224 */ /* 0x000fe200078e0a0c */
[----:B------:R-:W-:-:S05]  /*1910*/  IABS R22, R141 ;  /* 0x0000008d00167213 */ /* 0x000fca0000000000 */
[----:B------:R-:W-:-:S04]  /*1920*/  IMAD.HI.U32 R19, R19, R22, RZ ;  /* 0x0000001613137227 */ /* 0x000fc800078e00ff */
[----:B------:R-:W-:-:S05]  /*1930*/  IMAD R22, R19, R12, R22 ;  /* 0x0000000c13167224 */ /* 0x000fca00078e0216 */
[----:B------:R-:W-:Y:S01]  /*1940*/  ISETP.GT.U32.AND P2, PT, R20, R22, PT ;  /* 0x000000161400720c */ /* 0x000fe20003f44070 */
[----:B------:R-:W-:Y:S01]  /*1950*/  IMAD.SHL.U32 R90, R48, 0x8, RZ ;  /* 0x00000008305a7824 */ /* 0x000fe200078e00ff */
[----:B------:R-:W1:Y:S04]  /*1960*/  S2R R45, SR_CgaCtaId ;  /* 0x00000000002d7919 */ /* 0x000e680000008800 */
[----:B------:R-:W-:-:S07]  /*1970*/  LOP3.LUT R12, R90, 0x18, RZ, 0xc0, !PT ;  /* 0x000000185a0c7812 */ /* 0x000fce00078ec0ff */
[----:B------:R-:W-:-:S05]  /*1980*/  @!P2 IMAD.IADD R22, R22, 0x1, -R20 ;  /* 0x000000011616a824 */ /* 0x000fca00078e0a14 */
[----:B------:R-:W-:Y:S02]  /*1990*/  ISETP.GE.U32.AND P3, PT, R22, R20, PT ;  /* 0x000000141600720c */ /* 0x000fe40003f66070 */
[----:B------:R-:W-:Y:S02]  /*19a0*/  IADD3 R22, P1, PT, R12, R21, RZ ;  /* 0x000000150c167210 */ /* 0x000fe40007f3e0ff */
[----:B------:R-:W-:Y:S01]  /*19b0*/  LOP3.LUT R20, R141, R0, RZ, 0x3c, !PT ;  /* 0x000000008d147212 */ /* 0x000fe200078e3cff */
[----:B-----5:R-:W-:Y:S01]  /*19c0*/  IMAD R6, R6, R2, RZ ;  /* 0x0000000206067224 */ /* 0x020fe200078e02ff */
[----:B------:R-:W-:Y:S01]  /*19d0*/  IADD3.X R23, PT, PT, RZ, R18, RZ, P1, !PT ;  /* 0x00000012ff177210 */ /* 0x000fe20000ffe4ff */
[----:B------:R-:W-:Y:S01]  /*19e0*/  @!P2 VIADD R19, R19, 0x1 ;  /* 0x000000011313a836 */ /* 0x000fe20000000000 */
[----:B------:R-:W-:Y:S02]  /*19f0*/  ISETP.GE.AND P1, PT, R20, RZ, PT ;  /* 0x000000ff1400720c */ /* 0x000fe40003f26270 */
[----:B------:R-:W-:Y:S01]  /*1a00*/  ISETP.NE.AND P2, PT, R0, RZ, PT ;  /* 0x000000ff0000720c */ /* 0x000fe20003f45270 */
[----:B------:R-:W-:-:S02]  /*1a10*/  IMAD R18, R13, R3, R6 ;  /* 0x000000030d127224 */ /* 0x000fc400078e0206 */
[----:B------:R-:W-:-:S04]  /*1a20*/  IMAD.WIDE.U32 R22, R13, R2, R22 ;  /* 0x000000020d167225 */ /* 0x000fc800078e0016 */
[----:B------:R-:W-:Y:S01]  /*1a30*/  @P3 VIADD R19, R19, 0x1 ;  /* 0x0000000113133836 */ /* 0x000fe20000000000 */
[----:B------:R-:W-:-:S03]  /*1a40*/  IADD3 R33, PT, PT, R23, R18, RZ ;  /* 0x0000001217217210 */ /* 0x000fc60007ffe0ff */
[----:B------:R-:W-:Y:S02]  /*1a50*/  IMAD.MOV.U32 R6, RZ, RZ, R19 ;  /* 0x000000ffff067224 */ /* 0x000fe400078e0013 */
[----:B------:R-:W-:Y:S02]  /*1a60*/  IMAD.MOV.U32 R32, RZ, RZ, R22 ;  /* 0x000000ffff207224 */ /* 0x000fe400078e0016 */
[----:B------:R-:W-:Y:S01]  /*1a70*/  @!P1 IMAD.MOV R6, RZ, RZ, -R6 ;  /* 0x000000ffff069224 */ /* 0x000fe200078e0a06 */
[----:B------:R-:W-:Y:S02]  /*1a80*/  @!P2 LOP3.LUT R6, RZ, R0, RZ, 0x33, !PT ;  /* 0x00000000ff06a212 */ /* 0x000fe400078e33ff */
[----:B------:R-:W-:Y:S02]  /*1a90*/  LOP3.LUT R22, R90, 0xc0, RZ, 0xc0, !PT ;  /* 0x000000c05a167812 */ /* 0x000fe400078ec0ff */
[----:B------:R-:W-:Y:S01]  /*1aa0*/  SHF.R.S32.HI R0, RZ, 0x1f, R6 ;  /* 0x0000001fff007819 */ /* 0x000fe20000011406 */
[----:B------:R-:W-:Y:S01]  /*1ab0*/  IMAD R21, R29, R6, RZ ;  /* 0x000000061d157224 */ /* 0x000fe200078e02ff */
[----:B------:R-:W-:-:S02]  /*1ac0*/  SHF.R.U32.HI R76, RZ, 0x2, R48 ;  /* 0x00000002ff4c7819 */ /* 0x000fc40000011630 */
[----:B------:R-:W-:Y:S01]  /*1ad0*/  MOV R77, RZ ;  /* 0x000000ff004d7202 */ /* 0x000fe20000000f00 */
[----:B------:R-:W-:-:S04]  /*1ae0*/  IMAD.WIDE.U32 R32, R6, R28, R32 ;  /* 0x0000001c06207225 */ /* 0x000fc800078e0020 */
[----:B------:R-:W-:Y:S02]  /*1af0*/  IMAD R21, R0, R28, R21 ;  /* 0x0000001c00157224 */ /* 0x000fe400078e0215 */
[----:B------:R-:W-:Y:S01]  /*1b00*/  IMAD R138, R3, R76, RZ ;  /* 0x0000004c038a7224 */ /* 0x000fe200078e02ff */
[----:B------:R-:W-:Y:S01]  /*1b10*/  LOP3.LUT R149, R149, R148, RZ, 0x3c, !PT ;  /* 0x0000009495957212 */ /* 0x000fe200078e3cff */
[----:B------:R-:W-:Y:S01]  /*1b20*/  IMAD R136, R5, R76, RZ ;  /* 0x0000004c05887224 */ /* 0x000fe200078e02ff */
[----:B------:R-:W-:Y:S01]  /*1b30*/  SHF.L.U32 R49, R48, 0x2, RZ ;  /* 0x0000000230317819 */ /* 0x000fe200000006ff */
[----:B------:R-:W-:Y:S01]  /*1b40*/  IMAD.SHL.U32 R87, R88, 0x40, RZ ;  /* 0x0000004058577824 */ /* 0x000fe200078e00ff */
[----:B------:R-:W-:Y:S01]  /*1b50*/  LOP3.LUT R148, R149, R148, RZ, 0x3c, !PT ;  /* 0x0000009495947212 */ /* 0x000fe200078e3cff */
[C---:B------:R-:W-:Y:S01]  /*1b60*/  IMAD.SHL.U32 R133, R4.reuse, 0x20, RZ ;  /* 0x0000002004857824 */ /* 0x040fe200078e00ff */
[----:B------:R-:W-:Y:S01]  /*1b70*/  SHF.L.U64.HI R134, R4, 0x5, R5 ;  /* 0x0000000504867819 */ /* 0x000fe20000010205 */
[C---:B------:R-:W-:Y:S01]  /*1b80*/  IMAD.SHL.U32 R131, R2.reuse, 0x20, RZ ;  /* 0x0000002002837824 */ /* 0x040fe200078e00ff */
[----:B------:R-:W-:Y:S01]  /*1b90*/  SHF.L.U64.HI R132, R2, 0x5, R3 ;  /* 0x0000000502847819 */ /* 0x000fe20000010203 */
[----:B------:R-:W-:Y:S01]  /*1ba0*/  VIADD R89, R88, 0xffffffff ;  /* 0xffffffff58597836 */ /* 0x000fe20000000000 */
[----:B------:R-:W-:-:S02]  /*1bb0*/  LOP3.LUT R74, R49, 0xc, RZ, 0xc0, !PT ;  /* 0x0000000c314a7812 */ /* 0x000fc400078ec0ff */
[----:B------:R-:W-:Y:S02]  /*1bc0*/  IADD3 R46, PT, PT, R87, -0x40, RZ ;  /* 0xffffffc0572e7810 */ /* 0x000fe40007ffe0ff */
[----:B------:R-:W-:Y:S01]  /*1bd0*/  LOP3.LUT R149, R149, R148, RZ, 0x3c, !PT ;  /* 0x0000009495957212 */ /* 0x000fe200078e3cff */
        /* <DEDUP_REMOVED lines=8> */
[----:B------:R-:W-:Y:S02]  /*1c60*/  IADD3 R30, P1, PT, R12, R18, RZ ;  /* 0x000000120c1e7210 */ /* 0x000fe40007f3e0ff */
[----:B------:R-:W-:Y:S01]  /*1c70*/  MOV R19, 0x400 ;  /* 0x0000040000137802 */ /* 0x000fe20000000f00 */
[--C-:B------:R-:W-:Y:S01]  /*1c80*/  @!P0 IMAD.MOV.U32 R23, RZ, RZ, R25.reuse ;  /* 0x000000ffff178224 */ /* 0x100fe200078e0019 */
[----:B------:R-:W-:Y:S01]  /*1c90*/  LOP3.LUT R18, R22, 0x18, R48, 0xf8, !PT ;  /* 0x0000001816127812 */ /* 0x000fe200078ef830 */
[----:B------:R-:W-:Y:S01]  /*1ca0*/  IMAD.X R31, RZ, RZ, R20, P1 ;  /* 0x000000ffff1f7224 */ /* 0x000fe200008e0614 */
[----:B------:R-:W-:Y:S01]  /*1cb0*/  @!P0 MOV R22, R24 ;  /* 0x0000001800168202 */ /* 0x000fe20000000f00 */
[----:B------:R-:W-:Y:S01]  /*1cc0*/  @P0 IMAD.MOV.U32 R22, RZ, RZ, R24 ;  /* 0x000000ffff160224 */ /* 0x000fe200078e0018 */
[----:B-1----:R-:W-:Y:S01]  /*1cd0*/  LEA R45, R45, R19, 0x18 ;  /* 0x000000132d2d7211 */ /* 0x002fe200078ec0ff */
[----:B------:R-:W-:Y:S01]  /*1ce0*/  @P0 IMAD.MOV.U32 R23, RZ, RZ, R25 ;  /* 0x000000ffff170224 */ /* 0x000fe200078e0019 */
[----:B------:R-:W-:Y:S01]  /*1cf0*/  IADD3 R20, P0, PT, R12, R11, RZ ;  /* 0x0000000b0c147210 */ /* 0x000fe20007f1e0ff */
[-C--:B------:R-:W-:Y:S01]  /*1d00*/  IMAD R19, R27, R141.reuse, RZ ;  /* 0x0000008d1b137224 */ /* 0x080fe200078e02ff */
[----:B------:R-:W-:Y:S01]  /*1d10*/  LOP3.LUT R18, R18, 0x18, R90, 0x78, !PT ;  /* 0x0000001812127812 */ /* 0x000fe200078e785a */
[----:B------:R-:W-:-:S04]  /*1d20*/  IMAD.WIDE.U32 R30, R26, R141, R30 ;  /* 0x0000008d1a1e7225 */ /* 0x000fc800078e001e */
[----:B------:R-:W-:Y:S01]  /*1d30*/  IMAD.WIDE.U32 R24, R143, 0x40, R76 ;  /* 0x000000408f187825 */ /* 0x000fe200078e004c */
[----:B------:R-:W-:-:S03]  /*1d40*/  LOP3.LUT R90, R18, 0x1f20, R90, 0xf8, !PT ;  /* 0x00001f20125a7812 */ /* 0x000fc600078ef85a */
[----:B------:R-:W-:Y:S01]  /*1d50*/  IMAD.IADD R27, R33, 0x1, R21 ;  /* 0x00000001211b7824 */ /* 0x000fe200078e0215 */
[----:B------:R-:W-:Y:S01]  /*1d60*/  IADD3 R19, PT, PT, R31, R19, RZ ;  /* 0x000000131f137210 */ /* 0x000fe20007ffe0ff */
[----:B------:R-:W-:Y:S02]  /*1d70*/  IMAD.X R21, RZ, RZ, R10, P0 ;  /* 0x000000ffff157224 */ /* 0x000fe400000e060a */
[-C--:B------:R-:W-:Y:S02]  /*1d80*/  IMAD R10, R25, R22.reuse, RZ ;  /* 0x00000016190a7224 */ /* 0x080fe400078e02ff */
[----:B------:R-:W-:Y:S02]  /*1d90*/  IMAD.MOV.U32 R18, RZ, RZ, R30 ;  /* 0x000000ffff127224 */ /* 0x000fe400078e001e */
[----:B------:R-:W-:Y:S01]  /*1da0*/  IMAD.MOV.U32 R26, RZ, RZ, R32 ;  /* 0x000000ffff1a7224 */ /* 0x000fe200078e0020 */
[----:B------:R-:W-:Y:S01]  /*1db0*/  SHF.L.U64.HI R53, R22, 0x5, R23 ;  /* 0x0000000516357819 */ /* 0x000fe20000010217 */
[----:B------:R-:W-:Y:S01]  /*1dc0*/  IMAD R10, R24, R23, R10 ;  /* 0x00000017180a7224 */ /* 0x000fe200078e020a */
[----:B------:R-:W-:Y:S01]  /*1dd0*/  SHF.L.U32 R52, R22, 0x5, RZ ;  /* 0x0000000516347819 */ /* 0x000fe200000006ff */
[----:B------:R-:W-:Y:S01]  /*1de0*/  IMAD.WIDE.U32 R22, R24, R22, R18 ;  /* 0x0000001618167225 */ /* 0x000fe200078e0012 */
[----:B------:R-:W-:-:S03]  /*1df0*/  SHF.R.S32.HI R11, RZ, 0x1f, R54 ;  /* 0x0000001fff0b7819 */ /* 0x000fc60000011436 */
[----:B------:R-:W-:-:S03]  /*1e00*/  IMAD.WIDE.U32 R18, R76, R2, R26 ;  /* 0x000000024c127225 */ /* 0x000fc600078e001a */
[----:B----4-:R-:W-:Y:S02]  /*1e10*/  LEA R139, P0, R18, R8, 0x1 ;  /* 0x00000008128b7211 */ /* 0x010fe400078008ff */
[----:B------:R-:W-:-:S04]  /*1e20*/  LEA.HI R8, R11, R54, RZ, 0x6 ;  /* 0x000000360b087211 */ /* 0x000fc800078f30ff */
[----:B------:R-:W-:Y:S02]  /*1e30*/  SHF.R.S32.HI R8, RZ, 0x6, R8 ;  /* 0x00000006ff087819 */ /* 0x000fe40000011408 */
[----:B------:R-:W-:Y:S02]  /*1e40*/  IADD3 R138, PT, PT, R19, R138, RZ ;  /* 0x0000008a138a7210 */ /* 0x000fe40007ffe0ff */
[----:B------:R-:W-:Y:S02]  /*1e50*/  VIMNMX R51, PT, PT, R135, R8, !PT ;  /* 0x0000000887337248 */ /* 0x000fe40007fe0100 */
[----:B------:R-:W-:Y:S02]  /*1e60*/  LEA.HI.X R138, R18, R9, R138, 0x1, P0 ;  /* 0x00000009128a7211 */ /* 0x000fe400000f0c8a */
[----:B------:R-:W-:Y:S01]  /*1e70*/  ISETP.GT.U32.AND P0, PT, R88, R51, PT ;  /* 0x000000335800720c */ /* 0x000fe20003f04070 */
[----:B------:R-:W-:Y:S01]  /*1e80*/  IMAD.WIDE.U32 R20, R76, R4, R20 ;  /* 0x000000044c147225 */ /* 0x000fe200078e0014 */
[----:B------:R-:W-:-:S03]  /*1e90*/  LEA R78, P2, R22, R16, 0x1 ;  /* 0x00000010164e7211 */ /* 0x000fc600078408ff */
[----:B------:R-:W-:Y:S01]  /*1ea0*/  IMAD.IADD R10, R23, 0x1, R10 ;  /* 0x00000001170a7824 */ /* 0x000fe200078e020a */
[----:B------:R-:W-:Y:S01]  /*1eb0*/  LEA R137, P1, R20, R14, 0x1 ;  /* 0x0000000e14897211 */ /* 0x000fe200078208ff */
[----:B------:R-:W-:Y:S01]  /*1ec0*/  IMAD.IADD R136, R21, 0x1, R136 ;  /* 0x0000000115887824 */ /* 0x000fe200078e0288 */
[----:B------:R-:W-:Y:S01]  /*1ed0*/  LOP3.LUT R9, R12, 0x40, RZ, 0xfc, !PT ;  /* 0x000000400c097812 */ /* 0x000fe200078efcff */
[----:B------:R-:W-:Y:S01]  /*1ee0*/  IMAD R90, R90, 0x2, R45 ;  /* 0x000000025a5a7824 */ /* 0x000fe200078e022d */
[----:B------:R-:W-:Y:S02]  /*1ef0*/  LEA.HI.X R79, R22, R17, R10, 0x1, P2 ;  /* 0x00000011164f7211 */ /* 0x000fe400010f0c0a */
[----:B------:R-:W-:Y:S02]  /*1f00*/  LEA.HI.X R136, R20, R15, R136, 0x1, P1 ;  /* 0x0000000f14887211 */ /* 0x000fe400008f0c88 */
[----:B------:R-:W-:Y:S01]  /*1f10*/  LOP3.LUT R10, R12, 0x20, RZ, 0xfc, !PT ;  /* 0x000000200c0a7812 */ /* 0x000fe200078efcff */
[----:B------:R-:W-:Y:S06]  /*1f20*/  @!P0 BRA `(.L_x_7944) ;  /* 0x0000004800c88947 */ /* 0x000fec0003800000 */
        /* <DEDUP_REMOVED lines=11> */
[----:B------:R-:W-:-:S02]  /*1fe0*/  MOV R13, RZ ;  /* 0x000000ff000d7202 */ /* 0x000fc40000000f00 */
[----:B------:R-:W-:Y:S02]  /*1ff0*/  MOV R73, R46 ;  /* 0x0000002e00497202 */ /* 0x000fe40000000f00 */
[--C-:B------:R-:W-:Y:S01]  /*2000*/  SHF.R.S32.HI R11, RZ, 0x1f, R54.reuse ;  /* 0x0000001fff0b7819 */ /* 0x100fe20000011436 */
[----:B------:R-:W-:Y:S01]  /*2010*/  IMAD R71, R88, -0x40, R54 ;  /* 0xffffffc058477824 */ /* 0x000fe200078e0236 */
[----:B------:R-:W-:Y:S01]  /*2020*/  IADD3 R50, PT, PT, R76, 0x20, RZ ;  /* 0x000000204c327810 */ /* 0x000fe20007ffe0ff */
[----:B------:R-:W-:Y:S01]  /*2030*/  IMAD R70, R88, -0x40, R47 ;  /* 0xffffffc058467824 */ /* 0x000fe200078e022f */
[----:B------:R-:W-:Y:S01]  /*2040*/  MOV R69, R88 ;  /* 0x0000005800457202 */ /* 0x000fe20000000f00 */
[----:B------:R-:W-:Y:S01]  /*2050*/  IMAD.MOV.U32 R62, RZ, RZ, R138 ;  /* 0x000000ffff3e7224 */ /* 0x000fe200078e008a */
[----:B------:R-:W-:Y:S02]  /*2060*/  MOV R63, R139 ;  /* 0x0000008b003f7202 */ /* 0x000fe40000000f00 */
[----:B------:R-:W-:-:S02]  /*2070*/  MOV R80, R137 ;  /* 0x0000008900507202 */ /* 0x000fc40000000f00 */
[----:B------:R-:W-:Y:S01]  /*2080*/  MOV R81, R136 ;  /* 0x0000008800517202 */ /* 0x000fe20000000f00 */
[----:B--2---:R-:W-:Y:S02]  /*2090*/  IMAD R2, R31, R142, RZ ;  /* 0x0000008e1f027224 */ /* 0x004fe400078e02ff */
[----:B------:R-:W-:-:S04]  /*20a0*/  IMAD.WIDE.U32 R30, R142, R30, R12 ;  /* 0x0000001e8e1e7225 */ /* 0x000fc800078e000c */
[----:B------:R-:W-:Y:S02]  /*20b0*/  IMAD.IADD R31, R31, 0x1, R2 ;  /* 0x000000011f1f7824 */ /* 0x000fe400078e0202 */
[----:B---3--:R-:W-:-:S04]  /*20c0*/  IMAD.WIDE.U32 R28, R142, R32, R12 ;  /* 0x000000208e1c7225 */ /* 0x008fc800078e000c */
[----:B------:R-:W-:Y:S02]  /*20d0*/  IMAD R2, R33, R142, RZ ;  /* 0x0000008e21027224 */ /* 0x000fe400078e02ff */
[-C--:B----4-:R-:W-:Y:S02]  /*20e0*/  IMAD R3, R83, R73.reuse, RZ ;  /* 0x0000004953037224 */ /* 0x090fe400078e02ff */
[----:B------:R-:W-:Y:S01]  /*20f0*/  IMAD.WIDE.U32 R30, R82, R73, R30 ;  /* 0x00000049521e7225 */ /* 0x000fe200078e001e */
[----:B------:R-:W-:-:S03]  /*2100*/  IADD3 R29, PT, PT, R29, R2, RZ ;  /* 0x000000021d1d7210 */ /* 0x000fc60007ffe0ff */
[----:B-----5:R-:W-:Y:S02]  /*2110*/  IMAD R8, R27, R6, RZ ;  /* 0x000000061b087224 */ /* 0x020fe400078e02ff */
[----:B------:R-:W-:Y:S01]  /*2120*/  IMAD.IADD R31, R31, 0x1, R3 ;  /* 0x000000011f1f7824 */ /* 0x000fe200078e0203 */
[----:B------:R-:W-:Y:S01]  /*2130*/  IADD3 R3, P0, PT, -R54, R76, RZ ;  /* 0x0000004c36037210 */ /* 0x000fe20007f1e1ff */
[-C--:B------:R-:W-:Y:S02]  /*2140*/  IMAD R2, R21, R73.reuse, RZ ;  /* 0x0000004915027224 */ /* 0x080fe400078e02ff */
[----:B------:R-:W-:-:S04]  /*2150*/  IMAD.WIDE.U32 R28, R20, R73, R28 ;  /* 0x00000049141c7225 */ /* 0x000fc800078e001c */
[----:B------:R-:W-:Y:S02]  /*2160*/  IMAD R8, R26, R0, R8 ;  /* 0x000000001a087224 */ /* 0x000fe400078e0208 */
[----:B------:R-:W-:-:S04]  /*2170*/  IMAD.WIDE.U32 R26, R6, R26, R30 ;  /* 0x0000001a061a7225 */ /* 0x000fc800078e001e */
[----:B------:R-:W-:Y:S02]  /*2180*/  IMAD.IADD R29, R29, 0x1, R2 ;  /* 0x000000011d1d7824 */ /* 0x000fe400078e0202 */
[----:B------:R-:W-:Y:S02]  /*2190*/  IMAD R2, R25, R6, RZ ;  /* 0x0000000619027224 */ /* 0x000fe400078e02ff */
[----:B------:R-:W-:Y:S01]  /*21a0*/  IMAD.X R11, RZ, RZ, ~R11, P0 ;  /* 0x000000ffff0b7224 */ /* 0x000fe200000e0e0b */
[----:B------:R-:W-:Y:S01]  /*21b0*/  IADD3 R27, PT, PT, R27, R8, RZ ;  /* 0x000000081b1b7210 */ /* 0x000fe20007ffe0ff */
[----:B------:R-:W-:Y:S01]  /*21c0*/  IMAD R2, R24, R0, R2 ;  /* 0x0000000018027224 */ /* 0x000fe200078e0202 */
[----:B------:R-:W-:Y:S01]  /*21d0*/  LEA.HI R72, R14, R14, RZ, 0x1 ;  /* 0x0000000e0e487211 */ /* 0x000fe200078f08ff */
[----:B------:R-:W-:Y:S02]  /*21e0*/  IMAD R0, R11, R82, RZ ;  /* 0x000000520b007224 */ /* 0x000fe400078e02ff */
[----:B------:R-:W-:Y:S01]  /*21f0*/  IMAD.WIDE.U32 R24, R6, R24, R28 ;  /* 0x0000001806187225 */ /* 0x000fe200078e001c */
[----:B------:R-:W-:-:S03]  /*2200*/  SHF.R.S32.HI R72, RZ, 0x1, R72 ;  /* 0x00000001ff487819 */ /* 0x000fc60000011448 */
[-C--:B------:R-:W-:Y:S02]  /*2210*/  IMAD R0, R83, R3.reuse, R0 ;  /* 0x0000000353007224 */ /* 0x080fe400078e0200 */
[----:B------:R-:W-:Y:S01]  /*2220*/  IMAD.WIDE.U32 R26, R82, R3, R26 ;  /* 0x00000003521a7225 */ /* 0x000fe200078e001a */
[----:B------:R-:W-:-:S03]  /*2230*/  IADD3 R25, PT, PT, R25, R2, RZ ;  /* 0x0000000219197210 */ /* 0x000fc60007ffe0ff */
[----:B------:R-:W-:Y:S01]  /*2240*/  IMAD.IADD R2, R7, 0x1, R46 ;  /* 0x0000000107027824 */ /* 0x000fe200078e022e */
[----:B------:R-:W-:Y:S01]  /*2250*/  IADD3 R55, PT, PT, R27, R0, RZ ;  /* 0x000000001b377210 */ /* 0x000fe20007ffe0ff */
[----:B------:R-:W-:Y:S02]  /*2260*/  IMAD R0, R76, R72, R74 ;  /* 0x000000484c007224 */ /* 0x000fe400078e024a */
[----:B------:R-:W-:Y:S02]  /*2270*/  IMAD R15, R11, R20, RZ ;  /* 0x000000140b0f7224 */ /* 0x000fe400078e02ff */
[----:B------:R-:W-:Y:S02]  /*2280*/  IMAD R2, R72, R2, RZ ;  /* 0x0000000248027224 */ /* 0x000fe400078e02ff */
[----:B------:R-:W-:Y:S02]  /*2290*/  IMAD.IADD R6, R74, 0x1, R0 ;  /* 0x000000014a067824 */ /* 0x000fe400078e0200 */
[-C--:B------:R-:W-:Y:S01]  /*22a0*/  IMAD R15, R21, R3.reuse, R15 ;  /* 0x00000003150f7224 */ /* 0x080fe200078e020f */
[----:B------:R-:W-:Y:S01]  /*22b0*/  SHF.R.S32.HI R60, RZ, 0x1f, R2 ;  /* 0x0000001fff3c7819 */ /* 0x000fe20000011402 */
[----:B------:R-:W-:Y:S01]  /*22c0*/  IMAD.WIDE.U32 R24, R20, R3, R24 ;  /* 0x0000000314187225 */ /* 0x000fe200078e0018 */
[----:B------:R-:W-:-:S02]  /*22d0*/  IADD3 R3, P2, PT, R2, R0, RZ ;  /* 0x0000000002037210 */ /* 0x000fc40007f5e0ff */
[----:B------:R-:W-:Y:S02]  /*22e0*/  IADD3 R2, P1, PT, R2, R6, RZ ;  /* 0x0000000602027210 */ /* 0x000fe40007f3e0ff */
[----:B------:R-:W-:Y:S02]  /*22f0*/  LEA R56, P0, R26, R22, 0x1 ;  /* 0x000000161a387211 */ /* 0x000fe400078008ff */
[----:B------:R-:W-:Y:S01]  /*2300*/  LEA.HI.X.SX32 R0, R0, R60, 0x1, P2 ;  /* 0x0000003c00007211 */ /* 0x000fe200010f0eff */
[----:B------:R-:W-:Y:S01]  /*2310*/  IMAD.SHL.U32 R61, R2, 0x2, RZ ;  /* 0x00000002023d7824 */ /* 0x000fe200078e00ff */
[----:B------:R-:W-:Y:S02]  /*2320*/  LEA.HI.X R55, R26, R23, R55, 0x1, P0 ;  /* 0x000000171a377211 */ /* 0x000fe400000f0c37 */
[----:B------:R-:W-:Y:S02]  /*2330*/  LEA R14, P0, R24, R16, 0x1 ;  /* 0x00000010180e7211 */ /* 0x000fe400078008ff */
[----:B------:R-:W-:-:S02]  /*2340*/  LEA.HI.X.SX32 R60, R6, R60, 0x1, P1 ;  /* 0x0000003c063c7211 */ /* 0x000fc400008f0eff */
[----:B------:R-:W-:Y:S02]  /*2350*/  IADD3 R15, PT, PT, R25, R15, RZ ;  /* 0x0000000f190f7210 */ /* 0x000fe40007ffe0ff */
[----:B------:R-:W-:Y:S01]  /*2360*/  SHF.L.U32 R16, R3, 0x1, RZ ;  /* 0x0000000103107819 */ /* 0x000fe200000006ff */
[----:B------:R-:W-:Y:S01]  /*2370*/  IMAD.SHL.U32 R72, R72, 0x20, RZ ;  /* 0x0000002048487824 */ /* 0x000fe200078e00ff */
[----:B------:R-:W-:Y:S02]  /*2380*/  SHF.L.U64.HI R60, R2, 0x1, R60 ;  /* 0x00000001023c7819 */ /* 0x000fe4000001023c */
[----:B------:R-:W-:Y:S02]  /*2390*/  IADD3 R59, P3, PT, R18, R61, RZ ;  /* 0x0000003d123b7210 */ /* 0x000fe40007f7e0ff */
[----:B------:R-:W-:Y:S02]  /*23a0*/  LEA.HI.X R15, R24, R17, R15, 0x1, P0 ;  /* 0x00000011180f7211 */ /* 0x000fe400000f0c0f */
[----:B------:R-:W-:-:S02]  /*23b0*/  IADD3 R34, P1, PT, R18, R16, RZ ;  /* 0x0000001012227210 */ /* 0x000fc40007f3e0ff */
[C---:B------:R-:W-:Y:S02]  /*23c0*/  IADD3 R61, P2, PT, R4.reuse, R61, RZ ;  /* 0x0000003d043d7210 */ /* 0x040fe40007f5e0ff */
[----:B------:R-:W-:Y:S02]  /*23d0*/  SHF.L.U64.HI R0, R3, 0x1, R0 ;  /* 0x0000000103007819 */ /* 0x000fe40000010200 */
[----:B------:R-:W-:Y:S01]  /*23e0*/  IADD3 R16, P0, PT, R4, R16, RZ ;  /* 0x0000001004107210 */ /* 0x000fe20007f1e0ff */
[C-C-:B------:R-:W-:Y:S01]  /*23f0*/  IMAD.X R58, R19.reuse, 0x1, R60.reuse, P3 ;  /* 0x00000001133a7824 */ /* 0x140fe200018e063c */
[C---:B------:R-:W-:Y:S01]  /*2400*/  SHF.L.U64.HI R64, R20.reuse, 0x5, R21 ;  /* 0x0000000514407819 */ /* 0x040fe20000010215 */
[----:B------:R-:W-:Y:S01]  /*2410*/  IMAD.SHL.U32 R65, R20, 0x20, RZ ;  /* 0x0000002014417824 */ /* 0x000fe200078e00ff */
[-C--:B------:R-:W-:Y:S01]  /*2420*/  IADD3.X R35, PT, PT, R19, R0.reuse, RZ, P1, !PT ;  /* 0x0000000013237210 */ /* 0x080fe20000ffe4ff */
[C---:B------:R-:W-:Y:S01]  /*2430*/  IMAD.X R60, R5.reuse, 0x1, R60, P2 ;  /* 0x00000001053c7824 */ /* 0x040fe200010e063c */
[----:B------:R-:W-:-:S02]  /*2440*/  IADD3.X R17, PT, PT, R5, R0, RZ, P0, !PT ;  /* 0x0000000005117210 */ /* 0x000fc400007fe4ff */
[----:B------:R-:W-:-:S07]  /*2450*/  SHF.R.S32.HI R66, RZ, 0x1f, R72 ;  /* 0x0000001fff427819 */ /* 0x000fce0000011448 */
.L_x_7981:
        /* <DEDUP_REMOVED lines=11> */
[----:B------:R-:W2:Y:S01]  /*2510*/  @!P0 LD.E.128 R4, desc[UR4][R56.64] ;  /* 0x0000000438048980 */ /* 0x000ea2000c101d00 */
[----:B------:R-:W-:Y:S02]  /*2520*/  @!P0 IMAD.MOV.U32 R2, RZ, RZ, R63 ;  /* 0x000000ffff028224 */ /* 0x000fe400078e003f */
[--C-:B------:R-:W-:Y:S05]  /*2530*/  @!P0 IMAD.MOV.U32 R3, RZ, RZ, R62.reuse ;  /* 0x000000ffff038224 */ /* 0x100fea00078e003e */
[----:B--2---:R1:W-:Y:S01]  /*2540*/  @!P0 ST.E.128 desc[UR4][R2.64], R4 ;  /* 0x0000000402008985 */ /* 0x0043e2000c101d04 */
[----:B------:R-:W-:Y:S03]  /*2550*/  ISETP.GE.AND P0, PT, R9, R144, PT ;  /* 0x000000900900720c */ /* 0x000fe60003f06270 */
[----:B-1----:R-:W2:Y:S01]  /*2560*/  @!P1 LD.E.128 R4, desc[UR4][R56.64+0x40] ;  /* 0x0000400438049980 */ /* 0x002ea2000c101d00 */
[-C--:B------:R-:W-:Y:S01]  /*2570*/  @!P1 MOV R2, R63.reuse ;  /* 0x0000003f00029202 */ /* 0x080fe20000000f00 */
[--C-:B------:R-:W-:Y:S05]  /*2580*/  @!P1 IMAD.MOV.U32 R3, RZ, RZ, R62.reuse ;  /* 0x000000ffff039224 */ /* 0x100fea00078e003e */
[----:B--2---:R1:W-:Y:S04]  /*2590*/  @!P1 ST.E.128 desc[UR4][R2.64+0x40], R4 ;  /* 0x0000400402009985 */ /* 0x0043e8000c101d04 */
[----:B-1----:R-:W2:Y:S01]  /*25a0*/  @!P0 LD.E.128 R4, desc[UR4][R56.64+0x80] ;  /* 0x0000800438048980 */ /* 0x002ea2000c101d00 */
[----:B------:R-:W-:Y:S01]  /*25b0*/  @!P0 MOV R2, R63 ;  /* 0x0000003f00028202 */ /* 0x000fe20000000f00 */
[----:B------:R-:W-:Y:S05]  /*25c0*/  @!P0 IMAD.MOV.U32 R3, RZ, RZ, R62 ;  /* 0x000000ffff038224 */ /* 0x000fea00078e003e */
[----:B--2---:R1:W-:Y:S02]  /*25d0*/  @!P0 ST.E.128 desc[UR4][R2.64+0x80], R4 ;  /* 0x0000800402008985 */ /* 0x0043e4000c101d04 */
.L_x_7946:
[----:B------:R-:W-:Y:S05]  /*25e0*/  BSYNC.RECONVERGENT B0 ;  /* 0x0000000000007941 */ /* 0x000fea0003800200 */
.L_x_7945:
[----:B------:R-:W-:Y:S04]  /*25f0*/  BSSY.RECONVERGENT B0, `(.L_x_7947) ;  /* 0x000000f000007945 */ /* 0x000fe80003800200 */
[----:B------:R-:W-:Y:S05]  /*2600*/  @!P2 BRA `(.L_x_7948) ;  /* 0x000000000034a947 */ /* 0x000fea0003800000 */
[----:B------:R-:W-:Y:S02]  /*2610*/  ISETP.GE.AND P1, PT, R12, R144, PT ;  /* 0x000000900c00720c */ /* 0x000fe40003f26270 */
[C---:B------:R-:W-:Y:S02]  /*2620*/  LEA R18, P0, R82.reuse, R56, 0x6 ;  /* 0x0000003852127211 */ /* 0x040fe400078030ff */
[C---:B-1----:R-:W-:Y:S02]  /*2630*/  LEA R2, P4, R131.reuse, R63, 0x1 ;  /* 0x0000003f83027211 */ /* 0x042fe400078808ff */
[----:B------:R-:W-:Y:S02]  /*2640*/  LEA.HI.X R19, R82, R57, R83, 0x6, P0 ;  /* 0x0000003952137211 */ /* 0x000fe400000f3453 */
[----:B------:R-:W-:Y:S02]  /*2650*/  ISETP.GE.AND P0, PT, R10, R144, PT ;  /* 0x000000900a00720c */ /* 0x000fe40003f06270 */
[----:B------:R-:W-:Y:S03]  /*2660*/  LEA.HI.X R3, R131, R62, R132, 0x1, P4 ;  /* 0x0000003e83037211 */ /* 0x000fe600020f0c84 */
[----:B------:R-:W2:Y:S04]  /*2670*/  @!P1 LD.E.128 R4, desc[UR4][R18.64] ;  /* 0x0000000412049980 */ /* 0x000ea8000c101d00 */
[----:B--2---:R1:W-:Y:S01]  /*2680*/  @!P1 ST.E.128 desc[UR4][R2.64], R4 ;  /* 0x0000000402009985 */ /* 0x0043e2000c101d04 */
[----:B------:R-:W-:Y:S03]  /*2690*/  ISETP.GE.AND P1, PT, R9, R144, PT ;  /* 0x000000900900720c */ /* 0x000fe60003f26270 */
[----:B-1----:R-:W2:Y:S04]  /*26a0*/  @!P0 LD.E.128 R4, desc[UR4][R18.64+0x40] ;  /* 0x0000400412048980 */ /* 0x002ea8000c101d00 */
[----:B--2---:R1:W-:Y:S06]  /*26b0*/  @!P0 ST.E.128 desc[UR4][R2.64+0x40], R4 ;  /* 0x0000400402008985 */ /* 0x0043ec000c101d04 */
[----:B-1----:R-:W2:Y:S04]  /*26c0*/  @!P1 LD.E.128 R4, desc[UR4][R18.64+0x80] ;  /* 0x0000800412049980 */ /* 0x002ea8000c101d00 */
[----:B--2---:R2:W-:Y:S02]  /*26d0*/  @!P1 ST.E.128 desc[UR4][R2.64+0x80], R4 ;  /* 0x0000800402009985 */ /* 0x0045e4000c101d04 */
.L_x_7948:
[----:B------:R-:W-:Y:S05]  /*26e0*/  BSYNC.RECONVERGENT B0 ;  /* 0x0000000000007941 */ /* 0x000fea0003800200 */
.L_x_7947:
[----:B------:R-:W-:Y:S01]  /*26f0*/  VIADD R69, R69, 0xffffffff ;  /* 0xffffffff45457836 */ /* 0x000fe20000000000 */
[----:B------:R-:W3:Y:S01]  /*2700*/  LD.E R55, desc[UR4][R84.64+0x130] ;  /* 0x0001300454377980 */ /* 0x000ee2000c101900 */
[----:B------:R-:W-:Y:S01]  /*2710*/  UMOV UR6, URZ ;  /* 0x000000ff00067c82 */ /* 0x000fe20008000000 */
[----:B------:R-:W-:Y:S01]  /*2720*/  BSSY.RECONVERGENT B2, `(.L_x_7949) ;  /* 0x00003c7000027945 */ /* 0x000fe20003800200 */
[----:B------:R-:W-:Y:S01]  /*2730*/  IADD3 R0, P0, PT, RZ, -UR6, RZ ;  /* 0x80000006ff007c10 */ /* 0x000fe2000ff1e0ff */
[----:B------:R-:W4:Y:S02]  /*2740*/  LD.E R11, desc[UR4][R84.64+0xd0] ;  /* 0x0000d004540b7980 */ /* 0x000f24000c101900 */
[----:B----4-:R-:W-:Y:S01]  /*2750*/  ISETP.NE.AND P1, PT, R11, RZ, PT ;  /* 0x000000ff0b00720c */ /* 0x010fe20003f25270 */
[----:B---3--:R-:W-:Y:S04]  /*2760*/  IMAD.SHL.U32 R55, R55, 0x40, RZ ;  /* 0x0000004037377824 */ /* 0x008fe800078e00ff */
[----:B------:R-:W-:Y:S05]  /*2770*/  IMAD.X R55, RZ, RZ, ~R55, P0 ;  /* 0x000000ffff377224 */ /* 0x000fea00000e0e37 */
[----:B------:R-:W-:Y:S04]  /*2780*/  SHF.R.S64 R0, R0, 0x1f, R55 ;  /* 0x0000001f00007819 */ /* 0x000fe80000001037 */
[----:B------:R-:W-:Y:S04]  /*2790*/  IADD3 R56, P0, PT, R56, R0, RZ ;  /* 0x0000000038387210 */ /* 0x000fe80007f1e0ff */
[----:B------:R-:W-:Y:S01]  /*27a0*/  LEA.HI.X.SX32 R55, R55, R57, 0x1, P0 ;  /* 0x0000003937377211 */ /* 0x000fe200000f0eff */
[----:B------:R-:W-:Y:S02]  /*27b0*/  IMAD.MOV.U32 R57, RZ, RZ, R73 ;  /* 0x000000ffff397224 */ /* 0x000fe400078e0049 */
[----:B------:R-:W-:Y:S01]  /*27c0*/  VIADD R73, R73, 0xffffffc0 ;  /* 0xffffffc049497836 */ /* 0x000fe20000000000 */
[----:B------:R-:W-:Y:S06]  /*27d0*/  @P1 BRA `(.L_x_7950) ;  /* 0x0000000000741947 */ /* 0x000fec0003800000 */
[----:B------:R-:W-:Y:S04]  /*27e0*/  BSSY.RECONVERGENT B0, `(.L_x_7951) ;  /* 0x000000b000007945 */ /* 0x000fe80003800200 */
[----:B------:R-:W-:Y:S05]  /*27f0*/  @!P3 BRA `(.L_x_7952) ;  /* 0x000000000024b947 */ /* 0x000fea0003800000 */
[-C--:B------:R-:W-:Y:S02]  /*2800*/  ISETP.GE.AND P0, PT, R12, R144.reuse, PT ;  /* 0x000000900c00720c */ /* 0x080fe40003f06270 */
[-C--:B------:R-:W-:Y:S11]  /*2810*/  ISETP.GE.AND P1, PT, R10, R144.reuse, PT ;  /* 0x000000900a00720c */ /* 0x080ff60003f26270 */
[----:B------:R-:W3:Y:S04]  /*2820*/  @!P0 LD.E.128 R20, desc[UR4][R14.64] ;  /* 0x000000040e148980 */ /* 0x000ee8000c101d00 */
[----:B---3--:R-:W-:Y:S01]  /*2830*/  @!P0 ST.E.128 desc[UR4][R80.64], R20 ;  /* 0x0000001450008985 */ /* 0x008fe2000c101d04 */
[----:B------:R-:W-:Y:S03]  /*2840*/  ISETP.GE.AND P0, PT, R9, R144, PT ;  /* 0x000000900900720c */ /* 0x000fe60003f06270 */
[----:B-12---:R-:W2:Y:S04]  /*2850*/  @!P1 LD.E.128 R4, desc[UR4][R14.64+0x40] ;  /* 0x000040040e049980 */ /* 0x006ea8000c101d00 */
[----:B--2---:R1:W-:Y:S06]  /*2860*/  @!P1 ST.E.128 desc[UR4][R80.64+0x40], R4 ;  /* 0x0000400450009985 */ /* 0x0043ec000c101d04 */
[----:B-1----:R-:W2:Y:S04]  /*2870*/  @!P0 LD.E.128 R4, desc[UR4][R14.64+0x80] ;  /* 0x000080040e048980 */ /* 0x002ea8000c101d00 */
[----:B--2---:R3:W-:Y:S02]  /*2880*/  @!P0 ST.E.128 desc[UR4][R80.64+0x80], R4 ;  /* 0x0000800450008985 */ /* 0x0047e4000c101d04 */
.L_x_7952:
[----:B------:R-:W-:Y:S05]  /*2890*/  BSYNC.RECONVERGENT B0 ;  /* 0x0000000000007941 */ /* 0x000fea0003800200 */
.L_x_7951:
[----:B------:R-:W-:Y:S05]  /*28a0*/  @!P2 BRA `(.L_x_7953) ;  /* 0x0000003800b8a947 */ /* 0x000fea0003800000 */
[----:B------:R-:W-:Y:S02]  /*28b0*/  ISETP.GE.AND P1, PT, R12, R144, PT ;  /* 0x000000900c00720c */ /* 0x000fe40003f26270 */
[----:B------:R-:W-:Y:S02]  /*28c0*/  LEA R18, P0, R65, R14, 0x1 ;  /* 0x0000000e41127211 */ /* 0x000fe400078008ff */
[----:B-12---:R-:W-:Y:S02]  /*28d0*/  LEA R2, P2, R133, R80, 0x1 ;  /* 0x0000005085027211 */ /* 0x006fe400078408ff */
[----:B------:R-:W-:Y:S02]  /*28e0*/  LEA.HI.X R19, R65, R15, R64, 0x1, P0 ;  /* 0x0000000f41137211 */ /* 0x000fe400000f0c40 */
[-C--:B------:R-:W-:Y:S02]  /*28f0*/  ISETP.GE.AND P0, PT, R10, R144.reuse, PT ;  /* 0x000000900a00720c */ /* 0x080fe40003f06270 */
[----:B------:R-:W-:Y:S03]  /*2900*/  LEA.HI.X R3, R133, R81, R134, 0x1, P2 ;  /* 0x0000005185037211 */ /* 0x000fe600010f0c86 */
[----:B---3--:R-:W2:Y:S04]  /*2910*/  @!P1 LD.E.128 R4, desc[UR4][R18.64] ;  /* 0x0000000412049980 */ /* 0x008ea8000c101d00 */
[----:B--2---:R1:W-:Y:S04]  /*2920*/  @!P1 ST.E.128 desc[UR4][R2.64], R4 ;  /* 0x0000000402009985 */ /* 0x0043e8000c101d04 */
[----:B-1----:R-:W2:Y:S04]  /*2930*/  @!P0 LD.E.128 R4, desc[UR4][R18.64+0x40] ;  /* 0x0000400412048980 */ /* 0x002ea8000c101d00 */
[----:B--2---:R4:W-:Y:S01]  /*2940*/  @!P0 ST.E.128 desc[UR4][R2.64+0x40], R4 ;  /* 0x0000400402008985 */ /* 0x0049e2000c101d04 */
[----:B------:R-:W-:Y:S11]  /*2950*/  ISETP.GE.AND P0, PT, R9, R144, PT ;  /* 0x000000900900720c */ /* 0x000ff60003f06270 */
[----:B------:R-:W-:Y:S02]  /*2960*/  @!UPT UIADD3 URZ, UPT, UPT, URZ, URZ, URZ ;  /* 0x000000fffffff290 */ /* 0x000fe4000fffe0ff */
[----:B------:R-:W-:Y:S05]  /*2970*/  @P0 BRA `(.L_x_7953) ;  /* 0x0000003800840947 */ /* 0x000fea0003800000 */
[----:B----4-:R-:W2:Y:S04]  /*2980*/  LD.E.128 R4, desc[UR4][R18.64+0x80] ;  /* 0x0000800412047980 */ /* 0x010ea8000c101d00 */
[----:B--2---:R1:W-:Y:S01]  /*2990*/  ST.E.128 desc[UR4][R2.64+0x80], R4 ;  /* 0x0000800402007985 */ /* 0x0043e2000c101d04 */
[----:B------:R-:W-:Y:S05]  /*29a0*/  BRA `(.L_x_7953) ;  /* 0x0000003800787947 */ /* 0x000fea0003800000 */
.L_x_7950:
[----:B------:R-:W3:Y:S02]  /*29b0*/  LD.E.U8 R0, desc[UR4][R84.64+0x1b3] ;  /* 0x0001b30454007980 */ /* 0x000ee4000c101100 */
[----:B---3--:R-:W-:Y:S11]  /*29c0*/  ISETP.NE.AND P0, PT, R0, RZ, PT ;  /* 0x000000ff0000720c */ /* 0x008ff60003f05270 */
        /* <DEDUP_REMOVED lines=11> */
[----:B------:R-:W4:Y:S11]  /*2a80*/  LD.E.128 R20, desc[UR4][R14.64] ;  /* 0x000000040e147980 */ /* 0x000f36000c101d00 */
[----:B------:R-:W-:Y:S01]  /*2a90*/  @!UPT UIADD3 URZ, UPT, UPT, URZ, URZ, URZ ;  /* 0x000000fffffff290 */ /* 0x000fe2000fffe0ff */
[----:B------:R-:W5:Y:S06]  /*2aa0*/  @!P0 LD.E.64 R26, desc[UR4][R34.64] ;  /* 0x00000004221a8980 */ /* 0x000f6c000c101b00 */
[----:B-12---:R-:W2:Y:S01]  /*2ab0*/  @!P0 LD.E.64 R2, desc[UR4][R16.64] ;  /* 0x0000000410028980 */ /* 0x006ea2000c101b00 */
[--C-:B-----5:R-:W-:Y:S01]  /*2ac0*/  @!P0 HADD2.F32 R19, -RZ, R26.reuse.H0_H0 ;  /* 0x2000001aff138230 */ /* 0x120fe20000004100 */
[----:B----4-:R-:W-:Y:S01]  /*2ad0*/  @!P0 MOV R18, R20 ;  /* 0x0000001400128202 */ /* 0x010fe20000000f00 */
[----:B------:R-:W-:Y:S01]  /*2ae0*/  @!P0 HADD2.F32 R24, -RZ, R26.H1_H1 ;  /* 0x3000001aff188230 */ /* 0x000fe20000004100 */
[----:B------:R-:W-:Y:S01]  /*2af0*/  @!P0 MOV R7, R21 ;  /* 0x0000001500078202 */ /* 0x000fe20000000f00 */
[--C-:B------:R-:W-:Y:S02]  /*2b00*/  @!P0 HADD2.F32 R25, -RZ, R27.reuse.H0_H0 ;  /* 0x2000001bff198230 */ /* 0x100fe40000004100 */
[----:B------:R-:W-:Y:S02]  /*2b10*/  @!P0 HADD2.F32 R0, -RZ, R18.H1_H1 ;  /* 0x30000012ff008230 */ /* 0x000fe40000004100 */
[--C-:B--2---:R-:W-:Y:S02]  /*2b20*/  @!P0 HADD2.F32 R8, -RZ, R2.reuse.H0_H0 ;  /* 0x20000002ff088230 */ /* 0x104fe40000004100 */
[----:B------:R-:W-:Y:S02]  /*2b30*/  @!P0 HADD2.F32 R6, -RZ, R2.H1_H1 ;  /* 0x30000002ff068230 */ /* 0x000fe40000004100 */
[C---:B------:R-:W-:Y:S01]  /*2b40*/  @!P0 FMUL.FTZ R2, R0.reuse, R19 ;  /* 0x0000001300028220 */ /* 0x040fe20000410000 */
[----:B------:R-:W-:Y:S02]  /*2b50*/  @!P0 HADD2.F32 R18, -RZ, R18.H0_H0 ;  /* 0x20000012ff128230 */ /* 0x000fe40000004100 */
[-C--:B------:R-:W-:Y:S01]  /*2b60*/  @!P0 FMUL.FTZ R0, R0, R8.reuse ;  /* 0x0000000800008220 */ /* 0x080fe20000410000 */
[----:B------:R-:W-:Y:S02]  /*2b70*/  @!P0 HADD2.F32 R26, -RZ, R27.H1_H1 ;  /* 0x3000001bff1a8230 */ /* 0x000fe40000004100 */
[----:B------:R-:W-:Y:S02]  /*2b80*/  @!P0 HADD2.F32 R4, -RZ, R3.H0_H0 ;  /* 0x20000003ff048230 */ /* 0x000fe40000004100 */
[----:B------:R-:W-:Y:S01]  /*2b90*/  @!P0 FFMA.FTZ R27, R18, R8, -R2 ;  /* 0x00000008121b8223 */ /* 0x000fe20000010802 */
[----:B------:R-:W-:Y:S01]  /*2ba0*/  @!P0 MOV R8, R22 ;  /* 0x0000001600088202 */ /* 0x000fe20000000f00 */
[--C-:B------:R-:W-:Y:S02]  /*2bb0*/  @!P0 HADD2.F32 R2, -RZ, R7.reuse.H1_H1 ;  /* 0x30000007ff028230 */ /* 0x100fe40000004100 */
[----:B------:R-:W-:Y:S01]  /*2bc0*/  @!P0 FFMA.FTZ R0, R19, R18, R0 ;  /* 0x0000001213008223 */ /* 0x000fe20000010000 */
[----:B------:R-:W-:Y:S02]  /*2bd0*/  @!P0 HADD2.F32 R19, -RZ, R7.H0_H0 ;  /* 0x20000007ff138230 */ /* 0x000fe40000004100 */
[----:B------:R-:W-:Y:S01]  /*2be0*/  @!P0 HADD2.F32 R5, -RZ, R3.H1_H1 ;  /* 0x30000003ff058230 */ /* 0x000fe20000004100 */
[----:B------:R-:W-:Y:S01]  /*2bf0*/  @!P0 MOV R3, R23 ;  /* 0x0000001700038202 */ /* 0x000fe20000000f00 */
[----:B------:R-:W-:Y:S01]  /*2c00*/  @!P0 FMUL.FTZ R29, R2, R24 ;  /* 0x00000018021d8220 */ /* 0x000fe20000410000 */
[----:B------:R-:W-:Y:S01]  /*2c10*/  @!P0 F2FP.F16.F32.PACK_AB R0, R0, R27 ;  /* 0x0000001b0000823e */ /* 0x000fe200000000ff */
[--C-:B------:R-:W-:Y:S02]  /*2c20*/  @!P0 HADD2.F32 R18, -RZ, R8.reuse.H1_H1 ;  /* 0x30000008ff128230 */ /* 0x100fe40000004100 */
[-C--:B------:R-:W-:Y:S01]  /*2c30*/  @!P0 FMUL.FTZ R2, R2, R6.reuse ;  /* 0x0000000602028220 */ /* 0x080fe20000410000 */
[----:B------:R-:W-:Y:S01]  /*2c40*/  @!P0 FFMA.FTZ R29, R19, R6, -R29 ;  /* 0x00000006131d8223 */ /* 0x000fe2000001081d */
[----:B------:R-:W-:Y:S01]  /*2c50*/  @!P0 MOV R20, R0 ;  /* 0x0000000000148202 */ /* 0x000fe20000000f00 */
[----:B------:R-:W-:Y:S02]  /*2c60*/  @!P0 HADD2.F32 R6, -RZ, R8.H0_H0 ;  /* 0x20000008ff068230 */ /* 0x000fe40000004100 */
[----:B------:R-:W-:Y:S01]  /*2c70*/  @!P0 FMUL.FTZ R31, R18, R25 ;  /* 0x00000019121f8220 */ /* 0x000fe20000410000 */
[--C-:B------:R-:W-:Y:S02]  /*2c80*/  @!P0 HADD2.F32 R7, -RZ, R3.reuse.H1_H1 ;  /* 0x30000003ff078230 */ /* 0x100fe40000004100 */
[----:B------:R-:W-:Y:S01]  /*2c90*/  @!P0 FFMA.FTZ R2, R24, R19, R2 ;  /* 0x0000001318028223 */ /* 0x000fe20000010002 */
[----:B------:R-:W-:Y:S02]  /*2ca0*/  @!P0 HADD2.F32 R8, -RZ, R3.H0_H0 ;  /* 0x20000003ff088230 */ /* 0x000fe40000004100 */
[-C--:B------:R-:W-:Y:S01]  /*2cb0*/  @!P0 FMUL.FTZ R3, R18, R4.reuse ;  /* 0x0000000412038220 */ /* 0x080fe20000410000 */
[----:B------:R-:W-:Y:S01]  /*2cc0*/  @!P0 FFMA.FTZ R18, R6, R4, -R31 ;  /* 0x0000000406128223 */ /* 0x000fe2000001081f */
[C---:B------:R-:W-:Y:S01]  /*2cd0*/  @!P0 FMUL.FTZ R30, R7.reuse, R26 ;  /* 0x0000001a071e8220 */ /* 0x040fe20000410000 */
[----:B------:R-:W-:Y:S01]  /*2ce0*/  @!P0 F2FP.F16.F32.PACK_AB R2, R2, R29 ;  /* 0x0000001d0202823e */ /* 0x000fe200000000ff */
[-C--:B------:R-:W-:Y:S01]  /*2cf0*/  @!P0 FMUL.FTZ R4, R7, R5.reuse ;  /* 0x0000000507048220 */ /* 0x080fe20000410000 */
[----:B------:R-:W-:Y:S01]  /*2d00*/  @!P0 FFMA.FTZ R3, R25, R6, R3 ;  /* 0x0000000619038223 */ /* 0x000fe20000010003 */
[----:B------:R-:W-:Y:S01]  /*2d10*/  @!P0 FFMA.FTZ R30, R8, R5, -R30 ;  /* 0x00000005081e8223 */ /* 0x000fe2000001081e */
[----:B------:R-:W-:Y:S01]  /*2d20*/  @!P0 MOV R21, R2 ;  /* 0x0000000200158202 */ /* 0x000fe20000000f00 */
[----:B------:R-:W-:Y:S02]  /*2d30*/  @!P0 FFMA.FTZ R4, R26, R8, R4 ;  /* 0x000000081a048223 */ /* 0x000fe40000010004 */
[----:B------:R-:W-:Y:S03]  /*2d40*/  @!P0 F2FP.F16.F32.PACK_AB R3, R3, R18 ;  /* 0x000000120303823e */ /* 0x000fe600000000ff */
[----:B------:R-:W-:Y:S02]  /*2d50*/  @!P0 F2FP.F16.F32.PACK_AB R4, R4, R30 ;  /* 0x0000001e0404823e */ /* 0x000fe400000000ff */
[----:B------:R-:W-:Y:S02]  /*2d60*/  @!P0 MOV R22, R3 ;  /* 0x0000000300168202 */ /* 0x000fe40000000f00 */
[----:B------:R-:W-:Y:S05]  /*2d70*/  @!P0 MOV R23, R4 ;  /* 0x0000000400178202 */ /* 0x000fea0000000f00 */
[----:B------:R4:W-:Y:S02]  /*2d80*/  ST.E.128 desc[UR4][R80.64], R20 ;  /* 0x0000001450007985 */ /* 0x0009e4000c101d04 */
.L_x_7958:
[----:B------:R-:W-:Y:S05]  /*2d90*/  BSYNC.RECONVERGENT B0 ;  /* 0x0000000000007941 */ /* 0x000fea0003800200 */
.L_x_7957:
[----:B------:R-:W-:Y:S04]  /*2da0*/  BSSY.RECONVERGENT B0, `(.L_x_7959) ;  /* 0x0000034000007945 */ /* 0x000fe80003800200 */
[----:B------:R-:W-:Y:S05]  /*2db0*/  @P3 BRA `(.L_x_7960) ;  /* 0x0000000000c83947 */ /* 0x000fea0003800000 */
[----:B------:R-:W-:Y:S01]  /*2dc0*/  ISETP.GE.AND P0, PT, R10, R11, PT ;  /* 0x0000000b0a00720c */ /* 0x000fe20003f06270 */
[----:B----4-:R-:W4:Y:S11]  /*2dd0*/  LD.E.128 R20, desc[UR4][R14.64+0x40] ;  /* 0x000040040e147980 */ /* 0x010f36000c101d00 */
        /* <DEDUP_REMOVED lines=48> */
.L_x_7960:
[----:B------:R-:W-:Y:S05]  /*30e0*/  BSYNC.RECONVERGENT B0 ;  /* 0x0000000000007941 */ /* 0x000fea0003800200 */
.L_x_7959:
[----:B------:R-:W-:Y:S05]  /*30f0*/  @P1 BRA `(.L_x_7956) ;  /* 0x0000000000c81947 */ /* 0x000fea0003800000 */
[----:B------:R-:W-:Y:S01]  /*3100*/  ISETP.GE.AND P0, PT, R9, R11, PT ;  /* 0x0000000b0900720c */ /* 0x000fe20003f06270 */
[----:B-1--4-:R-:W4:Y:S11]  /*3110*/  LD.E.128 R20, desc[UR4][R14.64+0x80] ;  /* 0x000080040e147980 */ /* 0x012f36000c101d00 */
[----:B------:R-:W-:Y:S01]  /*3120*/  @!UPT UIADD3 URZ, UPT, UPT, URZ, URZ, URZ ;  /* 0x000000fffffff290 */ /* 0x000fe2000fffe0ff */
[----:B------:R-:W5:Y:S06]  /*3130*/  @!P0 LD.E.64 R26, desc[UR4][R34.64+0x40] ;  /* 0x00004004221a8980 */ /* 0x000f6c000c101b00 */
[----:B--2---:R-:W2:Y:S01]  /*3140*/  @!P0 LD.E.64 R2, desc[UR4][R16.64+0x40] ;  /* 0x0000400410028980 */ /* 0x004ea2000c101b00 */
        /* <DEDUP_REMOVED lines=45> */
.L_x_7956:
[----:B------:R-:W-:Y:S05]  /*3420*/  BSYNC.RECONVERGENT B1 ;  /* 0x0000000000017941 */ /* 0x000fea0003800200 */
.L_x_7955:
[----:B------:R-:W-:Y:S04]  /*3430*/  BSSY.RECONVERGENT B1, `(.L_x_7961) ;  /* 0x00000ac000017945 */ /* 0x000fe80003800200 */
[----:B------:R-:W-:Y:S05]  /*3440*/  @!P2 BRA `(.L_x_7962) ;  /* 0x0000000800a8a947 */ /* 0x000fea0003800000 */
[----:B-----5:R-:W-:Y:S01]  /*3450*/  ISETP.GE.AND P4, PT, R12, R28, PT ;  /* 0x0000001c0c00720c */ /* 0x020fe20003f86270 */
[C---:B------:R-:W-:Y:S01]  /*3460*/  IMAD.SHL.U32 R30, R72.reuse, 0x2, RZ ;  /* 0x00000002481e7824 */ /* 0x040fe200078e00ff */
[----:B------:R-:W-:Y:S01]  /*3470*/  SHF.L.U64.HI R0, R72, 0x1, R66 ;  /* 0x0000000148007819 */ /* 0x000fe20000010242 */
[----:B------:R-:W-:Y:S01]  /*3480*/  BSSY.RECONVERGENT B0, `(.L_x_7963) ;  /* 0x000003e000007945 */ /* 0x000fe20003800200 */
[----:B------:R-:W-:Y:S02]  /*3490*/  LEA R36, P3, R65, R14, 0x1 ;  /* 0x0000000e41247211 */ /* 0x000fe400078608ff */
[-C--:B-12---:R-:W-:Y:S02]  /*34a0*/  IADD3 R6, P6, PT, R16, R30.reuse, RZ ;  /* 0x0000001e10067210 */ /* 0x086fe40007fde0ff */
[----:B------:R-:W-:Y:S02]  /*34b0*/  IADD3 R30, P5, PT, R34, R30, RZ ;  /* 0x0000001e221e7210 */ /* 0x000fe40007fbe0ff */
[----:B------:R-:W-:Y:S01]  /*34c0*/  LEA R32, P0, R133, R80, 0x1 ;  /* 0x0000005085207211 */ /* 0x000fe200078008ff */
[--C-:B------:R-:W-:Y:S01]  /*34d0*/  IMAD.X R7, R17, 0x1, R0.reuse, P6 ;  /* 0x0000000111077824 */ /* 0x100fe200030e0600 */
[-C--:B------:R-:W-:Y:S01]  /*34e0*/  ISETP.GE.AND P2, PT, R10, R28.reuse, PT ;  /* 0x0000001c0a00720c */ /* 0x080fe20003f46270 */
[----:B------:R-:W-:Y:S01]  /*34f0*/  IMAD.X R31, R35, 0x1, R0, P5 ;  /* 0x00000001231f7824 */ /* 0x000fe200028e0600 */
[----:B------:R-:W-:Y:S02]  /*3500*/  ISETP.GE.AND P1, PT, R9, R28, PT ;  /* 0x0000001c0900720c */ /* 0x000fe40003f26270 */
[----:B------:R-:W-:Y:S02]  /*3510*/  LEA.HI.X R37, R65, R15, R64, 0x1, P3 ;  /* 0x0000000f41257211 */ /* 0x000fe400018f0c40 */
[----:B------:R-:W-:Y:S01]  /*3520*/  LEA.HI.X R33, R133, R81, R134, 0x1, P0 ;  /* 0x0000005185217211 */ /* 0x000fe200000f0c86 */
[----:B------:R-:W-:Y:S08]  /*3530*/  @P4 BRA `(.L_x_7964) ;  /* 0x0000000000c84947 */ /* 0x000ff00003800000 */
[----:B------:R-:W-:Y:S01]  /*3540*/  ISETP.GE.AND P0, PT, R12, R11, PT ;  /* 0x0000000b0c00720c */ /* 0x000fe20003f06270 */
[----:B----4-:R-:W2:Y:S11]  /*3550*/  LD.E.128 R20, desc[UR4][R36.64] ;  /* 0x0000000424147980 */ /* 0x010eb6000c101d00 */
[----:B------:R-:W-:Y:S01]  /*3560*/  @!UPT UIADD3 URZ, UPT, UPT, URZ, URZ, URZ ;  /* 0x000000fffffff290 */ /* 0x000fe2000fffe0ff */
[----:B------:R-:W4:Y:S06]  /*3570*/  @!P0 LD.E.64 R28, desc[UR4][R30.64] ;  /* 0x000000041e1c8980 */ /* 0x000f2c000c101b00 */
[----:B------:R-:W5:Y:S01]  /*3580*/  @!P0 LD.E.64 R2, desc[UR4][R6.64] ;  /* 0x0000000406028980 */ /* 0x000f62000c101b00 */
[--C-:B----4-:R-:W-:Y:S01]  /*3590*/  @!P0 HADD2.F32 R25, -RZ, R28.reuse.H0_H0 ;  /* 0x2000001cff198230 */ /* 0x110fe20000004100 */
[----:B--2---:R-:W-:Y:S01]  /*35a0*/  @!P0 MOV R24, R20 ;  /* 0x0000001400188202 */ /* 0x004fe20000000f00 */
[----:B------:R-:W-:Y:S01]  /*35b0*/  @!P0 HADD2.F32 R26, -RZ, R28.H1_H1 ;  /* 0x3000001cff1a8230 */ /* 0x000fe20000004100 */
[----:B------:R-:W-:Y:S01]  /*35c0*/  @!P0 MOV R18, R21 ;  /* 0x0000001500128202 */ /* 0x000fe20000000f00 */
[--C-:B------:R-:W-:Y:S02]  /*35d0*/  @!P0 HADD2.F32 R27, -RZ, R29.reuse.H0_H0 ;  /* 0x2000001dff1b8230 */ /* 0x100fe40000004100 */
[----:B------:R-:W-:Y:S02]  /*35e0*/  @!P0 HADD2.F32 R0, -RZ, R24.H1_H1 ;  /* 0x30000018ff008230 */ /* 0x000fe40000004100 */
[--C-:B-----5:R-:W-:Y:S02]  /*35f0*/  @!P0 HADD2.F32 R19, -RZ, R2.reuse.H0_H0 ;  /* 0x20000002ff138230 */ /* 0x120fe40000004100 */
[----:B------:R-:W-:Y:S02]  /*3600*/  @!P0 HADD2.F32 R8, -RZ, R2.H1_H1 ;  /* 0x30000002ff088230 */ /* 0x000fe40000004100 */
[C---:B------:R-:W-:Y:S01]  /*3610*/  @!P0 FMUL.FTZ R2, R0.reuse, R25 ;  /* 0x0000001900028220 */ /* 0x040fe20000410000 */
[----:B------:R-:W-:Y:S02]  /*3620*/  @!P0 HADD2.F32 R24, -RZ, R24.H0_H0 ;  /* 0x20000018ff188230 */ /* 0x000fe40000004100 */
[-C--:B------:R-:W-:Y:S01]  /*3630*/  @!P0 FMUL.FTZ R0, R0, R19.reuse ;  /* 0x0000001300008220 */ /* 0x080fe20000410000 */
[----:B------:R-:W-:Y:S02]  /*3640*/  @!P0 HADD2.F32 R28, -RZ, R29.H1_H1 ;  /* 0x3000001dff1c8230 */ /* 0x000fe40000004100 */
[--C-:B------:R-:W-:Y:S02]  /*3650*/  @!P0 HADD2.F32 R4, -RZ, R3.reuse.H0_H0 ;  /* 0x20000003ff048230 */ /* 0x100fe40000004100 */
        /* <DEDUP_REMOVED lines=20> */
[----:B------:R-:W-:Y:S01]  /*37a0*/  @!P0 FMUL.FTZ R39, R18, R28 ;  /* 0x0000001c12278220 */ /* 0x000fe20000410000 */
        /* <DEDUP_REMOVED lines=11> */
.L_x_7964:
[----:B------:R-:W-:Y:S05]  /*3860*/  BSYNC.RECONVERGENT B0 ;  /* 0x0000000000007941 */ /* 0x000fea0003800200 */
.L_x_7963:
[----:B------:R-:W-:Y:S04]  /*3870*/  BSSY.RECONVERGENT B0, `(.L_x_7965) ;  /* 0x0000034000007945 */ /* 0x000fe80003800200 */
[----:B------:R-:W-:Y:S05]  /*3880*/  @P2 BRA `(.L_x_7966) ;  /* 0x0000000000c82947 */ /* 0x000fea0003800000 */
[----:B------:R-:W-:Y:S01]  /*3890*/  ISETP.GE.AND P0, PT, R10, R11, PT ;  /* 0x0000000b0a00720c */ /* 0x000fe20003f06270 */
[----:B-1--4-:R-:W2:Y:S11]  /*38a0*/  LD.E.128 R20, desc[UR4][R36.64+0x40] ;  /* 0x0000400424147980 */ /* 0x012eb6000c101d00 */
        /* <DEDUP_REMOVED lines=48> */
.L_x_7966:
[----:B------:R-:W-:Y:S05]  /*3bb0*/  BSYNC.RECONVERGENT B0 ;  /* 0x0000000000007941 */ /* 0x000fea0003800200 */
.L_x_7965:
[----:B------:R-:W-:Y:S05]  /*3bc0*/  @P1 BRA `(.L_x_7962) ;  /* 0x0000000000c81947 */ /* 0x000fea0003800000 */
[----:B------:R-:W-:Y:S01]  /*3bd0*/  ISETP.GE.AND P0, PT, R9, R11, PT ;  /* 0x0000000b0900720c */ /* 0x000fe20003f06270 */
[----:B-12-4-:R-:W2:Y:S11]  /*3be0*/  LD.E.128 R20, desc[UR4][R36.64+0x80] ;  /* 0x0000800424147980 */ /* 0x016eb6000c101d00 */
[----:B------:R-:W-:Y:S01]  /*3bf0*/  @!UPT UIADD3 URZ, UPT, UPT, URZ, URZ, URZ ;  /* 0x000000fffffff290 */ /* 0x000fe2000fffe0ff */
[----:B------:R-:W4:Y:S06]  /*3c00*/  @!P0 LD.E.64 R2, desc[UR4][R6.64+0x40] ;  /* 0x0000400406028980 */ /* 0x000f2c000c101b00 */
[----:B------:R-:W5:Y:S01]  /*3c10*/  @!P0 LD.E.64 R30, desc[UR4][R30.64+0x40] ;  /* 0x000040041e1e8980 */ /* 0x000f62000c101b00 */
[--C-:B----4-:R-:W-:Y:S01]  /*3c20*/  @!P0 HADD2.F32 R8, -RZ, R2.reuse.H0_H0 ;  /* 0x20000002ff088230 */ /* 0x110fe20000004100 */
[----:B--2---:R-:W-:Y:S01]  /*3c30*/  @!P0 MOV R0, R20 ;  /* 0x0000001400008202 */ /* 0x004fe20000000f00 */
[----:B------:R-:W-:Y:S01]  /*3c40*/  @!P0 HADD2.F32 R6, -RZ, R2.H1_H1 ;  /* 0x30000002ff068230 */ /* 0x000fe20000004100 */
[----:B------:R-:W-:Y:S01]  /*3c50*/  @!P0 MOV R7, R21 ;  /* 0x0000001500078202 */ /* 0x000fe20000000f00 */
[----:B------:R-:W-:Y:S02]  /*3c60*/  @!P0 HADD2.F32 R4, -RZ, R3.H0_H0 ;  /* 0x20000003ff048230 */ /* 0x000fe40000004100 */
[----:B-----5:R-:W-:Y:S02]  /*3c70*/  @!P0 HADD2.F32 R11, -RZ, R30.H0_H0 ;  /* 0x2000001eff0b8230 */ /* 0x020fe40000004100 */
[--C-:B------:R-:W-:Y:S02]  /*3c80*/  @!P0 HADD2.F32 R2, -RZ, R0.reuse.H1_H1 ;  /* 0x30000000ff028230 */ /* 0x100fe40000004100 */
[----:B------:R-:W-:Y:S02]  /*3c90*/  @!P0 HADD2.F32 R18, -RZ, R0.H0_H0 ;  /* 0x20000000ff128230 */ /* 0x000fe40000004100 */
[----:B------:R-:W-:Y:S02]  /*3ca0*/  @!P0 HADD2.F32 R19, -RZ, R30.H1_H1 ;  /* 0x3000001eff138230 */ /* 0x000fe40000004100 */
[C---:B------:R-:W-:Y:S01]  /*3cb0*/  @!P0 FMUL.FTZ R26, R2.reuse, R11 ;  /* 0x0000000b021a8220 */ /* 0x040fe20000410000 */
[-C--:B------:R-:W-:Y:S01]  /*3cc0*/  @!P0 FMUL.FTZ R0, R2, R8.reuse ;  /* 0x0000000802008220 */ /* 0x080fe20000410000 */
[--C-:B------:R-:W-:Y:S02]  /*3cd0*/  @!P0 HADD2.F32 R2, -RZ, R7.reuse.H1_H1 ;  /* 0x30000007ff028230 */ /* 0x100fe40000004100 */
[----:B------:R-:W-:Y:S01]  /*3ce0*/  @!P0 FFMA.FTZ R26, R18, R8, -R26 ;  /* 0x00000008121a8223 */ /* 0x000fe2000001081a */
[----:B------:R-:W-:Y:S01]  /*3cf0*/  @!P0 MOV R8, R22 ;  /* 0x0000001600088202 */ /* 0x000fe20000000f00 */
[----:B------:R-:W-:Y:S01]  /*3d00*/  @!P0 FFMA.FTZ R0, R11, R18, R0 ;  /* 0x000000120b008223 */ /* 0x000fe20000010000 */
[----:B------:R-:W-:Y:S02]  /*3d10*/  @!P0 HADD2.F32 R18, -RZ, R7.H0_H0 ;  /* 0x20000007ff128230 */ /* 0x000fe40000004100 */
[----:B------:R-:W-:Y:S01]  /*3d20*/  @!P0 FMUL.FTZ R27, R2, R19 ;  /* 0x00000013021b8220 */ /* 0x000fe20000410000 */
[----:B------:R-:W-:Y:S01]  /*3d30*/  @!P0 HADD2.F32 R5, -RZ, R3.H1_H1 ;  /* 0x30000003ff058230 */ /* 0x000fe20000004100 */
[----:B------:R-:W-:Y:S01]  /*3d40*/  @!P0 MOV R3, R23 ;  /* 0x0000001700038202 */ /* 0x000fe20000000f00 */
[--C-:B------:R-:W-:Y:S01]  /*3d50*/  @!P0 HADD2.F32 R24, -RZ, R31.reuse.H0_H0 ;  /* 0x2000001fff188230 */ /* 0x100fe20000004100 */
[----:B------:R-:W-:Y:S01]  /*3d60*/  @!P0 F2FP.F16.F32.PACK_AB R0, R0, R26 ;  /* 0x0000001a0000823e */ /* 0x000fe200000000ff */
[--C-:B------:R-:W-:Y:S02]  /*3d70*/  @!P0 HADD2.F32 R11, -RZ, R8.reuse.H1_H1 ;  /* 0x30000008ff0b8230 */ /* 0x100fe40000004100 */
[-C--:B------:R-:W-:Y:S01]  /*3d80*/  @!P0 FFMA.FTZ R27, R18, R6.reuse, -R27 ;  /* 0x00000006121b8223 */ /* 0x080fe2000001081b */
[----:B------:R-:W-:Y:S01]  /*3d90*/  @!P0 FMUL.FTZ R2, R2, R6 ;  /* 0x0000000602028220 */ /* 0x000fe20000410000 */
[----:B------:R-:W-:Y:S01]  /*3da0*/  @!P0 MOV R20, R0 ;  /* 0x0000000000148202 */ /* 0x000fe20000000f00 */
[----:B------:R-:W-:Y:S02]  /*3db0*/  @!P0 HADD2.F32 R6, -RZ, R8.H0_H0 ;  /* 0x20000008ff068230 */ /* 0x000fe40000004100 */
[----:B------:R-:W-:Y:S01]  /*3dc0*/  @!P0 FMUL.FTZ R29, R11, R24 ;  /* 0x000000180b1d8220 */ /* 0x000fe20000410000 */
[----:B------:R-:W-:Y:S02]  /*3dd0*/  @!P0 HADD2.F32 R25, -RZ, R31.H1_H1 ;  /* 0x3000001fff198230 */ /* 0x000fe40000004100 */
[----:B------:R-:W-:Y:S01]  /*3de0*/  @!P0 FFMA.FTZ R2, R19, R18, R2 ;  /* 0x0000001213028223 */ /* 0x000fe20000010002 */
[--C-:B------:R-:W-:Y:S02]  /*3df0*/  @!P0 HADD2.F32 R7, -RZ, R3.reuse.H1_H1 ;  /* 0x30000003ff078230 */ /* 0x100fe40000004100 */
[----:B------:R-:W-:Y:S02]  /*3e00*/  @!P0 HADD2.F32 R8, -RZ, R3.H0_H0 ;  /* 0x20000003ff088230 */ /* 0x000fe40000004100 */
[-C--:B------:R-:W-:Y:S01]  /*3e10*/  @!P0 FMUL.FTZ R3, R11, R4.reuse ;  /* 0x000000040b038220 */ /* 0x080fe20000410000 */
[----:B------:R-:W-:Y:S01]  /*3e20*/  @!P0 F2FP.F16.F32.PACK_AB R2, R2, R27 ;  /* 0x0000001b0202823e */ /* 0x000fe200000000ff */
[----:B------:R-:W-:Y:S01]  /*3e30*/  @!P0 FFMA.FTZ R11, R6, R4, -R29 ;  /* 0x00000004060b8223 */ /* 0x000fe2000001081d */
[C---:B------:R-:W-:Y:S01]  /*3e40*/  @!P0 FMUL.FTZ R28, R7.reuse, R25 ;  /* 0x00000019071c8220 */ /* 0x040fe20000410000 */
[-C--:B------:R-:W-:Y:S01]  /*3e50*/  @!P0 FMUL.FTZ R4, R7, R5.reuse ;  /* 0x0000000507048220 */ /* 0x080fe20000410000 */
[----:B------:R-:W-:Y:S01]  /*3e60*/  @!P0 MOV R21, R2 ;  /* 0x0000000200158202 */ /* 0x000fe20000000f00 */
[----:B------:R-:W-:Y:S01]  /*3e70*/  @!P0 FFMA.FTZ R3, R24, R6, R3 ;  /* 0x0000000618038223 */ /* 0x000fe20000010003 */
[----:B------:R-:W-:Y:S01]  /*3e80*/  @!P0 FFMA.FTZ R28, R8, R5, -R28 ;  /* 0x00000005081c8223 */ /* 0x000fe2000001081c */
[----:B------:R-:W-:Y:S03]  /*3e90*/  @!P0 FFMA.FTZ R4, R25, R8, R4 ;  /* 0x0000000819048223 */ /* 0x000fe60000010004 */
[----:B------:R-:W-:Y:S02]  /*3ea0*/  @!P0 F2FP.F16.F32.PACK_AB R3, R3, R11 ;  /* 0x0000000b0303823e */ /* 0x000fe400000000ff */
[----:B------:R-:W-:Y:S02]  /*3eb0*/  @!P0 F2FP.F16.F32.PACK_AB R4, R4, R28 ;  /* 0x0000001c0404823e */ /* 0x000fe400000000ff */
[----:B------:R-:W-:Y:S02]  /*3ec0*/  @!P0 MOV R22, R3 ;  /* 0x0000000300168202 */ /* 0x000fe40000000f00 */
[----:B------:R-:W-:Y:S05]  /*3ed0*/  @!P0 MOV R23, R4 ;  /* 0x0000000400178202 */ /* 0x000fea0000000f00 */
[----:B------:R1:W-:Y:S02]  /*3ee0*/  ST.E.128 desc[UR4][R32.64+0x80], R20 ;  /* 0x0000801420007985 */ /* 0x0003e4000c101d04 */
.L_x_7962:
[----:B------:R-:W-:Y:S05]  /*3ef0*/  BSYNC.RECONVERGENT B1 ;  /* 0x0000000000017941 */ /* 0x000fea0003800200 */
.L_x_7961:
[----:B------:R-:W3:Y:S02]  /*3f00*/  LD.E R0, desc[UR4][R84.64+0xd0] ;  /* 0x0000d00454007980 */ /* 0x000ee4000c101900 */
[----:B---3--:R-:W-:Y:S05]  /*3f10*/  IMAD.U32 R0, R0, -0x20, RZ ;  /* 0xffffffe000007824 */ /* 0x008fea00078e00ff */
[C---:B------:R-:W-:Y:S02]  /*3f20*/  LEA R16, P1, R0.reuse, R16, 0x1 ;  /* 0x0000001000107211 */ /* 0x040fe400078208ff */
[C---:B------:R-:W-:Y:S02]  /*3f30*/  LEA R34, P0, R0.reuse, R34, 0x1 ;  /* 0x0000002200227211 */ /* 0x040fe400078008ff */
[C---:B------:R-:W-:Y:S02]  /*3f40*/  LEA.HI.X.SX32 R17, R0.reuse, R17, 0x1, P1 ;  /* 0x0000001100117211 */ /* 0x040fe400008f0eff */
[----:B------:R-:W-:Y:S01]  /*3f50*/  LEA.HI.X.SX32 R35, R0, R35, 0x1, P0 ;  /* 0x0000002300237211 */ /* 0x000fe200000f0eff */
[----:B------:R-:W-:Y:S05]  /*3f60*/  BRA `(.L_x_7953) ;  /* 0x0000002400087947 */ /* 0x000fea0003800000 */
.L_x_7954:
[----:B------:R-:W-:Y:S01]  /*3f70*/  LEA.HI R20, R11, R11, RZ, 0x1 ;  /* 0x0000000b0b147211 */ /* 0x000fe200078f08ff */
[----:B------:R3:W5:Y:S01]  /*3f80*/  LD.E R44, desc[UR4][R84.64+0xc0] ;  /* 0x0000c004542c7980 */ /* 0x000762000c101900 */
[----:B------:R-:W-:Y:S02]  /*3f90*/  BSSY.RECONVERGENT B1, `(.L_x_7967) ;  /* 0x0000119000017945 */ /* 0x000fe40003800200 */
[----:B------:R-:W-:Y:S05]  /*3fa0*/  SHF.R.S32.HI R20, RZ, 0x1, R20 ;  /* 0x00000001ff147819 */ /* 0x000fea0000011414 */
[----:B------:R-:W-:Y:S02]  /*3fb0*/  IMAD.MOV R18, RZ, RZ, -R20 ;  /* 0x000000ffff127224 */ /* 0x000fe400078e0a14 */
[----:B------:R-:W-:Y:S03]  /*3fc0*/  IMAD.IADD R19, R20, 0x1, -R12 ;  /* 0x0000000114137824 */ /* 0x000fe600078e0a0c */
[----:B------:R-:W-:Y:S01]  /*3fd0*/  SHF.R.S32.HI R86, RZ, 0x1f, R18 ;  /* 0x0000001fff567819 */ /* 0x000fe20000011412 */
[----:B------:R-:W-:Y:S05]  /*3fe0*/  @!P3 BRA `(.L_x_7968) ;  /* 0x00000010004cb947 */ /* 0x000fea0003800000 */
[-C--:B-----5:R-:W-:Y:S01]  /*3ff0*/  ISETP.GE.AND P0, PT, R12, R44.reuse, PT ;  /* 0x0000002c0c00720c */ /* 0x0a0fe20003f06270 */
[----:B------:R-:W-:Y:S01]  /*4000*/  BSSY.RECONVERGENT B0, `(.L_x_7969) ;  /* 0x000005a000007945 */ /* 0x000fe20003800200 */
[----:B------:R-:W-:Y:S11]  /*4010*/  ISETP.GE.AND P3, PT, R10, R44, PT ;  /* 0x0000002c0a00720c */ /* 0x000ff60003f66270 */
[----:B------:R-:W-:Y:S05]  /*4020*/  @P0 BRA `(.L_x_7970) ;  /* 0x00000004005c0947 */ /* 0x000fea0003800000 */
[----:B------:R-:W-:Y:S01]  /*4030*/  ISETP.GE.AND P0, PT, R12, R11, PT ;  /* 0x0000000b0c00720c */ /* 0x000fe20003f06270 */
[----:B------:R-:W4:Y:S11]  /*4040*/  LD.E.128 R40, desc[UR4][R14.64] ;  /* 0x000000040e287980 */ /* 0x000f36000c101d00 */
[----:B------:R-:W-:Y:S01]  /*4050*/  @!UPT UIADD3 URZ, UPT, UPT, URZ, URZ, URZ ;  /* 0x000000fffffff290 */ /* 0x000fe2000fffe0ff */
[C---:B------:R-:W-:Y:S04]  /*4060*/  @!P0 ISETP.GT.AND P1, PT, R19.reuse, RZ, PT ;  /* 0x000000ff1300820c */ /* 0x040fe80003f24270 */
[----:B-12---:R-:W-:Y:S02]  /*4070*/  @!P0 SEL R6, R18, RZ, !P1 ;  /* 0x000000ff12068207 */ /* 0x006fe40004800000 */
[----:B------:R-:W-:Y:S02]  /*4080*/  @!P0 SEL R0, R20, R18, P1 ;  /* 0x0000001214008207 */ /* 0x000fe40000800000 */
[----:B------:R-:W-:Y:S02]  /*4090*/  @!P0 SHF.L.U32 R2, R6, 0x1, RZ ;  /* 0x0000000106028819 */ /* 0x000fe400000006ff */
[----:B------:R-:W-:Y:S01]  /*40a0*/  @!P0 SEL R3, R86, RZ, !P1 ;  /* 0x000000ff56038207 */ /* 0x000fe20004800000 */
[----:B------:R-:W-:Y:S01]  /*40b0*/  @!P0 IMAD.WIDE R4, R0, 0x2, R14 ;  /* 0x0000000200048825 */ /* 0x000fe200078e020e */
[----:B------:R-:W-:Y:S02]  /*40c0*/  @!P0 IADD3 R92, P1, PT, R2, R59, RZ ;  /* 0x0000003b025c8210 */ /* 0x000fe40007f3e0ff */
[----:B------:R-:W-:Y:S03]  /*40d0*/  @!P0 SHF.L.U64.HI R0, R6, 0x1, R3 ;  /* 0x0000000106008819 */ /* 0x000fe60000010203 */
[----:B------:R-:W2:Y:S01]  /*40e0*/  @!P0 LD.E.128 R4, desc[UR4][R4.64] ;  /* 0x0000000404048980 */ /* 0x000ea2000c101d00 */
[----:B------:R-:W-:Y:S02]  /*40f0*/  @!P0 IADD3.X R93, PT, PT, R0, R58, RZ, P1, !PT ;  /* 0x0000003a005d8210 */ /* 0x000fe40000ffe4ff */
[----:B------:R-:W-:Y:S04]  /*4100*/  @!P0 IADD3 R2, P1, PT, R2, R61, RZ ;  /* 0x0000003d02028210 */ /* 0x000fe80007f3e0ff */
[----:B------:R-:W-:Y:S01]  /*4110*/  @!P0 IADD3.X R3, PT, PT, R0, R60, RZ, P1, !PT ;  /* 0x0000003c00038210 */ /* 0x000fe20000ffe4ff */
[----:B------:R-:W5:Y:S01]  /*4120*/  @!P0 LD.E.128 R92, desc[UR4][R92.64] ;  /* 0x000000045c5c8980 */ /* 0x000f62000c101d00 */
[----:B------:R-:W-:Y:S07]  /*4130*/  ISETP.GT.AND P1, PT, R19, RZ, !P0 ;  /* 0x000000ff1300720c */ /* 0x000fee0004724270 */
[----:B------:R1:W3:Y:S01]  /*4140*/  @!P0 LD.E.128 R36, desc[UR4][R2.64] ;  /* 0x0000000402248980 */ /* 0x0002e2000c101d00 */
[--C-:B--2---:R-:W-:Y:S01]  /*4150*/  @!P0 HADD2.F32 R0, -RZ, R4.reuse.H0_H0 ;  /* 0x20000004ff008230 */ /* 0x104fe20000004100 */
[----:B----4-:R-:W-:Y:S01]  /*4160*/  @!P0 MOV R32, R41 ;  /* 0x0000002900208202 */ /* 0x010fe20000000f00 */
[----:B-1----:R-:W-:Y:S01]  /*4170*/  @!P0 HADD2.F32 R2, -RZ, R4.H1_H1 ;  /* 0x30000004ff028230 */ /* 0x002fe20000004100 */
[----:B------:R-:W-:Y:S01]  /*4180*/  @!P0 MOV R33, R42 ;  /* 0x0000002a00218202 */ /* 0x000fe20000000f00 */
[--C-:B------:R-:W-:Y:S02]  /*4190*/  @!P0 HADD2.F32 R3, -RZ, R5.reuse.H0_H0 ;  /* 0x20000005ff038230 */ /* 0x100fe40000004100 */
[----:B------:R-:W-:Y:S02]  /*41a0*/  @!P0 HADD2.F32 R4, -RZ, R5.H1_H1 ;  /* 0x30000005ff048230 */ /* 0x000fe40000004100 */
[----:B-----5:R-:W-:Y:S02]  /*41b0*/  @!P0 HADD2.F32 R24, -RZ, R94.H0_H0 ;  /* 0x2000005eff188230 */ /* 0x020fe40000004100 */
[----:B------:R-:W-:Y:S02]  /*41c0*/  @!P0 HADD2.F32 R5, -RZ, R6.H0_H0 ;  /* 0x20000006ff058230 */ /* 0x000fe40000004100 */
[--C-:B------:R-:W-:Y:S02]  /*41d0*/  @!P0 HADD2.F32 R22, -RZ, R7.reuse.H0_H0 ;  /* 0x20000007ff168230 */ /* 0x100fe40000004100 */
[----:B------:R-:W-:Y:S01]  /*41e0*/  @P1 FADD.FTZ R24, -R24, -RZ ;  /* 0x800000ff18181221 */ /* 0x000fe20000010100 */
[----:B------:R-:W-:Y:S02]  /*41f0*/  @!P0 HADD2.F32 R21, -RZ, R7.H1_H1 ;  /* 0x30000007ff158230 */ /* 0x000fe40000004100 */
[--C-:B------:R-:W-:Y:S02]  /*4200*/  @!P0 HADD2.F32 R7, -RZ, R95.reuse.H0_H0 ;  /* 0x2000005fff078230 */ /* 0x100fe40000004100 */
[----:B------:R-:W-:Y:S01]  /*4210*/  @!P0 FMUL.FTZ R5, R5, R24 ;  /* 0x0000001805058220 */ /* 0x000fe20000410000 */
[----:B------:R-:W-:Y:S01]  /*4220*/  @!P0 HADD2.F32 R8, -RZ, R95.H1_H1 ;  /* 0x3000005fff088230 */ /* 0x000fe20000004100 */
[----:B------:R-:W-:Y:S01]  /*4230*/  @!P0 MOV R24, R40 ;  /* 0x0000002800188202 */ /* 0x000fe20000000f00 */
[----:B------:R-:W-:Y:S02]  /*4240*/  @!P0 HADD2.F32 R23, -RZ, R94.H1_H1 ;  /* 0x3000005eff178230 */ /* 0x000fe40000004100 */
[----:B------:R-:W-:Y:S01]  /*4250*/  @P1 FADD.FTZ R7, -R7, -RZ ;  /* 0x800000ff07071221 */ /* 0x000fe20000010100 */
[--C-:B------:R-:W-:Y:S02]  /*4260*/  @!P0 HADD2.F32 R28, -RZ, R92.reuse.H0_H0 ;  /* 0x2000005cff1c8230 */ /* 0x100fe40000004100 */
[----:B------:R-:W-:Y:S01]  /*4270*/  @P1 FADD.FTZ R8, -R8, -RZ ;  /* 0x800000ff08081221 */ /* 0x000fe20000010100 */
[----:B------:R-:W-:Y:S02]  /*4280*/  @!P0 HADD2.F32 R27, -RZ, R92.H1_H1 ;  /* 0x3000005cff1b8230 */ /* 0x000fe40000004100 */
[----:B------:R-:W-:Y:S01]  /*4290*/  @!P0 FMUL.FTZ R7, R22, R7 ;  /* 0x0000000716078220 */ /* 0x000fe20000410000 */
[--C-:B------:R-:W-:Y:S02]  /*42a0*/  @!P0 HADD2.F32 R26, -RZ, R93.reuse.H0_H0 ;  /* 0x2000005dff1a8230 */ /* 0x100fe40000004100 */
[----:B------:R-:W-:Y:S01]  /*42b0*/  @!P0 FMUL.FTZ R8, R21, R8 ;  /* 0x0000000815088220 */ /* 0x000fe20000410000 */
[----:B------:R-:W-:Y:S02]  /*42c0*/  @!P0 HADD2.F32 R25, -RZ, R93.H1_H1 ;  /* 0x3000005dff198230 */ /* 0x000fe40000004100 */
[----:B------:R-:W-:Y:S01]  /*42d0*/  @P1 FADD.FTZ R23, -R23, -RZ ;  /* 0x800000ff17171221 */ /* 0x000fe20000010100 */
[----:B------:R-:W-:Y:S02]  /*42e0*/  @!P0 HADD2.F32 R6, -RZ, R6.H1_H1 ;  /* 0x30000006ff068230 */ /* 0x000fe40000004100 */
[----:B------:R-:W-:Y:S01]  /*42f0*/  @P1 FADD.FTZ R28, -R28, -RZ ;  /* 0x800000ff1c1c1221 */ /* 0x000fe20000010100 */
[----:B------:R-:W-:Y:S02]  /*4300*/  @!P0 HADD2.F32 R21, -RZ, R24.H0_H0 ;  /* 0x20000018ff158230 */ /* 0x000fe40000004100 */
[----:B------:R-:W-:Y:S01]  /*4310*/  @P1 FADD.FTZ R27, -R27, -RZ ;  /* 0x800000ff1b1b1221 */ /* 0x000fe20000010100 */
[----:B---3--:R-:W-:Y:S02]  /*4320*/  @!P0 HADD2.F32 R22, -RZ, R36.H0_H0 ;  /* 0x20000024ff168230 */ /* 0x008fe40000004100 */
        /* <DEDUP_REMOVED lines=8> */
[----:B------:R-:W-:Y:S01]  /*43b0*/  @!P0 FMUL.FTZ R2, R2, R27 ;  /* 0x0000001b02028220 */ /* 0x000fe20000410000 */
[--C-:B------:R-:W-:Y:S01]  /*43c0*/  @!P0 HADD2.F32 R27, -RZ, R37.reuse.H1_H1 ;  /* 0x30000025ff1b8230 */ /* 0x100fe20000004100 */
[----:B------:R-:W-:Y:S01]  /*43d0*/  @!P0 MOV R36, R43 ;  /* 0x0000002b00248202 */ /* 0x000fe20000000f00 */
[----:B------:R-:W-:Y:S02]  /*43e0*/  @!P0 HADD2.F32 R28, -RZ, R38.H0_H0 ;  /* 0x20000026ff1c8230 */ /* 0x000fe40000004100 */
[----:B------:R-:W-:Y:S01]  /*43f0*/  @!P0 FMUL.FTZ R3, R3, R26 ;  /* 0x0000001a03038220 */ /* 0x000fe20000410000 */
[----:B------:R-:W-:Y:S01]  /*4400*/  @!P0 FMUL.FTZ R4, R4, R25 ;  /* 0x0000001904048220 */ /* 0x000fe20000410000 */
[----:B------:R-:W-:Y:S02]  /*4410*/  @!P0 HADD2.F32 R26, -RZ, R37.H0_H0 ;  /* 0x20000025ff1a8230 */ /* 0x000fe40000004100 */
[----:B------:R-:W-:Y:S01]  /*4420*/  @!P0 FFMA.FTZ R0, R21, R22, R0 ;  /* 0x0000001615008223 */ /* 0x000fe20000010000 */
[--C-:B------:R-:W-:Y:S02]  /*4430*/  @!P0 HADD2.F32 R25, -RZ, R32.reuse.H0_H0 ;  /* 0x20000020ff198230 */ /* 0x100fe40000004100 */
[----:B------:R-:W-:Y:S01]  /*4440*/  @!P0 FFMA.FTZ R2, R23, R24, R2 ;  /* 0x0000001817028223 */ /* 0x000fe20000010002 */
[----:B------:R-:W-:Y:S02]  /*4450*/  @!P0 HADD2.F32 R21, -RZ, R32.H1_H1 ;  /* 0x30000020ff158230 */ /* 0x000fe40000004100 */
[--C-:B------:R-:W-:Y:S02]  /*4460*/  @!P0 HADD2.F32 R22, -RZ, R33.reuse.H0_H0 ;  /* 0x20000021ff168230 */ /* 0x100fe40000004100 */
[----:B------:R-:W-:Y:S01]  /*4470*/  @!P0 FFMA.FTZ R3, R25, R26, R3 ;  /* 0x0000001a19038223 */ /* 0x000fe20000010003 */
[----:B------:R-:W-:Y:S01]  /*4480*/  @!P0 F2FP.F16.F32.PACK_AB R0, R2, R0 ;  /* 0x000000000200823e */ /* 0x000fe200000000ff */
[----:B------:R-:W-:Y:S02]  /*4490*/  @!P0 HADD2.F32 R23, -RZ, R33.H1_H1 ;  /* 0x30000021ff178230 */ /* 0x000fe40000004100 */
[----:B------:R-:W-:Y:S01]  /*44a0*/  @!P0 FFMA.FTZ R4, R21, R27, R4 ;  /* 0x0000001b15048223 */ /* 0x000fe20000010004 */
[--C-:B------:R-:W-:Y:S01]  /*44b0*/  @!P0 HADD2.F32 R24, -RZ, R36.reuse.H0_H0 ;  /* 0x20000024ff188230 */ /* 0x100fe20000004100 */
[----:B------:R-:W-:Y:S01]  /*44c0*/  @!P0 MOV R40, R0 ;  /* 0x0000000000288202 */ /* 0x000fe20000000f00 */
        /* <DEDUP_REMOVED lines=13> */
.L_x_7970:
[----:B------:R-:W-:Y:S05]  /*45a0*/  BSYNC.RECONVERGENT B0 ;  /* 0x0000000000007941 */ /* 0x000fea0003800200 */
.L_x_7969:
[----:B------:R-:W-:Y:S01]  /*45b0*/  ISETP.GE.AND P4, PT, R9, R44, PT ;  /* 0x0000002c0900720c */ /* 0x000fe20003f86270 */
[----:B------:R-:W-:Y:S04]  /*45c0*/  BSSY.RECONVERGENT B0, `(.L_x_7971) ;  /* 0x000005b000007945 */ /* 0x000fe80003800200 */
[----:B------:R-:W-:Y:S08]  /*45d0*/  @P3 BRA `(.L_x_7972) ;  /* 0x0000000400643947 */ /* 0x000ff00003800000 */
[----:B------:R-:W-:Y:S01]  /*45e0*/  ISETP.GE.AND P0, PT, R10, R11, PT ;  /* 0x0000000b0a00720c */ /* 0x000fe20003f06270 */
[----:B----4-:R-:W4:Y:S11]  /*45f0*/  LD.E.128 R40, desc[UR4][R14.64+0x40] ;  /* 0x000040040e287980 */ /* 0x010f36000c101d00 */
[----:B------:R-:W-:Y:S01]  /*4600*/  @!UPT UIADD3 URZ, UPT, UPT, URZ, URZ, URZ ;  /* 0x000000fffffff290 */ /* 0x000fe2000fffe0ff */
[----:B------:R-:W-:Y:S02]  /*4610*/  @!P0 ISETP.GT.AND P1, PT, R19, 0x20, PT ;  /* 0x000000201300880c */ /* 0x000fe40003f24270 */
[----:B-12---:R-:W-:Y:S02]  /*4620*/  @!P0 IADD3 R6, P3, PT, R18, 0x20, RZ ;  /* 0x0000002012068810 */ /* 0x006fe40007f7e0ff */
[----:B------:R-:W-:Y:S02]  /*4630*/  @!P0 SEL R0, R20, R18, P1 ;  /* 0x0000001214008207 */ /* 0x000fe40000800000 */
[----:B------:R-:W-:Y:S02]  /*4640*/  @!P0 SEL R6, R6, 0x20, !P1 ;  /* 0x0000002006068807 */ /* 0x000fe40004800000 */
[----:B------:R-:W-:Y:S01]  /*4650*/  @!P0 IADD3.X R3, PT, PT, RZ, R86, RZ, P3, !PT ;  /* 0x00000056ff038210 */ /* 0x000fe20001ffe4ff */
[----:B------:R-:W-:Y:S01]  /*4660*/  @!P0 IMAD.WIDE R4, R0, 0x2, R14 ;  /* 0x0000000200048825 */ /* 0x000fe200078e020e */
[----:B------:R-:W-:Y:S02]  /*4670*/  @!P0 SHF.L.U32 R2, R6, 0x1, RZ ;  /* 0x0000000106028819 */ /* 0x000fe400000006ff */
[----:B------:R-:W-:Y:S02]  /*4680*/  @!P0 SEL R3, R3, RZ, !P1 ;  /* 0x000000ff03038207 */ /* 0x000fe40004800000 */
[----:B------:R-:W-:Y:S02]  /*4690*/  @!P0 IADD3 R92, P1, PT, R2, R59, RZ ;  /* 0x0000003b025c8210 */ /* 0x000fe40007f3e0ff */
[----:B------:R-:W-:Y:S02]  /*46a0*/  @!P0 SHF.L.U64.HI R0, R6, 0x1, R3 ;  /* 0x0000000106008819 */ /* 0x000fe40000010203 */
[----:B------:R-:W2:Y:S02]  /*46b0*/  @!P0 LD.E.128 R4, desc[UR4][R4.64+0x40] ;  /* 0x0000400404048980 */ /* 0x000ea4000c101d00 */
[----:B------:R-:W-:Y:S02]  /*46c0*/  @!P0 IADD3.X R93, PT, PT, R0, R58, RZ, P1, !PT ;  /* 0x0000003a005d8210 */ /* 0x000fe40000ffe4ff */
[----:B------:R-:W-:Y:S04]  /*46d0*/  @!P0 IADD3 R2, P1, PT, R2, R61, RZ ;  /* 0x0000003d02028210 */ /* 0x000fe80007f3e0ff */
[----:B------:R-:W5:Y:S01]  /*46e0*/  @!P0 LD.E.128 R92, desc[UR4][R92.64] ;  /* 0x000000045c5c8980 */ /* 0x000f62000c101d00 */
[----:B------:R-:W-:Y:S02]  /*46f0*/  @!P0 IADD3.X R3, PT, PT, R0, R60, RZ, P1, !PT ;  /* 0x0000003c00038210 */ /* 0x000fe40000ffe4ff */
[----:B------:R-:W-:Y:S05]  /*4700*/  ISETP.GT.AND P1, PT, R19, 0x20, !P0 ;  /* 0x000000201300780c */ /* 0x000fea0004724270 */
        /* <DEDUP_REMOVED lines=70> */
.L_x_7972:
[----:B------:R-:W-:Y:S05]  /*4b70*/  BSYNC.RECONVERGENT B0 ;  /* 0x0000000000007941 */ /* 0x000fea0003800200 */
.L_x_7971:
[----:B------:R-:W-:Y:S05]  /*4b80*/  @P4 BRA `(.L_x_7968) ;  /* 0x0000000400644947 */ /* 0x000fea0003800000 */
[----:B------:R-:W-:Y:S01]  /*4b90*/  ISETP.GE.AND P0, PT, R9, R11, PT ;  /* 0x0000000b0900720c */ /* 0x000fe20003f06270 */
[----:B-1--4-:R-:W4:Y:S11]  /*4ba0*/  LD.E.128 R40, desc[UR4][R14.64+0x80] ;  /* 0x000080040e287980 */ /* 0x012f36000c101d00 */
[----:B------:R-:W-:Y:S01]  /*4bb0*/  @!UPT UIADD3 URZ, UPT, UPT, URZ, URZ, URZ ;  /* 0x000000fffffff290 */ /* 0x000fe2000fffe0ff */
[----:B------:R-:W-:Y:S02]  /*4bc0*/  @!P0 ISETP.GT.AND P1, PT, R19, 0x40, PT ;  /* 0x000000401300880c */ /* 0x000fe40003f24270 */
[----:B--2---:R-:W-:Y:S02]  /*4bd0*/  @!P0 IADD3 R6, P3, PT, R18, 0x40, RZ ;  /* 0x0000004012068810 */ /* 0x004fe40007f7e0ff */
        /* <DEDUP_REMOVED lines=84> */
.L_x_7968:
[----:B------:R-:W-:Y:S05]  /*5120*/  BSYNC.RECONVERGENT B1 ;  /* 0x0000000000017941 */ /* 0x000fea0003800200 */
.L_x_7967:
[----:B------:R-:W-:Y:S04]  /*5130*/  BSSY.RECONVERGENT B1, `(.L_x_7973) ;  /* 0x000011b000017945 */ /* 0x000fe80003800200 */
[----:B------:R-:W-:Y:S05]  /*5140*/  @!P2 BRA `(.L_x_7974) ;  /* 0x000000100064a947 */ /* 0x000fea0003800000 */
[----:B-----5:R-:W-:Y:S01]  /*5150*/  ISETP.GE.AND P4, PT, R12, R44, PT ;  /* 0x0000002c0c00720c */ /* 0x020fe20003f86270 */
[----:B------:R-:W-:Y:S01]  /*5160*/  BSSY.RECONVERGENT B0, `(.L_x_7975) ;  /* 0x0000061000007945 */ /* 0x000fe20003800200 */
[----:B------:R-:W-:Y:S02]  /*5170*/  LEA R22, P1, R65, R14, 0x1 ;  /* 0x0000000e41167211 */ /* 0x000fe400078208ff */
[----:B------:R-:W-:Y:S02]  /*5180*/  LEA R96, P0, R133, R80, 0x1 ;  /* 0x0000005085607211 */ /* 0x000fe400078008ff */
[-C--:B------:R-:W-:Y:S02]  /*5190*/  ISETP.GE.AND P3, PT, R10, R44.reuse, PT ;  /* 0x0000002c0a00720c */ /* 0x080fe40003f66270 */
[----:B------:R-:W-:Y:S02]  /*51a0*/  ISETP.GE.AND P2, PT, R9, R44, PT ;  /* 0x0000002c0900720c */ /* 0x000fe40003f46270 */
[----:B------:R-:W-:Y:S02]  /*51b0*/  LEA.HI.X R23, R65, R15, R64, 0x1, P1 ;  /* 0x0000000f41177211 */ /* 0x000fe400008f0c40 */
[----:B------:R-:W-:Y:S01]  /*51c0*/  LEA.HI.X R97, R133, R81, R134, 0x1, P0 ;  /* 0x0000005185617211 */ /* 0x000fe200000f0c86 */
[----:B------:R-:W-:Y:S08]  /*51d0*/  @P4 BRA `(.L_x_7976) ;  /* 0x0000000400644947 */ /* 0x000ff00003800000 */
[----:B------:R-:W-:Y:S01]  /*51e0*/  ISETP.GE.AND P0, PT, R12, R11, PT ;  /* 0x0000000b0c00720c */ /* 0x000fe20003f06270 */
[----:B-1--4-:R-:W4:Y:S11]  /*51f0*/  LD.E.128 R40, desc[UR4][R22.64] ;  /* 0x0000000416287980 */ /* 0x012f36000c101d00 */
[----:B------:R-:W-:Y:S01]  /*5200*/  @!UPT UIADD3 URZ, UPT, UPT, URZ, URZ, URZ ;  /* 0x000000fffffff290 */ /* 0x000fe2000fffe0ff */
[C---:B------:R-:W-:Y:S04]  /*5210*/  @!P0 ISETP.GT.AND P1, PT, R19.reuse, RZ, PT ;  /* 0x000000ff1300820c */ /* 0x040fe80003f24270 */
[----:B--2---:R-:W-:Y:S02]  /*5220*/  @!P0 SEL R6, R18, RZ, !P1 ;  /* 0x000000ff12068207 */ /* 0x004fe40004800000 */
[----:B------:R-:W-:Y:S02]  /*5230*/  @!P0 SEL R3, R86, RZ, !P1 ;  /* 0x000000ff56038207 */ /* 0x000fe40004800000 */
[----:B------:R-:W-:Y:S02]  /*5240*/  @!P0 IADD3 R6, P4, PT, R72, R6, RZ ;  /* 0x0000000648068210 */ /* 0x000fe40007f9e0ff */
[----:B------:R-:W-:Y:S02]  /*5250*/  @!P0 SEL R0, R20, R18, P1 ;  /* 0x0000001214008207 */ /* 0x000fe40000800000 */
[----:B------:R-:W-:Y:S02]  /*5260*/  @!P0 SHF.L.U32 R2, R6, 0x1, RZ ;  /* 0x0000000106028819 */ /* 0x000fe400000006ff */
[----:B------:R-:W-:Y:S01]  /*5270*/  @!P0 IADD3.X R3, PT, PT, R66, R3, RZ, P4, !PT ;  /* 0x0000000342038210 */ /* 0x000fe200027fe4ff */
        /* <DEDUP_REMOVED lines=12> */
[----:B-1----:R-:W-:Y:S02]  /*5340*/  @!P0 HADD2.F32 R2, -RZ, R4.H1_H1 ;  /* 0x30000004ff028230 */ /* 0x002fe40000004100 */
[--C-:B------:R-:W-:Y:S02]  /*5350*/  @!P0 HADD2.F32 R3, -RZ, R5.reuse.H0_H0 ;  /* 0x20000005ff038230 */ /* 0x100fe40000004100 */
[----:B------:R-:W-:Y:S02]  /*5360*/  @!P0 HADD2.F32 R4, -RZ, R5.H1_H1 ;  /* 0x30000005ff048230 */ /* 0x000fe40000004100 */
[----:B-----5:R-:W-:Y:S02]  /*5370*/  @!P0 HADD2.F32 R26, -RZ, R94.H0_H0 ;  /* 0x2000005eff1a8230 */ /* 0x020fe40000004100 */
[----:B------:R-:W-:Y:S02]  /*5380*/  @!P0 HADD2.F32 R5, -RZ, R6.H0_H0 ;  /* 0x20000006ff058230 */ /* 0x000fe40000004100 */
[--C-:B------:R-:W-:Y:S02]  /*5390*/  @!P0 HADD2.F32 R24, -RZ, R7.reuse.H0_H0 ;  /* 0x20000007ff188230 */ /* 0x100fe40000004100 */
[----:B------:R-:W-:Y:S01]  /*53a0*/  @P1 FADD.FTZ R26, -R26, -RZ ;  /* 0x800000ff1a1a1221 */ /* 0x000fe20000010100 */
[----:B------:R-:W-:Y:S02]  /*53b0*/  @!P0 HADD2.F32 R21, -RZ, R7.H1_H1 ;  /* 0x30000007ff158230 */ /* 0x000fe40000004100 */
[----:B------:R-:W-:Y:S02]  /*53c0*/  @!P0 HADD2.F32 R25, -RZ, R94.H1_H1 ;  /* 0x3000005eff198230 */ /* 0x000fe40000004100 */
[----:B------:R-:W-:Y:S01]  /*53d0*/  @!P0 FMUL.FTZ R5, R5, R26 ;  /* 0x0000001a05058220 */ /* 0x000fe20000410000 */
[--C-:B------:R-:W-:Y:S01]  /*53e0*/  @!P0 HADD2.F32 R7, -RZ, R95.reuse.H0_H0 ;  /* 0x2000005fff078230 */ /* 0x100fe20000004100 */
[----:B------:R-:W-:Y:S01]  /*53f0*/  @!P0 MOV R26, R40 ;  /* 0x00000028001a8202 */ /* 0x000fe20000000f00 */
[----:B------:R-:W-:Y:S02]  /*5400*/  @!P0 HADD2.F32 R8, -RZ, R95.H1_H1 ;  /* 0x3000005fff088230 */ /* 0x000fe40000004100 */
[----:B------:R-:W-:Y:S01]  /*5410*/  @P1 FADD.FTZ R25, -R25, -RZ ;  /* 0x800000ff19191221 */ /* 0x000fe20000010100 */
[--C-:B------:R-:W-:Y:S02]  /*5420*/  @!P0 HADD2.F32 R30, -RZ, R92.reuse.H0_H0 ;  /* 0x2000005cff1e8230 */ /* 0x100fe40000004100 */
[----:B------:R-:W-:Y:S01]  /*5430*/  @P1 FADD.FTZ R7, -R7, -RZ ;  /* 0x800000ff07071221 */ /* 0x000fe20000010100 */
[----:B------:R-:W-:Y:S02]  /*5440*/  @!P0 HADD2.F32 R29, -RZ, R92.H1_H1 ;  /* 0x3000005cff1d8230 */ /* 0x000fe40000004100 */
[----:B------:R-:W-:Y:S01]  /*5450*/  @P1 FADD.FTZ R8, -R8, -RZ ;  /* 0x800000ff08081221 */ /* 0x000fe20000010100 */
[--C-:B------:R-:W-:Y:S02]  /*5460*/  @!P0 HADD2.F32 R28, -RZ, R93.reuse.H0_H0 ;  /* 0x2000005dff1c8230 */ /* 0x100fe40000004100 */
[----:B------:R-:W-:Y:S01]  /*5470*/  @!P0 FMUL.FTZ R7, R24, R7 ;  /* 0x0000000718078220 */ /* 0x000fe20000410000 */
[----:B------:R-:W-:Y:S02]  /*5480*/  @!P0 HADD2.F32 R6, -RZ, R6.H1_H1 ;  /* 0x30000006ff068230 */ /* 0x000fe40000004100 */
[----:B------:R-:W-:Y:S01]  /*5490*/  @P1 FADD.FTZ R29, -R29, -RZ ;  /* 0x800000ff1d1d1221 */ /* 0x000fe20000010100 */
[----:B------:R-:W-:Y:S02]  /*54a0*/  @!P0 HADD2.F32 R27, -RZ, R93.H1_H1 ;  /* 0x3000005dff1b8230 */ /* 0x000fe40000004100 */
[----:B------:R-:W-:Y:S01]  /*54b0*/  @P1 FADD.FTZ R30, -R30, -RZ ;  /* 0x800000ff1e1e1221 */ /* 0x000fe20000010100 */
[----:B---3--:R-:W-:Y:S02]  /*54c0*/  @!P0 HADD2.F32 R24, -RZ, R36.H0_H0 ;  /* 0x20000024ff188230 */ /* 0x008fe40000004100 */
[----:B------:R-:W-:Y:S01]  /*54d0*/  @P1 FADD.FTZ R28, -R28, -RZ ;  /* 0x800000ff1c1c1221 */ /* 0x000fe20000010100 */
[----:B------:R-:W-:Y:S02]  /*54e0*/  @!P0 HADD2.F32 R31, -RZ, R38.H1_H1 ;  /* 0x30000026ff1f8230 */ /* 0x000fe40000004100 */
[----:B------:R-:W-:Y:S01]  /*54f0*/  @!P0 FMUL.FTZ R6, R6, R25 ;  /* 0x0000001906068220 */ /* 0x000fe20000410000 */
[--C-:B------:R-:W-:Y:S02]  /*5500*/  @!P0 HADD2.F32 R25, -RZ, R26.reuse.H1_H1 ;  /* 0x3000001aff198230 */ /* 0x100fe40000004100 */
[----:B------:R-:W-:Y:S01]  /*5510*/  @!P0 FMUL.FTZ R8, R21, R8 ;  /* 0x0000000815088220 */ /* 0x000fe20000410000 */
[----:B------:R-:W-:Y:S02]  /*5520*/  @!P0 HADD2.F32 R21, -RZ, R26.H0_H0 ;  /* 0x2000001aff158230 */ /* 0x000fe40000004100 */
[----:B------:R-:W-:Y:S01]  /*5530*/  @P1 FADD.FTZ R27, -R27, -RZ ;  /* 0x800000ff1b1b1221 */ /* 0x000fe20000010100 */
[----:B------:R-:W-:Y:S02]  /*5540*/  @!P0 HADD2.F32 R26, -RZ, R36.H1_H1 ;  /* 0x30000024ff1a8230 */ /* 0x000fe40000004100 */
[----:B------:R-:W-:Y:S01]  /*5550*/  @!P0 FMUL.FTZ R0, R0, R30 ;  /* 0x0000001e00008220 */ /* 0x000fe20000410000 */
[----:B------:R-:W-:Y:S01]  /*5560*/  @!P0 HADD2.F32 R30, -RZ, R38.H0_H0 ;  /* 0x20000026ff1e8230 */ /* 0x000fe20000004100 */
[----:B------:R-:W-:Y:S01]  /*5570*/  @!P0 MOV R36, R42 ;  /* 0x0000002a00248202 */ /* 0x000fe20000000f00 */
[----:B------:R-:W-:Y:S02]  /*5580*/  @!P0 HADD2.F32 R32, -RZ, R39.H0_H0 ;  /* 0x20000027ff208230 */ /* 0x000fe40000004100 */
[----:B------:R-:W-:Y:S01]  /*5590*/  @!P0 FMUL.FTZ R2, R2, R29 ;  /* 0x0000001d02028220 */ /* 0x000fe20000410000 */
[----:B------:R-:W-:Y:S01]  /*55a0*/  @!P0 FMUL.FTZ R3, R3, R28 ;  /* 0x0000001c03038220 */ /* 0x000fe20000410000 */
[--C-:B------:R-:W-:Y:S02]  /*55b0*/  @!P0 HADD2.F32 R28, -RZ, R37.reuse.H0_H0 ;  /* 0x20000025ff1c8230 */ /* 0x100fe40000004100 */
[----:B------:R-:W-:Y:S01]  /*55c0*/  @!P0 FMUL.FTZ R4, R4, R27 ;  /* 0x0000001b04048220 */ /* 0x000fe20000410000 */
[----:B------:R-:W-:Y:S01]  /*55d0*/  @!P0 HADD2.F32 R29, -RZ, R37.H1_H1 ;  /* 0x30000025ff1d8230 */ /* 0x000fe20000004100 */
[----:B------:R-:W-:Y:S01]  /*55e0*/  @!P0 MOV R37, R43 ;  /* 0x0000002b00258202 */ /* 0x000fe20000000f00 */
[--C-:B------:R-:W-:Y:S02]  /*55f0*/  @!P0 HADD2.F32 R27, -RZ, R44.reuse.H0_H0 ;  /* 0x2000002cff1b8230 */ /* 0x100fe40000004100 */
[----:B------:R-:W-:Y:S01]  /*5600*/  @!P0 FFMA.FTZ R0, R21, R24, R0 ;  /* 0x0000001815008223 */ /* 0x000fe20000010000 */
[----:B------:R-:W-:Y:S02]  /*5610*/  @!P0 HADD2.F32 R21, -RZ, R44.H1_H1 ;  /* 0x3000002cff158230 */ /* 0x000fe40000004100 */
[----:B------:R-:W-:Y:S01]  /*5620*/  @!P0 FFMA.FTZ R2, R25, R26, R2 ;  /* 0x0000001a19028223 */ /* 0x000fe20000010002 */
[--C-:B------:R-:W-:Y:S02]  /*5630*/  @!P0 HADD2.F32 R24, -RZ, R36.reuse.H0_H0 ;  /* 0x20000024ff188230 */ /* 0x100fe40000004100 */
[----:B------:R-:W-:Y:S01]  /*5640*/  @!P0 FFMA.FTZ R3, R27, R28, R3 ;  /* 0x0000001c1b038223 */ /* 0x000fe20000010003 */
[----:B------:R-:W-:Y:S02]  /*5650*/  @!P0 HADD2.F32 R25, -RZ, R36.H1_H1 ;  /* 0x30000024ff198230 */ /* 0x000fe40000004100 */
[----:B------:R-:W-:Y:S01]  /*5660*/  @!P0 FFMA.FTZ R4, R21, R29, R4 ;  /* 0x0000001d15048223 */ /* 0x000fe20000010004 */
[----:B------:R-:W-:Y:S01]  /*5670*/  @!P0 F2FP.F16.F32.PACK_AB R0, R2, R0 ;  /* 0x000000000200823e */ /* 0x000fe200000000ff */
[----:B------:R-:W-:Y:S02]  /*5680*/  @!P0 HADD2.F32 R26, -RZ, R37.H0_H0 ;  /* 0x20000025ff1a8230 */ /* 0x000fe40000004100 */
[----:B------:R-:W-:Y:S01]  /*5690*/  @!P0 FFMA.FTZ R5, R24, R30, R5 ;  /* 0x0000001e18058223 */ /* 0x000fe20000010005 */
[----:B------:R-:W-:Y:S01]  /*56a0*/  @!P0 HADD2.F32 R33, -RZ, R39.H1_H1 ;  /* 0x30000027ff218230 */ /* 0x000fe20000004100 */
[----:B------:R-:W-:Y:S01]  /*56b0*/  @!P0 F2FP.F16.F32.PACK_AB R3, R4, R3 ;  /* 0x000000030403823e */ /* 0x000fe200000000ff */
[----:B------:R-:W-:Y:S01]  /*56c0*/  @!P0 HADD2.F32 R27, -RZ, R37.H1_H1 ;  /* 0x30000025ff1b8230 */ /* 0x000fe20000004100 */
[----:B------:R-:W-:Y:S01]  /*56d0*/  @!P0 MOV R40, R0 ;  /* 0x0000000000288202 */ /* 0x000fe20000000f00 */
        /* <DEDUP_REMOVED lines=9> */
.L_x_7976:
[----:B------:R-:W-:Y:S05]  /*5770*/  BSYNC.RECONVERGENT B0 ;  /* 0x0000000000007941 */ /* 0x000fea0003800200 */
.L_x_7975:
[----:B------:R-:W-:Y:S04]  /*5780*/  BSSY.RECONVERGENT B0, `(.L_x_7977) ;  /* 0x000005b000007945 */ /* 0x000fe80003800200 */
[----:B------:R-:W-:Y:S05]  /*5790*/  @P3 BRA `(.L_x_7978) ;  /* 0x0000000400643947 */ /* 0x000fea0003800000 */
[----:B------:R-:W-:Y:S01]  /*57a0*/  ISETP.GE.AND P0, PT, R10, R11, PT ;  /* 0x0000000b0a00720c */ /* 0x000fe20003f06270 */
[----:B-1--4-:R-:W4:Y:S11]  /*57b0*/  LD.E.128 R40, desc[UR4][R22.64+0x40] ;  /* 0x0000400416287980 */ /* 0x012f36000c101d00 */
[----:B------:R-:W-:Y:S01]  /*57c0*/  @!UPT UIADD3 URZ, UPT, UPT, URZ, URZ, URZ ;  /* 0x000000fffffff290 */ /* 0x000fe2000fffe0ff */
[C---:B------:R-:W-:Y:S04]  /*57d0*/  @!P0 ISETP.GT.AND P1, PT, R19.reuse, 0x20, PT ;  /* 0x000000201300880c */ /* 0x040fe80003f24270 */
        /* <DEDUP_REMOVED lines=14> */
[----:B------:R-:W-:Y:S07]  /*58c0*/  ISETP.GT.AND P1, PT, R19, 0x20, !P0 ;  /* 0x000000201300780c */ /* 0x000fee0004724270 */
        /* <DEDUP_REMOVED lines=70> */
.L_x_7978:
[----:B------:R-:W-:Y:S05]  /*5d30*/  BSYNC.RECONVERGENT B0 ;  /* 0x0000000000007941 */ /* 0x000fea0003800200 */
.L_x_7977:
[----:B------:R-:W-:Y:S05]  /*5d40*/  @P2 BRA `(.L_x_7974) ;  /* 0x0000000400642947 */ /* 0x000fea0003800000 */
[----:B------:R-:W-:Y:S01]  /*5d50*/  ISETP.GE.AND P0, PT, R9, R11, PT ;  /* 0x0000000b0900720c */ /* 0x000fe20003f06270 */
[----:B------:R-:W5:Y:S11]  /*5d60*/  LD.E.128 R36, desc[UR4][R22.64+0x80] ;  /* 0x0000800416247980 */ /* 0x000f76000c101d00 */
[----:B------:R-:W-:Y:S01]  /*5d70*/  @!UPT UIADD3 URZ, UPT, UPT, URZ, URZ, URZ ;  /* 0x000000fffffff290 */ /* 0x000fe2000fffe0ff */
[C---:B------:R-:W-:Y:S04]  /*5d80*/  @!P0 ISETP.GT.AND P1, PT, R19.reuse, 0x40, PT ;  /* 0x000000401300880c */ /* 0x040fe80003f24270 */
[----:B------:R-:W-:Y:S02]  /*5d90*/  @!P0 SEL R0, R18, RZ, !P1 ;  /* 0x000000ff12008207 */ /* 0x000fe40004800000 */
[----:B-12---:R-:W-:Y:S02]  /*5da0*/  @!P0 SEL R3, R86, RZ, !P1 ;  /* 0x000000ff56038207 */ /* 0x006fe40004800000 */
[----:B------:R-:W-:Y:S02]  /*5db0*/  @!P0 IADD3 R0, P2, PT, R72, R0, RZ ;  /* 0x0000000048008210 */ /* 0x000fe40007f5e0ff */
[----:B------:R-:W-:Y:S02]  /*5dc0*/  @!P0 SEL R18, R20, R18, P1 ;  /* 0x0000001214128207 */ /* 0x000fe40000800000 */
[----:B------:R-:W-:Y:S02]  /*5dd0*/  @!P0 IADD3.X R3, PT, PT, R66, R3, RZ, P2, !PT ;  /* 0x0000000342038210 */ /* 0x000fe400017fe4ff */
[----:B------:R-:W-:Y:S01]  /*5de0*/  @!P0 SHF.L.U32 R2, R0, 0x1, RZ ;  /* 0x0000000100028819 */ /* 0x000fe200000006ff */
[----:B------:R-:W-:Y:S01]  /*5df0*/  @!P0 IMAD.WIDE R4, R18, 0x2, R22 ;  /* 0x0000000212048825 */ /* 0x000fe200078e0216 */
[----:B------:R-:W-:Y:S02]  /*5e00*/  @!P0 SHF.L.U64.HI R0, R0, 0x1, R3 ;  /* 0x0000000100008819 */ /* 0x000fe40000010203 */
[----:B----4-:R-:W-:Y:S03]  /*5e10*/  @!P0 IADD3 R40, P1, PT, R2, R59, RZ ;  /* 0x0000003b02288210 */ /* 0x010fe60007f3e0ff */
[----:B------:R-:W2:Y:S01]  /*5e20*/  @!P0 LD.E.128 R4, desc[UR4][R4.64+0x80] ;  /* 0x0000800404048980 */ /* 0x000ea2000c101d00 */
[----:B------:R-:W-:Y:S02]  /*5e30*/  @!P0 IADD3.X R41, PT, PT, R0, R58, RZ, P1, !PT ;  /* 0x0000003a00298210 */ /* 0x000fe40000ffe4ff */
[----:B------:R-:W-:Y:S04]  /*5e40*/  @!P0 IADD3 R2, P1, PT, R2, R61, RZ ;  /* 0x0000003d02028210 */ /* 0x000fe80007f3e0ff */
[----:B------:R-:W-:Y:S01]  /*5e50*/  @!P0 IADD3.X R3, PT, PT, R0, R60, RZ, P1, !PT ;  /* 0x0000003c00038210 */ /* 0x000fe20000ffe4ff */
[----:B------:R-:W4:Y:S01]  /*5e60*/  @!P0 LD.E.128 R40, desc[UR4][R40.64+0x80] ;  /* 0x0000800428288980 */ /* 0x000f22000c101d00 */
[----:B------:R-:W-:Y:S07]  /*5e70*/  ISETP.GT.AND P1, PT, R19, 0x40, !P0 ;  /* 0x000000401300780c */ /* 0x000fee0004724270 */
[----:B------:R1:W3:Y:S01]  /*5e80*/  @!P0 LD.E.128 R28, desc[UR4][R2.64+0x80] ;  /* 0x00008004021c8980 */ /* 0x0002e2000c101d00 */
[--C-:B--2---:R-:W-:Y:S01]  /*5e90*/  @!P0 HADD2.F32 R0, -RZ, R4.reuse.H0_H0 ;  /* 0x20000004ff008230 */ /* 0x104fe20000004100 */
[----:B-----5:R-:W-:Y:S01]  /*5ea0*/  @!P0 MOV R32, R37 ;  /* 0x0000002500208202 */ /* 0x020fe20000000f00 */
[----:B-1----:R-:W-:Y:S02]  /*5eb0*/  @!P0 HADD2.F32 R2, -RZ, R4.H1_H1 ;  /* 0x30000004ff028230 */ /* 0x002fe40000004100 */
[--C-:B------:R-:W-:Y:S02]  /*5ec0*/  @!P0 HADD2.F32 R3, -RZ, R5.reuse.H0_H0 ;  /* 0x20000005ff038230 */ /* 0x100fe40000004100 */
[----:B------:R-:W-:Y:S02]  /*5ed0*/  @!P0 HADD2.F32 R4, -RZ, R5.H1_H1 ;  /* 0x30000005ff048230 */ /* 0x000fe40000004100 */
[----:B----4-:R-:W-:Y:S02]  /*5ee0*/  @!P0 HADD2.F32 R20, -RZ, R42.H0_H0 ;  /* 0x2000002aff148230 */ /* 0x010fe40000004100 */
        /* <DEDUP_REMOVED lines=63> */
.L_x_7974:
[----:B------:R-:W-:Y:S05]  /*62e0*/  BSYNC.RECONVERGENT B1 ;  /* 0x0000000000017941 */ /* 0x000fea0003800200 */
.L_x_7973:
[----:B-12---:R-:W-:Y:S01]  /*62f0*/  MOV R5, R60 ;  /* 0x0000003c00057202 */ /* 0x006fe20000000f00 */
[----:B------:R-:W2:Y:S01]  /*6300*/  LD.E R0, desc[UR4][R84.64+0xd0] ;  /* 0x0000d00454007980 */ /* 0x000ea2000c101900 */
[----:B------:R-:W-:Y:S01]  /*6310*/  MOV R3, R58 ;  /* 0x0000003a00037202 */ /* 0x000fe20000000f00 */
[----:B------:R-:W-:Y:S02]  /*6320*/  IMAD.MOV.U32 R4, RZ, RZ, R61 ;  /* 0x000000ffff047224 */ /* 0x000fe400078e003d */
[----:B------:R-:W-:Y:S02]  /*6330*/  IMAD.MOV.U32 R2, RZ, RZ, R59 ;  /* 0x000000ffff027224 */ /* 0x000fe400078e003b */
[----:B--2---:R-:W-:Y:S05]  /*6340*/  IMAD.U32 R0, R0, -0x20, RZ ;  /* 0xffffffe000007824 */ /* 0x004fea00078e00ff */
[C---:B------:R-:W-:Y:S02]  /*6350*/  LEA R61, P1, R0.reuse, R4, 0x1 ;  /* 0x00000004003d7211 */ /* 0x040fe400078208ff */
[C---:B------:R-:W-:Y:S02]  /*6360*/  LEA R59, P0, R0.reuse, R2, 0x1 ;  /* 0x00000002003b7211 */ /* 0x040fe400078008ff */
[C---:B------:R-:W-:Y:S02]  /*6370*/  LEA.HI.X.SX32 R60, R0.reuse, R5, 0x1, P1 ;  /* 0x00000005003c7211 */ /* 0x040fe400008f0eff */
[----:B------:R-:W-:Y:S09]  /*6380*/  LEA.HI.X.SX32 R58, R0, R3, 0x1, P0 ;  /* 0x00000003003a7211 */ /* 0x000ff200000f0eff */
.L_x_7953:
[----:B------:R-:W-:Y:S05]  /*6390*/  BSYNC.RECONVERGENT B2 ;  /* 0x0000000000027941 */ /* 0x000fea0003800200 */
.L_x_7949:
        /* <DEDUP_REMOVED lines=16> */
[----:B------:R-:W-:Y:S02]  /*64a0*/  @!P3 IADD3 R2, P0, PT, R80, R2, RZ ;  /* 0x000000025002b210 */ /* 0x000fe40007f1e0ff */
[----:B------:R-:W-:Y:S02]  /*64b0*/  @!P3 SHF.R.S64 R5, R5, 0x1f, R0 ;  /* 0x0000001f0505b819 */ /* 0x000fe40000001000 */
[----:B------:R-:W-:Y:S01]  /*64c0*/  @!P3 LEA.HI.X.SX32 R3, R3, R81, 0x1, P0 ;  /* 0x000000510303b211 */ /* 0x000fe200000f0eff */
[----:B------:R-:W-:Y:S01]  /*64d0*/  @!P3 IMAD.MOV.U32 R80, RZ, RZ, R2 ;  /* 0x000000ffff50b224 */ /* 0x000fe200078e0002 */
[----:B------:R-:W-:Y:S02]  /*64e0*/  IADD3 R14, P2, PT, R14, R6, RZ ;  /* 0x000000060e0e7210 */ /* 0x000fe40007f5e0ff */
[----:B------:R-:W-:Y:S01]  /*64f0*/  @!P3 IADD3 R63, P1, PT, R5, R63, RZ ;  /* 0x0000003f053fb210 */ /* 0x000fe20007f3e0ff */
[----:B------:R-:W-:Y:S01]  /*6500*/  @!P3 IMAD.MOV.U32 R81, RZ, RZ, R3 ;  /* 0x000000ffff51b224 */ /* 0x000fe200078e0003 */
[----:B------:R-:W-:Y:S02]  /*6510*/  LEA.HI.X.SX32 R15, R4, R15, 0x1, P2 ;  /* 0x0000000f040f7211 */ /* 0x000fe400010f0eff */
[----:B------:R-:W-:Y:S01]  /*6520*/  @!P3 LEA.HI.X.SX32 R62, R0, R62, 0x1, P1 ;  /* 0x0000003e003eb211 */ /* 0x000fe200008f0eff */
[----:B------:R-:W-:Y:S08]  /*6530*/  @!P3 BRA `(.L_x_7980) ;  /* 0x000000040034b947 */ /* 0x000ff00003800000 */
[----:B------:R-:W-:Y:S11]  /*6540*/  ISETP.GT.AND P0, PT, R69, R51, PT ;  /* 0x000000334500720c */ /* 0x000ff60003f04270 */
[----:B------:R-:W-:Y:S02]  /*6550*/  @!UPT UIADD3 URZ, UPT, UPT, URZ, URZ, URZ ;  /* 0x000000fffffff290 */ /* 0x000fe4000fffe0ff */
[----:B------:R-:W-:Y:S05]  /*6560*/  @!P0 BRA `(.L_x_7980) ;  /* 0x0000000400288947 */ /* 0x000fea0003800000 */
[----:B------:R-:W2:Y:S01]  /*6570*/  LD.E R2, desc[UR4][R84.64+0x170] ;  /* 0x0001700454027980 */ /* 0x000ea2000c101900 */
[----:B------:R-:W-:Y:S02]  /*6580*/  MOV R18, RZ ;  /* 0x000000ff00127202 */ /* 0x000fe40000000f00 */
[----:B------:R-:W-:Y:S01]  /*6590*/  IABS R3, R73 ;  /* 0x0000004900037213 */ /* 0x000fe20000000000 */
[----:B------:R-:W3:Y:S01]  /*65a0*/  LD.E.64 R24, desc[UR4][R84.64+0x40] ;  /* 0x0000400454187980 */ /* 0x000ee2000c101b00 */
[----:B------:R-:W-:Y:S05]  /*65b0*/  IABS R6, R57 ;  /* 0x0000003900067213 */ /* 0x000fea0000000000 */
[----:B------:R-:W4:Y:S06]  /*65c0*/  LD.E.64 R22, desc[UR4][R84.64+0x20] ;  /* 0x0000200454167980 */ /* 0x000f2c000c101b00 */
[----:B------:R-:W4:Y:S01]  /*65d0*/  LD.E.64 R20, desc[UR4][R84.64+0x28] ;  /* 0x0000280454147980 */ /* 0x000f22000c101b00 */
[-C--:B--2---:R-:W-:Y:S02]  /*65e0*/  IABS R7, R2.reuse ;  /* 0x0000000200077213 */ /* 0x084fe40000000000 */
[----:B------:R-:W-:Y:S02]  /*65f0*/  IABS R5, R2 ;  /* 0x0000000200057213 */ /* 0x000fe40000000000 */
[----:B------:R-:W1:Y:S03]  /*6600*/  I2F.RP R0, R7 ;  /* 0x0000000700007306 */ /* 0x000e660000209400 */
[----:B------:R-:W-:Y:S07]  /*6610*/  IMAD.MOV R5, RZ, RZ, -R5 ;  /* 0x000000ffff057224 */ /* 0x000fee00078e0a05 */
[----:B-1----:R-:W1:Y:S02]  /*6620*/  MUFU.RCP R0, R0 ;  /* 0x0000000000007308 */ /* 0x002e640000001000 */
[----:B-1----:R-:W-:Y:S08]  /*6630*/  VIADD R0, R0, 0xffffffe ;  /* 0x0ffffffe00007836 */ /* 0x002ff00000000000 */
[----:B------:R-:W1:Y:S02]  /*6640*/  F2I.FTZ.U32.TRUNC.NTZ R19, R0 ;  /* 0x0000000000137305 */ /* 0x000e64000021f000 */
[--C-:B-1----:R-:W-:Y:S04]  /*6650*/  IMAD.MOV R4, RZ, RZ, -R19.reuse ;  /* 0x000000ffff047224 */ /* 0x102fe800078e0a13 */
[----:B------:R-:W-:Y:S04]  /*6660*/  IMAD R4, R4, R7, RZ ;  /* 0x0000000704047224 */ /* 0x000fe800078e02ff */
[----:B------:R-:W-:Y:S02]  /*6670*/  IMAD.HI.U32 R4, R19, R4, R18 ;  /* 0x0000000413047227 */ /* 0x000fe400078e0012 */
[----:B------:R-:W2:Y:S04]  /*6680*/  LD.E.64 R18, desc[UR4][R84.64+0x38] ;  /* 0x0000380454127980 */ /* 0x000ea8000c101b00 */
[----:B------:R-:W-:Y:S04]  /*6690*/  IMAD.HI.U32 R0, R4, R3, RZ ;  /* 0x0000000304007227 */ /* 0x000fe800078e00ff */
[----:B------:R-:W-:Y:S02]  /*66a0*/  IMAD R3, R0, R5, R3 ;  /* 0x0000000500037224 */ /* 0x000fe400078e0203 */
[----:B------:R-:W-:Y:S03]  /*66b0*/  IMAD.HI.U32 R4, R4, R6, RZ ;  /* 0x0000000604047227 */ /* 0x000fe600078e00ff */
[----:B------:R-:W-:Y:S01]  /*66c0*/  ISETP.GT.U32.AND P0, PT, R7, R3, PT ;  /* 0x000000030700720c */ /* 0x000fe20003f04070 */
[----:B------:R-:W-:Y:S01]  /*66d0*/  IMAD R6, R4, R5, R6 ;  /* 0x0000000504067224 */ /* 0x000fe200078e0206 */
[----:B------:R-:W-:Y:S04]  /*66e0*/  LOP3.LUT R5, R57, R2, RZ, 0x3c, !PT ;  /* 0x0000000239057212 */ /* 0x000fe800078e3cff */
[----:B------:R-:W-:Y:S02]  /*66f0*/  ISETP.GT.U32.AND P3, PT, R7, R6, PT ;  /* 0x000000060700720c */ /* 0x000fe40003f64070 */
[----:B------:R-:W-:Y:S05]  /*6700*/  ISETP.GE.AND P2, PT, R5, RZ, PT ;  /* 0x000000ff0500720c */ /* 0x000fea0003f46270 */
[----:B------:R-:W-:Y:S02]  /*6710*/  @!P0 IMAD.IADD R3, R3, 0x1, -R7 ;  /* 0x0000000103038824 */ /* 0x000fe400078e0a07 */
[----:B------:R-:W-:Y:S01]  /*6720*/  @!P0 VIADD R0, R0, 0x1 ;  /* 0x0000000100008836 */ /* 0x000fe20000000000 */
[----:B------:R-:W-:Y:S02]  /*6730*/  ISETP.NE.AND P0, PT, R2, RZ, PT ;  /* 0x000000ff0200720c */ /* 0x000fe40003f05270 */
[-C--:B------:R-:W-:Y:S01]  /*6740*/  ISETP.GE.U32.AND P4, PT, R3, R7.reuse, PT ;  /* 0x000000070300720c */ /* 0x080fe20003f86070 */
[----:B------:R-:W-:Y:S01]  /*6750*/  @!P3 VIADD R4, R4, 0x1 ;  /* 0x000000010404b836 */ /* 0x000fe20000000000 */
[-C--:B------:R-:W-:Y:S02]  /*6760*/  @!P3 IADD3 R6, PT, PT, R6, -R7.reuse, RZ ;  /* 0x800000070606b210 */ /* 0x080fe40007ffe0ff */
[-C--:B------:R-:W-:Y:S02]  /*6770*/  LOP3.LUT R3, R73, R2.reuse, RZ, 0x3c, !PT ;  /* 0x0000000249037212 */ /* 0x080fe400078e3cff */
[----:B------:R-:W-:Y:S02]  /*6780*/  ISETP.GE.U32.AND P5, PT, R6, R7, PT ;  /* 0x000000070600720c */ /* 0x000fe40003fa6070 */
[----:B------:R-:W-:Y:S02]  /*6790*/  ISETP.GE.AND P1, PT, R3, RZ, PT ;  /* 0x000000ff0300720c */ /* 0x000fe40003f26270 */
[----:B------:R-:W-:Y:S03]  /*67a0*/  LOP3.LUT R3, RZ, R2, RZ, 0x33, !PT ;  /* 0x00000002ff037212 */ /* 0x000fe600078e33ff */
[----:B------:R-:W-:Y:S06]  /*67b0*/  @P4 IADD3 R0, PT, PT, R0, 0x1, RZ ;  /* 0x0000000100004810 */ /* 0x000fec0007ffe0ff */
[----:B------:R-:W-:Y:S02]  /*67c0*/  @P5 VIADD R4, R4, 0x1 ;  /* 0x0000000104045836 */ /* 0x000fe40000000000 */
[----:B------:R-:W-:Y:S03]  /*67d0*/  @!P1 IMAD.MOV R0, RZ, RZ, -R0 ;  /* 0x000000ffff009224 */ /* 0x000fe600078e0a00 */
[----:B------:R-:W-:Y:S02]  /*67e0*/  @!P2 IADD3 R4, PT, PT, -R4, RZ, RZ ;  /* 0x000000ff0404a210 */ /* 0x000fe40007ffe1ff */
[C---:B------:R-:W-:Y:S02]  /*67f0*/  SEL R0, R3.reuse, R0, !P0 ;  /* 0x0000000003007207 */ /* 0x040fe40004000000 */
[----:B------:R-:W-:Y:S02]  /*6800*/  SEL R3, R3, R4, !P0 ;  /* 0x0000000403037207 */ /* 0x000fe40004000000 */
[CC--:B------:R-:W-:Y:S02]  /*6810*/  LEA R4, P1, R0.reuse, R148.reuse, 0x2 ;  /* 0x0000009400047211 */ /* 0x0c0fe400078210ff */
[C---:B------:R-:W-:Y:S02]  /*6820*/  LEA R6, P0, R3.reuse, R148, 0x2 ;  /* 0x0000009403067211 */ /* 0x040fe400078010ff */
[-C--:B------:R-:W-:Y:S01]  /*6830*/  LEA.HI.X.SX32 R5, R0, R149.reuse, 0x2, P1 ;  /* 0x0000009500057211 */ /* 0x080fe200008f16ff */
[C---:B------:R-:W-:Y:S01]  /*6840*/  IMAD.IADD R0, R3.reuse, 0x1, -R0 ;  /* 0x0000000103007824 */ /* 0x040fe200078e0a00 */
[----:B------:R-:W-:Y:S03]  /*6850*/  LEA.HI.X.SX32 R7, R3, R149, 0x2, P0 ;  /* 0x0000009503077211 */ /* 0x000fe600000f16ff */
[----:B------:R-:W-:Y:S01]  /*6860*/  IMAD R0, R0, R2, -0x40 ;  /* 0xffffffc000007424 */ /* 0x000fe200078e0202 */
[----:B------:R-:W4:Y:S03]  /*6870*/  LD.E R5, desc[UR4][R4.64] ;  /* 0x0000000404057980 */ /* 0x000f26000c101900 */
[-C--:B---3--:R-:W-:Y:S01]  /*6880*/  IMAD R3, R25, R0.reuse, RZ ;  /* 0x0000000019037224 */ /* 0x088fe200078e02ff */
[----:B------:R-:W-:Y:S01]  /*6890*/  SHF.R.S32.HI R2, RZ, 0x1f, R0 ;  /* 0x0000001fff027819 */ /* 0x000fe20000011400 */
[C---:B------:R-:W-:Y:S01]  /*68a0*/  IMAD.WIDE.U32 R26, R24.reuse, R0, RZ ;  /* 0x00000000181a7225 */ /* 0x040fe200078e00ff */
[----:B------:R-:W4:Y:S03]  /*68b0*/  LD.E R4, desc[UR4][R6.64] ;  /* 0x0000000406047980 */ /* 0x000f26000c101900 */
[----:B----4-:R-:W-:Y:S02]  /*68c0*/  IMAD.IADD R6, R5, 0x1, -R4 ;  /* 0x0000000105067824 */ /* 0x010fe400078e0a04 */
[----:B------:R-:W-:Y:S02]  /*68d0*/  IMAD R4, R24, R2, R3 ;  /* 0x0000000218047224 */ /* 0x000fe400078e0203 */
[-C--:B------:R-:W-:Y:S01]  /*68e0*/  IMAD R3, R23, R6.reuse, RZ ;  /* 0x0000000617037224 */ /* 0x080fe200078e02ff */
[----:B------:R-:W-:Y:S01]  /*68f0*/  SHF.R.S32.HI R5, RZ, 0x1f, R6 ;  /* 0x0000001fff057819 */ /* 0x000fe20000011406 */
[C---:B------:R-:W-:Y:S01]  /*6900*/  IMAD.WIDE.U32 R24, R22.reuse, R6, RZ ;  /* 0x0000000616187225 */ /* 0x040fe200078e00ff */
[----:B------:R-:W-:Y:S03]  /*6910*/  IADD3 R23, PT, PT, R27, R4, RZ ;  /* 0x000000041b177210 */ /* 0x000fe60007ffe0ff */
[----:B------:R-:W-:Y:S01]  /*6920*/  IMAD R3, R22, R5, R3 ;  /* 0x0000000516037224 */ /* 0x000fe200078e0203 */
[----:B------:R-:W-:Y:S03]  /*6930*/  MOV R22, R26 ;  /* 0x0000001a00167202 */ /* 0x000fe60000000f00 */
[----:B------:R-:W-:Y:S02]  /*6940*/  IMAD.IADD R25, R25, 0x1, R3 ;  /* 0x0000000119197824 */ /* 0x000fe400078e0203 */
[----:B------:R-:W-:Y:S04]  /*6950*/  IMAD.WIDE.U32 R22, R6, R20, R22 ;  /* 0x0000001406167225 */ /* 0x000fe800078e0016 */
[----:B------:R-:W-:Y:S01]  /*6960*/  IMAD R6, R21, R6, RZ ;  /* 0x0000000615067224 */ /* 0x000fe200078e02ff */
[----:B------:R-:W-:Y:S01]  /*6970*/  LEA R63, P1, R22, R63, 0x1 ;  /* 0x0000003f163f7211 */ /* 0x000fe200078208ff */
[----:B--2---:R-:W-:Y:S02]  /*6980*/  IMAD R3, R19, R0, RZ ;  /* 0x0000000013037224 */ /* 0x004fe400078e02ff */
        /* <DEDUP_REMOVED lines=8> */
.L_x_7980:
[----:B------:R-:W-:Y:S05]  /*6a10*/  BSYNC.RECONVERGENT B0 ;  /* 0x0000000000007941 */ /* 0x000fea0003800200 */
.L_x_7979:
[----:B------:R-:W-:Y:S11]  /*6a20*/  ISETP.GT.AND P0, PT, R69, R51, PT ;  /* 0x000000334500720c */ /* 0x000ff60003f04270 */
[----:B------:R-:W-:Y:S02]  /*6a30*/  @!UPT UIADD3 URZ, UPT, UPT, URZ, URZ, URZ ;  /* 0x000000fffffff290 */ /* 0x000fe4000fffe0ff */
[----:B------:R-:W-:Y:S05]  /*6a40*/  @P0 BRA `(.L_x_7981) ;  /* 0xffffffb800840947 */ /* 0x000fea000383ffff */
.L_x_7944:
        /* <DEDUP_REMOVED lines=29> */
.L_x_7986:
[----:B------:R3:W-:Y:S02]  /*6c20*/  STS.128 [R90+0x2000], RZ ;  /* 0x002000ff5a007388 */ /* 0x0007e40000000c00 */
.L_x_7985:
[----:B------:R-:W-:Y:S05]  /*6c30*/  BSYNC.RECONVERGENT B0 ;  /* 0x0000000000007941 */ /* 0x000fea0003800200 */
.L_x_7984:
        /* <DEDUP_REMOVED lines=24> */
.L_x_7988:
[----:B------:R1:W-:Y:S01]  /*6dc0*/  STS.128 [R90+0x2800], RZ ;  /* 0x002800ff5a007388 */ /* 0x0003e20000000c00 */
[----:B------:R-:W-:Y:S05]  /*6dd0*/  BRA `(.L_x_7987) ;  /* 0x0000003c00547947 */ /* 0x000fea0003800000 */
.L_x_7983:
        /* <DEDUP_REMOVED lines=46> */
[----:B-----5:R-:W-:Y:S02]  /*70c0*/  MOV R31, R17 ;  /* 0x00000011001f7202 */ /* 0x020fe40000000f00 */
[----:B------:R-:W-:Y:S02]  /*70d0*/  MOV R17, R19 ;  /* 0x0000001300117202 */ /* 0x000fe40000000f00 */
[----:B------:R-:W-:Y:S01]  /*70e0*/  MOV R29, R18 ;  /* 0x00000012001d7202 */ /* 0x000fe20000000f00 */
[----:B------:R-:W-:-:S02]  /*70f0*/  HADD2.F32 R30, -RZ, R31.H0_H0 ;  /* 0x2000001fff1e7230 */ /* 0x000fc40000004100 */
[----:B------:R-:W-:Y:S02]  /*7100*/  HADD2.F32 R28, -RZ, R17.H1_H1 ;  /* 0x30000011ff1c7230 */ /* 0x000fe40000004100 */
[----:B------:R-:W-:Y:S02]  /*7110*/  HADD2.F32 R31, -RZ, R31.H1_H1 ;  /* 0x3000001fff1f7230 */ /* 0x000fe40000004100 */
[----:B------:R-:W-:Y:S02]  /*7120*/  HADD2.F32 R33, -RZ, R17.H0_H0 ;  /* 0x20000011ff217230 */ /* 0x000fe40000004100 */
[----:B---3--:R-:W-:Y:S02]  /*7130*/  HADD2.F32 R18, -RZ, R5.H1_H1 ;  /* 0x30000005ff127230 */ /* 0x008fe40000004100 */
[----:B------:R-:W-:Y:S02]  /*7140*/  HADD2.F32 R19, -RZ, R4.H1_H1 ;  /* 0x30000004ff137230 */ /* 0x000fe40000004100 */
[----:B----4-:R-:W-:-:S02]  /*7150*/  HADD2.F32 R26, -RZ, R7.H1_H1 ;  /* 0x30000007ff1a7230 */ /* 0x010fc40000004100 */
[C---:B------:R-:W-:Y:S01]  /*7160*/  FMUL.FTZ R17, R28.reuse, R18 ;  /* 0x000000121c117220 */ /* 0x040fe20000410000 */
[--C-:B------:R-:W-:Y:S02]  /*7170*/  HADD2.F32 R27, -RZ, R6.reuse.H1_H1 ;  /* 0x30000006ff1b7230 */ /* 0x100fe40000004100 */
[C---:B------:R-:W-:Y:S01]  /*7180*/  FMUL.FTZ R32, R31.reuse, R19 ;  /* 0x000000131f207220 */ /* 0x040fe20000410000 */
[----:B------:R-:W-:Y:S02]  /*7190*/  HADD2.F32 R6, -RZ, R6.H0_H0 ;  /* 0x20000006ff067230 */ /* 0x000fe40000004100 */
[----:B------:R-:W-:Y:S01]  /*71a0*/  FMUL.FTZ R28, R28, R26 ;  /* 0x0000001a1c1c7220 */ /* 0x000fe20000410000 */
[----:B------:R-:W-:Y:S02]  /*71b0*/  HADD2.F32 R4, -RZ, R4.H0_H0 ;  /* 0x20000004ff047230 */ /* 0x000fe40000004100 */
[----:B------:R-:W-:Y:S01]  /*71c0*/  FMUL.FTZ R31, R31, R27 ;  /* 0x0000001b1f1f7220 */ /* 0x000fe20000410000 */
[----:B------:R-:W-:-:S02]  /*71d0*/  HADD2.F32 R5, -RZ, R5.H0_H0 ;  /* 0x20000005ff057230 */ /* 0x000fc40000004100 */
[C---:B------:R-:W-:Y:S01]  /*71e0*/  FFMA.FTZ R28, R33.reuse, R18, R28 ;  /* 0x00000012211c7223 */ /* 0x040fe2000001001c */
[--C-:B------:R-:W-:Y:S02]  /*71f0*/  HADD2.F32 R18, -RZ, R16.reuse.H1_H1 ;  /* 0x30000010ff127230 */ /* 0x100fe40000004100 */
[C---:B------:R-:W-:Y:S01]  /*7200*/  FFMA.FTZ R31, R30.reuse, R19, R31 ;  /* 0x000000131e1f7223 */ /* 0x040fe2000001001f */
[----:B------:R-:W-:Y:S02]  /*7210*/  HADD2.F32 R19, -RZ, R29.H1_H1 ;  /* 0x3000001dff137230 */ /* 0x000fe40000004100 */
[----:B------:R-:W-:Y:S01]  /*7220*/  FFMA.FTZ R32, R30, R27, -R32 ;  /* 0x0000001b1e207223 */ /* 0x000fe20000010820 */
[----:B------:R-:W-:Y:S02]  /*7230*/  HADD2.F32 R7, -RZ, R7.H0_H0 ;  /* 0x20000007ff077230 */ /* 0x000fe40000004100 */
[----:B------:R-:W-:Y:S01]  /*7240*/  FFMA.FTZ R17, R33, R26, -R17 ;  /* 0x0000001a21117223 */ /* 0x000fe20000010811 */
[----:B------:R-:W-:-:S02]  /*7250*/  HADD2.F32 R16, -RZ, R16.H0_H0 ;  /* 0x20000010ff107230 */ /* 0x000fc40000004100 */
        /* <DEDUP_REMOVED lines=15> */
[----:B------:R-:W-:-:S02]  /*7350*/  MOV R19, R28 ;  /* 0x0000001c00137202 */ /* 0x000fc40000000f00 */
.L_x_7995:
[----:B------:R-:W-:Y:S05]  /*7360*/  BSYNC.RECONVERGENT B0 ;  /* 0x0000000000007941 */ /* 0x000fea0003800200 */
.L_x_7994:
[----:B-----5:R-:W-:Y:S01]  /*7370*/  IMAD.MOV.U32 R6, RZ, RZ, R18 ;  /* 0x000000ffff067224 */ /* 0x020fe200078e0012 */
[----:B------:R-:W-:Y:S01]  /*7380*/  MOV R4, R16 ;  /* 0x0000001000047202 */ /* 0x000fe20000000f00 */
[----:B------:R-:W-:Y:S01]  /*7390*/  IMAD.MOV.U32 R7, RZ, RZ, R19 ;  /* 0x000000ffff077224 */ /* 0x000fe200078e0013 */
[----:B------:R-:W-:Y:S02]  /*73a0*/  MOV R5, R17 ;  /* 0x0000001100057202 */ /* 0x000fe40000000f00 */
.L_x_7993:
[----:B------:R-:W-:Y:S05]  /*73b0*/  BSYNC.RECONVERGENT B1 ;  /* 0x0000000000017941 */ /* 0x000fea0003800200 */
.L_x_7992:
        /* <DEDUP_REMOVED lines=20> */
[----:B--2---:R-:W-:-:S02]  /*7500*/  HADD2.F32 R26, -RZ, R7.H1_H1 ;  /* 0x30000007ff1a7230 */ /* 0x004fc40000004100 */
        /* <DEDUP_REMOVED lines=32> */
.L_x_7999:
[----:B------:R-:W-:Y:S05]  /*7710*/  BSYNC.RECONVERGENT B0 ;  /* 0x0000000000007941 */ /* 0x000fea0003800200 */
.L_x_7998:
[----:B-----5:R1:W-:Y:S02]  /*7720*/  STS.128 [R90+0x1000], R16 ;  /* 0x001000105a007388 */ /* 0x0203e40000000c00 */
.L_x_7997:
[----:B------:R-:W-:Y:S05]  /*7730*/  BSYNC.RECONVERGENT B1 ;  /* 0x0000000000017941 */ /* 0x000fea0003800200 */
.L_x_7996:
        /* <DEDUP_REMOVED lines=8> */
[----:B------:R-:W4:Y:S01]  /*77c0*/  LD.E.64 R6, desc[UR4][R22.64+0x40] ;  /* 0x0000400416067980 */ /* 0x000f22000c101b00 */
[----:B-----5:R-:W-:Y:S02]  /*77d0*/  MOV R27, R17 ;  /* 0x00000011001b7202 */ /* 0x020fe40000000f00 */
[----:B------:R-:W-:-:S03]  /*77e0*/  MOV R17, R19 ;  /* 0x0000001300117202 */ /* 0x000fc60000000f00 */
[--C-:B------:R-:W-:Y:S02]  /*77f0*/  HADD2.F32 R26, -RZ, R27.reuse.H0_H0 ;  /* 0x2000001bff1a7230 */ /* 0x100fe40000004100 */
[----:B------:R-:W-:Y:S02]  /*7800*/  HADD2.F32 R27, -RZ, R27.H1_H1 ;  /* 0x3000001bff1b7230 */ /* 0x000fe40000004100 */
[--C-:B------:R-:W-:Y:S01]  /*7810*/  HADD2.F32 R29, -RZ, R17.reuse.H0_H0 ;  /* 0x20000011ff1d7230 */ /* 0x100fe20000004100 */
[----:B---3--:R-:W-:Y:S01]  /*7820*/  MOV R25, R18 ;  /* 0x0000001200197202 */ /* 0x008fe20000000f00 */
[----:B------:R-:W-:Y:S02]  /*7830*/  HADD2.F32 R24, -RZ, R17.H1_H1 ;  /* 0x30000011ff187230 */ /* 0x000fe40000004100 */
[----:B--2---:R-:W-:Y:S02]  /*7840*/  HADD2.F32 R18, -RZ, R5.H1_H1 ;  /* 0x30000005ff127230 */ /* 0x004fe40000004100 */
[----:B------:R-:W-:-:S02]  /*7850*/  HADD2.F32 R19, -RZ, R4.H1_H1 ;  /* 0x30000004ff137230 */ /* 0x000fc40000004100 */
[----:B----4-:R-:W-:Y:S02]  /*7860*/  HADD2.F32 R22, -RZ, R7.H1_H1 ;  /* 0x30000007ff167230 */ /* 0x010fe40000004100 */
        /* <DEDUP_REMOVED lines=32> */
.L_x_8001:
[----:B------:R-:W-:Y:S05]  /*7a70*/  BSYNC.RECONVERGENT B0 ;  /* 0x0000000000007941 */ /* 0x000fea0003800200 */
.L_x_8000:
[----:B-----5:R1:W-:Y:S02]  /*7a80*/  STS.128 [R90+0x2000], R16 ;  /* 0x002000105a007388 */ /* 0x0203e40000000c00 */
.L_x_7991:
[----:B------:R-:W-:Y:S05]  /*7a90*/  BSYNC.RECONVERGENT B2 ;  /* 0x0000000000027941 */ /* 0x000fea0003800200 */
.L_x_7990:
        /* <DEDUP_REMOVED lines=14> */
[C---:B------:R-:W-:Y:S02]  /*7b80*/  SHF.L.U32 R6, R5.reuse, 0x1, RZ ;  /* 0x0000000105067819 */ /* 0x040fe400000006ff */
[----:B------:R-:W-:Y:S02]  /*7b90*/  LEA.HI.X.SX32 R4, R8, R20, 0x1, P0 ;  /* 0x0000001408047211 */ /* 0x000fe400000f0eff */
[-C--:B------:R-:W-:Y:S02]  /*7ba0*/  IADD3 R24, P1, PT, R2, R6.reuse, RZ ;  /* 0x0000000602187210 */ /* 0x080fe40007f3e0ff */
[----:B------:R-:W-:Y:S02]  /*7bb0*/  SHF.L.U64.HI R4, R5, 0x1, R4 ;  /* 0x0000000105047819 */ /* 0x000fe40000010204 */
[----:B------:R-:W-:Y:S02]  /*7bc0*/  IADD3 R6, P0, PT, R14, R6, RZ ;  /* 0x000000060e067210 */ /* 0x000fe40007f1e0ff */
[----:B------:R-:W-:-:S02]  /*7bd0*/  IADD3.X R25, PT, PT, R3, R4, RZ, P1, !PT ;  /* 0x0000000403197210 */ /* 0x000fc40000ffe4ff */
[----:B------:R-:W-:-:S05]  /*7be0*/  IADD3.X R7, PT, PT, R15, R4, RZ, P0, !PT ;  /* 0x000000040f077210 */ /* 0x000fca00007fe4ff */
[----:B------:R-:W3:Y:S04]  /*7bf0*/  LD.E.64 R4, desc[UR4][R6.64] ;  /* 0x0000000406047980 */ /* 0x000ee8000c101b00 */
        /* <DEDUP_REMOVED lines=9> */
[--C-:B------:R-:W-:Y:S02]  /*7c90*/  HADD2.F32 R19, -RZ, R4.reuse.H1_H1 ;  /* 0x30000004ff137230 */ /* 0x100fe40000004100 */
[----:B------:R-:W-:-:S02]  /*7ca0*/  HADD2.F32 R4, -RZ, R4.H0_H0 ;  /* 0x20000004ff047230 */ /* 0x000fc40000004100 */
[C---:B------:R-:W-:Y:S01]  /*7cb0*/  FMUL.FTZ R17, R26.reuse, R18 ;  /* 0x000000121a117220 */ /* 0x040fe20000410000 */
[----:B------:R-:W-:Y:S02]  /*7cc0*/  HADD2.F32 R5, -RZ, R5.H0_H0 ;  /* 0x20000005ff057230 */ /* 0x000fe40000004100 */
[----:B------:R-:W-:Y:S01]  /*7cd0*/  FMUL.FTZ R30, R29, R19 ;  /* 0x000000131d1e7220 */ /* 0x000fe20000410000 */
[--C-:B--2---:R-:W-:Y:S02]  /*7ce0*/  HADD2.F32 R24, -RZ, R7.reuse.H1_H1 ;  /* 0x30000007ff187230 */ /* 0x104fe40000004100 */
[--C-:B------:R-:W-:Y:S02]  /*7cf0*/  HADD2.F32 R25, -RZ, R6.reuse.H1_H1 ;  /* 0x30000006ff197230 */ /* 0x100fe40000004100 */
[----:B------:R-:W-:Y:S02]  /*7d00*/  HADD2.F32 R6, -RZ, R6.H0_H0 ;  /* 0x20000006ff067230 */ /* 0x000fe40000004100 */
[----:B------:R-:W-:Y:S01]  /*7d10*/  FMUL.FTZ R26, R26, R24 ;  /* 0x000000181a1a7220 */ /* 0x000fe20000410000 */
[----:B------:R-:W-:-:S02]  /*7d20*/  HADD2.F32 R7, -RZ, R7.H0_H0 ;  /* 0x20000007ff077230 */ /* 0x000fc40000004100 */
[-C--:B------:R-:W-:Y:S01]  /*7d30*/  FMUL.FTZ R29, R29, R25.reuse ;  /* 0x000000191d1d7220 */ /* 0x080fe20000410000 */
[C---:B------:R-:W-:Y:S01]  /*7d40*/  FFMA.FTZ R30, R28.reuse, R25, -R30 ;  /* 0x000000191c1e7223 */ /* 0x040fe2000001081e */
[C---:B------:R-:W-:Y:S01]  /*7d50*/  FFMA.FTZ R26, R31.reuse, R18, R26 ;  /* 0x000000121f1a7223 */ /* 0x040fe2000001001a */
[--C-:B------:R-:W-:Y:S02]  /*7d60*/  HADD2.F32 R18, -RZ, R16.reuse.H1_H1 ;  /* 0x30000010ff127230 */ /* 0x100fe40000004100 */
[----:B------:R-:W-:Y:S01]  /*7d70*/  FFMA.FTZ R29, R28, R19, R29 ;  /* 0x000000131c1d7223 */ /* 0x000fe2000001001d */
[--C-:B------:R-:W-:Y:S02]  /*7d80*/  HADD2.F32 R19, -RZ, R27.reuse.H1_H1 ;  /* 0x3000001bff137230 */ /* 0x100fe40000004100 */
[----:B------:R-:W-:Y:S01]  /*7d90*/  FFMA.FTZ R17, R31, R24, -R17 ;  /* 0x000000181f117223 */ /* 0x000fe20000010811 */
[----:B------:R-:W-:Y:S02]  /*7da0*/  HADD2.F32 R16, -RZ, R16.H0_H0 ;  /* 0x20000010ff107230 */ /* 0x000fe40000004100 */
[C---:B------:R-:W-:Y:S01]  /*7db0*/  FMUL.FTZ R24, R18.reuse, R4 ;  /* 0x0000000412187220 */ /* 0x040fe20000410000 */
[----:B------:R-:W-:Y:S01]  /*7dc0*/  FMUL.FTZ R25, R18, R6 ;  /* 0x0000000612197220 */ /* 0x000fe20000410000 */
[----:B------:R-:W-:-:S02]  /*7dd0*/  HADD2.F32 R27, -RZ, R27.H0_H0 ;  /* 0x2000001bff1b7230 */ /* 0x000fc40000004100 */
[C---:B------:R-:W-:Y:S01]  /*7de0*/  FMUL.FTZ R18, R19.reuse, R5 ;  /* 0x0000000513127220 */ /* 0x040fe20000410000 */
[-C--:B------:R-:W-:Y:S01]  /*7df0*/  FMUL.FTZ R19, R19, R7.reuse ;  /* 0x0000000713137220 */ /* 0x080fe20000410000 */
[C---:B------:R-:W-:Y:S01]  /*7e00*/  FFMA.FTZ R24, R16.reuse, R6, -R24 ;  /* 0x0000000610187223 */ /* 0x040fe20000010818 */
[----:B------:R-:W-:Y:S01]  /*7e10*/  FFMA.FTZ R25, R16, R4, R25 ;  /* 0x0000000410197223 */ /* 0x000fe20000010019 */
[C---:B------:R-:W-:Y:S01]  /*7e20*/  FFMA.FTZ R18, R27.reuse, R7, -R18 ;  /* 0x000000071b127223 */ /* 0x040fe20000010812 */
[----:B------:R-:W-:Y:S01]  /*7e30*/  FFMA.FTZ R19, R27, R5, R19 ;  /* 0x000000051b137223 */ /* 0x000fe20000010013 */
[----:B------:R-:W-:Y:S02]  /*7e40*/  F2FP.F16.F32.PACK_AB R29, R29, R30 ;  /* 0x0000001e1d1d723e */ /* 0x000fe400000000ff */
[----:B------:R-:W-:Y:S02]  /*7e50*/  F2FP.F16.F32.PACK_AB R26, R26, R17 ;  /* 0x000000111a1a723e */ /* 0x000fe400000000ff */
[----:B------:R-:W-:-:S02]  /*7e60*/  F2FP.F16.F32.PACK_AB R24, R25, R24 ;  /* 0x000000181918723e */ /* 0x000fc400000000ff */
[----:B------:R-:W-:Y:S02]  /*7e70*/  F2FP.F16.F32.PACK_AB R18, R19, R18 ;  /* 0x000000121312723e */ /* 0x000fe400000000ff */
[----:B------:R-:W-:Y:S02]  /*7e80*/  MOV R16, R24 ;  /* 0x0000001800107202 */ /* 0x000fe40000000f00 */
[----:B------:R-:W-:Y:S02]  /*7e90*/  MOV R17, R29 ;  /* 0x0000001d00117202 */ /* 0x000fe40000000f00 */
[----:B------:R-:W-:Y:S02]  /*7ea0*/  MOV R19, R26 ;  /* 0x0000001a00137202 */ /* 0x000fe40000000f00 */
.L_x_8005:
[----:B------:R-:W-:Y:S05]  /*7eb0*/  BSYNC.RECONVERGENT B0 ;  /* 0x0000000000007941 */ /* 0x000fea0003800200 */
.L_x_8004:
[----:B-----5:R1:W-:Y:S02]  /*7ec0*/  STS.128 [R90+0x800], R16 ;  /* 0x000800105a007388 */ /* 0x0203e40000000c00 */
.L_x_8003:
[----:B------:R-:W-:Y:S05]  /*7ed0*/  BSYNC.RECONVERGENT B1 ;  /* 0x0000000000017941 */ /* 0x000fea0003800200 */
.L_x_8002:
        /* <DEDUP_REMOVED lines=26> */
[----:B--2---:R-:W-:Y:S02]  /*8080*/  HADD2.F32 R18, -RZ, R5.H1_H1 ;  /* 0x30000005ff127230 */ /* 0x004fe40000004100 */
[----:B------:R-:W-:-:S02]  /*8090*/  HADD2.F32 R19, -RZ, R4.H1_H1 ;  /* 0x30000004ff137230 */ /* 0x000fc40000004100 */
[--C-:B------:R-:W-:Y:S02]  /*80a0*/  HADD2.F32 R25, -RZ, R6.reuse.H1_H1 ;  /* 0x30000006ff197230 */ /* 0x100fe40000004100 */
[C---:B------:R-:W-:Y:S01]  /*80b0*/  FMUL.FTZ R17, R26.reuse, R18 ;  /* 0x000000121a117220 */ /* 0x040fe20000410000 */
[----:B------:R-:W-:Y:S01]  /*80c0*/  FMUL.FTZ R26, R26, R24 ;  /* 0x000000181a1a7220 */ /* 0x000fe20000410000 */
[C---:B------:R-:W-:Y:S01]  /*80d0*/  FMUL.FTZ R30, R29.reuse, R19 ;  /* 0x000000131d1e7220 */ /* 0x040fe20000410000 */
[----:B------:R-:W-:Y:S02]  /*80e0*/  FMUL.FTZ R29, R29, R25 ;  /* 0x000000191d1d7220 */ /* 0x000fe40000410000 */
[----:B------:R-:W-:Y:S01]  /*80f0*/  FFMA.FTZ R26, R31, R18, R26 ;  /* 0x000000121f1a7223 */ /* 0x000fe2000001001a */
[----:B------:R-:W-:Y:S02]  /*8100*/  HADD2.F32 R6, -RZ, R6.H0_H0 ;  /* 0x20000006ff067230 */ /* 0x000fe40000004100 */
[----:B------:R-:W-:-:S02]  /*8110*/  HADD2.F32 R18, -RZ, R16.H1_H1 ;  /* 0x30000010ff127230 */ /* 0x000fc40000004100 */
[C---:B------:R-:W-:Y:S01]  /*8120*/  FFMA.FTZ R29, R28.reuse, R19, R29 ;  /* 0x000000131c1d7223 */ /* 0x040fe2000001001d */
[----:B------:R-:W-:Y:S02]  /*8130*/  HADD2.F32 R4, -RZ, R4.H0_H0 ;  /* 0x20000004ff047230 */ /* 0x000fe40000004100 */
[----:B------:R-:W-:Y:S02]  /*8140*/  HADD2.F32 R5, -RZ, R5.H0_H0 ;  /* 0x20000005ff057230 */ /* 0x000fe40000004100 */
        /* <DEDUP_REMOVED lines=21> */
.L_x_8009:
[----:B------:R-:W-:Y:S05]  /*82a0*/  BSYNC.RECONVERGENT B0 ;  /* 0x0000000000007941 */ /* 0x000fea0003800200 */
.L_x_8008:
[----:B-----5:R1:W-:Y:S02]  /*82b0*/  STS.128 [R90+0x1800], R16 ;  /* 0x001800105a007388 */ /* 0x0203e40000000c00 */
.L_x_8007:
[----:B------:R-:W-:Y:S05]  /*82c0*/  BSYNC.RECONVERGENT B1 ;  /* 0x0000000000017941 */ /* 0x000fea0003800200 */
.L_x_8006:
        /* <DEDUP_REMOVED lines=11> */
[-C--:B---3--:R-:W-:Y:S02]  /*8380*/  IADD3 R4, P1, PT, R2, R0.reuse, RZ ;  /* 0x0000000002047210 */ /* 0x088fe40007f3e0ff */
[----:B------:R-:W-:Y:S02]  /*8390*/  IADD3 R2, P0, PT, R14, R0, RZ ;  /* 0x000000000e027210 */ /* 0x000fe40007f1e0ff */
[----:B------:R-:W-:-:S02]  /*83a0*/  IADD3.X R5, PT, PT, R3, R8, RZ, P1, !PT ;  /* 0x0000000803057210 */ /* 0x000fc40000ffe4ff */
[----:B------:R-:W-:-:S04]  /*83b0*/  IADD3.X R3, PT, PT, R15, R8, RZ, P0, !PT ;  /* 0x000000080f037210 */ /* 0x000fc800007fe4ff */
[----:B------:R-:W3:Y:S04]  /*83c0*/  LD.E.64 R4, desc[UR4][R4.64+0x40] ;  /* 0x0000400404047980 */ /* 0x000ee8000c101b00 */
[----:B------:R-:W2:Y:S01]  /*83d0*/  LD.E.64 R2, desc[UR4][R2.64+0x40] ;  /* 0x0000400402027980 */ /* 0x000ea2000c101b00 */
[----:B-----5:R-:W-:Y:S02]  /*83e0*/  MOV R14, R17 ;  /* 0x00000011000e7202 */ /* 0x020fe40000000f00 */
[----:B------:R-:W-:-:S03]  /*83f0*/  MOV R6, R16 ;  /* 0x0000001000067202 */ /* 0x000fc60000000f00 */
[--C-:B------:R-:W-:Y:S02]  /*8400*/  HADD2.F32 R15, -RZ, R14.reuse.H0_H0 ;  /* 0x2000000eff0f7230 */ /* 0x100fe40000004100 */
[----:B------:R-:W-:Y:S02]  /*8410*/  HADD2.F32 R14, -RZ, R14.H1_H1 ;  /* 0x3000000eff0e7230 */ /* 0x000fe40000004100 */
[--C-:B------:R-:W-:Y:S01]  /*8420*/  HADD2.F32 R16, -RZ, R6.reuse.H1_H1 ;  /* 0x30000006ff107230 */ /* 0x100fe20000004100 */
[----:B------:R-:W-:Y:S01]  /*8430*/  MOV R11, R18 ;  /* 0x00000012000b7202 */ /* 0x000fe20000000f00 */
[----:B------:R-:W-:Y:S01]  /*8440*/  HADD2.F32 R17, -RZ, R6.H0_H0 ;  /* 0x20000006ff117230 */ /* 0x000fe20000004100 */
[----:B------:R-:W-:Y:S01]  /*8450*/  MOV R0, R19 ;  /* 0x0000001300007202 */ /* 0x000fe20000000f00 */
[--C-:B---3--:R-:W-:Y:S02]  /*8460*/  HADD2.F32 R8, -RZ, R4.reuse.H1_H1 ;  /* 0x30000004ff087230 */ /* 0x108fe40000004100 */
[----:B------:R-:W-:-:S02]  /*8470*/  HADD2.F32 R4, -RZ, R4.H0_H0 ;  /* 0x20000004ff047230 */ /* 0x000fc40000004100 */
[--C-:B--2---:R-:W-:Y:S02]  /*8480*/  HADD2.F32 R7, -RZ, R2.reuse.H1_H1 ;  /* 0x30000002ff077230 */ /* 0x104fe40000004100 */
[----:B------:R-:W-:-:S03]  /*8490*/  HADD2.F32 R2, -RZ, R2.H0_H0 ;  /* 0x20000002ff027230 */ /* 0x000fc60000004100 */
[CC--:B------:R-:W-:Y:S01]  /*84a0*/  FMUL.FTZ R6, R14.reuse, R7.reuse ;  /* 0x000000070e067220 */ /* 0x0c0fe20000410000 */
[----:B------:R-:W-:Y:S01]  /*84b0*/  FMUL.FTZ R14, R14, R8 ;  /* 0x000000080e0e7220 */ /* 0x000fe20000410000 */
[C---:B------:R-:W-:Y:S01]  /*84c0*/  FMUL.FTZ R18, R16.reuse, R2 ;  /* 0x0000000210127220 */ /* 0x040fe20000410000 */
[----:B------:R-:W-:Y:S01]  /*84d0*/  FMUL.FTZ R16, R16, R4 ;  /* 0x0000000410107220 */ /* 0x000fe20000410000 */
[C---:B------:R-:W-:Y:S01]  /*84e0*/  FFMA.FTZ R6, R15.reuse, R8, -R6 ;  /* 0x000000080f067223 */ /* 0x040fe20000010806 */
[----:B------:R-:W-:Y:S01]  /*84f0*/  FFMA.FTZ R14, R15, R7, R14 ;  /* 0x000000070f0e7223 */ /* 0x000fe2000001000e */
[C---:B------:R-:W-:Y:S01]  /*8500*/  FFMA.FTZ R18, R17.reuse, R4, -R18 ;  /* 0x0000000411127223 */ /* 0x040fe20000010812 */
[----:B------:R-:W-:Y:S01]  /*8510*/  FFMA.FTZ R16, R17, R2, R16 ;  /* 0x0000000211107223 */ /* 0x000fe20000010010 */
[----:B------:R-:W-:Y:S02]  /*8520*/  HADD2.F32 R2, -RZ, R5.H0_H0 ;  /* 0x20000005ff027230 */ /* 0x000fe40000004100 */
[----:B------:R-:W-:-:S02]  /*8530*/  HADD2.F32 R7, -RZ, R11.H1_H1 ;  /* 0x3000000bff077230 */ /* 0x000fc40000004100 */
[--C-:B------:R-:W-:Y:S02]  /*8540*/  HADD2.F32 R4, -RZ, R3.reuse.H0_H0 ;  /* 0x20000003ff047230 */ /* 0x100fe40000004100 */
[----:B------:R-:W-:Y:S02]  /*8550*/  HADD2.F32 R3, -RZ, R3.H1_H1 ;  /* 0x30000003ff037230 */ /* 0x000fe40000004100 */
[--C-:B------:R-:W-:Y:S02]  /*8560*/  HADD2.F32 R8, -RZ, R0.reuse.H1_H1 ;  /* 0x30000000ff087230 */ /* 0x100fe40000004100 */
[----:B------:R-:W-:Y:S02]  /*8570*/  HADD2.F32 R5, -RZ, R5.H1_H1 ;  /* 0x30000005ff057230 */ /* 0x000fe40000004100 */
[C---:B------:R-:W-:Y:S01]  /*8580*/  FMUL.FTZ R17, R7.reuse, R2 ;  /* 0x0000000207117220 */ /* 0x040fe20000410000 */
[----:B------:R-:W-:Y:S02]  /*8590*/  HADD2.F32 R15, -RZ, R11.H0_H0 ;  /* 0x2000000bff0f7230 */ /* 0x000fe40000004100 */
        /* <DEDUP_REMOVED lines=15> */
.L_x_8011:
[----:B------:R-:W-:Y:S05]  /*8690*/  BSYNC.RECONVERGENT B0 ;  /* 0x0000000000007941 */ /* 0x000fea0003800200 */
.L_x_8010:
[----:B-----5:R1:W-:Y:S01]  /*86a0*/  STS.128 [R90+0x2800], R16 ;  /* 0x002800105a007388 */ /* 0x0203e20000000c00 */
[----:B------:R-:W-:Y:S05]  /*86b0*/  BRA `(.L_x_7987) ;  /* 0x00000024001c7947 */ /* 0x000fea0003800000 */
.L_x_7989:
        /* <DEDUP_REMOVED lines=33> */
[----:B-----5:R-:W-:Y:S02]  /*88d0*/  MOV R34, R28 ;  /* 0x0000001c00227202 */ /* 0x020fe40000000f00 */
[----:B------:R-:W-:Y:S02]  /*88e0*/  MOV R28, R31 ;  /* 0x0000001f001c7202 */ /* 0x000fe40000000f00 */
[----:B------:R-:W-:Y:S01]  /*88f0*/  MOV R31, R30 ;  /* 0x0000001e001f7202 */ /* 0x000fe20000000f00 */
[--C-:B---3--:R-:W-:Y:S02]  /*8900*/  HADD2.F32 R30, -RZ, R20.reuse.H0_H0 ;  /* 0x20000014ff1e7230 */ /* 0x108fe40000004100 */
[----:B------:R-:W-:Y:S02]  /*8910*/  HADD2.F32 R35, -RZ, R20.H1_H1 ;  /* 0x30000014ff237230 */ /* 0x000fe40000004100 */
[----:B------:R-:W-:-:S02]  /*8920*/  HADD2.F32 R20, -RZ, R21.H0_H0 ;  /* 0x20000015ff147230 */ /* 0x000fc40000004100 */
[----:B------:R-:W-:Y:S02]  /*8930*/  HADD2.F32 R36, -RZ, R21.H1_H1 ;  /* 0x30000015ff247230 */ /* 0x000fe40000004100 */
[--C-:B------:R-:W-:Y:S02]  /*8940*/  HADD2.F32 R21, -RZ, R22.reuse.H0_H0 ;  /* 0x20000016ff157230 */ /* 0x100fe40000004100 */
[----:B------:R-:W-:Y:S02]  /*8950*/  HADD2.F32 R37, -RZ, R22.H1_H1 ;  /* 0x30000016ff257230 */ /* 0x000fe40000004100 */
[--C-:B------:R-:W-:Y:S02]  /*8960*/  HADD2.F32 R22, -RZ, R23.reuse.H0_H0 ;  /* 0x20000017ff167230 */ /* 0x100fe40000004100 */
[----:B------:R-:W-:Y:S02]  /*8970*/  HADD2.F32 R38, -RZ, R23.H1_H1 ;  /* 0x30000017ff267230 */ /* 0x000fe40000004100 */
[----:B----4-:R-:W-:-:S02]  /*8980*/  HADD2.F32 R23, -RZ, R4.H0_H0 ;  /* 0x20000004ff177230 */ /* 0x010fc40000004100 */
[----:B------:R-:W-:Y:S02]  /*8990*/  HADD2.F32 R39, -RZ, R4.H1_H1 ;  /* 0x30000004ff277230 */ /* 0x000fe40000004100 */
[--C-:B------:R-:W-:Y:S02]  /*89a0*/  HADD2.F32 R4, -RZ, R5.reuse.H0_H0 ;  /* 0x20000005ff047230 */ /* 0x100fe40000004100 */
[----:B------:R-:W-:Y:S01]  /*89b0*/  @P1 FADD.FTZ R23, -R23, -RZ ;  /* 0x800000ff17171221 */ /* 0x000fe20000010100 */
[----:B------:R-:W-:Y:S02]  /*89c0*/  HADD2.F32 R40, -RZ, R5.H1_H1 ;  /* 0x30000005ff287230 */ /* 0x000fe40000004100 */
[----:B------:R-:W-:Y:S01]  /*89d0*/  @P1 FADD.FTZ R39, -R39, -RZ ;  /* 0x800000ff27271221 */ /* 0x000fe20000010100 */
[--C-:B------:R-:W-:Y:S02]  /*89e0*/  HADD2.F32 R5, -RZ, R6.reuse.H0_H0 ;  /* 0x20000006ff057230 */ /* 0x100fe40000004100 */
[----:B------:R-:W-:Y:S01]  /*89f0*/  @P1 FADD.FTZ R4, -R4, -RZ ;  /* 0x800000ff04041221 */ /* 0x000fe20000010100 */
[----:B------:R-:W-:-:S02]  /*8a00*/  HADD2.F32 R41, -RZ, R6.H1_H1 ;  /* 0x30000006ff297230 */ /* 0x000fc40000004100 */
[----:B------:R-:W-:Y:S01]  /*8a10*/  FMUL.FTZ R30, R30, R23 ;  /* 0x000000171e1e7220 */ /* 0x000fe20000410000 */
[--C-:B------:R-:W-:Y:S02]  /*8a20*/  HADD2.F32 R6, -RZ, R7.reuse.H0_H0 ;  /* 0x20000007ff067230 */ /* 0x100fe40000004100 */
[----:B------:R-:W-:Y:S01]  /*8a30*/  @P1 FADD.FTZ R5, -R5, -RZ ;  /* 0x800000ff05051221 */ /* 0x000fe20000010100 */
[----:B------:R-:W-:Y:S02]  /*8a40*/  HADD2.F32 R7, -RZ, R7.H1_H1 ;  /* 0x30000007ff077230 */ /* 0x000fe40000004100 */
[----:B------:R-:W-:Y:S01]  /*8a50*/  FMUL.FTZ R20, R20, R4 ;  /* 0x0000000414147220 */ /* 0x000fe20000410000 */
[----:B------:R-:W-:Y:S02]  /*8a60*/  HADD2.F32 R4, -RZ, R34.H0_H0 ;  /* 0x20000022ff047230 */ /* 0x000fe40000004100 */
[----:B------:R-:W-:Y:S01]  /*8a70*/  @P1 FADD.FTZ R6, -R6, -RZ ;  /* 0x800000ff06061221 */ /* 0x000fe20000010100 */
[----:B------:R-:W-:Y:S01]  /*8a80*/  FMUL.FTZ R21, R21, R5 ;  /* 0x0000000515157220 */ /* 0x000fe20000410000 */
[----:B------:R-:W-:Y:S01]  /*8a90*/  @P1 FADD.FTZ R7, -R7, -RZ ;  /* 0x800000ff07071221 */ /* 0x000fe20000010100 */
[----:B--2---:R-:W-:-:S02]  /*8aa0*/  HADD2.F32 R5, -RZ, R16.H0_H0 ;  /* 0x20000010ff057230 */ /* 0x004fc40000004100 */
[----:B------:R-:W-:Y:S01]  /*8ab0*/  FMUL.FTZ R22, R22, R6 ;  /* 0x0000000616167220 */ /* 0x000fe20000410000 */
[----:B------:R-:W-:Y:S02]  /*8ac0*/  HADD2.F32 R6, -RZ, R29.H0_H0 ;  /* 0x2000001dff067230 */ /* 0x000fe40000004100 */
[----:B------:R-:W-:Y:S01]  /*8ad0*/  FMUL.FTZ R38, R38, R7 ;  /* 0x0000000726267220 */ /* 0x000fe20000410000 */
[--C-:B------:R-:W-:Y:S02]  /*8ae0*/  HADD2.F32 R7, -RZ, R17.reuse.H0_H0 ;  /* 0x20000011ff077230 */ /* 0x100fe40000004100 */
[----:B------:R-:W-:Y:S01]  /*8af0*/  @P1 FADD.FTZ R41, -R41, -RZ ;  /* 0x800000ff29291221 */ /* 0x000fe20000010100 */
[----:B------:R-:W-:Y:S01]  /*8b00*/  @P1 FADD.FTZ R40, -R40, -RZ ;  /* 0x800000ff28281221 */ /* 0x000fe20000010100 */
[----:B------:R-:W-:Y:S01]  /*8b10*/  FMUL.FTZ R35, R35, R39 ;  /* 0x0000002723237220 */ /* 0x000fe20000410000 */
[----:B------:R-:W-:Y:S02]  /*8b20*/  HADD2.F32 R23, -RZ, R17.H1_H1 ;  /* 0x30000011ff177230 */ /* 0x000fe40000004100 */
[----:B------:R-:W-:Y:S01]  /*8b30*/  FFMA.FTZ R4, R4, R5, R30 ;  /* 0x0000000504047223 */ /* 0x000fe2000001001e */
[----:B------:R-:W-:-:S02]  /*8b40*/  HADD2.F32 R17, -RZ, R18.H0_H0 ;  /* 0x20000012ff117230 */ /* 0x000fc40000004100 */
[----:B------:R-:W-:Y:S01]  /*8b50*/  FFMA.FTZ R6, R6, R7, R20 ;  /* 0x0000000706067223 */ /* 0x000fe20000010014 */
[----:B------:R-:W-:Y:S02]  /*8b60*/  HADD2.F32 R39, -RZ, R18.H1_H1 ;  /* 0x30000012ff277230 */ /* 0x000fe40000004100 */
[----:B------:R-:W-:Y:S01]  /*8b70*/  FMUL.FTZ R37, R37, R41 ;  /* 0x0000002925257220 */ /* 0x000fe20000410000 */
[----:B------:R-:W-:Y:S02]  /*8b80*/  HADD2.F32 R5, -RZ, R31.H0_H0 ;  /* 0x2000001fff057230 */ /* 0x000fe40000004100 */
[----:B------:R-:W-:Y:S01]  /*8b90*/  FMUL.FTZ R36, R36, R40 ;  /* 0x0000002824247220 */ /* 0x000fe20000410000 */
[----:B------:R-:W-:Y:S02]  /*8ba0*/  HADD2.F32 R18, -RZ, R19.H0_H0 ;  /* 0x20000013ff127230 */ /* 0x000fe40000004100 */
[----:B------:R-:W-:Y:S02]  /*8bb0*/  HADD2.F32 R31, -RZ, R31.H1_H1 ;  /* 0x3000001fff1f7230 */ /* 0x000fe40000004100 */
[----:B------:R-:W-:Y:S01]  /*8bc0*/  FFMA.FTZ R5, R5, R17, R21 ;  /* 0x0000001105057223 */ /* 0x000fe20000010015 */
[----:B------:R-:W-:-:S02]  /*8bd0*/  HADD2.F32 R7, -RZ, R28.H0_H0 ;  /* 0x2000001cff077230 */ /* 0x000fc40000004100 */
[----:B------:R-:W-:Y:S02]  /*8be0*/  HADD2.F32 R34, -RZ, R34.H1_H1 ;  /* 0x30000022ff227230 */ /* 0x000fe40000004100 */
[----:B------:R-:W-:Y:S01]  /*8bf0*/  FFMA.FTZ R31, R31, R39, R37 ;  /* 0x000000271f1f7223 */ /* 0x000fe20000010025 */
[----:B------:R-:W-:Y:S02]  /*8c00*/  HADD2.F32 R16, -RZ, R16.H1_H1 ;  /* 0x30000010ff107230 */ /* 0x000fe40000004100 */
[----:B------:R-:W-:Y:S01]  /*8c10*/  FFMA.FTZ R7, R7, R18, R22 ;  /* 0x0000001207077223 */ /* 0x000fe20000010016 */
[----:B------:R-:W-:Y:S02]  /*8c20*/  HADD2.F32 R19, -RZ, R19.H1_H1 ;  /* 0x30000013ff137230 */ /* 0x000fe40000004100 */
[----:B------:R-:W-:Y:S02]  /*8c30*/  HADD2.F32 R29, -RZ, R29.H1_H1 ;  /* 0x3000001dff1d7230 */ /* 0x000fe40000004100 */
[----:B------:R-:W-:Y:S01]  /*8c40*/  FFMA.FTZ R16, R34, R16, R35 ;  /* 0x0000001022107223 */ /* 0x000fe20000010023 */
[----:B------:R-:W-:Y:S01]  /*8c50*/  HADD2.F32 R28, -RZ, R28.H1_H1 ;  /* 0x3000001cff1c7230 */ /* 0x000fe20000004100 */
[----:B------:R-:W-:Y:S01]  /*8c60*/  F2FP.F16.F32.PACK_AB R31, R31, R5 ;  /* 0x000000051f1f723e */ /* 0x000fe200000000ff */
[----:B------:R-:W-:-:S02]  /*8c70*/  FFMA.FTZ R23, R29, R23, R36 ;  /* 0x000000171d177223 */ /* 0x000fc40000010024 */
[----:B------:R-:W-:Y:S01]  /*8c80*/  F2FP.F16.F32.PACK_AB R4, R16, R4 ;  /* 0x000000041004723e */ /* 0x000fe200000000ff */
[----:B------:R-:W-:Y:S01]  /*8c90*/  FFMA.FTZ R19, R28, R19, R38 ;  /* 0x000000131c137223 */ /* 0x000fe20000010026 */
[----:B------:R-:W-:Y:S02]  /*8ca0*/  MOV R30, R31 ;  /* 0x0000001f001e7202 */ /* 0x000fe40000000f00 */
[----:B------:R-:W-:Y:S02]  /*8cb0*/  F2FP.F16.F32.PACK_AB R6, R23, R6 ;  /* 0x000000061706723e */ /* 0x000fe400000000ff */
[----:B------:R-:W-:Y:S02]  /*8cc0*/  F2FP.F16.F32.PACK_AB R7, R19, R7 ;  /* 0x000000071307723e */ /* 0x000fe400000000ff */
[----:B------:R-:W-:Y:S02]  /*8cd0*/  MOV R28, R4 ;  /* 0x00000004001c7202 */ /* 0x000fe40000000f00 */
[----:B------:R-:W-:-:S02]  /*8ce0*/  MOV R29, R6 ;  /* 0x00000006001d7202 */ /* 0x000fc40000000f00 */
[----:B------:R-:W-:Y:S02]  /*8cf0*/  MOV R31, R7 ;  /* 0x00000007001f7202 */ /* 0x000fe40000000f00 */
.L_x_8017:
[----:B------:R-:W-:Y:S05]  /*8d00*/  BSYNC.RECONVERGENT B0 ;  /* 0x0000000000007941 */ /* 0x000fea0003800200 */
.L_x_8016:
[----:B-----5:R-:W-:Y:S01]  /*8d10*/  IMAD.MOV.U32 R6, RZ, RZ, R30 ;  /* 0x000000ffff067224 */ /* 0x020fe200078e001e */
[----:B------:R-:W-:Y:S01]  /*8d20*/  MOV R4, R28 ;  /* 0x0000001c00047202 */ /* 0x000fe20000000f00 */
[----:B------:R-:W-:Y:S01]  /*8d30*/  IMAD.MOV.U32 R7, RZ, RZ, R31 ;  /* 0x000000ffff077224 */ /* 0x000fe200078e001f */
[----:B------:R-:W-:Y:S02]  /*8d40*/  MOV R5, R29 ;  /* 0x0000001d00057202 */ /* 0x000fe40000000f00 */
.L_x_8015:
[----:B------:R-:W-:Y:S05]  /*8d50*/  BSYNC.RECONVERGENT B1 ;  /* 0x0000000000017941 */ /* 0x000fea0003800200 */
.L_x_8014:
        /* <DEDUP_REMOVED lines=36> */
[----:B--2---:R-:W-:-:S02]  /*8fa0*/  HADD2.F32 R23, -RZ, R4.H0_H0 ;  /* 0x20000004ff177230 */ /* 0x004fc40000004100 */
        /* <DEDUP_REMOVED lines=17> */
[----:B----4-:R-:W-:-:S02]  /*90c0*/  HADD2.F32 R5, -RZ, R16.H0_H0 ;  /* 0x20000010ff057230 */ /* 0x010fc40000004100 */
        /* <DEDUP_REMOVED lines=37> */
.L_x_8021:
[----:B------:R-:W-:Y:S05]  /*9320*/  BSYNC.RECONVERGENT B0 ;  /* 0x0000000000007941 */ /* 0x000fea0003800200 */
.L_x_8020:
[----:B-----5:R1:W-:Y:S02]  /*9330*/  STS.128 [R90+0x1000], R28 ;  /* 0x0010001c5a007388 */ /* 0x0203e40000000c00 */
.L_x_8019:
[----:B------:R-:W-:Y:S05]  /*9340*/  BSYNC.RECONVERGENT B1 ;  /* 0x0000000000017941 */ /* 0x000fea0003800200 */
.L_x_8018:
        /* <DEDUP_REMOVED lines=90> */
.L_x_8023:
[----:B------:R-:W-:Y:S05]  /*98f0*/  BSYNC.RECONVERGENT B0 ;  /* 0x0000000000007941 */ /* 0x000fea0003800200 */
.L_x_8022:
[----:B-----5:R1:W-:Y:S02]  /*9900*/  STS.128 [R90+0x2000], R28 ;  /* 0x0020001c5a007388 */ /* 0x0203e40000000c00 */
.L_x_8013:
[----:B------:R-:W-:Y:S05]  /*9910*/  BSYNC.RECONVERGENT B2 ;  /* 0x0000000000027941 */ /* 0x000fea0003800200 */
.L_x_8012:
        /* <DEDUP_REMOVED lines=97> */
.L_x_8027:
[----:B------:R-:W-:Y:S05]  /*9f30*/  BSYNC.RECONVERGENT B0 ;  /* 0x0000000000007941 */ /* 0x000fea0003800200 */
.L_x_8026:
[----:B-----5:R1:W-:Y:S02]  /*9f40*/  STS.128 [R90+0x800], R28 ;  /* 0x0008001c5a007388 */ /* 0x0203e40000000c00 */
.L_x_8025:
[----:B------:R-:W-:Y:S05]  /*9f50*/  BSYNC.RECONVERGENT B1 ;  /* 0x0000000000017941 */ /* 0x000fea0003800200 */
.L_x_8024:
        /* <DEDUP_REMOVED lines=92> */
.L_x_8031:
[----:B------:R-:W-:Y:S05]  /*a520*/  BSYNC.RECONVERGENT B0 ;  /* 0x0000000000007941 */ /* 0x000fea0003800200 */
.L_x_8030:
[----:B-----5:R1:W-:Y:S02]  /*a530*/  STS.128 [R90+0x1800], R28 ;  /* 0x0018001c5a007388 */ /* 0x0203e40000000c00 */
.L_x_8029:
[----:B------:R-:W-:Y:S05]  /*a540*/  BSYNC.RECONVERGENT B1 ;  /* 0x0000000000017941 */ /* 0x000fea0003800200 */
.L_x_8028:
        /* <DEDUP_REMOVED lines=26> */
[----:B------:R-:W-:Y:S02]  /*a6f0*/  MOV R2, R31 ;  /* 0x0000001f00027202 */ /* 0x000fe40000000f00 */
[----:B------:R-:W-:Y:S01]  /*a700*/  MOV R11, R30 ;  /* 0x0000001e000b7202 */ /* 0x000fe20000000f00 */
[--C-:B---3--:R-:W-:Y:S02]  /*a710*/  HADD2.F32 R15, -RZ, R22.reuse.H0_H0 ;  /* 0x20000016ff0f7230 */ /* 0x108fe40000004100 */
[----:B------:R-:W-:-:S02]  /*a720*/  HADD2.F32 R24, -RZ, R22.H1_H1 ;  /* 0x30000016ff187230 */ /* 0x000fc40000004100 */
[--C-:B------:R-:W-:Y:S02]  /*a730*/  HADD2.F32 R22, -RZ, R23.reuse.H0_H0 ;  /* 0x20000017ff167230 */ /* 0x100fe40000004100 */
[----:B------:R-:W-:Y:S02]  /*a740*/  HADD2.F32 R25, -RZ, R23.H1_H1 ;  /* 0x30000017ff197230 */ /* 0x000fe40000004100 */
[--C-:B--2---:R-:W-:Y:S02]  /*a750*/  HADD2.F32 R23, -RZ, R4.reuse.H0_H0 ;  /* 0x20000004ff177230 */ /* 0x104fe40000004100 */
        /* <DEDUP_REMOVED lines=8> */
[----:B------:R-:W-:Y:S01]  /*a7e0*/  @P0 FADD.FTZ R27, -R27, -RZ ;  /* 0x800000ff1b1b0221 */ /* 0x000fe20000010100 */
[--C-:B------:R-:W-:Y:S02]  /*a7f0*/  HADD2.F32 R6, -RZ, R7.reuse.H0_H0 ;  /* 0x20000007ff067230 */ /* 0x100fe40000004100 */
[----:B------:R-:W-:Y:S01]  /*a800*/  @P0 FADD.FTZ R5, -R5, -RZ ;  /* 0x800000ff05050221 */ /* 0x000fe20000010100 */
[----:B------:R-:W-:-:S02]  /*a810*/  HADD2.F32 R7, -RZ, R7.H1_H1 ;  /* 0x30000007ff077230 */ /* 0x000fc40000004100 */
[----:B------:R-:W-:Y:S01]  /*a820*/  @P0 FADD.FTZ R28, -R28, -RZ ;  /* 0x800000ff1c1c0221 */ /* 0x000fe20000010100 */
[----:B------:R-:W-:Y:S02]  /*a830*/  HADD2.F32 R14, -RZ, R21.H0_H0 ;  /* 0x20000015ff0e7230 */ /* 0x000fe40000004100 */
[----:B------:R-:W-:Y:S01]  /*a840*/  @P0 FADD.FTZ R6, -R6, -RZ ;  /* 0x800000ff06060221 */ /* 0x000fe20000010100 */
[--C-:B------:R-:W-:Y:S02]  /*a850*/  HADD2.F32 R8, -RZ, R20.reuse.H0_H0 ;  /* 0x20000014ff087230 */ /* 0x100fe40000004100 */
[----:B------:R-:W-:Y:S01]  /*a860*/  @P0 FADD.FTZ R7, -R7, -RZ ;  /* 0x800000ff07070221 */ /* 0x000fe20000010100 */
[----:B------:R-:W-:Y:S02]  /*a870*/  HADD2.F32 R20, -RZ, R20.H1_H1 ;  /* 0x30000014ff147230 */ /* 0x000fe40000004100 */
[----:B------:R-:W-:Y:S01]  /*a880*/  FMUL.FTZ R14, R14, R4 ;  /* 0x000000040e0e7220 */ /* 0x000fe20000410000 */
[----:B------:R-:W-:Y:S01]  /*a890*/  FMUL.FTZ R22, R22, R6 ;  /* 0x0000000616167220 */ /* 0x000fe20000410000 */
[----:B------:R-:W-:-:S02]  /*a8a0*/  HADD2.F32 R4, -RZ, R3.H0_H0 ;  /* 0x20000003ff047230 */ /* 0x000fc40000004100 */
[----:B------:R-:W-:Y:S01]  /*a8b0*/  FMUL.FTZ R15, R15, R5 ;  /* 0x000000050f0f7220 */ /* 0x000fe20000410000 */
[----:B------:R-:W-:Y:S02]  /*a8c0*/  HADD2.F32 R6, -RZ, R3.H1_H1 ;  /* 0x30000003ff067230 */ /* 0x000fe40000004100 */
[----:B------:R-:W-:Y:S01]  /*a8d0*/  FMUL.FTZ R25, R25, R7 ;  /* 0x0000000719197220 */ /* 0x000fe20000410000 */
[----:B----4-:R-:W-:Y:S02]  /*a8e0*/  HADD2.F32 R3, -RZ, R16.H0_H0 ;  /* 0x20000010ff037230 */ /* 0x010fe40000004100 */
[----:B------:R-:W-:Y:S01]  /*a8f0*/  FMUL.FTZ R8, R8, R23 ;  /* 0x0000001708087220 */ /* 0x000fe20000410000 */
[----:B------:R-:W-:Y:S02]  /*a900*/  HADD2.F32 R5, -RZ, R0.H0_H0 ;  /* 0x20000000ff057230 */ /* 0x000fe40000004100 */
[----:B------:R-:W-:Y:S01]  /*a910*/  FMUL.FTZ R20, R20, R26 ;  /* 0x0000001a14147220 */ /* 0x000fe20000410000 */
[----:B------:R-:W-:-:S02]  /*a920*/  HADD2.F32 R7, -RZ, R17.H0_H0 ;  /* 0x20000011ff077230 */ /* 0x000fc40000004100 */
[----:B------:R-:W-:Y:S01]  /*a930*/  FFMA.FTZ R3, R4, R3, R8 ;  /* 0x0000000304037223 */ /* 0x000fe20000010008 */
[----:B------:R-:W-:Y:S02]  /*a940*/  HADD2.F32 R21, -RZ, R21.H1_H1 ;  /* 0x30000015ff157230 */ /* 0x000fe40000004100 */
[----:B------:R-:W-:Y:S01]  /*a950*/  FMUL.FTZ R24, R24, R28 ;  /* 0x0000001c18187220 */ /* 0x000fe20000410000 */
[----:B------:R-:W-:Y:S02]  /*a960*/  HADD2.F32 R23, -RZ, R17.H1_H1 ;  /* 0x30000011ff177230 */ /* 0x000fe40000004100 */
[----:B------:R-:W-:Y:S01]  /*a970*/  FFMA.FTZ R5, R5, R7, R14 ;  /* 0x0000000705057223 */ /* 0x000fe2000001000e */
[--C-:B------:R-:W-:Y:S02]  /*a980*/  HADD2.F32 R17, -RZ, R18.reuse.H0_H0 ;  /* 0x20000012ff117230 */ /* 0x100fe40000004100 */
[----:B------:R-:W-:Y:S01]  /*a990*/  FMUL.FTZ R21, R21, R27 ;  /* 0x0000001b15157220 */ /* 0x000fe20000410000 */
[----:B------:R-:W-:-:S02]  /*a9a0*/  HADD2.F32 R26, -RZ, R18.H1_H1 ;  /* 0x30000012ff1a7230 */ /* 0x000fc40000004100 */
[----:B------:R-:W-:Y:S02]  /*a9b0*/  HADD2.F32 R4, -RZ, R0.H1_H1 ;  /* 0x30000000ff047230 */ /* 0x000fe40000004100 */
[----:B------:R-:W-:Y:S02]  /*a9c0*/  HADD2.F32 R18, -RZ, R19.H0_H0 ;  /* 0x20000013ff127230 */ /* 0x000fe40000004100 */
[----:B------:R-:W-:Y:S02]  /*a9d0*/  HADD2.F32 R0, -RZ, R11.H0_H0 ;  /* 0x2000000bff007230 */ /* 0x000fe40000004100 */
[----:B------:R-:W-:Y:S01]  /*a9e0*/  FFMA.FTZ R4, R4, R23, R21 ;  /* 0x0000001704047223 */ /* 0x000fe20000010015 */
[----:B------:R-:W-:Y:S02]  /*a9f0*/  HADD2.F32 R7, -RZ, R2.H0_H0 ;  /* 0x20000002ff077230 */ /* 0x000fe40000004100 */
[----:B------:R-:W-:Y:S02]  /*aa00*/  HADD2.F32 R16, -RZ, R16.H1_H1 ;  /* 0x30000010ff107230 */ /* 0x000fe40000004100 */
[----:B------:R-:W-:Y:S01]  /*aa10*/  FFMA.FTZ R0, R0, R17, R15 ;  /* 0x0000001100007223 */ /* 0x000fe2000001000f */
[----:B------:R-:W-:-:S02]  /*aa20*/  HADD2.F32 R19, -RZ, R19.H1_H1 ;  /* 0x30000013ff137230 */ /* 0x000fc40000004100 */
[----:B------:R-:W-:Y:S01]  /*aa30*/  FFMA.FTZ R7, R7, R18, R22 ;  /* 0x0000001207077223 */ /* 0x000fe20000010016 */
[----:B------:R-:W-:Y:S02]  /*aa40*/  HADD2.F32 R11, -RZ, R11.H1_H1 ;  /* 0x3000000bff0b7230 */ /* 0x000fe40000004100 */
[----:B------:R-:W-:Y:S01]  /*aa50*/  FFMA.FTZ R6, R6, R16, R20 ;  /* 0x0000001006067223 */ /* 0x000fe20000010014 */
[----:B------:R-:W-:Y:S01]  /*aa60*/  HADD2.F32 R2, -RZ, R2.H1_H1 ;  /* 0x30000002ff027230 */ /* 0x000fe20000004100 */
[----:B------:R-:W-:Y:S01]  /*aa70*/  F2FP.F16.F32.PACK_AB R4, R4, R5 ;  /* 0x000000050404723e */ /* 0x000fe200000000ff */
[----:B------:R-:W-:Y:S02]  /*aa80*/  FFMA.FTZ R11, R11, R26, R24 ;  /* 0x0000001a0b0b7223 */ /* 0x000fe40000010018 */
[----:B------:R-:W-:Y:S01]  /*aa90*/  F2FP.F16.F32.PACK_AB R3, R6, R3 ;  /* 0x000000030603723e */ /* 0x000fe200000000ff */
[----:B------:R-:W-:Y:S01]  /*aaa0*/  FFMA.FTZ R2, R2, R19, R25 ;  /* 0x0000001302027223 */ /* 0x000fe20000010019 */
[----:B------:R-:W-:-:S02]  /*aab0*/  MOV R29, R4 ;  /* 0x00000004001d7202 */ /* 0x000fc40000000f00 */
[----:B------:R-:W-:Y:S02]  /*aac0*/  F2FP.F16.F32.PACK_AB R0, R11, R0 ;  /* 0x000000000b00723e */ /* 0x000fe400000000ff */
[----:B------:R-:W-:Y:S02]  /*aad0*/  F2FP.F16.F32.PACK_AB R2, R2, R7 ;  /* 0x000000070202723e */ /* 0x000fe400000000ff */
[----:B------:R-:W-:Y:S02]  /*aae0*/  MOV R28, R3 ;  /* 0x00000003001c7202 */ /* 0x000fe40000000f00 */
[----:B------:R-:W-:Y:S02]  /*aaf0*/  MOV R30, R0 ;  /* 0x00000000001e7202 */ /* 0x000fe40000000f00 */
[----:B------:R-:W-:Y:S02]  /*ab00*/  MOV R31, R2 ;  /* 0x00000002001f7202 */ /* 0x000fe40000000f00 */
.L_x_8033:
[----:B------:R-:W-:Y:S05]  /*ab10*/  BSYNC.RECONVERGENT B0 ;  /* 0x0000000000007941 */ /* 0x000fea0003800200 */
.L_x_8032:
[----:B-----5:R1:W-:Y:S02]  /*ab20*/  STS.128 [R90+0x2800], R28 ;  /* 0x0028001c5a007388 */ /* 0x0203e40000000c00 */
.L_x_7987:
[----:B------:R-:W-:Y:S05]  /*ab30*/  BSYNC.RECONVERGENT B3 ;  /* 0x0000000000037941 */ /* 0x000fea0003800200 */
.L_x_7982:
[----:B------:R-:W-:Y:S01]  /*ab40*/  IADD3 R0, PT, PT, R47, -R46, RZ ;  /* 0x8000002e2f007210 */ /* 0x000fe20007ffe0ff */
[----:B------:R-:W-:Y:S03]  /*ab50*/  BSSY.RECONVERGENT B0, `(.L_x_8034) ;  /* 0x000001d000007945 */ /* 0x000fe60003800200 */
[----:B------:R-:W-:-:S13]  /*ab60*/  ISETP.GE.AND P4, PT, R76, R0, PT ;  /* 0x000000004c00720c */ /* 0x000fda0003f86270 */
[----:B------:R-:W-:Y:S05]  /*ab70*/  @P4 BRA `(.L_x_8035) ;  /* 0x0000000000684947 */ /* 0x000fea0003800000 */
[-C--:B------:R-:W-:Y:S02]  /*ab80*/  ISETP.GE.AND P1, PT, R12, R144.reuse, PT ;  /* 0x000000900c00720c */ /* 0x080fe40003f26270 */
[----:B------:R-:W-:-:S11]  /*ab90*/  ISETP.GE.AND P0, PT, R10, R144, PT ;  /* 0x000000900a00720c */ /* 0x000fd60003f06270 */
[----:B---3--:R-:W-:Y:S02]  /*aba0*/  @!P1 IMAD.MOV.U32 R4, RZ, RZ, R137 ;  /* 0x000000ffff049224 */ /* 0x008fe400078e0089 */
[--C-:B------:R-:W-:Y:S01]  /*abb0*/  @!P1 IMAD.MOV.U32 R5, RZ, RZ, R136.reuse ;  /* 0x000000ffff059224 */ /* 0x100fe200078e0088 */
[----:B-1--45:R-:W-:Y:S01]  /*abc0*/  @!P0 MOV R2, R137 ;  /* 0x0000008900028202 */ /* 0x032fe20000000f00 */
        /* <DEDUP_REMOVED lines=20> */
.L_x_8036:
[----:B------:R3:W-:Y:S02]  /*ad10*/  STS.128 [R90+0x5000], RZ ;  /* 0x005000ff5a007388 */ /* 0x0007e40000000c00 */
.L_x_8035:
[----:B------:R-:W-:Y:S05]  /*ad20*/  BSYNC.RECONVERGENT B0 ;  /* 0x0000000000007941 */ /* 0x000fea0003800200 */
.L_x_8034:
[----:B------:R-:W-:Y:S01]  /*ad30*/  ISETP.GE.AND P0, PT, R34, R0, PT ;  /* 0x000000002200720c */ /* 0x000fe20003f06270 */
[----:B------:R-:W-:-:S12]  /*ad40*/  BSSY.RECONVERGENT B0, `(.L_x_8037) ;  /* 0x0000016000007945 */ /* 0x000fd80003800200 */
[----:B------:R-:W-:Y:S05]  /*ad50*/  @P0 BRA `(.L_x_8038) ;  /* 0x0000000000500947 */ /* 0x000fea0003800000 */
[-C--:B------:R-:W-:Y:S02]  /*ad60*/  ISETP.GE.AND P2, PT, R12, R144.reuse, PT ;  /* 0x000000900c00720c */ /* 0x080fe40003f46270 */
[-C--:B------:R-:W-:Y:S02]  /*ad70*/  ISETP.GE.AND P1, PT, R10, R144.reuse, PT ;  /* 0x000000900a00720c */ /* 0x080fe40003f26270 */
[----:B-1--45:R-:W-:Y:S02]  /*ad80*/  LEA R2, P3, R133, R137, 0x1 ;  /* 0x0000008985027211 */ /* 0x032fe400078608ff */
        /* <DEDUP_REMOVED lines=17> */
.L_x_8038:
[----:B------:R-:W-:Y:S05]  /*aea0*/  BSYNC.RECONVERGENT B0 ;  /* 0x0000000000007941 */ /* 0x000fea0003800200 */
.L_x_8037:
[----:B------:R-:W0:Y:S01]  /*aeb0*/  LDGDEPBAR ;  /* 0x00000000000079af */ /* 0x000e220000000000 */
[----:B------:R-:W-:Y:S03]  /*aec0*/  BSSY.RECONVERGENT B0, `(.L_x_8039) ;  /* 0x0000024000007945 */ /* 0x000fe60003800200 */
[----:B-----5:R1:W5:Y:S04]  /*aed0*/  LD.E R44, desc[UR4][R84.64+0x184] ;  /* 0x00018404542c7980 */ /* 0x020368000c101900 */
[----:B------:R1:W5:Y:S01]  /*aee0*/  LD.E R50, desc[UR4][R84.64+0x188] ;  /* 0x0001880454327980 */ /* 0x000362000c101900 */
[----:B------:R-:W-:-:S04]  /*aef0*/  DEPBAR.LE SB0, 0x0 ;  /* 0x000080000000791a */ /* 0x000fc80000000000 */
[----:B------:R-:W-:Y:S06]  /*af00*/  BAR.SYNC.DEFER_BLOCKING 0x0 ;  /* 0x0000000000007b1d */ /* 0x000fec0000010000 */
[----:B------:R-:W-:Y:S05]  /*af10*/  @P4 BRA `(.L_x_8040) ;  /* 0x00000000006c4947 */ /* 0x000fea0003800000 */
[-C--:B------:R-:W-:Y:S02]  /*af20*/  ISETP.GE.AND P1, PT, R12, R144.reuse, PT ;  /* 0x000000900c00720c */ /* 0x080fe40003f26270 */
[----:B------:R-:W-:-:S11]  /*af30*/  ISETP.GE.AND P0, PT, R10, R144, PT ;  /* 0x000000900a00720c */ /* 0x000fd60003f06270 */
[----:B-1-3--:R-:W-:Y:S02]  /*af40*/  @!P1 IMAD.MOV.U32 R4, RZ, RZ, R139 ;  /* 0x000000ffff049224 */ /* 0x00afe400078e008b */
[--C-:B------:R-:W-:Y:S01]  /*af50*/  @!P1 IMAD.MOV.U32 R5, RZ, RZ, R138.reuse ;  /* 0x000000ffff059224 */ /* 0x100fe200078e008a */
[----:B----4-:R-:W-:Y:S01]  /*af60*/  @!P0 MOV R2, R139 ;  /* 0x0000008b00028202 */ /* 0x010fe20000000f00 */
        /* <DEDUP_REMOVED lines=20> */
.L_x_8041:
[----:B------:R3:W-:Y:S01]  /*b0b0*/  STS.128 [R90+0x8000], RZ ;  /* 0x008000ff5a007388 */ /* 0x0007e20000000c00 */
[----:B------:R-:W-:Y:S05]  /*b0c0*/  BRA `(.L_x_8042) ;  /* 0x00000000000c7947 */ /* 0x000fea0003800000 */
.L_x_8040:
[----:B------:R1:W-:Y:S04]  /*b0d0*/  STS.128 [R90+0x6000], RZ ;  /* 0x006000ff5a007388 */ /* 0x0003e80000000c00 */
[----:B------:R1:W-:Y:S04]  /*b0e0*/  STS.128 [R90+0x7000], RZ ;  /* 0x007000ff5a007388 */ /* 0x0003e80000000c00 */
[----:B------:R1:W-:Y:S02]  /*b0f0*/  STS.128 [R90+0x8000], RZ ;  /* 0x008000ff5a007388 */ /* 0x0003e40000000c00 */
.L_x_8042:
[----:B------:R-:W-:Y:S05]  /*b100*/  BSYNC.RECONVERGENT B0 ;  /* 0x0000000000007941 */ /* 0x000fea0003800200 */
.L_x_8039:
        /* <DEDUP_REMOVED lines=27> */
.L_x_8045:
[----:B------:R4:W-:Y:S02]  /*b2c0*/  STS.128 [R90+0x8800], RZ ;  /* 0x008800ff5a007388 */ /* 0x0009e40000000c00 */
.L_x_8044:
[----:B------:R-:W-:Y:S05]  /*b2d0*/  BSYNC.RECONVERGENT B0 ;  /* 0x0000000000007941 */ /* 0x000fea0003800200 */
.L_x_8043:
[C---:B------:R-:W-:Y:S01]  /*b2e0*/  IMAD.SHL.U32 R15, R48.reuse, 0x20, RZ ;  /* 0x00000020300f7824 */ /* 0x040fe200078e00ff */
[----:B------:R-:W-:Y:S01]  /*b2f0*/  SHF.R.U32.HI R128, RZ, 0x1, R48 ;  /* 0x00000001ff807819 */ /* 0x000fe20000011630 */
[C---:B-1--4-:R-:W-:Y:S01]  /*b300*/  IMAD.SHL.U32 R3, R48.reuse, 0x10, RZ ;  /* 0x0000001030037824 */ /* 0x052fe200078e00ff */
[----:B------:R-:W-:Y:S01]  /*b310*/  LOP3.LUT P0, R11, R48, 0x4, RZ, 0xc0, !PT ;  /* 0x00000004300b7812 */ /* 0x000fe2000780c0ff */
[----:B------:R-:W-:Y:S01]  /*b320*/  IMAD.MOV.U32 R8, RZ, RZ, 0x20 ;  /* 0x00000020ff087424 */ /* 0x000fe200078e00ff */
[----:B------:R-:W-:Y:S01]  /*b330*/  LOP3.LUT R0, R128, 0x8, RZ, 0xc0, !PT ;  /* 0x0000000880007812 */ /* 0x000fe200078ec0ff */
[----:B------:R-:W0:Y:S01]  /*b340*/  LDGDEPBAR ;  /* 0x00000000000079af */ /* 0x000e220000000000 */
[----:B------:R-:W-:Y:S01]  /*b350*/  LOP3.LUT R2, R15, 0xc0, RZ, 0xc0, !PT ;  /* 0x000000c00f027812 */ /* 0x000fe200078ec0ff */
[----:B------:R-:W-:Y:S01]  /*b360*/  BSSY.RECONVERGENT B1, `(.L_x_8046) ;  /* 0x0000177000017945 */ /* 0x000fe20003800200 */
[----:B------:R-:W-:Y:S02]  /*b370*/  LOP3.LUT R129, R3, 0x3e00, RZ, 0xc0, !PT ;  /* 0x00003e0003817812 */ /* 0x000fe400078ec0ff */
[----:B------:R-:W-:-:S02]  /*b380*/  LOP3.LUT R0, R0, 0xc0, R15, 0xf8, !PT ;  /* 0x000000c000007812 */ /* 0x000fc400078ef80f */
[----:B------:R-:W-:Y:S01]  /*b390*/  LOP3.LUT R2, R2, 0x8, R48, 0xf8, !PT ;  /* 0x0000000802027812 */ /* 0x000fe200078ef830 */
[----:B------:R-:W-:Y:S01]  /*b3a0*/  IMAD.SHL.U32 R48, R48, 0x2, RZ ;  /* 0x0000000230307824 */ /* 0x000fe200078e00ff */
[----:B---3--:R-:W-:Y:S02]  /*b3b0*/  LOP3.LUT R4, R129, 0x20, R15, 0xf8, !PT ;  /* 0x0000002081047812 */ /* 0x008fe400078ef80f */
[----:B------:R-:W-:Y:S02]  /*b3c0*/  LOP3.LUT R3, R3, 0x100, RZ, 0xc0, !PT ;  /* 0x0000010003037812 */ /* 0x000fe400078ec0ff */
[--C-:B------:R-:W-:Y:S02]  /*b3d0*/  LOP3.LUT R0, R0, 0x18, R49.reuse, 0x78, !PT ;  /* 0x0000001800007812 */ /* 0x100fe400078e7831 */
[----:B------:R-:W-:Y:S02]  /*b3e0*/  LOP3.LUT R2, R2, 0x18, R49, 0x78, !PT ;  /* 0x0000001802027812 */ /* 0x000fe400078e7831 */
[----:B------:R-:W-:-:S02]  /*b3f0*/  LOP3.LUT R4, R4, 0x100, R15, 0xf8, !PT ;  /* 0x0000010004047812 */ /* 0x000fc400078ef80f */
[----:B------:R-:W-:Y:S02]  /*b400*/  LOP3.LUT R3, R3, 0x20, R15, 0xf8, !PT ;  /* 0x0000002003037812 */ /* 0x000fe400078ef80f */
[----:B------:R-:W-:Y:S02]  /*b410*/  LOP3.LUT R4, R4, R0, RZ, 0xfc, !PT ;  /* 0x0000000004047212 */ /* 0x000fe400078efcff */
[----:B------:R-:W-:Y:S02]  /*b420*/  LOP3.LUT R3, R3, R2, RZ, 0xfc, !PT ;  /* 0x0000000203037212 */ /* 0x000fe400078efcff */
[----:B------:R-:W-:Y:S01]  /*b430*/  SEL R14, R8, 0xffffffe0, !P0 ;  /* 0xffffffe0080e7807 */ /* 0x000fe20004000000 */
[----:B------:R-:W-:Y:S01]  /*b440*/  IMAD R2, R4, 0x2, R45 ;  /* 0x0000000204027824 */ /* 0x000fe200078e022d */
[----:B-----5:R-:W-:Y:S01]  /*b450*/  IADD3 R50, PT, PT, R50, R47, -R145 ;  /* 0x0000002f32327210 */ /* 0x020fe20007ffe891 */
[----:B------:R-:W-:Y:S01]  /*b460*/  IMAD R51, R3, 0x2, R45 ;  /* 0x0000000203337824 */ /* 0x000fe200078e022d */
[----:B------:R-:W-:Y:S01]  /*b470*/  IADD3 R44, PT, PT, R47, -R145, -R44 ;  /* 0x800000912f2c7210 */ /* 0x000fe20007ffe82c */
[--C-:B------:R-:W-:Y:S01]  /*b480*/  IMAD.IADD R49, R2, 0x1, R14.reuse ;  /* 0x0000000102317824 */ /* 0x100fe200078e020e */
[----:B------:R-:W-:Y:S01]  /*b490*/  LDSM.16.M88.4 R56, [R2] ;  /* 0x000000000238783b */ /* 0x000fe20000000200 */
[----:B------:R-:W-:-:S03]  /*b4a0*/  IMAD.IADD R3, R51, 0x1, R14 ;  /* 0x0000000133037824 */ /* 0x000fc600078e020e */
[----:B------:R-:W1:Y:S04]  /*b4b0*/  LDSM.16.M88.4 R20, [R51+0x3000] ;  /* 0x003000003314783b */ /* 0x000e680000000200 */
[----:B------:R-:W3:Y:S04]  /*b4c0*/  LDSM.16.M88.4 R72, [R51+0x3400] ;  /* 0x003400003348783b */ /* 0x000ee80000000200 */
[----:B------:R-:W4:Y:S04]  /*b4d0*/  LDSM.16.M88.4 R64, [R51+0x3800] ;  /* 0x003800003340783b */ /* 0x000f280000000200 */
[----:B------:R-:W2:Y:S04]  /*b4e0*/  LDSM.16.M88.4 R4, [R51+0x3c00] ;  /* 0x003c00003304783b */ /* 0x000ea80000000200 */
[----:B------:R-:W-:Y:S04]  /*b4f0*/  LDSM.16.M88.4 R40, [R49] ;  /* 0x000000003128783b */ /* 0x000fe80000000200 */
[----:B------:R-:W2:Y:S04]  /*b500*/  LDSM.16.M88.4 R28, [R3+0x3000] ;  /* 0x00300000031c783b */ /* 0x000ea80000000200 */
[----:B------:R-:W2:Y:S04]  /*b510*/  LDSM.16.M88.4 R16, [R3+0x3400] ;  /* 0x003400000310783b */ /* 0x000ea80000000200 */
[----:B------:R-:W2:Y:S04]  /*b520*/  LDSM.16.M88.4 R92, [R3+0x3800] ;  /* 0x00380000035c783b */ /* 0x000ea80000000200 */
[----:B------:R-:W2:Y:S04]  /*b530*/  LDSM.16.M88.4 R52, [R3+0x3c00] ;  /* 0x003c00000334783b */ /* 0x000ea80000000200 */
[----:B------:R-:W-:Y:S01]  /*b540*/  LDSM.16.M88.4 R36, [R51+0x4000] ;  /* 0x004000003324783b */ /* 0x000fe20000000200 */
[C---:B-1----:R-:W-:Y:S03]  /*b550*/  HMMA.16816.F32 R24, R56.reuse, R20, RZ ;  /* 0x000000143818723c */ /* 0x042fe600000018ff */
[----:B------:R-:W-:Y:S04]  /*b560*/  LDSM.16.M88.4 R32, [R51+0x4400] ;  /* 0x004400003320783b */ /* 0x000fe80000000200 */
[----:B------:R-:W-:Y:S01]  /*b570*/  LDSM.16.M88.4 R104, [R49+0x1000] ;  /* 0x001000003168783b */ /* 0x000fe20000000200 */
[C---:B---3--:R-:W-:Y:S03]  /*b580*/  HMMA.16816.F32 R80, R56.reuse, R72, RZ ;  /* 0x000000483850723c */ /* 0x048fe600000018ff */
[----:B------:R-:W-:Y:S04]  /*b590*/  LDSM.16.M88.4 R108, [R3+0x4000] ;  /* 0x00400000036c783b */ /* 0x000fe80000000200 */
[----:B------:R-:W-:Y:S01]  /*b5a0*/  LDSM.16.M88.4 R96, [R3+0x4800] ;  /* 0x004800000360783b */ /* 0x000fe20000000200 */
[C---:B------:R-:W-:Y:S03]  /*b5b0*/  HMMA.16816.F32 R20, R56.reuse, R22, RZ ;  /* 0x000000163814723c */ /* 0x040fe600000018ff */
[----:B------:R-:W-:Y:S05]  /*b5c0*/  LDSM.16.M88.4 R100, [R3+0x4400] ;  /* 0x004400000364783b */ /* 0x000fea0000000200 */
[C---:B------:R-:W-:Y:S08]  /*b5d0*/  HMMA.16816.F32 R72, R56.reuse, R74, RZ ;  /* 0x0000004a3848723c */ /* 0x040ff000000018ff */
[C---:B----4-:R-:W-:Y:S08]  /*b5e0*/  HMMA.16816.F32 R68, R56.reuse, R64, RZ ;  /* 0x000000403844723c */ /* 0x050ff000000018ff */
[C---:B------:R-:W-:Y:S08]  /*b5f0*/  HMMA.16816.F32 R64, R56.reuse, R66, RZ ;  /* 0x000000423840723c */ /* 0x040ff000000018ff */
[C---:B--2---:R-:W-:Y:S08]  /*b600*/  HMMA.16816.F32 R60, R56.reuse, R4, RZ ;  /* 0x00000004383c723c */ /* 0x044ff000000018ff */
[----:B------:R-:W-:Y:S01]  /*b610*/  HMMA.16816.F32 R56, R56, R6, RZ ;  /* 0x000000063838723c */ /* 0x000fe200000018ff */
[----:B------:R-:W1:Y:S07]  /*b620*/  LDSM.16.M88.4 R4, [R2+0x1000] ;  /* 0x001000000204783b */ /* 0x000e6e0000000200 */
[C---:B------:R-:W-:Y:S08]  /*b630*/  HMMA.16816.F32 R24, R40.reuse, R28, R24 ;  /* 0x0000001c2818723c */ /* 0x040ff00000001818 */
        /* <DEDUP_REMOVED lines=10> */
[----:B------:R-:W-:Y:S04]  /*b6e0*/  LDSM.16.M88.4 R52, [R2+0x2000] ;  /* 0x002000000234783b */ /* 0x000fe80000000200 */
[----:B------:R-:W4:Y:S03]  /*b6f0*/  LDSM.16.M88.4 R40, [R51+0x5000] ;  /* 0x005000003328783b */ /* 0x000f260000000200 */
        /* <DEDUP_REMOVED lines=9> */
[C---:B------:R-:W-:Y:S08]  /*b790*/  HMMA.16816.F32 R80, R4.reuse, R32, R80 ;  /* 0x000000200450723c */ /* 0x040ff00000001850 */
[----:B------:R-:W-:Y:S01]  /*b7a0*/  HMMA.16816.F32 R72, R4, R34, R72 ;  /* 0x000000220448723c */ /* 0x000fe20000001848 */
[----:B------:R-:W2:Y:S04]  /*b7b0*/  LDSM.16.M88.4 R4, [R49+0x2000] ;  /* 0x002000003104783b */ /* 0x000ea80000000200 */
[----:B------:R-:W3:Y:S03]  /*b7c0*/  LDSM.16.M88.4 R32, [R51+0x5800] ;  /* 0x005800003320783b */ /* 0x000ee60000000200 */
[C---:B------:R-:W-:Y:S08]  /*b7d0*/  HMMA.16816.F32 R24, R104.reuse, R108, R24 ;  /* 0x0000006c6818723c */ /* 0x040ff00000001818 */
[C---:B------:R-:W-:Y:S08]  /*b7e0*/  HMMA.16816.F32 R20, R104.reuse, R110, R20 ;  /* 0x0000006e6814723c */ /* 0x040ff00000001814 */
[C---:B----4-:R-:W-:Y:S08]  /*b7f0*/  HMMA.16816.F32 R60, R104.reuse, R92, R60 ;  /* 0x0000005c683c723c */ /* 0x050ff0000000183c */
[----:B------:R-:W-:Y:S01]  /*b800*/  HMMA.16816.F32 R92, R104, R94, R56 ;  /* 0x0000005e685c723c */ /* 0x000fe20000001838 */
[----:B------:R-:W4:Y:S07]  /*b810*/  LDSM.16.M88.4 R56, [R3+0x5400] ;  /* 0x005400000338783b */ /* 0x000f2e0000000200 */
[C---:B------:R-:W-:Y:S08]  /*b820*/  HMMA.16816.F32 R24, R52.reuse, R40, R24 ;  /* 0x000000283418723c */ /* 0x040ff00000001818 */
[----:B------:R-:W-:Y:S08]  /*b830*/  HMMA.16816.F32 R20, R52, R42, R20 ;  /* 0x0000002a3414723c */ /* 0x000ff00000001814 */
[C---:B------:R-:W-:Y:S08]  /*b840*/  HMMA.16816.F32 R68, R104.reuse, R96, R68 ;  /* 0x000000606844723c */ /* 0x040ff00000001844 */
[C---:B------:R-:W-:Y:S08]  /*b850*/  HMMA.16816.F32 R80, R104.reuse, R100, R80 ;  /* 0x000000646850723c */ /* 0x040ff00000001850 */
[----:B------:R-:W-:Y:S08]  /*b860*/  HMMA.16816.F32 R72, R104, R102, R72 ;  /* 0x000000666848723c */ /* 0x000ff00000001848 */
[C---:B-1----:R-:W-:Y:S08]  /*b870*/  HMMA.16816.F32 R60, R52.reuse, R28, R60 ;  /* 0x0000001c343c723c */ /* 0x042ff0000000183c */
[----:B------:R-:W-:Y:S01]  /*b880*/  HMMA.16816.F32 R92, R52, R30, R92 ;  /* 0x0000001e345c723c */ /* 0x000fe2000000185c */
[----:B------:R-:W1:Y:S07]  /*b890*/  LDSM.16.M88.4 R28, [R3+0x5800] ;  /* 0x00580000031c783b */ /* 0x000e6e0000000200 */
[C---:B--2---:R-:W-:Y:S08]  /*b8a0*/  HMMA.16816.F32 R24, R4.reuse, R16, R24 ;  /* 0x000000100418723c */ /* 0x044ff00000001818 */
[----:B------:R-:W-:Y:S01]  /*b8b0*/  HMMA.16816.F32 R20, R4, R18, R20 ;  /* 0x000000120414723c */ /* 0x000fe20000001814 */
[----:B------:R2:W1:Y:S01]  /*b8c0*/  LDSM.16.M88.4 R16, [R3+0x5c00] ;  /* 0x005c00000310783b */ /* 0x0004620000000200 */
[----:B------:R-:W-:-:S06]  /*b8d0*/  DEPBAR.LE SB0, 0x0 ;  /* 0x000080000000791a */ /* 0x000fcc0000000000 */
[----:B---3--:R-:W-:Y:S01]  /*b8e0*/  HMMA.16816.F32 R68, R52, R32, R68 ;  /* 0x000000203444723c */ /* 0x008fe20000001844 */
[----:B------:R-:W-:-:S04]  /*b8f0*/  LOP3.LUT R32, R128, 0x1f0, RZ, 0xc0, !PT ;  /* 0x000001f080207812 */ /* 0x000fc800078ec0ff */
[----:B------:R-:W-:Y:S02]  /*b900*/  LOP3.LUT R154, R32, 0x7, R76, 0xf8, !PT ;  /* 0x00000007209a7812 */ /* 0x000fe400078ef84c */
[----:B------:R-:W-:Y:S01]  /*b910*/  LOP3.LUT R32, R48, 0x6, RZ, 0xc0, !PT ;  /* 0x0000000630207812 */ /* 0x000fe200078ec0ff */
[----:B------:R-:W-:Y:S02]  /*b920*/  HMMA.16816.F32 R64, R104, R98, R64 ;  /* 0x000000626840723c */ /* 0x000fe40000001840 */
[----:B------:R-:W-:Y:S01]  /*b930*/  IMAD R154, R143, 0x40, R154 ;  /* 0x000000408f9a7824 */ /* 0x000fe200078e029a */
[----:B------:R-:W-:-:S03]  /*b940*/  LOP3.LUT R32, R46, R32, RZ, 0xfc, !PT ;  /* 0x000000202e207212 */ /* 0x000fc600078efcff */
[C---:B------:R-:W-:Y:S02]  /*b950*/  IMAD.IADD R50, R154.reuse, 0x1, R50 ;  /* 0x000000019a327824 */ /* 0x040fe400078e0232 */
[C---:B------:R-:W-:Y:S01]  /*b960*/  HMMA.16816.F32 R80, R52.reuse, R36, R80 ;  /* 0x000000243450723c */ /* 0x040fe20000001850 */
[----:B------:R-:W-:Y:S02]  /*b970*/  IMAD.IADD R154, R154, 0x1, R44 ;  /* 0x000000019a9a7824 */ /* 0x000fe400078e022c */
[----:B------:R-:W-:Y:S01]  /*b980*/  VIADD R33, R32, 0x1 ;  /* 0x0000000120217836 */ /* 0x000fe20000000000 */
[--C-:B------:R-:W-:Y:S01]  /*b990*/  VIADDMNMX R153, R50, 0x1, R47.reuse, PT ;  /* 0x0000000132997846 */ /* 0x100fe2000380012f */
[----:B------:R-:W-:Y:S01]  /*b9a0*/  VIADD R152, R154, 0x8 ;  /* 0x000000089a987836 */ /* 0x000fe20000000000 */
[----:B------:R-:W-:Y:S02]  /*b9b0*/  VIADDMNMX R147, R50, 0x9, R47, PT ;  /* 0x0000000932937846 */ /* 0x000fe4000380012f */
[----:B------:R-:W-:Y:S01]  /*b9c0*/  HMMA.16816.F32 R72, R52, R38, R72 ;  /* 0x000000263448723c */ /* 0x000fe20000001848 */
[----:B------:R-:W-:-:S02]  /*b9d0*/  ISETP.GT.AND P3, PT, R154, R32, PT ;  /* 0x000000209a00720c */ /* 0x000fc40003f64270 */
[----:B------:R-:W-:Y:S02]  /*b9e0*/  ISETP.GT.AND P4, PT, R154, R33, PT ;  /* 0x000000219a00720c */ /* 0x000fe40003f84270 */
[C---:B------:R-:W-:Y:S02]  /*b9f0*/  ISETP.GE.AND P1, PT, R33.reuse, R153, PT ;  /* 0x000000992100720c */ /* 0x040fe40003f26270 */
[----:B------:R-:W-:Y:S01]  /*ba00*/  ISETP.GE.AND P0, PT, R33, R147, PT ;  /* 0x000000932100720c */ /* 0x000fe20003f06270 */
[----:B------:R-:W-:Y:S01]  /*ba10*/  HMMA.16816.F32 R64, R52, R34, R64 ;  /* 0x000000223440723c */ /* 0x000fe20000001840 */
[----:B------:R-:W-:Y:S01]  /*ba20*/  VIADD R34, R32, 0x8 ;  /* 0x0000000820227836 */ /* 0x000fe20000000000 */
[----:B------:R-:W-:Y:S01]  /*ba30*/  ISETP.GT.AND P2, PT, R152, R33, PT ;  /* 0x000000219800720c */ /* 0x000fe20003f44270 */
[C---:B------:R-:W-:Y:S01]  /*ba40*/  VIADD R33, R32.reuse, 0x9 ;  /* 0x0000000920217836 */ /* 0x040fe20000000000 */
[C---:B------:R-:W-:Y:S01]  /*ba50*/  ISETP.GE.AND P6, PT, R32.reuse, R153, PT ;  /* 0x000000992000720c */ /* 0x040fe20003fc6270 */
[----:B------:R-:W-:Y:S01]  /*ba60*/  VIADD R35, R32, 0x28 ;  /* 0x0000002820237836 */ /* 0x000fe20000000000 */
[----:B--2---:R-:W-:-:S02]  /*ba70*/  FSEL R3, R24, -INF , !P3 ;  /* 0xff80000018037808 */ /* 0x004fc40005800000 */
[C---:B----4-:R-:W-:Y:S01]  /*ba80*/  HMMA.16816.F32 R80, R4.reuse, R56, R80 ;  /* 0x000000380450723c */ /* 0x050fe20000001850 */
[----:B------:R-:W-:Y:S02]  /*ba90*/  ISETP.GT.AND P5, PT, R154, R34, PT ;  /* 0x000000229a00720c */ /* 0x000fe40003fa4270 */
[----:B------:R-:W-:Y:S02]  /*baa0*/  FSEL R3, R3, -INF , !P6 ;  /* 0xff80000003037808 */ /* 0x000fe40007000000 */
[----:B------:R-:W-:Y:S02]  /*bab0*/  ISETP.GT.AND P6, PT, R152, R32, PT ;  /* 0x000000209800720c */ /* 0x000fe40003fc4270 */
[----:B------:R-:W-:Y:S01]  /*bac0*/  ISETP.GT.AND P3, PT, R154, R33, PT ;  /* 0x000000219a00720c */ /* 0x000fe20003f64270 */
[----:B------:R-:W-:Y:S01]  /*bad0*/  HMMA.16816.F32 R72, R4, R58, R72 ;  /* 0x0000003a0448723c */ /* 0x000fe20000001848 */
[----:B------:R-:W-:Y:S01]  /*bae0*/  FSEL R25, R25, -INF , !P4 ;  /* 0xff80000019197808 */ /* 0x000fe20006000000 */
[----:B------:R-:W-:Y:S01]  /*baf0*/  BAR.SYNC.DEFER_BLOCKING 0x0 ;  /* 0x0000000000007b1d */ /* 0x000fe20000010000 */
[----:B------:R-:W-:-:S02]  /*bb00*/  ISETP.GE.AND P4, PT, R34, R153, PT ;  /* 0x000000992200720c */ /* 0x000fc40003f86270 */
[----:B------:R-:W-:Y:S02]  /*bb10*/  FSEL R20, R20, -INF , !P5 ;  /* 0xff80000014147808 */ /* 0x000fe40006800000 */
[----:B------:R-:W-:Y:S01]  /*bb20*/  FSEL R24, R26, -INF , !P6 ;  /* 0xff8000001a187808 */ /* 0x000fe20007000000 */
[C---:B-1----:R-:W-:Y:S01]  /*bb30*/  HMMA.16816.F32 R68, R4.reuse, R28, R68 ;  /* 0x0000001c0444723c */ /* 0x042fe20000001844 */
[----:B------:R-:W-:Y:S01]  /*bb40*/  FSEL R21, R21, -INF , !P3 ;  /* 0xff80000015157808 */ /* 0x000fe20005800000 */
[----:B------:R-:W-:Y:S01]  /*bb50*/  VIADD R29, R32, 0x10 ;  /* 0x00000010201d7836 */ /* 0x000fe20000000000 */
[----:B------:R-:W-:Y:S02]  /*bb60*/  FSEL R26, R27, -INF , !P2 ;  /* 0xff8000001b1a7808 */ /* 0x000fe40005000000 */
[----:B------:R-:W-:Y:S02]  /*bb70*/  ISETP.GT.AND P3, PT, R152, R34, PT ;  /* 0x000000229800720c */ /* 0x000fe40003f64270 */
[----:B------:R-:W-:Y:S01]  /*bb80*/  FSEL R27, R25, -INF , !P1 ;  /* 0xff800000191b7808 */ /* 0x000fe20004800000 */
[C---:B------:R-:W-:Y:S01]  /*bb90*/  HMMA.16816.F32 R60, R4.reuse, R16, R60 ;  /* 0x00000010043c723c */ /* 0x040fe2000000183c */
[----:B------:R-:W-:Y:S01]  /*bba0*/  FSEL R28, R20, -INF , !P4 ;  /* 0xff800000141c7808 */ /* 0x000fe20006000000 */
[----:B------:R-:W-:Y:S01]  /*bbb0*/  VIADD R20, R32, 0x11 ;  /* 0x0000001120147836 */ /* 0x000fe20000000000 */
[----:B------:R-:W-:Y:S01]  /*bbc0*/  ISETP.GT.AND P1, PT, R152, R33, PT ;  /* 0x000000219800720c */ /* 0x000fe20003f24270 */
[----:B------:R-:W-:Y:S01]  /*bbd0*/  VIADD R16, R32, 0x18 ;  /* 0x0000001820107836 */ /* 0x000fe20000000000 */
[-C--:B------:R-:W-:Y:S01]  /*bbe0*/  ISETP.GE.AND P5, PT, R34, R147.reuse, PT ;  /* 0x000000932200720c */ /* 0x080fe20003fa6270 */
[----:B------:R-:W-:Y:S01]  /*bbf0*/  VIADD R17, R32, 0x20 ;  /* 0x0000002020117836 */ /* 0x000fe20000000000 */
[----:B------:R-:W-:Y:S01]  /*bc00*/  FSEL R22, R22, -INF , !P3 ;  /* 0xff80000016167808 */ /* 0x000fe20005800000 */
[----:B------:R-:W-:Y:S01]  /*bc10*/  HMMA.16816.F32 R64, R4, R30, R64 ;  /* 0x0000001e0440723c */ /* 0x000fe20000001840 */
[C---:B------:R-:W-:Y:S01]  /*bc20*/  ISETP.GE.AND P6, PT, R32.reuse, R147, PT ;  /* 0x000000932000720c */ /* 0x040fe20003fc6270 */
[C---:B------:R-:W-:Y:S01]  /*bc30*/  VIADD R31, R32.reuse, 0x30 ;  /* 0x00000030201f7836 */ /* 0x040fe20000000000 */
[----:B------:R-:W-:Y:S01]  /*bc40*/  FSEL R23, R23, -INF , !P1 ;  /* 0xff80000017177808 */ /* 0x000fe20004800000 */
[----:B------:R-:W-:Y:S01]  /*bc50*/  VIADD R30, R32, 0x31 ;  /* 0x00000031201e7836 */ /* 0x000fe20000000000 */
[----:B------:R-:W-:-:S02]  /*bc60*/  ISETP.GE.AND P2, PT, R33, R153, PT ;  /* 0x000000992100720c */ /* 0x000fc40003f46270 */
[----:B------:R-:W-:Y:S01]  /*bc70*/  ISETP.GT.AND P1, PT, R154, R20, PT ;  /* 0x000000149a00720c */ /* 0x000fe20003f24270 */
[----:B------:R-:W-:Y:S01]  /*bc80*/  HMMA.16816.F32 R4, R4, R18, R92 ;  /* 0x000000120404723c */ /* 0x000fe2000000185c */
[----:B------:R-:W-:Y:S01]  /*bc90*/  FSEL R26, R26, -INF , !P0 ;  /* 0xff8000001a1a7808 */ /* 0x000fe20004000000 */
[----:B------:R-:W-:Y:S01]  /*bca0*/  VIADD R19, R32, 0x38 ;  /* 0x0000003820137836 */ /* 0x000fe20000000000 */
[----:B------:R-:W-:Y:S02]  /*bcb0*/  FSEL R25, R22, -INF , !P5 ;  /* 0xff80000016197808 */ /* 0x000fe40006800000 */
[----:B------:R-:W-:Y:S02]  /*bcc0*/  FSEL R24, R24, -INF , !P6 ;  /* 0xff80000018187808 */ /* 0x000fe40007000000 */
[----:B------:R-:W-:Y:S02]  /*bcd0*/  ISETP.GT.AND P0, PT, R154, R29, PT ;  /* 0x0000001d9a00720c */ /* 0x000fe40003f04270 */
[----:B------:R-:W-:-:S02]  /*bce0*/  ISETP.GE.AND P3, PT, R29, R153, PT ;  /* 0x000000991d00720c */ /* 0x000fc40003f66270 */
[----:B------:R-:W-:Y:S02]  /*bcf0*/  ISETP.GE.AND P4, PT, R29, R147, PT ;  /* 0x000000931d00720c */ /* 0x000fe40003f86270 */
[----:B------:R-:W-:Y:S02]  /*bd00*/  ISETP.GT.AND P5, PT, R152, R29, PT ;  /* 0x0000001d9800720c */ /* 0x000fe40003fa4270 */
[----:B------:R-:W-:Y:S01]  /*bd10*/  ISETP.GE.AND P6, PT, R33, R147, PT ;  /* 0x000000932100720c */ /* 0x000fe20003fc6270 */
[C---:B------:R-:W-:Y:S01]  /*bd20*/  VIADD R33, R32.reuse, 0x29 ;  /* 0x0000002920217836 */ /* 0x040fe20000000000 */
[----:B------:R-:W-:Y:S01]  /*bd30*/  FSEL R29, R21, -INF , !P2 ;  /* 0xff800000151d7808 */ /* 0x000fe20005000000 */
[----:B------:R-:W-:Y:S01]  /*bd40*/  VIADD R21, R32, 0x19 ;  /* 0x0000001920157836 */ /* 0x000fe20000000000 */
        /* <DEDUP_REMOVED lines=8> */
[----:B------:R-:W-:Y:S01]  /*bdd0*/  FSEL R72, R72, -INF , !P1 ;  /* 0xff80000048487808 */ /* 0x000fe20004800000 */
[----:B------:R-:W-:Y:S01]  /*bde0*/  VIADD R32, R32, 0x39 ;  /* 0x0000003920207836 */ /* 0x000fe20000000000 */
[----:B------:R-:W-:-:S02]  /*bdf0*/  ISETP.GT.AND P1, PT, R154, R21, PT ;  /* 0x000000159a00720c */ /* 0x000fc40003f24270 */
[----:B------:R-:W-:Y:S02]  /*be00*/  FSEL R18, R80, -INF , !P3 ;  /* 0xff80000050127808 */ /* 0x000fe40005800000 */
[----:B------:R-:W-:Y:S02]  /*be10*/  FSEL R73, R73, -INF , !P1 ;  /* 0xff80000049497808 */ /* 0x000fe40004800000 */
[C---:B------:R-:W-:Y:S02]  /*be20*/  ISETP.GT.AND P1, PT, R154.reuse, R20, PT ;  /* 0x000000149a00720c */ /* 0x040fe40003f24270 */
[----:B------:R-:W-:Y:S02]  /*be30*/  ISETP.GT.AND P3, PT, R154, R17, PT ;  /* 0x000000119a00720c */ /* 0x000fe40003f64270 */
[----:B------:R-:W-:Y:S02]  /*be40*/  FSEL R82, R82, -INF , !P5 ;  /* 0xff80000052527808 */ /* 0x000fe40006800000 */
[----:B------:R-:W-:-:S02]  /*be50*/  FSEL R69, R69, -INF , !P1 ;  /* 0xff80000045457808 */ /* 0x000fc40004800000 */
[----:B------:R-:W-:Y:S02]  /*be60*/  ISETP.GT.AND P5, PT, R154, R35, PT ;  /* 0x000000239a00720c */ /* 0x000fe40003fa4270 */
[----:B------:R-:W-:Y:S02]  /*be70*/  FSEL R68, R68, -INF , !P3 ;  /* 0xff80000044447808 */ /* 0x000fe40005800000 */
[C---:B------:R-:W-:Y:S02]  /*be80*/  ISETP.GT.AND P1, PT, R154.reuse, R31, PT ;  /* 0x0000001f9a00720c */ /* 0x040fe40003f24270 */
[----:B------:R-:W-:Y:S02]  /*be90*/  ISETP.GT.AND P3, PT, R154, R33, PT ;  /* 0x000000219a00720c */ /* 0x000fe40003f64270 */
[----:B------:R-:W-:Y:S02]  /*bea0*/  FSEL R64, R64, -INF , !P5 ;  /* 0xff80000040407808 */ /* 0x000fe40006800000 */
[----:B------:R-:W-:-:S02]  /*beb0*/  FSEL R60, R60, -INF , !P1 ;  /* 0xff8000003c3c7808 */ /* 0x000fc40004800000 */
[C---:B------:R-:W-:Y:S02]  /*bec0*/  ISETP.GT.AND P5, PT, R154.reuse, R30, PT ;  /* 0x0000001e9a00720c */ /* 0x040fe40003fa4270 */
[----:B------:R-:W-:Y:S02]  /*bed0*/  FSEL R65, R65, -INF , !P3 ;  /* 0xff80000041417808 */ /* 0x000fe40005800000 */
[C---:B------:R-:W-:Y:S02]  /*bee0*/  ISETP.GT.AND P1, PT, R154.reuse, R32, PT ;  /* 0x000000209a00720c */ /* 0x040fe40003f24270 */
[----:B------:R-:W-:Y:S02]  /*bef0*/  ISETP.GT.AND P3, PT, R154, R19, PT ;  /* 0x000000139a00720c */ /* 0x000fe40003f64270 */
[----:B------:R-:W-:Y:S02]  /*bf00*/  FSEL R61, R61, -INF , !P5 ;  /* 0xff8000003d3d7808 */ /* 0x000fe40006800000 */
[----:B------:R-:W-:-:S02]  /*bf10*/  FSEL R34, R5, -INF , !P1 ;  /* 0xff80000005227808 */ /* 0x000fc40004800000 */
[----:B------:R-:W-:Y:S02]  /*bf20*/  ISETP.GE.AND P5, PT, R16, R153, PT ;  /* 0x000000991000720c */ /* 0x000fe40003fa6270 */
[----:B------:R-:W-:Y:S02]  /*bf30*/  FSEL R92, R4, -INF , !P3 ;  /* 0xff800000045c7808 */ /* 0x000fe40005800000 */
[----:B------:R-:W-:Y:S02]  /*bf40*/  ISETP.GT.AND P1, PT, R152, R16, PT ;  /* 0x000000109800720c */ /* 0x000fe40003f24270 */
[----:B------:R-:W-:Y:S02]  /*bf50*/  FSEL R22, R83, -INF , !P0 ;  /* 0xff80000053167808 */ /* 0x000fe40004000000 */
[----:B------:R-:W-:Y:S02]  /*bf60*/  ISETP.GE.AND P3, PT, R16, R147, PT ;  /* 0x000000931000720c */ /* 0x000fe40003f66270 */
[----:B------:R-:W-:-:S02]  /*bf70*/  FSEL R16, R82, -INF , !P4 ;  /* 0xff80000052107808 */ /* 0x000fc40006000000 */
[----:B------:R-:W-:Y:S02]  /*bf80*/  ISETP.GE.AND P0, PT, R21, R153, PT ;  /* 0x000000991500720c */ /* 0x000fe40003f06270 */
[----:B------:R-:W-:Y:S02]  /*bf90*/  FSEL R5, R81, -INF , !P2 ;  /* 0xff80000051057808 */ /* 0x000fe40005000000 */
[----:B------:R-:W-:Y:S02]  /*bfa0*/  ISETP.GE.AND P4, PT, R21, R147, PT ;  /* 0x000000931500720c */ /* 0x000fe40003f86270 */
[----:B------:R-:W-:Y:S02]  /*bfb0*/  ISETP.GT.AND P2, PT, R152, R21, PT ;  /* 0x000000159800720c */ /* 0x000fe40003f44270 */
[----:B------:R-:W-:Y:S02]  /*bfc0*/  FSEL R22, R22, -INF , !P6 ;  /* 0xff80000016167808 */ /* 0x000fe40007000000 */
[----:B------:R-:W-:-:S02]  /*bfd0*/  FSEL R21, R74, -INF , !P1 ;  /* 0xff8000004a157808 */ /* 0x000fc40004800000 */
[----:B------:R-:W-:Y:S02]  /*bfe0*/  FSEL R4, R72, -INF , !P5 ;  /* 0xff80000048047808 */ /* 0x000fe40006800000 */
[C---:B------:R-:W-:Y:S02]  /*bff0*/  ISETP.GE.AND P6, PT, R17.reuse, R153, PT ;  /* 0x000000991100720c */ /* 0x040fe40003fc6270 */
[----:B------:R-:W-:Y:S02]  /*c000*/  ISETP.GE.AND P5, PT, R17, R147, PT ;  /* 0x000000931100720c */ /* 0x000fe40003fa6270 */
[C---:B------:R-:W-:Y:S02]  /*c010*/  ISETP.GT.AND P1, PT, R152.reuse, R17, PT ;  /* 0x000000119800720c */ /* 0x040fe40003f24270 */
[----:B------:R-:W-:Y:S02]  /*c020*/  FSEL R17, R73, -INF , !P0 ;  /* 0xff80000049117808 */ /* 0x000fe40004000000 */
[----:B------:R-:W-:-:S02]  /*c030*/  ISETP.GT.AND P0, PT, R152, R20, PT ;  /* 0x000000149800720c */ /* 0x000fc40003f04270 */
[----:B------:R-:W-:Y:S02]  /*c040*/  FSEL R70, R70, -INF , !P1 ;  /* 0xff80000046467808 */ /* 0x000fe40004800000 */
[----:B------:R-:W-:Y:S02]  /*c050*/  FSEL R71, R71, -INF , !P0 ;  /* 0xff80000047477808 */ /* 0x000fe40004000000 */
[----:B------:R-:W-:Y:S02]  /*c060*/  ISETP.GE.AND P0, PT, R33, R153, PT ;  /* 0x000000992100720c */ /* 0x000fe40003f06270 */
[----:B------:R-:W-:Y:S02]  /*c070*/  FSEL R75, R75, -INF , !P2 ;  /* 0xff8000004b4b7808 */ /* 0x000fe40005000000 */
[----:B------:R-:W-:Y:S02]  /*c080*/  FSEL R113, R65, -INF , !P0 ;  /* 0xff80000041717808 */ /* 0x000fe40004000000 */
[----:B------:R-:W-:-:S02]  /*c090*/  ISETP.GT.AND P0, PT, R152, R30, PT ;  /* 0x0000001e9800720c */ /* 0x000fc40003f04270 */
[----:B------:R-:W-:Y:S02]  /*c0a0*/  FSEL R21, R21, -INF , !P3 ;  /* 0xff80000015157808 */ /* 0x000fe40005800000 */
[----:B------:R-:W-:Y:S02]  /*c0b0*/  FSEL R63, R63, -INF , !P0 ;  /* 0xff8000003f3f7808 */ /* 0x000fe40004000000 */
[C---:B------:R-:W-:Y:S02]  /*c0c0*/  ISETP.GT.AND P0, PT, R152.reuse, R32, PT ;  /* 0x000000209800720c */ /* 0x040fe40003f04270 */
[----:B------:R-:W-:Y:S02]  /*c0d0*/  ISETP.GT.AND P1, PT, R152, R35, PT ;  /* 0x000000239800720c */ /* 0x000fe40003f24270 */
[C---:B------:R-:W-:Y:S02]  /*c0e0*/  ISETP.GE.AND P3, PT, R20.reuse, R153, PT ;  /* 0x000000991400720c */ /* 0x040fe40003f66270 */
[----:B------:R-:W-:-:S02]  /*c0f0*/  ISETP.GE.AND P2, PT, R20, R147, PT ;  /* 0x000000931400720c */ /* 0x000fc40003f46270 */
[----:B------:R-:W-:Y:S02]  /*c100*/  FSEL R7, R7, -INF , !P0 ;  /* 0xff80000007077808 */ /* 0x000fe40004000000 */
[----:B------:R-:W-:Y:S02]  /*c110*/  FSEL R20, R75, -INF , !P4 ;  /* 0xff8000004b147808 */ /* 0x000fe40006000000 */
[----:B------:R-:W-:Y:S02]  /*c120*/  FSEL R66, R66, -INF , !P1 ;  /* 0xff80000042427808 */ /* 0x000fe40004800000 */
[----:B------:R-:W-:Y:S02]  /*c130*/  ISETP.GT.AND P0, PT, R89, R135, PT ;  /* 0x000000875900720c */ /* 0x000fe40003f04270 */
[----:B------:R-:W-:Y:S02]  /*c140*/  ISETP.GE.AND P4, PT, R35, R153, PT ;  /* 0x000000992300720c */ /* 0x000fe40003f86270 */
[----:B------:R-:W-:-:S02]  /*c150*/  FSEL R111, R69, -INF , !P3 ;  /* 0xff800000456f7808 */ /* 0x000fc40005800000 */
[C---:B------:R-:W-:Y:S02]  /*c160*/  ISETP.GT.AND P1, PT, R152.reuse, R31, PT ;  /* 0x0000001f9800720c */ /* 0x040fe40003f24270 */
[----:B------:R-:W-:Y:S02]  /*c170*/  ISETP.GT.AND P3, PT, R152, R33, PT ;  /* 0x000000219800720c */ /* 0x000fe40003f64270 */
[----:B------:R-:W-:Y:S02]  /*c180*/  FSEL R114, R70, -INF , !P5 ;  /* 0xff80000046727808 */ /* 0x000fe40006800000 */
[----:B------:R-:W-:Y:S02]  /*c190*/  ISETP.GE.AND P5, PT, R33, R147, PT ;  /* 0x000000932100720c */ /* 0x000fe40003fa6270 */
[----:B------:R-:W-:Y:S02]  /*c1a0*/  FSEL R110, R68, -INF , !P6 ;  /* 0xff800000446e7808 */ /* 0x000fe40007000000 */
[----:B------:R-:W-:-:S02]  /*c1b0*/  FSEL R119, R71, -INF , !P2 ;  /* 0xff80000047777808 */ /* 0x000fc40005000000 */
[----:B------:R-:W-:Y:S02]  /*c1c0*/  FSEL R112, R64, -INF , !P4 ;  /* 0xff80000040707808 */ /* 0x000fe40006000000 */
[----:B------:R-:W-:Y:S02]  /*c1d0*/  FSEL R33, R62, -INF , !P1 ;  /* 0xff8000003e217808 */ /* 0x000fe40004800000 */
[----:B------:R-:W-:Y:S02]  /*c1e0*/  ISETP.GE.AND P6, PT, R35, R147, PT ;  /* 0x000000932300720c */ /* 0x000fe40003fc6270 */
[C---:B------:R-:W-:Y:S02]  /*c1f0*/  ISETP.GE.AND P2, PT, R31.reuse, R153, PT ;  /* 0x000000991f00720c */ /* 0x040fe40003f46270 */
[----:B------:R-:W-:Y:S02]  /*c200*/  ISETP.GE.AND P4, PT, R31, R147, PT ;  /* 0x000000931f00720c */ /* 0x000fe40003f86270 */
[----:B------:R-:W-:-:S02]  /*c210*/  FSEL R67, R67, -INF , !P3 ;  /* 0xff80000043437808 */ /* 0x000fc40005800000 */
[----:B------:R-:W-:Y:S02]  /*c220*/  ISETP.GT.AND P1, PT, R152, R19, PT ;  /* 0x000000139800720c */ /* 0x000fe40003f24270 */
[----:B------:R-:W-:Y:S02]  /*c230*/  FSEL R120, R66, -INF , !P6 ;  /* 0xff80000042787808 */ /* 0x000fe40007000000 */
[----:B------:R-:W-:Y:S02]  /*c240*/  FSEL R95, R67, -INF , !P5 ;  /* 0xff800000435f7808 */ /* 0x000fe40006800000 */
[----:B------:R-:W-:Y:S02]  /*c250*/  FSEL R94, R60, -INF , !P2 ;  /* 0xff8000003c5e7808 */ /* 0x000fe40005000000 */
[----:B------:R-:W-:Y:S02]  /*c260*/  FSEL R33, R33, -INF , !P4 ;  /* 0xff80000021217808 */ /* 0x000fe40006000000 */
[----:B------:R-:W-:-:S02]  /*c270*/  FSEL R6, R6, -INF , !P1 ;  /* 0xff80000006067808 */ /* 0x000fc40004800000 */
[C---:B------:R-:W-:Y:S02]  /*c280*/  ISETP.GE.AND P6, PT, R30.reuse, R153, PT ;  /* 0x000000991e00720c */ /* 0x040fe40003fc6270 */
[----:B------:R-:W-:Y:S02]  /*c290*/  ISETP.GE.AND P3, PT, R30, R147, PT ;  /* 0x000000931e00720c */ /* 0x000fe40003f66270 */
[C---:B------:R-:W-:Y:S02]  /*c2a0*/  ISETP.GE.AND P5, PT, R19.reuse, R153, PT ;  /* 0x000000991300720c */ /* 0x040fe40003fa6270 */
[----:B------:R-:W-:Y:S02]  /*c2b0*/  ISETP.GE.AND P2, PT, R19, R147, PT ;  /* 0x000000931300720c */ /* 0x000fe40003f46270 */
[C---:B------:R-:W-:Y:S02]  /*c2c0*/  ISETP.GE.AND P4, PT, R32.reuse, R153, PT ;  /* 0x000000992000720c */ /* 0x040fe40003f86270 */
[----:B------:R-:W-:-:S02]  /*c2d0*/  ISETP.GE.AND P1, PT, R32, R147, PT ;  /* 0x000000932000720c */ /* 0x000fc40003f26270 */
[----:B------:R-:W-:Y:S02]  /*c2e0*/  FSEL R93, R61, -INF , !P6 ;  /* 0xff8000003d5d7808 */ /* 0x000fe40007000000 */
[----:B------:R-:W-:Y:S02]  /*c2f0*/  VIMNMX R154, PT, PT, RZ, R154, !PT ;  /* 0x0000009aff9a7248 */ /* 0x000fe40007fe0100 */
[----:B------:R-:W-:Y:S02]  /*c300*/  VIMNMX R152, PT, PT, RZ, R152, !PT ;  /* 0x00000098ff987248 */ /* 0x000fe40007fe0100 */
        /* <DEDUP_REMOVED lines=19> */
.L_x_8049:
        /* <DEDUP_REMOVED lines=8> */
[----:B------:R-:W-:Y:S01]  /*c4c0*/  IMAD.MOV R7, RZ, RZ, -R7 ;  /* 0x000000ffff077224 */ /* 0x000fe200078e0a07 */
[----:B------:R-:W-:Y:S02]  /*c4d0*/  LOP3.LUT R46, R46, R37, RZ, 0x3c, !PT ;  /* 0x000000252e2e7212 */ /* 0x000fe400078e3cff */
[----:B------:R-:W-:Y:S02]  /*c4e0*/  ISETP.GE.AND P0, PT, R35, RZ, PT ;  /* 0x000000ff2300720c */ /* 0x000fe40003f06270 */
[----:B------:R-:W-:Y:S01]  /*c4f0*/  ISETP.GE.AND P2, PT, R46, RZ, PT ;  /* 0x000000ff2e00720c */ /* 0x000fe20003f46270 */
        /* <DEDUP_REMOVED lines=23> */
[----:B------:R-:W-:Y:S01]  /*c670*/  IMAD.MOV.U32 R30, RZ, RZ, R31 ;  /* 0x000000ffff1e7224 */ /* 0x000fe200078e001f */
[----:B------:R-:W-:-:S04]  /*c680*/  @P5 IADD3 R36, PT, PT, R36, 0x1, RZ ;  /* 0x0000000124245810 */ /* 0x000fc80007ffe0ff */
[----:B------:R-:W-:Y:S01]  /*c690*/  @!P0 IADD3 R30, PT, PT, -R30, RZ, RZ ;  /* 0x000000ff1e1e8210 */ /* 0x000fe20007ffe1ff */
[----:B------:R-:W-:-:S03]  /*c6a0*/  @!P2 IMAD.MOV R36, RZ, RZ, -R36 ;  /* 0x000000ffff24a224 */ /* 0x000fc600078e0a24 */
[C---:B------:R-:W-:Y:S02]  /*c6b0*/  SEL R30, R19.reuse, R30, !P1 ;  /* 0x0000001e131e7207 */ /* 0x040fe40004800000 */
[----:B------:R-:W-:-:S03]  /*c6c0*/  SEL R19, R19, R36, !P1 ;  /* 0x0000002413137207 */ /* 0x000fc60004800000 */
        /* <DEDUP_REMOVED lines=21> */
.L_x_8050:
[----:B------:R-:W-:Y:S05]  /*c820*/  BSYNC.RECONVERGENT B0 ;  /* 0x0000000000007941 */ /* 0x000fea0003800200 */
.L_x_8048:
        /* <DEDUP_REMOVED lines=42> */
.L_x_8047:
[----:B------:R-:W-:Y:S05]  /*cad0*/  BSYNC.RECONVERGENT B1 ;  /* 0x0000000000017941 */ /* 0x000fea0003800200 */
.L_x_8046:
[----:B------:R-:W3:Y:S01]  /*cae0*/  LD.E R117, desc[UR4][R84.64+0xdc] ;  /* 0x0000dc0454757980 */ /* 0x000ee2000c101900 */
        /* <DEDUP_REMOVED lines=32> */
[----:B------:R-:W-:Y:S01]  /*ccf0*/  FSETP.NEU.FTZ.AND P0, PT, R86, -INF , PT ;  /* 0xff8000005600780b */ /* 0x000fe20003f1d000 */
[----:B---3--:R-:W-:-:S05]  /*cd00*/  FMUL.FTZ R35, R117, R86 ;  /* 0x0000005675237220 */ /* 0x008fca0000410000 */
[----:B------:R-:W-:-:S05]  /*cd10*/  FSEL R35, R35, RZ, P0 ;  /* 0x000000ff23237208 */ /* 0x000fca0000000000 */
[-CC-:B------:R-:W-:Y:S01]  /*cd20*/  FFMA.FTZ R106, R3, R117.reuse, -R35.reuse ;  /* 0x00000075036a7223 */ /* 0x180fe20000010823 */
[----:B-1----:R-:W-:Y:S01]  /*cd30*/  FMNMX.FTZ R3, R7, R6, !PT ;  /* 0x0000000607037209 */ /* 0x002fe20007810000 */
[-CC-:B------:R-:W-:Y:S01]  /*cd40*/  FFMA.FTZ R105, R27, R117.reuse, -R35.reuse ;  /* 0x000000751b697223 */ /* 0x180fe20000010823 */
[-CC-:B------:R-:W-:Y:S01]  /*cd50*/  FFMA.FTZ R97, R28, R117.reuse, -R35.reuse ;  /* 0x000000751c617223 */ /* 0x180fe20000010823 */
[--C-:B------:R-:W-:Y:S01]  /*cd60*/  FFMA.FTZ R100, R29, R117, -R35.reuse ;  /* 0x000000751d647223 */ /* 0x100fe20000010823 */
[----:B------:R-:W-:Y:S01]  /*cd70*/  FSETP.NEU.FTZ.AND P0, PT, R3, -INF , PT ;  /* 0xff8000000300780b */ /* 0x000fe20003f1d000 */
[----:B------:R-:W-:Y:S01]  /*cd80*/  FMUL.FTZ R118, R117, R3 ;  /* 0x0000000375767220 */ /* 0x000fe20000410000 */
[-CC-:B------:R-:W-:Y:S01]  /*cd90*/  FFMA.FTZ R91, R5, R117.reuse, -R35.reuse ;  /* 0x00000075055b7223 */ /* 0x180fe20000010823 */
[-CC-:B------:R-:W-:Y:S01]  /*cda0*/  FFMA.FTZ R15, R4, R117.reuse, -R35.reuse ;  /* 0x00000075040f7223 */ /* 0x180fe20000010823 */
[----:B------:R-:W-:Y:S01]  /*cdb0*/  MUFU.EX2 R106, R106 ;  /* 0x0000006a006a7308 */ /* 0x000fe20000000800 */
[----:B------:R-:W1:Y:S01]  /*cdc0*/  LDSM.16.MT88.4 R4, [R109+0x8000] ;  /* 0x008000006d04783b */ /* 0x000e620000004200 */
[----:B------:R-:W-:Y:S01]  /*cdd0*/  FSEL R118, R118, RZ, P0 ;  /* 0x000000ff76767208 */ /* 0x000fe20000000000 */
[-CC-:B------:R-:W-:Y:S01]  /*cde0*/  FFMA.FTZ R96, R18, R117.reuse, -R35.reuse ;  /* 0x0000007512607223 */ /* 0x180fe20000010823 */
[-CC-:B------:R-:W-:Y:S01]  /*cdf0*/  FFMA.FTZ R14, R17, R117.reuse, -R35.reuse ;  /* 0x00000075110e7223 */ /* 0x180fe20000010823 */
[----:B------:R-:W-:Y:S01]  /*ce00*/  LDSM.16.MT88.4 R28, [R109+0x6400] ;  /* 0x006400006d1c783b */ /* 0x000fe20000004200 */
        /* <DEDUP_REMOVED lines=8> */
[----:B------:R-:W3:Y:S01]  /*ce90*/  LDSM.16.MT88.4 R16, [R0+0x6400] ;  /* 0x006400000010783b */ /* 0x000ee20000004200 */
[-CC-:B------:R-:W-:Y:S01]  /*cea0*/  FFMA.FTZ R98, R21, R117.reuse, -R118.reuse ;  /* 0x0000007515627223 */ /* 0x180fe20000010876 */
[-CC-:B------:R-:W-:Y:S01]  /*ceb0*/  FFMA.FTZ R101, R20, R117.reuse, -R118.reuse ;  /* 0x0000007514657223 */ /* 0x180fe20000010876 */
[-CC-:B------:R-:W-:Y:S01]  /*cec0*/  FFMA.FTZ R111, R111, R117.reuse, -R35.reuse ;  /* 0x000000756f6f7223 */ /* 0x180fe20000010823 */
[----:B------:R-:W4:Y:S01]  /*ced0*/  LDSM.16.MT88.4 R24, [R0+0x7400] ;  /* 0x007400000018783b */ /* 0x000f220000004200 */
[----:B------:R-:W-:Y:S01]  /*cee0*/  MUFU.EX2 R97, R97 ;  /* 0x0000006100617308 */ /* 0x000fe20000000800 */
[-CC-:B------:R-:W-:Y:S01]  /*cef0*/  FFMA.FTZ R112, R112, R117.reuse, -R35.reuse ;  /* 0x0000007570707223 */ /* 0x180fe20000010823 */
[-CC-:B------:R-:W-:Y:S01]  /*cf00*/  FFMA.FTZ R113, R113, R117.reuse, -R35.reuse ;  /* 0x0000007571717223 */ /* 0x180fe20000010823 */
[----:B------:R-:W5:Y:S01]  /*cf10*/  LDSM.16.MT88.4 R20, [R109+0x7400] ;  /* 0x007400006d14783b */ /* 0x000f620000004200 */
[-CC-:B------:R-:W-:Y:S01]  /*cf20*/  FFMA.FTZ R114, R114, R117.reuse, -R118.reuse ;  /* 0x0000007572727223 */ /* 0x180fe20000010876 */
[-CC-:B------:R-:W-:Y:S01]  /*cf30*/  FFMA.FTZ R119, R119, R117.reuse, -R118.reuse ;  /* 0x0000007577777223 */ /* 0x180fe20000010876 */
[-CC-:B------:R-:W-:Y:S01]  /*cf40*/  FFMA.FTZ R120, R120, R117.reuse, -R118.reuse ;  /* 0x0000007578787223 */ /* 0x180fe20000010876 */
[-CC-:B------:R-:W-:Y:S01]  /*cf50*/  FFMA.FTZ R121, R95, R117.reuse, -R118.reuse ;  /* 0x000000755f797223 */ /* 0x180fe20000010876 */
[----:B------:R-:W1:Y:S01]  /*cf60*/  MUFU.EX2 R100, R100 ;  /* 0x0000006400647308 */ /* 0x000e620000000800 */
        /* <DEDUP_REMOVED lines=10> */
[----:B------:R-:W-:Y:S01]  /*d010*/  FFMA.FTZ R158, R115, R117, -R118 ;  /* 0x00000075739e7223 */ /* 0x000fe20000010876 */
[----:B------:R-:W-:Y:S01]  /*d020*/  FADD.FTZ R105, R106, R105 ;  /* 0x000000696a697221 */ /* 0x000fe20000010000 */
[----:B------:R-:W-:Y:S01]  /*d030*/  LDSM.16.MT88.4 R32, [R0+0x6c00] ;  /* 0x006c00000020783b */ /* 0x000fe20000004200 */
[----:B------:R-:W-:-:S02]  /*d040*/  ISETP.GT.AND P0, PT, R89, R135, PT ;  /* 0x000000875900720c */ /* 0x000fc40003f04270 */
[----:B------:R-:W2:Y:S01]  /*d050*/  MUFU.EX2 R107, R107 ;  /* 0x0000006b006b7308 */ /* 0x000ea20000000800 */
[----:B-1----:R-:W-:Y:S01]  /*d060*/  F2FP.F16.F32.PACK_AB R50, R100, R97 ;  /* 0x000000616432723e */ /* 0x002fe200000000ff */
[----:B------:R-:W-:-:S04]  /*d070*/  FADD.FTZ R105, R97, R105 ;  /* 0x0000006961697221 */ /* 0x000fc80000010000 */
[----:B------:R-:W-:Y:S02]  /*d080*/  FADD.FTZ R100, R100, R105 ;  /* 0x0000006964647221 */ /* 0x000fe40000010000 */
[----:B------:R-:W1:Y:S08]  /*d090*/  MUFU.EX2 R104, R104 ;  /* 0x0000006800687308 */ /* 0x000e700000000800 */
[----:B------:R-:W3:Y:S01]  /*d0a0*/  MUFU.EX2 R103, R103 ;  /* 0x0000006700677308 */ /* 0x000ee20000000800 */
[----:B--2---:R-:W-:Y:S01]  /*d0b0*/  F2FP.F16.F32.PACK_AB R49, R107, R108 ;  /* 0x0000006c6b31723e */ /* 0x004fe200000000ff */
[----:B------:R-:W-:-:S06]  /*d0c0*/  FADD.FTZ R107, R108, R107 ;  /* 0x0000006b6c6b7221 */ /* 0x000fcc0000010000 */
[----:B------:R-:W2:Y:S01]  /*d0d0*/  MUFU.EX2 R96, R96 ;  /* 0x0000006000607308 */ /* 0x000ea20000000800 */
[----:B-1----:R-:W-:-:S07]  /*d0e0*/  FADD.FTZ R107, R104, R107 ;  /* 0x0000006b686b7221 */ /* 0x002fce0000010000 */
[----:B------:R-:W-:Y:S01]  /*d0f0*/  MUFU.EX2 R91, R91 ;  /* 0x0000005b005b7308 */ /* 0x000fe20000000800 */
[C---:B---3--:R-:W-:Y:S01]  /*d100*/  F2FP.F16.F32.PACK_AB R51, R103.reuse, R104 ;  /* 0x000000686733723e */ /* 0x048fe200000000ff */
        /* <DEDUP_REMOVED lines=10> */
[----:B------:R-:W3:Y:S01]  /*d1b0*/  MUFU.EX2 R98, R98 ;  /* 0x0000006200627308 */ /* 0x000ee20000000800 */
[----:B------:R-:W-:Y:S01]  /*d1c0*/  HMMA.16816.F32 R56, R48, R52, RZ ;  /* 0x000000343038723c */ /* 0x000fe200000018ff */
[----:B-1----:R-:W-:-:S06]  /*d1d0*/  FADD.FTZ R103, R99, R103 ;  /* 0x0000006763677221 */ /* 0x002fcc0000010000 */
[----:B------:R-:W1:Y:S01]  /*d1e0*/  MUFU.EX2 R101, R101 ;  /* 0x0000006500657308 */ /* 0x000e620000000800 */
        /* <DEDUP_REMOVED lines=19> */
[----:B---3--:R-:W-:Y:S01]  /*d320*/  FADD.FTZ R102, R98, R102 ;  /* 0x0000006662667221 */ /* 0x008fe20000010000 */
[C---:B-1----:R-:W-:Y:S01]  /*d330*/  F2FP.F16.F32.PACK_AB R7, R101.reuse, R98 ;  /* 0x000000626507723e */ /* 0x042fe200000000ff */
[----:B------:R-:W-:Y:S02]  /*d340*/  FADD.FTZ R14, R14, R91 ;  /* 0x0000005b0e0e7221 */ /* 0x000fe40000010000 */
[----:B------:R-:W-:Y:S01]  /*d350*/  FADD.FTZ R101, R101, R102 ;  /* 0x0000006665657221 */ /* 0x000fe20000010000 */
[----:B------:R-:W-:Y:S01]  /*d360*/  MUFU.EX2 R120, R120 ;  /* 0x0000007800787308 */ /* 0x000fe20000000800 */
[----:B----4-:R-:W-:-:S02]  /*d370*/  FADD.FTZ R14, R110, R14 ;  /* 0x0000000e6e0e7221 */ /* 0x010fc40000010000 */
        /* <DEDUP_REMOVED lines=14> */
[----:B------:R-:W4:Y:S04]  /*d460*/  LDSM.16.MT88.4 R24, [R0+0x6800] ;  /* 0x006800000018783b */ /* 0x000f280000004200 */
[----:B------:R-:W4:Y:S03]  /*d470*/  MUFU.EX2 R125, R125 ;  /* 0x0000007d007d7308 */ /* 0x000f260000000800 */
[C---:B------:R-:W-:Y:S05]  /*d480*/  HMMA.16816.F32 R56, R4.reuse, R20, R56 ;  /* 0x000000140438723c */ /* 0x040fea0000001838 */
[----:B------:R-:W4:Y:S03]  /*d490*/  MUFU.EX2 R126, R126 ;  /* 0x0000007e007e7308 */ /* 0x000f260000000800 */
[C---:B------:R-:W-:Y:S01]  /*d4a0*/  HMMA.16816.F32 R52, R4.reuse, R22, R52 ;  /* 0x000000160434723c */ /* 0x040fe20000001834 */
[----:B------:R-:W4:Y:S04]  /*d4b0*/  LDSM.16.MT88.4 R20, [R109+0x6800] ;  /* 0x006800006d14783b */ /* 0x000f280000004200 */
[----:B------:R-:W4:Y:S03]  /*d4c0*/  MUFU.EX2 R116, R116 ;  /* 0x0000007400747308 */ /* 0x000f260000000800 */
[C---:B---3--:R-:W-:Y:S05]  /*d4d0*/  HMMA.16816.F32 R36, R4.reuse, R16, R36 ;  /* 0x000000100424723c */ /* 0x048fea0000001824 */
[----:B------:R-:W3:Y:S03]  /*d4e0*/  MUFU.EX2 R158, R158 ;  /* 0x0000009e009e7308 */ /* 0x000ee60000000800 */
[C---:B------:R-:W-:Y:S01]  /*d4f0*/  HMMA.16816.F32 R40, R4.reuse, R18, R40 ;  /* 0x000000120428723c */ /* 0x040fe20000001828 */
[----:B------:R-:W3:Y:S07]  /*d500*/  LDSM.16.MT88.4 R16, [R0+0x7800] ;  /* 0x007800000010783b */ /* 0x000eee0000004200 */
[C---:B-----5:R-:W-:Y:S08]  /*d510*/  HMMA.16816.F32 R44, R4.reuse, R28, R44 ;  /* 0x0000001c042c723c */ /* 0x060ff0000000182c */
        /* <DEDUP_REMOVED lines=11> */
[----:B----4-:R-:W-:Y:S01]  /*d5d0*/  HMMA.16816.F32 R80, R4, R24, R80 ;  /* 0x000000180450723c */ /* 0x010fe20000001850 */
        /* <DEDUP_REMOVED lines=8> */
[----:B------:R-:W-:Y:S02]  /*d660*/  FADD.FTZ R121, R116, R121 ;  /* 0x0000007974797221 */ /* 0x000fe40000010000 */
[C---:B------:R-:W-:Y:S08]  /*d670*/  HMMA.16816.F32 R72, R4.reuse, R20, R72 ;  /* 0x000000140448723c */ /* 0x040ff00000001848 */
[C---:B------:R-:W-:Y:S01]  /*d680*/  HMMA.16816.F32 R68, R4.reuse, R22, R68 ;  /* 0x000000160444723c */ /* 0x040fe20000001844 */
[----:B------:R-:W2:Y:S07]  /*d690*/  LDSM.16.MT88.4 R20, [R109+0x8800] ;  /* 0x008800006d14783b */ /* 0x000eae0000004200 */
[C---:B---3--:R-:W-:Y:S08]  /*d6a0*/  HMMA.16816.F32 R64, R4.reuse, R16, R64 ;  /* 0x000000100440723c */ /* 0x048ff00000001840 */
[C---:B------:R-:W-:Y:S01]  /*d6b0*/  HMMA.16816.F32 R60, R4.reuse, R18, R60 ;  /* 0x00000012043c723c */ /* 0x040fe2000000183c */
[----:B------:R-:W3:Y:S07]  /*d6c0*/  LDSM.16.MT88.4 R16, [R0+0x7c00] ;  /* 0x007c00000010783b */ /* 0x000eee0000004200 */
[C---:B------:R-:W-:Y:S08]  /*d6d0*/  HMMA.16816.F32 R36, R4.reuse, R92, R36 ;  /* 0x0000005c0424723c */ /* 0x040ff00000001824 */
[C---:B-1----:R-:W-:Y:S08]  /*d6e0*/  HMMA.16816.F32 R56, R4.reuse, R24, R56 ;  /* 0x000000180438723c */ /* 0x042ff00000001838 */
[C---:B------:R-:W-:Y:S01]  /*d6f0*/  HMMA.16816.F32 R52, R4.reuse, R26, R52 ;  /* 0x0000001a0434723c */ /* 0x040fe20000001834 */
[----:B------:R-:W1:Y:S07]  /*d700*/  LDSM.16.MT88.4 R24, [R109+0x7c00] ;  /* 0x007c00006d18783b */ /* 0x000e6e0000004200 */
[C---:B------:R-:W-:Y:S08]  /*d710*/  HMMA.16816.F32 R40, R4.reuse, R94, R40 ;  /* 0x0000005e0428723c */ /* 0x040ff00000001828 */
[C---:B--2---:R-:W-:Y:S08]  /*d720*/  HMMA.16816.F32 R44, R4.reuse, R20, R44 ;  /* 0x00000014042c723c */ /* 0x044ff0000000182c */
[----:B------:R-:W-:Y:S01]  /*d730*/  HMMA.16816.F32 R48, R4, R22, R48 ;  /* 0x000000160430723c */ /* 0x000fe20000001830 */
[----:B------:R-:W-:Y:S01]  /*d740*/  F2FP.F16.F32.PACK_AB R4, R123, R122 ;  /* 0x0000007a7b04723e */ /* 0x000fe200000000ff */
[----:B------:R-:W2:Y:S01]  /*d750*/  LDSM.16.MT88.4 R20, [R0+0x8c00] ;  /* 0x008c00000014783b */ /* 0x000ea20000004200 */
[----:B------:R-:W-:-:S02]  /*d760*/  F2FP.F16.F32.PACK_AB R5, R126, R125 ;  /* 0x0000007d7e05723e */ /* 0x000fc400000000ff */
[C---:B------:R-:W-:Y:S01]  /*d770*/  F2FP.F16.F32.PACK_AB R6, R159.reuse, R124 ;  /* 0x0000007c9f06723e */ /* 0x040fe200000000ff */
[----:B------:R-:W-:Y:S01]  /*d780*/  FADD.FTZ R159, R159, R113 ;  /* 0x000000719f9f7221 */ /* 0x000fe20000010000 */
[C---:B------:R-:W-:Y:S01]  /*d790*/  F2FP.F16.F32.PACK_AB R7, R158.reuse, R116 ;  /* 0x000000749e07723e */ /* 0x040fe200000000ff */
[----:B------:R-:W-:-:S06]  /*d7a0*/  FADD.FTZ R158, R158, R121 ;  /* 0x000000799e9e7221 */ /* 0x000fcc0000010000 */
[C---:B---3--:R-:W-:Y:S08]  /*d7b0*/  HMMA.16816.F32 R64, R4.reuse, R16, R64 ;  /* 0x000000100440723c */ /* 0x048ff00000001840 */
[C---:B------:R-:W-:Y:S01]  /*d7c0*/  HMMA.16816.F32 R60, R4.reuse, R18, R60 ;  /* 0x00000012043c723c */ /* 0x040fe2000000183c */
[----:B------:R-:W3:Y:S07]  /*d7d0*/  LDSM.16.MT88.4 R16, [R109+0x8c00] ;  /* 0x008c00006d10783b */ /* 0x000eee0000004200 */
        /* <DEDUP_REMOVED lines=26> */
[----:B------:R-:W1:Y:S01]  /*d980*/  I2F.RP R18, R5 ;  /* 0x0000000500127306 */ /* 0x000e620000209400 */
[----:B------:R-:W-:Y:S02]  /*d990*/  LOP3.LUT R87, R87, R6, RZ, 0x3c, !PT ;  /* 0x0000000657577212 */ /* 0x000fe400078e3cff */
[----:B------:R-:W-:-:S02]  /*d9a0*/  IADD3 R14, PT, PT, RZ, -R14, RZ ;  /* 0x8000000eff0e7210 */ /* 0x000fc40007ffe0ff */
        /* <DEDUP_REMOVED lines=16> */
[--C-:B------:R-:W-:Y:S01]  /*dab0*/  @!P2 IMAD.IADD R7, R7, 0x1, -R5.reuse ;  /* 0x000000010707a824 */ /* 0x100fe200078e0a05 */
[----:B------:R-:W-:Y:S02]  /*dac0*/  @!P2 IADD3 R16, PT, PT, R16, 0x1, RZ ;  /* 0x000000011010a810 */ /* 0x000fe40007ffe0ff */
[----:B------:R-:W-:Y:S02]  /*dad0*/  ISETP.NE.AND P2, PT, R6, RZ, PT ;  /* 0x000000ff0600720c */ /* 0x000fe40003f45270 */
[----:B------:R-:W-:Y:S01]  /*dae0*/  ISETP.GE.U32.AND P5, PT, R7, R5, PT ;  /* 0x000000050700720c */ /* 0x000fe20003fa6070 */
[----:B------:R-:W-:Y:S01]  /*daf0*/  @!P4 IMAD.IADD R14, R14, 0x1, -R5 ;  /* 0x000000010e0ec824 */ /* 0x000fe200078e0a05 */
[----:B------:R-:W-:Y:S01]  /*db00*/  LOP3.LUT R7, RZ, R6, RZ, 0x33, !PT ;  /* 0x00000006ff077212 */ /* 0x000fe200078e33ff */
[----:B------:R-:W-:-:S03]  /*db10*/  @!P4 VIADD R17, R17, 0x1 ;  /* 0x000000011111c836 */ /* 0x000fc60000000000 */
[----:B------:R-:W-:-:S07]  /*db20*/  ISETP.GE.U32.AND P6, PT, R14, R5, PT ;  /* 0x000000050e00720c */ /* 0x000fce0003fc6070 */
[----:B------:R-:W-:-:S04]  /*db30*/  @P5 IADD3 R16, PT, PT, R16, 0x1, RZ ;  /* 0x0000000110105810 */ /* 0x000fc80007ffe0ff */
[----:B------:R-:W-:Y:S02]  /*db40*/  MOV R14, R16 ;  /* 0x00000010000e7202 */ /* 0x000fe40000000f00 */
[----:B------:R-:W-:-:S03]  /*db50*/  @P6 VIADD R17, R17, 0x1 ;  /* 0x0000000111116836 */ /* 0x000fc60000000000 */
[----:B------:R-:W-:Y:S02]  /*db60*/  @!P1 IMAD.MOV R14, RZ, RZ, -R14 ;  /* 0x000000ffff0e9224 */ /* 0x000fe400078e0a0e */
[----:B------:R-:W-:-:S03]  /*db70*/  @!P3 IADD3 R17, PT, PT, -R17, RZ, RZ ;  /* 0x000000ff1111b210 */ /* 0x000fc60007ffe1ff */
        /* <DEDUP_REMOVED lines=24> */
.L_x_8054:
        /* <DEDUP_REMOVED lines=8> */
.L_x_8055:
[----:B------:R-:W-:Y:S05]  /*dd80*/  BSYNC.RECONVERGENT B0 ;  /* 0x0000000000007941 */ /* 0x000fea0003800200 */
.L_x_8053:
[----:B------:R-:W1:Y:S01]  /*dd90*/  S2R R4, SR_TID.X ;  /* 0x0000000000047919 */ /* 0x000e620000002100 */
[----:B------:R-:W2:Y:S01]  /*dda0*/  S2UR UR6, SR_CgaCtaId ;  /* 0x00000000000679c3 */ /* 0x000ea20000008800 */
[-C--:B------:R-:W-:Y:S01]  /*ddb0*/  ISETP.GE.AND P5, PT, R12, R144.reuse, PT ;  /* 0x000000900c00720c */ /* 0x080fe20003fa6270 */
[----:B------:R-:W-:Y:S01]  /*ddc0*/  UMOV UR7, 0x400 ;  /* 0x0000040000077882 */ /* 0x000fe20000000000 */
[-C--:B------:R-:W-:Y:S01]  /*ddd0*/  ISETP.GE.AND P4, PT, R10, R144.reuse, PT ;  /* 0x000000900a00720c */ /* 0x080fe20003f86270 */
[----:B------:R-:W-:Y:S01]  /*dde0*/  BSSY.RECONVERGENT B1, `(.L_x_8056) ;  /* 0x000010c000017945 */ /* 0x000fe20003800200 */
[----:B------:R-:W-:-:S09]  /*ddf0*/  ISETP.GE.AND P3, PT, R9, R144, PT ;  /* 0x000000900900720c */ /* 0x000fd20003f66270 */
[--C-:B------:R-:W-:Y:S02]  /*de00*/  @!P5 IMAD.MOV.U32 R12, RZ, RZ, R139.reuse ;  /* 0x000000ffff0cd224 */ /* 0x100fe400078e008b */
[--C-:B------:R-:W-:Y:S02]  /*de10*/  @!P5 IMAD.MOV.U32 R13, RZ, RZ, R138.reuse ;  /* 0x000000ffff0dd224 */ /* 0x100fe400078e008a */
[----:B------:R-:W-:Y:S02]  /*de20*/  @!P4 IMAD.MOV.U32 R14, RZ, RZ, R139 ;  /* 0x000000ffff0ec224 */ /* 0x000fe400078e008b */
[----:B------:R-:W-:Y:S01]  /*de30*/  @!P4 IMAD.MOV.U32 R15, RZ, RZ, R138 ;  /* 0x000000ffff0fc224 */ /* 0x000fe200078e008a */
[----:B------:R-:W-:Y:S01]  /*de40*/  @!PT LDS RZ, [RZ] ;  /* 0x00000000fffff984 */ /* 0x000fe20000000800 */
[----:B------:R-:W-:Y:S01]  /*de50*/  @!PT LDS RZ, [RZ] ;  /* 0x00000000fffff984 */ /* 0x000fe20000000800 */
[----:B------:R-:W-:Y:S01]  /*de60*/  @!PT LDS RZ, [RZ] ;  /* 0x00000000fffff984 */ /* 0x000fe20000000800 */
[----:B------:R3:W-:Y:S01]  /*de70*/  @!P5 LDGSTS.E.BYPASS.LTC128B.128 [R90+0x6000], desc[UR4][R12.64] ;  /* 0x060000000c5adfae */ /* 0x0007e2000b981a04 */
[----:B--2---:R-:W-:-:S03]  /*de80*/  ULEA UR6, UR6, UR7, 0x18 ;  /* 0x0000000706067291 */ /* 0x004fc6000f8ec0ff */
[----:B------:R-:W-:Y:S04]  /*de90*/  @P5 STS.128 [R90+0x6000], RZ ;  /* 0x006000ff5a005388 */ /* 0x000fe80000000c00 */
[----:B------:R-:W-:Y:S01]  /*dea0*/  @!PT LDS RZ, [RZ] ;  /* 0x00000000fffff984 */ /* 0x000fe20000000800 */
[----:B------:R-:W-:Y:S01]  /*deb0*/  @!PT LDS RZ, [RZ] ;  /* 0x00000000fffff984 */ /* 0x000fe20000000800 */
[----:B------:R-:W-:Y:S01]  /*dec0*/  @!PT LDS RZ, [RZ] ;  /* 0x00000000fffff984 */ /* 0x000fe20000000800 */
[----:B------:R-:W-:Y:S01]  /*ded0*/  @!P4 LDGSTS.E.BYPASS.LTC128B.128 [R90+0x7000], desc[UR4][R14.64+0x40] ;  /* 0x070000400e5acfae */ /* 0x000fe2000b981a04 */
[C---:B-1----:R-:W-:Y:S02]  /*dee0*/  IMAD.SHL.U32 R5, R4.reuse, 0x20, RZ ;  /* 0x0000002004057824 */ /* 0x042fe400078e00ff */
[----:B------:R-:W-:Y:S01]  /*def0*/  IMAD.SHL.U32 R7, R4, 0x10, RZ ;  /* 0x0000001004077824 */ /* 0x000fe200078e00ff */
[----:B------:R-:W-:Y:S02]  /*df00*/  @P4 STS.128 [R90+0x7000], RZ ;  /* 0x007000ff5a004388 */ /* 0x000fe40000000c00 */
[----:B------:R-:W-:-:S02]  /*df10*/  LOP3.LUT R6, R5, 0xc0, RZ, 0xc0, !PT ;  /* 0x000000c005067812 */ /* 0x000fc400078ec0ff */
[----:B------:R-:W-:Y:S02]  /*df20*/  LOP3.LUT R7, R7, 0x100, RZ, 0xc0, !PT ;  /* 0x0000010007077812 */ /* 0x000fe400078ec0ff */
[----:B------:R-:W-:Y:S01]  /*df30*/  LOP3.LUT R6, R6, 0x8, R4, 0xf8, !PT ;  /* 0x0000000806067812 */ /* 0x000fe200078ef804 */
[----:B------:R-:W-:Y:S01]  /*df40*/  IMAD.SHL.U32 R4, R4, 0x4, RZ ;  /* 0x0000000404047824 */ /* 0x000fe200078e00ff */
[----:B------:R-:W-:-:S04]  /*df50*/  LOP3.LUT R7, R7, 0x20, R5, 0xf8, !PT ;  /* 0x0000002007077812 */ /* 0x000fc800078ef805 */
[----:B------:R-:W-:Y:S01]  /*df60*/  LOP3.LUT R4, R6, 0x18, R4, 0x78, !PT ;  /* 0x0000001806047812 */ /* 0x000fe200078e7804 */
[----:B------:R-:W-:Y:S01]  /*df70*/  @!P3 IMAD.MOV.U32 R6, RZ, RZ, R139 ;  /* 0x000000ffff06b224 */ /* 0x000fe200078e008b */
[----:B---3--:R-:W-:Y:S02]  /*df80*/  LEA R12, P1, R131, R139, 0x1 ;  /* 0x0000008b830c7211 */ /* 0x008fe400078208ff */
[----:B------:R-:W-:Y:S01]  /*df90*/  LOP3.LUT R4, R7, R4, RZ, 0xfc, !PT ;  /* 0x0000000407047212 */ /* 0x000fe200078efcff */
[----:B------:R-:W-:Y:S01]  /*dfa0*/  @!P3 IMAD.MOV.U32 R7, RZ, RZ, R138 ;  /* 0x000000ffff07b224 */ /* 0x000fe200078e008a */
[----:B------:R-:W-:Y:S02]  /*dfb0*/  LEA.HI.X R13, R131, R138, R132, 0x1, P1 ;  /* 0x0000008a830d7211 */ /* 0x000fe400008f0c84 */
[----:B------:R-:W-:Y:S02]  /*dfc0*/  LEA R91, R4, UR6, 0x1 ;  /* 0x00000006045b7c11 */ /* 0x000fe4000f8e08ff */
[----:B------:R-:W-:Y:S01]  /*dfd0*/  @!PT LDS RZ, [RZ] ;  /* 0x00000000fffff984 */ /* 0x000fe20000000800 */
[----:B------:R-:W-:Y:S01]  /*dfe0*/  @!PT LDS RZ, [RZ] ;  /* 0x00000000fffff984 */ /* 0x000fe20000000800 */
[----:B------:R-:W-:Y:S01]  /*dff0*/  @!PT LDS RZ, [RZ] ;  /* 0x00000000fffff984 */ /* 0x000fe20000000800 */
[----:B------:R1:W-:Y:S01]  /*e000*/  @!P3 LDGSTS.E.BYPASS.LTC128B.128 [R90+0x8000], desc[UR4][R6.64+0x80] ;  /* 0x08000080065abfae */ /* 0x0003e2000b981a04 */
[----:B------:R-:W-:-:S03]  /*e010*/  ISETP.NE.AND P1, PT, R11, RZ, PT ;  /* 0x000000ff0b00720c */ /* 0x000fc60003f25270 */
[----:B------:R-:W-:Y:S01]  /*e020*/  @P3 STS.128 [R90+0x8000], RZ ;  /* 0x008000ff5a003388 */ /* 0x000fe20000000c00 */
[----:B------:R-:W-:-:S03]  /*e030*/  SEL R8, R8, 0xffffffe0, !P1 ;  /* 0xffffffe008087807 */ /* 0x000fc60004800000 */
[----:B------:R-:W-:Y:S01]  /*e040*/  @!PT LDS RZ, [RZ] ;  /* 0x00000000fffff984 */ /* 0x000fe20000000800 */
[----:B------:R-:W-:Y:S01]  /*e050*/  @!PT LDS RZ, [RZ] ;  /* 0x00000000fffff984 */ /* 0x000fe20000000800 */
[----:B------:R-:W-:Y:S01]  /*e060*/  @!PT LDS RZ, [RZ] ;  /* 0x00000000fffff984 */ /* 0x000fe20000000800 */
[----:B------:R-:W-:Y:S02]  /*e070*/  @!P5 LDGSTS.E.BYPASS.LTC128B.128 [R90+0x6800], desc[UR4][R12.64] ;  /* 0x068000000c5adfae */ /* 0x000fe4000b981a04 */
[--C-:B------:R-:W-:Y:S02]  /*e080*/  IMAD.IADD R89, R2, 0x1, R8.reuse ;  /* 0x0000000102597824 */ /* 0x100fe400078e0208 */
[----:B------:R-:W-:Y:S01]  /*e090*/  @P5 STS.128 [R90+0x6800], RZ ;  /* 0x006800ff5a005388 */ /* 0x000fe20000000c00 */
[----:B------:R-:W-:-:S03]  /*e0a0*/  IMAD.IADD R87, R91, 0x1, R8 ;  /* 0x000000015b577824 */ /* 0x000fc600078e0208 */
        /* <DEDUP_REMOVED lines=12> */
[----:B------:R-:W3:Y:S04]  /*e170*/  LDSM.16.M88.4 R104, [R91+0x3400] ;  /* 0x003400005b68783b */ /* 0x000ee80000000200 */
[----:B------:R-:W4:Y:S04]  /*e180*/  LDSM.16.M88.4 R96, [R91+0x3800] ;  /* 0x003800005b60783b */ /* 0x000f280000000200 */
[----:B------:R-:W5:Y:S04]  /*e190*/  LDSM.16.M88.4 R16, [R91+0x3c00] ;  /* 0x003c00005b10783b */ /* 0x000f680000000200 */
[----:B--2---:R-:W-:Y:S04]  /*e1a0*/  LDSM.16.M88.4 R12, [R89] ;  /* 0x00000000590c783b */ /* 0x004fe80000000200 */
[----:B------:R-:W2:Y:S04]  /*e1b0*/  LDSM.16.M88.4 R124, [R87+0x3000] ;  /* 0x00300000577c783b */ /* 0x000ea80000000200 */
[----:B------:R-:W2:Y:S04]  /*e1c0*/  LDSM.16.M88.4 R116, [R87+0x3400] ;  /* 0x003400005774783b */ /* 0x000ea80000000200 */
[----:B------:R-:W2:Y:S04]  /*e1d0*/  LDSM.16.M88.4 R28, [R87+0x3800] ;  /* 0x00380000571c783b */ /* 0x000ea80000000200 */
[----:B------:R-:W2:Y:S04]  /*e1e0*/  LDSM.16.M88.4 R24, [R87+0x3c00] ;  /* 0x003c00005718783b */ /* 0x000ea80000000200 */
[----:B------:R-:W-:Y:S01]  /*e1f0*/  LDSM.16.M88.4 R112, [R2+0x1000] ;  /* 0x001000000270783b */ /* 0x000fe20000000200 */
[C---:B-1----:R-:W-:Y:S03]  /*e200*/  HMMA.16816.F32 R8, R32.reuse, R4, RZ ;  /* 0x000000042008723c */ /* 0x042fe600000018ff */
[----:B------:R-:W1:Y:S04]  /*e210*/  LDSM.16.M88.4 R20, [R91+0x4000] ;  /* 0x004000005b14783b */ /* 0x000e680000000200 */
        /* <DEDUP_REMOVED lines=10> */
[----:B------:R-:W3:Y:S07]  /*e2c0*/  LDSM.16.M88.4 R16, [R91+0x4400] ;  /* 0x004400005b10783b */ /* 0x000eee0000000200 */
[C---:B--2---:R-:W-:Y:S08]  /*e2d0*/  HMMA.16816.F32 R8, R12.reuse, R124, R8 ;  /* 0x0000007c0c08723c */ /* 0x044ff00000001808 */
[C---:B------:R-:W-:Y:S01]  /*e2e0*/  HMMA.16816.F32 R4, R12.reuse, R126, R4 ;  /* 0x0000007e0c04723c */ /* 0x040fe20000001804 */
[----:B------:R2:W-:Y:S07]  /*e2f0*/  LDSM.16.M88.4 R124, [R2+0x2000] ;  /* 0x00200000027c783b */ /* 0x0005ee0000000200 */
[C---:B------:R-:W-:Y:S08]  /*e300*/  HMMA.16816.F32 R108, R12.reuse, R116, R108 ;  /* 0x000000740c6c723c */ /* 0x040ff0000000186c */
[C---:B------:R-:W-:Y:S01]  /*e310*/  HMMA.16816.F32 R104, R12.reuse, R118, R104 ;  /* 0x000000760c68723c */ /* 0x040fe20000001868 */
[----:B------:R-:W4:Y:S07]  /*e320*/  LDSM.16.M88.4 R116, [R91+0x4c00] ;  /* 0x004c00005b74783b */ /* 0x000f2e0000000200 */
[----:B------:R-:W-:Y:S01]  /*e330*/  HMMA.16816.F32 R100, R12, R28, R100 ;  /* 0x0000001c0c64723c */ /* 0x000fe20000001864 */
[----:B--2---:R-:W-:-:S05]  /*e340*/  VIADD R2, R88, 0xfffffffe ;  /* 0xfffffffe58027836 */ /* 0x004fca0000000000 */
[----:B------:R-:W-:Y:S02]  /*e350*/  ISETP.GT.AND P6, PT, R2, R135, PT ;  /* 0x000000870200720c */ /* 0x000fe40003fc4270 */
[C---:B------:R-:W-:Y:S01]  /*e360*/  HMMA.16816.F32 R96, R12.reuse, R30, R96 ;  /* 0x0000001e0c60723c */ /* 0x040fe20000001860 */
[----:B------:R-:W-:Y:S07]  /*e370*/  LDSM.16.M88.4 R28, [R87+0x4000] ;  /* 0x00400000571c783b */ /* 0x000fee0000000200 */
[C---:B------:R-:W-:Y:S08]  /*e380*/  HMMA.16816.F32 R92, R12.reuse, R24, R92 ;  /* 0x000000180c5c723c */ /* 0x040ff0000000185c */
[----:B------:R-:W-:Y:S01]  /*e390*/  HMMA.16816.F32 R32, R12, R26, R32 ;  /* 0x0000001a0c20723c */ /* 0x000fe20000001820 */
[----:B------:R-:W2:Y:S04]  /*e3a0*/  LDSM.16.M88.4 R12, [R89+0x1000] ;  /* 0x00100000590c783b */ /* 0x000ea80000000200 */
[----:B------:R-:W5:Y:S03]  /*e3b0*/  LDSM.16.M88.4 R24, [R87+0x4400] ;  /* 0x004400005718783b */ /* 0x000f660000000200 */
        /* <DEDUP_REMOVED lines=9> */
[C---:B----4-:R-:W-:Y:S08]  /*e450*/  HMMA.16816.F32 R92, R112.reuse, R116, R92 ;  /* 0x00000074705c723c */ /* 0x050ff0000000185c */
[----:B------:R-:W-:Y:S01]  /*e460*/  HMMA.16816.F32 R32, R112, R118, R32 ;  /* 0x000000767020723c */ /* 0x000fe20000001820 */
[----:B------:R-:W4:Y:S04]  /*e470*/  LDSM.16.M88.4 R116, [R91+0x5800] ;  /* 0x005800005b74783b */ /* 0x000f280000000200 */
[----:B------:R-:W4:Y:S03]  /*e480*/  LDSM.16.M88.4 R112, [R91+0x5c00] ;  /* 0x005c00005b70783b */ /* 0x000f260000000200 */
[C---:B--2---:R-:W-:Y:S08]  /*e490*/  HMMA.16816.F32 R8, R12.reuse, R28, R8 ;  /* 0x0000001c0c08723c */ /* 0x044ff00000001808 */
[C---:B------:R-:W-:Y:S01]  /*e4a0*/  HMMA.16816.F32 R4, R12.reuse, R30, R4 ;  /* 0x0000001e0c04723c */ /* 0x040fe20000001804 */
[----:B------:R-:W-:Y:S07]  /*e4b0*/  LDSM.16.M88.4 R28, [R89+0x2000] ;  /* 0x00200000591c783b */ /* 0x000fee0000000200 */
[C---:B-----5:R-:W-:Y:S08]  /*e4c0*/  HMMA.16816.F32 R108, R12.reuse, R24, R108 ;  /* 0x000000180c6c723c */ /* 0x060ff0000000186c */
[C---:B------:R-:W-:Y:S01]  /*e4d0*/  HMMA.16816.F32 R104, R12.reuse, R26, R104 ;  /* 0x0000001a0c68723c */ /* 0x040fe20000001868 */
[----:B------:R-:W2:Y:S07]  /*e4e0*/  LDSM.16.M88.4 R24, [R87+0x5000] ;  /* 0x005000005718783b */ /* 0x000eae0000000200 */
[C---:B-1----:R-:W-:Y:S08]  /*e4f0*/  HMMA.16816.F32 R100, R12.reuse, R20, R100 ;  /* 0x000000140c64723c */ /* 0x042ff00000001864 */
[C---:B------:R-:W-:Y:S01]  /*e500*/  HMMA.16816.F32 R96, R12.reuse, R22, R96 ;  /* 0x000000160c60723c */ /* 0x040fe20000001860 */
[----:B------:R-:W1:Y:S07]  /*e510*/  LDSM.16.M88.4 R20, [R87+0x5400] ;  /* 0x005400005714783b */ /* 0x000e6e0000000200 */
[C---:B---3--:R-:W-:Y:S08]  /*e520*/  HMMA.16816.F32 R92, R12.reuse, R16, R92 ;  /* 0x000000100c5c723c */ /* 0x048ff0000000185c */
[----:B------:R-:W-:Y:S01]  /*e530*/  HMMA.16816.F32 R32, R12, R18, R32 ;  /* 0x000000120c20723c */ /* 0x000fe20000001820 */
[----:B------:R-:W3:Y:S04]  /*e540*/  LDSM.16.M88.4 R16, [R87+0x5800] ;  /* 0x005800005710783b */ /* 0x000ee80000000200 */
[----:B------:R-:W5:Y:S01]  /*e550*/  LDSM.16.M88.4 R12, [R87+0x5c00] ;  /* 0x005c0000570c783b */ /* 0x000f620000000200 */
[----:B------:R-:W-:-:S04]  /*e560*/  DEPBAR.LE SB0, 0x0 ;  /* 0x000080000000791a */ /* 0x000fc80000000000 */
[C---:B------:R-:W-:Y:S08]  /*e570*/  HMMA.16816.F32 R8, R124.reuse, R160, R8 ;  /* 0x000000a07c08723c */ /* 0x040ff00000001808 */
[C---:B------:R-:W-:Y:S08]  /*e580*/  HMMA.16816.F32 R4, R124.reuse, R162, R4 ;  /* 0x000000a27c04723c */ /* 0x040ff00000001804 */
[C---:B------:R-:W-:Y:S08]  /*e590*/  HMMA.16816.F32 R108, R124.reuse, R120, R108 ;  /* 0x000000787c6c723c */ /* 0x040ff0000000186c */
[C---:B------:R-:W-:Y:S08]  /*e5a0*/  HMMA.16816.F32 R104, R124.reuse, R122, R104 ;  /* 0x0000007a7c68723c */ /* 0x040ff00000001868 */
[C---:B----4-:R-:W-:Y:S08]  /*e5b0*/  HMMA.16816.F32 R100, R124.reuse, R116, R100 ;  /* 0x000000747c64723c */ /* 0x050ff00000001864 */
[C---:B------:R-:W-:Y:S08]  /*e5c0*/  HMMA.16816.F32 R96, R124.reuse, R118, R96 ;  /* 0x000000767c60723c */ /* 0x040ff00000001860 */
[C---:B------:R-:W-:Y:S08]  /*e5d0*/  HMMA.16816.F32 R92, R124.reuse, R112, R92 ;  /* 0x000000707c5c723c */ /* 0x040ff0000000185c */
[----:B------:R-:W-:Y:S08]  /*e5e0*/  HMMA.16816.F32 R32, R124, R114, R32 ;  /* 0x000000727c20723c */ /* 0x000ff00000001820 */
[C---:B--2---:R-:W-:Y:S08]  /*e5f0*/  HMMA.16816.F32 R8, R28.reuse, R24, R8 ;  /* 0x000000181c08723c */ /* 0x044ff00000001808 */
[C---:B------:R-:W-:Y:S08]  /*e600*/  HMMA.16816.F32 R4, R28.reuse, R26, R4 ;  /* 0x0000001a1c04723c */ /* 0x040ff00000001804 */
[C---:B-1----:R-:W-:Y:S08]  /*e610*/  HMMA.16816.F32 R108, R28.reuse, R20, R108 ;  /* 0x000000141c6c723c */ /* 0x042ff0000000186c */
[C---:B------:R-:W-:Y:S08]  /*e620*/  HMMA.16816.F32 R104, R28.reuse, R22, R104 ;  /* 0x000000161c68723c */ /* 0x040ff00000001868 */
[C---:B---3--:R-:W-:Y:S08]  /*e630*/  HMMA.16816.F32 R100, R28.reuse, R16, R100 ;  /* 0x000000101c64723c */ /* 0x048ff00000001864 */
[C---:B------:R-:W-:Y:S08]  /*e640*/  HMMA.16816.F32 R96, R28.reuse, R18, R96 ;  /* 0x000000121c60723c */ /* 0x040ff00000001860 */
[C---:B-----5:R-:W-:Y:S08]  /*e650*/  HMMA.16816.F32 R92, R28.reuse, R12, R92 ;  /* 0x0000000c1c5c723c */ /* 0x060ff0000000185c */
[----:B------:R-:W-:Y:S01]  /*e660*/  HMMA.16816.F32 R32, R28, R14, R32 ;  /* 0x0000000e1c20723c */ /* 0x000fe20000001820 */
[----:B------:R-:W-:Y:S06]  /*e670*/  BAR.SYNC.DEFER_BLOCKING 0x0 ;  /* 0x0000000000007b1d */ /* 0x000fec0000010000 */
[----:B------:R-:W-:-:S13]  /*e680*/  @!P6 BRA `(.L_x_8057) ;  /* 0x000000080004e947 */ /* 0x000fda0003800000 */
[----:B------:R-:W-:Y:S04]  /*e690*/  BSSY.RECONVERGENT B0, `(.L_x_8058) ;  /* 0x000004b000007945 */ /* 0x000fe80003800200 */
[----:B------:R-:W-:Y:S05]  /*e6a0*/  @!P0 BRA `(.L_x_8059) ;  /* 0x0000000400048947 */ /* 0x000fea0003800000 */
[----:B------:R-:W2:Y:S01]  /*e6b0*/  LD.E R20, desc[UR4][R84.64+0x170] ;  /* 0x0001700454147980 */ /* 0x000ea2000c101900 */
[----:B------:R-:W-:-:S05]  /*e6c0*/  SHF.L.U32 R17, R88, 0x6, RZ ;  /* 0x0000000658117819 */ /* 0x000fca00000006ff */
[C---:B------:R-:W-:Y:S01]  /*e6d0*/  VIADD R14, R17.reuse, 0xffffff80 ;  /* 0xffffff80110e7836 */ /* 0x040fe20000000000 */
[----:B------:R-:W-:-:S04]  /*e6e0*/  IADD3 R17, PT, PT, R17, -0xc0, RZ ;  /* 0xffffff4011117810 */ /* 0x000fc80007ffe0ff */
[----:B------:R-:W-:Y:S02]  /*e6f0*/  IABS R13, R14 ;  /* 0x0000000e000d7213 */ /* 0x000fe40000000000 */
[----:B------:R-:W-:Y:S02]  /*e700*/  IABS R12, R17 ;  /* 0x00000011000c7213 */ /* 0x000fe40000000000 */
[-C--:B--2---:R-:W-:Y:S02]  /*e710*/  IABS R16, R20.reuse ;  /* 0x0000001400107213 */ /* 0x084fe40000000000 */
[-C--:B------:R-:W-:Y:S02]  /*e720*/  IABS R15, R20.reuse ;  /* 0x00000014000f7213 */ /* 0x080fe40000000000 */
[----:B------:R-:W1:Y:S01]  /*e730*/  I2F.RP R22, R16 ;  /* 0x0000001000167306 */ /* 0x000e620000209400 */
[-C--:B------:R-:W-:Y:S02]  /*e740*/  LOP3.LUT R17, R17, R20.reuse, RZ, 0x3c, !PT ;  /* 0x0000001411117212 */ /* 0x080fe400078e3cff */
[----:B------:R-:W-:Y:S01]  /*e750*/  IMAD.MOV R15, RZ, RZ, -R15 ;  /* 0x000000ffff0f7224 */ /* 0x000fe200078e0a0f */
[----:B------:R-:W-:-:S04]  /*e760*/  LOP3.LUT R14, R14, R20, RZ, 0x3c, !PT ;  /* 0x000000140e0e7212 */ /* 0x000fc800078e3cff */
        /* <DEDUP_REMOVED lines=23> */
[----:B------:R-:W2:Y:S01]  /*e8e0*/  LD.E.64 R16, desc[UR4][R84.64+0x38] ;  /* 0x0000380454107980 */ /* 0x000ea2000c101b00 */
[----:B------:R-:W-:Y:S01]  /*e8f0*/  @!P1 IMAD.MOV R18, RZ, RZ, -R18 ;  /* 0x000000ffff129224 */ /* 0x000fe200078e0a12 */
[----:B------:R-:W-:Y:S02]  /*e900*/  @P2 IADD3 R19, PT, PT, R19, 0x1, RZ ;  /* 0x0000000113132810 */ /* 0x000fe40007ffe0ff */
[----:B------:R-:W-:-:S03]  /*e910*/  ISETP.NE.AND P2, PT, R20, RZ, PT ;  /* 0x000000ff1400720c */ /* 0x000fc60003f45270 */
[----:B------:R-:W-:-:S05]  /*e920*/  IMAD.MOV.U32 R15, RZ, RZ, R19 ;  /* 0x000000ffff0f7224 */ /* 0x000fca00078e0013 */
[----:B------:R-:W-:-:S04]  /*e930*/  @!P0 IADD3 R15, PT, PT, -R15, RZ, RZ ;  /* 0x000000ff0f0f8210 */ /* 0x000fc80007ffe1ff */
        /* <DEDUP_REMOVED lines=24> */
.L_x_8059:
        /* <DEDUP_REMOVED lines=8> */
.L_x_8060:
[----:B------:R-:W-:Y:S05]  /*eb40*/  BSYNC.RECONVERGENT B0 ;  /* 0x0000000000007941 */ /* 0x000fea0003800200 */
.L_x_8058:
[----:B------:R-:W1:Y:S01]  /*eb50*/  S2R R14, SR_TID.X ;  /* 0x00000000000e7919 */ /* 0x000e620000002100 */
[----:B------:R-:W2:Y:S01]  /*eb60*/  S2UR UR6, SR_CgaCtaId ;  /* 0x00000000000679c3 */ /* 0x000ea20000008800 */
[----:B------:R-:W-:Y:S01]  /*eb70*/  UMOV UR7, 0x400 ;  /* 0x0000040000077882 */ /* 0x000fe20000000000 */
[--C-:B------:R-:W-:Y:S01]  /*eb80*/  @!P5 IMAD.MOV.U32 R15, RZ, RZ, R136.reuse ;  /* 0x000000ffff0fd224 */ /* 0x100fe200078e0088 */
[CC--:B------:R-:W-:Y:S01]  /*eb90*/  @!P5 LEA R18, P2, R133.reuse, R137.reuse, 0x1 ;  /* 0x000000898512d211 */ /* 0x0c0fe200078408ff */
[----:B------:R-:W-:Y:S01]  /*eba0*/  @!P3 IMAD.MOV.U32 R20, RZ, RZ, R137 ;  /* 0x000000ffff14b224 */ /* 0x000fe200078e0089 */
[C---:B------:R-:W-:Y:S01]  /*ebb0*/  @!P4 LEA R16, P1, R133.reuse, R137, 0x1 ;  /* 0x000000898510c211 */ /* 0x040fe200078208ff */
[----:B------:R-:W-:Y:S01]  /*ebc0*/  @!P3 IMAD.MOV.U32 R21, RZ, RZ, R136 ;  /* 0x000000ffff15b224 */ /* 0x000fe200078e0088 */
[CCC-:B------:R-:W-:Y:S02]  /*ebd0*/  @!P5 LEA.HI.X R19, R133.reuse, R136.reuse, R134.reuse, 0x1, P2 ;  /* 0x000000888513d211 */ /* 0x1c0fe400010f0c86 */
[----:B------:R-:W-:Y:S01]  /*ebe0*/  @!P4 LEA.HI.X R17, R133, R136, R134, 0x1, P1 ;  /* 0x000000888511c211 */ /* 0x000fe200008f0c86 */
[----:B--2---:R-:W-:Y:S01]  /*ebf0*/  ULEA UR6, UR6, UR7, 0x18 ;  /* 0x0000000706067291 */ /* 0x004fe2000f8ec0ff */
[----:B-1----:R-:W-:-:S05]  /*ec00*/  IMAD.SHL.U32 R13, R14, 0x8, RZ ;  /* 0x000000080e0d7824 */ /* 0x002fca00078e00ff */
[----:B------:R-:W-:-:S04]  /*ec10*/  LOP3.LUT R12, R13, 0xc0, RZ, 0xc0, !PT ;  /* 0x000000c00d0c7812 */ /* 0x000fc800078ec0ff */
[----:B------:R-:W-:Y:S01]  /*ec20*/  LOP3.LUT R12, R12, 0x18, R14, 0xf8, !PT ;  /* 0x000000180c0c7812 */ /* 0x000fe200078ef80e */
[----:B------:R-:W-:-:S03]  /*ec30*/  @!P5 IMAD.MOV.U32 R14, RZ, RZ, R137 ;  /* 0x000000ffff0ed224 */ /* 0x000fc600078e0089 */
[----:B------:R-:W-:-:S04]  /*ec40*/  LOP3.LUT R12, R12, 0x18, R13, 0x78, !PT ;  /* 0x000000180c0c7812 */ /* 0x000fc800078e780d */
[----:B------:R-:W-:-:S04]  /*ec50*/  LOP3.LUT R12, R12, 0x1f20, R13, 0xf8, !PT ;  /* 0x00001f200c0c7812 */ /* 0x000fc800078ef80d */
[----:B------:R-:W-:-:S05]  /*ec60*/  LEA R12, R12, UR6, 0x1 ;  /* 0x000000060c0c7c11 */ /* 0x000fca000f8e08ff */
        /* <DEDUP_REMOVED lines=26> */
[----:B-1----:R-:W-:-:S03]  /*ee10*/  @!P3 LEA R14, P0, R133, R137, 0x1 ;  /* 0x00000089850eb211 */ /* 0x002fc600078008ff */
[----:B------:R2:W-:Y:S01]  /*ee20*/  @P4 STS.128 [R12+0x4800], RZ ;  /* 0x004800ff0c004388 */ /* 0x0005e20000000c00 */
[----:B------:R-:W-:-:S05]  /*ee30*/  @!P3 LEA.HI.X R15, R133, R136, R134, 0x1, P0 ;  /* 0x00000088850fb211 */ /* 0x000fca00000f0c86 */
[----:B------:R-:W-:Y:S01]  /*ee40*/  @!PT LDS RZ, [RZ] ;  /* 0x00000000fffff984 */ /* 0x000fe20000000800 */
[----:B------:R-:W-:Y:S01]  /*ee50*/  @!PT LDS RZ, [RZ] ;  /* 0x00000000fffff984 */ /* 0x000fe20000000800 */
[----:B------:R-:W-:Y:S01]  /*ee60*/  @!PT LDS RZ, [RZ] ;  /* 0x00000000fffff984 */ /* 0x000fe20000000800 */
[----:B------:R2:W-:Y:S04]  /*ee70*/  @!P3 LDGSTS.E.BYPASS.LTC128B.128 [R12+0x5800], desc[UR4][R14.64+0x80] ;  /* 0x058000800e0cbfae */ /* 0x0005e8000b981a04 */
[----:B------:R2:W-:Y:S04]  /*ee80*/  @P3 STS.128 [R12+0x5800], RZ ;  /* 0x005800ff0c003388 */ /* 0x0005e80000000c00 */
[----:B------:R-:W0:Y:S02]  /*ee90*/  LDGDEPBAR ;  /* 0x00000000000079af */ /* 0x000e240000000000 */
.L_x_8057:
[----:B------:R-:W-:Y:S05]  /*eea0*/  BSYNC.RECONVERGENT B1 ;  /* 0x0000000000017941 */ /* 0x000fea0003800200 */
.L_x_8056:
[----:B------:R-:W3:Y:S01]  /*eeb0*/  LD.E R112, desc[UR4][R84.64+0xdc] ;  /* 0x0000dc0454707980 */ /* 0x000ee2000c101900 */
[----:B------:R-:W1:Y:S02]  /*eec0*/  S2R R13, SR_TID.X ;  /* 0x00000000000d7919 */ /* 0x000e640000002100 */
[----:B-1----:R-:W-:-:S05]  /*eed0*/  IMAD.SHL.U32 R13, R13, 0x2, RZ ;  /* 0x000000020d0d7824 */ /* 0x002fca00078e00ff */
[----:B------:R-:W-:-:S05]  /*eee0*/  LOP3.LUT R13, R13, 0x6, RZ, 0xc0, !PT ;  /* 0x000000060d0d7812 */ /* 0x000fca00078ec0ff */
[C---:B------:R-:W-:Y:S02]  /*eef0*/  IMAD R13, R88.reuse, 0x40, R13 ;  /* 0x00000040580d7824 */ /* 0x040fe400078e020d */
[----:B------:R-:W-:Y:S02]  /*ef00*/  @P6 VIADD R88, R88, 0xfffffffd ;  /* 0xfffffffd58586836 */ /* 0x000fe40000000000 */
[C---:B--2---:R-:W-:Y:S02]  /*ef10*/  VIADD R12, R13.reuse, 0xffffff80 ;  /* 0xffffff800d0c7836 */ /* 0x044fe40000000000 */
[C---:B------:R-:W-:Y:S02]  /*ef20*/  VIADD R15, R13.reuse, 0xffffff81 ;  /* 0xffffff810d0f7836 */ /* 0x040fe40000000000 */
[----:B------:R-:W-:Y:S01]  /*ef30*/  VIADD R14, R13, 0xffffff88 ;  /* 0xffffff880d0e7836 */ /* 0x000fe20000000000 */
[C---:B------:R-:W-:Y:S02]  /*ef40*/  ISETP.GE.AND P1, PT, R12.reuse, R154, PT ;  /* 0x0000009a0c00720c */ /* 0x040fe40003f26270 */
[----:B------:R-:W-:-:S02]  /*ef50*/  ISETP.GE.AND P5, PT, R12, R153, PT ;  /* 0x000000990c00720c */ /* 0x000fc40003fa6270 */
[----:B------:R-:W-:Y:S02]  /*ef60*/  FSEL R8, R8, -INF , P1 ;  /* 0xff80000008087808 */ /* 0x000fe40000800000 */
[C---:B------:R-:W-:Y:S02]  /*ef70*/  ISETP.GE.AND P0, PT, R12.reuse, R152, PT ;  /* 0x000000980c00720c */ /* 0x040fe40003f06270 */
[C---:B------:R-:W-:Y:S02]  /*ef80*/  ISETP.GE.AND P1, PT, R15.reuse, R154, PT ;  /* 0x0000009a0f00720c */ /* 0x040fe40003f26270 */
[----:B------:R-:W-:Y:S02]  /*ef90*/  ISETP.GE.AND P2, PT, R12, R147, PT ;  /* 0x000000930c00720c */ /* 0x000fe40003f46270 */
[----:B------:R-:W-:Y:S02]  /*efa0*/  FSEL R12, R8, -INF , !P5 ;  /* 0xff800000080c7808 */ /* 0x000fe40006800000 */
[----:B------:R-:W-:-:S02]  /*efb0*/  ISETP.GE.AND P4, PT, R15, R153, PT ;  /* 0x000000990f00720c */ /* 0x000fc40003f86270 */
[----:B------:R-:W-:Y:S01]  /*efc0*/  FSEL R8, R10, -INF , P0 ;  /* 0xff8000000a087808 */ /* 0x000fe20000000000 */
[----:B------:R-:W-:Y:S01]  /*efd0*/  VIADD R10, R13, 0xffffff89 ;  /* 0xffffff890d0a7836 */ /* 0x000fe20000000000 */
[----:B------:R-:W-:Y:S02]  /*efe0*/  FSEL R9, R9, -INF , P1 ;  /* 0xff80000009097808 */ /* 0x000fe40000800000 */
[----:B------:R-:W-:Y:S02]  /*eff0*/  ISETP.GE.AND P3, PT, R15, R152, PT ;  /* 0x000000980f00720c */ /* 0x000fe40003f66270 */
[----:B------:R-:W-:Y:S02]  /*f000*/  ISETP.GE.AND P0, PT, R14, R154, PT ;  /* 0x0000009a0e00720c */ /* 0x000fe40003f06270 */
[----:B------:R-:W-:Y:S02]  /*f010*/  FSEL R8, R8, -INF , !P2 ;  /* 0xff80000008087808 */ /* 0x000fe40005000000 */
[----:B------:R-:W-:-:S02]  /*f020*/  FSEL R9, R9, -INF , !P4 ;  /* 0xff80000009097808 */ /* 0x000fc40006000000 */
[----:B------:R-:W-:Y:S01]  /*f030*/  ISETP.GE.AND P5, PT, R15, R147, PT ;  /* 0x000000930f00720c */ /* 0x000fe20003fa6270 */
[----:B------:R-:W-:Y:S01]  /*f040*/  VIADD R15, R13, 0xffffff90 ;  /* 0xffffff900d0f7836 */ /* 0x000fe20000000000 */
[C---:B------:R-:W-:Y:S02]  /*f050*/  ISETP.GE.AND P2, PT, R14.reuse, R153, PT ;  /* 0x000000990e00720c */ /* 0x040fe40003f46270 */
[C---:B------:R-:W-:Y:S02]  /*f060*/  ISETP.GE.AND P1, PT, R14.reuse, R152, PT ;  /* 0x000000980e00720c */ /* 0x040fe40003f26270 */
[----:B------:R-:W-:Y:S02]  /*f070*/  ISETP.GE.AND P4, PT, R14, R147, PT ;  /* 0x000000930e00720c */ /* 0x000fe40003f86270 */
[----:B------:R-:W-:Y:S02]  /*f080*/  FSEL R11, R11, -INF , P3 ;  /* 0xff8000000b0b7808 */ /* 0x000fe40001800000 */
[----:B------:R-:W-:-:S02]  /*f090*/  FSEL R14, R4, -INF , P0 ;  /* 0xff800000040e7808 */ /* 0x000fc40000000000 */
[----:B------:R-:W-:Y:S02]  /*f0a0*/  ISETP.GE.AND P3, PT, R10, R154, PT ;  /* 0x0000009a0a00720c */ /* 0x000fe40003f66270 */
[----:B------:R-:W-:Y:S02]  /*f0b0*/  FSEL R4, R11, -INF , !P5 ;  /* 0xff8000000b047808 */ /* 0x000fe40006800000 */
[----:B------:R-:W-:Y:S01]  /*f0c0*/  FSEL R11, R14, -INF , !P2 ;  /* 0xff8000000e0b7808 */ /* 0x000fe20005000000 */
[----:B------:R-:W-:Y:S01]  /*f0d0*/  VIADD R14, R13, 0xffffff91 ;  /* 0xffffff910d0e7836 */ /* 0x000fe20000000000 */
[----:B------:R-:W-:Y:S02]  /*f0e0*/  FSEL R6, R6, -INF , P1 ;  /* 0xff80000006067808 */ /* 0x000fe40000800000 */
[C---:B------:R-:W-:Y:S02]  /*f0f0*/  ISETP.GE.AND P0, PT, R10.reuse, R152, PT ;  /* 0x000000980a00720c */ /* 0x040fe40003f06270 */
[----:B------:R-:W-:-:S02]  /*f100*/  ISETP.GE.AND P5, PT, R10, R153, PT ;  /* 0x000000990a00720c */ /* 0x000fc40003fa6270 */
[----:B------:R-:W-:Y:S02]  /*f110*/  ISETP.GE.AND P2, PT, R10, R147, PT ;  /* 0x000000930a00720c */ /* 0x000fe40003f46270 */
[----:B------:R-:W-:Y:S02]  /*f120*/  ISETP.GE.AND P1, PT, R15, R154, PT ;  /* 0x0000009a0f00720c */ /* 0x000fe40003f26270 */
[----:B------:R-:W-:Y:S02]  /*f130*/  FSEL R10, R5, -INF , P3 ;  /* 0xff800000050a7808 */ /* 0x000fe40001800000 */
[----:B------:R-:W-:Y:S02]  /*f140*/  FSEL R5, R6, -INF , !P4 ;  /* 0xff80000006057808 */ /* 0x000fe40006000000 */
[----:B------:R-:W-:Y:S01]  /*f150*/  FSEL R6, R7, -INF , P0 ;  /* 0xff80000007067808 */ /* 0x000fe20000000000 */
[----:B------:R-:W-:Y:S01]  /*f160*/  VIADD R7, R13, 0xffffff98 ;  /* 0xffffff980d077836 */ /* 0x000fe20000000000 */
[----:B------:R-:W-:-:S02]  /*f170*/  ISETP.GE.AND P4, PT, R15, R153, PT ;  /* 0x000000990f00720c */ /* 0x000fc40003f86270 */
[C---:B------:R-:W-:Y:S02]  /*f180*/  ISETP.GE.AND P3, PT, R15.reuse, R152, PT ;  /* 0x000000980f00720c */ /* 0x040fe40003f66270 */
[----:B------:R-:W-:Y:S02]  /*f190*/  ISETP.GE.AND P0, PT, R14, R154, PT ;  /* 0x0000009a0e00720c */ /* 0x000fe40003f06270 */
[----:B------:R-:W-:Y:S02]  /*f1a0*/  FSEL R22, R108, -INF , P1 ;  /* 0xff8000006c167808 */ /* 0x000fe40000800000 */
[----:B------:R-:W-:Y:S02]  /*f1b0*/  FSEL R10, R10, -INF , !P5 ;  /* 0xff8000000a0a7808 */ /* 0x000fe40006800000 */
[----:B------:R-:W-:Y:S02]  /*f1c0*/  FSEL R6, R6, -INF , !P2 ;  /* 0xff80000006067808 */ /* 0x000fe40005000000 */
        /* <DEDUP_REMOVED lines=20> */
[----:B------:R-:W-:Y:S02]  /*f310*/  FSEL R27, R106, -INF , P0 ;  /* 0xff8000006a1b7808 */ /* 0x000fe40000000000 */
[----:B------:R-:W-:-:S02]  /*f320*/  ISETP.GE.AND P4, PT, R14, R153, PT ;  /* 0x000000990e00720c */ /* 0x000fc40003f86270 */
[C---:B------:R-:W-:Y:S02]  /*f330*/  ISETP.GE.AND P3, PT, R14.reuse, R152, PT ;  /* 0x000000980e00720c */ /* 0x040fe40003f66270 */
[----:B------:R-:W-:Y:S01]  /*f340*/  ISETP.GE.AND P5, PT, R14, R147, PT ;  /* 0x000000930e00720c */ /* 0x000fe20003fa6270 */
[----:B------:R-:W-:Y:S01]  /*f350*/  VIADD R14, R13, 0xffffffa1 ;  /* 0xffffffa10d0e7836 */ /* 0x000fe20000000000 */
[----:B------:R-:W-:Y:S02]  /*f360*/  ISETP.GE.AND P0, PT, R7, R154, PT ;  /* 0x0000009a0700720c */ /* 0x000fe40003f06270 */
[----:B------:R-:W-:Y:S02]  /*f370*/  FSEL R105, R105, -INF , P1 ;  /* 0xff80000069697808 */ /* 0x000fe40000800000 */
[----:B------:R-:W-:Y:S02]  /*f380*/  FSEL R27, R27, -INF , !P2 ;  /* 0xff8000001b1b7808 */ /* 0x000fe40005000000 */
[----:B------:R-:W-:-:S02]  /*f390*/  ISETP.GE.AND P2, PT, R7, R153, PT ;  /* 0x000000990700720c */ /* 0x000fc40003f46270 */
[----:B------:R-:W-:Y:S02]  /*f3a0*/  FSEL R105, R105, -INF , !P4 ;  /* 0xff80000069697808 */ /* 0x000fe40006000000 */
[----:B------:R-:W-:Y:S02]  /*f3b0*/  FSEL R26, R107, -INF , P3 ;  /* 0xff8000006b1a7808 */ /* 0x000fe40001800000 */
[----:B------:R-:W-:Y:S02]  /*f3c0*/  FSEL R25, R100, -INF , P0 ;  /* 0xff80000064197808 */ /* 0x000fe40000000000 */
[C---:B------:R-:W-:Y:S02]  /*f3d0*/  ISETP.GE.AND P1, PT, R7.reuse, R152, PT ;  /* 0x000000980700720c */ /* 0x040fe40003f26270 */
[----:B------:R-:W-:Y:S01]  /*f3e0*/  ISETP.GE.AND P4, PT, R7, R147, PT ;  /* 0x000000930700720c */ /* 0x000fe20003f86270 */
[----:B------:R-:W-:Y:S01]  /*f3f0*/  VIADD R7, R13, 0xffffffa8 ;  /* 0xffffffa80d077836 */ /* 0x000fe20000000000 */
[----:B------:R-:W-:-:S02]  /*f400*/  ISETP.GE.AND P3, PT, R14, R154, PT ;  /* 0x0000009a0e00720c */ /* 0x000fc40003f66270 */
[----:B------:R-:W-:Y:S02]  /*f410*/  ISETP.GE.AND P0, PT, R14, R152, PT ;  /* 0x000000980e00720c */ /* 0x000fe40003f06270 */
[----:B------:R-:W-:Y:S02]  /*f420*/  FSEL R26, R26, -INF , !P5 ;  /* 0xff8000001a1a7808 */ /* 0x000fe40006800000 */
[----:B------:R-:W-:Y:S02]  /*f430*/  FSEL R25, R25, -INF , !P2 ;  /* 0xff80000019197808 */ /* 0x000fe40005000000 */
[C---:B------:R-:W-:Y:S02]  /*f440*/  ISETP.GE.AND P5, PT, R14.reuse, R153, PT ;  /* 0x000000990e00720c */ /* 0x040fe40003fa6270 */
[----:B------:R-:W-:Y:S01]  /*f450*/  ISETP.GE.AND P2, PT, R14, R147, PT ;  /* 0x000000930e00720c */ /* 0x000fe20003f46270 */
[----:B------:R-:W-:Y:S01]  /*f460*/  VIADD R14, R13, 0xffffffa9 ;  /* 0xffffffa90d0e7836 */ /* 0x000fe20000000000 */
[----:B------:R-:W-:-:S02]  /*f470*/  FSEL R102, R102, -INF , P1 ;  /* 0xff80000066667808 */ /* 0x000fc40000800000 */
[----:B------:R-:W-:Y:S02]  /*f480*/  FSEL R24, R101, -INF , P3 ;  /* 0xff80000065187808 */ /* 0x000fe40001800000 */
[C---:B------:R-:W-:Y:S02]  /*f490*/  ISETP.GE.AND P1, PT, R7.reuse, R154, PT ;  /* 0x0000009a0700720c */ /* 0x040fe40003f26270 */
[----:B------:R-:W-:Y:S02]  /*f4a0*/  ISETP.GE.AND P3, PT, R7, R152, PT ;  /* 0x000000980700720c */ /* 0x000fe40003f66270 */
[----:B------:R-:W-:Y:S02]  /*f4b0*/  FSEL R103, R103, -INF , P0 ;  /* 0xff80000067677808 */ /* 0x000fe40000000000 */
[----:B------:R-:W-:Y:S02]  /*f4c0*/  FMNMX3.FTZ R15, R86, R12, R9, !PT ;  /* 0x0000000c560f7276 */ /* 0x000fe40007810009 */
[----:B------:R-:W-:-:S02]  /*f4d0*/  FSEL R115, R102, -INF , !P4 ;  /* 0xff80000066737808 */ /* 0x000fc40006000000 */
[----:B------:R-:W-:Y:S02]  /*f4e0*/  FSEL R24, R24, -INF , !P5 ;  /* 0xff80000018187808 */ /* 0x000fe40006800000 */
[C---:B------:R-:W-:Y:S02]  /*f4f0*/  ISETP.GE.AND P4, PT, R7.reuse, R153, PT ;  /* 0x000000990700720c */ /* 0x040fe40003f86270 */
[----:B------:R-:W-:Y:S01]  /*f500*/  ISETP.GE.AND P5, PT, R7, R147, PT ;  /* 0x000000930700720c */ /* 0x000fe20003fa6270 */
[----:B------:R-:W-:Y:S01]  /*f510*/  VIADD R7, R13, 0xffffffb0 ;  /* 0xffffffb00d077836 */ /* 0x000fe20000000000 */
[----:B------:R-:W-:Y:S02]  /*f520*/  ISETP.GE.AND P0, PT, R14, R154, PT ;  /* 0x0000009a0e00720c */ /* 0x000fe40003f06270 */
[----:B------:R-:W-:Y:S02]  /*f530*/  FSEL R96, R96, -INF , P1 ;  /* 0xff80000060607808 */ /* 0x000fe40000800000 */
[----:B------:R-:W-:-:S02]  /*f540*/  FSEL R116, R103, -INF , !P2 ;  /* 0xff80000067747808 */ /* 0x000fc40005000000 */
[----:B------:R-:W-:Y:S02]  /*f550*/  FSEL R98, R98, -INF , P3 ;  /* 0xff80000062627808 */ /* 0x000fe40001800000 */
[----:B------:R-:W-:Y:S02]  /*f560*/  FMNMX3.FTZ R15, R15, R11, R10, !PT ;  /* 0x0000000b0f0f7276 */ /* 0x000fe4000781000a */
[C---:B------:R-:W-:Y:S02]  /*f570*/  ISETP.GE.AND P2, PT, R14.reuse, R153, PT ;  /* 0x000000990e00720c */ /* 0x040fe40003f46270 */
[C---:B------:R-:W-:Y:S02]  /*f580*/  ISETP.GE.AND P1, PT, R14.reuse, R152, PT ;  /* 0x000000980e00720c */ /* 0x040fe40003f26270 */
[----:B------:R-:W-:Y:S01]  /*f590*/  ISETP.GE.AND P3, PT, R14, R147, PT ;  /* 0x000000930e00720c */ /* 0x000fe20003f66270 */
[----:B------:R-:W-:Y:S01]  /*f5a0*/  VIADD R14, R13, 0xffffffb1 ;  /* 0xffffffb10d0e7836 */ /* 0x000fe20000000000 */
[----:B------:R-:W-:-:S02]  /*f5b0*/  FSEL R97, R97, -INF , P0 ;  /* 0xff80000061617808 */ /* 0x000fc40000000000 */
[----:B------:R-:W-:Y:S02]  /*f5c0*/  FMNMX3.FTZ R15, R15, R22, R21, !PT ;  /* 0x000000160f0f7276 */ /* 0x000fe40007810015 */
[----:B------:R-:W-:Y:S02]  /*f5d0*/  FSEL R113, R96, -INF , !P4 ;  /* 0xff80000060717808 */ /* 0x000fe40006000000 */
[-C--:B------:R-:W-:Y:S02]  /*f5e0*/  ISETP.GE.AND P4, PT, R7, R154.reuse, PT ;  /* 0x0000009a0700720c */ /* 0x080fe40003f86270 */
[----:B------:R-:W-:Y:S02]  /*f5f0*/  FSEL R31, R99, -INF , P1 ;  /* 0xff800000631f7808 */ /* 0x000fe40000800000 */
[----:B------:R-:W-:Y:S02]  /*f600*/  ISETP.GE.AND P1, PT, R14, R154, PT ;  /* 0x0000009a0e00720c */ /* 0x000fe40003f26270 */
[----:B------:R-:W-:-:S02]  /*f610*/  FSEL R117, R98, -INF , !P5 ;  /* 0xff80000062757808 */ /* 0x000fc40006800000 */
[----:B------:R-:W-:Y:S02]  /*f620*/  FSEL R114, R97, -INF , !P2 ;  /* 0xff80000061727808 */ /* 0x000fe40005000000 */
[----:B------:R-:W-:Y:S02]  /*f630*/  FMNMX3.FTZ R16, R15, R20, R105, !PT ;  /* 0x000000140f107276 */ /* 0x000fe40007810069 */
[C---:B------:R-:W-:Y:S02]  /*f640*/  ISETP.GE.AND P5, PT, R7.reuse, R153, PT ;  /* 0x000000990700720c */ /* 0x040fe40003fa6270 */
[C---:B------:R-:W-:Y:S02]  /*f650*/  ISETP.GE.AND P0, PT, R7.reuse, R152, PT ;  /* 0x000000980700720c */ /* 0x040fe40003f06270 */
[----:B------:R-:W-:Y:S01]  /*f660*/  ISETP.GE.AND P2, PT, R7, R147, PT ;  /* 0x000000930700720c */ /* 0x000fe20003f46270 */
[----:B------:R-:W-:Y:S01]  /*f670*/  VIADD R7, R13, 0xffffffb8 ;  /* 0xffffffb80d077836 */ /* 0x000fe20000000000 */
[----:B------:R-:W-:Y:S01]  /*f680*/  FMNMX3.FTZ R15, R3, R8, R4, !PT ;  /* 0x00000008030f7276 */ /* 0x000fe20007810004 */
[----:B------:R-:W-:Y:S01]  /*f690*/  VIADD R13, R13, 0xffffffb9 ;  /* 0xffffffb90d0d7836 */ /* 0x000fe20000000000 */
[----:B------:R-:W-:-:S02]  /*f6a0*/  FSEL R30, R92, -INF , P4 ;  /* 0xff8000005c1e7808 */ /* 0x000fc40002000000 */
[----:B------:R-:W-:Y:S02]  /*f6b0*/  ISETP.GE.AND P4, PT, R14, R153, PT ;  /* 0x000000990e00720c */ /* 0x000fe40003f86270 */
[----:B------:R-:W-:Y:S02]  /*f6c0*/  FSEL R28, R93, -INF , P1 ;  /* 0xff8000005d1c7808 */ /* 0x000fe40000800000 */
[----:B------:R-:W-:Y:S02]  /*f6d0*/  FMNMX3.FTZ R15, R15, R5, R6, !PT ;  /* 0x000000050f0f7276 */ /* 0x000fe40007810006 */
[-C--:B------:R-:W-:Y:S02]  /*f6e0*/  ISETP.GE.AND P1, PT, R7, R154.reuse, PT ;  /* 0x0000009a0700720c */ /* 0x080fe40003f26270 */
[----:B------:R-:W-:Y:S02]  /*f6f0*/  FSEL R28, R28, -INF , !P4 ;  /* 0xff8000001c1c7808 */ /* 0x000fe40006000000 */
[----:B------:R-:W-:-:S02]  /*f700*/  ISETP.GE.AND P4, PT, R13, R154, PT ;  /* 0x0000009a0d00720c */ /* 0x000fc40003f86270 */
[----:B------:R-:W-:Y:S02]  /*f710*/  FMNMX3.FTZ R15, R15, R109, R108, !PT ;  /* 0x0000006d0f0f7276 */ /* 0x000fe4000781006c */
[----:B------:R-:W-:Y:S02]  /*f720*/  FSEL R94, R94, -INF , P0 ;  /* 0xff8000005e5e7808 */ /* 0x000fe40000000000 */
[----:B------:R-:W-:Y:S02]  /*f730*/  ISETP.GE.AND P0, PT, R14, R152, PT ;  /* 0x000000980e00720c */ /* 0x000fe40003f06270 */
[----:B------:R-:W-:Y:S02]  /*f740*/  FSEL R29, R32, -INF , P1 ;  /* 0xff800000201d7808 */ /* 0x000fe40000800000 */
[----:B------:R-:W-:Y:S02]  /*f750*/  ISETP.GE.AND P1, PT, R13, R153, PT ;  /* 0x000000990d00720c */ /* 0x000fe40003f26270 */
[----:B------:R-:W-:-:S02]  /*f760*/  FSEL R33, R33, -INF , P4 ;  /* 0xff80000021217808 */ /* 0x000fc40002000000 */
[----:B------:R-:W-:Y:S02]  /*f770*/  FMNMX3.FTZ R15, R15, R27, R26, !PT ;  /* 0x0000001b0f0f7276 */ /* 0x000fe4000781001a */
[----:B------:R-:W-:Y:S02]  /*f780*/  FSEL R30, R30, -INF , !P5 ;  /* 0xff8000001e1e7808 */ /* 0x000fe40006800000 */
[----:B------:R-:W-:Y:S02]  /*f790*/  FSEL R95, R95, -INF , P0 ;  /* 0xff8000005f5f7808 */ /* 0x000fe40000000000 */
[----:B------:R-:W-:Y:S02]  /*f7a0*/  FSEL R31, R31, -INF , !P3 ;  /* 0xff8000001f1f7808 */ /* 0x000fe40005800000 */
[----:B------:R-:W-:Y:S02]  /*f7b0*/  ISETP.GE.AND P5, PT, R7, R153, PT ;  /* 0x000000990700720c */ /* 0x000fe40003fa6270 */
[----:B------:R-:W-:-:S02]  /*f7c0*/  FMNMX3.FTZ R16, R16, R25, R24, !PT ;  /* 0x0000001910107276 */ /* 0x000fc40007810018 */
[----:B------:R-:W-:Y:S02]  /*f7d0*/  FSEL R104, R33, -INF , !P1 ;  /* 0xff80000021687808 */ /* 0x000fe40004800000 */
[CC--:B------:R-:W-:Y:S02]  /*f7e0*/  ISETP.GE.AND P0, PT, R13.reuse, R152.reuse, PT ;  /* 0x000000980d00720c */ /* 0x0c0fe40003f06270 */
[-C--:B------:R-:W-:Y:S02]  /*f7f0*/  ISETP.GE.AND P3, PT, R13, R147.reuse, PT ;  /* 0x000000930d00720c */ /* 0x080fe40003f66270 */
[----:B------:R-:W-:Y:S02]  /*f800*/  ISETP.GE.AND P4, PT, R14, R147, PT ;  /* 0x000000930e00720c */ /* 0x000fe40003f86270 */
[----:B------:R-:W-:Y:S02]  /*f810*/  ISETP.GE.AND P1, PT, R7, R152, PT ;  /* 0x000000980700720c */ /* 0x000fe40003f26270 */
[----:B------:R-:W-:-:S02]  /*f820*/  FMNMX3.FTZ R13, R15, R115, R116, !PT ;  /* 0x000000730f0d7276 */ /* 0x000fc40007810074 */
[----:B------:R-:W-:Y:S02]  /*f830*/  FSEL R29, R29, -INF , !P5 ;  /* 0xff8000001d1d7808 */ /* 0x000fe40006800000 */
[----:B------:R-:W-:Y:S02]  /*f840*/  FMNMX3.FTZ R16, R16, R113, R114, !PT ;  /* 0x0000007110107276 */ /* 0x000fe40007810072 */
[----:B------:R-:W-:Y:S02]  /*f850*/  ISETP.GE.AND P5, PT, R7, R147, PT ;  /* 0x000000930700720c */ /* 0x000fe40003fa6270 */
[----:B------:R-:W-:Y:S02]  /*f860*/  FSEL R34, R34, -INF , P1 ;  /* 0xff80000022227808 */ /* 0x000fe40000800000 */
[----:B------:R-:W-:Y:S02]  /*f870*/  FSEL R35, R35, -INF , P0 ;  /* 0xff80000023237808 */ /* 0x000fe40000000000 */
[----:B------:R-:W-:Y:S01]  /*f880*/  FSEL R103, R94, -INF , !P2 ;  /* 0xff8000005e677808 */ /* 0x000fe20005000000 */
[----:B------:R-:W-:Y:S01]  /*f890*/  VIADD R94, R0, 0x6020 ;  /* 0x00006020005e7836 */ /* 0x000fe20000000000 */
[----:B------:R-:W-:-:S02]  /*f8a0*/  FSEL R101, R95, -INF , !P4 ;  /* 0xff8000005f657808 */ /* 0x000fc40006000000 */
[----:B------:R-:W-:Y:S02]  /*f8b0*/  FMNMX3.FTZ R13, R13, R117, R31, !PT ;  /* 0x000000750d0d7276 */ /* 0x000fe4000781001f */
[----:B------:R-:W-:Y:S02]  /*f8c0*/  FMNMX3.FTZ R16, R16, R30, R28, !PT ;  /* 0x0000001e10107276 */ /* 0x000fe4000781001c */
[----:B------:R-:W-:Y:S02]  /*f8d0*/  FSEL R98, R34, -INF , !P5 ;  /* 0xff80000022627808 */ /* 0x000fe40006800000 */
[----:B------:R-:W-:Y:S02]  /*f8e0*/  FSEL R97, R35, -INF , !P3 ;  /* 0xff80000023617808 */ /* 0x000fe40005800000 */
[----:B------:R-:W-:Y:S02]  /*f8f0*/  FMNMX3.FTZ R13, R13, R103, R101, !PT ;  /* 0x000000670d0d7276 */ /* 0x000fe40007810065 */
[----:B------:R-:W-:-:S02]  /*f900*/  FMNMX3.FTZ R7, R16, R29, R104, !PT ;  /* 0x0000001d10077276 */ /* 0x000fc40007810068 */
[----:B------:R-:W-:Y:S01]  /*f910*/  FMNMX3.FTZ R15, R13, R98, R97, !PT ;  /* 0x000000620d0f7276 */ /* 0x000fe20007810061 */
[----:B------:R-:W-:Y:S04]  /*f920*/  LDSM.16.MT88.4 R16, [R0+0x7000] ;  /* 0x007000000010783b */ /* 0x000fe80000004200 */
[----:B------:R-:W1:Y:S04]  /*f930*/  SHFL.BFLY PT, R14, R7, 0x2, 0x1f ;  /* 0x0c401f00070e7f89 */ /* 0x000e6800000e0000 */
[----:B------:R-:W2:Y:S01]  /*f940*/  SHFL.BFLY PT, R13, R15, 0x2, 0x1f ;  /* 0x0c401f000f0d7f89 */ /* 0x000ea200000e0000 */
[----:B-1----:R-:W-:-:S02]  /*f950*/  FMNMX.FTZ R14, R7, R14, !PT ;  /* 0x0000000e070e7209 */ /* 0x002fc40007810000 */
[----:B--2---:R-:W-:-:S03]  /*f960*/  FMNMX.FTZ R7, R15, R13, !PT ;  /* 0x0000000d0f077209 */ /* 0x004fc60007810000 */
[----:B------:R-:W1:Y:S04]  /*f970*/  SHFL.BFLY PT, R33, R14, 0x1, 0x1f ;  /* 0x0c201f000e217f89 */ /* 0x000e6800000e0000 */
[----:B------:R-:W2:Y:S01]  /*f980*/  SHFL.BFLY PT, R32, R7, 0x1, 0x1f ;  /* 0x0c201f0007207f89 */ /* 0x000ea200000e0000 */
[----:B-1----:R-:W-:Y:S02]  /*f990*/  FMNMX.FTZ R33, R14, R33, !PT ;  /* 0x000000210e217209 */ /* 0x002fe40007810000 */
[----:B--2---:R-:W-:-:S03]  /*f9a0*/  FMNMX.FTZ R32, R7, R32, !PT ;  /* 0x0000002007207209 */ /* 0x004fc60007810000 */
[C---:B---3--:R-:W-:Y:S01]  /*f9b0*/  FMUL.FTZ R107, R112.reuse, R33 ;  /* 0x00000021706b7220 */ /* 0x048fe20000410000 */
[----:B------:R-:W1:Y:S01]  /*f9c0*/  S2R R7, SR_TID.X ;  /* 0x0000000000077919 */ /* 0x000e620000002100 */
[----:B------:R-:W-:Y:S01]  /*f9d0*/  FSETP.NEU.FTZ.AND P1, PT, R33, -INF , PT ;  /* 0xff8000002100780b */ /* 0x000fe20003f3d000 */
[----:B------:R-:W-:Y:S01]  /*f9e0*/  FMUL.FTZ R95, R112, R32 ;  /* 0x00000020705f7220 */ /* 0x000fe20000410000 */
[----:B------:R-:W-:Y:S02]  /*f9f0*/  FSETP.NEU.FTZ.AND P0, PT, R32, -INF , PT ;  /* 0xff8000002000780b */ /* 0x000fe40003f1d000 */
[----:B------:R-:W-:Y:S02]  /*fa00*/  FSEL R107, R107, RZ, P1 ;  /* 0x000000ff6b6b7208 */ /* 0x000fe40000800000 */
[----:B------:R-:W-:-:S03]  /*fa10*/  FSEL R95, R95, RZ, P0 ;  /* 0x000000ff5f5f7208 */ /* 0x000fc60000000000 */
[-CC-:B------:R-:W-:Y:S01]  /*fa20*/  FFMA.FTZ R92, R12, R112.reuse, -R107.reuse ;  /* 0x000000700c5c7223 */ /* 0x180fe2000001086b */
[-C--:B------:R-:W-:Y:S01]  /*fa30*/  FFMA.FTZ R90, R9, R112.reuse, -R107 ;  /* 0x00000070095a7223 */ /* 0x080fe2000001086b */
[-C--:B------:R-:W-:Y:S01]  /*fa40*/  FFMA.FTZ R35, R4, R112.reuse, -R95 ;  /* 0x0000007004237223 */ /* 0x080fe2000001085f */
[----:B------:R-:W-:Y:S01]  /*fa50*/  FSEL R4, R32, RZ, P0 ;  /* 0x000000ff20047208 */ /* 0x000fe20000000000 */
[-CC-:B------:R-:W-:Y:S01]  /*fa60*/  FFMA.FTZ R89, R11, R112.reuse, -R107.reuse ;  /* 0x000000700b597223 */ /* 0x180fe2000001086b */
[-C--:B------:R-:W-:Y:S01]  /*fa70*/  FFMA.FTZ R87, R10, R112.reuse, -R107 ;  /* 0x000000700a577223 */ /* 0x080fe2000001086b */
[-CC-:B------:R-:W-:Y:S01]  /*fa80*/  FFMA.FTZ R91, R8, R112.reuse, -R95.reuse ;  /* 0x00000070085b7223 */ /* 0x180fe2000001085f */
[----:B------:R-:W2:Y:S01]  /*fa90*/  LDSM.16.MT88.4 R12, [R0+0x6000] ;  /* 0x00600000000c783b */ /* 0x000ea20000004200 */
[----:B------:R-:W-:Y:S01]  /*faa0*/  FADD.FTZ R3, R3, -R4 ;  /* 0x8000000403037221 */ /* 0x000fe20000010000 */
[----:B------:R-:W-:Y:S02]  /*fab0*/  VIADD R4, R0, 0x6000 ;  /* 0x0000600000047836 */ /* 0x000fe40000000000 */
[-CC-:B------:R-:W-:Y:S01]  /*fac0*/  FFMA.FTZ R34, R5, R112.reuse, -R95.reuse ;  /* 0x0000007005227223 */ /* 0x180fe2000001085f */
[----:B------:R-:W-:Y:S01]  /*fad0*/  FSEL R5, R33, RZ, P1 ;  /* 0x000000ff21057208 */ /* 0x000fe20000800000 */
[----:B------:R-:W-:Y:S01]  /*fae0*/  FMUL.FTZ R3, R112, R3 ;  /* 0x0000000370037220 */ /* 0x000fe20000410000 */
[-C--:B------:R-:W-:Y:S01]  /*faf0*/  FFMA.FTZ R6, R6, R112.reuse, -R95 ;  /* 0x0000007006067223 */ /* 0x080fe2000001085f */
[----:B------:R-:W-:Y:S01]  /*fb00*/  MUFU.EX2 R92, R92 ;  /* 0x0000005c005c7308 */ /* 0x000fe20000000800 */
[-C--:B------:R-:W-:Y:S01]  /*fb10*/  FFMA.FTZ R96, R22, R112.reuse, -R107 ;  /* 0x0000007016607223 */ /* 0x080fe2000001086b */
[----:B------:R-:W-:Y:S01]  /*fb20*/  FADD.FTZ R5, R86, -R5 ;  /* 0x8000000556057221 */ /* 0x000fe20000010000 */
[-CC-:B------:R-:W-:Y:S01]  /*fb30*/  FFMA.FTZ R99, R21, R112.reuse, -R107.reuse ;  /* 0x0000007015637223 */ /* 0x180fe2000001086b */
[-CC-:B------:R-:W-:Y:S01]  /*fb40*/  FFMA.FTZ R100, R20, R112.reuse, -R107.reuse ;  /* 0x0000007014647223 */ /* 0x180fe2000001086b */
[-C--:B------:R-:W-:Y:S01]  /*fb50*/  FFMA.FTZ R102, R105, R112.reuse, -R107 ;  /* 0x0000007069667223 */ /* 0x080fe2000001086b */
[----:B------:R-:W-:Y:S01]  /*fb60*/  FMUL.FTZ R5, R112, R5 ;  /* 0x0000000570057220 */ /* 0x000fe20000410000 */
[----:B-1----:R-:W-:Y:S01]  /*fb70*/  LOP3.LUT P0, RZ, R7, 0x4, RZ, 0xc0, !PT ;  /* 0x0000000407ff7812 */ /* 0x002fe2000780c0ff */
[----:B------:R-:W1:Y:S01]  /*fb80*/  MUFU.EX2 R90, R90 ;  /* 0x0000005a005a7308 */ /* 0x000e620000000800 */
[-CC-:B------:R-:W-:Y:S01]  /*fb90*/  FFMA.FTZ R105, R109, R112.reuse, -R95.reuse ;  /* 0x000000706d697223 */ /* 0x180fe2000001085f */
        /* <DEDUP_REMOVED lines=9> */
[----:B------:R-:W-:Y:S01]  /*fc30*/  FFMA.FTZ R116, R116, R112, -R95 ;  /* 0x0000007074747223 */ /* 0x000fe2000001085f */
[----:B------:R-:W-:-:S02]  /*fc40*/  @P0 VIADD R94, R4, 0xffffffe0 ;  /* 0xffffffe0045e0836 */ /* 0x000fc40000000000 */
[-CC-:B------:R-:W-:Y:S01]  /*fc50*/  FFMA.FTZ R117, R117, R112.reuse, -R95.reuse ;  /* 0x0000007075757223 */ /* 0x180fe2000001085f */
[-C--:B------:R-:W-:Y:S01]  /*fc60*/  FFMA.FTZ R118, R31, R112.reuse, -R95 ;  /* 0x000000701f767223 */ /* 0x080fe2000001085f */
[--C-:B------:R-:W-:Y:S01]  /*fc70*/  FFMA.FTZ R119, R30, R112, -R107.reuse ;  /* 0x000000701e777223 */ /* 0x100fe2000001086b */
[----:B------:R-:W3:Y:S01]  /*fc80*/  MUFU.EX2 R87, R87 ;  /* 0x0000005700577308 */ /* 0x000ee20000000800 */
[----:B------:R-:W4:Y:S01]  /*fc90*/  LDSM.16.MT88.4 R8, [R94] ;  /* 0x000000005e08783b */ /* 0x000f220000004200 */
[----:B-1----:R-:W-:Y:S01]  /*fca0*/  F2FP.F16.F32.PACK_AB R4, R90, R92 ;  /* 0x0000005c5a04723e */ /* 0x002fe200000000ff */
[-CC-:B------:R-:W-:Y:S01]  /*fcb0*/  FFMA.FTZ R120, R28, R112.reuse, -R107.reuse ;  /* 0x000000701c787223 */ /* 0x180fe2000001086b */
[-C--:B------:R-:W-:Y:S01]  /*fcc0*/  FFMA.FTZ R121, R29, R112.reuse, -R107 ;  /* 0x000000701d797223 */ /* 0x080fe2000001086b */
[----:B------:R-:W1:Y:S01]  /*fcd0*/  LDSM.16.MT88.4 R20, [R94+0x2000] ;  /* 0x002000005e14783b */ /* 0x000e620000004200 */
[-CC-:B------:R-:W-:Y:S01]  /*fce0*/  FFMA.FTZ R103, R103, R112.reuse, -R95.reuse ;  /* 0x0000007067677223 */ /* 0x180fe2000001085f */
[-C--:B------:R-:W-:Y:S01]  /*fcf0*/  FFMA.FTZ R101, R101, R112.reuse, -R95 ;  /* 0x0000007065657223 */ /* 0x080fe2000001085f */
[----:B------:R-:W-:Y:S01]  /*fd00*/  MUFU.EX2 R91, R91 ;  /* 0x0000005b005b7308 */ /* 0x000fe20000000800 */
[----:B------:R-:W-:Y:S01]  /*fd10*/  LDSM.16.MT88.4 R24, [R94+0x1400] ;  /* 0x001400005e18783b */ /* 0x000fe20000004200 */
[----:B------:R-:W-:-:S03]  /*fd20*/  FFMA.FTZ R104, R104, R112, -R107 ;  /* 0x0000007068687223 */ /* 0x000fc6000001086b */
[----:B------:R-:W-:Y:S03]  /*fd30*/  LDSM.16.MT88.4 R28, [R0+0x8800] ;  /* 0x00880000001c783b */ /* 0x000fe60000004200 */
[----:B------:R-:W-:Y:S08]  /*fd40*/  MUFU.EX2 R35, R35 ;  /* 0x0000002300237308 */ /* 0x000ff00000000800 */
[----:B------:R-:W-:Y:S08]  /*fd50*/  MUFU.EX2 R34, R34 ;  /* 0x0000002200227308 */ /* 0x000ff00000000800 */
[----:B------:R3:W5:Y:S08]  /*fd60*/  MUFU.EX2 R86, R6 ;  /* 0x0000000600567308 */ /* 0x0007700000000800 */
[----:B------:R2:W4:Y:S08]  /*fd70*/  MUFU.EX2 R93, R5 ;  /* 0x00000005005d7308 */ /* 0x0005300000000800 */
[----:B------:R-:W1:Y:S01]  /*fd80*/  MUFU.EX2 R3, R3 ;  /* 0x0000000300037308 */ /* 0x000e620000000800 */
[----:B---3--:R-:W-:-:S02]  /*fd90*/  F2FP.F16.F32.PACK_AB R6, R87, R89 ;  /* 0x000000595706723e */ /* 0x008fc400000000ff */
[----:B-----5:R-:W-:-:S05]  /*fda0*/  F2FP.F16.F32.PACK_AB R7, R86, R34 ;  /* 0x000000225607723e */ /* 0x020fca00000000ff */
[----:B------:R-:W-:Y:S01]  /*fdb0*/  MUFU.EX2 R96, R96 ;  /* 0x0000006000607308 */ /* 0x000fe20000000800 */
[----:B--2---:R-:W-:Y:S01]  /*fdc0*/  F2FP.F16.F32.PACK_AB R5, R35, R91 ;  /* 0x0000005b2305723e */ /* 0x004fe200000000ff */
[-C--:B----4-:R-:W-:Y:S01]  /*fdd0*/  FMUL.FTZ R80, R80, R93.reuse ;  /* 0x0000005d50507220 */ /* 0x090fe20000410000 */
[-C--:B------:R-:W-:Y:S01]  /*fde0*/  FMUL.FTZ R81, R81, R93.reuse ;  /* 0x0000005d51517220 */ /* 0x080fe20000410000 */
[-C--:B------:R-:W-:Y:S01]  /*fdf0*/  FMUL.FTZ R76, R76, R93.reuse ;  /* 0x0000005d4c4c7220 */ /* 0x080fe20000410000 */
[-C--:B------:R-:W-:Y:S01]  /*fe00*/  FMUL.FTZ R77, R77, R93.reuse ;  /* 0x0000005d4d4d7220 */ /* 0x080fe20000410000 */
[-C--:B------:R-:W-:Y:S01]  /*fe10*/  FMUL.FTZ R72, R72, R93.reuse ;  /* 0x0000005d48487220 */ /* 0x080fe20000410000 */
[-C--:B------:R-:W-:Y:S01]  /*fe20*/  FMUL.FTZ R73, R73, R93.reuse ;  /* 0x0000005d49497220 */ /* 0x080fe20000410000 */
[----:B------:R-:W-:Y:S01]  /*fe30*/  FMUL.FTZ R68, R68, R93 ;  /* 0x0000005d44447220 */ /* 0x000fe20000410000 */
[-C--:B-1----:R-:W-:Y:S01]  /*fe40*/  FMUL.FTZ R82, R82, R3.reuse ;  /* 0x0000000352527220 */ /* 0x082fe20000410000 */
[-C--:B------:R-:W-:Y:S01]  /*fe50*/  FMUL.FTZ R83, R83, R3.reuse ;  /* 0x0000000353537220 */ /* 0x080fe20000410000 */
[-C--:B------:R-:W-:Y:S01]  /*fe60*/  FMUL.FTZ R78, R78, R3.reuse ;  /* 0x000000034e4e7220 */ /* 0x080fe20000410000 */
[-C--:B------:R-:W-:Y:S01]  /*fe70*/  FMUL.FTZ R79, R79, R3.reuse ;  /* 0x000000034f4f7220 */ /* 0x080fe20000410000 */
[-C--:B------:R-:W-:Y:S01]  /*fe80*/  FMUL.FTZ R74, R74, R3.reuse ;  /* 0x000000034a4a7220 */ /* 0x080fe20000410000 */
[----:B------:R-:W-:Y:S01]  /*fe90*/  FMUL.FTZ R75, R75, R3 ;  /* 0x000000034b4b7220 */ /* 0x000fe20000410000 */
[----:B------:R-:W-:Y:S01]  /*fea0*/  FMUL.FTZ R69, R69, R93 ;  /* 0x0000005d45457220 */ /* 0x000fe20000410000 */
[-C--:B------:R-:W-:Y:S01]  /*feb0*/  FMUL.FTZ R70, R70, R3.reuse ;  /* 0x0000000346467220 */ /* 0x080fe20000410000 */
[----:B------:R-:W-:Y:S01]  /*fec0*/  FMUL.FTZ R71, R71, R3 ;  /* 0x0000000347477220 */ /* 0x000fe20000410000 */
        /* <DEDUP_REMOVED lines=8> */
[C---:B------:R-:W-:Y:S01]  /*ff50*/  HMMA.16816.F32 R76, R4.reuse, R14, R76 ;  /* 0x0000000e044c723c */ /* 0x040fe2000000184c */
[----:B------:R-:W1:Y:S01]  /*ff60*/  LDSM.16.MT88.4 R12, [R94+0x1000] ;  /* 0x001000005e0c783b */ /* 0x000e620000004200 */
[----:B------:R-:W-:Y:S01]  /*ff70*/  FMUL.FTZ R63, R63, R3 ;  /* 0x000000033f3f7220 */ /* 0x000fe20000410000 */
[----:B------:R-:W2:Y:S01]  /*ff80*/  MUFU.EX2 R99, R99 ;  /* 0x0000006300637308 */ /* 0x000ea20000000800 */
[-C--:B------:R-:W-:Y:S01]  /*ff90*/  FMUL.FTZ R56, R56, R93.reuse ;  /* 0x0000005d38387220 */ /* 0x080fe20000410000 */
[----:B------:R-:W-:Y:S01]  /*ffa0*/  FMUL.FTZ R57, R57, R93 ;  /* 0x0000005d39397220 */ /* 0x000fe20000410000 */
[-C--:B------:R-:W-:Y:S01]  /*ffb0*/  FMUL.FTZ R58, R58, R3.reuse ;  /* 0x000000033a3a7220 */ /* 0x080fe20000410000 */
[----:B------:R-:W-:Y:S01]  /*ffc0*/  FMUL.FTZ R59, R59, R3 ;  /* 0x000000033b3b7220 */ /* 0x000fe20000410000 */
[C---:B------:R-:W-:Y:S01]  /*ffd0*/  HMMA.16816.F32 R72, R4.reuse, R8, R72 ;  /* 0x000000080448723c */ /* 0x040fe20000001848 */
[-C--:B------:R-:W-:Y:S01]  /*ffe0*/  FMUL.FTZ R52, R52, R93.reuse ;  /* 0x0000005d34347220 */ /* 0x080fe20000410000 */
[----:B------:R-:W-:Y:S01]  /*fff0*/  FMUL.FTZ R53, R53, R93 ;  /* 0x0000005d35357220 */ /* 0x000fe20000410000 */
[----:B------:R-:W-:Y:S01]  /*10000*/  MUFU.EX2 R100, R100 ;  /* 0x0000006400647308 */ /* 0x000fe20000000800 */
[-C--:B------:R-:W-:Y:S01]  /*10010*/  FMUL.FTZ R54, R54, R3.reuse ;  /* 0x0000000336367220 */ /* 0x080fe20000410000 */
[----:B------:R-:W-:Y:S01]  /*10020*/  FMUL.FTZ R55, R55, R3 ;  /* 0x0000000337377220 */ /* 0x000fe20000410000 */
[-C--:B------:R-:W-:Y:S01]  /*10030*/  FMUL.FTZ R36, R36, R93.reuse ;  /* 0x0000005d24247220 */ /* 0x080fe20000410000 */
[----:B------:R-:W-:Y:S01]  /*10040*/  FMUL.FTZ R37, R37, R93 ;  /* 0x0000005d25257220 */ /* 0x000fe20000410000 */
[C---:B------:R-:W-:Y:S01]  /*10050*/  HMMA.16816.F32 R68, R4.reuse, R10, R68 ;  /* 0x0000000a0444723c */ /* 0x040fe20000001844 */
[----:B------:R-:W3:Y:S01]  /*10060*/  LDSM.16.MT88.4 R8, [R0+0x8000] ;  /* 0x008000000008783b */ /* 0x000ee20000004200 */
[-C--:B------:R-:W-:Y:S01]  /*10070*/  FMUL.FTZ R38, R38, R3.reuse ;  /* 0x0000000326267220 */ /* 0x080fe20000410000 */
[----:B------:R-:W-:Y:S01]  /*10080*/  MUFU.EX2 R102, R102 ;  /* 0x0000006600667308 */ /* 0x000fe20000000800 */
[----:B------:R-:W-:Y:S01]  /*10090*/  FMUL.FTZ R39, R39, R3 ;  /* 0x0000000327277220 */ /* 0x000fe20000410000 */
[-C--:B------:R-:W-:Y:S01]  /*100a0*/  FMUL.FTZ R40, R40, R93.reuse ;  /* 0x0000005d28287220 */ /* 0x080fe20000410000 */
[----:B------:R-:W-:Y:S01]  /*100b0*/  FMUL.FTZ R41, R41, R93 ;  /* 0x0000005d29297220 */ /* 0x000fe20000410000 */
[-C--:B------:R-:W-:Y:S01]  /*100c0*/  FMUL.FTZ R42, R42, R3.reuse ;  /* 0x000000032a2a7220 */ /* 0x080fe20000410000 */
[C---:B------:R-:W-:Y:S01]  /*100d0*/  HMMA.16816.F32 R64, R4.reuse, R16, R64 ;  /* 0x000000100440723c */ /* 0x040fe20000001840 */
[----:B------:R-:W-:Y:S01]  /*100e0*/  FMUL.FTZ R43, R43, R3 ;  /* 0x000000032b2b7220 */ /* 0x000fe20000410000 */
[-C--:B------:R-:W-:Y:S01]  /*100f0*/  FMUL.FTZ R44, R44, R93.reuse ;  /* 0x0000005d2c2c7220 */ /* 0x080fe20000410000 */
[----:B------:R-:W-:Y:S01]  /*10100*/  MUFU.EX2 R105, R105 ;  /* 0x0000006900697308 */ /* 0x000fe20000000800 */
[----:B------:R-:W-:Y:S01]  /*10110*/  FMUL.FTZ R45, R45, R93 ;  /* 0x0000005d2d2d7220 */ /* 0x000fe20000410000 */
[-C--:B------:R-:W-:Y:S01]  /*10120*/  FMUL.FTZ R46, R46, R3.reuse ;  /* 0x000000032e2e7220 */ /* 0x080fe20000410000 */
[----:B------:R-:W-:Y:S01]  /*10130*/  FMUL.FTZ R47, R47, R3 ;  /* 0x000000032f2f7220 */ /* 0x000fe20000410000 */
[-C--:B------:R-:W-:Y:S01]  /*10140*/  FMUL.FTZ R48, R48, R93.reuse ;  /* 0x0000005d30307220 */ /* 0x080fe20000410000 */
[C---:B------:R-:W-:Y:S01]  /*10150*/  HMMA.16816.F32 R60, R4.reuse, R18, R60 ;  /* 0x00000012043c723c */ /* 0x040fe2000000183c */
[----:B------:R-:W4:Y:S01]  /*10160*/  LDSM.16.MT88.4 R16, [R0+0x6400] ;  /* 0x006400000010783b */ /* 0x000f220000004200 */
[----:B------:R-:W-:Y:S01]  /*10170*/  FMUL.FTZ R49, R49, R93 ;  /* 0x0000005d31317220 */ /* 0x000fe20000410000 */
[----:B------:R-:W5:Y:S01]  /*10180*/  MUFU.EX2 R106, R106 ;  /* 0x0000006a006a7308 */ /* 0x000f620000000800 */
[-C--:B------:R-:W-:Y:S01]  /*10190*/  FMUL.FTZ R50, R50, R3.reuse ;  /* 0x0000000332327220 */ /* 0x080fe20000410000 */
[----:B------:R-:W-:Y:S01]  /*101a0*/  FMUL.FTZ R51, R51, R3 ;  /* 0x0000000333337220 */ /* 0x000fe20000410000 */
[----:B------:R-:W-:Y:S01]  /*101b0*/  FFMA.FTZ R92, R159, R93, R92 ;  /* 0x0000005d9f5c7223 */ /* 0x000fe2000001005c */
[----:B------:R-:W-:Y:S01]  /*101c0*/  FFMA.FTZ R3, R158, R3, R91 ;  /* 0x000000039e037223 */ /* 0x000fe2000001005b */
[----:B------:R-:W-:Y:S02]  /*101d0*/  HMMA.16816.F32 R44, R4, R20, R44 ;  /* 0x00000014042c723c */ /* 0x000fe4000000182c */
[----:B------:R-:W-:Y:S01]  /*101e0*/  FADD.FTZ R92, R90, R92 ;  /* 0x0000005c5a5c7221 */ /* 0x000fe20000010000 */
[----:B------:R-:W-:Y:S01]  /*101f0*/  MUFU.EX2 R109, R109 ;  /* 0x0000006d006d7308 */ /* 0x000fe20000000800 */
[----:B------:R-:W-:-:S02]  /*10200*/  FADD.FTZ R3, R35, R3 ;  /* 0x0000000323037221 */ /* 0x000fc40000010000 */
[----:B------:R-:W-:Y:S02]  /*10210*/  FADD.FTZ R89, R89, R92 ;  /* 0x0000005c59597221 */ /* 0x000fe40000010000 */
[C---:B-1----:R-:W-:Y:S01]  /*10220*/  HMMA.16816.F32 R56, R4.reuse, R12, R56 ;  /* 0x0000000c0438723c */ /* 0x042fe20000001838 */
[----:B------:R-:W-:Y:S01]  /*10230*/  FADD.FTZ R34, R34, R3 ;  /* 0x0000000322227221 */ /* 0x000fe20000010000 */
[----:B------:R-:W-:Y:S01]  /*10240*/  FADD.FTZ R89, R87, R89 ;  /* 0x0000005957597221 */ /* 0x000fe20000010000 */
[----:B------:R-:W1:Y:S01]  /*10250*/  MUFU.EX2 R108, R108 ;  /* 0x0000006c006c7308 */ /* 0x000e620000000800 */
[----:B------:R-:W-:Y:S02]  /*10260*/  IMAD.MOV.U32 R3, RZ, RZ, R32 ;  /* 0x000000ffff037224 */ /* 0x000fe400078e0020 */
[----:B------:R-:W-:Y:S01]  /*10270*/  FADD.FTZ R34, R86, R34 ;  /* 0x0000002256227221 */ /* 0x000fe20000010000 */
[--C-:B------:R-:W-:Y:S01]  /*10280*/  IMAD.MOV.U32 R86, RZ, RZ, R33.reuse ;  /* 0x000000ffff567224 */ /* 0x100fe200078e0021 */
[----:B------:R-:W-:Y:S01]  /*10290*/  HMMA.16816.F32 R52, R4, R14, R52 ;  /* 0x0000000e0434723c */ /* 0x000fe20000001834 */
[----:B------:R-:W4:Y:S01]  /*102a0*/  LDSM.16.MT88.4 R12, [R94+0x400] ;  /* 0x000400005e0c783b */ /* 0x000f220000004200 */
[----:B------:R-:W-:Y:S01]  /*102b0*/  @P6 IMAD.MOV.U32 R3, RZ, RZ, R32 ;  /* 0x000000ffff036224 */ /* 0x000fe200078e0020 */
[----:B------:R-:W-:Y:S01]  /*102c0*/  MUFU.EX2 R110, R110 ;  /* 0x0000006e006e7308 */ /* 0x000fe20000000800 */
[----:B------:R-:W-:-:S04]  /*102d0*/  @P6 IMAD.MOV.U32 R86, RZ, RZ, R33 ;  /* 0x000000ffff566224 */ /* 0x000fc800078e0021 */
[C---:B---3--:R-:W-:Y:S03]  /*102e0*/  HMMA.16816.F32 R36, R4.reuse, R8, R36 ;  /* 0x000000080424723c */ /* 0x048fe60000001824 */
[----:B------:R-:W3:Y:S05]  /*102f0*/  MUFU.EX2 R111, R111 ;  /* 0x0000006f006f7308 */ /* 0x000eea0000000800 */
[C---:B------:R-:W-:Y:S01]  /*10300*/  HMMA.16816.F32 R40, R4.reuse, R10, R40 ;  /* 0x0000000a0428723c */ /* 0x040fe20000001828 */
[----:B------:R-:W3:Y:S02]  /*10310*/  LDSM.16.MT88.4 R8, [R0+0x7400] ;  /* 0x007400000008783b */ /* 0x000ee40000004200 */
[----:B------:R-:W-:Y:S05]  /*10320*/  MUFU.EX2 R113, R113 ;  /* 0x0000007100717308 */ /* 0x000fea0000000800 */
[----:B------:R-:W-:Y:S01]  /*10330*/  HMMA.16816.F32 R48, R4, R22, R48 ;  /* 0x000000160430723c */ /* 0x000fe20000001830 */
[----:B--2---:R-:W-:Y:S01]  /*10340*/  F2FP.F16.F32.PACK_AB R4, R99, R96 ;  /* 0x000000606304723e */ /* 0x004fe200000000ff */
[----:B------:R-:W-:Y:S01]  /*10350*/  LDSM.16.MT88.4 R20, [R94+0x2400] ;  /* 0x002400005e14783b */ /* 0x000fe20000004200 */
[----:B-----5:R-:W-:Y:S01]  /*10360*/  F2FP.F16.F32.PACK_AB R5, R106, R105 ;  /* 0x000000696a05723e */ /* 0x020fe200000000ff */
[----:B------:R-:W-:Y:S01]  /*10370*/  MUFU.EX2 R114, R114 ;  /* 0x0000007200727308 */ /* 0x000fe20000000800 */
[----:B------:R-:W-:Y:S01]  /*10380*/  F2FP.F16.F32.PACK_AB R6, R102, R100 ;  /* 0x000000646606723e */ /* 0x000fe200000000ff */
[----:B------:R-:W-:Y:S01]  /*10390*/  FADD.FTZ R96, R96, R89 ;  /* 0x0000005960607221 */ /* 0x000fe20000010000 */
[----:B-1----:R-:W-:Y:S01]  /*103a0*/  F2FP.F16.F32.PACK_AB R7, R108, R109 ;  /* 0x0000006d6c07723e */ /* 0x002fe200000000ff */
[----:B------:R-:W-:Y:S01]  /*103b0*/  FADD.FTZ R105, R105, R34 ;  /* 0x0000002269697221 */ /* 0x000fe20000010000 */
[----:B------:R-:W-:-:S02]  /*103c0*/  IMAD.MOV.U32 R89, RZ, RZ, R2 ;  /* 0x000000ffff597224 */ /* 0x000fc400078e0002 */
[----:B------:R-:W-:Y:S01]  /*103d0*/  FADD.FTZ R96, R99, R96 ;  /* 0x0000006063607221 */ /* 0x000fe20000010000 */
[----:B------:R-:W-:Y:S01]  /*103e0*/  MUFU.EX2 R115, R115 ;  /* 0x0000007300737308 */ /* 0x000fe20000000800 */
[----:B------:R-:W-:Y:S01]  /*103f0*/  FADD.FTZ R105, R106, R105 ;  /* 0x000000696a697221 */ /* 0x000fe20000010000 */
[C---:B----4-:R-:W-:Y:S01]  /*10400*/  HMMA.16816.F32 R80, R4.reuse, R16, R80 ;  /* 0x000000100450723c */ /* 0x050fe20000001850 */
[----:B------:R-:W-:Y:S02]  /*10410*/  FADD.FTZ R100, R100, R96 ;  /* 0x0000006064647221 */ /* 0x000fe40000010000 */
[----:B------:R-:W-:Y:S02]  /*10420*/  FADD.FTZ R109, R109, R105 ;  /* 0x000000696d6d7221 */ /* 0x000fe40000010000 */
[----:B------:R-:W-:Y:S01]  /*10430*/  FADD.FTZ R100, R102, R100 ;  /* 0x0000006466647221 */ /* 0x000fe20000010000 */
[----:B------:R-:W1:Y:S01]  /*10440*/  MUFU.EX2 R116, R116 ;  /* 0x0000007400747308 */ /* 0x000e620000000800 */
[----:B------:R-:W-:Y:S01]  /*10450*/  FADD.FTZ R109, R108, R109 ;  /* 0x0000006d6c6d7221 */ /* 0x000fe20000010000 */
[C---:B------:R-:W-:Y:S01]  /*10460*/  HMMA.16816.F32 R76, R4.reuse, R18, R76 ;  /* 0x00000012044c723c */ /* 0x040fe2000000184c */
[----:B------:R-:W2:Y:S05]  /*10470*/  LDSM.16.MT88.4 R16, [R0+0x8400] ;  /* 0x008400000010783b */ /* 0x000eaa0000004200 */
[----:B------:R-:W-:Y:S02]  /*10480*/  MUFU.EX2 R117, R117 ;  /* 0x0000007500757308 */ /* 0x000fe40000000800 */
[C---:B------:R-:W-:Y:S06]  /*10490*/  HMMA.16816.F32 R72, R4.reuse, R12, R72 ;  /* 0x0000000c0448723c */ /* 0x040fec0000001848 */
[----:B------:R-:W4:Y:S02]  /*104a0*/  MUFU.EX2 R118, R118 ;  /* 0x0000007600767308 */ /* 0x000f240000000800 */
[C---:B------:R-:W-:Y:S01]  /*104b0*/  HMMA.16816.F32 R68, R4.reuse, R14, R68 ;  /* 0x0000000e0444723c */ /* 0x040fe20000001844 */
[----:B------:R-:W5:Y:S05]  /*104c0*/  LDSM.16.MT88.4 R12, [R0+0x6800] ;  /* 0x00680000000c783b */ /* 0x000f6a0000004200 */
[----:B------:R-:W-:Y:S02]  /*104d0*/  MUFU.EX2 R119, R119 ;  /* 0x0000007700777308 */ /* 0x000fe40000000800 */
[C---:B---3--:R-:W-:Y:S06]  /*104e0*/  HMMA.16816.F32 R64, R4.reuse, R8, R64 ;  /* 0x000000080440723c */ /* 0x048fec0000001840 */
[----:B------:R-:W3:Y:S02]  /*104f0*/  MUFU.EX2 R120, R120 ;  /* 0x0000007800787308 */ /* 0x000ee40000000800 */
[C---:B------:R-:W-:Y:S01]  /*10500*/  HMMA.16816.F32 R60, R4.reuse, R10, R60 ;  /* 0x0000000a043c723c */ /* 0x040fe2000000183c */
[----:B------:R-:W3:Y:S05]  /*10510*/  LDSM.16.MT88.4 R8, [R94+0x800] ;  /* 0x000800005e08783b */ /* 0x000eea0000004200 */
[----:B------:R-:W-:Y:S02]  /*10520*/  MUFU.EX2 R121, R121 ;  /* 0x0000007900797308 */ /* 0x000fe40000000800 */
[C---:B------:R-:W-:Y:S06]  /*10530*/  HMMA.16816.F32 R56, R4.reuse, R24, R56 ;  /* 0x000000180438723c */ /* 0x040fec0000001838 */
[----:B------:R-:W-:Y:S02]  /*10540*/  MUFU.EX2 R104, R104 ;  /* 0x0000006800687308 */ /* 0x000fe40000000800 */
[C---:B--2---:R-:W-:Y:S06]  /*10550*/  HMMA.16816.F32 R36, R4.reuse, R16, R36 ;  /* 0x000000100424723c */ /* 0x044fec0000001824 */
[----:B------:R-:W-:Y:S02]  /*10560*/  MUFU.EX2 R103, R103 ;  /* 0x0000006700677308 */ /* 0x000fe40000000800 */
[C---:B------:R-:W-:Y:S01]  /*10570*/  HMMA.16816.F32 R40, R4.reuse, R18, R40 ;  /* 0x000000120428723c */ /* 0x040fe20000001828 */
[----:B------:R-:W2:Y:S05]  /*10580*/  LDSM.16.MT88.4 R16, [R0+0x7800] ;  /* 0x007800000010783b */ /* 0x000eaa0000004200 */
[----:B------:R-:W2:Y:S02]  /*10590*/  MUFU.EX2 R101, R101 ;  /* 0x0000006500657308 */ /* 0x000ea40000000800 */
[C---:B------:R-:W-:Y:S01]  /*105a0*/  HMMA.16816.F32 R52, R4.reuse, R26, R52 ;  /* 0x0000001a0434723c */ /* 0x040fe20000001834 */
[----:B------:R-:W-:Y:S07]  /*105b0*/  LDSM.16.MT88.4 R24, [R0+0x6c00] ;  /* 0x006c00000018783b */ /* 0x000fee0000004200 */
[C---:B------:R-:W-:Y:S08]  /*105c0*/  HMMA.16816.F32 R44, R4.reuse, R20, R44 ;  /* 0x00000014042c723c */ /* 0x040ff0000000182c */
[----:B------:R-:W-:Y:S01]  /*105d0*/  HMMA.16816.F32 R48, R4, R22, R48 ;  /* 0x000000160430723c */ /* 0x000fe20000001830 */
[----:B------:R-:W-:Y:S01]  /*105e0*/  F2FP.F16.F32.PACK_AB R4, R111, R110 ;  /* 0x0000006e6f04723e */ /* 0x000fe200000000ff */
[----:B------:R-:W-:Y:S01]  /*105f0*/  LDSM.16.MT88.4 R20, [R0+0x7c00] ;  /* 0x007c00000014783b */ /* 0x000fe20000004200 */
[----:B-1----:R-:W-:Y:S01]  /*10600*/  F2FP.F16.F32.PACK_AB R5, R116, R115 ;  /* 0x000000737405723e */ /* 0x002fe200000000ff */
[----:B------:R-:W-:Y:S01]  /*10610*/  FADD.FTZ R110, R110, R100 ;  /* 0x000000646e6e7221 */ /* 0x000fe20000010000 */
[----:B------:R-:W-:Y:S01]  /*10620*/  F2FP.F16.F32.PACK_AB R6, R114, R113 ;  /* 0x000000717206723e */ /* 0x000fe200000000ff */
[----:B------:R-:W-:Y:S01]  /*10630*/  FADD.FTZ R115, R115, R109 ;  /* 0x0000006d73737221 */ /* 0x000fe20000010000 */
[----:B----4-:R-:W-:Y:S01]  /*10640*/  F2FP.F16.F32.PACK_AB R7, R118, R117 ;  /* 0x000000757607723e */ /* 0x010fe200000000ff */
[----:B------:R-:W-:-:S02]  /*10650*/  FADD.FTZ R110, R111, R110 ;  /* 0x0000006e6f6e7221 */ /* 0x000fc40000010000 */
[----:B------:R-:W-:Y:S02]  /*10660*/  FADD.FTZ R115, R116, R115 ;  /* 0x0000007374737221 */ /* 0x000fe40000010000 */
[----:B------:R-:W-:Y:S02]  /*10670*/  FADD.FTZ R113, R113, R110 ;  /* 0x0000006e71717221 */ /* 0x000fe40000010000 */
[----:B-----5:R-:W-:Y:S01]  /*10680*/  HMMA.16816.F32 R80, R4, R12, R80 ;  /* 0x0000000c0450723c */ /* 0x020fe20000001850 */
        /* <DEDUP_REMOVED lines=11> */
[C---:B------:R-:W-:Y:S08]  /*10740*/  HMMA.16816.F32 R36, R4.reuse, R28, R36 ;  /* 0x0000001c0424723c */ /* 0x040ff00000001824 */
[----:B------:R-:W-:Y:S01]  /*10750*/  HMMA.16816.F32 R40, R4, R30, R40 ;  /* 0x0000001e0428723c */ /* 0x000fe20000001828 */
[-CC-:B--2---:R-:W-:Y:S01]  /*10760*/  FFMA.FTZ R0, R98, R112.reuse, -R95.reuse ;  /* 0x0000007062007223 */ /* 0x184fe2000001085f */
[----:B------:R-:W-:-:S06]  /*10770*/  FFMA.FTZ R95, R97, R112, -R95 ;  /* 0x00000070615f7223 */ /* 0x000fcc000001085f */
[C---:B-1----:R-:W-:Y:S01]  /*10780*/  HMMA.16816.F32 R56, R4.reuse, R12, R56 ;  /* 0x0000000c0438723c */ /* 0x042fe20000001838 */
[----:B------:R-:W-:Y:S07]  /*10790*/  MUFU.EX2 R0, R0 ;  /* 0x0000000000007308 */ /* 0x000fee0000000800 */
[C---:B------:R-:W-:Y:S01]  /*107a0*/  HMMA.16816.F32 R52, R4.reuse, R14, R52 ;  /* 0x0000000e0434723c */ /* 0x040fe20000001834 */
[----:B------:R-:W1:Y:S01]  /*107b0*/  LDSM.16.MT88.4 R12, [R94+0xc00] ;  /* 0x000c00005e0c783b */ /* 0x000e620000004200 */
[----:B------:R-:W2:Y:S06]  /*107c0*/  MUFU.EX2 R95, R95 ;  /* 0x0000005f005f7308 */ /* 0x000eac0000000800 */
[C---:B---3--:R-:W-:Y:S08]  /*107d0*/  HMMA.16816.F32 R44, R4.reuse, R8, R44 ;  /* 0x00000008042c723c */ /* 0x048ff0000000182c */
        /* <DEDUP_REMOVED lines=16> */
[----:B------:R-:W2:Y:S07]  /*108e0*/  LDSM.16.MT88.4 R16, [R94+0x2c00] ;  /* 0x002c00005e10783b */ /* 0x000eae0000004200 */
[C---:B------:R-:W-:Y:S08]  /*108f0*/  HMMA.16816.F32 R80, R4.reuse, R24, R80 ;  /* 0x000000180450723c */ /* 0x040ff00000001850 */
        /* <DEDUP_REMOVED lines=8> */
[----:B------:R-:W-:Y:S01]  /*10980*/  HMMA.16816.F32 R48, R4, R18, R48 ;  /* 0x000000120430723c */ /* 0x000fe20000001830 */
[----:B------:R-:W-:-:S04]  /*10990*/  NOP ;  /* 0x0000000000007918 */ /* 0x000fc80000000000 */
[----:B------:R-:W-:-:S15]  /*109a0*/  @P6 BRA `(.L_x_8061) ;  /* 0x0000000000046947 */ /* 0x000fde0003800000 */
.L_x_8052:
[----:B------:R-:W-:-:S07]  /*109b0*/  IADD3 R88, PT, PT, R89, -0x1, RZ ;  /* 0xffffffff59587810 */ /* 0x000fce0007ffe0ff */
.L_x_8061:
[----:B------:R-:W-:Y:S05]  /*109c0*/  BSYNC B2 ;  /* 0x0000000000027941 */ /* 0x000fea0003800000 */
.L_x_8051:
[----:B------:R-:W-:-:S13]  /*109d0*/  ISETP.GE.AND P0, PT, R88, R135, PT ;  /* 0x000000875800720c */ /* 0x000fda0003f06270 */
[----:B------:R-:W-:Y:S05]  /*109e0*/  @!P0 BRA `(.L_x_8062) ;  /* 0x0000003000c08947 */ /* 0x000fea0003800000 */
[----:B------:R-:W1:Y:S01]  /*109f0*/  S2R R157, SR_TID.X ;  /* 0x00000000009d7919 */ /* 0x000e620000002100 */
[----:B------:R-:W-:Y:S01]  /*10a00*/  IMAD.SHL.U32 R156, R88, 0x40, RZ ;  /* 0x00000040589c7824 */ /* 0x000fe200078e00ff */
[----:B------:R-:W-:Y:S01]  /*10a10*/  ISETP.NE.U32.AND P2, PT, R150, RZ, PT ;  /* 0x000000ff9600720c */ /* 0x000fe20003f45070 */
[----:B------:R-:W-:Y:S01]  /*10a20*/  IMAD.MOV.U32 R2, RZ, RZ, R3 ;  /* 0x000000ffff027224 */ /* 0x000fe200078e0003 */
[----:B------:R-:W-:Y:S01]  /*10a30*/  MOV R0, R86 ;  /* 0x0000005600007202 */ /* 0x000fe20000000f00 */
[----:B------:R-:W-:Y:S01]  /*10a40*/  VIADD R155, R88, 0x1 ;  /* 0x00000001589b7836 */ /* 0x000fe20000000000 */
[----:B------:R-:W-:Y:S01]  /*10a50*/  ISETP.NE.AND.EX P2, PT, R151, RZ, PT, P2 ;  /* 0x000000ff9700720c */ /* 0x000fe20003f45320 */
[----:B-1----:R-:W-:-:S05]  /*10a60*/  IMAD.SHL.U32 R157, R157, 0x2, RZ ;  /* 0x000000029d9d7824 */ /* 0x002fca00078e00ff */
[----:B------:R-:W-:-:S04]  /*10a70*/  LOP3.LUT R157, R157, 0x6, RZ, 0xc0, !PT ;  /* 0x000000069d9d7812 */ /* 0x000fc800078ec0ff */
[C---:B------:R-:W-:Y:S02]  /*10a80*/  LOP3.LUT R157, R156.reuse, 0x20, R157, 0xfe, !PT ;  /* 0x000000209c9d7812 */ /* 0x040fe400078efe9d */
[----:B------:R-:W-:-:S07]  /*10a90*/  IADD3 R156, PT, PT, R156, 0x40, RZ ;  /* 0x000000409c9c7810 */ /* 0x000fce0007ffe0ff */
.L_x_8069:
[----:B------:R-:W1:Y:S01]  /*10aa0*/  S2R R3, SR_TID.X ;  /* 0x0000000000037919 */ /* 0x000e620000002100 */
[----:B------:R-:W-:Y:S04]  /*10ab0*/  DEPBAR.LE SB0, 0x0 ;  /* 0x000080000000791a */ /* 0x000fe80000000000 */
[----:B------:R-:W-:Y:S05]  /*10ac0*/  WARPSYNC.ALL ;  /* 0x0000000000007948 */ /* 0x000fea0003800000 */
[----:B------:R-:W-:Y:S01]  /*10ad0*/  BAR.SYNC.DEFER_BLOCKING 0x0 ;  /* 0x0000000000007b1d */ /* 0x000fe20000010000 */
[----:B------:R-:W-:Y:S01]  /*10ae0*/  MOV R5, R139 ;  /* 0x0000008b00057202 */ /* 0x000fe20000000f00 */
[----:B------:R-:W-:Y:S05]  /*10af0*/  @!P2 IMAD.MOV.U32 R4, RZ, RZ, RZ ;  /* 0x000000ffff04a224 */ /* 0x000fea00078e00ff */
[----:B------:R-:W-:Y:S02]  /*10b00*/  @!P2 IADD3 R4, P0, PT, RZ, -R4, RZ ;  /* 0x80000004ff04a210 */ /* 0x000fe40007f1e0ff */
[----:B-1----:R-:W-:Y:S01]  /*10b10*/  SHF.L.U32 R9, R3, 0x3, RZ ;  /* 0x0000000303097819 */ /* 0x002fe200000006ff */
[----:B------:R-:W2:Y:S01]  /*10b20*/  @!P2 LD.E R6, desc[UR4][R84.64+0x40] ;  /* 0x000040045406a980 */ /* 0x000ea2000c101900 */
[----:B------:R-:W-:Y:S01]  /*10b30*/  BSSY.RECONVERGENT B0, `(.L_x_8063) ;  /* 0x0000046000007945 */ /* 0x000fe20003800200 */
        /* <DEDUP_REMOVED lines=8> */
[----:B------:R-:W2:Y:S01]  /*10bc0*/  LD.E R8, desc[UR4][R84.64+0x170] ;  /* 0x0001700454087980 */ /* 0x000ea2000c101900 */
[----:B------:R-:W-:Y:S03]  /*10bd0*/  IABS R11, R156 ;  /* 0x0000009c000b7213 */ /* 0x000fe60000000000 */
[----:B------:R-:W-:Y:S02]  /*10be0*/  IABS R7, R6 ;  /* 0x0000000600077213 */ /* 0x000fe40000000000 */
[-C--:B--2---:R-:W-:Y:S02]  /*10bf0*/  IABS R12, R8.reuse ;  /* 0x00000008000c7213 */ /* 0x084fe40000000000 */
[-C--:B------:R-:W-:Y:S02]  /*10c00*/  IABS R10, R8.reuse ;  /* 0x00000008000a7213 */ /* 0x080fe40000000000 */
[----:B------:R-:W1:Y:S01]  /*10c10*/  I2F.RP R16, R12 ;  /* 0x0000000c00107306 */ /* 0x000e620000209400 */
[----:B------:R-:W-:Y:S02]  /*10c20*/  LOP3.LUT R6, R6, R8, RZ, 0x3c, !PT ;  /* 0x0000000806067212 */ /* 0x000fe400078e3cff */
        /* <DEDUP_REMOVED lines=54> */
.L_x_8064:
[----:B------:R-:W-:Y:S05]  /*10f90*/  BSYNC.RECONVERGENT B0 ;  /* 0x0000000000007941 */ /* 0x000fea0003800200 */
.L_x_8063:
[----:B------:R-:W1:Y:S01]  /*10fa0*/  S2UR UR6, SR_CgaCtaId ;  /* 0x00000000000679c3 */ /* 0x000e620000008800 */
[C---:B------:R-:W-:Y:S01]  /*10fb0*/  LOP3.LUT R7, R9.reuse, 0x18, RZ, 0xc0, !PT ;  /* 0x0000001809077812 */ /* 0x040fe200078ec0ff */
[----:B------:R-:W-:Y:S01]  /*10fc0*/  UMOV UR7, 0x400 ;  /* 0x0000040000077882 */ /* 0x000fe20000000000 */
[----:B------:R-:W-:Y:S01]  /*10fd0*/  LOP3.LUT R6, R9, 0xc0, RZ, 0xc0, !PT ;  /* 0x000000c009067812 */ /* 0x000fe200078ec0ff */
[----:B------:R-:W-:Y:S01]  /*10fe0*/  IMAD.SHL.U32 R129, R3, 0x10, RZ ;  /* 0x0000001003817824 */ /* 0x000fe200078e00ff */
[-C--:B------:R-:W-:Y:S01]  /*10ff0*/  ISETP.GE.AND P4, PT, R7, R144.reuse, PT ;  /* 0x000000900700720c */ /* 0x080fe20003f86270 */
[----:B------:R-:W-:Y:S01]  /*11000*/  IMAD.SHL.U32 R8, R3, 0x20, RZ ;  /* 0x0000002003087824 */ /* 0x000fe200078e00ff */
[----:B------:R-:W-:Y:S01]  /*11010*/  LOP3.LUT R6, R6, 0x18, R3, 0xf8, !PT ;  /* 0x0000001806067812 */ /* 0x000fe200078ef803 */
[----:B------:R-:W-:Y:S01]  /*11020*/  VIADD R155, R155, 0xffffffff ;  /* 0xffffffff9b9b7836 */ /* 0x000fe20000000000 */
[----:B------:R-:W-:Y:S01]  /*11030*/  LOP3.LUT R5, R7, 0x20, RZ, 0xfc, !PT ;  /* 0x0000002007057812 */ /* 0x000fe200078efcff */
[----:B------:R-:W-:Y:S01]  /*11040*/  BSSY.RECONVERGENT B1, `(.L_x_8065) ;  /* 0x000011e000017945 */ /* 0x000fe20003800200 */
[--C-:B------:R-:W-:Y:S02]  /*11050*/  LOP3.LUT R6, R6, 0x18, R9.reuse, 0x78, !PT ;  /* 0x0000001806067812 */ /* 0x100fe400078e7809 */
[-C--:B------:R-:W-:Y:S01]  /*11060*/  ISETP.GE.AND P3, PT, R5, R144.reuse, PT ;  /* 0x000000900500720c */ /* 0x080fe20003f66270 */
[----:B------:R-:W-:Y:S01]  /*11070*/  IMAD.SHL.U32 R5, R3, 0x4, RZ ;  /* 0x0000000403057824 */ /* 0x000fe200078e00ff */
[----:B------:R-:W-:Y:S02]  /*11080*/  LOP3.LUT R9, R6, 0x1f20, R9, 0xf8, !PT ;  /* 0x00001f2006097812 */ /* 0x000fe400078ef809 */
[----:B------:R-:W-:Y:S01]  /*11090*/  LOP3.LUT R4, R7, 0x40, RZ, 0xfc, !PT ;  /* 0x0000004007047812 */ /* 0x000fe200078efcff */
[----:B------:R-:W-:Y:S01]  /*110a0*/  @!P4 IMAD.MOV.U32 R10, RZ, RZ, R139 ;  /* 0x000000ffff0ac224 */ /* 0x000fe200078e008b */
[----:B------:R-:W-:Y:S01]  /*110b0*/  SHF.R.U32.HI R128, RZ, 0x1, R3 ;  /* 0x00000001ff807819 */ /* 0x000fe20000011603 */
[--C-:B------:R-:W-:Y:S01]  /*110c0*/  @!P4 IMAD.MOV.U32 R11, RZ, RZ, R138.reuse ;  /* 0x000000ffff0bc224 */ /* 0x100fe200078e008a */
[----:B------:R-:W-:Y:S02]  /*110d0*/  ISETP.GE.AND P1, PT, R4, R144, PT ;  /* 0x000000900400720c */ /* 0x000fe40003f26270 */
[C---:B------:R-:W-:Y:S01]  /*110e0*/  LOP3.LUT R7, R129.reuse, 0x100, RZ, 0xc0, !PT ;  /* 0x0000010081077812 */ /* 0x040fe200078ec0ff */
[----:B-1----:R-:W-:Y:S01]  /*110f0*/  ULEA UR6, UR6, UR7, 0x18 ;  /* 0x0000000706067291 */ /* 0x002fe2000f8ec0ff */
[----:B------:R-:W-:Y:S01]  /*11100*/  LOP3.LUT R129, R129, 0x3e00, RZ, 0xc0, !PT ;  /* 0x00003e0081817812 */ /* 0x000fe200078ec0ff */
[----:B------:R-:W-:Y:S01]  /*11110*/  @!P3 IMAD.MOV.U32 R12, RZ, RZ, R139 ;  /* 0x000000ffff0cb224 */ /* 0x000fe200078e008b */
[----:B------:R-:W-:Y:S01]  /*11120*/  LOP3.LUT R130, R128, 0x8, RZ, 0xc0, !PT ;  /* 0x0000000880827812 */ /* 0x000fe200078ec0ff */
[----:B------:R-:W-:Y:S01]  /*11130*/  @!P3 IMAD.MOV.U32 R13, RZ, RZ, R138 ;  /* 0x000000ffff0db224 */ /* 0x000fe200078e008a */
[----:B------:R-:W-:Y:S02]  /*11140*/  LOP3.LUT R6, R8, 0xc0, RZ, 0xc0, !PT ;  /* 0x000000c008067812 */ /* 0x000fe400078ec0ff */
[----:B------:R-:W-:Y:S02]  /*11150*/  LEA R9, R9, UR6, 0x1 ;  /* 0x0000000609097c11 */ /* 0x000fe4000f8e08ff */
[--C-:B------:R-:W-:Y:S02]  /*11160*/  LOP3.LUT R4, R129, 0x20, R8.reuse, 0xf8, !PT ;  /* 0x0000002081047812 */ /* 0x100fe400078ef808 */
[--C-:B------:R-:W-:Y:S01]  /*11170*/  LOP3.LUT R130, R130, 0xc0, R8.reuse, 0xf8, !PT ;  /* 0x000000c082827812 */ /* 0x100fe200078ef808 */
[----:B------:R-:W-:Y:S01]  /*11180*/  @!PT LDS RZ, [RZ] ;  /* 0x00000000fffff984 */ /* 0x000fe20000000800 */
[----:B------:R-:W-:Y:S01]  /*11190*/  @!PT LDS RZ, [RZ] ;  /* 0x00000000fffff984 */ /* 0x000fe20000000800 */
[----:B------:R-:W-:Y:S01]  /*111a0*/  @!PT LDS RZ, [RZ] ;  /* 0x00000000fffff984 */ /* 0x000fe20000000800 */
[----:B------:R1:W-:Y:S01]  /*111b0*/  @!P4 LDGSTS.E.BYPASS.LTC128B.128 [R9+0x6000], desc[UR4][R10.64] ;  /* 0x060000000a09cfae */ /* 0x0003e2000b981a04 */
[----:B------:R-:W-:Y:S02]  /*111c0*/  LOP3.LUT R5, R5, 0x18, RZ, 0xc0, !PT ;  /* 0x0000001805057812 */ /* 0x000fe400078ec0ff */
[--C-:B------:R-:W-:Y:S02]  /*111d0*/  LOP3.LUT R7, R7, 0x20, R8.reuse, 0xf8, !PT ;  /* 0x0000002007077812 */ /* 0x100fe400078ef808 */
[----:B------:R-:W-:Y:S01]  /*111e0*/  @P4 STS.128 [R9+0x6000], RZ ;  /* 0x006000ff09004388 */ /* 0x000fe20000000c00 */
[----:B------:R-:W-:Y:S02]  /*111f0*/  LOP3.LUT R4, R4, 0x100, R8, 0xf8, !PT ;  /* 0x0000010004047812 */ /* 0x000fe400078ef808 */
[----:B------:R-:W-:Y:S02]  /*11200*/  LOP3.LUT R6, R6, 0x8, R3, 0xf8, !PT ;  /* 0x0000000806067812 */ /* 0x000fe400078ef803 */
[----:B------:R-:W-:Y:S01]  /*11210*/  @!PT LDS RZ, [RZ] ;  /* 0x00000000fffff984 */ /* 0x000fe20000000800 */
[----:B------:R-:W-:Y:S01]  /*11220*/  @!PT LDS RZ, [RZ] ;  /* 0x00000000fffff984 */ /* 0x000fe20000000800 */
[----:B------:R-:W-:Y:S01]  /*11230*/  @!PT LDS RZ, [RZ] ;  /* 0x00000000fffff984 */ /* 0x000fe20000000800 */
[----:B------:R2:W-:Y:S01]  /*11240*/  @!P3 LDGSTS.E.BYPASS.LTC128B.128 [R9+0x7000], desc[UR4][R12.64+0x40] ;  /* 0x070000400c09bfae */ /* 0x0005e2000b981a04 */
[----:B------:R-:W-:Y:S02]  /*11250*/  LOP3.LUT R130, R130, R5, RZ, 0x3c, !PT ;  /* 0x0000000582827212 */ /* 0x000fe400078e3cff */
[----:B------:R-:W-:Y:S02]  /*11260*/  LOP3.LUT R6, R7, R6, R5, 0xf6, !PT ;  /* 0x0000000607067212 */ /* 0x000fe400078ef605 */
[----:B------:R-:W-:Y:S01]  /*11270*/  @P3 STS.128 [R9+0x7000], RZ ;  /* 0x007000ff09003388 */ /* 0x000fe20000000c00 */
[----:B------:R-:W-:Y:S02]  /*11280*/  LOP3.LUT R4, R4, R130, RZ, 0xfc, !PT ;  /* 0x0000008204047212 */ /* 0x000fe400078efcff */
[----:B------:R-:W-:Y:S02]  /*11290*/  LEA R87, R6, UR6, 0x1 ;  /* 0x0000000606577c11 */ /* 0x000fe4000f8e08ff */
[----:B------:R-:W-:Y:S01]  /*112a0*/  LEA R124, R4, UR6, 0x1 ;  /* 0x00000006047c7c11 */ /* 0x000fe2000f8e08ff */
[----:B------:R-:W3:Y:S01]  /*112b0*/  S2UR UR6, SR_CgaCtaId ;  /* 0x00000000000679c3 */ /* 0x000ee20000008800 */
[C---:B-1----:R-:W-:Y:S04]  /*112c0*/  LEA R10, P0, R131.reuse, R139, 0x1 ;  /* 0x0000008b830a7211 */ /* 0x042fe800078008ff */
[----:B------:R-:W-:Y:S02]  /*112d0*/  LEA.HI.X R11, R131, R138, R132, 0x1, P0 ;  /* 0x0000008a830b7211 */ /* 0x000fe400000f0c84 */
[----:B------:R-:W-:Y:S01]  /*112e0*/  LOP3.LUT P0, RZ, R3, 0x4, RZ, 0xc0, !PT ;  /* 0x0000000403ff7812 */ /* 0x000fe2000780c0ff */
[----:B------:R-:W-:Y:S02]  /*112f0*/  IMAD.MOV.U32 R3, RZ, RZ, 0x20 ;  /* 0x00000020ff037424 */ /* 0x000fe400078e00ff */
[----:B--2---:R-:W-:Y:S02]  /*11300*/  @!P1 IMAD.MOV.U32 R12, RZ, RZ, R139 ;  /* 0x000000ffff0c9224 */ /* 0x004fe400078e008b */
[----:B------:R-:W-:Y:S01]  /*11310*/  @!P1 IMAD.MOV.U32 R13, RZ, RZ, R138 ;  /* 0x000000ffff0d9224 */ /* 0x000fe200078e008a */
[----:B------:R-:W-:Y:S02]  /*11320*/  SEL R3, R3, 0xffffffe0, !P0 ;  /* 0xffffffe003037807 */ /* 0x000fe40004000000 */
[----:B------:R-:W-:Y:S01]  /*11330*/  ISETP.GT.AND P0, PT, R155, R135, PT ;  /* 0x000000879b00720c */ /* 0x000fe20003f04270 */
[----:B---3--:R-:W-:Y:S01]  /*11340*/  ULEA UR6, UR6, UR7, 0x18 ;  /* 0x0000000706067291 */ /* 0x008fe2000f8ec0ff */
[----:B------:R-:W-:Y:S01]  /*11350*/  @!PT LDS RZ, [RZ] ;  /* 0x00000000fffff984 */ /* 0x000fe20000000800 */
[----:B------:R-:W-:Y:S01]  /*11360*/  @!PT LDS RZ, [RZ] ;  /* 0x00000000fffff984 */ /* 0x000fe20000000800 */
[----:B------:R-:W-:Y:S01]  /*11370*/  @!PT LDS RZ, [RZ] ;  /* 0x00000000fffff984 */ /* 0x000fe20000000800 */
[----:B------:R-:W-:Y:S01]  /*11380*/  @!P1 LDGSTS.E.BYPASS.LTC128B.128 [R9+0x8000], desc[UR4][R12.64+0x80] ;  /* 0x080000800c099fae */ /* 0x000fe2000b981a04 */
[--C-:B------:R-:W-:Y:S02]  /*11390*/  IMAD.IADD R86, R124, 0x1, R3.reuse ;  /* 0x000000017c567824 */ /* 0x100fe400078e0203 */
[----:B------:R-:W-:Y:S02]  /*113a0*/  IMAD.IADD R3, R87, 0x1, R3 ;  /* 0x0000000157037824 */ /* 0x000fe400078e0203 */
[----:B------:R-:W-:Y:S05]  /*113b0*/  @P1 STS.128 [R9+0x8000], RZ ;  /* 0x008000ff09001388 */ /* 0x000fea0000000c00 */
[----:B------:R-:W-:Y:S01]  /*113c0*/  @!PT LDS RZ, [RZ] ;  /* 0x00000000fffff984 */ /* 0x000fe20000000800 */
[----:B------:R-:W-:Y:S01]  /*113d0*/  @!PT LDS RZ, [RZ] ;  /* 0x00000000fffff984 */ /* 0x000fe20000000800 */
[----:B------:R-:W-:Y:S01]  /*113e0*/  @!PT LDS RZ, [RZ] ;  /* 0x00000000fffff984 */ /* 0x000fe20000000800 */
[----:B------:R-:W-:Y:S05]  /*113f0*/  @!P4 LDGSTS.E.BYPASS.LTC128B.128 [R9+0x6800], desc[UR4][R10.64] ;  /* 0x068000000a09cfae */ /* 0x000fea000b981a04 */
        /* <DEDUP_REMOVED lines=9> */
[----:B------:R1:W-:Y:S05]  /*11490*/  @!P1 LDGSTS.E.BYPASS.LTC128B.128 [R9+0x8800], desc[UR4][R10.64+0x80] ;  /* 0x088000800a099fae */ /* 0x0003ea000b981a04 */
[----:B------:R-:W-:Y:S05]  /*114a0*/  @P1 STS.128 [R9+0x8800], RZ ;  /* 0x008800ff09001388 */ /* 0x000fea0000000c00 */
[----:B------:R-:W-:Y:S05]  /*114b0*/  LDSM.16.M88.4 R32, [R124] ;  /* 0x000000007c20783b */ /* 0x000fea0000000200 */
[----:B------:R-:W-:Y:S05]  /*114c0*/  LDSM.16.M88.4 R16, [R87+0x3400] ;  /* 0x003400005710783b */ /* 0x000fea0000000200 */
[----:B------:R-:W-:Y:S05]  /*114d0*/  LDSM.16.M88.4 R24, [R87+0x3800] ;  /* 0x003800005718783b */ /* 0x000fea0000000200 */
[----:B------:R-:W-:Y:S05]  /*114e0*/  LDSM.16.M88.4 R88, [R87+0x3c00] ;  /* 0x003c00005758783b */ /* 0x000fea0000000200 */
[----:B-1----:R-:W1:Y:S05]  /*114f0*/  LDSM.16.M88.4 R8, [R87+0x3000] ;  /* 0x003000005708783b */ /* 0x002e6a0000000200 */
[----:B------:R-:W0:Y:S05]  /*11500*/  LDGDEPBAR ;  /* 0x00000000000079af */ /* 0x000e2a0000000000 */
[----:B------:R-:W-:Y:S05]  /*11510*/  LDSM.16.M88.4 R92, [R86] ;  /* 0x00000000565c783b */ /* 0x000fea0000000200 */
[----:B------:R-:W2:Y:S05]  /*11520*/  LDSM.16.M88.4 R96, [R3+0x3000] ;  /* 0x003000000360783b */ /* 0x000eaa0000000200 */
[----:B------:R-:W3:Y:S05]  /*11530*/  LDSM.16.M88.4 R100, [R3+0x3400] ;  /* 0x003400000364783b */ /* 0x000eea0000000200 */
[----:B------:R-:W4:Y:S05]  /*11540*/  LDSM.16.M88.4 R104, [R3+0x3800] ;  /* 0x003800000368783b */ /* 0x000f2a0000000200 */
[----:B------:R-:W5:Y:S05]  /*11550*/  LDSM.16.M88.4 R108, [R3+0x3c00] ;  /* 0x003c0000036c783b */ /* 0x000f6a0000000200 */
[----:B------:R-:W-:Y:S05]  /*11560*/  LDSM.16.M88.4 R112, [R124+0x1000] ;  /* 0x001000007c70783b */ /* 0x000fea0000000200 */
[----:B------:R-:W5:Y:S01]  /*11570*/  LDSM.16.M88.4 R116, [R87+0x4000] ;  /* 0x004000005774783b */ /* 0x000f620000000200 */
[C---:B-1----:R-:W-:Y:S04]  /*11580*/  HMMA.16816.F32 R4, R32.reuse, R8, RZ ;  /* 0x000000082004723c */ /* 0x042fe800000018ff */
[----:B------:R-:W1:Y:S04]  /*11590*/  LDSM.16.M88.4 R120, [R87+0x4400] ;  /* 0x004400005778783b */ /* 0x000e680000000200 */
        /* <DEDUP_REMOVED lines=30> */
[C---:B--2---:R-:W-:Y:S08]  /*11780*/  HMMA.16816.F32 R28, R112.reuse, R96, R28 ;  /* 0x00000060701c723c */ /* 0x044ff0000000181c */
[----:B------:R-:W-:Y:S01]  /*11790*/  HMMA.16816.F32 R32, R112, R98, R32 ;  /* 0x000000627020723c */ /* 0x000fe20000001820 */
[----:B------:R-:W-:Y:S05]  /*117a0*/  LDSM.16.M88.4 R96, [R124+0x2000] ;  /* 0x002000007c60783b */ /* 0x000fea0000000200 */
[----:B------:R-:W-:Y:S02]  /*117b0*/  LDSM.16.M88.4 R112, [R87+0x5800] ;  /* 0x005800005770783b */ /* 0x000fe40000000200 */
[C---:B---3--:R-:W-:Y:S03]  /*117c0*/  HMMA.16816.F32 R4, R92.reuse, R100, R4 ;  /* 0x000000645c04723c */ /* 0x048fe60000001804 */
[----:B------:R-:W-:Y:S05]  /*117d0*/  LDSM.16.M88.4 R124, [R3+0x5000] ;  /* 0x00500000037c783b */ /* 0x000fea0000000200 */
        /* <DEDUP_REMOVED lines=10> */
[----:B------:R-:W1:Y:S05]  /*11880*/  LDSM.16.M88.4 R88, [R3+0x5800] ;  /* 0x005800000358783b */ /* 0x000e6a0000000200 */
[----:B------:R-:W5:Y:S02]  /*11890*/  LDSM.16.M88.4 R92, [R3+0x5c00] ;  /* 0x005c0000035c783b */ /* 0x000f640000000200 */
[C---:B--2---:R-:W-:Y:S01]  /*118a0*/  HMMA.16816.F32 R4, R96.reuse, R100, R4 ;  /* 0x000000646004723c */ /* 0x044fe20000001804 */
[----:B------:R-:W-:Y:S04]  /*118b0*/  DEPBAR.LE SB0, 0x0 ;  /* 0x000080000000791a */ /* 0x000fe80000000000 */
[----:B------:R-:W-:Y:S03]  /*118c0*/  BAR.SYNC.DEFER_BLOCKING 0x0 ;  /* 0x0000000000007b1d */ /* 0x000fe60000010000 */
[C---:B------:R-:W-:Y:S08]  /*118d0*/  HMMA.16816.F32 R8, R96.reuse, R102, R8 ;  /* 0x000000666008723c */ /* 0x040ff00000001808 */
[C---:B---3--:R-:W-:Y:S08]  /*118e0*/  HMMA.16816.F32 R12, R96.reuse, R104, R12 ;  /* 0x00000068600c723c */ /* 0x048ff0000000180c */
[C---:B------:R-:W-:Y:S08]  /*118f0*/  HMMA.16816.F32 R16, R96.reuse, R106, R16 ;  /* 0x0000006a6010723c */ /* 0x040ff00000001810 */
[C---:B------:R-:W-:Y:S08]  /*11900*/  HMMA.16816.F32 R20, R96.reuse, R112, R20 ;  /* 0x000000706014723c */ /* 0x040ff00000001814 */
[C---:B------:R-:W-:Y:S08]  /*11910*/  HMMA.16816.F32 R24, R96.reuse, R114, R24 ;  /* 0x000000726018723c */ /* 0x040ff00000001818 */
[C---:B------:R-:W-:Y:S08]  /*11920*/  HMMA.16816.F32 R28, R96.reuse, R116, R28 ;  /* 0x00000074601c723c */ /* 0x040ff0000000181c */
[----:B------:R-:W-:Y:S08]  /*11930*/  HMMA.16816.F32 R32, R96, R118, R32 ;  /* 0x000000766020723c */ /* 0x000ff00000001820 */
[C---:B------:R-:W-:Y:S08]  /*11940*/  HMMA.16816.F32 R4, R120.reuse, R124, R4 ;  /* 0x0000007c7804723c */ /* 0x040ff00000001804 */
[C---:B------:R-:W-:Y:S08]  /*11950*/  HMMA.16816.F32 R8, R120.reuse, R126, R8 ;  /* 0x0000007e7808723c */ /* 0x040ff00000001808 */
[C---:B----4-:R-:W-:Y:S08]  /*11960*/  HMMA.16816.F32 R12, R120.reuse, R108, R12 ;  /* 0x0000006c780c723c */ /* 0x050ff0000000180c */
[C---:B------:R-:W-:Y:S08]  /*11970*/  HMMA.16816.F32 R16, R120.reuse, R110, R16 ;  /* 0x0000006e7810723c */ /* 0x040ff00000001810 */
[C---:B-1----:R-:W-:Y:S08]  /*11980*/  HMMA.16816.F32 R20, R120.reuse, R88, R20 ;  /* 0x000000587814723c */ /* 0x042ff00000001814 */
[C---:B------:R-:W-:Y:S01]  /*11990*/  HMMA.16816.F32 R24, R120.reuse, R90, R24 ;  /* 0x0000005a7818723c */ /* 0x040fe20000001818 */
[----:B------:R-:W1:Y:S07]  /*119a0*/  S2R R90, SR_TID.X ;  /* 0x00000000005a7919 */ /* 0x000e6e0000002100 */
[C---:B-----5:R-:W-:Y:S08]  /*119b0*/  HMMA.16816.F32 R28, R120.reuse, R92, R28 ;  /* 0x0000005c781c723c */ /* 0x060ff0000000181c */
[----:B------:R-:W-:Y:S01]  /*119c0*/  HMMA.16816.F32 R32, R120, R94, R32 ;  /* 0x0000005e7820723c */ /* 0x000fe20000001820 */
[----:B------:R-:W-:Y:S08]  /*119d0*/  @!UPT UIADD3 URZ, UPT, UPT, URZ, URZ, URZ ;  /* 0x000000fffffff290 */ /* 0x000ff0000fffe0ff */
[----:B------:R-:W-:Y:S11]  /*119e0*/  @!P0 BRA `(.L_x_8066) ;  /* 0x00000008000c8947 */ /* 0x000ff60003800000 */
[----:B------:R-:W-:Y:S01]  /*119f0*/  ISETP.NE.U32.AND P2, PT, R150, RZ, PT ;  /* 0x000000ff9600720c */ /* 0x000fe20003f45070 */
[----:B-1----:R-:W-:Y:S01]  /*11a00*/  IMAD.SHL.U32 R89, R90, 0x8, RZ ;  /* 0x000000085a597824 */ /* 0x002fe200078e00ff */
[----:B------:R-:W-:Y:S02]  /*11a10*/  BSSY.RECONVERGENT B0, `(.L_x_8067) ;  /* 0x0000055000007945 */ /* 0x000fe40003800200 */
[----:B------:R-:W-:Y:S02]  /*11a20*/  ISETP.NE.AND.EX P2, PT, R151, RZ, PT, P2 ;  /* 0x000000ff9700720c */ /* 0x000fe40003f45320 */
[C---:B------:R-:W-:Y:S02]  /*11a30*/  LOP3.LUT R87, R89.reuse, 0xc0, RZ, 0xc0, !PT ;  /* 0x000000c059577812 */ /* 0x040fe400078ec0ff */
[----:B------:R-:W-:Y:S02]  /*11a40*/  LOP3.LUT R86, R89, 0x18, RZ, 0xc0, !PT ;  /* 0x0000001859567812 */ /* 0x000fe400078ec0ff */
[----:B------:R-:W-:Y:S02]  /*11a50*/  LOP3.LUT R87, R87, 0x18, R90, 0xf8, !PT ;  /* 0x0000001857577812 */ /* 0x000fe400078ef85a */
[C---:B------:R-:W-:Y:S02]  /*11a60*/  LOP3.LUT R88, R86.reuse, 0x20, RZ, 0xfc, !PT ;  /* 0x0000002056587812 */ /* 0x040fe400078efcff */
[CC--:B------:R-:W-:Y:S02]  /*11a70*/  ISETP.GE.AND P3, PT, R86.reuse, R144.reuse, PT ;  /* 0x000000905600720c */ /* 0x0c0fe40003f66270 */
[----:B------:R-:W-:Y:S01]  /*11a80*/  LOP3.LUT R86, R86, 0x40, RZ, 0xfc, !PT ;  /* 0x0000004056567812 */ /* 0x000fe200078efcff */
[----:B------:R-:W2:Y:S01]  /*11a90*/  @!P2 LD.E R3, desc[UR4][R84.64+0x38] ;  /* 0x000038045403a980 */ /* 0x000ea2000c101900 */
[--C-:B------:R-:W-:Y:S01]  /*11aa0*/  LOP3.LUT R87, R87, 0x18, R89.reuse, 0x78, !PT ;  /* 0x0000001857577812 */ /* 0x100fe200078e7859 */
[----:B------:R-:W-:Y:S01]  /*11ab0*/  @!P2 IMAD.MOV.U32 R91, RZ, RZ, RZ ;  /* 0x000000ffff5ba224 */ /* 0x000fe200078e00ff */
[-C--:B------:R-:W-:Y:S02]  /*11ac0*/  ISETP.GE.AND P1, PT, R86, R144.reuse, PT ;  /* 0x000000905600720c */ /* 0x080fe40003f26270 */
[----:B------:R-:W-:Y:S02]  /*11ad0*/  LOP3.LUT R86, R87, 0x1f20, R89, 0xf8, !PT ;  /* 0x00001f2057567812 */ /* 0x000fe400078ef859 */
[----:B------:R-:W-:Y:S02]  /*11ae0*/  @!P2 IADD3 R91, P0, PT, RZ, -R91, RZ ;  /* 0x8000005bff5ba210 */ /* 0x000fe40007f1e0ff */
[----:B------:R-:W-:Y:S01]  /*11af0*/  LEA R86, R86, UR6, 0x1 ;  /* 0x0000000656567c11 */ /* 0x000fe2000f8e08ff */
[----:B--2---:R-:W-:Y:S04]  /*11b00*/  @!P2 IMAD.SHL.U32 R3, R3, 0x40, RZ ;  /* 0x000000400303a824 */ /* 0x004fe800078e00ff */
[----:B------:R-:W-:Y:S01]  /*11b10*/  @!P2 IMAD.X R3, RZ, RZ, ~R3, P0 ;  /* 0x000000ffff03a224 */ /* 0x000fe200000e0e03 */
[----:B------:R-:W-:Y:S04]  /*11b20*/  ISETP.GE.AND P0, PT, R88, R144, PT ;  /* 0x000000905800720c */ /* 0x000fe80003f06270 */
[----:B------:R-:W-:Y:S04]  /*11b30*/  @!P2 SHF.R.S64 R91, R91, 0x1f, R3 ;  /* 0x0000001f5b5ba819 */ /* 0x000fe80000001003 */
[----:B------:R-:W-:Y:S04]  /*11b40*/  @!P2 IADD3 R137, P4, PT, R91, R137, RZ ;  /* 0x000000895b89a210 */ /* 0x000fe80007f9e0ff */
[----:B------:R-:W-:Y:S01]  /*11b50*/  @!P2 LEA.HI.X.SX32 R136, R3, R136, 0x1, P4 ;  /* 0x000000880388a211 */ /* 0x000fe200020f0eff */
[----:B------:R-:W-:Y:S08]  /*11b60*/  @!P2 BRA `(.L_x_8068) ;  /* 0x0000000000fca947 */ /* 0x000ff00003800000 */
[C---:B------:R-:W-:Y:S01]  /*11b70*/  VIADD R93, R156.reuse, 0xffffff80 ;  /* 0xffffff809c5d7836 */ /* 0x040fe20000000000 */
[----:B------:R-:W2:Y:S01]  /*11b80*/  LD.E R95, desc[UR4][R84.64+0x170] ;  /* 0x00017004545f7980 */ /* 0x000ea2000c101900 */
[----:B------:R-:W-:Y:S03]  /*11b90*/  VIADD R87, R156, 0xffffffc0 ;  /* 0xffffffc09c577836 */ /* 0x000fe60000000000 */
[----:B------:R-:W-:Y:S02]  /*11ba0*/  IABS R88, R93 ;  /* 0x0000005d00587213 */ /* 0x000fe40000000000 */
        /* <DEDUP_REMOVED lines=36> */
[C---:B------:R-:W-:Y:S02]  /*11df0*/  LEA R98, P5, R92.reuse, R148, 0x2 ;  /* 0x000000945c627211 */ /* 0x040fe400078a10ff */
[----:B------:R-:W-:Y:S02]  /*11e00*/  SEL R94, R3, R94, !P6 ;  /* 0x0000005e035e7207 */ /* 0x000fe40007000000 */
[-C--:B------:R-:W-:Y:S02]  /*11e10*/  LEA.HI.X.SX32 R99, R92, R149.reuse, 0x2, P5 ;  /* 0x000000955c637211 */ /* 0x080fe400028f16ff */
[C---:B------:R-:W-:Y:S01]  /*11e20*/  LEA R88, P4, R94.reuse, R148, 0x2 ;  /* 0x000000945e587211 */ /* 0x040fe200078810ff */
[C---:B------:R-:W-:Y:S02]  /*11e30*/  IMAD.IADD R92, R94.reuse, 0x1, -R92 ;  /* 0x000000015e5c7824 */ /* 0x040fe400078e0a5c */
[----:B------:R-:W3:Y:S01]  /*11e40*/  LD.E R87, desc[UR4][R98.64] ;  /* 0x0000000462577980 */ /* 0x000ee2000c101900 */
[----:B------:R-:W-:Y:S01]  /*11e50*/  LEA.HI.X.SX32 R89, R94, R149, 0x2, P4 ;  /* 0x000000955e597211 */ /* 0x000fe200020f16ff */
[----:B------:R-:W-:Y:S04]  /*11e60*/  IMAD R95, R95, R92, -0x40 ;  /* 0xffffffc05f5f7424 */ /* 0x000fe800078e025c */
[----:B------:R1:W3:Y:S04]  /*11e70*/  LD.E R3, desc[UR4][R88.64] ;  /* 0x0000000458037980 */ /* 0x0002e8000c101900 */
[----:B------:R-:W4:Y:S01]  /*11e80*/  LD.E.64 R98, desc[UR4][R84.64+0x20] ;  /* 0x0000200454627980 */ /* 0x000f22000c101b00 */
[----:B-1----:R-:W-:Y:S01]  /*11e90*/  SHF.R.S32.HI R89, RZ, 0x1f, R95 ;  /* 0x0000001fff597819 */ /* 0x002fe2000001145f */
        /* <DEDUP_REMOVED lines=12> */
.L_x_8068:
[----:B------:R-:W-:Y:S05]  /*11f60*/  BSYNC.RECONVERGENT B0 ;  /* 0x0000000000007941 */ /* 0x000fea0003800200 */
.L_x_8067:
[--C-:B------:R-:W-:Y:S01]  /*11f70*/  @!P3 IMAD.MOV.U32 R88, RZ, RZ, R137.reuse ;  /* 0x000000ffff58b224 */ /* 0x100fe200078e0089 */
[CC--:B------:R-:W-:Y:S01]  /*11f80*/  @!P3 LEA R94, P6, R133.reuse, R137.reuse, 0x1 ;  /* 0x00000089855eb211 */ /* 0x0c0fe200078c08ff */
[----:B------:R-:W-:Y:S01]  /*11f90*/  @!P3 IMAD.MOV.U32 R89, RZ, RZ, R136 ;  /* 0x000000ffff59b224 */ /* 0x000fe200078e0088 */
[CC--:B------:R-:W-:Y:S01]  /*11fa0*/  @!P0 LEA R92, P5, R133.reuse, R137.reuse, 0x1 ;  /* 0x00000089855c8211 */ /* 0x0c0fe200078a08ff */
[--C-:B------:R-:W-:Y:S01]  /*11fb0*/  @!P1 IMAD.MOV.U32 R96, RZ, RZ, R137.reuse ;  /* 0x000000ffff609224 */ /* 0x100fe200078e0089 */
[CC--:B------:R-:W-:Y:S01]  /*11fc0*/  @!P3 LEA.HI.X R95, R133.reuse, R136.reuse, R134, 0x1, P6 ;  /* 0x00000088855fb211 */ /* 0x0c0fe200030f0c86 */
[----:B------:R-:W-:Y:S01]  /*11fd0*/  @!P1 IMAD.MOV.U32 R97, RZ, RZ, R136 ;  /* 0x000000ffff619224 */ /* 0x000fe200078e0088 */
[----:B------:R-:W-:Y:S01]  /*11fe0*/  @!PT LDS RZ, [RZ] ;  /* 0x00000000fffff984 */ /* 0x000fe20000000800 */
[----:B------:R-:W-:Y:S01]  /*11ff0*/  @!PT LDS RZ, [RZ] ;  /* 0x00000000fffff984 */ /* 0x000fe20000000800 */
[----:B------:R-:W-:Y:S01]  /*12000*/  @!PT LDS RZ, [RZ] ;  /* 0x00000000fffff984 */ /* 0x000fe20000000800 */
[----:B------:R1:W-:Y:S01]  /*12010*/  @!P3 LDGSTS.E.BYPASS.LTC128B.128 [R86+0x3000], desc[UR4][R88.64] ;  /* 0x030000005856bfae */ /* 0x0003e2000b981a04 */
[CC--:B------:R-:W-:Y:S03]  /*12020*/  @!P0 LEA.HI.X R93, R133.reuse, R136.reuse, R134, 0x1, P5 ;  /* 0x00000088855d8211 */ /* 0x0c0fe600028f0c86 */
[----:B------:R2:W-:Y:S01]  /*12030*/  @P3 STS.128 [R86+0x3000], RZ ;  /* 0x003000ff56003388 */ /* 0x0005e20000000c00 */
[----:B-1----:R-:W-:Y:S02]  /*12040*/  @!P0 IMAD.MOV.U32 R88, RZ, RZ, R137 ;  /* 0x000000ffff588224 */ /* 0x002fe400078e0089 */
        /* <DEDUP_REMOVED lines=20> */
[C---:B-1----:R-:W-:Y:S03]  /*12190*/  @!P1 LEA R88, P4, R133.reuse, R137, 0x1 ;  /* 0x0000008985589211 */ /* 0x042fe600078808ff */
[----:B------:R2:W-:Y:S01]  /*121a0*/  @P0 STS.128 [R86+0x4800], RZ ;  /* 0x004800ff56000388 */ /* 0x0005e20000000c00 */
[----:B------:R-:W-:Y:S05]  /*121b0*/  @!P1 LEA.HI.X R89, R133, R136, R134, 0x1, P4 ;  /* 0x0000008885599211 */ /* 0x000fea00020f0c86 */
[----:B------:R-:W-:Y:S01]  /*121c0*/  @!PT LDS RZ, [RZ] ;  /* 0x00000000fffff984 */ /* 0x000fe20000000800 */
[----:B------:R-:W-:Y:S01]  /*121d0*/  @!PT LDS RZ, [RZ] ;  /* 0x00000000fffff984 */ /* 0x000fe20000000800 */
[----:B------:R-:W-:Y:S01]  /*121e0*/  @!PT LDS RZ, [RZ] ;  /* 0x00000000fffff984 */ /* 0x000fe20000000800 */
[----:B------:R2:W-:Y:S04]  /*121f0*/  @!P1 LDGSTS.E.BYPASS.LTC128B.128 [R86+0x5800], desc[UR4][R88.64+0x80] ;  /* 0x0580008058569fae */ /* 0x0005e8000b981a04 */
[----:B------:R2:W-:Y:S04]  /*12200*/  @P1 STS.128 [R86+0x5800], RZ ;  /* 0x005800ff56001388 */ /* 0x0005e80000000c00 */
[----:B------:R-:W0:Y:S02]  /*12210*/  LDGDEPBAR ;  /* 0x00000000000079af */ /* 0x000e240000000000 */
.L_x_8066:
[----:B------:R-:W-:Y:S05]  /*12220*/  BSYNC.RECONVERGENT B1 ;  /* 0x0000000000017941 */ /* 0x000fea0003800200 */
.L_x_8065:
[----:B------:R-:W3:Y:S01]  /*12230*/  LD.E R87, desc[UR4][R84.64+0xdc] ;  /* 0x0000dc0454577980 */ /* 0x000ee2000c101900 */
[C---:B--2---:R-:W-:Y:S02]  /*12240*/  VIADD R95, R157.reuse, 0xffffffe1 ;  /* 0xffffffe19d5f7836 */ /* 0x044fe40000000000 */
        /* <DEDUP_REMOVED lines=8> */
[----:B------:R-:W-:Y:S01]  /*122d0*/  FSEL R92, R5, -INF , P3 ;  /* 0xff800000055c7808 */ /* 0x000fe20001800000 */
[----:B------:R-:W-:Y:S01]  /*122e0*/  VIADD R98, R157, 0x1 ;  /* 0x000000019d627836 */ /* 0x000fe20000000000 */
[----:B------:R-:W-:Y:S01]  /*122f0*/  ISETP.GE.AND P3, PT, R86, R154, PT ;  /* 0x0000009a5600720c */ /* 0x000fe20003f66270 */
[----:B------:R-:W-:Y:S01]  /*12300*/  VIADD R156, R156, 0xffffffc0 ;  /* 0xffffffc09c9c7836 */ /* 0x000fe20000000000 */
[----:B------:R-:W-:Y:S02]  /*12310*/  FSEL R93, R4, -INF , P4 ;  /* 0xff800000045d7808 */ /* 0x000fe40002000000 */
[----:B------:R-:W-:Y:S02]  /*12320*/  FSEL R4, R7, -INF , P0 ;  /* 0xff80000007047808 */ /* 0x000fe40000000000 */
[----:B------:R-:W-:Y:S01]  /*12330*/  FSEL R7, R9, -INF , P3 ;  /* 0xff80000009077808 */ /* 0x000fe20001800000 */
[----:B------:R-:W-:Y:S01]  /*12340*/  VIADD R9, R157, 0xfffffff0 ;  /* 0xfffffff09d097836 */ /* 0x000fe20000000000 */
[----:B------:R-:W-:Y:S02]  /*12350*/  ISETP.GE.AND P1, PT, R3, R152, PT ;  /* 0x000000980300720c */ /* 0x000fe40003f26270 */
[----:B------:R-:W-:Y:S02]  /*12360*/  ISETP.GE.AND P4, PT, R91, R154, PT ;  /* 0x0000009a5b00720c */ /* 0x000fe40003f86270 */
[----:B------:R-:W-:Y:S02]  /*12370*/  FSEL R88, R6, -INF , P1 ;  /* 0xff80000006587808 */ /* 0x000fe40000800000 */
[C---:B------:R-:W-:Y:S02]  /*12380*/  ISETP.GE.AND P6, PT, R3.reuse, R153, PT ;  /* 0x000000990300720c */ /* 0x040fe40003fc6270 */
[-C--:B------:R-:W-:Y:S02]  /*12390*/  ISETP.GE.AND P0, PT, R86, R152.reuse, PT ;  /* 0x000000985600720c */ /* 0x080fe40003f06270 */
[----:B------:R-:W-:Y:S01]  /*123a0*/  ISETP.GE.AND P5, PT, R3, R147, PT ;  /* 0x000000930300720c */ /* 0x000fe20003fa6270 */
[----:B------:R-:W-:Y:S01]  /*123b0*/  VIADD R3, R157, 0xfffffff9 ;  /* 0xfffffff99d037836 */ /* 0x000fe20000000000 */
[----:B------:R-:W-:Y:S02]  /*123c0*/  FSEL R8, R8, -INF , P4 ;  /* 0xff80000008087808 */ /* 0x000fe40002000000 */
[----:B------:R-:W-:Y:S02]  /*123d0*/  ISETP.GE.AND P1, PT, R91, R152, PT ;  /* 0x000000985b00720c */ /* 0x000fe40003f26270 */
[-C--:B------:R-:W-:Y:S02]  /*123e0*/  ISETP.GE.AND P3, PT, R94, R154.reuse, PT ;  /* 0x0000009a5e00720c */ /* 0x080fe40003f66270 */
[----:B------:R-:W-:Y:S02]  /*123f0*/  ISETP.GE.AND P4, PT, R9, R154, PT ;  /* 0x0000009a0900720c */ /* 0x000fe40003f86270 */
[----:B------:R-:W-:Y:S02]  /*12400*/  FSEL R6, R10, -INF , P1 ;  /* 0xff8000000a067808 */ /* 0x000fe40000800000 */
[----:B------:R-:W-:Y:S02]  /*12410*/  FSEL R5, R11, -INF , P0 ;  /* 0xff8000000b057808 */ /* 0x000fe40000000000 */
[-C--:B------:R-:W-:Y:S02]  /*12420*/  ISETP.GE.AND P0, PT, R94, R152.reuse, PT ;  /* 0x000000985e00720c */ /* 0x080fe40003f06270 */
[----:B------:R-:W-:Y:S02]  /*12430*/  FSEL R97, R12, -INF , P4 ;  /* 0xff8000000c617808 */ /* 0x000fe40002000000 */
[----:B------:R-:W-:Y:S01]  /*12440*/  FSEL R96, R13, -INF , P3 ;  /* 0xff8000000d607808 */ /* 0x000fe20001800000 */
[----:B------:R-:W-:Y:S01]  /*12450*/  VIADD R13, R157, 0x18 ;  /* 0x000000189d0d7836 */ /* 0x000fe20000000000 */
[----:B------:R-:W-:Y:S02]  /*12460*/  ISETP.GE.AND P1, PT, R9, R152, PT ;  /* 0x000000980900720c */ /* 0x000fe40003f26270 */
[-C--:B------:R-:W-:Y:S02]  /*12470*/  ISETP.GE.AND P4, PT, R89, R154.reuse, PT ;  /* 0x0000009a5900720c */ /* 0x080fe40003f86270 */
[----:B------:R-:W-:Y:S02]  /*12480*/  ISETP.GE.AND P3, PT, R3, R154, PT ;  /* 0x0000009a0300720c */ /* 0x000fe40003f66270 */
[----:B------:R-:W-:Y:S02]  /*12490*/  FSEL R15, R15, -INF , P0 ;  /* 0xff8000000f0f7808 */ /* 0x000fe40000000000 */
[----:B------:R-:W-:Y:S02]  /*124a0*/  FSEL R14, R14, -INF , P1 ;  /* 0xff8000000e0e7808 */ /* 0x000fe40000800000 */
[-C--:B------:R-:W-:Y:S02]  /*124b0*/  ISETP.GE.AND P1, PT, R89, R152.reuse, PT ;  /* 0x000000985900720c */ /* 0x080fe40003f26270 */
[----:B------:R-:W-:Y:S02]  /*124c0*/  ISETP.GE.AND P0, PT, R3, R152, PT ;  /* 0x000000980300720c */ /* 0x000fe40003f06270 */
[----:B------:R-:W-:Y:S01]  /*124d0*/  FSEL R113, R16, -INF , P4 ;  /* 0xff80000010717808 */ /* 0x000fe20002000000 */
[----:B------:R-:W-:Y:S01]  /*124e0*/  VIADD R16, R157, 0x9 ;  /* 0x000000099d107836 */ /* 0x000fe20000000000 */
[----:B------:R-:W-:Y:S01]  /*124f0*/  FSEL R115, R17, -INF , P3 ;  /* 0xff80000011737808 */ /* 0x000fe20001800000 */
[----:B------:R-:W-:Y:S01]  /*12500*/  VIADD R17, R157, 0x8 ;  /* 0x000000089d117836 */ /* 0x000fe20000000000 */
[----:B------:R-:W-:Y:S02]  /*12510*/  ISETP.GE.AND P3, PT, R98, R154, PT ;  /* 0x0000009a6200720c */ /* 0x000fe40003f66270 */
[----:B------:R-:W-:Y:S02]  /*12520*/  FSEL R18, R18, -INF , P1 ;  /* 0xff80000012127808 */ /* 0x000fe40000800000 */
[----:B------:R-:W-:Y:S02]  /*12530*/  FSEL R19, R19, -INF , P0 ;  /* 0xff80000013137808 */ /* 0x000fe40000000000 */
[----:B------:R-:W-:Y:S02]  /*12540*/  ISETP.GE.AND P0, PT, R98, R152, PT ;  /* 0x000000986200720c */ /* 0x000fe40003f06270 */
[----:B------:R-:W-:Y:S01]  /*12550*/  FSEL R121, R21, -INF , P3 ;  /* 0xff80000015797808 */ /* 0x000fe20001800000 */
[C---:B------:R-:W-:Y:S01]  /*12560*/  VIADD R21, R157.reuse, 0x11 ;  /* 0x000000119d157836 */ /* 0x040fe20000000000 */
[C---:B------:R-:W-:Y:S02]  /*12570*/  ISETP.GE.AND P4, PT, R157.reuse, R154, PT ;  /* 0x0000009a9d00720c */ /* 0x040fe40003f86270 */
[----:B------:R-:W-:Y:S02]  /*12580*/  ISETP.GE.AND P1, PT, R157, R152, PT ;  /* 0x000000989d00720c */ /* 0x000fe40003f26270 */
[-C--:B------:R-:W-:Y:S02]  /*12590*/  ISETP.GE.AND P3, PT, R16, R154.reuse, PT ;  /* 0x0000009a1000720c */ /* 0x080fe40003f66270 */
[----:B------:R-:W-:Y:S02]  /*125a0*/  FSEL R23, R23, -INF , P0 ;  /* 0xff80000017177808 */ /* 0x000fe40000000000 */
[----:B------:R-:W-:Y:S01]  /*125b0*/  FSEL R122, R20, -INF , P4 ;  /* 0xff800000147a7808 */ /* 0x000fe20002000000 */
[C---:B------:R-:W-:Y:S01]  /*125c0*/  VIADD R20, R157.reuse, 0x19 ;  /* 0x000000199d147836 */ /* 0x040fe20000000000 */
[----:B------:R-:W-:Y:S01]  /*125d0*/  FSEL R123, R22, -INF , P1 ;  /* 0xff800000167b7808 */ /* 0x000fe20000800000 */
[----:B------:R-:W-:Y:S01]  /*125e0*/  VIADD R22, R157, 0x10 ;  /* 0x000000109d167836 */ /* 0x000fe20000000000 */
[----:B------:R-:W-:Y:S02]  /*125f0*/  ISETP.GE.AND P4, PT, R17, R154, PT ;  /* 0x0000009a1100720c */ /* 0x000fe40003f86270 */
[----:B------:R-:W-:Y:S02]  /*12600*/  ISETP.GE.AND P0, PT, R16, R152, PT ;  /* 0x000000981000720c */ /* 0x000fe40003f06270 */
[----:B------:R-:W-:Y:S02]  /*12610*/  FSEL R126, R25, -INF , P3 ;  /* 0xff800000197e7808 */ /* 0x000fe40001800000 */
[----:B------:R-:W-:Y:S02]  /*12620*/  ISETP.GE.AND P3, PT, R21, R154, PT ;  /* 0x0000009a1500720c */ /* 0x000fe40003f66270 */
        /* <DEDUP_REMOVED lines=8> */
[-C--:B------:R-:W-:Y:S02]  /*126b0*/  ISETP.GE.AND P1, PT, R22, R152.reuse, PT ;  /* 0x000000981600720c */ /* 0x080fe40003f26270 */
[----:B------:R-:W-:Y:S02]  /*126c0*/  FSEL R28, R28, -INF , P4 ;  /* 0xff8000001c1c7808 */ /* 0x000fe40002000000 */
[----:B------:R-:W-:Y:S02]  /*126d0*/  FSEL R31, R31, -INF , P0 ;  /* 0xff8000001f1f7808 */ /* 0x000fe40000000000 */
[----:B------:R-:W-:Y:S02]  /*126e0*/  ISETP.GE.AND P0, PT, R20, R152, PT ;  /* 0x000000981400720c */ /* 0x000fe40003f06270 */
[----:B------:R-:W-:Y:S02]  /*126f0*/  ISETP.GE.AND P4, PT, R13, R154, PT ;  /* 0x0000009a0d00720c */ /* 0x000fe40003f86270 */
[----:B------:R-:W-:Y:S02]  /*12700*/  FSEL R110, R33, -INF , P3 ;  /* 0xff800000216e7808 */ /* 0x000fe40001800000 */
[-C--:B------:R-:W-:Y:S02]  /*12710*/  ISETP.GE.AND P3, PT, R157, R153.reuse, PT ;  /* 0x000000999d00720c */ /* 0x080fe40003f66270 */
[----:B------:R-:W-:Y:S02]  /*12720*/  FSEL R30, R30, -INF , P1 ;  /* 0xff8000001e1e7808 */ /* 0x000fe40000800000 */
[----:B------:R-:W-:Y:S02]  /*12730*/  ISETP.GE.AND P1, PT, R13, R152, PT ;  /* 0x000000980d00720c */ /* 0x000fe40003f26270 */
[----:B------:R-:W-:Y:S02]  /*12740*/  FSEL R111, R32, -INF , P4 ;  /* 0xff800000206f7808 */ /* 0x000fe40002000000 */
[----:B------:R-:W-:Y:S02]  /*12750*/  FSEL R35, R35, -INF , P0 ;  /* 0xff80000023237808 */ /* 0x000fe40000000000 */
[----:B------:R-:W-:Y:S02]  /*12760*/  FSEL R12, R93, -INF , !P6 ;  /* 0xff8000005d0c7808 */ /* 0x000fe40007000000 */
[----:B------:R-:W-:Y:S02]  /*12770*/  ISETP.GE.AND P4, PT, R95, R153, PT ;  /* 0x000000995f00720c */ /* 0x000fe40003f86270 */
[----:B------:R-:W-:Y:S02]  /*12780*/  FSEL R122, R122, -INF , !P3 ;  /* 0xff8000007a7a7808 */ /* 0x000fe40005800000 */
[C---:B------:R-:W-:Y:S01]  /*12790*/  ISETP.GE.AND P0, PT, R157.reuse, R147, PT ;  /* 0x000000939d00720c */ /* 0x040fe20003f06270 */
[----:B------:R-:W-:Y:S01]  /*127a0*/  VIADD R157, R157, 0xffffffc0 ;  /* 0xffffffc09d9d7836 */ /* 0x000fe20000000000 */
[-C--:B------:R-:W-:Y:S02]  /*127b0*/  ISETP.GE.AND P6, PT, R86, R153.reuse, PT ;  /* 0x000000995600720c */ /* 0x080fe40003fc6270 */
[----:B------:R-:W-:Y:S02]  /*127c0*/  ISETP.GE.AND P3, PT, R91, R153, PT ;  /* 0x000000995b00720c */ /* 0x000fe40003f66270 */
[----:B------:R-:W-:Y:S02]  /*127d0*/  FSEL R34, R34, -INF , P1 ;  /* 0xff80000022227808 */ /* 0x000fe40000800000 */
[-C--:B------:R-:W-:Y:S02]  /*127e0*/  ISETP.GE.AND P1, PT, R95, R147.reuse, PT ;  /* 0x000000935f00720c */ /* 0x080fe40003f26270 */
[----:B------:R-:W-:Y:S02]  /*127f0*/  FSEL R11, R92, -INF , !P4 ;  /* 0xff8000005c0b7808 */ /* 0x000fe40006000000 */
[----:B------:R-:W-:Y:S02]  /*12800*/  FSEL R123, R123, -INF , !P0 ;  /* 0xff8000007b7b7808 */ /* 0x000fe40004000000 */
[-C--:B------:R-:W-:Y:S02]  /*12810*/  ISETP.GE.AND P4, PT, R86, R147.reuse, PT ;  /* 0x000000935600720c */ /* 0x080fe40003f86270 */
[----:B------:R-:W-:Y:S02]  /*12820*/  FSEL R8, R8, -INF , !P3 ;  /* 0xff80000008087808 */ /* 0x000fe40005800000 */
[----:B------:R-:W-:Y:S02]  /*12830*/  FSEL R7, R7, -INF , !P6 ;  /* 0xff80000007077808 */ /* 0x000fe40007000000 */
[----:B------:R-:W-:Y:S02]  /*12840*/  ISETP.GE.AND P0, PT, R91, R147, PT ;  /* 0x000000935b00720c */ /* 0x000fe40003f06270 */
[C---:B------:R-:W-:Y:S02]  /*12850*/  ISETP.GE.AND P3, PT, R9.reuse, R153, PT ;  /* 0x000000990900720c */ /* 0x040fe40003f66270 */
[----:B------:R-:W-:Y:S02]  /*12860*/  ISETP.GE.AND P6, PT, R9, R147, PT ;  /* 0x000000930900720c */ /* 0x000fe40003fc6270 */
[----:B------:R-:W-:Y:S02]  /*12870*/  FSEL R10, R88, -INF , !P5 ;  /* 0xff800000580a7808 */ /* 0x000fe40006800000 */
[----:B------:R-:W-:Y:S02]  /*12880*/  FSEL R9, R4, -INF , !P1 ;  /* 0xff80000004097808 */ /* 0x000fe40004800000 */
[----:B------:R-:W-:Y:S02]  /*12890*/  FSEL R6, R6, -INF , !P0 ;  /* 0xff80000006067808 */ /* 0x000fe40004000000 */
[----:B------:R-:W-:Y:S02]  /*128a0*/  FSEL R5, R5, -INF , !P4 ;  /* 0xff80000005057808 */ /* 0x000fe40006000000 */
[C---:B------:R-:W-:Y:S02]  /*128b0*/  ISETP.GE.AND P5, PT, R94.reuse, R153, PT ;  /* 0x000000995e00720c */ /* 0x040fe40003fa6270 */
[----:B------:R-:W-:Y:S02]  /*128c0*/  FSEL R25, R97, -INF , !P3 ;  /* 0xff80000061197808 */ /* 0x000fe40005800000 */
[C---:B------:R-:W-:Y:S02]  /*128d0*/  ISETP.GE.AND P4, PT, R3.reuse, R147, PT ;  /* 0x000000930300720c */ /* 0x040fe40003f86270 */
[----:B------:R-:W-:Y:S02]  /*128e0*/  ISETP.GE.AND P0, PT, R3, R153, PT ;  /* 0x000000990300720c */ /* 0x000fe40003f06270 */
[----:B------:R-:W-:Y:S02]  /*128f0*/  ISETP.GE.AND P1, PT, R94, R147, PT ;  /* 0x000000935e00720c */ /* 0x000fe40003f26270 */
[----:B------:R-:W-:Y:S02]  /*12900*/  FMNMX3.FTZ R3, R2, R10, R9, !PT ;  /* 0x0000000a02037276 */ /* 0x000fe40007810009 */
[----:B------:R-:W-:Y:S02]  /*12910*/  ISETP.GE.AND P3, PT, R89, R153, PT ;  /* 0x000000995900720c */ /* 0x000fe40003f66270 */
[----:B------:R-:W-:Y:S02]  /*12920*/  FMNMX3.FTZ R4, R0, R12, R11, !PT ;  /* 0x0000000c00047276 */ /* 0x000fe4000781000b */
[----:B------:R-:W-:Y:S02]  /*12930*/  FSEL R24, R96, -INF , !P5 ;  /* 0xff80000060187808 */ /* 0x000fe40006800000 */
[----:B------:R-:W-:Y:S02]  /*12940*/  FSEL R32, R15, -INF , !P1 ;  /* 0xff8000000f207808 */ /* 0x000fe40004800000 */
[----:B------:R-:W-:Y:S02]  /*12950*/  FSEL R33, R14, -INF , !P6 ;  /* 0xff8000000e217808 */ /* 0x000fe40007000000 */
[----:B------:R-:W-:Y:S02]  /*12960*/  ISETP.GE.AND P5, PT, R89, R147, PT ;  /* 0x000000935900720c */ /* 0x000fe40003fa6270 */
[----:B------:R-:W-:Y:S02]  /*12970*/  FMNMX3.FTZ R3, R3, R6, R5, !PT ;  /* 0x0000000603037276 */ /* 0x000fe40007810005 */
[----:B------:R-:W-:Y:S02]  /*12980*/  FSEL R113, R113, -INF , !P3 ;  /* 0xff80000071717808 */ /* 0x000fe40005800000 */
[----:B------:R-:W-:Y:S02]  /*12990*/  ISETP.GE.AND P3, PT, R98, R153, PT ;  /* 0x000000996200720c */ /* 0x000fe40003f66270 */
        /* <DEDUP_REMOVED lines=12> */
[----:B------:R-:W-:Y:S02]  /*12a60*/  ISETP.GE.AND P5, PT, R16, R147, PT ;  /* 0x000000931000720c */ /* 0x000fe40003fa6270 */
[----:B------:R-:W-:Y:S02]  /*12a70*/  FMNMX3.FTZ R3, R3, R119, R120, !PT ;  /* 0x0000007703037276 */ /* 0x000fe40007810078 */
        /* <DEDUP_REMOVED lines=30> */
[----:B------:R-:W2:Y:S02]  /*12c60*/  SHFL.BFLY PT, R14, R13, 0x2, 0x1f ;  /* 0x0c401f000d0e7f89 */ /* 0x000ea400000e0000 */
[----:B--2---:R-:W-:Y:S02]  /*12c70*/  FMNMX.FTZ R13, R13, R14, !PT ;  /* 0x0000000e0d0d7209 */ /* 0x004fe40007810000 */
[----:B------:R-:W-:Y:S04]  /*12c80*/  FMNMX.FTZ R4, R3, R4, !PT ;  /* 0x0000000403047209 */ /* 0x000fe80007810000 */
[----:B------:R-:W2:Y:S08]  /*12c90*/  SHFL.BFLY PT, R86, R13, 0x1, 0x1f ;  /* 0x0c201f000d567f89 */ /* 0x000eb000000e0000 */
[----:B------:R-:W4:Y:S01]  /*12ca0*/  SHFL.BFLY PT, R3, R4, 0x1, 0x1f ;  /* 0x0c201f0004037f89 */ /* 0x000f2200000e0000 */
[----:B--2---:R-:W-:Y:S02]  /*12cb0*/  FMNMX.FTZ R86, R13, R86, !PT ;  /* 0x000000560d567209 */ /* 0x004fe40007810000 */
[----:B----4-:R-:W-:Y:S01]  /*12cc0*/  FMNMX.FTZ R3, R4, R3, !PT ;  /* 0x0000000304037209 */ /* 0x010fe20007810000 */
[----:B-1----:R-:W-:Y:S01]  /*12cd0*/  IMAD.SHL.U32 R4, R90, 0x20, RZ ;  /* 0x000000205a047824 */ /* 0x002fe200078e00ff */
[----:B------:R-:W-:Y:S01]  /*12ce0*/  FSETP.NEU.FTZ.AND P1, PT, R86, -INF , PT ;  /* 0xff8000005600780b */ /* 0x000fe20003f3d000 */
[----:B---3--:R-:W-:Y:S01]  /*12cf0*/  FMUL.FTZ R114, R87, R86 ;  /* 0x0000005657727220 */ /* 0x008fe20000410000 */
[----:B------:R-:W-:Y:S01]  /*12d00*/  FSETP.NEU.FTZ.AND P0, PT, R3, -INF , PT ;  /* 0xff8000000300780b */ /* 0x000fe20003f1d000 */
[----:B------:R-:W-:Y:S01]  /*12d10*/  FMUL.FTZ R91, R87, R3 ;  /* 0x00000003575b7220 */ /* 0x000fe20000410000 */
[----:B------:R-:W-:Y:S02]  /*12d20*/  LOP3.LUT R4, R130, 0x120, R4, 0xf8, !PT ;  /* 0x0000012082047812 */ /* 0x000fe400078ef804 */
[----:B------:R-:W-:Y:S02]  /*12d30*/  FSEL R114, R114, RZ, P1 ;  /* 0x000000ff72727208 */ /* 0x000fe40000800000 */
[----:B------:R-:W-:Y:S02]  /*12d40*/  LEA R96, R4, UR6, 0x1 ;  /* 0x0000000604607c11 */ /* 0x000fe4000f8e08ff */
[----:B------:R-:W-:Y:S01]  /*12d50*/  FSEL R4, R86, RZ, P1 ;  /* 0x000000ff56047208 */ /* 0x000fe20000800000 */
[-CC-:B------:R-:W-:Y:S01]  /*12d60*/  FFMA.FTZ R104, R12, R87.reuse, -R114.reuse ;  /* 0x000000570c687223 */ /* 0x180fe20000010872 */
[----:B------:R-:W-:Y:S01]  /*12d70*/  FSEL R91, R91, RZ, P0 ;  /* 0x000000ff5b5b7208 */ /* 0x000fe20000000000 */
[----:B------:R-:W1:Y:S01]  /*12d80*/  LDSM.16.MT88.4 R12, [R96+0x6000] ;  /* 0x00600000600c783b */ /* 0x000e620000004200 */
[-C--:B------:R-:W-:Y:S01]  /*12d90*/  FFMA.FTZ R103, R11, R87.reuse, -R114 ;  /* 0x000000570b677223 */ /* 0x080fe20000010872 */
[----:B------:R-:W-:Y:S01]  /*12da0*/  FADD.FTZ R4, -R4, R0 ;  /* 0x0000000004047221 */ /* 0x000fe20000010100 */
[----:B------:R-:W-:Y:S01]  /*12db0*/  FSEL R0, R3, RZ, P0 ;  /* 0x000000ff03007208 */ /* 0x000fe20000000000 */
[-CC-:B------:R-:W-:Y:S01]  /*12dc0*/  FFMA.FTZ R102, R10, R87.reuse, -R91.reuse ;  /* 0x000000570a667223 */ /* 0x180fe2000001085b */
[----:B------:R-:W-:Y:S01]  /*12dd0*/  LOP3.LUT P0, RZ, R90, 0x4, RZ, 0xc0, !PT ;  /* 0x000000045aff7812 */ /* 0x000fe2000780c0ff */
[----:B------:R-:W-:Y:S01]  /*12de0*/  FMUL.FTZ R4, R87, R4 ;  /* 0x0000000457047220 */ /* 0x000fe20000410000 */
[-CC-:B------:R-:W-:Y:S01]  /*12df0*/  FFMA.FTZ R101, R9, R87.reuse, -R91.reuse ;  /* 0x0000005709657223 */ /* 0x180fe2000001085b */
[----:B------:R-:W-:Y:S01]  /*12e00*/  FADD.FTZ R0, -R0, R2 ;  /* 0x0000000200007221 */ /* 0x000fe20000010100 */
[-CC-:B------:R-:W-:Y:S01]  /*12e10*/  FFMA.FTZ R99, R8, R87.reuse, -R114.reuse ;  /* 0x0000005708637223 */ /* 0x180fe20000010872 */
[----:B------:R2:W3:Y:S01]  /*12e20*/  MUFU.EX2 R2, R4 ;  /* 0x0000000400027308 */ /* 0x0004e20000000800 */
[----:B------:R-:W-:Y:S02]  /*12e30*/  VIADD R97, R96, 0x6020 ;  /* 0x0000602060617836 */ /* 0x000fe40000000000 */
[-CC-:B------:R-:W-:Y:S01]  /*12e40*/  FFMA.FTZ R98, R7, R87.reuse, -R114.reuse ;  /* 0x0000005707627223 */ /* 0x180fe20000010872 */
[-CC-:B------:R-:W-:Y:S01]  /*12e50*/  FFMA.FTZ R100, R6, R87.reuse, -R91.reuse ;  /* 0x0000005706647223 */ /* 0x180fe2000001085b */
[-CC-:B------:R-:W-:Y:S01]  /*12e60*/  FFMA.FTZ R105, R5, R87.reuse, -R91.reuse ;  /* 0x0000005705697223 */ /* 0x180fe2000001085b */
[----:B------:R-:W-:Y:S01]  /*12e70*/  FMUL.FTZ R0, R87, R0 ;  /* 0x0000000057007220 */ /* 0x000fe20000410000 */
[----:B------:R-:W-:Y:S01]  /*12e80*/  LDSM.16.MT88.4 R28, [R96+0x7000] ;  /* 0x00700000601c783b */ /* 0x000fe20000004200 */
[-CC-:B------:R-:W-:Y:S02]  /*12e90*/  FFMA.FTZ R106, R25, R87.reuse, -R114.reuse ;  /* 0x00000057196a7223 */ /* 0x180fe40000010872 */
[----:B------:R-:W-:Y:S01]  /*12ea0*/  MUFU.EX2 R104, R104 ;  /* 0x0000006800687308 */ /* 0x000fe20000000800 */
[-CC-:B------:R-:W-:Y:S01]  /*12eb0*/  FFMA.FTZ R107, R24, R87.reuse, -R114.reuse ;  /* 0x00000057186b7223 */ /* 0x180fe20000010872 */
[-CC-:B------:R-:W-:Y:S01]  /*12ec0*/  FFMA.FTZ R108, R33, R87.reuse, -R91.reuse ;  /* 0x00000057216c7223 */ /* 0x180fe2000001085b */
[-CC-:B------:R-:W-:Y:S01]  /*12ed0*/  FFMA.FTZ R109, R32, R87.reuse, -R91.reuse ;  /* 0x00000057206d7223 */ /* 0x180fe2000001085b */
[-CC-:B------:R-:W-:Y:S01]  /*12ee0*/  FFMA.FTZ R113, R113, R87.reuse, -R114.reuse ;  /* 0x0000005771717223 */ /* 0x180fe20000010872 */
[-CC-:B------:R-:W-:Y:S01]  /*12ef0*/  FFMA.FTZ R115, R115, R87.reuse, -R114.reuse ;  /* 0x0000005773737223 */ /* 0x180fe20000010872 */
[-CC-:B------:R-:W-:Y:S01]  /*12f00*/  FFMA.FTZ R119, R119, R87.reuse, -R91.reuse ;  /* 0x0000005777777223 */ /* 0x180fe2000001085b */
[--C-:B------:R-:W-:Y:S03]  /*12f10*/  FFMA.FTZ R120, R120, R87, -R91.reuse ;  /* 0x0000005778787223 */ /* 0x100fe6000001085b */
[----:B------:R-:W4:Y:S01]  /*12f20*/  MUFU.EX2 R103, R103 ;  /* 0x0000006700677308 */ /* 0x000f220000000800 */
[----:B--2---:R-:W-:Y:S02]  /*12f30*/  VIADD R4, R96, 0x6000 ;  /* 0x0000600060047836 */ /* 0x004fe40000000000 */
[C---:B---3--:R-:W-:Y:S01]  /*12f40*/  FMUL.FTZ R5, R2.reuse, R81 ;  /* 0x0000005102057220 */ /* 0x048fe20000410000 */
[C---:B------:R-:W-:Y:S01]  /*12f50*/  FMUL.FTZ R8, R2.reuse, R76 ;  /* 0x0000004c02087220 */ /* 0x040fe20000410000 */
[----:B------:R-:W-:Y:S01]  /*12f60*/  FMUL.FTZ R9, R2, R77 ;  /* 0x0000004d02097220 */ /* 0x000fe20000410000 */
[----:B------:R-:W-:Y:S02]  /*12f70*/  @P0 VIADD R97, R4, 0xffffffe0 ;  /* 0xffffffe004610836 */ /* 0x000fe40000000000 */
[C---:B------:R-:W-:Y:S01]  /*12f80*/  FMUL.FTZ R4, R2.reuse, R80 ;  /* 0x0000005002047220 */ /* 0x040fe20000410000 */
[C---:B------:R-:W-:Y:S01]  /*12f90*/  FMUL.FTZ R16, R2.reuse, R68 ;  /* 0x0000004402107220 */ /* 0x040fe20000410000 */
[----:B------:R-:W-:Y:S01]  /*12fa0*/  MUFU.EX2 R102, R102 ;  /* 0x0000006600667308 */ /* 0x000fe20000000800 */
[C---:B------:R-:W-:Y:S01]  /*12fb0*/  FMUL.FTZ R17, R2.reuse, R69 ;  /* 0x0000004502117220 */ /* 0x040fe20000410000 */
[----:B------:R-:W2:Y:S01]  /*12fc0*/  LDSM.16.MT88.4 R20, [R97] ;  /* 0x000000006114783b */ /* 0x000ea20000004200 */
[C---:B------:R-:W-:Y:S01]  /*12fd0*/  FMUL.FTZ R24, R2.reuse, R60 ;  /* 0x0000003c02187220 */ /* 0x040fe20000410000 */
[C---:B------:R-:W-:Y:S01]  /*12fe0*/  FMUL.FTZ R25, R2.reuse, R61 ;  /* 0x0000003d02197220 */ /* 0x040fe20000410000 */
[C---:B------:R-:W-:Y:S01]  /*12ff0*/  FMUL.FTZ R32, R2.reuse, R52 ;  /* 0x0000003402207220 */ /* 0x040fe20000410000 */
        /* <DEDUP_REMOVED lines=12> */
[-CC-:B------:R-:W-:Y:S01]  /*130c0*/  FFMA.FTZ R122, R122, R87.reuse, -R114.reuse ;  /* 0x000000577a7a7223 */ /* 0x180fe20000010872 */
[-CC-:B------:R-:W-:Y:S01]  /*130d0*/  FFMA.FTZ R121, R121, R87.reuse, -R114.reuse ;  /* 0x0000005779797223 */ /* 0x180fe20000010872 */
[-CC-:B------:R-:W-:Y:S01]  /*130e0*/  FFMA.FTZ R123, R123, R87.reuse, -R91.reuse ;  /* 0x000000577b7b7223 */ /* 0x180fe2000001085b */
[-CC-:B------:R-:W-:Y:S01]  /*130f0*/  FFMA.FTZ R124, R124, R87.reuse, -R91.reuse ;  /* 0x000000577c7c7223 */ /* 0x180fe2000001085b */
[-CC-:B------:R-:W-:Y:S01]  /*13100*/  FFMA.FTZ R125, R125, R87.reuse, -R114.reuse ;  /* 0x000000577d7d7223 */ /* 0x180fe20000010872 */
[-CC-:B------:R-:W-:Y:S03]  /*13110*/  FFMA.FTZ R126, R126, R87.reuse, -R114.reuse ;  /* 0x000000577e7e7223 */ /* 0x180fe60000010872 */
[----:B------:R-:W4:Y:S01]  /*13120*/  MUFU.EX2 R98, R98 ;  /* 0x0000006200627308 */ /* 0x000f220000000800 */
[----:B---3--:R-:W-:Y:S01]  /*13130*/  F2FP.F16.F32.PACK_AB R93, R101, R102 ;  /* 0x00000066655d723e */ /* 0x008fe200000000ff */
[-CC-:B------:R-:W-:Y:S01]  /*13140*/  FFMA.FTZ R130, R160, R87.reuse, -R91.reuse ;  /* 0x00000057a0827223 */ /* 0x180fe2000001085b */
[-CC-:B------:R-:W-:Y:S01]  /*13150*/  FFMA.FTZ R127, R127, R87.reuse, -R91.reuse ;  /* 0x000000577f7f7223 */ /* 0x180fe2000001085b */
        /* <DEDUP_REMOVED lines=10> */
[----:B------:R-:W-:Y:S04]  /*13200*/  ISETP.GT.AND P0, PT, R155, R135, PT ;  /* 0x000000879b00720c */ /* 0x000fe80003f04270 */
[----:B------:R-:W3:Y:S01]  /*13210*/  MUFU.EX2 R105, R105 ;  /* 0x0000006900697308 */ /* 0x000ee20000000800 */
[C---:B----4-:R-:W-:Y:S01]  /*13220*/  F2FP.F16.F32.PACK_AB R94, R98.reuse, R99 ;  /* 0x00000063625e723e */ /* 0x050fe200000000ff */
[----:B------:R-:W-:Y:S04]  /*13230*/  FADD.FTZ R104, R103, R104 ;  /* 0x0000006867687221 */ /* 0x000fe80000010000 */
[----:B------:R-:W-:Y:S04]  /*13240*/  FADD.FTZ R104, R99, R104 ;  /* 0x0000006863687221 */ /* 0x000fe80000010000 */
[----:B------:R-:W4:Y:S01]  /*13250*/  MUFU.EX2 R0, R0 ;  /* 0x0000000000007308 */ /* 0x000f220000000800 */
[----:B------:R-:W-:Y:S09]  /*13260*/  FADD.FTZ R98, R98, R104 ;  /* 0x0000006862627221 */ /* 0x000ff20000010000 */
[----:B------:R-:W5:Y:S01]  /*13270*/  MUFU.EX2 R106, R106 ;  /* 0x0000006a006a7308 */ /* 0x000f620000000800 */
[----:B---3--:R-:W-:Y:S09]  /*13280*/  F2FP.F16.F32.PACK_AB R95, R105, R100 ;  /* 0x00000064695f723e */ /* 0x008ff200000000ff */
[----:B------:R-:W-:Y:S01]  /*13290*/  MUFU.EX2 R107, R107 ;  /* 0x0000006b006b7308 */ /* 0x000fe20000000800 */
[C---:B----4-:R-:W-:Y:S01]  /*132a0*/  FMUL.FTZ R6, R0.reuse, R82 ;  /* 0x0000005200067220 */ /* 0x050fe20000410000 */
[C---:B------:R-:W-:Y:S01]  /*132b0*/  FMUL.FTZ R7, R0.reuse, R83 ;  /* 0x0000005300077220 */ /* 0x040fe20000410000 */
[C---:B------:R-:W-:Y:S01]  /*132c0*/  FMUL.FTZ R10, R0.reuse, R78 ;  /* 0x0000004e000a7220 */ /* 0x040fe20000410000 */
[C---:B------:R-:W-:Y:S01]  /*132d0*/  FMUL.FTZ R11, R0.reuse, R79 ;  /* 0x0000004f000b7220 */ /* 0x040fe20000410000 */
[C---:B------:R-:W-:Y:S01]  /*132e0*/  FMUL.FTZ R18, R0.reuse, R70 ;  /* 0x0000004600127220 */ /* 0x040fe20000410000 */
[----:B------:R-:W-:Y:S01]  /*132f0*/  LDSM.16.MT88.4 R76, [R96+0x6c00] ;  /* 0x006c0000604c783b */ /* 0x000fe20000004200 */
[C---:B------:R-:W-:Y:S01]  /*13300*/  FMUL.FTZ R19, R0.reuse, R71 ;  /* 0x0000004700137220 */ /* 0x040fe20000410000 */
[----:B------:R-:W-:Y:S01]  /*13310*/  FMUL.FTZ R26, R0, R62 ;  /* 0x0000003e001a7220 */ /* 0x000fe20000410000 */
[C---:B-1----:R-:W-:Y:S01]  /*13320*/  HMMA.16816.F32 R4, R92.reuse, R12, R4 ;  /* 0x0000000c5c04723c */ /* 0x042fe20000001804 */
[----:B------:R-:W1:Y:S04]  /*13330*/  MUFU.EX2 R108, R108 ;  /* 0x0000006c006c7308 */ /* 0x000e680000000800 */
[----:B------:R-:W3:Y:S01]  /*13340*/  LDSM.16.MT88.4 R68, [R97+0x1000] ;  /* 0x001000006144783b */ /* 0x000ee20000004200 */
[C---:B------:R-:W-:Y:S01]  /*13350*/  FMUL.FTZ R12, R2.reuse, R72 ;  /* 0x00000048020c7220 */ /* 0x040fe20000410000 */
[----:B------:R-:W-:Y:S01]  /*13360*/  FMUL.FTZ R13, R2, R73 ;  /* 0x00000049020d7220 */ /* 0x000fe20000410000 */
[C---:B------:R-:W-:Y:S03]  /*13370*/  HMMA.16816.F32 R8, R92.reuse, R14, R8 ;  /* 0x0000000e5c08723c */ /* 0x040fe60000001808 */
[----:B------:R-:W4:Y:S01]  /*13380*/  MUFU.EX2 R109, R109 ;  /* 0x0000006d006d7308 */ /* 0x000f220000000800 */
[C---:B------:R-:W-:Y:S01]  /*13390*/  FMUL.FTZ R14, R0.reuse, R74 ;  /* 0x0000004a000e7220 */ /* 0x040fe20000410000 */
[C---:B------:R-:W-:Y:S01]  /*133a0*/  FMUL.FTZ R15, R0.reuse, R75 ;  /* 0x0000004b000f7220 */ /* 0x040fe20000410000 */
[C---:B------:R-:W-:Y:S01]  /*133b0*/  FMUL.FTZ R27, R0.reuse, R63 ;  /* 0x0000003f001b7220 */ /* 0x040fe20000410000 */
[----:B------:R-:W-:Y:S01]  /*133c0*/  LDSM.16.MT88.4 R72, [R97+0x2400] ;  /* 0x002400006148783b */ /* 0x000fe20000004200 */
[C---:B------:R-:W-:Y:S01]  /*133d0*/  FMUL.FTZ R34, R0.reuse, R54 ;  /* 0x0000003600227220 */ /* 0x040fe20000410000 */
[C---:B------:R-:W-:Y:S01]  /*133e0*/  FMUL.FTZ R35, R0.reuse, R55 ;  /* 0x0000003700237220 */ /* 0x040fe20000410000 */
[C---:B------:R-:W-:Y:S01]  /*133f0*/  FMUL.FTZ R38, R0.reuse, R38 ;  /* 0x0000002600267220 */ /* 0x040fe20000410000 */
[----:B------:R-:W-:Y:S01]  /*13400*/  FMUL.FTZ R39, R0, R39 ;  /* 0x0000002700277220 */ /* 0x000fe20000410000 */
[C---:B--2---:R-:W-:Y:S01]  /*13410*/  HMMA.16816.F32 R12, R92.reuse, R20, R12 ;  /* 0x000000145c0c723c */ /* 0x044fe2000000180c */
[----:B------:R-:W-:Y:S02]  /*13420*/  MUFU.EX2 R113, R113 ;  /* 0x0000007100717308 */ /* 0x000fe40000000800 */
[----:B------:R-:W2:Y:S01]  /*13430*/  LDSM.16.MT88.4 R60, [R96+0x8000] ;  /* 0x00800000603c783b */ /* 0x000ea20000004200 */
[C---:B------:R-:W-:Y:S01]  /*13440*/  FMUL.FTZ R20, R2.reuse, R64 ;  /* 0x0000004002147220 */ /* 0x040fe20000410000 */
[----:B------:R-:W-:Y:S01]  /*13450*/  FMUL.FTZ R21, R2, R65 ;  /* 0x0000004102157220 */ /* 0x000fe20000410000 */
[C---:B------:R-:W-:Y:S01]  /*13460*/  FMUL.FTZ R42, R0.reuse, R42 ;  /* 0x0000002a002a7220 */ /* 0x040fe20000410000 */
[C---:B------:R-:W-:Y:S01]  /*13470*/  FMUL.FTZ R43, R0.reuse, R43 ;  /* 0x0000002b002b7220 */ /* 0x040fe20000410000 */
[C---:B------:R-:W-:Y:S03]  /*13480*/  HMMA.16816.F32 R16, R92.reuse, R22, R16 ;  /* 0x000000165c10723c */ /* 0x040fe60000001810 */
[----:B------:R-:W4:Y:S01]  /*13490*/  MUFU.EX2 R115, R115 ;  /* 0x0000007300737308 */ /* 0x000f220000000800 */
[C---:B------:R-:W-:Y:S01]  /*134a0*/  FMUL.FTZ R22, R0.reuse, R66 ;  /* 0x0000004200167220 */ /* 0x040fe20000410000 */
[C---:B------:R-:W-:Y:S01]  /*134b0*/  FMUL.FTZ R23, R0.reuse, R67 ;  /* 0x0000004300177220 */ /* 0x040fe20000410000 */
[----:B------:R-:W4:Y:S01]  /*134c0*/  LDSM.16.MT88.4 R52, [R97+0x2000] ;  /* 0x002000006134783b */ /* 0x000f220000004200 */
[C---:B------:R-:W-:Y:S01]  /*134d0*/  FMUL.FTZ R46, R0.reuse, R46 ;  /* 0x0000002e002e7220 */ /* 0x040fe20000410000 */
[C---:B------:R-:W-:Y:S01]  /*134e0*/  FMUL.FTZ R47, R0.reuse, R47 ;  /* 0x0000002f002f7220 */ /* 0x040fe20000410000 */
[C---:B------:R-:W-:Y:S01]  /*134f0*/  FMUL.FTZ R50, R0.reuse, R50 ;  /* 0x0000003200327220 */ /* 0x040fe20000410000 */
[----:B------:R-:W-:Y:S03]  /*13500*/  FMUL.FTZ R51, R0, R51 ;  /* 0x0000003300337220 */ /* 0x000fe60000410000 */
[----:B------:R-:W-:Y:S01]  /*13510*/  MUFU.EX2 R119, R119 ;  /* 0x0000007700777308 */ /* 0x000fe20000000800 */
[C---:B------:R-:W-:Y:S01]  /*13520*/  HMMA.16816.F32 R20, R92.reuse, R28, R20 ;  /* 0x0000001c5c14723c */ /* 0x040fe20000001814 */
[----:B------:R-:W-:Y:S02]  /*13530*/  LDSM.16.MT88.4 R64, [R96+0x7400] ;  /* 0x007400006040783b */ /* 0x000fe40000004200 */
[C---:B------:R-:W-:Y:S01]  /*13540*/  FMUL.FTZ R28, R2.reuse, R56 ;  /* 0x00000038021c7220 */ /* 0x040fe20000410000 */
[----:B------:R-:W-:Y:S01]  /*13550*/  FMUL.FTZ R29, R2, R57 ;  /* 0x00000039021d7220 */ /* 0x000fe20000410000 */
[C---:B------:R-:W-:Y:S01]  /*13560*/  FFMA.FTZ R102, R0.reuse, R158, R102 ;  /* 0x0000009e00667223 */ /* 0x040fe20000010066 */
[----:B------:R-:W-:Y:S03]  /*13570*/  IMAD.MOV.U32 R2, RZ, RZ, R3 ;  /* 0x000000ffff027224 */ /* 0x000fe600078e0003 */
[----:B------:R-:W4:Y:S01]  /*13580*/  MUFU.EX2 R120, R120 ;  /* 0x0000007800787308 */ /* 0x000f220000000800 */
[C---:B------:R-:W-:Y:S03]  /*13590*/  HMMA.16816.F32 R24, R92.reuse, R30, R24 ;  /* 0x0000001e5c18723c */ /* 0x040fe60000001818 */
[C---:B------:R-:W-:Y:S01]  /*135a0*/  FMUL.FTZ R30, R0.reuse, R58 ;  /* 0x0000003a001e7220 */ /* 0x040fe20000410000 */
[----:B------:R-:W-:Y:S01]  /*135b0*/  FMUL.FTZ R31, R0, R59 ;  /* 0x0000003b001f7220 */ /* 0x000fe20000410000 */
[----:B------:R-:W-:Y:S01]  /*135c0*/  FADD.FTZ R102, R101, R102 ;  /* 0x0000006665667221 */ /* 0x000fe20000010000 */
[----:B------:R-:W4:Y:S03]  /*135d0*/  LDSM.16.MT88.4 R56, [R96+0x6400] ;  /* 0x006400006038783b */ /* 0x000f260000004200 */
[----:B------:R-:W4:Y:S01]  /*135e0*/  MUFU.EX2 R122, R122 ;  /* 0x0000007a007a7308 */ /* 0x000f220000000800 */
[----:B-----5:R-:W-:Y:S01]  /*135f0*/  FADD.FTZ R98, R106, R98 ;  /* 0x000000626a627221 */ /* 0x020fe20000010000 */
[----:B------:R-:W-:Y:S01]  /*13600*/  FADD.FTZ R102, R100, R102 ;  /* 0x0000006664667221 */ /* 0x000fe20000010000 */
[----:B------:R-:W-:Y:S01]  /*13610*/  IMAD.MOV.U32 R0, RZ, RZ, R86 ;  /* 0x000000ffff007224 */ /* 0x000fe200078e0056 */
[C---:B---3--:R-:W-:Y:S03]  /*13620*/  HMMA.16816.F32 R28, R92.reuse, R68, R28 ;  /* 0x000000445c1c723c */ /* 0x048fe6000000181c */
[----:B------:R-:W-:Y:S03]  /*13630*/  FADD.FTZ R105, R105, R102 ;  /* 0x0000006669697221 */ /* 0x000fe60000010000 */
[----:B------:R-:W-:Y:S01]  /*13640*/  MUFU.EX2 R121, R121 ;  /* 0x0000007900797308 */ /* 0x000fe20000000800 */
[----:B-1----:R-:W-:Y:S01]  /*13650*/  FADD.FTZ R105, R108, R105 ;  /* 0x000000696c697221 */ /* 0x002fe20000010000 */
[C---:B------:R-:W-:Y:S01]  /*13660*/  HMMA.16816.F32 R32, R92.reuse, R70, R32 ;  /* 0x000000465c20723c */ /* 0x040fe20000001820 */
[----:B------:R-:W-:Y:S07]  /*13670*/  LDSM.16.MT88.4 R68, [R97+0x1400] ;  /* 0x001400006144783b */ /* 0x000fee0000004200 */
[----:B------:R-:W1:Y:S01]  /*13680*/  MUFU.EX2 R123, R123 ;  /* 0x0000007b007b7308 */ /* 0x000e620000000800 */
[C---:B--2---:R-:W-:Y:S09]  /*13690*/  HMMA.16816.F32 R36, R92.reuse, R60, R36 ;  /* 0x0000003c5c24723c */ /* 0x044ff20000001824 */
[----:B------:R-:W-:Y:S01]  /*136a0*/  MUFU.EX2 R124, R124 ;  /* 0x0000007c007c7308 */ /* 0x000fe20000000800 */
[C---:B------:R-:W-:Y:S01]  /*136b0*/  HMMA.16816.F32 R40, R92.reuse, R62, R40 ;  /* 0x0000003e5c28723c */ /* 0x040fe20000001828 */
[----:B------:R-:W2:Y:S08]  /*136c0*/  LDSM.16.MT88.4 R60, [R97+0x400] ;  /* 0x00040000613c783b */ /* 0x000eb00000004200 */
[----:B------:R-:W-:Y:S01]  /*136d0*/  MUFU.EX2 R125, R125 ;  /* 0x0000007d007d7308 */ /* 0x000fe20000000800 */
[C---:B----4-:R-:W-:Y:S03]  /*136e0*/  HMMA.16816.F32 R44, R92.reuse, R52, R44 ;  /* 0x000000345c2c723c */ /* 0x050fe6000000182c */
[----:B------:R-:W-:Y:S06]  /*136f0*/  F2FP.F16.F32.PACK_AB R52, R107, R106 ;  /* 0x0000006a6b34723e */ /* 0x000fec00000000ff */
[----:B------:R-:W-:Y:S01]  /*13700*/  MUFU.EX2 R126, R126 ;  /* 0x0000007e007e7308 */ /* 0x000fe20000000800 */
[----:B------:R-:W-:Y:S01]  /*13710*/  F2FP.F16.F32.PACK_AB R53, R109, R108 ;  /* 0x0000006c6d35723e */ /* 0x000fe200000000ff */
[----:B------:R-:W-:Y:S01]  /*13720*/  FADD.FTZ R107, R107, R98 ;  /* 0x000000626b6b7221 */ /* 0x000fe20000010000 */
[----:B------:R-:W-:Y:S01]  /*13730*/  FADD.FTZ R109, R109, R105 ;  /* 0x000000696d6d7221 */ /* 0x000fe20000010000 */
[----:B------:R-:W-:Y:S01]  /*13740*/  HMMA.16816.F32 R48, R92, R54, R48 ;  /* 0x000000365c30723c */ /* 0x000fe20000001830 */
[----:B------:R-:W-:Y:S02]  /*13750*/  LDSM.16.MT88.4 R92, [R97+0x1c00] ;  /* 0x001c0000615c783b */ /* 0x000fe40000004200 */
[----:B------:R-:W-:Y:S03]  /*13760*/  F2FP.F16.F32.PACK_AB R54, R115, R113 ;  /* 0x000000717336723e */ /* 0x000fe600000000ff */
[----:B------:R-:W-:Y:S01]  /*13770*/  MUFU.EX2 R130, R130 ;  /* 0x0000008200827308 */ /* 0x000fe20000000800 */
[C---:B------:R-:W-:Y:S01]  /*13780*/  F2FP.F16.F32.PACK_AB R55, R120.reuse, R119 ;  /* 0x000000777837723e */ /* 0x040fe200000000ff */
[----:B------:R-:W-:Y:S01]  /*13790*/  FADD.FTZ R107, R113, R107 ;  /* 0x0000006b716b7221 */ /* 0x000fe20000010000 */
[----:B------:R-:W-:Y:S03]  /*137a0*/  FADD.FTZ R109, R119, R109 ;  /* 0x0000006d776d7221 */ /* 0x000fe60000010000 */
[----:B------:R-:W-:Y:S01]  /*137b0*/  FADD.FTZ R115, R115, R107 ;  /* 0x0000006b73737221 */ /* 0x000fe20000010000 */
[----:B------:R-:W-:Y:S01]  /*137c0*/  FADD.FTZ R120, R120, R109 ;  /* 0x0000006d78787221 */ /* 0x000fe20000010000 */
[C---:B------:R-:W-:Y:S02]  /*137d0*/  HMMA.16816.F32 R4, R52.reuse, R56, R4 ;  /* 0x000000383404723c */ /* 0x040fe40000001804 */
[----:B------:R-:W-:Y:S03]  /*137e0*/  MUFU.EX2 R127, R127 ;  /* 0x0000007f007f7308 */ /* 0x000fe60000000800 */
[----:B------:R-:W-:Y:S01]  /*137f0*/  FADD.FTZ R115, R122, R115 ;  /* 0x000000737a737221 */ /* 0x000fe20000010000 */
[----:B-1----:R-:W-:Y:S02]  /*13800*/  FADD.FTZ R120, R123, R120 ;  /* 0x000000787b787221 */ /* 0x002fe40000010000 */
[C---:B------:R-:W-:Y:S01]  /*13810*/  HMMA.16816.F32 R8, R52.reuse, R58, R8 ;  /* 0x0000003a3408723c */ /* 0x040fe20000001808 */
[----:B------:R-:W1:Y:S03]  /*13820*/  LDSM.16.MT88.4 R56, [R96+0x8400] ;  /* 0x008400006038783b */ /* 0x000e660000004200 */
[----:B------:R-:W-:Y:S04]  /*13830*/  MUFU.EX2 R118, R118 ;  /* 0x0000007600767308 */ /* 0x000fe80000000800 */
[C---:B--2---:R-:W-:Y:S06]  /*13840*/  HMMA.16816.F32 R12, R52.reuse, R60, R12 ;  /* 0x0000003c340c723c */ /* 0x044fec000000180c */
[----:B------:R-:W2:Y:S02]  /*13850*/  MUFU.EX2 R117, R117 ;  /* 0x0000007500757308 */ /* 0x000ea40000000800 */
[C---:B------:R-:W-:Y:S01]  /*13860*/  HMMA.16816.F32 R16, R52.reuse, R62, R16 ;  /* 0x0000003e3410723c */ /* 0x040fe20000001810 */
[----:B------:R-:W3:Y:S07]  /*13870*/  LDSM.16.MT88.4 R60, [R96+0x6800] ;  /* 0x00680000603c783b */ /* 0x000eee0000004200 */
[----:B------:R-:W-:Y:S01]  /*13880*/  MUFU.EX2 R116, R116 ;  /* 0x0000007400747308 */ /* 0x000fe20000000800 */
[C---:B------:R-:W-:Y:S09]  /*13890*/  HMMA.16816.F32 R20, R52.reuse, R64, R20 ;  /* 0x000000403414723c */ /* 0x040ff20000001814 */
[----:B------:R-:W4:Y:S01]  /*138a0*/  MUFU.EX2 R112, R112 ;  /* 0x0000007000707308 */ /* 0x000f220000000800 */
[----:B--2---:R-:W-:Y:S01]  /*138b0*/  F2FP.F16.F32.PACK_AB R88, R117, R118 ;  /* 0x000000767558723e */ /* 0x004fe200000000ff */
[C---:B------:R-:W-:Y:S01]  /*138c0*/  HMMA.16816.F32 R24, R52.reuse, R66, R24 ;  /* 0x000000423418723c */ /* 0x040fe20000001818 */
[----:B------:R-:W2:Y:S07]  /*138d0*/  LDSM.16.MT88.4 R64, [R97+0x800] ;  /* 0x000800006140783b */ /* 0x000eae0000004200 */
[----:B------:R-:W-:Y:S01]  /*138e0*/  MUFU.EX2 R111, R111 ;  /* 0x0000006f006f7308 */ /* 0x000fe20000000800 */
[C---:B------:R-:W-:Y:S09]  /*138f0*/  HMMA.16816.F32 R28, R52.reuse, R68, R28 ;  /* 0x00000044341c723c */ /* 0x040ff2000000181c */
[----:B------:R-:W5:Y:S01]  /*13900*/  MUFU.EX2 R114, R114 ;  /* 0x0000007200727308 */ /* 0x000f620000000800 */
[----:B----4-:R-:W-:Y:S01]  /*13910*/  F2FP.F16.F32.PACK_AB R89, R112, R116 ;  /* 0x000000747059723e */ /* 0x010fe200000000ff */
[C---:B------:R-:W-:Y:S01]  /*13920*/  HMMA.16816.F32 R32, R52.reuse, R70, R32 ;  /* 0x000000463420723c */ /* 0x040fe20000001820 */
[----:B------:R-:W-:Y:S07]  /*13930*/  LDSM.16.MT88.4 R68, [R96+0x8800] ;  /* 0x008800006044783b */ /* 0x000fee0000004200 */
[----:B------:R-:W-:Y:S01]  /*13940*/  MUFU.EX2 R110, R110 ;  /* 0x0000006e006e7308 */ /* 0x000fe20000000800 */
[C---:B-1----:R-:W-:Y:S09]  /*13950*/  HMMA.16816.F32 R36, R52.reuse, R56, R36 ;  /* 0x000000383424723c */ /* 0x042ff20000001824 */
[----:B------:R-:W1:Y:S01]  /*13960*/  MUFU.EX2 R87, R91 ;  /* 0x0000005b00577308 */ /* 0x000e620000000800 */
[----:B-----5:R-:W-:Y:S01]  /*13970*/  F2FP.F16.F32.PACK_AB R90, R114, R111 ;  /* 0x0000006f725a723e */ /* 0x020fe200000000ff */
[C---:B------:R-:W-:Y:S01]  /*13980*/  HMMA.16816.F32 R40, R52.reuse, R58, R40 ;  /* 0x0000003a3428723c */ /* 0x040fe20000001828 */
[----:B------:R-:W4:Y:S07]  /*13990*/  LDSM.16.MT88.4 R56, [R96+0x7800] ;  /* 0x007800006038783b */ /* 0x000f2e0000004200 */
[C---:B------:R-:W-:Y:S03]  /*139a0*/  HMMA.16816.F32 R44, R52.reuse, R72, R44 ;  /* 0x00000048342c723c */ /* 0x040fe6000000182c */
[----:B-1----:R-:W-:Y:S05]  /*139b0*/  F2FP.F16.F32.PACK_AB R91, R87, R110 ;  /* 0x0000006e575b723e */ /* 0x002fea00000000ff */
[----:B------:R-:W-:Y:S01]  /*139c0*/  HMMA.16816.F32 R48, R52, R74, R48 ;  /* 0x0000004a3430723c */ /* 0x000fe20000001830 */
[----:B------:R-:W-:Y:S02]  /*139d0*/  LDSM.16.MT88.4 R72, [R97+0x2800] ;  /* 0x002800006148783b */ /* 0x000fe40000004200 */
[C---:B------:R-:W-:Y:S01]  /*139e0*/  F2FP.F16.F32.PACK_AB R52, R121.reuse, R122 ;  /* 0x0000007a7934723e */ /* 0x040fe200000000ff */
[----:B------:R-:W-:Y:S01]  /*139f0*/  FADD.FTZ R121, R121, R115 ;  /* 0x0000007379797221 */ /* 0x000fe20000010000 */
[C---:B------:R-:W-:Y:S01]  /*13a00*/  F2FP.F16.F32.PACK_AB R53, R124.reuse, R123 ;  /* 0x0000007b7c35723e */ /* 0x040fe200000000ff */
[----:B------:R-:W-:Y:S01]  /*13a10*/  FADD.FTZ R124, R124, R120 ;  /* 0x000000787c7c7221 */ /* 0x000fe20000010000 */
[----:B------:R-:W-:Y:S01]  /*13a20*/  F2FP.F16.F32.PACK_AB R54, R126, R125 ;  /* 0x0000007d7e36723e */ /* 0x000fe200000000ff */
[----:B------:R-:W-:Y:S01]  /*13a30*/  FADD.FTZ R121, R125, R121 ;  /* 0x000000797d797221 */ /* 0x000fe20000010000 */
[C---:B------:R-:W-:Y:S01]  /*13a40*/  F2FP.F16.F32.PACK_AB R55, R127.reuse, R130 ;  /* 0x000000827f37723e */ /* 0x040fe200000000ff */
        /* <DEDUP_REMOVED lines=8> */
[----:B------:R-:W1:Y:S02]  /*13ad0*/  LDSM.16.MT88.4 R60, [R97+0x1800] ;  /* 0x00180000613c783b */ /* 0x000e640000004200 */
[----:B------:R-:W-:Y:S01]  /*13ae0*/  FADD.FTZ R112, R112, R127 ;  /* 0x0000007f70707221 */ /* 0x000fe20000010000 */
[----:B------:R-:W-:Y:S03]  /*13af0*/  FADD.FTZ R117, R111, R117 ;  /* 0x000000756f757221 */ /* 0x000fe60000010000 */
[----:B------:R-:W-:Y:S01]  /*13b00*/  FADD.FTZ R112, R110, R112 ;  /* 0x000000706e707221 */ /* 0x000fe20000010000 */
[C---:B--2---:R-:W-:Y:S03]  /*13b10*/  HMMA.16816.F32 R12, R52.reuse, R64, R12 ;  /* 0x00000040340c723c */ /* 0x044fe6000000180c */
[----:B------:R-:W-:Y:S01]  /*13b20*/  FADD.FTZ R159, R114, R117 ;  /* 0x00000075729f7221 */ /* 0x000fe20000010000 */
[----:B------:R-:W-:Y:S04]  /*13b30*/  FADD.FTZ R158, R87, R112 ;  /* 0x00000070579e7221 */ /* 0x000fe80000010000 */
[C---:B------:R-:W-:Y:S01]  /*13b40*/  HMMA.16816.F32 R16, R52.reuse, R66, R16 ;  /* 0x000000423410723c */ /* 0x040fe20000001810 */
[----:B------:R-:W2:Y:S07]  /*13b50*/  LDSM.16.MT88.4 R64, [R97+0xc00] ;  /* 0x000c00006140783b */ /* 0x000eae0000004200 */
[C---:B----4-:R-:W-:Y:S08]  /*13b60*/  HMMA.16816.F32 R20, R52.reuse, R56, R20 ;  /* 0x000000383414723c */ /* 0x050ff00000001814 */
[C---:B------:R-:W-:Y:S01]  /*13b70*/  HMMA.16816.F32 R24, R52.reuse, R58, R24 ;  /* 0x0000003a3418723c */ /* 0x040fe20000001818 */
[----:B------:R-:W3:Y:S07]  /*13b80*/  LDSM.16.MT88.4 R56, [R96+0x7c00] ;  /* 0x007c00006038783b */ /* 0x000eee0000004200 */
[C---:B-1----:R-:W-:Y:S08]  /*13b90*/  HMMA.16816.F32 R28, R52.reuse, R60, R28 ;  /* 0x0000003c341c723c */ /* 0x042ff0000000181c */
[C---:B------:R-:W-:Y:S08]  /*13ba0*/  HMMA.16816.F32 R32, R52.reuse, R62, R32 ;  /* 0x0000003e3420723c */ /* 0x040ff00000001820 */
[C---:B------:R-:W-:Y:S08]  /*13bb0*/  HMMA.16816.F32 R36, R52.reuse, R68, R36 ;  /* 0x000000443424723c */ /* 0x040ff00000001824 */
[C---:B------:R-:W-:Y:S08]  /*13bc0*/  HMMA.16816.F32 R40, R52.reuse, R70, R40 ;  /* 0x000000463428723c */ /* 0x040ff00000001828 */
[C---:B------:R-:W-:Y:S08]  /*13bd0*/  HMMA.16816.F32 R44, R52.reuse, R72, R44 ;  /* 0x00000048342c723c */ /* 0x040ff0000000182c */
[----:B------:R-:W-:Y:S08]  /*13be0*/  HMMA.16816.F32 R48, R52, R74, R48 ;  /* 0x0000004a3430723c */ /* 0x000ff00000001830 */
[C---:B------:R-:W-:Y:S01]  /*13bf0*/  HMMA.16816.F32 R80, R88.reuse, R76, R4 ;  /* 0x0000004c5850723c */ /* 0x040fe20000001804 */
[----:B------:R-:W1:Y:S07]  /*13c00*/  LDSM.16.MT88.4 R4, [R96+0x8c00] ;  /* 0x008c00006004783b */ /* 0x000e6e0000004200 */
[C---:B------:R-:W-:Y:S01]  /*13c10*/  HMMA.16816.F32 R76, R88.reuse, R78, R8 ;  /* 0x0000004e584c723c */ /* 0x040fe20000001808 */
[----:B------:R-:W4:Y:S07]  /*13c20*/  LDSM.16.MT88.4 R8, [R97+0x2c00] ;  /* 0x002c00006108783b */ /* 0x000f2e0000004200 */
[C---:B--2---:R-:W-:Y:S08]  /*13c30*/  HMMA.16816.F32 R72, R88.reuse, R64, R12 ;  /* 0x000000405848723c */ /* 0x044ff0000000180c */
[C---:B------:R-:W-:Y:S08]  /*13c40*/  HMMA.16816.F32 R68, R88.reuse, R66, R16 ;  /* 0x000000425844723c */ /* 0x040ff00000001810 */
[C---:B---3--:R-:W-:Y:S08]  /*13c50*/  HMMA.16816.F32 R64, R88.reuse, R56, R20 ;  /* 0x000000385840723c */ /* 0x048ff00000001814 */
[C---:B------:R-:W-:Y:S08]  /*13c60*/  HMMA.16816.F32 R60, R88.reuse, R58, R24 ;  /* 0x0000003a583c723c */ /* 0x040ff00000001818 */
[C---:B------:R-:W-:Y:S08]  /*13c70*/  HMMA.16816.F32 R56, R88.reuse, R92, R28 ;  /* 0x0000005c5838723c */ /* 0x040ff0000000181c */
[C---:B------:R-:W-:Y:S08]  /*13c80*/  HMMA.16816.F32 R52, R88.reuse, R94, R32 ;  /* 0x0000005e5834723c */ /* 0x040ff00000001820 */
[C---:B-1----:R-:W-:Y:S08]  /*13c90*/  HMMA.16816.F32 R36, R88.reuse, R4, R36 ;  /* 0x000000045824723c */ /* 0x042ff00000001824 */
[C---:B------:R-:W-:Y:S08]  /*13ca0*/  HMMA.16816.F32 R40, R88.reuse, R6, R40 ;  /* 0x000000065828723c */ /* 0x040ff00000001828 */
[C---:B----4-:R-:W-:Y:S08]  /*13cb0*/  HMMA.16816.F32 R44, R88.reuse, R8, R44 ;  /* 0x00000008582c723c */ /* 0x050ff0000000182c */
[----:B------:R-:W-:Y:S01]  /*13cc0*/  HMMA.16816.F32 R48, R88, R10, R48 ;  /* 0x0000000a5830723c */ /* 0x000fe20000001830 */
[----:B------:R-:W-:Y:S08]  /*13cd0*/  @!UPT UIADD3 URZ, UPT, UPT, URZ, URZ, URZ ;  /* 0x000000fffffff290 */ /* 0x000ff0000fffe0ff */
[----:B------:R-:W-:Y:S11]  /*13ce0*/  @P0 BRA `(.L_x_8069) ;  /* 0xffffffcc006c0947 */ /* 0x000ff6000383ffff */
.L_x_8062:
        /* <DEDUP_REMOVED lines=11> */
.L_x_8081:
[----:B------:R-:W2:Y:S01]  /*13da0*/  S2R R2, SR_CgaCtaId ;  /* 0x0000000000027919 */ /* 0x000ea20000008800 */
[----:B---34-:R-:W-:Y:S01]  /*13db0*/  FADD.FTZ R158, R158, R0 ;  /* 0x000000009e9e7221 */ /* 0x018fe20000010000 */
[----:B------:R-:W3:Y:S01]  /*13dc0*/  MUFU.RCP R6, R7 ;  /* 0x0000000700067308 */ /* 0x000ee20000001000 */
[----:B------:R-:W-:Y:S01]  /*13dd0*/  MOV R0, 0x400 ;  /* 0x0000040000007802 */ /* 0x000fe20000000f00 */
[----:B------:R-:W4:Y:S01]  /*13de0*/  S2R R4, SR_TID.X ;  /* 0x0000000000047919 */ /* 0x000f220000002100 */
[----:B------:R-:W-:Y:S02]  /*13df0*/  FSETP.NE.FTZ.AND P3, PT, R7, RZ, PT ;  /* 0x000000ff0700720b */ /* 0x000fe40003f75000 */
[----:B------:R-:W-:-:S03]  /*13e00*/  FSETP.NE.FTZ.AND P2, PT, R158, RZ, PT ;  /* 0x000000ff9e00720b */ /* 0x000fc60003f55000 */
[----:B------:R-:W1:Y:S01]  /*13e10*/  MUFU.RCP R8, R158 ;  /* 0x0000009e00087308 */ /* 0x000e620000001000 */
[----:B---3--:R-:W-:-:S05]  /*13e20*/  FSEL R6, R6, 1, P3 ;  /* 0x3f80000006067808 */ /* 0x008fca0001800000 */
[C---:B------:R-:W-:Y:S01]  /*13e30*/  FMUL.FTZ R80, R6.reuse, R80 ;  /* 0x0000005006507220 */ /* 0x040fe20000410000 */
[C---:B------:R-:W-:Y:S01]  /*13e40*/  FMUL.FTZ R81, R6.reuse, R81 ;  /* 0x0000005106517220 */ /* 0x040fe20000410000 */
[----:B------:R-:W-:Y:S01]  /*13e50*/  FMUL.FTZ R76, R6, R76 ;  /* 0x0000004c064c7220 */ /* 0x000fe20000410000 */
[----:B-1----:R-:W-:Y:S01]  /*13e60*/  FSEL R8, R8, 1, P2 ;  /* 0x3f80000008087808 */ /* 0x002fe20001000000 */
[C---:B------:R-:W-:Y:S01]  /*13e70*/  FMUL.FTZ R77, R6.reuse, R77 ;  /* 0x0000004d064d7220 */ /* 0x040fe20000410000 */
[C---:B------:R-:W-:Y:S01]  /*13e80*/  FMUL.FTZ R72, R6.reuse, R72 ;  /* 0x0000004806487220 */ /* 0x040fe20000410000 */
[C---:B------:R-:W-:Y:S01]  /*13e90*/  FMUL.FTZ R73, R6.reuse, R73 ;  /* 0x0000004906497220 */ /* 0x040fe20000410000 */
[----:B------:R-:W-:Y:S01]  /*13ea0*/  FMUL.FTZ R68, R6, R68 ;  /* 0x0000004406447220 */ /* 0x000fe20000410000 */
[----:B--2---:R-:W-:Y:S01]  /*13eb0*/  LEA R0, R2, R0, 0x18 ;  /* 0x0000000002007211 */ /* 0x004fe200078ec0ff */
[C---:B------:R-:W-:Y:S01]  /*13ec0*/  FMUL.FTZ R82, R8.reuse, R82 ;  /* 0x0000005208527220 */ /* 0x040fe20000410000 */
[C---:B------:R-:W-:Y:S01]  /*13ed0*/  FMUL.FTZ R83, R8.reuse, R83 ;  /* 0x0000005308537220 */ /* 0x040fe20000410000 */
[----:B------:R-:W-:Y:S01]  /*13ee0*/  FMUL.FTZ R78, R8, R78 ;  /* 0x0000004e084e7220 */ /* 0x000fe20000410000 */
[----:B----4-:R-:W-:Y:S01]  /*13ef0*/  SHF.L.U32 R2, R4, 0x1, RZ ;  /* 0x0000000104027819 */ /* 0x010fe200000006ff */
[----:B------:R-:W-:Y:S01]  /*13f00*/  FMUL.FTZ R79, R8, R79 ;  /* 0x0000004f084f7220 */ /* 0x000fe20000410000 */
[----:B------:R-:W-:Y:S01]  /*13f10*/  SHF.L.U32 R9, R4, 0x3, RZ ;  /* 0x0000000304097819 */ /* 0x000fe200000006ff */
[C---:B------:R-:W-:Y:S01]  /*13f20*/  FMUL.FTZ R74, R8.reuse, R74 ;  /* 0x0000004a084a7220 */ /* 0x040fe20000410000 */
[----:B------:R-:W-:Y:S01]  /*13f30*/  LOP3.LUT R2, R129, 0x6, R2, 0xf8, !PT ;  /* 0x0000000681027812 */ /* 0x000fe200078ef802 */
[----:B------:R-:W-:Y:S01]  /*13f40*/  FMUL.FTZ R75, R8, R75 ;  /* 0x0000004b084b7220 */ /* 0x000fe20000410000 */
[----:B------:R-:W-:Y:S01]  /*13f50*/  LOP3.LUT R10, R9, 0xc0, RZ, 0xc0, !PT ;  /* 0x000000c0090a7812 */ /* 0x000fe200078ec0ff */
[----:B------:R-:W-:Y:S01]  /*13f60*/  FMUL.FTZ R69, R6, R69 ;  /* 0x0000004506457220 */ /* 0x000fe20000410000 */
[----:B------:R-:W-:Y:S01]  /*13f70*/  LOP3.LUT R2, R2, 0x20, R9, 0xf8, !PT ;  /* 0x0000002002027812 */ /* 0x000fe200078ef809 */
[----:B------:R-:W-:Y:S01]  /*13f80*/  FMUL.FTZ R70, R8, R70 ;  /* 0x0000004608467220 */ /* 0x000fe20000410000 */
[----:B------:R-:W-:Y:S01]  /*13f90*/  LOP3.LUT R10, R10, 0x18, R4, 0xf8, !PT ;  /* 0x000000180a0a7812 */ /* 0x000fe200078ef804 */
[----:B------:R-:W-:Y:S01]  /*13fa0*/  FMUL.FTZ R71, R8, R71 ;  /* 0x0000004708477220 */ /* 0x000fe20000410000 */
[----:B------:R-:W-:Y:S01]  /*13fb0*/  SHF.L.U32 R11, R4, 0x2, RZ ;  /* 0x00000002040b7819 */ /* 0x000fe200000006ff */
[----:B------:R-:W-:Y:S01]  /*13fc0*/  FMUL.FTZ R64, R6, R64 ;  /* 0x0000004006407220 */ /* 0x000fe20000410000 */
[----:B------:R-:W-:Y:S01]  /*13fd0*/  LOP3.LUT R2, R2, R10, RZ, 0xfc, !PT ;  /* 0x0000000a02027212 */ /* 0x000fe200078efcff */
[----:B------:R-:W-:Y:S01]  /*13fe0*/  FMUL.FTZ R65, R6, R65 ;  /* 0x0000004106417220 */ /* 0x000fe20000410000 */
[C---:B------:R-:W-:Y:S01]  /*13ff0*/  LOP3.LUT R12, R11.reuse, 0x20, RZ, 0xc0, !PT ;  /* 0x000000200b0c7812 */ /* 0x040fe200078ec0ff */
[----:B------:R-:W-:Y:S01]  /*14000*/  FMUL.FTZ R66, R8, R66 ;  /* 0x0000004208427220 */ /* 0x000fe20000410000 */
[----:B------:R-:W-:Y:S01]  /*14010*/  LEA R2, R2, R0, 0x1 ;  /* 0x0000000002027211 */ /* 0x000fe200078e08ff */
[----:B------:R-:W-:Y:S01]  /*14020*/  FMUL.FTZ R67, R8, R67 ;  /* 0x0000004308437220 */ /* 0x000fe20000410000 */
[----:B------:R-:W-:Y:S01]  /*14030*/  LOP3.LUT R11, R11, 0x40, RZ, 0xc0, !PT ;  /* 0x000000400b0b7812 */ /* 0x000fe200078ec0ff */
[----:B------:R-:W-:Y:S01]  /*14040*/  FMUL.FTZ R60, R6, R60 ;  /* 0x0000003c063c7220 */ /* 0x000fe20000410000 */
[----:B------:R-:W-:Y:S01]  /*14050*/  IADD3 R12, PT, PT, R2, -R12, RZ ;  /* 0x8000000c020c7210 */ /* 0x000fe20007ffe0ff */
[----:B------:R-:W-:Y:S01]  /*14060*/  FMUL.FTZ R61, R6, R61 ;  /* 0x0000003d063d7220 */ /* 0x000fe20000410000 */
[C---:B------:R-:W-:Y:S01]  /*14070*/  FMUL.FTZ R62, R8.reuse, R62 ;  /* 0x0000003e083e7220 */ /* 0x040fe20000410000 */
[----:B------:R-:W-:Y:S01]  /*14080*/  FMUL.FTZ R63, R8, R63 ;  /* 0x0000003f083f7220 */ /* 0x000fe20000410000 */
[----:B------:R-:W-:Y:S01]  /*14090*/  F2FP.F16.F32.PACK_AB R80, R81, R80 ;  /* 0x000000505150723e */ /* 0x000fe200000000ff */
[C---:B------:R-:W-:Y:S01]  /*140a0*/  FMUL.FTZ R56, R6.reuse, R56 ;  /* 0x0000003806387220 */ /* 0x040fe20000410000 */
[----:B------:R-:W-:Y:S01]  /*140b0*/  F2FP.F16.F32.PACK_AB R82, R83, R82 ;  /* 0x000000525352723e */ /* 0x000fe200000000ff */
        /* <DEDUP_REMOVED lines=70> */
[----:B------:R3:W-:Y:S04]  /*14520*/  STS [R11+0x2230], R8 ;  /* 0x002230080b007388 */ /* 0x0007e80000000800 */
[----:B-1----:R-:W4:Y:S01]  /*14530*/  LD.E.U8 R2, desc[UR4][R84.64+0x1c8] ;  /* 0x0001c80454027980 */ /* 0x002f22000c101100 */
[----:B------:R-:W-:-:S03]  /*14540*/  ISETP.NE.AND P0, PT, R146, -0x1, PT ;  /* 0xffffffff9200780c */ /* 0x000fc60003f05270 */
[----:B--2---:R-:W2:Y:S04]  /*14550*/  LD.E.64 R40, desc[UR4][R84.64+0x88] ;  /* 0x0000880454287980 */ /* 0x004ea8000c101b00 */
[----:B------:R1:W5:Y:S06]  /*14560*/  LD.E.64 R36, desc[UR4][R84.64+0x90] ;  /* 0x0000900454247980 */ /* 0x00036c000c101b00 */
[----:B------:R1:W5:Y:S01]  /*14570*/  @!P0 LD.E.64 R38, desc[UR4][R84.64+0x80] ;  /* 0x0000800454268980 */ /* 0x000362000c101b00 */
[----:B----4-:R-:W-:-:S13]  /*14580*/  ISETP.NE.AND P1, PT, R2, RZ, PT ;  /* 0x000000ff0200720c */ /* 0x010fda0003f25270 */
[----:B---3--:R-:W3:Y:S04]  /*14590*/  @!P1 LD.E R11, desc[UR4][R84.64+0x60] ;  /* 0x00006004540b9980 */ /* 0x008ee8000c101900 */
[----:B------:R-:W4:Y:S01]  /*145a0*/  @!P1 LD.E R6, desc[UR4][R84.64+0xb4] ;  /* 0x0000b40454069980 */ /* 0x000f22000c101900 */
[----:B------:R-:W1:Y:S08]  /*145b0*/  @P3 MUFU.LG2 R7, R7 ;  /* 0x0000000700073308 */ /* 0x000e700000000c00 */
[----:B------:R-:W2:Y:S01]  /*145c0*/  @P2 MUFU.LG2 R158, R158 ;  /* 0x0000009e009e2308 */ /* 0x000ea20000000c00 */
[----:B------:R-:W-:Y:S01]  /*145d0*/  LOP3.LUT R10, R10, 0x18, R9, 0x78, !PT ;  /* 0x000000180a0a7812 */ /* 0x000fe200078e7809 */
[----:B------:R-:W-:Y:S01]  /*145e0*/  BSSY.RECONVERGENT B0, `(.L_x_8071) ;  /* 0x0000013000007945 */ /* 0x000fe20003800200 */
[----:B------:R-:W-:-:S02]  /*145f0*/  MOV R2, 0x7f800000 ;  /* 0x7f80000000027802 */ /* 0x000fc40000000f00 */
[----:B------:R-:W-:Y:S01]  /*14600*/  LOP3.LUT R10, R10, 0x1f20, R9, 0xf8, !PT ;  /* 0x00001f200a0a7812 */ /* 0x000fe200078ef809 */
[----:B-1----:R-:W-:Y:S01]  /*14610*/  @P3 FMUL.FTZ R7, R7, 0.69314718246459960938 ;  /* 0x3f31721807073820 */ /* 0x002fe20000410000 */
[----:B------:R-:W-:Y:S01]  /*14620*/  MOV R8, 0x7f800000 ;  /* 0x7f80000000087802 */ /* 0x000fe20000000f00 */
[----:B--2---:R-:W-:-:S04]  /*14630*/  @P0 IMAD.WIDE.U32 R42, R40, R146, RZ ;  /* 0x00000092282a0225 */ /* 0x004fc800078e00ff */
[----:B-----5:R-:W-:Y:S01]  /*14640*/  @P3 FFMA.FTZ R2, R5, R86, R7 ;  /* 0x0000005605023223 */ /* 0x020fe20000010007 */
[----:B------:R-:W-:-:S04]  /*14650*/  @P2 FMUL.FTZ R158, R158, 0.69314718246459960938 ;  /* 0x3f3172189e9e2820 */ /* 0x000fc80000410000 */
[----:B------:R-:W-:Y:S01]  /*14660*/  @P2 FFMA.FTZ R8, R5, R3, R158 ;  /* 0x0000000305082223 */ /* 0x000fe2000001009e */
[----:B------:R-:W-:Y:S01]  /*14670*/  LEA R5, R10, R0, 0x1 ;  /* 0x000000000a057211 */ /* 0x000fe200078e08ff */
        /* <DEDUP_REMOVED lines=9> */
.L_x_8072:
[----:B------:R-:W-:Y:S05]  /*14710*/  BSYNC.RECONVERGENT B0 ;  /* 0x0000000000007941 */ /* 0x000fea0003800200 */
.L_x_8071:
        /* <DEDUP_REMOVED lines=12> */
[----:B------:R-:W1:Y:S01]  /*147e0*/  LDS.128 R4, [R5+0x2800] ;  /* 0x0028000005047984 */ /* 0x000e620000000c00 */
[----:B------:R-:W-:Y:S04]  /*147f0*/  BSSY.RECONVERGENT B0, `(.L_x_8073) ;  /* 0x000000f000007945 */ /* 0x000fe80003800200 */
[----:B------:R-:W-:Y:S05]  /*14800*/  @P1 BRA `(.L_x_8074) ;  /* 0x0000000000341947 */ /* 0x000fea0003800000 */
[----:B------:R-:W-:Y:S01]  /*14810*/  LOP3.LUT R11, R128, 0x30, RZ, 0xc0, !PT ;  /* 0x00000030800b7812 */ /* 0x000fe200078ec0ff */
        /* <DEDUP_REMOVED lines=12> */
.L_x_8074:
[----:B------:R-:W-:Y:S05]  /*148e0*/  BSYNC.RECONVERGENT B0 ;  /* 0x0000000000007941 */ /* 0x000fea0003800200 */
.L_x_8073:
[----:B-1----:R1:W5:Y:S01]  /*148f0*/  LD.E R84, desc[UR4][R84.64+0xc0] ;  /* 0x0000c00454547980 */ /* 0x002362000c101900 */
[----:B------:R-:W-:Y:S01]  /*14900*/  IMAD.IADD R145, R145, 0x1, -R143 ;  /* 0x0000000191917824 */ /* 0x000fe200078e0a8f */
[----:B------:R-:W-:Y:S01]  /*14910*/  LOP3.LUT R32, R9, 0x18, RZ, 0xc0, !PT ;  /* 0x0000001809207812 */ /* 0x000fe200078ec0ff */
[-C--:B------:R-:W-:Y:S01]  /*14920*/  @!P0 IMAD R2, R39, R142.reuse, RZ ;  /* 0x0000008e27028224 */ /* 0x080fe200078e02ff */
[----:B------:R-:W-:Y:S01]  /*14930*/  IADD3 R9, PT, PT, R10, 0x20, RZ ;  /* 0x000000200a097810 */ /* 0x000fe20007ffe0ff */
[----:B------:R-:W-:Y:S01]  /*14940*/  @!P0 IMAD.WIDE.U32 R38, R38, R142, RZ ;  /* 0x0000008e26268225 */ /* 0x000fe200078e00ff */
[-C--:B------:R-:W-:Y:S01]  /*14950*/  ISETP.GE.AND P3, PT, R10, R145.reuse, PT ;  /* 0x000000910a00720c */ /* 0x080fe20003f66270 */
[----:B------:R-:W-:Y:S01]  /*14960*/  BSSY.RECONVERGENT B0, `(.L_x_8075) ;  /* 0x000001d000007945 */ /* 0x000fe20003800200 */
[----:B------:R-:W-:Y:S01]  /*14970*/  ISETP.GE.AND P1, PT, R9, R145, PT ;  /* 0x000000910900720c */ /* 0x000fe20003f26270 */
[----:B------:R-:W-:Y:S01]  /*14980*/  IMAD.MOV.U32 R33, RZ, RZ, RZ ;  /* 0x000000ffff217224 */ /* 0x000fe200078e00ff */
[----:B------:R-:W-:Y:S01]  /*14990*/  @!P0 MOV R3, R38 ;  /* 0x0000002600038202 */ /* 0x000fe20000000f00 */
[----:B------:R-:W-:Y:S01]  /*149a0*/  IMAD R8, R37, R141, RZ ;  /* 0x0000008d25087224 */ /* 0x000fe200078e02ff */
[----:B------:R-:W-:Y:S01]  /*149b0*/  @P0 MOV R3, R42 ;  /* 0x0000002a00030202 */ /* 0x000fe20000000f00 */
[----:B------:R-:W-:-:S04]  /*149c0*/  IMAD.WIDE.U32 R34, R143, R40, R32 ;  /* 0x000000288f227225 */ /* 0x000fc800078e0020 */
[----:B------:R-:W-:-:S04]  /*149d0*/  IMAD.WIDE.U32 R36, R36, R141, RZ ;  /* 0x0000008d24247225 */ /* 0x000fc800078e00ff */
[----:B------:R-:W-:Y:S02]  /*149e0*/  IMAD R143, R41, R143, RZ ;  /* 0x0000008f298f7224 */ /* 0x000fe400078e02ff */
[----:B------:R-:W-:Y:S02]  /*149f0*/  @!P0 IMAD.IADD R2, R39, 0x1, R2 ;  /* 0x0000000127028824 */ /* 0x000fe400078e0202 */
[----:B------:R-:W-:Y:S01]  /*14a00*/  @P0 IMAD.IADD R2, R43, 0x1, R0 ;  /* 0x000000012b020824 */ /* 0x000fe200078e0200 */
[----:B------:R-:W-:Y:S01]  /*14a10*/  IADD3 R143, PT, PT, R35, R143, RZ ;  /* 0x0000008f238f7210 */ /* 0x000fe20007ffe0ff */
[----:B------:R-:W-:Y:S01]  /*14a20*/  IMAD.IADD R8, R37, 0x1, R8 ;  /* 0x0000000125087824 */ /* 0x000fe200078e0208 */
[----:B------:R-:W-:Y:S02]  /*14a30*/  IADD3 R34, P2, P0, R36, R34, R3 ;  /* 0x0000002224227210 */ /* 0x000fe4000785e003 */
[----:B------:R-:W-:Y:S02]  /*14a40*/  LOP3.LUT R0, R32, 0x40, RZ, 0xfc, !PT ;  /* 0x0000004020007812 */ /* 0x000fe400078efcff */
[----:B------:R-:W-:-:S02]  /*14a50*/  IADD3.X R35, PT, PT, R8, R143, R2, P2, P0 ;  /* 0x0000008f08237210 */ /* 0x000fc400017e0402 */
        /* <DEDUP_REMOVED lines=13> */
.L_x_8076:
[----:B------:R-:W-:Y:S05]  /*14b30*/  BSYNC.RECONVERGENT B0 ;  /* 0x0000000000007941 */ /* 0x000fea0003800200 */
.L_x_8075:
[----:B------:R-:W-:Y:S02]  /*14b40*/  MOV R8, R140 ;  /* 0x0000008c00087202 */ /* 0x000fe40000000f00 */
[----:B------:R-:W-:-:S04]  /*14b50*/  MOV R9, 0x0 ;  /* 0x0000000000097802 */ /* 0x000fc80000000f00 */
[----:B-12345:R-:W-:Y:S05]  /*14b60*/  @P1 RET.REL.NODEC R8 `(_ZN5flash24flash_fwd_splitkv_kernelI23Flash_fwd_kernel_traitsILi96ELi64ELi64ELi4ELb0ELb0EN7cutlass6half_tE19Flash_kernel_traitsILi96ELi64ELi64ELi4ES3_EELb0ELb1ELb0ELb0ELb0ELb0ELb0ELb1EEEvNS_16Flash_fwd_paramsE) ;  /* 0xfffffeb408241950 */ /* 0x03efea0003c3ffff */
[----:B------:R-:W-:Y:S01]  /*14b70*/  IADD3 R10, P0, PT, R10, 0x20, RZ ;  /* 0x000000200a0a7810 */ /* 0x000fe20007f1e0ff */
[----:B------:R-:W-:Y:S01]  /*14b80*/  IMAD.MOV.U32 R8, RZ, RZ, R34 ;  /* 0x000000ffff087224 */ /* 0x000fe200078e0022 */
[----:B------:R-:W-:Y:S02]  /*14b90*/  MOV R9, R35 ;  /* 0x0000002300097202 */ /* 0x000fe40000000f00 */
[-C--:B------:R-:W-:Y:S01]  /*14ba0*/  ISETP.GE.AND P2, PT, R32, R84.reuse, PT ;  /* 0x000000542000720c */ /* 0x080fe20003f46270 */
[----:B------:R-:W-:Y:S01]  /*14bb0*/  IMAD.X R3, RZ, RZ, RZ, P0 ;  /* 0x000000ffff037224 */ /* 0x000fe200000e06ff */
[----:B------:R-:W-:Y:S01]  /*14bc0*/  ISETP.GE.AND P1, PT, R2, R84, PT ;  /* 0x000000540200720c */ /* 0x000fe20003f26270 */
[----:B------:R-:W-:Y:S01]  /*14bd0*/  IMAD.WIDE.U32 R8, R40, R10, R8 ;  /* 0x0000000a28087225 */ /* 0x000fe200078e0008 */
[----:B------:R-:W-:-:S03]  /*14be0*/  ISETP.GE.AND P0, PT, R0, R84, PT ;  /* 0x000000540000720c */ /* 0x000fc60003f06270 */
[----:B------:R-:W-:Y:S01]  /*14bf0*/  IMAD R3, R3, R40, RZ ;  /* 0x0000002803037224 */ /* 0x000fe200078e02ff */
[----:B------:R-:W-:-:S03]  /*14c00*/  LEA R2, P3, R8, R44, 0x1 ;  /* 0x0000002c08027211 */ /* 0x000fc600078608ff */
[----:B------:R-:W-:-:S04]  /*14c10*/  IMAD R3, R41, R10, R3 ;  /* 0x0000000a29037224 */ /* 0x000fc800078e0203 */
[----:B------:R-:W-:Y:S02]  /*14c20*/  IMAD.IADD R3, R9, 0x1, R3 ;  /* 0x0000000109037824 */ /* 0x000fe400078e0203 */
[----:B------:R-:W-:-:S03]  /*14c30*/  IMAD.MOV.U32 R9, RZ, RZ, 0x0 ;  /* 0x00000000ff097424 */ /* 0x000fc600078e00ff */
[----:B------:R-:W-:Y:S02]  /*14c40*/  LEA.HI.X R3, R8, R45, R3, 0x1, P3 ;  /* 0x0000002d08037211 */ /* 0x000fe400018f0c03 */
[----:B------:R-:W-:-:S03]  /*14c50*/  MOV R8, R140 ;  /* 0x0000008c00087202 */ /* 0x000fc60000000f00 */
[----:B------:R-:W-:Y:S04]  /*14c60*/  @!P2 ST.E.128 desc[UR4][R2.64], R24 ;  /* 0x000000180200a985 */ /* 0x000fe8000c101d04 */
[----:B------:R1:W-:Y:S02]  /*14c70*/  @!P1 ST.E.128 desc[UR4][R2.64+0x40], R16 ;  /* 0x0000401002009985 */ /* 0x0003e4000c101d04 */
[----:B-1----:R-:W-:Y:S05]  /*14c80*/  @P0 RET.REL.NODEC R8 `(_ZN5flash24flash_fwd_splitkv_kernelI23Flash_fwd_kernel_traitsILi96ELi64ELi64ELi4ELb0ELb0EN7cutlass6half_tE19Flash_kernel_traitsILi96ELi64ELi64ELi4ES3_EELb0ELb1ELb0ELb0ELb0ELb0ELb0ELb1EEEvNS_16Flash_fwd_paramsE) ;  /* 0xfffffeb008dc0950 */ /* 0x002fea0003c3ffff */
[----:B------:R-:W-:Y:S01]  /*14c90*/  MOV R141, 0x0 ;  /* 0x00000000008d7802 */ /* 0x000fe20000000f00 */
[----:B------:R1:W-:Y:S03]  /*14ca0*/  ST.E.128 desc[UR4][R2.64+0x80], R4 ;  /* 0x0000800402007985 */ /* 0x0003e6000c101d04 */
[----:B-1----:R-:W-:Y:S05]  /*14cb0*/  RET.REL.NODEC R140 `(_ZN5flash24flash_fwd_splitkv_kernelI23Flash_fwd_kernel_traitsILi96ELi64ELi64ELi4ELb0ELb0EN7cutlass6half_tE19Flash_kernel_traitsILi96ELi64ELi64ELi4ES3_EELb0ELb1ELb0ELb0ELb0ELb0ELb0ELb1EEEvNS_16Flash_fwd_paramsE) ;  /* 0xfffffeb08cd07950 */ /* 0x002fea0003c3ffff */
.L_x_8070:
[----:B------:R-:W-:Y:S01]  /*14cc0*/  MOV R0, 0x1f ;  /* 0x0000001f00007802 */ /* 0x000fe20000000f00 */
[----:B------:R-:W-:Y:S01]  /*14cd0*/  IMAD.MOV.U32 R2, RZ, RZ, 0x2 ;  /* 0x00000002ff027424 */ /* 0x000fe200078e00ff */
[----:B------:R-:W-:Y:S01]  /*14ce0*/  MOV R6, R159 ;  /* 0x0000009f00067202 */ /* 0x000fe20000000f00 */
[----:B------:R-:W-:-:S07]  /*14cf0*/  IMAD.MOV.U32 R4, RZ, RZ, -0x1 ;  /* 0xffffffffff047424 */ /* 0x000fce00078e00ff */
[----:B-1---5:R-:W-:Y:S05]  /*14d00*/  WARPSYNC.COLLECTIVE R4, `(.L_x_8077) ;  /* 0x0000000004087348 */ /* 0x022fea0003c00000 */
[----:B------:R2:W3:Y:S02]  /*14d10*/  SHFL.BFLY P0, R0, R6, R2, R0 ;  /* 0x0c00000206007389 */ /* 0x0004e40000000000 */
[----:B-123-5:R-:W-:Y:S05]  /*14d20*/  ENDCOLLECTIVE ;  /* 0x000000000000791b */ /* 0x02efea0003800000 */
.L_x_8077:
        /* <DEDUP_REMOVED lines=8> */
.L_x_8078:
        /* <DEDUP_REMOVED lines=8> */
.L_x_8079:
[----:B------:R-:W-:Y:S01]  /*14e30*/  FADD.FTZ R158, R0, R158 ;  /* 0x0000009e009e7221 */ /* 0x000fe20000010000 */
[----:B------:R-:W-:Y:S02]  /*14e40*/  MOV R0, 0x1f ;  /* 0x0000001f00007802 */ /* 0x000fe40000000f00 */
[----:B------:R-:W-:Y:S01]  /*14e50*/  MOV R2, 0x1 ;  /* 0x0000000100027802 */ /* 0x000fe20000000f00 */
[----:B------:R-:W-:-:S07]  /*14e60*/  IMAD.MOV.U32 R6, RZ, RZ, R158 ;  /* 0x000000ffff067224 */ /* 0x000fce00078e009e */
[----:B------:R-:W-:Y:S05]  /*14e70*/  WARPSYNC.COLLECTIVE R4, `(.L_x_8080) ;  /* 0x0000000004087348 */ /* 0x000fea0003c00000 */
[----:B------:R1:W2:Y:S02]  /*14e80*/  SHFL.BFLY P0, R0, R6, R2, R0 ;  /* 0x0c00000206007389 */ /* 0x0002a40000000000 */
[----:B-12---:R-:W-:Y:S05]  /*14e90*/  ENDCOLLECTIVE ;  /* 0x000000000000791b */ /* 0x006fea0003800000 */
.L_x_8080:
[----:B------:R-:W-:Y:S05]  /*14ea0*/  BRA `(.L_x_8081) ;  /* 0xffffffec00bc7947 */ /* 0x000fea000383ffff */
.L_x_8082:
        /* <DEDUP_REMOVED lines=13> */
.L_x_11704:


//--------------------- .text._ZN5flash24flash_fwd_splitkv_kernelI23Flash_fwd_kernel_traitsILi96ELi64ELi64ELi4ELb0ELb0EN7cutlass6half_tE19Flash_kernel_traitsILi96ELi64ELi64ELi4ES3_EELb0ELb1ELb0ELb0ELb0ELb1ELb0ELb1EEEvNS_16Flash_fwd_paramsE --------------------------
	.section	.text._ZN5flash24flash_fwd_splitkv_kernelI23Flash_fwd_kernel_traitsILi96ELi64ELi64ELi4ELb0ELb0EN7cutlass6half_tE19Flash_kernel_traitsILi96ELi64ELi64ELi4ES3_EELb0ELb1ELb0ELb0ELb0ELb1ELb0ELb1EEEvNS_16Flash_fwd_paramsE,"ax",@progbits
	.align	128
        .global         _ZN5flash24flash_fwd_splitkv_kernelI23Flash_fwd_kernel_traitsILi96ELi64ELi64ELi4ELb0ELb0EN7cutlass6half_tE19Flash_kernel_traitsILi96ELi64ELi64ELi4ES3_EELb0ELb1ELb0ELb0ELb0ELb1ELb0ELb1EEEvNS_16Flash_fwd_paramsE
        .type           _ZN5flash24flash_fwd_splitkv_kernelI23Flash_fwd_kernel_traitsILi96ELi64ELi64ELi4ELb0ELb0EN7cutlass6half_tE19Flash_kernel_traitsILi96ELi64ELi64ELi4ES3_EELb0ELb1ELb0ELb0ELb0ELb1ELb0ELb1EEEvNS_16Flash_fwd_paramsE,@function
        .size           _ZN5flash24flash_fwd_splitkv_kernelI23Flash_fwd_kernel_traitsILi96ELi64ELi64ELi4ELb0ELb0EN7cutlass6half_tE19Flash_kernel_traitsILi96ELi64ELi64ELi4ES3_EELb0ELb1ELb0ELb0ELb0ELb1ELb0ELb1EEEvNS_16Flash_fwd_paramsE,(.L_x_11705 - _ZN5flash24flash_fwd_splitkv_kernelI23Flash_fwd_kernel_traitsILi96ELi64ELi64ELi4ELb0ELb0EN7cutlass6half_tE19Flash_kernel_traitsILi96ELi64ELi64ELi4ES3_EELb0ELb1ELb0ELb0ELb0ELb1ELb0ELb1EEEvNS_16Flash_fwd_paramsE)
        .other          _ZN5flash24flash_fwd_splitkv_kernelI23Flash_fwd_kernel_traitsILi96ELi64ELi64ELi4ELb0ELb0EN7cutlass6half_tE19Flash_kernel_traitsILi96ELi64ELi64ELi4ES3_EELb0ELb1ELb0ELb0ELb0ELb1ELb0ELb1EEEvNS_16Flash_fwd_paramsE,@"STO_CUDA_ENTRY STV_DEFAULT"
_ZN5flash24flash_fwd_splitkv_kernelI23Flash_fwd_kernel_traitsILi96ELi64ELi64ELi4ELb0ELb0EN7cutlass6half_tE19Flash_kernel_traitsILi96ELi64ELi64ELi4ES3_EELb0ELb1ELb0ELb0ELb0ELb1ELb0ELb1EEEvNS_16Flash_fwd_paramsE:
.text._ZN5flash24flash_fwd_splitkv_kernelI23Flash_fwd_kernel_traitsILi96ELi64ELi64ELi4ELb0ELb0EN7cutlass6half_tE19Flash_kernel_traitsILi96ELi64ELi64ELi4ES3_EELb0ELb1ELb0ELb0ELb0ELb1ELb0ELb1EEEvNS_16Flash_fwd_paramsE:
[----:B------:R-:W-:Y:S01]  /*0000*/  LDC R1, c[0x0][0x37c] ;  /* 0x0000df00ff017b82 */ /* 0x000fe20000000800 */
[----:B------:R-:W1:Y:S07]  /*0010*/  S2R R147, SR_CTAID.X ;  /* 0x0000000000937919 */ /* 0x000e6e0000002500 */
[----:B------:R-:W2:Y:S01]  /*0020*/  LDC.64 R84, c[0x0][0x348] ;  /* 0x0000d200ff547b82 */ /* 0x000ea20000000a00 */
[----:B------:R-:W-:Y:S01]  /*0030*/  BSSY.RECONVERGENT B4, `(.L_x_8083) ;  /* 0x0000005000047945 */ /* 0x000fe20003800200 */
[----:B------:R-:W-:Y:S01]  /*0040*/  MOV R144, 0x80 ;  /* 0x0000008000907802 */ /* 0x000fe20000000f00 */
[----:B------:R-:W3:Y:S01]  /*0050*/  S2R R146, SR_CTAID.Y ;  /* 0x0000000000927919 */ /* 0x000ee20000002600 */
[----:B------:R-:W4:Y:S05]  /*0060*/  S2R R145, SR_CTAID.Z ;  /* 0x0000000000917919 */ /* 0x000f2a0000002700 */
[----:B-1234-:R-:W-:Y:S05]  /*0070*/  CALL.REL.NOINC `($_ZN5flash24flash_fwd_splitkv_kernelI23Flash_fwd_kernel_traitsILi96ELi64ELi64ELi4ELb0ELb0EN7cutlass6half_tE19Flash_kernel_traitsILi96ELi64ELi64ELi4ES3_EELb0ELb1ELb0ELb0ELb0ELb1ELb0ELb1EEEvNS_16Flash_fwd_paramsE$_ZN5flash30compute_attn_1rowblock_splitkvI23Flash_fwd_kernel_traitsILi96ELi64ELi64ELi4ELb0ELb0EN7cutlass6half_tE19Flash_kernel_traitsILi96ELi64ELi64ELi4ES3_EELb0ELb1ELb0ELb0ELb0ELb1ELb0ELb1ENS_16Flash_fwd_paramsEEEvRKT8_iiiii) ;  /* 0x0000000000087944 */ /* 0x01efea0003c00000 */
[----:B------:R-:W-:Y:S05]  /*0080*/  BSYNC.RECONVERGENT B4 ;  /* 0x0000000000047941 */ /* 0x000fea0003800200 */
.L_x_8083:
[----:B------:R-:W-:Y:S05]  /*0090*/  EXIT ;  /* 0x000000000000794d */ /* 0x000fea0003800000 */
        .type           $_ZN5flash24flash_fwd_splitkv_kernelI23Flash_fwd_kernel_traitsILi96ELi64ELi64ELi4ELb0ELb0EN7cutlass6half_tE19Flash_kernel_traitsILi96ELi64ELi64ELi4ES3_EELb0ELb1ELb0ELb0ELb0ELb1ELb0ELb1EEEvNS_16Flash_fwd_paramsE$_ZN5flash30compute_attn_1rowblock_splitkvI23Flash_fwd_kernel_traitsILi96ELi64ELi64ELi4ELb0ELb0EN7cutlass6half_tE19Flash_kernel_traitsILi96ELi64ELi64ELi4ES3_EELb0ELb1ELb0ELb0ELb0ELb1ELb0ELb1ENS_16Flash_fwd_paramsEEEvRKT8_iiiii,@function
        .size           $_ZN5flash24flash_fwd_splitkv_kernelI23Flash_fwd_kernel_traitsILi96ELi64ELi64ELi4ELb0ELb0EN7cutlass6half_tE19Flash_kernel_traitsILi96ELi64ELi64ELi4ES3_EELb0ELb1ELb0ELb0ELb0ELb1ELb0ELb1EEEvNS_16Flash_fwd_paramsE$_ZN5flash30compute_attn_1rowblock_splitkvI23Flash_fwd_kernel_traitsILi96ELi64ELi64ELi4ELb0ELb0EN7cutlass6half_tE19Flash_kernel_traitsILi96ELi64ELi64ELi4ES3_EELb0ELb1ELb0ELb0ELb0ELb1ELb0ELb1ENS_16Flash_fwd_paramsEEEvRKT8_iiiii,(.L_x_11705 - $_ZN5flash24flash_fwd_splitkv_kernelI23Flash_fwd_kernel_traitsILi96ELi64ELi64ELi4ELb0ELb0EN7cutlass6half_tE19Flash_kernel_traitsILi96ELi64ELi64ELi4ES3_EELb0ELb1ELb0ELb0ELb0ELb1ELb0ELb1EEEvNS_16Flash_fwd_paramsE$_ZN5flash30compute_attn_1rowblock_splitkvI23Flash_fwd_kernel_traitsILi96ELi64ELi64ELi4ELb0ELb0EN7cutlass6half_tE19Flash_kernel_traitsILi96ELi64ELi64ELi4ES3_EELb0ELb1ELb0ELb0ELb0ELb1ELb0ELb1ENS_16Flash_fwd_paramsEEEvRKT8_iiiii)
$_ZN5flash24flash_fwd_splitkv_kernelI23Flash_fwd_kernel_traitsILi96ELi64ELi64ELi4ELb0ELb0EN7cutlass6half_tE19Flash_kernel_traitsILi96ELi64ELi64ELi4ES3_EELb0ELb1ELb0ELb0ELb0ELb1ELb0ELb1EEEvNS_16Flash_fwd_paramsE$_ZN5flash30compute_attn_1rowblock_splitkvI23Flash_fwd_kernel_traitsILi96ELi64ELi64ELi4ELb0ELb0EN7cutlass6half_tE19Flash_kernel_traitsILi96ELi64ELi64ELi4ES3_EELb0ELb1ELb0ELb0ELb0ELb1ELb0ELb1ENS_16Flash_fwd_paramsEEEvRKT8_iiiii:
        /* <DEDUP_REMOVED lines=38> */
.L_x_8085:
[----:B------:R-:W-:Y:S05]  /*0300*/  BSYNC.RECONVERGENT B0 ;  /* 0x0000000000007941 */ /* 0x000fea0003800200 */
.L_x_8084:
[----:B------:R-:W-:Y:S04]  /*0310*/  BSSY.RECONVERGENT B0, `(.L_x_8086) ;  /* 0x0000007000007945 */ /* 0x000fe80003800200 */
[----:B------:R-:W-:Y:S05]  /*0320*/  @!P3 BRA `(.L_x_8087) ;  /* 0x000000000014b947 */ /* 0x000fea0003800000 */
[----:B------:R-:W3:Y:S02]  /*0330*/  LD.E.U8 R0, desc[UR4][R84.64+0x1b2] ;  /* 0x0001b20454007980 */ /* 0x000ee4000c101100 */
[----:B---3--:R-:W-:-:S13]  /*0340*/  ISETP.NE.AND P1, PT, R0, RZ, PT ;  /* 0x000000ff0000720c */ /* 0x008fda0003f25270 */
[----:B------:R-:W3:Y:S02]  /*0350*/  @P1 LD.E R0, desc[UR4][R6.64+0x4] ;  /* 0x0000040406001980 */ /* 0x000ee4000c101900 */
[----:B---3-5:R-:W-:-:S06]  /*0360*/  @P1 IADD3 R69, PT, PT, R0, -R15, RZ ;  /* 0x8000000f00451210 */ /* 0x028fcc0007ffe0ff */
[----:B------:R3:W5:Y:S02]  /*0370*/  @!P1 LD.E R69, desc[UR4][R6.64] ;  /* 0x0000000406459980 */ /* 0x000764000c101900 */
.L_x_8087:
[----:B------:R-:W-:Y:S05]  /*0380*/  BSYNC.RECONVERGENT B0 ;  /* 0x0000000000007941 */ /* 0x000fea0003800200 */
.L_x_8086:
[----:B------:R-:W-:Y:S01]  /*0390*/  BSSY.RECONVERGENT B1, `(.L_x_8088) ;  /* 0x0000012000017945 */ /* 0x000fe20003800200 */
[----:B-----5:R-:W-:Y:S02]  /*03a0*/  @P5 IADD3 R148, PT, PT, -R150, R3, RZ ;  /* 0x0000000396945210 */ /* 0x020fe40007ffe1ff */
[----:B------:R-:W-:Y:S01]  /*03b0*/  IADD3 R69, PT, PT, R69, -R14, RZ ;  /* 0x8000000e45457210 */ /* 0x000fe20007ffe0ff */
[----:B------:R-:W-:Y:S06]  /*03c0*/  @!P0 BRA `(.L_x_8089) ;  /* 0x0000000000148947 */ /* 0x000fec0003800000 */
[----:B------:R-:W-:-:S05]  /*03d0*/  IADD3 R2, P0, PT, R4, R80, RZ ;  /* 0x0000005004027210 */ /* 0x000fca0007f1e0ff */
[----:B------:R-:W-:-:S05]  /*03e0*/  IMAD.X R3, R5, 0x1, R78, P0 ;  /* 0x0000000105037824 */ /* 0x000fca00000e064e */
[----:B------:R-:W4:Y:S02]  /*03f0*/  LD.E R61, desc[UR4][R2.64] ;  /* 0x00000004023d7980 */ /* 0x000f24000c101900 */
[----:B----4-:R-:W-:Y:S01]  /*0400*/  IADD3 R61, PT, PT, R61, -R14, RZ ;  /* 0x8000000e3d3d7210 */ /* 0x010fe20007ffe0ff */
[----:B------:R-:W-:Y:S05]  /*0410*/  BRA `(.L_x_8090) ;  /* 0x0000000000247947 */ /* 0x000fea0003800000 */
.L_x_8089:
[----:B------:R-:W4:Y:S01]  /*0420*/  LD.E.64 R2, desc[UR4][R84.64+0x108] ;  /* 0x0001080454027980 */ /* 0x000f22000c101b00 */
[----:B------:R-:W-:Y:S01]  /*0430*/  BSSY.RECONVERGENT B0, `(.L_x_8091) ;  /* 0x0000006000007945 */ /* 0x000fe20003800200 */
[----:B------:R-:W-:Y:S01]  /*0440*/  IMAD.MOV.U32 R0, RZ, RZ, RZ ;  /* 0x000000ffff007224 */ /* 0x000fe200078e00ff */
[----:B----4-:R-:W-:-:S04]  /*0450*/  ISETP.NE.U32.AND P0, PT, R2, RZ, PT ;  /* 0x000000ff0200720c */ /* 0x010fc80003f05070 */
[----:B------:R-:W-:-:S13]  /*0460*/  ISETP.NE.AND.EX P0, PT, R3, RZ, PT, P0 ;  /* 0x000000ff0300720c */ /* 0x000fda0003f05300 */
[----:B------:R-:W-:Y:S05]  /*0470*/  @!P0 BRA `(.L_x_8092) ;  /* 0x0000000000048947 */ /* 0x000fea0003800000 */
[----:B------:R4:W5:Y:S02]  /*0480*/  LD.E R0, desc[UR4][R84.64+0xbc] ;  /* 0x0000bc0454007980 */ /* 0x000964000c101900 */
.L_x_8092:
[----:B------:R-:W-:Y:S05]  /*0490*/  BSYNC.RECONVERGENT B0 ;  /* 0x0000000000007941 */ /* 0x000fea0003800200 */
.L_x_8091:
[----:B-----5:R-:W-:Y:S02]  /*04a0*/  IADD3 R61, PT, PT, R69, R0, RZ ;  /* 0x00000000453d7210 */ /* 0x020fe40007ffe0ff */
.L_x_8090:
[----:B------:R-:W-:Y:S05]  /*04b0*/  BSYNC.RECONVERGENT B1 ;  /* 0x0000000000017941 */ /* 0x000fea0003800200 */
.L_x_8088:
[----:B------:R-:W-:Y:S01]  /*04c0*/  IMAD.SHL.U32 R95, R147, 0x40, RZ ;  /* 0x00000040935f7824 */ /* 0x000fe200078e00ff */
[----:B------:R-:W-:Y:S01]  /*04d0*/  MOV R2, R144 ;  /* 0x0000009000027202 */ /* 0x000fe20000000f00 */
[----:B------:R-:W-:-:S03]  /*04e0*/  IMAD.MOV.U32 R3, RZ, RZ, 0x0 ;  /* 0x00000000ff037424 */ /* 0x000fc600078e00ff */
[----:B------:R-:W-:-:S13]  /*04f0*/  ISETP.GT.AND P0, PT, R148, R95, PT ;  /* 0x0000005f9400720c */ /* 0x000fda0003f04270 */
[----:B-1234-:R-:W-:Y:S05]  /*0500*/  @!P0 RET.REL.NODEC R2 `(_ZN5flash24flash_fwd_splitkv_kernelI23Flash_fwd_kernel_traitsILi96ELi64ELi64ELi4ELb0ELb0EN7cutlass6half_tE19Flash_kernel_traitsILi96ELi64ELi64ELi4ES3_EELb0ELb1ELb0ELb0ELb0ELb1ELb0ELb1EEEvNS_16Flash_fwd_paramsE) ;  /* 0xfffffff802bc8950 */ /* 0x01efea0003c3ffff */
        /* <DEDUP_REMOVED lines=85> */
.L_x_8095:
[----:B------:R-:W-:Y:S05]  /*0a60*/  BSYNC.RECONVERGENT B0 ;  /* 0x0000000000007941 */ /* 0x000fea0003800200 */
.L_x_8094:
        /* <DEDUP_REMOVED lines=18> */
.L_x_8097:
[----:B------:R-:W-:Y:S05]  /*0b90*/  BSYNC.RECONVERGENT B0 ;  /* 0x0000000000007941 */ /* 0x000fea0003800200 */
.L_x_8096:
[----:B------:R-:W-:Y:S01]  /*0ba0*/  MOV R145, 0x0 ;  /* 0x0000000000917802 */ /* 0x000fe20000000f00 */
[----:B------:R1:W-:Y:S03]  /*0bb0*/  @!P6 ST.E desc[UR4][R6.64], R5 ;  /* 0x000000050600e985 */ /* 0x0003e6000c101904 */
[----:B-12--5:R-:W-:Y:S05]  /*0bc0*/  @P5 RET.REL.NODEC R144 `(_ZN5flash24flash_fwd_splitkv_kernelI23Flash_fwd_kernel_traitsILi96ELi64ELi64ELi4ELb0ELb0EN7cutlass6half_tE19Flash_kernel_traitsILi96ELi64ELi64ELi4ES3_EELb0ELb1ELb0ELb0ELb0ELb1ELb0ELb1EEEvNS_16Flash_fwd_paramsE) ;  /* 0xfffffff4900c5950 */ /* 0x026fea0003c3ffff */
[----:B------:R-:W-:Y:S02]  /*0bd0*/  MOV R3, 0x7f800000 ;  /* 0x7f80000000037802 */ /* 0x000fe40000000f00 */
[----:B------:R-:W-:-:S03]  /*0be0*/  MOV R145, 0x0 ;  /* 0x0000000000917802 */ /* 0x000fc60000000f00 */
[----:B------:R1:W-:Y:S02]  /*0bf0*/  ST.E desc[UR4][R6.64+0x80], R3 ;  /* 0x0000800306007985 */ /* 0x0003e4000c101904 */
[----:B-1----:R-:W-:Y:S05]  /*0c00*/  RET.REL.NODEC R144 `(_ZN5flash24flash_fwd_splitkv_kernelI23Flash_fwd_kernel_traitsILi96ELi64ELi64ELi4ELb0ELb0EN7cutlass6half_tE19Flash_kernel_traitsILi96ELi64ELi64ELi4ES3_EELb0ELb1ELb0ELb0ELb0ELb1ELb0ELb1EEEvNS_16Flash_fwd_paramsE) ;  /* 0xfffffff090fc7950 */ /* 0x002fea0003c3ffff */
.L_x_8093:
        /* <DEDUP_REMOVED lines=42> */
[-C--:B---3--:R-:W-:Y:S01]  /*0eb0*/  IMAD R2, R11, R146.reuse, RZ ;  /* 0x000000920b027224 */ /* 0x088fe200078e02ff */
[----:B------:R-:W-:Y:S01]  /*0ec0*/  ISETP.NE.AND P2, PT, R13, RZ, PT ;  /* 0x000000ff0d00720c */ /* 0x000fe20003f45270 */
[----:B------:R-:W-:Y:S01]  /*0ed0*/  IMAD.WIDE.U32 R10, R10, R146, RZ ;  /* 0x000000920a0a7225 */ /* 0x000fe200078e00ff */
[----:B------:R-:W2:Y:S04]  /*0ee0*/  LD.E.64 R4, desc[UR4][R18.64+0x38] ;  /* 0x0000380412047980 */ /* 0x000ea8000c101b00 */
[----:B------:R-:W-:-:S02]  /*0ef0*/  IADD3 R153, PT, PT, R11, R2, RZ ;  /* 0x000000020b997210 */ /* 0x000fc40007ffe0ff */
[----:B------:R-:W5:Y:S01]  /*0f00*/  LD.E.64 R2, desc[UR4][R18.64+0x40] ;  /* 0x0000400412027980 */ /* 0x000f62000c101b00 */
        /* <DEDUP_REMOVED lines=54> */
.L_x_8099:
        /* <DEDUP_REMOVED lines=11> */
[----:B------:R-:W-:-:S02]  /*1320*/  IABS R8, R145 ;  /* 0x0000009100087213 */ /* 0x000fc40000000000 */
        /* <DEDUP_REMOVED lines=19> */
[----:B----4-:R-:W-:-:S04]  /*1460*/  @!P2 IMAD R11, R23, R13, RZ ;  /* 0x0000000d170ba224 */ /* 0x010fc800078e02ff */
[----:B------:R-:W-:Y:S01]  /*1470*/  @!P1 IADD3 R8, PT, PT, R8, -R7, RZ ;  /* 0x8000000708089210 */ /* 0x000fe20007ffe0ff */
[----:B------:R-:W-:Y:S01]  /*1480*/  @!P2 IMAD.IADD R25, R25, 0x1, R6 ;  /* 0x000000011919a824 */ /* 0x000fe200078e0206 */
[----:B------:R-:W-:Y:S02]  /*1490*/  @P2 IADD3 R6, PT, PT, R14, R15, RZ ;  /* 0x0000000f0e062210 */ /* 0x000fe40007ffe0ff */
[----:B------:R-:W-:Y:S02]  /*14a0*/  ISETP.GE.U32.AND P3, PT, R8, R7, PT ;  /* 0x000000070800720c */ /* 0x000fe40003f66070 */
[----:B------:R-:W-:Y:S01]  /*14b0*/  LOP3.LUT R8, R145, R0, RZ, 0x3c, !PT ;  /* 0x0000000091087212 */ /* 0x000fe200078e3cff */
[----:B------:R-:W-:Y:S01]  /*14c0*/  @!P2 IMAD R11, R22, R10, R11 ;  /* 0x0000000a160ba224 */ /* 0x000fe200078e020b */
[----:B------:R-:W-:Y:S01]  /*14d0*/  @!P1 IADD3 R12, PT, PT, R12, 0x1, RZ ;  /* 0x000000010c0c9810 */ /* 0x000fe20007ffe0ff */
[----:B------:R-:W-:Y:S01]  /*14e0*/  @!P2 IMAD.WIDE.U32 R24, R22, R13, R24 ;  /* 0x0000000d1618a225 */ /* 0x000fe200078e0018 */
[----:B------:R-:W-:-:S02]  /*14f0*/  ISETP.GE.AND P0, PT, R8, RZ, PT ;  /* 0x000000ff0800720c */ /* 0x000fc40003f06270 */
[----:B------:R-:W-:Y:S01]  /*1500*/  ISETP.NE.AND P1, PT, R0, RZ, PT ;  /* 0x000000ff0000720c */ /* 0x000fe20003f25270 */
[-C--:B------:R-:W-:Y:S02]  /*1510*/  @P2 IMAD R7, R5, R6.reuse, RZ ;  /* 0x0000000605072224 */ /* 0x080fe400078e02ff */
[----:B------:R-:W-:Y:S01]  /*1520*/  @P2 IMAD.WIDE.U32 R22, R4, R6, RZ ;  /* 0x0000000604162225 */ /* 0x000fe200078e00ff */
[----:B------:R-:W-:Y:S02]  /*1530*/  @!P2 MOV R10, R24 ;  /* 0x00000018000aa202 */ /* 0x000fe40000000f00 */
[----:B------:R-:W-:Y:S01]  /*1540*/  LEA R6, R88, 0xffffffc0, 0x6 ;  /* 0xffffffc058067811 */ /* 0x000fe200078e30ff */
[----:B------:R-:W-:Y:S01]  /*1550*/  @!P2 IMAD.IADD R11, R25, 0x1, R11 ;  /* 0x00000001190ba824 */ /* 0x000fe200078e020b */
[----:B------:R-:W-:Y:S01]  /*1560*/  @P2 IADD3 R11, PT, PT, R23, R7, RZ ;  /* 0x00000007170b2210 */ /* 0x000fe20007ffe0ff */
[----:B------:R-:W-:Y:S01]  /*1570*/  @P2 IMAD.MOV.U32 R10, RZ, RZ, R22 ;  /* 0x000000ffff0a2224 */ /* 0x000fe200078e0016 */
[----:B------:R-:W-:Y:S01]  /*1580*/  @!P2 SHF.R.S32.HI R7, RZ, 0x1f, R14 ;  /* 0x0000001fff07a819 */ /* 0x000fe2000001140e */
[----:B------:R-:W-:Y:S01]  /*1590*/  @!P2 IMAD R8, R3, R14, RZ ;  /* 0x0000000e0308a224 */ /* 0x000fe200078e02ff */
        /* <DEDUP_REMOVED lines=12> */
[----:B------:R-:W-:Y:S01]  /*1660*/  SHF.R.S32.HI R10, RZ, 0x1f, R12 ;  /* 0x0000001fff0a7819 */ /* 0x000fe2000001140c */
[----:B------:R-:W-:Y:S01]  /*1670*/  IMAD R9, R17, R12, RZ ;  /* 0x0000000c11097224 */ /* 0x000fe200078e02ff */
[----:B------:R-:W-:Y:S01]  /*1680*/  @P2 IADD3 R14, PT, PT, R14, R15, RZ ;  /* 0x0000000f0e0e2210 */ /* 0x000fe20007ffe0ff */
        /* <DEDUP_REMOVED lines=12> */
[----:B------:R-:W-:Y:S02]  /*1750*/  MOV R13, RZ ;  /* 0x000000ff000d7202 */ /* 0x000fe40000000f00 */
.L_x_8100:
[----:B------:R-:W-:Y:S05]  /*1760*/  BSYNC.RECONVERGENT B0 ;  /* 0x0000000000007941 */ /* 0x000fea0003800200 */
.L_x_8098:
        /* <DEDUP_REMOVED lines=30> */
[----:B-----5:R-:W-:Y:S01]  /*1950*/  IMAD R22, R13, R2, RZ ;  /* 0x000000020d167224 */ /* 0x020fe200078e02ff */
[----:B------:R-:W-:Y:S01]  /*1960*/  LOP3.LUT R21, R145, R0, RZ, 0x3c, !PT ;  /* 0x0000000091157212 */ /* 0x000fe200078e3cff */
[----:B------:R-:W-:Y:S02]  /*1970*/  @!P2 VIADD R20, R20, 0x1 ;  /* 0x000000011414a836 */ /* 0x000fe40000000000 */
[----:B------:R-:W-:Y:S01]  /*1980*/  IMAD.X R25, RZ, RZ, R15, P1 ;  /* 0x000000ffff197224 */ /* 0x000fe200008e060f */
[----:B------:R-:W-:Y:S01]  /*1990*/  ISETP.GE.AND P1, PT, R21, RZ, PT ;  /* 0x000000ff1500720c */ /* 0x000fe20003f26270 */
[C---:B------:R-:W-:Y:S02]  /*19a0*/  IMAD R22, R6.reuse, R3, R22 ;  /* 0x0000000306167224 */ /* 0x040fe400078e0216 */
[----:B------:R-:W-:-:S02]  /*19b0*/  IMAD.WIDE.U32 R24, R6, R2, R24 ;  /* 0x0000000206187225 */ /* 0x000fc400078e0018 */
[----:B------:R-:W-:Y:S01]  /*19c0*/  @P3 IADD3 R20, PT, PT, R20, 0x1, RZ ;  /* 0x0000000114143810 */ /* 0x000fe20007ffe0ff */
[----:B------:R-:W1:Y:S01]  /*19d0*/  S2R R55, SR_CgaCtaId ;  /* 0x0000000000377919 */ /* 0x000e620000008800 */
[----:B------:R-:W-:-:S03]  /*19e0*/  ISETP.NE.AND P2, PT, R0, RZ, PT ;  /* 0x000000ff0000720c */ /* 0x000fc60003f45270 */
[----:B------:R-:W-:-:S05]  /*19f0*/  IMAD.MOV.U32 R6, RZ, RZ, R20 ;  /* 0x000000ffff067224 */ /* 0x000fca00078e0014 */
[----:B------:R-:W-:Y:S01]  /*1a00*/  @!P1 IADD3 R6, PT, PT, -R6, RZ, RZ ;  /* 0x000000ff06069210 */ /* 0x000fe20007ffe1ff */
[----:B------:R-:W-:Y:S01]  /*1a10*/  IMAD.MOV.U32 R97, RZ, RZ, RZ ;  /* 0x000000ffff617224 */ /* 0x000fe200078e00ff */
[----:B------:R-:W-:-:S03]  /*1a20*/  SHF.R.U32.HI R96, RZ, 0x2, R62 ;  /* 0x00000002ff607819 */ /* 0x000fc6000001163e */
[----:B------:R-:W-:-:S04]  /*1a30*/  @!P2 LOP3.LUT R6, RZ, R0, RZ, 0x33, !PT ;  /* 0x00000000ff06a212 */ /* 0x000fc800078e33ff */
[----:B------:R-:W-:Y:S01]  /*1a40*/  SHF.R.S32.HI R0, RZ, 0x1f, R6 ;  /* 0x0000001fff007819 */ /* 0x000fe20000011406 */
[-C--:B------:R-:W-:Y:S02]  /*1a50*/  IMAD R143, R3, R96.reuse, RZ ;  /* 0x00000060038f7224 */ /* 0x080fe400078e02ff */
[----:B------:R-:W-:Y:S01]  /*1a60*/  IMAD R141, R5, R96, RZ ;  /* 0x00000060058d7224 */ /* 0x000fe200078e02ff */
[----:B------:R-:W-:Y:S01]  /*1a70*/  SHF.L.U32 R63, R62, 0x2, RZ ;  /* 0x000000023e3f7819 */ /* 0x000fe200000006ff */
[----:B------:R-:W-:Y:S01]  /*1a80*/  IMAD.SHL.U32 R87, R88, 0x40, RZ ;  /* 0x0000004058577824 */ /* 0x000fe200078e00ff */
[C---:B------:R-:W-:Y:S01]  /*1a90*/  SHF.L.U64.HI R138, R4.reuse, 0x5, R5 ;  /* 0x00000005048a7819 */ /* 0x040fe20000010205 */
[----:B------:R-:W-:Y:S01]  /*1aa0*/  IMAD.SHL.U32 R137, R4, 0x20, RZ ;  /* 0x0000002004897824 */ /* 0x000fe200078e00ff */
[C---:B------:R-:W-:Y:S01]  /*1ab0*/  SHF.L.U64.HI R136, R2.reuse, 0x5, R3 ;  /* 0x0000000502887819 */ /* 0x040fe20000010203 */
[----:B------:R-:W-:Y:S01]  /*1ac0*/  IMAD.SHL.U32 R135, R2, 0x20, RZ ;  /* 0x0000002002877824 */ /* 0x000fe200078e00ff */
[----:B------:R-:W-:Y:S01]  /*1ad0*/  LOP3.LUT R92, R63, 0xc, RZ, 0xc0, !PT ;  /* 0x0000000c3f5c7812 */ /* 0x000fe200078ec0ff */
[----:B------:R-:W-:Y:S01]  /*1ae0*/  VIADD R90, R88, 0xffffffff ;  /* 0xffffffff585a7836 */ /* 0x000fe20000000000 */
[----:B------:R-:W-:Y:S01]  /*1af0*/  IADD3 R60, PT, PT, R87, -0x40, RZ ;  /* 0xffffffc0573c7810 */ /* 0x000fe20007ffe0ff */
[----:B--2---:R-:W-:-:S02]  /*1b00*/  @P0 IMAD R20, R27, R150, RZ ;  /* 0x000000961b140224 */ /* 0x004fc400078e02ff */
[-C--:B---3--:R-:W-:Y:S02]  /*1b10*/  @!P0 IMAD R15, R33, R146.reuse, RZ ;  /* 0x00000092210f8224 */ /* 0x088fe400078e02ff */
[----:B------:R-:W-:-:S04]  /*1b20*/  @!P0 IMAD.WIDE.U32 R34, R32, R146, RZ ;  /* 0x0000009220228225 */ /* 0x000fc800078e00ff */
[----:B------:R-:W-:Y:S02]  /*1b30*/  IMAD.IADD R33, R25, 0x1, R22 ;  /* 0x0000000119217824 */ /* 0x000fe400078e0216 */
[----:B------:R-:W-:-:S04]  /*1b40*/  @P0 IMAD.WIDE.U32 R22, R26, R150, RZ ;  /* 0x000000961a160225 */ /* 0x000fc800078e00ff */
[----:B------:R-:W-:Y:S02]  /*1b50*/  @!P0 IMAD.MOV.U32 R21, RZ, RZ, R34 ;  /* 0x000000ffff158224 */ /* 0x000fe400078e0022 */
[----:B------:R-:W-:Y:S01]  /*1b60*/  @P0 IMAD.MOV.U32 R21, RZ, RZ, R22 ;  /* 0x000000ffff150224 */ /* 0x000fe200078e0016 */
[----:B------:R-:W-:Y:S01]  /*1b70*/  MOV R32, R24 ;  /* 0x0000001800207202 */ /* 0x000fe20000000f00 */
[----:B------:R-:W-:Y:S01]  /*1b80*/  @!P0 IMAD.IADD R15, R35, 0x1, R15 ;  /* 0x00000001230f8824 */ /* 0x000fe200078e020f */
[----:B------:R-:W-:Y:S01]  /*1b90*/  LOP3.LUT R25, R8, 0xc0, RZ, 0xc0, !PT ;  /* 0x000000c008197812 */ /* 0x000fe200078ec0ff */
[----:B------:R-:W-:Y:S01]  /*1ba0*/  @P0 IMAD.IADD R15, R23, 0x1, R20 ;  /* 0x00000001170f0824 */ /* 0x000fe200078e0214 */
[----:B------:R-:W-:Y:S02]  /*1bb0*/  IADD3 R24, P1, PT, R12, R21, RZ ;  /* 0x000000150c187210 */ /* 0x000fe40007f3e0ff */
[----:B------:R-:W-:Y:S02]  /*1bc0*/  LOP3.LUT R21, R25, 0x18, R62, 0xf8, !PT ;  /* 0x0000001819157812 */ /* 0x000fe400078ef83e */
[----:B------:R-:W-:Y:S01]  /*1bd0*/  IADD3.X R25, PT, PT, RZ, R15, RZ, P1, !PT ;  /* 0x0000000fff197210 */ /* 0x000fe20000ffe4ff */
[----:B------:R-:W-:-:S02]  /*1be0*/  IMAD R15, R29, R145, RZ ;  /* 0x000000911d0f7224 */ /* 0x000fc400078e02ff */
[----:B------:R-:W-:Y:S01]  /*1bf0*/  IMAD.WIDE.U32 R24, R28, R145, R24 ;  /* 0x000000911c187225 */ /* 0x000fe200078e0018 */
[----:B------:R-:W-:-:S03]  /*1c00*/  IADD3 R22, P0, PT, R12, R14, RZ ;  /* 0x0000000e0c167210 */ /* 0x000fc60007f1e0ff */
[----:B------:R-:W-:Y:S01]  /*1c10*/  IMAD R23, R31, R6, RZ ;  /* 0x000000061f177224 */ /* 0x000fe200078e02ff */
[----:B------:R-:W-:Y:S01]  /*1c20*/  IADD3 R25, PT, PT, R25, R15, RZ ;  /* 0x0000000f19197210 */ /* 0x000fe20007ffe0ff */
[----:B------:R-:W-:Y:S01]  /*1c30*/  IMAD.WIDE.U32 R14, R147, 0x40, R96 ;  /* 0x00000040930e7825 */ /* 0x000fe200078e0060 */
[----:B------:R-:W-:-:S03]  /*1c40*/  MOV R20, 0x400 ;  /* 0x0000040000147802 */ /* 0x000fc60000000f00 */
[----:B------:R-:W-:Y:S01]  /*1c50*/  IMAD.WIDE.U32 R32, R6, R30, R32 ;  /* 0x0000001e06207225 */ /* 0x000fe200078e0020 */
[----:B------:R-:W-:-:S03]  /*1c60*/  LOP3.LUT R21, R21, 0x18, R8, 0x78, !PT ;  /* 0x0000001815157812 */ /* 0x000fc600078e7808 */
[----:B------:R-:W-:Y:S02]  /*1c70*/  IMAD R23, R0, R30, R23 ;  /* 0x0000001e00177224 */ /* 0x000fe400078e0217 */
[-C--:B------:R-:W-:Y:S02]  /*1c80*/  IMAD R15, R15, R26.reuse, RZ ;  /* 0x0000001a0f0f7224 */ /* 0x080fe400078e02ff */
[----:B------:R-:W-:Y:S02]  /*1c90*/  IMAD.IADD R29, R33, 0x1, R23 ;  /* 0x00000001211d7824 */ /* 0x000fe400078e0217 */
[----:B------:R-:W-:Y:S02]  /*1ca0*/  IMAD.MOV.U32 R28, RZ, RZ, R32 ;  /* 0x000000ffff1c7224 */ /* 0x000fe400078e0020 */
[C---:B------:R-:W-:Y:S02]  /*1cb0*/  IMAD R15, R14.reuse, R27, R15 ;  /* 0x0000001b0e0f7224 */ /* 0x040fe400078e020f */
[----:B------:R-:W-:Y:S01]  /*1cc0*/  IMAD.WIDE.U32 R24, R14, R26, R24 ;  /* 0x0000001a0e187225 */ /* 0x000fe200078e0018 */
[----:B------:R-:W-:-:S02]  /*1cd0*/  SHF.R.S32.HI R14, RZ, 0x1f, R69 ;  /* 0x0000001fff0e7819 */ /* 0x000fc40000011445 */
[----:B-1----:R-:W-:Y:S02]  /*1ce0*/  LEA R55, R55, R20, 0x18 ;  /* 0x0000001437377211 */ /* 0x002fe400078ec0ff */
[----:B------:R-:W-:Y:S01]  /*1cf0*/  LOP3.LUT R8, R21, 0x1f20, R8, 0xf8, !PT ;  /* 0x00001f2015087812 */ /* 0x000fe200078ef808 */
[----:B------:R-:W-:-:S04]  /*1d00*/  IMAD.WIDE.U32 R20, R96, R2, R28 ;  /* 0x0000000260147225 */ /* 0x000fc800078e001c */
[----:B------:R-:W-:Y:S01]  /*1d10*/  IMAD.X R23, RZ, RZ, R9, P0 ;  /* 0x000000ffff177224 */ /* 0x000fe200000e0609 */
[----:B------:R-:W-:Y:S02]  /*1d20*/  LEA.HI R9, R14, R69, RZ, 0x6 ;  /* 0x000000450e097211 */ /* 0x000fe400078f30ff */
[C---:B----4-:R-:W-:Y:S02]  /*1d30*/  LEA R142, P0, R20.reuse, R10, 0x1 ;  /* 0x0000000a148e7211 */ /* 0x050fe400078008ff */
[----:B------:R-:W-:Y:S02]  /*1d40*/  SHF.R.S32.HI R10, RZ, 0x6, R9 ;  /* 0x00000006ff0a7819 */ /* 0x000fe40000011409 */
[----:B------:R-:W-:Y:S02]  /*1d50*/  IADD3 R143, PT, PT, R21, R143, RZ ;  /* 0x0000008f158f7210 */ /* 0x000fe40007ffe0ff */
[----:B------:R-:W-:Y:S02]  /*1d60*/  VIMNMX R65, PT, PT, R139, R10, !PT ;  /* 0x0000000a8b417248 */ /* 0x000fe40007fe0100 */
[----:B------:R-:W-:-:S02]  /*1d70*/  LEA.HI.X R143, R20, R11, R143, 0x1, P0 ;  /* 0x0000000b148f7211 */ /* 0x000fc400000f0c8f */
[----:B------:R-:W-:Y:S01]  /*1d80*/  ISETP.GT.U32.AND P0, PT, R88, R65, PT ;  /* 0x000000415800720c */ /* 0x000fe20003f04070 */
[----:B------:R-:W-:Y:S01]  /*1d90*/  IMAD.WIDE.U32 R22, R96, R4, R22 ;  /* 0x0000000460167225 */ /* 0x000fe200078e0016 */
[----:B------:R-:W-:-:S03]  /*1da0*/  LEA R98, P2, R24, R18, 0x1 ;  /* 0x0000001218627211 */ /* 0x000fc600078408ff */
[----:B------:R-:W-:Y:S01]  /*1db0*/  IMAD.IADD R141, R23, 0x1, R141 ;  /* 0x00000001178d7824 */ /* 0x000fe200078e028d */
[----:B------:R-:W-:Y:S01]  /*1dc0*/  LEA R140, P1, R22, R16, 0x1 ;  /* 0x00000010168c7211 */ /* 0x000fe200078208ff */
[----:B------:R-:W-:Y:S01]  /*1dd0*/  IMAD.IADD R15, R25, 0x1, R15 ;  /* 0x00000001190f7824 */ /* 0x000fe200078e020f */
[----:B------:R-:W-:Y:S01]  /*1de0*/  SHF.L.U64.HI R67, R26, 0x5, R27 ;  /* 0x000000051a437819 */ /* 0x000fe2000001021b */
[----:B------:R-:W-:Y:S01]  /*1df0*/  IMAD R89, R8, 0x2, R55 ;  /* 0x0000000208597824 */ /* 0x000fe200078e0237 */
[----:B------:R-:W-:Y:S02]  /*1e00*/  SHF.L.U32 R66, R26, 0x5, RZ ;  /* 0x000000051a427819 */ /* 0x000fe400000006ff */
[----:B------:R-:W-:Y:S02]  /*1e10*/  LEA.HI.X R99, R24, R19, R15, 0x1, P2 ;  /* 0x0000001318637211 */ /* 0x000fe400010f0c0f */
[----:B------:R-:W-:Y:S02]  /*1e20*/  LEA.HI.X R141, R22, R17, R141, 0x1, P1 ;  /* 0x00000011168d7211 */ /* 0x000fe400008f0c8d */
[----:B------:R-:W-:-:S02]  /*1e30*/  LOP3.LUT R10, R12, 0x20, RZ, 0xfc, !PT ;  /* 0x000000200c0a7812 */ /* 0x000fc400078efcff */
        /* <DEDUP_REMOVED lines=32> */
[----:B------:R-:W-:Y:S02]  /*2040*/  IMAD.IADD R31, R31, 0x1, R3 ;  /* 0x000000011f1f7824 */ /* 0x000fe400078e0203 */
[----:B-----5:R-:W-:Y:S02]  /*2050*/  IMAD R3, R27, R6, RZ ;  /* 0x000000061b037224 */ /* 0x020fe400078e02ff */
[-C--:B------:R-:W-:Y:S02]  /*2060*/  IMAD R11, R21, R86.reuse, RZ ;  /* 0x00000056150b7224 */ /* 0x080fe400078e02ff */
[----:B------:R-:W-:-:S04]  /*2070*/  IMAD.WIDE.U32 R28, R20, R86, R28 ;  /* 0x00000056141c7225 */ /* 0x000fc800078e001c */
[----:B------:R-:W-:Y:S01]  /*2080*/  IMAD R2, R26, R0, R3 ;  /* 0x000000001a027224 */ /* 0x000fe200078e0203 */
[----:B------:R-:W-:Y:S01]  /*2090*/  IADD3 R3, P0, PT, -R69, R96, RZ ;  /* 0x0000006045037210 */ /* 0x000fe20007f1e1ff */
        /* <DEDUP_REMOVED lines=10> */
[----:B------:R-:W-:Y:S02]  /*2140*/  IMAD R0, R103, R3, R0 ;  /* 0x0000000367007224 */ /* 0x000fe400078e0200 */
[----:B------:R-:W-:-:S03]  /*2150*/  IMAD.WIDE.U32 R24, R6, R24, R28 ;  /* 0x0000001806187225 */ /* 0x000fc600078e001c */
[----:B------:R-:W-:Y:S01]  /*2160*/  IADD3 R71, PT, PT, R27, R0, RZ ;  /* 0x000000001b477210 */ /* 0x000fe20007ffe0ff */
[----:B------:R-:W-:Y:S02]  /*2170*/  IMAD.IADD R2, R7, 0x1, R60 ;  /* 0x0000000107027824 */ /* 0x000fe400078e023c */
[----:B------:R-:W-:Y:S01]  /*2180*/  IMAD R0, R96, R93, R92 ;  /* 0x0000005d60007224 */ /* 0x000fe200078e025c */
[----:B------:R-:W-:Y:S01]  /*2190*/  IADD3 R25, PT, PT, R25, R11, RZ ;  /* 0x0000000b19197210 */ /* 0x000fe20007ffe0ff */
[----:B------:R-:W-:Y:S02]  /*21a0*/  IMAD R7, R93, R2, RZ ;  /* 0x000000025d077224 */ /* 0x000fe400078e02ff */
[----:B------:R-:W-:Y:S02]  /*21b0*/  IMAD.IADD R6, R92, 0x1, R0 ;  /* 0x000000015c067824 */ /* 0x000fe400078e0200 */
[----:B------:R-:W-:Y:S01]  /*21c0*/  IMAD R15, R15, R20, RZ ;  /* 0x000000140f0f7224 */ /* 0x000fe200078e02ff */
[----:B------:R-:W-:Y:S01]  /*21d0*/  LEA R70, P0, R26, R22, 0x1 ;  /* 0x000000161a467211 */ /* 0x000fe200078008ff */
[----:B------:R-:W-:Y:S01]  /*21e0*/  IMAD.WIDE.U32 R24, R20, R3, R24 ;  /* 0x0000000314187225 */ /* 0x000fe200078e0018 */
[----:B------:R-:W-:-:S02]  /*21f0*/  IADD3 R2, P1, PT, R7, R6, RZ ;  /* 0x0000000607027210 */ /* 0x000fc40007f3e0ff */
[----:B------:R-:W-:Y:S01]  /*2200*/  SHF.R.S32.HI R75, RZ, 0x1f, R7 ;  /* 0x0000001fff4b7819 */ /* 0x000fe20000011407 */
[----:B------:R-:W-:Y:S01]  /*2210*/  IMAD R15, R21, R3, R15 ;  /* 0x00000003150f7224 */ /* 0x000fe200078e020f */
[----:B------:R-:W-:Y:S01]  /*2220*/  IADD3 R3, P2, PT, R7, R0, RZ ;  /* 0x0000000007037210 */ /* 0x000fe20007f5e0ff */
[----:B------:R-:W-:Y:S01]  /*2230*/  IMAD.SHL.U32 R74, R2, 0x2, RZ ;  /* 0x00000002024a7824 */ /* 0x000fe200078e00ff */
[----:B------:R-:W-:Y:S02]  /*2240*/  LEA.HI.X R71, R26, R23, R71, 0x1, P0 ;  /* 0x000000171a477211 */ /* 0x000fe400000f0c47 */
[-C--:B------:R-:W-:Y:S02]  /*2250*/  LEA.HI.X.SX32 R0, R0, R75.reuse, 0x1, P2 ;  /* 0x0000004b00007211 */ /* 0x080fe400010f0eff */
        /* <DEDUP_REMOVED lines=12> */
[C---:B------:R-:W-:Y:S01]  /*2320*/  IMAD.X R73, R19.reuse, 0x1, R75, P3 ;  /* 0x0000000113497824 */ /* 0x040fe200018e064b */
[C---:B------:R-:W-:Y:S01]  /*2330*/  SHF.L.U64.HI R79, R20.reuse, 0x5, R21 ;  /* 0x00000005144f7819 */ /* 0x040fe20000010215 */
[----:B------:R-:W-:Y:S01]  /*2340*/  IMAD.SHL.U32 R81, R20, 0x20, RZ ;  /* 0x0000002014517824 */ /* 0x000fe200078e00ff */
[-C--:B------:R-:W-:Y:S01]  /*2350*/  IADD3.X R53, PT, PT, R19, R0.reuse, RZ, P1, !PT ;  /* 0x0000000013357210 */ /* 0x080fe20000ffe4ff */
[C---:B------:R-:W-:Y:S01]  /*2360*/  IMAD.X R75, R5.reuse, 0x1, R75, P2 ;  /* 0x00000001054b7824 */ /* 0x040fe200010e064b */
[----:B------:R-:W-:-:S02]  /*2370*/  IADD3.X R17, PT, PT, R5, R0, RZ, P0, !PT ;  /* 0x0000000005117210 */ /* 0x000fc400007fe4ff */
[----:B------:R-:W-:-:S07]  /*2380*/  SHF.R.S32.HI R68, RZ, 0x1f, R93 ;  /* 0x0000001fff447819 */ /* 0x000fce000001145d */
.L_x_8138:
[----:B------:R-:W-:Y:S01]  /*2390*/  VIADD R83, R83, 0x40 ;  /* 0x0000004053537836 */ /* 0x000fe20000000000 */
[----:B------:R-:W-:Y:S01]  /*23a0*/  BSSY.RECONVERGENT B0, `(.L_x_8102) ;  /* 0x0000010000007945 */ /* 0x000fe20003800200 */
[----:B------:R-:W-:Y:S03]  /*23b0*/  VIADD R91, R91, 0x40 ;  /* 0x000000405b5b7836 */ /* 0x000fe60000000000 */
        /* <DEDUP_REMOVED lines=14> */
.L_x_8103:
[----:B------:R-:W-:Y:S05]  /*24a0*/  BSYNC.RECONVERGENT B0 ;  /* 0x0000000000007941 */ /* 0x000fea0003800200 */
.L_x_8102:
        /* <DEDUP_REMOVED lines=15> */
.L_x_8105:
[----:B------:R-:W-:Y:S05]  /*25a0*/  BSYNC.RECONVERGENT B0 ;  /* 0x0000000000007941 */ /* 0x000fea0003800200 */
.L_x_8104:
[----:B------:R-:W-:Y:S01]  /*25b0*/  IMAD.MOV.U32 R94, RZ, RZ, R86 ;  /* 0x000000ffff5e7224 */ /* 0x000fe200078e0056 */
[----:B--2---:R-:W2:Y:S01]  /*25c0*/  LD.E R3, desc[UR4][R84.64+0x130] ;  /* 0x0001300454037980 */ /* 0x004ea2000c101900 */
[----:B------:R-:W-:Y:S01]  /*25d0*/  UMOV UR6, URZ ;  /* 0x000000ff00067c82 */ /* 0x000fe20008000000 */
[----:B------:R-:W-:Y:S01]  /*25e0*/  BSSY.RECONVERGENT B2, `(.L_x_8106) ;  /* 0x00003c3000027945 */ /* 0x000fe20003800200 */
[----:B------:R-:W-:Y:S01]  /*25f0*/  IADD3 R0, P0, PT, RZ, -UR6, RZ ;  /* 0x80000006ff007c10 */ /* 0x000fe2000ff1e0ff */
[----:B------:R-:W3:Y:S01]  /*2600*/  LD.E R11, desc[UR4][R84.64+0xd0] ;  /* 0x0000d004540b7980 */ /* 0x000ee2000c101900 */
[----:B------:R-:W-:Y:S02]  /*2610*/  VIADD R82, R82, 0xffffffff ;  /* 0xffffffff52527836 */ /* 0x000fe40000000000 */
[----:B------:R-:W-:Y:S01]  /*2620*/  VIADD R86, R86, 0xffffffc0 ;  /* 0xffffffc056567836 */ /* 0x000fe20000000000 */
[----:B---3--:R-:W-:Y:S01]  /*2630*/  ISETP.NE.AND P1, PT, R11, RZ, PT ;  /* 0x000000ff0b00720c */ /* 0x008fe20003f25270 */
[----:B--2---:R-:W-:Y:S04]  /*2640*/  IMAD.SHL.U32 R3, R3, 0x40, RZ ;  /* 0x0000004003037824 */ /* 0x004fe800078e00ff */
[----:B------:R-:W-:Y:S05]  /*2650*/  IMAD.X R3, RZ, RZ, ~R3, P0 ;  /* 0x000000ffff037224 */ /* 0x000fea00000e0e03 */
[----:B-1----:R-:W-:Y:S04]  /*2660*/  SHF.R.S64 R5, R0, 0x1f, R3 ;  /* 0x0000001f00057819 */ /* 0x002fe80000001003 */
[----:B------:R-:W-:Y:S04]  /*2670*/  IADD3 R70, P0, PT, R70, R5, RZ ;  /* 0x0000000546467210 */ /* 0x000fe80007f1e0ff */
[----:B------:R-:W-:Y:S01]  /*2680*/  LEA.HI.X.SX32 R71, R3, R71, 0x1, P0 ;  /* 0x0000004703477211 */ /* 0x000fe200000f0eff */
[----:B------:R-:W-:Y:S08]  /*2690*/  @P1 BRA `(.L_x_8107) ;  /* 0x0000000000741947 */ /* 0x000ff00003800000 */
[----:B------:R-:W-:Y:S04]  /*26a0*/  BSSY.RECONVERGENT B0, `(.L_x_8108) ;  /* 0x000000b000007945 */ /* 0x000fe80003800200 */
[----:B------:R-:W-:Y:S05]  /*26b0*/  @!P3 BRA `(.L_x_8109) ;  /* 0x000000000024b947 */ /* 0x000fea0003800000 */
        /* <DEDUP_REMOVED lines=9> */
.L_x_8109:
[----:B------:R-:W-:Y:S05]  /*2750*/  BSYNC.RECONVERGENT B0 ;  /* 0x0000000000007941 */ /* 0x000fea0003800200 */
.L_x_8108:
        /* <DEDUP_REMOVED lines=8> */
[----:B--2---:R2:W-:Y:S04]  /*27e0*/  @!P1 ST.E.128 desc[UR4][R2.64], R20 ;  /* 0x0000001402009985 */ /* 0x0045e8000c101d04 */
[----:B------:R-:W3:Y:S04]  /*27f0*/  @!P0 LD.E.128 R4, desc[UR4][R18.64+0x40] ;  /* 0x0000400412048980 */ /* 0x000ee8000c101d00 */
[----:B---3--:R2:W-:Y:S01]  /*2800*/  @!P0 ST.E.128 desc[UR4][R2.64+0x40], R4 ;  /* 0x0000400402008985 */ /* 0x0085e2000c101d04 */
[----:B------:R-:W-:Y:S11]  /*2810*/  ISETP.GE.AND P0, PT, R9, R149, PT ;  /* 0x000000950900720c */ /* 0x000ff60003f06270 */
[----:B------:R-:W-:Y:S02]  /*2820*/  @!UPT UIADD3 URZ, UPT, UPT, URZ, URZ, URZ ;  /* 0x000000fffffff290 */ /* 0x000fe4000fffe0ff */
[----:B------:R-:W-:Y:S05]  /*2830*/  @P0 BRA `(.L_x_8110) ;  /* 0x0000003800740947 */ /* 0x000fea0003800000 */
[----:B--2---:R-:W2:Y:S04]  /*2840*/  LD.E.128 R4, desc[UR4][R18.64+0x80] ;  /* 0x0000800412047980 */ /* 0x004ea8000c101d00 */
[----:B--2---:R3:W-:Y:S01]  /*2850*/  ST.E.128 desc[UR4][R2.64+0x80], R4 ;  /* 0x0000800402007985 */ /* 0x0047e2000c101d04 */
[----:B------:R-:W-:Y:S05]  /*2860*/  BRA `(.L_x_8110) ;  /* 0x0000003800687947 */ /* 0x000fea0003800000 */
.L_x_8107:
        /* <DEDUP_REMOVED lines=13> */
[----:B------:R-:W2:Y:S11]  /*2940*/  LD.E.128 R20, desc[UR4][R14.64] ;  /* 0x000000040e147980 */ /* 0x000eb6000c101d00 */
[----:B------:R-:W-:Y:S01]  /*2950*/  @!UPT UIADD3 URZ, UPT, UPT, URZ, URZ, URZ ;  /* 0x000000fffffff290 */ /* 0x000fe2000fffe0ff */
        /* <DEDUP_REMOVED lines=47> */
.L_x_8115:
[----:B------:R-:W-:Y:S05]  /*2c50*/  BSYNC.RECONVERGENT B0 ;  /* 0x0000000000007941 */ /* 0x000fea0003800200 */
.L_x_8114:
[----:B------:R-:W-:Y:S04]  /*2c60*/  BSSY.RECONVERGENT B0, `(.L_x_8116) ;  /* 0x0000034000007945 */ /* 0x000fe80003800200 */
[----:B------:R-:W-:Y:S05]  /*2c70*/  @P3 BRA `(.L_x_8117) ;  /* 0x0000000000c83947 */ /* 0x000fea0003800000 */
[----:B------:R-:W-:Y:S01]  /*2c80*/  ISETP.GE.AND P0, PT, R10, R11, PT ;  /* 0x0000000b0a00720c */ /* 0x000fe20003f06270 */
[----:B--2---:R-:W2:Y:S11]  /*2c90*/  LD.E.128 R20, desc[UR4][R14.64+0x40] ;  /* 0x000040040e147980 */ /* 0x004eb6000c101d00 */
        /* <DEDUP_REMOVED lines=48> */
.L_x_8117:
[----:B------:R-:W-:Y:S05]  /*2fa0*/  BSYNC.RECONVERGENT B0 ;  /* 0x0000000000007941 */ /* 0x000fea0003800200 */
.L_x_8116:
[----:B------:R-:W-:Y:S05]  /*2fb0*/  @P1 BRA `(.L_x_8113) ;  /* 0x0000000000c81947 */ /* 0x000fea0003800000 */
[----:B------:R-:W-:Y:S01]  /*2fc0*/  ISETP.GE.AND P0, PT, R9, R11, PT ;  /* 0x0000000b0900720c */ /* 0x000fe20003f06270 */
[----:B--23--:R-:W2:Y:S11]  /*2fd0*/  LD.E.128 R20, desc[UR4][R14.64+0x80] ;  /* 0x000080040e147980 */ /* 0x00ceb6000c101d00 */
        /* <DEDUP_REMOVED lines=48> */
.L_x_8113:
[----:B------:R-:W-:Y:S05]  /*32e0*/  BSYNC.RECONVERGENT B1 ;  /* 0x0000000000017941 */ /* 0x000fea0003800200 */
.L_x_8112:
[----:B------:R-:W-:Y:S04]  /*32f0*/  BSSY.RECONVERGENT B1, `(.L_x_8118) ;  /* 0x00000ac000017945 */ /* 0x000fe80003800200 */
[----:B------:R-:W-:Y:S05]  /*3300*/  @!P2 BRA `(.L_x_8119) ;  /* 0x0000000800a8a947 */ /* 0x000fea0003800000 */
[----:B-----5:R-:W-:Y:S01]  /*3310*/  ISETP.GE.AND P4, PT, R12, R35, PT ;  /* 0x000000230c00720c */ /* 0x020fe20003f86270 */
[C---:B------:R-:W-:Y:S01]  /*3320*/  IMAD.SHL.U32 R5, R93.reuse, 0x2, RZ ;  /* 0x000000025d057824 */ /* 0x040fe200078e00ff */
[----:B------:R-:W-:Y:S01]  /*3330*/  SHF.L.U64.HI R3, R93, 0x1, R68 ;  /* 0x000000015d037819 */ /* 0x000fe20000010244 */
[----:B------:R-:W-:Y:S01]  /*3340*/  BSSY.RECONVERGENT B0, `(.L_x_8120) ;  /* 0x000003e000007945 */ /* 0x000fe20003800200 */
[----:B------:R-:W-:Y:S02]  /*3350*/  LEA R40, P3, R81, R14, 0x1 ;  /* 0x0000000e51287211 */ /* 0x000fe400078608ff */
[-C--:B------:R-:W-:Y:S02]  /*3360*/  IADD3 R18, P6, PT, R16, R5.reuse, RZ ;  /* 0x0000000510127210 */ /* 0x080fe40007fde0ff */
        /* <DEDUP_REMOVED lines=10> */
[----:B--234-:R-:W2:Y:S11]  /*3410*/  LD.E.128 R20, desc[UR4][R40.64] ;  /* 0x0000000428147980 */ /* 0x01ceb6000c101d00 */
        /* <DEDUP_REMOVED lines=48> */
.L_x_8121:
[----:B------:R-:W-:Y:S05]  /*3720*/  BSYNC.RECONVERGENT B0 ;  /* 0x0000000000007941 */ /* 0x000fea0003800200 */
.L_x_8120:
[----:B------:R-:W-:Y:S04]  /*3730*/  BSSY.RECONVERGENT B0, `(.L_x_8122) ;  /* 0x0000034000007945 */ /* 0x000fe80003800200 */
[----:B------:R-:W-:Y:S05]  /*3740*/  @P2 BRA `(.L_x_8123) ;  /* 0x0000000000c82947 */ /* 0x000fea0003800000 */
        /* <DEDUP_REMOVED lines=50> */
.L_x_8123:
[----:B------:R-:W-:Y:S05]  /*3a70*/  BSYNC.RECONVERGENT B0 ;  /* 0x0000000000007941 */ /* 0x000fea0003800200 */
.L_x_8122:
[----:B------:R-:W-:Y:S05]  /*3a80*/  @P1 BRA `(.L_x_8119) ;  /* 0x0000000000c81947 */ /* 0x000fea0003800000 */
[----:B------:R-:W-:Y:S01]  /*3a90*/  ISETP.GE.AND P0, PT, R9, R11, PT ;  /* 0x0000000b0900720c */ /* 0x000fe20003f06270 */
[----:B--234-:R-:W2:Y:S11]  /*3aa0*/  LD.E.128 R20, desc[UR4][R40.64+0x80] ;  /* 0x0000800428147980 */ /* 0x01ceb6000c101d00 */
[----:B------:R-:W-:Y:S01]  /*3ab0*/  @!UPT UIADD3 URZ, UPT, UPT, URZ, URZ, URZ ;  /* 0x000000fffffff290 */ /* 0x000fe2000fffe0ff */
[----:B------:R-:W3:Y:S06]  /*3ac0*/  @!P0 LD.E.64 R36, desc[UR4][R36.64+0x40] ;  /* 0x0000400424248980 */ /* 0x000eec000c101b00 */
[----:B------:R4:W5:Y:S01]  /*3ad0*/  @!P0 LD.E.64 R6, desc[UR4][R18.64+0x40] ;  /* 0x0000400412068980 */ /* 0x000962000c101b00 */
[--C-:B---3--:R-:W-:Y:S01]  /*3ae0*/  @!P0 HADD2.F32 R25, -RZ, R36.reuse.H0_H0 ;  /* 0x20000024ff198230 */ /* 0x108fe20000004100 */
[----:B--2---:R-:W-:Y:S01]  /*3af0*/  @!P0 MOV R24, R20 ;  /* 0x0000001400188202 */ /* 0x004fe20000000f00 */
[----:B------:R-:W-:Y:S01]  /*3b00*/  @!P0 HADD2.F32 R27, -RZ, R36.H1_H1 ;  /* 0x30000024ff1b8230 */ /* 0x000fe20000004100 */
[----:B------:R-:W-:Y:S01]  /*3b10*/  @!P0 MOV R8, R21 ;  /* 0x0000001500088202 */ /* 0x000fe20000000f00 */
[----:B------:R-:W-:Y:S01]  /*3b20*/  @!P0 HADD2.F32 R30, -RZ, R37.H0_H0 ;  /* 0x20000025ff1e8230 */ /* 0x000fe20000004100 */
[----:B----4-:R-:W-:Y:S01]  /*3b30*/  @!P0 MOV R18, R22 ;  /* 0x0000001600128202 */ /* 0x010fe20000000f00 */
        /* <DEDUP_REMOVED lines=39> */
.L_x_8119:
[----:B------:R-:W-:Y:S05]  /*3db0*/  BSYNC.RECONVERGENT B1 ;  /* 0x0000000000017941 */ /* 0x000fea0003800200 */
.L_x_8118:
[----:B------:R-:W3:Y:S02]  /*3dc0*/  LD.E R3, desc[UR4][R84.64+0xd0] ;  /* 0x0000d00454037980 */ /* 0x000ee4000c101900 */
[----:B---3--:R-:W-:Y:S05]  /*3dd0*/  IMAD.U32 R3, R3, -0x20, RZ ;  /* 0xffffffe003037824 */ /* 0x008fea00078e00ff */
[C---:B------:R-:W-:Y:S02]  /*3de0*/  LEA R16, P1, R3.reuse, R16, 0x1 ;  /* 0x0000001003107211 */ /* 0x040fe400078208ff */
[C---:B------:R-:W-:Y:S02]  /*3df0*/  LEA R52, P0, R3.reuse, R52, 0x1 ;  /* 0x0000003403347211 */ /* 0x040fe400078008ff */
[C---:B------:R-:W-:Y:S02]  /*3e00*/  LEA.HI.X.SX32 R17, R3.reuse, R17, 0x1, P1 ;  /* 0x0000001103117211 */ /* 0x040fe400008f0eff */
[----:B------:R-:W-:Y:S01]  /*3e10*/  LEA.HI.X.SX32 R53, R3, R53, 0x1, P0 ;  /* 0x0000003503357211 */ /* 0x000fe200000f0eff */
[----:B------:R-:W-:Y:S05]  /*3e20*/  BRA `(.L_x_8110) ;  /* 0x0000002000f87947 */ /* 0x000fea0003800000 */
.L_x_8111:
        /* <DEDUP_REMOVED lines=99> */
.L_x_8127:
[----:B------:R-:W-:Y:S05]  /*4460*/  BSYNC.RECONVERGENT B0 ;  /* 0x0000000000007941 */ /* 0x000fea0003800200 */
.L_x_8126:
[----:B------:R-:W-:Y:S01]  /*4470*/  ISETP.GE.AND P4, PT, R9, R51, PT ;  /* 0x000000330900720c */ /* 0x000fe20003f86270 */
[----:B------:R-:W-:Y:S04]  /*4480*/  BSSY.RECONVERGENT B0, `(.L_x_8128) ;  /* 0x000005b000007945 */ /* 0x000fe80003800200 */
[----:B------:R-:W-:Y:S08]  /*4490*/  @P3 BRA `(.L_x_8129) ;  /* 0x0000000400643947 */ /* 0x000ff00003800000 */
        /* <DEDUP_REMOVED lines=89> */
.L_x_8129:
[----:B------:R-:W-:Y:S05]  /*4a30*/  BSYNC.RECONVERGENT B0 ;  /* 0x0000000000007941 */ /* 0x000fea0003800200 */
.L_x_8128:
        /* <DEDUP_REMOVED lines=90> */
.L_x_8125:
[----:B------:R-:W-:Y:S05]  /*4fe0*/  BSYNC.RECONVERGENT B1 ;  /* 0x0000000000017941 */ /* 0x000fea0003800200 */
.L_x_8124:
[----:B------:R-:W-:Y:S04]  /*4ff0*/  BSSY.RECONVERGENT B1, `(.L_x_8130) ;  /* 0x000011b000017945 */ /* 0x000fe80003800200 */
[----:B------:R-:W-:Y:S05]  /*5000*/  @!P2 BRA `(.L_x_8131) ;  /* 0x000000100064a947 */ /* 0x000fea0003800000 */
[-C--:B-----5:R-:W-:Y:S01]  /*5010*/  ISETP.GE.AND P4, PT, R12, R51.reuse, PT ;  /* 0x000000330c00720c */ /* 0x0a0fe20003f86270 */
        /* <DEDUP_REMOVED lines=97> */
.L_x_8133:
[----:B------:R-:W-:Y:S05]  /*5630*/  BSYNC.RECONVERGENT B0 ;  /* 0x0000000000007941 */ /* 0x000fea0003800200 */
.L_x_8132:
[----:B------:R-:W-:Y:S04]  /*5640*/  BSSY.RECONVERGENT B0, `(.L_x_8134) ;  /* 0x000005b000007945 */ /* 0x000fe80003800200 */
        /* <DEDUP_REMOVED lines=90> */
.L_x_8135:
[----:B------:R-:W-:Y:S05]  /*5bf0*/  BSYNC.RECONVERGENT B0 ;  /* 0x0000000000007941 */ /* 0x000fea0003800200 */
.L_x_8134:
        /* <DEDUP_REMOVED lines=90> */
.L_x_8131:
[----:B------:R-:W-:Y:S05]  /*61a0*/  BSYNC.RECONVERGENT B1 ;  /* 0x0000000000017941 */ /* 0x000fea0003800200 */
.L_x_8130:
[----:B------:R-:W3:Y:S02]  /*61b0*/  LD.E R3, desc[UR4][R84.64+0xd0] ;  /* 0x0000d00454037980 */ /* 0x000ee4000c101900 */
[----:B---3--:R-:W-:Y:S05]  /*61c0*/  IMAD.U32 R3, R3, -0x20, RZ ;  /* 0xffffffe003037824 */ /* 0x008fea00078e00ff */
[C---:B------:R-:W-:Y:S02]  /*61d0*/  LEA R74, P1, R3.reuse, R74, 0x1 ;  /* 0x0000004a034a7211 */ /* 0x040fe400078208ff */
[C---:B------:R-:W-:Y:S02]  /*61e0*/  LEA R72, P0, R3.reuse, R72, 0x1 ;  /* 0x0000004803487211 */ /* 0x040fe400078008ff */
[C---:B------:R-:W-:Y:S02]  /*61f0*/  LEA.HI.X.SX32 R75, R3.reuse, R75, 0x1, P1 ;  /* 0x0000004b034b7211 */ /* 0x040fe400008f0eff */
[----:B------:R-:W-:Y:S09]  /*6200*/  LEA.HI.X.SX32 R73, R3, R73, 0x1, P0 ;  /* 0x0000004903497211 */ /* 0x000ff200000f0eff */
.L_x_8110:
[----:B------:R-:W-:Y:S05]  /*6210*/  BSYNC.RECONVERGENT B2 ;  /* 0x0000000000027941 */ /* 0x000fea0003800200 */
.L_x_8106:
[----:B------:R-:W-:Y:S01]  /*6220*/  ISETP.NE.U32.AND P3, PT, R154, RZ, PT ;  /* 0x000000ff9a00720c */ /* 0x000fe20003f65070 */
[----:B-123--:R-:W2:Y:S01]  /*6230*/  LD.E R5, desc[UR4][R84.64+0x128] ;  /* 0x0001280454057980 */ /* 0x00eea2000c101900 */
        /* <DEDUP_REMOVED lines=101> */
.L_x_8137:
[----:B------:R-:W-:Y:S05]  /*6890*/  BSYNC.RECONVERGENT B0 ;  /* 0x0000000000007941 */ /* 0x000fea0003800200 */
.L_x_8136:
[----:B------:R-:W-:Y:S11]  /*68a0*/  ISETP.GT.AND P0, PT, R82, R65, PT ;  /* 0x000000415200720c */ /* 0x000ff60003f04270 */
[----:B------:R-:W-:Y:S02]  /*68b0*/  @!UPT UIADD3 URZ, UPT, UPT, URZ, URZ, URZ ;  /* 0x000000fffffff290 */ /* 0x000fe4000fffe0ff */
[----:B------:R-:W-:Y:S05]  /*68c0*/  @P0 BRA `(.L_x_8138) ;  /* 0xffffffb800b00947 */ /* 0x000fea000383ffff */
.L_x_8101:
        /* <DEDUP_REMOVED lines=29> */
.L_x_8143:
[----:B------:R3:W-:Y:S02]  /*6aa0*/  STS.128 [R89+0x2000], RZ ;  /* 0x002000ff59007388 */ /* 0x0007e40000000c00 */
.L_x_8142:
[----:B------:R-:W-:Y:S05]  /*6ab0*/  BSYNC.RECONVERGENT B0 ;  /* 0x0000000000007941 */ /* 0x000fea0003800200 */
.L_x_8141:
        /* <DEDUP_REMOVED lines=24> */
.L_x_8145:
[----:B------:R1:W-:Y:S01]  /*6c40*/  STS.128 [R89+0x2800], RZ ;  /* 0x002800ff59007388 */ /* 0x0003e20000000c00 */
[----:B------:R-:W-:Y:S05]  /*6c50*/  BRA `(.L_x_8144) ;  /* 0x00000038003c7947 */ /* 0x000fea0003800000 */
.L_x_8140:
        /* <DEDUP_REMOVED lines=84> */
.L_x_8152:
[----:B------:R-:W-:Y:S05]  /*71a0*/  BSYNC.RECONVERGENT B0 ;  /* 0x0000000000007941 */ /* 0x000fea0003800200 */
.L_x_8151:
[----:B-----5:R-:W-:Y:S01]  /*71b0*/  IMAD.MOV.U32 R6, RZ, RZ, R18 ;  /* 0x000000ffff067224 */ /* 0x020fe200078e0012 */
[----:B------:R-:W-:Y:S01]  /*71c0*/  MOV R4, R16 ;  /* 0x0000001000047202 */ /* 0x000fe20000000f00 */
[----:B------:R-:W-:Y:S01]  /*71d0*/  IMAD.MOV.U32 R7, RZ, RZ, R19 ;  /* 0x000000ffff077224 */ /* 0x000fe200078e0013 */
[----:B------:R-:W-:Y:S02]  /*71e0*/  MOV R5, R17 ;  /* 0x0000001100057202 */ /* 0x000fe40000000f00 */
.L_x_8150:
[----:B------:R-:W-:Y:S05]  /*71f0*/  BSYNC.RECONVERGENT B1 ;  /* 0x0000000000017941 */ /* 0x000fea0003800200 */
.L_x_8149:
        /* <DEDUP_REMOVED lines=49> */
.L_x_8156:
[----:B------:R-:W-:Y:S05]  /*7510*/  BSYNC.RECONVERGENT B0 ;  /* 0x0000000000007941 */ /* 0x000fea0003800200 */
.L_x_8155:
[----:B-----5:R1:W-:Y:S02]  /*7520*/  STS.128 [R89+0x1000], R16 ;  /* 0x0010001059007388 */ /* 0x0203e40000000c00 */
.L_x_8154:
[----:B------:R-:W-:Y:S05]  /*7530*/  BSYNC.RECONVERGENT B1 ;  /* 0x0000000000017941 */ /* 0x000fea0003800200 */
.L_x_8153:
        /* <DEDUP_REMOVED lines=47> */
.L_x_8158:
[----:B------:R-:W-:Y:S05]  /*7830*/  BSYNC.RECONVERGENT B0 ;  /* 0x0000000000007941 */ /* 0x000fea0003800200 */
.L_x_8157:
[----:B-----5:R1:W-:Y:S02]  /*7840*/  STS.128 [R89+0x2000], R16 ;  /* 0x0020001059007388 */ /* 0x0203e40000000c00 */
.L_x_8148:
[----:B------:R-:W-:Y:S05]  /*7850*/  BSYNC.RECONVERGENT B2 ;  /* 0x0000000000027941 */ /* 0x000fea0003800200 */
.L_x_8147:
        /* <DEDUP_REMOVED lines=61> */
.L_x_8162:
[----:B------:R-:W-:Y:S05]  /*7c30*/  BSYNC.RECONVERGENT B0 ;  /* 0x0000000000007941 */ /* 0x000fea0003800200 */
.L_x_8161:
[----:B-----5:R1:W-:Y:S02]  /*7c40*/  STS.128 [R89+0x800], R16 ;  /* 0x0008001059007388 */ /* 0x0203e40000000c00 */
.L_x_8160:
[----:B------:R-:W-:Y:S05]  /*7c50*/  BSYNC.RECONVERGENT B1 ;  /* 0x0000000000017941 */ /* 0x000fea0003800200 */
.L_x_8159:
        /* <DEDUP_REMOVED lines=56> */
.L_x_8166:
[----:B------:R-:W-:Y:S05]  /*7fe0*/  BSYNC.RECONVERGENT B0 ;  /* 0x0000000000007941 */ /* 0x000fea0003800200 */
.L_x_8165:
[----:B-----5:R1:W-:Y:S02]  /*7ff0*/  STS.128 [R89+0x1800], R16 ;  /* 0x0018001059007388 */ /* 0x0203e40000000c00 */
.L_x_8164:
[----:B------:R-:W-:Y:S05]  /*8000*/  BSYNC.RECONVERGENT B1 ;  /* 0x0000000000017941 */ /* 0x000fea0003800200 */
.L_x_8163:
        /* <DEDUP_REMOVED lines=53> */
.L_x_8168:
[----:B------:R-:W-:Y:S05]  /*8360*/  BSYNC.RECONVERGENT B0 ;  /* 0x0000000000007941 */ /* 0x000fea0003800200 */
.L_x_8167:
[----:B-----5:R1:W-:Y:S01]  /*8370*/  STS.128 [R89+0x2800], R16 ;  /* 0x0028001059007388 */ /* 0x0203e20000000c00 */
[----:B------:R-:W-:Y:S05]  /*8380*/  BRA `(.L_x_8144) ;  /* 0x0000002000707947 */ /* 0x000fea0003800000 */
.L_x_8146:
        /* <DEDUP_REMOVED lines=37> */
[--C-:B------:R-:W-:Y:S02]  /*85e0*/  HADD2.F32 R21, -RZ, R22.reuse.H0_H0 ;  /* 0x20000016ff157230 */ /* 0x100fe40000004100 */
[----:B------:R-:W-:-:S02]  /*85f0*/  HADD2.F32 R37, -RZ, R22.H1_H1 ;  /* 0x30000016ff257230 */ /* 0x000fc40000004100 */
[--C-:B------:R-:W-:Y:S02]  /*8600*/  HADD2.F32 R22, -RZ, R23.reuse.H0_H0 ;  /* 0x20000017ff167230 */ /* 0x100fe40000004100 */
[----:B------:R-:W-:Y:S02]  /*8610*/  HADD2.F32 R38, -RZ, R23.H1_H1 ;  /* 0x30000017ff267230 */ /* 0x000fe40000004100 */
[--C-:B----4-:R-:W-:Y:S02]  /*8620*/  HADD2.F32 R23, -RZ, R4.reuse.H0_H0 ;  /* 0x20000004ff177230 */ /* 0x110fe40000004100 */
        /* <DEDUP_REMOVED lines=51> */
.L_x_8174:
[----:B------:R-:W-:Y:S05]  /*8960*/  BSYNC.RECONVERGENT B0 ;  /* 0x0000000000007941 */ /* 0x000fea0003800200 */
.L_x_8173:
[----:B-----5:R-:W-:Y:S01]  /*8970*/  IMAD.MOV.U32 R6, RZ, RZ, R34 ;  /* 0x000000ffff067224 */ /* 0x020fe200078e0022 */
[----:B------:R-:W-:Y:S01]  /*8980*/  MOV R4, R32 ;  /* 0x0000002000047202 */ /* 0x000fe20000000f00 */
[----:B------:R-:W-:Y:S01]  /*8990*/  IMAD.MOV.U32 R7, RZ, RZ, R35 ;  /* 0x000000ffff077224 */ /* 0x000fe200078e0023 */
[----:B------:R-:W-:Y:S02]  /*89a0*/  MOV R5, R33 ;  /* 0x0000002100057202 */ /* 0x000fe40000000f00 */
.L_x_8172:
[----:B------:R-:W-:Y:S05]  /*89b0*/  BSYNC.RECONVERGENT B1 ;  /* 0x0000000000017941 */ /* 0x000fea0003800200 */
.L_x_8171:
        /* <DEDUP_REMOVED lines=33> */
[--C-:B--2---:R-:W-:Y:S02]  /*8bd0*/  HADD2.F32 R23, -RZ, R4.reuse.H0_H0 ;  /* 0x20000004ff177230 */ /* 0x104fe40000004100 */
        /* <DEDUP_REMOVED lines=51> */
.L_x_8178:
[----:B------:R-:W-:Y:S05]  /*8f10*/  BSYNC.RECONVERGENT B0 ;  /* 0x0000000000007941 */ /* 0x000fea0003800200 */
.L_x_8177:
[----:B-----5:R1:W-:Y:S02]  /*8f20*/  STS.128 [R89+0x1000], R32 ;  /* 0x0010002059007388 */ /* 0x0203e40000000c00 */
.L_x_8176:
[----:B------:R-:W-:Y:S05]  /*8f30*/  BSYNC.RECONVERGENT B1 ;  /* 0x0000000000017941 */ /* 0x000fea0003800200 */
.L_x_8175:
        /* <DEDUP_REMOVED lines=83> */
.L_x_8180:
[----:B------:R-:W-:Y:S05]  /*9470*/  BSYNC.RECONVERGENT B0 ;  /* 0x0000000000007941 */ /* 0x000fea0003800200 */
.L_x_8179:
[----:B-----5:R1:W-:Y:S02]  /*9480*/  STS.128 [R89+0x2000], R32 ;  /* 0x0020002059007388 */ /* 0x0203e40000000c00 */
.L_x_8170:
[----:B------:R-:W-:Y:S05]  /*9490*/  BSYNC.RECONVERGENT B2 ;  /* 0x0000000000027941 */ /* 0x000fea0003800200 */
.L_x_8169:
        /* <DEDUP_REMOVED lines=90> */
.L_x_8184:
[----:B------:R-:W-:Y:S05]  /*9a40*/  BSYNC.RECONVERGENT B0 ;  /* 0x0000000000007941 */ /* 0x000fea0003800200 */
.L_x_8183:
[----:B-----5:R1:W-:Y:S02]  /*9a50*/  STS.128 [R89+0x800], R32 ;  /* 0x0008002059007388 */ /* 0x0203e40000000c00 */
.L_x_8182:
[----:B------:R-:W-:Y:S05]  /*9a60*/  BSYNC.RECONVERGENT B1 ;  /* 0x0000000000017941 */ /* 0x000fea0003800200 */
.L_x_8181:
        /* <DEDUP_REMOVED lines=85> */
.L_x_8188:
[----:B------:R-:W-:Y:S05]  /*9fc0*/  BSYNC.RECONVERGENT B0 ;  /* 0x0000000000007941 */ /* 0x000fea0003800200 */
.L_x_8187:
[----:B-----5:R1:W-:Y:S02]  /*9fd0*/  STS.128 [R89+0x1800], R32 ;  /* 0x0018002059007388 */ /* 0x0203e40000000c00 */
.L_x_8186:
[----:B------:R-:W-:Y:S05]  /*9fe0*/  BSYNC.RECONVERGENT B1 ;  /* 0x0000000000017941 */ /* 0x000fea0003800200 */
.L_x_8185:
        /* <DEDUP_REMOVED lines=84> */
.L_x_8190:
[----:B------:R-:W-:Y:S05]  /*a530*/  BSYNC.RECONVERGENT B0 ;  /* 0x0000000000007941 */ /* 0x000fea0003800200 */
.L_x_8189:
[----:B-----5:R1:W-:Y:S02]  /*a540*/  STS.128 [R89+0x2800], R32 ;  /* 0x0028002059007388 */ /* 0x0203e40000000c00 */
.L_x_8144:
[----:B------:R-:W-:Y:S05]  /*a550*/  BSYNC.RECONVERGENT B3 ;  /* 0x0000000000037941 */ /* 0x000fea0003800200 */
.L_x_8139:
[----:B-1--4-:R-:W-:Y:S01]  /*a560*/  IADD3 R3, PT, PT, R61, -R60, RZ ;  /* 0x8000003c3d037210 */ /* 0x012fe20007ffe0ff */
        /* <DEDUP_REMOVED lines=24> */
.L_x_8193:
[----:B------:R3:W-:Y:S02]  /*a6f0*/  STS.128 [R89+0x5000], RZ ;  /* 0x005000ff59007388 */ /* 0x0007e40000000c00 */
.L_x_8192:
[----:B------:R-:W-:Y:S05]  /*a700*/  BSYNC.RECONVERGENT B0 ;  /* 0x0000000000007941 */ /* 0x000fea0003800200 */
.L_x_8191:
[----:B------:R-:W-:Y:S01]  /*a710*/  ISETP.GE.AND P0, PT, R30, R3, PT ;  /* 0x000000031e00720c */ /* 0x000fe20003f06270 */
[----:B------:R-:W-:-:S12]  /*a720*/  BSSY.RECONVERGENT B0, `(.L_x_8194) ;  /* 0x0000016000007945 */ /* 0x000fd80003800200 */
[----:B------:R-:W-:Y:S05]  /*a730*/  @P0 BRA `(.L_x_8195) ;  /* 0x0000000000500947 */ /* 0x000fea0003800000 */
[-C--:B------:R-:W-:Y:S02]  /*a740*/  ISETP.GE.AND P2, PT, R12, R149.reuse, PT ;  /* 0x000000950c00720c */ /* 0x080fe40003f46270 */
[-C--:B------:R-:W-:Y:S02]  /*a750*/  ISETP.GE.AND P1, PT, R10, R149.reuse, PT ;  /* 0x000000950a00720c */ /* 0x080fe40003f26270 */
[----:B-1-3--:R-:W-:Y:S02]  /*a760*/  LEA R4, P3, R137, R140, 0x1 ;  /* 0x0000008c89047211 */ /* 0x00afe400078608ff */
        /* <DEDUP_REMOVED lines=17> */
.L_x_8195:
[----:B------:R-:W-:Y:S05]  /*a880*/  BSYNC.RECONVERGENT B0 ;  /* 0x0000000000007941 */ /* 0x000fea0003800200 */
.L_x_8194:
        /* <DEDUP_REMOVED lines=28> */
.L_x_8198:
[----:B------:R3:W-:Y:S01]  /*aa50*/  STS.128 [R89+0x8000], RZ ;  /* 0x008000ff59007388 */ /* 0x0007e20000000c00 */
[----:B------:R-:W-:Y:S05]  /*aa60*/  BRA `(.L_x_8199) ;  /* 0x00000000000c7947 */ /* 0x000fea0003800000 */
.L_x_8197:
[----:B------:R1:W-:Y:S04]  /*aa70*/  STS.128 [R89+0x6000], RZ ;  /* 0x006000ff59007388 */ /* 0x0003e80000000c00 */
[----:B------:R1:W-:Y:S04]  /*aa80*/  STS.128 [R89+0x7000], RZ ;  /* 0x007000ff59007388 */ /* 0x0003e80000000c00 */
[----:B------:R1:W-:Y:S02]  /*aa90*/  STS.128 [R89+0x8000], RZ ;  /* 0x008000ff59007388 */ /* 0x0003e40000000c00 */
.L_x_8199:
[----:B------:R-:W-:Y:S05]  /*aaa0*/  BSYNC.RECONVERGENT B0 ;  /* 0x0000000000007941 */ /* 0x000fea0003800200 */
.L_x_8196:
        /* <DEDUP_REMOVED lines=27> */
.L_x_8202:
[----:B------:R1:W-:Y:S02]  /*ac60*/  STS.128 [R89+0x8800], RZ ;  /* 0x008800ff59007388 */ /* 0x0003e40000000c00 */
.L_x_8201:
[----:B------:R-:W-:Y:S05]  /*ac70*/  BSYNC.RECONVERGENT B0 ;  /* 0x0000000000007941 */ /* 0x000fea0003800200 */
.L_x_8200:
[----:B-1----:R-:W2:Y:S01]  /*ac80*/  LD.E R3, desc[UR4][R84.64+0x18c] ;  /* 0x00018c0454037980 */ /* 0x002ea2000c101900 */
[C---:B-----5:R-:W-:Y:S01]  /*ac90*/  IMAD.SHL.U32 R14, R62.reuse, 0x20, RZ ;  /* 0x000000203e0e7824 */ /* 0x060fe200078e00ff */
[----:B------:R-:W-:Y:S01]  /*aca0*/  SHF.R.U32.HI R132, RZ, 0x1, R62 ;  /* 0x00000001ff847819 */ /* 0x000fe2000001163e */
[----:B---3--:R-:W-:Y:S01]  /*acb0*/  IMAD.SHL.U32 R5, R62, 0x10, RZ ;  /* 0x000000103e057824 */ /* 0x008fe200078e00ff */
[----:B------:R-:W-:Y:S01]  /*acc0*/  IADD3 R53, PT, PT, R53, R61, -R148 ;  /* 0x0000003d35357210 */ /* 0x000fe20007ffe894 */
[----:B------:R-:W-:Y:S01]  /*acd0*/  IMAD.MOV.U32 R8, RZ, RZ, 0x20 ;  /* 0x00000020ff087424 */ /* 0x000fe200078e00ff */
[----:B------:R-:W-:Y:S01]  /*ace0*/  LOP3.LUT R7, R14, 0xc0, RZ, 0xc0, !PT ;  /* 0x000000c00e077812 */ /* 0x000fe200078ec0ff */
[----:B------:R-:W0:Y:S01]  /*acf0*/  LDGDEPBAR ;  /* 0x00000000000079af */ /* 0x000e220000000000 */
[----:B------:R-:W-:Y:S01]  /*ad00*/  LOP3.LUT R11, R132, 0x8, RZ, 0xc0, !PT ;  /* 0x00000008840b7812 */ /* 0x000fe200078ec0ff */
[----:B------:R-:W-:Y:S01]  /*ad10*/  BSSY.RECONVERGENT B1, `(.L_x_8203) ;  /* 0x00001b1000017945 */ /* 0x000fe20003800200 */
[----:B------:R-:W-:-:S02]  /*ad20*/  LOP3.LUT R133, R5, 0x3e00, RZ, 0xc0, !PT ;  /* 0x00003e0005857812 */ /* 0x000fc400078ec0ff */
[----:B------:R-:W-:Y:S02]  /*ad30*/  LOP3.LUT R2, R7, 0x8, R62, 0xf8, !PT ;  /* 0x0000000807027812 */ /* 0x000fe400078ef83e */
[--C-:B------:R-:W-:Y:S02]  /*ad40*/  LOP3.LUT R0, R11, 0xc0, R14.reuse, 0xf8, !PT ;  /* 0x000000c00b007812 */ /* 0x100fe400078ef80e */
[----:B------:R-:W-:Y:S02]  /*ad50*/  LOP3.LUT R7, R133, 0x20, R14, 0xf8, !PT ;  /* 0x0000002085077812 */ /* 0x000fe400078ef80e */
[----:B------:R-:W-:Y:S02]  /*ad60*/  LOP3.LUT R5, R5, 0x100, RZ, 0xc0, !PT ;  /* 0x0000010005057812 */ /* 0x000fe400078ec0ff */
[--C-:B------:R-:W-:Y:S02]  /*ad70*/  LOP3.LUT R0, R0, 0x18, R63.reuse, 0x78, !PT ;  /* 0x0000001800007812 */ /* 0x100fe400078e783f */
[----:B------:R-:W-:-:S02]  /*ad80*/  LOP3.LUT R2, R2, 0x18, R63, 0x78, !PT ;  /* 0x0000001802027812 */ /* 0x000fc400078e783f */
[--C-:B------:R-:W-:Y:S02]  /*ad90*/  LOP3.LUT R7, R7, 0x100, R14.reuse, 0xf8, !PT ;  /* 0x0000010007077812 */ /* 0x100fe400078ef80e */
[----:B------:R-:W-:Y:S02]  /*ada0*/  LOP3.LUT R5, R5, 0x20, R14, 0xf8, !PT ;  /* 0x0000002005057812 */ /* 0x000fe400078ef80e */
[----:B------:R-:W-:Y:S02]  /*adb0*/  LOP3.LUT R4, R7, R0, RZ, 0xfc, !PT ;  /* 0x0000000007047212 */ /* 0x000fe400078efcff */
[----:B------:R-:W-:Y:S02]  /*adc0*/  LOP3.LUT R86, R5, R2, RZ, 0xfc, !PT ;  /* 0x0000000205567212 */ /* 0x000fe400078efcff */
[----:B------:R-:W-:Y:S01]  /*add0*/  LOP3.LUT P0, R11, R62, 0x4, RZ, 0xc0, !PT ;  /* 0x000000043e0b7812 */ /* 0x000fe2000780c0ff */
[--C-:B------:R-:W-:Y:S02]  /*ade0*/  IMAD R2, R4, 0x2, R55.reuse ;  /* 0x0000000204027824 */ /* 0x100fe400078e0237 */
[----:B------:R-:W-:Y:S01]  /*adf0*/  IMAD R86, R86, 0x2, R55 ;  /* 0x0000000256567824 */ /* 0x000fe200078e0237 */
[----:B------:R-:W-:Y:S01]  /*ae00*/  SEL R15, R8, 0xffffffe0, !P0 ;  /* 0xffffffe0080f7807 */ /* 0x000fe20004000000 */
[----:B------:R-:W-:Y:S01]  /*ae10*/  IMAD.SHL.U32 R62, R62, 0x2, RZ ;  /* 0x000000023e3e7824 */ /* 0x000fe200078e00ff */
[----:B------:R-:W-:Y:S03]  /*ae20*/  LDSM.16.M88.4 R72, [R2] ;  /* 0x000000000248783b */ /* 0x000fe60000000200 */
[--C-:B------:R-:W-:Y:S01]  /*ae30*/  IMAD.IADD R63, R2, 0x1, R15.reuse ;  /* 0x00000001023f7824 */ /* 0x100fe200078e020f */
[----:B------:R-:W1:Y:S01]  /*ae40*/  LDSM.16.M88.4 R48, [R86+0x3000] ;  /* 0x003000005630783b */ /* 0x000e620000000200 */
[----:B------:R-:W-:-:S03]  /*ae50*/  IMAD.IADD R52, R86, 0x1, R15 ;  /* 0x0000000156347824 */ /* 0x000fc600078e020f */
[----:B------:R-:W3:Y:S04]  /*ae60*/  LDSM.16.M88.4 R40, [R86+0x3400] ;  /* 0x003400005628783b */ /* 0x000ee80000000200 */
[----:B------:R-:W4:Y:S04]  /*ae70*/  LDSM.16.M88.4 R32, [R86+0x3800] ;  /* 0x003800005620783b */ /* 0x000f280000000200 */
        /* <DEDUP_REMOVED lines=8> */
[----:B------:R-:W-:Y:S04]  /*af00*/  LDSM.16.M88.4 R68, [R63+0x1000] ;  /* 0x001000003f44783b */ /* 0x000fe80000000200 */
[----:B------:R-:W-:Y:S01]  /*af10*/  LDSM.16.M88.4 R100, [R52+0x4000] ;  /* 0x004000003464783b */ /* 0x000fe20000000200 */
[C---:B------:R-:W-:Y:S03]  /*af20*/  HMMA.16816.F32 R48, R72.reuse, R50, RZ ;  /* 0x000000324830723c */ /* 0x040fe600000018ff */
[----:B------:R-:W-:Y:S05]  /*af30*/  LDSM.16.M88.4 R80, [R86+0x4c00] ;  /* 0x004c00005650783b */ /* 0x000fea0000000200 */
[C---:B---3--:R-:W-:Y:S08]  /*af40*/  HMMA.16816.F32 R44, R72.reuse, R40, RZ ;  /* 0x00000028482c723c */ /* 0x048ff000000018ff */
[C---:B----4-:R-:W-:Y:S08]  /*af50*/  HMMA.16816.F32 R36, R72.reuse, R32, RZ ;  /* 0x000000204824723c */ /* 0x050ff000000018ff */
[C---:B------:R-:W-:Y:S08]  /*af60*/  HMMA.16816.F32 R40, R72.reuse, R42, RZ ;  /* 0x0000002a4828723c */ /* 0x040ff000000018ff */
[C---:B------:R-:W-:Y:S08]  /*af70*/  HMMA.16816.F32 R32, R72.reuse, R34, RZ ;  /* 0x000000224820723c */ /* 0x040ff000000018ff */
[----:B------:R-:W-:Y:S08]  /*af80*/  HMMA.16816.F32 R76, R72, R20, RZ ;  /* 0x00000014484c723c */ /* 0x000ff000000018ff */
[C---:B------:R-:W-:Y:S08]  /*af90*/  HMMA.16816.F32 R24, R28.reuse, R16, R24 ;  /* 0x000000101c18723c */ /* 0x040ff00000001818 */
[----:B------:R-:W-:Y:S01]  /*afa0*/  HMMA.16816.F32 R48, R28, R18, R48 ;  /* 0x000000121c30723c */ /* 0x000fe20000001830 */
[----:B------:R-:W1:Y:S07]  /*afb0*/  LDSM.16.M88.4 R16, [R86+0x4400] ;  /* 0x004400005610783b */ /* 0x000e6e0000000200 */
[----:B------:R-:W-:Y:S01]  /*afc0*/  HMMA.16816.F32 R72, R72, R22, RZ ;  /* 0x000000164848723c */ /* 0x000fe200000018ff */
[----:B------:R-:W3:Y:S07]  /*afd0*/  LDSM.16.M88.4 R20, [R86+0x4000] ;  /* 0x004000005614783b */ /* 0x000eee0000000200 */
        /* <DEDUP_REMOVED lines=15> */
[----:B------:R-:W-:Y:S07]  /*b0d0*/  LDSM.16.M88.4 R20, [R52+0x5000] ;  /* 0x005000003414783b */ /* 0x000fee0000000200 */
[----:B----4-:R-:W-:Y:S08]  /*b0e0*/  HMMA.16816.F32 R36, R92, R4, R36 ;  /* 0x000000045c24723c */ /* 0x010ff00000001824 */
[C---:B------:R-:W-:Y:S08]  /*b0f0*/  HMMA.16816.F32 R24, R68.reuse, R100, R24 ;  /* 0x000000644418723c */ /* 0x040ff00000001818 */
[----:B------:R-:W-:Y:S08]  /*b100*/  HMMA.16816.F32 R48, R68, R102, R48 ;  /* 0x000000664430723c */ /* 0x000ff00000001830 */
[----:B------:R-:W-:Y:S01]  /*b110*/  HMMA.16816.F32 R32, R92, R6, R32 ;  /* 0x000000065c20723c */ /* 0x000fe20000001820 */
[----:B------:R-:W3:Y:S07]  /*b120*/  LDSM.16.M88.4 R4, [R63+0x2000] ;  /* 0x002000003f04783b */ /* 0x000eee0000000200 */
[C---:B-1----:R-:W-:Y:S08]  /*b130*/  HMMA.16816.F32 R24, R16.reuse, R28, R24 ;  /* 0x0000001c1018723c */ /* 0x042ff00000001818 */
[----:B------:R-:W-:Y:S01]  /*b140*/  HMMA.16816.F32 R48, R16, R30, R48 ;  /* 0x0000001e1030723c */ /* 0x000fe20000001830 */
[----:B------:R-:W1:Y:S07]  /*b150*/  LDSM.16.M88.4 R28, [R86+0x5400] ;  /* 0x00540000561c783b */ /* 0x000e6e0000000200 */
[C---:B------:R-:W-:Y:S08]  /*b160*/  HMMA.16816.F32 R76, R92.reuse, R80, R76 ;  /* 0x000000505c4c723c */ /* 0x040ff0000000184c */
[----:B------:R-:W-:Y:S01]  /*b170*/  HMMA.16816.F32 R72, R92, R82, R72 ;  /* 0x000000525c48723c */ /* 0x000fe20000001848 */
[----:B------:R-:W4:Y:S07]  /*b180*/  LDSM.16.M88.4 R80, [R52+0x4c00] ;  /* 0x004c00003450783b */ /* 0x000f2e0000000200 */
[C---:B------:R-:W-:Y:S08]  /*b190*/  HMMA.16816.F32 R44, R68.reuse, R64, R44 ;  /* 0x00000040442c723c */ /* 0x040ff0000000182c */
[----:B------:R-:W-:Y:S08]  /*b1a0*/  HMMA.16816.F32 R40, R68, R66, R40 ;  /* 0x000000424428723c */ /* 0x000ff00000001828 */
[C---:B---3--:R-:W-:Y:S08]  /*b1b0*/  HMMA.16816.F32 R24, R4.reuse, R20, R24 ;  /* 0x000000140418723c */ /* 0x048ff00000001818 */
[----:B------:R-:W-:Y:S01]  /*b1c0*/  HMMA.16816.F32 R48, R4, R22, R48 ;  /* 0x000000160430723c */ /* 0x000fe20000001830 */
[----:B------:R-:W3:Y:S07]  /*b1d0*/  LDSM.16.M88.4 R20, [R52+0x5400] ;  /* 0x005400003414783b */ /* 0x000eee0000000200 */
[----:B------:R-:W-:Y:S03]  /*b1e0*/  HMMA.16816.F32 R36, R68, R56, R36 ;  /* 0x000000384424723c */ /* 0x000fe60000001824 */
[-C--:B--2---:R-:W-:Y:S01]  /*b1f0*/  FMUL.FTZ R24, R24, R3.reuse ;  /* 0x0000000318187220 */ /* 0x084fe20000410000 */
[-C--:B------:R-:W-:Y:S01]  /*b200*/  FMUL.FTZ R25, R25, R3.reuse ;  /* 0x0000000319197220 */ /* 0x080fe20000410000 */
[-C--:B------:R-:W-:Y:S01]  /*b210*/  FMUL.FTZ R26, R26, R3.reuse ;  /* 0x000000031a1a7220 */ /* 0x080fe20000410000 */
[----:B------:R-:W-:-:S02]  /*b220*/  FMUL.FTZ R27, R27, R3 ;  /* 0x000000031b1b7220 */ /* 0x000fc40000410000 */
[----:B------:R-:W-:Y:S01]  /*b230*/  HMMA.16816.F32 R32, R68, R58, R32 ;  /* 0x0000003a4420723c */ /* 0x000fe20000001820 */
[----:B------:R-:W2:Y:S01]  /*b240*/  LDSM.16.M88.4 R56, [R86+0x5800] ;  /* 0x005800005638783b */ /* 0x000ea20000000200 */
[----:B------:R-:W2:Y:S01]  /*b250*/  MUFU.TANH R24, R24 ;  /* 0x0000001800187308 */ /* 0x000ea20000002400 */
[-C--:B------:R-:W-:Y:S01]  /*b260*/  FMUL.FTZ R48, R48, R3.reuse ;  /* 0x0000000330307220 */ /* 0x080fe20000410000 */
[-C--:B------:R-:W-:Y:S01]  /*b270*/  FMUL.FTZ R49, R49, R3.reuse ;  /* 0x0000000331317220 */ /* 0x080fe20000410000 */
[-C--:B------:R-:W-:Y:S01]  /*b280*/  FMUL.FTZ R50, R50, R3.reuse ;  /* 0x0000000332327220 */ /* 0x080fe20000410000 */
[-C--:B------:R-:W-:Y:S02]  /*b290*/  FMUL.FTZ R51, R51, R3.reuse ;  /* 0x0000000333337220 */ /* 0x080fe40000410000 */
[C---:B-1----:R-:W-:Y:S02]  /*b2a0*/  HMMA.16816.F32 R44, R16.reuse, R28, R44 ;  /* 0x0000001c102c723c */ /* 0x042fe4000000182c */
[----:B------:R-:W1:Y:S06]  /*b2b0*/  MUFU.TANH R25, R25 ;  /* 0x0000001900197308 */ /* 0x000e6c0000002400 */
[----:B------:R-:W-:Y:S01]  /*b2c0*/  HMMA.16816.F32 R40, R16, R30, R40 ;  /* 0x0000001e1028723c */ /* 0x000fe20000001828 */
[----:B------:R-:W1:Y:S01]  /*b2d0*/  LDSM.16.M88.4 R28, [R86+0x5c00] ;  /* 0x005c0000561c783b */ /* 0x000e620000000200 */
[----:B------:R-:W1:Y:S06]  /*b2e0*/  MUFU.TANH R26, R26 ;  /* 0x0000001a001a7308 */ /* 0x000e6c0000002400 */
[C---:B----4-:R-:W-:Y:S02]  /*b2f0*/  HMMA.16816.F32 R76, R68.reuse, R80, R76 ;  /* 0x00000050444c723c */ /* 0x050fe4000000184c */
[----:B------:R-:W4:Y:S06]  /*b300*/  MUFU.TANH R27, R27 ;  /* 0x0000001b001b7308 */ /* 0x000f2c0000002400 */
[----:B------:R-:W-:Y:S02]  /*b310*/  HMMA.16816.F32 R72, R68, R82, R72 ;  /* 0x000000524448723c */ /* 0x000fe40000001848 */
[----:B------:R-:W4:Y:S06]  /*b320*/  MUFU.TANH R48, R48 ;  /* 0x0000003000307308 */ /* 0x000f2c0000002400 */
[C---:B---3--:R-:W-:Y:S02]  /*b330*/  HMMA.16816.F32 R44, R4.reuse, R20, R44 ;  /* 0x00000014042c723c */ /* 0x048fe4000000182c */
[----:B------:R-:W3:Y:S06]  /*b340*/  MUFU.TANH R49, R49 ;  /* 0x0000003100317308 */ /* 0x000eec0000002400 */
[----:B------:R-:W-:Y:S01]  /*b350*/  HMMA.16816.F32 R40, R4, R22, R40 ;  /* 0x000000160428723c */ /* 0x000fe20000001828 */
[----:B------:R-:W4:Y:S01]  /*b360*/  LDSM.16.M88.4 R20, [R52+0x5800] ;  /* 0x005800003414783b */ /* 0x000f220000000200 */
[----:B------:R-:W3:Y:S06]  /*b370*/  MUFU.TANH R50, R50 ;  /* 0x0000003200327308 */ /* 0x000eec0000002400 */
[----:B--2---:R-:W-:Y:S01]  /*b380*/  HMMA.16816.F32 R36, R16, R56, R36 ;  /* 0x000000381024723c */ /* 0x004fe20000001824 */
[----:B------:R-:W-:Y:S01]  /*b390*/  LOP3.LUT R57, R132, 0x1f0, RZ, 0xc0, !PT ;  /* 0x000001f084397812 */ /* 0x000fe200078ec0ff */
[----:B------:R-:W2:Y:S01]  /*b3a0*/  MUFU.TANH R51, R51 ;  /* 0x0000003300337308 */ /* 0x000ea20000002400 */
[-C--:B------:R-:W-:Y:S01]  /*b3b0*/  FMUL.FTZ R44, R44, R3.reuse ;  /* 0x000000032c2c7220 */ /* 0x080fe20000410000 */
[----:B------:R-:W-:Y:S01]  /*b3c0*/  FMUL.FTZ R46, R46, R3 ;  /* 0x000000032e2e7220 */ /* 0x000fe20000410000 */
[----:B------:R-:W-:-:S03]  /*b3d0*/  LOP3.LUT R96, R57, 0x7, R96, 0xf8, !PT ;  /* 0x0000000739607812 */ /* 0x000fc600078ef860 */
[C---:B------:R-:W-:Y:S02]  /*b3e0*/  HMMA.16816.F32 R32, R16.reuse, R58, R32 ;  /* 0x0000003a1020723c */ /* 0x040fe40000001820 */
[----:B------:R-:W-:Y:S02]  /*b3f0*/  IMAD R96, R147, 0x40, R96 ;  /* 0x0000004093607824 */ /* 0x000fe400078e0260 */
[-C--:B------:R-:W-:Y:S01]  /*b400*/  FMUL.FTZ R40, R40, R3.reuse ;  /* 0x0000000328287220 */ /* 0x080fe20000410000 */
[----:B------:R-:W-:Y:S03]  /*b410*/  MUFU.TANH R44, R44 ;  /* 0x0000002c002c7308 */ /* 0x000fe60000002400 */
[C---:B-1----:R-:W-:Y:S01]  /*b420*/  HMMA.16816.F32 R76, R16.reuse, R28, R76 ;  /* 0x0000001c104c723c */ /* 0x042fe2000000184c */
[----:B------:R-:W-:Y:S01]  /*b430*/  IADD3 R29, PT, PT, R61, -R148, -R54 ;  /* 0x800000943d1d7210 */ /* 0x000fe20007ffe836 */
[----:B------:R-:W-:Y:S01]  /*b440*/  FMUL.FTZ R28, R45, R3 ;  /* 0x000000032d1c7220 */ /* 0x000fe20000410000 */
[----:B------:R-:W-:Y:S01]  /*b450*/  LOP3.LUT R45, R62, 0x6, RZ, 0xc0, !PT ;  /* 0x000000063e2d7812 */ /* 0x000fe200078ec0ff */
[C---:B------:R-:W-:Y:S01]  /*b460*/  IMAD.IADD R54, R96.reuse, 0x1, R53 ;  /* 0x0000000160367824 */ /* 0x040fe200078e0235 */
[----:B------:R-:W-:Y:S01]  /*b470*/  MUFU.TANH R40, R40 ;  /* 0x0000002800287308 */ /* 0x000fe20000002400 */
[----:B------:R-:W-:Y:S01]  /*b480*/  IMAD.IADD R158, R96, 0x1, R29 ;  /* 0x00000001609e7824 */ /* 0x000fe200078e021d */
[----:B------:R-:W-:Y:S01]  /*b490*/  LOP3.LUT R45, R60, R45, RZ, 0xfc, !PT ;  /* 0x0000002d3c2d7212 */ /* 0x000fe200078efcff */
[----:B------:R-:W-:Y:S01]  /*b4a0*/  HMMA.16816.F32 R72, R16, R30, R72 ;  /* 0x0000001e1048723c */ /* 0x000fe20000001848 */
[----:B------:R-:W1:Y:S01]  /*b4b0*/  LDSM.16.M88.4 R16, [R52+0x5c00] ;  /* 0x005c00003410783b */ /* 0x000e620000000200 */
[--C-:B------:R-:W-:Y:S01]  /*b4c0*/  VIADDMNMX R157, R54, 0x1, R61.reuse, PT ;  /* 0x00000001369d7846 */ /* 0x100fe2000380013d */
[C---:B------:R-:W-:Y:S01]  /*b4d0*/  VIADD R156, R158.reuse, 0x8 ;  /* 0x000000089e9c7836 */ /* 0x040fe20000000000 */
[----:B------:R-:W-:Y:S01]  /*b4e0*/  ISETP.GT.AND P0, PT, R158, R45, PT ;  /* 0x0000002d9e00720c */ /* 0x000fe20003f04270 */
[C---:B------:R-:W-:Y:S01]  /*b4f0*/  VIADD R29, R45.reuse, 0x1 ;  /* 0x000000012d1d7836 */ /* 0x040fe20000000000 */
[----:B------:R-:W-:Y:S01]  /*b500*/  VIADDMNMX R151, R54, 0x9, R61, PT ;  /* 0x0000000936977846 */ /* 0x000fe2000380013d */
[C---:B------:R-:W-:Y:S01]  /*b510*/  VIADD R31, R45.reuse, 0x8 ;  /* 0x000000082d1f7836 */ /* 0x040fe20000000000 */
[C---:B------:R-:W-:Y:S01]  /*b520*/  ISETP.GE.AND P3, PT, R45.reuse, R157, PT ;  /* 0x0000009d2d00720c */ /* 0x040fe20003f66270 */
[C---:B----4-:R-:W-:Y:S01]  /*b530*/  HMMA.16816.F32 R36, R4.reuse, R20, R36 ;  /* 0x000000140424723c */ /* 0x050fe20000001824 */
[----:B------:R-:W-:Y:S01]  /*b540*/  FSEL R24, R24, -INF , !P0 ;  /* 0xff80000018187808 */ /* 0x000fe20004000000 */
[----:B------:R-:W-:Y:S01]  /*b550*/  VIADD R20, R45, 0x9 ;  /* 0x000000092d147836 */ /* 0x000fe20000000000 */
[----:B------:R-:W-:Y:S01]  /*b560*/  ISETP.GT.AND P5, PT, R158, R29, PT ;  /* 0x0000001d9e00720c */ /* 0x000fe20003fa4270 */
[----:B------:R-:W4:Y:S01]  /*b570*/  MUFU.TANH R28, R28 ;  /* 0x0000001c001c7308 */ /* 0x000f220000002400 */
[----:B------:R-:W-:Y:S01]  /*b580*/  ISETP.GE.AND P2, PT, R29, R157, PT ;  /* 0x0000009d1d00720c */ /* 0x000fe20003f46270 */
[----:B------:R-:W-:Y:S01]  /*b590*/  FMUL.FTZ R30, R41, R3 ;  /* 0x00000003291e7220 */ /* 0x000fe20000410000 */
[----:B------:R-:W-:Y:S01]  /*b5a0*/  ISETP.GE.AND P1, PT, R29, R151, PT ;  /* 0x000000971d00720c */ /* 0x000fe20003f26270 */
[----:B------:R-:W-:Y:S01]  /*b5b0*/  HMMA.16816.F32 R32, R4, R22, R32 ;  /* 0x000000160420723c */ /* 0x000fe20000001820 */
[----:B------:R-:W-:Y:S01]  /*b5c0*/  ISETP.GT.AND P4, PT, R156, R29, PT ;  /* 0x0000001d9c00720c */ /* 0x000fe20003f84270 */
[----:B------:R-:W-:Y:S01]  /*b5d0*/  FMUL.FTZ R21, R47, R3 ;  /* 0x000000032f157220 */ /* 0x000fe20000410000 */
[----:B------:R-:W-:Y:S01]  /*b5e0*/  FSEL R29, R24, -INF , !P3 ;  /* 0xff800000181d7808 */ /* 0x000fe20005800000 */
[----:B------:R-:W4:Y:S01]  /*b5f0*/  MUFU.TANH R30, R30 ;  /* 0x0000001e001e7308 */ /* 0x000f220000002400 */
[----:B------:R-:W-:Y:S01]  /*b600*/  ISETP.GT.AND P3, PT, R156, R45, PT ;  /* 0x0000002d9c00720c */ /* 0x000fe20003f64270 */
[----:B------:R-:W-:Y:S01]  /*b610*/  FMUL.FTZ R24, R42, R3 ;  /* 0x000000032a187220 */ /* 0x000fe20000410000 */
[C---:B------:R-:W-:Y:S01]  /*b620*/  ISETP.GT.AND P6, PT, R158.reuse, R31, PT ;  /* 0x0000001f9e00720c */ /* 0x040fe20003fc4270 */
[----:B------:R-:W-:Y:S01]  /*b630*/  FMUL.FTZ R42, R43, R3 ;  /* 0x000000032b2a7220 */ /* 0x000fe20000410000 */
[----:B------:R-:W-:Y:S01]  /*b640*/  ISETP.GT.AND P0, PT, R158, R20, PT ;  /* 0x000000149e00720c */ /* 0x000fe20003f04270 */
[----:B------:R-:W-:-:S04]  /*b650*/  DEPBAR.LE SB0, 0x0 ;  /* 0x000080000000791a */ /* 0x000fc80000000000 */
[----:B------:R-:W-:Y:S01]  /*b660*/  FSEL R25, R25, -INF , !P5 ;  /* 0xff80000019197808 */ /* 0x000fe20006800000 */
[-C--:B------:R-:W-:Y:S01]  /*b670*/  FMUL.FTZ R22, R36, R3.reuse ;  /* 0x0000000324167220 */ /* 0x080fe20000410000 */
[----:B------:R-:W-:Y:S01]  /*b680*/  FSEL R26, R26, -INF , !P3 ;  /* 0xff8000001a1a7808 */ /* 0x000fe20005800000 */
[----:B------:R-:W-:Y:S01]  /*b690*/  FMUL.FTZ R23, R37, R3 ;  /* 0x0000000325177220 */ /* 0x000fe20000410000 */
[----:B------:R-:W-:Y:S01]  /*b6a0*/  ISETP.GT.AND P3, PT, R156, R31, PT ;  /* 0x0000001f9c00720c */ /* 0x000fe20003f64270 */
[----:B------:R-:W4:Y:S01]  /*b6b0*/  MUFU.TANH R46, R46 ;  /* 0x0000002e002e7308 */ /* 0x000f220000002400 */
[----:B------:R-:W-:Y:S01]  /*b6c0*/  ISETP.GE.AND P5, PT, R45, R151, PT ;  /* 0x000000972d00720c */ /* 0x000fe20003fa6270 */
[----:B------:R-:W-:Y:S01]  /*b6d0*/  FMUL.FTZ R32, R32, R3 ;  /* 0x0000000320207220 */ /* 0x000fe20000410000 */
[----:B------:R-:W-:Y:S01]  /*b6e0*/  FSEL R27, R27, -INF , !P4 ;  /* 0xff8000001b1b7808 */ /* 0x000fe20006000000 */
[C---:B------:R-:W-:Y:S01]  /*b6f0*/  VIADD R36, R45.reuse, 0x21 ;  /* 0x000000212d247836 */ /* 0x040fe20000000000 */
[C---:B-1----:R-:W-:Y:S01]  /*b700*/  HMMA.16816.F32 R76, R4.reuse, R16, R76 ;  /* 0x00000010044c723c */ /* 0x042fe2000000184c */
[----:B------:R-:W-:Y:S01]  /*b710*/  FSEL R48, R48, -INF , !P6 ;  /* 0xff80000030307808 */ /* 0x000fe20007000000 */
[----:B------:R-:W-:Y:S01]  /*b720*/  VIADD R17, R45, 0x11 ;  /* 0x000000112d117836 */ /* 0x000fe20000000000 */
[----:B---3--:R-:W-:Y:S01]  /*b730*/  FSEL R47, R49, -INF , !P0 ;  /* 0xff800000312f7808 */ /* 0x008fe20004000000 */
[----:B------:R-:W1:Y:S01]  /*b740*/  MUFU.TANH R22, R22 ;  /* 0x0000001600167308 */ /* 0x000e620000002400 */
[----:B------:R-:W-:Y:S01]  /*b750*/  FSEL R41, R25, -INF , !P2 ;  /* 0xff80000019297808 */ /* 0x000fe20005000000 */
[----:B------:R-:W-:Y:S01]  /*b760*/  VIADD R25, R45, 0x10 ;  /* 0x000000102d197836 */ /* 0x000fe20000000000 */
[----:B------:R-:W-:Y:S01]  /*b770*/  ISETP.GT.AND P4, PT, R156, R20, PT ;  /* 0x000000149c00720c */ /* 0x000fe20003f84270 */
[----:B------:R-:W-:Y:S01]  /*b780*/  HMMA.16816.F32 R72, R4, R18, R72 ;  /* 0x000000120448723c */ /* 0x000fe20000001848 */
[----:B------:R-:W-:Y:S01]  /*b790*/  ISETP.GE.AND P6, PT, R31, R157, PT ;  /* 0x0000009d1f00720c */ /* 0x000fe20003fc6270 */
[----:B------:R-:W-:Y:S01]  /*b7a0*/  VIADD R7, R45, 0x18 ;  /* 0x000000182d077836 */ /* 0x000fe20000000000 */
[----:B------:R-:W-:Y:S01]  /*b7b0*/  ISETP.GE.AND P0, PT, R31, R151, PT ;  /* 0x000000971f00720c */ /* 0x000fe20003f06270 */
[----:B------:R-:W3:Y:S01]  /*b7c0*/  MUFU.TANH R23, R23 ;  /* 0x0000001700177308 */ /* 0x000ee20000002400 */
[----:B------:R-:W-:Y:S01]  /*b7d0*/  FSEL R16, R50, -INF , !P3 ;  /* 0xff80000032107808 */ /* 0x000fe20005800000 */
[----:B------:R-:W-:Y:S01]  /*b7e0*/  VIADD R5, R45, 0x19 ;  /* 0x000000192d057836 */ /* 0x000fe20000000000 */
[----:B------:R-:W-:Y:S01]  /*b7f0*/  FSEL R31, R26, -INF , !P5 ;  /* 0xff8000001a1f7808 */ /* 0x000fe20006800000 */
[----:B------:R-:W-:Y:S01]  /*b800*/  FMUL.FTZ R26, R33, R3 ;  /* 0x00000003211a7220 */ /* 0x000fe20000410000 */
[C---:B------:R-:W-:Y:S01]  /*b810*/  ISETP.GE.AND P5, PT, R20.reuse, R157, PT ;  /* 0x0000009d1400720c */ /* 0x040fe20003fa6270 */
[----:B------:R-:W-:Y:S01]  /*b820*/  VIADD R19, R45, 0x20 ;  /* 0x000000202d137836 */ /* 0x000fe20000000000 */
[----:B------:R-:W-:Y:S01]  /*b830*/  ISETP.GE.AND P2, PT, R20, R151, PT ;  /* 0x000000971400720c */ /* 0x000fe20003f46270 */
[-C--:B------:R-:W-:Y:S01]  /*b840*/  FMUL.FTZ R76, R76, R3.reuse ;  /* 0x000000034c4c7220 */ /* 0x080fe20000410000 */
[----:B--2---:R-:W-:Y:S01]  /*b850*/  FSEL R37, R51, -INF , !P4 ;  /* 0xff80000033257808 */ /* 0x004fe20006000000 */
[-C--:B------:R-:W-:Y:S01]  /*b860*/  FMUL.FTZ R77, R77, R3.reuse ;  /* 0x000000034d4d7220 */ /* 0x080fe20000410000 */
[----:B------:R-:W-:Y:S01]  /*b870*/  FSEL R27, R27, -INF , !P1 ;  /* 0xff8000001b1b7808 */ /* 0x000fe20004800000 */
[----:B------:R-:W-:Y:S01]  /*b880*/  MUFU.TANH R123, R76 ;  /* 0x0000004c007b7308 */ /* 0x000fe20000002400 */
[----:B------:R-:W-:Y:S01]  /*b890*/  FSEL R20, R48, -INF , !P6 ;  /* 0xff80000030147808 */ /* 0x000fe20007000000 */
[C---:B------:R-:W-:Y:S01]  /*b8a0*/  VIADD R33, R45.reuse, 0x28 ;  /* 0x000000282d217836 */ /* 0x040fe20000000000 */
[----:B------:R-:W-:Y:S01]  /*b8b0*/  FSEL R16, R16, -INF , !P0 ;  /* 0xff80000010107808 */ /* 0x000fe20004000000 */
[----:B------:R-:W-:Y:S01]  /*b8c0*/  FMUL.FTZ R72, R72, R3 ;  /* 0x0000000348487220 */ /* 0x000fe20000410000 */
[C---:B------:R-:W-:Y:S01]  /*b8d0*/  ISETP.GT.AND P4, PT, R158.reuse, R17, PT ;  /* 0x000000119e00720c */ /* 0x040fe20003f84270 */
[----:B------:R-:W-:Y:S01]  /*b8e0*/  VIADD R18, R45, 0x30 ;  /* 0x000000302d127836 */ /* 0x000fe20000000000 */
[----:B------:R-:W-:Y:S01]  /*b8f0*/  ISETP.GT.AND P1, PT, R158, R25, PT ;  /* 0x000000199e00720c */ /* 0x000fe20003f24270 */
[----:B------:R-:W-:Y:S01]  /*b900*/  MUFU.TANH R95, R77 ;  /* 0x0000004d005f7308 */ /* 0x000fe20000002400 */
[----:B------:R-:W-:Y:S01]  /*b910*/  ISETP.GE.AND P6, PT, R25, R157, PT ;  /* 0x0000009d1900720c */ /* 0x000fe20003fc6270 */
[----:B------:R-:W-:Y:S01]  /*b920*/  VIADD R6, R45, 0x31 ;  /* 0x000000312d067836 */ /* 0x000fe20000000000 */
[----:B------:R-:W-:Y:S01]  /*b930*/  ISETP.GE.AND P3, PT, R25, R151, PT ;  /* 0x000000971900720c */ /* 0x000fe20003f66270 */
[----:B------:R-:W-:Y:S01]  /*b940*/  VIADD R4, R45, 0x38 ;  /* 0x000000382d047836 */ /* 0x000fe20000000000 */
[----:B------:R-:W-:Y:S01]  /*b950*/  ISETP.GT.AND P0, PT, R156, R25, PT ;  /* 0x000000199c00720c */ /* 0x000fe20003f04270 */
[----:B------:R-:W-:Y:S01]  /*b960*/  FMUL.FTZ R38, R38, R3 ;  /* 0x0000000326267220 */ /* 0x000fe20000410000 */
[----:B----4-:R-:W-:Y:S01]  /*b970*/  FSEL R28, R28, -INF , !P4 ;  /* 0xff8000001c1c7808 */ /* 0x010fe20006000000 */
[----:B------:R2:W4:Y:S01]  /*b980*/  MUFU.TANH R25, R32 ;  /* 0x0000002000197308 */ /* 0x0005220000002400 */
[----:B------:R-:W-:Y:S01]  /*b990*/  ISETP.GT.AND P4, PT, R158, R7, PT ;  /* 0x000000079e00720c */ /* 0x000fe20003f84270 */
[-C--:B------:R-:W-:Y:S01]  /*b9a0*/  FMUL.FTZ R39, R39, R3.reuse ;  /* 0x0000000327277220 */ /* 0x080fe20000410000 */
[----:B------:R-:W-:Y:S01]  /*b9b0*/  FSEL R44, R44, -INF , !P1 ;  /* 0xff8000002c2c7808 */ /* 0x000fe20004800000 */
[-C--:B------:R-:W-:Y:S01]  /*b9c0*/  FMUL.FTZ R34, R34, R3.reuse ;  /* 0x0000000322227220 */ /* 0x080fe20000410000 */
[----:B------:R-:W-:Y:S01]  /*b9d0*/  FSEL R40, R40, -INF , !P4 ;  /* 0xff80000028287808 */ /* 0x000fe20006000000 */
[----:B------:R-:W-:Y:S01]  /*b9e0*/  FMUL.FTZ R78, R78, R3 ;  /* 0x000000034e4e7220 */ /* 0x000fe20000410000 */
[----:B------:R-:W-:Y:S01]  /*b9f0*/  ISETP.GT.AND P4, PT, R158, R5, PT ;  /* 0x000000059e00720c */ /* 0x000fe20003f84270 */
[----:B------:R-:W4:Y:S01]  /*ba00*/  MUFU.TANH R93, R72 ;  /* 0x00000048005d7308 */ /* 0x000f220000002400 */
[----:B------:R-:W-:Y:S01]  /*ba10*/  FSEL R47, R47, -INF , !P5 ;  /* 0xff8000002f2f7808 */ /* 0x000fe20006800000 */
[-C--:B------:R-:W-:Y:S01]  /*ba20*/  FMUL.FTZ R74, R74, R3.reuse ;  /* 0x000000034a4a7220 */ /* 0x080fe20000410000 */
[----:B------:R-:W-:Y:S01]  /*ba30*/  FSEL R37, R37, -INF , !P2 ;  /* 0xff80000025257808 */ /* 0x000fe20005000000 */
[----:B------:R-:W-:Y:S01]  /*ba40*/  FMUL.FTZ R35, R35, R3 ;  /* 0x0000000323237220 */ /* 0x000fe20000410000 */
[----:B------:R-:W-:Y:S01]  /*ba50*/  ISETP.GE.AND P5, PT, R17, R157, PT ;  /* 0x0000009d1100720c */ /* 0x000fe20003fa6270 */
[----:B------:R-:W-:Y:S01]  /*ba60*/  FMUL.FTZ R79, R79, R3 ;  /* 0x000000034f4f7220 */ /* 0x000fe20000410000 */
[----:B------:R-:W-:Y:S01]  /*ba70*/  ISETP.GE.AND P2, PT, R17, R151, PT ;  /* 0x000000971100720c */ /* 0x000fe20003f46270 */
[----:B------:R-:W4:Y:S01]  /*ba80*/  MUFU.TANH R24, R24 ;  /* 0x0000001800187308 */ /* 0x000f220000002400 */
[----:B------:R-:W-:Y:S01]  /*ba90*/  ISETP.GT.AND P1, PT, R156, R17, PT ;  /* 0x000000119c00720c */ /* 0x000fe20003f24270 */
[C---:B--2---:R-:W-:Y:S01]  /*baa0*/  VIADD R32, R45.reuse, 0x29 ;  /* 0x000000292d207836 */ /* 0x044fe20000000000 */
[----:B------:R-:W-:Y:S01]  /*bab0*/  FSEL R30, R30, -INF , !P4 ;  /* 0xff8000001e1e7808 */ /* 0x000fe20006000000 */
[----:B------:R-:W-:Y:S01]  /*bac0*/  VIADD R45, R45, 0x39 ;  /* 0x000000392d2d7836 */ /* 0x000fe20000000000 */
[----:B------:R-:W-:-:S02]  /*bad0*/  FSEL R17, R46, -INF , !P0 ;  /* 0xff8000002e117808 */ /* 0x000fc40004000000 */
[----:B------:R-:W-:Y:S01]  /*bae0*/  FSEL R43, R44, -INF , !P6 ;  /* 0xff8000002c2b7808 */ /* 0x000fe20007000000 */
[----:B------:R-:W-:Y:S01]  /*baf0*/  FMUL.FTZ R44, R73, R3 ;  /* 0x00000003492c7220 */ /* 0x000fe20000410000 */
[C---:B------:R-:W-:Y:S01]  /*bb00*/  ISETP.GT.AND P4, PT, R158.reuse, R19, PT ;  /* 0x000000139e00720c */ /* 0x040fe20003f84270 */
[----:B------:R-:W2:Y:S01]  /*bb10*/  MUFU.TANH R26, R26 ;  /* 0x0000001a001a7308 */ /* 0x000ea20000002400 */
[C---:B------:R-:W-:Y:S01]  /*bb20*/  ISETP.GT.AND P6, PT, R158.reuse, R36, PT ;  /* 0x000000249e00720c */ /* 0x040fe20003fc4270 */
[----:B------:R-:W-:Y:S01]  /*bb30*/  FMUL.FTZ R3, R75, R3 ;  /* 0x000000034b037220 */ /* 0x000fe20000410000 */
[----:B------:R-:W-:Y:S02]  /*bb40*/  ISETP.GT.AND P0, PT, R158, R33, PT ;  /* 0x000000219e00720c */ /* 0x000fe40003f04270 */
[----:B-1----:R-:W-:Y:S02]  /*bb50*/  FSEL R131, R22, -INF , !P4 ;  /* 0xff80000016837808 */ /* 0x002fe40006000000 */
[----:B---3--:R-:W-:Y:S01]  /*bb60*/  FSEL R111, R23, -INF , !P6 ;  /* 0xff800000176f7808 */ /* 0x008fe20007000000 */
[----:B------:R-:W1:Y:S01]  /*bb70*/  MUFU.TANH R21, R21 ;  /* 0x0000001500157308 */ /* 0x000e620000002400 */
[----:B----4-:R-:W-:-:S02]  /*bb80*/  FSEL R129, R25, -INF , !P0 ;  /* 0xff80000019817808 */ /* 0x010fc40004000000 */
[C---:B------:R-:W-:Y:S02]  /*bb90*/  ISETP.GT.AND P4, PT, R158.reuse, R18, PT ;  /* 0x000000129e00720c */ /* 0x040fe40003f84270 */
[C---:B------:R-:W-:Y:S02]  /*bba0*/  ISETP.GT.AND P6, PT, R158.reuse, R6, PT ;  /* 0x000000069e00720c */ /* 0x040fe40003fc4270 */
[----:B------:R-:W-:Y:S01]  /*bbb0*/  ISETP.GT.AND P0, PT, R158, R4, PT ;  /* 0x000000049e00720c */ /* 0x000fe20003f04270 */
[----:B------:R-:W3:Y:S01]  /*bbc0*/  MUFU.TANH R44, R44 ;  /* 0x0000002c002c7308 */ /* 0x000ee20000002400 */
[----:B------:R-:W-:Y:S02]  /*bbd0*/  FSEL R123, R123, -INF , !P4 ;  /* 0xff8000007b7b7808 */ /* 0x000fe40006000000 */
[----:B------:R-:W-:Y:S02]  /*bbe0*/  FSEL R95, R95, -INF , !P6 ;  /* 0xff8000005f5f7808 */ /* 0x000fe40007000000 */
[----:B------:R-:W-:-:S02]  /*bbf0*/  FSEL R93, R93, -INF , !P0 ;  /* 0xff8000005d5d7808 */ /* 0x000fc40004000000 */
[C---:B------:R-:W-:Y:S01]  /*bc00*/  ISETP.GE.AND P4, PT, R7.reuse, R157, PT ;  /* 0x0000009d0700720c */ /* 0x040fe20003f86270 */
[----:B------:R-:W4:Y:S01]  /*bc10*/  MUFU.TANH R42, R42 ;  /* 0x0000002a002a7308 */ /* 0x000f220000002400 */
[----:B------:R-:W-:Y:S01]  /*bc20*/  BAR.SYNC.DEFER_BLOCKING 0x0 ;  /* 0x0000000000007b1d */ /* 0x000fe20000010000 */
[----:B------:R-:W-:Y:S02]  /*bc30*/  ISETP.GE.AND P6, PT, R7, R151, PT ;  /* 0x000000970700720c */ /* 0x000fe40003fc6270 */
[----:B------:R-:W-:Y:S02]  /*bc40*/  ISETP.GT.AND P0, PT, R156, R7, PT ;  /* 0x000000079c00720c */ /* 0x000fe40003f04270 */
[----:B------:R-:W-:Y:S02]  /*bc50*/  FSEL R7, R28, -INF , !P5 ;  /* 0xff8000001c077808 */ /* 0x000fe40006800000 */
[----:B------:R-:W4:Y:S01]  /*bc60*/  MUFU.TANH R38, R38 ;  /* 0x0000002600267308 */ /* 0x000f220000002400 */
[----:B------:R-:W-:-:S02]  /*bc70*/  FSEL R17, R17, -INF , !P3 ;  /* 0xff80000011117808 */ /* 0x000fc40005800000 */
[----:B------:R-:W-:Y:S02]  /*bc80*/  ISETP.GT.AND P3, PT, R158, R32, PT ;  /* 0x000000209e00720c */ /* 0x000fe40003f64270 */
[----:B------:R-:W-:Y:S02]  /*bc90*/  FSEL R23, R24, -INF , !P0 ;  /* 0xff80000018177808 */ /* 0x000fe40004000000 */
[----:B--2---:R-:W-:Y:S01]  /*bca0*/  FSEL R26, R26, -INF , !P3 ;  /* 0xff8000001a1a7808 */ /* 0x004fe20005800000 */
[----:B------:R-:W2:Y:S01]  /*bcb0*/  MUFU.TANH R28, R39 ;  /* 0x00000027001c7308 */ /* 0x000ea20000002400 */
[----:B------:R-:W-:Y:S02]  /*bcc0*/  ISETP.GT.AND P3, PT, R158, R45, PT ;  /* 0x0000002d9e00720c */ /* 0x000fe40003f64270 */
[----:B-1----:R-:W-:Y:S02]  /*bcd0*/  FSEL R21, R21, -INF , !P1 ;  /* 0xff80000015157808 */ /* 0x002fe40004800000 */
[----:B------:R-:W-:-:S02]  /*bce0*/  ISETP.GT.AND P1, PT, R156, R5, PT ;  /* 0x000000059c00720c */ /* 0x000fc40003f24270 */
[----:B---3--:R-:W-:Y:S01]  /*bcf0*/  FSEL R22, R44, -INF , !P3 ;  /* 0xff8000002c167808 */ /* 0x008fe20005800000 */
[----:B------:R-:W1:Y:S01]  /*bd00*/  MUFU.TANH R24, R34 ;  /* 0x0000002200187308 */ /* 0x000e620000002400 */
[----:B------:R-:W-:Y:S02]  /*bd10*/  FSEL R25, R21, -INF , !P2 ;  /* 0xff80000015197808 */ /* 0x000fe40005000000 */
[C---:B------:R-:W-:Y:S02]  /*bd20*/  ISETP.GE.AND P3, PT, R5.reuse, R157, PT ;  /* 0x0000009d0500720c */ /* 0x040fe40003f66270 */
[----:B------:R-:W-:Y:S02]  /*bd30*/  ISETP.GE.AND P5, PT, R5, R151, PT ;  /* 0x000000970500720c */ /* 0x000fe40003fa6270 */
[----:B------:R-:W-:Y:S01]  /*bd40*/  ISETP.GE.AND P2, PT, R19, R157, PT ;  /* 0x0000009d1300720c */ /* 0x000fe20003f46270 */
[----:B------:R-:W-:Y:S01]  /*bd50*/  MUFU.TANH R3, R3 ;  /* 0x0000000300037308 */ /* 0x000fe20000002400 */
[----:B------:R-:W-:-:S02]  /*bd60*/  ISETP.GT.AND P0, PT, R156, R19, PT ;  /* 0x000000139c00720c */ /* 0x000fc40003f04270 */
[----:B----4-:R-:W-:Y:S02]  /*bd70*/  FSEL R21, R42, -INF , !P1 ;  /* 0xff8000002a157808 */ /* 0x010fe40004800000 */
[----:B------:R-:W-:Y:S02]  /*bd80*/  ISETP.GT.AND P1, PT, R156, R36, PT ;  /* 0x000000249c00720c */ /* 0x000fe40003f24270 */
[----:B------:R-:W-:Y:S02]  /*bd90*/  FSEL R5, R40, -INF , !P4 ;  /* 0xff80000028057808 */ /* 0x000fe40006000000 */
[----:B------:R-:W-:Y:S02]  /*bda0*/  ISETP.GE.AND P4, PT, R19, R151, PT ;  /* 0x000000971300720c */ /* 0x000fe40003f86270 */
[----:B------:R-:W-:Y:S02]  /*bdb0*/  FSEL R19, R30, -INF , !P3 ;  /* 0xff8000001e137808 */ /* 0x000fe40005800000 */
[----:B------:R-:W-:Y:S01]  /*bdc0*/  FSEL R21, R21, -INF , !P5 ;  /* 0xff80000015157808 */ /* 0x000fe20006800000 */
[----:B------:R-:W-:Y:S01]  /*bdd0*/  MUFU.TANH R30, R35 ;  /* 0x00000023001e7308 */ /* 0x000fe20000002400 */
[----:B------:R-:W-:-:S02]  /*bde0*/  FSEL R38, R38, -INF , !P0 ;  /* 0xff80000026267808 */ /* 0x000fc40004000000 */
[----:B------:R-:W-:Y:S02]  /*bdf0*/  FSEL R131, R131, -INF , !P2 ;  /* 0xff80000083837808 */ /* 0x000fe40005000000 */
[----:B------:R-:W-:Y:S02]  /*be00*/  ISETP.GE.AND P3, PT, R36, R151, PT ;  /* 0x000000972400720c */ /* 0x000fe40003f66270 */
[C---:B------:R-:W-:Y:S02]  /*be10*/  ISETP.GE.AND P5, PT, R33.reuse, R157, PT ;  /* 0x0000009d2100720c */ /* 0x040fe40003fa6270 */
[----:B------:R-:W-:Y:S02]  /*be20*/  ISETP.GE.AND P2, PT, R33, R151, PT ;  /* 0x000000972100720c */ /* 0x000fe40003f46270 */
[----:B------:R-:W-:Y:S02]  /*be30*/  ISETP.GT.AND P0, PT, R156, R33, PT ;  /* 0x000000219c00720c */ /* 0x000fe40003f04270 */
[----:B--2---:R-:W-:Y:S01]  /*be40*/  FSEL R28, R28, -INF , !P1 ;  /* 0xff8000001c1c7808 */ /* 0x004fe20004800000 */
[----:B------:R-:W2:Y:S01]  /*be50*/  MUFU.TANH R33, R78 ;  /* 0x0000004e00217308 */ /* 0x000ea20000002400 */
[----:B-1----:R-:W-:-:S02]  /*be60*/  FSEL R24, R24, -INF , !P0 ;  /* 0xff80000018187808 */ /* 0x002fc40004000000 */
[----:B------:R-:W-:Y:S02]  /*be70*/  FSEL R119, R28, -INF , !P3 ;  /* 0xff8000001c777808 */ /* 0x000fe40005800000 */
[----:B------:R-:W-:Y:S02]  /*be80*/  FSEL R129, R129, -INF , !P5 ;  /* 0xff80000081817808 */ /* 0x000fe40006800000 */
[C---:B------:R-:W-:Y:S01]  /*be90*/  ISETP.GE.AND P3, PT, R18.reuse, R157, PT ;  /* 0x0000009d1200720c */ /* 0x040fe20003f66270 */
[----:B------:R-:W-:Y:S01]  /*bea0*/  MUFU.TANH R28, R79 ;  /* 0x0000004f001c7308 */ /* 0x000fe20000002400 */
[----:B------:R-:W-:Y:S02]  /*beb0*/  ISETP.GE.AND P5, PT, R18, R151, PT ;  /* 0x000000971200720c */ /* 0x000fe40003fa6270 */
[C---:B------:R-:W-:Y:S02]  /*bec0*/  ISETP.GT.AND P0, PT, R156.reuse, R18, PT ;  /* 0x000000129c00720c */ /* 0x040fe40003f04270 */
[----:B------:R-:W-:-:S02]  /*bed0*/  ISETP.GT.AND P1, PT, R156, R32, PT ;  /* 0x000000209c00720c */ /* 0x000fc40003f24270 */
[----:B------:R-:W-:Y:S01]  /*bee0*/  FSEL R23, R23, -INF , !P6 ;  /* 0xff80000017177808 */ /* 0x000fe20007000000 */
[----:B------:R-:W1:Y:S01]  /*bef0*/  MUFU.TANH R18, R74 ;  /* 0x0000004a00127308 */ /* 0x000e620000002400 */
[----:B--2---:R-:W-:Y:S02]  /*bf00*/  FSEL R33, R33, -INF , !P0 ;  /* 0xff80000021217808 */ /* 0x004fe40004000000 */
[----:B------:R-:W-:Y:S02]  /*bf10*/  ISETP.GT.AND P0, PT, R156, R4, PT ;  /* 0x000000049c00720c */ /* 0x000fe40003f04270 */
[----:B------:R-:W-:Y:S02]  /*bf20*/  ISETP.GE.AND P6, PT, R36, R157, PT ;  /* 0x0000009d2400720c */ /* 0x000fe40003fc6270 */
[----:B------:R-:W-:Y:S02]  /*bf30*/  FSEL R30, R30, -INF , !P1 ;  /* 0xff8000001e1e7808 */ /* 0x000fe40004800000 */
[----:B------:R-:W-:-:S02]  /*bf40*/  ISETP.GT.AND P1, PT, R156, R6, PT ;  /* 0x000000069c00720c */ /* 0x000fc40003f24270 */
[----:B------:R-:W-:Y:S02]  /*bf50*/  FSEL R127, R38, -INF , !P4 ;  /* 0xff800000267f7808 */ /* 0x000fe40006000000 */
[----:B------:R-:W-:Y:S02]  /*bf60*/  FSEL R111, R111, -INF , !P6 ;  /* 0xff8000006f6f7808 */ /* 0x000fe40007000000 */
[----:B------:R-:W-:Y:S02]  /*bf70*/  FSEL R125, R24, -INF , !P2 ;  /* 0xff800000187d7808 */ /* 0x000fe40005000000 */
[----:B-1----:R-:W-:Y:S02]  /*bf80*/  FSEL R18, R18, -INF , !P0 ;  /* 0xff80000012127808 */ /* 0x002fe40004000000 */
[----:B------:R-:W-:Y:S02]  /*bf90*/  ISETP.GT.AND P0, PT, R90, R139, PT ;  /* 0x0000008b5a00720c */ /* 0x000fe40003f04270 */
[----:B------:R-:W-:-:S02]  /*bfa0*/  ISETP.GE.AND P4, PT, R32, R157, PT ;  /* 0x0000009d2000720c */ /* 0x000fc40003f86270 */
[----:B------:R-:W-:Y:S02]  /*bfb0*/  ISETP.GE.AND P6, PT, R32, R151, PT ;  /* 0x000000972000720c */ /* 0x000fe40003fc6270 */
[----:B------:R-:W-:Y:S02]  /*bfc0*/  ISETP.GE.AND P2, PT, R6, R157, PT ;  /* 0x0000009d0600720c */ /* 0x000fe40003f46270 */
[----:B------:R-:W-:Y:S02]  /*bfd0*/  FSEL R28, R28, -INF , !P1 ;  /* 0xff8000001c1c7808 */ /* 0x000fe40004800000 */
[----:B------:R-:W-:Y:S02]  /*bfe0*/  ISETP.GT.AND P1, PT, R156, R45, PT ;  /* 0x0000002d9c00720c */ /* 0x000fe40003f24270 */
[----:B------:R-:W-:Y:S02]  /*bff0*/  FSEL R113, R26, -INF , !P4 ;  /* 0xff8000001a717808 */ /* 0x000fe40006000000 */
[----:B------:R-:W-:-:S02]  /*c000*/  FSEL R121, R30, -INF , !P6 ;  /* 0xff8000001e797808 */ /* 0x000fc40007000000 */
[----:B------:R-:W-:Y:S02]  /*c010*/  FSEL R123, R123, -INF , !P3 ;  /* 0xff8000007b7b7808 */ /* 0x000fe40005800000 */
[----:B------:R-:W-:Y:S02]  /*c020*/  FSEL R35, R33, -INF , !P5 ;  /* 0xff80000021237808 */ /* 0x000fe40006800000 */
[----:B------:R-:W-:Y:S02]  /*c030*/  FSEL R95, R95, -INF , !P2 ;  /* 0xff8000005f5f7808 */ /* 0x000fe40005000000 */
[----:B------:R-:W-:Y:S02]  /*c040*/  ISETP.GE.AND P4, PT, R6, R151, PT ;  /* 0x000000970600720c */ /* 0x000fe40003f86270 */
[C---:B------:R-:W-:Y:S02]  /*c050*/  ISETP.GE.AND P6, PT, R4.reuse, R157, PT ;  /* 0x0000009d0400720c */ /* 0x040fe40003fc6270 */
[----:B------:R-:W-:-:S02]  /*c060*/  ISETP.GE.AND P3, PT, R4, R151, PT ;  /* 0x000000970400720c */ /* 0x000fc40003f66270 */
[C---:B------:R-:W-:Y:S02]  /*c070*/  ISETP.GE.AND P5, PT, R45.reuse, R157, PT ;  /* 0x0000009d2d00720c */ /* 0x040fe40003fa6270 */
[----:B------:R-:W-:Y:S02]  /*c080*/  ISETP.GE.AND P2, PT, R45, R151, PT ;  /* 0x000000972d00720c */ /* 0x000fe40003f46270 */
[----:B------:R-:W-:Y:S02]  /*c090*/  FSEL R3, R3, -INF , !P1 ;  /* 0xff80000003037808 */ /* 0x000fe40004800000 */
[----:B------:R-:W-:Y:S02]  /*c0a0*/  VIMNMX R158, PT, PT, RZ, R158, !PT ;  /* 0x0000009eff9e7248 */ /* 0x000fe40007fe0100 */
[----:B------:R-:W-:Y:S02]  /*c0b0*/  VIMNMX R156, PT, PT, RZ, R156, !PT ;  /* 0x0000009cff9c7248 */ /* 0x000fe40007fe0100 */
        /* <DEDUP_REMOVED lines=19> */
.L_x_8206:
[----:B------:R-:W2:Y:S01]  /*c1f0*/  LD.E R45, desc[UR4][R84.64+0x170] ;  /* 0x00017004542d7980 */ /* 0x000ea2000c101900 */
[----:B------:R-:W-:Y:S02]  /*c200*/  IADD3 R22, PT, PT, R87, -0x80, RZ ;  /* 0xffffff8057167810 */ /* 0x000fe40007ffe0ff */
[----:B------:R-:W-:Y:S01]  /*c210*/  IABS R39, R60 ;  /* 0x0000003c00277213 */ /* 0x000fe20000000000 */
[----:B------:R-:W3:Y:S01]  /*c220*/  LD.E.64 R50, desc[UR4][R84.64+0x20] ;  /* 0x0000200454327980 */ /* 0x000ee2000c101b00 */
        /* <DEDUP_REMOVED lines=56> */
.L_x_8207:
[----:B------:R-:W-:Y:S05]  /*c5b0*/  BSYNC.RECONVERGENT B0 ;  /* 0x0000000000007941 */ /* 0x000fea0003800200 */
.L_x_8205:
        /* <DEDUP_REMOVED lines=38> */
.L_x_8204:
[----:B------:R-:W-:Y:S05]  /*c820*/  BSYNC.RECONVERGENT B1 ;  /* 0x0000000000017941 */ /* 0x000fea0003800200 */
.L_x_8203:
        /* <DEDUP_REMOVED lines=17> */
[----:B-1----:R-:W-:Y:S02]  /*c940*/  FMNMX.FTZ R45, R115, R4, !PT ;  /* 0x00000004732d7209 */ /* 0x002fe40007810000 */
        /* <DEDUP_REMOVED lines=31> */
[-CC-:B------:R-:W-:Y:S01]  /*cb40*/  FFMA.FTZ R15, R5, R117.reuse, -R34.reuse ;  /* 0x00000075050f7223 */ /* 0x180fe20000010822 */
[----:B------:R-:W1:Y:S01]  /*cb50*/  LDSM.16.MT88.4 R40, [R0+0x8000] ;  /* 0x008000000028783b */ /* 0x000e620000004200 */
[----:B------:R-:W-:Y:S01]  /*cb60*/  MUFU.EX2 R106, R106 ;  /* 0x0000006a006a7308 */ /* 0x000fe20000000800 */
[-C--:B------:R-:W-:Y:S01]  /*cb70*/  FFMA.FTZ R14, R19, R117.reuse, -R34 ;  /* 0x00000075130e7223 */ /* 0x080fe20000010822 */
[-CC-:B------:R-:W-:Y:S01]  /*cb80*/  FFMA.FTZ R98, R17, R117.reuse, -R118.reuse ;  /* 0x0000007511627223 */ /* 0x180fe20000010876 */
[----:B------:R-:W2:Y:S01]  /*cb90*/  LDSM.16.MT88.4 R4, [R109+0x8000] ;  /* 0x008000006d04783b */ /* 0x000ea20000004200 */
[-CC-:B------:R-:W-:Y:S01]  /*cba0*/  FFMA.FTZ R101, R25, R117.reuse, -R118.reuse ;  /* 0x0000007519657223 */ /* 0x180fe20000010876 */
[-CC-:B------:R-:W-:Y:S01]  /*cbb0*/  FFMA.FTZ R97, R23, R117.reuse, -R118.reuse ;  /* 0x0000007517617223 */ /* 0x180fe20000010876 */
[-C--:B------:R-:W-:Y:S01]  /*cbc0*/  FFMA.FTZ R102, R21, R117.reuse, -R118 ;  /* 0x0000007515667223 */ /* 0x080fe20000010876 */
[----:B------:R-:W3:Y:S01]  /*cbd0*/  LDSM.16.MT88.4 R16, [R0+0x6400] ;  /* 0x006400000010783b */ /* 0x000ee20000004200 */
[----:B------:R-:W4:Y:S01]  /*cbe0*/  MUFU.EX2 R105, R105 ;  /* 0x0000006900697308 */ /* 0x000f220000000800 */
[-CC-:B------:R-:W-:Y:S01]  /*cbf0*/  FFMA.FTZ R110, R131, R117.reuse, -R34.reuse ;  /* 0x00000075836e7223 */ /* 0x180fe20000010822 */
[-CC-:B------:R-:W-:Y:S01]  /*cc00*/  FFMA.FTZ R111, R111, R117.reuse, -R34.reuse ;  /* 0x000000756f6f7223 */ /* 0x180fe20000010822 */
[----:B------:R-:W5:Y:S01]  /*cc10*/  LDSM.16.MT88.4 R28, [R109+0x6400] ;  /* 0x006400006d1c783b */ /* 0x000f620000004200 */
        /* <DEDUP_REMOVED lines=11> */
[-CC-:B------:R-:W-:Y:S01]  /*ccd0*/  FFMA.FTZ R124, R93, R117.reuse, -R34.reuse ;  /* 0x000000755d7c7223 */ /* 0x180fe20000010822 */
[----:B------:R-:W1:Y:S01]  /*cce0*/  MUFU.EX2 R99, R99 ;  /* 0x0000006300637308 */ /* 0x000e620000000800 */
[----:B----4-:R-:W-:Y:S01]  /*ccf0*/  F2FP.F16.F32.PACK_AB R48, R105, R106 ;  /* 0x0000006a6930723e */ /* 0x010fe200000000ff */
[----:B------:R-:W-:Y:S01]  /*cd00*/  LDSM.16.MT88.4 R92, [R0+0x8800] ;  /* 0x00880000005c783b */ /* 0x000fe20000004200 */
[-C--:B------:R-:W-:Y:S01]  /*cd10*/  FFMA.FTZ R165, R32, R117.reuse, -R34 ;  /* 0x0000007520a57223 */ /* 0x080fe20000010822 */
[-CC-:B------:R-:W-:Y:S01]  /*cd20*/  FFMA.FTZ R125, R35, R117.reuse, -R118.reuse ;  /* 0x00000075237d7223 */ /* 0x180fe20000010876 */
[-CC-:B------:R-:W-:Y:S01]  /*cd30*/  FFMA.FTZ R126, R33, R117.reuse, -R118.reuse ;  /* 0x00000075217e7223 */ /* 0x180fe20000010876 */
[-CC-:B------:R-:W-:Y:S01]  /*cd40*/  FFMA.FTZ R116, R116, R117.reuse, -R118.reuse ;  /* 0x0000007574747223 */ /* 0x180fe20000010876 */
[----:B------:R-:W-:Y:S01]  /*cd50*/  FFMA.FTZ R163, R115, R117, -R118 ;  /* 0x0000007573a37223 */ /* 0x000fe20000010876 */
[----:B------:R-:W-:Y:S01]  /*cd60*/  MUFU.EX2 R108, R108 ;  /* 0x0000006c006c7308 */ /* 0x000fe20000000800 */
[----:B------:R-:W-:Y:S01]  /*cd70*/  FADD.FTZ R105, R106, R105 ;  /* 0x000000696a697221 */ /* 0x000fe20000010000 */
[----:B------:R-:W-:Y:S01]  /*cd80*/  LDSM.16.MT88.4 R32, [R0+0x6c00] ;  /* 0x006c00000020783b */ /* 0x000fe20000004200 */
[----:B------:R-:W-:-:S05]  /*cd90*/  ISETP.GT.AND P0, PT, R90, R139, PT ;  /* 0x0000008b5a00720c */ /* 0x000fca0003f04270 */
        /* <DEDUP_REMOVED lines=35> */
[----:B----4-:R-:W-:-:S02]  /*cfd0*/  F2FP.F16.F32.PACK_AB R4, R91, R96 ;  /* 0x000000605b04723e */ /* 0x010fc400000000ff */
[----:B-1----:R-:W-:-:S04]  /*cfe0*/  F2FP.F16.F32.PACK_AB R5, R101, R98 ;  /* 0x000000626505723e */ /* 0x002fc800000000ff */
[----:B------:R-:W1:Y:S01]  /*cff0*/  MUFU.EX2 R119, R119 ;  /* 0x0000007700777308 */ /* 0x000e620000000800 */
[----:B------:R-:W-:Y:S01]  /*d000*/  HMMA.16816.F32 R48, R48, R6, RZ ;  /* 0x000000063030723c */ /* 0x000fe200000018ff */
[----:B------:R-:W-:Y:S02]  /*d010*/  F2FP.F16.F32.PACK_AB R6, R14, R15 ;  /* 0x0000000f0e06723e */ /* 0x000fe400000000ff */
[----:B---3--:R-:W-:-:S04]  /*d020*/  F2FP.F16.F32.PACK_AB R7, R102, R97 ;  /* 0x000000616607723e */ /* 0x008fc800000000ff */
        /* <DEDUP_REMOVED lines=18> */
[C---:B------:R-:W-:Y:S01]  /*d150*/  HMMA.16816.F32 R52, R4.reuse, R22, R52 ;  /* 0x000000160434723c */ /* 0x040fe20000001834 */
[----:B------:R-:W4:Y:S04]  /*d160*/  LDSM.16.MT88.4 R20, [R109+0x6800] ;  /* 0x006800006d14783b */ /* 0x000f280000004200 */
[----:B------:R-:W-:Y:S03]  /*d170*/  MUFU.EX2 R116, R116 ;  /* 0x0000007400747308 */ /* 0x000fe60000000800 */
        /* <DEDUP_REMOVED lines=8> */
[----:B-1----:R-:W-:-:S02]  /*d200*/  F2FP.F16.F32.PACK_AB R5, R119, R114 ;  /* 0x000000727705723e */ /* 0x002fc400000000ff */
[----:B------:R-:W-:Y:S02]  /*d210*/  F2FP.F16.F32.PACK_AB R6, R113, R112 ;  /* 0x000000707106723e */ /* 0x000fe400000000ff */
[----:B--2---:R-:W-:-:S07]  /*d220*/  F2FP.F16.F32.PACK_AB R7, R121, R120 ;  /* 0x000000787907723e */ /* 0x004fce00000000ff */
[C---:B----4-:R-:W-:Y:S08]  /*d230*/  HMMA.16816.F32 R80, R4.reuse, R24, R80 ;  /* 0x000000180450723c */ /* 0x050ff00000001850 */
        /* <DEDUP_REMOVED lines=12> */
[C---:B--2---:R-:W-:Y:S08]  /*d300*/  HMMA.16816.F32 R44, R4.reuse, R20, R44 ;  /* 0x00000014042c723c */ /* 0x044ff0000000182c */
[C---:B------:R-:W-:Y:S01]  /*d310*/  HMMA.16816.F32 R48, R4.reuse, R22, R48 ;  /* 0x000000160430723c */ /* 0x040fe20000001830 */
[----:B------:R-:W2:Y:S07]  /*d320*/  LDSM.16.MT88.4 R20, [R0+0x8c00] ;  /* 0x008c00000014783b */ /* 0x000eae0000004200 */
[----:B------:R-:W-:Y:S01]  /*d330*/  HMMA.16816.F32 R40, R4, R94, R40 ;  /* 0x0000005e0428723c */ /* 0x000fe20000001828 */
[----:B------:R-:W-:-:S02]  /*d340*/  F2FP.F16.F32.PACK_AB R4, R123, R122 ;  /* 0x0000007a7b04723e */ /* 0x000fc400000000ff */
[----:B------:R-:W-:Y:S02]  /*d350*/  F2FP.F16.F32.PACK_AB R5, R126, R125 ;  /* 0x0000007d7e05723e */ /* 0x000fe400000000ff */
[----:B------:R-:W-:Y:S02]  /*d360*/  F2FP.F16.F32.PACK_AB R6, R165, R124 ;  /* 0x0000007ca506723e */ /* 0x000fe400000000ff */
[----:B------:R-:W-:-:S07]  /*d370*/  F2FP.F16.F32.PACK_AB R7, R163, R116 ;  /* 0x00000074a307723e */ /* 0x000fce00000000ff */
[C---:B---3--:R-:W-:Y:S08]  /*d380*/  HMMA.16816.F32 R64, R4.reuse, R16, R64 ;  /* 0x000000100440723c */ /* 0x048ff00000001840 */
[----:B-1----:R-:W-:Y:S01]  /*d390*/  HMMA.16816.F32 R56, R4, R24, R56 ;  /* 0x000000180438723c */ /* 0x002fe20000001838 */
        /* <DEDUP_REMOVED lines=8> */
[----:B------:R-:W1:Y:S01]  /*d420*/  LDSM.16.MT88.4 R16, [R109+0x8c00] ;  /* 0x008c00006d10783b */ /* 0x000e620000004200 */
        /* <DEDUP_REMOVED lines=97> */
.L_x_8211:
        /* <DEDUP_REMOVED lines=8> */
.L_x_8212:
[----:B------:R-:W-:Y:S05]  /*dac0*/  BSYNC.RECONVERGENT B0 ;  /* 0x0000000000007941 */ /* 0x000fea0003800200 */
.L_x_8210:
[-C--:B------:R-:W-:Y:S02]  /*dad0*/  ISETP.GE.AND P4, PT, R10, R149.reuse, PT ;  /* 0x000000950a00720c */ /* 0x080fe40003f86270 */
[-C--:B------:R-:W-:Y:S02]  /*dae0*/  ISETP.GE.AND P5, PT, R12, R149.reuse, PT ;  /* 0x000000950c00720c */ /* 0x080fe40003fa6270 */
[----:B------:R-:W-:Y:S02]  /*daf0*/  ISETP.GE.AND P3, PT, R9, R149, PT ;  /* 0x000000950900720c */ /* 0x000fe40003f66270 */
[----:B------:R-:W-:-:S04]  /*db00*/  LEA R12, P1, R135, R142, 0x1 ;  /* 0x0000008e870c7211 */ /* 0x000fc800078208ff */
[----:B------:R-:W-:-:S03]  /*db10*/  LEA.HI.X R13, R135, R143, R136, 0x1, P1 ;  /* 0x0000008f870d7211 */ /* 0x000fc600008f0c88 */
[----:B------:R-:W-:Y:S02]  /*db20*/  @!P4 MOV R4, R142 ;  /* 0x0000008e0004c202 */ /* 0x000fe40000000f00 */
[----:B------:R-:W-:Y:S01]  /*db30*/  @!P4 MOV R5, R143 ;  /* 0x0000008f0005c202 */ /* 0x000fe20000000f00 */
        /* <DEDUP_REMOVED lines=29> */
[----:B------:R1:W-:Y:S04]  /*dd10*/  @P3 STS.128 [R89+0x8800], RZ ;  /* 0x008800ff59003388 */ /* 0x0003e80000000c00 */
[----:B------:R-:W2:Y:S01]  /*dd20*/  LD.E R87, desc[UR4][R84.64+0x18c] ;  /* 0x00018c0454577980 */ /* 0x000ea2000c101900 */
[----:B------:R-:W3:Y:S01]  /*dd30*/  S2UR UR6, SR_CgaCtaId ;  /* 0x00000000000679c3 */ /* 0x000ee20000008800 */
[----:B------:R-:W-:Y:S01]  /*dd40*/  UMOV UR7, 0x400 ;  /* 0x0000040000077882 */ /* 0x000fe20000000000 */
[----:B------:R-:W-:Y:S01]  /*dd50*/  ISETP.NE.AND P1, PT, R11, RZ, PT ;  /* 0x000000ff0b00720c */ /* 0x000fe20003f25270 */
[----:B------:R-:W4:Y:S01]  /*dd60*/  S2R R7, SR_TID.X ;  /* 0x0000000000077919 */ /* 0x000f220000002100 */
[----:B------:R-:W-:Y:S01]  /*dd70*/  BSSY.RECONVERGENT B1, `(.L_x_8213) ;  /* 0x000011c000017945 */ /* 0x000fe20003800200 */
[----:B------:R-:W-:Y:S04]  /*dd80*/  LDSM.16.M88.4 R92, [R2] ;  /* 0x00000000025c783b */ /* 0x000fe80000000200 */
[----:B------:R-:W-:Y:S04]  /*dd90*/  LDSM.16.M88.4 R124, [R2+0x1000] ;  /* 0x00100000027c783b */ /* 0x000fe80000000200 */
[----:B------:R-:W0:Y:S01]  /*dda0*/  LDGDEPBAR ;  /* 0x00000000000079af */ /* 0x000e220000000000 */
[----:B-1----:R-:W-:-:S04]  /*ddb0*/  SEL R89, R8, 0xffffffe0, !P1 ;  /* 0xffffffe008597807 */ /* 0x002fc80004800000 */
[----:B------:R-:W-:Y:S01]  /*ddc0*/  IADD3 R91, PT, PT, R2, R89, RZ ;  /* 0x00000059025b7210 */ /* 0x000fe20007ffe0ff */
[----:B---3--:R-:W-:-:S04]  /*ddd0*/  ULEA UR6, UR6, UR7, 0x18 ;  /* 0x0000000706067291 */ /* 0x008fc8000f8ec0ff */
[----:B------:R-:W-:Y:S01]  /*dde0*/  LDSM.16.M88.4 R32, [R91+0x1000] ;  /* 0x001000005b20783b */ /* 0x000fe20000000200 */
[C---:B----4-:R-:W-:Y:S02]  /*ddf0*/  SHF.L.U32 R6, R7.reuse, 0x5, RZ ;  /* 0x0000000507067819 */ /* 0x050fe400000006ff */
[----:B------:R-:W-:Y:S02]  /*de00*/  SHF.L.U32 R5, R7, 0x4, RZ ;  /* 0x0000000407057819 */ /* 0x000fe400000006ff */
[----:B------:R-:W-:Y:S02]  /*de10*/  LOP3.LUT R4, R6, 0xc0, RZ, 0xc0, !PT ;  /* 0x000000c006047812 */ /* 0x000fe400078ec0ff */
[----:B------:R-:W-:Y:S02]  /*de20*/  LOP3.LUT R5, R5, 0x100, RZ, 0xc0, !PT ;  /* 0x0000010005057812 */ /* 0x000fe400078ec0ff */
[----:B------:R-:W-:Y:S02]  /*de30*/  LOP3.LUT R4, R4, 0x8, R7, 0xf8, !PT ;  /* 0x0000000804047812 */ /* 0x000fe400078ef807 */
[----:B------:R-:W-:-:S02]  /*de40*/  SHF.L.U32 R7, R7, 0x2, RZ ;  /* 0x0000000207077819 */ /* 0x000fc400000006ff */
[----:B------:R-:W-:Y:S02]  /*de50*/  LOP3.LUT R5, R5, 0x20, R6, 0xf8, !PT ;  /* 0x0000002005057812 */ /* 0x000fe400078ef806 */
[----:B------:R-:W-:-:S04]  /*de60*/  LOP3.LUT R4, R4, 0x18, R7, 0x78, !PT ;  /* 0x0000001804047812 */ /* 0x000fc800078e7807 */
[----:B------:R-:W-:-:S04]  /*de70*/  LOP3.LUT R4, R5, R4, RZ, 0xfc, !PT ;  /* 0x0000000405047212 */ /* 0x000fc800078efcff */
[----:B------:R-:W-:Y:S02]  /*de80*/  LEA R90, R4, UR6, 0x1 ;  /* 0x00000006045a7c11 */ /* 0x000fe4000f8e08ff */
[----:B------:R-:W-:Y:S02]  /*de90*/  LDSM.16.M88.4 R4, [R91] ;  /* 0x000000005b04783b */ /* 0x000fe40000000200 */
[----:B------:R-:W-:Y:S02]  /*dea0*/  IADD3 R89, PT, PT, R90, R89, RZ ;  /* 0x000000595a597210 */ /* 0x000fe40007ffe0ff */
[----:B------:R-:W1:Y:S04]  /*deb0*/  LDSM.16.M88.4 R12, [R90+0x3000] ;  /* 0x003000005a0c783b */ /* 0x000e680000000200 */
[----:B------:R-:W3:Y:S04]  /*dec0*/  LDSM.16.M88.4 R108, [R90+0x3400] ;  /* 0x003400005a6c783b */ /* 0x000ee80000000200 */
[----:B------:R-:W4:Y:S04]  /*ded0*/  LDSM.16.M88.4 R100, [R90+0x3800] ;  /* 0x003800005a64783b */ /* 0x000f280000000200 */
[----:B------:R-:W5:Y:S04]  /*dee0*/  LDSM.16.M88.4 R28, [R90+0x3c00] ;  /* 0x003c00005a1c783b */ /* 0x000f680000000200 */
[----:B------:R-:W5:Y:S04]  /*def0*/  LDSM.16.M88.4 R120, [R89+0x3000] ;  /* 0x003000005978783b */ /* 0x000f680000000200 */
[----:B------:R-:W-:Y:S04]  /*df00*/  LDSM.16.M88.4 R116, [R90+0x4000] ;  /* 0x004000005a74783b */ /* 0x000fe80000000200 */
[----:B------:R-:W5:Y:S04]  /*df10*/  LDSM.16.M88.4 R24, [R89+0x3400] ;  /* 0x003400005918783b */ /* 0x000f680000000200 */
[----:B------:R-:W5:Y:S04]  /*df20*/  LDSM.16.M88.4 R20, [R89+0x3800] ;  /* 0x003800005914783b */ /* 0x000f680000000200 */
[----:B------:R-:W-:Y:S01]  /*df30*/  LDSM.16.M88.4 R8, [R89+0x3c00] ;  /* 0x003c00005908783b */ /* 0x000fe20000000200 */
[C---:B-1----:R-:W-:Y:S08]  /*df40*/  HMMA.16816.F32 R16, R92.reuse, R12, RZ ;  /* 0x0000000c5c10723c */ /* 0x042ff000000018ff */
[C---:B------:R-:W-:Y:S08]  /*df50*/  HMMA.16816.F32 R12, R92.reuse, R14, RZ ;  /* 0x0000000e5c0c723c */ /* 0x040ff000000018ff */
[C---:B---3--:R-:W-:Y:S08]  /*df60*/  HMMA.16816.F32 R112, R92.reuse, R108, RZ ;  /* 0x0000006c5c70723c */ /* 0x048ff000000018ff */
[C---:B----4-:R-:W-:Y:S08]  /*df70*/  HMMA.16816.F32 R104, R92.reuse, R100, RZ ;  /* 0x000000645c68723c */ /* 0x050ff000000018ff */
[C---:B------:R-:W-:Y:S08]  /*df80*/  HMMA.16816.F32 R108, R92.reuse, R110, RZ ;  /* 0x0000006e5c6c723c */ /* 0x040ff000000018ff */
[C---:B------:R-:W-:Y:S08]  /*df90*/  HMMA.16816.F32 R100, R92.reuse, R102, RZ ;  /* 0x000000665c64723c */ /* 0x040ff000000018ff */
[C---:B-----5:R-:W-:Y:S08]  /*dfa0*/  HMMA.16816.F32 R96, R92.reuse, R28, RZ ;  /* 0x0000001c5c60723c */ /* 0x060ff000000018ff */
[----:B------:R-:W-:Y:S01]  /*dfb0*/  HMMA.16816.F32 R92, R92, R30, RZ ;  /* 0x0000001e5c5c723c */ /* 0x000fe200000018ff */
[----:B------:R-:W1:Y:S07]  /*dfc0*/  LDSM.16.M88.4 R28, [R89+0x4000] ;  /* 0x00400000591c783b */ /* 0x000e6e0000000200 */
[C---:B------:R-:W-:Y:S08]  /*dfd0*/  HMMA.16816.F32 R16, R4.reuse, R120, R16 ;  /* 0x000000780410723c */ /* 0x040ff00000001810 */
[C---:B------:R-:W-:Y:S01]  /*dfe0*/  HMMA.16816.F32 R12, R4.reuse, R122, R12 ;  /* 0x0000007a040c723c */ /* 0x040fe2000000180c */
[----:B------:R-:W3:Y:S07]  /*dff0*/  LDSM.16.M88.4 R120, [R90+0x4400] ;  /* 0x004400005a78783b */ /* 0x000eee0000000200 */
[----:B------:R-:W-:Y:S08]  /*e000*/  HMMA.16816.F32 R112, R4, R24, R112 ;  /* 0x000000180470723c */ /* 0x000ff00000001870 */
[C---:B------:R-:W-:Y:S08]  /*e010*/  HMMA.16816.F32 R16, R124.reuse, R116, R16 ;  /* 0x000000747c10723c */ /* 0x040ff00000001810 */
[----:B------:R-:W-:Y:S01]  /*e020*/  HMMA.16816.F32 R12, R124, R118, R12 ;  /* 0x000000767c0c723c */ /* 0x000fe2000000180c */
[----:B------:R-:W-:Y:S07]  /*e030*/  LDSM.16.M88.4 R116, [R90+0x4800] ;  /* 0x004800005a74783b */ /* 0x000fee0000000200 */
[C---:B------:R-:W-:Y:S01]  /*e040*/  HMMA.16816.F32 R108, R4.reuse, R26, R108 ;  /* 0x0000001a046c723c */ /* 0x040fe2000000186c */
[----:B------:R-:W-:Y:S07]  /*e050*/  LDSM.16.M88.4 R24, [R2+0x2000] ;  /* 0x002000000218783b */ /* 0x000fee0000000200 */
[C---:B------:R-:W-:Y:S08]  /*e060*/  HMMA.16816.F32 R104, R4.reuse, R20, R104 ;  /* 0x000000140468723c */ /* 0x040ff00000001868 */
[----:B------:R-:W-:Y:S01]  /*e070*/  HMMA.16816.F32 R100, R4, R22, R100 ;  /* 0x000000160464723c */ /* 0x000fe20000001864 */
[----:B------:R-:W4:Y:S07]  /*e080*/  LDSM.16.M88.4 R20, [R90+0x5000] ;  /* 0x005000005a14783b */ /* 0x000f2e0000000200 */
[C---:B-1----:R-:W-:Y:S08]  /*e090*/  HMMA.16816.F32 R16, R32.reuse, R28, R16 ;  /* 0x0000001c2010723c */ /* 0x042ff00000001810 */
[----:B------:R-:W-:Y:S01]  /*e0a0*/  HMMA.16816.F32 R12, R32, R30, R12 ;  /* 0x0000001e200c723c */ /* 0x000fe2000000180c */
[----:B------:R-:W1:Y:S07]  /*e0b0*/  LDSM.16.M88.4 R28, [R89+0x4400] ;  /* 0x00440000591c783b */ /* 0x000e6e0000000200 */
[C---:B------:R-:W-:Y:S08]  /*e0c0*/  HMMA.16816.F32 R96, R4.reuse, R8, R96 ;  /* 0x000000080460723c */ /* 0x040ff00000001860 */
[----:B------:R-:W-:Y:S01]  /*e0d0*/  HMMA.16816.F32 R92, R4, R10, R92 ;  /* 0x0000000a045c723c */ /* 0x000fe2000000185c */
[----:B------:R-:W-:Y:S04]  /*e0e0*/  LDSM.16.M88.4 R8, [R91+0x2000] ;  /* 0x002000005b08783b */ /* 0x000fe80000000200 */
[----:B------:R-:W5:Y:S03]  /*e0f0*/  LDSM.16.M88.4 R4, [R89+0x5000] ;  /* 0x005000005904783b */ /* 0x000f660000000200 */
[C---:B---3--:R-:W-:Y:S08]  /*e100*/  HMMA.16816.F32 R112, R124.reuse, R120, R112 ;  /* 0x000000787c70723c */ /* 0x048ff00000001870 */
[----:B------:R-:W-:Y:S01]  /*e110*/  HMMA.16816.F32 R120, R124, R122, R108 ;  /* 0x0000007a7c78723c */ /* 0x000fe2000000186c */
[----:B------:R-:W3:Y:S07]  /*e120*/  LDSM.16.M88.4 R108, [R90+0x5400] ;  /* 0x005400005a6c783b */ /* 0x000eee0000000200 */
[C---:B----4-:R-:W-:Y:S08]  /*e130*/  HMMA.16816.F32 R16, R24.reuse, R20, R16 ;  /* 0x000000141810723c */ /* 0x050ff00000001810 */
[----:B------:R-:W-:Y:S01]  /*e140*/  HMMA.16816.F32 R12, R24, R22, R12 ;  /* 0x00000016180c723c */ /* 0x000fe2000000180c */
[----:B------:R-:W4:Y:S07]  /*e150*/  LDSM.16.M88.4 R20, [R89+0x5400] ;  /* 0x005400005914783b */ /* 0x000f2e0000000200 */
[C---:B-1----:R-:W-:Y:S08]  /*e160*/  HMMA.16816.F32 R112, R32.reuse, R28, R112 ;  /* 0x0000001c2070723c */ /* 0x042ff00000001870 */
[----:B------:R-:W-:Y:S01]  /*e170*/  HMMA.16816.F32 R120, R32, R30, R120 ;  /* 0x0000001e2078723c */ /* 0x000fe20000001878 */
[----:B------:R-:W1:Y:S07]  /*e180*/  LDSM.16.M88.4 R28, [R89+0x4800] ;  /* 0x00480000591c783b */ /* 0x000e6e0000000200 */
[C---:B-----5:R-:W-:Y:S08]  /*e190*/  HMMA.16816.F32 R16, R8.reuse, R4, R16 ;  /* 0x000000040810723c */ /* 0x060ff00000001810 */
[----:B------:R-:W-:Y:S01]  /*e1a0*/  HMMA.16816.F32 R12, R8, R6, R12 ;  /* 0x00000006080c723c */ /* 0x000fe2000000180c */
[----:B------:R-:W5:Y:S07]  /*e1b0*/  LDSM.16.M88.4 R4, [R90+0x4c00] ;  /* 0x004c00005a04783b */ /* 0x000f6e0000000200 */
[----:B------:R-:W-:Y:S03]  /*e1c0*/  HMMA.16816.F32 R104, R124, R116, R104 ;  /* 0x000000747c68723c */ /* 0x000fe60000001868 */
[-C--:B--2---:R-:W-:Y:S01]  /*e1d0*/  FMUL.FTZ R2, R16, R87.reuse ;  /* 0x0000005710027220 */ /* 0x084fe20000410000 */
[-C--:B------:R-:W-:Y:S01]  /*e1e0*/  FMUL.FTZ R91, R17, R87.reuse ;  /* 0x00000057115b7220 */ /* 0x080fe20000410000 */
[-C--:B------:R-:W-:Y:S01]  /*e1f0*/  FMUL.FTZ R116, R18, R87.reuse ;  /* 0x0000005712747220 */ /* 0x080fe20000410000 */
[----:B------:R-:W-:-:S02]  /*e200*/  FMUL.FTZ R117, R19, R87 ;  /* 0x0000005713757220 */ /* 0x000fc40000410000 */
[----:B---3--:R-:W-:Y:S01]  /*e210*/  HMMA.16816.F32 R112, R24, R108, R112 ;  /* 0x0000006c1870723c */ /* 0x008fe20000001870 */
[----:B------:R-:W2:Y:S01]  /*e220*/  LDSM.16.M88.4 R16, [R90+0x5800] ;  /* 0x005800005a10783b */ /* 0x000ea20000000200 */
[----:B------:R-:W3:Y:S01]  /*e230*/  MUFU.TANH R2, R2 ;  /* 0x0000000200027308 */ /* 0x000ee20000002400 */
[-C--:B------:R-:W-:Y:S01]  /*e240*/  FMUL.FTZ R12, R12, R87.reuse ;  /* 0x000000570c0c7220 */ /* 0x080fe20000410000 */
[----:B------:R-:W-:-:S04]  /*e250*/  FMUL.FTZ R13, R13, R87 ;  /* 0x000000570d0d7220 */ /* 0x000fc80000410000 */
[----:B------:R-:W-:Y:S01]  /*e260*/  HMMA.16816.F32 R100, R124, R118, R100 ;  /* 0x000000767c64723c */ /* 0x000fe20000001864 */
[-C--:B------:R-:W-:Y:S01]  /*e270*/  FMUL.FTZ R119, R15, R87.reuse ;  /* 0x000000570f777220 */ /* 0x080fe20000410000 */
[----:B------:R-:W1:Y:S06]  /*e280*/  MUFU.TANH R118, R12 ;  /* 0x0000000c00767308 */ /* 0x000e6c0000002400 */
[----:B------:R-:W-:Y:S01]  /*e290*/  HMMA.16816.F32 R120, R24, R110, R120 ;  /* 0x0000006e1878723c */ /* 0x000fe20000001878 */
[----:B------:R-:W3:Y:S01]  /*e2a0*/  LDSM.16.M88.4 R108, [R89+0x4c00] ;  /* 0x004c0000596c783b */ /* 0x000ee20000000200 */
[----:B------:R-:W2:Y:S06]  /*e2b0*/  MUFU.TANH R91, R91 ;  /* 0x0000005b005b7308 */ /* 0x000eac0000002400 */
[----:B----4-:R-:W-:Y:S01]  /*e2c0*/  HMMA.16816.F32 R112, R8, R20, R112 ;  /* 0x000000140870723c */ /* 0x010fe20000001870 */
[-C--:B------:R-:W-:Y:S01]  /*e2d0*/  FMUL.FTZ R21, R14, R87.reuse ;  /* 0x000000570e157220 */ /* 0x080fe20000410000 */
[----:B------:R4:W2:Y:S06]  /*e2e0*/  MUFU.TANH R20, R13 ;  /* 0x0000000d00147308 */ /* 0x0008ac0000002400 */
[C---:B-1----:R-:W-:Y:S02]  /*e2f0*/  HMMA.16816.F32 R104, R32.reuse, R28, R104 ;  /* 0x0000001c2068723c */ /* 0x042fe40000001868 */
[----:B------:R-:W1:Y:S06]  /*e300*/  MUFU.TANH R116, R116 ;  /* 0x0000007400747308 */ /* 0x000e6c0000002400 */
[----:B------:R-:W-:Y:S01]  /*e310*/  HMMA.16816.F32 R100, R32, R30, R100 ;  /* 0x0000001e2064723c */ /* 0x000fe20000001864 */
[----:B------:R-:W-:Y:S01]  /*e320*/  LDSM.16.M88.4 R28, [R89+0x5800] ;  /* 0x00580000591c783b */ /* 0x000fe20000000200 */
[----:B------:R-:W1:Y:S03]  /*e330*/  MUFU.TANH R117, R117 ;  /* 0x0000007500757308 */ /* 0x000e660000002400 */
[----:B----4-:R-:W4:Y:S03]  /*e340*/  LDSM.16.M88.4 R12, [R90+0x5c00] ;  /* 0x005c00005a0c783b */ /* 0x010f260000000200 */
[C---:B-----5:R-:W-:Y:S02]  /*e350*/  HMMA.16816.F32 R92, R124.reuse, R6, R92 ;  /* 0x000000067c5c723c */ /* 0x060fe4000000185c */
[----:B------:R-:W1:Y:S06]  /*e360*/  MUFU.TANH R21, R21 ;  /* 0x0000001500157308 */ /* 0x000e6c0000002400 */
[----:B------:R-:W-:Y:S01]  /*e370*/  HMMA.16816.F32 R96, R124, R4, R96 ;  /* 0x000000047c60723c */ /* 0x000fe20000001860 */
[-C--:B------:R-:W-:Y:S01]  /*e380*/  FMUL.FTZ R4, R112, R87.reuse ;  /* 0x0000005770047220 */ /* 0x080fe20000410000 */
[----:B------:R-:W-:Y:S01]  /*e390*/  FMUL.FTZ R5, R113, R87 ;  /* 0x0000005771057220 */ /* 0x000fe20000410000 */
[----:B------:R-:W1:Y:S05]  /*e3a0*/  MUFU.TANH R119, R119 ;  /* 0x0000007700777308 */ /* 0x000e6a0000002400 */
[C---:B--2---:R-:W-:Y:S03]  /*e3b0*/  HMMA.16816.F32 R104, R24.reuse, R16, R104 ;  /* 0x000000101868723c */ /* 0x044fe60000001868 */
[----:B------:R-:W2:Y:S05]  /*e3c0*/  MUFU.TANH R4, R4 ;  /* 0x0000000400047308 */ /* 0x000eaa0000002400 */
[----:B------:R-:W-:Y:S01]  /*e3d0*/  HMMA.16816.F32 R100, R24, R18, R100 ;  /* 0x000000121864723c */ /* 0x000fe20000001864 */
[----:B------:R-:W5:Y:S01]  /*e3e0*/  LDSM.16.M88.4 R16, [R89+0x5c00] ;  /* 0x005c00005910783b */ /* 0x000f620000000200 */
[----:B------:R-:W-:-:S04]  /*e3f0*/  DEPBAR.LE SB0, 0x0 ;  /* 0x000080000000791a */ /* 0x000fc80000000000 */
[----:B------:R-:W1:Y:S02]  /*e400*/  MUFU.TANH R5, R5 ;  /* 0x0000000500057308 */ /* 0x000e640000002400 */
[C---:B---3--:R-:W-:Y:S08]  /*e410*/  HMMA.16816.F32 R92, R32.reuse, R110, R92 ;  /* 0x0000006e205c723c */ /* 0x048ff0000000185c */
[----:B------:R-:W-:Y:S08]  /*e420*/  HMMA.16816.F32 R96, R32, R108, R96 ;  /* 0x0000006c2060723c */ /* 0x000ff00000001860 */
[----:B------:R-:W-:Y:S01]  /*e430*/  HMMA.16816.F32 R120, R8, R22, R120 ;  /* 0x000000160878723c */ /* 0x000fe20000001878 */
[-C--:B------:R-:W-:Y:S01]  /*e440*/  FMUL.FTZ R22, R114, R87.reuse ;  /* 0x0000005772167220 */ /* 0x080fe20000410000 */
[----:B------:R-:W-:-:S05]  /*e450*/  FMUL.FTZ R23, R115, R87 ;  /* 0x0000005773177220 */ /* 0x000fca0000410000 */
[----:B------:R-:W3:Y:S01]  /*e460*/  MUFU.TANH R22, R22 ;  /* 0x0000001600167308 */ /* 0x000ee20000002400 */
[C---:B----4-:R-:W-:Y:S07]  /*e470*/  HMMA.16816.F32 R92, R24.reuse, R14, R92 ;  /* 0x0000000e185c723c */ /* 0x050fee000000185c */
[----:B------:R-:W4:Y:S01]  /*e480*/  MUFU.TANH R23, R23 ;  /* 0x0000001700177308 */ /* 0x000f220000002400 */
[----:B------:R-:W-:Y:S03]  /*e490*/  HMMA.16816.F32 R96, R24, R12, R96 ;  /* 0x0000000c1860723c */ /* 0x000fe60000001860 */
[-C--:B------:R-:W-:Y:S01]  /*e4a0*/  FMUL.FTZ R6, R122, R87.reuse ;  /* 0x000000577a067220 */ /* 0x080fe20000410000 */
[-C--:B------:R-:W-:Y:S01]  /*e4b0*/  FMUL.FTZ R7, R123, R87.reuse ;  /* 0x000000577b077220 */ /* 0x080fe20000410000 */
[----:B------:R-:W-:-:S03]  /*e4c0*/  FMUL.FTZ R120, R120, R87 ;  /* 0x0000005778787220 */ /* 0x000fc60000410000 */
[C---:B------:R-:W-:Y:S01]  /*e4d0*/  HMMA.16816.F32 R104, R8.reuse, R28, R104 ;  /* 0x0000001c0868723c */ /* 0x040fe20000001868 */
[-C--:B------:R-:W-:Y:S01]  /*e4e0*/  FMUL.FTZ R28, R121, R87.reuse ;  /* 0x00000057791c7220 */ /* 0x080fe20000410000 */
[----:B------:R1:W1:Y:S06]  /*e4f0*/  MUFU.TANH R90, R120 ;  /* 0x00000078005a7308 */ /* 0x00026c0000002400 */
[C---:B-----5:R-:W-:Y:S02]  /*e500*/  HMMA.16816.F32 R92, R8.reuse, R18, R92 ;  /* 0x00000012085c723c */ /* 0x060fe4000000185c */
[----:B------:R-:W1:Y:S06]  /*e510*/  MUFU.TANH R28, R28 ;  /* 0x0000001c001c7308 */ /* 0x000e6c0000002400 */
[----:B------:R-:W-:Y:S02]  /*e520*/  HMMA.16816.F32 R100, R8, R30, R100 ;  /* 0x0000001e0864723c */ /* 0x000fe40000001864 */
[----:B------:R-:W1:Y:S01]  /*e530*/  MUFU.TANH R6, R6 ;  /* 0x0000000600067308 */ /* 0x000e620000002400 */
[-C--:B------:R-:W-:Y:S01]  /*e540*/  FMUL.FTZ R12, R104, R87.reuse ;  /* 0x00000057680c7220 */ /* 0x080fe20000410000 */
[-C--:B------:R-:W-:Y:S01]  /*e550*/  FMUL.FTZ R29, R105, R87.reuse ;  /* 0x00000057691d7220 */ /* 0x080fe20000410000 */
[-C--:B------:R-:W-:Y:S01]  /*e560*/  FMUL.FTZ R30, R106, R87.reuse ;  /* 0x000000576a1e7220 */ /* 0x080fe20000410000 */
[----:B------:R-:W-:-:S02]  /*e570*/  FMUL.FTZ R13, R107, R87 ;  /* 0x000000576b0d7220 */ /* 0x000fc40000410000 */
[----:B------:R-:W-:Y:S02]  /*e580*/  HMMA.16816.F32 R96, R8, R16, R96 ;  /* 0x000000100860723c */ /* 0x000fe40000001860 */
[----:B------:R-:W1:Y:S01]  /*e590*/  MUFU.TANH R7, R7 ;  /* 0x0000000700077308 */ /* 0x000e620000002400 */
[-C--:B------:R-:W-:Y:S01]  /*e5a0*/  FMUL.FTZ R31, R92, R87.reuse ;  /* 0x000000575c1f7220 */ /* 0x080fe20000410000 */
[----:B------:R-:W-:Y:S01]  /*e5b0*/  IADD3 R92, PT, PT, R88, -0x2, RZ ;  /* 0xfffffffe585c7810 */ /* 0x000fe20007ffe0ff */
[-C--:B------:R-:W-:Y:S01]  /*e5c0*/  FMUL.FTZ R32, R93, R87.reuse ;  /* 0x000000575d207220 */ /* 0x080fe20000410000 */
[-C--:B------:R-:W-:Y:S01]  /*e5d0*/  FMUL.FTZ R27, R94, R87.reuse ;  /* 0x000000575e1b7220 */ /* 0x080fe20000410000 */
[----:B------:R-:W-:Y:S01]  /*e5e0*/  FMUL.FTZ R33, R95, R87 ;  /* 0x000000575f217220 */ /* 0x000fe20000410000 */
[----:B------:R-:W-:Y:S02]  /*e5f0*/  ISETP.GT.AND P6, PT, R92, R139, PT ;  /* 0x0000008b5c00720c */ /* 0x000fe40003fc4270 */
        /* <DEDUP_REMOVED lines=29> */
[----:B------:R-:W-:-:S03]  /*e7d0*/  SHF.L.U32 R26, R88, 0x6, RZ ;  /* 0x00000006581a7819 */ /* 0x000fc600000006ff */
[----:B------:R-:W3:Y:S02]  /*e7e0*/  LD.E.64 R96, desc[UR4][R84.64+0x20] ;  /* 0x0000200454607980 */ /* 0x000ee4000c101b00 */
[C---:B------:R-:W-:Y:S01]  /*e7f0*/  VIADD R18, R26.reuse, 0xffffff80 ;  /* 0xffffff801a127836 */ /* 0x040fe20000000000 */
[----:B------:R-:W-:-:S04]  /*e800*/  IADD3 R26, PT, PT, R26, -0xc0, RZ ;  /* 0xffffff401a1a7810 */ /* 0x000fc80007ffe0ff */
        /* <DEDUP_REMOVED lines=8> */
[----:B------:R-:W-:Y:S02]  /*e890*/  IABS R8, R26 ;  /* 0x0000001a00087213 */ /* 0x000fe40000000000 */
[----:B------:R-:W-:-:S03]  /*e8a0*/  LOP3.LUT R26, R26, R89, RZ, 0x3c, !PT ;  /* 0x000000591a1a7212 */ /* 0x000fc600078e3cff */
[----:B------:R-:W2:Y:S02]  /*e8b0*/  F2I.FTZ.U32.TRUNC.NTZ R95, R94 ;  /* 0x0000005e005f7305 */ /* 0x000ea4000021f000 */
[----:B--2---:R-:W-:Y:S02]  /*e8c0*/  IMAD.MOV R87, RZ, RZ, -R95 ;  /* 0x000000ffff577224 */ /* 0x004fe400078e0a5f */
[----:B------:R-:W-:Y:S02]  /*e8d0*/  IMAD.MOV.U32 R94, RZ, RZ, RZ ;  /* 0x000000ffff5e7224 */ /* 0x000fe400078e00ff */
[----:B------:R-:W-:-:S04]  /*e8e0*/  IMAD R87, R87, R24, RZ ;  /* 0x0000001857577224 */ /* 0x000fc800078e02ff */
[----:B------:R-:W-:Y:S02]  /*e8f0*/  IMAD.HI.U32 R87, R95, R87, R94 ;  /* 0x000000575f577227 */ /* 0x000fe400078e005e */
[----:B------:R-:W2:Y:S04]  /*e900*/  LD.E.64 R94, desc[UR4][R84.64+0x38] ;  /* 0x00003804545e7980 */ /* 0x000ea8000c101b00 */
[----:B------:R-:W-:-:S04]  /*e910*/  IMAD.HI.U32 R34, R87, R10, RZ ;  /* 0x0000000a57227227 */ /* 0x000fc800078e00ff */
[----:B------:R-:W-:Y:S02]  /*e920*/  IMAD R93, R34, R35, R10 ;  /* 0x00000023225d7224 */ /* 0x000fe400078e020a */
[----:B------:R-:W-:-:S03]  /*e930*/  IMAD.HI.U32 R87, R87, R8, RZ ;  /* 0x0000000857577227 */ /* 0x000fc600078e00ff */
[----:B------:R-:W-:Y:S01]  /*e940*/  ISETP.GT.U32.AND P2, PT, R24, R93, PT ;  /* 0x0000005d1800720c */ /* 0x000fe20003f44070 */
[----:B------:R-:W-:Y:S01]  /*e950*/  IMAD R35, R87, R35, R8 ;  /* 0x0000002357237224 */ /* 0x000fe200078e0208 */
[----:B------:R-:W-:-:S04]  /*e960*/  LOP3.LUT R8, RZ, R89, RZ, 0x33, !PT ;  /* 0x00000059ff087212 */ /* 0x000fc800078e33ff */
        /* <DEDUP_REMOVED lines=36> */
.L_x_8216:
        /* <DEDUP_REMOVED lines=8> */
.L_x_8217:
[----:B------:R-:W-:Y:S05]  /*ec30*/  BSYNC.RECONVERGENT B0 ;  /* 0x0000000000007941 */ /* 0x000fea0003800200 */
.L_x_8215:
[----:B------:R-:W2:Y:S01]  /*ec40*/  S2R R35, SR_TID.X ;  /* 0x0000000000237919 */ /* 0x000ea20000002100 */
[----:B------:R-:W3:Y:S01]  /*ec50*/  S2UR UR6, SR_CgaCtaId ;  /* 0x00000000000679c3 */ /* 0x000ee20000008800 */
[----:B------:R-:W-:Y:S01]  /*ec60*/  UMOV UR7, 0x400 ;  /* 0x0000040000077882 */ /* 0x000fe20000000000 */
[CC--:B------:R-:W-:Y:S02]  /*ec70*/  @!P5 LEA R96, P2, R137.reuse, R140.reuse, 0x1 ;  /* 0x0000008c8960d211 */ /* 0x0c0fe400078408ff */
[CC--:B------:R-:W-:Y:S02]  /*ec80*/  @!P4 LEA R94, P1, R137.reuse, R140.reuse, 0x1 ;  /* 0x0000008c895ec211 */ /* 0x0c0fe400078208ff */
[C---:B------:R-:W-:Y:S02]  /*ec90*/  @!P3 LEA R34, P0, R137.reuse, R140, 0x1 ;  /* 0x0000008c8922b211 */ /* 0x040fe400078008ff */
[CCC-:B------:R-:W-:Y:S02]  /*eca0*/  @!P5 LEA.HI.X R97, R137.reuse, R141.reuse, R138.reuse, 0x1, P2 ;  /* 0x0000008d8961d211 */ /* 0x1c0fe400010f0c8a */
[----:B------:R-:W-:Y:S01]  /*ecb0*/  @!P4 LEA.HI.X R95, R137, R141, R138, 0x1, P1 ;  /* 0x0000008d895fc211 */ /* 0x000fe200008f0c8a */
[----:B---3--:R-:W-:Y:S01]  /*ecc0*/  ULEA UR6, UR6, UR7, 0x18 ;  /* 0x0000000706067291 */ /* 0x008fe2000f8ec0ff */
[----:B--2---:R-:W-:-:S05]  /*ecd0*/  IMAD.SHL.U32 R10, R35, 0x8, RZ ;  /* 0x00000008230a7824 */ /* 0x004fca00078e00ff */
[----:B------:R-:W-:-:S04]  /*ece0*/  LOP3.LUT R8, R10, 0xc0, RZ, 0xc0, !PT ;  /* 0x000000c00a087812 */ /* 0x000fc800078ec0ff */
[----:B------:R-:W-:-:S04]  /*ecf0*/  LOP3.LUT R35, R8, 0x18, R35, 0xf8, !PT ;  /* 0x0000001808237812 */ /* 0x000fc800078ef823 */
[----:B------:R-:W-:-:S04]  /*ed00*/  LOP3.LUT R35, R35, 0x18, R10, 0x78, !PT ;  /* 0x0000001823237812 */ /* 0x000fc800078e780a */
[----:B------:R-:W-:Y:S02]  /*ed10*/  LOP3.LUT R8, R35, 0x1f20, R10, 0xf8, !PT ;  /* 0x00001f2023087812 */ /* 0x000fe400078ef80a */
[----:B------:R-:W-:Y:S02]  /*ed20*/  @!P3 LEA.HI.X R35, R137, R141, R138, 0x1, P0 ;  /* 0x0000008d8923b211 */ /* 0x000fe400000f0c8a */
[----:B------:R-:W-:-:S05]  /*ed30*/  LEA R8, R8, UR6, 0x1 ;  /* 0x0000000608087c11 */ /* 0x000fca000f8e08ff */
        /* <DEDUP_REMOVED lines=31> */
.L_x_8214:
[----:B------:R-:W-:Y:S05]  /*ef30*/  BSYNC.RECONVERGENT B1 ;  /* 0x0000000000017941 */ /* 0x000fea0003800200 */
.L_x_8213:
[----:B------:R-:W3:Y:S01]  /*ef40*/  LD.E R98, desc[UR4][R84.64+0xdc] ;  /* 0x0000dc0454627980 */ /* 0x000ee2000c101900 */
[----:B--2---:R-:W2:Y:S02]  /*ef50*/  S2R R35, SR_TID.X ;  /* 0x0000000000237919 */ /* 0x004ea40000002100 */
[----:B--2---:R-:W-:-:S05]  /*ef60*/  IMAD.SHL.U32 R35, R35, 0x2, RZ ;  /* 0x0000000223237824 */ /* 0x004fca00078e00ff */
[----:B------:R-:W-:-:S05]  /*ef70*/  LOP3.LUT R35, R35, 0x6, RZ, 0xc0, !PT ;  /* 0x0000000623237812 */ /* 0x000fca00078ec0ff */
[C---:B------:R-:W-:Y:S02]  /*ef80*/  IMAD R35, R88.reuse, 0x40, R35 ;  /* 0x0000004058237824 */ /* 0x040fe400078e0223 */
[----:B------:R-:W-:Y:S02]  /*ef90*/  @P6 VIADD R88, R88, 0xfffffffd ;  /* 0xfffffffd58586836 */ /* 0x000fe40000000000 */
[C---:B------:R-:W-:Y:S02]  /*efa0*/  VIADD R10, R35.reuse, 0xffffff80 ;  /* 0xffffff80230a7836 */ /* 0x040fe40000000000 */
[C---:B------:R-:W-:Y:S02]  /*efb0*/  VIADD R8, R35.reuse, 0xffffff81 ;  /* 0xffffff8123087836 */ /* 0x040fe40000000000 */
[C---:B------:R-:W-:Y:S01]  /*efc0*/  VIADD R18, R35.reuse, 0xffffff89 ;  /* 0xffffff8923127836 */ /* 0x040fe20000000000 */
[C---:B------:R-:W-:Y:S01]  /*efd0*/  ISETP.GE.AND P1, PT, R10.reuse, R158, PT ;  /* 0x0000009e0a00720c */ /* 0x040fe20003f26270 */
[----:B------:R-:W-:Y:S01]  /*efe0*/  VIADD R24, R35, 0xffffff90 ;  /* 0xffffff9023187836 */ /* 0x000fe20000000000 */
[----:B------:R-:W-:-:S02]  /*eff0*/  ISETP.GE.AND P4, PT, R10, R157, PT ;  /* 0x0000009d0a00720c */ /* 0x000fc40003f86270 */
[----:B------:R-:W-:Y:S02]  /*f000*/  FSEL R2, R2, -INF , P1 ;  /* 0xff80000002027808 */ /* 0x000fe40000800000 */
[C---:B------:R-:W-:Y:S02]  /*f010*/  ISETP.GE.AND P0, PT, R10.reuse, R156, PT ;  /* 0x0000009c0a00720c */ /* 0x040fe40003f06270 */
[----:B------:R-:W-:Y:S01]  /*f020*/  ISETP.GE.AND P5, PT, R10, R151, PT ;  /* 0x000000970a00720c */ /* 0x000fe20003fa6270 */
[----:B------:R-:W-:Y:S01]  /*f030*/  VIADD R10, R35, 0xffffff88 ;  /* 0xffffff88230a7836 */ /* 0x000fe20000000000 */
[----:B------:R-:W-:Y:S02]  /*f040*/  ISETP.GE.AND P1, PT, R8, R158, PT ;  /* 0x0000009e0800720c */ /* 0x000fe40003f26270 */
[----:B------:R-:W-:Y:S02]  /*f050*/  FSEL R2, R2, -INF , !P4 ;  /* 0xff80000002027808 */ /* 0x000fe40006000000 */
[----:B------:R-:W-:-:S02]  /*f060*/  ISETP.GE.AND P3, PT, R8, R157, PT ;  /* 0x0000009d0800720c */ /* 0x000fc40003f66270 */
[C---:B------:R-:W-:Y:S02]  /*f070*/  ISETP.GE.AND P2, PT, R8.reuse, R156, PT ;  /* 0x0000009c0800720c */ /* 0x040fe40003f46270 */
[----:B------:R-:W-:Y:S02]  /*f080*/  ISETP.GE.AND P4, PT, R8, R151, PT ;  /* 0x000000970800720c */ /* 0x000fe40003f86270 */
[----:B-1----:R-:W-:Y:S02]  /*f090*/  FSEL R8, R116, -INF , P0 ;  /* 0xff80000074087808 */ /* 0x002fe40000000000 */
[----:B------:R-:W-:Y:S01]  /*f0a0*/  FSEL R34, R91, -INF , P1 ;  /* 0xff8000005b227808 */ /* 0x000fe20000800000 */
[----:B------:R-:W-:Y:S01]  /*f0b0*/  VIADD R91, R0, 0x6020 ;  /* 0x00006020005b7836 */ /* 0x000fe20000000000 */
[----:B------:R-:W-:Y:S02]  /*f0c0*/  ISETP.GE.AND P0, PT, R10, R158, PT ;  /* 0x0000009e0a00720c */ /* 0x000fe40003f06270 */
[----:B------:R-:W-:-:S02]  /*f0d0*/  FSEL R8, R8, -INF , !P5 ;  /* 0xff80000008087808 */ /* 0x000fc40006800000 */
[----:B------:R-:W-:Y:S02]  /*f0e0*/  FSEL R34, R34, -INF , !P3 ;  /* 0xff80000022227808 */ /* 0x000fe40005800000 */
[C---:B------:R-:W-:Y:S02]  /*f0f0*/  ISETP.GE.AND P5, PT, R10.reuse, R157, PT ;  /* 0x0000009d0a00720c */ /* 0x040fe40003fa6270 */
        /* <DEDUP_REMOVED lines=10> */
[----:B------:R-:W-:Y:S01]  /*f1a0*/  FSEL R18, R21, -INF , P1 ;  /* 0xff80000015127808 */ /* 0x000fe20000800000 */
[----:B------:R-:W-:Y:S01]  /*f1b0*/  VIADD R21, R35, 0xffffff91 ;  /* 0xffffff9123157836 */ /* 0x000fe20000000000 */
[----:B------:R-:W-:Y:S02]  /*f1c0*/  ISETP.GE.AND P1, PT, R24, R158, PT ;  /* 0x0000009e1800720c */ /* 0x000fe40003f26270 */
[----:B------:R-:W-:Y:S02]  /*f1d0*/  FSEL R18, R18, -INF , !P3 ;  /* 0xff80000012127808 */ /* 0x000fe40005800000 */
[----:B------:R-:W-:Y:S02]  /*f1e0*/  ISETP.GE.AND P3, PT, R24, R157, PT ;  /* 0x0000009d1800720c */ /* 0x000fe40003f66270 */
[----:B------:R-:W-:Y:S02]  /*f1f0*/  FSEL R119, R119, -INF , P0 ;  /* 0xff80000077777808 */ /* 0x000fe40000000000 */
[----:B------:R-:W-:-:S02]  /*f200*/  FSEL R104, R4, -INF , P1 ;  /* 0xff80000004687808 */ /* 0x000fc40000800000 */
        /* <DEDUP_REMOVED lines=15> */
[----:B------:R-:W-:Y:S02]  /*f300*/  ISETP.GE.AND P0, PT, R20, R156, PT ;  /* 0x0000009c1400720c */ /* 0x000fe40003f06270 */
[-C--:B------:R-:W-:Y:S02]  /*f310*/  ISETP.GE.AND P1, PT, R21, R158.reuse, PT ;  /* 0x0000009e1500720c */ /* 0x080fe40003f26270 */
[----:B------:R-:W-:Y:S02]  /*f320*/  FSEL R160, R22, -INF , !P4 ;  /* 0xff80000016a07808 */ /* 0x000fe40006000000 */
[----:B------:R-:W-:Y:S01]  /*f330*/  FSEL R22, R5, -INF , !P5 ;  /* 0xff80000005167808 */ /* 0x000fe20006800000 */
[----:B------:R-:W-:Y:S01]  /*f340*/  VIADD R5, R35, 0xffffffa0 ;  /* 0xffffffa023057836 */ /* 0x000fe20000000000 */
[----:B------:R-:W-:-:S02]  /*f350*/  ISETP.GE.AND P2, PT, R20, R158, PT ;  /* 0x0000009e1400720c */ /* 0x000fc40003f46270 */
[----:B------:R-:W-:Y:S02]  /*f360*/  FSEL R112, R23, -INF , !P3 ;  /* 0xff80000017707808 */ /* 0x000fe40005800000 */
[----:B------:R-:W-:Y:S02]  /*f370*/  ISETP.GE.AND P5, PT, R20, R151, PT ;  /* 0x000000971400720c */ /* 0x000fe40003fa6270 */
[-C--:B------:R-:W-:Y:S02]  /*f380*/  ISETP.GE.AND P3, PT, R21, R157.reuse, PT ;  /* 0x0000009d1500720c */ /* 0x080fe40003f66270 */
[----:B------:R-:W-:Y:S01]  /*f390*/  FSEL R116, R6, -INF , P0 ;  /* 0xff80000006747808 */ /* 0x000fe20000000000 */
[----:B------:R-:W-:Y:S01]  /*f3a0*/  VIADD R6, R35, 0xffffffa1 ;  /* 0xffffffa123067836 */ /* 0x000fe20000000000 */
[----:B------:R-:W-:Y:S02]  /*f3b0*/  FSEL R28, R28, -INF , P1 ;  /* 0xff8000001c1c7808 */ /* 0x000fe40000800000 */
[----:B------:R-:W-:-:S02]  /*f3c0*/  ISETP.GE.AND P4, PT, R20, R157, PT ;  /* 0x0000009d1400720c */ /* 0x000fc40003f86270 */
[----:B------:R-:W-:Y:S02]  /*f3d0*/  FSEL R20, R90, -INF , P2 ;  /* 0xff8000005a147808 */ /* 0x000fe40001000000 */
[----:B------:R-:W-:Y:S02]  /*f3e0*/  ISETP.GE.AND P2, PT, R21, R156, PT ;  /* 0x0000009c1500720c */ /* 0x000fe40003f46270 */
[C---:B------:R-:W-:Y:S02]  /*f3f0*/  ISETP.GE.AND P0, PT, R5.reuse, R158, PT ;  /* 0x0000009e0500720c */ /* 0x040fe40003f06270 */
[----:B------:R-:W-:Y:S02]  /*f400*/  FSEL R116, R116, -INF , !P5 ;  /* 0xff80000074747808 */ /* 0x000fe40006800000 */
[----:B------:R-:W-:Y:S02]  /*f410*/  FSEL R108, R28, -INF , !P3 ;  /* 0xff8000001c6c7808 */ /* 0x000fe40005800000 */
[----:B------:R-:W-:-:S02]  /*f420*/  ISETP.GE.AND P5, PT, R5, R157, PT ;  /* 0x0000009d0500720c */ /* 0x000fc40003fa6270 */
[C---:B------:R-:W-:Y:S02]  /*f430*/  ISETP.GE.AND P1, PT, R5.reuse, R156, PT ;  /* 0x0000009c0500720c */ /* 0x040fe40003f26270 */
[-C--:B------:R-:W-:Y:S01]  /*f440*/  ISETP.GE.AND P3, PT, R5, R151.reuse, PT ;  /* 0x000000970500720c */ /* 0x080fe20003f66270 */
[----:B------:R-:W-:Y:S01]  /*f450*/  VIADD R5, R35, 0xffffffa8 ;  /* 0xffffffa823057836 */ /* 0x000fe20000000000 */
[----:B------:R-:W-:Y:S02]  /*f460*/  FSEL R20, R20, -INF , !P4 ;  /* 0xff80000014147808 */ /* 0x000fe40006000000 */
[----:B------:R-:W-:Y:S02]  /*f470*/  ISETP.GE.AND P4, PT, R21, R151, PT ;  /* 0x000000971500720c */ /* 0x000fe40003f86270 */
[----:B------:R-:W-:Y:S02]  /*f480*/  FSEL R7, R7, -INF , P2 ;  /* 0xff80000007077808 */ /* 0x000fe40001000000 */
[----:B------:R-:W-:-:S02]  /*f490*/  FSEL R12, R12, -INF , P0 ;  /* 0xff8000000c0c7808 */ /* 0x000fc40000000000 */
[----:B------:R-:W-:Y:S02]  /*f4a0*/  ISETP.GE.AND P0, PT, R6, R156, PT ;  /* 0x0000009c0600720c */ /* 0x000fe40003f06270 */
[----:B------:R-:W-:Y:S02]  /*f4b0*/  FSEL R30, R30, -INF , P1 ;  /* 0xff8000001e1e7808 */ /* 0x000fe40000800000 */
[-C--:B------:R-:W-:Y:S02]  /*f4c0*/  ISETP.GE.AND P1, PT, R5, R158.reuse, PT ;  /* 0x0000009e0500720c */ /* 0x080fe40003f26270 */
[----:B------:R-:W-:Y:S02]  /*f4d0*/  FSEL R120, R7, -INF , !P4 ;  /* 0xff80000007787808 */ /* 0x000fe40006000000 */
[----:B------:R-:W-:Y:S02]  /*f4e0*/  FSEL R26, R12, -INF , !P5 ;  /* 0xff8000000c1a7808 */ /* 0x000fe40006800000 */
[----:B------:R-:W-:-:S02]  /*f4f0*/  ISETP.GE.AND P2, PT, R6, R158, PT ;  /* 0x0000009e0600720c */ /* 0x000fc40003f46270 */
        /* <DEDUP_REMOVED lines=9> */
[----:B------:R-:W-:Y:S02]  /*f590*/  ISETP.GE.AND P2, PT, R5, R156, PT ;  /* 0x0000009c0500720c */ /* 0x000fe40003f46270 */
[----:B------:R-:W-:Y:S02]  /*f5a0*/  ISETP.GE.AND P0, PT, R6, R158, PT ;  /* 0x0000009e0600720c */ /* 0x000fe40003f06270 */
[----:B------:R-:W-:Y:S02]  /*f5b0*/  FSEL R134, R16, -INF , !P3 ;  /* 0xff80000010867808 */ /* 0x000fe40005800000 */
[----:B------:R-:W-:-:S02]  /*f5c0*/  FMNMX3.FTZ R13, R86, R2, R34, !PT ;  /* 0x00000002560d7276 */ /* 0x000fc40007810022 */
[C---:B------:R-:W-:Y:S02]  /*f5d0*/  ISETP.GE.AND P5, PT, R6.reuse, R157, PT ;  /* 0x0000009d0600720c */ /* 0x040fe40003fa6270 */
[C---:B------:R-:W-:Y:S02]  /*f5e0*/  ISETP.GE.AND P1, PT, R6.reuse, R156, PT ;  /* 0x0000009c0600720c */ /* 0x040fe40003f26270 */
[-C--:B------:R-:W-:Y:S01]  /*f5f0*/  ISETP.GE.AND P3, PT, R6, R151.reuse, PT ;  /* 0x000000970600720c */ /* 0x080fe20003f66270 */
[----:B------:R-:W-:Y:S01]  /*f600*/  VIADD R6, R35, 0xffffffb1 ;  /* 0xffffffb123067836 */ /* 0x000fe20000000000 */
[----:B------:R-:W-:Y:S02]  /*f610*/  FSEL R24, R24, -INF , !P4 ;  /* 0xff80000018187808 */ /* 0x000fe40006000000 */
[----:B------:R-:W-:Y:S01]  /*f620*/  ISETP.GE.AND P4, PT, R5, R151, PT ;  /* 0x000000970500720c */ /* 0x000fe20003f86270 */
[----:B------:R-:W-:Y:S01]  /*f630*/  VIADD R5, R35, 0xffffffb0 ;  /* 0xffffffb023057836 */ /* 0x000fe20000000000 */
[----:B------:R-:W-:-:S02]  /*f640*/  FSEL R25, R25, -INF , P2 ;  /* 0xff80000019197808 */ /* 0x000fc40001000000 */
[----:B------:R-:W-:Y:S02]  /*f650*/  FSEL R17, R17, -INF , P0 ;  /* 0xff80000011117808 */ /* 0x000fe40000000000 */
[----:B------:R-:W-:Y:S02]  /*f660*/  FMNMX3.FTZ R13, R13, R162, R94, !PT ;  /* 0x000000a20d0d7276 */ /* 0x000fe4000781005e */
[----:B------:R-:W-:Y:S02]  /*f670*/  FSEL R15, R15, -INF , P1 ;  /* 0xff8000000f0f7808 */ /* 0x000fe40000800000 */
[----:B------:R-:W-:Y:S02]  /*f680*/  ISETP.GE.AND P1, PT, R6, R158, PT ;  /* 0x0000009e0600720c */ /* 0x000fe40003f26270 */
[----:B------:R-:W-:Y:S02]  /*f690*/  FSEL R128, R25, -INF , !P4 ;  /* 0xff80000019807808 */ /* 0x000fe40006000000 */
[----:B------:R-:W-:-:S02]  /*f6a0*/  FSEL R122, R17, -INF , !P5 ;  /* 0xff800000117a7808 */ /* 0x000fc40006800000 */
[----:B------:R-:W-:Y:S02]  /*f6b0*/  FMNMX3.FTZ R13, R13, R104, R22, !PT ;  /* 0x000000680d0d7276 */ /* 0x000fe40007810016 */
[C---:B------:R-:W-:Y:S02]  /*f6c0*/  ISETP.GE.AND P2, PT, R5.reuse, R158, PT ;  /* 0x0000009e0500720c */ /* 0x040fe40003f46270 */
[C---:B------:R-:W-:Y:S02]  /*f6d0*/  ISETP.GE.AND P4, PT, R5.reuse, R157, PT ;  /* 0x0000009d0500720c */ /* 0x040fe40003f86270 */
[C---:B------:R-:W-:Y:S02]  /*f6e0*/  ISETP.GE.AND P0, PT, R5.reuse, R156, PT ;  /* 0x0000009c0500720c */ /* 0x040fe40003f06270 */
[----:B------:R-:W-:Y:S01]  /*f6f0*/  ISETP.GE.AND P5, PT, R5, R151, PT ;  /* 0x000000970500720c */ /* 0x000fe20003fa6270 */
[----:B------:R-:W-:Y:S01]  /*f700*/  VIADD R5, R35, 0xffffffb8 ;  /* 0xffffffb823057836 */ /* 0x000fe20000000000 */
[----:B------:R-:W-:Y:S01]  /*f710*/  FSEL R126, R15, -INF , !P3 ;  /* 0xff8000000f7e7808 */ /* 0x000fe20005800000 */
[----:B------:R-:W-:Y:S01]  /*f720*/  VIADD R35, R35, 0xffffffb9 ;  /* 0xffffffb923237836 */ /* 0x000fe20000000000 */
[----:B------:R-:W-:-:S02]  /*f730*/  ISETP.GE.AND P3, PT, R6, R157, PT ;  /* 0x0000009d0600720c */ /* 0x000fc40003f66270 */
[----:B------:R-:W-:Y:S02]  /*f740*/  FSEL R19, R19, -INF , P1 ;  /* 0xff80000013137808 */ /* 0x000fe40000800000 */
[----:B------:R-:W-:Y:S02]  /*f750*/  FMNMX3.FTZ R13, R13, R20, R108, !PT ;  /* 0x000000140d0d7276 */ /* 0x000fe4000781006c */
[----:B------:R-:W-:Y:S02]  /*f760*/  FSEL R14, R14, -INF , P2 ;  /* 0xff8000000e0e7808 */ /* 0x000fe40001000000 */
[-C--:B------:R-:W-:Y:S02]  /*f770*/  ISETP.GE.AND P1, PT, R5, R158.reuse, PT ;  /* 0x0000009e0500720c */ /* 0x080fe40003f26270 */
[----:B------:R-:W-:Y:S02]  /*f780*/  FSEL R30, R19, -INF , !P3 ;  /* 0xff800000131e7808 */ /* 0x000fe40005800000 */
[----:B------:R-:W-:-:S02]  /*f790*/  ISETP.GE.AND P3, PT, R35, R158, PT ;  /* 0x0000009e2300720c */ /* 0x000fc40003f66270 */
[----:B------:R-:W-:Y:S02]  /*f7a0*/  FMNMX3.FTZ R13, R13, R26, R24, !PT ;  /* 0x0000001a0d0d7276 */ /* 0x000fe40007810018 */
[----:B------:R-:W-:Y:S02]  /*f7b0*/  FMNMX3.FTZ R7, R3, R8, R10, !PT ;  /* 0x0000000803077276 */ /* 0x000fe4000781000a */
[----:B------:R-:W-:Y:S02]  /*f7c0*/  FSEL R118, R14, -INF , !P4 ;  /* 0xff8000000e767808 */ /* 0x000fe40006000000 */
[----:B------:R-:W-:Y:S02]  /*f7d0*/  FSEL R28, R31, -INF , P1 ;  /* 0xff8000001f1c7808 */ /* 0x000fe40000800000 */
[-C--:B------:R-:W-:Y:S02]  /*f7e0*/  ISETP.GE.AND P4, PT, R5, R157.reuse, PT ;  /* 0x0000009d0500720c */ /* 0x080fe40003f86270 */
[----:B------:R-:W-:-:S02]  /*f7f0*/  ISETP.GE.AND P1, PT, R35, R157, PT ;  /* 0x0000009d2300720c */ /* 0x000fc40003f26270 */
[----:B------:R-:W-:Y:S02]  /*f800*/  FSEL R32, R32, -INF , P3 ;  /* 0xff80000020207808 */ /* 0x000fe40001800000 */
[----:B------:R-:W-:Y:S02]  /*f810*/  FMNMX3.FTZ R13, R13, R134, R122, !PT ;  /* 0x000000860d0d7276 */ /* 0x000fe4000781007a */
[----:B------:R-:W-:Y:S02]  /*f820*/  FMNMX3.FTZ R7, R7, R18, R4, !PT ;  /* 0x0000001207077276 */ /* 0x000fe40007810004 */
[----:B------:R-:W-:Y:S02]  /*f830*/  FSEL R28, R28, -INF , !P4 ;  /* 0xff8000001c1c7808 */ /* 0x000fe40006000000 */
[----:B------:R-:W-:Y:S02]  /*f840*/  FSEL R114, R32, -INF , !P1 ;  /* 0xff80000020727808 */ /* 0x000fe40004800000 */
[----:B------:R-:W-:-:S02]  /*f850*/  FMNMX3.FTZ R13, R13, R118, R30, !PT ;  /* 0x000000760d0d7276 */ /* 0x000fc4000781001e */
[----:B------:R-:W-:Y:S02]  /*f860*/  FMNMX3.FTZ R7, R7, R160, R112, !PT ;  /* 0x000000a007077276 */ /* 0x000fe40007810070 */
[CC--:B------:R-:W-:Y:S02]  /*f870*/  ISETP.GE.AND P1, PT, R5.reuse, R156.reuse, PT ;  /* 0x0000009c0500720c */ /* 0x0c0fe40003f26270 */
[----:B------:R-:W-:Y:S02]  /*f880*/  ISETP.GE.AND P3, PT, R5, R151, PT ;  /* 0x000000970500720c */ /* 0x000fe40003f66270 */
[----:B------:R-:W-:Y:S02]  /*f890*/  ISETP.GE.AND P2, PT, R6, R156, PT ;  /* 0x0000009c0600720c */ /* 0x000fe40003f46270 */
[----:B------:R-:W-:Y:S02]  /*f8a0*/  FMNMX3.FTZ R5, R13, R28, R114, !PT ;  /* 0x0000001c0d057276 */ /* 0x000fe40007810072 */
[----:B------:R-:W-:-:S02]  /*f8b0*/  FMNMX3.FTZ R7, R7, R116, R120, !PT ;  /* 0x0000007407077276 */ /* 0x000fc40007810078 */
[----:B------:R-:W-:Y:S02]  /*f8c0*/  FSEL R9, R9, -INF , P0 ;  /* 0xff80000009097808 */ /* 0x000fe40000000000 */
[-C--:B------:R-:W-:Y:S02]  /*f8d0*/  ISETP.GE.AND P4, PT, R6, R151.reuse, PT ;  /* 0x000000970600720c */ /* 0x080fe40003f86270 */
[----:B------:R-:W-:Y:S01]  /*f8e0*/  ISETP.GE.AND P0, PT, R35, R156, PT ;  /* 0x0000009c2300720c */ /* 0x000fe20003f06270 */
[----:B------:R-:W1:Y:S01]  /*f8f0*/  SHFL.BFLY PT, R6, R5, 0x2, 0x1f ;  /* 0x0c401f0005067f89 */ /* 0x000e6200000e0000 */
[----:B------:R-:W-:Y:S02]  /*f900*/  FSEL R11, R11, -INF , P2 ;  /* 0xff8000000b0b7808 */ /* 0x000fe40001000000 */
[----:B------:R-:W-:Y:S02]  /*f910*/  FMNMX3.FTZ R7, R7, R130, R124, !PT ;  /* 0x0000008207077276 */ /* 0x000fe4000781007c */
[----:B------:R-:W-:-:S02]  /*f920*/  ISETP.GE.AND P2, PT, R35, R151, PT ;  /* 0x000000972300720c */ /* 0x000fc40003f46270 */
[----:B------:R-:W-:Y:S02]  /*f930*/  FSEL R27, R27, -INF , P1 ;  /* 0xff8000001b1b7808 */ /* 0x000fe40000800000 */
[----:B------:R-:W-:Y:S02]  /*f940*/  FSEL R33, R33, -INF , P0 ;  /* 0xff80000021217808 */ /* 0x000fe40000000000 */
[----:B------:R-:W-:Y:S02]  /*f950*/  FSEL R110, R9, -INF , !P5 ;  /* 0xff800000096e7808 */ /* 0x000fe40006800000 */
[----:B------:R-:W-:Y:S02]  /*f960*/  FSEL R106, R11, -INF , !P4 ;  /* 0xff8000000b6a7808 */ /* 0x000fe40006000000 */
[----:B------:R-:W-:Y:S02]  /*f970*/  FMNMX3.FTZ R7, R7, R128, R126, !PT ;  /* 0x0000008007077276 */ /* 0x000fe4000781007e */
[----:B------:R-:W-:-:S02]  /*f980*/  FSEL R102, R27, -INF , !P3 ;  /* 0xff8000001b667808 */ /* 0x000fc40005800000 */
[----:B------:R-:W-:Y:S02]  /*f990*/  FSEL R100, R33, -INF , !P2 ;  /* 0xff80000021647808 */ /* 0x000fe40005000000 */
[----:B------:R-:W-:Y:S02]  /*f9a0*/  FMNMX3.FTZ R7, R7, R110, R106, !PT ;  /* 0x0000006e07077276 */ /* 0x000fe4000781006a */
[----:B-1----:R-:W-:Y:S02]  /*f9b0*/  FMNMX.FTZ R9, R5, R6, !PT ;  /* 0x0000000605097209 */ /* 0x002fe40007810000 */
[----:B------:R-:W-:-:S03]  /*f9c0*/  FMNMX3.FTZ R12, R7, R102, R100, !PT ;  /* 0x00000066070c7276 */ /* 0x000fc60007810064 */
[----:B------:R-:W1:Y:S04]  /*f9d0*/  SHFL.BFLY PT, R32, R9, 0x1, 0x1f ;  /* 0x0c201f0009207f89 */ /* 0x000e6800000e0000 */
[----:B------:R-:W2:Y:S01]  /*f9e0*/  SHFL.BFLY PT, R7, R12, 0x2, 0x1f ;  /* 0x0c401f000c077f89 */ /* 0x000ea200000e0000 */
[----:B-1----:R-:W-:Y:S02]  /*f9f0*/  FMNMX.FTZ R32, R9, R32, !PT ;  /* 0x0000002009207209 */ /* 0x002fe40007810000 */
[----:B--2---:R-:W-:-:S03]  /*fa00*/  FMNMX.FTZ R6, R12, R7, !PT ;  /* 0x000000070c067209 */ /* 0x004fc60007810000 */
[----:B---3--:R-:W-:Y:S01]  /*fa10*/  FMUL.FTZ R101, R98, R32 ;  /* 0x0000002062657220 */ /* 0x008fe20000410000 */
[C---:B------:R-:W-:Y:S01]  /*fa20*/  FSETP.NEU.FTZ.AND P1, PT, R32.reuse, -INF , PT ;  /* 0xff8000002000780b */ /* 0x040fe20003f3d000 */
[----:B------:R-:W-:Y:S03]  /*fa30*/  LDSM.16.MT88.4 R12, [R0+0x6000] ;  /* 0x00600000000c783b */ /* 0x000fe60000004200 */
[----:B------:R-:W-:Y:S01]  /*fa40*/  FSEL R101, R101, RZ, P1 ;  /* 0x000000ff65657208 */ /* 0x000fe20000800000 */
[----:B------:R-:W1:Y:S01]  /*fa50*/  SHFL.BFLY PT, R5, R6, 0x1, 0x1f ;  /* 0x0c201f0006057f89 */ /* 0x000e6200000e0000 */
[----:B------:R-:W-:-:S03]  /*fa60*/  FSEL R7, R32, RZ, P1 ;  /* 0x000000ff20077208 */ /* 0x000fc60000800000 */
[-CC-:B------:R-:W-:Y:S01]  /*fa70*/  FFMA.FTZ R96, R2, R98.reuse, -R101.reuse ;  /* 0x0000006202607223 */ /* 0x180fe20000010865 */
[-CC-:B------:R-:W-:Y:S01]  /*fa80*/  FFMA.FTZ R87, R34, R98.reuse, -R101.reuse ;  /* 0x0000006222577223 */ /* 0x180fe20000010865 */
[-C--:B------:R-:W-:Y:S01]  /*fa90*/  FFMA.FTZ R35, R94, R98.reuse, -R101 ;  /* 0x000000625e237223 */ /* 0x080fe20000010865 */
[----:B------:R-:W-:Y:S01]  /*faa0*/  FADD.FTZ R7, R86, -R7 ;  /* 0x8000000756077221 */ /* 0x000fe20000010000 */
[-CC-:B------:R-:W-:Y:S01]  /*fab0*/  FFMA.FTZ R90, R162, R98.reuse, -R101.reuse ;  /* 0x00000062a25a7223 */ /* 0x180fe20000010865 */
[-CC-:B------:R-:W-:Y:S01]  /*fac0*/  FFMA.FTZ R95, R104, R98.reuse, -R101.reuse ;  /* 0x00000062685f7223 */ /* 0x180fe20000010865 */
[----:B------:R-:W-:Y:S01]  /*fad0*/  MUFU.EX2 R96, R96 ;  /* 0x0000006000607308 */ /* 0x000fe20000000800 */
[----:B------:R-:W-:Y:S01]  /*fae0*/  FMUL.FTZ R89, R98, R7 ;  /* 0x0000000762597220 */ /* 0x000fe20000410000 */
        /* <DEDUP_REMOVED lines=10> */
[----:B------:R-:W-:Y:S01]  /*fb90*/  FFMA.FTZ R114, R114, R98, -R101 ;  /* 0x0000006272727223 */ /* 0x000fe20000010865 */
[----:B------:R-:W-:Y:S01]  /*fba0*/  LDSM.16.MT88.4 R28, [R0+0x8800] ;  /* 0x00880000001c783b */ /* 0x000fe20000004200 */
[----:B-1----:R-:W-:-:S02]  /*fbb0*/  FMNMX.FTZ R2, R6, R5, !PT ;  /* 0x0000000506027209 */ /* 0x002fc40007810000 */
[----:B------:R-:W-:Y:S01]  /*fbc0*/  MUFU.EX2 R90, R90 ;  /* 0x0000005a005a7308 */ /* 0x000fe20000000800 */
[----:B------:R-:W1:Y:S01]  /*fbd0*/  S2R R5, SR_TID.X ;  /* 0x0000000000057919 */ /* 0x000e620000002100 */
[----:B------:R-:W-:Y:S01]  /*fbe0*/  FSETP.NEU.FTZ.AND P0, PT, R2, -INF , PT ;  /* 0xff8000000200780b */ /* 0x000fe20003f1d000 */
[----:B------:R-:W-:-:S03]  /*fbf0*/  FMUL.FTZ R93, R98, R2 ;  /* 0x00000002625d7220 */ /* 0x000fc60000410000 */
[----:B------:R-:W-:Y:S02]  /*fc00*/  FSEL R6, R2, RZ, P0 ;  /* 0x000000ff02067208 */ /* 0x000fe40000000000 */
[----:B------:R-:W-:Y:S01]  /*fc10*/  FSEL R93, R93, RZ, P0 ;  /* 0x000000ff5d5d7208 */ /* 0x000fe20000000000 */
[----:B------:R-:W2:Y:S02]  /*fc20*/  MUFU.EX2 R35, R35 ;  /* 0x0000002300237308 */ /* 0x000ea40000000800 */
[----:B------:R-:W-:Y:S02]  /*fc30*/  FADD.FTZ R3, R3, -R6 ;  /* 0x8000000603037221 */ /* 0x000fe40000010000 */
[-CC-:B------:R-:W-:Y:S01]  /*fc40*/  FFMA.FTZ R94, R8, R98.reuse, -R93.reuse ;  /* 0x00000062085e7223 */ /* 0x180fe2000001085d */
[-CC-:B------:R-:W-:Y:S01]  /*fc50*/  FFMA.FTZ R34, R10, R98.reuse, -R93.reuse ;  /* 0x000000620a227223 */ /* 0x180fe2000001085d */
[-CC-:B------:R-:W-:Y:S01]  /*fc60*/  FFMA.FTZ R33, R18, R98.reuse, -R93.reuse ;  /* 0x0000006212217223 */ /* 0x180fe2000001085d */
[----:B------:R-:W-:Y:S01]  /*fc70*/  FMUL.FTZ R3, R98, R3 ;  /* 0x0000000362037220 */ /* 0x000fe20000410000 */
[----:B------:R-:W-:Y:S01]  /*fc80*/  LDSM.16.MT88.4 R16, [R0+0x7000] ;  /* 0x007000000010783b */ /* 0x000fe20000004200 */
[-CC-:B------:R-:W-:Y:S01]  /*fc90*/  FFMA.FTZ R4, R4, R98.reuse, -R93.reuse ;  /* 0x0000006204047223 */ /* 0x180fe2000001085d */
[----:B------:R-:W-:Y:S01]  /*fca0*/  MUFU.EX2 R94, R94 ;  /* 0x0000005e005e7308 */ /* 0x000fe20000000800 */
[-CC-:B------:R-:W-:Y:S01]  /*fcb0*/  FFMA.FTZ R99, R160, R98.reuse, -R93.reuse ;  /* 0x00000062a0637223 */ /* 0x180fe2000001085d */
[-CC-:B------:R-:W-:Y:S01]  /*fcc0*/  FFMA.FTZ R112, R112, R98.reuse, -R93.reuse ;  /* 0x0000006270707223 */ /* 0x180fe2000001085d */
[-CC-:B------:R-:W-:Y:S01]  /*fcd0*/  FFMA.FTZ R116, R116, R98.reuse, -R93.reuse ;  /* 0x0000006274747223 */ /* 0x180fe2000001085d */
[-C--:B------:R-:W-:Y:S01]  /*fce0*/  FFMA.FTZ R103, R120, R98.reuse, -R93 ;  /* 0x0000006278677223 */ /* 0x080fe2000001085d */
[-C--:B------:R-:W-:Y:S01]  /*fcf0*/  FFMA.FTZ R120, R24, R98.reuse, -R101 ;  /* 0x0000006218787223 */ /* 0x080fe20000010865 */
[--C-:B------:R-:W-:Y:S01]  /*fd00*/  FFMA.FTZ R109, R130, R98, -R93.reuse ;  /* 0x00000062826d7223 */ /* 0x100fe2000001085d */
[----:B--2---:R-:W-:Y:S01]  /*fd10*/  F2FP.F16.F32.PACK_AB R6, R35, R90 ;  /* 0x0000005a2306723e */ /* 0x004fe200000000ff */
[----:B------:R-:W2:Y:S01]  /*fd20*/  MUFU.EX2 R34, R34 ;  /* 0x0000002200227308 */ /* 0x000ea20000000800 */
[-CC-:B------:R-:W-:Y:S01]  /*fd30*/  FFMA.FTZ R124, R124, R98.reuse, -R93.reuse ;  /* 0x000000627c7c7223 */ /* 0x180fe2000001085d */
[-CC-:B------:R-:W-:Y:S01]  /*fd40*/  FFMA.FTZ R111, R128, R98.reuse, -R93.reuse ;  /* 0x00000062806f7223 */ /* 0x180fe2000001085d */
[-CC-:B------:R-:W-:Y:S01]  /*fd50*/  FFMA.FTZ R126, R126, R98.reuse, -R93.reuse ;  /* 0x000000627e7e7223 */ /* 0x180fe2000001085d */
[-CC-:B------:R-:W-:Y:S01]  /*fd60*/  FFMA.FTZ R101, R110, R98.reuse, -R93.reuse ;  /* 0x000000626e657223 */ /* 0x180fe2000001085d */
[-CC-:B------:R-:W-:Y:S01]  /*fd70*/  FFMA.FTZ R106, R106, R98.reuse, -R93.reuse ;  /* 0x000000626a6a7223 */ /* 0x180fe2000001085d */
[----:B-1----:R-:W-:Y:S01]  /*fd80*/  LOP3.LUT P0, RZ, R5, 0x4, RZ, 0xc0, !PT ;  /* 0x0000000405ff7812 */ /* 0x002fe2000780c0ff */
[----:B------:R-:W-:Y:S01]  /*fd90*/  VIADD R5, R0, 0x6000 ;  /* 0x0000600000057836 */ /* 0x000fe20000000000 */
[----:B------:R-:W-:Y:S01]  /*fda0*/  MUFU.EX2 R33, R33 ;  /* 0x0000002100217308 */ /* 0x000fe20000000800 */
[-CC-:B------:R-:W-:Y:S01]  /*fdb0*/  FFMA.FTZ R102, R102, R98.reuse, -R93.reuse ;  /* 0x0000006266667223 */ /* 0x180fe2000001085d */
[----:B------:R-:W-:-:S06]  /*fdc0*/  FFMA.FTZ R93, R100, R98, -R93 ;  /* 0x00000062645d7223 */ /* 0x000fcc000001085d */
[----:B------:R1:W3:Y:S03]  /*fdd0*/  MUFU.EX2 R86, R4 ;  /* 0x0000000400567308 */ /* 0x0002e60000000800 */
[----:B------:R-:W-:Y:S01]  /*fde0*/  @P0 VIADD R91, R5, 0xffffffe0 ;  /* 0xffffffe0055b0836 */ /* 0x000fe20000000000 */
[----:B--2---:R-:W-:-:S04]  /*fdf0*/  F2FP.F16.F32.PACK_AB R5, R34, R94 ;  /* 0x0000005e2205723e */ /* 0x004fc800000000ff */
[----:B------:R-:W2:Y:S01]  /*fe00*/  LDSM.16.MT88.4 R8, [R91] ;  /* 0x000000005b08783b */ /* 0x000ea20000004200 */
[----:B------:R-:W4:Y:S03]  /*fe10*/  MUFU.EX2 R89, R89 ;  /* 0x0000005900597308 */ /* 0x000f260000000800 */
[----:B------:R-:W5:Y:S04]  /*fe20*/  LDSM.16.MT88.4 R20, [R91+0x2000] ;  /* 0x002000005b14783b */ /* 0x000f680000004200 */
[----:B------:R-:W-:Y:S01]  /*fe30*/  LDSM.16.MT88.4 R24, [R91+0x1400] ;  /* 0x001400005b18783b */ /* 0x000fe20000004200 */
[----:B------:R-:W4:Y:S01]  /*fe40*/  MUFU.EX2 R3, R3 ;  /* 0x0000000300037308 */ /* 0x000f220000000800 */
[----:B-1----:R-:W-:-:S02]  /*fe50*/  F2FP.F16.F32.PACK_AB R4, R87, R96 ;  /* 0x000000605704723e */ /* 0x002fc400000000ff */
[----:B---3--:R-:W-:-:S05]  /*fe60*/  F2FP.F16.F32.PACK_AB R7, R86, R33 ;  /* 0x000000215607723e */ /* 0x008fca00000000ff */
[----:B------:R-:W-:Y:S01]  /*fe70*/  MUFU.EX2 R95, R95 ;  /* 0x0000005f005f7308 */ /* 0x000fe20000000800 */
[-C--:B----4-:R-:W-:Y:S01]  /*fe80*/  FMUL.FTZ R80, R80, R89.reuse ;  /* 0x0000005950507220 */ /* 0x090fe20000410000 */
[-C--:B------:R-:W-:Y:S01]  /*fe90*/  FMUL.FTZ R81, R81, R89.reuse ;  /* 0x0000005951517220 */ /* 0x080fe20000410000 */
[-C--:B------:R-:W-:Y:S01]  /*fea0*/  FMUL.FTZ R76, R76, R89.reuse ;  /* 0x000000594c4c7220 */ /* 0x080fe20000410000 */
        /* <DEDUP_REMOVED lines=24> */
[----:B------:R-:W3:Y:S01]  /*10030*/  MUFU.EX2 R104, R104 ;  /* 0x0000006800687308 */ /* 0x000ee20000000800 */
[-C--:B------:R-:W-:Y:S01]  /*10040*/  FMUL.FTZ R56, R56, R89.reuse ;  /* 0x0000005938387220 */ /* 0x080fe20000410000 */
[----:B------:R-:W-:Y:S01]  /*10050*/  FMUL.FTZ R57, R57, R89 ;  /* 0x0000005939397220 */ /* 0x000fe20000410000 */
[-C--:B------:R-:W-:Y:S01]  /*10060*/  FMUL.FTZ R58, R58, R3.reuse ;  /* 0x000000033a3a7220 */ /* 0x080fe20000410000 */
[----:B------:R-:W-:Y:S01]  /*10070*/  FMUL.FTZ R59, R59, R3 ;  /* 0x000000033b3b7220 */ /* 0x000fe20000410000 */
[C---:B--2---:R-:W-:Y:S01]  /*10080*/  HMMA.16816.F32 R72, R4.reuse, R8, R72 ;  /* 0x000000080448723c */ /* 0x044fe20000001848 */
        /* <DEDUP_REMOVED lines=8> */
[----:B------:R-:W2:Y:S01]  /*10110*/  LDSM.16.MT88.4 R8, [R0+0x8000] ;  /* 0x008000000008783b */ /* 0x000ea20000004200 */
        /* <DEDUP_REMOVED lines=17> */
[----:B------:R-:W3:Y:S01]  /*10230*/  MUFU.EX2 R112, R112 ;  /* 0x0000007000707308 */ /* 0x000ee20000000800 */
[-C--:B------:R-:W-:Y:S01]  /*10240*/  FMUL.FTZ R50, R50, R3.reuse ;  /* 0x0000000332327220 */ /* 0x080fe20000410000 */
[----:B------:R-:W-:Y:S01]  /*10250*/  FMUL.FTZ R51, R51, R3 ;  /* 0x0000000333337220 */ /* 0x000fe20000410000 */
[----:B------:R-:W-:Y:S01]  /*10260*/  FFMA.FTZ R96, R165, R89, R96 ;  /* 0x00000059a5607223 */ /* 0x000fe20000010060 */
[----:B------:R-:W-:Y:S01]  /*10270*/  FFMA.FTZ R3, R163, R3, R94 ;  /* 0x00000003a3037223 */ /* 0x000fe2000001005e */
[----:B-----5:R-:W-:Y:S02]  /*10280*/  HMMA.16816.F32 R44, R4, R20, R44 ;  /* 0x00000014042c723c */ /* 0x020fe4000000182c */
[----:B------:R-:W-:Y:S01]  /*10290*/  FADD.FTZ R87, R87, R96 ;  /* 0x0000006057577221 */ /* 0x000fe20000010000 */
[----:B------:R-:W-:Y:S01]  /*102a0*/  MUFU.EX2 R116, R116 ;  /* 0x0000007400747308 */ /* 0x000fe20000000800 */
[----:B------:R-:W-:Y:S01]  /*102b0*/  FADD.FTZ R34, R34, R3 ;  /* 0x0000000322227221 */ /* 0x000fe20000010000 */
[----:B------:R-:W-:-:S02]  /*102c0*/  IMAD.MOV.U32 R3, RZ, RZ, R2 ;  /* 0x000000ffff037224 */ /* 0x000fc400078e0002 */
[----:B------:R-:W-:Y:S01]  /*102d0*/  FADD.FTZ R90, R90, R87 ;  /* 0x000000575a5a7221 */ /* 0x000fe20000010000 */
[----:B------:R-:W-:Y:S01]  /*102e0*/  @P6 IMAD.MOV.U32 R3, RZ, RZ, R2 ;  /* 0x000000ffff036224 */ /* 0x000fe200078e0002 */
[----:B-1----:R-:W-:Y:S01]  /*102f0*/  HMMA.16816.F32 R56, R4, R12, R56 ;  /* 0x0000000c0438723c */ /* 0x002fe20000001838 */
[----:B------:R-:W-:Y:S01]  /*10300*/  FADD.FTZ R33, R33, R34 ;  /* 0x0000002221217221 */ /* 0x000fe20000010000 */
[----:B------:R-:W-:Y:S01]  /*10310*/  FADD.FTZ R90, R35, R90 ;  /* 0x0000005a235a7221 */ /* 0x000fe20000010000 */
[----:B------:R-:W1:Y:S02]  /*10320*/  MUFU.EX2 R103, R103 ;  /* 0x0000006700677308 */ /* 0x000e640000000800 */
[----:B------:R-:W-:-:S03]  /*10330*/  FADD.FTZ R86, R86, R33 ;  /* 0x0000002156567221 */ /* 0x000fc60000010000 */
[C---:B------:R-:W-:Y:S01]  /*10340*/  HMMA.16816.F32 R52, R4.reuse, R14, R52 ;  /* 0x0000000e0434723c */ /* 0x040fe20000001834 */
[----:B------:R-:W5:Y:S02]  /*10350*/  LDSM.16.MT88.4 R12, [R91+0x400] ;  /* 0x000400005b0c783b */ /* 0x000f640000004200 */
[----:B------:R-:W-:Y:S05]  /*10360*/  MUFU.EX2 R105, R105 ;  /* 0x0000006900697308 */ /* 0x000fea0000000800 */
[C---:B--2---:R-:W-:Y:S03]  /*10370*/  HMMA.16816.F32 R36, R4.reuse, R8, R36 ;  /* 0x000000080424723c */ /* 0x044fe60000001824 */
[----:B------:R-:W2:Y:S05]  /*10380*/  MUFU.EX2 R120, R120 ;  /* 0x0000007800787308 */ /* 0x000eaa0000000800 */
[C---:B------:R-:W-:Y:S01]  /*10390*/  HMMA.16816.F32 R40, R4.reuse, R10, R40 ;  /* 0x0000000a0428723c */ /* 0x040fe20000001828 */
[----:B------:R-:W2:Y:S02]  /*103a0*/  LDSM.16.MT88.4 R8, [R0+0x7400] ;  /* 0x007400000008783b */ /* 0x000ea40000004200 */
[----:B------:R-:W-:Y:S05]  /*103b0*/  MUFU.EX2 R107, R107 ;  /* 0x0000006b006b7308 */ /* 0x000fea0000000800 */
[----:B------:R-:W-:Y:S01]  /*103c0*/  HMMA.16816.F32 R48, R4, R22, R48 ;  /* 0x000000160430723c */ /* 0x000fe20000001830 */
[----:B---3--:R-:W-:Y:S01]  /*103d0*/  F2FP.F16.F32.PACK_AB R4, R104, R95 ;  /* 0x0000005f6804723e */ /* 0x008fe200000000ff */
[----:B------:R-:W-:Y:S01]  /*103e0*/  LDSM.16.MT88.4 R20, [R91+0x2400] ;  /* 0x002400005b14783b */ /* 0x000fe20000004200 */
[----:B------:R-:W-:Y:S01]  /*103f0*/  F2FP.F16.F32.PACK_AB R5, R112, R99 ;  /* 0x000000637005723e */ /* 0x000fe200000000ff */
[----:B------:R-:W-:Y:S01]  /*10400*/  MUFU.EX2 R122, R122 ;  /* 0x0000007a007a7308 */ /* 0x000fe20000000800 */
[----:B------:R-:W-:Y:S01]  /*10410*/  F2FP.F16.F32.PACK_AB R6, R108, R97 ;  /* 0x000000616c06723e */ /* 0x000fe200000000ff */
[----:B------:R-:W-:Y:S01]  /*10420*/  FADD.FTZ R95, R95, R90 ;  /* 0x0000005a5f5f7221 */ /* 0x000fe20000010000 */
[----:B-1----:R-:W-:Y:S01]  /*10430*/  F2FP.F16.F32.PACK_AB R7, R103, R116 ;  /* 0x000000746707723e */ /* 0x002fe200000000ff */
[----:B------:R-:W-:Y:S01]  /*10440*/  FADD.FTZ R99, R99, R86 ;  /* 0x0000005663637221 */ /* 0x000fe20000010000 */
[----:B------:R-:W-:-:S02]  /*10450*/  IMAD.MOV.U32 R86, RZ, RZ, R32 ;  /* 0x000000ffff567224 */ /* 0x000fc400078e0020 */
[----:B------:R-:W-:Y:S01]  /*10460*/  FADD.FTZ R104, R104, R95 ;  /* 0x0000005f68687221 */ /* 0x000fe20000010000 */
[----:B------:R-:W-:Y:S01]  /*10470*/  @P6 IMAD.MOV.U32 R86, RZ, RZ, R32 ;  /* 0x000000ffff566224 */ /* 0x000fe200078e0020 */
[----:B------:R-:W-:Y:S01]  /*10480*/  MUFU.EX2 R109, R109 ;  /* 0x0000006d006d7308 */ /* 0x000fe20000000800 */
[----:B------:R-:W-:Y:S01]  /*10490*/  FADD.FTZ R99, R112, R99 ;  /* 0x0000006370637221 */ /* 0x000fe20000010000 */
[C---:B----4-:R-:W-:Y:S01]  /*104a0*/  HMMA.16816.F32 R80, R4.reuse, R16, R80 ;  /* 0x000000100450723c */ /* 0x050fe20000001850 */
[----:B------:R-:W-:Y:S01]  /*104b0*/  FADD.FTZ R97, R97, R104 ;  /* 0x0000006861617221 */ /* 0x000fe20000010000 */
[----:B------:R-:W-:Y:S02]  /*104c0*/  IMAD.MOV.U32 R90, RZ, RZ, R92 ;  /* 0x000000ffff5a7224 */ /* 0x000fe400078e005c */
[----:B------:R-:W-:Y:S01]  /*104d0*/  FADD.FTZ R116, R116, R99 ;  /* 0x0000006374747221 */ /* 0x000fe20000010000 */
[----:B------:R-:W-:Y:S01]  /*104e0*/  FADD.FTZ R108, R108, R97 ;  /* 0x000000616c6c7221 */ /* 0x000fe20000010000 */
[----:B------:R-:W1:Y:S02]  /*104f0*/  MUFU.EX2 R124, R124 ;  /* 0x0000007c007c7308 */ /* 0x000e640000000800 */
[----:B------:R-:W-:Y:S01]  /*10500*/  FADD.FTZ R116, R103, R116 ;  /* 0x0000007467747221 */ /* 0x000fe20000010000 */
        /* <DEDUP_REMOVED lines=8> */
[C---:B--2---:R-:W-:Y:S05]  /*10590*/  HMMA.16816.F32 R64, R4.reuse, R8, R64 ;  /* 0x000000080440723c */ /* 0x044fea0000001840 */
[----:B------:R-:W2:Y:S03]  /*105a0*/  MUFU.EX2 R118, R118 ;  /* 0x0000007600767308 */ /* 0x000ea60000000800 */
[C---:B------:R-:W-:Y:S01]  /*105b0*/  HMMA.16816.F32 R60, R4.reuse, R10, R60 ;  /* 0x0000000a043c723c */ /* 0x040fe2000000183c */
[----:B------:R-:W2:Y:S04]  /*105c0*/  LDSM.16.MT88.4 R8, [R91+0x800] ;  /* 0x000800005b08783b */ /* 0x000ea80000004200 */
[----:B------:R-:W-:Y:S03]  /*105d0*/  MUFU.EX2 R115, R115 ;  /* 0x0000007300737308 */ /* 0x000fe60000000800 */
[C---:B------:R-:W-:Y:S05]  /*105e0*/  HMMA.16816.F32 R56, R4.reuse, R24, R56 ;  /* 0x000000180438723c */ /* 0x040fea0000001838 */
[----:B------:R-:W-:Y:S03]  /*105f0*/  MUFU.EX2 R114, R114 ;  /* 0x0000007200727308 */ /* 0x000fe60000000800 */
[C---:B---3--:R-:W-:Y:S05]  /*10600*/  HMMA.16816.F32 R36, R4.reuse, R16, R36 ;  /* 0x000000100424723c */ /* 0x048fea0000001824 */
[----:B------:R-:W-:Y:S03]  /*10610*/  MUFU.EX2 R101, R101 ;  /* 0x0000006500657308 */ /* 0x000fe60000000800 */
[C---:B------:R-:W-:Y:S01]  /*10620*/  HMMA.16816.F32 R40, R4.reuse, R18, R40 ;  /* 0x000000120428723c */ /* 0x040fe20000001828 */
[----:B------:R-:W3:Y:S04]  /*10630*/  LDSM.16.MT88.4 R16, [R0+0x7800] ;  /* 0x007800000010783b */ /* 0x000ee80000004200 */
[----:B------:R-:W3:Y:S03]  /*10640*/  MUFU.EX2 R106, R106 ;  /* 0x0000006a006a7308 */ /* 0x000ee60000000800 */
[C---:B------:R-:W-:Y:S01]  /*10650*/  HMMA.16816.F32 R52, R4.reuse, R26, R52 ;  /* 0x0000001a0434723c */ /* 0x040fe20000001834 */
[----:B------:R-:W-:Y:S04]  /*10660*/  LDSM.16.MT88.4 R24, [R0+0x6c00] ;  /* 0x006c00000018783b */ /* 0x000fe80000004200 */
[----:B------:R-:W-:Y:S03]  /*10670*/  MUFU.EX2 R102, R102 ;  /* 0x0000006600667308 */ /* 0x000fe60000000800 */
[C---:B------:R-:W-:Y:S05]  /*10680*/  HMMA.16816.F32 R44, R4.reuse, R20, R44 ;  /* 0x00000014042c723c */ /* 0x040fea000000182c */
[----:B------:R-:W3:Y:S03]  /*10690*/  MUFU.EX2 R93, R93 ;  /* 0x0000005d005d7308 */ /* 0x000ee60000000800 */
        /* <DEDUP_REMOVED lines=24> */
[C---:B------:R-:W-:Y:S08]  /*10820*/  HMMA.16816.F32 R40, R4.reuse, R30, R40 ;  /* 0x0000001e0428723c */ /* 0x040ff00000001828 */
[C---:B-1----:R-:W-:Y:S08]  /*10830*/  HMMA.16816.F32 R56, R4.reuse, R12, R56 ;  /* 0x0000000c0438723c */ /* 0x042ff00000001838 */
[C---:B------:R-:W-:Y:S01]  /*10840*/  HMMA.16816.F32 R52, R4.reuse, R14, R52 ;  /* 0x0000000e0434723c */ /* 0x040fe20000001834 */
[----:B------:R-:W1:Y:S07]  /*10850*/  LDSM.16.MT88.4 R12, [R91+0xc00] ;  /* 0x000c00005b0c783b */ /* 0x000e6e0000004200 */
        /* <DEDUP_REMOVED lines=29> */
[----:B------:R-:W-:-:S15]  /*10a30*/  @P6 BRA `(.L_x_8218) ;  /* 0x0000000000046947 */ /* 0x000fde0003800000 */
.L_x_8209:
[----:B------:R-:W-:-:S07]  /*10a40*/  IADD3 R88, PT, PT, R90, -0x1, RZ ;  /* 0xffffffff5a587810 */ /* 0x000fce0007ffe0ff */
.L_x_8218:
[----:B------:R-:W-:Y:S05]  /*10a50*/  BSYNC B2 ;  /* 0x0000000000027941 */ /* 0x000fea0003800000 */
.L_x_8208:
        /* <DEDUP_REMOVED lines=13> */
.L_x_8226:
        /* <DEDUP_REMOVED lines=78> */
.L_x_8221:
[----:B------:R-:W-:Y:S05]  /*11010*/  BSYNC.RECONVERGENT B0 ;  /* 0x0000000000007941 */ /* 0x000fea0003800200 */
.L_x_8220:
[----:B------:R-:W1:Y:S01]  /*11020*/  S2UR UR6, SR_CgaCtaId ;  /* 0x00000000000679c3 */ /* 0x000e620000008800 */
[C---:B------:R-:W-:Y:S01]  /*11030*/  IMAD.SHL.U32 R130, R3.reuse, 0x8, RZ ;  /* 0x0000000803827824 */ /* 0x040fe200078e00ff */
[----:B------:R-:W-:Y:S01]  /*11040*/  UMOV UR7, 0x400 ;  /* 0x0000040000077882 */ /* 0x000fe20000000000 */
[C---:B------:R-:W-:Y:S01]  /*11050*/  IMAD.SHL.U32 R91, R3.reuse, 0x10, RZ ;  /* 0x00000010035b7824 */ /* 0x040fe200078e00ff */
[--C-:B------:R-:W-:Y:S01]  /*11060*/  SHF.R.U32.HI R132, RZ, 0x1, R3.reuse ;  /* 0x00000001ff847819 */ /* 0x100fe20000011603 */
[----:B------:R-:W-:Y:S01]  /*11070*/  IMAD.SHL.U32 R90, R3, 0x20, RZ ;  /* 0x00000020035a7824 */ /* 0x000fe200078e00ff */
[C---:B------:R-:W-:Y:S01]  /*11080*/  LOP3.LUT R162, R130.reuse, 0xc0, RZ, 0xc0, !PT ;  /* 0x000000c082a27812 */ /* 0x040fe200078ec0ff */
[----:B------:R-:W-:Y:S01]  /*11090*/  BSSY.RECONVERGENT B1, `(.L_x_8222) ;  /* 0x0000158000017945 */ /* 0x000fe20003800200 */
[----:B------:R-:W-:Y:S02]  /*110a0*/  LOP3.LUT R124, R130, 0x18, RZ, 0xc0, !PT ;  /* 0x00000018827c7812 */ /* 0x000fe400078ec0ff */
[--C-:B------:R-:W-:Y:S02]  /*110b0*/  LOP3.LUT R125, R162, 0x18, R3.reuse, 0xf8, !PT ;  /* 0x00000018a27d7812 */ /* 0x100fe400078ef803 */
[CC--:B------:R-:W-:Y:S02]  /*110c0*/  ISETP.GE.AND P4, PT, R124.reuse, R149.reuse, PT ;  /* 0x000000957c00720c */ /* 0x0c0fe40003f86270 */
[--C-:B------:R-:W-:Y:S02]  /*110d0*/  LOP3.LUT R125, R125, 0x18, R130.reuse, 0x78, !PT ;  /* 0x000000187d7d7812 */ /* 0x100fe400078e7882 */
[C---:B------:R-:W-:Y:S02]  /*110e0*/  LOP3.LUT R126, R124.reuse, 0x20, RZ, 0xfc, !PT ;  /* 0x000000207c7e7812 */ /* 0x040fe400078efcff */
[----:B------:R-:W-:Y:S02]  /*110f0*/  LOP3.LUT R125, R125, 0x1f20, R130, 0xf8, !PT ;  /* 0x00001f207d7d7812 */ /* 0x000fe400078ef882 */
[----:B------:R-:W-:Y:S02]  /*11100*/  LOP3.LUT R124, R124, 0x40, RZ, 0xfc, !PT ;  /* 0x000000407c7c7812 */ /* 0x000fe400078efcff */
[-C--:B------:R-:W-:Y:S01]  /*11110*/  ISETP.GE.AND P3, PT, R126, R149.reuse, PT ;  /* 0x000000957e00720c */ /* 0x080fe20003f66270 */
[----:B-1----:R-:W-:Y:S01]  /*11120*/  ULEA UR6, UR6, UR7, 0x18 ;  /* 0x0000000706067291 */ /* 0x002fe2000f8ec0ff */
[----:B------:R-:W-:Y:S02]  /*11130*/  ISETP.GE.AND P1, PT, R124, R149, PT ;  /* 0x000000957c00720c */ /* 0x000fe40003f26270 */
[----:B------:R-:W-:Y:S02]  /*11140*/  LEA R124, P0, R135, R142, 0x1 ;  /* 0x0000008e877c7211 */ /* 0x000fe400078008ff */
[----:B------:R-:W-:Y:S02]  /*11150*/  SHF.L.U32 R86, R3, 0x2, RZ ;  /* 0x0000000203567819 */ /* 0x000fe400000006ff */
[----:B------:R-:W-:Y:S02]  /*11160*/  LEA R127, R125, UR6, 0x1 ;  /* 0x000000067d7f7c11 */ /* 0x000fe4000f8e08ff */
[-C--:B------:R-:W-:Y:S02]  /*11170*/  LEA.HI.X R125, R135, R143.reuse, R136, 0x1, P0 ;  /* 0x0000008f877d7211 */ /* 0x080fe400000f0c88 */
[----:B------:R-:W-:Y:S01]  /*11180*/  LOP3.LUT R133, R91, 0x3e00, RZ, 0xc0, !PT ;  /* 0x00003e005b857812 */ /* 0x000fe200078ec0ff */
[----:B------:R-:W-:Y:S01]  /*11190*/  @!PT LDS RZ, [RZ] ;  /* 0x00000000fffff984 */ /* 0x000fe20000000800 */
[----:B------:R-:W-:Y:S01]  /*111a0*/  @!PT LDS RZ, [RZ] ;  /* 0x00000000fffff984 */ /* 0x000fe20000000800 */
[----:B------:R-:W-:Y:S01]  /*111b0*/  @!PT LDS RZ, [RZ] ;  /* 0x00000000fffff984 */ /* 0x000fe20000000800 */
[----:B------:R-:W-:Y:S01]  /*111c0*/  @!P4 LDGSTS.E.BYPASS.LTC128B.128 [R127+0x6000], desc[UR4][R142.64] ;  /* 0x060000008e7fcfae */ /* 0x000fe2000b981a04 */
[----:B------:R-:W-:Y:S01]  /*111d0*/  LOP3.LUT R87, R132, 0x8, RZ, 0xc0, !PT ;  /* 0x0000000884577812 */ /* 0x000fe200078ec0ff */
[----:B------:R-:W-:Y:S01]  /*111e0*/  @!P1 IMAD.MOV.U32 R130, RZ, RZ, R142 ;  /* 0x000000ffff829224 */ /* 0x000fe200078e008e */
[----:B------:R-:W-:Y:S03]  /*111f0*/  @!P1 MOV R131, R143 ;  /* 0x0000008f00839202 */ /* 0x000fe60000000f00 */
[----:B------:R-:W-:Y:S01]  /*11200*/  @P4 STS.128 [R127+0x6000], RZ ;  /* 0x006000ff7f004388 */ /* 0x000fe20000000c00 */
[--C-:B------:R-:W-:Y:S02]  /*11210*/  LOP3.LUT R89, R133, 0x20, R90.reuse, 0xf8, !PT ;  /* 0x0000002085597812 */ /* 0x100fe400078ef85a */
[--C-:B------:R-:W-:Y:S03]  /*11220*/  LOP3.LUT R87, R87, 0xc0, R90.reuse, 0xf8, !PT ;  /* 0x000000c057577812 */ /* 0x100fe600078ef85a */
        /* <DEDUP_REMOVED lines=17> */
[----:B------:R-:W-:Y:S03]  /*11340*/  LOP3.LUT R89, R89, R134, RZ, 0xfc, !PT ;  /* 0x0000008659597212 */ /* 0x000fe600078efcff */
[----:B------:R-:W-:Y:S01]  /*11350*/  @!PT LDS RZ, [RZ] ;  /* 0x00000000fffff984 */ /* 0x000fe20000000800 */
[----:B------:R-:W-:Y:S01]  /*11360*/  @!PT LDS RZ, [RZ] ;  /* 0x00000000fffff984 */ /* 0x000fe20000000800 */
[----:B------:R-:W-:Y:S01]  /*11370*/  @!PT LDS RZ, [RZ] ;  /* 0x00000000fffff984 */ /* 0x000fe20000000800 */
[----:B------:R-:W-:Y:S01]  /*11380*/  @!P4 LDGSTS.E.BYPASS.LTC128B.128 [R127+0x6800], desc[UR4][R124.64] ;  /* 0x068000007c7fcfae */ /* 0x000fe2000b981a04 */
[----:B------:R-:W-:Y:S02]  /*11390*/  LOP3.LUT R88, R91, R88, R86, 0xf6, !PT ;  /* 0x000000585b587212 */ /* 0x000fe400078ef656 */
[----:B------:R-:W-:Y:S03]  /*113a0*/  LEA R128, R89, UR6, 0x1 ;  /* 0x0000000659807c11 */ /* 0x000fe6000f8e08ff */
[----:B------:R-:W-:Y:S01]  /*113b0*/  @P4 STS.128 [R127+0x6800], RZ ;  /* 0x006800ff7f004388 */ /* 0x000fe20000000c00 */
[----:B------:R-:W-:Y:S01]  /*113c0*/  LEA R87, R88, UR6, 0x1 ;  /* 0x0000000658577c11 */ /* 0x000fe2000f8e08ff */
[----:B------:R-:W1:Y:S01]  /*113d0*/  S2UR UR6, SR_CgaCtaId ;  /* 0x00000000000679c3 */ /* 0x000e620000008800 */
        /* <DEDUP_REMOVED lines=14> */
[----:B------:R-:W-:Y:S01]  /*114c0*/  IADD3 R3, PT, PT, R87, R108, RZ ;  /* 0x0000006c57037210 */ /* 0x000fe20007ffe0ff */
[----:B------:R-:W-:Y:S04]  /*114d0*/  IMAD.IADD R86, R128, 0x1, R108 ;  /* 0x0000000180567824 */ /* 0x000fe800078e026c */
[----:B------:R-:W-:Y:S06]  /*114e0*/  @P1 STS.128 [R127+0x8800], RZ ;  /* 0x008800ff7f001388 */ /* 0x000fec0000000c00 */
[----:B------:R-:W-:Y:S06]  /*114f0*/  LDSM.16.M88.4 R88, [R128] ;  /* 0x000000008058783b */ /* 0x000fec0000000200 */
[----:B------:R-:W3:Y:S01]  /*11500*/  LDSM.16.M88.4 R92, [R87+0x3000] ;  /* 0x00300000575c783b */ /* 0x000ee20000000200 */
[----:B-1----:R-:W-:Y:S05]  /*11510*/  ULEA UR6, UR6, UR7, 0x18 ;  /* 0x0000000706067291 */ /* 0x002fea000f8ec0ff */
[----:B------:R-:W1:Y:S06]  /*11520*/  LDSM.16.M88.4 R96, [R87+0x3400] ;  /* 0x003400005760783b */ /* 0x000e6c0000000200 */
[----:B------:R-:W4:Y:S06]  /*11530*/  LDSM.16.M88.4 R100, [R87+0x3800] ;  /* 0x003800005764783b */ /* 0x000f2c0000000200 */
[----:B------:R-:W5:Y:S06]  /*11540*/  LD.E R162, desc[UR4][R84.64+0x18c] ;  /* 0x00018c0454a27980 */ /* 0x000f6c000c101900 */
[----:B------:R-:W4:Y:S06]  /*11550*/  LDSM.16.M88.4 R104, [R87+0x3c00] ;  /* 0x003c00005768783b */ /* 0x000f2c0000000200 */
[----:B------:R-:W0:Y:S06]  /*11560*/  LDGDEPBAR ;  /* 0x00000000000079af */ /* 0x000e2c0000000000 */
[----:B------:R-:W-:Y:S06]  /*11570*/  LDSM.16.M88.4 R108, [R86] ;  /* 0x00000000566c783b */ /* 0x000fec0000000200 */
[----:B------:R-:W4:Y:S01]  /*11580*/  LDSM.16.M88.4 R112, [R3+0x3000] ;  /* 0x003000000370783b */ /* 0x000f220000000200 */
[C---:B---3--:R-:W-:Y:S05]  /*11590*/  HMMA.16816.F32 R4, R88.reuse, R92, RZ ;  /* 0x0000005c5804723c */ /* 0x048fea00000018ff */
[----:B------:R-:W3:Y:S03]  /*115a0*/  LDSM.16.M88.4 R116, [R3+0x3400] ;  /* 0x003400000374783b */ /* 0x000ee60000000200 */
[C---:B------:R-:W-:Y:S03]  /*115b0*/  HMMA.16816.F32 R8, R88.reuse, R94, RZ ;  /* 0x0000005e5808723c */ /* 0x040fe600000018ff */
[----:B------:R-:W3:Y:S05]  /*115c0*/  LDSM.16.M88.4 R120, [R3+0x3800] ;  /* 0x003800000378783b */ /* 0x000eea0000000200 */
[C---:B-1----:R-:W-:Y:S01]  /*115d0*/  HMMA.16816.F32 R12, R88.reuse, R96, RZ ;  /* 0x00000060580c723c */ /* 0x042fe200000018ff */
[----:B------:R-:W1:Y:S06]  /*115e0*/  LDSM.16.M88.4 R92, [R3+0x3c00] ;  /* 0x003c0000035c783b */ /* 0x000e6c0000000200 */
[----:B--2---:R-:W-:Y:S01]  /*115f0*/  LDSM.16.M88.4 R124, [R3+0x4000] ;  /* 0x00400000037c783b */ /* 0x004fe20000000200 */
[C---:B------:R-:W-:Y:S05]  /*11600*/  HMMA.16816.F32 R16, R88.reuse, R98, RZ ;  /* 0x000000625810723c */ /* 0x040fea00000018ff */
[----:B------:R-:W-:Y:S03]  /*11610*/  LDSM.16.M88.4 R96, [R128+0x1000] ;  /* 0x001000008060783b */ /* 0x000fe60000000200 */
[C---:B----4-:R-:W-:Y:S08]  /*11620*/  HMMA.16816.F32 R20, R88.reuse, R100, RZ ;  /* 0x000000645814723c */ /* 0x050ff000000018ff */
[C---:B------:R-:W-:Y:S01]  /*11630*/  HMMA.16816.F32 R24, R88.reuse, R102, RZ ;  /* 0x000000665818723c */ /* 0x040fe200000018ff */
[----:B------:R-:W2:Y:S07]  /*11640*/  LDSM.16.M88.4 R100, [R87+0x4000] ;  /* 0x004000005764783b */ /* 0x000eae0000000200 */
[C---:B------:R-:W-:Y:S08]  /*11650*/  HMMA.16816.F32 R28, R88.reuse, R104, RZ ;  /* 0x00000068581c723c */ /* 0x040ff000000018ff */
[----:B------:R-:W-:Y:S01]  /*11660*/  HMMA.16816.F32 R32, R88, R106, RZ ;  /* 0x0000006a5820723c */ /* 0x000fe200000018ff */
[----:B------:R-:W4:Y:S06]  /*11670*/  LDSM.16.M88.4 R88, [R87+0x4400] ;  /* 0x004400005758783b */ /* 0x000f2c0000000200 */
[----:B------:R-:W4:Y:S01]  /*11680*/  LDSM.16.M88.4 R104, [R87+0x4800] ;  /* 0x004800005768783b */ /* 0x000f220000000200 */
        /* <DEDUP_REMOVED lines=10> */
[----:B------:R-:W-:Y:S01]  /*11730*/  HMMA.16816.F32 R32, R108, R94, R32 ;  /* 0x0000005e6c20723c */ /* 0x000fe20000001820 */
[----:B------:R-:W1:Y:S06]  /*11740*/  LDSM.16.M88.4 R92, [R3+0x4800] ;  /* 0x00480000035c783b */ /* 0x000e6c0000000200 */
[----:B------:R-:W-:Y:S01]  /*11750*/  LDSM.16.M88.4 R108, [R87+0x5000] ;  /* 0x00500000576c783b */ /* 0x000fe20000000200 */
[C---:B--2---:R-:W-:Y:S08]  /*11760*/  HMMA.16816.F32 R4, R96.reuse, R100, R4 ;  /* 0x000000646004723c */ /* 0x044ff00000001804 */
[C---:B------:R-:W-:Y:S01]  /*11770*/  HMMA.16816.F32 R8, R96.reuse, R102, R8 ;  /* 0x000000666008723c */ /* 0x040fe20000001808 */
[----:B------:R-:W-:Y:S06]  /*11780*/  LDSM.16.M88.4 R100, [R128+0x2000] ;  /* 0x002000008064783b */ /* 0x000fec0000000200 */
[----:B------:R-:W-:Y:S01]  /*11790*/  LDSM.16.M88.4 R128, [R3+0x5000] ;  /* 0x005000000380783b */ /* 0x000fe20000000200 */
[C---:B----4-:R-:W-:Y:S08]  /*117a0*/  HMMA.16816.F32 R12, R96.reuse, R88, R12 ;  /* 0x00000058600c723c */ /* 0x050ff0000000180c */
[C---:B------:R-:W-:Y:S01]  /*117b0*/  HMMA.16816.F32 R16, R96.reuse, R90, R16 ;  /* 0x0000005a6010723c */ /* 0x040fe20000001810 */
[----:B------:R-:W2:Y:S07]  /*117c0*/  LDSM.16.M88.4 R88, [R3+0x4c00] ;  /* 0x004c00000358783b */ /* 0x000eae0000000200 */
[C---:B------:R-:W-:Y:S08]  /*117d0*/  HMMA.16816.F32 R20, R96.reuse, R104, R20 ;  /* 0x000000686014723c */ /* 0x040ff00000001814 */
[C---:B------:R-:W-:Y:S01]  /*117e0*/  HMMA.16816.F32 R24, R96.reuse, R106, R24 ;  /* 0x0000006a6018723c */ /* 0x040fe20000001818 */
[----:B------:R-:W-:Y:S07]  /*117f0*/  LDSM.16.M88.4 R104, [R87+0x5800] ;  /* 0x005800005768783b */ /* 0x000fee0000000200 */
[C---:B------:R-:W-:Y:S08]  /*11800*/  HMMA.16816.F32 R28, R96.reuse, R112, R28 ;  /* 0x00000070601c723c */ /* 0x040ff0000000181c */
[----:B------:R-:W-:Y:S01]  /*11810*/  HMMA.16816.F32 R32, R96, R114, R32 ;  /* 0x000000726020723c */ /* 0x000fe20000001820 */
[----:B------:R-:W4:Y:S06]  /*11820*/  LDSM.16.M88.4 R96, [R87+0x5400] ;  /* 0x005400005760783b */ /* 0x000f2c0000000200 */
[----:B------:R-:W4:Y:S01]  /*11830*/  LDSM.16.M88.4 R112, [R87+0x5c00] ;  /* 0x005c00005770783b */ /* 0x000f220000000200 */
[C---:B---3--:R-:W-:Y:S08]  /*11840*/  HMMA.16816.F32 R4, R116.reuse, R124, R4 ;  /* 0x0000007c7404723c */ /* 0x048ff00000001804 */
[C---:B------:R-:W-:Y:S01]  /*11850*/  HMMA.16816.F32 R8, R116.reuse, R126, R8 ;  /* 0x0000007e7408723c */ /* 0x040fe20000001808 */
[----:B------:R-:W3:Y:S07]  /*11860*/  LDSM.16.M88.4 R124, [R86+0x2000] ;  /* 0x00200000567c783b */ /* 0x000eee0000000200 */
[C---:B------:R-:W-:Y:S08]  /*11870*/  HMMA.16816.F32 R12, R116.reuse, R120, R12 ;  /* 0x00000078740c723c */ /* 0x040ff0000000180c */
[C---:B------:R-:W-:Y:S08]  /*11880*/  HMMA.16816.F32 R16, R116.reuse, R122, R16 ;  /* 0x0000007a7410723c */ /* 0x040ff00000001810 */
[C---:B-1----:R-:W-:Y:S08]  /*11890*/  HMMA.16816.F32 R20, R116.reuse, R92, R20 ;  /* 0x0000005c7414723c */ /* 0x042ff00000001814 */
[C---:B------:R-:W-:Y:S01]  /*118a0*/  HMMA.16816.F32 R24, R116.reuse, R94, R24 ;  /* 0x0000005e7418723c */ /* 0x040fe20000001818 */
[----:B------:R-:W-:Y:S07]  /*118b0*/  LDSM.16.M88.4 R92, [R3+0x5800] ;  /* 0x00580000035c783b */ /* 0x000fee0000000200 */
[C---:B--2---:R-:W-:Y:S08]  /*118c0*/  HMMA.16816.F32 R28, R116.reuse, R88, R28 ;  /* 0x00000058741c723c */ /* 0x044ff0000000181c */
[----:B------:R-:W-:Y:S01]  /*118d0*/  HMMA.16816.F32 R32, R116, R90, R32 ;  /* 0x0000005a7420723c */ /* 0x000fe20000001820 */
[----:B------:R-:W1:Y:S07]  /*118e0*/  LDSM.16.M88.4 R88, [R3+0x5400] ;  /* 0x005400000358783b */ /* 0x000e6e0000000200 */
[C---:B------:R-:W-:Y:S08]  /*118f0*/  HMMA.16816.F32 R4, R100.reuse, R108, R4 ;  /* 0x0000006c6404723c */ /* 0x040ff00000001804 */
[C---:B------:R-:W-:Y:S08]  /*11900*/  HMMA.16816.F32 R8, R100.reuse, R110, R8 ;  /* 0x0000006e6408723c */ /* 0x040ff00000001808 */
[C---:B----4-:R-:W-:Y:S08]  /*11910*/  HMMA.16816.F32 R12, R100.reuse, R96, R12 ;  /* 0x00000060640c723c */ /* 0x050ff0000000180c */
[C---:B------:R-:W-:Y:S08]  /*11920*/  HMMA.16816.F32 R16, R100.reuse, R98, R16 ;  /* 0x000000626410723c */ /* 0x040ff00000001810 */
[C---:B------:R-:W-:Y:S08]  /*11930*/  HMMA.16816.F32 R20, R100.reuse, R104, R20 ;  /* 0x000000686414723c */ /* 0x040ff00000001814 */
[C---:B------:R-:W-:Y:S08]  /*11940*/  HMMA.16816.F32 R24, R100.reuse, R106, R24 ;  /* 0x0000006a6418723c */ /* 0x040ff00000001818 */
[C---:B------:R-:W-:Y:S08]  /*11950*/  HMMA.16816.F32 R28, R100.reuse, R112, R28 ;  /* 0x00000070641c723c */ /* 0x040ff0000000181c */
[----:B------:R-:W-:Y:S08]  /*11960*/  HMMA.16816.F32 R32, R100, R114, R32 ;  /* 0x000000726420723c */ /* 0x000ff00000001820 */
[C---:B---3--:R-:W-:Y:S08]  /*11970*/  HMMA.16816.F32 R4, R124.reuse, R128, R4 ;  /* 0x000000807c04723c */ /* 0x048ff00000001804 */
[C---:B------:R-:W-:Y:S08]  /*11980*/  HMMA.16816.F32 R8, R124.reuse, R130, R8 ;  /* 0x000000827c08723c */ /* 0x040ff00000001808 */
[C---:B-1----:R-:W-:Y:S03]  /*11990*/  HMMA.16816.F32 R12, R124.reuse, R88, R12 ;  /* 0x000000587c0c723c */ /* 0x042fe6000000180c */
[-C--:B-----5:R-:W-:Y:S01]  /*119a0*/  FMUL.FTZ R131, R6, R162.reuse ;  /* 0x000000a206837220 */ /* 0x0a0fe20000410000 */
        /* <DEDUP_REMOVED lines=9> */
[----:B------:R-:W3:Y:S01]  /*11a40*/  MUFU.TANH R129, R129 ;  /* 0x0000008100817308 */ /* 0x000ee20000002400 */
[----:B------:R-:W-:Y:S01]  /*11a50*/  BAR.SYNC.DEFER_BLOCKING 0x0 ;  /* 0x0000000000007b1d */ /* 0x000fe20000010000 */
[C---:B------:R-:W-:Y:S05]  /*11a60*/  HMMA.16816.F32 R20, R124.reuse, R92, R20 ;  /* 0x0000005c7c14723c */ /* 0x040fea0000001814 */
        /* <DEDUP_REMOVED lines=25> */
[----:B------:R-:W-:Y:S01]  /*11c00*/  HMMA.16816.F32 R32, R124, R90, R32 ;  /* 0x0000005a7c20723c */ /* 0x000fe20000001820 */
[----:B------:R-:W1:Y:S08]  /*11c10*/  S2R R90, SR_TID.X ;  /* 0x00000000005a7919 */ /* 0x000e700000002100 */
        /* <DEDUP_REMOVED lines=42> */
[--C-:B------:R-:W-:Y:S02]  /*11ec0*/  LOP3.LUT R3, R3, 0x18, R16.reuse, 0x78, !PT ;  /* 0x0000001803037812 */ /* 0x100fe400078e7810 */
[CC--:B------:R-:W-:Y:S01]  /*11ed0*/  ISETP.GE.AND P3, PT, R8.reuse, R149.reuse, PT ;  /* 0x000000950800720c */ /* 0x0c0fe20003f66270 */
[----:B------:R-:W2:Y:S01]  /*11ee0*/  @!P2 LD.E R4, desc[UR4][R84.64+0x38] ;  /* 0x000038045404a980 */ /* 0x000ea2000c101900 */
[----:B------:R-:W-:Y:S01]  /*11ef0*/  LOP3.LUT R8, R8, 0x40, RZ, 0xfc, !PT ;  /* 0x0000004008087812 */ /* 0x000fe200078efcff */
[----:B------:R-:W-:Y:S01]  /*11f00*/  @!P2 IMAD.MOV.U32 R29, RZ, RZ, RZ ;  /* 0x000000ffff1da224 */ /* 0x000fe200078e00ff */
[----:B------:R-:W-:Y:S02]  /*11f10*/  LOP3.LUT R3, R3, 0x1f20, R16, 0xf8, !PT ;  /* 0x00001f2003037812 */ /* 0x000fe400078ef810 */
[----:B------:R-:W-:Y:S02]  /*11f20*/  ISETP.GE.AND P1, PT, R8, R149, PT ;  /* 0x000000950800720c */ /* 0x000fe40003f26270 */
[----:B------:R-:W-:Y:S01]  /*11f30*/  @!P2 IADD3 R29, P0, PT, RZ, -R29, RZ ;  /* 0x8000001dff1da210 */ /* 0x000fe20007f1e0ff */
[----:B--2---:R-:W-:Y:S04]  /*11f40*/  @!P2 IMAD.SHL.U32 R4, R4, 0x40, RZ ;  /* 0x000000400404a824 */ /* 0x004fe800078e00ff */
[----:B------:R-:W-:Y:S01]  /*11f50*/  @!P2 IMAD.X R4, RZ, RZ, ~R4, P0 ;  /* 0x000000ffff04a224 */ /* 0x000fe200000e0e04 */
[----:B------:R-:W-:Y:S04]  /*11f60*/  ISETP.GE.AND P0, PT, R12, R149, PT ;  /* 0x000000950c00720c */ /* 0x000fe80003f06270 */
[----:B------:R-:W-:Y:S04]  /*11f70*/  @!P2 SHF.R.S64 R29, R29, 0x1f, R4 ;  /* 0x0000001f1d1da819 */ /* 0x000fe80000001004 */
[----:B------:R-:W-:Y:S02]  /*11f80*/  @!P2 IADD3 R140, P4, PT, R29, R140, RZ ;  /* 0x0000008c1d8ca210 */ /* 0x000fe40007f9e0ff */
[----:B------:R-:W-:Y:S02]  /*11f90*/  LEA R29, R3, UR6, 0x1 ;  /* 0x00000006031d7c11 */ /* 0x000fe4000f8e08ff */
        /* <DEDUP_REMOVED lines=21> */
[----:B------:R-:W-:Y:S06]  /*120f0*/  IMAD.HI.U32 R24, R31, R24, R30 ;  /* 0x000000181f187227 */ /* 0x000fec00078e001e */
        /* <DEDUP_REMOVED lines=43> */
.L_x_8225:
[----:B------:R-:W-:Y:S05]  /*123b0*/  BSYNC.RECONVERGENT B0 ;  /* 0x0000000000007941 */ /* 0x000fea0003800200 */
.L_x_8224:
        /* <DEDUP_REMOVED lines=37> */
.L_x_8223:
[----:B------:R-:W-:Y:S05]  /*12610*/  BSYNC.RECONVERGENT B1 ;  /* 0x0000000000017941 */ /* 0x000fea0003800200 */
.L_x_8222:
[----:B------:R-:W3:Y:S01]  /*12620*/  LD.E R87, desc[UR4][R84.64+0xdc] ;  /* 0x0000dc0454577980 */ /* 0x000ee2000c101900 */
[C---:B------:R-:W-:Y:S01]  /*12630*/  ISETP.GE.AND P4, PT, R161.reuse, R158, PT ;  /* 0x0000009ea100720c */ /* 0x040fe20003f86270 */
[C---:B------:R-:W-:Y:S01]  /*12640*/  VIADD R88, R161.reuse, 0xffffffe1 ;  /* 0xffffffe1a1587836 */ /* 0x040fe20000000000 */
[C---:B------:R-:W-:Y:S01]  /*12650*/  ISETP.GE.AND P1, PT, R161.reuse, R156, PT ;  /* 0x0000009ca100720c */ /* 0x040fe20003f26270 */
[----:B--2---:R-:W-:Y:S01]  /*12660*/  VIADD R30, R161, 0xffffffe8 ;  /* 0xffffffe8a11e7836 */ /* 0x004fe20000000000 */
[----:B-1----:R-:W-:Y:S01]  /*12670*/  FSEL R89, R113, -INF , P4 ;  /* 0xff80000071597808 */ /* 0x002fe20002000000 */
[C---:B------:R-:W-:Y:S01]  /*12680*/  VIADD R28, R161.reuse, 0xffffffe9 ;  /* 0xffffffe9a11c7836 */ /* 0x040fe20000000000 */
[-C--:B------:R-:W-:Y:S01]  /*12690*/  ISETP.GE.AND P4, PT, R88, R158.reuse, PT ;  /* 0x0000009e5800720c */ /* 0x080fe20003f86270 */
[C---:B------:R-:W-:Y:S01]  /*126a0*/  VIADD R3, R161.reuse, 0xffffffe0 ;  /* 0xffffffe0a1037836 */ /* 0x040fe20000000000 */
[----:B------:R-:W-:Y:S01]  /*126b0*/  FSEL R120, R114, -INF , P1 ;  /* 0xff80000072787808 */ /* 0x000fe20000800000 */
[C---:B------:R-:W-:Y:S01]  /*126c0*/  VIADD R29, R161.reuse, 0xfffffff0 ;  /* 0xfffffff0a11d7836 */ /* 0x040fe20000000000 */
        /* <DEDUP_REMOVED lines=16> */
[-C--:B------:R-:W-:Y:S02]  /*127d0*/  ISETP.GE.AND P3, PT, R29, R158.reuse, PT ;  /* 0x0000009e1d00720c */ /* 0x080fe40003f66270 */
[----:B------:R-:W-:Y:S02]  /*127e0*/  FSEL R164, R164, -INF , P4 ;  /* 0xff800000a4a47808 */ /* 0x000fe40002000000 */
[----:B------:R-:W-:Y:S02]  /*127f0*/  ISETP.GE.AND P4, PT, R24, R158, PT ;  /* 0x0000009e1800720c */ /* 0x000fe40003f86270 */
[----:B------:R-:W-:Y:S01]  /*12800*/  FSEL R34, R10, -INF , P3 ;  /* 0xff8000000a227808 */ /* 0x000fe20001800000 */
[----:B------:R-:W-:Y:S01]  /*12810*/  VIADD R10, R161, 0x8 ;  /* 0x00000008a10a7836 */ /* 0x000fe20000000000 */
        /* <DEDUP_REMOVED lines=8> */
[----:B------:R-:W-:Y:S02]  /*128a0*/  FSEL R115, R17, -INF , P4 ;  /* 0xff80000011737808 */ /* 0x000fe40002000000 */
[-C--:B------:R-:W-:Y:S02]  /*128b0*/  ISETP.GE.AND P3, PT, R29, R156.reuse, PT ;  /* 0x0000009c1d00720c */ /* 0x080fe40003f66270 */
[----:B------:R-:W-:Y:S02]  /*128c0*/  ISETP.GE.AND P4, PT, R24, R156, PT ;  /* 0x0000009c1800720c */ /* 0x000fe40003f86270 */
[----:B------:R-:W-:Y:S02]  /*128d0*/  FSEL R35, R13, -INF , P3 ;  /* 0xff8000000d237808 */ /* 0x000fe40001800000 */
[----:B------:R-:W-:Y:S01]  /*128e0*/  FSEL R33, R14, -INF , P4 ;  /* 0xff8000000e217808 */ /* 0x000fe20002000000 */
[----:B------:R-:W-:Y:S01]  /*128f0*/  VIADD R14, R161, 0x19 ;  /* 0x00000019a10e7836 */ /* 0x000fe20000000000 */
[----:B------:R-:W-:Y:S02]  /*12900*/  ISETP.GE.AND P3, PT, R12, R158, PT ;  /* 0x0000009e0c00720c */ /* 0x000fe40003f66270 */
[-C--:B------:R-:W-:Y:S02]  /*12910*/  ISETP.GE.AND P4, PT, R20, R156.reuse, PT ;  /* 0x0000009c1400720c */ /* 0x080fe40003f86270 */
[----:B------:R-:W-:Y:S02]  /*12920*/  FSEL R21, R21, -INF , P3 ;  /* 0xff80000015157808 */ /* 0x000fe40001800000 */
[----:B------:R-:W-:Y:S02]  /*12930*/  FSEL R18, R18, -INF , P4 ;  /* 0xff80000012127808 */ /* 0x000fe40002000000 */
[----:B------:R-:W-:Y:S02]  /*12940*/  ISETP.GE.AND P3, PT, R16, R156, PT ;  /* 0x0000009c1000720c */ /* 0x000fe40003f66270 */
[-C--:B------:R-:W-:Y:S02]  /*12950*/  ISETP.GE.AND P4, PT, R10, R158.reuse, PT ;  /* 0x0000009e0a00720c */ /* 0x080fe40003f86270 */
[----:B------:R-:W-:Y:S02]  /*12960*/  ISETP.GE.AND P0, PT, R3, R158, PT ;  /* 0x0000009e0300720c */ /* 0x000fe40003f06270 */
        /* <DEDUP_REMOVED lines=13> */
[C---:B------:R-:W-:Y:S02]  /*12a40*/  ISETP.GE.AND P6, PT, R3.reuse, R157, PT ;  /* 0x0000009d0300720c */ /* 0x040fe40003fc6270 */
[----:B------:R-:W-:Y:S01]  /*12a50*/  ISETP.GE.AND P5, PT, R3, R151, PT ;  /* 0x000000970300720c */ /* 0x000fe20003fa6270 */
[C---:B------:R-:W-:Y:S01]  /*12a60*/  VIADD R3, R161.reuse, 0x18 ;  /* 0x00000018a1037836 */ /* 0x040fe20000000000 */
[-C--:B------:R-:W-:Y:S02]  /*12a70*/  ISETP.GE.AND P0, PT, R161, R157.reuse, PT ;  /* 0x0000009da100720c */ /* 0x080fe40003f06270 */
[----:B------:R-:W-:Y:S02]  /*12a80*/  FSEL R109, R109, -INF , P3 ;  /* 0xff8000006d6d7808 */ /* 0x000fe40001800000 */
[----:B------:R-:W-:Y:S02]  /*12a90*/  FSEL R26, R26, -INF , P4 ;  /* 0xff8000001a1a7808 */ /* 0x000fe40002000000 */
[----:B------:R-:W-:Y:S02]  /*12aa0*/  ISETP.GE.AND P3, PT, R14, R158, PT ;  /* 0x0000009e0e00720c */ /* 0x000fe40003f66270 */
[----:B------:R-:W-:Y:S02]  /*12ab0*/  ISETP.GE.AND P4, PT, R6, R156, PT ;  /* 0x0000009c0600720c */ /* 0x000fe40003f86270 */
[----:B------:R-:W-:Y:S02]  /*12ac0*/  FSEL R125, R89, -INF , !P0 ;  /* 0xff800000597d7808 */ /* 0x000fe40004000000 */
[----:B------:R-:W-:Y:S02]  /*12ad0*/  ISETP.GE.AND P0, PT, R3, R158, PT ;  /* 0x0000009e0300720c */ /* 0x000fe40003f06270 */
[----:B------:R-:W-:Y:S02]  /*12ae0*/  FSEL R19, R92, -INF , !P6 ;  /* 0xff8000005c137808 */ /* 0x000fe40007000000 */
[----:B------:R-:W-:Y:S02]  /*12af0*/  FSEL R110, R110, -INF , P3 ;  /* 0xff8000006e6e7808 */ /* 0x000fe40001800000 */
[----:B------:R-:W-:Y:S02]  /*12b00*/  FSEL R117, R126, -INF , P4 ;  /* 0xff8000007e757808 */ /* 0x000fe40002000000 */
[-C--:B------:R-:W-:Y:S02]  /*12b10*/  ISETP.GE.AND P6, PT, R28, R157.reuse, PT ;  /* 0x0000009d1c00720c */ /* 0x080fe40003fc6270 */
        /* <DEDUP_REMOVED lines=9> */
[-C--:B------:R-:W-:Y:S02]  /*12bb0*/  ISETP.GE.AND P3, PT, R88, R151.reuse, PT ;  /* 0x000000975800720c */ /* 0x080fe40003f66270 */
[C---:B------:R-:W-:Y:S01]  /*12bc0*/  ISETP.GE.AND P1, PT, R161.reuse, R151, PT ;  /* 0x00000097a100720c */ /* 0x040fe20003f26270 */
[----:B------:R-:W-:Y:S01]  /*12bd0*/  VIADD R161, R161, 0xffffffc0 ;  /* 0xffffffc0a1a17836 */ /* 0x000fe20000000000 */
[----:B------:R-:W-:Y:S02]  /*12be0*/  FSEL R88, R162, -INF , P0 ;  /* 0xff800000a2587808 */ /* 0x000fe40000000000 */
[----:B------:R-:W-:Y:S02]  /*12bf0*/  ISETP.GE.AND P0, PT, R30, R157, PT ;  /* 0x0000009d1e00720c */ /* 0x000fe40003f06270 */
[----:B------:R-:W-:Y:S02]  /*12c00*/  FSEL R35, R35, -INF , !P6 ;  /* 0xff80000023237808 */ /* 0x000fe40007000000 */
[----:B------:R-:W-:Y:S02]  /*12c10*/  FSEL R120, R120, -INF , !P1 ;  /* 0xff80000078787808 */ /* 0x000fe40004800000 */
[----:B------:R-:W-:Y:S02]  /*12c20*/  FSEL R7, R7, -INF , !P4 ;  /* 0xff80000007077808 */ /* 0x000fe40006000000 */
[----:B------:R-:W-:Y:S02]  /*12c30*/  ISETP.GE.AND P1, PT, R3, R156, PT ;  /* 0x0000009c0300720c */ /* 0x000fe40003f26270 */
[----:B------:R-:W-:Y:S02]  /*12c40*/  ISETP.GE.AND P4, PT, R16, R151, PT ;  /* 0x000000971000720c */ /* 0x000fe40003f86270 */
[-C--:B------:R-:W-:Y:S02]  /*12c50*/  ISETP.GE.AND P6, PT, R10, R157.reuse, PT ;  /* 0x0000009d0a00720c */ /* 0x080fe40003fc6270 */
[----:B------:R-:W-:Y:S02]  /*12c60*/  FSEL R11, R86, -INF , !P0 ;  /* 0xff800000560b7808 */ /* 0x000fe40004000000 */
[----:B------:R-:W-:Y:S02]  /*12c70*/  ISETP.GE.AND P0, PT, R29, R157, PT ;  /* 0x0000009d1d00720c */ /* 0x000fe40003f06270 */
[----:B------:R-:W-:Y:S02]  /*12c80*/  FSEL R89, R127, -INF , P1 ;  /* 0xff8000007f597808 */ /* 0x000fe40000800000 */
[----:B------:R-:W-:Y:S02]  /*12c90*/  FSEL R122, R23, -INF , !P6 ;  /* 0xff800000177a7808 */ /* 0x000fe40007000000 */
[----:B------:R-:W-:Y:S02]  /*12ca0*/  FSEL R123, R123, -INF , !P4 ;  /* 0xff8000007b7b7808 */ /* 0x000fe40006000000 */
[----:B------:R-:W-:Y:S02]  /*12cb0*/  ISETP.GE.AND P1, PT, R30, R151, PT ;  /* 0x000000971e00720c */ /* 0x000fe40003f26270 */
[----:B------:R-:W-:Y:S02]  /*12cc0*/  FSEL R15, R131, -INF , !P5 ;  /* 0xff800000830f7808 */ /* 0x000fe40006800000 */
[C---:B------:R-:W-:Y:S02]  /*12cd0*/  ISETP.GE.AND P4, PT, R6.reuse, R157, PT ;  /* 0x0000009d0600720c */ /* 0x040fe40003f86270 */
[----:B------:R-:W-:Y:S02]  /*12ce0*/  ISETP.GE.AND P6, PT, R6, R151, PT ;  /* 0x000000970600720c */ /* 0x000fe40003fc6270 */
        /* <DEDUP_REMOVED lines=14> */
[----:B------:R-:W-:Y:S02]  /*12dd0*/  FSEL R118, R21, -INF , !P0 ;  /* 0xff80000015767808 */ /* 0x000fe40004000000 */
[----:B------:R-:W-:Y:S02]  /*12de0*/  ISETP.GE.AND P0, PT, R8, R157, PT ;  /* 0x0000009d0800720c */ /* 0x000fe40003f06270 */
[-C--:B------:R-:W-:Y:S02]  /*12df0*/  ISETP.GE.AND P1, PT, R12, R151.reuse, PT ;  /* 0x000000970c00720c */ /* 0x080fe40003f26270 */
[----:B------:R-:W-:Y:S02]  /*12e00*/  FMNMX3.FTZ R6, R6, R112, R115, !PT ;  /* 0x0000007006067276 */ /* 0x000fe40007810073 */
[-C--:B------:R-:W-:Y:S02]  /*12e10*/  ISETP.GE.AND P5, PT, R20, R151.reuse, PT ;  /* 0x000000971400720c */ /* 0x080fe40003fa6270 */
[----:B------:R-:W-:Y:S02]  /*12e20*/  FSEL R33, R33, -INF , !P3 ;  /* 0xff80000021217808 */ /* 0x000fe40005800000 */
[----:B------:R-:W-:Y:S02]  /*12e30*/  ISETP.GE.AND P3, PT, R10, R151, PT ;  /* 0x000000970a00720c */ /* 0x000fe40003f66270 */
[----:B------:R-:W-:Y:S02]  /*12e40*/  FSEL R129, R129, -INF , !P0 ;  /* 0xff80000081817808 */ /* 0x000fe40004000000 */
[----:B------:R-:W-:Y:S02]  /*12e50*/  FSEL R127, R22, -INF , !P1 ;  /* 0xff800000167f7808 */ /* 0x000fe40004800000 */
[----:B------:R-:W-:Y:S02]  /*12e60*/  ISETP.GE.AND P0, PT, R4, R157, PT ;  /* 0x0000009d0400720c */ /* 0x000fe40003f06270 */
[----:B------:R-:W-:Y:S02]  /*12e70*/  FMNMX3.FTZ R6, R6, R125, R118, !PT ;  /* 0x0000007d06067276 */ /* 0x000fe40007810076 */
[----:B------:R-:W-:Y:S02]  /*12e80*/  FSEL R116, R18, -INF , !P5 ;  /* 0xff80000012747808 */ /* 0x000fe40006800000 */
[----:B------:R-:W-:Y:S02]  /*12e90*/  ISETP.GE.AND P1, PT, R4, R151, PT ;  /* 0x000000970400720c */ /* 0x000fe40003f26270 */
[----:B------:R-:W-:Y:S02]  /*12ea0*/  FMNMX3.FTZ R4, R2, R15, R13, !PT ;  /* 0x0000000f02047276 */ /* 0x000fe4000781000d */
[----:B------:R-:W-:Y:S02]  /*12eb0*/  ISETP.GE.AND P5, PT, R8, R151, PT ;  /* 0x000000970800720c */ /* 0x000fe40003fa6270 */
[----:B------:R-:W-:Y:S02]  /*12ec0*/  FSEL R121, R121, -INF , !P4 ;  /* 0xff80000079797808 */ /* 0x000fe40006000000 */
[----:B------:R-:W-:Y:S02]  /*12ed0*/  FSEL R124, R109, -INF , !P3 ;  /* 0xff8000006d7c7808 */ /* 0x000fe40005800000 */
[-C--:B------:R-:W-:Y:S02]  /*12ee0*/  ISETP.GE.AND P4, PT, R14, R157.reuse, PT ;  /* 0x0000009d0e00720c */ /* 0x080fe40003f86270 */
[----:B------:R-:W-:Y:S02]  /*12ef0*/  FSEL R119, R119, -INF , !P0 ;  /* 0xff80000077777808 */ /* 0x000fe40004000000 */
[C---:B------:R-:W-:Y:S02]  /*12f00*/  ISETP.GE.AND P3, PT, R3.reuse, R157, PT ;  /* 0x0000009d0300720c */ /* 0x040fe40003f66270 */
[----:B------:R-:W-:Y:S02]  /*12f10*/  FMNMX3.FTZ R6, R6, R122, R129, !PT ;  /* 0x0000007a06067276 */ /* 0x000fe40007810081 */
[----:B------:R-:W-:Y:S02]  /*12f20*/  FMNMX3.FTZ R4, R4, R9, R7, !PT ;  /* 0x0000000904047276 */ /* 0x000fe40007810007 */
[----:B------:R-:W-:Y:S02]  /*12f30*/  FSEL R131, R26, -INF , !P5 ;  /* 0xff8000001a837808 */ /* 0x000fe40006800000 */
[----:B------:R-:W-:Y:S02]  /*12f40*/  ISETP.GE.AND P5, PT, R3, R151, PT ;  /* 0x000000970300720c */ /* 0x000fe40003fa6270 */
[----:B------:R-:W-:Y:S02]  /*12f50*/  FSEL R110, R110, -INF , !P4 ;  /* 0xff8000006e6e7808 */ /* 0x000fe40006000000 */
[----:B------:R-:W-:Y:S02]  /*12f60*/  FSEL R91, R91, -INF , !P3 ;  /* 0xff8000005b5b7808 */ /* 0x000fe40005800000 */
[----:B------:R-:W-:Y:S02]  /*12f70*/  FMNMX3.FTZ R3, R6, R121, R119, !PT ;  /* 0x0000007906037276 */ /* 0x000fe40007810077 */
[----:B------:R-:W-:Y:S02]  /*12f80*/  FMNMX3.FTZ R4, R4, R35, R33, !PT ;  /* 0x0000002304047276 */ /* 0x000fe40007810021 */
[----:B------:R-:W-:Y:S02]  /*12f90*/  FMNMX3.FTZ R8, R3, R91, R110, !PT ;  /* 0x0000005b03087276 */ /* 0x000fe4000781006e */
[----:B------:R-:W-:Y:S02]  /*12fa0*/  FMNMX3.FTZ R4, R4, R116, R123, !PT ;  /* 0x0000007404047276 */ /* 0x000fe4000781007b */
[----:B------:R-:W-:Y:S01]  /*12fb0*/  ISETP.GE.AND P0, PT, R14, R151, PT ;  /* 0x000000970e00720c */ /* 0x000fe20003f06270 */
[----:B------:R-:W-:Y:S01]  /*12fc0*/  SHFL.BFLY PT, R23, R8, 0x2, 0x1f ;  /* 0x0c401f0008177f89 */ /* 0x000fe200000e0000 */
[----:B------:R-:W-:Y:S02]  /*12fd0*/  FMNMX3.FTZ R4, R4, R120, R127, !PT ;  /* 0x0000007804047276 */ /* 0x000fe4000781007f */
[----:B------:R-:W-:Y:S02]  /*12fe0*/  FSEL R113, R113, -INF , !P1 ;  /* 0xff80000071717808 */ /* 0x000fe40004800000 */
[----:B------:R-:W-:Y:S02]  /*12ff0*/  FMNMX3.FTZ R4, R4, R124, R131, !PT ;  /* 0x0000007c04047276 */ /* 0x000fe40007810083 */
[----:B------:R-:W-:Y:S02]  /*13000*/  FSEL R117, R117, -INF , !P6 ;  /* 0xff80000075757808 */ /* 0x000fe40007000000 */
[----:B------:R-:W-:Y:S02]  /*13010*/  FSEL R88, R88, -INF , !P0 ;  /* 0xff80000058587808 */ /* 0x000fe40004000000 */
[----:B------:R-:W-:Y:S02]  /*13020*/  FSEL R89, R89, -INF , !P5 ;  /* 0xff80000059597808 */ /* 0x000fe40006800000 */
[----:B------:R-:W-:Y:S04]  /*13030*/  FMNMX3.FTZ R3, R4, R117, R113, !PT ;  /* 0x0000007504037276 */ /* 0x000fe80007810071 */
[----:B------:R-:W-:Y:S05]  /*13040*/  FMNMX3.FTZ R6, R3, R89, R88, !PT ;  /* 0x0000005903067276 */ /* 0x000fea0007810058 */
        /* <DEDUP_REMOVED lines=11> */
[----:B------:R-:W-:Y:S04]  /*13100*/  FSEL R106, R106, RZ, P0 ;  /* 0x000000ff6a6a7208 */ /* 0x000fe80000000000 */
[----:B------:R-:W-:Y:S01]  /*13110*/  FSEL R114, R114, RZ, P1 ;  /* 0x000000ff72727208 */ /* 0x000fe20000800000 */
[-CC-:B------:R-:W-:Y:S01]  /*13120*/  FFMA.FTZ R103, R15, R87.reuse, -R106.reuse ;  /* 0x000000570f677223 */ /* 0x180fe2000001086a */
[-CC-:B------:R-:W-:Y:S01]  /*13130*/  FFMA.FTZ R101, R13, R87.reuse, -R106.reuse ;  /* 0x000000570d657223 */ /* 0x180fe2000001086a */
[-CC-:B------:R-:W-:Y:S01]  /*13140*/  FFMA.FTZ R100, R9, R87.reuse, -R106.reuse ;  /* 0x0000005709647223 */ /* 0x180fe2000001086a */
[-C--:B------:R-:W-:Y:S01]  /*13150*/  FFMA.FTZ R107, R7, R87.reuse, -R106 ;  /* 0x00000057076b7223 */ /* 0x080fe2000001086a */
[-CC-:B------:R-:W-:Y:S01]  /*13160*/  FFMA.FTZ R98, R5, R87.reuse, -R114.reuse ;  /* 0x0000005705627223 */ /* 0x180fe20000010872 */
[----:B------:R-:W-:Y:S02]  /*13170*/  IMAD.SHL.U32 R5, R90, 0x20, RZ ;  /* 0x000000205a057824 */ /* 0x000fe400078e00ff */
[-CC-:B------:R-:W-:Y:S01]  /*13180*/  FFMA.FTZ R105, R19, R87.reuse, -R114.reuse ;  /* 0x0000005713697223 */ /* 0x180fe20000010872 */
[-CC-:B------:R-:W-:Y:S01]  /*13190*/  FFMA.FTZ R102, R17, R87.reuse, -R114.reuse ;  /* 0x0000005711667223 */ /* 0x180fe20000010872 */
[-CC-:B------:R-:W-:Y:S01]  /*131a0*/  FFMA.FTZ R99, R11, R87.reuse, -R114.reuse ;  /* 0x000000570b637223 */ /* 0x180fe20000010872 */
[----:B------:R-:W-:Y:S01]  /*131b0*/  MUFU.EX2 R103, R103 ;  /* 0x0000006700677308 */ /* 0x000fe20000000800 */
[----:B------:R-:W-:Y:S01]  /*131c0*/  LOP3.LUT R5, R134, 0x120, R5, 0xf8, !PT ;  /* 0x0000012086057812 */ /* 0x000fe200078ef805 */
[-CC-:B------:R-:W-:Y:S01]  /*131d0*/  FFMA.FTZ R104, R27, R87.reuse, -R114.reuse ;  /* 0x000000571b687223 */ /* 0x180fe20000010872 */
[-C--:B------:R-:W-:Y:S01]  /*131e0*/  FFMA.FTZ R109, R25, R87.reuse, -R114 ;  /* 0x00000057196d7223 */ /* 0x080fe20000010872 */
[-CC-:B------:R-:W-:Y:S01]  /*131f0*/  FFMA.FTZ R108, R35, R87.reuse, -R106.reuse ;  /* 0x00000057236c7223 */ /* 0x180fe2000001086a */
[----:B------:R-:W-:Y:S01]  /*13200*/  LEA R96, R5, UR6, 0x1 ;  /* 0x0000000605607c11 */ /* 0x000fe2000f8e08ff */
[-C--:B------:R-:W-:Y:S01]  /*13210*/  FFMA.FTZ R111, R33, R87.reuse, -R106 ;  /* 0x00000057216f7223 */ /* 0x080fe2000001086a */
[----:B------:R-:W-:Y:S03]  /*13220*/  FSEL R5, R86, RZ, P1 ;  /* 0x000000ff56057208 */ /* 0x000fe60000800000 */
[----:B------:R-:W-:Y:S01]  /*13230*/  MUFU.EX2 R105, R105 ;  /* 0x0000006900697308 */ /* 0x000fe20000000800 */
[-C--:B------:R-:W-:Y:S01]  /*13240*/  FFMA.FTZ R112, R112, R87.reuse, -R114 ;  /* 0x0000005770707223 */ /* 0x080fe20000010872 */
[----:B------:R-:W1:Y:S01]  /*13250*/  LDSM.16.MT88.4 R12, [R96+0x6000] ;  /* 0x00600000600c783b */ /* 0x000e620000004200 */
[----:B------:R-:W-:Y:S02]  /*13260*/  VIADD R97, R96, 0x6020 ;  /* 0x0000602060617836 */ /* 0x000fe40000000000 */
[----:B------:R-:W-:Y:S01]  /*13270*/  FADD.FTZ R0, -R5, R0 ;  /* 0x0000000005007221 */ /* 0x000fe20000010100 */
[----:B------:R-:W-:Y:S01]  /*13280*/  FSEL R5, R3, RZ, P0 ;  /* 0x000000ff03057208 */ /* 0x000fe20000000000 */
[-C--:B------:R-:W-:Y:S01]  /*13290*/  FFMA.FTZ R115, R115, R87.reuse, -R114 ;  /* 0x0000005773737223 */ /* 0x080fe20000010872 */
[----:B------:R-:W-:Y:S01]  /*132a0*/  LOP3.LUT P0, RZ, R90, 0x4, RZ, 0xc0, !PT ;  /* 0x000000045aff7812 */ /* 0x000fe2000780c0ff */
[----:B------:R-:W-:Y:S01]  /*132b0*/  FMUL.FTZ R4, R87, R0 ;  /* 0x0000000057047220 */ /* 0x000fe20000410000 */
[----:B------:R-:W2:Y:S01]  /*132c0*/  MUFU.EX2 R102, R102 ;  /* 0x0000006600667308 */ /* 0x000ea20000000800 */
[----:B------:R-:W-:Y:S01]  /*132d0*/  FADD.FTZ R0, -R5, R2 ;  /* 0x0000000205007221 */ /* 0x000fe20000010100 */
[----:B------:R-:W-:Y:S01]  /*132e0*/  VIADD R5, R96, 0x6000 ;  /* 0x0000600060057836 */ /* 0x000fe20000000000 */
[----:B------:R-:W-:Y:S01]  /*132f0*/  LDSM.16.MT88.4 R28, [R96+0x7000] ;  /* 0x00700000601c783b */ /* 0x000fe20000004200 */
[-CC-:B------:R-:W-:Y:S01]  /*13300*/  FFMA.FTZ R116, R116, R87.reuse, -R106.reuse ;  /* 0x0000005774747223 */ /* 0x180fe2000001086a */
[----:B------:R-:W-:Y:S01]  /*13310*/  FMUL.FTZ R8, R87, R0 ;  /* 0x0000000057087220 */ /* 0x000fe20000410000 */
[-C--:B------:R-:W-:Y:S01]  /*13320*/  FFMA.FTZ R123, R123, R87.reuse, -R106 ;  /* 0x000000577b7b7223 */ /* 0x080fe2000001086a */
[-CC-:B------:R-:W-:Y:S03]  /*13330*/  FFMA.FTZ R125, R125, R87.reuse, -R114.reuse ;  /* 0x000000577d7d7223 */ /* 0x180fe60000010872 */
[----:B------:R-:W3:Y:S01]  /*13340*/  MUFU.EX2 R101, R101 ;  /* 0x0000006500657308 */ /* 0x000ee20000000800 */
[-C--:B------:R-:W-:Y:S01]  /*13350*/  FFMA.FTZ R118, R118, R87.reuse, -R114 ;  /* 0x0000005776767223 */ /* 0x080fe20000010872 */
[-CC-:B------:R-:W-:Y:S01]  /*13360*/  FFMA.FTZ R120, R120, R87.reuse, -R106.reuse ;  /* 0x0000005778787223 */ /* 0x180fe2000001086a */
[----:B------:R-:W-:Y:S02]  /*13370*/  @P0 VIADD R97, R5, 0xffffffe0 ;  /* 0xffffffe005610836 */ /* 0x000fe40000000000 */
[-C--:B------:R-:W-:Y:S01]  /*13380*/  FFMA.FTZ R127, R127, R87.reuse, -R106 ;  /* 0x000000577f7f7223 */ /* 0x080fe2000001086a */
[-CC-:B------:R-:W-:Y:S01]  /*13390*/  FFMA.FTZ R122, R122, R87.reuse, -R114.reuse ;  /* 0x000000577a7a7223 */ /* 0x180fe20000010872 */
[-C--:B------:R-:W-:Y:S01]  /*133a0*/  FFMA.FTZ R129, R129, R87.reuse, -R114 ;  /* 0x0000005781817223 */ /* 0x080fe20000010872 */
[--C-:B------:R-:W-:Y:S01]  /*133b0*/  FFMA.FTZ R124, R124, R87, -R106.reuse ;  /* 0x000000577c7c7223 */ /* 0x100fe2000001086a */
[----:B------:R-:W4:Y:S01]  /*133c0*/  LDSM.16.MT88.4 R20, [R97] ;  /* 0x000000006114783b */ /* 0x000f220000004200 */
[----:B------:R-:W-:Y:S01]  /*133d0*/  MUFU.EX2 R99, R99 ;  /* 0x0000006300637308 */ /* 0x000fe20000000800 */
[----:B--2---:R-:W-:Y:S01]  /*133e0*/  F2FP.F16.F32.PACK_AB R92, R102, R105 ;  /* 0x00000069665c723e */ /* 0x004fe200000000ff */
[-CC-:B------:R-:W-:Y:S01]  /*133f0*/  FFMA.FTZ R131, R131, R87.reuse, -R106.reuse ;  /* 0x0000005783837223 */ /* 0x180fe2000001086a */
[-C--:B------:R-:W-:Y:S01]  /*13400*/  FFMA.FTZ R128, R113, R87.reuse, -R106 ;  /* 0x0000005771807223 */ /* 0x080fe2000001086a */
[-CC-:B------:R-:W-:Y:S01]  /*13410*/  FFMA.FTZ R113, R91, R87.reuse, -R114.reuse ;  /* 0x000000575b717223 */ /* 0x180fe20000010872 */
[-CC-:B------:R-:W-:Y:S01]  /*13420*/  FFMA.FTZ R121, R121, R87.reuse, -R114.reuse ;  /* 0x0000005779797223 */ /* 0x180fe20000010872 */
[-CC-:B------:R-:W-:Y:S01]  /*13430*/  FFMA.FTZ R126, R119, R87.reuse, -R114.reuse ;  /* 0x00000057777e7223 */ /* 0x180fe20000010872 */
[----:B------:R-:W-:Y:S03]  /*13440*/  FFMA.FTZ R114, R110, R87, -R114 ;  /* 0x000000576e727223 */ /* 0x000fe60000010872 */
[----:B------:R-:W2:Y:S01]  /*13450*/  MUFU.EX2 R98, R98 ;  /* 0x0000006200627308 */ /* 0x000ea20000000800 */
[----:B---3--:R-:W-:Y:S01]  /*13460*/  F2FP.F16.F32.PACK_AB R93, R101, R103 ;  /* 0x00000067655d723e */ /* 0x008fe200000000ff */
[-CC-:B------:R-:W-:Y:S01]  /*13470*/  FFMA.FTZ R110, R89, R87.reuse, -R106.reuse ;  /* 0x00000057596e7223 */ /* 0x180fe2000001086a */
[-CC-:B------:R-:W-:Y:S01]  /*13480*/  FFMA.FTZ R117, R117, R87.reuse, -R106.reuse ;  /* 0x0000005775757223 */ /* 0x180fe2000001086a */
[----:B------:R-:W-:Y:S01]  /*13490*/  FFMA.FTZ R106, R88, R87, -R106 ;  /* 0x00000057586a7223 */ /* 0x000fe2000001086a */
[----:B------:R-:W-:Y:S05]  /*134a0*/  ISETP.GT.AND P0, PT, R160, R139, PT ;  /* 0x0000008ba000720c */ /* 0x000fea0003f04270 */
[----:B------:R-:W-:Y:S10]  /*134b0*/  MUFU.EX2 R100, R100 ;  /* 0x0000006400647308 */ /* 0x000ff40000000800 */
[----:B------:R-:W3:Y:S01]  /*134c0*/  MUFU.EX2 R107, R107 ;  /* 0x0000006b006b7308 */ /* 0x000ee20000000800 */
[----:B--2---:R-:W-:Y:S09]  /*134d0*/  F2FP.F16.F32.PACK_AB R94, R98, R99 ;  /* 0x00000063625e723e */ /* 0x004ff200000000ff */
[----:B------:R-:W2:Y:S10]  /*134e0*/  MUFU.EX2 R2, R4 ;  /* 0x0000000400027308 */ /* 0x000eb40000000800 */
[----:B------:R-:W5:Y:S01]  /*134f0*/  MUFU.EX2 R0, R8 ;  /* 0x0000000800007308 */ /* 0x000f620000000800 */
[----:B---3--:R-:W-:Y:S09]  /*13500*/  F2FP.F16.F32.PACK_AB R95, R107, R100 ;  /* 0x000000646b5f723e */ /* 0x008ff200000000ff */
[----:B------:R-:W-:Y:S01]  /*13510*/  MUFU.EX2 R104, R104 ;  /* 0x0000006800687308 */ /* 0x000fe20000000800 */
[C---:B--2---:R-:W-:Y:S01]  /*13520*/  FMUL.FTZ R4, R2.reuse, R80 ;  /* 0x0000005002047220 */ /* 0x044fe20000410000 */
        /* <DEDUP_REMOVED lines=18> */
[----:B------:R-:W2:Y:S01]  /*13650*/  LDSM.16.MT88.4 R68, [R97+0x1000] ;  /* 0x001000006144783b */ /* 0x000ea20000004200 */
        /* <DEDUP_REMOVED lines=11> */
[C---:B----4-:R-:W-:Y:S01]  /*13710*/  HMMA.16816.F32 R12, R92.reuse, R20, R12 ;  /* 0x000000145c0c723c */ /* 0x050fe2000000180c */
[----:B------:R-:W3:Y:S02]  /*13720*/  MUFU.EX2 R111, R111 ;  /* 0x0000006f006f7308 */ /* 0x000ee40000000800 */
        /* <DEDUP_REMOVED lines=16> */
[----:B------:R-:W3:Y:S01]  /*13830*/  MUFU.EX2 R115, R115 ;  /* 0x0000007300737308 */ /* 0x000ee20000000800 */
        /* <DEDUP_REMOVED lines=11> */
[----:B------:R-:W3:Y:S01]  /*138f0*/  LDSM.16.MT88.4 R56, [R96+0x6400] ;  /* 0x006400006038783b */ /* 0x000ee20000004200 */
[----:B------:R-:W-:Y:S01]  /*13900*/  FMUL.FTZ R47, R0, R47 ;  /* 0x0000002f002f7220 */ /* 0x000fe20000410000 */
[C---:B------:R-:W-:Y:S01]  /*13910*/  FMUL.FTZ R48, R2.reuse, R48 ;  /* 0x0000003002307220 */ /* 0x040fe20000410000 */
[----:B------:R-:W-:Y:S01]  /*13920*/  FMUL.FTZ R49, R2, R49 ;  /* 0x0000003102317220 */ /* 0x000fe20000410000 */
[C---:B------:R-:W-:Y:S01]  /*13930*/  FMUL.FTZ R50, R0.reuse, R50 ;  /* 0x0000003200327220 */ /* 0x040fe20000410000 */
[C---:B--2---:R-:W-:Y:S01]  /*13940*/  HMMA.16816.F32 R28, R92.reuse, R68, R28 ;  /* 0x000000445c1c723c */ /* 0x044fe2000000181c */
[----:B------:R-:W2:Y:S02]  /*13950*/  MUFU.EX2 R123, R123 ;  /* 0x0000007b007b7308 */ /* 0x000ea40000000800 */
[----:B------:R-:W-:Y:S01]  /*13960*/  FMUL.FTZ R51, R0, R51 ;  /* 0x0000003300337220 */ /* 0x000fe20000410000 */
[----:B------:R-:W-:Y:S01]  /*13970*/  FFMA.FTZ R105, R2, R165, R105 ;  /* 0x000000a502697223 */ /* 0x000fe20000010069 */
[----:B------:R-:W-:Y:S03]  /*13980*/  FFMA.FTZ R103, R0, R163, R103 ;  /* 0x000000a300677223 */ /* 0x000fe60000010067 */
        /* <DEDUP_REMOVED lines=15> */
[----:B---3--:R-:W-:Y:S01]  /*13a80*/  F2FP.F16.F32.PACK_AB R53, R111, R108 ;  /* 0x0000006c6f35723e */ /* 0x008fe200000000ff */
[----:B------:R-:W-:Y:S01]  /*13a90*/  FADD.FTZ R108, R108, R107 ;  /* 0x0000006b6c6c7221 */ /* 0x000fe20000010000 */
[----:B------:R-:W-:Y:S01]  /*13aa0*/  HMMA.16816.F32 R48, R92, R54, R48 ;  /* 0x000000365c30723c */ /* 0x000fe20000001830 */
[----:B------:R-:W-:Y:S04]  /*13ab0*/  LDSM.16.MT88.4 R92, [R97+0x1c00] ;  /* 0x001c0000615c783b */ /* 0x000fe80000004200 */
[----:B------:R-:W-:Y:S01]  /*13ac0*/  MUFU.EX2 R122, R122 ;  /* 0x0000007a007a7308 */ /* 0x000fe20000000800 */
[----:B------:R-:W-:Y:S01]  /*13ad0*/  F2FP.F16.F32.PACK_AB R54, R115, R112 ;  /* 0x000000707336723e */ /* 0x000fe200000000ff */
[----:B------:R-:W-:Y:S01]  /*13ae0*/  FADD.FTZ R111, R111, R108 ;  /* 0x0000006c6f6f7221 */ /* 0x000fe20000010000 */
[C---:B--2---:R-:W-:Y:S03]  /*13af0*/  F2FP.F16.F32.PACK_AB R55, R123.reuse, R116 ;  /* 0x000000747b37723e */ /* 0x044fe600000000ff */
        /* <DEDUP_REMOVED lines=29> */
[----:B------:R-:W5:Y:S01]  /*13cd0*/  MUFU.EX2 R119, R106 ;  /* 0x0000006a00777308 */ /* 0x000f620000000800 */
[----:B---3--:R-:W-:Y:S01]  /*13ce0*/  F2FP.F16.F32.PACK_AB R90, R114, R113 ;  /* 0x00000071725a723e */ /* 0x008fe200000000ff */
        /* <DEDUP_REMOVED lines=9> */
[----:B-----5:R-:W-:Y:S03]  /*13d80*/  F2FP.F16.F32.PACK_AB R91, R119, R110 ;  /* 0x0000006e775b723e */ /* 0x020fe600000000ff */
[----:B------:R-:W-:Y:S02]  /*13d90*/  FADD.FTZ R2, R124, R127 ;  /* 0x0000007f7c027221 */ /* 0x000fe40000010000 */
[C---:B--2---:R-:W-:Y:S03]  /*13da0*/  HMMA.16816.F32 R4, R52.reuse, R60, R4 ;  /* 0x0000003c3404723c */ /* 0x044fe60000001804 */
[----:B------:R-:W-:Y:S05]  /*13db0*/  FADD.FTZ R2, R131, R2 ;  /* 0x0000000283027221 */ /* 0x000fea0000010000 */
        /* <DEDUP_REMOVED lines=31> */
[----:B------:R-:W-:Y:S04]  /*13fb0*/  FADD.FTZ R5, R125, R0 ;  /* 0x000000007d057221 */ /* 0x000fe80000010000 */
[----:B------:R-:W-:Y:S01]  /*13fc0*/  FADD.FTZ R5, R118, R5 ;  /* 0x0000000576057221 */ /* 0x000fe20000010000 */
[C---:B------:R-:W-:Y:S03]  /*13fd0*/  HMMA.16816.F32 R40, R88.reuse, R6, R40 ;  /* 0x000000065828723c */ /* 0x040fe60000001828 */
[----:B------:R-:W-:Y:S01]  /*13fe0*/  FADD.FTZ R0, R122, R5 ;  /* 0x000000057a007221 */ /* 0x000fe20000010000 */
[----:B------:R-:W-:Y:S01]  /*13ff0*/  FADD.FTZ R5, R117, R2 ;  /* 0x0000000275057221 */ /* 0x000fe20000010000 */
[----:B------:R-:W-:Y:S02]  /*14000*/  IMAD.MOV.U32 R2, RZ, RZ, R3 ;  /* 0x000000ffff027224 */ /* 0x000fe400078e0003 */
        /* <DEDUP_REMOVED lines=10> */
[----:B------:R-:W-:Y:S01]  /*140b0*/  FADD.FTZ R163, R119, R110 ;  /* 0x0000006e77a37221 */ /* 0x000fe20000010000 */
[----:B------:R-:W-:Y:S11]  /*140c0*/  @P0 BRA `(.L_x_8226) ;  /* 0xffffffc800980947 */ /* 0x000ff6000383ffff */
.L_x_8219:
        /* <DEDUP_REMOVED lines=10> */
.L_x_8238:
[----:B------:R-:W2:Y:S01]  /*14170*/  S2R R0, SR_CgaCtaId ;  /* 0x0000000000007919 */ /* 0x000ea20000008800 */
[----:B------:R-:W-:Y:S01]  /*14180*/  MOV R7, 0x400 ;  /* 0x0000040000077802 */ /* 0x000fe20000000f00 */
[----:B----4-:R-:W-:Y:S01]  /*14190*/  FADD.FTZ R9, R8, R9 ;  /* 0x0000000908097221 */ /* 0x010fe20000010000 */
[----:B------:R-:W4:Y:S01]  /*141a0*/  MUFU.RCP R5, R6 ;  /* 0x0000000600057308 */ /* 0x000f220000001000 */
[----:B------:R-:W3:Y:S01]  /*141b0*/  S2R R2, SR_TID.X ;  /* 0x0000000000027919 */ /* 0x000ee20000002100 */
[----:B------:R-:W-:Y:S02]  /*141c0*/  FSETP.NE.FTZ.AND P3, PT, R6, RZ, PT ;  /* 0x000000ff0600720b */ /* 0x000fe40003f75000 */
[----:B------:R-:W-:Y:S02]  /*141d0*/  FSETP.NE.FTZ.AND P2, PT, R9, RZ, PT ;  /* 0x000000ff0900720b */ /* 0x000fe40003f55000 */
[----:B----4-:R-:W-:-:S05]  /*141e0*/  FSEL R5, R5, 1, P3 ;  /* 0x3f80000005057808 */ /* 0x010fca0001800000 */
[C---:B------:R-:W-:Y:S01]  /*141f0*/  FMUL.FTZ R80, R5.reuse, R80 ;  /* 0x0000005005507220 */ /* 0x040fe20000410000 */
[C---:B------:R-:W-:Y:S01]  /*14200*/  FMUL.FTZ R81, R5.reuse, R81 ;  /* 0x0000005105517220 */ /* 0x040fe20000410000 */
[C---:B------:R-:W-:Y:S01]  /*14210*/  FMUL.FTZ R76, R5.reuse, R76 ;  /* 0x0000004c054c7220 */ /* 0x040fe20000410000 */
[C---:B------:R-:W-:Y:S01]  /*14220*/  FMUL.FTZ R77, R5.reuse, R77 ;  /* 0x0000004d054d7220 */ /* 0x040fe20000410000 */
[C---:B------:R-:W-:Y:S01]  /*14230*/  FMUL.FTZ R72, R5.reuse, R72 ;  /* 0x0000004805487220 */ /* 0x040fe20000410000 */
[C---:B------:R-:W-:Y:S01]  /*14240*/  FMUL.FTZ R73, R5.reuse, R73 ;  /* 0x0000004905497220 */ /* 0x040fe20000410000 */
[C---:B------:R-:W-:Y:S01]  /*14250*/  FMUL.FTZ R68, R5.reuse, R68 ;  /* 0x0000004405447220 */ /* 0x040fe20000410000 */
[----:B--2---:R-:W-:Y:S01]  /*14260*/  LEA R0, R0, R7, 0x18 ;  /* 0x0000000700007211 */ /* 0x004fe200078ec0ff */
[C---:B------:R-:W-:Y:S01]  /*14270*/  FMUL.FTZ R69, R5.reuse, R69 ;  /* 0x0000004505457220 */ /* 0x040fe20000410000 */
[----:B------:R-:W2:Y:S01]  /*14280*/  MUFU.RCP R7, R9 ;  /* 0x0000000900077308 */ /* 0x000ea20000001000 */
[C---:B------:R-:W-:Y:S01]  /*14290*/  FMUL.FTZ R64, R5.reuse, R64 ;  /* 0x0000004005407220 */ /* 0x040fe20000410000 */
[C---:B---3--:R-:W-:Y:S01]  /*142a0*/  SHF.L.U32 R8, R2.reuse, 0x1, RZ ;  /* 0x0000000102087819 */ /* 0x048fe200000006ff */
[C---:B------:R-:W-:Y:S01]  /*142b0*/  FMUL.FTZ R65, R5.reuse, R65 ;  /* 0x0000004105417220 */ /* 0x040fe20000410000 */
[----:B------:R-:W-:Y:S01]  /*142c0*/  SHF.L.U32 R11, R2, 0x3, RZ ;  /* 0x00000003020b7819 */ /* 0x000fe200000006ff */
[----:B------:R-:W-:Y:S01]  /*142d0*/  FMUL.FTZ R60, R5, R60 ;  /* 0x0000003c053c7220 */ /* 0x000fe20000410000 */
[----:B------:R-:W-:Y:S01]  /*142e0*/  LOP3.LUT R8, R133, 0x6, R8, 0xf8, !PT ;  /* 0x0000000685087812 */ /* 0x000fe200078ef808 */
[----:B------:R-:W-:Y:S01]  /*142f0*/  FMUL.FTZ R61, R5, R61 ;  /* 0x0000003d053d7220 */ /* 0x000fe20000410000 */
[----:B------:R-:W-:Y:S01]  /*14300*/  LOP3.LUT R13, R11, 0xc0, RZ, 0xc0, !PT ;  /* 0x000000c00b0d7812 */ /* 0x000fe200078ec0ff */
[C---:B------:R-:W-:Y:S01]  /*14310*/  FMUL.FTZ R56, R5.reuse, R56 ;  /* 0x0000003805387220 */ /* 0x040fe20000410000 */
[----:B------:R-:W-:Y:S01]  /*14320*/  LOP3.LUT R8, R8, 0x20, R11, 0xf8, !PT ;  /* 0x0000002008087812 */ /* 0x000fe200078ef80b */
[----:B------:R-:W-:Y:S01]  /*14330*/  FMUL.FTZ R57, R5, R57 ;  /* 0x0000003905397220 */ /* 0x000fe20000410000 */
[----:B------:R-:W-:Y:S01]  /*14340*/  LOP3.LUT R13, R13, 0x18, R2, 0xf8, !PT ;  /* 0x000000180d0d7812 */ /* 0x000fe200078ef802 */
[C---:B------:R-:W-:Y:S01]  /*14350*/  FMUL.FTZ R52, R5.reuse, R52 ;  /* 0x0000003405347220 */ /* 0x040fe20000410000 */
[----:B------:R-:W-:Y:S01]  /*14360*/  SHF.L.U32 R10, R2, 0x2, RZ ;  /* 0x00000002020a7819 */ /* 0x000fe200000006ff */
[C---:B------:R-:W-:Y:S01]  /*14370*/  FMUL.FTZ R53, R5.reuse, R53 ;  /* 0x0000003505357220 */ /* 0x040fe20000410000 */
[----:B------:R-:W-:Y:S01]  /*14380*/  LOP3.LUT R15, R8, R13, RZ, 0xfc, !PT ;  /* 0x0000000d080f7212 */ /* 0x000fe200078efcff */
[----:B------:R-:W-:Y:S01]  /*14390*/  FMUL.FTZ R36, R5, R36 ;  /* 0x0000002405247220 */ /* 0x000fe20000410000 */
[----:B--2---:R-:W-:Y:S01]  /*143a0*/  FSEL R7, R7, 1, P2 ;  /* 0x3f80000007077808 */ /* 0x004fe20001000000 */
[C---:B------:R-:W-:Y:S01]  /*143b0*/  FMUL.FTZ R37, R5.reuse, R37 ;  /* 0x0000002505257220 */ /* 0x040fe20000410000 */
[C---:B------:R-:W-:Y:S01]  /*143c0*/  LOP3.LUT R8, R10.reuse, 0x20, RZ, 0xc0, !PT ;  /* 0x000000200a087812 */ /* 0x040fe200078ec0ff */
[----:B------:R-:W-:Y:S01]  /*143d0*/  FMUL.FTZ R40, R5, R40 ;  /* 0x0000002805287220 */ /* 0x000fe20000410000 */
[----:B------:R-:W-:Y:S01]  /*143e0*/  LEA R15, R15, R0, 0x1 ;  /* 0x000000000f0f7211 */ /* 0x000fe200078e08ff */
        /* <DEDUP_REMOVED lines=91> */
[----:B------:R-:W-:Y:S01]  /*149a0*/  LOP3.LUT R12, R13, 0x18, R11, 0x78, !PT ;  /* 0x000000180d0c7812 */ /* 0x000fe200078e780b */
[----:B------:R-:W-:Y:S01]  /*149b0*/  BSSY.RECONVERGENT B0, `(.L_x_8228) ;  /* 0x0000013000007945 */ /* 0x000fe20003800200 */
[----:B------:R-:W-:-:S02]  /*149c0*/  MOV R5, 0x7f800000 ;  /* 0x7f80000000057802 */ /* 0x000fc40000000f00 */
[----:B------:R-:W-:Y:S01]  /*149d0*/  LOP3.LUT R15, R12, 0x1f20, R11, 0xf8, !PT ;  /* 0x00001f200c0f7812 */ /* 0x000fe200078ef80b */
[----:B----4-:R-:W-:Y:S01]  /*149e0*/  @P3 FMUL.FTZ R13, R6, 0.69314718246459960938 ;  /* 0x3f317218060d3820 */ /* 0x010fe20000410000 */
[----:B------:R-:W-:Y:S01]  /*149f0*/  MOV R7, 0x7f800000 ;  /* 0x7f80000000077802 */ /* 0x000fe20000000f00 */
[----:B--2---:R-:W-:-:S04]  /*14a00*/  @P0 IMAD.WIDE.U32 R42, R40, R150, RZ ;  /* 0x00000096282a0225 */ /* 0x004fc800078e00ff */
[----:B-----5:R-:W-:Y:S01]  /*14a10*/  @P3 FFMA.FTZ R5, R4, R86, R13 ;  /* 0x0000005604053223 */ /* 0x020fe2000001000d */
[----:B-1----:R-:W-:-:S04]  /*14a20*/  @P2 FMUL.FTZ R14, R9, 0.69314718246459960938 ;  /* 0x3f317218090e2820 */ /* 0x002fc80000410000 */
[----:B------:R-:W-:Y:S01]  /*14a30*/  @P2 FFMA.FTZ R7, R4, R3, R14 ;  /* 0x0000000304072223 */ /* 0x000fe2000001000e */
[----:B------:R-:W-:Y:S01]  /*14a40*/  LEA R4, R15, R0, 0x1 ;  /* 0x000000000f047211 */ /* 0x000fe200078e08ff */
[----:B------:R-:W-:Y:S02]  /*14a50*/  @P0 IMAD R0, R41, R150, RZ ;  /* 0x0000009629000224 */ /* 0x000fe400078e02ff */
        /* <DEDUP_REMOVED lines=8> */
.L_x_8229:
[----:B------:R-:W-:Y:S05]  /*14ae0*/  BSYNC.RECONVERGENT B0 ;  /* 0x0000000000007941 */ /* 0x000fea0003800200 */
.L_x_8228:
        /* <DEDUP_REMOVED lines=16> */
[----:B-1----:R-:W-:Y:S01]  /*14bf0*/  LOP3.LUT R4, R9, 0x7, R2, 0xf8, !PT ;  /* 0x0000000709047812 */ /* 0x002fe200078ef802 */
[----:B------:R-:W-:Y:S02]  /*14c00*/  IMAD.IADD R9, R147, 0x1, R3 ;  /* 0x0000000193097824 */ /* 0x000fe400078e0203 */
[----:B------:R-:W-:Y:S02]  /*14c10*/  IMAD.IADD R3, R148, 0x1, -R147 ;  /* 0x0000000194037824 */ /* 0x000fe400078e0a93 */
[C---:B------:R-:W-:Y:S01]  /*14c20*/  VIADD R8, R4.reuse, 0x8 ;  /* 0x0000000804087836 */ /* 0x040fe20000000000 */
[C---:B------:R-:W-:Y:S02]  /*14c30*/  IADD3 R6, P1, PT, R4.reuse, R9, RZ ;  /* 0x0000000904067210 */ /* 0x040fe40007f3e0ff */
[-C--:B------:R-:W-:Y:S02]  /*14c40*/  ISETP.GE.AND P3, PT, R4, R3.reuse, PT ;  /* 0x000000030400720c */ /* 0x080fe40003f66270 */
[----:B------:R-:W-:-:S02]  /*14c50*/  ISETP.GE.AND P2, PT, R8, R3, PT ;  /* 0x000000030800720c */ /* 0x000fc40003f46270 */
[----:B------:R-:W-:Y:S02]  /*14c60*/  LEA.HI.X.SX32 R9, R9, RZ, 0x1, P1 ;  /* 0x000000ff09097211 */ /* 0x000fe400008f0eff */
[----:B-----5:R-:W-:-:S04]  /*14c70*/  LEA R8, P1, R6, R46, 0x2 ;  /* 0x0000002e06087211 */ /* 0x020fc800078210ff */
[----:B------:R-:W-:-:S05]  /*14c80*/  LEA.HI.X R9, R6, R47, R9, 0x2, P1 ;  /* 0x0000002f06097211 */ /* 0x000fca00008f1409 */
[----:B------:R1:W-:Y:S04]  /*14c90*/  @!P3 ST.E desc[UR4][R8.64], R5 ;  /* 0x000000050800b985 */ /* 0x0003e8000c101904 */
[----:B------:R1:W-:Y:S02]  /*14ca0*/  @!P2 ST.E desc[UR4][R8.64+0x20], R7 ;  /* 0x000020070800a985 */ /* 0x0003e4000c101904 */
.L_x_8231:
[----:B------:R-:W-:Y:S05]  /*14cb0*/  BSYNC.RECONVERGENT B0 ;  /* 0x0000000000007941 */ /* 0x000fea0003800200 */
.L_x_8230:
        /* <DEDUP_REMOVED lines=8> */
[----:B------:R-:W-:Y:S01]  /*14d40*/  @P0 MOV R4, R42 ;  /* 0x0000002a00040202 */ /* 0x000fe20000000f00 */
[----:B------:R-:W-:Y:S01]  /*14d50*/  IMAD.MOV.U32 R9, RZ, RZ, RZ ;  /* 0x000000ffff097224 */ /* 0x000fe200078e00ff */
[----:B------:R-:W-:Y:S01]  /*14d60*/  ISETP.GE.AND P1, PT, R6, R7, PT ;  /* 0x000000070600720c */ /* 0x000fe20003f26270 */
[----:B------:R-:W-:-:S02]  /*14d70*/  @!P0 IMAD.IADD R3, R5, 0x1, R3 ;  /* 0x0000000105038824 */ /* 0x000fc400078e0203 */
[----:B------:R-:W-:Y:S02]  /*14d80*/  IMAD R5, R37, R145, RZ ;  /* 0x0000009125057224 */ /* 0x000fe400078e02ff */
[----:B------:R-:W-:-:S04]  /*14d90*/  IMAD.WIDE.U32 R10, R147, R40, R8 ;  /* 0x00000028930a7225 */ /* 0x000fc800078e0008 */
[----:B------:R-:W-:-:S04]  /*14da0*/  IMAD.WIDE.U32 R36, R36, R145, RZ ;  /* 0x0000009124247225 */ /* 0x000fc800078e00ff */
[----:B------:R-:W-:Y:S01]  /*14db0*/  IMAD R147, R41, R147, RZ ;  /* 0x0000009329937224 */ /* 0x000fe200078e02ff */
[----:B------:R-:W-:Y:S01]  /*14dc0*/  IADD3 R5, PT, PT, R37, R5, RZ ;  /* 0x0000000525057210 */ /* 0x000fe20007ffe0ff */
[----:B------:R-:W-:Y:S01]  /*14dd0*/  @P0 IMAD.IADD R3, R43, 0x1, R0 ;  /* 0x000000012b030824 */ /* 0x000fe200078e0200 */
[----:B------:R-:W-:Y:S02]  /*14de0*/  IADD3 R10, P2, P0, R36, R10, R4 ;  /* 0x0000000a240a7210 */ /* 0x000fe4000785e004 */
[----:B------:R-:W-:-:S04]  /*14df0*/  IADD3 R0, PT, PT, R11, R147, RZ ;  /* 0x000000930b007210 */ /* 0x000fc80007ffe0ff */
[----:B------:R-:W-:Y:S02]  /*14e00*/  IADD3.X R11, PT, PT, R5, R0, R3, P2, P0 ;  /* 0x00000000050b7210 */ /* 0x000fe400017e0403 */
[C---:B------:R-:W-:Y:S02]  /*14e10*/  LOP3.LUT R5, R8.reuse, 0x20, RZ, 0xfc, !PT ;  /* 0x0000002008057812 */ /* 0x040fe400078efcff */
        /* <DEDUP_REMOVED lines=13> */
.L_x_8233:
[----:B------:R-:W-:Y:S05]  /*14ef0*/  BSYNC.RECONVERGENT B0 ;  /* 0x0000000000007941 */ /* 0x000fea0003800200 */
.L_x_8232:
[----:B------:R-:W-:-:S04]  /*14f00*/  MOV R145, 0x0 ;  /* 0x0000000000917802 */ /* 0x000fc80000000f00 */
[----:B-12345:R-:W-:Y:S05]  /*14f10*/  @P1 RET.REL.NODEC R144 `(_ZN5flash24flash_fwd_splitkv_kernelI23Flash_fwd_kernel_traitsILi96ELi64ELi64ELi4ELb0ELb0EN7cutlass6half_tE19Flash_kernel_traitsILi96ELi64ELi64ELi4ES3_EELb0ELb1ELb0ELb0ELb0ELb1ELb0ELb1EEEvNS_16Flash_fwd_paramsE) ;  /* 0xfffffeb090381950 */ /* 0x03efea0003c3ffff */
        /* <DEDUP_REMOVED lines=14> */
[----:B-1----:R-:W-:Y:S05]  /*15000*/  @P0 RET.REL.NODEC R144 `(_ZN5flash24flash_fwd_splitkv_kernelI23Flash_fwd_kernel_traitsILi96ELi64ELi64ELi4ELb0ELb0EN7cutlass6half_tE19Flash_kernel_traitsILi96ELi64ELi64ELi4ES3_EELb0ELb1ELb0ELb0ELb0ELb1ELb0ELb1EEEvNS_16Flash_fwd_paramsE) ;  /* 0xfffffeac90fc0950 */ /* 0x002fea0003c3ffff */
[----:B------:R-:W-:Y:S01]  /*15010*/  MOV R145, 0x0 ;  /* 0x0000000000917802 */ /* 0x000fe20000000f00 */
[----:B------:R1:W-:Y:S03]  /*15020*/  ST.E.128 desc[UR4][R2.64+0x80], R12 ;  /* 0x0000800c02007985 */ /* 0x0003e6000c101d04 */
[----:B-1----:R-:W-:Y:S05]  /*15030*/  RET.REL.NODEC R144 `(_ZN5flash24flash_fwd_splitkv_kernelI23Flash_fwd_kernel_traitsILi96ELi64ELi64ELi4ELb0ELb0EN7cutlass6half_tE19Flash_kernel_traitsILi96ELi64ELi64ELi4ES3_EELb0ELb1ELb0ELb0ELb0ELb1ELb0ELb1EEEvNS_16Flash_fwd_paramsE) ;  /* 0xfffffeac90f07950 */ /* 0x002fea0003c3ffff */
.L_x_8227:
[----:B------:R-:W-:Y:S01]  /*15040*/  MOV R5, 0x2 ;  /* 0x0000000200057802 */ /* 0x000fe20000000f00 */
[----:B------:R-:W-:Y:S01]  /*15050*/  IMAD.MOV.U32 R0, RZ, RZ, 0x1f ;  /* 0x0000001fff007424 */ /* 0x000fe200078e00ff */
[----:B------:R-:W-:-:S07]  /*15060*/  MOV R2, 0xffffffff ;  /* 0xffffffff00027802 */ /* 0x000fce0000000f00 */
[----:B-1---5:R-:W-:Y:S05]  /*15070*/  WARPSYNC.COLLECTIVE R2, `(.L_x_8234) ;  /* 0x0000000002087348 */ /* 0x022fea0003c00000 */
[----:B------:R2:W3:Y:S02]  /*15080*/  SHFL.BFLY P0, R9, R165, R5, R0 ;  /* 0x0c000005a5097389 */ /* 0x0004e40000000000 */
[----:B-123-5:R-:W-:Y:S05]  /*15090*/  ENDCOLLECTIVE ;  /* 0x000000000000791b */ /* 0x02efea0003800000 */
.L_x_8234:
[----:B------:R-:W-:Y:S02]  /*150a0*/  IMAD.MOV.U32 R6, RZ, RZ, R9 ;  /* 0x000000ffff067224 */ /* 0x000fe400078e0009 */
[----:B------:R-:W-:Y:S02]  /*150b0*/  IMAD.MOV.U32 R5, RZ, RZ, 0x1 ;  /* 0x00000001ff057424 */ /* 0x000fe400078e00ff */
[----:B------:R-:W-:-:S05]  /*150c0*/  FADD.FTZ R7, R6, R165 ;  /* 0x000000a506077221 */ /* 0x000fca0000010000 */
[----:B------:R-:W-:-:S07]  /*150d0*/  MOV R165, R7 ;  /* 0x0000000700a57202 */ /* 0x000fce0000000f00 */
[----:B------:R-:W-:Y:S05]  /*150e0*/  WARPSYNC.COLLECTIVE R2, `(.L_x_8235) ;  /* 0x0000000002087348 */ /* 0x000fea0003c00000 */
[----:B------:R1:W2:Y:S02]  /*150f0*/  SHFL.BFLY P0, R9, R165, R5, R0 ;  /* 0x0c000005a5097389 */ /* 0x0002a40000000000 */
[----:B-12---:R-:W-:Y:S05]  /*15100*/  ENDCOLLECTIVE ;  /* 0x000000000000791b */ /* 0x006fea0003800000 */
.L_x_8235:
[----:B------:R-:W-:Y:S01]  /*15110*/  MOV R165, R163 ;  /* 0x000000a300a57202 */ /* 0x000fe20000000f00 */
[----:B------:R-:W-:Y:S01]  /*15120*/  IMAD.MOV.U32 R5, RZ, RZ, 0x2 ;  /* 0x00000002ff057424 */ /* 0x000fe200078e00ff */
[----:B------:R-:W-:-:S07]  /*15130*/  MOV R6, R9 ;  /* 0x0000000900067202 */ /* 0x000fce0000000f00 */
[----:B------:R-:W-:Y:S05]  /*15140*/  WARPSYNC.COLLECTIVE R2, `(.L_x_8236) ;  /* 0x0000000002087348 */ /* 0x000fea0003c00000 */
[----:B------:R1:W2:Y:S02]  /*15150*/  SHFL.BFLY P0, R9, R165, R5, R0 ;  /* 0x0c000005a5097389 */ /* 0x0002a40000000000 */
[----:B-12---:R-:W-:Y:S05]  /*15160*/  ENDCOLLECTIVE ;  /* 0x000000000000791b */ /* 0x006fea0003800000 */
.L_x_8236:
[----:B------:R-:W-:Y:S01]  /*15170*/  FADD.FTZ R6, R7, R6 ;  /* 0x0000000607067221 */ /* 0x000fe20000010000 */
[----:B------:R-:W-:Y:S01]  /*15180*/  FADD.FTZ R8, R9, R163 ;  /* 0x000000a309087221 */ /* 0x000fe20000010000 */
[----:B------:R-:W-:-:S04]  /*15190*/  MOV R5, 0x1 ;  /* 0x0000000100057802 */ /* 0x000fc80000000f00 */
[----:B------:R-:W-:-:S07]  /*151a0*/  MOV R165, R8 ;  /* 0x0000000800a57202 */ /* 0x000fce0000000f00 */
[----:B------:R-:W-:Y:S05]  /*151b0*/  WARPSYNC.COLLECTIVE R2, `(.L_x_8237) ;  /* 0x0000000002087348 */ /* 0x000fea0003c00000 */
[----:B------:R1:W2:Y:S02]  /*151c0*/  SHFL.BFLY P0, R9, R165, R5, R0 ;  /* 0x0c000005a5097389 */ /* 0x0002a40000000000 */
[----:B-12---:R-:W-:Y:S05]  /*151d0*/  ENDCOLLECTIVE ;  /* 0x000000000000791b */ /* 0x006fea0003800000 */
.L_x_8237:
[----:B------:R-:W-:Y:S05]  /*151e0*/  BRA `(.L_x_8238) ;  /* 0xffffffec00e07947 */ /* 0x000fea000383ffff */
.L_x_8239:
        /* <DEDUP_REMOVED lines=9> */
.L_x_11705:


//--------------------- .text._ZN5flash24flash_fwd_splitkv_kernelI23Flash_fwd_kernel_traitsILi96ELi64ELi64ELi4ELb0ELb0EN7cutlass6half_tE19Flash_kernel_traitsILi96ELi64ELi64ELi4ES3_EELb0ELb1ELb0ELb0ELb0ELb0ELb1ELb0EEEvNS_16Flash_fwd_paramsE --------------------------
	.section	.text._ZN5flash24flash_fwd_splitkv_kernelI23Flash_fwd_kernel_traitsILi96ELi64ELi64ELi4ELb0ELb0EN7cutlass6half_tE19Flash_kernel_traitsILi96ELi64ELi64ELi4ES3_EELb0ELb1ELb0ELb0ELb0ELb0ELb1ELb0EEEvNS_16Flash_fwd_paramsE,"ax",@progbits
	.align	128
        .global         _ZN5flash24flash_fwd_splitkv_kernelI23Flash_fwd_kernel_traitsILi96ELi64ELi64ELi4ELb0ELb0EN7cutlass6half_tE19Flash_kernel_traitsILi96ELi64ELi64ELi4ES3_EELb0ELb1ELb0ELb0ELb0ELb0ELb1ELb0EEEvNS_16Flash_fwd_paramsE
        .type           _ZN5flash24flash_fwd_splitkv_kernelI23Flash_fwd_kernel_traitsILi96ELi64ELi64ELi4ELb0ELb0EN7cutlass6half_tE19Flash_kernel_traitsILi96ELi64ELi64ELi4ES3_EELb0ELb1ELb0ELb0ELb0ELb0ELb1ELb0EEEvNS_16Flash_fwd_paramsE,@function
        .size           _ZN5flash24flash_fwd_splitkv_kernelI23Flash_fwd_kernel_traitsILi96ELi64ELi64ELi4ELb0ELb0EN7cutlass6half_tE19Flash_kernel_traitsILi96ELi64ELi64ELi4ES3_EELb0ELb1ELb0ELb0ELb0ELb0ELb1ELb0EEEvNS_16Flash_fwd_paramsE,(.L_x_11706 - _ZN5flash24flash_fwd_splitkv_kernelI23Flash_fwd_kernel_traitsILi96ELi64ELi64ELi4ELb0ELb0EN7cutlass6half_tE19Flash_kernel_traitsILi96ELi64ELi64ELi4ES3_EELb0ELb1ELb0ELb0ELb0ELb0ELb1ELb0EEEvNS_16Flash_fwd_paramsE)
        .other          _ZN5flash24flash_fwd_splitkv_kernelI23Flash_fwd_kernel_traitsILi96ELi64ELi64ELi4ELb0ELb0EN7cutlass6half_tE19Flash_kernel_traitsILi96ELi64ELi64ELi4ES3_EELb0ELb1ELb0ELb0ELb0ELb0ELb1ELb0EEEvNS_16Flash_fwd_paramsE,@"STO_CUDA_ENTRY STV_DEFAULT"
_ZN5flash24flash_fwd_splitkv_kernelI23Flash_fwd_kernel_traitsILi96ELi64ELi64ELi4ELb0ELb0EN7cutlass6half_tE19Flash_kernel_traitsILi96ELi64ELi64ELi4ES3_EELb0ELb1ELb0ELb0ELb0ELb0ELb1ELb0EEEvNS_16Flash_fwd_paramsE:
.text._ZN5flash24flash_fwd_splitkv_kernelI23Flash_fwd_kernel_traitsILi96ELi64ELi64ELi4ELb0ELb0EN7cutlass6half_tE19Flash_kernel_traitsILi96ELi64ELi64ELi4ES3_EELb0ELb1ELb0ELb0ELb0ELb0ELb1ELb0EEEvNS_16Flash_fwd_paramsE:
        /* <DEDUP_REMOVED lines=29> */
[----:B------:R-:W-:Y:S05]  /*01d0*/  CALL.REL.NOINC `($_ZN5flash24flash_fwd_splitkv_kernelI23Flash_fwd_kernel_traitsILi96ELi64ELi64ELi4ELb0ELb0EN7cutlass6half_tE19Flash_kernel_traitsILi96ELi64ELi64ELi4ES3_EELb0ELb1ELb0ELb0ELb0ELb0ELb1ELb0EEEvNS_16Flash_fwd_paramsE$_ZN5flash30compute_attn_1rowblock_splitkvI23Flash_fwd_kernel_traitsILi96ELi64ELi64ELi4ELb0ELb0EN7cutlass6half_tE19Flash_kernel_traitsILi96ELi64ELi64ELi4ES3_EELb0ELb1ELb0ELb0ELb0ELb0ELb1ELb0ENS_16Flash_fwd_paramsEEEvRKT8_iiiii) ;  /* 0x0000000000087944 */ /* 0x000fea0003c00000 */
[----:B------:R-:W-:Y:S05]  /*01e0*/  BSYNC.RECONVERGENT B3 ;  /* 0x0000000000037941 */ /* 0x000fea0003800200 */
.L_x_8240:
[----:B------:R-:W-:Y:S05]  /*01f0*/  EXIT ;  /* 0x000000000000794d */ /* 0x000fea0003800000 */
        .type           $_ZN5flash24flash_fwd_splitkv_kernelI23Flash_fwd_kernel_traitsILi96ELi64ELi64ELi4ELb0ELb0EN7cutlass6half_tE19Flash_kernel_traitsILi96ELi64ELi64ELi4ES3_EELb0ELb1ELb0ELb0ELb0ELb0ELb1ELb0EEEvNS_16Flash_fwd_paramsE$_ZN5flash30compute_attn_1rowblock_splitkvI23Flash_fwd_kernel_traitsILi96ELi64ELi64ELi4ELb0ELb0EN7cutlass6half_tE19Flash_kernel_traitsILi96ELi64ELi64ELi4ES3_EELb0ELb1ELb0ELb0ELb0ELb0ELb1ELb0ENS_16Flash_fwd_paramsEEEvRKT8_iiiii,@function
        .size           $_ZN5flash24flash_fwd_splitkv_kernelI23Flash_fwd_kernel_traitsILi96ELi64ELi64ELi4ELb0ELb0EN7cutlass6half_tE19Flash_kernel_traitsILi96ELi64ELi64ELi4ES3_EELb0ELb1ELb0ELb0ELb0ELb0ELb1ELb0EEEvNS_16Flash_fwd_paramsE$_ZN5flash30compute_attn_1rowblock_splitkvI23Flash_fwd_kernel_traitsILi96ELi64ELi64ELi4ELb0ELb0EN7cutlass6half_tE19Flash_kernel_traitsILi96ELi64ELi64ELi4ES3_EELb0ELb1ELb0ELb0ELb0ELb0ELb1ELb0ENS_16Flash_fwd_paramsEEEvRKT8_iiiii,(.L_x_11706 - $_ZN5flash24flash_fwd_splitkv_kernelI23Flash_fwd_kernel_traitsILi96ELi64ELi64ELi4ELb0ELb0EN7cutlass6half_tE19Flash_kernel_traitsILi96ELi64ELi64ELi4ES3_EELb0ELb1ELb0ELb0ELb0ELb0ELb1ELb0EEEvNS_16Flash_fwd_paramsE$_ZN5flash30compute_attn_1rowblock_splitkvI23Flash_fwd_kernel_traitsILi96ELi64ELi64ELi4ELb0ELb0EN7cutlass6half_tE19Flash_kernel_traitsILi96ELi64ELi64ELi4ES3_EELb0ELb1ELb0ELb0ELb0ELb0ELb1ELb0ENS_16Flash_fwd_paramsEEEvRKT8_iiiii)
$_ZN5flash24flash_fwd_splitkv_kernelI23Flash_fwd_kernel_traitsILi96ELi64ELi64ELi4ELb0ELb0EN7cutlass6half_tE19Flash_kernel_traitsILi96ELi64ELi64ELi4ES3_EELb0ELb1ELb0ELb0ELb0ELb0ELb1ELb0EEEvNS_16Flash_fwd_paramsE$_ZN5flash30compute_attn_1rowblock_splitkvI23Flash_fwd_kernel_traitsILi96ELi64ELi64ELi4ELb0ELb0EN7cutlass6half_tE19Flash_kernel_traitsILi96ELi64ELi64ELi4ES3_EELb0ELb1ELb0ELb0ELb0ELb0ELb1ELb0ENS_16Flash_fwd_paramsEEEvRKT8_iiiii:
        /* <DEDUP_REMOVED lines=38> */
.L_x_8242:
[----:B------:R-:W-:Y:S05]  /*0460*/  BSYNC.RECONVERGENT B0 ;  /* 0x0000000000007941 */ /* 0x000fea0003800200 */
.L_x_8241:
[----:B------:R-:W-:Y:S04]  /*0470*/  BSSY.RECONVERGENT B0, `(.L_x_8243) ;  /* 0x0000007000007945 */ /* 0x000fe80003800200 */
[----:B------:R-:W-:Y:S05]  /*0480*/  @!P3 BRA `(.L_x_8244) ;  /* 0x000000000014b947 */ /* 0x000fea0003800000 */
[----:B------:R-:W3:Y:S02]  /*0490*/  LD.E.U8 R6, desc[UR4][R2.64+0x1b2] ;  /* 0x0001b20402067980 */ /* 0x000ee4000c101100 */
[----:B---3--:R-:W-:-:S13]  /*04a0*/  ISETP.NE.AND P1, PT, R6, RZ, PT ;  /* 0x000000ff0600720c */ /* 0x008fda0003f25270 */
[----:B------:R-:W3:Y:S02]  /*04b0*/  @P1 LD.E R6, desc[UR4][R16.64+0x4] ;  /* 0x0000040410061980 */ /* 0x000ee4000c101900 */
[----:B---3-5:R-:W-:-:S06]  /*04c0*/  @P1 IADD3 R87, PT, PT, R6, -R13, RZ ;  /* 0x8000000d06571210 */ /* 0x028fcc0007ffe0ff */
[----:B------:R3:W5:Y:S02]  /*04d0*/  @!P1 LD.E R87, desc[UR4][R16.64] ;  /* 0x0000000410579980 */ /* 0x000764000c101900 */
.L_x_8244:
[----:B------:R-:W-:Y:S05]  /*04e0*/  BSYNC.RECONVERGENT B0 ;  /* 0x0000000000007941 */ /* 0x000fea0003800200 */
.L_x_8243:
        /* <DEDUP_REMOVED lines=8> */
.L_x_8246:
[----:B------:R-:W4:Y:S01]  /*0570*/  LD.E.64 R6, desc[UR4][R2.64+0x108] ;  /* 0x0001080402067980 */ /* 0x000f22000c101b00 */
[----:B------:R-:W-:Y:S01]  /*0580*/  BSSY.RECONVERGENT B0, `(.L_x_8248) ;  /* 0x0000006000007945 */ /* 0x000fe20003800200 */
[----:B------:R-:W-:Y:S01]  /*0590*/  IMAD.MOV.U32 R0, RZ, RZ, RZ ;  /* 0x000000ffff007224 */ /* 0x000fe200078e00ff */
[----:B----4-:R-:W-:-:S04]  /*05a0*/  ISETP.NE.U32.AND P0, PT, R6, RZ, PT ;  /* 0x000000ff0600720c */ /* 0x010fc80003f05070 */
[----:B------:R-:W-:-:S13]  /*05b0*/  ISETP.NE.AND.EX P0, PT, R7, RZ, PT, P0 ;  /* 0x000000ff0700720c */ /* 0x000fda0003f05300 */
[----:B------:R-:W-:Y:S05]  /*05c0*/  @!P0 BRA `(.L_x_8249) ;  /* 0x0000000000048947 */ /* 0x000fea0003800000 */
[----:B------:R4:W5:Y:S02]  /*05d0*/  LD.E R0, desc[UR4][R2.64+0xbc] ;  /* 0x0000bc0402007980 */ /* 0x000964000c101900 */
.L_x_8249:
[----:B------:R-:W-:Y:S05]  /*05e0*/  BSYNC.RECONVERGENT B0 ;  /* 0x0000000000007941 */ /* 0x000fea0003800200 */
.L_x_8248:
[----:B-----5:R-:W-:Y:S02]  /*05f0*/  IADD3 R87, PT, PT, R0, R87, -R12 ;  /* 0x0000005700577210 */ /* 0x020fe40007ffe80c */
.L_x_8247:
[----:B------:R-:W-:Y:S05]  /*0600*/  BSYNC.RECONVERGENT B1 ;  /* 0x0000000000017941 */ /* 0x000fea0003800200 */
.L_x_8245:
[----:B------:R-:W-:Y:S01]  /*0610*/  IMAD.SHL.U32 R135, R151, 0x40, RZ ;  /* 0x0000004097877824 */ /* 0x000fe200078e00ff */
[----:B------:R-:W-:Y:S01]  /*0620*/  MOV R6, R150 ;  /* 0x0000009600067202 */ /* 0x000fe20000000f00 */
[----:B------:R-:W-:-:S03]  /*0630*/  IMAD.MOV.U32 R7, RZ, RZ, 0x0 ;  /* 0x00000000ff077424 */ /* 0x000fc600078e00ff */
[----:B------:R-:W-:-:S13]  /*0640*/  ISETP.GT.AND P0, PT, R98, R135, PT ;  /* 0x000000876200720c */ /* 0x000fda0003f04270 */
[----:B-1234-:R-:W-:Y:S05]  /*0650*/  @!P0 RET.REL.NODEC R6 `(_ZN5flash24flash_fwd_splitkv_kernelI23Flash_fwd_kernel_traitsILi96ELi64ELi64ELi4ELb0ELb0EN7cutlass6half_tE19Flash_kernel_traitsILi96ELi64ELi64ELi4ES3_EELb0ELb1ELb0ELb0ELb0ELb0ELb1ELb0EEEvNS_16Flash_fwd_paramsE) ;  /* 0xfffffff806688950 */ /* 0x01efea0003c3ffff */
        /* <DEDUP_REMOVED lines=11> */
[----:B------:R-:W-:Y:S01]  /*0710*/  IMAD.HI.U32 R10, R19, R10, R18 ;  /* 0x0000000a130a7227 */ /* 0x000fe200078e0012 */
[----:B------:R-:W1:Y:S03]  /*0720*/  S2R R129, SR_TID.X ;  /* 0x0000000000817919 */ /* 0x000e660000002100 */
[----:B--2---:R-:W-:-:S05]  /*0730*/  VIADD R0, R0, 0x3f ;  /* 0x0000003f00007836 */ /* 0x004fca0000000000 */
[----:B------:R-:W-:-:S04]  /*0740*/  SHF.R.S32.HI R17, RZ, 0x1f, R0 ;  /* 0x0000001fff117819 */ /* 0x000fc80000011400 */
[----:B------:R-:W-:-:S04]  /*0750*/  LEA.HI R17, R17, R0, RZ, 0x6 ;  /* 0x0000000011117211 */ /* 0x000fc800078f30ff */
[----:B------:R-:W-:-:S05]  /*0760*/  LEA.HI.SX32 R17, R17, R8, 0x1a ;  /* 0x0000000811117211 */ /* 0x000fca00078fd2ff */
[----:B------:R-:W-:Y:S01]  /*0770*/  VIADD R17, R17, 0xffffffff ;  /* 0xffffffff11117836 */ /* 0x000fe20000000000 */
[----:B------:R-:W-:-:S04]  /*0780*/  IABS R0, R8 ;  /* 0x0000000800007213 */ /* 0x000fc80000000000 */
[----:B------:R-:W-:Y:S01]  /*0790*/  IABS R6, R17 ;  /* 0x0000001100067213 */ /* 0x000fe20000000000 */
[----:B------:R-:W-:-:S04]  /*07a0*/  IMAD.MOV R0, RZ, RZ, -R0 ;  /* 0x000000ffff007224 */ /* 0x000fc800078e0a00 */
[----:B------:R-:W-:-:S04]  /*07b0*/  IMAD.HI.U32 R19, R10, R6, RZ ;  /* 0x000000060a137227 */ /* 0x000fc800078e00ff */
[----:B------:R-:W-:-:S05]  /*07c0*/  IMAD R0, R19, R0, R6 ;  /* 0x0000000013007224 */ /* 0x000fca00078e0206 */
[----:B------:R-:W-:Y:S02]  /*07d0*/  ISETP.GT.U32.AND P1, PT, R7, R0, PT ;  /* 0x000000000700720c */ /* 0x000fe40003f24070 */
[----:B------:R-:W-:-:S11]  /*07e0*/  LOP3.LUT R17, R17, R8, RZ, 0x3c, !PT ;  /* 0x0000000811117212 */ /* 0x000fd600078e3cff */
[----:B------:R-:W-:-:S05]  /*07f0*/  @!P1 IMAD.IADD R0, R0, 0x1, -R7 ;  /* 0x0000000100009824 */ /* 0x000fca00078e0a07 */
[----:B------:R-:W-:Y:S01]  /*0800*/  ISETP.GE.U32.AND P2, PT, R0, R7, PT ;  /* 0x000000070000720c */ /* 0x000fe20003f46070 */
[----:B------:R-:W-:Y:S01]  /*0810*/  @!P1 VIADD R19, R19, 0x1 ;  /* 0x0000000113139836 */ /* 0x000fe20000000000 */
[----:B------:R-:W-:Y:S01]  /*0820*/  ISETP.GE.AND P0, PT, R17, RZ, PT ;  /* 0x000000ff1100720c */ /* 0x000fe20003f06270 */
[----:B------:R-:W-:Y:S01]  /*0830*/  VIADD R6, R87, 0x3f ;  /* 0x0000003f57067836 */ /* 0x000fe20000000000 */
[----:B------:R-:W-:Y:S01]  /*0840*/  ISETP.NE.AND P1, PT, R8, RZ, PT ;  /* 0x000000ff0800720c */ /* 0x000fe20003f25270 */
[--C-:B------:R-:W-:Y:S02]  /*0850*/  IMAD R7, R151, 0x40, -R98.reuse ;  /* 0x0000004097077824 */ /* 0x100fe400078e0a62 */
[----:B----4-:R-:W-:-:S03]  /*0860*/  IMAD.IADD R10, R11, 0x1, R98 ;  /* 0x000000010b0a7824 */ /* 0x010fc600078e0262 */
[----:B---3--:R-:W-:-:S03]  /*0870*/  IADD3 R7, PT, PT, R9, R7, R6 ;  /* 0x0000000709077210 */ /* 0x008fc60007ffe006 */
[----:B------:R-:W-:Y:S01]  /*0880*/  @P2 VIADD R19, R19, 0x1 ;  /* 0x0000000113132836 */ /* 0x000fe20000000000 */
[----:B------:R-:W-:-:S03]  /*0890*/  SHF.R.S32.HI R9, RZ, 0x1f, R6 ;  /* 0x0000001fff097819 */ /* 0x000fc60000011406 */
[----:B------:R-:W-:Y:S01]  /*08a0*/  IMAD.MOV.U32 R0, RZ, RZ, R19 ;  /* 0x000000ffff007224 */ /* 0x000fe200078e0013 */
[----:B------:R-:W-:Y:S01]  /*08b0*/  IADD3 R11, PT, PT, -R10, R135, R87 ;  /* 0x000000870a0b7210 */ /* 0x000fe20007ffe157 */
[----:B------:R-:W-:Y:S02]  /*08c0*/  VIADD R7, R7, 0x40 ;  /* 0x0000004007077836 */ /* 0x000fe40000000000 */
[----:B------:R-:W-:Y:S01]  /*08d0*/  @!P0 IMAD.MOV R0, RZ, RZ, -R0 ;  /* 0x000000ffff008224 */ /* 0x000fe200078e0a00 */
[----:B------:R-:W-:Y:S02]  /*08e0*/  @!P1 LOP3.LUT R0, RZ, R8, RZ, 0x33, !PT ;  /* 0x00000008ff009212 */ /* 0x000fe400078e33ff */
[----:B------:R-:W-:Y:S02]  /*08f0*/  LEA.HI R9, R9, R6, RZ, 0x6 ;  /* 0x0000000609097211 */ /* 0x000fe400078f30ff */
[----:B------:R-:W-:Y:S02]  /*0900*/  SHF.R.S32.HI R8, RZ, 0x1f, R11 ;  /* 0x0000001fff087819 */ /* 0x000fe4000001140b */
[----:B------:R-:W-:Y:S01]  /*0910*/  SHF.R.S32.HI R6, RZ, 0x1f, R7 ;  /* 0x0000001fff067819 */ /* 0x000fe20000011407 */
[----:B------:R-:W-:Y:S01]  /*0920*/  IMAD R144, R0, UR8, RZ ;  /* 0x0000000800907c24 */ /* 0x000fe2000f8e02ff */
[----:B------:R-:W-:-:S02]  /*0930*/  SHF.R.S32.HI R9, RZ, 0x6, R9 ;  /* 0x00000006ff097819 */ /* 0x000fc40000011409 */
[----:B------:R-:W-:Y:S02]  /*0940*/  LEA.HI R8, R8, R11, RZ, 0x6 ;  /* 0x0000000b08087211 */ /* 0x000fe400078f30ff */
[----:B------:R-:W-:Y:S02]  /*0950*/  LEA.HI R6, R6, R7, RZ, 0x6 ;  /* 0x0000000706067211 */ /* 0x000fe400078f30ff */
[C---:B------:R-:W-:Y:S02]  /*0960*/  VIADDMNMX R0, R144.reuse, R0, R9, PT ;  /* 0x0000000090007246 */ /* 0x040fe40003800109 */
[----:B------:R-:W-:Y:S02]  /*0970*/  SHF.R.S32.HI R9, RZ, 0x6, R8 ;  /* 0x00000006ff097819 */ /* 0x000fe40000011408 */
[----:B------:R-:W-:Y:S02]  /*0980*/  SHF.R.S32.HI R7, RZ, 0x6, R6 ;  /* 0x00000006ff077819 */ /* 0x000fe40000011406 */
[----:B------:R-:W-:-:S02]  /*0990*/  VIMNMX R144, PT, PT, R144, R9, !PT ;  /* 0x0000000990907248 */ /* 0x000fc40007fe0100 */
[----:B------:R-:W-:-:S04]  /*09a0*/  VIMNMX R0, PT, PT, R0, R7, PT ;  /* 0x0000000700007248 */ /* 0x000fc80003fe0100 */
[----:B------:R-:W-:-:S13]  /*09b0*/  ISETP.GE.AND P0, PT, R144, R0, PT ;  /* 0x000000009000720c */ /* 0x000fda0003f06270 */
[----:B-1----:R-:W-:Y:S05]  /*09c0*/  @!P0 BRA `(.L_x_8250) ;  /* 0x00000004009c8947 */ /* 0x002fea0003800000 */
        /* <DEDUP_REMOVED lines=35> */
.L_x_8252:
[----:B------:R-:W-:Y:S05]  /*0c00*/  BSYNC.RECONVERGENT B0 ;  /* 0x0000000000007941 */ /* 0x000fea0003800200 */
.L_x_8251:
        /* <DEDUP_REMOVED lines=16> */
.L_x_8254:
[----:B------:R-:W-:Y:S05]  /*0d10*/  BSYNC.RECONVERGENT B0 ;  /* 0x0000000000007941 */ /* 0x000fea0003800200 */
.L_x_8253:
        /* <DEDUP_REMOVED lines=15> */
.L_x_8256:
[----:B------:R-:W-:Y:S05]  /*0e10*/  BSYNC.RECONVERGENT B0 ;  /* 0x0000000000007941 */ /* 0x000fea0003800200 */
.L_x_8255:
        /* <DEDUP_REMOVED lines=15> */
.L_x_8258:
[----:B------:R-:W-:Y:S05]  /*0f10*/  BSYNC.RECONVERGENT B0 ;  /* 0x0000000000007941 */ /* 0x000fea0003800200 */
.L_x_8257:
        /* <DEDUP_REMOVED lines=13> */
[----:B-12---:R-:W-:Y:S05]  /*0ff0*/  @P6 RET.REL.NODEC R150 `(_ZN5flash24flash_fwd_splitkv_kernelI23Flash_fwd_kernel_traitsILi96ELi64ELi64ELi4ELb0ELb0EN7cutlass6half_tE19Flash_kernel_traitsILi96ELi64ELi64ELi4ES3_EELb0ELb1ELb0ELb0ELb0ELb0ELb1ELb0EEEvNS_16Flash_fwd_paramsE) ;  /* 0xfffffff096006950 */ /* 0x006fea0003c3ffff */
[----:B------:R-:W-:Y:S02]  /*1000*/  MOV R5, 0xff800000 ;  /* 0xff80000000057802 */ /* 0x000fe40000000f00 */
[----:B------:R-:W-:-:S03]  /*1010*/  MOV R151, 0x0 ;  /* 0x0000000000977802 */ /* 0x000fc60000000f00 */
[----:B------:R1:W-:Y:S02]  /*1020*/  ST.E desc[UR4][R2.64+0xc0], R5 ;  /* 0x0000c00502007985 */ /* 0x0003e4000c101904 */
[----:B-1----:R-:W-:Y:S05]  /*1030*/  RET.REL.NODEC R150 `(_ZN5flash24flash_fwd_splitkv_kernelI23Flash_fwd_kernel_traitsILi96ELi64ELi64ELi4ELb0ELb0EN7cutlass6half_tE19Flash_kernel_traitsILi96ELi64ELi64ELi4ES3_EELb0ELb1ELb0ELb0ELb0ELb0ELb1ELb0EEEvNS_16Flash_fwd_paramsE) ;  /* 0xffffffec96f07950 */ /* 0x002fea0003c3ffff */
.L_x_8250:
        /* <DEDUP_REMOVED lines=13> */
[----:B-----5:R-:W2:Y:S04]  /*1110*/  LD.E.64 R10, desc[UR4][R2.64+0x168] ;  /* 0x00016804020a7980 */ /* 0x020ea8000c101b00 */
        /* <DEDUP_REMOVED lines=38> */
[----:B------:R-:W-:-:S06]  /*1380*/  IMAD.WIDE R4, R10, 0x4, R160 ;  /* 0x000000040a047825 */ /* 0x000fcc00078e02a0 */
[----:B------:R1:W2:Y:S01]  /*1390*/  LD.E R4, desc[UR4][R4.64] ;  /* 0x0000000404047980 */ /* 0x0002a2000c101900 */
[----:B---3--:R-:W-:-:S04]  /*13a0*/  IABS R8, R9 ;  /* 0x0000000900087213 */ /* 0x008fc80000000000 */
[----:B------:R-:W3:Y:S08]  /*13b0*/  I2F.RP R13, R8 ;  /* 0x00000008000d7306 */ /* 0x000ef00000209400 */
[----:B---3--:R-:W3:Y:S02]  /*13c0*/  MUFU.RCP R11, R13 ;  /* 0x0000000d000b7308 */ /* 0x008ee40000001000 */
[----:B---3--:R-:W-:-:S06]  /*13d0*/  VIADD R11, R11, 0xffffffe ;  /* 0x0ffffffe0b0b7836 */ /* 0x008fcc0000000000 */
[----:B------:R-:W1:Y:S01]  /*13e0*/  F2I.FTZ.U32.TRUNC.NTZ R23, R11 ;  /* 0x0000000b00177305 */ /* 0x000e62000021f000 */
[----:B------:R-:W-:Y:S01]  /*13f0*/  IMAD.MOV.U32 R22, RZ, RZ, RZ ;  /* 0x000000ffff167224 */ /* 0x000fe200078e00ff */
        /* <DEDUP_REMOVED lines=19> */
[----:B----4-:R-:W-:-:S04]  /*1530*/  IMAD R6, R143, R5, RZ ;  /* 0x000000058f067224 */ /* 0x010fc800078e02ff */
[----:B------:R-:W-:Y:S01]  /*1540*/  @!P1 IMAD.MOV R11, RZ, RZ, -R11 ;  /* 0x000000ffff0b9224 */ /* 0x000fe200078e0a0b */
[----:B------:R-:W-:-:S05]  /*1550*/  @!P2 LOP3.LUT R11, RZ, R9, RZ, 0x33, !PT ;  /* 0x00000009ff0ba212 */ /* 0x000fca00078e33ff */
[----:B------:R-:W-:Y:S01]  /*1560*/  IMAD R13, R21, R11, RZ ;  /* 0x0000000b150d7224 */ /* 0x000fe200078e02ff */
        /* <DEDUP_REMOVED lines=19> */
.L_x_8260:
        /* <DEDUP_REMOVED lines=30> */
[----:B----45:R-:W-:Y:S01]  /*1880*/  @!P3 IMAD R7, R23, R11, RZ ;  /* 0x0000000b1707b224 */ /* 0x030fe200078e02ff */
[----:B------:R-:W-:-:S03]  /*1890*/  @!P3 SHF.R.S32.HI R4, RZ, 0x1f, R11 ;  /* 0x0000001fff04b819 */ /* 0x000fc6000001140b */
[-C--:B------:R-:W-:Y:S01]  /*18a0*/  @!P2 IADD3 R6, PT, PT, R6, -R5.reuse, RZ ;  /* 0x800000050606a210 */ /* 0x080fe20007ffe0ff */
[----:B------:R-:W-:Y:S02]  /*18b0*/  @P3 IMAD.IADD R8, R12, 0x1, R13 ;  /* 0x000000010c083824 */ /* 0x000fe400078e020d */
[----:B------:R-:W-:Y:S01]  /*18c0*/  @!P3 IMAD R7, R22, R4, R7 ;  /* 0x000000041607b224 */ /* 0x000fe200078e0207 */
[----:B------:R-:W-:Y:S01]  /*18d0*/  ISETP.GE.U32.AND P5, PT, R6, R5, PT ;  /* 0x000000050600720c */ /* 0x000fe20003fa6070 */
[----:B------:R-:W-:Y:S01]  /*18e0*/  @!P3 IMAD.WIDE.U32 R22, R22, R11, R16 ;  /* 0x0000000b1616b225 */ /* 0x000fe200078e0010 */
[----:B------:R-:W-:-:S03]  /*18f0*/  LOP3.LUT R5, R158, R9, RZ, 0x3c, !PT ;  /* 0x000000099e057212 */ /* 0x000fc600078e3cff */
[-C--:B------:R-:W-:Y:S02]  /*1900*/  @P3 IMAD R4, R143, R8.reuse, RZ ;  /* 0x000000088f043224 */ /* 0x080fe400078e02ff */
[----:B------:R-:W-:Y:S01]  /*1910*/  @P3 IMAD.WIDE.U32 R16, R142, R8, RZ ;  /* 0x000000088e103225 */ /* 0x000fe200078e00ff */
[----:B------:R-:W-:Y:S02]  /*1920*/  ISETP.GE.AND P1, PT, R5, RZ, PT ;  /* 0x000000ff0500720c */ /* 0x000fe40003f26270 */
[----:B------:R-:W-:Y:S01]  /*1930*/  ISETP.NE.AND P4, PT, R9, RZ, PT ;  /* 0x000000ff0900720c */ /* 0x000fe20003f85270 */
[----:B------:R-:W-:Y:S01]  /*1940*/  @!P3 IMAD.MOV.U32 R8, RZ, RZ, R22 ;  /* 0x000000ffff08b224 */ /* 0x000fe200078e0016 */
[----:B------:R-:W-:Y:S01]  /*1950*/  @!P3 IADD3 R7, PT, PT, R23, R7, RZ ;  /* 0x000000071707b210 */ /* 0x000fe20007ffe0ff */
[----:B------:R-:W-:Y:S01]  /*1960*/  @!P2 VIADD R10, R10, 0x1 ;  /* 0x000000010a0aa836 */ /* 0x000fe20000000000 */
[----:B------:R-:W-:Y:S02]  /*1970*/  @P3 IADD3 R7, PT, PT, R17, R4, RZ ;  /* 0x0000000411073210 */ /* 0x000fe40007ffe0ff */
[----:B------:R-:W-:Y:S01]  /*1980*/  @P3 MOV R8, R16 ;  /* 0x0000001000083202 */ /* 0x000fe20000000f00 */
[----:B------:R-:W-:Y:S01]  /*1990*/  @!P3 IMAD R4, R141, R12, RZ ;  /* 0x0000000c8d04b224 */ /* 0x000fe200078e02ff */
[----:B------:R-:W-:Y:S01]  /*19a0*/  @!P3 SHF.R.S32.HI R5, RZ, 0x1f, R12 ;  /* 0x0000001fff05b819 */ /* 0x000fe2000001140c */
[----:B------:R-:W-:Y:S01]  /*19b0*/  IMAD R6, R143, R85, RZ ;  /* 0x000000558f067224 */ /* 0x000fe200078e02ff */
[----:B------:R-:W-:Y:S01]  /*19c0*/  SHF.R.S32.HI R17, RZ, 0x1f, R85 ;  /* 0x0000001fff117819 */ /* 0x000fe20000011455 */
[----:B------:R-:W-:Y:S01]  /*19d0*/  @P5 VIADD R10, R10, 0x1 ;  /* 0x000000010a0a5836 */ /* 0x000fe20000000000 */
[----:B------:R-:W-:-:S02]  /*19e0*/  MOV R22, R8 ;  /* 0x0000000800167202 */ /* 0x000fc40000000f00 */
[----:B------:R-:W-:Y:S01]  /*19f0*/  MOV R23, R7 ;  /* 0x0000000700177202 */ /* 0x000fe20000000f00 */
[----:B------:R-:W-:Y:S02]  /*1a00*/  @!P3 IMAD R4, R5, R140, R4 ;  /* 0x0000008c0504b224 */ /* 0x000fe400078e0204 */
[----:B------:R-:W-:Y:S01]  /*1a10*/  @!P3 IMAD.WIDE.U32 R24, R140, R12, RZ ;  /* 0x0000000c8c18b225 */ /* 0x000fe200078e00ff */
[----:B------:R-:W-:-:S03]  /*1a20*/  @!P1 IADD3 R10, PT, PT, -R10, RZ, RZ ;  /* 0x000000ff0a0a9210 */ /* 0x000fc60007ffe1ff */
[----:B------:R-:W-:Y:S02]  /*1a30*/  IMAD R6, R17, R142, R6 ;  /* 0x0000008e11067224 */ /* 0x000fe400078e0206 */
[----:B------:R-:W-:Y:S01]  /*1a40*/  IMAD.WIDE.U32 R22, R142, R85, R22 ;  /* 0x000000558e167225 */ /* 0x000fe200078e0016 */
[----:B------:R-:W-:Y:S02]  /*1a50*/  @!P4 LOP3.LUT R10, RZ, R9, RZ, 0x33, !PT ;  /* 0x00000009ff0ac212 */ /* 0x000fe400078e33ff */
[----:B------:R-:W-:Y:S01]  /*1a60*/  @!P3 IADD3 R25, PT, PT, R25, R4, RZ ;  /* 0x000000041919b210 */ /* 0x000fe20007ffe0ff */
[----:B------:R-:W-:Y:S01]  /*1a70*/  @!P3 IMAD R4, R21, R11, RZ ;  /* 0x0000000b1504b224 */ /* 0x000fe200078e02ff */
[----:B------:R-:W-:Y:S01]  /*1a80*/  @!P3 SHF.R.S32.HI R5, RZ, 0x1f, R11 ;  /* 0x0000001fff05b819 */ /* 0x000fe2000001140b */
[----:B------:R-:W-:Y:S01]  /*1a90*/  @P3 IMAD.IADD R12, R12, 0x1, R13 ;  /* 0x000000010c0c3824 */ /* 0x000fe200078e020d */
[----:B------:R-:W-:Y:S01]  /*1aa0*/  IADD3 R23, PT, PT, R23, R6, RZ ;  /* 0x0000000617177210 */ /* 0x000fe20007ffe0ff */
[----:B------:R-:W-:Y:S01]  /*1ab0*/  IMAD R7, R19, R10, RZ ;  /* 0x0000000a13077224 */ /* 0x000fe200078e02ff */
[----:B------:R-:W-:Y:S01]  /*1ac0*/  SHF.R.S32.HI R6, RZ, 0x1f, R10 ;  /* 0x0000001fff067819 */ /* 0x000fe2000001140a */
[----:B------:R-:W-:-:S02]  /*1ad0*/  @!P3 IMAD R4, R20, R5, R4 ;  /* 0x000000051404b224 */ /* 0x000fc400078e0204 */
[----:B------:R-:W-:-:S04]  /*1ae0*/  @!P3 IMAD.WIDE.U32 R20, R20, R11, R24 ;  /* 0x0000000b1414b225 */ /* 0x000fc800078e0018 */
[----:B------:R-:W-:Y:S02]  /*1af0*/  @P3 IMAD R5, R141, R12, RZ ;  /* 0x0000000c8d053224 */ /* 0x000fe400078e02ff */
[----:B------:R-:W-:Y:S01]  /*1b00*/  IMAD.WIDE.U32 R10, R18, R10, R22 ;  /* 0x0000000a120a7225 */ /* 0x000fe200078e0016 */
[----:B------:R-:W-:-:S03]  /*1b10*/  @!P3 IADD3 R16, PT, PT, R21, R4, RZ ;  /* 0x000000041510b210 */ /* 0x000fc60007ffe0ff */
[----:B------:R-:W-:Y:S02]  /*1b20*/  IMAD R6, R18, R6, R7 ;  /* 0x0000000612067224 */ /* 0x000fe400078e0207 */
[----:B------:R-:W-:Y:S01]  /*1b30*/  @P3 IMAD.WIDE.U32 R12, R140, R12, RZ ;  /* 0x0000000c8c0c3225 */ /* 0x000fe200078e00ff */
[----:B------:R-:W-:Y:S02]  /*1b40*/  MOV R8, R10 ;  /* 0x0000000a00087202 */ /* 0x000fe40000000f00 */
[----:B------:R-:W-:Y:S01]  /*1b50*/  IADD3 R4, PT, PT, R11, R6, RZ ;  /* 0x000000060b047210 */ /* 0x000fe20007ffe0ff */
[----:B------:R-:W-:Y:S01]  /*1b60*/  @!P3 IMAD.MOV.U32 R22, RZ, RZ, R20 ;  /* 0x000000ffff16b224 */ /* 0x000fe200078e0014 */
[----:B------:R-:W-:Y:S01]  /*1b70*/  @P3 MOV R22, R12 ;  /* 0x0000000c00163202 */ /* 0x000fe20000000f00 */
[----:B------:R-:W-:Y:S01]  /*1b80*/  @P3 IMAD.IADD R16, R13, 0x1, R5 ;  /* 0x000000010d103824 */ /* 0x000fe200078e0205 */
[----:B------:R-:W-:Y:S02]  /*1b90*/  MOV R5, R85 ;  /* 0x0000005500057202 */ /* 0x000fe40000000f00 */
.L_x_8261:
[----:B------:R-:W-:Y:S05]  /*1ba0*/  BSYNC.RECONVERGENT B0 ;  /* 0x0000000000007941 */ /* 0x000fea0003800200 */
.L_x_8259:
        /* <DEDUP_REMOVED lines=31> */
[----:B------:R-:W-:-:S03]  /*1da0*/  IMAD.SHL.U32 R157, R129, 0x8, RZ ;  /* 0x00000008819d7824 */ /* 0x000fc600078e00ff */
[----:B------:R-:W-:Y:S01]  /*1db0*/  MOV R20, R23 ;  /* 0x0000001700147202 */ /* 0x000fe20000000f00 */
[C---:B------:R-:W-:Y:S02]  /*1dc0*/  IMAD R14, R5.reuse, R141, R14 ;  /* 0x0000008d050e7224 */ /* 0x040fe400078e020e */
[----:B------:R-:W-:Y:S01]  /*1dd0*/  IMAD.WIDE.U32 R30, R5, R140, RZ ;  /* 0x0000008c051e7225 */ /* 0x000fe200078e00ff */
[----:B------:R-:W-:-:S03]  /*1de0*/  LOP3.LUT R94, R157, 0x18, RZ, 0xc0, !PT ;  /* 0x000000189d5e7812 */ /* 0x000fc600078ec0ff */
[----:B------:R-:W-:Y:S01]  /*1df0*/  @!P1 IMAD.MOV R20, RZ, RZ, -R20 ;  /* 0x000000ffff149224 */ /* 0x000fe200078e0a14 */
[----:B------:R-:W-:Y:S02]  /*1e00*/  @!P2 LOP3.LUT R20, RZ, R9, RZ, 0x33, !PT ;  /* 0x00000009ff14a212 */ /* 0x000fe400078e33ff */
[----:B------:R-:W-:Y:S02]  /*1e10*/  IADD3 R5, PT, PT, R31, R14, RZ ;  /* 0x0000000e1f057210 */ /* 0x000fe40007ffe0ff */
[----:B------:R-:W-:Y:S01]  /*1e20*/  SHF.R.S32.HI R17, RZ, 0x1f, R20 ;  /* 0x0000001fff117819 */ /* 0x000fe20000011414 */
[----:B------:R-:W-:Y:S01]  /*1e30*/  IMAD R14, R29, R20, RZ ;  /* 0x000000141d0e7224 */ /* 0x000fe200078e02ff */
[----:B------:R-:W-:Y:S01]  /*1e40*/  IADD3 R9, P2, P1, R30, R22, R94 ;  /* 0x000000161e097210 */ /* 0x000fe2000795e05e */
[----:B------:R-:W-:Y:S01]  /*1e50*/  IMAD.WIDE.U32 R22, R28, R20, RZ ;  /* 0x000000141c167225 */ /* 0x000fe200078e00ff */
[----:B------:R-:W-:-:S03]  /*1e60*/  LOP3.LUT R156, R157, 0xc0, RZ, 0xc0, !PT ;  /* 0x000000c09d9c7812 */ /* 0x000fc600078ec0ff */
[----:B------:R-:W-:Y:S01]  /*1e70*/  IMAD R28, R17, R28, R14 ;  /* 0x0000001c111c7224 */ /* 0x000fe200078e020e */
[----:B------:R-:W-:Y:S02]  /*1e80*/  IADD3.X R17, PT, PT, R5, R16, RZ, P2, P1 ;  /* 0x0000001005117210 */ /* 0x000fe400017e24ff */
[----:B------:R-:W-:Y:S02]  /*1e90*/  IADD3 R22, P1, PT, R9, R22, RZ ;  /* 0x0000001609167210 */ /* 0x000fe40007f3e0ff */
[----:B------:R-:W1:Y:S01]  /*1ea0*/  S2R R9, SR_CgaCtaId ;  /* 0x0000000000097919 */ /* 0x000e620000008800 */
[----:B------:R-:W-:Y:S02]  /*1eb0*/  LOP3.LUT R156, R156, 0x18, R129, 0xf8, !PT ;  /* 0x000000189c9c7812 */ /* 0x000fe400078ef881 */
[----:B------:R-:W-:Y:S02]  /*1ec0*/  LOP3.LUT R21, R157, 0x1f20, RZ, 0xc0, !PT ;  /* 0x00001f209d157812 */ /* 0x000fe400078ec0ff */
[----:B------:R-:W-:Y:S01]  /*1ed0*/  LOP3.LUT R20, R156, R94, RZ, 0x3c, !PT ;  /* 0x0000005e9c147212 */ /* 0x000fe200078e3cff */
[----:B------:R-:W-:-:S03]  /*1ee0*/  IMAD.IADD R28, R23, 0x1, R28 ;  /* 0x00000001171c7824 */ /* 0x000fc600078e021c */
[----:B------:R-:W-:Y:S01]  /*1ef0*/  LOP3.LUT R5, R21, R20, RZ, 0xfc, !PT ;  /* 0x0000001415057212 */ /* 0x000fe200078efcff */
[----:B------:R-:W-:Y:S01]  /*1f00*/  IMAD.X R23, R17, 0x1, R28, P1 ;  /* 0x0000000111177824 */ /* 0x000fe200008e061c */
[----:B------:R-:W-:Y:S02]  /*1f10*/  SHF.R.U32.HI R100, RZ, 0x2, R129 ;  /* 0x00000002ff647819 */ /* 0x000fe40000011681 */
[----:B------:R-:W-:Y:S02]  /*1f20*/  IADD3 R135, PT, PT, -R135, R98, RZ ;  /* 0x0000006287877210 */ /* 0x000fe40007ffe1ff */
[----:B------:R-:W-:Y:S01]  /*1f30*/  MOV R124, 0x400 ;  /* 0x00000400007c7802 */ /* 0x000fe20000000f00 */
[-C--:B------:R-:W-:Y:S02]  /*1f40*/  IMAD R149, R141, R100.reuse, RZ ;  /* 0x000000648d957224 */ /* 0x080fe400078e02ff */
[----:B------:R-:W-:Y:S02]  /*1f50*/  IMAD R145, R143, R100, RZ ;  /* 0x000000648f917224 */ /* 0x000fe400078e02ff */
[----:B------:R-:W-:Y:S01]  /*1f60*/  IMAD.WIDE.U32 R22, R100, R140, R22 ;  /* 0x0000008c64167225 */ /* 0x000fe200078e0016 */
[----:B------:R-:W-:Y:S03]  /*1f70*/  BSSY.RECONVERGENT B0, `(.L_x_8262) ;  /* 0x0000040000007945 */ /* 0x000fe60003800200 */
[----:B------:R-:W-:Y:S01]  /*1f80*/  IMAD.MOV.U32 R101, RZ, RZ, RZ ;  /* 0x000000ffff657224 */ /* 0x000fe200078e00ff */
[----:B------:R-:W-:-:S02]  /*1f90*/  IADD3 R149, PT, PT, R23, R149, RZ ;  /* 0x0000009517957210 */ /* 0x000fc40007ffe0ff */
[C---:B------:R-:W-:Y:S01]  /*1fa0*/  SHF.L.U64.HI R141, R140.reuse, 0x5, R141 ;  /* 0x000000058c8d7819 */ /* 0x040fe2000001028d */
[----:B------:R-:W-:Y:S01]  /*1fb0*/  IMAD.SHL.U32 R140, R140, 0x20, RZ ;  /* 0x000000208c8c7824 */ /* 0x000fe200078e00ff */
[----:B------:R-:W-:Y:S02]  /*1fc0*/  SHF.L.U64.HI R143, R142, 0x5, R143 ;  /* 0x000000058e8f7819 */ /* 0x000fe4000001028f */
[----:B-1----:R-:W-:Y:S02]  /*1fd0*/  LEA R132, R9, R124, 0x18 ;  /* 0x0000007c09847211 */ /* 0x002fe400078ec0ff */
[C---:B------:R-:W-:Y:S02]  /*1fe0*/  LOP3.LUT R92, R94.reuse, 0x20, RZ, 0xfc, !PT ;  /* 0x000000205e5c7812 */ /* 0x040fe400078efcff */
[----:B------:R-:W-:Y:S02]  /*1ff0*/  LOP3.LUT R90, R94, 0x40, RZ, 0xfc, !PT ;  /* 0x000000405e5a7812 */ /* 0x000fe400078efcff */
[----:B------:R-:W-:Y:S01]  /*2000*/  LEA R84, R5, R132, 0x1 ;  /* 0x0000008405547211 */ /* 0x000fe200078e08ff */
[----:B--2---:R-:W-:-:S04]  /*2010*/  @P4 IMAD.WIDE.U32 R30, R12, R15, RZ ;  /* 0x0000000f0c1e4225 */ /* 0x004fc800078e00ff */
[----:B------:R-:W-:Y:S02]  /*2020*/  @P4 IMAD R20, R13, R15, RZ ;  /* 0x0000000f0d144224 */ /* 0x000fe400078e02ff */
[-C--:B---3--:R-:W-:Y:S02]  /*2030*/  @!P4 IMAD R14, R27, R159.reuse, RZ ;  /* 0x0000009f1b0ec224 */ /* 0x088fe400078e02ff */
[----:B------:R-:W-:-:S03]  /*2040*/  @!P4 IMAD.WIDE.U32 R26, R26, R159, RZ ;  /* 0x0000009f1a1ac225 */ /* 0x000fc600078e00ff */
[----:B------:R-:W-:Y:S01]  /*2050*/  @!P4 MOV R16, R26 ;  /* 0x0000001a0010c202 */ /* 0x000fe20000000f00 */
[----:B------:R-:W-:Y:S02]  /*2060*/  @P4 IMAD.MOV.U32 R16, RZ, RZ, R30 ;  /* 0x000000ffff104224 */ /* 0x000fe400078e001e */
[----:B------:R-:W-:Y:S01]  /*2070*/  @!P4 IMAD.IADD R14, R27, 0x1, R14 ;  /* 0x000000011b0ec824 */ /* 0x000fe200078e020e */
[----:B------:R-:W-:Y:S02]  /*2080*/  @P4 IADD3 R14, PT, PT, R31, R20, RZ ;  /* 0x000000141f0e4210 */ /* 0x000fe40007ffe0ff */
[C---:B------:R-:W-:Y:S02]  /*2090*/  IADD3 R16, P1, PT, R94.reuse, R16, RZ ;  /* 0x000000105e107210 */ /* 0x040fe40007f3e0ff */
[----:B------:R-:W-:-:S03]  /*20a0*/  IADD3 R26, P2, PT, R94, R8, RZ ;  /* 0x000000085e1a7210 */ /* 0x000fc60007f5e0ff */
[----:B------:R-:W-:Y:S01]  /*20b0*/  IMAD.X R17, RZ, RZ, R14, P1 ;  /* 0x000000ffff117224 */ /* 0x000fe200008e060e */
[C---:B------:R-:W-:Y:S01]  /*20c0*/  ISETP.GE.AND P1, PT, R100.reuse, R135, PT ;  /* 0x000000876400720c */ /* 0x040fe20003f26270 */
[----:B------:R-:W-:Y:S01]  /*20d0*/  IMAD.X R27, RZ, RZ, R4, P2 ;  /* 0x000000ffff1b7224 */ /* 0x000fe200010e0604 */
[----:B------:R-:W-:Y:S01]  /*20e0*/  SHF.R.S32.HI R4, RZ, 0x1f, R158 ;  /* 0x0000001fff047819 */ /* 0x000fe2000001149e */
[----:B------:R-:W-:Y:S02]  /*20f0*/  IMAD R11, R11, R158, RZ ;  /* 0x0000009e0b0b7224 */ /* 0x000fe400078e02ff */
[----:B------:R-:W-:Y:S01]  /*2100*/  IMAD.WIDE.U32 R20, R100, R142, R26 ;  /* 0x0000008e64147225 */ /* 0x000fe200078e001a */
[----:B----4-:R-:W-:-:S03]  /*2110*/  LEA R148, P2, R22, R24, 0x1 ;  /* 0x0000001816947211 */ /* 0x010fc600078408ff */
[----:B------:R-:W-:Y:S01]  /*2120*/  IMAD.IADD R145, R21, 0x1, R145 ;  /* 0x0000000115917824 */ /* 0x000fe200078e0291 */
[----:B------:R-:W-:Y:S01]  /*2130*/  LEA R146, P3, R20, R18, 0x1 ;  /* 0x0000001214927211 */ /* 0x000fe200078608ff */
[----:B------:R-:W-:Y:S02]  /*2140*/  IMAD R4, R10, R4, R11 ;  /* 0x000000040a047224 */ /* 0x000fe400078e020b */
[----:B------:R-:W-:Y:S01]  /*2150*/  IMAD.WIDE.U32 R10, R158, R10, R16 ;  /* 0x0000000a9e0a7225 */ /* 0x000fe200078e0010 */
[----:B------:R-:W-:Y:S02]  /*2160*/  LEA.HI.X R149, R22, R25, R149, 0x1, P2 ;  /* 0x0000001916957211 */ /* 0x000fe400010f0c95 */
[----:B------:R-:W-:Y:S01]  /*2170*/  LEA.HI.X R145, R20, R19, R145, 0x1, P3 ;  /* 0x0000001314917211 */ /* 0x000fe200018f0c91 */
[----:B------:R-:W-:Y:S02]  /*2180*/  IMAD.SHL.U32 R142, R142, 0x20, RZ ;  /* 0x000000208e8e7824 */ /* 0x000fe400078e00ff */
[----:B------:R-:W-:-:S04]  /*2190*/  IMAD.WIDE.U32 R16, R151, 0x40, R100 ;  /* 0x0000004097107825 */ /* 0x000fc800078e0064 */
[----:B------:R-:W-:Y:S01]  /*21a0*/  IMAD.IADD R15, R11, 0x1, R4 ;  /* 0x000000010b0f7824 */ /* 0x000fe200078e0204 */
        /* <DEDUP_REMOVED lines=27> */
.L_x_8264:
[----:B------:R3:W-:Y:S02]  /*2360*/  STS.128 [R84+0x2000], RZ ;  /* 0x002000ff54007388 */ /* 0x0007e40000000c00 */
.L_x_8263:
[----:B------:R-:W-:Y:S05]  /*2370*/  BSYNC.RECONVERGENT B0 ;  /* 0x0000000000007941 */ /* 0x000fea0003800200 */
.L_x_8262:
        /* <DEDUP_REMOVED lines=32> */
.L_x_8267:
[----:B------:R2:W-:Y:S02]  /*2580*/  STS.128 [R84+0x2800], RZ ;  /* 0x002800ff54007388 */ /* 0x0005e40000000c00 */
.L_x_8266:
[----:B------:R-:W-:Y:S05]  /*2590*/  BSYNC.RECONVERGENT B0 ;  /* 0x0000000000007941 */ /* 0x000fea0003800200 */
.L_x_8265:
        /* <DEDUP_REMOVED lines=28> */
.L_x_8270:
[----:B------:R4:W-:Y:S02]  /*2760*/  STS.128 [R84+0x5000], RZ ;  /* 0x005000ff54007388 */ /* 0x0009e40000000c00 */
.L_x_8269:
[----:B------:R-:W-:Y:S05]  /*2770*/  BSYNC.RECONVERGENT B0 ;  /* 0x0000000000007941 */ /* 0x000fea0003800200 */
.L_x_8268:
        /* <DEDUP_REMOVED lines=23> */
.L_x_8272:
[----:B------:R-:W-:Y:S05]  /*28f0*/  BSYNC.RECONVERGENT B0 ;  /* 0x0000000000007941 */ /* 0x000fea0003800200 */
.L_x_8271:
        /* <DEDUP_REMOVED lines=29> */
.L_x_8275:
[----:B------:R4:W-:Y:S01]  /*2ad0*/  STS.128 [R84+0x8000], RZ ;  /* 0x008000ff54007388 */ /* 0x0009e20000000c00 */
[----:B------:R-:W-:Y:S05]  /*2ae0*/  BRA `(.L_x_8276) ;  /* 0x00000000000c7947 */ /* 0x000fea0003800000 */
.L_x_8274:
[----:B------:R1:W-:Y:S04]  /*2af0*/  STS.128 [R84+0x6000], RZ ;  /* 0x006000ff54007388 */ /* 0x0003e80000000c00 */
[----:B------:R1:W-:Y:S04]  /*2b00*/  STS.128 [R84+0x7000], RZ ;  /* 0x007000ff54007388 */ /* 0x0003e80000000c00 */
[----:B------:R1:W-:Y:S02]  /*2b10*/  STS.128 [R84+0x8000], RZ ;  /* 0x008000ff54007388 */ /* 0x0003e40000000c00 */
.L_x_8276:
[----:B------:R-:W-:Y:S05]  /*2b20*/  BSYNC.RECONVERGENT B0 ;  /* 0x0000000000007941 */ /* 0x000fea0003800200 */
.L_x_8273:
        /* <DEDUP_REMOVED lines=27> */
.L_x_8279:
[----:B------:R1:W-:Y:S02]  /*2ce0*/  STS.128 [R84+0x8800], RZ ;  /* 0x008800ff54007388 */ /* 0x0003e40000000c00 */
.L_x_8278:
[----:B------:R-:W-:Y:S05]  /*2cf0*/  BSYNC.RECONVERGENT B0 ;  /* 0x0000000000007941 */ /* 0x000fea0003800200 */
.L_x_8277:
        /* <DEDUP_REMOVED lines=24> */
[----:B------:R-:W-:Y:S01]  /*2e80*/  IMAD R116, R7, 0x2, R132 ;  /* 0x0000000207747824 */ /* 0x000fe200078e0284 */
[----:B------:R-:W-:Y:S01]  /*2e90*/  IADD3 R137, PT, PT, R87, -R98, -R86 ;  /* 0x8000006257897210 */ /* 0x000fe20007ffe856 */
        /* <DEDUP_REMOVED lines=78> */
[----:B------:R-:W-:-:S02]  /*3380*/  ISETP.GT.AND P1, PT, R33, R144, PT ;  /* 0x000000902100720c */ /* 0x000fc40003f24270 */
[----:B------:R-:W-:Y:S01]  /*3390*/  HMMA.16816.F32 R24, R20, R4, R24 ;  /* 0x000000041418723c */ /* 0x000fe20000001818 */
[----:B------:R-:W-:-:S04]  /*33a0*/  LOP3.LUT R5, R130, 0x1f0, RZ, 0xc0, !PT ;  /* 0x000001f082057812 */ /* 0x000fc800078ec0ff */
[----:B------:R-:W-:-:S03]  /*33b0*/  LOP3.LUT R100, R5, 0x7, R100, 0xf8, !PT ;  /* 0x0000000705647812 */ /* 0x000fc600078ef864 */
[----:B------:R-:W-:Y:S02]  /*33c0*/  HMMA.16816.F32 R48, R20, R16, R48 ;  /* 0x000000101430723c */ /* 0x000fe40000001830 */
[----:B------:R-:W-:-:S04]  /*33d0*/  IMAD R100, R151, 0x40, R100 ;  /* 0x0000004097647824 */ /* 0x000fc800078e0264 */
[C---:B------:R-:W-:Y:S02]  /*33e0*/  IMAD.IADD R136, R100.reuse, 0x1, R95 ;  /* 0x0000000164887824 */ /* 0x040fe400078e025f */
[----:B------:R-:W-:Y:S01]  /*33f0*/  IMAD.IADD R137, R100, 0x1, R137 ;  /* 0x0000000164897824 */ /* 0x000fe200078e0289 */
[C---:B------:R-:W-:Y:S02]  /*3400*/  HMMA.16816.F32 R44, R20.reuse, R18, R44 ;  /* 0x00000012142c723c */ /* 0x040fe4000000182c */
[C-C-:B------:R-:W-:Y:S02]  /*3410*/  VIADDMNMX R138, R136.reuse, 0x1, R87.reuse, PT ;  /* 0x00000001888a7846 */ /* 0x140fe40003800157 */
[----:B------:R-:W-:Y:S02]  /*3420*/  VIMNMX R139, PT, PT, RZ, R137, !PT ;  /* 0x00000089ff8b7248 */ /* 0x000fe40007fe0100 */
[----:B------:R-:W-:Y:S02]  /*3430*/  VIADDMNMX R136, R136, 0x9, R87, PT ;  /* 0x0000000988887846 */ /* 0x000fe40003800157 */
[----:B------:R-:W-:Y:S01]  /*3440*/  HMMA.16816.F32 R28, R20, R10, R28 ;  /* 0x0000000a141c723c */ /* 0x000fe2000000181c */
[----:B------:R-:W-:-:S07]  /*3450*/  VIADDMNMX R137, R137, 0x8, RZ, !PT ;  /* 0x0000000889897846 */ /* 0x000fce00078001ff */
        /* <DEDUP_REMOVED lines=16> */
.L_x_8283:
        /* <DEDUP_REMOVED lines=60> */
.L_x_8284:
[----:B------:R-:W-:Y:S05]  /*3920*/  BSYNC.RECONVERGENT B0 ;  /* 0x0000000000007941 */ /* 0x000fea0003800200 */
.L_x_8282:
        /* <DEDUP_REMOVED lines=40> */
.L_x_8281:
[----:B------:R-:W-:Y:S05]  /*3bb0*/  BSYNC.RECONVERGENT B1 ;  /* 0x0000000000017941 */ /* 0x000fea0003800200 */
.L_x_8280:
[----:B------:R-:W3:Y:S01]  /*3bc0*/  LD.E R103, desc[UR4][R2.64+0xdc] ;  /* 0x0000dc0402677980 */ /* 0x000ee2000c101900 */
[----:B------:R-:W-:Y:S01]  /*3bd0*/  IMAD.SHL.U32 R87, R129, 0x2, RZ ;  /* 0x0000000281577824 */ /* 0x000fe200078e00ff */
[----:B------:R-:W-:Y:S01]  /*3be0*/  LOP3.LUT R125, R93, 0x120, R96, 0xf8, !PT ;  /* 0x000001205d7d7812 */ /* 0x000fe200078ef860 */
[----:B------:R-:W-:Y:S03]  /*3bf0*/  BSSY B2, `(.L_x_8285) ;  /* 0x0000456000027945 */ /* 0x000fe60003800000 */
[----:B------:R-:W-:Y:S01]  /*3c00*/  LOP3.LUT R87, R87, 0x6, RZ, 0xc0, !PT ;  /* 0x0000000657577812 */ /* 0x000fe200078ec0ff */
[----:B------:R-:W-:-:S04]  /*3c10*/  IMAD R112, R125, 0x2, R132 ;  /* 0x000000027d707824 */ /* 0x000fc800078e0284 */
[----:B--2---:R-:W-:Y:S01]  /*3c20*/  IMAD R6, R33, 0x40, R87 ;  /* 0x0000004021067824 */ /* 0x004fe200078e0257 */
[----:B------:R-:W-:Y:S01]  /*3c30*/  LDSM.16.MT88.4 R76, [R112+0x6000] ;  /* 0x00600000704c783b */ /* 0x000fe20000004200 */
[----:B------:R-:W-:Y:S02]  /*3c40*/  IMAD.IADD R101, R91, 0x1, R112 ;  /* 0x000000015b657824 */ /* 0x000fe400078e0270 */
[C---:B------:R-:W-:Y:S01]  /*3c50*/  VIADD R54, R6.reuse, 0x1 ;  /* 0x0000000106367836 */ /* 0x040fe20000000000 */
[CC--:B------:R-:W-:Y:S01]  /*3c60*/  ISETP.GE.AND P3, PT, R6.reuse, R139.reuse, PT ;  /* 0x0000008b0600720c */ /* 0x0c0fe20003f66270 */
[C---:B------:R-:W-:Y:S01]  /*3c70*/  VIADD R52, R6.reuse, 0x9 ;  /* 0x0000000906347836 */ /* 0x040fe20000000000 */
[CC--:B------:R-:W-:Y:S01]  /*3c80*/  ISETP.GE.AND P6, PT, R6.reuse, R138.reuse, PT ;  /* 0x0000008a0600720c */ /* 0x0c0fe20003fc6270 */
        /* <DEDUP_REMOVED lines=10> */
[C---:B------:R-:W-:Y:S01]  /*3d30*/  VIADD R9, R6.reuse, 0x21 ;  /* 0x0000002106097836 */ /* 0x040fe20000000000 */
[-C--:B------:R-:W-:Y:S01]  /*3d40*/  ISETP.GE.AND P3, PT, R53, R139.reuse, PT ;  /* 0x0000008b3500720c */ /* 0x080fe20003f66270 */
[C---:B------:R-:W-:Y:S01]  /*3d50*/  VIADD R11, R6.reuse, 0x20 ;  /* 0x00000020060b7836 */ /* 0x040fe20000000000 */
[----:B------:R-:W-:Y:S01]  /*3d60*/  FSEL R49, R49, -INF , !P5 ;  /* 0xff80000031317808 */ /* 0x000fe20006800000 */
[----:B------:R-:W-:Y:S01]  /*3d70*/  VIADD R18, R6, 0x29 ;  /* 0x0000002906127836 */ /* 0x000fe20000000000 */
[----:B------:R-:W-:Y:S01]  /*3d80*/  ISETP.GE.AND P5, PT, R52, R138, PT ;  /* 0x0000008a3400720c */ /* 0x000fe20003fa6270 */
[C---:B------:R-:W-:Y:S01]  /*3d90*/  VIADD R20, R6.reuse, 0x28 ;  /* 0x0000002806147836 */ /* 0x040fe20000000000 */
[----:B------:R-:W-:Y:S01]  /*3da0*/  FSEL R23, R45, -INF , P2 ;  /* 0xff8000002d177808 */ /* 0x000fe20001000000 */
[----:B------:R-:W-:Y:S01]  /*3db0*/  VIADD R16, R6, 0x30 ;  /* 0x0000003006107836 */ /* 0x000fe20000000000 */
[-C--:B------:R-:W-:Y:S01]  /*3dc0*/  ISETP.GE.AND P2, PT, R32, R139.reuse, PT ;  /* 0x0000008b2000720c */ /* 0x080fe20003f46270 */
[----:B------:R-:W-:Y:S01]  /*3dd0*/  VIADD R10, R6, 0x31 ;  /* 0x00000031060a7836 */ /* 0x000fe20000000000 */
[----:B------:R-:W-:Y:S01]  /*3de0*/  FSEL R35, R44, -INF , P3 ;  /* 0xff8000002c237808 */ /* 0x000fe20001800000 */
[----:B------:R-:W-:Y:S01]  /*3df0*/  VIADD R8, R6, 0x38 ;  /* 0x0000003806087836 */ /* 0x000fe20000000000 */
[----:B------:R-:W-:Y:S01]  /*3e00*/  ISETP.GE.AND P3, PT, R34, R139, PT ;  /* 0x0000008b2200720c */ /* 0x000fe20003f66270 */
[----:B------:R-:W-:Y:S01]  /*3e10*/  LDSM.16.MT88.4 R68, [R101+0x6000] ;  /* 0x006000006544783b */ /* 0x000fe20000004200 */
[----:B------:R-:W-:-:S02]  /*3e20*/  FSEL R23, R23, -INF , !P5 ;  /* 0xff80000017177808 */ /* 0x000fc40006800000 */
[----:B------:R-:W-:Y:S01]  /*3e30*/  FSEL R4, R4, -INF , !P6 ;  /* 0xff80000004047808 */ /* 0x000fe20007000000 */
[----:B------:R-:W-:Y:S01]  /*3e40*/  LDSM.16.MT88.4 R56, [R112+0x8000] ;  /* 0x008000007038783b */ /* 0x000fe20000004200 */
[-C--:B------:R-:W-:Y:S02]  /*3e50*/  ISETP.GE.AND P5, PT, R32, R138.reuse, PT ;  /* 0x0000008a2000720c */ /* 0x080fe40003fa6270 */
[----:B------:R-:W-:Y:S02]  /*3e60*/  FSEL R7, R41, -INF , P2 ;  /* 0xff80000029077808 */ /* 0x000fe40001000000 */
[----:B------:R-:W-:Y:S02]  /*3e70*/  ISETP.GE.AND P6, PT, R53, R138, PT ;  /* 0x0000008a3500720c */ /* 0x000fe40003fc6270 */
[----:B------:R-:W-:Y:S02]  /*3e80*/  ISETP.GE.AND P2, PT, R17, R139, PT ;  /* 0x0000008b1100720c */ /* 0x000fe40003f46270 */
[----:B------:R-:W-:-:S02]  /*3e90*/  FSEL R21, R40, -INF , P3 ;  /* 0xff80000028157808 */ /* 0x000fc40001800000 */
[----:B------:R-:W-:Y:S02]  /*3ea0*/  ISETP.GE.AND P3, PT, R22, R139, PT ;  /* 0x0000008b1600720c */ /* 0x000fe40003f66270 */
[----:B------:R-:W-:Y:S02]  /*3eb0*/  FSEL R7, R7, -INF , !P5 ;  /* 0xff80000007077808 */ /* 0x000fe40006800000 */
        /* <DEDUP_REMOVED lines=14> */
[C---:B------:R-:W-:Y:S02]  /*3fa0*/  ISETP.GE.AND P1, PT, R6.reuse, R137, PT ;  /* 0x000000890600720c */ /* 0x040fe40003f26270 */
[C---:B------:R-:W-:Y:S01]  /*3fb0*/  ISETP.GE.AND P4, PT, R6.reuse, R136, PT ;  /* 0x000000880600720c */ /* 0x040fe20003f86270 */
[----:B------:R-:W-:Y:S01]  /*3fc0*/  VIADD R6, R6, 0x39 ;  /* 0x0000003906067836 */ /* 0x000fe20000000000 */
[----:B------:R-:W-:-:S02]  /*3fd0*/  ISETP.GE.AND P3, PT, R20, R139, PT ;  /* 0x0000008b1400720c */ /* 0x000fc40003f66270 */
[----:B------:R-:W-:Y:S02]  /*3fe0*/  FSEL R105, R13, -INF , !P5 ;  /* 0xff8000000d697808 */ /* 0x000fe40006800000 */
[----:B------:R-:W-:Y:S02]  /*3ff0*/  FSEL R5, R5, -INF , !P6 ;  /* 0xff80000005057808 */ /* 0x000fe40007000000 */
[-C--:B------:R-:W-:Y:S02]  /*4000*/  ISETP.GE.AND P5, PT, R18, R138.reuse, PT ;  /* 0x0000008a1200720c */ /* 0x080fe40003fa6270 */
[----:B------:R-:W-:Y:S02]  /*4010*/  FSEL R29, R29, -INF , P2 ;  /* 0xff8000001d1d7808 */ /* 0x000fe40001000000 */
[----:B------:R-:W-:Y:S02]  /*4020*/  ISETP.GE.AND P6, PT, R11, R138, PT ;  /* 0x0000008a0b00720c */ /* 0x000fe40003fc6270 */
[----:B------:R-:W-:-:S02]  /*4030*/  FSEL R28, R28, -INF , P3 ;  /* 0xff8000001c1c7808 */ /* 0x000fc40001800000 */
[-C--:B------:R-:W-:Y:S02]  /*4040*/  ISETP.GE.AND P3, PT, R16, R139.reuse, PT ;  /* 0x0000008b1000720c */ /* 0x080fe40003f66270 */
[----:B------:R-:W-:Y:S02]  /*4050*/  FSEL R107, R29, -INF , !P5 ;  /* 0xff8000001d6b7808 */ /* 0x000fe40006800000 */
[----:B------:R-:W-:Y:S02]  /*4060*/  FSEL R123, R12, -INF , !P6 ;  /* 0xff8000000c7b7808 */ /* 0x000fe40007000000 */
[-C--:B------:R-:W-:Y:S02]  /*4070*/  ISETP.GE.AND P5, PT, R6, R139.reuse, PT ;  /* 0x0000008b0600720c */ /* 0x080fe40003fa6270 */
[----:B------:R-:W-:Y:S02]  /*4080*/  ISETP.GE.AND P6, PT, R20, R138, PT ;  /* 0x0000008a1400720c */ /* 0x000fe40003fc6270 */
[----:B------:R-:W-:-:S02]  /*4090*/  ISETP.GE.AND P2, PT, R10, R139, PT ;  /* 0x0000008b0a00720c */ /* 0x000fc40003f46270 */
[----:B------:R-:W-:Y:S02]  /*40a0*/  FSEL R122, R24, -INF , P3 ;  /* 0xff800000187a7808 */ /* 0x000fe40001800000 */
[----:B------:R-:W-:Y:S02]  /*40b0*/  FSEL R24, R73, -INF , P5 ;  /* 0xff80000049187808 */ /* 0x000fe40002800000 */
[----:B------:R-:W-:Y:S02]  /*40c0*/  FSEL R121, R28, -INF , !P6 ;  /* 0xff8000001c797808 */ /* 0x000fe40007000000 */
[----:B------:R-:W-:Y:S02]  /*40d0*/  FSEL R25, R25, -INF , P2 ;  /* 0xff80000019197808 */ /* 0x000fe40001000000 */
[----:B------:R-:W-:Y:S02]  /*40e0*/  ISETP.GE.AND P5, PT, R10, R138, PT ;  /* 0x0000008a0a00720c */ /* 0x000fe40003fa6270 */
[----:B------:R-:W-:-:S02]  /*40f0*/  ISETP.GE.AND P6, PT, R8, R139, PT ;  /* 0x0000008b0800720c */ /* 0x000fc40003fc6270 */
[----:B------:R-:W-:Y:S02]  /*4100*/  FSEL R115, R25, -INF , !P5 ;  /* 0xff80000019737808 */ /* 0x000fe40006800000 */
[----:B------:R-:W-:Y:S02]  /*4110*/  ISETP.GE.AND P3, PT, R54, R137, PT ;  /* 0x000000893600720c */ /* 0x000fe40003f66270 */
[----:B------:R-:W-:Y:S02]  /*4120*/  FSEL R72, R72, -INF , P6 ;  /* 0xff80000048487808 */ /* 0x000fe40003000000 */
[-C--:B------:R-:W-:Y:S02]  /*4130*/  ISETP.GE.AND P5, PT, R8, R138.reuse, PT ;  /* 0x0000008a0800720c */ /* 0x080fe40003fa6270 */
[----:B------:R-:W-:Y:S02]  /*4140*/  FSEL R12, R50, -INF , P1 ;  /* 0xff800000320c7808 */ /* 0x000fe40000800000 */
[----:B------:R-:W-:-:S02]  /*4150*/  ISETP.GE.AND P6, PT, R16, R138, PT ;  /* 0x0000008a1000720c */ /* 0x000fc40003fc6270 */
[----:B------:R-:W-:Y:S02]  /*4160*/  ISETP.GE.AND P2, PT, R54, R136, PT ;  /* 0x000000883600720c */ /* 0x000fe40003f46270 */
[-C--:B------:R-:W-:Y:S02]  /*4170*/  ISETP.GE.AND P1, PT, R53, R137.reuse, PT ;  /* 0x000000893500720c */ /* 0x080fe40003f26270 */
[----:B------:R-:W-:Y:S02]  /*4180*/  FSEL R41, R51, -INF , P3 ;  /* 0xff80000033297808 */ /* 0x000fe40001800000 */
[----:B------:R-:W-:Y:S02]  /*4190*/  FSEL R118, R72, -INF , !P5 ;  /* 0xff80000048767808 */ /* 0x000fe40006800000 */
[----:B------:R-:W-:Y:S02]  /*41a0*/  FSEL R12, R12, -INF , !P4 ;  /* 0xff8000000c0c7808 */ /* 0x000fe40006000000 */
[----:B------:R-:W-:-:S02]  /*41b0*/  ISETP.GE.AND P5, PT, R34, R137, PT ;  /* 0x000000892200720c */ /* 0x000fc40003fa6270 */
[----:B------:R-:W-:Y:S02]  /*41c0*/  ISETP.GE.AND P4, PT, R6, R138, PT ;  /* 0x0000008a0600720c */ /* 0x000fe40003f86270 */
[----:B------:R-:W-:Y:S02]  /*41d0*/  FSEL R122, R122, -INF , !P6 ;  /* 0xff8000007a7a7808 */ /* 0x000fe40007000000 */
[----:B------:R-:W-:Y:S02]  /*41e0*/  ISETP.GE.AND P3, PT, R52, R137, PT ;  /* 0x000000893400720c */ /* 0x000fe40003f66270 */
[----:B------:R-:W-:Y:S02]  /*41f0*/  ISETP.GE.AND P6, PT, R53, R136, PT ;  /* 0x000000883500720c */ /* 0x000fe40003fc6270 */
[----:B------:R-:W-:Y:S02]  /*4200*/  FSEL R29, R46, -INF , P1 ;  /* 0xff8000002e1d7808 */ /* 0x000fe40000800000 */
[----:B------:R-:W-:-:S02]  /*4210*/  FSEL R41, R41, -INF , !P2 ;  /* 0xff80000029297808 */ /* 0x000fc40005000000 */
[-C--:B------:R-:W-:Y:S02]  /*4220*/  ISETP.GE.AND P1, PT, R34, R136.reuse, PT ;  /* 0x000000882200720c */ /* 0x080fe40003f26270 */
[----:B------:R-:W-:Y:S02]  /*4230*/  ISETP.GE.AND P2, PT, R32, R137, PT ;  /* 0x000000892000720c */ /* 0x000fe40003f46270 */
[----:B------:R-:W-:Y:S02]  /*4240*/  FSEL R13, R42, -INF , P5 ;  /* 0xff8000002a0d7808 */ /* 0x000fe40002800000 */
[----:B------:R-:W-:Y:S02]  /*4250*/  FSEL R24, R24, -INF , !P4 ;  /* 0xff80000018187808 */ /* 0x000fe40006000000 */
[----:B------:R-:W-:Y:S02]  /*4260*/  ISETP.GE.AND P4, PT, R52, R136, PT ;  /* 0x000000883400720c */ /* 0x000fe40003f86270 */
[----:B------:R-:W-:-:S02]  /*4270*/  FSEL R37, R47, -INF , P3 ;  /* 0xff8000002f257808 */ /* 0x000fc40001800000 */
[----:B------:R-:W-:Y:S02]  /*4280*/  FSEL R29, R29, -INF , !P6 ;  /* 0xff8000001d1d7808 */ /* 0x000fe40007000000 */
[----:B------:R-:W-:Y:S02]  /*4290*/  ISETP.GE.AND P6, PT, R32, R136, PT ;  /* 0x000000882000720c */ /* 0x000fe40003fc6270 */
[----:B------:R-:W-:Y:S02]  /*42a0*/  FSEL R43, R43, -INF , P2 ;  /* 0xff8000002b2b7808 */ /* 0x000fe40001000000 */
[----:B------:R-:W-:Y:S02]  /*42b0*/  FSEL R13, R13, -INF , !P1 ;  /* 0xff8000000d0d7808 */ /* 0x000fe40004800000 */
[----:B------:R-:W-:Y:S02]  /*42c0*/  ISETP.GE.AND P1, PT, R11, R137, PT ;  /* 0x000000890b00720c */ /* 0x000fe40003f26270 */
[----:B------:R-:W-:-:S02]  /*42d0*/  FSEL R37, R37, -INF , !P4 ;  /* 0xff80000025257808 */ /* 0x000fc40006000000 */
[CC--:B------:R-:W-:Y:S02]  /*42e0*/  ISETP.GE.AND P3, PT, R22.reuse, R137.reuse, PT ;  /* 0x000000891600720c */ /* 0x0c0fe40003f66270 */
[C---:B------:R-:W-:Y:S02]  /*42f0*/  ISETP.GE.AND P2, PT, R17.reuse, R137, PT ;  /* 0x000000891100720c */ /* 0x040fe40003f46270 */
[-C--:B------:R-:W-:Y:S02]  /*4300*/  ISETP.GE.AND P4, PT, R17, R136.reuse, PT ;  /* 0x000000881100720c */ /* 0x080fe40003f86270 */
[-C--:B------:R-:W-:Y:S02]  /*4310*/  ISETP.GE.AND P5, PT, R22, R136.reuse, PT ;  /* 0x000000881600720c */ /* 0x080fe40003fa6270 */
[----:B------:R-:W-:Y:S02]  /*4320*/  FSEL R17, R43, -INF , !P6 ;  /* 0xff8000002b117808 */ /* 0x000fe40007000000 */
[----:B------:R-:W-:-:S02]  /*4330*/  ISETP.GE.AND P6, PT, R11, R136, PT ;  /* 0x000000880b00720c */ /* 0x000fc40003fc6270 */
[----:B------:R-:W-:Y:S02]  /*4340*/  FMNMX3.FTZ R22, R4, R49, R35, !PT ;  /* 0x0000003104167276 */ /* 0x000fe40007810023 */
[----:B------:R-:W-:Y:S02]  /*4350*/  FSEL R14, R14, -INF , P1 ;  /* 0xff8000000e0e7808 */ /* 0x000fe40000800000 */
[----:B------:R-:W-:Y:S02]  /*4360*/  FSEL R38, R38, -INF , P3 ;  /* 0xff80000026267808 */ /* 0x000fe40001800000 */
[----:B------:R-:W-:Y:S02]  /*4370*/  FMNMX3.FTZ R22, R22, R23, R21, !PT ;  /* 0x0000001716167276 */ /* 0x000fe40007810015 */
[----:B------:R-:W-:Y:S02]  /*4380*/  FSEL R109, R14, -INF , !P6 ;  /* 0xff8000000e6d7808 */ /* 0x000fe40007000000 */
[----:B------:R-:W-:-:S02]  /*4390*/  FMNMX3.FTZ R14, R12, R41, R29, !PT ;  /* 0x000000290c0e7276 */ /* 0x000fc4000781001d */
[----:B------:R-:W-:Y:S02]  /*43a0*/  FSEL R11, R38, -INF , !P5 ;  /* 0xff800000260b7808 */ /* 0x000fe40006800000 */
[C---:B------:R-:W-:Y:S02]  /*43b0*/  ISETP.GE.AND P3, PT, R9.reuse, R137, PT ;  /* 0x000000890900720c */ /* 0x040fe40003f66270 */
[----:B------:R-:W-:Y:S02]  /*43c0*/  ISETP.GE.AND P5, PT, R9, R136, PT ;  /* 0x000000880900720c */ /* 0x000fe40003fa6270 */
[----:B------:R-:W-:Y:S02]  /*43d0*/  FSEL R9, R39, -INF , P2 ;  /* 0xff80000027097808 */ /* 0x000fe40001000000 */
[----:B------:R-:W-:Y:S02]  /*43e0*/  FMNMX3.FTZ R22, R22, R7, R5, !PT ;  /* 0x0000000716167276 */ /* 0x000fe40007810005 */
[----:B------:R-:W-:-:S02]  /*43f0*/  ISETP.GE.AND P2, PT, R20, R137, PT ;  /* 0x000000891400720c */ /* 0x000fc40003f46270 */
[----:B------:R-:W-:Y:S02]  /*4400*/  FMNMX3.FTZ R14, R14, R37, R13, !PT ;  /* 0x000000250e0e7276 */ /* 0x000fe4000781000d */
[----:B------:R-:W-:Y:S02]  /*4410*/  FSEL R9, R9, -INF , !P4 ;  /* 0xff80000009097808 */ /* 0x000fe40006000000 */
[----:B------:R-:W-:Y:S02]  /*4420*/  ISETP.GE.AND P1, PT, R18, R137, PT ;  /* 0x000000891200720c */ /* 0x000fe40003f26270 */
[----:B------:R-:W-:Y:S02]  /*4430*/  FMNMX3.FTZ R22, R22, R19, R123, !PT ;  /* 0x0000001316167276 */ /* 0x000fe4000781007b */
[----:B------:R-:W-:Y:S02]  /*4440*/  FSEL R15, R15, -INF , P3 ;  /* 0xff8000000f0f7808 */ /* 0x000fe40001800000 */
[----:B------:R-:W-:-:S02]  /*4450*/  ISETP.GE.AND P4, PT, R20, R136, PT ;  /* 0x000000881400720c */ /* 0x000fc40003f86270 */
[----:B------:R-:W-:Y:S02]  /*4460*/  ISETP.GE.AND P3, PT, R16, R137, PT ;  /* 0x000000891000720c */ /* 0x000fe40003f66270 */
[----:B------:R-:W-:Y:S02]  /*4470*/  FSEL R30, R30, -INF , P2 ;  /* 0xff8000001e1e7808 */ /* 0x000fe40001000000 */
[----:B------:R-:W-:Y:S02]  /*4480*/  FMNMX3.FTZ R14, R14, R17, R11, !PT ;  /* 0x000000110e0e7276 */ /* 0x000fe4000781000b */
[----:B------:R-:W-:Y:S02]  /*4490*/  FMNMX3.FTZ R22, R22, R105, R121, !PT ;  /* 0x0000006916167276 */ /* 0x000fe40007810079 */
[----:B------:R-:W-:Y:S02]  /*44a0*/  FSEL R119, R15, -INF , !P5 ;  /* 0xff8000000f777808 */ /* 0x000fe40006800000 */
[----:B------:R-:W-:-:S02]  /*44b0*/  ISETP.GE.AND P2, PT, R10, R137, PT ;  /* 0x000000890a00720c */ /* 0x000fc40003f46270 */
[----:B------:R-:W-:Y:S02]  /*44c0*/  FSEL R31, R31, -INF , P1 ;  /* 0xff8000001f1f7808 */ /* 0x000fe40000800000 */
[-C--:B------:R-:W-:Y:S02]  /*44d0*/  ISETP.GE.AND P6, PT, R18, R136.reuse, PT ;  /* 0x000000881200720c */ /* 0x080fe40003fc6270 */
[----:B------:R-:W-:Y:S02]  /*44e0*/  ISETP.GE.AND P5, PT, R16, R136, PT ;  /* 0x000000881000720c */ /* 0x000fe40003fa6270 */
[----:B------:R-:W-:Y:S02]  /*44f0*/  FSEL R111, R30, -INF , !P4 ;  /* 0xff8000001e6f7808 */ /* 0x000fe40006000000 */
[----:B------:R-:W-:Y:S02]  /*4500*/  ISETP.GE.AND P1, PT, R8, R137, PT ;  /* 0x000000890800720c */ /* 0x000fe40003f26270 */
[----:B------:R-:W-:-:S02]  /*4510*/  FSEL R26, R26, -INF , P3 ;  /* 0xff8000001a1a7808 */ /* 0x000fc40001800000 */
[----:B------:R-:W-:Y:S02]  /*4520*/  FMNMX3.FTZ R14, R14, R9, R109, !PT ;  /* 0x000000090e0e7276 */ /* 0x000fe4000781006d */
[----:B------:R-:W-:Y:S02]  /*4530*/  FMNMX3.FTZ R22, R22, R107, R122, !PT ;  /* 0x0000006b16167276 */ /* 0x000fe4000781007a */
[----:B------:R-:W-:Y:S02]  /*4540*/  FSEL R27, R27, -INF , P2 ;  /* 0xff8000001b1b7808 */ /* 0x000fe40001000000 */
[-C--:B------:R-:W-:Y:S02]  /*4550*/  ISETP.GE.AND P4, PT, R10, R136.reuse, PT ;  /* 0x000000880a00720c */ /* 0x080fe40003f86270 */
[----:B------:R-:W-:Y:S02]  /*4560*/  ISETP.GE.AND P3, PT, R8, R136, PT ;  /* 0x000000880800720c */ /* 0x000fe40003f66270 */
[----:B------:R-:W-:-:S02]  /*4570*/  FSEL R117, R31, -INF , !P6 ;  /* 0xff8000001f757808 */ /* 0x000fc40007000000 */
[----:B------:R-:W-:Y:S02]  /*4580*/  ISETP.GE.AND P2, PT, R6, R137, PT ;  /* 0x000000890600720c */ /* 0x000fe40003f46270 */
[----:B------:R-:W-:Y:S02]  /*4590*/  FSEL R25, R74, -INF , P1 ;  /* 0xff8000004a197808 */ /* 0x000fe40000800000 */
[----:B------:R-:W-:Y:S02]  /*45a0*/  FSEL R113, R26, -INF , !P5 ;  /* 0xff8000001a717808 */ /* 0x000fe40006800000 */
[----:B------:R-:W-:Y:S02]  /*45b0*/  FMNMX3.FTZ R14, R14, R119, R111, !PT ;  /* 0x000000770e0e7276 */ /* 0x000fe4000781006f */
[----:B------:R-:W-:Y:S02]  /*45c0*/  FMNMX3.FTZ R15, R22, R115, R118, !PT ;  /* 0x00000073160f7276 */ /* 0x000fe40007810076 */
[----:B------:R-:W-:-:S02]  /*45d0*/  ISETP.GE.AND P6, PT, R6, R136, PT ;  /* 0x000000880600720c */ /* 0x000fc40003fc6270 */
[----:B------:R-:W-:Y:S02]  /*45e0*/  FSEL R75, R75, -INF , P2 ;  /* 0xff8000004b4b7808 */ /* 0x000fe40001000000 */
[----:B------:R-:W-:Y:S02]  /*45f0*/  FSEL R27, R27, -INF , !P4 ;  /* 0xff8000001b1b7808 */ /* 0x000fe40006000000 */
[----:B------:R-:W-:Y:S02]  /*4600*/  FSEL R25, R25, -INF , !P3 ;  /* 0xff80000019197808 */ /* 0x000fe40005800000 */
[----:B------:R-:W-:Y:S02]  /*4610*/  FMNMX3.FTZ R14, R14, R117, R113, !PT ;  /* 0x000000750e0e7276 */ /* 0x000fe40007810071 */
[----:B------:R-:W-:Y:S02]  /*4620*/  FMNMX.FTZ R10, R24, R15, !PT ;  /* 0x0000000f180a7209 */ /* 0x000fe40007810000 */
[----:B------:R-:W-:-:S02]  /*4630*/  FSEL R108, R75, -INF , !P6 ;  /* 0xff8000004b6c7808 */ /* 0x000fc40007000000 */
        /* <DEDUP_REMOVED lines=8> */
[----:B-1----:R-:W-:-:S04]  /*46c0*/  FMNMX.FTZ R86, R15, R86, !PT ;  /* 0x000000560f567209 */ /* 0x002fc80007810000 */
        /* <DEDUP_REMOVED lines=11> */
[-C--:B------:R-:W-:Y:S01]  /*4780*/  FFMA.FTZ R30, R7, R103.reuse, -R26 ;  /* 0x00000067071e7223 */ /* 0x080fe2000001081a */
[----:B------:R-:W-:Y:S01]  /*4790*/  LDSM.16.MT88.4 R48, [R101+0x7000] ;  /* 0x007000006530783b */ /* 0x000fe20000004200 */
[----:B------:R-:W-:Y:S01]  /*47a0*/  MUFU.EX2 R98, R98 ;  /* 0x0000006200627308 */ /* 0x000fe20000000800 */
[-CC-:B------:R-:W-:Y:S01]  /*47b0*/  FFMA.FTZ R100, R12, R103.reuse, -R110.reuse ;  /* 0x000000670c647223 */ /* 0x180fe2000001086e */
[-CC-:B------:R-:W-:Y:S01]  /*47c0*/  FFMA.FTZ R97, R41, R103.reuse, -R110.reuse ;  /* 0x0000006729617223 */ /* 0x180fe2000001086e */
[-CC-:B------:R-:W-:Y:S01]  /*47d0*/  FFMA.FTZ R96, R29, R103.reuse, -R110.reuse ;  /* 0x000000671d607223 */ /* 0x180fe2000001086e */
[-C--:B------:R-:W-:Y:S01]  /*47e0*/  FFMA.FTZ R91, R37, R103.reuse, -R110 ;  /* 0x00000067255b7223 */ /* 0x080fe2000001086e */
[----:B------:R-:W1:Y:S01]  /*47f0*/  LDSM.16.MT88.4 R40, [R112+0x7000] ;  /* 0x007000007028783b */ /* 0x000e620000004200 */
[-C--:B------:R-:W-:Y:S01]  /*4800*/  FFMA.FTZ R29, R5, R103.reuse, -R26 ;  /* 0x00000067051d7223 */ /* 0x080fe2000001081a */
[-C--:B------:R-:W-:Y:S01]  /*4810*/  FFMA.FTZ R35, R13, R103.reuse, -R110 ;  /* 0x000000670d237223 */ /* 0x080fe2000001086e */
[----:B------:R-:W2:Y:S01]  /*4820*/  MUFU.EX2 R95, R95 ;  /* 0x0000005f005f7308 */ /* 0x000ea20000000800 */
[----:B------:R-:W3:Y:S01]  /*4830*/  LDSM.16.MT88.4 R4, [R101+0x8000] ;  /* 0x008000006504783b */ /* 0x000ee20000004200 */
[-CC-:B------:R-:W-:Y:S01]  /*4840*/  FFMA.FTZ R31, R21, R103.reuse, -R26.reuse ;  /* 0x00000067151f7223 */ /* 0x180fe2000001081a */
[-C--:B------:R-:W-:Y:S01]  /*4850*/  FFMA.FTZ R28, R19, R103.reuse, -R26 ;  /* 0x00000067131c7223 */ /* 0x080fe2000001081a */
[-CC-:B------:R-:W-:Y:S01]  /*4860*/  FFMA.FTZ R102, R17, R103.reuse, -R110.reuse ;  /* 0x0000006711667223 */ /* 0x180fe2000001086e */
[----:B------:R-:W4:Y:S01]  /*4870*/  LDSM.16.MT88.4 R12, [R112+0x6400] ;  /* 0x00640000700c783b */ /* 0x000f220000004200 */
[-CC-:B------:R-:W-:Y:S01]  /*4880*/  FFMA.FTZ R34, R11, R103.reuse, -R110.reuse ;  /* 0x000000670b227223 */ /* 0x180fe2000001086e */
[-C--:B------:R-:W-:Y:S01]  /*4890*/  FFMA.FTZ R99, R9, R103.reuse, -R110 ;  /* 0x0000006709637223 */ /* 0x080fe2000001086e */
[----:B------:R-:W-:Y:S01]  /*48a0*/  MUFU.EX2 R32, R32 ;  /* 0x0000002000207308 */ /* 0x000fe20000000800 */
[----:B------:R-:W5:Y:S01]  /*48b0*/  LDSM.16.MT88.4 R8, [R112+0x7400] ;  /* 0x007400007008783b */ /* 0x000f620000004200 */
[-CC-:B------:R-:W-:Y:S01]  /*48c0*/  FFMA.FTZ R104, R123, R103.reuse, -R26.reuse ;  /* 0x000000677b687223 */ /* 0x180fe2000001081a */
[-CC-:B------:R-:W-:Y:S01]  /*48d0*/  FFMA.FTZ R105, R105, R103.reuse, -R26.reuse ;  /* 0x0000006769697223 */ /* 0x180fe2000001081a */
[-CC-:B------:R-:W-:Y:S01]  /*48e0*/  FFMA.FTZ R106, R121, R103.reuse, -R26.reuse ;  /* 0x00000067796a7223 */ /* 0x180fe2000001081a */
[----:B------:R-:W5:Y:S01]  /*48f0*/  LDSM.16.MT88.4 R16, [R101+0x7400] ;  /* 0x007400006510783b */ /* 0x000f620000004200 */
[-C--:B------:R-:W-:Y:S01]  /*4900*/  FFMA.FTZ R107, R107, R103.reuse, -R26 ;  /* 0x000000676b6b7223 */ /* 0x080fe2000001081a */
[-CC-:B------:R-:W-:Y:S01]  /*4910*/  FFMA.FTZ R109, R109, R103.reuse, -R110.reuse ;  /* 0x000000676d6d7223 */ /* 0x180fe2000001086e */
[----:B------:R-:W1:Y:S01]  /*4920*/  MUFU.EX2 R93, R93 ;  /* 0x0000005d005d7308 */ /* 0x000e620000000800 */
[----:B--2---:R-:W-:Y:S01]  /*4930*/  F2FP.F16.F32.PACK_AB R64, R95, R98 ;  /* 0x000000625f40723e */ /* 0x004fe200000000ff */
[----:B------:R-:W2:Y:S01]  /*4940*/  LDSM.16.MT88.4 R20, [R101+0x6400] ;  /* 0x006400006514783b */ /* 0x000ea20000004200 */
        /* <DEDUP_REMOVED lines=11> */
[----:B------:R-:W-:Y:S01]  /*4a00*/  FFMA.FTZ R108, R108, R103, -R110 ;  /* 0x000000676c6c7223 */ /* 0x000fe2000001086e */
[----:B------:R-:W-:Y:S01]  /*4a10*/  FADD.FTZ R95, R98, R95 ;  /* 0x0000005f625f7221 */ /* 0x000fe20000010000 */
[----:B------:R-:W3:Y:S01]  /*4a20*/  MUFU.EX2 R97, R97 ;  /* 0x0000006100617308 */ /* 0x000ee20000000800 */
[----:B-1----:R-:W-:Y:S01]  /*4a30*/  F2FP.F16.F32.PACK_AB R66, R93, R32 ;  /* 0x000000205d42723e */ /* 0x002fe200000000ff */
[----:B------:R-:W-:Y:S01]  /*4a40*/  LDSM.16.MT88.4 R24, [R112+0x6c00] ;  /* 0x006c00007018783b */ /* 0x000fe20000004200 */
[----:B------:R-:W-:-:S05]  /*4a50*/  ISETP.GT.AND P1, PT, R33, R144, PT ;  /* 0x000000902100720c */ /* 0x000fca0003f24270 */
        /* <DEDUP_REMOVED lines=41> */
[C---:B-----5:R-:W-:Y:S05]  /*4cf0*/  HMMA.16816.F32 R36, R4.reuse, R8, R36 ;  /* 0x000000080424723c */ /* 0x060fea0000001824 */
[----:B------:R-:W5:Y:S03]  /*4d00*/  MUFU.EX2 R122, R122 ;  /* 0x0000007a007a7308 */ /* 0x000f660000000800 */
[C---:B------:R-:W-:Y:S01]  /*4d10*/  HMMA.16816.F32 R40, R4.reuse, R10, R40 ;  /* 0x0000000a0428723c */ /* 0x040fe20000001828 */
[----:B------:R-:W1:Y:S04]  /*4d20*/  LDSM.16.MT88.4 R8, [R101+0x8400] ;  /* 0x008400006508783b */ /* 0x000e680000004200 */
[----:B------:R-:W-:Y:S03]  /*4d30*/  MUFU.EX2 R115, R115 ;  /* 0x0000007300737308 */ /* 0x000fe60000000800 */
[C---:B------:R-:W-:Y:S05]  /*4d40*/  HMMA.16816.F32 R44, R4.reuse, R16, R44 ;  /* 0x00000010042c723c */ /* 0x040fea000000182c */
[----:B------:R-:W-:Y:S03]  /*4d50*/  MUFU.EX2 R164, R164 ;  /* 0x000000a400a47308 */ /* 0x000fe60000000800 */
[C---:B------:R-:W-:Y:S01]  /*4d60*/  HMMA.16816.F32 R48, R4.reuse, R18, R48 ;  /* 0x000000120430723c */ /* 0x040fe20000001830 */
[----:B------:R-:W5:Y:S04]  /*4d70*/  LDSM.16.MT88.4 R16, [R112+0x6800] ;  /* 0x006800007010783b */ /* 0x000f680000004200 */
[----:B------:R-:W-:Y:S03]  /*4d80*/  MUFU.EX2 R113, R113 ;  /* 0x0000007100717308 */ /* 0x000fe60000000800 */
[C---:B--2---:R-:W-:Y:S05]  /*4d90*/  HMMA.16816.F32 R72, R4.reuse, R20, R72 ;  /* 0x000000140448723c */ /* 0x044fea0000001848 */
[----:B------:R-:W2:Y:S03]  /*4da0*/  MUFU.EX2 R118, R118 ;  /* 0x0000007600767308 */ /* 0x000ea60000000800 */
[C---:B----4-:R-:W-:Y:S05]  /*4db0*/  HMMA.16816.F32 R52, R4.reuse, R12, R52 ;  /* 0x0000000c0434723c */ /* 0x050fea0000001834 */
[----:B------:R-:W-:Y:S03]  /*4dc0*/  MUFU.EX2 R119, R119 ;  /* 0x0000007700777308 */ /* 0x000fe60000000800 */
[C---:B------:R-:W-:Y:S01]  /*4dd0*/  HMMA.16816.F32 R56, R4.reuse, R14, R56 ;  /* 0x0000000e0438723c */ /* 0x040fe20000001838 */
[----:B------:R-:W4:Y:S04]  /*4de0*/  LDSM.16.MT88.4 R12, [R112+0x7800] ;  /* 0x00780000700c783b */ /* 0x000f280000004200 */
[----:B------:R-:W2:Y:S03]  /*4df0*/  MUFU.EX2 R108, R108 ;  /* 0x0000006c006c7308 */ /* 0x000ea60000000800 */
[C---:B-1----:R-:W-:Y:S08]  /*4e00*/  HMMA.16816.F32 R60, R4.reuse, R8, R60 ;  /* 0x00000008043c723c */ /* 0x042ff0000000183c */
[C---:B------:R-:W-:Y:S01]  /*4e10*/  HMMA.16816.F32 R64, R4.reuse, R10, R64 ;  /* 0x0000000a0440723c */ /* 0x040fe20000001840 */
[----:B------:R-:W1:Y:S07]  /*4e20*/  LDSM.16.MT88.4 R8, [R101+0x7800] ;  /* 0x007800006508783b */ /* 0x000e6e0000004200 */
[----:B------:R-:W-:Y:S01]  /*4e30*/  HMMA.16816.F32 R68, R4, R22, R68 ;  /* 0x000000160444723c */ /* 0x000fe20000001844 */
[----:B------:R-:W-:Y:S01]  /*4e40*/  F2FP.F16.F32.PACK_AB R4, R105, R104 ;  /* 0x000000686904723e */ /* 0x000fe200000000ff */
[----:B------:R-:W2:Y:S01]  /*4e50*/  LDSM.16.MT88.4 R20, [R101+0x6800] ;  /* 0x006800006514783b */ /* 0x000ea20000004200 */
[----:B------:R-:W-:-:S02]  /*4e60*/  F2FP.F16.F32.PACK_AB R5, R114, R109 ;  /* 0x0000006d7205723e */ /* 0x000fc400000000ff */
[----:B------:R-:W-:Y:S02]  /*4e70*/  F2FP.F16.F32.PACK_AB R6, R107, R106 ;  /* 0x0000006a6b06723e */ /* 0x000fe400000000ff */
[----:B---3--:R-:W-:-:S07]  /*4e80*/  F2FP.F16.F32.PACK_AB R7, R120, R111 ;  /* 0x0000006f7807723e */ /* 0x008fce00000000ff */
[C---:B-----5:R-:W-:Y:S08]  /*4e90*/  HMMA.16816.F32 R80, R4.reuse, R16, R80 ;  /* 0x000000100450723c */ /* 0x060ff00000001850 */
        /* <DEDUP_REMOVED lines=16> */
[----:B------:R-:W4:Y:S01]  /*4fa0*/  LDSM.16.MT88.4 R12, [R101+0x7c00] ;  /* 0x007c0000650c783b */ /* 0x000f220000004200 */
        /* <DEDUP_REMOVED lines=10> */
[----:B---3--:R-:W-:Y:S01]  /*5050*/  HMMA.16816.F32 R72, R4, R16, R72 ;  /* 0x000000100448723c */ /* 0x008fe20000001848 */
        /* <DEDUP_REMOVED lines=103> */
.L_x_8288:
        /* <DEDUP_REMOVED lines=8> */
.L_x_8289:
[----:B------:R-:W-:Y:S05]  /*5750*/  BSYNC.RECONVERGENT B0 ;  /* 0x0000000000007941 */ /* 0x000fea0003800200 */
.L_x_8287:
[-C--:B------:R-:W-:Y:S01]  /*5760*/  ISETP.GE.AND P4, PT, R92, R155.reuse, PT ;  /* 0x0000009b5c00720c */ /* 0x080fe20003f86270 */
[----:B------:R-:W-:Y:S01]  /*5770*/  BSSY.RECONVERGENT B1, `(.L_x_8290) ;  /* 0x00000ee000017945 */ /* 0x000fe20003800200 */
[-C--:B------:R-:W-:Y:S02]  /*5780*/  ISETP.GE.AND P5, PT, R94, R155.reuse, PT ;  /* 0x0000009b5e00720c */ /* 0x080fe40003fa6270 */
        /* <DEDUP_REMOVED lines=41> */
[----:B-1----:R-:W2:Y:S04]  /*5a20*/  LDSM.16.M88.4 R4, [R126+0x3400] ;  /* 0x003400007e04783b */ /* 0x002ea80000000200 */
[----:B------:R-:W1:Y:S04]  /*5a30*/  LDSM.16.M88.4 R100, [R126+0x3800] ;  /* 0x003800007e64783b */ /* 0x000e680000000200 */
[----:B------:R-:W4:Y:S04]  /*5a40*/  LDSM.16.M88.4 R88, [R126+0x3c00] ;  /* 0x003c00007e58783b */ /* 0x000f280000000200 */
[----:B------:R-:W-:Y:S04]  /*5a50*/  LDSM.16.M88.4 R24, [R132] ;  /* 0x000000008418783b */ /* 0x000fe80000000200 */
[----:B------:R-:W5:Y:S04]  /*5a60*/  LDSM.16.M88.4 R32, [R127+0x3000] ;  /* 0x003000007f20783b */ /* 0x000f680000000200 */
[----:B------:R-:W5:Y:S04]  /*5a70*/  LDSM.16.M88.4 R20, [R127+0x3400] ;  /* 0x003400007f14783b */ /* 0x000f680000000200 */
[----:B------:R-:W5:Y:S04]  /*5a80*/  LDSM.16.M88.4 R28, [R127+0x3800] ;  /* 0x003800007f1c783b */ /* 0x000f680000000200 */
[----:B------:R-:W5:Y:S04]  /*5a90*/  LDSM.16.M88.4 R108, [R127+0x3c00] ;  /* 0x003c00007f6c783b */ /* 0x000f680000000200 */
[----:B------:R-:W-:Y:S01]  /*5aa0*/  LDSM.16.M88.4 R112, [R126+0x4800] ;  /* 0x004800007e70783b */ /* 0x000fe20000000200 */
[C---:B---3--:R-:W-:Y:S03]  /*5ab0*/  HMMA.16816.F32 R16, R92.reuse, R12, RZ ;  /* 0x0000000c5c10723c */ /* 0x048fe600000018ff */
[----:B------:R-:W-:Y:S04]  /*5ac0*/  LDSM.16.M88.4 R120, [R126+0x5400] ;  /* 0x005400007e78783b */ /* 0x000fe80000000200 */
[----:B------:R-:W0:Y:S01]  /*5ad0*/  LDGDEPBAR ;  /* 0x00000000000079af */ /* 0x000e220000000000 */
[C---:B--2---:R-:W-:Y:S08]  /*5ae0*/  HMMA.16816.F32 R8, R92.reuse, R4, RZ ;  /* 0x000000045c08723c */ /* 0x044ff000000018ff */
[C---:B------:R-:W-:Y:S08]  /*5af0*/  HMMA.16816.F32 R12, R92.reuse, R14, RZ ;  /* 0x0000000e5c0c723c */ /* 0x040ff000000018ff */
[C---:B------:R-:W-:Y:S08]  /*5b00*/  HMMA.16816.F32 R4, R92.reuse, R6, RZ ;  /* 0x000000065c04723c */ /* 0x040ff000000018ff */
[C---:B-1----:R-:W-:Y:S08]  /*5b10*/  HMMA.16816.F32 R104, R92.reuse, R100, RZ ;  /* 0x000000645c68723c */ /* 0x042ff000000018ff */
[C---:B------:R-:W-:Y:S08]  /*5b20*/  HMMA.16816.F32 R100, R92.reuse, R102, RZ ;  /* 0x000000665c64723c */ /* 0x040ff000000018ff */
[C---:B----4-:R-:W-:Y:S08]  /*5b30*/  HMMA.16816.F32 R96, R92.reuse, R88, RZ ;  /* 0x000000585c60723c */ /* 0x050ff000000018ff */
[----:B------:R-:W-:Y:S01]  /*5b40*/  HMMA.16816.F32 R92, R92, R90, RZ ;  /* 0x0000005a5c5c723c */ /* 0x000fe200000018ff */
[----:B------:R-:W-:Y:S07]  /*5b50*/  LDSM.16.M88.4 R88, [R126+0x4000] ;  /* 0x004000007e58783b */ /* 0x000fee0000000200 */
[C---:B-----5:R-:W-:Y:S08]  /*5b60*/  HMMA.16816.F32 R16, R24.reuse, R32, R16 ;  /* 0x000000201810723c */ /* 0x060ff00000001810 */
[C---:B------:R-:W-:Y:S01]  /*5b70*/  HMMA.16816.F32 R12, R24.reuse, R34, R12 ;  /* 0x00000022180c723c */ /* 0x040fe2000000180c */
[----:B------:R-:W-:Y:S07]  /*5b80*/  LDSM.16.M88.4 R32, [R126+0x4400] ;  /* 0x004400007e20783b */ /* 0x000fee0000000200 */
[C---:B------:R-:W-:Y:S08]  /*5b90*/  HMMA.16816.F32 R8, R24.reuse, R20, R8 ;  /* 0x000000141808723c */ /* 0x040ff00000001808 */
[C---:B------:R-:W-:Y:S01]  /*5ba0*/  HMMA.16816.F32 R4, R24.reuse, R22, R4 ;  /* 0x000000161804723c */ /* 0x040fe20000001804 */
[----:B------:R-:W1:Y:S04]  /*5bb0*/  LDSM.16.M88.4 R20, [R116+0x1000] ;  /* 0x001000007414783b */ /* 0x000e680000000200 */
[----:B------:R-:W-:Y:S03]  /*5bc0*/  LDSM.16.M88.4 R116, [R116+0x2000] ;  /* 0x002000007474783b */ /* 0x000fe60000000200 */
[C---:B------:R-:W-:Y:S08]  /*5bd0*/  HMMA.16816.F32 R104, R24.reuse, R28, R104 ;  /* 0x0000001c1868723c */ /* 0x040ff00000001868 */
[C---:B------:R-:W-:Y:S01]  /*5be0*/  HMMA.16816.F32 R100, R24.reuse, R30, R100 ;  /* 0x0000001e1864723c */ /* 0x040fe20000001864 */
[----:B------:R-:W2:Y:S07]  /*5bf0*/  LDSM.16.M88.4 R28, [R126+0x4c00] ;  /* 0x004c00007e1c783b */ /* 0x000eae0000000200 */
[C---:B------:R-:W-:Y:S08]  /*5c00*/  HMMA.16816.F32 R96, R24.reuse, R108, R96 ;  /* 0x0000006c1860723c */ /* 0x040ff00000001860 */
[----:B------:R-:W-:Y:S01]  /*5c10*/  HMMA.16816.F32 R92, R24, R110, R92 ;  /* 0x0000006e185c723c */ /* 0x000fe2000000185c */
[----:B------:R-:W-:Y:S04]  /*5c20*/  LDSM.16.M88.4 R24, [R132+0x1000] ;  /* 0x001000008418783b */ /* 0x000fe80000000200 */
[----:B------:R-:W3:Y:S03]  /*5c30*/  LDSM.16.M88.4 R108, [R127+0x4000] ;  /* 0x004000007f6c783b */ /* 0x000ee60000000200 */
        /* <DEDUP_REMOVED lines=8> */
[----:B------:R-:W-:Y:S07]  /*5cc0*/  LDSM.16.M88.4 R112, [R126+0x5800] ;  /* 0x005800007e70783b */ /* 0x000fee0000000200 */
[C---:B--2---:R-:W-:Y:S08]  /*5cd0*/  HMMA.16816.F32 R96, R20.reuse, R28, R96 ;  /* 0x0000001c1460723c */ /* 0x044ff00000001860 */
[----:B------:R-:W-:Y:S01]  /*5ce0*/  HMMA.16816.F32 R92, R20, R30, R92 ;  /* 0x0000001e145c723c */ /* 0x000fe2000000185c */
[----:B------:R-:W2:Y:S04]  /*5cf0*/  LDSM.16.M88.4 R28, [R127+0x4c00] ;  /* 0x004c00007f1c783b */ /* 0x000ea80000000200 */
[----:B------:R-:W5:Y:S03]  /*5d00*/  LDSM.16.M88.4 R20, [R126+0x5000] ;  /* 0x005000007e14783b */ /* 0x000f660000000200 */
        /* <DEDUP_REMOVED lines=9> */
[C---:B--2---:R-:W-:Y:S08]  /*5da0*/  HMMA.16816.F32 R96, R24.reuse, R28, R96 ;  /* 0x0000001c1860723c */ /* 0x044ff00000001860 */
[----:B------:R-:W-:Y:S01]  /*5db0*/  HMMA.16816.F32 R92, R24, R30, R92 ;  /* 0x0000001e185c723c */ /* 0x000fe2000000185c */
[----:B------:R-:W2:Y:S04]  /*5dc0*/  LDSM.16.M88.4 R28, [R127+0x5400] ;  /* 0x005400007f1c783b */ /* 0x000ea80000000200 */
[----:B------:R-:W4:Y:S03]  /*5dd0*/  LDSM.16.M88.4 R24, [R127+0x5800] ;  /* 0x005800007f18783b */ /* 0x000f260000000200 */
[C---:B-----5:R-:W-:Y:S08]  /*5de0*/  HMMA.16816.F32 R16, R116.reuse, R20, R16 ;  /* 0x000000147410723c */ /* 0x060ff00000001810 */
[----:B------:R-:W-:Y:S01]  /*5df0*/  HMMA.16816.F32 R12, R116, R22, R12 ;  /* 0x00000016740c723c */ /* 0x000fe2000000180c */
[----:B------:R-:W5:Y:S01]  /*5e00*/  LDSM.16.M88.4 R20, [R127+0x5c00] ;  /* 0x005c00007f14783b */ /* 0x000f620000000200 */
[----:B------:R-:W-:-:S06]  /*5e10*/  DEPBAR.LE SB0, 0x0 ;  /* 0x000080000000791a */ /* 0x000fcc0000000000 */
[C---:B------:R-:W-:Y:S08]  /*5e20*/  HMMA.16816.F32 R8, R116.reuse, R120, R8 ;  /* 0x000000787408723c */ /* 0x040ff00000001808 */
[C---:B------:R-:W-:Y:S08]  /*5e30*/  HMMA.16816.F32 R4, R116.reuse, R122, R4 ;  /* 0x0000007a7404723c */ /* 0x040ff00000001804 */
[C---:B------:R-:W-:Y:S08]  /*5e40*/  HMMA.16816.F32 R104, R116.reuse, R112, R104 ;  /* 0x000000707468723c */ /* 0x040ff00000001868 */
[C---:B------:R-:W-:Y:S08]  /*5e50*/  HMMA.16816.F32 R100, R116.reuse, R114, R100 ;  /* 0x000000727464723c */ /* 0x040ff00000001864 */
[C---:B---3--:R-:W-:Y:S08]  /*5e60*/  HMMA.16816.F32 R96, R116.reuse, R108, R96 ;  /* 0x0000006c7460723c */ /* 0x048ff00000001860 */
[----:B------:R-:W-:Y:S08]  /*5e70*/  HMMA.16816.F32 R92, R116, R110, R92 ;  /* 0x0000006e745c723c */ /* 0x000ff0000000185c */
[----:B-1----:R-:W-:Y:S01]  /*5e80*/  HMMA.16816.F32 R16, R88, R32, R16 ;  /* 0x000000205810723c */ /* 0x002fe20000001810 */
[----:B------:R-:W-:-:S05]  /*5e90*/  VIADD R33, R0, 0xfffffffe ;  /* 0xfffffffe00217836 */ /* 0x000fca0000000000 */
[----:B------:R-:W-:Y:S02]  /*5ea0*/  ISETP.GT.AND P6, PT, R33, R144, PT ;  /* 0x000000902100720c */ /* 0x000fe40003fc4270 */
[C---:B------:R-:W-:Y:S08]  /*5eb0*/  HMMA.16816.F32 R12, R88.reuse, R34, R12 ;  /* 0x00000022580c723c */ /* 0x040ff0000000180c */
[C---:B--2---:R-:W-:Y:S08]  /*5ec0*/  HMMA.16816.F32 R8, R88.reuse, R28, R8 ;  /* 0x0000001c5808723c */ /* 0x044ff00000001808 */
[C---:B------:R-:W-:Y:S08]  /*5ed0*/  HMMA.16816.F32 R4, R88.reuse, R30, R4 ;  /* 0x0000001e5804723c */ /* 0x040ff00000001804 */
[C---:B----4-:R-:W-:Y:S08]  /*5ee0*/  HMMA.16816.F32 R104, R88.reuse, R24, R104 ;  /* 0x000000185868723c */ /* 0x050ff00000001868 */
        /* <DEDUP_REMOVED lines=8> */
[C---:B------:R-:W-:Y:S02]  /*5f70*/  LEA R22, R0.reuse, 0xffffff80, 0x6 ;  /* 0xffffff8000167811 */ /* 0x040fe400078e30ff */
[----:B------:R-:W-:Y:S02]  /*5f80*/  LEA R25, R0, 0xffffff40, 0x6 ;  /* 0xffffff4000197811 */ /* 0x000fe400078e30ff */
[----:B------:R-:W-:Y:S02]  /*5f90*/  IABS R21, R22 ;  /* 0x0000001600157213 */ /* 0x000fe40000000000 */
[-C--:B--2---:R-:W-:Y:S02]  /*5fa0*/  IABS R23, R27.reuse ;  /* 0x0000001b00177213 */ /* 0x084fe40000000000 */
[-C--:B------:R-:W-:Y:S02]  /*5fb0*/  IABS R24, R27.reuse ;  /* 0x0000001b00187213 */ /* 0x080fe40000000000 */
[----:B------:R-:W1:Y:S01]  /*5fc0*/  I2F.RP R20, R23 ;  /* 0x0000001700147306 */ /* 0x000e620000209400 */
[----:B------:R-:W-:-:S02]  /*5fd0*/  LOP3.LUT R22, R22, R27, RZ, 0x3c, !PT ;  /* 0x0000001b16167212 */ /* 0x000fc400078e3cff */
[----:B------:R-:W-:-:S05]  /*5fe0*/  IMAD.MOV R24, RZ, RZ, -R24 ;  /* 0x000000ffff187224 */ /* 0x000fca00078e0a18 */
[----:B-1----:R-:W1:Y:S02]  /*5ff0*/  MUFU.RCP R30, R20 ;  /* 0x00000014001e7308 */ /* 0x002e640000001000 */
[----:B-1----:R-:W-:Y:S01]  /*6000*/  VIADD R30, R30, 0xffffffe ;  /* 0x0ffffffe1e1e7836 */ /* 0x002fe20000000000 */
[----:B------:R-:W-:Y:S02]  /*6010*/  IABS R20, R25 ;  /* 0x0000001900147213 */ /* 0x000fe40000000000 */
[----:B------:R-:W-:-:S03]  /*6020*/  LOP3.LUT R25, R25, R27, RZ, 0x3c, !PT ;  /* 0x0000001b19197212 */ /* 0x000fc600078e3cff */
[----:B------:R-:W1:Y:S02]  /*6030*/  F2I.FTZ.U32.TRUNC.NTZ R31, R30 ;  /* 0x0000001e001f7305 */ /* 0x000e64000021f000 */
[----:B-1----:R-:W-:Y:S01]  /*6040*/  IMAD.MOV R28, RZ, RZ, -R31 ;  /* 0x000000ffff1c7224 */ /* 0x002fe200078e0a1f */
        /* <DEDUP_REMOVED lines=12> */
[-C--:B------:R-:W-:Y:S02]  /*6110*/  ISETP.GE.U32.AND P0, PT, R30, R23.reuse, PT ;  /* 0x000000171e00720c */ /* 0x080fe40003f06070 */
[-C--:B------:R-:W-:Y:S02]  /*6120*/  @!P1 IADD3 R20, PT, PT, R20, -R23.reuse, RZ ;  /* 0x8000001714149210 */ /* 0x080fe40007ffe0ff */
[----:B------:R-:W-:Y:S02]  /*6130*/  @!P1 IADD3 R21, PT, PT, R21, 0x1, RZ ;  /* 0x0000000115159810 */ /* 0x000fe40007ffe0ff */
[----:B------:R-:W-:Y:S02]  /*6140*/  ISETP.GE.U32.AND P2, PT, R20, R23, PT ;  /* 0x000000171400720c */ /* 0x000fe40003f46070 */
[----:B------:R-:W-:Y:S02]  /*6150*/  ISETP.GE.AND P1, PT, R22, RZ, PT ;  /* 0x000000ff1600720c */ /* 0x000fe40003f26270 */
[----:B------:R-:W-:-:S03]  /*6160*/  LOP3.LUT R20, RZ, R27, RZ, 0x33, !PT ;  /* 0x0000001bff147212 */ /* 0x000fc600078e33ff */
[----:B------:R-:W-:Y:S01]  /*6170*/  @P0 VIADD R26, R26, 0x1 ;  /* 0x000000011a1a0836 */ /* 0x000fe20000000000 */
[----:B------:R-:W-:Y:S02]  /*6180*/  ISETP.GE.AND P0, PT, R25, RZ, PT ;  /* 0x000000ff1900720c */ /* 0x000fe40003f06270 */
[----:B------:R-:W3:Y:S03]  /*6190*/  LD.E.64 R24, desc[UR4][R2.64+0x38] ;  /* 0x0000380402187980 */ /* 0x000ee6000c101b00 */
[----:B------:R-:W-:Y:S01]  /*61a0*/  @P2 VIADD R21, R21, 0x1 ;  /* 0x0000000115152836 */ /* 0x000fe20000000000 */
[----:B------:R-:W-:Y:S02]  /*61b0*/  ISETP.NE.AND P2, PT, R27, RZ, PT ;  /* 0x000000ff1b00720c */ /* 0x000fe40003f45270 */
[----:B------:R-:W-:-:S04]  /*61c0*/  @!P1 IADD3 R26, PT, PT, -R26, RZ, RZ ;  /* 0x000000ff1a1a9210 */ /* 0x000fc80007ffe1ff */
[----:B------:R-:W-:Y:S01]  /*61d0*/  SEL R23, R20, R26, !P2 ;  /* 0x0000001a14177207 */ /* 0x000fe20005000000 */
        /* <DEDUP_REMOVED lines=22> */
.L_x_8293:
        /* <DEDUP_REMOVED lines=8> */
.L_x_8294:
[----:B------:R-:W-:Y:S05]  /*63c0*/  BSYNC.RECONVERGENT B0 ;  /* 0x0000000000007941 */ /* 0x000fea0003800200 */
.L_x_8292:
[----:B------:R-:W-:Y:S01]  /*63d0*/  @!P5 IMAD.MOV.U32 R147, RZ, RZ, R145 ;  /* 0x000000ffff93d224 */ /* 0x000fe200078e0091 */
[CC--:B------:R-:W-:Y:S02]  /*63e0*/  @!P5 LEA R24, P2, R142.reuse, R146.reuse, 0x1 ;  /* 0x000000928e18d211 */ /* 0x0c0fe400078408ff */
[CC--:B------:R-:W-:Y:S02]  /*63f0*/  @!P4 LEA R22, P1, R142.reuse, R146.reuse, 0x1 ;  /* 0x000000928e16c211 */ /* 0x0c0fe400078208ff */
[----:B------:R-:W-:Y:S01]  /*6400*/  @!PT LDS RZ, [RZ] ;  /* 0x00000000fffff984 */ /* 0x000fe20000000800 */
[----:B------:R-:W-:Y:S01]  /*6410*/  @!PT LDS RZ, [RZ] ;  /* 0x00000000fffff984 */ /* 0x000fe20000000800 */
[----:B------:R-:W-:Y:S01]  /*6420*/  @!PT LDS RZ, [RZ] ;  /* 0x00000000fffff984 */ /* 0x000fe20000000800 */
[----:B------:R1:W-:Y:S01]  /*6430*/  @!P5 LDGSTS.E.BYPASS.LTC128B.128 [R84+0x3000], desc[UR4][R146.64] ;  /* 0x030000009254dfae */ /* 0x0003e2000b981a04 */
[C---:B------:R-:W-:Y:S02]  /*6440*/  @!P3 LEA R20, P0, R142.reuse, R146, 0x1 ;  /* 0x000000928e14b211 */ /* 0x040fe400078008ff */
[CCC-:B------:R-:W-:Y:S01]  /*6450*/  @!P5 LEA.HI.X R25, R142.reuse, R145.reuse, R143.reuse, 0x1, P2 ;  /* 0x000000918e19d211 */ /* 0x1c0fe200010f0c8f */
[----:B------:R2:W-:Y:S01]  /*6460*/  @P5 STS.128 [R84+0x3000], RZ ;  /* 0x003000ff54005388 */ /* 0x0005e20000000c00 */
[----:B------:R-:W-:-:S02]  /*6470*/  @!P4 LEA.HI.X R23, R142, R145, R143, 0x1, P1 ;  /* 0x000000918e17c211 */ /* 0x000fc400008f0c8f */
[----:B------:R-:W-:Y:S01]  /*6480*/  @!P3 LEA.HI.X R21, R142, R145, R143, 0x1, P0 ;  /* 0x000000918e15b211 */ /* 0x000fe200000f0c8f */
        /* <DEDUP_REMOVED lines=28> */
.L_x_8291:
[----:B------:R-:W-:Y:S05]  /*6650*/  BSYNC.RECONVERGENT B1 ;  /* 0x0000000000017941 */ /* 0x000fea0003800200 */
.L_x_8290:
[----:B------:R-:W3:Y:S01]  /*6660*/  LD.E R109, desc[UR4][R2.64+0xdc] ;  /* 0x0000dc04026d7980 */ /* 0x000ee2000c101900 */
[----:B--2---:R-:W-:-:S04]  /*6670*/  IMAD R20, R0, 0x40, R87 ;  /* 0x0000004000147824 */ /* 0x004fc800078e0257 */
[C---:B------:R-:W-:Y:S02]  /*6680*/  VIADD R21, R20.reuse, 0xffffff80 ;  /* 0xffffff8014157836 */ /* 0x040fe40000000000 */
[----:B------:R-:W-:-:S03]  /*6690*/  VIADD R22, R20, 0xffffff81 ;  /* 0xffffff8114167836 */ /* 0x000fc60000000000 */
[C---:B------:R-:W-:Y:S02]  /*66a0*/  ISETP.GE.AND P1, PT, R21.reuse, R139, PT ;  /* 0x0000008b1500720c */ /* 0x040fe40003f26270 */
[C---:B------:R-:W-:Y:S02]  /*66b0*/  ISETP.GE.AND P5, PT, R21.reuse, R138, PT ;  /* 0x0000008a1500720c */ /* 0x040fe40003fa6270 */
[C---:B------:R-:W-:Y:S02]  /*66c0*/  ISETP.GE.AND P0, PT, R21.reuse, R137, PT ;  /* 0x000000891500720c */ /* 0x040fe40003f06270 */
[----:B------:R-:W-:Y:S01]  /*66d0*/  ISETP.GE.AND P2, PT, R21, R136, PT ;  /* 0x000000881500720c */ /* 0x000fe20003f46270 */
[----:B------:R-:W-:Y:S01]  /*66e0*/  VIADD R21, R20, 0xffffff88 ;  /* 0xffffff8814157836 */ /* 0x000fe20000000000 */
[----:B------:R-:W-:Y:S02]  /*66f0*/  FSEL R16, R16, -INF , P1 ;  /* 0xff80000010107808 */ /* 0x000fe40000800000 */
[----:B------:R-:W-:-:S02]  /*6700*/  ISETP.GE.AND P1, PT, R22, R139, PT ;  /* 0x0000008b1600720c */ /* 0x000fc40003f26270 */
[----:B------:R-:W-:Y:S01]  /*6710*/  FSEL R89, R16, -INF , !P5 ;  /* 0xff80000010597808 */ /* 0x000fe20006800000 */
[----:B------:R-:W-:Y:S01]  /*6720*/  VIADD R16, R20, 0xffffff89 ;  /* 0xffffff8914107836 */ /* 0x000fe20000000000 */
[----:B------:R-:W-:Y:S02]  /*6730*/  FSEL R18, R18, -INF , P0 ;  /* 0xff80000012127808 */ /* 0x000fe40000000000 */
[----:B------:R-:W-:Y:S02]  /*6740*/  ISETP.GE.AND P3, PT, R22, R137, PT ;  /* 0x000000891600720c */ /* 0x000fe40003f66270 */
[----:B------:R-:W-:Y:S02]  /*6750*/  ISETP.GE.AND P0, PT, R21, R139, PT ;  /* 0x0000008b1500720c */ /* 0x000fe40003f06270 */
[----:B------:R-:W-:Y:S02]  /*6760*/  FSEL R35, R17, -INF , P1 ;  /* 0xff80000011237808 */ /* 0x000fe40000800000 */
[----:B------:R-:W-:Y:S01]  /*6770*/  FSEL R17, R18, -INF , !P2 ;  /* 0xff80000012117808 */ /* 0x000fe20005000000 */
[----:B------:R-:W-:Y:S01]  /*6780*/  VIADD R18, R20, 0xffffff90 ;  /* 0xffffff9014127836 */ /* 0x000fe20000000000 */
[----:B------:R-:W-:-:S02]  /*6790*/  ISETP.GE.AND P5, PT, R22, R136, PT ;  /* 0x000000881600720c */ /* 0x000fc40003fa6270 */
[-C--:B------:R-:W-:Y:S02]  /*67a0*/  ISETP.GE.AND P2, PT, R21, R138.reuse, PT ;  /* 0x0000008a1500720c */ /* 0x080fe40003f46270 */
[----:B------:R-:W-:Y:S02]  /*67b0*/  FSEL R19, R19, -INF , P3 ;  /* 0xff80000013137808 */ /* 0x000fe40001800000 */
[----:B------:R-:W-:Y:S02]  /*67c0*/  FSEL R173, R12, -INF , P0 ;  /* 0xff8000000cad7808 */ /* 0x000fe40000000000 */
[----:B------:R-:W-:Y:S02]  /*67d0*/  ISETP.GE.AND P4, PT, R22, R138, PT ;  /* 0x0000008a1600720c */ /* 0x000fe40003f86270 */
[----:B------:R-:W-:Y:S02]  /*67e0*/  ISETP.GE.AND P3, PT, R16, R139, PT ;  /* 0x0000008b1000720c */ /* 0x000fe40003f66270 */
[----:B------:R-:W-:-:S02]  /*67f0*/  ISETP.GE.AND P1, PT, R21, R137, PT ;  /* 0x000000891500720c */ /* 0x000fc40003f26270 */
[----:B------:R-:W-:Y:S02]  /*6800*/  FSEL R12, R19, -INF , !P5 ;  /* 0xff800000130c7808 */ /* 0x000fe40006800000 */
[----:B------:R-:W-:Y:S02]  /*6810*/  FSEL R173, R173, -INF , !P2 ;  /* 0xff800000adad7808 */ /* 0x000fe40005000000 */
[----:B------:R-:W-:Y:S02]  /*6820*/  FSEL R35, R35, -INF , !P4 ;  /* 0xff80000023237808 */ /* 0x000fe40006000000 */
[C---:B------:R-:W-:Y:S02]  /*6830*/  ISETP.GE.AND P5, PT, R16.reuse, R138, PT ;  /* 0x0000008a1000720c */ /* 0x040fe40003fa6270 */
[C---:B------:R-:W-:Y:S02]  /*6840*/  ISETP.GE.AND P0, PT, R16.reuse, R137, PT ;  /* 0x000000891000720c */ /* 0x040fe40003f06270 */
[----:B------:R-:W-:Y:S01]  /*6850*/  ISETP.GE.AND P2, PT, R16, R136, PT ;  /* 0x000000881000720c */ /* 0x000fe20003f46270 */
[----:B------:R-:W-:Y:S01]  /*6860*/  VIADD R16, R20, 0xffffff91 ;  /* 0xffffff9114107836 */ /* 0x000fe20000000000 */
[----:B------:R-:W-:-:S02]  /*6870*/  FSEL R13, R13, -INF , P3 ;  /* 0xff8000000d0d7808 */ /* 0x000fc40001800000 */
[----:B------:R-:W-:Y:S02]  /*6880*/  ISETP.GE.AND P4, PT, R21, R136, PT ;  /* 0x000000881500720c */ /* 0x000fe40003f86270 */
[----:B------:R-:W-:Y:S02]  /*6890*/  FSEL R14, R14, -INF , P1 ;  /* 0xff8000000e0e7808 */ /* 0x000fe40000800000 */
[----:B------:R-:W-:Y:S02]  /*68a0*/  ISETP.GE.AND P1, PT, R18, R139, PT ;  /* 0x0000008b1200720c */ /* 0x000fe40003f26270 */
[----:B------:R-:W-:Y:S02]  /*68b0*/  FSEL R91, R13, -INF , !P5 ;  /* 0xff8000000d5b7808 */ /* 0x000fe40006800000 */
[----:B------:R-:W-:Y:S01]  /*68c0*/  FSEL R19, R14, -INF , !P4 ;  /* 0xff8000000e137808 */ /* 0x000fe20006000000 */
[----:B------:R-:W-:Y:S01]  /*68d0*/  VIADD R14, R20, 0xffffff98 ;  /* 0xffffff98140e7836 */ /* 0x000fe20000000000 */
[----:B------:R-:W-:-:S02]  /*68e0*/  FSEL R13, R15, -INF , P0 ;  /* 0xff8000000f0d7808 */ /* 0x000fc40000000000 */
[C---:B------:R-:W-:Y:S02]  /*68f0*/  ISETP.GE.AND P4, PT, R18.reuse, R138, PT ;  /* 0x0000008a1200720c */ /* 0x040fe40003f86270 */
[----:B------:R-:W-:Y:S02]  /*6900*/  ISETP.GE.AND P3, PT, R18, R137, PT ;  /* 0x000000891200720c */ /* 0x000fe40003f66270 */
[----:B------:R-:W-:Y:S02]  /*6910*/  ISETP.GE.AND P0, PT, R16, R139, PT ;  /* 0x0000008b1000720c */ /* 0x000fe40003f06270 */
[----:B------:R-:W-:Y:S02]  /*6920*/  FSEL R8, R8, -INF , P1 ;  /* 0xff80000008087808 */ /* 0x000fe40000800000 */
[----:B------:R-:W-:Y:S02]  /*6930*/  FSEL R13, R13, -INF , !P2 ;  /* 0xff8000000d0d7808 */ /* 0x000fe40005000000 */
[----:B------:R-:W-:-:S02]  /*6940*/  ISETP.GE.AND P5, PT, R18, R136, PT ;  /* 0x000000881200720c */ /* 0x000fc40003fa6270 */
[----:B------:R-:W-:Y:S02]  /*6950*/  ISETP.GE.AND P2, PT, R16, R138, PT ;  /* 0x0000008a1000720c */ /* 0x000fe40003f46270 */
[----:B------:R-:W-:Y:S01]  /*6960*/  FSEL R171, R8, -INF , !P4 ;  /* 0xff80000008ab7808 */ /* 0x000fe20006000000 */
[----:B------:R-:W-:Y:S01]  /*6970*/  VIADD R8, R20, 0xffffffa0 ;  /* 0xffffffa014087836 */ /* 0x000fe20000000000 */
[----:B------:R-:W-:Y:S01]  /*6980*/  FSEL R147, R10, -INF , P3 ;  /* 0xff8000000a937808 */ /* 0x000fe20001800000 */
[----:B------:R-:W-:Y:S01]  /*6990*/  VIADD R10, R20, 0xffffff99 ;  /* 0xffffff99140a7836 */ /* 0x000fe20000000000 */
[----:B------:R-:W-:Y:S02]  /*69a0*/  FSEL R9, R9, -INF , P0 ;  /* 0xff80000009097808 */ /* 0x000fe40000000000 */
[----:B------:R-:W-:Y:S02]  /*69b0*/  ISETP.GE.AND P1, PT, R16, R137, PT ;  /* 0x000000891000720c */ /* 0x000fe40003f26270 */
[----:B------:R-:W-:-:S02]  /*69c0*/  ISETP.GE.AND P3, PT, R14, R139, PT ;  /* 0x0000008b0e00720c */ /* 0x000fc40003f66270 */
[----:B------:R-:W-:Y:S02]  /*69d0*/  ISETP.GE.AND P0, PT, R14, R137, PT ;  /* 0x000000890e00720c */ /* 0x000fe40003f06270 */
[----:B------:R-:W-:Y:S02]  /*69e0*/  FSEL R147, R147, -INF , !P5 ;  /* 0xff80000093937808 */ /* 0x000fe40006800000 */
[----:B------:R-:W-:Y:S02]  /*69f0*/  FSEL R169, R9, -INF , !P2 ;  /* 0xff80000009a97808 */ /* 0x000fe40005000000 */
[----:B------:R-:W-:Y:S02]  /*6a00*/  ISETP.GE.AND P4, PT, R16, R136, PT ;  /* 0x000000881000720c */ /* 0x000fe40003f86270 */
[C---:B------:R-:W-:Y:S02]  /*6a10*/  ISETP.GE.AND P5, PT, R14.reuse, R138, PT ;  /* 0x0000008a0e00720c */ /* 0x040fe40003fa6270 */
[----:B------:R-:W-:-:S02]  /*6a20*/  ISETP.GE.AND P2, PT, R14, R136, PT ;  /* 0x000000880e00720c */ /* 0x000fc40003f46270 */
[----:B------:R-:W-:Y:S02]  /*6a30*/  FSEL R11, R11, -INF , P1 ;  /* 0xff8000000b0b7808 */ /* 0x000fe40000800000 */
[----:B------:R-:W-:Y:S02]  /*6a40*/  FSEL R4, R4, -INF , P3 ;  /* 0xff80000004047808 */ /* 0x000fe40001800000 */
[----:B------:R-:W-:Y:S01]  /*6a50*/  FSEL R23, R6, -INF , P0 ;  /* 0xff80000006177808 */ /* 0x000fe20000000000 */
[----:B------:R-:W-:Y:S01]  /*6a60*/  VIADD R6, R20, 0xffffffa1 ;  /* 0xffffffa114067836 */ /* 0x000fe20000000000 */
[C---:B------:R-:W-:Y:S02]  /*6a70*/  ISETP.GE.AND P1, PT, R10.reuse, R139, PT ;  /* 0x0000008b0a00720c */ /* 0x040fe40003f26270 */
[----:B------:R-:W-:Y:S02]  /*6a80*/  ISETP.GE.AND P3, PT, R10, R137, PT ;  /* 0x000000890a00720c */ /* 0x000fe40003f66270 */
[----:B------:R-:W-:-:S02]  /*6a90*/  ISETP.GE.AND P0, PT, R8, R139, PT ;  /* 0x0000008b0800720c */ /* 0x000fc40003f06270 */
[----:B------:R-:W-:Y:S02]  /*6aa0*/  FSEL R133, R11, -INF , !P4 ;  /* 0xff8000000b857808 */ /* 0x000fe40006000000 */
[----:B------:R-:W-:Y:S01]  /*6ab0*/  FSEL R167, R4, -INF , !P5 ;  /* 0xff80000004a77808 */ /* 0x000fe20006800000 */
[----:B------:R-:W-:Y:S01]  /*6ac0*/  VIADD R4, R20, 0xffffffa8 ;  /* 0xffffffa814047836 */ /* 0x000fe20000000000 */
[----:B------:R-:W-:Y:S02]  /*6ad0*/  FSEL R23, R23, -INF , !P2 ;  /* 0xff80000017177808 */ /* 0x000fe40005000000 */
[C---:B------:R-:W-:Y:S02]  /*6ae0*/  ISETP.GE.AND P4, PT, R10.reuse, R138, PT ;  /* 0x0000008a0a00720c */ /* 0x040fe40003f86270 */
[----:B------:R-:W-:Y:S02]  /*6af0*/  ISETP.GE.AND P5, PT, R10, R136, PT ;  /* 0x000000880a00720c */ /* 0x000fe40003fa6270 */
[----:B------:R-:W-:-:S02]  /*6b00*/  FSEL R5, R5, -INF , P1 ;  /* 0xff80000005057808 */ /* 0x000fc40000800000 */
[----:B------:R-:W-:Y:S02]  /*6b10*/  ISETP.GE.AND P2, PT, R8, R138, PT ;  /* 0x0000008a0800720c */ /* 0x000fe40003f46270 */
[----:B------:R-:W-:Y:S02]  /*6b20*/  FSEL R7, R7, -INF , P3 ;  /* 0xff80000007077808 */ /* 0x000fe40001800000 */
[----:B------:R-:W-:Y:S02]  /*6b30*/  FSEL R104, R104, -INF , P0 ;  /* 0xff80000068687808 */ /* 0x000fe40000000000 */
[----:B------:R-:W-:Y:S02]  /*6b40*/  ISETP.GE.AND P1, PT, R8, R137, PT ;  /* 0x000000890800720c */ /* 0x000fe40003f26270 */
[C---:B------:R-:W-:Y:S02]  /*6b50*/  ISETP.GE.AND P3, PT, R6.reuse, R139, PT ;  /* 0x0000008b0600720c */ /* 0x040fe40003f66270 */
[----:B------:R-:W-:-:S02]  /*6b60*/  ISETP.GE.AND P0, PT, R6, R137, PT ;  /* 0x000000890600720c */ /* 0x000fc40003f06270 */
[----:B------:R-:W-:Y:S01]  /*6b70*/  FSEL R153, R5, -INF , !P4 ;  /* 0xff80000005997808 */ /* 0x000fe20006000000 */
[----:B------:R-:W-:Y:S01]  /*6b80*/  VIADD R5, R20, 0xffffffa9 ;  /* 0xffffffa914057836 */ /* 0x000fe20000000000 */
[----:B------:R-:W-:Y:S02]  /*6b90*/  FSEL R21, R7, -INF , !P5 ;  /* 0xff80000007157808 */ /* 0x000fe40006800000 */
[----:B------:R-:W-:Y:S02]  /*6ba0*/  FSEL R127, R104, -INF , !P2 ;  /* 0xff800000687f7808 */ /* 0x000fe40005000000 */
[----:B------:R-:W-:Y:S02]  /*6bb0*/  ISETP.GE.AND P4, PT, R8, R136, PT ;  /* 0x000000880800720c */ /* 0x000fe40003f86270 */
[C---:B------:R-:W-:Y:S02]  /*6bc0*/  ISETP.GE.AND P5, PT, R6.reuse, R138, PT ;  /* 0x0000008a0600720c */ /* 0x040fe40003fa6270 */
[----:B------:R-:W-:-:S02]  /*6bd0*/  ISETP.GE.AND P2, PT, R6, R136, PT ;  /* 0x000000880600720c */ /* 0x000fc40003f46270 */
[----:B------:R-:W-:Y:S02]  /*6be0*/  FSEL R106, R106, -INF , P1 ;  /* 0xff8000006a6a7808 */ /* 0x000fe40000800000 */
[----:B------:R-:W-:Y:S02]  /*6bf0*/  FSEL R105, R105, -INF , P3 ;  /* 0xff80000069697808 */ /* 0x000fe40001800000 */
[C---:B------:R-:W-:Y:S02]  /*6c00*/  ISETP.GE.AND P1, PT, R4.reuse, R139, PT ;  /* 0x0000008b0400720c */ /* 0x040fe40003f26270 */
[----:B------:R-:W-:Y:S02]  /*6c10*/  ISETP.GE.AND P3, PT, R4, R137, PT ;  /* 0x000000890400720c */ /* 0x000fe40003f66270 */
[----:B------:R-:W-:Y:S02]  /*6c20*/  FSEL R107, R107, -INF , P0 ;  /* 0xff8000006b6b7808 */ /* 0x000fe40000000000 */
[----:B------:R-:W-:-:S02]  /*6c30*/  FMNMX3.FTZ R6, R86, R89, R35, !PT ;  /* 0x0000005956067276 */ /* 0x000fc40007810023 */
[----:B------:R-:W-:Y:S02]  /*6c40*/  FSEL R119, R106, -INF , !P4 ;  /* 0xff8000006a777808 */ /* 0x000fe40006000000 */
[----:B------:R-:W-:Y:S02]  /*6c50*/  FSEL R115, R105, -INF , !P5 ;  /* 0xff80000069737808 */ /* 0x000fe40006800000 */
[C---:B------:R-:W-:Y:S02]  /*6c60*/  ISETP.GE.AND P4, PT, R4.reuse, R138, PT ;  /* 0x0000008a0400720c */ /* 0x040fe40003f86270 */
[----:B------:R-:W-:Y:S01]  /*6c70*/  ISETP.GE.AND P5, PT, R4, R136, PT ;  /* 0x000000880400720c */ /* 0x000fe20003fa6270 */
[----:B------:R-:W-:Y:S01]  /*6c80*/  VIADD R4, R20, 0xffffffb0 ;  /* 0xffffffb014047836 */ /* 0x000fe20000000000 */
[----:B------:R-:W-:Y:S02]  /*6c90*/  ISETP.GE.AND P0, PT, R5, R139, PT ;  /* 0x0000008b0500720c */ /* 0x000fe40003f06270 */
[----:B------:R-:W-:-:S02]  /*6ca0*/  FSEL R100, R100, -INF , P1 ;  /* 0xff80000064647808 */ /* 0x000fc40000800000 */
[----:B------:R-:W-:Y:S02]  /*6cb0*/  FSEL R113, R107, -INF , !P2 ;  /* 0xff8000006b717808 */ /* 0x000fe40005000000 */
        /* <DEDUP_REMOVED lines=18> */
[C---:B------:R-:W-:Y:S01]  /*6de0*/  VIADD R4, R20.reuse, 0xffffffb8 ;  /* 0xffffffb814047836 */ /* 0x040fe20000000000 */
        /* <DEDUP_REMOVED lines=10> */
[----:B------:R-:W-:Y:S02]  /*6e90*/  FMNMX3.FTZ R8, R8, R127, R115, !PT ;  /* 0x0000007f08087276 */ /* 0x000fe40007810073 */
[----:B------:R-:W-:Y:S02]  /*6ea0*/  FSEL R27, R98, -INF , P0 ;  /* 0xff800000621b7808 */ /* 0x000fe40000000000 */
[----:B------:R-:W-:Y:S02]  /*6eb0*/  FSEL R29, R92, -INF , P1 ;  /* 0xff8000005c1d7808 */ /* 0x000fe40000800000 */
[----:B------:R-:W-:Y:S02]  /*6ec0*/  ISETP.GE.AND P0, PT, R5, R137, PT ;  /* 0x000000890500720c */ /* 0x000fe40003f06270 */
[----:B------:R-:W-:-:S02]  /*6ed0*/  ISETP.GE.AND P1, PT, R20, R138, PT ;  /* 0x0000008a1400720c */ /* 0x000fc40003f26270 */
[----:B------:R-:W-:Y:S02]  /*6ee0*/  FSEL R24, R93, -INF , P4 ;  /* 0xff8000005d187808 */ /* 0x000fe40002000000 */
[----:B------:R-:W-:Y:S02]  /*6ef0*/  FSEL R105, R96, -INF , !P5 ;  /* 0xff80000060697808 */ /* 0x000fe40006800000 */
[----:B------:R-:W-:Y:S02]  /*6f00*/  FMNMX3.FTZ R6, R6, R23, R21, !PT ;  /* 0x0000001706067276 */ /* 0x000fe40007810015 */
[----:B------:R-:W-:Y:S02]  /*6f10*/  ISETP.GE.AND P5, PT, R4, R138, PT ;  /* 0x0000008a0400720c */ /* 0x000fe40003fa6270 */
[----:B------:R-:W-:Y:S02]  /*6f20*/  FMNMX3.FTZ R8, R8, R121, R123, !PT ;  /* 0x0000007908087276 */ /* 0x000fe4000781007b */
[----:B------:R-:W-:-:S02]  /*6f30*/  FSEL R24, R24, -INF , !P1 ;  /* 0xff80000018187808 */ /* 0x000fc40004800000 */
[----:B------:R-:W-:Y:S02]  /*6f40*/  FSEL R25, R99, -INF , P0 ;  /* 0xff80000063197808 */ /* 0x000fe40000000000 */
[----:B------:R-:W-:Y:S02]  /*6f50*/  ISETP.GE.AND P4, PT, R5, R136, PT ;  /* 0x000000880500720c */ /* 0x000fe40003f86270 */
[-C--:B------:R-:W-:Y:S02]  /*6f60*/  ISETP.GE.AND P1, PT, R4, R137.reuse, PT ;  /* 0x000000890400720c */ /* 0x080fe40003f26270 */
[----:B------:R-:W-:Y:S02]  /*6f70*/  FSEL R117, R103, -INF , !P3 ;  /* 0xff80000067757808 */ /* 0x000fe40005800000 */
[----:B------:R-:W-:Y:S02]  /*6f80*/  ISETP.GE.AND P0, PT, R20, R137, PT ;  /* 0x000000891400720c */ /* 0x000fe40003f06270 */
[----:B------:R-:W-:-:S02]  /*6f90*/  FMNMX3.FTZ R6, R6, R119, R113, !PT ;  /* 0x0000007706067276 */ /* 0x000fc40007810071 */
[----:B------:R-:W-:Y:S02]  /*6fa0*/  FSEL R29, R29, -INF , !P5 ;  /* 0xff8000001d1d7808 */ /* 0x000fe40006800000 */
[----:B------:R-:W-:Y:S02]  /*6fb0*/  FMNMX3.FTZ R8, R8, R105, R31, !PT ;  /* 0x0000006908087276 */ /* 0x000fe4000781001f */
[-C--:B------:R-:W-:Y:S02]  /*6fc0*/  ISETP.GE.AND P5, PT, R4, R136.reuse, PT ;  /* 0x000000880400720c */ /* 0x080fe40003fa6270 */
[----:B------:R-:W-:Y:S02]  /*6fd0*/  ISETP.GE.AND P3, PT, R20, R136, PT ;  /* 0x000000881400720c */ /* 0x000fe40003f66270 */
[----:B------:R-:W-:Y:S02]  /*6fe0*/  FSEL R94, R94, -INF , P1 ;  /* 0xff8000005e5e7808 */ /* 0x000fe40000800000 */
[----:B------:R-:W-:-:S02]  /*6ff0*/  FSEL R95, R95, -INF , P0 ;  /* 0xff8000005f5f7808 */ /* 0x000fc40000000000 */
[----:B------:R-:W-:Y:S02]  /*7000*/  FSEL R27, R27, -INF , !P2 ;  /* 0xff8000001b1b7808 */ /* 0x000fe40005000000 */
[----:B------:R-:W-:Y:S02]  /*7010*/  FSEL R25, R25, -INF , !P4 ;  /* 0xff80000019197808 */ /* 0x000fe40006000000 */
[----:B------:R-:W-:Y:S02]  /*7020*/  FMNMX3.FTZ R6, R6, R111, R117, !PT ;  /* 0x0000006f06067276 */ /* 0x000fe40007810075 */
[----:B------:R-:W-:Y:S02]  /*7030*/  FMNMX3.FTZ R4, R8, R29, R24, !PT ;  /* 0x0000001d08047276 */ /* 0x000fe40007810018 */
[----:B------:R-:W-:Y:S02]  /*7040*/  FSEL R97, R94, -INF , !P5 ;  /* 0xff8000005e617808 */ /* 0x000fe40006800000 */
[----:B------:R-:W-:Y:S01]  /*7050*/  FSEL R95, R95, -INF , !P3 ;  /* 0xff8000005f5f7808 */ /* 0x000fe20005800000 */
[----:B------:R-:W1:Y:S01]  /*7060*/  SHFL.BFLY PT, R5, R4, 0x2, 0x1f ;  /* 0x0c401f0004057f89 */ /* 0x000e6200000e0000 */
[----:B------:R-:W-:-:S04]  /*7070*/  FMNMX3.FTZ R6, R6, R27, R25, !PT ;  /* 0x0000001b06067276 */ /* 0x000fc80007810019 */
[----:B------:R-:W-:-:S05]  /*7080*/  FMNMX3.FTZ R6, R6, R97, R95, !PT ;  /* 0x0000006106067276 */ /* 0x000fca000781005f */
[----:B------:R-:W2:Y:S01]  /*7090*/  SHFL.BFLY PT, R7, R6, 0x2, 0x1f ;  /* 0x0c401f0006077f89 */ /* 0x000ea200000e0000 */
[----:B-1----:R-:W-:Y:S02]  /*70a0*/  FMNMX.FTZ R9, R4, R5, !PT ;  /* 0x0000000504097209 */ /* 0x002fe40007810000 */
[----:B------:R-:W1:Y:S03]  /*70b0*/  S2R R5, SR_CgaCtaId ;  /* 0x0000000000057919 */ /* 0x000e660000008800 */
[----:B------:R-:W4:Y:S01]  /*70c0*/  SHFL.BFLY PT, R34, R9, 0x1, 0x1f ;  /* 0x0c201f0009227f89 */ /* 0x000f2200000e0000 */
[----:B--2---:R-:W-:-:S05]  /*70d0*/  FMNMX.FTZ R7, R6, R7, !PT ;  /* 0x0000000706077209 */ /* 0x004fca0007810000 */
[----:B------:R-:W2:Y:S01]  /*70e0*/  SHFL.BFLY PT, R32, R7, 0x1, 0x1f ;  /* 0x0c201f0007207f89 */ /* 0x000ea200000e0000 */
[----:B----4-:R-:W-:Y:S02]  /*70f0*/  FMNMX.FTZ R34, R9, R34, !PT ;  /* 0x0000002209227209 */ /* 0x010fe40007810000 */
[----:B-1----:R-:W-:-:S03]  /*7100*/  LEA R132, R5, R124, 0x18 ;  /* 0x0000007c05847211 */ /* 0x002fc600078ec0ff */
[----:B---3--:R-:W-:Y:S01]  /*7110*/  FMUL.FTZ R26, R109, R34 ;  /* 0x000000226d1a7220 */ /* 0x008fe20000410000 */
[C---:B------:R-:W-:Y:S02]  /*7120*/  FSETP.NEU.FTZ.AND P1, PT, R34.reuse, -INF , PT ;  /* 0xff8000002200780b */ /* 0x040fe40003f3d000 */
[----:B--2---:R-:W-:Y:S01]  /*7130*/  FMNMX.FTZ R32, R7, R32, !PT ;  /* 0x0000002007207209 */ /* 0x004fe20007810000 */
[----:B------:R-:W-:Y:S01]  /*7140*/  IMAD R125, R125, 0x2, R132 ;  /* 0x000000027d7d7824 */ /* 0x000fe200078e0284 */
[----:B------:R-:W-:Y:S02]  /*7150*/  FSEL R5, R34, RZ, P1 ;  /* 0x000000ff22057208 */ /* 0x000fe40000800000 */
[----:B------:R-:W-:Y:S01]  /*7160*/  FSETP.NEU.FTZ.AND P0, PT, R32, -INF , PT ;  /* 0xff8000002000780b */ /* 0x000fe20003f1d000 */
[----:B------:R-:W-:Y:S01]  /*7170*/  FMUL.FTZ R96, R109, R32 ;  /* 0x000000206d607220 */ /* 0x000fe20000410000 */
[----:B------:R-:W1:Y:S01]  /*7180*/  LDSM.16.MT88.4 R8, [R125+0x6000] ;  /* 0x006000007d08783b */ /* 0x000e620000004200 */
[----:B------:R-:W-:Y:S01]  /*7190*/  FSEL R26, R26, RZ, P1 ;  /* 0x000000ff1a1a7208 */ /* 0x000fe20000800000 */
[----:B------:R-:W-:Y:S01]  /*71a0*/  FADD.FTZ R6, R86, -R5 ;  /* 0x8000000556067221 */ /* 0x000fe20000010000 */
[----:B------:R-:W-:Y:S01]  /*71b0*/  FSEL R4, R32, RZ, P0 ;  /* 0x000000ff20047208 */ /* 0x000fe20000000000 */
[----:B------:R-:W-:Y:S01]  /*71c0*/  VIADD R94, R125, 0x6020 ;  /* 0x000060207d5e7836 */ /* 0x000fe20000000000 */
[----:B------:R-:W-:Y:S01]  /*71d0*/  FSEL R96, R96, RZ, P0 ;  /* 0x000000ff60607208 */ /* 0x000fe20000000000 */
[-CC-:B------:R-:W-:Y:S01]  /*71e0*/  FFMA.FTZ R93, R89, R109.reuse, -R26.reuse ;  /* 0x0000006d595d7223 */ /* 0x180fe2000001081a */
[-C--:B------:R-:W-:Y:S01]  /*71f0*/  FFMA.FTZ R88, R35, R109.reuse, -R26 ;  /* 0x0000006d23587223 */ /* 0x080fe2000001081a */
[----:B------:R-:W-:Y:S01]  /*7200*/  FADD.FTZ R4, R85, -R4 ;  /* 0x8000000455047221 */ /* 0x000fe20000010000 */
[-CC-:B------:R-:W-:Y:S01]  /*7210*/  FFMA.FTZ R84, R91, R109.reuse, -R26.reuse ;  /* 0x0000006d5b547223 */ /* 0x180fe2000001081a */
[-C--:B------:R-:W-:Y:S01]  /*7220*/  FFMA.FTZ R89, R173, R109.reuse, -R26 ;  /* 0x0000006dad597223 */ /* 0x080fe2000001081a */
[-CC-:B------:R-:W-:Y:S01]  /*7230*/  FFMA.FTZ R92, R17, R109.reuse, -R96.reuse ;  /* 0x0000006d115c7223 */ /* 0x180fe20000010860 */
[-CC-:B------:R-:W-:Y:S01]  /*7240*/  FFMA.FTZ R35, R12, R109.reuse, -R96.reuse ;  /* 0x0000006d0c237223 */ /* 0x180fe20000010860 */
[-CC-:B------:R-:W-:Y:S01]  /*7250*/  FFMA.FTZ R90, R19, R109.reuse, -R96.reuse ;  /* 0x0000006d135a7223 */ /* 0x180fe20000010860 */
[-C--:B------:R-:W-:Y:S01]  /*7260*/  FFMA.FTZ R91, R13, R109.reuse, -R96 ;  /* 0x0000006d0d5b7223 */ /* 0x080fe20000010860 */
[C---:B------:R-:W-:Y:S01]  /*7270*/  FMUL.FTZ R86, R109.reuse, R6 ;  /* 0x000000066d567220 */ /* 0x040fe20000410000 */
[----:B------:R-:W-:Y:S01]  /*7280*/  FMUL.FTZ R85, R109, R4 ;  /* 0x000000046d557220 */ /* 0x000fe20000410000 */
[----:B------:R-:W-:Y:S01]  /*7290*/  LOP3.LUT P0, RZ, R129, 0x4, RZ, 0xc0, !PT ;  /* 0x0000000481ff7812 */ /* 0x000fe2000780c0ff */
[----:B------:R-:W-:Y:S01]  /*72a0*/  MUFU.EX2 R93, R93 ;  /* 0x0000005d005d7308 */ /* 0x000fe20000000800 */
[----:B------:R-:W-:Y:S01]  /*72b0*/  VIADD R4, R125, 0x6000 ;  /* 0x000060007d047836 */ /* 0x000fe20000000000 */
[----:B------:R-:W-:Y:S01]  /*72c0*/  LDSM.16.MT88.4 R16, [R125+0x7000] ;  /* 0x007000007d10783b */ /* 0x000fe20000004200 */
[-CC-:B------:R-:W-:Y:S01]  /*72d0*/  FFMA.FTZ R98, R171, R109.reuse, -R26.reuse ;  /* 0x0000006dab627223 */ /* 0x180fe2000001081a */
[-CC-:B------:R-:W-:Y:S01]  /*72e0*/  FFMA.FTZ R99, R169, R109.reuse, -R26.reuse ;  /* 0x0000006da9637223 */ /* 0x180fe2000001081a */
[-CC-:B------:R-:W-:Y:S01]  /*72f0*/  FFMA.FTZ R100, R167, R109.reuse, -R26.reuse ;  /* 0x0000006da7647223 */ /* 0x180fe2000001081a */
[-C--:B------:R-:W-:Y:S01]  /*7300*/  FFMA.FTZ R101, R153, R109.reuse, -R26 ;  /* 0x0000006d99657223 */ /* 0x080fe2000001081a */
[-CC-:B------:R-:W-:Y:S01]  /*7310*/  FFMA.FTZ R102, R147, R109.reuse, -R96.reuse ;  /* 0x0000006d93667223 */ /* 0x180fe20000010860 */
[----:B------:R-:W2:Y:S01]  /*7320*/  MUFU.EX2 R88, R88 ;  /* 0x0000005800587308 */ /* 0x000ea20000000800 */
[-CC-:B------:R-:W-:Y:S01]  /*7330*/  FFMA.FTZ R103, R133, R109.reuse, -R96.reuse ;  /* 0x0000006d85677223 */ /* 0x180fe20000010860 */
[-CC-:B------:R-:W-:Y:S01]  /*7340*/  FFMA.FTZ R107, R23, R109.reuse, -R96.reuse ;  /* 0x0000006d176b7223 */ /* 0x180fe20000010860 */
[-C--:B------:R-:W-:Y:S01]  /*7350*/  FFMA.FTZ R104, R21, R109.reuse, -R96 ;  /* 0x0000006d15687223 */ /* 0x080fe20000010860 */
[----:B------:R-:W-:Y:S01]  /*7360*/  @P0 VIADD R94, R4, 0xffffffe0 ;  /* 0xffffffe0045e0836 */ /* 0x000fe20000000000 */
[----:B------:R-:W-:Y:S01]  /*7370*/  LDSM.16.MT88.4 R20, [R125+0x7400] ;  /* 0x007400007d14783b */ /* 0x000fe20000004200 */
[-CC-:B------:R-:W-:Y:S01]  /*7380*/  FFMA.FTZ R106, R127, R109.reuse, -R26.reuse ;  /* 0x0000006d7f6a7223 */ /* 0x180fe2000001081a */
[-CC-:B------:R-:W-:Y:S01]  /*7390*/  FFMA.FTZ R115, R115, R109.reuse, -R26.reuse ;  /* 0x0000006d73737223 */ /* 0x180fe2000001081a */
[----:B------:R-:W-:Y:S01]  /*73a0*/  MUFU.EX2 R89, R89 ;  /* 0x0000005900597308 */ /* 0x000fe20000000800 */
[----:B------:R-:W3:Y:S01]  /*73b0*/  LDSM.16.MT88.4 R12, [R94] ;  /* 0x000000005e0c783b */ /* 0x000ee20000004200 */
[-CC-:B------:R-:W-:Y:S01]  /*73c0*/  FFMA.FTZ R121, R121, R109.reuse, -R26.reuse ;  /* 0x0000006d79797223 */ /* 0x180fe2000001081a */
[-C--:B------:R-:W-:Y:S01]  /*73d0*/  FFMA.FTZ R108, R123, R109.reuse, -R26 ;  /* 0x0000006d7b6c7223 */ /* 0x080fe2000001081a */
[-CC-:B------:R-:W-:Y:S01]  /*73e0*/  FFMA.FTZ R110, R119, R109.reuse, -R96.reuse ;  /* 0x0000006d776e7223 */ /* 0x180fe20000010860 */
[-CC-:B------:R-:W-:Y:S01]  /*73f0*/  FFMA.FTZ R113, R113, R109.reuse, -R96.reuse ;  /* 0x0000006d71717223 */ /* 0x180fe20000010860 */
[-CC-:B------:R-:W-:Y:S01]  /*7400*/  FFMA.FTZ R111, R111, R109.reuse, -R96.reuse ;  /* 0x0000006d6f6f7223 */ /* 0x180fe20000010860 */
[----:B------:R-:W-:Y:S01]  /*7410*/  FFMA.FTZ R112, R117, R109, -R96 ;  /* 0x0000006d75707223 */ /* 0x000fe20000010860 */
[----:B------:R-:W4:Y:S01]  /*7420*/  MUFU.EX2 R84, R84 ;  /* 0x0000005400547308 */ /* 0x000f220000000800 */
[----:B--2---:R-:W-:Y:S01]  /*7430*/  F2FP.F16.F32.PACK_AB R4, R88, R93 ;  /* 0x0000005d5804723e */ /* 0x004fe200000000ff */
[-CC-:B------:R-:W-:Y:S01]  /*7440*/  FFMA.FTZ R114, R31, R109.reuse, -R26.reuse ;  /* 0x0000006d1f727223 */ /* 0x180fe2000001081a */
[-C--:B------:R-:W-:Y:S01]  /*7450*/  FFMA.FTZ R116, R29, R109.reuse, -R26 ;  /* 0x0000006d1d747223 */ /* 0x080fe2000001081a */
[-CC-:B------:R-:W-:Y:S01]  /*7460*/  FFMA.FTZ R118, R27, R109.reuse, -R96.reuse ;  /* 0x0000006d1b767223 */ /* 0x180fe20000010860 */
[----:B------:R-:W-:Y:S01]  /*7470*/  LDSM.16.MT88.4 R28, [R125+0x8800] ;  /* 0x008800007d1c783b */ /* 0x000fe20000004200 */
[-CC-:B------:R-:W-:Y:S01]  /*7480*/  FFMA.FTZ R119, R25, R109.reuse, -R96.reuse ;  /* 0x0000006d19777223 */ /* 0x180fe20000010860 */
[-C--:B------:R-:W-:Y:S01]  /*7490*/  FFMA.FTZ R97, R97, R109.reuse, -R96 ;  /* 0x0000006d61617223 */ /* 0x080fe20000010860 */
[----:B------:R-:W-:Y:S01]  /*74a0*/  MUFU.EX2 R92, R92 ;  /* 0x0000005c005c7308 */ /* 0x000fe20000000800 */
[-CC-:B------:R-:W-:Y:S01]  /*74b0*/  FFMA.FTZ R105, R105, R109.reuse, -R26.reuse ;  /* 0x0000006d69697223 */ /* 0x180fe2000001081a */
[-C--:B------:R-:W-:Y:S01]  /*74c0*/  FFMA.FTZ R117, R24, R109.reuse, -R26 ;  /* 0x0000006d18757223 */ /* 0x080fe2000001081a */
[----:B------:R-:W-:Y:S01]  /*74d0*/  FFMA.FTZ R96, R95, R109, -R96 ;  /* 0x0000006d5f607223 */ /* 0x000fe20000010860 */
[----:B------:R-:W-:Y:S01]  /*74e0*/  LDSM.16.MT88.4 R24, [R125+0x6c00] ;  /* 0x006c00007d18783b */ /* 0x000fe20000004200 */
[----:B------:R-:W-:-:S03]  /*74f0*/  @P6 VIADD R153, R0, 0xfffffffd ;  /* 0xfffffffd00996836 */ /* 0x000fc60000000000 */
[----:B------:R-:W2:Y:S01]  /*7500*/  MUFU.EX2 R35, R35 ;  /* 0x0000002300237308 */ /* 0x000ea20000000800 */
[----:B----4-:R-:W-:-:S07]  /*7510*/  F2FP.F16.F32.PACK_AB R6, R84, R89 ;  /* 0x000000595406723e */ /* 0x010fce00000000ff */
[----:B------:R-:W-:Y:S08]  /*7520*/  MUFU.EX2 R90, R90 ;  /* 0x0000005a005a7308 */ /* 0x000ff00000000800 */
[----:B------:R-:W4:Y:S01]  /*7530*/  MUFU.EX2 R91, R91 ;  /* 0x0000005b005b7308 */ /* 0x000f220000000800 */
[----:B--2---:R-:W-:-:S07]  /*7540*/  F2FP.F16.F32.PACK_AB R5, R35, R92 ;  /* 0x0000005c2305723e */ /* 0x004fce00000000ff */
[----:B------:R-:W2:Y:S08]  /*7550*/  MUFU.EX2 R86, R86 ;  /* 0x0000005600567308 */ /* 0x000eb00000000800 */
[----:B------:R-:W5:Y:S01]  /*7560*/  MUFU.EX2 R85, R85 ;  /* 0x0000005500557308 */ /* 0x000f620000000800 */
[----:B----4-:R-:W-:-:S07]  /*7570*/  F2FP.F16.F32.PACK_AB R7, R91, R90 ;  /* 0x0000005a5b07723e */ /* 0x010fce00000000ff */
        /* <DEDUP_REMOVED lines=9> */
[-C--:B-----5:R-:W-:Y:S01]  /*7610*/  FMUL.FTZ R82, R82, R85.reuse ;  /* 0x0000005552527220 */ /* 0x0a0fe20000410000 */
[-C--:B------:R-:W-:Y:S01]  /*7620*/  FMUL.FTZ R83, R83, R85.reuse ;  /* 0x0000005553537220 */ /* 0x080fe20000410000 */
[-C--:B------:R-:W-:Y:S01]  /*7630*/  FMUL.FTZ R78, R78, R85.reuse ;  /* 0x000000554e4e7220 */ /* 0x080fe20000410000 */
[-C--:B------:R-:W-:Y:S01]  /*7640*/  FMUL.FTZ R79, R79, R85.reuse ;  /* 0x000000554f4f7220 */ /* 0x080fe20000410000 */
[-C--:B------:R-:W-:Y:S01]  /*7650*/  FMUL.FTZ R74, R74, R85.reuse ;  /* 0x000000554a4a7220 */ /* 0x080fe20000410000 */
[-C--:B------:R-:W-:Y:S01]  /*7660*/  FMUL.FTZ R75, R75, R85.reuse ;  /* 0x000000554b4b7220 */ /* 0x080fe20000410000 */
[-C--:B------:R-:W-:Y:S01]  /*7670*/  FMUL.FTZ R70, R70, R85.reuse ;  /* 0x0000005546467220 */ /* 0x080fe20000410000 */
[-C--:B------:R-:W-:Y:S01]  /*7680*/  FMUL.FTZ R71, R71, R85.reuse ;  /* 0x0000005547477220 */ /* 0x080fe20000410000 */
[C---:B-1----:R-:W-:Y:S01]  /*7690*/  HMMA.16816.F32 R80, R4.reuse, R8, R80 ;  /* 0x000000080450723c */ /* 0x042fe20000001850 */
        /* <DEDUP_REMOVED lines=14> */
[-C--:B------:R-:W-:Y:S01]  /*7780*/  FMUL.FTZ R48, R48, R86.reuse ;  /* 0x0000005630307220 */ /* 0x080fe20000410000 */
[C---:B---3--:R-:W-:Y:S01]  /*7790*/  HMMA.16816.F32 R72, R4.reuse, R12, R72 ;  /* 0x0000000c0448723c */ /* 0x048fe20000001848 */
[-C--:B------:R-:W-:Y:S01]  /*77a0*/  FMUL.FTZ R49, R49, R86.reuse ;  /* 0x0000005631317220 */ /* 0x080fe20000410000 */
[-C--:B------:R-:W-:Y:S01]  /*77b0*/  FMUL.FTZ R50, R50, R85.reuse ;  /* 0x0000005532327220 */ /* 0x080fe20000410000 */
[-C--:B------:R-:W-:Y:S01]  /*77c0*/  FMUL.FTZ R51, R51, R85.reuse ;  /* 0x0000005533337220 */ /* 0x080fe20000410000 */
[----:B------:R-:W2:Y:S01]  /*77d0*/  MUFU.EX2 R99, R99 ;  /* 0x0000006300637308 */ /* 0x000ea20000000800 */
[-C--:B------:R-:W-:Y:S01]  /*77e0*/  FMUL.FTZ R52, R52, R86.reuse ;  /* 0x0000005634347220 */ /* 0x080fe20000410000 */
[-C--:B------:R-:W-:Y:S01]  /*77f0*/  FMUL.FTZ R53, R53, R86.reuse ;  /* 0x0000005635357220 */ /* 0x080fe20000410000 */
[-C--:B------:R-:W-:Y:S01]  /*7800*/  FMUL.FTZ R54, R54, R85.reuse ;  /* 0x0000005536367220 */ /* 0x080fe20000410000 */
[C---:B------:R-:W-:Y:S01]  /*7810*/  HMMA.16816.F32 R68, R4.reuse, R14, R68 ;  /* 0x0000000e0444723c */ /* 0x040fe20000001844 */
[----:B------:R-:W3:Y:S01]  /*7820*/  LDSM.16.MT88.4 R12, [R125+0x8000] ;  /* 0x008000007d0c783b */ /* 0x000ee20000004200 */
[-C--:B------:R-:W-:Y:S01]  /*7830*/  FMUL.FTZ R55, R55, R85.reuse ;  /* 0x0000005537377220 */ /* 0x080fe20000410000 */
[-C--:B------:R-:W-:Y:S01]  /*7840*/  FMUL.FTZ R56, R56, R86.reuse ;  /* 0x0000005638387220 */ /* 0x080fe20000410000 */
[----:B------:R-:W-:Y:S01]  /*7850*/  MUFU.EX2 R100, R100 ;  /* 0x0000006400647308 */ /* 0x000fe20000000800 */
[-C--:B------:R-:W-:Y:S01]  /*7860*/  FMUL.FTZ R57, R57, R86.reuse ;  /* 0x0000005639397220 */ /* 0x080fe20000410000 */
[-C--:B------:R-:W-:Y:S01]  /*7870*/  FMUL.FTZ R58, R58, R85.reuse ;  /* 0x000000553a3a7220 */ /* 0x080fe20000410000 */
[-C--:B------:R-:W-:Y:S01]  /*7880*/  FMUL.FTZ R59, R59, R85.reuse ;  /* 0x000000553b3b7220 */ /* 0x080fe20000410000 */
[C---:B------:R-:W-:Y:S01]  /*7890*/  HMMA.16816.F32 R36, R4.reuse, R16, R36 ;  /* 0x000000100424723c */ /* 0x040fe20000001824 */
[-C--:B------:R-:W-:Y:S01]  /*78a0*/  FMUL.FTZ R60, R60, R86.reuse ;  /* 0x000000563c3c7220 */ /* 0x080fe20000410000 */
[-C--:B------:R-:W-:Y:S01]  /*78b0*/  FMUL.FTZ R61, R61, R86.reuse ;  /* 0x000000563d3d7220 */ /* 0x080fe20000410000 */
[-C--:B------:R-:W-:Y:S01]  /*78c0*/  FMUL.FTZ R62, R62, R85.reuse ;  /* 0x000000553e3e7220 */ /* 0x080fe20000410000 */
[----:B------:R-:W-:Y:S01]  /*78d0*/  MUFU.EX2 R101, R101 ;  /* 0x0000006500657308 */ /* 0x000fe20000000800 */
[-C--:B------:R-:W-:Y:S01]  /*78e0*/  FMUL.FTZ R63, R63, R85.reuse ;  /* 0x000000553f3f7220 */ /* 0x080fe20000410000 */
[-C--:B------:R-:W-:Y:S01]  /*78f0*/  FMUL.FTZ R64, R64, R86.reuse ;  /* 0x0000005640407220 */ /* 0x080fe20000410000 */
[-C--:B------:R-:W-:Y:S01]  /*7900*/  FMUL.FTZ R65, R65, R86.reuse ;  /* 0x0000005641417220 */ /* 0x080fe20000410000 */
[C---:B------:R-:W-:Y:S01]  /*7910*/  HMMA.16816.F32 R40, R4.reuse, R18, R40 ;  /* 0x000000120428723c */ /* 0x040fe20000001828 */
[----:B------:R-:W4:Y:S01]  /*7920*/  LDSM.16.MT88.4 R16, [R94+0x2000] ;  /* 0x002000005e10783b */ /* 0x000f220000004200 */
[-C--:B------:R-:W-:Y:S01]  /*7930*/  FMUL.FTZ R66, R66, R85.reuse ;  /* 0x0000005542427220 */ /* 0x080fe20000410000 */
[-C--:B------:R-:W-:Y:S01]  /*7940*/  FMUL.FTZ R67, R67, R85.reuse ;  /* 0x0000005543437220 */ /* 0x080fe20000410000 */
[----:B------:R-:W-:Y:S01]  /*7950*/  MUFU.EX2 R102, R102 ;  /* 0x0000006600667308 */ /* 0x000fe20000000800 */
[----:B------:R-:W-:Y:S01]  /*7960*/  FFMA.FTZ R93, R164, R86, R93 ;  /* 0x00000056a45d7223 */ /* 0x000fe2000001005d */
[----:B------:R-:W-:Y:S01]  /*7970*/  FFMA.FTZ R92, R165, R85, R92 ;  /* 0x00000055a55c7223 */ /* 0x000fe2000001005c */
[----:B------:R-:W-:Y:S01]  /*7980*/  IMAD.MOV.U32 R85, RZ, RZ, R32 ;  /* 0x000000ffff557224 */ /* 0x000fe200078e0020 */
[----:B-1----:R-:W-:Y:S01]  /*7990*/  HMMA.16816.F32 R44, R4, R8, R44 ;  /* 0x00000008042c723c */ /* 0x002fe2000000182c */
[----:B------:R-:W-:Y:S01]  /*79a0*/  FADD.FTZ R88, R88, R93 ;  /* 0x0000005d58587221 */ /* 0x000fe20000010000 */
[----:B------:R-:W-:-:S02]  /*79b0*/  FADD.FTZ R35, R35, R92 ;  /* 0x0000005c23237221 */ /* 0x000fc40000010000 */
[----:B------:R-:W1:Y:S01]  /*79c0*/  MUFU.EX2 R103, R103 ;  /* 0x0000006700677308 */ /* 0x000e620000000800 */
[----:B------:R-:W-:Y:S02]  /*79d0*/  IMAD.MOV.U32 R86, RZ, RZ, R34 ;  /* 0x000000ffff567224 */ /* 0x000fe400078e0022 */
[----:B------:R-:W-:Y:S01]  /*79e0*/  FADD.FTZ R89, R89, R88 ;  /* 0x0000005859597221 */ /* 0x000fe20000010000 */
[----:B------:R-:W-:Y:S01]  /*79f0*/  FADD.FTZ R90, R90, R35 ;  /* 0x000000235a5a7221 */ /* 0x000fe20000010000 */
[----:B------:R-:W-:Y:S01]  /*7a00*/  @P6 IMAD.MOV.U32 R85, RZ, RZ, R32 ;  /* 0x000000ffff556224 */ /* 0x000fe200078e0020 */
[----:B------:R-:W-:Y:S01]  /*7a10*/  HMMA.16816.F32 R48, R4, R10, R48 ;  /* 0x0000000a0430723c */ /* 0x000fe20000001830 */
[----:B------:R-:W5:Y:S01]  /*7a20*/  LDSM.16.MT88.4 R8, [R125+0x6400] ;  /* 0x006400007d08783b */ /* 0x000f620000004200 */
[----:B------:R-:W-:Y:S01]  /*7a30*/  FADD.FTZ R89, R84, R89 ;  /* 0x0000005954597221 */ /* 0x000fe20000010000 */
[----:B------:R-:W-:Y:S01]  /*7a40*/  MUFU.EX2 R107, R107 ;  /* 0x0000006b006b7308 */ /* 0x000fe20000000800 */
[----:B------:R-:W-:Y:S01]  /*7a50*/  FADD.FTZ R91, R91, R90 ;  /* 0x0000005a5b5b7221 */ /* 0x000fe20000010000 */
[----:B------:R-:W-:-:S03]  /*7a60*/  @P6 IMAD.MOV.U32 R86, RZ, RZ, R34 ;  /* 0x000000ffff566224 */ /* 0x000fc600078e0022 */
[C---:B---3--:R-:W-:Y:S03]  /*7a70*/  HMMA.16816.F32 R52, R4.reuse, R12, R52 ;  /* 0x0000000c0434723c */ /* 0x048fe60000001834 */
[----:B------:R-:W3:Y:S05]  /*7a80*/  MUFU.EX2 R104, R104 ;  /* 0x0000006800687308 */ /* 0x000eea0000000800 */
[C---:B------:R-:W-:Y:S01]  /*7a90*/  HMMA.16816.F32 R56, R4.reuse, R14, R56 ;  /* 0x0000000e0438723c */ /* 0x040fe20000001838 */
[----:B------:R-:W5:Y:S02]  /*7aa0*/  LDSM.16.MT88.4 R12, [R94+0x400] ;  /* 0x000400005e0c783b */ /* 0x000f640000004200 */
[----:B------:R-:W-:Y:S05]  /*7ab0*/  MUFU.EX2 R106, R106 ;  /* 0x0000006a006a7308 */ /* 0x000fea0000000800 */
[C---:B----4-:R-:W-:Y:S03]  /*7ac0*/  HMMA.16816.F32 R60, R4.reuse, R16, R60 ;  /* 0x00000010043c723c */ /* 0x050fe6000000183c */
[----:B------:R-:W4:Y:S05]  /*7ad0*/  MUFU.EX2 R115, R115 ;  /* 0x0000007300737308 */ /* 0x000f2a0000000800 */
[----:B------:R-:W-:Y:S01]  /*7ae0*/  HMMA.16816.F32 R64, R4, R18, R64 ;  /* 0x000000120440723c */ /* 0x000fe20000001840 */
[----:B--2---:R-:W-:Y:S01]  /*7af0*/  F2FP.F16.F32.PACK_AB R4, R99, R98 ;  /* 0x000000626304723e */ /* 0x004fe200000000ff */
[----:B------:R-:W2:Y:S01]  /*7b00*/  LDSM.16.MT88.4 R16, [R125+0x8400] ;  /* 0x008400007d10783b */ /* 0x000ea20000004200 */
[----:B-1----:R-:W-:Y:S01]  /*7b10*/  F2FP.F16.F32.PACK_AB R5, R103, R102 ;  /* 0x000000666705723e */ /* 0x002fe200000000ff */
[----:B------:R-:W-:Y:S01]  /*7b20*/  MUFU.EX2 R121, R121 ;  /* 0x0000007900797308 */ /* 0x000fe20000000800 */
[----:B------:R-:W-:Y:S01]  /*7b30*/  F2FP.F16.F32.PACK_AB R6, R101, R100 ;  /* 0x000000646506723e */ /* 0x000fe200000000ff */
[----:B------:R-:W-:Y:S01]  /*7b40*/  FADD.FTZ R98, R98, R89 ;  /* 0x0000005962627221 */ /* 0x000fe20000010000 */
[----:B---3--:R-:W-:Y:S01]  /*7b50*/  F2FP.F16.F32.PACK_AB R7, R104, R107 ;  /* 0x0000006b6807723e */ /* 0x008fe200000000ff */
[----:B------:R-:W-:-:S02]  /*7b60*/  FADD.FTZ R102, R102, R91 ;  /* 0x0000005b66667221 */ /* 0x000fc40000010000 */
[----:B------:R-:W-:Y:S02]  /*7b70*/  FADD.FTZ R99, R99, R98 ;  /* 0x0000006263637221 */ /* 0x000fe40000010000 */
[----:B------:R-:W-:Y:S01]  /*7b80*/  MUFU.EX2 R108, R108 ;  /* 0x0000006c006c7308 */ /* 0x000fe20000000800 */
[----:B------:R-:W-:Y:S01]  /*7b90*/  FADD.FTZ R102, R103, R102 ;  /* 0x0000006667667221 */ /* 0x000fe20000010000 */
[C---:B-----5:R-:W-:Y:S01]  /*7ba0*/  HMMA.16816.F32 R80, R4.reuse, R8, R80 ;  /* 0x000000080450723c */ /* 0x060fe20000001850 */
[----:B------:R-:W-:Y:S02]  /*7bb0*/  FADD.FTZ R100, R100, R99 ;  /* 0x0000006364647221 */ /* 0x000fe40000010000 */
[----:B------:R-:W-:Y:S02]  /*7bc0*/  FADD.FTZ R107, R107, R102 ;  /* 0x000000666b6b7221 */ /* 0x000fe40000010000 */
[----:B------:R-:W-:Y:S01]  /*7bd0*/  FADD.FTZ R101, R101, R100 ;  /* 0x0000006465657221 */ /* 0x000fe20000010000 */
[----:B------:R-:W-:Y:S01]  /*7be0*/  MUFU.EX2 R110, R110 ;  /* 0x0000006e006e7308 */ /* 0x000fe20000000800 */
[----:B------:R-:W-:Y:S01]  /*7bf0*/  FADD.FTZ R107, R104, R107 ;  /* 0x0000006b686b7221 */ /* 0x000fe20000010000 */
[C---:B------:R-:W-:Y:S01]  /*7c00*/  HMMA.16816.F32 R76, R4.reuse, R10, R76 ;  /* 0x0000000a044c723c */ /* 0x040fe2000000184c */
[----:B------:R-:W1:Y:S05]  /*7c10*/  LDSM.16.MT88.4 R8, [R94+0x1400] ;  /* 0x001400005e08783b */ /* 0x000e6a0000004200 */
[----:B------:R-:W3:Y:S02]  /*7c20*/  MUFU.EX2 R113, R113 ;  /* 0x0000007100717308 */ /* 0x000ee40000000800 */
[C---:B------:R-:W-:Y:S06]  /*7c30*/  HMMA.16816.F32 R72, R4.reuse, R12, R72 ;  /* 0x0000000c0448723c */ /* 0x040fec0000001848 */
[----:B------:R-:W-:Y:S02]  /*7c40*/  MUFU.EX2 R111, R111 ;  /* 0x0000006f006f7308 */ /* 0x000fe40000000800 */
[C---:B------:R-:W-:Y:S01]  /*7c50*/  HMMA.16816.F32 R68, R4.reuse, R14, R68 ;  /* 0x0000000e0444723c */ /* 0x040fe20000001844 */
[----:B------:R-:W5:Y:S05]  /*7c60*/  LDSM.16.MT88.4 R12, [R94+0x2400] ;  /* 0x002400005e0c783b */ /* 0x000f6a0000004200 */
[----:B------:R-:W3:Y:S02]  /*7c70*/  MUFU.EX2 R112, R112 ;  /* 0x0000007000707308 */ /* 0x000ee40000000800 */
[C---:B--2---:R-:W-:Y:S06]  /*7c80*/  HMMA.16816.F32 R52, R4.reuse, R16, R52 ;  /* 0x000000100434723c */ /* 0x044fec0000001834 */
[----:B------:R-:W-:Y:S02]  /*7c90*/  MUFU.EX2 R105, R105 ;  /* 0x0000006900697308 */ /* 0x000fe40000000800 */
[C---:B------:R-:W-:Y:S01]  /*7ca0*/  HMMA.16816.F32 R56, R4.reuse, R18, R56 ;  /* 0x000000120438723c */ /* 0x040fe20000001838 */
[----:B------:R-:W2:Y:S05]  /*7cb0*/  LDSM.16.MT88.4 R16, [R125+0x7800] ;  /* 0x007800007d10783b */ /* 0x000eaa0000004200 */
[----:B------:R-:W2:Y:S02]  /*7cc0*/  MUFU.EX2 R114, R114 ;  /* 0x0000007200727308 */ /* 0x000ea40000000800 */
[C---:B------:R-:W-:Y:S06]  /*7cd0*/  HMMA.16816.F32 R36, R4.reuse, R20, R36 ;  /* 0x000000140424723c */ /* 0x040fec0000001824 */
[----:B------:R-:W-:Y:S02]  /*7ce0*/  MUFU.EX2 R116, R116 ;  /* 0x0000007400747308 */ /* 0x000fe40000000800 */
[C---:B-1----:R-:W-:Y:S06]  /*7cf0*/  HMMA.16816.F32 R44, R4.reuse, R8, R44 ;  /* 0x00000008042c723c */ /* 0x042fec000000182c */
[----:B------:R-:W-:Y:S02]  /*7d00*/  MUFU.EX2 R117, R117 ;  /* 0x0000007500757308 */ /* 0x000fe40000000800 */
[C---:B------:R-:W-:Y:S01]  /*7d10*/  HMMA.16816.F32 R48, R4.reuse, R10, R48 ;  /* 0x0000000a0430723c */ /* 0x040fe20000001830 */
[----:B------:R-:W1:Y:S05]  /*7d20*/  LDSM.16.MT88.4 R8, [R94+0x800] ;  /* 0x000800005e08783b */ /* 0x000e6a0000004200 */
[----:B------:R-:W-:Y:S02]  /*7d30*/  MUFU.EX2 R118, R118 ;  /* 0x0000007600767308 */ /* 0x000fe40000000800 */
[C---:B------:R-:W-:Y:S01]  /*7d40*/  HMMA.16816.F32 R40, R4.reuse, R22, R40 ;  /* 0x000000160428723c */ /* 0x040fe20000001828 */
[----:B------:R-:W1:Y:S05]  /*7d50*/  LDSM.16.MT88.4 R20, [R125+0x6800] ;  /* 0x006800007d14783b */ /* 0x000e6a0000004200 */
[----:B------:R-:W1:Y:S02]  /*7d60*/  MUFU.EX2 R119, R119 ;  /* 0x0000007700777308 */ /* 0x000e640000000800 */
[C---:B-----5:R-:W-:Y:S06]  /*7d70*/  HMMA.16816.F32 R60, R4.reuse, R12, R60 ;  /* 0x0000000c043c723c */ /* 0x060fec000000183c */
[----:B------:R-:W-:Y:S02]  /*7d80*/  MUFU.EX2 R97, R97 ;  /* 0x0000006100617308 */ /* 0x000fe40000000800 */
[----:B------:R-:W-:Y:S01]  /*7d90*/  HMMA.16816.F32 R64, R4, R14, R64 ;  /* 0x0000000e0440723c */ /* 0x000fe20000001840 */
[----:B----4-:R-:W-:Y:S01]  /*7da0*/  F2FP.F16.F32.PACK_AB R4, R115, R106 ;  /* 0x0000006a7304723e */ /* 0x010fe200000000ff */
[----:B------:R-:W4:Y:S01]  /*7db0*/  LDSM.16.MT88.4 R12, [R94+0x1800] ;  /* 0x001800005e0c783b */ /* 0x000f220000004200 */
[----:B---3--:R-:W-:Y:S01]  /*7dc0*/  F2FP.F16.F32.PACK_AB R5, R113, R110 ;  /* 0x0000006e7105723e */ /* 0x008fe200000000ff */
[----:B------:R-:W-:Y:S01]  /*7dd0*/  FADD.FTZ R106, R106, R101 ;  /* 0x000000656a6a7221 */ /* 0x000fe20000010000 */
[----:B------:R-:W-:Y:S01]  /*7de0*/  F2FP.F16.F32.PACK_AB R6, R108, R121 ;  /* 0x000000796c06723e */ /* 0x000fe200000000ff */
[----:B------:R-:W3:Y:S01]  /*7df0*/  MUFU.EX2 R96, R96 ;  /* 0x0000006000607308 */ /* 0x000ee20000000800 */
[----:B------:R-:W-:Y:S01]  /*7e00*/  F2FP.F16.F32.PACK_AB R7, R112, R111 ;  /* 0x0000006f7007723e */ /* 0x000fe200000000ff */
[----:B------:R-:W-:Y:S01]  /*7e10*/  FADD.FTZ R110, R110, R107 ;  /* 0x0000006b6e6e7221 */ /* 0x000fe20000010000 */
[----:B------:R-:W-:-:S03]  /*7e20*/  FADD.FTZ R106, R115, R106 ;  /* 0x0000006a736a7221 */ /* 0x000fc60000010000 */
[----:B------:R-:W-:Y:S01]  /*7e30*/  FADD.FTZ R110, R113, R110 ;  /* 0x0000006e716e7221 */ /* 0x000fe20000010000 */
[----:B------:R-:W-:Y:S01]  /*7e40*/  FADD.FTZ R121, R121, R106 ;  /* 0x0000006a79797221 */ /* 0x000fe20000010000 */
[----:B--2---:R-:W-:Y:S02]  /*7e50*/  HMMA.16816.F32 R36, R4, R16, R36 ;  /* 0x000000100424723c */ /* 0x004fe40000001824 */
[----:B------:R-:W-:Y:S01]  /*7e60*/  FADD.FTZ R111, R111, R110 ;  /* 0x0000006e6f6f7221 */ /* 0x000fe20000010000 */
[----:B------:R-:W-:-:S03]  /*7e70*/  FADD.FTZ R108, R108, R121 ;  /* 0x000000796c6c7221 */ /* 0x000fc60000010000 */
[----:B------:R-:W-:Y:S02]  /*7e80*/  FADD.FTZ R111, R112, R111 ;  /* 0x0000006f706f7221 */ /* 0x000fe40000010000 */
[C---:B-1----:R-:W-:Y:S08]  /*7e90*/  HMMA.16816.F32 R72, R4.reuse, R8, R72 ;  /* 0x000000080448723c */ /* 0x042ff00000001848 */
[C---:B------:R-:W-:Y:S01]  /*7ea0*/  HMMA.16816.F32 R68, R4.reuse, R10, R68 ;  /* 0x0000000a0444723c */ /* 0x040fe20000001844 */
[----:B------:R-:W1:Y:S07]  /*7eb0*/  LDSM.16.MT88.4 R8, [R94+0x2800] ;  /* 0x002800005e08783b */ /* 0x000e6e0000004200 */
[C---:B------:R-:W-:Y:S01]  /*7ec0*/  HMMA.16816.F32 R40, R4.reuse, R18, R40 ;  /* 0x000000120428723c */ /* 0x040fe20000001828 */
[----:B------:R-:W2:Y:S07]  /*7ed0*/  LDSM.16.MT88.4 R16, [R125+0x8c00] ;  /* 0x008c00007d10783b */ /* 0x000eae0000004200 */
[C---:B------:R-:W-:Y:S08]  /*7ee0*/  HMMA.16816.F32 R52, R4.reuse, R28, R52 ;  /* 0x0000001c0434723c */ /* 0x040ff00000001834 */
[C---:B------:R-:W-:Y:S08]  /*7ef0*/  HMMA.16816.F32 R56, R4.reuse, R30, R56 ;  /* 0x0000001e0438723c */ /* 0x040ff00000001838 */
        /* <DEDUP_REMOVED lines=24> */
[C---:B------:R-:W-:Y:S08]  /*8080*/  HMMA.16816.F32 R80, R4.reuse, R24, R80 ;  /* 0x000000180450723c */ /* 0x040ff00000001850 */
[C---:B------:R-:W-:Y:S08]  /*8090*/  HMMA.16816.F32 R76, R4.reuse, R26, R76 ;  /* 0x0000001a044c723c */ /* 0x040ff0000000184c */
[C---:B-----5:R-:W-:Y:S08]  /*80a0*/  HMMA.16816.F32 R36, R4.reuse, R20, R36 ;  /* 0x000000140424723c */ /* 0x060ff00000001824 */
[C---:B------:R-:W-:Y:S08]  /*80b0*/  HMMA.16816.F32 R40, R4.reuse, R22, R40 ;  /* 0x000000160428723c */ /* 0x040ff00000001828 */
[C---:B----4-:R-:W-:Y:S08]  /*80c0*/  HMMA.16816.F32 R72, R4.reuse, R12, R72 ;  /* 0x0000000c0448723c */ /* 0x050ff00000001848 */
[C---:B------:R-:W-:Y:S08]  /*80d0*/  HMMA.16816.F32 R68, R4.reuse, R14, R68 ;  /* 0x0000000e0444723c */ /* 0x040ff00000001844 */
[C---:B-1----:R-:W-:Y:S08]  /*80e0*/  HMMA.16816.F32 R44, R4.reuse, R8, R44 ;  /* 0x00000008042c723c */ /* 0x042ff0000000182c */
[C---:B------:R-:W-:Y:S08]  /*80f0*/  HMMA.16816.F32 R48, R4.reuse, R10, R48 ;  /* 0x0000000a0430723c */ /* 0x040ff00000001830 */
[C---:B--2---:R-:W-:Y:S08]  /*8100*/  HMMA.16816.F32 R60, R4.reuse, R16, R60 ;  /* 0x00000010043c723c */ /* 0x044ff0000000183c */
[----:B------:R-:W-:Y:S01]  /*8110*/  HMMA.16816.F32 R64, R4, R18, R64 ;  /* 0x000000120440723c */ /* 0x000fe20000001840 */
[----:B------:R-:W-:-:S04]  /*8120*/  NOP ;  /* 0x0000000000007918 */ /* 0x000fc80000000000 */
[----:B------:R-:W-:-:S15]  /*8130*/  @P6 BRA `(.L_x_8295) ;  /* 0x0000000000046947 */ /* 0x000fde0003800000 */
.L_x_8286:
[----:B------:R-:W-:-:S07]  /*8140*/  IADD3 R153, PT, PT, R33, -0x1, RZ ;  /* 0xffffffff21997810 */ /* 0x000fce0007ffe0ff */
.L_x_8295:
[----:B------:R-:W-:Y:S05]  /*8150*/  BSYNC B2 ;  /* 0x0000000000027941 */ /* 0x000fea0003800000 */
.L_x_8285:
        /* <DEDUP_REMOVED lines=10> */
.L_x_8303:
        /* <DEDUP_REMOVED lines=78> */
.L_x_8298:
[----:B------:R-:W-:Y:S05]  /*86e0*/  BSYNC.RECONVERGENT B0 ;  /* 0x0000000000007941 */ /* 0x000fea0003800200 */
.L_x_8297:
[----:B------:R-:W1:Y:S01]  /*86f0*/  S2UR UR6, SR_CgaCtaId ;  /* 0x00000000000679c3 */ /* 0x000e620000008800 */
[C---:B------:R-:W-:Y:S01]  /*8700*/  IMAD.SHL.U32 R157, R129.reuse, 0x8, RZ ;  /* 0x00000008819d7824 */ /* 0x040fe200078e00ff */
[C---:B------:R-:W-:Y:S01]  /*8710*/  LOP3.LUT R156, R129.reuse, 0x18, RZ, 0xc0, !PT ;  /* 0x00000018819c7812 */ /* 0x040fe200078ec0ff */
[----:B------:R-:W-:Y:S01]  /*8720*/  UMOV UR7, 0x400 ;  /* 0x0000040000077882 */ /* 0x000fe20000000000 */
[C---:B------:R-:W-:Y:S01]  /*8730*/  IMAD.SHL.U32 R134, R129.reuse, 0x20, RZ ;  /* 0x0000002081867824 */ /* 0x040fe200078e00ff */
[----:B------:R-:W-:Y:S01]  /*8740*/  SHF.R.U32.HI R130, RZ, 0x1, R129 ;  /* 0x00000001ff827819 */ /* 0x000fe20000011681 */
[----:B------:R-:W-:Y:S01]  /*8750*/  IMAD.SHL.U32 R131, R129, 0x10, RZ ;  /* 0x0000001081837824 */ /* 0x000fe200078e00ff */
[----:B------:R-:W-:Y:S01]  /*8760*/  LOP3.LUT R147, R157, 0xc0, RZ, 0xc0, !PT ;  /* 0x000000c09d937812 */ /* 0x000fe200078ec0ff */
[----:B------:R-:W-:Y:S01]  /*8770*/  IMAD.SHL.U32 R128, R129, 0x4, RZ ;  /* 0x0000000481807824 */ /* 0x000fe200078e00ff */
[----:B------:R-:W-:Y:S01]  /*8780*/  LOP3.LUT R167, R157, 0x18, RZ, 0xc0, !PT ;  /* 0x000000189da77812 */ /* 0x000fe200078ec0ff */
[----:B------:R-:W-:Y:S01]  /*8790*/  IMAD.MOV.U32 R108, RZ, RZ, 0x20 ;  /* 0x00000020ff6c7424 */ /* 0x000fe200078e00ff */
[----:B------:R-:W-:Y:S01]  /*87a0*/  LOP3.LUT R156, R147, R156, RZ, 0xfc, !PT ;  /* 0x0000009c939c7212 */ /* 0x000fe200078efcff */
[----:B------:R-:W-:Y:S01]  /*87b0*/  VIADD R153, R153, 0xffffffff ;  /* 0xffffffff99997836 */ /* 0x000fe20000000000 */
[----:B------:R-:W-:Y:S01]  /*87c0*/  LOP3.LUT R170, R157, 0x1f20, RZ, 0xc0, !PT ;  /* 0x00001f209daa7812 */ /* 0x000fe200078ec0ff */
[----:B------:R-:W-:Y:S01]  /*87d0*/  BSSY.RECONVERGENT B1, `(.L_x_8299) ;  /* 0x0000107000017945 */ /* 0x000fe20003800200 */
[----:B------:R-:W-:Y:S02]  /*87e0*/  LOP3.LUT R147, R156, R167, RZ, 0x3c, !PT ;  /* 0x000000a79c937212 */ /* 0x000fe400078e3cff */
[C---:B------:R-:W-:Y:S02]  /*87f0*/  ISETP.GE.AND P6, PT, R167.reuse, R155, PT ;  /* 0x0000009ba700720c */ /* 0x040fe40003fc6270 */
[C---:B------:R-:W-:Y:S02]  /*8800*/  LOP3.LUT R166, R167.reuse, 0x40, RZ, 0xfc, !PT ;  /* 0x00000040a7a67812 */ /* 0x040fe400078efcff */
[----:B------:R-:W-:Y:S02]  /*8810*/  LOP3.LUT R147, R170, R147, RZ, 0xfc, !PT ;  /* 0x00000093aa937212 */ /* 0x000fe400078efcff */
[----:B------:R-:W-:Y:S01]  /*8820*/  LOP3.LUT R168, R167, 0x20, RZ, 0xfc, !PT ;  /* 0x00000020a7a87812 */ /* 0x000fe200078efcff */
[----:B-1----:R-:W-:Y:S01]  /*8830*/  ULEA UR6, UR6, UR7, 0x18 ;  /* 0x0000000706067291 */ /* 0x002fe2000f8ec0ff */
[-C--:B------:R-:W-:Y:S02]  /*8840*/  ISETP.GE.AND P4, PT, R166, R155.reuse, PT ;  /* 0x0000009ba600720c */ /* 0x080fe40003f86270 */
[----:B------:R-:W-:Y:S02]  /*8850*/  ISETP.GE.AND P5, PT, R168, R155, PT ;  /* 0x0000009ba800720c */ /* 0x000fe40003fa6270 */
[----:B------:R-:W-:Y:S01]  /*8860*/  LEA R168, P0, R140, R148, 0x1 ;  /* 0x000000948ca87211 */ /* 0x000fe200078008ff */
[----:B------:R-:W-:Y:S01]  /*8870*/  IMAD.U32 R132, RZ, RZ, UR6 ;  /* 0x00000006ff847e24 */ /* 0x000fe2000f8e00ff */
[----:B------:R-:W-:Y:S02]  /*8880*/  LOP3.LUT R88, R134, 0xc0, RZ, 0xc0, !PT ;  /* 0x000000c086587812 */ /* 0x000fe400078ec0ff */
[----:B------:R-:W-:Y:S01]  /*8890*/  LEA.HI.X R169, R140, R149, R141, 0x1, P0 ;  /* 0x000000958ca97211 */ /* 0x000fe200000f0c8d */
[----:B------:R-:W-:Y:S01]  /*88a0*/  IMAD R166, R147, 0x2, R132 ;  /* 0x0000000293a67824 */ /* 0x000fe200078e0284 */
[----:B------:R-:W-:Y:S02]  /*88b0*/  LOP3.LUT R85, R131, 0x100, RZ, 0xc0, !PT ;  /* 0x0000010083557812 */ /* 0x000fe400078ec0ff */
[----:B------:R-:W-:Y:S02]  /*88c0*/  LOP3.LUT R87, R88, 0x8, R129, 0xf8, !PT ;  /* 0x0000000858577812 */ /* 0x000fe400078ef881 */
[----:B------:R-:W-:Y:S01]  /*88d0*/  @!PT LDS RZ, [RZ] ;  /* 0x00000000fffff984 */ /* 0x000fe20000000800 */
[----:B------:R-:W-:Y:S01]  /*88e0*/  @!PT LDS RZ, [RZ] ;  /* 0x00000000fffff984 */ /* 0x000fe20000000800 */
[----:B------:R-:W-:Y:S01]  /*88f0*/  @!PT LDS RZ, [RZ] ;  /* 0x00000000fffff984 */ /* 0x000fe20000000800 */
[----:B------:R1:W-:Y:S01]  /*8900*/  @!P6 LDGSTS.E.BYPASS.LTC128B.128 [R166+0x6000], desc[UR4][R148.64] ;  /* 0x0600000094a6efae */ /* 0x0003e2000b981a04 */
[----:B------:R-:W-:Y:S02]  /*8910*/  LOP3.LUT R86, R128, 0x18, RZ, 0xc0, !PT ;  /* 0x0000001880567812 */ /* 0x000fe400078ec0ff */
[----:B------:R-:W-:Y:S01]  /*8920*/  LOP3.LUT R85, R85, 0x20, R134, 0xf8, !PT ;  /* 0x0000002055557812 */ /* 0x000fe200078ef886 */
[----:B------:R-:W-:Y:S01]  /*8930*/  @P6 STS.128 [R166+0x6000], RZ ;  /* 0x006000ffa6006388 */ /* 0x000fe20000000c00 */
[----:B------:R-:W-:Y:S02]  /*8940*/  LOP3.LUT R133, R130, 0x8, RZ, 0xc0, !PT ;  /* 0x0000000882857812 */ /* 0x000fe400078ec0ff */
[----:B------:R-:W-:Y:S01]  /*8950*/  LOP3.LUT R131, R131, 0x3e00, RZ, 0xc0, !PT ;  /* 0x00003e0083837812 */ /* 0x000fe200078ec0ff */
[----:B------:R-:W-:Y:S01]  /*8960*/  @!PT LDS RZ, [RZ] ;  /* 0x00000000fffff984 */ /* 0x000fe20000000800 */
[----:B------:R-:W-:Y:S01]  /*8970*/  @!PT LDS RZ, [RZ] ;  /* 0x00000000fffff984 */ /* 0x000fe20000000800 */
[----:B------:R-:W-:Y:S01]  /*8980*/  @!PT LDS RZ, [RZ] ;  /* 0x00000000fffff984 */ /* 0x000fe20000000800 */
[----:B------:R1:W-:Y:S01]  /*8990*/  @!P5 LDGSTS.E.BYPASS.LTC128B.128 [R166+0x7000], desc[UR4][R148.64+0x40] ;  /* 0x0700004094a6dfae */ /* 0x0003e2000b981a04 */
[----:B------:R-:W-:Y:S02]  /*89a0*/  LOP3.LUT R87, R85, R87, R86, 0xf6, !PT ;  /* 0x0000005755577212 */ /* 0x000fe400078ef656 */
[--C-:B------:R-:W-:Y:S01]  /*89b0*/  LOP3.LUT R133, R133, 0xc0, R134.reuse, 0xf8, !PT ;  /* 0x000000c085857812 */ /* 0x100fe200078ef886 */
[----:B------:R-:W-:Y:S01]  /*89c0*/  @P5 STS.128 [R166+0x7000], RZ ;  /* 0x007000ffa6005388 */ /* 0x000fe20000000c00 */
[----:B------:R-:W-:Y:S01]  /*89d0*/  LOP3.LUT R85, R131, 0x20, R134, 0xf8, !PT ;  /* 0x0000002083557812 */ /* 0x000fe200078ef886 */
[----:B------:R-:W-:Y:S01]  /*89e0*/  IMAD R87, R87, 0x2, R132 ;  /* 0x0000000257577824 */ /* 0x000fe200078e0284 */
[----:B------:R-:W-:Y:S01]  /*89f0*/  LOP3.LUT R133, R133, R86, RZ, 0x3c, !PT ;  /* 0x0000005685857212 */ /* 0x000fe200078e3cff */
[----:B------:R-:W-:Y:S01]  /*8a00*/  @!PT LDS RZ, [RZ] ;  /* 0x00000000fffff984 */ /* 0x000fe20000000800 */
[----:B------:R-:W-:Y:S01]  /*8a10*/  @!PT LDS RZ, [RZ] ;  /* 0x00000000fffff984 */ /* 0x000fe20000000800 */
[----:B------:R-:W-:Y:S01]  /*8a20*/  @!PT LDS RZ, [RZ] ;  /* 0x00000000fffff984 */ /* 0x000fe20000000800 */
[----:B------:R1:W-:Y:S01]  /*8a30*/  @!P4 LDGSTS.E.BYPASS.LTC128B.128 [R166+0x8000], desc[UR4][R148.64+0x80] ;  /* 0x0800008094a6cfae */ /* 0x0003e2000b981a04 */
[----:B------:R-:W-:Y:S02]  /*8a40*/  LOP3.LUT R86, R85, 0x100, R134, 0xf8, !PT ;  /* 0x0000010055567812 */ /* 0x000fe400078ef886 */
[----:B------:R-:W-:Y:S01]  /*8a50*/  LOP3.LUT P2, RZ, R129, 0x4, RZ, 0xc0, !PT ;  /* 0x0000000481ff7812 */ /* 0x000fe2000784c0ff */
[----:B------:R-:W-:Y:S01]  /*8a60*/  @P4 STS.128 [R166+0x8000], RZ ;  /* 0x008000ffa6004388 */ /* 0x000fe20000000c00 */
[----:B------:R-:W-:Y:S02]  /*8a70*/  LOP3.LUT R85, R86, R133, RZ, 0xfc, !PT ;  /* 0x0000008556557212 */ /* 0x000fe400078efcff */
[----:B------:R-:W-:Y:S01]  /*8a80*/  SEL R108, R108, 0xffffffe0, !P2 ;  /* 0xffffffe06c6c7807 */ /* 0x000fe20005000000 */
[----:B------:R-:W-:Y:S01]  /*8a90*/  @!PT LDS RZ, [RZ] ;  /* 0x00000000fffff984 */ /* 0x000fe20000000800 */
[----:B------:R-:W-:Y:S01]  /*8aa0*/  @!PT LDS RZ, [RZ] ;  /* 0x00000000fffff984 */ /* 0x000fe20000000800 */
[----:B------:R-:W-:Y:S01]  /*8ab0*/  @!PT LDS RZ, [RZ] ;  /* 0x00000000fffff984 */ /* 0x000fe20000000800 */
[----:B------:R1:W-:Y:S01]  /*8ac0*/  @!P6 LDGSTS.E.BYPASS.LTC128B.128 [R166+0x6800], desc[UR4][R168.64] ;  /* 0x06800000a8a6efae */ /* 0x0003e2000b981a04 */
[----:B------:R-:W-:Y:S01]  /*8ad0*/  ISETP.GT.AND P0, PT, R153, R144, PT ;  /* 0x000000909900720c */ /* 0x000fe20003f04270 */
[----:B------:R-:W-:Y:S02]  /*8ae0*/  IMAD R124, R85, 0x2, R132 ;  /* 0x00000002557c7824 */ /* 0x000fe400078e0284 */
        /* <DEDUP_REMOVED lines=21> */
[----:B------:R-:W-:Y:S04]  /*8c40*/  LDSM.16.M88.4 R116, [R85+0x3c00] ;  /* 0x003c00005574783b */ /* 0x000fe80000000200 */
        /* <DEDUP_REMOVED lines=22> */
[----:B------:R-:W2:Y:S07]  /*8db0*/  LDSM.16.M88.4 R96, [R86+0x1000] ;  /* 0x001000005660783b */ /* 0x000eae0000000200 */
[C---:B------:R-:W-:Y:S08]  /*8dc0*/  HMMA.16816.F32 R28, R108.reuse, R116, R28 ;  /* 0x000000746c1c723c */ /* 0x040ff0000000181c */
[----:B------:R-:W-:Y:S01]  /*8dd0*/  HMMA.16816.F32 R32, R108, R118, R32 ;  /* 0x000000766c20723c */ /* 0x000fe20000001820 */
[----:B------:R-:W-:Y:S04]  /*8de0*/  LDSM.16.M88.4 R108, [R85+0x4c00] ;  /* 0x004c0000556c783b */ /* 0x000fe80000000200 */
[----:B------:R-:W-:Y:S03]  /*8df0*/  LDSM.16.M88.4 R116, [R124+0x2000] ;  /* 0x002000007c74783b */ /* 0x000fe60000000200 */
[C---:B----4-:R-:W-:Y:S01]  /*8e00*/  HMMA.16816.F32 R4, R88.reuse, R100, R4 ;  /* 0x000000645804723c */ /* 0x050fe20000001804 */
[----:B------:R-:W-:Y:S07]  /*8e10*/  LDSM.16.M88.4 R124, [R85+0x5c00] ;  /* 0x005c0000557c783b */ /* 0x000fee0000000200 */
[C---:B------:R-:W-:Y:S01]  /*8e20*/  HMMA.16816.F32 R8, R88.reuse, R102, R8 ;  /* 0x000000665808723c */ /* 0x040fe20000001808 */
[----:B------:R-:W3:Y:S07]  /*8e30*/  LDSM.16.M88.4 R100, [R85+0x4400] ;  /* 0x004400005564783b */ /* 0x000eee0000000200 */
        /* <DEDUP_REMOVED lines=22> */
[----:B------:R-:W4:Y:S03]  /*8fa0*/  LDSM.16.M88.4 R108, [R85+0x5800] ;  /* 0x00580000556c783b */ /* 0x000f260000000200 */
[C---:B-----5:R-:W-:Y:S01]  /*8fb0*/  HMMA.16816.F32 R4, R116.reuse, R120, R4 ;  /* 0x000000787404723c */ /* 0x060fe20000001804 */
[----:B------:R-:W-:Y:S04]  /*8fc0*/  DEPBAR.LE SB0, 0x0 ;  /* 0x000080000000791a */ /* 0x000fe80000000000 */
[----:B------:R-:W-:Y:S03]  /*8fd0*/  BAR.SYNC.DEFER_BLOCKING 0x0 ;  /* 0x0000000000007b1d */ /* 0x000fe60000010000 */
[C---:B------:R-:W-:Y:S08]  /*8fe0*/  HMMA.16816.F32 R8, R116.reuse, R122, R8 ;  /* 0x0000007a7408723c */ /* 0x040ff00000001808 */
[C---:B-1----:R-:W-:Y:S08]  /*8ff0*/  HMMA.16816.F32 R12, R116.reuse, R88, R12 ;  /* 0x00000058740c723c */ /* 0x042ff0000000180c */
[C---:B------:R-:W-:Y:S08]  /*9000*/  HMMA.16816.F32 R16, R116.reuse, R90, R16 ;  /* 0x0000005a7410723c */ /* 0x040ff00000001810 */
[C---:B------:R-:W-:Y:S08]  /*9010*/  HMMA.16816.F32 R20, R116.reuse, R92, R20 ;  /* 0x0000005c7414723c */ /* 0x040ff00000001814 */
[C---:B------:R-:W-:Y:S08]  /*9020*/  HMMA.16816.F32 R24, R116.reuse, R94, R24 ;  /* 0x0000005e7418723c */ /* 0x040ff00000001818 */
[C---:B--2---:R-:W-:Y:S08]  /*9030*/  HMMA.16816.F32 R28, R116.reuse, R112, R28 ;  /* 0x00000070741c723c */ /* 0x044ff0000000181c */
[----:B------:R-:W-:Y:S08]  /*9040*/  HMMA.16816.F32 R32, R116, R114, R32 ;  /* 0x000000727420723c */ /* 0x000ff00000001820 */
[C---:B---3--:R-:W-:Y:S08]  /*9050*/  HMMA.16816.F32 R4, R96.reuse, R100, R4 ;  /* 0x000000646004723c */ /* 0x048ff00000001804 */
[C---:B------:R-:W-:Y:S08]  /*9060*/  HMMA.16816.F32 R8, R96.reuse, R102, R8 ;  /* 0x000000666008723c */ /* 0x040ff00000001808 */
[C---:B------:R-:W-:Y:S08]  /*9070*/  HMMA.16816.F32 R12, R96.reuse, R104, R12 ;  /* 0x00000068600c723c */ /* 0x040ff0000000180c */
[C---:B------:R-:W-:Y:S08]  /*9080*/  HMMA.16816.F32 R16, R96.reuse, R106, R16 ;  /* 0x0000006a6010723c */ /* 0x040ff00000001810 */
[C---:B----4-:R-:W-:Y:S08]  /*9090*/  HMMA.16816.F32 R20, R96.reuse, R108, R20 ;  /* 0x0000006c6014723c */ /* 0x050ff00000001814 */
        /* <DEDUP_REMOVED lines=81> */
.L_x_8302:
[----:B------:R-:W-:Y:S05]  /*95b0*/  BSYNC.RECONVERGENT B0 ;  /* 0x0000000000007941 */ /* 0x000fea0003800200 */
.L_x_8301:
        /* <DEDUP_REMOVED lines=40> */
.L_x_8300:
[----:B------:R-:W-:Y:S05]  /*9840*/  BSYNC.RECONVERGENT B1 ;  /* 0x0000000000017941 */ /* 0x000fea0003800200 */
.L_x_8299:
[----:B--2---:R-:W2:Y:S01]  /*9850*/  LD.E R87, desc[UR4][R2.64+0xdc] ;  /* 0x0000dc0402577980 */ /* 0x004ea2000c101900 */
[C---:B------:R-:W-:Y:S01]  /*9860*/  VIADD R93, R154.reuse, 0xffffffe1 ;  /* 0xffffffe19a5d7836 */ /* 0x040fe20000000000 */
[----:B------:R-:W-:Y:S01]  /*9870*/  LOP3.LUT R133, R133, 0x120, R134, 0xf8, !PT ;  /* 0x0000012085857812 */ /* 0x000fe200078ef886 */
[C---:B------:R-:W-:Y:S02]  /*9880*/  VIADD R95, R154.reuse, 0xffffffe0 ;  /* 0xffffffe09a5f7836 */ /* 0x040fe40000000000 */
[C---:B------:R-:W-:Y:S01]  /*9890*/  VIADD R86, R154.reuse, 0xffffffe9 ;  /* 0xffffffe99a567836 */ /* 0x040fe20000000000 */
[-C--:B------:R-:W-:Y:S01]  /*98a0*/  ISETP.GE.AND P0, PT, R93, R137.reuse, PT ;  /* 0x000000895d00720c */ /* 0x080fe20003f06270 */
[C---:B------:R-:W-:Y:S01]  /*98b0*/  VIADD R89, R154.reuse, 0xffffffe8 ;  /* 0xffffffe89a597836 */ /* 0x040fe20000000000 */
[C---:B------:R-:W-:Y:S01]  /*98c0*/  ISETP.GE.AND P1, PT, R95.reuse, R137, PT ;  /* 0x000000895f00720c */ /* 0x040fe20003f26270 */
        /* <DEDUP_REMOVED lines=13> */
[----:B------:R-:W-:Y:S01]  /*99a0*/  ISETP.GE.AND P1, PT, R89, R137, PT ;  /* 0x000000895900720c */ /* 0x000fe20003f26270 */
[----:B------:R-:W-:Y:S01]  /*99b0*/  IMAD R112, R133, 0x2, R132 ;  /* 0x0000000285707824 */ /* 0x000fe200078e0284 */
[----:B------:R-:W-:Y:S01]  /*99c0*/  FSEL R90, R11, -INF , P0 ;  /* 0xff8000000b5a7808 */ /* 0x000fe20000000000 */
[----:B------:R-:W-:Y:S01]  /*99d0*/  VIADD R152, R152, 0xffffffc0 ;  /* 0xffffffc098987836 */ /* 0x000fe20000000000 */
[----:B------:R-:W-:Y:S01]  /*99e0*/  ISETP.GE.AND P5, PT, R89, R139, PT ;  /* 0x0000008b5900720c */ /* 0x000fe20003fa6270 */
[----:B------:R-:W-:Y:S01]  /*99f0*/  VIADD R113, R112, 0x6020 ;  /* 0x0000602070717836 */ /* 0x000fe20000000000 */
[----:B------:R-:W-:Y:S02]  /*9a00*/  ISETP.GE.AND P0, PT, R97, R137, PT ;  /* 0x000000896100720c */ /* 0x000fe40003f06270 */
[----:B------:R-:W-:Y:S02]  /*9a10*/  FSEL R98, R5, -INF , P4 ;  /* 0xff80000005627808 */ /* 0x000fe40002000000 */
[----:B------:R-:W-:Y:S02]  /*9a20*/  FSEL R91, R10, -INF , P1 ;  /* 0xff8000000a5b7808 */ /* 0x000fe40000800000 */
[----:B------:R-:W-:Y:S02]  /*9a30*/  ISETP.GE.AND P4, PT, R86, R139, PT ;  /* 0x0000008b5600720c */ /* 0x000fe40003f86270 */
[----:B------:R-:W-:Y:S02]  /*9a40*/  FSEL R105, R8, -INF , P5 ;  /* 0xff80000008697808 */ /* 0x000fe40002800000 */
[C---:B------:R-:W-:Y:S02]  /*9a50*/  ISETP.GE.AND P1, PT, R100.reuse, R137, PT ;  /* 0x000000896400720c */ /* 0x040fe40003f26270 */
[----:B------:R-:W-:Y:S02]  /*9a60*/  ISETP.GE.AND P5, PT, R100, R139, PT ;  /* 0x0000008b6400720c */ /* 0x000fe40003fa6270 */
[----:B------:R-:W-:Y:S02]  /*9a70*/  FSEL R127, R15, -INF , P0 ;  /* 0xff8000000f7f7808 */ /* 0x000fe40000000000 */
        /* <DEDUP_REMOVED lines=11> */
[-C--:B------:R-:W-:Y:S02]  /*9b30*/  ISETP.GE.AND P4, PT, R85, R139.reuse, PT ;  /* 0x0000008b5500720c */ /* 0x080fe40003f86270 */
[----:B------:R-:W-:Y:S02]  /*9b40*/  FSEL R183, R16, -INF , P5 ;  /* 0xff80000010b77808 */ /* 0x000fe40002800000 */
[CC--:B------:R-:W-:Y:S02]  /*9b50*/  ISETP.GE.AND P1, PT, R154.reuse, R139.reuse, PT ;  /* 0x0000008b9a00720c */ /* 0x0c0fe40003f26270 */
        /* <DEDUP_REMOVED lines=9> */
[C---:B------:R-:W-:Y:S02]  /*9bf0*/  ISETP.GE.AND P4, PT, R103.reuse, R139, PT ;  /* 0x0000008b6700720c */ /* 0x040fe40003f86270 */
[-C--:B------:R-:W-:Y:S02]  /*9c00*/  ISETP.GE.AND P1, PT, R103, R137.reuse, PT ;  /* 0x000000896700720c */ /* 0x080fe40003f26270 */
[----:B------:R-:W-:Y:S02]  /*9c10*/  FSEL R173, R24, -INF , P0 ;  /* 0xff80000018ad7808 */ /* 0x000fe40000000000 */
[-C--:B------:R-:W-:Y:S02]  /*9c20*/  ISETP.GE.AND P0, PT, R95, R137.reuse, PT ;  /* 0x000000895f00720c */ /* 0x080fe40003f06270 */
[----:B------:R-:W-:Y:S02]  /*9c30*/  FSEL R169, R23, -INF , P1 ;  /* 0xff80000017a97808 */ /* 0x000fe40000800000 */
[----:B------:R-:W-:Y:S01]  /*9c40*/  FSEL R177, R21, -INF , P4 ;  /* 0xff80000015b17808 */ /* 0x000fe20002000000 */
[----:B------:R-:W-:Y:S01]  /*9c50*/  VIADD R21, R154, 0x19 ;  /* 0x000000199a157836 */ /* 0x000fe20000000000 */
[----:B------:R-:W-:Y:S02]  /*9c60*/  ISETP.GE.AND P1, PT, R96, R137, PT ;  /* 0x000000896000720c */ /* 0x000fe40003f26270 */
        /* <DEDUP_REMOVED lines=18> */
[C---:B------:R-:W-:Y:S02]  /*9d90*/  ISETP.GE.AND P4, PT, R154.reuse, R138, PT ;  /* 0x0000008a9a00720c */ /* 0x040fe40003f86270 */
[----:B------:R-:W-:Y:S02]  /*9da0*/  FSEL R24, R35, -INF , P0 ;  /* 0xff80000023187808 */ /* 0x000fe40000000000 */
[C---:B------:R-:W-:Y:S01]  /*9db0*/  ISETP.GE.AND P0, PT, R154.reuse, R136, PT ;  /* 0x000000889a00720c */ /* 0x040fe20003f06270 */
[----:B------:R-:W-:Y:S01]  /*9dc0*/  VIADD R154, R154, 0xffffffc0 ;  /* 0xffffffc09a9a7836 */ /* 0x000fe20000000000 */
[----:B------:R-:W-:Y:S02]  /*9dd0*/  FSEL R34, R34, -INF , P1 ;  /* 0xff80000022227808 */ /* 0x000fe40000800000 */
[----:B------:R-:W-:Y:S02]  /*9de0*/  FSEL R167, R167, -INF , !P4 ;  /* 0xff800000a7a77808 */ /* 0x000fe40006000000 */
[C---:B------:R-:W-:Y:S02]  /*9df0*/  ISETP.GE.AND P1, PT, R93.reuse, R138, PT ;  /* 0x0000008a5d00720c */ /* 0x040fe40003f26270 */
[----:B------:R-:W-:Y:S02]  /*9e00*/  ISETP.GE.AND P4, PT, R93, R136, PT ;  /* 0x000000885d00720c */ /* 0x000fe40003f86270 */
[----:B------:R-:W-:Y:S02]  /*9e10*/  FSEL R93, R99, -INF , !P6 ;  /* 0xff800000635d7808 */ /* 0x000fe40007000000 */
[----:B------:R-:W-:Y:S02]  /*9e20*/  FSEL R175, R175, -INF , !P0 ;  /* 0xff800000afaf7808 */ /* 0x000fe40004000000 */
[-C--:B------:R-:W-:Y:S02]  /*9e30*/  ISETP.GE.AND P0, PT, R89, R138.reuse, PT ;  /* 0x0000008a5900720c */ /* 0x080fe40003f06270 */
[----:B------:R-:W-:Y:S02]  /*9e40*/  ISETP.GE.AND P6, PT, R86, R138, PT ;  /* 0x0000008a5600720c */ /* 0x000fe40003fc6270 */
[----:B------:R-:W-:Y:S02]  /*9e50*/  FSEL R29, R105, -INF , !P0 ;  /* 0xff800000691d7808 */ /* 0x000fe40004000000 */
[----:B------:R-:W-:Y:S02]  /*9e60*/  FSEL R27, R104, -INF , !P6 ;  /* 0xff800000681b7808 */ /* 0x000fe40007000000 */
[----:B------:R-:W-:Y:S02]  /*9e70*/  ISETP.GE.AND P0, PT, R86, R136, PT ;  /* 0x000000885600720c */ /* 0x000fe40003f06270 */
[----:B------:R-:W-:Y:S02]  /*9e80*/  ISETP.GE.AND P6, PT, R100, R138, PT ;  /* 0x0000008a6400720c */ /* 0x000fe40003fc6270 */
[----:B------:R-:W-:Y:S02]  /*9e90*/  FSEL R23, R90, -INF , !P0 ;  /* 0xff8000005a177808 */ /* 0x000fe40004000000 */
[----:B------:R-:W-:Y:S02]  /*9ea0*/  FSEL R187, R187, -INF , !P6 ;  /* 0xff800000bbbb7808 */ /* 0x000fe40007000000 */
[-C--:B------:R-:W-:Y:S02]  /*9eb0*/  ISETP.GE.AND P6, PT, R97, R136.reuse, PT ;  /* 0x000000886100720c */ /* 0x080fe40003fc6270 */
        /* <DEDUP_REMOVED lines=14> */
[C---:B------:R-:W-:Y:S02]  /*9fa0*/  ISETP.GE.AND P6, PT, R22.reuse, R138, PT ;  /* 0x0000008a1600720c */ /* 0x040fe40003fc6270 */
[-C--:B------:R-:W-:Y:S02]  /*9fb0*/  ISETP.GE.AND P0, PT, R22, R136.reuse, PT ;  /* 0x000000881600720c */ /* 0x080fe40003f06270 */
[----:B------:R-:W-:Y:S02]  /*9fc0*/  ISETP.GE.AND P4, PT, R100, R136, PT ;  /* 0x000000886400720c */ /* 0x000fe40003f86270 */
[----:B------:R-:W-:Y:S02]  /*9fd0*/  FMNMX3.FTZ R22, R0, R93, R35, !PT ;  /* 0x0000005d00167276 */ /* 0x000fe40007810023 */
[----:B------:R-:W-:Y:S02]  /*9fe0*/  FSEL R181, R181, -INF , !P1 ;  /* 0xff800000b5b57808 */ /* 0x000fe40004800000 */
[----:B------:R-:W-:Y:S02]  /*9ff0*/  FSEL R125, R125, -INF , !P5 ;  /* 0xff8000007d7d7808 */ /* 0x000fe40006800000 */
[-C--:B------:R-:W-:Y:S02]  /*a000*/  ISETP.GE.AND P1, PT, R103, R138.reuse, PT ;  /* 0x0000008a6700720c */ /* 0x080fe40003f26270 */
[----:B------:R-:W-:Y:S02]  /*a010*/  FMNMX3.FTZ R22, R22, R29, R27, !PT ;  /* 0x0000001d16167276 */ /* 0x000fe4000781001b */
[----:B------:R-:W-:Y:S02]  /*a020*/  ISETP.GE.AND P5, PT, R88, R138, PT ;  /* 0x0000008a5800720c */ /* 0x000fe40003fa6270 */
[----:B------:R-:W-:Y:S02]  /*a030*/  FSEL R185, R185, -INF , !P4 ;  /* 0xff800000b9b97808 */ /* 0x000fe40006000000 */
[----:B------:R-:W-:Y:S02]  /*a040*/  FMNMX3.FTZ R86, R84, R33, R31, !PT ;  /* 0x0000002154567276 */ /* 0x000fe4000781001f */
[-C--:B------:R-:W-:Y:S02]  /*a050*/  ISETP.GE.AND P4, PT, R103, R136.reuse, PT ;  /* 0x000000886700720c */ /* 0x080fe40003f86270 */
[----:B------:R-:W-:Y:S02]  /*a060*/  FSEL R177, R177, -INF , !P1 ;  /* 0xff800000b1b17808 */ /* 0x000fe40004800000 */
[-C--:B------:R-:W-:Y:S02]  /*a070*/  ISETP.GE.AND P1, PT, R96, R136.reuse, PT ;  /* 0x000000886000720c */ /* 0x080fe40003f26270 */
[----:B------:R-:W-:Y:S02]  /*a080*/  FSEL R183, R183, -INF , !P5 ;  /* 0xff800000b7b77808 */ /* 0x000fe40006800000 */
[----:B------:R-:W-:Y:S02]  /*a090*/  FMNMX3.FTZ R22, R22, R187, R125, !PT ;  /* 0x000000bb16167276 */ /* 0x000fe4000781007d */
[----:B------:R-:W-:Y:S02]  /*a0a0*/  FMNMX3.FTZ R86, R86, R25, R23, !PT ;  /* 0x0000001956567276 */ /* 0x000fe40007810017 */
[----:B------:R-:W-:Y:S02]  /*a0b0*/  ISETP.GE.AND P5, PT, R85, R136, PT ;  /* 0x000000885500720c */ /* 0x000fe40003fa6270 */
[----:B------:R-:W-:Y:S02]  /*a0c0*/  FSEL R169, R169, -INF , !P4 ;  /* 0xff800000a9a97808 */ /* 0x000fe40006000000 */
[----:B------:R-:W-:Y:S02]  /*a0d0*/  ISETP.GE.AND P4, PT, R102, R138, PT ;  /* 0x0000008a6600720c */ /* 0x000fe40003f86270 */
        /* <DEDUP_REMOVED lines=15> */
[-C--:B------:R-:W-:Y:S02]  /*a1d0*/  ISETP.GE.AND P6, PT, R102, R136.reuse, PT ;  /* 0x000000886600720c */ /* 0x080fe40003fc6270 */
        /* <DEDUP_REMOVED lines=273> */
.L_x_8296:
        /* <DEDUP_REMOVED lines=10> */
.L_x_8317:
        /* <DEDUP_REMOVED lines=65> */
[----:B---3--:R-:W-:-:S02]  /*b7a0*/  IADD3 R9, PT, PT, R7, -R6, RZ ;  /* 0x8000000607097210 */ /* 0x008fc40007ffe0ff */
        /* <DEDUP_REMOVED lines=21> */
[----:B------:R3:W-:Y:S04]  /*b900*/  STS.64 [R6+0x4040], R60 ;  /* 0x0040403c06007388 */ /* 0x0007e80000000a00 */
[----:B------:R4:W-:Y:S04]  /*b910*/  STS.64 [R6+0x4440], R62 ;  /* 0x0044403e06007388 */ /* 0x0009e80000000a00 */
[----:B------:R1:W-:Y:S04]  /*b920*/  STS.64 [R8+0x4060], R64 ;  /* 0x0040604008007388 */ /* 0x0003e80000000a00 */
[----:B------:R1:W-:Y:S04]  /*b930*/  STS.64 [R8+0x4460], R66 ;  /* 0x0044604208007388 */ /* 0x0003e80000000a00 */
[----:B------:R-:W4:Y:S04]  /*b940*/  LD.E.64 R10, desc[UR4][R2.64+0xb0] ;  /* 0x0000b004020a7980 */ /* 0x000f28000c101b00 */
[----:B------:R-:W4:Y:S01]  /*b950*/  LD.E R13, desc[UR4][R2.64+0x60] ;  /* 0x00006004020d7980 */ /* 0x000f22000c101900 */
[----:B------:R-:W1:Y:S01]  /*b960*/  @P1 MUFU.LG2 R5, R5 ;  /* 0x0000000500051308 */ /* 0x000e620000000c00 */
[----:B--2---:R-:W-:-:S02]  /*b970*/  LOP3.LUT R7, R128, 0xd8, RZ, 0xc0, !PT ;  /* 0x000000d880077812 */ /* 0x004fc400078ec0ff */
[----:B------:R2:W5:Y:S01]  /*b980*/  LD.E R52, desc[UR4][R2.64+0xcc] ;  /* 0x0000cc0402347980 */ /* 0x000562000c101900 */
[----:B------:R-:W-:Y:S02]  /*b990*/  LOP3.LUT R15, R130, 0x30, RZ, 0xc0, !PT ;  /* 0x00000030820f7812 */ /* 0x000fe400078ec0ff */
[----:B------:R-:W-:Y:S01]  /*b9a0*/  SHF.R.U32.HI R54, RZ, 0x2, R129 ;  /* 0x00000002ff367819 */ /* 0x000fe20000011681 */
[----:B---3--:R2:W5:Y:S01]  /*b9b0*/  LD.E.64 R60, desc[UR4][R2.64+0xa8] ;  /* 0x0000a804023c7980 */ /* 0x008562000c101b00 */
[----:B------:R-:W3:Y:S03]  /*b9c0*/  @P0 MUFU.LG2 R4, R4 ;  /* 0x0000000400040308 */ /* 0x000ee60000000c00 */
[----:B----4-:R2:W5:Y:S01]  /*b9d0*/  LD.E.64 R62, desc[UR4][R2.64+0x78] ;  /* 0x00007804023e7980 */ /* 0x010562000c101b00 */
[----:B------:R-:W-:-:S04]  /*b9e0*/  LOP3.LUT R7, R7, 0x18, R130, 0x78, !PT ;  /* 0x0000001807077812 */ /* 0x000fc800078e7882 */
[----:B------:R-:W-:Y:S01]  /*b9f0*/  LOP3.LUT R7, R7, 0xf24, R128, 0xf8, !PT ;  /* 0x00000f2407077812 */ /* 0x000fe200078ef880 */
[----:B-1----:R-:W-:Y:S01]  /*ba00*/  @P1 FMUL.FTZ R5, R5, 0.69314718246459960938 ;  /* 0x3f31721805051820 */ /* 0x002fe20000410000 */
[----:B------:R-:W-:Y:S02]  /*ba10*/  SHF.L.U32 R6, R151, 0x6, RZ ;  /* 0x0000000697067819 */ /* 0x000fe400000006ff */
        /* <DEDUP_REMOVED lines=20> */
[----:B------:R-:W-:Y:S02]  /*bb60*/  IMAD R10, R10, R13, R158 ;  /* 0x0000000d0a0a7224 */ /* 0x000fe400078e029e */
[----:B------:R2:W1:Y:S02]  /*bb70*/  LDS.128 R12, [R132+0x4800] ;  /* 0x00480000840c7984 */ /* 0x0004640000000c00 */
[----:B------:R-:W-:Y:S02]  /*bb80*/  IMAD R57, R11, R10, R6 ;  /* 0x0000000a0b397224 */ /* 0x000fe400078e0206 */
[----:B------:R2:W1:Y:S04]  /*bb90*/  LDS.128 R8, [R132+0x5000] ;  /* 0x0050000084087984 */ /* 0x0004680000000c00 */
[----:B------:R2:W1:Y:S01]  /*bba0*/  LDS.128 R4, [R132+0x5800] ;  /* 0x0058000084047984 */ /* 0x0004620000000c00 */
[----:B---34-:R-:W-:Y:S05]  /*bbb0*/  @P0 BRA `(.L_x_8306) ;  /* 0x0000000000240947 */ /* 0x018fea0003800000 */
        /* <DEDUP_REMOVED lines=9> */
.L_x_8306:
[----:B------:R-:W-:Y:S05]  /*bc50*/  BSYNC.RECONVERGENT B0 ;  /* 0x0000000000007941 */ /* 0x000fea0003800200 */
.L_x_8305:
[----:B------:R-:W-:Y:S01]  /*bc60*/  SHF.R.U32.HI R54, RZ, 0x3, R129 ;  /* 0x00000003ff367819 */ /* 0x000fe20000011681 */
[----:B--2---:R2:W5:Y:S01]  /*bc70*/  LD.E R2, desc[UR4][R2.64+0xc0] ;  /* 0x0000c00402027980 */ /* 0x004562000c101900 */
[----:B---3--:R-:W-:Y:S01]  /*bc80*/  LOP3.LUT R53, R128, 0x1c, RZ, 0xc0, !PT ;  /* 0x0000001c80357812 */ /* 0x008fe200078ec0ff */
[----:B------:R-:W-:Y:S01]  /*bc90*/  IMAD R57, R57, R52, RZ ;  /* 0x0000003439397224 */ /* 0x000fe200078e02ff */
[CC--:B------:R-:W-:Y:S01]  /*bca0*/  ISETP.GE.AND P2, PT, R54.reuse, R135.reuse, PT ;  /* 0x000000873600720c */ /* 0x0c0fe20003f46270 */
[C---:B------:R-:W-:Y:S01]  /*bcb0*/  VIADD R0, R54.reuse, 0x10 ;  /* 0x0000001036007836 */ /* 0x040fe20000000000 */
[----:B------:R-:W-:Y:S01]  /*bcc0*/  BSSY.RECONVERGENT B0, `(.L_x_8307) ;  /* 0x0000014000007945 */ /* 0x000fe20003800200 */
[----:B------:R-:W-:Y:S01]  /*bcd0*/  VIADD R52, R54, 0x20 ;  /* 0x0000002036347836 */ /* 0x000fe20000000000 */
[----:B------:R-:W-:Y:S02]  /*bce0*/  LOP3.LUT R55, R53, 0x20, RZ, 0xfc, !PT ;  /* 0x0000002035377812 */ /* 0x000fe400078efcff */
[-C--:B------:R-:W-:Y:S01]  /*bcf0*/  ISETP.GE.AND P1, PT, R0, R135.reuse, PT ;  /* 0x000000870000720c */ /* 0x080fe20003f26270 */
[----:B------:R-:W-:Y:S01]  /*bd00*/  VIADD R0, R54, 0x30 ;  /* 0x0000003036007836 */ /* 0x000fe20000000000 */
[----:B------:R-:W-:Y:S01]  /*bd10*/  ISETP.GE.AND P5, PT, R52, R135, PT ;  /* 0x000000873400720c */ /* 0x000fe20003fa6270 */
[----:B------:R-:W-:-:S03]  /*bd20*/  IMAD R54, R54, 0x60, R53 ;  /* 0x0000006036367824 */ /* 0x000fc600078e0235 */
[----:B------:R-:W-:Y:S02]  /*bd30*/  ISETP.GE.AND P6, PT, R0, R135, PT ;  /* 0x000000870000720c */ /* 0x000fe40003fc6270 */
        /* <DEDUP_REMOVED lines=12> */
.L_x_8308:
[----:B------:R-:W-:Y:S05]  /*be00*/  BSYNC.RECONVERGENT B0 ;  /* 0x0000000000007941 */ /* 0x000fea0003800200 */
.L_x_8307:
        /* <DEDUP_REMOVED lines=14> */
.L_x_8310:
[----:B------:R-:W-:Y:S05]  /*bef0*/  BSYNC.RECONVERGENT B0 ;  /* 0x0000000000007941 */ /* 0x000fea0003800200 */
.L_x_8309:
        /* <DEDUP_REMOVED lines=14> */
.L_x_8312:
[----:B------:R-:W-:Y:S05]  /*bfe0*/  BSYNC.RECONVERGENT B0 ;  /* 0x0000000000007941 */ /* 0x000fea0003800200 */
.L_x_8311:
[----:B------:R-:W-:-:S04]  /*bff0*/  MOV R151, 0x0 ;  /* 0x0000000000977802 */ /* 0x000fc80000000f00 */
[----:B-12345:R-:W-:Y:S05]  /*c000*/  @P6 RET.REL.NODEC R150 `(_ZN5flash24flash_fwd_splitkv_kernelI23Flash_fwd_kernel_traitsILi96ELi64ELi64ELi4ELb0ELb0EN7cutlass6half_tE19Flash_kernel_traitsILi96ELi64ELi64ELi4ES3_EELb0ELb1ELb0ELb0ELb0ELb0ELb1ELb0EEEvNS_16Flash_fwd_paramsE) ;  /* 0xffffff3c96fc6950 */ /* 0x03efea0003c3ffff */
        /* <DEDUP_REMOVED lines=10> */
[----:B-1----:R-:W-:Y:S05]  /*c0b0*/  @P0 RET.REL.NODEC R150 `(_ZN5flash24flash_fwd_splitkv_kernelI23Flash_fwd_kernel_traitsILi96ELi64ELi64ELi4ELb0ELb0EN7cutlass6half_tE19Flash_kernel_traitsILi96ELi64ELi64ELi4ES3_EELb0ELb1ELb0ELb0ELb0ELb0ELb1ELb0EEEvNS_16Flash_fwd_paramsE) ;  /* 0xffffff3c96d00950 */ /* 0x002fea0003c3ffff */
[----:B------:R-:W-:Y:S01]  /*c0c0*/  LEA R2, P0, R59, R62, 0x2 ;  /* 0x0000003e3b027211 */ /* 0x000fe200078010ff */
[----:B------:R-:W-:-:S03]  /*c0d0*/  IMAD.MOV.U32 R151, RZ, RZ, 0x0 ;  /* 0x00000000ff977424 */ /* 0x000fc600078e00ff */
[----:B------:R-:W-:-:S05]  /*c0e0*/  LEA.HI.X R3, R59, R63, R57, 0x2, P0 ;  /* 0x0000003f3b037211 */ /* 0x000fca00000f1439 */
[----:B------:R1:W-:Y:S02]  /*c0f0*/  ST.E.128 desc[UR4][R2.64+0x4900], R4 ;  /* 0x0049000402007985 */ /* 0x0003e4000c101d04 */
[----:B-1----:R-:W-:Y:S05]  /*c100*/  RET.REL.NODEC R150 `(_ZN5flash24flash_fwd_splitkv_kernelI23Flash_fwd_kernel_traitsILi96ELi64ELi64ELi4ELb0ELb0EN7cutlass6half_tE19Flash_kernel_traitsILi96ELi64ELi64ELi4ES3_EELb0ELb1ELb0ELb0ELb0ELb0ELb1ELb0EEEvNS_16Flash_fwd_paramsE) ;  /* 0xffffff3c96bc7950 */ /* 0x002fea0003c3ffff */
.L_x_8304:
[----:B------:R-:W-:Y:S01]  /*c110*/  MOV R7, 0x2 ;  /* 0x0000000200077802 */ /* 0x000fe20000000f00 */
[----:B------:R-:W-:Y:S01]  /*c120*/  IMAD.MOV.U32 R4, RZ, RZ, 0x1f ;  /* 0x0000001fff047424 */ /* 0x000fe200078e00ff */
[----:B------:R-:W-:-:S07]  /*c130*/  MOV R6, 0xffffffff ;  /* 0xffffffff00067802 */ /* 0x000fce0000000f00 */
[----:B-1---5:R-:W-:Y:S05]  /*c140*/  WARPSYNC.COLLECTIVE R6, `(.L_x_8313) ;  /* 0x0000000006087348 */ /* 0x022fea0003c00000 */
[----:B------:R2:W3:Y:S02]  /*c150*/  SHFL.BFLY P0, R10, R164, R7, R4 ;  /* 0x0c000007a40a7389 */ /* 0x0004e40000000004 */
[----:B-123-5:R-:W-:Y:S05]  /*c160*/  ENDCOLLECTIVE ;  /* 0x000000000000791b */ /* 0x02efea0003800000 */
.L_x_8313:
[----:B------:R-:W-:Y:S02]  /*c170*/  IMAD.MOV.U32 R5, RZ, RZ, R10 ;  /* 0x000000ffff057224 */ /* 0x000fe400078e000a */
[----:B------:R-:W-:Y:S02]  /*c180*/  IMAD.MOV.U32 R7, RZ, RZ, 0x1 ;  /* 0x00000001ff077424 */ /* 0x000fe400078e00ff */
[----:B------:R-:W-:-:S05]  /*c190*/  FADD.FTZ R8, R5, R164 ;  /* 0x000000a405087221 */ /* 0x000fca0000010000 */
[----:B------:R-:W-:-:S07]  /*c1a0*/  MOV R164, R8 ;  /* 0x0000000800a47202 */ /* 0x000fce0000000f00 */
[----:B------:R-:W-:Y:S05]  /*c1b0*/  WARPSYNC.COLLECTIVE R6, `(.L_x_8314) ;  /* 0x0000000006087348 */ /* 0x000fea0003c00000 */
[----:B------:R1:W2:Y:S02]  /*c1c0*/  SHFL.BFLY P0, R10, R164, R7, R4 ;  /* 0x0c000007a40a7389 */ /* 0x0002a40000000004 */
[----:B-12---:R-:W-:Y:S05]  /*c1d0*/  ENDCOLLECTIVE ;  /* 0x000000000000791b */ /* 0x006fea0003800000 */
.L_x_8314:
[----:B------:R-:W-:Y:S01]  /*c1e0*/  MOV R164, R165 ;  /* 0x000000a500a47202 */ /* 0x000fe20000000f00 */
[----:B------:R-:W-:Y:S01]  /*c1f0*/  IMAD.MOV.U32 R7, RZ, RZ, 0x2 ;  /* 0x00000002ff077424 */ /* 0x000fe200078e00ff */
[----:B------:R-:W-:-:S07]  /*c200*/  MOV R5, R10 ;  /* 0x0000000a00057202 */ /* 0x000fce0000000f00 */
[----:B------:R-:W-:Y:S05]  /*c210*/  WARPSYNC.COLLECTIVE R6, `(.L_x_8315) ;  /* 0x0000000006087348 */ /* 0x000fea0003c00000 */
[----:B------:R1:W2:Y:S02]  /*c220*/  SHFL.BFLY P0, R10, R164, R7, R4 ;  /* 0x0c000007a40a7389 */ /* 0x0002a40000000004 */
[----:B-12---:R-:W-:Y:S05]  /*c230*/  ENDCOLLECTIVE ;  /* 0x000000000000791b */ /* 0x006fea0003800000 */
.L_x_8315:
[----:B------:R-:W-:Y:S01]  /*c240*/  FADD.FTZ R5, R8, R5 ;  /* 0x0000000508057221 */ /* 0x000fe20000010000 */
[----:B------:R-:W-:Y:S01]  /*c250*/  FADD.FTZ R9, R10, R165 ;  /* 0x000000a50a097221 */ /* 0x000fe20000010000 */
[----:B------:R-:W-:-:S04]  /*c260*/  MOV R7, 0x1 ;  /* 0x0000000100077802 */ /* 0x000fc80000000f00 */
[----:B------:R-:W-:-:S07]  /*c270*/  MOV R164, R9 ;  /* 0x0000000900a47202 */ /* 0x000fce0000000f00 */
[----:B------:R-:W-:Y:S05]  /*c280*/  WARPSYNC.COLLECTIVE R6, `(.L_x_8316) ;  /* 0x0000000006087348 */ /* 0x000fea0003c00000 */
[----:B------:R1:W2:Y:S02]  /*c290*/  SHFL.BFLY P0, R10, R164, R7, R4 ;  /* 0x0c000007a40a7389 */ /* 0x0002a40000000004 */
[----:B-12---:R-:W-:Y:S05]  /*c2a0*/  ENDCOLLECTIVE ;  /* 0x000000000000791b */ /* 0x006fea0003800000 */
.L_x_8316:
[----:B------:R-:W-:Y:S05]  /*c2b0*/  BRA `(.L_x_8317) ;  /* 0xfffffff000347947 */ /* 0x000fea000383ffff */
.L_x_8318:
        /* <DEDUP_REMOVED lines=12> */
.L_x_11706:


//--------------------- .text._ZN5flash24flash_fwd_splitkv_kernelI23Flash_fwd_kernel_traitsILi96ELi64ELi64ELi4ELb0ELb0EN7cutlass6half_tE19Flash_kernel_traitsILi96ELi64ELi64ELi4ES3_EELb0ELb1ELb0ELb0ELb0ELb1ELb1ELb0EEEvNS_16Flash_fwd_paramsE --------------------------
	.section	.text._ZN5flash24flash_fwd_splitkv_kernelI23Flash_fwd_kernel_traitsILi96ELi64ELi64ELi4ELb0ELb0EN7cutlass6half_tE19Flash_kernel_traitsILi96ELi64ELi64ELi4ES3_EELb0ELb1ELb0ELb0ELb0ELb1ELb1ELb0EEEvNS_16Flash_fwd_paramsE,"ax",@progbits
	.align	128
        .global         _ZN5flash24flash_fwd_splitkv_kernelI23Flash_fwd_kernel_traitsILi96ELi64ELi64ELi4ELb0ELb0EN7cutlass6half_tE19Flash_kernel_traitsILi96ELi64ELi64ELi4ES3_EELb0ELb1ELb0ELb0ELb0ELb1ELb1ELb0EEEvNS_16Flash_fwd_paramsE
        .type           _ZN5flash24flash_fwd_splitkv_kernelI23Flash_fwd_kernel_traitsILi96ELi64ELi64ELi4ELb0ELb0EN7cutlass6half_tE19Flash_kernel_traitsILi96ELi64ELi64ELi4ES3_EELb0ELb1ELb0ELb0ELb0ELb1ELb1ELb0EEEvNS_16Flash_fwd_paramsE,@function
        .size           _ZN5flash24flash_fwd_splitkv_kernelI23Flash_fwd_kernel_traitsILi96ELi64ELi64ELi4ELb0ELb0EN7cutlass6half_tE19Flash_kernel_traitsILi96ELi64ELi64ELi4ES3_EELb0ELb1ELb0ELb0ELb0ELb1ELb1ELb0EEEvNS_16Flash_fwd_paramsE,(.L_x_11707 - _ZN5flash24flash_fwd_splitkv_kernelI23Flash_fwd_kernel_traitsILi96ELi64ELi64ELi4ELb0ELb0EN7cutlass6half_tE19Flash_kernel_traitsILi96ELi64ELi64ELi4ES3_EELb0ELb1ELb0ELb0ELb0ELb1ELb1ELb0EEEvNS_16Flash_fwd_paramsE)
        .other          _ZN5flash24flash_fwd_splitkv_kernelI23Flash_fwd_kernel_traitsILi96ELi64ELi64ELi4ELb0ELb0EN7cutlass6half_tE19Flash_kernel_traitsILi96ELi64ELi64ELi4ES3_EELb0ELb1ELb0ELb0ELb0ELb1ELb1ELb0EEEvNS_16Flash_fwd_paramsE,@"STO_CUDA_ENTRY STV_DEFAULT"
_ZN5flash24flash_fwd_splitkv_kernelI23Flash_fwd_kernel_traitsILi96ELi64ELi64ELi4ELb0ELb0EN7cutlass6half_tE19Flash_kernel_traitsILi96ELi64ELi64ELi4ES3_EELb0ELb1ELb0ELb0ELb0ELb1ELb1ELb0EEEvNS_16Flash_fwd_paramsE:
.text._ZN5flash24flash_fwd_splitkv_kernelI23Flash_fwd_kernel_traitsILi96ELi64ELi64ELi4ELb0ELb0EN7cutlass6half_tE19Flash_kernel_traitsILi96ELi64ELi64ELi4ES3_EELb0ELb1ELb0ELb0ELb0ELb1ELb1ELb0EEEvNS_16Flash_fwd_paramsE:
        /* <DEDUP_REMOVED lines=29> */
[----:B-1----:R-:W-:Y:S05]  /*01d0*/  CALL.REL.NOINC `($_ZN5flash24flash_fwd_splitkv_kernelI23Flash_fwd_kernel_traitsILi96ELi64ELi64ELi4ELb0ELb0EN7cutlass6half_tE19Flash_kernel_traitsILi96ELi64ELi64ELi4ES3_EELb0ELb1ELb0ELb0ELb0ELb1ELb1ELb0EEEvNS_16Flash_fwd_paramsE$_ZN5flash30compute_attn_1rowblock_splitkvI23Flash_fwd_kernel_traitsILi96ELi64ELi64ELi4ELb0ELb0EN7cutlass6half_tE19Flash_kernel_traitsILi96ELi64ELi64ELi4ES3_EELb0ELb1ELb0ELb0ELb0ELb1ELb1ELb0ENS_16Flash_fwd_paramsEEEvRKT8_iiiii) ;  /* 0x0000000000087944 */ /* 0x002fea0003c00000 */
[----:B------:R-:W-:Y:S05]  /*01e0*/  BSYNC.RECONVERGENT B3 ;  /* 0x0000000000037941 */ /* 0x000fea0003800200 */
.L_x_8319:
[----:B------:R-:W-:Y:S05]  /*01f0*/  EXIT ;  /* 0x000000000000794d */ /* 0x000fea0003800000 */
        .type           $_ZN5flash24flash_fwd_splitkv_kernelI23Flash_fwd_kernel_traitsILi96ELi64ELi64ELi4ELb0ELb0EN7cutlass6half_tE19Flash_kernel_traitsILi96ELi64ELi64ELi4ES3_EELb0ELb1ELb0ELb0ELb0ELb1ELb1ELb0EEEvNS_16Flash_fwd_paramsE$_ZN5flash30compute_attn_1rowblock_splitkvI23Flash_fwd_kernel_traitsILi96ELi64ELi64ELi4ELb0ELb0EN7cutlass6half_tE19Flash_kernel_traitsILi96ELi64ELi64ELi4ES3_EELb0ELb1ELb0ELb0ELb0ELb1ELb1ELb0ENS_16Flash_fwd_paramsEEEvRKT8_iiiii,@function
        .size           $_ZN5flash24flash_fwd_splitkv_kernelI23Flash_fwd_kernel_traitsILi96ELi64ELi64ELi4ELb0ELb0EN7cutlass6half_tE19Flash_kernel_traitsILi96ELi64ELi64ELi4ES3_EELb0ELb1ELb0ELb0ELb0ELb1ELb1ELb0EEEvNS_16Flash_fwd_paramsE$_ZN5flash30compute_attn_1rowblock_splitkvI23Flash_fwd_kernel_traitsILi96ELi64ELi64ELi4ELb0ELb0EN7cutlass6half_tE19Flash_kernel_traitsILi96ELi64ELi64ELi4ES3_EELb0ELb1ELb0ELb0ELb0ELb1ELb1ELb0ENS_16Flash_fwd_paramsEEEvRKT8_iiiii,(.L_x_11707 - $_ZN5flash24flash_fwd_splitkv_kernelI23Flash_fwd_kernel_traitsILi96ELi64ELi64ELi4ELb0ELb0EN7cutlass6half_tE19Flash_kernel_traitsILi96ELi64ELi64ELi4ES3_EELb0ELb1ELb0ELb0ELb0ELb1ELb1ELb0EEEvNS_16Flash_fwd_paramsE$_ZN5flash30compute_attn_1rowblock_splitkvI23Flash_fwd_kernel_traitsILi96ELi64ELi64ELi4ELb0ELb0EN7cutlass6half_tE19Flash_kernel_traitsILi96ELi64ELi64ELi4ES3_EELb0ELb1ELb0ELb0ELb0ELb1ELb1ELb0ENS_16Flash_fwd_paramsEEEvRKT8_iiiii)
$_ZN5flash24flash_fwd_splitkv_kernelI23Flash_fwd_kernel_traitsILi96ELi64ELi64ELi4ELb0ELb0EN7cutlass6half_tE19Flash_kernel_traitsILi96ELi64ELi64ELi4ES3_EELb0ELb1ELb0ELb0ELb0ELb1ELb1ELb0EEEvNS_16Flash_fwd_paramsE$_ZN5flash30compute_attn_1rowblock_splitkvI23Flash_fwd_kernel_traitsILi96ELi64ELi64ELi4ELb0ELb0EN7cutlass6half_tE19Flash_kernel_traitsILi96ELi64ELi64ELi4ES3_EELb0ELb1ELb0ELb0ELb0ELb1ELb1ELb0ENS_16Flash_fwd_paramsEEEvRKT8_iiiii:
        /* <DEDUP_REMOVED lines=38> */
.L_x_8321:
[----:B------:R-:W-:Y:S05]  /*0460*/  BSYNC.RECONVERGENT B0 ;  /* 0x0000000000007941 */ /* 0x000fea0003800200 */
.L_x_8320:
[----:B------:R-:W-:Y:S04]  /*0470*/  BSSY.RECONVERGENT B0, `(.L_x_8322) ;  /* 0x0000007000007945 */ /* 0x000fe80003800200 */
[----:B------:R-:W-:Y:S05]  /*0480*/  @!P3 BRA `(.L_x_8323) ;  /* 0x000000000014b947 */ /* 0x000fea0003800000 */
[----:B------:R-:W2:Y:S02]  /*0490*/  LD.E.U8 R6, desc[UR4][R2.64+0x1b2] ;  /* 0x0001b20402067980 */ /* 0x000ea4000c101100 */
[----:B--2---:R-:W-:-:S13]  /*04a0*/  ISETP.NE.AND P1, PT, R6, RZ, PT ;  /* 0x000000ff0600720c */ /* 0x004fda0003f25270 */
[----:B-----5:R-:W2:Y:S02]  /*04b0*/  @P1 LD.E R105, desc[UR4][R12.64+0x4] ;  /* 0x000004040c691980 */ /* 0x020ea4000c101900 */
[----:B--2---:R-:W-:-:S06]  /*04c0*/  @P1 IADD3 R105, PT, PT, R105, -R16, RZ ;  /* 0x8000001069691210 */ /* 0x004fcc0007ffe0ff */
[----:B------:R2:W5:Y:S02]  /*04d0*/  @!P1 LD.E R105, desc[UR4][R12.64] ;  /* 0x000000040c699980 */ /* 0x000564000c101900 */
.L_x_8323:
[----:B------:R-:W-:Y:S05]  /*04e0*/  BSYNC.RECONVERGENT B0 ;  /* 0x0000000000007941 */ /* 0x000fea0003800200 */
.L_x_8322:
        /* <DEDUP_REMOVED lines=8> */
.L_x_8325:
[----:B------:R-:W3:Y:S01]  /*0570*/  LD.E.64 R6, desc[UR4][R2.64+0x108] ;  /* 0x0001080402067980 */ /* 0x000ee2000c101b00 */
[----:B------:R-:W-:Y:S01]  /*0580*/  BSSY.RECONVERGENT B0, `(.L_x_8327) ;  /* 0x0000006000007945 */ /* 0x000fe20003800200 */
[----:B------:R-:W-:Y:S01]  /*0590*/  IMAD.MOV.U32 R0, RZ, RZ, RZ ;  /* 0x000000ffff007224 */ /* 0x000fe200078e00ff */
[----:B---3--:R-:W-:-:S04]  /*05a0*/  ISETP.NE.U32.AND P0, PT, R6, RZ, PT ;  /* 0x000000ff0600720c */ /* 0x008fc80003f05070 */
[----:B------:R-:W-:-:S13]  /*05b0*/  ISETP.NE.AND.EX P0, PT, R7, RZ, PT, P0 ;  /* 0x000000ff0700720c */ /* 0x000fda0003f05300 */
[----:B------:R-:W-:Y:S05]  /*05c0*/  @!P0 BRA `(.L_x_8328) ;  /* 0x0000000000048947 */ /* 0x000fea0003800000 */
[----:B------:R3:W5:Y:S02]  /*05d0*/  LD.E R0, desc[UR4][R2.64+0xbc] ;  /* 0x0000bc0402007980 */ /* 0x000764000c101900 */
.L_x_8328:
[----:B------:R-:W-:Y:S05]  /*05e0*/  BSYNC.RECONVERGENT B0 ;  /* 0x0000000000007941 */ /* 0x000fea0003800200 */
.L_x_8327:
[----:B-----5:R-:W-:Y:S02]  /*05f0*/  IADD3 R105, PT, PT, R0, R105, -R15 ;  /* 0x0000006900697210 */ /* 0x020fe40007ffe80f */
.L_x_8326:
[----:B------:R-:W-:Y:S05]  /*0600*/  BSYNC.RECONVERGENT B1 ;  /* 0x0000000000017941 */ /* 0x000fea0003800200 */
.L_x_8324:
[----:B------:R-:W-:Y:S01]  /*0610*/  IMAD.SHL.U32 R132, R147, 0x40, RZ ;  /* 0x0000004093847824 */ /* 0x000fe200078e00ff */
[----:B------:R-:W-:Y:S01]  /*0620*/  MOV R6, R146 ;  /* 0x0000009200067202 */ /* 0x000fe20000000f00 */
[----:B------:R-:W-:-:S03]  /*0630*/  IMAD.MOV.U32 R7, RZ, RZ, 0x0 ;  /* 0x00000000ff077424 */ /* 0x000fc600078e00ff */
[----:B------:R-:W-:-:S13]  /*0640*/  ISETP.GT.AND P0, PT, R107, R132, PT ;  /* 0x000000846b00720c */ /* 0x000fda0003f04270 */
[----:B-123--:R-:W-:Y:S05]  /*0650*/  @!P0 RET.REL.NODEC R6 `(_ZN5flash24flash_fwd_splitkv_kernelI23Flash_fwd_kernel_traitsILi96ELi64ELi64ELi4ELb0ELb0EN7cutlass6half_tE19Flash_kernel_traitsILi96ELi64ELi64ELi4ES3_EELb0ELb1ELb0ELb0ELb0ELb1ELb1ELb0EEEvNS_16Flash_fwd_paramsE) ;  /* 0xfffffff806688950 */ /* 0x00efea0003c3ffff */
        /* <DEDUP_REMOVED lines=30> */
[----:B------:R-:W-:Y:S02]  /*0840*/  VIADD R6, R105, 0x3f ;  /* 0x0000003f69067836 */ /* 0x000fe40000000000 */
[----:B------:R-:W-:-:S06]  /*0850*/  IMAD R7, R147, 0x40, -R107 ;  /* 0x0000004093077824 */ /* 0x000fcc00078e0a6b */
[----:B------:R-:W-:Y:S01]  /*0860*/  @P2 VIADD R11, R11, 0x1 ;  /* 0x000000010b0b2836 */ /* 0x000fe20000000000 */
[----:B---3--:R-:W-:Y:S01]  /*0870*/  IADD3 R7, PT, PT, R9, R7, R6 ;  /* 0x0000000709077210 */ /* 0x008fe20007ffe006 */
[----:B----4-:R-:W-:Y:S02]  /*0880*/  IMAD.IADD R10, R10, 0x1, R107 ;  /* 0x000000010a0a7824 */ /* 0x010fe400078e026b */
[----:B------:R-:W-:Y:S02]  /*0890*/  IMAD.MOV.U32 R0, RZ, RZ, R11 ;  /* 0x000000ffff007224 */ /* 0x000fe400078e000b */
[----:B------:R-:W-:Y:S02]  /*08a0*/  VIADD R7, R7, 0x40 ;  /* 0x0000004007077836 */ /* 0x000fe40000000000 */
[----:B------:R-:W-:Y:S01]  /*08b0*/  @!P0 IMAD.MOV R0, RZ, RZ, -R0 ;  /* 0x000000ffff008224 */ /* 0x000fe200078e0a00 */
[----:B------:R-:W-:Y:S02]  /*08c0*/  @!P1 LOP3.LUT R0, RZ, R8, RZ, 0x33, !PT ;  /* 0x00000008ff009212 */ /* 0x000fe400078e33ff */
[----:B------:R-:W-:-:S02]  /*08d0*/  SHF.R.S32.HI R8, RZ, 0x1f, R6 ;  /* 0x0000001fff087819 */ /* 0x000fc40000011406 */
[----:B------:R-:W-:Y:S02]  /*08e0*/  IADD3 R10, PT, PT, -R10, R132, R105 ;  /* 0x000000840a0a7210 */ /* 0x000fe40007ffe169 */
[----:B------:R-:W-:Y:S02]  /*08f0*/  LEA.HI R8, R8, R6, RZ, 0x6 ;  /* 0x0000000608087211 */ /* 0x000fe400078f30ff */
[----:B------:R-:W-:Y:S02]  /*0900*/  SHF.R.S32.HI R9, RZ, 0x1f, R10 ;  /* 0x0000001fff097819 */ /* 0x000fe4000001140a */
[----:B------:R-:W-:Y:S01]  /*0910*/  SHF.R.S32.HI R6, RZ, 0x1f, R7 ;  /* 0x0000001fff067819 */ /* 0x000fe20000011407 */
[----:B------:R-:W-:Y:S01]  /*0920*/  IMAD R141, R0, UR8, RZ ;  /* 0x00000008008d7c24 */ /* 0x000fe2000f8e02ff */
[----:B------:R-:W-:Y:S02]  /*0930*/  SHF.R.S32.HI R8, RZ, 0x6, R8 ;  /* 0x00000006ff087819 */ /* 0x000fe40000011408 */
[----:B------:R-:W-:-:S02]  /*0940*/  LEA.HI R9, R9, R10, RZ, 0x6 ;  /* 0x0000000a09097211 */ /* 0x000fc400078f30ff */
[----:B------:R-:W-:Y:S02]  /*0950*/  LEA.HI R6, R6, R7, RZ, 0x6 ;  /* 0x0000000706067211 */ /* 0x000fe400078f30ff */
[C---:B------:R-:W-:Y:S02]  /*0960*/  VIADDMNMX R0, R141.reuse, R0, R8, PT ;  /* 0x000000008d007246 */ /* 0x040fe40003800108 */
[----:B------:R-:W-:Y:S02]  /*0970*/  SHF.R.S32.HI R9, RZ, 0x6, R9 ;  /* 0x00000006ff097819 */ /* 0x000fe40000011409 */
[----:B------:R-:W-:Y:S02]  /*0980*/  SHF.R.S32.HI R6, RZ, 0x6, R6 ;  /* 0x00000006ff067819 */ /* 0x000fe40000011406 */
[----:B------:R-:W-:Y:S02]  /*0990*/  VIMNMX R141, PT, PT, R141, R9, !PT ;  /* 0x000000098d8d7248 */ /* 0x000fe40007fe0100 */
[----:B------:R-:W-:-:S04]  /*09a0*/  VIMNMX R0, PT, PT, R0, R6, PT ;  /* 0x0000000600007248 */ /* 0x000fc80003fe0100 */
        /* <DEDUP_REMOVED lines=37> */
.L_x_8331:
[----:B------:R-:W-:Y:S05]  /*0c00*/  BSYNC.RECONVERGENT B0 ;  /* 0x0000000000007941 */ /* 0x000fea0003800200 */
.L_x_8330:
        /* <DEDUP_REMOVED lines=16> */
.L_x_8333:
[----:B------:R-:W-:Y:S05]  /*0d10*/  BSYNC.RECONVERGENT B0 ;  /* 0x0000000000007941 */ /* 0x000fea0003800200 */
.L_x_8332:
        /* <DEDUP_REMOVED lines=15> */
.L_x_8335:
[----:B------:R-:W-:Y:S05]  /*0e10*/  BSYNC.RECONVERGENT B0 ;  /* 0x0000000000007941 */ /* 0x000fea0003800200 */
.L_x_8334:
        /* <DEDUP_REMOVED lines=15> */
.L_x_8337:
[----:B------:R-:W-:Y:S05]  /*0f10*/  BSYNC.RECONVERGENT B0 ;  /* 0x0000000000007941 */ /* 0x000fea0003800200 */
.L_x_8336:
[----:B------:R-:W-:Y:S01]  /*0f20*/  IADD3 R125, P0, PT, R5, R125, RZ ;  /* 0x0000007d057d7210 */ /* 0x000fe20007f1e0ff */
[----:B------:R-:W-:Y:S01]  /*0f30*/  @!P4 IMAD.MOV.U32 R4, RZ, RZ, -0x800000 ;  /* 0xff800000ff04c424 */ /* 0x000fe200078e00ff */
[-C--:B------:R-:W-:Y:S02]  /*0f40*/  ISETP.GE.OR P1, PT, R11, R107.reuse, P6 ;  /* 0x0000006b0b00720c */ /* 0x080fe40003726670 */
        /* <DEDUP_REMOVED lines=11> */
[----:B--23--:R-:W-:Y:S05]  /*1000*/  @P6 RET.REL.NODEC R4 `(_ZN5flash24flash_fwd_splitkv_kernelI23Flash_fwd_kernel_traitsILi96ELi64ELi64ELi4ELb0ELb0EN7cutlass6half_tE19Flash_kernel_traitsILi96ELi64ELi64ELi4ES3_EELb0ELb1ELb0ELb0ELb0ELb1ELb1ELb0EEEvNS_16Flash_fwd_paramsE) ;  /* 0xffffffec04fc6950 */ /* 0x00cfea0003c3ffff */
[----:B------:R-:W-:Y:S02]  /*1010*/  MOV R0, 0xff800000 ;  /* 0xff80000000007802 */ /* 0x000fe40000000f00 */
[----:B------:R-:W-:-:S03]  /*1020*/  MOV R147, 0x0 ;  /* 0x0000000000937802 */ /* 0x000fc60000000f00 */
[----:B------:R1:W-:Y:S02]  /*1030*/  ST.E desc[UR4][R2.64+0xc0], R0 ;  /* 0x0000c00002007985 */ /* 0x0003e4000c101904 */
[----:B-1----:R-:W-:Y:S05]  /*1040*/  RET.REL.NODEC R146 `(_ZN5flash24flash_fwd_splitkv_kernelI23Flash_fwd_kernel_traitsILi96ELi64ELi64ELi4ELb0ELb0EN7cutlass6half_tE19Flash_kernel_traitsILi96ELi64ELi64ELi4ES3_EELb0ELb1ELb0ELb0ELb0ELb1ELb1ELb0EEEvNS_16Flash_fwd_paramsE) ;  /* 0xffffffec92ec7950 */ /* 0x002fea0003c3ffff */
.L_x_8329:
        /* <DEDUP_REMOVED lines=19> */
[----:B-----5:R-:W4:Y:S04]  /*1180*/  LD.E.64 R14, desc[UR4][R2.64+0x28] ;  /* 0x00002804020e7980 */ /* 0x020f28000c101b00 */
        /* <DEDUP_REMOVED lines=17> */
[----:B------:R-:W-:Y:S02]  /*12a0*/  LOP3.LUT R4, R101, R18, RZ, 0x3c, !PT ;  /* 0x0000001265047212 */ /* 0x000fe400078e3cff */
[----:B------:R-:W-:Y:S02]  /*12b0*/  @!P3 IADD3 R7, PT, PT, R7, 0x1, RZ ;  /* 0x000000010707b810 */ /* 0x000fe40007ffe0ff */
[----:B------:R-:W-:Y:S01]  /*12c0*/  ISETP.GE.AND P2, PT, R4, RZ, PT ;  /* 0x000000ff0400720c */ /* 0x000fe20003f46270 */
[-C--:B--2---:R-:W-:Y:S01]  /*12d0*/  IMAD R4, R9, R155.reuse, RZ ;  /* 0x0000009b09047224 */ /* 0x084fe200078e02ff */
[----:B------:R-:W-:Y:S01]  /*12e0*/  ISETP.NE.AND P3, PT, R18, RZ, PT ;  /* 0x000000ff1200720c */ /* 0x000fe20003f65270 */
[----:B------:R-:W-:-:S04]  /*12f0*/  IMAD.WIDE.U32 R8, R8, R155, RZ ;  /* 0x0000009b08087225 */ /* 0x000fc800078e00ff */
[----:B------:R-:W-:Y:S01]  /*1300*/  @P1 VIADD R7, R7, 0x1 ;  /* 0x0000000107071836 */ /* 0x000fe20000000000 */
[----:B------:R-:W-:Y:S01]  /*1310*/  LEA R157, P1, R8, R158, 0x2 ;  /* 0x0000009e089d7211 */ /* 0x000fe200078210ff */
[----:B------:R-:W-:-:S03]  /*1320*/  IMAD.IADD R4, R9, 0x1, R4 ;  /* 0x0000000109047824 */ /* 0x000fc600078e0204 */
[----:B------:R-:W-:Y:S02]  /*1330*/  MOV R13, R7 ;  /* 0x00000007000d7202 */ /* 0x000fe40000000f00 */
[----:B------:R-:W-:Y:S01]  /*1340*/  LEA.HI.X R156, R8, R159, R4, 0x2, P1 ;  /* 0x0000009f089c7211 */ /* 0x000fe200008f1404 */
[----:B------:R-:W5:Y:S01]  /*1350*/  LD.E.64 R6, desc[UR4][R2.64+0x40] ;  /* 0x0000400402067980 */ /* 0x000f62000c101b00 */
[----:B------:R-:W-:Y:S01]  /*1360*/  @!P2 IADD3 R13, PT, PT, -R13, RZ, RZ ;  /* 0x000000ff0d0da210 */ /* 0x000fe20007ffe1ff */
[----:B------:R-:W-:Y:S01]  /*1370*/  IMAD.MOV.U32 R4, RZ, RZ, R157 ;  /* 0x000000ffff047224 */ /* 0x000fe200078e009d */
[----:B------:R-:W-:Y:S02]  /*1380*/  @!P3 LOP3.LUT R13, RZ, R18, RZ, 0x33, !PT ;  /* 0x00000012ff0db212 */ /* 0x000fe400078e33ff */
[----:B------:R-:W-:-:S03]  /*1390*/  MOV R5, R156 ;  /* 0x0000009c00057202 */ /* 0x000fc60000000f00 */
[----:B------:R-:W-:-:S03]  /*13a0*/  IMAD.WIDE R8, R13, 0x4, R4 ;  /* 0x000000040d087825 */ /* 0x000fc600078e0204 */
[----:B------:R-:W2:Y:S04]  /*13b0*/  LD.E.64 R4, desc[UR4][R2.64+0x38] ;  /* 0x0000380402047980 */ /* 0x000ea8000c101b00 */
[----:B------:R1:W4:Y:S01]  /*13c0*/  LD.E R8, desc[UR4][R8.64] ;  /* 0x0000000408087980 */ /* 0x000322000c101900 */
[----:B---3--:R-:W-:-:S04]  /*13d0*/  IABS R12, R19 ;  /* 0x00000013000c7213 */ /* 0x008fc80000000000 */
[----:B-1----:R-:W1:Y:S08]  /*13e0*/  I2F.RP R9, R12 ;  /* 0x0000000c00097306 */ /* 0x002e700000209400 */
[----:B-1----:R-:W1:Y:S02]  /*13f0*/  MUFU.RCP R9, R9 ;  /* 0x0000000900097308 */ /* 0x002e640000001000 */
[----:B-1----:R-:W-:-:S06]  /*1400*/  VIADD R9, R9, 0xffffffe ;  /* 0x0ffffffe09097836 */ /* 0x002fcc0000000000 */
        /* <DEDUP_REMOVED lines=20> */
[----:B------:R-:W-:-:S04]  /*1550*/  MOV R12, R9 ;  /* 0x00000009000c7202 */ /* 0x000fc80000000f00 */
[----:B------:R-:W-:Y:S02]  /*1560*/  @!P1 IADD3 R12, PT, PT, -R12, RZ, RZ ;  /* 0x000000ff0c0c9210 */ /* 0x000fe40007ffe1ff */
[----:B------:R-:W-:Y:S02]  /*1570*/  @!P2 LOP3.LUT R12, RZ, R19, RZ, 0x33, !PT ;  /* 0x00000013ff0ca212 */ /* 0x000fe400078e33ff */
[----:B----4-:R-:W-:Y:S01]  /*1580*/  SHF.R.S32.HI R10, RZ, 0x1f, R8 ;  /* 0x0000001fff0a7819 */ /* 0x010fe20000011408 */
[----:B------:R-:W-:-:S04]  /*1590*/  IMAD R11, R21, R8, RZ ;  /* 0x00000008150b7224 */ /* 0x000fc800078e02ff */
[C---:B------:R-:W-:Y:S02]  /*15a0*/  IMAD R11, R20.reuse, R10, R11 ;  /* 0x0000000a140b7224 */ /* 0x040fe400078e020b */
[----:B------:R-:W-:-:S04]  /*15b0*/  IMAD.WIDE.U32 R20, R20, R8, RZ ;  /* 0x0000000814147225 */ /* 0x000fc800078e00ff */
[----:B------:R-:W-:Y:S01]  /*15c0*/  IMAD.IADD R25, R21, 0x1, R11 ;  /* 0x0000000115197824 */ /* 0x000fe200078e020b */
[----:B------:R-:W-:Y:S01]  /*15d0*/  SHF.R.S32.HI R21, RZ, 0x1f, R18 ;  /* 0x0000001fff157819 */ /* 0x000fe20000011412 */
[----:B--2---:R-:W-:Y:S02]  /*15e0*/  IMAD R9, R5, R18, RZ ;  /* 0x0000001205097224 */ /* 0x004fe400078e02ff */
[----:B------:R-:W-:Y:S02]  /*15f0*/  IMAD.MOV.U32 R24, RZ, RZ, R20 ;  /* 0x000000ffff187224 */ /* 0x000fe400078e0014 */
        /* <DEDUP_REMOVED lines=15> */
.L_x_8339:
        /* <DEDUP_REMOVED lines=11> */
[----:B------:R-:W-:Y:S02]  /*17a0*/  LEA R101, R0, 0xffffffc0, 0x6 ;  /* 0xffffffc000657811 */ /* 0x000fe400078e30ff */
[----:B------:R-:W-:Y:S02]  /*17b0*/  CS2R R156, SRZ ;  /* 0x00000000009c7805 */ /* 0x000fe4000001ff00 */
[----:B------:R-:W-:Y:S02]  /*17c0*/  MOV R18, R101 ;  /* 0x0000006500127202 */ /* 0x000fe40000000f00 */
        /* <DEDUP_REMOVED lines=11> */
[----:B------:R-:W-:-:S05]  /*1880*/  IMAD R10, R13, R10, R12 ;  /* 0x0000000a0d0a7224 */ /* 0x000fca00078e020c */
[----:B------:R-:W-:Y:S01]  /*1890*/  ISETP.GT.U32.AND P2, PT, R9, R10, PT ;  /* 0x0000000a0900720c */ /* 0x000fe20003f44070 */
[-C--:B---3--:R-:W-:Y:S02]  /*18a0*/  @!P3 IMAD R8, R5, R15.reuse, RZ ;  /* 0x0000000f0508b224 */ /* 0x088fe400078e02ff */
[----:B------:R-:W-:-:S04]  /*18b0*/  @!P3 IMAD.WIDE.U32 R26, R4, R15, RZ ;  /* 0x0000000f041ab225 */ /* 0x000fc800078e00ff */
[----:B------:R-:W-:Y:S02]  /*18c0*/  @!P3 IMAD R8, R11, R4, R8 ;  /* 0x000000040b08b224 */ /* 0x000fe400078e0208 */
[----:B----45:R-:W-:-:S03]  /*18d0*/  @!P3 IMAD R11, R21, R14, RZ ;  /* 0x0000000e150bb224 */ /* 0x030fc600078e02ff */
        /* <DEDUP_REMOVED lines=17> */
[----:B------:R-:W-:Y:S01]  /*19f0*/  @!P3 IMAD R9, R7, R15, RZ ;  /* 0x0000000f0709b224 */ /* 0x000fe200078e02ff */
[----:B------:R-:W-:Y:S01]  /*1a00*/  @!P3 SHF.R.S32.HI R8, RZ, 0x1f, R15 ;  /* 0x0000001fff08b819 */ /* 0x000fe2000001140f */
[----:B------:R-:W-:Y:S01]  /*1a10*/  IMAD R10, R5, R101, RZ ;  /* 0x00000065050a7224 */ /* 0x000fe200078e02ff */
[----:B------:R-:W-:Y:S01]  /*1a20*/  SHF.R.S32.HI R21, RZ, 0x1f, R101 ;  /* 0x0000001fff157819 */ /* 0x000fe20000011465 */
[----:B------:R-:W-:Y:S01]  /*1a30*/  @P5 VIADD R13, R13, 0x1 ;  /* 0x000000010d0d5836 */ /* 0x000fe20000000000 */
[----:B------:R-:W-:Y:S02]  /*1a40*/  MOV R26, R12 ;  /* 0x0000000c001a7202 */ /* 0x000fe40000000f00 */
        /* <DEDUP_REMOVED lines=9> */
[----:B------:R-:W-:Y:S02]  /*1ae0*/  @!P3 SHF.R.S32.HI R8, RZ, 0x1f, R14 ;  /* 0x0000001fff08b819 */ /* 0x000fe4000001140e */
[----:B------:R-:W-:Y:S01]  /*1af0*/  IADD3 R27, PT, PT, R27, R10, RZ ;  /* 0x0000000a1b1b7210 */ /* 0x000fe20007ffe0ff */
[----:B------:R-:W-:Y:S01]  /*1b00*/  @P3 IMAD.IADD R15, R15, 0x1, R16 ;  /* 0x000000010f0f3824 */ /* 0x000fe200078e0210 */
[----:B------:R-:W-:Y:S01]  /*1b10*/  SHF.R.S32.HI R11, RZ, 0x1f, R13 ;  /* 0x0000001fff0b7819 */ /* 0x000fe2000001140d */
[----:B------:R-:W-:-:S02]  /*1b20*/  IMAD R10, R23, R13, RZ ;  /* 0x0000000d170a7224 */ /* 0x000fc400078e02ff */
[C---:B------:R-:W-:Y:S02]  /*1b30*/  @!P3 IMAD R8, R24.reuse, R8, R9 ;  /* 0x000000081808b224 */ /* 0x040fe400078e0209 */
        /* <DEDUP_REMOVED lines=10> */
[----:B-1----:R-:W-:Y:S02]  /*1be0*/  @P3 MOV R16, R12 ;  /* 0x0000000c00103202 */ /* 0x002fe40000000f00 */
.L_x_8340:
[----:B------:R-:W-:Y:S05]  /*1bf0*/  BSYNC.RECONVERGENT B0 ;  /* 0x0000000000007941 */ /* 0x000fea0003800200 */
.L_x_8338:
        /* <DEDUP_REMOVED lines=37> */
[----:B------:R-:W-:Y:S01]  /*1e50*/  @!P2 LOP3.LUT R24, RZ, R19, RZ, 0x33, !PT ;  /* 0x00000013ff18a212 */ /* 0x000fe200078e33ff */
[----:B------:R-:W-:Y:S01]  /*1e60*/  IMAD.IADD R18, R31, 0x1, R21 ;  /* 0x000000011f127824 */ /* 0x000fe200078e0215 */
[----:B------:R-:W-:Y:S02]  /*1e70*/  LOP3.LUT R100, R153, 0x18, RZ, 0xc0, !PT ;  /* 0x0000001899647812 */ /* 0x000fe400078ec0ff */
[----:B------:R-:W-:Y:S01]  /*1e80*/  SHF.R.S32.HI R21, RZ, 0x1f, R24 ;  /* 0x0000001fff157819 */ /* 0x000fe20000011418 */
[----:B------:R-:W-:Y:S01]  /*1e90*/  IMAD R19, R33, R24, RZ ;  /* 0x0000001821137224 */ /* 0x000fe200078e02ff */
[----:B------:R-:W-:Y:S02]  /*1ea0*/  LOP3.LUT R152, R152, 0x18, R125, 0xf8, !PT ;  /* 0x0000001898987812 */ /* 0x000fe400078ef87d */
[----:B------:R-:W-:Y:S01]  /*1eb0*/  IADD3 R16, P2, P1, R30, R16, R100 ;  /* 0x000000101e107210 */ /* 0x000fe2000795e064 */
[----:B------:R-:W-:Y:S01]  /*1ec0*/  IMAD.WIDE.U32 R30, R32, R24, RZ ;  /* 0x00000018201e7225 */ /* 0x000fe200078e00ff */
[----:B------:R-:W-:Y:S01]  /*1ed0*/  LOP3.LUT R24, R153, 0x1f20, RZ, 0xc0, !PT ;  /* 0x00001f2099187812 */ /* 0x000fe200078ec0ff */
[----:B------:R-:W1:Y:S01]  /*1ee0*/  S2R R128, SR_CgaCtaId ;  /* 0x0000000000807919 */ /* 0x000e620000008800 */
[----:B------:R-:W-:Y:S01]  /*1ef0*/  LOP3.LUT R129, R152, R100, RZ, 0x3c, !PT ;  /* 0x0000006498817212 */ /* 0x000fe200078e3cff */
[----:B------:R-:W-:Y:S01]  /*1f00*/  IMAD R21, R21, R32, R19 ;  /* 0x0000002015157224 */ /* 0x000fe200078e0213 */
[----:B------:R-:W-:-:S02]  /*1f10*/  IADD3.X R20, PT, PT, R18, R20, RZ, P2, P1 ;  /* 0x0000001412147210 */ /* 0x000fc400017e24ff */
[----:B------:R-:W-:Y:S02]  /*1f20*/  LOP3.LUT R129, R24, R129, RZ, 0xfc, !PT ;  /* 0x0000008118817212 */ /* 0x000fe400078efcff */
[----:B------:R-:W-:Y:S02]  /*1f30*/  IADD3 R24, P1, PT, R16, R30, RZ ;  /* 0x0000001e10187210 */ /* 0x000fe40007f3e0ff */
[----:B------:R-:W-:Y:S02]  /*1f40*/  IADD3 R21, PT, PT, R31, R21, RZ ;  /* 0x000000151f157210 */ /* 0x000fe40007ffe0ff */
[----:B------:R-:W-:-:S03]  /*1f50*/  SHF.R.U32.HI R110, RZ, 0x2, R125 ;  /* 0x00000002ff6e7819 */ /* 0x000fc6000001167d */
[----:B------:R-:W-:Y:S01]  /*1f60*/  IMAD.X R25, R20, 0x1, R21, P1 ;  /* 0x0000000114197824 */ /* 0x000fe200008e0615 */
[----:B------:R-:W-:Y:S01]  /*1f70*/  IADD3 R132, PT, PT, -R132, R107, RZ ;  /* 0x0000006b84847210 */ /* 0x000fe20007ffe1ff */
[-C--:B------:R-:W-:Y:S01]  /*1f80*/  IMAD R144, R7, R110.reuse, RZ ;  /* 0x0000006e07907224 */ /* 0x080fe200078e02ff */
[----:B------:R-:W-:Y:S01]  /*1f90*/  MOV R130, 0x400 ;  /* 0x0000040000827802 */ /* 0x000fe20000000f00 */
[----:B------:R-:W-:Y:S01]  /*1fa0*/  IMAD R142, R5, R110, RZ ;  /* 0x0000006e058e7224 */ /* 0x000fe200078e02ff */
[----:B------:R-:W-:Y:S01]  /*1fb0*/  LOP3.LUT R157, R157, R156, RZ, 0x3c, !PT ;  /* 0x0000009c9d9d7212 */ /* 0x000fe200078e3cff */
[----:B------:R-:W-:Y:S01]  /*1fc0*/  IMAD.WIDE.U32 R24, R110, R6, R24 ;  /* 0x000000066e187225 */ /* 0x000fe200078e0018 */
[----:B------:R-:W-:Y:S02]  /*1fd0*/  BSSY.RECONVERGENT B0, `(.L_x_8341) ;  /* 0x0000042000007945 */ /* 0x000fe40003800200 */
[----:B------:R-:W-:Y:S01]  /*1fe0*/  LOP3.LUT R156, R157, R156, RZ, 0x3c, !PT ;  /* 0x0000009c9d9c7212 */ /* 0x000fe200078e3cff */
[----:B------:R-:W-:Y:S01]  /*1ff0*/  IMAD.MOV.U32 R111, RZ, RZ, RZ ;  /* 0x000000ffff6f7224 */ /* 0x000fe200078e00ff */
[----:B------:R-:W-:Y:S01]  /*2000*/  IADD3 R144, PT, PT, R25, R144, RZ ;  /* 0x0000009019907210 */ /* 0x000fe20007ffe0ff */
[C---:B------:R-:W-:Y:S01]  /*2010*/  IMAD.SHL.U32 R137, R6.reuse, 0x20, RZ ;  /* 0x0000002006897824 */ /* 0x040fe200078e00ff */
[----:B------:R-:W-:Y:S01]  /*2020*/  SHF.L.U64.HI R138, R6, 0x5, R7 ;  /* 0x00000005068a7819 */ /* 0x000fe20000010207 */
[----:B------:R-:W-:Y:S01]  /*2030*/  IMAD.SHL.U32 R139, R4, 0x20, RZ ;  /* 0x00000020048b7824 */ /* 0x000fe200078e00ff */
[----:B-1----:R-:W-:Y:S01]  /*2040*/  LEA R128, R128, R130, 0x18 ;  /* 0x0000008280807211 */ /* 0x002fe200078ec0ff */
[----:B------:R-:W-:Y:S01]  /*2050*/  IMAD.WIDE.U32 R6, R147, 0x40, R110 ;  /* 0x0000004093067825 */ /* 0x000fe200078e006e */
[----:B------:R-:W-:-:S02]  /*2060*/  SHF.L.U64.HI R140, R4, 0x5, R5 ;  /* 0x00000005048c7819 */ /* 0x000fc40000010205 */
[C---:B------:R-:W-:Y:S02]  /*2070*/  LOP3.LUT R99, R100.reuse, 0x20, RZ, 0xfc, !PT ;  /* 0x0000002064637812 */ /* 0x040fe400078efcff */
[----:B------:R-:W-:Y:S02]  /*2080*/  LOP3.LUT R98, R100, 0x40, RZ, 0xfc, !PT ;  /* 0x0000004064627812 */ /* 0x000fe400078efcff */
[----:B------:R-:W-:Y:S02]  /*2090*/  LEA R129, R129, R128, 0x1 ;  /* 0x0000008081817211 */ /* 0x000fe400078e08ff */
[----:B------:R-:W-:Y:S01]  /*20a0*/  LOP3.LUT R157, R157, R156, RZ, 0x3c, !PT ;  /* 0x0000009c9d9d7212 */ /* 0x000fe200078e3cff */
[----:B--2---:R-:W-:-:S04]  /*20b0*/  @P4 IMAD.WIDE.U32 R30, R14, R17, RZ ;  /* 0x000000110e1e4225 */ /* 0x004fc800078e00ff */
[-C--:B---3--:R-:W-:Y:S02]  /*20c0*/  @!P4 IMAD R19, R29, R155.reuse, RZ ;  /* 0x0000009b1d13c224 */ /* 0x088fe400078e02ff */
[----:B------:R-:W-:-:S04]  /*20d0*/  @!P4 IMAD.WIDE.U32 R28, R28, R155, RZ ;  /* 0x0000009b1c1cc225 */ /* 0x000fc800078e00ff */
[----:B------:R-:W-:Y:S02]  /*20e0*/  @!P4 IMAD.MOV.U32 R18, RZ, RZ, R28 ;  /* 0x000000ffff12c224 */ /* 0x000fe400078e001c */
[----:B------:R-:W-:Y:S02]  /*20f0*/  @P4 IMAD.MOV.U32 R18, RZ, RZ, R30 ;  /* 0x000000ffff124224 */ /* 0x000fe400078e001e */
[----:B------:R-:W-:Y:S02]  /*2100*/  @!P4 IMAD.IADD R16, R29, 0x1, R19 ;  /* 0x000000011d10c824 */ /* 0x000fe400078e0213 */
[----:B------:R-:W-:Y:S01]  /*2110*/  @P4 IMAD R19, R15, R17, RZ ;  /* 0x000000110f134224 */ /* 0x000fe200078e02ff */
[----:B------:R-:W-:-:S03]  /*2120*/  IADD3 R18, P1, PT, R100, R18, RZ ;  /* 0x0000001264127210 */ /* 0x000fc60007f3e0ff */
[----:B------:R-:W-:Y:S01]  /*2130*/  @P4 IMAD.IADD R16, R31, 0x1, R19 ;  /* 0x000000011f104824 */ /* 0x000fe200078e0213 */
[----:B------:R-:W-:-:S03]  /*2140*/  IADD3 R28, P2, PT, R100, R11, RZ ;  /* 0x0000000b641c7210 */ /* 0x000fc60007f5e0ff */
[----:B------:R-:W-:Y:S01]  /*2150*/  IMAD.X R19, RZ, RZ, R16, P1 ;  /* 0x000000ffff137224 */ /* 0x000fe200008e0610 */
[C---:B------:R-:W-:Y:S02]  /*2160*/  ISETP.GE.AND P1, PT, R110.reuse, R132, PT ;  /* 0x000000846e00720c */ /* 0x040fe40003f26270 */
[----:B------:R-:W-:Y:S01]  /*2170*/  IADD3.X R29, PT, PT, RZ, R10, RZ, P2, !PT ;  /* 0x0000000aff1d7210 */ /* 0x000fe200017fe4ff */
[----:B------:R-:W-:Y:S01]  /*2180*/  IMAD R10, R13, R154, RZ ;  /* 0x0000009a0d0a7224 */ /* 0x000fe200078e02ff */
[----:B------:R-:W-:Y:S01]  /*2190*/  SHF.R.S32.HI R11, RZ, 0x1f, R154 ;  /* 0x0000001fff0b7819 */ /* 0x000fe2000001149a */
        /* <DEDUP_REMOVED lines=36> */
.L_x_8343:
[----:B------:R3:W-:Y:S02]  /*23e0*/  STS.128 [R129+0x2000], RZ ;  /* 0x002000ff81007388 */ /* 0x0007e40000000c00 */
.L_x_8342:
[----:B------:R-:W-:Y:S05]  /*23f0*/  BSYNC.RECONVERGENT B0 ;  /* 0x0000000000007941 */ /* 0x000fea0003800200 */
.L_x_8341:
        /* <DEDUP_REMOVED lines=32> */
.L_x_8346:
[----:B------:R1:W-:Y:S02]  /*2600*/  STS.128 [R129+0x2800], RZ ;  /* 0x002800ff81007388 */ /* 0x0003e40000000c00 */
.L_x_8345:
[----:B------:R-:W-:Y:S05]  /*2610*/  BSYNC.RECONVERGENT B0 ;  /* 0x0000000000007941 */ /* 0x000fea0003800200 */
.L_x_8344:
[----:B------:R-:W-:Y:S01]  /*2620*/  IMAD R5, R0, -0x40, R105 ;  /* 0xffffffc000057824 */ /* 0x000fe200078e0269 */
        /* <DEDUP_REMOVED lines=29> */
.L_x_8349:
[----:B------:R4:W-:Y:S02]  /*2800*/  STS.128 [R129+0x5000], RZ ;  /* 0x005000ff81007388 */ /* 0x0009e40000000c00 */
.L_x_8348:
[----:B------:R-:W-:Y:S05]  /*2810*/  BSYNC.RECONVERGENT B0 ;  /* 0x0000000000007941 */ /* 0x000fea0003800200 */
.L_x_8347:
[----:B------:R-:W-:Y:S01]  /*2820*/  ISETP.GE.AND P1, PT, R4, R5, PT ;  /* 0x000000050400720c */ /* 0x000fe20003f26270 */
[----:B------:R-:W-:-:S12]  /*2830*/  BSSY.RECONVERGENT B0, `(.L_x_8350) ;  /* 0x0000016000007945 */ /* 0x000fd80003800200 */
[----:B------:R-:W-:Y:S05]  /*2840*/  @P1 BRA `(.L_x_8351) ;  /* 0x0000000000501947 */ /* 0x000fea0003800000 */
[-C--:B------:R-:W-:Y:S02]  /*2850*/  ISETP.GE.AND P3, PT, R100, R151.reuse, PT ;  /* 0x000000976400720c */ /* 0x080fe40003f66270 */
[----:B------:R-:W-:Y:S02]  /*2860*/  ISETP.GE.AND P2, PT, R99, R151, PT ;  /* 0x000000976300720c */ /* 0x000fe40003f46270 */
        /* <DEDUP_REMOVED lines=18> */
.L_x_8351:
[----:B------:R-:W-:Y:S05]  /*2990*/  BSYNC.RECONVERGENT B0 ;  /* 0x0000000000007941 */ /* 0x000fea0003800200 */
.L_x_8350:
        /* <DEDUP_REMOVED lines=33> */
.L_x_8354:
[----:B------:R4:W-:Y:S01]  /*2bb0*/  STS.128 [R129+0x8000], RZ ;  /* 0x008000ff81007388 */ /* 0x0009e20000000c00 */
[----:B------:R-:W-:Y:S05]  /*2bc0*/  BRA `(.L_x_8355) ;  /* 0x00000000000c7947 */ /* 0x000fea0003800000 */
.L_x_8353:
[----:B------:R1:W-:Y:S04]  /*2bd0*/  STS.128 [R129+0x6000], RZ ;  /* 0x006000ff81007388 */ /* 0x0003e80000000c00 */
[----:B------:R1:W-:Y:S04]  /*2be0*/  STS.128 [R129+0x7000], RZ ;  /* 0x007000ff81007388 */ /* 0x0003e80000000c00 */
[----:B------:R1:W-:Y:S02]  /*2bf0*/  STS.128 [R129+0x8000], RZ ;  /* 0x008000ff81007388 */ /* 0x0003e40000000c00 */
.L_x_8355:
[----:B------:R-:W-:Y:S05]  /*2c00*/  BSYNC.RECONVERGENT B0 ;  /* 0x0000000000007941 */ /* 0x000fea0003800200 */
.L_x_8352:
        /* <DEDUP_REMOVED lines=27> */
.L_x_8358:
[----:B------:R1:W-:Y:S02]  /*2dc0*/  STS.128 [R129+0x8800], RZ ;  /* 0x008800ff81007388 */ /* 0x0003e40000000c00 */
.L_x_8357:
[----:B------:R-:W-:Y:S05]  /*2dd0*/  BSYNC.RECONVERGENT B0 ;  /* 0x0000000000007941 */ /* 0x000fea0003800200 */
.L_x_8356:
[----:B------:R-:W3:Y:S01]  /*2de0*/  LD.E R108, desc[UR4][R2.64+0x18c] ;  /* 0x00018c04026c7980 */ /* 0x000ee2000c101900 */
[C---:B-1----:R-:W-:Y:S01]  /*2df0*/  SHF.L.U32 R5, R125.reuse, 0x4, RZ ;  /* 0x000000047d057819 */ /* 0x042fe200000006ff */
[----:B------:R-:W-:Y:S01]  /*2e00*/  IMAD.MOV.U32 R96, RZ, RZ, 0x20 ;  /* 0x00000020ff607424 */ /* 0x000fe200078e00ff */
[----:B------:R-:W-:Y:S01]  /*2e10*/  SHF.R.U32.HI R126, RZ, 0x1, R125 ;  /* 0x00000001ff7e7819 */ /* 0x000fe2000001167d */
[----:B------:R-:W0:Y:S01]  /*2e20*/  LDGDEPBAR ;  /* 0x00000000000079af */ /* 0x000e220000000000 */
[C---:B------:R-:W-:Y:S01]  /*2e30*/  SHF.L.U32 R104, R125.reuse, 0x5, RZ ;  /* 0x000000057d687819 */ /* 0x040fe200000006ff */
[----:B------:R-:W-:Y:S01]  /*2e40*/  BSSY.RECONVERGENT B1, `(.L_x_8359) ;  /* 0x0000129000017945 */ /* 0x000fe20003800200 */
        /* <DEDUP_REMOVED lines=17> */
[----:B--2---:R-:W-:Y:S01]  /*2f60*/  LDSM.16.M88.4 R16, [R131+0x3000] ;  /* 0x003000008310783b */ /* 0x004fe20000000200 */
[----:B-----5:R-:W-:Y:S02]  /*2f70*/  IADD3 R109, PT, PT, R109, R105, -R107 ;  /* 0x000000696d6d7210 */ /* 0x020fe40007ffe86b */
[----:B------:R-:W-:Y:S01]  /*2f80*/  SEL R102, R96, 0xffffffe0, !P1 ;  /* 0xffffffe060667807 */ /* 0x000fe20004800000 */
[----:B------:R-:W1:Y:S01]  /*2f90*/  LDSM.16.M88.4 R56, [R148] ;  /* 0x000000009438783b */ /* 0x000e620000000200 */
[----:B------:R-:W-:Y:S02]  /*2fa0*/  IADD3 R106, PT, PT, R105, -R107, -R106 ;  /* 0x8000006b696a7210 */ /* 0x000fe40007ffe86a */
[-C--:B------:R-:W-:Y:S01]  /*2fb0*/  IADD3 R111, PT, PT, R131, R102.reuse, RZ ;  /* 0x00000066836f7210 */ /* 0x080fe20007ffe0ff */
[----:B------:R-:W-:Y:S01]  /*2fc0*/  LDSM.16.M88.4 R8, [R131+0x4000] ;  /* 0x004000008308783b */ /* 0x000fe20000000200 */
[----:B------:R-:W-:-:S03]  /*2fd0*/  IADD3 R48, PT, PT, R148, R102, RZ ;  /* 0x0000006694307210 */ /* 0x000fc60007ffe0ff */
[----:B------:R-:W-:Y:S04]  /*2fe0*/  LDSM.16.M88.4 R12, [R111+0x3000] ;  /* 0x003000006f0c783b */ /* 0x000fe80000000200 */
[----:B------:R-:W2:Y:S04]  /*2ff0*/  LDSM.16.M88.4 R80, [R48] ;  /* 0x000000003050783b */ /* 0x000ea80000000200 */
[----:B------:R-:W-:Y:S04]  /*3000*/  LDSM.16.M88.4 R52, [R148+0x1000] ;  /* 0x001000009434783b */ /* 0x000fe80000000200 */
[----:B------:R-:W4:Y:S04]  /*3010*/  LDSM.16.M88.4 R40, [R131+0x3400] ;  /* 0x003400008328783b */ /* 0x000f280000000200 */
[----:B------:R-:W-:Y:S04]  /*3020*/  LDSM.16.M88.4 R44, [R111+0x4000] ;  /* 0x004000006f2c783b */ /* 0x000fe80000000200 */
[----:B------:R-:W4:Y:S04]  /*3030*/  LDSM.16.M88.4 R36, [R48+0x1000] ;  /* 0x001000003024783b */ /* 0x000f280000000200 */
[----:B------:R-:W4:Y:S04]  /*3040*/  LDSM.16.M88.4 R92, [R111+0x3400] ;  /* 0x003400006f5c783b */ /* 0x000f280000000200 */
[----:B------:R-:W4:Y:S01]  /*3050*/  LDSM.16.M88.4 R64, [R131+0x3800] ;  /* 0x003800008340783b */ /* 0x000f220000000200 */
[C---:B-1----:R-:W-:Y:S03]  /*3060*/  HMMA.16816.F32 R4, R56.reuse, R16, RZ ;  /* 0x000000103804723c */ /* 0x042fe600000018ff */
[----:B------:R-:W-:Y:S04]  /*3070*/  LDSM.16.M88.4 R84, [R131+0x5000] ;  /* 0x005000008354783b */ /* 0x000fe80000000200 */
[----:B------:R-:W1:Y:S01]  /*3080*/  LDSM.16.M88.4 R24, [R148+0x2000] ;  /* 0x002000009418783b */ /* 0x000e620000000200 */
[----:B------:R-:W-:Y:S03]  /*3090*/  HMMA.16816.F32 R16, R56, R18, RZ ;  /* 0x000000123810723c */ /* 0x000fe600000018ff */
[----:B------:R-:W1:Y:S04]  /*30a0*/  LDSM.16.M88.4 R20, [R131+0x3c00] ;  /* 0x003c00008314783b */ /* 0x000e680000000200 */
[----:B------:R-:W1:Y:S04]  /*30b0*/  LDSM.16.M88.4 R88, [R131+0x4400] ;  /* 0x004400008358783b */ /* 0x000e680000000200 */
[----:B------:R-:W-:Y:S01]  /*30c0*/  LDSM.16.M88.4 R72, [R111+0x3c00] ;  /* 0x003c00006f48783b */ /* 0x000fe20000000200 */
[C---:B--2---:R-:W-:Y:S03]  /*30d0*/  HMMA.16816.F32 R4, R80.reuse, R12, R4 ;  /* 0x0000000c5004723c */ /* 0x044fe60000001804 */
[----:B------:R-:W-:Y:S04]  /*30e0*/  LDSM.16.M88.4 R32, [R111+0x4400] ;  /* 0x004400006f20783b */ /* 0x000fe80000000200 */
[----:B------:R-:W-:Y:S01]  /*30f0*/  LDSM.16.M88.4 R76, [R111+0x3800] ;  /* 0x003800006f4c783b */ /* 0x000fe20000000200 */
[----:B------:R-:W-:Y:S03]  /*3100*/  HMMA.16816.F32 R16, R80, R14, R16 ;  /* 0x0000000e5010723c */ /* 0x000fe60000001810 */
[----:B------:R-:W-:Y:S04]  /*3110*/  LDSM.16.M88.4 R12, [R48+0x2000] ;  /* 0x00200000300c783b */ /* 0x000fe80000000200 */
[----:B------:R-:W-:Y:S01]  /*3120*/  LDSM.16.M88.4 R48, [R131+0x4800] ;  /* 0x004800008330783b */ /* 0x000fe20000000200 */
[----:B----4-:R-:W-:Y:S08]  /*3130*/  HMMA.16816.F32 R28, R56, R40, RZ ;  /* 0x00000028381c723c */ /* 0x010ff000000018ff */
[C---:B------:R-:W-:Y:S08]  /*3140*/  HMMA.16816.F32 R4, R52.reuse, R8, R4 ;  /* 0x000000083404723c */ /* 0x040ff00000001804 */
[----:B------:R-:W-:Y:S01]  /*3150*/  HMMA.16816.F32 R16, R52, R10, R16 ;  /* 0x0000000a3410723c */ /* 0x000fe20000001810 */
[----:B------:R-:W2:Y:S07]  /*3160*/  LDSM.16.M88.4 R8, [R111+0x5000] ;  /* 0x005000006f08783b */ /* 0x000eae0000000200 */
        /* <DEDUP_REMOVED lines=14> */
[----:B--2---:R-:W-:Y:S08]  /*3250*/  HMMA.16816.F32 R4, R12, R8, R4 ;  /* 0x000000080c04723c */ /* 0x004ff00000001804 */
[----:B------:R-:W-:Y:S01]  /*3260*/  HMMA.16816.F32 R88, R52, R90, R40 ;  /* 0x0000005a3458723c */ /* 0x000fe20000001828 */
[----:B------:R-:W2:Y:S07]  /*3270*/  LDSM.16.M88.4 R40, [R111+0x5400] ;  /* 0x005400006f28783b */ /* 0x000eae0000000200 */
[C---:B------:R-:W-:Y:S08]  /*3280*/  HMMA.16816.F32 R60, R80.reuse, R72, R60 ;  /* 0x00000048503c723c */ /* 0x040ff0000000183c */
[----:B------:R-:W-:Y:S01]  /*3290*/  HMMA.16816.F32 R56, R80, R74, R56 ;  /* 0x0000004a5038723c */ /* 0x000fe20000001838 */
[----:B------:R-:W2:Y:S07]  /*32a0*/  LDSM.16.M88.4 R72, [R111+0x4800] ;  /* 0x004800006f48783b */ /* 0x000eae0000000200 */
[----:B------:R-:W-:Y:S08]  /*32b0*/  HMMA.16816.F32 R28, R36, R32, R28 ;  /* 0x00000020241c723c */ /* 0x000ff0000000181c */
[C---:B------:R-:W-:Y:S08]  /*32c0*/  HMMA.16816.F32 R68, R80.reuse, R76, R68 ;  /* 0x0000004c5044723c */ /* 0x040ff00000001844 */
[----:B------:R-:W-:Y:S08]  /*32d0*/  HMMA.16816.F32 R64, R80, R78, R64 ;  /* 0x0000004e5040723c */ /* 0x000ff00000001840 */
[----:B------:R-:W-:Y:S01]  /*32e0*/  HMMA.16816.F32 R16, R12, R10, R16 ;  /* 0x0000000a0c10723c */ /* 0x000fe20000001810 */
[----:B------:R-:W2:Y:S01]  /*32f0*/  LDSM.16.M88.4 R8, [R131+0x5800] ;  /* 0x005800008308783b */ /* 0x000ea20000000200 */
[-C--:B---3--:R-:W-:Y:S01]  /*3300*/  FMUL.FTZ R4, R4, R108.reuse ;  /* 0x0000006c04047220 */ /* 0x088fe20000410000 */
[-C--:B------:R-:W-:Y:S01]  /*3310*/  FMUL.FTZ R5, R5, R108.reuse ;  /* 0x0000006c05057220 */ /* 0x080fe20000410000 */
[-C--:B------:R-:W-:Y:S01]  /*3320*/  FMUL.FTZ R6, R6, R108.reuse ;  /* 0x0000006c06067220 */ /* 0x080fe20000410000 */
[----:B------:R-:W-:-:S03]  /*3330*/  FMUL.FTZ R7, R7, R108 ;  /* 0x0000006c07077220 */ /* 0x000fc60000410000 */
[----:B----4-:R-:W-:Y:S01]  /*3340*/  HMMA.16816.F32 R60, R52, R44, R60 ;  /* 0x0000002c343c723c */ /* 0x010fe2000000183c */
[----:B------:R-:W3:Y:S07]  /*3350*/  MUFU.TANH R44, R6 ;  /* 0x00000006002c7308 */ /* 0x000eee0000002400 */
[----:B-1----:R-:W-:Y:S01]  /*3360*/  HMMA.16816.F32 R28, R24, R20, R28 ;  /* 0x00000014181c723c */ /* 0x002fe2000000181c */
[----:B------:R-:W1:Y:S02]  /*3370*/  MUFU.TANH R20, R4 ;  /* 0x0000000400147308 */ /* 0x000e640000002400 */
[-C--:B------:R-:W-:Y:S01]  /*3380*/  FMUL.FTZ R16, R16, R108.reuse ;  /* 0x0000006c10107220 */ /* 0x080fe20000410000 */
[-C--:B------:R-:W-:Y:S01]  /*3390*/  FMUL.FTZ R17, R17, R108.reuse ;  /* 0x0000006c11117220 */ /* 0x080fe20000410000 */
[-C--:B------:R-:W-:Y:S01]  /*33a0*/  FMUL.FTZ R18, R18, R108.reuse ;  /* 0x0000006c12127220 */ /* 0x080fe20000410000 */
[----:B------:R-:W-:-:S02]  /*33b0*/  FMUL.FTZ R19, R19, R108 ;  /* 0x0000006c13137220 */ /* 0x000fc40000410000 */
[----:B------:R-:W-:Y:S01]  /*33c0*/  HMMA.16816.F32 R88, R36, R34, R88 ;  /* 0x000000222458723c */ /* 0x000fe20000001858 */
[----:B------:R-:W-:Y:S01]  /*33d0*/  LDSM.16.M88.4 R32, [R111+0x5800] ;  /* 0x005800006f20783b */ /* 0x000fe20000000200 */
[----:B------:R-:W4:Y:S06]  /*33e0*/  MUFU.TANH R21, R5 ;  /* 0x0000000500157308 */ /* 0x000f2c0000002400 */
[C---:B------:R-:W-:Y:S02]  /*33f0*/  HMMA.16816.F32 R68, R52.reuse, R48, R68 ;  /* 0x000000303444723c */ /* 0x040fe40000001844 */
[----:B------:R3:W1:Y:S06]  /*3400*/  MUFU.TANH R45, R7 ;  /* 0x00000007002d7308 */ /* 0x00066c0000002400 */
[----:B------:R-:W-:Y:S08]  /*3410*/  HMMA.16816.F32 R64, R52, R50, R64 ;  /* 0x000000323440723c */ /* 0x000ff00000001840 */
[----:B--2---:R-:W-:Y:S01]  /*3420*/  HMMA.16816.F32 R28, R12, R40, R28 ;  /* 0x000000280c1c723c */ /* 0x004fe2000000181c */
[----:B------:R-:W2:Y:S01]  /*3430*/  MUFU.TANH R40, R16 ;  /* 0x0000001000287308 */ /* 0x000ea20000002400 */
[----:B---3--:R-:W3:Y:S06]  /*3440*/  LDSM.16.M88.4 R4, [R111+0x4c00] ;  /* 0x004c00006f04783b */ /* 0x008eec0000000200 */
[----:B------:R-:W-:Y:S01]  /*3450*/  HMMA.16816.F32 R88, R24, R22, R88 ;  /* 0x000000161858723c */ /* 0x000fe20000001858 */
[----:B------:R-:W1:Y:S07]  /*3460*/  MUFU.TANH R41, R17 ;  /* 0x0000001100297308 */ /* 0x000e6e0000002400 */
[----:B------:R-:W-:Y:S01]  /*3470*/  HMMA.16816.F32 R68, R36, R72, R68 ;  /* 0x000000482444723c */ /* 0x000fe20000001844 */
[----:B------:R-:W1:Y:S02]  /*3480*/  MUFU.TANH R22, R18 ;  /* 0x0000001200167308 */ /* 0x000e640000002400 */
[-C--:B------:R-:W-:Y:S01]  /*3490*/  FMUL.FTZ R28, R28, R108.reuse ;  /* 0x0000006c1c1c7220 */ /* 0x080fe20000410000 */
[----:B------:R-:W-:-:S04]  /*34a0*/  FMUL.FTZ R29, R29, R108 ;  /* 0x0000006c1d1d7220 */ /* 0x000fc80000410000 */
[----:B------:R-:W-:Y:S01]  /*34b0*/  HMMA.16816.F32 R64, R36, R74, R64 ;  /* 0x0000004a2440723c */ /* 0x000fe20000001840 */
[----:B------:R4:W1:Y:S07]  /*34c0*/  MUFU.TANH R23, R19 ;  /* 0x0000001300177308 */ /* 0x00086e0000002400 */
[----:B------:R-:W-:Y:S01]  /*34d0*/  HMMA.16816.F32 R56, R52, R46, R56 ;  /* 0x0000002e3438723c */ /* 0x000fe20000001838 */
[----:B------:R2:W1:Y:S07]  /*34e0*/  MUFU.TANH R46, R28 ;  /* 0x0000001c002e7308 */ /* 0x00046e0000002400 */
[C---:B------:R-:W-:Y:S01]  /*34f0*/  HMMA.16816.F32 R68, R24.reuse, R8, R68 ;  /* 0x000000081844723c */ /* 0x040fe20000001844 */
[----:B----4-:R-:W4:Y:S07]  /*3500*/  LDSM.16.M88.4 R16, [R131+0x5c00] ;  /* 0x005c00008310783b */ /* 0x010f2e0000000200 */
[----:B------:R-:W-:Y:S01]  /*3510*/  HMMA.16816.F32 R64, R24, R10, R64 ;  /* 0x0000000a1840723c */ /* 0x000fe20000001840 */
[----:B------:R-:W1:Y:S01]  /*3520*/  LDSM.16.M88.4 R8, [R111+0x5c00] ;  /* 0x005c00006f08783b */ /* 0x000e620000000200 */
[----:B--2---:R-:W-:Y:S01]  /*3530*/  VIADD R28, R0, 0xffffffff ;  /* 0xffffffff001c7836 */ /* 0x004fe20000000000 */
[----:B------:R-:W-:-:S04]  /*3540*/  DEPBAR.LE SB0, 0x0 ;  /* 0x000080000000791a */ /* 0x000fc80000000000 */
[----:B------:R-:W-:Y:S01]  /*3550*/  BAR.SYNC.DEFER_BLOCKING 0x0 ;  /* 0x0000000000007b1d */ /* 0x000fe20000010000 */
[----:B---3--:R-:W-:Y:S01]  /*3560*/  HMMA.16816.F32 R60, R36, R4, R60 ;  /* 0x00000004243c723c */ /* 0x008fe2000000183c */
[----:B------:R-:W-:Y:S01]  /*3570*/  FMUL.FTZ R4, R31, R108 ;  /* 0x0000006c1f047220 */ /* 0x000fe20000410000 */
[----:B------:R-:W-:-:S05]  /*3580*/  ISETP.GT.AND P1, PT, R28, R141, PT ;  /* 0x0000008d1c00720c */ /* 0x000fca0003f24270 */
[----:B------:R-:W2:Y:S01]  /*3590*/  MUFU.TANH R4, R4 ;  /* 0x0000000400047308 */ /* 0x000ea20000002400 */
[----:B------:R-:W-:Y:S08]  /*35a0*/  HMMA.16816.F32 R56, R36, R6, R56 ;  /* 0x000000062438723c */ /* 0x000ff00000001838 */
[C---:B------:R-:W-:Y:S01]  /*35b0*/  HMMA.16816.F32 R88, R12.reuse, R42, R88 ;  /* 0x0000002a0c58723c */ /* 0x040fe20000001858 */
[----:B------:R3:W1:Y:S07]  /*35c0*/  MUFU.TANH R42, R29 ;  /* 0x0000001d002a7308 */ /* 0x00066e0000002400 */
[----:B------:R-:W-:Y:S08]  /*35d0*/  HMMA.16816.F32 R68, R12, R32, R68 ;  /* 0x000000200c44723c */ /* 0x000ff00000001844 */
[----:B----4-:R-:W-:Y:S01]  /*35e0*/  HMMA.16816.F32 R60, R24, R16, R60 ;  /* 0x00000010183c723c */ /* 0x010fe2000000183c */
[----:B---3--:R-:W-:-:S02]  /*35f0*/  FMUL.FTZ R29, R30, R108 ;  /* 0x0000006c1e1d7220 */ /* 0x008fc40000410000 */
[-C--:B------:R-:W-:Y:S01]  /*3600*/  FMUL.FTZ R5, R88, R108.reuse ;  /* 0x0000006c58057220 */ /* 0x080fe20000410000 */
[-C--:B------:R-:W-:Y:S01]  /*3610*/  FMUL.FTZ R31, R89, R108.reuse ;  /* 0x0000006c591f7220 */ /* 0x080fe20000410000 */
[-C--:B------:R-:W-:Y:S01]  /*3620*/  FMUL.FTZ R30, R90, R108.reuse ;  /* 0x0000006c5a1e7220 */ /* 0x080fe20000410000 */
[-C--:B------:R-:W-:Y:S02]  /*3630*/  FMUL.FTZ R6, R91, R108.reuse ;  /* 0x0000006c5b067220 */ /* 0x080fe40000410000 */
[----:B------:R-:W-:Y:S01]  /*3640*/  HMMA.16816.F32 R56, R24, R18, R56 ;  /* 0x000000121838723c */ /* 0x000fe20000001838 */
[----:B------:R-:W3:Y:S02]  /*3650*/  MUFU.TANH R29, R29 ;  /* 0x0000001d001d7308 */ /* 0x000ee40000002400 */
[-C--:B------:R-:W-:Y:S01]  /*3660*/  FMUL.FTZ R16, R68, R108.reuse ;  /* 0x0000006c44107220 */ /* 0x080fe20000410000 */
[-C--:B------:R-:W-:Y:S01]  /*3670*/  FMUL.FTZ R32, R69, R108.reuse ;  /* 0x0000006c45207220 */ /* 0x080fe20000410000 */
[-C--:B------:R-:W-:Y:S01]  /*3680*/  FMUL.FTZ R7, R70, R108.reuse ;  /* 0x0000006c46077220 */ /* 0x080fe20000410000 */
[----:B------:R-:W-:-:S02]  /*3690*/  FMUL.FTZ R17, R71, R108 ;  /* 0x0000006c47117220 */ /* 0x000fc40000410000 */
[C---:B------:R-:W-:Y:S01]  /*36a0*/  HMMA.16816.F32 R64, R12.reuse, R34, R64 ;  /* 0x000000220c40723c */ /* 0x040fe20000001840 */
[----:B------:R-:W4:Y:S07]  /*36b0*/  MUFU.TANH R5, R5 ;  /* 0x0000000500057308 */ /* 0x000f2e0000002400 */
[C---:B-1----:R-:W-:Y:S01]  /*36c0*/  HMMA.16816.F32 R60, R12.reuse, R8, R60 ;  /* 0x000000080c3c723c */ /* 0x042fe2000000183c */
[----:B------:R-:W1:Y:S07]  /*36d0*/  MUFU.TANH R31, R31 ;  /* 0x0000001f001f7308 */ /* 0x000e6e0000002400 */
[----:B------:R-:W-:Y:S01]  /*36e0*/  HMMA.16816.F32 R56, R12, R10, R56 ;  /* 0x0000000a0c38723c */ /* 0x000fe20000001838 */
[----:B------:R-:W-:Y:S01]  /*36f0*/  LOP3.LUT R11, R126, 0x1f0, RZ, 0xc0, !PT ;  /* 0x000001f07e0b7812 */ /* 0x000fe200078ec0ff */
[----:B------:R-:W1:Y:S01]  /*3700*/  MUFU.TANH R30, R30 ;  /* 0x0000001e001e7308 */ /* 0x000e620000002400 */
[-C--:B------:R-:W-:Y:S01]  /*3710*/  FMUL.FTZ R8, R65, R108.reuse ;  /* 0x0000006c41087220 */ /* 0x080fe20000410000 */
[-C--:B------:R-:W-:Y:S01]  /*3720*/  FMUL.FTZ R19, R66, R108.reuse ;  /* 0x0000006c42137220 */ /* 0x080fe20000410000 */
[-C--:B------:R-:W-:Y:S01]  /*3730*/  FMUL.FTZ R18, R67, R108.reuse ;  /* 0x0000006c43127220 */ /* 0x080fe20000410000 */
[----:B------:R-:W-:Y:S01]  /*3740*/  FMUL.FTZ R64, R64, R108 ;  /* 0x0000006c40407220 */ /* 0x000fe20000410000 */
[----:B------:R-:W-:-:S03]  /*3750*/  LOP3.LUT R11, R11, 0x7, R110, 0xf8, !PT ;  /* 0x000000070b0b7812 */ /* 0x000fc600078ef86e */
[----:B------:R-:W1:Y:S01]  /*3760*/  MUFU.TANH R6, R6 ;  /* 0x0000000600067308 */ /* 0x000e620000002400 */
[-C--:B------:R-:W-:Y:S01]  /*3770*/  FMUL.FTZ R10, R61, R108.reuse ;  /* 0x0000006c3d0a7220 */ /* 0x080fe20000410000 */
[-C--:B------:R-:W-:Y:S01]  /*3780*/  FMUL.FTZ R15, R62, R108.reuse ;  /* 0x0000006c3e0f7220 */ /* 0x080fe20000410000 */
[-C--:B------:R-:W-:Y:S01]  /*3790*/  FMUL.FTZ R24, R63, R108.reuse ;  /* 0x0000006c3f187220 */ /* 0x080fe20000410000 */
[----:B------:R-:W-:Y:S01]  /*37a0*/  FMUL.FTZ R60, R60, R108 ;  /* 0x0000006c3c3c7220 */ /* 0x000fe20000410000 */
[----:B------:R-:W-:-:S03]  /*37b0*/  LEA R11, R147, R11, 0x6 ;  /* 0x0000000b930b7211 */ /* 0x000fc600078e30ff */
[----:B------:R-:W1:Y:S01]  /*37c0*/  MUFU.TANH R16, R16 ;  /* 0x0000001000107308 */ /* 0x000e620000002400 */
[-C--:B------:R-:W-:Y:S01]  /*37d0*/  FMUL.FTZ R43, R56, R108.reuse ;  /* 0x0000006c382b7220 */ /* 0x080fe20000410000 */
[-C--:B------:R-:W-:Y:S01]  /*37e0*/  FMUL.FTZ R48, R57, R108.reuse ;  /* 0x0000006c39307220 */ /* 0x080fe20000410000 */
[-C--:B------:R-:W-:Y:S01]  /*37f0*/  FMUL.FTZ R25, R58, R108.reuse ;  /* 0x0000006c3a197220 */ /* 0x080fe20000410000 */
[----:B------:R-:W-:Y:S01]  /*3800*/  FMUL.FTZ R27, R59, R108 ;  /* 0x0000006c3b1b7220 */ /* 0x000fe20000410000 */
[C---:B------:R-:W-:Y:S02]  /*3810*/  IADD3 R109, PT, PT, R11.reuse, R109, RZ ;  /* 0x0000006d0b6d7210 */ /* 0x040fe40007ffe0ff */
[----:B------:R-:W-:Y:S01]  /*3820*/  IADD3 R11, PT, PT, R11, R106, RZ ;  /* 0x0000006a0b0b7210 */ /* 0x000fe20007ffe0ff */
[----:B------:R-:W1:Y:S01]  /*3830*/  MUFU.TANH R32, R32 ;  /* 0x0000002000207308 */ /* 0x000e620000002400 */
[C-C-:B------:R-:W-:Y:S02]  /*3840*/  VIADDMNMX R135, R109.reuse, 0x1, R105.reuse, PT ;  /* 0x000000016d877846 */ /* 0x140fe40003800169 */
[----:B------:R-:W-:-:S02]  /*3850*/  VIADDMNMX R133, R109, 0x9, R105, PT ;  /* 0x000000096d857846 */ /* 0x000fc40003800169 */
[----:B------:R-:W-:Y:S02]  /*3860*/  VIMNMX R136, PT, PT, RZ, R11, !PT ;  /* 0x0000000bff887248 */ /* 0x000fe40007fe0100 */
[----:B------:R-:W-:Y:S01]  /*3870*/  VIADDMNMX R134, R11, 0x8, RZ, !PT ;  /* 0x000000080b867846 */ /* 0x000fe200078001ff */
        /* <DEDUP_REMOVED lines=28> */
.L_x_8362:
[----:B------:R-:W2:Y:S01]  /*3a40*/  LD.E R36, desc[UR4][R2.64+0x170] ;  /* 0x0001700402247980 */ /* 0x000ea2000c101900 */
[----:B------:R-:W-:Y:S02]  /*3a50*/  LEA R34, R0, 0xffffff80, 0x6 ;  /* 0xffffff8000227811 */ /* 0x000fe400078e30ff */
[----:B------:R-:W-:Y:S02]  /*3a60*/  IABS R14, R101 ;  /* 0x00000065000e7213 */ /* 0x000fe40000000000 */
        /* <DEDUP_REMOVED lines=24> */
[----:B------:R-:W-:Y:S01]  /*3bf0*/  @!P2 VIADD R33, R33, 0x1 ;  /* 0x000000012121a836 */ /* 0x000fe20000000000 */
[----:B------:R-:W-:Y:S02]  /*3c00*/  ISETP.NE.AND P2, PT, R36, RZ, PT ;  /* 0x000000ff2400720c */ /* 0x000fe40003f45270 */
[-C--:B------:R-:W-:Y:S01]  /*3c10*/  ISETP.GE.U32.AND P5, PT, R11, R26.reuse, PT ;  /* 0x0000001a0b00720c */ /* 0x080fe20003fa6070 */
[----:B------:R-:W-:Y:S01]  /*3c20*/  @!P4 VIADD R35, R35, 0x1 ;  /* 0x000000012323c836 */ /* 0x000fe20000000000 */
[----:B------:R-:W-:-:S04]  /*3c30*/  @!P4 IADD3 R13, PT, PT, R13, -R26, RZ ;  /* 0x8000001a0d0dc210 */ /* 0x000fc80007ffe0ff */
[----:B------:R-:W-:-:S07]  /*3c40*/  ISETP.GE.U32.AND P6, PT, R13, R26, PT ;  /* 0x0000001a0d00720c */ /* 0x000fce0003fc6070 */
        /* <DEDUP_REMOVED lines=19> */
[----:B------:R-:W-:Y:S02]  /*3d80*/  IMAD.MOV.U32 R34, RZ, RZ, R36 ;  /* 0x000000ffff227224 */ /* 0x000fe400078e0024 */
[----:B---3--:R-:W-:Y:S01]  /*3d90*/  IMAD.IADD R11, R13, 0x1, -R11 ;  /* 0x000000010d0b7824 */ /* 0x008fe200078e0a0b */
[----:B------:R-:W-:-:S04]  /*3da0*/  IADD3 R35, PT, PT, R37, R14, RZ ;  /* 0x0000000e25237210 */ /* 0x000fc80007ffe0ff */
[----:B------:R-:W-:Y:S01]  /*3db0*/  SHF.R.S32.HI R14, RZ, 0x1f, R11 ;  /* 0x0000001fff0e7819 */ /* 0x000fe2000001140b */
[----:B----4-:R-:W-:Y:S02]  /*3dc0*/  IMAD R13, R39, R11, RZ ;  /* 0x0000000b270d7224 */ /* 0x010fe400078e02ff */
[----:B------:R-:W-:-:S04]  /*3dd0*/  IMAD.WIDE.U32 R34, R11, R38, R34 ;  /* 0x000000260b227225 */ /* 0x000fc800078e0022 */
[----:B------:R-:W-:Y:S01]  /*3de0*/  IMAD R13, R38, R14, R13 ;  /* 0x0000000e260d7224 */ /* 0x000fe200078e020d */
[----:B------:R-:W-:-:S04]  /*3df0*/  LEA R143, P1, R34, R143, 0x1 ;  /* 0x0000008f228f7211 */ /* 0x000fc800078208ff */
[----:B------:R-:W-:-:S04]  /*3e00*/  IADD3 R13, PT, PT, R35, R13, RZ ;  /* 0x0000000d230d7210 */ /* 0x000fc80007ffe0ff */
[----:B------:R-:W-:Y:S02]  /*3e10*/  LEA.HI.X R142, R34, R142, R13, 0x1, P1 ;  /* 0x0000008e228e7211 */ /* 0x000fe400008f0c0d */
.L_x_8363:
[----:B------:R-:W-:Y:S05]  /*3e20*/  BSYNC.RECONVERGENT B0 ;  /* 0x0000000000007941 */ /* 0x000fea0003800200 */
.L_x_8361:
        /* <DEDUP_REMOVED lines=19> */
[----:B--2---:R-:W-:Y:S01]  /*3f60*/  @!P2 IMAD.MOV.U32 R36, RZ, RZ, R143 ;  /* 0x000000ffff24a224 */ /* 0x004fe200078e008f */
        /* <DEDUP_REMOVED lines=22> */
.L_x_8360:
[----:B------:R-:W-:Y:S05]  /*40d0*/  BSYNC.RECONVERGENT B1 ;  /* 0x0000000000017941 */ /* 0x000fea0003800200 */
.L_x_8359:
[----:B------:R-:W2:Y:S01]  /*40e0*/  LD.E R107, desc[UR4][R2.64+0xdc] ;  /* 0x0000dc04026b7980 */ /* 0x000ea2000c101900 */
[----:B------:R-:W-:Y:S01]  /*40f0*/  IMAD.SHL.U32 R87, R125, 0x2, RZ ;  /* 0x000000027d577824 */ /* 0x000fe200078e00ff */
[----:B------:R-:W-:Y:S01]  /*4100*/  LOP3.LUT R84, R103, 0x120, R104, 0xf8, !PT ;  /* 0x0000012067547812 */ /* 0x000fe200078ef868 */
[----:B------:R-:W-:Y:S03]  /*4110*/  BSSY B2, `(.L_x_8364) ;  /* 0x00004a3000027945 */ /* 0x000fe60003800000 */
[----:B------:R-:W-:Y:S01]  /*4120*/  LOP3.LUT R87, R87, 0x6, RZ, 0xc0, !PT ;  /* 0x0000000657577812 */ /* 0x000fe200078ec0ff */
[----:B------:R-:W-:-:S04]  /*4130*/  IMAD R111, R84, 0x2, R128 ;  /* 0x00000002546f7824 */ /* 0x000fc800078e0280 */
[----:B------:R-:W-:Y:S01]  /*4140*/  IMAD R26, R28, 0x40, R87 ;  /* 0x000000401c1a7824 */ /* 0x000fe200078e0257 */
[----:B------:R-:W-:Y:S01]  /*4150*/  LDSM.16.MT88.4 R76, [R111+0x6000] ;  /* 0x006000006f4c783b */ /* 0x000fe20000004200 */
[----:B------:R-:W-:Y:S02]  /*4160*/  IMAD.IADD R102, R102, 0x1, R111 ;  /* 0x0000000166667824 */ /* 0x000fe400078e026f */
[C---:B------:R-:W-:Y:S01]  /*4170*/  VIADD R56, R26.reuse, 0x1 ;  /* 0x000000011a387836 */ /* 0x040fe20000000000 */
[CC--:B------:R-:W-:Y:S01]  /*4180*/  ISETP.GE.AND P3, PT, R26.reuse, R136.reuse, PT ;  /* 0x000000881a00720c */ /* 0x0c0fe20003f66270 */
[C---:B------:R-:W-:Y:S01]  /*4190*/  VIADD R55, R26.reuse, 0x8 ;  /* 0x000000081a377836 */ /* 0x040fe20000000000 */
[CC--:B------:R-:W-:Y:S01]  /*41a0*/  ISETP.GE.AND P5, PT, R26.reuse, R135.reuse, PT ;  /* 0x000000871a00720c */ /* 0x0c0fe20003fa6270 */
[----:B------:R-:W-:Y:S01]  /*41b0*/  VIADD R54, R26, 0x9 ;  /* 0x000000091a367836 */ /* 0x000fe20000000000 */
[----:B------:R-:W-:Y:S01]  /*41c0*/  FSEL R20, R20, -INF , P3 ;  /* 0xff80000014147808 */ /* 0x000fe20001800000 */
[----:B------:R-:W-:Y:S01]  /*41d0*/  VIADD R53, R26, 0x10 ;  /* 0x000000101a357836 */ /* 0x000fe20000000000 */
[-C--:B------:R-:W-:Y:S01]  /*41e0*/  ISETP.GE.AND P3, PT, R56, R136.reuse, PT ;  /* 0x000000883800720c */ /* 0x080fe20003f66270 */
[C---:B------:R-:W-:Y:S01]  /*41f0*/  VIADD R52, R26.reuse, 0x11 ;  /* 0x000000111a347836 */ /* 0x040fe20000000000 */
[-C--:B------:R-:W-:Y:S01]  /*4200*/  ISETP.GE.AND P4, PT, R55, R136.reuse, PT ;  /* 0x000000883700720c */ /* 0x080fe20003f86270 */
[----:B------:R-:W-:Y:S01]  /*4210*/  VIADD R51, R26, 0x18 ;  /* 0x000000181a337836 */ /* 0x000fe20000000000 */
[-C--:B------:R-:W-:Y:S01]  /*4220*/  ISETP.GE.AND P6, PT, R56, R135.reuse, PT ;  /* 0x000000873800720c */ /* 0x080fe20003fc6270 */
[C---:B------:R-:W-:Y:S01]  /*4230*/  VIADD R50, R26.reuse, 0x19 ;  /* 0x000000191a327836 */ /* 0x040fe20000000000 */
[----:B---3--:R-:W-:Y:S01]  /*4240*/  FSEL R34, R21, -INF , P3 ;  /* 0xff80000015227808 */ /* 0x008fe20001800000 */
[----:B------:R-:W-:Y:S01]  /*4250*/  VIADD R49, R26, 0x20 ;  /* 0x000000201a317836 */ /* 0x000fe20000000000 */
[-C--:B------:R-:W-:Y:S01]  /*4260*/  ISETP.GE.AND P3, PT, R54, R136.reuse, PT ;  /* 0x000000883600720c */ /* 0x080fe20003f66270 */
[----:B------:R-:W-:Y:S01]  /*4270*/  VIADD R47, R26, 0x21 ;  /* 0x000000211a2f7836 */ /* 0x000fe20000000000 */
[----:B------:R-:W-:Y:S01]  /*4280*/  FSEL R21, R40, -INF , P4 ;  /* 0xff80000028157808 */ /* 0x000fe20002000000 */
[----:B------:R-:W-:Y:S01]  /*4290*/  VIADD R39, R26, 0x28 ;  /* 0x000000281a277836 */ /* 0x000fe20000000000 */
[----:B------:R-:W-:Y:S01]  /*42a0*/  FSEL R33, R20, -INF , !P5 ;  /* 0xff80000014217808 */ /* 0x000fe20006800000 */
[----:B------:R-:W-:Y:S01]  /*42b0*/  VIADD R38, R26, 0x29 ;  /* 0x000000291a267836 */ /* 0x000fe20000000000 */
[----:B------:R-:W-:Y:S01]  /*42c0*/  FSEL R34, R34, -INF , !P6 ;  /* 0xff80000022227808 */ /* 0x000fe20007000000 */
[C---:B------:R-:W-:Y:S01]  /*42d0*/  VIADD R37, R26.reuse, 0x30 ;  /* 0x000000301a257836 */ /* 0x040fe20000000000 */
[-C--:B------:R-:W-:Y:S01]  /*42e0*/  ISETP.GE.AND P4, PT, R53, R136.reuse, PT ;  /* 0x000000883500720c */ /* 0x080fe20003f86270 */
[----:B------:R-:W-:Y:S01]  /*42f0*/  VIADD R36, R26, 0x31 ;  /* 0x000000311a247836 */ /* 0x000fe20000000000 */
[----:B------:R-:W-:Y:S01]  /*4300*/  ISETP.GE.AND P6, PT, R54, R135, PT ;  /* 0x000000873600720c */ /* 0x000fe20003fc6270 */
[----:B------:R-:W-:Y:S01]  /*4310*/  VIADD R35, R26, 0x38 ;  /* 0x000000381a237836 */ /* 0x000fe20000000000 */
[----:B------:R-:W-:Y:S01]  /*4320*/  FSEL R20, R41, -INF , P3 ;  /* 0xff80000029147808 */ /* 0x000fe20001800000 */
[----:B-1----:R-:W-:Y:S01]  /*4330*/  LDSM.16.MT88.4 R60, [R111+0x7000] ;  /* 0x007000006f3c783b */ /* 0x002fe20000004200 */
[----:B------:R-:W-:-:S02]  /*4340*/  ISETP.GE.AND P3, PT, R52, R136, PT ;  /* 0x000000883400720c */ /* 0x000fc40003f66270 */
[----:B------:R-:W-:Y:S01]  /*4350*/  FSEL R14, R46, -INF , P4 ;  /* 0xff8000002e0e7808 */ /* 0x000fe20002000000 */
[----:B------:R-:W-:Y:S01]  /*4360*/  LDSM.16.MT88.4 R68, [R102+0x6000] ;  /* 0x006000006644783b */ /* 0x000fe20000004200 */
[----:B------:R-:W-:Y:S02]  /*4370*/  FSEL R20, R20, -INF , !P6 ;  /* 0xff80000014147808 */ /* 0x000fe40007000000 */
[-C--:B------:R-:W-:Y:S02]  /*4380*/  ISETP.GE.AND P4, PT, R51, R136.reuse, PT ;  /* 0x000000883300720c */ /* 0x080fe40003f86270 */
[----:B------:R-:W-:Y:S02]  /*4390*/  ISETP.GE.AND P6, PT, R52, R135, PT ;  /* 0x000000873400720c */ /* 0x000fe40003fc6270 */
[----:B------:R-:W-:Y:S02]  /*43a0*/  FSEL R13, R42, -INF , P3 ;  /* 0xff8000002a0d7808 */ /* 0x000fe40001800000 */
[----:B------:R-:W-:-:S02]  /*43b0*/  ISETP.GE.AND P3, PT, R50, R136, PT ;  /* 0x000000883200720c */ /* 0x000fc40003f66270 */
[----:B------:R-:W-:Y:S02]  /*43c0*/  FSEL R5, R5, -INF , P4 ;  /* 0xff80000005057808 */ /* 0x000fe40002000000 */
[-C--:B------:R-:W-:Y:S02]  /*43d0*/  ISETP.GE.AND P5, PT, R55, R135.reuse, PT ;  /* 0x000000873700720c */ /* 0x080fe40003fa6270 */
[----:B------:R-:W-:Y:S02]  /*43e0*/  FSEL R13, R13, -INF , !P6 ;  /* 0xff8000000d0d7808 */ /* 0x000fe40007000000 */
[----:B------:R-:W-:Y:S02]  /*43f0*/  ISETP.GE.AND P4, PT, R49, R136, PT ;  /* 0x000000883100720c */ /* 0x000fe40003f86270 */
[----:B------:R-:W-:Y:S02]  /*4400*/  ISETP.GE.AND P6, PT, R50, R135, PT ;  /* 0x000000873200720c */ /* 0x000fe40003fc6270 */
[----:B------:R-:W-:-:S02]  /*4410*/  FSEL R11, R31, -INF , P3 ;  /* 0xff8000001f0b7808 */ /* 0x000fc40001800000 */
[-C--:B------:R-:W-:Y:S02]  /*4420*/  ISETP.GE.AND P3, PT, R47, R136.reuse, PT ;  /* 0x000000882f00720c */ /* 0x080fe40003f66270 */
[----:B------:R-:W-:Y:S02]  /*4430*/  FSEL R21, R21, -INF , !P5 ;  /* 0xff80000015157808 */ /* 0x000fe40006800000 */
[----:B------:R-:W-:Y:S02]  /*4440*/  FSEL R16, R16, -INF , P4 ;  /* 0xff80000010107808 */ /* 0x000fe40002000000 */
[----:B------:R-:W-:Y:S02]  /*4450*/  ISETP.GE.AND P5, PT, R53, R135, PT ;  /* 0x000000873500720c */ /* 0x000fe40003fa6270 */
[----:B------:R-:W-:Y:S02]  /*4460*/  FSEL R11, R11, -INF , !P6 ;  /* 0xff8000000b0b7808 */ /* 0x000fe40007000000 */
[----:B------:R-:W-:-:S02]  /*4470*/  ISETP.GE.AND P4, PT, R39, R136, PT ;  /* 0x000000882700720c */ /* 0x000fc40003f86270 */
[----:B------:R-:W-:Y:S02]  /*4480*/  ISETP.GE.AND P6, PT, R47, R135, PT ;  /* 0x000000872f00720c */ /* 0x000fe40003fc6270 */
[----:B------:R-:W-:Y:S02]  /*4490*/  FSEL R32, R32, -INF , P3 ;  /* 0xff80000020207808 */ /* 0x000fe40001800000 */
[----:B------:R-:W-:Y:S02]  /*44a0*/  ISETP.GE.AND P3, PT, R38, R136, PT ;  /* 0x000000882600720c */ /* 0x000fe40003f66270 */
[C---:B------:R-:W-:Y:S02]  /*44b0*/  ISETP.GE.AND P2, PT, R26.reuse, R134, PT ;  /* 0x000000861a00720c */ /* 0x040fe40003f46270 */
[C---:B------:R-:W-:Y:S01]  /*44c0*/  ISETP.GE.AND P1, PT, R26.reuse, R133, PT ;  /* 0x000000851a00720c */ /* 0x040fe20003f26270 */
[----:B------:R-:W-:Y:S01]  /*44d0*/  VIADD R26, R26, 0x39 ;  /* 0x000000391a1a7836 */ /* 0x000fe20000000000 */
[----:B------:R-:W-:-:S02]  /*44e0*/  FSEL R14, R14, -INF , !P5 ;  /* 0xff8000000e0e7808 */ /* 0x000fc40006800000 */
[----:B------:R-:W-:Y:S02]  /*44f0*/  FSEL R9, R9, -INF , P4 ;  /* 0xff80000009097808 */ /* 0x000fe40002000000 */
[-C--:B------:R-:W-:Y:S02]  /*4500*/  ISETP.GE.AND P5, PT, R51, R135.reuse, PT ;  /* 0x000000873300720c */ /* 0x080fe40003fa6270 */
[----:B------:R-:W-:Y:S02]  /*4510*/  FSEL R119, R32, -INF , !P6 ;  /* 0xff80000020777808 */ /* 0x000fe40007000000 */
[----:B------:R-:W-:Y:S02]  /*4520*/  ISETP.GE.AND P4, PT, R37, R136, PT ;  /* 0x000000882500720c */ /* 0x000fe40003f86270 */
[----:B------:R-:W-:Y:S02]  /*4530*/  ISETP.GE.AND P6, PT, R38, R135, PT ;  /* 0x000000872600720c */ /* 0x000fe40003fc6270 */
[----:B------:R-:W-:-:S02]  /*4540*/  FSEL R8, R8, -INF , P3 ;  /* 0xff80000008087808 */ /* 0x000fc40001800000 */
[----:B------:R-:W-:Y:S02]  /*4550*/  FSEL R5, R5, -INF , !P5 ;  /* 0xff80000005057808 */ /* 0x000fe40006800000 */
[----:B------:R-:W-:Y:S02]  /*4560*/  FSEL R12, R12, -INF , P4 ;  /* 0xff8000000c0c7808 */ /* 0x000fe40002000000 */
[----:B------:R-:W-:Y:S02]  /*4570*/  ISETP.GE.AND P5, PT, R49, R135, PT ;  /* 0x000000873100720c */ /* 0x000fe40003fa6270 */
[----:B------:R-:W-:Y:S02]  /*4580*/  FSEL R106, R8, -INF , !P6 ;  /* 0xff800000086a7808 */ /* 0x000fe40007000000 */
[-C--:B------:R-:W-:Y:S02]  /*4590*/  ISETP.GE.AND P4, PT, R26, R136.reuse, PT ;  /* 0x000000881a00720c */ /* 0x080fe40003f86270 */
[----:B------:R-:W-:-:S02]  /*45a0*/  ISETP.GE.AND P6, PT, R35, R136, PT ;  /* 0x000000882300720c */ /* 0x000fc40003fc6270 */
[----:B------:R-:W-:Y:S02]  /*45b0*/  FSEL R120, R16, -INF , !P5 ;  /* 0xff80000010787808 */ /* 0x000fe40006800000 */
[----:B------:R-:W-:Y:S02]  /*45c0*/  FSEL R48, R48, -INF , P4 ;  /* 0xff80000030307808 */ /* 0x000fe40002000000 */
[-C--:B------:R-:W-:Y:S02]  /*45d0*/  ISETP.GE.AND P5, PT, R39, R135.reuse, PT ;  /* 0x000000872700720c */ /* 0x080fe40003fa6270 */
[----:B------:R-:W-:Y:S02]  /*45e0*/  FSEL R43, R43, -INF , P6 ;  /* 0xff8000002b2b7808 */ /* 0x000fe40003000000 */
[----:B------:R-:W-:Y:S02]  /*45f0*/  ISETP.GE.AND P4, PT, R35, R135, PT ;  /* 0x000000872300720c */ /* 0x000fe40003f86270 */
[----:B------:R-:W-:-:S02]  /*4600*/  FSEL R32, R44, -INF , P2 ;  /* 0xff8000002c207808 */ /* 0x000fc40001000000 */
[----:B------:R-:W-:Y:S02]  /*4610*/  ISETP.GE.AND P2, PT, R55, R134, PT ;  /* 0x000000863700720c */ /* 0x000fe40003f46270 */
[----:B------:R-:W-:Y:S02]  /*4620*/  FSEL R105, R9, -INF , !P5 ;  /* 0xff80000009697808 */ /* 0x000fe40006800000 */
[----:B------:R-:W-:Y:S02]  /*4630*/  FSEL R116, R43, -INF , !P4 ;  /* 0xff8000002b747808 */ /* 0x000fe40006000000 */
[----:B------:R-:W-:Y:S01]  /*4640*/  ISETP.GE.AND P5, PT, R36, R136, PT ;  /* 0x000000882400720c */ /* 0x000fe20003fa6270 */
[----:B------:R-:W-:Y:S01]  /*4650*/  LDSM.16.MT88.4 R40, [R111+0x8000] ;  /* 0x008000006f28783b */ /* 0x000fe20000004200 */
[----:B------:R-:W-:Y:S02]  /*4660*/  ISETP.GE.AND P4, PT, R55, R133, PT ;  /* 0x000000853700720c */ /* 0x000fe40003f86270 */
[----:B------:R-:W-:-:S02]  /*4670*/  FSEL R22, R22, -INF , P2 ;  /* 0xff80000016167808 */ /* 0x000fc40001000000 */
[----:B------:R-:W-:Y:S02]  /*4680*/  ISETP.GE.AND P2, PT, R52, R134, PT ;  /* 0x000000863400720c */ /* 0x000fe40003f46270 */
[----:B------:R-:W-:Y:S02]  /*4690*/  FSEL R10, R10, -INF , P5 ;  /* 0xff8000000a0a7808 */ /* 0x000fe40002800000 */
[----:B------:R-:W-:Y:S02]  /*46a0*/  ISETP.GE.AND P6, PT, R36, R135, PT ;  /* 0x000000872400720c */ /* 0x000fe40003fc6270 */
[----:B------:R-:W-:Y:S02]  /*46b0*/  FSEL R22, R22, -INF , !P4 ;  /* 0xff80000016167808 */ /* 0x000fe40006000000 */
[----:B------:R-:W-:Y:S02]  /*46c0*/  ISETP.GE.AND P4, PT, R52, R133, PT ;  /* 0x000000853400720c */ /* 0x000fe40003f86270 */
[----:B------:R-:W-:-:S02]  /*46d0*/  FSEL R4, R4, -INF , P2 ;  /* 0xff80000004047808 */ /* 0x000fc40001000000 */
[----:B------:R-:W-:Y:S02]  /*46e0*/  FSEL R117, R10, -INF , !P6 ;  /* 0xff8000000a757808 */ /* 0x000fe40007000000 */
[----:B------:R-:W-:Y:S02]  /*46f0*/  ISETP.GE.AND P3, PT, R37, R135, PT ;  /* 0x000000872500720c */ /* 0x000fe40003f66270 */
[----:B------:R-:W-:Y:S02]  /*4700*/  FSEL R10, R4, -INF , !P4 ;  /* 0xff800000040a7808 */ /* 0x000fe40006000000 */
[----:B------:R-:W-:Y:S02]  /*4710*/  FMNMX3.FTZ R4, R33, R34, R21, !PT ;  /* 0x0000002221047276 */ /* 0x000fe40007810015 */
[----:B------:R-:W-:Y:S02]  /*4720*/  FSEL R118, R12, -INF , !P3 ;  /* 0xff8000000c767808 */ /* 0x000fe40005800000 */
[----:B------:R-:W-:-:S02]  /*4730*/  ISETP.GE.AND P3, PT, R56, R134, PT ;  /* 0x000000863800720c */ /* 0x000fc40003f66270 */
[----:B------:R-:W-:Y:S02]  /*4740*/  FMNMX3.FTZ R4, R4, R20, R14, !PT ;  /* 0x0000001404047276 */ /* 0x000fe4000781000e */
[----:B------:R-:W-:Y:S02]  /*4750*/  ISETP.GE.AND P5, PT, R56, R133, PT ;  /* 0x000000853800720c */ /* 0x000fe40003fa6270 */
[----:B------:R-:W-:Y:S02]  /*4760*/  FSEL R31, R45, -INF , P3 ;  /* 0xff8000002d1f7808 */ /* 0x000fe40001800000 */
[----:B------:R-:W-:Y:S02]  /*4770*/  FMNMX3.FTZ R4, R4, R13, R5, !PT ;  /* 0x0000000d04047276 */ /* 0x000fe40007810005 */
[----:B------:R-:W-:Y:S02]  /*4780*/  ISETP.GE.AND P3, PT, R53, R134, PT ;  /* 0x000000863500720c */ /* 0x000fe40003f66270 */
[----:B------:R-:W-:-:S02]  /*4790*/  FSEL R31, R31, -INF , !P5 ;  /* 0xff8000001f1f7808 */ /* 0x000fc40006800000 */
[----:B------:R-:W-:Y:S02]  /*47a0*/  FMNMX3.FTZ R4, R4, R11, R120, !PT ;  /* 0x0000000b04047276 */ /* 0x000fe40007810078 */
[----:B------:R-:W-:Y:S02]  /*47b0*/  ISETP.GE.AND P5, PT, R53, R133, PT ;  /* 0x000000853500720c */ /* 0x000fe40003fa6270 */
[----:B------:R-:W-:Y:S02]  /*47c0*/  FSEL R12, R29, -INF , P3 ;  /* 0xff8000001d0c7808 */ /* 0x000fe40001800000 */
[----:B------:R-:W-:Y:S02]  /*47d0*/  ISETP.GE.AND P6, PT, R26, R135, PT ;  /* 0x000000871a00720c */ /* 0x000fe40003fc6270 */
[----:B------:R-:W-:Y:S02]  /*47e0*/  FSEL R32, R32, -INF , !P1 ;  /* 0xff80000020207808 */ /* 0x000fe40004800000 */
[----:B------:R-:W-:-:S02]  /*47f0*/  ISETP.GE.AND P3, PT, R50, R134, PT ;  /* 0x000000863200720c */ /* 0x000fc40003f66270 */
[----:B------:R-:W-:Y:S02]  /*4800*/  ISETP.GE.AND P1, PT, R54, R134, PT ;  /* 0x000000863600720c */ /* 0x000fe40003f26270 */
[----:B------:R-:W-:Y:S02]  /*4810*/  FMNMX3.FTZ R4, R4, R119, R105, !PT ;  /* 0x0000007704047276 */ /* 0x000fe40007810069 */
[----:B------:R-:W-:Y:S02]  /*4820*/  FSEL R12, R12, -INF , !P5 ;  /* 0xff8000000c0c7808 */ /* 0x000fe40006800000 */
[----:B------:R-:W-:Y:S02]  /*4830*/  FSEL R115, R48, -INF , !P6 ;  /* 0xff80000030737808 */ /* 0x000fe40007000000 */
[----:B------:R-:W-:Y:S02]  /*4840*/  ISETP.GE.AND P5, PT, R50, R133, PT ;  /* 0x000000853200720c */ /* 0x000fe40003fa6270 */
[----:B------:R-:W-:-:S02]  /*4850*/  FSEL R6, R6, -INF , P3 ;  /* 0xff80000006067808 */ /* 0x000fc40001800000 */
[----:B------:R-:W-:Y:S02]  /*4860*/  ISETP.GE.AND P6, PT, R54, R133, PT ;  /* 0x000000853600720c */ /* 0x000fe40003fc6270 */
[----:B------:R-:W-:Y:S01]  /*4870*/  FSEL R16, R23, -INF , P1 ;  /* 0xff80000017107808 */ /* 0x000fe20000800000 */
[----:B------:R-:W-:Y:S01]  /*4880*/  LDSM.16.MT88.4 R52, [R102+0x7000] ;  /* 0x007000006634783b */ /* 0x000fe20000004200 */
[----:B------:R-:W-:Y:S02]  /*4890*/  ISETP.GE.AND P1, PT, R51, R134, PT ;  /* 0x000000863300720c */ /* 0x000fe40003f26270 */
[----:B------:R-:W-:Y:S02]  /*48a0*/  FMNMX3.FTZ R4, R4, R106, R118, !PT ;  /* 0x0000006a04047276 */ /* 0x000fe40007810076 */
[----:B------:R-:W-:Y:S02]  /*48b0*/  FSEL R8, R6, -INF , !P5 ;  /* 0xff80000006087808 */ /* 0x000fe40006800000 */
[----:B------:R-:W-:-:S02]  /*48c0*/  FSEL R16, R16, -INF , !P6 ;  /* 0xff80000010107808 */ /* 0x000fc40007000000 */
[----:B------:R-:W-:Y:S02]  /*48d0*/  ISETP.GE.AND P2, PT, R49, R134, PT ;  /* 0x000000863100720c */ /* 0x000fe40003f46270 */
[----:B------:R-:W-:Y:S02]  /*48e0*/  FMNMX3.FTZ R6, R32, R31, R22, !PT ;  /* 0x0000001f20067276 */ /* 0x000fe40007810016 */
[----:B------:R-:W-:Y:S02]  /*48f0*/  ISETP.GE.AND P6, PT, R51, R133, PT ;  /* 0x000000853300720c */ /* 0x000fe40003fc6270 */
[----:B------:R-:W-:Y:S02]  /*4900*/  FSEL R9, R30, -INF , P1 ;  /* 0xff8000001e097808 */ /* 0x000fe40000800000 */
[----:B------:R-:W-:Y:S02]  /*4910*/  FMNMX3.FTZ R4, R4, R117, R116, !PT ;  /* 0x0000007504047276 */ /* 0x000fe40007810074 */
[----:B------:R-:W-:-:S02]  /*4920*/  ISETP.GE.AND P4, PT, R49, R133, PT ;  /* 0x000000853100720c */ /* 0x000fc40003f86270 */
[----:B------:R-:W-:Y:S02]  /*4930*/  FSEL R7, R7, -INF , P2 ;  /* 0xff80000007077808 */ /* 0x000fe40001000000 */
[----:B------:R-:W-:Y:S02]  /*4940*/  FMNMX3.FTZ R6, R6, R16, R12, !PT ;  /* 0x0000001006067276 */ /* 0x000fe4000781000c */
[----:B------:R-:W-:Y:S02]  /*4950*/  ISETP.GE.AND P1, PT, R47, R134, PT ;  /* 0x000000862f00720c */ /* 0x000fe40003f26270 */
[----:B------:R-:W-:Y:S02]  /*4960*/  FSEL R9, R9, -INF , !P6 ;  /* 0xff80000009097808 */ /* 0x000fe40007000000 */
[----:B------:R-:W-:Y:S02]  /*4970*/  FMNMX.FTZ R4, R115, R4, !PT ;  /* 0x0000000473047209 */ /* 0x000fe40007810000 */
[----:B------:R-:W-:-:S02]  /*4980*/  ISETP.GE.AND P3, PT, R39, R134, PT ;  /* 0x000000862700720c */ /* 0x000fc40003f66270 */
[----:B------:R-:W-:Y:S02]  /*4990*/  FSEL R110, R7, -INF , !P4 ;  /* 0xff800000076e7808 */ /* 0x000fe40006000000 */
[-C--:B------:R-:W-:Y:S02]  /*49a0*/  ISETP.GE.AND P6, PT, R47, R133.reuse, PT ;  /* 0x000000852f00720c */ /* 0x080fe40003fc6270 */
[----:B------:R-:W-:Y:S02]  /*49b0*/  ISETP.GE.AND P2, PT, R38, R134, PT ;  /* 0x000000862600720c */ /* 0x000fe40003f46270 */
[----:B------:R-:W-:Y:S02]  /*49c0*/  FSEL R17, R17, -INF , P1 ;  /* 0xff80000011117808 */ /* 0x000fe40000800000 */
[----:B------:R-:W-:Y:S02]  /*49d0*/  FMNMX3.FTZ R7, R6, R10, R9, !PT ;  /* 0x0000000a06077276 */ /* 0x000fe40007810009 */
[----:B------:R-:W-:Y:S01]  /*49e0*/  ISETP.GE.AND P5, PT, R39, R133, PT ;  /* 0x000000852700720c */ /* 0x000fe20003fa6270 */
[----:B------:R-:W1:Y:S01]  /*49f0*/  SHFL.BFLY PT, R6, R4, 0x2, 0x1f ;  /* 0x0c401f0004067f89 */ /* 0x000e6200000e0000 */
[----:B------:R-:W-:-:S02]  /*4a00*/  ISETP.GE.AND P1, PT, R37, R134, PT ;  /* 0x000000862500720c */ /* 0x000fc40003f26270 */
[----:B------:R-:W-:Y:S02]  /*4a10*/  FSEL R19, R19, -INF , P3 ;  /* 0xff80000013137808 */ /* 0x000fe40001800000 */
[----:B------:R-:W-:Y:S02]  /*4a20*/  ISETP.GE.AND P3, PT, R36, R134, PT ;  /* 0x000000862400720c */ /* 0x000fe40003f66270 */
[-C--:B------:R-:W-:Y:S02]  /*4a30*/  ISETP.GE.AND P4, PT, R38, R133.reuse, PT ;  /* 0x000000852600720c */ /* 0x080fe40003f86270 */
[----:B------:R-:W-:Y:S02]  /*4a40*/  FSEL R112, R17, -INF , !P6 ;  /* 0xff80000011707808 */ /* 0x000fe40007000000 */
[----:B------:R-:W-:Y:S02]  /*4a50*/  FSEL R18, R18, -INF , P2 ;  /* 0xff80000012127808 */ /* 0x000fe40001000000 */
        /* <DEDUP_REMOVED lines=8> */
[C---:B------:R-:W-:Y:S02]  /*4ae0*/  ISETP.GE.AND P1, PT, R26.reuse, R134, PT ;  /* 0x000000861a00720c */ /* 0x040fe40003f26270 */
[-C--:B------:R-:W-:Y:S02]  /*4af0*/  ISETP.GE.AND P3, PT, R26, R133.reuse, PT ;  /* 0x000000851a00720c */ /* 0x080fe40003f66270 */
[----:B------:R-:W-:Y:S02]  /*4b00*/  ISETP.GE.AND P4, PT, R35, R133, PT ;  /* 0x000000852300720c */ /* 0x000fe40003f86270 */
[----:B------:R-:W-:Y:S02]  /*4b10*/  FSEL R17, R25, -INF , P2 ;  /* 0xff80000019117808 */ /* 0x000fe40001000000 */
[----:B------:R-:W-:-:S02]  /*4b20*/  FSEL R26, R15, -INF , !P6 ;  /* 0xff8000000f1a7808 */ /* 0x000fc40007000000 */
[----:B------:R-:W-:Y:S02]  /*4b30*/  FMNMX3.FTZ R7, R7, R112, R113, !PT ;  /* 0x0000007007077276 */ /* 0x000fe40007810071 */
[----:B------:R-:W-:Y:S02]  /*4b40*/  FSEL R25, R24, -INF , !P5 ;  /* 0xff80000018197808 */ /* 0x000fe40006800000 */
[----:B------:R-:W-:Y:S02]  /*4b50*/  FSEL R27, R27, -INF , P1 ;  /* 0xff8000001b1b7808 */ /* 0x000fe40000800000 */
        /* <DEDUP_REMOVED lines=29> */
[----:B------:R-:W-:Y:S01]  /*4d30*/  FFMA.FTZ R116, R116, R107, -R27 ;  /* 0x0000006b74747223 */ /* 0x000fe2000001081b */
[----:B-1----:R-:W-:-:S02]  /*4d40*/  FMNMX.FTZ R85, R4, R85, !PT ;  /* 0x0000005504557209 */ /* 0x002fc40007810000 */
[----:B------:R-:W1:Y:S02]  /*4d50*/  LDSM.16.MT88.4 R4, [R102+0x8000] ;  /* 0x008000006604783b */ /* 0x000e640000004200 */
[----:B------:R-:W-:Y:S01]  /*4d60*/  FSETP.NEU.FTZ.AND P1, PT, R85, -INF , PT ;  /* 0xff8000005500780b */ /* 0x000fe20003f3d000 */
[----:B------:R-:W-:Y:S01]  /*4d70*/  FMUL.FTZ R109, R107, R85 ;  /* 0x000000556b6d7220 */ /* 0x000fe20000410000 */
[----:B------:R-:W-:Y:S04]  /*4d80*/  MUFU.EX2 R92, R92 ;  /* 0x0000005c005c7308 */ /* 0x000fe80000000800 */
[----:B------:R-:W-:Y:S02]  /*4d90*/  FSEL R109, R109, RZ, P1 ;  /* 0x000000ff6d6d7208 */ /* 0x000fe40000800000 */
[----:B------:R-:W-:-:S02]  /*4da0*/  ISETP.GT.AND P1, PT, R28, R141, PT ;  /* 0x0000008d1c00720c */ /* 0x000fc40003f24270 */
[----:B------:R-:W3:Y:S01]  /*4db0*/  MUFU.EX2 R91, R91 ;  /* 0x0000005b005b7308 */ /* 0x000ee20000000800 */
[-CC-:B------:R-:W-:Y:S01]  /*4dc0*/  FFMA.FTZ R94, R32, R107.reuse, -R109.reuse ;  /* 0x0000006b205e7223 */ /* 0x180fe2000001086d */
[-CC-:B------:R-:W-:Y:S01]  /*4dd0*/  FFMA.FTZ R93, R31, R107.reuse, -R109.reuse ;  /* 0x0000006b1f5d7223 */ /* 0x180fe2000001086d */
[-CC-:B------:R-:W-:Y:S01]  /*4de0*/  FFMA.FTZ R90, R22, R107.reuse, -R109.reuse ;  /* 0x0000006b165a7223 */ /* 0x180fe2000001086d */
[-C--:B------:R-:W-:Y:S01]  /*4df0*/  FFMA.FTZ R89, R16, R107.reuse, -R109 ;  /* 0x0000006b10597223 */ /* 0x080fe2000001086d */
[-CC-:B------:R-:W-:Y:S01]  /*4e00*/  FFMA.FTZ R32, R14, R107.reuse, -R27.reuse ;  /* 0x0000006b0e207223 */ /* 0x180fe2000001081b */
[-C--:B------:R-:W-:Y:S01]  /*4e10*/  FFMA.FTZ R31, R13, R107.reuse, -R27 ;  /* 0x0000006b0d1f7223 */ /* 0x080fe2000001081b */
[-CC-:B------:R-:W-:Y:S01]  /*4e20*/  FFMA.FTZ R34, R12, R107.reuse, -R109.reuse ;  /* 0x0000006b0c227223 */ /* 0x180fe2000001086d */
[----:B------:R-:W-:Y:S01]  /*4e30*/  MUFU.EX2 R94, R94 ;  /* 0x0000005e005e7308 */ /* 0x000fe20000000800 */
[----:B------:R-:W4:Y:S01]  /*4e40*/  LDSM.16.MT88.4 R12, [R111+0x6400] ;  /* 0x006400006f0c783b */ /* 0x000f220000004200 */
[-CC-:B------:R-:W-:Y:S01]  /*4e50*/  FFMA.FTZ R88, R10, R107.reuse, -R109.reuse ;  /* 0x0000006b0a587223 */ /* 0x180fe2000001086d */
[-CC-:B------:R-:W-:Y:S01]  /*4e60*/  FFMA.FTZ R33, R9, R107.reuse, -R109.reuse ;  /* 0x0000006b09217223 */ /* 0x180fe2000001086d */
[--C-:B------:R-:W-:Y:S01]  /*4e70*/  FFMA.FTZ R35, R8, R107, -R109.reuse ;  /* 0x0000006b08237223 */ /* 0x100fe2000001086d */
[----:B--2---:R-:W-:Y:S01]  /*4e80*/  F2FP.F16.F32.PACK_AB R48, R95, R101 ;  /* 0x000000655f30723e */ /* 0x004fe200000000ff */
[----:B------:R-:W2:Y:S01]  /*4e90*/  LDSM.16.MT88.4 R8, [R111+0x7400] ;  /* 0x007400006f08783b */ /* 0x000ea20000004200 */
[-CC-:B------:R-:W-:Y:S01]  /*4ea0*/  FFMA.FTZ R110, R110, R107.reuse, -R109.reuse ;  /* 0x0000006b6e6e7223 */ /* 0x180fe2000001086d */
[----:B------:R-:W5:Y:S01]  /*4eb0*/  MUFU.EX2 R93, R93 ;  /* 0x0000005d005d7308 */ /* 0x000f620000000800 */
[----:B---3--:R-:W-:Y:S01]  /*4ec0*/  F2FP.F16.F32.PACK_AB R50, R91, R92 ;  /* 0x0000005c5b32723e */ /* 0x008fe200000000ff */
[----:B------:R-:W3:Y:S01]  /*4ed0*/  LDSM.16.MT88.4 R16, [R102+0x7400] ;  /* 0x007400006610783b */ /* 0x000ee20000004200 */
[-CC-:B------:R-:W-:Y:S01]  /*4ee0*/  FFMA.FTZ R112, R112, R107.reuse, -R109.reuse ;  /* 0x0000006b70707223 */ /* 0x180fe2000001086d */
[-CC-:B------:R-:W-:Y:S01]  /*4ef0*/  FFMA.FTZ R113, R113, R107.reuse, -R109.reuse ;  /* 0x0000006b71717223 */ /* 0x180fe2000001086d */
[-CC-:B------:R-:W-:Y:S01]  /*4f00*/  FFMA.FTZ R114, R114, R107.reuse, -R109.reuse ;  /* 0x0000006b72727223 */ /* 0x180fe2000001086d */
[----:B------:R-:W3:Y:S01]  /*4f10*/  LDSM.16.MT88.4 R20, [R102+0x6400] ;  /* 0x006400006614783b */ /* 0x000ee20000004200 */
[-CC-:B------:R-:W-:Y:S01]  /*4f20*/  FFMA.FTZ R115, R26, R107.reuse, -R109.reuse ;  /* 0x0000006b1a737223 */ /* 0x180fe2000001086d */
[----:B------:R-:W1:Y:S01]  /*4f30*/  MUFU.EX2 R90, R90 ;  /* 0x0000005a005a7308 */ /* 0x000e620000000800 */
[-CC-:B------:R-:W-:Y:S01]  /*4f40*/  FFMA.FTZ R119, R25, R107.reuse, -R109.reuse ;  /* 0x0000006b19777223 */ /* 0x180fe2000001086d */
[-CC-:B------:R-:W-:Y:S01]  /*4f50*/  FFMA.FTZ R120, R24, R107.reuse, -R109.reuse ;  /* 0x0000006b18787223 */ /* 0x180fe2000001086d */
[----:B------:R-:W-:Y:S01]  /*4f60*/  FFMA.FTZ R160, R108, R107, -R109 ;  /* 0x0000006b6ca07223 */ /* 0x000fe2000001086d */
[----:B------:R-:W-:Y:S01]  /*4f70*/  FADD.FTZ R95, R101, R95 ;  /* 0x0000005f655f7221 */ /* 0x000fe20000010000 */
[----:B------:R-:W-:Y:S03]  /*4f80*/  LDSM.16.MT88.4 R24, [R111+0x6c00] ;  /* 0x006c00006f18783b */ /* 0x000fe60000004200 */
[----:B------:R-:W4:Y:S01]  /*4f90*/  MUFU.EX2 R89, R89 ;  /* 0x0000005900597308 */ /* 0x000f220000000800 */
[----:B-----5:R-:W-:Y:S01]  /*4fa0*/  F2FP.F16.F32.PACK_AB R49, R93, R94 ;  /* 0x0000005e5d31723e */ /* 0x020fe200000000ff */
[----:B------:R-:W-:Y:S01]  /*4fb0*/  FADD.FTZ R93, R94, R93 ;  /* 0x0000005d5e5d7221 */ /* 0x000fe20000010000 */
[----:B------:R-:W-:-:S04]  /*4fc0*/  FADD.FTZ R95, R92, R95 ;  /* 0x0000005f5c5f7221 */ /* 0x000fc80000010000 */
[----:B------:R-:W-:Y:S01]  /*4fd0*/  FADD.FTZ R91, R91, R95 ;  /* 0x0000005f5b5b7221 */ /* 0x000fe20000010000 */
[----:B------:R-:W5:Y:S01]  /*4fe0*/  MUFU.EX2 R32, R32 ;  /* 0x0000002000207308 */ /* 0x000f620000000800 */
[----:B-1----:R-:W-:-:S07]  /*4ff0*/  FADD.FTZ R93, R90, R93 ;  /* 0x0000005d5a5d7221 */ /* 0x002fce0000010000 */
[----:B------:R-:W-:Y:S01]  /*5000*/  MUFU.EX2 R31, R31 ;  /* 0x0000001f001f7308 */ /* 0x000fe20000000800 */
[C---:B----4-:R-:W-:Y:S01]  /*5010*/  F2FP.F16.F32.PACK_AB R51, R89.reuse, R90 ;  /* 0x0000005a5933723e */ /* 0x050fe200000000ff */
[----:B------:R-:W-:-:S06]  /*5020*/  FADD.FTZ R89, R89, R93 ;  /* 0x0000005d59597221 */ /* 0x000fcc0000010000 */
[----:B------:R-:W-:Y:S01]  /*5030*/  MUFU.EX2 R30, R30 ;  /* 0x0000001e001e7308 */ /* 0x000fe20000000800 */
[----:B------:R-:W-:Y:S01]  /*5040*/  HMMA.16816.F32 R80, R48, R76, RZ ;  /* 0x0000004c3050723c */ /* 0x000fe200000018ff */
[----:B-----5:R-:W-:-:S06]  /*5050*/  FADD.FTZ R91, R32, R91 ;  /* 0x0000005b205b7221 */ /* 0x020fcc0000010000 */
[----:B------:R-:W-:Y:S01]  /*5060*/  MUFU.EX2 R29, R29 ;  /* 0x0000001d001d7308 */ /* 0x000fe20000000800 */
[C---:B------:R-:W-:Y:S07]  /*5070*/  HMMA.16816.F32 R76, R48.reuse, R78, RZ ;  /* 0x0000004e304c723c */ /* 0x040fee00000018ff */
[----:B------:R-:W1:Y:S01]  /*5080*/  MUFU.EX2 R34, R34 ;  /* 0x0000002200227308 */ /* 0x000e620000000800 */
[C---:B------:R-:W-:Y:S07]  /*5090*/  HMMA.16816.F32 R64, R48.reuse, R60, RZ ;  /* 0x0000003c3040723c */ /* 0x040fee00000018ff */
[----:B------:R-:W4:Y:S01]  /*50a0*/  MUFU.EX2 R88, R88 ;  /* 0x0000005800587308 */ /* 0x000f220000000800 */
[C---:B------:R-:W-:Y:S07]  /*50b0*/  HMMA.16816.F32 R60, R48.reuse, R62, RZ ;  /* 0x0000003e303c723c */ /* 0x040fee00000018ff */
[----:B------:R-:W5:Y:S01]  /*50c0*/  MUFU.EX2 R33, R33 ;  /* 0x0000002100217308 */ /* 0x000f620000000800 */
[----:B------:R-:W-:Y:S01]  /*50d0*/  HMMA.16816.F32 R72, R48, R68, RZ ;  /* 0x000000443048723c */ /* 0x000fe200000018ff */
[----:B-1----:R-:W-:-:S06]  /*50e0*/  FADD.FTZ R89, R34, R89 ;  /* 0x0000005922597221 */ /* 0x002fcc0000010000 */
[----:B------:R-:W1:Y:S01]  /*50f0*/  MUFU.EX2 R35, R35 ;  /* 0x0000002300237308 */ /* 0x000e620000000800 */
        /* <DEDUP_REMOVED lines=11> */
[C---:B------:R-:W-:Y:S01]  /*51b0*/  F2FP.F16.F32.PACK_AB R4, R31.reuse, R32 ;  /* 0x000000201f04723e */ /* 0x040fe200000000ff */
[----:B------:R-:W-:Y:S01]  /*51c0*/  FADD.FTZ R31, R31, R91 ;  /* 0x0000005b1f1f7221 */ /* 0x000fe20000010000 */
[C---:B----4-:R-:W-:Y:S01]  /*51d0*/  F2FP.F16.F32.PACK_AB R5, R88.reuse, R34 ;  /* 0x000000225805723e */ /* 0x050fe200000000ff */
[----:B------:R-:W-:-:S02]  /*51e0*/  FADD.FTZ R88, R88, R89 ;  /* 0x0000005958587221 */ /* 0x000fc40000010000 */
[----:B------:R-:W-:Y:S01]  /*51f0*/  FADD.FTZ R31, R30, R31 ;  /* 0x0000001f1e1f7221 */ /* 0x000fe20000010000 */
[----:B------:R-:W4:Y:S01]  /*5200*/  MUFU.EX2 R112, R112 ;  /* 0x0000007000707308 */ /* 0x000f220000000800 */
[----:B------:R-:W-:Y:S01]  /*5210*/  HMMA.16816.F32 R48, R48, R6, RZ ;  /* 0x000000063030723c */ /* 0x000fe200000018ff */
[----:B------:R-:W-:Y:S01]  /*5220*/  F2FP.F16.F32.PACK_AB R6, R29, R30 ;  /* 0x0000001e1d06723e */ /* 0x000fe200000000ff */
[----:B-----5:R-:W-:Y:S01]  /*5230*/  FADD.FTZ R88, R33, R88 ;  /* 0x0000005821587221 */ /* 0x020fe20000010000 */
[----:B-1----:R-:W-:Y:S01]  /*5240*/  F2FP.F16.F32.PACK_AB R7, R35, R33 ;  /* 0x000000212307723e */ /* 0x002fe200000000ff */
[----:B------:R-:W-:Y:S02]  /*5250*/  FADD.FTZ R29, R29, R31 ;  /* 0x0000001f1d1d7221 */ /* 0x000fe40000010000 */
[----:B------:R-:W-:Y:S01]  /*5260*/  FADD.FTZ R35, R35, R88 ;  /* 0x0000005823237221 */ /* 0x000fe20000010000 */
[----:B------:R-:W-:Y:S01]  /*5270*/  MUFU.EX2 R113, R113 ;  /* 0x0000007100717308 */ /* 0x000fe20000000800 */
[----:B--2---:R-:W-:-:S02]  /*5280*/  FADD.FTZ R29, R103, R29 ;  /* 0x0000001d671d7221 */ /* 0x004fc40000010000 */
[----:B------:R-:W-:Y:S01]  /*5290*/  HMMA.16816.F32 R80, R4, R12, R80 ;  /* 0x0000000c0450723c */ /* 0x000fe20000001850 */
[----:B---3--:R-:W-:-:S04]  /*52a0*/  FADD.FTZ R35, R110, R35 ;  /* 0x000000236e237221 */ /* 0x008fc80000010000 */
[----:B------:R-:W1:Y:S03]  /*52b0*/  MUFU.EX2 R114, R114 ;  /* 0x0000007200727308 */ /* 0x000e660000000800 */
[C---:B------:R-:W-:Y:S01]  /*52c0*/  HMMA.16816.F32 R76, R4.reuse, R14, R76 ;  /* 0x0000000e044c723c */ /* 0x040fe2000000184c */
[----:B------:R-:W2:Y:S04]  /*52d0*/  LDSM.16.MT88.4 R12, [R111+0x8400] ;  /* 0x008400006f0c783b */ /* 0x000ea80000004200 */
[----:B------:R-:W3:Y:S03]  /*52e0*/  MUFU.EX2 R118, R118 ;  /* 0x0000007600767308 */ /* 0x000ee60000000800 */
        /* <DEDUP_REMOVED lines=8> */
[----:B------:R-:W3:Y:S04]  /*5370*/  LDSM.16.MT88.4 R16, [R111+0x6800] ;  /* 0x006800006f10783b */ /* 0x000ee80000004200 */
[----:B------:R-:W3:Y:S03]  /*5380*/  MUFU.EX2 R115, R115 ;  /* 0x0000007300737308 */ /* 0x000ee60000000800 */
[C---:B------:R-:W-:Y:S05]  /*5390*/  HMMA.16816.F32 R72, R4.reuse, R20, R72 ;  /* 0x000000140448723c */ /* 0x040fea0000001848 */
[----:B------:R-:W3:Y:S03]  /*53a0*/  MUFU.EX2 R119, R119 ;  /* 0x0000007700777308 */ /* 0x000ee60000000800 */
[C---:B--2---:R-:W-:Y:S05]  /*53b0*/  HMMA.16816.F32 R36, R4.reuse, R12, R36 ;  /* 0x0000000c0424723c */ /* 0x044fea0000001824 */
[----:B------:R-:W2:Y:S03]  /*53c0*/  MUFU.EX2 R120, R120 ;  /* 0x0000007800787308 */ /* 0x000ea60000000800 */
[C---:B------:R-:W-:Y:S01]  /*53d0*/  HMMA.16816.F32 R40, R4.reuse, R14, R40 ;  /* 0x0000000e0428723c */ /* 0x040fe20000001828 */
[----:B------:R-:W2:Y:S04]  /*53e0*/  LDSM.16.MT88.4 R12, [R111+0x7800] ;  /* 0x007800006f0c783b */ /* 0x000ea80000004200 */
[----:B------:R-:W2:Y:S03]  /*53f0*/  MUFU.EX2 R160, R160 ;  /* 0x000000a000a07308 */ /* 0x000ea60000000800 */
[C---:B-----5:R-:W-:Y:S08]  /*5400*/  HMMA.16816.F32 R44, R4.reuse, R8, R44 ;  /* 0x00000008042c723c */ /* 0x060ff0000000182c */
[C---:B------:R-:W-:Y:S01]  /*5410*/  HMMA.16816.F32 R48, R4.reuse, R10, R48 ;  /* 0x0000000a0430723c */ /* 0x040fe20000001830 */
[----:B------:R-:W5:Y:S07]  /*5420*/  LDSM.16.MT88.4 R8, [R102+0x7800] ;  /* 0x007800006608783b */ /* 0x000f6e0000004200 */
[----:B------:R-:W-:Y:S01]  /*5430*/  HMMA.16816.F32 R68, R4, R22, R68 ;  /* 0x000000160444723c */ /* 0x000fe20000001844 */
[----:B------:R-:W-:Y:S01]  /*5440*/  F2FP.F16.F32.PACK_AB R4, R104, R103 ;  /* 0x000000676804723e */ /* 0x000fe200000000ff */
[----:B------:R-:W5:Y:S01]  /*5450*/  LDSM.16.MT88.4 R20, [R102+0x6800] ;  /* 0x006800006614783b */ /* 0x000f620000004200 */
[----:B----4-:R-:W-:Y:S01]  /*5460*/  F2FP.F16.F32.PACK_AB R5, R112, R110 ;  /* 0x0000006e7005723e */ /* 0x010fe200000000ff */
[----:B------:R-:W-:Y:S01]  /*5470*/  FADD.FTZ R104, R104, R29 ;  /* 0x0000001d68687221 */ /* 0x000fe20000010000 */
[----:B------:R-:W-:Y:S01]  /*5480*/  F2FP.F16.F32.PACK_AB R6, R106, R105 ;  /* 0x000000696a06723e */ /* 0x000fe200000000ff */
[----:B------:R-:W-:Y:S01]  /*5490*/  FADD.FTZ R112, R112, R35 ;  /* 0x0000002370707221 */ /* 0x000fe20000010000 */
[----:B-1----:R-:W-:Y:S01]  /*54a0*/  F2FP.F16.F32.PACK_AB R7, R114, R113 ;  /* 0x000000717207723e */ /* 0x002fe200000000ff */
[----:B------:R-:W-:-:S02]  /*54b0*/  FADD.FTZ R104, R105, R104 ;  /* 0x0000006869687221 */ /* 0x000fc40000010000 */
[----:B------:R-:W-:Y:S02]  /*54c0*/  FADD.FTZ R112, R113, R112 ;  /* 0x0000007071707221 */ /* 0x000fe40000010000 */
[----:B------:R-:W-:Y:S02]  /*54d0*/  FADD.FTZ R106, R106, R104 ;  /* 0x000000686a6a7221 */ /* 0x000fe40000010000 */
[----:B---3--:R-:W-:Y:S01]  /*54e0*/  HMMA.16816.F32 R80, R4, R16, R80 ;  /* 0x000000100450723c */ /* 0x008fe20000001850 */
        /* <DEDUP_REMOVED lines=8> */
[----:B--2---:R-:W-:Y:S02]  /*5570*/  FADD.FTZ R114, R120, R114 ;  /* 0x0000007278727221 */ /* 0x004fe40000010000 */
[C---:B------:R-:W-:Y:S08]  /*5580*/  HMMA.16816.F32 R64, R4.reuse, R12, R64 ;  /* 0x0000000c0440723c */ /* 0x040ff00000001840 */
[C---:B------:R-:W-:Y:S01]  /*5590*/  HMMA.16816.F32 R60, R4.reuse, R14, R60 ;  /* 0x0000000e043c723c */ /* 0x040fe2000000183c */
[----:B------:R-:W2:Y:S07]  /*55a0*/  LDSM.16.MT88.4 R12, [R102+0x8800] ;  /* 0x00880000660c783b */ /* 0x000eae0000004200 */
[C---:B-----5:R-:W-:Y:S08]  /*55b0*/  HMMA.16816.F32 R56, R4.reuse, R8, R56 ;  /* 0x000000080438723c */ /* 0x060ff00000001838 */
[C---:B------:R-:W-:Y:S01]  /*55c0*/  HMMA.16816.F32 R52, R4.reuse, R10, R52 ;  /* 0x0000000a0434723c */ /* 0x040fe20000001834 */
[----:B------:R-:W3:Y:S07]  /*55d0*/  LDSM.16.MT88.4 R8, [R111+0x8c00] ;  /* 0x008c00006f08783b */ /* 0x000eee0000004200 */
[C---:B------:R-:W-:Y:S08]  /*55e0*/  HMMA.16816.F32 R72, R4.reuse, R20, R72 ;  /* 0x000000140448723c */ /* 0x040ff00000001848 */
[C---:B-1----:R-:W-:Y:S08]  /*55f0*/  HMMA.16816.F32 R36, R4.reuse, R16, R36 ;  /* 0x000000100424723c */ /* 0x042ff00000001824 */
[C---:B------:R-:W-:Y:S01]  /*5600*/  HMMA.16816.F32 R40, R4.reuse, R18, R40 ;  /* 0x000000120428723c */ /* 0x040fe20000001828 */
[----:B------:R-:W-:Y:S07]  /*5610*/  LDSM.16.MT88.4 R16, [R102+0x6c00] ;  /* 0x006c00006610783b */ /* 0x000fee0000004200 */
[C---:B------:R-:W-:Y:S01]  /*5620*/  HMMA.16816.F32 R68, R4.reuse, R22, R68 ;  /* 0x000000160444723c */ /* 0x040fe20000001844 */
[----:B------:R-:W1:Y:S07]  /*5630*/  LDSM.16.MT88.4 R20, [R111+0x7c00] ;  /* 0x007c00006f14783b */ /* 0x000e6e0000004200 */
        /* <DEDUP_REMOVED lines=14> */
[C---:B-1----:R-:W-:Y:S08]  /*5720*/  HMMA.16816.F32 R64, R4.reuse, R20, R64 ;  /* 0x000000140440723c */ /* 0x042ff00000001840 */
[C---:B------:R-:W-:Y:S08]  /*5730*/  HMMA.16816.F32 R60, R4.reuse, R22, R60 ;  /* 0x00000016043c723c */ /* 0x040ff0000000183c */
[C---:B------:R-:W-:Y:S08]  /*5740*/  HMMA.16816.F32 R72, R4.reuse, R16, R72 ;  /* 0x000000100448723c */ /* 0x040ff00000001848 */
[C---:B------:R-:W-:Y:S08]  /*5750*/  HMMA.16816.F32 R68, R4.reuse, R18, R68 ;  /* 0x000000120444723c */ /* 0x040ff00000001844 */
[C---:B--2---:R-:W-:Y:S08]  /*5760*/  HMMA.16816.F32 R56, R4.reuse, R12, R56 ;  /* 0x0000000c0438723c */ /* 0x044ff00000001838 */
[C---:B------:R-:W-:Y:S08]  /*5770*/  HMMA.16816.F32 R52, R4.reuse, R14, R52 ;  /* 0x0000000e0434723c */ /* 0x040ff00000001834 */
[C---:B---3--:R-:W-:Y:S08]  /*5780*/  HMMA.16816.F32 R44, R4.reuse, R8, R44 ;  /* 0x00000008042c723c */ /* 0x048ff0000000182c */
        /* <DEDUP_REMOVED lines=43> */
[----:B------:R-:W-:Y:S01]  /*5a40*/  IMAD.MOV.U32 R7, RZ, RZ, R9 ;  /* 0x000000ffff077224 */ /* 0x000fe200078e0009 */
[----:B------:R-:W-:Y:S01]  /*5a50*/  @P6 IADD3 R10, PT, PT, R10, 0x1, RZ ;  /* 0x000000010a0a6810 */ /* 0x000fe20007ffe0ff */
[----:B------:R-:W2:Y:S03]  /*5a60*/  LD.E.64 R8, desc[UR4][R2.64+0x40] ;  /* 0x0000400402087980 */ /* 0x000ea6000c101b00 */
        /* <DEDUP_REMOVED lines=26> */
.L_x_8367:
        /* <DEDUP_REMOVED lines=8> */
.L_x_8368:
[----:B------:R-:W-:Y:S05]  /*5c90*/  BSYNC.RECONVERGENT B0 ;  /* 0x0000000000007941 */ /* 0x000fea0003800200 */
.L_x_8366:
[-C--:B------:R-:W-:Y:S02]  /*5ca0*/  ISETP.GE.AND P5, PT, R100, R151.reuse, PT ;  /* 0x000000976400720c */ /* 0x080fe40003fa6270 */
[-C--:B------:R-:W-:Y:S02]  /*5cb0*/  ISETP.GE.AND P4, PT, R99, R151.reuse, PT ;  /* 0x000000976300720c */ /* 0x080fe40003f86270 */
[----:B------:R-:W-:Y:S02]  /*5cc0*/  ISETP.GE.AND P3, PT, R98, R151, PT ;  /* 0x000000976200720c */ /* 0x000fe40003f66270 */
[----:B------:R-:W-:-:S04]  /*5cd0*/  LEA R4, P1, R137, R145, 0x1 ;  /* 0x0000009189047211 */ /* 0x000fc800078208ff */
[----:B------:R-:W-:-:S03]  /*5ce0*/  LEA.HI.X R5, R137, R144, R138, 0x1, P1 ;  /* 0x0000009089057211 */ /* 0x000fc600008f0c8a */
[-C--:B------:R-:W-:Y:S02]  /*5cf0*/  @!P5 MOV R6, R145.reuse ;  /* 0x000000910006d202 */ /* 0x080fe40000000f00 */
[-C--:B------:R-:W-:Y:S02]  /*5d00*/  @!P5 MOV R7, R144.reuse ;  /* 0x000000900007d202 */ /* 0x080fe40000000f00 */
[-C--:B------:R-:W-:Y:S02]  /*5d10*/  @!P4 MOV R8, R145.reuse ;  /* 0x000000910008c202 */ /* 0x080fe40000000f00 */
[----:B------:R-:W-:Y:S01]  /*5d20*/  @!P4 MOV R9, R144 ;  /* 0x000000900009c202 */ /* 0x000fe20000000f00 */
        /* <DEDUP_REMOVED lines=9> */
[----:B------:R-:W-:Y:S01]  /*5dc0*/  @P4 STS.128 [R129+0x7000], RZ ;  /* 0x007000ff81004388 */ /* 0x000fe20000000c00 */
[----:B-1----:R-:W-:-:S02]  /*5dd0*/  @!P3 MOV R6, R145 ;  /* 0x000000910006b202 */ /* 0x002fc40000000f00 */
[----:B------:R-:W-:-:S05]  /*5de0*/  @!P3 MOV R7, R144 ;  /* 0x000000900007b202 */ /* 0x000fca0000000f00 */
        /* <DEDUP_REMOVED lines=31> */
[----:B------:R-:W-:Y:S04]  /*5fe0*/  LDSM.16.M88.4 R28, [R150] ;  /* 0x00000000961c783b */ /* 0x000fe80000000200 */
[----:B--2---:R-:W2:Y:S04]  /*5ff0*/  LDSM.16.M88.4 R8, [R149+0x3400] ;  /* 0x003400009508783b */ /* 0x004ea80000000200 */
[----:B-1----:R-:W1:Y:S04]  /*6000*/  LDSM.16.M88.4 R4, [R149+0x3800] ;  /* 0x003800009504783b */ /* 0x002e680000000200 */
[----:B------:R-:W1:Y:S04]  /*6010*/  LDSM.16.M88.4 R20, [R149+0x3000] ;  /* 0x003000009514783b */ /* 0x000e680000000200 */
[----:B------:R-:W1:Y:S04]  /*6020*/  LDSM.16.M88.4 R100, [R149+0x3c00] ;  /* 0x003c00009564783b */ /* 0x000e680000000200 */
[----:B------:R-:W-:Y:S01]  /*6030*/  LDSM.16.M88.4 R120, [R148+0x1000] ;  /* 0x001000009478783b */ /* 0x000fe20000000200 */
[C---:B----4-:R-:W-:Y:S03]  /*6040*/  HMMA.16816.F32 R16, R112.reuse, R12, RZ ;  /* 0x0000000c7010723c */ /* 0x050fe600000018ff */
[----:B------:R-:W-:Y:S04]  /*6050*/  LDSM.16.M88.4 R108, [R150+0x1000] ;  /* 0x00100000966c783b */ /* 0x000fe80000000200 */
[----:B------:R-:W-:Y:S01]  /*6060*/  LDSM.16.M88.4 R104, [R149+0x4400] ;  /* 0x004400009568783b */ /* 0x000fe20000000200 */
[C---:B-----5:R-:W-:Y:S03]  /*6070*/  HMMA.16816.F32 R96, R112.reuse, R92, RZ ;  /* 0x0000005c7060723c */ /* 0x060fe600000018ff */
[----:B------:R-:W0:Y:S05]  /*6080*/  LDGDEPBAR ;  /* 0x00000000000079af */ /* 0x000e2a0000000000 */
        /* <DEDUP_REMOVED lines=17> */
[----:B------:R-:W-:Y:S01]  /*61a0*/  HMMA.16816.F32 R112, R28, R102, R112 ;  /* 0x000000661c70723c */ /* 0x000fe20000001870 */
[----:B------:R-:W-:Y:S04]  /*61b0*/  LDSM.16.M88.4 R28, [R148+0x2000] ;  /* 0x00200000941c783b */ /* 0x000fe80000000200 */
[----:B------:R-:W-:Y:S03]  /*61c0*/  LDSM.16.M88.4 R100, [R149+0x4800] ;  /* 0x004800009564783b */ /* 0x000fe60000000200 */
[C---:B----4-:R-:W-:Y:S08]  /*61d0*/  HMMA.16816.F32 R16, R120.reuse, R24, R16 ;  /* 0x000000187810723c */ /* 0x050ff00000001810 */
[C---:B------:R-:W-:Y:S01]  /*61e0*/  HMMA.16816.F32 R12, R120.reuse, R26, R12 ;  /* 0x0000001a780c723c */ /* 0x040fe2000000180c */
[----:B------:R-:W4:Y:S07]  /*61f0*/  LDSM.16.M88.4 R24, [R131+0x5000] ;  /* 0x005000008318783b */ /* 0x000f2e0000000200 */
[C---:B--2---:R-:W-:Y:S08]  /*6200*/  HMMA.16816.F32 R88, R120.reuse, R8, R88 ;  /* 0x000000087858723c */ /* 0x044ff00000001858 */
[----:B------:R-:W-:Y:S01]  /*6210*/  HMMA.16816.F32 R32, R120, R10, R32 ;  /* 0x0000000a7820723c */ /* 0x000fe20000001820 */
[----:B------:R-:W-:Y:S07]  /*6220*/  LDSM.16.M88.4 R8, [R150+0x2000] ;  /* 0x002000009608783b */ /* 0x000fee0000000200 */
[C---:B-1----:R-:W-:Y:S08]  /*6230*/  HMMA.16816.F32 R16, R108.reuse, R4, R16 ;  /* 0x000000046c10723c */ /* 0x042ff00000001810 */
[----:B------:R-:W-:Y:S01]  /*6240*/  HMMA.16816.F32 R12, R108, R6, R12 ;  /* 0x000000066c0c723c */ /* 0x000fe2000000180c */
[----:B------:R-:W1:Y:S07]  /*6250*/  LDSM.16.M88.4 R4, [R149+0x5000] ;  /* 0x005000009504783b */ /* 0x000e6e0000000200 */
[C---:B-----5:R-:W-:Y:S08]  /*6260*/  HMMA.16816.F32 R96, R120.reuse, R20, R96 ;  /* 0x000000147860723c */ /* 0x060ff00000001860 */
[----:B------:R-:W-:Y:S01]  /*6270*/  HMMA.16816.F32 R92, R120, R22, R92 ;  /* 0x00000016785c723c */ /* 0x000fe2000000185c */
[----:B------:R-:W2:Y:S07]  /*6280*/  LDSM.16.M88.4 R20, [R131+0x5400] ;  /* 0x005400008314783b */ /* 0x000eae0000000200 */
[C---:B----4-:R-:W-:Y:S08]  /*6290*/  HMMA.16816.F32 R12, R28.reuse, R26, R12 ;  /* 0x0000001a1c0c723c */ /* 0x050ff0000000180c */
[----:B------:R-:W-:Y:S01]  /*62a0*/  HMMA.16816.F32 R16, R28, R24, R16 ;  /* 0x000000181c10723c */ /* 0x000fe20000001810 */
[----:B------:R-:W4:Y:S07]  /*62b0*/  LDSM.16.M88.4 R24, [R131+0x4c00] ;  /* 0x004c00008318783b */ /* 0x000f2e0000000200 */
[C---:B------:R-:W-:Y:S08]  /*62c0*/  HMMA.16816.F32 R88, R108.reuse, R100, R88 ;  /* 0x000000646c58723c */ /* 0x040ff00000001858 */
[C---:B------:R-:W-:Y:S01]  /*62d0*/  HMMA.16816.F32 R32, R108.reuse, R102, R32 ;  /* 0x000000666c20723c */ /* 0x040fe20000001820 */
[----:B------:R-:W5:Y:S07]  /*62e0*/  LDSM.16.M88.4 R100, [R131+0x5800] ;  /* 0x005800008364783b */ /* 0x000f6e0000000200 */
[C---:B------:R-:W-:Y:S08]  /*62f0*/  HMMA.16816.F32 R96, R108.reuse, R104, R96 ;  /* 0x000000686c60723c */ /* 0x040ff00000001860 */
[----:B------:R-:W-:Y:S08]  /*6300*/  HMMA.16816.F32 R92, R108, R106, R92 ;  /* 0x0000006a6c5c723c */ /* 0x000ff0000000185c */
[----:B-1----:R-:W-:Y:S08]  /*6310*/  HMMA.16816.F32 R12, R8, R6, R12 ;  /* 0x00000006080c723c */ /* 0x002ff0000000180c */
[C---:B--2---:R-:W-:Y:S08]  /*6320*/  HMMA.16816.F32 R96, R28.reuse, R20, R96 ;  /* 0x000000141c60723c */ /* 0x044ff00000001860 */
[----:B------:R-:W-:Y:S01]  /*6330*/  HMMA.16816.F32 R92, R28, R22, R92 ;  /* 0x000000161c5c723c */ /* 0x000fe2000000185c */
[----:B------:R-:W1:Y:S02]  /*6340*/  LDSM.16.M88.4 R20, [R149+0x5400] ;  /* 0x005400009514783b */ /* 0x000e640000000200 */
[-C--:B---3--:R-:W-:Y:S01]  /*6350*/  FMUL.FTZ R12, R12, R128.reuse ;  /* 0x000000800c0c7220 */ /* 0x088fe20000410000 */
[-C--:B------:R-:W-:Y:S01]  /*6360*/  FMUL.FTZ R13, R13, R128.reuse ;  /* 0x000000800d0d7220 */ /* 0x080fe20000410000 */
[-C--:B------:R-:W-:Y:S01]  /*6370*/  FMUL.FTZ R14, R14, R128.reuse ;  /* 0x000000800e0e7220 */ /* 0x080fe20000410000 */
[----:B------:R-:W-:-:S02]  /*6380*/  FMUL.FTZ R15, R15, R128 ;  /* 0x000000800f0f7220 */ /* 0x000fc40000410000 */
[----:B------:R-:W-:Y:S01]  /*6390*/  HMMA.16816.F32 R16, R8, R4, R16 ;  /* 0x000000040810723c */ /* 0x000fe20000001810 */
[----:B------:R-:W2:Y:S07]  /*63a0*/  LDSM.16.M88.4 R4, [R149+0x4c00] ;  /* 0x004c00009504783b */ /* 0x000eae0000000200 */
[----:B----4-:R-:W-:Y:S01]  /*63b0*/  HMMA.16816.F32 R116, R120, R24, R116 ;  /* 0x000000187874723c */ /* 0x010fe20000001874 */
[----:B------:R-:W3:Y:S07]  /*63c0*/  MUFU.TANH R25, R12 ;  /* 0x0000000c00197308 */ /* 0x000eee0000002400 */
[----:B-----5:R-:W-:Y:S01]  /*63d0*/  HMMA.16816.F32 R88, R28, R100, R88 ;  /* 0x000000641c58723c */ /* 0x020fe20000001858 */
[----:B------:R-:W4:Y:S02]  /*63e0*/  MUFU.TANH R100, R13 ;  /* 0x0000000d00647308 */ /* 0x000f240000002400 */
[-C--:B------:R-:W-:Y:S01]  /*63f0*/  FMUL.FTZ R16, R16, R128.reuse ;  /* 0x0000008010107220 */ /* 0x080fe20000410000 */
[-C--:B------:R-:W-:Y:S01]  /*6400*/  FMUL.FTZ R17, R17, R128.reuse ;  /* 0x0000008011117220 */ /* 0x080fe20000410000 */
[-C--:B------:R-:W-:Y:S01]  /*6410*/  FMUL.FTZ R18, R18, R128.reuse ;  /* 0x0000008012127220 */ /* 0x080fe20000410000 */
[----:B------:R-:W-:-:S02]  /*6420*/  FMUL.FTZ R19, R19, R128 ;  /* 0x0000008013137220 */ /* 0x000fc40000410000 */
[----:B------:R-:W-:Y:S01]  /*6430*/  HMMA.16816.F32 R32, R28, R102, R32 ;  /* 0x000000661c20723c */ /* 0x000fe20000001820 */
[----:B------:R-:W2:Y:S07]  /*6440*/  MUFU.TANH R101, R14 ;  /* 0x0000000e00657308 */ /* 0x000eae0000002400 */
[----:B------:R-:W-:Y:S01]  /*6450*/  HMMA.16816.F32 R112, R120, R26, R112 ;  /* 0x0000001a7870723c */ /* 0x000fe20000001870 */
[----:B------:R5:W2:Y:S07]  /*6460*/  MUFU.TANH R102, R15 ;  /* 0x0000000f00667308 */ /* 0x000aae0000002400 */
[C---:B-1----:R-:W-:Y:S01]  /*6470*/  HMMA.16816.F32 R96, R8.reuse, R20, R96 ;  /* 0x000000140860723c */ /* 0x042fe20000001860 */
[----:B------:R-:W1:Y:S07]  /*6480*/  MUFU.TANH R104, R16 ;  /* 0x0000001000687308 */ /* 0x000e6e0000002400 */
[----:B------:R-:W-:Y:S01]  /*6490*/  HMMA.16816.F32 R92, R8, R22, R92 ;  /* 0x00000016085c723c */ /* 0x000fe2000000185c */
[----:B------:R-:W1:Y:S01]  /*64a0*/  MUFU.TANH R105, R17 ;  /* 0x0000001100697308 */ /* 0x000e620000002400 */
[----:B-----5:R-:W5:Y:S04]  /*64b0*/  LDSM.16.M88.4 R12, [R131+0x5c00] ;  /* 0x005c0000830c783b */ /* 0x020f680000000200 */
[----:B------:R-:W3:Y:S02]  /*64c0*/  LDSM.16.M88.4 R20, [R149+0x5c00] ;  /* 0x005c00009514783b */ /* 0x000ee40000000200 */
[----:B--2---:R-:W-:Y:S01]  /*64d0*/  HMMA.16816.F32 R116, R108, R4, R116 ;  /* 0x000000046c74723c */ /* 0x004fe20000001874 */
[----:B------:R-:W2:Y:S02]  /*64e0*/  MUFU.TANH R106, R18 ;  /* 0x00000012006a7308 */ /* 0x000ea40000002400 */
[-C--:B------:R-:W-:Y:S01]  /*64f0*/  FMUL.FTZ R97, R97, R128.reuse ;  /* 0x0000008061617220 */ /* 0x080fe20000410000 */
[-C--:B------:R-:W-:Y:S01]  /*6500*/  FMUL.FTZ R98, R98, R128.reuse ;  /* 0x0000008062627220 */ /* 0x080fe20000410000 */
[-C--:B------:R-:W-:Y:S01]  /*6510*/  FMUL.FTZ R4, R99, R128.reuse ;  /* 0x0000008063047220 */ /* 0x080fe20000410000 */
[----:B------:R-:W-:-:S02]  /*6520*/  FMUL.FTZ R96, R96, R128 ;  /* 0x0000008060607220 */ /* 0x000fc40000410000 */
[----:B------:R-:W-:Y:S01]  /*6530*/  HMMA.16816.F32 R112, R108, R6, R112 ;  /* 0x000000066c70723c */ /* 0x000fe20000001870 */
[----:B------:R4:W1:Y:S02]  /*6540*/  MUFU.TANH R24, R19 ;  /* 0x0000001300187308 */ /* 0x0008640000002400 */
[----:B------:R-:W-:-:S06]  /*6550*/  FMUL.FTZ R5, R92, R128 ;  /* 0x000000805c057220 */ /* 0x000fcc0000410000 */
[----:B------:R1:W1:Y:S08]  /*6560*/  MUFU.TANH R103, R96 ;  /* 0x0000006000677308 */ /* 0x0002700000002400 */
[----:B------:R-:W1:Y:S01]  /*6570*/  MUFU.TANH R97, R97 ;  /* 0x0000006100617308 */ /* 0x000e620000002400 */
[----:B----4-:R-:W4:Y:S01]  /*6580*/  LDSM.16.M88.4 R16, [R149+0x5800] ;  /* 0x005800009510783b */ /* 0x010f220000000200 */
[----:B------:R-:W-:-:S06]  /*6590*/  DEPBAR.LE SB0, 0x0 ;  /* 0x000080000000791a */ /* 0x000fcc0000000000 */
[----:B------:R-:W1:Y:S01]  /*65a0*/  MUFU.TANH R98, R98 ;  /* 0x0000006200627308 */ /* 0x000e620000002400 */
[----:B-----5:R-:W-:Y:S01]  /*65b0*/  HMMA.16816.F32 R116, R28, R12, R116 ;  /* 0x0000000c1c74723c */ /* 0x020fe20000001874 */
[----:B------:R-:W-:-:S06]  /*65c0*/  FMUL.FTZ R12, R95, R128 ;  /* 0x000000805f0c7220 */ /* 0x000fcc0000410000 */
[----:B------:R-:W1:Y:S01]  /*65d0*/  MUFU.TANH R4, R4 ;  /* 0x0000000400047308 */ /* 0x000e620000002400 */
[----:B------:R-:W-:Y:S07]  /*65e0*/  HMMA.16816.F32 R112, R28, R14, R112 ;  /* 0x0000000e1c70723c */ /* 0x000fee0000001870 */
[----:B------:R-:W1:Y:S05]  /*65f0*/  MUFU.TANH R5, R5 ;  /* 0x0000000500057308 */ /* 0x000e6a0000002400 */
[C---:B---3--:R-:W-:Y:S03]  /*6600*/  HMMA.16816.F32 R116, R8.reuse, R20, R116 ;  /* 0x000000140874723c */ /* 0x048fe60000001874 */
[----:B------:R-:W3:Y:S05]  /*6610*/  MUFU.TANH R12, R12 ;  /* 0x0000000c000c7308 */ /* 0x000eea0000002400 */
[C---:B------:R-:W-:Y:S08]  /*6620*/  HMMA.16816.F32 R112, R8.reuse, R22, R112 ;  /* 0x000000160870723c */ /* 0x040ff00000001870 */
[----:B----4-:R-:W-:Y:S03]  /*6630*/  HMMA.16816.F32 R32, R8, R18, R32 ;  /* 0x000000120820723c */ /* 0x010fe60000001820 */
[-C--:B------:R-:W-:Y:S01]  /*6640*/  FMUL.FTZ R14, R116, R128.reuse ;  /* 0x00000080740e7220 */ /* 0x080fe20000410000 */
[----:B------:R-:W-:-:S04]  /*6650*/  FMUL.FTZ R28, R117, R128 ;  /* 0x00000080751c7220 */ /* 0x000fc80000410000 */
[----:B------:R-:W-:Y:S01]  /*6660*/  HMMA.16816.F32 R88, R8, R16, R88 ;  /* 0x000000100858723c */ /* 0x000fe20000001858 */
[-C--:B------:R-:W-:Y:S01]  /*6670*/  FMUL.FTZ R16, R93, R128.reuse ;  /* 0x000000805d107220 */ /* 0x080fe20000410000 */
[-C--:B------:R-:W-:Y:S01]  /*6680*/  FMUL.FTZ R17, R94, R128.reuse ;  /* 0x000000805e117220 */ /* 0x080fe20000410000 */
[-C--:B------:R-:W-:Y:S01]  /*6690*/  FMUL.FTZ R92, R112, R128.reuse ;  /* 0x00000080705c7220 */ /* 0x080fe20000410000 */
[-C--:B------:R-:W-:Y:S01]  /*66a0*/  FMUL.FTZ R93, R113, R128.reuse ;  /* 0x00000080715d7220 */ /* 0x080fe20000410000 */
[-C--:B------:R-:W-:Y:S01]  /*66b0*/  FMUL.FTZ R94, R115, R128.reuse ;  /* 0x00000080735e7220 */ /* 0x080fe20000410000 */
[----:B------:R-:W4:Y:S05]  /*66c0*/  MUFU.TANH R14, R14 ;  /* 0x0000000e000e7308 */ /* 0x000f2a0000002400 */
[-C--:B------:R-:W-:Y:S01]  /*66d0*/  FMUL.FTZ R19, R32, R128.reuse ;  /* 0x0000008020137220 */ /* 0x080fe20000410000 */
[-C--:B------:R-:W-:Y:S01]  /*66e0*/  FMUL.FTZ R26, R33, R128.reuse ;  /* 0x00000080211a7220 */ /* 0x080fe20000410000 */
[-C--:B------:R-:W-:Y:S01]  /*66f0*/  FMUL.FTZ R27, R34, R128.reuse ;  /* 0x00000080221b7220 */ /* 0x080fe20000410000 */
[----:B------:R-:W-:Y:S01]  /*6700*/  IADD3 R32, PT, PT, R0, -0x2, RZ ;  /* 0xfffffffe00207810 */ /* 0x000fe20007ffe0ff */
[-C--:B------:R-:W-:Y:S01]  /*6710*/  FMUL.FTZ R15, R35, R128.reuse ;  /* 0x00000080230f7220 */ /* 0x080fe20000410000 */
[-C--:B------:R-:W-:Y:S01]  /*6720*/  FMUL.FTZ R33, R118, R128.reuse ;  /* 0x0000008076217220 */ /* 0x080fe20000410000 */
[-C--:B------:R-:W-:Y:S01]  /*6730*/  FMUL.FTZ R34, R119, R128.reuse ;  /* 0x0000008077227220 */ /* 0x080fe20000410000 */
[----:B------:R-:W-:Y:S01]  /*6740*/  ISETP.GT.AND P6, PT, R32, R141, PT ;  /* 0x0000008d2000720c */ /* 0x000fe20003fc4270 */
[-C--:B------:R-:W-:Y:S01]  /*6750*/  FMUL.FTZ R18, R90, R128.reuse ;  /* 0x000000805a127220 */ /* 0x080fe20000410000 */
[-C--:B------:R-:W-:Y:S01]  /*6760*/  FMUL.FTZ R13, R88, R128.reuse ;  /* 0x00000080580d7220 */ /* 0x080fe20000410000 */
[-C--:B------:R-:W-:Y:S01]  /*6770*/  FMUL.FTZ R6, R91, R128.reuse ;  /* 0x000000805b067220 */ /* 0x080fe20000410000 */
[-C--:B------:R-:W-:Y:S01]  /*6780*/  FMUL.FTZ R90, R114, R128.reuse ;  /* 0x00000080725a7220 */ /* 0x080fe20000410000 */
[----:B------:R-:W-:Y:S01]  /*6790*/  FMUL.FTZ R89, R89, R128 ;  /* 0x0000008059597220 */ /* 0x000fe20000410000 */
        /* <DEDUP_REMOVED lines=31> */
[----:B------:R-:W-:-:S04]  /*6990*/  LOP3.LUT R10, R10, R29, RZ, 0x3c, !PT ;  /* 0x0000001d0a0a7212 */ /* 0x000fc800078e3cff */
        /* <DEDUP_REMOVED lines=23> */
[----:B------:R-:W2:Y:S03]  /*6b10*/  LD.E.64 R20, desc[UR4][R2.64+0x38] ;  /* 0x0000380402147980 */ /* 0x000ea6000c101b00 */
[----:B------:R-:W-:Y:S01]  /*6b20*/  @P2 VIADD R23, R23, 0x1 ;  /* 0x0000000117172836 */ /* 0x000fe20000000000 */
[----:B------:R-:W-:Y:S01]  /*6b30*/  ISETP.NE.AND P2, PT, R29, RZ, PT ;  /* 0x000000ff1d00720c */ /* 0x000fe20003f45270 */
[----:B------:R-:W-:Y:S02]  /*6b40*/  @!P1 IMAD.MOV R22, RZ, RZ, -R22 ;  /* 0x000000ffff169224 */ /* 0x000fe400078e0a16 */
        /* <DEDUP_REMOVED lines=26> */
.L_x_8372:
        /* <DEDUP_REMOVED lines=8> */
.L_x_8373:
[----:B------:R-:W-:Y:S05]  /*6d70*/  BSYNC.RECONVERGENT B0 ;  /* 0x0000000000007941 */ /* 0x000fea0003800200 */
.L_x_8371:
[--C-:B------:R-:W-:Y:S01]  /*6d80*/  @!P5 IMAD.MOV.U32 R8, RZ, RZ, R143.reuse ;  /* 0x000000ffff08d224 */ /* 0x100fe200078e008f */
[CC--:B------:R-:W-:Y:S01]  /*6d90*/  @!P5 LEA R20, P2, R139.reuse, R143.reuse, 0x1 ;  /* 0x0000008f8b14d211 */ /* 0x0c0fe200078408ff */
[----:B------:R-:W-:Y:S01]  /*6da0*/  @!P5 IMAD.MOV.U32 R9, RZ, RZ, R142 ;  /* 0x000000ffff09d224 */ /* 0x000fe200078e008e */
[C---:B------:R-:W-:Y:S01]  /*6db0*/  @!P4 LEA R10, P1, R139.reuse, R143, 0x1 ;  /* 0x0000008f8b0ac211 */ /* 0x040fe200078208ff */
[----:B------:R-:W-:Y:S01]  /*6dc0*/  @!P3 IMAD.MOV.U32 R22, RZ, RZ, R143 ;  /* 0x000000ffff16b224 */ /* 0x000fe200078e008f */
[CC--:B------:R-:W-:Y:S01]  /*6dd0*/  @!P5 LEA.HI.X R21, R139.reuse, R142.reuse, R140, 0x1, P2 ;  /* 0x0000008e8b15d211 */ /* 0x0c0fe200010f0c8c */
[----:B------:R-:W-:Y:S01]  /*6de0*/  @!P3 IMAD.MOV.U32 R23, RZ, RZ, R142 ;  /* 0x000000ffff17b224 */ /* 0x000fe200078e008e */
[----:B------:R-:W-:Y:S01]  /*6df0*/  @!PT LDS RZ, [RZ] ;  /* 0x00000000fffff984 */ /* 0x000fe20000000800 */
[----:B------:R-:W-:Y:S01]  /*6e00*/  @!PT LDS RZ, [RZ] ;  /* 0x00000000fffff984 */ /* 0x000fe20000000800 */
[----:B------:R-:W-:Y:S01]  /*6e10*/  @!PT LDS RZ, [RZ] ;  /* 0x00000000fffff984 */ /* 0x000fe20000000800 */
[----:B------:R2:W-:Y:S01]  /*6e20*/  @!P5 LDGSTS.E.BYPASS.LTC128B.128 [R129+0x3000], desc[UR4][R8.64] ;  /* 0x030000000881dfae */ /* 0x0005e2000b981a04 */
[----:B------:R-:W-:-:S03]  /*6e30*/  @!P4 LEA.HI.X R11, R139, R142, R140, 0x1, P1 ;  /* 0x0000008e8b0bc211 */ /* 0x000fc600008f0c8c */
[----:B------:R3:W-:Y:S01]  /*6e40*/  @P5 STS.128 [R129+0x3000], RZ ;  /* 0x003000ff81005388 */ /* 0x0007e20000000c00 */
[----:B--2---:R-:W-:Y:S02]  /*6e50*/  @!P4 IMAD.MOV.U32 R8, RZ, RZ, R143 ;  /* 0x000000ffff08c224 */ /* 0x004fe400078e008f */
        /* <DEDUP_REMOVED lines=20> */
[----:B--2---:R-:W-:-:S03]  /*6fa0*/  @!P3 LEA R8, P0, R139, R143, 0x1 ;  /* 0x0000008f8b08b211 */ /* 0x004fc600078008ff */
        /* <DEDUP_REMOVED lines=8> */
.L_x_8370:
[----:B------:R-:W-:Y:S05]  /*7030*/  BSYNC.RECONVERGENT B1 ;  /* 0x0000000000017941 */ /* 0x000fea0003800200 */
.L_x_8369:
[----:B-1----:R-:W2:Y:S01]  /*7040*/  LD.E R96, desc[UR4][R2.64+0xdc] ;  /* 0x0000dc0402607980 */ /* 0x002ea2000c101900 */
[C---:B------:R-:W-:Y:S02]  /*7050*/  IMAD R29, R0.reuse, 0x40, R87 ;  /* 0x00000040001d7824 */ /* 0x040fe400078e0257 */
[----:B------:R-:W-:Y:S01]  /*7060*/  @P6 VIADD R148, R0, 0xfffffffd ;  /* 0xfffffffd00946836 */ /* 0x000fe20000000000 */
[----:B------:R-:W1:Y:S01]  /*7070*/  S2R R128, SR_CgaCtaId ;  /* 0x0000000000807919 */ /* 0x000e620000008800 */
[C---:B---3--:R-:W-:Y:S02]  /*7080*/  VIADD R9, R29.reuse, 0xffffff80 ;  /* 0xffffff801d097836 */ /* 0x048fe40000000000 */
[C---:B------:R-:W-:Y:S02]  /*7090*/  VIADD R8, R29.reuse, 0xffffff81 ;  /* 0xffffff811d087836 */ /* 0x040fe40000000000 */
[----:B------:R-:W-:Y:S01]  /*70a0*/  VIADD R10, R29, 0xffffff89 ;  /* 0xffffff891d0a7836 */ /* 0x000fe20000000000 */
[----:B------:R-:W-:Y:S01]  /*70b0*/  ISETP.GE.AND P1, PT, R9, R136, PT ;  /* 0x000000880900720c */ /* 0x000fe20003f26270 */
[----:B------:R-:W-:Y:S01]  /*70c0*/  VIADD R20, R29, 0xffffff91 ;  /* 0xffffff911d147836 */ /* 0x000fe20000000000 */
[----:B------:R-:W-:Y:S01]  /*70d0*/  ISETP.GE.AND P4, PT, R9, R135, PT ;  /* 0x000000870900720c */ /* 0x000fe20003f86270 */
[----:B------:R-:W-:Y:S01]  /*70e0*/  VIADD R21, R29, 0xffffff98 ;  /* 0xffffff981d157836 */ /* 0x000fe20000000000 */
[----:B------:R-:W-:-:S02]  /*70f0*/  FSEL R88, R104, -INF , P1 ;  /* 0xff80000068587808 */ /* 0x000fc40000800000 */
[C---:B------:R-:W-:Y:S02]  /*7100*/  ISETP.GE.AND P0, PT, R9.reuse, R134, PT ;  /* 0x000000860900720c */ /* 0x040fe40003f06270 */
[----:B------:R-:W-:Y:S01]  /*7110*/  ISETP.GE.AND P5, PT, R9, R133, PT ;  /* 0x000000850900720c */ /* 0x000fe20003fa6270 */
[----:B------:R-:W-:Y:S01]  /*7120*/  VIADD R9, R29, 0xffffff88 ;  /* 0xffffff881d097836 */ /* 0x000fe20000000000 */
[----:B------:R-:W-:Y:S02]  /*7130*/  ISETP.GE.AND P1, PT, R8, R136, PT ;  /* 0x000000880800720c */ /* 0x000fe40003f26270 */
[----:B------:R-:W-:Y:S02]  /*7140*/  FSEL R88, R88, -INF , !P4 ;  /* 0xff80000058587808 */ /* 0x000fe40006000000 */
[C---:B------:R-:W-:Y:S02]  /*7150*/  ISETP.GE.AND P3, PT, R8.reuse, R135, PT ;  /* 0x000000870800720c */ /* 0x040fe40003f66270 */
[----:B------:R-:W-:-:S02]  /*7160*/  ISETP.GE.AND P2, PT, R8, R134, PT ;  /* 0x000000860800720c */ /* 0x000fc40003f46270 */
[----:B------:R-:W-:Y:S02]  /*7170*/  ISETP.GE.AND P4, PT, R8, R133, PT ;  /* 0x000000850800720c */ /* 0x000fe40003f86270 */
[----:B------:R-:W-:Y:S02]  /*7180*/  FSEL R8, R106, -INF , P0 ;  /* 0xff8000006a087808 */ /* 0x000fe40000000000 */
[----:B------:R-:W-:Y:S02]  /*7190*/  ISETP.GE.AND P0, PT, R9, R136, PT ;  /* 0x000000880900720c */ /* 0x000fe40003f06270 */
        /* <DEDUP_REMOVED lines=14> */
[----:B------:R-:W-:Y:S02]  /*7280*/  ISETP.GE.AND P5, PT, R10, R133, PT ;  /* 0x000000850a00720c */ /* 0x000fe40003fa6270 */
[----:B------:R-:W-:-:S02]  /*7290*/  FSEL R10, R101, -INF , P1 ;  /* 0xff800000650a7808 */ /* 0x000fc40000800000 */
[----:B------:R-:W-:Y:S02]  /*72a0*/  FSEL R91, R100, -INF , P2 ;  /* 0xff800000645b7808 */ /* 0x000fe40001000000 */
[----:B------:R-:W-:Y:S02]  /*72b0*/  ISETP.GE.AND P1, PT, R9, R136, PT ;  /* 0x000000880900720c */ /* 0x000fe40003f26270 */
        /* <DEDUP_REMOVED lines=11> */
[C---:B------:R-:W-:Y:S02]  /*7370*/  ISETP.GE.AND P1, PT, R20.reuse, R134, PT ;  /* 0x000000861400720c */ /* 0x040fe40003f26270 */
[----:B------:R-:W-:Y:S01]  /*7380*/  ISETP.GE.AND P3, PT, R20, R133, PT ;  /* 0x000000851400720c */ /* 0x000fe20003f66270 */
[----:B------:R-:W-:Y:S01]  /*7390*/  VIADD R20, R29, 0xffffff99 ;  /* 0xffffff991d147836 */ /* 0x000fe20000000000 */
[----:B------:R-:W-:Y:S02]  /*73a0*/  FSEL R97, R97, -INF , P0 ;  /* 0xff80000061617808 */ /* 0x000fe40000000000 */
[----:B------:R-:W-:Y:S01]  /*73b0*/  FSEL R22, R4, -INF , P1 ;  /* 0xff80000004167808 */ /* 0x000fe20000800000 */
[----:B------:R-:W-:Y:S01]  /*73c0*/  VIADD R4, R29, 0xffffffa0 ;  /* 0xffffffa01d047836 */ /* 0x000fe20000000000 */
[----:B------:R-:W-:-:S02]  /*73d0*/  FSEL R23, R98, -INF , P2 ;  /* 0xff80000062177808 */ /* 0x000fc40001000000 */
[C---:B------:R-:W-:Y:S02]  /*73e0*/  ISETP.GE.AND P0, PT, R21.reuse, R134, PT ;  /* 0x000000861500720c */ /* 0x040fe40003f06270 */
[-C--:B------:R-:W-:Y:S02]  /*73f0*/  ISETP.GE.AND P1, PT, R20, R136.reuse, PT ;  /* 0x000000881400720c */ /* 0x080fe40003f26270 */
[----:B------:R-:W-:Y:S02]  /*7400*/  ISETP.GE.AND P2, PT, R21, R136, PT ;  /* 0x000000881500720c */ /* 0x000fe40003f46270 */
[----:B------:R-:W-:Y:S02]  /*7410*/  FSEL R100, R97, -INF , !P5 ;  /* 0xff80000061647808 */ /* 0x000fe40006800000 */
[----:B------:R-:W-:Y:S02]  /*7420*/  FSEL R22, R22, -INF , !P3 ;  /* 0xff80000016167808 */ /* 0x000fe40005800000 */
[----:B------:R-:W-:-:S02]  /*7430*/  FSEL R23, R23, -INF , !P4 ;  /* 0xff80000017177808 */ /* 0x000fc40006000000 */
[----:B------:R-:W-:Y:S02]  /*7440*/  ISETP.GE.AND P5, PT, R21, R133, PT ;  /* 0x000000851500720c */ /* 0x000fe40003fa6270 */
[-C--:B------:R-:W-:Y:S02]  /*7450*/  ISETP.GE.AND P3, PT, R20, R135.reuse, PT ;  /* 0x000000871400720c */ /* 0x080fe40003f66270 */
[----:B------:R-:W-:Y:S02]  /*7460*/  FSEL R17, R17, -INF , P0 ;  /* 0xff80000011117808 */ /* 0x000fe40000000000 */
[----:B------:R-:W-:Y:S02]  /*7470*/  FSEL R16, R16, -INF , P1 ;  /* 0xff80000010107808 */ /* 0x000fe40000800000 */
[----:B------:R-:W-:Y:S02]  /*7480*/  ISETP.GE.AND P4, PT, R21, R135, PT ;  /* 0x000000871500720c */ /* 0x000fe40003f86270 */
[----:B------:R-:W-:-:S02]  /*7490*/  FSEL R5, R5, -INF , P2 ;  /* 0xff80000005057808 */ /* 0x000fc40001000000 */
[----:B------:R-:W-:Y:S02]  /*74a0*/  ISETP.GE.AND P2, PT, R20, R134, PT ;  /* 0x000000861400720c */ /* 0x000fe40003f46270 */
[----:B------:R-:W-:Y:S02]  /*74b0*/  ISETP.GE.AND P0, PT, R4, R136, PT ;  /* 0x000000880400720c */ /* 0x000fe40003f06270 */
[----:B------:R-:W-:Y:S02]  /*74c0*/  FSEL R21, R17, -INF , !P5 ;  /* 0xff80000011157808 */ /* 0x000fe40006800000 */
[----:B------:R-:W-:Y:S02]  /*74d0*/  FSEL R103, R16, -INF , !P3 ;  /* 0xff80000010677808 */ /* 0x000fe40005800000 */
[----:B------:R-:W-:Y:S01]  /*74e0*/  FSEL R102, R5, -INF , !P4 ;  /* 0xff80000005667808 */ /* 0x000fe20006000000 */
[----:B------:R-:W-:Y:S01]  /*74f0*/  VIADD R5, R29, 0xffffffa1 ;  /* 0xffffffa11d057836 */ /* 0x000fe20000000000 */
[----:B------:R-:W-:-:S02]  /*7500*/  ISETP.GE.AND P5, PT, R4, R135, PT ;  /* 0x000000870400720c */ /* 0x000fc40003fa6270 */
[C---:B------:R-:W-:Y:S02]  /*7510*/  ISETP.GE.AND P1, PT, R4.reuse, R134, PT ;  /* 0x000000860400720c */ /* 0x040fe40003f26270 */
[-C--:B------:R-:W-:Y:S01]  /*7520*/  ISETP.GE.AND P3, PT, R4, R133.reuse, PT ;  /* 0x000000850400720c */ /* 0x080fe20003f66270 */
[----:B------:R-:W-:Y:S01]  /*7530*/  VIADD R4, R29, 0xffffffa8 ;  /* 0xffffffa81d047836 */ /* 0x000fe20000000000 */
[----:B------:R-:W-:Y:S02]  /*7540*/  ISETP.GE.AND P4, PT, R20, R133, PT ;  /* 0x000000851400720c */ /* 0x000fe40003f86270 */
[----:B------:R-:W-:Y:S02]  /*7550*/  FSEL R12, R12, -INF , P2 ;  /* 0xff8000000c0c7808 */ /* 0x000fe40001000000 */
[----:B------:R-:W-:Y:S02]  /*7560*/  FSEL R13, R13, -INF , P0 ;  /* 0xff8000000d0d7808 */ /* 0x000fe40000000000 */
[----:B------:R-:W-:-:S02]  /*7570*/  FSEL R18, R18, -INF , P1 ;  /* 0xff80000012127808 */ /* 0x000fc40000800000 */
[----:B------:R-:W-:Y:S02]  /*7580*/  ISETP.GE.AND P0, PT, R5, R134, PT ;  /* 0x000000860500720c */ /* 0x000fe40003f06270 */
[-C--:B------:R-:W-:Y:S02]  /*7590*/  ISETP.GE.AND P1, PT, R4, R136.reuse, PT ;  /* 0x000000880400720c */ /* 0x080fe40003f26270 */
[----:B------:R-:W-:Y:S02]  /*75a0*/  FSEL R20, R12, -INF , !P4 ;  /* 0xff8000000c147808 */ /* 0x000fe40006000000 */
[----:B------:R-:W-:Y:S02]  /*75b0*/  FSEL R108, R13, -INF , !P5 ;  /* 0xff8000000d6c7808 */ /* 0x000fe40006800000 */
[C---:B------:R-:W-:Y:S02]  /*75c0*/  ISETP.GE.AND P2, PT, R5.reuse, R136, PT ;  /* 0x000000880500720c */ /* 0x040fe40003f46270 */
[----:B------:R-:W-:-:S02]  /*75d0*/  ISETP.GE.AND P4, PT, R5, R135, PT ;  /* 0x000000870500720c */ /* 0x000fc40003f86270 */
[----:B------:R-:W-:Y:S01]  /*75e0*/  ISETP.GE.AND P5, PT, R5, R133, PT ;  /* 0x000000850500720c */ /* 0x000fe20003fa6270 */
[----:B------:R-:W-:Y:S01]  /*75f0*/  VIADD R5, R29, 0xffffffa9 ;  /* 0xffffffa91d057836 */ /* 0x000fe20000000000 */
[----:B------:R-:W-:Y:S02]  /*7600*/  FSEL R114, R18, -INF , !P3 ;  /* 0xff80000012727808 */ /* 0x000fe40005800000 */
[----:B------:R-:W-:Y:S02]  /*7610*/  ISETP.GE.AND P3, PT, R4, R135, PT ;  /* 0x000000870400720c */ /* 0x000fe40003f66270 */
[----:B------:R-:W-:Y:S02]  /*7620*/  FSEL R6, R6, -INF , P0 ;  /* 0xff80000006067808 */ /* 0x000fe40000000000 */
[----:B------:R-:W-:Y:S02]  /*7630*/  FSEL R19, R19, -INF , P1 ;  /* 0xff80000013137808 */ /* 0x000fe40000800000 */
[----:B------:R-:W-:-:S02]  /*7640*/  FSEL R7, R7, -INF , P2 ;  /* 0xff80000007077808 */ /* 0x000fc40001000000 */
[----:B------:R-:W-:Y:S02]  /*7650*/  ISETP.GE.AND P2, PT, R4, R134, PT ;  /* 0x000000860400720c */ /* 0x000fe40003f46270 */
[----:B------:R-:W-:Y:S02]  /*7660*/  ISETP.GE.AND P0, PT, R5, R136, PT ;  /* 0x000000880500720c */ /* 0x000fe40003f06270 */
[----:B------:R-:W-:Y:S01]  /*7670*/  FSEL R113, R6, -INF , !P5 ;  /* 0xff80000006717808 */ /* 0x000fe20006800000 */
[----:B------:R-:W-:Y:S01]  /*7680*/  VIADD R6, R29, 0xffffffb9 ;  /* 0xffffffb91d067836 */ /* 0x000fe20000000000 */
[----:B------:R-:W-:Y:S02]  /*7690*/  FSEL R112, R19, -INF , !P3 ;  /* 0xff80000013707808 */ /* 0x000fe40005800000 */
[C---:B------:R-:W-:Y:S02]  /*76a0*/  ISETP.GE.AND P5, PT, R5.reuse, R135, PT ;  /* 0x000000870500720c */ /* 0x040fe40003fa6270 */
[----:B------:R-:W-:-:S02]  /*76b0*/  ISETP.GE.AND P1, PT, R5, R134, PT ;  /* 0x000000860500720c */ /* 0x000fc40003f26270 */
[-C--:B------:R-:W-:Y:S01]  /*76c0*/  ISETP.GE.AND P3, PT, R5, R133.reuse, PT ;  /* 0x000000850500720c */ /* 0x080fe20003f66270 */
[----:B------:R-:W-:Y:S01]  /*76d0*/  VIADD R5, R29, 0xffffffb1 ;  /* 0xffffffb11d057836 */ /* 0x000fe20000000000 */
[----:B------:R-:W-:Y:S02]  /*76e0*/  FSEL R109, R7, -INF , !P4 ;  /* 0xff800000076d7808 */ /* 0x000fe40006000000 */
[----:B------:R-:W-:Y:S01]  /*76f0*/  ISETP.GE.AND P4, PT, R4, R133, PT ;  /* 0x000000850400720c */ /* 0x000fe20003f86270 */
[----:B------:R-:W-:Y:S01]  /*7700*/  VIADD R4, R29, 0xffffffb0 ;  /* 0xffffffb01d047836 */ /* 0x000fe20000000000 */
[----:B------:R-:W-:Y:S02]  /*7710*/  FSEL R27, R27, -INF , P2 ;  /* 0xff8000001b1b7808 */ /* 0x000fe40001000000 */
[----:B------:R-:W-:Y:S02]  /*7720*/  FSEL R26, R26, -INF , P0 ;  /* 0xff8000001a1a7808 */ /* 0x000fe40000000000 */
[----:B------:R-:W-:-:S02]  /*7730*/  FSEL R15, R15, -INF , P1 ;  /* 0xff8000000f0f7808 */ /* 0x000fc40000800000 */
[----:B------:R-:W-:Y:S02]  /*7740*/  ISETP.GE.AND P1, PT, R5, R136, PT ;  /* 0x000000880500720c */ /* 0x000fe40003f26270 */
[----:B------:R-:W-:Y:S02]  /*7750*/  FSEL R111, R27, -INF , !P4 ;  /* 0xff8000001b6f7808 */ /* 0x000fe40006000000 */
[----:B------:R-:W-:Y:S02]  /*7760*/  FSEL R110, R26, -INF , !P5 ;  /* 0xff8000001a6e7808 */ /* 0x000fe40006800000 */
[----:B------:R-:W-:Y:S02]  /*7770*/  FMNMX3.FTZ R12, R86, R88, R35, !PT ;  /* 0x00000058560c7276 */ /* 0x000fe40007810023 */
[C---:B------:R-:W-:Y:S02]  /*7780*/  ISETP.GE.AND P2, PT, R4.reuse, R136, PT ;  /* 0x000000880400720c */ /* 0x040fe40003f46270 */
[----:B------:R-:W-:-:S02]  /*7790*/  ISETP.GE.AND P4, PT, R4, R135, PT ;  /* 0x000000870400720c */ /* 0x000fc40003f86270 */
[C---:B------:R-:W-:Y:S02]  /*77a0*/  ISETP.GE.AND P0, PT, R4.reuse, R134, PT ;  /* 0x000000860400720c */ /* 0x040fe40003f06270 */
[----:B------:R-:W-:Y:S01]  /*77b0*/  ISETP.GE.AND P5, PT, R4, R133, PT ;  /* 0x000000850400720c */ /* 0x000fe20003fa6270 */
[----:B------:R-:W-:Y:S01]  /*77c0*/  VIADD R4, R29, 0xffffffb8 ;  /* 0xffffffb81d047836 */ /* 0x000fe20000000000 */
[----:B------:R-:W-:Y:S02]  /*77d0*/  FMNMX3.FTZ R7, R85, R8, R11, !PT ;  /* 0x0000000855077276 */ /* 0x000fe4000781000b */
[----:B------:R-:W-:Y:S02]  /*77e0*/  FSEL R31, R15, -INF , !P3 ;  /* 0xff8000000f1f7808 */ /* 0x000fe40005800000 */
[----:B------:R-:W-:Y:S02]  /*77f0*/  ISETP.GE.AND P3, PT, R5, R135, PT ;  /* 0x000000870500720c */ /* 0x000fe40003f66270 */
[----:B------:R-:W-:-:S02]  /*7800*/  FSEL R28, R28, -INF , P1 ;  /* 0xff8000001c1c7808 */ /* 0x000fc40000800000 */
[----:B------:R-:W-:Y:S02]  /*7810*/  FMNMX3.FTZ R12, R12, R89, R91, !PT ;  /* 0x000000590c0c7276 */ /* 0x000fe4000781005b */
[----:B------:R-:W-:Y:S02]  /*7820*/  FMNMX3.FTZ R7, R7, R10, R9, !PT ;  /* 0x0000000a07077276 */ /* 0x000fe40007810009 */
[----:B------:R-:W-:Y:S02]  /*7830*/  FSEL R14, R14, -INF , P2 ;  /* 0xff8000000e0e7808 */ /* 0x000fe40001000000 */
[----:B------:R-:W-:Y:S02]  /*7840*/  ISETP.GE.AND P1, PT, R4, R136, PT ;  /* 0x000000880400720c */ /* 0x000fe40003f26270 */
[----:B------:R-:W-:Y:S02]  /*7850*/  FSEL R29, R28, -INF , !P3 ;  /* 0xff8000001c1d7808 */ /* 0x000fe40005800000 */
[----:B------:R-:W-:-:S02]  /*7860*/  FMNMX3.FTZ R12, R12, R99, R100, !PT ;  /* 0x000000630c0c7276 */ /* 0x000fc40007810064 */
[----:B------:R-:W-:Y:S02]  /*7870*/  ISETP.GE.AND P3, PT, R6, R136, PT ;  /* 0x000000880600720c */ /* 0x000fe40003f66270 */
[----:B------:R-:W-:Y:S02]  /*7880*/  FMNMX3.FTZ R7, R7, R23, R22, !PT ;  /* 0x0000001707077276 */ /* 0x000fe40007810016 */
[----:B------:R-:W-:Y:S02]  /*7890*/  ISETP.GE.AND P2, PT, R5, R134, PT ;  /* 0x000000860500720c */ /* 0x000fe40003f46270 */
[----:B------:R-:W-:Y:S02]  /*78a0*/  FSEL R30, R14, -INF , !P4 ;  /* 0xff8000000e1e7808 */ /* 0x000fe40006000000 */
[----:B------:R-:W-:Y:S02]  /*78b0*/  FSEL R28, R92, -INF , P1 ;  /* 0xff8000005c1c7808 */ /* 0x000fe40000800000 */
[----:B------:R-:W-:-:S02]  /*78c0*/  ISETP.GE.AND P4, PT, R4, R135, PT ;  /* 0x000000870400720c */ /* 0x000fc40003f86270 */
[----:B------:R-:W-:Y:S02]  /*78d0*/  FMNMX3.FTZ R12, R12, R102, R103, !PT ;  /* 0x000000660c0c7276 */ /* 0x000fe40007810067 */
[----:B------:R-:W-:Y:S02]  /*78e0*/  ISETP.GE.AND P1, PT, R6, R135, PT ;  /* 0x000000870600720c */ /* 0x000fe40003f26270 */
[----:B------:R-:W-:Y:S02]  /*78f0*/  FSEL R27, R93, -INF , P3 ;  /* 0xff8000005d1b7808 */ /* 0x000fe40001800000 */
[----:B------:R-:W-:Y:S02]  /*7900*/  FMNMX3.FTZ R7, R7, R21, R20, !PT ;  /* 0x0000001507077276 */ /* 0x000fe40007810014 */
[----:B------:R-:W-:Y:S02]  /*7910*/  FSEL R25, R33, -INF , P0 ;  /* 0xff80000021197808 */ /* 0x000fe40000000000 */
[----:B------:R-:W-:-:S02]  /*7920*/  FSEL R24, R34, -INF , P2 ;  /* 0xff80000022187808 */ /* 0x000fc40001000000 */
[----:B------:R-:W-:Y:S02]  /*7930*/  FMNMX3.FTZ R12, R12, R108, R109, !PT ;  /* 0x0000006c0c0c7276 */ /* 0x000fe4000781006d */
[----:B------:R-:W-:Y:S02]  /*7940*/  FSEL R28, R28, -INF , !P4 ;  /* 0xff8000001c1c7808 */ /* 0x000fe40006000000 */
[----:B------:R-:W-:Y:S02]  /*7950*/  FSEL R27, R27, -INF , !P1 ;  /* 0xff8000001b1b7808 */ /* 0x000fe40004800000 */
[C---:B------:R-:W-:Y:S02]  /*7960*/  ISETP.GE.AND P0, PT, R6.reuse, R134, PT ;  /* 0x000000860600720c */ /* 0x040fe40003f06270 */
[-C--:B------:R-:W-:Y:S02]  /*7970*/  ISETP.GE.AND P2, PT, R6, R133.reuse, PT ;  /* 0x000000850600720c */ /* 0x080fe40003f46270 */
[----:B------:R-:W-:-:S02]  /*7980*/  ISETP.GE.AND P4, PT, R5, R133, PT ;  /* 0x000000850500720c */ /* 0x000fc40003f86270 */
[----:B------:R-:W-:Y:S02]  /*7990*/  ISETP.GE.AND P1, PT, R4, R134, PT ;  /* 0x000000860400720c */ /* 0x000fe40003f26270 */
[----:B------:R-:W-:Y:S02]  /*79a0*/  FMNMX3.FTZ R6, R7, R114, R113, !PT ;  /* 0x0000007207067276 */ /* 0x000fe40007810071 */
[----:B------:R-:W-:Y:S02]  /*79b0*/  FMNMX3.FTZ R12, R12, R112, R110, !PT ;  /* 0x000000700c0c7276 */ /* 0x000fe4000781006e */
        /* <DEDUP_REMOVED lines=8> */
[----:B------:R-:W-:-:S02]  /*7a40*/  FSEL R97, R94, -INF , !P2 ;  /* 0xff8000005e617808 */ /* 0x000fc40005000000 */
[----:B------:R-:W-:Y:S02]  /*7a50*/  FMNMX3.FTZ R6, R6, R25, R24, !PT ;  /* 0x0000001906067276 */ /* 0x000fe40007810018 */
[----:B------:R-:W-:Y:S02]  /*7a60*/  FMNMX3.FTZ R4, R12, R28, R27, !PT ;  /* 0x0000001c0c047276 */ /* 0x000fe4000781001b */
[----:B------:R-:W-:Y:S02]  /*7a70*/  FMNMX3.FTZ R7, R6, R98, R97, !PT ;  /* 0x0000006206077276 */ /* 0x000fe40007810061 */
[----:B-1----:R-:W-:Y:S01]  /*7a80*/  LEA R128, R128, R130, 0x18 ;  /* 0x0000008280807211 */ /* 0x002fe200078ec0ff */
[----:B------:R-:W1:Y:S04]  /*7a90*/  SHFL.BFLY PT, R5, R4, 0x2, 0x1f ;  /* 0x0c401f0004057f89 */ /* 0x000e6800000e0000 */
[----:B------:R-:W3:Y:S01]  /*7aa0*/  SHFL.BFLY PT, R6, R7, 0x2, 0x1f ;  /* 0x0c401f0007067f89 */ /* 0x000ee200000e0000 */
[----:B------:R-:W-:-:S04]  /*7ab0*/  IMAD R101, R84, 0x2, R128 ;  /* 0x0000000254657824 */ /* 0x000fc800078e0280 */
[----:B------:R-:W-:Y:S01]  /*7ac0*/  VIADD R94, R101, 0x6020 ;  /* 0x00006020655e7836 */ /* 0x000fe20000000000 */
[----:B------:R-:W-:Y:S01]  /*7ad0*/  LDSM.16.MT88.4 R16, [R101+0x7000] ;  /* 0x007000006510783b */ /* 0x000fe20000004200 */
[----:B-1----:R-:W-:Y:S02]  /*7ae0*/  FMNMX.FTZ R5, R4, R5, !PT ;  /* 0x0000000504057209 */ /* 0x002fe40007810000 */
[----:B---3--:R-:W-:-:S03]  /*7af0*/  FMNMX.FTZ R4, R7, R6, !PT ;  /* 0x0000000607047209 */ /* 0x008fc60007810000 */
[----:B------:R-:W1:Y:S04]  /*7b00*/  SHFL.BFLY PT, R34, R5, 0x1, 0x1f ;  /* 0x0c201f0005227f89 */ /* 0x000e6800000e0000 */
[----:B------:R-:W3:Y:S01]  /*7b10*/  SHFL.BFLY PT, R33, R4, 0x1, 0x1f ;  /* 0x0c201f0004217f89 */ /* 0x000ee200000e0000 */
[----:B-1----:R-:W-:Y:S02]  /*7b20*/  FMNMX.FTZ R34, R5, R34, !PT ;  /* 0x0000002205227209 */ /* 0x002fe40007810000 */
[----:B---3--:R-:W-:-:S03]  /*7b30*/  FMNMX.FTZ R33, R4, R33, !PT ;  /* 0x0000002104217209 */ /* 0x008fc60007810000 */
[----:B--2---:R-:W-:Y:S01]  /*7b40*/  FMUL.FTZ R26, R96, R34 ;  /* 0x00000022601a7220 */ /* 0x004fe20000410000 */
[----:B------:R-:W-:Y:S02]  /*7b50*/  FSETP.NEU.FTZ.AND P1, PT, R34, -INF , PT ;  /* 0xff8000002200780b */ /* 0x000fe40003f3d000 */
[C---:B------:R-:W-:Y:S01]  /*7b60*/  FSETP.NEU.FTZ.AND P0, PT, R33.reuse, -INF , PT ;  /* 0xff8000002100780b */ /* 0x040fe20003f1d000 */
[----:B------:R-:W-:Y:S01]  /*7b70*/  FMUL.FTZ R95, R96, R33 ;  /* 0x00000021605f7220 */ /* 0x000fe20000410000 */
[----:B------:R-:W-:Y:S02]  /*7b80*/  FSEL R26, R26, RZ, P1 ;  /* 0x000000ff1a1a7208 */ /* 0x000fe40000800000 */
[----:B------:R-:W-:Y:S02]  /*7b90*/  FSEL R5, R33, RZ, P0 ;  /* 0x000000ff21057208 */ /* 0x000fe40000000000 */
[----:B------:R-:W-:Y:S01]  /*7ba0*/  FSEL R95, R95, RZ, P0 ;  /* 0x000000ff5f5f7208 */ /* 0x000fe20000000000 */
[-CC-:B------:R-:W-:Y:S01]  /*7bb0*/  FFMA.FTZ R92, R88, R96.reuse, -R26.reuse ;  /* 0x00000060585c7223 */ /* 0x180fe2000001081a */
[-CC-:B------:R-:W-:Y:S01]  /*7bc0*/  FFMA.FTZ R90, R35, R96.reuse, -R26.reuse ;  /* 0x00000060235a7223 */ /* 0x180fe2000001081a */
[-C--:B------:R-:W-:Y:S01]  /*7bd0*/  FFMA.FTZ R88, R91, R96.reuse, -R26 ;  /* 0x000000605b587223 */ /* 0x080fe2000001081a */
[----:B------:R-:W-:Y:S01]  /*7be0*/  FSEL R6, R34, RZ, P1 ;  /* 0x000000ff22067208 */ /* 0x000fe20000800000 */
[-CC-:B------:R-:W-:Y:S01]  /*7bf0*/  FFMA.FTZ R10, R10, R96.reuse, -R95.reuse ;  /* 0x000000600a0a7223 */ /* 0x180fe2000001085f */
[-CC-:B------:R-:W-:Y:S01]  /*7c00*/  FFMA.FTZ R91, R8, R96.reuse, -R95.reuse ;  /* 0x00000060085b7223 */ /* 0x180fe2000001085f */
[-CC-:B------:R-:W-:Y:S01]  /*7c10*/  FFMA.FTZ R35, R11, R96.reuse, -R95.reuse ;  /* 0x000000600b237223 */ /* 0x180fe2000001085f */
[-C--:B------:R-:W-:Y:S01]  /*7c20*/  FFMA.FTZ R4, R9, R96.reuse, -R95 ;  /* 0x0000006009047223 */ /* 0x080fe2000001085f */
[----:B------:R1:W-:Y:S01]  /*7c30*/  MUFU.EX2 R84, R10 ;  /* 0x0000000a00547308 */ /* 0x0003e20000000800 */
[----:B------:R-:W-:Y:S01]  /*7c40*/  FADD.FTZ R5, R85, -R5 ;  /* 0x8000000555057221 */ /* 0x000fe20000010000 */
[----:B------:R-:W-:Y:S01]  /*7c50*/  FADD.FTZ R6, R86, -R6 ;  /* 0x8000000656067221 */ /* 0x000fe20000010000 */
[--C-:B------:R-:W-:Y:S01]  /*7c60*/  FFMA.FTZ R89, R89, R96, -R26.reuse ;  /* 0x0000006059597223 */ /* 0x100fe2000001081a */
[----:B------:R-:W-:Y:S01]  /*7c70*/  LOP3.LUT P0, RZ, R125, 0x4, RZ, 0xc0, !PT ;  /* 0x000000047dff7812 */ /* 0x000fe2000780c0ff */
[C---:B------:R-:W-:Y:S01]  /*7c80*/  FMUL.FTZ R85, R96.reuse, R5 ;  /* 0x0000000560557220 */ /* 0x040fe20000410000 */
[----:B------:R-:W-:Y:S01]  /*7c90*/  FMUL.FTZ R6, R96, R6 ;  /* 0x0000000660067220 */ /* 0x000fe20000410000 */
        /* <DEDUP_REMOVED lines=10> */
[----:B-1----:R-:W1:Y:S01]  /*7d40*/  LDSM.16.MT88.4 R8, [R101+0x6000] ;  /* 0x006000006508783b */ /* 0x002e620000004200 */
[-CC-:B------:R-:W-:Y:S01]  /*7d50*/  FFMA.FTZ R108, R108, R96.reuse, -R26.reuse ;  /* 0x000000606c6c7223 */ /* 0x180fe2000001081a */
[-CC-:B------:R-:W-:Y:S01]  /*7d60*/  FFMA.FTZ R109, R109, R96.reuse, -R26.reuse ;  /* 0x000000606d6d7223 */ /* 0x180fe2000001081a */
[-CC-:B------:R-:W-:Y:S01]  /*7d70*/  FFMA.FTZ R112, R112, R96.reuse, -R26.reuse ;  /* 0x0000006070707223 */ /* 0x180fe2000001081a */
[----:B------:R-:W-:Y:S01]  /*7d80*/  LDSM.16.MT88.4 R20, [R101+0x7400] ;  /* 0x007400006514783b */ /* 0x000fe20000004200 */
        /* <DEDUP_REMOVED lines=11> */
[----:B------:R-:W-:Y:S01]  /*7e40*/  LDSM.16.MT88.4 R28, [R101+0x8800] ;  /* 0x00880000651c783b */ /* 0x000fe20000004200 */
[-CC-:B------:R-:W-:Y:S01]  /*7e50*/  FFMA.FTZ R121, R24, R96.reuse, -R95.reuse ;  /* 0x0000006018797223 */ /* 0x180fe2000001085f */
[-CC-:B------:R-:W-:Y:S01]  /*7e60*/  FFMA.FTZ R98, R98, R96.reuse, -R95.reuse ;  /* 0x0000006062627223 */ /* 0x180fe2000001085f */
[-C--:B------:R-:W-:Y:S01]  /*7e70*/  FFMA.FTZ R119, R27, R96.reuse, -R26 ;  /* 0x000000601b777223 */ /* 0x080fe2000001081a */
[----:B------:R-:W-:Y:S01]  /*7e80*/  FFMA.FTZ R95, R97, R96, -R95 ;  /* 0x00000060615f7223 */ /* 0x000fe2000001085f */
[----:B------:R-:W-:Y:S02]  /*7e90*/  LDSM.16.MT88.4 R24, [R101+0x6c00] ;  /* 0x006c00006518783b */ /* 0x000fe40000004200 */
[----:B------:R-:W-:Y:S08]  /*7ea0*/  MUFU.EX2 R91, R91 ;  /* 0x0000005b005b7308 */ /* 0x000ff00000000800 */
[----:B------:R-:W2:Y:S08]  /*7eb0*/  MUFU.EX2 R35, R35 ;  /* 0x0000002300237308 */ /* 0x000eb00000000800 */
[----:B------:R3:W4:Y:S08]  /*7ec0*/  MUFU.EX2 R86, R4 ;  /* 0x0000000400567308 */ /* 0x0007300000000800 */
[----:B------:R5:W1:Y:S01]  /*7ed0*/  MUFU.EX2 R93, R6 ;  /* 0x00000006005d7308 */ /* 0x000a620000000800 */
[----:B--2---:R-:W-:-:S07]  /*7ee0*/  F2FP.F16.F32.PACK_AB R5, R35, R91 ;  /* 0x0000005b2305723e */ /* 0x004fce00000000ff */
[----:B------:R-:W2:Y:S01]  /*7ef0*/  MUFU.EX2 R85, R85 ;  /* 0x0000005500557308 */ /* 0x000ea20000000800 */
[----:B---3--:R-:W-:Y:S01]  /*7f00*/  VIADD R4, R101, 0x6000 ;  /* 0x0000600065047836 */ /* 0x008fe20000000000 */
[----:B----4-:R-:W-:-:S03]  /*7f10*/  F2FP.F16.F32.PACK_AB R7, R86, R84 ;  /* 0x000000545607723e */ /* 0x010fc600000000ff */
[----:B------:R-:W-:Y:S01]  /*7f20*/  @P0 VIADD R94, R4, 0xffffffe0 ;  /* 0xffffffe0045e0836 */ /* 0x000fe20000000000 */
[----:B------:R-:W-:Y:S02]  /*7f30*/  F2FP.F16.F32.PACK_AB R4, R90, R92 ;  /* 0x0000005c5a04723e */ /* 0x000fe400000000ff */
[----:B------:R-:W-:Y:S01]  /*7f40*/  MUFU.EX2 R99, R99 ;  /* 0x0000006300637308 */ /* 0x000fe20000000800 */
[----:B-----5:R-:W-:Y:S01]  /*7f50*/  F2FP.F16.F32.PACK_AB R6, R88, R89 ;  /* 0x000000595806723e */ /* 0x020fe200000000ff */
[----:B------:R-:W3:Y:S01]  /*7f60*/  LDSM.16.MT88.4 R12, [R94] ;  /* 0x000000005e0c783b */ /* 0x000ee20000004200 */
[-C--:B-1----:R-:W-:Y:S01]  /*7f70*/  FMUL.FTZ R80, R80, R93.reuse ;  /* 0x0000005d50507220 */ /* 0x082fe20000410000 */
[-C--:B------:R-:W-:Y:S01]  /*7f80*/  FMUL.FTZ R81, R81, R93.reuse ;  /* 0x0000005d51517220 */ /* 0x080fe20000410000 */
[-C--:B------:R-:W-:Y:S01]  /*7f90*/  FMUL.FTZ R76, R76, R93.reuse ;  /* 0x0000005d4c4c7220 */ /* 0x080fe20000410000 */
[-C--:B------:R-:W-:Y:S01]  /*7fa0*/  FMUL.FTZ R77, R77, R93.reuse ;  /* 0x0000005d4d4d7220 */ /* 0x080fe20000410000 */
[-C--:B------:R-:W-:Y:S01]  /*7fb0*/  FMUL.FTZ R72, R72, R93.reuse ;  /* 0x0000005d48487220 */ /* 0x080fe20000410000 */
[----:B------:R-:W-:Y:S01]  /*7fc0*/  FMUL.FTZ R73, R73, R93 ;  /* 0x0000005d49497220 */ /* 0x000fe20000410000 */
[-C--:B--2---:R-:W-:Y:S01]  /*7fd0*/  FMUL.FTZ R82, R82, R85.reuse ;  /* 0x0000005552527220 */ /* 0x084fe20000410000 */
[-C--:B------:R-:W-:Y:S01]  /*7fe0*/  FMUL.FTZ R83, R83, R85.reuse ;  /* 0x0000005553537220 */ /* 0x080fe20000410000 */
[-C--:B------:R-:W-:Y:S01]  /*7ff0*/  FMUL.FTZ R78, R78, R85.reuse ;  /* 0x000000554e4e7220 */ /* 0x080fe20000410000 */
[-C--:B------:R-:W-:Y:S01]  /*8000*/  FMUL.FTZ R79, R79, R85.reuse ;  /* 0x000000554f4f7220 */ /* 0x080fe20000410000 */
        /* <DEDUP_REMOVED lines=15> */
[-C--:B------:R-:W-:Y:S01]  /*8100*/  FMUL.FTZ R62, R62, R85.reuse ;  /* 0x000000553e3e7220 */ /* 0x080fe20000410000 */
[----:B------:R-:W-:Y:S01]  /*8110*/  FMUL.FTZ R63, R63, R85 ;  /* 0x000000553f3f7220 */ /* 0x000fe20000410000 */
[-C--:B------:R-:W-:Y:S01]  /*8120*/  FMUL.FTZ R56, R56, R93.reuse ;  /* 0x0000005d38387220 */ /* 0x080fe20000410000 */
[----:B------:R-:W-:Y:S01]  /*8130*/  FMUL.FTZ R57, R57, R93 ;  /* 0x0000005d39397220 */ /* 0x000fe20000410000 */
[-C--:B------:R-:W-:Y:S01]  /*8140*/  FMUL.FTZ R58, R58, R85.reuse ;  /* 0x000000553a3a7220 */ /* 0x080fe20000410000 */
[C---:B------:R-:W-:Y:S01]  /*8150*/  HMMA.16816.F32 R64, R4.reuse, R16, R64 ;  /* 0x000000100440723c */ /* 0x040fe20000001840 */
[----:B------:R-:W-:Y:S01]  /*8160*/  FMUL.FTZ R59, R59, R85 ;  /* 0x000000553b3b7220 */ /* 0x000fe20000410000 */
[-C--:B------:R-:W-:Y:S01]  /*8170*/  FMUL.FTZ R52, R52, R93.reuse ;  /* 0x0000005d34347220 */ /* 0x080fe20000410000 */
[----:B------:R-:W-:Y:S01]  /*8180*/  FMUL.FTZ R53, R53, R93 ;  /* 0x0000005d35357220 */ /* 0x000fe20000410000 */
[-C--:B------:R-:W-:Y:S01]  /*8190*/  FMUL.FTZ R54, R54, R85.reuse ;  /* 0x0000005536367220 */ /* 0x080fe20000410000 */
[----:B------:R-:W-:Y:S01]  /*81a0*/  FMUL.FTZ R55, R55, R85 ;  /* 0x0000005537377220 */ /* 0x000fe20000410000 */
[----:B------:R-:W2:Y:S01]  /*81b0*/  MUFU.EX2 R100, R100 ;  /* 0x0000006400647308 */ /* 0x000ea20000000800 */
[-C--:B------:R-:W-:Y:S01]  /*81c0*/  FMUL.FTZ R36, R36, R93.reuse ;  /* 0x0000005d24247220 */ /* 0x080fe20000410000 */
[C---:B------:R-:W-:Y:S01]  /*81d0*/  HMMA.16816.F32 R60, R4.reuse, R18, R60 ;  /* 0x00000012043c723c */ /* 0x040fe2000000183c */
[----:B------:R-:W4:Y:S01]  /*81e0*/  LDSM.16.MT88.4 R16, [R94+0x2000] ;  /* 0x002000005e10783b */ /* 0x000f220000004200 */
[----:B------:R-:W-:Y:S01]  /*81f0*/  FMUL.FTZ R37, R37, R93 ;  /* 0x0000005d25257220 */ /* 0x000fe20000410000 */
[-C--:B------:R-:W-:Y:S01]  /*8200*/  FMUL.FTZ R38, R38, R85.reuse ;  /* 0x0000005526267220 */ /* 0x080fe20000410000 */
[----:B------:R-:W-:Y:S01]  /*8210*/  FMUL.FTZ R39, R39, R85 ;  /* 0x0000005527277220 */ /* 0x000fe20000410000 */
[-C--:B------:R-:W-:Y:S01]  /*8220*/  FMUL.FTZ R40, R40, R93.reuse ;  /* 0x0000005d28287220 */ /* 0x080fe20000410000 */
[----:B------:R-:W-:Y:S01]  /*8230*/  MUFU.EX2 R102, R102 ;  /* 0x0000006600667308 */ /* 0x000fe20000000800 */
[----:B------:R-:W-:Y:S01]  /*8240*/  FMUL.FTZ R41, R41, R93 ;  /* 0x0000005d29297220 */ /* 0x000fe20000410000 */
[C---:B---3--:R-:W-:Y:S01]  /*8250*/  HMMA.16816.F32 R72, R4.reuse, R12, R72 ;  /* 0x0000000c0448723c */ /* 0x048fe20000001848 */
[-C--:B------:R-:W-:Y:S01]  /*8260*/  FMUL.FTZ R42, R42, R85.reuse ;  /* 0x000000552a2a7220 */ /* 0x080fe20000410000 */
[----:B------:R-:W-:Y:S01]  /*8270*/  FMUL.FTZ R43, R43, R85 ;  /* 0x000000552b2b7220 */ /* 0x000fe20000410000 */
[-C--:B------:R-:W-:Y:S01]  /*8280*/  FMUL.FTZ R44, R44, R93.reuse ;  /* 0x0000005d2c2c7220 */ /* 0x080fe20000410000 */
[----:B------:R-:W-:Y:S01]  /*8290*/  FMUL.FTZ R45, R45, R93 ;  /* 0x0000005d2d2d7220 */ /* 0x000fe20000410000 */
[-C--:B------:R-:W-:Y:S01]  /*82a0*/  FMUL.FTZ R46, R46, R85.reuse ;  /* 0x000000552e2e7220 */ /* 0x080fe20000410000 */
[----:B------:R-:W-:Y:S01]  /*82b0*/  MUFU.EX2 R103, R103 ;  /* 0x0000006700677308 */ /* 0x000fe20000000800 */
[----:B------:R-:W-:Y:S01]  /*82c0*/  FMUL.FTZ R47, R47, R85 ;  /* 0x000000552f2f7220 */ /* 0x000fe20000410000 */
[C---:B------:R-:W-:Y:S01]  /*82d0*/  HMMA.16816.F32 R68, R4.reuse, R14, R68 ;  /* 0x0000000e0444723c */ /* 0x040fe20000001844 */
[----:B------:R-:W3:Y:S01]  /*82e0*/  LDSM.16.MT88.4 R12, [R101+0x8000] ;  /* 0x00800000650c783b */ /* 0x000ee20000004200 */
[-C--:B------:R-:W-:Y:S01]  /*82f0*/  FMUL.FTZ R48, R48, R93.reuse ;  /* 0x0000005d30307220 */ /* 0x080fe20000410000 */
[----:B------:R-:W-:Y:S01]  /*8300*/  FMUL.FTZ R49, R49, R93 ;  /* 0x0000005d31317220 */ /* 0x000fe20000410000 */
[-C--:B------:R-:W-:Y:S01]  /*8310*/  FMUL.FTZ R50, R50, R85.reuse ;  /* 0x0000005532327220 */ /* 0x080fe20000410000 */
[----:B------:R-:W-:Y:S01]  /*8320*/  FMUL.FTZ R51, R51, R85 ;  /* 0x0000005533337220 */ /* 0x000fe20000410000 */
[----:B------:R-:W-:Y:S01]  /*8330*/  MUFU.EX2 R104, R104 ;  /* 0x0000006800687308 */ /* 0x000fe20000000800 */
[----:B------:R-:W-:Y:S01]  /*8340*/  FFMA.FTZ R92, R161, R93, R92 ;  /* 0x0000005da15c7223 */ /* 0x000fe2000001005c */
[----:B------:R-:W-:Y:S01]  /*8350*/  FFMA.FTZ R85, R160, R85, R91 ;  /* 0x00000055a0557223 */ /* 0x000fe2000001005b */
[----:B-1----:R-:W-:Y:S02]  /*8360*/  HMMA.16816.F32 R56, R4, R8, R56 ;  /* 0x000000080438723c */ /* 0x002fe40000001838 */
[----:B------:R-:W-:Y:S01]  /*8370*/  FADD.FTZ R92, R90, R92 ;  /* 0x0000005c5a5c7221 */ /* 0x000fe20000010000 */
[----:B------:R-:W-:-:S02]  /*8380*/  FADD.FTZ R85, R35, R85 ;  /* 0x0000005523557221 */ /* 0x000fc40000010000 */
[----:B------:R-:W1:Y:S01]  /*8390*/  MUFU.EX2 R105, R105 ;  /* 0x0000006900697308 */ /* 0x000e620000000800 */
[----:B------:R-:W-:Y:S01]  /*83a0*/  FADD.FTZ R89, R89, R92 ;  /* 0x0000005c59597221 */ /* 0x000fe20000010000 */
[----:B------:R-:W-:Y:S01]  /*83b0*/  FADD.FTZ R84, R84, R85 ;  /* 0x0000005554547221 */ /* 0x000fe20000010000 */
[C---:B------:R-:W-:Y:S01]  /*83c0*/  HMMA.16816.F32 R52, R4.reuse, R10, R52 ;  /* 0x0000000a0434723c */ /* 0x040fe20000001834 */
[----:B------:R-:W5:Y:S01]  /*83d0*/  LDSM.16.MT88.4 R8, [R101+0x6400] ;  /* 0x006400006508783b */ /* 0x000f620000004200 */
[----:B------:R-:W-:Y:S01]  /*83e0*/  FADD.FTZ R89, R88, R89 ;  /* 0x0000005958597221 */ /* 0x000fe20000010000 */
[----:B------:R-:W-:Y:S01]  /*83f0*/  FADD.FTZ R84, R86, R84 ;  /* 0x0000005456547221 */ /* 0x000fe20000010000 */
[--C-:B------:R-:W-:Y:S01]  /*8400*/  IMAD.MOV.U32 R85, RZ, RZ, R33.reuse ;  /* 0x000000ffff557224 */ /* 0x100fe200078e0021 */
[----:B------:R-:W-:Y:S01]  /*8410*/  MUFU.EX2 R107, R107 ;  /* 0x0000006b006b7308 */ /* 0x000fe20000000800 */
[----:B------:R-:W-:Y:S02]  /*8420*/  IMAD.MOV.U32 R86, RZ, RZ, R34 ;  /* 0x000000ffff567224 */ /* 0x000fe400078e0022 */
[----:B----4-:R-:W-:Y:S01]  /*8430*/  HMMA.16816.F32 R44, R4, R16, R44 ;  /* 0x00000010042c723c */ /* 0x010fe2000000182c */
[----:B------:R-:W-:-:S02]  /*8440*/  @P6 IMAD.MOV.U32 R85, RZ, RZ, R33 ;  /* 0x000000ffff556224 */ /* 0x000fc400078e0021 */
[----:B------:R-:W-:Y:S02]  /*8450*/  @P6 IMAD.MOV.U32 R86, RZ, RZ, R34 ;  /* 0x000000ffff566224 */ /* 0x000fe400078e0022 */
[----:B------:R-:W4:Y:S03]  /*8460*/  MUFU.EX2 R106, R106 ;  /* 0x0000006a006a7308 */ /* 0x000f260000000800 */
[C---:B------:R-:W-:Y:S01]  /*8470*/  HMMA.16816.F32 R48, R4.reuse, R18, R48 ;  /* 0x000000120430723c */ /* 0x040fe20000001830 */
[----:B------:R-:W5:Y:S04]  /*8480*/  LDSM.16.MT88.4 R16, [R101+0x8400] ;  /* 0x008400006510783b */ /* 0x000f680000004200 */
[----:B------:R-:W-:Y:S03]  /*8490*/  MUFU.EX2 R108, R108 ;  /* 0x0000006c006c7308 */ /* 0x000fe60000000800 */
[C---:B---3--:R-:W-:Y:S05]  /*84a0*/  HMMA.16816.F32 R36, R4.reuse, R12, R36 ;  /* 0x0000000c0424723c */ /* 0x048fea0000001824 */
[----:B------:R-:W3:Y:S03]  /*84b0*/  MUFU.EX2 R109, R109 ;  /* 0x0000006d006d7308 */ /* 0x000ee60000000800 */
[----:B------:R-:W-:Y:S01]  /*84c0*/  HMMA.16816.F32 R40, R4, R14, R40 ;  /* 0x0000000e0428723c */ /* 0x000fe20000001828 */
[----:B------:R-:W3:Y:S01]  /*84d0*/  LDSM.16.MT88.4 R12, [R94+0x400] ;  /* 0x000400005e0c783b */ /* 0x000ee20000004200 */
[----:B--2---:R-:W-:Y:S01]  /*84e0*/  F2FP.F16.F32.PACK_AB R4, R100, R99 ;  /* 0x000000636404723e */ /* 0x004fe200000000ff */
[----:B------:R-:W-:Y:S01]  /*84f0*/  FADD.FTZ R99, R99, R89 ;  /* 0x0000005963637221 */ /* 0x000fe20000010000 */
[----:B-1----:R-:W-:Y:S01]  /*8500*/  F2FP.F16.F32.PACK_AB R5, R105, R104 ;  /* 0x000000686905723e */ /* 0x002fe200000000ff */
[----:B------:R-:W-:Y:S01]  /*8510*/  MUFU.EX2 R112, R112 ;  /* 0x0000007000707308 */ /* 0x000fe20000000800 */
[----:B------:R-:W-:Y:S01]  /*8520*/  F2FP.F16.F32.PACK_AB R6, R103, R102 ;  /* 0x000000666706723e */ /* 0x000fe200000000ff */
[----:B------:R-:W-:Y:S01]  /*8530*/  FADD.FTZ R104, R104, R84 ;  /* 0x0000005468687221 */ /* 0x000fe20000010000 */
[----:B----4-:R-:W-:Y:S01]  /*8540*/  F2FP.F16.F32.PACK_AB R7, R106, R107 ;  /* 0x0000006b6a07723e */ /* 0x010fe200000000ff */
        /* <DEDUP_REMOVED lines=8> */
[----:B------:R-:W-:Y:S02]  /*85d0*/  MUFU.EX2 R114, R114 ;  /* 0x0000007200727308 */ /* 0x000fe40000000800 */
[C---:B------:R-:W-:Y:S01]  /*85e0*/  HMMA.16816.F32 R76, R4.reuse, R10, R76 ;  /* 0x0000000a044c723c */ /* 0x040fe2000000184c */
[----:B------:R-:W1:Y:S05]  /*85f0*/  LDSM.16.MT88.4 R8, [R94+0x1400] ;  /* 0x001400005e08783b */ /* 0x000e6a0000004200 */
[----:B------:R-:W2:Y:S02]  /*8600*/  MUFU.EX2 R113, R113 ;  /* 0x0000007100717308 */ /* 0x000ea40000000800 */
[C---:B------:R-:W-:Y:S06]  /*8610*/  HMMA.16816.F32 R36, R4.reuse, R16, R36 ;  /* 0x000000100424723c */ /* 0x040fec0000001824 */
[----:B------:R-:W-:Y:S02]  /*8620*/  MUFU.EX2 R111, R111 ;  /* 0x0000006f006f7308 */ /* 0x000fe40000000800 */
[C---:B------:R-:W-:Y:S01]  /*8630*/  HMMA.16816.F32 R40, R4.reuse, R18, R40 ;  /* 0x000000120428723c */ /* 0x040fe20000001828 */
[----:B------:R-:W-:Y:S05]  /*8640*/  LDSM.16.MT88.4 R16, [R101+0x7800] ;  /* 0x007800006510783b */ /* 0x000fea0000004200 */
[----:B------:R-:W4:Y:S02]  /*8650*/  MUFU.EX2 R115, R115 ;  /* 0x0000007300737308 */ /* 0x000f240000000800 */
[C---:B---3--:R-:W-:Y:S06]  /*8660*/  HMMA.16816.F32 R72, R4.reuse, R12, R72 ;  /* 0x0000000c0448723c */ /* 0x048fec0000001848 */
[----:B------:R-:W-:Y:S02]  /*8670*/  MUFU.EX2 R116, R116 ;  /* 0x0000007400747308 */ /* 0x000fe40000000800 */
[C---:B------:R-:W-:Y:S01]  /*8680*/  HMMA.16816.F32 R68, R4.reuse, R14, R68 ;  /* 0x0000000e0444723c */ /* 0x040fe20000001844 */
[----:B------:R-:W3:Y:S05]  /*8690*/  LDSM.16.MT88.4 R12, [R94+0x2400] ;  /* 0x002400005e0c783b */ /* 0x000eea0000004200 */
[----:B------:R-:W5:Y:S02]  /*86a0*/  MUFU.EX2 R117, R117 ;  /* 0x0000007500757308 */ /* 0x000f640000000800 */
        /* <DEDUP_REMOVED lines=8> */
[----:B------:R-:W5:Y:S05]  /*8730*/  LDSM.16.MT88.4 R20, [R101+0x6800] ;  /* 0x006800006514783b */ /* 0x000f6a0000004200 */
[----:B------:R-:W5:Y:S02]  /*8740*/  MUFU.EX2 R121, R121 ;  /* 0x0000007900797308 */ /* 0x000f640000000800 */
[C---:B---3--:R-:W-:Y:S06]  /*8750*/  HMMA.16816.F32 R44, R4.reuse, R12, R44 ;  /* 0x0000000c042c723c */ /* 0x048fec000000182c */
[----:B------:R-:W-:Y:S02]  /*8760*/  MUFU.EX2 R98, R98 ;  /* 0x0000006200627308 */ /* 0x000fe40000000800 */
[----:B------:R-:W-:Y:S01]  /*8770*/  HMMA.16816.F32 R48, R4, R14, R48 ;  /* 0x0000000e0430723c */ /* 0x000fe20000001830 */
[----:B------:R-:W-:Y:S01]  /*8780*/  F2FP.F16.F32.PACK_AB R4, R109, R108 ;  /* 0x0000006c6d04723e */ /* 0x000fe200000000ff */
[----:B------:R-:W3:Y:S01]  /*8790*/  LDSM.16.MT88.4 R12, [R94+0x1800] ;  /* 0x001800005e0c783b */ /* 0x000ee20000004200 */
[----:B--2---:R-:W-:Y:S01]  /*87a0*/  F2FP.F16.F32.PACK_AB R5, R113, R114 ;  /* 0x000000727105723e */ /* 0x004fe200000000ff */
[----:B------:R-:W-:Y:S01]  /*87b0*/  FADD.FTZ R108, R108, R102 ;  /* 0x000000666c6c7221 */ /* 0x000fe20000010000 */
[----:B------:R-:W-:Y:S01]  /*87c0*/  F2FP.F16.F32.PACK_AB R6, R110, R112 ;  /* 0x000000706e06723e */ /* 0x000fe200000000ff */
[----:B------:R-:W2:Y:S01]  /*87d0*/  MUFU.EX2 R95, R95 ;  /* 0x0000005f005f7308 */ /* 0x000ea20000000800 */
[----:B----4-:R-:W-:Y:S01]  /*87e0*/  F2FP.F16.F32.PACK_AB R7, R115, R111 ;  /* 0x0000006f7307723e */ /* 0x010fe200000000ff */
        /* <DEDUP_REMOVED lines=8> */
[C---:B-1----:R-:W-:Y:S08]  /*8870*/  HMMA.16816.F32 R72, R4.reuse, R8, R72 ;  /* 0x000000080448723c */ /* 0x042ff00000001848 */
[C---:B------:R-:W-:Y:S01]  /*8880*/  HMMA.16816.F32 R68, R4.reuse, R10, R68 ;  /* 0x0000000a0444723c */ /* 0x040fe20000001844 */
[----:B------:R-:W1:Y:S07]  /*8890*/  LDSM.16.MT88.4 R8, [R94+0x2800] ;  /* 0x002800005e08783b */ /* 0x000e6e0000004200 */
[C---:B------:R-:W-:Y:S01]  /*88a0*/  HMMA.16816.F32 R60, R4.reuse, R18, R60 ;  /* 0x00000012043c723c */ /* 0x040fe2000000183c */
[----:B------:R-:W4:Y:S07]  /*88b0*/  LDSM.16.MT88.4 R16, [R101+0x8c00] ;  /* 0x008c00006510783b */ /* 0x000f2e0000004200 */
[----:B------:R-:W-:Y:S01]  /*88c0*/  HMMA.16816.F32 R36, R4, R28, R36 ;  /* 0x0000001c0424723c */ /* 0x000fe20000001824 */
[----:B------:R-:W-:-:S07]  /*88d0*/  IMAD.MOV.U32 R28, RZ, RZ, R32 ;  /* 0x000000ffff1c7224 */ /* 0x000fce00078e0020 */
[C---:B------:R-:W-:Y:S08]  /*88e0*/  HMMA.16816.F32 R40, R4.reuse, R30, R40 ;  /* 0x0000001e0428723c */ /* 0x040ff00000001828 */
[C---:B-----5:R-:W-:Y:S08]  /*88f0*/  HMMA.16816.F32 R80, R4.reuse, R20, R80 ;  /* 0x000000140450723c */ /* 0x060ff00000001850 */
[C---:B------:R-:W-:Y:S01]  /*8900*/  HMMA.16816.F32 R76, R4.reuse, R22, R76 ;  /* 0x00000016044c723c */ /* 0x040fe2000000184c */
[----:B------:R-:W5:Y:S07]  /*8910*/  LDSM.16.MT88.4 R20, [R101+0x7c00] ;  /* 0x007c00006514783b */ /* 0x000f6e0000004200 */
[C---:B---3--:R-:W-:Y:S08]  /*8920*/  HMMA.16816.F32 R56, R4.reuse, R12, R56 ;  /* 0x0000000c0438723c */ /* 0x048ff00000001838 */
[C---:B------:R-:W-:Y:S01]  /*8930*/  HMMA.16816.F32 R52, R4.reuse, R14, R52 ;  /* 0x0000000e0434723c */ /* 0x040fe20000001834 */
[----:B------:R-:W3:Y:S07]  /*8940*/  LDSM.16.MT88.4 R12, [R94+0xc00] ;  /* 0x000c00005e0c783b */ /* 0x000eee0000004200 */
        /* <DEDUP_REMOVED lines=29> */
[----:B------:R-:W-:-:S15]  /*8b20*/  @P6 BRA `(.L_x_8374) ;  /* 0x0000000000046947 */ /* 0x000fde0003800000 */
.L_x_8365:
[----:B------:R-:W-:-:S07]  /*8b30*/  IADD3 R148, PT, PT, R28, -0x1, RZ ;  /* 0xffffffff1c947810 */ /* 0x000fce0007ffe0ff */
.L_x_8374:
[----:B------:R-:W-:Y:S05]  /*8b40*/  BSYNC B2 ;  /* 0x0000000000027941 */ /* 0x000fea0003800000 */
.L_x_8364:
[----:B------:R-:W-:-:S13]  /*8b50*/  ISETP.GE.AND P0, PT, R148, R141, PT ;  /* 0x0000008d9400720c */ /* 0x000fda0003f06270 */
[----:B------:R-:W-:Y:S05]  /*8b60*/  @!P0 BRA `(.L_x_8375) ;  /* 0x0000003400808947 */ /* 0x000fea0003800000 */
[----:B------:R-:W-:Y:S01]  /*8b70*/  IMAD.SHL.U32 R149, R148, 0x40, RZ ;  /* 0x0000004094957824 */ /* 0x000fe200078e00ff */
[----:B------:R-:W-:Y:S01]  /*8b80*/  ISETP.NE.U32.AND P3, PT, R158, RZ, PT ;  /* 0x000000ff9e00720c */ /* 0x000fe20003f65070 */
[----:B------:R-:W-:Y:S01]  /*8b90*/  IMAD.MOV.U32 R84, RZ, RZ, R85 ;  /* 0x000000ffff547224 */ /* 0x000fe200078e0055 */
[----:B------:R-:W-:Y:S01]  /*8ba0*/  MOV R0, R86 ;  /* 0x0000005600007202 */ /* 0x000fe20000000f00 */
[----:B------:R-:W-:Y:S01]  /*8bb0*/  VIADD R148, R148, 0x1 ;  /* 0x0000000194947836 */ /* 0x000fe20000000000 */
[----:B------:R-:W-:Y:S02]  /*8bc0*/  LOP3.LUT R150, R149, 0x20, R87, 0xfe, !PT ;  /* 0x0000002095967812 */ /* 0x000fe400078efe57 */
[----:B------:R-:W-:Y:S02]  /*8bd0*/  ISETP.NE.AND.EX P3, PT, R159, RZ, PT, P3 ;  /* 0x000000ff9f00720c */ /* 0x000fe40003f65330 */
[----:B------:R-:W-:-:S11]  /*8be0*/  IADD3 R149, PT, PT, R149, 0x40, RZ ;  /* 0x0000004095957810 */ /* 0x000fd60007ffe0ff */
.L_x_8382:
        /* <DEDUP_REMOVED lines=15> */
[----:B-1----:R-:W-:Y:S08]  /*8ce0*/  @!P3 BRA `(.L_x_8377) ;  /* 0x0000000000f8b947 */ /* 0x002ff00003800000 */
        /* <DEDUP_REMOVED lines=62> */
.L_x_8377:
[----:B------:R-:W-:Y:S05]  /*90d0*/  BSYNC.RECONVERGENT B0 ;  /* 0x0000000000007941 */ /* 0x000fea0003800200 */
.L_x_8376:
[----:B------:R-:W1:Y:S01]  /*90e0*/  S2UR UR6, SR_CgaCtaId ;  /* 0x00000000000679c3 */ /* 0x000e620000008800 */
[C---:B------:R-:W-:Y:S01]  /*90f0*/  SHF.L.U32 R153, R125.reuse, 0x3, RZ ;  /* 0x000000037d997819 */ /* 0x040fe200000006ff */
[----:B------:R-:W-:Y:S01]  /*9100*/  UMOV UR7, 0x400 ;  /* 0x0000040000077882 */ /* 0x000fe20000000000 */
[C---:B------:R-:W-:Y:S01]  /*9110*/  LOP3.LUT R152, R125.reuse, 0x18, RZ, 0xc0, !PT ;  /* 0x000000187d987812 */ /* 0x040fe200078ec0ff */
[----:B------:R-:W-:Y:S01]  /*9120*/  IMAD.SHL.U32 R130, R125, 0x20, RZ ;  /* 0x000000207d827824 */ /* 0x000fe200078e00ff */
[C---:B------:R-:W-:Y:S01]  /*9130*/  LOP3.LUT R6, R153.reuse, 0x18, RZ, 0xc0, !PT ;  /* 0x0000001899067812 */ /* 0x040fe200078ec0ff */
[----:B------:R-:W-:Y:S01]  /*9140*/  BSSY.RECONVERGENT B1, `(.L_x_8378) ;  /* 0x0000158000017945 */ /* 0x000fe20003800200 */
[C---:B------:R-:W-:Y:S02]  /*9150*/  LOP3.LUT R4, R153.reuse, 0xc0, RZ, 0xc0, !PT ;  /* 0x000000c099047812 */ /* 0x040fe400078ec0ff */
[-C--:B------:R-:W-:Y:S02]  /*9160*/  ISETP.GE.AND P6, PT, R6, R151.reuse, PT ;  /* 0x000000970600720c */ /* 0x080fe40003fc6270 */
[----:B------:R-:W-:Y:S02]  /*9170*/  LOP3.LUT R152, R4, R152, RZ, 0xfc, !PT ;  /* 0x0000009804987212 */ /* 0x000fe400078efcff */
[C---:B------:R-:W-:Y:S02]  /*9180*/  LOP3.LUT R5, R6.reuse, 0x20, RZ, 0xfc, !PT ;  /* 0x0000002006057812 */ /* 0x040fe400078efcff */
[----:B------:R-:W-:Y:S02]  /*9190*/  LOP3.LUT R4, R6, 0x40, RZ, 0xfc, !PT ;  /* 0x0000004006047812 */ /* 0x000fe400078efcff */
[----:B------:R-:W-:Y:S02]  /*91a0*/  LOP3.LUT R7, R153, 0x1f20, RZ, 0xc0, !PT ;  /* 0x00001f2099077812 */ /* 0x000fe400078ec0ff */
[----:B------:R-:W-:Y:S02]  /*91b0*/  LOP3.LUT R6, R152, R6, RZ, 0x3c, !PT ;  /* 0x0000000698067212 */ /* 0x000fe400078e3cff */
[-C--:B------:R-:W-:Y:S02]  /*91c0*/  ISETP.GE.AND P5, PT, R5, R151.reuse, PT ;  /* 0x000000970500720c */ /* 0x080fe40003fa6270 */
[----:B------:R-:W-:Y:S01]  /*91d0*/  LOP3.LUT R6, R7, R6, RZ, 0xfc, !PT ;  /* 0x0000000607067212 */ /* 0x000fe200078efcff */
[----:B-1----:R-:W-:Y:S01]  /*91e0*/  ULEA UR6, UR6, UR7, 0x18 ;  /* 0x0000000706067291 */ /* 0x002fe2000f8ec0ff */
[-C--:B------:R-:W-:Y:S02]  /*91f0*/  @!P6 MOV R7, R144.reuse ;  /* 0x000000900007e202 */ /* 0x080fe40000000f00 */
[----:B------:R-:W-:Y:S02]  /*9200*/  ISETP.GE.AND P4, PT, R4, R151, PT ;  /* 0x000000970400720c */ /* 0x000fe40003f86270 */
[C---:B------:R-:W-:Y:S01]  /*9210*/  LEA R4, P0, R137.reuse, R145, 0x1 ;  /* 0x0000009189047211 */ /* 0x040fe200078008ff */
[----:B------:R-:W-:Y:S01]  /*9220*/  IMAD.U32 R128, RZ, RZ, UR6 ;  /* 0x00000006ff807e24 */ /* 0x000fe2000f8e00ff */
[----:B------:R-:W-:Y:S02]  /*9230*/  SHF.R.U32.HI R126, RZ, 0x1, R125 ;  /* 0x00000001ff7e7819 */ /* 0x000fe4000001167d */
[----:B------:R-:W-:Y:S01]  /*9240*/  LEA.HI.X R5, R137, R144, R138, 0x1, P0 ;  /* 0x0000009089057211 */ /* 0x000fe200000f0c8a */
[--C-:B------:R-:W-:Y:S01]  /*9250*/  @!P5 IMAD.MOV.U32 R8, RZ, RZ, R145.reuse ;  /* 0x000000ffff08d224 */ /* 0x100fe200078e0091 */
[----:B------:R-:W-:Y:S01]  /*9260*/  LEA R162, R6, R128, 0x1 ;  /* 0x0000008006a27211 */ /* 0x000fe200078e08ff */
[--C-:B------:R-:W-:Y:S01]  /*9270*/  @!P6 IMAD.MOV.U32 R6, RZ, RZ, R145.reuse ;  /* 0x000000ffff06e224 */ /* 0x100fe200078e0091 */
[-C--:B------:R-:W-:Y:S02]  /*9280*/  @!P5 MOV R9, R144.reuse ;  /* 0x000000900009d202 */ /* 0x080fe40000000f00 */
[----:B------:R-:W-:Y:S02]  /*9290*/  SHF.L.U32 R124, R125, 0x2, RZ ;  /* 0x000000027d7c7819 */ /* 0x000fe400000006ff */
[----:B------:R-:W-:Y:S01]  /*92a0*/  @!PT LDS RZ, [RZ] ;  /* 0x00000000fffff984 */ /* 0x000fe20000000800 */
[----:B------:R-:W-:Y:S01]  /*92b0*/  @!PT LDS RZ, [RZ] ;  /* 0x00000000fffff984 */ /* 0x000fe20000000800 */
[----:B------:R-:W-:Y:S01]  /*92c0*/  @!PT LDS RZ, [RZ] ;  /* 0x00000000fffff984 */ /* 0x000fe20000000800 */
[----:B------:R1:W-:Y:S01]  /*92d0*/  @!P6 LDGSTS.E.BYPASS.LTC128B.128 [R162+0x6000], desc[UR4][R6.64] ;  /* 0x0600000006a2efae */ /* 0x0003e2000b981a04 */
[----:B------:R-:W-:Y:S02]  /*92e0*/  LOP3.LUT R129, R126, 0x8, RZ, 0xc0, !PT ;  /* 0x000000087e817812 */ /* 0x000fe400078ec0ff */
[----:B------:R-:W-:Y:S03]  /*92f0*/  MOV R85, 0x20 ;  /* 0x0000002000557802 */ /* 0x000fe60000000f00 */
[----:B------:R-:W-:Y:S01]  /*9300*/  @P6 STS.128 [R162+0x6000], RZ ;  /* 0x006000ffa2006388 */ /* 0x000fe20000000c00 */
[--C-:B------:R-:W-:Y:S02]  /*9310*/  LOP3.LUT R129, R129, 0xc0, R130.reuse, 0xf8, !PT ;  /* 0x000000c081817812 */ /* 0x100fe400078ef882 */
[----:B------:R-:W-:Y:S03]  /*9320*/  LOP3.LUT P2, RZ, R125, 0x4, RZ, 0xc0, !PT ;  /* 0x000000047dff7812 */ /* 0x000fe6000784c0ff */
[----:B------:R-:W-:Y:S01]  /*9330*/  @!PT LDS RZ, [RZ] ;  /* 0x00000000fffff984 */ /* 0x000fe20000000800 */
[----:B------:R-:W-:Y:S01]  /*9340*/  @!PT LDS RZ, [RZ] ;  /* 0x00000000fffff984 */ /* 0x000fe20000000800 */
[----:B------:R-:W-:Y:S01]  /*9350*/  @!PT LDS RZ, [RZ] ;  /* 0x00000000fffff984 */ /* 0x000fe20000000800 */
[----:B------:R-:W-:Y:S01]  /*9360*/  @!P5 LDGSTS.E.BYPASS.LTC128B.128 [R162+0x7000], desc[UR4][R8.64+0x40] ;  /* 0x0700004008a2dfae */ /* 0x000fe2000b981a04 */
[----:B------:R-:W-:Y:S02]  /*9370*/  IADD3 R148, PT, PT, R148, -0x1, RZ ;  /* 0xffffffff94947810 */ /* 0x000fe40007ffe0ff */
[----:B------:R-:W-:Y:S03]  /*9380*/  SEL R85, R85, 0xffffffe0, !P2 ;  /* 0xffffffe055557807 */ /* 0x000fe60005000000 */
[----:B------:R-:W-:Y:S01]  /*9390*/  @P5 STS.128 [R162+0x7000], RZ ;  /* 0x007000ffa2005388 */ /* 0x000fe20000000c00 */
[----:B------:R-:W-:Y:S01]  /*93a0*/  ISETP.GT.AND P0, PT, R148, R141, PT ;  /* 0x0000008d9400720c */ /* 0x000fe20003f04270 */
[----:B-1----:R-:W-:Y:S01]  /*93b0*/  @!P4 IMAD.MOV.U32 R6, RZ, RZ, R145 ;  /* 0x000000ffff06c224 */ /* 0x002fe200078e0091 */
[----:B------:R-:W-:Y:S05]  /*93c0*/  @!P4 MOV R7, R144 ;  /* 0x000000900007c202 */ /* 0x000fea0000000f00 */
        /* <DEDUP_REMOVED lines=18> */
[----:B------:R2:W-:Y:S01]  /*94f0*/  @!P4 LDGSTS.E.BYPASS.LTC128B.128 [R162+0x8800], desc[UR4][R4.64+0x80] ;  /* 0x0880008004a2cfae */ /* 0x0005e2000b981a04 */
[----:B-1----:R-:W-:Y:S05]  /*9500*/  IMAD.SHL.U32 R6, R125, 0x10, RZ ;  /* 0x000000107d067824 */ /* 0x002fea00078e00ff */
[----:B------:R-:W-:Y:S01]  /*9510*/  @P4 STS.128 [R162+0x8800], RZ ;  /* 0x008800ffa2004388 */ /* 0x000fe20000000c00 */
[C---:B------:R-:W-:Y:S05]  /*9520*/  LOP3.LUT R127, R6.reuse, 0x3e00, RZ, 0xc0, !PT ;  /* 0x00003e00067f7812 */ /* 0x040fea00078ec0ff */
[----:B------:R-:W3:Y:S01]  /*9530*/  LD.E R163, desc[UR4][R2.64+0x18c] ;  /* 0x00018c0402a37980 */ /* 0x000ee2000c101900 */
[----:B------:R-:W-:Y:S02]  /*9540*/  LOP3.LUT R6, R6, 0x100, RZ, 0xc0, !PT ;  /* 0x0000010006067812 */ /* 0x000fe400078ec0ff */
[--C-:B------:R-:W-:Y:S03]  /*9550*/  LOP3.LUT R131, R127, 0x20, R130.reuse, 0xf8, !PT ;  /* 0x000000207f837812 */ /* 0x100fe600078ef882 */
[----:B------:R-:W0:Y:S01]  /*9560*/  LDGDEPBAR ;  /* 0x00000000000079af */ /* 0x000e220000000000 */
[--C-:B------:R-:W-:Y:S02]  /*9570*/  LOP3.LUT R6, R6, 0x20, R130.reuse, 0xf8, !PT ;  /* 0x0000002006067812 */ /* 0x100fe400078ef882 */
[----:B------:R-:W-:Y:S02]  /*9580*/  LOP3.LUT R131, R131, 0x100, R130, 0xf8, !PT ;  /* 0x0000010083837812 */ /* 0x000fe400078ef882 */
[----:B--2---:R-:W-:Y:S02]  /*9590*/  LOP3.LUT R5, R130, 0xc0, RZ, 0xc0, !PT ;  /* 0x000000c082057812 */ /* 0x004fe400078ec0ff */
        /* <DEDUP_REMOVED lines=11> */
[----:B------:R-:W2:Y:S06]  /*9650*/  LDSM.16.M88.4 R16, [R87+0x3400] ;  /* 0x003400005710783b */ /* 0x000eac0000000200 */
        /* <DEDUP_REMOVED lines=10> */
[C---:B--2---:R-:W-:Y:S05]  /*9700*/  HMMA.16816.F32 R12, R32.reuse, R16, RZ ;  /* 0x00000010200c723c */ /* 0x044fea00000018ff */
[----:B------:R-:W2:Y:S03]  /*9710*/  LDSM.16.M88.4 R116, [R87+0x4000] ;  /* 0x004000005774783b */ /* 0x000ea60000000200 */
[C---:B------:R-:W-:Y:S03]  /*9720*/  HMMA.16816.F32 R16, R32.reuse, R18, RZ ;  /* 0x000000122010723c */ /* 0x040fe600000018ff */
[----:B------:R-:W-:Y:S05]  /*9730*/  LDSM.16.M88.4 R120, [R85+0x4800] ;  /* 0x004800005578783b */ /* 0x000fea0000000200 */
[C---:B----4-:R-:W-:Y:S08]  /*9740*/  HMMA.16816.F32 R20, R32.reuse, R24, RZ ;  /* 0x000000182014723c */ /* 0x050ff000000018ff */
[C---:B------:R-:W-:Y:S08]  /*9750*/  HMMA.16816.F32 R24, R32.reuse, R26, RZ ;  /* 0x0000001a2018723c */ /* 0x040ff000000018ff */
[C---:B-----5:R-:W-:Y:S08]  /*9760*/  HMMA.16816.F32 R28, R32.reuse, R88, RZ ;  /* 0x00000058201c723c */ /* 0x060ff000000018ff */
[----:B------:R-:W-:Y:S01]  /*9770*/  HMMA.16816.F32 R32, R32, R90, RZ ;  /* 0x0000005a2020723c */ /* 0x000fe200000018ff */
[----:B------:R-:W4:Y:S07]  /*9780*/  LDSM.16.M88.4 R88, [R87+0x4400] ;  /* 0x004400005758783b */ /* 0x000f2e0000000200 */
        /* <DEDUP_REMOVED lines=8> */
[----:B------:R-:W-:Y:S07]  /*9810*/  LDSM.16.M88.4 R104, [R85+0x4000] ;  /* 0x004000005568783b */ /* 0x000fee0000000200 */
[C---:B------:R-:W-:Y:S08]  /*9820*/  HMMA.16816.F32 R28, R92.reuse, R108, R28 ;  /* 0x0000006c5c1c723c */ /* 0x040ff0000000181c */
[----:B------:R-:W-:Y:S01]  /*9830*/  HMMA.16816.F32 R32, R92, R110, R32 ;  /* 0x0000006e5c20723c */ /* 0x000fe20000001820 */
[----:B------:R-:W1:Y:S06]  /*9840*/  LDSM.16.M88.4 R92, [R86+0x1000] ;  /* 0x00100000565c783b */ /* 0x000e6c0000000200 */
[----:B------:R-:W1:Y:S01]  /*9850*/  LDSM.16.M88.4 R108, [R85+0x4400] ;  /* 0x00440000556c783b */ /* 0x000e620000000200 */
[C---:B--2---:R-:W-:Y:S08]  /*9860*/  HMMA.16816.F32 R4, R112.reuse, R116, R4 ;  /* 0x000000747004723c */ /* 0x044ff00000001804 */
[C---:B------:R-:W-:Y:S01]  /*9870*/  HMMA.16816.F32 R8, R112.reuse, R118, R8 ;  /* 0x000000767008723c */ /* 0x040fe20000001808 */
[----:B------:R-:W-:Y:S07]  /*9880*/  LDSM.16.M88.4 R116, [R87+0x5000] ;  /* 0x005000005774783b */ /* 0x000fee0000000200 */
[C---:B----4-:R-:W-:Y:S08]  /*9890*/  HMMA.16816.F32 R12, R112.reuse, R88, R12 ;  /* 0x00000058700c723c */ /* 0x050ff0000000180c */
[C---:B------:R-:W-:Y:S01]  /*98a0*/  HMMA.16816.F32 R16, R112.reuse, R90, R16 ;  /* 0x0000005a7010723c */ /* 0x040fe20000001810 */
[----:B------:R-:W2:Y:S07]  /*98b0*/  LDSM.16.M88.4 R88, [R85+0x4c00] ;  /* 0x004c00005558783b */ /* 0x000eae0000000200 */
[C---:B-----5:R-:W-:Y:S08]  /*98c0*/  HMMA.16816.F32 R20, R112.reuse, R96, R20 ;  /* 0x000000607014723c */ /* 0x060ff00000001814 */
[C---:B------:R-:W-:Y:S01]  /*98d0*/  HMMA.16816.F32 R24, R112.reuse, R98, R24 ;  /* 0x000000627018723c */ /* 0x040fe20000001818 */
[----:B------:R-:W4:Y:S07]  /*98e0*/  LDSM.16.M88.4 R96, [R131+0x2000] ;  /* 0x002000008360783b */ /* 0x000f2e0000000200 */
[C---:B------:R-:W-:Y:S08]  /*98f0*/  HMMA.16816.F32 R28, R112.reuse, R100, R28 ;  /* 0x00000064701c723c */ /* 0x040ff0000000181c */
[----:B------:R-:W-:Y:S01]  /*9900*/  HMMA.16816.F32 R32, R112, R102, R32 ;  /* 0x000000667020723c */ /* 0x000fe20000001820 */
[----:B------:R-:W5:Y:S06]  /*9910*/  LDSM.16.M88.4 R100, [R87+0x5400] ;  /* 0x005400005764783b */ /* 0x000f6c0000000200 */
[----:B------:R-:W-:Y:S01]  /*9920*/  LDSM.16.M88.4 R112, [R86+0x2000] ;  /* 0x002000005670783b */ /* 0x000fe20000000200 */
        /* <DEDUP_REMOVED lines=8> */
[----:B------:R-:W3:Y:S07]  /*99b0*/  LDSM.16.M88.4 R120, [R85+0x5000] ;  /* 0x005000005578783b */ /* 0x000eee0000000200 */
[C---:B--2---:R-:W-:Y:S08]  /*99c0*/  HMMA.16816.F32 R28, R92.reuse, R88, R28 ;  /* 0x000000585c1c723c */ /* 0x044ff0000000181c */
[----:B------:R-:W-:Y:S01]  /*99d0*/  HMMA.16816.F32 R32, R92, R90, R32 ;  /* 0x0000005a5c20723c */ /* 0x000fe20000001820 */
[----:B------:R-:W2:Y:S07]  /*99e0*/  LDSM.16.M88.4 R88, [R85+0x5400] ;  /* 0x005400005558783b */ /* 0x000eae0000000200 */
[C---:B----4-:R-:W-:Y:S08]  /*99f0*/  HMMA.16816.F32 R4, R96.reuse, R116, R4 ;  /* 0x000000746004723c */ /* 0x050ff00000001804 */
[C---:B------:R-:W-:Y:S08]  /*9a00*/  HMMA.16816.F32 R8, R96.reuse, R118, R8 ;  /* 0x000000766008723c */ /* 0x040ff00000001808 */
[C---:B-----5:R-:W-:Y:S08]  /*9a10*/  HMMA.16816.F32 R12, R96.reuse, R100, R12 ;  /* 0x00000064600c723c */ /* 0x060ff0000000180c */
[C---:B------:R-:W-:Y:S08]  /*9a20*/  HMMA.16816.F32 R16, R96.reuse, R102, R16 ;  /* 0x000000666010723c */ /* 0x040ff00000001810 */
[C---:B-1----:R-:W-:Y:S08]  /*9a30*/  HMMA.16816.F32 R20, R96.reuse, R104, R20 ;  /* 0x000000686014723c */ /* 0x042ff00000001814 */
[C---:B------:R-:W-:Y:S08]  /*9a40*/  HMMA.16816.F32 R24, R96.reuse, R106, R24 ;  /* 0x0000006a6018723c */ /* 0x040ff00000001818 */
[C---:B---3--:R-:W-:Y:S08]  /*9a50*/  HMMA.16816.F32 R28, R96.reuse, R108, R28 ;  /* 0x0000006c601c723c */ /* 0x048ff0000000181c */
[----:B------:R-:W-:Y:S08]  /*9a60*/  HMMA.16816.F32 R32, R96, R110, R32 ;  /* 0x0000006e6020723c */ /* 0x000ff00000001820 */
[C---:B------:R-:W-:Y:S08]  /*9a70*/  HMMA.16816.F32 R4, R112.reuse, R120, R4 ;  /* 0x000000787004723c */ /* 0x040ff00000001804 */
[C---:B------:R-:W-:Y:S08]  /*9a80*/  HMMA.16816.F32 R8, R112.reuse, R122, R8 ;  /* 0x0000007a7008723c */ /* 0x040ff00000001808 */
[C---:B--2---:R-:W-:Y:S03]  /*9a90*/  HMMA.16816.F32 R12, R112.reuse, R88, R12 ;  /* 0x00000058700c723c */ /* 0x044fe6000000180c */
        /* <DEDUP_REMOVED lines=16> */
[----:B------:R4:W1:Y:S10]  /*9ba0*/  MUFU.TANH R94, R7 ;  /* 0x00000007005e7308 */ /* 0x0008740000002400 */
[----:B------:R-:W1:Y:S10]  /*9bb0*/  MUFU.TANH R88, R8 ;  /* 0x0000000800587308 */ /* 0x000e740000002400 */
[----:B------:R-:W1:Y:S01]  /*9bc0*/  MUFU.TANH R89, R9 ;  /* 0x0000000900597308 */ /* 0x000e620000002400 */
[----:B----4-:R-:W4:Y:S09]  /*9bd0*/  LDSM.16.M88.4 R4, [R85+0x5800] ;  /* 0x005800005504783b */ /* 0x010f320000000200 */
[----:B------:R-:W1:Y:S10]  /*9be0*/  MUFU.TANH R95, R10 ;  /* 0x0000000a005f7308 */ /* 0x000e740000002400 */
[----:B------:R5:W1:Y:S10]  /*9bf0*/  MUFU.TANH R96, R11 ;  /* 0x0000000b00607308 */ /* 0x000a740000002400 */
[----:B------:R-:W1:Y:S10]  /*9c00*/  MUFU.TANH R12, R12 ;  /* 0x0000000c000c7308 */ /* 0x000e740000002400 */
[----:B------:R-:W1:Y:S01]  /*9c10*/  MUFU.TANH R13, R13 ;  /* 0x0000000d000d7308 */ /* 0x000e620000002400 */
[----:B-----5:R-:W5:Y:S01]  /*9c20*/  LDSM.16.M88.4 R8, [R85+0x5c00] ;  /* 0x005c00005508783b */ /* 0x020f620000000200 */
[----:B------:R-:W-:Y:S08]  /*9c30*/  DEPBAR.LE SB0, 0x0 ;  /* 0x000080000000791a */ /* 0x000ff00000000000 */
        /* <DEDUP_REMOVED lines=8> */
[-C--:B------:R-:W-:Y:S04]  /*9cc0*/  FMUL.FTZ R17, R19, R163.reuse ;  /* 0x000000a313117220 */ /* 0x080fe80000410000 */
        /* <DEDUP_REMOVED lines=10> */
[C---:B-----5:R-:W-:Y:S03]  /*9d70*/  HMMA.16816.F32 R28, R112.reuse, R8, R28 ;  /* 0x00000008701c723c */ /* 0x060fe6000000181c */
[-C--:B------:R-:W-:Y:S06]  /*9d80*/  FMUL.FTZ R9, R25, R163.reuse ;  /* 0x000000a319097220 */ /* 0x080fec0000410000 */
[----:B------:R-:W1:Y:S01]  /*9d90*/  MUFU.TANH R16, R16 ;  /* 0x0000001000107308 */ /* 0x000e620000002400 */
[----:B------:R-:W-:Y:S09]  /*9da0*/  HMMA.16816.F32 R32, R112, R10, R32 ;  /* 0x0000000a7020723c */ /* 0x000ff20000001820 */
[----:B------:R-:W1:Y:S01]  /*9db0*/  MUFU.TANH R17, R17 ;  /* 0x0000001100117308 */ /* 0x000e620000002400 */
[-C--:B------:R-:W-:Y:S01]  /*9dc0*/  FMUL.FTZ R29, R29, R163.reuse ;  /* 0x000000a31d1d7220 */ /* 0x080fe20000410000 */
[-C--:B--2---:R-:W-:Y:S01]  /*9dd0*/  FMUL.FTZ R20, R28, R163.reuse ;  /* 0x000000a31c147220 */ /* 0x084fe20000410000 */
[-C--:B------:R-:W-:Y:S01]  /*9de0*/  FMUL.FTZ R10, R30, R163.reuse ;  /* 0x000000a31e0a7220 */ /* 0x080fe20000410000 */
[-C--:B------:R-:W-:Y:S06]  /*9df0*/  FMUL.FTZ R11, R31, R163.reuse ;  /* 0x000000a31f0b7220 */ /* 0x080fec0000410000 */
[----:B------:R2:W1:Y:S01]  /*9e00*/  MUFU.TANH R116, R29 ;  /* 0x0000001d00747308 */ /* 0x0004620000002400 */
[-C--:B------:R-:W-:Y:S01]  /*9e10*/  FMUL.FTZ R32, R32, R163.reuse ;  /* 0x000000a320207220 */ /* 0x080fe20000410000 */
[-C--:B------:R-:W-:Y:S01]  /*9e20*/  FMUL.FTZ R33, R33, R163.reuse ;  /* 0x000000a321217220 */ /* 0x080fe20000410000 */
[-C--:B------:R-:W-:Y:S07]  /*9e30*/  FMUL.FTZ R35, R35, R163.reuse ;  /* 0x000000a323237220 */ /* 0x080fee0000410000 */
[----:B------:R-:W1:Y:S10]  /*9e40*/  MUFU.TANH R6, R6 ;  /* 0x0000000600067308 */ /* 0x000e740000002400 */
[----:B------:R1:W1:Y:S01]  /*9e50*/  MUFU.TANH R122, R22 ;  /* 0x00000016007a7308 */ /* 0x0002620000002400 */
[----:B--2---:R-:W-:Y:S09]  /*9e60*/  FMUL.FTZ R29, R34, R163 ;  /* 0x000000a3221d7220 */ /* 0x004ff20000410000 */
[----:B------:R-:W2:Y:S10]  /*9e70*/  MUFU.TANH R7, R7 ;  /* 0x0000000700077308 */ /* 0x000eb40000002400 */
        /* <DEDUP_REMOVED lines=88> */
.L_x_8381:
[----:B------:R-:W-:Y:S05]  /*a400*/  BSYNC.RECONVERGENT B0 ;  /* 0x0000000000007941 */ /* 0x000fea0003800200 */
.L_x_8380:
        /* <DEDUP_REMOVED lines=11> */
[CCC-:B------:R-:W-:Y:S03]  /*a4c0*/  @!P5 LEA.HI.X R25, R139.reuse, R142.reuse, R140.reuse, 0x1, P1 ;  /* 0x0000008e8b19d211 */ /* 0x1c0fe600008f0c8c */
[----:B------:R2:W-:Y:S04]  /*a4d0*/  @P6 STS.128 [R162+0x3000], RZ ;  /* 0x003000ffa2006388 */ /* 0x0005e80000000c00 */
[----:B------:R-:W-:Y:S01]  /*a4e0*/  @!PT LDS RZ, [RZ] ;  /* 0x00000000fffff984 */ /* 0x000fe20000000800 */
[----:B------:R-:W-:Y:S01]  /*a4f0*/  @!PT LDS RZ, [RZ] ;  /* 0x00000000fffff984 */ /* 0x000fe20000000800 */
[----:B------:R-:W-:Y:S01]  /*a500*/  @!PT LDS RZ, [RZ] ;  /* 0x00000000fffff984 */ /* 0x000fe20000000800 */
[----:B------:R3:W-:Y:S04]  /*a510*/  @!P5 LDGSTS.E.BYPASS.LTC128B.128 [R162+0x4000], desc[UR4][R30.64+0x40] ;  /* 0x040000401ea2dfae */ /* 0x0007e8000b981a04 */
[----:B------:R2:W-:Y:S01]  /*a520*/  @P5 STS.128 [R162+0x4000], RZ ;  /* 0x004000ffa2005388 */ /* 0x0005e20000000c00 */
[C---:B-1----:R-:W-:Y:S04]  /*a530*/  @!P4 LEA R22, P0, R139.reuse, R143, 0x1 ;  /* 0x0000008f8b16c211 */ /* 0x042fe800078008ff */
[----:B------:R-:W-:Y:S01]  /*a540*/  @!P4 LEA.HI.X R23, R139, R142, R140, 0x1, P0 ;  /* 0x0000008e8b17c211 */ /* 0x000fe200000f0c8c */
[----:B---3--:R-:W-:Y:S02]  /*a550*/  @!P4 IMAD.MOV.U32 R30, RZ, RZ, R143 ;  /* 0x000000ffff1ec224 */ /* 0x008fe400078e008f */
        /* <DEDUP_REMOVED lines=22> */
.L_x_8379:
[----:B------:R-:W-:Y:S05]  /*a6c0*/  BSYNC.RECONVERGENT B1 ;  /* 0x0000000000017941 */ /* 0x000fea0003800200 */
.L_x_8378:
[----:B------:R-:W3:Y:S01]  /*a6d0*/  LD.E R87, desc[UR4][R2.64+0xdc] ;  /* 0x0000dc0402577980 */ /* 0x000ee2000c101900 */
[C---:B------:R-:W-:Y:S01]  /*a6e0*/  VIADD R85, R150.reuse, 0xffffffe1 ;  /* 0xffffffe196557836 */ /* 0x040fe20000000000 */
[C---:B------:R-:W-:Y:S01]  /*a6f0*/  ISETP.GE.AND P1, PT, R150.reuse, R136, PT ;  /* 0x000000889600720c */ /* 0x040fe20003f26270 */
[C---:B------:R-:W-:Y:S01]  /*a700*/  VIADD R21, R150.reuse, 0xffffffe0 ;  /* 0xffffffe096157836 */ /* 0x040fe20000000000 */
[C---:B------:R-:W-:Y:S01]  /*a710*/  ISETP.GE.AND P6, PT, R150.reuse, R134, PT ;  /* 0x000000869600720c */ /* 0x040fe20003fc6270 */
[C---:B--2---:R-:W-:Y:S01]  /*a720*/  VIADD R27, R150.reuse, 0xffffffe9 ;  /* 0xffffffe9961b7836 */ /* 0x044fe20000000000 */
[----:B------:R-:W-:Y:S01]  /*a730*/  ISETP.GE.AND P4, PT, R85, R136, PT ;  /* 0x000000885500720c */ /* 0x000fe20003f86270 */
[C---:B------:R-:W-:Y:S01]  /*a740*/  VIADD R25, R150.reuse, 0xfffffff0 ;  /* 0xfffffff096197836 */ /* 0x040fe20000000000 */
[----:B-1----:R-:W-:Y:S01]  /*a750*/  FSEL R121, R121, -INF , P1 ;  /* 0xff80000079797808 */ /* 0x002fe20000800000 */
[----:B------:R-:W-:Y:S01]  /*a760*/  VIADD R28, R150, 0xffffffe8 ;  /* 0xffffffe8961c7836 */ /* 0x000fe20000000000 */
[----:B------:R-:W-:Y:S01]  /*a770*/  FSEL R92, R92, -INF , P4 ;  /* 0xff8000005c5c7808 */ /* 0x000fe20002000000 */
[C---:B------:R-:W-:Y:S01]  /*a780*/  VIADD R24, R150.reuse, 0xfffffff1 ;  /* 0xfffffff196187836 */ /* 0x040fe20000000000 */
[----:B------:R-:W-:Y:S01]  /*a790*/  ISETP.GE.AND P1, PT, R21, R134, PT ;  /* 0x000000861500720c */ /* 0x000fe20003f26270 */
[C---:B------:R-:W-:Y:S01]  /*a7a0*/  VIADD R26, R150.reuse, 0xfffffff9 ;  /* 0xfffffff9961a7836 */ /* 0x040fe20000000000 */
[-C--:B------:R-:W-:Y:S01]  /*a7b0*/  ISETP.GE.AND P4, PT, R27, R136.reuse, PT ;  /* 0x000000881b00720c */ /* 0x080fe20003f86270 */
[C---:B------:R-:W-:Y:S01]  /*a7c0*/  VIADD R23, R150.reuse, 0x1 ;  /* 0x0000000196177836 */ /* 0x040fe20000000000 */
[-C--:B------:R-:W-:Y:S01]  /*a7d0*/  ISETP.GE.AND P5, PT, R21, R136.reuse, PT ;  /* 0x000000881500720c */ /* 0x080fe20003fa6270 */
[----:B------:R-:W-:Y:S01]  /*a7e0*/  VIADD R22, R150, 0x8 ;  /* 0x0000000896167836 */ /* 0x000fe20000000000 */
[----:B------:R-:W-:Y:S01]  /*a7f0*/  FSEL R34, R89, -INF , P4 ;  /* 0xff80000059227808 */ /* 0x000fe20002000000 */
[----:B------:R-:W-:Y:S01]  /*a800*/  VIADD R149, R149, 0xffffffc0 ;  /* 0xffffffc095957836 */ /* 0x000fe20000000000 */
[----:B------:R-:W-:Y:S02]  /*a810*/  FSEL R93, R93, -INF , P1 ;  /* 0xff8000005d5d7808 */ /* 0x000fe40000800000 */
[----:B------:R-:W-:Y:S02]  /*a820*/  ISETP.GE.AND P1, PT, R25, R136, PT ;  /* 0x000000881900720c */ /* 0x000fe40003f26270 */
[-C--:B------:R-:W-:Y:S02]  /*a830*/  ISETP.GE.AND P4, PT, R85, R134.reuse, PT ;  /* 0x000000865500720c */ /* 0x080fe40003f86270 */
[----:B------:R-:W-:Y:S02]  /*a840*/  FSEL R86, R86, -INF , P5 ;  /* 0xff80000056567808 */ /* 0x000fe40002800000 */
[----:B------:R-:W-:Y:S02]  /*a850*/  FSEL R122, R122, -INF , P6 ;  /* 0xff8000007a7a7808 */ /* 0x000fe40003000000 */
[----:B------:R-:W-:Y:S02]  /*a860*/  FSEL R31, R12, -INF , P1 ;  /* 0xff8000000c1f7808 */ /* 0x000fe40000800000 */
[C---:B------:R-:W-:Y:S02]  /*a870*/  ISETP.GE.AND P6, PT, R21.reuse, R135, PT ;  /* 0x000000871500720c */ /* 0x040fe40003fc6270 */
[----:B------:R-:W-:Y:S01]  /*a880*/  ISETP.GE.AND P5, PT, R21, R133, PT ;  /* 0x000000851500720c */ /* 0x000fe20003fa6270 */
[----:B------:R-:W-:Y:S01]  /*a890*/  VIADD R21, R150, 0xfffffff8 ;  /* 0xfffffff896157836 */ /* 0x000fe20000000000 */
[----:B------:R-:W-:Y:S02]  /*a8a0*/  FSEL R94, R94, -INF , P4 ;  /* 0xff8000005e5e7808 */ /* 0x000fe40002000000 */
[----:B------:R-:W-:Y:S02]  /*a8b0*/  ISETP.GE.AND P1, PT, R28, R134, PT ;  /* 0x000000861c00720c */ /* 0x000fe40003f26270 */
[-C--:B------:R-:W-:Y:S02]  /*a8c0*/  ISETP.GE.AND P4, PT, R24, R136.reuse, PT ;  /* 0x000000881800720c */ /* 0x080fe40003f86270 */
[----:B------:R-:W-:Y:S02]  /*a8d0*/  FSEL R95, R95, -INF , P1 ;  /* 0xff8000005f5f7808 */ /* 0x000fe40000800000 */
[----:B------:R-:W-:Y:S02]  /*a8e0*/  FSEL R30, R13, -INF , P4 ;  /* 0xff8000000d1e7808 */ /* 0x000fe40002000000 */
[----:B------:R-:W-:Y:S02]  /*a8f0*/  ISETP.GE.AND P1, PT, R21, R136, PT ;  /* 0x000000881500720c */ /* 0x000fe40003f26270 */
[----:B------:R-:W-:Y:S02]  /*a900*/  ISETP.GE.AND P4, PT, R27, R134, PT ;  /* 0x000000861b00720c */ /* 0x000fe40003f86270 */
[----:B------:R-:W-:Y:S01]  /*a910*/  FSEL R111, R4, -INF , P1 ;  /* 0xff800000046f7808 */ /* 0x000fe20000800000 */
[----:B------:R-:W-:Y:S01]  /*a920*/  VIADD R4, R150, 0x18 ;  /* 0x0000001896047836 */ /* 0x000fe20000000000 */
[----:B------:R-:W-:Y:S02]  /*a930*/  FSEL R96, R96, -INF , P4 ;  /* 0xff80000060607808 */ /* 0x000fe40002000000 */
[----:B------:R-:W-:Y:S02]  /*a940*/  ISETP.GE.AND P4, PT, R26, R136, PT ;  /* 0x000000881a00720c */ /* 0x000fe40003f86270 */
[----:B------:R-:W-:Y:S02]  /*a950*/  ISETP.GE.AND P1, PT, R25, R134, PT ;  /* 0x000000861900720c */ /* 0x000fe40003f26270 */
[----:B------:R-:W-:Y:S01]  /*a960*/  FSEL R114, R5, -INF , P4 ;  /* 0xff80000005727808 */ /* 0x000fe20002000000 */
[----:B------:R-:W-:Y:S01]  /*a970*/  VIADD R5, R150, 0x11 ;  /* 0x0000001196057836 */ /* 0x000fe20000000000 */
        /* <DEDUP_REMOVED lines=8> */
[----:B------:R-:W-:Y:S02]  /*aa00*/  ISETP.GE.AND P4, PT, R21, R134, PT ;  /* 0x000000861500720c */ /* 0x000fe40003f86270 */
[----:B------:R-:W-:Y:S02]  /*aa10*/  FSEL R17, R17, -INF , P1 ;  /* 0xff80000011117808 */ /* 0x000fe40000800000 */
[-C--:B------:R-:W-:Y:S02]  /*aa20*/  ISETP.GE.AND P1, PT, R15, R136.reuse, PT ;  /* 0x000000880f00720c */ /* 0x080fe40003f26270 */
[----:B------:R-:W-:Y:S01]  /*aa30*/  FSEL R117, R16, -INF , P4 ;  /* 0xff80000010757808 */ /* 0x000fe20002000000 */
[----:B------:R-:W-:Y:S01]  /*aa40*/  VIADD R16, R150, 0x19 ;  /* 0x0000001996107836 */ /* 0x000fe20000000000 */
[----:B------:R-:W-:Y:S02]  /*aa50*/  FSEL R163, R9, -INF , P1 ;  /* 0xff80000009a37808 */ /* 0x000fe40000800000 */
[-C--:B------:R-:W-:Y:S02]  /*aa60*/  ISETP.GE.AND P1, PT, R14, R136.reuse, PT ;  /* 0x000000880e00720c */ /* 0x080fe40003f26270 */
[----:B------:R-:W-:Y:S02]  /*aa70*/  ISETP.GE.AND P0, PT, R28, R136, PT ;  /* 0x000000881c00720c */ /* 0x000fe40003f06270 */
[----:B------:R-:W-:Y:S02]  /*aa80*/  FSEL R20, R20, -INF , P1 ;  /* 0xff80000014147808 */ /* 0x000fe40000800000 */
[C---:B------:R-:W-:Y:S02]  /*aa90*/  ISETP.GE.AND P1, PT, R22.reuse, R134, PT ;  /* 0x000000861600720c */ /* 0x040fe40003f26270 */
        /* <DEDUP_REMOVED lines=10> */
[----:B------:R-:W-:Y:S02]  /*ab40*/  FSEL R121, R121, -INF , !P0 ;  /* 0xff80000079797808 */ /* 0x000fe40004000000 */
[----:B------:R-:W-:Y:S02]  /*ab50*/  ISETP.GE.AND P4, PT, R5, R136, PT ;  /* 0x000000880500720c */ /* 0x000fe40003f86270 */
[C---:B------:R-:W-:Y:S01]  /*ab60*/  ISETP.GE.AND P0, PT, R150.reuse, R133, PT ;  /* 0x000000859600720c */ /* 0x040fe20003f06270 */
[----:B------:R-:W-:Y:S01]  /*ab70*/  VIADD R150, R150, 0xffffffc0 ;  /* 0xffffffc096967836 */ /* 0x000fe20000000000 */
[----:B------:R-:W-:Y:S02]  /*ab80*/  FSEL R115, R10, -INF , P1 ;  /* 0xff8000000a737808 */ /* 0x000fe40000800000 */
[-C--:B------:R-:W-:Y:S02]  /*ab90*/  ISETP.GE.AND P1, PT, R4, R134.reuse, PT ;  /* 0x000000860400720c */ /* 0x080fe40003f26270 */
[----:B------:R-:W-:Y:S02]  /*aba0*/  FSEL R116, R116, -INF , P4 ;  /* 0xff80000074747808 */ /* 0x000fe40002000000 */
[----:B------:R-:W-:Y:S02]  /*abb0*/  FSEL R122, R122, -INF , !P0 ;  /* 0xff8000007a7a7808 */ /* 0x000fe40004000000 */
[-C--:B------:R-:W-:Y:S02]  /*abc0*/  ISETP.GE.AND P4, PT, R15, R134.reuse, PT ;  /* 0x000000860f00720c */ /* 0x080fe40003f86270 */
[----:B------:R-:W-:Y:S02]  /*abd0*/  ISETP.GE.AND P0, PT, R16, R134, PT ;  /* 0x000000861000720c */ /* 0x000fe40003f06270 */
[----:B------:R-:W-:Y:S02]  /*abe0*/  FSEL R89, R29, -INF , P1 ;  /* 0xff8000001d597808 */ /* 0x000fe40000800000 */
[----:B------:R-:W-:Y:S02]  /*abf0*/  FSEL R13, R86, -INF , !P6 ;  /* 0xff800000560d7808 */ /* 0x000fe40007000000 */
[-C--:B------:R-:W-:Y:S02]  /*ac00*/  ISETP.GE.AND P1, PT, R28, R135.reuse, PT ;  /* 0x000000871c00720c */ /* 0x080fe40003f26270 */
[----:B------:R-:W-:Y:S02]  /*ac10*/  ISETP.GE.AND P6, PT, R27, R135, PT ;  /* 0x000000871b00720c */ /* 0x000fe40003fc6270 */
[----:B------:R-:W-:Y:S02]  /*ac20*/  FSEL R19, R19, -INF , P4 ;  /* 0xff80000013137808 */ /* 0x000fe40002000000 */
[----:B------:R-:W-:Y:S02]  /*ac30*/  FSEL R88, R90, -INF , P0 ;  /* 0xff8000005a587808 */ /* 0x000fe40000000000 */
[-C--:B------:R-:W-:Y:S02]  /*ac40*/  ISETP.GE.AND P0, PT, R85, R133.reuse, PT ;  /* 0x000000855500720c */ /* 0x080fe40003f06270 */
[----:B------:R-:W-:Y:S02]  /*ac50*/  ISETP.GE.AND P4, PT, R4, R136, PT ;  /* 0x000000880400720c */ /* 0x000fe40003f86270 */
[----:B------:R-:W-:Y:S02]  /*ac60*/  FSEL R9, R35, -INF , !P1 ;  /* 0xff80000023097808 */ /* 0x000fe40004800000 */
[----:B------:R-:W-:Y:S02]  /*ac70*/  FSEL R8, R34, -INF , !P6 ;  /* 0xff80000022087808 */ /* 0x000fe40007000000 */
[----:B------:R-:W-:Y:S02]  /*ac80*/  ISETP.GE.AND P1, PT, R27, R133, PT ;  /* 0x000000851b00720c */ /* 0x000fe40003f26270 */
[C---:B------:R-:W-:Y:S02]  /*ac90*/  ISETP.GE.AND P6, PT, R25.reuse, R135, PT ;  /* 0x000000871900720c */ /* 0x040fe40003fc6270 */
[----:B------:R-:W-:Y:S02]  /*aca0*/  FSEL R10, R94, -INF , !P0 ;  /* 0xff8000005e0a7808 */ /* 0x000fe40004000000 */
[----:B------:R-:W-:Y:S02]  /*acb0*/  FSEL R110, R110, -INF , P4 ;  /* 0xff8000006e6e7808 */ /* 0x000fe40002000000 */
        /* <DEDUP_REMOVED lines=8> */
[----:B------:R-:W-:Y:S02]  /*ad40*/  FSEL R32, R32, -INF , !P6 ;  /* 0xff80000020207808 */ /* 0x000fe40007000000 */
[----:B------:R-:W-:Y:S02]  /*ad50*/  FSEL R117, R117, -INF , !P1 ;  /* 0xff80000075757808 */ /* 0x000fe40004800000 */
        /* <DEDUP_REMOVED lines=16> */
[----:B------:R-:W-:Y:S02]  /*ae60*/  ISETP.GE.AND P5, PT, R21, R135, PT ;  /* 0x000000871500720c */ /* 0x000fe40003fa6270 */
[----:B------:R-:W-:Y:S02]  /*ae70*/  FSEL R118, R20, -INF , !P6 ;  /* 0xff80000014767808 */ /* 0x000fe40007000000 */
[----:B------:R-:W-:Y:S02]  /*ae80*/  FMNMX3.FTZ R14, R14, R9, R8, !PT ;  /* 0x000000090e0e7276 */ /* 0x000fe40007810008 */
[----:B------:R-:W-:Y:S02]  /*ae90*/  FSEL R123, R123, -INF , !P0 ;  /* 0xff8000007b7b7808 */ /* 0x000fe40004000000 */
[C---:B------:R-:W-:Y:S02]  /*aea0*/  ISETP.GE.AND P0, PT, R5.reuse, R135, PT ;  /* 0x000000870500720c */ /* 0x040fe40003f06270 */
[----:B------:R-:W-:Y:S02]  /*aeb0*/  ISETP.GE.AND P6, PT, R5, R133, PT ;  /* 0x000000850500720c */ /* 0x000fe40003fc6270 */
[----:B------:R-:W-:Y:S02]  /*aec0*/  FMNMX3.FTZ R5, R84, R11, R10, !PT ;  /* 0x0000000b54057276 */ /* 0x000fe4000781000a */
[----:B------:R-:W-:Y:S02]  /*aed0*/  FSEL R114, R114, -INF , !P4 ;  /* 0xff80000072727808 */ /* 0x000fe40006000000 */
        /* <DEDUP_REMOVED lines=8> */
[----:B------:R-:W-:Y:S02]  /*af60*/  FMNMX3.FTZ R5, R5, R33, R32, !PT ;  /* 0x0000002105057276 */ /* 0x000fe40007810020 */
[----:B------:R-:W-:Y:S02]  /*af70*/  ISETP.GE.AND P5, PT, R15, R133, PT ;  /* 0x000000850f00720c */ /* 0x000fe40003fa6270 */
[----:B------:R-:W-:Y:S02]  /*af80*/  FMNMX3.FTZ R14, R14, R121, R120, !PT ;  /* 0x000000790e0e7276 */ /* 0x000fe40007810078 */
        /* <DEDUP_REMOVED lines=22> */
[----:B------:R-:W-:Y:S02]  /*b0f0*/  LOP3.LUT R96, R129, 0x120, R130, 0xf8, !PT ;  /* 0x0000012081607812 */ /* 0x000fe400078ef882 */
[----:B------:R-:W-:Y:S03]  /*b100*/  FMNMX3.FTZ R5, R5, R89, R88, !PT ;  /* 0x0000005905057276 */ /* 0x000fe60007810058 */
[----:B------:R-:W-:Y:S02]  /*b110*/  IMAD R96, R96, 0x2, R128 ;  /* 0x0000000260607824 */ /* 0x000fe400078e0280 */
[----:B------:R-:W2:Y:S02]  /*b120*/  SHFL.BFLY PT, R4, R5, 0x2, 0x1f ;  /* 0x0c401f0005047f89 */ /* 0x000ea400000e0000 */
[----:B------:R-:W-:Y:S06]  /*b130*/  VIADD R97, R96, 0x6020 ;  /* 0x0000602060617836 */ /* 0x000fec0000000000 */
[----:B------:R-:W-:Y:S01]  /*b140*/  LDSM.16.MT88.4 R28, [R96+0x7000] ;  /* 0x00700000601c783b */ /* 0x000fe20000004200 */
[----:B-1----:R-:W-:Y:S07]  /*b150*/  FMNMX.FTZ R14, R14, R15, !PT ;  /* 0x0000000f0e0e7209 */ /* 0x002fee0007810000 */
[----:B------:R-:W1:Y:S01]  /*b160*/  SHFL.BFLY PT, R86, R14, 0x1, 0x1f ;  /* 0x0c201f000e567f89 */ /* 0x000e6200000e0000 */
[----:B--2---:R-:W-:Y:S07]  /*b170*/  FMNMX.FTZ R4, R5, R4, !PT ;  /* 0x0000000405047209 */ /* 0x004fee0007810000 */
[----:B------:R-:W2:Y:S01]  /*b180*/  SHFL.BFLY PT, R85, R4, 0x1, 0x1f ;  /* 0x0c201f0004557f89 */ /* 0x000ea200000e0000 */
[----:B-1----:R-:W-:Y:S04]  /*b190*/  FMNMX.FTZ R86, R14, R86, !PT ;  /* 0x000000560e567209 */ /* 0x002fe80007810000 */
[----:B------:R-:W-:Y:S01]  /*b1a0*/  FSETP.NEU.FTZ.AND P1, PT, R86, -INF , PT ;  /* 0xff8000005600780b */ /* 0x000fe20003f3d000 */
[----:B---3--:R-:W-:Y:S01]  /*b1b0*/  FMUL.FTZ R113, R87, R86 ;  /* 0x0000005657717220 */ /* 0x008fe20000410000 */
[----:B--2---:R-:W-:Y:S02]  /*b1c0*/  FMNMX.FTZ R85, R4, R85, !PT ;  /* 0x0000005504557209 */ /* 0x004fe40007810000 */
[----:B------:R-:W-:Y:S02]  /*b1d0*/  FSEL R4, R86, RZ, P1 ;  /* 0x000000ff56047208 */ /* 0x000fe40000800000 */
[----:B------:R-:W-:Y:S01]  /*b1e0*/  FSETP.NEU.FTZ.AND P0, PT, R85, -INF , PT ;  /* 0xff8000005500780b */ /* 0x000fe20003f1d000 */
[----:B------:R-:W-:Y:S01]  /*b1f0*/  FMUL.FTZ R90, R87, R85 ;  /* 0x00000055575a7220 */ /* 0x000fe20000410000 */
[----:B------:R-:W-:Y:S01]  /*b200*/  FSEL R113, R113, RZ, P1 ;  /* 0x000000ff71717208 */ /* 0x000fe20000800000 */
[----:B------:R-:W-:Y:S01]  /*b210*/  FADD.FTZ R4, -R4, R0 ;  /* 0x0000000004047221 */ /* 0x000fe20000010100 */
[----:B------:R-:W-:Y:S02]  /*b220*/  FSEL R0, R85, RZ, P0 ;  /* 0x000000ff55007208 */ /* 0x000fe40000000000 */
[----:B------:R-:W-:Y:S01]  /*b230*/  FSEL R90, R90, RZ, P0 ;  /* 0x000000ff5a5a7208 */ /* 0x000fe20000000000 */
[----:B------:R-:W-:Y:S01]  /*b240*/  FMUL.FTZ R4, R87, R4 ;  /* 0x0000000457047220 */ /* 0x000fe20000410000 */
[-CC-:B------:R-:W-:Y:S01]  /*b250*/  FFMA.FTZ R104, R13, R87.reuse, -R113.reuse ;  /* 0x000000570d687223 */ /* 0x180fe20000010871 */
[----:B------:R-:W-:Y:S01]  /*b260*/  FADD.FTZ R0, -R0, R84 ;  /* 0x0000005400007221 */ /* 0x000fe20000010100 */
[-CC-:B------:R-:W-:Y:S01]  /*b270*/  FFMA.FTZ R103, R12, R87.reuse, -R113.reuse ;  /* 0x000000570c677223 */ /* 0x180fe20000010871 */
[----:B------:R1:W2:Y:S01]  /*b280*/  MUFU.EX2 R84, R4 ;  /* 0x0000000400547308 */ /* 0x0002a20000000800 */
[----:B------:R-:W3:Y:S01]  /*b290*/  LDSM.16.MT88.4 R12, [R96+0x6000] ;  /* 0x00600000600c783b */ /* 0x000ee20000004200 */
[-CC-:B------:R-:W-:Y:S01]  /*b2a0*/  FFMA.FTZ R102, R11, R87.reuse, -R90.reuse ;  /* 0x000000570b667223 */ /* 0x180fe2000001085a */
[-CC-:B------:R-:W-:Y:S01]  /*b2b0*/  FFMA.FTZ R101, R10, R87.reuse, -R90.reuse ;  /* 0x000000570a657223 */ /* 0x180fe2000001085a */
[-CC-:B------:R-:W-:Y:S01]  /*b2c0*/  FFMA.FTZ R99, R9, R87.reuse, -R113.reuse ;  /* 0x0000005709637223 */ /* 0x180fe20000010871 */
[-CC-:B------:R-:W-:Y:S01]  /*b2d0*/  FFMA.FTZ R98, R8, R87.reuse, -R113.reuse ;  /* 0x0000005708627223 */ /* 0x180fe20000010871 */
[-CC-:B------:R-:W-:Y:S01]  /*b2e0*/  FFMA.FTZ R100, R7, R87.reuse, -R90.reuse ;  /* 0x0000005707647223 */ /* 0x180fe2000001085a */
[-CC-:B------:R-:W-:Y:S01]  /*b2f0*/  FFMA.FTZ R105, R6, R87.reuse, -R90.reuse ;  /* 0x0000005706697223 */ /* 0x180fe2000001085a */
[----:B------:R-:W-:Y:S02]  /*b300*/  FMUL.FTZ R0, R87, R0 ;  /* 0x0000000057007220 */ /* 0x000fe40000410000 */
        /* <DEDUP_REMOVED lines=8> */
[----:B-1----:R-:W-:Y:S02]  /*b390*/  VIADD R4, R96, 0x6000 ;  /* 0x0000600060047836 */ /* 0x002fe40000000000 */
[----:B------:R-:W1:Y:S01]  /*b3a0*/  MUFU.EX2 R103, R103 ;  /* 0x0000006700677308 */ /* 0x000e620000000800 */
[C---:B--2---:R-:W-:Y:S01]  /*b3b0*/  FMUL.FTZ R5, R84.reuse, R81 ;  /* 0x0000005154057220 */ /* 0x044fe20000410000 */
[----:B------:R-:W-:Y:S01]  /*b3c0*/  FMUL.FTZ R8, R84, R76 ;  /* 0x0000004c54087220 */ /* 0x000fe20000410000 */
[----:B------:R-:W-:Y:S02]  /*b3d0*/  @P2 VIADD R97, R4, 0xffffffe0 ;  /* 0xffffffe004612836 */ /* 0x000fe40000000000 */
[C---:B------:R-:W-:Y:S01]  /*b3e0*/  FMUL.FTZ R4, R84.reuse, R80 ;  /* 0x0000005054047220 */ /* 0x040fe20000410000 */
[C---:B------:R-:W-:Y:S01]  /*b3f0*/  FMUL.FTZ R9, R84.reuse, R77 ;  /* 0x0000004d54097220 */ /* 0x040fe20000410000 */
[C---:B------:R-:W-:Y:S01]  /*b400*/  FMUL.FTZ R16, R84.reuse, R68 ;  /* 0x0000004454107220 */ /* 0x040fe20000410000 */
[C---:B------:R-:W-:Y:S01]  /*b410*/  FMUL.FTZ R17, R84.reuse, R69 ;  /* 0x0000004554117220 */ /* 0x040fe20000410000 */
[----:B------:R-:W2:Y:S01]  /*b420*/  LDSM.16.MT88.4 R20, [R97] ;  /* 0x000000006114783b */ /* 0x000ea20000004200 */
        /* <DEDUP_REMOVED lines=9> */
[----:B-1----:R-:W-:Y:S01]  /*b4c0*/  F2FP.F16.F32.PACK_AB R92, R103, R104 ;  /* 0x00000068675c723e */ /* 0x002fe200000000ff */
[C---:B------:R-:W-:Y:S01]  /*b4d0*/  FMUL.FTZ R41, R84.reuse, R41 ;  /* 0x0000002954297220 */ /* 0x040fe20000410000 */
[C---:B------:R-:W-:Y:S01]  /*b4e0*/  FMUL.FTZ R44, R84.reuse, R44 ;  /* 0x0000002c542c7220 */ /* 0x040fe20000410000 */
[C---:B------:R-:W-:Y:S01]  /*b4f0*/  FMUL.FTZ R45, R84.reuse, R45 ;  /* 0x0000002d542d7220 */ /* 0x040fe20000410000 */
[C---:B------:R-:W-:Y:S01]  /*b500*/  FMUL.FTZ R48, R84.reuse, R48 ;  /* 0x0000003054307220 */ /* 0x040fe20000410000 */
[----:B------:R-:W-:Y:S01]  /*b510*/  FMUL.FTZ R49, R84, R49 ;  /* 0x0000003154317220 */ /* 0x000fe20000410000 */
        /* <DEDUP_REMOVED lines=9> */
[----:B------:R-:W1:Y:S01]  /*b5b0*/  MUFU.EX2 R98, R98 ;  /* 0x0000006200627308 */ /* 0x000e620000000800 */
[----:B----4-:R-:W-:Y:S01]  /*b5c0*/  F2FP.F16.F32.PACK_AB R93, R101, R102 ;  /* 0x00000066655d723e */ /* 0x010fe200000000ff */
        /* <DEDUP_REMOVED lines=9> */
[----:B------:R-:W-:Y:S01]  /*b660*/  FFMA.FTZ R90, R88, R87, -R90 ;  /* 0x00000057585a7223 */ /* 0x000fe2000001085a */
[----:B------:R-:W-:Y:S01]  /*b670*/  FFMA.FTZ R104, R84, R161, R104 ;  /* 0x000000a154687223 */ /* 0x000fe20000010068 */
[----:B------:R-:W-:Y:S05]  /*b680*/  ISETP.GT.AND P0, PT, R148, R141, PT ;  /* 0x0000008d9400720c */ /* 0x000fea0003f04270 */
[----:B------:R-:W4:Y:S01]  /*b690*/  MUFU.EX2 R105, R105 ;  /* 0x0000006900697308 */ /* 0x000f220000000800 */
[C---:B-1----:R-:W-:Y:S01]  /*b6a0*/  F2FP.F16.F32.PACK_AB R94, R98.reuse, R99 ;  /* 0x00000063625e723e */ /* 0x042fe200000000ff */
[----:B------:R-:W-:Y:S04]  /*b6b0*/  FADD.FTZ R104, R103, R104 ;  /* 0x0000006867687221 */ /* 0x000fe80000010000 */
[----:B------:R-:W-:Y:S04]  /*b6c0*/  FADD.FTZ R104, R99, R104 ;  /* 0x0000006863687221 */ /* 0x000fe80000010000 */
[----:B------:R-:W1:Y:S01]  /*b6d0*/  MUFU.EX2 R0, R0 ;  /* 0x0000000000007308 */ /* 0x000e620000000800 */
[----:B------:R-:W-:Y:S09]  /*b6e0*/  FADD.FTZ R98, R98, R104 ;  /* 0x0000006862627221 */ /* 0x000ff20000010000 */
[----:B------:R-:W5:Y:S01]  /*b6f0*/  MUFU.EX2 R106, R106 ;  /* 0x0000006a006a7308 */ /* 0x000f620000000800 */
[----:B----4-:R-:W-:Y:S09]  /*b700*/  F2FP.F16.F32.PACK_AB R95, R105, R100 ;  /* 0x00000064695f723e */ /* 0x010ff200000000ff */
[----:B------:R-:W-:Y:S01]  /*b710*/  MUFU.EX2 R107, R107 ;  /* 0x0000006b006b7308 */ /* 0x000fe20000000800 */
[C---:B-1----:R-:W-:Y:S01]  /*b720*/  FMUL.FTZ R6, R0.reuse, R82 ;  /* 0x0000005200067220 */ /* 0x042fe20000410000 */
[C---:B------:R-:W-:Y:S01]  /*b730*/  FMUL.FTZ R7, R0.reuse, R83 ;  /* 0x0000005300077220 */ /* 0x040fe20000410000 */
[C---:B------:R-:W-:Y:S01]  /*b740*/  FMUL.FTZ R10, R0.reuse, R78 ;  /* 0x0000004e000a7220 */ /* 0x040fe20000410000 */
[C---:B------:R-:W-:Y:S01]  /*b750*/  FMUL.FTZ R11, R0.reuse, R79 ;  /* 0x0000004f000b7220 */ /* 0x040fe20000410000 */
[C---:B------:R-:W-:Y:S01]  /*b760*/  FMUL.FTZ R18, R0.reuse, R70 ;  /* 0x0000004600127220 */ /* 0x040fe20000410000 */
[----:B------:R-:W-:Y:S01]  /*b770*/  LDSM.16.MT88.4 R76, [R96+0x6c00] ;  /* 0x006c0000604c783b */ /* 0x000fe20000004200 */
[C---:B------:R-:W-:Y:S01]  /*b780*/  FMUL.FTZ R19, R0.reuse, R71 ;  /* 0x0000004700137220 */ /* 0x040fe20000410000 */
[----:B------:R-:W-:Y:S01]  /*b790*/  FMUL.FTZ R26, R0, R62 ;  /* 0x0000003e001a7220 */ /* 0x000fe20000410000 */
[C---:B---3--:R-:W-:Y:S01]  /*b7a0*/  HMMA.16816.F32 R4, R92.reuse, R12, R4 ;  /* 0x0000000c5c04723c */ /* 0x048fe20000001804 */
        /* <DEDUP_REMOVED lines=67> */
[C---:B------:R-:W-:Y:S03]  /*bbe0*/  F2FP.F16.F32.PACK_AB R54, R114.reuse, R111 ;  /* 0x0000006f7236723e */ /* 0x040fe600000000ff */
[----:B------:R-:W-:Y:S01]  /*bbf0*/  MUFU.EX2 R162, R162 ;  /* 0x000000a200a27308 */ /* 0x000fe20000000800 */
[----:B------:R-:W-:Y:S01]  /*bc00*/  F2FP.F16.F32.PACK_AB R55, R119, R117 ;  /* 0x000000757737723e */ /* 0x000fe200000000ff */
        /* <DEDUP_REMOVED lines=29> */
[----:B------:R5:W1:Y:S01]  /*bde0*/  MUFU.EX2 R87, R90 ;  /* 0x0000005a00577308 */ /* 0x000a620000000800 */
[C---:B------:R-:W-:Y:S01]  /*bdf0*/  HMMA.16816.F32 R40, R52.reuse, R58, R40 ;  /* 0x0000003a3428723c */ /* 0x040fe20000001828 */
[----:B------:R-:W4:Y:S07]  /*be00*/  LDSM.16.MT88.4 R56, [R96+0x7800] ;  /* 0x007800006038783b */ /* 0x000f2e0000004200 */
[C---:B------:R-:W-:Y:S03]  /*be10*/  HMMA.16816.F32 R44, R52.reuse, R72, R44 ;  /* 0x00000048342c723c */ /* 0x040fe6000000182c */
[----:B-----5:R-:W-:Y:S02]  /*be20*/  F2FP.F16.F32.PACK_AB R90, R113, R110 ;  /* 0x0000006e715a723e */ /* 0x020fe400000000ff */
[----:B-1----:R-:W-:Y:S03]  /*be30*/  F2FP.F16.F32.PACK_AB R91, R87, R163 ;  /* 0x000000a3575b723e */ /* 0x002fe600000000ff */
        /* <DEDUP_REMOVED lines=51> */
.L_x_8375:
        /* <DEDUP_REMOVED lines=11> */
.L_x_8396:
        /* <DEDUP_REMOVED lines=140> */
.L_x_8385:
[----:B------:R-:W-:Y:S05]  /*cae0*/  BSYNC.RECONVERGENT B0 ;  /* 0x0000000000007941 */ /* 0x000fea0003800200 */
.L_x_8384:
        /* <DEDUP_REMOVED lines=26> */
.L_x_8387:
[----:B------:R-:W-:Y:S05]  /*cc90*/  BSYNC.RECONVERGENT B0 ;  /* 0x0000000000007941 */ /* 0x000fea0003800200 */
.L_x_8386:
        /* <DEDUP_REMOVED lines=14> */
.L_x_8389:
[----:B------:R-:W-:Y:S05]  /*cd80*/  BSYNC.RECONVERGENT B0 ;  /* 0x0000000000007941 */ /* 0x000fea0003800200 */
.L_x_8388:
        /* <DEDUP_REMOVED lines=14> */
.L_x_8391:
[----:B------:R-:W-:Y:S05]  /*ce70*/  BSYNC.RECONVERGENT B0 ;  /* 0x0000000000007941 */ /* 0x000fea0003800200 */
.L_x_8390:
[----:B---3--:R-:W-:Y:S02]  /*ce80*/  MOV R8, R146 ;  /* 0x0000009200087202 */ /* 0x008fe40000000f00 */
[----:B------:R-:W-:-:S04]  /*ce90*/  MOV R9, 0x0 ;  /* 0x0000000000097802 */ /* 0x000fc80000000f00 */
[----:B-12-45:R-:W-:Y:S05]  /*cea0*/  @P6 RET.REL.NODEC R8 `(_ZN5flash24flash_fwd_splitkv_kernelI23Flash_fwd_kernel_traitsILi96ELi64ELi64ELi4ELb0ELb0EN7cutlass6half_tE19Flash_kernel_traitsILi96ELi64ELi64ELi4ES3_EELb0ELb1ELb0ELb0ELb0ELb1ELb1ELb0EEEvNS_16Flash_fwd_paramsE) ;  /* 0xffffff3008546950 */ /* 0x036fea0003c3ffff */
        /* <DEDUP_REMOVED lines=11> */
[----:B-1----:R-:W-:Y:S05]  /*cf60*/  @P0 RET.REL.NODEC R2 `(_ZN5flash24flash_fwd_splitkv_kernelI23Flash_fwd_kernel_traitsILi96ELi64ELi64ELi4ELb0ELb0EN7cutlass6half_tE19Flash_kernel_traitsILi96ELi64ELi64ELi4ES3_EELb0ELb1ELb0ELb0ELb0ELb1ELb1ELb0EEEvNS_16Flash_fwd_paramsE) ;  /* 0xffffff3002240950 */ /* 0x002fea0003c3ffff */
[----:B------:R-:W-:Y:S01]  /*cf70*/  LEA R2, P0, R125, R60, 0x2 ;  /* 0x0000003c7d027211 */ /* 0x000fe200078010ff */
[----:B------:R-:W-:-:S03]  /*cf80*/  IMAD.MOV.U32 R147, RZ, RZ, 0x0 ;  /* 0x00000000ff937424 */ /* 0x000fc600078e00ff */
[----:B------:R-:W-:-:S05]  /*cf90*/  LEA.HI.X R3, R125, R61, R52, 0x2, P0 ;  /* 0x0000003d7d037211 */ /* 0x000fca00000f1434 */
[----:B------:R1:W-:Y:S02]  /*cfa0*/  ST.E.128 desc[UR4][R2.64+0x4900], R4 ;  /* 0x0049000402007985 */ /* 0x0003e4000c101d04 */
[----:B-1----:R-:W-:Y:S05]  /*cfb0*/  RET.REL.NODEC R146 `(_ZN5flash24flash_fwd_splitkv_kernelI23Flash_fwd_kernel_traitsILi96ELi64ELi64ELi4ELb0ELb0EN7cutlass6half_tE19Flash_kernel_traitsILi96ELi64ELi64ELi4ES3_EELb0ELb1ELb0ELb0ELb0ELb1ELb1ELb0EEEvNS_16Flash_fwd_paramsE) ;  /* 0xffffff3092107950 */ /* 0x002fea0003c3ffff */
.L_x_8383:
[----:B------:R-:W-:Y:S01]  /*cfc0*/  MOV R4, 0x1f ;  /* 0x0000001f00047802 */ /* 0x000fe20000000f00 */
[----:B------:R-:W-:Y:S01]  /*cfd0*/  IMAD.MOV.U32 R5, RZ, RZ, 0x2 ;  /* 0x00000002ff057424 */ /* 0x000fe200078e00ff */
[----:B------:R-:W-:Y:S01]  /*cfe0*/  MOV R7, R161 ;  /* 0x000000a100077202 */ /* 0x000fe20000000f00 */
[----:B------:R-:W-:-:S07]  /*cff0*/  IMAD.MOV.U32 R6, RZ, RZ, -0x1 ;  /* 0xffffffffff067424 */ /* 0x000fce00078e00ff */
[----:B-1---5:R-:W-:Y:S05]  /*d000*/  WARPSYNC.COLLECTIVE R6, `(.L_x_8392) ;  /* 0x0000000006087348 */ /* 0x022fea0003c00000 */
[----:B------:R2:W3:Y:S02]  /*d010*/  SHFL.BFLY P0, R4, R7, R5, R4 ;  /* 0x0c00000507047389 */ /* 0x0004e40000000004 */
[----:B-123-5:R-:W-:Y:S05]  /*d020*/  ENDCOLLECTIVE ;  /* 0x000000000000791b */ /* 0x02efea0003800000 */
.L_x_8392:
        /* <DEDUP_REMOVED lines=8> */
.L_x_8393:
[----:B------:R-:W-:Y:S01]  /*d0b0*/  MOV R8, R4 ;  /* 0x0000000400087202 */ /* 0x000fe20000000f00 */
[----:B------:R-:W-:Y:S01]  /*d0c0*/  IMAD.MOV.U32 R7, RZ, RZ, R160 ;  /* 0x000000ffff077224 */ /* 0x000fe200078e00a0 */
[----:B------:R-:W-:Y:S02]  /*d0d0*/  MOV R4, 0x1f ;  /* 0x0000001f00047802 */ /* 0x000fe40000000f00 */
[----:B------:R-:W-:-:S07]  /*d0e0*/  MOV R5, 0x2 ;  /* 0x0000000200057802 */ /* 0x000fce0000000f00 */
[----:B------:R-:W-:Y:S05]  /*d0f0*/  WARPSYNC.COLLECTIVE R6, `(.L_x_8394) ;  /* 0x0000000006087348 */ /* 0x000fea0003c00000 */
[----:B------:R1:W2:Y:S02]  /*d100*/  SHFL.BFLY P0, R4, R7, R5, R4 ;  /* 0x0c00000507047389 */ /* 0x0002a40000000004 */
[----:B-12---:R-:W-:Y:S05]  /*d110*/  ENDCOLLECTIVE ;  /* 0x000000000000791b */ /* 0x006fea0003800000 */
.L_x_8394:
[----:B------:R-:W-:Y:S01]  /*d120*/  FADD.FTZ R160, R4, R160 ;  /* 0x000000a004a07221 */ /* 0x000fe20000010000 */
[----:B------:R-:W-:Y:S02]  /*d130*/  MOV R4, 0x1f ;  /* 0x0000001f00047802 */ /* 0x000fe40000000f00 */
[----:B------:R-:W-:Y:S01]  /*d140*/  MOV R5, 0x1 ;  /* 0x0000000100057802 */ /* 0x000fe20000000f00 */
[----:B------:R-:W-:-:S07]  /*d150*/  IMAD.MOV.U32 R7, RZ, RZ, R160 ;  /* 0x000000ffff077224 */ /* 0x000fce00078e00a0 */
[----:B------:R-:W-:Y:S05]  /*d160*/  WARPSYNC.COLLECTIVE R6, `(.L_x_8395) ;  /* 0x0000000006087348 */ /* 0x000fea0003c00000 */
[----:B------:R1:W2:Y:S02]  /*d170*/  SHFL.BFLY P0, R4, R7, R5, R4 ;  /* 0x0c00000507047389 */ /* 0x0002a40000000004 */
[----:B-12---:R-:W-:Y:S05]  /*d180*/  ENDCOLLECTIVE ;  /* 0x000000000000791b */ /* 0x006fea0003800000 */
.L_x_8395:
[----:B------:R-:W-:Y:S01]  /*d190*/  FADD.FTZ R5, R161, R8 ;  /* 0x00000008a1057221 */ /* 0x000fe20000010000 */
[----:B------:R-:W-:Y:S06]  /*d1a0*/  BRA `(.L_x_8396) ;  /* 0xfffffff0001c7947 */ /* 0x000fec000383ffff */
.L_x_8397:
        /* <DEDUP_REMOVED lines=13> */
.L_x_11707:


//--------------------- .text._ZN5flash24flash_fwd_splitkv_kernelI23Flash_fwd_kernel_traitsILi96ELi64ELi64ELi4ELb0ELb0EN7cutlass6half_tE19Flash_kernel_traitsILi96ELi64ELi64ELi4ES3_EELb0ELb1ELb0ELb0ELb0ELb0ELb1ELb1EEEvNS_16Flash_fwd_paramsE --------------------------
	.section	.text._ZN5flash24flash_fwd_splitkv_kernelI23Flash_fwd_kernel_traitsILi96ELi64ELi64ELi4ELb0ELb0EN7cutlass6half_tE19Flash_kernel_traitsILi96ELi64ELi64ELi4ES3_EELb0ELb1ELb0ELb0ELb0ELb0ELb1ELb1EEEvNS_16Flash_fwd_paramsE,"ax",@progbits
	.align	128
        .global         _ZN5flash24flash_fwd_splitkv_kernelI23Flash_fwd_kernel_traitsILi96ELi64ELi64ELi4ELb0ELb0EN7cutlass6half_tE19Flash_kernel_traitsILi96ELi64ELi64ELi4ES3_EELb0ELb1ELb0ELb0ELb0ELb0ELb1ELb1EEEvNS_16Flash_fwd_paramsE
        .type           _ZN5flash24flash_fwd_splitkv_kernelI23Flash_fwd_kernel_traitsILi96ELi64ELi64ELi4ELb0ELb0EN7cutlass6half_tE19Flash_kernel_traitsILi96ELi64ELi64ELi4ES3_EELb0ELb1ELb0ELb0ELb0ELb0ELb1ELb1EEEvNS_16Flash_fwd_paramsE,@function
        .size           _ZN5flash24flash_fwd_splitkv_kernelI23Flash_fwd_kernel_traitsILi96ELi64ELi64ELi4ELb0ELb0EN7cutlass6half_tE19Flash_kernel_traitsILi96ELi64ELi64ELi4ES3_EELb0ELb1ELb0ELb0ELb0ELb0ELb1ELb1EEEvNS_16Flash_fwd_paramsE,(.L_x_11708 - _ZN5flash24flash_fwd_splitkv_kernelI23Flash_fwd_kernel_traitsILi96ELi64ELi64ELi4ELb0ELb0EN7cutlass6half_tE19Flash_kernel_traitsILi96ELi64ELi64ELi4ES3_EELb0ELb1ELb0ELb0ELb0ELb0ELb1ELb1EEEvNS_16Flash_fwd_paramsE)
        .other          _ZN5flash24flash_fwd_splitkv_kernelI23Flash_fwd_kernel_traitsILi96ELi64ELi64ELi4ELb0ELb0EN7cutlass6half_tE19Flash_kernel_traitsILi96ELi64ELi64ELi4ES3_EELb0ELb1ELb0ELb0ELb0ELb0ELb1ELb1EEEvNS_16Flash_fwd_paramsE,@"STO_CUDA_ENTRY STV_DEFAULT"
_ZN5flash24flash_fwd_splitkv_kernelI23Flash_fwd_kernel_traitsILi96ELi64ELi64ELi4ELb0ELb0EN7cutlass6half_tE19Flash_kernel_traitsILi96ELi64ELi64ELi4ES3_EELb0ELb1ELb0ELb0ELb0ELb0ELb1ELb1EEEvNS_16Flash_fwd_paramsE:
.text._ZN5flash24flash_fwd_splitkv_kernelI23Flash_fwd_kernel_traitsILi96ELi64ELi64ELi4ELb0ELb0EN7cutlass6half_tE19Flash_kernel_traitsILi96ELi64ELi64ELi4ES3_EELb0ELb1ELb0ELb0ELb0ELb0ELb1ELb1EEEvNS_16Flash_fwd_paramsE:
        /* <DEDUP_REMOVED lines=13> */
[----:B-1----:R-:W-:-:S04]  /*00d0*/  IMAD.MOV R2, RZ, RZ, -R3 ;  /* 0x000000ffff027224 */ /* 0x002fc800078e0a03 */
[----:B------:R-:W-:Y:S01]  /*00e0*/  IMAD R4, R2, R0, RZ ;  /* 0x0000000002047224 */ /* 0x000fe200078e02ff */
[----:B------:R-:W-:-:S05]  /*00f0*/  MOV R2, RZ ;  /* 0x000000ff00027202 */ /* 0x000fca0000000f00 */
[----:B------:R-:W-:-:S06]  /*0100*/  IMAD.HI.U32 R4, R3, R4, R2 ;  /* 0x0000000403047227 */ /* 0x000fcc00078e0002 */
[----:B---3--:R-:W-:Y:S02]  /*0110*/  IMAD.HI.U32 R145, R4, UR4, RZ ;  /* 0x0000000404917c27 */ /* 0x008fe4000f8e00ff */
[----:B------:R-:W1:Y:S02]  /*0120*/  LDC R4, c[0x0][0x374] ;  /* 0x0000dd00ff047b82 */ /* 0x000e640000000800 */
        /* <DEDUP_REMOVED lines=10> */
[----:B------:R-:W-:Y:S05]  /*01d0*/  CALL.REL.NOINC `($_ZN5flash24flash_fwd_splitkv_kernelI23Flash_fwd_kernel_traitsILi96ELi64ELi64ELi4ELb0ELb0EN7cutlass6half_tE19Flash_kernel_traitsILi96ELi64ELi64ELi4ES3_EELb0ELb1ELb0ELb0ELb0ELb0ELb1ELb1EEEvNS_16Flash_fwd_paramsE$_ZN5flash30compute_attn_1rowblock_splitkvI23Flash_fwd_kernel_traitsILi96ELi64ELi64ELi4ELb0ELb0EN7cutlass6half_tE19Flash_kernel_traitsILi96ELi64ELi64ELi4ES3_EELb0ELb1ELb0ELb0ELb0ELb0ELb1ELb1ENS_16Flash_fwd_paramsEEEvRKT8_iiiii) ;  /* 0x0000000000087944 */ /* 0x000fea0003c00000 */
[----:B------:R-:W-:Y:S05]  /*01e0*/  BSYNC.RECONVERGENT B4 ;  /* 0x0000000000047941 */ /* 0x000fea0003800200 */
.L_x_8398:
[----:B------:R-:W-:Y:S05]  /*01f0*/  EXIT ;  /* 0x000000000000794d */ /* 0x000fea0003800000 */
        .type           $_ZN5flash24flash_fwd_splitkv_kernelI23Flash_fwd_kernel_traitsILi96ELi64ELi64ELi4ELb0ELb0EN7cutlass6half_tE19Flash_kernel_traitsILi96ELi64ELi64ELi4ES3_EELb0ELb1ELb0ELb0ELb0ELb0ELb1ELb1EEEvNS_16Flash_fwd_paramsE$_ZN5flash30compute_attn_1rowblock_splitkvI23Flash_fwd_kernel_traitsILi96ELi64ELi64ELi4ELb0ELb0EN7cutlass6half_tE19Flash_kernel_traitsILi96ELi64ELi64ELi4ES3_EELb0ELb1ELb0ELb0ELb0ELb0ELb1ELb1ENS_16Flash_fwd_paramsEEEvRKT8_iiiii,@function
        .size           $_ZN5flash24flash_fwd_splitkv_kernelI23Flash_fwd_kernel_traitsILi96ELi64ELi64ELi4ELb0ELb0EN7cutlass6half_tE19Flash_kernel_traitsILi96ELi64ELi64ELi4ES3_EELb0ELb1ELb0ELb0ELb0ELb0ELb1ELb1EEEvNS_16Flash_fwd_paramsE$_ZN5flash30compute_attn_1rowblock_splitkvI23Flash_fwd_kernel_traitsILi96ELi64ELi64ELi4ELb0ELb0EN7cutlass6half_tE19Flash_kernel_traitsILi96ELi64ELi64ELi4ES3_EELb0ELb1ELb0ELb0ELb0ELb0ELb1ELb1ENS_16Flash_fwd_paramsEEEvRKT8_iiiii,(.L_x_11708 - $_ZN5flash24flash_fwd_splitkv_kernelI23Flash_fwd_kernel_traitsILi96ELi64ELi64ELi4ELb0ELb0EN7cutlass6half_tE19Flash_kernel_traitsILi96ELi64ELi64ELi4ES3_EELb0ELb1ELb0ELb0ELb0ELb0ELb1ELb1EEEvNS_16Flash_fwd_paramsE$_ZN5flash30compute_attn_1rowblock_splitkvI23Flash_fwd_kernel_traitsILi96ELi64ELi64ELi4ELb0ELb0EN7cutlass6half_tE19Flash_kernel_traitsILi96ELi64ELi64ELi4ES3_EELb0ELb1ELb0ELb0ELb0ELb0ELb1ELb1ENS_16Flash_fwd_paramsEEEvRKT8_iiiii)
$_ZN5flash24flash_fwd_splitkv_kernelI23Flash_fwd_kernel_traitsILi96ELi64ELi64ELi4ELb0ELb0EN7cutlass6half_tE19Flash_kernel_traitsILi96ELi64ELi64ELi4ES3_EELb0ELb1ELb0ELb0ELb0ELb0ELb1ELb1EEEvNS_16Flash_fwd_paramsE$_ZN5flash30compute_attn_1rowblock_splitkvI23Flash_fwd_kernel_traitsILi96ELi64ELi64ELi4ELb0ELb0EN7cutlass6half_tE19Flash_kernel_traitsILi96ELi64ELi64ELi4ES3_EELb0ELb1ELb0ELb0ELb0ELb0ELb1ELb1ENS_16Flash_fwd_paramsEEEvRKT8_iiiii:
        /* <DEDUP_REMOVED lines=38> */
.L_x_8400:
[----:B------:R-:W-:Y:S05]  /*0460*/  BSYNC.RECONVERGENT B0 ;  /* 0x0000000000007941 */ /* 0x000fea0003800200 */
.L_x_8399:
[----:B------:R-:W-:Y:S04]  /*0470*/  BSSY.RECONVERGENT B0, `(.L_x_8401) ;  /* 0x0000007000007945 */ /* 0x000fe80003800200 */
[----:B------:R-:W-:Y:S05]  /*0480*/  @!P3 BRA `(.L_x_8402) ;  /* 0x000000000014b947 */ /* 0x000fea0003800000 */
[----:B------:R-:W2:Y:S02]  /*0490*/  LD.E.U8 R2, desc[UR4][R84.64+0x1b2] ;  /* 0x0001b20454027980 */ /* 0x000ea4000c101100 */
[----:B--2---:R-:W-:-:S13]  /*04a0*/  ISETP.NE.AND P1, PT, R2, RZ, PT ;  /* 0x000000ff0200720c */ /* 0x004fda0003f25270 */
[----:B-----5:R-:W2:Y:S02]  /*04b0*/  @P1 LD.E R53, desc[UR4][R8.64+0x4] ;  /* 0x0000040408351980 */ /* 0x020ea4000c101900 */
[----:B--2---:R-:W-:-:S06]  /*04c0*/  @P1 IADD3 R53, PT, PT, R53, -R15, RZ ;  /* 0x8000000f35351210 */ /* 0x004fcc0007ffe0ff */
[----:B------:R2:W5:Y:S02]  /*04d0*/  @!P1 LD.E R53, desc[UR4][R8.64] ;  /* 0x0000000408359980 */ /* 0x000564000c101900 */
.L_x_8402:
[----:B------:R-:W-:Y:S05]  /*04e0*/  BSYNC.RECONVERGENT B0 ;  /* 0x0000000000007941 */ /* 0x000fea0003800200 */
.L_x_8401:
        /* <DEDUP_REMOVED lines=9> */
.L_x_8404:
[----:B------:R-:W3:Y:S01]  /*0580*/  LD.E.64 R2, desc[UR4][R84.64+0x108] ;  /* 0x0001080454027980 */ /* 0x000ee2000c101b00 */
[----:B------:R-:W-:Y:S01]  /*0590*/  BSSY.RECONVERGENT B0, `(.L_x_8406) ;  /* 0x0000006000007945 */ /* 0x000fe20003800200 */
[----:B------:R-:W-:Y:S01]  /*05a0*/  IMAD.MOV.U32 R48, RZ, RZ, RZ ;  /* 0x000000ffff307224 */ /* 0x000fe200078e00ff */
[----:B---3--:R-:W-:-:S04]  /*05b0*/  ISETP.NE.U32.AND P0, PT, R2, RZ, PT ;  /* 0x000000ff0200720c */ /* 0x008fc80003f05070 */
[----:B------:R-:W-:-:S13]  /*05c0*/  ISETP.NE.AND.EX P0, PT, R3, RZ, PT, P0 ;  /* 0x000000ff0300720c */ /* 0x000fda0003f05300 */
[----:B------:R-:W-:Y:S05]  /*05d0*/  @!P0 BRA `(.L_x_8407) ;  /* 0x0000000000048947 */ /* 0x000fea0003800000 */
[----:B------:R3:W5:Y:S02]  /*05e0*/  LD.E R48, desc[UR4][R84.64+0xbc] ;  /* 0x0000bc0454307980 */ /* 0x000764000c101900 */
.L_x_8407:
[----:B------:R-:W-:Y:S05]  /*05f0*/  BSYNC.RECONVERGENT B0 ;  /* 0x0000000000007941 */ /* 0x000fea0003800200 */
.L_x_8406:
[----:B-----5:R-:W-:Y:S02]  /*0600*/  IADD3 R48, PT, PT, R53, R48, RZ ;  /* 0x0000003035307210 */ /* 0x020fe40007ffe0ff */
.L_x_8405:
[----:B------:R-:W-:Y:S05]  /*0610*/  BSYNC.RECONVERGENT B1 ;  /* 0x0000000000017941 */ /* 0x000fea0003800200 */
.L_x_8403:
[----:B------:R-:W-:Y:S01]  /*0620*/  IMAD.SHL.U32 R73, R141, 0x40, RZ ;  /* 0x000000408d497824 */ /* 0x000fe200078e00ff */
[----:B------:R-:W-:Y:S01]  /*0630*/  MOV R2, R140 ;  /* 0x0000008c00027202 */ /* 0x000fe20000000f00 */
[----:B------:R-:W-:-:S03]  /*0640*/  IMAD.MOV.U32 R3, RZ, RZ, 0x0 ;  /* 0x00000000ff037424 */ /* 0x000fc600078e00ff */
[----:B------:R-:W-:-:S13]  /*0650*/  ISETP.GT.AND P0, PT, R143, R73, PT ;  /* 0x000000498f00720c */ /* 0x000fda0003f04270 */
[----:B-123--:R-:W-:Y:S05]  /*0660*/  @!P0 RET.REL.NODEC R2 `(_ZN5flash24flash_fwd_splitkv_kernelI23Flash_fwd_kernel_traitsILi96ELi64ELi64ELi4ELb0ELb0EN7cutlass6half_tE19Flash_kernel_traitsILi96ELi64ELi64ELi4ES3_EELb0ELb1ELb0ELb0ELb0ELb0ELb1ELb1EEEvNS_16Flash_fwd_paramsE) ;  /* 0xfffffff802648950 */ /* 0x00efea0003c3ffff */
        /* <DEDUP_REMOVED lines=72> */
[----:B------:R-:W-:Y:S01]  /*0af0*/  VIADD R9, R46, 0x20 ;  /* 0x000000202e097836 */ /* 0x000fe20000000000 */
        /* <DEDUP_REMOVED lines=17> */
.L_x_8410:
[----:B------:R-:W-:Y:S05]  /*0c10*/  BSYNC.RECONVERGENT B0 ;  /* 0x0000000000007941 */ /* 0x000fea0003800200 */
.L_x_8409:
        /* <DEDUP_REMOVED lines=16> */
.L_x_8412:
[----:B------:R-:W-:Y:S05]  /*0d20*/  BSYNC.RECONVERGENT B0 ;  /* 0x0000000000007941 */ /* 0x000fea0003800200 */
.L_x_8411:
        /* <DEDUP_REMOVED lines=15> */
.L_x_8414:
[----:B------:R-:W-:Y:S05]  /*0e20*/  BSYNC.RECONVERGENT B0 ;  /* 0x0000000000007941 */ /* 0x000fea0003800200 */
.L_x_8413:
        /* <DEDUP_REMOVED lines=15> */
.L_x_8416:
[----:B------:R-:W-:Y:S05]  /*0f20*/  BSYNC.RECONVERGENT B0 ;  /* 0x0000000000007941 */ /* 0x000fea0003800200 */
.L_x_8415:
[-C--:B------:R-:W-:Y:S01]  /*0f30*/  ISETP.GE.OR P1, PT, R9, R143.reuse, P6 ;  /* 0x0000008f0900720c */ /* 0x080fe20003726670 */
[----:B------:R-:W-:Y:S01]  /*0f40*/  @!P5 IMAD.MOV.U32 R5, RZ, RZ, -0x800000 ;  /* 0xff800000ff05d424 */ /* 0x000fe200078e00ff */
[C---:B------:R-:W-:Y:S01]  /*0f50*/  IADD3 R46, P0, PT, R3.reuse, R46, RZ ;  /* 0x0000002e032e7210 */ /* 0x040fe20007f1e0ff */
[----:B------:R-:W-:Y:S01]  /*0f60*/  @!P4 IMAD.MOV.U32 R4, RZ, RZ, -0x800000 ;  /* 0xff800000ff04c424 */ /* 0x000fe200078e00ff */
[----:B------:R-:W-:Y:S02]  /*0f70*/  ISETP.GE.OR P6, PT, R8, R143, P6 ;  /* 0x0000008f0800720c */ /* 0x000fe400037c6670 */
[----:B------:R-:W-:Y:S02]  /*0f80*/  LEA.HI.X.SX32 R3, R3, RZ, 0x1, P0 ;  /* 0x000000ff03037211 */ /* 0x000fe400000f0eff */
[----:B-----5:R-:W-:-:S04]  /*0f90*/  LEA R2, P0, R46, R6, 0x2 ;  /* 0x000000062e027211 */ /* 0x020fc800078010ff */
[----:B------:R-:W-:Y:S01]  /*0fa0*/  LEA.HI.X R3, R46, R7, R3, 0x2, P0 ;  /* 0x000000072e037211 */ /* 0x000fe200000f1403 */
[----:B------:R-:W-:-:S04]  /*0fb0*/  @!P1 IMAD.MOV.U32 R0, RZ, RZ, -0x800000 ;  /* 0xff800000ff009424 */ /* 0x000fc800078e00ff */
[----:B------:R1:W-:Y:S04]  /*0fc0*/  @!P5 ST.E desc[UR4][R2.64], R5 ;  /* 0x000000050200d985 */ /* 0x0003e8000c101904 */
[----:B------:R2:W-:Y:S04]  /*0fd0*/  @!P4 ST.E desc[UR4][R2.64+0x40], R4 ;  /* 0x000040040200c985 */ /* 0x0005e8000c101904 */
[----:B------:R3:W-:Y:S01]  /*0fe0*/  @!P1 ST.E desc[UR4][R2.64+0x80], R0 ;  /* 0x0000800002009985 */ /* 0x0007e2000c101904 */
[----:B-1----:R-:W-:Y:S02]  /*0ff0*/  IMAD.MOV.U32 R5, RZ, RZ, 0x0 ;  /* 0x00000000ff057424 */ /* 0x002fe400078e00ff */
[----:B--2---:R-:W-:-:S04]  /*1000*/  IMAD.MOV.U32 R4, RZ, RZ, R140 ;  /* 0x000000ffff047224 */ /* 0x004fc800078e008c */
[----:B---34-:R-:W-:Y:S05]  /*1010*/  @P6 RET.REL.NODEC R4 `(_ZN5flash24flash_fwd_splitkv_kernelI23Flash_fwd_kernel_traitsILi96ELi64ELi64ELi4ELb0ELb0EN7cutlass6half_tE19Flash_kernel_traitsILi96ELi64ELi64ELi4ES3_EELb0ELb1ELb0ELb0ELb0ELb0ELb1ELb1EEEvNS_16Flash_fwd_paramsE) ;  /* 0xffffffec04f86950 */ /* 0x018fea0003c3ffff */
[----:B------:R-:W-:Y:S02]  /*1020*/  MOV R0, 0xff800000 ;  /* 0xff80000000007802 */ /* 0x000fe40000000f00 */
[----:B------:R-:W-:-:S03]  /*1030*/  MOV R141, 0x0 ;  /* 0x00000000008d7802 */ /* 0x000fc60000000f00 */
[----:B------:R1:W-:Y:S02]  /*1040*/  ST.E desc[UR4][R2.64+0xc0], R0 ;  /* 0x0000c00002007985 */ /* 0x0003e4000c101904 */
[----:B-1----:R-:W-:Y:S05]  /*1050*/  RET.REL.NODEC R140 `(_ZN5flash24flash_fwd_splitkv_kernelI23Flash_fwd_kernel_traitsILi96ELi64ELi64ELi4ELb0ELb0EN7cutlass6half_tE19Flash_kernel_traitsILi96ELi64ELi64ELi4ES3_EELb0ELb1ELb0ELb0ELb0ELb0ELb1ELb1EEEvNS_16Flash_fwd_paramsE) ;  /* 0xffffffec8ce87950 */ /* 0x002fea0003c3ffff */
.L_x_8408:
        /* <DEDUP_REMOVED lines=53> */
[----:B------:R-:W-:Y:S02]  /*13b0*/  IMAD.WIDE R6, R11, 0x4, R2 ;  /* 0x000000040b067825 */ /* 0x000fe400078e0202 */
[----:B------:R-:W5:Y:S04]  /*13c0*/  LD.E.64 R2, desc[UR4][R84.64+0x40] ;  /* 0x0000400454027980 */ /* 0x000f68000c101b00 */
[----:B------:R1:W3:Y:S01]  /*13d0*/  LD.E R6, desc[UR4][R6.64] ;  /* 0x0000000406067980 */ /* 0x0002e2000c101900 */
[----:B----4-:R-:W-:-:S04]  /*13e0*/  IABS R10, R0 ;  /* 0x00000000000a7213 */ /* 0x010fc80000000000 */
        /* <DEDUP_REMOVED lines=23> */
[----:B------:R-:W-:Y:S02]  /*1560*/  SHF.R.S32.HI R18, RZ, 0x1f, R19 ;  /* 0x0000001fff127819 */ /* 0x000fe40000011413 */
[----:B---3--:R-:W-:Y:S01]  /*1570*/  SHF.R.S32.HI R8, RZ, 0x1f, R6 ;  /* 0x0000001fff087819 */ /* 0x008fe20000011406 */
[----:B------:R-:W-:-:S04]  /*1580*/  IMAD R9, R21, R6, RZ ;  /* 0x0000000615097224 */ /* 0x000fc800078e02ff */
[C---:B------:R-:W-:Y:S02]  /*1590*/  IMAD R9, R20.reuse, R8, R9 ;  /* 0x0000000814097224 */ /* 0x040fe400078e0209 */
[----:B------:R-:W-:-:S05]  /*15a0*/  IMAD.WIDE.U32 R20, R20, R6, RZ ;  /* 0x0000000614147225 */ /* 0x000fca00078e00ff */
[----:B------:R-:W-:Y:S01]  /*15b0*/  IADD3 R21, PT, PT, R21, R9, RZ ;  /* 0x0000000915157210 */ /* 0x000fe20007ffe0ff */
[----:B------:R-:W-:Y:S02]  /*15c0*/  IMAD.MOV.U32 R9, RZ, RZ, R7 ;  /* 0x000000ffff097224 */ /* 0x000fe400078e0007 */
[----:B--2---:R-:W-:Y:S02]  /*15d0*/  IMAD R7, R5, R19, RZ ;  /* 0x0000001305077224 */ /* 0x004fe400078e02ff */
[----:B------:R-:W-:Y:S01]  /*15e0*/  IMAD.WIDE.U32 R20, R19, R4, R20 ;  /* 0x0000000413147225 */ /* 0x000fe200078e0014 */
[----:B------:R-:W-:Y:S02]  /*15f0*/  @!P0 IADD3 R9, PT, PT, -R9, RZ, RZ ;  /* 0x000000ff09098210 */ /* 0x000fe40007ffe1ff */
[----:B------:R-:W-:Y:S01]  /*1600*/  @!P1 LOP3.LUT R9, RZ, R0, RZ, 0x33, !PT ;  /* 0x00000000ff099212 */ /* 0x000fe200078e33ff */
[----:B------:R-:W-:-:S04]  /*1610*/  IMAD R7, R4, R18, R7 ;  /* 0x0000001204077224 */ /* 0x000fc800078e0207 */
        /* <DEDUP_REMOVED lines=13> */
.L_x_8418:
        /* <DEDUP_REMOVED lines=8> */
[----:B------:R-:W-:Y:S01]  /*1770*/  IMAD.MOV.U32 R24, RZ, RZ, RZ ;  /* 0x000000ffff187224 */ /* 0x000fe200078e00ff */
[----:B------:R-:W-:-:S02]  /*1780*/  IABS R10, R144 ;  /* 0x00000090000a7213 */ /* 0x000fc40000000000 */
[----:B------:R-:W-:Y:S02]  /*1790*/  @!P2 SHF.R.S32.HI R9, RZ, 0x1f, R14 ;  /* 0x0000001fff09a819 */ /* 0x000fe4000001140e */
        /* <DEDUP_REMOVED lines=12> */
[----:B------:R-:W-:Y:S02]  /*1860*/  IMAD R8, R11, R8, R10 ;  /* 0x000000080b087224 */ /* 0x000fe400078e020a */
[----:B---3--:R-:W-:-:S03]  /*1870*/  @!P2 IMAD R6, R5, R14, RZ ;  /* 0x0000000e0506a224 */ /* 0x008fc600078e02ff */
[----:B------:R-:W-:Y:S01]  /*1880*/  ISETP.GT.U32.AND P1, PT, R7, R8, PT ;  /* 0x000000080700720c */ /* 0x000fe20003f24070 */
[----:B------:R-:W-:Y:S02]  /*1890*/  @!P2 IMAD R6, R9, R4, R6 ;  /* 0x000000040906a224 */ /* 0x000fe400078e0206 */
[----:B------:R-:W-:-:S04]  /*18a0*/  @!P2 IMAD.WIDE.U32 R24, R4, R14, RZ ;  /* 0x0000000e0418a225 */ /* 0x000fc800078e00ff */
[----:B------:R-:W-:Y:S01]  /*18b0*/  @!P2 IMAD.IADD R25, R25, 0x1, R6 ;  /* 0x000000011919a824 */ /* 0x000fe200078e0206 */
[----:B-----5:R-:W-:Y:S01]  /*18c0*/  @!P2 SHF.R.S32.HI R6, RZ, 0x1f, R12 ;  /* 0x0000001fff06a819 */ /* 0x020fe2000001140c */
[----:B----4-:R-:W-:Y:S01]  /*18d0*/  @!P2 IMAD R9, R19, R12, RZ ;  /* 0x0000000c1309a224 */ /* 0x010fe200078e02ff */
[----:B------:R-:W-:-:S03]  /*18e0*/  @P2 IADD3 R10, PT, PT, R14, R15, RZ ;  /* 0x0000000f0e0a2210 */ /* 0x000fc60007ffe0ff */
[-C--:B------:R-:W-:Y:S01]  /*18f0*/  @!P1 IADD3 R8, PT, PT, R8, -R7.reuse, RZ ;  /* 0x8000000708089210 */ /* 0x080fe20007ffe0ff */
[C---:B------:R-:W-:Y:S02]  /*1900*/  @!P2 IMAD R9, R18.reuse, R6, R9 ;  /* 0x000000061209a224 */ /* 0x040fe400078e0209 */
[----:B------:R-:W-:Y:S01]  /*1910*/  @!P2 IMAD.WIDE.U32 R18, R18, R12, R24 ;  /* 0x0000000c1212a225 */ /* 0x000fe200078e0018 */
[----:B------:R-:W-:Y:S02]  /*1920*/  ISETP.GE.U32.AND P5, PT, R8, R7, PT ;  /* 0x000000070800720c */ /* 0x000fe40003fa6070 */
[----:B------:R-:W-:Y:S01]  /*1930*/  LOP3.LUT R7, R144, R0, RZ, 0x3c, !PT ;  /* 0x0000000090077212 */ /* 0x000fe200078e3cff */
[-C--:B------:R-:W-:Y:S02]  /*1940*/  @P2 IMAD R6, R5, R10.reuse, RZ ;  /* 0x0000000a05062224 */ /* 0x080fe400078e02ff */
[----:B------:R-:W-:Y:S01]  /*1950*/  @P2 IMAD.WIDE.U32 R24, R4, R10, RZ ;  /* 0x0000000a04182225 */ /* 0x000fe200078e00ff */
[----:B------:R-:W-:-:S02]  /*1960*/  ISETP.GE.AND P0, PT, R7, RZ, PT ;  /* 0x000000ff0700720c */ /* 0x000fc40003f06270 */
[----:B------:R-:W-:Y:S01]  /*1970*/  @!P2 MOV R10, R18 ;  /* 0x00000012000aa202 */ /* 0x000fe20000000f00 */
[----:B------:R-:W-:Y:S01]  /*1980*/  @!P2 IMAD.IADD R9, R19, 0x1, R9 ;  /* 0x000000011309a824 */ /* 0x000fe200078e0209 */
[----:B------:R-:W-:Y:S01]  /*1990*/  ISETP.NE.AND P3, PT, R0, RZ, PT ;  /* 0x000000ff0000720c */ /* 0x000fe20003f65270 */
[----:B------:R-:W-:Y:S01]  /*19a0*/  @P2 IMAD.MOV.U32 R10, RZ, RZ, R24 ;  /* 0x000000ffff0a2224 */ /* 0x000fe200078e0018 */
[----:B------:R-:W-:Y:S02]  /*19b0*/  LEA R19, R88, 0xffffffc0, 0x6 ;  /* 0xffffffc058137811 */ /* 0x000fe400078e30ff */
[----:B------:R-:W-:Y:S01]  /*19c0*/  @P2 IADD3 R9, PT, PT, R25, R6, RZ ;  /* 0x0000000619092210 */ /* 0x000fe20007ffe0ff */
[----:B------:R-:W-:Y:S01]  /*19d0*/  @!P2 IMAD R7, R3, R14, RZ ;  /* 0x0000000e0307a224 */ /* 0x000fe200078e02ff */
[----:B------:R-:W-:Y:S02]  /*19e0*/  @!P2 SHF.R.S32.HI R6, RZ, 0x1f, R14 ;  /* 0x0000001fff06a819 */ /* 0x000fe4000001140e */
[----:B------:R-:W-:Y:S01]  /*19f0*/  @!P1 IADD3 R11, PT, PT, R11, 0x1, RZ ;  /* 0x000000010b0b9810 */ /* 0x000fe20007ffe0ff */
[----:B------:R-:W-:Y:S01]  /*1a00*/  IMAD R8, R5, R19, RZ ;  /* 0x0000001305087224 */ /* 0x000fe200078e02ff */
[----:B------:R-:W-:Y:S01]  /*1a10*/  SHF.R.S32.HI R18, RZ, 0x1f, R19 ;  /* 0x0000001fff127819 */ /* 0x000fe20000011413 */
[----:B------:R-:W-:Y:S01]  /*1a20*/  IMAD.MOV.U32 R25, RZ, RZ, R9 ;  /* 0x000000ffff197224 */ /* 0x000fe200078e0009 */
[----:B------:R-:W-:Y:S01]  /*1a30*/  MOV R24, R10 ;  /* 0x0000000a00187202 */ /* 0x000fe20000000f00 */
[----:B------:R-:W-:Y:S01]  /*1a40*/  @!P2 IMAD R6, R6, R2, R7 ;  /* 0x000000020606a224 */ /* 0x000fe200078e0207 */
[----:B------:R-:W-:Y:S01]  /*1a50*/  @P5 IADD3 R11, PT, PT, R11, 0x1, RZ ;  /* 0x000000010b0b5810 */ /* 0x000fe20007ffe0ff */
        /* <DEDUP_REMOVED lines=24> */
.L_x_8419:
[----:B------:R-:W-:Y:S05]  /*1be0*/  BSYNC.RECONVERGENT B0 ;  /* 0x0000000000007941 */ /* 0x000fea0003800200 */
.L_x_8417:
[----:B------:R-:W-:Y:S01]  /*1bf0*/  ISETP.NE.AND P0, PT, R13, -0x1, PT ;  /* 0xffffffff0d00780c */ /* 0x000fe20003f05270 */
[----:B------:R-:W2:Y:S04]  /*1c00*/  LD.E.64 R24, desc[UR4][R84.64+0x30] ;  /* 0x0000300454187980 */ /* 0x000ea8000c101b00 */
[----:B------:R-:W3:Y:S04]  /*1c10*/  LD.E.64 R26, desc[UR4][R84.64+0x48] ;  /* 0x00004804541a7980 */ /* 0x000ee8000c101b00 */
[----:B------:R-:W4:Y:S04]  /*1c20*/  LD.E.64 R8, desc[UR4][R84.64] ;  /* 0x0000000454087980 */ /* 0x000f28000c101b00 */
[----:B------:R-:W3:Y:S04]  /*1c30*/  @!P0 LD.E.64 R30, desc[UR4][R84.64+0x18] ;  /* 0x00001804541e8980 */ /* 0x000ee8000c101b00 */
[----:B------:R-:W4:Y:S04]  /*1c40*/  LD.E.64 R14, desc[UR4][R84.64+0x10] ;  /* 0x00001004540e7980 */ /* 0x000f28000c101b00 */
[----:B------:R-:W4:Y:S04]  /*1c50*/  LD.E.64 R16, desc[UR4][R84.64+0x8] ;  /* 0x0000080454107980 */ /* 0x000f28000c101b00 */
[----:B------:R-:W5:Y:S01]  /*1c60*/  LD.E R142, desc[UR4][R84.64+0xc0] ;  /* 0x0000c004548e7980 */ /* 0x000f62000c101900 */
[----:B------:R-:W-:-:S04]  /*1c70*/  IABS R6, R0 ;  /* 0x0000000000067213 */ /* 0x000fc80000000000 */
[----:B------:R-:W1:Y:S08]  /*1c80*/  I2F.RP R12, R6 ;  /* 0x00000006000c7306 */ /* 0x000e700000209400 */
[----:B-1----:R-:W1:Y:S01]  /*1c90*/  MUFU.RCP R12, R12 ;  /* 0x0000000c000c7308 */ /* 0x002e620000001000 */
[----:B------:R-:W-:Y:S01]  /*1ca0*/  IMAD.MOV.U32 R7, RZ, RZ, RZ ;  /* 0x000000ffff077224 */ /* 0x000fe200078e00ff */
[----:B------:R-:W-:-:S05]  /*1cb0*/  MOV R32, RZ ;  /* 0x000000ff00207202 */ /* 0x000fca0000000f00 */
[----:B------:R1:W5:Y:S02]  /*1cc0*/  @P4 LD.E R7, desc[UR4][R22.64] ;  /* 0x0000000416074980 */ /* 0x000364000c101900 */
[----:B-1----:R-:W-:-:S04]  /*1cd0*/  VIADD R12, R12, 0xffffffe ;  /* 0x0ffffffe0c0c7836 */ /* 0x002fc80000000000 */
[----:B------:R-:W1:Y:S02]  /*1ce0*/  F2I.FTZ.U32.TRUNC.NTZ R33, R12 ;  /* 0x0000000c00217305 */ /* 0x000e64000021f000 */
[----:B-1----:R-:W-:-:S04]  /*1cf0*/  IMAD.MOV R12, RZ, RZ, -R33 ;  /* 0x000000ffff0c7224 */ /* 0x002fc800078e0a21 */
[----:B------:R-:W-:Y:S01]  /*1d00*/  IMAD R23, R12, R6, RZ ;  /* 0x000000060c177224 */ /* 0x000fe200078e02ff */
[----:B------:R-:W-:Y:S02]  /*1d10*/  IABS R22, R144 ;  /* 0x0000009000167213 */ /* 0x000fe40000000000 */
[----:B------:R-:W-:Y:S01]  /*1d20*/  IABS R12, R0 ;  /* 0x00000000000c7213 */ /* 0x000fe20000000000 */
[----:B------:R-:W-:-:S04]  /*1d30*/  IMAD.HI.U32 R23, R33, R23, R32 ;  /* 0x0000001721177227 */ /* 0x000fc800078e0020 */
[----:B------:R-:W-:Y:S02]  /*1d40*/  IMAD.MOV R12, RZ, RZ, -R12 ;  /* 0x000000ffff0c7224 */ /* 0x000fe400078e0a0c */
[----:B------:R-:W-:-:S04]  /*1d50*/  IMAD.HI.U32 R23, R23, R22, RZ ;  /* 0x0000001617177227 */ /* 0x000fc800078e00ff */
[----:B------:R-:W-:-:S05]  /*1d60*/  IMAD R22, R23, R12, R22 ;  /* 0x0000000c17167224 */ /* 0x000fca00078e0216 */
[----:B------:R-:W-:Y:S01]  /*1d70*/  ISETP.GT.U32.AND P2, PT, R6, R22, PT ;  /* 0x000000160600720c */ /* 0x000fe20003f44070 */
[----:B------:R-:W-:-:S05]  /*1d80*/  IMAD.SHL.U32 R90, R46, 0x8, RZ ;  /* 0x000000082e5a7824 */ /* 0x000fca00078e00ff */
[----:B------:R-:W-:-:S07]  /*1d90*/  LOP3.LUT R12, R90, 0x18, RZ, 0xc0, !PT ;  /* 0x000000185a0c7812 */ /* 0x000fce00078ec0ff */
[----:B------:R-:W-:-:S05]  /*1da0*/  @!P2 IMAD.IADD R22, R22, 0x1, -R6 ;  /* 0x000000011616a824 */ /* 0x000fca00078e0a06 */
[----:B------:R-:W-:Y:S02]  /*1db0*/  ISETP.GE.U32.AND P3, PT, R22, R6, PT ;  /* 0x000000061600720c */ /* 0x000fe40003f66070 */
[----:B------:R-:W-:Y:S02]  /*1dc0*/  IADD3 R32, P1, PT, R12, R21, RZ ;  /* 0x000000150c207210 */ /* 0x000fe40007f3e0ff */
[----:B------:R-:W-:Y:S01]  /*1dd0*/  LOP3.LUT R6, R144, R0, RZ, 0x3c, !PT ;  /* 0x0000000090067212 */ /* 0x000fe200078e3cff */
[----:B------:R-:W-:Y:S01]  /*1de0*/  @!P2 VIADD R23, R23, 0x1 ;  /* 0x000000011717a836 */ /* 0x000fe20000000000 */
[----:B------:R-:W-:Y:S02]  /*1df0*/  IADD3.X R33, PT, PT, RZ, R20, RZ, P1, !PT ;  /* 0x00000014ff217210 */ /* 0x000fe40000ffe4ff */
[----:B------:R-:W-:Y:S01]  /*1e00*/  ISETP.GE.AND P1, PT, R6, RZ, PT ;  /* 0x000000ff0600720c */ /* 0x000fe20003f26270 */
[----:B------:R-:W1:Y:S01]  /*1e10*/  S2R R45, SR_CgaCtaId ;  /* 0x00000000002d7919 */ /* 0x000e620000008800 */
[----:B------:R-:W-:Y:S01]  /*1e20*/  ISETP.NE.AND P2, PT, R0, RZ, PT ;  /* 0x000000ff0000720c */ /* 0x000fe20003f45270 */
[----:B-----5:R-:W-:-:S02]  /*1e30*/  IMAD R18, R18, R2, RZ ;  /* 0x0000000212127224 */ /* 0x020fc400078e02ff */
[----:B------:R-:W-:Y:S02]  /*1e40*/  @P3 VIADD R23, R23, 0x1 ;  /* 0x0000000117173836 */ /* 0x000fe40000000000 */
[C---:B------:R-:W-:Y:S02]  /*1e50*/  IMAD R18, R19.reuse, R3, R18 ;  /* 0x0000000313127224 */ /* 0x040fe400078e0212 */
[----:B------:R-:W-:Y:S01]  /*1e60*/  IMAD.WIDE.U32 R32, R19, R2, R32 ;  /* 0x0000000213207225 */ /* 0x000fe200078e0020 */
[----:B------:R-:W-:Y:S02]  /*1e70*/  MOV R6, R23 ;  /* 0x0000001700067202 */ /* 0x000fe40000000f00 */
[----:B------:R-:W-:-:S03]  /*1e80*/  LOP3.LUT R21, R90, 0xc0, RZ, 0xc0, !PT ;  /* 0x000000c05a157812 */ /* 0x000fc600078ec0ff */
[----:B------:R-:W-:Y:S01]  /*1e90*/  @!P1 IMAD.MOV R6, RZ, RZ, -R6 ;  /* 0x000000ffff069224 */ /* 0x000fe200078e0a06 */
[----:B------:R-:W-:Y:S02]  /*1ea0*/  @!P2 LOP3.LUT R6, RZ, R0, RZ, 0x33, !PT ;  /* 0x00000000ff06a212 */ /* 0x000fe400078e33ff */
[----:B------:R-:W-:Y:S02]  /*1eb0*/  LOP3.LUT R21, R21, 0x18, R46, 0xf8, !PT ;  /* 0x0000001815157812 */ /* 0x000fe400078ef82e */
[----:B------:R-:W-:Y:S02]  /*1ec0*/  SHF.R.S32.HI R0, RZ, 0x1f, R6 ;  /* 0x0000001fff007819 */ /* 0x000fe40000011406 */
[----:B------:R-:W-:Y:S02]  /*1ed0*/  LOP3.LUT R21, R21, 0x18, R90, 0x78, !PT ;  /* 0x0000001815157812 */ /* 0x000fe400078e785a */
[----:B------:R-:W-:Y:S02]  /*1ee0*/  SHF.R.U32.HI R76, RZ, 0x2, R46 ;  /* 0x00000002ff4c7819 */ /* 0x000fe4000001162e */
[----:B------:R-:W-:-:S02]  /*1ef0*/  MOV R77, RZ ;  /* 0x000000ff004d7202 */ /* 0x000fc40000000f00 */
[----:B------:R-:W-:Y:S02]  /*1f00*/  LOP3.LUT R90, R21, 0x1f20, R90, 0xf8, !PT ;  /* 0x00001f20155a7812 */ /* 0x000fe400078ef85a */
[----:B------:R-:W-:-:S04]  /*1f10*/  MOV R23, 0x400 ;  /* 0x0000040000177802 */ /* 0x000fc80000000f00 */
[----:B-1----:R-:W-:Y:S01]  /*1f20*/  LEA R45, R45, R23, 0x18 ;  /* 0x000000172d2d7211 */ /* 0x002fe200078ec0ff */
        /* <DEDUP_REMOVED lines=11> */
[----:B------:R-:W-:Y:S01]  /*1fe0*/  LOP3.LUT R72, R49, 0xc, RZ, 0xc0, !PT ;  /* 0x0000000c31487812 */ /* 0x000fe200078ec0ff */
[----:B------:R-:W-:Y:S01]  /*1ff0*/  IMAD R90, R90, 0x2, R45 ;  /* 0x000000025a5a7824 */ /* 0x000fe200078e022d */
[----:B------:R-:W-:-:S02]  /*2000*/  IADD3 R47, PT, PT, R87, -0x40, RZ ;  /* 0xffffffc0572f7810 */ /* 0x000fc40007ffe0ff */
[----:B------:R-:W-:Y:S01]  /*2010*/  LOP3.LUT R147, R147, R146, RZ, 0x3c, !PT ;  /* 0x0000009293937212 */ /* 0x000fe200078e3cff */
[----:B--2---:R-:W-:-:S04]  /*2020*/  @P0 IMAD.WIDE.U32 R36, R24, R13, RZ ;  /* 0x0000000d18240225 */ /* 0x004fc800078e00ff */
[----:B------:R-:W-:Y:S02]  /*2030*/  @P0 IMAD R20, R25, R13, RZ ;  /* 0x0000000d19140224 */ /* 0x000fe400078e02ff */
[----:B---3--:R-:W-:-:S04]  /*2040*/  @!P0 IMAD.WIDE.U32 R34, R30, R145, RZ ;  /* 0x000000911e228225 */ /* 0x008fc800078e00ff */
[----:B------:R-:W-:Y:S02]  /*2050*/  @!P0 IMAD R19, R31, R145, RZ ;  /* 0x000000911f138224 */ /* 0x000fe400078e02ff */
[----:B------:R-:W-:Y:S02]  /*2060*/  @!P0 IMAD.MOV.U32 R22, RZ, RZ, R34 ;  /* 0x000000ffff168224 */ /* 0x000fe400078e0022 */
[----:B------:R-:W-:Y:S01]  /*2070*/  @P0 IMAD.MOV.U32 R22, RZ, RZ, R36 ;  /* 0x000000ffff160224 */ /* 0x000fe200078e0024 */
[----:B------:R-:W-:Y:S01]  /*2080*/  @!P0 IADD3 R19, PT, PT, R35, R19, RZ ;  /* 0x0000001323138210 */ /* 0x000fe20007ffe0ff */
[----:B------:R-:W-:Y:S01]  /*2090*/  IMAD.MOV.U32 R30, RZ, RZ, R32 ;  /* 0x000000ffff1e7224 */ /* 0x000fe200078e0020 */
[----:B------:R-:W-:Y:S02]  /*20a0*/  @P0 IADD3 R19, PT, PT, R37, R20, RZ ;  /* 0x0000001425130210 */ /* 0x000fe40007ffe0ff */
[----:B------:R-:W-:Y:S01]  /*20b0*/  IADD3 R32, P1, PT, R12, R22, RZ ;  /* 0x000000160c207210 */ /* 0x000fe20007f3e0ff */
[----:B------:R-:W-:Y:S01]  /*20c0*/  IMAD.IADD R31, R33, 0x1, R18 ;  /* 0x00000001211f7824 */ /* 0x000fe200078e0212 */
[----:B------:R-:W-:Y:S01]  /*20d0*/  SHF.R.S32.HI R20, RZ, 0x1f, R144 ;  /* 0x0000001fff147819 */ /* 0x000fe20000011490 */
[----:B------:R-:W-:-:S02]  /*20e0*/  IMAD R18, R27, R144, RZ ;  /* 0x000000901b127224 */ /* 0x000fc400078e02ff */
[----:B------:R-:W-:Y:S02]  /*20f0*/  IMAD.X R33, RZ, RZ, R19, P1 ;  /* 0x000000ffff217224 */ /* 0x000fe400008e0613 */
[----:B------:R-:W-:Y:S02]  /*2100*/  IMAD R22, R29, R6, RZ ;  /* 0x000000061d167224 */ /* 0x000fe400078e02ff */
[----:B------:R-:W-:Y:S02]  /*2110*/  IMAD R18, R26, R20, R18 ;  /* 0x000000141a127224 */ /* 0x000fe400078e0212 */
[----:B------:R-:W-:-:S04]  /*2120*/  IMAD.WIDE.U32 R32, R144, R26, R32 ;  /* 0x0000001a90207225 */ /* 0x000fc800078e0020 */
[----:B------:R-:W-:-:S04]  /*2130*/  IMAD.WIDE.U32 R30, R6, R28, R30 ;  /* 0x0000001c061e7225 */ /* 0x000fc800078e001e */
[----:B------:R-:W-:Y:S02]  /*2140*/  IMAD R22, R0, R28, R22 ;  /* 0x0000001c00167224 */ /* 0x000fe400078e0216 */
[--C-:B------:R-:W-:Y:S02]  /*2150*/  @!P0 IMAD.MOV.U32 R20, RZ, RZ, R24.reuse ;  /* 0x000000ffff148224 */ /* 0x100fe400078e0018 */
[--C-:B------:R-:W-:Y:S02]  /*2160*/  @!P0 IMAD.MOV.U32 R21, RZ, RZ, R25.reuse ;  /* 0x000000ffff158224 */ /* 0x100fe400078e0019 */
[----:B------:R-:W-:Y:S02]  /*2170*/  @P0 IMAD.MOV.U32 R20, RZ, RZ, R24 ;  /* 0x000000ffff140224 */ /* 0x000fe400078e0018 */
[----:B------:R-:W-:Y:S01]  /*2180*/  @P0 IMAD.MOV.U32 R21, RZ, RZ, R25 ;  /* 0x000000ffff150224 */ /* 0x000fe200078e0019 */
[----:B------:R-:W-:Y:S01]  /*2190*/  IADD3 R19, PT, PT, R33, R18, RZ ;  /* 0x0000001221137210 */ /* 0x000fe20007ffe0ff */
[----:B------:R-:W-:Y:S01]  /*21a0*/  IMAD.WIDE.U32 R24, R141, 0x40, R76 ;  /* 0x000000408d187825 */ /* 0x000fe200078e004c */
[----:B------:R-:W-:-:S02]  /*21b0*/  IADD3 R31, PT, PT, R31, R22, RZ ;  /* 0x000000161f1f7210 */ /* 0x000fc40007ffe0ff */
[----:B------:R-:W-:Y:S01]  /*21c0*/  IADD3 R22, P0, PT, R12, R11, RZ ;  /* 0x0000000b0c167210 */ /* 0x000fe20007f1e0ff */
[----:B------:R-:W-:Y:S01]  /*21d0*/  IMAD.MOV.U32 R18, RZ, RZ, R32 ;  /* 0x000000ffff127224 */ /* 0x000fe200078e0020 */
[----:B------:R-:W-:-:S03]  /*21e0*/  SHF.R.S32.HI R11, RZ, 0x1f, R53 ;  /* 0x0000001fff0b7819 */ /* 0x000fc60000011435 */
[----:B------:R-:W-:-:S04]  /*21f0*/  IMAD.WIDE.U32 R18, R24, R20, R18 ;  /* 0x0000001418127225 */ /* 0x000fc800078e0012 */
[----:B------:R-:W-:Y:S02]  /*2200*/  IMAD.X R23, RZ, RZ, R10, P0 ;  /* 0x000000ffff177224 */ /* 0x000fe400000e060a */
[----:B------:R-:W-:Y:S01]  /*2210*/  IMAD R10, R25, R20, RZ ;  /* 0x00000014190a7224 */ /* 0x000fe200078e02ff */
[----:B----4-:R-:W-:Y:S02]  /*2220*/  LEA R78, P2, R18, R8, 0x1 ;  /* 0x00000008124e7211 */ /* 0x010fe400078408ff */
[----:B------:R-:W-:Y:S01]  /*2230*/  LEA.HI R8, R11, R53, RZ, 0x6 ;  /* 0x000000350b087211 */ /* 0x000fe200078f30ff */
[----:B------:R-:W-:Y:S01]  /*2240*/  IMAD R10, R24, R21, R10 ;  /* 0x00000015180a7224 */ /* 0x000fe200078e020a */
[C---:B------:R-:W-:Y:S02]  /*2250*/  SHF.L.U64.HI R52, R20.reuse, 0x5, R21 ;  /* 0x0000000514347819 */ /* 0x040fe40000010215 */
[----:B------:R-:W-:Y:S01]  /*2260*/  SHF.L.U32 R51, R20, 0x5, RZ ;  /* 0x0000000514337819 */ /* 0x000fe200000006ff */
[----:B------:R-:W-:Y:S01]  /*2270*/  IMAD.WIDE.U32 R20, R76, R2, R30 ;  /* 0x000000024c147225 */ /* 0x000fe200078e001e */
[----:B------:R-:W-:-:S04]  /*2280*/  SHF.R.S32.HI R8, RZ, 0x6, R8 ;  /* 0x00000006ff087819 */ /* 0x000fc80000011408 */
[----:B------:R-:W-:Y:S02]  /*2290*/  IADD3 R138, PT, PT, R21, R138, RZ ;  /* 0x0000008a158a7210 */ /* 0x000fe40007ffe0ff */
[C---:B------:R-:W-:Y:S02]  /*22a0*/  LEA R139, P0, R20.reuse, R14, 0x1 ;  /* 0x0000000e148b7211 */ /* 0x040fe400078008ff */
[----:B------:R-:W-:Y:S02]  /*22b0*/  VIMNMX R50, PT, PT, R135, R8, !PT ;  /* 0x0000000887327248 */ /* 0x000fe40007fe0100 */
[----:B------:R-:W-:Y:S02]  /*22c0*/  LEA.HI.X R138, R20, R15, R138, 0x1, P0 ;  /* 0x0000000f148a7211 */ /* 0x000fe400000f0c8a */
[----:B------:R-:W-:Y:S01]  /*22d0*/  ISETP.GT.AND P0, PT, R88, R50, PT ;  /* 0x000000325800720c */ /* 0x000fe20003f04270 */
[----:B------:R-:W-:-:S04]  /*22e0*/  IMAD.WIDE.U32 R22, R76, R4, R22 ;  /* 0x000000044c167225 */ /* 0x000fc800078e0016 */
[----:B------:R-:W-:Y:S01]  /*22f0*/  IMAD.IADD R10, R19, 0x1, R10 ;  /* 0x00000001130a7824 */ /* 0x000fe200078e020a */
[----:B------:R-:W-:Y:S01]  /*2300*/  LEA R137, P1, R22, R16, 0x1 ;  /* 0x0000001016897211 */ /* 0x000fe200078208ff */
[----:B------:R-:W-:-:S03]  /*2310*/  IMAD.IADD R136, R23, 0x1, R136 ;  /* 0x0000000117887824 */ /* 0x000fc600078e0288 */
        /* <DEDUP_REMOVED lines=8> */
[----:B------:R-:W5:Y:S04]  /*23a0*/  LD.E.64 R22, desc[UR4][R84.64+0x128] ;  /* 0x0001280454167980 */ /* 0x000f68000c101b00 */
[----:B------:R-:W5:Y:S04]  /*23b0*/  LD.E R14, desc[UR4][R84.64+0xd0] ;  /* 0x0000d004540e7980 */ /* 0x000f68000c101900 */
[----:B------:R-:W5:Y:S04]  /*23c0*/  LD.E.64 R26, desc[UR4][R84.64+0x140] ;  /* 0x00014004541a7980 */ /* 0x000f68000c101b00 */
[----:B------:R-:W5:Y:S04]  /*23d0*/  LD.E.64 R24, desc[UR4][R84.64+0x138] ;  /* 0x0001380454187980 */ /* 0x000f68000c101b00 */
[----:B------:R-:W5:Y:S04]  /*23e0*/  LD.E.64 R20, desc[UR4][R84.64+0x110] ;  /* 0x0001100454147980 */ /* 0x000f68000c101b00 */
[----:B------:R-:W5:Y:S04]  /*23f0*/  LD.E.64 R16, desc[UR4][R84.64+0x108] ;  /* 0x0001080454107980 */ /* 0x000f68000c101b00 */
[----:B------:R-:W5:Y:S04]  /*2400*/  LD.E.64 R18, desc[UR4][R84.64+0x150] ;  /* 0x0001500454127980 */ /* 0x000f68000c101b00 */
[----:B------:R-:W5:Y:S01]  /*2410*/  LD.E.64 R4, desc[UR4][R84.64+0x148] ;  /* 0x0001480454047980 */ /* 0x000f62000c101b00 */
[----:B------:R-:W-:Y:S01]  /*2420*/  MOV R13, RZ ;  /* 0x000000ff000d7202 */ /* 0x000fe20000000f00 */
[----:B------:R-:W-:-:S05]  /*2430*/  IMAD.MOV.U32 R71, RZ, RZ, R47 ;  /* 0x000000ffff477224 */ /* 0x000fca00078e002f */
[----:B------:R-:W-:Y:S01]  /*2440*/  SHF.R.S32.HI R11, RZ, 0x1f, R71 ;  /* 0x0000001fff0b7819 */ /* 0x000fe20000011447 */
[----:B------:R-:W-:Y:S01]  /*2450*/  IMAD.IADD R7, R7, 0x1, R47 ;  /* 0x0000000107077824 */ /* 0x000fe200078e022f */
[----:B------:R-:W-:Y:S01]  /*2460*/  MOV R67, R88 ;  /* 0x0000005800437202 */ /* 0x000fe20000000f00 */
[C---:B------:R-:W-:Y:S01]  /*2470*/  IMAD R69, R88.reuse, -0x40, R53 ;  /* 0xffffffc058457824 */ /* 0x040fe200078e0235 */
[----:B------:R-:W-:Y:S01]  /*2480*/  MOV R61, R139 ;  /* 0x0000008b003d7202 */ /* 0x000fe20000000f00 */
[----:B------:R-:W-:Y:S01]  /*2490*/  IMAD R68, R88, -0x40, R48 ;  /* 0xffffffc058447824 */ /* 0x000fe200078e0230 */
[----:B------:R-:W-:Y:S01]  /*24a0*/  MOV R80, R137 ;  /* 0x0000008900507202 */ /* 0x000fe20000000f00 */
[----:B------:R-:W-:Y:S01]  /*24b0*/  IMAD.MOV.U32 R60, RZ, RZ, R138 ;  /* 0x000000ffff3c7224 */ /* 0x000fe200078e008a */
[----:B------:R-:W-:Y:S01]  /*24c0*/  MOV R81, R136 ;  /* 0x0000008800517202 */ /* 0x000fe20000000f00 */
[----:B--2---:R-:W-:Y:S02]  /*24d0*/  IMAD R2, R31, R145, RZ ;  /* 0x000000911f027224 */ /* 0x004fe400078e02ff */
[----:B------:R-:W-:-:S04]  /*24e0*/  IMAD.WIDE.U32 R30, R145, R30, R12 ;  /* 0x0000001e911e7225 */ /* 0x000fc800078e000c */
[----:B---3--:R-:W-:Y:S01]  /*24f0*/  IMAD.WIDE.U32 R28, R145, R32, R12 ;  /* 0x00000020911c7225 */ /* 0x008fe200078e000c */
[----:B------:R-:W-:-:S03]  /*2500*/  IADD3 R31, PT, PT, R31, R2, RZ ;  /* 0x000000021f1f7210 */ /* 0x000fc60007ffe0ff */
[----:B------:R-:W-:Y:S02]  /*2510*/  IMAD R3, R33, R145, RZ ;  /* 0x0000009121037224 */ /* 0x000fe400078e02ff */
[-C--:B----4-:R-:W-:Y:S02]  /*2520*/  IMAD R8, R83, R71.reuse, RZ ;  /* 0x0000004753087224 */ /* 0x090fe400078e02ff */
[----:B-----5:R-:W-:Y:S02]  /*2530*/  IMAD R2, R23, R71, RZ ;  /* 0x0000004717027224 */ /* 0x020fe400078e02ff */
[----:B------:R-:W-:Y:S02]  /*2540*/  IMAD.IADD R29, R29, 0x1, R3 ;  /* 0x000000011d1d7824 */ /* 0x000fe400078e0203 */
[C---:B------:R-:W-:Y:S02]  /*2550*/  IMAD R8, R82.reuse, R11, R8 ;  /* 0x0000000b52087224 */ /* 0x040fe400078e0208 */
[----:B------:R-:W-:Y:S01]  /*2560*/  IMAD.WIDE.U32 R30, R82, R71, R30 ;  /* 0x00000047521e7225 */ /* 0x000fe200078e001e */
[----:B------:R-:W-:-:S03]  /*2570*/  LEA.HI R70, R14, R14, RZ, 0x1 ;  /* 0x0000000e0e467211 */ /* 0x000fc600078f08ff */
[C---:B------:R-:W-:Y:S02]  /*2580*/  IMAD R2, R22.reuse, R11, R2 ;  /* 0x0000000b16027224 */ /* 0x040fe400078e0202 */
[----:B------:R-:W-:Y:S01]  /*2590*/  IMAD.WIDE.U32 R28, R22, R71, R28 ;  /* 0x00000047161c7225 */ /* 0x000fe200078e001c */
[----:B------:R-:W-:-:S03]  /*25a0*/  IADD3 R31, PT, PT, R31, R8, RZ ;  /* 0x000000081f1f7210 */ /* 0x000fc60007ffe0ff */
[-C--:B------:R-:W-:Y:S02]  /*25b0*/  IMAD R8, R27, R6.reuse, RZ ;  /* 0x000000061b087224 */ /* 0x080fe400078e02ff */
[----:B------:R-:W-:Y:S01]  /*25c0*/  IMAD.IADD R29, R29, 0x1, R2 ;  /* 0x000000011d1d7824 */ /* 0x000fe200078e0202 */
[----:B------:R-:W-:Y:S01]  /*25d0*/  SHF.R.S32.HI R11, RZ, 0x1f, R53 ;  /* 0x0000001fff0b7819 */ /* 0x000fe20000011435 */
[----:B------:R-:W-:Y:S01]  /*25e0*/  IMAD R2, R25, R6, RZ ;  /* 0x0000000619027224 */ /* 0x000fe200078e02ff */
[----:B------:R-:W-:Y:S01]  /*25f0*/  IADD3 R3, P0, PT, -R53, R76, RZ ;  /* 0x0000004c35037210 */ /* 0x000fe20007f1e1ff */
[----:B------:R-:W-:Y:S01]  /*2600*/  IMAD R8, R26, R0, R8 ;  /* 0x000000001a087224 */ /* 0x000fe200078e0208 */
[----:B------:R-:W-:Y:S01]  /*2610*/  SHF.R.S32.HI R70, RZ, 0x1, R70 ;  /* 0x00000001ff467819 */ /* 0x000fe20000011446 */
[----:B------:R-:W-:Y:S01]  /*2620*/  IMAD.WIDE.U32 R26, R6, R26, R30 ;  /* 0x0000001a061a7225 */ /* 0x000fe200078e001e */
[----:B------:R-:W-:-:S03]  /*2630*/  IADD3.X R11, PT, PT, RZ, ~R11, RZ, P0, !PT ;  /* 0x8000000bff0b7210 */ /* 0x000fc600007fe4ff */
[----:B------:R-:W-:Y:S02]  /*2640*/  IMAD R2, R24, R0, R2 ;  /* 0x0000000018027224 */ /* 0x000fe400078e0202 */
[----:B------:R-:W-:Y:S01]  /*2650*/  IMAD.WIDE.U32 R24, R6, R24, R28 ;  /* 0x0000001806187225 */ /* 0x000fe200078e001c */
[----:B------:R-:W-:-:S03]  /*2660*/  IADD3 R27, PT, PT, R27, R8, RZ ;  /* 0x000000081b1b7210 */ /* 0x000fc60007ffe0ff */
[----:B------:R-:W-:Y:S02]  /*2670*/  IMAD R0, R76, R70, R72 ;  /* 0x000000464c007224 */ /* 0x000fe400078e0248 */
[----:B------:R-:W-:Y:S02]  /*2680*/  IMAD.IADD R25, R25, 0x1, R2 ;  /* 0x0000000119197824 */ /* 0x000fe400078e0202 */
[C---:B------:R-:W-:Y:S02]  /*2690*/  IMAD R54, R11.reuse, R82, RZ ;  /* 0x000000520b367224 */ /* 0x040fe400078e02ff */
[----:B------:R-:W-:Y:S02]  /*26a0*/  IMAD R15, R11, R22, RZ ;  /* 0x000000160b0f7224 */ /* 0x000fe400078e02ff */
[----:B------:R-:W-:Y:S02]  /*26b0*/  IMAD R2, R70, R7, RZ ;  /* 0x0000000746027224 */ /* 0x000fe400078e02ff */
[----:B------:R-:W-:-:S02]  /*26c0*/  IMAD.IADD R6, R72, 0x1, R0 ;  /* 0x0000000148067824 */ /* 0x000fc400078e0200 */
[-C--:B------:R-:W-:Y:S01]  /*26d0*/  IMAD R54, R83, R3.reuse, R54 ;  /* 0x0000000353367224 */ /* 0x080fe200078e0236 */
[----:B------:R-:W-:Y:S01]  /*26e0*/  SHF.R.S32.HI R58, RZ, 0x1f, R2 ;  /* 0x0000001fff3a7819 */ /* 0x000fe20000011402 */
[-C--:B------:R-:W-:Y:S02]  /*26f0*/  IMAD R15, R23, R3.reuse, R15 ;  /* 0x00000003170f7224 */ /* 0x080fe400078e020f */
[----:B------:R-:W-:-:S04]  /*2700*/  IMAD.WIDE.U32 R26, R82, R3, R26 ;  /* 0x00000003521a7225 */ /* 0x000fc800078e001a */
[----:B------:R-:W-:Y:S01]  /*2710*/  IMAD.WIDE.U32 R24, R22, R3, R24 ;  /* 0x0000000316187225 */ /* 0x000fe200078e0018 */
[C---:B------:R-:W-:Y:S02]  /*2720*/  IADD3 R3, P3, PT, R2.reuse, R0, RZ ;  /* 0x0000000002037210 */ /* 0x040fe40007f7e0ff */
[----:B------:R-:W-:Y:S01]  /*2730*/  IADD3 R2, P2, PT, R2, R6, RZ ;  /* 0x0000000602027210 */ /* 0x000fe20007f5e0ff */
[----:B------:R-:W-:Y:S01]  /*2740*/  IMAD.IADD R15, R25, 0x1, R15 ;  /* 0x00000001190f7824 */ /* 0x000fe200078e020f */
[----:B------:R-:W-:Y:S02]  /*2750*/  LEA.HI.X.SX32 R0, R0, R58, 0x1, P3 ;  /* 0x0000003a00007211 */ /* 0x000fe400018f0eff */
[----:B------:R-:W-:Y:S01]  /*2760*/  IADD3 R54, PT, PT, R27, R54, RZ ;  /* 0x000000361b367210 */ /* 0x000fe20007ffe0ff */
[----:B------:R-:W-:Y:S01]  /*2770*/  IMAD.SHL.U32 R59, R2, 0x2, RZ ;  /* 0x00000002023b7824 */ /* 0x000fe200078e00ff */
[----:B------:R-:W-:Y:S02]  /*2780*/  LEA R55, P1, R26, R20, 0x1 ;  /* 0x000000141a377211 */ /* 0x000fe400078208ff */
[----:B------:R-:W-:-:S02]  /*2790*/  LEA R14, P0, R24, R16, 0x1 ;  /* 0x00000010180e7211 */ /* 0x000fc400078008ff */
[----:B------:R-:W-:Y:S02]  /*27a0*/  LEA.HI.X.SX32 R58, R6, R58, 0x1, P2 ;  /* 0x0000003a063a7211 */ /* 0x000fe400010f0eff */
[----:B------:R-:W-:Y:S01]  /*27b0*/  SHF.L.U32 R16, R3, 0x1, RZ ;  /* 0x0000000103107819 */ /* 0x000fe200000006ff */
[----:B------:R-:W-:Y:S01]  /*27c0*/  IMAD.SHL.U32 R70, R70, 0x20, RZ ;  /* 0x0000002046467824 */ /* 0x000fe200078e00ff */
[----:B------:R-:W-:Y:S02]  /*27d0*/  LEA.HI.X R54, R26, R21, R54, 0x1, P1 ;  /* 0x000000151a367211 */ /* 0x000fe400008f0c36 */
[----:B------:R-:W-:Y:S02]  /*27e0*/  SHF.L.U64.HI R58, R2, 0x1, R58 ;  /* 0x00000001023a7819 */ /* 0x000fe4000001023a */
[----:B------:R-:W-:Y:S02]  /*27f0*/  IADD3 R57, P3, PT, R18, R59, RZ ;  /* 0x0000003b12397210 */ /* 0x000fe40007f7e0ff */
[----:B------:R-:W-:-:S02]  /*2800*/  LEA.HI.X R15, R24, R17, R15, 0x1, P0 ;  /* 0x00000011180f7211 */ /* 0x000fc400000f0c0f */
[-C--:B------:R-:W-:Y:S02]  /*2810*/  IADD3 R34, P1, PT, R18, R16.reuse, RZ ;  /* 0x0000001012227210 */ /* 0x080fe40007f3e0ff */
[----:B------:R-:W-:Y:S02]  /*2820*/  SHF.L.U64.HI R0, R3, 0x1, R0 ;  /* 0x0000000103007819 */ /* 0x000fe40000010200 */
[C---:B------:R-:W-:Y:S02]  /*2830*/  IADD3 R16, P0, PT, R4.reuse, R16, RZ ;  /* 0x0000001004107210 */ /* 0x040fe40007f1e0ff */
[----:B------:R-:W-:Y:S01]  /*2840*/  IADD3 R59, P2, PT, R4, R59, RZ ;  /* 0x0000003b043b7210 */ /* 0x000fe20007f5e0ff */
[----:B------:R-:W-:Y:S01]  /*2850*/  IMAD.X R56, R19, 0x1, R58, P3 ;  /* 0x0000000113387824 */ /* 0x000fe200018e063a */
[C---:B------:R-:W-:Y:S02]  /*2860*/  SHF.L.U64.HI R62, R22.reuse, 0x5, R23 ;  /* 0x00000005163e7819 */ /* 0x040fe40000010217 */
[----:B------:R-:W-:-:S02]  /*2870*/  SHF.L.U32 R63, R22, 0x5, RZ ;  /* 0x00000005163f7819 */ /* 0x000fc400000006ff */
[-C--:B------:R-:W-:Y:S02]  /*2880*/  IADD3.X R35, PT, PT, R19, R0.reuse, RZ, P1, !PT ;  /* 0x0000000013237210 */ /* 0x080fe40000ffe4ff */
[C---:B------:R-:W-:Y:S02]  /*2890*/  IADD3.X R17, PT, PT, R5.reuse, R0, RZ, P0, !PT ;  /* 0x0000000005117210 */ /* 0x040fe400007fe4ff */
[----:B------:R-:W-:Y:S02]  /*28a0*/  IADD3.X R58, PT, PT, R5, R58, RZ, P2, !PT ;  /* 0x0000003a053a7210 */ /* 0x000fe400017fe4ff */
[----:B------:R-:W-:-:S07]  /*28b0*/  SHF.R.S32.HI R64, RZ, 0x1f, R70 ;  /* 0x0000001fff407819 */ /* 0x000fce0000011446 */
.L_x_8457:
[----:B------:R-:W-:Y:S01]  /*28c0*/  IADD3 R69, PT, PT, R69, 0x40, RZ ;  /* 0x0000004045457810 */ /* 0x000fe20007ffe0ff */
[----:B------:R-:W-:Y:S01]  /*28d0*/  VIADD R68, R68, 0x40 ;  /* 0x0000004044447836 */ /* 0x000fe20000000000 */
[----:B------:R-:W-:Y:S01]  /*28e0*/  MOV R3, R54 ;  /* 0x0000003600037202 */ /* 0x000fe20000000f00 */
[C---:B------:R-:W-:Y:S01]  /*28f0*/  VIADD R0, R76.reuse, 0x20 ;  /* 0x000000204c007836 */ /* 0x040fe20000000000 */
[----:B------:R-:W-:Y:S01]  /*2900*/  BSSY.RECONVERGENT B0, `(.L_x_8421) ;  /* 0x0000016000007945 */ /* 0x000fe20003800200 */
        /* <DEDUP_REMOVED lines=21> */
.L_x_8422:
[----:B------:R-:W-:Y:S05]  /*2a60*/  BSYNC.RECONVERGENT B0 ;  /* 0x0000000000007941 */ /* 0x000fea0003800200 */
.L_x_8421:
        /* <DEDUP_REMOVED lines=15> */
.L_x_8424:
[----:B------:R-:W-:Y:S05]  /*2b60*/  BSYNC.RECONVERGENT B0 ;  /* 0x0000000000007941 */ /* 0x000fea0003800200 */
.L_x_8423:
[----:B------:R-:W3:Y:S01]  /*2b70*/  LD.E R54, desc[UR4][R84.64+0x130] ;  /* 0x0001300454367980 */ /* 0x000ee2000c101900 */
[----:B------:R-:W-:Y:S01]  /*2b80*/  UMOV UR6, URZ ;  /* 0x000000ff00067c82 */ /* 0x000fe20008000000 */
[----:B------:R-:W-:Y:S01]  /*2b90*/  BSSY.RECONVERGENT B2, `(.L_x_8425) ;  /* 0x00003c7000027945 */ /* 0x000fe20003800200 */
[----:B------:R-:W-:Y:S01]  /*2ba0*/  IADD3 R0, P0, PT, RZ, -UR6, RZ ;  /* 0x80000006ff007c10 */ /* 0x000fe2000ff1e0ff */
[----:B------:R-:W4:Y:S01]  /*2bb0*/  LD.E R11, desc[UR4][R84.64+0xd0] ;  /* 0x0000d004540b7980 */ /* 0x000f22000c101900 */
[----:B------:R-:W-:Y:S02]  /*2bc0*/  VIADD R67, R67, 0xffffffff ;  /* 0xffffffff43437836 */ /* 0x000fe40000000000 */
[----:B------:R-:W-:Y:S01]  /*2bd0*/  IMAD.MOV.U32 R74, RZ, RZ, R71 ;  /* 0x000000ffff4a7224 */ /* 0x000fe200078e0047 */
[----:B----4-:R-:W-:Y:S01]  /*2be0*/  ISETP.NE.AND P1, PT, R11, RZ, PT ;  /* 0x000000ff0b00720c */ /* 0x010fe20003f25270 */
[----:B---3--:R-:W-:Y:S04]  /*2bf0*/  IMAD.SHL.U32 R54, R54, 0x40, RZ ;  /* 0x0000004036367824 */ /* 0x008fe800078e00ff */
        /* <DEDUP_REMOVED lines=16> */
.L_x_8428:
[----:B------:R-:W-:Y:S05]  /*2d00*/  BSYNC.RECONVERGENT B0 ;  /* 0x0000000000007941 */ /* 0x000fea0003800200 */
.L_x_8427:
[----:B------:R-:W-:Y:S05]  /*2d10*/  @!P2 BRA `(.L_x_8429) ;  /* 0x0000003800b8a947 */ /* 0x000fea0003800000 */
[----:B------:R-:W-:Y:S02]  /*2d20*/  ISETP.GE.AND P1, PT, R12, R142, PT ;  /* 0x0000008e0c00720c */ /* 0x000fe40003f26270 */
[----:B-12---:R-:W-:Y:S02]  /*2d30*/  LEA R18, P0, R63, R14, 0x1 ;  /* 0x0000000e3f127211 */ /* 0x006fe400078008ff */
[----:B------:R-:W-:Y:S02]  /*2d40*/  LEA R2, P2, R133, R80, 0x1 ;  /* 0x0000005085027211 */ /* 0x000fe400078408ff */
        /* <DEDUP_REMOVED lines=13> */
.L_x_8426:
        /* <DEDUP_REMOVED lines=15> */
[----:B------:R-:W1:Y:S06]  /*2f10*/  @!P0 LD.E.64 R26, desc[UR4][R34.64] ;  /* 0x00000004221a8980 */ /* 0x000e6c000c101b00 */
[----:B------:R-:W5:Y:S01]  /*2f20*/  @!P0 LD.E.64 R2, desc[UR4][R16.64] ;  /* 0x0000000410028980 */ /* 0x000f62000c101b00 */
[--C-:B-12---:R-:W-:Y:S01]  /*2f30*/  @!P0 HADD2.F32 R19, -RZ, R26.reuse.H0_H0 ;  /* 0x2000001aff138230 */ /* 0x106fe20000004100 */
[----:B----4-:R-:W-:Y:S01]  /*2f40*/  @!P0 MOV R18, R20 ;  /* 0x0000001400128202 */ /* 0x010fe20000000f00 */
        /* <DEDUP_REMOVED lines=43> */
.L_x_8434:
[----:B------:R-:W-:Y:S05]  /*3200*/  BSYNC.RECONVERGENT B0 ;  /* 0x0000000000007941 */ /* 0x000fea0003800200 */
.L_x_8433:
[----:B------:R-:W-:Y:S04]  /*3210*/  BSSY.RECONVERGENT B0, `(.L_x_8435) ;  /* 0x0000034000007945 */ /* 0x000fe80003800200 */
[----:B------:R-:W-:Y:S05]  /*3220*/  @P3 BRA `(.L_x_8436) ;  /* 0x0000000000c83947 */ /* 0x000fea0003800000 */
[----:B------:R-:W-:Y:S01]  /*3230*/  ISETP.GE.AND P0, PT, R10, R11, PT ;  /* 0x0000000b0a00720c */ /* 0x000fe20003f06270 */
[----:B----4-:R-:W4:Y:S11]  /*3240*/  LD.E.128 R20, desc[UR4][R14.64+0x40] ;  /* 0x000040040e147980 */ /* 0x010f36000c101d00 */
        /* <DEDUP_REMOVED lines=48> */
.L_x_8436:
[----:B------:R-:W-:Y:S05]  /*3550*/  BSYNC.RECONVERGENT B0 ;  /* 0x0000000000007941 */ /* 0x000fea0003800200 */
.L_x_8435:
[----:B------:R-:W-:Y:S05]  /*3560*/  @P1 BRA `(.L_x_8432) ;  /* 0x0000000000c81947 */ /* 0x000fea0003800000 */
[----:B------:R-:W-:Y:S01]  /*3570*/  ISETP.GE.AND P0, PT, R9, R11, PT ;  /* 0x0000000b0900720c */ /* 0x000fe20003f06270 */
[----:B-1--4-:R-:W4:Y:S11]  /*3580*/  LD.E.128 R20, desc[UR4][R14.64+0x80] ;  /* 0x000080040e147980 */ /* 0x012f36000c101d00 */
[----:B------:R-:W-:Y:S01]  /*3590*/  @!UPT UIADD3 URZ, UPT, UPT, URZ, URZ, URZ ;  /* 0x000000fffffff290 */ /* 0x000fe2000fffe0ff */
[----:B------:R-:W2:Y:S06]  /*35a0*/  @!P0 LD.E.64 R26, desc[UR4][R34.64+0x40] ;  /* 0x00004004221a8980 */ /* 0x000eac000c101b00 */
[----:B------:R-:W5:Y:S01]  /*35b0*/  @!P0 LD.E.64 R2, desc[UR4][R16.64+0x40] ;  /* 0x0000400410028980 */ /* 0x000f62000c101b00 */
[--C-:B--2---:R-:W-:Y:S01]  /*35c0*/  @!P0 HADD2.F32 R19, -RZ, R26.reuse.H0_H0 ;  /* 0x2000001aff138230 */ /* 0x104fe20000004100 */
        /* <DEDUP_REMOVED lines=44> */
.L_x_8432:
[----:B------:R-:W-:Y:S05]  /*3890*/  BSYNC.RECONVERGENT B1 ;  /* 0x0000000000017941 */ /* 0x000fea0003800200 */
.L_x_8431:
        /* <DEDUP_REMOVED lines=67> */
.L_x_8440:
[----:B------:R-:W-:Y:S05]  /*3cd0*/  BSYNC.RECONVERGENT B0 ;  /* 0x0000000000007941 */ /* 0x000fea0003800200 */
.L_x_8439:
        /* <DEDUP_REMOVED lines=52> */
.L_x_8442:
[----:B------:R-:W-:Y:S05]  /*4020*/  BSYNC.RECONVERGENT B0 ;  /* 0x0000000000007941 */ /* 0x000fea0003800200 */
.L_x_8441:
        /* <DEDUP_REMOVED lines=51> */
.L_x_8438:
[----:B------:R-:W-:Y:S05]  /*4360*/  BSYNC.RECONVERGENT B1 ;  /* 0x0000000000017941 */ /* 0x000fea0003800200 */
.L_x_8437:
[----:B------:R-:W3:Y:S02]  /*4370*/  LD.E R0, desc[UR4][R84.64+0xd0] ;  /* 0x0000d00454007980 */ /* 0x000ee4000c101900 */
[----:B---3--:R-:W-:Y:S05]  /*4380*/  IMAD.U32 R0, R0, -0x20, RZ ;  /* 0xffffffe000007824 */ /* 0x008fea00078e00ff */
[C---:B------:R-:W-:Y:S02]  /*4390*/  LEA R16, P1, R0.reuse, R16, 0x1 ;  /* 0x0000001000107211 */ /* 0x040fe400078208ff */
[C---:B------:R-:W-:Y:S02]  /*43a0*/  LEA R34, P0, R0.reuse, R34, 0x1 ;  /* 0x0000002200227211 */ /* 0x040fe400078008ff */
[C---:B------:R-:W-:Y:S02]  /*43b0*/  LEA.HI.X.SX32 R17, R0.reuse, R17, 0x1, P1 ;  /* 0x0000001100117211 */ /* 0x040fe400008f0eff */
[----:B------:R-:W-:Y:S01]  /*43c0*/  LEA.HI.X.SX32 R35, R0, R35, 0x1, P0 ;  /* 0x0000002300237211 */ /* 0x000fe200000f0eff */
[----:B------:R-:W-:Y:S05]  /*43d0*/  BRA `(.L_x_8429) ;  /* 0x0000002400087947 */ /* 0x000fea0003800000 */
.L_x_8430:
[----:B------:R-:W-:Y:S01]  /*43e0*/  LEA.HI R20, R11, R11, RZ, 0x1 ;  /* 0x0000000b0b147211 */ /* 0x000fe200078f08ff */
[----:B------:R3:W5:Y:S01]  /*43f0*/  LD.E R44, desc[UR4][R84.64+0xc0] ;  /* 0x0000c004542c7980 */ /* 0x000762000c101900 */
[----:B------:R-:W-:Y:S02]  /*4400*/  BSSY.RECONVERGENT B1, `(.L_x_8443) ;  /* 0x0000119000017945 */ /* 0x000fe40003800200 */
[----:B------:R-:W-:Y:S05]  /*4410*/  SHF.R.S32.HI R20, RZ, 0x1, R20 ;  /* 0x00000001ff147819 */ /* 0x000fea0000011414 */
[----:B-12---:R-:W-:Y:S02]  /*4420*/  IMAD.MOV R18, RZ, RZ, -R20 ;  /* 0x000000ffff127224 */ /* 0x006fe400078e0a14 */
        /* <DEDUP_REMOVED lines=12> */
[----:B------:R-:W-:Y:S02]  /*44f0*/  @!P0 SEL R0, R20, R18, P1 ;  /* 0x0000001214008207 */ /* 0x000fe40000800000 */
[----:B------:R-:W-:Y:S02]  /*4500*/  @!P0 SHF.L.U32 R2, R6, 0x1, RZ ;  /* 0x0000000106028819 */ /* 0x000fe400000006ff */
[----:B------:R-:W-:Y:S01]  /*4510*/  @!P0 SEL R3, R75, RZ, !P1 ;  /* 0x000000ff4b038207 */ /* 0x000fe20004800000 */
[----:B------:R-:W-:Y:S01]  /*4520*/  @!P0 IMAD.WIDE R4, R0, 0x2, R14 ;  /* 0x0000000200048825 */ /* 0x000fe200078e020e */
[----:B------:R-:W-:Y:S02]  /*4530*/  @!P0 IADD3 R92, P1, PT, R2, R57, RZ ;  /* 0x00000039025c8210 */ /* 0x000fe40007f3e0ff */
[----:B------:R-:W-:Y:S03]  /*4540*/  @!P0 SHF.L.U64.HI R0, R6, 0x1, R3 ;  /* 0x0000000106008819 */ /* 0x000fe60000010203 */
[----:B------:R-:W4:Y:S01]  /*4550*/  @!P0 LD.E.128 R4, desc[UR4][R4.64] ;  /* 0x0000000404048980 */ /* 0x000f22000c101d00 */
[----:B------:R-:W-:Y:S02]  /*4560*/  @!P0 IADD3.X R93, PT, PT, R0, R56, RZ, P1, !PT ;  /* 0x00000038005d8210 */ /* 0x000fe40000ffe4ff */
[----:B------:R-:W-:Y:S04]  /*4570*/  @!P0 IADD3 R2, P1, PT, R2, R59, RZ ;  /* 0x0000003b02028210 */ /* 0x000fe80007f3e0ff */
[----:B------:R-:W-:Y:S01]  /*4580*/  @!P0 IADD3.X R3, PT, PT, R0, R58, RZ, P1, !PT ;  /* 0x0000003a00038210 */ /* 0x000fe20000ffe4ff */
[----:B------:R-:W5:Y:S01]  /*4590*/  @!P0 LD.E.128 R92, desc[UR4][R92.64] ;  /* 0x000000045c5c8980 */ /* 0x000f62000c101d00 */
[----:B------:R-:W-:Y:S07]  /*45a0*/  ISETP.GT.AND P1, PT, R19, RZ, !P0 ;  /* 0x000000ff1300720c */ /* 0x000fee0004724270 */
[----:B------:R1:W3:Y:S01]  /*45b0*/  @!P0 LD.E.128 R36, desc[UR4][R2.64] ;  /* 0x0000000402248980 */ /* 0x0002e2000c101d00 */
[--C-:B----4-:R-:W-:Y:S01]  /*45c0*/  @!P0 HADD2.F32 R0, -RZ, R4.reuse.H0_H0 ;  /* 0x20000004ff008230 */ /* 0x110fe20000004100 */
[----:B--2---:R-:W-:Y:S01]  /*45d0*/  @!P0 MOV R32, R41 ;  /* 0x0000002900208202 */ /* 0x004fe20000000f00 */
        /* <DEDUP_REMOVED lines=67> */
.L_x_8446:
[----:B------:R-:W-:Y:S05]  /*4a10*/  BSYNC.RECONVERGENT B0 ;  /* 0x0000000000007941 */ /* 0x000fea0003800200 */
.L_x_8445:
[----:B------:R-:W-:Y:S01]  /*4a20*/  ISETP.GE.AND P4, PT, R9, R44, PT ;  /* 0x0000002c0900720c */ /* 0x000fe20003f86270 */
[----:B------:R-:W-:Y:S04]  /*4a30*/  BSSY.RECONVERGENT B0, `(.L_x_8447) ;  /* 0x000005b000007945 */ /* 0x000fe80003800200 */
[----:B------:R-:W-:Y:S08]  /*4a40*/  @P3 BRA `(.L_x_8448) ;  /* 0x0000000400643947 */ /* 0x000ff00003800000 */
[----:B------:R-:W-:Y:S01]  /*4a50*/  ISETP.GE.AND P0, PT, R10, R11, PT ;  /* 0x0000000b0a00720c */ /* 0x000fe20003f06270 */
[----:B-1----:R-:W2:Y:S11]  /*4a60*/  LD.E.128 R40, desc[UR4][R14.64+0x40] ;  /* 0x000040040e287980 */ /* 0x002eb6000c101d00 */
        /* <DEDUP_REMOVED lines=11> */
[----:B------:R-:W4:Y:S02]  /*4b20*/  @!P0 LD.E.128 R4, desc[UR4][R4.64+0x40] ;  /* 0x0000400404048980 */ /* 0x000f24000c101d00 */
[----:B------:R-:W-:Y:S02]  /*4b30*/  @!P0 IADD3.X R93, PT, PT, R0, R56, RZ, P1, !PT ;  /* 0x00000038005d8210 */ /* 0x000fe40000ffe4ff */
[----:B------:R-:W-:Y:S04]  /*4b40*/  @!P0 IADD3 R2, P1, PT, R2, R59, RZ ;  /* 0x0000003b02028210 */ /* 0x000fe80007f3e0ff */
[----:B------:R-:W5:Y:S01]  /*4b50*/  @!P0 LD.E.128 R92, desc[UR4][R92.64] ;  /* 0x000000045c5c8980 */ /* 0x000f62000c101d00 */
[----:B------:R-:W-:Y:S02]  /*4b60*/  @!P0 IADD3.X R3, PT, PT, R0, R58, RZ, P1, !PT ;  /* 0x0000003a00038210 */ /* 0x000fe40000ffe4ff */
[----:B------:R-:W-:Y:S05]  /*4b70*/  ISETP.GT.AND P1, PT, R19, 0x20, !P0 ;  /* 0x000000201300780c */ /* 0x000fea0004724270 */
        /* <DEDUP_REMOVED lines=70> */
.L_x_8448:
[----:B------:R-:W-:Y:S05]  /*4fe0*/  BSYNC.RECONVERGENT B0 ;  /* 0x0000000000007941 */ /* 0x000fea0003800200 */
.L_x_8447:
[----:B------:R-:W-:Y:S05]  /*4ff0*/  @P4 BRA `(.L_x_8444) ;  /* 0x0000000400644947 */ /* 0x000fea0003800000 */
[----:B------:R-:W-:Y:S01]  /*5000*/  ISETP.GE.AND P0, PT, R9, R11, PT ;  /* 0x0000000b0900720c */ /* 0x000fe20003f06270 */
[----:B-12---:R-:W2:Y:S11]  /*5010*/  LD.E.128 R40, desc[UR4][R14.64+0x80] ;  /* 0x000080040e287980 */ /* 0x006eb6000c101d00 */
        /* <DEDUP_REMOVED lines=87> */
.L_x_8444:
[----:B------:R-:W-:Y:S05]  /*5590*/  BSYNC.RECONVERGENT B1 ;  /* 0x0000000000017941 */ /* 0x000fea0003800200 */
.L_x_8443:
        /* <DEDUP_REMOVED lines=12> */
[----:B-12-4-:R-:W2:Y:S11]  /*5660*/  LD.E.128 R40, desc[UR4][R22.64] ;  /* 0x0000000416287980 */ /* 0x016eb6000c101d00 */
[----:B------:R-:W-:Y:S01]  /*5670*/  @!UPT UIADD3 URZ, UPT, UPT, URZ, URZ, URZ ;  /* 0x000000fffffff290 */ /* 0x000fe2000fffe0ff */
        /* <DEDUP_REMOVED lines=86> */
.L_x_8452:
[----:B------:R-:W-:Y:S05]  /*5be0*/  BSYNC.RECONVERGENT B0 ;  /* 0x0000000000007941 */ /* 0x000fea0003800200 */
.L_x_8451:
[----:B------:R-:W-:Y:S04]  /*5bf0*/  BSSY.RECONVERGENT B0, `(.L_x_8453) ;  /* 0x000005b000007945 */ /* 0x000fe80003800200 */
[----:B------:R-:W-:Y:S05]  /*5c00*/  @P3 BRA `(.L_x_8454) ;  /* 0x0000000400643947 */ /* 0x000fea0003800000 */
[----:B------:R-:W-:Y:S01]  /*5c10*/  ISETP.GE.AND P0, PT, R10, R11, PT ;  /* 0x0000000b0a00720c */ /* 0x000fe20003f06270 */
[----:B-12-4-:R-:W2:Y:S11]  /*5c20*/  LD.E.128 R40, desc[UR4][R22.64+0x40] ;  /* 0x0000400416287980 */ /* 0x016eb6000c101d00 */
[----:B------:R-:W-:Y:S01]  /*5c30*/  @!UPT UIADD3 URZ, UPT, UPT, URZ, URZ, URZ ;  /* 0x000000fffffff290 */ /* 0x000fe2000fffe0ff */
[----:B------:R-:W-:Y:S04]  /*5c40*/  @!P0 ISETP.GT.AND P1, PT, R19, 0x20, PT ;  /* 0x000000201300880c */ /* 0x000fe80003f24270 */
        /* <DEDUP_REMOVED lines=14> */
[----:B------:R-:W-:Y:S07]  /*5d30*/  ISETP.GT.AND P1, PT, R19, 0x20, !P0 ;  /* 0x000000201300780c */ /* 0x000fee0004724270 */
        /* <DEDUP_REMOVED lines=70> */
.L_x_8454:
[----:B------:R-:W-:Y:S05]  /*61a0*/  BSYNC.RECONVERGENT B0 ;  /* 0x0000000000007941 */ /* 0x000fea0003800200 */
.L_x_8453:
[----:B------:R-:W-:Y:S05]  /*61b0*/  @P2 BRA `(.L_x_8450) ;  /* 0x0000000400642947 */ /* 0x000fea0003800000 */
[----:B------:R-:W-:Y:S01]  /*61c0*/  ISETP.GE.AND P0, PT, R9, R11, PT ;  /* 0x0000000b0900720c */ /* 0x000fe20003f06270 */
[----:B------:R-:W5:Y:S11]  /*61d0*/  LD.E.128 R36, desc[UR4][R22.64+0x80] ;  /* 0x0000800416247980 */ /* 0x000f76000c101d00 */
        /* <DEDUP_REMOVED lines=10> */
[----:B-12-4-:R-:W-:Y:S03]  /*6280*/  @!P0 IADD3 R40, P1, PT, R2, R57, RZ ;  /* 0x0000003902288210 */ /* 0x016fe60007f3e0ff */
        /* <DEDUP_REMOVED lines=76> */
.L_x_8450:
[----:B------:R-:W-:Y:S05]  /*6750*/  BSYNC.RECONVERGENT B1 ;  /* 0x0000000000017941 */ /* 0x000fea0003800200 */
.L_x_8449:
[----:B------:R-:W-:Y:S01]  /*6760*/  MOV R5, R58 ;  /* 0x0000003a00057202 */ /* 0x000fe20000000f00 */
[----:B------:R-:W3:Y:S01]  /*6770*/  LD.E R0, desc[UR4][R84.64+0xd0] ;  /* 0x0000d00454007980 */ /* 0x000ee2000c101900 */
[----:B------:R-:W-:Y:S01]  /*6780*/  MOV R3, R56 ;  /* 0x0000003800037202 */ /* 0x000fe20000000f00 */
[----:B------:R-:W-:Y:S02]  /*6790*/  IMAD.MOV.U32 R4, RZ, RZ, R59 ;  /* 0x000000ffff047224 */ /* 0x000fe400078e003b */
[----:B------:R-:W-:Y:S02]  /*67a0*/  IMAD.MOV.U32 R2, RZ, RZ, R57 ;  /* 0x000000ffff027224 */ /* 0x000fe400078e0039 */
[----:B---3--:R-:W-:Y:S05]  /*67b0*/  IMAD.U32 R0, R0, -0x20, RZ ;  /* 0xffffffe000007824 */ /* 0x008fea00078e00ff */
[C---:B------:R-:W-:Y:S02]  /*67c0*/  LEA R59, P1, R0.reuse, R4, 0x1 ;  /* 0x00000004003b7211 */ /* 0x040fe400078208ff */
[C---:B------:R-:W-:Y:S02]  /*67d0*/  LEA R57, P0, R0.reuse, R2, 0x1 ;  /* 0x0000000200397211 */ /* 0x040fe400078008ff */
[C---:B------:R-:W-:Y:S02]  /*67e0*/  LEA.HI.X.SX32 R58, R0.reuse, R5, 0x1, P1 ;  /* 0x00000005003a7211 */ /* 0x040fe400008f0eff */
[----:B------:R-:W-:Y:S09]  /*67f0*/  LEA.HI.X.SX32 R56, R0, R3, 0x1, P0 ;  /* 0x0000000300387211 */ /* 0x000ff200000f0eff */
.L_x_8429:
[----:B------:R-:W-:Y:S05]  /*6800*/  BSYNC.RECONVERGENT B2 ;  /* 0x0000000000027941 */ /* 0x000fea0003800200 */
.L_x_8425:
[----:B------:R-:W-:Y:S01]  /*6810*/  ISETP.NE.U32.AND P3, PT, R148, RZ, PT ;  /* 0x000000ff9400720c */ /* 0x000fe20003f65070 */
[----:B-1234-:R-:W2:Y:S01]  /*6820*/  LD.E R4, desc[UR4][R84.64+0x128] ;  /* 0x0001280454047980 */ /* 0x01eea2000c101900 */
[----:B------:R-:W-:Y:S01]  /*6830*/  UMOV UR6, URZ ;  /* 0x000000ff00067c82 */ /* 0x000fe20008000000 */
[----:B------:R-:W-:Y:S01]  /*6840*/  BSSY.RECONVERGENT B0, `(.L_x_8455) ;  /* 0x0000065000007945 */ /* 0x000fe20003800200 */
[----:B------:R-:W-:Y:S01]  /*6850*/  ISETP.NE.AND.EX P3, PT, R149, RZ, PT, P3 ;  /* 0x000000ff9500720c */ /* 0x000fe20003f65330 */
[----:B------:R-:W-:Y:S01]  /*6860*/  VIADD R71, R71, 0xffffffc0 ;  /* 0xffffffc047477836 */ /* 0x000fe20000000000 */
        /* <DEDUP_REMOVED lines=45> */
[C---:B------:R-:W-:Y:S01]  /*6b40*/  ISETP.GT.U32.AND P0, PT, R7.reuse, R3, PT ;  /* 0x000000030700720c */ /* 0x040fe20003f04070 */
        /* <DEDUP_REMOVED lines=52> */
.L_x_8456:
[----:B------:R-:W-:Y:S05]  /*6e90*/  BSYNC.RECONVERGENT B0 ;  /* 0x0000000000007941 */ /* 0x000fea0003800200 */
.L_x_8455:
[----:B------:R-:W-:Y:S11]  /*6ea0*/  ISETP.GT.AND P0, PT, R67, R50, PT ;  /* 0x000000324300720c */ /* 0x000ff60003f04270 */
[----:B------:R-:W-:Y:S02]  /*6eb0*/  @!UPT UIADD3 URZ, UPT, UPT, URZ, URZ, URZ ;  /* 0x000000fffffff290 */ /* 0x000fe4000fffe0ff */
[----:B------:R-:W-:Y:S05]  /*6ec0*/  @P0 BRA `(.L_x_8457) ;  /* 0xffffffb8007c0947 */ /* 0x000fea000383ffff */
.L_x_8420:
        /* <DEDUP_REMOVED lines=29> */
.L_x_8462:
[----:B------:R2:W-:Y:S02]  /*70a0*/  STS.128 [R90+0x2000], RZ ;  /* 0x002000ff5a007388 */ /* 0x0005e40000000c00 */
.L_x_8461:
[----:B------:R-:W-:Y:S05]  /*70b0*/  BSYNC.RECONVERGENT B0 ;  /* 0x0000000000007941 */ /* 0x000fea0003800200 */
.L_x_8460:
        /* <DEDUP_REMOVED lines=24> */
.L_x_8464:
[----:B------:R1:W-:Y:S01]  /*7240*/  STS.128 [R90+0x2800], RZ ;  /* 0x002800ff5a007388 */ /* 0x0003e20000000c00 */
[----:B------:R-:W-:Y:S05]  /*7250*/  BRA `(.L_x_8463) ;  /* 0x0000003c00447947 */ /* 0x000fea0003800000 */
.L_x_8459:
        /* <DEDUP_REMOVED lines=88> */
.L_x_8471:
[----:B------:R-:W-:Y:S05]  /*77e0*/  BSYNC.RECONVERGENT B0 ;  /* 0x0000000000007941 */ /* 0x000fea0003800200 */
.L_x_8470:
[----:B-----5:R-:W-:Y:S01]  /*77f0*/  IMAD.MOV.U32 R6, RZ, RZ, R18 ;  /* 0x000000ffff067224 */ /* 0x020fe200078e0012 */
[----:B------:R-:W-:Y:S01]  /*7800*/  MOV R4, R16 ;  /* 0x0000001000047202 */ /* 0x000fe20000000f00 */
[----:B------:R-:W-:Y:S01]  /*7810*/  IMAD.MOV.U32 R7, RZ, RZ, R19 ;  /* 0x000000ffff077224 */ /* 0x000fe200078e0013 */
[----:B------:R-:W-:Y:S02]  /*7820*/  MOV R5, R17 ;  /* 0x0000001100057202 */ /* 0x000fe40000000f00 */
.L_x_8469:
[----:B------:R-:W-:Y:S05]  /*7830*/  BSYNC.RECONVERGENT B1 ;  /* 0x0000000000017941 */ /* 0x000fea0003800200 */
.L_x_8468:
        /* <DEDUP_REMOVED lines=53> */
.L_x_8475:
[----:B------:R-:W-:Y:S05]  /*7b90*/  BSYNC.RECONVERGENT B0 ;  /* 0x0000000000007941 */ /* 0x000fea0003800200 */
.L_x_8474:
[----:B-----5:R1:W-:Y:S02]  /*7ba0*/  STS.128 [R90+0x1000], R16 ;  /* 0x001000105a007388 */ /* 0x0203e40000000c00 */
.L_x_8473:
[----:B------:R-:W-:Y:S05]  /*7bb0*/  BSYNC.RECONVERGENT B1 ;  /* 0x0000000000017941 */ /* 0x000fea0003800200 */
.L_x_8472:
        /* <DEDUP_REMOVED lines=51> */
.L_x_8477:
[----:B------:R-:W-:Y:S05]  /*7ef0*/  BSYNC.RECONVERGENT B0 ;  /* 0x0000000000007941 */ /* 0x000fea0003800200 */
.L_x_8476:
[----:B-----5:R1:W-:Y:S02]  /*7f00*/  STS.128 [R90+0x2000], R16 ;  /* 0x002000105a007388 */ /* 0x0203e40000000c00 */
.L_x_8467:
[----:B------:R-:W-:Y:S05]  /*7f10*/  BSYNC.RECONVERGENT B2 ;  /* 0x0000000000027941 */ /* 0x000fea0003800200 */
.L_x_8466:
        /* <DEDUP_REMOVED lines=42> */
[----:B------:R-:W-:Y:S01]  /*81c0*/  FFMA.FTZ R31, R28, R25, -R31 ;  /* 0x000000191c1f7223 */ /* 0x000fe2000001081f */
[----:B------:R-:W-:Y:S01]  /*81d0*/  FFMA.FTZ R26, R32, R18, R26 ;  /* 0x00000012201a7223 */ /* 0x000fe2000001001a */
        /* <DEDUP_REMOVED lines=21> */
.L_x_8481:
[----:B------:R-:W-:Y:S05]  /*8330*/  BSYNC.RECONVERGENT B0 ;  /* 0x0000000000007941 */ /* 0x000fea0003800200 */
.L_x_8480:
[----:B-----5:R1:W-:Y:S02]  /*8340*/  STS.128 [R90+0x800], R16 ;  /* 0x000800105a007388 */ /* 0x0203e40000000c00 */
.L_x_8479:
[----:B------:R-:W-:Y:S05]  /*8350*/  BSYNC.RECONVERGENT B1 ;  /* 0x0000000000017941 */ /* 0x000fea0003800200 */
.L_x_8478:
        /* <DEDUP_REMOVED lines=60> */
.L_x_8485:
[----:B------:R-:W-:Y:S05]  /*8720*/  BSYNC.RECONVERGENT B0 ;  /* 0x0000000000007941 */ /* 0x000fea0003800200 */
.L_x_8484:
[----:B-----5:R1:W-:Y:S02]  /*8730*/  STS.128 [R90+0x1800], R16 ;  /* 0x001800105a007388 */ /* 0x0203e40000000c00 */
.L_x_8483:
[----:B------:R-:W-:Y:S05]  /*8740*/  BSYNC.RECONVERGENT B1 ;  /* 0x0000000000017941 */ /* 0x000fea0003800200 */
.L_x_8482:
        /* <DEDUP_REMOVED lines=60> */
.L_x_8487:
[----:B------:R-:W-:Y:S05]  /*8b10*/  BSYNC.RECONVERGENT B0 ;  /* 0x0000000000007941 */ /* 0x000fea0003800200 */
.L_x_8486:
[----:B-----5:R1:W-:Y:S01]  /*8b20*/  STS.128 [R90+0x2800], R16 ;  /* 0x002800105a007388 */ /* 0x0203e20000000c00 */
[----:B------:R-:W-:Y:S05]  /*8b30*/  BRA `(.L_x_8463) ;  /* 0x00000024000c7947 */ /* 0x000fea0003800000 */
.L_x_8465:
[----:B------:R1:W5:Y:S01]  /*8b40*/  LD.E R26, desc[UR4][R84.64+0xc0] ;  /* 0x0000c004541a7980 */ /* 0x000362000c101900 */
[----:B------:R-:W-:Y:S01]  /*8b50*/  IMAD.IADD R73, R143, 0x1, -R73 ;  /* 0x000000018f497824 */ /* 0x000fe200078e0a49 */
[C---:B------:R-:W-:Y:S01]  /*8b60*/  IADD3 R27, PT, PT, -R11.reuse, RZ, RZ ;  /* 0x000000ff0b1b7210 */ /* 0x040fe20007ffe1ff */
[----:B------:R-:W-:Y:S01]  /*8b70*/  BSSY.RECONVERGENT B2, `(.L_x_8488) ;  /* 0x000011c000027945 */ /* 0x000fe20003800200 */
[----:B------:R-:W-:Y:S02]  /*8b80*/  IMAD.IADD R29, R11, 0x1, -R12 ;  /* 0x000000010b1d7824 */ /* 0x000fe400078e0a0c */
[----:B------:R-:W-:Y:S02]  /*8b90*/  ISETP.GE.AND P0, PT, R76, R73, PT ;  /* 0x000000494c00720c */ /* 0x000fe40003f06270 */
[----:B-----5:R-:W-:-:S11]  /*8ba0*/  SHF.R.S32.HI R28, RZ, 0x1f, R27 ;  /* 0x0000001fff1c7819 */ /* 0x020fd6000001141b */
        /* <DEDUP_REMOVED lines=27> */
[----:B------:R-:W-:Y:S01]  /*8d60*/  MOV R31, R35 ;  /* 0x00000023001f7202 */ /* 0x000fe20000000f00 */
[--C-:B---3--:R-:W-:Y:S02]  /*8d70*/  HADD2.F32 R33, -RZ, R20.reuse.H0_H0 ;  /* 0x20000014ff217230 */ /* 0x108fe40000004100 */
[----:B------:R-:W-:Y:S02]  /*8d80*/  HADD2.F32 R35, -RZ, R20.H1_H1 ;  /* 0x30000014ff237230 */ /* 0x000fe40000004100 */
[--C-:B------:R-:W-:Y:S02]  /*8d90*/  HADD2.F32 R20, -RZ, R21.reuse.H0_H0 ;  /* 0x20000015ff147230 */ /* 0x100fe40000004100 */
[----:B------:R-:W-:-:S02]  /*8da0*/  HADD2.F32 R36, -RZ, R21.H1_H1 ;  /* 0x30000015ff247230 */ /* 0x000fc40000004100 */
[--C-:B------:R-:W-:Y:S02]  /*8db0*/  HADD2.F32 R21, -RZ, R22.reuse.H0_H0 ;  /* 0x20000016ff157230 */ /* 0x100fe40000004100 */
        /* <DEDUP_REMOVED lines=17> */
[----:B------:R-:W-:Y:S01]  /*8ed0*/  @P1 FADD.FTZ R40, -R40, -RZ ;  /* 0x800000ff28281221 */ /* 0x000fe20000010100 */
[----:B------:R-:W-:Y:S01]  /*8ee0*/  @P1 FADD.FTZ R6, -R6, -RZ ;  /* 0x800000ff06061221 */ /* 0x000fe20000010100 */
[----:B------:R-:W-:Y:S01]  /*8ef0*/  FMUL.FTZ R21, R21, R5 ;  /* 0x0000000515157220 */ /* 0x000fe20000410000 */
[----:B------:R-:W-:Y:S01]  /*8f00*/  @P1 FADD.FTZ R7, -R7, -RZ ;  /* 0x800000ff07071221 */ /* 0x000fe20000010100 */
[----:B------:R-:W-:Y:S01]  /*8f10*/  FMUL.FTZ R35, R35, R39 ;  /* 0x0000002723237220 */ /* 0x000fe20000410000 */
[----:B------:R-:W-:Y:S01]  /*8f20*/  FMUL.FTZ R22, R22, R6 ;  /* 0x0000000616167220 */ /* 0x000fe20000410000 */
[----:B------:R-:W-:-:S02]  /*8f30*/  HADD2.F32 R6, -RZ, R30.H0_H0 ;  /* 0x2000001eff067230 */ /* 0x000fc40000004100 */
[----:B------:R-:W-:Y:S01]  /*8f40*/  FMUL.FTZ R38, R38, R7 ;  /* 0x0000000726267220 */ /* 0x000fe20000410000 */
[--C-:B--2---:R-:W-:Y:S02]  /*8f50*/  HADD2.F32 R7, -RZ, R17.reuse.H0_H0 ;  /* 0x20000011ff077230 */ /* 0x104fe40000004100 */
[----:B------:R-:W-:Y:S01]  /*8f60*/  FMUL.FTZ R36, R36, R40 ;  /* 0x0000002824247220 */ /* 0x000fe20000410000 */
[----:B------:R-:W-:Y:S02]  /*8f70*/  HADD2.F32 R4, -RZ, R32.H0_H0 ;  /* 0x20000020ff047230 */ /* 0x000fe40000004100 */
[----:B------:R-:W-:Y:S01]  /*8f80*/  @P1 FADD.FTZ R41, -R41, -RZ ;  /* 0x800000ff29291221 */ /* 0x000fe20000010100 */
[----:B------:R-:W-:Y:S02]  /*8f90*/  HADD2.F32 R5, -RZ, R16.H0_H0 ;  /* 0x20000010ff057230 */ /* 0x000fe40000004100 */
[----:B------:R-:W-:Y:S01]  /*8fa0*/  FFMA.FTZ R6, R6, R7, R20 ;  /* 0x0000000706067223 */ /* 0x000fe20000010014 */
[----:B------:R-:W-:-:S02]  /*8fb0*/  HADD2.F32 R23, -RZ, R17.H1_H1 ;  /* 0x30000011ff177230 */ /* 0x000fc40000004100 */
[----:B------:R-:W-:Y:S01]  /*8fc0*/  FMUL.FTZ R37, R37, R41 ;  /* 0x0000002925257220 */ /* 0x000fe20000410000 */
[--C-:B------:R-:W-:Y:S02]  /*8fd0*/  HADD2.F32 R17, -RZ, R18.reuse.H0_H0 ;  /* 0x20000012ff117230 */ /* 0x100fe40000004100 */
[----:B------:R-:W-:Y:S01]  /*8fe0*/  FFMA.FTZ R4, R4, R5, R33 ;  /* 0x0000000504047223 */ /* 0x000fe20000010021 */
[----:B------:R-:W-:Y:S02]  /*8ff0*/  HADD2.F32 R39, -RZ, R18.H1_H1 ;  /* 0x30000012ff277230 */ /* 0x000fe40000004100 */
[----:B------:R-:W-:Y:S02]  /*9000*/  HADD2.F32 R18, -RZ, R19.H0_H0 ;  /* 0x20000013ff127230 */ /* 0x000fe40000004100 */
[----:B------:R-:W-:Y:S02]  /*9010*/  HADD2.F32 R7, -RZ, R31.H0_H0 ;  /* 0x2000001fff077230 */ /* 0x000fe40000004100 */
[----:B------:R-:W-:-:S02]  /*9020*/  HADD2.F32 R32, -RZ, R32.H1_H1 ;  /* 0x30000020ff207230 */ /* 0x000fc40000004100 */
[----:B------:R-:W-:Y:S02]  /*9030*/  HADD2.F32 R16, -RZ, R16.H1_H1 ;  /* 0x30000010ff107230 */ /* 0x000fe40000004100 */
[----:B------:R-:W-:Y:S01]  /*9040*/  FFMA.FTZ R7, R7, R18, R22 ;  /* 0x0000001207077223 */ /* 0x000fe20000010016 */
[----:B------:R-:W-:Y:S02]  /*9050*/  HADD2.F32 R19, -RZ, R19.H1_H1 ;  /* 0x30000013ff137230 */ /* 0x000fe40000004100 */
[----:B------:R-:W-:Y:S02]  /*9060*/  HADD2.F32 R30, -RZ, R30.H1_H1 ;  /* 0x3000001eff1e7230 */ /* 0x000fe40000004100 */
[----:B------:R-:W-:Y:S01]  /*9070*/  FFMA.FTZ R16, R32, R16, R35 ;  /* 0x0000001020107223 */ /* 0x000fe20000010023 */
[----:B------:R-:W-:Y:S02]  /*9080*/  HADD2.F32 R31, -RZ, R31.H1_H1 ;  /* 0x3000001fff1f7230 */ /* 0x000fe40000004100 */
[----:B------:R-:W-:-:S02]  /*9090*/  HADD2.F32 R5, -RZ, R34.H0_H0 ;  /* 0x20000022ff057230 */ /* 0x000fc40000004100 */
[----:B------:R-:W-:Y:S01]  /*90a0*/  FFMA.FTZ R23, R30, R23, R36 ;  /* 0x000000171e177223 */ /* 0x000fe20000010024 */
[----:B------:R-:W-:Y:S02]  /*90b0*/  HADD2.F32 R34, -RZ, R34.H1_H1 ;  /* 0x30000022ff227230 */ /* 0x000fe40000004100 */
[----:B------:R-:W-:Y:S01]  /*90c0*/  FFMA.FTZ R19, R31, R19, R38 ;  /* 0x000000131f137223 */ /* 0x000fe20000010026 */
[----:B------:R-:W-:Y:S01]  /*90d0*/  F2FP.F16.F32.PACK_AB R4, R16, R4 ;  /* 0x000000041004723e */ /* 0x000fe200000000ff */
[----:B------:R-:W-:Y:S01]  /*90e0*/  FFMA.FTZ R5, R5, R17, R21 ;  /* 0x0000001105057223 */ /* 0x000fe20000010015 */
[----:B------:R-:W-:Y:S01]  /*90f0*/  F2FP.F16.F32.PACK_AB R6, R23, R6 ;  /* 0x000000061706723e */ /* 0x000fe200000000ff */
[----:B------:R-:W-:Y:S01]  /*9100*/  FFMA.FTZ R34, R34, R39, R37 ;  /* 0x0000002722227223 */ /* 0x000fe20000010025 */
[----:B------:R-:W-:Y:S02]  /*9110*/  F2FP.F16.F32.PACK_AB R7, R19, R7 ;  /* 0x000000071307723e */ /* 0x000fe400000000ff */
[----:B------:R-:W-:-:S02]  /*9120*/  MOV R32, R4 ;  /* 0x0000000400207202 */ /* 0x000fc40000000f00 */
[----:B------:R-:W-:Y:S02]  /*9130*/  F2FP.F16.F32.PACK_AB R34, R34, R5 ;  /* 0x000000052222723e */ /* 0x000fe400000000ff */
[----:B------:R-:W-:Y:S02]  /*9140*/  MOV R33, R6 ;  /* 0x0000000600217202 */ /* 0x000fe40000000f00 */
[----:B------:R-:W-:Y:S02]  /*9150*/  MOV R35, R7 ;  /* 0x0000000700237202 */ /* 0x000fe40000000f00 */
.L_x_8493:
[----:B------:R-:W-:Y:S05]  /*9160*/  BSYNC.RECONVERGENT B0 ;  /* 0x0000000000007941 */ /* 0x000fea0003800200 */
.L_x_8492:
[----:B-----5:R-:W-:Y:S01]  /*9170*/  IMAD.MOV.U32 R6, RZ, RZ, R34 ;  /* 0x000000ffff067224 */ /* 0x020fe200078e0022 */
[----:B------:R-:W-:Y:S01]  /*9180*/  MOV R4, R32 ;  /* 0x0000002000047202 */ /* 0x000fe20000000f00 */
[----:B------:R-:W-:Y:S01]  /*9190*/  IMAD.MOV.U32 R7, RZ, RZ, R35 ;  /* 0x000000ffff077224 */ /* 0x000fe200078e0023 */
[----:B------:R-:W-:Y:S02]  /*91a0*/  MOV R5, R33 ;  /* 0x0000002100057202 */ /* 0x000fe40000000f00 */
.L_x_8491:
[----:B------:R-:W-:Y:S05]  /*91b0*/  BSYNC.RECONVERGENT B1 ;  /* 0x0000000000017941 */ /* 0x000fea0003800200 */
.L_x_8490:
        /* <DEDUP_REMOVED lines=57> */
[--C-:B----4-:R-:W-:Y:S02]  /*9550*/  HADD2.F32 R7, -RZ, R17.reuse.H0_H0 ;  /* 0x20000011ff077230 */ /* 0x110fe40000004100 */
        /* <DEDUP_REMOVED lines=32> */
.L_x_8497:
[----:B------:R-:W-:Y:S05]  /*9760*/  BSYNC.RECONVERGENT B0 ;  /* 0x0000000000007941 */ /* 0x000fea0003800200 */
.L_x_8496:
[----:B-----5:R1:W-:Y:S02]  /*9770*/  STS.128 [R90+0x1000], R32 ;  /* 0x001000205a007388 */ /* 0x0203e40000000c00 */
.L_x_8495:
[----:B------:R-:W-:Y:S05]  /*9780*/  BSYNC.RECONVERGENT B1 ;  /* 0x0000000000017941 */ /* 0x000fea0003800200 */
.L_x_8494:
        /* <DEDUP_REMOVED lines=88> */
.L_x_8499:
[----:B------:R-:W-:Y:S05]  /*9d10*/  BSYNC.RECONVERGENT B0 ;  /* 0x0000000000007941 */ /* 0x000fea0003800200 */
.L_x_8498:
[----:B-----5:R1:W-:Y:S02]  /*9d20*/  STS.128 [R90+0x2000], R32 ;  /* 0x002000205a007388 */ /* 0x0203e40000000c00 */
.L_x_8489:
[----:B------:R-:W-:Y:S05]  /*9d30*/  BSYNC.RECONVERGENT B2 ;  /* 0x0000000000027941 */ /* 0x000fea0003800200 */
.L_x_8488:
        /* <DEDUP_REMOVED lines=38> */
[--C-:B------:R-:W-:Y:S02]  /*9fa0*/  HADD2.F32 R21, -RZ, R22.reuse.H0_H0 ;  /* 0x20000016ff157230 */ /* 0x100fe40000004100 */
[----:B------:R-:W-:Y:S02]  /*9fb0*/  HADD2.F32 R40, -RZ, R22.H1_H1 ;  /* 0x30000016ff287230 */ /* 0x000fe40000004100 */
[--C-:B------:R-:W-:Y:S02]  /*9fc0*/  HADD2.F32 R22, -RZ, R23.reuse.H0_H0 ;  /* 0x20000017ff167230 */ /* 0x100fe40000004100 */
[----:B------:R-:W-:-:S02]  /*9fd0*/  HADD2.F32 R41, -RZ, R23.H1_H1 ;  /* 0x30000017ff297230 */ /* 0x000fc40000004100 */
[--C-:B--2---:R-:W-:Y:S02]  /*9fe0*/  HADD2.F32 R23, -RZ, R4.reuse.H0_H0 ;  /* 0x20000004ff177230 */ /* 0x104fe40000004100 */
[----:B------:R-:W-:Y:S02]  /*9ff0*/  HADD2.F32 R42, -RZ, R4.H1_H1 ;  /* 0x30000004ff2a7230 */ /* 0x000fe40000004100 */
[--C-:B------:R-:W-:Y:S02]  /*a000*/  HADD2.F32 R4, -RZ, R5.reuse.H0_H0 ;  /* 0x20000005ff047230 */ /* 0x100fe40000004100 */
[----:B------:R-:W-:Y:S01]  /*a010*/  @P0 FADD.FTZ R23, -R23, -RZ ;  /* 0x800000ff17170221 */ /* 0x000fe20000010100 */
[----:B------:R-:W-:Y:S02]  /*a020*/  HADD2.F32 R43, -RZ, R5.H1_H1 ;  /* 0x30000005ff2b7230 */ /* 0x000fe40000004100 */
[----:B------:R-:W-:Y:S01]  /*a030*/  @P0 FADD.FTZ R42, -R42, -RZ ;  /* 0x800000ff2a2a0221 */ /* 0x000fe20000010100 */
[----:B------:R-:W-:-:S02]  /*a040*/  HADD2.F32 R5, -RZ, R6.H0_H0 ;  /* 0x20000006ff057230 */ /* 0x000fc40000004100 */
[----:B------:R-:W-:Y:S01]  /*a050*/  @P0 FADD.FTZ R4, -R4, -RZ ;  /* 0x800000ff04040221 */ /* 0x000fe20000010100 */
[----:B------:R-:W-:Y:S02]  /*a060*/  HADD2.F32 R44, -RZ, R6.H1_H1 ;  /* 0x30000006ff2c7230 */ /* 0x000fe40000004100 */
[----:B------:R-:W-:Y:S01]  /*a070*/  FMUL.FTZ R34, R34, R23 ;  /* 0x0000001722227220 */ /* 0x000fe20000410000 */
[--C-:B------:R-:W-:Y:S02]  /*a080*/  HADD2.F32 R6, -RZ, R7.reuse.H0_H0 ;  /* 0x20000007ff067230 */ /* 0x100fe40000004100 */
[----:B------:R-:W-:Y:S01]  /*a090*/  @P0 FADD.FTZ R5, -R5, -RZ ;  /* 0x800000ff05050221 */ /* 0x000fe20000010100 */
[----:B------:R-:W-:Y:S02]  /*a0a0*/  HADD2.F32 R7, -RZ, R7.H1_H1 ;  /* 0x30000007ff077230 */ /* 0x000fe40000004100 */
[----:B------:R-:W-:Y:S01]  /*a0b0*/  FMUL.FTZ R20, R20, R4 ;  /* 0x0000000414147220 */ /* 0x000fe20000410000 */
[----:B------:R-:W-:-:S02]  /*a0c0*/  HADD2.F32 R4, -RZ, R33.H0_H0 ;  /* 0x20000021ff047230 */ /* 0x000fc40000004100 */
[----:B------:R-:W-:Y:S01]  /*a0d0*/  @P0 FADD.FTZ R6, -R6, -RZ ;  /* 0x800000ff06060221 */ /* 0x000fe20000010100 */
[----:B------:R-:W-:Y:S01]  /*a0e0*/  FMUL.FTZ R21, R21, R5 ;  /* 0x0000000515157220 */ /* 0x000fe20000410000 */
[----:B------:R-:W-:Y:S01]  /*a0f0*/  @P0 FADD.FTZ R7, -R7, -RZ ;  /* 0x800000ff07070221 */ /* 0x000fe20000010100 */
[----:B----4-:R-:W-:Y:S02]  /*a100*/  HADD2.F32 R5, -RZ, R16.H0_H0 ;  /* 0x20000010ff057230 */ /* 0x010fe40000004100 */
[----:B------:R-:W-:Y:S01]  /*a110*/  FMUL.FTZ R22, R22, R6 ;  /* 0x0000000616167220 */ /* 0x000fe20000410000 */
[----:B------:R-:W-:Y:S02]  /*a120*/  HADD2.F32 R6, -RZ, R31.H0_H0 ;  /* 0x2000001fff067230 */ /* 0x000fe40000004100 */
[----:B------:R-:W-:Y:S01]  /*a130*/  FMUL.FTZ R41, R41, R7 ;  /* 0x0000000729297220 */ /* 0x000fe20000410000 */
[--C-:B------:R-:W-:Y:S02]  /*a140*/  HADD2.F32 R7, -RZ, R17.reuse.H0_H0 ;  /* 0x20000011ff077230 */ /* 0x100fe40000004100 */
[----:B------:R-:W-:Y:S01]  /*a150*/  @P0 FADD.FTZ R44, -R44, -RZ ;  /* 0x800000ff2c2c0221 */ /* 0x000fe20000010100 */
[----:B------:R-:W-:Y:S01]  /*a160*/  @P0 FADD.FTZ R43, -R43, -RZ ;  /* 0x800000ff2b2b0221 */ /* 0x000fe20000010100 */
[----:B------:R-:W-:Y:S01]  /*a170*/  FMUL.FTZ R38, R38, R42 ;  /* 0x0000002a26267220 */ /* 0x000fe20000410000 */
[----:B------:R-:W-:-:S02]  /*a180*/  HADD2.F32 R23, -RZ, R17.H1_H1 ;  /* 0x30000011ff177230 */ /* 0x000fc40000004100 */
[----:B------:R-:W-:Y:S01]  /*a190*/  FFMA.FTZ R4, R4, R5, R34 ;  /* 0x0000000504047223 */ /* 0x000fe20000010022 */
[--C-:B------:R-:W-:Y:S02]  /*a1a0*/  HADD2.F32 R17, -RZ, R18.reuse.H0_H0 ;  /* 0x20000012ff117230 */ /* 0x100fe40000004100 */
[----:B------:R-:W-:Y:S01]  /*a1b0*/  FFMA.FTZ R6, R6, R7, R20 ;  /* 0x0000000706067223 */ /* 0x000fe20000010014 */
[----:B------:R-:W-:Y:S02]  /*a1c0*/  HADD2.F32 R42, -RZ, R18.H1_H1 ;  /* 0x30000012ff2a7230 */ /* 0x000fe40000004100 */
[----:B------:R-:W-:Y:S01]  /*a1d0*/  FMUL.FTZ R40, R40, R44 ;  /* 0x0000002c28287220 */ /* 0x000fe20000410000 */
[----:B------:R-:W-:Y:S02]  /*a1e0*/  HADD2.F32 R5, -RZ, R35.H0_H0 ;  /* 0x20000023ff057230 */ /* 0x000fe40000004100 */
[----:B------:R-:W-:Y:S01]  /*a1f0*/  FMUL.FTZ R39, R39, R43 ;  /* 0x0000002b27277220 */ /* 0x000fe20000410000 */
[----:B------:R-:W-:-:S02]  /*a200*/  HADD2.F32 R18, -RZ, R19.H0_H0 ;  /* 0x20000013ff127230 */ /* 0x000fc40000004100 */
[----:B------:R-:W-:Y:S02]  /*a210*/  HADD2.F32 R35, -RZ, R35.H1_H1 ;  /* 0x30000023ff237230 */ /* 0x000fe40000004100 */
[----:B------:R-:W-:Y:S01]  /*a220*/  FFMA.FTZ R5, R5, R17, R21 ;  /* 0x0000001105057223 */ /* 0x000fe20000010015 */
[----:B------:R-:W-:Y:S02]  /*a230*/  HADD2.F32 R7, -RZ, R32.H0_H0 ;  /* 0x20000020ff077230 */ /* 0x000fe40000004100 */
[----:B------:R-:W-:Y:S02]  /*a240*/  HADD2.F32 R33, -RZ, R33.H1_H1 ;  /* 0x30000021ff217230 */ /* 0x000fe40000004100 */
[----:B------:R-:W-:Y:S01]  /*a250*/  FFMA.FTZ R35, R35, R42, R40 ;  /* 0x0000002a23237223 */ /* 0x000fe20000010028 */
[----:B------:R-:W-:Y:S02]  /*a260*/  HADD2.F32 R16, -RZ, R16.H1_H1 ;  /* 0x30000010ff107230 */ /* 0x000fe40000004100 */
[----:B------:R-:W-:Y:S01]  /*a270*/  FFMA.FTZ R7, R7, R18, R22 ;  /* 0x0000001207077223 */ /* 0x000fe20000010016 */
[----:B------:R-:W-:-:S02]  /*a280*/  HADD2.F32 R19, -RZ, R19.H1_H1 ;  /* 0x30000013ff137230 */ /* 0x000fc40000004100 */
[----:B------:R-:W-:Y:S02]  /*a290*/  HADD2.F32 R31, -RZ, R31.H1_H1 ;  /* 0x3000001fff1f7230 */ /* 0x000fe40000004100 */
[----:B------:R-:W-:Y:S01]  /*a2a0*/  FFMA.FTZ R16, R33, R16, R38 ;  /* 0x0000001021107223 */ /* 0x000fe20000010026 */
[----:B------:R-:W-:Y:S01]  /*a2b0*/  HADD2.F32 R32, -RZ, R32.H1_H1 ;  /* 0x30000020ff207230 */ /* 0x000fe20000004100 */
[----:B------:R-:W-:Y:S01]  /*a2c0*/  F2FP.F16.F32.PACK_AB R35, R35, R5 ;  /* 0x000000052323723e */ /* 0x000fe200000000ff */
[----:B------:R-:W-:Y:S02]  /*a2d0*/  FFMA.FTZ R23, R31, R23, R39 ;  /* 0x000000171f177223 */ /* 0x000fe40000010027 */
[----:B------:R-:W-:Y:S01]  /*a2e0*/  F2FP.F16.F32.PACK_AB R4, R16, R4 ;  /* 0x000000041004723e */ /* 0x000fe200000000ff */
[----:B------:R-:W-:Y:S01]  /*a2f0*/  FFMA.FTZ R19, R32, R19, R41 ;  /* 0x0000001320137223 */ /* 0x000fe20000010029 */
[----:B------:R-:W-:Y:S02]  /*a300*/  MOV R34, R35 ;  /* 0x0000002300227202 */ /* 0x000fe40000000f00 */
[----:B------:R-:W-:-:S02]  /*a310*/  F2FP.F16.F32.PACK_AB R6, R23, R6 ;  /* 0x000000061706723e */ /* 0x000fc400000000ff */
[----:B------:R-:W-:Y:S02]  /*a320*/  F2FP.F16.F32.PACK_AB R7, R19, R7 ;  /* 0x000000071307723e */ /* 0x000fe400000000ff */
[----:B------:R-:W-:Y:S02]  /*a330*/  MOV R32, R4 ;  /* 0x0000000400207202 */ /* 0x000fe40000000f00 */
[----:B------:R-:W-:Y:S02]  /*a340*/  MOV R33, R6 ;  /* 0x0000000600217202 */ /* 0x000fe40000000f00 */
[----:B------:R-:W-:Y:S02]  /*a350*/  MOV R35, R7 ;  /* 0x0000000700237202 */ /* 0x000fe40000000f00 */
.L_x_8503:
[----:B------:R-:W-:Y:S05]  /*a360*/  BSYNC.RECONVERGENT B0 ;  /* 0x0000000000007941 */ /* 0x000fea0003800200 */
.L_x_8502:
[----:B-----5:R1:W-:Y:S02]  /*a370*/  STS.128 [R90+0x800], R32 ;  /* 0x000800205a007388 */ /* 0x0203e40000000c00 */
.L_x_8501:
[----:B------:R-:W-:Y:S05]  /*a380*/  BSYNC.RECONVERGENT B1 ;  /* 0x0000000000017941 */ /* 0x000fea0003800200 */
.L_x_8500:
        /* <DEDUP_REMOVED lines=93> */
.L_x_8507:
[----:B------:R-:W-:Y:S05]  /*a960*/  BSYNC.RECONVERGENT B0 ;  /* 0x0000000000007941 */ /* 0x000fea0003800200 */
.L_x_8506:
[----:B-----5:R1:W-:Y:S02]  /*a970*/  STS.128 [R90+0x1800], R32 ;  /* 0x001800205a007388 */ /* 0x0203e40000000c00 */
.L_x_8505:
[----:B------:R-:W-:Y:S05]  /*a980*/  BSYNC.RECONVERGENT B1 ;  /* 0x0000000000017941 */ /* 0x000fea0003800200 */
.L_x_8504:
        /* <DEDUP_REMOVED lines=92> */
.L_x_8509:
[----:B------:R-:W-:Y:S05]  /*af50*/  BSYNC.RECONVERGENT B0 ;  /* 0x0000000000007941 */ /* 0x000fea0003800200 */
.L_x_8508:
[----:B-----5:R1:W-:Y:S02]  /*af60*/  STS.128 [R90+0x2800], R32 ;  /* 0x002800205a007388 */ /* 0x0203e40000000c00 */
.L_x_8463:
[----:B------:R-:W-:Y:S05]  /*af70*/  BSYNC.RECONVERGENT B3 ;  /* 0x0000000000037941 */ /* 0x000fea0003800200 */
.L_x_8458:
        /* <DEDUP_REMOVED lines=29> */
.L_x_8512:
[----:B------:R3:W-:Y:S02]  /*b150*/  STS.128 [R90+0x5000], RZ ;  /* 0x005000ff5a007388 */ /* 0x0007e40000000c00 */
.L_x_8511:
[----:B------:R-:W-:Y:S05]  /*b160*/  BSYNC.RECONVERGENT B0 ;  /* 0x0000000000007941 */ /* 0x000fea0003800200 */
.L_x_8510:
        /* <DEDUP_REMOVED lines=23> */
.L_x_8514:
[----:B------:R-:W-:Y:S05]  /*b2e0*/  BSYNC.RECONVERGENT B0 ;  /* 0x0000000000007941 */ /* 0x000fea0003800200 */
.L_x_8513:
[----:B------:R-:W0:Y:S01]  /*b2f0*/  LDGDEPBAR ;  /* 0x00000000000079af */ /* 0x000e220000000000 */
[----:B------:R-:W-:Y:S03]  /*b300*/  BSSY.RECONVERGENT B0, `(.L_x_8515) ;  /* 0x0000024000007945 */ /* 0x000fe60003800200 */
[----:B-----5:R2:W5:Y:S04]  /*b310*/  LD.E R44, desc[UR4][R84.64+0x184] ;  /* 0x00018404542c7980 */ /* 0x020568000c101900 */
[----:B-1--4-:R2:W5:Y:S01]  /*b320*/  LD.E R3, desc[UR4][R84.64+0x188] ;  /* 0x0001880454037980 */ /* 0x012562000c101900 */
[----:B------:R-:W-:-:S04]  /*b330*/  DEPBAR.LE SB0, 0x0 ;  /* 0x000080000000791a */ /* 0x000fc80000000000 */
[----:B------:R-:W-:Y:S06]  /*b340*/  BAR.SYNC.DEFER_BLOCKING 0x0 ;  /* 0x0000000000007b1d */ /* 0x000fec0000010000 */
        /* <DEDUP_REMOVED lines=26> */
.L_x_8517:
[----:B------:R3:W-:Y:S01]  /*b4f0*/  STS.128 [R90+0x8000], RZ ;  /* 0x008000ff5a007388 */ /* 0x0007e20000000c00 */
[----:B------:R-:W-:Y:S05]  /*b500*/  BRA `(.L_x_8518) ;  /* 0x00000000000c7947 */ /* 0x000fea0003800000 */
.L_x_8516:
[----:B------:R1:W-:Y:S04]  /*b510*/  STS.128 [R90+0x6000], RZ ;  /* 0x006000ff5a007388 */ /* 0x0003e80000000c00 */
[----:B------:R1:W-:Y:S04]  /*b520*/  STS.128 [R90+0x7000], RZ ;  /* 0x007000ff5a007388 */ /* 0x0003e80000000c00 */
[----:B------:R1:W-:Y:S02]  /*b530*/  STS.128 [R90+0x8000], RZ ;  /* 0x008000ff5a007388 */ /* 0x0003e40000000c00 */
.L_x_8518:
[----:B------:R-:W-:Y:S05]  /*b540*/  BSYNC.RECONVERGENT B0 ;  /* 0x0000000000007941 */ /* 0x000fea0003800200 */
.L_x_8515:
        /* <DEDUP_REMOVED lines=8> */
[----:B-1-34-:R-:W-:-:S04]  /*b5d0*/  LEA R4, P2, R131, R139, 0x1 ;  /* 0x0000008b83047211 */ /* 0x01afc800078408ff */
        /* <DEDUP_REMOVED lines=18> */
.L_x_8521:
[----:B------:R3:W-:Y:S02]  /*b700*/  STS.128 [R90+0x8800], RZ ;  /* 0x008800ff5a007388 */ /* 0x0007e40000000c00 */
.L_x_8520:
[----:B------:R-:W-:Y:S05]  /*b710*/  BSYNC.RECONVERGENT B0 ;  /* 0x0000000000007941 */ /* 0x000fea0003800200 */
.L_x_8519:
[C---:B------:R-:W-:Y:S01]  /*b720*/  IMAD.SHL.U32 R15, R46.reuse, 0x20, RZ ;  /* 0x000000202e0f7824 */ /* 0x040fe200078e00ff */
[----:B------:R-:W-:Y:S01]  /*b730*/  SHF.R.U32.HI R128, RZ, 0x1, R46 ;  /* 0x00000001ff807819 */ /* 0x000fe2000001162e */
[C---:B-1-34-:R-:W-:Y:S01]  /*b740*/  IMAD.SHL.U32 R4, R46.reuse, 0x10, RZ ;  /* 0x000000102e047824 */ /* 0x05afe200078e00ff */
        /* <DEDUP_REMOVED lines=8> */
[----:B------:R-:W-:Y:S02]  /*b7d0*/  LOP3.LUT R2, R2, 0x8, R46, 0xf8, !PT ;  /* 0x0000000802027812 */ /* 0x000fe400078ef82e */
[----:B------:R-:W-:Y:S02]  /*b7e0*/  LOP3.LUT R5, R129, 0x20, R15, 0xf8, !PT ;  /* 0x0000002081057812 */ /* 0x000fe400078ef80f */
        /* <DEDUP_REMOVED lines=8> */
[--C-:B------:R-:W-:Y:S01]  /*b870*/  IMAD R2, R5, 0x2, R45.reuse ;  /* 0x0000000205027824 */ /* 0x100fe200078e022d */
[----:B------:R-:W-:Y:S01]  /*b880*/  ISETP.GT.AND P0, PT, R89, R135, PT ;  /* 0x000000875900720c */ /* 0x000fe20003f04270 */
[----:B------:R-:W-:Y:S01]  /*b890*/  IMAD R51, R4, 0x2, R45 ;  /* 0x0000000204337824 */ /* 0x000fe200078e022d */
[----:B-----5:R-:W-:Y:S01]  /*b8a0*/  IADD3 R3, PT, PT, R3, R48, -R143 ;  /* 0x0000003003037210 */ /* 0x020fe20007ffe88f */
[--C-:B------:R-:W-:Y:S01]  /*b8b0*/  IMAD.IADD R50, R2, 0x1, R14.reuse ;  /* 0x0000000102327824 */ /* 0x100fe200078e020e */
[----:B------:R-:W-:Y:S01]  /*b8c0*/  LDSM.16.M88.4 R100, [R2] ;  /* 0x000000000264783b */ /* 0x000fe20000000200 */
[----:B------:R-:W-:Y:S01]  /*b8d0*/  IMAD.IADD R49, R51, 0x1, R14 ;  /* 0x0000000133317824 */ /* 0x000fe200078e020e */
[----:B------:R-:W-:-:S02]  /*b8e0*/  IADD3 R44, PT, PT, R48, -R143, -R44 ;  /* 0x8000008f302c7210 */ /* 0x000fc40007ffe82c */
        /* <DEDUP_REMOVED lines=13> */
[C---:B------:R-:W-:Y:S03]  /*b9c0*/  HMMA.16816.F32 R60, R100.reuse, R62, RZ ;  /* 0x0000003e643c723c */ /* 0x040fe600000018ff */
[----:B------:R-:W-:Y:S04]  /*b9d0*/  LDSM.16.M88.4 R108, [R49+0x4c00] ;  /* 0x004c0000316c783b */ /* 0x000fe80000000200 */
[----:B------:R-:W-:Y:S01]  /*b9e0*/  LDSM.16.M88.4 R96, [R2+0x2000] ;  /* 0x002000000260783b */ /* 0x000fe20000000200 */
[C---:B---3--:R-:W-:Y:S03]  /*b9f0*/  HMMA.16816.F32 R56, R100.reuse, R52, RZ ;  /* 0x000000346438723c */ /* 0x048fe600000018ff */
[----:B------:R-:W-:Y:S05]  /*ba00*/  LDSM.16.M88.4 R92, [R51+0x5000] ;  /* 0x00500000335c783b */ /* 0x000fea0000000200 */
[C---:B------:R-:W-:Y:S08]  /*ba10*/  HMMA.16816.F32 R52, R100.reuse, R54, RZ ;  /* 0x000000366434723c */ /* 0x040ff000000018ff */
[C---:B----4-:R-:W-:Y:S08]  /*ba20*/  HMMA.16816.F32 R40, R100.reuse, R36, RZ ;  /* 0x000000246428723c */ /* 0x050ff000000018ff */
[C---:B------:R-:W-:Y:S08]  /*ba30*/  HMMA.16816.F32 R36, R100.reuse, R38, RZ ;  /* 0x000000266424723c */ /* 0x040ff000000018ff */
[C---:B--2---:R-:W-:Y:S08]  /*ba40*/  HMMA.16816.F32 R32, R100.reuse, R72, RZ ;  /* 0x000000486420723c */ /* 0x044ff000000018ff */
[----:B------:R-:W-:Y:S01]  /*ba50*/  HMMA.16816.F32 R100, R100, R74, RZ ;  /* 0x0000004a6464723c */ /* 0x000fe200000018ff */
        /* <DEDUP_REMOVED lines=16> */
[----:B------:R-:W1:Y:S07]  /*bb60*/  LDSM.16.M88.4 R68, [R51+0x5c00] ;  /* 0x005c00003344783b */ /* 0x000e6e0000000200 */
[C---:B--2---:R-:W-:Y:S08]  /*bb70*/  HMMA.16816.F32 R32, R24.reuse, R28, R32 ;  /* 0x0000001c1820723c */ /* 0x044ff00000001820 */
[C---:B------:R-:W-:Y:S08]  /*bb80*/  HMMA.16816.F32 R64, R24.reuse, R80, R64 ;  /* 0x000000501840723c */ /* 0x040ff00000001840 */
[C---:B------:R-:W-:Y:S01]  /*bb90*/  HMMA.16816.F32 R60, R24.reuse, R82, R60 ;  /* 0x00000052183c723c */ /* 0x040fe2000000183c */
[----:B------:R-:W2:Y:S07]  /*bba0*/  LDSM.16.M88.4 R80, [R51+0x5400] ;  /* 0x005400003350783b */ /* 0x000eae0000000200 */
[C---:B------:R-:W-:Y:S08]  /*bbb0*/  HMMA.16816.F32 R56, R24.reuse, R72, R56 ;  /* 0x000000481838723c */ /* 0x040ff00000001838 */
[C---:B------:R-:W-:Y:S01]  /*bbc0*/  HMMA.16816.F32 R52, R24.reuse, R74, R52 ;  /* 0x0000004a1834723c */ /* 0x040fe20000001834 */
[----:B------:R-:W2:Y:S07]  /*bbd0*/  LDSM.16.M88.4 R72, [R51+0x5800] ;  /* 0x005800003348783b */ /* 0x000eae0000000200 */
[----:B------:R-:W-:Y:S01]  /*bbe0*/  HMMA.16816.F32 R100, R24, R30, R100 ;  /* 0x0000001e1864723c */ /* 0x000fe20000001864 */
[----:B------:R-:W-:Y:S04]  /*bbf0*/  LDSM.16.M88.4 R28, [R50+0x2000] ;  /* 0x00200000321c783b */ /* 0x000fe80000000200 */
[----:B------:R-:W-:Y:S03]  /*bc00*/  LDSM.16.M88.4 R24, [R49+0x5000] ;  /* 0x005000003118783b */ /* 0x000fe60000000200 */
[C---:B---3--:R-:W-:Y:S08]  /*bc10*/  HMMA.16816.F32 R40, R104.reuse, R4, R40 ;  /* 0x000000046828723c */ /* 0x048ff00000001828 */
[C---:B------:R-:W-:Y:S01]  /*bc20*/  HMMA.16816.F32 R36, R104.reuse, R6, R36 ;  /* 0x000000066824723c */ /* 0x040fe20000001824 */
[----:B------:R-:W3:Y:S07]  /*bc30*/  LDSM.16.M88.4 R4, [R49+0x5c00] ;  /* 0x005c00003104783b */ /* 0x000eee0000000200 */
[C---:B------:R-:W-:Y:S08]  /*bc40*/  HMMA.16816.F32 R32, R104.reuse, R108, R32 ;  /* 0x0000006c6820723c */ /* 0x040ff00000001820 */
[C---:B------:R-:W-:Y:S08]  /*bc50*/  HMMA.16816.F32 R64, R104.reuse, R20, R64 ;  /* 0x000000146840723c */ /* 0x040ff00000001840 */
[C---:B------:R-:W-:Y:S01]  /*bc60*/  HMMA.16816.F32 R60, R104.reuse, R22, R60 ;  /* 0x00000016683c723c */ /* 0x040fe2000000183c */
[----:B------:R-:W3:Y:S07]  /*bc70*/  LDSM.16.M88.4 R20, [R49+0x5400] ;  /* 0x005400003114783b */ /* 0x000eee0000000200 */
[C---:B----4-:R-:W-:Y:S08]  /*bc80*/  HMMA.16816.F32 R56, R104.reuse, R16, R56 ;  /* 0x000000106838723c */ /* 0x050ff00000001838 */
[----:B------:R-:W-:Y:S01]  /*bc90*/  HMMA.16816.F32 R52, R104, R18, R52 ;  /* 0x000000126834723c */ /* 0x000fe20000001834 */
[----:B------:R-:W4:Y:S01]  /*bca0*/  LDSM.16.M88.4 R16, [R49+0x5800] ;  /* 0x005800003110783b */ /* 0x000f220000000200 */
[----:B------:R-:W-:-:S06]  /*bcb0*/  DEPBAR.LE SB0, 0x0 ;  /* 0x000080000000791a */ /* 0x000fcc0000000000 */
[----:B------:R-:W-:Y:S08]  /*bcc0*/  HMMA.16816.F32 R100, R104, R110, R100 ;  /* 0x0000006e6864723c */ /* 0x000ff00000001864 */
[C---:B-1----:R-:W-:Y:S08]  /*bcd0*/  HMMA.16816.F32 R32, R96.reuse, R68, R32 ;  /* 0x000000446020723c */ /* 0x042ff00000001820 */
[C---:B------:R-:W-:Y:S08]  /*bce0*/  HMMA.16816.F32 R64, R96.reuse, R92, R64 ;  /* 0x0000005c6040723c */ /* 0x040ff00000001840 */
[C---:B------:R-:W-:Y:S08]  /*bcf0*/  HMMA.16816.F32 R60, R96.reuse, R94, R60 ;  /* 0x0000005e603c723c */ /* 0x040ff0000000183c */
[C---:B--2---:R-:W-:Y:S08]  /*bd00*/  HMMA.16816.F32 R56, R96.reuse, R80, R56 ;  /* 0x000000506038723c */ /* 0x044ff00000001838 */
[C---:B------:R-:W-:Y:S08]  /*bd10*/  HMMA.16816.F32 R52, R96.reuse, R82, R52 ;  /* 0x000000526034723c */ /* 0x040ff00000001834 */
[C---:B------:R-:W-:Y:S08]  /*bd20*/  HMMA.16816.F32 R40, R96.reuse, R72, R40 ;  /* 0x000000486028723c */ /* 0x040ff00000001828 */
[C---:B------:R-:W-:Y:S08]  /*bd30*/  HMMA.16816.F32 R36, R96.reuse, R74, R36 ;  /* 0x0000004a6024723c */ /* 0x040ff00000001824 */
[----:B------:R-:W-:Y:S08]  /*bd40*/  HMMA.16816.F32 R100, R96, R70, R100 ;  /* 0x000000466064723c */ /* 0x000ff00000001864 */
[----:B---3--:R-:W-:Y:S01]  /*bd50*/  HMMA.16816.F32 R32, R28, R4, R32 ;  /* 0x000000041c20723c */ /* 0x008fe20000001820 */
        /* <DEDUP_REMOVED lines=31> */
.L_x_8525:
        /* <DEDUP_REMOVED lines=35> */
[----:B------:R-:W-:-:S04]  /*c180*/  IMAD.MOV.U32 R6, RZ, RZ, R7 ;  /* 0x000000ffff067224 */ /* 0x000fc800078e0007 */
[----:B------:R-:W-:Y:S01]  /*c190*/  @!P2 IMAD.MOV R17, RZ, RZ, -R17 ;  /* 0x000000ffff11a224 */ /* 0x000fe200078e0a11 */
[----:B------:R-:W-:-:S04]  /*c1a0*/  @!P0 IADD3 R6, PT, PT, -R6, RZ, RZ ;  /* 0x000000ff06068210 */ /* 0x000fc80007ffe1ff */
        /* <DEDUP_REMOVED lines=24> */
.L_x_8526:
[----:B------:R-:W-:Y:S05]  /*c330*/  BSYNC.RECONVERGENT B0 ;  /* 0x0000000000007941 */ /* 0x000fea0003800200 */
.L_x_8524:
        /* <DEDUP_REMOVED lines=42> */
.L_x_8523:
[----:B------:R-:W-:Y:S05]  /*c5e0*/  BSYNC.RECONVERGENT B1 ;  /* 0x0000000000017941 */ /* 0x000fea0003800200 */
.L_x_8522:
[----:B------:R-:W3:Y:S01]  /*c5f0*/  LD.E R111, desc[UR4][R84.64+0xdc] ;  /* 0x0000dc04546f7980 */ /* 0x000ee2000c101900 */
[----:B------:R-:W-:Y:S01]  /*c600*/  IMAD.SHL.U32 R3, R46, 0x2, RZ ;  /* 0x000000022e037824 */ /* 0x000fe200078e00ff */
[----:B------:R-:W-:Y:S01]  /*c610*/  LOP3.LUT R0, R0, 0x120, R15, 0xf8, !PT ;  /* 0x0000012000007812 */ /* 0x000fe200078ef80f */
[----:B------:R-:W-:Y:S03]  /*c620*/  BSSY B2, `(.L_x_8527) ;  /* 0x000047d000027945 */ /* 0x000fe60003800000 */
[----:B------:R-:W-:Y:S01]  /*c630*/  LOP3.LUT R3, R3, 0x6, RZ, 0xc0, !PT ;  /* 0x0000000603037812 */ /* 0x000fe200078ec0ff */
[----:B------:R-:W-:-:S03]  /*c640*/  IMAD R0, R0, 0x2, R45 ;  /* 0x0000000200007824 */ /* 0x000fc600078e022d */
[----:B------:R-:W-:Y:S01]  /*c650*/  LOP3.LUT R47, R47, R3, RZ, 0xfc, !PT ;  /* 0x000000032f2f7212 */ /* 0x000fe200078efcff */
[----:B------:R-:W-:Y:S01]  /*c660*/  IMAD.IADD R109, R14, 0x1, R0 ;  /* 0x000000010e6d7824 */ /* 0x000fe200078e0200 */
[----:B------:R-:W-:Y:S03]  /*c670*/  LDSM.16.MT88.4 R76, [R0+0x6000] ;  /* 0x00600000004c783b */ /* 0x000fe60000004200 */
[C---:B--2---:R-:W-:Y:S01]  /*c680*/  VIADD R4, R47.reuse, 0x1 ;  /* 0x000000012f047836 */ /* 0x044fe20000000000 */
[----:B------:R-:W-:Y:S01]  /*c690*/  LDSM.16.MT88.4 R68, [R109+0x6000] ;  /* 0x006000006d44783b */ /* 0x000fe20000004200 */
[C---:B------:R-:W-:Y:S02]  /*c6a0*/  VIADD R3, R47.reuse, 0x8 ;  /* 0x000000082f037836 */ /* 0x040fe40000000000 */
[C---:B------:R-:W-:Y:S01]  /*c6b0*/  VIADD R5, R47.reuse, 0x10 ;  /* 0x000000102f057836 */ /* 0x040fe20000000000 */
[C---:B------:R-:W-:Y:S01]  /*c6c0*/  ISETP.GE.AND P1, PT, R4.reuse, R151, PT ;  /* 0x000000970400720c */ /* 0x040fe20003f26270 */
[C---:B------:R-:W-:Y:S01]  /*c6d0*/  VIADD R21, R47.reuse, 0x20 ;  /* 0x000000202f157836 */ /* 0x040fe20000000000 */
[CC--:B------:R-:W-:Y:S01]  /*c6e0*/  ISETP.GE.AND P3, PT, R4.reuse, R153.reuse, PT ;  /* 0x000000990400720c */ /* 0x0c0fe20003f66270 */
[C---:B------:R-:W-:Y:S01]  /*c6f0*/  VIADD R25, R47.reuse, 0x21 ;  /* 0x000000212f197836 */ /* 0x040fe20000000000 */
[C---:B------:R-:W-:Y:S01]  /*c700*/  ISETP.GE.AND P4, PT, R4.reuse, R152, PT ;  /* 0x000000980400720c */ /* 0x040fe20003f86270 */
[C---:B------:R-:W-:Y:S01]  /*c710*/  VIADD R26, R47.reuse, 0x29 ;  /* 0x000000292f1a7836 */ /* 0x040fe20000000000 */
[----:B------:R-:W-:Y:S01]  /*c720*/  ISETP.GE.AND P0, PT, R4, R150, PT ;  /* 0x000000960400720c */ /* 0x000fe20003f06270 */
[----:B------:R-:W-:Y:S01]  /*c730*/  VIADD R4, R47, 0x9 ;  /* 0x000000092f047836 */ /* 0x000fe20000000000 */
[----:B------:R-:W-:Y:S01]  /*c740*/  FSEL R7, R67, -INF , P1 ;  /* 0xff80000043077808 */ /* 0x000fe20000800000 */
[----:B------:R-:W-:Y:S01]  /*c750*/  VIADD R27, R47, 0x31 ;  /* 0x000000312f1b7836 */ /* 0x000fe20000000000 */
[----:B------:R-:W-:-:S02]  /*c760*/  ISETP.GE.AND P2, PT, R3, R153, PT ;  /* 0x000000990300720c */ /* 0x000fc40003f46270 */
[----:B------:R-:W-:Y:S02]  /*c770*/  FSEL R65, R65, -INF , P3 ;  /* 0xff80000041417808 */ /* 0x000fe40001800000 */
[C---:B------:R-:W-:Y:S02]  /*c780*/  ISETP.GE.AND P3, PT, R3.reuse, R151, PT ;  /* 0x000000970300720c */ /* 0x040fe40003f66270 */
[----:B------:R-:W-:Y:S02]  /*c790*/  ISETP.GE.AND P1, PT, R4, R153, PT ;  /* 0x000000990400720c */ /* 0x000fe40003f26270 */
[C---:B------:R-:W-:Y:S02]  /*c7a0*/  ISETP.GE.AND P6, PT, R3.reuse, R152, PT ;  /* 0x000000980300720c */ /* 0x040fe40003fc6270 */
[----:B------:R-:W-:Y:S02]  /*c7b0*/  ISETP.GE.AND P5, PT, R3, R150, PT ;  /* 0x000000960300720c */ /* 0x000fe40003fa6270 */
[----:B------:R-:W-:-:S02]  /*c7c0*/  FSEL R7, R7, -INF , !P0 ;  /* 0xff80000007077808 */ /* 0x000fc40004000000 */
[----:B------:R-:W-:Y:S02]  /*c7d0*/  FSEL R3, R65, -INF , !P4 ;  /* 0xff80000041037808 */ /* 0x000fe40006000000 */
[----:B------:R-:W-:Y:S02]  /*c7e0*/  ISETP.GE.AND P0, PT, R4, R151, PT ;  /* 0x000000970400720c */ /* 0x000fe40003f06270 */
[----:B------:R-:W-:Y:S02]  /*c7f0*/  FSEL R23, R60, -INF , P2 ;  /* 0xff8000003c177808 */ /* 0x000fe40001000000 */
[C---:B------:R-:W-:Y:S02]  /*c800*/  ISETP.GE.AND P4, PT, R4.reuse, R152, PT ;  /* 0x000000980400720c */ /* 0x040fe40003f86270 */
[----:B------:R-:W-:Y:S01]  /*c810*/  ISETP.GE.AND P2, PT, R4, R150, PT ;  /* 0x000000960400720c */ /* 0x000fe20003f46270 */
[----:B------:R-:W-:Y:S01]  /*c820*/  VIADD R4, R47, 0x11 ;  /* 0x000000112f047836 */ /* 0x000fe20000000000 */
[----:B------:R-:W-:-:S02]  /*c830*/  FSEL R19, R62, -INF , P3 ;  /* 0xff8000003e137808 */ /* 0x000fc40001800000 */
[----:B------:R-:W-:Y:S02]  /*c840*/  FSEL R24, R61, -INF , P1 ;  /* 0xff8000003d187808 */ /* 0x000fe40000800000 */
[----:B------:R-:W-:Y:S02]  /*c850*/  ISETP.GE.AND P1, PT, R5, R151, PT ;  /* 0x000000970500720c */ /* 0x000fe40003f26270 */
[----:B------:R-:W-:Y:S02]  /*c860*/  FSEL R18, R63, -INF , P0 ;  /* 0xff8000003f127808 */ /* 0x000fe40000000000 */
[----:B------:R-:W-:Y:S01]  /*c870*/  FSEL R23, R23, -INF , !P6 ;  /* 0xff80000017177808 */ /* 0x000fe20007000000 */
[----:B------:R-:W-:Y:S01]  /*c880*/  LDSM.16.MT88.4 R60, [R0+0x7000] ;  /* 0x00700000003c783b */ /* 0x000fe20000004200 */
[----:B------:R-:W-:Y:S02]  /*c890*/  ISETP.GE.AND P3, PT, R5, R153, PT ;  /* 0x000000990500720c */ /* 0x000fe40003f66270 */
[----:B------:R-:W-:-:S02]  /*c8a0*/  FSEL R19, R19, -INF , !P5 ;  /* 0xff80000013137808 */ /* 0x000fc40006800000 */
[C---:B------:R-:W-:Y:S02]  /*c8b0*/  ISETP.GE.AND P6, PT, R5.reuse, R152, PT ;  /* 0x000000980500720c */ /* 0x040fe40003fc6270 */
[----:B------:R-:W-:Y:S01]  /*c8c0*/  ISETP.GE.AND P5, PT, R5, R150, PT ;  /* 0x000000960500720c */ /* 0x000fe20003fa6270 */
[----:B------:R-:W-:Y:S01]  /*c8d0*/  VIADD R5, R47, 0x18 ;  /* 0x000000182f057836 */ /* 0x000fe20000000000 */
[----:B------:R-:W-:Y:S02]  /*c8e0*/  ISETP.GE.AND P0, PT, R4, R153, PT ;  /* 0x000000990400720c */ /* 0x000fe40003f06270 */
[----:B------:R-:W-:Y:S02]  /*c8f0*/  FSEL R16, R58, -INF , P1 ;  /* 0xff8000003a107808 */ /* 0x000fe40000800000 */
[----:B------:R-:W-:Y:S02]  /*c900*/  FSEL R18, R18, -INF , !P2 ;  /* 0xff80000012127808 */ /* 0x000fe40005000000 */
[----:B------:R-:W-:-:S02]  /*c910*/  FSEL R24, R24, -INF , !P4 ;  /* 0xff80000018187808 */ /* 0x000fc40006000000 */
[----:B------:R-:W-:Y:S02]  /*c920*/  ISETP.GE.AND P2, PT, R4, R151, PT ;  /* 0x000000970400720c */ /* 0x000fe40003f46270 */
[----:B------:R-:W-:Y:S02]  /*c930*/  FSEL R6, R56, -INF , P3 ;  /* 0xff80000038067808 */ /* 0x000fe40001800000 */
[C---:B------:R-:W-:Y:S02]  /*c940*/  ISETP.GE.AND P4, PT, R4.reuse, R152, PT ;  /* 0x000000980400720c */ /* 0x040fe40003f86270 */
[----:B------:R-:W-:Y:S01]  /*c950*/  ISETP.GE.AND P3, PT, R4, R150, PT ;  /* 0x000000960400720c */ /* 0x000fe20003f66270 */
[----:B------:R-:W-:Y:S01]  /*c960*/  VIADD R4, R47, 0x19 ;  /* 0x000000192f047836 */ /* 0x000fe20000000000 */
[----:B------:R-:W-:Y:S02]  /*c970*/  FSEL R57, R57, -INF , P0 ;  /* 0xff80000039397808 */ /* 0x000fe40000000000 */
[----:B------:R-:W-:-:S02]  /*c980*/  FSEL R16, R16, -INF , !P5 ;  /* 0xff80000010107808 */ /* 0x000fc40006800000 */
[C---:B------:R-:W-:Y:S02]  /*c990*/  ISETP.GE.AND P1, PT, R5.reuse, R153, PT ;  /* 0x000000990500720c */ /* 0x040fe40003f26270 */
[----:B------:R-:W-:Y:S02]  /*c9a0*/  ISETP.GE.AND P5, PT, R5, R151, PT ;  /* 0x000000970500720c */ /* 0x000fe40003fa6270 */
[----:B------:R-:W-:Y:S02]  /*c9b0*/  FSEL R6, R6, -INF , !P6 ;  /* 0xff80000006067808 */ /* 0x000fe40007000000 */
[----:B------:R-:W-:Y:S02]  /*c9c0*/  FSEL R22, R59, -INF , P2 ;  /* 0xff8000003b167808 */ /* 0x000fe40001000000 */
[C---:B------:R-:W-:Y:S02]  /*c9d0*/  ISETP.GE.AND P6, PT, R5.reuse, R152, PT ;  /* 0x000000980500720c */ /* 0x040fe40003fc6270 */
[----:B------:R-:W-:-:S02]  /*c9e0*/  ISETP.GE.AND P0, PT, R5, R150, PT ;  /* 0x000000960500720c */ /* 0x000fc40003f06270 */
[----:B------:R-:W-:Y:S02]  /*c9f0*/  FSEL R5, R57, -INF , !P4 ;  /* 0xff80000039057808 */ /* 0x000fe40006000000 */
[----:B------:R-:W-:Y:S02]  /*ca00*/  ISETP.GE.AND P4, PT, R4, R153, PT ;  /* 0x000000990400720c */ /* 0x000fe40003f86270 */
[----:B------:R-:W-:Y:S02]  /*ca10*/  FSEL R52, R52, -INF , P1 ;  /* 0xff80000034347808 */ /* 0x000fe40000800000 */
[----:B------:R-:W-:Y:S02]  /*ca20*/  FSEL R20, R54, -INF , P5 ;  /* 0xff80000036147808 */ /* 0x000fe40002800000 */
[----:B------:R-:W-:Y:S02]  /*ca30*/  FSEL R22, R22, -INF , !P3 ;  /* 0xff80000016167808 */ /* 0x000fe40005800000 */
[----:B------:R-:W-:-:S02]  /*ca40*/  ISETP.GE.AND P3, PT, R4, R151, PT ;  /* 0x000000970400720c */ /* 0x000fc40003f66270 */
[C---:B------:R-:W-:Y:S02]  /*ca50*/  ISETP.GE.AND P2, PT, R4.reuse, R152, PT ;  /* 0x000000980400720c */ /* 0x040fe40003f46270 */
[----:B------:R-:W-:Y:S02]  /*ca60*/  ISETP.GE.AND P1, PT, R4, R150, PT ;  /* 0x000000960400720c */ /* 0x000fe40003f26270 */
[----:B------:R-:W-:Y:S02]  /*ca70*/  FSEL R4, R52, -INF , !P6 ;  /* 0xff80000034047808 */ /* 0x000fe40007000000 */
[----:B------:R-:W-:Y:S02]  /*ca80*/  FSEL R20, R20, -INF , !P0 ;  /* 0xff80000014147808 */ /* 0x000fe40004000000 */
[----:B------:R-:W-:Y:S02]  /*ca90*/  FSEL R17, R53, -INF , P4 ;  /* 0xff80000035117808 */ /* 0x000fe40002000000 */
[----:B------:R-:W-:-:S02]  /*caa0*/  ISETP.GE.AND P5, PT, R21, R153, PT ;  /* 0x000000991500720c */ /* 0x000fc40003fa6270 */
[C---:B------:R-:W-:Y:S02]  /*cab0*/  ISETP.GE.AND P6, PT, R21.reuse, R152, PT ;  /* 0x000000981500720c */ /* 0x040fe40003fc6270 */
[C---:B------:R-:W-:Y:S02]  /*cac0*/  ISETP.GE.AND P0, PT, R21.reuse, R151, PT ;  /* 0x000000971500720c */ /* 0x040fe40003f06270 */
[----:B------:R-:W-:Y:S02]  /*cad0*/  ISETP.GE.AND P4, PT, R21, R150, PT ;  /* 0x000000961500720c */ /* 0x000fe40003f86270 */
[----:B------:R-:W-:Y:S02]  /*cae0*/  FSEL R21, R55, -INF , P3 ;  /* 0xff80000037157808 */ /* 0x000fe40001800000 */
[----:B------:R-:W-:Y:S01]  /*caf0*/  ISETP.GE.AND P3, PT, R25, R153, PT ;  /* 0x000000991900720c */ /* 0x000fe20003f66270 */
[----:B------:R-:W-:Y:S01]  /*cb00*/  LDSM.16.MT88.4 R52, [R109+0x7000] ;  /* 0x007000006d34783b */ /* 0x000fe20000004200 */
[----:B------:R-:W-:-:S02]  /*cb10*/  FSEL R40, R40, -INF , P5 ;  /* 0xff80000028287808 */ /* 0x000fc40002800000 */
[----:B------:R-:W-:Y:S02]  /*cb20*/  FSEL R28, R42, -INF , P0 ;  /* 0xff8000002a1c7808 */ /* 0x000fe40000000000 */
[----:B------:R-:W-:Y:S02]  /*cb30*/  FSEL R31, R41, -INF , P3 ;  /* 0xff800000291f7808 */ /* 0x000fe40001800000 */
[C---:B------:R-:W-:Y:S02]  /*cb40*/  ISETP.GE.AND P5, PT, R25.reuse, R152, PT ;  /* 0x000000981900720c */ /* 0x040fe40003fa6270 */
[C---:B------:R-:W-:Y:S02]  /*cb50*/  ISETP.GE.AND P0, PT, R25.reuse, R151, PT ;  /* 0x000000971900720c */ /* 0x040fe40003f06270 */
[----:B------:R-:W-:Y:S01]  /*cb60*/  ISETP.GE.AND P3, PT, R25, R150, PT ;  /* 0x000000961900720c */ /* 0x000fe20003f66270 */
[----:B------:R-:W-:Y:S01]  /*cb70*/  VIADD R25, R47, 0x28 ;  /* 0x000000282f197836 */ /* 0x000fe20000000000 */
[----:B------:R-:W-:-:S02]  /*cb80*/  FSEL R17, R17, -INF , !P2 ;  /* 0xff80000011117808 */ /* 0x000fc40005000000 */
[----:B------:R-:W-:Y:S02]  /*cb90*/  FSEL R21, R21, -INF , !P1 ;  /* 0xff80000015157808 */ /* 0x000fe40004800000 */
[----:B------:R-:W-:Y:S02]  /*cba0*/  ISETP.GE.AND P1, PT, R25, R151, PT ;  /* 0x000000971900720c */ /* 0x000fe40003f26270 */
[----:B------:R-:W-:Y:S02]  /*cbb0*/  ISETP.GE.AND P2, PT, R26, R153, PT ;  /* 0x000000991a00720c */ /* 0x000fe40003f46270 */
[----:B------:R-:W-:Y:S02]  /*cbc0*/  FSEL R43, R43, -INF , P0 ;  /* 0xff8000002b2b7808 */ /* 0x000fe40000000000 */
[----:B------:R-:W-:Y:S02]  /*cbd0*/  FSEL R38, R38, -INF , P1 ;  /* 0xff80000026267808 */ /* 0x000fe40000800000 */
[----:B------:R-:W-:-:S02]  /*cbe0*/  FSEL R29, R37, -INF , P2 ;  /* 0xff800000251d7808 */ /* 0x000fc40001000000 */
[CC--:B------:R-:W-:Y:S02]  /*cbf0*/  ISETP.GE.AND P0, PT, R25.reuse, R153.reuse, PT ;  /* 0x000000991900720c */ /* 0x0c0fe40003f06270 */
[C---:B------:R-:W-:Y:S02]  /*cc00*/  ISETP.GE.AND P1, PT, R25.reuse, R152, PT ;  /* 0x000000981900720c */ /* 0x040fe40003f26270 */
[----:B------:R-:W-:Y:S01]  /*cc10*/  ISETP.GE.AND P2, PT, R25, R150, PT ;  /* 0x000000961900720c */ /* 0x000fe20003f46270 */
[----:B------:R-:W-:Y:S01]  /*cc20*/  VIADD R25, R47, 0x30 ;  /* 0x000000302f197836 */ /* 0x000fe20000000000 */
[----:B------:R-:W-:Y:S02]  /*cc30*/  FSEL R28, R28, -INF , !P4 ;  /* 0xff8000001c1c7808 */ /* 0x000fe40006000000 */
[----:B------:R-:W-:Y:S02]  /*cc40*/  FSEL R30, R36, -INF , P0 ;  /* 0xff800000241e7808 */ /* 0x000fe40000000000 */
[----:B------:R-:W-:-:S02]  /*cc50*/  ISETP.GE.AND P4, PT, R25, R153, PT ;  /* 0x000000991900720c */ /* 0x000fc40003f86270 */
[----:B------:R-:W-:Y:S02]  /*cc60*/  ISETP.GE.AND P0, PT, R26, R151, PT ;  /* 0x000000971a00720c */ /* 0x000fe40003f06270 */
[----:B------:R-:W-:Y:S02]  /*cc70*/  FSEL R31, R31, -INF , !P5 ;  /* 0xff8000001f1f7808 */ /* 0x000fe40006800000 */
[-C--:B------:R-:W-:Y:S02]  /*cc80*/  ISETP.GE.AND P5, PT, R27, R153.reuse, PT ;  /* 0x000000991b00720c */ /* 0x080fe40003fa6270 */
[----:B------:R-:W-:Y:S01]  /*cc90*/  FSEL R94, R32, -INF , P4 ;  /* 0xff800000205e7808 */ /* 0x000fe20002000000 */
[C---:B------:R-:W-:Y:S01]  /*cca0*/  VIADD R32, R47.reuse, 0x38 ;  /* 0x000000382f207836 */ /* 0x040fe20000000000 */
[----:B------:R-:W-:Y:S02]  /*ccb0*/  ISETP.GE.AND P4, PT, R47, R153, PT ;  /* 0x000000992f00720c */ /* 0x000fe40003f86270 */
[----:B------:R-:W-:-:S02]  /*ccc0*/  FSEL R39, R39, -INF , P0 ;  /* 0xff80000027277808 */ /* 0x000fc40000000000 */
[----:B------:R-:W-:Y:S02]  /*ccd0*/  FSEL R110, R40, -INF , !P6 ;  /* 0xff800000286e7808 */ /* 0x000fe40007000000 */
[C---:B------:R-:W-:Y:S02]  /*cce0*/  ISETP.GE.AND P0, PT, R26.reuse, R152, PT ;  /* 0x000000981a00720c */ /* 0x040fe40003f06270 */
[----:B------:R-:W-:Y:S02]  /*ccf0*/  ISETP.GE.AND P6, PT, R26, R150, PT ;  /* 0x000000961a00720c */ /* 0x000fe40003fc6270 */
[----:B------:R-:W-:Y:S02]  /*cd00*/  FSEL R33, R33, -INF , P5 ;  /* 0xff80000021217808 */ /* 0x000fe40002800000 */
[----:B------:R-:W-:Y:S02]  /*cd10*/  ISETP.GE.AND P5, PT, R47, R152, PT ;  /* 0x000000982f00720c */ /* 0x000fe40003fa6270 */
[----:B------:R-:W-:-:S02]  /*cd20*/  FSEL R26, R64, -INF , P4 ;  /* 0xff800000401a7808 */ /* 0x000fc40002000000 */
[----:B------:R-:W-:Y:S02]  /*cd30*/  ISETP.GE.AND P4, PT, R32, R153, PT ;  /* 0x000000992000720c */ /* 0x000fe40003f86270 */
[----:B------:R-:W-:Y:S02]  /*cd40*/  FSEL R26, R26, -INF , !P5 ;  /* 0xff8000001a1a7808 */ /* 0x000fe40006800000 */
[----:B------:R-:W-:Y:S02]  /*cd50*/  FSEL R116, R43, -INF , !P3 ;  /* 0xff8000002b747808 */ /* 0x000fe40005800000 */
[----:B------:R-:W-:Y:S01]  /*cd60*/  FMNMX3.FTZ R36, R26, R3, R23, !PT ;  /* 0x000000031a247276 */ /* 0x000fe20007810017 */
[----:B------:R-:W-:Y:S01]  /*cd70*/  LDSM.16.MT88.4 R40, [R0+0x8000] ;  /* 0x008000000028783b */ /* 0x000fe20000004200 */
[----:B------:R-:W-:Y:S02]  /*cd80*/  ISETP.GE.AND P3, PT, R47, R151, PT ;  /* 0x000000972f00720c */ /* 0x000fe40003f66270 */
[----:B------:R-:W-:-:S02]  /*cd90*/  FMNMX3.FTZ R36, R36, R24, R6, !PT ;  /* 0x0000001824247276 */ /* 0x000fc40007810006 */
[----:B------:R-:W-:Y:S02]  /*cda0*/  FSEL R30, R30, -INF , !P1 ;  /* 0xff8000001e1e7808 */ /* 0x000fe40004800000 */
[----:B------:R-:W-:Y:S02]  /*cdb0*/  FSEL R92, R100, -INF , P4 ;  /* 0xff800000645c7808 */ /* 0x000fe40002000000 */
[----:B------:R-:W-:Y:S02]  /*cdc0*/  FMNMX3.FTZ R36, R36, R5, R4, !PT ;  /* 0x0000000524247276 */ /* 0x000fe40007810004 */
[C---:B------:R-:W-:Y:S02]  /*cdd0*/  ISETP.GE.AND P5, PT, R25.reuse, R152, PT ;  /* 0x000000981900720c */ /* 0x040fe40003fa6270 */
[C---:B------:R-:W-:Y:S02]  /*cde0*/  ISETP.GE.AND P1, PT, R25.reuse, R151, PT ;  /* 0x000000971900720c */ /* 0x040fe40003f26270 */
[----:B------:R-:W-:-:S02]  /*cdf0*/  ISETP.GE.AND P4, PT, R25, R150, PT ;  /* 0x000000961900720c */ /* 0x000fc40003f86270 */
[----:B------:R-:W-:Y:S02]  /*ce00*/  FSEL R29, R29, -INF , !P0 ;  /* 0xff8000001d1d7808 */ /* 0x000fe40004000000 */
[----:B------:R-:W-:Y:S02]  /*ce10*/  FSEL R25, R66, -INF , P3 ;  /* 0xff80000042197808 */ /* 0x000fe40001800000 */
[C---:B------:R-:W-:Y:S01]  /*ce20*/  ISETP.GE.AND P0, PT, R47.reuse, R150, PT ;  /* 0x000000962f00720c */ /* 0x040fe20003f06270 */
[----:B------:R-:W-:Y:S01]  /*ce30*/  VIADD R47, R47, 0x39 ;  /* 0x000000392f2f7836 */ /* 0x000fe20000000000 */
[----:B------:R-:W-:Y:S02]  /*ce40*/  ISETP.GE.AND P3, PT, R27, R152, PT ;  /* 0x000000981b00720c */ /* 0x000fe40003f66270 */
[----:B------:R-:W-:Y:S02]  /*ce50*/  FMNMX3.FTZ R36, R36, R17, R110, !PT ;  /* 0x0000001124247276 */ /* 0x000fe4000781006e */
[----:B------:R-:W-:-:S02]  /*ce60*/  FSEL R94, R94, -INF , !P5 ;  /* 0xff8000005e5e7808 */ /* 0x000fc40006800000 */
[----:B------:R-:W-:Y:S02]  /*ce70*/  FSEL R93, R33, -INF , !P3 ;  /* 0xff800000215d7808 */ /* 0x000fe40005800000 */
[-C--:B------:R-:W-:Y:S02]  /*ce80*/  ISETP.GE.AND P5, PT, R32, R152.reuse, PT ;  /* 0x000000982000720c */ /* 0x080fe40003fa6270 */
[----:B------:R-:W-:Y:S02]  /*ce90*/  ISETP.GE.AND P3, PT, R47, R153, PT ;  /* 0x000000992f00720c */ /* 0x000fe40003f66270 */
[----:B------:R-:W-:Y:S02]  /*cea0*/  FMNMX3.FTZ R36, R36, R31, R30, !PT ;  /* 0x0000001f24247276 */ /* 0x000fe4000781001e */
[----:B------:R-:W-:Y:S02]  /*ceb0*/  FSEL R25, R25, -INF , !P0 ;  /* 0xff80000019197808 */ /* 0x000fe40004000000 */
[----:B------:R-:W-:-:S02]  /*cec0*/  ISETP.GE.AND P0, PT, R47, R152, PT ;  /* 0x000000982f00720c */ /* 0x000fc40003f06270 */
[----:B------:R-:W-:Y:S02]  /*ced0*/  FSEL R101, R101, -INF , P3 ;  /* 0xff80000065657808 */ /* 0x000fe40001800000 */
[----:B------:R-:W-:Y:S02]  /*cee0*/  FSEL R92, R92, -INF , !P5 ;  /* 0xff8000005c5c7808 */ /* 0x000fe40006800000 */
[----:B------:R-:W-:Y:S02]  /*cef0*/  FMNMX3.FTZ R36, R36, R29, R94, !PT ;  /* 0x0000001d24247276 */ /* 0x000fe4000781005e */
[----:B------:R-:W-:Y:S02]  /*cf00*/  FSEL R124, R101, -INF , !P0 ;  /* 0xff800000657c7808 */ /* 0x000fe40004000000 */
[----:B------:R-:W-:Y:S02]  /*cf10*/  FMNMX3.FTZ R36, R36, R93, R92, !PT ;  /* 0x0000005d24247276 */ /* 0x000fe4000781005c */
[----:B------:R-:W-:-:S02]  /*cf20*/  FMNMX3.FTZ R33, R25, R7, R19, !PT ;  /* 0x0000000719217276 */ /* 0x000fc40007810013 */
[CC--:B------:R-:W-:Y:S02]  /*cf30*/  ISETP.GE.AND P3, PT, R27.reuse, R151.reuse, PT ;  /* 0x000000971b00720c */ /* 0x0c0fe40003f66270 */
[----:B------:R-:W-:Y:S02]  /*cf40*/  ISETP.GE.AND P5, PT, R27, R150, PT ;  /* 0x000000961b00720c */ /* 0x000fe40003fa6270 */
[----:B------:R-:W-:Y:S02]  /*cf50*/  FMNMX.FTZ R27, R124, R36, !PT ;  /* 0x000000247c1b7209 */ /* 0x000fe40007810000 */
[----:B------:R-:W-:Y:S02]  /*cf60*/  FMNMX3.FTZ R33, R33, R18, R16, !PT ;  /* 0x0000001221217276 */ /* 0x000fe40007810010 */
[----:B------:R-:W-:Y:S02]  /*cf70*/  FSEL R34, R34, -INF , P1 ;  /* 0xff80000022227808 */ /* 0x000fe40000800000 */
[----:B------:R-:W-:-:S02]  /*cf80*/  ISETP.GE.AND P0, PT, R32, R151, PT ;  /* 0x000000972000720c */ /* 0x000fc40003f06270 */
[----:B------:R-:W-:Y:S02]  /*cf90*/  ISETP.GE.AND P1, PT, R32, R150, PT ;  /* 0x000000962000720c */ /* 0x000fe40003f26270 */
[----:B------:R-:W-:Y:S01]  /*cfa0*/  FMNMX3.FTZ R33, R33, R22, R20, !PT ;  /* 0x0000001621217276 */ /* 0x000fe20007810014 */
[----:B------:R-:W1:Y:S01]  /*cfb0*/  SHFL.BFLY PT, R32, R27, 0x2, 0x1f ;  /* 0x0c401f001b207f89 */ /* 0x000e6200000e0000 */
[----:B------:R-:W-:Y:S02]  /*cfc0*/  FSEL R117, R38, -INF , !P2 ;  /* 0xff80000026757808 */ /* 0x000fe40005000000 */
[----:B------:R-:W-:Y:S02]  /*cfd0*/  FMNMX3.FTZ R33, R33, R21, R28, !PT ;  /* 0x0000001521217276 */ /* 0x000fe4000781001c */
[----:B------:R-:W-:Y:S02]  /*cfe0*/  FSEL R35, R35, -INF , P3 ;  /* 0xff80000023237808 */ /* 0x000fe40001800000 */
[----:B------:R-:W-:-:S02]  /*cff0*/  ISETP.GE.AND P2, PT, R47, R151, PT ;  /* 0x000000972f00720c */ /* 0x000fc40003f46270 */
[----:B------:R-:W-:Y:S02]  /*d000*/  FSEL R102, R102, -INF , P0 ;  /* 0xff80000066667808 */ /* 0x000fe40000000000 */
[----:B------:R-:W-:Y:S02]  /*d010*/  FSEL R95, R39, -INF , !P6 ;  /* 0xff800000275f7808 */ /* 0x000fe40007000000 */
[----:B------:R-:W-:Y:S02]  /*d020*/  FSEL R123, R34, -INF , !P4 ;  /* 0xff800000227b7808 */ /* 0x000fe40006000000 */
[----:B------:R-:W-:Y:S02]  /*d030*/  FMNMX3.FTZ R33, R33, R116, R117, !PT ;  /* 0x0000007421217276 */ /* 0x000fe40007810075 */
[----:B------:R-:W-:Y:S02]  /*d040*/  ISETP.GE.AND P3, PT, R47, R150, PT ;  /* 0x000000962f00720c */ /* 0x000fe40003f66270 */
[----:B------:R-:W-:-:S02]  /*d050*/  FSEL R103, R103, -INF , P2 ;  /* 0xff80000067677808 */ /* 0x000fc40001000000 */
[----:B------:R-:W-:Y:S02]  /*d060*/  FSEL R122, R35, -INF , !P5 ;  /* 0xff800000237a7808 */ /* 0x000fe40006800000 */
[----:B------:R-:W-:Y:S02]  /*d070*/  FSEL R120, R102, -INF , !P1 ;  /* 0xff80000066787808 */ /* 0x000fe40004800000 */
[----:B------:R-:W-:Y:S02]  /*d080*/  FMNMX3.FTZ R33, R33, R95, R123, !PT ;  /* 0x0000005f21217276 */ /* 0x000fe4000781007b */
[----:B------:R-:W-:Y:S02]  /*d090*/  FSEL R119, R103, -INF , !P3 ;  /* 0xff80000067777808 */ /* 0x000fe40005800000 */
[----:B------:R-:W-:Y:S02]  /*d0a0*/  FMNMX3.FTZ R33, R33, R122, R120, !PT ;  /* 0x0000007a21217276 */ /* 0x000fe40007810078 */
[----:B-1----:R-:W-:-:S02]  /*d0b0*/  FMNMX.FTZ R27, R27, R32, !PT ;  /* 0x000000201b1b7209 */ /* 0x002fc40007810000 */
[----:B------:R-:W-:-:S03]  /*d0c0*/  FMNMX.FTZ R33, R119, R33, !PT ;  /* 0x0000002177217209 */ /* 0x000fc60007810000 */
[----:B------:R-:W1:Y:S04]  /*d0d0*/  SHFL.BFLY PT, R86, R27, 0x1, 0x1f ;  /* 0x0c201f001b567f89 */ /* 0x000e6800000e0000 */
[----:B------:R-:W2:Y:S01]  /*d0e0*/  SHFL.BFLY PT, R32, R33, 0x2, 0x1f ;  /* 0x0c401f0021207f89 */ /* 0x000ea200000e0000 */
[----:B-1----:R-:W-:Y:S02]  /*d0f0*/  FMNMX.FTZ R86, R27, R86, !PT ;  /* 0x000000561b567209 */ /* 0x002fe40007810000 */
[----:B--2---:R-:W-:-:S03]  /*d100*/  FMNMX.FTZ R32, R33, R32, !PT ;  /* 0x0000002021207209 */ /* 0x004fc60007810000 */
[----:B---3--:R-:W-:Y:S01]  /*d110*/  FMUL.FTZ R125, R111, R86 ;  /* 0x000000566f7d7220 */ /* 0x008fe20000410000 */
        /* <DEDUP_REMOVED lines=20> */
[----:B------:R-:W-:Y:S01]  /*d260*/  FFMA.FTZ R158, R124, R111, -R125 ;  /* 0x0000006f7c9e7223 */ /* 0x000fe2000001087d */
[----:B-1----:R-:W-:-:S02]  /*d270*/  FMNMX.FTZ R3, R32, R27, !PT ;  /* 0x0000001b20037209 */ /* 0x002fc40007810000 */
[----:B------:R-:W-:Y:S02]  /*d280*/  LDSM.16.MT88.4 R32, [R109+0x7400] ;  /* 0x007400006d20783b */ /* 0x000fe40000004200 */
[----:B------:R-:W-:Y:S01]  /*d290*/  FSETP.NEU.FTZ.AND P0, PT, R3, -INF , PT ;  /* 0xff8000000300780b */ /* 0x000fe20003f1d000 */
[----:B------:R-:W-:Y:S01]  /*d2a0*/  FMUL.FTZ R121, R111, R3 ;  /* 0x000000036f797220 */ /* 0x000fe20000410000 */
[----:B------:R-:W-:Y:S04]  /*d2b0*/  MUFU.EX2 R98, R98 ;  /* 0x0000006200627308 */ /* 0x000fe80000000800 */
[----:B------:R-:W-:Y:S02]  /*d2c0*/  FSEL R121, R121, RZ, P0 ;  /* 0x000000ff79797208 */ /* 0x000fe40000000000 */
[----:B------:R-:W-:-:S02]  /*d2d0*/  ISETP.GT.AND P0, PT, R89, R135, PT ;  /* 0x000000875900720c */ /* 0x000fc40003f04270 */
[----:B------:R-:W1:Y:S01]  /*d2e0*/  MUFU.EX2 R100, R100 ;  /* 0x0000006400647308 */ /* 0x000e620000000800 */
[-CC-:B------:R-:W-:Y:S01]  /*d2f0*/  FFMA.FTZ R108, R25, R111.reuse, -R121.reuse ;  /* 0x0000006f196c7223 */ /* 0x180fe20000010879 */
[-CC-:B------:R-:W-:Y:S01]  /*d300*/  FFMA.FTZ R107, R7, R111.reuse, -R121.reuse ;  /* 0x0000006f076b7223 */ /* 0x180fe20000010879 */
[-CC-:B------:R-:W-:Y:S01]  /*d310*/  FFMA.FTZ R104, R19, R111.reuse, -R121.reuse ;  /* 0x0000006f13687223 */ /* 0x180fe20000010879 */
[-CC-:B------:R-:W-:Y:S01]  /*d320*/  FFMA.FTZ R103, R18, R111.reuse, -R121.reuse ;  /* 0x0000006f12677223 */ /* 0x180fe20000010879 */
[----:B------:R-:W3:Y:S01]  /*d330*/  LDSM.16.MT88.4 R4, [R109+0x8000] ;  /* 0x008000006d04783b */ /* 0x000ee20000004200 */
[-CC-:B------:R-:W-:Y:S01]  /*d340*/  FFMA.FTZ R99, R16, R111.reuse, -R121.reuse ;  /* 0x0000006f10637223 */ /* 0x180fe20000010879 */
[-CC-:B------:R-:W-:Y:S01]  /*d350*/  FFMA.FTZ R102, R22, R111.reuse, -R121.reuse ;  /* 0x0000006f16667223 */ /* 0x180fe20000010879 */
[----:B------:R-:W-:Y:S01]  /*d360*/  MUFU.EX2 R108, R108 ;  /* 0x0000006c006c7308 */ /* 0x000fe20000000800 */
[----:B------:R-:W4:Y:S01]  /*d370*/  LDSM.16.MT88.4 R16, [R0+0x6400] ;  /* 0x006400000010783b */ /* 0x000f220000004200 */
[-CC-:B------:R-:W-:Y:S01]  /*d380*/  FFMA.FTZ R91, R20, R111.reuse, -R121.reuse ;  /* 0x0000006f145b7223 */ /* 0x180fe20000010879 */
[-CC-:B------:R-:W-:Y:S01]  /*d390*/  FFMA.FTZ R101, R21, R111.reuse, -R121.reuse ;  /* 0x0000006f15657223 */ /* 0x180fe20000010879 */
[----:B--2---:R-:W-:Y:S01]  /*d3a0*/  F2FP.F16.F32.PACK_AB R48, R105, R106 ;  /* 0x0000006a6930723e */ /* 0x004fe200000000ff */
[----:B------:R-:W2:Y:S01]  /*d3b0*/  LDSM.16.MT88.4 R24, [R109+0x6400] ;  /* 0x006400006d18783b */ /* 0x000ea20000004200 */
[-CC-:B------:R-:W-:Y:S01]  /*d3c0*/  FFMA.FTZ R115, R28, R111.reuse, -R121.reuse ;  /* 0x0000006f1c737223 */ /* 0x180fe20000010879 */
[-CC-:B------:R-:W-:Y:S01]  /*d3d0*/  FFMA.FTZ R116, R116, R111.reuse, -R121.reuse ;  /* 0x0000006f74747223 */ /* 0x180fe20000010879 */
[----:B------:R-:W5:Y:S01]  /*d3e0*/  MUFU.EX2 R107, R107 ;  /* 0x0000006b006b7308 */ /* 0x000f620000000800 */
[----:B-1----:R-:W-:Y:S01]  /*d3f0*/  F2FP.F16.F32.PACK_AB R50, R100, R98 ;  /* 0x000000626432723e */ /* 0x002fe200000000ff */
[----:B------:R-:W1:Y:S01]  /*d400*/  LDSM.16.MT88.4 R20, [R0+0x7400] ;  /* 0x007400000014783b */ /* 0x000e620000004200 */
[-CC-:B------:R-:W-:Y:S01]  /*d410*/  FFMA.FTZ R117, R117, R111.reuse, -R121.reuse ;  /* 0x0000006f75757223 */ /* 0x180fe20000010879 */
[-CC-:B------:R-:W-:Y:S01]  /*d420*/  FFMA.FTZ R118, R95, R111.reuse, -R121.reuse ;  /* 0x0000006f5f767223 */ /* 0x180fe20000010879 */
[-CC-:B------:R-:W-:Y:S01]  /*d430*/  FFMA.FTZ R123, R123, R111.reuse, -R121.reuse ;  /* 0x0000006f7b7b7223 */ /* 0x180fe20000010879 */
[----:B------:R-:W-:Y:S01]  /*d440*/  LDSM.16.MT88.4 R28, [R0+0x6800] ;  /* 0x00680000001c783b */ /* 0x000fe20000004200 */
[-CC-:B------:R-:W-:Y:S01]  /*d450*/  FFMA.FTZ R122, R122, R111.reuse, -R121.reuse ;  /* 0x0000006f7a7a7223 */ /* 0x180fe20000010879 */
[----:B------:R-:W3:Y:S01]  /*d460*/  MUFU.EX2 R104, R104 ;  /* 0x0000006800687308 */ /* 0x000ee20000000800 */
[-CC-:B------:R-:W-:Y:S01]  /*d470*/  FFMA.FTZ R120, R120, R111.reuse, -R121.reuse ;  /* 0x0000006f78787223 */ /* 0x180fe20000010879 */
[----:B------:R-:W-:Y:S01]  /*d480*/  LDSM.16.MT88.4 R92, [R0+0x8800] ;  /* 0x00880000005c783b */ /* 0x000fe20000004200 */
[----:B------:R-:W-:Y:S01]  /*d490*/  FFMA.FTZ R157, R119, R111, -R121 ;  /* 0x0000006f779d7223 */ /* 0x000fe20000010879 */
[----:B------:R-:W-:-:S04]  /*d4a0*/  FADD.FTZ R105, R106, R105 ;  /* 0x000000696a697221 */ /* 0x000fc80000010000 */
[----:B------:R-:W4:Y:S01]  /*d4b0*/  MUFU.EX2 R103, R103 ;  /* 0x0000006700677308 */ /* 0x000f220000000800 */
[----:B-----5:R-:W-:Y:S01]  /*d4c0*/  F2FP.F16.F32.PACK_AB R49, R107, R108 ;  /* 0x0000006c6b31723e */ /* 0x020fe200000000ff */
[----:B------:R-:W-:Y:S01]  /*d4d0*/  FADD.FTZ R107, R108, R107 ;  /* 0x0000006b6c6b7221 */ /* 0x000fe20000010000 */
[----:B------:R-:W-:-:S04]  /*d4e0*/  FADD.FTZ R105, R98, R105 ;  /* 0x0000006962697221 */ /* 0x000fc80000010000 */
[----:B------:R-:W-:Y:S01]  /*d4f0*/  FADD.FTZ R100, R100, R105 ;  /* 0x0000006964647221 */ /* 0x000fe20000010000 */
[----:B------:R-:W5:Y:S01]  /*d500*/  MUFU.EX2 R97, R97 ;  /* 0x0000006100617308 */ /* 0x000f620000000800 */
[----:B---3--:R-:W-:-:S07]  /*d510*/  FADD.FTZ R107, R104, R107 ;  /* 0x0000006b686b7221 */ /* 0x008fce0000010000 */
        /* <DEDUP_REMOVED lines=8> */
[----:B------:R-:W3:Y:S01]  /*d5a0*/  MUFU.EX2 R99, R99 ;  /* 0x0000006300637308 */ /* 0x000ee20000000800 */
[C---:B------:R-:W-:Y:S07]  /*d5b0*/  HMMA.16816.F32 R72, R48.reuse, R68, RZ ;  /* 0x000000443048723c */ /* 0x040fee00000018ff */
[----:B------:R-:W4:Y:S01]  /*d5c0*/  MUFU.EX2 R102, R102 ;  /* 0x0000006600667308 */ /* 0x000f220000000800 */
[C---:B------:R-:W-:Y:S07]  /*d5d0*/  HMMA.16816.F32 R64, R48.reuse, R60, RZ ;  /* 0x0000003c3040723c */ /* 0x040fee00000018ff */
[----:B------:R-:W5:Y:S01]  /*d5e0*/  MUFU.EX2 R91, R91 ;  /* 0x0000005b005b7308 */ /* 0x000f620000000800 */
[----:B------:R-:W-:Y:S01]  /*d5f0*/  HMMA.16816.F32 R56, R48, R52, RZ ;  /* 0x000000343038723c */ /* 0x000fe200000018ff */
[----:B---3--:R-:W-:-:S06]  /*d600*/  FADD.FTZ R103, R99, R103 ;  /* 0x0000006763677221 */ /* 0x008fcc0000010000 */
        /* <DEDUP_REMOVED lines=19> */
[C---:B------:R-:W-:Y:S01]  /*d740*/  F2FP.F16.F32.PACK_AB R6, R14.reuse, R15 ;  /* 0x0000000f0e06723e */ /* 0x040fe200000000ff */
[----:B-----5:R-:W-:Y:S01]  /*d750*/  FADD.FTZ R102, R91, R102 ;  /* 0x000000665b667221 */ /* 0x020fe20000010000 */
[C---:B---3--:R-:W-:Y:S01]  /*d760*/  F2FP.F16.F32.PACK_AB R7, R101.reuse, R91 ;  /* 0x0000005b6507723e */ /* 0x048fe200000000ff */
[----:B------:R-:W-:Y:S02]  /*d770*/  FADD.FTZ R14, R14, R96 ;  /* 0x000000600e0e7221 */ /* 0x000fe40000010000 */
[----:B------:R-:W-:Y:S01]  /*d780*/  FADD.FTZ R101, R101, R102 ;  /* 0x0000006665657221 */ /* 0x000fe20000010000 */
[----:B------:R-:W-:Y:S01]  /*d790*/  MUFU.EX2 R117, R117 ;  /* 0x0000007500757308 */ /* 0x000fe20000000800 */
[----:B--2---:R-:W-:-:S02]  /*d7a0*/  FADD.FTZ R14, R110, R14 ;  /* 0x0000000e6e0e7221 */ /* 0x004fc40000010000 */
[----:B------:R-:W-:Y:S01]  /*d7b0*/  HMMA.16816.F32 R80, R4, R16, R80 ;  /* 0x000000100450723c */ /* 0x000fe20000001850 */
[----:B-1----:R-:W-:-:S04]  /*d7c0*/  FADD.FTZ R101, R115, R101 ;  /* 0x0000006573657221 */ /* 0x002fc80000010000 */
        /* <DEDUP_REMOVED lines=21> */
[C---:B------:R-:W-:Y:S01]  /*d920*/  HMMA.16816.F32 R52, R4.reuse, R34, R52 ;  /* 0x000000220434723c */ /* 0x040fe20000001834 */
[----:B------:R-:W-:Y:S07]  /*d930*/  LDSM.16.MT88.4 R32, [R0+0x6c00] ;  /* 0x006c00000020783b */ /* 0x000fee0000004200 */
[C---:B-----5:R-:W-:Y:S08]  /*d940*/  HMMA.16816.F32 R44, R4.reuse, R24, R44 ;  /* 0x00000018042c723c */ /* 0x060ff0000000182c */
        /* <DEDUP_REMOVED lines=24> */
[C---:B------:R-:W-:Y:S08]  /*dad0*/  HMMA.16816.F32 R80, R4.reuse, R28, R80 ;  /* 0x0000001c0450723c */ /* 0x040ff00000001850 */
[C---:B------:R-:W-:Y:S01]  /*dae0*/  HMMA.16816.F32 R76, R4.reuse, R30, R76 ;  /* 0x0000001e044c723c */ /* 0x040fe2000000184c */
[----:B------:R-:W3:Y:S07]  /*daf0*/  LDSM.16.MT88.4 R28, [R109+0x6c00] ;  /* 0x006c00006d1c783b */ /* 0x000eee0000004200 */
[C---:B-----5:R-:W-:Y:S08]  /*db00*/  HMMA.16816.F32 R56, R4.reuse, R24, R56 ;  /* 0x000000180438723c */ /* 0x060ff00000001838 */
[C---:B------:R-:W-:Y:S01]  /*db10*/  HMMA.16816.F32 R52, R4.reuse, R26, R52 ;  /* 0x0000001a0434723c */ /* 0x040fe20000001834 */
[----:B------:R-:W4:Y:S07]  /*db20*/  LDSM.16.MT88.4 R24, [R109+0x7c00] ;  /* 0x007c00006d18783b */ /* 0x000f2e0000004200 */
[C---:B------:R-:W-:Y:S08]  /*db30*/  HMMA.16816.F32 R36, R4.reuse, R92, R36 ;  /* 0x0000005c0424723c */ /* 0x040ff00000001824 */
        /* <DEDUP_REMOVED lines=95> */
.L_x_8530:
        /* <DEDUP_REMOVED lines=8> */
.L_x_8531:
[----:B------:R-:W-:Y:S05]  /*e1b0*/  BSYNC.RECONVERGENT B0 ;  /* 0x0000000000007941 */ /* 0x000fea0003800200 */
.L_x_8529:
        /* <DEDUP_REMOVED lines=39> */
[----:B------:R-:W-:Y:S01]  /*e430*/  @!P3 LDGSTS.E.BYPASS.LTC128B.128 [R90+0x8000], desc[UR4][R6.64+0x80] ;  /* 0x08000080065abfae */ /* 0x000fe2000b981a04 */
        /* <DEDUP_REMOVED lines=25> */
[----:B-1----:R-:W-:Y:S04]  /*e5d0*/  LDSM.16.M88.4 R12, [R89] ;  /* 0x00000000590c783b */ /* 0x002fe80000000200 */
[----:B------:R-:W1:Y:S04]  /*e5e0*/  LDSM.16.M88.4 R116, [R87+0x3000] ;  /* 0x003000005774783b */ /* 0x000e680000000200 */
[----:B------:R-:W1:Y:S04]  /*e5f0*/  LDSM.16.M88.4 R20, [R87+0x3400] ;  /* 0x003400005714783b */ /* 0x000e680000000200 */
[----:B------:R-:W1:Y:S04]  /*e600*/  LDSM.16.M88.4 R4, [R87+0x3800] ;  /* 0x003800005704783b */ /* 0x000e680000000200 */
[----:B------:R-:W1:Y:S04]  /*e610*/  LDSM.16.M88.4 R16, [R87+0x3c00] ;  /* 0x003c00005710783b */ /* 0x000e680000000200 */
[----:B------:R-:W-:Y:S01]  /*e620*/  LDSM.16.M88.4 R112, [R2+0x1000] ;  /* 0x001000000270783b */ /* 0x000fe20000000200 */
[C---:B--2---:R-:W-:Y:S03]  /*e630*/  HMMA.16816.F32 R108, R24.reuse, R104, RZ ;  /* 0x00000068186c723c */ /* 0x044fe600000018ff */
[----:B------:R-:W2:Y:S04]  /*e640*/  LDSM.16.M88.4 R8, [R91+0x4000] ;  /* 0x004000005b08783b */ /* 0x000ea80000000200 */
[----:B------:R-:W2:Y:S01]  /*e650*/  LDSM.16.M88.4 R124, [R91+0x4400] ;  /* 0x004400005b7c783b */ /* 0x000ea20000000200 */
[C---:B------:R-:W-:Y:S03]  /*e660*/  HMMA.16816.F32 R104, R24.reuse, R106, RZ ;  /* 0x0000006a1868723c */ /* 0x040fe600000018ff */
[----:B------:R5:W-:Y:S04]  /*e670*/  LDSM.16.M88.4 R160, [R2+0x2000] ;  /* 0x0020000002a0783b */ /* 0x000be80000000200 */
[----:B------:R-:W0:Y:S01]  /*e680*/  LDGDEPBAR ;  /* 0x00000000000079af */ /* 0x000e220000000000 */
[C---:B---3--:R-:W-:Y:S08]  /*e690*/  HMMA.16816.F32 R100, R24.reuse, R96, RZ ;  /* 0x000000601864723c */ /* 0x048ff000000018ff */
[C---:B----4-:R-:W-:Y:S08]  /*e6a0*/  HMMA.16816.F32 R92, R24.reuse, R32, RZ ;  /* 0x00000020185c723c */ /* 0x050ff000000018ff */
[----:B------:R-:W-:Y:S01]  /*e6b0*/  HMMA.16816.F32 R96, R24, R98, RZ ;  /* 0x000000621860723c */ /* 0x000fe200000018ff */
[----:B-----5:R-:W-:-:S05]  /*e6c0*/  VIADD R2, R88, 0xfffffffe ;  /* 0xfffffffe58027836 */ /* 0x020fca0000000000 */
[----:B------:R-:W-:Y:S02]  /*e6d0*/  ISETP.GT.AND P6, PT, R2, R135, PT ;  /* 0x000000870200720c */ /* 0x000fe40003fc4270 */
        /* <DEDUP_REMOVED lines=15> */
[----:B------:R-:W5:Y:S04]  /*e7d0*/  LDSM.16.M88.4 R16, [R87+0x4400] ;  /* 0x004400005710783b */ /* 0x000f680000000200 */
[----:B------:R-:W5:Y:S03]  /*e7e0*/  LDSM.16.M88.4 R12, [R87+0x4800] ;  /* 0x00480000570c783b */ /* 0x000f660000000200 */
        /* <DEDUP_REMOVED lines=12> */
[----:B------:R-:W1:Y:S03]  /*e8b0*/  LDSM.16.M88.4 R112, [R91+0x5c00] ;  /* 0x005c00005b70783b */ /* 0x000e660000000200 */
        /* <DEDUP_REMOVED lines=9> */
[C---:B--2---:R-:W-:Y:S08]  /*e950*/  HMMA.16816.F32 R28, R4.reuse, R8, R28 ;  /* 0x00000008041c723c */ /* 0x044ff0000000181c */
[----:B------:R-:W-:Y:S01]  /*e960*/  HMMA.16816.F32 R24, R4, R10, R24 ;  /* 0x0000000a0418723c */ /* 0x000fe20000001818 */
[----:B------:R-:W2:Y:S04]  /*e970*/  LDSM.16.M88.4 R8, [R87+0x5800] ;  /* 0x005800005708783b */ /* 0x000ea80000000200 */
[----:B------:R-:W2:Y:S01]  /*e980*/  LDSM.16.M88.4 R4, [R87+0x5c00] ;  /* 0x005c00005704783b */ /* 0x000ea20000000200 */
[----:B------:R-:W-:-:S04]  /*e990*/  DEPBAR.LE SB0, 0x0 ;  /* 0x000080000000791a */ /* 0x000fc80000000000 */
[C---:B------:R-:W-:Y:S08]  /*e9a0*/  HMMA.16816.F32 R108, R160.reuse, R124, R108 ;  /* 0x0000007ca06c723c */ /* 0x040ff0000000186c */
[C---:B------:R-:W-:Y:S08]  /*e9b0*/  HMMA.16816.F32 R104, R160.reuse, R126, R104 ;  /* 0x0000007ea068723c */ /* 0x040ff00000001868 */
[C---:B---3--:R-:W-:Y:S08]  /*e9c0*/  HMMA.16816.F32 R100, R160.reuse, R120, R100 ;  /* 0x00000078a064723c */ /* 0x048ff00000001864 */
[C---:B------:R-:W-:Y:S08]  /*e9d0*/  HMMA.16816.F32 R96, R160.reuse, R122, R96 ;  /* 0x0000007aa060723c */ /* 0x040ff00000001860 */
[C---:B-1----:R-:W-:Y:S08]  /*e9e0*/  HMMA.16816.F32 R92, R160.reuse, R116, R92 ;  /* 0x00000074a05c723c */ /* 0x042ff0000000185c */
[C---:B------:R-:W-:Y:S08]  /*e9f0*/  HMMA.16816.F32 R32, R160.reuse, R118, R32 ;  /* 0x00000076a020723c */ /* 0x040ff00000001820 */
[C---:B------:R-:W-:Y:S08]  /*ea00*/  HMMA.16816.F32 R28, R160.reuse, R112, R28 ;  /* 0x00000070a01c723c */ /* 0x040ff0000000181c */
[----:B------:R-:W-:Y:S08]  /*ea10*/  HMMA.16816.F32 R24, R160, R114, R24 ;  /* 0x00000072a018723c */ /* 0x000ff00000001818 */
[C---:B----4-:R-:W-:Y:S08]  /*ea20*/  HMMA.16816.F32 R108, R20.reuse, R16, R108 ;  /* 0x00000010146c723c */ /* 0x050ff0000000186c */
[C---:B------:R-:W-:Y:S08]  /*ea30*/  HMMA.16816.F32 R104, R20.reuse, R18, R104 ;  /* 0x000000121468723c */ /* 0x040ff00000001868 */
[C---:B-----5:R-:W-:Y:S08]  /*ea40*/  HMMA.16816.F32 R100, R20.reuse, R12, R100 ;  /* 0x0000000c1464723c */ /* 0x060ff00000001864 */
[C---:B------:R-:W-:Y:S08]  /*ea50*/  HMMA.16816.F32 R96, R20.reuse, R14, R96 ;  /* 0x0000000e1460723c */ /* 0x040ff00000001860 */
[C---:B--2---:R-:W-:Y:S08]  /*ea60*/  HMMA.16816.F32 R92, R20.reuse, R8, R92 ;  /* 0x00000008145c723c */ /* 0x044ff0000000185c */
[C---:B------:R-:W-:Y:S08]  /*ea70*/  HMMA.16816.F32 R32, R20.reuse, R10, R32 ;  /* 0x0000000a1420723c */ /* 0x040ff00000001820 */
[C---:B------:R-:W-:Y:S08]  /*ea80*/  HMMA.16816.F32 R28, R20.reuse, R4, R28 ;  /* 0x00000004141c723c */ /* 0x040ff0000000181c */
        /* <DEDUP_REMOVED lines=70> */
.L_x_8535:
        /* <DEDUP_REMOVED lines=8> */
.L_x_8536:
[----:B------:R-:W-:Y:S05]  /*ef70*/  BSYNC.RECONVERGENT B0 ;  /* 0x0000000000007941 */ /* 0x000fea0003800200 */
.L_x_8534:
        /* <DEDUP_REMOVED lines=53> */
.L_x_8533:
[----:B------:R-:W-:Y:S05]  /*f2d0*/  BSYNC.RECONVERGENT B1 ;  /* 0x0000000000017941 */ /* 0x000fea0003800200 */
.L_x_8532:
[----:B------:R-:W3:Y:S01]  /*f2e0*/  LD.E R112, desc[UR4][R84.64+0xdc] ;  /* 0x0000dc0454707980 */ /* 0x000ee2000c101900 */
[----:B--2---:R-:W1:Y:S02]  /*f2f0*/  S2R R12, SR_TID.X ;  /* 0x00000000000c7919 */ /* 0x004e640000002100 */
[----:B-1----:R-:W-:-:S05]  /*f300*/  IMAD.SHL.U32 R12, R12, 0x2, RZ ;  /* 0x000000020c0c7824 */ /* 0x002fca00078e00ff */
[----:B------:R-:W-:-:S05]  /*f310*/  LOP3.LUT R12, R12, 0x6, RZ, 0xc0, !PT ;  /* 0x000000060c0c7812 */ /* 0x000fca00078ec0ff */
[C---:B------:R-:W-:Y:S02]  /*f320*/  IMAD R12, R88.reuse, 0x40, R12 ;  /* 0x00000040580c7824 */ /* 0x040fe400078e020c */
[----:B------:R-:W-:Y:S02]  /*f330*/  @P6 VIADD R88, R88, 0xfffffffd ;  /* 0xfffffffd58586836 */ /* 0x000fe40000000000 */
[C---:B------:R-:W-:Y:S02]  /*f340*/  VIADD R5, R12.reuse, 0xffffff80 ;  /* 0xffffff800c057836 */ /* 0x040fe40000000000 */
[C---:B------:R-:W-:Y:S02]  /*f350*/  VIADD R4, R12.reuse, 0xffffff81 ;  /* 0xffffff810c047836 */ /* 0x040fe40000000000 */
[C---:B------:R-:W-:Y:S01]  /*f360*/  VIADD R6, R12.reuse, 0xffffff89 ;  /* 0xffffff890c067836 */ /* 0x040fe20000000000 */
[C---:B------:R-:W-:Y:S01]  /*f370*/  ISETP.GE.AND P1, PT, R5.reuse, R153, PT ;  /* 0x000000990500720c */ /* 0x040fe20003f26270 */
[C---:B------:R-:W-:Y:S01]  /*f380*/  VIADD R7, R12.reuse, 0xffffff90 ;  /* 0xffffff900c077836 */ /* 0x040fe20000000000 */
[C---:B------:R-:W-:Y:S01]  /*f390*/  ISETP.GE.AND P5, PT, R5.reuse, R152, PT ;  /* 0x000000980500720c */ /* 0x040fe20003fa6270 */
[----:B------:R-:W-:Y:S01]  /*f3a0*/  VIADD R14, R12, 0xffffff91 ;  /* 0xffffff910c0e7836 */ /* 0x000fe20000000000 */
[----:B------:R-:W-:Y:S01]  /*f3b0*/  FSEL R9, R108, -INF , P1 ;  /* 0xff8000006c097808 */ /* 0x000fe20000800000 */
[----:B------:R-:W-:Y:S01]  /*f3c0*/  VIADD R13, R12, 0xffffff98 ;  /* 0xffffff980c0d7836 */ /* 0x000fe20000000000 */
[----:B------:R-:W-:-:S02]  /*f3d0*/  ISETP.GE.AND P0, PT, R5, R151, PT ;  /* 0x000000970500720c */ /* 0x000fc40003f06270 */
[----:B------:R-:W-:Y:S01]  /*f3e0*/  ISETP.GE.AND P2, PT, R5, R150, PT ;  /* 0x000000960500720c */ /* 0x000fe20003f46270 */
[----:B------:R-:W-:Y:S01]  /*f3f0*/  VIADD R5, R12, 0xffffff88 ;  /* 0xffffff880c057836 */ /* 0x000fe20000000000 */
[C---:B------:R-:W-:Y:S02]  /*f400*/  ISETP.GE.AND P1, PT, R4.reuse, R153, PT ;  /* 0x000000990400720c */ /* 0x040fe40003f26270 */
[----:B------:R-:W-:Y:S02]  /*f410*/  FSEL R9, R9, -INF , !P5 ;  /* 0xff80000009097808 */ /* 0x000fe40006800000 */
[C---:B------:R-:W-:Y:S02]  /*f420*/  ISETP.GE.AND P4, PT, R4.reuse, R152, PT ;  /* 0x000000980400720c */ /* 0x040fe40003f86270 */
[C---:B------:R-:W-:Y:S02]  /*f430*/  ISETP.GE.AND P3, PT, R4.reuse, R151, PT ;  /* 0x000000970400720c */ /* 0x040fe40003f66270 */
[----:B------:R-:W-:-:S02]  /*f440*/  ISETP.GE.AND P5, PT, R4, R150, PT ;  /* 0x000000960400720c */ /* 0x000fc40003fa6270 */
[----:B------:R-:W-:Y:S02]  /*f450*/  FSEL R4, R110, -INF , P0 ;  /* 0xff8000006e047808 */ /* 0x000fe40000000000 */
[----:B------:R-:W-:Y:S02]  /*f460*/  FSEL R8, R109, -INF , P1 ;  /* 0xff8000006d087808 */ /* 0x000fe40000800000 */
[C---:B------:R-:W-:Y:S02]  /*f470*/  ISETP.GE.AND P0, PT, R5.reuse, R153, PT ;  /* 0x000000990500720c */ /* 0x040fe40003f06270 */
[----:B------:R-:W-:Y:S02]  /*f480*/  FSEL R4, R4, -INF , !P2 ;  /* 0xff80000004047808 */ /* 0x000fe40005000000 */
[----:B------:R-:W-:Y:S02]  /*f490*/  FSEL R8, R8, -INF , !P4 ;  /* 0xff80000008087808 */ /* 0x000fe40006000000 */
[----:B------:R-:W-:-:S02]  /*f4a0*/  ISETP.GE.AND P2, PT, R5, R152, PT ;  /* 0x000000980500720c */ /* 0x000fc40003f46270 */
[C---:B------:R-:W-:Y:S02]  /*f4b0*/  ISETP.GE.AND P1, PT, R5.reuse, R151, PT ;  /* 0x000000970500720c */ /* 0x040fe40003f26270 */
[----:B------:R-:W-:Y:S02]  /*f4c0*/  ISETP.GE.AND P4, PT, R5, R150, PT ;  /* 0x000000960500720c */ /* 0x000fe40003f86270 */
[----:B------:R-:W-:Y:S02]  /*f4d0*/  FSEL R5, R111, -INF , P3 ;  /* 0xff8000006f057808 */ /* 0x000fe40001800000 */
[----:B------:R-:W-:Y:S02]  /*f4e0*/  FSEL R11, R104, -INF , P0 ;  /* 0xff800000680b7808 */ /* 0x000fe40000000000 */
        /* <DEDUP_REMOVED lines=8> */
[C---:B------:R-:W-:Y:S02]  /*f570*/  ISETP.GE.AND P1, PT, R7.reuse, R153, PT ;  /* 0x000000990700720c */ /* 0x040fe40003f26270 */
[----:B------:R-:W-:Y:S02]  /*f580*/  FSEL R6, R6, -INF , !P4 ;  /* 0xff80000006067808 */ /* 0x000fe40006000000 */
[----:B------:R-:W-:Y:S02]  /*f590*/  FSEL R10, R10, -INF , !P5 ;  /* 0xff8000000a0a7808 */ /* 0x000fe40006800000 */
[C---:B------:R-:W-:Y:S02]  /*f5a0*/  ISETP.GE.AND P4, PT, R7.reuse, R152, PT ;  /* 0x000000980700720c */ /* 0x040fe40003f86270 */
[C---:B------:R-:W-:Y:S02]  /*f5b0*/  ISETP.GE.AND P3, PT, R7.reuse, R151, PT ;  /* 0x000000970700720c */ /* 0x040fe40003f66270 */
[----:B------:R-:W-:-:S02]  /*f5c0*/  ISETP.GE.AND P5, PT, R7, R150, PT ;  /* 0x000000960700720c */ /* 0x000fc40003fa6270 */
[----:B------:R-:W-:Y:S02]  /*f5d0*/  FSEL R7, R107, -INF , P0 ;  /* 0xff8000006b077808 */ /* 0x000fe40000000000 */
[----:B------:R-:W-:Y:S02]  /*f5e0*/  ISETP.GE.AND P0, PT, R14, R153, PT ;  /* 0x000000990e00720c */ /* 0x000fe40003f06270 */
[----:B------:R-:W-:Y:S02]  /*f5f0*/  FSEL R22, R100, -INF , P1 ;  /* 0xff80000064167808 */ /* 0x000fe40000800000 */
[----:B------:R-:W-:Y:S02]  /*f600*/  FSEL R7, R7, -INF , !P2 ;  /* 0xff80000007077808 */ /* 0x000fe40005000000 */
[----:B------:R-:W-:Y:S02]  /*f610*/  ISETP.GE.AND P2, PT, R14, R152, PT ;  /* 0x000000980e00720c */ /* 0x000fe40003f46270 */
[----:B------:R-:W-:-:S02]  /*f620*/  FSEL R22, R22, -INF , !P4 ;  /* 0xff80000016167808 */ /* 0x000fc40006000000 */
[----:B------:R-:W-:Y:S02]  /*f630*/  FSEL R102, R102, -INF , P3 ;  /* 0xff80000066667808 */ /* 0x000fe40001800000 */
[----:B------:R-:W-:Y:S02]  /*f640*/  FSEL R21, R101, -INF , P0 ;  /* 0xff80000065157808 */ /* 0x000fe40000000000 */
[C---:B------:R-:W-:Y:S02]  /*f650*/  ISETP.GE.AND P1, PT, R14.reuse, R151, PT ;  /* 0x000000970e00720c */ /* 0x040fe40003f26270 */
[----:B------:R-:W-:Y:S01]  /*f660*/  ISETP.GE.AND P4, PT, R14, R150, PT ;  /* 0x000000960e00720c */ /* 0x000fe20003f86270 */
[----:B------:R-:W-:Y:S01]  /*f670*/  VIADD R14, R12, 0xffffff99 ;  /* 0xffffff990c0e7836 */ /* 0x000fe20000000000 */
[----:B------:R-:W-:Y:S02]  /*f680*/  ISETP.GE.AND P3, PT, R13, R153, PT ;  /* 0x000000990d00720c */ /* 0x000fe40003f66270 */
[----:B------:R-:W-:-:S02]  /*f690*/  FSEL R105, R102, -INF , !P5 ;  /* 0xff80000066697808 */ /* 0x000fc40006800000 */
[----:B------:R-:W-:Y:S02]  /*f6a0*/  FSEL R21, R21, -INF , !P2 ;  /* 0xff80000015157808 */ /* 0x000fe40005000000 */
[C---:B------:R-:W-:Y:S02]  /*f6b0*/  ISETP.GE.AND P5, PT, R13.reuse, R152, PT ;  /* 0x000000980d00720c */ /* 0x040fe40003fa6270 */
[C---:B------:R-:W-:Y:S02]  /*f6c0*/  ISETP.GE.AND P0, PT, R13.reuse, R151, PT ;  /* 0x000000970d00720c */ /* 0x040fe40003f06270 */
[----:B------:R-:W-:Y:S01]  /*f6d0*/  ISETP.GE.AND P2, PT, R13, R150, PT ;  /* 0x000000960d00720c */ /* 0x000fe20003f46270 */
[----:B------:R-:W-:Y:S01]  /*f6e0*/  VIADD R13, R12, 0xffffffa0 ;  /* 0xffffffa00c0d7836 */ /* 0x000fe20000000000 */
[----:B------:R-:W-:Y:S02]  /*f6f0*/  FSEL R103, R103, -INF , P1 ;  /* 0xff80000067677808 */ /* 0x000fe40000800000 */
[----:B------:R-:W-:-:S02]  /*f700*/  FSEL R20, R96, -INF , P3 ;  /* 0xff80000060147808 */ /* 0x000fc40001800000 */
        /* <DEDUP_REMOVED lines=18> */
[C---:B------:R-:W-:Y:S02]  /*f830*/  ISETP.GE.AND P3, PT, R14.reuse, R153, PT ;  /* 0x000000990e00720c */ /* 0x040fe40003f66270 */
[----:B------:R-:W-:-:S02]  /*f840*/  ISETP.GE.AND P0, PT, R14, R151, PT ;  /* 0x000000970e00720c */ /* 0x000fc40003f06270 */
[----:B------:R-:W-:Y:S02]  /*f850*/  FSEL R108, R99, -INF , !P5 ;  /* 0xff800000636c7808 */ /* 0x000fe40006800000 */
[----:B------:R-:W-:Y:S02]  /*f860*/  FSEL R110, R92, -INF , !P2 ;  /* 0xff8000005c6e7808 */ /* 0x000fe40005000000 */
[C---:B------:R-:W-:Y:S02]  /*f870*/  ISETP.GE.AND P5, PT, R14.reuse, R152, PT ;  /* 0x000000980e00720c */ /* 0x040fe40003fa6270 */
[----:B------:R-:W-:Y:S01]  /*f880*/  ISETP.GE.AND P2, PT, R14, R150, PT ;  /* 0x000000960e00720c */ /* 0x000fe20003f46270 */
[----:B------:R-:W-:Y:S01]  /*f890*/  VIADD R14, R12, 0xffffffa9 ;  /* 0xffffffa90c0e7836 */ /* 0x000fe20000000000 */
[----:B------:R-:W-:Y:S02]  /*f8a0*/  FSEL R94, R94, -INF , P1 ;  /* 0xff8000005e5e7808 */ /* 0x000fe40000800000 */
[----:B------:R-:W-:-:S02]  /*f8b0*/  FSEL R93, R93, -INF , P3 ;  /* 0xff8000005d5d7808 */ /* 0x000fc40001800000 */
[C---:B------:R-:W-:Y:S02]  /*f8c0*/  ISETP.GE.AND P1, PT, R13.reuse, R153, PT ;  /* 0x000000990d00720c */ /* 0x040fe40003f26270 */
[----:B------:R-:W-:Y:S02]  /*f8d0*/  ISETP.GE.AND P3, PT, R13, R151, PT ;  /* 0x000000970d00720c */ /* 0x000fe40003f66270 */
[----:B------:R-:W-:Y:S02]  /*f8e0*/  FSEL R95, R95, -INF , P0 ;  /* 0xff8000005f5f7808 */ /* 0x000fe40000000000 */
[----:B------:R-:W-:Y:S01]  /*f8f0*/  FSEL R115, R94, -INF , !P4 ;  /* 0xff8000005e737808 */ /* 0x000fe20006000000 */
[----:B------:R-:W-:Y:S01]  /*f900*/  VIADD R94, R0, 0x6020 ;  /* 0x00006020005e7836 */ /* 0x000fe20000000000 */
[----:B------:R-:W-:Y:S02]  /*f910*/  FSEL R111, R93, -INF , !P5 ;  /* 0xff8000005d6f7808 */ /* 0x000fe40006800000 */
[----:B------:R-:W-:-:S02]  /*f920*/  ISETP.GE.AND P4, PT, R13, R152, PT ;  /* 0x000000980d00720c */ /* 0x000fc40003f86270 */
[----:B------:R-:W-:Y:S01]  /*f930*/  ISETP.GE.AND P5, PT, R13, R150, PT ;  /* 0x000000960d00720c */ /* 0x000fe20003fa6270 */
[----:B------:R-:W-:Y:S01]  /*f940*/  VIADD R13, R12, 0xffffffb0 ;  /* 0xffffffb00c0d7836 */ /* 0x000fe20000000000 */
[----:B------:R-:W-:Y:S02]  /*f950*/  ISETP.GE.AND P0, PT, R14, R153, PT ;  /* 0x000000990e00720c */ /* 0x000fe40003f06270 */
[----:B------:R-:W-:Y:S02]  /*f960*/  FSEL R32, R32, -INF , P1 ;  /* 0xff80000020207808 */ /* 0x000fe40000800000 */
[----:B------:R-:W-:Y:S02]  /*f970*/  FSEL R116, R95, -INF , !P2 ;  /* 0xff8000005f747808 */ /* 0x000fe40005000000 */
[----:B------:R-:W-:Y:S02]  /*f980*/  FSEL R34, R34, -INF , P3 ;  /* 0xff80000022227808 */ /* 0x000fe40001800000 */
[----:B------:R-:W-:-:S02]  /*f990*/  FMNMX3.FTZ R15, R86, R9, R8, !PT ;  /* 0x00000009560f7276 */ /* 0x000fc40007810008 */
[C---:B------:R-:W-:Y:S02]  /*f9a0*/  ISETP.GE.AND P2, PT, R14.reuse, R152, PT ;  /* 0x000000980e00720c */ /* 0x040fe40003f46270 */
[C---:B------:R-:W-:Y:S02]  /*f9b0*/  ISETP.GE.AND P1, PT, R14.reuse, R151, PT ;  /* 0x000000970e00720c */ /* 0x040fe40003f26270 */
[----:B------:R-:W-:Y:S01]  /*f9c0*/  ISETP.GE.AND P3, PT, R14, R150, PT ;  /* 0x000000960e00720c */ /* 0x000fe20003f66270 */
[----:B------:R-:W-:Y:S01]  /*f9d0*/  VIADD R14, R12, 0xffffffb1 ;  /* 0xffffffb10c0e7836 */ /* 0x000fe20000000000 */
[----:B------:R-:W-:Y:S02]  /*f9e0*/  FSEL R33, R33, -INF , P0 ;  /* 0xff80000021217808 */ /* 0x000fe40000000000 */
[----:B------:R-:W-:Y:S02]  /*f9f0*/  FMNMX3.FTZ R15, R15, R11, R10, !PT ;  /* 0x0000000b0f0f7276 */ /* 0x000fe4000781000a */
[----:B------:R-:W-:-:S02]  /*fa00*/  FSEL R113, R32, -INF , !P4 ;  /* 0xff80000020717808 */ /* 0x000fc40006000000 */
[-C--:B------:R-:W-:Y:S02]  /*fa10*/  ISETP.GE.AND P4, PT, R13, R153.reuse, PT ;  /* 0x000000990d00720c */ /* 0x080fe40003f86270 */
[----:B------:R-:W-:Y:S02]  /*fa20*/  FSEL R35, R35, -INF , P1 ;  /* 0xff80000023237808 */ /* 0x000fe40000800000 */
[----:B------:R-:W-:Y:S02]  /*fa30*/  ISETP.GE.AND P1, PT, R14, R153, PT ;  /* 0x000000990e00720c */ /* 0x000fe40003f26270 */
[----:B------:R-:W-:Y:S02]  /*fa40*/  FSEL R117, R34, -INF , !P5 ;  /* 0xff80000022757808 */ /* 0x000fe40006800000 */
[----:B------:R-:W-:Y:S02]  /*fa50*/  FSEL R114, R33, -INF , !P2 ;  /* 0xff80000021727808 */ /* 0x000fe40005000000 */
[----:B------:R-:W-:-:S02]  /*fa60*/  FMNMX3.FTZ R15, R15, R22, R21, !PT ;  /* 0x000000160f0f7276 */ /* 0x000fc40007810015 */
[C---:B------:R-:W-:Y:S02]  /*fa70*/  ISETP.GE.AND P5, PT, R13.reuse, R152, PT ;  /* 0x000000980d00720c */ /* 0x040fe40003fa6270 */
[C---:B------:R-:W-:Y:S02]  /*fa80*/  ISETP.GE.AND P0, PT, R13.reuse, R151, PT ;  /* 0x000000970d00720c */ /* 0x040fe40003f06270 */
[----:B------:R-:W-:Y:S01]  /*fa90*/  ISETP.GE.AND P2, PT, R13, R150, PT ;  /* 0x000000960d00720c */ /* 0x000fe20003f46270 */
[----:B------:R-:W-:Y:S01]  /*faa0*/  VIADD R13, R12, 0xffffffb8 ;  /* 0xffffffb80c0d7836 */ /* 0x000fe20000000000 */
[----:B------:R-:W-:Y:S01]  /*fab0*/  FSEL R28, R28, -INF , P4 ;  /* 0xff8000001c1c7808 */ /* 0x000fe20002000000 */
[----:B------:R-:W-:Y:S01]  /*fac0*/  VIADD R12, R12, 0xffffffb9 ;  /* 0xffffffb90c0c7836 */ /* 0x000fe20000000000 */
[----:B------:R-:W-:Y:S02]  /*fad0*/  ISETP.GE.AND P4, PT, R14, R152, PT ;  /* 0x000000980e00720c */ /* 0x000fe40003f86270 */
[----:B------:R-:W-:-:S02]  /*fae0*/  FSEL R29, R29, -INF , P1 ;  /* 0xff8000001d1d7808 */ /* 0x000fc40000800000 */
[----:B------:R-:W-:Y:S02]  /*faf0*/  FMNMX3.FTZ R16, R15, R20, R102, !PT ;  /* 0x000000140f107276 */ /* 0x000fe40007810066 */
[----:B------:R-:W-:Y:S02]  /*fb00*/  FSEL R103, R30, -INF , P0 ;  /* 0xff8000001e677808 */ /* 0x000fe40000000000 */
[----:B------:R-:W-:Y:S02]  /*fb10*/  FSEL R30, R28, -INF , !P5 ;  /* 0xff8000001c1e7808 */ /* 0x000fe40006800000 */
[-C--:B------:R-:W-:Y:S02]  /*fb20*/  ISETP.GE.AND P1, PT, R13, R153.reuse, PT ;  /* 0x000000990d00720c */ /* 0x080fe40003f26270 */
[----:B------:R-:W-:Y:S02]  /*fb30*/  FSEL R28, R29, -INF , !P4 ;  /* 0xff8000001d1c7808 */ /* 0x000fe40006000000 */
[----:B------:R-:W-:-:S02]  /*fb40*/  ISETP.GE.AND P4, PT, R12, R153, PT ;  /* 0x000000990c00720c */ /* 0x000fc40003f86270 */
[----:B------:R-:W-:Y:S02]  /*fb50*/  FMNMX3.FTZ R16, R16, R110, R111, !PT ;  /* 0x0000006e10107276 */ /* 0x000fe4000781006f */
[----:B------:R-:W-:Y:S02]  /*fb60*/  FSEL R24, R24, -INF , P1 ;  /* 0xff80000018187808 */ /* 0x000fe40000800000 */
[-C--:B------:R-:W-:Y:S02]  /*fb70*/  ISETP.GE.AND P5, PT, R13, R152.reuse, PT ;  /* 0x000000980d00720c */ /* 0x080fe40003fa6270 */
[----:B------:R-:W-:Y:S02]  /*fb80*/  ISETP.GE.AND P1, PT, R12, R152, PT ;  /* 0x000000980c00720c */ /* 0x000fe40003f26270 */
[----:B------:R-:W-:Y:S02]  /*fb90*/  FSEL R25, R25, -INF , P4 ;  /* 0xff80000019197808 */ /* 0x000fe40002000000 */
[----:B------:R-:W-:-:S02]  /*fba0*/  FMNMX3.FTZ R16, R16, R113, R114, !PT ;  /* 0x0000007110107276 */ /* 0x000fc40007810072 */
[----:B------:R-:W-:Y:S02]  /*fbb0*/  FSEL R29, R24, -INF , !P5 ;  /* 0xff800000181d7808 */ /* 0x000fe40006800000 */
[----:B------:R-:W-:Y:S02]  /*fbc0*/  FSEL R104, R25, -INF , !P1 ;  /* 0xff80000019687808 */ /* 0x000fe40004800000 */
[----:B------:R-:W-:Y:S02]  /*fbd0*/  FMNMX3.FTZ R16, R16, R30, R28, !PT ;  /* 0x0000001e10107276 */ /* 0x000fe4000781001c */
[C---:B------:R-:W-:Y:S02]  /*fbe0*/  ISETP.GE.AND P1, PT, R13.reuse, R151, PT ;  /* 0x000000970d00720c */ /* 0x040fe40003f26270 */
[----:B------:R-:W-:Y:S02]  /*fbf0*/  ISETP.GE.AND P5, PT, R13, R150, PT ;  /* 0x000000960d00720c */ /* 0x000fe40003fa6270 */
[----:B------:R-:W-:-:S02]  /*fc00*/  FMNMX3.FTZ R13, R16, R29, R104, !PT ;  /* 0x0000001d100d7276 */ /* 0x000fc40007810068 */
[----:B------:R-:W-:Y:S01]  /*fc10*/  FMNMX3.FTZ R15, R3, R4, R5, !PT ;  /* 0x00000004030f7276 */ /* 0x000fe20007810005 */
[----:B------:R-:W-:Y:S01]  /*fc20*/  LDSM.16.MT88.4 R16, [R0+0x7000] ;  /* 0x007000000010783b */ /* 0x000fe20000004200 */
[C---:B------:R-:W-:Y:S02]  /*fc30*/  ISETP.GE.AND P0, PT, R14.reuse, R151, PT ;  /* 0x000000970e00720c */ /* 0x040fe40003f06270 */
[----:B------:R-:W-:Y:S02]  /*fc40*/  ISETP.GE.AND P4, PT, R14, R150, PT ;  /* 0x000000960e00720c */ /* 0x000fe40003f86270 */
[----:B------:R-:W1:Y:S01]  /*fc50*/  SHFL.BFLY PT, R14, R13, 0x2, 0x1f ;  /* 0x0c401f000d0e7f89 */ /* 0x000e6200000e0000 */
[----:B------:R-:W-:Y:S02]  /*fc60*/  FMNMX3.FTZ R15, R15, R6, R7, !PT ;  /* 0x000000060f0f7276 */ /* 0x000fe40007810007 */
[----:B------:R-:W-:Y:S02]  /*fc70*/  FSEL R101, R31, -INF , P0 ;  /* 0xff8000001f657808 */ /* 0x000fe40000000000 */
[----:B------:R-:W-:-:S02]  /*fc80*/  FMNMX3.FTZ R15, R15, R105, R106, !PT ;  /* 0x000000690f0f7276 */ /* 0x000fc4000781006a */
[----:B------:R-:W-:Y:S02]  /*fc90*/  FSEL R31, R35, -INF , !P3 ;  /* 0xff800000231f7808 */ /* 0x000fe40005800000 */
[----:B------:R-:W-:Y:S02]  /*fca0*/  FMNMX3.FTZ R15, R15, R109, R108, !PT ;  /* 0x0000006d0f0f7276 */ /* 0x000fe4000781006c */
[C---:B------:R-:W-:Y:S02]  /*fcb0*/  ISETP.GE.AND P0, PT, R12.reuse, R151, PT ;  /* 0x000000970c00720c */ /* 0x040fe40003f06270 */
[----:B------:R-:W-:Y:S02]  /*fcc0*/  ISETP.GE.AND P3, PT, R12, R150, PT ;  /* 0x000000960c00720c */ /* 0x000fe40003f66270 */
[----:B------:R-:W-:Y:S02]  /*fcd0*/  FMNMX3.FTZ R12, R15, R115, R116, !PT ;  /* 0x000000730f0c7276 */ /* 0x000fe40007810074 */
[----:B------:R-:W-:-:S02]  /*fce0*/  FSEL R26, R26, -INF , P1 ;  /* 0xff8000001a1a7808 */ /* 0x000fc40000800000 */
[----:B------:R-:W-:Y:S02]  /*fcf0*/  FSEL R27, R27, -INF , P0 ;  /* 0xff8000001b1b7808 */ /* 0x000fe40000000000 */
[----:B------:R-:W-:Y:S02]  /*fd00*/  FSEL R103, R103, -INF , !P2 ;  /* 0xff80000067677808 */ /* 0x000fe40005000000 */
[----:B------:R-:W-:Y:S02]  /*fd10*/  FSEL R101, R101, -INF , !P4 ;  /* 0xff80000065657808 */ /* 0x000fe40006000000 */
[----:B------:R-:W-:Y:S02]  /*fd20*/  FMNMX3.FTZ R12, R12, R117, R31, !PT ;  /* 0x000000750c0c7276 */ /* 0x000fe4000781001f */
[----:B------:R-:W-:Y:S02]  /*fd30*/  FSEL R98, R26, -INF , !P5 ;  /* 0xff8000001a627808 */ /* 0x000fe40006800000 */
[----:B------:R-:W-:-:S02]  /*fd40*/  FSEL R97, R27, -INF , !P3 ;  /* 0xff8000001b617808 */ /* 0x000fc40005800000 */
        /* <DEDUP_REMOVED lines=13> */
[----:B------:R-:W2:Y:S01]  /*fe20*/  S2R R8, SR_TID.X ;  /* 0x0000000000087919 */ /* 0x000ea20000002100 */
        /* <DEDUP_REMOVED lines=14> */
[--C-:B------:R-:W-:Y:S01]  /*ff10*/  FFMA.FTZ R121, R29, R112, -R107.reuse ;  /* 0x000000701d797223 */ /* 0x100fe2000001086b */
[----:B-1----:R-:W-:Y:S01]  /*ff20*/  FMNMX.FTZ R32, R12, R32, !PT ;  /* 0x000000200c207209 */ /* 0x002fe20007810000 */
[----:B------:R-:W-:Y:S01]  /*ff30*/  FFMA.FTZ R104, R104, R112, -R107 ;  /* 0x0000007068687223 */ /* 0x000fe2000001086b */
[----:B------:R-:W1:Y:S02]  /*ff40*/  LDSM.16.MT88.4 R12, [R0+0x6000] ;  /* 0x00600000000c783b */ /* 0x000e640000004200 */
[----:B------:R-:W-:Y:S01]  /*ff50*/  FSETP.NEU.FTZ.AND P0, PT, R32, -INF , PT ;  /* 0xff8000002000780b */ /* 0x000fe20003f1d000 */
[----:B------:R-:W-:Y:S01]  /*ff60*/  FMUL.FTZ R95, R112, R32 ;  /* 0x00000020705f7220 */ /* 0x000fe20000410000 */
[----:B------:R-:W-:Y:S04]  /*ff70*/  MUFU.EX2 R89, R89 ;  /* 0x0000005900597308 */ /* 0x000fe80000000800 */
[----:B------:R-:W-:-:S04]  /*ff80*/  FSEL R95, R95, RZ, P0 ;  /* 0x000000ff5f5f7208 */ /* 0x000fc80000000000 */
[----:B------:R-:W4:Y:S01]  /*ff90*/  MUFU.EX2 R87, R87 ;  /* 0x0000005700577308 */ /* 0x000f220000000800 */
[-CC-:B------:R-:W-:Y:S01]  /*ffa0*/  FFMA.FTZ R91, R4, R112.reuse, -R95.reuse ;  /* 0x00000070045b7223 */ /* 0x180fe2000001085f */
[----:B------:R-:W-:Y:S01]  /*ffb0*/  FSEL R4, R32, RZ, P0 ;  /* 0x000000ff20047208 */ /* 0x000fe20000000000 */
[-CC-:B------:R-:W-:Y:S01]  /*ffc0*/  FFMA.FTZ R35, R5, R112.reuse, -R95.reuse ;  /* 0x0000007005237223 */ /* 0x180fe2000001085f */
[----:B--2---:R-:W-:Y:S01]  /*ffd0*/  LOP3.LUT P0, RZ, R8, 0x4, RZ, 0xc0, !PT ;  /* 0x0000000408ff7812 */ /* 0x004fe2000780c0ff */
[-CC-:B------:R-:W-:Y:S01]  /*ffe0*/  FFMA.FTZ R34, R6, R112.reuse, -R95.reuse ;  /* 0x0000007006227223 */ /* 0x180fe2000001085f */
[----:B------:R-:W-:Y:S01]  /*fff0*/  FSEL R5, R33, RZ, P1 ;  /* 0x000000ff21057208 */ /* 0x000fe20000800000 */
[----:B------:R-:W-:Y:S01]  /*10000*/  FADD.FTZ R3, R3, -R4 ;  /* 0x8000000403037221 */ /* 0x000fe20000010000 */
[----:B------:R-:W-:Y:S02]  /*10010*/  VIADD R4, R0, 0x6000 ;  /* 0x0000600000047836 */ /* 0x000fe40000000000 */
[-C--:B------:R-:W-:Y:S01]  /*10020*/  FFMA.FTZ R7, R7, R112.reuse, -R95 ;  /* 0x0000007007077223 */ /* 0x080fe2000001085f */
[----:B------:R-:W-:Y:S01]  /*10030*/  MUFU.EX2 R91, R91 ;  /* 0x0000005b005b7308 */ /* 0x000fe20000000800 */
[----:B------:R-:W-:Y:S01]  /*10040*/  FADD.FTZ R5, R86, -R5 ;  /* 0x8000000556057221 */ /* 0x000fe20000010000 */
[----:B------:R-:W-:Y:S01]  /*10050*/  FMUL.FTZ R3, R112, R3 ;  /* 0x0000000370037220 */ /* 0x000fe20000410000 */
[-CC-:B------:R-:W-:Y:S01]  /*10060*/  FFMA.FTZ R105, R105, R112.reuse, -R95.reuse ;  /* 0x0000007069697223 */ /* 0x180fe2000001085f */
[-CC-:B------:R-:W-:Y:S01]  /*10070*/  FFMA.FTZ R106, R106, R112.reuse, -R95.reuse ;  /* 0x000000706a6a7223 */ /* 0x180fe2000001085f */
[----:B------:R-:W-:Y:S01]  /*10080*/  FMUL.FTZ R5, R112, R5 ;  /* 0x0000000570057220 */ /* 0x000fe20000410000 */
[--C-:B------:R-:W-:Y:S01]  /*10090*/  FFMA.FTZ R109, R109, R112, -R95.reuse ;  /* 0x000000706d6d7223 */ /* 0x100fe2000001085f */
[----:B------:R-:W-:Y:S01]  /*100a0*/  @P0 VIADD R94, R4, 0xffffffe0 ;  /* 0xffffffe0045e0836 */ /* 0x000fe20000000000 */
[----:B------:R-:W-:Y:S01]  /*100b0*/  MUFU.EX2 R35, R35 ;  /* 0x0000002300237308 */ /* 0x000fe20000000800 */
[----:B---3--:R-:W-:Y:S01]  /*100c0*/  F2FP.F16.F32.PACK_AB R4, R90, R92 ;  /* 0x0000005c5a04723e */ /* 0x008fe200000000ff */
[-CC-:B------:R-:W-:Y:S01]  /*100d0*/  FFMA.FTZ R108, R108, R112.reuse, -R95.reuse ;  /* 0x000000706c6c7223 */ /* 0x180fe2000001085f */
[----:B----4-:R-:W-:Y:S01]  /*100e0*/  F2FP.F16.F32.PACK_AB R6, R87, R89 ;  /* 0x000000595706723e */ /* 0x010fe200000000ff */
[----:B------:R-:W2:Y:S01]  /*100f0*/  LDSM.16.MT88.4 R8, [R94] ;  /* 0x000000005e08783b */ /* 0x000ea20000004200 */
[-CC-:B------:R-:W-:Y:S01]  /*10100*/  FFMA.FTZ R115, R115, R112.reuse, -R95.reuse ;  /* 0x0000007073737223 */ /* 0x180fe2000001085f */
[-CC-:B------:R-:W-:Y:S01]  /*10110*/  FFMA.FTZ R116, R116, R112.reuse, -R95.reuse ;  /* 0x0000007074747223 */ /* 0x180fe2000001085f */
[-CC-:B------:R-:W-:Y:S01]  /*10120*/  FFMA.FTZ R117, R117, R112.reuse, -R95.reuse ;  /* 0x0000007075757223 */ /* 0x180fe2000001085f */
[----:B------:R-:W-:Y:S01]  /*10130*/  MUFU.EX2 R34, R34 ;  /* 0x0000002200227308 */ /* 0x000fe20000000800 */
[----:B------:R-:W3:Y:S01]  /*10140*/  LDSM.16.MT88.4 R20, [R94+0x2000] ;  /* 0x002000005e14783b */ /* 0x000ee20000004200 */
[-CC-:B------:R-:W-:Y:S01]  /*10150*/  FFMA.FTZ R118, R31, R112.reuse, -R95.reuse ;  /* 0x000000701f767223 */ /* 0x180fe2000001085f */
[-CC-:B------:R-:W-:Y:S01]  /*10160*/  FFMA.FTZ R103, R103, R112.reuse, -R95.reuse ;  /* 0x0000007067677223 */ /* 0x180fe2000001085f */
[----:B------:R-:W-:Y:S01]  /*10170*/  FFMA.FTZ R101, R101, R112, -R95 ;  /* 0x0000007065657223 */ /* 0x000fe2000001085f */
[----:B------:R-:W-:Y:S03]  /*10180*/  LDSM.16.MT88.4 R24, [R94+0x1400] ;  /* 0x001400005e18783b */ /* 0x000fe60000004200 */
[----:B------:R-:W4:Y:S01]  /*10190*/  MUFU.EX2 R86, R7 ;  /* 0x0000000700567308 */ /* 0x000f220000000800 */
[----:B------:R-:W-:Y:S07]  /*101a0*/  LDSM.16.MT88.4 R28, [R0+0x8800] ;  /* 0x00880000001c783b */ /* 0x000fee0000004200 */
[----:B------:R5:W1:Y:S08]  /*101b0*/  MUFU.EX2 R93, R5 ;  /* 0x00000005005d7308 */ /* 0x000a700000000800 */
[----:B------:R-:W2:Y:S01]  /*101c0*/  MUFU.EX2 R3, R3 ;  /* 0x0000000300037308 */ /* 0x000ea20000000800 */
[----:B----4-:R-:W-:-:S07]  /*101d0*/  F2FP.F16.F32.PACK_AB R7, R86, R34 ;  /* 0x000000225607723e */ /* 0x010fce00000000ff */
[----:B------:R-:W-:Y:S01]  /*101e0*/  MUFU.EX2 R96, R96 ;  /* 0x0000006000607308 */ /* 0x000fe20000000800 */
[----:B-----5:R-:W-:Y:S01]  /*101f0*/  F2FP.F16.F32.PACK_AB R5, R35, R91 ;  /* 0x0000005b2305723e */ /* 0x020fe200000000ff */
[-C--:B-1----:R-:W-:Y:S01]  /*10200*/  FMUL.FTZ R80, R80, R93.reuse ;  /* 0x0000005d50507220 */ /* 0x082fe20000410000 */
[-C--:B------:R-:W-:Y:S01]  /*10210*/  FMUL.FTZ R81, R81, R93.reuse ;  /* 0x0000005d51517220 */ /* 0x080fe20000410000 */
        /* <DEDUP_REMOVED lines=39> */
[----:B------:R-:W4:Y:S01]  /*10490*/  LDSM.16.MT88.4 R8, [R0+0x8000] ;  /* 0x008000000008783b */ /* 0x000f220000004200 */
        /* <DEDUP_REMOVED lines=15> */
[----:B------:R-:W5:Y:S01]  /*10590*/  LDSM.16.MT88.4 R16, [R0+0x6400] ;  /* 0x006400000010783b */ /* 0x000f620000004200 */
[----:B------:R-:W-:Y:S01]  /*105a0*/  FMUL.FTZ R49, R49, R93 ;  /* 0x0000005d31317220 */ /* 0x000fe20000410000 */
[----:B------:R-:W2:Y:S01]  /*105b0*/  MUFU.EX2 R106, R106 ;  /* 0x0000006a006a7308 */ /* 0x000ea20000000800 */
[-C--:B------:R-:W-:Y:S01]  /*105c0*/  FMUL.FTZ R50, R50, R3.reuse ;  /* 0x0000000332327220 */ /* 0x080fe20000410000 */
[----:B------:R-:W-:Y:S01]  /*105d0*/  FMUL.FTZ R51, R51, R3 ;  /* 0x0000000333337220 */ /* 0x000fe20000410000 */
[----:B------:R-:W-:Y:S01]  /*105e0*/  FFMA.FTZ R92, R158, R93, R92 ;  /* 0x0000005d9e5c7223 */ /* 0x000fe2000001005c */
[----:B------:R-:W-:Y:S01]  /*105f0*/  FFMA.FTZ R3, R157, R3, R91 ;  /* 0x000000039d037223 */ /* 0x000fe2000001005b */
[----:B---3--:R-:W-:Y:S02]  /*10600*/  HMMA.16816.F32 R44, R4, R20, R44 ;  /* 0x00000014042c723c */ /* 0x008fe4000000182c */
        /* <DEDUP_REMOVED lines=12> */
[----:B------:R-:W3:Y:S01]  /*106d0*/  LDSM.16.MT88.4 R12, [R94+0x400] ;  /* 0x000400005e0c783b */ /* 0x000ee20000004200 */
[----:B------:R-:W-:Y:S01]  /*106e0*/  @P6 IMAD.MOV.U32 R3, RZ, RZ, R32 ;  /* 0x000000ffff036224 */ /* 0x000fe200078e0020 */
[----:B------:R-:W-:Y:S01]  /*106f0*/  MUFU.EX2 R110, R110 ;  /* 0x0000006e006e7308 */ /* 0x000fe20000000800 */
[----:B------:R-:W-:-:S04]  /*10700*/  @P6 IMAD.MOV.U32 R86, RZ, RZ, R33 ;  /* 0x000000ffff566224 */ /* 0x000fc800078e0021 */
[C---:B----4-:R-:W-:Y:S03]  /*10710*/  HMMA.16816.F32 R36, R4.reuse, R8, R36 ;  /* 0x000000080424723c */ /* 0x050fe60000001824 */
[----:B------:R-:W4:Y:S05]  /*10720*/  MUFU.EX2 R111, R111 ;  /* 0x0000006f006f7308 */ /* 0x000f2a0000000800 */
[C---:B------:R-:W-:Y:S01]  /*10730*/  HMMA.16816.F32 R40, R4.reuse, R10, R40 ;  /* 0x0000000a0428723c */ /* 0x040fe20000001828 */
[----:B------:R-:W4:Y:S02]  /*10740*/  LDSM.16.MT88.4 R8, [R0+0x7400] ;  /* 0x007400000008783b */ /* 0x000f240000004200 */
[----:B------:R-:W-:Y:S05]  /*10750*/  MUFU.EX2 R113, R113 ;  /* 0x0000007100717308 */ /* 0x000fea0000000800 */
[----:B------:R-:W-:Y:S01]  /*10760*/  HMMA.16816.F32 R48, R4, R22, R48 ;  /* 0x000000160430723c */ /* 0x000fe20000001830 */
[----:B--2---:R-:W-:Y:S01]  /*10770*/  F2FP.F16.F32.PACK_AB R4, R99, R96 ;  /* 0x000000606304723e */ /* 0x004fe200000000ff */
        /* <DEDUP_REMOVED lines=11> */
[C---:B-----5:R-:W-:Y:S01]  /*10830*/  HMMA.16816.F32 R80, R4.reuse, R16, R80 ;  /* 0x000000100450723c */ /* 0x060fe20000001850 */
        /* <DEDUP_REMOVED lines=8> */
[C---:B---3--:R-:W-:Y:S06]  /*108c0*/  HMMA.16816.F32 R72, R4.reuse, R12, R72 ;  /* 0x0000000c0448723c */ /* 0x048fec0000001848 */
[----:B------:R-:W3:Y:S02]  /*108d0*/  MUFU.EX2 R118, R118 ;  /* 0x0000007600767308 */ /* 0x000ee40000000800 */
[C---:B------:R-:W-:Y:S01]  /*108e0*/  HMMA.16816.F32 R68, R4.reuse, R14, R68 ;  /* 0x0000000e0444723c */ /* 0x040fe20000001844 */
[----:B------:R-:W5:Y:S05]  /*108f0*/  LDSM.16.MT88.4 R12, [R0+0x6800] ;  /* 0x00680000000c783b */ /* 0x000f6a0000004200 */
[----:B------:R-:W-:Y:S02]  /*10900*/  MUFU.EX2 R119, R119 ;  /* 0x0000007700777308 */ /* 0x000fe40000000800 */
[C---:B----4-:R-:W-:Y:S06]  /*10910*/  HMMA.16816.F32 R64, R4.reuse, R8, R64 ;  /* 0x000000080440723c */ /* 0x050fec0000001840 */
[----:B------:R-:W4:Y:S02]  /*10920*/  MUFU.EX2 R120, R120 ;  /* 0x0000007800787308 */ /* 0x000f240000000800 */
[C---:B------:R-:W-:Y:S01]  /*10930*/  HMMA.16816.F32 R60, R4.reuse, R10, R60 ;  /* 0x0000000a043c723c */ /* 0x040fe2000000183c */
[----:B------:R-:W4:Y:S05]  /*10940*/  LDSM.16.MT88.4 R8, [R94+0x800] ;  /* 0x000800005e08783b */ /* 0x000f2a0000004200 */
        /* <DEDUP_REMOVED lines=18> */
[----:B---3--:R-:W-:Y:S01]  /*10a70*/  F2FP.F16.F32.PACK_AB R7, R118, R117 ;  /* 0x000000757607723e */ /* 0x008fe200000000ff */
        /* <DEDUP_REMOVED lines=9> */
[C---:B----4-:R-:W-:Y:S08]  /*10b10*/  HMMA.16816.F32 R72, R4.reuse, R8, R72 ;  /* 0x000000080448723c */ /* 0x050ff00000001848 */
        /* <DEDUP_REMOVED lines=44> */
.L_x_8528:
[----:B------:R-:W-:-:S07]  /*10de0*/  IADD3 R88, PT, PT, R89, -0x1, RZ ;  /* 0xffffffff59587810 */ /* 0x000fce0007ffe0ff */
.L_x_8537:
[----:B------:R-:W-:Y:S05]  /*10df0*/  BSYNC B2 ;  /* 0x0000000000027941 */ /* 0x000fea0003800000 */
.L_x_8527:
        /* <DEDUP_REMOVED lines=13> */
.L_x_8545:
        /* <DEDUP_REMOVED lines=79> */
.L_x_8540:
[----:B------:R-:W-:Y:S05]  /*113c0*/  BSYNC.RECONVERGENT B0 ;  /* 0x0000000000007941 */ /* 0x000fea0003800200 */
.L_x_8539:
        /* <DEDUP_REMOVED lines=252> */
.L_x_8544:
[----:B------:R-:W-:Y:S05]  /*12390*/  BSYNC.RECONVERGENT B0 ;  /* 0x0000000000007941 */ /* 0x000fea0003800200 */
.L_x_8543:
        /* <DEDUP_REMOVED lines=43> */
.L_x_8542:
[----:B------:R-:W-:Y:S05]  /*12650*/  BSYNC.RECONVERGENT B1 ;  /* 0x0000000000017941 */ /* 0x000fea0003800200 */
.L_x_8541:
[----:B------:R-:W3:Y:S01]  /*12660*/  LD.E R87, desc[UR4][R84.64+0xdc] ;  /* 0x0000dc0454577980 */ /* 0x000ee2000c101900 */
[C---:B--2---:R-:W-:Y:S02]  /*12670*/  VIADD R95, R156.reuse, 0xffffffe1 ;  /* 0xffffffe19c5f7836 */ /* 0x044fe40000000000 */
[C---:B------:R-:W-:Y:S02]  /*12680*/  VIADD R3, R156.reuse, 0xffffffe0 ;  /* 0xffffffe09c037836 */ /* 0x040fe40000000000 */
[C---:B------:R-:W-:Y:S01]  /*12690*/  VIADD R86, R156.reuse, 0xffffffe9 ;  /* 0xffffffe99c567836 */ /* 0x040fe20000000000 */
[-C--:B------:R-:W-:Y:S01]  /*126a0*/  ISETP.GE.AND P3, PT, R95, R153.reuse, PT ;  /* 0x000000995f00720c */ /* 0x080fe20003f66270 */
[C---:B------:R-:W-:Y:S01]  /*126b0*/  VIADD R91, R156.reuse, 0xffffffe8 ;  /* 0xffffffe89c5b7836 */ /* 0x040fe20000000000 */
[----:B------:R-:W-:Y:S01]  /*126c0*/  ISETP.GE.AND P4, PT, R3, R153, PT ;  /* 0x000000990300720c */ /* 0x000fe20003f86270 */
[C---:B------:R-:W-:Y:S01]  /*126d0*/  VIADD R94, R156.reuse, 0xfffffff1 ;  /* 0xfffffff19c5e7836 */ /* 0x040fe20000000000 */
[----:B------:R-:W-:Y:S01]  /*126e0*/  ISETP.GE.AND P0, PT, R95, R151, PT ;  /* 0x000000975f00720c */ /* 0x000fe20003f06270 */
[C---:B------:R-:W-:Y:S01]  /*126f0*/  VIADD R89, R156.reuse, 0xfffffff8 ;  /* 0xfffffff89c597836 */ /* 0x040fe20000000000 */
        /* <DEDUP_REMOVED lines=47> */
[----:B------:R-:W-:Y:S01]  /*129f0*/  VIADD R20, R156, 0x19 ;  /* 0x000000199c147836 */ /* 0x000fe20000000000 */
        /* <DEDUP_REMOVED lines=370> */
.L_x_8538:
        /* <DEDUP_REMOVED lines=11> */
.L_x_8559:
[----:B------:R-:W-:Y:S01]  /*141d0*/  FSETP.NE.FTZ.AND P1, PT, R6, RZ, PT ;  /* 0x000000ff0600720b */ /* 0x000fe20003f35000 */
[----:B------:R-:W2:Y:S01]  /*141e0*/  S2R R0, SR_TID.X ;  /* 0x0000000000007919 */ /* 0x000ea20000002100 */
[----:B------:R-:W1:Y:S01]  /*141f0*/  MUFU.RCP R7, R6 ;  /* 0x0000000600077308 */ /* 0x000e620000001000 */
[----:B------:R-:W-:Y:S10]  /*14200*/  WARPSYNC.ALL ;  /* 0x0000000000007948 */ /* 0x000ff40003800000 */
[----:B------:R4:W3:Y:S01]  /*14210*/  @P1 MUFU.LG2 R8, R6 ;  /* 0x0000000600081308 */ /* 0x0008e20000000c00 */
[----:B-1----:R-:W-:-:S05]  /*14220*/  FSEL R7, R7, 1, P1 ;  /* 0x3f80000007077808 */ /* 0x002fca0000800000 */
[C---:B------:R-:W-:Y:S01]  /*14230*/  FMUL.FTZ R80, R7.reuse, R80 ;  /* 0x0000005007507220 */ /* 0x040fe20000410000 */
[C---:B------:R-:W-:Y:S01]  /*14240*/  FMUL.FTZ R81, R7.reuse, R81 ;  /* 0x0000005107517220 */ /* 0x040fe20000410000 */
[C---:B------:R-:W-:Y:S01]  /*14250*/  FMUL.FTZ R76, R7.reuse, R76 ;  /* 0x0000004c074c7220 */ /* 0x040fe20000410000 */
[C---:B------:R-:W-:Y:S01]  /*14260*/  FMUL.FTZ R77, R7.reuse, R77 ;  /* 0x0000004d074d7220 */ /* 0x040fe20000410000 */
[C---:B------:R-:W-:Y:S01]  /*14270*/  FMUL.FTZ R72, R7.reuse, R72 ;  /* 0x0000004807487220 */ /* 0x040fe20000410000 */
[----:B------:R-:W-:Y:S01]  /*14280*/  FMUL.FTZ R73, R7, R73 ;  /* 0x0000004907497220 */ /* 0x000fe20000410000 */
[----:B----4-:R-:W-:Y:S01]  /*14290*/  FADD.FTZ R6, R157, R2 ;  /* 0x000000029d067221 */ /* 0x010fe20000010000 */
[----:B---3--:R-:W-:Y:S01]  /*142a0*/  @P1 FMUL.FTZ R8, R8, 0.69314718246459960938 ;  /* 0x3f31721808081820 */ /* 0x008fe20000410000 */
[C---:B------:R-:W-:Y:S01]  /*142b0*/  FMUL.FTZ R68, R7.reuse, R68 ;  /* 0x0000004407447220 */ /* 0x040fe20000410000 */
[C---:B------:R-:W-:Y:S01]  /*142c0*/  FMUL.FTZ R69, R7.reuse, R69 ;  /* 0x0000004507457220 */ /* 0x040fe20000410000 */
[----:B------:R-:W1:Y:S01]  /*142d0*/  MUFU.RCP R5, R6 ;  /* 0x0000000600057308 */ /* 0x000e620000001000 */
[----:B------:R-:W-:Y:S01]  /*142e0*/  FSETP.NE.FTZ.AND P0, PT, R6, RZ, PT ;  /* 0x000000ff0600720b */ /* 0x000fe20003f15000 */
        /* <DEDUP_REMOVED lines=12> */
[----:B------:R-:W3:Y:S01]  /*143b0*/  @P0 MUFU.LG2 R6, R6 ;  /* 0x0000000600060308 */ /* 0x000ee20000000c00 */
[C---:B------:R-:W-:Y:S01]  /*143c0*/  FMUL.FTZ R44, R7.reuse, R44 ;  /* 0x0000002c072c7220 */ /* 0x040fe20000410000 */
[C---:B------:R-:W-:Y:S01]  /*143d0*/  FMUL.FTZ R45, R7.reuse, R45 ;  /* 0x0000002d072d7220 */ /* 0x040fe20000410000 */
[C---:B------:R-:W-:Y:S01]  /*143e0*/  FMUL.FTZ R48, R7.reuse, R48 ;  /* 0x0000003007307220 */ /* 0x040fe20000410000 */
[----:B------:R-:W-:Y:S01]  /*143f0*/  FMUL.FTZ R49, R7, R49 ;  /* 0x0000003107317220 */ /* 0x000fe20000410000 */
[----:B--2---:R-:W-:-:S02]  /*14400*/  SHF.L.U32 R9, R0, 0x1, RZ ;  /* 0x0000000100097819 */ /* 0x004fc400000006ff */
[----:B------:R-:W-:Y:S02]  /*14410*/  SHF.L.U32 R7, R0, 0x3, RZ ;  /* 0x0000000300077819 */ /* 0x000fe400000006ff */
[----:B------:R-:W-:Y:S01]  /*14420*/  MOV R2, 0xff800000 ;  /* 0xff80000000027802 */ /* 0x000fe20000000f00 */
[----:B-----5:R-:W-:Y:S01]  /*14430*/  @P1 FFMA.FTZ R2, R4, R86, R8 ;  /* 0x0000005604021223 */ /* 0x020fe20000010008 */
[----:B------:R-:W-:Y:S02]  /*14440*/  LOP3.LUT R129, R129, 0x6, R9, 0xf8, !PT ;  /* 0x0000000681817812 */ /* 0x000fe400078ef809 */
[----:B------:R-:W-:Y:S02]  /*14450*/  LOP3.LUT R8, R7, 0xc0, RZ, 0xc0, !PT ;  /* 0x000000c007087812 */ /* 0x000fe400078ec0ff */
[----:B-1----:R-:W-:Y:S01]  /*14460*/  FSEL R5, R5, 1, P0 ;  /* 0x3f80000005057808 */ /* 0x002fe20000000000 */
[----:B---3--:R-:W-:Y:S01]  /*14470*/  @P0 FMUL.FTZ R6, R6, 0.69314718246459960938 ;  /* 0x3f31721806060820 */ /* 0x008fe20000410000 */
[----:B------:R-:W-:-:S02]  /*14480*/  LOP3.LUT R129, R129, 0x20, R7, 0xf8, !PT ;  /* 0x0000002081817812 */ /* 0x000fc400078ef807 */
        /* <DEDUP_REMOVED lines=29> */
[----:B------:R-:W1:Y:S08]  /*14660*/  S2UR UR6, SR_CgaCtaId ;  /* 0x00000000000679c3 */ /* 0x000e700000008800 */
[----:B------:R-:W-:Y:S01]  /*14670*/  BAR.SYNC.DEFER_BLOCKING 0x0 ;  /* 0x0000000000007b1d */ /* 0x000fe20000010000 */
[----:B------:R-:W-:-:S02]  /*14680*/  LOP3.LUT R3, R7, 0x40, RZ, 0xc0, !PT ;  /* 0x0000004007037812 */ /* 0x000fc400078ec0ff */
[----:B------:R-:W-:-:S03]  /*14690*/  LOP3.LUT R7, R7, 0x80, RZ, 0xc0, !PT ;  /* 0x0000008007077812 */ /* 0x000fc600078ec0ff */
[----:B------:R-:W-:Y:S02]  /*146a0*/  UMOV UR7, 0x400 ;  /* 0x0000040000077882 */ /* 0x000fe40000000000 */
[----:B-1----:R-:W-:-:S06]  /*146b0*/  ULEA UR6, UR6, UR7, 0x18 ;  /* 0x0000000706067291 */ /* 0x002fcc000f8ec0ff */
        /* <DEDUP_REMOVED lines=26> */
[----:B------:R4:W-:Y:S04]  /*14860*/  STS.64 [R7+0x4060], R48 ;  /* 0x0040603007007388 */ /* 0x0009e80000000a00 */
[----:B------:R4:W-:Y:S04]  /*14870*/  STS.64 [R7+0x4460], R50 ;  /* 0x0044603207007388 */ /* 0x0009e80000000a00 */
[----:B-1----:R-:W4:Y:S04]  /*14880*/  LD.E.64 R56, desc[UR4][R84.64+0xb0] ;  /* 0x0000b00454387980 */ /* 0x002f28000c101b00 */
[----:B--2---:R-:W2:Y:S01]  /*14890*/  LD.E R5, desc[UR4][R84.64+0x60] ;  /* 0x0000600454057980 */ /* 0x004ea2000c101900 */
[----:B---3--:R-:W-:-:S03]  /*148a0*/  IMAD.SHL.U32 R3, R0, 0x4, RZ ;  /* 0x0000000400037824 */ /* 0x008fc600078e00ff */
[----:B------:R1:W5:Y:S01]  /*148b0*/  LD.E R52, desc[UR4][R84.64+0xcc] ;  /* 0x0000cc0454347980 */ /* 0x000362000c101900 */
[----:B------:R-:W-:Y:S01]  /*148c0*/  IMAD.SHL.U32 R141, R141, 0x40, RZ ;  /* 0x000000408d8d7824 */ /* 0x000fe200078e00ff */
[----:B------:R-:W-:Y:S02]  /*148d0*/  LOP3.LUT P0, RZ, R0, 0x3, RZ, 0xc0, !PT ;  /* 0x0000000300ff7812 */ /* 0x000fe4000780c0ff */
[----:B------:R1:W5:Y:S01]  /*148e0*/  LD.E.64 R60, desc[UR4][R84.64+0x78] ;  /* 0x00007804543c7980 */ /* 0x000362000c101b00 */
[----:B----4-:R-:W-:-:S03]  /*148f0*/  LOP3.LUT R6, R3, 0xd8, RZ, 0xc0, !PT ;  /* 0x000000d803067812 */ /* 0x010fc600078ec0ff */
[----:B------:R1:W5:Y:S01]  /*14900*/  LD.E.64 R58, desc[UR4][R84.64+0xa8] ;  /* 0x0000a804543a7980 */ /* 0x000362000c101b00 */
[----:B------:R-:W-:Y:S02]  /*14910*/  LOP3.LUT R6, R6, 0x18, R128, 0x78, !PT ;  /* 0x0000001806067812 */ /* 0x000fe400078e7880 */
[----:B------:R-:W-:Y:S02]  /*14920*/  LOP3.LUT R128, R128, 0x30, RZ, 0xc0, !PT ;  /* 0x0000003080807812 */ /* 0x000fe400078ec0ff */
[----:B------:R-:W-:-:S04]  /*14930*/  LOP3.LUT R6, R6, 0xf24, R3, 0xf8, !PT ;  /* 0x00000f2406067812 */ /* 0x000fc800078ef803 */
[----:B------:R-:W-:Y:S01]  /*14940*/  LEA R53, R6, UR6, 0x2 ;  /* 0x0000000606357c11 */ /* 0x000fe2000f8e10ff */
[----:B------:R-:W-:Y:S06]  /*14950*/  BAR.SYNC.DEFER_BLOCKING 0x0 ;  /* 0x0000000000007b1d */ /* 0x000fec0000010000 */
[----:B------:R1:W3:Y:S04]  /*14960*/  LDS.128 R48, [R53] ;  /* 0x0000000035307984 */ /* 0x0002e80000000c00 */
        /* <DEDUP_REMOVED lines=12> */
[----:B--2---:R-:W-:Y:S01]  /*14a30*/  IMAD R5, R56, R5, R144 ;  /* 0x0000000538057224 */ /* 0x004fe200078e0290 */
[----:B------:R-:W-:-:S03]  /*14a40*/  LOP3.LUT R56, R128, 0x7, R4, 0xf8, !PT ;  /* 0x0000000780387812 */ /* 0x000fc600078ef804 */
[----:B------:R-:W-:Y:S02]  /*14a50*/  IMAD R57, R57, R5, R141 ;  /* 0x0000000539397224 */ /* 0x000fe400078e028d */
[----:B------:R2:W1:Y:S01]  /*14a60*/  LDS.128 R4, [R53+0x5800] ;  /* 0x0058000035047984 */ /* 0x0004620000000c00 */
[----:B---34-:R-:W-:Y:S05]  /*14a70*/  @P0 BRA `(.L_x_8548) ;  /* 0x0000000000280947 */ /* 0x018fea0003800000 */
[----:B-12---:R-:W-:Y:S01]  /*14a80*/  IMAD.IADD R53, R143, 0x1, -R141 ;  /* 0x000000018f357824 */ /* 0x006fe200078e0a8d */
        /* <DEDUP_REMOVED lines=9> */
.L_x_8548:
[----:B------:R-:W-:Y:S05]  /*14b20*/  BSYNC.RECONVERGENT B0 ;  /* 0x0000000000007941 */ /* 0x000fea0003800200 */
.L_x_8547:
[----:B-1----:R1:W5:Y:S01]  /*14b30*/  LD.E R84, desc[UR4][R84.64+0xc0] ;  /* 0x0000c00454547980 */ /* 0x002362000c101900 */
[----:B------:R-:W-:Y:S01]  /*14b40*/  SHF.R.U32.HI R0, RZ, 0x3, R0 ;  /* 0x00000003ff007819 */ /* 0x000fe20000011600 */
[----:B------:R-:W-:Y:S01]  /*14b50*/  IMAD.IADD R141, R143, 0x1, -R141 ;  /* 0x000000018f8d7824 */ /* 0x000fe200078e0a8d */
[----:B------:R-:W-:Y:S01]  /*14b60*/  LOP3.LUT R3, R3, 0x1c, RZ, 0xc0, !PT ;  /* 0x0000001c03037812 */ /* 0x000fe200078ec0ff */
[----:B-----5:R-:W-:Y:S01]  /*14b70*/  IMAD R57, R57, R52, RZ ;  /* 0x0000003439397224 */ /* 0x020fe200078e02ff */
[----:B------:R-:W-:Y:S01]  /*14b80*/  BSSY.RECONVERGENT B0, `(.L_x_8549) ;  /* 0x0000016000007945 */ /* 0x000fe20003800200 */
[C---:B---3--:R-:W-:Y:S01]  /*14b90*/  VIADD R2, R0.reuse, 0x10 ;  /* 0x0000001000027836 */ /* 0x048fe20000000000 */
[C---:B------:R-:W-:Y:S01]  /*14ba0*/  ISETP.GE.AND P2, PT, R0.reuse, R141, PT ;  /* 0x0000008d0000720c */ /* 0x040fe20003f46270 */
[----:B------:R-:W-:-:S03]  /*14bb0*/  VIADD R52, R0, 0x20 ;  /* 0x0000002000347836 */ /* 0x000fc60000000000 */
[-C--:B------:R-:W-:Y:S01]  /*14bc0*/  ISETP.GE.AND P1, PT, R2, R141.reuse, PT ;  /* 0x0000008d0200720c */ /* 0x080fe20003f26270 */
[----:B------:R-:W-:Y:S01]  /*14bd0*/  VIADD R2, R0, 0x30 ;  /* 0x0000003000027836 */ /* 0x000fe20000000000 */
[----:B------:R-:W-:Y:S01]  /*14be0*/  ISETP.GE.AND P5, PT, R52, R141, PT ;  /* 0x0000008d3400720c */ /* 0x000fe20003fa6270 */
[----:B------:R-:W-:-:S03]  /*14bf0*/  IMAD R0, R0, 0x60, R3 ;  /* 0x0000006000007824 */ /* 0x000fc600078e0203 */
[----:B------:R-:W-:Y:S02]  /*14c00*/  ISETP.GE.AND P6, PT, R2, R141, PT ;  /* 0x0000008d0200720c */ /* 0x000fe40003fc6270 */
[----:B------:R-:W-:Y:S02]  /*14c10*/  IADD3 R52, P0, PT, R0, R57, RZ ;  /* 0x0000003900347210 */ /* 0x000fe40007f1e0ff */
[C---:B------:R-:W-:Y:S02]  /*14c20*/  LOP3.LUT R2, R3.reuse, 0x20, RZ, 0xfc, !PT ;  /* 0x0000002003027812 */ /* 0x040fe400078efcff */
[----:B------:R-:W-:Y:S02]  /*14c30*/  LOP3.LUT R0, R3, 0x40, RZ, 0xfc, !PT ;  /* 0x0000004003007812 */ /* 0x000fe400078efcff */
[----:B------:R-:W-:Y:S01]  /*14c40*/  LEA.HI.X.SX32 R57, R57, RZ, 0x1, P0 ;  /* 0x000000ff39397211 */ /* 0x000fe200000f0eff */
[----:B------:R-:W-:Y:S06]  /*14c50*/  @P2 BRA `(.L_x_8550) ;  /* 0x0000000000202947 */ /* 0x000fec0003800000 */
        /* <DEDUP_REMOVED lines=8> */
.L_x_8550:
[----:B------:R-:W-:Y:S05]  /*14ce0*/  BSYNC.RECONVERGENT B0 ;  /* 0x0000000000007941 */ /* 0x000fea0003800200 */
.L_x_8549:
[----:B------:R-:W-:Y:S04]  /*14cf0*/  BSSY.RECONVERGENT B0, `(.L_x_8551) ;  /* 0x000000e000007945 */ /* 0x000fe80003800200 */
[----:B------:R-:W-:Y:S05]  /*14d00*/  @P1 BRA `(.L_x_8552) ;  /* 0x0000000000301947 */ /* 0x000fea0003800000 */
[-C--:B------:R-:W-:Y:S02]  /*14d10*/  ISETP.GE.AND P4, PT, R3, R84.reuse, PT ;  /* 0x000000540300720c */ /* 0x080fe40003f86270 */
        /* <DEDUP_REMOVED lines=11> */
.L_x_8552:
[----:B------:R-:W-:Y:S05]  /*14dd0*/  BSYNC.RECONVERGENT B0 ;  /* 0x0000000000007941 */ /* 0x000fea0003800200 */
.L_x_8551:
[----:B------:R-:W-:Y:S04]  /*14de0*/  BSSY.RECONVERGENT B0, `(.L_x_8553) ;  /* 0x000000e000007945 */ /* 0x000fe80003800200 */
[----:B------:R-:W-:Y:S05]  /*14df0*/  @P5 BRA `(.L_x_8554) ;  /* 0x0000000000305947 */ /* 0x000fea0003800000 */
[-C--:B------:R-:W-:Y:S02]  /*14e00*/  ISETP.GE.AND P5, PT, R3, R84.reuse, PT ;  /* 0x000000540300720c */ /* 0x080fe40003fa6270 */
        /* <DEDUP_REMOVED lines=11> */
.L_x_8554:
[----:B------:R-:W-:Y:S05]  /*14ec0*/  BSYNC.RECONVERGENT B0 ;  /* 0x0000000000007941 */ /* 0x000fea0003800200 */
.L_x_8553:
[----:B---3--:R-:W-:Y:S02]  /*14ed0*/  MOV R8, R140 ;  /* 0x0000008c00087202 */ /* 0x008fe40000000f00 */
[----:B------:R-:W-:-:S04]  /*14ee0*/  MOV R9, 0x0 ;  /* 0x0000000000097802 */ /* 0x000fc80000000f00 */
[----:B-12-4-:R-:W-:Y:S05]  /*14ef0*/  @P6 RET.REL.NODEC R8 `(_ZN5flash24flash_fwd_splitkv_kernelI23Flash_fwd_kernel_traitsILi96ELi64ELi64ELi4ELb0ELb0EN7cutlass6half_tE19Flash_kernel_traitsILi96ELi64ELi64ELi4ES3_EELb0ELb1ELb0ELb0ELb0ELb0ELb1ELb1EEEvNS_16Flash_fwd_paramsE) ;  /* 0xfffffeb008406950 */ /* 0x016fea0003c3ffff */
[-C--:B------:R-:W-:Y:S02]  /*14f00*/  ISETP.GE.AND P4, PT, R3, R84.reuse, PT ;  /* 0x000000540300720c */ /* 0x080fe40003f86270 */
        /* <DEDUP_REMOVED lines=8> */
[----:B-1----:R-:W-:Y:S02]  /*14f90*/  IMAD.MOV.U32 R2, RZ, RZ, R140 ;  /* 0x000000ffff027224 */ /* 0x002fe400078e008c */
[----:B------:R-:W-:-:S04]  /*14fa0*/  IMAD.MOV.U32 R3, RZ, RZ, 0x0 ;  /* 0x00000000ff037424 */ /* 0x000fc800078e00ff */
[----:B------:R-:W-:Y:S05]  /*14fb0*/  @P0 RET.REL.NODEC R2 `(_ZN5flash24flash_fwd_splitkv_kernelI23Flash_fwd_kernel_traitsILi96ELi64ELi64ELi4ELb0ELb0EN7cutlass6half_tE19Flash_kernel_traitsILi96ELi64ELi64ELi4ES3_EELb0ELb1ELb0ELb0ELb0ELb0ELb1ELb1EEEvNS_16Flash_fwd_paramsE) ;  /* 0xfffffeb002100950 */ /* 0x000fea0003c3ffff */
[----:B------:R-:W-:Y:S01]  /*14fc0*/  LEA R2, P0, R52, R60, 0x2 ;  /* 0x0000003c34027211 */ /* 0x000fe200078010ff */
[----:B------:R-:W-:-:S03]  /*14fd0*/  IMAD.MOV.U32 R141, RZ, RZ, 0x0 ;  /* 0x00000000ff8d7424 */ /* 0x000fc600078e00ff */
[----:B------:R-:W-:-:S05]  /*14fe0*/  LEA.HI.X R3, R52, R61, R57, 0x2, P0 ;  /* 0x0000003d34037211 */ /* 0x000fca00000f1439 */
[----:B------:R1:W-:Y:S02]  /*14ff0*/  ST.E.128 desc[UR4][R2.64+0x4900], R4 ;  /* 0x0049000402007985 */ /* 0x0003e4000c101d04 */
[----:B-1----:R-:W-:Y:S05]  /*15000*/  RET.REL.NODEC R140 `(_ZN5flash24flash_fwd_splitkv_kernelI23Flash_fwd_kernel_traitsILi96ELi64ELi64ELi4ELb0ELb0EN7cutlass6half_tE19Flash_kernel_traitsILi96ELi64ELi64ELi4ES3_EELb0ELb1ELb0ELb0ELb0ELb0ELb1ELb1EEEvNS_16Flash_fwd_paramsE) ;  /* 0xfffffeac8cfc7950 */ /* 0x002fea0003c3ffff */
.L_x_8546:
[----:B------:R-:W-:Y:S01]  /*15010*/  MOV R0, 0x1f ;  /* 0x0000001f00007802 */ /* 0x000fe20000000f00 */
[----:B------:R-:W-:Y:S01]  /*15020*/  IMAD.MOV.U32 R2, RZ, RZ, 0x2 ;  /* 0x00000002ff027424 */ /* 0x000fe200078e00ff */
[----:B------:R-:W-:Y:S01]  /*15030*/  MOV R7, R158 ;  /* 0x0000009e00077202 */ /* 0x000fe20000000f00 */
[----:B------:R-:W-:-:S07]  /*15040*/  IMAD.MOV.U32 R5, RZ, RZ, -0x1 ;  /* 0xffffffffff057424 */ /* 0x000fce00078e00ff */
[----:B-1---5:R-:W-:Y:S05]  /*15050*/  WARPSYNC.COLLECTIVE R5, `(.L_x_8555) ;  /* 0x0000000005087348 */ /* 0x022fea0003c00000 */
[----:B------:R2:W3:Y:S02]  /*15060*/  SHFL.BFLY P0, R0, R7, R2, R0 ;  /* 0x0c00000207007389 */ /* 0x0004e40000000000 */
[----:B-123-5:R-:W-:Y:S05]  /*15070*/  ENDCOLLECTIVE ;  /* 0x000000000000791b */ /* 0x02efea0003800000 */
.L_x_8555:
        /* <DEDUP_REMOVED lines=8> */
.L_x_8556:
[----:B------:R-:W-:Y:S01]  /*15100*/  MOV R6, R0 ;  /* 0x0000000000067202 */ /* 0x000fe20000000f00 */
[----:B------:R-:W-:Y:S01]  /*15110*/  IMAD.MOV.U32 R2, RZ, RZ, 0x2 ;  /* 0x00000002ff027424 */ /* 0x000fe200078e00ff */
[----:B------:R-:W-:Y:S02]  /*15120*/  MOV R0, 0x1f ;  /* 0x0000001f00007802 */ /* 0x000fe40000000f00 */
[----:B------:R-:W-:Y:S01]  /*15130*/  MOV R7, R157 ;  /* 0x0000009d00077202 */ /* 0x000fe20000000f00 */
[----:B------:R-:W-:-:S07]  /*15140*/  FADD.FTZ R6, R158, R6 ;  /* 0x000000069e067221 */ /* 0x000fce0000010000 */
[----:B------:R-:W-:Y:S05]  /*15150*/  WARPSYNC.COLLECTIVE R5, `(.L_x_8557) ;  /* 0x0000000005087348 */ /* 0x000fea0003c00000 */
[----:B------:R1:W2:Y:S02]  /*15160*/  SHFL.BFLY P0, R0, R7, R2, R0 ;  /* 0x0c00000207007389 */ /* 0x0002a40000000000 */
[----:B-12---:R-:W-:Y:S05]  /*15170*/  ENDCOLLECTIVE ;  /* 0x000000000000791b */ /* 0x006fea0003800000 */
.L_x_8557:
[----:B------:R-:W-:Y:S01]  /*15180*/  FADD.FTZ R157, R0, R157 ;  /* 0x0000009d009d7221 */ /* 0x000fe20000010000 */
[----:B------:R-:W-:Y:S01]  /*15190*/  MOV R0, 0x1f ;  /* 0x0000001f00007802 */ /* 0x000fe20000000f00 */
[----:B------:R-:W-:-:S03]  /*151a0*/  IMAD.MOV.U32 R2, RZ, RZ, 0x1 ;  /* 0x00000001ff027424 */ /* 0x000fc600078e00ff */
[----:B------:R-:W-:-:S07]  /*151b0*/  MOV R7, R157 ;  /* 0x0000009d00077202 */ /* 0x000fce0000000f00 */
[----:B------:R-:W-:Y:S05]  /*151c0*/  WARPSYNC.COLLECTIVE R5, `(.L_x_8558) ;  /* 0x0000000005087348 */ /* 0x000fea0003c00000 */
[----:B------:R1:W2:Y:S02]  /*151d0*/  SHFL.BFLY P0, R0, R7, R2, R0 ;  /* 0x0c00000207007389 */ /* 0x0002a40000000000 */
[----:B-12---:R-:W-:Y:S05]  /*151e0*/  ENDCOLLECTIVE ;  /* 0x000000000000791b */ /* 0x006fea0003800000 */
.L_x_8558:
[----:B------:R-:W-:Y:S01]  /*151f0*/  MOV R2, R0 ;  /* 0x0000000000027202 */ /* 0x000fe20000000f00 */
[----:B------:R-:W-:Y:S06]  /*15200*/  BRA `(.L_x_8559) ;  /* 0xffffffec00f07947 */ /* 0x000fec000383ffff */
.L_x_8560:
        /* <DEDUP_REMOVED lines=15> */
.L_x_11708:


//--------------------- .text._ZN5flash24flash_fwd_splitkv_kernelI23Flash_fwd_kernel_traitsILi96ELi64ELi64ELi4ELb0ELb0EN7cutlass6half_tE19Flash_kernel_traitsILi96ELi64ELi64ELi4ES3_EELb0ELb1ELb0ELb0ELb0ELb1ELb1ELb1EEEvNS_16Flash_fwd_paramsE --------------------------
	.section	.text._ZN5flash24flash_fwd_splitkv_kernelI23Flash_fwd_kernel_traitsILi96ELi64ELi64ELi4ELb0ELb0EN7cutlass6half_tE19Flash_kernel_traitsILi96ELi64ELi64ELi4ES3_EELb0ELb1ELb0ELb0ELb0ELb1ELb1ELb1EEEvNS_16Flash_fwd_paramsE,"ax",@progbits
	.align	128
        .global         _ZN5flash24flash_fwd_splitkv_kernelI23Flash_fwd_kernel_traitsILi96ELi64ELi64ELi4ELb0ELb0EN7cutlass6half_tE19Flash_kernel_traitsILi96ELi64ELi64ELi4ES3_EELb0ELb1ELb0ELb0ELb0ELb1ELb1ELb1EEEvNS_16Flash_fwd_paramsE
        .type           _ZN5flash24flash_fwd_splitkv_kernelI23Flash_fwd_kernel_traitsILi96ELi64ELi64ELi4ELb0ELb0EN7cutlass6half_tE19Flash_kernel_traitsILi96ELi64ELi64ELi4ES3_EELb0ELb1ELb0ELb0ELb0ELb1ELb1ELb1EEEvNS_16Flash_fwd_paramsE,@function
        .size           _ZN5flash24flash_fwd_splitkv_kernelI23Flash_fwd_kernel_traitsILi96ELi64ELi64ELi4ELb0ELb0EN7cutlass6half_tE19Flash_kernel_traitsILi96ELi64ELi64ELi4ES3_EELb0ELb1ELb0ELb0ELb0ELb1ELb1ELb1EEEvNS_16Flash_fwd_paramsE,(.L_x_11709 - _ZN5flash24flash_fwd_splitkv_kernelI23Flash_fwd_kernel_traitsILi96ELi64ELi64ELi4ELb0ELb0EN7cutlass6half_tE19Flash_kernel_traitsILi96ELi64ELi64ELi4ES3_EELb0ELb1ELb0ELb0ELb0ELb1ELb1ELb1EEEvNS_16Flash_fwd_paramsE)
        .other          _ZN5flash24flash_fwd_splitkv_kernelI23Flash_fwd_kernel_traitsILi96ELi64ELi64ELi4ELb0ELb0EN7cutlass6half_tE19Flash_kernel_traitsILi96ELi64ELi64ELi4ES3_EELb0ELb1ELb0ELb0ELb0ELb1ELb1ELb1EEEvNS_16Flash_fwd_paramsE,@"STO_CUDA_ENTRY STV_DEFAULT"
_ZN5flash24flash_fwd_splitkv_kernelI23Flash_fwd_kernel_traitsILi96ELi64ELi64ELi4ELb0ELb0EN7cutlass6half_tE19Flash_kernel_traitsILi96ELi64ELi64ELi4ES3_EELb0ELb1ELb0ELb0ELb0ELb1ELb1ELb1EEEvNS_16Flash_fwd_paramsE:
.text._ZN5flash24flash_fwd_splitkv_kernelI23Flash_fwd_kernel_traitsILi96ELi64ELi64ELi4ELb0ELb0EN7cutlass6half_tE19Flash_kernel_traitsILi96ELi64ELi64ELi4ES3_EELb0ELb1ELb0ELb0ELb0ELb1ELb1ELb1EEEvNS_16Flash_fwd_paramsE:
        /* <DEDUP_REMOVED lines=29> */
[----:B------:R-:W-:Y:S05]  /*01d0*/  CALL.REL.NOINC `($_ZN5flash24flash_fwd_splitkv_kernelI23Flash_fwd_kernel_traitsILi96ELi64ELi64ELi4ELb0ELb0EN7cutlass6half_tE19Flash_kernel_traitsILi96ELi64ELi64ELi4ES3_EELb0ELb1ELb0ELb0ELb0ELb1ELb1ELb1EEEvNS_16Flash_fwd_paramsE$_ZN5flash30compute_attn_1rowblock_splitkvI23Flash_fwd_kernel_traitsILi96ELi64ELi64ELi4ELb0ELb0EN7cutlass6half_tE19Flash_kernel_traitsILi96ELi64ELi64ELi4ES3_EELb0ELb1ELb0ELb0ELb0ELb1ELb1ELb1ENS_16Flash_fwd_paramsEEEvRKT8_iiiii) ;  /* 0x0000000000087944 */ /* 0x000fea0003c00000 */
[----:B------:R-:W-:Y:S05]  /*01e0*/  BSYNC.RECONVERGENT B4 ;  /* 0x0000000000047941 */ /* 0x000fea0003800200 */
.L_x_8561:
[----:B------:R-:W-:Y:S05]  /*01f0*/  EXIT ;  /* 0x000000000000794d */ /* 0x000fea0003800000 */
        .type           $_ZN5flash24flash_fwd_splitkv_kernelI23Flash_fwd_kernel_traitsILi96ELi64ELi64ELi4ELb0ELb0EN7cutlass6half_tE19Flash_kernel_traitsILi96ELi64ELi64ELi4ES3_EELb0ELb1ELb0ELb0ELb0ELb1ELb1ELb1EEEvNS_16Flash_fwd_paramsE$_ZN5flash30compute_attn_1rowblock_splitkvI23Flash_fwd_kernel_traitsILi96ELi64ELi64ELi4ELb0ELb0EN7cutlass6half_tE19Flash_kernel_traitsILi96ELi64ELi64ELi4ES3_EELb0ELb1ELb0ELb0ELb0ELb1ELb1ELb1ENS_16Flash_fwd_paramsEEEvRKT8_iiiii,@function
        .size           $_ZN5flash24flash_fwd_splitkv_kernelI23Flash_fwd_kernel_traitsILi96ELi64ELi64ELi4ELb0ELb0EN7cutlass6half_tE19Flash_kernel_traitsILi96ELi64ELi64ELi4ES3_EELb0ELb1ELb0ELb0ELb0ELb1ELb1ELb1EEEvNS_16Flash_fwd_paramsE$_ZN5flash30compute_attn_1rowblock_splitkvI23Flash_fwd_kernel_traitsILi96ELi64ELi64ELi4ELb0ELb0EN7cutlass6half_tE19Flash_kernel_traitsILi96ELi64ELi64ELi4ES3_EELb0ELb1ELb0ELb0ELb0ELb1ELb1ELb1ENS_16Flash_fwd_paramsEEEvRKT8_iiiii,(.L_x_11709 - $_ZN5flash24flash_fwd_splitkv_kernelI23Flash_fwd_kernel_traitsILi96ELi64ELi64ELi4ELb0ELb0EN7cutlass6half_tE19Flash_kernel_traitsILi96ELi64ELi64ELi4ES3_EELb0ELb1ELb0ELb0ELb0ELb1ELb1ELb1EEEvNS_16Flash_fwd_paramsE$_ZN5flash30compute_attn_1rowblock_splitkvI23Flash_fwd_kernel_traitsILi96ELi64ELi64ELi4ELb0ELb0EN7cutlass6half_tE19Flash_kernel_traitsILi96ELi64ELi64ELi4ES3_EELb0ELb1ELb0ELb0ELb0ELb1ELb1ELb1ENS_16Flash_fwd_paramsEEEvRKT8_iiiii)
$_ZN5flash24flash_fwd_splitkv_kernelI23Flash_fwd_kernel_traitsILi96ELi64ELi64ELi4ELb0ELb0EN7cutlass6half_tE19Flash_kernel_traitsILi96ELi64ELi64ELi4ES3_EELb0ELb1ELb0ELb0ELb0ELb1ELb1ELb1EEEvNS_16Flash_fwd_paramsE$_ZN5flash30compute_attn_1rowblock_splitkvI23Flash_fwd_kernel_traitsILi96ELi64ELi64ELi4ELb0ELb0EN7cutlass6half_tE19Flash_kernel_traitsILi96ELi64ELi64ELi4ES3_EELb0ELb1ELb0ELb0ELb0ELb1ELb1ELb1ENS_16Flash_fwd_paramsEEEvRKT8_iiiii:
        /* <DEDUP_REMOVED lines=38> */
.L_x_8563:
[----:B------:R-:W-:Y:S05]  /*0460*/  BSYNC.RECONVERGENT B0 ;  /* 0x0000000000007941 */ /* 0x000fea0003800200 */
.L_x_8562:
[----:B------:R-:W-:Y:S04]  /*0470*/  BSSY.RECONVERGENT B0, `(.L_x_8564) ;  /* 0x0000007000007945 */ /* 0x000fe80003800200 */
[----:B------:R-:W-:Y:S05]  /*0480*/  @!P3 BRA `(.L_x_8565) ;  /* 0x000000000014b947 */ /* 0x000fea0003800000 */
[----:B------:R-:W3:Y:S02]  /*0490*/  LD.E.U8 R2, desc[UR4][R84.64+0x1b2] ;  /* 0x0001b20454027980 */ /* 0x000ee4000c101100 */
[----:B---3--:R-:W-:-:S13]  /*04a0*/  ISETP.NE.AND P1, PT, R2, RZ, PT ;  /* 0x000000ff0200720c */ /* 0x008fda0003f25270 */
[----:B------:R-:W3:Y:S02]  /*04b0*/  @P1 LD.E R9, desc[UR4][R14.64+0x4] ;  /* 0x000004040e091980 */ /* 0x000ee4000c101900 */
[----:B---3-5:R-:W-:-:S06]  /*04c0*/  @P1 IADD3 R68, PT, PT, R9, -R12, RZ ;  /* 0x8000000c09441210 */ /* 0x028fcc0007ffe0ff */
[----:B------:R3:W5:Y:S02]  /*04d0*/  @!P1 LD.E R68, desc[UR4][R14.64] ;  /* 0x000000040e449980 */ /* 0x000764000c101900 */
.L_x_8565:
[----:B------:R-:W-:Y:S05]  /*04e0*/  BSYNC.RECONVERGENT B0 ;  /* 0x0000000000007941 */ /* 0x000fea0003800200 */
.L_x_8564:
        /* <DEDUP_REMOVED lines=9> */
.L_x_8567:
[----:B------:R-:W4:Y:S01]  /*0580*/  LD.E.64 R2, desc[UR4][R84.64+0x108] ;  /* 0x0001080454027980 */ /* 0x000f22000c101b00 */
[----:B------:R-:W-:Y:S01]  /*0590*/  BSSY.RECONVERGENT B0, `(.L_x_8569) ;  /* 0x0000006000007945 */ /* 0x000fe20003800200 */
[----:B----4-:R-:W-:-:S04]  /*05a0*/  ISETP.NE.U32.AND P0, PT, R2, RZ, PT ;  /* 0x000000ff0200720c */ /* 0x010fc80003f05070 */
[----:B------:R-:W-:Y:S01]  /*05b0*/  ISETP.NE.AND.EX P0, PT, R3, RZ, PT, P0 ;  /* 0x000000ff0300720c */ /* 0x000fe20003f05300 */
[----:B------:R-:W-:-:S12]  /*05c0*/  IMAD.MOV.U32 R3, RZ, RZ, RZ ;  /* 0x000000ffff037224 */ /* 0x000fd800078e00ff */
[----:B------:R-:W-:Y:S05]  /*05d0*/  @!P0 BRA `(.L_x_8570) ;  /* 0x0000000000048947 */ /* 0x000fea0003800000 */
[----:B------:R4:W5:Y:S02]  /*05e0*/  LD.E R3, desc[UR4][R84.64+0xbc] ;  /* 0x0000bc0454037980 */ /* 0x000964000c101900 */
.L_x_8570:
[----:B------:R-:W-:Y:S05]  /*05f0*/  BSYNC.RECONVERGENT B0 ;  /* 0x0000000000007941 */ /* 0x000fea0003800200 */
.L_x_8569:
[----:B-----5:R-:W-:Y:S02]  /*0600*/  IADD3 R62, PT, PT, R68, R3, RZ ;  /* 0x00000003443e7210 */ /* 0x020fe40007ffe0ff */
.L_x_8568:
[----:B------:R-:W-:Y:S05]  /*0610*/  BSYNC.RECONVERGENT B1 ;  /* 0x0000000000017941 */ /* 0x000fea0003800200 */
.L_x_8566:
[----:B------:R-:W-:Y:S01]  /*0620*/  IMAD.SHL.U32 R95, R147, 0x40, RZ ;  /* 0x00000040935f7824 */ /* 0x000fe200078e00ff */
[----:B------:R-:W-:Y:S01]  /*0630*/  MOV R2, R146 ;  /* 0x0000009200027202 */ /* 0x000fe20000000f00 */
[----:B------:R-:W-:-:S03]  /*0640*/  IMAD.MOV.U32 R3, RZ, RZ, 0x0 ;  /* 0x00000000ff037424 */ /* 0x000fc600078e00ff */
[----:B------:R-:W-:-:S13]  /*0650*/  ISETP.GT.AND P0, PT, R148, R95, PT ;  /* 0x0000005f9400720c */ /* 0x000fda0003f04270 */
[----:B-1234-:R-:W-:Y:S05]  /*0660*/  @!P0 RET.REL.NODEC R2 `(_ZN5flash24flash_fwd_splitkv_kernelI23Flash_fwd_kernel_traitsILi96ELi64ELi64ELi4ELb0ELb0EN7cutlass6half_tE19Flash_kernel_traitsILi96ELi64ELi64ELi4ES3_EELb0ELb1ELb0ELb0ELb0ELb1ELb1ELb1EEEvNS_16Flash_fwd_paramsE) ;  /* 0xfffffff802648950 */ /* 0x01efea0003c3ffff */
[----:B------:R-:W2:Y:S04]  /*0670*/  LD.E R3, desc[UR4][R84.64+0xb8] ;  /* 0x0000b80454037980 */ /* 0x000ea8000c101900 */
[----:B------:R-:W3:Y:S04]  /*0680*/  LD.E R6, desc[UR4][R84.64+0x188] ;  /* 0x0001880454067980 */ /* 0x000ee8000c101900 */
[----:B------:R-:W4:Y:S01]  /*0690*/  LD.E R7, desc[UR4][R84.64+0x184] ;  /* 0x0001840454077980 */ /* 0x000f22000c101900 */
[----:B------:R-:W-:-:S04]  /*06a0*/  IABS R4, R5 ;  /* 0x0000000500047213 */ /* 0x000fc80000000000 */
[----:B------:R-:W1:Y:S08]  /*06b0*/  I2F.RP R2, R4 ;  /* 0x0000000400027306 */ /* 0x000e700000209400 */
[----:B-1----:R-:W1:Y:S02]  /*06c0*/  MUFU.RCP R14, R2 ;  /* 0x00000002000e7308 */ /* 0x002e640000001000 */
[----:B-1----:R-:W-:-:S06]  /*06d0*/  VIADD R14, R14, 0xffffffe ;  /* 0x0ffffffe0e0e7836 */ /* 0x002fcc0000000000 */
[----:B------:R1:W5:Y:S01]  /*06e0*/  F2I.FTZ.U32.TRUNC.NTZ R15, R14 ;  /* 0x0000000e000f7305 */ /* 0x000362000021f000 */
[----:B------:R-:W-:Y:S01]  /*06f0*/  IABS R2, R5 ;  /* 0x0000000500027213 */ /* 0x000fe20000000000 */
[----:B-1----:R-:W-:-:S04]  /*0700*/  IMAD.MOV.U32 R14, RZ, RZ, RZ ;  /* 0x000000ffff0e7224 */ /* 0x002fc800078e00ff */
[----:B------:R-:W-:Y:S01]  /*0710*/  IMAD.MOV R2, RZ, RZ, -R2 ;  /* 0x000000ffff027224 */ /* 0x000fe200078e0a02 */
[----:B------:R-:W1:Y:S01]  /*0720*/  S2R R60, SR_TID.X ;  /* 0x00000000003c7919 */ /* 0x000e620000002100 */
        /* <DEDUP_REMOVED lines=8> */
[----:B------:R-:W-:-:S05]  /*07b0*/  IABS R3, R10 ;  /* 0x0000000a00037213 */ /* 0x000fca0000000000 */
        /* <DEDUP_REMOVED lines=69> */
.L_x_8573:
[----:B------:R-:W-:Y:S05]  /*0c10*/  BSYNC.RECONVERGENT B0 ;  /* 0x0000000000007941 */ /* 0x000fea0003800200 */
.L_x_8572:
        /* <DEDUP_REMOVED lines=16> */
.L_x_8575:
[----:B------:R-:W-:Y:S05]  /*0d20*/  BSYNC.RECONVERGENT B0 ;  /* 0x0000000000007941 */ /* 0x000fea0003800200 */
.L_x_8574:
        /* <DEDUP_REMOVED lines=15> */
.L_x_8577:
[----:B------:R-:W-:Y:S05]  /*0e20*/  BSYNC.RECONVERGENT B0 ;  /* 0x0000000000007941 */ /* 0x000fea0003800200 */
.L_x_8576:
        /* <DEDUP_REMOVED lines=15> */
.L_x_8579:
[----:B------:R-:W-:Y:S05]  /*0f20*/  BSYNC.RECONVERGENT B0 ;  /* 0x0000000000007941 */ /* 0x000fea0003800200 */
.L_x_8578:
        /* <DEDUP_REMOVED lines=13> */
[----:B-12---:R-:W-:Y:S05]  /*1000*/  @P6 RET.REL.NODEC R146 `(_ZN5flash24flash_fwd_splitkv_kernelI23Flash_fwd_kernel_traitsILi96ELi64ELi64ELi4ELb0ELb0EN7cutlass6half_tE19Flash_kernel_traitsILi96ELi64ELi64ELi4ES3_EELb0ELb1ELb0ELb0ELb0ELb1ELb1ELb1EEEvNS_16Flash_fwd_paramsE) ;  /* 0xffffffec92fc6950 */ /* 0x006fea0003c3ffff */
[----:B------:R-:W-:Y:S02]  /*1010*/  MOV R5, 0xff800000 ;  /* 0xff80000000057802 */ /* 0x000fe40000000f00 */
[----:B------:R-:W-:-:S03]  /*1020*/  MOV R147, 0x0 ;  /* 0x0000000000937802 */ /* 0x000fc60000000f00 */
[----:B------:R1:W-:Y:S02]  /*1030*/  ST.E desc[UR4][R2.64+0xc0], R5 ;  /* 0x0000c00502007985 */ /* 0x0003e4000c101904 */
[----:B-1----:R-:W-:Y:S05]  /*1040*/  RET.REL.NODEC R146 `(_ZN5flash24flash_fwd_splitkv_kernelI23Flash_fwd_kernel_traitsILi96ELi64ELi64ELi4ELb0ELb0EN7cutlass6half_tE19Flash_kernel_traitsILi96ELi64ELi64ELi4ES3_EELb0ELb1ELb0ELb0ELb0ELb1ELb1ELb1EEEvNS_16Flash_fwd_paramsE) ;  /* 0xffffffec92ec7950 */ /* 0x002fea0003c3ffff */
.L_x_8571:
        /* <DEDUP_REMOVED lines=102> */
.L_x_8581:
        /* <DEDUP_REMOVED lines=10> */
[----:B------:R-:W-:Y:S02]  /*1750*/  LEA R13, R89, 0xffffffc0, 0x6 ;  /* 0xffffffc0590d7811 */ /* 0x000fe400078e30ff */
        /* <DEDUP_REMOVED lines=18> */
[----:B------:R-:W-:Y:S01]  /*1880*/  @P2 IADD3 R6, PT, PT, R11, R12, RZ ;  /* 0x0000000c0b062210 */ /* 0x000fe20007ffe0ff */
[-C--:B---3-5:R-:W-:Y:S02]  /*1890*/  @!P2 IMAD R5, R19, R10.reuse, RZ ;  /* 0x0000000a1305a224 */ /* 0x0a8fe400078e02ff */
        /* <DEDUP_REMOVED lines=14> */
[----:B------:R-:W-:-:S02]  /*1980*/  @P2 IADD3 R5, PT, PT, R19, R2, RZ ;  /* 0x0000000213052210 */ /* 0x000fc40007ffe0ff */
[----:B------:R-:W-:Y:S01]  /*1990*/  @!P1 IADD3 R8, PT, PT, R8, 0x1, RZ ;  /* 0x0000000108089810 */ /* 0x000fe20007ffe0ff */
[----:B------:R-:W-:Y:S01]  /*19a0*/  IMAD R4, R139, R13, RZ ;  /* 0x0000000d8b047224 */ /* 0x000fe200078e02ff */
[----:B------:R-:W-:Y:S01]  /*19b0*/  SHF.R.S32.HI R9, RZ, 0x1f, R13 ;  /* 0x0000001fff097819 */ /* 0x000fe2000001140d */
[----:B------:R-:W-:Y:S01]  /*19c0*/  IMAD.MOV.U32 R19, RZ, RZ, R5 ;  /* 0x000000ffff137224 */ /* 0x000fe200078e0005 */
[----:B------:R-:W-:Y:S02]  /*19d0*/  MOV R18, R6 ;  /* 0x0000000600127202 */ /* 0x000fe40000000f00 */
[----:B------:R-:W-:Y:S01]  /*19e0*/  @P5 IADD3 R8, PT, PT, R8, 0x1, RZ ;  /* 0x0000000108085810 */ /* 0x000fe20007ffe0ff */
[----:B------:R-:W-:Y:S01]  /*19f0*/  @!P2 IMAD R2, R137, R11, RZ ;  /* 0x0000000b8902a224 */ /* 0x000fe200078e02ff */
[----:B------:R-:W-:Y:S01]  /*1a00*/  @!P2 SHF.R.S32.HI R3, RZ, 0x1f, R11 ;  /* 0x0000001fff03a819 */ /* 0x000fe2000001140b */
[----:B------:R-:W-:Y:S02]  /*1a10*/  IMAD R4, R9, R138, R4 ;  /* 0x0000008a09047224 */ /* 0x000fe400078e0204 */
[----:B------:R-:W-:-:S04]  /*1a20*/  IMAD.WIDE.U32 R18, R138, R13, R18 ;  /* 0x0000000d8a127225 */ /* 0x000fc800078e0012 */
[----:B------:R-:W-:Y:S01]  /*1a30*/  @!P0 IMAD.MOV R8, RZ, RZ, -R8 ;  /* 0x000000ffff088224 */ /* 0x000fe200078e0a08 */
[----:B------:R-:W-:Y:S01]  /*1a40*/  @!P3 LOP3.LUT R8, RZ, R7, RZ, 0x33, !PT ;  /* 0x00000007ff08b212 */ /* 0x000fe200078e33ff */
[----:B------:R-:W-:Y:S02]  /*1a50*/  @!P2 IMAD R2, R3, R136, R2 ;  /* 0x000000880302a224 */ /* 0x000fe400078e0202 */
[----:B------:R-:W-:Y:S01]  /*1a60*/  @!P2 IMAD.WIDE.U32 R20, R136, R11, RZ ;  /* 0x0000000b8814a225 */ /* 0x000fe200078e00ff */
[----:B------:R-:W-:Y:S02]  /*1a70*/  IADD3 R19, PT, PT, R19, R4, RZ ;  /* 0x0000000413137210 */ /* 0x000fe40007ffe0ff */
[----:B------:R-:W-:Y:S01]  /*1a80*/  SHF.R.S32.HI R4, RZ, 0x1f, R8 ;  /* 0x0000001fff047819 */ /* 0x000fe20000011408 */
[----:B----4-:R-:W-:Y:S01]  /*1a90*/  IMAD R5, R15, R8, RZ ;  /* 0x000000080f057224 */ /* 0x010fe200078e02ff */
[----:B------:R-:W-:Y:S02]  /*1aa0*/  @P2 IADD3 R11, PT, PT, R11, R12, RZ ;  /* 0x0000000c0b0b2210 */ /* 0x000fe40007ffe0ff */
[----:B------:R-:W-:Y:S01]  /*1ab0*/  @!P2 IADD3 R21, PT, PT, R21, R2, RZ ;  /* 0x000000021515a210 */ /* 0x000fe20007ffe0ff */
[----:B------:R-:W-:Y:S01]  /*1ac0*/  @!P2 IMAD R2, R17, R10, RZ ;  /* 0x0000000a1102a224 */ /* 0x000fe200078e02ff */
[----:B------:R-:W-:Y:S01]  /*1ad0*/  @!P2 SHF.R.S32.HI R3, RZ, 0x1f, R10 ;  /* 0x0000001fff03a819 */ /* 0x000fe2000001140a */
[----:B------:R-:W-:-:S02]  /*1ae0*/  IMAD R5, R14, R4, R5 ;  /* 0x000000040e057224 */ /* 0x000fc400078e0205 */
[----:B------:R-:W-:-:S04]  /*1af0*/  @!P2 IMAD.WIDE.U32 R20, R16, R10, R20 ;  /* 0x0000000a1014a225 */ /* 0x000fc800078e0014 */
[----:B------:R-:W-:Y:S02]  /*1b00*/  @P2 IMAD R4, R137, R11, RZ ;  /* 0x0000000b89042224 */ /* 0x000fe400078e02ff */
[----:B------:R-:W-:Y:S02]  /*1b10*/  @!P2 IMAD R2, R16, R3, R2 ;  /* 0x000000031002a224 */ /* 0x000fe400078e0202 */
[----:B------:R-:W-:-:S04]  /*1b20*/  IMAD.WIDE.U32 R22, R14, R8, R18 ;  /* 0x000000080e167225 */ /* 0x000fc800078e0012 */
[----:B------:R-:W-:Y:S01]  /*1b30*/  @P2 IMAD.WIDE.U32 R10, R136, R11, RZ ;  /* 0x0000000b880a2225 */ /* 0x000fe200078e00ff */
[----:B------:R-:W-:Y:S02]  /*1b40*/  @!P2 MOV R18, R20 ;  /* 0x000000140012a202 */ /* 0x000fe40000000f00 */
[----:B------:R-:W-:Y:S01]  /*1b50*/  MOV R8, R22 ;  /* 0x0000001600087202 */ /* 0x000fe20000000f00 */
[----:B------:R-:W-:Y:S01]  /*1b60*/  @!P2 IMAD.IADD R16, R21, 0x1, R2 ;  /* 0x000000011510a824 */ /* 0x000fe200078e0202 */
[----:B------:R-:W-:Y:S01]  /*1b70*/  @P2 IADD3 R16, PT, PT, R11, R4, RZ ;  /* 0x000000040b102210 */ /* 0x000fe20007ffe0ff */
[----:B------:R-:W-:Y:S01]  /*1b80*/  IMAD.IADD R3, R23, 0x1, R5 ;  /* 0x0000000117037824 */ /* 0x000fe200078e0205 */
[----:B------:R-:W-:Y:S02]  /*1b90*/  @P2 MOV R18, R10 ;  /* 0x0000000a00122202 */ /* 0x000fe40000000f00 */
.L_x_8582:
[----:B------:R-:W-:Y:S05]  /*1ba0*/  BSYNC.RECONVERGENT B0 ;  /* 0x0000000000007941 */ /* 0x000fea0003800200 */
.L_x_8580:
        /* <DEDUP_REMOVED lines=25> */
[----:B------:R-:W-:Y:S01]  /*1d40*/  IMAD.SHL.U32 R88, R60, 0x8, RZ ;  /* 0x000000083c587824 */ /* 0x000fe200078e00ff */
[----:B------:R-:W1:Y:S04]  /*1d50*/  S2R R55, SR_CgaCtaId ;  /* 0x0000000000377919 */ /* 0x000e680000008800 */
[----:B------:R-:W-:-:S07]  /*1d60*/  LOP3.LUT R12, R88, 0x18, RZ, 0xc0, !PT ;  /* 0x00000018580c7812 */ /* 0x000fce00078ec0ff */
[----:B------:R-:W-:-:S04]  /*1d70*/  @!P2 IADD3 R17, PT, PT, R17, -R2, RZ ;  /* 0x800000021111a210 */ /* 0x000fc80007ffe0ff */
[----:B------:R-:W-:Y:S02]  /*1d80*/  ISETP.GE.U32.AND P3, PT, R17, R2, PT ;  /* 0x000000021100720c */ /* 0x000fe40003f66070 */
[----:B------:R-:W-:Y:S01]  /*1d90*/  IADD3 R28, P1, PT, R12, R18, RZ ;  /* 0x000000120c1c7210 */ /* 0x000fe20007f3e0ff */
[----:B------:R-:W-:Y:S01]  /*1da0*/  @!P2 VIADD R19, R19, 0x1 ;  /* 0x000000011313a836 */ /* 0x000fe20000000000 */
[----:B------:R-:W-:Y:S01]  /*1db0*/  LOP3.LUT R2, R150, R7, RZ, 0x3c, !PT ;  /* 0x0000000796027212 */ /* 0x000fe200078e3cff */
[-C--:B-----5:R-:W-:Y:S02]  /*1dc0*/  IMAD R18, R9, R136.reuse, RZ ;  /* 0x0000008809127224 */ /* 0x0a0fe400078e02ff */
[----:B------:R-:W-:Y:S01]  /*1dd0*/  IMAD.X R29, RZ, RZ, R16, P1 ;  /* 0x000000ffff1d7224 */ /* 0x000fe200008e0610 */
[----:B------:R-:W-:Y:S01]  /*1de0*/  ISETP.GE.AND P1, PT, R2, RZ, PT ;  /* 0x000000ff0200720c */ /* 0x000fe20003f26270 */
[----:B------:R-:W-:Y:S01]  /*1df0*/  IMAD R18, R13, R137, R18 ;  /* 0x000000890d127224 */ /* 0x000fe200078e0212 */
[----:B------:R-:W-:Y:S01]  /*1e00*/  ISETP.NE.AND P2, PT, R7, RZ, PT ;  /* 0x000000ff0700720c */ /* 0x000fe20003f45270 */
[----:B------:R-:W-:-:S02]  /*1e10*/  IMAD.WIDE.U32 R28, R13, R136, R28 ;  /* 0x000000880d1c7225 */ /* 0x000fc400078e001c */
[----:B------:R-:W-:-:S05]  /*1e20*/  @P3 IADD3 R19, PT, PT, R19, 0x1, RZ ;  /* 0x0000000113133810 */ /* 0x000fca0007ffe0ff */
[----:B------:R-:W-:Y:S01]  /*1e30*/  IMAD.MOV.U32 R2, RZ, RZ, R19 ;  /* 0x000000ffff027224 */ /* 0x000fe200078e0013 */
[----:B------:R-:W-:-:S04]  /*1e40*/  LOP3.LUT R17, R88, 0xc0, RZ, 0xc0, !PT ;  /* 0x000000c058117812 */ /* 0x000fc800078ec0ff */
[----:B------:R-:W-:Y:S02]  /*1e50*/  @!P1 IADD3 R2, PT, PT, -R2, RZ, RZ ;  /* 0x000000ff02029210 */ /* 0x000fe40007ffe1ff */
[----:B------:R-:W-:Y:S02]  /*1e60*/  @!P2 LOP3.LUT R2, RZ, R7, RZ, 0x33, !PT ;  /* 0x00000007ff02a212 */ /* 0x000fe400078e33ff */
[--C-:B------:R-:W-:Y:S02]  /*1e70*/  LOP3.LUT R17, R17, 0x18, R60.reuse, 0xf8, !PT ;  /* 0x0000001811117812 */ /* 0x100fe400078ef83c */
[----:B------:R-:W-:Y:S02]  /*1e80*/  SHF.R.U32.HI R98, RZ, 0x2, R60 ;  /* 0x00000002ff627819 */ /* 0x000fe4000001163c */
[----:B------:R-:W-:Y:S02]  /*1e90*/  LOP3.LUT R17, R17, 0x18, R88, 0x78, !PT ;  /* 0x0000001811117812 */ /* 0x000fe400078e7858 */
[----:B------:R-:W-:-:S02]  /*1ea0*/  MOV R99, RZ ;  /* 0x000000ff00637202 */ /* 0x000fc40000000f00 */
[----:B------:R-:W-:Y:S01]  /*1eb0*/  LOP3.LUT R88, R17, 0x1f20, R88, 0xf8, !PT ;  /* 0x00001f2011587812 */ /* 0x000fe200078ef858 */
[-C--:B------:R-:W-:Y:S02]  /*1ec0*/  IMAD R145, R137, R98.reuse, RZ ;  /* 0x0000006289917224 */ /* 0x080fe400078e02ff */
[----:B------:R-:W-:Y:S01]  /*1ed0*/  IMAD R141, R139, R98, RZ ;  /* 0x000000628b8d7224 */ /* 0x000fe200078e02ff */
[----:B------:R-:W-:Y:S01]  /*1ee0*/  SHF.L.U32 R63, R60, 0x2, RZ ;  /* 0x000000023c3f7819 */ /* 0x000fe200000006ff */
[C---:B------:R-:W-:Y:S01]  /*1ef0*/  IMAD.SHL.U32 R87, R89.reuse, 0x40, RZ ;  /* 0x0000004059577824 */ /* 0x040fe200078e00ff */
[----:B------:R-:W-:Y:S01]  /*1f00*/  SHF.L.U64.HI R139, R138, 0x5, R139 ;  /* 0x000000058a8b7819 */ /* 0x000fe2000001028b */
[----:B------:R-:W-:Y:S01]  /*1f10*/  VIADD R91, R89, 0xffffffff ;  /* 0xffffffff595b7836 */ /* 0x000fe20000000000 */
[----:B------:R-:W-:Y:S02]  /*1f20*/  SHF.L.U64.HI R137, R136, 0x5, R137 ;  /* 0x0000000588897819 */ /* 0x000fe40000010289 */
[----:B------:R-:W-:-:S02]  /*1f30*/  LOP3.LUT R94, R63, 0xc, RZ, 0xc0, !PT ;  /* 0x0000000c3f5e7812 */ /* 0x000fc400078ec0ff */
[----:B------:R-:W-:Y:S01]  /*1f40*/  IADD3 R61, PT, PT, R87, -0x40, RZ ;  /* 0xffffffc0573d7810 */ /* 0x000fe20007ffe0ff */
[----:B--2---:R-:W-:Y:S02]  /*1f50*/  @P0 IMAD R16, R21, R0, RZ ;  /* 0x0000000015100224 */ /* 0x004fe400078e02ff */
[-C--:B---3--:R-:W-:Y:S02]  /*1f60*/  @!P0 IMAD R9, R27, R151.reuse, RZ ;  /* 0x000000971b098224 */ /* 0x088fe400078e02ff */
[----:B------:R-:W-:-:S04]  /*1f70*/  @!P0 IMAD.WIDE.U32 R30, R26, R151, RZ ;  /* 0x000000971a1e8225 */ /* 0x000fc800078e00ff */
[----:B------:R-:W-:Y:S02]  /*1f80*/  IMAD.IADD R27, R29, 0x1, R18 ;  /* 0x000000011d1b7824 */ /* 0x000fe400078e0212 */
[----:B------:R-:W-:-:S04]  /*1f90*/  @P0 IMAD.WIDE.U32 R18, R20, R0, RZ ;  /* 0x0000000014120225 */ /* 0x000fc800078e00ff */
[----:B------:R-:W-:Y:S02]  /*1fa0*/  @!P0 IMAD.MOV.U32 R0, RZ, RZ, R30 ;  /* 0x000000ffff008224 */ /* 0x000fe400078e001e */
[----:B------:R-:W-:Y:S01]  /*1fb0*/  @P0 IMAD.MOV.U32 R0, RZ, RZ, R18 ;  /* 0x000000ffff000224 */ /* 0x000fe200078e0012 */
[----:B------:R-:W-:Y:S01]  /*1fc0*/  MOV R26, R28 ;  /* 0x0000001c001a7202 */ /* 0x000fe20000000f00 */
[----:B------:R-:W-:Y:S02]  /*1fd0*/  @!P0 IMAD.IADD R9, R31, 0x1, R9 ;  /* 0x000000011f098824 */ /* 0x000fe400078e0209 */
[----:B------:R-:W-:Y:S01]  /*1fe0*/  @P0 IMAD.IADD R9, R19, 0x1, R16 ;  /* 0x0000000113090824 */ /* 0x000fe200078e0210 */
[----:B------:R-:W-:Y:S01]  /*1ff0*/  IADD3 R28, P1, PT, R12, R0, RZ ;  /* 0x000000000c1c7210 */ /* 0x000fe20007f3e0ff */
[----:B------:R-:W-:Y:S01]  /*2000*/  IMAD R19, R25, R2, RZ ;  /* 0x0000000219137224 */ /* 0x000fe200078e02ff */
[----:B------:R-:W-:Y:S02]  /*2010*/  MOV R18, 0x400 ;  /* 0x0000040000127802 */ /* 0x000fe40000000f00 */
[----:B------:R-:W-:Y:S01]  /*2020*/  SHF.R.S32.HI R0, RZ, 0x1f, R2 ;  /* 0x0000001fff007819 */ /* 0x000fe20000011402 */
[----:B------:R-:W-:Y:S01]  /*2030*/  IMAD R7, R23, R150, RZ ;  /* 0x0000009617077224 */ /* 0x000fe200078e02ff */
[----:B------:R-:W-:-:S02]  /*2040*/  SHF.R.S32.HI R16, RZ, 0x1f, R150 ;  /* 0x0000001fff107819 */ /* 0x000fc40000011496 */
[----:B------:R-:W-:Y:S01]  /*2050*/  IADD3.X R29, PT, PT, RZ, R9, RZ, P1, !PT ;  /* 0x00000009ff1d7210 */ /* 0x000fe20000ffe4ff */
[----:B------:R-:W-:Y:S01]  /*2060*/  IMAD.WIDE.U32 R26, R2, R24, R26 ;  /* 0x00000018021a7225 */ /* 0x000fe200078e001a */
[----:B-1----:R-:W-:Y:S02]  /*2070*/  LEA R55, R55, R18, 0x18 ;  /* 0x0000001237377211 */ /* 0x002fe400078ec0ff */
[----:B------:R-:W-:Y:S01]  /*2080*/  IADD3 R18, P0, PT, R12, R8, RZ ;  /* 0x000000080c127210 */ /* 0x000fe20007f1e0ff */
[----:B------:R-:W-:Y:S02]  /*2090*/  IMAD R19, R0, R24, R19 ;  /* 0x0000001800137224 */ /* 0x000fe400078e0213 */
[----:B------:R-:W-:Y:S02]  /*20a0*/  IMAD R7, R22, R16, R7 ;  /* 0x0000001016077224 */ /* 0x000fe400078e0207 */
[----:B------:R-:W-:-:S04]  /*20b0*/  IMAD.WIDE.U32 R28, R150, R22, R28 ;  /* 0x00000016961c7225 */ /* 0x000fc800078e001c */
[----:B------:R-:W-:-:S04]  /*20c0*/  IMAD.WIDE.U32 R16, R147, 0x40, R98 ;  /* 0x0000004093107825 */ /* 0x000fc800078e0062 */
[----:B------:R-:W-:Y:S02]  /*20d0*/  IMAD.IADD R27, R27, 0x1, R19 ;  /* 0x000000011b1b7824 */ /* 0x000fe400078e0213 */
[----:B------:R-:W-:Y:S02]  /*20e0*/  IMAD.X R19, RZ, RZ, R3, P0 ;  /* 0x000000ffff137224 */ /* 0x000fe400000e0603 */
[----:B------:R-:W-:Y:S02]  /*20f0*/  IMAD.IADD R9, R29, 0x1, R7 ;  /* 0x000000011d097824 */ /* 0x000fe400078e0207 */
[----:B------:R-:W-:Y:S02]  /*2100*/  IMAD.MOV.U32 R8, RZ, RZ, R28 ;  /* 0x000000ffff087224 */ /* 0x000fe400078e001c */
[-C--:B------:R-:W-:Y:S02]  /*2110*/  IMAD R3, R17, R20.reuse, RZ ;  /* 0x0000001411037224 */ /* 0x080fe400078e02ff */
[----:B------:R-:W-:Y:S01]  /*2120*/  IMAD.WIDE.U32 R8, R16, R20, R8 ;  /* 0x0000001410087225 */ /* 0x000fe200078e0008 */
[----:B------:R-:W-:-:S03]  /*2130*/  SHF.R.S32.HI R7, RZ, 0x1f, R68 ;  /* 0x0000001fff077819 */ /* 0x000fc60000011444 */
[----:B------:R-:W-:Y:S01]  /*2140*/  IMAD R3, R16, R21, R3 ;  /* 0x0000001510037224 */ /* 0x000fe200078e0203 */
[----:B----4-:R-:W-:-:S03]  /*2150*/  LEA R100, P2, R8, R4, 0x1 ;  /* 0x0000000408647211 */ /* 0x010fc600078408ff */
[----:B------:R-:W-:Y:S01]  /*2160*/  IMAD.IADD R3, R9, 0x1, R3 ;  /* 0x0000000109037824 */ /* 0x000fe200078e0203 */
[----:B------:R-:W-:Y:S01]  /*2170*/  LEA.HI R4, R7, R68, RZ, 0x6 ;  /* 0x0000004407047211 */ /* 0x000fe200078f30ff */
[----:B------:R-:W-:-:S03]  /*2180*/  IMAD.WIDE.U32 R16, R98, R136, R26 ;  /* 0x0000008862107225 */ /* 0x000fc600078e001a */
[----:B------:R-:W-:Y:S02]  /*2190*/  LEA.HI.X R101, R8, R5, R3, 0x1, P2 ;  /* 0x0000000508657211 */ /* 0x000fe400010f0c03 */
[----:B------:R-:W-:Y:S02]  /*21a0*/  SHF.R.S32.HI R3, RZ, 0x6, R4 ;  /* 0x00000006ff037819 */ /* 0x000fe40000011404 */
[----:B------:R-:W-:Y:S02]  /*21b0*/  IADD3 R145, PT, PT, R17, R145, RZ ;  /* 0x0000009111917210 */ /* 0x000fe40007ffe0ff */
[----:B------:R-:W-:Y:S02]  /*21c0*/  LEA R144, P0, R16, R10, 0x1 ;  /* 0x0000000a10907211 */ /* 0x000fe400078008ff */
[----:B------:R-:W-:Y:S02]  /*21d0*/  VIMNMX R64, PT, PT, R140, R3, !PT ;  /* 0x000000038c407248 */ /* 0x000fe40007fe0100 */
[----:B------:R-:W-:-:S02]  /*21e0*/  LEA.HI.X R145, R16, R11, R145, 0x1, P0 ;  /* 0x0000000b10917211 */ /* 0x000fc400000f0c91 */
[----:B------:R-:W-:Y:S01]  /*21f0*/  ISETP.GT.AND P0, PT, R89, R64, PT ;  /* 0x000000405900720c */ /* 0x000fe20003f04270 */
[----:B------:R-:W-:-:S04]  /*2200*/  IMAD.WIDE.U32 R18, R98, R138, R18 ;  /* 0x0000008a62127225 */ /* 0x000fc800078e0012 */
[----:B------:R-:W-:Y:S01]  /*2210*/  IMAD.IADD R141, R19, 0x1, R141 ;  /* 0x00000001138d7824 */ /* 0x000fe200078e028d */
[----:B------:R-:W-:Y:S01]  /*2220*/  LEA R142, P1, R18, R14, 0x1 ;  /* 0x0000000e128e7211 */ /* 0x000fe200078208ff */
[----:B------:R-:W-:Y:S01]  /*2230*/  IMAD.SHL.U32 R138, R138, 0x20, RZ ;  /* 0x000000208a8a7824 */ /* 0x000fe200078e00ff */
[----:B------:R-:W-:Y:S01]  /*2240*/  SHF.L.U64.HI R66, R20, 0x5, R21 ;  /* 0x0000000514427819 */ /* 0x000fe20000010215 */
[----:B------:R-:W-:Y:S01]  /*2250*/  IMAD.SHL.U32 R136, R136, 0x20, RZ ;  /* 0x0000002088887824 */ /* 0x000fe200078e00ff */
[----:B------:R-:W-:Y:S01]  /*2260*/  SHF.L.U32 R65, R20, 0x5, RZ ;  /* 0x0000000514417819 */ /* 0x000fe200000006ff */
[----:B------:R-:W-:Y:S01]  /*2270*/  IMAD R88, R88, 0x2, R55 ;  /* 0x0000000258587824 */ /* 0x000fe200078e0237 */
        /* <DEDUP_REMOVED lines=8> */
[----:B------:R-:W5:Y:S04]  /*2300*/  LD.E.64 R26, desc[UR4][R84.64+0x140] ;  /* 0x00014004541a7980 */ /* 0x000f68000c101b00 */
[----:B------:R-:W5:Y:S04]  /*2310*/  LD.E R14, desc[UR4][R84.64+0xd0] ;  /* 0x0000d004540e7980 */ /* 0x000f68000c101900 */
        /* <DEDUP_REMOVED lines=24> */
[----:B------:R-:W-:Y:S02]  /*24a0*/  IMAD R7, R27, R2, RZ ;  /* 0x000000021b077224 */ /* 0x000fe400078e02ff */
[----:B------:R-:W-:-:S02]  /*24b0*/  IMAD R11, R104, R8, R11 ;  /* 0x00000008680b7224 */ /* 0x000fc400078e020b */
[----:B------:R-:W-:Y:S01]  /*24c0*/  IMAD.WIDE.U32 R30, R104, R92, R30 ;  /* 0x0000005c681e7225 */ /* 0x000fe200078e001e */
[----:B------:R-:W-:-:S03]  /*24d0*/  LEA.HI R93, R14, R14, RZ, 0x1 ;  /* 0x0000000e0e5d7211 */ /* 0x000fc600078f08ff */
[C---:B------:R-:W-:Y:S02]  /*24e0*/  IMAD R3, R22.reuse, R8, R3 ;  /* 0x0000000816037224 */ /* 0x040fe400078e0203 */
[----:B------:R-:W-:Y:S01]  /*24f0*/  IMAD.WIDE.U32 R28, R22, R92, R28 ;  /* 0x0000005c161c7225 */ /* 0x000fe200078e001c */
[----:B------:R-:W-:-:S03]  /*2500*/  IADD3 R31, PT, PT, R31, R11, RZ ;  /* 0x0000000b1f1f7210 */ /* 0x000fc60007ffe0ff */
[----:B------:R-:W-:Y:S02]  /*2510*/  IMAD R8, R26, R0, R7 ;  /* 0x000000001a087224 */ /* 0x000fe400078e0207 */
[----:B------:R-:W-:Y:S01]  /*2520*/  IMAD R7, R25, R2, RZ ;  /* 0x0000000219077224 */ /* 0x000fe200078e02ff */
[----:B------:R-:W-:Y:S01]  /*2530*/  SHF.R.S32.HI R93, RZ, 0x1, R93 ;  /* 0x00000001ff5d7819 */ /* 0x000fe2000001145d */
[----:B------:R-:W-:Y:S01]  /*2540*/  IMAD.IADD R29, R29, 0x1, R3 ;  /* 0x000000011d1d7824 */ /* 0x000fe200078e0203 */
[----:B------:R-:W-:Y:S01]  /*2550*/  SHF.R.S32.HI R11, RZ, 0x1f, R68 ;  /* 0x0000001fff0b7819 */ /* 0x000fe20000011444 */
[----:B------:R-:W-:Y:S01]  /*2560*/  IMAD R7, R24, R0, R7 ;  /* 0x0000000018077224 */ /* 0x000fe200078e0207 */
[----:B------:R-:W-:Y:S01]  /*2570*/  IADD3 R3, P0, PT, -R68, R98, RZ ;  /* 0x0000006244037210 */ /* 0x000fe20007f1e1ff */
[----:B------:R-:W-:-:S03]  /*2580*/  IMAD.WIDE.U32 R24, R2, R24, R28 ;  /* 0x0000001802187225 */ /* 0x000fc600078e001c */
[----:B------:R-:W-:Y:S01]  /*2590*/  IADD3.X R11, PT, PT, RZ, ~R11, RZ, P0, !PT ;  /* 0x8000000bff0b7210 */ /* 0x000fe200007fe4ff */
[----:B------:R-:W-:-:S04]  /*25a0*/  IMAD.WIDE.U32 R26, R2, R26, R30 ;  /* 0x0000001a021a7225 */ /* 0x000fc800078e001e */
[----:B------:R-:W-:Y:S02]  /*25b0*/  IMAD R0, R98, R93, R94 ;  /* 0x0000005d62007224 */ /* 0x000fe400078e025e */
[----:B------:R-:W-:Y:S01]  /*25c0*/  IMAD.IADD R25, R25, 0x1, R7 ;  /* 0x0000000119197824 */ /* 0x000fe200078e0207 */
[----:B------:R-:W-:Y:S01]  /*25d0*/  IADD3 R27, PT, PT, R27, R8, RZ ;  /* 0x000000081b1b7210 */ /* 0x000fe20007ffe0ff */
[----:B------:R-:W-:Y:S02]  /*25e0*/  IMAD R7, R93, R6, RZ ;  /* 0x000000065d077224 */ /* 0x000fe400078e02ff */
[----:B------:R-:W-:Y:S02]  /*25f0*/  IMAD.IADD R6, R94, 0x1, R0 ;  /* 0x000000015e067824 */ /* 0x000fe400078e0200 */
[C---:B------:R-:W-:Y:S02]  /*2600*/  IMAD R67, R11.reuse, R104, RZ ;  /* 0x000000680b437224 */ /* 0x040fe400078e02ff */
[----:B------:R-:W-:Y:S01]  /*2610*/  IMAD R15, R11, R22, RZ ;  /* 0x000000160b0f7224 */ /* 0x000fe200078e02ff */
[----:B------:R-:W-:Y:S01]  /*2620*/  IADD3 R2, P2, PT, R7, R6, RZ ;  /* 0x0000000607027210 */ /* 0x000fe20007f5e0ff */
[-C--:B------:R-:W-:Y:S01]  /*2630*/  IMAD R67, R105, R3.reuse, R67 ;  /* 0x0000000369437224 */ /* 0x080fe200078e0243 */
[----:B------:R-:W-:Y:S01]  /*2640*/  SHF.R.S32.HI R75, RZ, 0x1f, R7 ;  /* 0x0000001fff4b7819 */ /* 0x000fe20000011407 */
[----:B------:R-:W-:-:S02]  /*2650*/  IMAD R15, R23, R3, R15 ;  /* 0x00000003170f7224 */ /* 0x000fc400078e020f */
[----:B------:R-:W-:-:S04]  /*2660*/  IMAD.WIDE.U32 R26, R104, R3, R26 ;  /* 0x00000003681a7225 */ /* 0x000fc800078e001a */
[----:B------:R-:W-:Y:S01]  /*2670*/  IMAD.WIDE.U32 R24, R22, R3, R24 ;  /* 0x0000000316187225 */ /* 0x000fe200078e0018 */
[----:B------:R-:W-:Y:S02]  /*2680*/  IADD3 R3, P3, PT, R7, R0, RZ ;  /* 0x0000000007037210 */ /* 0x000fe40007f7e0ff */
[----:B------:R-:W-:Y:S01]  /*2690*/  IADD3 R67, PT, PT, R27, R67, RZ ;  /* 0x000000431b437210 */ /* 0x000fe20007ffe0ff */
[----:B------:R-:W-:Y:S01]  /*26a0*/  IMAD.SHL.U32 R74, R2, 0x2, RZ ;  /* 0x00000002024a7824 */ /* 0x000fe200078e00ff */
[-C--:B------:R-:W-:Y:S01]  /*26b0*/  LEA.HI.X.SX32 R0, R0, R75.reuse, 0x1, P3 ;  /* 0x0000004b00007211 */ /* 0x080fe200018f0eff */
[----:B------:R-:W-:Y:S01]  /*26c0*/  IMAD.IADD R15, R25, 0x1, R15 ;  /* 0x00000001190f7824 */ /* 0x000fe200078e020f */
[----:B------:R-:W-:Y:S02]  /*26d0*/  LEA R70, P1, R26, R20, 0x1 ;  /* 0x000000141a467211 */ /* 0x000fe400078208ff */
[----:B------:R-:W-:Y:S02]  /*26e0*/  LEA R14, P0, R24, R16, 0x1 ;  /* 0x00000010180e7211 */ /* 0x000fe400078008ff */
[----:B------:R-:W-:-:S02]  /*26f0*/  LEA.HI.X.SX32 R75, R6, R75, 0x1, P2 ;  /* 0x0000004b064b7211 */ /* 0x000fc400010f0eff */
[----:B------:R-:W-:Y:S01]  /*2700*/  SHF.L.U32 R16, R3, 0x1, RZ ;  /* 0x0000000103107819 */ /* 0x000fe200000006ff */
[----:B------:R-:W-:Y:S01]  /*2710*/  IMAD.SHL.U32 R93, R93, 0x20, RZ ;  /* 0x000000205d5d7824 */ /* 0x000fe200078e00ff */
[----:B------:R-:W-:Y:S02]  /*2720*/  LEA.HI.X R67, R26, R21, R67, 0x1, P1 ;  /* 0x000000151a437211 */ /* 0x000fe400008f0c43 */
[----:B------:R-:W-:Y:S02]  /*2730*/  SHF.L.U64.HI R75, R2, 0x1, R75 ;  /* 0x00000001024b7819 */ /* 0x000fe4000001024b */
[----:B------:R-:W-:Y:S02]  /*2740*/  IADD3 R72, P3, PT, R18, R74, RZ ;  /* 0x0000004a12487210 */ /* 0x000fe40007f7e0ff */
[----:B------:R-:W-:Y:S02]  /*2750*/  LEA.HI.X R15, R24, R17, R15, 0x1, P0 ;  /* 0x00000011180f7211 */ /* 0x000fe400000f0c0f */
[----:B------:R-:W-:-:S02]  /*2760*/  IADD3 R52, P1, PT, R18, R16, RZ ;  /* 0x0000001012347210 */ /* 0x000fc40007f3e0ff */
[----:B------:R-:W-:Y:S02]  /*2770*/  SHF.L.U64.HI R0, R3, 0x1, R0 ;  /* 0x0000000103007819 */ /* 0x000fe40000010200 */
[C---:B------:R-:W-:Y:S02]  /*2780*/  IADD3 R16, P0, PT, R4.reuse, R16, RZ ;  /* 0x0000001004107210 */ /* 0x040fe40007f1e0ff */
[----:B------:R-:W-:Y:S01]  /*2790*/  IADD3 R74, P2, PT, R4, R74, RZ ;  /* 0x0000004a044a7210 */ /* 0x000fe20007f5e0ff */
[C---:B------:R-:W-:Y:S01]  /*27a0*/  IMAD.X R69, R19.reuse, 0x1, R75, P3 ;  /* 0x0000000113457824 */ /* 0x040fe200018e064b */
[C---:B------:R-:W-:Y:S02]  /*27b0*/  SHF.L.U64.HI R79, R22.reuse, 0x5, R23 ;  /* 0x00000005164f7819 */ /* 0x040fe40000010217 */
[----:B------:R-:W-:Y:S02]  /*27c0*/  SHF.L.U32 R81, R22, 0x5, RZ ;  /* 0x0000000516517819 */ /* 0x000fe400000006ff */
[----:B------:R-:W-:-:S02]  /*27d0*/  IADD3.X R53, PT, PT, R19, R0, RZ, P1, !PT ;  /* 0x0000000013357210 */ /* 0x000fc40000ffe4ff */
[C---:B------:R-:W-:Y:S02]  /*27e0*/  IADD3.X R17, PT, PT, R5.reuse, R0, RZ, P0, !PT ;  /* 0x0000000005117210 */ /* 0x040fe400007fe4ff */
[----:B------:R-:W-:Y:S02]  /*27f0*/  IADD3.X R75, PT, PT, R5, R75, RZ, P2, !PT ;  /* 0x0000004b054b7210 */ /* 0x000fe400017fe4ff */
[----:B------:R-:W-:-:S07]  /*2800*/  SHF.R.S32.HI R78, RZ, 0x1f, R93 ;  /* 0x0000001fff4e7819 */ /* 0x000fce000001145d */
.L_x_8620:
[----:B------:R-:W-:Y:S01]  /*2810*/  VIADD R86, R86, 0x40 ;  /* 0x0000004056567836 */ /* 0x000fe20000000000 */
[----:B------:R-:W-:Y:S01]  /*2820*/  BSSY.RECONVERGENT B0, `(.L_x_8584) ;  /* 0x0000012000007945 */ /* 0x000fe20003800200 */
[----:B------:R-:W-:Y:S02]  /*2830*/  VIADD R90, R90, 0x40 ;  /* 0x000000405a5a7836 */ /* 0x000fe40000000000 */
[C---:B------:R-:W-:Y:S01]  /*2840*/  VIADD R3, R98.reuse, 0x20 ;  /* 0x0000002062037836 */ /* 0x040fe20000000000 */
[C---:B------:R-:W-:Y:S01]  /*2850*/  ISETP.GE.AND P3, PT, R98.reuse, R86, PT ;  /* 0x000000566200720c */ /* 0x040fe20003f66270 */
[----:B------:R-:W-:Y:S03]  /*2860*/  IMAD.MOV.U32 R71, RZ, RZ, R67 ;  /* 0x000000ffff477224 */ /* 0x000fe600078e0043 */
[----:B------:R-:W-:Y:S02]  /*2870*/  ISETP.GE.AND P3, PT, R98, R90, !P3 ;  /* 0x0000005a6200720c */ /* 0x000fe40005f66270 */
        /* <DEDUP_REMOVED lines=12> */
.L_x_8585:
[----:B------:R-:W-:Y:S05]  /*2940*/  BSYNC.RECONVERGENT B0 ;  /* 0x0000000000007941 */ /* 0x000fea0003800200 */
.L_x_8584:
        /* <DEDUP_REMOVED lines=15> */
.L_x_8587:
[----:B------:R-:W-:Y:S05]  /*2a40*/  BSYNC.RECONVERGENT B0 ;  /* 0x0000000000007941 */ /* 0x000fea0003800200 */
.L_x_8586:
        /* <DEDUP_REMOVED lines=25> */
.L_x_8591:
[----:B------:R-:W-:Y:S05]  /*2be0*/  BSYNC.RECONVERGENT B0 ;  /* 0x0000000000007941 */ /* 0x000fea0003800200 */
.L_x_8590:
        /* <DEDUP_REMOVED lines=17> */
.L_x_8589:
        /* <DEDUP_REMOVED lines=62> */
.L_x_8597:
[----:B------:R-:W-:Y:S05]  /*30e0*/  BSYNC.RECONVERGENT B0 ;  /* 0x0000000000007941 */ /* 0x000fea0003800200 */
.L_x_8596:
        /* <DEDUP_REMOVED lines=52> */
.L_x_8599:
[----:B------:R-:W-:Y:S05]  /*3430*/  BSYNC.RECONVERGENT B0 ;  /* 0x0000000000007941 */ /* 0x000fea0003800200 */
.L_x_8598:
        /* <DEDUP_REMOVED lines=51> */
.L_x_8595:
[----:B------:R-:W-:Y:S05]  /*3770*/  BSYNC.RECONVERGENT B1 ;  /* 0x0000000000017941 */ /* 0x000fea0003800200 */
.L_x_8594:
[----:B------:R-:W-:Y:S04]  /*3780*/  BSSY.RECONVERGENT B1, `(.L_x_8600) ;  /* 0x00000ac000017945 */ /* 0x000fe80003800200 */
[----:B------:R-:W-:Y:S05]  /*3790*/  @!P2 BRA `(.L_x_8601) ;  /* 0x0000000800a8a947 */ /* 0x000fea0003800000 */
[----:B-----5:R-:W-:Y:S01]  /*37a0*/  ISETP.GE.AND P4, PT, R12, R35, PT ;  /* 0x000000230c00720c */ /* 0x020fe20003f86270 */
[C---:B-1----:R-:W-:Y:S01]  /*37b0*/  IMAD.SHL.U32 R5, R93.reuse, 0x2, RZ ;  /* 0x000000025d057824 */ /* 0x042fe200078e00ff */
        /* <DEDUP_REMOVED lines=63> */
.L_x_8603:
[----:B------:R-:W-:Y:S05]  /*3bb0*/  BSYNC.RECONVERGENT B0 ;  /* 0x0000000000007941 */ /* 0x000fea0003800200 */
.L_x_8602:
        /* <DEDUP_REMOVED lines=52> */
.L_x_8605:
[----:B------:R-:W-:Y:S05]  /*3f00*/  BSYNC.RECONVERGENT B0 ;  /* 0x0000000000007941 */ /* 0x000fea0003800200 */
.L_x_8604:
        /* <DEDUP_REMOVED lines=51> */
.L_x_8601:
[----:B------:R-:W-:Y:S05]  /*4240*/  BSYNC.RECONVERGENT B1 ;  /* 0x0000000000017941 */ /* 0x000fea0003800200 */
.L_x_8600:
[----:B------:R-:W2:Y:S02]  /*4250*/  LD.E R3, desc[UR4][R84.64+0xd0] ;  /* 0x0000d00454037980 */ /* 0x000ea4000c101900 */
[----:B--2---:R-:W-:Y:S05]  /*4260*/  IMAD.U32 R3, R3, -0x20, RZ ;  /* 0xffffffe003037824 */ /* 0x004fea00078e00ff */
[C---:B------:R-:W-:Y:S02]  /*4270*/  LEA R16, P1, R3.reuse, R16, 0x1 ;  /* 0x0000001003107211 */ /* 0x040fe400078208ff */
[C---:B------:R-:W-:Y:S02]  /*4280*/  LEA R52, P0, R3.reuse, R52, 0x1 ;  /* 0x0000003403347211 */ /* 0x040fe400078008ff */
[C---:B------:R-:W-:Y:S02]  /*4290*/  LEA.HI.X.SX32 R17, R3.reuse, R17, 0x1, P1 ;  /* 0x0000001103117211 */ /* 0x040fe400008f0eff */
[----:B------:R-:W-:Y:S01]  /*42a0*/  LEA.HI.X.SX32 R53, R3, R53, 0x1, P0 ;  /* 0x0000003503357211 */ /* 0x000fe200000f0eff */
[----:B------:R-:W-:Y:S05]  /*42b0*/  BRA `(.L_x_8592) ;  /* 0x0000002000fc7947 */ /* 0x000fea0003800000 */
.L_x_8593:
        /* <DEDUP_REMOVED lines=99> */
.L_x_8609:
[----:B------:R-:W-:Y:S05]  /*48f0*/  BSYNC.RECONVERGENT B0 ;  /* 0x0000000000007941 */ /* 0x000fea0003800200 */
.L_x_8608:
        /* <DEDUP_REMOVED lines=92> */
.L_x_8611:
[----:B------:R-:W-:Y:S05]  /*4ec0*/  BSYNC.RECONVERGENT B0 ;  /* 0x0000000000007941 */ /* 0x000fea0003800200 */
.L_x_8610:
        /* <DEDUP_REMOVED lines=90> */
.L_x_8607:
[----:B------:R-:W-:Y:S05]  /*5470*/  BSYNC.RECONVERGENT B1 ;  /* 0x0000000000017941 */ /* 0x000fea0003800200 */
.L_x_8606:
        /* <DEDUP_REMOVED lines=100> */
.L_x_8615:
[----:B------:R-:W-:Y:S05]  /*5ac0*/  BSYNC.RECONVERGENT B0 ;  /* 0x0000000000007941 */ /* 0x000fea0003800200 */
.L_x_8614:
        /* <DEDUP_REMOVED lines=91> */
.L_x_8617:
[----:B------:R-:W-:Y:S05]  /*6080*/  BSYNC.RECONVERGENT B0 ;  /* 0x0000000000007941 */ /* 0x000fea0003800200 */
.L_x_8616:
        /* <DEDUP_REMOVED lines=90> */
.L_x_8613:
[----:B------:R-:W-:Y:S05]  /*6630*/  BSYNC.RECONVERGENT B1 ;  /* 0x0000000000017941 */ /* 0x000fea0003800200 */
.L_x_8612:
[----:B------:R-:W3:Y:S01]  /*6640*/  LD.E R3, desc[UR4][R84.64+0xd0] ;  /* 0x0000d00454037980 */ /* 0x000ee2000c101900 */
[----:B------:R-:W-:Y:S02]  /*6650*/  IMAD.MOV.U32 R73, RZ, RZ, R69 ;  /* 0x000000ffff497224 */ /* 0x000fe400078e0045 */
[----:B---3--:R-:W-:Y:S05]  /*6660*/  IMAD.U32 R3, R3, -0x20, RZ ;  /* 0xffffffe003037824 */ /* 0x008fea00078e00ff */
[C---:B------:R-:W-:Y:S02]  /*6670*/  LEA R74, P1, R3.reuse, R74, 0x1 ;  /* 0x0000004a034a7211 */ /* 0x040fe400078208ff */
[C---:B------:R-:W-:Y:S02]  /*6680*/  LEA R72, P0, R3.reuse, R72, 0x1 ;  /* 0x0000004803487211 */ /* 0x040fe400078008ff */
[C---:B------:R-:W-:Y:S02]  /*6690*/  LEA.HI.X.SX32 R75, R3.reuse, R75, 0x1, P1 ;  /* 0x0000004b034b7211 */ /* 0x040fe400008f0eff */
[----:B------:R-:W-:Y:S09]  /*66a0*/  LEA.HI.X.SX32 R69, R3, R73, 0x1, P0 ;  /* 0x0000004903457211 */ /* 0x000ff200000f0eff */
.L_x_8592:
[----:B------:R-:W-:Y:S05]  /*66b0*/  BSYNC.RECONVERGENT B2 ;  /* 0x0000000000027941 */ /* 0x000fea0003800200 */
.L_x_8588:
        /* <DEDUP_REMOVED lines=104> */
.L_x_8619:
[----:B------:R-:W-:Y:S05]  /*6d40*/  BSYNC.RECONVERGENT B0 ;  /* 0x0000000000007941 */ /* 0x000fea0003800200 */
.L_x_8618:
[----:B------:R-:W-:Y:S11]  /*6d50*/  ISETP.GT.AND P0, PT, R83, R64, PT ;  /* 0x000000405300720c */ /* 0x000ff60003f04270 */
[----:B------:R-:W-:Y:S02]  /*6d60*/  @!UPT UIADD3 URZ, UPT, UPT, URZ, URZ, URZ ;  /* 0x000000fffffff290 */ /* 0x000fe4000fffe0ff */
[----:B------:R-:W-:Y:S05]  /*6d70*/  @P0 BRA `(.L_x_8620) ;  /* 0xffffffb800a40947 */ /* 0x000fea000383ffff */
.L_x_8583:
        /* <DEDUP_REMOVED lines=29> */
.L_x_8625:
[----:B------:R2:W-:Y:S02]  /*6f50*/  STS.128 [R88+0x2000], RZ ;  /* 0x002000ff58007388 */ /* 0x0005e40000000c00 */
.L_x_8624:
[----:B------:R-:W-:Y:S05]  /*6f60*/  BSYNC.RECONVERGENT B0 ;  /* 0x0000000000007941 */ /* 0x000fea0003800200 */
.L_x_8623:
        /* <DEDUP_REMOVED lines=24> */
.L_x_8627:
[----:B------:R1:W-:Y:S01]  /*70f0*/  STS.128 [R88+0x2800], RZ ;  /* 0x002800ff58007388 */ /* 0x0003e20000000c00 */
[----:B------:R-:W-:Y:S05]  /*7100*/  BRA `(.L_x_8626) ;  /* 0x00000038003c7947 */ /* 0x000fea0003800000 */
.L_x_8622:
        /* <DEDUP_REMOVED lines=84> */
.L_x_8634:
[----:B------:R-:W-:Y:S05]  /*7650*/  BSYNC.RECONVERGENT B0 ;  /* 0x0000000000007941 */ /* 0x000fea0003800200 */
.L_x_8633:
[----:B-----5:R-:W-:Y:S01]  /*7660*/  IMAD.MOV.U32 R6, RZ, RZ, R18 ;  /* 0x000000ffff067224 */ /* 0x020fe200078e0012 */
[----:B------:R-:W-:Y:S01]  /*7670*/  MOV R4, R16 ;  /* 0x0000001000047202 */ /* 0x000fe20000000f00 */
[----:B------:R-:W-:Y:S01]  /*7680*/  IMAD.MOV.U32 R7, RZ, RZ, R19 ;  /* 0x000000ffff077224 */ /* 0x000fe200078e0013 */
[----:B------:R-:W-:Y:S02]  /*7690*/  MOV R5, R17 ;  /* 0x0000001100057202 */ /* 0x000fe40000000f00 */
.L_x_8632:
[----:B------:R-:W-:Y:S05]  /*76a0*/  BSYNC.RECONVERGENT B1 ;  /* 0x0000000000017941 */ /* 0x000fea0003800200 */
.L_x_8631:
        /* <DEDUP_REMOVED lines=49> */
.L_x_8638:
[----:B------:R-:W-:Y:S05]  /*79c0*/  BSYNC.RECONVERGENT B0 ;  /* 0x0000000000007941 */ /* 0x000fea0003800200 */
.L_x_8637:
[----:B-----5:R1:W-:Y:S02]  /*79d0*/  STS.128 [R88+0x1000], R16 ;  /* 0x0010001058007388 */ /* 0x0203e40000000c00 */
.L_x_8636:
[----:B------:R-:W-:Y:S05]  /*79e0*/  BSYNC.RECONVERGENT B1 ;  /* 0x0000000000017941 */ /* 0x000fea0003800200 */
.L_x_8635:
        /* <DEDUP_REMOVED lines=47> */
.L_x_8640:
[----:B------:R-:W-:Y:S05]  /*7ce0*/  BSYNC.RECONVERGENT B0 ;  /* 0x0000000000007941 */ /* 0x000fea0003800200 */
.L_x_8639:
[----:B-----5:R1:W-:Y:S02]  /*7cf0*/  STS.128 [R88+0x2000], R16 ;  /* 0x0020001058007388 */ /* 0x0203e40000000c00 */
.L_x_8630:
[----:B------:R-:W-:Y:S05]  /*7d00*/  BSYNC.RECONVERGENT B2 ;  /* 0x0000000000027941 */ /* 0x000fea0003800200 */
.L_x_8629:
        /* <DEDUP_REMOVED lines=61> */
.L_x_8644:
[----:B------:R-:W-:Y:S05]  /*80e0*/  BSYNC.RECONVERGENT B0 ;  /* 0x0000000000007941 */ /* 0x000fea0003800200 */
.L_x_8643:
[----:B-----5:R1:W-:Y:S02]  /*80f0*/  STS.128 [R88+0x800], R16 ;  /* 0x0008001058007388 */ /* 0x0203e40000000c00 */
.L_x_8642:
[----:B------:R-:W-:Y:S05]  /*8100*/  BSYNC.RECONVERGENT B1 ;  /* 0x0000000000017941 */ /* 0x000fea0003800200 */
.L_x_8641:
        /* <DEDUP_REMOVED lines=56> */
.L_x_8648:
[----:B------:R-:W-:Y:S05]  /*8490*/  BSYNC.RECONVERGENT B0 ;  /* 0x0000000000007941 */ /* 0x000fea0003800200 */
.L_x_8647:
[----:B-----5:R1:W-:Y:S02]  /*84a0*/  STS.128 [R88+0x1800], R16 ;  /* 0x0018001058007388 */ /* 0x0203e40000000c00 */
.L_x_8646:
[----:B------:R-:W-:Y:S05]  /*84b0*/  BSYNC.RECONVERGENT B1 ;  /* 0x0000000000017941 */ /* 0x000fea0003800200 */
.L_x_8645:
        /* <DEDUP_REMOVED lines=53> */
.L_x_8650:
[----:B------:R-:W-:Y:S05]  /*8810*/  BSYNC.RECONVERGENT B0 ;  /* 0x0000000000007941 */ /* 0x000fea0003800200 */
.L_x_8649:
[----:B-----5:R1:W-:Y:S01]  /*8820*/  STS.128 [R88+0x2800], R16 ;  /* 0x0028001058007388 */ /* 0x0203e20000000c00 */
[----:B------:R-:W-:Y:S05]  /*8830*/  BRA `(.L_x_8626) ;  /* 0x0000002000707947 */ /* 0x000fea0003800000 */
.L_x_8628:
        /* <DEDUP_REMOVED lines=93> */
.L_x_8656:
[----:B------:R-:W-:Y:S05]  /*8e10*/  BSYNC.RECONVERGENT B0 ;  /* 0x0000000000007941 */ /* 0x000fea0003800200 */
.L_x_8655:
[----:B-----5:R-:W-:Y:S01]  /*8e20*/  IMAD.MOV.U32 R6, RZ, RZ, R34 ;  /* 0x000000ffff067224 */ /* 0x020fe200078e0022 */
[----:B------:R-:W-:Y:S01]  /*8e30*/  MOV R4, R32 ;  /* 0x0000002000047202 */ /* 0x000fe20000000f00 */
[----:B------:R-:W-:Y:S01]  /*8e40*/  IMAD.MOV.U32 R7, RZ, RZ, R35 ;  /* 0x000000ffff077224 */ /* 0x000fe200078e0023 */
[----:B------:R-:W-:Y:S02]  /*8e50*/  MOV R5, R33 ;  /* 0x0000002100057202 */ /* 0x000fe40000000f00 */
.L_x_8654:
[----:B------:R-:W-:Y:S05]  /*8e60*/  BSYNC.RECONVERGENT B1 ;  /* 0x0000000000017941 */ /* 0x000fea0003800200 */
.L_x_8653:
        /* <DEDUP_REMOVED lines=85> */
.L_x_8660:
[----:B------:R-:W-:Y:S05]  /*93c0*/  BSYNC.RECONVERGENT B0 ;  /* 0x0000000000007941 */ /* 0x000fea0003800200 */
.L_x_8659:
[----:B-----5:R1:W-:Y:S02]  /*93d0*/  STS.128 [R88+0x1000], R32 ;  /* 0x0010002058007388 */ /* 0x0203e40000000c00 */
.L_x_8658:
[----:B------:R-:W-:Y:S05]  /*93e0*/  BSYNC.RECONVERGENT B1 ;  /* 0x0000000000017941 */ /* 0x000fea0003800200 */
.L_x_8657:
        /* <DEDUP_REMOVED lines=83> */
.L_x_8662:
[----:B------:R-:W-:Y:S05]  /*9920*/  BSYNC.RECONVERGENT B0 ;  /* 0x0000000000007941 */ /* 0x000fea0003800200 */
.L_x_8661:
[----:B-----5:R1:W-:Y:S02]  /*9930*/  STS.128 [R88+0x2000], R32 ;  /* 0x0020002058007388 */ /* 0x0203e40000000c00 */
.L_x_8652:
[----:B------:R-:W-:Y:S05]  /*9940*/  BSYNC.RECONVERGENT B2 ;  /* 0x0000000000027941 */ /* 0x000fea0003800200 */
.L_x_8651:
        /* <DEDUP_REMOVED lines=90> */
.L_x_8666:
[----:B------:R-:W-:Y:S05]  /*9ef0*/  BSYNC.RECONVERGENT B0 ;  /* 0x0000000000007941 */ /* 0x000fea0003800200 */
.L_x_8665:
[----:B-----5:R1:W-:Y:S02]  /*9f00*/  STS.128 [R88+0x800], R32 ;  /* 0x0008002058007388 */ /* 0x0203e40000000c00 */
.L_x_8664:
[----:B------:R-:W-:Y:S05]  /*9f10*/  BSYNC.RECONVERGENT B1 ;  /* 0x0000000000017941 */ /* 0x000fea0003800200 */
.L_x_8663:
        /* <DEDUP_REMOVED lines=85> */
.L_x_8670:
[----:B------:R-:W-:Y:S05]  /*a470*/  BSYNC.RECONVERGENT B0 ;  /* 0x0000000000007941 */ /* 0x000fea0003800200 */
.L_x_8669:
[----:B-----5:R1:W-:Y:S02]  /*a480*/  STS.128 [R88+0x1800], R32 ;  /* 0x0018002058007388 */ /* 0x0203e40000000c00 */
.L_x_8668:
[----:B------:R-:W-:Y:S05]  /*a490*/  BSYNC.RECONVERGENT B1 ;  /* 0x0000000000017941 */ /* 0x000fea0003800200 */
.L_x_8667:
        /* <DEDUP_REMOVED lines=84> */
.L_x_8672:
[----:B------:R-:W-:Y:S05]  /*a9e0*/  BSYNC.RECONVERGENT B0 ;  /* 0x0000000000007941 */ /* 0x000fea0003800200 */
.L_x_8671:
[----:B-----5:R1:W-:Y:S02]  /*a9f0*/  STS.128 [R88+0x2800], R32 ;  /* 0x0028002058007388 */ /* 0x0203e40000000c00 */
.L_x_8626:
[----:B------:R-:W-:Y:S05]  /*aa00*/  BSYNC.RECONVERGENT B3 ;  /* 0x0000000000037941 */ /* 0x000fea0003800200 */
.L_x_8621:
        /* <DEDUP_REMOVED lines=27> */
.L_x_8675:
[----:B------:R4:W-:Y:S02]  /*abc0*/  STS.128 [R88+0x5000], RZ ;  /* 0x005000ff58007388 */ /* 0x0009e40000000c00 */
.L_x_8674:
[----:B------:R-:W-:Y:S05]  /*abd0*/  BSYNC.RECONVERGENT B0 ;  /* 0x0000000000007941 */ /* 0x000fea0003800200 */
.L_x_8673:
[----:B------:R-:W-:Y:S01]  /*abe0*/  ISETP.GE.AND P0, PT, R30, R3, PT ;  /* 0x000000031e00720c */ /* 0x000fe20003f06270 */
[----:B------:R-:W-:-:S12]  /*abf0*/  BSSY.RECONVERGENT B0, `(.L_x_8676) ;  /* 0x0000016000007945 */ /* 0x000fd80003800200 */
[----:B------:R-:W-:Y:S05]  /*ac00*/  @P0 BRA `(.L_x_8677) ;  /* 0x0000000000500947 */ /* 0x000fea0003800000 */
[-C--:B------:R-:W-:Y:S02]  /*ac10*/  ISETP.GE.AND P2, PT, R12, R149.reuse, PT ;  /* 0x000000950c00720c */ /* 0x080fe40003f46270 */
[-C--:B------:R-:W-:Y:S02]  /*ac20*/  ISETP.GE.AND P1, PT, R10, R149.reuse, PT ;  /* 0x000000950a00720c */ /* 0x080fe40003f26270 */
[C---:B-1-3--:R-:W-:Y:S02]  /*ac30*/  LEA R4, P3, R138.reuse, R142, 0x1 ;  /* 0x0000008e8a047211 */ /* 0x04afe400078608ff */
        /* <DEDUP_REMOVED lines=17> */
.L_x_8677:
[----:B------:R-:W-:Y:S05]  /*ad50*/  BSYNC.RECONVERGENT B0 ;  /* 0x0000000000007941 */ /* 0x000fea0003800200 */
.L_x_8676:
        /* <DEDUP_REMOVED lines=28> */
.L_x_8680:
[----:B------:R3:W-:Y:S01]  /*af20*/  STS.128 [R88+0x8000], RZ ;  /* 0x008000ff58007388 */ /* 0x0007e20000000c00 */
[----:B------:R-:W-:Y:S05]  /*af30*/  BRA `(.L_x_8681) ;  /* 0x00000000000c7947 */ /* 0x000fea0003800000 */
.L_x_8679:
[----:B------:R1:W-:Y:S04]  /*af40*/  STS.128 [R88+0x6000], RZ ;  /* 0x006000ff58007388 */ /* 0x0003e80000000c00 */
[----:B------:R1:W-:Y:S04]  /*af50*/  STS.128 [R88+0x7000], RZ ;  /* 0x007000ff58007388 */ /* 0x0003e80000000c00 */
[----:B------:R1:W-:Y:S02]  /*af60*/  STS.128 [R88+0x8000], RZ ;  /* 0x008000ff58007388 */ /* 0x0003e40000000c00 */
.L_x_8681:
[----:B------:R-:W-:Y:S05]  /*af70*/  BSYNC.RECONVERGENT B0 ;  /* 0x0000000000007941 */ /* 0x000fea0003800200 */
.L_x_8678:
        /* <DEDUP_REMOVED lines=27> */
.L_x_8684:
[----:B------:R1:W-:Y:S02]  /*b130*/  STS.128 [R88+0x8800], RZ ;  /* 0x008800ff58007388 */ /* 0x0003e40000000c00 */
.L_x_8683:
[----:B------:R-:W-:Y:S05]  /*b140*/  BSYNC.RECONVERGENT B0 ;  /* 0x0000000000007941 */ /* 0x000fea0003800200 */
.L_x_8682:
[----:B-1----:R-:W4:Y:S01]  /*b150*/  LD.E R3, desc[UR4][R84.64+0x18c] ;  /* 0x00018c0454037980 */ /* 0x002f22000c101900 */
[C---:B-----5:R-:W-:Y:S01]  /*b160*/  SHF.L.U32 R14, R60.reuse, 0x5, RZ ;  /* 0x000000053c0e7819 */ /* 0x060fe200000006ff */
[----:B------:R-:W-:Y:S01]  /*b170*/  BSSY.RECONVERGENT B1, `(.L_x_8685) ;  /* 0x0000127000017945 */ /* 0x000fe20003800200 */
[----:B------:R-:W-:Y:S01]  /*b180*/  SHF.R.U32.HI R132, RZ, 0x1, R60 ;  /* 0x00000001ff847819 */ /* 0x000fe2000001163c */
[----:B------:R-:W0:Y:S01]  /*b190*/  LDGDEPBAR ;  /* 0x00000000000079af */ /* 0x000e220000000000 */
[----:B---3--:R-:W-:Y:S02]  /*b1a0*/  SHF.L.U32 R5, R60, 0x4, RZ ;  /* 0x000000043c057819 */ /* 0x008fe400000006ff */
[----:B------:R-:W-:Y:S02]  /*b1b0*/  LOP3.LUT R7, R14, 0xc0, RZ, 0xc0, !PT ;  /* 0x000000c00e077812 */ /* 0x000fe400078ec0ff */
[----:B------:R-:W-:Y:S02]  /*b1c0*/  LOP3.LUT R11, R132, 0x8, RZ, 0xc0, !PT ;  /* 0x00000008840b7812 */ /* 0x000fe400078ec0ff */
        /* <DEDUP_REMOVED lines=11> */
[-C--:B------:R-:W-:Y:S02]  /*b280*/  LEA R2, R4, R55.reuse, 0x1 ;  /* 0x0000003704027211 */ /* 0x080fe400078e08ff */
[----:B------:R-:W-:-:S02]  /*b290*/  LEA R54, R54, R55, 0x1 ;  /* 0x0000003736367211 */ /* 0x000fc400078e08ff */
[----:B------:R-:W-:Y:S01]  /*b2a0*/  LOP3.LUT P0, R11, R60, 0x4, RZ, 0xc0, !PT ;  /* 0x000000043c0b7812 */ /* 0x000fe2000780c0ff */
[----:B------:R-:W-:Y:S01]  /*b2b0*/  LDSM.16.M88.4 R72, [R2] ;  /* 0x000000000248783b */ /* 0x000fe20000000200 */
[----:B------:R-:W-:Y:S02]  /*b2c0*/  MOV R8, 0x20 ;  /* 0x0000002000087802 */ /* 0x000fe40000000f00 */
[----:B------:R-:W-:Y:S01]  /*b2d0*/  IADD3 R97, PT, PT, R62, -R148, -R97 ;  /* 0x800000943e617210 */ /* 0x000fe20007ffe861 */
[----:B------:R-:W1:Y:S01]  /*b2e0*/  LDSM.16.M88.4 R24, [R54+0x3000] ;  /* 0x003000003618783b */ /* 0x000e620000000200 */
[----:B------:R-:W-:Y:S02]  /*b2f0*/  SEL R15, R8, 0xffffffe0, !P0 ;  /* 0xffffffe0080f7807 */ /* 0x000fe40004000000 */
[----:B------:R-:W-:Y:S01]  /*b300*/  ISETP.GT.AND P0, PT, R91, R140, PT ;  /* 0x0000008c5b00720c */ /* 0x000fe20003f04270 */
[----:B------:R-:W-:Y:S01]  /*b310*/  LDSM.16.M88.4 R68, [R2+0x1000] ;  /* 0x001000000244783b */ /* 0x000fe20000000200 */
[----:B------:R-:W-:-:S02]  /*b320*/  IADD3 R63, PT, PT, R2, R15, RZ ;  /* 0x0000000f023f7210 */ /* 0x000fc40007ffe0ff */
[----:B------:R-:W-:Y:S01]  /*b330*/  IADD3 R52, PT, PT, R54, R15, RZ ;  /* 0x0000000f36347210 */ /* 0x000fe20007ffe0ff */
[----:B------:R-:W-:Y:S01]  /*b340*/  LDSM.16.M88.4 R16, [R54+0x4000] ;  /* 0x004000003610783b */ /* 0x000fe20000000200 */
[----:B------:R-:W-:-:S03]  /*b350*/  IADD3 R53, PT, PT, R53, R62, -R148 ;  /* 0x0000003e35357210 */ /* 0x000fc60007ffe894 */
[----:B------:R-:W-:Y:S04]  /*b360*/  LDSM.16.M88.4 R108, [R63] ;  /* 0x000000003f6c783b */ /* 0x000fe80000000200 */
[----:B------:R-:W3:Y:S04]  /*b370*/  LDSM.16.M88.4 R20, [R52+0x3000] ;  /* 0x003000003414783b */ /* 0x000ee80000000200 */
        /* <DEDUP_REMOVED lines=11> */
[----:B--2---:R-:W-:Y:S01]  /*b430*/  LDSM.16.M88.4 R100, [R52+0x3c00] ;  /* 0x003c00003464783b */ /* 0x004fe20000000200 */
[C---:B---3--:R-:W-:Y:S03]  /*b440*/  HMMA.16816.F32 R4, R108.reuse, R20, R4 ;  /* 0x000000146c04723c */ /* 0x048fe60000001804 */
[----:B------:R-:W-:Y:S04]  /*b450*/  LDSM.16.M88.4 R40, [R52+0x4400] ;  /* 0x004400003428783b */ /* 0x000fe80000000200 */
[----:B------:R-:W-:Y:S01]  /*b460*/  LDSM.16.M88.4 R104, [R52+0x3800] ;  /* 0x003800003468783b */ /* 0x000fe20000000200 */
[----:B------:R-:W-:Y:S03]  /*b470*/  HMMA.16816.F32 R24, R108, R22, R24 ;  /* 0x000000166c18723c */ /* 0x000fe60000001818 */
[----:B------:R-:W-:Y:S04]  /*b480*/  LDSM.16.M88.4 R20, [R63+0x2000] ;  /* 0x002000003f14783b */ /* 0x000fe80000000200 */
[----:B------:R-:W-:Y:S01]  /*b490*/  LDSM.16.M88.4 R64, [R54+0x4800] ;  /* 0x004800003640783b */ /* 0x000fe20000000200 */
[----:B------:R-:W-:Y:S08]  /*b4a0*/  HMMA.16816.F32 R36, R72, R48, RZ ;  /* 0x000000304824723c */ /* 0x000ff000000018ff */
        /* <DEDUP_REMOVED lines=8> */
[----:B------:R-:W3:Y:S07]  /*b530*/  LDSM.16.M88.4 R56, [R54+0x4c00] ;  /* 0x004c00003638783b */ /* 0x000eee0000000200 */
        /* <DEDUP_REMOVED lines=19> */
[-C--:B----4-:R-:W-:Y:S01]  /*b670*/  FMUL.FTZ R4, R4, R3.reuse ;  /* 0x0000000304047220 */ /* 0x090fe20000410000 */
[----:B------:R-:W-:-:S05]  /*b680*/  FMUL.FTZ R5, R5, R3 ;  /* 0x0000000305057220 */ /* 0x000fca0000410000 */
[----:B---3--:R-:W-:Y:S01]  /*b690*/  HMMA.16816.F32 R76, R68, R56, R76 ;  /* 0x00000038444c723c */ /* 0x008fe2000000184c */
[-C--:B------:R-:W-:Y:S01]  /*b6a0*/  FMUL.FTZ R56, R6, R3.reuse ;  /* 0x0000000306387220 */ /* 0x080fe20000410000 */
[----:B------:R-:W-:-:S05]  /*b6b0*/  FMUL.FTZ R57, R7, R3 ;  /* 0x0000000307397220 */ /* 0x000fca0000410000 */
[----:B------:R-:W3:Y:S01]  /*b6c0*/  MUFU.TANH R56, R56 ;  /* 0x0000003800387308 */ /* 0x000ee20000002400 */
        /* <DEDUP_REMOVED lines=11> */
[----:B--2---:R-:W-:Y:S01]  /*b780*/  HMMA.16816.F32 R36, R20, R48, R36 ;  /* 0x000000301424723c */ /* 0x004fe20000001824 */
[----:B------:R-:W2:Y:S07]  /*b790*/  MUFU.TANH R48, R24 ;  /* 0x0000001800307308 */ /* 0x000eae0000002400 */
[----:B------:R-:W-:Y:S01]  /*b7a0*/  HMMA.16816.F32 R116, R32, R30, R116 ;  /* 0x0000001e2074723c */ /* 0x000fe20000001874 */
[----:B------:R3:W1:Y:S01]  /*b7b0*/  MUFU.TANH R49, R25 ;  /* 0x0000001900317308 */ /* 0x0006620000002400 */
[-C--:B------:R-:W-:Y:S01]  /*b7c0*/  FMUL.FTZ R30, R26, R3.reuse ;  /* 0x000000031a1e7220 */ /* 0x080fe20000410000 */
[----:B------:R-:W-:-:S05]  /*b7d0*/  FMUL.FTZ R31, R27, R3 ;  /* 0x000000031b1f7220 */ /* 0x000fca0000410000 */
[----:B------:R-:W-:Y:S01]  /*b7e0*/  HMMA.16816.F32 R92, R44, R100, R92 ;  /* 0x000000642c5c723c */ /* 0x000fe2000000185c */
[----:B------:R-:W1:Y:S02]  /*b7f0*/  MUFU.TANH R30, R30 ;  /* 0x0000001e001e7308 */ /* 0x000e640000002400 */
[-C--:B------:R-:W-:Y:S01]  /*b800*/  FMUL.FTZ R36, R36, R3.reuse ;  /* 0x0000000324247220 */ /* 0x080fe20000410000 */
[-C--:B------:R-:W-:Y:S01]  /*b810*/  FMUL.FTZ R37, R37, R3.reuse ;  /* 0x0000000325257220 */ /* 0x080fe20000410000 */
[----:B------:R-:W-:-:S03]  /*b820*/  FMUL.FTZ R38, R38, R3 ;  /* 0x0000000326267220 */ /* 0x000fc60000410000 */
[----:B------:R-:W-:Y:S01]  /*b830*/  HMMA.16816.F32 R80, R44, R102, R80 ;  /* 0x000000662c50723c */ /* 0x000fe20000001850 */
[----:B------:R-:W1:Y:S01]  /*b840*/  MUFU.TANH R31, R31 ;  /* 0x0000001f001f7308 */ /* 0x000e620000002400 */
[----:B---3--:R-:W3:Y:S06]  /*b850*/  LDSM.16.M88.4 R24, [R54+0x5c00] ;  /* 0x005c00003618783b */ /* 0x008eec0000000200 */
[----:B------:R-:W-:Y:S01]  /*b860*/  HMMA.16816.F32 R72, R68, R58, R72 ;  /* 0x0000003a4448723c */ /* 0x000fe20000001848 */
[----:B------:R-:W1:Y:S07]  /*b870*/  MUFU.TANH R36, R36 ;  /* 0x0000002400247308 */ /* 0x000e6e0000002400 */
[C---:B------:R-:W-:Y:S01]  /*b880*/  HMMA.16816.F32 R92, R32.reuse, R16, R92 ;  /* 0x00000010205c723c */ /* 0x040fe2000000185c */
[----:B------:R-:W1:Y:S07]  /*b890*/  MUFU.TANH R37, R37 ;  /* 0x0000002500257308 */ /* 0x000e6e0000002400 */
[----:B------:R-:W-:Y:S01]  /*b8a0*/  HMMA.16816.F32 R80, R32, R18, R80 ;  /* 0x000000122050723c */ /* 0x000fe20000001850 */
[----:B------:R-:W2:Y:S01]  /*b8b0*/  LDSM.16.M88.4 R16, [R52+0x5c00] ;  /* 0x005c00003410783b */ /* 0x000ea20000000200 */
[----:B------:R-:W1:Y:S01]  /*b8c0*/  MUFU.TANH R38, R38 ;  /* 0x0000002600267308 */ /* 0x000e620000002400 */
[----:B------:R-:W-:-:S05]  /*b8d0*/  DEPBAR.LE SB0, 0x0 ;  /* 0x000080000000791a */ /* 0x000fca0000000000 */
[----:B----4-:R-:W-:Y:S01]  /*b8e0*/  HMMA.16816.F32 R76, R44, R4, R76 ;  /* 0x000000042c4c723c */ /* 0x010fe2000000184c */
[----:B------:R-:W-:-:S06]  /*b8f0*/  FMUL.FTZ R4, R39, R3 ;  /* 0x0000000327047220 */ /* 0x000fcc0000410000 */
[----:B------:R-:W4:Y:S01]  /*b900*/  MUFU.TANH R4, R4 ;  /* 0x0000000400047308 */ /* 0x000f220000002400 */
[----:B------:R-:W-:Y:S08]  /*b910*/  HMMA.16816.F32 R72, R44, R6, R72 ;  /* 0x000000062c48723c */ /* 0x000ff00000001848 */
[----:B------:R-:W-:Y:S08]  /*b920*/  HMMA.16816.F32 R116, R20, R50, R116 ;  /* 0x000000321474723c */ /* 0x000ff00000001874 */
[C---:B---3--:R-:W-:Y:S08]  /*b930*/  HMMA.16816.F32 R76, R32.reuse, R24, R76 ;  /* 0x00000018204c723c */ /* 0x048ff0000000184c */
[----:B------:R-:W-:Y:S03]  /*b940*/  HMMA.16816.F32 R72, R32, R26, R72 ;  /* 0x0000001a2048723c */ /* 0x000fe60000001848 */
[-C--:B------:R-:W-:Y:S01]  /*b950*/  FMUL.FTZ R5, R116, R3.reuse ;  /* 0x0000000374057220 */ /* 0x080fe20000410000 */
[-C--:B------:R-:W-:Y:S01]  /*b960*/  FMUL.FTZ R39, R117, R3.reuse ;  /* 0x0000000375277220 */ /* 0x080fe20000410000 */
[----:B------:R-:W-:-:S03]  /*b970*/  FMUL.FTZ R6, R119, R3 ;  /* 0x0000000377067220 */ /* 0x000fc60000410000 */
[C---:B------:R-:W-:Y:S01]  /*b980*/  HMMA.16816.F32 R92, R20.reuse, R40, R92 ;  /* 0x00000028145c723c */ /* 0x040fe2000000185c */
[-C--:B------:R-:W-:Y:S01]  /*b990*/  FMUL.FTZ R40, R118, R3.reuse ;  /* 0x0000000376287220 */ /* 0x080fe20000410000 */
[----:B------:R-:W3:Y:S06]  /*b9a0*/  MUFU.TANH R5, R5 ;  /* 0x0000000500057308 */ /* 0x000eec0000002400 */
[C---:B------:R-:W-:Y:S02]  /*b9b0*/  HMMA.16816.F32 R80, R20.reuse, R42, R80 ;  /* 0x0000002a1450723c */ /* 0x040fe40000001850 */
[----:B------:R-:W1:Y:S06]  /*b9c0*/  MUFU.TANH R39, R39 ;  /* 0x0000002700277308 */ /* 0x000e6c0000002400 */
[C---:B--2---:R-:W-:Y:S01]  /*b9d0*/  HMMA.16816.F32 R76, R20.reuse, R16, R76 ;  /* 0x00000010144c723c */ /* 0x044fe2000000184c */
[----:B------:R-:W-:Y:S01]  /*b9e0*/  LOP3.LUT R17, R132, 0x1f0, RZ, 0xc0, !PT ;  /* 0x000001f084117812 */ /* 0x000fe200078ec0ff */
[----:B------:R-:W2:Y:S01]  /*b9f0*/  MUFU.TANH R40, R40 ;  /* 0x0000002800287308 */ /* 0x000ea20000002400 */
[-C--:B------:R-:W-:Y:S01]  /*ba00*/  FMUL.FTZ R7, R92, R3.reuse ;  /* 0x000000035c077220 */ /* 0x080fe20000410000 */
[-C--:B------:R-:W-:Y:S01]  /*ba10*/  FMUL.FTZ R24, R93, R3.reuse ;  /* 0x000000035d187220 */ /* 0x080fe20000410000 */
[-C--:B------:R-:W-:Y:S01]  /*ba20*/  FMUL.FTZ R41, R94, R3.reuse ;  /* 0x000000035e297220 */ /* 0x080fe20000410000 */
[-C--:B------:R-:W-:Y:S01]  /*ba30*/  FMUL.FTZ R26, R95, R3.reuse ;  /* 0x000000035f1a7220 */ /* 0x080fe20000410000 */
[----:B------:R-:W-:Y:S01]  /*ba40*/  LOP3.LUT R98, R17, 0x7, R98, 0xf8, !PT ;  /* 0x0000000711627812 */ /* 0x000fe200078ef862 */
[----:B------:R-:W-:Y:S02]  /*ba50*/  HMMA.16816.F32 R72, R20, R18, R72 ;  /* 0x000000121448723c */ /* 0x000fe40000001848 */
        /* <DEDUP_REMOVED lines=14> */
[-C--:B------:R-:W-:Y:S01]  /*bb40*/  FMUL.FTZ R50, R72, R3.reuse ;  /* 0x0000000348327220 */ /* 0x080fe20000410000 */
[-C--:B------:R-:W-:Y:S01]  /*bb50*/  FMUL.FTZ R46, R73, R3.reuse ;  /* 0x00000003492e7220 */ /* 0x080fe20000410000 */
[-C--:B------:R-:W-:Y:S01]  /*bb60*/  FMUL.FTZ R42, R74, R3.reuse ;  /* 0x000000034a2a7220 */ /* 0x080fe20000410000 */
[----:B------:R-:W-:Y:S01]  /*bb70*/  FMUL.FTZ R52, R75, R3 ;  /* 0x000000034b347220 */ /* 0x000fe20000410000 */
[----:B------:R-:W-:-:S02]  /*bb80*/  VIMNMX R159, PT, PT, RZ, R157, !PT ;  /* 0x0000009dff9f7248 */ /* 0x000fc40007fe0100 */
[C-C-:B------:R-:W-:Y:S01]  /*bb90*/  VIADDMNMX R158, R53.reuse, 0x1, R62.reuse, PT ;  /* 0x00000001359e7846 */ /* 0x140fe2000380013e */
[----:B------:R-:W1:Y:S01]  /*bba0*/  MUFU.TANH R41, R41 ;  /* 0x0000002900297308 */ /* 0x000e620000002400 */
[----:B------:R-:W-:Y:S02]  /*bbb0*/  VIADDMNMX R156, R53, 0x9, R62, PT ;  /* 0x00000009359c7846 */ /* 0x000fe4000380013e */
        /* <DEDUP_REMOVED lines=29> */
.L_x_8688:
        /* <DEDUP_REMOVED lines=60> */
.L_x_8689:
[----:B------:R-:W-:Y:S05]  /*c150*/  BSYNC.RECONVERGENT B0 ;  /* 0x0000000000007941 */ /* 0x000fea0003800200 */
.L_x_8687:
        /* <DEDUP_REMOVED lines=40> */
.L_x_8686:
[----:B------:R-:W-:Y:S05]  /*c3e0*/  BSYNC.RECONVERGENT B1 ;  /* 0x0000000000017941 */ /* 0x000fea0003800200 */
.L_x_8685:
[----:B------:R-:W2:Y:S01]  /*c3f0*/  LD.E R117, desc[UR4][R84.64+0xdc] ;  /* 0x0000dc0454757980 */ /* 0x000ea2000c101900 */
        /* <DEDUP_REMOVED lines=8> */
[C---:B------:R-:W-:Y:S01]  /*c480*/  VIADD R3, R61.reuse, 0x1 ;  /* 0x000000013d037836 */ /* 0x040fe20000000000 */
[----:B------:R-:W-:Y:S01]  /*c490*/  LDSM.16.MT88.4 R68, [R108+0x6000] ;  /* 0x006000006c44783b */ /* 0x000fe20000004200 */
[C---:B------:R-:W-:Y:S02]  /*c4a0*/  VIADD R17, R61.reuse, 0x8 ;  /* 0x000000083d117836 */ /* 0x040fe40000000000 */
[----:B------:R-:W-:Y:S01]  /*c4b0*/  VIADD R19, R61, 0x9 ;  /* 0x000000093d137836 */ /* 0x000fe20000000000 */
[----:B------:R-:W-:Y:S01]  /*c4c0*/  ISETP.GE.AND P2, PT, R3, R159, PT ;  /* 0x0000009f0300720c */ /* 0x000fe20003f46270 */
[----:B------:R-:W-:Y:S01]  /*c4d0*/  VIADD R21, R61, 0x19 ;  /* 0x000000193d157836 */ /* 0x000fe20000000000 */
[----:B------:R-:W-:-:S02]  /*c4e0*/  ISETP.GE.AND P1, PT, R3, R157, PT ;  /* 0x0000009d0300720c */ /* 0x000fc40003f26270 */
[C---:B------:R-:W-:Y:S02]  /*c4f0*/  ISETP.GE.AND P3, PT, R17.reuse, R159, PT ;  /* 0x0000009f1100720c */ /* 0x040fe40003f66270 */
[----:B------:R-:W-:Y:S02]  /*c500*/  ISETP.GE.AND P0, PT, R17, R157, PT ;  /* 0x0000009d1100720c */ /* 0x000fe40003f06270 */
[C---:B------:R-:W-:Y:S02]  /*c510*/  ISETP.GE.AND P5, PT, R3.reuse, R158, PT ;  /* 0x0000009e0300720c */ /* 0x040fe40003fa6270 */
[----:B------:R-:W-:Y:S02]  /*c520*/  ISETP.GE.AND P6, PT, R3, R156, PT ;  /* 0x0000009c0300720c */ /* 0x000fe40003fc6270 */
[----:B-1----:R-:W-:Y:S01]  /*c530*/  FSEL R3, R29, -INF , P2 ;  /* 0xff8000001d037808 */ /* 0x002fe20001000000 */
[----:B------:R-:W-:Y:S01]  /*c540*/  VIADD R29, R61, 0x21 ;  /* 0x000000213d1d7836 */ /* 0x000fe20000000000 */
[----:B------:R-:W-:-:S02]  /*c550*/  ISETP.GE.AND P4, PT, R17, R158, PT ;  /* 0x0000009e1100720c */ /* 0x000fc40003f86270 */
[----:B------:R-:W-:Y:S01]  /*c560*/  ISETP.GE.AND P2, PT, R17, R156, PT ;  /* 0x0000009c1100720c */ /* 0x000fe20003f46270 */
[----:B------:R-:W-:Y:S01]  /*c570*/  VIADD R17, R61, 0x10 ;  /* 0x000000103d117836 */ /* 0x000fe20000000000 */
[----:B------:R-:W-:Y:S02]  /*c580*/  FSEL R45, R57, -INF , P1 ;  /* 0xff800000392d7808 */ /* 0x000fe40000800000 */
[C---:B------:R-:W-:Y:S02]  /*c590*/  ISETP.GE.AND P1, PT, R19.reuse, R159, PT ;  /* 0x0000009f1300720c */ /* 0x040fe40003f26270 */
[----:B------:R-:W-:Y:S02]  /*c5a0*/  FSEL R48, R48, -INF , P3 ;  /* 0xff80000030307808 */ /* 0x000fe40001800000 */
[----:B------:R-:W-:Y:S02]  /*c5b0*/  FSEL R30, R30, -INF , P0 ;  /* 0xff8000001e1e7808 */ /* 0x000fe40000000000 */
[----:B------:R-:W-:-:S02]  /*c5c0*/  ISETP.GE.AND P3, PT, R19, R157, PT ;  /* 0x0000009d1300720c */ /* 0x000fc40003f66270 */
[----:B------:R-:W-:Y:S02]  /*c5d0*/  FSEL R51, R48, -INF , !P4 ;  /* 0xff80000030337808 */ /* 0x000fe40006000000 */
[----:B------:R-:W-:Y:S02]  /*c5e0*/  FSEL R43, R30, -INF , !P2 ;  /* 0xff8000001e2b7808 */ /* 0x000fe40005000000 */
        /* <DEDUP_REMOVED lines=8> */
[C---:B------:R-:W-:Y:S02]  /*c670*/  ISETP.GE.AND P5, PT, R19.reuse, R158, PT ;  /* 0x0000009e1300720c */ /* 0x040fe40003fa6270 */
[----:B------:R-:W-:Y:S01]  /*c680*/  ISETP.GE.AND P6, PT, R19, R156, PT ;  /* 0x0000009c1300720c */ /* 0x000fe20003fc6270 */
[----:B------:R-:W-:Y:S01]  /*c690*/  VIADD R19, R61, 0x18 ;  /* 0x000000183d137836 */ /* 0x000fe20000000000 */
[----:B------:R-:W-:-:S02]  /*c6a0*/  FSEL R31, R31, -INF , P3 ;  /* 0xff8000001f1f7808 */ /* 0x000fc40001800000 */
[----:B------:R-:W-:Y:S02]  /*c6b0*/  FSEL R49, R49, -INF , !P5 ;  /* 0xff80000031317808 */ /* 0x000fe40006800000 */
[----:B------:R-:W-:Y:S02]  /*c6c0*/  FSEL R35, R36, -INF , P0 ;  /* 0xff80000024237808 */ /* 0x000fe40000000000 */
[----:B------:R-:W-:Y:S02]  /*c6d0*/  FSEL R47, R31, -INF , !P6 ;  /* 0xff8000001f2f7808 */ /* 0x000fe40007000000 */
[C---:B------:R-:W-:Y:S02]  /*c6e0*/  ISETP.GE.AND P3, PT, R17.reuse, R159, PT ;  /* 0x0000009f1100720c */ /* 0x040fe40003f66270 */
[C---:B------:R-:W-:Y:S02]  /*c6f0*/  ISETP.GE.AND P5, PT, R17.reuse, R158, PT ;  /* 0x0000009e1100720c */ /* 0x040fe40003fa6270 */
[----:B------:R-:W-:-:S02]  /*c700*/  ISETP.GE.AND P0, PT, R17, R157, PT ;  /* 0x0000009d1100720c */ /* 0x000fc40003f06270 */
[----:B------:R-:W-:Y:S02]  /*c710*/  ISETP.GE.AND P6, PT, R17, R156, PT ;  /* 0x0000009c1100720c */ /* 0x000fe40003fc6270 */
[----:B------:R-:W-:Y:S02]  /*c720*/  FSEL R17, R38, -INF , P2 ;  /* 0xff80000026117808 */ /* 0x000fe40001000000 */
        /* <DEDUP_REMOVED lines=12> */
[----:B------:R-:W-:Y:S02]  /*c7f0*/  FSEL R23, R40, -INF , P1 ;  /* 0xff80000028177808 */ /* 0x000fe40000800000 */
[----:B------:R-:W-:Y:S02]  /*c800*/  FSEL R27, R27, -INF , !P5 ;  /* 0xff8000001b1b7808 */ /* 0x000fe40006800000 */
[----:B------:R-:W-:Y:S01]  /*c810*/  FSEL R25, R4, -INF , !P6 ;  /* 0xff80000004197808 */ /* 0x000fe20007000000 */
[----:B------:R-:W-:Y:S01]  /*c820*/  VIADD R4, R61, 0x28 ;  /* 0x000000283d047836 */ /* 0x000fe20000000000 */
        /* <DEDUP_REMOVED lines=18> */
[----:B------:R-:W-:Y:S02]  /*c950*/  FSEL R29, R41, -INF , P3 ;  /* 0xff800000291d7808 */ /* 0x000fe40001800000 */
[----:B------:R-:W-:Y:S02]  /*c960*/  FSEL R24, R24, -INF , P5 ;  /* 0xff80000018187808 */ /* 0x000fe40002800000 */
[----:B------:R-:W-:-:S02]  /*c970*/  FSEL R29, R29, -INF , !P0 ;  /* 0xff8000001d1d7808 */ /* 0x000fc40004000000 */
[C---:B------:R-:W-:Y:S02]  /*c980*/  ISETP.GE.AND P0, PT, R4.reuse, R157, PT ;  /* 0x0000009d0400720c */ /* 0x040fe40003f06270 */
[-C--:B------:R-:W-:Y:S02]  /*c990*/  ISETP.GE.AND P3, PT, R4, R159.reuse, PT ;  /* 0x0000009f0400720c */ /* 0x080fe40003f66270 */
[----:B------:R-:W-:Y:S02]  /*c9a0*/  FSEL R26, R26, -INF , P1 ;  /* 0xff8000001a1a7808 */ /* 0x000fe40000800000 */
[----:B------:R-:W-:Y:S01]  /*c9b0*/  FSEL R111, R24, -INF , !P2 ;  /* 0xff800000186f7808 */ /* 0x000fe20005000000 */
[----:B------:R-:W-:Y:S01]  /*c9c0*/  VIADD R24, R61, 0x38 ;  /* 0x000000383d187836 */ /* 0x000fe20000000000 */
[----:B------:R-:W-:Y:S01]  /*c9d0*/  FSEL R131, R7, -INF , !P4 ;  /* 0xff80000007837808 */ /* 0x000fe20006000000 */
[----:B------:R-:W-:Y:S01]  /*c9e0*/  VIADD R7, R61, 0x31 ;  /* 0x000000313d077836 */ /* 0x000fe20000000000 */
[----:B------:R-:W-:-:S02]  /*c9f0*/  ISETP.GE.AND P2, PT, R6, R159, PT ;  /* 0x0000009f0600720c */ /* 0x000fc40003f46270 */
[----:B------:R-:W-:Y:S02]  /*ca00*/  FSEL R33, R33, -INF , P0 ;  /* 0xff80000021217808 */ /* 0x000fe40000000000 */
[C---:B------:R-:W-:Y:S02]  /*ca10*/  ISETP.GE.AND P4, PT, R4.reuse, R158, PT ;  /* 0x0000009e0400720c */ /* 0x040fe40003f86270 */
[----:B------:R-:W-:Y:S01]  /*ca20*/  ISETP.GE.AND P5, PT, R4, R156, PT ;  /* 0x0000009c0400720c */ /* 0x000fe20003fa6270 */
[C---:B------:R-:W-:Y:S01]  /*ca30*/  VIADD R4, R61.reuse, 0x30 ;  /* 0x000000303d047836 */ /* 0x040fe20000000000 */
[----:B------:R-:W-:Y:S02]  /*ca40*/  ISETP.GE.AND P0, PT, R61, R159, PT ;  /* 0x0000009f3d00720c */ /* 0x000fe40003f06270 */
[----:B------:R-:W-:Y:S02]  /*ca50*/  FSEL R34, R34, -INF , P3 ;  /* 0xff80000022227808 */ /* 0x000fe40001800000 */
[----:B------:R-:W-:-:S02]  /*ca60*/  FSEL R115, R26, -INF , !P6 ;  /* 0xff8000001a737808 */ /* 0x000fc40007000000 */
[C---:B------:R-:W-:Y:S02]  /*ca70*/  ISETP.GE.AND P1, PT, R6.reuse, R158, PT ;  /* 0x0000009e0600720c */ /* 0x040fe40003f26270 */
[C---:B------:R-:W-:Y:S02]  /*ca80*/  ISETP.GE.AND P3, PT, R6.reuse, R157, PT ;  /* 0x0000009d0600720c */ /* 0x040fe40003f66270 */
[----:B------:R-:W-:Y:S02]  /*ca90*/  ISETP.GE.AND P6, PT, R6, R156, PT ;  /* 0x0000009c0600720c */ /* 0x000fe40003fc6270 */
[----:B------:R-:W-:Y:S02]  /*caa0*/  FSEL R31, R32, -INF , P2 ;  /* 0xff800000201f7808 */ /* 0x000fe40001000000 */
[----:B------:R-:W-:Y:S02]  /*cab0*/  ISETP.GE.AND P2, PT, R61, R158, PT ;  /* 0x0000009e3d00720c */ /* 0x000fe40003f46270 */
[----:B------:R-:W-:-:S02]  /*cac0*/  FSEL R6, R28, -INF , P0 ;  /* 0xff8000001c067808 */ /* 0x000fc40000000000 */
[----:B------:R-:W-:Y:S02]  /*cad0*/  FSEL R113, R34, -INF , !P4 ;  /* 0xff80000022717808 */ /* 0x000fe40006000000 */
[----:B------:R-:W-:Y:S02]  /*cae0*/  ISETP.GE.AND P4, PT, R4, R159, PT ;  /* 0x0000009f0400720c */ /* 0x000fe40003f86270 */
[----:B------:R-:W-:Y:S02]  /*caf0*/  FSEL R6, R6, -INF , !P2 ;  /* 0xff80000006067808 */ /* 0x000fe40005000000 */
[----:B------:R-:W-:Y:S02]  /*cb00*/  FSEL R44, R44, -INF , P4 ;  /* 0xff8000002c2c7808 */ /* 0x000fe40002000000 */
[----:B------:R-:W-:Y:S02]  /*cb10*/  FSEL R129, R33, -INF , !P5 ;  /* 0xff80000021817808 */ /* 0x000fe40006800000 */
[----:B------:R-:W-:-:S02]  /*cb20*/  ISETP.GE.AND P4, PT, R4, R158, PT ;  /* 0x0000009e0400720c */ /* 0x000fc40003f86270 */
[C---:B------:R-:W-:Y:S02]  /*cb30*/  ISETP.GE.AND P0, PT, R4.reuse, R157, PT ;  /* 0x0000009d0400720c */ /* 0x040fe40003f06270 */
[----:B------:R-:W-:Y:S02]  /*cb40*/  ISETP.GE.AND P5, PT, R4, R156, PT ;  /* 0x0000009c0400720c */ /* 0x000fe40003fa6270 */
[----:B------:R-:W-:Y:S02]  /*cb50*/  FMNMX3.FTZ R4, R6, R3, R51, !PT ;  /* 0x0000000306047276 */ /* 0x000fe40007810033 */
[----:B------:R-:W-:Y:S02]  /*cb60*/  FSEL R31, R31, -INF , !P1 ;  /* 0xff8000001f1f7808 */ /* 0x000fe40004800000 */
[----:B------:R-:W-:Y:S02]  /*cb70*/  FMNMX3.FTZ R4, R4, R49, R35, !PT ;  /* 0x0000003104047276 */ /* 0x000fe40007810023 */
[----:B------:R-:W-:-:S02]  /*cb80*/  ISETP.GE.AND P1, PT, R7, R159, PT ;  /* 0x0000009f0700720c */ /* 0x000fc40003f26270 */
[----:B------:R-:W-:Y:S02]  /*cb90*/  FSEL R127, R44, -INF , !P4 ;  /* 0xff8000002c7f7808 */ /* 0x000fe40006000000 */
[----:B------:R-:W-:Y:S02]  /*cba0*/  ISETP.GE.AND P4, PT, R24, R159, PT ;  /* 0x0000009f1800720c */ /* 0x000fe40003f86270 */
[----:B------:R-:W-:Y:S02]  /*cbb0*/  FMNMX3.FTZ R4, R4, R27, R5, !PT ;  /* 0x0000001b04047276 */ /* 0x000fe40007810005 */
[----:B------:R-:W-:Y:S02]  /*cbc0*/  FSEL R22, R22, -INF , P1 ;  /* 0xff80000016167808 */ /* 0x000fe40000800000 */
[C---:B------:R-:W-:Y:S02]  /*cbd0*/  ISETP.GE.AND P2, PT, R61.reuse, R157, PT ;  /* 0x0000009d3d00720c */ /* 0x040fe40003f46270 */
[C---:B------:R-:W-:Y:S01]  /*cbe0*/  ISETP.GE.AND P1, PT, R61.reuse, R156, PT ;  /* 0x0000009c3d00720c */ /* 0x040fe20003f26270 */
[----:B------:R-:W-:Y:S01]  /*cbf0*/  VIADD R61, R61, 0x39 ;  /* 0x000000393d3d7836 */ /* 0x000fe20000000000 */
[----:B------:R-:W-:-:S02]  /*cc00*/  FSEL R50, R50, -INF , P4 ;  /* 0xff80000032327808 */ /* 0x000fc40002000000 */
[-C--:B------:R-:W-:Y:S02]  /*cc10*/  ISETP.GE.AND P4, PT, R7, R158.reuse, PT ;  /* 0x0000009e0700720c */ /* 0x080fe40003f86270 */
[----:B------:R-:W-:Y:S02]  /*cc20*/  FMNMX3.FTZ R26, R4, R19, R131, !PT ;  /* 0x00000013041a7276 */ /* 0x000fe40007810083 */
[----:B------:R-:W-:Y:S02]  /*cc30*/  FSEL R56, R56, -INF , P2 ;  /* 0xff80000038387808 */ /* 0x000fe40001000000 */
[----:B------:R-:W-:Y:S02]  /*cc40*/  FSEL R95, R22, -INF , !P4 ;  /* 0xff800000165f7808 */ /* 0x000fe40006000000 */
[----:B------:R-:W-:Y:S02]  /*cc50*/  ISETP.GE.AND P4, PT, R24, R158, PT ;  /* 0x0000009e1800720c */ /* 0x000fe40003f86270 */
[----:B------:R-:W-:-:S02]  /*cc60*/  ISETP.GE.AND P2, PT, R61, R159, PT ;  /* 0x0000009f3d00720c */ /* 0x000fc40003f46270 */
[----:B------:R-:W-:Y:S02]  /*cc70*/  FMNMX3.FTZ R26, R26, R111, R113, !PT ;  /* 0x0000006f1a1a7276 */ /* 0x000fe40007810071 */
[----:B------:R-:W-:Y:S02]  /*cc80*/  FSEL R4, R56, -INF , !P1 ;  /* 0xff80000038047808 */ /* 0x000fe40004800000 */
[----:B------:R-:W-:Y:S02]  /*cc90*/  ISETP.GE.AND P1, PT, R61, R158, PT ;  /* 0x0000009e3d00720c */ /* 0x000fe40003f26270 */
[----:B------:R-:W-:Y:S02]  /*cca0*/  FSEL R46, R46, -INF , P2 ;  /* 0xff8000002e2e7808 */ /* 0x000fe40001000000 */
[----:B------:R-:W-:Y:S02]  /*ccb0*/  FSEL R93, R50, -INF , !P4 ;  /* 0xff800000325d7808 */ /* 0x000fe40006000000 */
[----:B------:R-:W-:-:S02]  /*ccc0*/  FMNMX3.FTZ R26, R26, R31, R127, !PT ;  /* 0x0000001f1a1a7276 */ /* 0x000fc4000781007f */
[----:B------:R-:W-:Y:S02]  /*ccd0*/  FSEL R125, R46, -INF , !P1 ;  /* 0xff8000002e7d7808 */ /* 0x000fe40004800000 */
[----:B------:R-:W-:Y:S02]  /*cce0*/  FMNMX3.FTZ R26, R26, R95, R93, !PT ;  /* 0x0000005f1a1a7276 */ /* 0x000fe4000781005d */
[----:B------:R-:W-:Y:S02]  /*ccf0*/  FMNMX3.FTZ R22, R4, R45, R43, !PT ;  /* 0x0000002d04167276 */ /* 0x000fe4000781002b */
[C---:B------:R-:W-:Y:S02]  /*cd00*/  ISETP.GE.AND P2, PT, R7.reuse, R157, PT ;  /* 0x0000009d0700720c */ /* 0x040fe40003f46270 */
[----:B------:R-:W-:Y:S02]  /*cd10*/  ISETP.GE.AND P4, PT, R7, R156, PT ;  /* 0x0000009c0700720c */ /* 0x000fe40003f86270 */
[----:B------:R-:W-:-:S02]  /*cd20*/  FMNMX.FTZ R7, R125, R26, !PT ;  /* 0x0000001a7d077209 */ /* 0x000fc40007810000 */
[----:B------:R-:W-:Y:S02]  /*cd30*/  FMNMX3.FTZ R22, R22, R47, R17, !PT ;  /* 0x0000002f16167276 */ /* 0x000fe40007810011 */
[----:B------:R-:W-:Y:S02]  /*cd40*/  FSEL R119, R16, -INF , P3 ;  /* 0xff80000010777808 */ /* 0x000fe40001800000 */
[----:B------:R-:W-:Y:S01]  /*cd50*/  FMNMX3.FTZ R22, R22, R25, R23, !PT ;  /* 0x0000001916167276 */ /* 0x000fe20007810017 */
[----:B------:R-:W1:Y:S01]  /*cd60*/  SHFL.BFLY PT, R16, R7, 0x2, 0x1f ;  /* 0x0c401f0007107f89 */ /* 0x000e6200000e0000 */
[----:B------:R-:W-:Y:S02]  /*cd70*/  ISETP.GE.AND P1, PT, R24, R157, PT ;  /* 0x0000009d1800720c */ /* 0x000fe40003f26270 */
[----:B------:R-:W-:Y:S02]  /*cd80*/  FSEL R18, R18, -INF , P0 ;  /* 0xff80000012127808 */ /* 0x000fe40000000000 */
[----:B------:R-:W-:-:S02]  /*cd90*/  FMNMX3.FTZ R22, R22, R21, R29, !PT ;  /* 0x0000001516167276 */ /* 0x000fc4000781001d */
        /* <DEDUP_REMOVED lines=8> */
[----:B------:R-:W-:Y:S01]  /*ce20*/  FSEL R52, R52, -INF , P0 ;  /* 0xff80000034347808 */ /* 0x000fe20000000000 */
[----:B---3--:R-:W-:Y:S01]  /*ce30*/  LDSM.16.MT88.4 R60, [R0+0x7000] ;  /* 0x00700000003c783b */ /* 0x008fe20000004200 */
[----:B------:R-:W-:Y:S02]  /*ce40*/  FSEL R121, R20, -INF , !P4 ;  /* 0xff80000014797808 */ /* 0x000fe40006000000 */
[----:B------:R-:W-:Y:S02]  /*ce50*/  FSEL R120, R42, -INF , !P3 ;  /* 0xff8000002a787808 */ /* 0x000fe40005800000 */
[----:B------:R-:W-:-:S02]  /*ce60*/  FMNMX3.FTZ R22, R22, R119, R123, !PT ;  /* 0x0000007716167276 */ /* 0x000fc4000781007b */
[----:B------:R-:W-:Y:S02]  /*ce70*/  FSEL R118, R52, -INF , !P2 ;  /* 0xff80000034767808 */ /* 0x000fe40005000000 */
[----:B------:R-:W-:Y:S01]  /*ce80*/  FMNMX3.FTZ R33, R22, R121, R120, !PT ;  /* 0x0000007916217276 */ /* 0x000fe20007810078 */
[----:B------:R-:W-:Y:S03]  /*ce90*/  LDSM.16.MT88.4 R52, [R108+0x7000] ;  /* 0x007000006c34783b */ /* 0x000fe60000004200 */
        /* <DEDUP_REMOVED lines=8> */
[----:B--2---:R-:W-:-:S05]  /*cf20*/  FMUL.FTZ R124, R117, R86 ;  /* 0x00000056757c7220 */ /* 0x004fca0000410000 */
        /* <DEDUP_REMOVED lines=10> */
[--C-:B------:R-:W-:Y:S01]  /*cfd0*/  FFMA.FTZ R112, R113, R117, -R124.reuse ;  /* 0x0000007571707223 */ /* 0x100fe2000001087c */
[----:B-1----:R-:W-:Y:S01]  /*cfe0*/  FMNMX.FTZ R3, R16, R7, !PT ;  /* 0x0000000710037209 */ /* 0x002fe20007810000 */
[----:B------:R-:W-:Y:S01]  /*cff0*/  LDSM.16.MT88.4 R32, [R108+0x7400] ;  /* 0x007400006c20783b */ /* 0x000fe20000004200 */
[-CC-:B------:R-:W-:Y:S01]  /*d000*/  FFMA.FTZ R110, R131, R117.reuse, -R124.reuse ;  /* 0x00000075836e7223 */ /* 0x180fe2000001087c */
[--C-:B------:R-:W-:Y:S01]  /*d010*/  FFMA.FTZ R111, R111, R117, -R124.reuse ;  /* 0x000000756f6f7223 */ /* 0x100fe2000001087c */
[----:B------:R-:W-:Y:S01]  /*d020*/  FSETP.NEU.FTZ.AND P0, PT, R3, -INF , PT ;  /* 0xff8000000300780b */ /* 0x000fe20003f1d000 */
[----:B------:R-:W-:Y:S01]  /*d030*/  FMUL.FTZ R122, R117, R3 ;  /* 0x00000003757a7220 */ /* 0x000fe20000410000 */
[----:B------:R-:W1:Y:S01]  /*d040*/  MUFU.EX2 R107, R107 ;  /* 0x0000006b006b7308 */ /* 0x000e620000000800 */
        /* <DEDUP_REMOVED lines=11> */
[-CC-:B------:R-:W-:Y:S01]  /*d100*/  FFMA.FTZ R102, R47, R117.reuse, -R122.reuse ;  /* 0x000000752f667223 */ /* 0x180fe2000001087a */
[----:B------:R-:W2:Y:S01]  /*d110*/  LDSM.16.MT88.4 R40, [R0+0x8000] ;  /* 0x008000000028783b */ /* 0x000ea20000004200 */
[-CC-:B------:R-:W-:Y:S01]  /*d120*/  FFMA.FTZ R103, R25, R117.reuse, -R122.reuse ;  /* 0x0000007519677223 */ /* 0x180fe2000001087a */
[-CC-:B------:R-:W-:Y:S01]  /*d130*/  FFMA.FTZ R96, R17, R117.reuse, -R122.reuse ;  /* 0x0000007511607223 */ /* 0x180fe2000001087a */
[----:B------:R-:W3:Y:S01]  /*d140*/  MUFU.EX2 R99, R99 ;  /* 0x0000006300637308 */ /* 0x000ee20000000800 */
[----:B------:R-:W4:Y:S01]  /*d150*/  LDSM.16.MT88.4 R4, [R108+0x8000] ;  /* 0x008000006c04783b */ /* 0x000f220000004200 */
[-CC-:B------:R-:W-:Y:S01]  /*d160*/  FFMA.FTZ R90, R23, R117.reuse, -R122.reuse ;  /* 0x00000075175a7223 */ /* 0x180fe2000001087a */
[--C-:B------:R-:W-:Y:S01]  /*d170*/  FFMA.FTZ R101, R21, R117, -R122.reuse ;  /* 0x0000007515657223 */ /* 0x100fe2000001087a */
[----:B-1----:R-:W-:Y:S01]  /*d180*/  F2FP.F16.F32.PACK_AB R48, R104, R107 ;  /* 0x0000006b6830723e */ /* 0x002fe200000000ff */
[----:B------:R-:W1:Y:S01]  /*d190*/  LDSM.16.MT88.4 R24, [R108+0x6400] ;  /* 0x006400006c18783b */ /* 0x000e620000004200 */
        /* <DEDUP_REMOVED lines=10> */
[----:B------:R-:W2:Y:S01]  /*d240*/  MUFU.EX2 R106, R106 ;  /* 0x0000006a006a7308 */ /* 0x000ea20000000800 */
[----:B---3--:R-:W-:Y:S01]  /*d250*/  F2FP.F16.F32.PACK_AB R50, R99, R100 ;  /* 0x000000646332723e */ /* 0x008fe200000000ff */
[----:B------:R-:W-:Y:S01]  /*d260*/  LDSM.16.MT88.4 R28, [R0+0x6800] ;  /* 0x00680000001c783b */ /* 0x000fe20000004200 */
[----:B------:R-:W-:Y:S01]  /*d270*/  FFMA.FTZ R163, R118, R117, -R122 ;  /* 0x0000007576a37223 */ /* 0x000fe2000001087a */
[----:B------:R-:W-:Y:S01]  /*d280*/  FADD.FTZ R107, R107, R104 ;  /* 0x000000686b6b7221 */ /* 0x000fe20000010000 */
[----:B------:R-:W-:-:S03]  /*d290*/  ISETP.GT.AND P0, PT, R91, R140, PT ;  /* 0x0000008c5b00720c */ /* 0x000fc60003f04270 */
[----:B------:R-:W-:Y:S01]  /*d2a0*/  MUFU.EX2 R105, R105 ;  /* 0x0000006900697308 */ /* 0x000fe20000000800 */
[----:B------:R-:W-:-:S04]  /*d2b0*/  FADD.FTZ R100, R100, R107 ;  /* 0x0000006b64647221 */ /* 0x000fc80000010000 */
[----:B------:R-:W-:-:S03]  /*d2c0*/  FADD.FTZ R99, R99, R100 ;  /* 0x0000006463637221 */ /* 0x000fc60000010000 */
[----:B------:R-:W3:Y:S01]  /*d2d0*/  MUFU.EX2 R102, R102 ;  /* 0x0000006600667308 */ /* 0x000ee20000000800 */
[----:B--2---:R-:W-:Y:S01]  /*d2e0*/  F2FP.F16.F32.PACK_AB R49, R106, R109 ;  /* 0x0000006d6a31723e */ /* 0x004fe200000000ff */
[----:B------:R-:W-:-:S06]  /*d2f0*/  FADD.FTZ R106, R109, R106 ;  /* 0x0000006a6d6a7221 */ /* 0x000fcc0000010000 */
[----:B------:R-:W-:Y:S08]  /*d300*/  MUFU.EX2 R98, R98 ;  /* 0x0000006200627308 */ /* 0x000ff00000000800 */
[----:B------:R-:W2:Y:S01]  /*d310*/  MUFU.EX2 R97, R97 ;  /* 0x0000006100617308 */ /* 0x000ea20000000800 */
[----:B---3--:R-:W-:-:S07]  /*d320*/  F2FP.F16.F32.PACK_AB R51, R102, R105 ;  /* 0x000000696633723e */ /* 0x008fce00000000ff */
        /* <DEDUP_REMOVED lines=21> */
[----:B----4-:R-:W-:Y:S01]  /*d480*/  HMMA.16816.F32 R44, R48, R4, RZ ;  /* 0x00000004302c723c */ /* 0x010fe200000018ff */
[----:B--2---:R-:W-:-:S02]  /*d490*/  F2FP.F16.F32.PACK_AB R4, R97, R98 ;  /* 0x000000626104723e */ /* 0x004fc400000000ff */
[----:B---3--:R-:W-:-:S04]  /*d4a0*/  F2FP.F16.F32.PACK_AB R5, R103, R96 ;  /* 0x000000606705723e */ /* 0x008fc800000000ff */
[----:B------:R-:W2:Y:S01]  /*d4b0*/  MUFU.EX2 R115, R115 ;  /* 0x0000007300737308 */ /* 0x000ea20000000800 */
[----:B------:R-:W-:Y:S01]  /*d4c0*/  HMMA.16816.F32 R48, R48, R6, RZ ;  /* 0x000000063030723c */ /* 0x000fe200000018ff */
[----:B------:R-:W-:Y:S02]  /*d4d0*/  F2FP.F16.F32.PACK_AB R6, R14, R15 ;  /* 0x0000000f0e06723e */ /* 0x000fe400000000ff */
[----:B-1----:R-:W-:-:S04]  /*d4e0*/  F2FP.F16.F32.PACK_AB R7, R101, R90 ;  /* 0x0000005a6507723e */ /* 0x002fc800000000ff */
[----:B------:R-:W-:Y:S03]  /*d4f0*/  MUFU.EX2 R116, R116 ;  /* 0x0000007400747308 */ /* 0x000fe60000000800 */
[C---:B------:R-:W-:Y:S05]  /*d500*/  HMMA.16816.F32 R72, R4.reuse, R24, R72 ;  /* 0x000000180448723c */ /* 0x040fea0000001848 */
[----:B------:R-:W1:Y:S03]  /*d510*/  MUFU.EX2 R119, R119 ;  /* 0x0000007700777308 */ /* 0x000e660000000800 */
        /* <DEDUP_REMOVED lines=26> */
[----:B--2---:R-:W-:-:S02]  /*d6c0*/  F2FP.F16.F32.PACK_AB R5, R115, R114 ;  /* 0x000000727305723e */ /* 0x004fc400000000ff */
[----:B------:R-:W-:Y:S02]  /*d6d0*/  F2FP.F16.F32.PACK_AB R6, R113, R112 ;  /* 0x000000707106723e */ /* 0x000fe400000000ff */
[----:B-1----:R-:W-:-:S07]  /*d6e0*/  F2FP.F16.F32.PACK_AB R7, R119, R116 ;  /* 0x000000747707723e */ /* 0x002fce00000000ff */
[C---:B----4-:R-:W-:Y:S08]  /*d6f0*/  HMMA.16816.F32 R72, R4.reuse, R20, R72 ;  /* 0x000000140448723c */ /* 0x050ff00000001848 */
[C---:B------:R-:W-:Y:S01]  /*d700*/  HMMA.16816.F32 R68, R4.reuse, R22, R68 ;  /* 0x000000160444723c */ /* 0x040fe20000001844 */
[----:B------:R-:W1:Y:S07]  /*d710*/  LDSM.16.MT88.4 R20, [R108+0x8800] ;  /* 0x008800006c14783b */ /* 0x000e6e0000004200 */
[C---:B---3--:R-:W-:Y:S08]  /*d720*/  HMMA.16816.F32 R56, R4.reuse, R24, R56 ;  /* 0x000000180438723c */ /* 0x048ff00000001838 */
[C---:B------:R-:W-:Y:S01]  /*d730*/  HMMA.16816.F32 R52, R4.reuse, R26, R52 ;  /* 0x0000001a0434723c */ /* 0x040fe20000001834 */
[----:B------:R-:W2:Y:S07]  /*d740*/  LDSM.16.MT88.4 R24, [R108+0x7c00] ;  /* 0x007c00006c18783b */ /* 0x000eae0000004200 */
[C---:B-----5:R-:W-:Y:S08]  /*d750*/  HMMA.16816.F32 R64, R4.reuse, R16, R64 ;  /* 0x000000100440723c */ /* 0x060ff00000001840 */
[C---:B------:R-:W-:Y:S01]  /*d760*/  HMMA.16816.F32 R60, R4.reuse, R18, R60 ;  /* 0x00000012043c723c */ /* 0x040fe2000000183c */
[----:B------:R-:W3:Y:S07]  /*d770*/  LDSM.16.MT88.4 R16, [R0+0x7c00] ;  /* 0x007c00000010783b */ /* 0x000eee0000004200 */
[C---:B------:R-:W-:Y:S08]  /*d780*/  HMMA.16816.F32 R80, R4.reuse, R28, R80 ;  /* 0x0000001c0450723c */ /* 0x040ff00000001850 */
        /* <DEDUP_REMOVED lines=9> */
[----:B------:R-:W-:Y:S02]  /*d820*/  F2FP.F16.F32.PACK_AB R6, R165, R128 ;  /* 0x00000080a506723e */ /* 0x000fe400000000ff */
[----:B------:R-:W-:-:S07]  /*d830*/  F2FP.F16.F32.PACK_AB R7, R163, R120 ;  /* 0x00000078a307723e */ /* 0x000fce00000000ff */
        /* <DEDUP_REMOVED lines=26> */
[----:B----4-:R-:W-:Y:S02]  /*d9e0*/  HMMA.16816.F32 R72, R4, R28, R72 ;  /* 0x0000001c0448723c */ /* 0x010fe40000001848 */
[----:B------:R-:W-:Y:S01]  /*d9f0*/  FADD.FTZ R123, R123, R14 ;  /* 0x0000000e7b7b7221 */ /* 0x000fe20000010000 */
[----:B------:R-:W-:-:S03]  /*da00*/  FADD.FTZ R128, R128, R127 ;  /* 0x0000007f80807221 */ /* 0x000fc60000010000 */
[----:B------:R-:W-:Y:S01]  /*da10*/  FADD.FTZ R123, R124, R123 ;  /* 0x0000007b7c7b7221 */ /* 0x000fe20000010000 */
[----:B------:R-:W-:Y:S01]  /*da20*/  FADD.FTZ R165, R165, R128 ;  /* 0x00000080a5a57221 */ /* 0x000fe20000010000 */
[----:B------:R-:W-:Y:S02]  /*da30*/  HMMA.16816.F32 R68, R4, R30, R68 ;  /* 0x0000001e0444723c */ /* 0x000fe40000001844 */
[----:B------:R-:W-:-:S04]  /*da40*/  FADD.FTZ R120, R120, R123 ;  /* 0x0000007b78787221 */ /* 0x000fc80000010000 */
[----:B------:R-:W-:Y:S02]  /*da50*/  FADD.FTZ R163, R163, R120 ;  /* 0x00000078a3a37221 */ /* 0x000fe40000010000 */
        /* <DEDUP_REMOVED lines=76> */
.L_x_8693:
        /* <DEDUP_REMOVED lines=8> */
.L_x_8694:
[----:B------:R-:W-:Y:S05]  /*dfa0*/  BSYNC.RECONVERGENT B0 ;  /* 0x0000000000007941 */ /* 0x000fea0003800200 */
.L_x_8692:
        /* <DEDUP_REMOVED lines=37> */
[----:B------:R-:W3:Y:S01]  /*e200*/  LD.E R87, desc[UR4][R84.64+0x18c] ;  /* 0x00018c0454577980 */ /* 0x000ee2000c101900 */
[----:B------:R-:W4:Y:S01]  /*e210*/  S2UR UR6, SR_CgaCtaId ;  /* 0x00000000000679c3 */ /* 0x000f220000008800 */
[----:B------:R-:W-:Y:S01]  /*e220*/  UMOV UR7, 0x400 ;  /* 0x0000040000077882 */ /* 0x000fe20000000000 */
[----:B------:R-:W-:Y:S01]  /*e230*/  ISETP.NE.AND P1, PT, R11, RZ, PT ;  /* 0x000000ff0b00720c */ /* 0x000fe20003f25270 */
[----:B------:R-:W5:Y:S01]  /*e240*/  S2R R7, SR_TID.X ;  /* 0x0000000000077919 */ /* 0x000f620000002100 */
[----:B------:R-:W-:Y:S01]  /*e250*/  BSSY.RECONVERGENT B1, `(.L_x_8695) ;  /* 0x000011f000017945 */ /* 0x000fe20003800200 */
[----:B------:R-:W-:Y:S04]  /*e260*/  LDSM.16.M88.4 R32, [R2] ;  /* 0x000000000220783b */ /* 0x000fe80000000200 */
[----:B------:R-:W-:Y:S04]  /*e270*/  LDSM.16.M88.4 R120, [R2+0x1000] ;  /* 0x001000000278783b */ /* 0x000fe80000000200 */
[----:B------:R-:W0:Y:S01]  /*e280*/  LDGDEPBAR ;  /* 0x00000000000079af */ /* 0x000e220000000000 */
[----:B----4-:R-:W-:Y:S01]  /*e290*/  ULEA UR6, UR6, UR7, 0x18 ;  /* 0x0000000706067291 */ /* 0x010fe2000f8ec0ff */
[----:B-----5:R-:W-:-:S02]  /*e2a0*/  SHF.L.U32 R6, R7, 0x5, RZ ;  /* 0x0000000507067819 */ /* 0x020fc400000006ff */
[----:B-1----:R-:W-:Y:S02]  /*e2b0*/  SHF.L.U32 R5, R7, 0x4, RZ ;  /* 0x0000000407057819 */ /* 0x002fe400000006ff */
[----:B------:R-:W-:Y:S02]  /*e2c0*/  LOP3.LUT R4, R6, 0xc0, RZ, 0xc0, !PT ;  /* 0x000000c006047812 */ /* 0x000fe400078ec0ff */
[----:B------:R-:W-:Y:S02]  /*e2d0*/  LOP3.LUT R5, R5, 0x100, RZ, 0xc0, !PT ;  /* 0x0000010005057812 */ /* 0x000fe400078ec0ff */
[----:B------:R-:W-:Y:S02]  /*e2e0*/  LOP3.LUT R4, R4, 0x8, R7, 0xf8, !PT ;  /* 0x0000000804047812 */ /* 0x000fe400078ef807 */
[----:B------:R-:W-:Y:S02]  /*e2f0*/  SHF.L.U32 R7, R7, 0x2, RZ ;  /* 0x0000000207077819 */ /* 0x000fe400000006ff */
[----:B------:R-:W-:-:S02]  /*e300*/  LOP3.LUT R5, R5, 0x20, R6, 0xf8, !PT ;  /* 0x0000002005057812 */ /* 0x000fc400078ef806 */
[----:B------:R-:W-:-:S04]  /*e310*/  LOP3.LUT R4, R4, 0x18, R7, 0x78, !PT ;  /* 0x0000001804047812 */ /* 0x000fc800078e7807 */
[----:B------:R-:W-:Y:S02]  /*e320*/  LOP3.LUT R4, R5, R4, RZ, 0xfc, !PT ;  /* 0x0000000405047212 */ /* 0x000fe400078efcff */
[----:B------:R-:W-:Y:S02]  /*e330*/  SEL R5, R8, 0xffffffe0, !P1 ;  /* 0xffffffe008057807 */ /* 0x000fe40004800000 */
[----:B------:R-:W-:Y:S02]  /*e340*/  LEA R90, R4, UR6, 0x1 ;  /* 0x00000006045a7c11 */ /* 0x000fe4000f8e08ff */
[-C--:B------:R-:W-:Y:S02]  /*e350*/  IADD3 R91, PT, PT, R2, R5.reuse, RZ ;  /* 0x00000005025b7210 */ /* 0x080fe40007ffe0ff */
[----:B--2---:R-:W-:Y:S01]  /*e360*/  IADD3 R88, PT, PT, R90, R5, RZ ;  /* 0x000000055a587210 */ /* 0x004fe20007ffe0ff */
[----:B------:R-:W1:Y:S04]  /*e370*/  LDSM.16.M88.4 R24, [R90+0x3000] ;  /* 0x003000005a18783b */ /* 0x000e680000000200 */
[----:B------:R-:W2:Y:S04]  /*e380*/  LDSM.16.M88.4 R104, [R90+0x3400] ;  /* 0x003400005a68783b */ /* 0x000ea80000000200 */
[----:B------:R-:W4:Y:S04]  /*e390*/  LDSM.16.M88.4 R96, [R90+0x3800] ;  /* 0x003800005a60783b */ /* 0x000f280000000200 */
[----:B------:R-:W5:Y:S04]  /*e3a0*/  LDSM.16.M88.4 R8, [R90+0x3c00] ;  /* 0x003c00005a08783b */ /* 0x000f680000000200 */
[----:B------:R-:W-:Y:S04]  /*e3b0*/  LDSM.16.M88.4 R4, [R91] ;  /* 0x000000005b04783b */ /* 0x000fe80000000200 */
[----:B------:R-:W5:Y:S04]  /*e3c0*/  LDSM.16.M88.4 R28, [R88+0x3000] ;  /* 0x00300000581c783b */ /* 0x000f680000000200 */
[----:B------:R-:W5:Y:S04]  /*e3d0*/  LDSM.16.M88.4 R20, [R88+0x3400] ;  /* 0x003400005814783b */ /* 0x000f680000000200 */
[----:B------:R-:W5:Y:S04]  /*e3e0*/  LDSM.16.M88.4 R16, [R88+0x3800] ;  /* 0x003800005810783b */ /* 0x000f680000000200 */
[----:B------:R-:W5:Y:S04]  /*e3f0*/  LDSM.16.M88.4 R112, [R90+0x4000] ;  /* 0x004000005a70783b */ /* 0x000f680000000200 */
[----:B------:R-:W-:Y:S01]  /*e400*/  LDSM.16.M88.4 R124, [R88+0x4000] ;  /* 0x00400000587c783b */ /* 0x000fe20000000200 */
[C---:B-1----:R-:W-:Y:S03]  /*e410*/  HMMA.16816.F32 R12, R32.reuse, R24, RZ ;  /* 0x00000018200c723c */ /* 0x042fe600000018ff */
[----:B------:R-:W-:Y:S05]  /*e420*/  LDSM.16.M88.4 R116, [R90+0x4400] ;  /* 0x004400005a74783b */ /* 0x000fea0000000200 */
[C---:B------:R-:W-:Y:S08]  /*e430*/  HMMA.16816.F32 R24, R32.reuse, R26, RZ ;  /* 0x0000001a2018723c */ /* 0x040ff000000018ff */
[C---:B--2---:R-:W-:Y:S08]  /*e440*/  HMMA.16816.F32 R108, R32.reuse, R104, RZ ;  /* 0x00000068206c723c */ /* 0x044ff000000018ff */
        /* <DEDUP_REMOVED lines=14> */
[----:B------:R-:W4:Y:S07]  /*e530*/  LDSM.16.M88.4 R16, [R90+0x5000] ;  /* 0x005000005a10783b */ /* 0x000f2e0000000200 */
[C---:B------:R-:W-:Y:S08]  /*e540*/  HMMA.16816.F32 R12, R120.reuse, R112, R12 ;  /* 0x00000070780c723c */ /* 0x040ff0000000180c */
[----:B------:R-:W-:Y:S01]  /*e550*/  HMMA.16816.F32 R24, R120, R114, R24 ;  /* 0x000000727818723c */ /* 0x000fe20000001818 */
[----:B------:R-:W5:Y:S07]  /*e560*/  LDSM.16.M88.4 R112, [R90+0x4800] ;  /* 0x004800005a70783b */ /* 0x000f6e0000000200 */
[C---:B-1----:R-:W-:Y:S08]  /*e570*/  HMMA.16816.F32 R92, R4.reuse, R8, R92 ;  /* 0x00000008045c723c */ /* 0x042ff0000000185c */
[----:B------:R-:W-:Y:S01]  /*e580*/  HMMA.16816.F32 R32, R4, R10, R32 ;  /* 0x0000000a0420723c */ /* 0x000fe20000001820 */
[----:B------:R1:W-:Y:S04]  /*e590*/  LDSM.16.M88.4 R8, [R91+0x2000] ;  /* 0x002000005b08783b */ /* 0x0003e80000000200 */
[----:B------:R-:W5:Y:S03]  /*e5a0*/  LDSM.16.M88.4 R4, [R88+0x5000] ;  /* 0x005000005804783b */ /* 0x000f660000000200 */
[C---:B--2---:R-:W-:Y:S08]  /*e5b0*/  HMMA.16816.F32 R12, R28.reuse, R124, R12 ;  /* 0x0000007c1c0c723c */ /* 0x044ff0000000180c */
[----:B------:R-:W-:Y:S08]  /*e5c0*/  HMMA.16816.F32 R24, R28, R126, R24 ;  /* 0x0000007e1c18723c */ /* 0x000ff00000001818 */
[----:B------:R-:W-:Y:S01]  /*e5d0*/  HMMA.16816.F32 R108, R120, R116, R108 ;  /* 0x00000074786c723c */ /* 0x000fe2000000186c */
[----:B-1----:R-:W-:-:S04]  /*e5e0*/  IADD3 R91, PT, PT, R89, -0x2, RZ ;  /* 0xfffffffe595b7810 */ /* 0x002fc80007ffe0ff */
[----:B------:R-:W-:-:S03]  /*e5f0*/  ISETP.GT.AND P6, PT, R91, R140, PT ;  /* 0x0000008c5b00720c */ /* 0x000fc60003fc4270 */
[----:B------:R-:W-:Y:S01]  /*e600*/  HMMA.16816.F32 R104, R120, R118, R104 ;  /* 0x000000767868723c */ /* 0x000fe20000001868 */
[----:B------:R-:W1:Y:S07]  /*e610*/  LDSM.16.M88.4 R116, [R88+0x4400] ;  /* 0x004400005874783b */ /* 0x000e6e0000000200 */
[C---:B----4-:R-:W-:Y:S08]  /*e620*/  HMMA.16816.F32 R12, R20.reuse, R16, R12 ;  /* 0x00000010140c723c */ /* 0x050ff0000000180c */
[----:B------:R-:W-:Y:S01]  /*e630*/  HMMA.16816.F32 R24, R20, R18, R24 ;  /* 0x000000121418723c */ /* 0x000fe20000001818 */
[----:B------:R-:W2:Y:S07]  /*e640*/  LDSM.16.M88.4 R16, [R90+0x4c00] ;  /* 0x004c00005a10783b */ /* 0x000eae0000000200 */
[----:B-----5:R-:W-:Y:S01]  /*e650*/  HMMA.16816.F32 R124, R120, R112, R100 ;  /* 0x00000070787c723c */ /* 0x020fe20000001864 */
[----:B------:R-:W-:Y:S07]  /*e660*/  LDSM.16.M88.4 R100, [R90+0x5400] ;  /* 0x005400005a64783b */ /* 0x000fee0000000200 */
[C---:B------:R-:W-:Y:S08]  /*e670*/  HMMA.16816.F32 R12, R8.reuse, R4, R12 ;  /* 0x00000004080c723c */ /* 0x040ff0000000180c */
[----:B------:R-:W-:Y:S01]  /*e680*/  HMMA.16816.F32 R24, R8, R6, R24 ;  /* 0x000000060818723c */ /* 0x000fe20000001818 */
[----:B------:R-:W4:Y:S07]  /*e690*/  LDSM.16.M88.4 R4, [R88+0x4800] ;  /* 0x004800005804783b */ /* 0x000f2e0000000200 */
[----:B-1----:R-:W-:Y:S01]  /*e6a0*/  HMMA.16816.F32 R128, R28, R116, R108 ;  /* 0x000000741c80723c */ /* 0x002fe2000000186c */
[----:B------:R-:W-:Y:S02]  /*e6b0*/  LDSM.16.M88.4 R108, [R88+0x5400] ;  /* 0x00540000586c783b */ /* 0x000fe40000000200 */
[-C--:B---3--:R-:W-:Y:S01]  /*e6c0*/  FMUL.FTZ R2, R12, R87.reuse ;  /* 0x000000570c027220 */ /* 0x088fe20000410000 */
[-C--:B------:R-:W-:Y:S01]  /*e6d0*/  FMUL.FTZ R116, R13, R87.reuse ;  /* 0x000000570d747220 */ /* 0x080fe20000410000 */
[----:B------:R-:W-:-:S03]  /*e6e0*/  FMUL.FTZ R117, R14, R87 ;  /* 0x000000570e757220 */ /* 0x000fc60000410000 */
[----:B------:R-:W-:Y:S01]  /*e6f0*/  HMMA.16816.F32 R104, R28, R118, R104 ;  /* 0x000000761c68723c */ /* 0x000fe20000001868 */
[-C--:B------:R-:W-:Y:S01]  /*e700*/  FMUL.FTZ R118, R15, R87.reuse ;  /* 0x000000570f767220 */ /* 0x080fe20000410000 */
[----:B------:R-:W1:Y:S01]  /*e710*/  MUFU.TANH R2, R2 ;  /* 0x0000000200027308 */ /* 0x000e620000002400 */
[----:B------:R-:W3:Y:S05]  /*e720*/  LDSM.16.M88.4 R12, [R90+0x5800] ;  /* 0x005800005a0c783b */ /* 0x000eea0000000200 */
[C---:B------:R-:W-:Y:S01]  /*e730*/  HMMA.16816.F32 R96, R120.reuse, R114, R96 ;  /* 0x000000727860723c */ /* 0x040fe20000001860 */
[----:B------:R-:W5:Y:S01]  /*e740*/  LDSM.16.M88.4 R112, [R88+0x4c00] ;  /* 0x004c00005870783b */ /* 0x000f620000000200 */
[----:B------:R-:W1:Y:S06]  /*e750*/  MUFU.TANH R116, R116 ;  /* 0x0000007400747308 */ /* 0x000e6c0000002400 */
[C---:B--2---:R-:W-:Y:S02]  /*e760*/  HMMA.16816.F32 R32, R120.reuse, R18, R32 ;  /* 0x000000127820723c */ /* 0x044fe40000001820 */
[----:B------:R-:W2:Y:S06]  /*e770*/  MUFU.TANH R117, R117 ;  /* 0x0000007500757308 */ /* 0x000eac0000002400 */
[----:B------:R-:W-:Y:S01]  /*e780*/  HMMA.16816.F32 R92, R120, R16, R92 ;  /* 0x00000010785c723c */ /* 0x000fe2000000185c */
[-C--:B------:R-:W-:Y:S01]  /*e790*/  FMUL.FTZ R16, R24, R87.reuse ;  /* 0x0000005718107220 */ /* 0x080fe20000410000 */
[-C--:B------:R-:W-:Y:S01]  /*e7a0*/  FMUL.FTZ R17, R25, R87.reuse ;  /* 0x0000005719117220 */ /* 0x080fe20000410000 */
[-C--:B------:R-:W-:Y:S01]  /*e7b0*/  FMUL.FTZ R24, R26, R87.reuse ;  /* 0x000000571a187220 */ /* 0x080fe20000410000 */
[----:B------:R-:W-:Y:S01]  /*e7c0*/  FMUL.FTZ R25, R27, R87 ;  /* 0x000000571b197220 */ /* 0x000fe20000410000 */
[----:B------:R-:W1:Y:S03]  /*e7d0*/  MUFU.TANH R118, R118 ;  /* 0x0000007600767308 */ /* 0x000e660000002400 */
[C---:B----4-:R-:W-:Y:S05]  /*e7e0*/  HMMA.16816.F32 R124, R28.reuse, R4, R124 ;  /* 0x000000041c7c723c */ /* 0x050fea000000187c */
[----:B------:R-:W4:Y:S03]  /*e7f0*/  MUFU.TANH R16, R16 ;  /* 0x0000001000107308 */ /* 0x000f260000002400 */
[----:B------:R-:W-:Y:S01]  /*e800*/  HMMA.16816.F32 R96, R28, R6, R96 ;  /* 0x000000061c60723c */ /* 0x000fe20000001860 */
[----:B------:R-:W2:Y:S04]  /*e810*/  LDSM.16.M88.4 R4, [R90+0x5c00] ;  /* 0x005c00005a04783b */ /* 0x000ea80000000200 */
[----:B------:R-:W1:Y:S03]  /*e820*/  MUFU.TANH R17, R17 ;  /* 0x0000001100117308 */ /* 0x000e660000002400 */
[C---:B------:R-:W-:Y:S05]  /*e830*/  HMMA.16816.F32 R128, R20.reuse, R100, R128 ;  /* 0x000000641480723c */ /* 0x040fea0000001880 */
[----:B------:R-:W1:Y:S03]  /*e840*/  MUFU.TANH R24, R24 ;  /* 0x0000001800187308 */ /* 0x000e660000002400 */
[C---:B---3--:R-:W-:Y:S05]  /*e850*/  HMMA.16816.F32 R124, R20.reuse, R12, R124 ;  /* 0x0000000c147c723c */ /* 0x048fea000000187c */
[----:B------:R-:W3:Y:S03]  /*e860*/  MUFU.TANH R25, R25 ;  /* 0x0000001900197308 */ /* 0x000ee60000002400 */
[----:B------:R-:W-:Y:S01]  /*e870*/  HMMA.16816.F32 R96, R20, R14, R96 ;  /* 0x0000000e1460723c */ /* 0x000fe20000001860 */
[----:B------:R-:W4:Y:S07]  /*e880*/  LDSM.16.M88.4 R12, [R88+0x5c00] ;  /* 0x005c0000580c783b */ /* 0x000f2e0000000200 */
[----:B-----5:R-:W-:Y:S08]  /*e890*/  HMMA.16816.F32 R32, R28, R114, R32 ;  /* 0x000000721c20723c */ /* 0x020ff00000001820 */
[----:B------:R-:W-:Y:S01]  /*e8a0*/  HMMA.16816.F32 R104, R20, R102, R104 ;  /* 0x000000661468723c */ /* 0x000fe20000001868 */
[----:B------:R-:W5:Y:S01]  /*e8b0*/  LDSM.16.M88.4 R100, [R88+0x5800] ;  /* 0x005800005864783b */ /* 0x000f620000000200 */
[----:B------:R-:W-:-:S06]  /*e8c0*/  DEPBAR.LE SB0, 0x0 ;  /* 0x000080000000791a */ /* 0x000fcc0000000000 */
[----:B------:R-:W-:Y:S08]  /*e8d0*/  HMMA.16816.F32 R92, R28, R112, R92 ;  /* 0x000000701c5c723c */ /* 0x000ff0000000185c */
[----:B--2---:R-:W-:Y:S08]  /*e8e0*/  HMMA.16816.F32 R32, R20, R6, R32 ;  /* 0x000000061420723c */ /* 0x004ff00000001820 */
[----:B------:R-:W-:Y:S08]  /*e8f0*/  HMMA.16816.F32 R128, R8, R108, R128 ;  /* 0x0000006c0880723c */ /* 0x000ff00000001880 */
[----:B------:R-:W-:Y:S08]  /*e900*/  HMMA.16816.F32 R92, R20, R4, R92 ;  /* 0x00000004145c723c */ /* 0x000ff0000000185c */
[----:B----4-:R-:W-:Y:S03]  /*e910*/  HMMA.16816.F32 R32, R8, R14, R32 ;  /* 0x0000000e0820723c */ /* 0x010fe60000001820 */
[-C--:B------:R-:W-:Y:S01]  /*e920*/  FMUL.FTZ R26, R128, R87.reuse ;  /* 0x00000057801a7220 */ /* 0x080fe20000410000 */
[-C--:B------:R-:W-:Y:S01]  /*e930*/  FMUL.FTZ R27, R129, R87.reuse ;  /* 0x00000057811b7220 */ /* 0x080fe20000410000 */
[-C--:B------:R-:W-:Y:S01]  /*e940*/  FMUL.FTZ R108, R130, R87.reuse ;  /* 0x00000057826c7220 */ /* 0x080fe20000410000 */
[----:B------:R-:W-:-:S02]  /*e950*/  FMUL.FTZ R109, R131, R87 ;  /* 0x00000057836d7220 */ /* 0x000fc40000410000 */
[C---:B------:R-:W-:Y:S01]  /*e960*/  HMMA.16816.F32 R104, R8.reuse, R110, R104 ;  /* 0x0000006e0868723c */ /* 0x040fe20000001868 */
[----:B------:R-:W2:Y:S07]  /*e970*/  MUFU.TANH R26, R26 ;  /* 0x0000001a001a7308 */ /* 0x000eae0000002400 */
[----:B-----5:R-:W-:Y:S01]  /*e980*/  HMMA.16816.F32 R124, R8, R100, R124 ;  /* 0x00000064087c723c */ /* 0x020fe2000000187c */
[----:B------:R-:W4:Y:S02]  /*e990*/  MUFU.TANH R27, R27 ;  /* 0x0000001b001b7308 */ /* 0x000f240000002400 */
[-C--:B------:R-:W-:Y:S01]  /*e9a0*/  FMUL.FTZ R31, R32, R87.reuse ;  /* 0x00000057201f7220 */ /* 0x080fe20000410000 */
[-C--:B------:R-:W-:Y:S01]  /*e9b0*/  FMUL.FTZ R32, R33, R87.reuse ;  /* 0x0000005721207220 */ /* 0x080fe20000410000 */
[-C--:B------:R-:W-:Y:S01]  /*e9c0*/  FMUL.FTZ R23, R34, R87.reuse ;  /* 0x0000005722177220 */ /* 0x080fe20000410000 */
[----:B------:R-:W-:-:S02]  /*e9d0*/  FMUL.FTZ R33, R35, R87 ;  /* 0x0000005723217220 */ /* 0x000fc40000410000 */
[C---:B------:R-:W-:Y:S01]  /*e9e0*/  HMMA.16816.F32 R96, R8.reuse, R102, R96 ;  /* 0x000000660860723c */ /* 0x040fe20000001860 */
[----:B------:R-:W1:Y:S02]  /*e9f0*/  MUFU.TANH R108, R108 ;  /* 0x0000006c006c7308 */ /* 0x000e640000002400 */
        /* <DEDUP_REMOVED lines=10> */
[----:B------:R1:W1:Y:S02]  /*eaa0*/  MUFU.TANH R90, R104 ;  /* 0x00000068005a7308 */ /* 0x0002640000002400 */
        /* <DEDUP_REMOVED lines=94> */
.L_x_8698:
        /* <DEDUP_REMOVED lines=8> */
.L_x_8699:
[----:B------:R-:W-:Y:S05]  /*f110*/  BSYNC.RECONVERGENT B0 ;  /* 0x0000000000007941 */ /* 0x000fea0003800200 */
.L_x_8697:
[----:B------:R-:W2:Y:S01]  /*f120*/  S2R R35, SR_TID.X ;  /* 0x0000000000237919 */ /* 0x000ea20000002100 */
[----:B------:R-:W3:Y:S01]  /*f130*/  S2UR UR6, SR_CgaCtaId ;  /* 0x00000000000679c3 */ /* 0x000ee20000008800 */
[----:B------:R-:W-:Y:S01]  /*f140*/  UMOV UR7, 0x400 ;  /* 0x0000040000077882 */ /* 0x000fe20000000000 */
[----:B------:R-:W-:Y:S01]  /*f150*/  @!P5 IMAD.MOV.U32 R143, RZ, RZ, R141 ;  /* 0x000000ffff8fd224 */ /* 0x000fe200078e008d */
[CC--:B------:R-:W-:Y:S02]  /*f160*/  @!P5 LEA R94, P2, R138.reuse, R142.reuse, 0x1 ;  /* 0x0000008e8a5ed211 */ /* 0x0c0fe400078408ff */
[CC--:B------:R-:W-:Y:S02]  /*f170*/  @!P4 LEA R92, P1, R138.reuse, R142.reuse, 0x1 ;  /* 0x0000008e8a5cc211 */ /* 0x0c0fe400078208ff */
[C---:B------:R-:W-:Y:S02]  /*f180*/  @!P3 LEA R34, P0, R138.reuse, R142, 0x1 ;  /* 0x0000008e8a22b211 */ /* 0x040fe400078008ff */
[----:B------:R-:W-:-:S02]  /*f190*/  @!P5 LEA.HI.X R95, R138, R141, R139, 0x1, P2 ;  /* 0x0000008d8a5fd211 */ /* 0x000fc400010f0c8b */
        /* <DEDUP_REMOVED lines=42> */
.L_x_8696:
[----:B------:R-:W-:Y:S05]  /*f440*/  BSYNC.RECONVERGENT B1 ;  /* 0x0000000000017941 */ /* 0x000fea0003800200 */
.L_x_8695:
[----:B------:R-:W2:Y:S01]  /*f450*/  LD.E R98, desc[UR4][R84.64+0xdc] ;  /* 0x0000dc0454627980 */ /* 0x000ea2000c101900 */
[----:B------:R-:W4:Y:S02]  /*f460*/  S2R R30, SR_TID.X ;  /* 0x00000000001e7919 */ /* 0x000f240000002100 */
[----:B----4-:R-:W-:-:S05]  /*f470*/  IMAD.SHL.U32 R30, R30, 0x2, RZ ;  /* 0x000000021e1e7824 */ /* 0x010fca00078e00ff */
[----:B------:R-:W-:-:S05]  /*f480*/  LOP3.LUT R30, R30, 0x6, RZ, 0xc0, !PT ;  /* 0x000000061e1e7812 */ /* 0x000fca00078ec0ff */
[C---:B------:R-:W-:Y:S02]  /*f490*/  IMAD R30, R89.reuse, 0x40, R30 ;  /* 0x00000040591e7824 */ /* 0x040fe400078e021e */
[----:B------:R-:W-:Y:S02]  /*f4a0*/  @P6 VIADD R89, R89, 0xfffffffd ;  /* 0xfffffffd59596836 */ /* 0x000fe40000000000 */
[C---:B------:R-:W-:Y:S02]  /*f4b0*/  VIADD R10, R30.reuse, 0xffffff80 ;  /* 0xffffff801e0a7836 */ /* 0x040fe40000000000 */
[C---:B---3--:R-:W-:Y:S02]  /*f4c0*/  VIADD R8, R30.reuse, 0xffffff81 ;  /* 0xffffff811e087836 */ /* 0x048fe40000000000 */
[----:B------:R-:W-:Y:S01]  /*f4d0*/  VIADD R14, R30, 0xffffff89 ;  /* 0xffffff891e0e7836 */ /* 0x000fe20000000000 */
[----:B------:R-:W-:Y:S01]  /*f4e0*/  ISETP.GE.AND P1, PT, R10, R159, PT ;  /* 0x0000009f0a00720c */ /* 0x000fe20003f26270 */
[----:B------:R-:W-:Y:S01]  /*f4f0*/  VIADD R20, R30, 0xffffff90 ;  /* 0xffffff901e147836 */ /* 0x000fe20000000000 */
[----:B------:R-:W-:Y:S01]  /*f500*/  ISETP.GE.AND P4, PT, R10, R158, PT ;  /* 0x0000009e0a00720c */ /* 0x000fe20003f86270 */
[----:B------:R-:W-:Y:S01]  /*f510*/  VIADD R22, R30, 0xffffff91 ;  /* 0xffffff911e167836 */ /* 0x000fe20000000000 */
[----:B-1----:R-:W-:-:S02]  /*f520*/  FSEL R2, R2, -INF , P1 ;  /* 0xff80000002027808 */ /* 0x002fc40000800000 */
        /* <DEDUP_REMOVED lines=9> */
[----:B------:R-:W-:Y:S02]  /*f5c0*/  FSEL R34, R116, -INF , P1 ;  /* 0xff80000074227808 */ /* 0x000fe40000800000 */
[----:B------:R-:W-:Y:S02]  /*f5d0*/  ISETP.GE.AND P0, PT, R10, R159, PT ;  /* 0x0000009f0a00720c */ /* 0x000fe40003f06270 */
[----:B------:R-:W-:Y:S02]  /*f5e0*/  FSEL R8, R8, -INF , !P5 ;  /* 0xff80000008087808 */ /* 0x000fe40006800000 */
[----:B------:R-:W-:-:S02]  /*f5f0*/  FSEL R34, R34, -INF , !P3 ;  /* 0xff80000022227808 */ /* 0x000fc40005800000 */
[C---:B------:R-:W-:Y:S02]  /*f600*/  ISETP.GE.AND P5, PT, R10.reuse, R158, PT ;  /* 0x0000009e0a00720c */ /* 0x040fe40003fa6270 */
[C---:B------:R-:W-:Y:S02]  /*f610*/  ISETP.GE.AND P1, PT, R10.reuse, R157, PT ;  /* 0x0000009d0a00720c */ /* 0x040fe40003f26270 */
[----:B------:R-:W-:Y:S02]  /*f620*/  ISETP.GE.AND P3, PT, R10, R156, PT ;  /* 0x0000009c0a00720c */ /* 0x000fe40003f66270 */
[----:B------:R-:W-:Y:S02]  /*f630*/  FSEL R10, R118, -INF , P2 ;  /* 0xff800000760a7808 */ /* 0x000fe40001000000 */
[----:B------:R-:W-:Y:S02]  /*f640*/  FSEL R16, R16, -INF , P0 ;  /* 0xff80000010107808 */ /* 0x000fe40000000000 */
[----:B------:R-:W-:-:S02]  /*f650*/  ISETP.GE.AND P2, PT, R14, R159, PT ;  /* 0x0000009f0e00720c */ /* 0x000fc40003f46270 */
[----:B------:R-:W-:Y:S02]  /*f660*/  FSEL R10, R10, -INF , !P4 ;  /* 0xff8000000a0a7808 */ /* 0x000fe40006000000 */
[----:B------:R-:W-:Y:S02]  /*f670*/  FSEL R88, R16, -INF , !P5 ;  /* 0xff80000010587808 */ /* 0x000fe40006800000 */
[C---:B------:R-:W-:Y:S02]  /*f680*/  ISETP.GE.AND P4, PT, R14.reuse, R158, PT ;  /* 0x0000009e0e00720c */ /* 0x040fe40003f86270 */
[C---:B------:R-:W-:Y:S02]  /*f690*/  ISETP.GE.AND P0, PT, R14.reuse, R157, PT ;  /* 0x0000009d0e00720c */ /* 0x040fe40003f06270 */
[----:B------:R-:W-:Y:S02]  /*f6a0*/  ISETP.GE.AND P5, PT, R14, R156, PT ;  /* 0x0000009c0e00720c */ /* 0x000fe40003fa6270 */
[----:B------:R-:W-:Y:S01]  /*f6b0*/  FSEL R14, R24, -INF , P1 ;  /* 0xff800000180e7808 */ /* 0x000fe20000800000 */
[----:B------:R-:W-:Y:S01]  /*f6c0*/  VIADD R24, R30, 0xffffffa0 ;  /* 0xffffffa01e187836 */ /* 0x000fe20000000000 */
[----:B------:R-:W-:-:S02]  /*f6d0*/  ISETP.GE.AND P1, PT, R20, R159, PT ;  /* 0x0000009f1400720c */ /* 0x000fc40003f26270 */
[----:B------:R-:W-:Y:S02]  /*f6e0*/  FSEL R17, R17, -INF , P2 ;  /* 0xff80000011117808 */ /* 0x000fe40001000000 */
[----:B------:R-:W-:Y:S02]  /*f6f0*/  FSEL R14, R14, -INF , !P3 ;  /* 0xff8000000e0e7808 */ /* 0x000fe40005800000 */
[----:B------:R-:W-:Y:S02]  /*f700*/  ISETP.GE.AND P3, PT, R20, R158, PT ;  /* 0x0000009e1400720c */ /* 0x000fe40003f66270 */
[----:B------:R-:W-:Y:S02]  /*f710*/  FSEL R16, R25, -INF , P0 ;  /* 0xff80000019107808 */ /* 0x000fe40000000000 */
[----:B------:R-:W-:Y:S02]  /*f720*/  FSEL R26, R26, -INF , P1 ;  /* 0xff8000001a1a7808 */ /* 0x000fe40000800000 */
[----:B------:R-:W-:Y:S01]  /*f730*/  FSEL R94, R17, -INF , !P4 ;  /* 0xff800000115e7808 */ /* 0x000fe20006000000 */
[----:B------:R-:W-:Y:S01]  /*f740*/  VIADD R17, R30, 0xffffff99 ;  /* 0xffffff991e117836 */ /* 0x000fe20000000000 */
[----:B------:R-:W-:-:S02]  /*f750*/  ISETP.GE.AND P2, PT, R20, R157, PT ;  /* 0x0000009d1400720c */ /* 0x000fc40003f46270 */
[----:B------:R-:W-:Y:S01]  /*f760*/  ISETP.GE.AND P4, PT, R20, R156, PT ;  /* 0x0000009c1400720c */ /* 0x000fe20003f86270 */
[----:B------:R-:W-:Y:S01]  /*f770*/  VIADD R20, R30, 0xffffff98 ;  /* 0xffffff981e147836 */ /* 0x000fe20000000000 */
        /* <DEDUP_REMOVED lines=8> */
[C---:B------:R-:W-:Y:S02]  /*f800*/  ISETP.GE.AND P2, PT, R20.reuse, R159, PT ;  /* 0x0000009f1400720c */ /* 0x040fe40003f46270 */
[----:B------:R-:W-:Y:S02]  /*f810*/  ISETP.GE.AND P0, PT, R20, R157, PT ;  /* 0x0000009d1400720c */ /* 0x000fe40003f06270 */
[----:B------:R-:W-:-:S02]  /*f820*/  FSEL R134, R108, -INF , !P4 ;  /* 0xff8000006c867808 */ /* 0x000fc40006000000 */
[----:B------:R-:W-:Y:S02]  /*f830*/  FSEL R22, R22, -INF , !P5 ;  /* 0xff80000016167808 */ /* 0x000fe40006800000 */
[C---:B------:R-:W-:Y:S02]  /*f840*/  ISETP.GE.AND P4, PT, R20.reuse, R158, PT ;  /* 0x0000009e1400720c */ /* 0x040fe40003f86270 */
[----:B------:R-:W-:Y:S02]  /*f850*/  ISETP.GE.AND P5, PT, R20, R156, PT ;  /* 0x0000009c1400720c */ /* 0x000fe40003fa6270 */
[----:B------:R-:W-:Y:S02]  /*f860*/  FSEL R109, R109, -INF , P1 ;  /* 0xff8000006d6d7808 */ /* 0x000fe40000800000 */
[----:B------:R-:W-:Y:S02]  /*f870*/  FSEL R20, R90, -INF , P2 ;  /* 0xff8000005a147808 */ /* 0x000fe40001000000 */
[----:B------:R-:W-:-:S02]  /*f880*/  FSEL R18, R18, -INF , P0 ;  /* 0xff80000012127808 */ /* 0x000fc40000000000 */
[-C--:B------:R-:W-:Y:S02]  /*f890*/  ISETP.GE.AND P0, PT, R24, R159.reuse, PT ;  /* 0x0000009f1800720c */ /* 0x080fe40003f06270 */
[C---:B------:R-:W-:Y:S02]  /*f8a0*/  ISETP.GE.AND P1, PT, R17.reuse, R159, PT ;  /* 0x0000009f1100720c */ /* 0x040fe40003f26270 */
[----:B------:R-:W-:Y:S02]  /*f8b0*/  ISETP.GE.AND P2, PT, R17, R157, PT ;  /* 0x0000009d1100720c */ /* 0x000fe40003f46270 */
[----:B------:R-:W-:Y:S02]  /*f8c0*/  FSEL R110, R109, -INF , !P3 ;  /* 0xff8000006d6e7808 */ /* 0x000fe40005800000 */
[----:B------:R-:W-:Y:S02]  /*f8d0*/  FSEL R20, R20, -INF , !P4 ;  /* 0xff80000014147808 */ /* 0x000fe40006000000 */
[----:B------:R-:W-:-:S02]  /*f8e0*/  ISETP.GE.AND P3, PT, R17, R158, PT ;  /* 0x0000009e1100720c */ /* 0x000fc40003f66270 */
[----:B------:R-:W-:Y:S01]  /*f8f0*/  ISETP.GE.AND P4, PT, R17, R156, PT ;  /* 0x0000009c1100720c */ /* 0x000fe20003f86270 */
[----:B------:R-:W-:Y:S01]  /*f900*/  VIADD R17, R30, 0xffffffa1 ;  /* 0xffffffa11e117836 */ /* 0x000fe20000000000 */
[----:B------:R-:W-:Y:S02]  /*f910*/  FSEL R114, R18, -INF , !P5 ;  /* 0xff80000012727808 */ /* 0x000fe40006800000 */
[----:B------:R-:W-:Y:S02]  /*f920*/  ISETP.GE.AND P5, PT, R24, R158, PT ;  /* 0x0000009e1800720c */ /* 0x000fe40003fa6270 */
[----:B------:R-:W-:Y:S02]  /*f930*/  FSEL R5, R5, -INF , P0 ;  /* 0xff80000005057808 */ /* 0x000fe40000000000 */
[----:B------:R-:W-:Y:S02]  /*f940*/  FSEL R100, R100, -INF , P1 ;  /* 0xff80000064647808 */ /* 0x000fe40000800000 */
[----:B------:R-:W-:Y:S01]  /*f950*/  FSEL R118, R4, -INF , P2 ;  /* 0xff80000004767808 */ /* 0x000fe20001000000 */
[----:B------:R-:W-:Y:S01]  /*f960*/  VIADD R4, R30, 0xffffffa8 ;  /* 0xffffffa81e047836 */ /* 0x000fe20000000000 */
[----:B------:R-:W-:-:S02]  /*f970*/  ISETP.GE.AND P1, PT, R24, R157, PT ;  /* 0x0000009d1800720c */ /* 0x000fc40003f26270 */
[----:B------:R-:W-:Y:S01]  /*f980*/  FSEL R26, R5, -INF , !P5 ;  /* 0xff800000051a7808 */ /* 0x000fe20006800000 */
[----:B------:R-:W-:Y:S01]  /*f990*/  VIADD R5, R30, 0xffffffa9 ;  /* 0xffffffa91e057836 */ /* 0x000fe20000000000 */
[----:B------:R-:W-:Y:S02]  /*f9a0*/  FSEL R106, R100, -INF , !P3 ;  /* 0xff800000646a7808 */ /* 0x000fe40005800000 */
[----:B------:R-:W-:Y:S02]  /*f9b0*/  ISETP.GE.AND P0, PT, R17, R157, PT ;  /* 0x0000009d1100720c */ /* 0x000fe40003f06270 */
[----:B------:R-:W-:Y:S02]  /*f9c0*/  ISETP.GE.AND P3, PT, R24, R156, PT ;  /* 0x0000009c1800720c */ /* 0x000fe40003f66270 */
[----:B------:R-:W-:Y:S02]  /*f9d0*/  FSEL R29, R29, -INF , P1 ;  /* 0xff8000001d1d7808 */ /* 0x000fe40000800000 */
[----:B------:R-:W-:-:S02]  /*f9e0*/  ISETP.GE.AND P1, PT, R4, R159, PT ;  /* 0x0000009f0400720c */ /* 0x000fc40003f26270 */
[CC--:B------:R-:W-:Y:S02]  /*f9f0*/  ISETP.GE.AND P2, PT, R17.reuse, R159.reuse, PT ;  /* 0x0000009f1100720c */ /* 0x0c0fe40003f46270 */
        /* <DEDUP_REMOVED lines=8> */
[----:B------:R-:W-:Y:S02]  /*fa80*/  FSEL R24, R28, -INF , P2 ;  /* 0xff8000001c187808 */ /* 0x000fe40001000000 */
[----:B------:R-:W-:Y:S02]  /*fa90*/  FSEL R122, R19, -INF , !P5 ;  /* 0xff800000137a7808 */ /* 0x000fe40006800000 */
[----:B------:R-:W-:-:S02]  /*faa0*/  ISETP.GE.AND P5, PT, R5, R158, PT ;  /* 0x0000009e0500720c */ /* 0x000fc40003fa6270 */
[----:B------:R-:W-:Y:S02]  /*fab0*/  FSEL R13, R13, -INF , P0 ;  /* 0xff8000000d0d7808 */ /* 0x000fe40000000000 */
[-C--:B------:R-:W-:Y:S02]  /*fac0*/  ISETP.GE.AND P2, PT, R4, R157.reuse, PT ;  /* 0x0000009d0400720c */ /* 0x080fe40003f46270 */
[----:B------:R-:W-:Y:S02]  /*fad0*/  FSEL R130, R12, -INF , !P3 ;  /* 0xff8000000c827808 */ /* 0x000fe40005800000 */
[C---:B------:R-:W-:Y:S02]  /*fae0*/  ISETP.GE.AND P1, PT, R5.reuse, R157, PT ;  /* 0x0000009d0500720c */ /* 0x040fe40003f26270 */
[----:B------:R-:W-:Y:S01]  /*faf0*/  ISETP.GE.AND P3, PT, R5, R156, PT ;  /* 0x0000009c0500720c */ /* 0x000fe20003f66270 */
[----:B------:R-:W-:Y:S01]  /*fb00*/  VIADD R5, R30, 0xffffffb1 ;  /* 0xffffffb11e057836 */ /* 0x000fe20000000000 */
[----:B------:R-:W-:-:S02]  /*fb10*/  FSEL R24, R24, -INF , !P4 ;  /* 0xff80000018187808 */ /* 0x000fc40006000000 */
[----:B------:R-:W-:Y:S01]  /*fb20*/  ISETP.GE.AND P4, PT, R4, R156, PT ;  /* 0x0000009c0400720c */ /* 0x000fe20003f86270 */
[----:B------:R-:W-:Y:S01]  /*fb30*/  VIADD R4, R30, 0xffffffb0 ;  /* 0xffffffb01e047836 */ /* 0x000fe20000000000 */
[----:B------:R-:W-:Y:S02]  /*fb40*/  FSEL R120, R13, -INF , !P5 ;  /* 0xff8000000d787808 */ /* 0x000fe40006800000 */
[----:B------:R-:W-:Y:S02]  /*fb50*/  FSEL R21, R21, -INF , P2 ;  /* 0xff80000015157808 */ /* 0x000fe40001000000 */
[----:B------:R-:W-:Y:S02]  /*fb60*/  FMNMX3.FTZ R13, R86, R2, R34, !PT ;  /* 0x00000002560d7276 */ /* 0x000fe40007810022 */
[----:B------:R-:W-:Y:S01]  /*fb70*/  FSEL R124, R7, -INF , P1 ;  /* 0xff800000077c7808 */ /* 0x000fe20000800000 */
[----:B------:R-:W-:Y:S01]  /*fb80*/  VIADD R7, R30, 0xffffffb9 ;  /* 0xffffffb91e077836 */ /* 0x000fe20000000000 */
[----:B------:R-:W-:-:S02]  /*fb90*/  ISETP.GE.AND P1, PT, R5, R159, PT ;  /* 0x0000009f0500720c */ /* 0x000fc40003f26270 */
[----:B------:R-:W-:Y:S02]  /*fba0*/  FSEL R126, R21, -INF , !P4 ;  /* 0xff800000157e7808 */ /* 0x000fe40006000000 */
[----:B------:R-:W-:Y:S02]  /*fbb0*/  FMNMX3.FTZ R13, R13, R88, R94, !PT ;  /* 0x000000580d0d7276 */ /* 0x000fe4000781005e */
[C---:B------:R-:W-:Y:S02]  /*fbc0*/  ISETP.GE.AND P2, PT, R4.reuse, R159, PT ;  /* 0x0000009f0400720c */ /* 0x040fe40003f46270 */
[C---:B------:R-:W-:Y:S02]  /*fbd0*/  ISETP.GE.AND P4, PT, R4.reuse, R158, PT ;  /* 0x0000009e0400720c */ /* 0x040fe40003f86270 */
[C---:B------:R-:W-:Y:S02]  /*fbe0*/  ISETP.GE.AND P0, PT, R4.reuse, R157, PT ;  /* 0x0000009d0400720c */ /* 0x040fe40003f06270 */
[----:B------:R-:W-:Y:S01]  /*fbf0*/  ISETP.GE.AND P5, PT, R4, R156, PT ;  /* 0x0000009c0400720c */ /* 0x000fe20003fa6270 */
[----:B------:R-:W-:Y:S01]  /*fc00*/  VIADD R4, R30, 0xffffffb8 ;  /* 0xffffffb81e047836 */ /* 0x000fe20000000000 */
[----:B------:R-:W-:-:S02]  /*fc10*/  FSEL R30, R15, -INF , P1 ;  /* 0xff8000000f1e7808 */ /* 0x000fc40000800000 */
[----:B------:R-:W-:Y:S02]  /*fc20*/  FMNMX3.FTZ R15, R13, R96, R22, !PT ;  /* 0x000000600d0f7276 */ /* 0x000fe40007810016 */
[----:B------:R-:W-:Y:S02]  /*fc30*/  FSEL R124, R124, -INF , !P3 ;  /* 0xff8000007c7c7808 */ /* 0x000fe40005800000 */
[----:B------:R-:W-:Y:S02]  /*fc40*/  ISETP.GE.AND P3, PT, R5, R158, PT ;  /* 0x0000009e0500720c */ /* 0x000fe40003f66270 */
[----:B------:R-:W-:Y:S02]  /*fc50*/  FMNMX3.FTZ R15, R15, R20, R106, !PT ;  /* 0x000000140f0f7276 */ /* 0x000fe4000781006a */
[----:B------:R-:W-:Y:S02]  /*fc60*/  FSEL R6, R6, -INF , P2 ;  /* 0xff80000006067808 */ /* 0x000fe40001000000 */
[----:B------:R-:W-:-:S02]  /*fc70*/  ISETP.GE.AND P1, PT, R4, R159, PT ;  /* 0x0000009f0400720c */ /* 0x000fc40003f26270 */
[----:B------:R-:W-:Y:S02]  /*fc80*/  FSEL R30, R30, -INF , !P3 ;  /* 0xff8000001e1e7808 */ /* 0x000fe40005800000 */
[----:B------:R-:W-:Y:S02]  /*fc90*/  ISETP.GE.AND P3, PT, R7, R159, PT ;  /* 0x0000009f0700720c */ /* 0x000fe40003f66270 */
[----:B------:R-:W-:Y:S02]  /*fca0*/  FMNMX3.FTZ R15, R15, R26, R24, !PT ;  /* 0x0000001a0f0f7276 */ /* 0x000fe40007810018 */
[----:B------:R-:W-:Y:S02]  /*fcb0*/  FMNMX3.FTZ R13, R3, R8, R10, !PT ;  /* 0x00000008030d7276 */ /* 0x000fe4000781000a */
[----:B------:R-:W-:Y:S02]  /*fcc0*/  FSEL R116, R6, -INF , !P4 ;  /* 0xff80000006747808 */ /* 0x000fe40006000000 */
[----:B------:R-:W-:-:S02]  /*fcd0*/  FSEL R28, R31, -INF , P1 ;  /* 0xff8000001f1c7808 */ /* 0x000fc40000800000 */
[-C--:B------:R-:W-:Y:S02]  /*fce0*/  ISETP.GE.AND P4, PT, R4, R158.reuse, PT ;  /* 0x0000009e0400720c */ /* 0x080fe40003f86270 */
[----:B------:R-:W-:Y:S02]  /*fcf0*/  ISETP.GE.AND P1, PT, R7, R158, PT ;  /* 0x0000009e0700720c */ /* 0x000fe40003f26270 */
[----:B------:R-:W-:Y:S02]  /*fd00*/  FSEL R32, R32, -INF , P3 ;  /* 0xff80000020207808 */ /* 0x000fe40001800000 */
[----:B------:R-:W-:Y:S02]  /*fd10*/  FMNMX3.FTZ R15, R15, R130, R120, !PT ;  /* 0x000000820f0f7276 */ /* 0x000fe40007810078 */
[----:B------:R-:W-:Y:S02]  /*fd20*/  FMNMX3.FTZ R13, R13, R14, R16, !PT ;  /* 0x0000000e0d0d7276 */ /* 0x000fe40007810010 */
[----:B------:R-:W-:-:S02]  /*fd30*/  FSEL R28, R28, -INF , !P4 ;  /* 0xff8000001c1c7808 */ /* 0x000fc40006000000 */
[----:B------:R-:W-:Y:S02]  /*fd40*/  FSEL R112, R32, -INF , !P1 ;  /* 0xff80000020707808 */ /* 0x000fe40004800000 */
[----:B------:R-:W-:Y:S02]  /*fd50*/  FMNMX3.FTZ R15, R15, R116, R30, !PT ;  /* 0x000000740f0f7276 */ /* 0x000fe4000781001e */
[----:B------:R-:W-:Y:S02]  /*fd60*/  FMNMX3.FTZ R13, R13, R134, R110, !PT ;  /* 0x000000860d0d7276 */ /* 0x000fe4000781006e */
[-C--:B------:R-:W-:Y:S02]  /*fd70*/  ISETP.GE.AND P2, PT, R5, R157.reuse, PT ;  /* 0x0000009d0500720c */ /* 0x080fe40003f46270 */
[C---:B------:R-:W-:Y:S02]  /*fd80*/  ISETP.GE.AND P1, PT, R4.reuse, R157, PT ;  /* 0x0000009d0400720c */ /* 0x040fe40003f26270 */
[----:B------:R-:W-:-:S02]  /*fd90*/  ISETP.GE.AND P3, PT, R4, R156, PT ;  /* 0x0000009c0400720c */ /* 0x000fc40003f66270 */
[----:B------:R-:W-:Y:S02]  /*fda0*/  FMNMX3.FTZ R4, R15, R28, R112, !PT ;  /* 0x0000001c0f047276 */ /* 0x000fe40007810070 */
[----:B------:R-:W-:Y:S02]  /*fdb0*/  FMNMX3.FTZ R13, R13, R114, R118, !PT ;  /* 0x000000720d0d7276 */ /* 0x000fe40007810076 */
[----:B------:R-:W-:Y:S02]  /*fdc0*/  FSEL R9, R9, -INF , P0 ;  /* 0xff80000009097808 */ /* 0x000fe40000000000 */
[----:B------:R-:W-:Y:S02]  /*fdd0*/  FSEL R11, R11, -INF , P2 ;  /* 0xff8000000b0b7808 */ /* 0x000fe40001000000 */
[C---:B------:R-:W-:Y:S02]  /*fde0*/  ISETP.GE.AND P0, PT, R7.reuse, R157, PT ;  /* 0x0000009d0700720c */ /* 0x040fe40003f06270 */
[----:B------:R-:W-:-:S02]  /*fdf0*/  ISETP.GE.AND P2, PT, R7, R156, PT ;  /* 0x0000009c0700720c */ /* 0x000fc40003f46270 */
[----:B------:R-:W-:Y:S02]  /*fe00*/  ISETP.GE.AND P4, PT, R5, R156, PT ;  /* 0x0000009c0500720c */ /* 0x000fe40003f86270 */
[----:B------:R-:W-:Y:S01]  /*fe10*/  FMNMX3.FTZ R7, R13, R128, R122, !PT ;  /* 0x000000800d077276 */ /* 0x000fe2000781007a */
[----:B------:R-:W1:Y:S01]  /*fe20*/  SHFL.BFLY PT, R5, R4, 0x2, 0x1f ;  /* 0x0c401f0004057f89 */ /* 0x000e6200000e0000 */
[----:B------:R-:W-:Y:S02]  /*fe30*/  FSEL R23, R23, -INF , P1 ;  /* 0xff80000017177808 */ /* 0x000fe40000800000 */
[----:B------:R-:W-:Y:S02]  /*fe40*/  FSEL R33, R33, -INF , P0 ;  /* 0xff80000021217808 */ /* 0x000fe40000000000 */
[----:B------:R-:W-:Y:S02]  /*fe50*/  FSEL R108, R9, -INF , !P5 ;  /* 0xff800000096c7808 */ /* 0x000fe40006800000 */
[----:B------:R-:W-:-:S02]  /*fe60*/  FSEL R104, R11, -INF , !P4 ;  /* 0xff8000000b687808 */ /* 0x000fc40006000000 */
        /* <DEDUP_REMOVED lines=14> */
[-CC-:B------:R-:W-:Y:S01]  /*ff50*/  FFMA.FTZ R92, R2, R98.reuse, -R103.reuse ;  /* 0x00000062025c7223 */ /* 0x180fe20000010867 */
[-CC-:B------:R-:W-:Y:S01]  /*ff60*/  FFMA.FTZ R35, R94, R98.reuse, -R103.reuse ;  /* 0x000000625e237223 */ /* 0x180fe20000010867 */
[----:B------:R-:W-:Y:S02]  /*ff70*/  VIADD R94, R0, 0x6020 ;  /* 0x00006020005e7836 */ /* 0x000fe40000000000 */
[-CC-:B------:R-:W-:Y:S01]  /*ff80*/  FFMA.FTZ R87, R34, R98.reuse, -R103.reuse ;  /* 0x0000006222577223 */ /* 0x180fe20000010867 */
[-CC-:B------:R-:W-:Y:S01]  /*ff90*/  FFMA.FTZ R88, R88, R98.reuse, -R103.reuse ;  /* 0x0000006258587223 */ /* 0x180fe20000010867 */
[-CC-:B------:R-:W-:Y:S01]  /*ffa0*/  FFMA.FTZ R97, R22, R98.reuse, -R103.reuse ;  /* 0x0000006216617223 */ /* 0x180fe20000010867 */
[----:B------:R-:W-:Y:S01]  /*ffb0*/  MUFU.EX2 R92, R92 ;  /* 0x0000005c005c7308 */ /* 0x000fe20000000800 */
[--C-:B------:R-:W-:Y:S01]  /*ffc0*/  FFMA.FTZ R99, R20, R98, -R103.reuse ;  /* 0x0000006214637223 */ /* 0x100fe20000010867 */
[----:B---3--:R-:W-:Y:S01]  /*ffd0*/  FMNMX.FTZ R2, R5, R4, !PT ;  /* 0x0000000405027209 */ /* 0x008fe20007810000 */
[-CC-:B------:R-:W-:Y:S01]  /*ffe0*/  FFMA.FTZ R96, R96, R98.reuse, -R103.reuse ;  /* 0x0000006260607223 */ /* 0x180fe20000010867 */
[----:B------:R-:W1:Y:S01]  /*fff0*/  S2R R4, SR_TID.X ;  /* 0x0000000000047919 */ /* 0x000e620000002100 */
[----:B------:R-:W-:Y:S01]  /*10000*/  FSEL R5, R32, RZ, P1 ;  /* 0x000000ff20057208 */ /* 0x000fe20000800000 */
[----:B------:R-:W-:Y:S01]  /*10010*/  FFMA.FTZ R106, R106, R98, -R103 ;  /* 0x000000626a6a7223 */ /* 0x000fe20000010867 */
[----:B------:R-:W-:Y:S01]  /*10020*/  FMUL.FTZ R95, R98, R2 ;  /* 0x00000002625f7220 */ /* 0x000fe20000410000 */
[----:B------:R-:W-:Y:S01]  /*10030*/  FSETP.NEU.FTZ.AND P0, PT, R2, -INF , PT ;  /* 0xff8000000200780b */ /* 0x000fe20003f1d000 */
[----:B------:R-:W2:Y:S01]  /*10040*/  MUFU.EX2 R87, R87 ;  /* 0x0000005700577308 */ /* 0x000ea20000000800 */
[----:B------:R-:W-:Y:S01]  /*10050*/  FADD.FTZ R5, R86, -R5 ;  /* 0x8000000556057221 */ /* 0x000fe20000010000 */
[-CC-:B------:R-:W-:Y:S01]  /*10060*/  FFMA.FTZ R107, R26, R98.reuse, -R103.reuse ;  /* 0x000000621a6b7223 */ /* 0x180fe20000010867 */
[----:B------:R-:W-:Y:S01]  /*10070*/  FSEL R95, R95, RZ, P0 ;  /* 0x000000ff5f5f7208 */ /* 0x000fe20000000000 */
[-CC-:B------:R-:W-:Y:S01]  /*10080*/  FFMA.FTZ R109, R130, R98.reuse, -R103.reuse ;  /* 0x00000062826d7223 */ /* 0x180fe20000010867 */
[----:B------:R-:W-:Y:S01]  /*10090*/  FSEL R6, R2, RZ, P0 ;  /* 0x000000ff02067208 */ /* 0x000fe20000000000 */
[----:B------:R-:W-:Y:S01]  /*100a0*/  FMUL.FTZ R93, R98, R5 ;  /* 0x00000005625d7220 */ /* 0x000fe20000410000 */
[-C--:B------:R-:W-:Y:S01]  /*100b0*/  FFMA.FTZ R120, R120, R98.reuse, -R103 ;  /* 0x0000006278787223 */ /* 0x080fe20000010867 */
[-CC-:B------:R-:W-:Y:S01]  /*100c0*/  FFMA.FTZ R90, R8, R98.reuse, -R95.reuse ;  /* 0x00000062085a7223 */ /* 0x180fe2000001085f */
[-CC-:B------:R-:W-:Y:S01]  /*100d0*/  FFMA.FTZ R34, R10, R98.reuse, -R95.reuse ;  /* 0x000000620a227223 */ /* 0x180fe2000001085f */
[-CC-:B------:R-:W-:Y:S01]  /*100e0*/  FFMA.FTZ R33, R14, R98.reuse, -R95.reuse ;  /* 0x000000620e217223 */ /* 0x180fe2000001085f */
[-CC-:B------:R-:W-:Y:S01]  /*100f0*/  FFMA.FTZ R16, R16, R98.reuse, -R95.reuse ;  /* 0x0000006210107223 */ /* 0x180fe2000001085f */
[----:B------:R-:W3:Y:S01]  /*10100*/  LDSM.16.MT88.4 R12, [R0+0x6000] ;  /* 0x00600000000c783b */ /* 0x000ee20000004200 */
[----:B------:R-:W-:Y:S01]  /*10110*/  FADD.FTZ R3, R3, -R6 ;  /* 0x8000000603037221 */ /* 0x000fe20000010000 */
[----:B------:R-:W-:Y:S01]  /*10120*/  MUFU.EX2 R88, R88 ;  /* 0x0000005800587308 */ /* 0x000fe20000000800 */
[-CC-:B------:R-:W-:Y:S01]  /*10130*/  FFMA.FTZ R101, R134, R98.reuse, -R95.reuse ;  /* 0x0000006286657223 */ /* 0x180fe2000001085f */
[-CC-:B------:R-:W-:Y:S01]  /*10140*/  FFMA.FTZ R110, R110, R98.reuse, -R95.reuse ;  /* 0x000000626e6e7223 */ /* 0x180fe2000001085f */
[----:B------:R-:W-:Y:S01]  /*10150*/  FMUL.FTZ R3, R98, R3 ;  /* 0x0000000362037220 */ /* 0x000fe20000410000 */
[-CC-:B------:R-:W-:Y:S01]  /*10160*/  FFMA.FTZ R114, R114, R98.reuse, -R95.reuse ;  /* 0x0000006272727223 */ /* 0x180fe2000001085f */
[-C--:B------:R-:W-:Y:S01]  /*10170*/  FFMA.FTZ R105, R118, R98.reuse, -R95 ;  /* 0x0000006276697223 */ /* 0x080fe2000001085f */
[-C--:B------:R-:W-:Y:S01]  /*10180*/  FFMA.FTZ R118, R24, R98.reuse, -R103 ;  /* 0x0000006218767223 */ /* 0x080fe20000010867 */
[-CC-:B------:R-:W-:Y:S01]  /*10190*/  FFMA.FTZ R111, R128, R98.reuse, -R95.reuse ;  /* 0x00000062806f7223 */ /* 0x180fe2000001085f */
[----:B------:R4:W-:Y:S01]  /*101a0*/  MUFU.EX2 R86, R16 ;  /* 0x0000001000567308 */ /* 0x0009e20000000800 */
[-CC-:B------:R-:W-:Y:S01]  /*101b0*/  FFMA.FTZ R122, R122, R98.reuse, -R95.reuse ;  /* 0x000000627a7a7223 */ /* 0x180fe2000001085f */
[-CC-:B------:R-:W-:Y:S01]  /*101c0*/  FFMA.FTZ R113, R126, R98.reuse, -R95.reuse ;  /* 0x000000627e717223 */ /* 0x180fe2000001085f */
[-C--:B------:R-:W-:Y:S01]  /*101d0*/  FFMA.FTZ R124, R124, R98.reuse, -R95 ;  /* 0x000000627c7c7223 */ /* 0x080fe2000001085f */
[----:B------:R-:W-:Y:S01]  /*101e0*/  FFMA.FTZ R115, R116, R98, -R103 ;  /* 0x0000006274737223 */ /* 0x000fe20000010867 */
[----:B-1----:R-:W-:Y:S01]  /*101f0*/  LOP3.LUT P0, RZ, R4, 0x4, RZ, 0xc0, !PT ;  /* 0x0000000404ff7812 */ /* 0x002fe2000780c0ff */
[----:B------:R-:W-:-:S02]  /*10200*/  VIADD R4, R0, 0x6000 ;  /* 0x0000600000047836 */ /* 0x000fc40000000000 */
[-CC-:B------:R-:W-:Y:S01]  /*10210*/  FFMA.FTZ R116, R30, R98.reuse, -R103.reuse ;  /* 0x000000621e747223 */ /* 0x180fe20000010867 */
[----:B------:R-:W1:Y:S01]  /*10220*/  MUFU.EX2 R35, R35 ;  /* 0x0000002300237308 */ /* 0x000e620000000800 */
[-CC-:B------:R-:W-:Y:S01]  /*10230*/  FFMA.FTZ R117, R28, R98.reuse, -R103.reuse ;  /* 0x000000621c757223 */ /* 0x180fe20000010867 */
[-C--:B------:R-:W-:Y:S01]  /*10240*/  FFMA.FTZ R112, R112, R98.reuse, -R103 ;  /* 0x0000006270707223 */ /* 0x080fe20000010867 */
[----:B------:R-:W-:Y:S01]  /*10250*/  LDSM.16.MT88.4 R28, [R0+0x8800] ;  /* 0x00880000001c783b */ /* 0x000fe20000004200 */
[-CC-:B------:R-:W-:Y:S01]  /*10260*/  FFMA.FTZ R103, R108, R98.reuse, -R95.reuse ;  /* 0x000000626c677223 */ /* 0x180fe2000001085f */
[-CC-:B------:R-:W-:Y:S01]  /*10270*/  FFMA.FTZ R104, R104, R98.reuse, -R95.reuse ;  /* 0x0000006268687223 */ /* 0x180fe2000001085f */
[-CC-:B------:R-:W-:Y:S01]  /*10280*/  FFMA.FTZ R102, R102, R98.reuse, -R95.reuse ;  /* 0x0000006266667223 */ /* 0x180fe2000001085f */
[----:B------:R-:W-:Y:S01]  /*10290*/  FFMA.FTZ R95, R100, R98, -R95 ;  /* 0x00000062645f7223 */ /* 0x000fe2000001085f */
[----:B------:R-:W-:Y:S01]  /*102a0*/  MUFU.EX2 R90, R90 ;  /* 0x0000005a005a7308 */ /* 0x000fe20000000800 */
[----:B----4-:R-:W-:Y:S01]  /*102b0*/  LDSM.16.MT88.4 R16, [R0+0x7000] ;  /* 0x007000000010783b */ /* 0x010fe20000004200 */
[----:B------:R-:W-:Y:S01]  /*102c0*/  @P0 VIADD R94, R4, 0xffffffe0 ;  /* 0xffffffe0045e0836 */ /* 0x000fe20000000000 */
[----:B--2---:R-:W-:-:S04]  /*102d0*/  F2FP.F16.F32.PACK_AB R4, R87, R92 ;  /* 0x0000005c5704723e */ /* 0x004fc800000000ff */
[----:B------:R-:W2:Y:S01]  /*102e0*/  LDSM.16.MT88.4 R8, [R94] ;  /* 0x000000005e08783b */ /* 0x000ea20000004200 */
[----:B------:R-:W4:Y:S01]  /*102f0*/  MUFU.EX2 R34, R34 ;  /* 0x0000002200227308 */ /* 0x000f220000000800 */
[----:B-1----:R-:W-:Y:S02]  /*10300*/  F2FP.F16.F32.PACK_AB R6, R35, R88 ;  /* 0x000000582306723e */ /* 0x002fe400000000ff */
[----:B------:R-:W1:Y:S04]  /*10310*/  LDSM.16.MT88.4 R20, [R94+0x2000] ;  /* 0x002000005e14783b */ /* 0x000e680000004200 */
[----:B------:R-:W-:Y:S01]  /*10320*/  LDSM.16.MT88.4 R24, [R94+0x1400] ;  /* 0x001400005e18783b */ /* 0x000fe20000004200 */
[----:B------:R-:W5:Y:S08]  /*10330*/  MUFU.EX2 R33, R33 ;  /* 0x0000002100217308 */ /* 0x000f700000000800 */
[----:B------:R-:W3:Y:S01]  /*10340*/  MUFU.EX2 R93, R93 ;  /* 0x0000005d005d7308 */ /* 0x000ee20000000800 */
[----:B----4-:R-:W-:-:S07]  /*10350*/  F2FP.F16.F32.PACK_AB R5, R34, R90 ;  /* 0x0000005a2205723e */ /* 0x010fce00000000ff */
[----:B------:R-:W4:Y:S01]  /*10360*/  MUFU.EX2 R3, R3 ;  /* 0x0000000300037308 */ /* 0x000f220000000800 */
[----:B-----5:R-:W-:-:S07]  /*10370*/  F2FP.F16.F32.PACK_AB R7, R86, R33 ;  /* 0x000000215607723e */ /* 0x020fce00000000ff */
        /* <DEDUP_REMOVED lines=8> */
[----:B------:R-:W-:Y:S01]  /*10400*/  FMUL.FTZ R69, R69, R93 ;  /* 0x0000005d45457220 */ /* 0x000fe20000410000 */
        /* <DEDUP_REMOVED lines=17> */
[----:B------:R-:W3:Y:S01]  /*10520*/  LDSM.16.MT88.4 R12, [R94+0x1000] ;  /* 0x001000005e0c783b */ /* 0x000ee20000004200 */
[----:B------:R-:W-:Y:S01]  /*10530*/  FMUL.FTZ R63, R63, R3 ;  /* 0x000000033f3f7220 */ /* 0x000fe20000410000 */
[----:B------:R-:W4:Y:S01]  /*10540*/  MUFU.EX2 R97, R97 ;  /* 0x0000006100617308 */ /* 0x000f220000000800 */
        /* <DEDUP_REMOVED lines=31> */
[----:B------:R-:W4:Y:S01]  /*10740*/  MUFU.EX2 R110, R110 ;  /* 0x0000006e006e7308 */ /* 0x000f220000000800 */
[-C--:B------:R-:W-:Y:S01]  /*10750*/  FMUL.FTZ R50, R50, R3.reuse ;  /* 0x0000000332327220 */ /* 0x080fe20000410000 */
[----:B------:R-:W-:Y:S01]  /*10760*/  FMUL.FTZ R51, R51, R3 ;  /* 0x0000000333337220 */ /* 0x000fe20000410000 */
[----:B------:R-:W-:Y:S01]  /*10770*/  FFMA.FTZ R92, R165, R93, R92 ;  /* 0x0000005da55c7223 */ /* 0x000fe2000001005c */
[----:B------:R-:W-:Y:S01]  /*10780*/  FFMA.FTZ R3, R163, R3, R90 ;  /* 0x00000003a3037223 */ /* 0x000fe2000001005a */
[----:B-1----:R-:W-:Y:S02]  /*10790*/  HMMA.16816.F32 R44, R4, R20, R44 ;  /* 0x00000014042c723c */ /* 0x002fe4000000182c */
[----:B------:R-:W-:Y:S01]  /*107a0*/  FADD.FTZ R87, R87, R92 ;  /* 0x0000005c57577221 */ /* 0x000fe20000010000 */
[----:B------:R-:W-:Y:S01]  /*107b0*/  MUFU.EX2 R114, R114 ;  /* 0x0000007200727308 */ /* 0x000fe20000000800 */
[----:B------:R-:W-:Y:S01]  /*107c0*/  FADD.FTZ R34, R34, R3 ;  /* 0x0000000322227221 */ /* 0x000fe20000010000 */
[----:B------:R-:W-:-:S02]  /*107d0*/  IMAD.MOV.U32 R3, RZ, RZ, R2 ;  /* 0x000000ffff037224 */ /* 0x000fc400078e0002 */
[----:B------:R-:W-:Y:S01]  /*107e0*/  FADD.FTZ R88, R88, R87 ;  /* 0x0000005758587221 */ /* 0x000fe20000010000 */
[----:B------:R-:W-:Y:S01]  /*107f0*/  @P6 IMAD.MOV.U32 R3, RZ, RZ, R2 ;  /* 0x000000ffff036224 */ /* 0x000fe200078e0002 */
[----:B---3--:R-:W-:Y:S01]  /*10800*/  HMMA.16816.F32 R56, R4, R12, R56 ;  /* 0x0000000c0438723c */ /* 0x008fe20000001838 */
[----:B------:R-:W-:Y:S01]  /*10810*/  FADD.FTZ R33, R33, R34 ;  /* 0x0000002221217221 */ /* 0x000fe20000010000 */
[----:B------:R-:W-:Y:S01]  /*10820*/  FADD.FTZ R35, R35, R88 ;  /* 0x0000005823237221 */ /* 0x000fe20000010000 */
[----:B------:R-:W1:Y:S02]  /*10830*/  MUFU.EX2 R105, R105 ;  /* 0x0000006900697308 */ /* 0x000e640000000800 */
[----:B------:R-:W-:-:S03]  /*10840*/  FADD.FTZ R86, R86, R33 ;  /* 0x0000002156567221 */ /* 0x000fc60000010000 */
[C---:B------:R-:W-:Y:S01]  /*10850*/  HMMA.16816.F32 R52, R4.reuse, R14, R52 ;  /* 0x0000000e0434723c */ /* 0x040fe20000001834 */
[----:B------:R-:W3:Y:S02]  /*10860*/  LDSM.16.MT88.4 R12, [R94+0x400] ;  /* 0x000400005e0c783b */ /* 0x000ee40000004200 */
[----:B------:R-:W-:Y:S05]  /*10870*/  MUFU.EX2 R107, R107 ;  /* 0x0000006b006b7308 */ /* 0x000fea0000000800 */
[C---:B--2---:R-:W-:Y:S03]  /*10880*/  HMMA.16816.F32 R36, R4.reuse, R8, R36 ;  /* 0x000000080424723c */ /* 0x044fe60000001824 */
[----:B------:R-:W2:Y:S05]  /*10890*/  MUFU.EX2 R118, R118 ;  /* 0x0000007600767308 */ /* 0x000eaa0000000800 */
[C---:B------:R-:W-:Y:S01]  /*108a0*/  HMMA.16816.F32 R40, R4.reuse, R10, R40 ;  /* 0x0000000a0428723c */ /* 0x040fe20000001828 */
[----:B------:R-:W2:Y:S02]  /*108b0*/  LDSM.16.MT88.4 R8, [R0+0x7400] ;  /* 0x007400000008783b */ /* 0x000ea40000004200 */
[----:B------:R-:W-:Y:S05]  /*108c0*/  MUFU.EX2 R109, R109 ;  /* 0x0000006d006d7308 */ /* 0x000fea0000000800 */
[----:B------:R-:W-:Y:S01]  /*108d0*/  HMMA.16816.F32 R48, R4, R22, R48 ;  /* 0x000000160430723c */ /* 0x000fe20000001830 */
[----:B----4-:R-:W-:Y:S01]  /*108e0*/  F2FP.F16.F32.PACK_AB R4, R97, R96 ;  /* 0x000000606104723e */ /* 0x010fe200000000ff */
        /* <DEDUP_REMOVED lines=19> */
[----:B------:R-:W4:Y:S05]  /*10a20*/  LDSM.16.MT88.4 R16, [R0+0x8400] ;  /* 0x008400000010783b */ /* 0x000f2a0000004200 */
[----:B------:R-:W-:Y:S02]  /*10a30*/  MUFU.EX2 R113, R113 ;  /* 0x0000007100717308 */ /* 0x000fe40000000800 */
[C---:B---3--:R-:W-:Y:S06]  /*10a40*/  HMMA.16816.F32 R72, R4.reuse, R12, R72 ;  /* 0x0000000c0448723c */ /* 0x048fec0000001848 */
[----:B------:R-:W3:Y:S02]  /*10a50*/  MUFU.EX2 R124, R124 ;  /* 0x0000007c007c7308 */ /* 0x000ee40000000800 */
[C---:B------:R-:W-:Y:S01]  /*10a60*/  HMMA.16816.F32 R68, R4.reuse, R14, R68 ;  /* 0x0000000e0444723c */ /* 0x040fe20000001844 */
[----:B------:R-:W5:Y:S05]  /*10a70*/  LDSM.16.MT88.4 R12, [R0+0x6800] ;  /* 0x00680000000c783b */ /* 0x000f6a0000004200 */
[----:B------:R-:W-:Y:S02]  /*10a80*/  MUFU.EX2 R115, R115 ;  /* 0x0000007300737308 */ /* 0x000fe40000000800 */
[C---:B--2---:R-:W-:Y:S06]  /*10a90*/  HMMA.16816.F32 R64, R4.reuse, R8, R64 ;  /* 0x000000080440723c */ /* 0x044fec0000001840 */
[----:B------:R-:W2:Y:S02]  /*10aa0*/  MUFU.EX2 R116, R116 ;  /* 0x0000007400747308 */ /* 0x000ea40000000800 */
[C---:B------:R-:W-:Y:S01]  /*10ab0*/  HMMA.16816.F32 R60, R4.reuse, R10, R60 ;  /* 0x0000000a043c723c */ /* 0x040fe2000000183c */
[----:B------:R-:W2:Y:S05]  /*10ac0*/  LDSM.16.MT88.4 R8, [R94+0x800] ;  /* 0x000800005e08783b */ /* 0x000eaa0000004200 */
[----:B------:R-:W-:Y:S02]  /*10ad0*/  MUFU.EX2 R117, R117 ;  /* 0x0000007500757308 */ /* 0x000fe40000000800 */
[C---:B------:R-:W-:Y:S06]  /*10ae0*/  HMMA.16816.F32 R56, R4.reuse, R24, R56 ;  /* 0x000000180438723c */ /* 0x040fec0000001838 */
[----:B------:R-:W-:Y:S02]  /*10af0*/  MUFU.EX2 R112, R112 ;  /* 0x0000007000707308 */ /* 0x000fe40000000800 */
[C---:B----4-:R-:W-:Y:S06]  /*10b00*/  HMMA.16816.F32 R36, R4.reuse, R16, R36 ;  /* 0x000000100424723c */ /* 0x050fec0000001824 */
[----:B------:R-:W-:Y:S02]  /*10b10*/  MUFU.EX2 R103, R103 ;  /* 0x0000006700677308 */ /* 0x000fe40000000800 */
[C---:B------:R-:W-:Y:S01]  /*10b20*/  HMMA.16816.F32 R40, R4.reuse, R18, R40 ;  /* 0x000000120428723c */ /* 0x040fe20000001828 */
[----:B------:R-:W4:Y:S05]  /*10b30*/  LDSM.16.MT88.4 R16, [R0+0x7800] ;  /* 0x007800000010783b */ /* 0x000f2a0000004200 */
[----:B------:R-:W4:Y:S02]  /*10b40*/  MUFU.EX2 R104, R104 ;  /* 0x0000006800687308 */ /* 0x000f240000000800 */
[C---:B------:R-:W-:Y:S01]  /*10b50*/  HMMA.16816.F32 R52, R4.reuse, R26, R52 ;  /* 0x0000001a0434723c */ /* 0x040fe20000001834 */
[----:B------:R-:W-:Y:S05]  /*10b60*/  LDSM.16.MT88.4 R24, [R0+0x6c00] ;  /* 0x006c00000018783b */ /* 0x000fea0000004200 */
[----:B------:R-:W-:Y:S02]  /*10b70*/  MUFU.EX2 R102, R102 ;  /* 0x0000006600667308 */ /* 0x000fe40000000800 */
[C---:B------:R-:W-:Y:S06]  /*10b80*/  HMMA.16816.F32 R44, R4.reuse, R20, R44 ;  /* 0x00000014042c723c */ /* 0x040fec000000182c */
[----:B------:R-:W4:Y:S02]  /*10b90*/  MUFU.EX2 R95, R95 ;  /* 0x0000005f005f7308 */ /* 0x000f240000000800 */
        /* <DEDUP_REMOVED lines=20> */
[C---:B----4-:R-:W-:Y:S08]  /*10ce0*/  HMMA.16816.F32 R64, R4.reuse, R16, R64 ;  /* 0x000000100440723c */ /* 0x050ff00000001840 */
        /* <DEDUP_REMOVED lines=37> */
.L_x_8691:
[----:B------:R-:W-:-:S07]  /*10f40*/  IADD3 R89, PT, PT, R91, -0x1, RZ ;  /* 0xffffffff5b597810 */ /* 0x000fce0007ffe0ff */
.L_x_8700:
[----:B------:R-:W-:Y:S05]  /*10f50*/  BSYNC B2 ;  /* 0x0000000000027941 */ /* 0x000fea0003800000 */
.L_x_8690:
[----:B------:R-:W-:-:S13]  /*10f60*/  ISETP.GE.AND P0, PT, R89, R140, PT ;  /* 0x0000008c5900720c */ /* 0x000fda0003f06270 */
[----:B------:R-:W-:Y:S05]  /*10f70*/  @!P0 BRA `(.L_x_8701) ;  /* 0x0000003400a08947 */ /* 0x000fea0003800000 */
[----:B------:R-:W1:Y:S01]  /*10f80*/  S2R R5, SR_TID.X ;  /* 0x0000000000057919 */ /* 0x000e620000002100 */
[C---:B------:R-:W-:Y:S01]  /*10f90*/  IMAD.SHL.U32 R160, R89.reuse, 0x40, RZ ;  /* 0x0000004059a07824 */ /* 0x040fe200078e00ff */
        /* <DEDUP_REMOVED lines=9> */
.L_x_8708:
        /* <DEDUP_REMOVED lines=78> */
.L_x_8703:
[----:B------:R-:W-:Y:S05]  /*11510*/  BSYNC.RECONVERGENT B0 ;  /* 0x0000000000007941 */ /* 0x000fea0003800200 */
.L_x_8702:
        /* <DEDUP_REMOVED lines=9> */
[----:B------:R-:W-:Y:S02]  /*115b0*/  LOP3.LUT R33, R130, 0x18, R3, 0xf8, !PT ;  /* 0x0000001882217812 */ /* 0x000fe400078ef803 */
        /* <DEDUP_REMOVED lines=8> */
[C---:B------:R-:W-:Y:S02]  /*11640*/  LEA R32, P0, R136.reuse, R144, 0x1 ;  /* 0x0000009088207211 */ /* 0x040fe400078008ff */
        /* <DEDUP_REMOVED lines=26> */
[----:B------:R1:W-:Y:S01]  /*117f0*/  @!P1 LDGSTS.E.BYPASS.LTC128B.128 [R35+0x8000], desc[UR4][R128.64+0x80] ;  /* 0x0800008080239fae */ /* 0x0003e2000b981a04 */
        /* <DEDUP_REMOVED lines=13> */
[----:B------:R-:W2:Y:S01]  /*118d0*/  S2UR UR6, SR_CgaCtaId ;  /* 0x00000000000679c3 */ /* 0x000ea20000008800 */
        /* <DEDUP_REMOVED lines=18> */
[----:B------:R-:W4:Y:S01]  /*11a00*/  LDSM.16.M88.4 R92, [R87+0x3000] ;  /* 0x00300000575c783b */ /* 0x000f220000000200 */
[----:B--2---:R-:W-:Y:S05]  /*11a10*/  ULEA UR6, UR6, UR7, 0x18 ;  /* 0x0000000706067291 */ /* 0x004fea000f8ec0ff */
[----:B------:R-:W2:Y:S06]  /*11a20*/  LDSM.16.M88.4 R96, [R87+0x3400] ;  /* 0x003400005760783b */ /* 0x000eac0000000200 */
[----:B------:R-:W5:Y:S06]  /*11a30*/  LDSM.16.M88.4 R100, [R87+0x3800] ;  /* 0x003800005764783b */ /* 0x000f6c0000000200 */
[----:B------:R-:W3:Y:S06]  /*11a40*/  LD.E R143, desc[UR4][R84.64+0x18c] ;  /* 0x00018c04548f7980 */ /* 0x000eec000c101900 */
[----:B------:R-:W1:Y:S06]  /*11a50*/  LDSM.16.M88.4 R104, [R87+0x3c00] ;  /* 0x003c00005768783b */ /* 0x000e6c0000000200 */
[----:B------:R-:W0:Y:S06]  /*11a60*/  LDGDEPBAR ;  /* 0x00000000000079af */ /* 0x000e2c0000000000 */
[----:B------:R-:W-:Y:S06]  /*11a70*/  LDSM.16.M88.4 R108, [R86] ;  /* 0x00000000566c783b */ /* 0x000fec0000000200 */
[----:B------:R-:W3:Y:S01]  /*11a80*/  LDSM.16.M88.4 R112, [R3+0x3000] ;  /* 0x003000000370783b */ /* 0x000ee20000000200 */
[C---:B----4-:R-:W-:Y:S05]  /*11a90*/  HMMA.16816.F32 R4, R88.reuse, R92, RZ ;  /* 0x0000005c5804723c */ /* 0x050fea00000018ff */
[----:B------:R-:W4:Y:S03]  /*11aa0*/  LDSM.16.M88.4 R116, [R3+0x3400] ;  /* 0x003400000374783b */ /* 0x000f260000000200 */
[C---:B------:R-:W-:Y:S03]  /*11ab0*/  HMMA.16816.F32 R8, R88.reuse, R94, RZ ;  /* 0x0000005e5808723c */ /* 0x040fe600000018ff */
[----:B------:R-:W4:Y:S05]  /*11ac0*/  LDSM.16.M88.4 R92, [R3+0x3800] ;  /* 0x00380000035c783b */ /* 0x000f2a0000000200 */
[C---:B--2---:R-:W-:Y:S01]  /*11ad0*/  HMMA.16816.F32 R12, R88.reuse, R96, RZ ;  /* 0x00000060580c723c */ /* 0x044fe200000018ff */
[----:B------:R-:W-:Y:S06]  /*11ae0*/  LDSM.16.M88.4 R120, [R135+0x1000] ;  /* 0x001000008778783b */ /* 0x000fec0000000200 */
[----:B------:R-:W-:Y:S01]  /*11af0*/  LDSM.16.M88.4 R124, [R87+0x4000] ;  /* 0x00400000577c783b */ /* 0x000fe20000000200 */
[C---:B------:R-:W-:Y:S05]  /*11b00*/  HMMA.16816.F32 R16, R88.reuse, R98, RZ ;  /* 0x000000625810723c */ /* 0x040fea00000018ff */
[----:B------:R-:W2:Y:S03]  /*11b10*/  LDSM.16.M88.4 R96, [R3+0x3c00] ;  /* 0x003c00000360783b */ /* 0x000ea60000000200 */
[C---:B-----5:R-:W-:Y:S03]  /*11b20*/  HMMA.16816.F32 R20, R88.reuse, R100, RZ ;  /* 0x000000645814723c */ /* 0x060fe600000018ff */
[----:B-1----:R-:W-:Y:S05]  /*11b30*/  LDSM.16.M88.4 R128, [R87+0x5000] ;  /* 0x005000005780783b */ /* 0x002fea0000000200 */
[C---:B------:R-:W-:Y:S01]  /*11b40*/  HMMA.16816.F32 R24, R88.reuse, R102, RZ ;  /* 0x000000665818723c */ /* 0x040fe200000018ff */
[----:B------:R-:W1:Y:S07]  /*11b50*/  LDSM.16.M88.4 R100, [R87+0x4400] ;  /* 0x004400005764783b */ /* 0x000e6e0000000200 */
[C---:B------:R-:W-:Y:S08]  /*11b60*/  HMMA.16816.F32 R28, R88.reuse, R104, RZ ;  /* 0x00000068581c723c */ /* 0x040ff000000018ff */
[----:B---3--:R-:W-:Y:S01]  /*11b70*/  HMMA.16816.F32 R32, R88, R106, RZ ;  /* 0x0000006a5820723c */ /* 0x008fe200000018ff */
[----:B------:R-:W3:Y:S06]  /*11b80*/  LDSM.16.M88.4 R88, [R87+0x4800] ;  /* 0x004800005758783b */ /* 0x000eec0000000200 */
[----:B------:R-:W5:Y:S01]  /*11b90*/  LDSM.16.M88.4 R104, [R87+0x4c00] ;  /* 0x004c00005768783b */ /* 0x000f620000000200 */
[C---:B------:R-:W-:Y:S08]  /*11ba0*/  HMMA.16816.F32 R4, R108.reuse, R112, R4 ;  /* 0x000000706c04723c */ /* 0x040ff00000001804 */
[C---:B------:R-:W-:Y:S01]  /*11bb0*/  HMMA.16816.F32 R8, R108.reuse, R114, R8 ;  /* 0x000000726c08723c */ /* 0x040fe20000001808 */
[----:B------:R-:W-:Y:S07]  /*11bc0*/  LDSM.16.M88.4 R112, [R86+0x1000] ;  /* 0x001000005670783b */ /* 0x000fee0000000200 */
        /* <DEDUP_REMOVED lines=8> */
[----:B------:R-:W2:Y:S06]  /*11c50*/  LDSM.16.M88.4 R96, [R3+0x4800] ;  /* 0x004800000360783b */ /* 0x000eac0000000200 */
[----:B------:R-:W2:Y:S01]  /*11c60*/  LDSM.16.M88.4 R108, [R3+0x4c00] ;  /* 0x004c0000036c783b */ /* 0x000ea20000000200 */
[C---:B------:R-:W-:Y:S08]  /*11c70*/  HMMA.16816.F32 R4, R120.reuse, R124, R4 ;  /* 0x0000007c7804723c */ /* 0x040ff00000001804 */
[C---:B------:R-:W-:Y:S01]  /*11c80*/  HMMA.16816.F32 R8, R120.reuse, R126, R8 ;  /* 0x0000007e7808723c */ /* 0x040fe20000001808 */
[----:B------:R-:W2:Y:S07]  /*11c90*/  LDSM.16.M88.4 R124, [R135+0x2000] ;  /* 0x00200000877c783b */ /* 0x000eae0000000200 */
[C---:B-1----:R-:W-:Y:S08]  /*11ca0*/  HMMA.16816.F32 R12, R120.reuse, R100, R12 ;  /* 0x00000064780c723c */ /* 0x042ff0000000180c */
[C---:B------:R-:W-:Y:S01]  /*11cb0*/  HMMA.16816.F32 R16, R120.reuse, R102, R16 ;  /* 0x000000667810723c */ /* 0x040fe20000001810 */
[----:B------:R-:W-:Y:S07]  /*11cc0*/  LDSM.16.M88.4 R100, [R87+0x5800] ;  /* 0x005800005764783b */ /* 0x000fee0000000200 */
[C---:B---3--:R-:W-:Y:S08]  /*11cd0*/  HMMA.16816.F32 R20, R120.reuse, R88, R20 ;  /* 0x000000587814723c */ /* 0x048ff00000001814 */
[C---:B------:R-:W-:Y:S01]  /*11ce0*/  HMMA.16816.F32 R24, R120.reuse, R90, R24 ;  /* 0x0000005a7818723c */ /* 0x040fe20000001818 */
[----:B------:R-:W1:Y:S07]  /*11cf0*/  LDSM.16.M88.4 R88, [R87+0x5400] ;  /* 0x005400005758783b */ /* 0x000e6e0000000200 */
[C---:B-----5:R-:W-:Y:S08]  /*11d00*/  HMMA.16816.F32 R28, R120.reuse, R104, R28 ;  /* 0x00000068781c723c */ /* 0x060ff0000000181c */
[----:B------:R-:W-:Y:S01]  /*11d10*/  HMMA.16816.F32 R32, R120, R106, R32 ;  /* 0x0000006a7820723c */ /* 0x000fe20000001820 */
[----:B------:R-:W3:Y:S06]  /*11d20*/  LDSM.16.M88.4 R104, [R87+0x5c00] ;  /* 0x005c00005768783b */ /* 0x000eec0000000200 */
[----:B------:R-:W-:Y:S01]  /*11d30*/  LDSM.16.M88.4 R120, [R3+0x5000] ;  /* 0x005000000378783b */ /* 0x000fe20000000200 */
[C---:B----4-:R-:W-:Y:S08]  /*11d40*/  HMMA.16816.F32 R4, R112.reuse, R116, R4 ;  /* 0x000000747004723c */ /* 0x050ff00000001804 */
[C---:B------:R-:W-:Y:S01]  /*11d50*/  HMMA.16816.F32 R8, R112.reuse, R118, R8 ;  /* 0x000000767008723c */ /* 0x040fe20000001808 */
[----:B------:R-:W4:Y:S07]  /*11d60*/  LDSM.16.M88.4 R116, [R86+0x2000] ;  /* 0x002000005674783b */ /* 0x000f2e0000000200 */
[C---:B------:R-:W-:Y:S08]  /*11d70*/  HMMA.16816.F32 R12, R112.reuse, R92, R12 ;  /* 0x0000005c700c723c */ /* 0x040ff0000000180c */
[C---:B------:R-:W-:Y:S01]  /*11d80*/  HMMA.16816.F32 R16, R112.reuse, R94, R16 ;  /* 0x0000005e7010723c */ /* 0x040fe20000001810 */
[----:B------:R-:W-:Y:S07]  /*11d90*/  LDSM.16.M88.4 R92, [R3+0x5800] ;  /* 0x00580000035c783b */ /* 0x000fee0000000200 */
[C---:B--2---:R-:W-:Y:S08]  /*11da0*/  HMMA.16816.F32 R20, R112.reuse, R96, R20 ;  /* 0x000000607014723c */ /* 0x044ff00000001814 */
[C---:B------:R-:W-:Y:S08]  /*11db0*/  HMMA.16816.F32 R24, R112.reuse, R98, R24 ;  /* 0x000000627018723c */ /* 0x040ff00000001818 */
[C---:B------:R-:W-:Y:S08]  /*11dc0*/  HMMA.16816.F32 R28, R112.reuse, R108, R28 ;  /* 0x0000006c701c723c */ /* 0x040ff0000000181c */
        /* <DEDUP_REMOVED lines=10> */
[C---:B----4-:R-:W-:Y:S08]  /*11e70*/  HMMA.16816.F32 R4, R116.reuse, R120, R4 ;  /* 0x000000787404723c */ /* 0x050ff00000001804 */
        /* <DEDUP_REMOVED lines=51> */
[----:B------:R-:W1:Y:S01]  /*121b0*/  MUFU.TANH R10, R10 ;  /* 0x0000000a000a7308 */ /* 0x000e620000002400 */
[----:B------:R-:W1:Y:S09]  /*121c0*/  S2R R32, SR_TID.X ;  /* 0x0000000000207919 */ /* 0x000e720000002100 */
        /* <DEDUP_REMOVED lines=18> */
[----:B------:R-:W1:Y:S10]  /*122f0*/  MUFU.TANH R107, R107 ;  /* 0x0000006b006b7308 */ /* 0x000e740000002400 */
[----:B------:R-:W1:Y:S10]  /*12300*/  MUFU.TANH R109, R109 ;  /* 0x0000006d006d7308 */ /* 0x000e740000002400 */
[----:B------:R-:W1:Y:S10]  /*12310*/  MUFU.TANH R33, R33 ;  /* 0x0000002100217308 */ /* 0x000e740000002400 */
[----:B------:R1:W1:Y:S01]  /*12320*/  MUFU.TANH R106, R35 ;  /* 0x00000023006a7308 */ /* 0x0002620000002400 */
        /* <DEDUP_REMOVED lines=88> */
.L_x_8707:
[----:B------:R-:W-:Y:S05]  /*128b0*/  BSYNC.RECONVERGENT B0 ;  /* 0x0000000000007941 */ /* 0x000fea0003800200 */
.L_x_8706:
        /* <DEDUP_REMOVED lines=40> */
.L_x_8705:
[----:B------:R-:W-:Y:S05]  /*12b40*/  BSYNC.RECONVERGENT B1 ;  /* 0x0000000000017941 */ /* 0x000fea0003800200 */
.L_x_8704:
[----:B--2---:R-:W2:Y:S01]  /*12b50*/  LD.E R87, desc[UR4][R84.64+0xdc] ;  /* 0x0000dc0454577980 */ /* 0x004ea2000c101900 */
[C---:B------:R-:W-:Y:S01]  /*12b60*/  ISETP.GE.AND P4, PT, R162.reuse, R159, PT ;  /* 0x0000009fa200720c */ /* 0x040fe20003f86270 */
[C---:B------:R-:W-:Y:S01]  /*12b70*/  VIADD R88, R162.reuse, 0xffffffe1 ;  /* 0xffffffe1a2587836 */ /* 0x040fe20000000000 */
[C---:B------:R-:W-:Y:S01]  /*12b80*/  ISETP.GE.AND P1, PT, R162.reuse, R157, PT ;  /* 0x0000009da200720c */ /* 0x040fe20003f26270 */
[C---:B------:R-:W-:Y:S01]  /*12b90*/  VIADD R28, R162.reuse, 0xffffffe9 ;  /* 0xffffffe9a21c7836 */ /* 0x040fe20000000000 */
[----:B-1----:R-:W-:Y:S01]  /*12ba0*/  FSEL R125, R125, -INF , P4 ;  /* 0xff8000007d7d7808 */ /* 0x002fe20002000000 */
[----:B------:R-:W-:Y:S01]  /*12bb0*/  VIADD R3, R162, 0xffffffe0 ;  /* 0xffffffe0a2037836 */ /* 0x000fe20000000000 */
[-C--:B------:R-:W-:Y:S01]  /*12bc0*/  ISETP.GE.AND P4, PT, R88, R159.reuse, PT ;  /* 0x0000009f5800720c */ /* 0x080fe20003f86270 */
[----:B------:R-:W-:Y:S01]  /*12bd0*/  VIADD R29, R162, 0xfffffff0 ;  /* 0xfffffff0a21d7836 */ /* 0x000fe20000000000 */
[----:B------:R-:W-:Y:S01]  /*12be0*/  FSEL R118, R110, -INF , P1 ;  /* 0xff8000006e767808 */ /* 0x000fe20000800000 */
[C---:B------:R-:W-:Y:S01]  /*12bf0*/  VIADD R24, R162.reuse, 0xfffffff1 ;  /* 0xfffffff1a2187836 */ /* 0x040fe20000000000 */
[----:B------:R-:W-:Y:S01]  /*12c00*/  FSEL R129, R129, -INF , P4 ;  /* 0xff80000081817808 */ /* 0x000fe20002000000 */
[----:B------:R-:W-:Y:S01]  /*12c10*/  VIADD R30, R162, 0xffffffe8 ;  /* 0xffffffe8a21e7836 */ /* 0x000fe20000000000 */
[----:B------:R-:W-:Y:S01]  /*12c20*/  ISETP.GE.AND P4, PT, R28, R159, PT ;  /* 0x0000009f1c00720c */ /* 0x000fe20003f86270 */
[C---:B------:R-:W-:Y:S01]  /*12c30*/  VIADD R20, R162.reuse, 0xfffffff8 ;  /* 0xfffffff8a2147836 */ /* 0x040fe20000000000 */
[-C--:B------:R-:W-:Y:S01]  /*12c40*/  ISETP.GE.AND P3, PT, R3, R157.reuse, PT ;  /* 0x0000009d0300720c */ /* 0x080fe20003f66270 */
        /* <DEDUP_REMOVED lines=9> */
[-C--:B------:R-:W-:Y:S02]  /*12ce0*/  ISETP.GE.AND P3, PT, R29, R159.reuse, PT ;  /* 0x0000009f1d00720c */ /* 0x080fe40003f66270 */
[----:B------:R-:W-:Y:S02]  /*12cf0*/  ISETP.GE.AND P4, PT, R24, R159, PT ;  /* 0x0000009f1800720c */ /* 0x000fe40003f86270 */
[----:B------:R-:W-:Y:S02]  /*12d00*/  FSEL R90, R9, -INF , P3 ;  /* 0xff800000095a7808 */ /* 0x000fe40001800000 */
[----:B------:R-:W-:Y:S01]  /*12d10*/  FSEL R86, R10, -INF , P4 ;  /* 0xff8000000a567808 */ /* 0x000fe20002000000 */
[----:B------:R-:W-:Y:S01]  /*12d20*/  VIADD R10, R162, 0x8 ;  /* 0x00000008a20a7836 */ /* 0x000fe20000000000 */
[-C--:B------:R-:W-:Y:S02]  /*12d30*/  ISETP.GE.AND P3, PT, R30, R157.reuse, PT ;  /* 0x0000009d1e00720c */ /* 0x080fe40003f66270 */
[----:B------:R-:W-:Y:S02]  /*12d40*/  ISETP.GE.AND P4, PT, R28, R157, PT ;  /* 0x0000009d1c00720c */ /* 0x000fe40003f86270 */
[----:B------:R-:W-:Y:S01]  /*12d50*/  FSEL R9, R6, -INF , P3 ;  /* 0xff80000006097808 */ /* 0x000fe20001800000 */
[----:B------:R-:W-:Y:S01]  /*12d60*/  VIADD R6, R162, 0x10 ;  /* 0x00000010a2067836 */ /* 0x000fe20000000000 */
[----:B------:R-:W-:Y:S02]  /*12d70*/  FSEL R7, R7, -INF , P4 ;  /* 0xff80000007077808 */ /* 0x000fe40002000000 */
[-C--:B------:R-:W-:Y:S02]  /*12d80*/  ISETP.GE.AND P3, PT, R20, R159.reuse, PT ;  /* 0x0000009f1400720c */ /* 0x080fe40003f66270 */
[----:B------:R-:W-:Y:S02]  /*12d90*/  ISETP.GE.AND P4, PT, R16, R159, PT ;  /* 0x0000009f1000720c */ /* 0x000fe40003f86270 */
[----:B------:R-:W-:Y:S01]  /*12da0*/  FSEL R110, R14, -INF , P3 ;  /* 0xff8000000e6e7808 */ /* 0x000fe20001800000 */
[----:B------:R-:W-:Y:S01]  /*12db0*/  VIADD R14, R162, 0x19 ;  /* 0x00000019a20e7836 */ /* 0x000fe20000000000 */
[----:B------:R-:W-:Y:S02]  /*12dc0*/  FSEL R115, R15, -INF , P4 ;  /* 0xff8000000f737808 */ /* 0x000fe40002000000 */
        /* <DEDUP_REMOVED lines=9> */
[----:B------:R-:W-:Y:S02]  /*12e60*/  ISETP.GE.AND P4, PT, R10, R159, PT ;  /* 0x0000009f0a00720c */ /* 0x000fe40003f86270 */
[----:B------:R-:W-:Y:S02]  /*12e70*/  FSEL R18, R18, -INF , P3 ;  /* 0xff80000012127808 */ /* 0x000fe40001800000 */
[----:B------:R-:W-:Y:S02]  /*12e80*/  FSEL R22, R22, -INF , P4 ;  /* 0xff80000016167808 */ /* 0x000fe40002000000 */
[----:B------:R-:W-:Y:S02]  /*12e90*/  ISETP.GE.AND P4, PT, R12, R157, PT ;  /* 0x0000009d0c00720c */ /* 0x000fe40003f86270 */
[-C--:B------:R-:W-:Y:S02]  /*12ea0*/  ISETP.GE.AND P3, PT, R8, R159.reuse, PT ;  /* 0x0000009f0800720c */ /* 0x080fe40003f66270 */
[----:B------:R-:W-:Y:S02]  /*12eb0*/  FSEL R21, R21, -INF , P4 ;  /* 0xff80000015157808 */ /* 0x000fe40002000000 */
[----:B------:R-:W-:Y:S02]  /*12ec0*/  FSEL R23, R23, -INF , P3 ;  /* 0xff80000017177808 */ /* 0x000fe40001800000 */
[-C--:B------:R-:W-:Y:S02]  /*12ed0*/  ISETP.GE.AND P4, PT, R4, R159.reuse, PT ;  /* 0x0000009f0400720c */ /* 0x080fe40003f86270 */
        /* <DEDUP_REMOVED lines=15> */
[----:B------:R-:W-:Y:S02]  /*12fd0*/  FSEL R125, R125, -INF , !P0 ;  /* 0xff8000007d7d7808 */ /* 0x000fe40004000000 */
[-C--:B------:R-:W-:Y:S02]  /*12fe0*/  ISETP.GE.AND P0, PT, R3, R159.reuse, PT ;  /* 0x0000009f0300720c */ /* 0x080fe40003f06270 */
[----:B------:R-:W-:Y:S02]  /*12ff0*/  FSEL R19, R128, -INF , !P6 ;  /* 0xff80000080137808 */ /* 0x000fe40007000000 */
[----:B------:R-:W-:Y:S02]  /*13000*/  FSEL R108, R109, -INF , P3 ;  /* 0xff8000006d6c7808 */ /* 0x000fe40001800000 */
[----:B------:R-:W-:Y:S02]  /*13010*/  FSEL R117, R117, -INF , P4 ;  /* 0xff80000075757808 */ /* 0x000fe40002000000 */
[----:B------:R-:W-:Y:S02]  /*13020*/  ISETP.GE.AND P1, PT, R30, R159, PT ;  /* 0x0000009f1e00720c */ /* 0x000fe40003f26270 */
        /* <DEDUP_REMOVED lines=25> */
[----:B------:R-:W-:Y:S02]  /*131c0*/  FSEL R89, R33, -INF , P1 ;  /* 0xff80000021597808 */ /* 0x000fe40000800000 */
[----:B------:R-:W-:Y:S02]  /*131d0*/  FSEL R123, R18, -INF , !P4 ;  /* 0xff800000127b7808 */ /* 0x000fe40006000000 */
[----:B------:R-:W-:Y:S02]  /*131e0*/  ISETP.GE.AND P1, PT, R30, R156, PT ;  /* 0x0000009c1e00720c */ /* 0x000fe40003f26270 */
[----:B------:R-:W-:Y:S02]  /*131f0*/  FSEL R15, R130, -INF , !P5 ;  /* 0xff800000820f7808 */ /* 0x000fe40006800000 */
[C---:B------:R-:W-:Y:S02]  /*13200*/  ISETP.GE.AND P4, PT, R6.reuse, R158, PT ;  /* 0x0000009e0600720c */ /* 0x040fe40003f86270 */
[----:B------:R-:W-:Y:S02]  /*13210*/  ISETP.GE.AND P6, PT, R6, R156, PT ;  /* 0x0000009c0600720c */ /* 0x000fe40003fc6270 */
[-C--:B------:R-:W-:Y:S02]  /*13220*/  ISETP.GE.AND P5, PT, R24, R158.reuse, PT ;  /* 0x0000009e1800720c */ /* 0x080fe40003fa6270 */
        /* <DEDUP_REMOVED lines=15> */
[----:B------:R-:W-:Y:S02]  /*13320*/  ISETP.GE.AND P1, PT, R12, R156, PT ;  /* 0x0000009c0c00720c */ /* 0x000fe40003f26270 */
[----:B------:R-:W-:Y:S02]  /*13330*/  FMNMX3.FTZ R6, R6, R110, R115, !PT ;  /* 0x0000006e06067276 */ /* 0x000fe40007810073 */
        /* <DEDUP_REMOVED lines=8> */
[----:B------:R-:W-:Y:S02]  /*133c0*/  FSEL R114, R114, -INF , !P5 ;  /* 0xff80000072727808 */ /* 0x000fe40006800000 */
[----:B------:R-:W-:Y:S02]  /*133d0*/  FMNMX3.FTZ R4, R2, R15, R13, !PT ;  /* 0x0000000f02047276 */ /* 0x000fe4000781000d */
[----:B------:R-:W-:Y:S02]  /*133e0*/  ISETP.GE.AND P5, PT, R8, R156, PT ;  /* 0x0000009c0800720c */ /* 0x000fe40003fa6270 */
[----:B------:R-:W-:Y:S02]  /*133f0*/  FSEL R121, R121, -INF , !P4 ;  /* 0xff80000079797808 */ /* 0x000fe40006000000 */
[----:B------:R-:W-:Y:S02]  /*13400*/  FSEL R135, R26, -INF , !P3 ;  /* 0xff8000001a877808 */ /* 0x000fe40005800000 */
[-C--:B------:R-:W-:Y:S02]  /*13410*/  ISETP.GE.AND P4, PT, R14, R158.reuse, PT ;  /* 0x0000009e0e00720c */ /* 0x080fe40003f86270 */
[----:B------:R-:W-:Y:S02]  /*13420*/  FSEL R119, R119, -INF , !P0 ;  /* 0xff80000077777808 */ /* 0x000fe40004000000 */
[----:B------:R-:W-:Y:S02]  /*13430*/  ISETP.GE.AND P3, PT, R3, R158, PT ;  /* 0x0000009e0300720c */ /* 0x000fe40003f66270 */
        /* <DEDUP_REMOVED lines=231> */
[----:B-----5:R-:W-:Y:S01]  /*142b0*/  F2FP.F16.F32.PACK_AB R91, R119, R108 ;  /* 0x0000006c775b723e */ /* 0x020fe200000000ff */
        /* <DEDUP_REMOVED lines=52> */
.L_x_8701:
        /* <DEDUP_REMOVED lines=10> */
.L_x_8722:
        /* <DEDUP_REMOVED lines=19> */
[C---:B------:R-:W-:Y:S01]  /*147d0*/  FMUL.FTZ R69, R7.reuse, R69 ;  /* 0x0000004507457220 */ /* 0x040fe20000410000 */
[----:B------:R-:W-:Y:S01]  /*147e0*/  FMUL.FTZ R64, R7, R64 ;  /* 0x0000004007407220 */ /* 0x000fe20000410000 */
[----:B----4-:R-:W-:Y:S01]  /*147f0*/  @P1 FMUL.FTZ R9, R9, 0.69314718246459960938 ;  /* 0x3f31721809091820 */ /* 0x010fe20000410000 */
[----:B------:R-:W-:Y:S01]  /*14800*/  LOP3.LUT R133, R133, 0x6, R8, 0xf8, !PT ;  /* 0x0000000685857812 */ /* 0x000fe200078ef808 */
[C---:B------:R-:W-:Y:S01]  /*14810*/  FMUL.FTZ R65, R7.reuse, R65 ;  /* 0x0000004107417220 */ /* 0x040fe20000410000 */
[----:B------:R-:W-:Y:S01]  /*14820*/  SHF.L.U32 R8, R0, 0x3, RZ ;  /* 0x0000000300087819 */ /* 0x000fe200000006ff */
[----:B-----5:R-:W-:Y:S01]  /*14830*/  @P1 FFMA.FTZ R2, R4, R86, R9 ;  /* 0x0000005604021223 */ /* 0x020fe20000010009 */
[C---:B------:R-:W-:Y:S01]  /*14840*/  FMUL.FTZ R60, R7.reuse, R60 ;  /* 0x0000003c073c7220 */ /* 0x040fe20000410000 */
[C---:B------:R-:W-:Y:S01]  /*14850*/  FMUL.FTZ R61, R7.reuse, R61 ;  /* 0x0000003d073d7220 */ /* 0x040fe20000410000 */
        /* <DEDUP_REMOVED lines=80> */
[----:B------:R-:W4:Y:S01]  /*14d60*/  LD.E R9, desc[UR4][R84.64+0x60] ;  /* 0x0000600454097980 */ /* 0x000f22000c101900 */
[----:B------:R-:W-:-:S03]  /*14d70*/  IMAD.SHL.U32 R3, R0, 0x4, RZ ;  /* 0x0000000400037824 */ /* 0x000fc600078e00ff */
[----:B--2---:R1:W5:Y:S01]  /*14d80*/  LD.E R52, desc[UR4][R84.64+0xcc] ;  /* 0x0000cc0454347980 */ /* 0x004362000c101900 */
[----:B------:R-:W-:Y:S01]  /*14d90*/  IMAD.SHL.U32 R147, R147, 0x40, RZ ;  /* 0x0000004093937824 */ /* 0x000fe200078e00ff */
[----:B------:R-:W-:Y:S02]  /*14da0*/  LOP3.LUT R13, R3, 0xd8, RZ, 0xc0, !PT ;  /* 0x000000d8030d7812 */ /* 0x000fe400078ec0ff */
[----:B------:R1:W5:Y:S01]  /*14db0*/  LD.E.64 R62, desc[UR4][R84.64+0x78] ;  /* 0x00007804543e7980 */ /* 0x000362000c101b00 */
[----:B------:R-:W-:Y:S02]  /*14dc0*/  LOP3.LUT P0, RZ, R0, 0x3, RZ, 0xc0, !PT ;  /* 0x0000000300ff7812 */ /* 0x000fe4000780c0ff */
[----:B---3--:R-:W-:Y:S01]  /*14dd0*/  LOP3.LUT R6, R13, 0x18, R132, 0x78, !PT ;  /* 0x000000180d067812 */ /* 0x008fe200078e7884 */
[----:B------:R1:W5:Y:S01]  /*14de0*/  LD.E.64 R60, desc[UR4][R84.64+0xa8] ;  /* 0x0000a804543c7980 */ /* 0x000362000c101b00 */
[----:B----4-:R-:W-:Y:S02]  /*14df0*/  LOP3.LUT R7, R132, 0x30, RZ, 0xc0, !PT ;  /* 0x0000003084077812 */ /* 0x010fe400078ec0ff */
[----:B------:R-:W-:-:S02]  /*14e00*/  LOP3.LUT R6, R6, 0xf24, R3, 0xf8, !PT ;  /* 0x00000f2406067812 */ /* 0x000fc400078ef803 */
[----:B------:R-:W-:Y:S02]  /*14e10*/  LOP3.LUT R58, R7, 0x7, R4, 0xf8, !PT ;  /* 0x00000007073a7812 */ /* 0x000fe400078ef804 */
[----:B------:R-:W-:Y:S01]  /*14e20*/  LEA R53, R6, UR6, 0x2 ;  /* 0x0000000606357c11 */ /* 0x000fe2000f8e10ff */
[----:B------:R-:W-:Y:S06]  /*14e30*/  BAR.SYNC.DEFER_BLOCKING 0x0 ;  /* 0x0000000000007b1d */ /* 0x000fec0000010000 */
        /* <DEDUP_REMOVED lines=17> */
[----:B-1----:R-:W-:Y:S01]  /*14f50*/  IMAD.IADD R53, R148, 0x1, -R147 ;  /* 0x0000000194357824 */ /* 0x002fe200078e0a93 */
        /* <DEDUP_REMOVED lines=9> */
.L_x_8711:
[----:B------:R-:W-:Y:S05]  /*14ff0*/  BSYNC.RECONVERGENT B0 ;  /* 0x0000000000007941 */ /* 0x000fea0003800200 */
.L_x_8710:
        /* <DEDUP_REMOVED lines=9> */
[C---:B------:R-:W-:Y:S02]  /*15090*/  LOP3.LUT R57, R3.reuse, 0x20, RZ, 0xfc, !PT ;  /* 0x0000002003397812 */ /* 0x040fe400078efcff */
[-C--:B------:R-:W-:Y:S01]  /*150a0*/  ISETP.GE.AND P1, PT, R2, R147.reuse, PT ;  /* 0x000000930200720c */ /* 0x080fe20003f26270 */
[----:B------:R-:W-:Y:S01]  /*150b0*/  VIADD R2, R0, 0x30 ;  /* 0x0000003000027836 */ /* 0x000fe20000000000 */
[----:B------:R-:W-:Y:S01]  /*150c0*/  ISETP.GE.AND P5, PT, R52, R147, PT ;  /* 0x000000933400720c */ /* 0x000fe20003fa6270 */
[----:B------:R-:W-:Y:S01]  /*150d0*/  IMAD R0, R0, 0x60, R3 ;  /* 0x0000006000007824 */ /* 0x000fe200078e0203 */
[----:B------:R-:W-:-:S02]  /*150e0*/  LOP3.LUT R53, R3, 0x40, RZ, 0xfc, !PT ;  /* 0x0000004003357812 */ /* 0x000fc400078efcff */
[----:B------:R-:W-:Y:S02]  /*150f0*/  ISETP.GE.AND P6, PT, R2, R147, PT ;  /* 0x000000930200720c */ /* 0x000fe40003fc6270 */
[----:B------:R-:W-:-:S04]  /*15100*/  IADD3 R59, P0, PT, R0, R55, RZ ;  /* 0x00000037003b7210 */ /* 0x000fc80007f1e0ff */
        /* <DEDUP_REMOVED lines=10> */
.L_x_8713:
[----:B------:R-:W-:Y:S05]  /*151b0*/  BSYNC.RECONVERGENT B0 ;  /* 0x0000000000007941 */ /* 0x000fea0003800200 */
.L_x_8712:
        /* <DEDUP_REMOVED lines=14> */
.L_x_8715:
[----:B------:R-:W-:Y:S05]  /*152a0*/  BSYNC.RECONVERGENT B0 ;  /* 0x0000000000007941 */ /* 0x000fea0003800200 */
.L_x_8714:
        /* <DEDUP_REMOVED lines=14> */
.L_x_8717:
[----:B------:R-:W-:Y:S05]  /*15390*/  BSYNC.RECONVERGENT B0 ;  /* 0x0000000000007941 */ /* 0x000fea0003800200 */
.L_x_8716:
[----:B------:R-:W-:-:S04]  /*153a0*/  MOV R147, 0x0 ;  /* 0x0000000000937802 */ /* 0x000fc80000000f00 */
[----:B-1234-:R-:W-:Y:S05]  /*153b0*/  @P6 RET.REL.NODEC R146 `(_ZN5flash24flash_fwd_splitkv_kernelI23Flash_fwd_kernel_traitsILi96ELi64ELi64ELi4ELb0ELb0EN7cutlass6half_tE19Flash_kernel_traitsILi96ELi64ELi64ELi4ES3_EELb0ELb1ELb0ELb0ELb0ELb1ELb1ELb1EEEvNS_16Flash_fwd_paramsE) ;  /* 0xfffffeac92106950 */ /* 0x01efea0003c3ffff */
        /* <DEDUP_REMOVED lines=10> */
[----:B-1----:R-:W-:Y:S05]  /*15460*/  @P0 RET.REL.NODEC R146 `(_ZN5flash24flash_fwd_splitkv_kernelI23Flash_fwd_kernel_traitsILi96ELi64ELi64ELi4ELb0ELb0EN7cutlass6half_tE19Flash_kernel_traitsILi96ELi64ELi64ELi4ES3_EELb0ELb1ELb0ELb0ELb0ELb1ELb1ELb1EEEvNS_16Flash_fwd_paramsE) ;  /* 0xfffffea892e40950 */ /* 0x002fea0003c3ffff */
[----:B------:R-:W-:Y:S01]  /*15470*/  LEA R2, P0, R59, R62, 0x2 ;  /* 0x0000003e3b027211 */ /* 0x000fe200078010ff */
[----:B------:R-:W-:-:S03]  /*15480*/  IMAD.MOV.U32 R147, RZ, RZ, 0x0 ;  /* 0x00000000ff937424 */ /* 0x000fc600078e00ff */
[----:B------:R-:W-:-:S05]  /*15490*/  LEA.HI.X R3, R59, R63, R55, 0x2, P0 ;  /* 0x0000003f3b037211 */ /* 0x000fca00000f1437 */
[----:B------:R1:W-:Y:S02]  /*154a0*/  ST.E.128 desc[UR4][R2.64+0x4900], R4 ;  /* 0x0049000402007985 */ /* 0x0003e4000c101d04 */
[----:B-1----:R-:W-:Y:S05]  /*154b0*/  RET.REL.NODEC R146 `(_ZN5flash24flash_fwd_splitkv_kernelI23Flash_fwd_kernel_traitsILi96ELi64ELi64ELi4ELb0ELb0EN7cutlass6half_tE19Flash_kernel_traitsILi96ELi64ELi64ELi4ES3_EELb0ELb1ELb0ELb0ELb0ELb1ELb1ELb1EEEvNS_16Flash_fwd_paramsE) ;  /* 0xfffffea892d07950 */ /* 0x002fea0003c3ffff */
.L_x_8709:
[----:B------:R-:W-:Y:S01]  /*154c0*/  MOV R5, 0x2 ;  /* 0x0000000200057802 */ /* 0x000fe20000000f00 */
[----:B------:R-:W-:Y:S01]  /*154d0*/  IMAD.MOV.U32 R0, RZ, RZ, 0x1f ;  /* 0x0000001fff007424 */ /* 0x000fe200078e00ff */
[----:B------:R-:W-:-:S07]  /*154e0*/  MOV R2, 0xffffffff ;  /* 0xffffffff00027802 */ /* 0x000fce0000000f00 */
[----:B-1---5:R-:W-:Y:S05]  /*154f0*/  WARPSYNC.COLLECTIVE R2, `(.L_x_8718) ;  /* 0x0000000002087348 */ /* 0x022fea0003c00000 */
[----:B------:R2:W3:Y:S02]  /*15500*/  SHFL.BFLY P0, R11, R165, R5, R0 ;  /* 0x0c000005a50b7389 */ /* 0x0004e40000000000 */
[----:B-123-5:R-:W-:Y:S05]  /*15510*/  ENDCOLLECTIVE ;  /* 0x000000000000791b */ /* 0x02efea0003800000 */
.L_x_8718:
[----:B------:R-:W-:Y:S02]  /*15520*/  IMAD.MOV.U32 R8, RZ, RZ, R11 ;  /* 0x000000ffff087224 */ /* 0x000fe400078e000b */
[----:B------:R-:W-:Y:S02]  /*15530*/  IMAD.MOV.U32 R5, RZ, RZ, 0x1 ;  /* 0x00000001ff057424 */ /* 0x000fe400078e00ff */
[----:B------:R-:W-:-:S05]  /*15540*/  FADD.FTZ R8, R8, R165 ;  /* 0x000000a508087221 */ /* 0x000fca0000010000 */
[----:B------:R-:W-:-:S07]  /*15550*/  MOV R165, R8 ;  /* 0x0000000800a57202 */ /* 0x000fce0000000f00 */
[----:B------:R-:W-:Y:S05]  /*15560*/  WARPSYNC.COLLECTIVE R2, `(.L_x_8719) ;  /* 0x0000000002087348 */ /* 0x000fea0003c00000 */
[----:B------:R1:W2:Y:S02]  /*15570*/  SHFL.BFLY P0, R11, R165, R5, R0 ;  /* 0x0c000005a50b7389 */ /* 0x0002a40000000000 */
[----:B-12---:R-:W-:Y:S05]  /*15580*/  ENDCOLLECTIVE ;  /* 0x000000000000791b */ /* 0x006fea0003800000 */
.L_x_8719:
[----:B------:R-:W-:Y:S01]  /*15590*/  MOV R165, R163 ;  /* 0x000000a300a57202 */ /* 0x000fe20000000f00 */
[----:B------:R-:W-:Y:S01]  /*155a0*/  IMAD.MOV.U32 R5, RZ, RZ, 0x2 ;  /* 0x00000002ff057424 */ /* 0x000fe200078e00ff */
[----:B------:R-:W-:-:S07]  /*155b0*/  MOV R7, R11 ;  /* 0x0000000b00077202 */ /* 0x000fce0000000f00 */
[----:B------:R-:W-:Y:S05]  /*155c0*/  WARPSYNC.COLLECTIVE R2, `(.L_x_8720) ;  /* 0x0000000002087348 */ /* 0x000fea0003c00000 */
[----:B------:R1:W2:Y:S02]  /*155d0*/  SHFL.BFLY P0, R11, R165, R5, R0 ;  /* 0x0c000005a50b7389 */ /* 0x0002a40000000000 */
[----:B-12---:R-:W-:Y:S05]  /*155e0*/  ENDCOLLECTIVE ;  /* 0x000000000000791b */ /* 0x006fea0003800000 */
.L_x_8720:
[----:B------:R-:W-:Y:S01]  /*155f0*/  FADD.FTZ R10, R8, R7 ;  /* 0x00000007080a7221 */ /* 0x000fe20000010000 */
[----:B------:R-:W-:Y:S01]  /*15600*/  FADD.FTZ R6, R11, R163 ;  /* 0x000000a30b067221 */ /* 0x000fe20000010000 */
[----:B------:R-:W-:-:S04]  /*15610*/  MOV R5, 0x1 ;  /* 0x0000000100057802 */ /* 0x000fc80000000f00 */
[----:B------:R-:W-:-:S07]  /*15620*/  MOV R165, R6 ;  /* 0x0000000600a57202 */ /* 0x000fce0000000f00 */
[----:B------:R-:W-:Y:S05]  /*15630*/  WARPSYNC.COLLECTIVE R2, `(.L_x_8721) ;  /* 0x0000000002087348 */ /* 0x000fea0003c00000 */
[----:B------:R1:W2:Y:S02]  /*15640*/  SHFL.BFLY P0, R11, R165, R5, R0 ;  /* 0x0c000005a50b7389 */ /* 0x0002a40000000000 */
[----:B-12---:R-:W-:Y:S05]  /*15650*/  ENDCOLLECTIVE ;  /* 0x000000000000791b */ /* 0x006fea0003800000 */
.L_x_8721:
[----:B------:R-:W-:Y:S05]  /*15660*/  BRA `(.L_x_8722) ;  /* 0xfffffff0000c7947 */ /* 0x000fea000383ffff */
.L_x_8723:
        /* <DEDUP_REMOVED lines=9> */
.L_x_11709:


//--------------------- .text._ZN5flash24flash_fwd_splitkv_kernelI23Flash_fwd_kernel_traitsILi96ELi64ELi64ELi4ELb0ELb0EN7cutlass6half_tE19Flash_kernel_traitsILi96ELi64ELi64ELi4ES3_EELb0ELb0ELb0ELb1ELb1ELb0ELb0ELb0EEEvNS_16Flash_fwd_paramsE --------------------------
	.section	.text._ZN5flash24flash_fwd_splitkv_kernelI23Flash_fwd_kernel_traitsILi96ELi64ELi64ELi4ELb0ELb0EN7cutlass6half_tE19Flash_kernel_traitsILi96ELi64ELi64ELi4ES3_EELb0ELb0ELb0ELb1ELb1ELb0ELb0ELb0EEEvNS_16Flash_fwd_paramsE,"ax",@progbits
	.align	128
        .global         _ZN5flash24flash_fwd_splitkv_kernelI23Flash_fwd_kernel_traitsILi96ELi64ELi64ELi4ELb0ELb0EN7cutlass6half_tE19Flash_kernel_traitsILi96ELi64ELi64ELi4ES3_EELb0ELb0ELb0ELb1ELb1ELb0ELb0ELb0EEEvNS_16Flash_fwd_paramsE
        .type           _ZN5flash24flash_fwd_splitkv_kernelI23Flash_fwd_kernel_traitsILi96ELi64ELi64ELi4ELb0ELb0EN7cutlass6half_tE19Flash_kernel_traitsILi96ELi64ELi64ELi4ES3_EELb0ELb0ELb0ELb1ELb1ELb0ELb0ELb0EEEvNS_16Flash_fwd_paramsE,@function
        .size           _ZN5flash24flash_fwd_splitkv_kernelI23Flash_fwd_kernel_traitsILi96ELi64ELi64ELi4ELb0ELb0EN7cutlass6half_tE19Flash_kernel_traitsILi96ELi64ELi64ELi4ES3_EELb0ELb0ELb0ELb1ELb1ELb0ELb0ELb0EEEvNS_16Flash_fwd_paramsE,(.L_x_11710 - _ZN5flash24flash_fwd_splitkv_kernelI23Flash_fwd_kernel_traitsILi96ELi64ELi64ELi4ELb0ELb0EN7cutlass6half_tE19Flash_kernel_traitsILi96ELi64ELi64ELi4ES3_EELb0ELb0ELb0ELb1ELb1ELb0ELb0ELb0EEEvNS_16Flash_fwd_paramsE)
        .other          _ZN5flash24flash_fwd_splitkv_kernelI23Flash_fwd_kernel_traitsILi96ELi64ELi64ELi4ELb0ELb0EN7cutlass6half_tE19Flash_kernel_traitsILi96ELi64ELi64ELi4ES3_EELb0ELb0ELb0ELb1ELb1ELb0ELb0ELb0EEEvNS_16Flash_fwd_paramsE,@"STO_CUDA_ENTRY STV_DEFAULT"
_ZN5flash24flash_fwd_splitkv_kernelI23Flash_fwd_kernel_traitsILi96ELi64ELi64ELi4ELb0ELb0EN7cutlass6half_tE19Flash_kernel_traitsILi96ELi64ELi64ELi4ES3_EELb0ELb0ELb0ELb1ELb1ELb0ELb0ELb0EEEvNS_16Flash_fwd_paramsE:
.text._ZN5flash24flash_fwd_splitkv_kernelI23Flash_fwd_kernel_traitsILi96ELi64ELi64ELi4ELb0ELb0EN7cutlass6half_tE19Flash_kernel_traitsILi96ELi64ELi64ELi4ES3_EELb0ELb0ELb0ELb1ELb1ELb0ELb0ELb0EEEvNS_16Flash_fwd_paramsE:
[----:B------:R-:W-:Y:S01]  /*0000*/  LDC R1, c[0x0][0x37c] ;  /* 0x0000df00ff017b82 */ /* 0x000fe20000000800 */
[----:B------:R-:W1:Y:S07]  /*0010*/  S2R R157, SR_CTAID.X ;  /* 0x00000000009d7919 */ /* 0x000e6e0000002500 */
[----:B------:R-:W2:Y:S01]  /*0020*/  LDC.64 R2, c[0x0][0x348] ;  /* 0x0000d200ff027b82 */ /* 0x000ea20000000a00 */
[----:B------:R-:W-:Y:S01]  /*0030*/  BSSY.RECONVERGENT B2, `(.L_x_8724) ;  /* 0x0000005000027945 */ /* 0x000fe20003800200 */
[----:B------:R-:W-:Y:S01]  /*0040*/  MOV R154, 0x80 ;  /* 0x00000080009a7802 */ /* 0x000fe20000000f00 */
[----:B------:R-:W3:Y:S01]  /*0050*/  S2R R156, SR_CTAID.Y ;  /* 0x00000000009c7919 */ /* 0x000ee20000002600 */
[----:B------:R-:W4:Y:S05]  /*0060*/  S2R R155, SR_CTAID.Z ;  /* 0x00000000009b7919 */ /* 0x000f2a0000002700 */
[----:B-1234-:R-:W-:Y:S05]  /*0070*/  CALL.REL.NOINC `($_ZN5flash24flash_fwd_splitkv_kernelI23Flash_fwd_kernel_traitsILi96ELi64ELi64ELi4ELb0ELb0EN7cutlass6half_tE19Flash_kernel_traitsILi96ELi64ELi64ELi4ES3_EELb0ELb0ELb0ELb1ELb1ELb0ELb0ELb0EEEvNS_16Flash_fwd_paramsE$_ZN5flash30compute_attn_1rowblock_splitkvI23Flash_fwd_kernel_traitsILi96ELi64ELi64ELi4ELb0ELb0EN7cutlass6half_tE19Flash_kernel_traitsILi96ELi64ELi64ELi4ES3_EELb0ELb0ELb0ELb1ELb1ELb0ELb0ELb0ENS_16Flash_fwd_paramsEEEvRKT8_iiiii) ;  /* 0x0000000000087944 */ /* 0x01efea0003c00000 */
[----:B------:R-:W-:Y:S05]  /*0080*/  BSYNC.RECONVERGENT B2 ;  /* 0x0000000000027941 */ /* 0x000fea0003800200 */
.L_x_8724:
[----:B------:R-:W-:Y:S05]  /*0090*/  EXIT ;  /* 0x000000000000794d */ /* 0x000fea0003800000 */
        .type           $_ZN5flash24flash_fwd_splitkv_kernelI23Flash_fwd_kernel_traitsILi96ELi64ELi64ELi4ELb0ELb0EN7cutlass6half_tE19Flash_kernel_traitsILi96ELi64ELi64ELi4ES3_EELb0ELb0ELb0ELb1ELb1ELb0ELb0ELb0EEEvNS_16Flash_fwd_paramsE$_ZN5flash30compute_attn_1rowblock_splitkvI23Flash_fwd_kernel_traitsILi96ELi64ELi64ELi4ELb0ELb0EN7cutlass6half_tE19Flash_kernel_traitsILi96ELi64ELi64ELi4ES3_EELb0ELb0ELb0ELb1ELb1ELb0ELb0ELb0ENS_16Flash_fwd_paramsEEEvRKT8_iiiii,@function
        .size           $_ZN5flash24flash_fwd_splitkv_kernelI23Flash_fwd_kernel_traitsILi96ELi64ELi64ELi4ELb0ELb0EN7cutlass6half_tE19Flash_kernel_traitsILi96ELi64ELi64ELi4ES3_EELb0ELb0ELb0ELb1ELb1ELb0ELb0ELb0EEEvNS_16Flash_fwd_paramsE$_ZN5flash30compute_attn_1rowblock_splitkvI23Flash_fwd_kernel_traitsILi96ELi64ELi64ELi4ELb0ELb0EN7cutlass6half_tE19Flash_kernel_traitsILi96ELi64ELi64ELi4ES3_EELb0ELb0ELb0ELb1ELb1ELb0ELb0ELb0ENS_16Flash_fwd_paramsEEEvRKT8_iiiii,(.L_x_11710 - $_ZN5flash24flash_fwd_splitkv_kernelI23Flash_fwd_kernel_traitsILi96ELi64ELi64ELi4ELb0ELb0EN7cutlass6half_tE19Flash_kernel_traitsILi96ELi64ELi64ELi4ES3_EELb0ELb0ELb0ELb1ELb1ELb0ELb0ELb0EEEvNS_16Flash_fwd_paramsE$_ZN5flash30compute_attn_1rowblock_splitkvI23Flash_fwd_kernel_traitsILi96ELi64ELi64ELi4ELb0ELb0EN7cutlass6half_tE19Flash_kernel_traitsILi96ELi64ELi64ELi4ES3_EELb0ELb0ELb0ELb1ELb1ELb0ELb0ELb0ENS_16Flash_fwd_paramsEEEvRKT8_iiiii)
$_ZN5flash24flash_fwd_splitkv_kernelI23Flash_fwd_kernel_traitsILi96ELi64ELi64ELi4ELb0ELb0EN7cutlass6half_tE19Flash_kernel_traitsILi96ELi64ELi64ELi4ES3_EELb0ELb0ELb0ELb1ELb1ELb0ELb0ELb0EEEvNS_16Flash_fwd_paramsE$_ZN5flash30compute_attn_1rowblock_splitkvI23Flash_fwd_kernel_traitsILi96ELi64ELi64ELi4ELb0ELb0EN7cutlass6half_tE19Flash_kernel_traitsILi96ELi64ELi64ELi4ES3_EELb0ELb0ELb0ELb1ELb1ELb0ELb0ELb0ENS_16Flash_fwd_paramsEEEvRKT8_iiiii:
        /* <DEDUP_REMOVED lines=24> */
.L_x_8728:
[----:B------:R-:W-:Y:S05]  /*0220*/  BSYNC.RECONVERGENT B0 ;  /* 0x0000000000007941 */ /* 0x000fea0003800200 */
.L_x_8727:
[----:B-----5:R-:W-:Y:S02]  /*0230*/  IADD3 R7, PT, PT, R7, R0, -R9 ;  /* 0x0000000007077210 */ /* 0x020fe40007ffe809 */
.L_x_8726:
[----:B------:R-:W-:Y:S05]  /*0240*/  BSYNC.RECONVERGENT B1 ;  /* 0x0000000000017941 */ /* 0x000fea0003800200 */
.L_x_8725:
[----:B------:R-:W-:Y:S01]  /*0250*/  IMAD.SHL.U32 R5, R157, 0x40, RZ ;  /* 0x000000409d057824 */ /* 0x000fe200078e00ff */
[----:B------:R-:W-:Y:S01]  /*0260*/  MOV R10, R154 ;  /* 0x0000009a000a7202 */ /* 0x000fe20000000f00 */
[----:B------:R-:W-:-:S03]  /*0270*/  IMAD.MOV.U32 R11, RZ, RZ, 0x0 ;  /* 0x00000000ff0b7424 */ /* 0x000fc600078e00ff */
[----:B-----5:R-:W-:-:S13]  /*0280*/  ISETP.GT.AND P0, PT, R162, R5, PT ;  /* 0x00000005a200720c */ /* 0x020fda0003f04270 */
[----:B-1----:R-:W-:Y:S05]  /*0290*/  @!P0 RET.REL.NODEC R10 `(_ZN5flash24flash_fwd_splitkv_kernelI23Flash_fwd_kernel_traitsILi96ELi64ELi64ELi4ELb0ELb0EN7cutlass6half_tE19Flash_kernel_traitsILi96ELi64ELi64ELi4ES3_EELb0ELb0ELb0ELb1ELb1ELb0ELb0ELb0EEEvNS_16Flash_fwd_paramsE) ;  /* 0xfffffffc0a588950 */ /* 0x002fea0003c3ffff */
[----:B------:R-:W-:Y:S01]  /*02a0*/  VIADD R11, R0, 0x3f ;  /* 0x0000003f000b7836 */ /* 0x000fe20000000000 */
[----:B------:R-:W1:Y:S01]  /*02b0*/  S2R R136, SR_TID.X ;  /* 0x0000000000887919 */ /* 0x000e620000002100 */
[----:B------:R-:W-:-:S03]  /*02c0*/  VIADD R7, R7, 0x3f ;  /* 0x0000003f07077836 */ /* 0x000fc60000000000 */
[----:B------:R-:W-:Y:S02]  /*02d0*/  SHF.R.S32.HI R4, RZ, 0x1f, R11 ;  /* 0x0000001fff047819 */ /* 0x000fe4000001140b */
[----:B------:R-:W-:Y:S02]  /*02e0*/  SHF.R.S32.HI R0, RZ, 0x1f, R7 ;  /* 0x0000001fff007819 */ /* 0x000fe40000011407 */
[----:B------:R-:W-:Y:S02]  /*02f0*/  LEA.HI R4, R4, R11, RZ, 0x6 ;  /* 0x0000000b04047211 */ /* 0x000fe400078f30ff */
[----:B------:R-:W-:Y:S02]  /*0300*/  LEA.HI R0, R0, R7, RZ, 0x6 ;  /* 0x0000000700007211 */ /* 0x000fe400078f30ff */
[----:B------:R-:W-:Y:S02]  /*0310*/  SHF.R.S32.HI R4, RZ, 0x6, R4 ;  /* 0x00000006ff047819 */ /* 0x000fe40000011404 */
[----:B------:R-:W-:-:S04]  /*0320*/  SHF.R.S32.HI R7, RZ, 0x6, R0 ;  /* 0x00000006ff077819 */ /* 0x000fc80000011400 */
[----:B------:R-:W-:-:S04]  /*0330*/  VIMNMX R84, PT, PT, R4, R7, PT ;  /* 0x0000000704547248 */ /* 0x000fc80003fe0100 */
[----:B------:R-:W-:-:S13]  /*0340*/  ISETP.GT.AND P0, PT, R84, RZ, PT ;  /* 0x000000ff5400720c */ /* 0x000fda0003f04270 */
[----:B-1----:R-:W-:Y:S05]  /*0350*/  @P0 BRA `(.L_x_8729) ;  /* 0x0000000000d00947 */ /* 0x002fea0003800000 */
[----:B------:R-:W2:Y:S04]  /*0360*/  LD.E.64 R10, desc[UR4][R2.64+0x88] ;  /* 0x00008804020a7980 */ /* 0x000ea8000c101b00 */
[----:B------:R-:W3:Y:S04]  /*0370*/  LD.E.64 R14, desc[UR4][R2.64+0x80] ;  /* 0x00008004020e7980 */ /* 0x000ee8000c101b00 */
[----:B------:R-:W4:Y:S04]  /*0380*/  LD.E.64 R8, desc[UR4][R2.64+0x90] ;  /* 0x0000900402087980 */ /* 0x000f28000c101b00 */
[----:B------:R-:W5:Y:S04]  /*0390*/  LD.E R0, desc[UR4][R2.64+0x60] ;  /* 0x0000600402007980 */ /* 0x000f68000c101900 */
[----:B------:R-:W5:Y:S04]  /*03a0*/  LD.E.64 R6, desc[UR4][R2.64+0x70] ;  /* 0x0000700402067980 */ /* 0x000f68000c101b00 */
[----:B------:R1:W5:Y:S01]  /*03b0*/  LD.E.64 R12, desc[UR4][R2.64+0xa0] ;  /* 0x0000a004020c7980 */ /* 0x000362000c101b00 */
[----:B------:R-:W-:-:S02]  /*03c0*/  IMAD.SHL.U32 R4, R136, 0x8, RZ ;  /* 0x0000000888047824 */ /* 0x000fc400078e00ff */
[----:B------:R-:W-:-:S03]  /*03d0*/  IMAD.MOV.U32 R17, RZ, RZ, RZ ;  /* 0x000000ffff117224 */ /* 0x000fc600078e00ff */
[----:B------:R-:W-:Y:S02]  /*03e0*/  LOP3.LUT R16, R4, 0x18, RZ, 0xc0, !PT ;  /* 0x0000001804107812 */ /* 0x000fe400078ec0ff */
[----:B-1----:R-:W-:Y:S02]  /*03f0*/  SHF.R.U32.HI R3, RZ, 0x2, R136 ;  /* 0x00000002ff037819 */ /* 0x002fe40000011688 */
[----:B------:R-:W-:Y:S01]  /*0400*/  LOP3.LUT P2, R136, R136, 0x3, RZ, 0xc0, !PT ;  /* 0x0000000388887812 */ /* 0x000fe2000784c0ff */
[----:B--2---:R-:W-:Y:S02]  /*0410*/  IMAD R4, R11, R5, RZ ;  /* 0x000000050b047224 */ /* 0x004fe400078e02ff */
[----:B------:R-:W-:-:S05]  /*0420*/  IMAD.WIDE.U32 R16, R5, R10, R16 ;  /* 0x0000000a05107225 */ /* 0x000fca00078e0010 */
[----:B------:R-:W-:Y:S01]  /*0430*/  IADD3 R17, PT, PT, R17, R4, RZ ;  /* 0x0000000411117210 */ /* 0x000fe20007ffe0ff */
[-C--:B---3--:R-:W-:Y:S02]  /*0440*/  IMAD R4, R15, R156.reuse, RZ ;  /* 0x0000009c0f047224 */ /* 0x088fe400078e02ff */
        /* <DEDUP_REMOVED lines=13> */
[C---:B------:R-:W-:Y:S02]  /*0520*/  IADD3 R9, P0, PT, R2.reuse, R3, RZ ;  /* 0x0000000302097210 */ /* 0x040fe40007f1e0ff */
[C---:B------:R-:W-:Y:S01]  /*0530*/  ISETP.GE.OR P2, PT, R3.reuse, R162, P2 ;  /* 0x000000a20300720c */ /* 0x040fe20001746670 */
[----:B------:R-:W-:Y:S01]  /*0540*/  VIADD R3, R3, 0x20 ;  /* 0x0000002003037836 */ /* 0x000fe20000000000 */
[----:B------:R-:W-:Y:S02]  /*0550*/  LEA.HI.X.SX32 R2, R2, RZ, 0x1, P0 ;  /* 0x000000ff02027211 */ /* 0x000fe400000f0eff */
[----:B------:R-:W-:-:S02]  /*0560*/  LEA R6, P0, R9, R12, 0x2 ;  /* 0x0000000c09067211 */ /* 0x000fc400078010ff */
[----:B------:R-:W-:Y:S02]  /*0570*/  LEA.HI.X R5, R8, R7, R5, 0x1, P1 ;  /* 0x0000000708057211 */ /* 0x000fe400008f0c05 */
[----:B------:R-:W-:Y:S02]  /*0580*/  LEA.HI.X R7, R9, R13, R2, 0x2, P0 ;  /* 0x0000000d09077211 */ /* 0x000fe400000f1402 */
[----:B------:R-:W-:Y:S01]  /*0590*/  ISETP.GE.AND P0, PT, R3, R162, PT ;  /* 0x000000a20300720c */ /* 0x000fe20003f06270 */
[----:B------:R-:W-:Y:S01]  /*05a0*/  ST.E.128 desc[UR4][R4.64], RZ ;  /* 0x000000ff04007985 */ /* 0x000fe2000c101d04 */
[----:B------:R-:W-:Y:S02]  /*05b0*/  LEA R8, P1, R10, R4, 0x6 ;  /* 0x000000040a087211 */ /* 0x000fe400078230ff */
[----:B------:R-:W-:Y:S01]  /*05c0*/  ISETP.NE.OR P0, PT, R136, RZ, P0 ;  /* 0x000000ff8800720c */ /* 0x000fe20000705670 */
[----:B------:R-:W-:Y:S01]  /*05d0*/  ST.E.128 desc[UR4][R4.64+0x40], RZ ;  /* 0x000040ff04007985 */ /* 0x000fe2000c101d04 */
[----:B------:R-:W-:-:S02]  /*05e0*/  LEA.HI.X R9, R10, R5, R11, 0x6, P1 ;  /* 0x000000050a097211 */ /* 0x000fc400008f340b */
[----:B------:R-:W-:Y:S01]  /*05f0*/  @!P2 MOV R11, 0x7f800000 ;  /* 0x7f800000000ba802 */ /* 0x000fe20000000f00 */
[----:B------:R-:W-:Y:S04]  /*0600*/  ST.E.128 desc[UR4][R4.64+0x80], RZ ;  /* 0x000080ff04007985 */ /* 0x000fe8000c101d04 */
[----:B------:R-:W-:Y:S04]  /*0610*/  ST.E.128 desc[UR4][R8.64], RZ ;  /* 0x000000ff08007985 */ /* 0x000fe8000c101d04 */
[----:B------:R-:W-:Y:S04]  /*0620*/  ST.E.128 desc[UR4][R8.64+0x40], RZ ;  /* 0x000040ff08007985 */ /* 0x000fe8000c101d04 */
[----:B------:R-:W-:Y:S04]  /*0630*/  ST.E.128 desc[UR4][R8.64+0x80], RZ ;  /* 0x000080ff08007985 */ /* 0x000fe8000c101d04 */
[----:B------:R1:W-:Y:S02]  /*0640*/  @!P2 ST.E desc[UR4][R6.64], R11 ;  /* 0x0000000b0600a985 */ /* 0x0003e4000c101904 */
[----:B-1----:R-:W-:Y:S05]  /*0650*/  @P0 RET.REL.NODEC R154 `(_ZN5flash24flash_fwd_splitkv_kernelI23Flash_fwd_kernel_traitsILi96ELi64ELi64ELi4ELb0ELb0EN7cutlass6half_tE19Flash_kernel_traitsILi96ELi64ELi64ELi4ES3_EELb0ELb0ELb0ELb1ELb1ELb0ELb0ELb0EEEvNS_16Flash_fwd_paramsE) ;  /* 0xfffffff89a680950 */ /* 0x002fea0003c3ffff */
[----:B------:R-:W-:Y:S02]  /*0660*/  MOV R3, 0x7f800000 ;  /* 0x7f80000000037802 */ /* 0x000fe40000000f00 */
[----:B------:R-:W-:-:S03]  /*0670*/  MOV R155, 0x0 ;  /* 0x00000000009b7802 */ /* 0x000fc60000000f00 */
[----:B------:R1:W-:Y:S02]  /*0680*/  ST.E desc[UR4][R6.64+0x80], R3 ;  /* 0x0000800306007985 */ /* 0x0003e4000c101904 */
[----:B-1----:R-:W-:Y:S05]  /*0690*/  RET.REL.NODEC R154 `(_ZN5flash24flash_fwd_splitkv_kernelI23Flash_fwd_kernel_traitsILi96ELi64ELi64ELi4ELb0ELb0EN7cutlass6half_tE19Flash_kernel_traitsILi96ELi64ELi64ELi4ES3_EELb0ELb0ELb0ELb1ELb1ELb0ELb0ELb0EEEvNS_16Flash_fwd_paramsE) ;  /* 0xfffffff89a587950 */ /* 0x002fea0003c3ffff */
.L_x_8729:
        /* <DEDUP_REMOVED lines=30> */
[----:B-----5:R-:W-:Y:S01]  /*0880*/  IMAD R7, R0, R5, RZ ;  /* 0x0000000500077224 */ /* 0x020fe200078e02ff */
        /* <DEDUP_REMOVED lines=50> */
[-C--:B------:R-:W-:Y:S02]  /*0bb0*/  IMAD R7, R17, R0.reuse, RZ ;  /* 0x0000000011077224 */ /* 0x080fe400078e02ff */
[----:B------:R-:W-:-:S04]  /*0bc0*/  IMAD.WIDE.U32 R18, R16, R0, RZ ;  /* 0x0000000010127225 */ /* 0x000fc800078e00ff */
[----:B------:R-:W-:Y:S02]  /*0bd0*/  IMAD R7, R16, R5, R7 ;  /* 0x0000000510077224 */ /* 0x000fe400078e0207 */
[----:B------:R-:W-:Y:S02]  /*0be0*/  IMAD.MOV.U32 R17, RZ, RZ, R4 ;  /* 0x000000ffff117224 */ /* 0x000fe400078e0004 */
[----:B------:R-:W-:Y:S01]  /*0bf0*/  IMAD R4, R77, R11, RZ ;  /* 0x0000000b4d047224 */ /* 0x000fe200078e02ff */
[----:B------:R-:W-:Y:S02]  /*0c00*/  IADD3 R19, PT, PT, R19, R7, RZ ;  /* 0x0000000713137210 */ /* 0x000fe40007ffe0ff */
[----:B------:R-:W-:Y:S01]  /*0c10*/  @!P0 IADD3 R17, PT, PT, -R17, RZ, RZ ;  /* 0x000000ff11118210 */ /* 0x000fe20007ffe1ff */
[----:B------:R-:W-:Y:S01]  /*0c20*/  IMAD R4, R76, R9, R4 ;  /* 0x000000094c047224 */ /* 0x000fe200078e0204 */
[----:B------:R-:W-:Y:S01]  /*0c30*/  @!P1 LOP3.LUT R17, RZ, R6, RZ, 0x33, !PT ;  /* 0x00000006ff119212 */ /* 0x000fe200078e33ff */
        /* <DEDUP_REMOVED lines=14> */
.L_x_8731:
[----:B------:R-:W2:Y:S04]  /*0d20*/  LD.E R6, desc[UR4][R2.64+0x68] ;  /* 0x0000680402067980 */ /* 0x000ea8000c101900 */
[----:B------:R-:W3:Y:S01]  /*0d30*/  LD.E.64 R76, desc[UR4][R2.64+0x38] ;  /* 0x00003804024c7980 */ /* 0x000ee2000c101b00 */
[----:B------:R-:W-:-:S03]  /*0d40*/  MOV R82, R2 ;  /* 0x0000000200527202 */ /* 0x000fc60000000f00 */
[----:B------:R-:W4:Y:S01]  /*0d50*/  LD.E.64 R16, desc[UR4][R2.64+0x20] ;  /* 0x0000200402107980 */ /* 0x000f22000c101b00 */
[----:B------:R-:W-:-:S05]  /*0d60*/  MOV R83, R3 ;  /* 0x0000000300537202 */ /* 0x000fca0000000f00 */
[----:B------:R-:W4:Y:S04]  /*0d70*/  LD.E.64 R86, desc[UR4][R82.64+0x40] ;  /* 0x0000400452567980 */ /* 0x000f28000c101b00 */
[----:B------:R-:W4:Y:S04]  /*0d80*/  LD.E.64 R14, desc[UR4][R82.64+0x50] ;  /* 0x00005004520e7980 */ /* 0x000f28000c101b00 */
[----:B------:R-:W4:Y:S04]  /*0d90*/  LD.E.64 R12, desc[UR4][R82.64+0x28] ;  /* 0x00002804520c7980 */ /* 0x000f28000c101b00 */
[----:B------:R2:W5:Y:S01]  /*0da0*/  LD.E.64 R24, desc[UR4][R82.64+0x58] ;  /* 0x0000580452187980 */ /* 0x000562000c101b00 */
[----:B------:R-:W-:Y:S01]  /*0db0*/  IMAD.MOV.U32 R18, RZ, RZ, RZ ;  /* 0x000000ffff127224 */ /* 0x000fe200078e00ff */
[----:B-1----:R-:W-:-:S02]  /*0dc0*/  IABS R5, R155 ;  /* 0x0000009b00057213 */ /* 0x002fc40000000000 */
[----:B------:R-:W-:Y:S02]  /*0dd0*/  CS2R R164, SRZ ;  /* 0x0000000000a47805 */ /* 0x000fe4000001ff00 */
[----:B------:R-:W-:Y:S02]  /*0de0*/  LEA R159, R84, 0xffffffc0, 0x6 ;  /* 0xffffffc0549f7811 */ /* 0x000fe400078e30ff */
[-C--:B--2---:R-:W-:Y:S02]  /*0df0*/  IABS R0, R6.reuse ;  /* 0x0000000600007213 */ /* 0x084fe40000000000 */
[----:B------:R-:W-:Y:S02]  /*0e00*/  IABS R11, R6 ;  /* 0x00000006000b7213 */ /* 0x000fe40000000000 */
[----:B------:R-:W1:Y:S02]  /*0e10*/  I2F.RP R10, R0 ;  /* 0x00000000000a7306 */ /* 0x000e640000209400 */
[----:B------:R-:W-:-:S06]  /*0e20*/  IADD3 R11, PT, PT, RZ, -R11, RZ ;  /* 0x8000000bff0b7210 */ /* 0x000fcc0007ffe0ff */
[----:B-1----:R-:W1:Y:S02]  /*0e30*/  MUFU.RCP R8, R10 ;  /* 0x0000000a00087308 */ /* 0x002e640000001000 */
[----:B-1----:R-:W-:Y:S01]  /*0e40*/  VIADD R8, R8, 0xffffffe ;  /* 0x0ffffffe08087836 */ /* 0x002fe20000000000 */
[----:B------:R-:W-:-:S05]  /*0e50*/  LOP3.LUT R10, R155, R6, RZ, 0x3c, !PT ;  /* 0x000000069b0a7212 */ /* 0x000fca00078e3cff */
[----:B------:R-:W1:Y:S01]  /*0e60*/  F2I.FTZ.U32.TRUNC.NTZ R19, R8 ;  /* 0x0000000800137305 */ /* 0x000e62000021f000 */
[----:B------:R-:W-:Y:S02]  /*0e70*/  ISETP.GE.AND P0, PT, R10, RZ, PT ;  /* 0x000000ff0a00720c */ /* 0x000fe40003f06270 */
[----:B-1----:R-:W-:Y:S01]  /*0e80*/  IADD3 R4, PT, PT, RZ, -R19, RZ ;  /* 0x80000013ff047210 */ /* 0x002fe20007ffe0ff */
[----:B---3--:R-:W-:-:S04]  /*0e90*/  IMAD R8, R77, R9, RZ ;  /* 0x000000094d087224 */ /* 0x008fc800078e02ff */
[----:B------:R-:W-:-:S04]  /*0ea0*/  IMAD R4, R4, R0, RZ ;  /* 0x0000000004047224 */ /* 0x000fc800078e02ff */
[----:B------:R-:W-:-:S04]  /*0eb0*/  IMAD.HI.U32 R4, R19, R4, R18 ;  /* 0x0000000413047227 */ /* 0x000fc800078e0012 */
[----:B------:R-:W-:-:S04]  /*0ec0*/  IMAD.WIDE.U32 R18, R76, R9, RZ ;  /* 0x000000094c127225 */ /* 0x000fc800078e00ff */
[----:B------:R-:W-:-:S04]  /*0ed0*/  IMAD.HI.U32 R4, R4, R5, RZ ;  /* 0x0000000504047227 */ /* 0x000fc800078e00ff */
[----:B------:R-:W-:Y:S01]  /*0ee0*/  IMAD R11, R4, R11, R5 ;  /* 0x0000000b040b7224 */ /* 0x000fe200078e0205 */
[----:B------:R-:W-:-:S04]  /*0ef0*/  SHF.R.S32.HI R5, RZ, 0x1f, R9 ;  /* 0x0000001fff057819 */ /* 0x000fc80000011409 */
[----:B------:R-:W-:Y:S01]  /*0f00*/  ISETP.GT.U32.AND P1, PT, R0, R11, PT ;  /* 0x0000000b0000720c */ /* 0x000fe20003f24070 */
[----:B------:R-:W-:-:S05]  /*0f10*/  IMAD R8, R76, R5, R8 ;  /* 0x000000054c087224 */ /* 0x000fca00078e0208 */
[----:B------:R-:W-:-:S07]  /*0f20*/  IADD3 R19, PT, PT, R19, R8, RZ ;  /* 0x0000000813137210 */ /* 0x000fce0007ffe0ff */
[----:B------:R-:W-:Y:S01]  /*0f30*/  @!P1 IMAD.IADD R11, R11, 0x1, -R0 ;  /* 0x000000010b0b9824 */ /* 0x000fe200078e0a00 */
[----:B------:R-:W-:Y:S02]  /*0f40*/  @!P1 IADD3 R4, PT, PT, R4, 0x1, RZ ;  /* 0x0000000104049810 */ /* 0x000fe40007ffe0ff */
[----:B------:R-:W-:Y:S02]  /*0f50*/  ISETP.NE.AND P1, PT, R6, RZ, PT ;  /* 0x000000ff0600720c */ /* 0x000fe40003f25270 */
[----:B------:R-:W-:Y:S01]  /*0f60*/  ISETP.GE.U32.AND P2, PT, R11, R0, PT ;  /* 0x000000000b00720c */ /* 0x000fe20003f46070 */
[----:B----45:R-:W-:Y:S01]  /*0f70*/  IMAD R11, R17, R7, RZ ;  /* 0x00000007110b7224 */ /* 0x030fe200078e02ff */
[----:B------:R-:W-:-:S05]  /*0f80*/  SHF.R.S32.HI R0, RZ, 0x1f, R7 ;  /* 0x0000001fff007819 */ /* 0x000fca0000011407 */
[C---:B------:R-:W-:Y:S02]  /*0f90*/  IMAD R8, R16.reuse, R0, R11 ;  /* 0x0000000010087224 */ /* 0x040fe400078e020b */
[----:B------:R-:W-:-:S04]  /*0fa0*/  IMAD.WIDE.U32 R16, R16, R7, R18 ;  /* 0x0000000710107225 */ /* 0x000fc800078e0012 */
[----:B------:R-:W-:Y:S01]  /*0fb0*/  @P2 IADD3 R4, PT, PT, R4, 0x1, RZ ;  /* 0x0000000104042810 */ /* 0x000fe20007ffe0ff */
[----:B------:R-:W-:Y:S02]  /*0fc0*/  IMAD.IADD R17, R17, 0x1, R8 ;  /* 0x0000000111117824 */ /* 0x000fe400078e0208 */
[----:B------:R-:W-:Y:S01]  /*0fd0*/  IMAD.WIDE.U32 R18, R86, R9, RZ ;  /* 0x0000000956127225 */ /* 0x000fe200078e00ff */
[----:B------:R-:W-:-:S03]  /*0fe0*/  MOV R11, R4 ;  /* 0x00000004000b7202 */ /* 0x000fc60000000f00 */
[----:B------:R-:W-:Y:S02]  /*0ff0*/  IMAD R4, R87, R9, RZ ;  /* 0x0000000957047224 */ /* 0x000fe400078e02ff */
[----:B------:R-:W-:Y:S02]  /*1000*/  IMAD R8, R77, R159, RZ ;  /* 0x0000009f4d087224 */ /* 0x000fe400078e02ff */
[----:B------:R-:W-:Y:S02]  /*1010*/  IMAD R4, R86, R5, R4 ;  /* 0x0000000556047224 */ /* 0x000fe400078e0204 */
[----:B------:R-:W-:-:S03]  /*1020*/  IMAD.WIDE.U32 R16, R76, R159, R16 ;  /* 0x0000009f4c107225 */ /* 0x000fc600078e0010 */
[----:B------:R-:W-:Y:S01]  /*1030*/  IADD3 R19, PT, PT, R19, R4, RZ ;  /* 0x0000000413137210 */ /* 0x000fe20007ffe0ff */
[----:B------:R-:W-:Y:S01]  /*1040*/  @!P0 IMAD.MOV R11, RZ, RZ, -R11 ;  /* 0x000000ffff0b8224 */ /* 0x000fe200078e0a0b */
[----:B------:R-:W-:Y:S01]  /*1050*/  @!P1 LOP3.LUT R11, RZ, R6, RZ, 0x33, !PT ;  /* 0x00000006ff0b9212 */ /* 0x000fe200078e33ff */
[----:B------:R-:W-:Y:S01]  /*1060*/  IMAD R5, R13, R7, RZ ;  /* 0x000000070d057224 */ /* 0x000fe200078e02ff */
[----:B------:R-:W-:Y:S02]  /*1070*/  IADD3 R17, PT, PT, R17, R8, RZ ;  /* 0x0000000811117210 */ /* 0x000fe40007ffe0ff */
[----:B------:R-:W-:Y:S01]  /*1080*/  SHF.R.S32.HI R4, RZ, 0x1f, R11 ;  /* 0x0000001fff047819 */ /* 0x000fe2000001140b */
[-C--:B------:R-:W-:Y:S02]  /*1090*/  IMAD R9, R15, R11.reuse, RZ ;  /* 0x0000000b0f097224 */ /* 0x080fe400078e02ff */
[----:B------:R-:W-:-:S04]  /*10a0*/  IMAD.WIDE.U32 R10, R14, R11, R16 ;  /* 0x0000000b0e0a7225 */ /* 0x000fc800078e0010 */
[----:B------:R-:W-:Y:S02]  /*10b0*/  IMAD R9, R14, R4, R9 ;  /* 0x000000040e097224 */ /* 0x000fe400078e0209 */
[C---:B------:R-:W-:Y:S02]  /*10c0*/  IMAD R5, R12.reuse, R0, R5 ;  /* 0x000000000c057224 */ /* 0x040fe400078e0205 */
[----:B------:R-:W-:Y:S01]  /*10d0*/  IMAD.WIDE.U32 R12, R12, R7, R18 ;  /* 0x000000070c0c7225 */ /* 0x000fe200078e0012 */
[----:B------:R-:W-:Y:S02]  /*10e0*/  IADD3 R0, PT, PT, R11, R9, RZ ;  /* 0x000000090b007210 */ /* 0x000fe40007ffe0ff */
[----:B------:R-:W-:Y:S01]  /*10f0*/  MOV R9, RZ ;  /* 0x000000ff00097202 */ /* 0x000fe20000000f00 */
[----:B------:R-:W-:Y:S01]  /*1100*/  IMAD.MOV.U32 R4, RZ, RZ, R10 ;  /* 0x000000ffff047224 */ /* 0x000fe200078e000a */
[----:B------:R-:W-:Y:S01]  /*1110*/  IADD3 R8, PT, PT, R13, R5, RZ ;  /* 0x000000050d087210 */ /* 0x000fe20007ffe0ff */
[----:B------:R-:W-:Y:S01]  /*1120*/  IMAD.MOV.U32 R10, RZ, RZ, R12 ;  /* 0x000000ffff0a7224 */ /* 0x000fe200078e000c */
[----:B------:R-:W-:-:S02]  /*1130*/  MOV R11, R159 ;  /* 0x0000009f000b7202 */ /* 0x000fc40000000f00 */
.L_x_8732:
[----:B------:R-:W-:Y:S05]  /*1140*/  BSYNC.RECONVERGENT B0 ;  /* 0x0000000000007941 */ /* 0x000fea0003800200 */
.L_x_8730:
        /* <DEDUP_REMOVED lines=26> */
[----:B------:R-:W-:-:S03]  /*12f0*/  IMAD R9, R9, R86, RZ ;  /* 0x0000005609097224 */ /* 0x000fc600078e02ff */
[----:B------:R-:W-:Y:S01]  /*1300*/  ISETP.GE.U32.AND P2, PT, R14, R7, PT ;  /* 0x000000070e00720c */ /* 0x000fe20003f46070 */
[----:B------:R-:W-:Y:S01]  /*1310*/  IMAD.X R29, RZ, RZ, R8, P0 ;  /* 0x000000ffff1d7224 */ /* 0x000fe200000e0608 */
[----:B------:R-:W-:Y:S01]  /*1320*/  ISETP.GE.AND P0, PT, R10, RZ, PT ;  /* 0x000000ff0a00720c */ /* 0x000fe20003f06270 */
[----:B------:R-:W-:Y:S01]  /*1330*/  @!P1 VIADD R5, R5, 0x1 ;  /* 0x0000000105059836 */ /* 0x000fe20000000000 */
[----:B------:R-:W-:Y:S01]  /*1340*/  ISETP.NE.AND P1, PT, R6, RZ, PT ;  /* 0x000000ff0600720c */ /* 0x000fe20003f25270 */
[----:B------:R-:W-:Y:S01]  /*1350*/  IMAD R9, R11, R87, R9 ;  /* 0x000000570b097224 */ /* 0x000fe200078e0209 */
[----:B------:R-:W-:Y:S01]  /*1360*/  LOP3.LUT R161, R145, 0xc0, RZ, 0xc0, !PT ;  /* 0x000000c091a17812 */ /* 0x000fe200078ec0ff */
[----:B------:R-:W-:Y:S01]  /*1370*/  IMAD.WIDE.U32 R14, R11, R86, R28 ;  /* 0x000000560b0e7225 */ /* 0x000fe200078e001c */
[----:B------:R-:W1:Y:S01]  /*1380*/  S2UR UR6, SR_CgaCtaId ;  /* 0x00000000000679c3 */ /* 0x000e620000008800 */
[----:B------:R-:W-:Y:S02]  /*1390*/  MOV R11, RZ ;  /* 0x000000ff000b7202 */ /* 0x000fe40000000f00 */
[----:B------:R-:W-:Y:S01]  /*13a0*/  IMAD.MOV.U32 R10, RZ, RZ, R144 ;  /* 0x000000ffff0a7224 */ /* 0x000fe200078e0090 */
[----:B------:R-:W-:Y:S01]  /*13b0*/  LOP3.LUT R161, R161, 0x18, R136, 0xf8, !PT ;  /* 0x00000018a1a17812 */ /* 0x000fe200078ef888 */
[----:B------:R-:W-:Y:S01]  /*13c0*/  @P2 VIADD R5, R5, 0x1 ;  /* 0x0000000105052836 */ /* 0x000fe20000000000 */
[----:B------:R-:W-:-:S03]  /*13d0*/  LOP3.LUT R8, R145, 0x1f20, RZ, 0xc0, !PT ;  /* 0x00001f2091087812 */ /* 0x000fc600078ec0ff */
[----:B------:R-:W-:Y:S01]  /*13e0*/  @!P0 IMAD.MOV R5, RZ, RZ, -R5 ;  /* 0x000000ffff058224 */ /* 0x000fe200078e0a05 */
[----:B------:R-:W-:Y:S01]  /*13f0*/  @!P1 LOP3.LUT R5, RZ, R6, RZ, 0x33, !PT ;  /* 0x00000006ff059212 */ /* 0x000fe200078e33ff */
[----:B------:R-:W-:-:S04]  /*1400*/  IMAD.IADD R15, R15, 0x1, R9 ;  /* 0x000000010f0f7824 */ /* 0x000fc800078e0209 */
[----:B------:R-:W-:Y:S02]  /*1410*/  IMAD R9, R25, R5, RZ ;  /* 0x0000000519097224 */ /* 0x000fe400078e02ff */
[----:B------:R-:W-:Y:S01]  /*1420*/  IMAD.WIDE.U32 R14, R5, R24, R14 ;  /* 0x00000018050e7225 */ /* 0x000fe200078e000e */
[----:B------:R-:W-:Y:S02]  /*1430*/  UMOV UR7, 0x400 ;  /* 0x0000040000077882 */ /* 0x000fe40000000000 */
[----:B-1----:R-:W-:-:S06]  /*1440*/  ULEA UR6, UR6, UR7, 0x18 ;  /* 0x0000000706067291 */ /* 0x002fcc000f8ec0ff */
[----:B------:R-:W-:Y:S01]  /*1450*/  IMAD.U32 R137, RZ, RZ, UR6 ;  /* 0x00000006ff897e24 */ /* 0x000fe2000f8e00ff */
[----:B------:R-:W-:Y:S01]  /*1460*/  SHF.R.U32.HI R140, RZ, 0x1, R136 ;  /* 0x00000001ff8c7819 */ /* 0x000fe20000011688 */
[C---:B------:R-:W-:Y:S02]  /*1470*/  IMAD.SHL.U32 R80, R136.reuse, 0x20, RZ ;  /* 0x0000002088507824 */ /* 0x040fe400078e00ff */
[----:B------:R-:W-:Y:S01]  /*1480*/  IMAD.SHL.U32 R138, R136, 0x4, RZ ;  /* 0x00000004888a7824 */ /* 0x000fe200078e00ff */
[----:B------:R-:W-:-:S04]  /*1490*/  LOP3.LUT R79, R140, 0x8, RZ, 0xc0, !PT ;  /* 0x000000088c4f7812 */ /* 0x000fc800078ec0ff */
[----:B------:R-:W-:Y:S01]  /*14a0*/  LOP3.LUT R79, R79, 0xc0, R80, 0xf8, !PT ;  /* 0x000000c04f4f7812 */ /* 0x000fe200078ef850 */
[----:B------:R-:W-:Y:S02]  /*14b0*/  IMAD.MOV.U32 R78, RZ, RZ, 0x20 ;  /* 0x00000020ff4e7424 */ /* 0x000fe400078e00ff */
[-C--:B--2---:R-:W-:Y:S02]  /*14c0*/  IMAD R7, R27, R156.reuse, RZ ;  /* 0x0000009c1b077224 */ /* 0x084fe400078e02ff */
[----:B------:R-:W-:Y:S01]  /*14d0*/  IMAD.WIDE.U32 R26, R26, R156, R10 ;  /* 0x0000009c1a1a7225 */ /* 0x000fe200078e000a */
[----:B------:R-:W-:Y:S02]  /*14e0*/  LOP3.LUT R11, R161, R144, RZ, 0x3c, !PT ;  /* 0x00000090a10b7212 */ /* 0x000fe400078e3cff */
[----:B------:R-:W-:Y:S02]  /*14f0*/  SHF.R.U32.HI R10, RZ, 0x2, R136 ;  /* 0x00000002ff0a7819 */ /* 0x000fe40000011688 */
[----:B------:R-:W-:Y:S01]  /*1500*/  LOP3.LUT R8, R8, R11, RZ, 0xfc, !PT ;  /* 0x0000000b08087212 */ /* 0x000fe200078efcff */
[----:B------:R-:W-:-:S02]  /*1510*/  IMAD.MOV.U32 R11, RZ, RZ, RZ ;  /* 0x000000ffff0b7224 */ /* 0x000fc400078e00ff */
[----:B------:R-:W-:Y:S02]  /*1520*/  IMAD.IADD R29, R27, 0x1, R7 ;  /* 0x000000011b1d7824 */ /* 0x000fe400078e0207 */
[----:B------:R-:W-:Y:S01]  /*1530*/  IMAD.MOV.U32 R28, RZ, RZ, R26 ;  /* 0x000000ffff1c7224 */ /* 0x000fe200078e001a */
[----:B------:R-:W-:Y:S01]  /*1540*/  SHF.R.S32.HI R7, RZ, 0x1f, R5 ;  /* 0x0000001fff077819 */ /* 0x000fe20000011405 */
[----:B------:R-:W-:Y:S01]  /*1550*/  IMAD.WIDE.U32 R26, R157, 0x40, R10 ;  /* 0x000000409d1a7825 */ /* 0x000fe200078e000a */
[C---:B----4-:R-:W-:Y:S02]  /*1560*/  SHF.L.U64.HI R31, R22.reuse, 0x5, R23 ;  /* 0x00000005161f7819 */ /* 0x050fe40000010217 */
[----:B------:R-:W-:Y:S01]  /*1570*/  SHF.L.U32 R30, R22, 0x5, RZ ;  /* 0x00000005161e7819 */ /* 0x000fe200000006ff */
[----:B---3--:R-:W-:Y:S02]  /*1580*/  IMAD R6, R21, R155, RZ ;  /* 0x0000009b15067224 */ /* 0x008fe400078e02ff */
[----:B------:R-:W-:-:S04]  /*1590*/  IMAD.WIDE.U32 R28, R155, R20, R28 ;  /* 0x000000149b1c7225 */ /* 0x000fc800078e001c */
[----:B------:R-:W-:Y:S02]  /*15a0*/  IMAD R5, R27, R22, RZ ;  /* 0x000000161b057224 */ /* 0x000fe400078e02ff */
[----:B------:R-:W-:Y:S01]  /*15b0*/  IMAD R7, R7, R24, R9 ;  /* 0x0000001807077224 */ /* 0x000fe200078e0209 */
[----:B------:R-:W-:Y:S01]  /*15c0*/  IADD3 R24, P1, PT, R144, R4, RZ ;  /* 0x0000000490187210 */ /* 0x000fe20007f3e0ff */
[----:B------:R-:W-:Y:S02]  /*15d0*/  IMAD.IADD R29, R29, 0x1, R6 ;  /* 0x000000011d1d7824 */ /* 0x000fe400078e0206 */
[----:B------:R-:W-:-:S04]  /*15e0*/  IMAD.WIDE.U32 R20, R22, R26, R30 ;  /* 0x0000001a16147225 */ /* 0x000fc800078e001e */
[-C--:B------:R-:W-:Y:S02]  /*15f0*/  IMAD R4, R23, R26.reuse, R5 ;  /* 0x0000001a17047224 */ /* 0x080fe400078e0205 */
[----:B------:R-:W-:Y:S01]  /*1600*/  IMAD.WIDE.U32 R22, R22, R26, R28 ;  /* 0x0000001a16167225 */ /* 0x000fe200078e001c */
[----:B------:R-:W-:-:S03]  /*1610*/  IADD3 R5, P0, PT, R28, R20, RZ ;  /* 0x000000141c057210 */ /* 0x000fc60007f1e0ff */
[----:B------:R-:W-:Y:S01]  /*1620*/  IMAD.X R25, RZ, RZ, R0, P1 ;  /* 0x000000ffff197224 */ /* 0x000fe200008e0600 */
[----:B-----5:R-:W-:Y:S01]  /*1630*/  LEA R20, P1, R22, R16, 0x1 ;  /* 0x0000001016147211 */ /* 0x020fe200078208ff */
[----:B------:R-:W-:Y:S02]  /*1640*/  IMAD.IADD R9, R23, 0x1, R4 ;  /* 0x0000000117097824 */ /* 0x000fe400078e0204 */
[----:B------:R-:W-:Y:S02]  /*1650*/  IMAD R6, R77, R10, RZ ;  /* 0x0000000a4d067224 */ /* 0x000fe400078e02ff */
[----:B------:R-:W-:Y:S01]  /*1660*/  IMAD.WIDE.U32 R24, R10, R76, R24 ;  /* 0x0000004c0a187225 */ /* 0x000fe200078e0018 */
[----:B------:R-:W-:Y:S02]  /*1670*/  IADD3.X R0, PT, PT, R29, R4, R21, P0, !PT ;  /* 0x000000041d007210 */ /* 0x000fe400007fe415 */
[----:B------:R-:W-:Y:S01]  /*1680*/  LEA R4, P0, R5, R16, 0x1 ;  /* 0x0000001005047211 */ /* 0x000fe200078008ff */
[----:B------:R-:W-:Y:S01]  /*1690*/  IMAD R167, R8, 0x2, R137 ;  /* 0x0000000208a77824 */ /* 0x000fe200078e0289 */
[----:B------:R-:W-:-:S02]  /*16a0*/  LEA.HI.X R21, R22, R17, R9, 0x1, P1 ;  /* 0x0000001116157211 */ /* 0x000fc400008f0c09 */
[----:B------:R-:W-:Y:S02]  /*16b0*/  IADD3 R151, PT, PT, R25, R6, RZ ;  /* 0x0000000619977210 */ /* 0x000fe40007ffe0ff */
[C---:B------:R-:W-:Y:S01]  /*16c0*/  LEA R150, P1, R24.reuse, R18, 0x1 ;  /* 0x0000001218967211 */ /* 0x040fe200078208ff */
[----:B------:R-:W-:Y:S01]  /*16d0*/  @!PT LDS RZ, [RZ] ;  /* 0x00000000fffff984 */ /* 0x000fe20000000800 */
[----:B------:R-:W-:Y:S01]  /*16e0*/  @!PT LDS RZ, [RZ] ;  /* 0x00000000fffff984 */ /* 0x000fe20000000800 */
[----:B------:R-:W-:Y:S01]  /*16f0*/  @!PT LDS RZ, [RZ] ;  /* 0x00000000fffff984 */ /* 0x000fe20000000800 */
[----:B------:R1:W-:Y:S01]  /*1700*/  LDGSTS.E.BYPASS.LTC128B.128 [R167], desc[UR4][R20.64] ;  /* 0x0000000014a77fae */ /* 0x0003e2000b981a04 */
[----:B------:R-:W-:Y:S02]  /*1710*/  LEA.HI.X R5, R5, R17, R0, 0x1, P0 ;  /* 0x0000001105057211 */ /* 0x000fe400000f0c00 */
[----:B------:R-:W-:Y:S01]  /*1720*/  LEA.HI.X R151, R24, R19, R151, 0x1, P1 ;  /* 0x0000001318977211 */ /* 0x000fe200008f0c97 */
[----:B------:R1:W-:Y:S01]  /*1730*/  LDGSTS.E.BYPASS.LTC128B.128 [R167+0x1000], desc[UR4][R20.64+0x40] ;  /* 0x0100004014a77fae */ /* 0x0003e2000b981a04 */
[----:B------:R-:W-:-:S03]  /*1740*/  LEA R16, P0, R76, R150, 0x6 ;  /* 0x000000964c107211 */ /* 0x000fc600078030ff */
[----:B------:R1:W-:Y:S01]  /*1750*/  LDGSTS.E.BYPASS.LTC128B.128 [R167+0x2000], desc[UR4][R20.64+0x80] ;  /* 0x0200008014a77fae */ /* 0x0003e2000b981a04 */
[----:B------:R-:W-:-:S03]  /*1760*/  LEA.HI.X R17, R76, R151, R77, 0x6, P0 ;  /* 0x000000974c117211 */ /* 0x000fc600000f344d */
        /* <DEDUP_REMOVED lines=10> */
[----:B------:R-:W-:-:S02]  /*1810*/  IMAD.IADD R15, R15, 0x1, R7 ;  /* 0x000000010f0f7824 */ /* 0x000fc400078e0207 */
[----:B------:R-:W-:Y:S02]  /*1820*/  IMAD R7, R87, R10, RZ ;  /* 0x0000000a57077224 */ /* 0x000fe400078e02ff */
[----:B------:R-:W-:-:S04]  /*1830*/  IMAD.WIDE.U32 R14, R10, R86, R14 ;  /* 0x000000560a0e7225 */ /* 0x000fc800078e000e */
[----:B------:R-:W-:Y:S01]  /*1840*/  IMAD.SHL.U32 R9, R136, 0x10, RZ ;  /* 0x0000001088097824 */ /* 0x000fe200078e00ff */
[----:B------:R-:W-:Y:S01]  /*1850*/  LEA R152, P0, R14, R12, 0x1 ;  /* 0x0000000c0e987211 */ /* 0x000fe200078008ff */
[----:B------:R-:W-:Y:S01]  /*1860*/  IMAD.IADD R7, R15, 0x1, R7 ;  /* 0x000000010f077824 */ /* 0x000fe200078e0207 */
[----:B------:R-:W-:-:S11]  /*1870*/  DEPBAR.LE SB0, 0x0 ;  /* 0x000080000000791a */ /* 0x000fd60000000000 */
[----:B------:R-:W-:Y:S05]  /*1880*/  WARPSYNC.ALL ;  /* 0x0000000000007948 */ /* 0x000fea0003800000 */
[C---:B------:R-:W-:Y:S02]  /*1890*/  LOP3.LUT R139, R9.reuse, 0x3e00, RZ, 0xc0, !PT ;  /* 0x00003e00098b7812 */ /* 0x040fe400078ec0ff */
[----:B------:R-:W-:Y:S01]  /*18a0*/  LEA.HI.X R153, R14, R13, R7, 0x1, P0 ;  /* 0x0000000d0e997211 */ /* 0x000fe200000f0c07 */
[----:B------:R-:W-:Y:S01]  /*18b0*/  BAR.SYNC.DEFER_BLOCKING 0x0 ;  /* 0x0000000000007b1d */ /* 0x000fe20000010000 */
[----:B------:R-:W-:Y:S02]  /*18c0*/  LOP3.LUT R9, R9, 0x100, RZ, 0xc0, !PT ;  /* 0x0000010009097812 */ /* 0x000fe400078ec0ff */
[----:B-1----:R-:W-:-:S02]  /*18d0*/  LOP3.LUT R5, R80, 0xc0, RZ, 0xc0, !PT ;  /* 0x000000c050057812 */ /* 0x002fc400078ec0ff */
[----:B------:R-:W-:Y:S02]  /*18e0*/  LOP3.LUT R6, R138, 0x18, RZ, 0xc0, !PT ;  /* 0x000000188a067812 */ /* 0x000fe400078ec0ff */
[--C-:B------:R-:W-:Y:S02]  /*18f0*/  LOP3.LUT R7, R139, 0x20, R80.reuse, 0xf8, !PT ;  /* 0x000000208b077812 */ /* 0x100fe400078ef850 */
[----:B------:R-:W-:Y:S02]  /*1900*/  LOP3.LUT R0, R9, 0x20, R80, 0xf8, !PT ;  /* 0x0000002009007812 */ /* 0x000fe400078ef850 */
[----:B------:R-:W-:Y:S02]  /*1910*/  LOP3.LUT R5, R5, 0x8, R136, 0xf8, !PT ;  /* 0x0000000805057812 */ /* 0x000fe400078ef888 */
[----:B------:R-:W-:Y:S02]  /*1920*/  LOP3.LUT R79, R79, R6, RZ, 0x3c, !PT ;  /* 0x000000064f4f7212 */ /* 0x000fe400078e3cff */
[----:B------:R-:W-:-:S02]  /*1930*/  LOP3.LUT R4, R7, 0x100, R80, 0xf8, !PT ;  /* 0x0000010007047812 */ /* 0x000fc400078ef850 */
[----:B------:R-:W-:Y:S02]  /*1940*/  LEA R8, P0, R86, R152, 0x6 ;  /* 0x0000009856087211 */ /* 0x000fe400078030ff */
[----:B------:R-:W-:Y:S02]  /*1950*/  LOP3.LUT R0, R0, R5, R6, 0xf6, !PT ;  /* 0x0000000500007212 */ /* 0x000fe400078ef606 */
[----:B------:R-:W-:Y:S02]  /*1960*/  LOP3.LUT R4, R4, R79, RZ, 0xfc, !PT ;  /* 0x0000004f04047212 */ /* 0x000fe400078efcff */
[----:B------:R-:W-:Y:S01]  /*1970*/  LEA.HI.X R9, R86, R153, R87, 0x6, P0 ;  /* 0x0000009956097211 */ /* 0x000fe200000f3457 */
[----:B------:R-:W-:Y:S01]  /*1980*/  @!PT LDS RZ, [RZ] ;  /* 0x00000000fffff984 */ /* 0x000fe20000000800 */
[----:B------:R-:W-:Y:S01]  /*1990*/  @!PT LDS RZ, [RZ] ;  /* 0x00000000fffff984 */ /* 0x000fe20000000800 */
[----:B------:R-:W-:Y:S01]  /*19a0*/  @!PT LDS RZ, [RZ] ;  /* 0x00000000fffff984 */ /* 0x000fe20000000800 */
[----:B------:R-:W-:Y:S01]  /*19b0*/  LDGSTS.E.BYPASS.LTC128B.128 [R167+0x6000], desc[UR4][R152.64] ;  /* 0x0600000098a77fae */ /* 0x000fe2000b981a04 */
[----:B------:R-:W-:Y:S01]  /*19c0*/  IMAD R85, R0, 0x2, R137 ;  /* 0x0000000200557824 */ /* 0x000fe200078e0289 */
[----:B------:R-:W-:Y:S02]  /*19d0*/  LEA R99, R4, R137, 0x1 ;  /* 0x0000008904637211 */ /* 0x000fe400078e08ff */
[----:B------:R-:W-:Y:S04]  /*19e0*/  LDGSTS.E.BYPASS.LTC128B.128 [R167+0x7000], desc[UR4][R152.64+0x40] ;  /* 0x0700004098a77fae */ /* 0x000fe8000b981a04 */
[----:B------:R-:W-:Y:S04]  /*19f0*/  LDGSTS.E.BYPASS.LTC128B.128 [R167+0x8000], desc[UR4][R152.64+0x80] ;  /* 0x0800008098a77fae */ /* 0x000fe8000b981a04 */
[----:B------:R-:W-:Y:S04]  /*1a00*/  LDGSTS.E.BYPASS.LTC128B.128 [R167+0x6800], desc[UR4][R8.64] ;  /* 0x0680000008a77fae */ /* 0x000fe8000b981a04 */
[----:B------:R-:W-:Y:S04]  /*1a10*/  LDGSTS.E.BYPASS.LTC128B.128 [R167+0x7800], desc[UR4][R8.64+0x40] ;  /* 0x0780004008a77fae */ /* 0x000fe8000b981a04 */
[----:B------:R1:W-:Y:S04]  /*1a20*/  LDGSTS.E.BYPASS.LTC128B.128 [R167+0x8800], desc[UR4][R8.64+0x80] ;  /* 0x0880008008a77fae */ /* 0x0003e8000b981a04 */
[----:B------:R-:W-:Y:S04]  /*1a30*/  LDSM.16.M88.4 R16, [R99] ;  /* 0x000000006310783b */ /* 0x000fe80000000200 */
[----:B------:R-:W1:Y:S04]  /*1a40*/  LDSM.16.M88.4 R4, [R85+0x3000] ;  /* 0x003000005504783b */ /* 0x000e680000000200 */
[----:B------:R-:W2:Y:S04]  /*1a50*/  LDSM.16.M88.4 R12, [R85+0x3400] ;  /* 0x00340000550c783b */ /* 0x000ea80000000200 */
[----:B------:R-:W3:Y:S04]  /*1a60*/  LDSM.16.M88.4 R88, [R85+0x3800] ;  /* 0x003800005558783b */ /* 0x000ee80000000200 */
[----:B------:R-:W4:Y:S01]  /*1a70*/  LDSM.16.M88.4 R44, [R85+0x3c00] ;  /* 0x003c0000552c783b */ /* 0x000f220000000200 */
[----:B------:R-:W-:-:S03]  /*1a80*/  LOP3.LUT P0, RZ, R136, 0x4, RZ, 0xc0, !PT ;  /* 0x0000000488ff7812 */ /* 0x000fc6000780c0ff */
[----:B------:R-:W-:Y:S01]  /*1a90*/  LDSM.16.M88.4 R40, [R99+0x1000] ;  /* 0x001000006328783b */ /* 0x000fe20000000200 */
[----:B------:R-:W-:-:S03]  /*1aa0*/  SEL R78, R78, 0xffffffe0, !P0 ;  /* 0xffffffe04e4e7807 */ /* 0x000fc60004000000 */
[----:B------:R-:W-:Y:S02]  /*1ab0*/  LDSM.16.M88.4 R56, [R85+0x4000] ;  /* 0x004000005538783b */ /* 0x000fe40000000200 */
[C---:B------:R-:W-:Y:S02]  /*1ac0*/  IMAD.IADD R81, R78.reuse, 0x1, R99 ;  /* 0x000000014e517824 */ /* 0x040fe400078e0263 */
[----:B------:R-:W-:Y:S01]  /*1ad0*/  IMAD.IADD R0, R78, 0x1, R85 ;  /* 0x000000014e007824 */ /* 0x000fe200078e0255 */
[----:B------:R-:W-:Y:S04]  /*1ae0*/  LDSM.16.M88.4 R52, [R85+0x4400] ;  /* 0x004400005534783b */ /* 0x000fe80000000200 */
[----:B------:R-:W-:Y:S04]  /*1af0*/  LDSM.16.M88.4 R28, [R81] ;  /* 0x00000000511c783b */ /* 0x000fe80000000200 */
[----:B------:R-:W5:Y:S04]  /*1b00*/  LDSM.16.M88.4 R64, [R0+0x3000] ;  /* 0x003000000040783b */ /* 0x000f680000000200 */
[----:B------:R-:W5:Y:S04]  /*1b10*/  LDSM.16.M88.4 R60, [R0+0x3400] ;  /* 0x00340000003c783b */ /* 0x000f680000000200 */
[----:B------:R-:W5:Y:S04]  /*1b20*/  LDSM.16.M88.4 R36, [R0+0x3800] ;  /* 0x003800000024783b */ /* 0x000f680000000200 */
[----:B------:R-:W5:Y:S01]  /*1b30*/  LDSM.16.M88.4 R32, [R0+0x3c00] ;  /* 0x003c00000020783b */ /* 0x000f620000000200 */
[C---:B-1----:R-:W-:Y:S03]  /*1b40*/  HMMA.16816.F32 R8, R16.reuse, R4, RZ ;  /* 0x000000041008723c */ /* 0x042fe600000018ff */
[----:B------:R-:W1:Y:S04]  /*1b50*/  LDSM.16.M88.4 R48, [R85+0x4800] ;  /* 0x004800005530783b */ /* 0x000e680000000200 */
[----:B------:R-:W-:Y:S01]  /*1b60*/  LDSM.16.M88.4 R68, [R81+0x1000] ;  /* 0x001000005144783b */ /* 0x000fe20000000200 */
[C---:B--2---:R-:W-:Y:S03]  /*1b70*/  HMMA.16816.F32 R24, R16.reuse, R12, RZ ;  /* 0x0000000c1018723c */ /* 0x044fe600000018ff */
[----:B------:R-:W-:Y:S04]  /*1b80*/  LDSM.16.M88.4 R72, [R0+0x4c00] ;  /* 0x004c00000048783b */ /* 0x000fe80000000200 */
[----:B------:R-:W0:Y:S01]  /*1b90*/  LDGDEPBAR ;  /* 0x00000000000079af */ /* 0x000e220000000000 */
[C---:B---3--:R-:W-:Y:S08]  /*1ba0*/  HMMA.16816.F32 R92, R16.reuse, R88, RZ ;  /* 0x00000058105c723c */ /* 0x048ff000000018ff */
[C---:B------:R-:W-:Y:S08]  /*1bb0*/  HMMA.16816.F32 R4, R16.reuse, R6, RZ ;  /* 0x000000061004723c */ /* 0x040ff000000018ff */
[C---:B------:R-:W-:Y:S08]  /*1bc0*/  HMMA.16816.F32 R12, R16.reuse, R14, RZ ;  /* 0x0000000e100c723c */ /* 0x040ff000000018ff */
[C---:B------:R-:W-:Y:S08]  /*1bd0*/  HMMA.16816.F32 R88, R16.reuse, R90, RZ ;  /* 0x0000005a1058723c */ /* 0x040ff000000018ff */
[C---:B----4-:R-:W-:Y:S08]  /*1be0*/  HMMA.16816.F32 R20, R16.reuse, R44, RZ ;  /* 0x0000002c1014723c */ /* 0x050ff000000018ff */
[----:B------:R-:W-:Y:S01]  /*1bf0*/  HMMA.16816.F32 R16, R16, R46, RZ ;  /* 0x0000002e1010723c */ /* 0x000fe200000018ff */
[----:B------:R-:W2:Y:S07]  /*1c00*/  LDSM.16.M88.4 R44, [R85+0x4c00] ;  /* 0x004c0000552c783b */ /* 0x000eae0000000200 */
        /* <DEDUP_REMOVED lines=12> */
[----:B------:R-:W5:Y:S03]  /*1cd0*/  LDSM.16.M88.4 R28, [R0+0x4800] ;  /* 0x00480000001c783b */ /* 0x000f660000000200 */
        /* <DEDUP_REMOVED lines=9> */
[C---:B--2---:R-:W-:Y:S08]  /*1d70*/  HMMA.16816.F32 R20, R40.reuse, R44, R20 ;  /* 0x0000002c2814723c */ /* 0x044ff00000001814 */
[----:B------:R-:W-:Y:S01]  /*1d80*/  HMMA.16816.F32 R16, R40, R46, R16 ;  /* 0x0000002e2810723c */ /* 0x000fe20000001810 */
[----:B------:R-:W-:Y:S04]  /*1d90*/  LDSM.16.M88.4 R44, [R0+0x5000] ;  /* 0x00500000002c783b */ /* 0x000fe80000000200 */
[----:B------:R-:W-:Y:S03]  /*1da0*/  LDSM.16.M88.4 R40, [R0+0x5400] ;  /* 0x005400000028783b */ /* 0x000fe60000000200 */
[C---:B---3--:R-:W-:Y:S08]  /*1db0*/  HMMA.16816.F32 R8, R68.reuse, R36, R8 ;  /* 0x000000244408723c */ /* 0x048ff00000001808 */
[C---:B------:R-:W-:Y:S01]  /*1dc0*/  HMMA.16816.F32 R4, R68.reuse, R38, R4 ;  /* 0x000000264404723c */ /* 0x040fe20000001804 */
[----:B------:R-:W-:Y:S07]  /*1dd0*/  LDSM.16.M88.4 R36, [R0+0x5800] ;  /* 0x005800000024783b */ /* 0x000fee0000000200 */
[C---:B----4-:R-:W-:Y:S08]  /*1de0*/  HMMA.16816.F32 R24, R68.reuse, R32, R24 ;  /* 0x000000204418723c */ /* 0x050ff00000001818 */
[C---:B------:R-:W-:Y:S01]  /*1df0*/  HMMA.16816.F32 R12, R68.reuse, R34, R12 ;  /* 0x00000022440c723c */ /* 0x040fe2000000180c */
[----:B------:R2:W-:Y:S07]  /*1e00*/  LDSM.16.M88.4 R32, [R0+0x5c00] ;  /* 0x005c00000020783b */ /* 0x0005ee0000000200 */
[C---:B-----5:R-:W-:Y:S08]  /*1e10*/  HMMA.16816.F32 R92, R68.reuse, R28, R92 ;  /* 0x0000001c445c723c */ /* 0x060ff0000000185c */
[----:B------:R-:W-:Y:S01]  /*1e20*/  HMMA.16816.F32 R88, R68, R30, R88 ;  /* 0x0000001e4458723c */ /* 0x000fe20000001858 */
[----:B------:R-:W3:Y:S01]  /*1e30*/  LDSM.16.M88.4 R28, [R81+0x2000] ;  /* 0x00200000511c783b */ /* 0x000ee20000000200 */
[----:B------:R-:W-:Y:S01]  /*1e40*/  ISETP.NE.AND P4, PT, R84, 0x1, PT ;  /* 0x000000015400780c */ /* 0x000fe20003f85270 */
[----:B------:R-:W-:-:S05]  /*1e50*/  DEPBAR.LE SB0, 0x0 ;  /* 0x000080000000791a */ /* 0x000fca0000000000 */
        /* <DEDUP_REMOVED lines=12> */
[----:B--2---:R-:W-:Y:S01]  /*1f20*/  IMAD.SHL.U32 R0, R86, 0x20, RZ ;  /* 0x0000002056007824 */ /* 0x004fe200078e00ff */
[C---:B------:R-:W-:Y:S01]  /*1f30*/  SHF.L.U64.HI R149, R76.reuse, 0x5, R77 ;  /* 0x000000054c957819 */ /* 0x040fe2000001024d */
[----:B------:R-:W-:-:S03]  /*1f40*/  IMAD.SHL.U32 R148, R76, 0x20, RZ ;  /* 0x000000204c947824 */ /* 0x000fc600078e00ff */
[C---:B---3--:R-:W-:Y:S08]  /*1f50*/  HMMA.16816.F32 R8, R28.reuse, R44, R8 ;  /* 0x0000002c1c08723c */ /* 0x048ff00000001808 */
[C---:B------:R-:W-:Y:S08]  /*1f60*/  HMMA.16816.F32 R4, R28.reuse, R46, R4 ;  /* 0x0000002e1c04723c */ /* 0x040ff00000001804 */
[C---:B------:R-:W-:Y:S08]  /*1f70*/  HMMA.16816.F32 R24, R28.reuse, R40, R24 ;  /* 0x000000281c18723c */ /* 0x040ff00000001818 */
[C---:B------:R-:W-:Y:S08]  /*1f80*/  HMMA.16816.F32 R12, R28.reuse, R42, R12 ;  /* 0x0000002a1c0c723c */ /* 0x040ff0000000180c */
[C---:B------:R-:W-:Y:S08]  /*1f90*/  HMMA.16816.F32 R92, R28.reuse, R36, R92 ;  /* 0x000000241c5c723c */ /* 0x040ff0000000185c */
        /* <DEDUP_REMOVED lines=18> */
.L_x_8736:
[----:B------:R-:W2:Y:S01]  /*20c0*/  LD.E R36, desc[UR4][R2.64+0x170] ;  /* 0x0001700402247980 */ /* 0x000ea2000c101900 */
[C---:B------:R-:W-:Y:S02]  /*20d0*/  LEA R33, R84.reuse, 0xffffff80, 0x6 ;  /* 0xffffff8054217811 */ /* 0x040fe400078e30ff */
[----:B------:R-:W-:-:S04]  /*20e0*/  LEA R35, R84, 0xffffffc0, 0x6 ;  /* 0xffffffc054237811 */ /* 0x000fc800078e30ff */
[----:B------:R-:W-:Y:S02]  /*20f0*/  IABS R30, R35 ;  /* 0x00000023001e7213 */ /* 0x000fe40000000000 */
[-C--:B--2---:R-:W-:Y:S02]  /*2100*/  IABS R31, R36.reuse ;  /* 0x00000024001f7213 */ /* 0x084fe40000000000 */
[-C--:B------:R-:W-:Y:S02]  /*2110*/  IABS R29, R36.reuse ;  /* 0x00000024001d7213 */ /* 0x080fe40000000000 */
[----:B------:R-:W1:Y:S01]  /*2120*/  I2F.RP R32, R31 ;  /* 0x0000001f00207306 */ /* 0x000e620000209400 */
[----:B------:R-:W-:Y:S02]  /*2130*/  LOP3.LUT R35, R35, R36, RZ, 0x3c, !PT ;  /* 0x0000002423237212 */ /* 0x000fe400078e3cff */
        /* <DEDUP_REMOVED lines=10> */
[----:B------:R-:W-:Y:S02]  /*21e0*/  IMAD.HI.U32 R37, R39, R37, R38 ;  /* 0x0000002527257227 */ /* 0x000fe400078e0026 */
        /* <DEDUP_REMOVED lines=42> */
.L_x_8737:
[----:B------:R-:W-:Y:S05]  /*2490*/  BSYNC.RECONVERGENT B0 ;  /* 0x0000000000007941 */ /* 0x000fea0003800200 */
.L_x_8735:
        /* <DEDUP_REMOVED lines=12> */
.L_x_8734:
[----:B------:R-:W-:Y:S05]  /*2560*/  BSYNC.RECONVERGENT B1 ;  /* 0x0000000000017941 */ /* 0x000fea0003800200 */
.L_x_8733:
        /* <DEDUP_REMOVED lines=31> */
[----:B------:R-:W-:Y:S01]  /*2760*/  LDSM.16.MT88.4 R32, [R110+0x7400] ;  /* 0x007400006e20783b */ /* 0x000fe20000004200 */
[----:B-1----:R-:W-:Y:S02]  /*2770*/  FMNMX.FTZ R86, R29, R86, !PT ;  /* 0x000000561d567209 */ /* 0x002fe40007810000 */
[----:B---3--:R-:W-:-:S02]  /*2780*/  FMNMX.FTZ R85, R28, R85, !PT ;  /* 0x000000551c557209 */ /* 0x008fc40007810000 */
        /* <DEDUP_REMOVED lines=19> */
[-CC-:B------:R-:W-:Y:S01]  /*28c0*/  FFMA.FTZ R104, R12, R115.reuse, -R118.reuse ;  /* 0x000000730c687223 */ /* 0x180fe20000010876 */
[-C--:B------:R-:W-:Y:S01]  /*28d0*/  FFMA.FTZ R109, R13, R115.reuse, -R118 ;  /* 0x000000730d6d7223 */ /* 0x080fe20000010876 */
[----:B------:R-:W2:Y:S01]  /*28e0*/  LDSM.16.MT88.4 R8, [R117+0x6400] ;  /* 0x006400007508783b */ /* 0x000ea20000004200 */
[-CC-:B------:R-:W-:Y:S01]  /*28f0*/  FFMA.FTZ R111, R26, R115.reuse, -R116.reuse ;  /* 0x000000731a6f7223 */ /* 0x180fe20000010874 */
[-CC-:B------:R-:W-:Y:S01]  /*2900*/  FFMA.FTZ R114, R27, R115.reuse, -R116.reuse ;  /* 0x000000731b727223 */ /* 0x180fe20000010874 */
[----:B------:R-:W3:Y:S01]  /*2910*/  MUFU.EX2 R102, R102 ;  /* 0x0000006600667308 */ /* 0x000ee20000000800 */
[-CC-:B------:R-:W-:Y:S01]  /*2920*/  FFMA.FTZ R112, R14, R115.reuse, -R116.reuse ;  /* 0x000000730e707223 */ /* 0x180fe20000010874 */
[-C--:B------:R-:W-:Y:S01]  /*2930*/  FFMA.FTZ R113, R15, R115.reuse, -R116 ;  /* 0x000000730f717223 */ /* 0x080fe20000010874 */
[----:B------:R-:W-:Y:S01]  /*2940*/  LDSM.16.MT88.4 R24, [R110+0x6400] ;  /* 0x006400006e18783b */ /* 0x000fe20000004200 */
[-CC-:B------:R-:W-:Y:S01]  /*2950*/  FFMA.FTZ R92, R92, R115.reuse, -R118.reuse ;  /* 0x000000735c5c7223 */ /* 0x180fe20000010876 */
[-CC-:B------:R-:W-:Y:S01]  /*2960*/  FFMA.FTZ R93, R93, R115.reuse, -R118.reuse ;  /* 0x000000735d5d7223 */ /* 0x180fe20000010876 */
[-CC-:B------:R-:W-:Y:S01]  /*2970*/  FFMA.FTZ R88, R88, R115.reuse, -R118.reuse ;  /* 0x0000007358587223 */ /* 0x180fe20000010876 */
[----:B------:R-:W4:Y:S01]  /*2980*/  LDSM.16.MT88.4 R12, [R117+0x7400] ;  /* 0x00740000750c783b */ /* 0x000f220000004200 */
[----:B------:R-:W-:Y:S01]  /*2990*/  MUFU.EX2 R98, R98 ;  /* 0x0000006200627308 */ /* 0x000fe20000000800 */
[-C--:B------:R-:W-:Y:S01]  /*29a0*/  FFMA.FTZ R89, R89, R115.reuse, -R118 ;  /* 0x0000007359597223 */ /* 0x080fe20000010876 */
[-CC-:B------:R-:W-:Y:S01]  /*29b0*/  FFMA.FTZ R94, R94, R115.reuse, -R116.reuse ;  /* 0x000000735e5e7223 */ /* 0x180fe20000010874 */
[-CC-:B------:R-:W-:Y:S01]  /*29c0*/  FFMA.FTZ R95, R95, R115.reuse, -R116.reuse ;  /* 0x000000735f5f7223 */ /* 0x180fe20000010874 */
[-CC-:B------:R-:W-:Y:S01]  /*29d0*/  FFMA.FTZ R90, R90, R115.reuse, -R116.reuse ;  /* 0x000000735a5a7223 */ /* 0x180fe20000010874 */
[-C--:B------:R-:W-:Y:S01]  /*29e0*/  FFMA.FTZ R91, R91, R115.reuse, -R116 ;  /* 0x000000735b5b7223 */ /* 0x080fe20000010874 */
[-CC-:B------:R-:W-:Y:S01]  /*29f0*/  FFMA.FTZ R119, R20, R115.reuse, -R118.reuse ;  /* 0x0000007314777223 */ /* 0x180fe20000010876 */
[--C-:B------:R-:W-:Y:S01]  /*2a00*/  FFMA.FTZ R120, R21, R115, -R118.reuse ;  /* 0x0000007315787223 */ /* 0x100fe20000010876 */
[----:B------:R-:W5:Y:S01]  /*2a10*/  MUFU.EX2 R99, R99 ;  /* 0x0000006300637308 */ /* 0x000f620000000800 */
[----:B---3--:R-:W-:Y:S01]  /*2a20*/  F2FP.F16.F32.PACK_AB R80, R102, R101 ;  /* 0x000000656650723e */ /* 0x008fe200000000ff */
[-CC-:B------:R-:W-:Y:S01]  /*2a30*/  FFMA.FTZ R121, R16, R115.reuse, -R118.reuse ;  /* 0x0000007310797223 */ /* 0x180fe20000010876 */
[-C--:B------:R-:W-:Y:S01]  /*2a40*/  FFMA.FTZ R166, R17, R115.reuse, -R118 ;  /* 0x0000007311a67223 */ /* 0x080fe20000010876 */
[-CC-:B------:R-:W-:Y:S01]  /*2a50*/  FFMA.FTZ R118, R22, R115.reuse, -R116.reuse ;  /* 0x0000007316767223 */ /* 0x180fe20000010874 */
[-CC-:B------:R-:W-:Y:S01]  /*2a60*/  FFMA.FTZ R123, R23, R115.reuse, -R116.reuse ;  /* 0x00000073177b7223 */ /* 0x180fe20000010874 */
[----:B------:R-:W-:Y:S01]  /*2a70*/  FFMA.FTZ R163, R19, R115, -R116 ;  /* 0x0000007313a37223 */ /* 0x000fe20000010874 */
[----:B------:R-:W-:Y:S01]  /*2a80*/  FADD.FTZ R101, R101, R102 ;  /* 0x0000006665657221 */ /* 0x000fe20000010000 */
[----:B------:R-:W-:Y:S01]  /*2a90*/  MUFU.EX2 R107, R107 ;  /* 0x0000006b006b7308 */ /* 0x000fe20000000800 */
[----:B------:R-:W-:Y:S07]  /*2aa0*/  LDSM.16.MT88.4 R20, [R117+0x7c00] ;  /* 0x007c00007514783b */ /* 0x000fee0000004200 */
[----:B------:R-:W3:Y:S01]  /*2ab0*/  MUFU.EX2 R108, R108 ;  /* 0x0000006c006c7308 */ /* 0x000ee20000000800 */
[----:B-----5:R-:W-:Y:S01]  /*2ac0*/  F2FP.F16.F32.PACK_AB R82, R99, R98 ;  /* 0x000000626352723e */ /* 0x020fe200000000ff */
[----:B------:R-:W-:-:S04]  /*2ad0*/  FADD.FTZ R98, R98, R101 ;  /* 0x0000006562627221 */ /* 0x000fc80000010000 */
[----:B------:R-:W-:Y:S02]  /*2ae0*/  FADD.FTZ R99, R99, R98 ;  /* 0x0000006263637221 */ /* 0x000fe40000010000 */
[----:B------:R-:W-:Y:S08]  /*2af0*/  MUFU.EX2 R103, R103 ;  /* 0x0000006700677308 */ /* 0x000ff00000000800 */
[----:B------:R-:W5:Y:S01]  /*2b00*/  MUFU.EX2 R106, R106 ;  /* 0x0000006a006a7308 */ /* 0x000f620000000800 */
[----:B---3--:R-:W-:Y:S01]  /*2b10*/  F2FP.F16.F32.PACK_AB R81, R108, R107 ;  /* 0x0000006b6c51723e */ /* 0x008fe200000000ff */
[----:B------:R-:W-:-:S06]  /*2b20*/  FADD.FTZ R108, R107, R108 ;  /* 0x0000006c6b6c7221 */ /* 0x000fcc0000010000 */
[----:B------:R-:W-:Y:S08]  /*2b30*/  MUFU.EX2 R100, R100 ;  /* 0x0000006400647308 */ /* 0x000ff00000000800 */
[----:B------:R-:W3:Y:S01]  /*2b40*/  MUFU.EX2 R105, R105 ;  /* 0x0000006900697308 */ /* 0x000ee20000000800 */
[----:B-----5:R-:W-:Y:S01]  /*2b50*/  F2FP.F16.F32.PACK_AB R83, R106, R103 ;  /* 0x000000676a53723e */ /* 0x020fe200000000ff */
        /* <DEDUP_REMOVED lines=8> */
[----:B------:R-:W5:Y:S01]  /*2be0*/  MUFU.EX2 R114, R114 ;  /* 0x0000007200727308 */ /* 0x000f620000000800 */
[C---:B------:R-:W-:Y:S07]  /*2bf0*/  HMMA.16816.F32 R52, R80.reuse, R56, RZ ;  /* 0x000000385034723c */ /* 0x040fee00000018ff */
[----:B------:R-:W-:Y:S01]  /*2c00*/  MUFU.EX2 R112, R112 ;  /* 0x0000007000707308 */ /* 0x000fe20000000800 */
[C---:B------:R-:W-:Y:S07]  /*2c10*/  HMMA.16816.F32 R60, R80.reuse, R64, RZ ;  /* 0x00000040503c723c */ /* 0x040fee00000018ff */
[----:B------:R-:W2:Y:S01]  /*2c20*/  MUFU.EX2 R113, R113 ;  /* 0x0000007100717308 */ /* 0x000ea20000000800 */
[C---:B------:R-:W-:Y:S07]  /*2c30*/  HMMA.16816.F32 R68, R80.reuse, R72, RZ ;  /* 0x000000485044723c */ /* 0x040fee00000018ff */
[----:B------:R-:W-:Y:S01]  /*2c40*/  MUFU.EX2 R92, R92 ;  /* 0x0000005c005c7308 */ /* 0x000fe20000000800 */
        /* <DEDUP_REMOVED lines=8> */
[----:B-1----:R-:W-:Y:S01]  /*2cd0*/  HMMA.16816.F32 R76, R80, R4, RZ ;  /* 0x00000004504c723c */ /* 0x002fe200000018ff */
[----:B---3--:R-:W-:Y:S01]  /*2ce0*/  F2FP.F16.F32.PACK_AB R4, R105, R100 ;  /* 0x000000646904723e */ /* 0x008fe200000000ff */
[----:B------:R-:W-:Y:S01]  /*2cf0*/  FADD.FTZ R100, R100, R99 ;  /* 0x0000006364647221 */ /* 0x000fe20000010000 */
[----:B-----5:R-:W-:-:S03]  /*2d00*/  F2FP.F16.F32.PACK_AB R5, R114, R111 ;  /* 0x0000006f7205723e */ /* 0x020fc600000000ff */
[----:B------:R-:W-:Y:S01]  /*2d10*/  FADD.FTZ R105, R105, R100 ;  /* 0x0000006469697221 */ /* 0x000fe20000010000 */
[----:B------:R-:W1:Y:S01]  /*2d20*/  MUFU.EX2 R95, R95 ;  /* 0x0000005f005f7308 */ /* 0x000e620000000800 */
[----:B------:R-:W-:Y:S01]  /*2d30*/  HMMA.16816.F32 R80, R80, R6, RZ ;  /* 0x000000065050723c */ /* 0x000fe200000018ff */
[----:B------:R-:W-:Y:S01]  /*2d40*/  F2FP.F16.F32.PACK_AB R6, R109, R104 ;  /* 0x000000686d06723e */ /* 0x000fe200000000ff */
[----:B------:R-:W-:Y:S01]  /*2d50*/  FADD.FTZ R104, R104, R105 ;  /* 0x0000006968687221 */ /* 0x000fe20000010000 */
[----:B--2---:R-:W-:-:S03]  /*2d60*/  F2FP.F16.F32.PACK_AB R7, R113, R112 ;  /* 0x000000707107723e */ /* 0x004fc600000000ff */
[----:B------:R-:W-:Y:S01]  /*2d70*/  FADD.FTZ R109, R109, R104 ;  /* 0x000000686d6d7221 */ /* 0x000fe20000010000 */
[----:B------:R-:W-:Y:S03]  /*2d80*/  MUFU.EX2 R90, R90 ;  /* 0x0000005a005a7308 */ /* 0x000fe60000000800 */
[C---:B------:R-:W-:Y:S05]  /*2d90*/  HMMA.16816.F32 R36, R4.reuse, R8, R36 ;  /* 0x000000080424723c */ /* 0x040fea0000001824 */
[----:B------:R-:W2:Y:S03]  /*2da0*/  MUFU.EX2 R91, R91 ;  /* 0x0000005b005b7308 */ /* 0x000ea60000000800 */
[C---:B------:R-:W-:Y:S01]  /*2db0*/  HMMA.16816.F32 R40, R4.reuse, R10, R40 ;  /* 0x0000000a0428723c */ /* 0x040fe20000001828 */
[----:B------:R-:W3:Y:S04]  /*2dc0*/  LDSM.16.MT88.4 R8, [R117+0x8400] ;  /* 0x008400007508783b */ /* 0x000ee80000004200 */
[----:B------:R-:W-:Y:S03]  /*2dd0*/  MUFU.EX2 R119, R119 ;  /* 0x0000007700777308 */ /* 0x000fe60000000800 */
[C---:B----4-:R-:W-:Y:S05]  /*2de0*/  HMMA.16816.F32 R52, R4.reuse, R12, R52 ;  /* 0x0000000c0434723c */ /* 0x050fea0000001834 */
[----:B------:R-:W4:Y:S03]  /*2df0*/  MUFU.EX2 R120, R120 ;  /* 0x0000007800787308 */ /* 0x000f260000000800 */
        /* <DEDUP_REMOVED lines=18> */
[----:B------:R-:W4:Y:S01]  /*2f20*/  LDSM.16.MT88.4 R28, [R117+0x8800] ;  /* 0x00880000751c783b */ /* 0x000f220000004200 */
[----:B------:R-:W-:Y:S01]  /*2f30*/  F2FP.F16.F32.PACK_AB R4, R93, R92 ;  /* 0x0000005c5d04723e */ /* 0x000fe200000000ff */
[----:B------:R-:W-:Y:S01]  /*2f40*/  FADD.FTZ R92, R92, R109 ;  /* 0x0000006d5c5c7221 */ /* 0x000fe20000010000 */
[----:B-1----:R-:W-:-:S02]  /*2f50*/  F2FP.F16.F32.PACK_AB R5, R95, R94 ;  /* 0x0000005e5f05723e */ /* 0x002fc400000000ff */
[----:B------:R-:W-:Y:S01]  /*2f60*/  F2FP.F16.F32.PACK_AB R6, R89, R88 ;  /* 0x000000585906723e */ /* 0x000fe200000000ff */
[----:B------:R-:W-:Y:S01]  /*2f70*/  FADD.FTZ R93, R93, R92 ;  /* 0x0000005c5d5d7221 */ /* 0x000fe20000010000 */
[----:B--2---:R-:W-:-:S07]  /*2f80*/  F2FP.F16.F32.PACK_AB R7, R91, R90 ;  /* 0x0000005a5b07723e */ /* 0x004fce00000000ff */
[C---:B-----5:R-:W-:Y:S08]  /*2f90*/  HMMA.16816.F32 R44, R4.reuse, R12, R44 ;  /* 0x0000000c042c723c */ /* 0x060ff0000000182c */
[C---:B------:R-:W-:Y:S01]  /*2fa0*/  HMMA.16816.F32 R48, R4.reuse, R14, R48 ;  /* 0x0000000e0430723c */ /* 0x040fe20000001830 */
[----:B------:R-:W1:Y:S07]  /*2fb0*/  LDSM.16.MT88.4 R12, [R110+0x8800] ;  /* 0x008800006e0c783b */ /* 0x000e6e0000004200 */
[C---:B---3--:R-:W-:Y:S08]  /*2fc0*/  HMMA.16816.F32 R52, R4.reuse, R8, R52 ;  /* 0x000000080434723c */ /* 0x048ff00000001834 */
[C---:B------:R-:W-:Y:S01]  /*2fd0*/  HMMA.16816.F32 R56, R4.reuse, R10, R56 ;  /* 0x0000000a0438723c */ /* 0x040fe20000001838 */
[----:B------:R-:W2:Y:S07]  /*2fe0*/  LDSM.16.MT88.4 R8, [R117+0x8c00] ;  /* 0x008c00007508783b */ /* 0x000eae0000004200 */
[----:B------:R-:W-:Y:S01]  /*2ff0*/  HMMA.16816.F32 R60, R4, R32, R60 ;  /* 0x00000020043c723c */ /* 0x000fe2000000183c */
[----:B------:R-:W-:-:S02]  /*3000*/  FFMA.FTZ R32, R18, R115, -R116 ;  /* 0x0000007312207223 */ /* 0x000fc40000010874 */
[----:B------:R-:W3:Y:S04]  /*3010*/  LDSM.16.MT88.4 R16, [R110+0x6c00] ;  /* 0x006c00006e10783b */ /* 0x000ee80000004200 */
[----:B------:R-:W5:Y:S01]  /*3020*/  MUFU.EX2 R32, R32 ;  /* 0x0000002000207308 */ /* 0x000f620000000800 */
[C---:B----4-:R-:W-:Y:S08]  /*3030*/  HMMA.16816.F32 R68, R4.reuse, R28, R68 ;  /* 0x0000001c0444723c */ /* 0x050ff00000001844 */
[C---:B------:R-:W-:Y:S08]  /*3040*/  HMMA.16816.F32 R72, R4.reuse, R30, R72 ;  /* 0x0000001e0448723c */ /* 0x040ff00000001848 */
[C---:B------:R-:W-:Y:S08]  /*3050*/  HMMA.16816.F32 R36, R4.reuse, R24, R36 ;  /* 0x000000180424723c */ /* 0x040ff00000001824 */
[C---:B------:R-:W-:Y:S01]  /*3060*/  HMMA.16816.F32 R40, R4.reuse, R26, R40 ;  /* 0x0000001a0428723c */ /* 0x040fe20000001828 */
[----:B------:R-:W4:Y:S07]  /*3070*/  LDSM.16.MT88.4 R24, [R117+0x6c00] ;  /* 0x006c00007518783b */ /* 0x000f2e0000004200 */
[C---:B------:R-:W-:Y:S08]  /*3080*/  HMMA.16816.F32 R64, R4.reuse, R34, R64 ;  /* 0x000000220440723c */ /* 0x040ff00000001840 */
[C---:B-1----:R-:W-:Y:S08]  /*3090*/  HMMA.16816.F32 R76, R4.reuse, R12, R76 ;  /* 0x0000000c044c723c */ /* 0x042ff0000000184c */
[----:B------:R-:W-:Y:S01]  /*30a0*/  HMMA.16816.F32 R80, R4, R14, R80 ;  /* 0x0000000e0450723c */ /* 0x000fe20000001850 */
[----:B------:R-:W-:Y:S01]  /*30b0*/  F2FP.F16.F32.PACK_AB R4, R120, R119 ;  /* 0x000000777804723e */ /* 0x000fe200000000ff */
[----:B------:R-:W-:Y:S01]  /*30c0*/  LDSM.16.MT88.4 R12, [R110+0x7c00] ;  /* 0x007c00006e0c783b */ /* 0x000fe20000004200 */
[----:B------:R-:W-:-:S02]  /*30d0*/  F2FP.F16.F32.PACK_AB R5, R123, R118 ;  /* 0x000000767b05723e */ /* 0x000fc400000000ff */
[----:B------:R-:W-:Y:S02]  /*30e0*/  F2FP.F16.F32.PACK_AB R6, R166, R121 ;  /* 0x00000079a606723e */ /* 0x000fe400000000ff */
[----:B-----5:R-:W-:-:S07]  /*30f0*/  F2FP.F16.F32.PACK_AB R7, R163, R32 ;  /* 0x00000020a307723e */ /* 0x020fce00000000ff */
[C---:B--2---:R-:W-:Y:S08]  /*3100*/  HMMA.16816.F32 R68, R4.reuse, R8, R68 ;  /* 0x000000080444723c */ /* 0x044ff00000001844 */
[C---:B------:R-:W-:Y:S01]  /*3110*/  HMMA.16816.F32 R72, R4.reuse, R10, R72 ;  /* 0x0000000a0448723c */ /* 0x040fe20000001848 */
[----:B------:R-:W1:Y:S07]  /*3120*/  LDSM.16.MT88.4 R8, [R110+0x8c00] ;  /* 0x008c00006e08783b */ /* 0x000e6e0000004200 */
[----:B---3--:R-:W-:Y:S01]  /*3130*/  HMMA.16816.F32 R44, R4, R16, R44 ;  /* 0x00000010042c723c */ /* 0x008fe2000000182c */
[----:B------:R-:W-:-:S04]  /*3140*/  FADD.FTZ R17, R111, R106 ;  /* 0x0000006a6f117221 */ /* 0x000fc80000010000 */
[----:B------:R-:W-:-:S03]  /*3150*/  FADD.FTZ R17, R114, R17 ;  /* 0x0000001172117221 */ /* 0x000fc60000010000 */
[----:B----4-:R-:W-:Y:S01]  /*3160*/  HMMA.16816.F32 R36, R4, R24, R36 ;  /* 0x000000180424723c */ /* 0x010fe20000001824 */
        /* <DEDUP_REMOVED lines=34> */
.L_x_8745:
        /* <DEDUP_REMOVED lines=79> */
.L_x_8740:
[----:B------:R-:W-:Y:S05]  /*3880*/  BSYNC.RECONVERGENT B0 ;  /* 0x0000000000007941 */ /* 0x000fea0003800200 */
.L_x_8739:
        /* <DEDUP_REMOVED lines=13> */
[----:B------:R-:W-:Y:S01]  /*3960*/  SHF.R.U32.HI R140, RZ, 0x1, R136 ;  /* 0x00000001ff8c7819 */ /* 0x000fe20000011688 */
[----:B------:R-:W-:Y:S01]  /*3970*/  BSSY.RECONVERGENT B1, `(.L_x_8741) ;  /* 0x00000cd000017945 */ /* 0x000fe20003800200 */
[----:B------:R-:W-:Y:S02]  /*3980*/  LOP3.LUT R168, R167, R168, RZ, 0xfc, !PT ;  /* 0x000000a8a7a87212 */ /* 0x000fe400078efcff */
[----:B------:R-:W-:Y:S02]  /*3990*/  IADD3 R170, P0, PT, R146, R152, RZ ;  /* 0x0000009892aa7210 */ /* 0x000fe40007f1e0ff */
[----:B------:R-:W-:Y:S02]  /*39a0*/  LOP3.LUT R139, R91, 0x3e00, RZ, 0xc0, !PT ;  /* 0x00003e005b8b7812 */ /* 0x000fe400078ec0ff */
[----:B------:R-:W-:Y:S01]  /*39b0*/  LOP3.LUT R141, R140, 0x8, RZ, 0xc0, !PT ;  /* 0x000000088c8d7812 */ /* 0x000fe200078ec0ff */
[----:B------:R-:W-:Y:S01]  /*39c0*/  IMAD.X R171, R147, 0x1, R153, P0 ;  /* 0x0000000193ab7824 */ /* 0x000fe200000e0699 */
[----:B------:R-:W-:Y:S01]  /*39d0*/  LOP3.LUT R84, R138, 0x18, RZ, 0xc0, !PT ;  /* 0x000000188a547812 */ /* 0x000fe200078ec0ff */
[----:B-1----:R-:W-:Y:S01]  /*39e0*/  ULEA UR6, UR6, UR7, 0x18 ;  /* 0x0000000706067291 */ /* 0x002fe2000f8ec0ff */
[--C-:B------:R-:W-:Y:S02]  /*39f0*/  LOP3.LUT R85, R139, 0x20, R142.reuse, 0xf8, !PT ;  /* 0x000000208b557812 */ /* 0x100fe400078ef88e */
[----:B------:R-:W-:Y:S02]  /*3a00*/  LOP3.LUT R87, R136, 0x8, RZ, 0xc0, !PT ;  /* 0x0000000888577812 */ /* 0x000fe400078ec0ff */
[----:B------:R-:W-:Y:S01]  /*3a10*/  LOP3.LUT R91, R91, 0x100, RZ, 0xc0, !PT ;  /* 0x000001005b5b7812 */ /* 0x000fe200078ec0ff */
[----:B------:R-:W-:Y:S01]  /*3a20*/  IMAD.U32 R137, RZ, RZ, UR6 ;  /* 0x00000006ff897e24 */ /* 0x000fe2000f8e00ff */
[--C-:B------:R-:W-:Y:S02]  /*3a30*/  LOP3.LUT R141, R141, 0xc0, R142.reuse, 0xf8, !PT ;  /* 0x000000c08d8d7812 */ /* 0x100fe400078ef88e */
[--C-:B------:R-:W-:Y:S01]  /*3a40*/  LOP3.LUT R87, R87, 0xc0, R142.reuse, 0xf8, !PT ;  /* 0x000000c057577812 */ /* 0x100fe200078ef88e */
[--C-:B------:R-:W-:Y:S01]  /*3a50*/  IMAD R167, R168, 0x2, R137.reuse ;  /* 0x00000002a8a77824 */ /* 0x100fe200078e0289 */
[----:B------:R-:W-:Y:S02]  /*3a60*/  LOP3.LUT R141, R141, R84, RZ, 0x3c, !PT ;  /* 0x000000548d8d7212 */ /* 0x000fe400078e3cff */
[--C-:B------:R-:W-:Y:S02]  /*3a70*/  LOP3.LUT R88, R85, 0x100, R142.reuse, 0xf8, !PT ;  /* 0x0000010055587812 */ /* 0x100fe400078ef88e */
[----:B------:R-:W-:Y:S01]  /*3a80*/  @!PT LDS RZ, [RZ] ;  /* 0x00000000fffff984 */ /* 0x000fe20000000800 */
[----:B------:R-:W-:Y:S01]  /*3a90*/  @!PT LDS RZ, [RZ] ;  /* 0x00000000fffff984 */ /* 0x000fe20000000800 */
[----:B------:R-:W-:Y:S01]  /*3aa0*/  @!PT LDS RZ, [RZ] ;  /* 0x00000000fffff984 */ /* 0x000fe20000000800 */
[----:B------:R1:W-:Y:S01]  /*3ab0*/  LDGSTS.E.BYPASS.LTC128B.128 [R167+0x6000], desc[UR4][R152.64] ;  /* 0x0600000098a77fae */ /* 0x0003e2000b981a04 */
[----:B------:R-:W-:Y:S02]  /*3ac0*/  LOP3.LUT R86, R91, 0x20, R142, 0xf8, !PT ;  /* 0x000000205b567812 */ /* 0x000fe400078ef88e */
[----:B------:R-:W-:Y:S02]  /*3ad0*/  LOP3.LUT R88, R88, R141, RZ, 0xfc, !PT ;  /* 0x0000008d58587212 */ /* 0x000fe400078efcff */
[----:B------:R1:W-:Y:S01]  /*3ae0*/  LDGSTS.E.BYPASS.LTC128B.128 [R167+0x7000], desc[UR4][R152.64+0x40] ;  /* 0x0700004098a77fae */ /* 0x0003e2000b981a04 */
[----:B------:R-:W-:Y:S02]  /*3af0*/  LOP3.LUT R86, R86, R87, R84, 0xf6, !PT ;  /* 0x0000005756567212 */ /* 0x000fe400078ef654 */
[----:B------:R-:W-:Y:S02]  /*3b00*/  LOP3.LUT P0, RZ, R136, 0x4, RZ, 0xc0, !PT ;  /* 0x0000000488ff7812 */ /* 0x000fe4000780c0ff */
[----:B------:R1:W-:Y:S01]  /*3b10*/  LDGSTS.E.BYPASS.LTC128B.128 [R167+0x8000], desc[UR4][R152.64+0x80] ;  /* 0x0800008098a77fae */ /* 0x0003e2000b981a04 */
[--C-:B------:R-:W-:Y:S01]  /*3b20*/  IMAD R143, R88, 0x2, R137.reuse ;  /* 0x00000002588f7824 */ /* 0x100fe200078e0289 */
[----:B------:R-:W-:Y:S01]  /*3b30*/  ISETP.NE.AND P2, PT, R158, RZ, PT ;  /* 0x000000ff9e00720c */ /* 0x000fe20003f45270 */
[----:B------:R-:W-:Y:S02]  /*3b40*/  IMAD R91, R86, 0x2, R137 ;  /* 0x00000002565b7824 */ /* 0x000fe400078e0289 */
[----:B------:R1:W-:Y:S01]  /*3b50*/  LDGSTS.E.BYPASS.LTC128B.128 [R167+0x6800], desc[UR4][R170.64] ;  /* 0x06800000aaa77fae */ /* 0x0003e2000b981a04 */
[----:B------:R-:W-:Y:S04]  /*3b60*/  SEL R108, R108, 0xffffffe0, !P0 ;  /* 0xffffffe06c6c7807 */ /* 0x000fe80004000000 */
[----:B------:R1:W-:Y:S01]  /*3b70*/  LDGSTS.E.BYPASS.LTC128B.128 [R167+0x7800], desc[UR4][R170.64+0x40] ;  /* 0x07800040aaa77fae */ /* 0x0003e2000b981a04 */
[C---:B------:R-:W-:Y:S04]  /*3b80*/  IMAD.IADD R90, R108.reuse, 0x1, R143 ;  /* 0x000000016c5a7824 */ /* 0x040fe800078e028f */
[----:B------:R1:W-:Y:S01]  /*3b90*/  LDGSTS.E.BYPASS.LTC128B.128 [R167+0x8800], desc[UR4][R170.64+0x80] ;  /* 0x08800080aaa77fae */ /* 0x0003e2000b981a04 */
[----:B------:R-:W-:Y:S04]  /*3ba0*/  IMAD.IADD R88, R108, 0x1, R91 ;  /* 0x000000016c587824 */ /* 0x000fe800078e025b */
        /* <DEDUP_REMOVED lines=11> */
[----:B------:R-:W2:Y:S04]  /*3c60*/  LDSM.16.M88.4 R124, [R88+0x3c00] ;  /* 0x003c0000587c783b */ /* 0x000ea80000000200 */
[C---:B------:R-:W-:Y:S01]  /*3c70*/  HMMA.16816.F32 R8, R84.reuse, R94, RZ ;  /* 0x0000005e5408723c */ /* 0x040fe200000018ff */
[----:B------:R-:W-:Y:S05]  /*3c80*/  LDSM.16.M88.4 R128, [R143+0x1000] ;  /* 0x001000008f80783b */ /* 0x000fea0000000200 */
        /* <DEDUP_REMOVED lines=9> */
[----:B------:R-:W-:Y:S01]  /*3d20*/  HMMA.16816.F32 R32, R84, R106, RZ ;  /* 0x0000006a5420723c */ /* 0x000fe200000018ff */
[----:B------:R-:W3:Y:S05]  /*3d30*/  LDSM.16.M88.4 R84, [R91+0x4400] ;  /* 0x004400005b54783b */ /* 0x000eea0000000200 */
[----:B------:R-:W4:Y:S02]  /*3d40*/  LDSM.16.M88.4 R104, [R88+0x4000] ;  /* 0x004000005868783b */ /* 0x000f240000000200 */
        /* <DEDUP_REMOVED lines=11> */
[----:B------:R-:W1:Y:S05]  /*3e00*/  LDSM.16.M88.4 R108, [R88+0x4400] ;  /* 0x00440000586c783b */ /* 0x000e6a0000000200 */
[----:B------:R-:W-:Y:S02]  /*3e10*/  LDSM.16.M88.4 R124, [R91+0x5800] ;  /* 0x005800005b7c783b */ /* 0x000fe40000000200 */
        /* <DEDUP_REMOVED lines=9> */
[C---:B------:R-:W-:Y:S08]  /*3eb0*/  HMMA.16816.F32 R28, R128.reuse, R96, R28 ;  /* 0x00000060801c723c */ /* 0x040ff0000000181c */
[----:B------:R-:W-:Y:S01]  /*3ec0*/  HMMA.16816.F32 R32, R128, R98, R32 ;  /* 0x000000628020723c */ /* 0x000fe20000001820 */
[----:B------:R-:W3:Y:S05]  /*3ed0*/  LDSM.16.M88.4 R96, [R91+0x5c00] ;  /* 0x005c00005b60783b */ /* 0x000eea0000000200 */
[----:B------:R-:W-:Y:S02]  /*3ee0*/  LDSM.16.M88.4 R128, [R88+0x5800] ;  /* 0x005800005880783b */ /* 0x000fe40000000200 */
        /* <DEDUP_REMOVED lines=8> */
[----:B------:R-:W4:Y:S01]  /*3f70*/  LDSM.16.M88.4 R112, [R88+0x5400] ;  /* 0x005400005870783b */ /* 0x000f220000000200 */
[----:B------:R-:W-:Y:S04]  /*3f80*/  DEPBAR.LE SB0, 0x0 ;  /* 0x000080000000791a */ /* 0x000fe80000000000 */
[----:B------:R-:W-:Y:S02]  /*3f90*/  BAR.SYNC.DEFER_BLOCKING 0x0 ;  /* 0x0000000000007b1d */ /* 0x000fe40000010000 */
[C---:B------:R-:W-:Y:S08]  /*3fa0*/  HMMA.16816.F32 R28, R100.reuse, R116, R28 ;  /* 0x00000074641c723c */ /* 0x040ff0000000181c */
[----:B------:R-:W-:Y:S08]  /*3fb0*/  HMMA.16816.F32 R32, R100, R118, R32 ;  /* 0x000000766420723c */ /* 0x000ff00000001820 */
        /* <DEDUP_REMOVED lines=10> */
[C---:B----4-:R-:W-:Y:S08]  /*4060*/  HMMA.16816.F32 R12, R104.reuse, R112, R12 ;  /* 0x00000070680c723c */ /* 0x050ff0000000180c */
[C---:B------:R-:W-:Y:S08]  /*4070*/  HMMA.16816.F32 R16, R104.reuse, R114, R16 ;  /* 0x000000726810723c */ /* 0x040ff00000001810 */
[C---:B------:R-:W-:Y:S08]  /*4080*/  HMMA.16816.F32 R20, R104.reuse, R128, R20 ;  /* 0x000000806814723c */ /* 0x040ff00000001814 */
[C---:B------:R-:W-:Y:S08]  /*4090*/  HMMA.16816.F32 R24, R104.reuse, R130, R24 ;  /* 0x000000826818723c */ /* 0x040ff00000001818 */
[C---:B------:R-:W-:Y:S08]  /*40a0*/  HMMA.16816.F32 R28, R104.reuse, R132, R28 ;  /* 0x00000084681c723c */ /* 0x040ff0000000181c */
[----:B------:R-:W-:Y:S01]  /*40b0*/  HMMA.16816.F32 R32, R104, R134, R32 ;  /* 0x000000866820723c */ /* 0x000fe20000001820 */
[----:B------:R-:W-:Y:S08]  /*40c0*/  @!UPT UIADD3 URZ, UPT, UPT, URZ, URZ, URZ ;  /* 0x000000fffffff290 */ /* 0x000ff0000fffe0ff */
[----:B------:R-:W-:Y:S11]  /*40d0*/  @!P2 BRA `(.L_x_8742) ;  /* 0x000000040058a947 */ /* 0x000ff60003800000 */
[----:B------:R-:W2:Y:S01]  /*40e0*/  @!P1 LD.E R84, desc[UR4][R2.64+0x38] ;  /* 0x0000380402549980 */ /* 0x000ea2000c101900 */
[----:B------:R-:W-:Y:S01]  /*40f0*/  @!P1 IMAD.MOV.U32 R85, RZ, RZ, RZ ;  /* 0x000000ffff559224 */ /* 0x000fe200078e00ff */
[----:B------:R-:W-:Y:S04]  /*4100*/  BSSY.RECONVERGENT B0, `(.L_x_8743) ;  /* 0x0000047000007945 */ /* 0x000fe80003800200 */
        /* <DEDUP_REMOVED lines=47> */
[----:B------:R-:W-:Y:S01]  /*4400*/  SEL R87, R87, R92, !P4 ;  /* 0x0000005c57577207 */ /* 0x000fe20006000000 */
[----:B------:R-:W2:Y:S01]  /*4410*/  LD.E.64 R90, desc[UR4][R2.64+0x38] ;  /* 0x00003804025a7980 */ /* 0x000ea2000c101b00 */
        /* <DEDUP_REMOVED lines=21> */
.L_x_8744:
[----:B------:R-:W-:Y:S05]  /*4570*/  BSYNC.RECONVERGENT B0 ;  /* 0x0000000000007941 */ /* 0x000fea0003800200 */
.L_x_8743:
        /* <DEDUP_REMOVED lines=12> */
.L_x_8742:
[----:B------:R-:W-:Y:S05]  /*4640*/  BSYNC.RECONVERGENT B1 ;  /* 0x0000000000017941 */ /* 0x000fea0003800200 */
.L_x_8741:
        /* <DEDUP_REMOVED lines=281> */
.L_x_8738:
        /* <DEDUP_REMOVED lines=11> */
.L_x_8753:
        /* <DEDUP_REMOVED lines=61> */
[----:B------:R-:W-:Y:S02]  /*5c60*/  LOP3.LUT R138, R138, 0x40, RZ, 0xc0, !PT ;  /* 0x000000408a8a7812 */ /* 0x000fe400078ec0ff */
[----:B------:R-:W-:Y:S02]  /*5c70*/  F2FP.F16.F32.PACK_AB R82, R5, R82 ;  /* 0x000000520552723e */ /* 0x000fe400000000ff */
[----:B------:R-:W-:Y:S02]  /*5c80*/  IADD3 R5, PT, PT, R137, -R0, RZ ;  /* 0x8000000089057210 */ /* 0x000fe40007ffe0ff */
[----:B------:R-:W-:Y:S02]  /*5c90*/  F2FP.F16.F32.PACK_AB R36, R37, R36 ;  /* 0x000000242524723e */ /* 0x000fe400000000ff */
[----:B------:R-:W-:Y:S02]  /*5ca0*/  F2FP.F16.F32.PACK_AB R38, R39, R38 ;  /* 0x000000262726723e */ /* 0x000fe400000000ff */
[----:B------:R-:W-:Y:S01]  /*5cb0*/  F2FP.F16.F32.PACK_AB R40, R41, R40 ;  /* 0x000000282928723e */ /* 0x000fe200000000ff */
[----:B------:R-:W-:Y:S01]  /*5cc0*/  STS [R137], R36 ;  /* 0x0000002489007388 */ /* 0x000fe20000000800 */
[----:B------:R-:W-:-:S02]  /*5cd0*/  F2FP.F16.F32.PACK_AB R42, R43, R42 ;  /* 0x0000002a2b2a723e */ /* 0x000fc400000000ff */
[----:B------:R-:W-:Y:S01]  /*5ce0*/  F2FP.F16.F32.PACK_AB R44, R45, R44 ;  /* 0x0000002c2d2c723e */ /* 0x000fe200000000ff */
[----:B------:R-:W-:Y:S01]  /*5cf0*/  STS [R137+0x200], R38 ;  /* 0x0002002689007388 */ /* 0x000fe20000000800 */
[----:B------:R-:W-:Y:S02]  /*5d00*/  F2FP.F16.F32.PACK_AB R46, R47, R46 ;  /* 0x0000002e2f2e723e */ /* 0x000fe400000000ff */
[----:B---3--:R-:W-:Y:S01]  /*5d10*/  IADD3 R9, PT, PT, R137, -R138, RZ ;  /* 0x8000008a89097210 */ /* 0x008fe20007ffe0ff */
[----:B------:R-:W-:Y:S01]  /*5d20*/  STS [R5+0x10], R40 ;  /* 0x0000102805007388 */ /* 0x000fe20000000800 */
[----:B------:R-:W-:Y:S02]  /*5d30*/  F2FP.F16.F32.PACK_AB R48, R49, R48 ;  /* 0x000000303130723e */ /* 0x000fe400000000ff */
[----:B------:R-:W-:Y:S01]  /*5d40*/  F2FP.F16.F32.PACK_AB R50, R51, R50 ;  /* 0x000000323332723e */ /* 0x000fe200000000ff */
[----:B------:R2:W-:Y:S01]  /*5d50*/  STS [R5+0x210], R42 ;  /* 0x0002102a05007388 */ /* 0x0005e20000000800 */
[----:B------:R-:W-:-:S02]  /*5d60*/  IADD3 R11, PT, PT, R5, -R138, RZ ;  /* 0x8000008a050b7210 */ /* 0x000fc40007ffe0ff */
        /* <DEDUP_REMOVED lines=35> */
[----:B------:R-:W3:Y:S04]  /*5fa0*/  LD.E.U8 R0, desc[UR4][R2.64+0x1c8] ;  /* 0x0001c80402007980 */ /* 0x000ee8000c101100 */
[----:B------:R-:W4:Y:S04]  /*5fb0*/  LD.E.64 R12, desc[UR4][R2.64+0x80] ;  /* 0x00008004020c7980 */ /* 0x000f28000c101b00 */
[----:B--2---:R-:W2:Y:S04]  /*5fc0*/  LD.E.64 R42, desc[UR4][R2.64+0x90] ;  /* 0x00009004022a7980 */ /* 0x004ea8000c101b00 */
[----:B------:R-:W2:Y:S04]  /*5fd0*/  LD.E.64 R38, desc[UR4][R2.64+0x88] ;  /* 0x0000880402267980 */ /* 0x000ea8000c101b00 */
[----:B------:R-:W2:Y:S01]  /*5fe0*/  LD.E.64 R36, desc[UR4][R2.64+0x70] ;  /* 0x0000700402247980 */ /* 0x000ea2000c101b00 */
[----:B------:R-:W-:Y:S05]  /*5ff0*/  WARPSYNC.ALL ;  /* 0x0000000000007948 */ /* 0x000fea0003800000 */
[----:B------:R-:W5:Y:S01]  /*6000*/  LD.E.64 R40, desc[UR4][R2.64+0xa0] ;  /* 0x0000a00402287980 */ /* 0x000f62000c101b00 */
[----:B------:R-:W-:-:S02]  /*6010*/  SHF.L.U32 R157, R157, 0x6, RZ ;  /* 0x000000069d9d7819 */ /* 0x000fc400000006ff */
[----:B------:R-:W-:Y:S02]  /*6020*/  MOV R145, RZ ;  /* 0x000000ff00917202 */ /* 0x000fe40000000f00 */
[----:B---3--:R-:W-:-:S13]  /*6030*/  ISETP.NE.AND P2, PT, R0, RZ, PT ;  /* 0x000000ff0000720c */ /* 0x008fda0003f45270 */
[----:B------:R-:W3:Y:S04]  /*6040*/  @!P2 LD.E R33, desc[UR4][R2.64+0x60] ;  /* 0x000060040221a980 */ /* 0x000ee8000c101900 */
[----:B------:R-:W3:Y:S04]  /*6050*/  @P2 LD.E R0, desc[UR4][R2.64+0xd4] ;  /* 0x0000d40402002980 */ /* 0x000ee8000c101900 */
[----:B------:R-:W3:Y:S04]  /*6060*/  @!P2 LD.E R32, desc[UR4][R2.64+0xb4] ;  /* 0x0000b4040220a980 */ /* 0x000ee8000c101900 */
[----:B------:R1:W3:Y:S01]  /*6070*/  @P2 LD.E R5, desc[UR4][R2.64+0xb4] ;  /* 0x0000b40402052980 */ /* 0x0002e2000c101900 */
[----:B------:R-:W-:Y:S01]  /*6080*/  BAR.SYNC.DEFER_BLOCKING 0x0 ;  /* 0x0000000000007b1d */ /* 0x000fe20000010000 */
[----:B----4-:R-:W-:-:S02]  /*6090*/  IMAD R34, R13, R156, RZ ;  /* 0x0000009c0d227224 */ /* 0x010fc400078e02ff */
[----:B------:R-:W-:-:S04]  /*60a0*/  IMAD.WIDE.U32 R8, R12, R156, RZ ;  /* 0x0000009c0c087225 */ /* 0x000fc800078e00ff */
[-C--:B--2---:R-:W-:Y:S02]  /*60b0*/  IMAD R35, R43, R155.reuse, RZ ;  /* 0x0000009b2b237224 */ /* 0x084fe400078e02ff */
[----:B------:R-:W-:-:S04]  /*60c0*/  IMAD.WIDE.U32 R42, R42, R155, RZ ;  /* 0x0000009b2a2a7225 */ /* 0x000fc800078e00ff */
[----:B------:R-:W-:Y:S01]  /*60d0*/  IMAD.WIDE.U32 R12, R157, R38, R144 ;  /* 0x000000269d0c7225 */ /* 0x000fe200078e0090 */
[----:B------:R-:W-:-:S03]  /*60e0*/  IADD3 R34, PT, PT, R9, R34, RZ ;  /* 0x0000002209227210 */ /* 0x000fc60007ffe0ff */
[----:B-1----:R-:W-:Y:S01]  /*60f0*/  IMAD R2, R39, R157, RZ ;  /* 0x0000009d27027224 */ /* 0x002fe200078e02ff */
[----:B------:R-:W-:Y:S01]  /*6100*/  IADD3 R42, P1, P0, R42, R12, R8 ;  /* 0x0000000c2a2a7210 */ /* 0x000fe2000783e008 */
[----:B------:R1:W2:Y:S03]  /*6110*/  LDS.128 R24, [R167] ;  /* 0x00000000a7187984 */ /* 0x0002a60000000c00 */
[----:B------:R-:W-:Y:S01]  /*6120*/  IADD3 R2, PT, PT, R13, R2, RZ ;  /* 0x000000020d027210 */ /* 0x000fe20007ffe0ff */
[----:B------:R1:W4:Y:S04]  /*6130*/  LDS.128 R16, [R167+0x1000] ;  /* 0x00100000a7107984 */ /* 0x0003280000000c00 */
[----:B------:R1:W1:Y:S04]  /*6140*/  LDS.128 R8, [R167+0x2000] ;  /* 0x00200000a7087984 */ /* 0x0002680000000c00 */
[----:B------:R1:W1:Y:S04]  /*6150*/  LDS.128 R20, [R167+0x800] ;  /* 0x00080000a7147984 */ /* 0x0002680000000c00 */
[----:B------:R1:W1:Y:S04]  /*6160*/  LDS.128 R12, [R167+0x1800] ;  /* 0x00180000a70c7984 */ /* 0x0002680000000c00 */
[----:B------:R1:W1:Y:S01]  /*6170*/  LDS.128 R28, [R167+0x2800] ;  /* 0x00280000a71c7984 */ /* 0x0002620000000c00 */
[----:B------:R-:W2:Y:S01]  /*6180*/  @P4 MUFU.LG2 R7, R7 ;  /* 0x0000000700074308 */ /* 0x000ea20000000c00 */
[----:B------:R-:W-:-:S07]  /*6190*/  IADD3 R35, PT, PT, R43, R35, RZ ;  /* 0x000000232b237210 */ /* 0x000fce0007ffe0ff */
[----:B------:R-:W4:Y:S01]  /*61a0*/  @P3 MUFU.LG2 R4, R4 ;  /* 0x0000000400043308 */ /* 0x000f220000000c00 */
[----:B------:R-:W-:Y:S02]  /*61b0*/  IADD3.X R43, PT, PT, R35, R2, R34, P1, P0 ;  /* 0x00000002232b7210 */ /* 0x000fe40000fe0422 */
[----:B------:R-:W-:Y:S02]  /*61c0*/  LOP3.LUT P5, RZ, R136, 0x3, RZ, 0xc0, !PT ;  /* 0x0000000388ff7812 */ /* 0x000fe400078ac0ff */
[----:B------:R-:W-:-:S05]  /*61d0*/  SHF.R.U32.HI R2, RZ, 0x2, R136 ;  /* 0x00000002ff027819 */ /* 0x000fca0000011688 */
[----:B------:R-:W-:-:S04]  /*61e0*/  IMAD.WIDE.U32 R42, R2, R38, R42 ;  /* 0x00000026022a7225 */ /* 0x000fc800078e002a */
[----:B------:R-:W-:Y:S01]  /*61f0*/  IMAD R3, R39, R2, RZ ;  /* 0x0000000227037224 */ /* 0x000fe200078e02ff */
[----:B------:R-:W-:Y:S01]  /*6200*/  LEA R36, P1, R42, R36, 0x1 ;  /* 0x000000242a247211 */ /* 0x000fe200078208ff */
[----:B--2---:R-:W-:Y:S01]  /*6210*/  @P4 FMUL.FTZ R7, R7, 0.69314718246459960938 ;  /* 0x3f31721807074820 */ /* 0x004fe20000410000 */
[----:B----4-:R-:W-:Y:S01]  /*6220*/  @P3 FMUL.FTZ R4, R4, 0.69314718246459960938 ;  /* 0x3f31721804043820 */ /* 0x010fe20000410000 */
[----:B------:R-:W-:Y:S01]  /*6230*/  BSSY.RECONVERGENT B0, `(.L_x_8747) ;  /* 0x000001a000007945 */ /* 0x000fe20003800200 */
[----:B------:R-:W-:Y:S02]  /*6240*/  IADD3 R3, PT, PT, R43, R3, RZ ;  /* 0x000000032b037210 */ /* 0x000fe40007ffe0ff */
[----:B------:R-:W-:Y:S01]  /*6250*/  MOV R34, 0x7f800000 ;  /* 0x7f80000000227802 */ /* 0x000fe20000000f00 */
[----:B-----5:R-:W-:Y:S01]  /*6260*/  @P4 FFMA.FTZ R34, R6, R86, R7 ;  /* 0x0000005606224223 */ /* 0x020fe20000010007 */
[----:B------:R-:W-:Y:S02]  /*6270*/  LEA R44, P0, R38, R36, 0x6 ;  /* 0x00000024262c7211 */ /* 0x000fe400078030ff */
[----:B------:R-:W-:Y:S01]  /*6280*/  LEA.HI.X R37, R42, R37, R3, 0x1, P1 ;  /* 0x000000252a257211 */ /* 0x000fe200008f0c03 */
[----:B---3--:R-:W-:-:S02]  /*6290*/  @!P2 IMAD R33, R33, R156, R155 ;  /* 0x0000009c2121a224 */ /* 0x008fc400078e029b */
[----:B------:R-:W-:Y:S02]  /*62a0*/  @P2 IMAD R0, R0, R155, RZ ;  /* 0x0000009b00002224 */ /* 0x000fe400078e02ff */
[----:B------:R-:W-:Y:S01]  /*62b0*/  @!P2 IMAD R32, R33, R32, RZ ;  /* 0x000000202120a224 */ /* 0x000fe200078e02ff */
[----:B------:R-:W-:Y:S01]  /*62c0*/  MOV R33, 0x7f800000 ;  /* 0x7f80000000217802 */ /* 0x000fe20000000f00 */
[----:B------:R-:W-:Y:S01]  /*62d0*/  @P3 FFMA.FTZ R33, R6, R85, R4 ;  /* 0x0000005506213223 */ /* 0x000fe20000010004 */
[----:B------:R-:W-:Y:S01]  /*62e0*/  @P2 IMAD R32, R5, R156, R0 ;  /* 0x0000009c05202224 */ /* 0x000fe200078e0200 */
[----:B-1----:R-:W-:Y:S06]  /*62f0*/  @P5 BRA `(.L_x_8748) ;  /* 0x0000000000345947 */ /* 0x002fec0003800000 */
[----:B------:R-:W-:-:S04]  /*6300*/  LOP3.LUT R3, R140, 0x30, RZ, 0xc0, !PT ;  /* 0x000000308c037812 */ /* 0x000fc800078ec0ff */
[----:B------:R-:W-:Y:S01]  /*6310*/  LOP3.LUT R2, R3, 0x7, R2, 0xf8, !PT ;  /* 0x0000000703027812 */ /* 0x000fe200078ef802 */
[----:B------:R-:W-:Y:S02]  /*6320*/  IMAD.IADD R3, R157, 0x1, R32 ;  /* 0x000000019d037824 */ /* 0x000fe400078e0220 */
[----:B------:R-:W-:Y:S02]  /*6330*/  IMAD.IADD R157, R162, 0x1, -R157 ;  /* 0x00000001a29d7824 */ /* 0x000fe400078e0a9d */
[C---:B------:R-:W-:Y:S01]  /*6340*/  VIADD R0, R2.reuse, 0x8 ;  /* 0x0000000802007836 */ /* 0x040fe20000000000 */
[C---:B------:R-:W-:Y:S02]  /*6350*/  IADD3 R5, P1, PT, R2.reuse, R3, RZ ;  /* 0x0000000302057210 */ /* 0x040fe40007f3e0ff */
[-C--:B------:R-:W-:Y:S02]  /*6360*/  ISETP.GE.AND P3, PT, R2, R157.reuse, PT ;  /* 0x0000009d0200720c */ /* 0x080fe40003f66270 */
[----:B------:R-:W-:-:S02]  /*6370*/  ISETP.GE.AND P2, PT, R0, R157, PT ;  /* 0x0000009d0000720c */ /* 0x000fc40003f46270 */
[----:B------:R-:W-:Y:S02]  /*6380*/  LEA.HI.X.SX32 R3, R3, RZ, 0x1, P1 ;  /* 0x000000ff03037211 */ /* 0x000fe400008f0eff */
[----:B------:R-:W-:-:S04]  /*6390*/  LEA R2, P1, R5, R40, 0x2 ;  /* 0x0000002805027211 */ /* 0x000fc800078210ff */
[----:B------:R-:W-:-:S05]  /*63a0*/  LEA.HI.X R3, R5, R41, R3, 0x2, P1 ;  /* 0x0000002905037211 */ /* 0x000fca00008f1403 */
[----:B------:R1:W-:Y:S04]  /*63b0*/  @!P3 ST.E desc[UR4][R2.64], R34 ;  /* 0x000000220200b985 */ /* 0x0003e8000c101904 */
[----:B------:R1:W-:Y:S02]  /*63c0*/  @!P2 ST.E desc[UR4][R2.64+0x20], R33 ;  /* 0x000020210200a985 */ /* 0x0003e4000c101904 */
.L_x_8748:
[----:B------:R-:W-:Y:S05]  /*63d0*/  BSYNC.RECONVERGENT B0 ;  /* 0x0000000000007941 */ /* 0x000fea0003800200 */
.L_x_8747:
        /* <DEDUP_REMOVED lines=8> */
[----:B-1----:R-:W-:Y:S05]  /*6460*/  RET.REL.NODEC R154 `(_ZN5flash24flash_fwd_splitkv_kernelI23Flash_fwd_kernel_traitsILi96ELi64ELi64ELi4ELb0ELb0EN7cutlass6half_tE19Flash_kernel_traitsILi96ELi64ELi64ELi4ES3_EELb0ELb0ELb0ELb1ELb1ELb0ELb0ELb0EEEvNS_16Flash_fwd_paramsE) ;  /* 0xffffff989ae47950 */ /* 0x002fea0003c3ffff */
.L_x_8746:
[----:B------:R-:W-:Y:S01]  /*6470*/  MOV R5, 0x2 ;  /* 0x0000000200057802 */ /* 0x000fe20000000f00 */
[----:B------:R-:W-:Y:S01]  /*6480*/  IMAD.MOV.U32 R0, RZ, RZ, 0x1f ;  /* 0x0000001fff007424 */ /* 0x000fe200078e00ff */
[----:B------:R-:W-:-:S07]  /*6490*/  MOV R4, 0xffffffff ;  /* 0xffffffff00047802 */ /* 0x000fce0000000f00 */
[----:B-1---5:R-:W-:Y:S05]  /*64a0*/  WARPSYNC.COLLECTIVE R4, `(.L_x_8749) ;  /* 0x0000000004087348 */ /* 0x022fea0003c00000 */
[----:B------:R2:W3:Y:S02]  /*64b0*/  SHFL.BFLY P0, R10, R166, R5, R0 ;  /* 0x0c000005a60a7389 */ /* 0x0004e40000000000 */
[----:B-123-5:R-:W-:Y:S05]  /*64c0*/  ENDCOLLECTIVE ;  /* 0x000000000000791b */ /* 0x02efea0003800000 */
.L_x_8749:
[----:B------:R-:W-:Y:S02]  /*64d0*/  IMAD.MOV.U32 R7, RZ, RZ, R10 ;  /* 0x000000ffff077224 */ /* 0x000fe400078e000a */
[----:B------:R-:W-:Y:S02]  /*64e0*/  IMAD.MOV.U32 R5, RZ, RZ, 0x1 ;  /* 0x00000001ff057424 */ /* 0x000fe400078e00ff */
[----:B------:R-:W-:-:S05]  /*64f0*/  FADD.FTZ R8, R7, R166 ;  /* 0x000000a607087221 */ /* 0x000fca0000010000 */
[----:B------:R-:W-:-:S07]  /*6500*/  MOV R166, R8 ;  /* 0x0000000800a67202 */ /* 0x000fce0000000f00 */
[----:B------:R-:W-:Y:S05]  /*6510*/  WARPSYNC.COLLECTIVE R4, `(.L_x_8750) ;  /* 0x0000000004087348 */ /* 0x000fea0003c00000 */
[----:B------:R1:W2:Y:S02]  /*6520*/  SHFL.BFLY P0, R10, R166, R5, R0 ;  /* 0x0c000005a60a7389 */ /* 0x0002a40000000000 */
[----:B-12---:R-:W-:Y:S05]  /*6530*/  ENDCOLLECTIVE ;  /* 0x000000000000791b */ /* 0x006fea0003800000 */
.L_x_8750:
[----:B------:R-:W-:Y:S01]  /*6540*/  MOV R166, R163 ;  /* 0x000000a300a67202 */ /* 0x000fe20000000f00 */
[----:B------:R-:W-:Y:S01]  /*6550*/  IMAD.MOV.U32 R5, RZ, RZ, 0x2 ;  /* 0x00000002ff057424 */ /* 0x000fe200078e00ff */
[----:B------:R-:W-:-:S07]  /*6560*/  MOV R7, R10 ;  /* 0x0000000a00077202 */ /* 0x000fce0000000f00 */
[----:B------:R-:W-:Y:S05]  /*6570*/  WARPSYNC.COLLECTIVE R4, `(.L_x_8751) ;  /* 0x0000000004087348 */ /* 0x000fea0003c00000 */
[----:B------:R1:W2:Y:S02]  /*6580*/  SHFL.BFLY P0, R10, R166, R5, R0 ;  /* 0x0c000005a60a7389 */ /* 0x0002a40000000000 */
[----:B-12---:R-:W-:Y:S05]  /*6590*/  ENDCOLLECTIVE ;  /* 0x000000000000791b */ /* 0x006fea0003800000 */
.L_x_8751:
[----:B------:R-:W-:Y:S01]  /*65a0*/  FADD.FTZ R7, R8, R7 ;  /* 0x0000000708077221 */ /* 0x000fe20000010000 */
[----:B------:R-:W-:Y:S01]  /*65b0*/  FADD.FTZ R9, R10, R163 ;  /* 0x000000a30a097221 */ /* 0x000fe20000010000 */
[----:B------:R-:W-:-:S04]  /*65c0*/  MOV R5, 0x1 ;  /* 0x0000000100057802 */ /* 0x000fc80000000f00 */
[----:B------:R-:W-:-:S07]  /*65d0*/  MOV R166, R9 ;  /* 0x0000000900a67202 */ /* 0x000fce0000000f00 */
[----:B------:R-:W-:Y:S05]  /*65e0*/  WARPSYNC.COLLECTIVE R4, `(.L_x_8752) ;  /* 0x0000000004087348 */ /* 0x000fea0003c00000 */
[----:B------:R1:W2:Y:S02]  /*65f0*/  SHFL.BFLY P0, R10, R166, R5, R0 ;  /* 0x0c000005a60a7389 */ /* 0x0002a40000000000 */
[----:B-12---:R-:W-:Y:S05]  /*6600*/  ENDCOLLECTIVE ;  /* 0x000000000000791b */ /* 0x006fea0003800000 */
.L_x_8752:
[----:B------:R-:W-:Y:S05]  /*6610*/  BRA `(.L_x_8753) ;  /* 0xfffffff0009c7947 */ /* 0x000fea000383ffff */
.L_x_8754:
        /* <DEDUP_REMOVED lines=14> */
.L_x_11710:


//--------------------- .text._ZN5flash24flash_fwd_splitkv_kernelI23Flash_fwd_kernel_traitsILi96ELi64ELi64ELi4ELb0ELb0EN7cutlass6half_tE19Flash_kernel_traitsILi96ELi64ELi64ELi4ES3_EELb0ELb0ELb0ELb1ELb1ELb1ELb0ELb0EEEvNS_16Flash_fwd_paramsE --------------------------
	.section	.text._ZN5flash24flash_fwd_splitkv_kernelI23Flash_fwd_kernel_traitsILi96ELi64ELi64ELi4ELb0ELb0EN7cutlass6half_tE19Flash_kernel_traitsILi96ELi64ELi64ELi4ES3_EELb0ELb0ELb0ELb1ELb1ELb1ELb0ELb0EEEvNS_16Flash_fwd_paramsE,"ax",@progbits
	.align	128
        .global         _ZN5flash24flash_fwd_splitkv_kernelI23Flash_fwd_kernel_traitsILi96ELi64ELi64ELi4ELb0ELb0EN7cutlass6half_tE19Flash_kernel_traitsILi96ELi64ELi64ELi4ES3_EELb0ELb0ELb0ELb1ELb1ELb1ELb0ELb0EEEvNS_16Flash_fwd_paramsE
        .type           _ZN5flash24flash_fwd_splitkv_kernelI23Flash_fwd_kernel_traitsILi96ELi64ELi64ELi4ELb0ELb0EN7cutlass6half_tE19Flash_kernel_traitsILi96ELi64ELi64ELi4ES3_EELb0ELb0ELb0ELb1ELb1ELb1ELb0ELb0EEEvNS_16Flash_fwd_paramsE,@function
        .size           _ZN5flash24flash_fwd_splitkv_kernelI23Flash_fwd_kernel_traitsILi96ELi64ELi64ELi4ELb0ELb0EN7cutlass6half_tE19Flash_kernel_traitsILi96ELi64ELi64ELi4ES3_EELb0ELb0ELb0ELb1ELb1ELb1ELb0ELb0EEEvNS_16Flash_fwd_paramsE,(.L_x_11711 - _ZN5flash24flash_fwd_splitkv_kernelI23Flash_fwd_kernel_traitsILi96ELi64ELi64ELi4ELb0ELb0EN7cutlass6half_tE19Flash_kernel_traitsILi96ELi64ELi64ELi4ES3_EELb0ELb0ELb0ELb1ELb1ELb1ELb0ELb0EEEvNS_16Flash_fwd_paramsE)
        .other          _ZN5flash24flash_fwd_splitkv_kernelI23Flash_fwd_kernel_traitsILi96ELi64ELi64ELi4ELb0ELb0EN7cutlass6half_tE19Flash_kernel_traitsILi96ELi64ELi64ELi4ES3_EELb0ELb0ELb0ELb1ELb1ELb1ELb0ELb0EEEvNS_16Flash_fwd_paramsE,@"STO_CUDA_ENTRY STV_DEFAULT"
_ZN5flash24flash_fwd_splitkv_kernelI23Flash_fwd_kernel_traitsILi96ELi64ELi64ELi4ELb0ELb0EN7cutlass6half_tE19Flash_kernel_traitsILi96ELi64ELi64ELi4ES3_EELb0ELb0ELb0ELb1ELb1ELb1ELb0ELb0EEEvNS_16Flash_fwd_paramsE:
.text._ZN5flash24flash_fwd_splitkv_kernelI23Flash_fwd_kernel_traitsILi96ELi64ELi64ELi4ELb0ELb0EN7cutlass6half_tE19Flash_kernel_traitsILi96ELi64ELi64ELi4ES3_EELb0ELb0ELb0ELb1ELb1ELb1ELb0ELb0EEEvNS_16Flash_fwd_paramsE:
[----:B------:R-:W-:Y:S01]  /*0000*/  LDC R1, c[0x0][0x37c] ;  /* 0x0000df00ff017b82 */ /* 0x000fe20000000800 */
[----:B------:R-:W1:Y:S07]  /*0010*/  S2R R153, SR_CTAID.X ;  /* 0x0000000000997919 */ /* 0x000e6e0000002500 */
[----:B------:R-:W2:Y:S01]  /*0020*/  LDC.64 R2, c[0x0][0x348] ;  /* 0x0000d200ff027b82 */ /* 0x000ea20000000a00 */
[----:B------:R-:W-:Y:S01]  /*0030*/  BSSY.RECONVERGENT B2, `(.L_x_8755) ;  /* 0x0000005000027945 */ /* 0x000fe20003800200 */
[----:B------:R-:W-:Y:S01]  /*0040*/  MOV R150, 0x80 ;  /* 0x0000008000967802 */ /* 0x000fe20000000f00 */
[----:B------:R-:W3:Y:S01]  /*0050*/  S2R R152, SR_CTAID.Y ;  /* 0x0000000000987919 */ /* 0x000ee20000002600 */
[----:B------:R-:W4:Y:S05]  /*0060*/  S2R R151, SR_CTAID.Z ;  /* 0x0000000000977919 */ /* 0x000f2a0000002700 */
[----:B-1234-:R-:W-:Y:S05]  /*0070*/  CALL.REL.NOINC `($_ZN5flash24flash_fwd_splitkv_kernelI23Flash_fwd_kernel_traitsILi96ELi64ELi64ELi4ELb0ELb0EN7cutlass6half_tE19Flash_kernel_traitsILi96ELi64ELi64ELi4ES3_EELb0ELb0ELb0ELb1ELb1ELb1ELb0ELb0EEEvNS_16Flash_fwd_paramsE$_ZN5flash30compute_attn_1rowblock_splitkvI23Flash_fwd_kernel_traitsILi96ELi64ELi64ELi4ELb0ELb0EN7cutlass6half_tE19Flash_kernel_traitsILi96ELi64ELi64ELi4ES3_EELb0ELb0ELb0ELb1ELb1ELb1ELb0ELb0ENS_16Flash_fwd_paramsEEEvRKT8_iiiii) ;  /* 0x0000000000087944 */ /* 0x01efea0003c00000 */
[----:B------:R-:W-:Y:S05]  /*0080*/  BSYNC.RECONVERGENT B2 ;  /* 0x0000000000027941 */ /* 0x000fea0003800200 */
.L_x_8755:
[----:B------:R-:W-:Y:S05]  /*0090*/  EXIT ;  /* 0x000000000000794d */ /* 0x000fea0003800000 */
        .type           $_ZN5flash24flash_fwd_splitkv_kernelI23Flash_fwd_kernel_traitsILi96ELi64ELi64ELi4ELb0ELb0EN7cutlass6half_tE19Flash_kernel_traitsILi96ELi64ELi64ELi4ES3_EELb0ELb0ELb0ELb1ELb1ELb1ELb0ELb0EEEvNS_16Flash_fwd_paramsE$_ZN5flash30compute_attn_1rowblock_splitkvI23Flash_fwd_kernel_traitsILi96ELi64ELi64ELi4ELb0ELb0EN7cutlass6half_tE19Flash_kernel_traitsILi96ELi64ELi64ELi4ES3_EELb0ELb0ELb0ELb1ELb1ELb1ELb0ELb0ENS_16Flash_fwd_paramsEEEvRKT8_iiiii,@function
        .size           $_ZN5flash24flash_fwd_splitkv_kernelI23Flash_fwd_kernel_traitsILi96ELi64ELi64ELi4ELb0ELb0EN7cutlass6half_tE19Flash_kernel_traitsILi96ELi64ELi64ELi4ES3_EELb0ELb0ELb0ELb1ELb1ELb1ELb0ELb0EEEvNS_16Flash_fwd_paramsE$_ZN5flash30compute_attn_1rowblock_splitkvI23Flash_fwd_kernel_traitsILi96ELi64ELi64ELi4ELb0ELb0EN7cutlass6half_tE19Flash_kernel_traitsILi96ELi64ELi64ELi4ES3_EELb0ELb0ELb0ELb1ELb1ELb1ELb0ELb0ENS_16Flash_fwd_paramsEEEvRKT8_iiiii,(.L_x_11711 - $_ZN5flash24flash_fwd_splitkv_kernelI23Flash_fwd_kernel_traitsILi96ELi64ELi64ELi4ELb0ELb0EN7cutlass6half_tE19Flash_kernel_traitsILi96ELi64ELi64ELi4ES3_EELb0ELb0ELb0ELb1ELb1ELb1ELb0ELb0EEEvNS_16Flash_fwd_paramsE$_ZN5flash30compute_attn_1rowblock_splitkvI23Flash_fwd_kernel_traitsILi96ELi64ELi64ELi4ELb0ELb0EN7cutlass6half_tE19Flash_kernel_traitsILi96ELi64ELi64ELi4ES3_EELb0ELb0ELb0ELb1ELb1ELb1ELb0ELb0ENS_16Flash_fwd_paramsEEEvRKT8_iiiii)
$_ZN5flash24flash_fwd_splitkv_kernelI23Flash_fwd_kernel_traitsILi96ELi64ELi64ELi4ELb0ELb0EN7cutlass6half_tE19Flash_kernel_traitsILi96ELi64ELi64ELi4ES3_EELb0ELb0ELb0ELb1ELb1ELb1ELb0ELb0EEEvNS_16Flash_fwd_paramsE$_ZN5flash30compute_attn_1rowblock_splitkvI23Flash_fwd_kernel_traitsILi96ELi64ELi64ELi4ELb0ELb0EN7cutlass6half_tE19Flash_kernel_traitsILi96ELi64ELi64ELi4ES3_EELb0ELb0ELb0ELb1ELb1ELb1ELb0ELb0ENS_16Flash_fwd_paramsEEEvRKT8_iiiii:
[----:B------:R-:W1:Y:S02]  /*00a0*/  LDCU.64 UR4, c[0x0][0x358] ;  /* 0x00006b00ff0477ac */ /* 0x000e640008000a00 */
[----:B-1----:R-:W2:Y:S04]  /*00b0*/  LD.E.64 R4, desc[UR4][R2.64+0xf8] ;  /* 0x0000f80402047980 */ /* 0x002ea8000c101b00 */
[----:B------:R-:W3:Y:S01]  /*00c0*/  LD.E.64 R6, desc[UR4][R2.64+0xf0] ;  /* 0x0000f00402067980 */ /* 0x000ee2000c101b00 */
[----:B------:R-:W-:-:S03]  /*00d0*/  IMAD.MOV.U32 R8, RZ, RZ, RZ ;  /* 0x000000ffff087224 */ /* 0x000fc600078e00ff */
        /* <DEDUP_REMOVED lines=8> */
[----:B------:R-:W2:Y:S04]  /*0160*/  @P1 LD.E R8, desc[UR4][R6.64] ;  /* 0x0000000406081980 */ /* 0x000ea8000c101900 */
[----:B------:R1:W5:Y:S01]  /*0170*/  LD.E R7, desc[UR4][R2.64+0xb8] ;  /* 0x0000b80402077980 */ /* 0x000362000c101900 */
        /* <DEDUP_REMOVED lines=10> */
.L_x_8759:
[----:B------:R-:W-:Y:S05]  /*0220*/  BSYNC.RECONVERGENT B0 ;  /* 0x0000000000007941 */ /* 0x000fea0003800200 */
.L_x_8758:
[----:B-----5:R-:W-:Y:S02]  /*0230*/  IADD3 R5, PT, PT, R5, R7, -R8 ;  /* 0x0000000705057210 */ /* 0x020fe40007ffe808 */
.L_x_8757:
[----:B------:R-:W-:Y:S05]  /*0240*/  BSYNC.RECONVERGENT B1 ;  /* 0x0000000000017941 */ /* 0x000fea0003800200 */
.L_x_8756:
[----:B------:R-:W-:Y:S01]  /*0250*/  IMAD.SHL.U32 R0, R153, 0x40, RZ ;  /* 0x0000004099007824 */ /* 0x000fe200078e00ff */
[----:B------:R-:W-:Y:S01]  /*0260*/  MOV R10, R150 ;  /* 0x00000096000a7202 */ /* 0x000fe20000000f00 */
[----:B------:R-:W-:-:S03]  /*0270*/  IMAD.MOV.U32 R11, RZ, RZ, 0x0 ;  /* 0x00000000ff0b7424 */ /* 0x000fc600078e00ff */
[----:B-----5:R-:W-:-:S13]  /*0280*/  ISETP.GT.AND P0, PT, R159, R0, PT ;  /* 0x000000009f00720c */ /* 0x020fda0003f04270 */
[----:B-1----:R-:W-:Y:S05]  /*0290*/  @!P0 RET.REL.NODEC R10 `(_ZN5flash24flash_fwd_splitkv_kernelI23Flash_fwd_kernel_traitsILi96ELi64ELi64ELi4ELb0ELb0EN7cutlass6half_tE19Flash_kernel_traitsILi96ELi64ELi64ELi4ES3_EELb0ELb0ELb0ELb1ELb1ELb1ELb0ELb0EEEvNS_16Flash_fwd_paramsE) ;  /* 0xfffffffc0a588950 */ /* 0x002fea0003c3ffff */
        /* <DEDUP_REMOVED lines=18> */
[----:B------:R-:W-:-:S02]  /*03c0*/  IMAD.MOV.U32 R17, RZ, RZ, RZ ;  /* 0x000000ffff117224 */ /* 0x000fc400078e00ff */
[----:B-1----:R-:W-:-:S05]  /*03d0*/  IMAD.SHL.U32 R2, R132, 0x8, RZ ;  /* 0x0000000884027824 */ /* 0x002fca00078e00ff */
[----:B------:R-:W-:Y:S01]  /*03e0*/  LOP3.LUT R16, R2, 0x18, RZ, 0xc0, !PT ;  /* 0x0000001802107812 */ /* 0x000fe200078ec0ff */
[----:B--2---:R-:W-:-:S04]  /*03f0*/  IMAD R2, R11, R0, RZ ;  /* 0x000000000b027224 */ /* 0x004fc800078e02ff */
[----:B------:R-:W-:-:S05]  /*0400*/  IMAD.WIDE.U32 R16, R0, R10, R16 ;  /* 0x0000000a00107225 */ /* 0x000fca00078e0010 */
[----:B------:R-:W-:Y:S01]  /*0410*/  IADD3 R17, PT, PT, R17, R2, RZ ;  /* 0x0000000211117210 */ /* 0x000fe20007ffe0ff */
[-C--:B---3--:R-:W-:Y:S02]  /*0420*/  IMAD R2, R15, R152.reuse, RZ ;  /* 0x000000980f027224 */ /* 0x088fe400078e02ff */
[----:B------:R-:W-:-:S04]  /*0430*/  IMAD.WIDE.U32 R14, R14, R152, R16 ;  /* 0x000000980e0e7225 */ /* 0x000fc800078e0010 */
[----:B------:R-:W-:Y:S02]  /*0440*/  IMAD.IADD R15, R15, 0x1, R2 ;  /* 0x000000010f0f7824 */ /* 0x000fe400078e0202 */
[-C--:B----4-:R-:W-:Y:S02]  /*0450*/  IMAD R2, R9, R151.reuse, RZ ;  /* 0x0000009709027224 */ /* 0x090fe400078e02ff */
[----:B------:R-:W-:-:S04]  /*0460*/  IMAD.WIDE.U32 R8, R8, R151, R14 ;  /* 0x0000009708087225 */ /* 0x000fc800078e000e */
[----:B-----5:R-:W-:Y:S01]  /*0470*/  IMAD R4, R4, R152, R151 ;  /* 0x0000009804047224 */ /* 0x020fe200078e0297 */
[----:B------:R-:W-:Y:S02]  /*0480*/  IADD3 R9, PT, PT, R9, R2, RZ ;  /* 0x0000000209097210 */ /* 0x000fe40007ffe0ff */
[----:B------:R-:W-:Y:S01]  /*0490*/  SHF.R.U32.HI R2, RZ, 0x2, R132 ;  /* 0x00000002ff027819 */ /* 0x000fe20000011684 */
[C-C-:B------:R-:W-:Y:S01]  /*04a0*/  IMAD R4, R159.reuse, R4, R0.reuse ;  /* 0x000000049f047224 */ /* 0x140fe200078e0200 */
[----:B------:R-:W-:Y:S01]  /*04b0*/  LOP3.LUT P2, R132, R132, 0x3, RZ, 0xc0, !PT ;  /* 0x0000000384847812 */ /* 0x000fe2000784c0ff */
[----:B------:R-:W-:Y:S02]  /*04c0*/  IMAD.IADD R0, R159, 0x1, -R0 ;  /* 0x000000019f007824 */ /* 0x000fe400078e0a00 */
[-C--:B------:R-:W-:Y:S01]  /*04d0*/  IMAD R3, R11, R2.reuse, RZ ;  /* 0x000000020b037224 */ /* 0x080fe200078e02ff */
[-C--:B------:R-:W-:Y:S01]  /*04e0*/  IADD3 R5, P0, PT, R4, R2.reuse, RZ ;  /* 0x0000000204057210 */ /* 0x080fe20007f1e0ff */
[----:B------:R-:W-:Y:S01]  /*04f0*/  IMAD.WIDE.U32 R8, R10, R2, R8 ;  /* 0x000000020a087225 */ /* 0x000fe200078e0008 */
[----:B------:R-:W-:-:S02]  /*0500*/  ISETP.GE.OR P2, PT, R2, R0, P2 ;  /* 0x000000000200720c */ /* 0x000fc40001746670 */
[----:B------:R-:W-:Y:S02]  /*0510*/  LEA.HI.X.SX32 R4, R4, RZ, 0x1, P0 ;  /* 0x000000ff04047211 */ /* 0x000fe400000f0eff */
[----:B------:R-:W-:Y:S02]  /*0520*/  IADD3 R3, PT, PT, R9, R3, RZ ;  /* 0x0000000309037210 */ /* 0x000fe40007ffe0ff */
[----:B------:R-:W-:Y:S02]  /*0530*/  LEA R6, P1, R8, R6, 0x1 ;  /* 0x0000000608067211 */ /* 0x000fe400078208ff */
[----:B------:R-:W-:Y:S02]  /*0540*/  IADD3 R2, PT, PT, R2, 0x20, RZ ;  /* 0x0000002002027810 */ /* 0x000fe40007ffe0ff */
[----:B------:R-:W-:Y:S02]  /*0550*/  LEA.HI.X R7, R8, R7, R3, 0x1, P1 ;  /* 0x0000000708077211 */ /* 0x000fe400008f0c03 */
[C---:B------:R-:W-:Y:S01]  /*0560*/  LEA R8, P0, R5.reuse, R12, 0x2 ;  /* 0x0000000c05087211 */ /* 0x040fe200078010ff */
[----:B------:R-:W-:Y:S01]  /*0570*/  @!P2 IMAD.MOV.U32 R3, RZ, RZ, 0x7f800000 ;  /* 0x7f800000ff03a424 */ /* 0x000fe200078e00ff */
[----:B------:R-:W-:Y:S01]  /*0580*/  LEA R12, P1, R10, R6, 0x6 ;  /* 0x000000060a0c7211 */ /* 0x000fe200078230ff */
[----:B------:R-:W-:Y:S01]  /*0590*/  ST.E.128 desc[UR4][R6.64], RZ ;  /* 0x000000ff06007985 */ /* 0x000fe2000c101d04 */
[----:B------:R-:W-:-:S02]  /*05a0*/  LEA.HI.X R9, R5, R13, R4, 0x2, P0 ;  /* 0x0000000d05097211 */ /* 0x000fc400000f1404 */
[----:B------:R-:W-:Y:S01]  /*05b0*/  ISETP.GE.AND P0, PT, R2, R0, PT ;  /* 0x000000000200720c */ /* 0x000fe20003f06270 */
[----:B------:R-:W-:Y:S01]  /*05c0*/  ST.E.128 desc[UR4][R6.64+0x40], RZ ;  /* 0x000040ff06007985 */ /* 0x000fe2000c101d04 */
[----:B------:R-:W-:Y:S01]  /*05d0*/  LEA.HI.X R13, R10, R7, R11, 0x6, P1 ;  /* 0x000000070a0d7211 */ /* 0x000fe200008f340b */
[----:B------:R-:W-:Y:S01]  /*05e0*/  IMAD.MOV.U32 R2, RZ, RZ, R150 ;  /* 0x000000ffff027224 */ /* 0x000fe200078e0096 */
[----:B------:R-:W-:Y:S01]  /*05f0*/  ISETP.NE.OR P0, PT, R132, RZ, P0 ;  /* 0x000000ff8400720c */ /* 0x000fe20000705670 */
[----:B------:R-:W-:Y:S04]  /*0600*/  ST.E.128 desc[UR4][R6.64+0x80], RZ ;  /* 0x000080ff06007985 */ /* 0x000fe8000c101d04 */
[----:B------:R-:W-:Y:S04]  /*0610*/  ST.E.128 desc[UR4][R12.64], RZ ;  /* 0x000000ff0c007985 */ /* 0x000fe8000c101d04 */
[----:B------:R-:W-:Y:S04]  /*0620*/  ST.E.128 desc[UR4][R12.64+0x40], RZ ;  /* 0x000040ff0c007985 */ /* 0x000fe8000c101d04 */
[----:B------:R-:W-:Y:S04]  /*0630*/  ST.E.128 desc[UR4][R12.64+0x80], RZ ;  /* 0x000080ff0c007985 */ /* 0x000fe8000c101d04 */
[----:B------:R1:W-:Y:S02]  /*0640*/  @!P2 ST.E desc[UR4][R8.64], R3 ;  /* 0x000000030800a985 */ /* 0x0003e4000c101904 */
[----:B-1----:R-:W-:-:S04]  /*0650*/  MOV R3, 0x0 ;  /* 0x0000000000037802 */ /* 0x002fc80000000f00 */
[----:B------:R-:W-:Y:S05]  /*0660*/  @P0 RET.REL.NODEC R2 `(_ZN5flash24flash_fwd_splitkv_kernelI23Flash_fwd_kernel_traitsILi96ELi64ELi64ELi4ELb0ELb0EN7cutlass6half_tE19Flash_kernel_traitsILi96ELi64ELi64ELi4ES3_EELb0ELb0ELb0ELb1ELb1ELb1ELb0ELb0EEEvNS_16Flash_fwd_paramsE) ;  /* 0xfffffff802640950 */ /* 0x000fea0003c3ffff */
[----:B------:R-:W-:Y:S02]  /*0670*/  MOV R0, 0x7f800000 ;  /* 0x7f80000000007802 */ /* 0x000fe40000000f00 */
[----:B------:R-:W-:-:S03]  /*0680*/  MOV R151, 0x0 ;  /* 0x0000000000977802 */ /* 0x000fc60000000f00 */
[----:B------:R1:W-:Y:S02]  /*0690*/  ST.E desc[UR4][R8.64+0x80], R0 ;  /* 0x0000800008007985 */ /* 0x0003e4000c101904 */
[----:B-1----:R-:W-:Y:S05]  /*06a0*/  RET.REL.NODEC R150 `(_ZN5flash24flash_fwd_splitkv_kernelI23Flash_fwd_kernel_traitsILi96ELi64ELi64ELi4ELb0ELb0EN7cutlass6half_tE19Flash_kernel_traitsILi96ELi64ELi64ELi4ES3_EELb0ELb0ELb0ELb1ELb1ELb1ELb0ELb0EEEvNS_16Flash_fwd_paramsE) ;  /* 0xfffffff896547950 */ /* 0x002fea0003c3ffff */
.L_x_8760:
        /* <DEDUP_REMOVED lines=27> */
[----:B-1---5:R-:W-:Y:S01]  /*0860*/  IADD3 R7, PT, PT, RZ, -R13, RZ ;  /* 0x8000000dff077210 */ /* 0x022fe20007ffe0ff */
        /* <DEDUP_REMOVED lines=10> */
[----:B------:R-:W-:Y:S01]  /*0910*/  @!P2 IADD3 R7, PT, PT, R7, 0x1, RZ ;  /* 0x000000010707a810 */ /* 0x000fe20007ffe0ff */
[-C--:B---3--:R-:W-:Y:S01]  /*0920*/  IMAD.WIDE.U32 R12, R8, R152.reuse, RZ ;  /* 0x00000098080c7225 */ /* 0x088fe200078e00ff */
[----:B------:R-:W-:Y:S02]  /*0930*/  ISETP.GE.AND P1, PT, R4, RZ, PT ;  /* 0x000000ff0400720c */ /* 0x000fe40003f26270 */
[----:B------:R-:W-:Y:S01]  /*0940*/  ISETP.NE.AND P2, PT, R10, RZ, PT ;  /* 0x000000ff0a00720c */ /* 0x000fe20003f45270 */
[----:B------:R-:W-:-:S04]  /*0950*/  IMAD R4, R9, R152, RZ ;  /* 0x0000009809047224 */ /* 0x000fc800078e02ff */
[----:B------:R-:W-:Y:S01]  /*0960*/  @P0 VIADD R7, R7, 0x1 ;  /* 0x0000000107070836 */ /* 0x000fe20000000000 */
[----:B------:R-:W-:Y:S01]  /*0970*/  LEA R82, P0, R12, R88, 0x2 ;  /* 0x000000580c527211 */ /* 0x000fe200078010ff */
[----:B------:R-:W-:-:S03]  /*0980*/  IMAD.IADD R4, R13, 0x1, R4 ;  /* 0x000000010d047824 */ /* 0x000fc600078e0204 */
[----:B------:R-:W-:Y:S02]  /*0990*/  MOV R9, R7 ;  /* 0x0000000700097202 */ /* 0x000fe40000000f00 */
[----:B------:R-:W-:Y:S02]  /*09a0*/  LEA.HI.X R81, R12, R89, R4, 0x2, P0 ;  /* 0x000000590c517211 */ /* 0x000fe400000f1404 */
[----:B------:R-:W-:Y:S01]  /*09b0*/  @!P1 IADD3 R9, PT, PT, -R9, RZ, RZ ;  /* 0x000000ff09099210 */ /* 0x000fe20007ffe1ff */
[----:B------:R-:W-:Y:S01]  /*09c0*/  IMAD.MOV.U32 R4, RZ, RZ, R82 ;  /* 0x000000ffff047224 */ /* 0x000fe200078e0052 */
[----:B------:R-:W-:Y:S01]  /*09d0*/  @!P2 LOP3.LUT R9, RZ, R10, RZ, 0x33, !PT ;  /* 0x0000000aff09a212 */ /* 0x000fe200078e33ff */
[----:B------:R-:W2:Y:S01]  /*09e0*/  LD.E.64 R12, desc[UR4][R2.64+0x28] ;  /* 0x00002804020c7980 */ /* 0x000ea2000c101b00 */
[----:B------:R-:W-:-:S03]  /*09f0*/  MOV R5, R81 ;  /* 0x0000005100057202 */ /* 0x000fc60000000f00 */
[----:B------:R-:W-:-:S06]  /*0a00*/  IMAD.WIDE R4, R9, 0x4, R4 ;  /* 0x0000000409047825 */ /* 0x000fcc00078e0204 */
[----:B------:R1:W3:Y:S01]  /*0a10*/  LD.E R4, desc[UR4][R4.64] ;  /* 0x0000000404047980 */ /* 0x0002e2000c101900 */
[----:B----4-:R-:W-:-:S04]  /*0a20*/  IABS R8, R14 ;  /* 0x0000000e00087213 */ /* 0x010fc80000000000 */
        /* <DEDUP_REMOVED lines=16> */
[----:B------:R-:W-:Y:S01]  /*0b30*/  IADD3 R6, PT, PT, -R9, RZ, RZ ;  /* 0x000000ff09067210 */ /* 0x000fe20007ffe1ff */
[----:B------:R-:W-:Y:S01]  /*0b40*/  @!P1 VIADD R5, R5, 0x1 ;  /* 0x0000000105059836 */ /* 0x000fe20000000000 */
[----:B------:R-:W-:Y:S02]  /*0b50*/  LOP3.LUT R9, R151, R14, RZ, 0x3c, !PT ;  /* 0x0000000e97097212 */ /* 0x000fe400078e3cff */
[----:B------:R-:W-:Y:S02]  /*0b60*/  ISETP.NE.AND P1, PT, R14, RZ, PT ;  /* 0x000000ff0e00720c */ /* 0x000fe40003f25270 */
[----:B------:R-:W-:Y:S01]  /*0b70*/  ISETP.GE.AND P0, PT, R9, RZ, PT ;  /* 0x000000ff0900720c */ /* 0x000fe20003f06270 */
[----:B------:R-:W-:-:S04]  /*0b80*/  IMAD R6, R10, R6, R0 ;  /* 0x000000060a067224 */ /* 0x000fc800078e0200 */
[----:B------:R-:W-:-:S04]  /*0b90*/  @P2 IADD3 R5, PT, PT, R5, 0x1, RZ ;  /* 0x0000000105052810 */ /* 0x000fc80007ffe0ff */
[----:B------:R-:W-:Y:S02]  /*0ba0*/  MOV R10, R5 ;  /* 0x00000005000a7202 */ /* 0x000fe40000000f00 */
[----:B------:R-:W-:-:S03]  /*0bb0*/  SHF.R.S32.HI R5, RZ, 0x1f, R6 ;  /* 0x0000001fff057819 */ /* 0x000fc60000011406 */
[----:B------:R-:W-:Y:S01]  /*0bc0*/  @!P0 IMAD.MOV R10, RZ, RZ, -R10 ;  /* 0x000000ffff0a8224 */ /* 0x000fe200078e0a0a */
[----:B------:R-:W-:-:S05]  /*0bd0*/  @!P1 LOP3.LUT R10, RZ, R14, RZ, 0x33, !PT ;  /* 0x0000000eff0a9212 */ /* 0x000fca00078e33ff */
[----:B------:R-:W-:Y:S01]  /*0be0*/  IMAD R9, R17, R10, RZ ;  /* 0x0000000a11097224 */ /* 0x000fe200078e02ff */
[----:B---3--:R-:W-:Y:S01]  /*0bf0*/  SHF.R.S32.HI R7, RZ, 0x1f, R4 ;  /* 0x0000001fff077819 */ /* 0x008fe20000011404 */
[----:B------:R-:W-:-:S04]  /*0c00*/  IMAD R8, R19, R4, RZ ;  /* 0x0000000413087224 */ /* 0x000fc800078e02ff */
[C---:B------:R-:W-:Y:S02]  /*0c10*/  IMAD R8, R18.reuse, R7, R8 ;  /* 0x0000000712087224 */ /* 0x040fe400078e0208 */
[----:B------:R-:W-:-:S04]  /*0c20*/  IMAD.WIDE.U32 R18, R18, R4, RZ ;  /* 0x0000000412127225 */ /* 0x000fc800078e00ff */
[----:B------:R-:W-:Y:S02]  /*0c30*/  IMAD.IADD R19, R19, 0x1, R8 ;  /* 0x0000000113137824 */ /* 0x000fe400078e0208 */
[----:B------:R-:W-:Y:S02]  /*0c40*/  IMAD R8, R77, R6, RZ ;  /* 0x000000064d087224 */ /* 0x000fe400078e02ff */
[----:B------:R-:W-:-:S04]  /*0c50*/  IMAD.WIDE.U32 R18, R6, R76, R18 ;  /* 0x0000004c06127225 */ /* 0x000fc800078e0012 */
[----:B------:R-:W-:-:S05]  /*0c60*/  IMAD R8, R76, R5, R8 ;  /* 0x000000054c087224 */ /* 0x000fca00078e0208 */
[----:B------:R-:W-:Y:S02]  /*0c70*/  IADD3 R19, PT, PT, R19, R8, RZ ;  /* 0x0000000813137210 */ /* 0x000fe40007ffe0ff */
        /* <DEDUP_REMOVED lines=10> */
.L_x_8762:
        /* <DEDUP_REMOVED lines=8> */
[----:B------:R-:W-:Y:S01]  /*0da0*/  MOV R81, RZ ;  /* 0x000000ff00517202 */ /* 0x000fe20000000f00 */
[----:B------:R-:W-:Y:S01]  /*0db0*/  IMAD.MOV.U32 R82, RZ, RZ, RZ ;  /* 0x000000ffff527224 */ /* 0x000fe200078e00ff */
[----:B--2---:R-:W-:-:S04]  /*0dc0*/  IABS R0, R14 ;  /* 0x0000000e00007213 */ /* 0x004fc80000000000 */
[----:B-1----:R-:W1:Y:S08]  /*0dd0*/  I2F.RP R4, R0 ;  /* 0x0000000000047306 */ /* 0x002e700000209400 */
[----:B-1----:R-:W1:Y:S02]  /*0de0*/  MUFU.RCP R4, R4 ;  /* 0x0000000400047308 */ /* 0x002e640000001000 */
[----:B-1----:R-:W-:-:S06]  /*0df0*/  IADD3 R4, PT, PT, R4, 0xffffffe, RZ ;  /* 0x0ffffffe04047810 */ /* 0x002fcc0007ffe0ff */
        /* <DEDUP_REMOVED lines=10> */
[-C--:B---3--:R-:W-:Y:S01]  /*0ea0*/  IMAD R5, R77, R8.reuse, RZ ;  /* 0x000000084d057224 */ /* 0x088fe200078e02ff */
[----:B------:R-:W-:Y:S01]  /*0eb0*/  SHF.R.S32.HI R4, RZ, 0x1f, R8 ;  /* 0x0000001fff047819 */ /* 0x000fe20000011408 */
[----:B------:R-:W-:-:S10]  /*0ec0*/  IMAD.WIDE.U32 R18, R76, R8, RZ ;  /* 0x000000084c127225 */ /* 0x000fd400078e00ff */
[----:B------:R-:W-:Y:S01]  /*0ed0*/  @!P1 IADD3 R9, PT, PT, R9, -R0, RZ ;  /* 0x8000000009099210 */ /* 0x000fe20007ffe0ff */
[----:B------:R-:W-:-:S03]  /*0ee0*/  IMAD R5, R76, R4, R5 ;  /* 0x000000044c057224 */ /* 0x000fc600078e0205 */
[----:B------:R-:W-:Y:S01]  /*0ef0*/  ISETP.GE.U32.AND P2, PT, R9, R0, PT ;  /* 0x000000000900720c */ /* 0x000fe20003f46070 */
[----:B------:R-:W-:Y:S01]  /*0f00*/  IMAD.IADD R19, R19, 0x1, R5 ;  /* 0x0000000113137824 */ /* 0x000fe200078e0205 */
[----:B------:R-:W-:Y:S01]  /*0f10*/  LOP3.LUT R9, R151, R14, RZ, 0x3c, !PT ;  /* 0x0000000e97097212 */ /* 0x000fe200078e3cff */
[----:B----45:R-:W-:Y:S01]  /*0f20*/  IMAD R0, R17, R7, RZ ;  /* 0x0000000711007224 */ /* 0x030fe200078e02ff */
[----:B------:R-:W-:Y:S02]  /*0f30*/  SHF.R.S32.HI R5, RZ, 0x1f, R7 ;  /* 0x0000001fff057819 */ /* 0x000fe40000011407 */
[----:B------:R-:W-:Y:S02]  /*0f40*/  @!P1 IADD3 R6, PT, PT, R6, 0x1, RZ ;  /* 0x0000000106069810 */ /* 0x000fe40007ffe0ff */
[----:B------:R-:W-:Y:S02]  /*0f50*/  ISETP.GE.AND P0, PT, R9, RZ, PT ;  /* 0x000000ff0900720c */ /* 0x000fe40003f06270 */
[----:B------:R-:W-:Y:S01]  /*0f60*/  ISETP.NE.AND P1, PT, R14, RZ, PT ;  /* 0x000000ff0e00720c */ /* 0x000fe20003f25270 */
[----:B------:R-:W-:-:S02]  /*0f70*/  IMAD R0, R16, R5, R0 ;  /* 0x0000000510007224 */ /* 0x000fc400078e0200 */
[----:B------:R-:W-:Y:S02]  /*0f80*/  @P2 VIADD R6, R6, 0x1 ;  /* 0x0000000106062836 */ /* 0x000fe40000000000 */
[----:B------:R-:W-:-:S03]  /*0f90*/  IMAD.WIDE.U32 R16, R16, R7, R18 ;  /* 0x0000000710107225 */ /* 0x000fc600078e0012 */
[----:B------:R-:W-:Y:S01]  /*0fa0*/  MOV R15, R6 ;  /* 0x00000006000f7202 */ /* 0x000fe20000000f00 */
[----:B------:R-:W-:Y:S01]  /*0fb0*/  IMAD R6, R95, R8, RZ ;  /* 0x000000085f067224 */ /* 0x000fe200078e02ff */
[----:B------:R-:W-:Y:S02]  /*0fc0*/  IADD3 R17, PT, PT, R17, R0, RZ ;  /* 0x0000000011117210 */ /* 0x000fe40007ffe0ff */
[----:B------:R-:W-:Y:S01]  /*0fd0*/  LEA R0, R87, 0xffffffc0, 0x6 ;  /* 0xffffffc057007811 */ /* 0x000fe200078e30ff */
[C---:B------:R-:W-:Y:S01]  /*0fe0*/  IMAD R6, R94.reuse, R4, R6 ;  /* 0x000000045e067224 */ /* 0x040fe200078e0206 */
[----:B------:R-:W-:Y:S01]  /*0ff0*/  @!P0 IADD3 R15, PT, PT, -R15, RZ, RZ ;  /* 0x000000ff0f0f8210 */ /* 0x000fe20007ffe1ff */
[----:B------:R-:W-:Y:S01]  /*1000*/  IMAD.WIDE.U32 R18, R94, R8, RZ ;  /* 0x000000085e127225 */ /* 0x000fe200078e00ff */
[----:B------:R-:W-:-:S03]  /*1010*/  @!P1 LOP3.LUT R15, RZ, R14, RZ, 0x33, !PT ;  /* 0x0000000eff0f9212 */ /* 0x000fc600078e33ff */
[-C--:B------:R-:W-:Y:S02]  /*1020*/  IMAD R9, R77, R0.reuse, RZ ;  /* 0x000000004d097224 */ /* 0x080fe400078e02ff */
[----:B------:R-:W-:Y:S01]  /*1030*/  IMAD.WIDE.U32 R16, R76, R0, R16 ;  /* 0x000000004c107225 */ /* 0x000fe200078e0010 */
[----:B------:R-:W-:Y:S02]  /*1040*/  IADD3 R19, PT, PT, R19, R6, RZ ;  /* 0x0000000613137210 */ /* 0x000fe40007ffe0ff */
[----:B------:R-:W-:Y:S01]  /*1050*/  SHF.R.S32.HI R8, RZ, 0x1f, R15 ;  /* 0x0000001fff087819 */ /* 0x000fe2000001140f */
[----:B------:R-:W-:Y:S02]  /*1060*/  IMAD R4, R11, R7, RZ ;  /* 0x000000070b047224 */ /* 0x000fe400078e02ff */
[----:B------:R-:W-:Y:S02]  /*1070*/  IMAD.IADD R17, R17, 0x1, R9 ;  /* 0x0000000111117824 */ /* 0x000fe400078e0209 */
[----:B------:R-:W-:-:S02]  /*1080*/  IMAD R6, R13, R15, RZ ;  /* 0x0000000f0d067224 */ /* 0x000fc400078e02ff */
[----:B------:R-:W-:Y:S02]  /*1090*/  IMAD R4, R10, R5, R4 ;  /* 0x000000050a047224 */ /* 0x000fe400078e0204 */
[----:B------:R-:W-:-:S04]  /*10a0*/  IMAD.WIDE.U32 R16, R12, R15, R16 ;  /* 0x0000000f0c107225 */ /* 0x000fc800078e0010 */
[----:B------:R-:W-:Y:S02]  /*10b0*/  IMAD R6, R12, R8, R6 ;  /* 0x000000080c067224 */ /* 0x000fe400078e0206 */
[----:B------:R-:W-:Y:S01]  /*10c0*/  IMAD.WIDE.U32 R10, R10, R7, R18 ;  /* 0x000000070a0a7225 */ /* 0x000fe200078e0012 */
[----:B------:R-:W-:Y:S02]  /*10d0*/  MOV R8, R16 ;  /* 0x0000001000087202 */ /* 0x000fe40000000f00 */
[----:B------:R-:W-:Y:S01]  /*10e0*/  MOV R5, RZ ;  /* 0x000000ff00057202 */ /* 0x000fe20000000f00 */
[----:B------:R-:W-:Y:S01]  /*10f0*/  IMAD.IADD R7, R17, 0x1, R6 ;  /* 0x0000000111077824 */ /* 0x000fe200078e0206 */
[----:B------:R-:W-:Y:S02]  /*1100*/  IADD3 R9, PT, PT, R11, R4, RZ ;  /* 0x000000040b097210 */ /* 0x000fe40007ffe0ff */
[----:B------:R-:W-:Y:S02]  /*1110*/  MOV R6, R0 ;  /* 0x0000000000067202 */ /* 0x000fe40000000f00 */
.L_x_8763:
[----:B------:R-:W-:Y:S05]  /*1120*/  BSYNC.RECONVERGENT B0 ;  /* 0x0000000000007941 */ /* 0x000fea0003800200 */
.L_x_8761:
[----:B------:R-:W2:Y:S04]  /*1130*/  LD.E.64 R28, desc[UR4][R2.64+0x18] ;  /* 0x00001804021c7980 */ /* 0x000ea8000c101b00 */
[----:B------:R-:W3:Y:S04]  /*1140*/  LD.E.64 R24, desc[UR4][R2.64+0x48] ;  /* 0x0000480402187980 */ /* 0x000ee8000c101b00 */
[----:B------:R-:W4:Y:S04]  /*1150*/  LD.E.64 R26, desc[UR4][R2.64+0x30] ;  /* 0x00003004021a7980 */ /* 0x000f28000c101b00 */
[----:B------:R-:W4:Y:S04]  /*1160*/  LD.E.64 R18, desc[UR4][R2.64] ;  /* 0x0000000402127980 */ /* 0x000f28000c101b00 */
[----:B------:R-:W4:Y:S04]  /*1170*/  LD.E.64 R20, desc[UR4][R2.64+0x8] ;  /* 0x0000080402147980 */ /* 0x000f28000c101b00 */
        /* <DEDUP_REMOVED lines=8> */
[----:B------:R-:W-:Y:S01]  /*1200*/  SHF.L.U32 R140, R132, 0x3, RZ ;  /* 0x00000003848c7819 */ /* 0x000fe200000006ff */
[----:B-1----:R-:W-:-:S04]  /*1210*/  IMAD.MOV R11, RZ, RZ, -R31 ;  /* 0x000000ffff0b7224 */ /* 0x002fc800078e0a1f */
[----:B------:R-:W-:Y:S01]  /*1220*/  IMAD R13, R11, R4, RZ ;  /* 0x000000040b0d7224 */ /* 0x000fe200078e02ff */
[----:B------:R-:W-:-:S03]  /*1230*/  IABS R11, R14 ;  /* 0x0000000e000b7213 */ /* 0x000fc60000000000 */
[----:B------:R-:W-:Y:S01]  /*1240*/  IMAD.HI.U32 R13, R31, R13, R30 ;  /* 0x0000000d1f0d7227 */ /* 0x000fe200078e001e */
[----:B------:R-:W-:-:S03]  /*1250*/  LOP3.LUT R139, R140, 0x18, RZ, 0xc0, !PT ;  /* 0x000000188c8b7812 */ /* 0x000fc600078ec0ff */
[----:B------:R-:W-:Y:S02]  /*1260*/  IMAD.MOV R11, RZ, RZ, -R11 ;  /* 0x000000ffff0b7224 */ /* 0x000fe400078e0a0b */
[----:B------:R-:W-:Y:S01]  /*1270*/  IMAD.HI.U32 R13, R13, R12, RZ ;  /* 0x0000000c0d0d7227 */ /* 0x000fe200078e00ff */
[----:B------:R-:W-:Y:S02]  /*1280*/  LOP3.LUT R158, R140, 0xc0, RZ, 0xc0, !PT ;  /* 0x000000c08c9e7812 */ /* 0x000fe400078ec0ff */
[----:B------:R-:W-:Y:S01]  /*1290*/  IADD3 R30, P0, PT, R139, R10, RZ ;  /* 0x0000000a8b1e7210 */ /* 0x000fe20007f1e0ff */
[----:B------:R-:W-:Y:S01]  /*12a0*/  IMAD R12, R13, R11, R12 ;  /* 0x0000000b0d0c7224 */ /* 0x000fe200078e020c */
[----:B------:R-:W-:-:S03]  /*12b0*/  LOP3.LUT R158, R158, 0x18, R132, 0xf8, !PT ;  /* 0x000000189e9e7812 */ /* 0x000fc600078ef884 */
[----:B------:R-:W-:Y:S01]  /*12c0*/  IMAD.X R31, RZ, RZ, R9, P0 ;  /* 0x000000ffff1f7224 */ /* 0x000fe200000e0609 */
[----:B------:R-:W-:Y:S02]  /*12d0*/  ISETP.GT.U32.AND P0, PT, R4, R12, PT ;  /* 0x0000000c0400720c */ /* 0x000fe40003f04070 */
[----:B------:R-:W-:Y:S02]  /*12e0*/  LOP3.LUT R11, R151, R14, RZ, 0x3c, !PT ;  /* 0x0000000e970b7212 */ /* 0x000fe400078e3cff */
[----:B------:R-:W-:Y:S02]  /*12f0*/  LOP3.LUT R9, R140, 0x1f20, RZ, 0xc0, !PT ;  /* 0x00001f208c097812 */ /* 0x000fe400078ec0ff */
[----:B------:R-:W-:Y:S01]  /*1300*/  LOP3.LUT R10, R158, R139, RZ, 0x3c, !PT ;  /* 0x0000008b9e0a7212 */ /* 0x000fe200078e3cff */
[----:B------:R-:W1:Y:S01]  /*1310*/  S2UR UR6, SR_CgaCtaId ;  /* 0x00000000000679c3 */ /* 0x000e620000008800 */
[----:B------:R-:W-:Y:S01]  /*1320*/  IMAD R5, R5, R94, RZ ;  /* 0x0000005e05057224 */ /* 0x000fe200078e02ff */
[----:B------:R-:W-:-:S02]  /*1330*/  ISETP.GE.AND P2, PT, R11, RZ, PT ;  /* 0x000000ff0b00720c */ /* 0x000fc40003f46270 */
[----:B------:R-:W-:Y:S01]  /*1340*/  LOP3.LUT R9, R9, R10, RZ, 0xfc, !PT ;  /* 0x0000000a09097212 */ /* 0x000fe200078efcff */
[----:B------:R-:W-:Y:S01]  /*1350*/  IMAD.MOV.U32 R10, RZ, RZ, R139 ;  /* 0x000000ffff0a7224 */ /* 0x000fe200078e008b */
[----:B------:R-:W-:Y:S01]  /*1360*/  MOV R11, RZ ;  /* 0x000000ff000b7202 */ /* 0x000fe20000000f00 */
[C---:B------:R-:W-:Y:S02]  /*1370*/  IMAD R5, R6.reuse, R95, R5 ;  /* 0x0000005f06057224 */ /* 0x040fe400078e0205 */
[----:B------:R-:W-:-:S04]  /*1380*/  IMAD.WIDE.U32 R30, R6, R94, R30 ;  /* 0x0000005e061e7225 */ /* 0x000fc800078e001e */
[----:B------:R-:W-:-:S05]  /*1390*/  @!P0 IMAD.IADD R12, R12, 0x1, -R4 ;  /* 0x000000010c0c8824 */ /* 0x000fca00078e0a04 */
[----:B------:R-:W-:Y:S01]  /*13a0*/  ISETP.GE.U32.AND P4, PT, R12, R4, PT ;  /* 0x000000040c00720c */ /* 0x000fe20003f86070 */
[----:B------:R-:W-:Y:S01]  /*13b0*/  UMOV UR7, 0x400 ;  /* 0x0000040000077882 */ /* 0x000fe20000000000 */
[----:B------:R-:W-:Y:S01]  /*13c0*/  @!P0 VIADD R13, R13, 0x1 ;  /* 0x000000010d0d8836 */ /* 0x000fe20000000000 */
[----:B-1----:R-:W-:-:S06]  /*13d0*/  ULEA UR6, UR6, UR7, 0x18 ;  /* 0x0000000706067291 */ /* 0x002fcc000f8ec0ff */
[----:B------:R-:W-:-:S04]  /*13e0*/  MOV R133, UR6 ;  /* 0x0000000600857c02 */ /* 0x000fc80008000f00 */
[----:B------:R-:W-:Y:S02]  /*13f0*/  LEA R157, R9, R133, 0x1 ;  /* 0x00000085099d7211 */ /* 0x000fe400078e08ff */
[----:B------:R-:W-:Y:S02]  /*1400*/  ISETP.NE.AND P3, PT, R14, RZ, PT ;  /* 0x000000ff0e00720c */ /* 0x000fe40003f65270 */
[----:B------:R-:W-:-:S04]  /*1410*/  @P4 IADD3 R13, PT, PT, R13, 0x1, RZ ;  /* 0x000000010d0d4810 */ /* 0x000fc80007ffe0ff */
[----:B------:R-:W-:-:S07]  /*1420*/  @!P2 IADD3 R13, PT, PT, -R13, RZ, RZ ;  /* 0x000000ff0d0da210 */ /* 0x000fce0007ffe1ff */
[----:B------:R-:W-:Y:S01]  /*1430*/  @!P3 LOP3.LUT R13, RZ, R14, RZ, 0x33, !PT ;  /* 0x0000000eff0db212 */ /* 0x000fe200078e33ff */
[-C--:B--2---:R-:W-:Y:S02]  /*1440*/  IMAD R6, R29, R152.reuse, RZ ;  /* 0x000000981d067224 */ /* 0x084fe400078e02ff */
[----:B------:R-:W-:Y:S01]  /*1450*/  IMAD.WIDE.U32 R34, R28, R152, R10 ;  /* 0x000000981c227225 */ /* 0x000fe200078e000a */
[----:B------:R-:W-:Y:S02]  /*1460*/  IADD3 R29, PT, PT, R31, R5, RZ ;  /* 0x000000051f1d7210 */ /* 0x000fe40007ffe0ff */
[----:B------:R-:W-:Y:S01]  /*1470*/  MOV R28, R30 ;  /* 0x0000001e001c7202 */ /* 0x000fe20000000f00 */
[----:B------:R-:W-:Y:S01]  /*1480*/  IMAD.IADD R31, R35, 0x1, R6 ;  /* 0x00000001231f7824 */ /* 0x000fe200078e0206 */
[----:B------:R-:W-:Y:S01]  /*1490*/  SHF.R.U32.HI R10, RZ, 0x2, R132 ;  /* 0x00000002ff0a7819 */ /* 0x000fe20000011684 */
[----:B------:R-:W-:Y:S02]  /*14a0*/  IMAD.MOV.U32 R30, RZ, RZ, R34 ;  /* 0x000000ffff1e7224 */ /* 0x000fe400078e0022 */
[----:B---3--:R-:W-:-:S02]  /*14b0*/  IMAD R4, R25, R151, RZ ;  /* 0x0000009719047224 */ /* 0x008fc400078e02ff */
[----:B------:R-:W-:Y:S01]  /*14c0*/  IMAD.WIDE.U32 R30, R151, R24, R30 ;  /* 0x00000018971e7225 */ /* 0x000fe200078e001e */
[----:B----4-:R-:W-:-:S03]  /*14d0*/  SHF.L.U64.HI R37, R26, 0x5, R27 ;  /* 0x000000051a257819 */ /* 0x010fc6000001021b */
[----:B------:R-:W-:Y:S01]  /*14e0*/  IMAD.WIDE.U32 R32, R153, 0x40, R10 ;  /* 0x0000004099207825 */ /* 0x000fe200078e000a */
[C---:B------:R-:W-:Y:S02]  /*14f0*/  SHF.L.U32 R36, R26.reuse, 0x5, RZ ;  /* 0x000000051a247819 */ /* 0x040fe400000006ff */
[----:B------:R-:W-:Y:S01]  /*1500*/  IADD3 R31, PT, PT, R31, R4, RZ ;  /* 0x000000041f1f7210 */ /* 0x000fe20007ffe0ff */
[----:B------:R-:W-:Y:S01]  /*1510*/  IMAD R5, R33, R26, RZ ;  /* 0x0000001a21057224 */ /* 0x000fe200078e02ff */
[----:B------:R-:W-:Y:S01]  /*1520*/  IADD3 R34, P1, PT, R139, R8, RZ ;  /* 0x000000088b227210 */ /* 0x000fe20007f3e0ff */
[----:B------:R-:W-:-:S04]  /*1530*/  IMAD.WIDE.U32 R24, R26, R32, R36 ;  /* 0x000000201a187225 */ /* 0x000fc800078e0024 */
[-C--:B------:R-:W-:Y:S02]  /*1540*/  IMAD R5, R27, R32.reuse, R5 ;  /* 0x000000201b057224 */ /* 0x080fe400078e0205 */
[----:B------:R-:W-:Y:S01]  /*1550*/  IMAD.WIDE.U32 R32, R26, R32, R30 ;  /* 0x000000201a207225 */ /* 0x000fe200078e001e */
[----:B------:R-:W-:-:S03]  /*1560*/  IADD3 R4, P0, PT, R30, R24, RZ ;  /* 0x000000181e047210 */ /* 0x000fc60007f1e0ff */
[----:B------:R-:W-:Y:S01]  /*1570*/  IMAD.X R35, RZ, RZ, R7, P1 ;  /* 0x000000ffff237224 */ /* 0x000fe200008e0607 */
[----:B------:R-:W-:Y:S01]  /*1580*/  LEA R24, P1, R32, R18, 0x1 ;  /* 0x0000001220187211 */ /* 0x000fe200078208ff */
[----:B------:R-:W-:Y:S01]  /*1590*/  IMAD.IADD R7, R33, 0x1, R5 ;  /* 0x0000000121077824 */ /* 0x000fe200078e0205 */
[----:B------:R-:W-:Y:S01]  /*15a0*/  IADD3.X R5, PT, PT, R31, R5, R25, P0, !PT ;  /* 0x000000051f057210 */ /* 0x000fe200007fe419 */
[----:B------:R-:W-:Y:S01]  /*15b0*/  IMAD R6, R77, R10, RZ ;  /* 0x0000000a4d067224 */ /* 0x000fe200078e02ff */
[----:B------:R-:W-:Y:S01]  /*15c0*/  LEA R8, P0, R4, R18, 0x1 ;  /* 0x0000001204087211 */ /* 0x000fe200078008ff */
[----:B------:R-:W-:Y:S01]  /*15d0*/  IMAD.WIDE.U32 R26, R10, R76, R34 ;  /* 0x0000004c0a1a7225 */ /* 0x000fe200078e0022 */
[-C--:B------:R-:W-:Y:S02]  /*15e0*/  LEA.HI.X R25, R32, R19.reuse, R7, 0x1, P1 ;  /* 0x0000001320197211 */ /* 0x080fe400008f0c07 */
[----:B------:R-:W-:Y:S01]  /*15f0*/  LEA.HI.X R9, R4, R19, R5, 0x1, P0 ;  /* 0x0000001304097211 */ /* 0x000fe200000f0c05 */
[----:B------:R-:W-:Y:S01]  /*1600*/  IMAD.IADD R6, R27, 0x1, R6 ;  /* 0x000000011b067824 */ /* 0x000fe200078e0206 */
[C---:B------:R-:W-:Y:S01]  /*1610*/  LEA R146, P1, R26.reuse, R20, 0x1 ;  /* 0x000000141a927211 */ /* 0x040fe200078208ff */
[----:B------:R-:W-:Y:S01]  /*1620*/  @!PT LDS RZ, [RZ] ;  /* 0x00000000fffff984 */ /* 0x000fe20000000800 */
[----:B------:R-:W-:Y:S01]  /*1630*/  @!PT LDS RZ, [RZ] ;  /* 0x00000000fffff984 */ /* 0x000fe20000000800 */
[----:B------:R-:W-:Y:S01]  /*1640*/  @!PT LDS RZ, [RZ] ;  /* 0x00000000fffff984 */ /* 0x000fe20000000800 */
[----:B------:R-:W-:Y:S03]  /*1650*/  LDGSTS.E.BYPASS.LTC128B.128 [R157], desc[UR4][R24.64] ;  /* 0x00000000189d7fae */ /* 0x000fe6000b981a04 */
[----:B------:R-:W-:Y:S01]  /*1660*/  LEA.HI.X R145, R26, R21, R6, 0x1, P1 ;  /* 0x000000151a917211 */ /* 0x000fe200008f0c06 */
[----:B------:R-:W-:Y:S01]  /*1670*/  LDGSTS.E.BYPASS.LTC128B.128 [R157+0x1000], desc[UR4][R24.64+0x40] ;  /* 0x01000040189d7fae */ /* 0x000fe2000b981a04 */
[----:B------:R-:W-:-:S03]  /*1680*/  LEA R4, P0, R76, R146, 0x6 ;  /* 0x000000924c047211 */ /* 0x000fc600078030ff */
[----:B------:R-:W-:Y:S04]  /*1690*/  LDGSTS.E.BYPASS.LTC128B.128 [R157+0x2000], desc[UR4][R24.64+0x80] ;  /* 0x02000080189d7fae */ /* 0x000fe8000b981a04 */
[----:B------:R-:W-:Y:S04]  /*16a0*/  LDGSTS.E.BYPASS.LTC128B.128 [R157+0x800], desc[UR4][R8.64] ;  /* 0x00800000089d7fae */ /* 0x000fe8000b981a04 */
[----:B------:R-:W-:Y:S04]  /*16b0*/  LDGSTS.E.BYPASS.LTC128B.128 [R157+0x1800], desc[UR4][R8.64+0x40] ;  /* 0x01800040089d7fae */ /* 0x000fe8000b981a04 */
[----:B------:R1:W-:Y:S01]  /*16c0*/  LDGSTS.E.BYPASS.LTC128B.128 [R157+0x2800], desc[UR4][R8.64+0x80] ;  /* 0x02800080089d7fae */ /* 0x0003e2000b981a04 */
[-C--:B------:R-:W-:Y:S01]  /*16d0*/  LEA.HI.X R5, R76, R145.reuse, R77, 0x6, P0 ;  /* 0x000000914c057211 */ /* 0x080fe200000f344d */
[----:B-1----:R-:W-:Y:S01]  /*16e0*/  IMAD.MOV.U32 R8, RZ, RZ, R146 ;  /* 0x000000ffff087224 */ /* 0x002fe200078e0092 */
[----:B------:R-:W-:-:S05]  /*16f0*/  MOV R9, R145 ;  /* 0x0000009100097202 */ /* 0x000fca0000000f00 */
[----:B------:R1:W-:Y:S04]  /*1700*/  LDGSTS.E.BYPASS.LTC128B.128 [R157+0x3000], desc[UR4][R8.64] ;  /* 0x03000000089d7fae */ /* 0x0003e8000b981a04 */
[----:B------:R1:W-:Y:S04]  /*1710*/  LDGSTS.E.BYPASS.LTC128B.128 [R157+0x4000], desc[UR4][R8.64+0x40] ;  /* 0x04000040089d7fae */ /* 0x0003e8000b981a04 */
[----:B------:R1:W-:Y:S04]  /*1720*/  LDGSTS.E.BYPASS.LTC128B.128 [R157+0x5000], desc[UR4][R8.64+0x80] ;  /* 0x05000080089d7fae */ /* 0x0003e8000b981a04 */
[----:B------:R1:W-:Y:S04]  /*1730*/  LDGSTS.E.BYPASS.LTC128B.128 [R157+0x3800], desc[UR4][R4.64] ;  /* 0x03800000049d7fae */ /* 0x0003e8000b981a04 */
[----:B------:R1:W-:Y:S04]  /*1740*/  LDGSTS.E.BYPASS.LTC128B.128 [R157+0x4800], desc[UR4][R4.64+0x40] ;  /* 0x04800040049d7fae */ /* 0x0003e8000b981a04 */
[----:B------:R1:W-:Y:S04]  /*1750*/  LDGSTS.E.BYPASS.LTC128B.128 [R157+0x5800], desc[UR4][R4.64+0x80] ;  /* 0x05800080049d7fae */ /* 0x0003e8000b981a04 */
[----:B------:R-:W0:Y:S01]  /*1760*/  LDGDEPBAR ;  /* 0x00000000000079af */ /* 0x000e220000000000 */
[----:B------:R-:W-:Y:S01]  /*1770*/  IMAD.WIDE.U32 R28, R13, R22, R28 ;  /* 0x000000160d1c7225 */ /* 0x000fe200078e001c */
[----:B------:R-:W-:-:S03]  /*1780*/  SHF.R.S32.HI R7, RZ, 0x1f, R13 ;  /* 0x0000001fff077819 */ /* 0x000fc6000001140d */
[----:B------:R-:W-:-:S04]  /*1790*/  IMAD R13, R23, R13, RZ ;  /* 0x0000000d170d7224 */ /* 0x000fc800078e02ff */
[----:B------:R-:W-:-:S04]  /*17a0*/  IMAD R7, R7, R22, R13 ;  /* 0x0000001607077224 */ /* 0x000fc800078e020d */
[----:B------:R-:W-:Y:S01]  /*17b0*/  IMAD.IADD R29, R29, 0x1, R7 ;  /* 0x000000011d1d7824 */ /* 0x000fe200078e0207 */
[----:B------:R-:W-:-:S06]  /*17c0*/  DEPBAR.LE SB0, 0x0 ;  /* 0x000080000000791a */ /* 0x000fcc0000000000 */
[----:B------:R-:W-:Y:S05]  /*17d0*/  WARPSYNC.ALL ;  /* 0x0000000000007948 */ /* 0x000fea0003800000 */
[----:B-1----:R-:W-:Y:S02]  /*17e0*/  IMAD R4, R95, R10, RZ ;  /* 0x0000000a5f047224 */ /* 0x002fe400078e02ff */
[----:B------:R-:W-:-:S05]  /*17f0*/  IMAD.WIDE.U32 R10, R10, R94, R28 ;  /* 0x0000005e0a0a7225 */ /* 0x000fca00078e001c */
[----:B------:R-:W-:Y:S02]  /*1800*/  IADD3 R4, PT, PT, R11, R4, RZ ;  /* 0x000000040b047210 */ /* 0x000fe40007ffe0ff */
[----:B-----5:R-:W-:-:S04]  /*1810*/  LEA R92, P0, R10, R16, 0x1 ;  /* 0x000000100a5c7211 */ /* 0x020fc800078008ff */
[----:B------:R-:W-:Y:S01]  /*1820*/  LEA.HI.X R93, R10, R17, R4, 0x1, P0 ;  /* 0x000000110a5d7211 */ /* 0x000fe200000f0c04 */
[----:B------:R-:W-:Y:S01]  /*1830*/  BAR.SYNC.DEFER_BLOCKING 0x0 ;  /* 0x0000000000007b1d */ /* 0x000fe20000010000 */
[----:B------:R-:W-:-:S04]  /*1840*/  LEA R8, P0, R94, R92, 0x6 ;  /* 0x0000005c5e087211 */ /* 0x000fc800078030ff */
[----:B------:R-:W-:Y:S01]  /*1850*/  LEA.HI.X R9, R94, R93, R95, 0x6, P0 ;  /* 0x0000005d5e097211 */ /* 0x000fe200000f345f */
        /* <DEDUP_REMOVED lines=9> */
[----:B------:R-:W2:Y:S01]  /*18f0*/  LD.E R83, desc[UR4][R2.64+0x18c] ;  /* 0x00018c0402537980 */ /* 0x000ea2000c101900 */
[C---:B------:R-:W-:Y:S01]  /*1900*/  IMAD.SHL.U32 R4, R132.reuse, 0x10, RZ ;  /* 0x0000001084047824 */ /* 0x040fe200078e00ff */
[----:B------:R-:W-:Y:S01]  /*1910*/  SHF.R.U32.HI R136, RZ, 0x1, R132 ;  /* 0x00000001ff887819 */ /* 0x000fe20000011684 */
[C---:B------:R-:W-:Y:S01]  /*1920*/  IMAD.SHL.U32 R134, R132.reuse, 0x4, RZ ;  /* 0x0000000484867824 */ /* 0x040fe200078e00ff */
[----:B------:R-:W-:Y:S01]  /*1930*/  SHF.L.U32 R80, R132, 0x5, RZ ;  /* 0x0000000584507819 */ /* 0x000fe200000006ff */
[----:B------:R-:W0:Y:S01]  /*1940*/  LDGDEPBAR ;  /* 0x00000000000079af */ /* 0x000e220000000000 */
[----:B------:R-:W-:-:S02]  /*1950*/  LOP3.LUT R79, R136, 0x8, RZ, 0xc0, !PT ;  /* 0x00000008884f7812 */ /* 0x000fc400078ec0ff */
[C---:B------:R-:W-:Y:S02]  /*1960*/  LOP3.LUT R135, R4.reuse, 0x3e00, RZ, 0xc0, !PT ;  /* 0x00003e0004877812 */ /* 0x040fe400078ec0ff */
[----:B------:R-:W-:Y:S02]  /*1970*/  LOP3.LUT R4, R4, 0x100, RZ, 0xc0, !PT ;  /* 0x0000010004047812 */ /* 0x000fe400078ec0ff */
[----:B------:R-:W-:Y:S02]  /*1980*/  LOP3.LUT R7, R80, 0xc0, RZ, 0xc0, !PT ;  /* 0x000000c050077812 */ /* 0x000fe400078ec0ff */
[----:B------:R-:W-:Y:S02]  /*1990*/  LOP3.LUT R6, R134, 0x18, RZ, 0xc0, !PT ;  /* 0x0000001886067812 */ /* 0x000fe400078ec0ff */
[--C-:B------:R-:W-:Y:S02]  /*19a0*/  LOP3.LUT R79, R79, 0xc0, R80.reuse, 0xf8, !PT ;  /* 0x000000c04f4f7812 */ /* 0x100fe400078ef850 */
[----:B------:R-:W-:-:S02]  /*19b0*/  LOP3.LUT R5, R135, 0x20, R80, 0xf8, !PT ;  /* 0x0000002087057812 */ /* 0x000fc400078ef850 */
[----:B------:R-:W-:Y:S02]  /*19c0*/  LOP3.LUT R4, R4, 0x20, R80, 0xf8, !PT ;  /* 0x0000002004047812 */ /* 0x000fe400078ef850 */
[----:B------:R-:W-:Y:S02]  /*19d0*/  LOP3.LUT R7, R7, 0x8, R132, 0xf8, !PT ;  /* 0x0000000807077812 */ /* 0x000fe400078ef884 */
[----:B------:R-:W-:Y:S02]  /*19e0*/  LOP3.LUT R79, R79, R6, RZ, 0x3c, !PT ;  /* 0x000000064f4f7212 */ /* 0x000fe400078e3cff */
[----:B------:R-:W-:Y:S02]  /*19f0*/  LOP3.LUT R5, R5, 0x100, R80, 0xf8, !PT ;  /* 0x0000010005057812 */ /* 0x000fe400078ef850 */
[----:B------:R-:W-:Y:S02]  /*1a00*/  LOP3.LUT R4, R4, R7, R6, 0xf6, !PT ;  /* 0x0000000704047212 */ /* 0x000fe400078ef606 */
[----:B------:R-:W-:-:S03]  /*1a10*/  LOP3.LUT R5, R5, R79, RZ, 0xfc, !PT ;  /* 0x0000004f05057212 */ /* 0x000fc600078efcff */
[----:B------:R-:W-:Y:S01]  /*1a20*/  IMAD R85, R4, 0x2, R133 ;  /* 0x0000000204557824 */ /* 0x000fe200078e0285 */
[----:B------:R-:W-:-:S04]  /*1a30*/  LEA R90, R5, R133, 0x1 ;  /* 0x00000085055a7211 */ /* 0x000fc800078e08ff */
[----:B------:R-:W-:Y:S04]  /*1a40*/  LDSM.16.M88.4 R28, [R85+0x3000] ;  /* 0x00300000551c783b */ /* 0x000fe80000000200 */
[----:B------:R-:W3:Y:S01]  /*1a50*/  LDSM.16.M88.4 R40, [R90] ;  /* 0x000000005a28783b */ /* 0x000ee20000000200 */
[----:B------:R-:W-:Y:S02]  /*1a60*/  LOP3.LUT P0, RZ, R132, 0x4, RZ, 0xc0, !PT ;  /* 0x0000000484ff7812 */ /* 0x000fe4000780c0ff */
[----:B------:R-:W-:Y:S01]  /*1a70*/  MOV R78, 0x20 ;  /* 0x00000020004e7802 */ /* 0x000fe20000000f00 */
[----:B------:R-:W4:Y:S03]  /*1a80*/  LDSM.16.M88.4 R56, [R85+0x3400] ;  /* 0x003400005538783b */ /* 0x000f260000000200 */
[----:B------:R-:W-:Y:S01]  /*1a90*/  SEL R78, R78, 0xffffffe0, !P0 ;  /* 0xffffffe04e4e7807 */ /* 0x000fe20004000000 */
[----:B------:R-:W4:Y:S03]  /*1aa0*/  LDSM.16.M88.4 R48, [R85+0x3800] ;  /* 0x003800005530783b */ /* 0x000f260000000200 */
[C---:B------:R-:W-:Y:S01]  /*1ab0*/  IADD3 R84, PT, PT, R78.reuse, R85, RZ ;  /* 0x000000554e547210 */ /* 0x040fe20007ffe0ff */
[----:B------:R-:W-:Y:S01]  /*1ac0*/  IMAD.IADD R86, R78, 0x1, R90 ;  /* 0x000000014e567824 */ /* 0x000fe200078e025a */
[----:B-1----:R-:W1:Y:S04]  /*1ad0*/  LDSM.16.M88.4 R8, [R85+0x3c00] ;  /* 0x003c00005508783b */ /* 0x002e680000000200 */
[----:B------:R-:W-:Y:S04]  /*1ae0*/  LDSM.16.M88.4 R4, [R86] ;  /* 0x000000005604783b */ /* 0x000fe80000000200 */
[----:B------:R-:W1:Y:S04]  /*1af0*/  LDSM.16.M88.4 R20, [R84+0x3000] ;  /* 0x003000005414783b */ /* 0x000e680000000200 */
[----:B------:R-:W1:Y:S04]  /*1b00*/  LDSM.16.M88.4 R16, [R84+0x3400] ;  /* 0x003400005410783b */ /* 0x000e680000000200 */
[----:B------:R-:W-:Y:S04]  /*1b10*/  LDSM.16.M88.4 R64, [R90+0x1000] ;  /* 0x001000005a40783b */ /* 0x000fe80000000200 */
[----:B------:R-:W1:Y:S04]  /*1b20*/  LDSM.16.M88.4 R32, [R85+0x4000] ;  /* 0x004000005520783b */ /* 0x000e680000000200 */
[----:B------:R-:W1:Y:S01]  /*1b30*/  LDSM.16.M88.4 R60, [R84+0x3800] ;  /* 0x00380000543c783b */ /* 0x000e620000000200 */
[C---:B---3--:R-:W-:Y:S03]  /*1b40*/  HMMA.16816.F32 R12, R40.reuse, R28, RZ ;  /* 0x0000001c280c723c */ /* 0x048fe600000018ff */
[----:B------:R-:W-:Y:S04]  /*1b50*/  LDSM.16.M88.4 R36, [R86+0x1000] ;  /* 0x001000005624783b */ /* 0x000fe80000000200 */
[----:B------:R-:W-:Y:S01]  /*1b60*/  LDSM.16.M88.4 R72, [R84+0x4000] ;  /* 0x004000005448783b */ /* 0x000fe20000000200 */
[C---:B------:R-:W-:Y:S03]  /*1b70*/  HMMA.16816.F32 R28, R40.reuse, R30, RZ ;  /* 0x0000001e281c723c */ /* 0x040fe600000018ff */
[----:B------:R-:W-:Y:S05]  /*1b80*/  LDSM.16.M88.4 R68, [R85+0x4400] ;  /* 0x004400005544783b */ /* 0x000fea0000000200 */
[C---:B----4-:R-:W-:Y:S08]  /*1b90*/  HMMA.16816.F32 R24, R40.reuse, R56, RZ ;  /* 0x000000382818723c */ /* 0x050ff000000018ff */
        /* <DEDUP_REMOVED lines=23> */
[----:B------:R-:W-:-:S12]  /*1d10*/  HMMA.16816.F32 R28, R36, R74, R28 ;  /* 0x0000004a241c723c */ /* 0x000fd8000000181c */
[C---:B---3--:R-:W-:Y:S08]  /*1d20*/  HMMA.16816.F32 R12, R20.reuse, R16, R12 ;  /* 0x00000010140c723c */ /* 0x048ff0000000180c */
[----:B------:R-:W-:Y:S01]  /*1d30*/  HMMA.16816.F32 R28, R20, R18, R28 ;  /* 0x00000012141c723c */ /* 0x000fe2000000181c */
[----:B------:R-:W-:Y:S11]  /*1d40*/  LDSM.16.M88.4 R16, [R85+0x4c00] ;  /* 0x004c00005510783b */ /* 0x000ff60000000200 */
[C---:B-1----:R-:W-:Y:S08]  /*1d50*/  HMMA.16816.F32 R12, R8.reuse, R4, R12 ;  /* 0x00000004080c723c */ /* 0x042ff0000000180c */
[----:B------:R-:W-:Y:S01]  /*1d60*/  HMMA.16816.F32 R28, R8, R6, R28 ;  /* 0x00000006081c723c */ /* 0x000fe2000000181c */
[----:B------:R-:W1:Y:S07]  /*1d70*/  LDSM.16.M88.4 R4, [R84+0x4800] ;  /* 0x004800005404783b */ /* 0x000e6e0000000200 */
[C---:B------:R-:W-:Y:S08]  /*1d80*/  HMMA.16816.F32 R24, R64.reuse, R68, R24 ;  /* 0x000000444018723c */ /* 0x040ff00000001818 */
[----:B------:R-:W-:Y:S01]  /*1d90*/  HMMA.16816.F32 R56, R64, R70, R56 ;  /* 0x000000464038723c */ /* 0x000fe20000001838 */
[-C--:B--2---:R-:W-:Y:S01]  /*1da0*/  FMUL.FTZ R12, R12, R83.reuse ;  /* 0x000000530c0c7220 */ /* 0x084fe20000410000 */
[-C--:B------:R-:W-:Y:S01]  /*1db0*/  FMUL.FTZ R13, R13, R83.reuse ;  /* 0x000000530d0d7220 */ /* 0x080fe20000410000 */
[-C--:B------:R-:W-:Y:S01]  /*1dc0*/  FMUL.FTZ R14, R14, R83.reuse ;  /* 0x000000530e0e7220 */ /* 0x080fe20000410000 */
[----:B------:R-:W-:-:S04]  /*1dd0*/  FMUL.FTZ R15, R15, R83 ;  /* 0x000000530f0f7220 */ /* 0x000fc80000410000 */
[C---:B------:R-:W-:Y:S01]  /*1de0*/  HMMA.16816.F32 R68, R64.reuse, R60, R52 ;  /* 0x0000003c4044723c */ /* 0x040fe20000001834 */
[----:B------:R-:W2:Y:S01]  /*1df0*/  MUFU.TANH R60, R12 ;  /* 0x0000000c003c7308 */ /* 0x000ea20000002400 */
[----:B------:R-:W3:Y:S06]  /*1e00*/  LDSM.16.M88.4 R52, [R85+0x5400] ;  /* 0x005400005534783b */ /* 0x000eec0000000200 */
[----:B------:R-:W-:Y:S01]  /*1e10*/  HMMA.16816.F32 R48, R64, R62, R48 ;  /* 0x0000003e4030723c */ /* 0x000fe20000001830 */
[----:B------:R-:W4:Y:S07]  /*1e20*/  MUFU.TANH R61, R13 ;  /* 0x0000000d003d7308 */ /* 0x000f2e0000002400 */
[C---:B------:R-:W-:Y:S01]  /*1e30*/  HMMA.16816.F32 R72, R36.reuse, R32, R24 ;  /* 0x000000202448723c */ /* 0x040fe20000001818 */
[----:B------:R-:W1:Y:S01]  /*1e40*/  MUFU.TANH R62, R14 ;  /* 0x0000000e003e7308 */ /* 0x000e620000002400 */
[----:B------:R-:W-:Y:S06]  /*1e50*/  LDSM.16.M88.4 R24, [R84+0x5400] ;  /* 0x005400005418783b */ /* 0x000fec0000000200 */
[C---:B------:R-:W-:Y:S01]  /*1e60*/  HMMA.16816.F32 R56, R36.reuse, R34, R56 ;  /* 0x000000222438723c */ /* 0x040fe20000001838 */
[----:B------:R2:W1:Y:S01]  /*1e70*/  MUFU.TANH R63, R15 ;  /* 0x0000000f003f7308 */ /* 0x0004620000002400 */
[----:B------:R-:W-:Y:S04]  /*1e80*/  LDSM.16.M88.4 R32, [R84+0x4c00] ;  /* 0x004c00005420783b */ /* 0x000fe80000000200 */
[----:B--2---:R-:W2:Y:S02]  /*1e90*/  LDSM.16.M88.4 R12, [R85+0x5800] ;  /* 0x00580000550c783b */ /* 0x004ea40000000200 */
[C---:B-1----:R-:W-:Y:S08]  /*1ea0*/  HMMA.16816.F32 R68, R36.reuse, R4, R68 ;  /* 0x000000042444723c */ /* 0x042ff00000001844 */
[----:B------:R-:W-:Y:S01]  /*1eb0*/  HMMA.16816.F32 R48, R36, R6, R48 ;  /* 0x000000062430723c */ /* 0x000fe20000001830 */
[----:B------:R-:W1:Y:S07]  /*1ec0*/  LDSM.16.M88.4 R4, [R85+0x5c00] ;  /* 0x005c00005504783b */ /* 0x000e6e0000000200 */
[C---:B------:R-:W-:Y:S08]  /*1ed0*/  HMMA.16816.F32 R44, R64.reuse, R16, R44 ;  /* 0x00000010402c723c */ /* 0x040ff0000000182c */
[----:B------:R-:W-:Y:S08]  /*1ee0*/  HMMA.16816.F32 R40, R64, R18, R40 ;  /* 0x000000124028723c */ /* 0x000ff00000001828 */
[C---:B---3--:R-:W-:Y:S08]  /*1ef0*/  HMMA.16816.F32 R72, R20.reuse, R52, R72 ;  /* 0x000000341448723c */ /* 0x048ff00000001848 */
[C---:B------:R-:W-:Y:S01]  /*1f00*/  HMMA.16816.F32 R56, R20.reuse, R54, R56 ;  /* 0x000000361438723c */ /* 0x040fe20000001838 */
[----:B------:R-:W3:Y:S07]  /*1f10*/  LDSM.16.M88.4 R52, [R84+0x5800] ;  /* 0x005800005434783b */ /* 0x000eee0000000200 */
[C---:B--2---:R-:W-:Y:S08]  /*1f20*/  HMMA.16816.F32 R68, R20.reuse, R12, R68 ;  /* 0x0000000c1444723c */ /* 0x044ff00000001844 */
[----:B------:R-:W-:Y:S01]  /*1f30*/  HMMA.16816.F32 R48, R20, R14, R48 ;  /* 0x0000000e1430723c */ /* 0x000fe20000001830 */
[----:B------:R-:W2:Y:S01]  /*1f40*/  LDSM.16.M88.4 R12, [R84+0x5c00] ;  /* 0x005c0000540c783b */ /* 0x000ea20000000200 */
[-C--:B------:R-:W-:Y:S01]  /*1f50*/  FMUL.FTZ R28, R28, R83.reuse ;  /* 0x000000531c1c7220 */ /* 0x080fe20000410000 */
[-C--:B------:R-:W-:Y:S01]  /*1f60*/  FMUL.FTZ R29, R29, R83.reuse ;  /* 0x000000531d1d7220 */ /* 0x080fe20000410000 */
[-C--:B------:R-:W-:Y:S01]  /*1f70*/  FMUL.FTZ R30, R30, R83.reuse ;  /* 0x000000531e1e7220 */ /* 0x080fe20000410000 */
[----:B------:R-:W-:-:S03]  /*1f80*/  FMUL.FTZ R31, R31, R83 ;  /* 0x000000531f1f7220 */ /* 0x000fc60000410000 */
[----:B------:R-:W-:Y:S01]  /*1f90*/  HMMA.16816.F32 R44, R36, R32, R44 ;  /* 0x00000020242c723c */ /* 0x000fe2000000182c */
[----:B------:R-:W-:Y:S01]  /*1fa0*/  ISETP.NE.AND P4, PT, R87, 0x1, PT ;  /* 0x000000015700780c */ /* 0x000fe20003f85270 */
[----:B------:R-:W-:-:S06]  /*1fb0*/  DEPBAR.LE SB0, 0x0 ;  /* 0x000080000000791a */ /* 0x000fcc0000000000 */
[----:B------:R-:W-:-:S12]  /*1fc0*/  HMMA.16816.F32 R40, R36, R34, R40 ;  /* 0x000000222428723c */ /* 0x000fd80000001828 */
[C---:B-1----:R-:W-:Y:S08]  /*1fd0*/  HMMA.16816.F32 R44, R20.reuse, R4, R44 ;  /* 0x00000004142c723c */ /* 0x042ff0000000182c */
[----:B------:R-:W-:Y:S08]  /*1fe0*/  HMMA.16816.F32 R40, R20, R6, R40 ;  /* 0x000000061428723c */ /* 0x000ff00000001828 */
[C---:B------:R-:W-:Y:S08]  /*1ff0*/  HMMA.16816.F32 R72, R8.reuse, R24, R72 ;  /* 0x000000180848723c */ /* 0x040ff00000001848 */
[C---:B------:R-:W-:Y:S08]  /*2000*/  HMMA.16816.F32 R56, R8.reuse, R26, R56 ;  /* 0x0000001a0838723c */ /* 0x040ff00000001838 */
[C---:B---3--:R-:W-:Y:S08]  /*2010*/  HMMA.16816.F32 R68, R8.reuse, R52, R68 ;  /* 0x000000340844723c */ /* 0x048ff00000001844 */
[C---:B------:R-:W-:Y:S08]  /*2020*/  HMMA.16816.F32 R48, R8.reuse, R54, R48 ;  /* 0x000000360830723c */ /* 0x040ff00000001830 */
[C---:B--2---:R-:W-:Y:S08]  /*2030*/  HMMA.16816.F32 R44, R8.reuse, R12, R44 ;  /* 0x0000000c082c723c */ /* 0x044ff0000000182c */
[----:B------:R-:W-:Y:S01]  /*2040*/  HMMA.16816.F32 R40, R8, R14, R40 ;  /* 0x0000000e0828723c */ /* 0x000fe20000001828 */
[----:B------:R1:W2:Y:S01]  /*2050*/  MUFU.TANH R91, R28 ;  /* 0x0000001c005b7308 */ /* 0x0002a20000002400 */
[-C--:B------:R-:W-:Y:S01]  /*2060*/  FMUL.FTZ R72, R72, R83.reuse ;  /* 0x0000005348487220 */ /* 0x080fe20000410000 */
[-C--:B------:R-:W-:Y:S01]  /*2070*/  FMUL.FTZ R26, R73, R83.reuse ;  /* 0x00000053491a7220 */ /* 0x080fe20000410000 */
[-C--:B------:R-:W-:Y:S01]  /*2080*/  FMUL.FTZ R17, R74, R83.reuse ;  /* 0x000000534a117220 */ /* 0x080fe20000410000 */
[-C--:B------:R-:W-:Y:S01]  /*2090*/  FMUL.FTZ R16, R75, R83.reuse ;  /* 0x000000534b107220 */ /* 0x080fe20000410000 */
[-C--:B------:R-:W-:Y:S01]  /*20a0*/  FMUL.FTZ R56, R56, R83.reuse ;  /* 0x0000005338387220 */ /* 0x080fe20000410000 */
[-C--:B------:R-:W-:Y:S01]  /*20b0*/  FMUL.FTZ R57, R57, R83.reuse ;  /* 0x0000005339397220 */ /* 0x080fe20000410000 */
[-C--:B------:R-:W-:Y:S01]  /*20c0*/  FMUL.FTZ R18, R58, R83.reuse ;  /* 0x000000533a127220 */ /* 0x080fe20000410000 */
        /* <DEDUP_REMOVED lines=9> */
[-C--:B-1----:R-:W-:Y:S01]  /*2160*/  FMUL.FTZ R28, R44, R83.reuse ;  /* 0x000000532c1c7220 */ /* 0x082fe20000410000 */
[-C--:B------:R-:W-:Y:S01]  /*2170*/  FMUL.FTZ R48, R48, R83.reuse ;  /* 0x0000005330307220 */ /* 0x080fe20000410000 */
[-C--:B------:R-:W-:Y:S01]  /*2180*/  FMUL.FTZ R46, R46, R83.reuse ;  /* 0x000000532e2e7220 */ /* 0x080fe20000410000 */
[-C--:B------:R-:W-:Y:S01]  /*2190*/  FMUL.FTZ R47, R47, R83.reuse ;  /* 0x000000532f2f7220 */ /* 0x080fe20000410000 */
[----:B------:R-:W-:-:S03]  /*21a0*/  FMUL.FTZ R41, R41, R83 ;  /* 0x0000005329297220 */ /* 0x000fc60000410000 */
[----:B------:R1:W1:Y:S01]  /*21b0*/  MUFU.TANH R97, R31 ;  /* 0x0000001f00617308 */ /* 0x0002620000002400 */
[-C--:B---3--:R-:W-:Y:S01]  /*21c0*/  FMUL.FTZ R29, R40, R83.reuse ;  /* 0x00000053281d7220 */ /* 0x088fe20000410000 */
[-C--:B------:R-:W-:Y:S01]  /*21d0*/  FMUL.FTZ R42, R42, R83.reuse ;  /* 0x000000532a2a7220 */ /* 0x080fe20000410000 */
[-C--:B------:R-:W-:Y:S01]  /*21e0*/  FMUL.FTZ R43, R43, R83.reuse ;  /* 0x000000532b2b7220 */ /* 0x080fe20000410000 */
[----:B----4-:R-:W-:-:S04]  /*21f0*/  FMUL.FTZ R30, R45, R83 ;  /* 0x000000532d1e7220 */ /* 0x010fc80000410000 */
[----:B------:R-:W3:Y:S01]  /*2200*/  MUFU.TANH R72, R72 ;  /* 0x0000004800487308 */ /* 0x000ee20000002400 */
[----:B-1----:R-:W-:-:S07]  /*2210*/  FMUL.FTZ R31, R71, R83 ;  /* 0x00000053471f7220 */ /* 0x002fce0000410000 */
[----:B------:R-:W1:Y:S08]  /*2220*/  MUFU.TANH R26, R26 ;  /* 0x0000001a001a7308 */ /* 0x000e700000002400 */
        /* <DEDUP_REMOVED lines=19> */
[----:B------:R1:W1:Y:S08]  /*2360*/  MUFU.TANH R123, R41 ;  /* 0x00000029007b7308 */ /* 0x0002700000002400 */
[----:B------:R1:W1:Y:S08]  /*2370*/  MUFU.TANH R116, R42 ;  /* 0x0000002a00747308 */ /* 0x0002700000002400 */
[----:B------:R1:W1:Y:S01]  /*2380*/  MUFU.TANH R117, R43 ;  /* 0x0000002b00757308 */ /* 0x0002620000002400 */
[----:B------:R-:W-:Y:S01]  /*2390*/  BSSY.RECONVERGENT B1, `(.L_x_8764) ;  /* 0x0000066000017945 */ /* 0x000fe20003800200 */
[C---:B------:R-:W-:Y:S01]  /*23a0*/  SHF.L.U64.HI R90, R94.reuse, 0x5, R95 ;  /* 0x000000055e5a7819 */ /* 0x040fe2000001025f */
[----:B------:R-:W-:Y:S01]  /*23b0*/  IMAD.SHL.U32 R84, R94, 0x20, RZ ;  /* 0x000000205e547824 */ /* 0x000fe200078e00ff */
[C---:B------:R-:W-:Y:S01]  /*23c0*/  SHF.L.U64.HI R144, R76.reuse, 0x5, R77 ;  /* 0x000000054c907819 */ /* 0x040fe2000001024d */
[----:B------:R-:W-:Y:S01]  /*23d0*/  IMAD.MOV.U32 R148, RZ, RZ, R93 ;  /* 0x000000ffff947224 */ /* 0x000fe200078e005d */
[----:B------:R-:W-:-:S02]  /*23e0*/  SHF.L.U32 R143, R76, 0x5, RZ ;  /* 0x000000054c8f7819 */ /* 0x000fc400000006ff */
[----:B------:R-:W-:Y:S02]  /*23f0*/  MOV R149, R92 ;  /* 0x0000005c00957202 */ /* 0x000fe40000000f00 */
[----:B------:R-:W-:Y:S02]  /*2400*/  MOV R160, R82 ;  /* 0x0000005200a07202 */ /* 0x000fe40000000f00 */
[----:B------:R-:W-:Y:S01]  /*2410*/  MOV R161, R81 ;  /* 0x0000005100a17202 */ /* 0x000fe20000000f00 */
        /* <DEDUP_REMOVED lines=15> */
.L_x_8767:
        /* <DEDUP_REMOVED lines=31> */
[----:B------:R-:W-:Y:S02]  /*2700*/  @!P3 IADD3 R5, PT, PT, R5, -R7, RZ ;  /* 0x800000070505b210 */ /* 0x000fe40007ffe0ff */
[----:B------:R-:W-:Y:S02]  /*2710*/  LOP3.LUT R4, RZ, R11, RZ, 0x33, !PT ;  /* 0x0000000bff047212 */ /* 0x000fe400078e33ff */
[----:B------:R-:W-:-:S07]  /*2720*/  ISETP.GE.U32.AND P6, PT, R5, R7, PT ;  /* 0x000000070500720c */ /* 0x000fce0003fc6070 */
[----:B------:R-:W-:-:S05]  /*2730*/  @P5 IADD3 R8, PT, PT, R8, 0x1, RZ ;  /* 0x0000000108085810 */ /* 0x000fca0007ffe0ff */
[----:B------:R-:W-:Y:S02]  /*2740*/  IMAD.MOV.U32 R7, RZ, RZ, R8 ;  /* 0x000000ffff077224 */ /* 0x000fe400078e0008 */
[----:B------:R-:W-:Y:S01]  /*2750*/  @P6 VIADD R10, R10, 0x1 ;  /* 0x000000010a0a6836 */ /* 0x000fe20000000000 */
[----:B------:R-:W2:Y:S02]  /*2760*/  LD.E.64 R8, desc[UR4][R2.64+0x38] ;  /* 0x0000380402087980 */ /* 0x000ea4000c101b00 */
[----:B------:R-:W-:Y:S01]  /*2770*/  @!P0 IADD3 R7, PT, PT, -R7, RZ, RZ ;  /* 0x000000ff07078210 */ /* 0x000fe20007ffe1ff */
[----:B------:R-:W-:-:S03]  /*2780*/  @!P2 IMAD.MOV R10, RZ, RZ, -R10 ;  /* 0x000000ffff0aa224 */ /* 0x000fc600078e0a0a */
        /* <DEDUP_REMOVED lines=23> */
.L_x_8768:
[----:B------:R-:W-:Y:S05]  /*2900*/  BSYNC.RECONVERGENT B0 ;  /* 0x0000000000007941 */ /* 0x000fea0003800200 */
.L_x_8766:
        /* <DEDUP_REMOVED lines=14> */
.L_x_8765:
[----:B------:R-:W-:Y:S05]  /*29f0*/  BSYNC.RECONVERGENT B1 ;  /* 0x0000000000017941 */ /* 0x000fea0003800200 */
.L_x_8764:
        /* <DEDUP_REMOVED lines=28> */
[----:B------:R-:W2:Y:S04]  /*2bc0*/  SHFL.BFLY PT, R86, R5, 0x1, 0x1f ;  /* 0x0c201f0005567f89 */ /* 0x000ea800000e0000 */
[----:B------:R-:W-:Y:S01]  /*2bd0*/  LDSM.16.MT88.4 R20, [R107+0x8400] ;  /* 0x008400006b14783b */ /* 0x000fe20000004200 */
[----:B-1----:R-:W-:-:S02]  /*2be0*/  FMNMX.FTZ R4, R6, R4, !PT ;  /* 0x0000000406047209 */ /* 0x002fc40007810000 */
[----:B--2---:R-:W-:-:S03]  /*2bf0*/  FMNMX.FTZ R86, R5, R86, !PT ;  /* 0x0000005605567209 */ /* 0x004fc60007810000 */
[----:B------:R-:W1:Y:S01]  /*2c00*/  SHFL.BFLY PT, R85, R4, 0x1, 0x1f ;  /* 0x0c201f0004557f89 */ /* 0x000e6200000e0000 */
[----:B------:R-:W-:Y:S02]  /*2c10*/  FSETP.NEU.FTZ.AND P0, PT, R86, -INF , PT ;  /* 0xff8000005600780b */ /* 0x000fe40003f1d000 */
[----:B-1----:R-:W-:Y:S02]  /*2c20*/  FMNMX.FTZ R85, R4, R85, !PT ;  /* 0x0000005504557209 */ /* 0x002fe40007810000 */
[----:B------:R-:W1:Y:S01]  /*2c30*/  LDSM.16.MT88.4 R4, [R122+0x6000] ;  /* 0x006000007a04783b */ /* 0x000e620000004200 */
        /* <DEDUP_REMOVED lines=15> */
[----:B------:R-:W2:Y:S01]  /*2d30*/  LDSM.16.MT88.4 R60, [R122+0x7000] ;  /* 0x007000007a3c783b */ /* 0x000ea20000004200 */
        /* <DEDUP_REMOVED lines=8> */
[----:B------:R-:W-:Y:S01]  /*2dc0*/  LDSM.16.MT88.4 R16, [R107+0x6400] ;  /* 0x006400006b10783b */ /* 0x000fe20000004200 */
[-CC-:B------:R-:W-:Y:S01]  /*2dd0*/  FFMA.FTZ R108, R24, R118.reuse, -R124.reuse ;  /* 0x00000076186c7223 */ /* 0x180fe2000001087c */
[-CC-:B------:R-:W-:Y:S01]  /*2de0*/  FFMA.FTZ R109, R25, R118.reuse, -R124.reuse ;  /* 0x00000076196d7223 */ /* 0x180fe2000001087c */
[-CC-:B------:R-:W-:Y:S01]  /*2df0*/  FFMA.FTZ R110, R110, R118.reuse, -R124.reuse ;  /* 0x000000766e6e7223 */ /* 0x180fe2000001087c */
[----:B------:R-:W-:Y:S01]  /*2e00*/  LDSM.16.MT88.4 R24, [R107+0x7400] ;  /* 0x007400006b18783b */ /* 0x000fe20000004200 */
[-CC-:B------:R-:W-:Y:S01]  /*2e10*/  FFMA.FTZ R111, R35, R118.reuse, -R124.reuse ;  /* 0x00000076236f7223 */ /* 0x180fe2000001087c */
[----:B------:R-:W4:Y:S01]  /*2e20*/  MUFU.EX2 R102, R102 ;  /* 0x0000006600667308 */ /* 0x000f220000000800 */
[-CC-:B------:R-:W-:Y:S01]  /*2e30*/  FFMA.FTZ R112, R32, R118.reuse, -R119.reuse ;  /* 0x0000007620707223 */ /* 0x180fe20000010877 */
[-CC-:B------:R-:W-:Y:S01]  /*2e40*/  FFMA.FTZ R113, R31, R118.reuse, -R119.reuse ;  /* 0x000000761f717223 */ /* 0x180fe20000010877 */
[-CC-:B------:R-:W-:Y:S01]  /*2e50*/  FFMA.FTZ R114, R34, R118.reuse, -R119.reuse ;  /* 0x0000007622727223 */ /* 0x180fe20000010877 */
[-CC-:B------:R-:W-:Y:S01]  /*2e60*/  FFMA.FTZ R115, R33, R118.reuse, -R119.reuse ;  /* 0x0000007621737223 */ /* 0x180fe20000010877 */
[-CC-:B------:R-:W-:Y:S01]  /*2e70*/  FFMA.FTZ R125, R28, R118.reuse, -R124.reuse ;  /* 0x000000761c7d7223 */ /* 0x180fe2000001087c */
[----:B------:R-:W-:Y:S01]  /*2e80*/  LDSM.16.MT88.4 R32, [R107+0x7800] ;  /* 0x007800006b20783b */ /* 0x000fe20000004200 */
[--C-:B------:R-:W-:Y:S01]  /*2e90*/  FFMA.FTZ R126, R30, R118, -R124.reuse ;  /* 0x000000761e7e7223 */ /* 0x100fe2000001087c */
[----:B------:R-:W5:Y:S01]  /*2ea0*/  MUFU.EX2 R101, R101 ;  /* 0x0000006500657308 */ /* 0x000f620000000800 */
[----:B---3--:R-:W-:Y:S01]  /*2eb0*/  F2FP.F16.F32.PACK_AB R48, R105, R106 ;  /* 0x0000006a6930723e */ /* 0x008fe200000000ff */
        /* <DEDUP_REMOVED lines=8> */
[----:B----4-:R-:W-:-:S03]  /*2f40*/  FADD.FTZ R105, R102, R105 ;  /* 0x0000006966697221 */ /* 0x010fc60000010000 */
[----:B------:R-:W3:Y:S01]  /*2f50*/  MUFU.EX2 R103, R103 ;  /* 0x0000006700677308 */ /* 0x000ee20000000800 */
[C---:B-----5:R-:W-:Y:S01]  /*2f60*/  F2FP.F16.F32.PACK_AB R50, R101.reuse, R102 ;  /* 0x000000666532723e */ /* 0x060fe200000000ff */
[----:B------:R-:W-:-:S06]  /*2f70*/  FADD.FTZ R101, R101, R105 ;  /* 0x0000006965657221 */ /* 0x000fcc0000010000 */
[----:B------:R-:W4:Y:S08]  /*2f80*/  MUFU.EX2 R100, R100 ;  /* 0x0000006400647308 */ /* 0x000f300000000800 */
[----:B------:R-:W5:Y:S01]  /*2f90*/  MUFU.EX2 R99, R99 ;  /* 0x0000006300637308 */ /* 0x000f620000000800 */
[----:B---3--:R-:W-:Y:S01]  /*2fa0*/  F2FP.F16.F32.PACK_AB R49, R103, R104 ;  /* 0x000000686731723e */ /* 0x008fe200000000ff */
[----:B------:R-:W-:-:S06]  /*2fb0*/  FADD.FTZ R103, R104, R103 ;  /* 0x0000006768677221 */ /* 0x000fcc0000010000 */
[----:B------:R-:W3:Y:S01]  /*2fc0*/  MUFU.EX2 R98, R98 ;  /* 0x0000006200627308 */ /* 0x000ee20000000800 */
[----:B----4-:R-:W-:-:S07]  /*2fd0*/  FADD.FTZ R103, R100, R103 ;  /* 0x0000006764677221 */ /* 0x010fce0000010000 */
[----:B------:R-:W-:Y:S01]  /*2fe0*/  MUFU.EX2 R97, R97 ;  /* 0x0000006100617308 */ /* 0x000fe20000000800 */
[C---:B-----5:R-:W-:Y:S01]  /*2ff0*/  F2FP.F16.F32.PACK_AB R51, R99.reuse, R100 ;  /* 0x000000646333723e */ /* 0x060fe200000000ff */
[----:B------:R-:W-:-:S06]  /*3000*/  FADD.FTZ R99, R99, R103 ;  /* 0x0000006763637221 */ /* 0x000fcc0000010000 */
[----:B-1----:R-:W-:Y:S01]  /*3010*/  HMMA.16816.F32 R80, R48, R4, RZ ;  /* 0x000000043050723c */ /* 0x002fe200000018ff */
[----:B------:R-:W-:Y:S01]  /*3020*/  MUFU.EX2 R92, R92 ;  /* 0x0000005c005c7308 */ /* 0x000fe20000000800 */
[----:B---3--:R-:W-:-:S06]  /*3030*/  FADD.FTZ R101, R98, R101 ;  /* 0x0000006562657221 */ /* 0x008fcc0000010000 */
[C---:B------:R-:W-:Y:S01]  /*3040*/  HMMA.16816.F32 R76, R48.reuse, R6, RZ ;  /* 0x00000006304c723c */ /* 0x040fe200000018ff */
[----:B------:R-:W1:Y:S01]  /*3050*/  LDSM.16.MT88.4 R4, [R107+0x8000] ;  /* 0x008000006b04783b */ /* 0x000e620000004200 */
[----:B------:R-:W-:Y:S06]  /*3060*/  MUFU.EX2 R91, R91 ;  /* 0x0000005b005b7308 */ /* 0x000fec0000000800 */
[C---:B------:R-:W-:Y:S02]  /*3070*/  HMMA.16816.F32 R72, R48.reuse, R68, RZ ;  /* 0x000000443048723c */ /* 0x040fe400000018ff */
[----:B------:R-:W3:Y:S06]  /*3080*/  MUFU.EX2 R96, R96 ;  /* 0x0000006000607308 */ /* 0x000eec0000000800 */
[C---:B--2---:R-:W-:Y:S02]  /*3090*/  HMMA.16816.F32 R64, R48.reuse, R60, RZ ;  /* 0x0000003c3040723c */ /* 0x044fe400000018ff */
[----:B------:R-:W2:Y:S06]  /*30a0*/  MUFU.EX2 R95, R95 ;  /* 0x0000005f005f7308 */ /* 0x000eac0000000800 */
[----:B------:R-:W-:Y:S02]  /*30b0*/  HMMA.16816.F32 R56, R48, R52, RZ ;  /* 0x000000343038723c */ /* 0x000fe400000018ff */
[----:B------:R-:W-:Y:S01]  /*30c0*/  MUFU.EX2 R93, R93 ;  /* 0x0000005d005d7308 */ /* 0x000fe20000000800 */
[----:B---3--:R-:W-:-:S05]  /*30d0*/  FADD.FTZ R99, R96, R99 ;  /* 0x0000006360637221 */ /* 0x008fca0000010000 */
[C---:B------:R-:W-:Y:S02]  /*30e0*/  HMMA.16816.F32 R36, R48.reuse, R40, RZ ;  /* 0x000000283024723c */ /* 0x040fe400000018ff */
[----:B------:R-:W3:Y:S06]  /*30f0*/  MUFU.EX2 R94, R94 ;  /* 0x0000005e005e7308 */ /* 0x000eec0000000800 */
[C---:B------:R-:W-:Y:S02]  /*3100*/  HMMA.16816.F32 R68, R48.reuse, R70, RZ ;  /* 0x000000463044723c */ /* 0x040fe400000018ff */
[----:B------:R-:W4:Y:S06]  /*3110*/  MUFU.EX2 R108, R108 ;  /* 0x0000006c006c7308 */ /* 0x000f2c0000000800 */
[C---:B------:R-:W-:Y:S02]  /*3120*/  HMMA.16816.F32 R60, R48.reuse, R62, RZ ;  /* 0x0000003e303c723c */ /* 0x040fe400000018ff */
[----:B------:R-:W-:Y:S06]  /*3130*/  MUFU.EX2 R109, R109 ;  /* 0x0000006d006d7308 */ /* 0x000fec0000000800 */
[C---:B------:R-:W-:Y:S02]  /*3140*/  HMMA.16816.F32 R52, R48.reuse, R54, RZ ;  /* 0x000000363034723c */ /* 0x040fe400000018ff */
[----:B------:R-:W-:Y:S06]  /*3150*/  MUFU.EX2 R110, R110 ;  /* 0x0000006e006e7308 */ /* 0x000fec0000000800 */
[C---:B------:R-:W-:Y:S02]  /*3160*/  HMMA.16816.F32 R40, R48.reuse, R42, RZ ;  /* 0x0000002a3028723c */ /* 0x040fe400000018ff */
[----:B------:R-:W-:Y:S06]  /*3170*/  MUFU.EX2 R111, R111 ;  /* 0x0000006f006f7308 */ /* 0x000fec0000000800 */
[----:B-1----:R-:W-:Y:S01]  /*3180*/  HMMA.16816.F32 R44, R48, R4, RZ ;  /* 0x00000004302c723c */ /* 0x002fe200000018ff */
[----:B------:R-:W-:Y:S01]  /*3190*/  F2FP.F16.F32.PACK_AB R4, R97, R98 ;  /* 0x000000626104723e */ /* 0x000fe200000000ff */
[----:B------:R-:W1:Y:S01]  /*31a0*/  MUFU.EX2 R112, R112 ;  /* 0x0000007000707308 */ /* 0x000e620000000800 */
[----:B--2---:R-:W-:Y:S01]  /*31b0*/  F2FP.F16.F32.PACK_AB R5, R95, R96 ;  /* 0x000000605f05723e */ /* 0x004fe200000000ff */
[----:B------:R-:W-:Y:S01]  /*31c0*/  FADD.FTZ R97, R97, R101 ;  /* 0x0000006561617221 */ /* 0x000fe20000010000 */
[----:B------:R-:W-:-:S03]  /*31d0*/  FADD.FTZ R95, R95, R99 ;  /* 0x000000635f5f7221 */ /* 0x000fc60000010000 */
[----:B------:R-:W-:Y:S01]  /*31e0*/  HMMA.16816.F32 R48, R48, R6, RZ ;  /* 0x000000063030723c */ /* 0x000fe200000018ff */
[----:B------:R-:W-:Y:S01]  /*31f0*/  F2FP.F16.F32.PACK_AB R6, R91, R92 ;  /* 0x0000005c5b06723e */ /* 0x000fe200000000ff */
[----:B------:R-:W2:Y:S01]  /*3200*/  MUFU.EX2 R113, R113 ;  /* 0x0000007100717308 */ /* 0x000ea20000000800 */
[----:B---3--:R-:W-:Y:S01]  /*3210*/  F2FP.F16.F32.PACK_AB R7, R94, R93 ;  /* 0x0000005d5e07723e */ /* 0x008fe200000000ff */
[----:B------:R-:W-:Y:S01]  /*3220*/  FADD.FTZ R97, R92, R97 ;  /* 0x000000615c617221 */ /* 0x000fe20000010000 */
[----:B------:R-:W-:-:S03]  /*3230*/  FADD.FTZ R95, R93, R95 ;  /* 0x0000005f5d5f7221 */ /* 0x000fc60000010000 */
[----:B------:R-:W-:Y:S01]  /*3240*/  FADD.FTZ R91, R91, R97 ;  /* 0x000000615b5b7221 */ /* 0x000fe20000010000 */
[----:B------:R-:W-:Y:S01]  /*3250*/  FADD.FTZ R94, R94, R95 ;  /* 0x0000005f5e5e7221 */ /* 0x000fe20000010000 */
[----:B------:R-:W-:Y:S01]  /*3260*/  HMMA.16816.F32 R80, R4, R8, R80 ;  /* 0x000000080450723c */ /* 0x000fe20000001850 */
[----:B------:R-:W-:Y:S01]  /*3270*/  MUFU.EX2 R114, R114 ;  /* 0x0000007200727308 */ /* 0x000fe20000000800 */
[----:B----4-:R-:W-:Y:S01]  /*3280*/  FADD.FTZ R91, R108, R91 ;  /* 0x0000005b6c5b7221 */ /* 0x010fe20000010000 */
[----:B-1----:R-:W-:-:S05]  /*3290*/  FADD.FTZ R94, R112, R94 ;  /* 0x0000005e705e7221 */ /* 0x002fca0000010000 */
[C---:B------:R-:W-:Y:S01]  /*32a0*/  HMMA.16816.F32 R76, R4.reuse, R10, R76 ;  /* 0x0000000a044c723c */ /* 0x040fe2000000184c */
[----:B------:R-:W1:Y:S01]  /*32b0*/  LDSM.16.MT88.4 R8, [R122+0x8400] ;  /* 0x008400007a08783b */ /* 0x000e620000004200 */
[----:B------:R-:W3:Y:S06]  /*32c0*/  MUFU.EX2 R115, R115 ;  /* 0x0000007300737308 */ /* 0x000eec0000000800 */
[C---:B------:R-:W-:Y:S02]  /*32d0*/  HMMA.16816.F32 R64, R4.reuse, R12, R64 ;  /* 0x0000000c0440723c */ /* 0x040fe40000001840 */
[----:B------:R-:W4:Y:S06]  /*32e0*/  MUFU.EX2 R125, R125 ;  /* 0x0000007d007d7308 */ /* 0x000f2c0000000800 */
[C---:B------:R-:W-:Y:S01]  /*32f0*/  HMMA.16816.F32 R60, R4.reuse, R14, R60 ;  /* 0x0000000e043c723c */ /* 0x040fe2000000183c */
[----:B------:R-:W5:Y:S01]  /*3300*/  LDSM.16.MT88.4 R12, [R107+0x6800] ;  /* 0x006800006b0c783b */ /* 0x000f620000004200 */
[----:B------:R-:W-:Y:S06]  /*3310*/  MUFU.EX2 R126, R126 ;  /* 0x0000007e007e7308 */ /* 0x000fec0000000800 */
[C---:B------:R-:W-:Y:S02]  /*3320*/  HMMA.16816.F32 R72, R4.reuse, R16, R72 ;  /* 0x000000100448723c */ /* 0x040fe40000001848 */
[----:B------:R-:W-:Y:S06]  /*3330*/  MUFU.EX2 R127, R127 ;  /* 0x0000007f007f7308 */ /* 0x000fec0000000800 */
[C---:B------:R-:W-:Y:S01]  /*3340*/  HMMA.16816.F32 R68, R4.reuse, R18, R68 ;  /* 0x000000120444723c */ /* 0x040fe20000001844 */
[----:B------:R-:W-:Y:S01]  /*3350*/  LDSM.16.MT88.4 R16, [R122+0x6800] ;  /* 0x006800007a10783b */ /* 0x000fe20000004200 */
[----:B------:R-:W-:Y:S06]  /*3360*/  MUFU.EX2 R163, R163 ;  /* 0x000000a300a37308 */ /* 0x000fec0000000800 */
[C---:B------:R-:W-:Y:S02]  /*3370*/  HMMA.16816.F32 R56, R4.reuse, R24, R56 ;  /* 0x000000180438723c */ /* 0x040fe40000001838 */
[----:B------:R-:W4:Y:S06]  /*3380*/  MUFU.EX2 R121, R121 ;  /* 0x0000007900797308 */ /* 0x000f2c0000000800 */
[C---:B-1----:R-:W-:Y:S02]  /*3390*/  HMMA.16816.F32 R36, R4.reuse, R8, R36 ;  /* 0x000000080424723c */ /* 0x042fe40000001824 */
[----:B------:R-:W1:Y:S06]  /*33a0*/  MUFU.EX2 R120, R120 ;  /* 0x0000007800787308 */ /* 0x000e6c0000000800 */
[C---:B------:R-:W-:Y:S01]  /*33b0*/  HMMA.16816.F32 R40, R4.reuse, R10, R40 ;  /* 0x0000000a0428723c */ /* 0x040fe20000001828 */
[----:B------:R-:W1:Y:S01]  /*33c0*/  LDSM.16.MT88.4 R8, [R122+0x7800] ;  /* 0x007800007a08783b */ /* 0x000e620000004200 */
[----:B------:R-:W-:Y:S06]  /*33d0*/  MUFU.EX2 R162, R162 ;  /* 0x000000a200a27308 */ /* 0x000fec0000000800 */
        /* <DEDUP_REMOVED lines=20> */
[----:B------:R-:W2:Y:S01]  /*3520*/  LDSM.16.MT88.4 R12, [R107+0x8800] ;  /* 0x008800006b0c783b */ /* 0x000ea20000004200 */
[----:B-1----:R-:W-:Y:S01]  /*3530*/  FADD.FTZ R115, R120, R115 ;  /* 0x0000007378737221 */ /* 0x002fe20000010000 */
[----:B------:R-:W-:-:S05]  /*3540*/  FADD.FTZ R111, R127, R111 ;  /* 0x0000006f7f6f7221 */ /* 0x000fca0000010000 */
[C---:B------:R-:W-:Y:S08]  /*3550*/  HMMA.16816.F32 R64, R4.reuse, R8, R64 ;  /* 0x000000080440723c */ /* 0x040ff00000001840 */
[C---:B------:R-:W-:Y:S01]  /*3560*/  HMMA.16816.F32 R60, R4.reuse, R10, R60 ;  /* 0x0000000a043c723c */ /* 0x040fe2000000183c */
[----:B------:R-:W1:Y:S07]  /*3570*/  LDSM.16.MT88.4 R8, [R122+0x8c00] ;  /* 0x008c00007a08783b */ /* 0x000e6e0000004200 */
        /* <DEDUP_REMOVED lines=19> */
[C---:B-1----:R-:W-:Y:S08]  /*36b0*/  HMMA.16816.F32 R36, R4.reuse, R8, R36 ;  /* 0x000000080424723c */ /* 0x042ff00000001824 */
[C---:B------:R-:W-:Y:S01]  /*36c0*/  HMMA.16816.F32 R40, R4.reuse, R10, R40 ;  /* 0x0000000a0428723c */ /* 0x040fe20000001828 */
[----:B------:R-:W1:Y:S07]  /*36d0*/  LDSM.16.MT88.4 R8, [R107+0x8c00] ;  /* 0x008c00006b08783b */ /* 0x000e6e0000004200 */
[C---:B------:R-:W-:Y:S08]  /*36e0*/  HMMA.16816.F32 R80, R4.reuse, R24, R80 ;  /* 0x000000180450723c */ /* 0x040ff00000001850 */
[C---:B------:R-:W-:Y:S08]  /*36f0*/  HMMA.16816.F32 R76, R4.reuse, R26, R76 ;  /* 0x0000001a044c723c */ /* 0x040ff0000000184c */
[C---:B------:R-:W-:Y:S08]  /*3700*/  HMMA.16816.F32 R64, R4.reuse, R20, R64 ;  /* 0x000000140440723c */ /* 0x040ff00000001840 */
[C---:B------:R-:W-:Y:S08]  /*3710*/  HMMA.16816.F32 R60, R4.reuse, R22, R60 ;  /* 0x00000016043c723c */ /* 0x040ff0000000183c */
[C---:B---3--:R-:W-:Y:S08]  /*3720*/  HMMA.16816.F32 R72, R4.reuse, R16, R72 ;  /* 0x000000100448723c */ /* 0x048ff00000001848 */
[C---:B------:R-:W-:Y:S08]  /*3730*/  HMMA.16816.F32 R68, R4.reuse, R18, R68 ;  /* 0x000000120444723c */ /* 0x040ff00000001844 */
[C---:B--2---:R-:W-:Y:S08]  /*3740*/  HMMA.16816.F32 R56, R4.reuse, R12, R56 ;  /* 0x0000000c0438723c */ /* 0x044ff00000001838 */
        /* <DEDUP_REMOVED lines=11> */
[----:B------:R-:W-:Y:S02]  /*3800*/  MOV R0, R85 ;  /* 0x0000005500007202 */ /* 0x000fe40000000f00 */
[C---:B------:R-:W-:Y:S02]  /*3810*/  IADD3 R156, PT, PT, R87.reuse, -0x2, RZ ;  /* 0xfffffffe579c7810 */ /* 0x040fe40007ffe0ff */
[----:B------:R-:W-:-:S07]  /*3820*/  IADD3 R154, PT, PT, -R87, 0x1, RZ ;  /* 0x00000001579a7810 */ /* 0x000fce0007ffe1ff */
.L_x_8776:
        /* <DEDUP_REMOVED lines=78> */
.L_x_8771:
[----:B------:R-:W-:Y:S05]  /*3d10*/  BSYNC.RECONVERGENT B0 ;  /* 0x0000000000007941 */ /* 0x000fea0003800200 */
.L_x_8770:
[----:B------:R-:W1:Y:S01]  /*3d20*/  S2UR UR6, SR_CgaCtaId ;  /* 0x00000000000679c3 */ /* 0x000e620000008800 */
[C---:B------:R-:W-:Y:S01]  /*3d30*/  SHF.L.U32 R140, R132.reuse, 0x3, RZ ;  /* 0x00000003848c7819 */ /* 0x040fe200000006ff */
[----:B------:R-:W-:Y:S01]  /*3d40*/  UMOV UR7, 0x400 ;  /* 0x0000040000077882 */ /* 0x000fe20000000000 */
[----:B------:R-:W-:Y:S01]  /*3d50*/  LOP3.LUT R158, R132, 0x18, RZ, 0xc0, !PT ;  /* 0x00000018849e7812 */ /* 0x000fe200078ec0ff */
[----:B------:R-:W-:Y:S01]  /*3d60*/  IMAD.MOV.U32 R7, RZ, RZ, R148 ;  /* 0x000000ffff077224 */ /* 0x000fe200078e0094 */
[----:B------:R-:W-:Y:S01]  /*3d70*/  LOP3.LUT R4, R140, 0xc0, RZ, 0xc0, !PT ;  /* 0x000000c08c047812 */ /* 0x000fe200078ec0ff */
[----:B------:R-:W-:Y:S01]  /*3d80*/  IMAD.SHL.U32 R138, R132, 0x20, RZ ;  /* 0x00000020848a7824 */ /* 0x000fe200078e00ff */
[----:B------:R-:W-:Y:S01]  /*3d90*/  LOP3.LUT R139, R140, 0x18, RZ, 0xc0, !PT ;  /* 0x000000188c8b7812 */ /* 0x000fe200078ec0ff */
[----:B------:R-:W-:Y:S01]  /*3da0*/  IMAD.MOV.U32 R85, RZ, RZ, 0x20 ;  /* 0x00000020ff557424 */ /* 0x000fe200078e00ff */
[----:B------:R-:W-:Y:S01]  /*3db0*/  LOP3.LUT R158, R4, R158, RZ, 0xfc, !PT ;  /* 0x0000009e049e7212 */ /* 0x000fe200078efcff */
[----:B------:R-:W-:Y:S01]  /*3dc0*/  BSSY.RECONVERGENT B1, `(.L_x_8772) ;  /* 0x0000115000017945 */ /* 0x000fe20003800200 */
[----:B------:R-:W-:Y:S02]  /*3dd0*/  LOP3.LUT R4, R140, 0x1f20, RZ, 0xc0, !PT ;  /* 0x00001f208c047812 */ /* 0x000fe400078ec0ff */
[----:B------:R-:W-:Y:S02]  /*3de0*/  LOP3.LUT R157, R158, R139, RZ, 0x3c, !PT ;  /* 0x0000008b9e9d7212 */ /* 0x000fe400078e3cff */
[----:B------:R-:W-:Y:S02]  /*3df0*/  MOV R6, R149 ;  /* 0x0000009500067202 */ /* 0x000fe40000000f00 */
[----:B------:R-:W-:Y:S02]  /*3e00*/  LOP3.LUT R157, R4, R157, RZ, 0xfc, !PT ;  /* 0x0000009d049d7212 */ /* 0x000fe400078efcff */
[----:B------:R-:W-:Y:S02]  /*3e10*/  IADD3 R4, P0, PT, R141, R149, RZ ;  /* 0x000000958d047210 */ /* 0x000fe40007f1e0ff */
[----:B------:R-:W-:Y:S02]  /*3e20*/  SHF.R.U32.HI R136, RZ, 0x1, R132 ;  /* 0x00000001ff887819 */ /* 0x000fe40000011684 */
[----:B------:R-:W-:Y:S01]  /*3e30*/  SHF.L.U32 R134, R132, 0x2, RZ ;  /* 0x0000000284867819 */ /* 0x000fe200000006ff */
[----:B-1----:R-:W-:Y:S01]  /*3e40*/  ULEA UR6, UR6, UR7, 0x18 ;  /* 0x0000000706067291 */ /* 0x002fe2000f8ec0ff */
[----:B------:R-:W-:Y:S01]  /*3e50*/  IMAD.X R5, R142, 0x1, R148, P0 ;  /* 0x000000018e057824 */ /* 0x000fe200000e0694 */
[----:B------:R-:W-:Y:S02]  /*3e60*/  LOP3.LUT R137, R136, 0x8, RZ, 0xc0, !PT ;  /* 0x0000000888897812 */ /* 0x000fe400078ec0ff */
[----:B------:R-:W-:Y:S02]  /*3e70*/  LOP3.LUT P0, RZ, R132, 0x4, RZ, 0xc0, !PT ;  /* 0x0000000484ff7812 */ /* 0x000fe4000780c0ff */
[----:B------:R-:W-:Y:S02]  /*3e80*/  MOV R133, UR6 ;  /* 0x0000000600857c02 */ /* 0x000fe40008000f00 */
[--C-:B------:R-:W-:Y:S02]  /*3e90*/  LOP3.LUT R137, R137, 0xc0, R138.reuse, 0xf8, !PT ;  /* 0x000000c089897812 */ /* 0x100fe400078ef88a */
[----:B------:R-:W-:Y:S02]  /*3ea0*/  LEA R157, R157, R133, 0x1 ;  /* 0x000000859d9d7211 */ /* 0x000fe400078e08ff */
[----:B------:R-:W-:Y:S02]  /*3eb0*/  SEL R85, R85, 0xffffffe0, !P0 ;  /* 0xffffffe055557807 */ /* 0x000fe40004000000 */
[----:B------:R-:W-:Y:S01]  /*3ec0*/  IADD3 R154, PT, PT, R154, 0x1, RZ ;  /* 0x000000019a9a7810 */ /* 0x000fe20007ffe0ff */
[----:B------:R-:W-:Y:S01]  /*3ed0*/  @!PT LDS RZ, [RZ] ;  /* 0x00000000fffff984 */ /* 0x000fe20000000800 */
[----:B------:R-:W-:Y:S01]  /*3ee0*/  @!PT LDS RZ, [RZ] ;  /* 0x00000000fffff984 */ /* 0x000fe20000000800 */
[----:B------:R-:W-:Y:S01]  /*3ef0*/  @!PT LDS RZ, [RZ] ;  /* 0x00000000fffff984 */ /* 0x000fe20000000800 */
[----:B------:R-:W-:Y:S03]  /*3f00*/  LDGSTS.E.BYPASS.LTC128B.128 [R157+0x6000], desc[UR4][R6.64] ;  /* 0x06000000069d7fae */ /* 0x000fe6000b981a04 */
[----:B------:R-:W-:Y:S05]  /*3f10*/  ISETP.NE.AND P2, PT, R154, RZ, PT ;  /* 0x000000ff9a00720c */ /* 0x000fea0003f45270 */
[----:B------:R-:W-:Y:S08]  /*3f20*/  LDGSTS.E.BYPASS.LTC128B.128 [R157+0x7000], desc[UR4][R6.64+0x40] ;  /* 0x07000040069d7fae */ /* 0x000ff0000b981a04 */
[----:B------:R1:W-:Y:S08]  /*3f30*/  LDGSTS.E.BYPASS.LTC128B.128 [R157+0x8000], desc[UR4][R6.64+0x80] ;  /* 0x08000080069d7fae */ /* 0x0003f0000b981a04 */
[----:B------:R-:W-:Y:S08]  /*3f40*/  LDGSTS.E.BYPASS.LTC128B.128 [R157+0x6800], desc[UR4][R4.64] ;  /* 0x06800000049d7fae */ /* 0x000ff0000b981a04 */
[----:B------:R-:W-:Y:S08]  /*3f50*/  LDGSTS.E.BYPASS.LTC128B.128 [R157+0x7800], desc[UR4][R4.64+0x40] ;  /* 0x07800040049d7fae */ /* 0x000ff0000b981a04 */
[----:B------:R2:W-:Y:S01]  /*3f60*/  LDGSTS.E.BYPASS.LTC128B.128 [R157+0x8800], desc[UR4][R4.64+0x80] ;  /* 0x08800080049d7fae */ /* 0x0005e2000b981a04 */
[----:B-1----:R-:W-:Y:S04]  /*3f70*/  SHF.L.U32 R6, R132, 0x4, RZ ;  /* 0x0000000484067819 */ /* 0x002fe800000006ff */
[C---:B------:R-:W-:Y:S03]  /*3f80*/  LOP3.LUT R135, R6.reuse, 0x3e00, RZ, 0xc0, !PT ;  /* 0x00003e0006877812 */ /* 0x040fe600078ec0ff */
[----:B------:R-:W3:Y:S01]  /*3f90*/  LD.E R147, desc[UR4][R2.64+0x18c] ;  /* 0x00018c0402937980 */ /* 0x000ee2000c101900 */
[----:B------:R-:W-:Y:S02]  /*3fa0*/  LOP3.LUT R6, R6, 0x100, RZ, 0xc0, !PT ;  /* 0x0000010006067812 */ /* 0x000fe400078ec0ff */
[--C-:B------:R-:W-:Y:S01]  /*3fb0*/  LOP3.LUT R128, R135, 0x20, R138.reuse, 0xf8, !PT ;  /* 0x0000002087807812 */ /* 0x100fe200078ef88a */
[----:B------:R-:W0:Y:S01]  /*3fc0*/  LDGDEPBAR ;  /* 0x00000000000079af */ /* 0x000e220000000000 */
[--C-:B------:R-:W-:Y:S02]  /*3fd0*/  LOP3.LUT R6, R6, 0x20, R138.reuse, 0xf8, !PT ;  /* 0x0000002006067812 */ /* 0x100fe400078ef88a */
[--C-:B------:R-:W-:Y:S02]  /*3fe0*/  LOP3.LUT R128, R128, 0x100, R138.reuse, 0xf8, !PT ;  /* 0x0000010080807812 */ /* 0x100fe400078ef88a */
[----:B--2---:R-:W-:Y:S02]  /*3ff0*/  LOP3.LUT R4, R134, 0x18, RZ, 0xc0, !PT ;  /* 0x0000001886047812 */ /* 0x004fe400078ec0ff */
[----:B------:R-:W-:Y:S02]  /*4000*/  LOP3.LUT R5, R132, 0x8, RZ, 0xc0, !PT ;  /* 0x0000000884057812 */ /* 0x000fe400078ec0ff */
[----:B------:R-:W-:Y:S02]  /*4010*/  LOP3.LUT R137, R137, R4, RZ, 0x3c, !PT ;  /* 0x0000000489897212 */ /* 0x000fe400078e3cff */
[----:B------:R-:W-:Y:S02]  /*4020*/  LOP3.LUT R5, R5, 0xc0, R138, 0xf8, !PT ;  /* 0x000000c005057812 */ /* 0x000fe400078ef88a */
[----:B------:R-:W-:Y:S02]  /*4030*/  LOP3.LUT R128, R128, R137, RZ, 0xfc, !PT ;  /* 0x0000008980807212 */ /* 0x000fe400078efcff */
[----:B------:R-:W-:Y:S02]  /*4040*/  LOP3.LUT R5, R6, R5, R4, 0xf6, !PT ;  /* 0x0000000506057212 */ /* 0x000fe400078ef604 */
[-C--:B------:R-:W-:Y:S02]  /*4050*/  LEA R128, R128, R133.reuse, 0x1 ;  /* 0x0000008580807211 */ /* 0x080fe400078e08ff */
[----:B------:R-:W-:Y:S02]  /*4060*/  LEA R87, R5, R133, 0x1 ;  /* 0x0000008505577211 */ /* 0x000fe400078e08ff */
[C---:B------:R-:W-:Y:S01]  /*4070*/  IADD3 R86, PT, PT, R85.reuse, R128, RZ ;  /* 0x0000008055567210 */ /* 0x040fe20007ffe0ff */
[----:B------:R-:W-:Y:S01]  /*4080*/  LDSM.16.M88.4 R32, [R128] ;  /* 0x000000008020783b */ /* 0x000fe20000000200 */
[----:B------:R-:W-:Y:S07]  /*4090*/  IADD3 R85, PT, PT, R85, R87, RZ ;  /* 0x0000005755557210 */ /* 0x000fee0007ffe0ff */
[----:B------:R-:W1:Y:S08]  /*40a0*/  LDSM.16.M88.4 R8, [R87+0x3000] ;  /* 0x003000005708783b */ /* 0x000e700000000200 */
[----:B------:R-:W2:Y:S08]  /*40b0*/  LDSM.16.M88.4 R16, [R87+0x3400] ;  /* 0x003400005710783b */ /* 0x000eb00000000200 */
[----:B------:R-:W4:Y:S08]  /*40c0*/  LDSM.16.M88.4 R24, [R87+0x3800] ;  /* 0x003800005718783b */ /* 0x000f300000000200 */
[----:B------:R-:W5:Y:S08]  /*40d0*/  LDSM.16.M88.4 R88, [R87+0x3c00] ;  /* 0x003c00005758783b */ /* 0x000f700000000200 */
[----:B------:R-:W-:Y:S01]  /*40e0*/  LDSM.16.M88.4 R92, [R86] ;  /* 0x00000000565c783b */ /* 0x000fe20000000200 */
[C---:B-1----:R-:W-:Y:S07]  /*40f0*/  HMMA.16816.F32 R4, R32.reuse, R8, RZ ;  /* 0x000000082004723c */ /* 0x042fee00000018ff */
[----:B------:R-:W1:Y:S01]  /*4100*/  LDSM.16.M88.4 R96, [R85+0x3000] ;  /* 0x003000005560783b */ /* 0x000e620000000200 */
[C---:B------:R-:W-:Y:S07]  /*4110*/  HMMA.16816.F32 R8, R32.reuse, R10, RZ ;  /* 0x0000000a2008723c */ /* 0x040fee00000018ff */
[----:B------:R-:W1:Y:S01]  /*4120*/  LDSM.16.M88.4 R100, [R85+0x3400] ;  /* 0x003400005564783b */ /* 0x000e620000000200 */
[C---:B--2---:R-:W-:Y:S07]  /*4130*/  HMMA.16816.F32 R12, R32.reuse, R16, RZ ;  /* 0x00000010200c723c */ /* 0x044fee00000018ff */
[----:B------:R-:W2:Y:S01]  /*4140*/  LDSM.16.M88.4 R104, [R85+0x3800] ;  /* 0x003800005568783b */ /* 0x000ea20000000200 */
[C---:B------:R-:W-:Y:S07]  /*4150*/  HMMA.16816.F32 R16, R32.reuse, R18, RZ ;  /* 0x000000122010723c */ /* 0x040fee00000018ff */
[----:B------:R-:W2:Y:S01]  /*4160*/  LDSM.16.M88.4 R108, [R85+0x3c00] ;  /* 0x003c0000556c783b */ /* 0x000ea20000000200 */
[C---:B----4-:R-:W-:Y:S07]  /*4170*/  HMMA.16816.F32 R20, R32.reuse, R24, RZ ;  /* 0x000000182014723c */ /* 0x050fee00000018ff */
[----:B------:R-:W-:Y:S01]  /*4180*/  LDSM.16.M88.4 R112, [R128+0x1000] ;  /* 0x001000008070783b */ /* 0x000fe20000000200 */
[C---:B------:R-:W-:Y:S07]  /*4190*/  HMMA.16816.F32 R24, R32.reuse, R26, RZ ;  /* 0x0000001a2018723c */ /* 0x040fee00000018ff */
[----:B------:R-:W4:Y:S01]  /*41a0*/  LDSM.16.M88.4 R116, [R87+0x4000] ;  /* 0x004000005774783b */ /* 0x000f220000000200 */
[C---:B-----5:R-:W-:Y:S07]  /*41b0*/  HMMA.16816.F32 R28, R32.reuse, R88, RZ ;  /* 0x00000058201c723c */ /* 0x060fee00000018ff */
[----:B------:R-:W5:Y:S01]  /*41c0*/  LDSM.16.M88.4 R120, [R87+0x4400] ;  /* 0x004400005778783b */ /* 0x000f620000000200 */
[----:B------:R-:W-:Y:S07]  /*41d0*/  HMMA.16816.F32 R32, R32, R90, RZ ;  /* 0x0000005a2020723c */ /* 0x000fee00000018ff */
[----:B------:R-:W5:Y:S01]  /*41e0*/  LDSM.16.M88.4 R88, [R87+0x4800] ;  /* 0x004800005758783b */ /* 0x000f620000000200 */
[C---:B-1----:R-:W-:Y:S07]  /*41f0*/  HMMA.16816.F32 R4, R92.reuse, R96, R4 ;  /* 0x000000605c04723c */ /* 0x042fee0000001804 */
[----:B------:R-:W-:Y:S01]  /*4200*/  LDSM.16.M88.4 R124, [R85+0x4000] ;  /* 0x00400000557c783b */ /* 0x000fe20000000200 */
[C---:B------:R-:W-:Y:S07]  /*4210*/  HMMA.16816.F32 R8, R92.reuse, R98, R8 ;  /* 0x000000625c08723c */ /* 0x040fee0000001808 */
[----:B------:R-:W1:Y:S01]  /*4220*/  LDSM.16.M88.4 R96, [R87+0x4c00] ;  /* 0x004c00005760783b */ /* 0x000e620000000200 */
[C---:B------:R-:W-:Y:S08]  /*4230*/  HMMA.16816.F32 R12, R92.reuse, R100, R12 ;  /* 0x000000645c0c723c */ /* 0x040ff0000000180c */
[C---:B------:R-:W-:Y:S01]  /*4240*/  HMMA.16816.F32 R16, R92.reuse, R102, R16 ;  /* 0x000000665c10723c */ /* 0x040fe20000001810 */
[----:B------:R-:W1:Y:S07]  /*4250*/  LDSM.16.M88.4 R100, [R86+0x1000] ;  /* 0x001000005664783b */ /* 0x000e6e0000000200 */
[C---:B--2---:R-:W-:Y:S08]  /*4260*/  HMMA.16816.F32 R20, R92.reuse, R104, R20 ;  /* 0x000000685c14723c */ /* 0x044ff00000001814 */
[C---:B------:R-:W-:Y:S01]  /*4270*/  HMMA.16816.F32 R24, R92.reuse, R106, R24 ;  /* 0x0000006a5c18723c */ /* 0x040fe20000001818 */
[----:B------:R-:W-:Y:S07]  /*4280*/  LDSM.16.M88.4 R104, [R85+0x4800] ;  /* 0x004800005568783b */ /* 0x000fee0000000200 */
[C---:B------:R-:W-:Y:S08]  /*4290*/  HMMA.16816.F32 R28, R92.reuse, R108, R28 ;  /* 0x0000006c5c1c723c */ /* 0x040ff0000000181c */
[----:B------:R-:W-:Y:S01]  /*42a0*/  HMMA.16816.F32 R32, R92, R110, R32 ;  /* 0x0000006e5c20723c */ /* 0x000fe20000001820 */
[----:B------:R-:W2:Y:S07]  /*42b0*/  LDSM.16.M88.4 R92, [R85+0x4400] ;  /* 0x00440000555c783b */ /* 0x000eae0000000200 */
[C---:B----4-:R-:W-:Y:S01]  /*42c0*/  HMMA.16816.F32 R4, R112.reuse, R116, R4 ;  /* 0x000000747004723c */ /* 0x050fe20000001804 */
[----:B------:R-:W4:Y:S07]  /*42d0*/  LDSM.16.M88.4 R108, [R85+0x4c00] ;  /* 0x004c0000556c783b */ /* 0x000f2e0000000200 */
[C---:B------:R-:W-:Y:S01]  /*42e0*/  HMMA.16816.F32 R8, R112.reuse, R118, R8 ;  /* 0x000000767008723c */ /* 0x040fe20000001808 */
[----:B------:R-:W-:Y:S07]  /*42f0*/  LDSM.16.M88.4 R116, [R128+0x2000] ;  /* 0x002000008074783b */ /* 0x000fee0000000200 */
[C---:B-----5:R-:W-:Y:S01]  /*4300*/  HMMA.16816.F32 R12, R112.reuse, R120, R12 ;  /* 0x00000078700c723c */ /* 0x060fe2000000180c */
[----:B------:R-:W5:Y:S07]  /*4310*/  LDSM.16.M88.4 R128, [R87+0x5000] ;  /* 0x005000005780783b */ /* 0x000f6e0000000200 */
[C---:B------:R-:W-:Y:S01]  /*4320*/  HMMA.16816.F32 R16, R112.reuse, R122, R16 ;  /* 0x0000007a7010723c */ /* 0x040fe20000001810 */
[----:B------:R-:W-:Y:S07]  /*4330*/  LDSM.16.M88.4 R120, [R86+0x2000] ;  /* 0x002000005678783b */ /* 0x000fee0000000200 */
[C---:B------:R-:W-:Y:S08]  /*4340*/  HMMA.16816.F32 R20, R112.reuse, R88, R20 ;  /* 0x000000587014723c */ /* 0x040ff00000001814 */
[C---:B------:R-:W-:Y:S01]  /*4350*/  HMMA.16816.F32 R24, R112.reuse, R90, R24 ;  /* 0x0000005a7018723c */ /* 0x040fe20000001818 */
[----:B------:R-:W3:Y:S07]  /*4360*/  LDSM.16.M88.4 R88, [R87+0x5400] ;  /* 0x005400005758783b */ /* 0x000eee0000000200 */
[C---:B-1----:R-:W-:Y:S08]  /*4370*/  HMMA.16816.F32 R28, R112.reuse, R96, R28 ;  /* 0x00000060701c723c */ /* 0x042ff0000000181c */
[----:B------:R-:W-:Y:S01]  /*4380*/  HMMA.16816.F32 R32, R112, R98, R32 ;  /* 0x000000627020723c */ /* 0x000fe20000001820 */
[----:B------:R-:W1:Y:S07]  /*4390*/  LDSM.16.M88.4 R96, [R87+0x5800] ;  /* 0x005800005760783b */ /* 0x000e6e0000000200 */
[C---:B------:R-:W-:Y:S01]  /*43a0*/  HMMA.16816.F32 R4, R100.reuse, R124, R4 ;  /* 0x0000007c6404723c */ /* 0x040fe20000001804 */
[----:B------:R-:W1:Y:S07]  /*43b0*/  LDSM.16.M88.4 R112, [R87+0x5c00] ;  /* 0x005c00005770783b */ /* 0x000e6e0000000200 */
[C---:B------:R-:W-:Y:S01]  /*43c0*/  HMMA.16816.F32 R8, R100.reuse, R126, R8 ;  /* 0x0000007e6408723c */ /* 0x040fe20000001808 */
[----:B------:R-:W1:Y:S07]  /*43d0*/  LDSM.16.M88.4 R124, [R85+0x5000] ;  /* 0x00500000557c783b */ /* 0x000e6e0000000200 */
[C---:B--2---:R-:W-:Y:S08]  /*43e0*/  HMMA.16816.F32 R12, R100.reuse, R92, R12 ;  /* 0x0000005c640c723c */ /* 0x044ff0000000180c */
[C---:B------:R-:W-:Y:S08]  /*43f0*/  HMMA.16816.F32 R16, R100.reuse, R94, R16 ;  /* 0x0000005e6410723c */ /* 0x040ff00000001810 */
[C---:B------:R-:W-:Y:S08]  /*4400*/  HMMA.16816.F32 R20, R100.reuse, R104, R20 ;  /* 0x000000686414723c */ /* 0x040ff00000001814 */
[C---:B------:R-:W-:Y:S08]  /*4410*/  HMMA.16816.F32 R24, R100.reuse, R106, R24 ;  /* 0x0000006a6418723c */ /* 0x040ff00000001818 */
[C---:B----4-:R-:W-:Y:S08]  /*4420*/  HMMA.16816.F32 R28, R100.reuse, R108, R28 ;  /* 0x0000006c641c723c */ /* 0x050ff0000000181c */
[----:B------:R-:W-:Y:S08]  /*4430*/  HMMA.16816.F32 R32, R100, R110, R32 ;  /* 0x0000006e6420723c */ /* 0x000ff00000001820 */
[C---:B-----5:R-:W-:Y:S08]  /*4440*/  HMMA.16816.F32 R4, R116.reuse, R128, R4 ;  /* 0x000000807404723c */ /* 0x060ff00000001804 */
[C---:B------:R-:W-:Y:S08]  /*4450*/  HMMA.16816.F32 R8, R116.reuse, R130, R8 ;  /* 0x000000827408723c */ /* 0x040ff00000001808 */
[C---:B---3--:R-:W-:Y:S08]  /*4460*/  HMMA.16816.F32 R12, R116.reuse, R88, R12 ;  /* 0x00000058740c723c */ /* 0x048ff0000000180c */
[C---:B------:R-:W-:Y:S01]  /*4470*/  HMMA.16816.F32 R16, R116.reuse, R90, R16 ;  /* 0x0000005a7410723c */ /* 0x040fe20000001810 */
[----:B------:R-:W2:Y:S07]  /*4480*/  LDSM.16.M88.4 R88, [R85+0x5400] ;  /* 0x005400005558783b */ /* 0x000eae0000000200 */
[C---:B-1----:R-:W-:Y:S08]  /*4490*/  HMMA.16816.F32 R20, R116.reuse, R96, R20 ;  /* 0x000000607414723c */ /* 0x042ff00000001814 */
[C---:B------:R-:W-:Y:S08]  /*44a0*/  HMMA.16816.F32 R24, R116.reuse, R98, R24 ;  /* 0x000000627418723c */ /* 0x040ff00000001818 */
[C---:B------:R-:W-:Y:S08]  /*44b0*/  HMMA.16816.F32 R28, R116.reuse, R112, R28 ;  /* 0x00000070741c723c */ /* 0x040ff0000000181c */
        /* <DEDUP_REMOVED lines=91> */
[----:B------:R-:W-:Y:S02]  /*4a70*/  IABS R5, R10 ;  /* 0x0000000a00057213 */ /* 0x000fe40000000000 */
        /* <DEDUP_REMOVED lines=10> */
[----:B----4-:R-:W1:Y:S02]  /*4b20*/  F2I.FTZ.U32.TRUNC.NTZ R15, R14 ;  /* 0x0000000e000f7305 */ /* 0x010e64000021f000 */
[--C-:B-1----:R-:W-:Y:S02]  /*4b30*/  IMAD.MOV R11, RZ, RZ, -R15.reuse ;  /* 0x000000ffff0b7224 */ /* 0x102fe400078e0a0f */
[----:B------:R-:W-:Y:S02]  /*4b40*/  IMAD.MOV.U32 R14, RZ, RZ, RZ ;  /* 0x000000ffff0e7224 */ /* 0x000fe400078e00ff */
[----:B------:R-:W-:Y:S04]  /*4b50*/  IMAD R11, R11, R8, RZ ;  /* 0x000000080b0b7224 */ /* 0x000fe800078e02ff */
[----:B------:R-:W-:Y:S06]  /*4b60*/  IMAD.HI.U32 R11, R15, R11, R14 ;  /* 0x0000000b0f0b7227 */ /* 0x000fec00078e000e */
        /* <DEDUP_REMOVED lines=19> */
[----:B------:R-:W-:Y:S01]  /*4ca0*/  @!P3 IADD3 R11, PT, PT, -R11, RZ, RZ ;  /* 0x000000ff0b0bb210 */ /* 0x000fe20007ffe1ff */
[----:B------:R-:W2:Y:S03]  /*4cb0*/  LD.E.64 R8, desc[UR4][R2.64+0x38] ;  /* 0x0000380402087980 */ /* 0x000ea6000c101b00 */
[----:B------:R-:W-:Y:S02]  /*4cc0*/  SEL R11, R4, R11, !P4 ;  /* 0x0000000b040b7207 */ /* 0x000fe40006000000 */
[CC--:B------:R-:W-:Y:S02]  /*4cd0*/  LEA R4, P3, R6.reuse, R160.reuse, 0x2 ;  /* 0x000000a006047211 */ /* 0x0c0fe400078610ff */
[C---:B------:R-:W-:Y:S02]  /*4ce0*/  LEA R14, P2, R11.reuse, R160, 0x2 ;  /* 0x000000a00b0e7211 */ /* 0x040fe400078410ff */
[-C--:B------:R-:W-:Y:S01]  /*4cf0*/  LEA.HI.X.SX32 R5, R6, R161.reuse, 0x2, P3 ;  /* 0x000000a106057211 */ /* 0x080fe200018f16ff */
[C---:B------:R-:W-:Y:S01]  /*4d00*/  IMAD.IADD R6, R11.reuse, 0x1, -R6 ;  /* 0x000000010b067824 */ /* 0x040fe200078e0a06 */
[----:B------:R-:W-:Y:S03]  /*4d10*/  LEA.HI.X.SX32 R15, R11, R161, 0x2, P2 ;  /* 0x000000a10b0f7211 */ /* 0x000fe600010f16ff */
[----:B------:R-:W-:Y:S01]  /*4d20*/  IMAD R12, R12, R6, -0x40 ;  /* 0xffffffc00c0c7424 */ /* 0x000fe200078e0206 */
[----:B------:R-:W3:Y:S04]  /*4d30*/  LD.E R5, desc[UR4][R4.64] ;  /* 0x0000000404057980 */ /* 0x000ee8000c101900 */
        /* <DEDUP_REMOVED lines=15> */
.L_x_8775:
[----:B------:R-:W-:Y:S05]  /*4e30*/  BSYNC.RECONVERGENT B0 ;  /* 0x0000000000007941 */ /* 0x000fea0003800200 */
.L_x_8774:
        /* <DEDUP_REMOVED lines=13> */
.L_x_8773:
[----:B------:R-:W-:Y:S05]  /*4f10*/  BSYNC.RECONVERGENT B1 ;  /* 0x0000000000017941 */ /* 0x000fea0003800200 */
.L_x_8772:
        /* <DEDUP_REMOVED lines=281> */
.L_x_8769:
        /* <DEDUP_REMOVED lines=11> */
.L_x_8784:
        /* <DEDUP_REMOVED lines=29> */
[----:B------:R-:W-:Y:S01]  /*6330*/  LOP3.LUT R134, R134, 0x40, RZ, 0xc0, !PT ;  /* 0x0000004086867812 */ /* 0x000fe200078ec0ff */
[C---:B------:R-:W-:Y:S01]  /*6340*/  FMUL.FTZ R64, R4.reuse, R64 ;  /* 0x0000004004407220 */ /* 0x040fe20000410000 */
[C---:B------:R-:W-:Y:S01]  /*6350*/  FMUL.FTZ R65, R4.reuse, R65 ;  /* 0x0000004104417220 */ /* 0x040fe20000410000 */
[C---:B------:R-:W-:Y:S01]  /*6360*/  FMUL.FTZ R66, R7.reuse, R66 ;  /* 0x0000004207427220 */ /* 0x040fe20000410000 */
[----:B------:R-:W-:Y:S01]  /*6370*/  FMUL.FTZ R67, R7, R67 ;  /* 0x0000004307437220 */ /* 0x000fe20000410000 */
        /* <DEDUP_REMOVED lines=21> */
[----:B------:R-:W-:Y:S01]  /*64d0*/  IADD3 R9, PT, PT, R133, -R134, RZ ;  /* 0x8000008685097210 */ /* 0x000fe20007ffe0ff */
        /* <DEDUP_REMOVED lines=53> */
[----:B------:R-:W-:Y:S04]  /*6830*/  STS [R9+0x2020], R44 ;  /* 0x0020202c09007388 */ /* 0x000fe80000000800 */
[----:B------:R-:W-:Y:S04]  /*6840*/  STS [R9+0x2220], R46 ;  /* 0x0022202e09007388 */ /* 0x000fe80000000800 */
[----:B------:R1:W-:Y:S04]  /*6850*/  STS [R134+0x2030], R4 ;  /* 0x0020300486007388 */ /* 0x0003e80000000800 */
[----:B------:R3:W-:Y:S04]  /*6860*/  STS [R134+0x2230], R7 ;  /* 0x0022300786007388 */ /* 0x0007e80000000800 */
[----:B------:R-:W3:Y:S04]  /*6870*/  LD.E.64 R10, desc[UR4][R2.64+0x80] ;  /* 0x00008004020a7980 */ /* 0x000ee8000c101b00 */
[----:B--2---:R-:W2:Y:S04]  /*6880*/  LD.E.64 R38, desc[UR4][R2.64+0x88] ;  /* 0x0000880402267980 */ /* 0x004ea8000c101b00 */
[----:B----4-:R-:W4:Y:S04]  /*6890*/  LD.E.64 R42, desc[UR4][R2.64+0x90] ;  /* 0x00009004022a7980 */ /* 0x010f28000c101b00 */
[----:B------:R-:W4:Y:S01]  /*68a0*/  LD.E.64 R36, desc[UR4][R2.64+0x70] ;  /* 0x0000700402247980 */ /* 0x000f22000c101b00 */
[----:B------:R-:W-:Y:S05]  /*68b0*/  WARPSYNC.ALL ;  /* 0x0000000000007948 */ /* 0x000fea0003800000 */
[----:B-1----:R-:W3:Y:S04]  /*68c0*/  LD.E.U8 R4, desc[UR4][R2.64+0x1c8] ;  /* 0x0001c80402047980 */ /* 0x002ee8000c101100 */
[----:B------:R-:W5:Y:S01]  /*68d0*/  LD.E.64 R40, desc[UR4][R2.64+0xa0] ;  /* 0x0000a00402287980 */ /* 0x000f62000c101b00 */
[----:B------:R-:W-:-:S02]  /*68e0*/  SHF.L.U32 R153, R153, 0x6, RZ ;  /* 0x0000000699997819 */ /* 0x000fc400000006ff */
[----:B------:R-:W-:Y:S02]  /*68f0*/  MOV R12, R139 ;  /* 0x0000008b000c7202 */ /* 0x000fe40000000f00 */
[----:B------:R-:W-:Y:S01]  /*6900*/  MOV R13, RZ ;  /* 0x000000ff000d7202 */ /* 0x000fe20000000f00 */
[----:B------:R1:W1:Y:S01]  /*6910*/  @P4 MUFU.LG2 R34, R8 ;  /* 0x0000000800224308 */ /* 0x0002620000000c00 */
[----:B---3--:R-:W-:-:S13]  /*6920*/  ISETP.NE.AND P2, PT, R4, RZ, PT ;  /* 0x000000ff0400720c */ /* 0x008fda0003f45270 */
[----:B------:R-:W3:Y:S04]  /*6930*/  @!P2 LD.E R32, desc[UR4][R2.64+0x60] ;  /* 0x000060040220a980 */ /* 0x000ee8000c101900 */
[----:B------:R-:W3:Y:S04]  /*6940*/  @P2 LD.E R5, desc[UR4][R2.64+0xd4] ;  /* 0x0000d40402052980 */ /* 0x000ee8000c101900 */
[----:B------:R-:W3:Y:S04]  /*6950*/  @!P2 LD.E R7, desc[UR4][R2.64+0xb4] ;  /* 0x0000b4040207a980 */ /* 0x000ee8000c101900 */
[----:B------:R1:W3:Y:S01]  /*6960*/  @P2 LD.E R4, desc[UR4][R2.64+0xb4] ;  /* 0x0000b40402042980 */ /* 0x0002e2000c101900 */
[----:B------:R-:W-:Y:S01]  /*6970*/  BAR.SYNC.DEFER_BLOCKING 0x0 ;  /* 0x0000000000007b1d */ /* 0x000fe20000010000 */
[----:B--2---:R-:W-:-:S04]  /*6980*/  IMAD.WIDE.U32 R12, R153, R38, R12 ;  /* 0x00000026990c7225 */ /* 0x004fc800078e000c */
[----:B------:R-:W-:-:S05]  /*6990*/  IMAD R33, R39, R153, RZ ;  /* 0x0000009927217224 */ /* 0x000fca00078e02ff */
[----:B------:R-:W-:Y:S01]  /*69a0*/  IADD3 R33, PT, PT, R13, R33, RZ ;  /* 0x000000210d217210 */ /* 0x000fe20007ffe0ff */
[-C--:B-1----:R-:W-:Y:S02]  /*69b0*/  IMAD R2, R11, R152.reuse, RZ ;  /* 0x000000980b027224 */ /* 0x082fe400078e02ff */
[----:B----4-:R-:W-:Y:S01]  /*69c0*/  IMAD R3, R43, R151, RZ ;  /* 0x000000972b037224 */ /* 0x010fe200078e02ff */
[----:B------:R1:W2:Y:S01]  /*69d0*/  LDS.128 R24, [R157] ;  /* 0x000000009d187984 */ /* 0x0002a20000000c00 */
[----:B------:R-:W-:-:S03]  /*69e0*/  IMAD.WIDE.U32 R10, R10, R152, RZ ;  /* 0x000000980a0a7225 */ /* 0x000fc600078e00ff */
[----:B------:R1:W4:Y:S01]  /*69f0*/  LDS.128 R16, [R157+0x1000] ;  /* 0x001000009d107984 */ /* 0x0003220000000c00 */
[----:B------:R-:W-:Y:S01]  /*6a00*/  IMAD.WIDE.U32 R42, R42, R151, RZ ;  /* 0x000000972a2a7225 */ /* 0x000fe200078e00ff */
[----:B------:R-:W-:Y:S02]  /*6a10*/  IADD3 R2, PT, PT, R11, R2, RZ ;  /* 0x000000020b027210 */ /* 0x000fe40007ffe0ff */
[----:B------:R1:W1:Y:S01]  /*6a20*/  LDS.128 R20, [R157+0x800] ;  /* 0x000800009d147984 */ /* 0x0002620000000c00 */
[----:B------:R-:W-:-:S03]  /*6a30*/  IADD3 R42, P1, P0, R42, R12, R10 ;  /* 0x0000000c2a2a7210 */ /* 0x000fc6000783e00a */
[----:B------:R1:W1:Y:S04]  /*6a40*/  LDS.128 R8, [R157+0x2000] ;  /* 0x002000009d087984 */ /* 0x0002680000000c00 */
[----:B------:R1:W1:Y:S04]  /*6a50*/  LDS.128 R12, [R157+0x1800] ;  /* 0x001800009d0c7984 */ /* 0x0002680000000c00 */
[----:B------:R1:W1:Y:S01]  /*6a60*/  LDS.128 R28, [R157+0x2800] ;  /* 0x002800009d1c7984 */ /* 0x0002620000000c00 */
[----:B------:R-:W2:Y:S01]  /*6a70*/  @P3 MUFU.LG2 R0, R0 ;  /* 0x0000000000003308 */ /* 0x000ea20000000c00 */
[----:B------:R-:W-:-:S02]  /*6a80*/  IADD3 R3, PT, PT, R43, R3, RZ ;  /* 0x000000032b037210 */ /* 0x000fc40007ffe0ff */
[----:B------:R-:W-:Y:S02]  /*6a90*/  LOP3.LUT P5, RZ, R132, 0x3, RZ, 0xc0, !PT ;  /* 0x0000000384ff7812 */ /* 0x000fe400078ac0ff */
[----:B------:R-:W-:Y:S02]  /*6aa0*/  IADD3.X R43, PT, PT, R3, R33, R2, P1, P0 ;  /* 0x00000021032b7210 */ /* 0x000fe40000fe0402 */
[----:B------:R-:W-:-:S05]  /*6ab0*/  SHF.R.U32.HI R2, RZ, 0x2, R132 ;  /* 0x00000002ff027819 */ /* 0x000fca0000011684 */
[----:B------:R-:W-:-:S04]  /*6ac0*/  IMAD.WIDE.U32 R42, R2, R38, R42 ;  /* 0x00000026022a7225 */ /* 0x000fc800078e002a */
[----:B------:R-:W-:Y:S01]  /*6ad0*/  IMAD R3, R39, R2, RZ ;  /* 0x0000000227037224 */ /* 0x000fe200078e02ff */
[----:B------:R-:W-:Y:S01]  /*6ae0*/  LEA R36, P1, R42, R36, 0x1 ;  /* 0x000000242a247211 */ /* 0x000fe200078208ff */
[----:B------:R-:W-:Y:S01]  /*6af0*/  @P4 FMUL.FTZ R34, R34, 0.69314718246459960938 ;  /* 0x3f31721822224820 */ /* 0x000fe20000410000 */
[----:B--2---:R-:W-:Y:S01]  /*6b00*/  @P3 FMUL.FTZ R0, R0, 0.69314718246459960938 ;  /* 0x3f31721800003820 */ /* 0x004fe20000410000 */
        /* <DEDUP_REMOVED lines=12> */
[----:B-1--4-:R-:W-:Y:S06]  /*6bd0*/  @P5 BRA `(.L_x_8779) ;  /* 0x0000000000345947 */ /* 0x012fec0003800000 */
        /* <DEDUP_REMOVED lines=13> */
.L_x_8779:
[----:B------:R-:W-:Y:S05]  /*6cb0*/  BSYNC.RECONVERGENT B0 ;  /* 0x0000000000007941 */ /* 0x000fea0003800200 */
.L_x_8778:
        /* <DEDUP_REMOVED lines=8> */
[----:B-1----:R-:W-:Y:S05]  /*6d40*/  RET.REL.NODEC R150 `(_ZN5flash24flash_fwd_splitkv_kernelI23Flash_fwd_kernel_traitsILi96ELi64ELi64ELi4ELb0ELb0EN7cutlass6half_tE19Flash_kernel_traitsILi96ELi64ELi64ELi4ES3_EELb0ELb0ELb0ELb1ELb1ELb1ELb0ELb0EEEvNS_16Flash_fwd_paramsE) ;  /* 0xffffff9096ac7950 */ /* 0x002fea0003c3ffff */
.L_x_8777:
[----:B------:R-:W-:Y:S01]  /*6d50*/  MOV R0, 0x1f ;  /* 0x0000001f00007802 */ /* 0x000fe20000000f00 */
[----:B------:R-:W-:Y:S01]  /*6d60*/  IMAD.MOV.U32 R4, RZ, RZ, 0x2 ;  /* 0x00000002ff047424 */ /* 0x000fe200078e00ff */
[----:B------:R-:W-:Y:S01]  /*6d70*/  MOV R7, R163 ;  /* 0x000000a300077202 */ /* 0x000fe20000000f00 */
[----:B------:R-:W-:-:S07]  /*6d80*/  IMAD.MOV.U32 R5, RZ, RZ, -0x1 ;  /* 0xffffffffff057424 */ /* 0x000fce00078e00ff */
[----:B-1---5:R-:W-:Y:S05]  /*6d90*/  WARPSYNC.COLLECTIVE R5, `(.L_x_8780) ;  /* 0x0000000005087348 */ /* 0x022fea0003c00000 */
[----:B------:R2:W3:Y:S02]  /*6da0*/  SHFL.BFLY P0, R0, R7, R4, R0 ;  /* 0x0c00000407007389 */ /* 0x0004e40000000000 */
[----:B-123-5:R-:W-:Y:S05]  /*6db0*/  ENDCOLLECTIVE ;  /* 0x000000000000791b */ /* 0x02efea0003800000 */
.L_x_8780:
        /* <DEDUP_REMOVED lines=8> */
.L_x_8781:
        /* <DEDUP_REMOVED lines=8> */
.L_x_8782:
[----:B------:R-:W-:Y:S01]  /*6ec0*/  FADD.FTZ R162, R0, R162 ;  /* 0x000000a200a27221 */ /* 0x000fe20000010000 */
[----:B------:R-:W-:Y:S02]  /*6ed0*/  MOV R0, 0x1f ;  /* 0x0000001f00007802 */ /* 0x000fe40000000f00 */
[----:B------:R-:W-:Y:S01]  /*6ee0*/  MOV R4, 0x1 ;  /* 0x0000000100047802 */ /* 0x000fe20000000f00 */
[----:B------:R-:W-:-:S07]  /*6ef0*/  IMAD.MOV.U32 R7, RZ, RZ, R162 ;  /* 0x000000ffff077224 */ /* 0x000fce00078e00a2 */
[----:B------:R-:W-:Y:S05]  /*6f00*/  WARPSYNC.COLLECTIVE R5, `(.L_x_8783) ;  /* 0x0000000005087348 */ /* 0x000fea0003c00000 */
[----:B------:R1:W2:Y:S02]  /*6f10*/  SHFL.BFLY P0, R0, R7, R4, R0 ;  /* 0x0c00000407007389 */ /* 0x0002a40000000000 */
[----:B-12---:R-:W-:Y:S05]  /*6f20*/  ENDCOLLECTIVE ;  /* 0x000000000000791b */ /* 0x006fea0003800000 */
.L_x_8783:
[----:B------:R-:W-:Y:S05]  /*6f30*/  BRA `(.L_x_8784) ;  /* 0xfffffff000887947 */ /* 0x000fea000383ffff */
.L_x_8785:
        /* <DEDUP_REMOVED lines=12> */
.L_x_11711:


//--------------------- .text._ZN5flash24flash_fwd_splitkv_kernelI23Flash_fwd_kernel_traitsILi96ELi64ELi64ELi4ELb0ELb0EN7cutlass6half_tE19Flash_kernel_traitsILi96ELi64ELi64ELi4ES3_EELb0ELb0ELb1ELb0ELb0ELb0ELb0ELb0EEEvNS_16Flash_fwd_paramsE --------------------------
	.section	.text._ZN5flash24flash_fwd_splitkv_kernelI23Flash_fwd_kernel_traitsILi96ELi64ELi64ELi4ELb0ELb0EN7cutlass6half_tE19Flash_kernel_traitsILi96ELi64ELi64ELi4ES3_EELb0ELb0ELb1ELb0ELb0ELb0ELb0ELb0EEEvNS_16Flash_fwd_paramsE,"ax",@progbits
	.align	128
        .global         _ZN5flash24flash_fwd_splitkv_kernelI23Flash_fwd_kernel_traitsILi96ELi64ELi64ELi4ELb0ELb0EN7cutlass6half_tE19Flash_kernel_traitsILi96ELi64ELi64ELi4ES3_EELb0ELb0ELb1ELb0ELb0ELb0ELb0ELb0EEEvNS_16Flash_fwd_paramsE
        .type           _ZN5flash24flash_fwd_splitkv_kernelI23Flash_fwd_kernel_traitsILi96ELi64ELi64ELi4ELb0ELb0EN7cutlass6half_tE19Flash_kernel_traitsILi96ELi64ELi64ELi4ES3_EELb0ELb0ELb1ELb0ELb0ELb0ELb0ELb0EEEvNS_16Flash_fwd_paramsE,@function
        .size           _ZN5flash24flash_fwd_splitkv_kernelI23Flash_fwd_kernel_traitsILi96ELi64ELi64ELi4ELb0ELb0EN7cutlass6half_tE19Flash_kernel_traitsILi96ELi64ELi64ELi4ES3_EELb0ELb0ELb1ELb0ELb0ELb0ELb0ELb0EEEvNS_16Flash_fwd_paramsE,(.L_x_11712 - _ZN5flash24flash_fwd_splitkv_kernelI23Flash_fwd_kernel_traitsILi96ELi64ELi64ELi4ELb0ELb0EN7cutlass6half_tE19Flash_kernel_traitsILi96ELi64ELi64ELi4ES3_EELb0ELb0ELb1ELb0ELb0ELb0ELb0ELb0EEEvNS_16Flash_fwd_paramsE)
        .other          _ZN5flash24flash_fwd_splitkv_kernelI23Flash_fwd_kernel_traitsILi96ELi64ELi64ELi4ELb0ELb0EN7cutlass6half_tE19Flash_kernel_traitsILi96ELi64ELi64ELi4ES3_EELb0ELb0ELb1ELb0ELb0ELb0ELb0ELb0EEEvNS_16Flash_fwd_paramsE,@"STO_CUDA_ENTRY STV_DEFAULT"
_ZN5flash24flash_fwd_splitkv_kernelI23Flash_fwd_kernel_traitsILi96ELi64ELi64ELi4ELb0ELb0EN7cutlass6half_tE19Flash_kernel_traitsILi96ELi64ELi64ELi4ES3_EELb0ELb0ELb1ELb0ELb0ELb0ELb0ELb0EEEvNS_16Flash_fwd_paramsE:
.text._ZN5flash24flash_fwd_splitkv_kernelI23Flash_fwd_kernel_traitsILi96ELi64ELi64ELi4ELb0ELb0EN7cutlass6half_tE19Flash_kernel_traitsILi96ELi64ELi64ELi4ES3_EELb0ELb0ELb1ELb0ELb0ELb0ELb0ELb0EEEvNS_16Flash_fwd_paramsE:
[----:B------:R-:W-:Y:S01]  /*0000*/  LDC R1, c[0x0][0x37c] ;  /* 0x0000df00ff017b82 */ /* 0x000fe20000000800 */
[----:B------:R-:W1:Y:S07]  /*0010*/  S2R R147, SR_CTAID.X ;  /* 0x0000000000937919 */ /* 0x000e6e0000002500 */
[----:B------:R-:W2:Y:S01]  /*0020*/  LDC.64 R84, c[0x0][0x348] ;  /* 0x0000d200ff547b82 */ /* 0x000ea20000000a00 */
[----:B------:R-:W-:Y:S01]  /*0030*/  BSSY.RECONVERGENT B2, `(.L_x_8786) ;  /* 0x0000005000027945 */ /* 0x000fe20003800200 */
[----:B------:R-:W-:Y:S01]  /*0040*/  MOV R144, 0x80 ;  /* 0x0000008000907802 */ /* 0x000fe20000000f00 */
[----:B------:R-:W3:Y:S01]  /*0050*/  S2R R146, SR_CTAID.Y ;  /* 0x0000000000927919 */ /* 0x000ee20000002600 */
[----:B------:R-:W4:Y:S05]  /*0060*/  S2R R145, SR_CTAID.Z ;  /* 0x0000000000917919 */ /* 0x000f2a0000002700 */
[----:B-1234-:R-:W-:Y:S05]  /*0070*/  CALL.REL.NOINC `($_ZN5flash24flash_fwd_splitkv_kernelI23Flash_fwd_kernel_traitsILi96ELi64ELi64ELi4ELb0ELb0EN7cutlass6half_tE19Flash_kernel_traitsILi96ELi64ELi64ELi4ES3_EELb0ELb0ELb1ELb0ELb0ELb0ELb0ELb0EEEvNS_16Flash_fwd_paramsE$_ZN5flash30compute_attn_1rowblock_splitkvI23Flash_fwd_kernel_traitsILi96ELi64ELi64ELi4ELb0ELb0EN7cutlass6half_tE19Flash_kernel_traitsILi96ELi64ELi64ELi4ES3_EELb0ELb0ELb1ELb0ELb0ELb0ELb0ELb0ENS_16Flash_fwd_paramsEEEvRKT8_iiiii) ;  /* 0x0000000000087944 */ /* 0x01efea0003c00000 */
[----:B------:R-:W-:Y:S05]  /*0080*/  BSYNC.RECONVERGENT B2 ;  /* 0x0000000000027941 */ /* 0x000fea0003800200 */
.L_x_8786:
[----:B------:R-:W-:Y:S05]  /*0090*/  EXIT ;  /* 0x000000000000794d */ /* 0x000fea0003800000 */
        .type           $_ZN5flash24flash_fwd_splitkv_kernelI23Flash_fwd_kernel_traitsILi96ELi64ELi64ELi4ELb0ELb0EN7cutlass6half_tE19Flash_kernel_traitsILi96ELi64ELi64ELi4ES3_EELb0ELb0ELb1ELb0ELb0ELb0ELb0ELb0EEEvNS_16Flash_fwd_paramsE$_ZN5flash30compute_attn_1rowblock_splitkvI23Flash_fwd_kernel_traitsILi96ELi64ELi64ELi4ELb0ELb0EN7cutlass6half_tE19Flash_kernel_traitsILi96ELi64ELi64ELi4ES3_EELb0ELb0ELb1ELb0ELb0ELb0ELb0ELb0ENS_16Flash_fwd_paramsEEEvRKT8_iiiii,@function
        .size           $_ZN5flash24flash_fwd_splitkv_kernelI23Flash_fwd_kernel_traitsILi96ELi64ELi64ELi4ELb0ELb0EN7cutlass6half_tE19Flash_kernel_traitsILi96ELi64ELi64ELi4ES3_EELb0ELb0ELb1ELb0ELb0ELb0ELb0ELb0EEEvNS_16Flash_fwd_paramsE$_ZN5flash30compute_attn_1rowblock_splitkvI23Flash_fwd_kernel_traitsILi96ELi64ELi64ELi4ELb0ELb0EN7cutlass6half_tE19Flash_kernel_traitsILi96ELi64ELi64ELi4ES3_EELb0ELb0ELb1ELb0ELb0ELb0ELb0ELb0ENS_16Flash_fwd_paramsEEEvRKT8_iiiii,(.L_x_11712 - $_ZN5flash24flash_fwd_splitkv_kernelI23Flash_fwd_kernel_traitsILi96ELi64ELi64ELi4ELb0ELb0EN7cutlass6half_tE19Flash_kernel_traitsILi96ELi64ELi64ELi4ES3_EELb0ELb0ELb1ELb0ELb0ELb0ELb0ELb0EEEvNS_16Flash_fwd_paramsE$_ZN5flash30compute_attn_1rowblock_splitkvI23Flash_fwd_kernel_traitsILi96ELi64ELi64ELi4ELb0ELb0EN7cutlass6half_tE19Flash_kernel_traitsILi96ELi64ELi64ELi4ES3_EELb0ELb0ELb1ELb0ELb0ELb0ELb0ELb0ENS_16Flash_fwd_paramsEEEvRKT8_iiiii)
$_ZN5flash24flash_fwd_splitkv_kernelI23Flash_fwd_kernel_traitsILi96ELi64ELi64ELi4ELb0ELb0EN7cutlass6half_tE19Flash_kernel_traitsILi96ELi64ELi64ELi4ES3_EELb0ELb0ELb1ELb0ELb0ELb0ELb0ELb0EEEvNS_16Flash_fwd_paramsE$_ZN5flash30compute_attn_1rowblock_splitkvI23Flash_fwd_kernel_traitsILi96ELi64ELi64ELi4ELb0ELb0EN7cutlass6half_tE19Flash_kernel_traitsILi96ELi64ELi64ELi4ES3_EELb0ELb0ELb1ELb0ELb0ELb0ELb0ELb0ENS_16Flash_fwd_paramsEEEvRKT8_iiiii:
        /* <DEDUP_REMOVED lines=38> */
.L_x_8788:
[----:B------:R-:W-:Y:S05]  /*0300*/  BSYNC.RECONVERGENT B0 ;  /* 0x0000000000007941 */ /* 0x000fea0003800200 */
.L_x_8787:
[----:B------:R-:W-:Y:S04]  /*0310*/  BSSY.RECONVERGENT B0, `(.L_x_8789) ;  /* 0x0000007000007945 */ /* 0x000fe80003800200 */
[----:B------:R-:W-:Y:S05]  /*0320*/  @!P3 BRA `(.L_x_8790) ;  /* 0x000000000014b947 */ /* 0x000fea0003800000 */
[----:B-----5:R-:W2:Y:S02]  /*0330*/  LD.E.U8 R0, desc[UR4][R84.64+0x1b2] ;  /* 0x0001b20454007980 */ /* 0x020ea4000c101100 */
[----:B--2---:R-:W-:-:S13]  /*0340*/  ISETP.NE.AND P1, PT, R0, RZ, PT ;  /* 0x000000ff0000720c */ /* 0x004fda0003f25270 */
[----:B------:R-:W2:Y:S02]  /*0350*/  @P1 LD.E R0, desc[UR4][R12.64+0x4] ;  /* 0x000004040c001980 */ /* 0x000ea4000c101900 */
[----:B--2---:R-:W-:-:S06]  /*0360*/  @P1 IADD3 R0, PT, PT, R0, -R11, RZ ;  /* 0x8000000b00001210 */ /* 0x004fcc0007ffe0ff */
[----:B------:R2:W5:Y:S02]  /*0370*/  @!P1 LD.E R0, desc[UR4][R12.64] ;  /* 0x000000040c009980 */ /* 0x000564000c101900 */
.L_x_8790:
[----:B------:R-:W-:Y:S05]  /*0380*/  BSYNC.RECONVERGENT B0 ;  /* 0x0000000000007941 */ /* 0x000fea0003800200 */
.L_x_8789:
        /* <DEDUP_REMOVED lines=8> */
.L_x_8792:
[----:B------:R-:W3:Y:S01]  /*0410*/  LD.E.64 R6, desc[UR4][R84.64+0x108] ;  /* 0x0001080454067980 */ /* 0x000ee2000c101b00 */
[----:B------:R-:W-:Y:S01]  /*0420*/  BSSY.RECONVERGENT B0, `(.L_x_8794) ;  /* 0x0000006000007945 */ /* 0x000fe20003800200 */
[----:B------:R-:W-:Y:S01]  /*0430*/  IMAD.MOV.U32 R5, RZ, RZ, RZ ;  /* 0x000000ffff057224 */ /* 0x000fe200078e00ff */
[----:B---3--:R-:W-:-:S04]  /*0440*/  ISETP.NE.U32.AND P0, PT, R6, RZ, PT ;  /* 0x000000ff0600720c */ /* 0x008fc80003f05070 */
[----:B------:R-:W-:-:S13]  /*0450*/  ISETP.NE.AND.EX P0, PT, R7, RZ, PT, P0 ;  /* 0x000000ff0700720c */ /* 0x000fda0003f05300 */
[----:B------:R-:W-:Y:S05]  /*0460*/  @!P0 BRA `(.L_x_8795) ;  /* 0x0000000000048947 */ /* 0x000fea0003800000 */
[----:B------:R3:W5:Y:S02]  /*0470*/  LD.E R5, desc[UR4][R84.64+0xbc] ;  /* 0x0000bc0454057980 */ /* 0x000764000c101900 */
.L_x_8795:
[----:B------:R-:W-:Y:S05]  /*0480*/  BSYNC.RECONVERGENT B0 ;  /* 0x0000000000007941 */ /* 0x000fea0003800200 */
.L_x_8794:
[----:B-----5:R-:W-:Y:S02]  /*0490*/  IADD3 R0, PT, PT, R5, R0, -R10 ;  /* 0x0000000005007210 */ /* 0x020fe40007ffe80a */
.L_x_8793:
[----:B------:R-:W-:Y:S05]  /*04a0*/  BSYNC.RECONVERGENT B1 ;  /* 0x0000000000017941 */ /* 0x000fea0003800200 */
.L_x_8791:
[----:B------:R-:W-:Y:S01]  /*04b0*/  IMAD.SHL.U32 R135, R147, 0x40, RZ ;  /* 0x0000004093877824 */ /* 0x000fe200078e00ff */
[----:B------:R-:W-:Y:S01]  /*04c0*/  MOV R6, R144 ;  /* 0x0000009000067202 */ /* 0x000fe20000000f00 */
[----:B------:R-:W-:-:S03]  /*04d0*/  IMAD.MOV.U32 R7, RZ, RZ, 0x0 ;  /* 0x00000000ff077424 */ /* 0x000fc600078e00ff */
[----:B------:R-:W-:-:S13]  /*04e0*/  ISETP.GT.AND P0, PT, R2, R135, PT ;  /* 0x000000870200720c */ /* 0x000fda0003f04270 */
[----:B-123--:R-:W-:Y:S05]  /*04f0*/  @!P0 RET.REL.NODEC R6 `(_ZN5flash24flash_fwd_splitkv_kernelI23Flash_fwd_kernel_traitsILi96ELi64ELi64ELi4ELb0ELb0EN7cutlass6half_tE19Flash_kernel_traitsILi96ELi64ELi64ELi4ES3_EELb0ELb0ELb1ELb0ELb0ELb0ELb0ELb0EEEvNS_16Flash_fwd_paramsE) ;  /* 0xfffffff806c08950 */ /* 0x00efea0003c3ffff */
        /* <DEDUP_REMOVED lines=71> */
.L_x_8798:
[----:B------:R-:W-:Y:S05]  /*0970*/  BSYNC.RECONVERGENT B0 ;  /* 0x0000000000007941 */ /* 0x000fea0003800200 */
.L_x_8797:
        /* <DEDUP_REMOVED lines=17> */
.L_x_8800:
[----:B------:R-:W-:Y:S05]  /*0a90*/  BSYNC.RECONVERGENT B0 ;  /* 0x0000000000007941 */ /* 0x000fea0003800200 */
.L_x_8799:
[----:B------:R3:W-:Y:S01]  /*0aa0*/  @!P6 ST.E desc[UR4][R6.64], R2 ;  /* 0x000000020600e985 */ /* 0x0007e2000c101904 */
[----:B-----5:R-:W-:Y:S02]  /*0ab0*/  MOV R3, 0x0 ;  /* 0x0000000000037802 */ /* 0x020fe40000000f00 */
[----:B---3--:R-:W-:-:S04]  /*0ac0*/  MOV R2, R144 ;  /* 0x0000009000027202 */ /* 0x008fc80000000f00 */
[----:B-12---:R-:W-:Y:S05]  /*0ad0*/  @P5 RET.REL.NODEC R2 `(_ZN5flash24flash_fwd_splitkv_kernelI23Flash_fwd_kernel_traitsILi96ELi64ELi64ELi4ELb0ELb0EN7cutlass6half_tE19Flash_kernel_traitsILi96ELi64ELi64ELi4ES3_EELb0ELb0ELb1ELb0ELb0ELb0ELb0ELb0EEEvNS_16Flash_fwd_paramsE) ;  /* 0xfffffff402485950 */ /* 0x006fea0003c3ffff */
[----:B------:R-:W-:Y:S02]  /*0ae0*/  MOV R0, 0x7f800000 ;  /* 0x7f80000000007802 */ /* 0x000fe40000000f00 */
[----:B------:R-:W-:-:S03]  /*0af0*/  MOV R145, 0x0 ;  /* 0x0000000000917802 */ /* 0x000fc60000000f00 */
[----:B------:R1:W-:Y:S02]  /*0b00*/  ST.E desc[UR4][R6.64+0x80], R0 ;  /* 0x0000800006007985 */ /* 0x0003e4000c101904 */
[----:B-1----:R-:W-:Y:S05]  /*0b10*/  RET.REL.NODEC R144 `(_ZN5flash24flash_fwd_splitkv_kernelI23Flash_fwd_kernel_traitsILi96ELi64ELi64ELi4ELb0ELb0EN7cutlass6half_tE19Flash_kernel_traitsILi96ELi64ELi64ELi4ES3_EELb0ELb0ELb1ELb0ELb0ELb0ELb0ELb0EEEvNS_16Flash_fwd_paramsE) ;  /* 0xfffffff490387950 */ /* 0x002fea0003c3ffff */
.L_x_8796:
        /* <DEDUP_REMOVED lines=42> */
[----:B---3--:R-:W-:Y:S01]  /*0dc0*/  IMAD.WIDE.U32 R156, R8, R146, RZ ;  /* 0x00000092089c7225 */ /* 0x008fe200078e00ff */
[----:B------:R-:W-:-:S03]  /*0dd0*/  ISETP.GE.AND P1, PT, R3, RZ, PT ;  /* 0x000000ff0300720c */ /* 0x000fc60003f26270 */
[----:B------:R-:W-:-:S04]  /*0de0*/  IMAD R3, R9, R146, RZ ;  /* 0x0000009209037224 */ /* 0x000fc800078e02ff */
        /* <DEDUP_REMOVED lines=34> */
[----:B------:R-:W-:-:S04]  /*1010*/  @P2 VIADD R4, R4, 0x1 ;  /* 0x0000000104042836 */ /* 0x000fc80000000000 */
[----:B------:R-:W-:Y:S02]  /*1020*/  IMAD.MOV.U32 R7, RZ, RZ, R4 ;  /* 0x000000ffff077224 */ /* 0x000fe400078e0004 */
[----:B------:R-:W-:-:S03]  /*1030*/  IMAD R4, R141, R11, RZ ;  /* 0x0000000b8d047224 */ /* 0x000fc600078e02ff */
[----:B------:R-:W-:Y:S02]  /*1040*/  @!P0 IADD3 R7, PT, PT, -R7, RZ, RZ ;  /* 0x000000ff07078210 */ /* 0x000fe40007ffe1ff */
        /* <DEDUP_REMOVED lines=22> */
.L_x_8802:
        /* <DEDUP_REMOVED lines=9> */
[----:B------:R-:W-:Y:S02]  /*1240*/  LEA R86, R88, 0xffffffc0, 0x6 ;  /* 0xffffffc058567811 */ /* 0x000fe400078e30ff */
[----:B------:R-:W-:Y:S02]  /*1250*/  CS2R R156, SRZ ;  /* 0x00000000009c7805 */ /* 0x000fe4000001ff00 */
[----:B--2---:R-:W-:-:S04]  /*1260*/  IABS R3, R21 ;  /* 0x0000001500037213 */ /* 0x004fc80000000000 */
[----:B-1----:R-:W1:Y:S08]  /*1270*/  I2F.RP R4, R3 ;  /* 0x0000000300047306 */ /* 0x002e700000209400 */
        /* <DEDUP_REMOVED lines=34> */
[----:B------:R-:W-:Y:S02]  /*14a0*/  LOP3.LUT R6, R7, R6, RZ, 0x3c, !PT ;  /* 0x0000000607067212 */ /* 0x000fe400078e3cff */
[----:B------:R-:W-:Y:S02]  /*14b0*/  ISETP.NE.AND P1, PT, R21, RZ, PT ;  /* 0x000000ff1500720c */ /* 0x000fe40003f25270 */
[----:B------:R-:W-:Y:S01]  /*14c0*/  LOP3.LUT R7, R7, R6, RZ, 0x3c, !PT ;  /* 0x0000000607077212 */ /* 0x000fe200078e3cff */
        /* <DEDUP_REMOVED lines=31> */
.L_x_8803:
[----:B------:R-:W-:Y:S05]  /*16c0*/  BSYNC.RECONVERGENT B0 ;  /* 0x0000000000007941 */ /* 0x000fea0003800200 */
.L_x_8801:
        /* <DEDUP_REMOVED lines=31> */
[----:B------:R-:W-:Y:S01]  /*18c0*/  @P3 IADD3 R20, PT, PT, R20, 0x1, RZ ;  /* 0x0000000114143810 */ /* 0x000fe20007ffe0ff */
[----:B------:R-:W-:Y:S01]  /*18d0*/  IMAD R14, R11, R139, R14 ;  /* 0x0000008b0b0e7224 */ /* 0x000fe200078e020e */
[----:B------:R-:W-:Y:S01]  /*18e0*/  LOP3.LUT R136, R137, 0x18, RZ, 0xc0, !PT ;  /* 0x0000001889887812 */ /* 0x000fe200078ec0ff */
[----:B------:R-:W-:-:S04]  /*18f0*/  IMAD.WIDE.U32 R16, R11, R138, RZ ;  /* 0x0000008a0b107225 */ /* 0x000fc800078e00ff */
[----:B------:R-:W-:Y:S01]  /*1900*/  @!P1 IMAD.MOV R20, RZ, RZ, -R20 ;  /* 0x000000ffff149224 */ /* 0x000fe200078e0a14 */
[----:B------:R-:W-:-:S04]  /*1910*/  @!P2 LOP3.LUT R20, RZ, R21, RZ, 0x33, !PT ;  /* 0x00000015ff14a212 */ /* 0x000fc800078e33ff */
[----:B------:R-:W-:Y:S01]  /*1920*/  SHF.R.S32.HI R15, RZ, 0x1f, R20 ;  /* 0x0000001fff0f7819 */ /* 0x000fe20000011414 */
[----:B------:R-:W-:Y:S01]  /*1930*/  IMAD R11, R27, R20, RZ ;  /* 0x000000141b0b7224 */ /* 0x000fe200078e02ff */
[----:B------:R-:W-:Y:S01]  /*1940*/  IADD3 R14, PT, PT, R17, R14, RZ ;  /* 0x0000000e110e7210 */ /* 0x000fe20007ffe0ff */
[----:B------:R-:W-:Y:S01]  /*1950*/  IMAD.WIDE.U32 R20, R26, R20, RZ ;  /* 0x000000141a147225 */ /* 0x000fe200078e00ff */
[----:B------:R-:W-:Y:S01]  /*1960*/  IADD3 R10, P2, P1, R16, R10, R136 ;  /* 0x0000000a100a7210 */ /* 0x000fe2000795e088 */
[----:B------:R-:W1:Y:S02]  /*1970*/  S2UR UR6, SR_CgaCtaId ;  /* 0x00000000000679c3 */ /* 0x000e640000008800 */
[----:B------:R-:W-:Y:S01]  /*1980*/  IMAD R11, R15, R26, R11 ;  /* 0x0000001a0f0b7224 */ /* 0x000fe200078e020b */
[----:B------:R-:W-:Y:S02]  /*1990*/  IADD3.X R14, PT, PT, R14, R7, RZ, P2, P1 ;  /* 0x000000070e0e7210 */ /* 0x000fe400017e24ff */
[----:B------:R-:W-:Y:S01]  /*19a0*/  IADD3 R16, P1, PT, R10, R20, RZ ;  /* 0x000000140a107210 */ /* 0x000fe20007f3e0ff */
[----:B------:R-:W-:Y:S01]  /*19b0*/  IMAD.IADD R11, R21, 0x1, R11 ;  /* 0x00000001150b7824 */ /* 0x000fe200078e020b */
[----:B------:R-:W-:-:S03]  /*19c0*/  LOP3.LUT R153, R137, 0xc0, RZ, 0xc0, !PT ;  /* 0x000000c089997812 */ /* 0x000fc600078ec0ff */
[----:B------:R-:W-:Y:S01]  /*19d0*/  IMAD.X R17, R14, 0x1, R11, P1 ;  /* 0x000000010e117824 */ /* 0x000fe200008e060b */
[----:B------:R-:W-:Y:S02]  /*19e0*/  IADD3 R14, P1, PT, R136, R6, RZ ;  /* 0x00000006880e7210 */ /* 0x000fe40007f3e0ff */
[--C-:B------:R-:W-:Y:S02]  /*19f0*/  LOP3.LUT R153, R153, 0x18, R128.reuse, 0xf8, !PT ;  /* 0x0000001899997812 */ /* 0x100fe400078ef880 */
[----:B------:R-:W-:Y:S01]  /*1a00*/  LOP3.LUT R11, R137, 0x1f20, RZ, 0xc0, !PT ;  /* 0x00001f20890b7812 */ /* 0x000fe200078ec0ff */
[----:B------:R-:W-:Y:S01]  /*1a10*/  IMAD.X R15, RZ, RZ, R3, P1 ;  /* 0x000000ffff0f7224 */ /* 0x000fe200008e0603 */
[----:B------:R-:W-:Y:S02]  /*1a20*/  LOP3.LUT R163, R153, R136, RZ, 0x3c, !PT ;  /* 0x0000008899a37212 */ /* 0x000fe400078e3cff */
[----:B------:R-:W-:Y:S02]  /*1a30*/  SHF.R.U32.HI R92, RZ, 0x2, R128 ;  /* 0x00000002ff5c7819 */ /* 0x000fe40000011680 */
[----:B------:R-:W-:-:S02]  /*1a40*/  IADD3 R135, PT, PT, -R135, R2, RZ ;  /* 0x0000000287877210 */ /* 0x000fc40007ffe1ff */
[----:B------:R-:W-:Y:S01]  /*1a50*/  LOP3.LUT R163, R11, R163, RZ, 0xfc, !PT ;  /* 0x000000a30ba37212 */ /* 0x000fe200078efcff */
[----:B------:R-:W-:Y:S02]  /*1a60*/  IMAD R6, R139, R92, RZ ;  /* 0x0000005c8b067224 */ /* 0x000fe400078e02ff */
[C---:B------:R-:W-:Y:S01]  /*1a70*/  IMAD.WIDE.U32 R16, R92.reuse, R138, R16 ;  /* 0x0000008a5c107225 */ /* 0x040fe200078e0010 */
[----:B------:R-:W-:Y:S02]  /*1a80*/  UMOV UR7, 0x400 ;  /* 0x0000040000077882 */ /* 0x000fe40000000000 */
[----:B-1----:R-:W-:Y:S01]  /*1a90*/  ULEA UR6, UR6, UR7, 0x18 ;  /* 0x0000000706067291 */ /* 0x002fe2000f8ec0ff */
[----:B------:R-:W-:Y:S02]  /*1aa0*/  IMAD R142, R141, R92, RZ ;  /* 0x0000005c8d8e7224 */ /* 0x000fe400078e02ff */
[----:B------:R-:W-:Y:S01]  /*1ab0*/  IMAD.WIDE.U32 R14, R92, R140, R14 ;  /* 0x0000008c5c0e7225 */ /* 0x000fe200078e000e */
[----:B------:R-:W-:-:S02]  /*1ac0*/  LOP3.LUT R157, R157, R156, RZ, 0x3c, !PT ;  /* 0x0000009c9d9d7212 */ /* 0x000fc400078e3cff */
[----:B------:R-:W-:Y:S01]  /*1ad0*/  MOV R93, RZ ;  /* 0x000000ff005d7202 */ /* 0x000fe20000000f00 */
[----:B------:R-:W-:Y:S01]  /*1ae0*/  IMAD.IADD R142, R15, 0x1, R142 ;  /* 0x000000010f8e7824 */ /* 0x000fe200078e028e */
[----:B------:R-:W-:Y:S01]  /*1af0*/  LOP3.LUT R156, R157, R156, RZ, 0x3c, !PT ;  /* 0x0000009c9d9c7212 */ /* 0x000fe200078e3cff */
[----:B------:R-:W-:Y:S01]  /*1b00*/  IMAD.U32 R132, RZ, RZ, UR6 ;  /* 0x00000006ff847e24 */ /* 0x000fe2000f8e00ff */
[----:B------:R-:W-:Y:S01]  /*1b10*/  BSSY.RECONVERGENT B0, `(.L_x_8804) ;  /* 0x000003d000007945 */ /* 0x000fe20003800200 */
[C---:B------:R-:W-:Y:S01]  /*1b20*/  SHF.L.U64.HI R139, R138.reuse, 0x5, R139 ;  /* 0x000000058a8b7819 */ /* 0x040fe2000001028b */
[----:B------:R-:W-:Y:S01]  /*1b30*/  IMAD.SHL.U32 R138, R138, 0x20, RZ ;  /* 0x000000208a8a7824 */ /* 0x000fe200078e00ff */
[C---:B------:R-:W-:Y:S01]  /*1b40*/  SHF.L.U64.HI R141, R140.reuse, 0x5, R141 ;  /* 0x000000058c8d7819 */ /* 0x040fe2000001028d */
[----:B------:R-:W-:Y:S01]  /*1b50*/  IMAD.SHL.U32 R140, R140, 0x20, RZ ;  /* 0x000000208c8c7824 */ /* 0x000fe200078e00ff */
[C---:B------:R-:W-:Y:S01]  /*1b60*/  LOP3.LUT R160, R136.reuse, 0x20, RZ, 0xfc, !PT ;  /* 0x0000002088a07812 */ /* 0x040fe200078efcff */
[----:B------:R-:W-:Y:S01]  /*1b70*/  IMAD R163, R163, 0x2, R132 ;  /* 0x00000002a3a37824 */ /* 0x000fe200078e0284 */
[----:B------:R-:W-:-:S02]  /*1b80*/  LOP3.LUT R155, R136, 0x40, RZ, 0xfc, !PT ;  /* 0x00000040889b7812 */ /* 0x000fc400078efcff */
[----:B------:R-:W-:Y:S01]  /*1b90*/  LOP3.LUT R157, R157, R156, RZ, 0x3c, !PT ;  /* 0x0000009c9d9d7212 */ /* 0x000fe200078e3cff */
[----:B--2---:R-:W-:-:S04]  /*1ba0*/  @P0 IMAD.WIDE.U32 R20, R12, R154, RZ ;  /* 0x0000009a0c140225 */ /* 0x004fc800078e00ff */
[----:B------:R-:W-:Y:S02]  /*1bb0*/  @P0 IMAD R3, R13, R154, RZ ;  /* 0x0000009a0d030224 */ /* 0x000fe400078e02ff */
[-C--:B---3--:R-:W-:Y:S02]  /*1bc0*/  @!P0 IMAD R7, R25, R146.reuse, RZ ;  /* 0x0000009219078224 */ /* 0x088fe400078e02ff */
[----:B------:R-:W-:-:S04]  /*1bd0*/  @!P0 IMAD.WIDE.U32 R24, R24, R146, RZ ;  /* 0x0000009218188225 */ /* 0x000fc800078e00ff */
[----:B------:R-:W-:Y:S01]  /*1be0*/  @!P0 IMAD.MOV.U32 R10, RZ, RZ, R24 ;  /* 0x000000ffff0a8224 */ /* 0x000fe200078e0018 */
[----:B------:R-:W-:Y:S01]  /*1bf0*/  @P0 MOV R10, R20 ;  /* 0x00000014000a0202 */ /* 0x000fe20000000f00 */
[----:B------:R-:W-:Y:S01]  /*1c00*/  @!P0 IMAD.MOV.U32 R11, RZ, RZ, R13 ;  /* 0x000000ffff0b8224 */ /* 0x000fe200078e000d */
[----:B------:R-:W-:Y:S02]  /*1c10*/  @!P0 IADD3 R7, PT, PT, R25, R7, RZ ;  /* 0x0000000719078210 */ /* 0x000fe40007ffe0ff */
[----:B------:R-:W-:Y:S01]  /*1c20*/  IADD3 R20, P1, PT, R136, R10, RZ ;  /* 0x0000000a88147210 */ /* 0x000fe20007f3e0ff */
[--C-:B------:R-:W-:Y:S02]  /*1c30*/  @!P0 IMAD.MOV.U32 R10, RZ, RZ, R12.reuse ;  /* 0x000000ffff0a8224 */ /* 0x100fe400078e000c */
[----:B------:R-:W-:Y:S02]  /*1c40*/  @P0 IMAD.IADD R7, R21, 0x1, R3 ;  /* 0x0000000115070824 */ /* 0x000fe400078e0203 */
[----:B------:R-:W-:-:S02]  /*1c50*/  @P0 IMAD.MOV.U32 R10, RZ, RZ, R12 ;  /* 0x000000ffff0a0224 */ /* 0x000fc400078e000c */
[----:B------:R-:W-:Y:S01]  /*1c60*/  @P0 IMAD.MOV.U32 R11, RZ, RZ, R13 ;  /* 0x000000ffff0b0224 */ /* 0x000fe200078e000d */
[----:B------:R-:W-:Y:S02]  /*1c70*/  ISETP.GE.AND P0, PT, R92, R135, PT ;  /* 0x000000875c00720c */ /* 0x000fe40003f06270 */
[----:B------:R-:W-:Y:S02]  /*1c80*/  IADD3 R3, PT, PT, R17, R6, RZ ;  /* 0x0000000611037210 */ /* 0x000fe40007ffe0ff */
[C---:B------:R-:W-:Y:S02]  /*1c90*/  LEA R158, P2, R16.reuse, R22, 0x1 ;  /* 0x00000016109e7211 */ /* 0x040fe400078408ff */
[----:B------:R-:W-:Y:S02]  /*1ca0*/  IADD3.X R21, PT, PT, RZ, R7, RZ, P1, !PT ;  /* 0x00000007ff157210 */ /* 0x000fe40000ffe4ff */
[----:B------:R-:W-:Y:S01]  /*1cb0*/  LEA.HI.X R159, R16, R23, R3, 0x1, P2 ;  /* 0x00000017109f7211 */ /* 0x000fe200010f0c03 */
[-C--:B----4-:R-:W-:Y:S01]  /*1cc0*/  IMAD R3, R9, R145.reuse, RZ ;  /* 0x0000009109037224 */ /* 0x090fe200078e02ff */
[----:B------:R-:W-:Y:S01]  /*1cd0*/  LEA R143, P3, R14, R18, 0x1 ;  /* 0x000000120e8f7211 */ /* 0x000fe200078608ff */
[----:B------:R-:W-:-:S03]  /*1ce0*/  IMAD.WIDE.U32 R8, R8, R145, R20 ;  /* 0x0000009108087225 */ /* 0x000fc600078e0014 */
[----:B------:R-:W-:Y:S01]  /*1cf0*/  LEA.HI.X R142, R14, R19, R142, 0x1, P3 ;  /* 0x000000130e8e7211 */ /* 0x000fe200018f0c8e */
[----:B------:R-:W-:Y:S01]  /*1d00*/  IMAD.WIDE.U32 R14, R147, 0x40, R92 ;  /* 0x00000040930e7825 */ /* 0x000fe200078e005c */
[----:B------:R-:W-:Y:S01]  /*1d10*/  IADD3 R13, PT, PT, R9, R3, RZ ;  /* 0x00000003090d7210 */ /* 0x000fe20007ffe0ff */
        /* <DEDUP_REMOVED lines=27> */
.L_x_8806:
[----:B------:R3:W-:Y:S02]  /*1ed0*/  STS.128 [R163+0x2000], RZ ;  /* 0x002000ffa3007388 */ /* 0x0007e40000000c00 */
.L_x_8805:
[----:B------:R-:W-:Y:S05]  /*1ee0*/  BSYNC.RECONVERGENT B0 ;  /* 0x0000000000007941 */ /* 0x000fea0003800200 */
.L_x_8804:
        /* <DEDUP_REMOVED lines=32> */
.L_x_8809:
[----:B------:R1:W-:Y:S02]  /*20f0*/  STS.128 [R163+0x2800], RZ ;  /* 0x002800ffa3007388 */ /* 0x0003e40000000c00 */
.L_x_8808:
[----:B------:R-:W-:Y:S05]  /*2100*/  BSYNC.RECONVERGENT B0 ;  /* 0x0000000000007941 */ /* 0x000fea0003800200 */
.L_x_8807:
        /* <DEDUP_REMOVED lines=30> */
.L_x_8812:
[----:B------:R4:W-:Y:S02]  /*22f0*/  STS.128 [R163+0x5000], RZ ;  /* 0x005000ffa3007388 */ /* 0x0009e40000000c00 */
.L_x_8811:
[----:B------:R-:W-:Y:S05]  /*2300*/  BSYNC.RECONVERGENT B0 ;  /* 0x0000000000007941 */ /* 0x000fea0003800200 */
.L_x_8810:
[----:B------:R-:W-:Y:S01]  /*2310*/  ISETP.GE.AND P0, PT, R6, R4, PT ;  /* 0x000000040600720c */ /* 0x000fe20003f06270 */
[----:B------:R-:W-:-:S12]  /*2320*/  BSSY.RECONVERGENT B0, `(.L_x_8813) ;  /* 0x0000016000007945 */ /* 0x000fd80003800200 */
[----:B------:R-:W-:Y:S05]  /*2330*/  @P0 BRA `(.L_x_8814) ;  /* 0x0000000000500947 */ /* 0x000fea0003800000 */
[-C--:B------:R-:W-:Y:S02]  /*2340*/  ISETP.GE.AND P2, PT, R136, R152.reuse, PT ;  /* 0x000000988800720c */ /* 0x080fe40003f46270 */
[-C--:B------:R-:W-:Y:S02]  /*2350*/  ISETP.GE.AND P1, PT, R160, R152.reuse, PT ;  /* 0x00000098a000720c */ /* 0x080fe40003f26270 */
[C---:B-1----:R-:W-:Y:S02]  /*2360*/  LEA R8, P3, R140.reuse, R143, 0x1 ;  /* 0x0000008f8c087211 */ /* 0x042fe400078608ff */
        /* <DEDUP_REMOVED lines=17> */
.L_x_8814:
[----:B------:R-:W-:Y:S05]  /*2480*/  BSYNC.RECONVERGENT B0 ;  /* 0x0000000000007941 */ /* 0x000fea0003800200 */
.L_x_8813:
[----:B------:R-:W2:Y:S04]  /*2490*/  LD.E.64 R12, desc[UR4][R84.64+0x1c0] ;  /* 0x0001c004540c7980 */ /* 0x000ea8000c101b00 */
[----:B-1----:R-:W3:Y:S01]  /*24a0*/  LD.E.64 R10, desc[UR4][R84.64+0x1b8] ;  /* 0x0001b804540a7980 */ /* 0x002ee2000c101b00 */
[----:B------:R-:W-:Y:S02]  /*24b0*/  MOV R8, R145 ;  /* 0x0000009100087202 */ /* 0x000fe40000000f00 */
        /* <DEDUP_REMOVED lines=9> */
[----:B----4-:R-:W2:Y:S01]  /*2550*/  MUFU.RCP R5, R5 ;  /* 0x0000000500057308 */ /* 0x010ea20000001000 */
        /* <DEDUP_REMOVED lines=25> */
.L_x_8817:
[----:B------:R3:W-:Y:S01]  /*26f0*/  STS.128 [R163+0x8000], RZ ;  /* 0x008000ffa3007388 */ /* 0x0007e20000000c00 */
[----:B------:R-:W-:Y:S05]  /*2700*/  BRA `(.L_x_8818) ;  /* 0x00000000000c7947 */ /* 0x000fea0003800000 */
.L_x_8816:
[----:B------:R2:W-:Y:S04]  /*2710*/  STS.128 [R163+0x6000], RZ ;  /* 0x006000ffa3007388 */ /* 0x0005e80000000c00 */
[----:B------:R2:W-:Y:S04]  /*2720*/  STS.128 [R163+0x7000], RZ ;  /* 0x007000ffa3007388 */ /* 0x0005e80000000c00 */
[----:B------:R2:W-:Y:S02]  /*2730*/  STS.128 [R163+0x8000], RZ ;  /* 0x008000ffa3007388 */ /* 0x0005e40000000c00 */
.L_x_8818:
[----:B------:R-:W-:Y:S05]  /*2740*/  BSYNC.RECONVERGENT B0 ;  /* 0x0000000000007941 */ /* 0x000fea0003800200 */
.L_x_8815:
        /* <DEDUP_REMOVED lines=27> */
.L_x_8821:
[----:B------:R1:W-:Y:S02]  /*2900*/  STS.128 [R163+0x8800], RZ ;  /* 0x008800ffa3007388 */ /* 0x0003e40000000c00 */
.L_x_8820:
[----:B------:R-:W-:Y:S05]  /*2910*/  BSYNC.RECONVERGENT B0 ;  /* 0x0000000000007941 */ /* 0x000fea0003800200 */
.L_x_8819:
        /* <DEDUP_REMOVED lines=12> */
[----:B------:R-:W-:Y:S02]  /*29e0*/  LOP3.LUT R6, R129, 0x18, RZ, 0xc0, !PT ;  /* 0x0000001881067812 */ /* 0x000fe400078ec0ff */
        /* <DEDUP_REMOVED lines=9> */
[--C-:B------:R-:W-:Y:S01]  /*2a80*/  IMAD R94, R4, 0x2, R132.reuse ;  /* 0x00000002045e7824 */ /* 0x100fe200078e0284 */
[----:B------:R-:W-:Y:S01]  /*2a90*/  ISETP.NE.AND P5, PT, R88, 0x1, PT ;  /* 0x000000015800780c */ /* 0x000fe20003fa5270 */
[----:B------:R-:W-:Y:S02]  /*2aa0*/  IMAD R95, R7, 0x2, R132 ;  /* 0x00000002075f7824 */ /* 0x000fe400078e0284 */
[--C-:B------:R-:W-:Y:S01]  /*2ab0*/  IMAD.IADD R87, R94, 0x1, R91.reuse ;  /* 0x000000015e577824 */ /* 0x100fe200078e025b */
[----:B------:R-:W-:Y:S01]  /*2ac0*/  LDSM.16.M88.4 R44, [R94+0x3000] ;  /* 0x003000005e2c783b */ /* 0x000fe20000000200 */
[----:B------:R-:W-:-:S03]  /*2ad0*/  IMAD.IADD R91, R95, 0x1, R91 ;  /* 0x000000015f5b7824 */ /* 0x000fc600078e025b */
[----:B------:R-:W1:Y:S04]  /*2ae0*/  LDSM.16.M88.4 R72, [R95] ;  /* 0x000000005f48783b */ /* 0x000e680000000200 */
[----:B------:R-:W5:Y:S04]  /*2af0*/  LDSM.16.M88.4 R36, [R94+0x3400] ;  /* 0x003400005e24783b */ /* 0x000f680000000200 */
[----:B------:R-:W2:Y:S04]  /*2b00*/  LDSM.16.M88.4 R28, [R94+0x3800] ;  /* 0x003800005e1c783b */ /* 0x000ea80000000200 */
[----:B------:R-:W3:Y:S04]  /*2b10*/  LDSM.16.M88.4 R20, [R94+0x3c00] ;  /* 0x003c00005e14783b */ /* 0x000ee80000000200 */
        /* <DEDUP_REMOVED lines=8> */
[----:B------:R-:W1:Y:S01]  /*2ba0*/  LDSM.16.M88.4 R56, [R94+0x4400] ;  /* 0x004400005e38783b */ /* 0x000e620000000200 */
[C---:B-----5:R-:W-:Y:S03]  /*2bb0*/  HMMA.16816.F32 R40, R72.reuse, R36, RZ ;  /* 0x000000244828723c */ /* 0x060fe600000018ff */
[----:B------:R-:W5:Y:S04]  /*2bc0*/  LDSM.16.M88.4 R52, [R94+0x4800] ;  /* 0x004800005e34783b */ /* 0x000f680000000200 */
        /* <DEDUP_REMOVED lines=9> */
[C---:B----4-:R-:W-:Y:S08]  /*2c60*/  HMMA.16816.F32 R32, R4.reuse, R12, R32 ;  /* 0x0000000c0420723c */ /* 0x050ff00000001820 */
        /* <DEDUP_REMOVED lines=17> */
[----:B------:R-:W1:Y:S07]  /*2d80*/  LDSM.16.M88.4 R56, [R94+0x5800] ;  /* 0x005800005e38783b */ /* 0x000e6e0000000200 */
[C---:B-----5:R-:W-:Y:S08]  /*2d90*/  HMMA.16816.F32 R32, R16.reuse, R52, R32 ;  /* 0x000000341020723c */ /* 0x060ff00000001820 */
[C---:B------:R-:W-:Y:S01]  /*2da0*/  HMMA.16816.F32 R28, R16.reuse, R54, R28 ;  /* 0x00000036101c723c */ /* 0x040fe2000000181c */
[----:B------:R-:W5:Y:S07]  /*2db0*/  LDSM.16.M88.4 R52, [R94+0x5c00] ;  /* 0x005c00005e34783b */ /* 0x000f6e0000000200 */
[C---:B--2---:R-:W-:Y:S08]  /*2dc0*/  HMMA.16816.F32 R24, R16.reuse, R20, R24 ;  /* 0x000000141018723c */ /* 0x044ff00000001818 */
[----:B------:R-:W-:Y:S01]  /*2dd0*/  HMMA.16816.F32 R72, R16, R22, R72 ;  /* 0x000000161048723c */ /* 0x000fe20000001848 */
[----:B------:R-:W-:Y:S04]  /*2de0*/  LDSM.16.M88.4 R20, [R91+0x2000] ;  /* 0x002000005b14783b */ /* 0x000fe80000000200 */
[----:B------:R-:W-:Y:S03]  /*2df0*/  LDSM.16.M88.4 R16, [R87+0x5000] ;  /* 0x005000005710783b */ /* 0x000fe60000000200 */
[C---:B---3--:R-:W-:Y:S08]  /*2e00*/  HMMA.16816.F32 R48, R76.reuse, R12, R48 ;  /* 0x0000000c4c30723c */ /* 0x048ff00000001830 */
[C---:B------:R-:W-:Y:S01]  /*2e10*/  HMMA.16816.F32 R44, R76.reuse, R14, R44 ;  /* 0x0000000e4c2c723c */ /* 0x040fe2000000182c */
[----:B------:R-:W2:Y:S07]  /*2e20*/  LDSM.16.M88.4 R12, [R87+0x5400] ;  /* 0x00540000570c783b */ /* 0x000eae0000000200 */
[C---:B----4-:R-:W-:Y:S08]  /*2e30*/  HMMA.16816.F32 R40, R76.reuse, R8, R40 ;  /* 0x000000084c28723c */ /* 0x050ff00000001828 */
[C---:B------:R-:W-:Y:S01]  /*2e40*/  HMMA.16816.F32 R36, R76.reuse, R10, R36 ;  /* 0x0000000a4c24723c */ /* 0x040fe20000001824 */
[----:B------:R-:W3:Y:S07]  /*2e50*/  LDSM.16.M88.4 R8, [R87+0x5800] ;  /* 0x005800005708783b */ /* 0x000eee0000000200 */
        /* <DEDUP_REMOVED lines=12> */
[C---:B-----5:R-:W-:Y:S08]  /*2f20*/  HMMA.16816.F32 R24, R68.reuse, R52, R24 ;  /* 0x000000344418723c */ /* 0x060ff00000001818 */
[----:B------:R-:W-:Y:S08]  /*2f30*/  HMMA.16816.F32 R72, R68, R54, R72 ;  /* 0x000000364448723c */ /* 0x000ff00000001848 */
[C---:B--2---:R-:W-:Y:S08]  /*2f40*/  HMMA.16816.F32 R40, R20.reuse, R12, R40 ;  /* 0x0000000c1428723c */ /* 0x044ff00000001828 */
[C---:B------:R-:W-:Y:S08]  /*2f50*/  HMMA.16816.F32 R36, R20.reuse, R14, R36 ;  /* 0x0000000e1424723c */ /* 0x040ff00000001824 */
[C---:B------:R-:W-:Y:S08]  /*2f60*/  HMMA.16816.F32 R48, R20.reuse, R16, R48 ;  /* 0x000000101430723c */ /* 0x040ff00000001830 */
[C---:B------:R-:W-:Y:S08]  /*2f70*/  HMMA.16816.F32 R44, R20.reuse, R18, R44 ;  /* 0x00000012142c723c */ /* 0x040ff0000000182c */
[C---:B---3--:R-:W-:Y:S08]  /*2f80*/  HMMA.16816.F32 R12, R20.reuse, R8, R32 ;  /* 0x00000008140c723c */ /* 0x048ff00000001820 */
        /* <DEDUP_REMOVED lines=18> */
.L_x_8825:
        /* <DEDUP_REMOVED lines=30> */
[----:B------:R-:W-:Y:S02]  /*3290*/  ISETP.GE.AND P0, PT, R9, RZ, PT ;  /* 0x000000ff0900720c */ /* 0x000fe40003f06270 */
[----:B------:R-:W-:-:S02]  /*32a0*/  ISETP.GE.U32.AND P4, PT, R5, R7, PT ;  /* 0x000000070500720c */ /* 0x000fc40003f86070 */
[----:B------:R-:W-:-:S05]  /*32b0*/  LOP3.LUT R4, RZ, R11, RZ, 0x33, !PT ;  /* 0x0000000bff047212 */ /* 0x000fca00078e33ff */
        /* <DEDUP_REMOVED lines=29> */
.L_x_8826:
[----:B------:R-:W-:Y:S05]  /*3490*/  BSYNC.RECONVERGENT B0 ;  /* 0x0000000000007941 */ /* 0x000fea0003800200 */
.L_x_8824:
        /* <DEDUP_REMOVED lines=42> */
.L_x_8823:
[----:B------:R-:W-:Y:S05]  /*3740*/  BSYNC.RECONVERGENT B1 ;  /* 0x0000000000017941 */ /* 0x000fea0003800200 */
.L_x_8822:
[----:B------:R-:W3:Y:S01]  /*3750*/  LD.E R106, desc[UR4][R84.64+0xdc] ;  /* 0x0000dc04546a7980 */ /* 0x000ee2000c101900 */
[----:B------:R-:W-:Y:S01]  /*3760*/  LOP3.LUT R32, R92, 0x7, RZ, 0xc0, !PT ;  /* 0x000000075c207812 */ /* 0x000fe200078ec0ff */
[----:B------:R-:W-:Y:S01]  /*3770*/  IMAD.SHL.U32 R34, R128, 0x2, RZ ;  /* 0x0000000280227824 */ /* 0x000fe200078e00ff */
[----:B------:R-:W-:Y:S02]  /*3780*/  LEA R33, R88, 0xffffffc0, 0x6 ;  /* 0xffffffc058217811 */ /* 0x000fe400078e30ff */
[----:B------:R-:W-:Y:S02]  /*3790*/  LOP3.LUT R22, R32, 0x1f0, R130, 0xf8, !PT ;  /* 0x000001f020167812 */ /* 0x000fe400078ef882 */
[----:B------:R-:W-:-:S03]  /*37a0*/  LOP3.LUT R34, R34, 0x6, RZ, 0xc0, !PT ;  /* 0x0000000622227812 */ /* 0x000fc600078ec0ff */
[----:B------:R-:W-:Y:S01]  /*37b0*/  IMAD R22, R147, 0x40, R22 ;  /* 0x0000004093167824 */ /* 0x000fe200078e0216 */
[C-C-:B--2---:R-:W-:Y:S02]  /*37c0*/  LOP3.LUT R7, R33.reuse, 0x1, R34.reuse, 0xfe, !PT ;  /* 0x0000000121077812 */ /* 0x144fe400078efe22 */
[----:B------:R-:W-:Y:S02]  /*37d0*/  LOP3.LUT R4, R33, 0x8, R34, 0xfe, !PT ;  /* 0x0000000821047812 */ /* 0x000fe400078efe22 */
[----:B------:R-:W-:-:S05]  /*37e0*/  IADD3 R22, PT, PT, R0, R22, -R2 ;  /* 0x0000001600167210 */ /* 0x000fca0007ffe802 */
[C---:B------:R-:W-:Y:S02]  /*37f0*/  IMAD.IADD R5, R22.reuse, 0x1, -R7 ;  /* 0x0000000116057824 */ /* 0x040fe400078e0a07 */
[----:B------:R-:W-:-:S03]  /*3800*/  IMAD.IADD R35, R22, 0x1, -R4 ;  /* 0x0000000116237824 */ /* 0x000fc600078e0a04 */
[----:B------:R-:W-:Y:S02]  /*3810*/  IABS R5, R5 ;  /* 0x0000000500057213 */ /* 0x000fe40000000000 */
[----:B------:R-:W-:Y:S02]  /*3820*/  IABS R35, R35 ;  /* 0x0000002300237213 */ /* 0x000fe40000000000 */
[----:B------:R-:W-:Y:S02]  /*3830*/  I2FP.F32.S32 R5, R5 ;  /* 0x0000000500057245 */ /* 0x000fe40000201400 */
[----:B------:R-:W-:Y:S02]  /*3840*/  LOP3.LUT R9, R33, 0x11, R34, 0xfe, !PT ;  /* 0x0000001121097812 */ /* 0x000fe400078efe22 */
[----:B------:R-:W-:Y:S02]  /*3850*/  I2FP.F32.S32 R35, R35 ;  /* 0x0000002300237245 */ /* 0x000fe40000201400 */
[----:B------:R-:W-:-:S02]  /*3860*/  ISETP.GE.AND P3, PT, R4, R0, PT ;  /* 0x000000000400720c */ /* 0x000fc40003f66270 */
[--C-:B------:R-:W-:Y:S01]  /*3870*/  LOP3.LUT R4, R33, 0x19, R34.reuse, 0xfe, !PT ;  /* 0x0000001921047812 */ /* 0x100fe200078efe22 */
[----:B------:R-:W-:Y:S01]  /*3880*/  FFMA.FTZ R49, -R3, R5, R49 ;  /* 0x0000000503317223 */ /* 0x000fe20000010131 */
[----:B------:R-:W-:Y:S01]  /*3890*/  LOP3.LUT R8, R33, 0x18, R34, 0xfe, !PT ;  /* 0x0000001821087812 */ /* 0x000fe200078efe22 */
[C---:B------:R-:W-:Y:S02]  /*38a0*/  IMAD.IADD R5, R22.reuse, 0x1, -R9 ;  /* 0x0000000116057824 */ /* 0x040fe400078e0a09 */
[----:B------:R-:W-:Y:S01]  /*38b0*/  FFMA.FTZ R35, -R3, R35, R44 ;  /* 0x0000002303237223 */ /* 0x000fe2000001012c */
[C---:B------:R-:W-:Y:S01]  /*38c0*/  IMAD.IADD R11, R22.reuse, 0x1, -R4 ;  /* 0x00000001160b7824 */ /* 0x040fe200078e0a04 */
[----:B------:R-:W-:Y:S01]  /*38d0*/  LOP3.LUT R44, R33, 0x20, R34, 0xfe, !PT ;  /* 0x00000020212c7812 */ /* 0x000fe200078efe22 */
[C---:B------:R-:W-:Y:S01]  /*38e0*/  IMAD.IADD R19, R22.reuse, 0x1, -R8 ;  /* 0x0000000116137824 */ /* 0x040fe200078e0a08 */
[----:B------:R-:W-:Y:S02]  /*38f0*/  IABS R5, R5 ;  /* 0x0000000500057213 */ /* 0x000fe40000000000 */
[----:B------:R-:W-:Y:S01]  /*3900*/  IABS R11, R11 ;  /* 0x0000000b000b7213 */ /* 0x000fe20000000000 */
[----:B------:R-:W-:Y:S01]  /*3910*/  IMAD.IADD R18, R22, 0x1, -R44 ;  /* 0x0000000116127824 */ /* 0x000fe200078e0a2c */
[----:B------:R-:W-:-:S02]  /*3920*/  I2FP.F32.S32 R5, R5 ;  /* 0x0000000500057245 */ /* 0x000fc40000201400 */
[----:B------:R-:W-:Y:S02]  /*3930*/  IABS R19, R19 ;  /* 0x0000001300137213 */ /* 0x000fe40000000000 */
[----:B------:R-:W-:Y:S02]  /*3940*/  I2FP.F32.S32 R11, R11 ;  /* 0x0000000b000b7245 */ /* 0x000fe40000201400 */
[----:B------:R-:W-:Y:S01]  /*3950*/  IABS R18, R18 ;  /* 0x0000001200127213 */ /* 0x000fe20000000000 */
[C---:B------:R-:W-:Y:S01]  /*3960*/  FFMA.FTZ R5, -R3.reuse, R5, R41 ;  /* 0x0000000503057223 */ /* 0x040fe20000010129 */
[----:B------:R-:W-:Y:S01]  /*3970*/  I2FP.F32.S32 R19, R19 ;  /* 0x0000001300137245 */ /* 0x000fe20000201400 */
[----:B------:R-:W-:Y:S01]  /*3980*/  FFMA.FTZ R11, -R3, R11, R37 ;  /* 0x0000000b030b7223 */ /* 0x000fe20000010125 */
[C---:B------:R-:W-:Y:S02]  /*3990*/  LOP3.LUT R21, R33.reuse, R34, RZ, 0xfc, !PT ;  /* 0x0000002221157212 */ /* 0x040fe400078efcff */
[----:B------:R-:W-:Y:S01]  /*39a0*/  LOP3.LUT R41, R33, 0x21, R34, 0xfe, !PT ;  /* 0x0000002121297812 */ /* 0x000fe200078efe22 */
[C---:B------:R-:W-:Y:S01]  /*39b0*/  VIADD R37, R22.reuse, 0x8 ;  /* 0x0000000816257836 */ /* 0x040fe20000000000 */
[----:B------:R-:W-:Y:S01]  /*39c0*/  I2FP.F32.S32 R18, R18 ;  /* 0x0000001200127245 */ /* 0x000fe20000201400 */
[----:B------:R-:W-:Y:S01]  /*39d0*/  FFMA.FTZ R19, -R3, R19, R36 ;  /* 0x0000001303137223 */ /* 0x000fe20000010124 */
[--C-:B------:R-:W-:Y:S01]  /*39e0*/  LOP3.LUT R10, R33, 0x10, R34.reuse, 0xfe, !PT ;  /* 0x00000010210a7812 */ /* 0x100fe200078efe22 */
[C---:B------:R-:W-:Y:S01]  /*39f0*/  IMAD.IADD R17, R22.reuse, 0x1, -R41 ;  /* 0x0000000116117824 */ /* 0x040fe200078e0a29 */
[----:B------:R-:W-:Y:S01]  /*3a00*/  ISETP.GE.AND P0, PT, R21, R0, PT ;  /* 0x000000001500720c */ /* 0x000fe20003f06270 */
[--C-:B------:R-:W-:Y:S01]  /*3a10*/  IMAD.IADD R36, R22, 0x1, -R21.reuse ;  /* 0x0000000116247824 */ /* 0x100fe200078e0a15 */
[----:B------:R-:W-:Y:S01]  /*3a20*/  LOP3.LUT R20, R33, 0x9, R34, 0xfe, !PT ;  /* 0x0000000921147812 */ /* 0x000fe200078efe22 */
[----:B------:R-:W-:-:S02]  /*3a30*/  IMAD.IADD R21, R37, 0x1, -R21 ;  /* 0x0000000125157824 */ /* 0x000fc400078e0a15 */
[----:B------:R-:W-:Y:S01]  /*3a40*/  FFMA.FTZ R18, -R3, R18, R12 ;  /* 0x0000001203127223 */ /* 0x000fe2000001010c */
[----:B------:R-:W-:Y:S02]  /*3a50*/  IMAD.IADD R12, R37, 0x1, -R7 ;  /* 0x00000001250c7824 */ /* 0x000fe400078e0a07 */
[C---:B------:R-:W-:Y:S01]  /*3a60*/  IMAD.IADD R6, R22.reuse, 0x1, -R10 ;  /* 0x0000000116067824 */ /* 0x040fe200078e0a0a */
[----:B------:R-:W-:Y:S01]  /*3a70*/  IABS R17, R17 ;  /* 0x0000001100117213 */ /* 0x000fe20000000000 */
[--C-:B------:R-:W-:Y:S01]  /*3a80*/  IMAD.IADD R23, R22, 0x1, -R20.reuse ;  /* 0x0000000116177824 */ /* 0x100fe200078e0a14 */
[----:B------:R-:W-:Y:S01]  /*3a90*/  ISETP.GE.AND P4, PT, R7, R0, PT ;  /* 0x000000000700720c */ /* 0x000fe20003f86270 */
[----:B------:R-:W-:Y:S01]  /*3aa0*/  IMAD.IADD R7, R37, 0x1, -R20 ;  /* 0x0000000125077824 */ /* 0x000fe200078e0a14 */
[----:B------:R-:W-:Y:S02]  /*3ab0*/  IABS R36, R36 ;  /* 0x0000002400247213 */ /* 0x000fe40000000000 */
[----:B------:R-:W-:-:S02]  /*3ac0*/  IABS R21, R21 ;  /* 0x0000001500157213 */ /* 0x000fc40000000000 */
[----:B------:R-:W-:Y:S02]  /*3ad0*/  ISETP.GE.AND P2, PT, R20, R0, PT ;  /* 0x000000001400720c */ /* 0x000fe40003f46270 */
[----:B------:R-:W-:Y:S02]  /*3ae0*/  IABS R20, R12 ;  /* 0x0000000c00147213 */ /* 0x000fe40000000000 */
[----:B------:R-:W-:Y:S02]  /*3af0*/  IABS R6, R6 ;  /* 0x0000000600067213 */ /* 0x000fe40000000000 */
[----:B------:R-:W-:Y:S02]  /*3b00*/  I2FP.F32.S32 R17, R17 ;  /* 0x0000001100117245 */ /* 0x000fe40000201400 */
[----:B------:R-:W-:Y:S02]  /*3b10*/  I2FP.F32.S32 R36, R36 ;  /* 0x0000002400247245 */ /* 0x000fe40000201400 */
[----:B------:R-:W-:-:S02]  /*3b20*/  I2FP.F32.S32 R21, R21 ;  /* 0x0000001500157245 */ /* 0x000fc40000201400 */
[----:B------:R-:W-:Y:S02]  /*3b30*/  I2FP.F32.S32 R20, R20 ;  /* 0x0000001400147245 */ /* 0x000fe40000201400 */
[----:B------:R-:W-:Y:S01]  /*3b40*/  I2FP.F32.S32 R6, R6 ;  /* 0x0000000600067245 */ /* 0x000fe20000201400 */
[C---:B------:R-:W-:Y:S01]  /*3b50*/  FFMA.FTZ R17, -R3.reuse, R17, R13 ;  /* 0x0000001103117223 */ /* 0x040fe2000001010d */
[CC--:B------:R-:W-:Y:S01]  /*3b60*/  FFMA.FTZ R48, -R3.reuse, R36.reuse, R48 ;  /* 0x0000002403307223 */ /* 0x0c0fe20000010130 */
[C---:B------:R-:W-:Y:S01]  /*3b70*/  FFMA.FTZ R13, -R3.reuse, R21, R50 ;  /* 0x00000015030d7223 */ /* 0x040fe20000010132 */
[C---:B------:R-:W-:Y:S01]  /*3b80*/  FFMA.FTZ R12, -R3.reuse, R36, R46 ;  /* 0x00000024030c7223 */ /* 0x040fe2000001012e */
[C---:B------:R-:W-:Y:S01]  /*3b90*/  FFMA.FTZ R20, -R3.reuse, R20, R51 ;  /* 0x0000001403147223 */ /* 0x040fe20000010133 */
[----:B------:R-:W-:Y:S01]  /*3ba0*/  FFMA.FTZ R6, -R3, R6, R40 ;  /* 0x0000000603067223 */ /* 0x000fe20000010128 */
[----:B------:R-:W-:Y:S02]  /*3bb0*/  LOP3.LUT R40, R33, 0x28, R34, 0xfe, !PT ;  /* 0x0000002821287812 */ /* 0x000fe400078efe22 */
[----:B------:R-:W-:-:S02]  /*3bc0*/  FSEL R21, R48, -INF , !P0 ;  /* 0xff80000030157808 */ /* 0x000fc40004000000 */
[----:B------:R-:W-:Y:S02]  /*3bd0*/  FSEL R13, R13, -INF , !P0 ;  /* 0xff8000000d0d7808 */ /* 0x000fe40004000000 */
[-C--:B------:R-:W-:Y:S01]  /*3be0*/  ISETP.GE.AND P1, PT, R10, R0.reuse, PT ;  /* 0x000000000a00720c */ /* 0x080fe20003f26270 */
[----:B------:R-:W-:Y:S01]  /*3bf0*/  IMAD.IADD R10, R37, 0x1, -R10 ;  /* 0x00000001250a7824 */ /* 0x000fe200078e0a0a */
[----:B------:R-:W-:Y:S01]  /*3c00*/  ISETP.GE.AND P0, PT, R9, R0, PT ;  /* 0x000000000900720c */ /* 0x000fe20003f06270 */
[----:B------:R-:W-:Y:S01]  /*3c10*/  IMAD.IADD R9, R37, 0x1, -R9 ;  /* 0x0000000125097824 */ /* 0x000fe200078e0a09 */
[----:B------:R-:W-:Y:S02]  /*3c20*/  FSEL R36, R49, -INF , !P4 ;  /* 0xff80000031247808 */ /* 0x000fe40006000000 */
[----:B------:R-:W-:Y:S02]  /*3c30*/  FSEL R20, R20, -INF , !P4 ;  /* 0xff80000014147808 */ /* 0x000fe40006000000 */
[----:B------:R-:W-:-:S02]  /*3c40*/  FSEL R35, R35, -INF , !P3 ;  /* 0xff80000023237808 */ /* 0x000fc40005800000 */
[----:B------:R-:W-:Y:S01]  /*3c50*/  FSEL R12, R12, -INF , !P3 ;  /* 0xff8000000c0c7808 */ /* 0x000fe20005800000 */
[----:B------:R-:W-:Y:S01]  /*3c60*/  IMAD.IADD R16, R22, 0x1, -R40 ;  /* 0x0000000116107824 */ /* 0x000fe200078e0a28 */
[-C--:B------:R-:W-:Y:S01]  /*3c70*/  ISETP.GE.AND P4, PT, R8, R0.reuse, PT ;  /* 0x000000000800720c */ /* 0x080fe20003f86270 */
[C---:B------:R-:W-:Y:S01]  /*3c80*/  IMAD.IADD R8, R37.reuse, 0x1, -R8 ;  /* 0x0000000125087824 */ /* 0x040fe200078e0a08 */
[----:B------:R-:W-:Y:S01]  /*3c90*/  ISETP.GE.AND P3, PT, R4, R0, PT ;  /* 0x000000000400720c */ /* 0x000fe20003f66270 */
[C---:B------:R-:W-:Y:S02]  /*3ca0*/  IMAD.IADD R4, R37.reuse, 0x1, -R4 ;  /* 0x0000000125047824 */ /* 0x040fe400078e0a04 */
[C---:B------:R-:W-:Y:S02]  /*3cb0*/  IMAD.IADD R111, R37.reuse, 0x1, -R41 ;  /* 0x00000001256f7824 */ /* 0x040fe400078e0a29 */
[C---:B------:R-:W-:Y:S02]  /*3cc0*/  IMAD.IADD R112, R37.reuse, 0x1, -R40 ;  /* 0x0000000125707824 */ /* 0x040fe400078e0a28 */
[----:B------:R-:W-:Y:S01]  /*3cd0*/  IMAD.IADD R110, R37, 0x1, -R44 ;  /* 0x00000001256e7824 */ /* 0x000fe200078e0a2c */
[----:B------:R-:W-:-:S02]  /*3ce0*/  IABS R10, R10 ;  /* 0x0000000a000a7213 */ /* 0x000fc40000000000 */
[----:B------:R-:W-:Y:S02]  /*3cf0*/  IABS R9, R9 ;  /* 0x0000000900097213 */ /* 0x000fe40000000000 */
[----:B------:R-:W-:Y:S02]  /*3d00*/  IABS R16, R16 ;  /* 0x0000001000107213 */ /* 0x000fe40000000000 */
[----:B------:R-:W-:Y:S02]  /*3d10*/  IABS R8, R8 ;  /* 0x0000000800087213 */ /* 0x000fe40000000000 */
        /* <DEDUP_REMOVED lines=8> */
[----:B------:R-:W-:-:S02]  /*3da0*/  I2FP.F32.S32 R16, R16 ;  /* 0x0000001000107245 */ /* 0x000fc40000201400 */
[----:B------:R-:W-:Y:S02]  /*3db0*/  I2FP.F32.S32 R8, R8 ;  /* 0x0000000800087245 */ /* 0x000fe40000201400 */
[----:B------:R-:W-:Y:S02]  /*3dc0*/  I2FP.F32.S32 R4, R4 ;  /* 0x0000000400047245 */ /* 0x000fe40000201400 */
        /* <DEDUP_REMOVED lines=8> */
[C---:B------:R-:W-:Y:S01]  /*3e50*/  FFMA.FTZ R8, -R3.reuse, R8, R38 ;  /* 0x0000000803087223 */ /* 0x040fe20000010126 */
[C---:B------:R-:W-:Y:S01]  /*3e60*/  FFMA.FTZ R39, -R3.reuse, R4, R39 ;  /* 0x0000000403277223 */ /* 0x040fe20000010127 */
[C---:B------:R-:W-:Y:S01]  /*3e70*/  FFMA.FTZ R111, -R3.reuse, R111, R15 ;  /* 0x0000006f036f7223 */ /* 0x040fe2000001010f */
[C---:B------:R-:W-:Y:S01]  /*3e80*/  FFMA.FTZ R112, -R3.reuse, R112, R30 ;  /* 0x0000007003707223 */ /* 0x040fe2000001011e */
[----:B------:R-:W-:Y:S01]  /*3e90*/  FFMA.FTZ R110, -R3, R110, R14 ;  /* 0x0000006e036e7223 */ /* 0x000fe2000001010e */
[----:B------:R-:W-:-:S02]  /*3ea0*/  LOP3.LUT R38, R33, 0x29, R34, 0xfe, !PT ;  /* 0x0000002921267812 */ /* 0x000fc400078efe22 */
[C-C-:B------:R-:W-:Y:S02]  /*3eb0*/  LOP3.LUT R30, R33.reuse, 0x30, R34.reuse, 0xfe, !PT ;  /* 0x00000030211e7812 */ /* 0x140fe400078efe22 */
[C-C-:B------:R-:W-:Y:S02]  /*3ec0*/  LOP3.LUT R28, R33.reuse, 0x31, R34.reuse, 0xfe, !PT ;  /* 0x00000031211c7812 */ /* 0x140fe400078efe22 */
[--C-:B------:R-:W-:Y:S01]  /*3ed0*/  LOP3.LUT R15, R33, 0x38, R34.reuse, 0xfe, !PT ;  /* 0x00000038210f7812 */ /* 0x100fe200078efe22 */
[----:B------:R-:W-:Y:S01]  /*3ee0*/  FFMA.FTZ R23, -R3, R23, R45 ;  /* 0x0000001703177223 */ /* 0x000fe2000001012d */
[----:B------:R-:W-:Y:S01]  /*3ef0*/  LOP3.LUT R14, R33, 0x39, R34, 0xfe, !PT ;  /* 0x00000039210e7812 */ /* 0x000fe200078efe22 */
[----:B------:R-:W-:Y:S01]  /*3f00*/  FFMA.FTZ R7, -R3, R7, R47 ;  /* 0x0000000703077223 */ /* 0x000fe2000001012f */
[----:B------:R-:W-:Y:S02]  /*3f10*/  FSEL R6, R6, -INF , !P1 ;  /* 0xff80000006067808 */ /* 0x000fe40004800000 */
[----:B------:R-:W-:-:S02]  /*3f20*/  FSEL R10, R10, -INF , !P1 ;  /* 0xff8000000a0a7808 */ /* 0x000fc40004800000 */
[----:B------:R-:W-:Y:S02]  /*3f30*/  FSEL R5, R5, -INF , !P0 ;  /* 0xff80000005057808 */ /* 0x000fe40004000000 */
[----:B------:R-:W-:Y:S02]  /*3f40*/  FSEL R9, R9, -INF , !P0 ;  /* 0xff80000009097808 */ /* 0x000fe40004000000 */
[----:B------:R-:W-:Y:S01]  /*3f50*/  FSEL R4, R19, -INF , !P4 ;  /* 0xff80000013047808 */ /* 0x000fe20006000000 */
[C---:B------:R-:W-:Y:S01]  /*3f60*/  IMAD.IADD R42, R22.reuse, 0x1, -R38 ;  /* 0x00000001162a7824 */ /* 0x040fe200078e0a26 */
[-C--:B------:R-:W-:Y:S01]  /*3f70*/  ISETP.GE.AND P1, PT, R41, R0.reuse, PT ;  /* 0x000000002900720c */ /* 0x080fe20003f26270 */
[----:B------:R-:W-:Y:S01]  /*3f80*/  IMAD.IADD R41, R22, 0x1, -R30 ;  /* 0x0000000116297824 */ /* 0x000fe200078e0a1e */
[----:B------:R-:W-:Y:S01]  /*3f90*/  ISETP.GE.AND P0, PT, R40, R0, PT ;  /* 0x000000002800720c */ /* 0x000fe20003f06270 */
[C---:B------:R-:W-:Y:S01]  /*3fa0*/  IMAD.IADD R40, R22.reuse, 0x1, -R28 ;  /* 0x0000000116287824 */ /* 0x040fe200078e0a1c */
[----:B------:R-:W-:Y:S01]  /*3fb0*/  FSEL R19, R39, -INF , !P3 ;  /* 0xff80000027137808 */ /* 0x000fe20005800000 */
[----:B------:R-:W-:Y:S01]  /*3fc0*/  IMAD.IADD R39, R22, 0x1, -R15 ;  /* 0x0000000116277824 */ /* 0x000fe200078e0a0f */
[----:B------:R-:W-:Y:S01]  /*3fd0*/  FSEL R8, R8, -INF , !P4 ;  /* 0xff80000008087808 */ /* 0x000fe20006000000 */
[----:B------:R-:W-:Y:S01]  /*3fe0*/  IMAD.IADD R22, R22, 0x1, -R14 ;  /* 0x0000000116167824 */ /* 0x000fe200078e0a0e */
[----:B------:R-:W-:-:S02]  /*3ff0*/  FSEL R23, R23, -INF , !P2 ;  /* 0xff80000017177808 */ /* 0x000fc40005000000 */
[----:B------:R-:W-:Y:S02]  /*4000*/  FSEL R7, R7, -INF , !P2 ;  /* 0xff80000007077808 */ /* 0x000fe40005000000 */
[-C--:B------:R-:W-:Y:S01]  /*4010*/  ISETP.GE.AND P4, PT, R38, R0.reuse, PT ;  /* 0x000000002600720c */ /* 0x080fe20003f86270 */
[----:B------:R-:W-:Y:S01]  /*4020*/  IMAD.IADD R38, R37, 0x1, -R38 ;  /* 0x0000000125267824 */ /* 0x000fe200078e0a26 */
[----:B------:R-:W-:Y:S02]  /*4030*/  FSEL R11, R11, -INF , !P3 ;  /* 0xff8000000b0b7808 */ /* 0x000fe40005800000 */
[-C--:B------:R-:W-:Y:S02]  /*4040*/  ISETP.GE.AND P2, PT, R44, R0.reuse, PT ;  /* 0x000000002c00720c */ /* 0x080fe40003f46270 */
[----:B------:R-:W-:Y:S01]  /*4050*/  ISETP.GE.AND P3, PT, R30, R0, PT ;  /* 0x000000001e00720c */ /* 0x000fe20003f66270 */
[----:B------:R-:W-:Y:S01]  /*4060*/  IMAD.IADD R30, R37, 0x1, -R30 ;  /* 0x00000001251e7824 */ /* 0x000fe200078e0a1e */
[----:B------:R-:W-:-:S02]  /*4070*/  IABS R22, R22 ;  /* 0x0000001600167213 */ /* 0x000fc40000000000 */
[----:B------:R-:W-:Y:S02]  /*4080*/  FSEL R18, R18, -INF , !P2 ;  /* 0xff80000012127808 */ /* 0x000fe40005000000 */
[----:B------:R-:W-:Y:S02]  /*4090*/  FSEL R110, R110, -INF , !P2 ;  /* 0xff8000006e6e7808 */ /* 0x000fe40005000000 */
[----:B------:R-:W-:Y:S02]  /*40a0*/  FSEL R17, R17, -INF , !P1 ;  /* 0xff80000011117808 */ /* 0x000fe40004800000 */
[----:B------:R-:W-:Y:S02]  /*40b0*/  FSEL R111, R111, -INF , !P1 ;  /* 0xff8000006f6f7808 */ /* 0x000fe40004800000 */
[----:B------:R-:W-:Y:S02]  /*40c0*/  FSEL R16, R16, -INF , !P0 ;  /* 0xff80000010107808 */ /* 0x000fe40004000000 */
[----:B------:R-:W-:-:S02]  /*40d0*/  FSEL R112, R112, -INF , !P0 ;  /* 0xff80000070707808 */ /* 0x000fc40004000000 */
[-C--:B------:R-:W-:Y:S01]  /*40e0*/  ISETP.GE.AND P2, PT, R28, R0.reuse, PT ;  /* 0x000000001c00720c */ /* 0x080fe20003f46270 */
[----:B------:R-:W-:Y:S01]  /*40f0*/  IMAD.IADD R28, R37, 0x1, -R28 ;  /* 0x00000001251c7824 */ /* 0x000fe200078e0a1c */
[-C--:B------:R-:W-:Y:S01]  /*4100*/  ISETP.GE.AND P1, PT, R15, R0.reuse, PT ;  /* 0x000000000f00720c */ /* 0x080fe20003f26270 */
[C---:B------:R-:W-:Y:S01]  /*4110*/  IMAD.IADD R15, R37.reuse, 0x1, -R15 ;  /* 0x00000001250f7824 */ /* 0x040fe200078e0a0f */
[----:B------:R-:W-:Y:S01]  /*4120*/  ISETP.GE.AND P0, PT, R14, R0, PT ;  /* 0x000000000e00720c */ /* 0x000fe20003f06270 */
[----:B------:R-:W-:Y:S01]  /*4130*/  IMAD.IADD R14, R37, 0x1, -R14 ;  /* 0x00000001250e7824 */ /* 0x000fe200078e0a0e */
[----:B------:R-:W-:Y:S02]  /*4140*/  IABS R38, R38 ;  /* 0x0000002600267213 */ /* 0x000fe40000000000 */
[----:B------:R-:W-:Y:S02]  /*4150*/  IABS R30, R30 ;  /* 0x0000001e001e7213 */ /* 0x000fe40000000000 */
[----:B------:R-:W-:-:S02]  /*4160*/  I2FP.F32.S32 R37, R22 ;  /* 0x0000001600257245 */ /* 0x000fc40000201400 */
[----:B------:R-:W-:Y:S02]  /*4170*/  FMNMX3.FTZ R22, R21, R36, R35, !PT ;  /* 0x0000002415167276 */ /* 0x000fe40007810023 */
[----:B------:R-:W-:Y:S02]  /*4180*/  IABS R41, R41 ;  /* 0x0000002900297213 */ /* 0x000fe40000000000 */
[----:B------:R-:W-:Y:S02]  /*4190*/  I2FP.F32.S32 R38, R38 ;  /* 0x0000002600267245 */ /* 0x000fe40000201400 */
[----:B------:R-:W-:Y:S02]  /*41a0*/  IABS R42, R42 ;  /* 0x0000002a002a7213 */ /* 0x000fe40000000000 */
[----:B------:R-:W-:Y:S02]  /*41b0*/  I2FP.F32.S32 R30, R30 ;  /* 0x0000001e001e7245 */ /* 0x000fe40000201400 */
[----:B------:R-:W-:-:S02]  /*41c0*/  IABS R39, R39 ;  /* 0x0000002700277213 */ /* 0x000fc40000000000 */
[----:B------:R-:W-:Y:S01]  /*41d0*/  FMNMX3.FTZ R22, R22, R23, R6, !PT ;  /* 0x0000001716167276 */ /* 0x000fe20007810006 */
[C---:B------:R-:W-:Y:S01]  /*41e0*/  FFMA.FTZ R31, -R3.reuse, R38, R31 ;  /* 0x00000026031f7223 */ /* 0x040fe2000001011f */
[----:B------:R-:W-:Y:S01]  /*41f0*/  I2FP.F32.S32 R41, R41 ;  /* 0x0000002900297245 */ /* 0x000fe20000201400 */
[C---:B------:R-:W-:Y:S01]  /*4200*/  FFMA.FTZ R38, -R3.reuse, R30, R26 ;  /* 0x0000001e03267223 */ /* 0x040fe2000001011a */
[----:B------:R-:W-:Y:S02]  /*4210*/  IABS R40, R40 ;  /* 0x0000002800287213 */ /* 0x000fe40000000000 */
[----:B------:R-:W-:Y:S02]  /*4220*/  I2FP.F32.S32 R42, R42 ;  /* 0x0000002a002a7245 */ /* 0x000fe40000201400 */
[----:B------:R-:W-:Y:S02]  /*4230*/  I2FP.F32.S32 R39, R39 ;  /* 0x0000002700277245 */ /* 0x000fe40000201400 */
[----:B------:R-:W-:Y:S01]  /*4240*/  FMNMX3.FTZ R26, R22, R5, R4, !PT ;  /* 0x00000005161a7276 */ /* 0x000fe20007810004 */
[C---:B------:R-:W-:Y:S01]  /*4250*/  FFMA.FTZ R24, -R3.reuse, R41, R24 ;  /* 0x0000002903187223 */ /* 0x040fe20000010118 */
[----:B------:R-:W-:Y:S01]  /*4260*/  I2FP.F32.S32 R40, R40 ;  /* 0x0000002800287245 */ /* 0x000fe20000201400 */
[C---:B------:R-:W-:Y:S01]  /*4270*/  FFMA.FTZ R29, -R3.reuse, R42, R29 ;  /* 0x0000002a031d7223 */ /* 0x040fe2000001011d */
[----:B------:R-:W-:Y:S01]  /*4280*/  FMNMX3.FTZ R26, R26, R11, R18, !PT ;  /* 0x0000000b1a1a7276 */ /* 0x000fe20007810012 */
[C---:B------:R-:W-:Y:S01]  /*4290*/  FFMA.FTZ R39, -R3.reuse, R39, R72 ;  /* 0x0000002703277223 */ /* 0x040fe20000010148 */
[----:B------:R-:W-:Y:S01]  /*42a0*/  FSEL R30, R24, -INF , !P3 ;  /* 0xff800000181e7808 */ /* 0x000fe20005800000 */
[----:B------:R-:W-:Y:S01]  /*42b0*/  FFMA.FTZ R25, -R3, R40, R25 ;  /* 0x0000002803197223 */ /* 0x000fe20000010119 */
[----:B------:R-:W-:-:S02]  /*42c0*/  FSEL R108, R29, -INF , !P4 ;  /* 0xff8000001d6c7808 */ /* 0x000fc40006000000 */
[----:B------:R-:W-:Y:S02]  /*42d0*/  FMNMX3.FTZ R24, R26, R17, R16, !PT ;  /* 0x000000111a187276 */ /* 0x000fe40007810010 */
[----:B------:R-:W-:Y:S01]  /*42e0*/  IABS R22, R28 ;  /* 0x0000001c00167213 */ /* 0x000fe20000000000 */
[----:B------:R-:W-:Y:S01]  /*42f0*/  FFMA.FTZ R37, -R3, R37, R73 ;  /* 0x0000002503257223 */ /* 0x000fe20000010149 */
[----:B------:R-:W-:Y:S02]  /*4300*/  FSEL R28, R39, -INF , !P1 ;  /* 0xff800000271c7808 */ /* 0x000fe40004800000 */
[----:B------:R-:W-:Y:S02]  /*4310*/  FMNMX3.FTZ R39, R13, R20, R12, !PT ;  /* 0x000000140d277276 */ /* 0x000fe4000781000c */
[----:B------:R-:W-:Y:S02]  /*4320*/  FSEL R29, R25, -INF , !P2 ;  /* 0xff800000191d7808 */ /* 0x000fe40005000000 */
[----:B------:R-:W-:-:S02]  /*4330*/  FMNMX3.FTZ R24, R24, R108, R30, !PT ;  /* 0x0000006c18187276 */ /* 0x000fc4000781001e */
[----:B------:R-:W-:Y:S02]  /*4340*/  IABS R14, R14 ;  /* 0x0000000e000e7213 */ /* 0x000fe40000000000 */
[----:B------:R-:W-:Y:S02]  /*4350*/  FMNMX3.FTZ R39, R39, R7, R10, !PT ;  /* 0x0000000727277276 */ /* 0x000fe4000781000a */
[----:B------:R-:W-:Y:S02]  /*4360*/  FSEL R26, R37, -INF , !P0 ;  /* 0xff800000251a7808 */ /* 0x000fe40004000000 */
[----:B------:R-:W-:Y:S02]  /*4370*/  FMNMX3.FTZ R24, R24, R29, R28, !PT ;  /* 0x0000001d18187276 */ /* 0x000fe4000781001c */
[----:B------:R-:W-:Y:S01]  /*4380*/  IABS R15, R15 ;  /* 0x0000000f000f7213 */ /* 0x000fe20000000000 */
[----:B------:R-:W-:Y:S01]  /*4390*/  IMAD.MOV.U32 R25, RZ, RZ, R14 ;  /* 0x000000ffff197224 */ /* 0x000fe200078e000e */
[----:B------:R-:W-:-:S02]  /*43a0*/  I2FP.F32.S32 R37, R22 ;  /* 0x0000001600257245 */ /* 0x000fc40000201400 */
[----:B------:R-:W-:Y:S02]  /*43b0*/  FMNMX3.FTZ R22, R39, R9, R8, !PT ;  /* 0x0000000927167276 */ /* 0x000fe40007810008 */
[----:B------:R-:W-:Y:S02]  /*43c0*/  FMNMX.FTZ R14, R26, R24, !PT ;  /* 0x000000181a0e7209 */ /* 0x000fe40007810000 */
[----:B------:R-:W-:Y:S02]  /*43d0*/  I2FP.F32.S32 R24, R15 ;  /* 0x0000000f00187245 */ /* 0x000fe40000201400 */
[----:B------:R-:W-:Y:S01]  /*43e0*/  FMNMX3.FTZ R22, R22, R19, R110, !PT ;  /* 0x0000001316167276 */ /* 0x000fe2000781006e */
[C---:B------:R-:W-:Y:S01]  /*43f0*/  FFMA.FTZ R27, -R3.reuse, R37, R27 ;  /* 0x00000025031b7223 */ /* 0x040fe2000001011b */
[----:B------:R-:W-:Y:S01]  /*4400*/  I2FP.F32.S32 R25, R25 ;  /* 0x0000001900197245 */ /* 0x000fe20000201400 */
[----:B------:R-:W-:Y:S01]  /*4410*/  FFMA.FTZ R74, -R3, R24, R74 ;  /* 0x00000018034a7223 */ /* 0x000fe2000001014a */
[----:B------:R-:W-:-:S02]  /*4420*/  FSEL R31, R31, -INF , !P4 ;  /* 0xff8000001f1f7808 */ /* 0x000fc40006000000 */
[----:B------:R-:W-:Y:S02]  /*4430*/  FSEL R24, R38, -INF , !P3 ;  /* 0xff80000026187808 */ /* 0x000fe40005800000 */
[----:B------:R-:W-:Y:S01]  /*4440*/  FMNMX3.FTZ R22, R22, R111, R112, !PT ;  /* 0x0000006f16167276 */ /* 0x000fe20007810070 */
[----:B------:R-:W-:Y:S01]  /*4450*/  FFMA.FTZ R75, -R3, R25, R75 ;  /* 0x00000019034b7223 */ /* 0x000fe2000001014b */
[----:B------:R-:W-:Y:S02]  /*4460*/  FSEL R25, R27, -INF , !P2 ;  /* 0xff8000001b197808 */ /* 0x000fe40005000000 */
[----:B------:R-:W-:Y:S02]  /*4470*/  FSEL R115, R74, -INF , !P1 ;  /* 0xff8000004a737808 */ /* 0x000fe40004800000 */
[----:B------:R-:W-:Y:S02]  /*4480*/  FMNMX3.FTZ R22, R22, R31, R24, !PT ;  /* 0x0000001f16167276 */ /* 0x000fe40007810018 */
        /* <DEDUP_REMOVED lines=9> */
[----:B------:R-:W-:Y:S02]  /*4520*/  LOP3.LUT R117, R89, 0x120, R90, 0xf8, !PT ;  /* 0x0000012059757812 */ /* 0x000fe400078ef85a */
[----:B-1----:R-:W-:-:S04]  /*4530*/  FMNMX.FTZ R87, R15, R87, !PT ;  /* 0x000000570f577209 */ /* 0x002fc80007810000 */
[----:B------:R-:W-:Y:S01]  /*4540*/  FSETP.NEU.FTZ.AND P0, PT, R87, -INF , PT ;  /* 0xff8000005700780b */ /* 0x000fe20003f1d000 */
[----:B---3--:R-:W-:Y:S01]  /*4550*/  FMUL.FTZ R27, R106, R87 ;  /* 0x000000576a1b7220 */ /* 0x008fe20000410000 */
[----:B--2---:R-:W-:-:S04]  /*4560*/  FMNMX.FTZ R86, R14, R86, !PT ;  /* 0x000000560e567209 */ /* 0x004fc80007810000 */
[----:B------:R-:W-:Y:S02]  /*4570*/  FSEL R27, R27, RZ, P0 ;  /* 0x000000ff1b1b7208 */ /* 0x000fe40000000000 */
[----:B------:R-:W-:Y:S01]  /*4580*/  FSETP.NEU.FTZ.AND P0, PT, R86, -INF , PT ;  /* 0xff8000005600780b */ /* 0x000fe20003f1d000 */
[----:B------:R-:W-:Y:S01]  /*4590*/  FMUL.FTZ R113, R106, R86 ;  /* 0x000000566a717220 */ /* 0x000fe20000410000 */
[----:B------:R-:W-:-:S04]  /*45a0*/  IMAD R117, R117, 0x2, R132 ;  /* 0x0000000275757824 */ /* 0x000fc800078e0284 */
[----:B------:R-:W-:Y:S01]  /*45b0*/  FSEL R113, R113, RZ, P0 ;  /* 0x000000ff71717208 */ /* 0x000fe20000000000 */
[----:B------:R-:W1:Y:S04]  /*45c0*/  LDSM.16.MT88.4 R76, [R117+0x6000] ;  /* 0x00600000754c783b */ /* 0x000e680000004200 */
[-C--:B------:R-:W-:Y:S01]  /*45d0*/  FFMA.FTZ R103, R13, R106.reuse, -R113 ;  /* 0x0000006a0d677223 */ /* 0x080fe20000010871 */
[----:B------:R-:W-:Y:S02]  /*45e0*/  VIADD R13, R117, 0x6000 ;  /* 0x00006000750d7836 */ /* 0x000fe40000000000 */
[-CC-:B------:R-:W-:Y:S01]  /*45f0*/  FFMA.FTZ R101, R21, R106.reuse, -R27.reuse ;  /* 0x0000006a15657223 */ /* 0x180fe2000001081b */
[----:B------:R-:W-:Y:S02]  /*4600*/  VIADD R104, R117, 0x6020 ;  /* 0x0000602075687836 */ /* 0x000fe40000000000 */
[----:B------:R-:W-:Y:S01]  /*4610*/  FFMA.FTZ R100, R36, R106, -R27 ;  /* 0x0000006a24647223 */ /* 0x000fe2000001081b */
[----:B------:R-:W-:-:S02]  /*4620*/  @P6 VIADD R104, R13, 0xffffffe0 ;  /* 0xffffffe00d686836 */ /* 0x000fc40000000000 */
[-CC-:B------:R-:W-:Y:S01]  /*4630*/  FFMA.FTZ R95, R35, R106.reuse, -R27.reuse ;  /* 0x0000006a235f7223 */ /* 0x180fe2000001081b */
[-C--:B------:R-:W-:Y:S01]  /*4640*/  FFMA.FTZ R94, R23, R106.reuse, -R27 ;  /* 0x0000006a175e7223 */ /* 0x080fe2000001081b */
[-CC-:B------:R-:W-:Y:S01]  /*4650*/  FFMA.FTZ R102, R20, R106.reuse, -R113.reuse ;  /* 0x0000006a14667223 */ /* 0x180fe20000010871 */
[----:B------:R-:W-:Y:S01]  /*4660*/  LDSM.16.MT88.4 R48, [R117+0x7000] ;  /* 0x007000007530783b */ /* 0x000fe20000004200 */
[-CC-:B------:R-:W-:Y:S01]  /*4670*/  FFMA.FTZ R99, R12, R106.reuse, -R113.reuse ;  /* 0x0000006a0c637223 */ /* 0x180fe20000010871 */
[-C--:B------:R-:W-:Y:S02]  /*4680*/  FFMA.FTZ R98, R7, R106.reuse, -R113 ;  /* 0x0000006a07627223 */ /* 0x080fe40000010871 */
[----:B------:R-:W2:Y:S01]  /*4690*/  LDSM.16.MT88.4 R40, [R104] ;  /* 0x000000006828783b */ /* 0x000ea20000004200 */
[-CC-:B------:R-:W-:Y:S01]  /*46a0*/  FFMA.FTZ R91, R6, R106.reuse, -R27.reuse ;  /* 0x0000006a065b7223 */ /* 0x180fe2000001081b */
[-CC-:B------:R-:W-:Y:S01]  /*46b0*/  FFMA.FTZ R90, R5, R106.reuse, -R27.reuse ;  /* 0x0000006a055a7223 */ /* 0x180fe2000001081b */
[-CC-:B------:R-:W-:Y:S01]  /*46c0*/  FFMA.FTZ R89, R4, R106.reuse, -R27.reuse ;  /* 0x0000006a04597223 */ /* 0x180fe2000001081b */
[----:B------:R-:W3:Y:S04]  /*46d0*/  LDSM.16.MT88.4 R56, [R104+0x1000] ;  /* 0x001000006838783b */ /* 0x000ee80000004200 */
[----:B------:R-:W4:Y:S04]  /*46e0*/  LDSM.16.MT88.4 R60, [R117+0x8000] ;  /* 0x00800000753c783b */ /* 0x000f280000004200 */
[----:B------:R-:W5:Y:S01]  /*46f0*/  LDSM.16.MT88.4 R4, [R104+0x2000] ;  /* 0x002000006804783b */ /* 0x000f620000004200 */
[----:B------:R-:W-:Y:S03]  /*4700*/  MUFU.EX2 R101, R101 ;  /* 0x0000006500657308 */ /* 0x000fe60000000800 */
[----:B------:R-:W5:Y:S05]  /*4710*/  LDSM.16.MT88.4 R12, [R117+0x6400] ;  /* 0x00640000750c783b */ /* 0x000f6a0000004200 */
[----:B------:R-:W1:Y:S08]  /*4720*/  MUFU.EX2 R100, R100 ;  /* 0x0000006400647308 */ /* 0x000e700000000800 */
[----:B------:R-:W-:Y:S01]  /*4730*/  MUFU.EX2 R103, R103 ;  /* 0x0000006700677308 */ /* 0x000fe20000000800 */
[-C--:B------:R-:W-:Y:S01]  /*4740*/  FFMA.FTZ R35, R11, R106.reuse, -R27 ;  /* 0x0000006a0b237223 */ /* 0x080fe2000001081b */
[-CC-:B------:R-:W-:Y:S01]  /*4750*/  FFMA.FTZ R93, R10, R106.reuse, -R113.reuse ;  /* 0x0000006a0a5d7223 */ /* 0x180fe20000010871 */
[-CC-:B------:R-:W-:Y:S01]  /*4760*/  FFMA.FTZ R97, R9, R106.reuse, -R113.reuse ;  /* 0x0000006a09617223 */ /* 0x180fe20000010871 */
[-CC-:B------:R-:W-:Y:S01]  /*4770*/  FFMA.FTZ R92, R8, R106.reuse, -R113.reuse ;  /* 0x0000006a085c7223 */ /* 0x180fe20000010871 */
[----:B------:R-:W-:Y:S01]  /*4780*/  FFMA.FTZ R96, R19, R106, -R113 ;  /* 0x0000006a13607223 */ /* 0x000fe20000010871 */
[----:B------:R-:W5:Y:S02]  /*4790*/  LDSM.16.MT88.4 R8, [R104+0x400] ;  /* 0x000400006808783b */ /* 0x000f640000004200 */
[----:B------:R-:W-:Y:S02]  /*47a0*/  MUFU.EX2 R95, R95 ;  /* 0x0000005f005f7308 */ /* 0x000fe40000000800 */
[----:B------:R-:W-:Y:S06]  /*47b0*/  LDSM.16.MT88.4 R20, [R117+0x7400] ;  /* 0x007400007514783b */ /* 0x000fec0000004200 */
[----:B------:R-:W2:Y:S08]  /*47c0*/  MUFU.EX2 R94, R94 ;  /* 0x0000005e005e7308 */ /* 0x000eb00000000800 */
[----:B------:R-:W3:Y:S08]  /*47d0*/  MUFU.EX2 R102, R102 ;  /* 0x0000006600667308 */ /* 0x000ef00000000800 */
[----:B------:R-:W-:Y:S08]  /*47e0*/  MUFU.EX2 R99, R99 ;  /* 0x0000006300637308 */ /* 0x000ff00000000800 */
[----:B------:R-:W4:Y:S01]  /*47f0*/  MUFU.EX2 R98, R98 ;  /* 0x0000006200627308 */ /* 0x000f220000000800 */
[----:B-1----:R-:W-:-:S02]  /*4800*/  F2FP.F16.F32.PACK_AB R68, R100, R101 ;  /* 0x000000656444723e */ /* 0x002fc400000000ff */
[----:B--2---:R-:W-:Y:S02]  /*4810*/  F2FP.F16.F32.PACK_AB R70, R94, R95 ;  /* 0x0000005f5e46723e */ /* 0x004fe400000000ff */
[----:B---3--:R-:W-:-:S03]  /*4820*/  F2FP.F16.F32.PACK_AB R69, R102, R103 ;  /* 0x000000676645723e */ /* 0x008fc600000000ff */
[----:B------:R-:W-:Y:S01]  /*4830*/  MUFU.EX2 R91, R91 ;  /* 0x0000005b005b7308 */ /* 0x000fe20000000800 */
[----:B----4-:R-:W-:-:S07]  /*4840*/  F2FP.F16.F32.PACK_AB R71, R98, R99 ;  /* 0x000000636247723e */ /* 0x010fce00000000ff */
        /* <DEDUP_REMOVED lines=8> */
[----:B------:R-:W3:Y:S01]  /*48d0*/  MUFU.EX2 R96, R96 ;  /* 0x0000006000607308 */ /* 0x000ee20000000800 */
        /* <DEDUP_REMOVED lines=9> */
[----:B-1----:R-:W-:-:S02]  /*4970*/  F2FP.F16.F32.PACK_AB R4, R90, R91 ;  /* 0x0000005b5a04723e */ /* 0x002fc400000000ff */
[----:B--2---:R-:W-:-:S05]  /*4980*/  F2FP.F16.F32.PACK_AB R5, R97, R93 ;  /* 0x0000005d6105723e */ /* 0x004fca00000000ff */
[----:B------:R-:W-:Y:S01]  /*4990*/  HMMA.16816.F32 R68, R68, R6, RZ ;  /* 0x000000064444723c */ /* 0x000fe200000018ff */
[----:B------:R-:W-:Y:S02]  /*49a0*/  F2FP.F16.F32.PACK_AB R6, R35, R89 ;  /* 0x000000592306723e */ /* 0x000fe400000000ff */
[----:B---3--:R-:W-:-:S07]  /*49b0*/  F2FP.F16.F32.PACK_AB R7, R96, R92 ;  /* 0x0000005c6007723e */ /* 0x008fce00000000ff */
        /* <DEDUP_REMOVED lines=8> */
[----:B------:R-:W-:-:S02]  /*4a40*/  FFMA.FTZ R109, R16, R106, -R27 ;  /* 0x0000006a106d7223 */ /* 0x000fc4000001081b */
[----:B------:R-:W3:Y:S01]  /*4a50*/  LDSM.16.MT88.4 R16, [R104+0x2400] ;  /* 0x002400006810783b */ /* 0x000ee20000004200 */
[-C--:B------:R-:W-:Y:S01]  /*4a60*/  FFMA.FTZ R108, R108, R106.reuse, -R27 ;  /* 0x0000006a6c6c7223 */ /* 0x080fe2000001081b */
[-CC-:B------:R-:W-:Y:S01]  /*4a70*/  FFMA.FTZ R110, R110, R106.reuse, -R113.reuse ;  /* 0x0000006a6e6e7223 */ /* 0x180fe20000010871 */
[-CC-:B------:R-:W-:Y:S01]  /*4a80*/  FFMA.FTZ R111, R111, R106.reuse, -R113.reuse ;  /* 0x0000006a6f6f7223 */ /* 0x180fe20000010871 */
[-CC-:B------:R-:W-:Y:S01]  /*4a90*/  FFMA.FTZ R112, R112, R106.reuse, -R113.reuse ;  /* 0x0000006a70707223 */ /* 0x180fe20000010871 */
[-C--:B------:R-:W-:Y:S01]  /*4aa0*/  FFMA.FTZ R116, R31, R106.reuse, -R113 ;  /* 0x0000006a1f747223 */ /* 0x080fe20000010871 */
[C---:B-1----:R-:W-:Y:S08]  /*4ab0*/  HMMA.16816.F32 R52, R4.reuse, R12, R52 ;  /* 0x0000000c0434723c */ /* 0x042ff00000001834 */
[C---:B------:R-:W-:Y:S01]  /*4ac0*/  HMMA.16816.F32 R56, R4.reuse, R14, R56 ;  /* 0x0000000e0438723c */ /* 0x040fe20000001838 */
[----:B------:R-:W1:Y:S07]  /*4ad0*/  LDSM.16.MT88.4 R12, [R104+0x800] ;  /* 0x00080000680c783b */ /* 0x000e6e0000004200 */
        /* <DEDUP_REMOVED lines=11> */
[----:B------:R-:W-:Y:S01]  /*4b90*/  HMMA.16816.F32 R44, R4, R20, R44 ;  /* 0x00000014042c723c */ /* 0x000fe2000000182c */
[-CC-:B------:R-:W-:Y:S01]  /*4ba0*/  FFMA.FTZ R118, R30, R106.reuse, -R27.reuse ;  /* 0x0000006a1e767223 */ /* 0x180fe2000001081b */
[-CC-:B------:R-:W-:Y:S01]  /*4bb0*/  FFMA.FTZ R119, R29, R106.reuse, -R27.reuse ;  /* 0x0000006a1d777223 */ /* 0x180fe2000001081b */
[----:B------:R-:W-:-:S02]  /*4bc0*/  FFMA.FTZ R120, R28, R106, -R27 ;  /* 0x0000006a1c787223 */ /* 0x000fc4000001081b */
[----:B------:R-:W2:Y:S03]  /*4bd0*/  LDSM.16.MT88.4 R28, [R117+0x8800] ;  /* 0x00880000751c783b */ /* 0x000ea60000004200 */
[C---:B------:R-:W-:Y:S01]  /*4be0*/  HMMA.16816.F32 R48, R4.reuse, R22, R48 ;  /* 0x000000160430723c */ /* 0x040fe20000001830 */
[----:B------:R-:W2:Y:S07]  /*4bf0*/  LDSM.16.MT88.4 R20, [R117+0x6800] ;  /* 0x006800007514783b */ /* 0x000eae0000004200 */
[C---:B---3--:R-:W-:Y:S08]  /*4c00*/  HMMA.16816.F32 R64, R4.reuse, R16, R64 ;  /* 0x000000100440723c */ /* 0x048ff00000001840 */
[----:B------:R-:W-:Y:S01]  /*4c10*/  HMMA.16816.F32 R68, R4, R18, R68 ;  /* 0x000000120444723c */ /* 0x000fe20000001844 */
[----:B----4-:R-:W-:Y:S01]  /*4c20*/  F2FP.F16.F32.PACK_AB R4, R107, R105 ;  /* 0x000000696b04723e */ /* 0x010fe200000000ff */
        /* <DEDUP_REMOVED lines=14> */
[----:B------:R-:W-:Y:S01]  /*4d10*/  FFMA.FTZ R161, R114, R106, -R113 ;  /* 0x0000006a72a17223 */ /* 0x000fe20000010871 */
[----:B------:R-:W-:Y:S01]  /*4d20*/  MUFU.EX2 R118, R118 ;  /* 0x0000007600767308 */ /* 0x000fe20000000800 */
[C---:B------:R-:W-:Y:S01]  /*4d30*/  HMMA.16816.F32 R72, R4.reuse, R28, R72 ;  /* 0x0000001c0448723c */ /* 0x040fe20000001848 */
[----:B------:R-:W-:Y:S01]  /*4d40*/  FADD.FTZ R100, R101, R100 ;  /* 0x0000006465647221 */ /* 0x000fe20000010000 */
[----:B------:R-:W-:Y:S01]  /*4d50*/  FADD.FTZ R102, R103, R102 ;  /* 0x0000006667667221 */ /* 0x000fe20000010000 */
[----:B------:R-:W4:Y:S04]  /*4d60*/  LDSM.16.MT88.4 R24, [R117+0x6c00] ;  /* 0x006c00007518783b */ /* 0x000f280000004200 */
[----:B------:R-:W5:Y:S01]  /*4d70*/  MUFU.EX2 R119, R119 ;  /* 0x0000007700777308 */ /* 0x000f620000000800 */
[C---:B------:R-:W-:Y:S07]  /*4d80*/  HMMA.16816.F32 R60, R4.reuse, R30, R60 ;  /* 0x0000001e043c723c */ /* 0x040fee000000183c */
[----:B------:R-:W-:Y:S08]  /*4d90*/  MUFU.EX2 R120, R120 ;  /* 0x0000007800787308 */ /* 0x000ff00000000800 */
[----:B------:R-:W2:Y:S08]  /*4da0*/  MUFU.EX2 R162, R162 ;  /* 0x000000a200a27308 */ /* 0x000eb00000000800 */
[----:B------:R-:W-:Y:S08]  /*4db0*/  MUFU.EX2 R121, R121 ;  /* 0x0000007900797308 */ /* 0x000ff00000000800 */
[----:B------:R-:W4:Y:S08]  /*4dc0*/  MUFU.EX2 R122, R122 ;  /* 0x0000007a007a7308 */ /* 0x000f300000000800 */
[----:B------:R-:W-:Y:S08]  /*4dd0*/  MUFU.EX2 R115, R115 ;  /* 0x0000007300737308 */ /* 0x000ff00000000800 */
[----:B------:R-:W4:Y:S01]  /*4de0*/  MUFU.EX2 R161, R161 ;  /* 0x000000a100a17308 */ /* 0x000f220000000800 */
[----:B------:R-:W-:Y:S01]  /*4df0*/  HMMA.16816.F32 R80, R4, R20, R80 ;  /* 0x000000140450723c */ /* 0x000fe20000001850 */
[----:B------:R-:W-:Y:S01]  /*4e00*/  FADD.FTZ R100, R95, R100 ;  /* 0x000000645f647221 */ /* 0x000fe20000010000 */
[----:B------:R-:W-:-:S06]  /*4e10*/  FADD.FTZ R102, R99, R102 ;  /* 0x0000006663667221 */ /* 0x000fcc0000010000 */
[C---:B------:R-:W-:Y:S01]  /*4e20*/  HMMA.16816.F32 R76, R4.reuse, R22, R76 ;  /* 0x00000016044c723c */ /* 0x040fe2000000184c */
[----:B------:R-:W-:Y:S01]  /*4e30*/  FADD.FTZ R94, R94, R100 ;  /* 0x000000645e5e7221 */ /* 0x000fe20000010000 */
[----:B------:R-:W-:Y:S01]  /*4e40*/  FADD.FTZ R98, R98, R102 ;  /* 0x0000006662627221 */ /* 0x000fe20000010000 */
[----:B------:R-:W4:Y:S05]  /*4e50*/  LDSM.16.MT88.4 R20, [R117+0x7c00] ;  /* 0x007c00007514783b */ /* 0x000f2a0000004200 */
[C---:B---3--:R-:W-:Y:S08]  /*4e60*/  HMMA.16816.F32 R52, R4.reuse, R16, R52 ;  /* 0x000000100434723c */ /* 0x048ff00000001834 */
[C---:B------:R-:W-:Y:S08]  /*4e70*/  HMMA.16816.F32 R56, R4.reuse, R18, R56 ;  /* 0x000000120438723c */ /* 0x040ff00000001838 */
[C---:B-1----:R-:W-:Y:S08]  /*4e80*/  HMMA.16816.F32 R64, R4.reuse, R12, R64 ;  /* 0x0000000c0440723c */ /* 0x042ff00000001840 */
[----:B------:R-:W-:Y:S01]  /*4e90*/  HMMA.16816.F32 R68, R4, R14, R68 ;  /* 0x0000000e0444723c */ /* 0x000fe20000001844 */
[----:B-----5:R-:W-:Y:S01]  /*4ea0*/  F2FP.F16.F32.PACK_AB R4, R119, R118 ;  /* 0x000000767704723e */ /* 0x020fe200000000ff */
[----:B------:R-:W-:Y:S01]  /*4eb0*/  FADD.FTZ R94, R91, R94 ;  /* 0x0000005e5b5e7221 */ /* 0x000fe20000010000 */
[----:B--2---:R-:W-:Y:S01]  /*4ec0*/  F2FP.F16.F32.PACK_AB R6, R162, R120 ;  /* 0x00000078a206723e */ /* 0x004fe200000000ff */
[----:B------:R-:W-:Y:S01]  /*4ed0*/  FADD.FTZ R98, R93, R98 ;  /* 0x000000625d627221 */ /* 0x000fe20000010000 */
[----:B----4-:R-:W-:Y:S01]  /*4ee0*/  F2FP.F16.F32.PACK_AB R5, R122, R121 ;  /* 0x000000797a05723e */ /* 0x010fe200000000ff */
[----:B------:R-:W1:Y:S01]  /*4ef0*/  LDSM.16.MT88.4 R16, [R104+0xc00] ;  /* 0x000c00006810783b */ /* 0x000e620000004200 */
[----:B------:R-:W-:-:S03]  /*4f00*/  F2FP.F16.F32.PACK_AB R7, R161, R115 ;  /* 0x00000073a107723e */ /* 0x000fc600000000ff */
[----:B------:R-:W2:Y:S04]  /*4f10*/  LDSM.16.MT88.4 R12, [R104+0x1c00] ;  /* 0x001c0000680c783b */ /* 0x000ea80000004200 */
[----:B------:R-:W-:Y:S01]  /*4f20*/  HMMA.16816.F32 R72, R4, R8, R72 ;  /* 0x000000080448723c */ /* 0x000fe20000001848 */
        /* <DEDUP_REMOVED lines=24> */
[----:B------:R-:W-:Y:S01]  /*50b0*/  FADD.FTZ R162, R162, R108 ;  /* 0x0000006ca2a27221 */ /* 0x000fe20000010000 */
[----:B------:R-:W-:-:S06]  /*50c0*/  FADD.FTZ R161, R161, R116 ;  /* 0x00000074a1a17221 */ /* 0x000fcc0000010000 */
        /* <DEDUP_REMOVED lines=10> */
[----:B------:R-:W-:Y:S01]  /*5170*/  IMAD R0, R147, 0x40, R0 ;  /* 0x0000004093007824 */ /* 0x000fe200078e0200 */
[----:B------:R-:W-:Y:S01]  /*5180*/  LOP3.LUT R130, R130, 0x1f0, RZ, 0xc0, !PT ;  /* 0x000001f082827812 */ /* 0x000fe200078ec0ff */
[----:B------:R-:W-:Y:S01]  /*5190*/  IMAD.MOV.U32 R151, RZ, RZ, R33 ;  /* 0x000000ffff977224 */ /* 0x000fe200078e0021 */
[----:B------:R-:W-:Y:S01]  /*51a0*/  ISETP.NE.U32.AND P6, PT, R164, RZ, PT ;  /* 0x000000ffa400720c */ /* 0x000fe20003fc5070 */
[----:B------:R-:W-:Y:S01]  /*51b0*/  VIADD R150, R88, 0xfffffffe ;  /* 0xfffffffe58967836 */ /* 0x000fe20000000000 */
[----:B------:R-:W-:Y:S02]  /*51c0*/  IADD3 R0, PT, PT, R32, R0, R130 ;  /* 0x0000000020007210 */ /* 0x000fe40007ffe082 */
[----:B------:R-:W-:Y:S02]  /*51d0*/  ISETP.NE.AND.EX P6, PT, R165, RZ, PT, P6 ;  /* 0x000000ffa500720c */ /* 0x000fe40003fc5360 */
[----:B------:R-:W-:Y:S02]  /*51e0*/  IADD3 R0, PT, PT, -R34, R0, -R2 ;  /* 0x0000000022007210 */ /* 0x000fe40007ffe902 */
[----:B------:R-:W-:-:S02]  /*51f0*/  MOV R2, R87 ;  /* 0x0000005700027202 */ /* 0x000fc40000000f00 */
[C---:B------:R-:W-:Y:S01]  /*5200*/  IADD3 R148, PT, PT, -R88.reuse, 0x1, RZ ;  /* 0x0000000158947810 */ /* 0x040fe20007ffe1ff */
[----:B------:R-:W-:Y:S02]  /*5210*/  IMAD R149, R88, -0x40, R0 ;  /* 0xffffffc058957824 */ /* 0x000fe400078e0200 */
[----:B------:R-:W-:-:S03]  /*5220*/  IMAD.MOV.U32 R0, RZ, RZ, R86 ;  /* 0x000000ffff007224 */ /* 0x000fc600078e0056 */
[----:B------:R-:W-:-:S07]  /*5230*/  IADD3 R149, PT, PT, R149, 0x88, RZ ;  /* 0x0000008895957810 */ /* 0x000fce0007ffe0ff */
.L_x_8834:
[----:B------:R-:W-:Y:S04]  /*5240*/  DEPBAR.LE SB0, 0x0 ;  /* 0x000080000000791a */ /* 0x000fe80000000000 */
[----:B------:R-:W-:Y:S05]  /*5250*/  WARPSYNC.ALL ;  /* 0x0000000000007948 */ /* 0x000fea0003800000 */
[----:B------:R-:W-:Y:S01]  /*5260*/  BAR.SYNC.DEFER_BLOCKING 0x0 ;  /* 0x0000000000007b1d */ /* 0x000fe20000010000 */
[----:B------:R-:W-:Y:S02]  /*5270*/  @!P6 IMAD.MOV.U32 R7, RZ, RZ, RZ ;  /* 0x000000ffff07e224 */ /* 0x000fe400078e00ff */
[----:B------:R-:W-:Y:S02]  /*5280*/  IMAD.MOV.U32 R5, RZ, RZ, R158 ;  /* 0x000000ffff057224 */ /* 0x000fe400078e009e */
[----:B------:R-:W-:Y:S01]  /*5290*/  IMAD.MOV.U32 R4, RZ, RZ, R159 ;  /* 0x000000ffff047224 */ /* 0x000fe200078e009f */
        /* <DEDUP_REMOVED lines=11> */
[----:B------:R-:W-:Y:S04]  /*5350*/  @!P6 SHF.R.S64 R7, R7, 0x1f, R6 ;  /* 0x0000001f0707e819 */ /* 0x000fe80000001006 */
[----:B------:R-:W-:Y:S04]  /*5360*/  @!P6 IADD3 R7, P0, PT, R158, R7, RZ ;  /* 0x000000079e07e210 */ /* 0x000fe80007f1e0ff */
[----:B------:R-:W-:Y:S01]  /*5370*/  @!P6 LEA.HI.X.SX32 R6, R6, R159, 0x1, P0 ;  /* 0x0000009f0606e211 */ /* 0x000fe200000f0eff */
[----:B------:R-:W-:Y:S04]  /*5380*/  @!P6 IMAD.MOV.U32 R158, RZ, RZ, R7 ;  /* 0x000000ffff9ee224 */ /* 0x000fe800078e0007 */
[----:B------:R-:W-:Y:S01]  /*5390*/  @!P6 IMAD.MOV.U32 R159, RZ, RZ, R6 ;  /* 0x000000ffff9fe224 */ /* 0x000fe200078e0006 */
        /* <DEDUP_REMOVED lines=63> */
.L_x_8829:
[----:B------:R-:W-:Y:S05]  /*5790*/  BSYNC.RECONVERGENT B0 ;  /* 0x0000000000007941 */ /* 0x000fea0003800200 */
.L_x_8828:
[----:B------:R-:W1:Y:S01]  /*57a0*/  S2UR UR6, SR_CgaCtaId ;  /* 0x00000000000679c3 */ /* 0x000e620000008800 */
[----:B------:R-:W-:Y:S01]  /*57b0*/  UMOV UR7, 0x400 ;  /* 0x0000040000077882 */ /* 0x000fe20000000000 */
[----:B------:R-:W-:Y:S01]  /*57c0*/  LOP3.LUT R4, R137, 0x1f20, RZ, 0xc0, !PT ;  /* 0x00001f2089047812 */ /* 0x000fe200078ec0ff */
[C---:B------:R-:W-:Y:S01]  /*57d0*/  IMAD.SHL.U32 R131, R128.reuse, 0x10, RZ ;  /* 0x0000001080837824 */ /* 0x040fe200078e00ff */
[----:B------:R-:W-:Y:S01]  /*57e0*/  LOP3.LUT R163, R153, R136, RZ, 0x3c, !PT ;  /* 0x0000008899a37212 */ /* 0x000fe200078e3cff */
[----:B------:R-:W-:Y:S01]  /*57f0*/  IMAD.SHL.U32 R134, R128, 0x20, RZ ;  /* 0x0000002080867824 */ /* 0x000fe200078e00ff */
[-C--:B------:R-:W-:Y:S01]  /*5800*/  ISETP.GE.AND P5, PT, R136, R152.reuse, PT ;  /* 0x000000988800720c */ /* 0x080fe20003fa6270 */
        /* <DEDUP_REMOVED lines=13> */
[C---:B------:R-:W-:Y:S02]  /*58e0*/  LOP3.LUT R7, R131.reuse, 0x100, RZ, 0xc0, !PT ;  /* 0x0000010083077812 */ /* 0x040fe400078ec0ff */
[----:B------:R-:W-:Y:S02]  /*58f0*/  LOP3.LUT R133, R130, 0x8, RZ, 0xc0, !PT ;  /* 0x0000000882857812 */ /* 0x000fe400078ec0ff */
[----:B------:R-:W-:Y:S01]  /*5900*/  LOP3.LUT R131, R131, 0x3e00, RZ, 0xc0, !PT ;  /* 0x00003e0083837812 */ /* 0x000fe200078ec0ff */
[----:B------:R-:W-:Y:S01]  /*5910*/  IMAD.U32 R132, RZ, RZ, UR6 ;  /* 0x00000006ff847e24 */ /* 0x000fe2000f8e00ff */
[----:B------:R-:W-:Y:S02]  /*5920*/  LOP3.LUT R5, R129, 0x18, RZ, 0xc0, !PT ;  /* 0x0000001881057812 */ /* 0x000fe400078ec0ff */
[----:B------:R-:W-:Y:S01]  /*5930*/  LOP3.LUT R6, R134, 0xc0, RZ, 0xc0, !PT ;  /* 0x000000c086067812 */ /* 0x000fe200078ec0ff */
[----:B------:R-:W-:Y:S01]  /*5940*/  IMAD R163, R163, 0x2, R132 ;  /* 0x00000002a3a37824 */ /* 0x000fe200078e0284 */
[--C-:B------:R-:W-:Y:S02]  /*5950*/  LOP3.LUT R133, R133, 0xc0, R134.reuse, 0xf8, !PT ;  /* 0x000000c085857812 */ /* 0x100fe400078ef886 */
[--C-:B------:R-:W-:Y:S02]  /*5960*/  LOP3.LUT R4, R131, 0x20, R134.reuse, 0xf8, !PT ;  /* 0x0000002083047812 */ /* 0x100fe400078ef886 */
[----:B------:R-:W-:Y:S01]  /*5970*/  @!PT LDS RZ, [RZ] ;  /* 0x00000000fffff984 */ /* 0x000fe20000000800 */
[----:B------:R-:W-:Y:S01]  /*5980*/  @!PT LDS RZ, [RZ] ;  /* 0x00000000fffff984 */ /* 0x000fe20000000800 */
[----:B------:R-:W-:Y:S01]  /*5990*/  @!PT LDS RZ, [RZ] ;  /* 0x00000000fffff984 */ /* 0x000fe20000000800 */
[----:B------:R-:W-:Y:S01]  /*59a0*/  @!P5 LDGSTS.E.BYPASS.LTC128B.128 [R163+0x6000], desc[UR4][R158.64] ;  /* 0x060000009ea3dfae */ /* 0x000fe2000b981a04 */
[----:B------:R-:W-:Y:S02]  /*59b0*/  LOP3.LUT R7, R7, 0x20, R134, 0xf8, !PT ;  /* 0x0000002007077812 */ /* 0x000fe400078ef886 */
[----:B------:R-:W-:Y:S01]  /*59c0*/  LOP3.LUT R6, R6, 0x8, R128, 0xf8, !PT ;  /* 0x0000000806067812 */ /* 0x000fe200078ef880 */
[----:B------:R-:W-:Y:S01]  /*59d0*/  @P5 STS.128 [R163+0x6000], RZ ;  /* 0x006000ffa3005388 */ /* 0x000fe20000000c00 */
[----:B------:R-:W-:Y:S02]  /*59e0*/  LOP3.LUT R133, R133, R5, RZ, 0x3c, !PT ;  /* 0x0000000585857212 */ /* 0x000fe400078e3cff */
[----:B------:R-:W-:Y:S01]  /*59f0*/  LOP3.LUT R4, R4, 0x100, R134, 0xf8, !PT ;  /* 0x0000010004047812 */ /* 0x000fe200078ef886 */
[----:B------:R-:W-:Y:S01]  /*5a00*/  @!PT LDS RZ, [RZ] ;  /* 0x00000000fffff984 */ /* 0x000fe20000000800 */
[----:B------:R-:W-:Y:S01]  /*5a10*/  @!PT LDS RZ, [RZ] ;  /* 0x00000000fffff984 */ /* 0x000fe20000000800 */
[----:B------:R-:W-:Y:S01]  /*5a20*/  @!PT LDS RZ, [RZ] ;  /* 0x00000000fffff984 */ /* 0x000fe20000000800 */
[----:B------:R-:W-:Y:S01]  /*5a30*/  @!P4 LDGSTS.E.BYPASS.LTC128B.128 [R163+0x7000], desc[UR4][R158.64+0x40] ;  /* 0x070000409ea3cfae */ /* 0x000fe2000b981a04 */
[----:B------:R-:W-:Y:S02]  /*5a40*/  LOP3.LUT R6, R7, R6, R5, 0xf6, !PT ;  /* 0x0000000607067212 */ /* 0x000fe400078ef605 */
[----:B------:R-:W-:Y:S01]  /*5a50*/  LOP3.LUT R4, R4, R133, RZ, 0xfc, !PT ;  /* 0x0000008504047212 */ /* 0x000fe200078efcff */
[----:B------:R-:W-:Y:S01]  /*5a60*/  @P4 STS.128 [R163+0x7000], RZ ;  /* 0x007000ffa3004388 */ /* 0x000fe20000000c00 */
[----:B------:R-:W-:Y:S01]  /*5a70*/  LOP3.LUT P0, RZ, R128, 0x4, RZ, 0xc0, !PT ;  /* 0x0000000480ff7812 */ /* 0x000fe2000780c0ff */
[--C-:B------:R-:W-:Y:S01]  /*5a80*/  IMAD R87, R6, 0x2, R132.reuse ;  /* 0x0000000206577824 */ /* 0x100fe200078e0284 */
[----:B------:R-:W-:Y:S01]  /*5a90*/  ISETP.NE.AND P1, PT, R148, RZ, PT ;  /* 0x000000ff9400720c */ /* 0x000fe20003f25270 */
[----:B------:R-:W-:Y:S01]  /*5aa0*/  @!PT LDS RZ, [RZ] ;  /* 0x00000000fffff984 */ /* 0x000fe20000000800 */
[----:B------:R-:W-:Y:S01]  /*5ab0*/  @!PT LDS RZ, [RZ] ;  /* 0x00000000fffff984 */ /* 0x000fe20000000800 */
[----:B------:R-:W-:Y:S01]  /*5ac0*/  @!PT LDS RZ, [RZ] ;  /* 0x00000000fffff984 */ /* 0x000fe20000000800 */
[----:B------:R-:W-:Y:S01]  /*5ad0*/  @!P3 LDGSTS.E.BYPASS.LTC128B.128 [R163+0x8000], desc[UR4][R158.64+0x80] ;  /* 0x080000809ea3bfae */ /* 0x000fe2000b981a04 */
[----:B------:R-:W-:Y:S01]  /*5ae0*/  IMAD R125, R4, 0x2, R132 ;  /* 0x00000002047d7824 */ /* 0x000fe200078e0284 */
[----:B------:R-:W-:Y:S02]  /*5af0*/  SEL R124, R124, 0xffffffe0, !P0 ;  /* 0xffffffe07c7c7807 */ /* 0x000fe40004000000 */
[----:B------:R-:W-:Y:S03]  /*5b00*/  @P3 STS.128 [R163+0x8000], RZ ;  /* 0x008000ffa3003388 */ /* 0x000fe60000000c00 */
[--C-:B------:R-:W-:Y:S01]  /*5b10*/  IMAD.IADD R86, R125, 0x1, R124.reuse ;  /* 0x000000017d567824 */ /* 0x100fe200078e027c */
        /* <DEDUP_REMOVED lines=26> */
[----:B------:R-:W5:Y:S04]  /*5cc0*/  LDSM.16.M88.4 R108, [R124+0x3c00] ;  /* 0x003c00007c6c783b */ /* 0x000f680000000200 */
        /* <DEDUP_REMOVED lines=33> */
[----:B------:R-:W5:Y:S07]  /*5ee0*/  LDSM.16.M88.4 R120, [R87+0x5000] ;  /* 0x005000005778783b */ /* 0x000f6e0000000200 */
[C---:B--2---:R-:W-:Y:S08]  /*5ef0*/  HMMA.16816.F32 R28, R88.reuse, R96, R28 ;  /* 0x00000060581c723c */ /* 0x044ff0000000181c */
[----:B------:R-:W-:Y:S01]  /*5f00*/  HMMA.16816.F32 R32, R88, R98, R32 ;  /* 0x000000625820723c */ /* 0x000fe20000001820 */
[----:B------:R-:W2:Y:S04]  /*5f10*/  LDSM.16.M88.4 R88, [R87+0x5400] ;  /* 0x005400005758783b */ /* 0x000ea80000000200 */
[----:B------:R-:W2:Y:S03]  /*5f20*/  LDSM.16.M88.4 R96, [R87+0x5800] ;  /* 0x005800005760783b */ /* 0x000ea60000000200 */
        /* <DEDUP_REMOVED lines=9> */
[C---:B-1----:R-:W-:Y:S08]  /*5fc0*/  HMMA.16816.F32 R28, R92.reuse, R112, R28 ;  /* 0x000000705c1c723c */ /* 0x042ff0000000181c */
[----:B------:R-:W-:Y:S01]  /*5fd0*/  HMMA.16816.F32 R32, R92, R114, R32 ;  /* 0x000000725c20723c */ /* 0x000fe20000001820 */
[----:B------:R-:W1:Y:S04]  /*5fe0*/  LDSM.16.M88.4 R92, [R86+0x2000] ;  /* 0x00200000565c783b */ /* 0x000e680000000200 */
[----:B------:R-:W4:Y:S03]  /*5ff0*/  LDSM.16.M88.4 R112, [R124+0x5800] ;  /* 0x005800007c70783b */ /* 0x000f260000000200 */
[C---:B-----5:R-:W-:Y:S01]  /*6000*/  HMMA.16816.F32 R4, R116.reuse, R120, R4 ;  /* 0x000000787404723c */ /* 0x060fe20000001804 */
[----:B------:R-:W5:Y:S01]  /*6010*/  LDSM.16.M88.4 R124, [R124+0x5c00] ;  /* 0x005c00007c7c783b */ /* 0x000f620000000200 */
[----:B------:R-:W-:Y:S04]  /*6020*/  DEPBAR.LE SB0, 0x0 ;  /* 0x000080000000791a */ /* 0x000fe80000000000 */
[----:B------:R-:W-:Y:S02]  /*6030*/  BAR.SYNC.DEFER_BLOCKING 0x0 ;  /* 0x0000000000007b1d */ /* 0x000fe40000010000 */
[C---:B------:R-:W-:Y:S08]  /*6040*/  HMMA.16816.F32 R8, R116.reuse, R122, R8 ;  /* 0x0000007a7408723c */ /* 0x040ff00000001808 */
[C---:B--2---:R-:W-:Y:S08]  /*6050*/  HMMA.16816.F32 R12, R116.reuse, R88, R12 ;  /* 0x00000058740c723c */ /* 0x044ff0000000180c */
        /* <DEDUP_REMOVED lines=9> */
[C---:B----4-:R-:W-:Y:S08]  /*60f0*/  HMMA.16816.F32 R20, R92.reuse, R112, R20 ;  /* 0x000000705c14723c */ /* 0x050ff00000001814 */
        /* <DEDUP_REMOVED lines=81> */
.L_x_8833:
[----:B------:R-:W-:Y:S05]  /*6610*/  BSYNC.RECONVERGENT B0 ;  /* 0x0000000000007941 */ /* 0x000fea0003800200 */
.L_x_8832:
[--C-:B------:R-:W-:Y:S01]  /*6620*/  @!P5 IMAD.MOV.U32 R86, RZ, RZ, R143.reuse ;  /* 0x000000ffff56d224 */ /* 0x100fe200078e008f */
[CC--:B------:R-:W-:Y:S01]  /*6630*/  @!P5 LEA R90, P1, R140.reuse, R143.reuse, 0x1 ;  /* 0x0000008f8c5ad211 */ /* 0x0c0fe200078208ff */
[--C-:B------:R-:W-:Y:S01]  /*6640*/  @!P5 IMAD.MOV.U32 R87, RZ, RZ, R142.reuse ;  /* 0x000000ffff57d224 */ /* 0x100fe200078e008e */
[CC--:B------:R-:W-:Y:S01]  /*6650*/  @!P4 LEA R88, P2, R140.reuse, R143.reuse, 0x1 ;  /* 0x0000008f8c58c211 */ /* 0x0c0fe200078408ff */
[----:B------:R-:W-:Y:S01]  /*6660*/  @!P4 IMAD.MOV.U32 R92, RZ, RZ, R143 ;  /* 0x000000ffff5cc224 */ /* 0x000fe200078e008f */
[CCC-:B------:R-:W-:Y:S01]  /*6670*/  @!P5 LEA.HI.X R91, R140.reuse, R142.reuse, R141.reuse, 0x1, P1 ;  /* 0x0000008e8c5bd211 */ /* 0x1c0fe200008f0c8d */
[--C-:B------:R-:W-:Y:S01]  /*6680*/  @!P4 IMAD.MOV.U32 R93, RZ, RZ, R142.reuse ;  /* 0x000000ffff5dc224 */ /* 0x100fe200078e008e */
        /* <DEDUP_REMOVED lines=36> */
.L_x_8831:
[----:B------:R-:W-:Y:S05]  /*68d0*/  BSYNC.RECONVERGENT B1 ;  /* 0x0000000000017941 */ /* 0x000fea0003800200 */
.L_x_8830:
[----:B--2---:R-:W2:Y:S01]  /*68e0*/  LD.E R88, desc[UR4][R84.64+0xdc] ;  /* 0x0000dc0454587980 */ /* 0x004ea2000c101900 */
[----:B------:R-:W-:Y:S02]  /*68f0*/  IABS R86, R149 ;  /* 0x0000009500567213 */ /* 0x000fe40000000000 */
[C---:B------:R-:W-:Y:S02]  /*6900*/  IADD3 R89, PT, PT, R149.reuse, -0x9, RZ ;  /* 0xfffffff795597810 */ /* 0x040fe40007ffe0ff */
[----:B------:R-:W-:Y:S02]  /*6910*/  I2FP.F32.S32 R86, R86 ;  /* 0x0000005600567245 */ /* 0x000fe40000201400 */
[----:B------:R-:W-:Y:S02]  /*6920*/  IADD3 R91, PT, PT, R149, -0x1, RZ ;  /* 0xffffffff955b7810 */ /* 0x000fe40007ffe0ff */
[----:B------:R-:W-:Y:S01]  /*6930*/  IABS R89, R89 ;  /* 0x0000005900597213 */ /* 0x000fe20000000000 */
[----:B------:R-:W-:Y:S01]  /*6940*/  FFMA.FTZ R6, -R3, R86, R6 ;  /* 0x0000005603067223 */ /* 0x000fe20000010106 */
[----:B------:R-:W-:Y:S02]  /*6950*/  IABS R91, R91 ;  /* 0x0000005b005b7213 */ /* 0x000fe40000000000 */
[----:B------:R-:W-:Y:S02]  /*6960*/  IADD3 R86, PT, PT, R149, -0x10, RZ ;  /* 0xfffffff095567810 */ /* 0x000fe40007ffe0ff */
        /* <DEDUP_REMOVED lines=8> */
[----:B------:R-:W-:Y:S02]  /*69f0*/  I2FP.F32.S32 R86, R86 ;  /* 0x0000005600567245 */ /* 0x000fe40000201400 */
[----:B------:R-:W-:Y:S02]  /*6a00*/  IABS R87, R87 ;  /* 0x0000005700577213 */ /* 0x000fe40000000000 */
[----:B------:R-:W-:Y:S01]  /*6a10*/  IABS R90, R90 ;  /* 0x0000005a005a7213 */ /* 0x000fe20000000000 */
[-C--:B------:R-:W-:Y:S01]  /*6a20*/  FFMA.FTZ R8, -R3, R86.reuse, R8 ;  /* 0x0000005603087223 */ /* 0x080fe20000010108 */
[----:B------:R-:W-:Y:S01]  /*6a30*/  IADD3 R89, PT, PT, R149, -0x19, RZ ;  /* 0xffffffe795597810 */ /* 0x000fe20007ffe0ff */
[----:B------:R-:W-:Y:S01]  /*6a40*/  FFMA.FTZ R14, -R3, R86, R14 ;  /* 0x00000056030e7223 */ /* 0x000fe2000001010e */
[----:B------:R-:W-:Y:S02]  /*6a50*/  IADD3 R91, PT, PT, R149, -0x20, RZ ;  /* 0xffffffe0955b7810 */ /* 0x000fe40007ffe0ff */
[----:B------:R-:W-:Y:S02]  /*6a60*/  I2FP.F32.S32 R87, R87 ;  /* 0x0000005700577245 */ /* 0x000fe40000201400 */
[----:B------:R-:W-:Y:S02]  /*6a70*/  I2FP.F32.S32 R90, R90 ;  /* 0x0000005a005a7245 */ /* 0x000fe40000201400 */
[----:B------:R-:W-:Y:S01]  /*6a80*/  IABS R89, R89 ;  /* 0x0000005900597213 */ /* 0x000fe20000000000 */
[-C--:B------:R-:W-:Y:S01]  /*6a90*/  FFMA.FTZ R9, -R3, R87.reuse, R9 ;  /* 0x0000005703097223 */ /* 0x080fe20000010109 */
[----:B------:R-:W-:Y:S01]  /*6aa0*/  IADD3 R86, PT, PT, R149, -0x18, RZ ;  /* 0xffffffe895567810 */ /* 0x000fe20007ffe0ff */
[C---:B------:R-:W-:Y:S01]  /*6ab0*/  FFMA.FTZ R15, -R3.reuse, R87, R15 ;  /* 0x00000057030f7223 */ /* 0x040fe2000001010f */
[----:B------:R-:W-:Y:S01]  /*6ac0*/  IABS R91, R91 ;  /* 0x0000005b005b7213 */ /* 0x000fe20000000000 */
[CC--:B------:R-:W-:Y:S01]  /*6ad0*/  FFMA.FTZ R10, -R3.reuse, R90.reuse, R10 ;  /* 0x0000005a030a7223 */ /* 0x0c0fe2000001010a */
[----:B------:R-:W-:Y:S01]  /*6ae0*/  I2FP.F32.S32 R89, R89 ;  /* 0x0000005900597245 */ /* 0x000fe20000201400 */
[C---:B------:R-:W-:Y:S01]  /*6af0*/  FFMA.FTZ R4, -R3.reuse, R90, R4 ;  /* 0x0000005a03047223 */ /* 0x040fe20000010104 */
[----:B------:R-:W-:Y:S02]  /*6b00*/  IABS R86, R86 ;  /* 0x0000005600567213 */ /* 0x000fe40000000000 */
[----:B------:R-:W-:Y:S01]  /*6b10*/  I2FP.F32.S32 R87, R91 ;  /* 0x0000005b00577245 */ /* 0x000fe20000201400 */
[-C--:B------:R-:W-:Y:S01]  /*6b20*/  FFMA.FTZ R13, -R3, R89.reuse, R13 ;  /* 0x00000059030d7223 */ /* 0x080fe2000001010d */
[----:B------:R-:W-:Y:S01]  /*6b30*/  IADD3 R90, PT, PT, R149, -0x21, RZ ;  /* 0xffffffdf955a7810 */ /* 0x000fe20007ffe0ff */
[C---:B------:R-:W-:Y:S01]  /*6b40*/  FFMA.FTZ R19, -R3.reuse, R89, R19 ;  /* 0x0000005903137223 */ /* 0x040fe20000010113 */
[----:B------:R-:W-:Y:S01]  /*6b50*/  I2FP.F32.S32 R86, R86 ;  /* 0x0000005600567245 */ /* 0x000fe20000201400 */
[CC--:B------:R-:W-:Y:S01]  /*6b60*/  FFMA.FTZ R16, -R3.reuse, R87.reuse, R16 ;  /* 0x0000005703107223 */ /* 0x0c0fe20000010110 */
[----:B------:R-:W-:Y:S01]  /*6b70*/  FFMA.FTZ R22, -R3, R87, R22 ;  /* 0x0000005703167223 */ /* 0x000fe20000010116 */
[C---:B------:R-:W-:Y:S02]  /*6b80*/  IADD3 R91, PT, PT, R149.reuse, -0x28, RZ ;  /* 0xffffffd8955b7810 */ /* 0x040fe40007ffe0ff */
[----:B------:R-:W-:Y:S01]  /*6b90*/  IADD3 R87, PT, PT, R149, -0x29, RZ ;  /* 0xffffffd795577810 */ /* 0x000fe20007ffe0ff */
[-C--:B------:R-:W-:Y:S01]  /*6ba0*/  FFMA.FTZ R12, -R3, R86.reuse, R12 ;  /* 0x00000056030c7223 */ /* 0x080fe2000001010c */
[----:B------:R-:W-:Y:S01]  /*6bb0*/  IADD3 R89, PT, PT, R149, -0x41, RZ ;  /* 0xffffffbf95597810 */ /* 0x000fe20007ffe0ff */
[C---:B------:R-:W-:Y:S01]  /*6bc0*/  FFMA.FTZ R18, -R3.reuse, R86, R18 ;  /* 0x0000005603127223 */ /* 0x040fe20000010112 */
        /* <DEDUP_REMOVED lines=10> */
[----:B------:R-:W-:Y:S01]  /*6c70*/  FMNMX3.FTZ R92, R2, R4, R5, !PT ;  /* 0x00000004025c7276 */ /* 0x000fe20007810005 */
[-C--:B------:R-:W-:Y:S01]  /*6c80*/  FFMA.FTZ R26, -R3, R91.reuse, R26 ;  /* 0x0000005b031a7223 */ /* 0x080fe2000001011a */
[----:B------:R-:W-:Y:S01]  /*6c90*/  IADD3 R90, PT, PT, R149, -0x30, RZ ;  /* 0xffffffd0955a7810 */ /* 0x000fe20007ffe0ff */
[----:B------:R-:W-:Y:S01]  /*6ca0*/  FFMA.FTZ R20, -R3, R91, R20 ;  /* 0x0000005b03147223 */ /* 0x000fe20000010114 */
[----:B------:R-:W-:Y:S01]  /*6cb0*/  IADD3 R86, PT, PT, R149, -0x31, RZ ;  /* 0xffffffcf95567810 */ /* 0x000fe20007ffe0ff */
[C---:B------:R-:W-:Y:S01]  /*6cc0*/  FFMA.FTZ R27, -R3.reuse, R87, R27 ;  /* 0x00000057031b7223 */ /* 0x040fe2000001011b */
[----:B------:R-:W-:Y:S01]  /*6cd0*/  FMNMX3.FTZ R92, R92, R8, R9, !PT ;  /* 0x000000085c5c7276 */ /* 0x000fe20007810009 */
[C---:B------:R-:W-:Y:S01]  /*6ce0*/  FFMA.FTZ R33, -R3.reuse, R89, R33 ;  /* 0x0000005903217223 */ /* 0x040fe20000010121 */
[----:B------:R-:W-:Y:S01]  /*6cf0*/  FFMA.FTZ R21, -R3, R87, R21 ;  /* 0x0000005703157223 */ /* 0x000fe20000010115 */
[----:B------:R-:W-:Y:S02]  /*6d00*/  FMNMX3.FTZ R91, R0, R6, R7, !PT ;  /* 0x00000006005b7276 */ /* 0x000fe40007810007 */
[----:B------:R-:W-:Y:S02]  /*6d10*/  IABS R90, R90 ;  /* 0x0000005a005a7213 */ /* 0x000fe40000000000 */
[----:B------:R-:W-:Y:S02]  /*6d20*/  IABS R86, R86 ;  /* 0x0000005600567213 */ /* 0x000fe40000000000 */
[C---:B------:R-:W-:Y:S02]  /*6d30*/  IADD3 R89, PT, PT, R149.reuse, -0x38, RZ ;  /* 0xffffffc895597810 */ /* 0x040fe40007ffe0ff */
[----:B------:R-:W-:Y:S02]  /*6d40*/  IADD3 R87, PT, PT, R149, -0x39, RZ ;  /* 0xffffffc795577810 */ /* 0x000fe40007ffe0ff */
[----:B------:R-:W-:Y:S02]  /*6d50*/  FMNMX3.FTZ R92, R92, R12, R13, !PT ;  /* 0x0000000c5c5c7276 */ /* 0x000fe4000781000d */
[----:B------:R-:W-:Y:S02]  /*6d60*/  FMNMX3.FTZ R91, R91, R10, R11, !PT ;  /* 0x0000000a5b5b7276 */ /* 0x000fe4000781000b */
[----:B------:R-:W-:Y:S02]  /*6d70*/  I2FP.F32.S32 R90, R90 ;  /* 0x0000005a005a7245 */ /* 0x000fe40000201400 */
[----:B------:R-:W-:Y:S02]  /*6d80*/  I2FP.F32.S32 R86, R86 ;  /* 0x0000005600567245 */ /* 0x000fe40000201400 */
[----:B------:R-:W-:Y:S01]  /*6d90*/  IADD3 R93, PT, PT, R149, -0x40, RZ ;  /* 0xffffffc0955d7810 */ /* 0x000fe20007ffe0ff */
[C---:B------:R-:W-:Y:S01]  /*6da0*/  FFMA.FTZ R24, -R3.reuse, R90, R24 ;  /* 0x0000005a03187223 */ /* 0x040fe20000010118 */
[----:B------:R-:W-:Y:S01]  /*6db0*/  IABS R89, R89 ;  /* 0x0000005900597213 */ /* 0x000fe20000000000 */
[C---:B------:R-:W-:Y:S01]  /*6dc0*/  FFMA.FTZ R25, -R3.reuse, R86, R25 ;  /* 0x0000005603197223 */ /* 0x040fe20000010119 */
[----:B------:R-:W-:Y:S01]  /*6dd0*/  IABS R87, R87 ;  /* 0x0000005700577213 */ /* 0x000fe20000000000 */
[C---:B------:R-:W-:Y:S01]  /*6de0*/  FFMA.FTZ R30, -R3.reuse, R90, R30 ;  /* 0x0000005a031e7223 */ /* 0x040fe2000001011e */
[----:B------:R-:W-:Y:S01]  /*6df0*/  FMNMX3.FTZ R92, R92, R16, R17, !PT ;  /* 0x000000105c5c7276 */ /* 0x000fe20007810011 */
[----:B------:R-:W-:Y:S01]  /*6e00*/  FFMA.FTZ R31, -R3, R86, R31 ;  /* 0x00000056031f7223 */ /* 0x000fe2000001011f */
[----:B------:R-:W-:Y:S02]  /*6e10*/  FMNMX3.FTZ R91, R91, R14, R15, !PT ;  /* 0x0000000e5b5b7276 */ /* 0x000fe4000781000f */
[----:B------:R-:W-:Y:S02]  /*6e20*/  IABS R93, R93 ;  /* 0x0000005d005d7213 */ /* 0x000fe40000000000 */
[----:B------:R-:W-:Y:S02]  /*6e30*/  I2FP.F32.S32 R89, R89 ;  /* 0x0000005900597245 */ /* 0x000fe40000201400 */
[----:B------:R-:W-:Y:S02]  /*6e40*/  I2FP.F32.S32 R87, R87 ;  /* 0x0000005700577245 */ /* 0x000fe40000201400 */
[----:B------:R-:W-:Y:S01]  /*6e50*/  FMNMX3.FTZ R92, R92, R20, R21, !PT ;  /* 0x000000145c5c7276 */ /* 0x000fe20007810015 */
[----:B------:R-:W-:Y:S01]  /*6e60*/  FFMA.FTZ R28, -R3, R89, R28 ;  /* 0x00000059031c7223 */ /* 0x000fe2000001011c */
[----:B------:R-:W-:Y:S01]  /*6e70*/  FMNMX3.FTZ R91, R91, R18, R19, !PT ;  /* 0x000000125b5b7276 */ /* 0x000fe20007810013 */
[C---:B------:R-:W-:Y:S01]  /*6e80*/  FFMA.FTZ R29, -R3.reuse, R87, R29 ;  /* 0x00000057031d7223 */ /* 0x040fe2000001011d */
[----:B------:R-:W-:Y:S01]  /*6e90*/  I2FP.F32.S32 R93, R93 ;  /* 0x0000005d005d7245 */ /* 0x000fe20000201400 */
[C---:B------:R-:W-:Y:S01]  /*6ea0*/  FFMA.FTZ R34, -R3.reuse, R89, R34 ;  /* 0x0000005903227223 */ /* 0x040fe20000010122 */
        /* <DEDUP_REMOVED lines=8> */
[----:B------:R-:W-:Y:S01]  /*6f30*/  LOP3.LUT R90, R133, 0x120, R134, 0xf8, !PT ;  /* 0x00000120855a7812 */ /* 0x000fe200078ef886 */
[----:B------:R-:W1:Y:S01]  /*6f40*/  SHFL.BFLY PT, R87, R92, 0x2, 0x1f ;  /* 0x0c401f005c577f89 */ /* 0x000e6200000e0000 */
[----:B------:R-:W-:Y:S02]  /*6f50*/  FMNMX3.FTZ R86, R86, R34, R35, !PT ;  /* 0x0000002256567276 */ /* 0x000fe40007810023 */
[----:B------:R-:W-:Y:S02]  /*6f60*/  LEA R90, R90, R132, 0x1 ;  /* 0x000000845a5a7211 */ /* 0x000fe400078e08ff */
[----:B------:R-:W-:Y:S03]  /*6f70*/  IADD3 R150, PT, PT, R150, -0x1, RZ ;  /* 0xffffffff96967810 */ /* 0x000fe60007ffe0ff */
[----:B------:R-:W3:Y:S01]  /*6f80*/  SHFL.BFLY PT, R89, R86, 0x2, 0x1f ;  /* 0x0c401f0056597f89 */ /* 0x000ee200000e0000 */
[----:B------:R-:W-:Y:S02]  /*6f90*/  IADD3 R151, PT, PT, R151, -0x40, RZ ;  /* 0xffffffc097977810 */ /* 0x000fe40007ffe0ff */
[----:B------:R-:W-:Y:S05]  /*6fa0*/  IADD3 R149, PT, PT, R149, 0x40, RZ ;  /* 0x0000004095957810 */ /* 0x000fea0007ffe0ff */
[----:B------:R-:W-:Y:S01]  /*6fb0*/  LDSM.16.MT88.4 R100, [R90+0x7000] ;  /* 0x007000005a64783b */ /* 0x000fe20000004200 */
[----:B-1----:R-:W-:Y:S07]  /*6fc0*/  FMNMX.FTZ R92, R92, R87, !PT ;  /* 0x000000575c5c7209 */ /* 0x002fee0007810000 */
[----:B------:R-:W1:Y:S01]  /*6fd0*/  SHFL.BFLY PT, R87, R92, 0x1, 0x1f ;  /* 0x0c201f005c577f89 */ /* 0x000e6200000e0000 */
[----:B---3--:R-:W-:Y:S07]  /*6fe0*/  FMNMX.FTZ R89, R86, R89, !PT ;  /* 0x0000005956597209 */ /* 0x008fee0007810000 */
[----:B------:R-:W3:Y:S01]  /*6ff0*/  SHFL.BFLY PT, R86, R89, 0x1, 0x1f ;  /* 0x0c201f0059567f89 */ /* 0x000ee200000e0000 */
[----:B-1----:R-:W-:Y:S07]  /*7000*/  FMNMX.FTZ R87, R92, R87, !PT ;  /* 0x000000575c577209 */ /* 0x002fee0007810000 */
[----:B------:R-:W1:Y:S01]  /*7010*/  LDSM.16.MT88.4 R92, [R90+0x6000] ;  /* 0x006000005a5c783b */ /* 0x000e620000004200 */
[C---:B------:R-:W-:Y:S01]  /*7020*/  FSETP.NEU.FTZ.AND P1, PT, R87.reuse, -INF , PT ;  /* 0xff8000005700780b */ /* 0x040fe20003f3d000 */
[----:B------:R-:W-:Y:S01]  /*7030*/  FADD.FTZ R2, -R87, R2 ;  /* 0x0000000257027221 */ /* 0x000fe20000010100 */
[----:B---3--:R-:W-:Y:S02]  /*7040*/  FMNMX.FTZ R86, R89, R86, !PT ;  /* 0x0000005659567209 */ /* 0x008fe40007810000 */
[----:B------:R-:W-:Y:S03]  /*7050*/  IADD3 R89, PT, PT, R90, 0x6020, RZ ;  /* 0x000060205a597810 */ /* 0x000fe60007ffe0ff */
        /* <DEDUP_REMOVED lines=36> */
[C---:B---3--:R-:W-:Y:S01]  /*72a0*/  FMUL.FTZ R6, R0.reuse, R82 ;  /* 0x0000005200067220 */ /* 0x048fe20000410000 */
[C---:B------:R-:W-:Y:S01]  /*72b0*/  FMUL.FTZ R7, R0.reuse, R83 ;  /* 0x0000005300077220 */ /* 0x040fe20000410000 */
[C---:B------:R-:W-:Y:S01]  /*72c0*/  FMUL.FTZ R10, R0.reuse, R78 ;  /* 0x0000004e000a7220 */ /* 0x040fe20000410000 */
[C---:B------:R-:W-:Y:S01]  /*72d0*/  FMUL.FTZ R11, R0.reuse, R79 ;  /* 0x0000004f000b7220 */ /* 0x040fe20000410000 */
[C---:B------:R-:W-:Y:S01]  /*72e0*/  FMUL.FTZ R38, R0.reuse, R38 ;  /* 0x0000002600267220 */ /* 0x040fe20000410000 */
[----:B------:R-:W3:Y:S01]  /*72f0*/  LDSM.16.MT88.4 R76, [R89+0x1000] ;  /* 0x00100000594c783b */ /* 0x000ee20000004200 */
        /* <DEDUP_REMOVED lines=8> */
[----:B------:R-:W-:Y:S03]  /*7380*/  FMUL.FTZ R50, R0, R50 ;  /* 0x0000003200327220 */ /* 0x000fe60000410000 */
        /* <DEDUP_REMOVED lines=16> */
[----:B------:R-:W2:Y:S01]  /*7490*/  MUFU.EX2 R105, R105 ;  /* 0x0000006900697308 */ /* 0x000ea20000000800 */
[----:B-----5:R-:W-:Y:S01]  /*74a0*/  F2FP.F16.F32.PACK_AB R81, R110, R107 ;  /* 0x0000006b6e51723e */ /* 0x020fe200000000ff */
[-CC-:B------:R-:W-:Y:S01]  /*74b0*/  FFMA.FTZ R114, R17, R88.reuse, -R112.reuse ;  /* 0x0000005811727223 */ /* 0x180fe20000010870 */
[-CC-:B------:R-:W-:Y:S01]  /*74c0*/  FFMA.FTZ R115, R18, R88.reuse, -R111.reuse ;  /* 0x0000005812737223 */ /* 0x180fe2000001086f */
[--C-:B------:R-:W-:Y:S01]  /*74d0*/  FFMA.FTZ R116, R19, R88, -R111.reuse ;  /* 0x0000005813747223 */ /* 0x100fe2000001086f */
[C---:B------:R-:W-:Y:S01]  /*74e0*/  FMUL.FTZ R64, R2.reuse, R64 ;  /* 0x0000004002407220 */ /* 0x040fe20000410000 */
[----:B------:R-:W-:Y:S01]  /*74f0*/  FMUL.FTZ R65, R2, R65 ;  /* 0x0000004102417220 */ /* 0x000fe20000410000 */
[C---:B------:R-:W-:Y:S03]  /*7500*/  FMUL.FTZ R66, R0.reuse, R66 ;  /* 0x0000004200427220 */ /* 0x040fe60000410000 */
[----:B------:R-:W5:Y:S01]  /*7510*/  MUFU.EX2 R104, R104 ;  /* 0x0000006800687308 */ /* 0x000f620000000800 */
[----:B------:R-:W-:Y:S01]  /*7520*/  FMUL.FTZ R67, R0, R67 ;  /* 0x0000004300437220 */ /* 0x000fe20000410000 */
[C---:B------:R-:W-:Y:S01]  /*7530*/  FMUL.FTZ R16, R2.reuse, R68 ;  /* 0x0000004402107220 */ /* 0x040fe20000410000 */
[----:B------:R-:W-:Y:S01]  /*7540*/  FMUL.FTZ R17, R2, R69 ;  /* 0x0000004502117220 */ /* 0x000fe20000410000 */
[C---:B------:R-:W-:Y:S01]  /*7550*/  FMUL.FTZ R18, R0.reuse, R70 ;  /* 0x0000004600127220 */ /* 0x040fe20000410000 */
[----:B------:R-:W-:Y:S01]  /*7560*/  FMUL.FTZ R19, R0, R71 ;  /* 0x0000004700137220 */ /* 0x000fe20000410000 */
[-CC-:B------:R-:W-:Y:S01]  /*7570*/  FFMA.FTZ R118, R20, R88.reuse, -R112.reuse ;  /* 0x0000005814767223 */ /* 0x180fe20000010870 */
[--C-:B------:R-:W-:Y:S03]  /*7580*/  FFMA.FTZ R117, R21, R88, -R112.reuse ;  /* 0x0000005815757223 */ /* 0x100fe60000010870 */
[----:B------:R-:W1:Y:S01]  /*7590*/  MUFU.EX2 R91, R91 ;  /* 0x0000005b005b7308 */ /* 0x000e620000000800 */
[----:B--2---:R-:W-:Y:S01]  /*75a0*/  F2FP.F16.F32.PACK_AB R82, R105, R106 ;  /* 0x0000006a6952723e */ /* 0x004fe200000000ff */
[-CC-:B------:R-:W-:Y:S01]  /*75b0*/  FFMA.FTZ R119, R22, R88.reuse, -R111.reuse ;  /* 0x0000005816777223 */ /* 0x180fe2000001086f */
[----:B------:R-:W-:Y:S01]  /*75c0*/  FFMA.FTZ R120, R23, R88, -R111 ;  /* 0x0000005817787223 */ /* 0x000fe2000001086f */
[----:B------:R-:W-:Y:S01]  /*75d0*/  FFMA.FTZ R109, R2, R162, R109 ;  /* 0x000000a2026d7223 */ /* 0x000fe2000001006d */
[----:B------:R-:W-:Y:S01]  /*75e0*/  ISETP.NE.AND P0, PT, R150, -0x1, PT ;  /* 0xffffffff9600780c */ /* 0x000fe20003f05270 */
[----:B------:R-:W-:Y:S04]  /*75f0*/  FFMA.FTZ R107, R0, R161, R107 ;  /* 0x000000a1006b7223 */ /* 0x000fe8000001006b */
[----:B------:R-:W-:Y:S01]  /*7600*/  MUFU.EX2 R113, R113 ;  /* 0x0000007100717308 */ /* 0x000fe20000000800 */
[----:B------:R-:W-:Y:S01]  /*7610*/  FADD.FTZ R109, R108, R109 ;  /* 0x0000006d6c6d7221 */ /* 0x000fe20000010000 */
[----:B------:R-:W-:Y:S03]  /*7620*/  FADD.FTZ R107, R110, R107 ;  /* 0x0000006b6e6b7221 */ /* 0x000fe60000010000 */
[----:B------:R-:W-:Y:S01]  /*7630*/  FADD.FTZ R109, R106, R109 ;  /* 0x0000006d6a6d7221 */ /* 0x000fe20000010000 */
[----:B-----5:R-:W-:Y:S04]  /*7640*/  FADD.FTZ R107, R104, R107 ;  /* 0x0000006b686b7221 */ /* 0x020fe80000010000 */
[----:B------:R-:W2:Y:S01]  /*7650*/  MUFU.EX2 R114, R114 ;  /* 0x0000007200727308 */ /* 0x000ea20000000800 */
[----:B-1----:R-:W-:Y:S01]  /*7660*/  F2FP.F16.F32.PACK_AB R83, R91, R104 ;  /* 0x000000685b53723e */ /* 0x002fe200000000ff */
[----:B------:R-:W-:Y:S01]  /*7670*/  FADD.FTZ R105, R105, R109 ;  /* 0x0000006d69697221 */ /* 0x000fe20000010000 */
[----:B------:R-:W-:Y:S05]  /*7680*/  FADD.FTZ R91, R91, R107 ;  /* 0x0000006b5b5b7221 */ /* 0x000fea0000010000 */
[C---:B------:R-:W-:Y:S02]  /*7690*/  HMMA.16816.F32 R4, R80.reuse, R92, R4 ;  /* 0x0000005c5004723c */ /* 0x040fe40000001804 */
[----:B------:R-:W-:Y:S06]  /*76a0*/  MUFU.EX2 R115, R115 ;  /* 0x0000007300737308 */ /* 0x000fec0000000800 */
        /* <DEDUP_REMOVED lines=8> */
[----:B------:R-:W4:Y:S01]  /*7730*/  MUFU.EX2 R117, R117 ;  /* 0x0000007500757308 */ /* 0x000f220000000800 */
[----:B-----5:R-:W-:Y:S01]  /*7740*/  F2FP.F16.F32.PACK_AB R71, R116, R115 ;  /* 0x000000737447723e */ /* 0x020fe200000000ff */
[C---:B------:R-:W-:Y:S08]  /*7750*/  HMMA.16816.F32 R44, R80.reuse, R100, R44 ;  /* 0x00000064502c723c */ /* 0x040ff0000000182c */
[----:B------:R-:W-:Y:S01]  /*7760*/  MUFU.EX2 R119, R119 ;  /* 0x0000007700777308 */ /* 0x000fe20000000800 */
[--C-:B------:R-:W-:Y:S01]  /*7770*/  FFMA.FTZ R100, R12, R88, -R112.reuse ;  /* 0x000000580c647223 */ /* 0x100fe20000010870 */
[C---:B------:R-:W-:Y:S01]  /*7780*/  FMUL.FTZ R12, R2.reuse, R72 ;  /* 0x00000048020c7220 */ /* 0x040fe20000410000 */
[----:B------:R-:W-:Y:S01]  /*7790*/  FFMA.FTZ R101, R13, R88, -R112 ;  /* 0x000000580d657223 */ /* 0x000fe20000010870 */
[----:B------:R-:W-:Y:S01]  /*77a0*/  FMUL.FTZ R13, R2, R73 ;  /* 0x00000049020d7220 */ /* 0x000fe20000410000 */
[----:B------:R-:W-:Y:S01]  /*77b0*/  MOV R2, R87 ;  /* 0x0000005700027202 */ /* 0x000fe20000000f00 */
[C---:B------:R-:W-:Y:S04]  /*77c0*/  HMMA.16816.F32 R48, R80.reuse, R102, R48 ;  /* 0x000000665030723c */ /* 0x040fe80000001830 */
[----:B------:R-:W5:Y:S01]  /*77d0*/  MUFU.EX2 R100, R100 ;  /* 0x0000006400647308 */ /* 0x000f620000000800 */
[----:B----4-:R-:W-:Y:S01]  /*77e0*/  F2FP.F16.F32.PACK_AB R20, R117, R118 ;  /* 0x000000767514723e */ /* 0x010fe200000000ff */
[--C-:B------:R-:W-:Y:S01]  /*77f0*/  FFMA.FTZ R102, R14, R88, -R111.reuse ;  /* 0x000000580e667223 */ /* 0x100fe2000001086f */
[C---:B------:R-:W-:Y:S01]  /*7800*/  FMUL.FTZ R14, R0.reuse, R74 ;  /* 0x0000004a000e7220 */ /* 0x040fe20000410000 */
[----:B------:R-:W-:Y:S01]  /*7810*/  FFMA.FTZ R103, R15, R88, -R111 ;  /* 0x000000580f677223 */ /* 0x000fe2000001086f */
[----:B------:R-:W-:Y:S01]  /*7820*/  FMUL.FTZ R15, R0, R75 ;  /* 0x0000004b000f7220 */ /* 0x000fe20000410000 */
[C---:B---3--:R-:W-:Y:S01]  /*7830*/  HMMA.16816.F32 R52, R80.reuse, R76, R52 ;  /* 0x0000004c5034723c */ /* 0x048fe20000001834 */
[----:B------:R-:W3:Y:S03]  /*7840*/  LDSM.16.MT88.4 R72, [R90+0x6400] ;  /* 0x006400005a48783b */ /* 0x000ee60000004200 */
[----:B------:R-:W4:Y:S01]  /*7850*/  MUFU.EX2 R101, R101 ;  /* 0x0000006500657308 */ /* 0x000f220000000800 */
[----:B------:R-:W-:Y:S03]  /*7860*/  MOV R0, R86 ;  /* 0x0000005600007202 */ /* 0x000fe60000000f00 */
[C---:B------:R-:W-:Y:S01]  /*7870*/  HMMA.16816.F32 R56, R80.reuse, R78, R56 ;  /* 0x0000004e5038723c */ /* 0x040fe20000001838 */
[----:B------:R-:W3:Y:S05]  /*7880*/  LDSM.16.MT88.4 R76, [R89+0x400] ;  /* 0x00040000594c783b */ /* 0x000eea0000004200 */
[----:B------:R-:W2:Y:S01]  /*7890*/  MUFU.EX2 R102, R102 ;  /* 0x0000006600667308 */ /* 0x000ea20000000800 */
[----:B-----5:R-:W-:Y:S01]  /*78a0*/  FADD.FTZ R105, R100, R105 ;  /* 0x0000006964697221 */ /* 0x020fe20000010000 */
[C---:B-1----:R-:W-:Y:S08]  /*78b0*/  HMMA.16816.F32 R12, R80.reuse, R92, R12 ;  /* 0x0000005c500c723c */ /* 0x042ff0000000180c */
[----:B------:R-:W1:Y:S01]  /*78c0*/  MUFU.EX2 R103, R103 ;  /* 0x0000006700677308 */ /* 0x000e620000000800 */
[C---:B----4-:R-:W-:Y:S01]  /*78d0*/  F2FP.F16.F32.PACK_AB R68, R101.reuse, R100 ;  /* 0x000000646544723e */ /* 0x050fe200000000ff */
[----:B------:R-:W-:Y:S01]  /*78e0*/  FADD.FTZ R101, R101, R105 ;  /* 0x0000006965657221 */ /* 0x000fe20000010000 */
[C---:B------:R-:W-:Y:S01]  /*78f0*/  HMMA.16816.F32 R60, R80.reuse, R94, R60 ;  /* 0x0000005e503c723c */ /* 0x040fe2000000183c */
[----:B------:R-:W4:Y:S06]  /*7900*/  LDSM.16.MT88.4 R92, [R90+0x7400] ;  /* 0x007400005a5c783b */ /* 0x000f2c0000004200 */
[----:B------:R-:W5:Y:S01]  /*7910*/  MUFU.EX2 R120, R120 ;  /* 0x0000007800787308 */ /* 0x000f620000000800 */
[----:B--2---:R-:W-:Y:S01]  /*7920*/  FADD.FTZ R91, R102, R91 ;  /* 0x0000005b665b7221 */ /* 0x004fe20000010000 */
[----:B------:R-:W-:Y:S01]  /*7930*/  FADD.FTZ R101, R113, R101 ;  /* 0x0000006571657221 */ /* 0x000fe20000010000 */
[C---:B------:R-:W-:Y:S07]  /*7940*/  HMMA.16816.F32 R64, R80.reuse, R96, R64 ;  /* 0x000000605040723c */ /* 0x040fee0000001840 */
[----:B------:R-:W-:Y:S01]  /*7950*/  MUFU.EX2 R121, R121 ;  /* 0x0000007900797308 */ /* 0x000fe20000000800 */
[C---:B-1----:R-:W-:Y:S01]  /*7960*/  F2FP.F16.F32.PACK_AB R69, R103.reuse, R102 ;  /* 0x000000666745723e */ /* 0x042fe200000000ff */
[----:B------:R-:W-:Y:S01]  /*7970*/  FADD.FTZ R103, R103, R91 ;  /* 0x0000005b67677221 */ /* 0x000fe20000010000 */
[----:B------:R-:W-:Y:S01]  /*7980*/  FADD.FTZ R114, R114, R101 ;  /* 0x0000006572727221 */ /* 0x000fe20000010000 */
[----:B------:R-:W-:Y:S01]  /*7990*/  HMMA.16816.F32 R16, R80, R98, R16 ;  /* 0x000000625010723c */ /* 0x000fe20000001810 */
[----:B------:R-:W1:Y:S05]  /*79a0*/  LDSM.16.MT88.4 R80, [R89+0x1400] ;  /* 0x001400005950783b */ /* 0x000e6a0000004200 */
[----:B------:R-:W2:Y:S01]  /*79b0*/  MUFU.EX2 R122, R122 ;  /* 0x0000007a007a7308 */ /* 0x000ea20000000800 */
[----:B-----5:R-:W-:Y:S01]  /*79c0*/  F2FP.F16.F32.PACK_AB R21, R120, R119 ;  /* 0x000000777815723e */ /* 0x020fe200000000ff */
[----:B------:R-:W-:Y:S01]  /*79d0*/  FADD.FTZ R103, R115, R103 ;  /* 0x0000006773677221 */ /* 0x000fe20000010000 */
[----:B------:R-:W-:Y:S01]  /*79e0*/  FADD.FTZ R114, R118, R114 ;  /* 0x0000007276727221 */ /* 0x000fe20000010000 */
[C---:B---3--:R-:W-:Y:S01]  /*79f0*/  HMMA.16816.F32 R4, R68.reuse, R72, R4 ;  /* 0x000000484404723c */ /* 0x048fe20000001804 */
[----:B------:R-:W-:Y:S04]  /*7a00*/  LDSM.16.MT88.4 R96, [R89+0x2400] ;  /* 0x002400005960783b */ /* 0x000fe80000004200 */
[----:B------:R-:W-:Y:S01]  /*7a10*/  FADD.FTZ R116, R116, R103 ;  /* 0x0000006774747221 */ /* 0x000fe20000010000 */
[----:B------:R-:W-:Y:S02]  /*7a20*/  FADD.FTZ R117, R117, R114 ;  /* 0x0000007275757221 */ /* 0x000fe40000010000 */
[C---:B------:R-:W-:Y:S01]  /*7a30*/  HMMA.16816.F32 R8, R68.reuse, R74, R8 ;  /* 0x0000004a4408723c */ /* 0x040fe20000001808 */
[----:B------:R-:W3:Y:S02]  /*7a40*/  LDSM.16.MT88.4 R72, [R90+0x8400] ;  /* 0x008400005a48783b */ /* 0x000ee40000004200 */
[----:B--2---:R-:W-:Y:S01]  /*7a50*/  F2FP.F16.F32.PACK_AB R22, R122, R121 ;  /* 0x000000797a16723e */ /* 0x004fe200000000ff */
[----:B------:R-:W-:Y:S01]  /*7a60*/  FADD.FTZ R116, R119, R116 ;  /* 0x0000007477747221 */ /* 0x000fe20000010000 */
[----:B------:R-:W-:Y:S03]  /*7a70*/  FADD.FTZ R117, R121, R117 ;  /* 0x0000007579757221 */ /* 0x000fe60000010000 */
[C---:B------:R-:W-:Y:S03]  /*7a80*/  HMMA.16816.F32 R36, R68.reuse, R76, R36 ;  /* 0x0000004c4424723c */ /* 0x040fe60000001824 */
[----:B------:R-:W-:Y:S01]  /*7a90*/  FADD.FTZ R120, R120, R116 ;  /* 0x0000007478787221 */ /* 0x000fe20000010000 */
[----:B------:R-:W-:Y:S04]  /*7aa0*/  FADD.FTZ R122, R122, R117 ;  /* 0x000000757a7a7221 */ /* 0x000fe80000010000 */
[C---:B------:R-:W-:Y:S01]  /*7ab0*/  HMMA.16816.F32 R40, R68.reuse, R78, R40 ;  /* 0x0000004e4428723c */ /* 0x040fe20000001828 */
[----:B------:R-:W2:Y:S07]  /*7ac0*/  LDSM.16.MT88.4 R76, [R90+0x6800] ;  /* 0x006800005a4c783b */ /* 0x000eae0000004200 */
[C---:B----4-:R-:W-:Y:S03]  /*7ad0*/  HMMA.16816.F32 R44, R68.reuse, R92, R44 ;  /* 0x0000005c442c723c */ /* 0x050fe6000000182c */
[-CC-:B------:R-:W-:Y:S01]  /*7ae0*/  FFMA.FTZ R92, R26, R88.reuse, -R111.reuse ;  /* 0x000000581a5c7223 */ /* 0x180fe2000001086f */
[-CC-:B------:R-:W-:Y:S02]  /*7af0*/  FFMA.FTZ R93, R27, R88.reuse, -R111.reuse ;  /* 0x000000581b5d7223 */ /* 0x180fe4000001086f */
[----:B------:R-:W4:Y:S02]  /*7b00*/  LDSM.16.MT88.4 R24, [R89+0x800] ;  /* 0x000800005918783b */ /* 0x000f240000004200 */
[C---:B------:R-:W-:Y:S01]  /*7b10*/  HMMA.16816.F32 R48, R68.reuse, R94, R48 ;  /* 0x0000005e4430723c */ /* 0x040fe20000001830 */
[----:B------:R-:W5:Y:S02]  /*7b20*/  MUFU.EX2 R92, R92 ;  /* 0x0000005c005c7308 */ /* 0x000f640000000800 */
[-CC-:B------:R-:W-:Y:S01]  /*7b30*/  FFMA.FTZ R94, R28, R88.reuse, -R112.reuse ;  /* 0x000000581c5e7223 */ /* 0x180fe20000010870 */
[----:B------:R-:W-:Y:S04]  /*7b40*/  FFMA.FTZ R95, R29, R88, -R112 ;  /* 0x000000581d5f7223 */ /* 0x000fe80000010870 */
[C---:B-1----:R-:W-:Y:S03]  /*7b50*/  HMMA.16816.F32 R52, R68.reuse, R80, R52 ;  /* 0x000000504434723c */ /* 0x042fe60000001834 */
[----:B------:R-:W1:Y:S05]  /*7b60*/  MUFU.EX2 R93, R93 ;  /* 0x0000005d005d7308 */ /* 0x000e6a0000000800 */
[C---:B------:R-:W-:Y:S01]  /*7b70*/  HMMA.16816.F32 R56, R68.reuse, R82, R56 ;  /* 0x000000524438723c */ /* 0x040fe20000001838 */
[----:B------:R-:W-:Y:S04]  /*7b80*/  LDSM.16.MT88.4 R80, [R89+0x2800] ;  /* 0x002800005950783b */ /* 0x000fe80000004200 */
[----:B------:R-:W2:Y:S01]  /*7b90*/  MUFU.EX2 R94, R94 ;  /* 0x0000005e005e7308 */ /* 0x000ea20000000800 */
[----:B-----5:R-:W-:Y:S02]  /*7ba0*/  FADD.FTZ R120, R92, R120 ;  /* 0x000000785c787221 */ /* 0x020fe40000010000 */
[C---:B---3--:R-:W-:Y:S07]  /*7bb0*/  HMMA.16816.F32 R12, R68.reuse, R72, R12 ;  /* 0x00000048440c723c */ /* 0x048fee000000180c */
[----:B------:R-:W-:Y:S01]  /*7bc0*/  MUFU.EX2 R95, R95 ;  /* 0x0000005f005f7308 */ /* 0x000fe20000000800 */
[C---:B-1----:R-:W-:Y:S01]  /*7bd0*/  F2FP.F16.F32.PACK_AB R23, R93.reuse, R92 ;  /* 0x0000005c5d17723e */ /* 0x042fe200000000ff */
[----:B------:R-:W-:Y:S01]  /*7be0*/  FADD.FTZ R93, R93, R120 ;  /* 0x000000785d5d7221 */ /* 0x000fe20000010000 */
[C---:B------:R-:W-:Y:S01]  /*7bf0*/  HMMA.16816.F32 R60, R68.reuse, R74, R60 ;  /* 0x0000004a443c723c */ /* 0x040fe2000000183c */
[----:B------:R-:W-:Y:S02]  /*7c00*/  LDSM.16.MT88.4 R72, [R89+0x1800] ;  /* 0x001800005948783b */ /* 0x000fe40000004200 */
[----:B--2---:R-:W-:Y:S05]  /*7c10*/  FADD.FTZ R122, R94, R122 ;  /* 0x0000007a5e7a7221 */ /* 0x004fea0000010000 */
[C---:B------:R-:W-:Y:S03]  /*7c20*/  HMMA.16816.F32 R64, R68.reuse, R96, R64 ;  /* 0x000000604440723c */ /* 0x040fe60000001840 */
[-CC-:B------:R-:W-:Y:S01]  /*7c30*/  FFMA.FTZ R96, R30, R88.reuse, -R111.reuse ;  /* 0x000000581e607223 */ /* 0x180fe2000001086f */
[-CC-:B------:R-:W-:Y:S02]  /*7c40*/  FFMA.FTZ R97, R31, R88.reuse, -R111.reuse ;  /* 0x000000581f617223 */ /* 0x180fe4000001086f */
[----:B------:R-:W-:Y:S02]  /*7c50*/  LDSM.16.MT88.4 R28, [R89+0xc00] ;  /* 0x000c0000591c783b */ /* 0x000fe40000004200 */
[----:B------:R-:W-:Y:S01]  /*7c60*/  HMMA.16816.F32 R16, R68, R98, R16 ;  /* 0x000000624410723c */ /* 0x000fe20000001810 */
[----:B------:R-:W1:Y:S02]  /*7c70*/  MUFU.EX2 R96, R96 ;  /* 0x0000006000607308 */ /* 0x000e640000000800 */
[-CC-:B------:R-:W-:Y:S01]  /*7c80*/  FFMA.FTZ R98, R32, R88.reuse, -R112.reuse ;  /* 0x0000005820627223 */ /* 0x180fe20000010870 */
[-CC-:B------:R-:W-:Y:S01]  /*7c90*/  FFMA.FTZ R99, R34, R88.reuse, -R111.reuse ;  /* 0x0000005822637223 */ /* 0x180fe2000001086f */
[-C--:B------:R-:W-:Y:S01]  /*7ca0*/  FFMA.FTZ R112, R33, R88.reuse, -R112 ;  /* 0x0000005821707223 */ /* 0x080fe20000010870 */
[----:B------:R-:W2:Y:S01]  /*7cb0*/  LDSM.16.MT88.4 R68, [R90+0x7800] ;  /* 0x007800005a44783b */ /* 0x000ea20000004200 */
[----:B------:R-:W-:Y:S01]  /*7cc0*/  FFMA.FTZ R111, R35, R88, -R111 ;  /* 0x00000058236f7223 */ /* 0x000fe2000001086f */
[C---:B------:R-:W-:Y:S03]  /*7cd0*/  HMMA.16816.F32 R4, R20.reuse, R76, R4 ;  /* 0x0000004c1404723c */ /* 0x040fe60000001804 */
[----:B------:R-:W3:Y:S03]  /*7ce0*/  MUFU.EX2 R97, R97 ;  /* 0x0000006100617308 */ /* 0x000ee60000000800 */
[----:B------:R-:W-:Y:S02]  /*7cf0*/  LDSM.16.MT88.4 R32, [R90+0x7c00] ;  /* 0x007c00005a20783b */ /* 0x000fe40000004200 */
[C---:B------:R-:W-:Y:S05]  /*7d00*/  HMMA.16816.F32 R8, R20.reuse, R78, R8 ;  /* 0x0000004e1408723c */ /* 0x040fea0000001808 */
[----:B------:R-:W-:Y:S01]  /*7d10*/  MUFU.EX2 R98, R98 ;  /* 0x0000006200627308 */ /* 0x000fe20000000800 */
[----:B-1----:R-:W-:Y:S01]  /*7d20*/  FADD.FTZ R93, R96, R93 ;  /* 0x0000005d605d7221 */ /* 0x002fe20000010000 */
[----:B------:R-:W1:Y:S01]  /*7d30*/  LDSM.16.MT88.4 R76, [R90+0x8800] ;  /* 0x008800005a4c783b */ /* 0x000e620000004200 */
[C---:B----4-:R-:W-:Y:S07]  /*7d40*/  HMMA.16816.F32 R36, R20.reuse, R24, R36 ;  /* 0x000000181424723c */ /* 0x050fee0000001824 */
[----:B------:R-:W4:Y:S01]  /*7d50*/  MUFU.EX2 R112, R112 ;  /* 0x0000007000707308 */ /* 0x000f220000000800 */
[C---:B------:R-:W-:Y:S01]  /*7d60*/  HMMA.16816.F32 R40, R20.reuse, R26, R40 ;  /* 0x0000001a1428723c */ /* 0x040fe20000001828 */
[----:B------:R-:W5:Y:S08]  /*7d70*/  LDSM.16.MT88.4 R24, [R90+0x6c00] ;  /* 0x006c00005a18783b */ /* 0x000f700000004200 */
[----:B------:R-:W-:Y:S10]  /*7d80*/  MUFU.EX2 R99, R99 ;  /* 0x0000006300637308 */ /* 0x000ff40000000800 */
[----:B------:R-:W1:Y:S01]  /*7d90*/  MUFU.EX2 R111, R111 ;  /* 0x0000006f006f7308 */ /* 0x000e620000000800 */
[C---:B--2---:R-:W-:Y:S03]  /*7da0*/  HMMA.16816.F32 R44, R20.reuse, R68, R44 ;  /* 0x00000044142c723c */ /* 0x044fe6000000182c */
[C---:B------:R-:W-:Y:S01]  /*7db0*/  F2FP.F16.F32.PACK_AB R68, R95.reuse, R94 ;  /* 0x0000005e5f44723e */ /* 0x040fe200000000ff */
[----:B------:R-:W-:Y:S01]  /*7dc0*/  FADD.FTZ R95, R95, R122 ;  /* 0x0000007a5f5f7221 */ /* 0x000fe20000010000 */
[C---:B---3--:R-:W-:Y:S01]  /*7dd0*/  F2FP.F16.F32.PACK_AB R69, R97.reuse, R96 ;  /* 0x000000606145723e */ /* 0x048fe200000000ff */
[----:B------:R-:W-:Y:S02]  /*7de0*/  FADD.FTZ R97, R97, R93 ;  /* 0x0000005d61617221 */ /* 0x000fe40000010000 */
[C---:B------:R-:W-:Y:S03]  /*7df0*/  HMMA.16816.F32 R48, R20.reuse, R70, R48 ;  /* 0x000000461430723c */ /* 0x040fe60000001830 */
[----:B----4-:R-:W-:Y:S01]  /*7e00*/  F2FP.F16.F32.PACK_AB R70, R112, R98 ;  /* 0x000000627046723e */ /* 0x010fe200000000ff */
[----:B------:R-:W-:Y:S01]  /*7e10*/  FADD.FTZ R95, R98, R95 ;  /* 0x0000005f625f7221 */ /* 0x000fe20000010000 */
[----:B-1----:R-:W-:Y:S01]  /*7e20*/  F2FP.F16.F32.PACK_AB R71, R111, R99 ;  /* 0x000000636f47723e */ /* 0x002fe200000000ff */
[----:B------:R-:W-:Y:S02]  /*7e30*/  FADD.FTZ R97, R99, R97 ;  /* 0x0000006163617221 */ /* 0x000fe40000010000 */
[C---:B------:R-:W-:Y:S03]  /*7e40*/  HMMA.16816.F32 R52, R20.reuse, R72, R52 ;  /* 0x000000481434723c */ /* 0x040fe60000001834 */
[----:B------:R-:W-:Y:S01]  /*7e50*/  FADD.FTZ R162, R112, R95 ;  /* 0x0000005f70a27221 */ /* 0x000fe20000010000 */
[----:B------:R-:W-:Y:S04]  /*7e60*/  FADD.FTZ R161, R111, R97 ;  /* 0x000000616fa17221 */ /* 0x000fe80000010000 */
[C---:B------:R-:W-:Y:S01]  /*7e70*/  HMMA.16816.F32 R56, R20.reuse, R74, R56 ;  /* 0x0000004a1438723c */ /* 0x040fe20000001838 */
[----:B------:R-:W1:Y:S07]  /*7e80*/  LDSM.16.MT88.4 R72, [R89+0x1c00] ;  /* 0x001c00005948783b */ /* 0x000e6e0000004200 */
[C---:B------:R-:W-:Y:S08]  /*7e90*/  HMMA.16816.F32 R12, R20.reuse, R76, R12 ;  /* 0x0000004c140c723c */ /* 0x040ff0000000180c */
[C---:B------:R-:W-:Y:S08]  /*7ea0*/  HMMA.16816.F32 R60, R20.reuse, R78, R60 ;  /* 0x0000004e143c723c */ /* 0x040ff0000000183c */
[C---:B------:R-:W-:Y:S08]  /*7eb0*/  HMMA.16816.F32 R64, R20.reuse, R80, R64 ;  /* 0x000000501440723c */ /* 0x040ff00000001840 */
[----:B------:R-:W-:Y:S08]  /*7ec0*/  HMMA.16816.F32 R16, R20, R82, R16 ;  /* 0x000000521410723c */ /* 0x000ff00000001810 */
[C---:B-----5:R-:W-:Y:S01]  /*7ed0*/  HMMA.16816.F32 R80, R68.reuse, R24, R4 ;  /* 0x000000184450723c */ /* 0x060fe20000001804 */
[----:B------:R-:W2:Y:S07]  /*7ee0*/  LDSM.16.MT88.4 R4, [R90+0x8c00] ;  /* 0x008c00005a04783b */ /* 0x000eae0000004200 */
        /* <DEDUP_REMOVED lines=12> */
[----:B------:R-:W-:Y:S08]  /*7fb0*/  @!UPT UIADD3 URZ, UPT, UPT, URZ, URZ, URZ ;  /* 0x000000fffffff290 */ /* 0x000ff0000fffe0ff */
[----:B------:R-:W-:Y:S11]  /*7fc0*/  @P0 BRA `(.L_x_8834) ;  /* 0xffffffd0009c0947 */ /* 0x000ff6000383ffff */
.L_x_8827:
        /* <DEDUP_REMOVED lines=11> */
.L_x_8846:
        /* <DEDUP_REMOVED lines=115> */
[----:B------:R1:W5:Y:S04]  /*87b0*/  LD.E.64 R32, desc[UR4][R84.64+0x90] ;  /* 0x0000900454207980 */ /* 0x000368000c101b00 */
[----:B---3--:R-:W3:Y:S04]  /*87c0*/  LD.E.U8 R0, desc[UR4][R84.64+0x1c8] ;  /* 0x0001c80454007980 */ /* 0x008ee8000c101100 */
[----:B------:R1:W5:Y:S01]  /*87d0*/  @!P2 LD.E.64 R34, desc[UR4][R84.64+0x80] ;  /* 0x000080045422a980 */ /* 0x000362000c101b00 */
[----:B---3--:R-:W-:-:S13]  /*87e0*/  ISETP.NE.AND P0, PT, R0, RZ, PT ;  /* 0x000000ff0000720c */ /* 0x008fda0003f05270 */
[----:B----4-:R-:W3:Y:S04]  /*87f0*/  @!P0 LD.E R3, desc[UR4][R84.64+0x60] ;  /* 0x0000600454038980 */ /* 0x010ee8000c101900 */
[----:B------:R-:W4:Y:S01]  /*8800*/  @!P0 LD.E R28, desc[UR4][R84.64+0xb4] ;  /* 0x0000b404541c8980 */ /* 0x000f22000c101900 */
[----:B------:R-:W1:Y:S08]  /*8810*/  @P3 MUFU.LG2 R6, R6 ;  /* 0x0000000600063308 */ /* 0x000e700000000c00 */
[----:B------:R-:W1:Y:S01]  /*8820*/  @P1 MUFU.LG2 R161, R161 ;  /* 0x000000a100a11308 */ /* 0x000e620000000c00 */
[----:B------:R-:W-:Y:S01]  /*8830*/  BSSY.RECONVERGENT B0, `(.L_x_8836) ;  /* 0x0000011000007945 */ /* 0x000fe20003800200 */
[----:B------:R-:W-:Y:S01]  /*8840*/  MOV R2, 0x7f800000 ;  /* 0x7f80000000027802 */ /* 0x000fe20000000f00 */
[----:B--2---:R-:W-:Y:S01]  /*8850*/  @P2 IMAD.WIDE.U32 R38, R36, R154, RZ ;  /* 0x0000009a24262225 */ /* 0x004fe200078e00ff */
[----:B------:R-:W-:-:S03]  /*8860*/  MOV R0, 0x7f800000 ;  /* 0x7f80000000007802 */ /* 0x000fc60000000f00 */
[----:B-1----:R-:W-:-:S04]  /*8870*/  @P3 FMUL.FTZ R6, R6, 0.69314718246459960938 ;  /* 0x3f31721806063820 */ /* 0x002fc80000410000 */
[----:B-----5:R-:W-:Y:S01]  /*8880*/  @P3 FFMA.FTZ R2, R4, R87, R6 ;  /* 0x0000005704023223 */ /* 0x020fe20000010006 */
[----:B------:R-:W-:-:S04]  /*8890*/  @P1 FMUL.FTZ R161, R161, 0.69314718246459960938 ;  /* 0x3f317218a1a11820 */ /* 0x000fc80000410000 */
[----:B------:R-:W-:Y:S01]  /*88a0*/  @P1 FFMA.FTZ R0, R4, R86, R161 ;  /* 0x0000005604001223 */ /* 0x000fe200000100a1 */
[----:B---3--:R-:W-:-:S04]  /*88b0*/  @!P0 IMAD R3, R3, R146, R145 ;  /* 0x0000009203038224 */ /* 0x008fc800078e0291 */
[----:B----4-:R-:W-:Y:S02]  /*88c0*/  @!P0 IMAD R28, R3, R28, RZ ;  /* 0x0000001c031c8224 */ /* 0x010fe400078e02ff */
[----:B------:R-:W-:Y:S01]  /*88d0*/  @P2 IMAD R3, R37, R154, RZ ;  /* 0x0000009a25032224 */ /* 0x000fe200078e02ff */
[----:B------:R-:W-:Y:S06]  /*88e0*/  @!P0 BRA `(.L_x_8837) ;  /* 0x0000000000148947 */ /* 0x000fec0003800000 */
[----:B------:R-:W2:Y:S04]  /*88f0*/  @!P2 LD.E R4, desc[UR4][R84.64+0xb4] ;  /* 0x0000b4045404a980 */ /* 0x000ea8000c101900 */
[----:B------:R-:W3:Y:S01]  /*8900*/  LD.E R5, desc[UR4][R84.64+0xd4] ;  /* 0x0000d40454057980 */ /* 0x000ee2000c101900 */
[----:B--2---:R-:W-:Y:S02]  /*8910*/  @!P2 IMAD R154, R4, R146, RZ ;  /* 0x00000092049aa224 */ /* 0x004fe400078e02ff */
[----:B---3--:R-:W-:-:S05]  /*8920*/  IMAD R5, R5, R145, RZ ;  /* 0x0000009105057224 */ /* 0x008fca00078e02ff */
[----:B------:R-:W-:Y:S02]  /*8930*/  IADD3 R28, PT, PT, R5, R154, RZ ;  /* 0x0000009a051c7210 */ /* 0x000fe40007ffe0ff */
.L_x_8837:
[----:B------:R-:W-:Y:S05]  /*8940*/  BSYNC.RECONVERGENT B0 ;  /* 0x0000000000007941 */ /* 0x000fea0003800200 */
.L_x_8836:
        /* <DEDUP_REMOVED lines=27> */
.L_x_8839:
[----:B------:R-:W-:Y:S05]  /*8b00*/  BSYNC.RECONVERGENT B0 ;  /* 0x0000000000007941 */ /* 0x000fea0003800200 */
.L_x_8838:
[----:B-1----:R1:W5:Y:S01]  /*8b10*/  LD.E R84, desc[UR4][R84.64+0xc0] ;  /* 0x0000c00454547980 */ /* 0x002362000c101900 */
        /* <DEDUP_REMOVED lines=8> */
[----:B------:R-:W-:Y:S02]  /*8ba0*/  IMAD R0, R33, R145, RZ ;  /* 0x0000009121007224 */ /* 0x000fe400078e02ff */
[----:B------:R-:W-:-:S04]  /*8bb0*/  IMAD.WIDE.U32 R30, R147, R36, R30 ;  /* 0x00000024931e7225 */ /* 0x000fc800078e001e */
        /* <DEDUP_REMOVED lines=21> */
.L_x_8841:
[----:B------:R-:W-:Y:S05]  /*8d10*/  BSYNC.RECONVERGENT B0 ;  /* 0x0000000000007941 */ /* 0x000fea0003800200 */
.L_x_8840:
[----:B------:R-:W-:Y:S02]  /*8d20*/  MOV R2, R144 ;  /* 0x0000009000027202 */ /* 0x000fe40000000f00 */
[----:B------:R-:W-:-:S04]  /*8d30*/  MOV R3, 0x0 ;  /* 0x0000000000037802 */ /* 0x000fc80000000f00 */
[----:B-12345:R-:W-:Y:S05]  /*8d40*/  @P0 RET.REL.NODEC R2 `(_ZN5flash24flash_fwd_splitkv_kernelI23Flash_fwd_kernel_traitsILi96ELi64ELi64ELi4ELb0ELb0EN7cutlass6half_tE19Flash_kernel_traitsILi96ELi64ELi64ELi4ES3_EELb0ELb0ELb1ELb0ELb0ELb0ELb0ELb0EEEvNS_16Flash_fwd_paramsE) ;  /* 0xffffff7002ac0950 */ /* 0x03efea0003c3ffff */
        /* <DEDUP_REMOVED lines=17> */
[----:B-1----:R-:W-:Y:S05]  /*8e60*/  @P0 RET.REL.NODEC R2 `(_ZN5flash24flash_fwd_splitkv_kernelI23Flash_fwd_kernel_traitsILi96ELi64ELi64ELi4ELb0ELb0EN7cutlass6half_tE19Flash_kernel_traitsILi96ELi64ELi64ELi4ES3_EELb0ELb0ELb1ELb0ELb0ELb0ELb0ELb0EEEvNS_16Flash_fwd_paramsE) ;  /* 0xffffff7002640950 */ /* 0x002fea0003c3ffff */
[----:B------:R-:W-:Y:S01]  /*8e70*/  MOV R145, 0x0 ;  /* 0x0000000000917802 */ /* 0x000fe20000000f00 */
[----:B------:R1:W-:Y:S03]  /*8e80*/  ST.E.128 desc[UR4][R4.64+0x80], R24 ;  /* 0x0000801804007985 */ /* 0x0003e6000c101d04 */
[----:B-1----:R-:W-:Y:S05]  /*8e90*/  RET.REL.NODEC R144 `(_ZN5flash24flash_fwd_splitkv_kernelI23Flash_fwd_kernel_traitsILi96ELi64ELi64ELi4ELb0ELb0EN7cutlass6half_tE19Flash_kernel_traitsILi96ELi64ELi64ELi4ES3_EELb0ELb0ELb1ELb0ELb0ELb0ELb0ELb0EEEvNS_16Flash_fwd_paramsE) ;  /* 0xffffff7090587950 */ /* 0x002fea0003c3ffff */
.L_x_8835:
[----:B------:R-:W-:Y:S01]  /*8ea0*/  MOV R0, 0x1f ;  /* 0x0000001f00007802 */ /* 0x000fe20000000f00 */
[----:B------:R-:W-:Y:S01]  /*8eb0*/  IMAD.MOV.U32 R2, RZ, RZ, 0x2 ;  /* 0x00000002ff027424 */ /* 0x000fe200078e00ff */
[----:B------:R-:W-:Y:S01]  /*8ec0*/  MOV R5, R162 ;  /* 0x000000a200057202 */ /* 0x000fe20000000f00 */
[----:B------:R-:W-:-:S07]  /*8ed0*/  IMAD.MOV.U32 R3, RZ, RZ, -0x1 ;  /* 0xffffffffff037424 */ /* 0x000fce00078e00ff */
[----:B-1---5:R-:W-:Y:S05]  /*8ee0*/  WARPSYNC.COLLECTIVE R3, `(.L_x_8842) ;  /* 0x0000000003087348 */ /* 0x022fea0003c00000 */
[----:B------:R2:W3:Y:S02]  /*8ef0*/  SHFL.BFLY P0, R0, R5, R2, R0 ;  /* 0x0c00000205007389 */ /* 0x0004e40000000000 */
[----:B-123-5:R-:W-:Y:S05]  /*8f00*/  ENDCOLLECTIVE ;  /* 0x000000000000791b */ /* 0x02efea0003800000 */
.L_x_8842:
        /* <DEDUP_REMOVED lines=8> */
.L_x_8843:
        /* <DEDUP_REMOVED lines=8> */
.L_x_8844:
[----:B------:R-:W-:Y:S01]  /*9010*/  FADD.FTZ R161, R0, R161 ;  /* 0x000000a100a17221 */ /* 0x000fe20000010000 */
[----:B------:R-:W-:Y:S02]  /*9020*/  MOV R0, 0x1f ;  /* 0x0000001f00007802 */ /* 0x000fe40000000f00 */
[----:B------:R-:W-:Y:S01]  /*9030*/  MOV R2, 0x1 ;  /* 0x0000000100027802 */ /* 0x000fe20000000f00 */
[----:B------:R-:W-:-:S07]  /*9040*/  IMAD.MOV.U32 R5, RZ, RZ, R161 ;  /* 0x000000ffff057224 */ /* 0x000fce00078e00a1 */
[----:B------:R-:W-:Y:S05]  /*9050*/  WARPSYNC.COLLECTIVE R3, `(.L_x_8845) ;  /* 0x0000000003087348 */ /* 0x000fea0003c00000 */
[----:B------:R1:W2:Y:S02]  /*9060*/  SHFL.BFLY P0, R0, R5, R2, R0 ;  /* 0x0c00000205007389 */ /* 0x0002a40000000000 */
[----:B-12---:R-:W-:Y:S05]  /*9070*/  ENDCOLLECTIVE ;  /* 0x000000000000791b */ /* 0x006fea0003800000 */
.L_x_8845:
[----:B------:R-:W-:Y:S05]  /*9080*/  BRA `(.L_x_8846) ;  /* 0xffffffec00fc7947 */ /* 0x000fea000383ffff */
.L_x_8847:
        /* <DEDUP_REMOVED lines=15> */
.L_x_11712:


//--------------------- .text._ZN5flash24flash_fwd_splitkv_kernelI23Flash_fwd_kernel_traitsILi96ELi64ELi64ELi4ELb0ELb0EN7cutlass6half_tE19Flash_kernel_traitsILi96ELi64ELi64ELi4ES3_EELb0ELb0ELb1ELb0ELb0ELb1ELb0ELb0EEEvNS_16Flash_fwd_paramsE --------------------------
	.section	.text._ZN5flash24flash_fwd_splitkv_kernelI23Flash_fwd_kernel_traitsILi96ELi64ELi64ELi4ELb0ELb0EN7cutlass6half_tE19Flash_kernel_traitsILi96ELi64ELi64ELi4ES3_EELb0ELb0ELb1ELb0ELb0ELb1ELb0ELb0EEEvNS_16Flash_fwd_paramsE,"ax",@progbits
	.align	128
        .global         _ZN5flash24flash_fwd_splitkv_kernelI23Flash_fwd_kernel_traitsILi96ELi64ELi64ELi4ELb0ELb0EN7cutlass6half_tE19Flash_kernel_traitsILi96ELi64ELi64ELi4ES3_EELb0ELb0ELb1ELb0ELb0ELb1ELb0ELb0EEEvNS_16Flash_fwd_paramsE
        .type           _ZN5flash24flash_fwd_splitkv_kernelI23Flash_fwd_kernel_traitsILi96ELi64ELi64ELi4ELb0ELb0EN7cutlass6half_tE19Flash_kernel_traitsILi96ELi64ELi64ELi4ES3_EELb0ELb0ELb1ELb0ELb0ELb1ELb0ELb0EEEvNS_16Flash_fwd_paramsE,@function
        .size           _ZN5flash24flash_fwd_splitkv_kernelI23Flash_fwd_kernel_traitsILi96ELi64ELi64ELi4ELb0ELb0EN7cutlass6half_tE19Flash_kernel_traitsILi96ELi64ELi64ELi4ES3_EELb0ELb0ELb1ELb0ELb0ELb1ELb0ELb0EEEvNS_16Flash_fwd_paramsE,(.L_x_11713 - _ZN5flash24flash_fwd_splitkv_kernelI23Flash_fwd_kernel_traitsILi96ELi64ELi64ELi4ELb0ELb0EN7cutlass6half_tE19Flash_kernel_traitsILi96ELi64ELi64ELi4ES3_EELb0ELb0ELb1ELb0ELb0ELb1ELb0ELb0EEEvNS_16Flash_fwd_paramsE)
        .other          _ZN5flash24flash_fwd_splitkv_kernelI23Flash_fwd_kernel_traitsILi96ELi64ELi64ELi4ELb0ELb0EN7cutlass6half_tE19Flash_kernel_traitsILi96ELi64ELi64ELi4ES3_EELb0ELb0ELb1ELb0ELb0ELb1ELb0ELb0EEEvNS_16Flash_fwd_paramsE,@"STO_CUDA_ENTRY STV_DEFAULT"
_ZN5flash24flash_fwd_splitkv_kernelI23Flash_fwd_kernel_traitsILi96ELi64ELi64ELi4ELb0ELb0EN7cutlass6half_tE19Flash_kernel_traitsILi96ELi64ELi64ELi4ES3_EELb0ELb0ELb1ELb0ELb0ELb1ELb0ELb0EEEvNS_16Flash_fwd_paramsE:
.text._ZN5flash24flash_fwd_splitkv_kernelI23Flash_fwd_kernel_traitsILi96ELi64ELi64ELi4ELb0ELb0EN7cutlass6half_tE19Flash_kernel_traitsILi96ELi64ELi64ELi4ES3_EELb0ELb0ELb1ELb0ELb0ELb1ELb0ELb0EEEvNS_16Flash_fwd_paramsE:
[----:B------:R-:W-:Y:S01]  /*0000*/  LDC R1, c[0x0][0x37c] ;  /* 0x0000df00ff017b82 */ /* 0x000fe20000000800 */
[----:B------:R-:W1:Y:S07]  /*0010*/  S2R R147, SR_CTAID.X ;  /* 0x0000000000937919 */ /* 0x000e6e0000002500 */
[----:B------:R-:W2:Y:S01]  /*0020*/  LDC.64 R2, c[0x0][0x348] ;  /* 0x0000d200ff027b82 */ /* 0x000ea20000000a00 */
[----:B------:R-:W-:Y:S01]  /*0030*/  BSSY.RECONVERGENT B2, `(.L_x_8848) ;  /* 0x0000005000027945 */ /* 0x000fe20003800200 */
[----:B------:R-:W-:Y:S01]  /*0040*/  MOV R144, 0x80 ;  /* 0x0000008000907802 */ /* 0x000fe20000000f00 */
[----:B------:R-:W3:Y:S01]  /*0050*/  S2R R146, SR_CTAID.Y ;  /* 0x0000000000927919 */ /* 0x000ee20000002600 */
[----:B------:R-:W4:Y:S05]  /*0060*/  S2R R145, SR_CTAID.Z ;  /* 0x0000000000917919 */ /* 0x000f2a0000002700 */
[----:B-1234-:R-:W-:Y:S05]  /*0070*/  CALL.REL.NOINC `($_ZN5flash24flash_fwd_splitkv_kernelI23Flash_fwd_kernel_traitsILi96ELi64ELi64ELi4ELb0ELb0EN7cutlass6half_tE19Flash_kernel_traitsILi96ELi64ELi64ELi4ES3_EELb0ELb0ELb1ELb0ELb0ELb1ELb0ELb0EEEvNS_16Flash_fwd_paramsE$_ZN5flash30compute_attn_1rowblock_splitkvI23Flash_fwd_kernel_traitsILi96ELi64ELi64ELi4ELb0ELb0EN7cutlass6half_tE19Flash_kernel_traitsILi96ELi64ELi64ELi4ES3_EELb0ELb0ELb1ELb0ELb0ELb1ELb0ELb0ENS_16Flash_fwd_paramsEEEvRKT8_iiiii) ;  /* 0x0000000000087944 */ /* 0x01efea0003c00000 */
[----:B------:R-:W-:Y:S05]  /*0080*/  BSYNC.RECONVERGENT B2 ;  /* 0x0000000000027941 */ /* 0x000fea0003800200 */
.L_x_8848:
[----:B------:R-:W-:Y:S05]  /*0090*/  EXIT ;  /* 0x000000000000794d */ /* 0x000fea0003800000 */
        .type           $_ZN5flash24flash_fwd_splitkv_kernelI23Flash_fwd_kernel_traitsILi96ELi64ELi64ELi4ELb0ELb0EN7cutlass6half_tE19Flash_kernel_traitsILi96ELi64ELi64ELi4ES3_EELb0ELb0ELb1ELb0ELb0ELb1ELb0ELb0EEEvNS_16Flash_fwd_paramsE$_ZN5flash30compute_attn_1rowblock_splitkvI23Flash_fwd_kernel_traitsILi96ELi64ELi64ELi4ELb0ELb0EN7cutlass6half_tE19Flash_kernel_traitsILi96ELi64ELi64ELi4ES3_EELb0ELb0ELb1ELb0ELb0ELb1ELb0ELb0ENS_16Flash_fwd_paramsEEEvRKT8_iiiii,@function
        .size           $_ZN5flash24flash_fwd_splitkv_kernelI23Flash_fwd_kernel_traitsILi96ELi64ELi64ELi4ELb0ELb0EN7cutlass6half_tE19Flash_kernel_traitsILi96ELi64ELi64ELi4ES3_EELb0ELb0ELb1ELb0ELb0ELb1ELb0ELb0EEEvNS_16Flash_fwd_paramsE$_ZN5flash30compute_attn_1rowblock_splitkvI23Flash_fwd_kernel_traitsILi96ELi64ELi64ELi4ELb0ELb0EN7cutlass6half_tE19Flash_kernel_traitsILi96ELi64ELi64ELi4ES3_EELb0ELb0ELb1ELb0ELb0ELb1ELb0ELb0ENS_16Flash_fwd_paramsEEEvRKT8_iiiii,(.L_x_11713 - $_ZN5flash24flash_fwd_splitkv_kernelI23Flash_fwd_kernel_traitsILi96ELi64ELi64ELi4ELb0ELb0EN7cutlass6half_tE19Flash_kernel_traitsILi96ELi64ELi64ELi4ES3_EELb0ELb0ELb1ELb0ELb0ELb1ELb0ELb0EEEvNS_16Flash_fwd_paramsE$_ZN5flash30compute_attn_1rowblock_splitkvI23Flash_fwd_kernel_traitsILi96ELi64ELi64ELi4ELb0ELb0EN7cutlass6half_tE19Flash_kernel_traitsILi96ELi64ELi64ELi4ES3_EELb0ELb0ELb1ELb0ELb0ELb1ELb0ELb0ENS_16Flash_fwd_paramsEEEvRKT8_iiiii)
$_ZN5flash24flash_fwd_splitkv_kernelI23Flash_fwd_kernel_traitsILi96ELi64ELi64ELi4ELb0ELb0EN7cutlass6half_tE19Flash_kernel_traitsILi96ELi64ELi64ELi4ES3_EELb0ELb0ELb1ELb0ELb0ELb1ELb0ELb0EEEvNS_16Flash_fwd_paramsE$_ZN5flash30compute_attn_1rowblock_splitkvI23Flash_fwd_kernel_traitsILi96ELi64ELi64ELi4ELb0ELb0EN7cutlass6half_tE19Flash_kernel_traitsILi96ELi64ELi64ELi4ES3_EELb0ELb0ELb1ELb0ELb0ELb1ELb0ELb0ENS_16Flash_fwd_paramsEEEvRKT8_iiiii:
        /* <DEDUP_REMOVED lines=38> */
.L_x_8850:
[----:B------:R-:W-:Y:S05]  /*0300*/  BSYNC.RECONVERGENT B0 ;  /* 0x0000000000007941 */ /* 0x000fea0003800200 */
.L_x_8849:
[----:B------:R-:W-:Y:S04]  /*0310*/  BSSY.RECONVERGENT B0, `(.L_x_8851) ;  /* 0x0000007000007945 */ /* 0x000fe80003800200 */
[----:B------:R-:W-:Y:S05]  /*0320*/  @!P3 BRA `(.L_x_8852) ;  /* 0x000000000014b947 */ /* 0x000fea0003800000 */
[----:B------:R-:W2:Y:S02]  /*0330*/  LD.E.U8 R6, desc[UR4][R2.64+0x1b2] ;  /* 0x0001b20402067980 */ /* 0x000ea4000c101100 */
[----:B--2---:R-:W-:-:S13]  /*0340*/  ISETP.NE.AND P1, PT, R6, RZ, PT ;  /* 0x000000ff0600720c */ /* 0x004fda0003f25270 */
[----:B-----5:R-:W2:Y:S02]  /*0350*/  @P1 LD.E R84, desc[UR4][R10.64+0x4] ;  /* 0x000004040a541980 */ /* 0x020ea4000c101900 */
[----:B--2---:R-:W-:-:S06]  /*0360*/  @P1 IADD3 R84, PT, PT, R84, -R15, RZ ;  /* 0x8000000f54541210 */ /* 0x004fcc0007ffe0ff */
[----:B------:R2:W5:Y:S02]  /*0370*/  @!P1 LD.E R84, desc[UR4][R10.64] ;  /* 0x000000040a549980 */ /* 0x000564000c101900 */
.L_x_8852:
[----:B------:R-:W-:Y:S05]  /*0380*/  BSYNC.RECONVERGENT B0 ;  /* 0x0000000000007941 */ /* 0x000fea0003800200 */
.L_x_8851:
        /* <DEDUP_REMOVED lines=8> */
.L_x_8854:
[----:B------:R-:W3:Y:S01]  /*0410*/  LD.E.64 R6, desc[UR4][R2.64+0x108] ;  /* 0x0001080402067980 */ /* 0x000ee2000c101b00 */
[----:B------:R-:W-:Y:S01]  /*0420*/  BSSY.RECONVERGENT B0, `(.L_x_8856) ;  /* 0x0000006000007945 */ /* 0x000fe20003800200 */
[----:B------:R-:W-:Y:S01]  /*0430*/  IMAD.MOV.U32 R5, RZ, RZ, RZ ;  /* 0x000000ffff057224 */ /* 0x000fe200078e00ff */
[----:B---3--:R-:W-:-:S04]  /*0440*/  ISETP.NE.U32.AND P0, PT, R6, RZ, PT ;  /* 0x000000ff0600720c */ /* 0x008fc80003f05070 */
[----:B------:R-:W-:-:S13]  /*0450*/  ISETP.NE.AND.EX P0, PT, R7, RZ, PT, P0 ;  /* 0x000000ff0700720c */ /* 0x000fda0003f05300 */
[----:B------:R-:W-:Y:S05]  /*0460*/  @!P0 BRA `(.L_x_8857) ;  /* 0x0000000000048947 */ /* 0x000fea0003800000 */
[----:B------:R3:W5:Y:S02]  /*0470*/  LD.E R5, desc[UR4][R2.64+0xbc] ;  /* 0x0000bc0402057980 */ /* 0x000764000c101900 */
.L_x_8857:
[----:B------:R-:W-:Y:S05]  /*0480*/  BSYNC.RECONVERGENT B0 ;  /* 0x0000000000007941 */ /* 0x000fea0003800200 */
.L_x_8856:
[----:B-----5:R-:W-:Y:S02]  /*0490*/  IADD3 R84, PT, PT, R5, R84, -R14 ;  /* 0x0000005405547210 */ /* 0x020fe40007ffe80e */
.L_x_8855:
[----:B------:R-:W-:Y:S05]  /*04a0*/  BSYNC.RECONVERGENT B1 ;  /* 0x0000000000017941 */ /* 0x000fea0003800200 */
.L_x_8853:
[----:B------:R-:W-:Y:S01]  /*04b0*/  IMAD.SHL.U32 R132, R147, 0x40, RZ ;  /* 0x0000004093847824 */ /* 0x000fe200078e00ff */
[----:B------:R-:W-:Y:S01]  /*04c0*/  MOV R6, R144 ;  /* 0x0000009000067202 */ /* 0x000fe20000000f00 */
[----:B------:R-:W-:-:S03]  /*04d0*/  IMAD.MOV.U32 R7, RZ, RZ, 0x0 ;  /* 0x00000000ff077424 */ /* 0x000fc600078e00ff */
[----:B------:R-:W-:-:S13]  /*04e0*/  ISETP.GT.AND P0, PT, R85, R132, PT ;  /* 0x000000845500720c */ /* 0x000fda0003f04270 */
[----:B-123--:R-:W-:Y:S05]  /*04f0*/  @!P0 RET.REL.NODEC R6 `(_ZN5flash24flash_fwd_splitkv_kernelI23Flash_fwd_kernel_traitsILi96ELi64ELi64ELi4ELb0ELb0EN7cutlass6half_tE19Flash_kernel_traitsILi96ELi64ELi64ELi4ES3_EELb0ELb0ELb1ELb0ELb0ELb1ELb0ELb0EEEvNS_16Flash_fwd_paramsE) ;  /* 0xfffffff806c08950 */ /* 0x00efea0003c3ffff */
        /* <DEDUP_REMOVED lines=20> */
[----:B------:R-:W-:-:S03]  /*0640*/  IMAD.SHL.U32 R6, R124, 0x8, RZ ;  /* 0x000000087c067824 */ /* 0x000fc600078e00ff */
[----:B------:R-:W5:Y:S01]  /*0650*/  LD.E R4, desc[UR4][R2.64+0xc0] ;  /* 0x0000c00402047980 */ /* 0x000f62000c101900 */
[----:B------:R-:W-:Y:S01]  /*0660*/  IMAD.MOV.U32 R21, RZ, RZ, RZ ;  /* 0x000000ffff157224 */ /* 0x000fe200078e00ff */
[----:B------:R-:W-:Y:S02]  /*0670*/  LOP3.LUT R20, R6, 0x18, RZ, 0xc0, !PT ;  /* 0x0000001806147812 */ /* 0x000fe400078ec0ff */
[----:B------:R1:W5:Y:S01]  /*0680*/  LD.E.64 R14, desc[UR4][R2.64+0x70] ;  /* 0x00007004020e7980 */ /* 0x000362000c101b00 */
[----:B------:R-:W-:Y:S02]  /*0690*/  IADD3 R85, PT, PT, -R132, R85, RZ ;  /* 0x0000005584557210 */ /* 0x000fe40007ffe1ff */
[----:B------:R-:W-:Y:S02]  /*06a0*/  SHF.R.U32.HI R124, RZ, 0x2, R124 ;  /* 0x00000002ff7c7819 */ /* 0x000fe4000001167c */
[----:B------:R-:W-:Y:S02]  /*06b0*/  ISETP.NE.AND P5, PT, R20, RZ, PT ;  /* 0x000000ff1400720c */ /* 0x000fe40003fa5270 */
[----:B------:R-:W-:-:S02]  /*06c0*/  ISETP.GE.AND P2, PT, R124, R85, PT ;  /* 0x000000557c00720c */ /* 0x000fc40003f46270 */
[----:B------:R-:W-:Y:S01]  /*06d0*/  ISETP.GE.OR P6, PT, R124, R85, P5 ;  /* 0x000000557c00720c */ /* 0x000fe20002fc6670 */
[----:B------:R-:W-:Y:S01]  /*06e0*/  BSSY.RECONVERGENT B0, `(.L_x_8859) ;  /* 0x0000029000007945 */ /* 0x000fe20003800200 */
[----:B--2---:R-:W-:-:S04]  /*06f0*/  @P0 IMAD.WIDE.U32 R16, R12, R155, RZ ;  /* 0x0000009b0c100225 */ /* 0x004fc800078e00ff */
[----:B-1----:R-:W-:Y:S02]  /*0700*/  @P0 IMAD R2, R13, R155, RZ ;  /* 0x0000009b0d020224 */ /* 0x002fe400078e02ff */
        /* <DEDUP_REMOVED lines=10> */
[----:B------:R-:W-:-:S04]  /*07b0*/  IADD3 R6, P0, PT, R6, R18, RZ ;  /* 0x0000001206067210 */ /* 0x000fc80007f1e0ff */
[----:B------:R-:W-:Y:S01]  /*07c0*/  IADD3.X R7, PT, PT, R3, R19, R132, P0, !PT ;  /* 0x0000001303077210 */ /* 0x000fe200007fe484 */
[----:B------:R-:W-:Y:S01]  /*07d0*/  VIADD R3, R124, 0x20 ;  /* 0x000000207c037836 */ /* 0x000fe20000000000 */
[----:B------:R-:W-:-:S04]  /*07e0*/  IADD3 R2, P0, PT, R0, R124, RZ ;  /* 0x0000007c00027210 */ /* 0x000fc80007f1e0ff */
[CC--:B------:R-:W-:Y:S02]  /*07f0*/  ISETP.GE.AND P1, PT, R3.reuse, R85.reuse, PT ;  /* 0x000000550300720c */ /* 0x0c0fe40003f26270 */
[----:B------:R-:W-:Y:S01]  /*0800*/  ISETP.GE.OR P5, PT, R3, R85, P5 ;  /* 0x000000550300720c */ /* 0x000fe20002fa6670 */
[-C--:B------:R-:W-:Y:S01]  /*0810*/  IMAD.WIDE.U32 R6, R10, R145.reuse, R6 ;  /* 0x000000910a067225 */ /* 0x080fe200078e0006 */
[----:B------:R-:W-:Y:S02]  /*0820*/  LEA.HI.X.SX32 R3, R0, RZ, 0x1, P0 ;  /* 0x000000ff00037211 */ /* 0x000fe400000f0eff */
[----:B------:R-:W-:Y:S01]  /*0830*/  LEA R8, P0, R2, R8, 0x2 ;  /* 0x0000000802087211 */ /* 0x000fe200078010ff */
[----:B------:R-:W-:Y:S01]  /*0840*/  IMAD R0, R11, R145, RZ ;  /* 0x000000910b007224 */ /* 0x000fe200078e02ff */
[----:B------:R-:W-:Y:S02]  /*0850*/  LOP3.LUT R5, R20, 0x20, RZ, 0xfc, !PT ;  /* 0x0000002014057812 */ /* 0x000fe400078efcff */
[----:B------:R-:W-:Y:S01]  /*0860*/  LEA.HI.X R9, R2, R9, R3, 0x2, P0 ;  /* 0x0000000902097211 */ /* 0x000fe200000f1403 */
[----:B------:R-:W-:Y:S01]  /*0870*/  @!P6 IMAD.MOV.U32 R2, RZ, RZ, 0x7f800000 ;  /* 0x7f800000ff02e424 */ /* 0x000fe200078e00ff */
[----:B------:R-:W-:-:S02]  /*0880*/  LOP3.LUT R3, R20, 0x40, RZ, 0xfc, !PT ;  /* 0x0000004014037812 */ /* 0x000fc400078efcff */
[----:B------:R-:W-:Y:S01]  /*0890*/  IADD3 R11, PT, PT, R7, R0, RZ ;  /* 0x00000000070b7210 */ /* 0x000fe20007ffe0ff */
[----:B------:R-:W-:Y:S06]  /*08a0*/  @P2 BRA `(.L_x_8860) ;  /* 0x0000000000302947 */ /* 0x000fec0003800000 */
        /* <DEDUP_REMOVED lines=12> */
.L_x_8860:
[----:B------:R-:W-:Y:S05]  /*0970*/  BSYNC.RECONVERGENT B0 ;  /* 0x0000000000007941 */ /* 0x000fea0003800200 */
.L_x_8859:
        /* <DEDUP_REMOVED lines=17> */
.L_x_8862:
[----:B------:R-:W-:Y:S05]  /*0a90*/  BSYNC.RECONVERGENT B0 ;  /* 0x0000000000007941 */ /* 0x000fea0003800200 */
.L_x_8861:
[----:B------:R3:W-:Y:S01]  /*0aa0*/  @!P6 ST.E desc[UR4][R8.64], R2 ;  /* 0x000000020800e985 */ /* 0x0007e2000c101904 */
[----:B------:R-:W-:Y:S02]  /*0ab0*/  MOV R3, 0x0 ;  /* 0x0000000000037802 */ /* 0x000fe40000000f00 */
[----:B---3--:R-:W-:-:S04]  /*0ac0*/  MOV R2, R144 ;  /* 0x0000009000027202 */ /* 0x008fc80000000f00 */
[----:B-12--5:R-:W-:Y:S05]  /*0ad0*/  @P5 RET.REL.NODEC R2 `(_ZN5flash24flash_fwd_splitkv_kernelI23Flash_fwd_kernel_traitsILi96ELi64ELi64ELi4ELb0ELb0EN7cutlass6half_tE19Flash_kernel_traitsILi96ELi64ELi64ELi4ES3_EELb0ELb0ELb1ELb0ELb0ELb1ELb0ELb0EEEvNS_16Flash_fwd_paramsE) ;  /* 0xfffffff402485950 */ /* 0x026fea0003c3ffff */
[----:B------:R-:W-:Y:S02]  /*0ae0*/  MOV R0, 0x7f800000 ;  /* 0x7f80000000007802 */ /* 0x000fe40000000f00 */
[----:B------:R-:W-:-:S03]  /*0af0*/  MOV R145, 0x0 ;  /* 0x0000000000917802 */ /* 0x000fc60000000f00 */
[----:B------:R1:W-:Y:S02]  /*0b00*/  ST.E desc[UR4][R8.64+0x80], R0 ;  /* 0x0000800008007985 */ /* 0x0003e4000c101904 */
[----:B-1----:R-:W-:Y:S05]  /*0b10*/  RET.REL.NODEC R144 `(_ZN5flash24flash_fwd_splitkv_kernelI23Flash_fwd_kernel_traitsILi96ELi64ELi64ELi4ELb0ELb0EN7cutlass6half_tE19Flash_kernel_traitsILi96ELi64ELi64ELi4ES3_EELb0ELb0ELb1ELb0ELb0ELb1ELb0ELb0EEEvNS_16Flash_fwd_paramsE) ;  /* 0xfffffff490387950 */ /* 0x002fea0003c3ffff */
.L_x_8858:
        /* <DEDUP_REMOVED lines=47> */
[----:B------:R1:W5:Y:S01]  /*0e10*/  LD.E.64 R6, desc[UR4][R2.64+0x40] ;  /* 0x0000400402067980 */ /* 0x000362000c101b00 */
[----:B------:R-:W-:Y:S01]  /*0e20*/  LEA.HI.X R156, R8, R163, R0, 0x2, P0 ;  /* 0x000000a3089c7211 */ /* 0x000fe200000f1400 */
[----:B------:R-:W-:Y:S01]  /*0e30*/  @!P1 IMAD.MOV R12, RZ, RZ, -R12 ;  /* 0x000000ffff0c9224 */ /* 0x000fe200078e0a0c */
[----:B------:R-:W-:-:S02]  /*0e40*/  @!P2 LOP3.LUT R12, RZ, R15, RZ, 0x33, !PT ;  /* 0x0000000fff0ca212 */ /* 0x000fc400078e33ff */
[----:B------:R-:W-:Y:S01]  /*0e50*/  MOV R4, R157 ;  /* 0x0000009d00047202 */ /* 0x000fe20000000f00 */
[----:B------:R-:W-:-:S04]  /*0e60*/  IMAD.MOV.U32 R5, RZ, RZ, R156 ;  /* 0x000000ffff057224 */ /* 0x000fc800078e009c */
[----:B------:R-:W-:-:S05]  /*0e70*/  IMAD.WIDE R4, R12, 0x4, R4 ;  /* 0x000000040c047825 */ /* 0x000fca00078e0204 */
[----:B------:R-:W2:Y:S04]  /*0e80*/  LD.E R0, desc[UR4][R4.64] ;  /* 0x0000000404007980 */ /* 0x000ea8000c101900 */
[----:B------:R-:W3:Y:S01]  /*0e90*/  LD.E.64 R4, desc[UR4][R2.64+0x38] ;  /* 0x0000380402047980 */ /* 0x000ee2000c101b00 */
        /* <DEDUP_REMOVED lines=24> */
[----:B------:R-:W-:-:S05]  /*1020*/  IMAD.MOV.U32 R11, RZ, RZ, R8 ;  /* 0x000000ffff0b7224 */ /* 0x000fca00078e0008 */
[----:B------:R-:W-:Y:S02]  /*1030*/  @!P0 IADD3 R11, PT, PT, -R11, RZ, RZ ;  /* 0x000000ff0b0b8210 */ /* 0x000fe40007ffe1ff */
[----:B------:R-:W-:Y:S02]  /*1040*/  @!P1 LOP3.LUT R11, RZ, R25, RZ, 0x33, !PT ;  /* 0x00000019ff0b9212 */ /* 0x000fe400078e33ff */
[----:B--2---:R-:W-:Y:S01]  /*1050*/  SHF.R.S32.HI R9, RZ, 0x1f, R0 ;  /* 0x0000001fff097819 */ /* 0x004fe20000011400 */
[-C--:B------:R-:W-:Y:S02]  /*1060*/  IMAD R10, R21, R0.reuse, RZ ;  /* 0x00000000150a7224 */ /* 0x080fe400078e02ff */
[----:B-----5:R-:W-:-:S04]  /*1070*/  IMAD.WIDE.U32 R12, R20, R0, RZ ;  /* 0x00000000140c7225 */ /* 0x020fc800078e00ff */
[----:B------:R-:W-:Y:S01]  /*1080*/  IMAD R10, R20, R9, R10 ;  /* 0x00000009140a7224 */ /* 0x000fe200078e020a */
[----:B------:R-:W-:-:S04]  /*1090*/  SHF.R.S32.HI R21, RZ, 0x1f, R15 ;  /* 0x0000001fff157819 */ /* 0x000fc8000001140f */
[----:B------:R-:W-:Y:S01]  /*10a0*/  IADD3 R13, PT, PT, R13, R10, RZ ;  /* 0x0000000a0d0d7210 */ /* 0x000fe20007ffe0ff */
[----:B------:R-:W-:Y:S02]  /*10b0*/  IMAD R10, R19, R11, RZ ;  /* 0x0000000b130a7224 */ /* 0x000fe400078e02ff */
[----:B---3--:R-:W-:Y:S02]  /*10c0*/  IMAD R8, R5, R15, RZ ;  /* 0x0000000f05087224 */ /* 0x008fe400078e02ff */
        /* <DEDUP_REMOVED lines=14> */
.L_x_8864:
[----:B------:R-:W2:Y:S01]  /*11b0*/  LD.E R25, desc[UR4][R2.64+0x68] ;  /* 0x0000680402197980 */ /* 0x000ea2000c101900 */
[----:B------:R-:W-:-:S03]  /*11c0*/  ISETP.NE.AND P2, PT, R15, -0x1, PT ;  /* 0xffffffff0f00780c */ /* 0x000fc60003f45270 */
[----:B-1----:R-:W3:Y:S04]  /*11d0*/  LD.E.64 R4, desc[UR4][R2.64+0x38] ;  /* 0x0000380402047980 */ /* 0x002ee8000c101b00 */
        /* <DEDUP_REMOVED lines=77> */
[----:B-1----:R-:W-:Y:S02]  /*16b0*/  MOV R15, R78 ;  /* 0x0000004e000f7202 */ /* 0x002fe40000000f00 */
.L_x_8865:
[----:B------:R-:W-:Y:S05]  /*16c0*/  BSYNC.RECONVERGENT B0 ;  /* 0x0000000000007941 */ /* 0x000fea0003800200 */
.L_x_8863:
        /* <DEDUP_REMOVED lines=31> */
[----:B------:R-:W-:Y:S01]  /*18c0*/  @P3 IADD3 R24, PT, PT, R24, 0x1, RZ ;  /* 0x0000000118183810 */ /* 0x000fe20007ffe0ff */
[C---:B------:R-:W-:Y:S01]  /*18d0*/  IMAD R18, R15.reuse, R7, R18 ;  /* 0x000000070f127224 */ /* 0x040fe200078e0212 */
        /* <DEDUP_REMOVED lines=17> */
[----:B------:R-:W-:Y:S02]  /*19f0*/  LOP3.LUT R154, R154, 0x18, R124, 0xf8, !PT ;  /* 0x000000189a9a7812 */ /* 0x000fe400078ef87c */
        /* <DEDUP_REMOVED lines=10> */
[----:B------:R-:W-:Y:S01]  /*1aa0*/  IMAD R141, R5, R80, RZ ;  /* 0x00000050058d7224 */ /* 0x000fe200078e02ff */
[----:B------:R-:W-:Y:S01]  /*1ab0*/  LOP3.LUT R157, R157, R156, RZ, 0x3c, !PT ;  /* 0x0000009c9d9d7212 */ /* 0x000fe200078e3cff */
[----:B------:R-:W-:Y:S01]  /*1ac0*/  IMAD.WIDE.U32 R18, R80, R4, R18 ;  /* 0x0000000450127225 */ /* 0x000fe200078e0012 */
[----:B------:R-:W-:Y:S01]  /*1ad0*/  MOV R81, RZ ;  /* 0x000000ff00517202 */ /* 0x000fe20000000f00 */
[----:B------:R-:W-:Y:S01]  /*1ae0*/  BSSY.RECONVERGENT B0, `(.L_x_8866) ;  /* 0x0000040000007945 */ /* 0x000fe20003800200 */
[----:B------:R-:W-:Y:S01]  /*1af0*/  LOP3.LUT R156, R157, R156, RZ, 0x3c, !PT ;  /* 0x0000009c9d9c7212 */ /* 0x000fe200078e3cff */
[----:B------:R-:W-:-:S02]  /*1b00*/  IMAD.IADD R141, R19, 0x1, R141 ;  /* 0x00000001138d7824 */ /* 0x000fc400078e028d */
[----:B------:R-:W-:Y:S01]  /*1b10*/  IMAD.U32 R128, RZ, RZ, UR6 ;  /* 0x00000006ff807e24 */ /* 0x000fe2000f8e00ff */
[C---:B------:R-:W-:Y:S01]  /*1b20*/  SHF.L.U64.HI R138, R6.reuse, 0x5, R7 ;  /* 0x00000005068a7819 */ /* 0x040fe20000010207 */
[----:B------:R-:W-:Y:S01]  /*1b30*/  IMAD.SHL.U32 R137, R6, 0x20, RZ ;  /* 0x0000002006897824 */ /* 0x000fe200078e00ff */
[C---:B------:R-:W-:Y:S01]  /*1b40*/  SHF.L.U64.HI R140, R4.reuse, 0x5, R5 ;  /* 0x00000005048c7819 */ /* 0x040fe20000010205 */
[----:B------:R-:W-:Y:S01]  /*1b50*/  IMAD.SHL.U32 R139, R4, 0x20, RZ ;  /* 0x00000020048b7824 */ /* 0x000fe200078e00ff */
[----:B------:R-:W-:Y:S01]  /*1b60*/  LOP3.LUT R134, R135, 0x20, RZ, 0xfc, !PT ;  /* 0x0000002087867812 */ /* 0x000fe200078efcff */
[----:B------:R-:W-:Y:S01]  /*1b70*/  IMAD R153, R153, 0x2, R128 ;  /* 0x0000000299997824 */ /* 0x000fe200078e0280 */
[----:B------:R-:W-:Y:S02]  /*1b80*/  LOP3.LUT R133, R135, 0x40, RZ, 0xfc, !PT ;  /* 0x0000004087857812 */ /* 0x000fe400078efcff */
        /* <DEDUP_REMOVED lines=10> */
[----:B------:R-:W-:Y:S02]  /*1c30*/  @!P0 IMAD.MOV.U32 R14, RZ, RZ, R16 ;  /* 0x000000ffff0e8224 */ /* 0x000fe400078e0010 */
        /* <DEDUP_REMOVED lines=41> */
.L_x_8868:
[----:B------:R3:W-:Y:S02]  /*1ed0*/  STS.128 [R153+0x2000], RZ ;  /* 0x002000ff99007388 */ /* 0x0007e40000000c00 */
.L_x_8867:
[----:B------:R-:W-:Y:S05]  /*1ee0*/  BSYNC.RECONVERGENT B0 ;  /* 0x0000000000007941 */ /* 0x000fea0003800200 */
.L_x_8866:
        /* <DEDUP_REMOVED lines=32> */
.L_x_8871:
[----:B------:R1:W-:Y:S02]  /*20f0*/  STS.128 [R153+0x2800], RZ ;  /* 0x002800ff99007388 */ /* 0x0003e40000000c00 */
.L_x_8870:
[----:B------:R-:W-:Y:S05]  /*2100*/  BSYNC.RECONVERGENT B0 ;  /* 0x0000000000007941 */ /* 0x000fea0003800200 */
.L_x_8869:
        /* <DEDUP_REMOVED lines=30> */
.L_x_8874:
[----:B------:R4:W-:Y:S02]  /*22f0*/  STS.128 [R153+0x5000], RZ ;  /* 0x005000ff99007388 */ /* 0x0009e40000000c00 */
.L_x_8873:
[----:B------:R-:W-:Y:S05]  /*2300*/  BSYNC.RECONVERGENT B0 ;  /* 0x0000000000007941 */ /* 0x000fea0003800200 */
.L_x_8872:
[----:B------:R-:W-:Y:S01]  /*2310*/  ISETP.GE.AND P0, PT, R4, R5, PT ;  /* 0x000000050400720c */ /* 0x000fe20003f06270 */
[----:B------:R-:W-:-:S12]  /*2320*/  BSSY.RECONVERGENT B0, `(.L_x_8875) ;  /* 0x0000016000007945 */ /* 0x000fd80003800200 */
[----:B------:R-:W-:Y:S05]  /*2330*/  @P0 BRA `(.L_x_8876) ;  /* 0x0000000000500947 */ /* 0x000fea0003800000 */
[-C--:B-----5:R-:W-:Y:S02]  /*2340*/  ISETP.GE.AND P2, PT, R135, R152.reuse, PT ;  /* 0x000000988700720c */ /* 0x0a0fe40003f46270 */
[----:B------:R-:W-:Y:S02]  /*2350*/  ISETP.GE.AND P1, PT, R134, R152, PT ;  /* 0x000000988600720c */ /* 0x000fe40003f26270 */
[----:B-1----:R-:W-:Y:S02]  /*2360*/  LEA R6, P3, R139, R142, 0x1 ;  /* 0x0000008e8b067211 */ /* 0x002fe400078608ff */
        /* <DEDUP_REMOVED lines=17> */
.L_x_8876:
[----:B------:R-:W-:Y:S05]  /*2480*/  BSYNC.RECONVERGENT B0 ;  /* 0x0000000000007941 */ /* 0x000fea0003800200 */
.L_x_8875:
[----:B------:R-:W2:Y:S04]  /*2490*/  LD.E.64 R12, desc[UR4][R2.64+0x1c0] ;  /* 0x0001c004020c7980 */ /* 0x000ea8000c101b00 */
[----:B------:R-:W3:Y:S01]  /*24a0*/  LD.E.64 R10, desc[UR4][R2.64+0x1b8] ;  /* 0x0001b804020a7980 */ /* 0x000ee2000c101b00 */
[----:B-1--45:R-:W-:Y:S02]  /*24b0*/  MOV R8, R145 ;  /* 0x0000009100087202 */ /* 0x032fe40000000f00 */
        /* <DEDUP_REMOVED lines=35> */
.L_x_8879:
[----:B------:R3:W-:Y:S01]  /*26f0*/  STS.128 [R153+0x8000], RZ ;  /* 0x008000ff99007388 */ /* 0x0007e20000000c00 */
[----:B------:R-:W-:Y:S05]  /*2700*/  BRA `(.L_x_8880) ;  /* 0x00000000000c7947 */ /* 0x000fea0003800000 */
.L_x_8878:
[----:B------:R2:W-:Y:S04]  /*2710*/  STS.128 [R153+0x6000], RZ ;  /* 0x006000ff99007388 */ /* 0x0005e80000000c00 */
[----:B------:R2:W-:Y:S04]  /*2720*/  STS.128 [R153+0x7000], RZ ;  /* 0x007000ff99007388 */ /* 0x0005e80000000c00 */
[----:B------:R2:W-:Y:S02]  /*2730*/  STS.128 [R153+0x8000], RZ ;  /* 0x008000ff99007388 */ /* 0x0005e40000000c00 */
.L_x_8880:
[----:B------:R-:W-:Y:S05]  /*2740*/  BSYNC.RECONVERGENT B0 ;  /* 0x0000000000007941 */ /* 0x000fea0003800200 */
.L_x_8877:
        /* <DEDUP_REMOVED lines=27> */
.L_x_8883:
[----:B------:R1:W-:Y:S02]  /*2900*/  STS.128 [R153+0x8800], RZ ;  /* 0x008800ff99007388 */ /* 0x0003e40000000c00 */
.L_x_8882:
[----:B------:R-:W-:Y:S05]  /*2910*/  BSYNC.RECONVERGENT B0 ;  /* 0x0000000000007941 */ /* 0x000fea0003800200 */
.L_x_8881:
[----:B------:R-:W5:Y:S01]  /*2920*/  LD.E R79, desc[UR4][R2.64+0x18c] ;  /* 0x00018c04024f7980 */ /* 0x000f62000c101900 */
        /* <DEDUP_REMOVED lines=10> */
[----:B------:R-:W-:Y:S02]  /*29d0*/  LOP3.LUT R6, R125, 0x18, RZ, 0xc0, !PT ;  /* 0x000000187d067812 */ /* 0x000fe400078ec0ff */
        /* <DEDUP_REMOVED lines=10> */
[----:B------:R-:W-:Y:S01]  /*2a80*/  LOP3.LUT P6, RZ, R124, 0x4, RZ, 0xc0, !PT ;  /* 0x000000047cff7812 */ /* 0x000fe200078cc0ff */
[----:B------:R-:W-:Y:S01]  /*2a90*/  LDSM.16.M88.4 R28, [R83+0x3000] ;  /* 0x00300000531c783b */ /* 0x000fe20000000200 */
[----:B------:R-:W-:Y:S02]  /*2aa0*/  MOV R86, 0x20 ;  /* 0x0000002000567802 */ /* 0x000fe40000000f00 */
[----:B------:R-:W-:Y:S01]  /*2ab0*/  ISETP.NE.AND P5, PT, R88, 0x1, PT ;  /* 0x000000015800780c */ /* 0x000fe20003fa5270 */
[----:B------:R-:W1:Y:S01]  /*2ac0*/  LDSM.16.M88.4 R40, [R87] ;  /* 0x000000005728783b */ /* 0x000e620000000200 */
[----:B------:R-:W-:-:S03]  /*2ad0*/  SEL R86, R86, 0xffffffe0, !P6 ;  /* 0xffffffe056567807 */ /* 0x000fc60007000000 */
[----:B------:R-:W2:Y:S01]  /*2ae0*/  LDSM.16.M88.4 R56, [R83+0x3400] ;  /* 0x003400005338783b */ /* 0x000ea20000000200 */
[-C--:B------:R-:W-:Y:S02]  /*2af0*/  IADD3 R82, PT, PT, R83, R86.reuse, RZ ;  /* 0x0000005653527210 */ /* 0x080fe40007ffe0ff */
[----:B------:R-:W-:Y:S01]  /*2b00*/  IADD3 R86, PT, PT, R87, R86, RZ ;  /* 0x0000005657567210 */ /* 0x000fe20007ffe0ff */
[----:B------:R-:W3:Y:S04]  /*2b10*/  LDSM.16.M88.4 R48, [R83+0x3800] ;  /* 0x003800005330783b */ /* 0x000ee80000000200 */
[----:B------:R-:W4:Y:S04]  /*2b20*/  LDSM.16.M88.4 R8, [R83+0x3c00] ;  /* 0x003c00005308783b */ /* 0x000f280000000200 */
[----:B------:R-:W-:Y:S04]  /*2b30*/  LDSM.16.M88.4 R20, [R82+0x3000] ;  /* 0x003000005214783b */ /* 0x000fe80000000200 */
[----:B------:R-:W4:Y:S04]  /*2b40*/  LDSM.16.M88.4 R4, [R86] ;  /* 0x000000005604783b */ /* 0x000f280000000200 */
[----:B------:R-:W4:Y:S04]  /*2b50*/  LDSM.16.M88.4 R16, [R82+0x3400] ;  /* 0x003400005210783b */ /* 0x000f280000000200 */
[----:B------:R-:W-:Y:S04]  /*2b60*/  LDSM.16.M88.4 R32, [R83+0x4000] ;  /* 0x004000005320783b */ /* 0x000fe80000000200 */
[----:B------:R-:W4:Y:S04]  /*2b70*/  LDSM.16.M88.4 R64, [R87+0x1000] ;  /* 0x001000005740783b */ /* 0x000f280000000200 */
[----:B------:R-:W4:Y:S01]  /*2b80*/  LDSM.16.M88.4 R60, [R82+0x3800] ;  /* 0x00380000523c783b */ /* 0x000f220000000200 */
[C---:B-1----:R-:W-:Y:S03]  /*2b90*/  HMMA.16816.F32 R12, R40.reuse, R28, RZ ;  /* 0x0000001c280c723c */ /* 0x042fe600000018ff */
[----:B------:R-:W-:Y:S04]  /*2ba0*/  LDSM.16.M88.4 R72, [R82+0x4000] ;  /* 0x004000005248783b */ /* 0x000fe80000000200 */
[----:B------:R-:W-:Y:S01]  /*2bb0*/  LDSM.16.M88.4 R36, [R86+0x1000] ;  /* 0x001000005624783b */ /* 0x000fe20000000200 */
[C---:B------:R-:W-:Y:S03]  /*2bc0*/  HMMA.16816.F32 R28, R40.reuse, R30, RZ ;  /* 0x0000001e281c723c */ /* 0x040fe600000018ff */
[----:B------:R-:W-:Y:S05]  /*2bd0*/  LDSM.16.M88.4 R68, [R83+0x4400] ;  /* 0x004400005344783b */ /* 0x000fea0000000200 */
[C---:B--2---:R-:W-:Y:S08]  /*2be0*/  HMMA.16816.F32 R24, R40.reuse, R56, RZ ;  /* 0x000000382818723c */ /* 0x044ff000000018ff */
[C---:B---3--:R-:W-:Y:S08]  /*2bf0*/  HMMA.16816.F32 R52, R40.reuse, R48, RZ ;  /* 0x000000302834723c */ /* 0x048ff000000018ff */
[C---:B------:R-:W-:Y:S08]  /*2c00*/  HMMA.16816.F32 R56, R40.reuse, R58, RZ ;  /* 0x0000003a2838723c */ /* 0x040ff000000018ff */
[C---:B------:R-:W-:Y:S08]  /*2c10*/  HMMA.16816.F32 R48, R40.reuse, R50, RZ ;  /* 0x000000322830723c */ /* 0x040ff000000018ff */
[C---:B----4-:R-:W-:Y:S08]  /*2c20*/  HMMA.16816.F32 R44, R40.reuse, R8, RZ ;  /* 0x00000008282c723c */ /* 0x050ff000000018ff */
[----:B------:R-:W-:Y:S01]  /*2c30*/  HMMA.16816.F32 R40, R40, R10, RZ ;  /* 0x0000000a2828723c */ /* 0x000fe200000018ff */
[----:B------:R-:W1:Y:S07]  /*2c40*/  LDSM.16.M88.4 R8, [R82+0x3c00] ;  /* 0x003c00005208783b */ /* 0x000e6e0000000200 */
[C---:B------:R-:W-:Y:S08]  /*2c50*/  HMMA.16816.F32 R12, R4.reuse, R20, R12 ;  /* 0x00000014040c723c */ /* 0x040ff0000000180c */
[C---:B------:R-:W-:Y:S01]  /*2c60*/  HMMA.16816.F32 R28, R4.reuse, R22, R28 ;  /* 0x00000016041c723c */ /* 0x040fe2000000181c */
[----:B------:R-:W-:Y:S07]  /*2c70*/  LDSM.16.M88.4 R20, [R87+0x2000] ;  /* 0x002000005714783b */ /* 0x000fee0000000200 */
[C---:B------:R-:W-:Y:S08]  /*2c80*/  HMMA.16816.F32 R24, R4.reuse, R16, R24 ;  /* 0x000000100418723c */ /* 0x040ff00000001818 */
        /* <DEDUP_REMOVED lines=17> */
[----:B------:R-:W-:Y:S07]  /*2da0*/  LDSM.16.M88.4 R16, [R83+0x4c00] ;  /* 0x004c00005310783b */ /* 0x000fee0000000200 */
[----:B------:R-:W-:Y:S08]  /*2db0*/  HMMA.16816.F32 R56, R64, R70, R56 ;  /* 0x000000464038723c */ /* 0x000ff00000001838 */
[C---:B-1----:R-:W-:Y:S08]  /*2dc0*/  HMMA.16816.F32 R12, R8.reuse, R4, R12 ;  /* 0x00000004080c723c */ /* 0x042ff0000000180c */
[----:B------:R-:W-:Y:S01]  /*2dd0*/  HMMA.16816.F32 R28, R8, R6, R28 ;  /* 0x00000006081c723c */ /* 0x000fe2000000181c */
[----:B------:R-:W1:Y:S07]  /*2de0*/  LDSM.16.M88.4 R4, [R82+0x4800] ;  /* 0x004800005204783b */ /* 0x000e6e0000000200 */
[----:B------:R-:W-:Y:S01]  /*2df0*/  HMMA.16816.F32 R68, R64, R60, R52 ;  /* 0x0000003c4044723c */ /* 0x000fe20000001834 */
[----:B------:R-:W2:Y:S02]  /*2e00*/  LDSM.16.M88.4 R52, [R83+0x5400] ;  /* 0x005400005334783b */ /* 0x000ea40000000200 */
[-C--:B-----5:R-:W-:Y:S01]  /*2e10*/  FMUL.FTZ R12, R12, R79.reuse ;  /* 0x0000004f0c0c7220 */ /* 0x0a0fe20000410000 */
[-C--:B------:R-:W-:Y:S01]  /*2e20*/  FMUL.FTZ R13, R13, R79.reuse ;  /* 0x0000004f0d0d7220 */ /* 0x080fe20000410000 */
[-C--:B------:R-:W-:Y:S01]  /*2e30*/  FMUL.FTZ R14, R14, R79.reuse ;  /* 0x0000004f0e0e7220 */ /* 0x080fe20000410000 */
[----:B------:R-:W-:-:S02]  /*2e40*/  FMUL.FTZ R15, R15, R79 ;  /* 0x0000004f0f0f7220 */ /* 0x000fc40000410000 */
[----:B------:R-:W-:Y:S01]  /*2e50*/  HMMA.16816.F32 R48, R64, R62, R48 ;  /* 0x0000003e4030723c */ /* 0x000fe20000001830 */
[----:B------:R-:W3:Y:S07]  /*2e60*/  MUFU.TANH R60, R12 ;  /* 0x0000000c003c7308 */ /* 0x000eee0000002400 */
[C---:B------:R-:W-:Y:S01]  /*2e70*/  HMMA.16816.F32 R72, R36.reuse, R32, R24 ;  /* 0x000000202448723c */ /* 0x040fe20000001818 */
[----:B------:R-:W4:Y:S01]  /*2e80*/  MUFU.TANH R61, R13 ;  /* 0x0000000d003d7308 */ /* 0x000f220000002400 */
[----:B------:R-:W-:Y:S06]  /*2e90*/  LDSM.16.M88.4 R24, [R82+0x5400] ;  /* 0x005400005218783b */ /* 0x000fec0000000200 */
[C---:B------:R-:W-:Y:S01]  /*2ea0*/  HMMA.16816.F32 R56, R36.reuse, R34, R56 ;  /* 0x000000222438723c */ /* 0x040fe20000001838 */
[----:B------:R-:W2:Y:S01]  /*2eb0*/  MUFU.TANH R62, R14 ;  /* 0x0000000e003e7308 */ /* 0x000ea20000002400 */
[----:B------:R-:W5:Y:S06]  /*2ec0*/  LDSM.16.M88.4 R32, [R82+0x4c00] ;  /* 0x004c00005220783b */ /* 0x000f6c0000000200 */
[C---:B-1----:R-:W-:Y:S01]  /*2ed0*/  HMMA.16816.F32 R68, R36.reuse, R4, R68 ;  /* 0x000000042444723c */ /* 0x042fe20000001844 */
[----:B------:R1:W1:Y:S07]  /*2ee0*/  MUFU.TANH R63, R15 ;  /* 0x0000000f003f7308 */ /* 0x00026e0000002400 */
[----:B------:R-:W-:Y:S01]  /*2ef0*/  HMMA.16816.F32 R48, R36, R6, R48 ;  /* 0x000000062430723c */ /* 0x000fe20000001830 */
[----:B------:R-:W-:Y:S07]  /*2f00*/  LDSM.16.M88.4 R4, [R83+0x5c00] ;  /* 0x005c00005304783b */ /* 0x000fee0000000200 */
[----:B------:R-:W-:Y:S01]  /*2f10*/  HMMA.16816.F32 R44, R64, R16, R44 ;  /* 0x00000010402c723c */ /* 0x000fe2000000182c */
[-C--:B------:R-:W-:Y:S01]  /*2f20*/  FMUL.FTZ R16, R28, R79.reuse ;  /* 0x0000004f1c107220 */ /* 0x080fe20000410000 */
[----:B-1----:R-:W1:Y:S01]  /*2f30*/  LDSM.16.M88.4 R12, [R83+0x5800] ;  /* 0x00580000530c783b */ /* 0x002e620000000200 */
[----:B------:R-:W-:-:S04]  /*2f40*/  FMUL.FTZ R17, R29, R79 ;  /* 0x0000004f1d117220 */ /* 0x000fc80000410000 */
[----:B------:R-:W1:Y:S01]  /*2f50*/  MUFU.TANH R16, R16 ;  /* 0x0000001000107308 */ /* 0x000e620000002400 */
[----:B------:R-:W-:Y:S07]  /*2f60*/  HMMA.16816.F32 R40, R64, R18, R40 ;  /* 0x000000124028723c */ /* 0x000fee0000001828 */
[----:B------:R-:W1:Y:S01]  /*2f70*/  MUFU.TANH R17, R17 ;  /* 0x0000001100117308 */ /* 0x000e620000002400 */
[C---:B--2---:R-:W-:Y:S08]  /*2f80*/  HMMA.16816.F32 R72, R20.reuse, R52, R72 ;  /* 0x000000341448723c */ /* 0x044ff00000001848 */
[----:B------:R-:W-:Y:S01]  /*2f90*/  HMMA.16816.F32 R56, R20, R54, R56 ;  /* 0x000000361438723c */ /* 0x000fe20000001838 */
[----:B------:R-:W2:Y:S07]  /*2fa0*/  LDSM.16.M88.4 R52, [R82+0x5800] ;  /* 0x005800005234783b */ /* 0x000eae0000000200 */
[C---:B-----5:R-:W-:Y:S08]  /*2fb0*/  HMMA.16816.F32 R44, R36.reuse, R32, R44 ;  /* 0x00000020242c723c */ /* 0x060ff0000000182c */
[----:B------:R-:W-:Y:S08]  /*2fc0*/  HMMA.16816.F32 R40, R36, R34, R40 ;  /* 0x000000222428723c */ /* 0x000ff00000001828 */
[C---:B-1----:R-:W-:Y:S08]  /*2fd0*/  HMMA.16816.F32 R68, R20.reuse, R12, R68 ;  /* 0x0000000c1444723c */ /* 0x042ff00000001844 */
[----:B------:R-:W-:Y:S01]  /*2fe0*/  HMMA.16816.F32 R48, R20, R14, R48 ;  /* 0x0000000e1430723c */ /* 0x000fe20000001830 */
[----:B------:R-:W1:Y:S01]  /*2ff0*/  LDSM.16.M88.4 R12, [R82+0x5c00] ;  /* 0x005c0000520c783b */ /* 0x000e620000000200 */
[----:B------:R-:W-:-:S06]  /*3000*/  DEPBAR.LE SB0, 0x0 ;  /* 0x000080000000791a */ /* 0x000fcc0000000000 */
[C---:B------:R-:W-:Y:S08]  /*3010*/  HMMA.16816.F32 R44, R20.reuse, R4, R44 ;  /* 0x00000004142c723c */ /* 0x040ff0000000182c */
[----:B------:R-:W-:Y:S08]  /*3020*/  HMMA.16816.F32 R40, R20, R6, R40 ;  /* 0x000000061428723c */ /* 0x000ff00000001828 */
[----:B------:R-:W-:Y:S01]  /*3030*/  HMMA.16816.F32 R72, R8, R24, R72 ;  /* 0x000000180848723c */ /* 0x000fe20000001848 */
[-C--:B------:R-:W-:Y:S01]  /*3040*/  FMUL.FTZ R24, R30, R79.reuse ;  /* 0x0000004f1e187220 */ /* 0x080fe20000410000 */
[----:B------:R-:W-:-:S05]  /*3050*/  FMUL.FTZ R25, R31, R79 ;  /* 0x0000004f1f197220 */ /* 0x000fca0000410000 */
[----:B------:R-:W1:Y:S01]  /*3060*/  MUFU.TANH R24, R24 ;  /* 0x0000001800187308 */ /* 0x000e620000002400 */
[C---:B------:R-:W-:Y:S07]  /*3070*/  HMMA.16816.F32 R56, R8.reuse, R26, R56 ;  /* 0x0000001a0838723c */ /* 0x040fee0000001838 */
[----:B------:R-:W1:Y:S01]  /*3080*/  MUFU.TANH R25, R25 ;  /* 0x0000001900197308 */ /* 0x000e620000002400 */
[----:B--2---:R-:W-:Y:S03]  /*3090*/  HMMA.16816.F32 R68, R8, R52, R68 ;  /* 0x000000340844723c */ /* 0x004fe60000001844 */
[-C--:B------:R-:W-:Y:S01]  /*30a0*/  FMUL.FTZ R28, R72, R79.reuse ;  /* 0x0000004f481c7220 */ /* 0x080fe20000410000 */
[-C--:B------:R-:W-:Y:S01]  /*30b0*/  FMUL.FTZ R26, R73, R79.reuse ;  /* 0x0000004f491a7220 */ /* 0x080fe20000410000 */
[-C--:B------:R-:W-:Y:S01]  /*30c0*/  FMUL.FTZ R27, R74, R79.reuse ;  /* 0x0000004f4a1b7220 */ /* 0x080fe20000410000 */
[----:B------:R-:W-:-:S02]  /*30d0*/  FMUL.FTZ R29, R75, R79 ;  /* 0x0000004f4b1d7220 */ /* 0x000fc40000410000 */
[C---:B------:R-:W-:Y:S01]  /*30e0*/  HMMA.16816.F32 R48, R8.reuse, R54, R48 ;  /* 0x000000360830723c */ /* 0x040fe20000001830 */
[----:B------:R-:W2:Y:S02]  /*30f0*/  MUFU.TANH R28, R28 ;  /* 0x0000001c001c7308 */ /* 0x000ea40000002400 */
[-C--:B------:R-:W-:Y:S01]  /*3100*/  FMUL.FTZ R30, R56, R79.reuse ;  /* 0x0000004f381e7220 */ /* 0x080fe20000410000 */
[-C--:B------:R-:W-:Y:S01]  /*3110*/  FMUL.FTZ R31, R57, R79.reuse ;  /* 0x0000004f391f7220 */ /* 0x080fe20000410000 */
[-C--:B------:R-:W-:Y:S01]  /*3120*/  FMUL.FTZ R18, R58, R79.reuse ;  /* 0x0000004f3a127220 */ /* 0x080fe20000410000 */
[-C--:B------:R-:W-:Y:S02]  /*3130*/  FMUL.FTZ R4, R59, R79.reuse ;  /* 0x0000004f3b047220 */ /* 0x080fe40000410000 */
[----:B-1----:R-:W-:Y:S01]  /*3140*/  HMMA.16816.F32 R44, R8, R12, R44 ;  /* 0x0000000c082c723c */ /* 0x002fe2000000182c */
[----:B------:R-:W1:Y:S02]  /*3150*/  MUFU.TANH R26, R26 ;  /* 0x0000001a001a7308 */ /* 0x000e640000002400 */
        /* <DEDUP_REMOVED lines=54> */
.L_x_8887:
        /* <DEDUP_REMOVED lines=9> */
[----:B------:R-:W-:-:S04]  /*3550*/  LOP3.LUT R78, R78, R34, RZ, 0x3c, !PT ;  /* 0x000000224e4e7212 */ /* 0x000fc800078e3cff */
        /* <DEDUP_REMOVED lines=52> */
.L_x_8888:
[----:B------:R-:W-:Y:S05]  /*38a0*/  BSYNC.RECONVERGENT B0 ;  /* 0x0000000000007941 */ /* 0x000fea0003800200 */
.L_x_8886:
        /* <DEDUP_REMOVED lines=42> */
.L_x_8885:
[----:B------:R-:W-:Y:S05]  /*3b50*/  BSYNC.RECONVERGENT B1 ;  /* 0x0000000000017941 */ /* 0x000fea0003800200 */
.L_x_8884:
[----:B------:R-:W2:Y:S01]  /*3b60*/  LD.E R113, desc[UR4][R2.64+0xdc] ;  /* 0x0000dc0402717980 */ /* 0x000ea2000c101900 */
[----:B---3--:R-:W-:Y:S01]  /*3b70*/  LOP3.LUT R32, R80, 0x7, RZ, 0xc0, !PT ;  /* 0x0000000750207812 */ /* 0x008fe200078ec0ff */
[----:B------:R-:W-:Y:S01]  /*3b80*/  IMAD.SHL.U32 R34, R124, 0x2, RZ ;  /* 0x000000027c227824 */ /* 0x000fe200078e00ff */
[----:B------:R-:W-:Y:S02]  /*3b90*/  LEA R33, R88, 0xffffffc0, 0x6 ;  /* 0xffffffc058217811 */ /* 0x000fe400078e30ff */
[----:B------:R-:W-:Y:S02]  /*3ba0*/  LOP3.LUT R43, R32, 0x1f0, R126, 0xf8, !PT ;  /* 0x000001f0202b7812 */ /* 0x000fe400078ef87e */
[----:B------:R-:W-:-:S03]  /*3bb0*/  LOP3.LUT R34, R34, 0x6, RZ, 0xc0, !PT ;  /* 0x0000000622227812 */ /* 0x000fc600078ec0ff */
[----:B------:R-:W-:Y:S01]  /*3bc0*/  IMAD R43, R147, 0x40, R43 ;  /* 0x00000040932b7824 */ /* 0x000fe200078e022b */
[----:B------:R-:W-:-:S04]  /*3bd0*/  LOP3.LUT R6, R33, 0x8, R34, 0xfe, !PT ;  /* 0x0000000821067812 */ /* 0x000fc800078efe22 */
[----:B------:R-:W-:-:S05]  /*3be0*/  IADD3 R43, PT, PT, R84, R43, -R85 ;  /* 0x0000002b542b7210 */ /* 0x000fca0007ffe855 */
[----:B------:R-:W-:-:S05]  /*3bf0*/  IMAD.IADD R45, R43, 0x1, -R6 ;  /* 0x000000012b2d7824 */ /* 0x000fca00078e0a06 */
[----:B------:R-:W-:Y:S02]  /*3c00*/  IABS R45, R45 ;  /* 0x0000002d002d7213 */ /* 0x000fe40000000000 */
[C-C-:B------:R-:W-:Y:S02]  /*3c10*/  LOP3.LUT R51, R33.reuse, 0x9, R34.reuse, 0xfe, !PT ;  /* 0x0000000921337812 */ /* 0x140fe400078efe22 */
[----:B------:R-:W-:Y:S02]  /*3c20*/  I2FP.F32.S32 R45, R45 ;  /* 0x0000002d002d7245 */ /* 0x000fe40000201400 */
[----:B------:R-:W-:Y:S01]  /*3c30*/  LOP3.LUT R8, R33, 0x19, R34, 0xfe, !PT ;  /* 0x0000001921087812 */ /* 0x000fe200078efe22 */
[C---:B------:R-:W-:Y:S02]  /*3c40*/  IMAD.IADD R44, R43.reuse, 0x1, -R51 ;  /* 0x000000012b2c7824 */ /* 0x040fe400078e0a33 */
[----:B------:R-:W-:Y:S02]  /*3c50*/  FFMA.FTZ R45, -R0, R45, R16 ;  /* 0x0000002d002d7223 */ /* 0x000fe40000010110 */
[----:B------:R-:W-:Y:S01]  /*3c60*/  IMAD.IADD R16, R43, 0x1, -R8 ;  /* 0x000000012b107824 */ /* 0x000fe200078e0a08 */
[----:B------:R-:W-:-:S02]  /*3c70*/  LOP3.LUT R11, R33, 0x18, R34, 0xfe, !PT ;  /* 0x00000018210b7812 */ /* 0x000fc400078efe22 */
[--C-:B------:R-:W-:Y:S02]  /*3c80*/  LOP3.LUT R41, R33, 0x11, R34.reuse, 0xfe, !PT ;  /* 0x0000001121297812 */ /* 0x100fe400078efe22 */
[----:B------:R-:W-:Y:S02]  /*3c90*/  IABS R44, R44 ;  /* 0x0000002c002c7213 */ /* 0x000fe40000000000 */
[----:B------:R-:W-:Y:S01]  /*3ca0*/  IABS R16, R16 ;  /* 0x0000001000107213 */ /* 0x000fe20000000000 */
[C---:B------:R-:W-:Y:S01]  /*3cb0*/  IMAD.IADD R40, R43.reuse, 0x1, -R11 ;  /* 0x000000012b287824 */ /* 0x040fe200078e0a0b */
[----:B------:R-:W-:Y:S01]  /*3cc0*/  I2FP.F32.S32 R44, R44 ;  /* 0x0000002c002c7245 */ /* 0x000fe20000201400 */
[----:B------:R-:W-:Y:S01]  /*3cd0*/  IMAD.IADD R9, R43, 0x1, -R41 ;  /* 0x000000012b097824 */ /* 0x000fe200078e0a29 */
[----:B------:R-:W-:Y:S02]  /*3ce0*/  I2FP.F32.S32 R16, R16 ;  /* 0x0000001000107245 */ /* 0x000fe40000201400 */
[----:B------:R-:W-:-:S02]  /*3cf0*/  LOP3.LUT R48, R33, 0x21, R34, 0xfe, !PT ;  /* 0x0000002121307812 */ /* 0x000fc400078efe22 */
[C-C-:B------:R-:W-:Y:S02]  /*3d00*/  LOP3.LUT R47, R33.reuse, 0x28, R34.reuse, 0xfe, !PT ;  /* 0x00000028212f7812 */ /* 0x140fe400078efe22 */
[----:B------:R-:W-:Y:S01]  /*3d10*/  IABS R40, R40 ;  /* 0x0000002800287213 */ /* 0x000fe20000000000 */
[C---:B------:R-:W-:Y:S01]  /*3d20*/  FFMA.FTZ R44, -R0.reuse, R44, R17 ;  /* 0x0000002c002c7223 */ /* 0x040fe20000010111 */
[----:B------:R-:W-:Y:S01]  /*3d30*/  LOP3.LUT R50, R33, 0x10, R34, 0xfe, !PT ;  /* 0x0000001021327812 */ /* 0x000fe200078efe22 */
[----:B-1----:R-:W-:Y:S01]  /*3d40*/  FFMA.FTZ R31, -R0, R16, R31 ;  /* 0x00000010001f7223 */ /* 0x002fe2000001011f */
[----:B------:R-:W-:Y:S01]  /*3d50*/  IABS R9, R9 ;  /* 0x0000000900097213 */ /* 0x000fe20000000000 */
[C---:B------:R-:W-:Y:S01]  /*3d60*/  IMAD.IADD R17, R43.reuse, 0x1, -R48 ;  /* 0x000000012b117824 */ /* 0x040fe200078e0a30 */
[----:B------:R-:W-:Y:S01]  /*3d70*/  I2FP.F32.S32 R40, R40 ;  /* 0x0000002800287245 */ /* 0x000fe20000201400 */
[C---:B------:R-:W-:Y:S01]  /*3d80*/  IMAD.IADD R16, R43.reuse, 0x1, -R47 ;  /* 0x000000012b107824 */ /* 0x040fe200078e0a2f */
[----:B------:R-:W-:Y:S01]  /*3d90*/  ISETP.GE.AND P3, PT, R6, R84, PT ;  /* 0x000000540600720c */ /* 0x000fe20003f66270 */
[----:B------:R-:W-:Y:S01]  /*3da0*/  IMAD.IADD R6, R43, 0x1, -R50 ;  /* 0x000000012b067824 */ /* 0x000fe200078e0a32 */
[----:B------:R-:W-:Y:S01]  /*3db0*/  I2FP.F32.S32 R9, R9 ;  /* 0x0000000900097245 */ /* 0x000fe20000201400 */
[----:B------:R-:W-:Y:S01]  /*3dc0*/  FFMA.FTZ R30, -R0, R40, R30 ;  /* 0x00000028001e7223 */ /* 0x000fe2000001011e */
[----:B------:R-:W-:-:S02]  /*3dd0*/  IABS R17, R17 ;  /* 0x0000001100117213 */ /* 0x000fc40000000000 */
[----:B------:R-:W-:Y:S01]  /*3de0*/  IABS R16, R16 ;  /* 0x0000001000107213 */ /* 0x000fe20000000000 */
[----:B------:R-:W-:Y:S01]  /*3df0*/  FFMA.FTZ R9, -R0, R9, R26 ;  /* 0x0000000900097223 */ /* 0x000fe2000001011a */
[----:B------:R-:W-:Y:S01]  /*3e00*/  LOP3.LUT R40, R33, R34, RZ, 0xfc, !PT ;  /* 0x0000002221287212 */ /* 0x000fe200078efcff */
[----:B------:R-:W-:Y:S01]  /*3e10*/  VIADD R26, R43, 0x8 ;  /* 0x000000082b1a7836 */ /* 0x000fe20000000000 */
[----:B------:R-:W-:Y:S02]  /*3e20*/  IABS R6, R6 ;  /* 0x0000000600067213 */ /* 0x000fe40000000000 */
[----:B------:R-:W-:Y:S02]  /*3e30*/  I2FP.F32.S32 R17, R17 ;  /* 0x0000001100117245 */ /* 0x000fe40000201400 */
[----:B------:R-:W-:Y:S02]  /*3e40*/  I2FP.F32.S32 R16, R16 ;  /* 0x0000001000107245 */ /* 0x000fe40000201400 */
[----:B------:R-:W-:Y:S01]  /*3e50*/  LOP3.LUT R10, R33, 0x1, R34, 0xfe, !PT ;  /* 0x00000001210a7812 */ /* 0x000fe200078efe22 */
[----:B------:R-:W-:Y:S01]  /*3e60*/  IMAD.IADD R52, R43, 0x1, -R40 ;  /* 0x000000012b347824 */ /* 0x000fe200078e0a28 */
[----:B------:R-:W-:-:S02]  /*3e70*/  I2FP.F32.S32 R6, R6 ;  /* 0x0000000600067245 */ /* 0x000fc40000201400 */
[----:B------:R-:W-:Y:S01]  /*3e80*/  ISETP.GE.AND P0, PT, R40, R84, PT ;  /* 0x000000542800720c */ /* 0x000fe20003f06270 */
[----:B------:R-:W-:Y:S01]  /*3e90*/  IMAD.IADD R40, R26, 0x1, -R40 ;  /* 0x000000011a287824 */ /* 0x000fe200078e0a28 */
[----:B------:R-:W-:Y:S01]  /*3ea0*/  LOP3.LUT R49, R33, 0x20, R34, 0xfe, !PT ;  /* 0x0000002021317812 */ /* 0x000fe200078efe22 */
[C---:B------:R-:W-:Y:S01]  /*3eb0*/  FFMA.FTZ R17, -R0.reuse, R17, R36 ;  /* 0x0000001100117223 */ /* 0x040fe20000010124 */
[----:B------:R-:W-:Y:S01]  /*3ec0*/  FFMA.FTZ R16, -R0, R16, R37 ;  /* 0x0000001000107223 */ /* 0x000fe20000010125 */
[C---:B------:R-:W-:Y:S02]  /*3ed0*/  IMAD.IADD R37, R26.reuse, 0x1, -R10 ;  /* 0x000000011a257824 */ /* 0x040fe400078e0a0a */
[----:B------:R-:W-:Y:S02]  /*3ee0*/  IMAD.IADD R36, R26, 0x1, -R51 ;  /* 0x000000011a247824 */ /* 0x000fe400078e0a33 */
[----:B------:R-:W-:Y:S01]  /*3ef0*/  FFMA.FTZ R6, -R0, R6, R28 ;  /* 0x0000000600067223 */ /* 0x000fe2000001011c */
[C---:B------:R-:W-:Y:S01]  /*3f00*/  IMAD.IADD R28, R43.reuse, 0x1, -R49 ;  /* 0x000000012b1c7824 */ /* 0x040fe200078e0a31 */
[----:B------:R-:W-:Y:S01]  /*3f10*/  IABS R52, R52 ;  /* 0x0000003400347213 */ /* 0x000fe20000000000 */
[----:B------:R-:W-:Y:S01]  /*3f20*/  IMAD.IADD R46, R43, 0x1, -R10 ;  /* 0x000000012b2e7824 */ /* 0x000fe200078e0a0a */
[----:B------:R-:W-:-:S02]  /*3f30*/  IABS R40, R40 ;  /* 0x0000002800287213 */ /* 0x000fc40000000000 */
[----:B------:R-:W-:Y:S02]  /*3f40*/  IABS R37, R37 ;  /* 0x0000002500257213 */ /* 0x000fe40000000000 */
[----:B------:R-:W-:Y:S02]  /*3f50*/  IABS R36, R36 ;  /* 0x0000002400247213 */ /* 0x000fe40000000000 */
[----:B------:R-:W-:Y:S02]  /*3f60*/  I2FP.F32.S32 R52, R52 ;  /* 0x0000003400347245 */ /* 0x000fe40000201400 */
[----:B------:R-:W-:Y:S02]  /*3f70*/  I2FP.F32.S32 R40, R40 ;  /* 0x0000002800287245 */ /* 0x000fe40000201400 */
[----:B------:R-:W-:Y:S02]  /*3f80*/  IABS R28, R28 ;  /* 0x0000001c001c7213 */ /* 0x000fe40000000000 */
[----:B------:R-:W-:-:S02]  /*3f90*/  IABS R46, R46 ;  /* 0x0000002e002e7213 */ /* 0x000fc40000000000 */
[----:B------:R-:W-:Y:S02]  /*3fa0*/  I2FP.F32.S32 R37, R37 ;  /* 0x0000002500257245 */ /* 0x000fe40000201400 */
[----:B------:R-:W-:Y:S01]  /*3fb0*/  I2FP.F32.S32 R36, R36 ;  /* 0x0000002400247245 */ /* 0x000fe20000201400 */
[C---:B------:R-:W-:Y:S01]  /*3fc0*/  FFMA.FTZ R42, -R0.reuse, R52, R60 ;  /* 0x00000034002a7223 */ /* 0x040fe2000001013c */
[----:B------:R-:W-:Y:S01]  /*3fd0*/  I2FP.F32.S32 R28, R28 ;  /* 0x0000001c001c7245 */ /* 0x000fe20000201400 */
[C---:B------:R-:W-:Y:S01]  /*3fe0*/  FFMA.FTZ R40, -R0.reuse, R40, R62 ;  /* 0x0000002800287223 */ /* 0x040fe2000001013e */
[----:B------:R-:W-:Y:S01]  /*3ff0*/  I2FP.F32.S32 R46, R46 ;  /* 0x0000002e002e7245 */ /* 0x000fe20000201400 */
[C---:B------:R-:W-:Y:S01]  /*4000*/  FFMA.FTZ R37, -R0.reuse, R37, R63 ;  /* 0x0000002500257223 */ /* 0x040fe2000001013f */
[----:B------:R-:W-:Y:S01]  /*4010*/  FFMA.FTZ R25, -R0, R36, R25 ;  /* 0x0000002400197223 */ /* 0x000fe20000010119 */
[----:B------:R-:W-:Y:S01]  /*4020*/  ISETP.GE.AND P4, PT, R10, R84, PT ;  /* 0x000000540a00720c */ /* 0x000fe20003f86270 */
[C---:B------:R-:W-:Y:S01]  /*4030*/  FFMA.FTZ R24, -R0.reuse, R52, R24 ;  /* 0x0000003400187223 */ /* 0x040fe20000010118 */
[----:B------:R-:W-:Y:S01]  /*4040*/  ISETP.GE.AND P2, PT, R51, R84, PT ;  /* 0x000000543300720c */ /* 0x000fe20003f46270 */
[----:B------:R-:W-:Y:S01]  /*4050*/  FFMA.FTZ R28, -R0, R28, R5 ;  /* 0x0000001c001c7223 */ /* 0x000fe20000010105 */
[----:B------:R-:W-:Y:S01]  /*4060*/  FSEL R42, R42, -INF , !P0 ;  /* 0xff8000002a2a7808 */ /* 0x000fe20004000000 */
[----:B------:R-:W-:Y:S01]  /*4070*/  FFMA.FTZ R46, -R0, R46, R61 ;  /* 0x0000002e002e7223 */ /* 0x000fe2000001013d */
[----:B------:R-:W-:Y:S01]  /*4080*/  FSEL R40, R40, -INF , !P0 ;  /* 0xff80000028287808 */ /* 0x000fe20004000000 */
[----:B------:R-:W-:Y:S01]  /*4090*/  IMAD.IADD R5, R26, 0x1, -R41 ;  /* 0x000000011a057824 */ /* 0x000fe200078e0a29 */
[----:B------:R-:W-:-:S02]  /*40a0*/  ISETP.GE.AND P0, PT, R41, R84, PT ;  /* 0x000000542900720c */ /* 0x000fc40003f06270 */
[----:B------:R-:W-:Y:S02]  /*40b0*/  FSEL R41, R37, -INF , !P4 ;  /* 0xff80000025297808 */ /* 0x000fe40006000000 */
[----:B------:R-:W-:Y:S01]  /*40c0*/  FSEL R36, R25, -INF , !P2 ;  /* 0xff80000019247808 */ /* 0x000fe20005000000 */
[----:B------:R-:W-:Y:S01]  /*40d0*/  IMAD.IADD R25, R26, 0x1, -R11 ;  /* 0x000000011a197824 */ /* 0x000fe200078e0a0b */
[----:B------:R-:W-:Y:S01]  /*40e0*/  FSEL R37, R24, -INF , !P3 ;  /* 0xff80000018257808 */ /* 0x000fe20005800000 */
[----:B------:R-:W-:Y:S01]  /*40f0*/  IMAD.IADD R24, R26, 0x1, -R8 ;  /* 0x000000011a187824 */ /* 0x000fe200078e0a08 */
[----:B------:R-:W-:Y:S02]  /*4100*/  FSEL R46, R46, -INF , !P4 ;  /* 0xff8000002e2e7808 */ /* 0x000fe40006000000 */
[----:B------:R-:W-:Y:S01]  /*4110*/  FSEL R45, R45, -INF , !P3 ;  /* 0xff8000002d2d7808 */ /* 0x000fe20005800000 */
[C---:B------:R-:W-:Y:S01]  /*4120*/  IMAD.IADD R109, R26.reuse, 0x1, -R49 ;  /* 0x000000011a6d7824 */ /* 0x040fe200078e0a31 */
[-C--:B------:R-:W-:Y:S01]  /*4130*/  ISETP.GE.AND P4, PT, R11, R84.reuse, PT ;  /* 0x000000540b00720c */ /* 0x080fe20003f86270 */
[----:B------:R-:W-:Y:S01]  /*4140*/  IMAD.IADD R11, R26, 0x1, -R48 ;  /* 0x000000011a0b7824 */ /* 0x000fe200078e0a30 */
[----:B------:R-:W-:Y:S01]  /*4150*/  ISETP.GE.AND P3, PT, R8, R84, PT ;  /* 0x000000540800720c */ /* 0x000fe20003f66270 */
[----:B------:R-:W-:Y:S01]  /*4160*/  IMAD.IADD R10, R26, 0x1, -R50 ;  /* 0x000000011a0a7824 */ /* 0x000fe200078e0a32 */
[----:B------:R-:W-:-:S02]  /*4170*/  IABS R8, R25 ;  /* 0x0000001900087213 */ /* 0x000fc40000000000 */
[----:B------:R-:W-:Y:S02]  /*4180*/  IABS R24, R24 ;  /* 0x0000001800187213 */ /* 0x000fe40000000000 */
[----:B------:R-:W-:Y:S02]  /*4190*/  IABS R5, R5 ;  /* 0x0000000500057213 */ /* 0x000fe40000000000 */
[----:B------:R-:W-:Y:S02]  /*41a0*/  I2FP.F32.S32 R8, R8 ;  /* 0x0000000800087245 */ /* 0x000fe40000201400 */
[----:B------:R-:W-:Y:S02]  /*41b0*/  IABS R109, R109 ;  /* 0x0000006d006d7213 */ /* 0x000fe40000000000 */
[----:B------:R-:W-:Y:S02]  /*41c0*/  IABS R11, R11 ;  /* 0x0000000b000b7213 */ /* 0x000fe40000000000 */
[----:B------:R-:W-:-:S02]  /*41d0*/  I2FP.F32.S32 R24, R24 ;  /* 0x0000001800187245 */ /* 0x000fc40000201400 */
[----:B------:R-:W-:Y:S02]  /*41e0*/  IABS R10, R10 ;  /* 0x0000000a000a7213 */ /* 0x000fe40000000000 */
[----:B------:R-:W-:Y:S01]  /*41f0*/  LOP3.LUT R25, R33, 0x30, R34, 0xfe, !PT ;  /* 0x0000003021197812 */ /* 0x000fe200078efe22 */
[----:B------:R-:W-:Y:S01]  /*4200*/  IMAD.IADD R111, R26, 0x1, -R47 ;  /* 0x000000011a6f7824 */ /* 0x000fe200078e0a2f */
[----:B------:R-:W-:Y:S01]  /*4210*/  I2FP.F32.S32 R5, R5 ;  /* 0x0000000500057245 */ /* 0x000fe20000201400 */
[C---:B------:R-:W-:Y:S01]  /*4220*/  FFMA.FTZ R8, -R0.reuse, R8, R18 ;  /* 0x0000000800087223 */ /* 0x040fe20000010112 */
[----:B------:R-:W-:Y:S01]  /*4230*/  I2FP.F32.S32 R109, R109 ;  /* 0x0000006d006d7245 */ /* 0x000fe20000201400 */
[----:B------:R-:W-:Y:S01]  /*4240*/  FFMA.FTZ R18, -R0, R24, R4 ;  /* 0x0000001800127223 */ /* 0x000fe20000010104 */
[----:B------:R-:W-:Y:S02]  /*4250*/  I2FP.F32.S32 R11, R11 ;  /* 0x0000000b000b7245 */ /* 0x000fe40000201400 */
[----:B------:R-:W-:-:S02]  /*4260*/  I2FP.F32.S32 R10, R10 ;  /* 0x0000000a000a7245 */ /* 0x000fc40000201400 */
[----:B------:R-:W-:Y:S01]  /*4270*/  FSEL R89, R30, -INF , !P4 ;  /* 0xff8000001e597808 */ /* 0x000fe20006000000 */
[----:B------:R-:W-:Y:S02]  /*4280*/  IMAD.IADD R30, R43, 0x1, -R25 ;  /* 0x000000012b1e7824 */ /* 0x000fe400078e0a19 */
[C---:B------:R-:W-:Y:S01]  /*4290*/  FFMA.FTZ R29, -R0.reuse, R5, R29 ;  /* 0x00000005001d7223 */ /* 0x040fe2000001011d */
[----:B------:R-:W-:Y:S01]  /*42a0*/  IABS R111, R111 ;  /* 0x0000006f006f7213 */ /* 0x000fe20000000000 */
[C---:B------:R-:W-:Y:S01]  /*42b0*/  FFMA.FTZ R109, -R0.reuse, R109, R19 ;  /* 0x0000006d006d7223 */ /* 0x040fe20000010113 */
[C---:B------:R-:W-:Y:S01]  /*42c0*/  FFMA.FTZ R35, -R0.reuse, R11, R35 ;  /* 0x0000000b00237223 */ /* 0x040fe20000010123 */
[----:B------:R-:W-:Y:S01]  /*42d0*/  LOP3.LUT R24, R33, 0x31, R34, 0xfe, !PT ;  /* 0x0000003121187812 */ /* 0x000fe200078efe22 */
[----:B------:R-:W-:Y:S01]  /*42e0*/  FFMA.FTZ R10, -R0, R10, R27 ;  /* 0x0000000a000a7223 */ /* 0x000fe2000001011b */
[----:B------:R-:W-:Y:S02]  /*42f0*/  FSEL R11, R31, -INF , !P3 ;  /* 0xff8000001f0b7808 */ /* 0x000fe40005800000 */
[----:B------:R-:W-:-:S02]  /*4300*/  FSEL R19, R18, -INF , !P3 ;  /* 0xff80000012137808 */ /* 0x000fc40005800000 */
[----:B------:R-:W-:Y:S02]  /*4310*/  LOP3.LUT R27, R33, 0x29, R34, 0xfe, !PT ;  /* 0x00000029211b7812 */ /* 0x000fe400078efe22 */
[----:B------:R-:W-:Y:S01]  /*4320*/  ISETP.GE.AND P3, PT, R25, R84, PT ;  /* 0x000000541900720c */ /* 0x000fe20003f66270 */
[----:B------:R-:W-:Y:S01]  /*4330*/  IMAD.IADD R25, R26, 0x1, -R25 ;  /* 0x000000011a197824 */ /* 0x000fe200078e0a19 */
[----:B------:R-:W-:Y:S02]  /*4340*/  IABS R30, R30 ;  /* 0x0000001e001e7213 */ /* 0x000fe40000000000 */
[----:B------:R-:W-:Y:S02]  /*4350*/  FSEL R5, R9, -INF , !P0 ;  /* 0xff80000009057808 */ /* 0x000fe40004000000 */
[----:B------:R-:W-:Y:S02]  /*4360*/  I2FP.F32.S32 R111, R111 ;  /* 0x0000006f006f7245 */ /* 0x000fe40000201400 */
[----:B------:R-:W-:Y:S01]  /*4370*/  FSEL R9, R29, -INF , !P0 ;  /* 0xff8000001d097808 */ /* 0x000fe20004000000 */
[C---:B------:R-:W-:Y:S01]  /*4380*/  IMAD.IADD R29, R43.reuse, 0x1, -R24 ;  /* 0x000000012b1d7824 */ /* 0x040fe200078e0a18 */
[----:B------:R-:W-:Y:S01]  /*4390*/  I2FP.F32.S32 R30, R30 ;  /* 0x0000001e001e7245 */ /* 0x000fe20000201400 */
[----:B------:R-:W-:Y:S01]  /*43a0*/  IMAD.IADD R31, R43, 0x1, -R27 ;  /* 0x000000012b1f7824 */ /* 0x000fe200078e0a1b */
[----:B------:R-:W-:Y:S01]  /*43b0*/  ISETP.GE.AND P1, PT, R50, R84, PT ;  /* 0x000000543200720c */ /* 0x000fe20003f26270 */
[----:B------:R-:W-:Y:S01]  /*43c0*/  FFMA.FTZ R111, -R0, R111, R20 ;  /* 0x0000006f006f7223 */ /* 0x000fe20000010114 */
[----:B------:R-:W-:-:S02]  /*43d0*/  FSEL R44, R44, -INF , !P2 ;  /* 0xff8000002c2c7808 */ /* 0x000fc40005000000 */
[----:B------:R-:W-:Y:S02]  /*43e0*/  IABS R25, R25 ;  /* 0x0000001900197213 */ /* 0x000fe40000000000 */
[----:B------:R-:W-:Y:S02]  /*43f0*/  ISETP.GE.AND P2, PT, R49, R84, PT ;  /* 0x000000543100720c */ /* 0x000fe40003f46270 */
[--C-:B------:R-:W-:Y:S01]  /*4400*/  LOP3.LUT R20, R33, 0x38, R34.reuse, 0xfe, !PT ;  /* 0x0000003821147812 */ /* 0x100fe200078efe22 */
[----:B------:R-:W-:Y:S01]  /*4410*/  FFMA.FTZ R30, -R0, R30, R13 ;  /* 0x0000001e001e7223 */ /* 0x000fe2000001010d */
[----:B------:R-:W-:Y:S02]  /*4420*/  IABS R29, R29 ;  /* 0x0000001d001d7213 */ /* 0x000fe40000000000 */
[----:B------:R-:W-:Y:S02]  /*4430*/  ISETP.GE.AND P0, PT, R47, R84, PT ;  /* 0x000000542f00720c */ /* 0x000fe40003f06270 */
[----:B------:R-:W-:-:S02]  /*4440*/  LOP3.LUT R4, R33, 0x39, R34, 0xfe, !PT ;  /* 0x0000003921047812 */ /* 0x000fc400078efe22 */
[----:B------:R-:W-:Y:S02]  /*4450*/  FSEL R6, R6, -INF , !P1 ;  /* 0xff80000006067808 */ /* 0x000fe40004800000 */
[----:B------:R-:W-:Y:S02]  /*4460*/  FSEL R10, R10, -INF , !P1 ;  /* 0xff8000000a0a7808 */ /* 0x000fe40004800000 */
[----:B------:R-:W-:Y:S02]  /*4470*/  IABS R31, R31 ;  /* 0x0000001f001f7213 */ /* 0x000fe40000000000 */
[----:B------:R-:W-:Y:S02]  /*4480*/  FMNMX3.FTZ R13, R42, R46, R45, !PT ;  /* 0x0000002e2a0d7276 */ /* 0x000fe4000781002d */
[----:B------:R-:W-:Y:S02]  /*4490*/  I2FP.F32.S32 R25, R25 ;  /* 0x0000001900197245 */ /* 0x000fe40000201400 */
[----:B------:R-:W-:-:S02]  /*44a0*/  ISETP.GE.AND P1, PT, R48, R84, PT ;  /* 0x000000543000720c */ /* 0x000fc40003f26270 */
[----:B------:R-:W-:Y:S02]  /*44b0*/  FSEL R8, R8, -INF , !P4 ;  /* 0xff80000008087808 */ /* 0x000fe40006000000 */
[----:B------:R-:W-:Y:S01]  /*44c0*/  FSEL R18, R28, -INF , !P2 ;  /* 0xff8000001c127808 */ /* 0x000fe20005000000 */
[----:B------:R-:W-:Y:S01]  /*44d0*/  IMAD.IADD R28, R43, 0x1, -R20 ;  /* 0x000000012b1c7824 */ /* 0x000fe200078e0a14 */
[-C--:B------:R-:W-:Y:S01]  /*44e0*/  ISETP.GE.AND P4, PT, R27, R84.reuse, PT ;  /* 0x000000541b00720c */ /* 0x080fe20003f86270 */
[----:B------:R-:W-:Y:S01]  /*44f0*/  IMAD.IADD R27, R26, 0x1, -R27 ;  /* 0x000000011a1b7824 */ /* 0x000fe200078e0a1b */
[----:B------:R-:W-:Y:S02]  /*4500*/  FSEL R109, R109, -INF , !P2 ;  /* 0xff8000006d6d7808 */ /* 0x000fe40005000000 */
[----:B------:R-:W-:Y:S01]  /*4510*/  I2FP.F32.S32 R29, R29 ;  /* 0x0000001d001d7245 */ /* 0x000fe20000201400 */
[----:B------:R-:W-:Y:S01]  /*4520*/  IMAD.IADD R43, R43, 0x1, -R4 ;  /* 0x000000012b2b7824 */ /* 0x000fe200078e0a04 */
[----:B------:R-:W-:Y:S01]  /*4530*/  ISETP.GE.AND P2, PT, R24, R84, PT ;  /* 0x000000541800720c */ /* 0x000fe20003f46270 */
[----:B------:R-:W-:Y:S01]  /*4540*/  IMAD.IADD R24, R26, 0x1, -R24 ;  /* 0x000000011a187824 */ /* 0x000fe200078e0a18 */
[----:B------:R-:W-:-:S02]  /*4550*/  FSEL R16, R16, -INF , !P0 ;  /* 0xff80000010107808 */ /* 0x000fc40004000000 */
[----:B------:R-:W-:Y:S01]  /*4560*/  FSEL R111, R111, -INF , !P0 ;  /* 0xff8000006f6f7808 */ /* 0x000fe20004000000 */
[----:B------:R-:W-:Y:S01]  /*4570*/  FFMA.FTZ R25, -R0, R25, R23 ;  /* 0x0000001900197223 */ /* 0x000fe20000010117 */
[----:B------:R-:W-:Y:S01]  /*4580*/  ISETP.GE.AND P0, PT, R4, R84, PT ;  /* 0x000000540400720c */ /* 0x000fe20003f06270 */
[----:B------:R-:W-:Y:S01]  /*4590*/  IMAD.IADD R4, R26, 0x1, -R4 ;  /* 0x000000011a047824 */ /* 0x000fe200078e0a04 */
[----:B------:R-:W-:Y:S02]  /*45a0*/  I2FP.F32.S32 R31, R31 ;  /* 0x0000001f001f7245 */ /* 0x000fe40000201400 */
[----:B------:R-:W-:Y:S02]  /*45b0*/  FMNMX3.FTZ R13, R13, R44, R6, !PT ;  /* 0x0000002c0d0d7276 */ /* 0x000fe40007810006 */
[----:B------:R-:W-:Y:S02]  /*45c0*/  FSEL R17, R17, -INF , !P1 ;  /* 0xff80000011117808 */ /* 0x000fe40004800000 */
[----:B------:R-:W-:Y:S01]  /*45d0*/  FSEL R110, R35, -INF , !P1 ;  /* 0xff800000236e7808 */ /* 0x000fe20004800000 */
[----:B------:R-:W-:Y:S01]  /*45e0*/  FFMA.FTZ R29, -R0, R29, R22 ;  /* 0x0000001d001d7223 */ /* 0x000fe20000010116 */
[----:B------:R-:W-:Y:S01]  /*45f0*/  ISETP.GE.AND P1, PT, R20, R84, PT ;  /* 0x000000541400720c */ /* 0x000fe20003f26270 */
[----:B------:R-:W-:Y:S01]  /*4600*/  IMAD.IADD R20, R26, 0x1, -R20 ;  /* 0x000000011a147824 */ /* 0x000fe200078e0a14 */
[----:B------:R-:W-:-:S02]  /*4610*/  FMNMX3.FTZ R23, R40, R41, R37, !PT ;  /* 0x0000002928177276 */ /* 0x000fc40007810025 */
[----:B------:R-:W-:Y:S01]  /*4620*/  IABS R28, R28 ;  /* 0x0000001c001c7213 */ /* 0x000fe20000000000 */
[----:B------:R-:W-:Y:S01]  /*4630*/  FFMA.FTZ R7, -R0, R31, R7 ;  /* 0x0000001f00077223 */ /* 0x000fe20000010107 */
[----:B------:R-:W-:Y:S02]  /*4640*/  IABS R27, R27 ;  /* 0x0000001b001b7213 */ /* 0x000fe40000000000 */
[----:B------:R-:W-:Y:S02]  /*4650*/  FMNMX3.FTZ R22, R13, R5, R89, !PT ;  /* 0x000000050d167276 */ /* 0x000fe40007810059 */
[----:B------:R-:W-:Y:S02]  /*4660*/  IABS R13, R24 ;  /* 0x00000018000d7213 */ /* 0x000fe40000000000 */
[----:B------:R-:W-:Y:S02]  /*4670*/  IABS R4, R4 ;  /* 0x0000000400047213 */ /* 0x000fe40000000000 */
[----:B------:R-:W-:-:S02]  /*4680*/  FMNMX3.FTZ R23, R23, R36, R10, !PT ;  /* 0x0000002417177276 */ /* 0x000fc4000781000a */
[----:B------:R-:W-:Y:S02]  /*4690*/  IABS R43, R43 ;  /* 0x0000002b002b7213 */ /* 0x000fe40000000000 */
[----:B------:R-:W-:Y:S02]  /*46a0*/  I2FP.F32.S32 R28, R28 ;  /* 0x0000001c001c7245 */ /* 0x000fe40000201400 */
[----:B------:R-:W-:Y:S02]  /*46b0*/  I2FP.F32.S32 R27, R27 ;  /* 0x0000001b001b7245 */ /* 0x000fe40000201400 */
[----:B------:R-:W-:Y:S02]  /*46c0*/  IABS R20, R20 ;  /* 0x0000001400147213 */ /* 0x000fe40000000000 */
[----:B------:R-:W-:Y:S02]  /*46d0*/  FMNMX3.FTZ R22, R22, R11, R18, !PT ;  /* 0x0000000b16167276 */ /* 0x000fe40007810012 */
[----:B------:R-:W-:-:S02]  /*46e0*/  I2FP.F32.S32 R24, R13 ;  /* 0x0000000d00187245 */ /* 0x000fc40000201400 */
[----:B------:R-:W-:Y:S01]  /*46f0*/  FSEL R107, R7, -INF , !P4 ;  /* 0xff800000076b7808 */ /* 0x000fe20006000000 */
[----:B------:R-:W-:Y:S01]  /*4700*/  IMAD.MOV.U32 R7, RZ, RZ, R4 ;  /* 0x000000ffff077224 */ /* 0x000fe200078e0004 */
[----:B------:R-:W-:Y:S01]  /*4710*/  FMNMX3.FTZ R13, R23, R9, R8, !PT ;  /* 0x00000009170d7276 */ /* 0x000fe20007810008 */
[C---:B------:R-:W-:Y:S01]  /*4720*/  FFMA.FTZ R28, -R0.reuse, R28, R38 ;  /* 0x0000001c001c7223 */ /* 0x040fe20000010126 */
[----:B------:R-:W-:Y:S01]  /*4730*/  I2FP.F32.S32 R43, R43 ;  /* 0x0000002b002b7245 */ /* 0x000fe20000201400 */
[----:B------:R-:W-:Y:S01]  /*4740*/  FFMA.FTZ R12, -R0, R27, R12 ;  /* 0x0000001b000c7223 */ /* 0x000fe2000001010c */
[----:B------:R-:W-:Y:S02]  /*4750*/  I2FP.F32.S32 R20, R20 ;  /* 0x0000001400147245 */ /* 0x000fe40000201400 */
[----:B------:R-:W-:Y:S02]  /*4760*/  FSEL R30, R30, -INF , !P3 ;  /* 0xff8000001e1e7808 */ /* 0x000fe40005800000 */
[----:B------:R-:W-:Y:S01]  /*4770*/  FMNMX3.FTZ R22, R22, R17, R16, !PT ;  /* 0x0000001116167276 */ /* 0x000fe20007810010 */
[C---:B------:R-:W-:Y:S01]  /*4780*/  FFMA.FTZ R24, -R0.reuse, R24, R14 ;  /* 0x0000001800187223 */ /* 0x040fe2000001010e */
[----:B------:R-:W-:Y:S01]  /*4790*/  FMNMX3.FTZ R13, R13, R19, R109, !PT ;  /* 0x000000130d0d7276 */ /* 0x000fe2000781006d */
[C---:B------:R-:W-:Y:S01]  /*47a0*/  FFMA.FTZ R39, -R0.reuse, R43, R39 ;  /* 0x0000002b00277223 */ /* 0x040fe20000010127 */
[----:B------:R-:W-:Y:S01]  /*47b0*/  I2FP.F32.S32 R14, R7 ;  /* 0x00000007000e7245 */ /* 0x000fe20000201400 */
[----:B------:R-:W-:Y:S01]  /*47c0*/  FFMA.FTZ R20, -R0, R20, R21 ;  /* 0x0000001400147223 */ /* 0x000fe20000010115 */
[----:B------:R-:W-:-:S02]  /*47d0*/  FSEL R29, R29, -INF , !P2 ;  /* 0xff8000001d1d7808 */ /* 0x000fc40005000000 */
[----:B------:R-:W-:Y:S02]  /*47e0*/  FSEL R28, R28, -INF , !P1 ;  /* 0xff8000001c1c7808 */ /* 0x000fe40004800000 */
[----:B------:R-:W-:Y:S02]  /*47f0*/  FMNMX3.FTZ R22, R22, R107, R30, !PT ;  /* 0x0000006b16167276 */ /* 0x000fe4000781001e */
[----:B------:R-:W-:Y:S02]  /*4800*/  FSEL R31, R12, -INF , !P4 ;  /* 0xff8000000c1f7808 */ /* 0x000fe40006000000 */
[----:B------:R-:W-:Y:S02]  /*4810*/  FSEL R25, R25, -INF , !P3 ;  /* 0xff80000019197808 */ /* 0x000fe40005800000 */
[----:B------:R-:W-:Y:S01]  /*4820*/  FMNMX3.FTZ R13, R13, R110, R111, !PT ;  /* 0x0000006e0d0d7276 */ /* 0x000fe2000781006f */
[----:B------:R-:W-:Y:S01]  /*4830*/  FFMA.FTZ R14, -R0, R14, R15 ;  /* 0x0000000e000e7223 */ /* 0x000fe2000001010f */
[----:B------:R-:W-:-:S02]  /*4840*/  FSEL R27, R39, -INF , !P0 ;  /* 0xff800000271b7808 */ /* 0x000fc40004000000 */
[----:B------:R-:W-:Y:S02]  /*4850*/  FMNMX3.FTZ R22, R22, R29, R28, !PT ;  /* 0x0000001d16167276 */ /* 0x000fe4000781001c */
        /* <DEDUP_REMOVED lines=8> */
[----:B------:R-:W3:Y:S01]  /*48e0*/  SHFL.BFLY PT, R12, R13, 0x2, 0x1f ;  /* 0x0c401f000d0c7f89 */ /* 0x000ee200000e0000 */
[----:B-1----:R-:W-:-:S05]  /*48f0*/  FMNMX.FTZ R7, R4, R7, !PT ;  /* 0x0000000704077209 */ /* 0x002fca0007810000 */
[----:B------:R-:W1:Y:S01]  /*4900*/  SHFL.BFLY PT, R87, R7, 0x1, 0x1f ;  /* 0x0c201f0007577f89 */ /* 0x000e6200000e0000 */
[----:B---3--:R-:W-:-:S05]  /*4910*/  FMNMX.FTZ R4, R13, R12, !PT ;  /* 0x0000000c0d047209 */ /* 0x008fca0007810000 */
[----:B------:R-:W3:Y:S01]  /*4920*/  SHFL.BFLY PT, R86, R4, 0x1, 0x1f ;  /* 0x0c201f0004567f89 */ /* 0x000ee200000e0000 */
[----:B------:R-:W-:-:S05]  /*4930*/  LOP3.LUT R117, R76, 0x120, R77, 0xf8, !PT ;  /* 0x000001204c757812 */ /* 0x000fca00078ef84d */
[----:B------:R-:W-:-:S05]  /*4940*/  IMAD R117, R117, 0x2, R128 ;  /* 0x0000000275757824 */ /* 0x000fca00078e0280 */
[----:B------:R-:W4:Y:S01]  /*4950*/  LDSM.16.MT88.4 R76, [R117+0x6000] ;  /* 0x00600000754c783b */ /* 0x000f220000004200 */
[----:B-1----:R-:W-:-:S03]  /*4960*/  FMNMX.FTZ R87, R7, R87, !PT ;  /* 0x0000005707577209 */ /* 0x002fc60007810000 */
[----:B------:R-:W-:Y:S01]  /*4970*/  LDSM.16.MT88.4 R60, [R117+0x7000] ;  /* 0x00700000753c783b */ /* 0x000fe20000004200 */
[----:B------:R-:W-:Y:S01]  /*4980*/  FSETP.NEU.FTZ.AND P0, PT, R87, -INF , PT ;  /* 0xff8000005700780b */ /* 0x000fe20003f1d000 */
[----:B--2---:R-:W-:Y:S01]  /*4990*/  FMUL.FTZ R26, R113, R87 ;  /* 0x00000057711a7220 */ /* 0x004fe20000410000 */
[----:B---3--:R-:W-:Y:S01]  /*49a0*/  FMNMX.FTZ R86, R4, R86, !PT ;  /* 0x0000005604567209 */ /* 0x008fe20007810000 */
[----:B------:R-:W-:-:S03]  /*49b0*/  VIADD R4, R117, 0x6000 ;  /* 0x0000600075047836 */ /* 0x000fc60000000000 */
[----:B------:R-:W-:Y:S01]  /*49c0*/  FSEL R26, R26, RZ, P0 ;  /* 0x000000ff1a1a7208 */ /* 0x000fe20000000000 */
[----:B------:R-:W-:Y:S01]  /*49d0*/  VIADD R104, R117, 0x6020 ;  /* 0x0000602075687836 */ /* 0x000fe20000000000 */
[----:B------:R-:W-:Y:S01]  /*49e0*/  FSETP.NEU.FTZ.AND P0, PT, R86, -INF , PT ;  /* 0xff8000005600780b */ /* 0x000fe20003f1d000 */
[----:B------:R-:W-:Y:S01]  /*49f0*/  FMUL.FTZ R112, R113, R86 ;  /* 0x0000005671707220 */ /* 0x000fe20000410000 */
[----:B------:R-:W-:Y:S01]  /*4a00*/  @P6 VIADD R104, R4, 0xffffffe0 ;  /* 0xffffffe004686836 */ /* 0x000fe20000000000 */
[----:B------:R-:W-:Y:S03]  /*4a10*/  LDSM.16.MT88.4 R12, [R117+0x6400] ;  /* 0x00640000750c783b */ /* 0x000fe60000004200 */
[----:B------:R-:W-:Y:S01]  /*4a20*/  FSEL R112, R112, RZ, P0 ;  /* 0x000000ff70707208 */ /* 0x000fe20000000000 */
[----:B------:R-:W1:Y:S01]  /*4a30*/  LDSM.16.MT88.4 R68, [R104] ;  /* 0x000000006844783b */ /* 0x000e620000004200 */
        /* <DEDUP_REMOVED lines=8> */
[----:B------:R-:W2:Y:S01]  /*4ac0*/  LDSM.16.MT88.4 R52, [R104+0x1000] ;  /* 0x001000006834783b */ /* 0x000ea20000004200 */
[-CC-:B------:R-:W-:Y:S01]  /*4ad0*/  FFMA.FTZ R91, R6, R113.reuse, -R26.reuse ;  /* 0x00000071065b7223 */ /* 0x180fe2000001081a */
[----:B------:R-:W-:-:S02]  /*4ae0*/  FFMA.FTZ R90, R5, R113, -R26 ;  /* 0x00000071055a7223 */ /* 0x000fc4000001081a */
[----:B------:R-:W3:Y:S04]  /*4af0*/  LDSM.16.MT88.4 R40, [R117+0x8000] ;  /* 0x008000007528783b */ /* 0x000ee80000004200 */
[----:B------:R-:W5:Y:S01]  /*4b00*/  LDSM.16.MT88.4 R4, [R104+0x2000] ;  /* 0x002000006804783b */ /* 0x000f620000004200 */
[----:B------:R-:W-:Y:S03]  /*4b10*/  MUFU.EX2 R103, R103 ;  /* 0x0000006700677308 */ /* 0x000fe60000000800 */
[----:B------:R-:W-:Y:S05]  /*4b20*/  LDSM.16.MT88.4 R20, [R117+0x7400] ;  /* 0x007400007514783b */ /* 0x000fea0000004200 */
[----:B------:R-:W4:Y:S08]  /*4b30*/  MUFU.EX2 R102, R102 ;  /* 0x0000006600667308 */ /* 0x000f300000000800 */
[----:B------:R-:W-:Y:S08]  /*4b40*/  MUFU.EX2 R99, R99 ;  /* 0x0000006300637308 */ /* 0x000ff00000000800 */
[----:B------:R-:W1:Y:S08]  /*4b50*/  MUFU.EX2 R98, R98 ;  /* 0x0000006200627308 */ /* 0x000e700000000800 */
[----:B------:R-:W-:Y:S08]  /*4b60*/  MUFU.EX2 R101, R101 ;  /* 0x0000006500657308 */ /* 0x000ff00000000800 */
[----:B------:R-:W2:Y:S08]  /*4b70*/  MUFU.EX2 R100, R100 ;  /* 0x0000006400647308 */ /* 0x000eb00000000800 */
[----:B------:R-:W-:Y:S08]  /*4b80*/  MUFU.EX2 R97, R97 ;  /* 0x0000006100617308 */ /* 0x000ff00000000800 */
[----:B------:R-:W3:Y:S01]  /*4b90*/  MUFU.EX2 R96, R96 ;  /* 0x0000006000607308 */ /* 0x000ee20000000800 */
[-C--:B------:R-:W-:Y:S01]  /*4ba0*/  FFMA.FTZ R35, R11, R113.reuse, -R26 ;  /* 0x000000710b237223 */ /* 0x080fe2000001081a */
[-CC-:B------:R-:W-:Y:S01]  /*4bb0*/  FFMA.FTZ R93, R10, R113.reuse, -R112.reuse ;  /* 0x000000710a5d7223 */ /* 0x180fe20000010870 */
[-CC-:B------:R-:W-:Y:S01]  /*4bc0*/  FFMA.FTZ R95, R9, R113.reuse, -R112.reuse ;  /* 0x00000071095f7223 */ /* 0x180fe20000010870 */
[----:B------:R-:W-:-:S02]  /*4bd0*/  FFMA.FTZ R92, R8, R113, -R112 ;  /* 0x00000071085c7223 */ /* 0x000fc40000010870 */
[----:B------:R-:W5:Y:S01]  /*4be0*/  LDSM.16.MT88.4 R8, [R104+0x400] ;  /* 0x000400006808783b */ /* 0x000f620000004200 */
[-C--:B------:R-:W-:Y:S01]  /*4bf0*/  FFMA.FTZ R89, R89, R113.reuse, -R26 ;  /* 0x0000007159597223 */ /* 0x080fe2000001081a */
[----:B------:R-:W-:Y:S01]  /*4c00*/  FFMA.FTZ R94, R19, R113, -R112 ;  /* 0x00000071135e7223 */ /* 0x000fe20000010870 */
[----:B----4-:R-:W-:Y:S02]  /*4c10*/  F2FP.F16.F32.PACK_AB R48, R102, R103 ;  /* 0x000000676630723e */ /* 0x010fe400000000ff */
[----:B-1----:R-:W-:Y:S02]  /*4c20*/  F2FP.F16.F32.PACK_AB R50, R98, R99 ;  /* 0x000000636232723e */ /* 0x002fe400000000ff */
[----:B--2---:R-:W-:Y:S02]  /*4c30*/  F2FP.F16.F32.PACK_AB R49, R100, R101 ;  /* 0x000000656431723e */ /* 0x004fe400000000ff */
[----:B---3--:R-:W-:Y:S01]  /*4c40*/  F2FP.F16.F32.PACK_AB R51, R96, R97 ;  /* 0x000000616033723e */ /* 0x008fe200000000ff */
[----:B------:R-:W-:Y:S08]  /*4c50*/  MUFU.EX2 R91, R91 ;  /* 0x0000005b005b7308 */ /* 0x000ff00000000800 */
[----:B------:R-:W1:Y:S01]  /*4c60*/  MUFU.EX2 R90, R90 ;  /* 0x0000005a005a7308 */ /* 0x000e620000000800 */
[C---:B------:R-:W-:Y:S07]  /*4c70*/  HMMA.16816.F32 R80, R48.reuse, R76, RZ ;  /* 0x0000004c3050723c */ /* 0x040fee00000018ff */
[----:B------:R-:W-:Y:S01]  /*4c80*/  MUFU.EX2 R89, R89 ;  /* 0x0000005900597308 */ /* 0x000fe20000000800 */
[C---:B------:R-:W-:Y:S07]  /*4c90*/  HMMA.16816.F32 R76, R48.reuse, R78, RZ ;  /* 0x0000004e304c723c */ /* 0x040fee00000018ff */
[----:B------:R-:W-:Y:S08]  /*4ca0*/  MUFU.EX2 R35, R35 ;  /* 0x0000002300237308 */ /* 0x000ff00000000800 */
        /* <DEDUP_REMOVED lines=154> */
.L_x_8896:
        /* <DEDUP_REMOVED lines=80> */
.L_x_8891:
[----:B------:R-:W-:Y:S05]  /*5b50*/  BSYNC.RECONVERGENT B0 ;  /* 0x0000000000007941 */ /* 0x000fea0003800200 */
.L_x_8890:
[----:B------:R-:W1:Y:S01]  /*5b60*/  S2UR UR6, SR_CgaCtaId ;  /* 0x00000000000679c3 */ /* 0x000e620000008800 */
[C---:B------:R-:W-:Y:S01]  /*5b70*/  SHF.L.U32 R136, R124.reuse, 0x3, RZ ;  /* 0x000000037c887819 */ /* 0x040fe200000006ff */
[----:B------:R-:W-:Y:S01]  /*5b80*/  UMOV UR7, 0x400 ;  /* 0x0000040000077882 */ /* 0x000fe20000000000 */
[C---:B------:R-:W-:Y:S01]  /*5b90*/  LOP3.LUT R154, R124.reuse, 0x18, RZ, 0xc0, !PT ;  /* 0x000000187c9a7812 */ /* 0x040fe200078ec0ff */
[----:B------:R-:W-:Y:S01]  /*5ba0*/  IMAD.SHL.U32 R6, R124, 0x10, RZ ;  /* 0x000000107c067824 */ /* 0x000fe200078e00ff */
[----:B------:R-:W-:Y:S01]  /*5bb0*/  LOP3.LUT R4, R136, 0xc0, RZ, 0xc0, !PT ;  /* 0x000000c088047812 */ /* 0x000fe200078ec0ff */
[----:B------:R-:W-:Y:S01]  /*5bc0*/  IMAD.SHL.U32 R130, R124, 0x20, RZ ;  /* 0x000000207c827824 */ /* 0x000fe200078e00ff */
[----:B------:R-:W-:Y:S01]  /*5bd0*/  LOP3.LUT R135, R136, 0x18, RZ, 0xc0, !PT ;  /* 0x0000001888877812 */ /* 0x000fe200078ec0ff */
[----:B------:R-:W-:Y:S01]  /*5be0*/  BSSY.RECONVERGENT B1, `(.L_x_8892) ;  /* 0x000014d000017945 */ /* 0x000fe20003800200 */
[----:B------:R-:W-:Y:S02]  /*5bf0*/  LOP3.LUT R154, R4, R154, RZ, 0xfc, !PT ;  /* 0x0000009a049a7212 */ /* 0x000fe400078efcff */
[CC--:B------:R-:W-:Y:S02]  /*5c00*/  ISETP.GE.AND P5, PT, R135.reuse, R152.reuse, PT ;  /* 0x000000988700720c */ /* 0x0c0fe40003fa6270 */
[----:B------:R-:W-:Y:S02]  /*5c10*/  LOP3.LUT R4, R136, 0x1f20, RZ, 0xc0, !PT ;  /* 0x00001f2088047812 */ /* 0x000fe400078ec0ff */
[----:B------:R-:W-:Y:S02]  /*5c20*/  LOP3.LUT R153, R154, R135, RZ, 0x3c, !PT ;  /* 0x000000879a997212 */ /* 0x000fe400078e3cff */
[C---:B------:R-:W-:Y:S02]  /*5c30*/  LOP3.LUT R134, R135.reuse, 0x20, RZ, 0xfc, !PT ;  /* 0x0000002087867812 */ /* 0x040fe400078efcff */
[----:B------:R-:W-:Y:S02]  /*5c40*/  LOP3.LUT R153, R4, R153, RZ, 0xfc, !PT ;  /* 0x0000009904997212 */ /* 0x000fe400078efcff */
[----:B------:R-:W-:Y:S02]  /*5c50*/  ISETP.GE.AND P4, PT, R134, R152, PT ;  /* 0x000000988600720c */ /* 0x000fe40003f86270 */
        /* <DEDUP_REMOVED lines=19> */
[--C-:B------:R-:W-:Y:S03]  /*5d90*/  LOP3.LUT R6, R6, 0x20, R130.reuse, 0xf8, !PT ;  /* 0x0000002006067812 */ /* 0x100fe600078ef882 */
[----:B------:R-:W-:Y:S01]  /*5da0*/  @!PT LDS RZ, [RZ] ;  /* 0x00000000fffff984 */ /* 0x000fe20000000800 */
[----:B------:R-:W-:Y:S01]  /*5db0*/  @!PT LDS RZ, [RZ] ;  /* 0x00000000fffff984 */ /* 0x000fe20000000800 */
[----:B------:R-:W-:Y:S01]  /*5dc0*/  @!PT LDS RZ, [RZ] ;  /* 0x00000000fffff984 */ /* 0x000fe20000000800 */
[----:B------:R-:W-:Y:S01]  /*5dd0*/  @!P4 LDGSTS.E.BYPASS.LTC128B.128 [R153+0x7000], desc[UR4][R158.64+0x40] ;  /* 0x070000409e99cfae */ /* 0x000fe2000b981a04 */
[----:B------:R-:W-:Y:S02]  /*5de0*/  LOP3.LUT R120, R120, 0x100, R130, 0xf8, !PT ;  /* 0x0000010078787812 */ /* 0x000fe400078ef882 */
[----:B------:R-:W-:Y:S03]  /*5df0*/  MOV R86, 0x20 ;  /* 0x0000002000567802 */ /* 0x000fe60000000f00 */
        /* <DEDUP_REMOVED lines=51> */
[----:B------:R-:W3:Y:S03]  /*6130*/  LDSM.16.M88.4 R116, [R131+0x4000] ;  /* 0x004000008374783b */ /* 0x000ee60000000200 */
[C---:B------:R-:W-:Y:S08]  /*6140*/  HMMA.16816.F32 R16, R32.reuse, R18, RZ ;  /* 0x000000122010723c */ /* 0x040ff000000018ff */
        /* <DEDUP_REMOVED lines=26> */
[----:B------:R-:W-:Y:S06]  /*62f0*/  LDSM.16.M88.4 R96, [R120+0x2000] ;  /* 0x002000007860783b */ /* 0x000fec0000000200 */
[----:B------:R-:W5:Y:S01]  /*6300*/  LDSM.16.M88.4 R120, [R131+0x5000] ;  /* 0x005000008378783b */ /* 0x000f620000000200 */
[C---:B------:R-:W-:Y:S08]  /*6310*/  HMMA.16816.F32 R28, R112.reuse, R100, R28 ;  /* 0x00000064701c723c */ /* 0x040ff0000000181c */
[----:B------:R-:W-:Y:S01]  /*6320*/  HMMA.16816.F32 R32, R112, R102, R32 ;  /* 0x000000667020723c */ /* 0x000fe20000001820 */
[----:B------:R-:W2:Y:S06]  /*6330*/  LDSM.16.M88.4 R100, [R131+0x5400] ;  /* 0x005400008364783b */ /* 0x000eac0000000200 */
[----:B------:R-:W-:Y:S01]  /*6340*/  LDSM.16.M88.4 R112, [R87+0x2000] ;  /* 0x002000005770783b */ /* 0x000fe20000000200 */
        /* <DEDUP_REMOVED lines=12> */
[C---:B-----5:R-:W-:Y:S08]  /*6410*/  HMMA.16816.F32 R4, R96.reuse, R120, R4 ;  /* 0x000000786004723c */ /* 0x060ff00000001804 */
[C---:B------:R-:W-:Y:S08]  /*6420*/  HMMA.16816.F32 R8, R96.reuse, R122, R8 ;  /* 0x0000007a6008723c */ /* 0x040ff00000001808 */
[C---:B--2---:R-:W-:Y:S08]  /*6430*/  HMMA.16816.F32 R12, R96.reuse, R100, R12 ;  /* 0x00000064600c723c */ /* 0x044ff0000000180c */
[C---:B------:R-:W-:Y:S08]  /*6440*/  HMMA.16816.F32 R16, R96.reuse, R102, R16 ;  /* 0x000000666010723c */ /* 0x040ff00000001810 */
[C---:B-1----:R-:W-:Y:S08]  /*6450*/  HMMA.16816.F32 R20, R96.reuse, R104, R20 ;  /* 0x000000686014723c */ /* 0x042ff00000001814 */
[C---:B------:R-:W-:Y:S08]  /*6460*/  HMMA.16816.F32 R24, R96.reuse, R106, R24 ;  /* 0x0000006a6018723c */ /* 0x040ff00000001818 */
[C---:B------:R-:W-:Y:S08]  /*6470*/  HMMA.16816.F32 R28, R96.reuse, R108, R28 ;  /* 0x0000006c601c723c */ /* 0x040ff0000000181c */
[----:B------:R-:W-:Y:S08]  /*6480*/  HMMA.16816.F32 R32, R96, R110, R32 ;  /* 0x0000006e6020723c */ /* 0x000ff00000001820 */
[C---:B---3--:R-:W-:Y:S08]  /*6490*/  HMMA.16816.F32 R4, R112.reuse, R116, R4 ;  /* 0x000000747004723c */ /* 0x048ff00000001804 */
[C---:B------:R-:W-:Y:S08]  /*64a0*/  HMMA.16816.F32 R8, R112.reuse, R118, R8 ;  /* 0x000000767008723c */ /* 0x040ff00000001808 */
[C---:B----4-:R-:W-:Y:S03]  /*64b0*/  HMMA.16816.F32 R12, R112.reuse, R88, R12 ;  /* 0x00000058700c723c */ /* 0x050fe6000000180c */
        /* <DEDUP_REMOVED lines=16> */
[-C--:B------:R-:W-:Y:S09]  /*65c0*/  FMUL.FTZ R19, R19, R143.reuse ;  /* 0x0000008f13137220 */ /* 0x080ff20000410000 */
        /* <DEDUP_REMOVED lines=17> */
[-C--:B--2---:R-:W-:Y:S05]  /*66e0*/  FMUL.FTZ R14, R18, R143.reuse ;  /* 0x0000008f120e7220 */ /* 0x084fea0000410000 */
[----:B------:R-:W2:Y:S01]  /*66f0*/  MUFU.TANH R5, R5 ;  /* 0x0000000500057308 */ /* 0x000ea20000002400 */
        /* <DEDUP_REMOVED lines=9> */
[C---:B-----5:R-:W-:Y:S03]  /*6790*/  HMMA.16816.F32 R28, R112.reuse, R8, R28 ;  /* 0x00000008701c723c */ /* 0x060fe6000000181c */
[-C--:B------:R-:W-:Y:S06]  /*67a0*/  FMUL.FTZ R27, R27, R143.reuse ;  /* 0x0000008f1b1b7220 */ /* 0x080fec0000410000 */
[----:B------:R1:W1:Y:S01]  /*67b0*/  MUFU.TANH R116, R19 ;  /* 0x0000001300747308 */ /* 0x0002620000002400 */
[----:B------:R-:W-:Y:S09]  /*67c0*/  HMMA.16816.F32 R32, R112, R10, R32 ;  /* 0x0000000a7020723c */ /* 0x000ff20000001820 */
[----:B------:R1:W1:Y:S01]  /*67d0*/  MUFU.TANH R118, R20 ;  /* 0x0000001400767308 */ /* 0x0002620000002400 */
[-C--:B---3--:R-:W-:Y:S01]  /*67e0*/  FMUL.FTZ R15, R28, R143.reuse ;  /* 0x0000008f1c0f7220 */ /* 0x088fe20000410000 */
        /* <DEDUP_REMOVED lines=22> */
[----:B--2-4-:R-:W-:Y:S05]  /*6950*/  @!P1 BRA `(.L_x_8893) ;  /* 0x0000000400d49947 */ /* 0x014fea0003800000 */
        /* <DEDUP_REMOVED lines=17> */
[----:B---3--:R-:W3:Y:S01]  /*6a70*/  LD.E.64 R22, desc[UR4][R2.64+0x20] ;  /* 0x0000200402167980 */ /* 0x008ee2000c101b00 */
[----:B------:R-:W-:Y:S02]  /*6a80*/  IABS R9, R6 ;  /* 0x0000000600097213 */ /* 0x000fe40000000000 */
[-C--:B--2---:R-:W-:Y:S02]  /*6a90*/  IABS R10, R18.reuse ;  /* 0x00000012000a7213 */ /* 0x084fe40000000000 */
[-C--:B------:R-:W-:Y:S02]  /*6aa0*/  IABS R8, R18.reuse ;  /* 0x0000001200087213 */ /* 0x080fe40000000000 */
[----:B-1----:R-:W1:Y:S01]  /*6ab0*/  I2F.RP R20, R10 ;  /* 0x0000000a00147306 */ /* 0x002e620000209400 */
        /* <DEDUP_REMOVED lines=54> */
.L_x_8895:
[----:B------:R-:W-:Y:S05]  /*6e20*/  BSYNC.RECONVERGENT B0 ;  /* 0x0000000000007941 */ /* 0x000fea0003800200 */
.L_x_8894:
        /* <DEDUP_REMOVED lines=40> */
.L_x_8893:
[----:B------:R-:W-:Y:S05]  /*70b0*/  BSYNC.RECONVERGENT B1 ;  /* 0x0000000000017941 */ /* 0x000fea0003800200 */
.L_x_8892:
[----:B------:R-:W2:Y:S01]  /*70c0*/  LD.E R88, desc[UR4][R2.64+0xdc] ;  /* 0x0000dc0402587980 */ /* 0x000ea2000c101900 */
[C---:B----4-:R-:W-:Y:S02]  /*70d0*/  IADD3 R6, PT, PT, R149.reuse, -0x1, RZ ;  /* 0xffffffff95067810 */ /* 0x050fe40007ffe0ff */
[C---:B------:R-:W-:Y:S02]  /*70e0*/  IADD3 R11, PT, PT, R149.reuse, -0x11, RZ ;  /* 0xffffffef950b7810 */ /* 0x040fe40007ffe0ff */
[----:B------:R-:W-:Y:S02]  /*70f0*/  IABS R6, R6 ;  /* 0x0000000600067213 */ /* 0x000fe40000000000 */
[C---:B------:R-:W-:Y:S02]  /*7100*/  IADD3 R115, PT, PT, R149.reuse, -0x18, RZ ;  /* 0xffffffe895737810 */ /* 0x040fe40007ffe0ff */
[----:B------:R-:W-:Y:S02]  /*7110*/  I2FP.F32.S32 R6, R6 ;  /* 0x0000000600067245 */ /* 0x000fe40000201400 */
[----:B------:R-:W-:Y:S02]  /*7120*/  IABS R11, R11 ;  /* 0x0000000b000b7213 */ /* 0x000fe40000000000 */
[----:B------:R-:W-:Y:S01]  /*7130*/  IABS R8, R149 ;  /* 0x0000009500087213 */ /* 0x000fe20000000000 */
[C---:B-1----:R-:W-:Y:S01]  /*7140*/  FFMA.FTZ R97, -R0.reuse, R6, R97 ;  /* 0x0000000600617223 */ /* 0x042fe20000010161 */
[C---:B------:R-:W-:Y:S02]  /*7150*/  IADD3 R6, PT, PT, R149.reuse, -0x10, RZ ;  /* 0xfffffff095067810 */ /* 0x040fe40007ffe0ff */
[----:B------:R-:W-:Y:S02]  /*7160*/  IABS R115, R115 ;  /* 0x0000007300737213 */ /* 0x000fe40000000000 */
[----:B------:R-:W-:Y:S02]  /*7170*/  I2FP.F32.S32 R11, R11 ;  /* 0x0000000b000b7245 */ /* 0x000fe40000201400 */
[----:B------:R-:W-:Y:S02]  /*7180*/  I2FP.F32.S32 R8, R8 ;  /* 0x0000000800087245 */ /* 0x000fe40000201400 */
[----:B------:R-:W-:Y:S01]  /*7190*/  IABS R6, R6 ;  /* 0x0000000600067213 */ /* 0x000fe20000000000 */
[C---:B------:R-:W-:Y:S01]  /*71a0*/  FFMA.FTZ R108, -R0.reuse, R11, R108 ;  /* 0x0000000b006c7223 */ /* 0x040fe2000001016c */
[C---:B------:R-:W-:Y:S01]  /*71b0*/  IADD3 R16, PT, PT, R149.reuse, -0x19, RZ ;  /* 0xffffffe795107810 */ /* 0x040fe20007ffe0ff */
[C---:B------:R-:W-:Y:S01]  /*71c0*/  FFMA.FTZ R96, -R0.reuse, R8, R96 ;  /* 0x0000000800607223 */ /* 0x040fe20000010160 */
[----:B------:R-:W-:Y:S01]  /*71d0*/  I2FP.F32.S32 R115, R115 ;  /* 0x0000007300737245 */ /* 0x000fe20000201400 */
[C---:B------:R-:W-:Y:S01]  /*71e0*/  FFMA.FTZ R98, -R0.reuse, R11, R98 ;  /* 0x0000000b00627223 */ /* 0x040fe20000010162 */
[----:B------:R-:W-:Y:S02]  /*71f0*/  I2FP.F32.S32 R6, R6 ;  /* 0x0000000600067245 */ /* 0x000fe40000201400 */
[----:B------:R-:W-:Y:S01]  /*7200*/  IABS R16, R16 ;  /* 0x0000001000107213 */ /* 0x000fe20000000000 */
[CC--:B---3--:R-:W-:Y:S01]  /*7210*/  FFMA.FTZ R33, -R0.reuse, R115.reuse, R12 ;  /* 0x0000007300217223 */ /* 0x0c8fe2000001010c */
[C---:B------:R-:W-:Y:S01]  /*7220*/  IADD3 R7, PT, PT, R149.reuse, -0x8, RZ ;  /* 0xfffffff895077810 */ /* 0x040fe20007ffe0ff */
[CC--:B------:R-:W-:Y:S01]  /*7230*/  FFMA.FTZ R99, -R0.reuse, R6.reuse, R99 ;  /* 0x0000000600637223 */ /* 0x0c0fe20000010163 */
[C---:B------:R-:W-:Y:S01]  /*7240*/  IADD3 R8, PT, PT, R149.reuse, -0x9, RZ ;  /* 0xfffffff795087810 */ /* 0x040fe20007ffe0ff */
[C---:B------:R-:W-:Y:S01]  /*7250*/  FFMA.FTZ R109, -R0.reuse, R6, R109 ;  /* 0x00000006006d7223 */ /* 0x040fe2000001016d */
[C---:B------:R-:W-:Y:S01]  /*7260*/  IADD3 R11, PT, PT, R149.reuse, -0x21, RZ ;  /* 0xffffffdf950b7810 */ /* 0x040fe20007ffe0ff */
[C---:B------:R-:W-:Y:S01]  /*7270*/  FFMA.FTZ R115, -R0.reuse, R115, R14 ;  /* 0x0000007300737223 */ /* 0x040fe2000001010e */
[----:B------:R-:W-:Y:S02]  /*7280*/  I2FP.F32.S32 R6, R16 ;  /* 0x0000001000067245 */ /* 0x000fe40000201400 */
[----:B------:R-:W-:Y:S02]  /*7290*/  IABS R7, R7 ;  /* 0x0000000700077213 */ /* 0x000fe40000000000 */
[----:B------:R-:W-:Y:S01]  /*72a0*/  IABS R8, R8 ;  /* 0x0000000800087213 */ /* 0x000fe20000000000 */
[CC--:B------:R-:W-:Y:S01]  /*72b0*/  FFMA.FTZ R32, -R0.reuse, R6.reuse, R13 ;  /* 0x0000000600207223 */ /* 0x0c0fe2000001010d */
[----:B------:R-:W-:Y:S01]  /*72c0*/  IABS R11, R11 ;  /* 0x0000000b000b7213 */ /* 0x000fe20000000000 */
[C---:B------:R-:W-:Y:S01]  /*72d0*/  FFMA.FTZ R116, -R0.reuse, R6, R116 ;  /* 0x0000000600747223 */ /* 0x040fe20000010174 */
[C---:B------:R-:W-:Y:S02]  /*72e0*/  IADD3 R14, PT, PT, R149.reuse, -0x20, RZ ;  /* 0xffffffe0950e7810 */ /* 0x040fe40007ffe0ff */
[C---:B------:R-:W-:Y:S02]  /*72f0*/  IADD3 R12, PT, PT, R149.reuse, -0x41, RZ ;  /* 0xffffffbf950c7810 */ /* 0x040fe40007ffe0ff */
[----:B------:R-:W-:Y:S02]  /*7300*/  I2FP.F32.S32 R7, R7 ;  /* 0x0000000700077245 */ /* 0x000fe40000201400 */
[----:B------:R-:W-:Y:S02]  /*7310*/  I2FP.F32.S32 R8, R8 ;  /* 0x0000000800087245 */ /* 0x000fe40000201400 */
[----:B------:R-:W-:Y:S01]  /*7320*/  I2FP.F32.S32 R11, R11 ;  /* 0x0000000b000b7245 */ /* 0x000fe20000201400 */
[C---:B------:R-:W-:Y:S01]  /*7330*/  FFMA.FTZ R10, -R0.reuse, R7, R87 ;  /* 0x00000007000a7223 */ /* 0x040fe20000010157 */
        /* <DEDUP_REMOVED lines=8> */
[----:B------:R-:W-:Y:S01]  /*73c0*/  I2FP.F32.S32 R14, R14 ;  /* 0x0000000e000e7245 */ /* 0x000fe20000201400 */
[C---:B------:R-:W-:Y:S01]  /*73d0*/  FFMA.FTZ R7, -R0.reuse, R7, R100 ;  /* 0x0000000700077223 */ /* 0x040fe20000010164 */
[----:B------:R-:W-:Y:S02]  /*73e0*/  I2FP.F32.S32 R4, R12 ;  /* 0x0000000c00047245 */ /* 0x000fe40000201400 */
[----:B------:R-:W-:Y:S01]  /*73f0*/  IABS R6, R6 ;  /* 0x0000000600067213 */ /* 0x000fe20000000000 */
[CC--:B------:R-:W-:Y:S01]  /*7400*/  FFMA.FTZ R119, -R0.reuse, R14.reuse, R119 ;  /* 0x0000000e00777223 */ /* 0x0c0fe20000010177 */
[----:B------:R-:W-:Y:S01]  /*7410*/  IABS R13, R13 ;  /* 0x0000000d000d7213 */ /* 0x000fe20000000000 */
[C---:B------:R-:W-:Y:S01]  /*7420*/  FFMA.FTZ R112, -R0.reuse, R14, R5 ;  /* 0x0000000e00707223 */ /* 0x040fe20000010105 */
[----:B------:R-:W-:Y:S01]  /*7430*/  FMNMX3.FTZ R14, R85, R10, R9, !PT ;  /* 0x0000000a550e7276 */ /* 0x000fe20007810009 */
[C---:B------:R-:W-:Y:S01]  /*7440*/  FFMA.FTZ R94, -R0.reuse, R4, R94 ;  /* 0x00000004005e7223 */ /* 0x040fe2000001015e */
[----:B------:R-:W-:Y:S02]  /*7450*/  I2FP.F32.S32 R6, R6 ;  /* 0x0000000600067245 */ /* 0x000fe40000201400 */
[----:B------:R-:W-:Y:S02]  /*7460*/  I2FP.F32.S32 R5, R13 ;  /* 0x0000000d00057245 */ /* 0x000fe40000201400 */
[C---:B------:R-:W-:Y:S01]  /*7470*/  IADD3 R11, PT, PT, R149.reuse, -0x30, RZ ;  /* 0xffffffd0950b7810 */ /* 0x040fe20007ffe0ff */
[CC--:B------:R-:W-:Y:S01]  /*7480*/  FFMA.FTZ R131, -R0.reuse, R6.reuse, R131 ;  /* 0x0000000600837223 */ /* 0x0c0fe20000010183 */
[C---:B------:R-:W-:Y:S01]  /*7490*/  IADD3 R4, PT, PT, R149.reuse, -0x31, RZ ;  /* 0xffffffcf95047810 */ /* 0x040fe20007ffe0ff */
[----:B------:R-:W-:Y:S01]  /*74a0*/  FFMA.FTZ R123, -R0, R5, R123 ;  /* 0x00000005007b7223 */ /* 0x000fe2000001017b */
        /* <DEDUP_REMOVED lines=17> */
[----:B------:R-:W-:Y:S01]  /*75c0*/  FFMA.FTZ R92, -R0, R11, R92 ;  /* 0x0000000b005c7223 */ /* 0x000fe2000001015c */
[----:B------:R-:W-:Y:S01]  /*75d0*/  FMNMX3.FTZ R14, R14, R112, R113, !PT ;  /* 0x000000700e0e7276 */ /* 0x000fe20007810071 */
[----:B------:R-:W-:Y:S01]  /*75e0*/  FFMA.FTZ R91, -R0, R4, R91 ;  /* 0x00000004005b7223 */ /* 0x000fe2000001015b */
[----:B------:R-:W-:Y:S02]  /*75f0*/  FMNMX3.FTZ R13, R13, R109, R108, !PT ;  /* 0x0000006d0d0d7276 */ /* 0x000fe4000781006c */
[----:B------:R-:W-:Y:S02]  /*7600*/  IABS R12, R12 ;  /* 0x0000000c000c7213 */ /* 0x000fe40000000000 */
[----:B------:R-:W-:Y:S02]  /*7610*/  I2FP.F32.S32 R6, R6 ;  /* 0x0000000600067245 */ /* 0x000fe40000201400 */
[----:B------:R-:W-:Y:S02]  /*7620*/  I2FP.F32.S32 R5, R5 ;  /* 0x0000000500057245 */ /* 0x000fe40000201400 */
[----:B------:R-:W-:Y:S01]  /*7630*/  FMNMX3.FTZ R14, R14, R118, R117, !PT ;  /* 0x000000760e0e7276 */ /* 0x000fe20007810075 */
[C---:B------:R-:W-:Y:S01]  /*7640*/  FFMA.FTZ R114, -R0.reuse, R6, R15 ;  /* 0x0000000600727223 */ /* 0x040fe2000001010f */
[----:B------:R-:W-:Y:S01]  /*7650*/  FMNMX3.FTZ R13, R13, R115, R116, !PT ;  /* 0x000000730d0d7276 */ /* 0x000fe20007810074 */
[CC--:B------:R-:W-:Y:S01]  /*7660*/  FFMA.FTZ R111, -R0.reuse, R5.reuse, R111 ;  /* 0x00000005006f7223 */ /* 0x0c0fe2000001016f */
[----:B------:R-:W-:Y:S01]  /*7670*/  I2FP.F32.S32 R12, R12 ;  /* 0x0000000c000c7245 */ /* 0x000fe20000201400 */
[----:B------:R-:W-:Y:S01]  /*7680*/  FFMA.FTZ R89, -R0, R5, R89 ;  /* 0x0000000500597223 */ /* 0x000fe20000010159 */
[----:B------:R-:W-:Y:S01]  /*7690*/  FMNMX3.FTZ R14, R14, R121, R122, !PT ;  /* 0x000000790e0e7276 */ /* 0x000fe2000781007a */
[C---:B------:R-:W-:Y:S01]  /*76a0*/  FFMA.FTZ R90, -R0.reuse, R6, R90 ;  /* 0x00000006005a7223 */ /* 0x040fe2000001015a */
[----:B------:R-:W-:Y:S01]  /*76b0*/  FMNMX3.FTZ R13, R13, R119, R120, !PT ;  /* 0x000000770d0d7276 */ /* 0x000fe20007810078 */
[----:B------:R-:W-:Y:S01]  /*76c0*/  FFMA.FTZ R95, -R0, R12, R95 ;  /* 0x0000000c005f7223 */ /* 0x000fe2000001015f */
[----:B------:R-:W-:Y:S02]  /*76d0*/  FMNMX3.FTZ R14, R14, R114, R111, !PT ;  /* 0x000000720e0e7276 */ /* 0x000fe4000781006f */
[----:B------:R-:W-:Y:S02]  /*76e0*/  FMNMX3.FTZ R4, R13, R131, R123, !PT ;  /* 0x000000830d047276 */ /* 0x000fe4000781007b */
[----:B------:R-:W-:Y:S02]  /*76f0*/  FMNMX3.FTZ R14, R14, R95, R94, !PT ;  /* 0x0000005f0e0e7276 */ /* 0x000fe4000781005e */
[----:B------:R-:W-:Y:S02]  /*7700*/  FMNMX3.FTZ R4, R4, R92, R91, !PT ;  /* 0x0000005c04047276 */ /* 0x000fe4000781005b */
[----:B------:R-:W-:Y:S01]  /*7710*/  IADD3 R150, PT, PT, R150, -0x1, RZ ;  /* 0xffffffff96967810 */ /* 0x000fe20007ffe0ff */
[----:B------:R-:W1:Y:S01]  /*7720*/  SHFL.BFLY PT, R6, R14, 0x2, 0x1f ;  /* 0x0c401f000e067f89 */ /* 0x000e6200000e0000 */
[----:B------:R-:W-:Y:S02]  /*7730*/  FMNMX3.FTZ R4, R4, R90, R89, !PT ;  /* 0x0000005a04047276 */ /* 0x000fe40007810059 */
[----:B------:R-:W-:Y:S02]  /*7740*/  IADD3 R151, PT, PT, R151, -0x40, RZ ;  /* 0xffffffc097977810 */ /* 0x000fe40007ffe0ff */
[----:B------:R-:W-:Y:S03]  /*7750*/  IADD3 R149, PT, PT, R149, 0x40, RZ ;  /* 0x0000004095957810 */ /* 0x000fe60007ffe0ff */
[----:B------:R-:W3:Y:S01]  /*7760*/  SHFL.BFLY PT, R5, R4, 0x2, 0x1f ;  /* 0x0c401f0004057f89 */ /* 0x000ee200000e0000 */
[----:B-1----:R-:W-:Y:S07]  /*7770*/  FMNMX.FTZ R14, R14, R6, !PT ;  /* 0x000000060e0e7209 */ /* 0x002fee0007810000 */
[----:B------:R-:W1:Y:S01]  /*7780*/  SHFL.BFLY PT, R87, R14, 0x1, 0x1f ;  /* 0x0c201f000e577f89 */ /* 0x000e6200000e0000 */
[----:B---3--:R-:W-:Y:S07]  /*7790*/  FMNMX.FTZ R5, R4, R5, !PT ;  /* 0x0000000504057209 */ /* 0x008fee0007810000 */
[----:B------:R-:W3:Y:S01]  /*77a0*/  SHFL.BFLY PT, R86, R5, 0x1, 0x1f ;  /* 0x0c201f0005567f89 */ /* 0x000ee200000e0000 */
[----:B-1----:R-:W-:Y:S04]  /*77b0*/  FMNMX.FTZ R87, R14, R87, !PT ;  /* 0x000000570e577209 */ /* 0x002fe80007810000 */
[C---:B------:R-:W-:Y:S01]  /*77c0*/  FSETP.NEU.FTZ.AND P1, PT, R87.reuse, -INF , PT ;  /* 0xff8000005700780b */ /* 0x040fe20003f3d000 */
[----:B------:R-:W-:Y:S01]  /*77d0*/  FADD.FTZ R4, -R87, R85 ;  /* 0x0000005557047221 */ /* 0x000fe20000010100 */
[----:B---3--:R-:W-:Y:S01]  /*77e0*/  FMNMX.FTZ R86, R5, R86, !PT ;  /* 0x0000005605567209 */ /* 0x008fe20007810000 */
[C---:B--2---:R-:W-:Y:S04]  /*77f0*/  FMUL.FTZ R110, R88.reuse, R87 ;  /* 0x00000057586e7220 */ /* 0x044fe80000410000 */
[C---:B------:R-:W-:Y:S01]  /*7800*/  FMUL.FTZ R93, R88.reuse, R86 ;  /* 0x00000056585d7220 */ /* 0x040fe20000410000 */
        /* <DEDUP_REMOVED lines=13> */
[----:B------:R-:W-:Y:S02]  /*78e0*/  LOP3.LUT R97, R129, 0x120, R130, 0xf8, !PT ;  /* 0x0000012081617812 */ /* 0x000fe400078ef882 */
[----:B------:R2:W3:Y:S01]  /*78f0*/  MUFU.EX2 R84, R4 ;  /* 0x0000000400547308 */ /* 0x0004e20000000800 */
[-CC-:B------:R-:W-:Y:S01]  /*7900*/  FFMA.FTZ R102, R96, R88.reuse, -R93.reuse ;  /* 0x0000005860667223 */ /* 0x180fe2000001085d */
[--C-:B------:R-:W-:Y:S01]  /*7910*/  FFMA.FTZ R99, R7, R88, -R93.reuse ;  /* 0x0000005807637223 */ /* 0x100fe2000001085d */
[----:B------:R-:W-:Y:S01]  /*7920*/  LEA R97, R97, R128, 0x1 ;  /* 0x0000008061617211 */ /* 0x000fe200078e08ff */
[-CC-:B------:R-:W-:Y:S01]  /*7930*/  FFMA.FTZ R98, R8, R88.reuse, -R93.reuse ;  /* 0x0000005808627223 */ /* 0x180fe2000001085d */
[-CC-:B------:R-:W-:Y:S01]  /*7940*/  FFMA.FTZ R130, R92, R88.reuse, -R93.reuse ;  /* 0x000000585c827223 */ /* 0x180fe2000001085d */
[--C-:B------:R-:W-:Y:S01]  /*7950*/  FFMA.FTZ R109, R109, R88, -R93.reuse ;  /* 0x000000586d6d7223 */ /* 0x100fe2000001085d */
[----:B------:R-:W-:Y:S01]  /*7960*/  IADD3 R96, PT, PT, R97, 0x6020, RZ ;  /* 0x0000602061607810 */ /* 0x000fe20007ffe0ff */
[----:B------:R-:W4:Y:S02]  /*7970*/  LDSM.16.MT88.4 R12, [R97+0x6000] ;  /* 0x00600000610c783b */ /* 0x000f240000004200 */
[----:B------:R-:W-:Y:S01]  /*7980*/  MUFU.EX2 R104, R104 ;  /* 0x0000006800687308 */ /* 0x000fe20000000800 */
[C---:B-1----:R-:W-:Y:S01]  /*7990*/  FMUL.FTZ R5, R85.reuse, R81 ;  /* 0x0000005155057220 */ /* 0x042fe20000410000 */
[C---:B------:R-:W-:Y:S01]  /*79a0*/  FMUL.FTZ R8, R85.reuse, R76 ;  /* 0x0000004c55087220 */ /* 0x040fe20000410000 */
[C---:B------:R-:W-:Y:S01]  /*79b0*/  FMUL.FTZ R9, R85.reuse, R77 ;  /* 0x0000004d55097220 */ /* 0x040fe20000410000 */
[C---:B------:R-:W-:Y:S01]  /*79c0*/  FMUL.FTZ R16, R85.reuse, R68 ;  /* 0x0000004455107220 */ /* 0x040fe20000410000 */
[C---:B------:R-:W-:Y:S01]  /*79d0*/  FMUL.FTZ R17, R85.reuse, R69 ;  /* 0x0000004555117220 */ /* 0x040fe20000410000 */
[----:B------:R-:W-:Y:S01]  /*79e0*/  FMUL.FTZ R24, R85, R60 ;  /* 0x0000003c55187220 */ /* 0x000fe20000410000 */
[----:B------:R-:W-:Y:S01]  /*79f0*/  LDSM.16.MT88.4 R28, [R97+0x7000] ;  /* 0x00700000611c783b */ /* 0x000fe20000004200 */
[----:B--2---:R-:W-:Y:S02]  /*7a00*/  IADD3 R4, PT, PT, R97, 0x6000, RZ ;  /* 0x0000600061047810 */ /* 0x004fe40007ffe0ff */
[----:B------:R-:W1:Y:S01]  /*7a10*/  MUFU.EX2 R103, R103 ;  /* 0x0000006700677308 */ /* 0x000e620000000800 */
[C---:B---3--:R-:W-:Y:S01]  /*7a20*/  FMUL.FTZ R6, R84.reuse, R82 ;  /* 0x0000005254067220 */ /* 0x048fe20000410000 */
[----:B------:R-:W-:Y:S01]  /*7a30*/  FMUL.FTZ R7, R84, R83 ;  /* 0x0000005354077220 */ /* 0x000fe20000410000 */
[----:B------:R-:W-:Y:S01]  /*7a40*/  @P0 IADD3 R96, PT, PT, R4, -0x20, RZ ;  /* 0xffffffe004600810 */ /* 0x000fe20007ffe0ff */
[C---:B------:R-:W-:Y:S01]  /*7a50*/  FMUL.FTZ R4, R85.reuse, R80 ;  /* 0x0000005055047220 */ /* 0x040fe20000410000 */
[C---:B------:R-:W-:Y:S01]  /*7a60*/  FMUL.FTZ R10, R84.reuse, R78 ;  /* 0x0000004e540a7220 */ /* 0x040fe20000410000 */
[C---:B------:R-:W-:Y:S01]  /*7a70*/  FMUL.FTZ R11, R84.reuse, R79 ;  /* 0x0000004f540b7220 */ /* 0x040fe20000410000 */
[C---:B------:R-:W-:Y:S03]  /*7a80*/  FMUL.FTZ R18, R84.reuse, R70 ;  /* 0x0000004654127220 */ /* 0x040fe60000410000 */
[----:B------:R-:W-:Y:S01]  /*7a90*/  MUFU.EX2 R102, R102 ;  /* 0x0000006600667308 */ /* 0x000fe20000000800 */
[----:B------:R-:W2:Y:S01]  /*7aa0*/  LDSM.16.MT88.4 R20, [R96] ;  /* 0x000000006014783b */ /* 0x000ea20000004200 */
[C---:B------:R-:W-:Y:S01]  /*7ab0*/  FMUL.FTZ R19, R84.reuse, R71 ;  /* 0x0000004754137220 */ /* 0x040fe20000410000 */
[----:B------:R-:W-:Y:S01]  /*7ac0*/  FMUL.FTZ R25, R85, R61 ;  /* 0x0000003d55197220 */ /* 0x000fe20000410000 */
[C---:B------:R-:W-:Y:S01]  /*7ad0*/  FMUL.FTZ R26, R84.reuse, R62 ;  /* 0x0000003e541a7220 */ /* 0x040fe20000410000 */
[C---:B------:R-:W-:Y:S01]  /*7ae0*/  FMUL.FTZ R27, R84.reuse, R63 ;  /* 0x0000003f541b7220 */ /* 0x040fe20000410000 */
[C---:B------:R-:W-:Y:S01]  /*7af0*/  FMUL.FTZ R34, R84.reuse, R54 ;  /* 0x0000003654227220 */ /* 0x040fe20000410000 */
[----:B------:R-:W-:Y:S03]  /*7b00*/  FMUL.FTZ R35, R84, R55 ;  /* 0x0000003754237220 */ /* 0x000fe60000410000 */
[----:B------:R-:W3:Y:S01]  /*7b10*/  MUFU.EX2 R105, R105 ;  /* 0x0000006900697308 */ /* 0x000ee20000000800 */
[----:B-1----:R-:W-:Y:S01]  /*7b20*/  F2FP.F16.F32.PACK_AB R80, R103, R104 ;  /* 0x000000686750723e */ /* 0x002fe200000000ff */
[----:B------:R-:W-:Y:S01]  /*7b30*/  LDSM.16.MT88.4 R60, [R97+0x8000] ;  /* 0x00800000613c783b */ /* 0x000fe20000004200 */
[-CC-:B------:R-:W-:Y:S01]  /*7b40*/  FFMA.FTZ R106, R33, R88.reuse, -R110.reuse ;  /* 0x00000058216a7223 */ /* 0x180fe2000001086e */
[C---:B------:R-:W-:Y:S01]  /*7b50*/  FMUL.FTZ R33, R85.reuse, R53 ;  /* 0x0000003555217220 */ /* 0x040fe20000410000 */
[--C-:B------:R-:W-:Y:S01]  /*7b60*/  FFMA.FTZ R107, R32, R88, -R110.reuse ;  /* 0x00000058206b7223 */ /* 0x100fe2000001086e */
[C---:B------:R-:W-:Y:S01]  /*7b70*/  FMUL.FTZ R32, R85.reuse, R52 ;  /* 0x0000003455207220 */ /* 0x040fe20000410000 */
[C---:B------:R-:W-:Y:S03]  /*7b80*/  FMUL.FTZ R36, R85.reuse, R36 ;  /* 0x0000002455247220 */ /* 0x040fe60000410000 */
[----:B------:R-:W-:Y:S01]  /*7b90*/  MUFU.EX2 R101, R101 ;  /* 0x0000006500657308 */ /* 0x000fe20000000800 */
[C---:B------:R-:W-:Y:S01]  /*7ba0*/  FMUL.FTZ R37, R85.reuse, R37 ;  /* 0x0000002555257220 */ /* 0x040fe20000410000 */
[----:B------:R-:W-:Y:S01]  /*7bb0*/  LDSM.16.MT88.4 R52, [R96+0x2000] ;  /* 0x002000006034783b */ /* 0x000fe20000004200 */
[C---:B------:R-:W-:Y:S01]  /*7bc0*/  FMUL.FTZ R38, R84.reuse, R38 ;  /* 0x0000002654267220 */ /* 0x040fe20000410000 */
[C---:B------:R-:W-:Y:S01]  /*7bd0*/  FMUL.FTZ R39, R84.reuse, R39 ;  /* 0x0000002754277220 */ /* 0x040fe20000410000 */
[C---:B------:R-:W-:Y:S01]  /*7be0*/  FMUL.FTZ R40, R85.reuse, R40 ;  /* 0x0000002855287220 */ /* 0x040fe20000410000 */
[----:B------:R-:W-:Y:S01]  /*7bf0*/  FMUL.FTZ R41, R85, R41 ;  /* 0x0000002955297220 */ /* 0x000fe20000410000 */
[C---:B------:R-:W-:Y:S03]  /*7c00*/  FMUL.FTZ R42, R84.reuse, R42 ;  /* 0x0000002a542a7220 */ /* 0x040fe60000410000 */
[----:B------:R-:W1:Y:S01]  /*7c10*/  MUFU.EX2 R100, R100 ;  /* 0x0000006400647308 */ /* 0x000e620000000800 */
[----:B---3--:R-:W-:Y:S01]  /*7c20*/  F2FP.F16.F32.PACK_AB R81, R105, R102 ;  /* 0x000000666951723e */ /* 0x008fe200000000ff */
[----:B------:R-:W-:Y:S01]  /*7c30*/  LDSM.16.MT88.4 R68, [R96+0x1400] ;  /* 0x001400006044783b */ /* 0x000fe20000004200 */
[----:B------:R-:W-:Y:S01]  /*7c40*/  FMUL.FTZ R43, R84, R43 ;  /* 0x0000002b542b7220 */ /* 0x000fe20000410000 */
[-CC-:B------:R-:W-:Y:S01]  /*7c50*/  FFMA.FTZ R112, R112, R88.reuse, -R110.reuse ;  /* 0x0000005870707223 */ /* 0x180fe2000001086e */
[-CC-:B------:R-:W-:Y:S01]  /*7c60*/  FFMA.FTZ R113, R113, R88.reuse, -R110.reuse ;  /* 0x0000005871717223 */ /* 0x180fe2000001086e */
[-CC-:B------:R-:W-:Y:S01]  /*7c70*/  FFMA.FTZ R115, R115, R88.reuse, -R93.reuse ;  /* 0x0000005873737223 */ /* 0x180fe2000001085d */
[-CC-:B------:R-:W-:Y:S03]  /*7c80*/  FFMA.FTZ R116, R116, R88.reuse, -R93.reuse ;  /* 0x0000005874747223 */ /* 0x180fe6000001085d */
[----:B------:R-:W-:Y:S01]  /*7c90*/  MUFU.EX2 R99, R99 ;  /* 0x0000006300637308 */ /* 0x000fe20000000800 */
[-CC-:B------:R-:W-:Y:S01]  /*7ca0*/  FFMA.FTZ R118, R118, R88.reuse, -R110.reuse ;  /* 0x0000005876767223 */ /* 0x180fe2000001086e */
[----:B------:R-:W-:Y:S01]  /*7cb0*/  LDSM.16.MT88.4 R76, [R97+0x6c00] ;  /* 0x006c0000614c783b */ /* 0x000fe20000004200 */
        /* <DEDUP_REMOVED lines=8> */
[-CC-:B------:R-:W-:Y:S01]  /*7d40*/  FFMA.FTZ R123, R123, R88.reuse, -R93.reuse ;  /* 0x000000587b7b7223 */ /* 0x180fe2000001085d */
[-CC-:B------:R-:W-:Y:S01]  /*7d50*/  FFMA.FTZ R114, R114, R88.reuse, -R110.reuse ;  /* 0x0000005872727223 */ /* 0x180fe2000001086e */
[-CC-:B------:R-:W-:Y:S01]  /*7d60*/  FFMA.FTZ R111, R111, R88.reuse, -R110.reuse ;  /* 0x000000586f6f7223 */ /* 0x180fe2000001086e */
[-C--:B------:R-:W-:Y:S01]  /*7d70*/  FFMA.FTZ R110, R94, R88.reuse, -R110 ;  /* 0x000000585e6e7223 */ /* 0x080fe2000001086e */
[-CC-:B------:R-:W-:Y:S01]  /*7d80*/  FFMA.FTZ R131, R91, R88.reuse, -R93.reuse ;  /* 0x000000585b837223 */ /* 0x180fe2000001085d */
[--C-:B------:R-:W-:Y:S02]  /*7d90*/  FFMA.FTZ R164, R90, R88, -R93.reuse ;  /* 0x000000585aa47223 */ /* 0x100fe4000001085d */
[----:B------:R-:W1:Y:S01]  /*7da0*/  MUFU.EX2 R106, R106 ;  /* 0x0000006a006a7308 */ /* 0x000e620000000800 */
[C---:B------:R-:W-:Y:S01]  /*7db0*/  FMUL.FTZ R44, R85.reuse, R44 ;  /* 0x0000002c552c7220 */ /* 0x040fe20000410000 */
[C---:B------:R-:W-:Y:S01]  /*7dc0*/  FMUL.FTZ R45, R85.reuse, R45 ;  /* 0x0000002d552d7220 */ /* 0x040fe20000410000 */
[C---:B------:R-:W-:Y:S01]  /*7dd0*/  FMUL.FTZ R46, R84.reuse, R46 ;  /* 0x0000002e542e7220 */ /* 0x040fe20000410000 */
[C---:B------:R-:W-:Y:S01]  /*7de0*/  FMUL.FTZ R47, R84.reuse, R47 ;  /* 0x0000002f542f7220 */ /* 0x040fe20000410000 */
[C---:B------:R-:W-:Y:S01]  /*7df0*/  FMUL.FTZ R48, R85.reuse, R48 ;  /* 0x0000003055307220 */ /* 0x040fe20000410000 */
[C---:B------:R-:W-:Y:S01]  /*7e00*/  FMUL.FTZ R49, R85.reuse, R49 ;  /* 0x0000003155317220 */ /* 0x040fe20000410000 */
[----:B------:R-:W-:Y:S01]  /*7e10*/  FMUL.FTZ R50, R84, R50 ;  /* 0x0000003254327220 */ /* 0x000fe20000410000 */
[----:B---3--:R-:W-:Y:S02]  /*7e20*/  F2FP.F16.F32.PACK_AB R83, R98, R99 ;  /* 0x000000636253723e */ /* 0x008fe400000000ff */
[----:B------:R-:W-:Y:S01]  /*7e30*/  MUFU.EX2 R107, R107 ;  /* 0x0000006b006b7308 */ /* 0x000fe20000000800 */
[----:B------:R-:W-:Y:S01]  /*7e40*/  FMUL.FTZ R51, R84, R51 ;  /* 0x0000003354337220 */ /* 0x000fe20000410000 */
[C---:B------:R-:W-:Y:S01]  /*7e50*/  FFMA.FTZ R104, R85.reuse, R161, R104 ;  /* 0x000000a155687223 */ /* 0x040fe20000010068 */
[----:B------:R-:W-:Y:S01]  /*7e60*/  ISETP.NE.AND P0, PT, R150, -0x1, PT ;  /* 0xffffffff9600780c */ /* 0x000fe20003f05270 */
[C---:B------:R-:W-:Y:S01]  /*7e70*/  FFMA.FTZ R102, R84.reuse, R160, R102 ;  /* 0x000000a054667223 */ /* 0x040fe20000010066 */
[C---:B----4-:R-:W-:Y:S05]  /*7e80*/  HMMA.16816.F32 R4, R80.reuse, R12, R4 ;  /* 0x0000000c5004723c */ /* 0x050fea0000001804 */
[----:B------:R-:W-:Y:S01]  /*7e90*/  MUFU.EX2 R112, R112 ;  /* 0x0000007000707308 */ /* 0x000fe20000000800 */
[C---:B------:R-:W-:Y:S01]  /*7ea0*/  FMUL.FTZ R12, R85.reuse, R72 ;  /* 0x00000048550c7220 */ /* 0x040fe20000410000 */
[----:B------:R-:W-:Y:S01]  /*7eb0*/  FMUL.FTZ R13, R85, R73 ;  /* 0x00000049550d7220 */ /* 0x000fe20000410000 */
[----:B------:R-:W-:Y:S01]  /*7ec0*/  FADD.FTZ R104, R103, R104 ;  /* 0x0000006867687221 */ /* 0x000fe20000010000 */
[C---:B------:R-:W-:Y:S06]  /*7ed0*/  HMMA.16816.F32 R8, R80.reuse, R14, R8 ;  /* 0x0000000e5008723c */ /* 0x040fec0000001808 */
[----:B------:R-:W-:Y:S01]  /*7ee0*/  MUFU.EX2 R113, R113 ;  /* 0x0000007100717308 */ /* 0x000fe20000000800 */
[C---:B------:R-:W-:Y:S01]  /*7ef0*/  FMUL.FTZ R14, R84.reuse, R74 ;  /* 0x0000004a540e7220 */ /* 0x040fe20000410000 */
[----:B------:R-:W-:Y:S01]  /*7f00*/  FMUL.FTZ R15, R84, R75 ;  /* 0x0000004b540f7220 */ /* 0x000fe20000410000 */
[----:B------:R-:W-:Y:S01]  /*7f10*/  FADD.FTZ R102, R105, R102 ;  /* 0x0000006669667221 */ /* 0x000fe20000010000 */
[----:B------:R-:W3:Y:S01]  /*7f20*/  LDSM.16.MT88.4 R72, [R96+0x1000] ;  /* 0x001000006048783b */ /* 0x000ee20000004200 */
[----:B------:R-:W-:Y:S02]  /*7f30*/  FADD.FTZ R104, R101, R104 ;  /* 0x0000006865687221 */ /* 0x000fe40000010000 */
[----:B------:R-:W-:Y:S03]  /*7f40*/  FADD.FTZ R102, R99, R102 ;  /* 0x0000006663667221 */ /* 0x000fe60000010000 */
[----:B------:R-:W-:Y:S01]  /*7f50*/  MUFU.EX2 R115, R115 ;  /* 0x0000007300737308 */ /* 0x000fe20000000800 */
[C---:B--2---:R-:W-:Y:S03]  /*7f60*/  HMMA.16816.F32 R12, R80.reuse, R20, R12 ;  /* 0x00000014500c723c */ /* 0x044fe6000000180c */
[C---:B------:R-:W-:Y:S01]  /*7f70*/  FMUL.FTZ R20, R85.reuse, R64 ;  /* 0x0000004055147220 */ /* 0x040fe20000410000 */
[C---:B------:R-:W-:Y:S01]  /*7f80*/  FMUL.FTZ R21, R85.reuse, R65 ;  /* 0x0000004155157220 */ /* 0x040fe20000410000 */
[----:B------:R-:W-:Y:S01]  /*7f90*/  FADD.FTZ R100, R100, R104 ;  /* 0x0000006864647221 */ /* 0x000fe20000010000 */
[----:B------:R-:W-:Y:S03]  /*7fa0*/  FADD.FTZ R98, R98, R102 ;  /* 0x0000006662627221 */ /* 0x000fe60000010000 */
[----:B------:R-:W-:Y:S01]  /*7fb0*/  MUFU.EX2 R116, R116 ;  /* 0x0000007400747308 */ /* 0x000fe20000000800 */
[C---:B------:R-:W-:Y:S03]  /*7fc0*/  HMMA.16816.F32 R16, R80.reuse, R22, R16 ;  /* 0x000000165010723c */ /* 0x040fe60000001810 */
[C---:B------:R-:W-:Y:S01]  /*7fd0*/  FMUL.FTZ R22, R84.reuse, R66 ;  /* 0x0000004254167220 */ /* 0x040fe20000410000 */
[----:B------:R-:W-:Y:S01]  /*7fe0*/  FMUL.FTZ R23, R84, R67 ;  /* 0x0000004354177220 */ /* 0x000fe20000410000 */
[----:B-1----:R-:W-:Y:S01]  /*7ff0*/  FADD.FTZ R100, R106, R100 ;  /* 0x000000646a647221 */ /* 0x002fe20000010000 */
[----:B------:R-:W-:Y:S03]  /*8000*/  LDSM.16.MT88.4 R64, [R97+0x7400] ;  /* 0x007400006140783b */ /* 0x000fe60000004200 */
[----:B------:R-:W-:Y:S02]  /*8010*/  MUFU.EX2 R118, R118 ;  /* 0x0000007600767308 */ /* 0x000fe40000000800 */
[C---:B------:R-:W-:Y:S03]  /*8020*/  HMMA.16816.F32 R20, R80.reuse, R28, R20 ;  /* 0x0000001c5014723c */ /* 0x040fe60000001814 */
[C---:B------:R-:W-:Y:S01]  /*8030*/  FMUL.FTZ R28, R85.reuse, R56 ;  /* 0x00000038551c7220 */ /* 0x040fe20000410000 */
[-CC-:B------:R-:W-:Y:S01]  /*8040*/  FFMA.FTZ R56, R108, R88.reuse, -R93.reuse ;  /* 0x000000586c387223 */ /* 0x180fe2000001085d */
[----:B------:R-:W-:Y:S03]  /*8050*/  FMUL.FTZ R29, R85, R57 ;  /* 0x00000039551d7220 */ /* 0x000fe60000410000 */
[----:B------:R-:W1:Y:S01]  /*8060*/  MUFU.EX2 R108, R109 ;  /* 0x0000006d006c7308 */ /* 0x000e620000000800 */
[----:B------:R-:W-:Y:S01]  /*8070*/  FFMA.FTZ R93, R89, R88, -R93 ;  /* 0x00000058595d7223 */ /* 0x000fe2000001085d */
[C---:B------:R-:W-:Y:S03]  /*8080*/  HMMA.16816.F32 R24, R80.reuse, R30, R24 ;  /* 0x0000001e5018723c */ /* 0x040fe60000001818 */
[C---:B------:R-:W-:Y:S01]  /*8090*/  FMUL.FTZ R30, R84.reuse, R58 ;  /* 0x0000003a541e7220 */ /* 0x040fe20000410000 */
[----:B------:R-:W-:Y:S01]  /*80a0*/  FMUL.FTZ R31, R84, R59 ;  /* 0x0000003b541f7220 */ /* 0x000fe20000410000 */
[----:B------:R-:W-:Y:S03]  /*80b0*/  MOV R84, R86 ;  /* 0x0000005600547202 */ /* 0x000fe60000000f00 */
[----:B------:R2:W4:Y:S01]  /*80c0*/  MUFU.EX2 R109, R56 ;  /* 0x00000038006d7308 */ /* 0x0005220000000800 */
[----:B------:R-:W-:Y:S02]  /*80d0*/  MOV R85, R87 ;  /* 0x0000005700557202 */ /* 0x000fe40000000f00 */
[C---:B---3--:R-:W-:Y:S07]  /*80e0*/  HMMA.16816.F32 R28, R80.reuse, R72, R28 ;  /* 0x00000048501c723c */ /* 0x048fee000000181c */
[----:B------:R3:W-:Y:S01]  /*80f0*/  MUFU.EX2 R165, R93 ;  /* 0x0000005d00a57308 */ /* 0x0007e20000000800 */
[----:B-1----:R-:W-:Y:S01]  /*8100*/  FADD.FTZ R98, R108, R98 ;  /* 0x000000626c627221 */ /* 0x002fe20000010000 */
[C---:B------:R-:W-:Y:S01]  /*8110*/  HMMA.16816.F32 R32, R80.reuse, R74, R32 ;  /* 0x0000004a5020723c */ /* 0x040fe20000001820 */
[----:B------:R-:W-:Y:S07]  /*8120*/  LDSM.16.MT88.4 R72, [R96+0x2400] ;  /* 0x002400006048783b */ /* 0x000fee0000004200 */
[----:B------:R-:W-:Y:S01]  /*8130*/  MUFU.EX2 R117, R117 ;  /* 0x0000007500757308 */ /* 0x000fe20000000800 */
[C---:B------:R-:W-:Y:S01]  /*8140*/  HMMA.16816.F32 R36, R80.reuse, R60, R36 ;  /* 0x0000003c5024723c */ /* 0x040fe20000001824 */
[----:B--2---:R-:W1:Y:S08]  /*8150*/  LDSM.16.MT88.4 R56, [R97+0x6400] ;  /* 0x006400006138783b */ /* 0x004e700000004200 */
[----:B------:R-:W2:Y:S01]  /*8160*/  MUFU.EX2 R119, R119 ;  /* 0x0000007700777308 */ /* 0x000ea20000000800 */
[C---:B------:R-:W-:Y:S01]  /*8170*/  HMMA.16816.F32 R40, R80.reuse, R62, R40 ;  /* 0x0000003e5028723c */ /* 0x040fe20000001828 */
[----:B------:R-:W5:Y:S08]  /*8180*/  LDSM.16.MT88.4 R60, [R96+0x400] ;  /* 0x00040000603c783b */ /* 0x000f700000004200 */
[----:B------:R-:W-:Y:S01]  /*8190*/  MUFU.EX2 R120, R120 ;  /* 0x0000007800787308 */ /* 0x000fe20000000800 */
[C---:B------:R-:W-:Y:S01]  /*81a0*/  HMMA.16816.F32 R44, R80.reuse, R52, R44 ;  /* 0x00000034502c723c */ /* 0x040fe2000000182c */
[----:B---3--:R-:W-:Y:S02]  /*81b0*/  LDSM.16.MT88.4 R92, [R96+0x1c00] ;  /* 0x001c0000605c783b */ /* 0x008fe40000004200 */
[----:B------:R-:W-:Y:S06]  /*81c0*/  F2FP.F16.F32.PACK_AB R52, R107, R106 ;  /* 0x0000006a6b34723e */ /* 0x000fec00000000ff */
[----:B------:R-:W-:Y:S01]  /*81d0*/  MUFU.EX2 R121, R121 ;  /* 0x0000007900797308 */ /* 0x000fe20000000800 */
[----:B----4-:R-:W-:Y:S01]  /*81e0*/  F2FP.F16.F32.PACK_AB R53, R109, R108 ;  /* 0x0000006c6d35723e */ /* 0x010fe200000000ff */
[----:B------:R-:W-:Y:S01]  /*81f0*/  FADD.FTZ R107, R107, R100 ;  /* 0x000000646b6b7221 */ /* 0x000fe20000010000 */
[----:B------:R-:W-:Y:S01]  /*8200*/  FADD.FTZ R109, R109, R98 ;  /* 0x000000626d6d7221 */ /* 0x000fe20000010000 */
[----:B------:R-:W-:Y:S03]  /*8210*/  HMMA.16816.F32 R48, R80, R54, R48 ;  /* 0x000000365030723c */ /* 0x000fe60000001830 */
[----:B------:R-:W-:Y:S03]  /*8220*/  F2FP.F16.F32.PACK_AB R54, R113, R112 ;  /* 0x000000707136723e */ /* 0x000fe600000000ff */
[----:B------:R-:W-:Y:S01]  /*8230*/  MUFU.EX2 R122, R122 ;  /* 0x0000007a007a7308 */ /* 0x000fe20000000800 */
[----:B------:R-:W-:Y:S01]  /*8240*/  F2FP.F16.F32.PACK_AB R55, R116, R115 ;  /* 0x000000737437723e */ /* 0x000fe200000000ff */
[----:B------:R-:W-:Y:S01]  /*8250*/  FADD.FTZ R107, R112, R107 ;  /* 0x0000006b706b7221 */ /* 0x000fe20000010000 */
[----:B------:R-:W-:Y:S03]  /*8260*/  FADD.FTZ R109, R115, R109 ;  /* 0x0000006d736d7221 */ /* 0x000fe60000010000 */
[----:B------:R-:W-:Y:S01]  /*8270*/  FADD.FTZ R113, R113, R107 ;  /* 0x0000006b71717221 */ /* 0x000fe20000010000 */
[----:B------:R-:W-:Y:S03]  /*8280*/  FADD.FTZ R116, R116, R109 ;  /* 0x0000006d74747221 */ /* 0x000fe60000010000 */
[----:B------:R-:W-:Y:S01]  /*8290*/  MUFU.EX2 R129, R129 ;  /* 0x0000008100817308 */ /* 0x000fe20000000800 */
[----:B------:R-:W-:Y:S01]  /*82a0*/  FADD.FTZ R113, R118, R113 ;  /* 0x0000007176717221 */ /* 0x000fe20000010000 */
[----:B--2---:R-:W-:Y:S01]  /*82b0*/  FADD.FTZ R116, R119, R116 ;  /* 0x0000007477747221 */ /* 0x004fe20000010000 */
[C---:B-1----:R-:W-:Y:S07]  /*82c0*/  HMMA.16816.F32 R4, R52.reuse, R56, R4 ;  /* 0x000000383404723c */ /* 0x042fee0000001804 */
[----:B------:R-:W-:Y:S01]  /*82d0*/  MUFU.EX2 R123, R123 ;  /* 0x0000007b007b7308 */ /* 0x000fe20000000800 */
[C---:B------:R-:W-:Y:S01]  /*82e0*/  HMMA.16816.F32 R8, R52.reuse, R58, R8 ;  /* 0x0000003a3408723c */ /* 0x040fe20000001808 */
[----:B------:R-:W1:Y:S08]  /*82f0*/  LDSM.16.MT88.4 R56, [R97+0x8400] ;  /* 0x008400006138783b */ /* 0x000e700000004200 */
[----:B------:R-:W-:Y:S01]  /*8300*/  MUFU.EX2 R114, R114 ;  /* 0x0000007200727308 */ /* 0x000fe20000000800 */
[C---:B-----5:R-:W-:Y:S09]  /*8310*/  HMMA.16816.F32 R12, R52.reuse, R60, R12 ;  /* 0x0000003c340c723c */ /* 0x060ff2000000180c */
        /* <DEDUP_REMOVED lines=15> */
[----:B------:R-:W4:Y:S01]  /*8410*/  MUFU.EX2 R164, R164 ;  /* 0x000000a400a47308 */ /* 0x000f220000000800 */
[C---:B-1----:R-:W-:Y:S03]  /*8420*/  HMMA.16816.F32 R36, R52.reuse, R56, R36 ;  /* 0x000000383424723c */ /* 0x042fe60000001824 */
[----:B-----5:R-:W-:Y:S05]  /*8430*/  F2FP.F16.F32.PACK_AB R90, R110, R143 ;  /* 0x0000008f6e5a723e */ /* 0x020fea00000000ff */
[C---:B------:R-:W-:Y:S01]  /*8440*/  HMMA.16816.F32 R40, R52.reuse, R58, R40 ;  /* 0x0000003a3428723c */ /* 0x040fe20000001828 */
[----:B------:R-:W1:Y:S02]  /*8450*/  LDSM.16.MT88.4 R56, [R97+0x7800] ;  /* 0x007800006138783b */ /* 0x000e640000004200 */
[----:B----4-:R-:W-:Y:S05]  /*8460*/  F2FP.F16.F32.PACK_AB R91, R165, R164 ;  /* 0x000000a4a55b723e */ /* 0x010fea00000000ff */
[C---:B------:R-:W-:Y:S08]  /*8470*/  HMMA.16816.F32 R44, R52.reuse, R72, R44 ;  /* 0x00000048342c723c */ /* 0x040ff0000000182c */
[----:B------:R-:W-:Y:S01]  /*8480*/  HMMA.16816.F32 R48, R52, R74, R48 ;  /* 0x0000004a3430723c */ /* 0x000fe20000001830 */
[----:B------:R-:W-:Y:S02]  /*8490*/  LDSM.16.MT88.4 R72, [R96+0x2800] ;  /* 0x002800006048783b */ /* 0x000fe40000004200 */
[C---:B------:R-:W-:Y:S01]  /*84a0*/  F2FP.F16.F32.PACK_AB R52, R117.reuse, R118 ;  /* 0x000000767534723e */ /* 0x040fe200000000ff */
[----:B------:R-:W-:Y:S01]  /*84b0*/  FADD.FTZ R117, R117, R113 ;  /* 0x0000007175757221 */ /* 0x000fe20000010000 */
[C---:B------:R-:W-:Y:S01]  /*84c0*/  F2FP.F16.F32.PACK_AB R53, R120.reuse, R119 ;  /* 0x000000777835723e */ /* 0x040fe200000000ff */
[----:B------:R-:W-:Y:S01]  /*84d0*/  FADD.FTZ R120, R120, R116 ;  /* 0x0000007478787221 */ /* 0x000fe20000010000 */
[C---:B------:R-:W-:Y:S01]  /*84e0*/  F2FP.F16.F32.PACK_AB R54, R122.reuse, R121 ;  /* 0x000000797a36723e */ /* 0x040fe200000000ff */
        /* <DEDUP_REMOVED lines=19> */
[C---:B-1----:R-:W-:Y:S08]  /*8620*/  HMMA.16816.F32 R20, R52.reuse, R56, R20 ;  /* 0x000000383414723c */ /* 0x042ff00000001814 */
[C---:B------:R-:W-:Y:S01]  /*8630*/  HMMA.16816.F32 R24, R52.reuse, R58, R24 ;  /* 0x0000003a3418723c */ /* 0x040fe20000001818 */
[----:B------:R-:W1:Y:S07]  /*8640*/  LDSM.16.MT88.4 R56, [R97+0x7c00] ;  /* 0x007c00006138783b */ /* 0x000e6e0000004200 */
[C---:B---3--:R-:W-:Y:S08]  /*8650*/  HMMA.16816.F32 R28, R52.reuse, R60, R28 ;  /* 0x0000003c341c723c */ /* 0x048ff0000000181c */
[C---:B------:R-:W-:Y:S08]  /*8660*/  HMMA.16816.F32 R32, R52.reuse, R62, R32 ;  /* 0x0000003e3420723c */ /* 0x040ff00000001820 */
[C---:B------:R-:W-:Y:S08]  /*8670*/  HMMA.16816.F32 R36, R52.reuse, R68, R36 ;  /* 0x000000443424723c */ /* 0x040ff00000001824 */
[C---:B------:R-:W-:Y:S08]  /*8680*/  HMMA.16816.F32 R40, R52.reuse, R70, R40 ;  /* 0x000000463428723c */ /* 0x040ff00000001828 */
[C---:B------:R-:W-:Y:S08]  /*8690*/  HMMA.16816.F32 R44, R52.reuse, R72, R44 ;  /* 0x00000048342c723c */ /* 0x040ff0000000182c */
[----:B------:R-:W-:Y:S08]  /*86a0*/  HMMA.16816.F32 R48, R52, R74, R48 ;  /* 0x0000004a3430723c */ /* 0x000ff00000001830 */
[C---:B------:R-:W-:Y:S01]  /*86b0*/  HMMA.16816.F32 R80, R88.reuse, R76, R4 ;  /* 0x0000004c5850723c */ /* 0x040fe20000001804 */
[----:B------:R-:W3:Y:S07]  /*86c0*/  LDSM.16.MT88.4 R4, [R97+0x8c00] ;  /* 0x008c00006104783b */ /* 0x000eee0000004200 */
[C---:B------:R-:W-:Y:S01]  /*86d0*/  HMMA.16816.F32 R76, R88.reuse, R78, R8 ;  /* 0x0000004e584c723c */ /* 0x040fe20000001808 */
[----:B------:R-:W4:Y:S07]  /*86e0*/  LDSM.16.MT88.4 R8, [R96+0x2c00] ;  /* 0x002c00006008783b */ /* 0x000f2e0000004200 */
[C---:B--2---:R-:W-:Y:S08]  /*86f0*/  HMMA.16816.F32 R72, R88.reuse, R64, R12 ;  /* 0x000000405848723c */ /* 0x044ff0000000180c */
[C---:B------:R-:W-:Y:S08]  /*8700*/  HMMA.16816.F32 R68, R88.reuse, R66, R16 ;  /* 0x000000425844723c */ /* 0x040ff00000001810 */
[C---:B-1----:R-:W-:Y:S08]  /*8710*/  HMMA.16816.F32 R64, R88.reuse, R56, R20 ;  /* 0x000000385840723c */ /* 0x042ff00000001814 */
[C---:B------:R-:W-:Y:S08]  /*8720*/  HMMA.16816.F32 R60, R88.reuse, R58, R24 ;  /* 0x0000003a583c723c */ /* 0x040ff00000001818 */
[C---:B------:R-:W-:Y:S08]  /*8730*/  HMMA.16816.F32 R56, R88.reuse, R92, R28 ;  /* 0x0000005c5838723c */ /* 0x040ff0000000181c */
[C---:B------:R-:W-:Y:S08]  /*8740*/  HMMA.16816.F32 R52, R88.reuse, R94, R32 ;  /* 0x0000005e5834723c */ /* 0x040ff00000001820 */
[C---:B---3--:R-:W-:Y:S08]  /*8750*/  HMMA.16816.F32 R36, R88.reuse, R4, R36 ;  /* 0x000000045824723c */ /* 0x048ff00000001824 */
[C---:B------:R-:W-:Y:S08]  /*8760*/  HMMA.16816.F32 R40, R88.reuse, R6, R40 ;  /* 0x000000065828723c */ /* 0x040ff00000001828 */
[C---:B----4-:R-:W-:Y:S08]  /*8770*/  HMMA.16816.F32 R44, R88.reuse, R8, R44 ;  /* 0x00000008582c723c */ /* 0x050ff0000000182c */
[----:B------:R-:W-:Y:S01]  /*8780*/  HMMA.16816.F32 R48, R88, R10, R48 ;  /* 0x0000000a5830723c */ /* 0x000fe20000001830 */
[----:B------:R-:W-:Y:S08]  /*8790*/  @!UPT UIADD3 URZ, UPT, UPT, URZ, URZ, URZ ;  /* 0x000000fffffff290 */ /* 0x000ff0000fffe0ff */
[----:B------:R-:W-:Y:S11]  /*87a0*/  @P0 BRA `(.L_x_8896) ;  /* 0xffffffcc00a80947 */ /* 0x000ff6000383ffff */
.L_x_8889:
        /* <DEDUP_REMOVED lines=11> */
.L_x_8908:
        /* <DEDUP_REMOVED lines=125> */
[-C--:B--2---:R-:W-:Y:S01]  /*9030*/  @P2 IMAD R29, R39, R155.reuse, RZ ;  /* 0x0000009b271d2224 */ /* 0x084fe200078e02ff */
[----:B------:R-:W-:Y:S01]  /*9040*/  MOV R0, 0x7f800000 ;  /* 0x7f80000000007802 */ /* 0x000fe20000000f00 */
[----:B------:R-:W-:-:S04]  /*9050*/  @P2 IMAD.WIDE.U32 R40, R38, R155, RZ ;  /* 0x0000009b26282225 */ /* 0x000fc800078e00ff */
[----:B-1----:R-:W-:-:S04]  /*9060*/  @P3 FMUL.FTZ R8, R8, 0.69314718246459960938 ;  /* 0x3f31721808083820 */ /* 0x002fc80000410000 */
[----:B-----5:R-:W-:Y:S01]  /*9070*/  @P3 FFMA.FTZ R28, R6, R87, R8 ;  /* 0x00000057061c3223 */ /* 0x020fe20000010008 */
[----:B------:R-:W-:-:S04]  /*9080*/  @P1 FMUL.FTZ R160, R160, 0.69314718246459960938 ;  /* 0x3f317218a0a01820 */ /* 0x000fc80000410000 */
[----:B------:R-:W-:Y:S01]  /*9090*/  @P1 FFMA.FTZ R0, R6, R86, R160 ;  /* 0x0000005606001223 */ /* 0x000fe200000100a0 */
        /* <DEDUP_REMOVED lines=8> */
.L_x_8899:
[----:B------:R-:W-:Y:S05]  /*9120*/  BSYNC.RECONVERGENT B0 ;  /* 0x0000000000007941 */ /* 0x000fea0003800200 */
.L_x_8898:
        /* <DEDUP_REMOVED lines=27> */
.L_x_8901:
[----:B------:R-:W-:Y:S05]  /*92e0*/  BSYNC.RECONVERGENT B0 ;  /* 0x0000000000007941 */ /* 0x000fea0003800200 */
.L_x_8900:
[-C--:B-1----:R-:W-:Y:S01]  /*92f0*/  @!P2 IMAD R0, R37, R146.reuse, RZ ;  /* 0x000000922500a224 */ /* 0x082fe200078e02ff */
[----:B------:R-:W-:Y:S01]  /*9300*/  MOV R33, RZ ;  /* 0x000000ff00217202 */ /* 0x000fe20000000f00 */
[----:B------:R-:W-:Y:S01]  /*9310*/  @!P2 IMAD.WIDE.U32 R36, R36, R146, RZ ;  /* 0x000000922424a225 */ /* 0x000fe200078e00ff */
[C---:B------:R-:W-:Y:S01]  /*9320*/  ISETP.GE.AND P1, PT, R124.reuse, R132, PT ;  /* 0x000000847c00720c */ /* 0x040fe20003f26270 */
[----:B------:R1:W5:Y:S01]  /*9330*/  LD.E R2, desc[UR4][R2.64+0xc0] ;  /* 0x0000c00402027980 */ /* 0x000362000c101900 */
[----:B------:R-:W-:Y:S01]  /*9340*/  BSSY.RECONVERGENT B0, `(.L_x_8902) ;  /* 0x000001c000007945 */ /* 0x000fe20003800200 */
[----:B------:R-:W-:Y:S01]  /*9350*/  IMAD.MOV.U32 R32, RZ, RZ, R135 ;  /* 0x000000ffff207224 */ /* 0x000fe200078e0087 */
[----:B------:R-:W-:Y:S01]  /*9360*/  @!P2 MOV R28, R36 ;  /* 0x00000024001ca202 */ /* 0x000fe20000000f00 */
[----:B------:R-:W-:Y:S01]  /*9370*/  VIADD R30, R124, 0x20 ;  /* 0x000000207c1e7836 */ /* 0x000fe20000000000 */
[----:B------:R-:W-:Y:S01]  /*9380*/  @P2 MOV R28, R40 ;  /* 0x00000028001c2202 */ /* 0x000fe20000000f00 */
[----:B------:R-:W-:-:S03]  /*9390*/  IMAD.WIDE.U32 R32, R147, R38, R32 ;  /* 0x0000002693207225 */ /* 0x000fc600078e0020 */
[----:B------:R-:W-:Y:S01]  /*93a0*/  ISETP.GE.AND P0, PT, R30, R132, PT ;  /* 0x000000841e00720c */ /* 0x000fe20003f06270 */
[----:B------:R-:W-:-:S05]  /*93b0*/  IMAD R147, R39, R147, RZ ;  /* 0x0000009327937224 */ /* 0x000fca00078e02ff */
[----:B------:R-:W-:Y:S02]  /*93c0*/  IADD3 R147, PT, PT, R33, R147, RZ ;  /* 0x0000009321937210 */ /* 0x000fe40007ffe0ff */
[----:B-1----:R-:W-:Y:S01]  /*93d0*/  @!P2 IADD3 R3, PT, PT, R37, R0, RZ ;  /* 0x000000002503a210 */ /* 0x002fe20007ffe0ff */
[-C--:B------:R-:W-:Y:S02]  /*93e0*/  IMAD R0, R35, R145.reuse, RZ ;  /* 0x0000009123007224 */ /* 0x080fe400078e02ff */
[----:B------:R-:W-:-:S04]  /*93f0*/  IMAD.WIDE.U32 R34, R34, R145, RZ ;  /* 0x0000009122227225 */ /* 0x000fc800078e00ff */
[----:B------:R-:W-:Y:S01]  /*9400*/  @P2 IMAD.IADD R3, R41, 0x1, R29 ;  /* 0x0000000129032824 */ /* 0x000fe200078e021d */
[----:B------:R-:W-:Y:S02]  /*9410*/  IADD3 R0, PT, PT, R35, R0, RZ ;  /* 0x0000000023007210 */ /* 0x000fe40007ffe0ff */
[----:B------:R-:W-:-:S04]  /*9420*/  IADD3 R28, P3, P2, R34, R32, R28 ;  /* 0x00000020221c7210 */ /* 0x000fc80007a7e01c */
[----:B------:R-:W-:Y:S01]  /*9430*/  IADD3.X R29, PT, PT, R0, R147, R3, P3, P2 ;  /* 0x00000093001d7210 */ /* 0x000fe20001fe4403 */
[----:B------:R-:W-:Y:S08]  /*9440*/  @P1 BRA `(.L_x_8903) ;  /* 0x00000000002c1947 */ /* 0x000ff00003800000 */
        /* <DEDUP_REMOVED lines=11> */
.L_x_8903:
[----:B------:R-:W-:Y:S05]  /*9500*/  BSYNC.RECONVERGENT B0 ;  /* 0x0000000000007941 */ /* 0x000fea0003800200 */
.L_x_8902:
[----:B-1----:R-:W-:Y:S02]  /*9510*/  MOV R4, R144 ;  /* 0x0000009000047202 */ /* 0x002fe40000000f00 */
[----:B------:R-:W-:-:S04]  /*9520*/  MOV R5, 0x0 ;  /* 0x0000000000057802 */ /* 0x000fc80000000f00 */
[----:B--2345:R-:W-:Y:S05]  /*9530*/  @P0 RET.REL.NODEC R4 `(_ZN5flash24flash_fwd_splitkv_kernelI23Flash_fwd_kernel_traitsILi96ELi64ELi64ELi4ELb0ELb0EN7cutlass6half_tE19Flash_kernel_traitsILi96ELi64ELi64ELi4ES3_EELb0ELb0ELb1ELb0ELb0ELb1ELb0ELb0EEEvNS_16Flash_fwd_paramsE) ;  /* 0xffffff6804b00950 */ /* 0x03cfea0003c3ffff */
[----:B------:R-:W-:Y:S01]  /*9540*/  IADD3 R124, P0, PT, R124, 0x20, RZ ;  /* 0x000000207c7c7810 */ /* 0x000fe20007f1e0ff */
[----:B------:R-:W-:Y:S01]  /*9550*/  IMAD.MOV.U32 R4, RZ, RZ, R28 ;  /* 0x000000ffff047224 */ /* 0x000fe200078e001c */
[----:B------:R-:W-:Y:S01]  /*9560*/  MOV R5, R29 ;  /* 0x0000001d00057202 */ /* 0x000fe20000000f00 */
[----:B------:R-:W-:Y:S01]  /*9570*/  IMAD.MOV.U32 R3, RZ, RZ, 0x0 ;  /* 0x00000000ff037424 */ /* 0x000fe200078e00ff */
[-C--:B------:R-:W-:Y:S01]  /*9580*/  ISETP.GE.AND P2, PT, R135, R2.reuse, PT ;  /* 0x000000028700720c */ /* 0x080fe20003f46270 */
[----:B------:R-:W-:Y:S01]  /*9590*/  IMAD.X R0, RZ, RZ, RZ, P0 ;  /* 0x000000ffff007224 */ /* 0x000fe200000e06ff */
[----:B------:R-:W-:Y:S01]  /*95a0*/  ISETP.GE.AND P1, PT, R134, R2, PT ;  /* 0x000000028600720c */ /* 0x000fe20003f26270 */
[----:B------:R-:W-:Y:S01]  /*95b0*/  IMAD.WIDE.U32 R4, R38, R124, R4 ;  /* 0x0000007c26047225 */ /* 0x000fe200078e0004 */
[----:B------:R-:W-:Y:S02]  /*95c0*/  ISETP.GE.AND P0, PT, R133, R2, PT ;  /* 0x000000028500720c */ /* 0x000fe40003f06270 */
[----:B------:R-:W-:Y:S01]  /*95d0*/  MOV R2, R144 ;  /* 0x0000009000027202 */ /* 0x000fe20000000f00 */
[----:B------:R-:W-:Y:S01]  /*95e0*/  IMAD R0, R0, R38, RZ ;  /* 0x0000002600007224 */ /* 0x000fe200078e02ff */
[----:B------:R-:W-:-:S03]  /*95f0*/  LEA R6, P3, R4, R42, 0x1 ;  /* 0x0000002a04067211 */ /* 0x000fc600078608ff */
[----:B------:R-:W-:-:S04]  /*9600*/  IMAD R0, R39, R124, R0 ;  /* 0x0000007c27007224 */ /* 0x000fc800078e0200 */
[----:B------:R-:W-:-:S05]  /*9610*/  IMAD.IADD R0, R5, 0x1, R0 ;  /* 0x0000000105007824 */ /* 0x000fca00078e0200 */
[----:B------:R-:W-:-:S05]  /*9620*/  LEA.HI.X R7, R4, R43, R0, 0x1, P3 ;  /* 0x0000002b04077211 */ /* 0x000fca00018f0c00 */
[----:B------:R-:W-:Y:S04]  /*9630*/  @!P2 ST.E.128 desc[UR4][R6.64], R16 ;  /* 0x000000100600a985 */ /* 0x000fe8000c101d04 */
[----:B------:R1:W-:Y:S02]  /*9640*/  @!P1 ST.E.128 desc[UR4][R6.64+0x40], R8 ;  /* 0x0000400806009985 */ /* 0x0003e4000c101d04 */
[----:B-1----:R-:W-:Y:S05]  /*9650*/  @P0 RET.REL.NODEC R2 `(_ZN5flash24flash_fwd_splitkv_kernelI23Flash_fwd_kernel_traitsILi96ELi64ELi64ELi4ELb0ELb0EN7cutlass6half_tE19Flash_kernel_traitsILi96ELi64ELi64ELi4ES3_EELb0ELb0ELb1ELb0ELb0ELb1ELb0ELb0EEEvNS_16Flash_fwd_paramsE) ;  /* 0xffffff6802680950 */ /* 0x002fea0003c3ffff */
[----:B------:R-:W-:Y:S01]  /*9660*/  MOV R145, 0x0 ;  /* 0x0000000000917802 */ /* 0x000fe20000000f00 */
[----:B------:R1:W-:Y:S03]  /*9670*/  ST.E.128 desc[UR4][R6.64+0x80], R24 ;  /* 0x0000801806007985 */ /* 0x0003e6000c101d04 */
[----:B-1----:R-:W-:Y:S05]  /*9680*/  RET.REL.NODEC R144 `(_ZN5flash24flash_fwd_splitkv_kernelI23Flash_fwd_kernel_traitsILi96ELi64ELi64ELi4ELb0ELb0EN7cutlass6half_tE19Flash_kernel_traitsILi96ELi64ELi64ELi4ES3_EELb0ELb0ELb1ELb0ELb0ELb1ELb0ELb0EEEvNS_16Flash_fwd_paramsE) ;  /* 0xffffff68905c7950 */ /* 0x002fea0003c3ffff */
.L_x_8897:
[----:B------:R-:W-:Y:S01]  /*9690*/  MOV R0, 0x1f ;  /* 0x0000001f00007802 */ /* 0x000fe20000000f00 */
[----:B------:R-:W-:Y:S01]  /*96a0*/  IMAD.MOV.U32 R4, RZ, RZ, 0x2 ;  /* 0x00000002ff047424 */ /* 0x000fe200078e00ff */
[----:B------:R-:W-:Y:S01]  /*96b0*/  MOV R7, R161 ;  /* 0x000000a100077202 */ /* 0x000fe20000000f00 */
[----:B------:R-:W-:-:S07]  /*96c0*/  IMAD.MOV.U32 R5, RZ, RZ, -0x1 ;  /* 0xffffffffff057424 */ /* 0x000fce00078e00ff */
[----:B-1---5:R-:W-:Y:S05]  /*96d0*/  WARPSYNC.COLLECTIVE R5, `(.L_x_8904) ;  /* 0x0000000005087348 */ /* 0x022fea0003c00000 */
[----:B------:R2:W3:Y:S02]  /*96e0*/  SHFL.BFLY P0, R0, R7, R4, R0 ;  /* 0x0c00000407007389 */ /* 0x0004e40000000000 */
[----:B-123-5:R-:W-:Y:S05]  /*96f0*/  ENDCOLLECTIVE ;  /* 0x000000000000791b */ /* 0x02efea0003800000 */
.L_x_8904:
        /* <DEDUP_REMOVED lines=8> */
.L_x_8905:
        /* <DEDUP_REMOVED lines=8> */
.L_x_8906:
[----:B------:R-:W-:Y:S01]  /*9800*/  FADD.FTZ R160, R0, R160 ;  /* 0x000000a000a07221 */ /* 0x000fe20000010000 */
[----:B------:R-:W-:Y:S02]  /*9810*/  MOV R0, 0x1f ;  /* 0x0000001f00007802 */ /* 0x000fe40000000f00 */
[----:B------:R-:W-:Y:S01]  /*9820*/  MOV R4, 0x1 ;  /* 0x0000000100047802 */ /* 0x000fe20000000f00 */
[----:B------:R-:W-:-:S07]  /*9830*/  IMAD.MOV.U32 R7, RZ, RZ, R160 ;  /* 0x000000ffff077224 */ /* 0x000fce00078e00a0 */
[----:B------:R-:W-:Y:S05]  /*9840*/  WARPSYNC.COLLECTIVE R5, `(.L_x_8907) ;  /* 0x0000000005087348 */ /* 0x000fea0003c00000 */
[----:B------:R1:W2:Y:S02]  /*9850*/  SHFL.BFLY P0, R0, R7, R4, R0 ;  /* 0x0c00000407007389 */ /* 0x0002a40000000000 */
[----:B-12---:R-:W-:Y:S05]  /*9860*/  ENDCOLLECTIVE ;  /* 0x000000000000791b */ /* 0x006fea0003800000 */
.L_x_8907:
[----:B------:R-:W-:Y:S05]  /*9870*/  BRA `(.L_x_8908) ;  /* 0xffffffec00f87947 */ /* 0x000fea000383ffff */
.L_x_8909:
        /* <DEDUP_REMOVED lines=16> */
.L_x_11713:


//--------------------- .text._ZN5flash24flash_fwd_splitkv_kernelI23Flash_fwd_kernel_traitsILi96ELi64ELi64ELi4ELb0ELb0EN7cutlass6half_tE19Flash_kernel_traitsILi96ELi64ELi64ELi4ES3_EELb0ELb0ELb0ELb0ELb1ELb0ELb0ELb1EEEvNS_16Flash_fwd_paramsE --------------------------
	.section	.text._ZN5flash24flash_fwd_splitkv_kernelI23Flash_fwd_kernel_traitsILi96ELi64ELi64ELi4ELb0ELb0EN7cutlass6half_tE19Flash_kernel_traitsILi96ELi64ELi64ELi4ES3_EELb0ELb0ELb0ELb0ELb1ELb0ELb0ELb1EEEvNS_16Flash_fwd_paramsE,"ax",@progbits
	.align	128
        .global         _ZN5flash24flash_fwd_splitkv_kernelI23Flash_fwd_kernel_traitsILi96ELi64ELi64ELi4ELb0ELb0EN7cutlass6half_tE19Flash_kernel_traitsILi96ELi64ELi64ELi4ES3_EELb0ELb0ELb0ELb0ELb1ELb0ELb0ELb1EEEvNS_16Flash_fwd_paramsE
        .type           _ZN5flash24flash_fwd_splitkv_kernelI23Flash_fwd_kernel_traitsILi96ELi64ELi64ELi4ELb0ELb0EN7cutlass6half_tE19Flash_kernel_traitsILi96ELi64ELi64ELi4ES3_EELb0ELb0ELb0ELb0ELb1ELb0ELb0ELb1EEEvNS_16Flash_fwd_paramsE,@function
        .size           _ZN5flash24flash_fwd_splitkv_kernelI23Flash_fwd_kernel_traitsILi96ELi64ELi64ELi4ELb0ELb0EN7cutlass6half_tE19Flash_kernel_traitsILi96ELi64ELi64ELi4ES3_EELb0ELb0ELb0ELb0ELb1ELb0ELb0ELb1EEEvNS_16Flash_fwd_paramsE,(.L_x_11714 - _ZN5flash24flash_fwd_splitkv_kernelI23Flash_fwd_kernel_traitsILi96ELi64ELi64ELi4ELb0ELb0EN7cutlass6half_tE19Flash_kernel_traitsILi96ELi64ELi64ELi4ES3_EELb0ELb0ELb0ELb0ELb1ELb0ELb0ELb1EEEvNS_16Flash_fwd_paramsE)
        .other          _ZN5flash24flash_fwd_splitkv_kernelI23Flash_fwd_kernel_traitsILi96ELi64ELi64ELi4ELb0ELb0EN7cutlass6half_tE19Flash_kernel_traitsILi96ELi64ELi64ELi4ES3_EELb0ELb0ELb0ELb0ELb1ELb0ELb0ELb1EEEvNS_16Flash_fwd_paramsE,@"STO_CUDA_ENTRY STV_DEFAULT"
_ZN5flash24flash_fwd_splitkv_kernelI23Flash_fwd_kernel_traitsILi96ELi64ELi64ELi4ELb0ELb0EN7cutlass6half_tE19Flash_kernel_traitsILi96ELi64ELi64ELi4ES3_EELb0ELb0ELb0ELb0ELb1ELb0ELb0ELb1EEEvNS_16Flash_fwd_paramsE:
.text._ZN5flash24flash_fwd_splitkv_kernelI23Flash_fwd_kernel_traitsILi96ELi64ELi64ELi4ELb0ELb0EN7cutlass6half_tE19Flash_kernel_traitsILi96ELi64ELi64ELi4ES3_EELb0ELb0ELb0ELb0ELb1ELb0ELb0ELb1EEEvNS_16Flash_fwd_paramsE:
[----:B------:R-:W-:Y:S01]  /*0000*/  LDC R1, c[0x0][0x37c] ;  /* 0x0000df00ff017b82 */ /* 0x000fe20000000800 */
[----:B------:R-:W1:Y:S07]  /*0010*/  S2R R117, SR_CTAID.X ;  /* 0x0000000000757919 */ /* 0x000e6e0000002500 */
[----:B------:R-:W2:Y:S01]  /*0020*/  LDC.64 R84, c[0x0][0x348] ;  /* 0x0000d200ff547b82 */ /* 0x000ea20000000a00 */
[----:B------:R-:W-:Y:S01]  /*0030*/  BSSY.RECONVERGENT B3, `(.L_x_8910) ;  /* 0x0000005000037945 */ /* 0x000fe20003800200 */
[----:B------:R-:W-:Y:S01]  /*0040*/  MOV R114, 0x80 ;  /* 0x0000008000727802 */ /* 0x000fe20000000f00 */
[----:B------:R-:W3:Y:S01]  /*0050*/  S2R R116, SR_CTAID.Y ;  /* 0x0000000000747919 */ /* 0x000ee20000002600 */
[----:B------:R-:W4:Y:S05]  /*0060*/  S2R R115, SR_CTAID.Z ;  /* 0x0000000000737919 */ /* 0x000f2a0000002700 */
[----:B-1234-:R-:W-:Y:S05]  /*0070*/  CALL.REL.NOINC `($_ZN5flash24flash_fwd_splitkv_kernelI23Flash_fwd_kernel_traitsILi96ELi64ELi64ELi4ELb0ELb0EN7cutlass6half_tE19Flash_kernel_traitsILi96ELi64ELi64ELi4ES3_EELb0ELb0ELb0ELb0ELb1ELb0ELb0ELb1EEEvNS_16Flash_fwd_paramsE$_ZN5flash30compute_attn_1rowblock_splitkvI23Flash_fwd_kernel_traitsILi96ELi64ELi64ELi4ELb0ELb0EN7cutlass6half_tE19Flash_kernel_traitsILi96ELi64ELi64ELi4ES3_EELb0ELb0ELb0ELb0ELb1ELb0ELb0ELb1ENS_16Flash_fwd_paramsEEEvRKT8_iiiii) ;  /* 0x0000000000087944 */ /* 0x01efea0003c00000 */
[----:B------:R-:W-:Y:S05]  /*0080*/  BSYNC.RECONVERGENT B3 ;  /* 0x0000000000037941 */ /* 0x000fea0003800200 */
.L_x_8910:
[----:B------:R-:W-:Y:S05]  /*0090*/  EXIT ;  /* 0x000000000000794d */ /* 0x000fea0003800000 */
        .type           $_ZN5flash24flash_fwd_splitkv_kernelI23Flash_fwd_kernel_traitsILi96ELi64ELi64ELi4ELb0ELb0EN7cutlass6half_tE19Flash_kernel_traitsILi96ELi64ELi64ELi4ES3_EELb0ELb0ELb0ELb0ELb1ELb0ELb0ELb1EEEvNS_16Flash_fwd_paramsE$_ZN5flash30compute_attn_1rowblock_splitkvI23Flash_fwd_kernel_traitsILi96ELi64ELi64ELi4ELb0ELb0EN7cutlass6half_tE19Flash_kernel_traitsILi96ELi64ELi64ELi4ES3_EELb0ELb0ELb0ELb0ELb1ELb0ELb0ELb1ENS_16Flash_fwd_paramsEEEvRKT8_iiiii,@function
        .size           $_ZN5flash24flash_fwd_splitkv_kernelI23Flash_fwd_kernel_traitsILi96ELi64ELi64ELi4ELb0ELb0EN7cutlass6half_tE19Flash_kernel_traitsILi96ELi64ELi64ELi4ES3_EELb0ELb0ELb0ELb0ELb1ELb0ELb0ELb1EEEvNS_16Flash_fwd_paramsE$_ZN5flash30compute_attn_1rowblock_splitkvI23Flash_fwd_kernel_traitsILi96ELi64ELi64ELi4ELb0ELb0EN7cutlass6half_tE19Flash_kernel_traitsILi96ELi64ELi64ELi4ES3_EELb0ELb0ELb0ELb0ELb1ELb0ELb0ELb1ENS_16Flash_fwd_paramsEEEvRKT8_iiiii,(.L_x_11714 - $_ZN5flash24flash_fwd_splitkv_kernelI23Flash_fwd_kernel_traitsILi96ELi64ELi64ELi4ELb0ELb0EN7cutlass6half_tE19Flash_kernel_traitsILi96ELi64ELi64ELi4ES3_EELb0ELb0ELb0ELb0ELb1ELb0ELb0ELb1EEEvNS_16Flash_fwd_paramsE$_ZN5flash30compute_attn_1rowblock_splitkvI23Flash_fwd_kernel_traitsILi96ELi64ELi64ELi4ELb0ELb0EN7cutlass6half_tE19Flash_kernel_traitsILi96ELi64ELi64ELi4ES3_EELb0ELb0ELb0ELb0ELb1ELb0ELb0ELb1ENS_16Flash_fwd_paramsEEEvRKT8_iiiii)
$_ZN5flash24flash_fwd_splitkv_kernelI23Flash_fwd_kernel_traitsILi96ELi64ELi64ELi4ELb0ELb0EN7cutlass6half_tE19Flash_kernel_traitsILi96ELi64ELi64ELi4ES3_EELb0ELb0ELb0ELb0ELb1ELb0ELb0ELb1EEEvNS_16Flash_fwd_paramsE$_ZN5flash30compute_attn_1rowblock_splitkvI23Flash_fwd_kernel_traitsILi96ELi64ELi64ELi4ELb0ELb0EN7cutlass6half_tE19Flash_kernel_traitsILi96ELi64ELi64ELi4ES3_EELb0ELb0ELb0ELb0ELb1ELb0ELb0ELb1ENS_16Flash_fwd_paramsEEEvRKT8_iiiii:
        /* <DEDUP_REMOVED lines=38> */
.L_x_8912:
[----:B------:R-:W-:Y:S05]  /*0300*/  BSYNC.RECONVERGENT B0 ;  /* 0x0000000000007941 */ /* 0x000fea0003800200 */
.L_x_8911:
[----:B------:R-:W-:Y:S04]  /*0310*/  BSSY.RECONVERGENT B0, `(.L_x_8913) ;  /* 0x0000007000007945 */ /* 0x000fe80003800200 */
[----:B------:R-:W-:Y:S05]  /*0320*/  @!P3 BRA `(.L_x_8914) ;  /* 0x000000000014b947 */ /* 0x000fea0003800000 */
[----:B-----5:R-:W3:Y:S02]  /*0330*/  LD.E.U8 R0, desc[UR4][R84.64+0x1b2] ;  /* 0x0001b20454007980 */ /* 0x020ee4000c101100 */
[----:B---3--:R-:W-:-:S13]  /*0340*/  ISETP.NE.AND P1, PT, R0, RZ, PT ;  /* 0x000000ff0000720c */ /* 0x008fda0003f25270 */
[----:B------:R-:W3:Y:S02]  /*0350*/  @P1 LD.E R5, desc[UR4][R8.64+0x4] ;  /* 0x0000040408051980 */ /* 0x000ee4000c101900 */
[----:B---3--:R-:W-:-:S06]  /*0360*/  @P1 IADD3 R0, PT, PT, R5, -R18, RZ ;  /* 0x8000001205001210 */ /* 0x008fcc0007ffe0ff */
[----:B------:R3:W5:Y:S02]  /*0370*/  @!P1 LD.E R0, desc[UR4][R8.64] ;  /* 0x0000000408009980 */ /* 0x000764000c101900 */
.L_x_8914:
[----:B------:R-:W-:Y:S05]  /*0380*/  BSYNC.RECONVERGENT B0 ;  /* 0x0000000000007941 */ /* 0x000fea0003800200 */
.L_x_8913:
        /* <DEDUP_REMOVED lines=9> */
.L_x_8916:
[----:B------:R-:W4:Y:S01]  /*0420*/  LD.E.64 R4, desc[UR4][R84.64+0x108] ;  /* 0x0001080454047980 */ /* 0x000f22000c101b00 */
[----:B------:R-:W-:Y:S01]  /*0430*/  BSSY.RECONVERGENT B0, `(.L_x_8918) ;  /* 0x0000006000007945 */ /* 0x000fe20003800200 */
[----:B------:R-:W-:Y:S01]  /*0440*/  IMAD.MOV.U32 R0, RZ, RZ, RZ ;  /* 0x000000ffff007224 */ /* 0x000fe200078e00ff */
[----:B----4-:R-:W-:-:S04]  /*0450*/  ISETP.NE.U32.AND P0, PT, R4, RZ, PT ;  /* 0x000000ff0400720c */ /* 0x010fc80003f05070 */
[----:B------:R-:W-:-:S13]  /*0460*/  ISETP.NE.AND.EX P0, PT, R5, RZ, PT, P0 ;  /* 0x000000ff0500720c */ /* 0x000fda0003f05300 */
[----:B------:R-:W-:Y:S05]  /*0470*/  @!P0 BRA `(.L_x_8919) ;  /* 0x0000000000048947 */ /* 0x000fea0003800000 */
[----:B------:R4:W5:Y:S02]  /*0480*/  LD.E R0, desc[UR4][R84.64+0xbc] ;  /* 0x0000bc0454007980 */ /* 0x000964000c101900 */
.L_x_8919:
[----:B------:R-:W-:Y:S05]  /*0490*/  BSYNC.RECONVERGENT B0 ;  /* 0x0000000000007941 */ /* 0x000fea0003800200 */
.L_x_8918:
[----:B-----5:R-:W-:Y:S02]  /*04a0*/  IADD3 R77, PT, PT, R83, R0, RZ ;  /* 0x00000000534d7210 */ /* 0x020fe40007ffe0ff */
.L_x_8917:
[----:B------:R-:W-:Y:S05]  /*04b0*/  BSYNC.RECONVERGENT B1 ;  /* 0x0000000000017941 */ /* 0x000fea0003800200 */
.L_x_8915:
[----:B------:R-:W-:Y:S01]  /*04c0*/  IMAD.SHL.U32 R125, R117, 0x40, RZ ;  /* 0x00000040757d7824 */ /* 0x000fe200078e00ff */
[----:B------:R-:W-:Y:S01]  /*04d0*/  MOV R4, R114 ;  /* 0x0000007200047202 */ /* 0x000fe20000000f00 */
[----:B------:R-:W-:-:S03]  /*04e0*/  IMAD.MOV.U32 R5, RZ, RZ, 0x0 ;  /* 0x00000000ff057424 */ /* 0x000fc600078e00ff */
[----:B------:R-:W-:-:S13]  /*04f0*/  ISETP.GT.AND P0, PT, R118, R125, PT ;  /* 0x0000007d7600720c */ /* 0x000fda0003f04270 */
[----:B-1234-:R-:W-:Y:S05]  /*0500*/  @!P0 RET.REL.NODEC R4 `(_ZN5flash24flash_fwd_splitkv_kernelI23Flash_fwd_kernel_traitsILi96ELi64ELi64ELi4ELb0ELb0EN7cutlass6half_tE19Flash_kernel_traitsILi96ELi64ELi64ELi4ES3_EELb0ELb0ELb0ELb0ELb1ELb0ELb0ELb1EEEvNS_16Flash_fwd_paramsE) ;  /* 0xfffffff804bc8950 */ /* 0x01efea0003c3ffff */
        /* <DEDUP_REMOVED lines=21> */
[----:B------:R-:W-:-:S02]  /*0660*/  IMAD.SHL.U32 R8, R0, 0x8, RZ ;  /* 0x0000000800087824 */ /* 0x000fc400078e00ff */
[----:B------:R-:W-:-:S03]  /*0670*/  IMAD.MOV.U32 R23, RZ, RZ, RZ ;  /* 0x000000ffff177224 */ /* 0x000fc600078e00ff */
[----:B------:R-:W-:Y:S01]  /*0680*/  LOP3.LUT R22, R8, 0x18, RZ, 0xc0, !PT ;  /* 0x0000001808167812 */ /* 0x000fe200078ec0ff */
[----:B------:R-:W-:Y:S01]  /*0690*/  IMAD.IADD R118, R118, 0x1, -R125 ;  /* 0x0000000176767824 */ /* 0x000fe200078e0a7d */
[----:B------:R-:W-:Y:S02]  /*06a0*/  SHF.R.U32.HI R11, RZ, 0x2, R0 ;  /* 0x00000002ff0b7819 */ /* 0x000fe40000011600 */
[----:B------:R-:W-:Y:S02]  /*06b0*/  LOP3.LUT P4, R0, R0, 0x3, RZ, 0xc0, !PT ;  /* 0x0000000300007812 */ /* 0x000fe4000788c0ff */
[C---:B------:R-:W-:Y:S02]  /*06c0*/  IADD3 R9, PT, PT, R11.reuse, 0x20, RZ ;  /* 0x000000200b097810 */ /* 0x040fe40007ffe0ff */
[CC--:B------:R-:W-:Y:S02]  /*06d0*/  ISETP.GE.AND P2, PT, R11.reuse, R118.reuse, PT ;  /* 0x000000760b00720c */ /* 0x0c0fe40003f46270 */
[----:B------:R-:W-:-:S02]  /*06e0*/  ISETP.GE.OR P4, PT, R11, R118, P4 ;  /* 0x000000760b00720c */ /* 0x000fc40002786670 */
[----:B------:R-:W-:Y:S01]  /*06f0*/  ISETP.GE.AND P1, PT, R9, R118, PT ;  /* 0x000000760900720c */ /* 0x000fe20003f26270 */
[----:B------:R-:W-:Y:S01]  /*0700*/  BSSY.RECONVERGENT B0, `(.L_x_8921) ;  /* 0x0000022000007945 */ /* 0x000fe20003800200 */
[----:B--2---:R-:W-:-:S04]  /*0710*/  @P0 IMAD.WIDE.U32 R18, R14, R119, RZ ;  /* 0x000000770e120225 */ /* 0x004fc800078e00ff */
[----:B------:R-:W-:Y:S02]  /*0720*/  @P0 IMAD R6, R15, R119, RZ ;  /* 0x000000770f060224 */ /* 0x000fe400078e02ff */
[-C--:B---3--:R-:W-:Y:S02]  /*0730*/  IMAD R3, R3, R116.reuse, R115 ;  /* 0x0000007403037224 */ /* 0x088fe400078e0273 */
        /* <DEDUP_REMOVED lines=11> */
[----:B------:R-:W-:Y:S02]  /*07f0*/  IADD3.X R9, PT, PT, R7, R23, R6, P3, !PT ;  /* 0x0000001707097210 */ /* 0x000fe40001ffe406 */
[----:B------:R-:W-:Y:S01]  /*0800*/  ISETP.NE.OR P3, PT, R0, RZ, P1 ;  /* 0x000000ff0000720c */ /* 0x000fe20000f65670 */
[-C--:B------:R-:W-:Y:S01]  /*0810*/  IMAD R0, R13, R115.reuse, RZ ;  /* 0x000000730d007224 */ /* 0x080fe200078e02ff */
[----:B------:R-:W-:Y:S01]  /*0820*/  LEA.HI.X.SX32 R2, R2, RZ, 0x1, P0 ;  /* 0x000000ff02027211 */ /* 0x000fe200000f0eff */
[----:B------:R-:W-:Y:S01]  /*0830*/  IMAD.WIDE.U32 R8, R12, R115, R8 ;  /* 0x000000730c087225 */ /* 0x000fe200078e0008 */
[----:B------:R-:W-:-:S04]  /*0840*/  LEA R4, P0, R3, R4, 0x2 ;  /* 0x0000000403047211 */ /* 0x000fc800078010ff */
[----:B------:R-:W-:Y:S01]  /*0850*/  LEA.HI.X R5, R3, R5, R2, 0x2, P0 ;  /* 0x0000000503057211 */ /* 0x000fe200000f1402 */
[----:B------:R-:W-:Y:S01]  /*0860*/  @!P4 IMAD.MOV.U32 R3, RZ, RZ, 0x7f800000 ;  /* 0x7f800000ff03c424 */ /* 0x000fe200078e00ff */
[----:B------:R-:W-:Y:S01]  /*0870*/  IADD3 R13, PT, PT, R9, R0, RZ ;  /* 0x00000000090d7210 */ /* 0x000fe20007ffe0ff */
[----:B-1----:R-:W-:Y:S06]  /*0880*/  @P2 BRA `(.L_x_8922) ;  /* 0x0000000000242947 */ /* 0x002fec0003800000 */
        /* <DEDUP_REMOVED lines=9> */
.L_x_8922:
[----:B------:R-:W-:Y:S05]  /*0920*/  BSYNC.RECONVERGENT B0 ;  /* 0x0000000000007941 */ /* 0x000fea0003800200 */
.L_x_8921:
        /* <DEDUP_REMOVED lines=14> */
.L_x_8924:
[----:B------:R-:W-:Y:S05]  /*0a10*/  BSYNC.RECONVERGENT B0 ;  /* 0x0000000000007941 */ /* 0x000fea0003800200 */
.L_x_8923:
[----:B------:R-:W-:Y:S01]  /*0a20*/  MOV R115, 0x0 ;  /* 0x0000000000737802 */ /* 0x000fe20000000f00 */
[----:B------:R1:W-:Y:S03]  /*0a30*/  @!P4 ST.E desc[UR4][R4.64], R3 ;  /* 0x000000030400c985 */ /* 0x0003e6000c101904 */
[----:B-12--5:R-:W-:Y:S05]  /*0a40*/  @P3 RET.REL.NODEC R114 `(_ZN5flash24flash_fwd_splitkv_kernelI23Flash_fwd_kernel_traitsILi96ELi64ELi64ELi4ELb0ELb0EN7cutlass6half_tE19Flash_kernel_traitsILi96ELi64ELi64ELi4ES3_EELb0ELb0ELb0ELb0ELb1ELb0ELb0ELb1EEEvNS_16Flash_fwd_paramsE) ;  /* 0xfffffff4726c3950 */ /* 0x026fea0003c3ffff */
[----:B------:R-:W-:Y:S02]  /*0a50*/  MOV R3, 0x7f800000 ;  /* 0x7f80000000037802 */ /* 0x000fe40000000f00 */
[----:B------:R-:W-:-:S03]  /*0a60*/  MOV R115, 0x0 ;  /* 0x0000000000737802 */ /* 0x000fc60000000f00 */
[----:B------:R1:W-:Y:S02]  /*0a70*/  ST.E desc[UR4][R4.64+0x80], R3 ;  /* 0x0000800304007985 */ /* 0x0003e4000c101904 */
[----:B-1----:R-:W-:Y:S05]  /*0a80*/  RET.REL.NODEC R114 `(_ZN5flash24flash_fwd_splitkv_kernelI23Flash_fwd_kernel_traitsILi96ELi64ELi64ELi4ELb0ELb0EN7cutlass6half_tE19Flash_kernel_traitsILi96ELi64ELi64ELi4ES3_EELb0ELb0ELb0ELb0ELb1ELb0ELb0ELb1EEEvNS_16Flash_fwd_paramsE) ;  /* 0xfffffff4725c7950 */ /* 0x002fea0003c3ffff */
.L_x_8920:
        /* <DEDUP_REMOVED lines=14> */
[----:B------:R-:W-:Y:S02]  /*0b70*/  IMAD.MOV.U32 R16, RZ, RZ, R84 ;  /* 0x000000ffff107224 */ /* 0x000fe400078e0054 */
[----:B------:R-:W-:-:S05]  /*0b80*/  IMAD.MOV.U32 R17, RZ, RZ, R85 ;  /* 0x000000ffff117224 */ /* 0x000fca00078e0055 */
[----:B------:R-:W3:Y:S01]  /*0b90*/  LD.E R6, desc[UR4][R16.64+0x68] ;  /* 0x0000680410067980 */ /* 0x000ee2000c101900 */
[----:B------:R-:W-:-:S03]  /*0ba0*/  LEA R8, R88, 0xffffffc0, 0x6 ;  /* 0xffffffc058087811 */ /* 0x000fc600078e30ff */
[----:B------:R-:W4:Y:S04]  /*0bb0*/  LD.E.64 R22, desc[UR4][R16.64+0x20] ;  /* 0x0000200410167980 */ /* 0x000f28000c101b00 */
[----:B------:R-:W4:Y:S04]  /*0bc0*/  LD.E.64 R20, desc[UR4][R16.64+0x50] ;  /* 0x0000500410147980 */ /* 0x000f28000c101b00 */
[----:B------:R-:W5:Y:S01]  /*0bd0*/  LD.E.64 R30, desc[UR4][R16.64+0x58] ;  /* 0x00005804101e7980 */ /* 0x000f62000c101b00 */
[----:B-1----:R-:W-:-:S04]  /*0be0*/  IABS R4, R15 ;  /* 0x0000000f00047213 */ /* 0x002fc80000000000 */
[----:B------:R-:W1:Y:S08]  /*0bf0*/  I2F.RP R5, R4 ;  /* 0x0000000400057306 */ /* 0x000e700000209400 */
[----:B-1----:R-:W1:Y:S02]  /*0c00*/  MUFU.RCP R12, R5 ;  /* 0x00000005000c7308 */ /* 0x002e640000001000 */
[----:B-1----:R-:W-:-:S06]  /*0c10*/  IADD3 R12, PT, PT, R12, 0xffffffe, RZ ;  /* 0x0ffffffe0c0c7810 */ /* 0x002fcc0007ffe0ff */
        /* <DEDUP_REMOVED lines=15> */
[----:B------:R-:W-:Y:S01]  /*0d10*/  ISETP.GE.AND P1, PT, R2, RZ, PT ;  /* 0x000000ff0200720c */ /* 0x000fe20003f26270 */
[----:B------:R-:W4:Y:S01]  /*0d20*/  LD.E.64 R4, desc[UR4][R16.64+0x38] ;  /* 0x0000380410047980 */ /* 0x000f22000c101b00 */
[----:B------:R-:W-:Y:S01]  /*0d30*/  ISETP.NE.AND P2, PT, R15, RZ, PT ;  /* 0x000000ff0f00720c */ /* 0x000fe20003f45270 */
[-C--:B--2---:R-:W-:Y:S02]  /*0d40*/  IMAD R2, R19, R116.reuse, RZ ;  /* 0x0000007413027224 */ /* 0x084fe400078e02ff */
[----:B------:R-:W-:-:S04]  /*0d50*/  IMAD.WIDE.U32 R18, R18, R116, RZ ;  /* 0x0000007412127225 */ /* 0x000fc800078e00ff */
[----:B------:R-:W-:Y:S02]  /*0d60*/  IMAD.IADD R121, R19, 0x1, R2 ;  /* 0x0000000113797824 */ /* 0x000fe400078e0202 */
[----:B------:R-:W-:Y:S01]  /*0d70*/  @P0 IADD3 R13, PT, PT, R13, 0x1, RZ ;  /* 0x000000010d0d0810 */ /* 0x000fe20007ffe0ff */
[----:B------:R-:W5:Y:S01]  /*0d80*/  LD.E.64 R2, desc[UR4][R16.64+0x40] ;  /* 0x0000400410027980 */ /* 0x000f62000c101b00 */
[C---:B------:R-:W-:Y:S02]  /*0d90*/  LEA R120, P0, R18.reuse, R90, 0x2 ;  /* 0x0000005a12787211 */ /* 0x040fe400078010ff */
        /* <DEDUP_REMOVED lines=11> */
[----:B------:R-:W-:Y:S01]  /*0e50*/  IMAD.MOV.U32 R26, RZ, RZ, RZ ;  /* 0x000000ffff1a7224 */ /* 0x000fe200078e00ff */
[----:B-1----:R-:W-:Y:S02]  /*0e60*/  IABS R11, R115 ;  /* 0x00000073000b7213 */ /* 0x002fe40000000000 */
[----:B------:R-:W-:Y:S02]  /*0e70*/  IABS R10, R6 ;  /* 0x00000006000a7213 */ /* 0x000fe40000000000 */
[----:B---3--:R-:W-:-:S05]  /*0e80*/  IADD3 R9, PT, PT, RZ, -R27, RZ ;  /* 0x8000001bff097210 */ /* 0x008fca0007ffe0ff */
        /* <DEDUP_REMOVED lines=16> */
[----:B------:R-:W-:-:S05]  /*0f90*/  MOV R15, R9 ;  /* 0x00000009000f7202 */ /* 0x000fca0000000f00 */
[----:B------:R-:W-:Y:S01]  /*0fa0*/  @!P0 IMAD.MOV R15, RZ, RZ, -R15 ;  /* 0x000000ffff0f8224 */ /* 0x000fe200078e0a0f */
[----:B------:R-:W-:Y:S01]  /*0fb0*/  @!P1 LOP3.LUT R15, RZ, R6, RZ, 0x33, !PT ;  /* 0x00000006ff0f9212 */ /* 0x000fe200078e33ff */
[----:B----4-:R-:W-:-:S04]  /*0fc0*/  IMAD R9, R5, R8, RZ ;  /* 0x0000000805097224 */ /* 0x010fc800078e02ff */
        /* <DEDUP_REMOVED lines=19> */
.L_x_8926:
        /* <DEDUP_REMOVED lines=11> */
[----:B-----5:R-:W-:Y:S02]  /*11b0*/  @!P2 SHF.R.S32.HI R12, RZ, 0x1f, R14 ;  /* 0x0000001fff0ca819 */ /* 0x020fe4000001140e */
        /* <DEDUP_REMOVED lines=20> */
[----:B------:R-:W-:Y:S01]  /*1300*/  @!P2 IADD3 R27, PT, PT, R27, R8, RZ ;  /* 0x000000081b1ba210 */ /* 0x000fe20007ffe0ff */
[----:B------:R-:W-:Y:S01]  /*1310*/  @!P1 IMAD.IADD R10, R10, 0x1, -R7 ;  /* 0x000000010a0a9824 */ /* 0x000fe200078e0a07 */
[----:B------:R-:W-:Y:S01]  /*1320*/  @P2 IADD3 R8, PT, PT, R15, R18, RZ ;  /* 0x000000120f082210 */ /* 0x000fe20007ffe0ff */
[C---:B------:R-:W-:Y:S01]  /*1330*/  @!P2 IMAD R11, R24.reuse, R12, R11 ;  /* 0x0000000c180ba224 */ /* 0x040fe200078e020b */
[----:B------:R-:W-:Y:S01]  /*1340*/  LOP3.LUT R9, R115, R6, RZ, 0x3c, !PT ;  /* 0x0000000673097212 */ /* 0x000fe200078e3cff */
[----:B------:R-:W-:Y:S01]  /*1350*/  @!P2 IMAD.WIDE.U32 R26, R24, R14, R26 ;  /* 0x0000000e181aa225 */ /* 0x000fe200078e001a */
[----:B------:R-:W-:Y:S02]  /*1360*/  ISETP.GE.U32.AND P3, PT, R10, R7, PT ;  /* 0x000000070a00720c */ /* 0x000fe40003f66070 */
[----:B------:R-:W-:Y:S01]  /*1370*/  ISETP.GE.AND P0, PT, R9, RZ, PT ;  /* 0x000000ff0900720c */ /* 0x000fe20003f06270 */
[-C--:B------:R-:W-:Y:S01]  /*1380*/  @P2 IMAD R7, R5, R8.reuse, RZ ;  /* 0x0000000805072224 */ /* 0x080fe200078e02ff */
[----:B------:R-:W-:Y:S01]  /*1390*/  @!P1 IADD3 R13, PT, PT, R13, 0x1, RZ ;  /* 0x000000010d0d9810 */ /* 0x000fe20007ffe0ff */
[----:B------:R-:W-:Y:S01]  /*13a0*/  @P2 IMAD.WIDE.U32 R24, R4, R8, RZ ;  /* 0x0000000804182225 */ /* 0x000fe200078e00ff */
[----:B------:R-:W-:-:S02]  /*13b0*/  ISETP.NE.AND P1, PT, R6, RZ, PT ;  /* 0x000000ff0600720c */ /* 0x000fc40003f25270 */
[----:B------:R-:W-:Y:S01]  /*13c0*/  @!P2 IADD3 R11, PT, PT, R27, R11, RZ ;  /* 0x0000000b1b0ba210 */ /* 0x000fe20007ffe0ff */
[----:B------:R-:W-:Y:S01]  /*13d0*/  @P2 IMAD.IADD R11, R25, 0x1, R7 ;  /* 0x00000001190b2824 */ /* 0x000fe200078e0207 */
[----:B------:R-:W-:Y:S02]  /*13e0*/  @!P2 MOV R12, R26 ;  /* 0x0000001a000ca202 */ /* 0x000fe40000000f00 */
[----:B------:R-:W-:Y:S01]  /*13f0*/  @P2 MOV R12, R24 ;  /* 0x00000018000c2202 */ /* 0x000fe20000000f00 */
[----:B------:R-:W-:Y:S01]  /*1400*/  @!P2 IMAD R9, R3, R15, RZ ;  /* 0x0000000f0309a224 */ /* 0x000fe200078e02ff */
[----:B------:R-:W-:Y:S02]  /*1410*/  @!P2 SHF.R.S32.HI R7, RZ, 0x1f, R15 ;  /* 0x0000001fff07a819 */ /* 0x000fe4000001140f */
[----:B------:R-:W-:Y:S01]  /*1420*/  LEA R8, R88, 0xffffffc0, 0x6 ;  /* 0xffffffc058087811 */ /* 0x000fe200078e30ff */
[----:B------:R-:W-:Y:S01]  /*1430*/  IMAD.MOV.U32 R24, RZ, RZ, R12 ;  /* 0x000000ffff187224 */ /* 0x000fe200078e000c */
[----:B------:R-:W-:-:S02]  /*1440*/  MOV R25, R11 ;  /* 0x0000000b00197202 */ /* 0x000fc40000000f00 */
[----:B------:R-:W-:Y:S01]  /*1450*/  @P3 IADD3 R13, PT, PT, R13, 0x1, RZ ;  /* 0x000000010d0d3810 */ /* 0x000fe20007ffe0ff */
[----:B------:R-:W-:Y:S02]  /*1460*/  @!P2 IMAD R7, R7, R2, R9 ;  /* 0x000000020707a224 */ /* 0x000fe400078e0209 */
[----:B------:R-:W-:Y:S01]  /*1470*/  @!P2 IMAD.WIDE.U32 R26, R2, R15, RZ ;  /* 0x0000000f021aa225 */ /* 0x000fe200078e00ff */
[----:B------:R-:W-:Y:S02]  /*1480*/  @!P0 IADD3 R13, PT, PT, -R13, RZ, RZ ;  /* 0x000000ff0d0d8210 */ /* 0x000fe40007ffe1ff */
[----:B------:R-:W-:Y:S01]  /*1490*/  @!P1 LOP3.LUT R13, RZ, R6, RZ, 0x33, !PT ;  /* 0x00000006ff0d9212 */ /* 0x000fe200078e33ff */
[-C--:B------:R-:W-:Y:S02]  /*14a0*/  IMAD R10, R5, R8.reuse, RZ ;  /* 0x00000008050a7224 */ /* 0x080fe400078e02ff */
[----:B------:R-:W-:Y:S01]  /*14b0*/  IMAD.WIDE.U32 R24, R4, R8, R24 ;  /* 0x0000000804187225 */ /* 0x000fe200078e0018 */
[----:B------:R-:W-:-:S03]  /*14c0*/  @P2 IADD3 R15, PT, PT, R15, R18, RZ ;  /* 0x000000120f0f2210 */ /* 0x000fc60007ffe0ff */
[----:B------:R-:W-:Y:S01]  /*14d0*/  @!P2 IMAD.IADD R27, R27, 0x1, R7 ;  /* 0x000000011b1ba824 */ /* 0x000fe200078e0207 */
[----:B------:R-:W-:Y:S01]  /*14e0*/  @!P2 SHF.R.S32.HI R7, RZ, 0x1f, R14 ;  /* 0x0000001fff07a819 */ /* 0x000fe2000001140e */
[----:B------:R-:W-:Y:S01]  /*14f0*/  IMAD.IADD R19, R25, 0x1, R10 ;  /* 0x0000000119137824 */ /* 0x000fe200078e020a */
[----:B------:R-:W-:Y:S01]  /*1500*/  MOV R18, R24 ;  /* 0x0000001800127202 */ /* 0x000fe20000000f00 */
[-C--:B------:R-:W-:Y:S01]  /*1510*/  @!P2 IMAD R9, R23, R14.reuse, RZ ;  /* 0x0000000e1709a224 */ /* 0x080fe200078e02ff */
[----:B------:R-:W-:Y:S01]  /*1520*/  SHF.R.S32.HI R10, RZ, 0x1f, R13 ;  /* 0x0000001fff0a7819 */ /* 0x000fe2000001140d */
[----:B------:R-:W-:Y:S02]  /*1530*/  IMAD R11, R21, R13, RZ ;  /* 0x0000000d150b7224 */ /* 0x000fe400078e02ff */
        /* <DEDUP_REMOVED lines=13> */
.L_x_8927:
[----:B------:R-:W-:Y:S05]  /*1610*/  BSYNC.RECONVERGENT B0 ;  /* 0x0000000000007941 */ /* 0x000fea0003800200 */
.L_x_8925:
        /* <DEDUP_REMOVED lines=25> */
[-C--:B------:R-:W-:Y:S02]  /*17b0*/  @!P3 IADD3 R24, PT, PT, R24, -R19.reuse, RZ ;  /* 0x800000131818b210 */ /* 0x080fe40007ffe0ff */
[----:B------:R-:W-:Y:S02]  /*17c0*/  LOP3.LUT R28, R79, 0x18, RZ, 0xc0, !PT ;  /* 0x000000184f1c7812 */ /* 0x000fe400078ec0ff */
[----:B------:R-:W-:-:S02]  /*17d0*/  ISETP.GE.U32.AND P4, PT, R24, R19, PT ;  /* 0x000000131800720c */ /* 0x000fc40003f86070 */
[----:B------:R-:W-:Y:S02]  /*17e0*/  IADD3 R24, P1, PT, R28, R20, RZ ;  /* 0x000000141c187210 */ /* 0x000fe40007f3e0ff */
[----:B------:R-:W-:Y:S02]  /*17f0*/  LOP3.LUT R19, R115, R6, RZ, 0x3c, !PT ;  /* 0x0000000673137212 */ /* 0x000fe400078e3cff */
[----:B------:R-:W-:Y:S01]  /*1800*/  @!P3 IADD3 R21, PT, PT, R21, 0x1, RZ ;  /* 0x000000011515b810 */ /* 0x000fe20007ffe0ff */
[----:B------:R-:W-:Y:S01]  /*1810*/  IMAD.X R25, RZ, RZ, R18, P1 ;  /* 0x000000ffff197224 */ /* 0x000fe200008e0612 */
[----:B------:R-:W-:Y:S01]  /*1820*/  ISETP.GE.AND P2, PT, R19, RZ, PT ;  /* 0x000000ff1300720c */ /* 0x000fe20003f46270 */
[----:B------:R-:W-:Y:S01]  /*1830*/  IMAD R11, R11, R2, RZ ;  /* 0x000000020b0b7224 */ /* 0x000fe200078e02ff */
[----:B------:R-:W-:-:S03]  /*1840*/  ISETP.NE.AND P1, PT, R6, RZ, PT ;  /* 0x000000ff0600720c */ /* 0x000fc60003f25270 */
[----:B------:R-:W-:Y:S02]  /*1850*/  @P4 VIADD R21, R21, 0x1 ;  /* 0x0000000115154836 */ /* 0x000fe40000000000 */
[C---:B------:R-:W-:Y:S02]  /*1860*/  IMAD R11, R8.reuse, R3, R11 ;  /* 0x00000003080b7224 */ /* 0x040fe400078e020b */
[----:B------:R-:W-:-:S04]  /*1870*/  IMAD.WIDE.U32 R24, R8, R2, R24 ;  /* 0x0000000208187225 */ /* 0x000fc800078e0018 */
[----:B------:R-:W-:Y:S01]  /*1880*/  IMAD.MOV.U32 R8, RZ, RZ, R21 ;  /* 0x000000ffff087224 */ /* 0x000fe200078e0015 */
[----:B------:R-:W-:-:S03]  /*1890*/  IADD3 R25, PT, PT, R25, R11, RZ ;  /* 0x0000000b19197210 */ /* 0x000fc60007ffe0ff */
[----:B------:R-:W-:Y:S01]  /*18a0*/  @!P2 IMAD.MOV R8, RZ, RZ, -R8 ;  /* 0x000000ffff08a224 */ /* 0x000fe200078e0a08 */
[----:B------:R-:W-:-:S04]  /*18b0*/  @!P1 LOP3.LUT R8, RZ, R6, RZ, 0x33, !PT ;  /* 0x00000006ff089212 */ /* 0x000fc800078e33ff */
[----:B------:R-:W-:Y:S01]  /*18c0*/  SHF.R.S32.HI R6, RZ, 0x1f, R8 ;  /* 0x0000001fff067819 */ /* 0x000fe20000011408 */
[----:B------:R-:W-:Y:S01]  /*18d0*/  IMAD.WIDE.U32 R24, R8, R30, R24 ;  /* 0x0000001e08187225 */ /* 0x000fe200078e0018 */
[----:B------:R-:W-:-:S03]  /*18e0*/  SHF.R.U32.HI R126, RZ, 0x2, R0 ;  /* 0x00000002ff7e7819 */ /* 0x000fc60000011600 */
[----:B------:R-:W-:Y:S01]  /*18f0*/  IMAD.MOV.U32 R127, RZ, RZ, RZ ;  /* 0x000000ffff7f7224 */ /* 0x000fe200078e00ff */
[----:B------:R-:W1:Y:S01]  /*1900*/  S2UR UR6, SR_CgaCtaId ;  /* 0x00000000000679c3 */ /* 0x000e620000008800 */
[----:B------:R-:W-:Y:S01]  /*1910*/  UMOV UR7, 0x400 ;  /* 0x0000040000077882 */ /* 0x000fe20000000000 */
[----:B------:R-:W-:Y:S01]  /*1920*/  IMAD R111, R5, R126, RZ ;  /* 0x0000007e056f7224 */ /* 0x000fe200078e02ff */
[----:B------:R-:W-:Y:S01]  /*1930*/  SHF.L.U64.HI R110, R4, 0x5, R5 ;  /* 0x00000005046e7819 */ /* 0x000fe20000010205 */
[----:B------:R-:W-:Y:S01]  /*1940*/  IMAD.SHL.U32 R87, R2, 0x20, RZ ;  /* 0x0000002002577824 */ /* 0x000fe200078e00ff */
[----:B------:R-:W-:Y:S02]  /*1950*/  SHF.L.U32 R109, R4, 0x5, RZ ;  /* 0x00000005046d7819 */ /* 0x000fe400000006ff */
[----:B------:R-:W-:Y:S02]  /*1960*/  SHF.L.U64.HI R86, R2, 0x5, R3 ;  /* 0x0000000502567819 */ /* 0x000fe40000010203 */
[----:B------:R-:W-:Y:S01]  /*1970*/  SHF.L.U32 R102, R0, 0x2, RZ ;  /* 0x0000000200667819 */ /* 0x000fe200000006ff */
[----:B-1----:R-:W-:Y:S01]  /*1980*/  ULEA UR6, UR6, UR7, 0x18 ;  /* 0x0000000706067291 */ /* 0x002fe2000f8ec0ff */
[----:B--2---:R-:W-:-:S04]  /*1990*/  @P0 IMAD.WIDE.U32 R20, R22, R119, RZ ;  /* 0x0000007716140225 */ /* 0x004fc800078e00ff */
[----:B------:R-:W-:Y:S02]  /*19a0*/  @P0 IMAD R11, R23, R119, RZ ;  /* 0x00000077170b0224 */ /* 0x000fe400078e02ff */
[----:B---3--:R-:W-:Y:S01]  /*19b0*/  @!P0 IMAD.WIDE.U32 R18, R32, R116, RZ ;  /* 0x0000007420128225 */ /* 0x008fe200078e00ff */
[----:B------:R-:W-:-:S03]  /*19c0*/  @P0 MOV R18, R20 ;  /* 0x0000001400120202 */ /* 0x000fc60000000f00 */
[----:B------:R-:W-:Y:S01]  /*19d0*/  @!P0 IMAD R32, R33, R116, RZ ;  /* 0x0000007421208224 */ /* 0x000fe200078e02ff */
[----:B------:R-:W-:-:S03]  /*19e0*/  IADD3 R34, P1, PT, R28, R18, RZ ;  /* 0x000000121c227210 */ /* 0x000fc60007f3e0ff */
[----:B------:R-:W-:Y:S01]  /*19f0*/  @!P0 IMAD.IADD R32, R19, 0x1, R32 ;  /* 0x0000000113208824 */ /* 0x000fe200078e0220 */
[----:B------:R-:W-:Y:S01]  /*1a00*/  LOP3.LUT R19, R79, 0xc0, RZ, 0xc0, !PT ;  /* 0x000000c04f137812 */ /* 0x000fe200078ec0ff */
[----:B------:R-:W-:Y:S02]  /*1a10*/  @P0 IMAD.IADD R32, R21, 0x1, R11 ;  /* 0x0000000115200824 */ /* 0x000fe400078e020b */
[----:B------:R-:W-:Y:S01]  /*1a20*/  IMAD R11, R31, R8, RZ ;  /* 0x000000081f0b7224 */ /* 0x000fe200078e02ff */
[----:B------:R-:W-:Y:S01]  /*1a30*/  LOP3.LUT R20, R19, 0x18, R0, 0xf8, !PT ;  /* 0x0000001813147812 */ /* 0x000fe200078ef800 */
[----:B------:R-:W-:Y:S02]  /*1a40*/  IMAD.X R35, RZ, RZ, R32, P1 ;  /* 0x000000ffff237224 */ /* 0x000fe400008e0620 */
[----:B------:R-:W-:Y:S01]  /*1a50*/  IMAD R18, R6, R30, R11 ;  /* 0x0000001e06127224 */ /* 0x000fe200078e020b */
[----:B------:R-:W-:Y:S01]  /*1a60*/  LOP3.LUT R20, R20, 0x18, R79, 0x78, !PT ;  /* 0x0000001814147812 */ /* 0x000fe200078e784f */
[----:B------:R-:W-:-:S02]  /*1a70*/  IMAD R11, R27, R115, RZ ;  /* 0x000000731b0b7224 */ /* 0x000fc400078e02ff */
[----:B------:R-:W-:Y:S01]  /*1a80*/  IMAD.WIDE.U32 R34, R26, R115, R34 ;  /* 0x000000731a227225 */ /* 0x000fe200078e0022 */
[----:B------:R-:W-:Y:S02]  /*1a90*/  IADD3 R19, PT, PT, R25, R18, RZ ;  /* 0x0000001219137210 */ /* 0x000fe40007ffe0ff */
[----:B------:R-:W-:Y:S01]  /*1aa0*/  LOP3.LUT R79, R20, 0x1f20, R79, 0xf8, !PT ;  /* 0x00001f20144f7812 */ /* 0x000fe200078ef84f */
[----:B------:R-:W-:Y:S01]  /*1ab0*/  IMAD.IADD R25, R35, 0x1, R11 ;  /* 0x0000000123197824 */ /* 0x000fe200078e020b */
[----:B------:R-:W-:Y:S01]  /*1ac0*/  IADD3 R20, P0, PT, R28, R10, RZ ;  /* 0x0000000a1c147210 */ /* 0x000fe20007f1e0ff */
[----:B------:R-:W-:-:S04]  /*1ad0*/  IMAD.WIDE.U32 R10, R117, 0x40, R126 ;  /* 0x00000040750a7825 */ /* 0x000fc800078e007e */
[----:B------:R-:W-:Y:S01]  /*1ae0*/  IMAD.MOV.U32 R18, RZ, RZ, R24 ;  /* 0x000000ffff127224 */ /* 0x000fe200078e0018 */
[----:B------:R-:W-:Y:S01]  /*1af0*/  MOV R24, R34 ;  /* 0x0000002200187202 */ /* 0x000fe20000000f00 */
[----:B------:R-:W-:Y:S01]  /*1b00*/  IMAD R11, R11, R22, RZ ;  /* 0x000000160b0b7224 */ /* 0x000fe200078e02ff */
[C---:B------:R-:W-:Y:S01]  /*1b10*/  SHF.L.U64.HI R81, R22.reuse, 0x5, R23 ;  /* 0x0000000516517819 */ /* 0x040fe20000010217 */
[----:B------:R-:W-:Y:S01]  /*1b20*/  IMAD.X R21, RZ, RZ, R7, P0 ;  /* 0x000000ffff157224 */ /* 0x000fe200000e0607 */
[----:B------:R-:W-:Y:S01]  /*1b30*/  SHF.L.U32 R80, R22, 0x5, RZ ;  /* 0x0000000516507819 */ /* 0x000fe200000006ff */
[----:B------:R-:W-:Y:S02]  /*1b40*/  IMAD R11, R10, R23, R11 ;  /* 0x000000170a0b7224 */ /* 0x000fe400078e020b */
        /* <DEDUP_REMOVED lines=9> */
[----:B------:R-:W-:Y:S01]  /*1be0*/  ISETP.GE.AND P0, PT, R7, R88, PT ;  /* 0x000000580700720c */ /* 0x000fe20003f06270 */
[----:B------:R-:W-:Y:S01]  /*1bf0*/  IMAD.WIDE.U32 R20, R126, R4, R20 ;  /* 0x000000047e147225 */ /* 0x000fe200078e0014 */
[----:B------:R-:W-:Y:S02]  /*1c00*/  IADD3 R11, PT, PT, R23, R11, RZ ;  /* 0x0000000b170b7210 */ /* 0x000fe40007ffe0ff */
[----:B------:R-:W-:Y:S01]  /*1c10*/  LEA R128, P2, R22, R16, 0x1 ;  /* 0x0000001016807211 */ /* 0x000fe200078408ff */
[----:B------:R-:W-:Y:S01]  /*1c20*/  IMAD.IADD R111, R21, 0x1, R111 ;  /* 0x00000001156f7824 */ /* 0x000fe200078e026f */
[----:B------:R-:W-:Y:S02]  /*1c30*/  LEA R112, P1, R20, R14, 0x1 ;  /* 0x0000000e14707211 */ /* 0x000fe400078208ff */
[----:B------:R-:W-:Y:S02]  /*1c40*/  LEA R79, R79, UR6, 0x1 ;  /* 0x000000064f4f7c11 */ /* 0x000fe4000f8e08ff */
[----:B------:R-:W-:-:S02]  /*1c50*/  LEA.HI.X R129, R22, R17, R11, 0x1, P2 ;  /* 0x0000001116817211 */ /* 0x000fc400010f0c0b */
[----:B------:R-:W-:Y:S01]  /*1c60*/  LEA.HI.X R111, R20, R15, R111, 0x1, P1 ;  /* 0x0000000f146f7211 */ /* 0x000fe200008f0c6f */
[----:B------:R-:W-:Y:S06]  /*1c70*/  @P0 BRA `(.L_x_8928) ;  /* 0x0000004400840947 */ /* 0x000fec0003800000 */
[----:B------:R-:W2:Y:S04]  /*1c80*/  LD.E.64 R30, desc[UR4][R84.64+0x120] ;  /* 0x00012004541e7980 */ /* 0x000ea8000c101b00 */
[----:B------:R-:W3:Y:S04]  /*1c90*/  LD.E.64 R132, desc[UR4][R84.64+0x130] ;  /* 0x0001300454847980 */ /* 0x000ee8000c101b00 */
[----:B------:R-:W4:Y:S04]  /*1ca0*/  LD.E.64 R18, desc[UR4][R84.64+0x118] ;  /* 0x0001180454127980 */ /* 0x000f28000c101b00 */
[----:B------:R-:W4:Y:S04]  /*1cb0*/  LD.E.64 R24, desc[UR4][R84.64+0x140] ;  /* 0x0001400454187980 */ /* 0x000f28000c101b00 */
[----:B------:R-:W4:Y:S04]  /*1cc0*/  LD.E.64 R16, desc[UR4][R84.64+0x128] ;  /* 0x0001280454107980 */ /* 0x000f28000c101b00 */
[----:B------:R-:W4:Y:S04]  /*1cd0*/  LD.E.64 R22, desc[UR4][R84.64+0x138] ;  /* 0x0001380454167980 */ /* 0x000f28000c101b00 */
[----:B------:R-:W4:Y:S04]  /*1ce0*/  LD.E R12, desc[UR4][R84.64+0xd0] ;  /* 0x0000d004540c7980 */ /* 0x000f28000c101900 */
[----:B------:R-:W4:Y:S04]  /*1cf0*/  LD.E.64 R20, desc[UR4][R84.64+0x110] ;  /* 0x0001100454147980 */ /* 0x000f28000c101b00 */
[----:B------:R-:W4:Y:S04]  /*1d00*/  LD.E.64 R14, desc[UR4][R84.64+0x108] ;  /* 0x00010804540e7980 */ /* 0x000f28000c101b00 */
[----:B------:R-:W4:Y:S04]  /*1d10*/  LD.E.64 R10, desc[UR4][R84.64+0x150] ;  /* 0x00015004540a7980 */ /* 0x000f28000c101b00 */
[----:B------:R-:W4:Y:S01]  /*1d20*/  LD.E.64 R4, desc[UR4][R84.64+0x148] ;  /* 0x0001480454047980 */ /* 0x000f22000c101b00 */
[----:B------:R-:W-:Y:S01]  /*1d30*/  IMAD.MOV.U32 R29, RZ, RZ, RZ ;  /* 0x000000ffff1d7224 */ /* 0x000fe200078e00ff */
[----:B------:R-:W-:Y:S01]  /*1d40*/  LEA R100, R88, 0xffffffc0, 0x6 ;  /* 0xffffffc058647811 */ /* 0x000fe200078e30ff */
[----:B------:R-:W-:Y:S01]  /*1d50*/  VIADD R76, R126, 0x20 ;  /* 0x000000207e4c7836 */ /* 0x000fe20000000000 */
[--C-:B------:R-:W-:Y:S01]  /*1d60*/  SHF.R.S32.HI R13, RZ, 0x1f, R83.reuse ;  /* 0x0000001fff0d7819 */ /* 0x100fe20000011453 */
[C---:B------:R-:W-:Y:S01]  /*1d70*/  IMAD R107, R88.reuse, -0x40, R83 ;  /* 0xffffffc0586b7824 */ /* 0x040fe200078e0253 */
[----:B------:R-:W-:Y:S01]  /*1d80*/  IADD3 R3, P0, PT, -R83, R126, RZ ;  /* 0x0000007e53037210 */ /* 0x000fe20007f1e1ff */
[----:B------:R-:W-:Y:S01]  /*1d90*/  IMAD R105, R88, -0x40, R77 ;  /* 0xffffffc058697824 */ /* 0x000fe200078e024d */
[----:B------:R-:W-:Y:S01]  /*1da0*/  LOP3.LUT R0, R0, 0x3, RZ, 0xc0, !PT ;  /* 0x0000000300007812 */ /* 0x000fe200078ec0ff */
[----:B------:R-:W-:Y:S01]  /*1db0*/  IMAD.MOV.U32 R103, RZ, RZ, R88 ;  /* 0x000000ffff677224 */ /* 0x000fe200078e0058 */
[----:B------:R-:W-:Y:S01]  /*1dc0*/  VIMNMX R78, PT, PT, RZ, R7, !PT ;  /* 0x00000007ff4e7248 */ /* 0x000fe20007fe0100 */
[----:B------:R-:W-:Y:S01]  /*1dd0*/  IMAD.X R13, RZ, RZ, ~R13, P0 ;  /* 0x000000ffff0d7224 */ /* 0x000fe200000e0e0d */
[----:B------:R-:W-:Y:S01]  /*1de0*/  MOV R96, R122 ;  /* 0x0000007a00607202 */ /* 0x000fe20000000f00 */
[----:B------:R-:W-:Y:S01]  /*1df0*/  IMAD.MOV.U32 R97, RZ, RZ, R123 ;  /* 0x000000ffff617224 */ /* 0x000fe200078e007b */
[----:B------:R-:W-:Y:S01]  /*1e00*/  MOV R130, R112 ;  /* 0x0000007000827202 */ /* 0x000fe20000000f00 */
[----:B------:R-:W-:-:S02]  /*1e10*/  IMAD.MOV.U32 R131, RZ, RZ, R111 ;  /* 0x000000ffff837224 */ /* 0x000fc400078e006f */
[----:B--2---:R-:W-:Y:S02]  /*1e20*/  IMAD R2, R31, R116, RZ ;  /* 0x000000741f027224 */ /* 0x004fe400078e02ff */
[----:B------:R-:W-:-:S05]  /*1e30*/  IMAD.WIDE.U32 R30, R116, R30, R28 ;  /* 0x0000001e741e7225 */ /* 0x000fca00078e001c */
[----:B------:R-:W-:Y:S01]  /*1e40*/  IADD3 R31, PT, PT, R31, R2, RZ ;  /* 0x000000021f1f7210 */ /* 0x000fe20007ffe0ff */
[----:B---3--:R-:W-:Y:S02]  /*1e50*/  IMAD R2, R133, R100, RZ ;  /* 0x0000006485027224 */ /* 0x008fe400078e02ff */
[----:B----4-:R-:W-:-:S04]  /*1e60*/  IMAD.WIDE.U32 R26, R116, R18, R28 ;  /* 0x00000012741a7225 */ /* 0x010fc800078e001c */
[----:B------:R-:W-:Y:S01]  /*1e70*/  IMAD.WIDE.U32 R30, R100, R132, R30 ;  /* 0x00000084641e7225 */ /* 0x000fe200078e001e */
[----:B------:R-:W-:-:S03]  /*1e80*/  SHF.L.U64.HI R99, R16, 0x5, R17 ;  /* 0x0000000510637819 */ /* 0x000fc60000010211 */
[----:B------:R-:W-:Y:S01]  /*1e90*/  IMAD.IADD R31, R31, 0x1, R2 ;  /* 0x000000011f1f7824 */ /* 0x000fe200078e0202 */
[----:B------:R-:W-:Y:S01]  /*1ea0*/  SHF.L.U32 R101, R16, 0x5, RZ ;  /* 0x0000000510657819 */ /* 0x000fe200000006ff */
[----:B------:R-:W-:Y:S02]  /*1eb0*/  IMAD R2, R19, R116, RZ ;  /* 0x0000007413027224 */ /* 0x000fe400078e02ff */
[----:B------:R-:W-:Y:S02]  /*1ec0*/  IMAD R19, R25, R8, RZ ;  /* 0x0000000819137224 */ /* 0x000fe400078e02ff */
[----:B------:R-:W-:Y:S01]  /*1ed0*/  IMAD R18, R17, R100, RZ ;  /* 0x0000006411127224 */ /* 0x000fe200078e02ff */
[----:B------:R-:W-:Y:S01]  /*1ee0*/  IADD3 R27, PT, PT, R27, R2, RZ ;  /* 0x000000021b1b7210 */ /* 0x000fe20007ffe0ff */
[----:B------:R-:W-:Y:S01]  /*1ef0*/  IMAD R2, R24, R6, R19 ;  /* 0x0000000618027224 */ /* 0x000fe200078e0213 */
[----:B------:R-:W-:Y:S01]  /*1f00*/  LEA.HI R113, R12, R12, RZ, 0x1 ;  /* 0x0000000c0c717211 */ /* 0x000fe200078f08ff */
[----:B------:R-:W-:-:S03]  /*1f10*/  IMAD.WIDE.U32 R24, R8, R24, R30 ;  /* 0x0000001808187225 */ /* 0x000fc600078e001e */
[----:B------:R-:W-:Y:S01]  /*1f20*/  SHF.R.S32.HI R113, RZ, 0x1, R113 ;  /* 0x00000001ff717819 */ /* 0x000fe20000011471 */
[----:B------:R-:W-:Y:S01]  /*1f30*/  IMAD.WIDE.U32 R26, R100, R16, R26 ;  /* 0x00000010641a7225 */ /* 0x000fe200078e001a */
[----:B------:R-:W-:-:S03]  /*1f40*/  IADD3 R25, PT, PT, R25, R2, RZ ;  /* 0x0000000219197210 */ /* 0x000fc60007ffe0ff */
[----:B------:R-:W-:Y:S02]  /*1f50*/  IMAD R19, R23, R8, RZ ;  /* 0x0000000817137224 */ /* 0x000fe400078e02ff */
[----:B------:R-:W-:Y:S02]  /*1f60*/  IMAD.IADD R27, R27, 0x1, R18 ;  /* 0x000000011b1b7824 */ /* 0x000fe400078e0212 */
[----:B------:R-:W-:Y:S02]  /*1f70*/  IMAD R6, R22, R6, R19 ;  /* 0x0000000616067224 */ /* 0x000fe400078e0213 */
[----:B------:R-:W-:Y:S01]  /*1f80*/  IMAD.WIDE.U32 R18, R8, R22, R26 ;  /* 0x0000001608127225 */ /* 0x000fe200078e001a */
[----:B------:R-:W-:-:S03]  /*1f90*/  LOP3.LUT R26, R28, 0x20, RZ, 0xfc, !PT ;  /* 0x000000201c1a7812 */ /* 0x000fc600078efcff */
[----:B------:R-:W-:Y:S02]  /*1fa0*/  IMAD R2, R13, R132, RZ ;  /* 0x000000840d027224 */ /* 0x000fe400078e02ff */
[----:B------:R-:W-:Y:S01]  /*1fb0*/  IMAD.IADD R19, R19, 0x1, R6 ;  /* 0x0000000113137824 */ /* 0x000fe200078e0206 */
[----:B-----5:R-:W-:Y:S01]  /*1fc0*/  IADD3 R6, PT, PT, R100, R9, RZ ;  /* 0x0000000964067210 */ /* 0x020fe20007ffe0ff */
[-C--:B------:R-:W-:Y:S02]  /*1fd0*/  IMAD R2, R133, R3.reuse, R2 ;  /* 0x0000000385027224 */ /* 0x080fe400078e0202 */
[----:B------:R-:W-:-:S04]  /*1fe0*/  IMAD.WIDE.U32 R24, R132, R3, R24 ;  /* 0x0000000384187225 */ /* 0x000fc800078e0018 */
[----:B------:R-:W-:Y:S01]  /*1ff0*/  IMAD R95, R126, R113, RZ ;  /* 0x000000717e5f7224 */ /* 0x000fe200078e02ff */
[----:B------:R-:W-:Y:S01]  /*2000*/  IADD3 R2, PT, PT, R25, R2, RZ ;  /* 0x0000000219027210 */ /* 0x000fe20007ffe0ff */
[----:B------:R-:W-:Y:S01]  /*2010*/  IMAD R6, R113, R6, RZ ;  /* 0x0000000671067224 */ /* 0x000fe200078e02ff */
[----:B------:R-:W-:Y:S01]  /*2020*/  LEA R82, P0, R24, R20, 0x1 ;  /* 0x0000001418527211 */ /* 0x000fe200078008ff */
[C---:B------:R-:W-:Y:S01]  /*2030*/  IMAD R9, R0.reuse, 0x4, R95 ;  /* 0x0000000400097824 */ /* 0x040fe200078e025f */
[----:B------:R-:W-:Y:S01]  /*2040*/  LEA R95, R0, R95, 0x3 ;  /* 0x0000005f005f7211 */ /* 0x000fe200078e18ff */
[----:B------:R-:W-:Y:S01]  /*2050*/  IMAD R31, R13, R16, RZ ;  /* 0x000000100d1f7224 */ /* 0x000fe200078e02ff */
[----:B------:R-:W-:Y:S01]  /*2060*/  LEA.HI.X R89, R24, R21, R2, 0x1, P0 ;  /* 0x0000001518597211 */ /* 0x000fe200000f0c02 */
[----:B------:R-:W-:Y:S01]  /*2070*/  IMAD.WIDE.U32 R18, R16, R3, R18 ;  /* 0x0000000310127225 */ /* 0x000fe200078e0012 */
[C---:B------:R-:W-:Y:S02]  /*2080*/  IADD3 R2, P1, PT, R6.reuse, R95, RZ ;  /* 0x0000005f06027210 */ /* 0x040fe40007f3e0ff */
[----:B------:R-:W-:Y:S01]  /*2090*/  SHF.R.S32.HI R0, RZ, 0x1f, R6 ;  /* 0x0000001fff007819 */ /* 0x000fe20000011406 */
[----:B------:R-:W-:Y:S01]  /*20a0*/  IMAD R31, R17, R3, R31 ;  /* 0x00000003111f7224 */ /* 0x000fe200078e021f */
[----:B------:R-:W-:Y:S01]  /*20b0*/  IADD3 R3, P2, PT, R6, R9, RZ ;  /* 0x0000000906037210 */ /* 0x000fe20007f5e0ff */
[----:B------:R-:W-:Y:S01]  /*20c0*/  IMAD.SHL.U32 R94, R2, 0x2, RZ ;  /* 0x00000002025e7824 */ /* 0x000fe200078e00ff */
[----:B------:R-:W-:Y:S01]  /*20d0*/  LEA.HI.X.SX32 R95, R95, R0, 0x1, P1 ;  /* 0x000000005f5f7211 */ /* 0x000fe200008f0eff */
[----:B------:R-:W-:Y:S01]  /*20e0*/  IMAD.IADD R31, R19, 0x1, R31 ;  /* 0x00000001131f7824 */ /* 0x000fe200078e021f */
[----:B------:R-:W-:-:S02]  /*20f0*/  LEA R30, P0, R18, R14, 0x1 ;  /* 0x0000000e121e7211 */ /* 0x000fc400078008ff */
[----:B------:R-:W-:Y:S02]  /*2100*/  SHF.L.U32 R32, R3, 0x1, RZ ;  /* 0x0000000103207819 */ /* 0x000fe400000006ff */
[----:B------:R-:W-:Y:S02]  /*2110*/  LEA.HI.X.SX32 R0, R9, R0, 0x1, P2 ;  /* 0x0000000009007211 */ /* 0x000fe400010f0eff */
        /* <DEDUP_REMOVED lines=9> */
[----:B------:R-:W-:Y:S02]  /*21b0*/  SHF.L.U32 R113, R113, 0x5, RZ ;  /* 0x0000000571717819 */ /* 0x000fe400000006ff */
[-C--:B------:R-:W-:Y:S02]  /*21c0*/  IADD3.X R67, PT, PT, R11, R0.reuse, RZ, P1, !PT ;  /* 0x000000000b437210 */ /* 0x080fe40000ffe4ff */
[----:B------:R-:W-:Y:S02]  /*21d0*/  IADD3.X R33, PT, PT, R5, R0, RZ, P0, !PT ;  /* 0x0000000005217210 */ /* 0x000fe400007fe4ff */
[----:B------:R-:W-:-:S02]  /*21e0*/  LOP3.LUT R25, R28, 0x40, RZ, 0xfc, !PT ;  /* 0x000000401c197812 */ /* 0x000fc400078efcff */
[----:B------:R-:W-:-:S07]  /*21f0*/  SHF.R.S32.HI R98, RZ, 0x1f, R113 ;  /* 0x0000001fff627819 */ /* 0x000fce0000011471 */
.L_x_8943:
[----:B------:R-:W-:Y:S01]  /*2200*/  VIADD R105, R105, 0x40 ;  /* 0x0000004069697836 */ /* 0x000fe20000000000 */
[----:B------:R-:W-:Y:S01]  /*2210*/  UMOV UR6, URZ ;  /* 0x000000ff00067c82 */ /* 0x000fe20008000000 */
[----:B------:R-:W-:Y:S01]  /*2220*/  VIADD R107, R107, 0x40 ;  /* 0x000000406b6b7836 */ /* 0x000fe20000000000 */
[----:B------:R-:W-:Y:S01]  /*2230*/  BSSY.RECONVERGENT B1, `(.L_x_8929) ;  /* 0x000039c000017945 */ /* 0x000fe20003800200 */
[----:B------:R-:W-:Y:S01]  /*2240*/  IMAD.MOV.U32 R2, RZ, RZ, R82 ;  /* 0x000000ffff027224 */ /* 0x000fe200078e0052 */
[-C--:B------:R-:W-:Y:S01]  /*2250*/  ISETP.GE.AND P0, PT, R126, R105.reuse, PT ;  /* 0x000000697e00720c */ /* 0x080fe20003f06270 */
[----:B------:R-:W-:Y:S01]  /*2260*/  IMAD.MOV.U32 R3, RZ, RZ, R89 ;  /* 0x000000ffff037224 */ /* 0x000fe200078e0059 */
[----:B------:R-:W-:Y:S01]  /*2270*/  ISETP.GE.AND P4, PT, R76, R105, PT ;  /* 0x000000694c00720c */ /* 0x000fe20003f86270 */
[----:B------:R-:W-:Y:S01]  /*2280*/  VIADD R103, R103, 0xffffffff ;  /* 0xffffffff67677836 */ /* 0x000fe20000000000 */
[-C--:B------:R-:W-:Y:S01]  /*2290*/  ISETP.GE.AND P0, PT, R126, R107.reuse, !P0 ;  /* 0x0000006b7e00720c */ /* 0x080fe20004706270 */
[----:B------:R-:W-:Y:S01]  /*22a0*/  IMAD.MOV.U32 R104, RZ, RZ, R100 ;  /* 0x000000ffff687224 */ /* 0x000fe200078e0064 */
[----:B------:R-:W-:Y:S01]  /*22b0*/  ISETP.GE.AND P4, PT, R76, R107, !P4 ;  /* 0x0000006b4c00720c */ /* 0x000fe20006786270 */
[----:B------:R-:W-:Y:S01]  /*22c0*/  VIADD R100, R100, 0xffffffc0 ;  /* 0xffffffc064647836 */ /* 0x000fe20000000000 */
[----:B------:R-:W-:Y:S09]  /*22d0*/  ISETP.GT.AND P3, PT, R103, R78, PT ;  /* 0x0000004e6700720c */ /* 0x000ff20003f64270 */
[----:B------:R-:W2:Y:S02]  /*22e0*/  @P0 LD.E.128 R8, desc[UR4][R2.64] ;  /* 0x0000000402080980 */ /* 0x000ea4000c101d00 */
[C---:B------:R-:W-:Y:S04]  /*22f0*/  @P4 LEA R20, P1, R132.reuse, R2, 0x6 ;  /* 0x0000000284144211 */ /* 0x040fe800078230ff */
[----:B------:R-:W-:Y:S02]  /*2300*/  @P4 LEA.HI.X R21, R132, R3, R133, 0x6, P1 ;  /* 0x0000000384154211 */ /* 0x000fe400008f3485 */
[C---:B------:R-:W-:Y:S04]  /*2310*/  @P4 LEA R22, P1, R87.reuse, R96, 0x1 ;  /* 0x0000006057164211 */ /* 0x040fe800078208ff */
[----:B------:R-:W-:Y:S02]  /*2320*/  @P4 LEA.HI.X R23, R87, R97, R86, 0x1, P1 ;  /* 0x0000006157174211 */ /* 0x000fe400008f0c56 */
[----:B------:R-:W-:Y:S01]  /*2330*/  IADD3 R0, P1, PT, RZ, -UR6, RZ ;  /* 0x80000006ff007c10 */ /* 0x000fe2000ff3e0ff */
[----:B--2---:R1:W-:Y:S04]  /*2340*/  @P0 ST.E.128 desc[UR4][R96.64], R8 ;  /* 0x0000000860000985 */ /* 0x0043e8000c101d04 */
[----:B------:R-:W2:Y:S04]  /*2350*/  @P0 LD.E.128 R4, desc[UR4][R2.64+0x40] ;  /* 0x0000400402040980 */ /* 0x000ea8000c101d00 */
[----:B--2---:R2:W-:Y:S04]  /*2360*/  @P0 ST.E.128 desc[UR4][R96.64+0x40], R4 ;  /* 0x0000400460000985 */ /* 0x0045e8000c101d04 */
[----:B------:R-:W3:Y:S04]  /*2370*/  @P0 LD.E.128 R16, desc[UR4][R2.64+0x80] ;  /* 0x0000800402100980 */ /* 0x000ee8000c101d00 */
[----:B---3--:R-:W-:Y:S04]  /*2380*/  @P0 ST.E.128 desc[UR4][R96.64+0x80], R16 ;  /* 0x0000801060000985 */ /* 0x008fe8000c101d04 */
[----:B------:R-:W3:Y:S04]  /*2390*/  @P4 LD.E.128 R12, desc[UR4][R20.64] ;  /* 0x00000004140c4980 */ /* 0x000ee8000c101d00 */
[----:B---3--:R3:W-:Y:S04]  /*23a0*/  @P4 ST.E.128 desc[UR4][R22.64], R12 ;  /* 0x0000000c16004985 */ /* 0x0087e8000c101d04 */
[----:B-1----:R-:W4:Y:S04]  /*23b0*/  @P4 LD.E.128 R8, desc[UR4][R20.64+0x40] ;  /* 0x0000400414084980 */ /* 0x002f28000c101d00 */
[----:B----4-:R1:W-:Y:S04]  /*23c0*/  @P4 ST.E.128 desc[UR4][R22.64+0x40], R8 ;  /* 0x0000400816004985 */ /* 0x0103e8000c101d04 */
[----:B--2---:R-:W2:Y:S04]  /*23d0*/  @P4 LD.E.128 R4, desc[UR4][R20.64+0x80] ;  /* 0x0000800414044980 */ /* 0x004ea8000c101d00 */
[----:B--2---:R1:W-:Y:S04]  /*23e0*/  @P4 ST.E.128 desc[UR4][R22.64+0x80], R4 ;  /* 0x0000800416004985 */ /* 0x0043e8000c101d04 */
[----:B------:R-:W2:Y:S04]  /*23f0*/  LD.E R89, desc[UR4][R84.64+0x130] ;  /* 0x0001300454597980 */ /* 0x000ea8000c101900 */
[----:B------:R-:W4:Y:S01]  /*2400*/  LD.E R27, desc[UR4][R84.64+0xd0] ;  /* 0x0000d004541b7980 */ /* 0x000f22000c101900 */
[----:B--2---:R-:W-:Y:S01]  /*2410*/  IMAD.SHL.U32 R89, R89, 0x40, RZ ;  /* 0x0000004059597824 */ /* 0x004fe200078e00ff */
[----:B----4-:R-:W-:Y:S03]  /*2420*/  ISETP.NE.AND P2, PT, R27, RZ, PT ;  /* 0x000000ff1b00720c */ /* 0x010fe60003f45270 */
[----:B------:R-:W-:Y:S05]  /*2430*/  IMAD.X R89, RZ, RZ, ~R89, P1 ;  /* 0x000000ffff597224 */ /* 0x000fea00008e0e59 */
[----:B---3--:R-:W-:Y:S04]  /*2440*/  SHF.R.S64 R13, R0, 0x1f, R89 ;  /* 0x0000001f000d7819 */ /* 0x008fe80000001059 */
[----:B------:R-:W-:Y:S04]  /*2450*/  IADD3 R82, P1, PT, R2, R13, RZ ;  /* 0x0000000d02527210 */ /* 0x000fe80007f3e0ff */
[----:B------:R-:W-:Y:S01]  /*2460*/  LEA.HI.X.SX32 R89, R89, R3, 0x1, P1 ;  /* 0x0000000359597211 */ /* 0x000fe200008f0eff */
[----:B-1----:R-:W-:Y:S08]  /*2470*/  @P2 BRA `(.L_x_8930) ;  /* 0x0000000000482947 */ /* 0x002ff00003800000 */
[----:B------:R-:W2:Y:S04]  /*2480*/  @P0 LD.E.128 R12, desc[UR4][R30.64] ;  /* 0x000000041e0c0980 */ /* 0x000ea8000c101d00 */
[----:B--2---:R1:W-:Y:S04]  /*2490*/  @P0 ST.E.128 desc[UR4][R130.64], R12 ;  /* 0x0000000c82000985 */ /* 0x0043e8000c101d04 */
[----:B------:R-:W2:Y:S04]  /*24a0*/  @P0 LD.E.128 R8, desc[UR4][R30.64+0x40] ;  /* 0x000040041e080980 */ /* 0x000ea8000c101d00 */
[----:B--2---:R1:W-:Y:S04]  /*24b0*/  @P0 ST.E.128 desc[UR4][R130.64+0x40], R8 ;  /* 0x0000400882000985 */ /* 0x0043e8000c101d04 */
[----:B------:R-:W2:Y:S04]  /*24c0*/  @P0 LD.E.128 R4, desc[UR4][R30.64+0x80] ;  /* 0x000080041e040980 */ /* 0x000ea8000c101d00 */
[----:B--2---:R1:W-:Y:S01]  /*24d0*/  @P0 ST.E.128 desc[UR4][R130.64+0x80], R4 ;  /* 0x0000800482000985 */ /* 0x0043e2000c101d04 */
[----:B------:R-:W-:Y:S05]  /*24e0*/  @!P4 BRA `(.L_x_8931) ;  /* 0x0000003400c0c947 */ /* 0x000fea0003800000 */
[C---:B------:R-:W-:Y:S04]  /*24f0*/  LEA R16, P0, R101.reuse, R30, 0x1 ;  /* 0x0000001e65107211 */ /* 0x040fe800078008ff */
[----:B------:R-:W-:Y:S02]  /*2500*/  LEA.HI.X R17, R101, R31, R99, 0x1, P0 ;  /* 0x0000001f65117211 */ /* 0x000fe400000f0c63 */
[C---:B------:R-:W-:Y:S03]  /*2510*/  LEA R2, P0, R109.reuse, R130, 0x1 ;  /* 0x000000826d027211 */ /* 0x040fe600078008ff */
[----:B-1----:R-:W2:Y:S01]  /*2520*/  LD.E.128 R12, desc[UR4][R16.64] ;  /* 0x00000004100c7980 */ /* 0x002ea2000c101d00 */
[----:B------:R-:W-:Y:S05]  /*2530*/  LEA.HI.X R3, R109, R131, R110, 0x1, P0 ;  /* 0x000000836d037211 */ /* 0x000fea00000f0c6e */
[----:B--2---:R2:W-:Y:S04]  /*2540*/  ST.E.128 desc[UR4][R2.64], R12 ;  /* 0x0000000c02007985 */ /* 0x0045e8000c101d04 */
[----:B------:R-:W3:Y:S04]  /*2550*/  LD.E.128 R8, desc[UR4][R16.64+0x40] ;  /* 0x0000400410087980 */ /* 0x000ee8000c101d00 */
[----:B---3--:R2:W-:Y:S04]  /*2560*/  ST.E.128 desc[UR4][R2.64+0x40], R8 ;  /* 0x0000400802007985 */ /* 0x0085e8000c101d04 */
[----:B------:R-:W3:Y:S04]  /*2570*/  LD.E.128 R4, desc[UR4][R16.64+0x80] ;  /* 0x0000800410047980 */ /* 0x000ee8000c101d00 */
[----:B---3--:R2:W-:Y:S01]  /*2580*/  ST.E.128 desc[UR4][R2.64+0x80], R4 ;  /* 0x0000800402007985 */ /* 0x0085e2000c101d04 */
[----:B------:R-:W-:Y:S05]  /*2590*/  BRA `(.L_x_8931) ;  /* 0x0000003400947947 */ /* 0x000fea0003800000 */
.L_x_8930:
[----:B------:R-:W2:Y:S02]  /*25a0*/  LD.E.U8 R0, desc[UR4][R84.64+0x1b3] ;  /* 0x0001b30454007980 */ /* 0x000ea4000c101100 */
[----:B--2---:R-:W-:Y:S11]  /*25b0*/  ISETP.NE.AND P1, PT, R0, RZ, PT ;  /* 0x000000ff0000720c */ /* 0x004ff60003f25270 */
[----:B------:R-:W-:Y:S02]  /*25c0*/  @!UPT UIADD3 URZ, UPT, UPT, URZ, URZ, URZ ;  /* 0x000000fffffff290 */ /* 0x000fe4000fffe0ff */
[----:B------:R-:W-:Y:S05]  /*25d0*/  @!P1 BRA `(.L_x_8932) ;  /* 0x0000001000f49947 */ /* 0x000fea0003800000 */
[----:B------:R-:W-:Y:S04]  /*25e0*/  BSSY.RECONVERGENT B0, `(.L_x_8933) ;  /* 0x0000095000007945 */ /* 0x000fe80003800200 */
[----:B------:R-:W-:Y:S05]  /*25f0*/  @!P0 BRA `(.L_x_8934) ;  /* 0x00000008004c8947 */ /* 0x000fea0003800000 */
        /* <DEDUP_REMOVED lines=16> */
[----:B------:R-:W-:Y:S01]  /*2700*/  @!P0 HADD2.F32 R23, -RZ, R20.H1_H1 ;  /* 0x30000014ff178230 */ /* 0x000fe20000004100 */
[----:B------:R-:W-:Y:S01]  /*2710*/  @!P0 MOV R22, R18 ;  /* 0x0000001200168202 */ /* 0x000fe20000000f00 */
        /* <DEDUP_REMOVED lines=46> */
[--C-:B----4-:R-:W-:Y:S02]  /*2a00*/  @!P1 HADD2.F32 R36, -RZ, R40.reuse.H0_H0 ;  /* 0x20000028ff249230 */ /* 0x110fe40000004100 */
[----:B------:R-:W-:Y:S02]  /*2a10*/  @!P1 HADD2.F32 R13, -RZ, R15.H0_H0 ;  /* 0x2000000fff0d9230 */ /* 0x000fe40000004100 */
[----:B------:R-:W-:Y:S01]  /*2a20*/  @!P1 FMUL.FTZ R6, R19, R14 ;  /* 0x0000000e13069220 */ /* 0x000fe20000410000 */
[----:B------:R-:W-:Y:S02]  /*2a30*/  @!P1 HADD2.F32 R38, -RZ, R41.H0_H0 ;  /* 0x20000029ff269230 */ /* 0x000fe40000004100 */
[----:B------:R-:W-:Y:S01]  /*2a40*/  @!P1 FMUL.FTZ R42, R35, R36 ;  /* 0x00000024232a9220 */ /* 0x000fe20000410000 */
[----:B------:R-:W-:Y:S02]  /*2a50*/  @!P1 HADD2.F32 R15, -RZ, R15.H1_H1 ;  /* 0x3000000fff0f9230 */ /* 0x000fe40000004100 */
[----:B------:R-:W-:Y:S01]  /*2a60*/  @!P1 FFMA.FTZ R5, R36, R37, R5 ;  /* 0x0000002524059223 */ /* 0x000fe20000010005 */
[----:B------:R-:W-:Y:S02]  /*2a70*/  @!P1 HADD2.F32 R39, -RZ, R40.H1_H1 ;  /* 0x30000028ff279230 */ /* 0x000fe40000004100 */
[----:B------:R-:W-:Y:S01]  /*2a80*/  @!P1 FFMA.FTZ R42, R37, R24, -R42 ;  /* 0x00000018252a9223 */ /* 0x000fe2000001082a */
[----:B------:R-:W-:Y:S02]  /*2a90*/  @!P1 HADD2.F32 R37, -RZ, R16.H0_H0 ;  /* 0x20000010ff259230 */ /* 0x000fe40000004100 */
[--C-:B------:R-:W-:Y:S02]  /*2aa0*/  @!P1 HADD2.F32 R24, -RZ, R18.reuse.H1_H1 ;  /* 0x30000012ff189230 */ /* 0x100fe40000004100 */
[----:B------:R-:W-:Y:S01]  /*2ab0*/  @!P1 FMUL.FTZ R43, R19, R39 ;  /* 0x00000027132b9220 */ /* 0x000fe20000410000 */
[----:B------:R-:W-:Y:S01]  /*2ac0*/  @!P1 F2FP.F16.F32.PACK_AB R42, R5, R42 ;  /* 0x0000002a052a923e */ /* 0x000fe200000000ff */
[----:B------:R-:W-:Y:S02]  /*2ad0*/  @!P1 HADD2.F32 R41, -RZ, R41.H1_H1 ;  /* 0x30000029ff299230 */ /* 0x000fe40000004100 */
[----:B------:R-:W-:Y:S01]  /*2ae0*/  @!P1 FFMA.FTZ R6, R39, R37, R6 ;  /* 0x0000002527069223 */ /* 0x000fe20000010006 */
[--C-:B------:R-:W-:Y:S01]  /*2af0*/  @!P1 HADD2.F32 R16, -RZ, R17.reuse.H1_H1 ;  /* 0x30000011ff109230 */ /* 0x100fe20000004100 */
[----:B------:R-:W-:Y:S01]  /*2b00*/  @!P1 MOV R20, R42 ;  /* 0x0000002a00149202 */ /* 0x000fe20000000f00 */
[----:B------:R-:W-:Y:S02]  /*2b10*/  @!P1 HADD2.F32 R36, -RZ, R18.H0_H0 ;  /* 0x20000012ff249230 */ /* 0x000fe40000004100 */
[----:B------:R-:W-:Y:S01]  /*2b20*/  @!P1 FMUL.FTZ R7, R24, R13 ;  /* 0x0000000d18079220 */ /* 0x000fe20000410000 */
[----:B------:R-:W-:Y:S02]  /*2b30*/  @!P1 HADD2.F32 R40, -RZ, R17.H0_H0 ;  /* 0x20000011ff289230 */ /* 0x000fe40000004100 */
[C---:B------:R-:W-:Y:S01]  /*2b40*/  @!P1 FMUL.FTZ R45, R16.reuse, R41 ;  /* 0x00000029102d9220 */ /* 0x040fe20000410000 */
[-C--:B------:R-:W-:Y:S01]  /*2b50*/  @!P1 FMUL.FTZ R8, R16, R15.reuse ;  /* 0x0000000f10089220 */ /* 0x080fe20000410000 */
[----:B------:R-:W-:Y:S01]  /*2b60*/  @!P1 FMUL.FTZ R44, R24, R38 ;  /* 0x00000026182c9220 */ /* 0x000fe20000410000 */
        /* <DEDUP_REMOVED lines=26> */
[----:B------:R-:W-:Y:S02]  /*2d10*/  @!P0 HADD2.F32 R13, -RZ, R15.H0_H0 ;  /* 0x2000000fff0d8230 */ /* 0x000fe40000004100 */
[----:B------:R-:W-:Y:S01]  /*2d20*/  @!P0 FMUL.FTZ R10, R23, R14 ;  /* 0x0000000e170a8220 */ /* 0x000fe20000410000 */
[----:B------:R-:W-:Y:S02]  /*2d30*/  @!P0 HADD2.F32 R38, -RZ, R41.H0_H0 ;  /* 0x20000029ff268230 */ /* 0x000fe40000004100 */
[----:B------:R-:W-:Y:S01]  /*2d40*/  @!P0 FMUL.FTZ R42, R35, R36 ;  /* 0x00000024232a8220 */ /* 0x000fe20000410000 */
[----:B------:R-:W-:Y:S01]  /*2d50*/  @!P0 FFMA.FTZ R9, R36, R37, R9 ;  /* 0x0000002524098223 */ /* 0x000fe20000010009 */
[----:B------:R-:W-:Y:S02]  /*2d60*/  @!P0 HADD2.F32 R15, -RZ, R15.H1_H1 ;  /* 0x3000000fff0f8230 */ /* 0x000fe40000004100 */
[----:B------:R-:W-:Y:S01]  /*2d70*/  @!P0 FFMA.FTZ R42, R37, R24, -R42 ;  /* 0x00000018252a8223 */ /* 0x000fe2000001082a */
[----:B------:R-:W-:Y:S02]  /*2d80*/  @!P0 HADD2.F32 R37, -RZ, R20.H0_H0 ;  /* 0x20000014ff258230 */ /* 0x000fe40000004100 */
[----:B------:R-:W-:Y:S02]  /*2d90*/  @!P0 HADD2.F32 R24, -RZ, R22.H1_H1 ;  /* 0x30000016ff188230 */ /* 0x000fe40000004100 */
[----:B------:R-:W-:Y:S01]  /*2da0*/  @!P0 F2FP.F16.F32.PACK_AB R42, R9, R42 ;  /* 0x0000002a092a823e */ /* 0x000fe200000000ff */
[----:B------:R-:W-:Y:S02]  /*2db0*/  @!P0 HADD2.F32 R39, -RZ, R40.H1_H1 ;  /* 0x30000028ff278230 */ /* 0x000fe40000004100 */
[----:B------:R-:W-:Y:S01]  /*2dc0*/  @!P0 HADD2.F32 R41, -RZ, R41.H1_H1 ;  /* 0x30000029ff298230 */ /* 0x000fe20000004100 */
[----:B------:R-:W-:Y:S01]  /*2dd0*/  @!P0 MOV R16, R42 ;  /* 0x0000002a00108202 */ /* 0x000fe20000000f00 */
[--C-:B------:R-:W-:Y:S02]  /*2de0*/  @!P0 HADD2.F32 R20, -RZ, R21.reuse.H1_H1 ;  /* 0x30000015ff148230 */ /* 0x100fe40000004100 */
[C---:B------:R-:W-:Y:S01]  /*2df0*/  @!P0 FMUL.FTZ R11, R24.reuse, R13 ;  /* 0x0000000d180b8220 */ /* 0x040fe20000410000 */
[----:B------:R-:W-:Y:S02]  /*2e00*/  @!P0 HADD2.F32 R36, -RZ, R22.H0_H0 ;  /* 0x20000016ff248230 */ /* 0x000fe40000004100 */
[----:B------:R-:W-:Y:S01]  /*2e10*/  @!P0 FMUL.FTZ R43, R23, R39 ;  /* 0x00000027172b8220 */ /* 0x000fe20000410000 */
        /* <DEDUP_REMOVED lines=17> */
.L_x_8934:
[----:B------:R-:W-:Y:S05]  /*2f30*/  BSYNC.RECONVERGENT B0 ;  /* 0x0000000000007941 */ /* 0x000fea0003800200 */
.L_x_8933:
[----:B------:R-:W-:Y:S04]  /*2f40*/  BSSY.RECONVERGENT B0, `(.L_x_8935) ;  /* 0x000009f000007945 */ /* 0x000fe80003800200 */
[----:B------:R-:W-:Y:S05]  /*2f50*/  @!P4 BRA `(.L_x_8936) ;  /* 0x000000080074c947 */ /* 0x000fea0003800000 */
[----:B------:R-:W-:Y:S02]  /*2f60*/  LEA R48, P1, R101, R30, 0x1 ;  /* 0x0000001e65307211 */ /* 0x000fe400078208ff */
[----:B------:R-:W-:Y:S02]  /*2f70*/  SHF.L.U32 R51, R113, 0x1, RZ ;  /* 0x0000000171337819 */ /* 0x000fe400000006ff */
[----:B------:R-:W-:Y:S02]  /*2f80*/  ISETP.GE.AND P0, PT, R28, R27, PT ;  /* 0x0000001b1c00720c */ /* 0x000fe40003f06270 */
[----:B------:R-:W-:Y:S02]  /*2f90*/  LEA.HI.X R49, R101, R31, R99, 0x1, P1 ;  /* 0x0000001f65317211 */ /* 0x000fe400008f0c63 */
[-C--:B------:R-:W-:Y:S02]  /*2fa0*/  IADD3 R44, P1, PT, R66, R51.reuse, RZ ;  /* 0x00000033422c7210 */ /* 0x080fe40007f3e0ff */
[----:B------:R-:W-:Y:S01]  /*2fb0*/  SHF.L.U64.HI R47, R113, 0x1, R98 ;  /* 0x00000001712f7819 */ /* 0x000fe20000010262 */
[----:B------:R-:W1:Y:S01]  /*2fc0*/  LD.E.128 R20, desc[UR4][R48.64] ;  /* 0x0000000430147980 */ /* 0x000e62000c101d00 */
[----:B------:R-:W-:Y:S02]  /*2fd0*/  IADD3 R34, P2, PT, R32, R51, RZ ;  /* 0x0000003320227210 */ /* 0x000fe40007f5e0ff */
[-C--:B------:R-:W-:Y:S02]  /*2fe0*/  IADD3.X R45, PT, PT, R67, R47.reuse, RZ, P1, !PT ;  /* 0x0000002f432d7210 */ /* 0x080fe40000ffe4ff */
[----:B------:R-:W-:Y:S02]  /*2ff0*/  IADD3.X R35, PT, PT, R33, R47, RZ, P2, !PT ;  /* 0x0000002f21237210 */ /* 0x000fe400017fe4ff */
[----:B------:R-:W-:Y:S01]  /*3000*/  LEA R46, P2, R109, R130, 0x1 ;  /* 0x000000826d2e7211 */ /* 0x000fe200078408ff */
[----:B------:R-:W2:Y:S01]  /*3010*/  @!P0 LD.E.64 R42, desc[UR4][R44.64] ;  /* 0x000000042c2a8980 */ /* 0x000ea2000c101b00 */
[----:B------:R-:W-:Y:S05]  /*3020*/  ISETP.GE.AND P1, PT, R26, R27, PT ;  /* 0x0000001b1a00720c */ /* 0x000fea0003f26270 */
[----:B------:R-:W3:Y:S01]  /*3030*/  @!P0 LD.E.64 R14, desc[UR4][R34.64] ;  /* 0x00000004220e8980 */ /* 0x000ee2000c101b00 */
[--C-:B--2---:R-:W-:Y:S01]  /*3040*/  @!P0 HADD2.F32 R39, -RZ, R42.reuse.H0_H0 ;  /* 0x2000002aff278230 */ /* 0x104fe20000004100 */
[----:B-1----:R-:W-:Y:S01]  /*3050*/  @!P0 MOV R19, R20 ;  /* 0x0000001400138202 */ /* 0x002fe20000000f00 */
[----:B------:R-:W-:Y:S01]  /*3060*/  @!P0 HADD2.F32 R38, -RZ, R43.H0_H0 ;  /* 0x2000002bff268230 */ /* 0x000fe20000004100 */
[----:B------:R-:W-:Y:S01]  /*3070*/  @!P0 MOV R16, R21 ;  /* 0x0000001500108202 */ /* 0x000fe20000000f00 */
[----:B------:R-:W-:Y:S02]  /*3080*/  @!P0 HADD2.F32 R41, -RZ, R42.H1_H1 ;  /* 0x3000002aff298230 */ /* 0x000fe40000004100 */
[--C-:B------:R-:W-:Y:S02]  /*3090*/  @!P0 HADD2.F32 R18, -RZ, R19.reuse.H1_H1 ;  /* 0x30000013ff128230 */ /* 0x100fe40000004100 */
[--C-:B---3--:R-:W-:Y:S02]  /*30a0*/  @!P0 HADD2.F32 R17, -RZ, R14.reuse.H0_H0 ;  /* 0x2000000eff118230 */ /* 0x108fe40000004100 */
        /* <DEDUP_REMOVED lines=110> */
[--C-:B------:R-:W-:Y:S02]  /*3790*/  @!P0 HADD2.F32 R24, -RZ, R18.reuse.H1_H1 ;  /* 0x30000012ff188230 */ /* 0x100fe40000004100 */
[----:B------:R-:W-:Y:S01]  /*37a0*/  @!P0 FMUL.FTZ R49, R19, R41 ;  /* 0x0000002913318220 */ /* 0x000fe20000410000 */
        /* <DEDUP_REMOVED lines=24> */
.L_x_8936:
[----:B------:R-:W-:Y:S05]  /*3930*/  BSYNC.RECONVERGENT B0 ;  /* 0x0000000000007941 */ /* 0x000fea0003800200 */
.L_x_8935:
[----:B------:R-:W3:Y:S02]  /*3940*/  LD.E R3, desc[UR4][R84.64+0xd0] ;  /* 0x0000d00454037980 */ /* 0x000ee4000c101900 */
[----:B---3--:R-:W-:Y:S05]  /*3950*/  IMAD.U32 R3, R3, -0x20, RZ ;  /* 0xffffffe003037824 */ /* 0x008fea00078e00ff */
[C---:B------:R-:W-:Y:S02]  /*3960*/  LEA R32, P1, R3.reuse, R32, 0x1 ;  /* 0x0000002003207211 */ /* 0x040fe400078208ff */
[C---:B------:R-:W-:Y:S02]  /*3970*/  LEA R66, P0, R3.reuse, R66, 0x1 ;  /* 0x0000004203427211 */ /* 0x040fe400078008ff */
[C---:B------:R-:W-:Y:S02]  /*3980*/  LEA.HI.X.SX32 R33, R3.reuse, R33, 0x1, P1 ;  /* 0x0000002103217211 */ /* 0x040fe400008f0eff */
[----:B------:R-:W-:Y:S01]  /*3990*/  LEA.HI.X.SX32 R67, R3, R67, 0x1, P0 ;  /* 0x0000004303437211 */ /* 0x000fe200000f0eff */
[----:B------:R-:W-:Y:S05]  /*39a0*/  BRA `(.L_x_8931) ;  /* 0x0000002000907947 */ /* 0x000fea0003800000 */
.L_x_8932:
        /* <DEDUP_REMOVED lines=34> */
[--C-:B------:R-:W-:Y:S02]  /*3bd0*/  @!P0 HADD2.F32 R50, -RZ, R137.reuse.H0_H0 ;  /* 0x20000089ff328230 */ /* 0x100fe40000004100 */
[----:B------:R-:W-:Y:S01]  /*3be0*/  @P1 FADD.FTZ R53, -R53, -RZ ;  /* 0x800000ff35351221 */ /* 0x000fe20000010100 */
[--C-:B-1----:R-:W-:Y:S02]  /*3bf0*/  @!P0 HADD2.F32 R55, -RZ, R52.reuse.H0_H0 ;  /* 0x20000034ff378230 */ /* 0x102fe40000004100 */
        /* <DEDUP_REMOVED lines=18> */
[----:B------:R-:W-:Y:S01]  /*3d20*/  @!P0 FFMA.FTZ R0, R55, R52, R0 ;  /* 0x0000003437008223 */ /* 0x000fe20000010000 */
[----:B------:R-:W-:Y:S01]  /*3d30*/  @!P0 HADD2.F32 R44, -RZ, R37.H1_H1 ;  /* 0x30000025ff2c8230 */ /* 0x000fe20000004100 */
[----:B------:R-:W-:Y:S01]  /*3d40*/  ISETP.GE.AND P1, PT, R26, R27, PT ;  /* 0x0000001b1a00720c */ /* 0x000fe20003f26270 */
[--C-:B------:R-:W-:Y:S02]  /*3d50*/  @!P0 HADD2.F32 R52, -RZ, R56.reuse.H0_H0 ;  /* 0x20000038ff348230 */ /* 0x100fe40000004100 */
[----:B------:R-:W-:Y:S01]  /*3d60*/  @!P0 FFMA.FTZ R2, R57, R54, R2 ;  /* 0x0000003639028223 */ /* 0x000fe20000010002 */
[--C-:B------:R-:W-:Y:S02]  /*3d70*/  @!P0 HADD2.F32 R54, -RZ, R61.reuse.H0_H0 ;  /* 0x2000003dff368230 */ /* 0x100fe40000004100 */
[----:B------:R-:W-:Y:S01]  /*3d80*/  @!P0 FMUL.FTZ R3, R45, R50 ;  /* 0x000000322d038220 */ /* 0x000fe20000410000 */
[----:B------:R-:W-:Y:S02]  /*3d90*/  @!P0 HADD2.F32 R55, -RZ, R56.H1_H1 ;  /* 0x30000038ff378230 */ /* 0x000fe40000004100 */
[----:B------:R-:W-:Y:S01]  /*3da0*/  @!P0 FMUL.FTZ R4, R44, R49 ;  /* 0x000000312c048220 */ /* 0x000fe20000410000 */
[----:B------:R-:W-:Y:S02]  /*3db0*/  @!P0 HADD2.F32 R56, -RZ, R61.H1_H1 ;  /* 0x3000003dff388230 */ /* 0x000fe40000004100 */
[----:B------:R-:W-:Y:S01]  /*3dc0*/  @!P0 FFMA.FTZ R3, R52, R54, R3 ;  /* 0x0000003634038223 */ /* 0x000fe20000010003 */
[----:B------:R-:W-:Y:S01]  /*3dd0*/  @!P0 HADD2.F32 R57, -RZ, R62.H0_H0 ;  /* 0x2000003eff398230 */ /* 0x000fe20000004100 */
[----:B------:R-:W-:Y:S01]  /*3de0*/  @!P0 MOV R54, R75 ;  /* 0x0000004b00368202 */ /* 0x000fe20000000f00 */
[----:B------:R-:W-:Y:S02]  /*3df0*/  @!P0 HADD2.F32 R58, -RZ, R64.H0_H0 ;  /* 0x20000040ff3a8230 */ /* 0x000fe40000004100 */
[----:B------:R-:W-:Y:S01]  /*3e00*/  @!P0 FMUL.FTZ R5, R42, R47 ;  /* 0x0000002f2a058220 */ /* 0x000fe20000410000 */
        /* <DEDUP_REMOVED lines=8> */
[--C-:B------:R-:W-:Y:S02]  /*3e90*/  @!P0 HADD2.F32 R60, -RZ, R63.reuse.H0_H0 ;  /* 0x2000003fff3c8230 */ /* 0x100fe40000004100 */
[----:B------:R-:W-:Y:S01]  /*3ea0*/  @!P0 FMUL.FTZ R7, R37, R38 ;  /* 0x0000002625078220 */ /* 0x000fe20000410000 */
[--C-:B------:R-:W-:Y:S01]  /*3eb0*/  @!P0 HADD2.F32 R52, -RZ, R54.reuse.H0_H0 ;  /* 0x20000036ff348230 */ /* 0x100fe20000004100 */
[----:B------:R-:W-:Y:S01]  /*3ec0*/  @!P1 IADD3 R124, P5, PT, R34, 0x20, RZ ;  /* 0x00000020227c9810 */ /* 0x000fe20007fbe0ff */
[----:B------:R-:W-:Y:S02]  /*3ed0*/  @!P0 HADD2.F32 R61, -RZ, R63.H1_H1 ;  /* 0x3000003fff3d8230 */ /* 0x000fe40000004100 */
[----:B------:R-:W-:Y:S01]  /*3ee0*/  @!P0 FFMA.FTZ R6, R55, R59, R6 ;  /* 0x0000003b37068223 */ /* 0x000fe20000010006 */
[----:B------:R-:W-:Y:S01]  /*3ef0*/  @!P0 HADD2.F32 R57, -RZ, R54.H1_H1 ;  /* 0x30000036ff398230 */ /* 0x000fe20000004100 */
[----:B------:R-:W-:Y:S01]  /*3f00*/  @!P1 ISETP.GT.AND P2, PT, R35, 0x20, PT ;  /* 0x000000202300980c */ /* 0x000fe20003f44270 */
[----:B------:R-:W-:Y:S01]  /*3f10*/  @!P0 FFMA.FTZ R7, R52, R60, R7 ;  /* 0x0000003c34078223 */ /* 0x000fe20000010007 */
[----:B------:R-:W-:Y:S02]  /*3f20*/  @!P1 IADD3.X R134, PT, PT, RZ, R106, RZ, P5, !PT ;  /* 0x0000006aff869210 */ /* 0x000fe40002ffe4ff */
[----:B------:R-:W-:Y:S01]  /*3f30*/  @!P0 FFMA.FTZ R8, R57, R61, R8 ;  /* 0x0000003d39088223 */ /* 0x000fe20000010008 */
[----:B------:R-:W-:Y:S02]  /*3f40*/  @!P1 SEL R141, R124, 0x20, !P2 ;  /* 0x000000207c8d9807 */ /* 0x000fe40005000000 */
[----:B------:R-:W-:Y:S02]  /*3f50*/  @!P1 SEL R124, R134, RZ, !P2 ;  /* 0x000000ff867c9207 */ /* 0x000fe40005000000 */
[----:B------:R-:W-:Y:S02]  /*3f60*/  @!P0 F2FP.F16.F32.PACK_AB R137, R8, R7 ;  /* 0x000000070889823e */ /* 0x000fe400000000ff */
[----:B------:R-:W-:Y:S02]  /*3f70*/  @!P0 F2FP.F16.F32.PACK_AB R108, R2, R0 ;  /* 0x00000000026c823e */ /* 0x000fe400000000ff */
[----:B------:R-:W-:Y:S02]  /*3f80*/  @!P0 F2FP.F16.F32.PACK_AB R135, R4, R3 ;  /* 0x000000030487823e */ /* 0x000fe400000000ff */
[----:B------:R-:W-:Y:S02]  /*3f90*/  @!P0 F2FP.F16.F32.PACK_AB R134, R6, R5 ;  /* 0x000000050686823e */ /* 0x000fe400000000ff */
[C---:B------:R-:W-:Y:S02]  /*3fa0*/  @!P1 SHF.L.U64.HI R124, R141.reuse, 0x1, R124 ;  /* 0x000000018d7c9819 */ /* 0x040fe4000001027c */
[----:B------:R-:W-:Y:S02]  /*3fb0*/  @!P1 SHF.L.U32 R141, R141, 0x1, RZ ;  /* 0x000000018d8d9819 */ /* 0x000fe400000006ff */
[----:B------:R-:W-:Y:S02]  /*3fc0*/  @!P0 MOV R72, R108 ;  /* 0x0000006c00488202 */ /* 0x000fe40000000f00 */
        /* <DEDUP_REMOVED lines=10> */
[----:B------:R-:W2:Y:S01]  /*4070*/  @!P1 LD.E.128 R136, desc[UR4][R138.64] ;  /* 0x000000048a889980 */ /* 0x000ea2000c101d00 */
[----:B------:R-:W-:Y:S07]  /*4080*/  ISETP.GT.AND P0, PT, R35, 0x20, !P1 ;  /* 0x000000202300780c */ /* 0x000fee0004f04270 */
[----:B------:R-:W3:Y:S08]  /*4090*/  LD.E.128 R68, desc[UR4][R30.64+0x40] ;  /* 0x000040041e447980 */ /* 0x000ef0000c101d00 */
[----:B------:R-:W4:Y:S08]  /*40a0*/  @!P1 LD.E.128 R36, desc[UR4][R38.64+0x40] ;  /* 0x0000400426249980 */ /* 0x000f30000c101d00 */
[----:B------:R3:W5:Y:S01]  /*40b0*/  @!P1 LD.E.128 R60, desc[UR4][R54.64] ;  /* 0x00000004363c9980 */ /* 0x000762000c101d00 */
[--C-:B--2---:R-:W-:Y:S02]  /*40c0*/  @!P1 HADD2.F32 R53, -RZ, R136.reuse.H0_H0 ;  /* 0x20000088ff359230 */ /* 0x104fe40000004100 */
[----:B------:R-:W-:Y:S02]  /*40d0*/  @!P1 HADD2.F32 R51, -RZ, R136.H1_H1 ;  /* 0x30000088ff339230 */ /* 0x000fe40000004100 */
[--C-:B------:R-:W-:Y:S02]  /*40e0*/  @!P1 HADD2.F32 R50, -RZ, R137.reuse.H0_H0 ;  /* 0x20000089ff329230 */ /* 0x100fe40000004100 */
[----:B------:R-:W-:Y:S01]  /*40f0*/  @P0 FADD.FTZ R53, -R53, -RZ ;  /* 0x800000ff35350221 */ /* 0x000fe20000010100 */
[----:B------:R-:W-:Y:S02]  /*4100*/  @!P1 HADD2.F32 R49, -RZ, R137.H1_H1 ;  /* 0x30000089ff319230 */ /* 0x000fe40000004100 */
[----:B------:R-:W-:Y:S01]  /*4110*/  @P0 FADD.FTZ R51, -R51, -RZ ;  /* 0x800000ff33330221 */ /* 0x000fe20000010100 */
[--C-:B------:R-:W-:Y:S01]  /*4120*/  @!P1 HADD2.F32 R47, -RZ, R138.reuse.H0_H0 ;  /* 0x2000008aff2f9230 */ /* 0x100fe20000004100 */
[----:B---3--:R-:W-:Y:S01]  /*4130*/  @!P1 MOV R55, R68 ;  /* 0x0000004400379202 */ /* 0x008fe20000000f00 */
[----:B------:R-:W-:Y:S02]  /*4140*/  @!P1 HADD2.F32 R43, -RZ, R138.H1_H1 ;  /* 0x3000008aff2b9230 */ /* 0x000fe40000004100 */
[----:B------:R-:W-:Y:S01]  /*4150*/  @P0 FADD.FTZ R50, -R50, -RZ ;  /* 0x800000ff32320221 */ /* 0x000fe20000010100 */
[----:B------:R-:W-:Y:S01]  /*4160*/  @P0 FADD.FTZ R49, -R49, -RZ ;  /* 0x800000ff31310221 */ /* 0x000fe20000010100 */
[----:B------:R-:W-:Y:S01]  /*4170*/  @P0 FADD.FTZ R47, -R47, -RZ ;  /* 0x800000ff2f2f0221 */ /* 0x000fe20000010100 */
[--C-:B------:R-:W-:Y:S02]  /*4180*/  @!P1 HADD2.F32 R52, -RZ, R55.reuse.H0_H0 ;  /* 0x20000037ff349230 */ /* 0x100fe40000004100 */
[----:B------:R-:W-:Y:S01]  /*4190*/  @P0 FADD.FTZ R43, -R43, -RZ ;  /* 0x800000ff2b2b0221 */ /* 0x000fe20000010100 */
[--C-:B----4-:R-:W-:Y:S02]  /*41a0*/  @!P1 HADD2.F32 R48, -RZ, R36.reuse.H0_H0 ;  /* 0x20000024ff309230 */ /* 0x110fe40000004100 */
[----:B------:R-:W-:Y:S02]  /*41b0*/  @!P1 HADD2.F32 R46, -RZ, R36.H1_H1 ;  /* 0x30000024ff2e9230 */ /* 0x000fe40000004100 */
[----:B------:R-:W-:Y:S02]  /*41c0*/  @!P1 HADD2.F32 R55, -RZ, R55.H1_H1 ;  /* 0x30000037ff379230 */ /* 0x000fe40000004100 */
[----:B------:R-:W-:Y:S01]  /*41d0*/  @!P1 FMUL.FTZ R9, R48, R53 ;  /* 0x0000003530099220 */ /* 0x000fe20000410000 */
[----:B------:R-:W-:Y:S02]  /*41e0*/  @!P1 HADD2.F32 R42, -RZ, R38.H0_H0 ;  /* 0x20000026ff2a9230 */ /* 0x000fe40000004100 */
[----:B------:R-:W-:Y:S01]  /*41f0*/  @!P1 FMUL.FTZ R10, R46, R51 ;  /* 0x000000332e0a9220 */ /* 0x000fe20000410000 */
[--C-:B-----5:R-:W-:Y:S02]  /*4200*/  @!P1 HADD2.F32 R54, -RZ, R60.reuse.H0_H0 ;  /* 0x2000003cff369230 */ /* 0x120fe40000004100 */
[----:B------:R-:W-:Y:S02]  /*4210*/  @!P1 HADD2.F32 R56, -RZ, R60.H1_H1 ;  /* 0x3000003cff389230 */ /* 0x000fe40000004100 */
[----:B------:R-:W-:Y:S01]  /*4220*/  @!P1 FMUL.FTZ R13, R42, R47 ;  /* 0x0000002f2a0d9220 */ /* 0x000fe20000410000 */
[----:B------:R-:W-:Y:S02]  /*4230*/  @!P1 HADD2.F32 R40, -RZ, R38.H1_H1 ;  /* 0x30000026ff289230 */ /* 0x000fe40000004100 */
[----:B------:R-:W-:Y:S01]  /*4240*/  @!P1 FFMA.FTZ R9, R52, R54, R9 ;  /* 0x0000003634099223 */ /* 0x000fe20000010009 */
[--C-:B------:R-:W-:Y:S02]  /*4250*/  @!P1 HADD2.F32 R38, -RZ, R139.reuse.H0_H0 ;  /* 0x2000008bff269230 */ /* 0x100fe40000004100 */
[----:B------:R-:W-:Y:S01]  /*4260*/  @!P1 FFMA.FTZ R10, R55, R56, R10 ;  /* 0x00000038370a9223 */ /* 0x000fe2000001000a */
[----:B------:R-:W-:Y:S01]  /*4270*/  @!P1 HADD2.F32 R36, -RZ, R139.H1_H1 ;  /* 0x3000008bff249230 */ /* 0x000fe20000004100 */
[----:B------:R-:W-:Y:S01]  /*4280*/  @!P1 MOV R55, R69 ;  /* 0x0000004500379202 */ /* 0x000fe20000000f00 */
[--C-:B------:R-:W-:Y:S02]  /*4290*/  @!P1 HADD2.F32 R45, -RZ, R37.reuse.H0_H0 ;  /* 0x20000025ff2d9230 */ /* 0x100fe40000004100 */
[----:B------:R-:W-:Y:S01]  /*42a0*/  @P0 FADD.FTZ R38, -R38, -RZ ;  /* 0x800000ff26260221 */ /* 0x000fe20000010100 */
[----:B------:R-:W-:Y:S02]  /*42b0*/  @!P1 HADD2.F32 R44, -RZ, R37.H1_H1 ;  /* 0x30000025ff2c9230 */ /* 0x000fe40000004100 */
[----:B------:R-:W-:Y:S01]  /*42c0*/  @P0 FADD.FTZ R36, -R36, -RZ ;  /* 0x800000ff24240221 */ /* 0x000fe20000010100 */
[----:B------:R-:W-:Y:S01]  /*42d0*/  @!P1 HADD2.F32 R54, -RZ, R61.H0_H0 ;  /* 0x2000003dff369230 */ /* 0x000fe20000004100 */
[----:B------:R-:W-:Y:S01]  /*42e0*/  ISETP.GE.AND P0, PT, R25, R27, PT ;  /* 0x0000001b1900720c */ /* 0x000fe20003f06270 */
[--C-:B------:R-:W-:Y:S02]  /*42f0*/  @!P1 HADD2.F32 R57, -RZ, R62.reuse.H0_H0 ;  /* 0x2000003eff399230 */ /* 0x100fe40000004100 */
[----:B------:R-:W-:Y:S01]  /*4300*/  @!P1 FMUL.FTZ R11, R45, R50 ;  /* 0x000000322d0b9220 */ /* 0x000fe20000410000 */
[----:B------:R-:W-:Y:S01]  /*4310*/  @!P1 HADD2.F32 R59, -RZ, R62.H1_H1 ;  /* 0x3000003eff3b9230 */ /* 0x000fe20000004100 */
[----:B------:R-:W-:Y:S01]  /*4320*/  @!P1 MOV R62, R70 ;  /* 0x00000046003e9202 */ /* 0x000fe20000000f00 */
[----:B------:R-:W-:Y:S02]  /*4330*/  @!P1 HADD2.F32 R52, -RZ, R55.H0_H0 ;  /* 0x20000037ff349230 */ /* 0x000fe40000004100 */
[----:B------:R-:W-:Y:S01]  /*4340*/  @!P1 FMUL.FTZ R12, R44, R49 ;  /* 0x000000312c0c9220 */ /* 0x000fe20000410000 */
[----:B------:R-:W-:Y:S02]  /*4350*/  @!P1 HADD2.F32 R56, -RZ, R61.H1_H1 ;  /* 0x3000003dff389230 */ /* 0x000fe40000004100 */
[----:B------:R-:W-:Y:S01]  /*4360*/  @!P1 FMUL.FTZ R14, R40, R43 ;  /* 0x0000002b280e9220 */ /* 0x000fe20000410000 */
        /* <DEDUP_REMOVED lines=9> */
[----:B------:R-:W-:Y:S01]  /*4400*/  @!P1 FMUL.FTZ R15, R37, R38 ;  /* 0x00000026250f9220 */ /* 0x000fe20000410000 */
[--C-:B------:R-:W-:Y:S02]  /*4410*/  @!P1 HADD2.F32 R60, -RZ, R63.reuse.H0_H0 ;  /* 0x2000003fff3c9230 */ /* 0x100fe40000004100 */
[----:B------:R-:W-:Y:S01]  /*4420*/  @!P1 FMUL.FTZ R16, R39, R36 ;  /* 0x0000002427109220 */ /* 0x000fe20000410000 */
[--C-:B------:R-:W-:Y:S02]  /*4430*/  @!P1 HADD2.F32 R52, -RZ, R54.reuse.H0_H0 ;  /* 0x20000036ff349230 */ /* 0x100fe40000004100 */
[----:B------:R-:W-:Y:S01]  /*4440*/  @!P1 FFMA.FTZ R14, R55, R59, R14 ;  /* 0x0000003b370e9223 */ /* 0x000fe2000001000e */
[----:B------:R-:W-:Y:S01]  /*4450*/  @!P1 HADD2.F32 R61, -RZ, R63.H1_H1 ;  /* 0x3000003fff3d9230 */ /* 0x000fe20000004100 */
[----:B------:R-:W-:Y:S01]  /*4460*/  @!P0 ISETP.GT.AND P2, PT, R35, 0x40, PT ;  /* 0x000000402300880c */ /* 0x000fe20003f44270 */
[----:B------:R-:W-:Y:S01]  /*4470*/  @!P1 HADD2.F32 R57, -RZ, R54.H1_H1 ;  /* 0x30000036ff399230 */ /* 0x000fe20000004100 */
[----:B------:R-:W-:Y:S01]  /*4480*/  @!P0 IADD3 R124, P5, PT, R34, 0x40, RZ ;  /* 0x00000040227c8810 */ /* 0x000fe20007fbe0ff */
[----:B------:R-:W-:Y:S01]  /*4490*/  @!P1 FFMA.FTZ R15, R52, R60, R15 ;  /* 0x0000003c340f9223 */ /* 0x000fe2000001000f */
[----:B------:R-:W-:Y:S02]  /*44a0*/  @!P1 F2FP.F16.F32.PACK_AB R108, R10, R9 ;  /* 0x000000090a6c923e */ /* 0x000fe400000000ff */
[----:B------:R-:W-:Y:S01]  /*44b0*/  @!P0 IADD3.X R134, PT, PT, RZ, R106, RZ, P5, !PT ;  /* 0x0000006aff868210 */ /* 0x000fe20002ffe4ff */
[----:B------:R-:W-:Y:S01]  /*44c0*/  @!P1 FFMA.FTZ R16, R57, R61, R16 ;  /* 0x0000003d39109223 */ /* 0x000fe20000010010 */
[----:B------:R-:W-:Y:S02]  /*44d0*/  @!P0 SEL R141, R124, 0x40, !P2 ;  /* 0x000000407c8d8807 */ /* 0x000fe40005000000 */
[----:B------:R-:W-:Y:S02]  /*44e0*/  @!P0 SEL R124, R134, RZ, !P2 ;  /* 0x000000ff867c8207 */ /* 0x000fe40005000000 */
        /* <DEDUP_REMOVED lines=18> */
[----:B-1----:R-:W4:Y:S08]  /*4610*/  LD.E.128 R72, desc[UR4][R30.64+0x80] ;  /* 0x000080041e487980 */ /* 0x002f30000c101d00 */
[----:B------:R-:W5:Y:S08]  /*4620*/  @!P0 LD.E.128 R36, desc[UR4][R38.64+0x80] ;  /* 0x0000800426248980 */ /* 0x000f70000c101d00 */
[----:B------:R4:W2:Y:S01]  /*4630*/  @!P0 LD.E.128 R60, desc[UR4][R54.64] ;  /* 0x00000004363c8980 */ /* 0x0008a2000c101d00 */
        /* <DEDUP_REMOVED lines=12> */
[----:B------:R-:W-:Y:S02]  /*4700*/  @!P0 HADD2.F32 R52, -RZ, R55.H0_H0 ;  /* 0x20000037ff348230 */ /* 0x000fe40000004100 */
[----:B------:R-:W-:Y:S01]  /*4710*/  @P1 FADD.FTZ R47, -R47, -RZ ;  /* 0x800000ff2f2f1221 */ /* 0x000fe20000010100 */
[--C-:B-----5:R-:W-:Y:S02]  /*4720*/  @!P0 HADD2.F32 R48, -RZ, R36.reuse.H0_H0 ;  /* 0x20000024ff308230 */ /* 0x120fe40000004100 */
[----:B------:R-:W-:Y:S01]  /*4730*/  @P1 FADD.FTZ R43, -R43, -RZ ;  /* 0x800000ff2b2b1221 */ /* 0x000fe20000010100 */
[----:B------:R-:W-:Y:S02]  /*4740*/  @!P0 HADD2.F32 R46, -RZ, R36.H1_H1 ;  /* 0x30000024ff2e8230 */ /* 0x000fe40000004100 */
[----:B------:R-:W-:Y:S02]  /*4750*/  @!P0 HADD2.F32 R45, -RZ, R37.H0_H0 ;  /* 0x20000025ff2d8230 */ /* 0x000fe40000004100 */
[----:B------:R-:W-:Y:S01]  /*4760*/  @!P0 FMUL.FTZ R17, R48, R53 ;  /* 0x0000003530118220 */ /* 0x000fe20000410000 */
[----:B------:R-:W-:Y:S02]  /*4770*/  @!P0 HADD2.F32 R55, -RZ, R55.H1_H1 ;  /* 0x30000037ff378230 */ /* 0x000fe40000004100 */
[----:B------:R-:W-:Y:S01]  /*4780*/  @!P0 FMUL.FTZ R18, R46, R51 ;  /* 0x000000332e128220 */ /* 0x000fe20000410000 */
[--C-:B--2---:R-:W-:Y:S02]  /*4790*/  @!P0 HADD2.F32 R54, -RZ, R60.reuse.H0_H0 ;  /* 0x2000003cff368230 */ /* 0x104fe40000004100 */
[----:B------:R-:W-:Y:S01]  /*47a0*/  @!P0 FMUL.FTZ R19, R45, R50 ;  /* 0x000000322d138220 */ /* 0x000fe20000410000 */
[----:B------:R-:W-:Y:S02]  /*47b0*/  @!P0 HADD2.F32 R56, -RZ, R60.H1_H1 ;  /* 0x3000003cff388230 */ /* 0x000fe40000004100 */
[--C-:B------:R-:W-:Y:S02]  /*47c0*/  @!P0 HADD2.F32 R42, -RZ, R38.reuse.H0_H0 ;  /* 0x20000026ff2a8230 */ /* 0x100fe40000004100 */
[----:B------:R-:W-:Y:S01]  /*47d0*/  @!P0 FFMA.FTZ R17, R52, R54, R17 ;  /* 0x0000003634118223 */ /* 0x000fe20000010011 */
[----:B------:R-:W-:Y:S01]  /*47e0*/  @!P0 HADD2.F32 R40, -RZ, R38.H1_H1 ;  /* 0x30000026ff288230 */ /* 0x000fe20000004100 */
[----:B------:R-:W-:Y:S01]  /*47f0*/  @!P0 MOV R54, R74 ;  /* 0x0000004a00368202 */ /* 0x000fe20000000f00 */
[----:B------:R-:W-:Y:S02]  /*4800*/  @!P0 HADD2.F32 R38, -RZ, R139.H0_H0 ;  /* 0x2000008bff268230 */ /* 0x000fe40000004100 */
[----:B------:R-:W-:Y:S01]  /*4810*/  @!P0 FFMA.FTZ R18, R55, R56, R18 ;  /* 0x0000003837128223 */ /* 0x000fe20000010012 */
[----:B------:R-:W-:Y:S01]  /*4820*/  @!P0 HADD2.F32 R44, -RZ, R37.H1_H1 ;  /* 0x30000025ff2c8230 */ /* 0x000fe20000004100 */
[----:B------:R-:W-:Y:S01]  /*4830*/  @!P0 MOV R56, R75 ;  /* 0x0000004b00388202 */ /* 0x000fe20000000f00 */
[----:B------:R-:W-:Y:S02]  /*4840*/  @!P0 HADD2.F32 R36, -RZ, R139.H1_H1 ;  /* 0x3000008bff248230 */ /* 0x000fe40000004100 */
[----:B------:R-:W-:Y:S01]  /*4850*/  @!P0 FMUL.FTZ R21, R42, R47 ;  /* 0x0000002f2a158220 */ /* 0x000fe20000410000 */
[----:B------:R-:W-:Y:S01]  /*4860*/  @!P0 HADD2.F32 R57, -RZ, R61.H0_H0 ;  /* 0x2000003dff398230 */ /* 0x000fe20000004100 */
[----:B------:R-:W-:Y:S01]  /*4870*/  @!P0 F2FP.F16.F32.PACK_AB R108, R18, R17 ;  /* 0x00000011126c823e */ /* 0x000fe200000000ff */
[----:B------:R-:W-:Y:S02]  /*4880*/  @!P0 HADD2.F32 R58, -RZ, R65.H0_H0 ;  /* 0x20000041ff3a8230 */ /* 0x000fe40000004100 */
[----:B------:R-:W-:Y:S01]  /*4890*/  @!P0 FMUL.FTZ R20, R44, R49 ;  /* 0x000000312c148220 */ /* 0x000fe20000410000 */
[--C-:B------:R-:W-:Y:S01]  /*48a0*/  @!P0 HADD2.F32 R37, -RZ, R39.reuse.H0_H0 ;  /* 0x20000027ff258230 */ /* 0x100fe20000004100 */
[----:B------:R-:W-:Y:S01]  /*48b0*/  @!P0 MOV R72, R108 ;  /* 0x0000006c00488202 */ /* 0x000fe20000000f00 */
[----:B------:R-:W-:Y:S02]  /*48c0*/  @!P0 HADD2.F32 R39, -RZ, R39.H1_H1 ;  /* 0x30000027ff278230 */ /* 0x000fe40000004100 */
[----:B------:R-:W-:Y:S01]  /*48d0*/  @!P0 FFMA.FTZ R19, R58, R57, R19 ;  /* 0x000000393a138223 */ /* 0x000fe20000010013 */
[----:B------:R-:W-:Y:S02]  /*48e0*/  @!P0 HADD2.F32 R59, -RZ, R61.H1_H1 ;  /* 0x3000003dff3b8230 */ /* 0x000fe40000004100 */
[----:B------:R-:W-:Y:S01]  /*48f0*/  @!P0 FMUL.FTZ R22, R40, R43 ;  /* 0x0000002b28168220 */ /* 0x000fe20000410000 */
[----:B------:R-:W-:Y:S02]  /*4900*/  @!P0 HADD2.F32 R55, -RZ, R65.H1_H1 ;  /* 0x30000041ff378230 */ /* 0x000fe40000004100 */
[----:B------:R-:W-:Y:S01]  /*4910*/  @P1 FADD.FTZ R38, -R38, -RZ ;  /* 0x800000ff26261221 */ /* 0x000fe20000010100 */
[----:B------:R-:W-:Y:S02]  /*4920*/  @!P0 HADD2.F32 R60, -RZ, R62.H0_H0 ;  /* 0x2000003eff3c8230 */ /* 0x000fe40000004100 */
[----:B------:R-:W-:Y:S01]  /*4930*/  @P1 FADD.FTZ R36, -R36, -RZ ;  /* 0x800000ff24241221 */ /* 0x000fe20000010100 */
        /* <DEDUP_REMOVED lines=14> */
[----:B------:R-:W-:Y:S01]  /*4a20*/  @!P0 F2FP.F16.F32.PACK_AB R124, R22, R21 ;  /* 0x00000015167c823e */ /* 0x000fe200000000ff */
[----:B------:R-:W-:Y:S02]  /*4a30*/  @!P0 FFMA.FTZ R23, R54, R62, R23 ;  /* 0x0000003e36178223 */ /* 0x000fe40000010017 */
[----:B------:R-:W-:Y:S01]  /*4a40*/  @!P0 FFMA.FTZ R24, R63, R64, R24 ;  /* 0x000000403f188223 */ /* 0x000fe20000010018 */
[----:B------:R-:W-:Y:S04]  /*4a50*/  @!P0 MOV R74, R124 ;  /* 0x0000007c004a8202 */ /* 0x000fe80000000f00 */
[----:B------:R-:W-:Y:S04]  /*4a60*/  @!P0 F2FP.F16.F32.PACK_AB R137, R24, R23 ;  /* 0x000000171889823e */ /* 0x000fe800000000ff */
[----:B------:R-:W-:Y:S05]  /*4a70*/  @!P0 MOV R75, R137 ;  /* 0x00000089004b8202 */ /* 0x000fea0000000f00 */
[----:B------:R1:W-:Y:S02]  /*4a80*/  ST.E.128 desc[UR4][R130.64+0x80], R72 ;  /* 0x0000804882007985 */ /* 0x0003e4000c101d04 */
.L_x_8938:
[----:B------:R-:W-:Y:S05]  /*4a90*/  BSYNC.RECONVERGENT B0 ;  /* 0x0000000000007941 */ /* 0x000fea0003800200 */
.L_x_8937:
[----:B------:R-:W-:Y:S04]  /*4aa0*/  BSSY.RECONVERGENT B0, `(.L_x_8939) ;  /* 0x000010e000007945 */ /* 0x000fe80003800200 */
[----:B------:R-:W-:Y:S05]  /*4ab0*/  @!P4 BRA `(.L_x_8940) ;  /* 0x000000100030c947 */ /* 0x000fea0003800000 */
[----:B------:R-:W-:Y:S02]  /*4ac0*/  ISETP.GE.AND P0, PT, R28, R27, PT ;  /* 0x0000001b1c00720c */ /* 0x000fe40003f06270 */
[----:B------:R-:W-:Y:S02]  /*4ad0*/  LEA R18, P2, R101, R30, 0x1 ;  /* 0x0000001e65127211 */ /* 0x000fe400078408ff */
[----:B------:R-:W-:Y:S02]  /*4ae0*/  LEA R64, P4, R109, R130, 0x1 ;  /* 0x000000826d407211 */ /* 0x000fe400078808ff */
        /* <DEDUP_REMOVED lines=50> */
[----:B------:R-:W-:Y:S01]  /*4e10*/  @!P0 FMUL.FTZ R6, R24, R23 ;  /* 0x0000001718068220 */ /* 0x000fe20000410000 */
[--C-:B------:R-:W-:Y:S02]  /*4e20*/  @!P0 HADD2.F32 R46, -RZ, R52.reuse.H0_H0 ;  /* 0x20000034ff2e8230 */ /* 0x100fe40000004100 */
[----:B------:R-:W-:Y:S01]  /*4e30*/  @!P0 FMUL.FTZ R7, R21, R22 ;  /* 0x0000001615078220 */ /* 0x000fe20000410000 */
[----:B------:R-:W-:Y:S02]  /*4e40*/  @!P0 HADD2.F32 R48, -RZ, R52.H1_H1 ;  /* 0x30000034ff308230 */ /* 0x000fe40000004100 */
[----:B------:R-:W-:Y:S01]  /*4e50*/  @P1 FADD.FTZ R17, -R17, -RZ ;  /* 0x800000ff11111221 */ /* 0x000fe20000010100 */
[----:B------:R-:W-:Y:S01]  /*4e60*/  @!P0 HADD2.F32 R52, -RZ, R54.H1_H1 ;  /* 0x30000036ff348230 */ /* 0x000fe20000004100 */
[----:B------:R-:W-:Y:S01]  /*4e70*/  ISETP.GE.AND P1, PT, R26, R27, PT ;  /* 0x0000001b1a00720c */ /* 0x000fe20003f26270 */
[----:B------:R-:W-:Y:S01]  /*4e80*/  @!P0 FFMA.FTZ R0, R49, R46, R0 ;  /* 0x0000002e31008223 */ /* 0x000fe20000010000 */
[--C-:B------:R-:W-:Y:S02]  /*4e90*/  @!P0 HADD2.F32 R46, -RZ, R50.reuse.H0_H0 ;  /* 0x20000032ff2e8230 */ /* 0x100fe40000004100 */
[----:B------:R-:W-:Y:S01]  /*4ea0*/  @!P0 FFMA.FTZ R2, R51, R48, R2 ;  /* 0x0000003033028223 */ /* 0x000fe20000010002 */
[----:B------:R-:W-:Y:S02]  /*4eb0*/  @!P0 HADD2.F32 R49, -RZ, R50.H1_H1 ;  /* 0x30000032ff318230 */ /* 0x000fe40000004100 */
[----:B------:R-:W-:Y:S01]  /*4ec0*/  @!P0 FMUL.FTZ R3, R38, R43 ;  /* 0x0000002b26038220 */ /* 0x000fe20000410000 */
[--C-:B------:R-:W-:Y:S02]  /*4ed0*/  @!P0 HADD2.F32 R48, -RZ, R53.reuse.H0_H0 ;  /* 0x20000035ff308230 */ /* 0x100fe40000004100 */
[----:B------:R-:W-:Y:S01]  /*4ee0*/  @!P0 FMUL.FTZ R4, R37, R44 ;  /* 0x0000002c25048220 */ /* 0x000fe20000410000 */
[----:B------:R-:W-:Y:S02]  /*4ef0*/  @!P0 HADD2.F32 R50, -RZ, R53.H1_H1 ;  /* 0x30000035ff328230 */ /* 0x000fe40000004100 */
[----:B------:R-:W-:Y:S01]  /*4f00*/  @!P0 FMUL.FTZ R5, R36, R39 ;  /* 0x0000002724058220 */ /* 0x000fe20000410000 */
[----:B------:R-:W-:Y:S02]  /*4f10*/  @!P0 HADD2.F32 R51, -RZ, R54.H0_H0 ;  /* 0x20000036ff338230 */ /* 0x000fe40000004100 */
[----:B------:R-:W-:Y:S01]  /*4f20*/  @!P0 FFMA.FTZ R3, R46, R48, R3 ;  /* 0x000000302e038223 */ /* 0x000fe20000010003 */
[--C-:B------:R-:W-:Y:S02]  /*4f30*/  @!P0 HADD2.F32 R46, -RZ, R56.reuse.H0_H0 ;  /* 0x20000038ff2e8230 */ /* 0x100fe40000004100 */
[----:B------:R-:W-:Y:S01]  /*4f40*/  @!P0 FFMA.FTZ R4, R49, R50, R4 ;  /* 0x0000003231048223 */ /* 0x000fe20000010004 */
[----:B------:R-:W-:Y:S01]  /*4f50*/  @!P0 HADD2.F32 R49, -RZ, R56.H1_H1 ;  /* 0x30000038ff318230 */ /* 0x000fe20000004100 */
[----:B------:R-:W-:Y:S01]  /*4f60*/  @!P0 MOV R48, R71 ;  /* 0x0000004700308202 */ /* 0x000fe20000000f00 */
[--C-:B------:R-:W-:Y:S01]  /*4f70*/  @!P0 HADD2.F32 R53, -RZ, R55.reuse.H0_H0 ;  /* 0x20000037ff358230 */ /* 0x100fe20000004100 */
[----:B------:R-:W-:Y:S01]  /*4f80*/  @!P1 ISETP.GT.AND P2, PT, R35, 0x20, PT ;  /* 0x000000202300980c */ /* 0x000fe20003f44270 */
[----:B------:R-:W-:Y:S02]  /*4f90*/  @!P0 HADD2.F32 R54, -RZ, R55.H1_H1 ;  /* 0x30000037ff368230 */ /* 0x000fe40000004100 */
[----:B------:R-:W-:Y:S01]  /*4fa0*/  @!P0 FFMA.FTZ R5, R46, R51, R5 ;  /* 0x000000332e058223 */ /* 0x000fe20000010005 */
[--C-:B------:R-:W-:Y:S01]  /*4fb0*/  @!P0 HADD2.F32 R46, -RZ, R48.reuse.H0_H0 ;  /* 0x20000030ff2e8230 */ /* 0x100fe20000004100 */
[----:B------:R-:W-:Y:S01]  /*4fc0*/  @!P0 F2FP.F16.F32.PACK_AB R9, R2, R0 ;  /* 0x000000000209823e */ /* 0x000fe200000000ff */
[----:B------:R-:W-:Y:S01]  /*4fd0*/  @!P0 FFMA.FTZ R6, R49, R52, R6 ;  /* 0x0000003431068223 */ /* 0x000fe20000010006 */
[----:B------:R-:W-:Y:S01]  /*4fe0*/  @!P0 HADD2.F32 R49, -RZ, R48.H1_H1 ;  /* 0x30000030ff318230 */ /* 0x000fe20000004100 */
[----:B------:R-:W-:Y:S01]  /*4ff0*/  @!P1 SEL R12, R34, RZ, !P2 ;  /* 0x000000ff220c9207 */ /* 0x000fe20005000000 */
[----:B------:R-:W-:Y:S01]  /*5000*/  @!P0 FMUL.FTZ R8, R20, R17 ;  /* 0x0000001114088220 */ /* 0x000fe20000410000 */
[----:B------:R-:W-:Y:S01]  /*5010*/  @!P0 MOV R68, R9 ;  /* 0x0000000900448202 */ /* 0x000fe20000000f00 */
[----:B------:R-:W-:Y:S01]  /*5020*/  @!P0 FFMA.FTZ R7, R46, R53, R7 ;  /* 0x000000352e078223 */ /* 0x000fe20000010007 */
[----:B------:R-:W-:Y:S01]  /*5030*/  @!P1 SEL R9, R106, RZ, !P2 ;  /* 0x000000ff6a099207 */ /* 0x000fe20005000000 */
[----:B------:R-:W-:Y:S01]  /*5040*/  @!P0 FFMA.FTZ R8, R49, R54, R8 ;  /* 0x0000003631088223 */ /* 0x000fe20000010008 */
[----:B------:R-:W-:Y:S02]  /*5050*/  @!P1 IADD3 R12, P5, PT, R113, R12, RZ ;  /* 0x0000000c710c9210 */ /* 0x000fe40007fbe0ff */
[----:B------:R-:W-:Y:S02]  /*5060*/  @!P0 F2FP.F16.F32.PACK_AB R10, R4, R3 ;  /* 0x00000003040a823e */ /* 0x000fe400000000ff */
[----:B------:R-:W-:Y:S02]  /*5070*/  @!P1 IADD3.X R9, PT, PT, R98, R9, RZ, P5, !PT ;  /* 0x0000000962099210 */ /* 0x000fe40002ffe4ff */
[----:B------:R-:W-:Y:S02]  /*5080*/  @!P0 F2FP.F16.F32.PACK_AB R11, R6, R5 ;  /* 0x00000005060b823e */ /* 0x000fe400000000ff */
[----:B------:R-:W-:Y:S02]  /*5090*/  @!P0 F2FP.F16.F32.PACK_AB R14, R8, R7 ;  /* 0x00000007080e823e */ /* 0x000fe400000000ff */
[----:B------:R-:W-:Y:S02]  /*50a0*/  @!P0 MOV R69, R10 ;  /* 0x0000000a00458202 */ /* 0x000fe40000000f00 */
[C---:B------:R-:W-:Y:S02]  /*50b0*/  @!P1 SHF.L.U64.HI R10, R12.reuse, 0x1, R9 ;  /* 0x000000010c0a9819 */ /* 0x040fe40000010209 */
[----:B------:R-:W-:Y:S02]  /*50c0*/  @!P1 SHF.L.U32 R9, R12, 0x1, RZ ;  /* 0x000000010c099819 */ /* 0x000fe400000006ff */
[----:B------:R-:W-:Y:S02]  /*50d0*/  @!P0 MOV R70, R11 ;  /* 0x0000000b00468202 */ /* 0x000fe40000000f00 */
[----:B------:R-:W-:Y:S02]  /*50e0*/  @!P0 MOV R71, R14 ;  /* 0x0000000e00478202 */ /* 0x000fe40000000f00 */
[----:B-1----:R-:W-:Y:S02]  /*50f0*/  @!P1 IADD3 R72, P0, PT, R9, R92, RZ ;  /* 0x0000005c09489210 */ /* 0x002fe40007f1e0ff */
[----:B------:R-:W-:Y:S01]  /*5100*/  @!P1 SEL R17, R41, R34, P2 ;  /* 0x0000002229119207 */ /* 0x000fe20001000000 */
[----:B------:R1:W-:Y:S01]  /*5110*/  ST.E.128 desc[UR4][R64.64], R68 ;  /* 0x0000004440007985 */ /* 0x0003e2000c101d04 */
[C---:B------:R-:W-:Y:S02]  /*5120*/  @!P1 IADD3.X R73, PT, PT, R10.reuse, R93, RZ, P0, !PT ;  /* 0x0000005d0a499210 */ /* 0x040fe400007fe4ff */
[----:B------:R-:W-:Y:S01]  /*5130*/  @!P1 IADD3 R48, P0, PT, R9, R94, RZ ;  /* 0x0000005e09309210 */ /* 0x000fe20007f1e0ff */
[----:B------:R-:W-:Y:S01]  /*5140*/  @!P1 IMAD.WIDE R20, R17, 0x2, R18 ;  /* 0x0000000211149825 */ /* 0x000fe200078e0212 */
[----:B------:R-:W-:Y:S02]  /*5150*/  ISETP.GT.AND P2, PT, R35, 0x20, !P1 ;  /* 0x000000202300780c */ /* 0x000fe40004f44270 */
[----:B------:R-:W-:Y:S01]  /*5160*/  @!P1 IADD3.X R49, PT, PT, R10, R95, RZ, P0, !PT ;  /* 0x0000005f0a319210 */ /* 0x000fe200007fe4ff */
[----:B------:R-:W2:Y:S01]  /*5170*/  @!P1 LD.E.128 R72, desc[UR4][R72.64+0x40] ;  /* 0x0000400448489980 */ /* 0x000ea2000c101d00 */
[----:B------:R-:W-:Y:S07]  /*5180*/  ISETP.GE.AND P0, PT, R25, R27, PT ;  /* 0x0000001b1900720c */ /* 0x000fee0003f06270 */
[----:B------:R-:W3:Y:S08]  /*5190*/  LD.E.128 R60, desc[UR4][R18.64+0x40] ;  /* 0x00004004123c7980 */ /* 0x000ef0000c101d00 */
[----:B------:R-:W4:Y:S08]  /*51a0*/  @!P1 LD.E.128 R20, desc[UR4][R20.64+0x40] ;  /* 0x0000400414149980 */ /* 0x000f30000c101d00 */
[----:B------:R3:W5:Y:S01]  /*51b0*/  @!P1 LD.E.128 R56, desc[UR4][R48.64+0x40] ;  /* 0x0000400430389980 */ /* 0x000762000c101d00 */
[--C-:B--2---:R-:W-:Y:S02]  /*51c0*/  @!P1 HADD2.F32 R36, -RZ, R72.reuse.H0_H0 ;  /* 0x20000048ff249230 */ /* 0x104fe40000004100 */
[----:B------:R-:W-:Y:S02]  /*51d0*/  @!P1 HADD2.F32 R27, -RZ, R72.H1_H1 ;  /* 0x30000048ff1b9230 */ /* 0x000fe40000004100 */
[----:B------:R-:W-:Y:S02]  /*51e0*/  @!P1 HADD2.F32 R24, -RZ, R73.H0_H0 ;  /* 0x20000049ff189230 */ /* 0x000fe40000004100 */
[----:B------:R-:W-:Y:S01]  /*51f0*/  @P2 FADD.FTZ R36, -R36, -RZ ;  /* 0x800000ff24242221 */ /* 0x000fe20000010100 */
[----:B------:R-:W-:Y:S02]  /*5200*/  @!P1 HADD2.F32 R16, -RZ, R75.H1_H1 ;  /* 0x3000004bff109230 */ /* 0x000fe40000004100 */
[----:B------:R-:W-:Y:S01]  /*5210*/  @P2 FADD.FTZ R27, -R27, -RZ ;  /* 0x800000ff1b1b2221 */ /* 0x000fe20000010100 */
[----:B---3--:R-:W-:Y:S01]  /*5220*/  @!P1 MOV R49, R60 ;  /* 0x0000003c00319202 */ /* 0x008fe20000000f00 */
[----:B------:R-:W-:Y:S01]  /*5230*/  @P2 FADD.FTZ R24, -R24, -RZ ;  /* 0x800000ff18182221 */ /* 0x000fe20000010100 */
[----:B------:R-:W-:Y:S01]  /*5240*/  @!P1 MOV R53, R61 ;  /* 0x0000003d00359202 */ /* 0x000fe20000000f00 */
[----:B------:R-:W-:Y:S02]  /*5250*/  @P2 FADD.FTZ R16, -R16, -RZ ;  /* 0x800000ff10102221 */ /* 0x000fe40000010100 */
[--C-:B------:R-:W-:Y:S02]  /*5260*/  @!P1 HADD2.F32 R46, -RZ, R49.reuse.H0_H0 ;  /* 0x20000031ff2e9230 */ /* 0x100fe40000004100 */
[----:B------:R-:W-:Y:S02]  /*5270*/  @!P1 HADD2.F32 R49, -RZ, R49.H1_H1 ;  /* 0x30000031ff319230 */ /* 0x000fe40000004100 */
[----:B----4-:R-:W-:Y:S02]  /*5280*/  @!P1 HADD2.F32 R9, -RZ, R20.H0_H0 ;  /* 0x20000014ff099230 */ /* 0x010fe40000004100 */
[--C-:B------:R-:W-:Y:S02]  /*5290*/  @!P1 HADD2.F32 R15, -RZ, R23.reuse.H0_H0 ;  /* 0x20000017ff0f9230 */ /* 0x100fe40000004100 */
[----:B------:R-:W-:Y:S02]  /*52a0*/  @!P1 HADD2.F32 R17, -RZ, R23.H1_H1 ;  /* 0x30000017ff119230 */ /* 0x000fe40000004100 */
[----:B------:R-:W-:Y:S01]  /*52b0*/  @!P1 FMUL.FTZ R9, R9, R36 ;  /* 0x0000002409099220 */ /* 0x000fe20000410000 */
[--C-:B------:R-:W-:Y:S02]  /*52c0*/  @!P1 HADD2.F32 R13, -RZ, R22.reuse.H0_H0 ;  /* 0x20000016ff0d9230 */ /* 0x100fe40000004100 */
[----:B------:R-:W-:Y:S02]  /*52d0*/  @!P1 HADD2.F32 R14, -RZ, R22.H1_H1 ;  /* 0x30000016ff0e9230 */ /* 0x000fe40000004100 */
[----:B------:R-:W-:Y:S01]  /*52e0*/  @!P1 FMUL.FTZ R16, R17, R16 ;  /* 0x0000001011109220 */ /* 0x000fe20000410000 */
[----:B------:R-:W-:Y:S02]  /*52f0*/  @!P1 HADD2.F32 R23, -RZ, R73.H1_H1 ;  /* 0x30000049ff179230 */ /* 0x000fe40000004100 */
[----:B------:R-:W-:Y:S02]  /*5300*/  @!P1 HADD2.F32 R22, -RZ, R74.H0_H0 ;  /* 0x2000004aff169230 */ /* 0x000fe40000004100 */
[--C-:B-----5:R-:W-:Y:S02]  /*5310*/  @!P1 HADD2.F32 R48, -RZ, R56.reuse.H0_H0 ;  /* 0x20000038ff309230 */ /* 0x120fe40000004100 */
[----:B------:R-:W-:Y:S01]  /*5320*/  @P2 FADD.FTZ R23, -R23, -RZ ;  /* 0x800000ff17172221 */ /* 0x000fe20000010100 */
[----:B------:R-:W-:Y:S02]  /*5330*/  @!P1 HADD2.F32 R50, -RZ, R56.H1_H1 ;  /* 0x30000038ff329230 */ /* 0x000fe40000004100 */
[----:B------:R-:W-:Y:S01]  /*5340*/  @P2 FADD.FTZ R22, -R22, -RZ ;  /* 0x800000ff16162221 */ /* 0x000fe20000010100 */
[----:B------:R-:W-:Y:S02]  /*5350*/  @!P1 HADD2.F32 R10, -RZ, R20.H1_H1 ;  /* 0x30000014ff0a9230 */ /* 0x000fe40000004100 */
[----:B------:R-:W-:Y:S01]  /*5360*/  @!P1 FFMA.FTZ R9, R46, R48, R9 ;  /* 0x000000302e099223 */ /* 0x000fe20000010009 */
[--C-:B------:R-:W-:Y:S02]  /*5370*/  @!P1 HADD2.F32 R51, -RZ, R57.reuse.H0_H0 ;  /* 0x20000039ff339230 */ /* 0x100fe40000004100 */
[----:B------:R-:W-:Y:S01]  /*5380*/  @!P1 FMUL.FTZ R13, R13, R22 ;  /* 0x000000160d0d9220 */ /* 0x000fe20000410000 */
[----:B------:R-:W-:Y:S02]  /*5390*/  @!P1 HADD2.F32 R54, -RZ, R57.H1_H1 ;  /* 0x30000039ff369230 */ /* 0x000fe40000004100 */
[----:B------:R-:W-:Y:S01]  /*53a0*/  @!P1 FMUL.FTZ R10, R10, R27 ;  /* 0x0000001b0a0a9220 */ /* 0x000fe20000410000 */
[--C-:B------:R-:W-:Y:S01]  /*53b0*/  @!P1 HADD2.F32 R55, -RZ, R58.reuse.H0_H0 ;  /* 0x2000003aff379230 */ /* 0x100fe20000004100 */
[----:B------:R-:W-:Y:S01]  /*53c0*/  @!P1 MOV R48, R63 ;  /* 0x0000003f00309202 */ /* 0x000fe20000000f00 */
[----:B------:R-:W-:Y:S02]  /*53d0*/  @!P1 HADD2.F32 R56, -RZ, R58.H1_H1 ;  /* 0x3000003aff389230 */ /* 0x000fe40000004100 */
[----:B------:R-:W-:Y:S01]  /*53e0*/  @!P1 FFMA.FTZ R10, R49, R50, R10 ;  /* 0x00000032310a9223 */ /* 0x000fe2000001000a */
[----:B------:R-:W-:Y:S02]  /*53f0*/  @!P1 HADD2.F32 R11, -RZ, R21.H0_H0 ;  /* 0x20000015ff0b9230 */ /* 0x000fe40000004100 */
[--C-:B------:R-:W-:Y:S02]  /*5400*/  @!P1 HADD2.F32 R57, -RZ, R59.reuse.H0_H0 ;  /* 0x2000003bff399230 */ /* 0x100fe40000004100 */
[----:B------:R-:W-:Y:S01]  /*5410*/  @!P1 HADD2.F32 R58, -RZ, R59.H1_H1 ;  /* 0x3000003bff3a9230 */ /* 0x000fe20000004100 */
[----:B------:R-:W-:Y:S01]  /*5420*/  @!P1 MOV R59, R62 ;  /* 0x0000003e003b9202 */ /* 0x000fe20000000f00 */
[----:B------:R-:W-:Y:S02]  /*5430*/  @!P1 HADD2.F32 R12, -RZ, R21.H1_H1 ;  /* 0x30000015ff0c9230 */ /* 0x000fe40000004100 */
[----:B------:R-:W-:Y:S01]  /*5440*/  @!P1 FMUL.FTZ R11, R11, R24 ;  /* 0x000000180b0b9220 */ /* 0x000fe20000410000 */
[----:B------:R-:W-:Y:S02]  /*5450*/  @!P1 HADD2.F32 R21, -RZ, R74.H1_H1 ;  /* 0x3000004aff159230 */ /* 0x000fe40000004100 */
        /* <DEDUP_REMOVED lines=10> */
[--C-:B------:R-:W-:Y:S02]  /*5500*/  @!P1 HADD2.F32 R51, -RZ, R48.reuse.H1_H1 ;  /* 0x30000030ff339230 */ /* 0x100fe40000004100 */
[----:B------:R-:W-:Y:S01]  /*5510*/  @!P1 FFMA.FTZ R13, R46, R55, R13 ;  /* 0x000000372e0d9223 */ /* 0x000fe2000001000d */
[----:B------:R-:W-:Y:S02]  /*5520*/  @!P1 HADD2.F32 R46, -RZ, R48.H0_H0 ;  /* 0x20000030ff2e9230 */ /* 0x000fe40000004100 */
[----:B------:R-:W-:Y:S01]  /*5530*/  @!P1 FMUL.FTZ R14, R14, R21 ;  /* 0x000000150e0e9220 */ /* 0x000fe20000410000 */
[----:B------:R-:W-:Y:S01]  /*5540*/  @!P1 FMUL.FTZ R15, R15, R20 ;  /* 0x000000140f0f9220 */ /* 0x000fe20000410000 */
[----:B------:R-:W-:Y:S02]  /*5550*/  @!P0 ISETP.GT.AND P2, PT, R35, 0x40, PT ;  /* 0x000000402300880c */ /* 0x000fe40003f44270 */
[----:B------:R-:W-:Y:S01]  /*5560*/  @!P1 FFMA.FTZ R14, R49, R56, R14 ;  /* 0x00000038310e9223 */ /* 0x000fe2000001000e */
[----:B------:R-:W-:Y:S01]  /*5570*/  @!P1 FFMA.FTZ R15, R46, R57, R15 ;  /* 0x000000392e0f9223 */ /* 0x000fe2000001000f */
[----:B------:R-:W-:Y:S01]  /*5580*/  @!P0 SEL R72, R34, RZ, !P2 ;  /* 0x000000ff22488207 */ /* 0x000fe20005000000 */
[----:B------:R-:W-:Y:S01]  /*5590*/  @!P1 FFMA.FTZ R16, R51, R58, R16 ;  /* 0x0000003a33109223 */ /* 0x000fe20000010010 */
[----:B------:R-:W-:Y:S02]  /*55a0*/  @!P0 SEL R17, R41, R34, P2 ;  /* 0x0000002229118207 */ /* 0x000fe40001000000 */
[----:B------:R-:W-:Y:S02]  /*55b0*/  @!P0 SEL R59, R106, RZ, !P2 ;  /* 0x000000ff6a3b8207 */ /* 0x000fe40005000000 */
[----:B------:R-:W-:Y:S02]  /*55c0*/  @!P0 IADD3 R72, P2, PT, R113, R72, RZ ;  /* 0x0000004871488210 */ /* 0x000fe40007f5e0ff */
[----:B------:R-:W-:Y:S02]  /*55d0*/  @!P1 F2FP.F16.F32.PACK_AB R57, R10, R9 ;  /* 0x000000090a39923e */ /* 0x000fe400000000ff */
[----:B------:R-:W-:Y:S02]  /*55e0*/  @!P1 F2FP.F16.F32.PACK_AB R58, R12, R11 ;  /* 0x0000000b0c3a923e */ /* 0x000fe400000000ff */
[----:B------:R-:W-:Y:S01]  /*55f0*/  @!P1 F2FP.F16.F32.PACK_AB R14, R14, R13 ;  /* 0x0000000d0e0e923e */ /* 0x000fe200000000ff */
[----:B------:R-:W-:Y:S01]  /*5600*/  @!P0 IMAD.WIDE R12, R17, 0x2, R18 ;  /* 0x00000002110c8825 */ /* 0x000fe200078e0212 */
[----:B------:R-:W-:Y:S02]  /*5610*/  @!P1 F2FP.F16.F32.PACK_AB R15, R16, R15 ;  /* 0x0000000f100f923e */ /* 0x000fe400000000ff */
[----:B------:R-:W-:Y:S02]  /*5620*/  @!P0 IADD3.X R59, PT, PT, R98, R59, RZ, P2, !PT ;  /* 0x0000003b623b8210 */ /* 0x000fe400017fe4ff */
[C---:B------:R-:W-:Y:S02]  /*5630*/  @!P0 SHF.L.U32 R9, R72.reuse, 0x1, RZ ;  /* 0x0000000148098819 */ /* 0x040fe400000006ff */
[----:B------:R-:W-:Y:S02]  /*5640*/  @!P1 MOV R60, R57 ;  /* 0x00000039003c9202 */ /* 0x000fe40000000f00 */
[----:B------:R-:W-:Y:S02]  /*5650*/  @!P1 MOV R61, R58 ;  /* 0x0000003a003d9202 */ /* 0x000fe40000000f00 */
[----:B------:R-:W-:Y:S02]  /*5660*/  @!P1 MOV R62, R14 ;  /* 0x0000000e003e9202 */ /* 0x000fe40000000f00 */
[----:B------:R-:W-:Y:S02]  /*5670*/  @!P1 MOV R63, R15 ;  /* 0x0000000f003f9202 */ /* 0x000fe40000000f00 */
[----:B------:R-:W-:Y:S02]  /*5680*/  @!P0 SHF.L.U64.HI R10, R72, 0x1, R59 ;  /* 0x00000001480a8819 */ /* 0x000fe4000001023b */
[C---:B------:R-:W-:Y:S01]  /*5690*/  @!P0 IADD3 R72, P1, PT, R9.reuse, R92, RZ ;  /* 0x0000005c09488210 */ /* 0x040fe20007f3e0ff */
[----:B------:R2:W-:Y:S03]  /*56a0*/  ST.E.128 desc[UR4][R64.64+0x40], R60 ;  /* 0x0000403c40007985 */ /* 0x0005e6000c101d04 */
[C---:B------:R-:W-:Y:S02]  /*56b0*/  @!P0 IADD3.X R73, PT, PT, R10.reuse, R93, RZ, P1, !PT ;  /* 0x0000005d0a498210 */ /* 0x040fe40000ffe4ff */
[----:B------:R-:W-:Y:S03]  /*56c0*/  @!P0 IADD3 R48, P1, PT, R9, R94, RZ ;  /* 0x0000005e09308210 */ /* 0x000fe60007f3e0ff */
[----:B-1----:R-:W3:Y:S01]  /*56d0*/  LD.E.128 R68, desc[UR4][R18.64+0x80] ;  /* 0x0000800412447980 */ /* 0x002ee2000c101d00 */
[----:B------:R-:W-:Y:S02]  /*56e0*/  @!P0 IADD3.X R49, PT, PT, R10, R95, RZ, P1, !PT ;  /* 0x0000005f0a318210 */ /* 0x000fe40000ffe4ff */
[----:B------:R-:W-:Y:S05]  /*56f0*/  ISETP.GT.AND P1, PT, R35, 0x40, !P0 ;  /* 0x000000402300780c */ /* 0x000fea0004724270 */
[----:B------:R-:W4:Y:S08]  /*5700*/  @!P0 LD.E.128 R72, desc[UR4][R72.64+0x80] ;  /* 0x0000800448488980 */ /* 0x000f30000c101d00 */
[----:B------:R-:W5:Y:S08]  /*5710*/  @!P0 LD.E.128 R12, desc[UR4][R12.64+0x80] ;  /* 0x000080040c0c8980 */ /* 0x000f70000c101d00 */
[----:B------:R3:W5:Y:S02]  /*5720*/  @!P0 LD.E.128 R56, desc[UR4][R48.64+0x80] ;  /* 0x0000800430388980 */ /* 0x000764000c101d00 */
[----:B---3--:R-:W-:Y:S02]  /*5730*/  @!P0 MOV R49, R68 ;  /* 0x0000004400318202 */ /* 0x008fe40000000f00 */
[----:B--2---:R-:W-:Y:S03]  /*5740*/  @!P0 MOV R60, R69 ;  /* 0x00000045003c8202 */ /* 0x004fe60000000f00 */
        /* <DEDUP_REMOVED lines=13> */
[----:B------:R-:W-:Y:S01]  /*5820*/  @!P0 FMUL.FTZ R9, R9, R24 ;  /* 0x0000001809098220 */ /* 0x000fe20000410000 */
        /* <DEDUP_REMOVED lines=8> */
[----:B------:R-:W-:Y:S01]  /*58b0*/  @!P0 HADD2.F32 R17, -RZ, R15.H1_H1 ;  /* 0x3000000fff118230 */ /* 0x000fe20000004100 */
[----:B------:R-:W-:Y:S01]  /*58c0*/  @!P0 MOV R48, R70 ;  /* 0x0000004600308202 */ /* 0x000fe20000000f00 */
[----:B------:R-:W-:Y:S02]  /*58d0*/  @!P0 HADD2.F32 R19, -RZ, R74.H1_H1 ;  /* 0x3000004aff138230 */ /* 0x000fe40000004100 */
[----:B------:R-:W-:Y:S01]  /*58e0*/  @!P0 FFMA.FTZ R10, R49, R50, R10 ;  /* 0x00000032310a8223 */ /* 0x000fe2000001000a */
[----:B------:R-:W-:Y:S01]  /*58f0*/  @!P0 HADD2.F32 R15, -RZ, R75.H0_H0 ;  /* 0x2000004bff0f8230 */ /* 0x000fe20000004100 */
[----:B------:R-:W-:Y:S01]  /*5900*/  @!P0 MOV R50, R71 ;  /* 0x0000004700328202 */ /* 0x000fe20000000f00 */
[----:B------:R-:W-:Y:S02]  /*5910*/  @!P0 HADD2.F32 R12, -RZ, R13.H1_H1 ;  /* 0x3000000dff0c8230 */ /* 0x000fe40000004100 */
[----:B------:R-:W-:Y:S01]  /*5920*/  @P1 FADD.FTZ R19, -R19, -RZ ;  /* 0x800000ff13131221 */ /* 0x000fe20000010100 */
[----:B------:R-:W-:Y:S01]  /*5930*/  @!P0 HADD2.F32 R16, -RZ, R75.H1_H1 ;  /* 0x3000004bff108230 */ /* 0x000fe20000004100 */
[----:B------:R-:W-:Y:S01]  /*5940*/  @!P0 F2FP.F16.F32.PACK_AB R9, R10, R9 ;  /* 0x000000090a09823e */ /* 0x000fe200000000ff */
[--C-:B------:R-:W-:Y:S02]  /*5950*/  @!P0 HADD2.F32 R51, -RZ, R57.reuse.H0_H0 ;  /* 0x20000039ff338230 */ /* 0x100fe40000004100 */
[----:B------:R-:W-:Y:S01]  /*5960*/  @!P0 FMUL.FTZ R12, R12, R21 ;  /* 0x000000150c0c8220 */ /* 0x000fe20000410000 */
[----:B------:R-:W-:Y:S01]  /*5970*/  @!P0 HADD2.F32 R52, -RZ, R60.H0_H0 ;  /* 0x2000003cff348230 */ /* 0x000fe20000004100 */
[----:B------:R-:W-:Y:S01]  /*5980*/  @!P0 MOV R68, R9 ;  /* 0x0000000900448202 */ /* 0x000fe20000000f00 */
[--C-:B------:R-:W-:Y:S02]  /*5990*/  @!P0 HADD2.F32 R13, -RZ, R14.reuse.H0_H0 ;  /* 0x2000000eff0d8230 */ /* 0x100fe40000004100 */
[----:B------:R-:W-:Y:S01]  /*59a0*/  @P1 FADD.FTZ R15, -R15, -RZ ;  /* 0x800000ff0f0f1221 */ /* 0x000fe20000010100 */
[----:B------:R-:W-:Y:S02]  /*59b0*/  @!P0 HADD2.F32 R14, -RZ, R14.H1_H1 ;  /* 0x3000000eff0e8230 */ /* 0x000fe40000004100 */
[----:B------:R-:W-:Y:S01]  /*59c0*/  @!P0 FFMA.FTZ R11, R52, R51, R11 ;  /* 0x00000033340b8223 */ /* 0x000fe2000001000b */
[----:B------:R-:W-:Y:S02]  /*59d0*/  @!P0 HADD2.F32 R53, -RZ, R57.H1_H1 ;  /* 0x30000039ff358230 */ /* 0x000fe40000004100 */
[----:B------:R-:W-:Y:S01]  /*59e0*/  @!P0 FMUL.FTZ R13, R13, R18 ;  /* 0x000000120d0d8220 */ /* 0x000fe20000410000 */
[----:B------:R-:W-:Y:S02]  /*59f0*/  @!P0 HADD2.F32 R49, -RZ, R60.H1_H1 ;  /* 0x3000003cff318230 */ /* 0x000fe40000004100 */
[----:B------:R-:W-:Y:S01]  /*5a00*/  @!P0 FMUL.FTZ R14, R14, R19 ;  /* 0x000000130e0e8220 */ /* 0x000fe20000410000 */
        /* <DEDUP_REMOVED lines=23> */
.L_x_8940:
[----:B------:R-:W-:Y:S05]  /*5b80*/  BSYNC.RECONVERGENT B0 ;  /* 0x0000000000007941 */ /* 0x000fea0003800200 */
.L_x_8939:
[----:B------:R-:W3:Y:S02]  /*5b90*/  LD.E R3, desc[UR4][R84.64+0xd0] ;  /* 0x0000d00454037980 */ /* 0x000ee4000c101900 */
[----:B---3--:R-:W-:Y:S05]  /*5ba0*/  IMAD.U32 R3, R3, -0x20, RZ ;  /* 0xffffffe003037824 */ /* 0x008fea00078e00ff */
[C---:B------:R-:W-:Y:S02]  /*5bb0*/  LEA R94, P1, R3.reuse, R94, 0x1 ;  /* 0x0000005e035e7211 */ /* 0x040fe400078208ff */
[C---:B------:R-:W-:Y:S02]  /*5bc0*/  LEA R92, P0, R3.reuse, R92, 0x1 ;  /* 0x0000005c035c7211 */ /* 0x040fe400078008ff */
[C---:B------:R-:W-:Y:S02]  /*5bd0*/  LEA.HI.X.SX32 R95, R3.reuse, R95, 0x1, P1 ;  /* 0x0000005f035f7211 */ /* 0x040fe400008f0eff */
[----:B------:R-:W-:Y:S09]  /*5be0*/  LEA.HI.X.SX32 R93, R3, R93, 0x1, P0 ;  /* 0x0000005d035d7211 */ /* 0x000ff200000f0eff */
.L_x_8931:
[----:B------:R-:W-:Y:S05]  /*5bf0*/  BSYNC.RECONVERGENT B1 ;  /* 0x0000000000017941 */ /* 0x000fea0003800200 */
.L_x_8929:
[----:B------:R-:W-:Y:S01]  /*5c00*/  ISETP.NE.U32.AND P4, PT, R90, RZ, PT ;  /* 0x000000ff5a00720c */ /* 0x000fe20003f85070 */
[----:B-12---:R-:W2:Y:S01]  /*5c10*/  LD.E R5, desc[UR4][R84.64+0x128] ;  /* 0x0001280454057980 */ /* 0x006ea2000c101900 */
        /* <DEDUP_REMOVED lines=30> */
[----:B------:R-:W3:Y:S06]  /*5e00*/  LD.E.64 R14, desc[UR4][R84.64+0x40] ;  /* 0x00004004540e7980 */ /* 0x000eec000c101b00 */
[----:B------:R-:W4:Y:S01]  /*5e10*/  LD.E.64 R12, desc[UR4][R84.64+0x20] ;  /* 0x00002004540c7980 */ /* 0x000f22000c101b00 */
        /* <DEDUP_REMOVED lines=28> */
[----:B------:R-:W5:Y:S01]  /*5fe0*/  LD.E.64 R8, desc[UR4][R84.64+0x38] ;  /* 0x0000380454087980 */ /* 0x000f62000c101b00 */
        /* <DEDUP_REMOVED lines=19> */
[----:B-1----:R-:W-:Y:S04]  /*6120*/  IMAD.WIDE.U32 R16, R14, R0, RZ ;  /* 0x000000000e107225 */ /* 0x002fe800078e00ff */
[----:B----4-:R-:W-:Y:S04]  /*6130*/  IMAD.IADD R6, R7, 0x1, -R2 ;  /* 0x0000000107067824 */ /* 0x010fe800078e0a02 */
[-C--:B------:R-:W-:Y:S01]  /*6140*/  IMAD R2, R13, R6.reuse, RZ ;  /* 0x000000060d027224 */ /* 0x080fe200078e02ff */
[----:B------:R-:W-:Y:S01]  /*6150*/  SHF.R.S32.HI R7, RZ, 0x1f, R6 ;  /* 0x0000001fff077819 */ /* 0x000fe20000011406 */
[C---:B------:R-:W-:Y:S01]  /*6160*/  IMAD.WIDE.U32 R14, R12.reuse, R6, RZ ;  /* 0x000000060c0e7225 */ /* 0x040fe200078e00ff */
[----:B------:R-:W-:Y:S03]  /*6170*/  IADD3 R13, PT, PT, R17, R5, RZ ;  /* 0x00000005110d7210 */ /* 0x000fe60007ffe0ff */
[-C--:B------:R-:W-:Y:S01]  /*6180*/  IMAD R2, R12, R7.reuse, R2 ;  /* 0x000000070c027224 */ /* 0x080fe200078e0202 */
[----:B------:R-:W-:Y:S01]  /*6190*/  MOV R12, R16 ;  /* 0x00000010000c7202 */ /* 0x000fe20000000f00 */
[----:B-----5:R-:W-:Y:S02]  /*61a0*/  IMAD R5, R9, R0, RZ ;  /* 0x0000000009057224 */ /* 0x020fe400078e02ff */
        /* <DEDUP_REMOVED lines=12> */
.L_x_8942:
[----:B------:R-:W-:Y:S05]  /*6270*/  BSYNC.RECONVERGENT B0 ;  /* 0x0000000000007941 */ /* 0x000fea0003800200 */
.L_x_8941:
[----:B------:R-:W-:Y:S05]  /*6280*/  @P3 BRA `(.L_x_8943) ;  /* 0xffffffbc00dc3947 */ /* 0x000fea000383ffff */
.L_x_8928:
        /* <DEDUP_REMOVED lines=18> */
.L_x_8947:
[----:B------:R-:W-:Y:S05]  /*63b0*/  BSYNC.RECONVERGENT B0 ;  /* 0x0000000000007941 */ /* 0x000fea0003800200 */
.L_x_8946:
        /* <DEDUP_REMOVED lines=10> */
.L_x_8945:
[----:B------:R-:W2:Y:S01]  /*6460*/  LD.E.64 R2, desc[UR4][R84.64+0xf0] ;  /* 0x0000f00454027980 */ /* 0x000ea2000c101b00 */
[----:B------:R-:W-:-:S03]  /*6470*/  IMAD.MOV.U32 R4, RZ, RZ, RZ ;  /* 0x000000ffff047224 */ /* 0x000fc600078e00ff */
[----:B------:R-:W3:Y:S04]  /*6480*/  LD.E.U8 R0, desc[UR4][R84.64+0x1b3] ;  /* 0x0001b30454007980 */ /* 0x000ee8000c101100 */
[----:B------:R1:W5:Y:S01]  /*6490*/  LD.E.64 R22, desc[UR4][R84.64+0x150] ;  /* 0x0001500454167980 */ /* 0x000362000c101b00 */
[----:B--2---:R-:W-:-:S04]  /*64a0*/  ISETP.NE.U32.AND P1, PT, R2, RZ, PT ;  /* 0x000000ff0200720c */ /* 0x004fc80003f25070 */
[----:B------:R-:W-:-:S13]  /*64b0*/  ISETP.NE.AND.EX P1, PT, R3, RZ, PT, P1 ;  /* 0x000000ff0300720c */ /* 0x000fda0003f25310 */
[----:B------:R-:W-:-:S04]  /*64c0*/  @P1 LEA R6, P0, R116, R2, 0x2 ;  /* 0x0000000274061211 */ /* 0x000fc800078010ff */
[----:B------:R-:W-:Y:S02]  /*64d0*/  @P1 LEA.HI.X R7, R116, R3, RZ, 0x2, P0 ;  /* 0x0000000374071211 */ /* 0x000fe400000f14ff */
[----:B------:R1:W5:Y:S04]  /*64e0*/  LD.E.64 R2, desc[UR4][R84.64+0x148] ;  /* 0x0001480454027980 */ /* 0x000368000c101b00 */
        /* <DEDUP_REMOVED lines=31> */
[----:B------:R-:W-:Y:S02]  /*66e0*/  HADD2.F32 R13, -RZ, R11.H1_H1 ;  /* 0x3000000bff0d7230 */ /* 0x000fe40000004100 */
[--C-:B------:R-:W-:Y:S02]  /*66f0*/  HADD2.F32 R15, -RZ, R9.reuse.H0_H0 ;  /* 0x20000009ff0f7230 */ /* 0x100fe40000004100 */
[----:B------:R-:W-:-:S02]  /*6700*/  HADD2.F32 R16, -RZ, R9.H1_H1 ;  /* 0x30000009ff107230 */ /* 0x000fc40000004100 */
[----:B------:R-:W-:Y:S02]  /*6710*/  HADD2.F32 R22, -RZ, R11.H0_H0 ;  /* 0x2000000bff167230 */ /* 0x000fe40000004100 */
        /* <DEDUP_REMOVED lines=10> */
[----:B------:R-:W-:Y:S02]  /*67c0*/  HADD2.F32 R2, -RZ, R2.H0_H0 ;  /* 0x20000002ff027230 */ /* 0x000fe40000004100 */
[----:B------:R-:W-:Y:S01]  /*67d0*/  FFMA.FTZ R0, R22, R0, R13 ;  /* 0x0000000016007223 */ /* 0x000fe2000001000d */
[----:B------:R-:W-:Y:S02]  /*67e0*/  HADD2.F32 R13, -RZ, R8.H1_H1 ;  /* 0x30000008ff0d7230 */ /* 0x000fe40000004100 */
[C---:B------:R-:W-:Y:S01]  /*67f0*/  FFMA.FTZ R20, R15.reuse, R12, -R20 ;  /* 0x0000000c0f147223 */ /* 0x040fe20000010814 */
[----:B------:R-:W-:Y:S02]  /*6800*/  HADD2.F32 R3, -RZ, R3.H0_H0 ;  /* 0x20000003ff037230 */ /* 0x000fe40000004100 */
[----:B------:R-:W-:Y:S01]  /*6810*/  FFMA.FTZ R9, R15, R9, R16 ;  /* 0x000000090f097223 */ /* 0x000fe20000010010 */
        /* <DEDUP_REMOVED lines=16> */
.L_x_8953:
[----:B------:R-:W-:Y:S05]  /*6920*/  BSYNC.RECONVERGENT B0 ;  /* 0x0000000000007941 */ /* 0x000fea0003800200 */
.L_x_8952:
[----:B-----5:R2:W-:Y:S04]  /*6930*/  STS.128 [R79], R8 ;  /* 0x000000084f007388 */ /* 0x0205e80000000c00 */
[----:B------:R2:W5:Y:S01]  /*6940*/  LD.E.128 R12, desc[UR4][R128.64+0x40] ;  /* 0x00004004800c7980 */ /* 0x000562000c101d00 */
[----:B------:R-:W-:Y:S04]  /*6950*/  BSSY.RECONVERGENT B0, `(.L_x_8954) ;  /* 0x0000029000007945 */ /* 0x000fe80003800200 */
[----:B------:R-:W-:Y:S05]  /*6960*/  @P0 BRA `(.L_x_8955) ;  /* 0x00000000009c0947 */ /* 0x000fea0003800000 */
[----:B------:R-:W3:Y:S04]  /*6970*/  LD.E.64 R2, desc[UR4][R18.64+0x20] ;  /* 0x0000200412027980 */ /* 0x000ee8000c101b00 */
[----:B------:R-:W4:Y:S01]  /*6980*/  LD.E.64 R4, desc[UR4][R6.64+0x20] ;  /* 0x0000200406047980 */ /* 0x000f22000c101b00 */
[----:B-----5:R-:W-:Y:S01]  /*6990*/  MOV R23, R13 ;  /* 0x0000000d00177202 */ /* 0x020fe20000000f00 */
[--C-:B--2---:R-:W-:Y:S02]  /*69a0*/  HADD2.F32 R11, -RZ, R15.reuse.H1_H1 ;  /* 0x3000000fff0b7230 */ /* 0x104fe40000004100 */
[----:B------:R-:W-:Y:S02]  /*69b0*/  HADD2.F32 R21, -RZ, R15.H0_H0 ;  /* 0x2000000fff157230 */ /* 0x000fe40000004100 */
[----:B------:R-:W-:-:S02]  /*69c0*/  HADD2.F32 R13, -RZ, R23.H0_H0 ;  /* 0x20000017ff0d7230 */ /* 0x000fc40000004100 */
[----:B------:R-:W-:Y:S02]  /*69d0*/  HADD2.F32 R23, -RZ, R23.H1_H1 ;  /* 0x30000017ff177230 */ /* 0x000fe40000004100 */
        /* <DEDUP_REMOVED lines=13> */
[C---:B------:R-:W-:Y:S01]  /*6ab0*/  FFMA.FTZ R15, R13.reuse, R8, R15 ;  /* 0x000000080d0f7223 */ /* 0x040fe2000001000f */
        /* <DEDUP_REMOVED lines=18> */
.L_x_8955:
[----:B------:R-:W-:Y:S05]  /*6be0*/  BSYNC.RECONVERGENT B0 ;  /* 0x0000000000007941 */ /* 0x000fea0003800200 */
.L_x_8954:
        /* <DEDUP_REMOVED lines=9> */
[----:B------:R-:W-:Y:S02]  /*6c80*/  HADD2.F32 R13, -RZ, R11.H1_H1 ;  /* 0x3000000bff0d7230 */ /* 0x000fe40000004100 */
[--C-:B------:R-:W-:Y:S02]  /*6c90*/  HADD2.F32 R15, -RZ, R9.reuse.H0_H0 ;  /* 0x20000009ff0f7230 */ /* 0x100fe40000004100 */
[----:B------:R-:W-:-:S02]  /*6ca0*/  HADD2.F32 R16, -RZ, R9.H1_H1 ;  /* 0x30000009ff107230 */ /* 0x000fc40000004100 */
[----:B------:R-:W-:Y:S02]  /*6cb0*/  HADD2.F32 R22, -RZ, R11.H0_H0 ;  /* 0x2000000bff167230 */ /* 0x000fe40000004100 */
        /* <DEDUP_REMOVED lines=32> */
.L_x_8957:
[----:B------:R-:W-:Y:S05]  /*6ec0*/  BSYNC.RECONVERGENT B0 ;  /* 0x0000000000007941 */ /* 0x000fea0003800200 */
.L_x_8956:
[----:B-----5:R2:W-:Y:S02]  /*6ed0*/  STS.128 [R79+0x2000], R8 ;  /* 0x002000084f007388 */ /* 0x0205e40000000c00 */
.L_x_8951:
[----:B------:R-:W-:Y:S05]  /*6ee0*/  BSYNC.RECONVERGENT B1 ;  /* 0x0000000000017941 */ /* 0x000fea0003800200 */
.L_x_8950:
[----:B------:R-:W-:-:S04]  /*6ef0*/  IADD3 R30, PT, PT, R126, 0x20, RZ ;  /* 0x000000207e1e7810 */ /* 0x000fc80007ffe0ff */
[----:B------:R-:W-:-:S13]  /*6f00*/  ISETP.GE.AND P0, PT, R30, R125, PT ;  /* 0x0000007d1e00720c */ /* 0x000fda0003f06270 */
[----:B------:R-:W-:Y:S05]  /*6f10*/  @P0 BRA `(.L_x_8948) ;  /* 0x0000002800340947 */ /* 0x000fea0003800000 */
[----:B------:R-:W-:Y:S02]  /*6f20*/  LEA R20, P2, R80, R128, 0x1 ;  /* 0x0000008050147211 */ /* 0x000fe400078408ff */
[----:B------:R-:W-:Y:S02]  /*6f30*/  ISETP.GE.AND P1, PT, R28, R17, PT ;  /* 0x000000111c00720c */ /* 0x000fe40003f26270 */
        /* <DEDUP_REMOVED lines=9> */
[----:B------:R-:W-:Y:S02]  /*6fd0*/  HADD2.F32 R13, -RZ, R11.H1_H1 ;  /* 0x3000000bff0d7230 */ /* 0x000fe40000004100 */
[--C-:B------:R-:W-:Y:S02]  /*6fe0*/  HADD2.F32 R15, -RZ, R9.reuse.H0_H0 ;  /* 0x20000009ff0f7230 */ /* 0x100fe40000004100 */
[----:B------:R-:W-:-:S02]  /*6ff0*/  HADD2.F32 R16, -RZ, R9.H1_H1 ;  /* 0x30000009ff107230 */ /* 0x000fc40000004100 */
[----:B------:R-:W-:Y:S02]  /*7000*/  HADD2.F32 R24, -RZ, R11.H0_H0 ;  /* 0x2000000bff187230 */ /* 0x000fe40000004100 */
[----:B----4-:R-:W-:Y:S02]  /*7010*/  HADD2.F32 R0, -RZ, R3.H1_H1 ;  /* 0x30000003ff007230 */ /* 0x010fe40000004100 */
[----:B------:R-:W-:Y:S02]  /*7020*/  HADD2.F32 R9, -RZ, R2.H1_H1 ;  /* 0x30000002ff097230 */ /* 0x000fe40000004100 */
[----:B--2---:R-:W-:Y:S02]  /*7030*/  HADD2.F32 R10, -RZ, R5.H1_H1 ;  /* 0x30000005ff0a7230 */ /* 0x004fe40000004100 */
        /* <DEDUP_REMOVED lines=29> */
.L_x_8959:
[----:B------:R-:W-:Y:S05]  /*7210*/  BSYNC.RECONVERGENT B0 ;  /* 0x0000000000007941 */ /* 0x000fea0003800200 */
.L_x_8958:
[----:B-----5:R4:W-:Y:S04]  /*7220*/  STS.128 [R79+0x800], R8 ;  /* 0x000800084f007388 */ /* 0x0209e80000000c00 */
[----:B---3--:R4:W5:Y:S01]  /*7230*/  LD.E.128 R12, desc[UR4][R20.64+0x40] ;  /* 0x00004004140c7980 */ /* 0x008962000c101d00 */
[----:B------:R-:W-:Y:S04]  /*7240*/  BSSY.RECONVERGENT B0, `(.L_x_8960) ;  /* 0x0000029000007945 */ /* 0x000fe80003800200 */
[----:B------:R-:W-:Y:S05]  /*7250*/  @P0 BRA `(.L_x_8961) ;  /* 0x00000000009c0947 */ /* 0x000fea0003800000 */
[----:B------:R-:W3:Y:S04]  /*7260*/  LD.E.64 R2, desc[UR4][R18.64+0x20] ;  /* 0x0000200412027980 */ /* 0x000ee8000c101b00 */
[----:B------:R-:W2:Y:S01]  /*7270*/  LD.E.64 R4, desc[UR4][R6.64+0x20] ;  /* 0x0000200406047980 */ /* 0x000ea2000c101b00 */
[----:B-----5:R-:W-:Y:S01]  /*7280*/  MOV R25, R13 ;  /* 0x0000000d00197202 */ /* 0x020fe20000000f00 */
[--C-:B----4-:R-:W-:Y:S02]  /*7290*/  HADD2.F32 R11, -RZ, R15.reuse.H1_H1 ;  /* 0x3000000fff0b7230 */ /* 0x110fe40000004100 */
[----:B------:R-:W-:Y:S02]  /*72a0*/  HADD2.F32 R23, -RZ, R15.H0_H0 ;  /* 0x2000000fff177230 */ /* 0x000fe40000004100 */
[----:B------:R-:W-:-:S02]  /*72b0*/  HADD2.F32 R13, -RZ, R25.H0_H0 ;  /* 0x20000019ff0d7230 */ /* 0x000fc40000004100 */
[----:B------:R-:W-:Y:S02]  /*72c0*/  HADD2.F32 R25, -RZ, R25.H1_H1 ;  /* 0x30000019ff197230 */ /* 0x000fe40000004100 */
[----:B---3--:R-:W-:Y:S02]  /*72d0*/  HADD2.F32 R0, -RZ, R3.H1_H1 ;  /* 0x30000003ff007230 */ /* 0x008fe40000004100 */
        /* <DEDUP_REMOVED lines=31> */
.L_x_8961:
[----:B------:R-:W-:Y:S05]  /*74d0*/  BSYNC.RECONVERGENT B0 ;  /* 0x0000000000007941 */ /* 0x000fea0003800200 */
.L_x_8960:
[----:B-----5:R3:W-:Y:S04]  /*74e0*/  STS.128 [R79+0x1800], R12 ;  /* 0x0018000c4f007388 */ /* 0x0207e80000000c00 */
[----:B----4-:R3:W5:Y:S01]  /*74f0*/  LD.E.128 R8, desc[UR4][R20.64+0x80] ;  /* 0x0000800414087980 */ /* 0x010762000c101d00 */
[----:B------:R-:W-:Y:S01]  /*7500*/  LOP3.LUT R28, R28, 0x40, RZ, 0xfc, !PT ;  /* 0x000000401c1c7812 */ /* 0x000fe200078efcff */
[----:B------:R-:W-:Y:S03]  /*7510*/  BSSY.RECONVERGENT B0, `(.L_x_8962) ;  /* 0x000002b000007945 */ /* 0x000fe60003800200 */
[----:B------:R-:W-:-:S13]  /*7520*/  ISETP.GE.AND P0, PT, R28, R17, PT ;  /* 0x000000111c00720c */ /* 0x000fda0003f06270 */
[----:B------:R-:W-:Y:S05]  /*7530*/  @P0 BRA `(.L_x_8963) ;  /* 0x0000000000a00947 */ /* 0x000fea0003800000 */
[----:B------:R4:W2:Y:S04]  /*7540*/  LD.E.64 R2, desc[UR4][R18.64+0x40] ;  /* 0x0000400412027980 */ /* 0x0008a8000c101b00 */
[----:B------:R-:W2:Y:S01]  /*7550*/  LD.E.64 R4, desc[UR4][R6.64+0x40] ;  /* 0x0000400406047980 */ /* 0x000ea2000c101b00 */
[--C-:B---3-5:R-:W-:Y:S01]  /*7560*/  HADD2.F32 R14, -RZ, R9.reuse.H0_H0 ;  /* 0x20000009ff0e7230 */ /* 0x128fe20000004100 */
[----:B------:R-:W-:Y:S01]  /*7570*/  MOV R12, R10 ;  /* 0x0000000a000c7202 */ /* 0x000fe20000000f00 */
[----:B------:R-:W-:Y:S02]  /*7580*/  HADD2.F32 R16, -RZ, R9.H1_H1 ;  /* 0x30000009ff107230 */ /* 0x000fe40000004100 */
[--C-:B------:R-:W-:Y:S02]  /*7590*/  HADD2.F32 R13, -RZ, R11.reuse.H1_H1 ;  /* 0x3000000bff0d7230 */ /* 0x100fe40000004100 */
[----:B----4-:R-:W-:-:S02]  /*75a0*/  HADD2.F32 R18, -RZ, R11.H0_H0 ;  /* 0x2000000bff127230 */ /* 0x010fc40000004100 */
        /* <DEDUP_REMOVED lines=33> */
.L_x_8963:
[----:B------:R-:W-:Y:S05]  /*77c0*/  BSYNC.RECONVERGENT B0 ;  /* 0x0000000000007941 */ /* 0x000fea0003800200 */
.L_x_8962:
[----:B-----5:R4:W-:Y:S01]  /*77d0*/  STS.128 [R79+0x2800], R8 ;  /* 0x002800084f007388 */ /* 0x0209e20000000c00 */
[----:B------:R-:W-:Y:S05]  /*77e0*/  BRA `(.L_x_8948) ;  /* 0x0000002000007947 */ /* 0x000fea0003800000 */
.L_x_8949:
        /* <DEDUP_REMOVED lines=15> */
[----:B-----5:R-:W-:Y:S02]  /*78e0*/  SEL R9, R20, RZ, !P2 ;  /* 0x000000ff14097207 */ /* 0x020fe40005000000 */
        /* <DEDUP_REMOVED lines=74> */
.L_x_8967:
[----:B------:R-:W-:Y:S05]  /*7d90*/  BSYNC.RECONVERGENT B0 ;  /* 0x0000000000007941 */ /* 0x000fea0003800200 */
.L_x_8966:
        /* <DEDUP_REMOVED lines=80> */
.L_x_8969:
[----:B------:R-:W-:Y:S05]  /*82a0*/  BSYNC.RECONVERGENT B0 ;  /* 0x0000000000007941 */ /* 0x000fea0003800200 */
.L_x_8968:
        /* <DEDUP_REMOVED lines=24> */
[----:B------:R-:W-:Y:S02]  /*8430*/  HADD2.F32 R31, -RZ, R12.H1_H1 ;  /* 0x3000000cff1f7230 */ /* 0x000fe40000004100 */
[--C-:B------:R-:W-:Y:S02]  /*8440*/  HADD2.F32 R12, -RZ, R13.reuse.H0_H0 ;  /* 0x2000000dff0c7230 */ /* 0x100fe40000004100 */
[----:B---3--:R-:W-:Y:S02]  /*8450*/  HADD2.F32 R32, -RZ, R13.H1_H1 ;  /* 0x3000000dff207230 */ /* 0x008fe40000004100 */
        /* <DEDUP_REMOVED lines=56> */
.L_x_8971:
[----:B------:R-:W-:Y:S05]  /*87e0*/  BSYNC.RECONVERGENT B0 ;  /* 0x0000000000007941 */ /* 0x000fea0003800200 */
.L_x_8970:
[----:B-----5:R2:W-:Y:S02]  /*87f0*/  STS.128 [R79+0x2000], R24 ;  /* 0x002000184f007388 */ /* 0x0205e40000000c00 */
.L_x_8965:
[----:B------:R-:W-:Y:S05]  /*8800*/  BSYNC.RECONVERGENT B1 ;  /* 0x0000000000017941 */ /* 0x000fea0003800200 */
.L_x_8964:
        /* <DEDUP_REMOVED lines=17> */
[C---:B-----5:R-:W-:Y:S01]  /*8920*/  SHF.L.U32 R9, R4.reuse, 0x1, RZ ;  /* 0x0000000104097819 */ /* 0x060fe200000006ff */
        /* <DEDUP_REMOVED lines=9> */
[----:B------:R-:W-:Y:S01]  /*89c0*/  MOV R31, R26 ;  /* 0x0000001a001f7202 */ /* 0x000fe20000000f00 */
[--C-:B----4-:R-:W-:Y:S02]  /*89d0*/  HADD2.F32 R26, -RZ, R12.reuse.H0_H0 ;  /* 0x2000000cff1a7230 */ /* 0x110fe40000004100 */
[----:B---3--:R-:W-:Y:S02]  /*89e0*/  HADD2.F32 R32, -RZ, R12.H1_H1 ;  /* 0x3000000cff207230 */ /* 0x008fe40000004100 */
        /* <DEDUP_REMOVED lines=20> */
[----:B------:R-:W-:Y:S02]  /*8b30*/  HADD2.F32 R4, -RZ, R8.H0_H0 ;  /* 0x20000008ff047230 */ /* 0x000fe40000004100 */
        /* <DEDUP_REMOVED lines=37> */
.L_x_8973:
[----:B------:R-:W-:Y:S05]  /*8d90*/  BSYNC.RECONVERGENT B0 ;  /* 0x0000000000007941 */ /* 0x000fea0003800200 */
.L_x_8972:
        /* <DEDUP_REMOVED lines=80> */
.L_x_8975:
[----:B------:R-:W-:Y:S05]  /*92a0*/  BSYNC.RECONVERGENT B0 ;  /* 0x0000000000007941 */ /* 0x000fea0003800200 */
.L_x_8974:
        /* <DEDUP_REMOVED lines=12> */
[----:B------:R-:W-:Y:S01]  /*9370*/  SHF.L.U32 R9, R5, 0x1, RZ ;  /* 0x0000000105097819 */ /* 0x000fe200000006ff */
        /* <DEDUP_REMOVED lines=69> */
.L_x_8977:
[----:B------:R-:W-:Y:S05]  /*97d0*/  BSYNC.RECONVERGENT B0 ;  /* 0x0000000000007941 */ /* 0x000fea0003800200 */
.L_x_8976:
[----:B-----5:R4:W-:Y:S02]  /*97e0*/  STS.128 [R79+0x2800], R24 ;  /* 0x002800184f007388 */ /* 0x0209e40000000c00 */
.L_x_8948:
[----:B------:R-:W-:Y:S05]  /*97f0*/  BSYNC.RECONVERGENT B2 ;  /* 0x0000000000027941 */ /* 0x000fea0003800200 */
.L_x_8944:
[----:B------:R-:W-:Y:S01]  /*9800*/  IMAD R0, R88, -0x40, R77 ;  /* 0xffffffc058007824 */ /* 0x000fe200078e024d */
[----:B------:R-:W3:Y:S01]  /*9810*/  S2R R105, SR_TID.X ;  /* 0x0000000000697919 */ /* 0x000ee20000002100 */
[----:B------:R-:W1:Y:S01]  /*9820*/  S2UR UR6, SR_CgaCtaId ;  /* 0x00000000000679c3 */ /* 0x000e620000008800 */
[----:B------:R-:W-:Y:S01]  /*9830*/  UMOV UR7, 0x400 ;  /* 0x0000040000077882 */ /* 0x000fe20000000000 */
[----:B--2--5:R-:W-:Y:S01]  /*9840*/  VIADD R3, R0, 0x40 ;  /* 0x0000004000037836 */ /* 0x024fe20000000000 */
[----:B------:R-:W-:Y:S01]  /*9850*/  LEA R124, R88, 0xffffffc0, 0x6 ;  /* 0xffffffc0587c7811 */ /* 0x000fe200078e30ff */
[----:B------:R-:W-:Y:S01]  /*9860*/  IMAD.MOV.U32 R78, RZ, RZ, 0x20 ;  /* 0x00000020ff4e7424 */ /* 0x000fe200078e00ff */
[----:B------:R-:W-:Y:S02]  /*9870*/  BSSY.RECONVERGENT B1, `(.L_x_8978) ;  /* 0x0000131000017945 */ /* 0x000fe40003800200 */
[-C--:B------:R-:W-:Y:S02]  /*9880*/  ISETP.GE.AND P2, PT, R30, R3.reuse, PT ;  /* 0x000000031e00720c */ /* 0x080fe40003f46270 */
[----:B------:R-:W-:-:S02]  /*9890*/  ISETP.GE.AND P3, PT, R126, R3, PT ;  /* 0x000000037e00720c */ /* 0x000fc40003f66270 */
[----:B------:R-:W-:-:S09]  /*98a0*/  ISETP.GE.AND P1, PT, R30, R3, PT ;  /* 0x000000031e00720c */ /* 0x000fd20003f26270 */
[C---:B----4-:R-:W-:Y:S02]  /*98b0*/  @!P2 LEA R8, P0, R109.reuse, R112, 0x1 ;  /* 0x000000706d08a211 */ /* 0x050fe400078008ff */
[----:B------:R-:W-:Y:S02]  /*98c0*/  @!P3 IMAD.MOV.U32 R113, RZ, RZ, R111 ;  /* 0x000000ffff71b224 */ /* 0x000fe400078e006f */
[----:B------:R-:W-:Y:S01]  /*98d0*/  @!P2 LEA.HI.X R9, R109, R111, R110, 0x1, P0 ;  /* 0x0000006f6d09a211 */ /* 0x000fe200000f0c6e */
[----:B-1----:R-:W-:Y:S01]  /*98e0*/  ULEA UR6, UR6, UR7, 0x18 ;  /* 0x0000000706067291 */ /* 0x002fe2000f8ec0ff */
[----:B------:R-:W-:Y:S01]  /*98f0*/  @!P1 LEA R6, P0, R87, R122, 0x1 ;  /* 0x0000007a57069211 */ /* 0x000fe200078008ff */
[----:B------:R-:W-:Y:S01]  /*9900*/  @!PT LDS RZ, [RZ] ;  /* 0x00000000fffff984 */ /* 0x000fe20000000800 */
[----:B------:R-:W-:Y:S01]  /*9910*/  @!PT LDS RZ, [RZ] ;  /* 0x00000000fffff984 */ /* 0x000fe20000000800 */
[----:B------:R-:W-:Y:S01]  /*9920*/  @!PT LDS RZ, [RZ] ;  /* 0x00000000fffff984 */ /* 0x000fe20000000800 */
[----:B------:R-:W-:Y:S04]  /*9930*/  @!P3 LDGSTS.E.BYPASS.LTC128B.128 [R79+0x3000], desc[UR4][R112.64] ;  /* 0x03000000704fbfae */ /* 0x000fe8000b981a04 */
[----:B------:R-:W-:Y:S01]  /*9940*/  @!P3 LDGSTS.E.BYPASS.LTC128B.128 [R79+0x4000], desc[UR4][R112.64+0x40] ;  /* 0x04000040704fbfae */ /* 0x000fe2000b981a04 */
[C---:B---3--:R-:W-:Y:S01]  /*9950*/  IMAD.SHL.U32 R5, R105.reuse, 0x10, RZ ;  /* 0x0000001069057824 */ /* 0x048fe200078e00ff */
[----:B------:R-:W-:Y:S01]  /*9960*/  SHF.R.U32.HI R106, RZ, 0x1, R105 ;  /* 0x00000001ff6a7819 */ /* 0x000fe20000011669 */
[C---:B------:R-:W-:Y:S01]  /*9970*/  IMAD.SHL.U32 R76, R105.reuse, 0x20, RZ ;  /* 0x00000020694c7824 */ /* 0x040fe200078e00ff */
[----:B------:R-:W-:Y:S01]  /*9980*/  @!P3 LDGSTS.E.BYPASS.LTC128B.128 [R79+0x5000], desc[UR4][R112.64+0x80] ;  /* 0x05000080704fbfae */ /* 0x000fe2000b981a04 */
[C---:B------:R-:W-:Y:S01]  /*9990*/  LOP3.LUT R7, R105.reuse, 0x8, RZ, 0xc0, !PT ;  /* 0x0000000869077812 */ /* 0x040fe200078ec0ff */
[----:B------:R-:W-:Y:S01]  /*99a0*/  IMAD.SHL.U32 R104, R105, 0x4, RZ ;  /* 0x0000000469687824 */ /* 0x000fe200078e00ff */
[----:B------:R-:W-:Y:S01]  /*99b0*/  LOP3.LUT R107, R5, 0x3e00, RZ, 0xc0, !PT ;  /* 0x00003e00056b7812 */ /* 0x000fe200078ec0ff */
[----:B------:R-:W-:Y:S01]  /*99c0*/  @!P2 LDGSTS.E.BYPASS.LTC128B.128 [R79+0x3800], desc[UR4][R8.64] ;  /* 0x03800000084fafae */ /* 0x000fe2000b981a04 */
[----:B------:R-:W-:-:S02]  /*99d0*/  LOP3.LUT R3, R106, 0x8, RZ, 0xc0, !PT ;  /* 0x000000086a037812 */ /* 0x000fc400078ec0ff */
[--C-:B------:R-:W-:Y:S01]  /*99e0*/  LOP3.LUT R0, R7, 0xc0, R76.reuse, 0xf8, !PT ;  /* 0x000000c007007812 */ /* 0x100fe200078ef84c */
[----:B------:R-:W-:Y:S01]  /*99f0*/  @!P2 LDGSTS.E.BYPASS.LTC128B.128 [R79+0x4800], desc[UR4][R8.64+0x40] ;  /* 0x04800040084fafae */ /* 0x000fe2000b981a04 */
[----:B------:R-:W-:Y:S02]  /*9a00*/  LOP3.LUT R5, R5, 0x100, RZ, 0xc0, !PT ;  /* 0x0000010005057812 */ /* 0x000fe400078ec0ff */
[----:B------:R-:W-:Y:S01]  /*9a10*/  LOP3.LUT R2, R104, 0x18, RZ, 0xc0, !PT ;  /* 0x0000001868027812 */ /* 0x000fe200078ec0ff */
[----:B------:R1:W-:Y:S01]  /*9a20*/  @!P2 LDGSTS.E.BYPASS.LTC128B.128 [R79+0x5800], desc[UR4][R8.64+0x80] ;  /* 0x05800080084fafae */ /* 0x0003e2000b981a04 */
[--C-:B------:R-:W-:Y:S02]  /*9a30*/  LOP3.LUT R3, R3, 0xc0, R76.reuse, 0xf8, !PT ;  /* 0x000000c003037812 */ /* 0x100fe400078ef84c */
[--C-:B------:R-:W-:Y:S01]  /*9a40*/  LOP3.LUT R7, R107, 0x20, R76.reuse, 0xf8, !PT ;  /* 0x000000206b077812 */ /* 0x100fe200078ef84c */
[----:B------:R-:W0:Y:S01]  /*9a50*/  LDGDEPBAR ;  /* 0x00000000000079af */ /* 0x000e220000000000 */
[----:B------:R-:W-:-:S02]  /*9a60*/  LOP3.LUT R5, R5, 0x20, R76, 0xf8, !PT ;  /* 0x0000002005057812 */ /* 0x000fc400078ef84c */
[----:B------:R-:W-:Y:S02]  /*9a70*/  LOP3.LUT R3, R3, R2, RZ, 0x3c, !PT ;  /* 0x0000000203037212 */ /* 0x000fe400078e3cff */
[----:B------:R-:W-:Y:S02]  /*9a80*/  LOP3.LUT R4, R7, 0x100, R76, 0xf8, !PT ;  /* 0x0000010007047812 */ /* 0x000fe400078ef84c */
[----:B------:R-:W-:Y:S02]  /*9a90*/  LOP3.LUT R0, R5, R0, R2, 0xf6, !PT ;  /* 0x0000000005007212 */ /* 0x000fe400078ef602 */
[----:B------:R-:W-:Y:S02]  /*9aa0*/  LOP3.LUT R4, R4, R3, RZ, 0xfc, !PT ;  /* 0x0000000304047212 */ /* 0x000fe400078efcff */
[----:B------:R-:W-:Y:S02]  /*9ab0*/  @!P1 LEA.HI.X R7, R87, R123, R86, 0x1, P0 ;  /* 0x0000007b57079211 */ /* 0x000fe400000f0c56 */
[----:B------:R-:W-:-:S02]  /*9ac0*/  LEA R89, R0, UR6, 0x1 ;  /* 0x0000000600597c11 */ /* 0x000fc4000f8e08ff */
[----:B------:R-:W-:Y:S02]  /*9ad0*/  LEA R97, R4, UR6, 0x1 ;  /* 0x0000000604617c11 */ /* 0x000fe4000f8e08ff */
[----:B------:R-:W-:-:S04]  /*9ae0*/  LOP3.LUT P0, RZ, R105, 0x4, RZ, 0xc0, !PT ;  /* 0x0000000469ff7812 */ /* 0x000fc8000780c0ff */
[----:B------:R-:W-:Y:S01]  /*9af0*/  SEL R78, R78, 0xffffffe0, !P0 ;  /* 0xffffffe04e4e7807 */ /* 0x000fe20004000000 */
[----:B------:R-:W-:-:S04]  /*9b00*/  DEPBAR.LE SB0, 0x0 ;  /* 0x000080000000791a */ /* 0x000fc80000000000 */
[----:B------:R-:W-:Y:S01]  /*9b10*/  BAR.SYNC.DEFER_BLOCKING 0x0 ;  /* 0x0000000000007b1d */ /* 0x000fe20000010000 */
[--C-:B------:R-:W-:Y:S02]  /*9b20*/  IMAD.IADD R2, R97, 0x1, R78.reuse ;  /* 0x0000000161027824 */ /* 0x100fe400078e024e */
[----:B------:R-:W-:-:S03]  /*9b30*/  IMAD.IADD R0, R89, 0x1, R78 ;  /* 0x0000000159007824 */ /* 0x000fc600078e024e */
        /* <DEDUP_REMOVED lines=20> */
[----:B------:R-:W4:Y:S04]  /*9c80*/  LDSM.16.M88.4 R56, [R89+0x3400] ;  /* 0x003400005938783b */ /* 0x000f280000000200 */
[----:B------:R-:W4:Y:S04]  /*9c90*/  LDSM.16.M88.4 R48, [R89+0x3800] ;  /* 0x003800005930783b */ /* 0x000f280000000200 */
[----:B------:R-:W4:Y:S04]  /*9ca0*/  LDSM.16.M88.4 R20, [R89+0x3c00] ;  /* 0x003c00005914783b */ /* 0x000f280000000200 */
[----:B-1----:R-:W-:Y:S04]  /*9cb0*/  LDSM.16.M88.4 R8, [R2] ;  /* 0x000000000208783b */ /* 0x002fe80000000200 */
[----:B------:R-:W1:Y:S04]  /*9cc0*/  LDSM.16.M88.4 R68, [R0+0x3000] ;  /* 0x003000000044783b */ /* 0x000e680000000200 */
[----:B------:R-:W1:Y:S04]  /*9cd0*/  LDSM.16.M88.4 R64, [R0+0x3400] ;  /* 0x003400000040783b */ /* 0x000e680000000200 */
[----:B------:R-:W1:Y:S04]  /*9ce0*/  LDSM.16.M88.4 R36, [R0+0x3800] ;  /* 0x003800000024783b */ /* 0x000e680000000200 */
[----:B------:R-:W1:Y:S04]  /*9cf0*/  LDSM.16.M88.4 R32, [R0+0x3c00] ;  /* 0x003c00000020783b */ /* 0x000e680000000200 */
[----:B--2---:R-:W-:Y:S01]  /*9d00*/  LDSM.16.M88.4 R4, [R97+0x1000] ;  /* 0x001000006104783b */ /* 0x004fe20000000200 */
[C---:B---3--:R-:W-:Y:S03]  /*9d10*/  HMMA.16816.F32 R16, R40.reuse, R12, RZ ;  /* 0x0000000c2810723c */ /* 0x048fe600000018ff */
[----:B------:R-:W2:Y:S04]  /*9d20*/  LDSM.16.M88.4 R28, [R89+0x4000] ;  /* 0x00400000591c783b */ /* 0x000ea80000000200 */
        /* <DEDUP_REMOVED lines=25> */
[----:B------:R-:W4:Y:S03]  /*9ec0*/  LDSM.16.M88.4 R32, [R89+0x5000] ;  /* 0x005000005920783b */ /* 0x000f260000000200 */
[C---:B--2---:R-:W-:Y:S08]  /*9ed0*/  HMMA.16816.F32 R16, R4.reuse, R28, R16 ;  /* 0x0000001c0410723c */ /* 0x044ff00000001810 */
[C---:B------:R-:W-:Y:S01]  /*9ee0*/  HMMA.16816.F32 R12, R4.reuse, R30, R12 ;  /* 0x0000001e040c723c */ /* 0x040fe2000000180c */
[----:B------:R-:W-:Y:S07]  /*9ef0*/  LDSM.16.M88.4 R28, [R89+0x5400] ;  /* 0x00540000591c783b */ /* 0x000fee0000000200 */
[C---:B---3--:R-:W-:Y:S08]  /*9f00*/  HMMA.16816.F32 R52, R4.reuse, R20, R52 ;  /* 0x000000140434723c */ /* 0x048ff00000001834 */
        /* <DEDUP_REMOVED lines=13> */
[----:B------:R-:W3:Y:S07]  /*9fe0*/  LDSM.16.M88.4 R40, [R0+0x5400] ;  /* 0x005400000028783b */ /* 0x000eee0000000200 */
[----:B----4-:R-:W-:Y:S08]  /*9ff0*/  HMMA.16816.F32 R16, R36, R32, R16 ;  /* 0x000000202410723c */ /* 0x010ff00000001810 */
[----:B------:R-:W-:Y:S08]  /*a000*/  HMMA.16816.F32 R60, R80, R72, R60 ;  /* 0x00000048503c723c */ /* 0x000ff0000000183c */
[C---:B------:R-:W-:Y:S08]  /*a010*/  HMMA.16816.F32 R12, R36.reuse, R34, R12 ;  /* 0x00000022240c723c */ /* 0x040ff0000000180c */
[C---:B--2---:R-:W-:Y:S08]  /*a020*/  HMMA.16816.F32 R44, R36.reuse, R20, R44 ;  /* 0x00000014242c723c */ /* 0x044ff0000000182c */
[----:B------:R-:W-:Y:S01]  /*a030*/  HMMA.16816.F32 R64, R36, R22, R64 ;  /* 0x000000162440723c */ /* 0x000fe20000001840 */
[----:B------:R-:W2:Y:S07]  /*a040*/  LDSM.16.M88.4 R20, [R0+0x5800] ;  /* 0x005800000014783b */ /* 0x000eae0000000200 */
[----:B------:R-:W-:Y:S08]  /*a050*/  HMMA.16816.F32 R48, R80, R70, R48 ;  /* 0x000000465030723c */ /* 0x000ff00000001830 */
[----:B-1----:R-:W-:Y:S05]  /*a060*/  HMMA.16816.F32 R16, R4, R8, R16 ;  /* 0x000000080410723c */ /* 0x002fea0000001810 */
[----:B------:R-:W-:-:S05]  /*a070*/  IMAD.SHL.U32 R9, R105, 0x2, RZ ;  /* 0x0000000269097824 */ /* 0x000fca00078e00ff */
[----:B------:R-:W-:Y:S01]  /*a080*/  LOP3.LUT R2, R124, 0x6, R9, 0xf8, !PT ;  /* 0x000000067c027812 */ /* 0x000fe200078ef809 */
[C---:B------:R-:W-:Y:S05]  /*a090*/  HMMA.16816.F32 R56, R80.reuse, R74, R56 ;  /* 0x0000004a5038723c */ /* 0x040fea0000001838 */
[C---:B------:R-:W-:Y:S02]  /*a0a0*/  LOP3.LUT R8, R2.reuse, 0x1, RZ, 0xfc, !PT ;  /* 0x0000000102087812 */ /* 0x040fe400078efcff */
[-C--:B------:R-:W-:Y:S02]  /*a0b0*/  ISETP.GE.AND P1, PT, R2, R77.reuse, PT ;  /* 0x0000004d0200720c */ /* 0x080fe40003f26270 */
[----:B------:R-:W-:Y:S01]  /*a0c0*/  ISETP.GE.AND P0, PT, R8, R77, PT ;  /* 0x0000004d0800720c */ /* 0x000fe20003f06270 */
[----:B------:R-:W-:Y:S03]  /*a0d0*/  HMMA.16816.F32 R52, R80, R68, R52 ;  /* 0x000000445034723c */ /* 0x000fe60000001834 */
[----:B------:R-:W-:-:S05]  /*a0e0*/  FSEL R19, R19, -INF , !P0 ;  /* 0xff80000013137808 */ /* 0x000fca0004000000 */
[----:B------:R-:W-:Y:S05]  /*a0f0*/  HMMA.16816.F32 R60, R36, R28, R60 ;  /* 0x0000001c243c723c */ /* 0x000fea000000183c */
[----:B------:R-:W-:Y:S02]  /*a100*/  LOP3.LUT R28, R2, 0x10, RZ, 0xfc, !PT ;  /* 0x00000010021c7812 */ /* 0x000fe400078efcff */
[----:B------:R-:W-:Y:S02]  /*a110*/  FSEL R29, R17, -INF , !P0 ;  /* 0xff800000111d7808 */ /* 0x000fe40004000000 */
[----:B------:R-:W-:Y:S01]  /*a120*/  ISETP.GE.AND P4, PT, R28, R77, PT ;  /* 0x0000004d1c00720c */ /* 0x000fe20003f86270 */
[----:B------:R-:W-:Y:S01]  /*a130*/  HMMA.16816.F32 R12, R4, R10, R12 ;  /* 0x0000000a040c723c */ /* 0x000fe2000000180c */
[----:B------:R1:W4:Y:S01]  /*a140*/  LDSM.16.M88.4 R8, [R0+0x5c00] ;  /* 0x005c00000008783b */ /* 0x0003220000000200 */
[----:B------:R-:W-:-:S06]  /*a150*/  DEPBAR.LE SB0, 0x0 ;  /* 0x000080000000791a */ /* 0x000fcc0000000000 */
[C---:B------:R-:W-:Y:S05]  /*a160*/  HMMA.16816.F32 R48, R36.reuse, R26, R48 ;  /* 0x0000001a2430723c */ /* 0x040fea0000001830 */
[----:B------:R-:W-:Y:S02]  /*a170*/  FSEL R27, R16, -INF , !P1 ;  /* 0xff800000101b7808 */ /* 0x000fe40004800000 */
[C---:B------:R-:W-:Y:S02]  /*a180*/  LOP3.LUT R16, R2.reuse, 0x21, RZ, 0xfc, !PT ;  /* 0x0000002102107812 */ /* 0x040fe400078efcff */
[C---:B------:R-:W-:Y:S01]  /*a190*/  LOP3.LUT R26, R2.reuse, 0x11, RZ, 0xfc, !PT ;  /* 0x00000011021a7812 */ /* 0x040fe200078efcff */
[----:B------:R-:W-:Y:S03]  /*a1a0*/  HMMA.16816.F32 R56, R36, R30, R56 ;  /* 0x0000001e2438723c */ /* 0x000fe60000001838 */
[----:B------:R-:W-:-:S02]  /*a1b0*/  LOP3.LUT R30, R2, 0x9, RZ, 0xfc, !PT ;  /* 0x00000009021e7812 */ /* 0x000fc400078efcff */
[-C--:B------:R-:W-:Y:S02]  /*a1c0*/  ISETP.GE.AND P3, PT, R26, R77.reuse, PT ;  /* 0x0000004d1a00720c */ /* 0x080fe40003f66270 */
[-C--:B------:R-:W-:Y:S01]  /*a1d0*/  ISETP.GE.AND P5, PT, R30, R77.reuse, PT ;  /* 0x0000004d1e00720c */ /* 0x080fe20003fa6270 */
[----:B------:R-:W-:Y:S03]  /*a1e0*/  HMMA.16816.F32 R52, R36, R24, R52 ;  /* 0x000000182434723c */ /* 0x000fe60000001834 */
[C---:B------:R-:W-:Y:S02]  /*a1f0*/  LOP3.LUT R24, R2.reuse, 0x8, RZ, 0xfc, !PT ;  /* 0x0000000802187812 */ /* 0x040fe400078efcff */
[----:B-1----:R-:W-:Y:S02]  /*a200*/  LOP3.LUT R0, R2, 0x20, RZ, 0xfc, !PT ;  /* 0x0000002002007812 */ /* 0x002fe400078efcff */
[----:B------:R-:W-:-:S02]  /*a210*/  ISETP.GE.AND P6, PT, R24, R77, PT ;  /* 0x0000004d1800720c */ /* 0x000fc40003fc6270 */
[-C--:B------:R-:W-:Y:S01]  /*a220*/  ISETP.GE.AND P0, PT, R0, R77.reuse, PT ;  /* 0x0000004d0000720c */ /* 0x080fe20003f06270 */
[----:B---3--:R-:W-:Y:S05]  /*a230*/  HMMA.16816.F32 R60, R4, R40, R60 ;  /* 0x00000028043c723c */ /* 0x008fea000000183c */
[----:B------:R-:W-:Y:S02]  /*a240*/  FSEL R14, R14, -INF , !P6 ;  /* 0xff8000000e0e7808 */ /* 0x000fe40007000000 */
[----:B------:R-:W-:Y:S02]  /*a250*/  FSEL R12, R12, -INF , !P6 ;  /* 0xff8000000c0c7808 */ /* 0x000fe40007000000 */
[----:B------:R-:W-:-:S02]  /*a260*/  ISETP.GE.AND P6, PT, R16, R77, PT ;  /* 0x0000004d1000720c */ /* 0x000fc40003fc6270 */
[C---:B------:R-:W-:Y:S01]  /*a270*/  LOP3.LUT R16, R2.reuse, 0x29, RZ, 0xfc, !PT ;  /* 0x0000002902107812 */ /* 0x040fe200078efcff */
[C---:B--2---:R-:W-:Y:S03]  /*a280*/  HMMA.16816.F32 R48, R4.reuse, R22, R48 ;  /* 0x000000160430723c */ /* 0x044fe60000001830 */
[C---:B------:R-:W-:Y:S02]  /*a290*/  LOP3.LUT R0, R2.reuse, 0x28, RZ, 0xfc, !PT ;  /* 0x0000002802007812 */ /* 0x040fe400078efcff */
[----:B------:R-:W-:Y:S02]  /*a2a0*/  LOP3.LUT R24, R2, 0x18, RZ, 0xfc, !PT ;  /* 0x0000001802187812 */ /* 0x000fe400078efcff */
[----:B------:R-:W-:Y:S02]  /*a2b0*/  FSEL R15, R15, -INF , !P5 ;  /* 0xff8000000f0f7808 */ /* 0x000fe40006800000 */
[----:B------:R-:W-:Y:S01]  /*a2c0*/  ISETP.GE.AND P2, PT, R24, R77, PT ;  /* 0x0000004d1800720c */ /* 0x000fe20003f46270 */
[----:B------:R-:W-:Y:S03]  /*a2d0*/  HMMA.16816.F32 R56, R4, R42, R56 ;  /* 0x0000002a0438723c */ /* 0x000fe60000001838 */
[----:B------:R-:W-:-:S02]  /*a2e0*/  LOP3.LUT R24, R2, 0x19, RZ, 0xfc, !PT ;  /* 0x0000001902187812 */ /* 0x000fc400078efcff */
[----:B------:R-:W-:Y:S02]  /*a2f0*/  FSEL R23, R60, -INF , !P4 ;  /* 0xff8000003c177808 */ /* 0x000fe40006000000 */
[----:B------:R-:W-:Y:S02]  /*a300*/  FSEL R63, R63, -INF , !P3 ;  /* 0xff8000003f3f7808 */ /* 0x000fe40005800000 */
[----:B------:R-:W-:Y:S01]  /*a310*/  FSEL R61, R61, -INF , !P3 ;  /* 0xff8000003d3d7808 */ /* 0x000fe20005800000 */
[----:B------:R-:W-:Y:S03]  /*a320*/  HMMA.16816.F32 R52, R4, R20, R52 ;  /* 0x000000140434723c */ /* 0x000fe60000001834 */
[----:B------:R-:W-:Y:S02]  /*a330*/  FSEL R21, R13, -INF , !P5 ;  /* 0xff8000000d157808 */ /* 0x000fe40006800000 */
[----:B------:R-:W-:-:S02]  /*a340*/  FSEL R13, R62, -INF , !P4 ;  /* 0xff8000003e0d7808 */ /* 0x000fc40006000000 */
[-C--:B------:R-:W-:Y:S02]  /*a350*/  ISETP.GE.AND P4, PT, R16, R77.reuse, PT ;  /* 0x0000004d1000720c */ /* 0x080fe40003f86270 */
[----:B------:R-:W-:Y:S01]  /*a360*/  ISETP.GE.AND P5, PT, R0, R77, PT ;  /* 0x0000004d0000720c */ /* 0x000fe20003fa6270 */
[----:B----4-:R-:W-:Y:S03]  /*a370*/  HMMA.16816.F32 R44, R4, R8, R44 ;  /* 0x00000008042c723c */ /* 0x010fe6000000182c */
[----:B------:R-:W-:Y:S02]  /*a380*/  FSEL R131, R51, -INF , !P4 ;  /* 0xff80000033837808 */ /* 0x000fe40006000000 */
[----:B------:R-:W-:Y:S02]  /*a390*/  FSEL R139, R49, -INF , !P4 ;  /* 0xff800000318b7808 */ /* 0x000fe40006000000 */
[----:B------:R-:W-:-:S02]  /*a3a0*/  ISETP.NE.AND P4, PT, R88, 0x1, PT ;  /* 0x000000015800780c */ /* 0x000fc40003f85270 */
[----:B------:R-:W-:Y:S01]  /*a3b0*/  LOP3.LUT R0, R2, 0x30, RZ, 0xfc, !PT ;  /* 0x0000003002007812 */ /* 0x000fe200078efcff */
[----:B------:R-:W-:Y:S03]  /*a3c0*/  HMMA.16816.F32 R64, R4, R10, R64 ;  /* 0x0000000a0440723c */ /* 0x000fe60000001840 */
[----:B------:R-:W-:Y:S02]  /*a3d0*/  FSEL R25, R18, -INF , !P1 ;  /* 0xff80000012197808 */ /* 0x000fe40004800000 */
        /* <DEDUP_REMOVED lines=41> */
.L_x_8981:
        /* <DEDUP_REMOVED lines=60> */
.L_x_8982:
[----:B------:R-:W-:Y:S05]  /*aa30*/  BSYNC.RECONVERGENT B0 ;  /* 0x0000000000007941 */ /* 0x000fea0003800200 */
.L_x_8980:
[----:B------:R-:W-:Y:S01]  /*aa40*/  IMAD.SHL.U32 R5, R105, 0x8, RZ ;  /* 0x0000000869057824 */ /* 0x000fe200078e00ff */
[----:B------:R-:W-:Y:S01]  /*aa50*/  LEA R4, P0, R109, R112, 0x1 ;  /* 0x000000706d047211 */ /* 0x000fe200078008ff */
[----:B------:R-:W-:Y:S02]  /*aa60*/  IMAD.MOV.U32 R6, RZ, RZ, R112 ;  /* 0x000000ffff067224 */ /* 0x000fe400078e0070 */
[----:B------:R-:W-:Y:S01]  /*aa70*/  IMAD.MOV.U32 R7, RZ, RZ, R111 ;  /* 0x000000ffff077224 */ /* 0x000fe200078e006f */
[----:B------:R-:W-:-:S04]  /*aa80*/  LOP3.LUT R0, R5, 0xc0, RZ, 0xc0, !PT ;  /* 0x000000c005007812 */ /* 0x000fc800078ec0ff */
[----:B------:R-:W-:-:S04]  /*aa90*/  LOP3.LUT R0, R0, 0x18, R105, 0xf8, !PT ;  /* 0x0000001800007812 */ /* 0x000fc800078ef869 */
[----:B------:R-:W-:-:S04]  /*aaa0*/  LOP3.LUT R0, R0, 0x18, R5, 0x78, !PT ;  /* 0x0000001800007812 */ /* 0x000fc800078e7805 */
[----:B------:R-:W-:Y:S02]  /*aab0*/  LOP3.LUT R0, R0, 0x1f20, R5, 0xf8, !PT ;  /* 0x00001f2000007812 */ /* 0x000fe400078ef805 */
[----:B------:R-:W-:Y:S02]  /*aac0*/  LEA.HI.X R5, R109, R111, R110, 0x1, P0 ;  /* 0x0000006f6d057211 */ /* 0x000fe400000f0c6e */
[----:B------:R-:W-:-:S05]  /*aad0*/  LEA R0, R0, UR6, 0x1 ;  /* 0x0000000600007c11 */ /* 0x000fca000f8e08ff */
        /* <DEDUP_REMOVED lines=10> */
.L_x_8979:
[----:B------:R-:W-:Y:S05]  /*ab80*/  BSYNC.RECONVERGENT B1 ;  /* 0x0000000000017941 */ /* 0x000fea0003800200 */
.L_x_8978:
[----:B------:R-:W2:Y:S01]  /*ab90*/  LD.E R97, desc[UR4][R84.64+0xdc] ;  /* 0x0000dc0454617980 */ /* 0x000ea2000c101900 */
[----:B-1----:R-:W-:Y:S02]  /*aba0*/  FMNMX3.FTZ R0, R27, R29, R12, !PT ;  /* 0x0000001d1b007276 */ /* 0x002fe4000781000c */
[----:B------:R-:W-:Y:S02]  /*abb0*/  LOP3.LUT R35, R3, 0x120, R76, 0xf8, !PT ;  /* 0x0000012003237812 */ /* 0x000fe400078ef84c */
[----:B------:R-:W-:Y:S02]  /*abc0*/  FMNMX3.FTZ R0, R0, R21, R23, !PT ;  /* 0x0000001500007276 */ /* 0x000fe40007810017 */
[----:B------:R-:W-:Y:S02]  /*abd0*/  LEA R35, R35, UR6, 0x1 ;  /* 0x0000000623237c11 */ /* 0x000fe4000f8e08ff */
[----:B------:R-:W-:Y:S02]  /*abe0*/  FMNMX3.FTZ R0, R0, R61, R31, !PT ;  /* 0x0000003d00007276 */ /* 0x000fe4000781001f */
[----:B------:R-:W-:Y:S01]  /*abf0*/  IADD3 R33, PT, PT, R78, R35, RZ ;  /* 0x000000234e217210 */ /* 0x000fe20007ffe0ff */
        /* <DEDUP_REMOVED lines=8> */
[----:B------:R-:W-:Y:S02]  /*ac80*/  FMNMX3.FTZ R5, R5, R101, R102, !PT ;  /* 0x0000006505057276 */ /* 0x000fe40007810066 */
[----:B------:R-:W-:-:S02]  /*ac90*/  FMNMX3.FTZ R0, R0, R63, R17, !PT ;  /* 0x0000003f00007276 */ /* 0x000fc40007810011 */
[----:B------:R-:W-:Y:S02]  /*aca0*/  FMNMX.FTZ R4, R100, R5, !PT ;  /* 0x0000000564047209 */ /* 0x000fe40007810000 */
[----:B------:R-:W-:-:S03]  /*acb0*/  FMNMX3.FTZ R0, R0, R9, R125, !PT ;  /* 0x0000000900007276 */ /* 0x000fc6000781007d */
[----:B------:R-:W1:Y:S01]  /*acc0*/  SHFL.BFLY PT, R11, R4, 0x2, 0x1f ;  /* 0x0c401f00040b7f89 */ /* 0x000e6200000e0000 */
        /* <DEDUP_REMOVED lines=10> */
[----:B------:R-:W-:Y:S02]  /*ad70*/  FSETP.NEU.FTZ.AND P0, PT, R2, -INF , PT ;  /* 0xff8000000200780b */ /* 0x000fe40003f1d000 */
[----:B-1----:R-:W-:Y:S02]  /*ad80*/  FMNMX.FTZ R0, R4, R5, !PT ;  /* 0x0000000504007209 */ /* 0x002fe40007810000 */
[----:B------:R-:W1:Y:S01]  /*ad90*/  LDSM.16.MT88.4 R4, [R35+0x6000] ;  /* 0x006000002304783b */ /* 0x000e620000004200 */
        /* <DEDUP_REMOVED lines=17> */
[----:B------:R-:W2:Y:S01]  /*aeb0*/  LDSM.16.MT88.4 R8, [R35+0x7400] ;  /* 0x007400002308783b */ /* 0x000ea20000004200 */
        /* <DEDUP_REMOVED lines=14> */
[----:B------:R-:W5:Y:S01]  /*afa0*/  LDSM.16.MT88.4 R24, [R35+0x6400] ;  /* 0x006400002318783b */ /* 0x000f620000004200 */
[-CC-:B------:R-:W-:Y:S01]  /*afb0*/  FFMA.FTZ R101, R101, R97.reuse, -R126.reuse ;  /* 0x0000006165657223 */ /* 0x180fe2000001087e */
[-C--:B------:R-:W-:Y:S01]  /*afc0*/  FFMA.FTZ R102, R102, R97.reuse, -R126 ;  /* 0x0000006166667223 */ /* 0x080fe2000001087e */
[-CC-:B------:R-:W-:Y:S01]  /*afd0*/  FFMA.FTZ R103, R103, R97.reuse, -R92.reuse ;  /* 0x0000006167677223 */ /* 0x180fe2000001085c */
[----:B------:R-:W-:Y:S01]  /*afe0*/  LDSM.16.MT88.4 R16, [R33+0x7400] ;  /* 0x007400002110783b */ /* 0x000fe20000004200 */
[--C-:B------:R-:W-:Y:S01]  /*aff0*/  FFMA.FTZ R89, R89, R97, -R92.reuse ;  /* 0x0000006159597223 */ /* 0x100fe2000001085c */
[----:B------:R-:W1:Y:S01]  /*b000*/  MUFU.EX2 R32, R32 ;  /* 0x0000002000207308 */ /* 0x000e620000000800 */
[----:B---3--:R-:W-:Y:S01]  /*b010*/  F2FP.F16.F32.PACK_AB R72, R94, R95 ;  /* 0x0000005f5e48723e */ /* 0x008fe200000000ff */
[----:B------:R-:W-:Y:S01]  /*b020*/  FFMA.FTZ R34, R34, R97, -R92 ;  /* 0x0000006122227223 */ /* 0x000fe2000001085c */
[----:B------:R-:W-:-:S05]  /*b030*/  FADD.FTZ R94, R95, R94 ;  /* 0x0000005e5f5e7221 */ /* 0x000fca0000010000 */
        /* <DEDUP_REMOVED lines=17> */
[C---:B------:R-:W-:Y:S07]  /*b150*/  HMMA.16816.F32 R48, R72.reuse, R50, RZ ;  /* 0x000000324830723c */ /* 0x040fee00000018ff */
[----:B------:R-:W-:Y:S01]  /*b160*/  MUFU.EX2 R28, R28 ;  /* 0x0000001c001c7308 */ /* 0x000fe20000000800 */
[----:B------:R-:W-:Y:S01]  /*b170*/  HMMA.16816.F32 R80, R72, R4, RZ ;  /* 0x000000044850723c */ /* 0x000fe200000018ff */
[----:B---3--:R-:W-:Y:S01]  /*b180*/  F2FP.F16.F32.PACK_AB R4, R29, R30 ;  /* 0x0000001e1d04723e */ /* 0x008fe200000000ff */
[----:B------:R-:W-:-:S04]  /*b190*/  FADD.FTZ R30, R30, R93 ;  /* 0x0000005d1e1e7221 */ /* 0x000fc80000010000 */
[----:B------:R-:W-:Y:S01]  /*b1a0*/  FADD.FTZ R29, R29, R30 ;  /* 0x0000001e1d1d7221 */ /* 0x000fe20000010000 */
[----:B------:R-:W3:Y:S01]  /*b1b0*/  MUFU.EX2 R23, R23 ;  /* 0x0000001700177308 */ /* 0x000ee20000000800 */
[----:B------:R-:W-:Y:S01]  /*b1c0*/  HMMA.16816.F32 R76, R72, R6, RZ ;  /* 0x00000006484c723c */ /* 0x000fe200000018ff */
[----:B-1----:R-:W-:Y:S01]  /*b1d0*/  F2FP.F16.F32.PACK_AB R6, R21, R22 ;  /* 0x000000161506723e */ /* 0x002fe200000000ff */
[----:B------:R-:W-:-:S04]  /*b1e0*/  FADD.FTZ R22, R22, R29 ;  /* 0x0000001d16167221 */ /* 0x000fc80000010000 */
[----:B------:R-:W-:Y:S01]  /*b1f0*/  FADD.FTZ R21, R21, R22 ;  /* 0x0000001615157221 */ /* 0x000fe20000010000 */
[----:B------:R-:W-:Y:S01]  /*b200*/  MUFU.EX2 R20, R20 ;  /* 0x0000001400147308 */ /* 0x000fe20000000800 */
[C---:B------:R-:W-:Y:S07]  /*b210*/  HMMA.16816.F32 R36, R72.reuse, R40, RZ ;  /* 0x000000284824723c */ /* 0x040fee00000018ff */
[----:B------:R-:W1:Y:S01]  /*b220*/  MUFU.EX2 R3, R3 ;  /* 0x0000000300037308 */ /* 0x000e620000000800 */
[----:B---3--:R-:W-:Y:S01]  /*b230*/  F2FP.F16.F32.PACK_AB R5, R23, R28 ;  /* 0x0000001c1705723e */ /* 0x008fe200000000ff */
[----:B------:R-:W-:Y:S01]  /*b240*/  HMMA.16816.F32 R40, R72, R42, RZ ;  /* 0x0000002a4828723c */ /* 0x000fe200000018ff */
[----:B------:R-:W-:-:S04]  /*b250*/  FADD.FTZ R28, R28, R31 ;  /* 0x0000001f1c1c7221 */ /* 0x000fc80000010000 */
[----:B------:R-:W-:Y:S01]  /*b260*/  FADD.FTZ R23, R23, R28 ;  /* 0x0000001c17177221 */ /* 0x000fe20000010000 */
[----:B------:R-:W-:Y:S02]  /*b270*/  MUFU.EX2 R130, R130 ;  /* 0x0000008200827308 */ /* 0x000fe40000000800 */
[C---:B------:R-:W-:Y:S06]  /*b280*/  HMMA.16816.F32 R60, R72.reuse, R64, RZ ;  /* 0x00000040483c723c */ /* 0x040fec00000018ff */
[----:B------:R-:W3:Y:S01]  /*b290*/  MUFU.EX2 R127, R127 ;  /* 0x0000007f007f7308 */ /* 0x000ee20000000800 */
[----:B-1----:R-:W-:Y:S01]  /*b2a0*/  F2FP.F16.F32.PACK_AB R7, R3, R20 ;  /* 0x000000140307723e */ /* 0x002fe200000000ff */
[----:B------:R-:W-:Y:S01]  /*b2b0*/  HMMA.16816.F32 R64, R72, R66, RZ ;  /* 0x000000424840723c */ /* 0x000fe200000018ff */
[----:B------:R-:W-:-:S04]  /*b2c0*/  FADD.FTZ R20, R20, R23 ;  /* 0x0000001714147221 */ /* 0x000fc80000010000 */
[----:B------:R-:W-:Y:S01]  /*b2d0*/  FADD.FTZ R3, R3, R20 ;  /* 0x0000001403037221 */ /* 0x000fe20000010000 */
[----:B------:R-:W-:Y:S02]  /*b2e0*/  MUFU.EX2 R128, R128 ;  /* 0x0000008000807308 */ /* 0x000fe40000000800 */
[C---:B--2---:R-:W-:Y:S06]  /*b2f0*/  HMMA.16816.F32 R44, R4.reuse, R8, R44 ;  /* 0x00000008042c723c */ /* 0x044fec000000182c */
[----:B------:R-:W1:Y:S02]  /*b300*/  MUFU.EX2 R125, R125 ;  /* 0x0000007d007d7308 */ /* 0x000e640000000800 */
[C---:B------:R-:W-:Y:S01]  /*b310*/  HMMA.16816.F32 R48, R4.reuse, R10, R48 ;  /* 0x0000000a0430723c */ /* 0x040fe20000001830 */
[----:B------:R-:W2:Y:S05]  /*b320*/  LDSM.16.MT88.4 R8, [R35+0x8400] ;  /* 0x008400002308783b */ /* 0x000eaa0000004200 */
[----:B------:R-:W-:Y:S02]  /*b330*/  MUFU.EX2 R108, R108 ;  /* 0x0000006c006c7308 */ /* 0x000fe40000000800 */
[C---:B----4-:R-:W-:Y:S06]  /*b340*/  HMMA.16816.F32 R36, R4.reuse, R12, R36 ;  /* 0x0000000c0424723c */ /* 0x050fec0000001824 */
[----:B------:R-:W-:Y:S02]  /*b350*/  MUFU.EX2 R101, R101 ;  /* 0x0000006500657308 */ /* 0x000fe40000000800 */
[----:B------:R-:W-:Y:S01]  /*b360*/  HMMA.16816.F32 R40, R4, R14, R40 ;  /* 0x0000000e0428723c */ /* 0x000fe20000001828 */
[----:B------:R-:W4:Y:S05]  /*b370*/  LDSM.16.MT88.4 R12, [R33+0x8000] ;  /* 0x00800000210c783b */ /* 0x000f2a0000004200 */
[----:B------:R-:W-:Y:S02]  /*b380*/  MUFU.EX2 R102, R102 ;  /* 0x0000006600667308 */ /* 0x000fe40000000800 */
[C---:B-----5:R-:W-:Y:S06]  /*b390*/  HMMA.16816.F32 R52, R72.reuse, R56, RZ ;  /* 0x000000384834723c */ /* 0x060fec00000018ff */
[----:B------:R-:W-:Y:S02]  /*b3a0*/  MUFU.EX2 R103, R103 ;  /* 0x0000006700677308 */ /* 0x000fe40000000800 */
[----:B------:R-:W-:Y:S06]  /*b3b0*/  HMMA.16816.F32 R56, R72, R58, RZ ;  /* 0x0000003a4838723c */ /* 0x000fec00000018ff */
[----:B------:R-:W-:Y:S02]  /*b3c0*/  MUFU.EX2 R89, R89 ;  /* 0x0000005900597308 */ /* 0x000fe40000000800 */
[C---:B------:R-:W-:Y:S05]  /*b3d0*/  HMMA.16816.F32 R80, R4.reuse, R24, R80 ;  /* 0x000000180450723c */ /* 0x040fea0000001850 */
[-CC-:B------:R-:W-:Y:S01]  /*b3e0*/  FFMA.FTZ R25, R129, R97.reuse, -R92.reuse ;  /* 0x0000006181197223 */ /* 0x180fe2000001085c */
[-C--:B------:R-:W-:Y:S01]  /*b3f0*/  FFMA.FTZ R24, R131, R97.reuse, -R92 ;  /* 0x0000006183187223 */ /* 0x080fe2000001085c */
[-C--:B------:R-:W-:Y:S01]  /*b400*/  FFMA.FTZ R129, R100, R97.reuse, -R126 ;  /* 0x0000006164817223 */ /* 0x080fe2000001087e */
[-C--:B------:R-:W-:Y:S01]  /*b410*/  FFMA.FTZ R100, R113, R97.reuse, -R92 ;  /* 0x0000006171647223 */ /* 0x080fe2000001085c */
[----:B------:R-:W-:Y:S01]  /*b420*/  MUFU.EX2 R34, R34 ;  /* 0x0000002200227308 */ /* 0x000fe20000000800 */
[C---:B--2---:R-:W-:Y:S07]  /*b430*/  HMMA.16816.F32 R60, R4.reuse, R8, R60 ;  /* 0x00000008043c723c */ /* 0x044fee000000183c */
[----:B------:R-:W-:Y:S01]  /*b440*/  MUFU.EX2 R25, R25 ;  /* 0x0000001900197308 */ /* 0x000fe20000000800 */
[----:B------:R-:W-:Y:S01]  /*b450*/  HMMA.16816.F32 R64, R4, R10, R64 ;  /* 0x0000000a0440723c */ /* 0x000fe20000001840 */
[----:B------:R-:W2:Y:S06]  /*b460*/  LDSM.16.MT88.4 R8, [R33+0x8400] ;  /* 0x008400002108783b */ /* 0x000eac0000004200 */
        /* <DEDUP_REMOVED lines=14> */
[C---:B--2---:R-:W-:Y:S08]  /*b550*/  HMMA.16816.F32 R68, R4.reuse, R8, R68 ;  /* 0x000000080444723c */ /* 0x044ff00000001844 */
[----:B------:R-:W-:Y:S01]  /*b560*/  HMMA.16816.F32 R72, R4, R10, R72 ;  /* 0x0000000a0448723c */ /* 0x000fe20000001848 */
[----:B------:R-:W2:Y:S02]  /*b570*/  LDSM.16.MT88.4 R8, [R35+0x6800] ;  /* 0x006800002308783b */ /* 0x000ea40000004200 */
[----:B---3--:R-:W-:-:S02]  /*b580*/  F2FP.F16.F32.PACK_AB R4, R127, R130 ;  /* 0x000000827f04723e */ /* 0x008fc400000000ff */
[----:B-1----:R-:W-:Y:S02]  /*b590*/  F2FP.F16.F32.PACK_AB R5, R125, R128 ;  /* 0x000000807d05723e */ /* 0x002fe400000000ff */
[----:B----4-:R-:W-:Y:S02]  /*b5a0*/  F2FP.F16.F32.PACK_AB R6, R26, R27 ;  /* 0x0000001b1a06723e */ /* 0x010fe400000000ff */
[----:B------:R-:W-:-:S07]  /*b5b0*/  F2FP.F16.F32.PACK_AB R7, R24, R25 ;  /* 0x000000191807723e */ /* 0x000fce00000000ff */
        /* <DEDUP_REMOVED lines=61> */
.L_x_8990:
        /* <DEDUP_REMOVED lines=15> */
[----:B------:R-:W-:Y:S03]  /*ba80*/  @!P1 IMAD.MOV.U32 R122, RZ, RZ, R4 ;  /* 0x000000ffff7a9224 */ /* 0x000fe600078e0004 */
[----:B------:R-:W-:Y:S01]  /*ba90*/  @!P1 MOV R123, R3 ;  /* 0x00000003007b9202 */ /* 0x000fe20000000f00 */
[----:B-1----:R-:W-:Y:S06]  /*baa0*/  @!P1 BRA `(.L_x_8985) ;  /* 0x0000000000f89947 */ /* 0x002fec0003800000 */
        /* <DEDUP_REMOVED lines=62> */
.L_x_8985:
[----:B------:R-:W-:Y:S05]  /*be90*/  BSYNC.RECONVERGENT B0 ;  /* 0x0000000000007941 */ /* 0x000fea0003800200 */
.L_x_8984:
[----:B------:R-:W1:Y:S01]  /*bea0*/  S2UR UR7, SR_CgaCtaId ;  /* 0x00000000000779c3 */ /* 0x000e620000008800 */
[C---:B------:R-:W-:Y:S01]  /*beb0*/  IMAD.SHL.U32 R4, R105.reuse, 0x8, RZ ;  /* 0x0000000869047824 */ /* 0x040fe200078e00ff */
[C---:B------:R-:W-:Y:S01]  /*bec0*/  LOP3.LUT R9, R105.reuse, 0x18, RZ, 0xc0, !PT ;  /* 0x0000001869097812 */ /* 0x040fe200078ec0ff */
[----:B------:R-:W-:Y:S01]  /*bed0*/  UMOV UR8, 0x400 ;  /* 0x0000040000087882 */ /* 0x000fe20000000000 */
[C---:B------:R-:W-:Y:S01]  /*bee0*/  IMAD.SHL.U32 R107, R105.reuse, 0x10, RZ ;  /* 0x00000010696b7824 */ /* 0x040fe200078e00ff */
[----:B------:R-:W-:Y:S01]  /*bef0*/  SHF.R.U32.HI R106, RZ, 0x1, R105 ;  /* 0x00000001ff6a7819 */ /* 0x000fe20000011669 */
[----:B------:R-:W-:Y:S01]  /*bf00*/  IMAD.SHL.U32 R108, R105, 0x20, RZ ;  /* 0x00000020696c7824 */ /* 0x000fe200078e00ff */
[--C-:B------:R-:W-:Y:S01]  /*bf10*/  LOP3.LUT R9, R9, 0xc0, R4.reuse, 0xf8, !PT ;  /* 0x000000c009097812 */ /* 0x100fe200078ef804 */
[----:B------:R-:W-:Y:S01]  /*bf20*/  IMAD.SHL.U32 R104, R105, 0x4, RZ ;  /* 0x0000000469687824 */ /* 0x000fe200078e00ff */
[----:B------:R-:W-:Y:S01]  /*bf30*/  IADD3 R28, P0, PT, R122, R127, RZ ;  /* 0x0000007f7a1c7210 */ /* 0x000fe20007f1e0ff */
[----:B------:R-:W-:Y:S01]  /*bf40*/  IMAD.MOV.U32 R86, RZ, RZ, 0x20 ;  /* 0x00000020ff567424 */ /* 0x000fe200078e00ff */
[----:B------:R-:W-:Y:S01]  /*bf50*/  LOP3.LUT R9, R9, 0x18, R4, 0x78, !PT ;  /* 0x0000001809097812 */ /* 0x000fe200078e7804 */
[----:B------:R-:W-:Y:S01]  /*bf60*/  BSSY.RECONVERGENT B1, `(.L_x_8986) ;  /* 0x00000cc000017945 */ /* 0x000fe20003800200 */
[----:B------:R-:W-:Y:S01]  /*bf70*/  LOP3.LUT R3, R107, 0x100, RZ, 0xc0, !PT ;  /* 0x000001006b037812 */ /* 0x000fe200078ec0ff */
[----:B------:R-:W-:Y:S01]  /*bf80*/  IMAD.X R29, R123, 0x1, R126, P0 ;  /* 0x000000017b1d7824 */ /* 0x000fe200000e067e */
[----:B------:R-:W-:Y:S02]  /*bf90*/  LOP3.LUT R9, R9, 0x1f20, R4, 0xf8, !PT ;  /* 0x00001f2009097812 */ /* 0x000fe400078ef804 */
[----:B------:R-:W-:Y:S02]  /*bfa0*/  LOP3.LUT R7, R106, 0x8, RZ, 0xc0, !PT ;  /* 0x000000086a077812 */ /* 0x000fe400078ec0ff */
[----:B------:R-:W-:Y:S02]  /*bfb0*/  LOP3.LUT R107, R107, 0x3e00, RZ, 0xc0, !PT ;  /* 0x00003e006b6b7812 */ /* 0x000fe400078ec0ff */
[--C-:B------:R-:W-:Y:S02]  /*bfc0*/  LOP3.LUT R2, R3, 0x20, R108.reuse, 0xf8, !PT ;  /* 0x0000002003027812 */ /* 0x100fe400078ef86c */
[----:B------:R-:W-:Y:S01]  /*bfd0*/  LOP3.LUT R5, R105, 0x8, RZ, 0xc0, !PT ;  /* 0x0000000869057812 */ /* 0x000fe200078ec0ff */
[----:B-1----:R-:W-:Y:S01]  /*bfe0*/  ULEA UR6, UR7, UR8, 0x18 ;  /* 0x0000000807067291 */ /* 0x002fe2000f8ec0ff */
[----:B------:R-:W-:Y:S02]  /*bff0*/  LOP3.LUT R0, R104, 0x18, RZ, 0xc0, !PT ;  /* 0x0000001868007812 */ /* 0x000fe400078ec0ff */
[--C-:B------:R-:W-:Y:S02]  /*c000*/  LOP3.LUT R7, R7, 0xc0, R108.reuse, 0xf8, !PT ;  /* 0x000000c007077812 */ /* 0x100fe400078ef86c */
[--C-:B------:R-:W-:Y:S02]  /*c010*/  LOP3.LUT R3, R107, 0x20, R108.reuse, 0xf8, !PT ;  /* 0x000000206b037812 */ /* 0x100fe400078ef86c */
[----:B------:R-:W-:Y:S02]  /*c020*/  LEA R91, R9, UR6, 0x1 ;  /* 0x00000006095b7c11 */ /* 0x000fe4000f8e08ff */
[--C-:B------:R-:W-:Y:S02]  /*c030*/  LOP3.LUT R5, R5, 0xc0, R108.reuse, 0xf8, !PT ;  /* 0x000000c005057812 */ /* 0x100fe400078ef86c */
[----:B------:R-:W-:Y:S01]  /*c040*/  LOP3.LUT R3, R3, 0x100, R108, 0xf8, !PT ;  /* 0x0000010003037812 */ /* 0x000fe200078ef86c */
[----:B------:R-:W-:Y:S01]  /*c050*/  @!PT LDS RZ, [RZ] ;  /* 0x00000000fffff984 */ /* 0x000fe20000000800 */
[----:B------:R-:W-:Y:S01]  /*c060*/  @!PT LDS RZ, [RZ] ;  /* 0x00000000fffff984 */ /* 0x000fe20000000800 */
[----:B------:R-:W-:Y:S01]  /*c070*/  @!PT LDS RZ, [RZ] ;  /* 0x00000000fffff984 */ /* 0x000fe20000000800 */
[----:B------:R-:W-:Y:S01]  /*c080*/  LDGSTS.E.BYPASS.LTC128B.128 [R91+0x6000], desc[UR4][R122.64] ;  /* 0x060000007a5b7fae */ /* 0x000fe2000b981a04 */
[----:B------:R-:W-:Y:S02]  /*c090*/  LOP3.LUT R90, R7, R0, RZ, 0x3c, !PT ;  /* 0x00000000075a7212 */ /* 0x000fe400078e3cff */
[----:B------:R-:W-:Y:S02]  /*c0a0*/  LOP3.LUT R2, R2, R5, R0, 0xf6, !PT ;  /* 0x0000000502027212 */ /* 0x000fe400078ef600 */
[----:B------:R-:W-:Y:S01]  /*c0b0*/  LDGSTS.E.BYPASS.LTC128B.128 [R91+0x7000], desc[UR4][R122.64+0x40] ;  /* 0x070000407a5b7fae */ /* 0x000fe2000b981a04 */
[----:B------:R-:W-:Y:S02]  /*c0c0*/  LOP3.LUT R0, R3, R90, RZ, 0xfc, !PT ;  /* 0x0000005a03007212 */ /* 0x000fe400078efcff */
[----:B------:R-:W-:Y:S02]  /*c0d0*/  LEA R2, R2, UR6, 0x1 ;  /* 0x0000000602027c11 */ /* 0x000fe4000f8e08ff */
[----:B------:R-:W-:Y:S01]  /*c0e0*/  LDGSTS.E.BYPASS.LTC128B.128 [R91+0x8000], desc[UR4][R122.64+0x80] ;  /* 0x080000807a5b7fae */ /* 0x000fe2000b981a04 */
[----:B------:R-:W-:Y:S02]  /*c0f0*/  LEA R3, R0, UR6, 0x1 ;  /* 0x0000000600037c11 */ /* 0x000fe4000f8e08ff */
[----:B------:R-:W-:Y:S02]  /*c100*/  LOP3.LUT P0, RZ, R105, 0x4, RZ, 0xc0, !PT ;  /* 0x0000000469ff7812 */ /* 0x000fe4000780c0ff */
[----:B------:R-:W-:Y:S01]  /*c110*/  LDGSTS.E.BYPASS.LTC128B.128 [R91+0x6800], desc[UR4][R28.64] ;  /* 0x068000001c5b7fae */ /* 0x000fe2000b981a04 */
[----:B------:R-:W-:Y:S02]  /*c120*/  ISETP.NE.AND P2, PT, R125, RZ, PT ;  /* 0x000000ff7d00720c */ /* 0x000fe40003f45270 */
[----:B------:R-:W-:Y:S02]  /*c130*/  SEL R86, R86, 0xffffffe0, !P0 ;  /* 0xffffffe056567807 */ /* 0x000fe40004000000 */
[----:B------:R-:W-:Y:S05]  /*c140*/  LDGSTS.E.BYPASS.LTC128B.128 [R91+0x7800], desc[UR4][R28.64+0x40] ;  /* 0x078000401c5b7fae */ /* 0x000fea000b981a04 */
[----:B------:R1:W-:Y:S01]  /*c150*/  LDGSTS.E.BYPASS.LTC128B.128 [R91+0x8800], desc[UR4][R28.64+0x80] ;  /* 0x088000801c5b7fae */ /* 0x0003e2000b981a04 */
[--C-:B------:R-:W-:Y:S02]  /*c160*/  IMAD.IADD R100, R3, 0x1, R86.reuse ;  /* 0x0000000103647824 */ /* 0x100fe400078e0256 */
[----:B------:R-:W-:Y:S02]  /*c170*/  IMAD.IADD R0, R2, 0x1, R86 ;  /* 0x0000000102007824 */ /* 0x000fe400078e0256 */
[----:B------:R-:W-:Y:S05]  /*c180*/  LDSM.16.M88.4 R32, [R3] ;  /* 0x000000000320783b */ /* 0x000fea0000000200 */
[----:B------:R-:W2:Y:S05]  /*c190*/  LDSM.16.M88.4 R8, [R2+0x3000] ;  /* 0x003000000208783b */ /* 0x000eaa0000000200 */
[----:B------:R-:W3:Y:S05]  /*c1a0*/  LDSM.16.M88.4 R16, [R2+0x3400] ;  /* 0x003400000210783b */ /* 0x000eea0000000200 */
[----:B------:R-:W4:Y:S05]  /*c1b0*/  LDSM.16.M88.4 R24, [R2+0x3800] ;  /* 0x003800000218783b */ /* 0x000f2a0000000200 */
[----:B------:R-:W0:Y:S05]  /*c1c0*/  LDGDEPBAR ;  /* 0x00000000000079af */ /* 0x000e2a0000000000 */
[----:B------:R-:W1:Y:S05]  /*c1d0*/  LDSM.16.M88.4 R92, [R2+0x3c00] ;  /* 0x003c0000025c783b */ /* 0x000e6a0000000200 */
[----:B------:R-:W-:Y:S01]  /*c1e0*/  LDSM.16.M88.4 R96, [R100] ;  /* 0x000000006460783b */ /* 0x000fe20000000200 */
[C---:B--2---:R-:W-:Y:S08]  /*c1f0*/  HMMA.16816.F32 R4, R32.reuse, R8, RZ ;  /* 0x000000082004723c */ /* 0x044ff000000018ff */
[C---:B------:R-:W-:Y:S08]  /*c200*/  HMMA.16816.F32 R8, R32.reuse, R10, RZ ;  /* 0x0000000a2008723c */ /* 0x040ff000000018ff */
[C---:B---3--:R-:W-:Y:S08]  /*c210*/  HMMA.16816.F32 R12, R32.reuse, R16, RZ ;  /* 0x00000010200c723c */ /* 0x048ff000000018ff */
[C---:B------:R-:W-:Y:S08]  /*c220*/  HMMA.16816.F32 R16, R32.reuse, R18, RZ ;  /* 0x000000122010723c */ /* 0x040ff000000018ff */
[C---:B----4-:R-:W-:Y:S08]  /*c230*/  HMMA.16816.F32 R20, R32.reuse, R24, RZ ;  /* 0x000000182014723c */ /* 0x050ff000000018ff */
[C---:B------:R-:W-:Y:S08]  /*c240*/  HMMA.16816.F32 R24, R32.reuse, R26, RZ ;  /* 0x0000001a2018723c */ /* 0x040ff000000018ff */
[C---:B-1----:R-:W-:Y:S08]  /*c250*/  HMMA.16816.F32 R28, R32.reuse, R92, RZ ;  /* 0x0000005c201c723c */ /* 0x042ff000000018ff */
        /* <DEDUP_REMOVED lines=27> */
[----:B------:R-:W1:Y:S05]  /*c410*/  LDSM.16.M88.4 R96, [R0+0x4000] ;  /* 0x004000000060783b */ /* 0x000e6a0000000200 */
        /* <DEDUP_REMOVED lines=114> */
.L_x_8989:
[----:B------:R-:W-:Y:S05]  /*cb40*/  BSYNC.RECONVERGENT B0 ;  /* 0x0000000000007941 */ /* 0x000fea0003800200 */
.L_x_8988:
        /* <DEDUP_REMOVED lines=13> */
.L_x_8987:
[----:B------:R-:W-:Y:S05]  /*cc20*/  BSYNC.RECONVERGENT B1 ;  /* 0x0000000000017941 */ /* 0x000fea0003800200 */
.L_x_8986:
        /* <DEDUP_REMOVED lines=22> */
[----:B------:R-:W-:Y:S02]  /*cd90*/  LEA R92, R90, UR6, 0x1 ;  /* 0x000000065a5c7c11 */ /* 0x000fe4000f8e08ff */
[----:B---3--:R-:W-:Y:S03]  /*cda0*/  FMNMX.FTZ R91, R93, R0, !PT ;  /* 0x000000005d5b7209 */ /* 0x008fe60007810000 */
[----:B------:R-:W1:Y:S08]  /*cdb0*/  SHFL.BFLY PT, R2, R95, 0x1, 0x1f ;  /* 0x0c201f005f027f89 */ /* 0x000e7000000e0000 */
[----:B------:R-:W3:Y:S01]  /*cdc0*/  SHFL.BFLY PT, R0, R91, 0x1, 0x1f ;  /* 0x0c201f005b007f89 */ /* 0x000ee200000e0000 */
[----:B-1----:R-:W-:Y:S02]  /*cdd0*/  FMNMX.FTZ R2, R95, R2, !PT ;  /* 0x000000025f027209 */ /* 0x002fe40007810000 */
[----:B---3--:R-:W-:Y:S03]  /*cde0*/  FMNMX.FTZ R0, R91, R0, !PT ;  /* 0x000000005b007209 */ /* 0x008fe60007810000 */
[C---:B------:R-:W-:Y:S01]  /*cdf0*/  FADD.FTZ R86, -R2.reuse, R89 ;  /* 0x0000005902567221 */ /* 0x040fe20000010100 */
[----:B------:R-:W-:Y:S03]  /*ce00*/  FSETP.NEU.FTZ.AND P2, PT, R2, -INF , PT ;  /* 0xff8000000200780b */ /* 0x000fe60003f5d000 */
        /* <DEDUP_REMOVED lines=59> */
[----:B--2---:R-:W-:Y:S01]  /*d1c0*/  F2FP.F16.F32.PACK_AB R80, R95, R100 ;  /* 0x000000645f50723e */ /* 0x004fe200000000ff */
[C---:B------:R-:W-:Y:S01]  /*d1d0*/  FMUL.FTZ R62, R86.reuse, R62 ;  /* 0x0000003e563e7220 */ /* 0x040fe20000410000 */
[C---:B------:R-:W-:Y:S01]  /*d1e0*/  FMUL.FTZ R63, R86.reuse, R63 ;  /* 0x0000003f563f7220 */ /* 0x040fe20000410000 */
[C---:B------:R-:W-:Y:S01]  /*d1f0*/  FMUL.FTZ R64, R87.reuse, R64 ;  /* 0x0000004057407220 */ /* 0x040fe20000410000 */
[----:B------:R-:W-:Y:S01]  /*d200*/  FMUL.FTZ R65, R87, R65 ;  /* 0x0000004157417220 */ /* 0x000fe20000410000 */
[C---:B------:R-:W-:Y:S01]  /*d210*/  FMUL.FTZ R66, R86.reuse, R66 ;  /* 0x0000004256427220 */ /* 0x040fe20000410000 */
[C---:B------:R-:W-:Y:S03]  /*d220*/  FMUL.FTZ R67, R86.reuse, R67 ;  /* 0x0000004356437220 */ /* 0x040fe60000410000 */
[----:B------:R-:W2:Y:S01]  /*d230*/  MUFU.EX2 R93, R93 ;  /* 0x0000005d005d7308 */ /* 0x000ea20000000800 */
[----:B---3--:R-:W-:Y:S01]  /*d240*/  F2FP.F16.F32.PACK_AB R81, R97, R103 ;  /* 0x000000676151723e */ /* 0x008fe200000000ff */
[----:B------:R-:W-:Y:S01]  /*d250*/  FFMA.FTZ R102, R15, R3, -R96 ;  /* 0x000000030f667223 */ /* 0x000fe20000010860 */
[----:B------:R-:W-:Y:S01]  /*d260*/  FMUL.FTZ R15, R86, R75 ;  /* 0x0000004b560f7220 */ /* 0x000fe20000410000 */
[-CC-:B------:R-:W-:Y:S01]  /*d270*/  FFMA.FTZ R101, R16, R3.reuse, -R130.reuse ;  /* 0x0000000310657223 */ /* 0x180fe20000010882 */
[-C--:B------:R-:W-:Y:S01]  /*d280*/  FFMA.FTZ R108, R17, R3.reuse, -R130 ;  /* 0x00000003116c7223 */ /* 0x080fe20000010882 */
[-CC-:B------:R-:W-:Y:S01]  /*d290*/  FFMA.FTZ R113, R18, R3.reuse, -R96.reuse ;  /* 0x0000000312717223 */ /* 0x180fe20000010860 */
[----:B------:R-:W-:Y:S03]  /*d2a0*/  FFMA.FTZ R132, R19, R3, -R96 ;  /* 0x0000000313847223 */ /* 0x000fe60000010860 */
[----:B------:R-:W3:Y:S01]  /*d2b0*/  MUFU.EX2 R94, R94 ;  /* 0x0000005e005e7308 */ /* 0x000ee20000000800 */
[C---:B------:R-:W-:Y:S01]  /*d2c0*/  FMUL.FTZ R68, R87.reuse, R68 ;  /* 0x0000004457447220 */ /* 0x040fe20000410000 */
[----:B------:R-:W-:Y:S01]  /*d2d0*/  FMUL.FTZ R69, R87, R69 ;  /* 0x0000004557457220 */ /* 0x000fe20000410000 */
[C---:B------:R-:W-:Y:S01]  /*d2e0*/  FMUL.FTZ R70, R86.reuse, R70 ;  /* 0x0000004656467220 */ /* 0x040fe20000410000 */
[----:B------:R-:W-:Y:S01]  /*d2f0*/  FMUL.FTZ R71, R86, R71 ;  /* 0x0000004756477220 */ /* 0x000fe20000410000 */
[-CC-:B------:R-:W-:Y:S01]  /*d300*/  FFMA.FTZ R131, R20, R3.reuse, -R130.reuse ;  /* 0x0000000314837223 */ /* 0x180fe20000010882 */
[-C--:B------:R-:W-:Y:S01]  /*d310*/  FFMA.FTZ R134, R21, R3.reuse, -R130 ;  /* 0x0000000315867223 */ /* 0x080fe20000010882 */
[-CC-:B------:R-:W-:Y:S03]  /*d320*/  FFMA.FTZ R133, R22, R3.reuse, -R96.reuse ;  /* 0x0000000316857223 */ /* 0x180fe60000010860 */
[----:B------:R-:W-:Y:S01]  /*d330*/  MUFU.EX2 R102, R102 ;  /* 0x0000006600667308 */ /* 0x000fe20000000800 */
[----:B--2---:R-:W-:Y:S01]  /*d340*/  F2FP.F16.F32.PACK_AB R82, R93, R98 ;  /* 0x000000625d52723e */ /* 0x004fe200000000ff */
[-C--:B------:R-:W-:Y:S01]  /*d350*/  FFMA.FTZ R136, R23, R3.reuse, -R96 ;  /* 0x0000000317887223 */ /* 0x080fe20000010860 */
[-CC-:B------:R-:W-:Y:S01]  /*d360*/  FFMA.FTZ R135, R24, R3.reuse, -R130.reuse ;  /* 0x0000000318877223 */ /* 0x180fe20000010882 */
[----:B------:R-:W-:Y:S01]  /*d370*/  LDSM.16.MT88.4 R20, [R92+0x6800] ;  /* 0x006800005c14783b */ /* 0x000fe20000004200 */
[-C--:B------:R-:W-:Y:S01]  /*d380*/  FFMA.FTZ R138, R25, R3.reuse, -R130 ;  /* 0x00000003198a7223 */ /* 0x080fe20000010882 */
[-C--:B------:R-:W-:Y:S01]  /*d390*/  FFMA.FTZ R137, R26, R3.reuse, -R96 ;  /* 0x000000031a897223 */ /* 0x080fe20000010860 */
[----:B------:R-:W-:Y:S03]  /*d3a0*/  FFMA.FTZ R29, R29, R3, -R130 ;  /* 0x000000031d1d7223 */ /* 0x000fe60000010882 */
[----:B------:R-:W-:Y:S01]  /*d3b0*/  MUFU.EX2 R101, R101 ;  /* 0x0000006500657308 */ /* 0x000fe20000000800 */
[----:B---3--:R-:W-:Y:S01]  /*d3c0*/  F2FP.F16.F32.PACK_AB R83, R94, R99 ;  /* 0x000000635e53723e */ /* 0x008fe200000000ff */
[----:B------:R-:W-:Y:S01]  /*d3d0*/  FFMA.FTZ R103, R86, R129, R103 ;  /* 0x0000008156677223 */ /* 0x000fe20000010067 */
[----:B------:R-:W-:Y:S01]  /*d3e0*/  FFMA.FTZ R100, R87, R128, R100 ;  /* 0x0000008057647223 */ /* 0x000fe20000010064 */
[-CC-:B------:R-:W-:Y:S01]  /*d3f0*/  FFMA.FTZ R128, R31, R3.reuse, -R96.reuse ;  /* 0x000000031f807223 */ /* 0x180fe20000010860 */
[-C--:B------:R-:W-:Y:S02]  /*d400*/  FFMA.FTZ R34, R34, R3.reuse, -R96 ;  /* 0x0000000322227223 */ /* 0x080fe40000010860 */
[----:B------:R-:W-:Y:S01]  /*d410*/  FADD.FTZ R95, R95, R100 ;  /* 0x000000645f5f7221 */ /* 0x000fe20000010000 */
[C---:B-1----:R-:W-:Y:S02]  /*d420*/  HMMA.16816.F32 R4, R80.reuse, R88, R4 ;  /* 0x000000585004723c */ /* 0x042fe40000001804 */
[----:B------:R-:W-:Y:S03]  /*d430*/  MUFU.EX2 R131, R131 ;  /* 0x0000008300837308 */ /* 0x000fe60000000800 */
[----:B------:R-:W-:Y:S01]  /*d440*/  IADD3 R89, PT, PT, R92, 0x6000, RZ ;  /* 0x000060005c597810 */ /* 0x000fe20007ffe0ff */
[----:B------:R-:W-:Y:S01]  /*d450*/  FADD.FTZ R98, R98, R95 ;  /* 0x0000005f62627221 */ /* 0x000fe20000010000 */
[----:B------:R-:W-:Y:S01]  /*d460*/  IADD3 R88, PT, PT, R92, 0x6020, RZ ;  /* 0x000060205c587810 */ /* 0x000fe20007ffe0ff */
[C---:B------:R-:W-:Y:S04]  /*d470*/  HMMA.16816.F32 R8, R80.reuse, R90, R8 ;  /* 0x0000005a5008723c */ /* 0x040fe80000001808 */
[----:B------:R-:W1:Y:S01]  /*d480*/  MUFU.EX2 R108, R108 ;  /* 0x0000006c006c7308 */ /* 0x000e620000000800 */
[----:B------:R-:W-:Y:S01]  /*d490*/  @P0 IADD3 R88, PT, PT, R89, -0x20, RZ ;  /* 0xffffffe059580810 */ /* 0x000fe20007ffe0ff */
[-CC-:B------:R-:W-:Y:S01]  /*d4a0*/  FFMA.FTZ R89, R12, R3.reuse, -R130.reuse ;  /* 0x000000030c597223 */ /* 0x180fe20000010882 */
[-C--:B------:R-:W-:Y:S01]  /*d4b0*/  FFMA.FTZ R90, R13, R3.reuse, -R130 ;  /* 0x000000030d5a7223 */ /* 0x080fe20000010882 */
[--C-:B------:R-:W-:Y:S01]  /*d4c0*/  FFMA.FTZ R91, R14, R3, -R96.reuse ;  /* 0x000000030e5b7223 */ /* 0x100fe20000010860 */
[C---:B------:R-:W-:Y:S01]  /*d4d0*/  FMUL.FTZ R12, R87.reuse, R72 ;  /* 0x00000048570c7220 */ /* 0x040fe20000410000 */
[----:B------:R-:W2:Y:S01]  /*d4e0*/  LDSM.16.MT88.4 R76, [R88] ;  /* 0x00000000584c783b */ /* 0x000ea20000004200 */
[----:B------:R-:W-:Y:S01]  /*d4f0*/  FMUL.FTZ R13, R87, R73 ;  /* 0x00000049570d7220 */ /* 0x000fe20000410000 */
[----:B------:R-:W-:Y:S01]  /*d500*/  FMUL.FTZ R14, R86, R74 ;  /* 0x0000004a560e7220 */ /* 0x000fe20000410000 */
[--C-:B------:R-:W-:Y:S01]  /*d510*/  FFMA.FTZ R87, R30, R3, -R96.reuse ;  /* 0x000000031e577223 */ /* 0x100fe20000010860 */
[----:B------:R-:W-:Y:S01]  /*d520*/  MUFU.EX2 R134, R134 ;  /* 0x0000008600867308 */ /* 0x000fe20000000800 */
[C---:B------:R-:W-:Y:S02]  /*d530*/  ISETP.GT.AND P0, PT, R125.reuse, RZ, PT ;  /* 0x000000ff7d00720c */ /* 0x040fe40003f04270 */
[----:B------:R-:W-:Y:S01]  /*d540*/  IADD3 R125, PT, PT, R125, -0x1, RZ ;  /* 0xffffffff7d7d7810 */ /* 0x000fe20007ffe0ff */
[----:B------:R-:W-:Y:S01]  /*d550*/  LDSM.16.MT88.4 R72, [R92+0x6400] ;  /* 0x006400005c48783b */ /* 0x000fe20000004200 */
[----:B-1----:R-:W-:Y:S05]  /*d560*/  F2FP.F16.F32.PACK_AB R18, R108, R101 ;  /* 0x000000656c12723e */ /* 0x002fea00000000ff */
        /* <DEDUP_REMOVED lines=9> */
[----:B------:R-:W2:Y:S10]  /*d600*/  MUFU.EX2 R90, R90 ;  /* 0x0000005a005a7308 */ /* 0x000eb40000000800 */
[----:B------:R-:W3:Y:S10]  /*d610*/  MUFU.EX2 R91, R91 ;  /* 0x0000005b005b7308 */ /* 0x000ef40000000800 */
[----:B------:R-:W-:Y:S01]  /*d620*/  MUFU.EX2 R113, R113 ;  /* 0x0000007100717308 */ /* 0x000fe20000000800 */
[----:B--2---:R-:W-:Y:S09]  /*d630*/  F2FP.F16.F32.PACK_AB R16, R90, R89 ;  /* 0x000000595a10723e */ /* 0x004ff200000000ff */
[----:B------:R-:W2:Y:S01]  /*d640*/  MUFU.EX2 R132, R132 ;  /* 0x0000008400847308 */ /* 0x000ea20000000800 */
[----:B---3--:R-:W-:Y:S01]  /*d650*/  F2FP.F16.F32.PACK_AB R17, R102, R91 ;  /* 0x0000005b6611723e */ /* 0x008fe200000000ff */
[C---:B-1----:R-:W-:Y:S08]  /*d660*/  HMMA.16816.F32 R44, R80.reuse, R76, R44 ;  /* 0x0000004c502c723c */ /* 0x042ff0000000182c */
[----:B------:R-:W-:Y:S01]  /*d670*/  MUFU.EX2 R87, R87 ;  /* 0x0000005700577308 */ /* 0x000fe20000000800 */
[C---:B------:R-:W-:Y:S01]  /*d680*/  HMMA.16816.F32 R48, R80.reuse, R78, R48 ;  /* 0x0000004e5030723c */ /* 0x040fe20000001830 */
[----:B------:R-:W1:Y:S08]  /*d690*/  LDSM.16.MT88.4 R76, [R88+0x1000] ;  /* 0x00100000584c783b */ /* 0x000e700000004200 */
[----:B------:R-:W-:Y:S01]  /*d6a0*/  MUFU.EX2 R128, R128 ;  /* 0x0000008000807308 */ /* 0x000fe20000000800 */
[----:B--2---:R-:W-:Y:S09]  /*d6b0*/  F2FP.F16.F32.PACK_AB R19, R132, R113 ;  /* 0x000000718413723e */ /* 0x004ff200000000ff */
        /* <DEDUP_REMOVED lines=9> */
[----:B------:R-:W-:Y:S07]  /*d750*/  LDSM.16.MT88.4 R76, [R92+0x6c00] ;  /* 0x006c00005c4c783b */ /* 0x000fee0000004200 */
        /* <DEDUP_REMOVED lines=16> */
[-C--:B------:R-:W-:Y:S01]  /*d860*/  FFMA.FTZ R73, R27, R3.reuse, -R96 ;  /* 0x000000031b497223 */ /* 0x080fe20000010860 */
[-CC-:B------:R-:W-:Y:S01]  /*d870*/  FFMA.FTZ R72, R28, R3.reuse, -R130.reuse ;  /* 0x000000031c487223 */ /* 0x180fe20000010882 */
[--C-:B------:R-:W-:Y:S01]  /*d880*/  FFMA.FTZ R28, R32, R3, -R130.reuse ;  /* 0x00000003201c7223 */ /* 0x100fe20000010882 */
[----:B------:R-:W1:Y:S01]  /*d890*/  LDSM.16.MT88.4 R24, [R88+0x800] ;  /* 0x000800005818783b */ /* 0x000e620000004200 */
[----:B------:R-:W2:Y:S01]  /*d8a0*/  MUFU.EX2 R32, R73 ;  /* 0x0000004900207308 */ /* 0x000ea20000000800 */
[----:B------:R-:W-:Y:S03]  /*d8b0*/  HMMA.16816.F32 R12, R16, R74, R12 ;  /* 0x0000004a100c723c */ /* 0x000fe6000000180c */
[----:B------:R-:W-:Y:S01]  /*d8c0*/  F2FP.F16.F32.PACK_AB R16, R134, R131 ;  /* 0x000000838610723e */ /* 0x000fe200000000ff */
[----:B------:R-:W-:Y:S01]  /*d8d0*/  FFMA.FTZ R130, R33, R3, -R130 ;  /* 0x0000000321827223 */ /* 0x000fe20000010882 */
[----:B------:R-:W-:Y:S01]  /*d8e0*/  F2FP.F16.F32.PACK_AB R17, R136, R133 ;  /* 0x000000858811723e */ /* 0x000fe200000000ff */
[----:B------:R-:W-:Y:S01]  /*d8f0*/  FFMA.FTZ R96, R35, R3, -R96 ;  /* 0x0000000323607223 */ /* 0x000fe20000010860 */
[----:B------:R-:W-:Y:S02]  /*d900*/  F2FP.F16.F32.PACK_AB R18, R138, R135 ;  /* 0x000000878a12723e */ /* 0x000fe400000000ff */
[----:B------:R-:W-:Y:S01]  /*d910*/  MUFU.EX2 R33, R29 ;  /* 0x0000001d00217308 */ /* 0x000fe20000000800 */
[----:B--2---:R-:W-:Y:S09]  /*d920*/  F2FP.F16.F32.PACK_AB R19, R32, R137 ;  /* 0x000000892013723e */ /* 0x004ff200000000ff */
[----:B------:R2:W-:Y:S01]  /*d930*/  MUFU.EX2 R129, R28 ;  /* 0x0000001c00817308 */ /* 0x0005e20000000800 */
[----:B------:R-:W-:Y:S01]  /*d940*/  F2FP.F16.F32.PACK_AB R73, R128, R87 ;  /* 0x000000578049723e */ /* 0x000fe200000000ff */
[C---:B------:R-:W-:Y:S08]  /*d950*/  HMMA.16816.F32 R4, R16.reuse, R20, R4 ;  /* 0x000000141004723c */ /* 0x040ff00000001804 */
[----:B------:R-:W3:Y:S01]  /*d960*/  MUFU.EX2 R86, R72 ;  /* 0x0000004800567308 */ /* 0x000ee20000000800 */
[C---:B------:R-:W-:Y:S01]  /*d970*/  HMMA.16816.F32 R8, R16.reuse, R22, R8 ;  /* 0x000000161008723c */ /* 0x040fe20000001808 */
[----:B------:R-:W4:Y:S08]  /*d980*/  LDSM.16.MT88.4 R20, [R92+0x7800] ;  /* 0x007800005c14783b */ /* 0x000f300000004200 */
[----:B------:R-:W5:Y:S01]  /*d990*/  MUFU.EX2 R130, R130 ;  /* 0x0000008200827308 */ /* 0x000f620000000800 */
[C---:B-1----:R-:W-:Y:S01]  /*d9a0*/  HMMA.16816.F32 R36, R16.reuse, R24, R36 ;  /* 0x000000181024723c */ /* 0x042fe20000001824 */
[----:B--2---:R-:W-:Y:S02]  /*d9b0*/  LDSM.16.MT88.4 R28, [R92+0x7c00] ;  /* 0x007c00005c1c783b */ /* 0x004fe40000004200 */
[----:B---3--:R-:W-:Y:S05]  /*d9c0*/  F2FP.F16.F32.PACK_AB R72, R33, R86 ;  /* 0x000000562148723e */ /* 0x008fea00000000ff */
[C---:B------:R-:W-:Y:S01]  /*d9d0*/  HMMA.16816.F32 R40, R16.reuse, R26, R40 ;  /* 0x0000001a1028723c */ /* 0x040fe20000001828 */
[----:B------:R-:W1:Y:S02]  /*d9e0*/  LDSM.16.MT88.4 R24, [R88+0x1800] ;  /* 0x001800005818783b */ /* 0x000e640000004200 */
[----:B-----5:R-:W-:Y:S05]  /*d9f0*/  F2FP.F16.F32.PACK_AB R74, R130, R129 ;  /* 0x00000081824a723e */ /* 0x020fea00000000ff */
[C---:B----4-:R-:W-:Y:S08]  /*da00*/  HMMA.16816.F32 R44, R16.reuse, R20, R44 ;  /* 0x00000014102c723c */ /* 0x050ff0000000182c */
[C---:B------:R-:W-:Y:S01]  /*da10*/  HMMA.16816.F32 R48, R16.reuse, R22, R48 ;  /* 0x000000161030723c */ /* 0x040fe20000001830 */
[----:B------:R-:W2:Y:S07]  /*da20*/  LDSM.16.MT88.4 R20, [R92+0x8800] ;  /* 0x008800005c14783b */ /* 0x000eae0000004200 */
[C---:B-1----:R-:W-:Y:S08]  /*da30*/  HMMA.16816.F32 R52, R16.reuse, R24, R52 ;  /* 0x000000181034723c */ /* 0x042ff00000001834 */
[C---:B------:R-:W-:Y:S01]  /*da40*/  HMMA.16816.F32 R56, R16.reuse, R26, R56 ;  /* 0x0000001a1038723c */ /* 0x040fe20000001838 */
[----:B------:R-:W1:Y:S07]  /*da50*/  LDSM.16.MT88.4 R24, [R88+0x2800] ;  /* 0x002800005818783b */ /* 0x000e6e0000004200 */
[C---:B--2---:R-:W-:Y:S03]  /*da60*/  HMMA.16816.F32 R60, R16.reuse, R20, R60 ;  /* 0x00000014103c723c */ /* 0x044fe6000000183c */
[----:B------:R-:W-:Y:S04]  /*da70*/  FADD.FTZ R20, R97, R103 ;  /* 0x0000006761147221 */ /* 0x000fe80000010000 */
[----:B------:R-:W-:Y:S01]  /*da80*/  FADD.FTZ R99, R99, R20 ;  /* 0x0000001463637221 */ /* 0x000fe20000010000 */
[C---:B------:R-:W-:Y:S01]  /*da90*/  HMMA.16816.F32 R64, R16.reuse, R22, R64 ;  /* 0x000000161040723c */ /* 0x040fe20000001840 */
[----:B------:R-:W2:Y:S02]  /*daa0*/  LDSM.16.MT88.4 R20, [R88+0xc00] ;  /* 0x000c00005814783b */ /* 0x000ea40000004200 */
[----:B------:R-:W-:Y:S04]  /*dab0*/  FADD.FTZ R94, R94, R99 ;  /* 0x000000635e5e7221 */ /* 0x000fe80000010000 */
[----:B------:R-:W-:Y:S01]  /*dac0*/  FADD.FTZ R91, R91, R94 ;  /* 0x0000005e5b5b7221 */ /* 0x000fe20000010000 */
[C---:B-1----:R-:W-:Y:S01]  /*dad0*/  HMMA.16816.F32 R68, R16.reuse, R24, R68 ;  /* 0x000000181044723c */ /* 0x042fe20000001844 */
[----:B------:R-:W1:Y:S02]  /*dae0*/  MUFU.EX2 R25, R96 ;  /* 0x0000006000197308 */ /* 0x000e640000000800 */
[----:B------:R-:W-:Y:S01]  /*daf0*/  FADD.FTZ R24, R93, R98 ;  /* 0x000000625d187221 */ /* 0x000fe20000010000 */
[----:B------:R-:W-:Y:S03]  /*db00*/  FADD.FTZ R102, R102, R91 ;  /* 0x0000005b66667221 */ /* 0x000fe60000010000 */
[----:B------:R-:W-:Y:S01]  /*db10*/  FADD.FTZ R89, R89, R24 ;  /* 0x0000001859597221 */ /* 0x000fe20000010000 */
[----:B------:R-:W-:Y:S01]  /*db20*/  HMMA.16816.F32 R12, R16, R26, R12 ;  /* 0x0000001a100c723c */ /* 0x000fe2000000180c */
[----:B------:R-:W3:Y:S02]  /*db30*/  LDSM.16.MT88.4 R16, [R88+0x1c00] ;  /* 0x001c00005810783b */ /* 0x000ee40000004200 */
[----:B------:R-:W-:Y:S01]  /*db40*/  FADD.FTZ R90, R90, R89 ;  /* 0x000000595a5a7221 */ /* 0x000fe20000010000 */
[----:B------:R-:W-:Y:S01]  /*db50*/  MOV R89, R2 ;  /* 0x0000000200597202 */ /* 0x000fe20000000f00 */
[----:B------:R-:W-:Y:S02]  /*db60*/  FADD.FTZ R113, R113, R102 ;  /* 0x0000006671717221 */ /* 0x000fe40000010000 */
[----:B------:R-:W-:Y:S02]  /*db70*/  FADD.FTZ R101, R101, R90 ;  /* 0x0000005a65657221 */ /* 0x000fe40000010000 */
[----:B------:R-:W-:Y:S01]  /*db80*/  FADD.FTZ R132, R132, R113 ;  /* 0x0000007184847221 */ /* 0x000fe20000010000 */
[----:B-1----:R-:W-:Y:S01]  /*db90*/  F2FP.F16.F32.PACK_AB R75, R25, R34 ;  /* 0x00000022194b723e */ /* 0x002fe200000000ff */
[----:B------:R-:W-:Y:S02]  /*dba0*/  FADD.FTZ R108, R108, R101 ;  /* 0x000000656c6c7221 */ /* 0x000fe40000010000 */
[----:B------:R-:W-:Y:S02]  /*dbb0*/  FADD.FTZ R133, R133, R132 ;  /* 0x0000008485857221 */ /* 0x000fe40000010000 */
[----:B------:R-:W-:Y:S02]  /*dbc0*/  FADD.FTZ R131, R131, R108 ;  /* 0x0000006c83837221 */ /* 0x000fe40000010000 */
[C---:B------:R-:W-:Y:S01]  /*dbd0*/  HMMA.16816.F32 R80, R72.reuse, R76, R4 ;  /* 0x0000004c4850723c */ /* 0x040fe20000001804 */
[----:B------:R-:W1:Y:S04]  /*dbe0*/  LDSM.16.MT88.4 R4, [R92+0x8c00] ;  /* 0x008c00005c04783b */ /* 0x000e680000004200 */
[----:B------:R-:W-:Y:S01]  /*dbf0*/  FADD.FTZ R134, R134, R131 ;  /* 0x0000008386867221 */ /* 0x000fe20000010000 */
[----:B------:R-:W-:Y:S02]  /*dc00*/  FADD.FTZ R136, R136, R133 ;  /* 0x0000008588887221 */ /* 0x000fe40000010000 */
[C---:B------:R-:W-:Y:S01]  /*dc10*/  HMMA.16816.F32 R76, R72.reuse, R78, R8 ;  /* 0x0000004e484c723c */ /* 0x040fe20000001808 */
[----:B------:R-:W4:Y:S02]  /*dc20*/  LDSM.16.MT88.4 R8, [R88+0x2c00] ;  /* 0x002c00005808783b */ /* 0x000f240000004200 */
[----:B------:R-:W-:Y:S04]  /*dc30*/  FADD.FTZ R137, R137, R136 ;  /* 0x0000008889897221 */ /* 0x000fe80000010000 */
[----:B------:R-:W-:Y:S01]  /*dc40*/  FADD.FTZ R32, R32, R137 ;  /* 0x0000008920207221 */ /* 0x000fe20000010000 */
[C---:B--2---:R-:W-:Y:S08]  /*dc50*/  HMMA.16816.F32 R36, R72.reuse, R20, R36 ;  /* 0x000000144824723c */ /* 0x044ff00000001824 */
[C---:B------:R-:W-:Y:S08]  /*dc60*/  HMMA.16816.F32 R40, R72.reuse, R22, R40 ;  /* 0x000000164828723c */ /* 0x040ff00000001828 */
[C---:B------:R-:W-:Y:S08]  /*dc70*/  HMMA.16816.F32 R44, R72.reuse, R28, R44 ;  /* 0x0000001c482c723c */ /* 0x040ff0000000182c */
[C---:B------:R-:W-:Y:S08]  /*dc80*/  HMMA.16816.F32 R48, R72.reuse, R30, R48 ;  /* 0x0000001e4830723c */ /* 0x040ff00000001830 */
[C---:B---3--:R-:W-:Y:S08]  /*dc90*/  HMMA.16816.F32 R52, R72.reuse, R16, R52 ;  /* 0x000000104834723c */ /* 0x048ff00000001834 */
[C---:B------:R-:W-:Y:S08]  /*dca0*/  HMMA.16816.F32 R56, R72.reuse, R18, R56 ;  /* 0x000000124838723c */ /* 0x040ff00000001838 */
[C---:B-1----:R-:W-:Y:S03]  /*dcb0*/  HMMA.16816.F32 R60, R72.reuse, R4, R60 ;  /* 0x00000004483c723c */ /* 0x042fe6000000183c */
[----:B------:R-:W-:Y:S04]  /*dcc0*/  FADD.FTZ R5, R135, R134 ;  /* 0x0000008687057221 */ /* 0x000fe80000010000 */
[----:B------:R-:W-:Y:S01]  /*dcd0*/  FADD.FTZ R5, R138, R5 ;  /* 0x000000058a057221 */ /* 0x000fe20000010000 */
[C---:B------:R-:W-:Y:S03]  /*dce0*/  HMMA.16816.F32 R64, R72.reuse, R6, R64 ;  /* 0x000000064840723c */ /* 0x040fe60000001840 */
[----:B------:R-:W-:Y:S01]  /*dcf0*/  FADD.FTZ R4, R86, R5 ;  /* 0x0000000556047221 */ /* 0x000fe20000010000 */
[----:B------:R-:W-:Y:S01]  /*dd00*/  FADD.FTZ R5, R87, R32 ;  /* 0x0000002057057221 */ /* 0x000fe20000010000 */
[----:B------:R-:W-:Y:S02]  /*dd10*/  MOV R87, R0 ;  /* 0x0000000000577202 */ /* 0x000fe40000000f00 */
[----:B------:R-:W-:Y:S01]  /*dd20*/  FADD.FTZ R4, R33, R4 ;  /* 0x0000000421047221 */ /* 0x000fe20000010000 */
[C---:B----4-:R-:W-:Y:S03]  /*dd30*/  HMMA.16816.F32 R68, R72.reuse, R8, R68 ;  /* 0x000000084844723c */ /* 0x050fe60000001844 */
        /* <DEDUP_REMOVED lines=8> */
.L_x_8983:
        /* <DEDUP_REMOVED lines=10> */
.L_x_9001:
[----:B------:R-:W2:Y:S01]  /*de60*/  MUFU.RCP R3, R6 ;  /* 0x0000000600037308 */ /* 0x000ea20000001000 */
[----:B------:R-:W-:Y:S01]  /*de70*/  FSETP.NE.FTZ.AND P2, PT, R6, RZ, PT ;  /* 0x000000ff0600720b */ /* 0x000fe20003f55000 */
[----:B----4-:R-:W-:Y:S01]  /*de80*/  FADD.FTZ R10, R8, R10 ;  /* 0x0000000a080a7221 */ /* 0x010fe20000010000 */
[----:B------:R-:W-:Y:S02]  /*de90*/  SHF.L.U32 R4, R105, 0x1, RZ ;  /* 0x0000000169047819 */ /* 0x000fe400000006ff */
[----:B------:R-:W-:Y:S02]  /*dea0*/  LOP3.LUT R9, R104, 0x20, RZ, 0xc0, !PT ;  /* 0x0000002068097812 */ /* 0x000fe400078ec0ff */
[----:B------:R-:W-:Y:S01]  /*deb0*/  LOP3.LUT R4, R107, 0x6, R4, 0xf8, !PT ;  /* 0x000000066b047812 */ /* 0x000fe200078ef804 */
[----:B------:R-:W4:Y:S01]  /*dec0*/  MUFU.RCP R5, R10 ;  /* 0x0000000a00057308 */ /* 0x000f220000001000 */
[----:B------:R-:W-:Y:S02]  /*ded0*/  FSETP.NE.FTZ.AND P1, PT, R10, RZ, PT ;  /* 0x000000ff0a00720b */ /* 0x000fe40003f35000 */
[----:B------:R-:W-:-:S02]  /*dee0*/  LOP3.LUT R104, R104, 0x40, RZ, 0xc0, !PT ;  /* 0x0000004068687812 */ /* 0x000fc400078ec0ff */
        /* <DEDUP_REMOVED lines=25> */
[----:B----4-:R-:W-:-:S02]  /*e080*/  FSEL R5, R5, 1, P1 ;  /* 0x3f80000005057808 */ /* 0x010fc40000800000 */
[----:B------:R-:W-:Y:S02]  /*e090*/  F2FP.F16.F32.PACK_AB R80, R81, R80 ;  /* 0x000000505150723e */ /* 0x000fe400000000ff */
[----:B------:R-:W-:Y:S01]  /*e0a0*/  F2FP.F16.F32.PACK_AB R72, R3, R72 ;  /* 0x000000480348723e */ /* 0x000fe200000000ff */
[----:B------:R-:W-:Y:S01]  /*e0b0*/  FMUL.FTZ R82, R5, R82 ;  /* 0x0000005205527220 */ /* 0x000fe20000410000 */
[----:B------:R-:W-:Y:S01]  /*e0c0*/  SHF.L.U32 R3, R105, 0x3, RZ ;  /* 0x0000000369037819 */ /* 0x000fe200000006ff */
[C---:B------:R-:W-:Y:S01]  /*e0d0*/  FMUL.FTZ R83, R5.reuse, R83 ;  /* 0x0000005305537220 */ /* 0x040fe20000410000 */
[C---:B------:R-:W-:Y:S01]  /*e0e0*/  FMUL.FTZ R78, R5.reuse, R78 ;  /* 0x0000004e054e7220 */ /* 0x040fe20000410000 */
[----:B------:R-:W-:Y:S01]  /*e0f0*/  FMUL.FTZ R79, R5, R79 ;  /* 0x0000004f054f7220 */ /* 0x000fe20000410000 */
[----:B---3--:R-:W-:Y:S01]  /*e100*/  LOP3.LUT R8, R3, 0xc0, RZ, 0xc0, !PT ;  /* 0x000000c003087812 */ /* 0x008fe200078ec0ff */
[C---:B------:R-:W-:Y:S01]  /*e110*/  FMUL.FTZ R38, R5.reuse, R38 ;  /* 0x0000002605267220 */ /* 0x040fe20000410000 */
[----:B------:R-:W-:Y:S01]  /*e120*/  LOP3.LUT R4, R4, 0x20, R3, 0xf8, !PT ;  /* 0x0000002004047812 */ /* 0x000fe200078ef803 */
[C---:B------:R-:W-:Y:S01]  /*e130*/  FMUL.FTZ R39, R5.reuse, R39 ;  /* 0x0000002705277220 */ /* 0x040fe20000410000 */
[----:B------:R-:W-:Y:S01]  /*e140*/  LOP3.LUT R8, R8, 0x18, R105, 0xf8, !PT ;  /* 0x0000001808087812 */ /* 0x000fe200078ef869 */
[C---:B------:R-:W-:Y:S01]  /*e150*/  FMUL.FTZ R42, R5.reuse, R42 ;  /* 0x0000002a052a7220 */ /* 0x040fe20000410000 */
[C---:B------:R-:W-:Y:S01]  /*e160*/  FMUL.FTZ R43, R5.reuse, R43 ;  /* 0x0000002b052b7220 */ /* 0x040fe20000410000 */
[C---:B------:R-:W-:Y:S01]  /*e170*/  FMUL.FTZ R46, R5.reuse, R46 ;  /* 0x0000002e052e7220 */ /* 0x040fe20000410000 */
[----:B------:R-:W-:Y:S01]  /*e180*/  LOP3.LUT R4, R4, R8, RZ, 0xfc, !PT ;  /* 0x0000000804047212 */ /* 0x000fe200078efcff */
[C---:B------:R-:W-:Y:S01]  /*e190*/  FMUL.FTZ R47, R5.reuse, R47 ;  /* 0x0000002f052f7220 */ /* 0x040fe20000410000 */
[C---:B------:R-:W-:Y:S01]  /*e1a0*/  FMUL.FTZ R50, R5.reuse, R50 ;  /* 0x0000003205327220 */ /* 0x040fe20000410000 */
[C---:B------:R-:W-:Y:S01]  /*e1b0*/  FMUL.FTZ R51, R5.reuse, R51 ;  /* 0x0000003305337220 */ /* 0x040fe20000410000 */
[----:B------:R-:W-:Y:S01]  /*e1c0*/  LEA R11, R4, UR6, 0x1 ;  /* 0x00000006040b7c11 */ /* 0x000fe2000f8e08ff */
        /* <DEDUP_REMOVED lines=41> */
[----:B------:R2:W-:Y:S01]  /*e460*/  STS [R15+0x30], R40 ;  /* 0x000030280f007388 */ /* 0x0005e20000000800 */
        /* <DEDUP_REMOVED lines=24> */
[----:B------:R-:W2:Y:S04]  /*e5f0*/  @!P0 LD.E.64 R20, desc[UR4][R84.64+0x80] ;  /* 0x0000800454148980 */ /* 0x000ea8000c101b00 */
[----:B------:R1:W5:Y:S01]  /*e600*/  LD.E.64 R38, desc[UR4][R84.64+0x70] ;  /* 0x0000700454267980 */ /* 0x000362000c101b00 */
[----:B----4-:R-:W-:-:S13]  /*e610*/  ISETP.NE.AND P5, PT, R4, RZ, PT ;  /* 0x000000ff0400720c */ /* 0x010fda0003fa5270 */
[----:B------:R-:W4:Y:S04]  /*e620*/  @!P5 LD.E R14, desc[UR4][R84.64+0x60] ;  /* 0x00006004540ed980 */ /* 0x000f28000c101900 */
[----:B------:R-:W4:Y:S01]  /*e630*/  @!P5 LD.E R12, desc[UR4][R84.64+0xb4] ;  /* 0x0000b404540cd980 */ /* 0x000f22000c101900 */
[----:B------:R-:W1:Y:S01]  /*e640*/  @P2 MUFU.LG2 R6, R6 ;  /* 0x0000000600062308 */ /* 0x000e620000000c00 */
[----:B---3--:R-:W-:Y:S02]  /*e650*/  SHF.L.U32 R5, R117, 0x6, RZ ;  /* 0x0000000675057819 */ /* 0x008fe400000006ff */
[----:B------:R-:W-:-:S05]  /*e660*/  SHF.R.U32.HI R4, RZ, 0x2, R105 ;  /* 0x00000002ff047819 */ /* 0x000fca0000011669 */
[----:B------:R-:W3:Y:S01]  /*e670*/  @P1 MUFU.LG2 R10, R10 ;  /* 0x0000000a000a1308 */ /* 0x000ee20000000c00 */
[----:B------:R-:W-:Y:S02]  /*e680*/  IADD3 R13, PT, PT, -R5, R118, RZ ;  /* 0x00000076050d7210 */ /* 0x000fe40007ffe1ff */
[----:B------:R-:W-:-:S04]  /*e690*/  IADD3 R18, PT, PT, R4, 0x20, RZ ;  /* 0x0000002004127810 */ /* 0x000fc80007ffe0ff */
[----:B------:R-:W-:Y:S01]  /*e6a0*/  ISETP.GE.AND P3, PT, R18, R13, PT ;  /* 0x0000000d1200720c */ /* 0x000fe20003f66270 */
[----:B-1----:R-:W-:Y:S01]  /*e6b0*/  @P2 FMUL.FTZ R18, R6, 0.69314718246459960938 ;  /* 0x3f31721806122820 */ /* 0x002fe20000410000 */
[----:B------:R-:W-:Y:S01]  /*e6c0*/  MOV R11, 0x7f800000 ;  /* 0x7f800000000b7802 */ /* 0x000fe20000000f00 */
[-C--:B--2---:R-:W-:Y:S01]  /*e6d0*/  @!P0 IMAD R6, R21, R116.reuse, RZ ;  /* 0x0000007415068224 */ /* 0x084fe200078e02ff */
[----:B------:R-:W-:Y:S01]  /*e6e0*/  MOV R21, RZ ;  /* 0x000000ff00157202 */ /* 0x000fe20000000f00 */
[----:B------:R-:W-:Y:S01]  /*e6f0*/  @!P0 IMAD.WIDE.U32 R42, R20, R116, RZ ;  /* 0x00000074142a8225 */ /* 0x000fe200078e00ff */
[----:B------:R-:W-:-:S03]  /*e700*/  LOP3.LUT R20, R3, 0x18, RZ, 0xc0, !PT ;  /* 0x0000001803147812 */ /* 0x000fc600078ec0ff */
[----:B-----5:R-:W-:Y:S01]  /*e710*/  @P2 FFMA.FTZ R11, R7, R2, R18 ;  /* 0x00000002070b2223 */ /* 0x020fe20000010012 */
[----:B---3--:R-:W-:Y:S01]  /*e720*/  @P1 FMUL.FTZ R15, R10, 0.69314718246459960938 ;  /* 0x3f3172180a0f1820 */ /* 0x008fe20000410000 */
[----:B------:R-:W-:Y:S01]  /*e730*/  @P0 IMAD.WIDE.U32 R18, R40, R119, RZ ;  /* 0x0000007728120225 */ /* 0x000fe200078e00ff */
[----:B------:R-:W-:-:S03]  /*e740*/  MOV R9, 0x7f800000 ;  /* 0x7f80000000097802 */ /* 0x000fc60000000f00 */
[----:B------:R-:W-:Y:S01]  /*e750*/  @P1 FFMA.FTZ R9, R7, R0, R15 ;  /* 0x0000000007091223 */ /* 0x000fe2000001000f */
[----:B------:R-:W-:Y:S01]  /*e760*/  IMAD R7, R17, R115, RZ ;  /* 0x0000007311077224 */ /* 0x000fe200078e02ff */
[----:B------:R-:W-:Y:S01]  /*e770*/  @P0 MOV R42, R18 ;  /* 0x00000012002a0202 */ /* 0x000fe20000000f00 */
[----:B------:R-:W-:Y:S02]  /*e780*/  @P0 IMAD R0, R41, R119, RZ ;  /* 0x0000007729000224 */ /* 0x000fe400078e02ff */
[----:B------:R-:W-:-:S04]  /*e790*/  IMAD.WIDE.U32 R20, R5, R40, R20 ;  /* 0x0000002805147225 */ /* 0x000fc800078e0014 */
[----:B------:R-:W-:Y:S02]  /*e7a0*/  IMAD R2, R41, R5, RZ ;  /* 0x0000000529027224 */ /* 0x000fe400078e02ff */
[----:B------:R-:W-:Y:S01]  /*e7b0*/  IMAD.WIDE.U32 R16, R16, R115, RZ ;  /* 0x0000007310107225 */ /* 0x000fe200078e00ff */
[----:B------:R-:W-:Y:S02]  /*e7c0*/  ISETP.GE.AND P4, PT, R4, R13, PT ;  /* 0x0000000d0400720c */ /* 0x000fe40003f86270 */
[----:B------:R-:W-:Y:S02]  /*e7d0*/  @!P0 IADD3 R6, PT, PT, R43, R6, RZ ;  /* 0x000000062b068210 */ /* 0x000fe40007ffe0ff */
[----:B------:R-:W-:Y:S02]  /*e7e0*/  @P0 IADD3 R6, PT, PT, R19, R0, RZ ;  /* 0x0000000013060210 */ /* 0x000fe40007ffe0ff */
[----:B------:R-:W-:Y:S02]  /*e7f0*/  LOP3.LUT R8, R8, 0x18, R3, 0x78, !PT ;  /* 0x0000001808087812 */ /* 0x000fe400078e7803 */
[----:B------:R-:W-:-:S02]  /*e800*/  IADD3 R13, PT, PT, R21, R2, RZ ;  /* 0x00000002150d7210 */ /* 0x000fc40007ffe0ff */
[----:B------:R-:W-:Y:S02]  /*e810*/  IADD3 R7, PT, PT, R17, R7, RZ ;  /* 0x0000000711077210 */ /* 0x000fe40007ffe0ff */
[----:B------:R-:W-:Y:S02]  /*e820*/  IADD3 R42, P2, P1, R16, R20, R42 ;  /* 0x00000014102a7210 */ /* 0x000fe4000795e02a */
[----:B------:R-:W-:Y:S02]  /*e830*/  LOP3.LUT P6, RZ, R105, 0x3, RZ, 0xc0, !PT ;  /* 0x0000000369ff7812 */ /* 0x000fe400078cc0ff */
[----:B------:R-:W-:Y:S02]  /*e840*/  LOP3.LUT R2, R8, 0x1f20, R3, 0xf8, !PT ;  /* 0x00001f2008027812 */ /* 0x000fe400078ef803 */
        /* <DEDUP_REMOVED lines=9> */
.L_x_8992:
[----:B------:R-:W-:Y:S05]  /*e8e0*/  WARPSYNC.ALL ;  /* 0x0000000000007948 */ /* 0x000fea0003800000 */
[----:B------:R-:W-:Y:S01]  /*e8f0*/  BAR.SYNC.DEFER_BLOCKING 0x0 ;  /* 0x0000000000007b1d */ /* 0x000fe20000010000 */
[----:B------:R-:W-:-:S05]  /*e900*/  LEA R2, R2, UR6, 0x1 ;  /* 0x0000000602027c11 */ /* 0x000fca000f8e08ff */
        /* <DEDUP_REMOVED lines=21> */
.L_x_8994:
[----:B------:R-:W-:Y:S05]  /*ea60*/  BSYNC.RECONVERGENT B0 ;  /* 0x0000000000007941 */ /* 0x000fea0003800200 */
.L_x_8993:
        /* <DEDUP_REMOVED lines=10> */
.L_x_8996:
[----:B------:R-:W-:Y:S05]  /*eb10*/  BSYNC.RECONVERGENT B0 ;  /* 0x0000000000007941 */ /* 0x000fea0003800200 */
.L_x_8995:
[----:B------:R-:W-:-:S04]  /*eb20*/  MOV R115, 0x0 ;  /* 0x0000000000737802 */ /* 0x000fc80000000f00 */
[----:B-1234-:R-:W-:Y:S05]  /*eb30*/  @P3 RET.REL.NODEC R114 `(_ZN5flash24flash_fwd_splitkv_kernelI23Flash_fwd_kernel_traitsILi96ELi64ELi64ELi4ELb0ELb0EN7cutlass6half_tE19Flash_kernel_traitsILi96ELi64ELi64ELi4ES3_EELb0ELb0ELb0ELb0ELb1ELb0ELb0ELb1EEEvNS_16Flash_fwd_paramsE) ;  /* 0xffffff1472303950 */ /* 0x01efea0003c3ffff */
        /* <DEDUP_REMOVED lines=14> */
[----:B-1----:R-:W-:Y:S05]  /*ec20*/  RET.REL.NODEC R114 `(_ZN5flash24flash_fwd_splitkv_kernelI23Flash_fwd_kernel_traitsILi96ELi64ELi64ELi4ELb0ELb0EN7cutlass6half_tE19Flash_kernel_traitsILi96ELi64ELi64ELi4ES3_EELb0ELb0ELb0ELb0ELb1ELb0ELb0ELb1EEEvNS_16Flash_fwd_paramsE) ;  /* 0xffffff1072f47950 */ /* 0x002fea0003c3ffff */
.L_x_8991:
[----:B------:R-:W-:Y:S01]  /*ec30*/  MOV R4, 0x2 ;  /* 0x0000000200047802 */ /* 0x000fe20000000f00 */
[----:B------:R-:W-:Y:S01]  /*ec40*/  IMAD.MOV.U32 R3, RZ, RZ, 0x1f ;  /* 0x0000001fff037424 */ /* 0x000fe200078e00ff */
[----:B------:R-:W-:-:S07]  /*ec50*/  MOV R5, 0xffffffff ;  /* 0xffffffff00057802 */ /* 0x000fce0000000f00 */
[----:B-1---5:R-:W-:Y:S05]  /*ec60*/  WARPSYNC.COLLECTIVE R5, `(.L_x_8997) ;  /* 0x0000000005087348 */ /* 0x022fea0003c00000 */
[----:B------:R2:W3:Y:S02]  /*ec70*/  SHFL.BFLY P0, R10, R128, R4, R3 ;  /* 0x0c000004800a7389 */ /* 0x0004e40000000003 */
[----:B-123-5:R-:W-:Y:S05]  /*ec80*/  ENDCOLLECTIVE ;  /* 0x000000000000791b */ /* 0x02efea0003800000 */
.L_x_8997:
[----:B------:R-:W-:Y:S02]  /*ec90*/  IMAD.MOV.U32 R9, RZ, RZ, R10 ;  /* 0x000000ffff097224 */ /* 0x000fe400078e000a */
[----:B------:R-:W-:Y:S02]  /*eca0*/  IMAD.MOV.U32 R4, RZ, RZ, 0x1 ;  /* 0x00000001ff047424 */ /* 0x000fe400078e00ff */
[----:B------:R-:W-:-:S05]  /*ecb0*/  FADD.FTZ R9, R9, R128 ;  /* 0x0000008009097221 */ /* 0x000fca0000010000 */
[----:B------:R-:W-:-:S07]  /*ecc0*/  MOV R128, R9 ;  /* 0x0000000900807202 */ /* 0x000fce0000000f00 */
[----:B------:R-:W-:Y:S05]  /*ecd0*/  WARPSYNC.COLLECTIVE R5, `(.L_x_8998) ;  /* 0x0000000005087348 */ /* 0x000fea0003c00000 */
[----:B------:R1:W2:Y:S02]  /*ece0*/  SHFL.BFLY P0, R10, R128, R4, R3 ;  /* 0x0c000004800a7389 */ /* 0x0002a40000000003 */
[----:B-12---:R-:W-:Y:S05]  /*ecf0*/  ENDCOLLECTIVE ;  /* 0x000000000000791b */ /* 0x006fea0003800000 */
.L_x_8998:
[----:B------:R-:W-:Y:S01]  /*ed00*/  MOV R128, R129 ;  /* 0x0000008100807202 */ /* 0x000fe20000000f00 */
[----:B------:R-:W-:Y:S01]  /*ed10*/  IMAD.MOV.U32 R4, RZ, RZ, 0x2 ;  /* 0x00000002ff047424 */ /* 0x000fe200078e00ff */
[----:B------:R-:W-:-:S07]  /*ed20*/  MOV R6, R10 ;  /* 0x0000000a00067202 */ /* 0x000fce0000000f00 */
[----:B------:R-:W-:Y:S05]  /*ed30*/  WARPSYNC.COLLECTIVE R5, `(.L_x_8999) ;  /* 0x0000000005087348 */ /* 0x000fea0003c00000 */
[----:B------:R1:W2:Y:S02]  /*ed40*/  SHFL.BFLY P0, R10, R128, R4, R3 ;  /* 0x0c000004800a7389 */ /* 0x0002a40000000003 */
[----:B-12---:R-:W-:Y:S05]  /*ed50*/  ENDCOLLECTIVE ;  /* 0x000000000000791b */ /* 0x006fea0003800000 */
.L_x_8999:
[----:B------:R-:W-:Y:S01]  /*ed60*/  FADD.FTZ R6, R9, R6 ;  /* 0x0000000609067221 */ /* 0x000fe20000010000 */
[----:B------:R-:W-:Y:S01]  /*ed70*/  FADD.FTZ R8, R10, R129 ;  /* 0x000000810a087221 */ /* 0x000fe20000010000 */
[----:B------:R-:W-:-:S04]  /*ed80*/  MOV R4, 0x1 ;  /* 0x0000000100047802 */ /* 0x000fc80000000f00 */
[----:B------:R-:W-:-:S07]  /*ed90*/  MOV R128, R8 ;  /* 0x0000000800807202 */ /* 0x000fce0000000f00 */
[----:B------:R-:W-:Y:S05]  /*eda0*/  WARPSYNC.COLLECTIVE R5, `(.L_x_9000) ;  /* 0x0000000005087348 */ /* 0x000fea0003c00000 */
[----:B------:R1:W2:Y:S02]  /*edb0*/  SHFL.BFLY P0, R10, R128, R4, R3 ;  /* 0x0c000004800a7389 */ /* 0x0002a40000000003 */
[----:B-12---:R-:W-:Y:S05]  /*edc0*/  ENDCOLLECTIVE ;  /* 0x000000000000791b */ /* 0x006fea0003800000 */
.L_x_9000:
[----:B------:R-:W-:Y:S05]  /*edd0*/  BRA `(.L_x_9001) ;  /* 0xfffffff000207947 */ /* 0x000fea000383ffff */
.L_x_9002:
        /* <DEDUP_REMOVED lines=10> */
.L_x_11714:


//--------------------- .text._ZN5flash24flash_fwd_splitkv_kernelI23Flash_fwd_kernel_traitsILi96ELi64ELi64ELi4ELb0ELb0EN7cutlass6half_tE19Flash_kernel_traitsILi96ELi64ELi64ELi4ES3_EELb0ELb0ELb0ELb0ELb1ELb1ELb0ELb1EEEvNS_16Flash_fwd_paramsE --------------------------
	.section	.text._ZN5flash24flash_fwd_splitkv_kernelI23Flash_fwd_kernel_traitsILi96ELi64ELi64ELi4ELb0ELb0EN7cutlass6half_tE19Flash_kernel_traitsILi96ELi64ELi64ELi4ES3_EELb0ELb0ELb0ELb0ELb1ELb1ELb0ELb1EEEvNS_16Flash_fwd_paramsE,"ax",@progbits
	.align	128
        .global         _ZN5flash24flash_fwd_splitkv_kernelI23Flash_fwd_kernel_traitsILi96ELi64ELi64ELi4ELb0ELb0EN7cutlass6half_tE19Flash_kernel_traitsILi96ELi64ELi64ELi4ES3_EELb0ELb0ELb0ELb0ELb1ELb1ELb0ELb1EEEvNS_16Flash_fwd_paramsE
        .type           _ZN5flash24flash_fwd_splitkv_kernelI23Flash_fwd_kernel_traitsILi96ELi64ELi64ELi4ELb0ELb0EN7cutlass6half_tE19Flash_kernel_traitsILi96ELi64ELi64ELi4ES3_EELb0ELb0ELb0ELb0ELb1ELb1ELb0ELb1EEEvNS_16Flash_fwd_paramsE,@function
        .size           _ZN5flash24flash_fwd_splitkv_kernelI23Flash_fwd_kernel_traitsILi96ELi64ELi64ELi4ELb0ELb0EN7cutlass6half_tE19Flash_kernel_traitsILi96ELi64ELi64ELi4ES3_EELb0ELb0ELb0ELb0ELb1ELb1ELb0ELb1EEEvNS_16Flash_fwd_paramsE,(.L_x_11715 - _ZN5flash24flash_fwd_splitkv_kernelI23Flash_fwd_kernel_traitsILi96ELi64ELi64ELi4ELb0ELb0EN7cutlass6half_tE19Flash_kernel_traitsILi96ELi64ELi64ELi4ES3_EELb0ELb0ELb0ELb0ELb1ELb1ELb0ELb1EEEvNS_16Flash_fwd_paramsE)
        .other          _ZN5flash24flash_fwd_splitkv_kernelI23Flash_fwd_kernel_traitsILi96ELi64ELi64ELi4ELb0ELb0EN7cutlass6half_tE19Flash_kernel_traitsILi96ELi64ELi64ELi4ES3_EELb0ELb0ELb0ELb0ELb1ELb1ELb0ELb1EEEvNS_16Flash_fwd_paramsE,@"STO_CUDA_ENTRY STV_DEFAULT"
_ZN5flash24flash_fwd_splitkv_kernelI23Flash_fwd_kernel_traitsILi96ELi64ELi64ELi4ELb0ELb0EN7cutlass6half_tE19Flash_kernel_traitsILi96ELi64ELi64ELi4ES3_EELb0ELb0ELb0ELb0ELb1ELb1ELb0ELb1EEEvNS_16Flash_fwd_paramsE:
.text._ZN5flash24flash_fwd_splitkv_kernelI23Flash_fwd_kernel_traitsILi96ELi64ELi64ELi4ELb0ELb0EN7cutlass6half_tE19Flash_kernel_traitsILi96ELi64ELi64ELi4ES3_EELb0ELb0ELb0ELb0ELb1ELb1ELb0ELb1EEEvNS_16Flash_fwd_paramsE:
[----:B------:R-:W-:Y:S01]  /*0000*/  LDC R1, c[0x0][0x37c] ;  /* 0x0000df00ff017b82 */ /* 0x000fe20000000800 */
[----:B------:R-:W1:Y:S07]  /*0010*/  S2R R115, SR_CTAID.X ;  /* 0x0000000000737919 */ /* 0x000e6e0000002500 */
[----:B------:R-:W2:Y:S01]  /*0020*/  LDC.64 R84, c[0x0][0x348] ;  /* 0x0000d200ff547b82 */ /* 0x000ea20000000a00 */
[----:B------:R-:W-:Y:S01]  /*0030*/  BSSY.RECONVERGENT B3, `(.L_x_9003) ;  /* 0x0000005000037945 */ /* 0x000fe20003800200 */
[----:B------:R-:W-:Y:S01]  /*0040*/  MOV R112, 0x80 ;  /* 0x0000008000707802 */ /* 0x000fe20000000f00 */
[----:B------:R-:W3:Y:S01]  /*0050*/  S2R R114, SR_CTAID.Y ;  /* 0x0000000000727919 */ /* 0x000ee20000002600 */
[----:B------:R-:W4:Y:S05]  /*0060*/  S2R R113, SR_CTAID.Z ;  /* 0x0000000000717919 */ /* 0x000f2a0000002700 */
[----:B-1234-:R-:W-:Y:S05]  /*0070*/  CALL.REL.NOINC `($_ZN5flash24flash_fwd_splitkv_kernelI23Flash_fwd_kernel_traitsILi96ELi64ELi64ELi4ELb0ELb0EN7cutlass6half_tE19Flash_kernel_traitsILi96ELi64ELi64ELi4ES3_EELb0ELb0ELb0ELb0ELb1ELb1ELb0ELb1EEEvNS_16Flash_fwd_paramsE$_ZN5flash30compute_attn_1rowblock_splitkvI23Flash_fwd_kernel_traitsILi96ELi64ELi64ELi4ELb0ELb0EN7cutlass6half_tE19Flash_kernel_traitsILi96ELi64ELi64ELi4ES3_EELb0ELb0ELb0ELb0ELb1ELb1ELb0ELb1ENS_16Flash_fwd_paramsEEEvRKT8_iiiii) ;  /* 0x0000000000087944 */ /* 0x01efea0003c00000 */
[----:B------:R-:W-:Y:S05]  /*0080*/  BSYNC.RECONVERGENT B3 ;  /* 0x0000000000037941 */ /* 0x000fea0003800200 */
.L_x_9003:
[----:B------:R-:W-:Y:S05]  /*0090*/  EXIT ;  /* 0x000000000000794d */ /* 0x000fea0003800000 */
        .type           $_ZN5flash24flash_fwd_splitkv_kernelI23Flash_fwd_kernel_traitsILi96ELi64ELi64ELi4ELb0ELb0EN7cutlass6half_tE19Flash_kernel_traitsILi96ELi64ELi64ELi4ES3_EELb0ELb0ELb0ELb0ELb1ELb1ELb0ELb1EEEvNS_16Flash_fwd_paramsE$_ZN5flash30compute_attn_1rowblock_splitkvI23Flash_fwd_kernel_traitsILi96ELi64ELi64ELi4ELb0ELb0EN7cutlass6half_tE19Flash_kernel_traitsILi96ELi64ELi64ELi4ES3_EELb0ELb0ELb0ELb0ELb1ELb1ELb0ELb1ENS_16Flash_fwd_paramsEEEvRKT8_iiiii,@function
        .size           $_ZN5flash24flash_fwd_splitkv_kernelI23Flash_fwd_kernel_traitsILi96ELi64ELi64ELi4ELb0ELb0EN7cutlass6half_tE19Flash_kernel_traitsILi96ELi64ELi64ELi4ES3_EELb0ELb0ELb0ELb0ELb1ELb1ELb0ELb1EEEvNS_16Flash_fwd_paramsE$_ZN5flash30compute_attn_1rowblock_splitkvI23Flash_fwd_kernel_traitsILi96ELi64ELi64ELi4ELb0ELb0EN7cutlass6half_tE19Flash_kernel_traitsILi96ELi64ELi64ELi4ES3_EELb0ELb0ELb0ELb0ELb1ELb1ELb0ELb1ENS_16Flash_fwd_paramsEEEvRKT8_iiiii,(.L_x_11715 - $_ZN5flash24flash_fwd_splitkv_kernelI23Flash_fwd_kernel_traitsILi96ELi64ELi64ELi4ELb0ELb0EN7cutlass6half_tE19Flash_kernel_traitsILi96ELi64ELi64ELi4ES3_EELb0ELb0ELb0ELb0ELb1ELb1ELb0ELb1EEEvNS_16Flash_fwd_paramsE$_ZN5flash30compute_attn_1rowblock_splitkvI23Flash_fwd_kernel_traitsILi96ELi64ELi64ELi4ELb0ELb0EN7cutlass6half_tE19Flash_kernel_traitsILi96ELi64ELi64ELi4ES3_EELb0ELb0ELb0ELb0ELb1ELb1ELb0ELb1ENS_16Flash_fwd_paramsEEEvRKT8_iiiii)
$_ZN5flash24flash_fwd_splitkv_kernelI23Flash_fwd_kernel_traitsILi96ELi64ELi64ELi4ELb0ELb0EN7cutlass6half_tE19Flash_kernel_traitsILi96ELi64ELi64ELi4ES3_EELb0ELb0ELb0ELb0ELb1ELb1ELb0ELb1EEEvNS_16Flash_fwd_paramsE$_ZN5flash30compute_attn_1rowblock_splitkvI23Flash_fwd_kernel_traitsILi96ELi64ELi64ELi4ELb0ELb0EN7cutlass6half_tE19Flash_kernel_traitsILi96ELi64ELi64ELi4ES3_EELb0ELb0ELb0ELb0ELb1ELb1ELb0ELb1ENS_16Flash_fwd_paramsEEEvRKT8_iiiii:
        /* <DEDUP_REMOVED lines=38> */
.L_x_9005:
[----:B------:R-:W-:Y:S05]  /*0300*/  BSYNC.RECONVERGENT B0 ;  /* 0x0000000000007941 */ /* 0x000fea0003800200 */
.L_x_9004:
[----:B------:R-:W-:Y:S04]  /*0310*/  BSSY.RECONVERGENT B0, `(.L_x_9006) ;  /* 0x0000007000007945 */ /* 0x000fe80003800200 */
[----:B------:R-:W-:Y:S05]  /*0320*/  @!P3 BRA `(.L_x_9007) ;  /* 0x000000000014b947 */ /* 0x000fea0003800000 */
[----:B-----5:R-:W3:Y:S02]  /*0330*/  LD.E.U8 R0, desc[UR4][R84.64+0x1b2] ;  /* 0x0001b20454007980 */ /* 0x020ee4000c101100 */
[----:B---3--:R-:W-:-:S13]  /*0340*/  ISETP.NE.AND P1, PT, R0, RZ, PT ;  /* 0x000000ff0000720c */ /* 0x008fda0003f25270 */
[----:B------:R-:W3:Y:S02]  /*0350*/  @P1 LD.E R5, desc[UR4][R8.64+0x4] ;  /* 0x0000040408051980 */ /* 0x000ee4000c101900 */
[----:B---3--:R-:W-:-:S06]  /*0360*/  @P1 IADD3 R0, PT, PT, R5, -R18, RZ ;  /* 0x8000001205001210 */ /* 0x008fcc0007ffe0ff */
[----:B------:R3:W5:Y:S02]  /*0370*/  @!P1 LD.E R0, desc[UR4][R8.64] ;  /* 0x0000000408009980 */ /* 0x000764000c101900 */
.L_x_9007:
[----:B------:R-:W-:Y:S05]  /*0380*/  BSYNC.RECONVERGENT B0 ;  /* 0x0000000000007941 */ /* 0x000fea0003800200 */
.L_x_9006:
        /* <DEDUP_REMOVED lines=9> */
.L_x_9009:
[----:B------:R-:W4:Y:S01]  /*0420*/  LD.E.64 R4, desc[UR4][R84.64+0x108] ;  /* 0x0001080454047980 */ /* 0x000f22000c101b00 */
[----:B------:R-:W-:Y:S01]  /*0430*/  BSSY.RECONVERGENT B0, `(.L_x_9011) ;  /* 0x0000006000007945 */ /* 0x000fe20003800200 */
[----:B------:R-:W-:Y:S01]  /*0440*/  IMAD.MOV.U32 R0, RZ, RZ, RZ ;  /* 0x000000ffff007224 */ /* 0x000fe200078e00ff */
[----:B----4-:R-:W-:-:S04]  /*0450*/  ISETP.NE.U32.AND P0, PT, R4, RZ, PT ;  /* 0x000000ff0400720c */ /* 0x010fc80003f05070 */
[----:B------:R-:W-:-:S13]  /*0460*/  ISETP.NE.AND.EX P0, PT, R5, RZ, PT, P0 ;  /* 0x000000ff0500720c */ /* 0x000fda0003f05300 */
[----:B------:R-:W-:Y:S05]  /*0470*/  @!P0 BRA `(.L_x_9012) ;  /* 0x0000000000048947 */ /* 0x000fea0003800000 */
[----:B------:R4:W5:Y:S02]  /*0480*/  LD.E R0, desc[UR4][R84.64+0xbc] ;  /* 0x0000bc0454007980 */ /* 0x000964000c101900 */
.L_x_9012:
[----:B------:R-:W-:Y:S05]  /*0490*/  BSYNC.RECONVERGENT B0 ;  /* 0x0000000000007941 */ /* 0x000fea0003800200 */
.L_x_9011:
[----:B-----5:R-:W-:Y:S02]  /*04a0*/  IADD3 R77, PT, PT, R81, R0, RZ ;  /* 0x00000000514d7210 */ /* 0x020fe40007ffe0ff */
.L_x_9010:
[----:B------:R-:W-:Y:S05]  /*04b0*/  BSYNC.RECONVERGENT B1 ;  /* 0x0000000000017941 */ /* 0x000fea0003800200 */
.L_x_9008:
[----:B------:R-:W-:Y:S01]  /*04c0*/  IMAD.SHL.U32 R104, R115, 0x40, RZ ;  /* 0x0000004073687824 */ /* 0x000fe200078e00ff */
[----:B------:R-:W-:Y:S01]  /*04d0*/  MOV R4, R112 ;  /* 0x0000007000047202 */ /* 0x000fe20000000f00 */
[----:B------:R-:W-:-:S03]  /*04e0*/  IMAD.MOV.U32 R5, RZ, RZ, 0x0 ;  /* 0x00000000ff057424 */ /* 0x000fc600078e00ff */
[----:B------:R-:W-:-:S13]  /*04f0*/  ISETP.GT.AND P0, PT, R116, R104, PT ;  /* 0x000000687400720c */ /* 0x000fda0003f04270 */
[----:B-1234-:R-:W-:Y:S05]  /*0500*/  @!P0 RET.REL.NODEC R4 `(_ZN5flash24flash_fwd_splitkv_kernelI23Flash_fwd_kernel_traitsILi96ELi64ELi64ELi4ELb0ELb0EN7cutlass6half_tE19Flash_kernel_traitsILi96ELi64ELi64ELi4ES3_EELb0ELb0ELb0ELb0ELb1ELb1ELb0ELb1EEEvNS_16Flash_fwd_paramsE) ;  /* 0xfffffff804bc8950 */ /* 0x01efea0003c3ffff */
        /* <DEDUP_REMOVED lines=33> */
[-C--:B---3--:R-:W-:Y:S02]  /*0720*/  IMAD R2, R2, R114.reuse, R113 ;  /* 0x0000007202027224 */ /* 0x088fe400078e0271 */
[----:B------:R-:W-:Y:S02]  /*0730*/  @P0 IMAD R6, R15, R117, RZ ;  /* 0x000000750f060224 */ /* 0x000fe400078e02ff */
        /* <DEDUP_REMOVED lines=30> */
.L_x_9015:
[----:B------:R-:W-:Y:S05]  /*0920*/  BSYNC.RECONVERGENT B0 ;  /* 0x0000000000007941 */ /* 0x000fea0003800200 */
.L_x_9014:
        /* <DEDUP_REMOVED lines=14> */
.L_x_9017:
[----:B------:R-:W-:Y:S05]  /*0a10*/  BSYNC.RECONVERGENT B0 ;  /* 0x0000000000007941 */ /* 0x000fea0003800200 */
.L_x_9016:
[----:B------:R-:W-:Y:S01]  /*0a20*/  MOV R113, 0x0 ;  /* 0x0000000000717802 */ /* 0x000fe20000000f00 */
[----:B------:R1:W-:Y:S03]  /*0a30*/  @!P4 ST.E desc[UR4][R4.64], R3 ;  /* 0x000000030400c985 */ /* 0x0003e6000c101904 */
[----:B-12--5:R-:W-:Y:S05]  /*0a40*/  @P3 RET.REL.NODEC R112 `(_ZN5flash24flash_fwd_splitkv_kernelI23Flash_fwd_kernel_traitsILi96ELi64ELi64ELi4ELb0ELb0EN7cutlass6half_tE19Flash_kernel_traitsILi96ELi64ELi64ELi4ES3_EELb0ELb0ELb0ELb0ELb1ELb1ELb0ELb1EEEvNS_16Flash_fwd_paramsE) ;  /* 0xfffffff4706c3950 */ /* 0x026fea0003c3ffff */
[----:B------:R-:W-:Y:S02]  /*0a50*/  MOV R3, 0x7f800000 ;  /* 0x7f80000000037802 */ /* 0x000fe40000000f00 */
[----:B------:R-:W-:-:S03]  /*0a60*/  MOV R113, 0x0 ;  /* 0x0000000000717802 */ /* 0x000fc60000000f00 */
[----:B------:R1:W-:Y:S02]  /*0a70*/  ST.E desc[UR4][R4.64+0x80], R3 ;  /* 0x0000800304007985 */ /* 0x0003e4000c101904 */
[----:B-1----:R-:W-:Y:S05]  /*0a80*/  RET.REL.NODEC R112 `(_ZN5flash24flash_fwd_splitkv_kernelI23Flash_fwd_kernel_traitsILi96ELi64ELi64ELi4ELb0ELb0EN7cutlass6half_tE19Flash_kernel_traitsILi96ELi64ELi64ELi4ES3_EELb0ELb0ELb0ELb0ELb1ELb1ELb0ELb1EEEvNS_16Flash_fwd_paramsE) ;  /* 0xfffffff4705c7950 */ /* 0x002fea0003c3ffff */
.L_x_9013:
        /* <DEDUP_REMOVED lines=103> */
.L_x_9019:
        /* <DEDUP_REMOVED lines=81> */
.L_x_9020:
[----:B------:R-:W-:Y:S05]  /*1610*/  BSYNC.RECONVERGENT B0 ;  /* 0x0000000000007941 */ /* 0x000fea0003800200 */
.L_x_9018:
        /* <DEDUP_REMOVED lines=190> */
.L_x_9036:
[----:B------:R-:W-:Y:S01]  /*2200*/  VIADD R105, R105, 0x40 ;  /* 0x0000004069697836 */ /* 0x000fe20000000000 */
[----:B------:R-:W-:Y:S01]  /*2210*/  UMOV UR6, URZ ;  /* 0x000000ff00067c82 */ /* 0x000fe20008000000 */
[----:B------:R-:W-:Y:S01]  /*2220*/  VIADD R111, R111, 0x40 ;  /* 0x000000406f6f7836 */ /* 0x000fe20000000000 */
[----:B------:R-:W-:Y:S01]  /*2230*/  BSSY.RECONVERGENT B1, `(.L_x_9022) ;  /* 0x000039b000017945 */ /* 0x000fe20003800200 */
[----:B------:R-:W-:Y:S01]  /*2240*/  VIADD R103, R103, 0xffffffff ;  /* 0xffffffff67677836 */ /* 0x000fe20000000000 */
[-C--:B------:R-:W-:Y:S01]  /*2250*/  ISETP.GE.AND P0, PT, R128, R105.reuse, PT ;  /* 0x000000698000720c */ /* 0x080fe20003f06270 */
[----:B------:R-:W-:Y:S01]  /*2260*/  IMAD.MOV.U32 R106, RZ, RZ, R100 ;  /* 0x000000ffff6a7224 */ /* 0x000fe200078e0064 */
[----:B------:R-:W-:Y:S01]  /*2270*/  ISETP.GE.AND P4, PT, R76, R105, PT ;  /* 0x000000694c00720c */ /* 0x000fe20003f86270 */
[----:B------:R-:W-:Y:S01]  /*2280*/  VIADD R100, R100, 0xffffffc0 ;  /* 0xffffffc064647836 */ /* 0x000fe20000000000 */
[-C--:B------:R-:W-:Y:S02]  /*2290*/  ISETP.GE.AND P0, PT, R128, R111.reuse, !P0 ;  /* 0x0000006f8000720c */ /* 0x080fe40004706270 */
[----:B------:R-:W-:Y:S02]  /*22a0*/  ISETP.GE.AND P4, PT, R76, R111, !P4 ;  /* 0x0000006f4c00720c */ /* 0x000fe40006786270 */
        /* <DEDUP_REMOVED lines=45> */
.L_x_9023:
        /* <DEDUP_REMOVED lines=153> */
.L_x_9027:
[----:B------:R-:W-:Y:S05]  /*2f10*/  BSYNC.RECONVERGENT B0 ;  /* 0x0000000000007941 */ /* 0x000fea0003800200 */
.L_x_9026:
        /* <DEDUP_REMOVED lines=159> */
.L_x_9029:
[----:B------:R-:W-:Y:S05]  /*3910*/  BSYNC.RECONVERGENT B0 ;  /* 0x0000000000007941 */ /* 0x000fea0003800200 */
.L_x_9028:
[----:B------:R-:W3:Y:S02]  /*3920*/  LD.E R3, desc[UR4][R84.64+0xd0] ;  /* 0x0000d00454037980 */ /* 0x000ee4000c101900 */
[----:B---3--:R-:W-:Y:S05]  /*3930*/  IMAD.U32 R3, R3, -0x20, RZ ;  /* 0xffffffe003037824 */ /* 0x008fea00078e00ff */
[C---:B------:R-:W-:Y:S02]  /*3940*/  LEA R32, P1, R3.reuse, R32, 0x1 ;  /* 0x0000002003207211 */ /* 0x040fe400078208ff */
[C---:B------:R-:W-:Y:S02]  /*3950*/  LEA R66, P0, R3.reuse, R66, 0x1 ;  /* 0x0000004203427211 */ /* 0x040fe400078008ff */
[C---:B------:R-:W-:Y:S02]  /*3960*/  LEA.HI.X.SX32 R33, R3.reuse, R33, 0x1, P1 ;  /* 0x0000002103217211 */ /* 0x040fe400008f0eff */
[----:B------:R-:W-:Y:S01]  /*3970*/  LEA.HI.X.SX32 R67, R3, R67, 0x1, P0 ;  /* 0x0000004303437211 */ /* 0x000fe200000f0eff */
[----:B------:R-:W-:Y:S05]  /*3980*/  BRA `(.L_x_9024) ;  /* 0x0000002000947947 */ /* 0x000fea0003800000 */
.L_x_9025:
        /* <DEDUP_REMOVED lines=270> */
.L_x_9031:
[----:B------:R-:W-:Y:S05]  /*4a70*/  BSYNC.RECONVERGENT B0 ;  /* 0x0000000000007941 */ /* 0x000fea0003800200 */
.L_x_9030:
        /* <DEDUP_REMOVED lines=270> */
.L_x_9033:
[----:B------:R-:W-:Y:S05]  /*5b60*/  BSYNC.RECONVERGENT B0 ;  /* 0x0000000000007941 */ /* 0x000fea0003800200 */
.L_x_9032:
[----:B------:R-:W3:Y:S01]  /*5b70*/  LD.E R3, desc[UR4][R84.64+0xd0] ;  /* 0x0000d00454037980 */ /* 0x000ee2000c101900 */
[----:B------:R-:W-:Y:S02]  /*5b80*/  IMAD.MOV.U32 R93, RZ, RZ, R89 ;  /* 0x000000ffff5d7224 */ /* 0x000fe400078e0059 */
[----:B---3--:R-:W-:Y:S05]  /*5b90*/  IMAD.U32 R3, R3, -0x20, RZ ;  /* 0xffffffe003037824 */ /* 0x008fea00078e00ff */
[C---:B------:R-:W-:Y:S02]  /*5ba0*/  LEA R94, P1, R3.reuse, R94, 0x1 ;  /* 0x0000005e035e7211 */ /* 0x040fe400078208ff */
[C---:B------:R-:W-:Y:S02]  /*5bb0*/  LEA R92, P0, R3.reuse, R92, 0x1 ;  /* 0x0000005c035c7211 */ /* 0x040fe400078008ff */
[C---:B------:R-:W-:Y:S02]  /*5bc0*/  LEA.HI.X.SX32 R95, R3.reuse, R95, 0x1, P1 ;  /* 0x0000005f035f7211 */ /* 0x040fe400008f0eff */
[----:B------:R-:W-:Y:S09]  /*5bd0*/  LEA.HI.X.SX32 R89, R3, R93, 0x1, P0 ;  /* 0x0000005d03597211 */ /* 0x000ff200000f0eff */
.L_x_9024:
[----:B------:R-:W-:Y:S05]  /*5be0*/  BSYNC.RECONVERGENT B1 ;  /* 0x0000000000017941 */ /* 0x000fea0003800200 */
.L_x_9022:
        /* <DEDUP_REMOVED lines=103> */
.L_x_9035:
[----:B------:R-:W-:Y:S05]  /*6260*/  BSYNC.RECONVERGENT B0 ;  /* 0x0000000000007941 */ /* 0x000fea0003800200 */
.L_x_9034:
[----:B------:R-:W-:Y:S05]  /*6270*/  @P3 BRA `(.L_x_9036) ;  /* 0xffffffbc00e03947 */ /* 0x000fea000383ffff */
.L_x_9021:
        /* <DEDUP_REMOVED lines=18> */
.L_x_9040:
[----:B------:R-:W-:Y:S05]  /*63a0*/  BSYNC.RECONVERGENT B0 ;  /* 0x0000000000007941 */ /* 0x000fea0003800200 */
.L_x_9039:
        /* <DEDUP_REMOVED lines=10> */
.L_x_9038:
        /* <DEDUP_REMOVED lines=77> */
.L_x_9046:
[----:B------:R-:W-:Y:S05]  /*6920*/  BSYNC.RECONVERGENT B0 ;  /* 0x0000000000007941 */ /* 0x000fea0003800200 */
.L_x_9045:
        /* <DEDUP_REMOVED lines=44> */
.L_x_9048:
[----:B------:R-:W-:Y:S05]  /*6bf0*/  BSYNC.RECONVERGENT B0 ;  /* 0x0000000000007941 */ /* 0x000fea0003800200 */
.L_x_9047:
        /* <DEDUP_REMOVED lines=46> */
.L_x_9050:
[----:B------:R-:W-:Y:S05]  /*6ee0*/  BSYNC.RECONVERGENT B0 ;  /* 0x0000000000007941 */ /* 0x000fea0003800200 */
.L_x_9049:
[----:B-----5:R2:W-:Y:S02]  /*6ef0*/  STS.128 [R125+0x2000], R8 ;  /* 0x002000087d007388 */ /* 0x0205e40000000c00 */
.L_x_9044:
[----:B------:R-:W-:Y:S05]  /*6f00*/  BSYNC.RECONVERGENT B1 ;  /* 0x0000000000017941 */ /* 0x000fea0003800200 */
.L_x_9043:
        /* <DEDUP_REMOVED lines=50> */
.L_x_9052:
[----:B------:R-:W-:Y:S05]  /*7230*/  BSYNC.RECONVERGENT B0 ;  /* 0x0000000000007941 */ /* 0x000fea0003800200 */
.L_x_9051:
        /* <DEDUP_REMOVED lines=43> */
.L_x_9054:
[----:B------:R-:W-:Y:S05]  /*74f0*/  BSYNC.RECONVERGENT B0 ;  /* 0x0000000000007941 */ /* 0x000fea0003800200 */
.L_x_9053:
[----:B-----5:R3:W-:Y:S04]  /*7500*/  STS.128 [R125+0x1800], R12 ;  /* 0x0018000c7d007388 */ /* 0x0207e80000000c00 */
[----:B----4-:R3:W5:Y:S01]  /*7510*/  LD.E.128 R8, desc[UR4][R6.64+0x80] ;  /* 0x0000800406087980 */ /* 0x010762000c101d00 */
        /* <DEDUP_REMOVED lines=43> */
.L_x_9056:
[----:B------:R-:W-:Y:S05]  /*77d0*/  BSYNC.RECONVERGENT B0 ;  /* 0x0000000000007941 */ /* 0x000fea0003800200 */
.L_x_9055:
[----:B-----5:R4:W-:Y:S01]  /*77e0*/  STS.128 [R125+0x2800], R8 ;  /* 0x002800087d007388 */ /* 0x0209e20000000c00 */
[----:B------:R-:W-:Y:S05]  /*77f0*/  BRA `(.L_x_9041) ;  /* 0x0000002000007947 */ /* 0x000fea0003800000 */
.L_x_9042:
        /* <DEDUP_REMOVED lines=90> */
.L_x_9060:
[----:B------:R-:W-:Y:S05]  /*7da0*/  BSYNC.RECONVERGENT B0 ;  /* 0x0000000000007941 */ /* 0x000fea0003800200 */
.L_x_9059:
        /* <DEDUP_REMOVED lines=80> */
.L_x_9062:
[----:B------:R-:W-:Y:S05]  /*82b0*/  BSYNC.RECONVERGENT B0 ;  /* 0x0000000000007941 */ /* 0x000fea0003800200 */
.L_x_9061:
        /* <DEDUP_REMOVED lines=83> */
.L_x_9064:
[----:B------:R-:W-:Y:S05]  /*87f0*/  BSYNC.RECONVERGENT B0 ;  /* 0x0000000000007941 */ /* 0x000fea0003800200 */
.L_x_9063:
[----:B-----5:R2:W-:Y:S02]  /*8800*/  STS.128 [R125+0x2000], R24 ;  /* 0x002000187d007388 */ /* 0x0205e40000000c00 */
.L_x_9058:
[----:B------:R-:W-:Y:S05]  /*8810*/  BSYNC.RECONVERGENT B1 ;  /* 0x0000000000017941 */ /* 0x000fea0003800200 */
.L_x_9057:
        /* <DEDUP_REMOVED lines=88> */
.L_x_9066:
[----:B------:R-:W-:Y:S05]  /*8da0*/  BSYNC.RECONVERGENT B0 ;  /* 0x0000000000007941 */ /* 0x000fea0003800200 */
.L_x_9065:
        /* <DEDUP_REMOVED lines=80> */
.L_x_9068:
[----:B------:R-:W-:Y:S05]  /*92b0*/  BSYNC.RECONVERGENT B0 ;  /* 0x0000000000007941 */ /* 0x000fea0003800200 */
.L_x_9067:
        /* <DEDUP_REMOVED lines=82> */
.L_x_9070:
[----:B------:R-:W-:Y:S05]  /*97e0*/  BSYNC.RECONVERGENT B0 ;  /* 0x0000000000007941 */ /* 0x000fea0003800200 */
.L_x_9069:
[----:B-----5:R4:W-:Y:S02]  /*97f0*/  STS.128 [R125+0x2800], R24 ;  /* 0x002800187d007388 */ /* 0x0209e40000000c00 */
.L_x_9041:
[----:B------:R-:W-:Y:S05]  /*9800*/  BSYNC.RECONVERGENT B2 ;  /* 0x0000000000027941 */ /* 0x000fea0003800200 */
.L_x_9037:
[----:B------:R-:W-:-:S04]  /*9810*/  IMAD R0, R88, -0x40, R77 ;  /* 0xffffffc058007824 */ /* 0x000fc800078e024d */
[----:B--2--5:R-:W-:-:S05]  /*9820*/  VIADD R3, R0, 0x40 ;  /* 0x0000004000037836 */ /* 0x024fca0000000000 */
[-C--:B------:R-:W-:Y:S02]  /*9830*/  ISETP.GE.AND P0, PT, R30, R3.reuse, PT ;  /* 0x000000031e00720c */ /* 0x080fe40003f06270 */
[----:B------:R-:W-:-:S11]  /*9840*/  ISETP.GE.AND P2, PT, R128, R3, PT ;  /* 0x000000038000720c */ /* 0x000fd60003f46270 */
[C---:B------:R-:W-:Y:S02]  /*9850*/  @!P0 LEA R4, P1, R107.reuse, R110, 0x1 ;  /* 0x0000006e6b048211 */ /* 0x040fe400078208ff */
[----:B------:R-:W-:Y:S02]  /*9860*/  @!P2 IMAD.MOV.U32 R111, RZ, RZ, R109 ;  /* 0x000000ffff6fa224 */ /* 0x000fe400078e006d */
[----:B------:R-:W-:Y:S02]  /*9870*/  @!P0 LEA.HI.X R5, R107, R109, R108, 0x1, P1 ;  /* 0x0000006d6b058211 */ /* 0x000fe400008f0c6c */
[----:B------:R-:W-:Y:S01]  /*9880*/  ISETP.GE.AND P1, PT, R30, R3, PT ;  /* 0x000000031e00720c */ /* 0x000fe20003f26270 */
        /* <DEDUP_REMOVED lines=8> */
[----:B------:R2:W-:Y:S01]  /*9910*/  @!P0 LDGSTS.E.BYPASS.LTC128B.128 [R125+0x5800], desc[UR4][R4.64+0x80] ;  /* 0x05800080047d8fae */ /* 0x0005e2000b981a04 */
[----:B------:R-:W-:-:S03]  /*9920*/  @!P1 LEA R2, P0, R87, R120, 0x1 ;  /* 0x0000007857029211 */ /* 0x000fc600078008ff */
        /* <DEDUP_REMOVED lines=23> */
[----:B------:R-:W1:Y:S01]  /*9aa0*/  S2UR UR6, SR_CgaCtaId ;  /* 0x00000000000679c3 */ /* 0x000e620000008800 */
[----:B------:R-:W-:Y:S01]  /*9ab0*/  UMOV UR7, 0x400 ;  /* 0x0000040000077882 */ /* 0x000fe20000000000 */
[----:B------:R-:W-:Y:S01]  /*9ac0*/  LEA R124, R88, 0xffffffc0, 0x6 ;  /* 0xffffffc0587c7811 */ /* 0x000fe200078e30ff */
[----:B------:R-:W2:Y:S01]  /*9ad0*/  S2R R94, SR_TID.X ;  /* 0x00000000005e7919 */ /* 0x000ea20000002100 */
[----:B------:R-:W-:Y:S01]  /*9ae0*/  BSSY.RECONVERGENT B1, `(.L_x_9071) ;  /* 0x000014c000017945 */ /* 0x000fe20003800200 */
[----:B------:R-:W0:Y:S01]  /*9af0*/  LDGDEPBAR ;  /* 0x00000000000079af */ /* 0x000e220000000000 */
[----:B-1----:R-:W-:Y:S01]  /*9b00*/  ULEA UR6, UR6, UR7, 0x18 ;  /* 0x0000000706067291 */ /* 0x002fe2000f8ec0ff */
[C---:B--2---:R-:W-:Y:S01]  /*9b10*/  IMAD.SHL.U32 R4, R94.reuse, 0x10, RZ ;  /* 0x000000105e047824 */ /* 0x044fe200078e00ff */
[----:B------:R-:W-:Y:S01]  /*9b20*/  SHF.R.U32.HI R95, RZ, 0x1, R94 ;  /* 0x00000001ff5f7819 */ /* 0x000fe2000001165e */
[C---:B------:R-:W-:Y:S01]  /*9b30*/  IMAD.SHL.U32 R79, R94.reuse, 0x20, RZ ;  /* 0x000000205e4f7824 */ /* 0x040fe200078e00ff */
[C---:B---3--:R-:W-:Y:S01]  /*9b40*/  LOP3.LUT R2, R94.reuse, 0x8, RZ, 0xc0, !PT ;  /* 0x000000085e027812 */ /* 0x048fe200078ec0ff */
[----:B------:R-:W-:Y:S01]  /*9b50*/  IMAD.SHL.U32 R92, R94, 0x4, RZ ;  /* 0x000000045e5c7824 */ /* 0x000fe200078e00ff */
[----:B------:R-:W-:-:S02]  /*9b60*/  LOP3.LUT R76, R95, 0x8, RZ, 0xc0, !PT ;  /* 0x000000085f4c7812 */ /* 0x000fc400078ec0ff */
[----:B------:R-:W-:Y:S02]  /*9b70*/  LOP3.LUT R104, R4, 0x3e00, RZ, 0xc0, !PT ;  /* 0x00003e0004687812 */ /* 0x000fe400078ec0ff */
[----:B------:R-:W-:Y:S02]  /*9b80*/  LOP3.LUT R3, R92, 0x18, RZ, 0xc0, !PT ;  /* 0x000000185c037812 */ /* 0x000fe400078ec0ff */
[--C-:B------:R-:W-:Y:S02]  /*9b90*/  LOP3.LUT R76, R76, 0xc0, R79.reuse, 0xf8, !PT ;  /* 0x000000c04c4c7812 */ /* 0x100fe400078ef84f */
[--C-:B------:R-:W-:Y:S02]  /*9ba0*/  LOP3.LUT R6, R104, 0x20, R79.reuse, 0xf8, !PT ;  /* 0x0000002068067812 */ /* 0x100fe400078ef84f */
[----:B------:R-:W-:Y:S02]  /*9bb0*/  LOP3.LUT R4, R4, 0x100, RZ, 0xc0, !PT ;  /* 0x0000010004047812 */ /* 0x000fe400078ec0ff */
[----:B------:R-:W-:-:S02]  /*9bc0*/  LOP3.LUT R2, R2, 0xc0, R79, 0xf8, !PT ;  /* 0x000000c002027812 */ /* 0x000fc400078ef84f */
[----:B------:R-:W-:Y:S02]  /*9bd0*/  LOP3.LUT R76, R76, R3, RZ, 0x3c, !PT ;  /* 0x000000034c4c7212 */ /* 0x000fe400078e3cff */
[--C-:B------:R-:W-:Y:S02]  /*9be0*/  LOP3.LUT R5, R6, 0x100, R79.reuse, 0xf8, !PT ;  /* 0x0000010006057812 */ /* 0x100fe400078ef84f */
[----:B------:R-:W-:Y:S02]  /*9bf0*/  LOP3.LUT R4, R4, 0x20, R79, 0xf8, !PT ;  /* 0x0000002004047812 */ /* 0x000fe400078ef84f */
[----:B------:R-:W-:Y:S02]  /*9c00*/  LOP3.LUT R5, R5, R76, RZ, 0xfc, !PT ;  /* 0x0000004c05057212 */ /* 0x000fe400078efcff */
[----:B------:R-:W-:Y:S01]  /*9c10*/  LOP3.LUT R2, R4, R2, R3, 0xf6, !PT ;  /* 0x0000000204027212 */ /* 0x000fe200078ef603 */
[----:B------:R-:W-:Y:S01]  /*9c20*/  IMAD.MOV.U32 R3, RZ, RZ, 0x20 ;  /* 0x00000020ff037424 */ /* 0x000fe200078e00ff */
[----:B------:R-:W-:-:S02]  /*9c30*/  LEA R100, R5, UR6, 0x1 ;  /* 0x0000000605647c11 */ /* 0x000fc4000f8e08ff */
[----:B------:R-:W-:Y:S02]  /*9c40*/  LEA R78, R2, UR6, 0x1 ;  /* 0x00000006024e7c11 */ /* 0x000fe4000f8e08ff */
[----:B------:R-:W-:Y:S01]  /*9c50*/  LOP3.LUT P0, RZ, R94, 0x4, RZ, 0xc0, !PT ;  /* 0x000000045eff7812 */ /* 0x000fe2000780c0ff */
[----:B------:R-:W-:Y:S03]  /*9c60*/  LDSM.16.M88.4 R36, [R100] ;  /* 0x000000006424783b */ /* 0x000fe60000000200 */
[----:B------:R-:W-:Y:S01]  /*9c70*/  SEL R3, R3, 0xffffffe0, !P0 ;  /* 0xffffffe003037807 */ /* 0x000fe20004000000 */
[----:B----4-:R-:W1:Y:S04]  /*9c80*/  LDSM.16.M88.4 R24, [R78+0x3000] ;  /* 0x003000004e18783b */ /* 0x010e680000000200 */
[--C-:B------:R-:W-:Y:S01]  /*9c90*/  IMAD.IADD R89, R100, 0x1, R3.reuse ;  /* 0x0000000164597824 */ /* 0x100fe200078e0203 */
[----:B------:R-:W2:Y:S01]  /*9ca0*/  LDSM.16.M88.4 R52, [R78+0x3400] ;  /* 0x003400004e34783b */ /* 0x000ea20000000200 */
[----:B------:R-:W-:-:S03]  /*9cb0*/  IMAD.IADD R2, R78, 0x1, R3 ;  /* 0x000000014e027824 */ /* 0x000fc600078e0203 */
[----:B------:R-:W-:Y:S04]  /*9cc0*/  LDSM.16.M88.4 R72, [R89] ;  /* 0x000000005948783b */ /* 0x000fe80000000200 */
[----:B------:R-:W3:Y:S04]  /*9cd0*/  LDSM.16.M88.4 R96, [R2+0x3000] ;  /* 0x003000000260783b */ /* 0x000ee80000000200 */
[----:B------:R-:W4:Y:S04]  /*9ce0*/  LDSM.16.M88.4 R44, [R78+0x3800] ;  /* 0x003800004e2c783b */ /* 0x000f280000000200 */
[----:B------:R-:W4:Y:S04]  /*9cf0*/  LDSM.16.M88.4 R4, [R78+0x3c00] ;  /* 0x003c00004e04783b */ /* 0x000f280000000200 */
[----:B------:R-:W-:Y:S04]  /*9d00*/  LDSM.16.M88.4 R32, [R100+0x1000] ;  /* 0x001000006420783b */ /* 0x000fe80000000200 */
[----:B------:R-:W4:Y:S04]  /*9d10*/  LDSM.16.M88.4 R80, [R78+0x4000] ;  /* 0x004000004e50783b */ /* 0x000f280000000200 */
[----:B------:R-:W4:Y:S04]  /*9d20*/  LDSM.16.M88.4 R68, [R2+0x3400] ;  /* 0x003400000244783b */ /* 0x000f280000000200 */
[----:B------:R-:W4:Y:S01]  /*9d30*/  LDSM.16.M88.4 R64, [R2+0x3800] ;  /* 0x003800000240783b */ /* 0x000f220000000200 */
[C---:B-1----:R-:W-:Y:S03]  /*9d40*/  HMMA.16816.F32 R12, R36.reuse, R24, RZ ;  /* 0x00000018240c723c */ /* 0x042fe600000018ff */
[----:B------:R-:W1:Y:S04]  /*9d50*/  LDSM.16.M88.4 R60, [R2+0x3c00] ;  /* 0x003c0000023c783b */ /* 0x000e680000000200 */
[----:B------:R-:W-:Y:S01]  /*9d60*/  LDSM.16.M88.4 R20, [R89+0x1000] ;  /* 0x001000005914783b */ /* 0x000fe20000000200 */
[C---:B------:R-:W-:Y:S03]  /*9d70*/  HMMA.16816.F32 R24, R36.reuse, R26, RZ ;  /* 0x0000001a2418723c */ /* 0x040fe600000018ff */
[----:B------:R-:W1:Y:S04]  /*9d80*/  LDSM.16.M88.4 R16, [R2+0x4000] ;  /* 0x004000000210783b */ /* 0x000e680000000200 */
[----:B------:R-:W1:Y:S01]  /*9d90*/  LDSM.16.M88.4 R28, [R78+0x4400] ;  /* 0x004400004e1c783b */ /* 0x000e620000000200 */
[----:B--2---:R-:W-:Y:S03]  /*9da0*/  HMMA.16816.F32 R56, R36, R52, RZ ;  /* 0x000000342438723c */ /* 0x004fe600000018ff */
[----:B------:R-:W-:Y:S05]  /*9db0*/  LDSM.16.M88.4 R8, [R78+0x5000] ;  /* 0x005000004e08783b */ /* 0x000fea0000000200 */
[----:B---3--:R-:W-:Y:S08]  /*9dc0*/  HMMA.16816.F32 R12, R72, R96, R12 ;  /* 0x00000060480c723c */ /* 0x008ff0000000180c */
[----:B------:R-:W-:Y:S08]  /*9dd0*/  HMMA.16816.F32 R52, R36, R54, RZ ;  /* 0x000000362434723c */ /* 0x000ff000000018ff */
[----:B------:R-:W-:Y:S08]  /*9de0*/  HMMA.16816.F32 R24, R72, R98, R24 ;  /* 0x000000624818723c */ /* 0x000ff00000001818 */
[C---:B----4-:R-:W-:Y:S08]  /*9df0*/  HMMA.16816.F32 R48, R36.reuse, R44, RZ ;  /* 0x0000002c2430723c */ /* 0x050ff000000018ff */
        /* <DEDUP_REMOVED lines=17> */
[----:B------:R-:W4:Y:S07]  /*9f10*/  LDSM.16.M88.4 R16, [R78+0x5400] ;  /* 0x005400004e10783b */ /* 0x000f2e0000000200 */
        /* <DEDUP_REMOVED lines=12> */
[----:B----4-:R-:W-:Y:S05]  /*9fe0*/  HMMA.16816.F32 R56, R4, R16, R56 ;  /* 0x000000100438723c */ /* 0x010fea0000001838 */
[-C--:B------:R-:W-:Y:S01]  /*9ff0*/  FMUL.FTZ R64, R64, R0.reuse ;  /* 0x0000000040407220 */ /* 0x080fe20000410000 */
[-C--:B------:R-:W-:Y:S01]  /*a000*/  FMUL.FTZ R65, R65, R0.reuse ;  /* 0x0000000041417220 */ /* 0x080fe20000410000 */
[----:B------:R-:W-:-:S02]  /*a010*/  FMUL.FTZ R66, R66, R0 ;  /* 0x0000000042427220 */ /* 0x000fc40000410000 */
[----:B------:R-:W-:Y:S01]  /*a020*/  MUFU.TANH R72, R64 ;  /* 0x0000004000487308 */ /* 0x000fe20000002400 */
[----:B------:R-:W-:Y:S01]  /*a030*/  HMMA.16816.F32 R52, R4, R18, R52 ;  /* 0x000000120434723c */ /* 0x000fe20000001834 */
[----:B------:R-:W4:Y:S02]  /*a040*/  LDSM.16.M88.4 R16, [R78+0x5800] ;  /* 0x005800004e10783b */ /* 0x000f240000000200 */
[-C--:B------:R-:W-:Y:S01]  /*a050*/  FMUL.FTZ R24, R24, R0.reuse ;  /* 0x0000000018187220 */ /* 0x080fe20000410000 */
[-C--:B------:R-:W-:Y:S01]  /*a060*/  FMUL.FTZ R25, R25, R0.reuse ;  /* 0x0000000019197220 */ /* 0x080fe20000410000 */
[-C--:B------:R-:W-:Y:S01]  /*a070*/  FMUL.FTZ R26, R26, R0.reuse ;  /* 0x000000001a1a7220 */ /* 0x080fe20000410000 */
[-C--:B------:R-:W-:Y:S01]  /*a080*/  FMUL.FTZ R27, R27, R0.reuse ;  /* 0x000000001b1b7220 */ /* 0x080fe20000410000 */
[----:B------:R-:W-:Y:S01]  /*a090*/  MUFU.TANH R73, R65 ;  /* 0x0000004100497308 */ /* 0x000fe20000002400 */
[----:B------:R-:W-:Y:S05]  /*a0a0*/  HMMA.16816.F32 R48, R32, R28, R48 ;  /* 0x0000001c2030723c */ /* 0x000fea0000001830 */
[----:B------:R-:W-:-:S02]  /*a0b0*/  FMUL.FTZ R28, R67, R0 ;  /* 0x00000000431c7220 */ /* 0x000fc40000410000 */
[----:B------:R-:W-:Y:S01]  /*a0c0*/  MUFU.TANH R29, R24 ;  /* 0x00000018001d7308 */ /* 0x000fe20000002400 */
[----:B--2---:R-:W-:Y:S07]  /*a0d0*/  HMMA.16816.F32 R56, R12, R8, R56 ;  /* 0x000000080c38723c */ /* 0x004fee0000001838 */
[----:B------:R-:W-:Y:S01]  /*a0e0*/  MUFU.TANH R75, R25 ;  /* 0x00000019004b7308 */ /* 0x000fe20000002400 */
[----:B------:R-:W-:Y:S07]  /*a0f0*/  HMMA.16816.F32 R44, R32, R30, R44 ;  /* 0x0000001e202c723c */ /* 0x000fee000000182c */
[----:B------:R-:W-:Y:S01]  /*a100*/  MUFU.TANH R30, R27 ;  /* 0x0000001b001e7308 */ /* 0x000fe20000002400 */
[----:B------:R-:W-:Y:S01]  /*a110*/  HMMA.16816.F32 R52, R12, R10, R52 ;  /* 0x0000000a0c34723c */ /* 0x000fe20000001834 */
[----:B------:R-:W2:Y:S04]  /*a120*/  LDSM.16.M88.4 R8, [R2+0x4c00] ;  /* 0x004c00000208783b */ /* 0x000ea80000000200 */
[-C--:B------:R-:W-:Y:S01]  /*a130*/  FMUL.FTZ R31, R56, R0.reuse ;  /* 0x00000000381f7220 */ /* 0x080fe20000410000 */
[-C--:B------:R-:W-:Y:S01]  /*a140*/  FMUL.FTZ R56, R57, R0.reuse ;  /* 0x0000000039387220 */ /* 0x080fe20000410000 */
[-C--:B------:R-:W-:Y:S01]  /*a150*/  FMUL.FTZ R57, R58, R0.reuse ;  /* 0x000000003a397220 */ /* 0x080fe20000410000 */
[-C--:B------:R-:W-:Y:S01]  /*a160*/  FMUL.FTZ R58, R59, R0.reuse ;  /* 0x000000003b3a7220 */ /* 0x080fe20000410000 */
[----:B------:R4:W2:Y:S01]  /*a170*/  MUFU.TANH R74, R66 ;  /* 0x00000042004a7308 */ /* 0x0008a20000002400 */
[C---:B---3--:R-:W-:Y:S07]  /*a180*/  HMMA.16816.F32 R48, R20.reuse, R68, R48 ;  /* 0x000000441430723c */ /* 0x048fee0000001830 */
[----:B------:R3:W-:Y:S01]  /*a190*/  MUFU.TANH R68, R26 ;  /* 0x0000001a00447308 */ /* 0x0007e20000002400 */
[----:B------:R-:W-:Y:S03]  /*a1a0*/  HMMA.16816.F32 R44, R20, R70, R44 ;  /* 0x00000046142c723c */ /* 0x000fe6000000182c */
[-C--:B------:R-:W-:Y:S01]  /*a1b0*/  FMUL.FTZ R52, R52, R0.reuse ;  /* 0x0000000034347220 */ /* 0x080fe20000410000 */
[-C--:B------:R-:W-:Y:S01]  /*a1c0*/  FMUL.FTZ R54, R54, R0.reuse ;  /* 0x0000000036367220 */ /* 0x080fe20000410000 */
[----:B------:R-:W-:-:S02]  /*a1d0*/  FMUL.FTZ R53, R53, R0 ;  /* 0x0000000035357220 */ /* 0x000fc40000410000 */
[----:B------:R-:W2:Y:S01]  /*a1e0*/  MUFU.TANH R28, R28 ;  /* 0x0000001c001c7308 */ /* 0x000ea20000002400 */
[C---:B-1----:R-:W-:Y:S01]  /*a1f0*/  HMMA.16816.F32 R40, R32.reuse, R60, R40 ;  /* 0x0000003c2028723c */ /* 0x042fe20000001828 */
[----:B----4-:R-:W1:Y:S06]  /*a200*/  LDSM.16.M88.4 R64, [R2+0x5800] ;  /* 0x005800000240783b */ /* 0x010e6c0000000200 */
[----:B------:R-:W-:Y:S01]  /*a210*/  MUFU.TANH R31, R31 ;  /* 0x0000001f001f7308 */ /* 0x000fe20000002400 */
[----:B---3--:R-:W3:Y:S01]  /*a220*/  LDSM.16.M88.4 R24, [R78+0x5c00] ;  /* 0x005c00004e18783b */ /* 0x008ee20000000200 */
[----:B------:R-:W-:Y:S06]  /*a230*/  HMMA.16816.F32 R36, R32, R62, R36 ;  /* 0x0000003e2024723c */ /* 0x000fec0000001824 */
[----:B------:R-:W4:Y:S02]  /*a240*/  MUFU.TANH R57, R57 ;  /* 0x0000003900397308 */ /* 0x000f240000002400 */
[C---:B------:R-:W-:Y:S06]  /*a250*/  HMMA.16816.F32 R48, R4.reuse, R16, R48 ;  /* 0x000000100430723c */ /* 0x040fec0000001830 */
[----:B------:R-:W-:Y:S02]  /*a260*/  MUFU.TANH R56, R56 ;  /* 0x0000003800387308 */ /* 0x000fe40000002400 */
[----:B------:R-:W-:Y:S01]  /*a270*/  HMMA.16816.F32 R44, R4, R18, R44 ;  /* 0x00000012042c723c */ /* 0x000fe2000000182c */
[----:B------:R4:W3:Y:S01]  /*a280*/  LDSM.16.M88.4 R16, [R2+0x5c00] ;  /* 0x005c00000210783b */ /* 0x0008e20000000200 */
[----:B------:R-:W-:-:S04]  /*a290*/  DEPBAR.LE SB0, 0x0 ;  /* 0x000080000000791a */ /* 0x000fc80000000000 */
[----:B------:R-:W3:Y:S02]  /*a2a0*/  MUFU.TANH R58, R58 ;  /* 0x0000003a003a7308 */ /* 0x000ee40000002400 */
[C---:B--2---:R-:W-:Y:S05]  /*a2b0*/  HMMA.16816.F32 R40, R20.reuse, R8, R40 ;  /* 0x000000081428723c */ /* 0x044fea0000001828 */
[----:B------:R-:W-:Y:S02]  /*a2c0*/  IMAD.SHL.U32 R9, R94, 0x2, RZ ;  /* 0x000000025e097824 */ /* 0x000fe400078e00ff */
[----:B------:R-:W-:Y:S01]  /*a2d0*/  FMUL.FTZ R8, R55, R0 ;  /* 0x0000000037087220 */ /* 0x000fe20000410000 */
[----:B------:R-:W-:Y:S01]  /*a2e0*/  MUFU.TANH R52, R52 ;  /* 0x0000003400347308 */ /* 0x000fe20000002400 */
[----:B------:R-:W-:Y:S07]  /*a2f0*/  HMMA.16816.F32 R36, R20, R10, R36 ;  /* 0x0000000a1424723c */ /* 0x000fee0000001824 */
[----:B------:R-:W-:Y:S01]  /*a300*/  MUFU.TANH R54, R54 ;  /* 0x0000003600367308 */ /* 0x000fe20000002400 */
[----:B----4-:R-:W-:Y:S01]  /*a310*/  LOP3.LUT R2, R124, 0x6, R9, 0xf8, !PT ;  /* 0x000000067c027812 */ /* 0x010fe200078ef809 */
[----:B-1----:R-:W-:Y:S05]  /*a320*/  HMMA.16816.F32 R48, R12, R64, R48 ;  /* 0x000000400c30723c */ /* 0x002fea0000001830 */
[----:B------:R-:W-:-:S02]  /*a330*/  ISETP.GE.AND P2, PT, R2, R77, PT ;  /* 0x0000004d0200720c */ /* 0x000fc40003f46270 */
[----:B------:R-:W-:Y:S01]  /*a340*/  LOP3.LUT R10, R2, 0x9, RZ, 0xfc, !PT ;  /* 0x00000009020a7812 */ /* 0x000fe200078efcff */
[----:B------:R-:W-:Y:S01]  /*a350*/  MUFU.TANH R53, R53 ;  /* 0x0000003500357308 */ /* 0x000fe20000002400 */
[----:B------:R-:W-:Y:S01]  /*a360*/  FSEL R74, R74, -INF , !P2 ;  /* 0xff8000004a4a7808 */ /* 0x000fe20005000000 */
[----:B---3--:R-:W-:Y:S05]  /*a370*/  HMMA.16816.F32 R40, R4, R24, R40 ;  /* 0x000000180428723c */ /* 0x008fea0000001828 */
[----:B------:R-:W-:-:S04]  /*a380*/  ISETP.GE.AND P6, PT, R10, R77, PT ;  /* 0x0000004d0a00720c */ /* 0x000fc80003fc6270 */
[----:B------:R-:W-:Y:S01]  /*a390*/  FSEL R75, R75, -INF , !P6 ;  /* 0xff8000004b4b7808 */ /* 0x000fe20007000000 */
[----:B------:R-:W-:Y:S01]  /*a3a0*/  MUFU.TANH R8, R8 ;  /* 0x0000000800087308 */ /* 0x000fe20000002400 */
[----:B------:R-:W-:Y:S03]  /*a3b0*/  HMMA.16816.F32 R36, R4, R26, R36 ;  /* 0x0000001a0424723c */ /* 0x000fe60000001824 */
[C---:B------:R-:W-:Y:S02]  /*a3c0*/  LOP3.LUT R4, R2.reuse, 0x8, RZ, 0xfc, !PT ;  /* 0x0000000802047812 */ /* 0x040fe400078efcff */
        /* <DEDUP_REMOVED lines=13> */
[----:B------:R-:W-:Y:S03]  /*a4a0*/  HMMA.16816.F32 R40, R12, R16, R40 ;  /* 0x000000100c28723c */ /* 0x000fe60000001828 */
[----:B------:R-:W-:Y:S01]  /*a4b0*/  ISETP.GE.AND P3, PT, R4, R77, PT ;  /* 0x0000004d0400720c */ /* 0x000fe20003f66270 */
[----:B------:R-:W1:Y:S01]  /*a4c0*/  MUFU.TANH R123, R51 ;  /* 0x00000033007b7308 */ /* 0x000e620000002400 */
[----:B------:R-:W-:-:S02]  /*a4d0*/  LOP3.LUT R4, R2, 0x19, RZ, 0xfc, !PT ;  /* 0x0000001902047812 */ /* 0x000fc400078efcff */
[----:B------:R-:W-:Y:S02]  /*a4e0*/  FSEL R17, R72, -INF , !P2 ;  /* 0xff80000048117808 */ /* 0x000fe40005000000 */
[-C--:B------:R-:W-:Y:S01]  /*a4f0*/  ISETP.GE.AND P2, PT, R4, R77.reuse, PT ;  /* 0x0000004d0400720c */ /* 0x080fe20003f46270 */
[----:B------:R-:W-:Y:S03]  /*a500*/  HMMA.16816.F32 R36, R12, R18, R36 ;  /* 0x000000120c24723c */ /* 0x000fe60000001824 */
[----:B------:R-:W-:Y:S01]  /*a510*/  LOP3.LUT R4, R2, 0x20, RZ, 0xfc, !PT ;  /* 0x0000002002047812 */ /* 0x000fe200078efcff */
[----:B------:R-:W-:Y:S01]  /*a520*/  MUFU.TANH R137, R48 ;  /* 0x0000003000897308 */ /* 0x000fe20000002400 */
[----:B------:R-:W-:Y:S01]  /*a530*/  FSEL R15, R28, -INF , !P1 ;  /* 0xff8000001c0f7808 */ /* 0x000fe20004800000 */
[-C--:B------:R-:W-:Y:S01]  /*a540*/  FMUL.FTZ R44, R44, R0.reuse ;  /* 0x000000002c2c7220 */ /* 0x080fe20000410000 */
[-C--:B------:R-:W-:Y:S01]  /*a550*/  ISETP.GE.AND P1, PT, R4, R77.reuse, PT ;  /* 0x0000004d0400720c */ /* 0x080fe20003f26270 */
[-C--:B------:R-:W-:Y:S01]  /*a560*/  FMUL.FTZ R45, R45, R0.reuse ;  /* 0x000000002d2d7220 */ /* 0x080fe20000410000 */
[----:B------:R-:W-:Y:S01]  /*a570*/  LOP3.LUT R4, R2, 0x21, RZ, 0xfc, !PT ;  /* 0x0000002102047812 */ /* 0x000fe200078efcff */
[-C--:B------:R-:W-:Y:S01]  /*a580*/  FMUL.FTZ R46, R46, R0.reuse ;  /* 0x000000002e2e7220 */ /* 0x080fe20000410000 */
[----:B------:R-:W-:Y:S01]  /*a590*/  FSEL R11, R68, -INF , !P0 ;  /* 0xff800000440b7808 */ /* 0x000fe20004000000 */
[----:B------:R-:W2:Y:S01]  /*a5a0*/  MUFU.TANH R131, R50 ;  /* 0x0000003200837308 */ /* 0x000ea20000002400 */
[----:B------:R-:W-:Y:S01]  /*a5b0*/  FSEL R29, R29, -INF , !P0 ;  /* 0xff8000001d1d7808 */ /* 0x000fe20004000000 */
[-C--:B------:R-:W-:Y:S01]  /*a5c0*/  FMUL.FTZ R47, R47, R0.reuse ;  /* 0x000000002f2f7220 */ /* 0x080fe20000410000 */
[-C--:B------:R-:W-:Y:S01]  /*a5d0*/  ISETP.GE.AND P0, PT, R4, R77.reuse, PT ;  /* 0x0000004d0400720c */ /* 0x080fe20003f06270 */
[-C--:B------:R-:W-:Y:S01]  /*a5e0*/  FMUL.FTZ R40, R40, R0.reuse ;  /* 0x0000000028287220 */ /* 0x080fe20000410000 */
[C---:B------:R-:W-:Y:S01]  /*a5f0*/  LOP3.LUT R6, R2.reuse, 0x10, RZ, 0xfc, !PT ;  /* 0x0000001002067812 */ /* 0x040fe200078efcff */
[-C--:B------:R-:W-:Y:S01]  /*a600*/  FMUL.FTZ R41, R41, R0.reuse ;  /* 0x0000000029297220 */ /* 0x080fe20000410000 */
[----:B------:R-:W-:Y:S01]  /*a610*/  LOP3.LUT R4, R2, 0x28, RZ, 0xfc, !PT ;  /* 0x0000002802047812 */ /* 0x000fe200078efcff */
[-C--:B------:R-:W-:Y:S01]  /*a620*/  FMUL.FTZ R42, R42, R0.reuse ;  /* 0x000000002a2a7220 */ /* 0x080fe20000410000 */
[----:B------:R-:W-:Y:S01]  /*a630*/  FSEL R13, R30, -INF , !P6 ;  /* 0xff8000001e0d7808 */ /* 0x000fe20007000000 */
[-C--:B------:R-:W-:Y:S01]  /*a640*/  FMUL.FTZ R35, R39, R0.reuse ;  /* 0x0000000027237220 */ /* 0x080fe20000410000 */
[-C--:B------:R-:W-:Y:S01]  /*a650*/  ISETP.GE.AND P5, PT, R6, R77.reuse, PT ;  /* 0x0000004d0600720c */ /* 0x080fe20003fa6270 */
[-C--:B------:R-:W-:Y:S01]  /*a660*/  FMUL.FTZ R43, R43, R0.reuse ;  /* 0x000000002b2b7220 */ /* 0x080fe20000410000 */
[-C--:B------:R-:W-:Y:S01]  /*a670*/  ISETP.GE.AND P6, PT, R4, R77.reuse, PT ;  /* 0x0000004d0400720c */ /* 0x080fe20003fc6270 */
[-C--:B------:R-:W-:Y:S01]  /*a680*/  FMUL.FTZ R36, R36, R0.reuse ;  /* 0x0000000024247220 */ /* 0x080fe20000410000 */
[----:B------:R-:W-:Y:S01]  /*a690*/  LOP3.LUT R4, R2, 0x29, RZ, 0xfc, !PT ;  /* 0x0000002902047812 */ /* 0x000fe200078efcff */
[-C--:B------:R-:W-:Y:S01]  /*a6a0*/  FMUL.FTZ R37, R37, R0.reuse ;  /* 0x0000000025257220 */ /* 0x080fe20000410000 */
[----:B------:R-:W-:Y:S01]  /*a6b0*/  FSEL R57, R57, -INF , !P5 ;  /* 0xff80000039397808 */ /* 0x000fe20006800000 */
        /* <DEDUP_REMOVED lines=8> */
[----:B-1----:R-:W-:Y:S02]  /*a740*/  FSEL R123, R123, -INF , !P0 ;  /* 0xff8000007b7b7808 */ /* 0x002fe40004000000 */
[----:B------:R-:W-:Y:S02]  /*a750*/  FSEL R125, R125, -INF , !P0 ;  /* 0xff8000007d7d7808 */ /* 0x000fe40004000000 */
[----:B------:R-:W-:-:S02]  /*a760*/  ISETP.GE.AND P4, PT, R4, R77, PT ;  /* 0x0000004d0400720c */ /* 0x000fc40003f86270 */
[----:B------:R-:W-:Y:S01]  /*a770*/  ISETP.NE.AND P0, PT, R88, 0x1, PT ;  /* 0x000000015800780c */ /* 0x000fe20003f05270 */
[----:B------:R-:W1:Y:S01]  /*a780*/  MUFU.TANH R129, R46 ;  /* 0x0000002e00817308 */ /* 0x000e620000002400 */
[----:B------:R-:W-:Y:S02]  /*a790*/  LOP3.LUT R4, R2, 0x31, RZ, 0xfc, !PT ;  /* 0x0000003102047812 */ /* 0x000fe400078efcff */
[----:B------:R-:W-:Y:S02]  /*a7a0*/  FSEL R7, R54, -INF , !P3 ;  /* 0xff80000036077808 */ /* 0x000fe40005800000 */
[----:B------:R-:W-:Y:S02]  /*a7b0*/  FSEL R21, R52, -INF , !P3 ;  /* 0xff80000034157808 */ /* 0x000fe40005800000 */
[----:B------:R-:W-:Y:S01]  /*a7c0*/  ISETP.GE.AND P3, PT, R4, R77, PT ;  /* 0x0000004d0400720c */ /* 0x000fe20003f66270 */
[----:B------:R-:W3:Y:S01]  /*a7d0*/  MUFU.TANH R127, R47 ;  /* 0x0000002f007f7308 */ /* 0x000ee20000002400 */
[----:B------:R-:W-:-:S02]  /*a7e0*/  LOP3.LUT R4, R2, 0x38, RZ, 0xfc, !PT ;  /* 0x0000003802047812 */ /* 0x000fc400078efcff */
[----:B------:R-:W-:Y:S02]  /*a7f0*/  LOP3.LUT R2, R2, 0x39, RZ, 0xfc, !PT ;  /* 0x0000003902027812 */ /* 0x000fe400078efcff */
[----:B------:R-:W-:Y:S02]  /*a800*/  FSEL R5, R8, -INF , !P2 ;  /* 0xff80000008057808 */ /* 0x000fe40005000000 */
[----:B------:R-:W-:Y:S01]  /*a810*/  FSEL R53, R53, -INF , !P2 ;  /* 0xff80000035357808 */ /* 0x000fe20005000000 */
[----:B------:R-:W4:Y:S01]  /*a820*/  MUFU.TANH R126, R40 ;  /* 0x00000028007e7308 */ /* 0x000f220000002400 */
[----:B--2---:R-:W-:Y:S02]  /*a830*/  FSEL R131, R131, -INF , !P1 ;  /* 0xff80000083837808 */ /* 0x004fe40004800000 */
[----:B------:R-:W-:Y:S02]  /*a840*/  FSEL R137, R137, -INF , !P1 ;  /* 0xff80000089897808 */ /* 0x000fe40004800000 */
[----:B------:R-:W-:-:S02]  /*a850*/  ISETP.GE.AND P2, PT, R4, R77, PT ;  /* 0x0000004d0400720c */ /* 0x000fc40003f46270 */
[----:B------:R-:W-:Y:S01]  /*a860*/  ISETP.GE.AND P1, PT, R2, R77, PT ;  /* 0x0000004d0200720c */ /* 0x000fe20003f26270 */
[----:B------:R-:W2:Y:S01]  /*a870*/  MUFU.TANH R103, R41 ;  /* 0x0000002900677308 */ /* 0x000ea20000002400 */
[----:B-1----:R-:W-:Y:S02]  /*a880*/  FSEL R129, R129, -INF , !P6 ;  /* 0xff80000081817808 */ /* 0x002fe40007000000 */
[----:B------:R-:W-:Y:S02]  /*a890*/  FSEL R135, R135, -INF , !P6 ;  /* 0xff80000087877808 */ /* 0x000fe40007000000 */
[----:B---3--:R-:W-:Y:S02]  /*a8a0*/  FSEL R127, R127, -INF , !P5 ;  /* 0xff8000007f7f7808 */ /* 0x008fe40006800000 */
[----:B------:R-:W-:Y:S01]  /*a8b0*/  FSEL R133, R133, -INF , !P5 ;  /* 0xff80000085857808 */ /* 0x000fe20006800000 */
[----:B------:R-:W1:Y:S01]  /*a8c0*/  MUFU.TANH R111, R42 ;  /* 0x0000002a006f7308 */ /* 0x000e620000002400 */
[----:B----4-:R-:W-:-:S07]  /*a8d0*/  FSEL R126, R126, -INF , !P4 ;  /* 0xff8000007e7e7808 */ /* 0x010fce0006000000 */
        /* <DEDUP_REMOVED lines=27> */
.L_x_9074:
        /* <DEDUP_REMOVED lines=60> */
.L_x_9075:
[----:B------:R-:W-:Y:S05]  /*ae50*/  BSYNC.RECONVERGENT B0 ;  /* 0x0000000000007941 */ /* 0x000fea0003800200 */
.L_x_9073:
[----:B------:R-:W-:Y:S01]  /*ae60*/  IMAD.SHL.U32 R23, R94, 0x8, RZ ;  /* 0x000000085e177824 */ /* 0x000fe200078e00ff */
[----:B------:R-:W-:Y:S01]  /*ae70*/  LEA R22, P1, R107, R110, 0x1 ;  /* 0x0000006e6b167211 */ /* 0x000fe200078208ff */
[----:B------:R-:W-:-:S03]  /*ae80*/  IMAD.MOV.U32 R24, RZ, RZ, R110 ;  /* 0x000000ffff187224 */ /* 0x000fc600078e006e */
[----:B------:R-:W-:-:S04]  /*ae90*/  LOP3.LUT R25, R23, 0xc0, RZ, 0xc0, !PT ;  /* 0x000000c017197812 */ /* 0x000fc800078ec0ff */
[----:B------:R-:W-:Y:S01]  /*aea0*/  LOP3.LUT R0, R25, 0x18, R94, 0xf8, !PT ;  /* 0x0000001819007812 */ /* 0x000fe200078ef85e */
[----:B------:R-:W-:-:S03]  /*aeb0*/  IMAD.MOV.U32 R25, RZ, RZ, R109 ;  /* 0x000000ffff197224 */ /* 0x000fc600078e006d */
        /* <DEDUP_REMOVED lines=14> */
.L_x_9072:
[----:B------:R-:W-:Y:S05]  /*afa0*/  BSYNC.RECONVERGENT B1 ;  /* 0x0000000000017941 */ /* 0x000fea0003800200 */
.L_x_9071:
        /* <DEDUP_REMOVED lines=14> */
[----:B------:R-:W-:Y:S01]  /*b090*/  FMNMX3.FTZ R0, R0, R13, R57, !PT ;  /* 0x0000000d00007276 */ /* 0x000fe20007810039 */
[----:B------:R-:W-:Y:S01]  /*b0a0*/  LDSM.16.MT88.4 R76, [R34+0x6000] ;  /* 0x00600000224c783b */ /* 0x000fe20000004200 */
        /* <DEDUP_REMOVED lines=13> */
[----:B---3--:R-:W-:Y:S02]  /*b180*/  FMNMX.FTZ R2, R25, R2, !PT ;  /* 0x0000000219027209 */ /* 0x008fe40007810000 */
[----:B------:R-:W-:Y:S02]  /*b190*/  LDSM.16.MT88.4 R24, [R34+0x6400] ;  /* 0x006400002218783b */ /* 0x000fe40000004200 */
[----:B------:R-:W-:Y:S01]  /*b1a0*/  FSETP.NEU.FTZ.AND P1, PT, R2, -INF , PT ;  /* 0xff8000000200780b */ /* 0x000fe20003f3d000 */
[----:B--2---:R-:W-:-:S05]  /*b1b0*/  FMUL.FTZ R128, R99, R2 ;  /* 0x0000000263807220 */ /* 0x004fca0000410000 */
        /* <DEDUP_REMOVED lines=12> */
[----:B------:R-:W-:Y:S01]  /*b280*/  LDSM.16.MT88.4 R52, [R33+0x7000] ;  /* 0x007000002134783b */ /* 0x000fe20000004200 */
[-CC-:B------:R-:W-:Y:S01]  /*b290*/  FFMA.FTZ R125, R125, R99.reuse, -R128.reuse ;  /* 0x000000637d7d7223 */ /* 0x180fe20000010880 */
[-CC-:B------:R-:W-:Y:S01]  /*b2a0*/  FFMA.FTZ R126, R126, R99.reuse, -R128.reuse ;  /* 0x000000637e7e7223 */ /* 0x180fe20000010880 */
[----:B------:R-:W2:Y:S01]  /*b2b0*/  MUFU.EX2 R97, R97 ;  /* 0x0000006100617308 */ /* 0x000ea20000000800 */
[-CC-:B------:R-:W-:Y:S01]  /*b2c0*/  FFMA.FTZ R103, R103, R99.reuse, -R128.reuse ;  /* 0x0000006367677223 */ /* 0x180fe20000010880 */
[----:B------:R-:W-:-:S06]  /*b2d0*/  FFMA.FTZ R122, R122, R99, -R128 ;  /* 0x000000637a7a7223 */ /* 0x000fcc0000010880 */
[----:B------:R-:W-:Y:S01]  /*b2e0*/  MUFU.EX2 R93, R93 ;  /* 0x0000005d005d7308 */ /* 0x000fe20000000800 */
[----:B-1----:R-:W-:Y:S02]  /*b2f0*/  FMNMX.FTZ R0, R4, R17, !PT ;  /* 0x0000001104007209 */ /* 0x002fe40007810000 */
[----:B------:R-:W-:Y:S02]  /*b300*/  LDSM.16.MT88.4 R16, [R33+0x7400] ;  /* 0x007400002110783b */ /* 0x000fe40000004200 */
[----:B------:R-:W-:Y:S01]  /*b310*/  FSETP.NEU.FTZ.AND P1, PT, R0, -INF , PT ;  /* 0xff8000000000780b */ /* 0x000fe20003f3d000 */
[----:B------:R-:W-:Y:S02]  /*b320*/  FMUL.FTZ R96, R99, R0 ;  /* 0x0000000063607220 */ /* 0x000fe40000410000 */
[----:B------:R-:W1:Y:S01]  /*b330*/  MUFU.EX2 R32, R32 ;  /* 0x0000002000207308 */ /* 0x000e620000000800 */
[----:B--2---:R-:W-:Y:S01]  /*b340*/  F2FP.F16.F32.PACK_AB R48, R97, R98 ;  /* 0x000000626130723e */ /* 0x004fe200000000ff */
[----:B------:R-:W-:Y:S01]  /*b350*/  FADD.FTZ R98, R98, R97 ;  /* 0x0000006162627221 */ /* 0x000fe20000010000 */
[----:B------:R-:W-:-:S05]  /*b360*/  FSEL R96, R96, RZ, P1 ;  /* 0x000000ff60607208 */ /* 0x000fca0000800000 */
        /* <DEDUP_REMOVED lines=8> */
[----:B------:R-:W-:Y:S01]  /*b3f0*/  MUFU.EX2 R102, R102 ;  /* 0x0000006600667308 */ /* 0x000fe20000000800 */
[-CC-:B------:R-:W-:Y:S01]  /*b400*/  FFMA.FTZ R20, R7, R99.reuse, -R96.reuse ;  /* 0x0000006307147223 */ /* 0x180fe20000010860 */
[--C-:B------:R-:W-:Y:S01]  /*b410*/  FFMA.FTZ R3, R5, R99, -R96.reuse ;  /* 0x0000006305037223 */ /* 0x100fe20000010860 */
[----:B-1----:R-:W-:Y:S01]  /*b420*/  F2FP.F16.F32.PACK_AB R50, R32, R93 ;  /* 0x0000005d2032723e */ /* 0x002fe200000000ff */
[----:B------:R-:W1:Y:S01]  /*b430*/  LDSM.16.MT88.4 R12, [R33+0x6400] ;  /* 0x00640000210c783b */ /* 0x000e620000004200 */
[-CC-:B------:R-:W-:Y:S01]  /*b440*/  FFMA.FTZ R130, R131, R99.reuse, -R96.reuse ;  /* 0x0000006383827223 */ /* 0x180fe20000010860 */
[-CC-:B------:R-:W-:Y:S01]  /*b450*/  FFMA.FTZ R123, R123, R99.reuse, -R96.reuse ;  /* 0x000000637b7b7223 */ /* 0x180fe20000010860 */
[-CC-:B------:R-:W-:Y:S01]  /*b460*/  FFMA.FTZ R105, R105, R99.reuse, -R96.reuse ;  /* 0x0000006369697223 */ /* 0x180fe20000010860 */
[----:B------:R-:W3:Y:S01]  /*b470*/  MUFU.EX2 R101, R101 ;  /* 0x0000006500657308 */ /* 0x000ee20000000800 */
[----:B------:R-:W-:Y:S01]  /*b480*/  FFMA.FTZ R89, R89, R99, -R96 ;  /* 0x0000006359597223 */ /* 0x000fe20000010860 */
[----:B------:R-:W-:-:S04]  /*b490*/  FADD.FTZ R93, R93, R98 ;  /* 0x000000625d5d7221 */ /* 0x000fc80000010000 */
[----:B------:R-:W-:Y:S02]  /*b4a0*/  FADD.FTZ R93, R32, R93 ;  /* 0x0000005d205d7221 */ /* 0x000fe40000010000 */
[----:B------:R-:W-:Y:S08]  /*b4b0*/  MUFU.EX2 R100, R100 ;  /* 0x0000006400647308 */ /* 0x000ff00000000800 */
[----:B------:R-:W4:Y:S01]  /*b4c0*/  MUFU.EX2 R31, R31 ;  /* 0x0000001f001f7308 */ /* 0x000f220000000800 */
[----:B---3--:R-:W-:Y:S01]  /*b4d0*/  F2FP.F16.F32.PACK_AB R49, R101, R102 ;  /* 0x000000666531723e */ /* 0x008fe200000000ff */
[----:B------:R-:W-:-:S06]  /*b4e0*/  FADD.FTZ R101, R102, R101 ;  /* 0x0000006566657221 */ /* 0x000fcc0000010000 */
[----:B------:R-:W3:Y:S08]  /*b4f0*/  MUFU.EX2 R29, R29 ;  /* 0x0000001d001d7308 */ /* 0x000ef00000000800 */
[----:B------:R-:W-:Y:S01]  /*b500*/  MUFU.EX2 R22, R22 ;  /* 0x0000001600167308 */ /* 0x000fe20000000800 */
[----:B----4-:R-:W-:Y:S01]  /*b510*/  F2FP.F16.F32.PACK_AB R51, R31, R100 ;  /* 0x000000641f33723e */ /* 0x010fe200000000ff */
[----:B------:R-:W-:-:S04]  /*b520*/  FADD.FTZ R100, R100, R101 ;  /* 0x0000006564647221 */ /* 0x000fc80000010000 */
[----:B------:R-:W-:Y:S02]  /*b530*/  FADD.FTZ R31, R31, R100 ;  /* 0x000000641f1f7221 */ /* 0x000fe40000010000 */
[----:B------:R-:W4:Y:S01]  /*b540*/  MUFU.EX2 R21, R21 ;  /* 0x0000001500157308 */ /* 0x000f220000000800 */
[----:B------:R-:W-:Y:S03]  /*b550*/  HMMA.16816.F32 R64, R48, R60, RZ ;  /* 0x0000003c3040723c */ /* 0x000fe600000018ff */
[----:B---3--:R-:W-:Y:S01]  /*b560*/  F2FP.F16.F32.PACK_AB R4, R29, R30 ;  /* 0x0000001e1d04723e */ /* 0x008fe200000000ff */
[----:B------:R-:W-:-:S04]  /*b570*/  FADD.FTZ R30, R30, R93 ;  /* 0x0000005d1e1e7221 */ /* 0x000fc80000010000 */
[----:B------:R-:W-:Y:S01]  /*b580*/  FADD.FTZ R29, R29, R30 ;  /* 0x0000001e1d1d7221 */ /* 0x000fe20000010000 */
[----:B------:R-:W-:Y:S01]  /*b590*/  MUFU.EX2 R28, R28 ;  /* 0x0000001c001c7308 */ /* 0x000fe20000000800 */
[C---:B------:R-:W-:Y:S07]  /*b5a0*/  HMMA.16816.F32 R60, R48.reuse, R62, RZ ;  /* 0x0000003e303c723c */ /* 0x040fee00000018ff */
[----:B------:R-:W3:Y:S01]  /*b5b0*/  MUFU.EX2 R23, R23 ;  /* 0x0000001700177308 */ /* 0x000ee20000000800 */
[----:B----4-:R-:W-:Y:S01]  /*b5c0*/  F2FP.F16.F32.PACK_AB R6, R21, R22 ;  /* 0x000000161506723e */ /* 0x010fe200000000ff */
[----:B------:R-:W-:Y:S01]  /*b5d0*/  HMMA.16816.F32 R72, R48, R68, RZ ;  /* 0x000000443048723c */ /* 0x000fe200000018ff */
[----:B------:R-:W-:-:S04]  /*b5e0*/  FADD.FTZ R22, R22, R29 ;  /* 0x0000001d16167221 */ /* 0x000fc80000010000 */
[----:B------:R-:W-:Y:S01]  /*b5f0*/  FADD.FTZ R21, R21, R22 ;  /* 0x0000001615157221 */ /* 0x000fe20000010000 */
[----:B------:R-:W-:Y:S02]  /*b600*/  MUFU.EX2 R20, R20 ;  /* 0x0000001400147308 */ /* 0x000fe40000000800 */
[C---:B------:R-:W-:Y:S06]  /*b610*/  HMMA.16816.F32 R68, R48.reuse, R70, RZ ;  /* 0x000000463044723c */ /* 0x040fec00000018ff */
[----:B------:R-:W4:Y:S01]  /*b620*/  MUFU.EX2 R3, R3 ;  /* 0x0000000300037308 */ /* 0x000f220000000800 */
[----:B---3--:R-:W-:Y:S01]  /*b630*/  F2FP.F16.F32.PACK_AB R5, R23, R28 ;  /* 0x0000001c1705723e */ /* 0x008fe200000000ff */
[----:B------:R-:W-:Y:S01]  /*b640*/  HMMA.16816.F32 R36, R48, R40, RZ ;  /* 0x000000283024723c */ /* 0x000fe200000018ff */
[----:B------:R-:W-:-:S04]  /*b650*/  FADD.FTZ R28, R28, R31 ;  /* 0x0000001f1c1c7221 */ /* 0x000fc80000010000 */
[----:B------:R-:W-:Y:S01]  /*b660*/  FADD.FTZ R23, R23, R28 ;  /* 0x0000001c17177221 */ /* 0x000fe20000010000 */
[----:B------:R-:W-:Y:S02]  /*b670*/  MUFU.EX2 R132, R132 ;  /* 0x0000008400847308 */ /* 0x000fe40000000800 */
[C---:B------:R-:W-:Y:S06]  /*b680*/  HMMA.16816.F32 R40, R48.reuse, R42, RZ ;  /* 0x0000002a3028723c */ /* 0x040fec00000018ff */
[----:B------:R-:W3:Y:S01]  /*b690*/  MUFU.EX2 R125, R125 ;  /* 0x0000007d007d7308 */ /* 0x000ee20000000800 */
[----:B----4-:R-:W-:Y:S01]  /*b6a0*/  F2FP.F16.F32.PACK_AB R7, R3, R20 ;  /* 0x000000140307723e */ /* 0x010fe200000000ff */
[----:B------:R-:W-:Y:S01]  /*b6b0*/  HMMA.16816.F32 R80, R48, R76, RZ ;  /* 0x0000004c3050723c */ /* 0x000fe200000018ff */
[----:B------:R-:W-:-:S04]  /*b6c0*/  FADD.FTZ R20, R20, R23 ;  /* 0x0000001714147221 */ /* 0x000fc80000010000 */
[----:B------:R-:W-:Y:S01]  /*b6d0*/  FADD.FTZ R3, R3, R20 ;  /* 0x0000001403037221 */ /* 0x000fe20000010000 */
[----:B------:R-:W-:Y:S02]  /*b6e0*/  MUFU.EX2 R130, R130 ;  /* 0x0000008200827308 */ /* 0x000fe40000000800 */
[C---:B--2---:R-:W-:Y:S06]  /*b6f0*/  HMMA.16816.F32 R64, R4.reuse, R8, R64 ;  /* 0x000000080440723c */ /* 0x044fec0000001840 */
[----:B------:R-:W2:Y:S02]  /*b700*/  MUFU.EX2 R123, R123 ;  /* 0x0000007b007b7308 */ /* 0x000ea40000000800 */
[C---:B------:R-:W-:Y:S01]  /*b710*/  HMMA.16816.F32 R60, R4.reuse, R10, R60 ;  /* 0x0000000a043c723c */ /* 0x040fe2000000183c */
[----:B------:R-:W4:Y:S05]  /*b720*/  LDSM.16.MT88.4 R8, [R34+0x8400] ;  /* 0x008400002208783b */ /* 0x000f2a0000004200 */
[----:B------:R-:W-:Y:S02]  /*b730*/  MUFU.EX2 R126, R126 ;  /* 0x0000007e007e7308 */ /* 0x000fe40000000800 */
[C---:B-1----:R-:W-:Y:S06]  /*b740*/  HMMA.16816.F32 R72, R4.reuse, R12, R72 ;  /* 0x0000000c0448723c */ /* 0x042fec0000001848 */
[----:B------:R-:W-:Y:S02]  /*b750*/  MUFU.EX2 R103, R103 ;  /* 0x0000006700677308 */ /* 0x000fe40000000800 */
[----:B------:R-:W-:Y:S01]  /*b760*/  HMMA.16816.F32 R68, R4, R14, R68 ;  /* 0x0000000e0444723c */ /* 0x000fe20000001844 */
[----:B------:R-:W1:Y:S05]  /*b770*/  LDSM.16.MT88.4 R12, [R33+0x8000] ;  /* 0x00800000210c783b */ /* 0x000e6a0000004200 */
[----:B------:R-:W-:Y:S02]  /*b780*/  MUFU.EX2 R122, R122 ;  /* 0x0000007a007a7308 */ /* 0x000fe40000000800 */
[C---:B------:R-:W-:Y:S06]  /*b790*/  HMMA.16816.F32 R56, R48.reuse, R52, RZ ;  /* 0x000000343038723c */ /* 0x040fec00000018ff */
[----:B------:R-:W-:Y:S02]  /*b7a0*/  MUFU.EX2 R105, R105 ;  /* 0x0000006900697308 */ /* 0x000fe40000000800 */
[C---:B------:R-:W-:Y:S06]  /*b7b0*/  HMMA.16816.F32 R76, R48.reuse, R78, RZ ;  /* 0x0000004e304c723c */ /* 0x040fec00000018ff */
[----:B------:R-:W-:Y:S02]  /*b7c0*/  MUFU.EX2 R89, R89 ;  /* 0x0000005900597308 */ /* 0x000fe40000000800 */
[----:B------:R-:W-:Y:S08]  /*b7d0*/  HMMA.16816.F32 R52, R48, R54, RZ ;  /* 0x000000363034723c */ /* 0x000ff000000018ff */
[C---:B----4-:R-:W-:Y:S08]  /*b7e0*/  HMMA.16816.F32 R36, R4.reuse, R8, R36 ;  /* 0x000000080424723c */ /* 0x050ff00000001824 */
[----:B------:R-:W-:Y:S01]  /*b7f0*/  HMMA.16816.F32 R40, R4, R10, R40 ;  /* 0x0000000a0428723c */ /* 0x000fe20000001828 */
[----:B------:R-:W4:Y:S07]  /*b800*/  LDSM.16.MT88.4 R8, [R33+0x8400] ;  /* 0x008400002108783b */ /* 0x000f2e0000004200 */
[C---:B-1----:R-:W-:Y:S08]  /*b810*/  HMMA.16816.F32 R44, R48.reuse, R12, RZ ;  /* 0x0000000c302c723c */ /* 0x042ff000000018ff */
[----:B------:R-:W-:Y:S01]  /*b820*/  HMMA.16816.F32 R48, R48, R14, RZ ;  /* 0x0000000e3030723c */ /* 0x000fe200000018ff */
[----:B------:R-:W-:Y:S07]  /*b830*/  LDSM.16.MT88.4 R12, [R34+0x7c00] ;  /* 0x007c0000220c783b */ /* 0x000fee0000004200 */
[----:B------:R-:W-:Y:S05]  /*b840*/  HMMA.16816.F32 R80, R4, R24, R80 ;  /* 0x000000180450723c */ /* 0x000fea0000001850 */
[-CC-:B------:R-:W-:Y:S01]  /*b850*/  FFMA.FTZ R25, R129, R99.reuse, -R96.reuse ;  /* 0x0000006381197223 */ /* 0x180fe20000010860 */
[-C--:B------:R-:W-:Y:S01]  /*b860*/  FFMA.FTZ R24, R127, R99.reuse, -R96 ;  /* 0x000000637f187223 */ /* 0x080fe20000010860 */
[-C--:B------:R-:W-:Y:S01]  /*b870*/  FFMA.FTZ R127, R106, R99.reuse, -R128 ;  /* 0x000000636a7f7223 */ /* 0x080fe20000010880 */
[-CC-:B------:R-:W-:Y:S01]  /*b880*/  FFMA.FTZ R106, R111, R99.reuse, -R96.reuse ;  /* 0x000000636f6a7223 */ /* 0x180fe20000010860 */
[----:B------:R-:W-:-:S02]  /*b890*/  FFMA.FTZ R96, R35, R99, -R96 ;  /* 0x0000006323607223 */ /* 0x000fc40000010860 */
[----:B------:R-:W-:Y:S01]  /*b8a0*/  MUFU.EX2 R25, R25 ;  /* 0x0000001900197308 */ /* 0x000fe20000000800 */
[----:B------:R-:W-:Y:S03]  /*b8b0*/  HMMA.16816.F32 R76, R4, R26, R76 ;  /* 0x0000001a044c723c */ /* 0x000fe6000000184c */
[-CC-:B------:R-:W-:Y:S01]  /*b8c0*/  FFMA.FTZ R27, R135, R99.reuse, -R128.reuse ;  /* 0x00000063871b7223 */ /* 0x180fe20000010880 */
[----:B------:R-:W-:-:S05]  /*b8d0*/  FFMA.FTZ R26, R133, R99, -R128 ;  /* 0x00000063851a7223 */ /* 0x000fca0000010880 */
[----:B------:R-:W-:Y:S01]  /*b8e0*/  MUFU.EX2 R27, R27 ;  /* 0x0000001b001b7308 */ /* 0x000fe20000000800 */
[C---:B------:R-:W-:Y:S07]  /*b8f0*/  HMMA.16816.F32 R56, R4.reuse, R16, R56 ;  /* 0x000000100438723c */ /* 0x040fee0000001838 */
[----:B------:R-:W1:Y:S01]  /*b900*/  MUFU.EX2 R26, R26 ;  /* 0x0000001a001a7308 */ /* 0x000e620000000800 */
[C---:B----4-:R-:W-:Y:S07]  /*b910*/  HMMA.16816.F32 R44, R4.reuse, R8, R44 ;  /* 0x00000008042c723c */ /* 0x050fee000000182c */
[----:B------:R-:W4:Y:S01]  /*b920*/  MUFU.EX2 R24, R24 ;  /* 0x0000001800187308 */ /* 0x000f220000000800 */
[C---:B------:R-:W-:Y:S01]  /*b930*/  HMMA.16816.F32 R48, R4.reuse, R10, R48 ;  /* 0x0000000a0430723c */ /* 0x040fe20000001830 */
[----:B------:R-:W5:Y:S06]  /*b940*/  LDSM.16.MT88.4 R8, [R34+0x6800] ;  /* 0x006800002208783b */ /* 0x000f6c0000004200 */
[----:B------:R-:W-:Y:S01]  /*b950*/  MUFU.EX2 R127, R127 ;  /* 0x0000007f007f7308 */ /* 0x000fe20000000800 */
[----:B------:R-:W-:Y:S03]  /*b960*/  HMMA.16816.F32 R52, R4, R18, R52 ;  /* 0x000000120434723c */ /* 0x000fe60000001834 */
[----:B---3--:R-:W-:Y:S01]  /*b970*/  F2FP.F16.F32.PACK_AB R4, R125, R132 ;  /* 0x000000847d04723e */ /* 0x008fe200000000ff */
[----:B------:R-:W-:Y:S01]  /*b980*/  LDSM.16.MT88.4 R16, [R34+0x6c00] ;  /* 0x006c00002210783b */ /* 0x000fe20000004200 */
[----:B--2---:R-:W-:-:S02]  /*b990*/  F2FP.F16.F32.PACK_AB R5, R123, R130 ;  /* 0x000000827b05723e */ /* 0x004fc400000000ff */
[----:B-1----:R-:W-:Y:S01]  /*b9a0*/  F2FP.F16.F32.PACK_AB R6, R26, R27 ;  /* 0x0000001b1a06723e */ /* 0x002fe200000000ff */
[----:B------:R-:W1:Y:S01]  /*b9b0*/  MUFU.EX2 R106, R106 ;  /* 0x0000006a006a7308 */ /* 0x000e620000000800 */
[----:B----4-:R-:W-:-:S07]  /*b9c0*/  F2FP.F16.F32.PACK_AB R7, R24, R25 ;  /* 0x000000191807723e */ /* 0x010fce00000000ff */
[----:B------:R-:W2:Y:S01]  /*b9d0*/  MUFU.EX2 R96, R96 ;  /* 0x0000006000607308 */ /* 0x000ea20000000800 */
        /* <DEDUP_REMOVED lines=18> */
[----:B------:R-:W-:-:S02]  /*bb00*/  F2FP.F16.F32.PACK_AB R4, R103, R126 ;  /* 0x0000007e6704723e */ /* 0x000fc400000000ff */
[----:B-1----:R-:W-:Y:S02]  /*bb10*/  F2FP.F16.F32.PACK_AB R5, R105, R106 ;  /* 0x0000006a6905723e */ /* 0x002fe400000000ff */
        /* <DEDUP_REMOVED lines=35> */
[----:B------:R-:W-:Y:S01]  /*bd50*/  VIADD R122, R88, 0xfffffffe ;  /* 0xfffffffe587a7836 */ /* 0x000fe20000000000 */
[C---:B------:R-:W-:Y:S01]  /*bd60*/  SHF.L.U64.HI R125, R87.reuse, 0x1, R86 ;  /* 0x00000001577d7819 */ /* 0x040fe20000010256 */
[----:B------:R-:W-:Y:S01]  /*bd70*/  IMAD.SHL.U32 R123, R87, 0x2, RZ ;  /* 0x00000002577b7824 */ /* 0x000fe200078e00ff */
[----:B------:R-:W-:Y:S01]  /*bd80*/  ISETP.NE.AND.EX P1, PT, R91, RZ, PT, P1 ;  /* 0x000000ff5b00720c */ /* 0x000fe20003f25310 */
[----:B------:R-:W-:Y:S01]  /*bd90*/  IMAD.MOV.U32 R93, RZ, RZ, R2 ;  /* 0x000000ffff5d7224 */ /* 0x000fe200078e0002 */
[----:B------:R-:W-:-:S11]  /*bda0*/  MOV R91, R0 ;  /* 0x00000000005b7202 */ /* 0x000fd60000000f00 */
.L_x_9083:
        /* <DEDUP_REMOVED lines=80> */
.L_x_9078:
[----:B------:R-:W-:Y:S05]  /*c2b0*/  BSYNC.RECONVERGENT B0 ;  /* 0x0000000000007941 */ /* 0x000fea0003800200 */
.L_x_9077:
[----:B------:R-:W1:Y:S01]  /*c2c0*/  S2UR UR7, SR_CgaCtaId ;  /* 0x00000000000779c3 */ /* 0x000e620000008800 */
[C---:B------:R-:W-:Y:S01]  /*c2d0*/  SHF.L.U32 R6, R94.reuse, 0x3, RZ ;  /* 0x000000035e067819 */ /* 0x040fe200000006ff */
[----:B------:R-:W-:Y:S01]  /*c2e0*/  UMOV UR8, 0x400 ;  /* 0x0000040000087882 */ /* 0x000fe20000000000 */
[----:B------:R-:W-:Y:S01]  /*c2f0*/  LOP3.LUT R7, R94, 0x18, RZ, 0xc0, !PT ;  /* 0x000000185e077812 */ /* 0x000fe200078ec0ff */
[----:B------:R-:W-:Y:S01]  /*c300*/  BSSY.RECONVERGENT B1, `(.L_x_9079) ;  /* 0x0000114000017945 */ /* 0x000fe20003800200 */
[----:B------:R-:W-:Y:S02]  /*c310*/  IADD3 R28, P0, PT, R120, R123, RZ ;  /* 0x0000007b781c7210 */ /* 0x000fe40007f1e0ff */
[--C-:B------:R-:W-:Y:S02]  /*c320*/  LOP3.LUT R7, R7, 0xc0, R6.reuse, 0xf8, !PT ;  /* 0x000000c007077812 */ /* 0x100fe400078ef806 */
[----:B------:R-:W-:Y:S02]  /*c330*/  IADD3.X R29, PT, PT, R121, R125, RZ, P0, !PT ;  /* 0x0000007d791d7210 */ /* 0x000fe400007fe4ff */
[--C-:B------:R-:W-:Y:S02]  /*c340*/  LOP3.LUT R7, R7, 0x18, R6.reuse, 0x78, !PT ;  /* 0x0000001807077812 */ /* 0x100fe400078e7806 */
[C---:B------:R-:W-:Y:S02]  /*c350*/  SHF.L.U32 R104, R94.reuse, 0x4, RZ ;  /* 0x000000045e687819 */ /* 0x040fe400000006ff */
[----:B------:R-:W-:Y:S02]  /*c360*/  LOP3.LUT R7, R7, 0x1f20, R6, 0xf8, !PT ;  /* 0x00001f2007077812 */ /* 0x000fe400078ef806 */
[----:B------:R-:W-:Y:S02]  /*c370*/  SHF.R.U32.HI R95, RZ, 0x1, R94 ;  /* 0x00000001ff5f7819 */ /* 0x000fe4000001165e */
[----:B------:R-:W-:Y:S02]  /*c380*/  SHF.L.U32 R106, R94, 0x5, RZ ;  /* 0x000000055e6a7819 */ /* 0x000fe400000006ff */
[----:B------:R-:W-:Y:S02]  /*c390*/  LOP3.LUT R3, R104, 0x100, RZ, 0xc0, !PT ;  /* 0x0000010068037812 */ /* 0x000fe400078ec0ff */
[----:B------:R-:W-:Y:S01]  /*c3a0*/  SHF.L.U32 R92, R94, 0x2, RZ ;  /* 0x000000025e5c7819 */ /* 0x000fe200000006ff */
[----:B-1----:R-:W-:Y:S01]  /*c3b0*/  ULEA UR6, UR7, UR8, 0x18 ;  /* 0x0000000807067291 */ /* 0x002fe2000f8ec0ff */
[----:B------:R-:W-:Y:S02]  /*c3c0*/  LOP3.LUT R104, R104, 0x3e00, RZ, 0xc0, !PT ;  /* 0x00003e0068687812 */ /* 0x000fe400078ec0ff */
[----:B------:R-:W-:Y:S02]  /*c3d0*/  LOP3.LUT R105, R95, 0x8, RZ, 0xc0, !PT ;  /* 0x000000085f697812 */ /* 0x000fe400078ec0ff */
[--C-:B------:R-:W-:Y:S02]  /*c3e0*/  LOP3.LUT R2, R3, 0x20, R106.reuse, 0xf8, !PT ;  /* 0x0000002003027812 */ /* 0x100fe400078ef86a */
[----:B------:R-:W-:Y:S02]  /*c3f0*/  LEA R129, R7, UR6, 0x1 ;  /* 0x0000000607817c11 */ /* 0x000fe4000f8e08ff */
[----:B------:R-:W-:Y:S02]  /*c400*/  LOP3.LUT R0, R92, 0x18, RZ, 0xc0, !PT ;  /* 0x000000185c007812 */ /* 0x000fe400078ec0ff */
[--C-:B------:R-:W-:Y:S01]  /*c410*/  LOP3.LUT R3, R104, 0x20, R106.reuse, 0xf8, !PT ;  /* 0x0000002068037812 */ /* 0x100fe200078ef86a */
[----:B------:R-:W-:Y:S01]  /*c420*/  @!PT LDS RZ, [RZ] ;  /* 0x00000000fffff984 */ /* 0x000fe20000000800 */
[----:B------:R-:W-:Y:S01]  /*c430*/  @!PT LDS RZ, [RZ] ;  /* 0x00000000fffff984 */ /* 0x000fe20000000800 */
[----:B------:R-:W-:Y:S01]  /*c440*/  @!PT LDS RZ, [RZ] ;  /* 0x00000000fffff984 */ /* 0x000fe20000000800 */
[----:B------:R-:W-:Y:S01]  /*c450*/  LDGSTS.E.BYPASS.LTC128B.128 [R129+0x6000], desc[UR4][R120.64] ;  /* 0x0600000078817fae */ /* 0x000fe2000b981a04 */
[--C-:B------:R-:W-:Y:S02]  /*c460*/  LOP3.LUT R105, R105, 0xc0, R106.reuse, 0xf8, !PT ;  /* 0x000000c069697812 */ /* 0x100fe400078ef86a */
[----:B------:R-:W-:Y:S02]  /*c470*/  LOP3.LUT R5, R94, 0x8, RZ, 0xc0, !PT ;  /* 0x000000085e057812 */ /* 0x000fe400078ec0ff */
[----:B------:R-:W-:Y:S02]  /*c480*/  LOP3.LUT R105, R105, R0, RZ, 0x3c, !PT ;  /* 0x0000000069697212 */ /* 0x000fe400078e3cff */
[--C-:B------:R-:W-:Y:S01]  /*c490*/  LOP3.LUT R4, R3, 0x100, R106.reuse, 0xf8, !PT ;  /* 0x0000010003047812 */ /* 0x100fe200078ef86a */
[----:B------:R-:W-:Y:S01]  /*c4a0*/  LDGSTS.E.BYPASS.LTC128B.128 [R129+0x7000], desc[UR4][R120.64+0x40] ;  /* 0x0700004078817fae */ /* 0x000fe2000b981a04 */
[----:B------:R-:W-:Y:S02]  /*c4b0*/  LOP3.LUT R5, R5, 0xc0, R106, 0xf8, !PT ;  /* 0x000000c005057812 */ /* 0x000fe400078ef86a */
[----:B------:R-:W-:Y:S02]  /*c4c0*/  LOP3.LUT R4, R4, R105, RZ, 0xfc, !PT ;  /* 0x0000006904047212 */ /* 0x000fe400078efcff */
[----:B------:R-:W-:Y:S02]  /*c4d0*/  LOP3.LUT R2, R2, R5, R0, 0xf6, !PT ;  /* 0x0000000502027212 */ /* 0x000fe400078ef600 */
[----:B------:R-:W-:Y:S01]  /*c4e0*/  LEA R86, R4, UR6, 0x1 ;  /* 0x0000000604567c11 */ /* 0x000fe2000f8e08ff */
[----:B------:R-:W-:Y:S01]  /*c4f0*/  LDGSTS.E.BYPASS.LTC128B.128 [R129+0x8000], desc[UR4][R120.64+0x80] ;  /* 0x0800008078817fae */ /* 0x000fe2000b981a04 */
[----:B------:R-:W-:Y:S02]  /*c500*/  LEA R2, R2, UR6, 0x1 ;  /* 0x0000000602027c11 */ /* 0x000fe4000f8e08ff */
[----:B------:R-:W-:Y:S02]  /*c510*/  MOV R87, 0x20 ;  /* 0x0000002000577802 */ /* 0x000fe40000000f00 */
[----:B------:R-:W-:Y:S02]  /*c520*/  LOP3.LUT P0, RZ, R94, 0x4, RZ, 0xc0, !PT ;  /* 0x000000045eff7812 */ /* 0x000fe4000780c0ff */
[----:B------:R-:W-:Y:S01]  /*c530*/  ISETP.NE.AND P2, PT, R122, RZ, PT ;  /* 0x000000ff7a00720c */ /* 0x000fe20003f45270 */
[----:B------:R-:W-:Y:S01]  /*c540*/  LDGSTS.E.BYPASS.LTC128B.128 [R129+0x6800], desc[UR4][R28.64] ;  /* 0x068000001c817fae */ /* 0x000fe2000b981a04 */
[----:B------:R-:W-:Y:S04]  /*c550*/  SEL R87, R87, 0xffffffe0, !P0 ;  /* 0xffffffe057577807 */ /* 0x000fe80004000000 */
[-C--:B------:R-:W-:Y:S02]  /*c560*/  IADD3 R3, PT, PT, R86, R87.reuse, RZ ;  /* 0x0000005756037210 */ /* 0x080fe40007ffe0ff */
[----:B------:R-:W-:Y:S01]  /*c570*/  IADD3 R0, PT, PT, R2, R87, RZ ;  /* 0x0000005702007210 */ /* 0x000fe20007ffe0ff */
[----:B------:R-:W-:Y:S08]  /*c580*/  LDGSTS.E.BYPASS.LTC128B.128 [R129+0x7800], desc[UR4][R28.64+0x40] ;  /* 0x078000401c817fae */ /* 0x000ff0000b981a04 */
[----:B------:R1:W-:Y:S08]  /*c590*/  LDGSTS.E.BYPASS.LTC128B.128 [R129+0x8800], desc[UR4][R28.64+0x80] ;  /* 0x088000801c817fae */ /* 0x0003f0000b981a04 */
[----:B------:R-:W-:Y:S08]  /*c5a0*/  LDSM.16.M88.4 R32, [R86] ;  /* 0x000000005620783b */ /* 0x000ff00000000200 */
[----:B------:R-:W2:Y:S08]  /*c5b0*/  LDSM.16.M88.4 R8, [R2+0x3000] ;  /* 0x003000000208783b */ /* 0x000eb00000000200 */
[----:B------:R-:W3:Y:S08]  /*c5c0*/  LDSM.16.M88.4 R16, [R2+0x3400] ;  /* 0x003400000210783b */ /* 0x000ef00000000200 */
[----:B------:R-:W4:Y:S08]  /*c5d0*/  LDSM.16.M88.4 R24, [R2+0x3800] ;  /* 0x003800000218783b */ /* 0x000f300000000200 */
[----:B------:R-:W0:Y:S08]  /*c5e0*/  LDGDEPBAR ;  /* 0x00000000000079af */ /* 0x000e300000000000 */
[----:B------:R-:W1:Y:S08]  /*c5f0*/  LDSM.16.M88.4 R96, [R2+0x3c00] ;  /* 0x003c00000260783b */ /* 0x000e700000000200 */
[----:B------:R-:W-:Y:S01]  /*c600*/  LDSM.16.M88.4 R100, [R3] ;  /* 0x000000000364783b */ /* 0x000fe20000000200 */
[C---:B--2---:R-:W-:Y:S07]  /*c610*/  HMMA.16816.F32 R4, R32.reuse, R8, RZ ;  /* 0x000000082004723c */ /* 0x044fee00000018ff */
[----:B------:R-:W2:Y:S01]  /*c620*/  LD.E R90, desc[UR4][R84.64+0x18c] ;  /* 0x00018c04545a7980 */ /* 0x000ea2000c101900 */
        /* <DEDUP_REMOVED lines=66> */
[-C--:B------:R-:W-:Y:S02]  /*ca50*/  FMUL.FTZ R2, R7, R90.reuse ;  /* 0x0000005a07027220 */ /* 0x080fe40000410000 */
[----:B------:R-:W2:Y:S01]  /*ca60*/  LDSM.16.M88.4 R4, [R0+0x5800] ;  /* 0x005800000004783b */ /* 0x000ea20000000200 */
[----:B------:R-:W3:Y:S02]  /*ca70*/  MUFU.TANH R148, R148 ;  /* 0x0000009400947308 */ /* 0x000ee40000002400 */
[-C--:B------:R-:W-:Y:S01]  /*ca80*/  FMUL.FTZ R8, R8, R90.reuse ;  /* 0x0000005a08087220 */ /* 0x080fe20000410000 */
[-C--:B------:R-:W-:Y:S01]  /*ca90*/  FMUL.FTZ R9, R9, R90.reuse ;  /* 0x0000005a09097220 */ /* 0x080fe20000410000 */
[-C--:B------:R-:W-:Y:S01]  /*caa0*/  FMUL.FTZ R10, R10, R90.reuse ;  /* 0x0000005a0a0a7220 */ /* 0x080fe20000410000 */
[-C--:B------:R-:W-:Y:S05]  /*cab0*/  FMUL.FTZ R11, R11, R90.reuse ;  /* 0x0000005a0b0b7220 */ /* 0x080fea0000410000 */
[----:B------:R-:W4:Y:S10]  /*cac0*/  MUFU.TANH R154, R8 ;  /* 0x00000008009a7308 */ /* 0x000f340000002400 */
[----:B------:R-:W2:Y:S10]  /*cad0*/  MUFU.TANH R155, R10 ;  /* 0x0000000a009b7308 */ /* 0x000eb40000002400 */
[----:B------:R-:W2:Y:S01]  /*cae0*/  MUFU.TANH R153, R11 ;  /* 0x0000000b00997308 */ /* 0x000ea20000002400 */
[C---:B-1----:R-:W-:Y:S09]  /*caf0*/  HMMA.16816.F32 R12, R96.reuse, R100, R12 ;  /* 0x00000064600c723c */ /* 0x042ff2000000180c */
[----:B------:R-:W1:Y:S01]  /*cb00*/  MUFU.TANH R152, R152 ;  /* 0x0000009800987308 */ /* 0x000e620000002400 */
[C---:B------:R-:W-:Y:S09]  /*cb10*/  HMMA.16816.F32 R16, R96.reuse, R102, R16 ;  /* 0x000000666010723c */ /* 0x040ff20000001810 */
[----:B------:R5:W1:Y:S01]  /*cb20*/  MUFU.TANH R102, R9 ;  /* 0x0000000900667308 */ /* 0x000a620000002400 */
[C---:B--2---:R-:W-:Y:S03]  /*cb30*/  HMMA.16816.F32 R20, R96.reuse, R4, R20 ;  /* 0x000000046014723c */ /* 0x044fe60000001814 */
[-C--:B------:R-:W-:Y:S01]  /*cb40*/  FMUL.FTZ R12, R12, R90.reuse ;  /* 0x0000005a0c0c7220 */ /* 0x080fe20000410000 */
[-C--:B------:R-:W-:Y:S01]  /*cb50*/  FMUL.FTZ R13, R13, R90.reuse ;  /* 0x0000005a0d0d7220 */ /* 0x080fe20000410000 */
[-C--:B------:R-:W-:Y:S01]  /*cb60*/  FMUL.FTZ R14, R14, R90.reuse ;  /* 0x0000005a0e0e7220 */ /* 0x080fe20000410000 */
[-C--:B------:R-:W-:Y:S03]  /*cb70*/  FMUL.FTZ R15, R15, R90.reuse ;  /* 0x0000005a0f0f7220 */ /* 0x080fe60000410000 */
[----:B------:R-:W2:Y:S01]  /*cb80*/  MUFU.TANH R143, R143 ;  /* 0x0000008f008f7308 */ /* 0x000ea20000002400 */
[C---:B------:R-:W-:Y:S03]  /*cb90*/  HMMA.16816.F32 R24, R96.reuse, R6, R24 ;  /* 0x000000066018723c */ /* 0x040fe60000001818 */
[-C--:B------:R-:W-:Y:S01]  /*cba0*/  FMUL.FTZ R16, R16, R90.reuse ;  /* 0x0000005a10107220 */ /* 0x080fe20000410000 */
[-C--:B------:R-:W-:Y:S01]  /*cbb0*/  FMUL.FTZ R17, R17, R90.reuse ;  /* 0x0000005a11117220 */ /* 0x080fe20000410000 */
[-C--:B------:R-:W-:Y:S01]  /*cbc0*/  FMUL.FTZ R18, R18, R90.reuse ;  /* 0x0000005a12127220 */ /* 0x080fe20000410000 */
[-C--:B------:R-:W-:Y:S03]  /*cbd0*/  FMUL.FTZ R19, R19, R90.reuse ;  /* 0x0000005a13137220 */ /* 0x080fe60000410000 */
[----:B------:R1:W1:Y:S01]  /*cbe0*/  MUFU.TANH R101, R2 ;  /* 0x0000000200657308 */ /* 0x0002620000002400 */
[----:B-----5:R-:W5:Y:S01]  /*cbf0*/  LDSM.16.M88.4 R8, [R0+0x5c00] ;  /* 0x005c00000008783b */ /* 0x020f620000000200 */
[----:B------:R-:W-:Y:S04]  /*cc00*/  DEPBAR.LE SB0, 0x0 ;  /* 0x000080000000791a */ /* 0x000fe80000000000 */
[-C--:B------:R-:W-:Y:S01]  /*cc10*/  FMUL.FTZ R20, R20, R90.reuse ;  /* 0x0000005a14147220 */ /* 0x080fe20000410000 */
[-C--:B------:R-:W-:Y:S03]  /*cc20*/  FMUL.FTZ R21, R21, R90.reuse ;  /* 0x0000005a15157220 */ /* 0x080fe60000410000 */
[----:B------:R1:W1:Y:S01]  /*cc30*/  MUFU.TANH R150, R12 ;  /* 0x0000000c00967308 */ /* 0x0002620000002400 */
[----:B------:R-:W-:Y:S01]  /*cc40*/  BAR.SYNC.DEFER_BLOCKING 0x0 ;  /* 0x0000000000007b1d */ /* 0x000fe20000010000 */
[-C--:B------:R-:W-:Y:S01]  /*cc50*/  FMUL.FTZ R22, R22, R90.reuse ;  /* 0x0000005a16167220 */ /* 0x080fe20000410000 */
[-C--:B------:R-:W-:Y:S01]  /*cc60*/  FMUL.FTZ R23, R23, R90.reuse ;  /* 0x0000005a17177220 */ /* 0x080fe20000410000 */
[-C--:B------:R-:W-:Y:S01]  /*cc70*/  FMUL.FTZ R136, R24, R90.reuse ;  /* 0x0000005a18887220 */ /* 0x080fe20000410000 */
[-C--:B------:R-:W-:Y:S01]  /*cc80*/  FMUL.FTZ R25, R25, R90.reuse ;  /* 0x0000005a19197220 */ /* 0x080fe20000410000 */
[-C--:B------:R-:W-:Y:S01]  /*cc90*/  FMUL.FTZ R26, R26, R90.reuse ;  /* 0x0000005a1a1a7220 */ /* 0x080fe20000410000 */
[-C--:B------:R-:W-:Y:S03]  /*cca0*/  FMUL.FTZ R27, R27, R90.reuse ;  /* 0x0000005a1b1b7220 */ /* 0x080fe60000410000 */
[----:B------:R1:W1:Y:S10]  /*ccb0*/  MUFU.TANH R142, R13 ;  /* 0x0000000d008e7308 */ /* 0x0002740000002400 */
[----:B------:R1:W1:Y:S10]  /*ccc0*/  MUFU.TANH R151, R14 ;  /* 0x0000000e00977308 */ /* 0x0002740000002400 */
[----:B------:R1:W1:Y:S10]  /*ccd0*/  MUFU.TANH R149, R15 ;  /* 0x0000000f00957308 */ /* 0x0002740000002400 */
[----:B------:R1:W1:Y:S01]  /*cce0*/  MUFU.TANH R146, R16 ;  /* 0x0000001000927308 */ /* 0x0002620000002400 */
[C---:B-----5:R-:W-:Y:S09]  /*ccf0*/  HMMA.16816.F32 R28, R96.reuse, R8, R28 ;  /* 0x00000008601c723c */ /* 0x060ff2000000181c */
        /* <DEDUP_REMOVED lines=41> */
[----:B-1----:R-:W-:Y:S02]  /*cf90*/  IABS R2, R7 ;  /* 0x0000000700027213 */ /* 0x002fe40000000000 */
        /* <DEDUP_REMOVED lines=60> */
.L_x_9082:
[----:B------:R-:W-:Y:S05]  /*d360*/  BSYNC.RECONVERGENT B0 ;  /* 0x0000000000007941 */ /* 0x000fea0003800200 */
.L_x_9081:
[----:B------:R-:W-:Y:S01]  /*d370*/  IMAD.MOV.U32 R111, RZ, RZ, R109 ;  /* 0x000000ffff6f7224 */ /* 0x000fe200078e006d */
[C---:B-1----:R-:W-:Y:S04]  /*d380*/  LEA R2, P2, R107.reuse, R110, 0x1 ;  /* 0x0000006e6b027211 */ /* 0x042fe800078408ff */
        /* <DEDUP_REMOVED lines=11> */
.L_x_9080:
[----:B------:R-:W-:Y:S05]  /*d440*/  BSYNC.RECONVERGENT B1 ;  /* 0x0000000000017941 */ /* 0x000fea0003800200 */
.L_x_9079:
[----:B--2---:R-:W2:Y:S01]  /*d450*/  LD.E R3, desc[UR4][R84.64+0xdc] ;  /* 0x0000dc0454037980 */ /* 0x004ea2000c101900 */
        /* <DEDUP_REMOVED lines=34> */
[----:B------:R-:W-:Y:S01]  /*d680*/  FMUL.FTZ R6, R3, R4 ;  /* 0x0000000403067220 */ /* 0x000fe20000410000 */
[C---:B------:R-:W-:Y:S02]  /*d690*/  FADD.FTZ R4, -R0.reuse, R91 ;  /* 0x0000005b00047221 */ /* 0x040fe40000010100 */
[----:B------:R-:W-:Y:S01]  /*d6a0*/  FSEL R145, R145, RZ, P2 ;  /* 0x000000ff91917208 */ /* 0x000fe20001000000 */
[----:B------:R-:W2:Y:S01]  /*d6b0*/  MUFU.EX2 R91, R6 ;  /* 0x00000006005b7308 */ /* 0x000ea20000000800 */
[----:B------:R-:W-:Y:S01]  /*d6c0*/  FSETP.NEU.FTZ.AND P2, PT, R0, -INF , PT ;  /* 0xff8000000000780b */ /* 0x000fe20003f5d000 */
[----:B------:R-:W-:Y:S02]  /*d6d0*/  FMUL.FTZ R90, R3, R4 ;  /* 0x00000004035a7220 */ /* 0x000fe40000410000 */
[-CC-:B------:R-:W-:Y:S01]  /*d6e0*/  FFMA.FTZ R98, R102, R3.reuse, -R145.reuse ;  /* 0x0000000366627223 */ /* 0x180fe20000010891 */
[----:B------:R-:W-:Y:S01]  /*d6f0*/  FSEL R100, R100, RZ, P2 ;  /* 0x000000ff64647208 */ /* 0x000fe20001000000 */
[-CC-:B------:R-:W-:Y:S01]  /*d700*/  FFMA.FTZ R148, R148, R3.reuse, -R145.reuse ;  /* 0x0000000394947223 */ /* 0x180fe20000010891 */
[-CC-:B------:R-:W-:Y:S01]  /*d710*/  FFMA.FTZ R99, R152, R3.reuse, -R145.reuse ;  /* 0x0000000398637223 */ /* 0x180fe20000010891 */
[-CC-:B------:R-:W-:Y:S02]  /*d720*/  FFMA.FTZ R103, R154, R3.reuse, -R145.reuse ;  /* 0x000000039a677223 */ /* 0x180fe40000010891 */
[----:B------:R-:W3:Y:S01]  /*d730*/  MUFU.EX2 R90, R90 ;  /* 0x0000005a005a7308 */ /* 0x000ee20000000800 */
[-CC-:B------:R-:W-:Y:S01]  /*d740*/  FFMA.FTZ R143, R143, R3.reuse, -R100.reuse ;  /* 0x000000038f8f7223 */ /* 0x180fe20000010864 */
        /* <DEDUP_REMOVED lines=31> */
[----:B--2---:R-:W-:Y:S01]  /*d940*/  F2FP.F16.F32.PACK_AB R80, R99, R148 ;  /* 0x000000946350723e */ /* 0x004fe200000000ff */
[----:B------:R-:W-:Y:S01]  /*d950*/  LDSM.16.MT88.4 R52, [R93+0x8000] ;  /* 0x008000005d34783b */ /* 0x000fe20000004200 */
        /* <DEDUP_REMOVED lines=8> */
[-CC-:B------:R-:W-:Y:S01]  /*d9e0*/  FFMA.FTZ R105, R150, R3.reuse, -R145.reuse ;  /* 0x0000000396697223 */ /* 0x180fe20000010891 */
[-CC-:B------:R-:W-:Y:S01]  /*d9f0*/  FFMA.FTZ R111, R151, R3.reuse, -R100.reuse ;  /* 0x00000003976f7223 */ /* 0x180fe20000010864 */
[-CC-:B------:R-:W-:Y:S01]  /*da00*/  FFMA.FTZ R142, R149, R3.reuse, -R100.reuse ;  /* 0x00000003958e7223 */ /* 0x180fe20000010864 */
[-CC-:B------:R-:W-:Y:S01]  /*da10*/  FFMA.FTZ R144, R147, R3.reuse, -R100.reuse ;  /* 0x0000000393907223 */ /* 0x180fe20000010864 */
[--C-:B------:R-:W-:Y:S03]  /*da20*/  FFMA.FTZ R141, R141, R3, -R100.reuse ;  /* 0x000000038d8d7223 */ /* 0x100fe60000010864 */
[----:B------:R-:W2:Y:S01]  /*da30*/  MUFU.EX2 R98, R98 ;  /* 0x0000006200627308 */ /* 0x000ea20000000800 */
[----:B---3--:R-:W-:Y:S01]  /*da40*/  F2FP.F16.F32.PACK_AB R81, R101, R143 ;  /* 0x0000008f6551723e */ /* 0x008fe200000000ff */
        /* <DEDUP_REMOVED lines=9> */
[----:B------:R-:W-:Y:S01]  /*dae0*/  LDSM.16.MT88.4 R76, [R93+0x6c00] ;  /* 0x006c00005d4c783b */ /* 0x000fe20000004200 */
[-CC-:B------:R-:W-:Y:S01]  /*daf0*/  FFMA.FTZ R147, R132, R3.reuse, -R145.reuse ;  /* 0x0000000384937223 */ /* 0x180fe20000010891 */
[-CC-:B------:R-:W-:Y:S01]  /*db00*/  FFMA.FTZ R132, R135, R3.reuse, -R100.reuse ;  /* 0x0000000387847223 */ /* 0x180fe20000010864 */
[-CC-:B------:R-:W-:Y:S01]  /*db10*/  FFMA.FTZ R135, R137, R3.reuse, -R100.reuse ;  /* 0x0000000389877223 */ /* 0x180fe20000010864 */
[--C-:B------:R-:W-:Y:S03]  /*db20*/  FFMA.FTZ R137, R128, R3, -R145.reuse ;  /* 0x0000000380897223 */ /* 0x100fe60000010891 */
[----:B------:R-:W3:Y:S01]  /*db30*/  MUFU.EX2 R97, R97 ;  /* 0x0000006100617308 */ /* 0x000ee20000000800 */
        /* <DEDUP_REMOVED lines=9> */
[----:B------:R-:W-:Y:S01]  /*dbd0*/  FFMA.FTZ R87, R87, R3, -R100 ;  /* 0x0000000357577223 */ /* 0x000fe20000010864 */
[----:B------:R-:W-:Y:S02]  /*dbe0*/  FADD.FTZ R148, R99, R148 ;  /* 0x0000009463947221 */ /* 0x000fe40000010000 */
[----:B------:R-:W-:Y:S02]  /*dbf0*/  FADD.FTZ R143, R101, R143 ;  /* 0x0000008f658f7221 */ /* 0x000fe40000010000 */
[----:B------:R-:W-:Y:S03]  /*dc00*/  FADD.FTZ R103, R103, R148 ;  /* 0x0000009467677221 */ /* 0x000fe60000010000 */
[----:B------:R-:W-:Y:S01]  /*dc10*/  MUFU.EX2 R106, R106 ;  /* 0x0000006a006a7308 */ /* 0x000fe20000000800 */
[----:B---3--:R-:W-:Y:S01]  /*dc20*/  F2FP.F16.F32.PACK_AB R83, R97, R102 ;  /* 0x000000666153723e */ /* 0x008fe200000000ff */
[----:B------:R-:W-:Y:S06]  /*dc30*/  FADD.FTZ R98, R98, R103 ;  /* 0x0000006762627221 */ /* 0x000fec0000010000 */
[C---:B-1----:R-:W-:Y:S02]  /*dc40*/  HMMA.16816.F32 R4, R80.reuse, R12, R4 ;  /* 0x0000000c5004723c */ /* 0x042fe40000001804 */
[----:B------:R-:W-:Y:S03]  /*dc50*/  MUFU.EX2 R130, R130 ;  /* 0x0000008200827308 */ /* 0x000fe60000000800 */
[----:B------:R-:W-:Y:S01]  /*dc60*/  IADD3 R12, PT, PT, R93, 0x6000, RZ ;  /* 0x000060005d0c7810 */ /* 0x000fe20007ffe0ff */
[C---:B------:R-:W-:Y:S02]  /*dc70*/  FMUL.FTZ R13, R91.reuse, R73 ;  /* 0x000000495b0d7220 */ /* 0x040fe40000410000 */
[C---:B------:R-:W-:Y:S04]  /*dc80*/  HMMA.16816.F32 R8, R80.reuse, R14, R8 ;  /* 0x0000000e5008723c */ /* 0x040fe80000001808 */
[----:B------:R-:W-:Y:S01]  /*dc90*/  MUFU.EX2 R111, R111 ;  /* 0x0000006f006f7308 */ /* 0x000fe20000000800 */
[----:B------:R-:W-:Y:S01]  /*dca0*/  @P0 IADD3 R96, PT, PT, R12, -0x20, RZ ;  /* 0xffffffe00c600810 */ /* 0x000fe20007ffe0ff */
[C---:B------:R-:W-:Y:S01]  /*dcb0*/  FMUL.FTZ R12, R91.reuse, R72 ;  /* 0x000000485b0c7220 */ /* 0x040fe20000410000 */
        /* <DEDUP_REMOVED lines=17> */
[-CC-:B------:R-:W-:Y:S01]  /*ddd0*/  FFMA.FTZ R134, R88, R3.reuse, -R100.reuse ;  /* 0x0000000358867223 */ /* 0x180fe20000010864 */
[--C-:B------:R-:W-:Y:S01]  /*dde0*/  FFMA.FTZ R64, R138, R3, -R145.reuse ;  /* 0x000000038a407223 */ /* 0x100fe20000010891 */
[C---:B------:R-:W-:Y:S04]  /*ddf0*/  HMMA.16816.F32 R16, R80.reuse, R22, R16 ;  /* 0x000000165010723c */ /* 0x040fe80000001810 */
[----:B------:R-:W-:Y:S01]  /*de00*/  MUFU.EX2 R142, R142 ;  /* 0x0000008e008e7308 */ /* 0x000fe20000000800 */
[C---:B------:R-:W-:Y:S01]  /*de10*/  FMUL.FTZ R22, R90.reuse, R66 ;  /* 0x000000425a167220 */ /* 0x040fe20000410000 */
[----:B------:R-:W-:Y:S01]  /*de20*/  FMUL.FTZ R23, R90, R67 ;  /* 0x000000435a177220 */ /* 0x000fe20000410000 */
[-CC-:B------:R-:W-:Y:S01]  /*de30*/  FFMA.FTZ R138, R140, R3.reuse, -R145.reuse ;  /* 0x000000038c8a7223 */ /* 0x180fe20000010891 */
[-C--:B------:R-:W-:Y:S01]  /*de40*/  FFMA.FTZ R145, R139, R3.reuse, -R145 ;  /* 0x000000038b917223 */ /* 0x080fe20000010891 */
[----:B------:R-:W-:Y:S01]  /*de50*/  FFMA.FTZ R100, R86, R3, -R100 ;  /* 0x0000000356647223 */ /* 0x000fe20000010864 */
[----:B------:R-:W-:Y:S04]  /*de60*/  FADD.FTZ R86, R102, R143 ;  /* 0x0000008f66567221 */ /* 0x000fe80000010000 */
        /* <DEDUP_REMOVED lines=8> */
[----:B------:R-:W-:Y:S02]  /*def0*/  FMUL.FTZ R31, R90, R59 ;  /* 0x0000003b5a1f7220 */ /* 0x000fe40000410000 */
[----:B------:R-:W-:Y:S03]  /*df00*/  LDSM.16.MT88.4 R56, [R93+0x6400] ;  /* 0x006400005d38783b */ /* 0x000fe60000004200 */
[----:B------:R-:W-:Y:S02]  /*df10*/  MUFU.EX2 R146, R146 ;  /* 0x0000009200927308 */ /* 0x000fe40000000800 */
[C---:B--2---:R-:W-:Y:S08]  /*df20*/  HMMA.16816.F32 R28, R80.reuse, R60, R28 ;  /* 0x0000003c501c723c */ /* 0x044ff0000000181c */
[----:B------:R-:W-:Y:S01]  /*df30*/  MUFU.EX2 R144, R144 ;  /* 0x0000009000907308 */ /* 0x000fe20000000800 */
[C---:B------:R-:W-:Y:S01]  /*df40*/  HMMA.16816.F32 R32, R80.reuse, R62, R32 ;  /* 0x0000003e5020723c */ /* 0x040fe20000001820 */
[----:B------:R-:W-:Y:S08]  /*df50*/  LDSM.16.MT88.4 R60, [R96+0x800] ;  /* 0x00080000603c783b */ /* 0x000ff00000004200 */
[----:B------:R-:W-:Y:S01]  /*df60*/  MUFU.EX2 R141, R141 ;  /* 0x0000008d008d7308 */ /* 0x000fe20000000800 */
[C---:B------:R-:W-:Y:S09]  /*df70*/  HMMA.16816.F32 R36, R80.reuse, R52, R36 ;  /* 0x000000345024723c */ /* 0x040ff20000001824 */
        /* <DEDUP_REMOVED lines=9> */
[----:B---3--:R-:W-:Y:S01]  /*e010*/  F2FP.F16.F32.PACK_AB R89, R134, R133 ;  /* 0x000000858659723e */ /* 0x008fe200000000ff */
[C---:B-1----:R-:W-:Y:S03]  /*e020*/  HMMA.16816.F32 R44, R80.reuse, R52, R44 ;  /* 0x00000034502c723c */ /* 0x042fe6000000182c */
[----:B------:R-:W-:Y:S05]  /*e030*/  F2FP.F16.F32.PACK_AB R52, R106, R105 ;  /* 0x000000696a34723e */ /* 0x000fea00000000ff */
        /* <DEDUP_REMOVED lines=8> */
[----:B--2---:R-:W-:Y:S03]  /*e0c0*/  F2FP.F16.F32.PACK_AB R90, R145, R138 ;  /* 0x0000008a915a723e */ /* 0x004fe600000000ff */
        /* <DEDUP_REMOVED lines=43> */
[----:B------:R3:W4:Y:S07]  /*e380*/  LDSM.16.MT88.4 R4, [R93+0x8c00] ;  /* 0x008c00005d04783b */ /* 0x00072e0000004200 */
[C---:B------:R-:W-:Y:S01]  /*e390*/  HMMA.16816.F32 R76, R88.reuse, R78, R8 ;  /* 0x0000004e584c723c */ /* 0x040fe20000001808 */
[----:B------:R-:W5:Y:S07]  /*e3a0*/  LDSM.16.MT88.4 R8, [R96+0x2c00] ;  /* 0x002c00006008783b */ /* 0x000f6e0000004200 */
[C---:B------:R-:W-:Y:S03]  /*e3b0*/  HMMA.16816.F32 R72, R88.reuse, R68, R12 ;  /* 0x000000445848723c */ /* 0x040fe6000000180c */
[----:B------:R-:W-:Y:S04]  /*e3c0*/  FADD.FTZ R13, R111, R86 ;  /* 0x000000566f0d7221 */ /* 0x000fe80000010000 */
[----:B------:R-:W-:Y:S01]  /*e3d0*/  FADD.FTZ R13, R142, R13 ;  /* 0x0000000d8e0d7221 */ /* 0x000fe20000010000 */
[C---:B------:R-:W-:Y:S03]  /*e3e0*/  HMMA.16816.F32 R68, R88.reuse, R70, R16 ;  /* 0x000000465844723c */ /* 0x040fe60000001810 */
[----:B---3--:R-:W-:Y:S01]  /*e3f0*/  MOV R93, R2 ;  /* 0x00000002005d7202 */ /* 0x008fe20000000f00 */
        /* <DEDUP_REMOVED lines=8> */
[----:B------:R-:W-:Y:S04]  /*e480*/  FADD.FTZ R135, R135, R132 ;  /* 0x0000008487877221 */ /* 0x000fe80000010000 */
[C---:B--2---:R-:W-:Y:S08]  /*e490*/  HMMA.16816.F32 R56, R88.reuse, R52, R28 ;  /* 0x000000345838723c */ /* 0x044ff0000000181c */
[C---:B------:R-:W-:Y:S08]  /*e4a0*/  HMMA.16816.F32 R52, R88.reuse, R54, R32 ;  /* 0x000000365834723c */ /* 0x040ff00000001820 */
[C---:B----4-:R-:W-:Y:S03]  /*e4b0*/  HMMA.16816.F32 R36, R88.reuse, R4, R36 ;  /* 0x000000045824723c */ /* 0x050fe60000001824 */
[----:B------:R-:W-:Y:S04]  /*e4c0*/  FADD.FTZ R4, R136, R147 ;  /* 0x0000009388047221 */ /* 0x000fe80000010000 */
        /* <DEDUP_REMOVED lines=11> */
[----:B------:R-:W-:Y:S01]  /*e580*/  FADD.FTZ R87, R87, R134 ;  /* 0x0000008657577221 */ /* 0x000fe20000010000 */
[----:B------:R-:W-:Y:S02]  /*e590*/  MOV R91, R0 ;  /* 0x00000000005b7202 */ /* 0x000fe40000000f00 */
[----:B------:R-:W-:Y:S01]  /*e5a0*/  FADD.FTZ R126, R145, R126 ;  /* 0x0000007e917e7221 */ /* 0x000fe20000010000 */
[----:B------:R-:W-:Y:S01]  /*e5b0*/  FADD.FTZ R127, R100, R87 ;  /* 0x00000057647f7221 */ /* 0x000fe20000010000 */
[----:B------:R-:W-:Y:S11]  /*e5c0*/  @P0 BRA `(.L_x_9083) ;  /* 0xffffffd400f80947 */ /* 0x000ff6000383ffff */
.L_x_9076:
        /* <DEDUP_REMOVED lines=10> */
.L_x_9094:
[----:B----4-:R-:W-:Y:S01]  /*e670*/  FADD.FTZ R10, R8, R10 ;  /* 0x0000000a080a7221 */ /* 0x010fe20000010000 */
[----:B------:R-:W2:Y:S01]  /*e680*/  MUFU.RCP R3, R6 ;  /* 0x0000000600037308 */ /* 0x000ea20000001000 */
[----:B------:R-:W-:Y:S02]  /*e690*/  SHF.L.U32 R5, R94, 0x1, RZ ;  /* 0x000000015e057819 */ /* 0x000fe400000006ff */
[----:B------:R-:W-:Y:S02]  /*e6a0*/  FSETP.NE.FTZ.AND P2, PT, R6, RZ, PT ;  /* 0x000000ff0600720b */ /* 0x000fe40003f55000 */
[----:B------:R-:W-:Y:S02]  /*e6b0*/  FSETP.NE.FTZ.AND P1, PT, R10, RZ, PT ;  /* 0x000000ff0a00720b */ /* 0x000fe40003f35000 */
[----:B------:R-:W-:Y:S01]  /*e6c0*/  LOP3.LUT R5, R104, 0x6, R5, 0xf8, !PT ;  /* 0x0000000668057812 */ /* 0x000fe200078ef805 */
[----:B------:R-:W4:Y:S01]  /*e6d0*/  MUFU.RCP R4, R10 ;  /* 0x0000000a00047308 */ /* 0x000f220000001000 */
[----:B---3--:R-:W-:-:S02]  /*e6e0*/  LOP3.LUT R8, R92, 0x20, RZ, 0xc0, !PT ;  /* 0x000000205c087812 */ /* 0x008fc400078ec0ff */
[----:B------:R-:W-:Y:S02]  /*e6f0*/  LOP3.LUT R92, R92, 0x40, RZ, 0xc0, !PT ;  /* 0x000000405c5c7812 */ /* 0x000fe400078ec0ff */
[----:B--2---:R-:W-:-:S05]  /*e700*/  FSEL R3, R3, 1, P2 ;  /* 0x3f80000003037808 */ /* 0x004fca0001000000 */
        /* <DEDUP_REMOVED lines=34> */
[C---:B------:R-:W-:Y:S01]  /*e930*/  FMUL.FTZ R64, R3.reuse, R64 ;  /* 0x0000004003407220 */ /* 0x040fe20000410000 */
[C---:B------:R-:W-:Y:S01]  /*e940*/  FMUL.FTZ R65, R3.reuse, R65 ;  /* 0x0000004103417220 */ /* 0x040fe20000410000 */
[----:B------:R-:W-:Y:S01]  /*e950*/  LOP3.LUT R9, R4, 0xc0, RZ, 0xc0, !PT ;  /* 0x000000c004097812 */ /* 0x000fe200078ec0ff */
[----:B------:R-:W-:Y:S01]  /*e960*/  FMUL.FTZ R60, R3, R60 ;  /* 0x0000003c033c7220 */ /* 0x000fe20000410000 */
[----:B------:R-:W-:Y:S01]  /*e970*/  LOP3.LUT R5, R5, 0x20, R4, 0xf8, !PT ;  /* 0x0000002005057812 */ /* 0x000fe200078ef804 */
[----:B------:R-:W-:Y:S01]  /*e980*/  FMUL.FTZ R61, R3, R61 ;  /* 0x0000003d033d7220 */ /* 0x000fe20000410000 */
[----:B------:R-:W-:Y:S01]  /*e990*/  LOP3.LUT R9, R9, 0x18, R94, 0xf8, !PT ;  /* 0x0000001809097812 */ /* 0x000fe200078ef85e */
[----:B------:R-:W-:Y:S01]  /*e9a0*/  FMUL.FTZ R56, R3, R56 ;  /* 0x0000003803387220 */ /* 0x000fe20000410000 */
[----:B------:R-:W-:Y:S01]  /*e9b0*/  F2FP.F16.F32.PACK_AB R80, R81, R80 ;  /* 0x000000505150723e */ /* 0x000fe200000000ff */
[----:B------:R-:W-:Y:S01]  /*e9c0*/  FMUL.FTZ R57, R3, R57 ;  /* 0x0000003903397220 */ /* 0x000fe20000410000 */
[----:B------:R-:W-:Y:S01]  /*e9d0*/  LOP3.LUT R5, R5, R9, RZ, 0xfc, !PT ;  /* 0x0000000905057212 */ /* 0x000fe200078efcff */
[----:B------:R-:W-:Y:S01]  /*e9e0*/  FMUL.FTZ R52, R3, R52 ;  /* 0x0000003403347220 */ /* 0x000fe20000410000 */
[----:B------:R-:W-:Y:S01]  /*e9f0*/  F2FP.F16.F32.PACK_AB R82, R83, R82 ;  /* 0x000000525352723e */ /* 0x000fe200000000ff */
[----:B------:R-:W-:Y:S01]  /*ea00*/  FMUL.FTZ R53, R3, R53 ;  /* 0x0000003503357220 */ /* 0x000fe20000410000 */
        /* <DEDUP_REMOVED lines=57> */
[----:B------:R1:W-:Y:S04]  /*eda0*/  STS [R15+0x2230], R50 ;  /* 0x002230320f007388 */ /* 0x0003e80000000800 */
[----:B------:R-:W4:Y:S01]  /*edb0*/  LD.E.U8 R8, desc[UR4][R84.64+0x1c8] ;  /* 0x0001c80454087980 */ /* 0x000f22000c101100 */
[----:B------:R-:W-:-:S03]  /*edc0*/  ISETP.NE.AND P0, PT, R117, -0x1, PT ;  /* 0xffffffff7500780c */ /* 0x000fc60003f05270 */
[----:B------:R-:W4:Y:S04]  /*edd0*/  LD.E.64 R48, desc[UR4][R84.64+0x88] ;  /* 0x0000880454307980 */ /* 0x000f28000c101b00 */
[----:B------:R-:W4:Y:S04]  /*ede0*/  LD.E.64 R18, desc[UR4][R84.64+0x90] ;  /* 0x0000900454127980 */ /* 0x000f28000c101b00 */
[----:B--2---:R2:W5:Y:S04]  /*edf0*/  LD.E.64 R36, desc[UR4][R84.64+0xa0] ;  /* 0x0000a00454247980 */ /* 0x004568000c101b00 */
[----:B------:R-:W2:Y:S04]  /*ee00*/  @!P0 LD.E.64 R22, desc[UR4][R84.64+0x80] ;  /* 0x0000800454168980 */ /* 0x000ea8000c101b00 */
[----:B---3--:R3:W5:Y:S01]  /*ee10*/  LD.E.64 R38, desc[UR4][R84.64+0x70] ;  /* 0x0000700454267980 */ /* 0x008762000c101b00 */
[----:B----4-:R-:W-:-:S13]  /*ee20*/  ISETP.NE.AND P5, PT, R8, RZ, PT ;  /* 0x000000ff0800720c */ /* 0x010fda0003fa5270 */
[----:B------:R-:W1:Y:S04]  /*ee30*/  @!P5 LD.E R14, desc[UR4][R84.64+0x60] ;  /* 0x00006004540ed980 */ /* 0x000e68000c101900 */
[----:B------:R-:W4:Y:S01]  /*ee40*/  @!P5 LD.E R12, desc[UR4][R84.64+0xb4] ;  /* 0x0000b404540cd980 */ /* 0x000f22000c101900 */
[----:B------:R-:W3:Y:S08]  /*ee50*/  @P2 MUFU.LG2 R6, R6 ;  /* 0x0000000600062308 */ /* 0x000ef00000000c00 */
[----:B------:R-:W2:Y:S01]  /*ee60*/  @P1 MUFU.LG2 R10, R10 ;  /* 0x0000000a000a1308 */ /* 0x000ea20000000c00 */
[----:B------:R-:W-:-:S02]  /*ee70*/  SHF.L.U32 R5, R115, 0x6, RZ ;  /* 0x0000000673057819 */ /* 0x000fc400000006ff */
[----:B------:R-:W-:Y:S02]  /*ee80*/  SHF.R.U32.HI R3, RZ, 0x2, R94 ;  /* 0x00000002ff037819 */ /* 0x000fe4000001165e */
[----:B------:R-:W-:Y:S02]  /*ee90*/  IADD3 R16, PT, PT, -R5, R116, RZ ;  /* 0x0000007405107210 */ /* 0x000fe40007ffe1ff */
[C---:B------:R-:W-:Y:S01]  /*eea0*/  IADD3 R11, PT, PT, R3.reuse, 0x20, RZ ;  /* 0x00000020030b7810 */ /* 0x040fe20007ffe0ff */
[----:B---3--:R-:W-:Y:S01]  /*eeb0*/  @P2 FMUL.FTZ R20, R6, 0.69314718246459960938 ;  /* 0x3f31721806142820 */ /* 0x008fe20000410000 */
[-C--:B------:R-:W-:Y:S02]  /*eec0*/  ISETP.GE.AND P4, PT, R3, R16.reuse, PT ;  /* 0x000000100300720c */ /* 0x080fe40003f86270 */
[----:B------:R-:W-:Y:S02]  /*eed0*/  ISETP.GE.AND P3, PT, R11, R16, PT ;  /* 0x000000100b00720c */ /* 0x000fe40003f66270 */
[----:B------:R-:W-:Y:S01]  /*eee0*/  MOV R11, 0x7f800000 ;  /* 0x7f800000000b7802 */ /* 0x000fe20000000f00 */
[----:B-----5:R-:W-:Y:S01]  /*eef0*/  @P2 FFMA.FTZ R11, R7, R2, R20 ;  /* 0x00000002070b2223 */ /* 0x020fe20000010014 */
[----:B------:R-:W-:Y:S01]  /*ef00*/  LOP3.LUT R16, R4, 0x18, RZ, 0xc0, !PT ;  /* 0x0000001804107812 */ /* 0x000fe200078ec0ff */
[----:B--2---:R-:W-:Y:S01]  /*ef10*/  @P1 FMUL.FTZ R13, R10, 0.69314718246459960938 ;  /* 0x3f3172180a0d1820 */ /* 0x004fe20000410000 */
[----:B------:R-:W-:Y:S01]  /*ef20*/  MOV R17, RZ ;  /* 0x000000ff00117202 */ /* 0x000fe20000000f00 */
[----:B------:R-:W-:Y:S01]  /*ef30*/  @P0 IMAD.WIDE.U32 R20, R48, R117, RZ ;  /* 0x0000007530140225 */ /* 0x000fe200078e00ff */
[----:B------:R-:W-:-:S03]  /*ef40*/  MOV R8, 0x7f800000 ;  /* 0x7f80000000087802 */ /* 0x000fc60000000f00 */
[----:B------:R-:W-:Y:S01]  /*ef50*/  @P1 FFMA.FTZ R8, R7, R0, R13 ;  /* 0x0000000007081223 */ /* 0x000fe2000001000d */
[-C--:B------:R-:W-:Y:S02]  /*ef60*/  @!P0 IMAD R6, R23, R114.reuse, RZ ;  /* 0x0000007217068224 */ /* 0x080fe400078e02ff */
[----:B------:R-:W-:Y:S01]  /*ef70*/  @!P0 IMAD.WIDE.U32 R40, R22, R114, RZ ;  /* 0x0000007216288225 */ /* 0x000fe200078e00ff */
[----:B------:R-:W-:-:S03]  /*ef80*/  @P0 MOV R40, R20 ;  /* 0x0000001400280202 */ /* 0x000fc60000000f00 */
[----:B------:R-:W-:Y:S02]  /*ef90*/  IMAD R7, R19, R113, RZ ;  /* 0x0000007113077224 */ /* 0x000fe400078e02ff */
[----:B------:R-:W-:Y:S02]  /*efa0*/  @P0 IMAD R0, R49, R117, RZ ;  /* 0x0000007531000224 */ /* 0x000fe400078e02ff */
[----:B------:R-:W-:-:S04]  /*efb0*/  IMAD.WIDE.U32 R16, R5, R48, R16 ;  /* 0x0000003005107225 */ /* 0x000fc800078e0010 */
[----:B------:R-:W-:Y:S02]  /*efc0*/  IMAD R2, R49, R5, RZ ;  /* 0x0000000531027224 */ /* 0x000fe400078e02ff */
[----:B------:R-:W-:Y:S01]  /*efd0*/  IMAD.WIDE.U32 R18, R18, R113, RZ ;  /* 0x0000007112127225 */ /* 0x000fe200078e00ff */
[----:B------:R-:W-:Y:S02]  /*efe0*/  @!P0 IADD3 R6, PT, PT, R41, R6, RZ ;  /* 0x0000000629068210 */ /* 0x000fe40007ffe0ff */
[----:B------:R-:W-:Y:S02]  /*eff0*/  @P0 IADD3 R6, PT, PT, R21, R0, RZ ;  /* 0x0000000015060210 */ /* 0x000fe40007ffe0ff */
[----:B------:R-:W-:Y:S02]  /*f000*/  LOP3.LUT R9, R9, 0x18, R4, 0x78, !PT ;  /* 0x0000001809097812 */ /* 0x000fe400078e7804 */
[----:B------:R-:W-:Y:S02]  /*f010*/  IADD3 R13, PT, PT, R17, R2, RZ ;  /* 0x00000002110d7210 */ /* 0x000fe40007ffe0ff */
[----:B------:R-:W-:-:S02]  /*f020*/  IADD3 R7, PT, PT, R19, R7, RZ ;  /* 0x0000000713077210 */ /* 0x000fc40007ffe0ff */
[----:B------:R-:W-:Y:S02]  /*f030*/  IADD3 R40, P2, P1, R18, R16, R40 ;  /* 0x0000001012287210 */ /* 0x000fe4000795e028 */
[----:B------:R-:W-:Y:S02]  /*f040*/  LOP3.LUT P6, RZ, R94, 0x3, RZ, 0xc0, !PT ;  /* 0x000000035eff7812 */ /* 0x000fe400078cc0ff */
[----:B------:R-:W-:Y:S02]  /*f050*/  LOP3.LUT R2, R9, 0x1f20, R4, 0xf8, !PT ;  /* 0x00001f2009027812 */ /* 0x000fe400078ef804 */
[----:B------:R-:W-:Y:S01]  /*f060*/  IADD3.X R41, PT, PT, R7, R13, R6, P2, P1 ;  /* 0x0000000d07297210 */ /* 0x000fe200017e2406 */
[----:B-1----:R-:W-:-:S04]  /*f070*/  @!P5 IMAD R15, R14, R114, R113 ;  /* 0x000000720e0fd224 */ /* 0x002fc800078e0271 */
[----:B----4-:R-:W-:Y:S01]  /*f080*/  @!P5 IMAD R0, R15, R12, RZ ;  /* 0x0000000c0f00d224 */ /* 0x010fe200078e02ff */
[----:B------:R-:W-:Y:S06]  /*f090*/  @!P5 BRA `(.L_x_9085) ;  /* 0x000000000014d947 */ /* 0x000fec0003800000 */
[----:B------:R-:W2:Y:S04]  /*f0a0*/  @!P0 LD.E R7, desc[UR4][R84.64+0xb4] ;  /* 0x0000b40454078980 */ /* 0x000ea8000c101900 */
[----:B------:R-:W3:Y:S01]  /*f0b0*/  LD.E R0, desc[UR4][R84.64+0xd4] ;  /* 0x0000d40454007980 */ /* 0x000ee2000c101900 */
[----:B--2---:R-:W-:Y:S02]  /*f0c0*/  @!P0 IMAD R117, R7, R114, RZ ;  /* 0x0000007207758224 */ /* 0x004fe400078e02ff */
[----:B---3--:R-:W-:-:S05]  /*f0d0*/  IMAD R0, R0, R113, RZ ;  /* 0x0000007100007224 */ /* 0x008fca00078e02ff */
[----:B------:R-:W-:Y:S02]  /*f0e0*/  IADD3 R0, PT, PT, R0, R117, RZ ;  /* 0x0000007500007210 */ /* 0x000fe40007ffe0ff */
.L_x_9085:
        /* <DEDUP_REMOVED lines=24> */
.L_x_9087:
[----:B------:R-:W-:Y:S05]  /*f270*/  BSYNC.RECONVERGENT B0 ;  /* 0x0000000000007941 */ /* 0x000fea0003800200 */
.L_x_9086:
        /* <DEDUP_REMOVED lines=10> */
.L_x_9089:
[----:B------:R-:W-:Y:S05]  /*f320*/  BSYNC.RECONVERGENT B0 ;  /* 0x0000000000007941 */ /* 0x000fea0003800200 */
.L_x_9088:
[----:B------:R-:W-:-:S04]  /*f330*/  MOV R113, 0x0 ;  /* 0x0000000000717802 */ /* 0x000fc80000000f00 */
[----:B-1234-:R-:W-:Y:S05]  /*f340*/  @P3 RET.REL.NODEC R112 `(_ZN5flash24flash_fwd_splitkv_kernelI23Flash_fwd_kernel_traitsILi96ELi64ELi64ELi4ELb0ELb0EN7cutlass6half_tE19Flash_kernel_traitsILi96ELi64ELi64ELi4ES3_EELb0ELb0ELb0ELb0ELb1ELb1ELb0ELb1EEEvNS_16Flash_fwd_paramsE) ;  /* 0xffffff0c702c3950 */ /* 0x01efea0003c3ffff */
        /* <DEDUP_REMOVED lines=14> */
[----:B-1----:R-:W-:Y:S05]  /*f430*/  RET.REL.NODEC R112 `(_ZN5flash24flash_fwd_splitkv_kernelI23Flash_fwd_kernel_traitsILi96ELi64ELi64ELi4ELb0ELb0EN7cutlass6half_tE19Flash_kernel_traitsILi96ELi64ELi64ELi4ES3_EELb0ELb0ELb0ELb0ELb1ELb1ELb0ELb1EEEvNS_16Flash_fwd_paramsE) ;  /* 0xffffff0870f07950 */ /* 0x002fea0003c3ffff */
.L_x_9084:
[----:B------:R-:W-:Y:S01]  /*f440*/  MOV R4, 0x2 ;  /* 0x0000000200047802 */ /* 0x000fe20000000f00 */
[----:B------:R-:W-:Y:S01]  /*f450*/  IMAD.MOV.U32 R3, RZ, RZ, 0x1f ;  /* 0x0000001fff037424 */ /* 0x000fe200078e00ff */
[----:B------:R-:W-:-:S07]  /*f460*/  MOV R5, 0xffffffff ;  /* 0xffffffff00057802 */ /* 0x000fce0000000f00 */
[----:B-1---5:R-:W-:Y:S05]  /*f470*/  WARPSYNC.COLLECTIVE R5, `(.L_x_9090) ;  /* 0x0000000005087348 */ /* 0x022fea0003c00000 */
[----:B------:R2:W3:Y:S02]  /*f480*/  SHFL.BFLY P0, R10, R126, R4, R3 ;  /* 0x0c0000047e0a7389 */ /* 0x0004e40000000003 */
[----:B-123-5:R-:W-:Y:S05]  /*f490*/  ENDCOLLECTIVE ;  /* 0x000000000000791b */ /* 0x02efea0003800000 */
.L_x_9090:
[----:B------:R-:W-:Y:S02]  /*f4a0*/  IMAD.MOV.U32 R9, RZ, RZ, R10 ;  /* 0x000000ffff097224 */ /* 0x000fe400078e000a */
[----:B------:R-:W-:Y:S02]  /*f4b0*/  IMAD.MOV.U32 R4, RZ, RZ, 0x1 ;  /* 0x00000001ff047424 */ /* 0x000fe400078e00ff */
[----:B------:R-:W-:-:S05]  /*f4c0*/  FADD.FTZ R9, R9, R126 ;  /* 0x0000007e09097221 */ /* 0x000fca0000010000 */
[----:B------:R-:W-:-:S07]  /*f4d0*/  MOV R126, R9 ;  /* 0x00000009007e7202 */ /* 0x000fce0000000f00 */
[----:B------:R-:W-:Y:S05]  /*f4e0*/  WARPSYNC.COLLECTIVE R5, `(.L_x_9091) ;  /* 0x0000000005087348 */ /* 0x000fea0003c00000 */
[----:B------:R1:W2:Y:S02]  /*f4f0*/  SHFL.BFLY P0, R10, R126, R4, R3 ;  /* 0x0c0000047e0a7389 */ /* 0x0002a40000000003 */
[----:B-12---:R-:W-:Y:S05]  /*f500*/  ENDCOLLECTIVE ;  /* 0x000000000000791b */ /* 0x006fea0003800000 */
.L_x_9091:
[----:B------:R-:W-:Y:S01]  /*f510*/  MOV R126, R127 ;  /* 0x0000007f007e7202 */ /* 0x000fe20000000f00 */
[----:B------:R-:W-:Y:S01]  /*f520*/  IMAD.MOV.U32 R4, RZ, RZ, 0x2 ;  /* 0x00000002ff047424 */ /* 0x000fe200078e00ff */
[----:B------:R-:W-:-:S07]  /*f530*/  MOV R6, R10 ;  /* 0x0000000a00067202 */ /* 0x000fce0000000f00 */
[----:B------:R-:W-:Y:S05]  /*f540*/  WARPSYNC.COLLECTIVE R5, `(.L_x_9092) ;  /* 0x0000000005087348 */ /* 0x000fea0003c00000 */
[----:B------:R1:W2:Y:S02]  /*f550*/  SHFL.BFLY P0, R10, R126, R4, R3 ;  /* 0x0c0000047e0a7389 */ /* 0x0002a40000000003 */
[----:B-12---:R-:W-:Y:S05]  /*f560*/  ENDCOLLECTIVE ;  /* 0x000000000000791b */ /* 0x006fea0003800000 */
.L_x_9092:
[----:B------:R-:W-:Y:S01]  /*f570*/  FADD.FTZ R6, R9, R6 ;  /* 0x0000000609067221 */ /* 0x000fe20000010000 */
[----:B------:R-:W-:Y:S01]  /*f580*/  FADD.FTZ R8, R10, R127 ;  /* 0x0000007f0a087221 */ /* 0x000fe20000010000 */
[----:B------:R-:W-:-:S04]  /*f590*/  MOV R4, 0x1 ;  /* 0x0000000100047802 */ /* 0x000fc80000000f00 */
[----:B------:R-:W-:-:S07]  /*f5a0*/  MOV R126, R8 ;  /* 0x00000008007e7202 */ /* 0x000fce0000000f00 */
[----:B------:R-:W-:Y:S05]  /*f5b0*/  WARPSYNC.COLLECTIVE R5, `(.L_x_9093) ;  /* 0x0000000005087348 */ /* 0x000fea0003c00000 */
[----:B------:R1:W2:Y:S02]  /*f5c0*/  SHFL.BFLY P0, R10, R126, R4, R3 ;  /* 0x0c0000047e0a7389 */ /* 0x0002a40000000003 */
[----:B-12---:R-:W-:Y:S05]  /*f5d0*/  ENDCOLLECTIVE ;  /* 0x000000000000791b */ /* 0x006fea0003800000 */
.L_x_9093:
[----:B------:R-:W-:Y:S05]  /*f5e0*/  BRA `(.L_x_9094) ;  /* 0xfffffff000207947 */ /* 0x000fea000383ffff */
.L_x_9095:
        /* <DEDUP_REMOVED lines=9> */
.L_x_11715:


//--------------------- .text._ZN5flash24flash_fwd_splitkv_kernelI23Flash_fwd_kernel_traitsILi96ELi64ELi64ELi4ELb0ELb0EN7cutlass6half_tE19Flash_kernel_traitsILi96ELi64ELi64ELi4ES3_EELb0ELb0ELb1ELb0ELb0ELb0ELb0ELb1EEEvNS_16Flash_fwd_paramsE --------------------------
	.section	.text._ZN5flash24flash_fwd_splitkv_kernelI23Flash_fwd_kernel_traitsILi96ELi64ELi64ELi4ELb0ELb0EN7cutlass6half_tE19Flash_kernel_traitsILi96ELi64ELi64ELi4ES3_EELb0ELb0ELb1ELb0ELb0ELb0ELb0ELb1EEEvNS_16Flash_fwd_paramsE,"ax",@progbits
	.align	128
        .global         _ZN5flash24flash_fwd_splitkv_kernelI23Flash_fwd_kernel_traitsILi96ELi64ELi64ELi4ELb0ELb0EN7cutlass6half_tE19Flash_kernel_traitsILi96ELi64ELi64ELi4ES3_EELb0ELb0ELb1ELb0ELb0ELb0ELb0ELb1EEEvNS_16Flash_fwd_paramsE
        .type           _ZN5flash24flash_fwd_splitkv_kernelI23Flash_fwd_kernel_traitsILi96ELi64ELi64ELi4ELb0ELb0EN7cutlass6half_tE19Flash_kernel_traitsILi96ELi64ELi64ELi4ES3_EELb0ELb0ELb1ELb0ELb0ELb0ELb0ELb1EEEvNS_16Flash_fwd_paramsE,@function
        .size           _ZN5flash24flash_fwd_splitkv_kernelI23Flash_fwd_kernel_traitsILi96ELi64ELi64ELi4ELb0ELb0EN7cutlass6half_tE19Flash_kernel_traitsILi96ELi64ELi64ELi4ES3_EELb0ELb0ELb1ELb0ELb0ELb0ELb0ELb1EEEvNS_16Flash_fwd_paramsE,(.L_x_11716 - _ZN5flash24flash_fwd_splitkv_kernelI23Flash_fwd_kernel_traitsILi96ELi64ELi64ELi4ELb0ELb0EN7cutlass6half_tE19Flash_kernel_traitsILi96ELi64ELi64ELi4ES3_EELb0ELb0ELb1ELb0ELb0ELb0ELb0ELb1EEEvNS_16Flash_fwd_paramsE)
        .other          _ZN5flash24flash_fwd_splitkv_kernelI23Flash_fwd_kernel_traitsILi96ELi64ELi64ELi4ELb0ELb0EN7cutlass6half_tE19Flash_kernel_traitsILi96ELi64ELi64ELi4ES3_EELb0ELb0ELb1ELb0ELb0ELb0ELb0ELb1EEEvNS_16Flash_fwd_paramsE,@"STO_CUDA_ENTRY STV_DEFAULT"
_ZN5flash24flash_fwd_splitkv_kernelI23Flash_fwd_kernel_traitsILi96ELi64ELi64ELi4ELb0ELb0EN7cutlass6half_tE19Flash_kernel_traitsILi96ELi64ELi64ELi4ES3_EELb0ELb0ELb1ELb0ELb0ELb0ELb0ELb1EEEvNS_16Flash_fwd_paramsE:
.text._ZN5flash24flash_fwd_splitkv_kernelI23Flash_fwd_kernel_traitsILi96ELi64ELi64ELi4ELb0ELb0EN7cutlass6half_tE19Flash_kernel_traitsILi96ELi64ELi64ELi4ES3_EELb0ELb0ELb1ELb0ELb0ELb0ELb0ELb1EEEvNS_16Flash_fwd_paramsE:
[----:B------:R-:W-:Y:S01]  /*0000*/  LDC R1, c[0x0][0x37c] ;  /* 0x0000df00ff017b82 */ /* 0x000fe20000000800 */
[----:B------:R-:W1:Y:S07]  /*0010*/  S2R R147, SR_CTAID.X ;  /* 0x0000000000937919 */ /* 0x000e6e0000002500 */
[----:B------:R-:W2:Y:S01]  /*0020*/  LDC.64 R84, c[0x0][0x348] ;  /* 0x0000d200ff547b82 */ /* 0x000ea20000000a00 */
[----:B------:R-:W-:Y:S01]  /*0030*/  BSSY.RECONVERGENT B4, `(.L_x_9096) ;  /* 0x0000005000047945 */ /* 0x000fe20003800200 */
[----:B------:R-:W-:Y:S01]  /*0040*/  MOV R144, 0x80 ;  /* 0x0000008000907802 */ /* 0x000fe20000000f00 */
[----:B------:R-:W3:Y:S01]  /*0050*/  S2R R145, SR_CTAID.Y ;  /* 0x0000000000917919 */ /* 0x000ee20000002600 */
[----:B------:R-:W4:Y:S05]  /*0060*/  S2R R146, SR_CTAID.Z ;  /* 0x0000000000927919 */ /* 0x000f2a0000002700 */
[----:B-1234-:R-:W-:Y:S05]  /*0070*/  CALL.REL.NOINC `($_ZN5flash24flash_fwd_splitkv_kernelI23Flash_fwd_kernel_traitsILi96ELi64ELi64ELi4ELb0ELb0EN7cutlass6half_tE19Flash_kernel_traitsILi96ELi64ELi64ELi4ES3_EELb0ELb0ELb1ELb0ELb0ELb0ELb0ELb1EEEvNS_16Flash_fwd_paramsE$_ZN5flash30compute_attn_1rowblock_splitkvI23Flash_fwd_kernel_traitsILi96ELi64ELi64ELi4ELb0ELb0EN7cutlass6half_tE19Flash_kernel_traitsILi96ELi64ELi64ELi4ES3_EELb0ELb0ELb1ELb0ELb0ELb0ELb0ELb1ENS_16Flash_fwd_paramsEEEvRKT8_iiiii) ;  /* 0x0000000000087944 */ /* 0x01efea0003c00000 */
[----:B------:R-:W-:Y:S05]  /*0080*/  BSYNC.RECONVERGENT B4 ;  /* 0x0000000000047941 */ /* 0x000fea0003800200 */
.L_x_9096:
[----:B------:R-:W-:Y:S05]  /*0090*/  EXIT ;  /* 0x000000000000794d */ /* 0x000fea0003800000 */
        .type           $_ZN5flash24flash_fwd_splitkv_kernelI23Flash_fwd_kernel_traitsILi96ELi64ELi64ELi4ELb0ELb0EN7cutlass6half_tE19Flash_kernel_traitsILi96ELi64ELi64ELi4ES3_EELb0ELb0ELb1ELb0ELb0ELb0ELb0ELb1EEEvNS_16Flash_fwd_paramsE$_ZN5flash30compute_attn_1rowblock_splitkvI23Flash_fwd_kernel_traitsILi96ELi64ELi64ELi4ELb0ELb0EN7cutlass6half_tE19Flash_kernel_traitsILi96ELi64ELi64ELi4ES3_EELb0ELb0ELb1ELb0ELb0ELb0ELb0ELb1ENS_16Flash_fwd_paramsEEEvRKT8_iiiii,@function
        .size           $_ZN5flash24flash_fwd_splitkv_kernelI23Flash_fwd_kernel_traitsILi96ELi64ELi64ELi4ELb0ELb0EN7cutlass6half_tE19Flash_kernel_traitsILi96ELi64ELi64ELi4ES3_EELb0ELb0ELb1ELb0ELb0ELb0ELb0ELb1EEEvNS_16Flash_fwd_paramsE$_ZN5flash30compute_attn_1rowblock_splitkvI23Flash_fwd_kernel_traitsILi96ELi64ELi64ELi4ELb0ELb0EN7cutlass6half_tE19Flash_kernel_traitsILi96ELi64ELi64ELi4ES3_EELb0ELb0ELb1ELb0ELb0ELb0ELb0ELb1ENS_16Flash_fwd_paramsEEEvRKT8_iiiii,(.L_x_11716 - $_ZN5flash24flash_fwd_splitkv_kernelI23Flash_fwd_kernel_traitsILi96ELi64ELi64ELi4ELb0ELb0EN7cutlass6half_tE19Flash_kernel_traitsILi96ELi64ELi64ELi4ES3_EELb0ELb0ELb1ELb0ELb0ELb0ELb0ELb1EEEvNS_16Flash_fwd_paramsE$_ZN5flash30compute_attn_1rowblock_splitkvI23Flash_fwd_kernel_traitsILi96ELi64ELi64ELi4ELb0ELb0EN7cutlass6half_tE19Flash_kernel_traitsILi96ELi64ELi64ELi4ES3_EELb0ELb0ELb1ELb0ELb0ELb0ELb0ELb1ENS_16Flash_fwd_paramsEEEvRKT8_iiiii)
$_ZN5flash24flash_fwd_splitkv_kernelI23Flash_fwd_kernel_traitsILi96ELi64ELi64ELi4ELb0ELb0EN7cutlass6half_tE19Flash_kernel_traitsILi96ELi64ELi64ELi4ES3_EELb0ELb0ELb1ELb0ELb0ELb0ELb0ELb1EEEvNS_16Flash_fwd_paramsE$_ZN5flash30compute_attn_1rowblock_splitkvI23Flash_fwd_kernel_traitsILi96ELi64ELi64ELi4ELb0ELb0EN7cutlass6half_tE19Flash_kernel_traitsILi96ELi64ELi64ELi4ES3_EELb0ELb0ELb1ELb0ELb0ELb0ELb0ELb1ENS_16Flash_fwd_paramsEEEvRKT8_iiiii:
        /* <DEDUP_REMOVED lines=39> */
.L_x_9098:
[----:B------:R-:W-:Y:S05]  /*0310*/  BSYNC.RECONVERGENT B0 ;  /* 0x0000000000007941 */ /* 0x000fea0003800200 */
.L_x_9097:
[----:B------:R-:W-:Y:S04]  /*0320*/  BSSY.RECONVERGENT B0, `(.L_x_9099) ;  /* 0x0000007000007945 */ /* 0x000fe80003800200 */
[----:B------:R-:W-:Y:S05]  /*0330*/  @!P3 BRA `(.L_x_9100) ;  /* 0x000000000014b947 */ /* 0x000fea0003800000 */
[----:B------:R-:W4:Y:S02]  /*0340*/  LD.E.U8 R0, desc[UR4][R84.64+0x1b2] ;  /* 0x0001b20454007980 */ /* 0x000f24000c101100 */
[----:B----4-:R-:W-:-:S13]  /*0350*/  ISETP.NE.AND P1, PT, R0, RZ, PT ;  /* 0x000000ff0000720c */ /* 0x010fda0003f25270 */
[----:B------:R-:W4:Y:S02]  /*0360*/  @P1 LD.E R0, desc[UR4][R6.64+0x4] ;  /* 0x0000040406001980 */ /* 0x000f24000c101900 */
[----:B----45:R-:W-:-:S06]  /*0370*/  @P1 IADD3 R65, PT, PT, R0, -R15, RZ ;  /* 0x8000000f00411210 */ /* 0x030fcc0007ffe0ff */
[----:B------:R4:W5:Y:S02]  /*0380*/  @!P1 LD.E R65, desc[UR4][R6.64] ;  /* 0x0000000406419980 */ /* 0x000964000c101900 */
.L_x_9100:
[----:B------:R-:W-:Y:S05]  /*0390*/  BSYNC.RECONVERGENT B0 ;  /* 0x0000000000007941 */ /* 0x000fea0003800200 */
.L_x_9099:
        /* <DEDUP_REMOVED lines=9> */
.L_x_9102:
[----:B------:R-:W5:Y:S01]  /*0430*/  LD.E.64 R2, desc[UR4][R84.64+0x108] ;  /* 0x0001080454027980 */ /* 0x000f62000c101b00 */
[----:B------:R-:W-:Y:S01]  /*0440*/  BSSY.RECONVERGENT B0, `(.L_x_9104) ;  /* 0x0000006000007945 */ /* 0x000fe20003800200 */
[----:B------:R-:W-:Y:S01]  /*0450*/  IMAD.MOV.U32 R0, RZ, RZ, RZ ;  /* 0x000000ffff007224 */ /* 0x000fe200078e00ff */
[----:B-----5:R-:W-:-:S04]  /*0460*/  ISETP.NE.U32.AND P0, PT, R2, RZ, PT ;  /* 0x000000ff0200720c */ /* 0x020fc80003f05070 */
[----:B------:R-:W-:-:S13]  /*0470*/  ISETP.NE.AND.EX P0, PT, R3, RZ, PT, P0 ;  /* 0x000000ff0300720c */ /* 0x000fda0003f05300 */
[----:B------:R-:W-:Y:S05]  /*0480*/  @!P0 BRA `(.L_x_9105) ;  /* 0x0000000000048947 */ /* 0x000fea0003800000 */
[----:B------:R1:W5:Y:S02]  /*0490*/  LD.E R0, desc[UR4][R84.64+0xbc] ;  /* 0x0000bc0454007980 */ /* 0x000364000c101900 */
.L_x_9105:
[----:B------:R-:W-:Y:S05]  /*04a0*/  BSYNC.RECONVERGENT B0 ;  /* 0x0000000000007941 */ /* 0x000fea0003800200 */
.L_x_9104:
[----:B-----5:R-:W-:Y:S02]  /*04b0*/  IADD3 R89, PT, PT, R65, R0, RZ ;  /* 0x0000000041597210 */ /* 0x020fe40007ffe0ff */
.L_x_9103:
[----:B------:R-:W-:Y:S05]  /*04c0*/  BSYNC.RECONVERGENT B1 ;  /* 0x0000000000017941 */ /* 0x000fea0003800200 */
.L_x_9101:
[----:B------:R-:W-:Y:S01]  /*04d0*/  IMAD.SHL.U32 R67, R147, 0x40, RZ ;  /* 0x0000004093437824 */ /* 0x000fe200078e00ff */
[----:B------:R-:W-:Y:S01]  /*04e0*/  MOV R2, R144 ;  /* 0x0000009000027202 */ /* 0x000fe20000000f00 */
[----:B------:R-:W-:-:S03]  /*04f0*/  IMAD.MOV.U32 R3, RZ, RZ, 0x0 ;  /* 0x00000000ff037424 */ /* 0x000fc600078e00ff */
[----:B------:R-:W-:-:S13]  /*0500*/  ISETP.GT.AND P0, PT, R148, R67, PT ;  /* 0x000000439400720c */ /* 0x000fda0003f04270 */
[----:B-1234-:R-:W-:Y:S05]  /*0510*/  @!P0 RET.REL.NODEC R2 `(_ZN5flash24flash_fwd_splitkv_kernelI23Flash_fwd_kernel_traitsILi96ELi64ELi64ELi4ELb0ELb0EN7cutlass6half_tE19Flash_kernel_traitsILi96ELi64ELi64ELi4ES3_EELb0ELb0ELb1ELb0ELb0ELb0ELb0ELb1EEEvNS_16Flash_fwd_paramsE) ;  /* 0xfffffff802b88950 */ /* 0x01efea0003c3ffff */
        /* <DEDUP_REMOVED lines=32> */
[-C--:B---3--:R-:W-:Y:S02]  /*0720*/  @!P0 IMAD R5, R17, R145.reuse, RZ ;  /* 0x0000009111058224 */ /* 0x088fe400078e02ff */
[----:B------:R-:W-:-:S04]  /*0730*/  @!P0 IMAD.WIDE.U32 R16, R16, R145, RZ ;  /* 0x0000009110108225 */ /* 0x000fc800078e00ff */
[----:B------:R-:W-:Y:S02]  /*0740*/  @!P0 IMAD.IADD R5, R17, 0x1, R5 ;  /* 0x0000000111058824 */ /* 0x000fe400078e0205 */
[----:B------:R-:W-:Y:S02]  /*0750*/  @!P0 IMAD.MOV.U32 R6, RZ, RZ, R16 ;  /* 0x000000ffff068224 */ /* 0x000fe400078e0010 */
[----:B------:R-:W-:Y:S01]  /*0760*/  IMAD.WIDE.U32 R16, R67, R12, R18 ;  /* 0x0000000c43107225 */ /* 0x000fe200078e0012 */
[----:B------:R-:W-:-:S03]  /*0770*/  @P0 IADD3 R5, PT, PT, R151, R4, RZ ;  /* 0x0000000497050210 */ /* 0x000fc60007ffe0ff */
[----:B------:R-:W-:Y:S02]  /*0780*/  @P0 IMAD.MOV.U32 R6, RZ, RZ, R150 ;  /* 0x000000ffff060224 */ /* 0x000fe400078e0096 */
[----:B------:R-:W-:Y:S02]  /*0790*/  IMAD R3, R3, R145, R146 ;  /* 0x0000009103037224 */ /* 0x000fe400078e0292 */
        /* <DEDUP_REMOVED lines=30> */
.L_x_9108:
[----:B------:R-:W-:Y:S05]  /*0980*/  BSYNC.RECONVERGENT B0 ;  /* 0x0000000000007941 */ /* 0x000fea0003800200 */
.L_x_9107:
        /* <DEDUP_REMOVED lines=18> */
.L_x_9110:
[----:B------:R-:W-:Y:S05]  /*0ab0*/  BSYNC.RECONVERGENT B0 ;  /* 0x0000000000007941 */ /* 0x000fea0003800200 */
.L_x_9109:
[----:B------:R-:W-:Y:S01]  /*0ac0*/  MOV R145, 0x0 ;  /* 0x0000000000917802 */ /* 0x000fe20000000f00 */
[----:B------:R1:W-:Y:S03]  /*0ad0*/  @!P6 ST.E desc[UR4][R8.64], R3 ;  /* 0x000000030800e985 */ /* 0x0003e6000c101904 */
[----:B-12--5:R-:W-:Y:S05]  /*0ae0*/  @P5 RET.REL.NODEC R144 `(_ZN5flash24flash_fwd_splitkv_kernelI23Flash_fwd_kernel_traitsILi96ELi64ELi64ELi4ELb0ELb0EN7cutlass6half_tE19Flash_kernel_traitsILi96ELi64ELi64ELi4ES3_EELb0ELb0ELb1ELb0ELb0ELb0ELb0ELb1EEEvNS_16Flash_fwd_paramsE) ;  /* 0xfffffff490445950 */ /* 0x026fea0003c3ffff */
[----:B------:R-:W-:Y:S02]  /*0af0*/  MOV R3, 0x7f800000 ;  /* 0x7f80000000037802 */ /* 0x000fe40000000f00 */
[----:B------:R-:W-:-:S03]  /*0b00*/  MOV R145, 0x0 ;  /* 0x0000000000917802 */ /* 0x000fc60000000f00 */
[----:B------:R1:W-:Y:S02]  /*0b10*/  ST.E desc[UR4][R8.64+0x80], R3 ;  /* 0x0000800308007985 */ /* 0x0003e4000c101904 */
[----:B-1----:R-:W-:Y:S05]  /*0b20*/  RET.REL.NODEC R144 `(_ZN5flash24flash_fwd_splitkv_kernelI23Flash_fwd_kernel_traitsILi96ELi64ELi64ELi4ELb0ELb0EN7cutlass6half_tE19Flash_kernel_traitsILi96ELi64ELi64ELi4ES3_EELb0ELb0ELb1ELb0ELb0ELb0ELb0ELb1EEEvNS_16Flash_fwd_paramsE) ;  /* 0xfffffff490347950 */ /* 0x002fea0003c3ffff */
.L_x_9106:
        /* <DEDUP_REMOVED lines=53> */
[----:B------:R-:W-:-:S06]  /*0e80*/  IMAD.WIDE R6, R12, 0x4, R152 ;  /* 0x000000040c067825 */ /* 0x000fcc00078e0298 */
        /* <DEDUP_REMOVED lines=24> */
[----:B------:R-:W-:Y:S01]  /*1010*/  @P2 VIADD R7, R7, 0x1 ;  /* 0x0000000107072836 */ /* 0x000fe20000000000 */
[----:B------:R-:W-:-:S03]  /*1020*/  SHF.R.S32.HI R13, RZ, 0x1f, R0 ;  /* 0x0000001fff0d7819 */ /* 0x000fc60000011400 */
[----:B------:R-:W-:-:S05]  /*1030*/  IMAD.MOV.U32 R15, RZ, RZ, R7 ;  /* 0x000000ffff0f7224 */ /* 0x000fca00078e0007 */
[----:B------:R-:W-:Y:S02]  /*1040*/  @!P0 IADD3 R15, PT, PT, -R15, RZ, RZ ;  /* 0x000000ff0f0f8210 */ /* 0x000fe40007ffe1ff */
[----:B------:R-:W-:-:S04]  /*1050*/  @!P1 LOP3.LUT R15, RZ, R11, RZ, 0x33, !PT ;  /* 0x0000000bff0f9212 */ /* 0x000fc800078e33ff */
[----:B------:R-:W-:Y:S01]  /*1060*/  SHF.R.S32.HI R10, RZ, 0x1f, R15 ;  /* 0x0000001fff0a7819 */ /* 0x000fe2000001140f */
[----:B--2---:R-:W-:-:S04]  /*1070*/  IMAD R7, R5, R0, RZ ;  /* 0x0000000005077224 */ /* 0x004fc800078e02ff */
[----:B------:R-:W-:Y:S01]  /*1080*/  IMAD R7, R4, R13, R7 ;  /* 0x0000000d04077224 */ /* 0x000fe200078e0207 */
[----:B---3--:R-:W-:Y:S01]  /*1090*/  SHF.R.S32.HI R9, RZ, 0x1f, R6 ;  /* 0x0000001fff097819 */ /* 0x008fe20000011406 */
[----:B------:R-:W-:-:S04]  /*10a0*/  IMAD R8, R23, R6, RZ ;  /* 0x0000000617087224 */ /* 0x000fc800078e02ff */
[C---:B------:R-:W-:Y:S02]  /*10b0*/  IMAD R8, R22.reuse, R9, R8 ;  /* 0x0000000916087224 */ /* 0x040fe400078e0208 */
[----:B------:R-:W-:-:S05]  /*10c0*/  IMAD.WIDE.U32 R22, R22, R6, RZ ;  /* 0x0000000616167225 */ /* 0x000fca00078e00ff */
[----:B------:R-:W-:-:S03]  /*10d0*/  IADD3 R23, PT, PT, R23, R8, RZ ;  /* 0x0000000817177210 */ /* 0x000fc60007ffe0ff */
[----:B------:R-:W-:-:S04]  /*10e0*/  IMAD.WIDE.U32 R22, R0, R4, R22 ;  /* 0x0000000400167225 */ /* 0x000fc800078e0016 */
[----:B------:R-:W-:Y:S02]  /*10f0*/  IMAD.IADD R23, R23, 0x1, R7 ;  /* 0x0000000117177824 */ /* 0x000fe400078e0207 */
[----:B------:R-:W-:-:S04]  /*1100*/  IMAD R7, R21, R15, RZ ;  /* 0x0000000f15077224 */ /* 0x000fc800078e02ff */
[----:B------:R-:W-:Y:S02]  /*1110*/  IMAD R10, R20, R10, R7 ;  /* 0x0000000a140a7224 */ /* 0x000fe400078e0207 */
[----:B------:R-:W-:Y:S02]  /*1120*/  IMAD R7, R17, R6, RZ ;  /* 0x0000000611077224 */ /* 0x000fe400078e02ff */
[----:B------:R-:W-:-:S04]  /*1130*/  IMAD.WIDE.U32 R14, R15, R20, R22 ;  /* 0x000000140f0e7225 */ /* 0x000fc800078e0016 */
[----:B------:R-:W-:-:S04]  /*1140*/  IMAD.WIDE.U32 R20, R16, R6, RZ ;  /* 0x0000000610147225 */ /* 0x000fc800078e00ff */
[----:B------:R-:W-:Y:S01]  /*1150*/  IMAD R7, R16, R9, R7 ;  /* 0x0000000910077224 */ /* 0x000fe200078e0207 */
[----:B------:R-:W-:-:S03]  /*1160*/  IADD3 R10, PT, PT, R15, R10, RZ ;  /* 0x0000000a0f0a7210 */ /* 0x000fc60007ffe0ff */
[----:B------:R-:W-:Y:S01]  /*1170*/  IMAD.IADD R6, R21, 0x1, R7 ;  /* 0x0000000115067824 */ /* 0x000fe200078e0207 */
[----:B------:R-:W-:Y:S05]  /*1180*/  BRA `(.L_x_9113) ;  /* 0x00000004003c7947 */ /* 0x000fea0003800000 */
.L_x_9112:
        /* <DEDUP_REMOVED lines=11> */
[----:B------:R-:W-:-:S02]  /*1240*/  CS2R R152, SRZ ;  /* 0x0000000000987805 */ /* 0x000fc4000001ff00 */
        /* <DEDUP_REMOVED lines=53> */
[----:B------:R-:W-:Y:S02]  /*15a0*/  SHF.R.S32.HI R8, RZ, 0x1f, R12 ;  /* 0x0000001fff087819 */ /* 0x000fe4000001140c */
[----:B------:R-:W-:Y:S01]  /*15b0*/  @P2 IADD3 R14, PT, PT, R14, R15, RZ ;  /* 0x0000000f0e0e2210 */ /* 0x000fe20007ffe0ff */
        /* <DEDUP_REMOVED lines=12> */
.L_x_9113:
[----:B------:R-:W-:Y:S05]  /*1680*/  BSYNC.RECONVERGENT B0 ;  /* 0x0000000000007941 */ /* 0x000fea0003800200 */
.L_x_9111:
        /* <DEDUP_REMOVED lines=41> */
[----:B------:R-:W-:Y:S01]  /*1920*/  IMAD.IADD R25, R25, 0x1, R20 ;  /* 0x0000000119197824 */ /* 0x000fe200078e0214 */
[----:B------:R-:W-:Y:S01]  /*1930*/  LOP3.LUT R20, R61, 0xc0, RZ, 0xc0, !PT ;  /* 0x000000c03d147812 */ /* 0x000fe200078ec0ff */
[----:B------:R-:W-:Y:S01]  /*1940*/  @!P2 IMAD.MOV R6, RZ, RZ, -R6 ;  /* 0x000000ffff06a224 */ /* 0x000fe200078e0a06 */
[----:B------:R-:W-:Y:S02]  /*1950*/  @!P1 LOP3.LUT R6, RZ, R11, RZ, 0x33, !PT ;  /* 0x0000000bff069212 */ /* 0x000fe400078e33ff */
[----:B------:R-:W-:-:S03]  /*1960*/  LOP3.LUT R20, R20, 0x18, R55, 0xf8, !PT ;  /* 0x0000001814147812 */ /* 0x000fc600078ef837 */
[----:B------:R-:W-:Y:S01]  /*1970*/  IMAD R11, R29, R6, RZ ;  /* 0x000000061d0b7224 */ /* 0x000fe200078e02ff */
[----:B------:R-:W-:Y:S01]  /*1980*/  MOV R21, 0x400 ;  /* 0x0000040000157802 */ /* 0x000fe20000000f00 */
[----:B------:R-:W-:Y:S01]  /*1990*/  IMAD.WIDE.U32 R24, R6, R28, R24 ;  /* 0x0000001c06187225 */ /* 0x000fe200078e0018 */
[--C-:B------:R-:W-:Y:S02]  /*19a0*/  LOP3.LUT R20, R20, 0x18, R61.reuse, 0x78, !PT ;  /* 0x0000001814147812 */ /* 0x100fe400078e783d */
[----:B-1----:R-:W-:Y:S02]  /*19b0*/  LEA R60, R60, R21, 0x18 ;  /* 0x000000153c3c7211 */ /* 0x002fe400078ec0ff */
[----:B------:R-:W-:Y:S01]  /*19c0*/  LOP3.LUT R61, R20, 0x1f20, R61, 0xf8, !PT ;  /* 0x00001f20143d7812 */ /* 0x000fe200078ef83d */
[----:B------:R-:W-:Y:S01]  /*19d0*/  IMAD.MOV.U32 R20, RZ, RZ, R24 ;  /* 0x000000ffff147224 */ /* 0x000fe200078e0018 */
[----:B------:R-:W-:Y:S02]  /*19e0*/  SHF.R.U32.HI R94, RZ, 0x2, R55 ;  /* 0x00000002ff5e7819 */ /* 0x000fe40000011637 */
[----:B------:R-:W-:-:S03]  /*19f0*/  MOV R95, RZ ;  /* 0x000000ff005f7202 */ /* 0x000fc60000000f00 */
[----:B------:R-:W-:Y:S01]  /*1a00*/  IMAD R141, R5, R94, RZ ;  /* 0x0000005e058d7224 */ /* 0x000fe200078e02ff */
[----:B------:R-:W-:Y:S01]  /*1a10*/  SHF.L.U64.HI R140, R4, 0x5, R5 ;  /* 0x00000005048c7819 */ /* 0x000fe20000010205 */
[----:B------:R-:W-:Y:S01]  /*1a20*/  IMAD.SHL.U32 R137, R2, 0x20, RZ ;  /* 0x0000002002897824 */ /* 0x000fe200078e00ff */
[----:B------:R-:W-:Y:S02]  /*1a30*/  SHF.L.U32 R139, R4, 0x5, RZ ;  /* 0x00000005048b7819 */ /* 0x000fe400000006ff */
[----:B------:R-:W-:Y:S02]  /*1a40*/  SHF.L.U64.HI R138, R2, 0x5, R3 ;  /* 0x00000005028a7819 */ /* 0x000fe40000010203 */
[----:B------:R-:W-:Y:S01]  /*1a50*/  LEA R61, R61, R60, 0x1 ;  /* 0x0000003c3d3d7211 */ /* 0x000fe200078e08ff */
        /* <DEDUP_REMOVED lines=8> */
[----:B------:R-:W-:Y:S02]  /*1ae0*/  IADD3 R32, P1, PT, R12, R0, RZ ;  /* 0x000000000c207210 */ /* 0x000fe40007f3e0ff */
[----:B------:R-:W-:Y:S02]  /*1af0*/  SHF.R.S32.HI R0, RZ, 0x1f, R6 ;  /* 0x0000001fff007819 */ /* 0x000fe40000011406 */
[----:B------:R-:W-:Y:S01]  /*1b00*/  IADD3.X R33, PT, PT, RZ, R30, RZ, P1, !PT ;  /* 0x0000001eff217210 */ /* 0x000fe20000ffe4ff */
[----:B------:R-:W-:Y:S02]  /*1b10*/  IMAD R15, R27, R146, RZ ;  /* 0x000000921b0f7224 */ /* 0x000fe400078e02ff */
[----:B------:R-:W-:Y:S01]  /*1b20*/  IMAD R11, R0, R28, R11 ;  /* 0x0000001c000b7224 */ /* 0x000fe200078e020b */
[----:B------:R-:W-:Y:S01]  /*1b30*/  @!P0 MOV R27, R23 ;  /* 0x00000017001b8202 */ /* 0x000fe20000000f00 */
[----:B------:R-:W-:-:S04]  /*1b40*/  IMAD.WIDE.U32 R28, R26, R146, R32 ;  /* 0x000000921a1c7225 */ /* 0x000fc800078e0020 */
[----:B------:R-:W-:Y:S01]  /*1b50*/  @!P0 IMAD.MOV.U32 R26, RZ, RZ, R22 ;  /* 0x000000ffff1a8224 */ /* 0x000fe200078e0016 */
[----:B------:R-:W-:Y:S01]  /*1b60*/  @P0 MOV R26, R22 ;  /* 0x00000016001a0202 */ /* 0x000fe20000000f00 */
[----:B------:R-:W-:Y:S02]  /*1b70*/  IMAD.IADD R21, R25, 0x1, R11 ;  /* 0x0000000119157824 */ /* 0x000fe400078e020b */
[----:B------:R-:W-:Y:S01]  /*1b80*/  @P0 IMAD.MOV.U32 R27, RZ, RZ, R23 ;  /* 0x000000ffff1b0224 */ /* 0x000fe200078e0017 */
[----:B------:R-:W-:Y:S02]  /*1b90*/  IADD3 R22, P0, PT, R12, R14, RZ ;  /* 0x0000000e0c167210 */ /* 0x000fe40007f1e0ff */
[----:B------:R-:W-:Y:S01]  /*1ba0*/  SHF.R.S32.HI R14, RZ, 0x1f, R65 ;  /* 0x0000001fff0e7819 */ /* 0x000fe20000011441 */
[----:B------:R-:W-:Y:S02]  /*1bb0*/  IMAD R11, R3, R94, RZ ;  /* 0x0000005e030b7224 */ /* 0x000fe400078e02ff */
[----:B------:R-:W-:Y:S01]  /*1bc0*/  IMAD.WIDE.U32 R20, R94, R2, R20 ;  /* 0x000000025e147225 */ /* 0x000fe200078e0014 */
[----:B------:R-:W-:-:S03]  /*1bd0*/  LEA.HI R69, R14, R65, RZ, 0x6 ;  /* 0x000000410e457211 */ /* 0x000fc600078f30ff */
[----:B------:R-:W-:Y:S01]  /*1be0*/  IMAD.X R23, RZ, RZ, R10, P0 ;  /* 0x000000ffff177224 */ /* 0x000fe200000e060a */
[C---:B----4-:R-:W-:Y:S01]  /*1bf0*/  LEA R154, P0, R20.reuse, R8, 0x1 ;  /* 0x00000008149a7211 */ /* 0x050fe200078008ff */
[----:B------:R-:W-:Y:S01]  /*1c00*/  IMAD.IADD R11, R21, 0x1, R11 ;  /* 0x00000001150b7824 */ /* 0x000fe200078e020b */
[----:B------:R-:W-:Y:S01]  /*1c10*/  SHF.R.S32.HI R69, RZ, 0x6, R69 ;  /* 0x00000006ff457819 */ /* 0x000fe20000011445 */
[----:B------:R-:W-:Y:S02]  /*1c20*/  IMAD.IADD R25, R29, 0x1, R15 ;  /* 0x000000011d197824 */ /* 0x000fe400078e020f */
[----:B------:R-:W-:Y:S01]  /*1c30*/  IMAD.MOV.U32 R24, RZ, RZ, R28 ;  /* 0x000000ffff187224 */ /* 0x000fe200078e001c */
[----:B------:R-:W-:Y:S01]  /*1c40*/  LEA.HI.X R155, R20, R9, R11, 0x1, P0 ;  /* 0x00000009149b7211 */ /* 0x000fe200000f0c0b */
[----:B------:R-:W-:Y:S01]  /*1c50*/  IMAD.WIDE.U32 R28, R147, 0x40, R94 ;  /* 0x00000040931c7825 */ /* 0x000fe200078e005e */
[----:B------:R-:W-:-:S03]  /*1c60*/  ISETP.GE.AND P0, PT, R69, R88, PT ;  /* 0x000000584500720c */ /* 0x000fc60003f06270 */
[----:B------:R-:W-:Y:S02]  /*1c70*/  IMAD R15, R29, R26, RZ ;  /* 0x0000001a1d0f7224 */ /* 0x000fe400078e02ff */
[----:B------:R-:W-:-:S04]  /*1c80*/  IMAD.WIDE.U32 R22, R94, R4, R22 ;  /* 0x000000045e167225 */ /* 0x000fc800078e0016 */
[C---:B------:R-:W-:Y:S02]  /*1c90*/  IMAD R15, R28.reuse, R27, R15 ;  /* 0x0000001b1c0f7224 */ /* 0x040fe400078e020f */
[----:B------:R-:W-:Y:S01]  /*1ca0*/  IMAD.WIDE.U32 R24, R28, R26, R24 ;  /* 0x0000001a1c187225 */ /* 0x000fe200078e0018 */
[----:B------:R-:W-:Y:S02]  /*1cb0*/  IADD3 R141, PT, PT, R23, R141, RZ ;  /* 0x0000008d178d7210 */ /* 0x000fe40007ffe0ff */
[----:B------:R-:W-:Y:S01]  /*1cc0*/  LEA R142, P1, R22, R16, 0x1 ;  /* 0x00000010168e7211 */ /* 0x000fe200078208ff */
[----:B------:R-:W-:Y:S01]  /*1cd0*/  IMAD.IADD R15, R25, 0x1, R15 ;  /* 0x00000001190f7824 */ /* 0x000fe200078e020f */
[----:B------:R-:W-:Y:S01]  /*1ce0*/  LEA R92, P2, R24, R18, 0x1 ;  /* 0x00000012185c7211 */ /* 0x000fe200078408ff */
[C---:B------:R-:W-:Y:S01]  /*1cf0*/  IMAD.SHL.U32 R62, R26.reuse, 0x20, RZ ;  /* 0x000000201a3e7824 */ /* 0x040fe200078e00ff */
[----:B------:R-:W-:Y:S02]  /*1d00*/  SHF.L.U64.HI R63, R26, 0x5, R27 ;  /* 0x000000051a3f7819 */ /* 0x000fe4000001021b */
[----:B------:R-:W-:-:S02]  /*1d10*/  LEA.HI.X R93, R24, R19, R15, 0x1, P2 ;  /* 0x00000013185d7211 */ /* 0x000fc400010f0c0f */
[----:B------:R-:W-:Y:S02]  /*1d20*/  LEA.HI.X R141, R22, R17, R141, 0x1, P1 ;  /* 0x00000011168d7211 */ /* 0x000fe400008f0c8d */
[C---:B------:R-:W-:Y:S02]  /*1d30*/  LOP3.LUT R10, R12.reuse, 0x20, RZ, 0xfc, !PT ;  /* 0x000000200c0a7812 */ /* 0x040fe400078efcff */
[----:B------:R-:W-:Y:S01]  /*1d40*/  LOP3.LUT R9, R12, 0x40, RZ, 0xfc, !PT ;  /* 0x000000400c097812 */ /* 0x000fe200078efcff */
        /* <DEDUP_REMOVED lines=12> */
[----:B------:R-:W-:Y:S01]  /*1e10*/  MOV R13, RZ ;  /* 0x000000ff000d7202 */ /* 0x000fe20000000f00 */
[----:B------:R-:W-:Y:S01]  /*1e20*/  VIADD R68, R94, 0x20 ;  /* 0x000000205e447836 */ /* 0x000fe20000000000 */
[C---:B------:R-:W-:Y:S01]  /*1e30*/  LEA R82, R88.reuse, 0xffffffc0, 0x6 ;  /* 0xffffffc058527811 */ /* 0x040fe200078e30ff */
[C-C-:B------:R-:W-:Y:S01]  /*1e40*/  IMAD R87, R88.reuse, -0x40, R65.reuse ;  /* 0xffffffc058577824 */ /* 0x140fe200078e0241 */
[----:B------:R-:W-:Y:S01]  /*1e50*/  SHF.R.S32.HI R11, RZ, 0x1f, R65 ;  /* 0x0000001fff0b7819 */ /* 0x000fe20000011441 */
[----:B------:R-:W-:Y:S01]  /*1e60*/  IMAD R83, R88, -0x40, R89 ;  /* 0xffffffc058537824 */ /* 0x000fe200078e0259 */
[----:B------:R-:W-:Y:S01]  /*1e70*/  IADD3 R3, P0, PT, -R65, R94, RZ ;  /* 0x0000005e41037210 */ /* 0x000fe20007f1e1ff */
[----:B------:R-:W-:Y:S01]  /*1e80*/  IMAD.MOV.U32 R80, RZ, RZ, R88 ;  /* 0x000000ffff507224 */ /* 0x000fe200078e0058 */
[----:B------:R-:W-:Y:S01]  /*1e90*/  VIMNMX R69, PT, PT, RZ, R69, !PT ;  /* 0x00000045ff457248 */ /* 0x000fe20007fe0100 */
[----:B------:R-:W-:Y:S01]  /*1ea0*/  IMAD.MOV.U32 R77, RZ, RZ, R155 ;  /* 0x000000ffff4d7224 */ /* 0x000fe200078e009b */
[----:B------:R-:W-:Y:S01]  /*1eb0*/  MOV R76, R154 ;  /* 0x0000009a004c7202 */ /* 0x000fe20000000f00 */
[----:B------:R-:W-:Y:S01]  /*1ec0*/  IMAD.X R11, RZ, RZ, ~R11, P0 ;  /* 0x000000ffff0b7224 */ /* 0x000fe200000e0e0b */
        /* <DEDUP_REMOVED lines=8> */
[----:B-----5:R-:W-:-:S03]  /*1f50*/  SHF.L.U64.HI R79, R20, 0x5, R21 ;  /* 0x00000005144f7819 */ /* 0x020fc60000010215 */
        /* <DEDUP_REMOVED lines=16> */
[----:B------:R-:W-:-:S03]  /*2060*/  IADD3 R6, PT, PT, R82, R7, RZ ;  /* 0x0000000752067210 */ /* 0x000fc60007ffe0ff */
[----:B------:R-:W-:Y:S02]  /*2070*/  IMAD R2, R11, R98, RZ ;  /* 0x000000620b027224 */ /* 0x000fe400078e02ff */
[----:B------:R-:W-:Y:S01]  /*2080*/  IMAD.IADD R25, R25, 0x1, R0 ;  /* 0x0000000119197824 */ /* 0x000fe200078e0200 */
[----:B------:R-:W-:Y:S01]  /*2090*/  LOP3.LUT R0, R55, 0x3, RZ, 0xc0, !PT ;  /* 0x0000000337007812 */ /* 0x000fe200078ec0ff */
        /* <DEDUP_REMOVED lines=16> */
[----:B------:R-:W-:Y:S01]  /*21a0*/  LEA R14, P0, R22, R16, 0x1 ;  /* 0x00000010160e7211 */ /* 0x000fe200078008ff */
[----:B------:R-:W-:Y:S01]  /*21b0*/  IMAD.IADD R15, R23, 0x1, R15 ;  /* 0x00000001170f7824 */ /* 0x000fe200078e020f */
[----:B------:R-:W-:-:S02]  /*21c0*/  LEA.HI.X.SX32 R75, R75, R0, 0x1, P1 ;  /* 0x000000004b4b7211 */ /* 0x000fc400008f0eff */
        /* <DEDUP_REMOVED lines=14> */
[----:B------:R-:W-:-:S07]  /*22b0*/  SHF.R.S32.HI R78, RZ, 0x1f, R91 ;  /* 0x0000001fff4e7819 */ /* 0x000fce000001145b */
.L_x_9151:
        /* <DEDUP_REMOVED lines=17> */
.L_x_9116:
[----:B------:R-:W-:Y:S05]  /*23d0*/  BSYNC.RECONVERGENT B0 ;  /* 0x0000000000007941 */ /* 0x000fea0003800200 */
.L_x_9115:
        /* <DEDUP_REMOVED lines=15> */
.L_x_9118:
[----:B------:R-:W-:Y:S05]  /*24d0*/  BSYNC.RECONVERGENT B0 ;  /* 0x0000000000007941 */ /* 0x000fea0003800200 */
.L_x_9117:
        /* <DEDUP_REMOVED lines=26> */
.L_x_9122:
[----:B------:R-:W-:Y:S05]  /*2680*/  BSYNC.RECONVERGENT B0 ;  /* 0x0000000000007941 */ /* 0x000fea0003800200 */
.L_x_9121:
        /* <DEDUP_REMOVED lines=17> */
.L_x_9120:
        /* <DEDUP_REMOVED lines=62> */
.L_x_9128:
[----:B------:R-:W-:Y:S05]  /*2b80*/  BSYNC.RECONVERGENT B0 ;  /* 0x0000000000007941 */ /* 0x000fea0003800200 */
.L_x_9127:
        /* <DEDUP_REMOVED lines=52> */
.L_x_9130:
[----:B------:R-:W-:Y:S05]  /*2ed0*/  BSYNC.RECONVERGENT B0 ;  /* 0x0000000000007941 */ /* 0x000fea0003800200 */
.L_x_9129:
        /* <DEDUP_REMOVED lines=51> */
.L_x_9126:
[----:B------:R-:W-:Y:S05]  /*3210*/  BSYNC.RECONVERGENT B1 ;  /* 0x0000000000017941 */ /* 0x000fea0003800200 */
.L_x_9125:
        /* <DEDUP_REMOVED lines=67> */
.L_x_9134:
[----:B------:R-:W-:Y:S05]  /*3650*/  BSYNC.RECONVERGENT B0 ;  /* 0x0000000000007941 */ /* 0x000fea0003800200 */
.L_x_9133:
        /* <DEDUP_REMOVED lines=52> */
.L_x_9136:
[----:B------:R-:W-:Y:S05]  /*39a0*/  BSYNC.RECONVERGENT B0 ;  /* 0x0000000000007941 */ /* 0x000fea0003800200 */
.L_x_9135:
        /* <DEDUP_REMOVED lines=51> */
.L_x_9132:
[----:B------:R-:W-:Y:S05]  /*3ce0*/  BSYNC.RECONVERGENT B1 ;  /* 0x0000000000017941 */ /* 0x000fea0003800200 */
.L_x_9131:
[----:B------:R-:W3:Y:S02]  /*3cf0*/  LD.E R3, desc[UR4][R84.64+0xd0] ;  /* 0x0000d00454037980 */ /* 0x000ee4000c101900 */
[----:B---3--:R-:W-:Y:S05]  /*3d00*/  IMAD.U32 R3, R3, -0x20, RZ ;  /* 0xffffffe003037824 */ /* 0x008fea00078e00ff */
[C---:B------:R-:W-:Y:S02]  /*3d10*/  LEA R16, P1, R3.reuse, R16, 0x1 ;  /* 0x0000001003107211 */ /* 0x040fe400078208ff */
[C---:B------:R-:W-:Y:S02]  /*3d20*/  LEA R52, P0, R3.reuse, R52, 0x1 ;  /* 0x0000003403347211 */ /* 0x040fe400078008ff */
[C---:B------:R-:W-:Y:S02]  /*3d30*/  LEA.HI.X.SX32 R17, R3.reuse, R17, 0x1, P1 ;  /* 0x0000001103117211 */ /* 0x040fe400008f0eff */
[----:B------:R-:W-:Y:S01]  /*3d40*/  LEA.HI.X.SX32 R53, R3, R53, 0x1, P0 ;  /* 0x0000003503357211 */ /* 0x000fe200000f0eff */
[----:B------:R-:W-:Y:S05]  /*3d50*/  BRA `(.L_x_9123) ;  /* 0x0000002000f87947 */ /* 0x000fea0003800000 */
.L_x_9124:
        /* <DEDUP_REMOVED lines=99> */
.L_x_9140:
[----:B------:R-:W-:Y:S05]  /*4390*/  BSYNC.RECONVERGENT B0 ;  /* 0x0000000000007941 */ /* 0x000fea0003800200 */
.L_x_9139:
        /* <DEDUP_REMOVED lines=92> */
.L_x_9142:
[----:B------:R-:W-:Y:S05]  /*4960*/  BSYNC.RECONVERGENT B0 ;  /* 0x0000000000007941 */ /* 0x000fea0003800200 */
.L_x_9141:
        /* <DEDUP_REMOVED lines=90> */
.L_x_9138:
[----:B------:R-:W-:Y:S05]  /*4f10*/  BSYNC.RECONVERGENT B1 ;  /* 0x0000000000017941 */ /* 0x000fea0003800200 */
.L_x_9137:
        /* <DEDUP_REMOVED lines=100> */
.L_x_9146:
[----:B------:R-:W-:Y:S05]  /*5560*/  BSYNC.RECONVERGENT B0 ;  /* 0x0000000000007941 */ /* 0x000fea0003800200 */
.L_x_9145:
        /* <DEDUP_REMOVED lines=91> */
.L_x_9148:
[----:B------:R-:W-:Y:S05]  /*5b20*/  BSYNC.RECONVERGENT B0 ;  /* 0x0000000000007941 */ /* 0x000fea0003800200 */
.L_x_9147:
        /* <DEDUP_REMOVED lines=90> */
.L_x_9144:
[----:B------:R-:W-:Y:S05]  /*60d0*/  BSYNC.RECONVERGENT B1 ;  /* 0x0000000000017941 */ /* 0x000fea0003800200 */
.L_x_9143:
[----:B------:R-:W3:Y:S02]  /*60e0*/  LD.E R3, desc[UR4][R84.64+0xd0] ;  /* 0x0000d00454037980 */ /* 0x000ee4000c101900 */
[----:B---3--:R-:W-:Y:S05]  /*60f0*/  IMAD.U32 R3, R3, -0x20, RZ ;  /* 0xffffffe003037824 */ /* 0x008fea00078e00ff */
[C---:B------:R-:W-:Y:S02]  /*6100*/  LEA R74, P1, R3.reuse, R74, 0x1 ;  /* 0x0000004a034a7211 */ /* 0x040fe400078208ff */
[C---:B------:R-:W-:Y:S02]  /*6110*/  LEA R72, P0, R3.reuse, R72, 0x1 ;  /* 0x0000004803487211 */ /* 0x040fe400078008ff */
[C---:B------:R-:W-:Y:S02]  /*6120*/  LEA.HI.X.SX32 R75, R3.reuse, R75, 0x1, P1 ;  /* 0x0000004b034b7211 */ /* 0x040fe400008f0eff */
[----:B------:R-:W-:Y:S09]  /*6130*/  LEA.HI.X.SX32 R73, R3, R73, 0x1, P0 ;  /* 0x0000004903497211 */ /* 0x000ff200000f0eff */
.L_x_9123:
[----:B------:R-:W-:Y:S05]  /*6140*/  BSYNC.RECONVERGENT B2 ;  /* 0x0000000000027941 */ /* 0x000fea0003800200 */
.L_x_9119:
        /* <DEDUP_REMOVED lines=103> */
.L_x_9150:
[----:B------:R-:W-:Y:S05]  /*67c0*/  BSYNC.RECONVERGENT B0 ;  /* 0x0000000000007941 */ /* 0x000fea0003800200 */
.L_x_9149:
[----:B------:R-:W-:Y:S11]  /*67d0*/  ISETP.GT.AND P0, PT, R80, R69, PT ;  /* 0x000000455000720c */ /* 0x000ff60003f04270 */
[----:B------:R-:W-:Y:S02]  /*67e0*/  @!UPT UIADD3 URZ, UPT, UPT, URZ, URZ, URZ ;  /* 0x000000fffffff290 */ /* 0x000fe4000fffe0ff */
[----:B------:R-:W-:Y:S05]  /*67f0*/  @P0 BRA `(.L_x_9151) ;  /* 0xffffffb800b00947 */ /* 0x000fea000383ffff */
.L_x_9114:
        /* <DEDUP_REMOVED lines=30> */
.L_x_9156:
[----:B------:R3:W-:Y:S02]  /*69e0*/  STS.128 [R61+0x2000], RZ ;  /* 0x002000ff3d007388 */ /* 0x0007e40000000c00 */
.L_x_9155:
[----:B------:R-:W-:Y:S05]  /*69f0*/  BSYNC.RECONVERGENT B0 ;  /* 0x0000000000007941 */ /* 0x000fea0003800200 */
.L_x_9154:
        /* <DEDUP_REMOVED lines=24> */
.L_x_9158:
[----:B------:R1:W-:Y:S01]  /*6b80*/  STS.128 [R61+0x2800], RZ ;  /* 0x002800ff3d007388 */ /* 0x0003e20000000c00 */
[----:B------:R-:W-:Y:S05]  /*6b90*/  BRA `(.L_x_9157) ;  /* 0x0000003400b87947 */ /* 0x000fea0003800000 */
.L_x_9153:
        /* <DEDUP_REMOVED lines=80> */
.L_x_9165:
[----:B------:R-:W-:Y:S05]  /*70a0*/  BSYNC.RECONVERGENT B0 ;  /* 0x0000000000007941 */ /* 0x000fea0003800200 */
.L_x_9164:
[----:B-----5:R-:W-:Y:S01]  /*70b0*/  IMAD.MOV.U32 R6, RZ, RZ, R18 ;  /* 0x000000ffff067224 */ /* 0x020fe200078e0012 */
[----:B------:R-:W-:Y:S01]  /*70c0*/  MOV R4, R16 ;  /* 0x0000001000047202 */ /* 0x000fe20000000f00 */
[----:B------:R-:W-:Y:S01]  /*70d0*/  IMAD.MOV.U32 R7, RZ, RZ, R19 ;  /* 0x000000ffff077224 */ /* 0x000fe200078e0013 */
[----:B------:R-:W-:Y:S02]  /*70e0*/  MOV R5, R17 ;  /* 0x0000001100057202 */ /* 0x000fe40000000f00 */
.L_x_9163:
[----:B------:R-:W-:Y:S05]  /*70f0*/  BSYNC.RECONVERGENT B1 ;  /* 0x0000000000017941 */ /* 0x000fea0003800200 */
.L_x_9162:
        /* <DEDUP_REMOVED lines=48> */
.L_x_9169:
[----:B------:R-:W-:Y:S05]  /*7400*/  BSYNC.RECONVERGENT B0 ;  /* 0x0000000000007941 */ /* 0x000fea0003800200 */
.L_x_9168:
[----:B-----5:R1:W-:Y:S02]  /*7410*/  STS.128 [R61+0x1000], R16 ;  /* 0x001000103d007388 */ /* 0x0203e40000000c00 */
.L_x_9167:
[----:B------:R-:W-:Y:S05]  /*7420*/  BSYNC.RECONVERGENT B1 ;  /* 0x0000000000017941 */ /* 0x000fea0003800200 */
.L_x_9166:
        /* <DEDUP_REMOVED lines=46> */
.L_x_9171:
[----:B------:R-:W-:Y:S05]  /*7710*/  BSYNC.RECONVERGENT B0 ;  /* 0x0000000000007941 */ /* 0x000fea0003800200 */
.L_x_9170:
[----:B-----5:R1:W-:Y:S02]  /*7720*/  STS.128 [R61+0x2000], R16 ;  /* 0x002000103d007388 */ /* 0x0203e40000000c00 */
.L_x_9161:
[----:B------:R-:W-:Y:S05]  /*7730*/  BSYNC.RECONVERGENT B2 ;  /* 0x0000000000027941 */ /* 0x000fea0003800200 */
.L_x_9160:
        /* <DEDUP_REMOVED lines=52> */
.L_x_9175:
[----:B------:R-:W-:Y:S05]  /*7a80*/  BSYNC.RECONVERGENT B0 ;  /* 0x0000000000007941 */ /* 0x000fea0003800200 */
.L_x_9174:
[----:B-----5:R1:W-:Y:S02]  /*7a90*/  STS.128 [R61+0x800], R16 ;  /* 0x000800103d007388 */ /* 0x0203e40000000c00 */
.L_x_9173:
[----:B------:R-:W-:Y:S05]  /*7aa0*/  BSYNC.RECONVERGENT B1 ;  /* 0x0000000000017941 */ /* 0x000fea0003800200 */
.L_x_9172:
        /* <DEDUP_REMOVED lines=47> */
.L_x_9179:
[----:B------:R-:W-:Y:S05]  /*7da0*/  BSYNC.RECONVERGENT B0 ;  /* 0x0000000000007941 */ /* 0x000fea0003800200 */
.L_x_9178:
[----:B-----5:R1:W-:Y:S02]  /*7db0*/  STS.128 [R61+0x1800], R16 ;  /* 0x001800103d007388 */ /* 0x0203e40000000c00 */
.L_x_9177:
[----:B------:R-:W-:Y:S05]  /*7dc0*/  BSYNC.RECONVERGENT B1 ;  /* 0x0000000000017941 */ /* 0x000fea0003800200 */
.L_x_9176:
        /* <DEDUP_REMOVED lines=47> */
.L_x_9181:
[----:B------:R-:W-:Y:S05]  /*80c0*/  BSYNC.RECONVERGENT B0 ;  /* 0x0000000000007941 */ /* 0x000fea0003800200 */
.L_x_9180:
[----:B-----5:R1:W-:Y:S01]  /*80d0*/  STS.128 [R61+0x2800], R16 ;  /* 0x002800103d007388 */ /* 0x0203e20000000c00 */
[----:B------:R-:W-:Y:S05]  /*80e0*/  BRA `(.L_x_9157) ;  /* 0x0000002000647947 */ /* 0x000fea0003800000 */
.L_x_9159:
        /* <DEDUP_REMOVED lines=93> */
.L_x_9187:
[----:B------:R-:W-:Y:S05]  /*86c0*/  BSYNC.RECONVERGENT B0 ;  /* 0x0000000000007941 */ /* 0x000fea0003800200 */
.L_x_9186:
[----:B-----5:R-:W-:Y:S01]  /*86d0*/  IMAD.MOV.U32 R6, RZ, RZ, R30 ;  /* 0x000000ffff067224 */ /* 0x020fe200078e001e */
[----:B------:R-:W-:Y:S01]  /*86e0*/  MOV R4, R28 ;  /* 0x0000001c00047202 */ /* 0x000fe20000000f00 */
[----:B------:R-:W-:Y:S01]  /*86f0*/  IMAD.MOV.U32 R7, RZ, RZ, R31 ;  /* 0x000000ffff077224 */ /* 0x000fe200078e001f */
[----:B------:R-:W-:Y:S02]  /*8700*/  MOV R5, R29 ;  /* 0x0000001d00057202 */ /* 0x000fe40000000f00 */
.L_x_9185:
[----:B------:R-:W-:Y:S05]  /*8710*/  BSYNC.RECONVERGENT B1 ;  /* 0x0000000000017941 */ /* 0x000fea0003800200 */
.L_x_9184:
        /* <DEDUP_REMOVED lines=85> */
.L_x_9191:
[----:B------:R-:W-:Y:S05]  /*8c70*/  BSYNC.RECONVERGENT B0 ;  /* 0x0000000000007941 */ /* 0x000fea0003800200 */
.L_x_9190:
[----:B-----5:R1:W-:Y:S02]  /*8c80*/  STS.128 [R61+0x1000], R28 ;  /* 0x0010001c3d007388 */ /* 0x0203e40000000c00 */
.L_x_9189:
[----:B------:R-:W-:Y:S05]  /*8c90*/  BSYNC.RECONVERGENT B1 ;  /* 0x0000000000017941 */ /* 0x000fea0003800200 */
.L_x_9188:
        /* <DEDUP_REMOVED lines=83> */
.L_x_9193:
[----:B------:R-:W-:Y:S05]  /*91d0*/  BSYNC.RECONVERGENT B0 ;  /* 0x0000000000007941 */ /* 0x000fea0003800200 */
.L_x_9192:
[----:B-----5:R1:W-:Y:S02]  /*91e0*/  STS.128 [R61+0x2000], R28 ;  /* 0x0020001c3d007388 */ /* 0x0203e40000000c00 */
.L_x_9183:
[----:B------:R-:W-:Y:S05]  /*91f0*/  BSYNC.RECONVERGENT B2 ;  /* 0x0000000000027941 */ /* 0x000fea0003800200 */
.L_x_9182:
        /* <DEDUP_REMOVED lines=89> */
.L_x_9197:
[----:B------:R-:W-:Y:S05]  /*9790*/  BSYNC.RECONVERGENT B0 ;  /* 0x0000000000007941 */ /* 0x000fea0003800200 */
.L_x_9196:
[----:B-----5:R1:W-:Y:S02]  /*97a0*/  STS.128 [R61+0x800], R28 ;  /* 0x0008001c3d007388 */ /* 0x0203e40000000c00 */
.L_x_9195:
[----:B------:R-:W-:Y:S05]  /*97b0*/  BSYNC.RECONVERGENT B1 ;  /* 0x0000000000017941 */ /* 0x000fea0003800200 */
.L_x_9194:
        /* <DEDUP_REMOVED lines=84> */
.L_x_9201:
[----:B------:R-:W-:Y:S05]  /*9d00*/  BSYNC.RECONVERGENT B0 ;  /* 0x0000000000007941 */ /* 0x000fea0003800200 */
.L_x_9200:
[----:B-----5:R1:W-:Y:S02]  /*9d10*/  STS.128 [R61+0x1800], R28 ;  /* 0x0018001c3d007388 */ /* 0x0203e40000000c00 */
.L_x_9199:
[----:B------:R-:W-:Y:S05]  /*9d20*/  BSYNC.RECONVERGENT B1 ;  /* 0x0000000000017941 */ /* 0x000fea0003800200 */
.L_x_9198:
        /* <DEDUP_REMOVED lines=83> */
.L_x_9203:
[----:B------:R-:W-:Y:S05]  /*a260*/  BSYNC.RECONVERGENT B0 ;  /* 0x0000000000007941 */ /* 0x000fea0003800200 */
.L_x_9202:
[----:B-----5:R1:W-:Y:S02]  /*a270*/  STS.128 [R61+0x2800], R28 ;  /* 0x0028001c3d007388 */ /* 0x0203e40000000c00 */
.L_x_9157:
[----:B------:R-:W-:Y:S05]  /*a280*/  BSYNC.RECONVERGENT B3 ;  /* 0x0000000000037941 */ /* 0x000fea0003800200 */
.L_x_9152:
[----:B---3--:R-:W-:Y:S01]  /*a290*/  IMAD R5, R88, -0x40, R89 ;  /* 0xffffffc058057824 */ /* 0x008fe200078e0259 */
        /* <DEDUP_REMOVED lines=27> */
.L_x_9206:
[----:B------:R3:W-:Y:S02]  /*a450*/  STS.128 [R61+0x5000], RZ ;  /* 0x005000ff3d007388 */ /* 0x0007e40000000c00 */
.L_x_9205:
[----:B------:R-:W-:Y:S05]  /*a460*/  BSYNC.RECONVERGENT B0 ;  /* 0x0000000000007941 */ /* 0x000fea0003800200 */
.L_x_9204:
        /* <DEDUP_REMOVED lines=23> */
.L_x_9208:
[----:B------:R-:W-:Y:S05]  /*a5e0*/  BSYNC.RECONVERGENT B0 ;  /* 0x0000000000007941 */ /* 0x000fea0003800200 */
.L_x_9207:
[----:B-1----:R-:W2:Y:S04]  /*a5f0*/  LD.E.64 R16, desc[UR4][R84.64+0x1c0] ;  /* 0x0001c00454107980 */ /* 0x002ea8000c101b00 */
[----:B-----5:R-:W3:Y:S01]  /*a600*/  LD.E.64 R14, desc[UR4][R84.64+0x1b8] ;  /* 0x0001b804540e7980 */ /* 0x020ee2000c101b00 */
[----:B------:R-:W-:Y:S02]  /*a610*/  MOV R6, R146 ;  /* 0x0000009200067202 */ /* 0x000fe40000000f00 */
[----:B------:R-:W-:Y:S01]  /*a620*/  MOV R7, RZ ;  /* 0x000000ff00077202 */ /* 0x000fe20000000f00 */
[----:B----4-:R-:W4:Y:S04]  /*a630*/  LD.E R2, desc[UR4][R84.64+0xd8] ;  /* 0x0000d80454027980 */ /* 0x010f28000c101900 */
        /* <DEDUP_REMOVED lines=32> */
.L_x_9211:
[----:B------:R3:W-:Y:S01]  /*a840*/  STS.128 [R61+0x8000], RZ ;  /* 0x008000ff3d007388 */ /* 0x0007e20000000c00 */
[----:B------:R-:W-:Y:S05]  /*a850*/  BRA `(.L_x_9212) ;  /* 0x00000000000c7947 */ /* 0x000fea0003800000 */
.L_x_9210:
[----:B------:R1:W-:Y:S04]  /*a860*/  STS.128 [R61+0x6000], RZ ;  /* 0x006000ff3d007388 */ /* 0x0003e80000000c00 */
[----:B------:R1:W-:Y:S04]  /*a870*/  STS.128 [R61+0x7000], RZ ;  /* 0x007000ff3d007388 */ /* 0x0003e80000000c00 */
[----:B------:R1:W-:Y:S02]  /*a880*/  STS.128 [R61+0x8000], RZ ;  /* 0x008000ff3d007388 */ /* 0x0003e40000000c00 */
.L_x_9212:
[----:B------:R-:W-:Y:S05]  /*a890*/  BSYNC.RECONVERGENT B0 ;  /* 0x0000000000007941 */ /* 0x000fea0003800200 */
.L_x_9209:
        /* <DEDUP_REMOVED lines=27> */
.L_x_9215:
[----:B------:R1:W-:Y:S02]  /*aa50*/  STS.128 [R61+0x8800], RZ ;  /* 0x008800ff3d007388 */ /* 0x0003e40000000c00 */
.L_x_9214:
[----:B------:R-:W-:Y:S05]  /*aa60*/  BSYNC.RECONVERGENT B0 ;  /* 0x0000000000007941 */ /* 0x000fea0003800200 */
.L_x_9213:
[C---:B------:R-:W-:Y:S01]  /*aa70*/  IMAD.SHL.U32 R15, R55.reuse, 0x10, RZ ;  /* 0x00000010370f7824 */ /* 0x040fe200078e00ff */
[----:B------:R-:W-:Y:S01]  /*aa80*/  SHF.R.U32.HI R132, RZ, 0x1, R55 ;  /* 0x00000001ff847819 */ /* 0x000fe20000011637 */
[C---:B------:R-:W-:Y:S01]  /*aa90*/  IMAD.SHL.U32 R8, R55.reuse, 0x20, RZ ;  /* 0x0000002037087824 */ /* 0x040fe200078e00ff */
[----:B------:R-:W-:Y:S01]  /*aaa0*/  LOP3.LUT P6, RZ, R55, 0x4, RZ, 0xc0, !PT ;  /* 0x0000000437ff7812 */ /* 0x000fe200078cc0ff */
[----:B------:R-:W0:Y:S01]  /*aab0*/  LDGDEPBAR ;  /* 0x00000000000079af */ /* 0x000e220000000000 */
[----:B------:R-:W-:Y:S01]  /*aac0*/  LOP3.LUT R11, R132, 0x8, RZ, 0xc0, !PT ;  /* 0x00000008840b7812 */ /* 0x000fe200078ec0ff */
[----:B------:R-:W-:Y:S01]  /*aad0*/  BSSY.RECONVERGENT B1, `(.L_x_9216) ;  /* 0x00000d8000017945 */ /* 0x000fe20003800200 */
[----:B------:R-:W-:Y:S02]  /*aae0*/  LOP3.LUT R133, R15, 0x3e00, RZ, 0xc0, !PT ;  /* 0x00003e000f857812 */ /* 0x000fe400078ec0ff */
[----:B------:R-:W-:Y:S02]  /*aaf0*/  LOP3.LUT R0, R8, 0xc0, RZ, 0xc0, !PT ;  /* 0x000000c008007812 */ /* 0x000fe400078ec0ff */
[----:B------:R-:W-:-:S02]  /*ab00*/  LOP3.LUT R11, R11, 0xc0, R8, 0xf8, !PT ;  /* 0x000000c00b0b7812 */ /* 0x000fc400078ef808 */
[----:B------:R-:W-:Y:S02]  /*ab10*/  LOP3.LUT R7, R133, 0x20, R8, 0xf8, !PT ;  /* 0x0000002085077812 */ /* 0x000fe400078ef808 */
[----:B------:R-:W-:Y:S02]  /*ab20*/  LOP3.LUT R15, R15, 0x100, RZ, 0xc0, !PT ;  /* 0x000001000f0f7812 */ /* 0x000fe400078ec0ff */
[----:B-1----:R-:W-:Y:S02]  /*ab30*/  LOP3.LUT R5, R0, 0x8, R55, 0xf8, !PT ;  /* 0x0000000800057812 */ /* 0x002fe400078ef837 */
[----:B------:R-:W-:Y:S02]  /*ab40*/  LOP3.LUT R2, R11, 0x18, R90, 0x78, !PT ;  /* 0x000000180b027812 */ /* 0x000fe400078e785a */
[--C-:B------:R-:W-:Y:S02]  /*ab50*/  LOP3.LUT R7, R7, 0x100, R8.reuse, 0xf8, !PT ;  /* 0x0000010007077812 */ /* 0x100fe400078ef808 */
[----:B------:R-:W-:-:S02]  /*ab60*/  LOP3.LUT R0, R15, 0x20, R8, 0xf8, !PT ;  /* 0x000000200f007812 */ /* 0x000fc400078ef808 */
[----:B------:R-:W-:Y:S02]  /*ab70*/  LOP3.LUT R5, R5, 0x18, R90, 0x78, !PT ;  /* 0x0000001805057812 */ /* 0x000fe400078e785a */
[----:B------:R-:W-:Y:S02]  /*ab80*/  LOP3.LUT R7, R7, R2, RZ, 0xfc, !PT ;  /* 0x0000000207077212 */ /* 0x000fe400078efcff */
[----:B------:R-:W-:Y:S02]  /*ab90*/  LOP3.LUT R5, R0, R5, RZ, 0xfc, !PT ;  /* 0x0000000500057212 */ /* 0x000fe400078efcff */
[----:B------:R-:W-:Y:S01]  /*aba0*/  ISETP.NE.AND P5, PT, R88, 0x1, PT ;  /* 0x000000015800780c */ /* 0x000fe20003fa5270 */
[--C-:B------:R-:W-:Y:S02]  /*abb0*/  IMAD R14, R7, 0x2, R60.reuse ;  /* 0x00000002070e7824 */ /* 0x100fe400078e023c */
[----:B------:R-:W-:Y:S02]  /*abc0*/  IMAD R60, R5, 0x2, R60 ;  /* 0x00000002053c7824 */ /* 0x000fe400078e023c */
[----:B------:R-:W-:Y:S01]  /*abd0*/  IMAD.MOV.U32 R5, RZ, RZ, 0x20 ;  /* 0x00000020ff057424 */ /* 0x000fe200078e00ff */
[----:B------:R-:W-:Y:S04]  /*abe0*/  LDSM.16.M88.4 R92, [R14] ;  /* 0x000000000e5c783b */ /* 0x000fe80000000200 */
[----:B------:R-:W1:Y:S01]  /*abf0*/  LDSM.16.M88.4 R32, [R60+0x3000] ;  /* 0x003000003c20783b */ /* 0x000e620000000200 */
[----:B------:R-:W-:-:S03]  /*ac00*/  SEL R5, R5, 0xffffffe0, !P6 ;  /* 0xffffffe005057807 */ /* 0x000fc60007000000 */
[----:B------:R-:W5:Y:S02]  /*ac10*/  LDSM.16.M88.4 R44, [R60+0x3400] ;  /* 0x003400003c2c783b */ /* 0x000f640000000200 */
[--C-:B------:R-:W-:Y:S02]  /*ac20*/  IMAD.IADD R11, R14, 0x1, R5.reuse ;  /* 0x000000010e0b7824 */ /* 0x100fe400078e0205 */
[----:B------:R-:W2:Y:S01]  /*ac30*/  LDSM.16.M88.4 R36, [R60+0x3800] ;  /* 0x003800003c24783b */ /* 0x000ea20000000200 */
[----:B------:R-:W-:-:S03]  /*ac40*/  IMAD.IADD R0, R60, 0x1, R5 ;  /* 0x000000013c007824 */ /* 0x000fc600078e0205 */
        /* <DEDUP_REMOVED lines=10> */
[C---:B------:R-:W-:Y:S03]  /*acf0*/  HMMA.16816.F32 R52, R92.reuse, R34, RZ ;  /* 0x000000225c34723c */ /* 0x040fe600000018ff */
[----:B------:R-:W1:Y:S04]  /*ad00*/  LDSM.16.M88.4 R64, [R60+0x4800] ;  /* 0x004800003c40783b */ /* 0x000e680000000200 */
[----:B------:R-:W-:Y:S01]  /*ad10*/  LDSM.16.M88.4 R96, [R11+0x1000] ;  /* 0x001000000b60783b */ /* 0x000fe20000000200 */
[C---:B-----5:R-:W-:Y:S03]  /*ad20*/  HMMA.16816.F32 R48, R92.reuse, R44, RZ ;  /* 0x0000002c5c30723c */ /* 0x060fe600000018ff */
[----:B------:R-:W-:Y:S05]  /*ad30*/  LDSM.16.M88.4 R100, [R0+0x4c00] ;  /* 0x004c00000064783b */ /* 0x000fea0000000200 */
[C---:B--2---:R-:W-:Y:S08]  /*ad40*/  HMMA.16816.F32 R40, R92.reuse, R36, RZ ;  /* 0x000000245c28723c */ /* 0x044ff000000018ff */
[C---:B------:R-:W-:Y:S08]  /*ad50*/  HMMA.16816.F32 R44, R92.reuse, R46, RZ ;  /* 0x0000002e5c2c723c */ /* 0x040ff000000018ff */
[C---:B------:R-:W-:Y:S08]  /*ad60*/  HMMA.16816.F32 R36, R92.reuse, R38, RZ ;  /* 0x000000265c24723c */ /* 0x040ff000000018ff */
[C---:B---3--:R-:W-:Y:S08]  /*ad70*/  HMMA.16816.F32 R32, R92.reuse, R28, RZ ;  /* 0x0000001c5c20723c */ /* 0x048ff000000018ff */
        /* <DEDUP_REMOVED lines=23> */
[----:B------:R-:W1:Y:S07]  /*aef0*/  LDSM.16.M88.4 R64, [R60+0x5c00] ;  /* 0x005c00003c40783b */ /* 0x000e6e0000000200 */
[C---:B--2---:R-:W-:Y:S08]  /*af00*/  HMMA.16816.F32 R32, R24.reuse, R28, R32 ;  /* 0x0000001c1820723c */ /* 0x044ff00000001820 */
[----:B------:R-:W-:Y:S01]  /*af10*/  HMMA.16816.F32 R92, R24, R30, R92 ;  /* 0x0000001e185c723c */ /* 0x000fe2000000185c */
[----:B------:R-:W-:Y:S04]  /*af20*/  LDSM.16.M88.4 R28, [R11+0x2000] ;  /* 0x002000000b1c783b */ /* 0x000fe80000000200 */
[----:B------:R-:W2:Y:S03]  /*af30*/  LDSM.16.M88.4 R24, [R0+0x5000] ;  /* 0x005000000018783b */ /* 0x000ea60000000200 */
[C---:B---3--:R-:W-:Y:S08]  /*af40*/  HMMA.16816.F32 R56, R96.reuse, R20, R56 ;  /* 0x000000146038723c */ /* 0x048ff00000001838 */
[C---:B------:R-:W-:Y:S01]  /*af50*/  HMMA.16816.F32 R52, R96.reuse, R22, R52 ;  /* 0x000000166034723c */ /* 0x040fe20000001834 */
[----:B------:R-:W3:Y:S07]  /*af60*/  LDSM.16.M88.4 R20, [R0+0x5400] ;  /* 0x005400000014783b */ /* 0x000eee0000000200 */
[C---:B----4-:R-:W-:Y:S08]  /*af70*/  HMMA.16816.F32 R48, R96.reuse, R16, R48 ;  /* 0x000000106030723c */ /* 0x050ff00000001830 */
[C---:B------:R-:W-:Y:S01]  /*af80*/  HMMA.16816.F32 R44, R96.reuse, R18, R44 ;  /* 0x00000012602c723c */ /* 0x040fe2000000182c */
[----:B------:R-:W4:Y:S07]  /*af90*/  LDSM.16.M88.4 R16, [R0+0x5800] ;  /* 0x005800000010783b */ /* 0x000f2e0000000200 */
[C---:B-----5:R-:W-:Y:S08]  /*afa0*/  HMMA.16816.F32 R40, R96.reuse, R4, R40 ;  /* 0x000000046028723c */ /* 0x060ff00000001828 */
[----:B------:R-:W-:Y:S01]  /*afb0*/  HMMA.16816.F32 R36, R96, R6, R36 ;  /* 0x000000066024723c */ /* 0x000fe20000001824 */
[----:B------:R-:W5:Y:S01]  /*afc0*/  LDSM.16.M88.4 R4, [R0+0x5c00] ;  /* 0x005c00000004783b */ /* 0x000f620000000200 */
[----:B------:R-:W-:-:S06]  /*afd0*/  DEPBAR.LE SB0, 0x0 ;  /* 0x000080000000791a */ /* 0x000fcc0000000000 */
[C---:B------:R-:W-:Y:S08]  /*afe0*/  HMMA.16816.F32 R32, R96.reuse, R100, R32 ;  /* 0x000000646020723c */ /* 0x040ff00000001820 */
[----:B------:R-:W-:Y:S08]  /*aff0*/  HMMA.16816.F32 R92, R96, R102, R92 ;  /* 0x00000066605c723c */ /* 0x000ff0000000185c */
[C---:B------:R-:W-:Y:S08]  /*b000*/  HMMA.16816.F32 R56, R80.reuse, R76, R56 ;  /* 0x0000004c5038723c */ /* 0x040ff00000001838 */
[C---:B------:R-:W-:Y:S08]  /*b010*/  HMMA.16816.F32 R52, R80.reuse, R78, R52 ;  /* 0x0000004e5034723c */ /* 0x040ff00000001834 */
[C---:B-1----:R-:W-:Y:S08]  /*b020*/  HMMA.16816.F32 R48, R80.reuse, R72, R48 ;  /* 0x000000485030723c */ /* 0x042ff00000001830 */
[C---:B------:R-:W-:Y:S08]  /*b030*/  HMMA.16816.F32 R44, R80.reuse, R74, R44 ;  /* 0x0000004a502c723c */ /* 0x040ff0000000182c */
[C---:B------:R-:W-:Y:S08]  /*b040*/  HMMA.16816.F32 R40, R80.reuse, R68, R40 ;  /* 0x000000445028723c */ /* 0x040ff00000001828 */
[C---:B------:R-:W-:Y:S08]  /*b050*/  HMMA.16816.F32 R36, R80.reuse, R70, R36 ;  /* 0x000000465024723c */ /* 0x040ff00000001824 */
[C---:B------:R-:W-:Y:S08]  /*b060*/  HMMA.16816.F32 R32, R80.reuse, R64, R32 ;  /* 0x000000405020723c */ /* 0x040ff00000001820 */
[----:B------:R-:W-:Y:S08]  /*b070*/  HMMA.16816.F32 R92, R80, R66, R92 ;  /* 0x00000042505c723c */ /* 0x000ff0000000185c */
[C---:B--2---:R-:W-:Y:S08]  /*b080*/  HMMA.16816.F32 R56, R28.reuse, R24, R56 ;  /* 0x000000181c38723c */ /* 0x044ff00000001838 */
[C---:B------:R-:W-:Y:S08]  /*b090*/  HMMA.16816.F32 R52, R28.reuse, R26, R52 ;  /* 0x0000001a1c34723c */ /* 0x040ff00000001834 */
[C---:B---3--:R-:W-:Y:S08]  /*b0a0*/  HMMA.16816.F32 R48, R28.reuse, R20, R48 ;  /* 0x000000141c30723c */ /* 0x048ff00000001830 */
[C---:B------:R-:W-:Y:S08]  /*b0b0*/  HMMA.16816.F32 R44, R28.reuse, R22, R44 ;  /* 0x000000161c2c723c */ /* 0x040ff0000000182c */
[C---:B----4-:R-:W-:Y:S08]  /*b0c0*/  HMMA.16816.F32 R40, R28.reuse, R16, R40 ;  /* 0x000000101c28723c */ /* 0x050ff00000001828 */
[C---:B------:R-:W-:Y:S08]  /*b0d0*/  HMMA.16816.F32 R36, R28.reuse, R18, R36 ;  /* 0x000000121c24723c */ /* 0x040ff00000001824 */
[C---:B-----5:R-:W-:Y:S08]  /*b0e0*/  HMMA.16816.F32 R32, R28.reuse, R4, R32 ;  /* 0x000000041c20723c */ /* 0x060ff00000001820 */
        /* <DEDUP_REMOVED lines=16> */
.L_x_9219:
        /* <DEDUP_REMOVED lines=9> */
[----:B------:R-:W-:-:S02]  /*b280*/  ISETP.GE.AND P2, PT, R0, RZ, PT ;  /* 0x000000ff0000720c */ /* 0x000fc40003f46270 */
[----:B------:R-:W-:Y:S01]  /*b290*/  LOP3.LUT R0, RZ, R17, RZ, 0x33, !PT ;  /* 0x00000011ff007212 */ /* 0x000fe200078e33ff */
        /* <DEDUP_REMOVED lines=19> */
[----:B------:R-:W-:Y:S01]  /*b3d0*/  ISETP.GE.AND P0, PT, R14, RZ, PT ;  /* 0x000000ff0e00720c */ /* 0x000fe20003f06270 */
[----:B------:R-:W-:Y:S01]  /*b3e0*/  @!P1 VIADD R11, R11, 0x1 ;  /* 0x000000010b0b9836 */ /* 0x000fe20000000000 */
[-C--:B------:R-:W-:Y:S02]  /*b3f0*/  ISETP.GE.U32.AND P3, PT, R4, R7.reuse, PT ;  /* 0x000000070400720c */ /* 0x080fe40003f66070 */
[----:B------:R-:W-:Y:S02]  /*b400*/  ISETP.GE.U32.AND P4, PT, R6, R7, PT ;  /* 0x000000070600720c */ /* 0x000fe40003f86070 */
[----:B------:R-:W-:-:S09]  /*b410*/  ISETP.NE.AND P1, PT, R17, RZ, PT ;  /* 0x000000ff1100720c */ /* 0x000fd20003f25270 */
        /* <DEDUP_REMOVED lines=26> */
.L_x_9220:
[----:B------:R-:W-:Y:S05]  /*b5c0*/  BSYNC.RECONVERGENT B0 ;  /* 0x0000000000007941 */ /* 0x000fea0003800200 */
.L_x_9218:
        /* <DEDUP_REMOVED lines=40> */
.L_x_9217:
[----:B------:R-:W-:Y:S05]  /*b850*/  BSYNC.RECONVERGENT B1 ;  /* 0x0000000000017941 */ /* 0x000fea0003800200 */
.L_x_9216:
[----:B------:R-:W3:Y:S01]  /*b860*/  LD.E R112, desc[UR4][R84.64+0xdc] ;  /* 0x0000dc0454707980 */ /* 0x000ee2000c101900 */
[----:B------:R-:W1:Y:S01]  /*b870*/  S2R R134, SR_TID.X ;  /* 0x0000000000867919 */ /* 0x000e620000002100 */
[----:B------:R-:W-:Y:S02]  /*b880*/  LEA R159, R88, 0xffffffc0, 0x6 ;  /* 0xffffffc0589f7811 */ /* 0x000fe400078e30ff */
[----:B-1----:R-:W-:-:S04]  /*b890*/  SHF.R.U32.HI R91, RZ, 0x2, R134 ;  /* 0x00000002ff5b7819 */ /* 0x002fc80000011686 */
[----:B------:R-:W-:Y:S01]  /*b8a0*/  LOP3.LUT R91, R91, 0x7, RZ, 0xc0, !PT ;  /* 0x000000075b5b7812 */ /* 0x000fe200078ec0ff */
[----:B------:R-:W-:-:S03]  /*b8b0*/  IMAD.SHL.U32 R0, R134, 0x2, RZ ;  /* 0x0000000286007824 */ /* 0x000fc600078e00ff */
[----:B--2---:R-:W-:Y:S02]  /*b8c0*/  LOP3.LUT R4, R91, 0x1f0, R132, 0xf8, !PT ;  /* 0x000001f05b047812 */ /* 0x004fe400078ef884 */
[----:B------:R-:W-:-:S03]  /*b8d0*/  LOP3.LUT R0, R0, 0x6, RZ, 0xc0, !PT ;  /* 0x0000000600007812 */ /* 0x000fc600078ec0ff */
[----:B------:R-:W-:Y:S01]  /*b8e0*/  IMAD R7, R147, 0x40, R4 ;  /* 0x0000004093077824 */ /* 0x000fe200078e0204 */
[----:B------:R-:W-:-:S04]  /*b8f0*/  LOP3.LUT R10, R159, 0x1, R0, 0xfe, !PT ;  /* 0x000000019f0a7812 */ /* 0x000fc800078efe00 */
[----:B------:R-:W-:Y:S02]  /*b900*/  IADD3 R7, PT, PT, R89, R7, -R148 ;  /* 0x0000000759077210 */ /* 0x000fe40007ffe894 */
[----:B------:R-:W-:-:S03]  /*b910*/  LOP3.LUT R4, R159, 0x8, R0, 0xfe, !PT ;  /* 0x000000089f047812 */ /* 0x000fc600078efe00 */
[C---:B------:R-:W-:Y:S02]  /*b920*/  IMAD.IADD R6, R7.reuse, 0x1, -R10 ;  /* 0x0000000107067824 */ /* 0x040fe400078e0a0a */
[----:B------:R-:W-:-:S03]  /*b930*/  IMAD.IADD R5, R7, 0x1, -R4 ;  /* 0x0000000107057824 */ /* 0x000fc600078e0a04 */
[----:B------:R-:W-:Y:S02]  /*b940*/  IABS R6, R6 ;  /* 0x0000000600067213 */ /* 0x000fe40000000000 */
[----:B------:R-:W-:Y:S02]  /*b950*/  IABS R5, R5 ;  /* 0x0000000500057213 */ /* 0x000fe40000000000 */
[----:B------:R-:W-:Y:S02]  /*b960*/  I2FP.F32.S32 R6, R6 ;  /* 0x0000000600067245 */ /* 0x000fe40000201400 */
[C-C-:B------:R-:W-:Y:S02]  /*b970*/  LOP3.LUT R64, R159.reuse, 0x9, R0.reuse, 0xfe, !PT ;  /* 0x000000099f407812 */ /* 0x140fe400078efe00 */
[----:B------:R-:W-:Y:S01]  /*b980*/  LOP3.LUT R62, R159, 0x10, R0, 0xfe, !PT ;  /* 0x000000109f3e7812 */ /* 0x000fe200078efe00 */
[----:B------:R-:W-:Y:S01]  /*b990*/  FFMA.FTZ R9, -R3, R6, R57 ;  /* 0x0000000603097223 */ /* 0x000fe20000010139 */
[----:B------:R-:W-:Y:S01]  /*b9a0*/  I2FP.F32.S32 R5, R5 ;  /* 0x0000000500057245 */ /* 0x000fe20000201400 */
[----:B------:R-:W-:Y:S01]  /*b9b0*/  IMAD.IADD R6, R7, 0x1, -R64 ;  /* 0x0000000107067824 */ /* 0x000fe200078e0a40 */
[----:B------:R-:W-:Y:S01]  /*b9c0*/  LOP3.LUT R14, R159, 0x18, R0, 0xfe, !PT ;  /* 0x000000189f0e7812 */ /* 0x000fe200078efe00 */
[----:B------:R-:W-:-:S02]  /*b9d0*/  IMAD.IADD R11, R7, 0x1, -R62 ;  /* 0x00000001070b7824 */ /* 0x000fc400078e0a3e */
[----:B------:R-:W-:Y:S01]  /*b9e0*/  FFMA.FTZ R52, -R3, R5, R52 ;  /* 0x0000000503347223 */ /* 0x000fe20000010134 */
[----:B------:R-:W-:Y:S01]  /*b9f0*/  IABS R6, R6 ;  /* 0x0000000600067213 */ /* 0x000fe20000000000 */
[----:B------:R-:W-:Y:S01]  /*ba00*/  IMAD.IADD R5, R7, 0x1, -R14 ;  /* 0x0000000107057824 */ /* 0x000fe200078e0a0e */
[----:B------:R-:W-:Y:S02]  /*ba10*/  IABS R11, R11 ;  /* 0x0000000b000b7213 */ /* 0x000fe40000000000 */
[----:B------:R-:W-:Y:S02]  /*ba20*/  I2FP.F32.S32 R6, R6 ;  /* 0x0000000600067245 */ /* 0x000fe40000201400 */
[----:B------:R-:W-:Y:S02]  /*ba30*/  IABS R5, R5 ;  /* 0x0000000500057213 */ /* 0x000fe40000000000 */
[----:B------:R-:W-:Y:S02]  /*ba40*/  I2FP.F32.S32 R11, R11 ;  /* 0x0000000b000b7245 */ /* 0x000fe40000201400 */
[----:B------:R-:W-:Y:S01]  /*ba50*/  LOP3.LUT R28, R159, 0x28, R0, 0xfe, !PT ;  /* 0x000000289f1c7812 */ /* 0x000fe200078efe00 */
[C---:B------:R-:W-:Y:S01]  /*ba60*/  FFMA.FTZ R53, -R3.reuse, R6, R53 ;  /* 0x0000000603357223 */ /* 0x040fe20000010135 */
[----:B------:R-:W-:Y:S01]  /*ba70*/  I2FP.F32.S32 R5, R5 ;  /* 0x0000000500057245 */ /* 0x000fe20000201400 */
[----:B------:R-:W-:Y:S01]  /*ba80*/  FFMA.FTZ R6, -R3, R11, R48 ;  /* 0x0000000b03067223 */ /* 0x000fe20000010130 */
[----:B------:R-:W-:Y:S01]  /*ba90*/  LOP3.LUT R20, R159, R0, RZ, 0xfc, !PT ;  /* 0x000000009f147212 */ /* 0x000fe200078efcff */
[----:B------:R-:W-:-:S02]  /*baa0*/  IMAD.IADD R15, R7, 0x1, -R28 ;  /* 0x00000001070f7824 */ /* 0x000fc400078e0a1c */
[----:B------:R-:W-:Y:S02]  /*bab0*/  VIADD R11, R7, 0x8 ;  /* 0x00000008070b7836 */ /* 0x000fe40000000000 */
[----:B------:R-:W-:Y:S01]  /*bac0*/  FFMA.FTZ R26, -R3, R5, R44 ;  /* 0x00000005031a7223 */ /* 0x000fe2000001012c */
[----:B------:R-:W-:Y:S01]  /*bad0*/  ISETP.GE.AND P4, PT, R10, R89, PT ;  /* 0x000000590a00720c */ /* 0x000fe20003f86270 */
[--C-:B------:R-:W-:Y:S01]  /*bae0*/  IMAD.IADD R13, R7, 0x1, -R20.reuse ;  /* 0x00000001070d7824 */ /* 0x100fe200078e0a14 */
[----:B------:R-:W-:Y:S01]  /*baf0*/  IABS R15, R15 ;  /* 0x0000000f000f7213 */ /* 0x000fe20000000000 */
[C---:B------:R-:W-:Y:S02]  /*bb00*/  IMAD.IADD R5, R11.reuse, 0x1, -R20 ;  /* 0x000000010b057824 */ /* 0x040fe400078e0a14 */
[----:B------:R-:W-:Y:S01]  /*bb10*/  IMAD.IADD R10, R11, 0x1, -R10 ;  /* 0x000000010b0a7824 */ /* 0x000fe200078e0a0a */
[----:B------:R-:W-:Y:S02]  /*bb20*/  IABS R13, R13 ;  /* 0x0000000d000d7213 */ /* 0x000fe40000000000 */
[----:B------:R-:W-:-:S02]  /*bb30*/  IABS R5, R5 ;  /* 0x0000000500057213 */ /* 0x000fc40000000000 */
[----:B------:R-:W-:Y:S02]  /*bb40*/  I2FP.F32.S32 R15, R15 ;  /* 0x0000000f000f7245 */ /* 0x000fe40000201400 */
[----:B------:R-:W-:Y:S02]  /*bb50*/  IABS R10, R10 ;  /* 0x0000000a000a7213 */ /* 0x000fe40000000000 */
[----:B------:R-:W-:Y:S01]  /*bb60*/  ISETP.GE.AND P0, PT, R20, R89, PT ;  /* 0x000000591400720c */ /* 0x000fe20003f06270 */
[----:B------:R-:W-:Y:S01]  /*bb70*/  FFMA.FTZ R20, -R3, R15, R36 ;  /* 0x0000000f03147223 */ /* 0x000fe20000010124 */
[----:B------:R-:W-:Y:S02]  /*bb80*/  I2FP.F32.S32 R13, R13 ;  /* 0x0000000d000d7245 */ /* 0x000fe40000201400 */
[----:B------:R-:W-:Y:S02]  /*bb90*/  I2FP.F32.S32 R5, R5 ;  /* 0x0000000500057245 */ /* 0x000fe40000201400 */
[----:B------:R-:W-:Y:S01]  /*bba0*/  I2FP.F32.S32 R10, R10 ;  /* 0x0000000a000a7245 */ /* 0x000fe20000201400 */
[----:B------:R-:W-:Y:S01]  /*bbb0*/  IMAD.IADD R15, R11, 0x1, -R62 ;  /* 0x000000010b0f7824 */ /* 0x000fe200078e0a3e */
[----:B------:R-:W-:Y:S01]  /*bbc0*/  LOP3.LUT R60, R159, 0x20, R0, 0xfe, !PT ;  /* 0x000000209f3c7812 */ /* 0x000fe200078efe00 */
[C---:B------:R-:W-:Y:S01]  /*bbd0*/  FFMA.FTZ R48, -R3.reuse, R13, R56 ;  /* 0x0000000d03307223 */ /* 0x040fe20000010138 */
[C---:B------:R-:W-:Y:S01]  /*bbe0*/  FFMA.FTZ R5, -R3.reuse, R5, R58 ;  /* 0x0000000503057223 */ /* 0x040fe2000001013a */
[----:B------:R-:W-:Y:S01]  /*bbf0*/  FFMA.FTZ R44, -R3, R10, R59 ;  /* 0x0000000a032c7223 */ /* 0x000fe2000001013b */
[----:B------:R-:W-:Y:S01]  /*bc00*/  LOP3.LUT R16, R159, 0x11, R0, 0xfe, !PT ;  /* 0x000000119f107812 */ /* 0x000fe200078efe00 */
[----:B------:R-:W-:Y:S01]  /*bc10*/  IMAD.IADD R24, R7, 0x1, -R60 ;  /* 0x0000000107187824 */ /* 0x000fe200078e0a3c */
[----:B------:R-:W-:-:S02]  /*bc20*/  IABS R15, R15 ;  /* 0x0000000f000f7213 */ /* 0x000fc40000000000 */
[----:B------:R-:W-:Y:S01]  /*bc30*/  ISETP.GE.AND P3, PT, R4, R89, PT ;  /* 0x000000590400720c */ /* 0x000fe20003f66270 */
[----:B------:R-:W-:Y:S01]  /*bc40*/  IMAD.IADD R4, R7, 0x1, -R16 ;  /* 0x0000000107047824 */ /* 0x000fe200078e0a10 */
[----:B------:R-:W-:Y:S02]  /*bc50*/  FSEL R48, R48, -INF , !P0 ;  /* 0xff80000030307808 */ /* 0x000fe40004000000 */
[----:B------:R-:W-:Y:S02]  /*bc60*/  FSEL R5, R5, -INF , !P0 ;  /* 0xff80000005057808 */ /* 0x000fe40004000000 */
[----:B------:R-:W-:Y:S02]  /*bc70*/  FSEL R9, R9, -INF , !P4 ;  /* 0xff80000009097808 */ /* 0x000fe40006000000 */
[----:B------:R-:W-:Y:S02]  /*bc80*/  FSEL R44, R44, -INF , !P4 ;  /* 0xff8000002c2c7808 */ /* 0x000fe40006000000 */
[----:B------:R-:W-:-:S02]  /*bc90*/  IABS R24, R24 ;  /* 0x0000001800187213 */ /* 0x000fc40000000000 */
[----:B------:R-:W-:Y:S01]  /*bca0*/  ISETP.GE.AND P0, PT, R16, R89, PT ;  /* 0x000000591000720c */ /* 0x000fe20003f06270 */
[C---:B------:R-:W-:Y:S01]  /*bcb0*/  IMAD.IADD R16, R11.reuse, 0x1, -R16 ;  /* 0x000000010b107824 */ /* 0x040fe200078e0a10 */
[----:B------:R-:W-:Y:S02]  /*bcc0*/  I2FP.F32.S32 R15, R15 ;  /* 0x0000000f000f7245 */ /* 0x000fe40000201400 */
[----:B------:R-:W-:Y:S01]  /*bcd0*/  ISETP.GE.AND P4, PT, R14, R89, PT ;  /* 0x000000590e00720c */ /* 0x000fe20003f86270 */
[----:B------:R-:W-:Y:S01]  /*bce0*/  IMAD.IADD R14, R11, 0x1, -R14 ;  /* 0x000000010b0e7824 */ /* 0x000fe200078e0a0e */
[----:B------:R-:W-:Y:S01]  /*bcf0*/  I2FP.F32.S32 R24, R24 ;  /* 0x0000001800187245 */ /* 0x000fe20000201400 */
[----:B------:R-:W-:Y:S01]  /*bd00*/  FFMA.FTZ R10, -R3, R15, R50 ;  /* 0x0000000f030a7223 */ /* 0x000fe20000010132 */
[----:B------:R-:W-:Y:S01]  /*bd10*/  IABS R4, R4 ;  /* 0x0000000400047213 */ /* 0x000fe20000000000 */
[----:B------:R-:W-:Y:S01]  /*bd20*/  IMAD.IADD R15, R11, 0x1, -R60 ;  /* 0x000000010b0f7824 */ /* 0x000fe200078e0a3c */
[----:B------:R-:W-:-:S02]  /*bd30*/  IABS R16, R16 ;  /* 0x0000001000107213 */ /* 0x000fc40000000000 */
[----:B------:R-:W-:Y:S01]  /*bd40*/  IABS R14, R14 ;  /* 0x0000000e000e7213 */ /* 0x000fe20000000000 */
[C---:B------:R-:W-:Y:S01]  /*bd50*/  FFMA.FTZ R24, -R3.reuse, R24, R40 ;  /* 0x0000001803187223 */ /* 0x040fe20000010128 */
[----:B------:R-:W-:Y:S01]  /*bd60*/  I2FP.F32.S32 R4, R4 ;  /* 0x0000000400047245 */ /* 0x000fe20000201400 */
[----:B------:R-:W-:Y:S01]  /*bd70*/  FFMA.FTZ R40, -R3, R13, R54 ;  /* 0x0000000d03287223 */ /* 0x000fe20000010136 */
[----:B------:R-:W-:Y:S01]  /*bd80*/  I2FP.F32.S32 R16, R16 ;  /* 0x0000001000107245 */ /* 0x000fe20000201400 */
[C---:B------:R-:W-:Y:S01]  /*bd90*/  IMAD.IADD R13, R11.reuse, 0x1, -R28 ;  /* 0x000000010b0d7824 */ /* 0x040fe200078e0a1c */
[----:B------:R-:W-:Y:S01]  /*bda0*/  I2FP.F32.S32 R14, R14 ;  /* 0x0000000e000e7245 */ /* 0x000fe20000201400 */
[----:B------:R-:W-:Y:S01]  /*bdb0*/  IMAD.IADD R36, R11, 0x1, -R64 ;  /* 0x000000010b247824 */ /* 0x000fe200078e0a40 */
[C-C-:B------:R-:W-:Y:S02]  /*bdc0*/  LOP3.LUT R12, R159.reuse, 0x19, R0.reuse, 0xfe, !PT ;  /* 0x000000199f0c7812 */ /* 0x140fe400078efe00 */
[----:B------:R-:W-:-:S02]  /*bdd0*/  LOP3.LUT R30, R159, 0x21, R0, 0xfe, !PT ;  /* 0x000000219f1e7812 */ /* 0x000fc400078efe00 */
[----:B------:R-:W-:Y:S02]  /*bde0*/  ISETP.GE.AND P1, PT, R62, R89, PT ;  /* 0x000000593e00720c */ /* 0x000fe40003f26270 */
[----:B------:R-:W-:Y:S01]  /*bdf0*/  IABS R15, R15 ;  /* 0x0000000f000f7213 */ /* 0x000fe20000000000 */
[C---:B------:R-:W-:Y:S01]  /*be00*/  FFMA.FTZ R4, -R3.reuse, R4, R49 ;  /* 0x0000000403047223 */ /* 0x040fe20000010131 */
[C---:B------:R-:W-:Y:S01]  /*be10*/  FFMA.FTZ R16, -R3.reuse, R16, R51 ;  /* 0x0000001003107223 */ /* 0x040fe20000010133 */
[----:B------:R-:W-:Y:S01]  /*be20*/  FSEL R52, R52, -INF , !P3 ;  /* 0xff80000034347808 */ /* 0x000fe20005800000 */
[----:B------:R-:W-:Y:S01]  /*be30*/  FFMA.FTZ R14, -R3, R14, R46 ;  /* 0x0000000e030e7223 */ /* 0x000fe2000001012e */
[----:B------:R-:W-:Y:S01]  /*be40*/  FSEL R40, R40, -INF , !P3 ;  /* 0xff80000028287808 */ /* 0x000fe20005800000 */
[C---:B------:R-:W-:Y:S01]  /*be50*/  IMAD.IADD R18, R7.reuse, 0x1, -R12 ;  /* 0x0000000107127824 */ /* 0x040fe200078e0a0c */
[----:B------:R-:W-:Y:S01]  /*be60*/  FSEL R6, R6, -INF , !P1 ;  /* 0xff80000006067808 */ /* 0x000fe20004800000 */
[----:B------:R-:W-:Y:S01]  /*be70*/  IMAD.IADD R22, R7, 0x1, -R30 ;  /* 0x0000000107167824 */ /* 0x000fe200078e0a1e */
[----:B------:R-:W-:-:S02]  /*be80*/  FSEL R10, R10, -INF , !P1 ;  /* 0xff8000000a0a7808 */ /* 0x000fc40004800000 */
[----:B------:R-:W-:Y:S02]  /*be90*/  I2FP.F32.S32 R15, R15 ;  /* 0x0000000f000f7245 */ /* 0x000fe40000201400 */
[-C--:B------:R-:W-:Y:S01]  /*bea0*/  ISETP.GE.AND P3, PT, R12, R89.reuse, PT ;  /* 0x000000590c00720c */ /* 0x080fe20003f66270 */
[C---:B------:R-:W-:Y:S01]  /*beb0*/  IMAD.IADD R12, R11.reuse, 0x1, -R12 ;  /* 0x000000010b0c7824 */ /* 0x040fe200078e0a0c */
[----:B------:R-:W-:Y:S01]  /*bec0*/  ISETP.GE.AND P1, PT, R30, R89, PT ;  /* 0x000000591e00720c */ /* 0x000fe20003f26270 */
[----:B------:R-:W-:Y:S01]  /*bed0*/  IMAD.IADD R30, R11, 0x1, -R30 ;  /* 0x000000010b1e7824 */ /* 0x000fe200078e0a1e */
[----:B------:R-:W-:Y:S02]  /*bee0*/  IABS R13, R13 ;  /* 0x0000000d000d7213 */ /* 0x000fe40000000000 */
[----:B------:R-:W-:Y:S02]  /*bef0*/  LOP3.LUT R46, R159, 0x29, R0, 0xfe, !PT ;  /* 0x000000299f2e7812 */ /* 0x000fe400078efe00 */
[----:B------:R-:W-:Y:S01]  /*bf00*/  IABS R36, R36 ;  /* 0x0000002400247213 */ /* 0x000fe20000000000 */
[----:B------:R-:W-:Y:S01]  /*bf10*/  FFMA.FTZ R128, -R3, R15, R42 ;  /* 0x0000000f03807223 */ /* 0x000fe2000001012a */
[----:B------:R-:W-:Y:S01]  /*bf20*/  FSEL R4, R4, -INF , !P0 ;  /* 0xff80000004047808 */ /* 0x000fe20004000000 */
[----:B------:R-:W-:Y:S01]  /*bf30*/  IMAD.IADD R15, R7, 0x1, -R46 ;  /* 0x00000001070f7824 */ /* 0x000fe200078e0a2e */
[----:B------:R-:W-:-:S02]  /*bf40*/  FSEL R16, R16, -INF , !P0 ;  /* 0xff80000010107808 */ /* 0x000fc40004000000 */
[----:B------:R-:W-:Y:S02]  /*bf50*/  I2FP.F32.S32 R13, R13 ;  /* 0x0000000d000d7245 */ /* 0x000fe40000201400 */
[----:B------:R-:W-:Y:S02]  /*bf60*/  I2FP.F32.S32 R36, R36 ;  /* 0x0000002400247245 */ /* 0x000fe40000201400 */
[----:B------:R-:W-:Y:S02]  /*bf70*/  ISETP.GE.AND P0, PT, R28, R89, PT ;  /* 0x000000591c00720c */ /* 0x000fe40003f06270 */
[----:B------:R-:W-:Y:S02]  /*bf80*/  IABS R18, R18 ;  /* 0x0000001200127213 */ /* 0x000fe40000000000 */
[----:B------:R-:W-:Y:S02]  /*bf90*/  IABS R22, R22 ;  /* 0x0000001600167213 */ /* 0x000fe40000000000 */
[----:B------:R-:W-:-:S02]  /*bfa0*/  IABS R12, R12 ;  /* 0x0000000c000c7213 */ /* 0x000fc40000000000 */
[----:B------:R-:W-:Y:S02]  /*bfb0*/  IABS R28, R30 ;  /* 0x0000001e001c7213 */ /* 0x000fe40000000000 */
[----:B------:R-:W-:Y:S01]  /*bfc0*/  LOP3.LUT R42, R159, 0x30, R0, 0xfe, !PT ;  /* 0x000000309f2a7812 */ /* 0x000fe200078efe00 */
[C---:B------:R-:W-:Y:S01]  /*bfd0*/  FFMA.FTZ R116, -R3.reuse, R13, R38 ;  /* 0x0000000d03747223 */ /* 0x040fe20000010126 */
[----:B------:R-:W-:Y:S01]  /*bfe0*/  I2FP.F32.S32 R18, R18 ;  /* 0x0000001200127245 */ /* 0x000fe20000201400 */
[----:B------:R-:W-:Y:S01]  /*bff0*/  FFMA.FTZ R36, -R3, R36, R55 ;  /* 0x0000002403247223 */ /* 0x000fe20000010137 */
[----:B------:R-:W-:Y:S02]  /*c000*/  I2FP.F32.S32 R22, R22 ;  /* 0x0000001600167245 */ /* 0x000fe40000201400 */
[----:B------:R-:W-:Y:S02]  /*c010*/  I2FP.F32.S32 R12, R12 ;  /* 0x0000000c000c7245 */ /* 0x000fe40000201400 */
[----:B------:R-:W-:-:S02]  /*c020*/  I2FP.F32.S32 R28, R28 ;  /* 0x0000001c001c7245 */ /* 0x000fc40000201400 */
[----:B------:R-:W-:Y:S02]  /*c030*/  LOP3.LUT R38, R159, 0x31, R0, 0xfe, !PT ;  /* 0x000000319f267812 */ /* 0x000fe400078efe00 */
[----:B------:R-:W-:Y:S01]  /*c040*/  IABS R15, R15 ;  /* 0x0000000f000f7213 */ /* 0x000fe20000000000 */
[----:B------:R-:W-:Y:S01]  /*c050*/  IMAD.IADD R13, R7, 0x1, -R42 ;  /* 0x00000001070d7824 */ /* 0x000fe200078e0a2a */
[----:B------:R-:W-:Y:S02]  /*c060*/  ISETP.GE.AND P2, PT, R64, R89, PT ;  /* 0x000000594000720c */ /* 0x000fe40003f46270 */
[----:B------:R-:W-:Y:S01]  /*c070*/  LOP3.LUT R30, R159, 0x38, R0, 0xfe, !PT ;  /* 0x000000389f1e7812 */ /* 0x000fe200078efe00 */
[C---:B------:R-:W-:Y:S01]  /*c080*/  FFMA.FTZ R18, -R3.reuse, R18, R45 ;  /* 0x0000001203127223 */ /* 0x040fe2000001012d */
[----:B------:R-:W-:Y:S01]  /*c090*/  I2FP.F32.S32 R54, R15 ;  /* 0x0000000f00367245 */ /* 0x000fe20000201400 */
[----:B------:R-:W-:Y:S01]  /*c0a0*/  FFMA.FTZ R22, -R3, R22, R41 ;  /* 0x0000001603167223 */ /* 0x000fe20000010129 */
[----:B------:R-:W-:Y:S01]  /*c0b0*/  FSEL R50, R53, -INF , !P2 ;  /* 0xff80000035327808 */ /* 0x000fe20005000000 */
[C---:B------:R-:W-:Y:S01]  /*c0c0*/  FFMA.FTZ R12, -R3.reuse, R12, R47 ;  /* 0x0000000c030c7223 */ /* 0x040fe2000001012f */
[----:B------:R-:W-:Y:S01]  /*c0d0*/  FSEL R36, R36, -INF , !P2 ;  /* 0xff80000024247808 */ /* 0x000fe20005000000 */
[----:B------:R-:W-:Y:S01]  /*c0e0*/  FFMA.FTZ R43, -R3, R28, R43 ;  /* 0x0000001c032b7223 */ /* 0x000fe2000001012b */
[C---:B------:R-:W-:Y:S01]  /*c0f0*/  IMAD.IADD R19, R7.reuse, 0x1, -R38 ;  /* 0x0000000107137824 */ /* 0x040fe200078e0a26 */
[----:B------:R-:W-:Y:S01]  /*c100*/  FMNMX3.FTZ R15, R48, R9, R52, !PT ;  /* 0x00000009300f7276 */ /* 0x000fe20007810034 */
[----:B------:R-:W-:Y:S01]  /*c110*/  IMAD.IADD R17, R7, 0x1, -R30 ;  /* 0x0000000107117824 */ /* 0x000fe200078e0a1e */
[----:B------:R-:W-:-:S02]  /*c120*/  ISETP.GE.AND P2, PT, R60, R89, PT ;  /* 0x000000593c00720c */ /* 0x000fc40003f46270 */
[----:B------:R-:W-:Y:S02]  /*c130*/  IABS R13, R13 ;  /* 0x0000000d000d7213 */ /* 0x000fe40000000000 */
[----:B------:R-:W-:Y:S02]  /*c140*/  LOP3.LUT R28, R159, 0x39, R0, 0xfe, !PT ;  /* 0x000000399f1c7812 */ /* 0x000fe400078efe00 */
[----:B------:R-:W-:Y:S02]  /*c150*/  FSEL R26, R26, -INF , !P4 ;  /* 0xff8000001a1a7808 */ /* 0x000fe40006000000 */
[----:B------:R-:W-:Y:S02]  /*c160*/  FMNMX3.FTZ R15, R15, R50, R6, !PT ;  /* 0x000000320f0f7276 */ /* 0x000fe40007810006 */
[----:B------:R-:W-:Y:S02]  /*c170*/  FSEL R14, R14, -INF , !P4 ;  /* 0xff8000000e0e7808 */ /* 0x000fe40006000000 */
[----:B------:R-:W-:-:S02]  /*c180*/  FSEL R18, R18, -INF , !P3 ;  /* 0xff80000012127808 */ /* 0x000fc40005800000 */
[----:B------:R-:W-:Y:S02]  /*c190*/  FSEL R12, R12, -INF , !P3 ;  /* 0xff8000000c0c7808 */ /* 0x000fe40005800000 */
[----:B------:R-:W-:Y:S02]  /*c1a0*/  FSEL R24, R24, -INF , !P2 ;  /* 0xff80000018187808 */ /* 0x000fe40005000000 */
[----:B------:R-:W-:Y:S02]  /*c1b0*/  FSEL R128, R128, -INF , !P2 ;  /* 0xff80000080807808 */ /* 0x000fe40005000000 */
[----:B------:R-:W-:Y:S02]  /*c1c0*/  FSEL R22, R22, -INF , !P1 ;  /* 0xff80000016167808 */ /* 0x000fe40004800000 */
[----:B------:R-:W-:Y:S02]  /*c1d0*/  FSEL R114, R43, -INF , !P1 ;  /* 0xff8000002b727808 */ /* 0x000fe40004800000 */
[----:B------:R-:W-:-:S02]  /*c1e0*/  IABS R19, R19 ;  /* 0x0000001300137213 */ /* 0x000fc40000000000 */
        /* <DEDUP_REMOVED lines=8> */
[----:B------:R-:W-:Y:S02]  /*c270*/  I2FP.F32.S32 R13, R13 ;  /* 0x0000000d000d7245 */ /* 0x000fe40000201400 */
[----:B------:R-:W-:Y:S01]  /*c280*/  IABS R17, R17 ;  /* 0x0000001100117213 */ /* 0x000fe20000000000 */
[--C-:B------:R-:W-:Y:S01]  /*c290*/  IMAD.IADD R7, R7, 0x1, -R28.reuse ;  /* 0x0000000107077824 */ /* 0x100fe200078e0a1c */
[----:B------:R-:W-:Y:S01]  /*c2a0*/  FSEL R20, R20, -INF , !P0 ;  /* 0xff80000014147808 */ /* 0x000fe20004000000 */
[----:B------:R-:W-:Y:S01]  /*c2b0*/  IMAD.IADD R11, R11, 0x1, -R28 ;  /* 0x000000010b0b7824 */ /* 0x000fe200078e0a1c */
[----:B------:R-:W-:-:S02]  /*c2c0*/  FSEL R116, R116, -INF , !P0 ;  /* 0xff80000074747808 */ /* 0x000fc40004000000 */
[----:B------:R-:W-:Y:S02]  /*c2d0*/  ISETP.GE.AND P0, PT, R28, R89, PT ;  /* 0x000000591c00720c */ /* 0x000fe40003f06270 */
[----:B------:R-:W-:Y:S02]  /*c2e0*/  FMNMX3.FTZ R15, R15, R4, R26, !PT ;  /* 0x000000040f0f7276 */ /* 0x000fe4000781001a */
[----:B------:R-:W-:Y:S01]  /*c2f0*/  I2FP.F32.S32 R28, R19 ;  /* 0x00000013001c7245 */ /* 0x000fe20000201400 */
[C---:B------:R-:W-:Y:S01]  /*c300*/  FFMA.FTZ R37, -R3.reuse, R54, R37 ;  /* 0x0000003603257223 */ /* 0x040fe20000010125 */
[----:B------:R-:W-:Y:S01]  /*c310*/  I2FP.F32.S32 R17, R17 ;  /* 0x0000001100117245 */ /* 0x000fe20000201400 */
[----:B------:R-:W-:Y:S01]  /*c320*/  FFMA.FTZ R13, -R3, R13, R32 ;  /* 0x0000000d030d7223 */ /* 0x000fe20000010120 */
[----:B------:R-:W-:Y:S01]  /*c330*/  FMNMX3.FTZ R15, R15, R18, R24, !PT ;  /* 0x000000120f0f7276 */ /* 0x000fe20007810018 */
[C---:B------:R-:W-:Y:S01]  /*c340*/  FFMA.FTZ R28, -R3.reuse, R28, R33 ;  /* 0x0000001c031c7223 */ /* 0x040fe20000010121 */
[----:B------:R-:W-:Y:S01]  /*c350*/  IABS R7, R7 ;  /* 0x0000000700077213 */ /* 0x000fe20000000000 */
[----:B------:R-:W-:Y:S01]  /*c360*/  FFMA.FTZ R17, -R3, R17, R92 ;  /* 0x0000001103117223 */ /* 0x000fe2000001015c */
[----:B------:R-:W-:-:S02]  /*c370*/  FSEL R130, R37, -INF , !P4 ;  /* 0xff80000025827808 */ /* 0x000fc40006000000 */
[----:B------:R-:W-:Y:S02]  /*c380*/  FSEL R126, R13, -INF , !P3 ;  /* 0xff8000000d7e7808 */ /* 0x000fe40005800000 */
[----:B------:R-:W-:Y:S02]  /*c390*/  FMNMX3.FTZ R15, R15, R22, R20, !PT ;  /* 0x000000160f0f7276 */ /* 0x000fe40007810014 */
[----:B------:R-:W-:Y:S02]  /*c3a0*/  I2FP.F32.S32 R32, R7 ;  /* 0x0000000700207245 */ /* 0x000fe40000201400 */
[----:B------:R-:W-:Y:S02]  /*c3b0*/  IABS R38, R38 ;  /* 0x0000002600267213 */ /* 0x000fe40000000000 */
[----:B------:R-:W-:Y:S02]  /*c3c0*/  IABS R7, R30 ;  /* 0x0000001e00077213 */ /* 0x000fe40000000000 */
[----:B------:R-:W-:-:S02]  /*c3d0*/  FSEL R30, R28, -INF , !P2 ;  /* 0xff8000001c1e7808 */ /* 0x000fc40005000000 */
[----:B------:R-:W-:Y:S02]  /*c3e0*/  FSEL R28, R17, -INF , !P1 ;  /* 0xff800000111c7808 */ /* 0x000fe40004800000 */
[----:B------:R-:W-:Y:S01]  /*c3f0*/  FMNMX3.FTZ R15, R15, R130, R126, !PT ;  /* 0x000000820f0f7276 */ /* 0x000fe2000781007e */
[----:B------:R-:W-:-:S03]  /*c400*/  IMAD.MOV.U32 R13, RZ, RZ, R38 ;  /* 0x000000ffff0d7224 */ /* 0x000fc600078e0026 */
[----:B------:R-:W-:Y:S02]  /*c410*/  FMNMX3.FTZ R38, R15, R30, R28, !PT ;  /* 0x0000001e0f267276 */ /* 0x000fe4000781001c */
[----:B------:R-:W-:Y:S01]  /*c420*/  FMNMX3.FTZ R15, R5, R44, R40, !PT ;  /* 0x0000002c050f7276 */ /* 0x000fe20007810028 */
[----:B------:R-:W-:Y:S01]  /*c430*/  FFMA.FTZ R32, -R3, R32, R93 ;  /* 0x0000002003207223 */ /* 0x000fe2000001015d */
[----:B------:R-:W-:Y:S02]  /*c440*/  IABS R46, R46 ;  /* 0x0000002e002e7213 */ /* 0x000fe40000000000 */
[----:B------:R-:W-:Y:S02]  /*c450*/  IABS R42, R42 ;  /* 0x0000002a002a7213 */ /* 0x000fe40000000000 */
[----:B------:R-:W-:Y:S02]  /*c460*/  FMNMX3.FTZ R15, R15, R36, R10, !PT ;  /* 0x000000240f0f7276 */ /* 0x000fe4000781000a */
[----:B------:R-:W-:-:S02]  /*c470*/  I2FP.F32.S32 R46, R46 ;  /* 0x0000002e002e7245 */ /* 0x000fc40000201400 */
[----:B------:R-:W-:Y:S02]  /*c480*/  I2FP.F32.S32 R42, R42 ;  /* 0x0000002a002a7245 */ /* 0x000fe40000201400 */
[----:B------:R-:W-:Y:S02]  /*c490*/  FSEL R121, R32, -INF , !P0 ;  /* 0xff80000020797808 */ /* 0x000fe40004000000 */
[----:B------:R-:W-:Y:S02]  /*c4a0*/  FMNMX3.FTZ R15, R15, R16, R14, !PT ;  /* 0x000000100f0f7276 */ /* 0x000fe4000781000e */
[----:B------:R-:W-:Y:S01]  /*c4b0*/  I2FP.F32.S32 R32, R13 ;  /* 0x0000000d00207245 */ /* 0x000fe20000201400 */
[C---:B------:R-:W-:Y:S01]  /*c4c0*/  FFMA.FTZ R39, -R3.reuse, R46, R39 ;  /* 0x0000002e03277223 */ /* 0x040fe20000010127 */
[----:B------:R-:W-:Y:S01]  /*c4d0*/  IABS R11, R11 ;  /* 0x0000000b000b7213 */ /* 0x000fe20000000000 */
[----:B------:R-:W-:Y:S01]  /*c4e0*/  FFMA.FTZ R34, -R3, R42, R34 ;  /* 0x0000002a03227223 */ /* 0x000fe20000010122 */
[----:B------:R-:W-:-:S02]  /*c4f0*/  I2FP.F32.S32 R13, R7 ;  /* 0x00000007000d7245 */ /* 0x000fc40000201400 */
[----:B------:R-:W-:Y:S01]  /*c500*/  FMNMX3.FTZ R15, R15, R12, R128, !PT ;  /* 0x0000000c0f0f7276 */ /* 0x000fe20007810080 */
[C---:B------:R-:W-:Y:S01]  /*c510*/  FFMA.FTZ R35, -R3.reuse, R32, R35 ;  /* 0x0000002003237223 */ /* 0x040fe20000010123 */
[----:B------:R-:W-:Y:S01]  /*c520*/  I2FP.F32.S32 R42, R11 ;  /* 0x0000000b002a7245 */ /* 0x000fe20000201400 */
[----:B------:R-:W-:Y:S01]  /*c530*/  FFMA.FTZ R13, -R3, R13, R94 ;  /* 0x0000000d030d7223 */ /* 0x000fe2000001015e */
[----:B------:R-:W-:Y:S02]  /*c540*/  FSEL R32, R39, -INF , !P4 ;  /* 0xff80000027207808 */ /* 0x000fe40006000000 */
[----:B------:R-:W-:Y:S02]  /*c550*/  FSEL R124, R34, -INF , !P3 ;  /* 0xff800000227c7808 */ /* 0x000fe40005800000 */
[----:B------:R-:W-:Y:S01]  /*c560*/  FMNMX3.FTZ R15, R15, R114, R116, !PT ;  /* 0x000000720f0f7276 */ /* 0x000fe20007810074 */
[----:B------:R-:W-:Y:S01]  /*c570*/  FFMA.FTZ R42, -R3, R42, R95 ;  /* 0x0000002a032a7223 */ /* 0x000fe2000001015f */
[----:B------:R-:W-:-:S02]  /*c580*/  FSEL R122, R35, -INF , !P2 ;  /* 0xff800000237a7808 */ /* 0x000fc40005000000 */
[----:B------:R-:W-:Y:S02]  /*c590*/  FSEL R120, R13, -INF , !P1 ;  /* 0xff8000000d787808 */ /* 0x000fe40004800000 */
[----:B------:R-:W-:Y:S02]  /*c5a0*/  FMNMX3.FTZ R15, R15, R32, R124, !PT ;  /* 0x000000200f0f7276 */ /* 0x000fe4000781007c */
[----:B------:R-:W-:Y:S02]  /*c5b0*/  FMNMX.FTZ R38, R121, R38, !PT ;  /* 0x0000002679267209 */ /* 0x000fe40007810000 */
[----:B------:R-:W-:Y:S02]  /*c5c0*/  FSEL R118, R42, -INF , !P0 ;  /* 0xff8000002a767808 */ /* 0x000fe40004000000 */
[----:B------:R-:W-:Y:S01]  /*c5d0*/  FMNMX3.FTZ R11, R15, R122, R120, !PT ;  /* 0x0000007a0f0b7276 */ /* 0x000fe20007810078 */
[----:B------:R-:W1:Y:S03]  /*c5e0*/  SHFL.BFLY PT, R7, R38, 0x2, 0x1f ;  /* 0x0c401f0026077f89 */ /* 0x000e6600000e0000 */
[----:B------:R-:W-:-:S05]  /*c5f0*/  FMNMX.FTZ R11, R118, R11, !PT ;  /* 0x0000000b760b7209 */ /* 0x000fca0007810000 */
[----:B------:R-:W2:Y:S01]  /*c600*/  SHFL.BFLY PT, R34, R11, 0x2, 0x1f ;  /* 0x0c401f000b227f89 */ /* 0x000ea200000e0000 */
[----:B------:R-:W4:Y:S01]  /*c610*/  S2UR UR6, SR_CgaCtaId ;  /* 0x00000000000679c3 */ /* 0x000f220000008800 */
[----:B-1----:R-:W-:-:S05]  /*c620*/  FMNMX.FTZ R38, R38, R7, !PT ;  /* 0x0000000726267209 */ /* 0x002fca0007810000 */
[----:B------:R-:W1:Y:S01]  /*c630*/  SHFL.BFLY PT, R87, R38, 0x1, 0x1f ;  /* 0x0c201f0026577f89 */ /* 0x000e6200000e0000 */
[----:B--2---:R-:W-:-:S05]  /*c640*/  FMNMX.FTZ R7, R11, R34, !PT ;  /* 0x000000220b077209 */ /* 0x004fca0007810000 */
[----:B------:R-:W2:Y:S01]  /*c650*/  SHFL.BFLY PT, R86, R7, 0x1, 0x1f ;  /* 0x0c201f0007567f89 */ /* 0x000ea200000e0000 */
[----:B------:R-:W-:Y:S02]  /*c660*/  UMOV UR7, 0x400 ;  /* 0x0000040000077882 */ /* 0x000fe40000000000 */
[----:B----4-:R-:W-:Y:S01]  /*c670*/  ULEA UR6, UR6, UR7, 0x18 ;  /* 0x0000000706067291 */ /* 0x010fe2000f8ec0ff */
[----:B------:R-:W-:-:S05]  /*c680*/  LOP3.LUT R119, R2, 0x120, R8, 0xf8, !PT ;  /* 0x0000012002777812 */ /* 0x000fca00078ef808 */
[----:B------:R-:W-:-:S05]  /*c690*/  LEA R119, R119, UR6, 0x1 ;  /* 0x0000000677777c11 */ /* 0x000fca000f8e08ff */
[----:B------:R-:W4:Y:S01]  /*c6a0*/  LDSM.16.MT88.4 R76, [R119+0x6000] ;  /* 0x00600000774c783b */ /* 0x000f220000004200 */
[----:B-1----:R-:W-:-:S03]  /*c6b0*/  FMNMX.FTZ R87, R38, R87, !PT ;  /* 0x0000005726577209 */ /* 0x002fc60007810000 */
[----:B------:R-:W-:Y:S01]  /*c6c0*/  LDSM.16.MT88.4 R60, [R119+0x8000] ;  /* 0x00800000773c783b */ /* 0x000fe20000004200 */
[----:B------:R-:W-:Y:S01]  /*c6d0*/  FSETP.NEU.FTZ.AND P0, PT, R87, -INF , PT ;  /* 0xff8000005700780b */ /* 0x000fe20003f1d000 */
[----:B---3--:R-:W-:Y:S01]  /*c6e0*/  FMUL.FTZ R123, R112, R87 ;  /* 0x00000057707b7220 */ /* 0x008fe20000410000 */
[----:B--2---:R-:W-:-:S04]  /*c6f0*/  FMNMX.FTZ R86, R7, R86, !PT ;  /* 0x0000005607567209 */ /* 0x004fc80007810000 */
[----:B------:R-:W-:Y:S01]  /*c700*/  FSEL R123, R123, RZ, P0 ;  /* 0x000000ff7b7b7208 */ /* 0x000fe20000000000 */
[C---:B------:R-:W-:Y:S01]  /*c710*/  VIADD R2, R119.reuse, 0x6000 ;  /* 0x0000600077027836 */ /* 0x040fe20000000000 */
[----:B------:R-:W-:Y:S01]  /*c720*/  FSETP.NEU.FTZ.AND P0, PT, R86, -INF , PT ;  /* 0xff8000005600780b */ /* 0x000fe20003f1d000 */
[----:B------:R-:W-:Y:S01]  /*c730*/  FMUL.FTZ R117, R112, R86 ;  /* 0x0000005670757220 */ /* 0x000fe20000410000 */
[----:B------:R-:W-:Y:S02]  /*c740*/  VIADD R106, R119, 0x6020 ;  /* 0x00006020776a7836 */ /* 0x000fe40000000000 */
[-CC-:B------:R-:W-:Y:S01]  /*c750*/  FFMA.FTZ R105, R48, R112.reuse, -R123.reuse ;  /* 0x0000007030697223 */ /* 0x180fe2000001087b */
[----:B------:R-:W-:Y:S01]  /*c760*/  @P6 VIADD R106, R2, 0xffffffe0 ;  /* 0xffffffe0026a6836 */ /* 0x000fe20000000000 */
[----:B------:R-:W-:Y:S01]  /*c770*/  FSEL R117, R117, RZ, P0 ;  /* 0x000000ff75757208 */ /* 0x000fe20000000000 */
[-CC-:B------:R-:W-:Y:S02]  /*c780*/  FFMA.FTZ R98, R50, R112.reuse, -R123.reuse ;  /* 0x0000007032627223 */ /* 0x180fe4000001087b */
[----:B------:R-:W1:Y:S01]  /*c790*/  LDSM.16.MT88.4 R48, [R119+0x7000] ;  /* 0x007000007730783b */ /* 0x000e620000004200 */
[-CC-:B------:R-:W-:Y:S01]  /*c7a0*/  FFMA.FTZ R102, R9, R112.reuse, -R123.reuse ;  /* 0x0000007009667223 */ /* 0x180fe2000001087b */
[-C--:B------:R-:W-:Y:S01]  /*c7b0*/  FFMA.FTZ R101, R52, R112.reuse, -R123 ;  /* 0x0000007034657223 */ /* 0x080fe2000001087b */
[-CC-:B------:R-:W-:Y:S01]  /*c7c0*/  FFMA.FTZ R107, R5, R112.reuse, -R117.reuse ;  /* 0x00000070056b7223 */ /* 0x180fe20000010875 */
[-CC-:B------:R-:W-:Y:S01]  /*c7d0*/  FFMA.FTZ R104, R44, R112.reuse, -R117.reuse ;  /* 0x000000702c687223 */ /* 0x180fe20000010875 */
[-CC-:B------:R-:W-:Y:S01]  /*c7e0*/  FFMA.FTZ R103, R40, R112.reuse, -R117.reuse ;  /* 0x0000007028677223 */ /* 0x180fe20000010875 */
[-C--:B------:R-:W-:Y:S01]  /*c7f0*/  FFMA.FTZ R100, R36, R112.reuse, -R117 ;  /* 0x0000007024647223 */ /* 0x080fe20000010875 */
[----:B------:R-:W2:Y:S01]  /*c800*/  LDSM.16.MT88.4 R40, [R106] ;  /* 0x000000006a28783b */ /* 0x000ea20000004200 */
[-CC-:B------:R-:W-:Y:S01]  /*c810*/  FFMA.FTZ R99, R6, R112.reuse, -R123.reuse ;  /* 0x0000007006637223 */ /* 0x180fe2000001087b */
[----:B------:R-:W-:-:S02]  /*c820*/  FFMA.FTZ R96, R4, R112, -R123 ;  /* 0x0000007004607223 */ /* 0x000fc4000001087b */
[----:B------:R-:W3:Y:S04]  /*c830*/  LDSM.16.MT88.4 R56, [R106+0x1000] ;  /* 0x001000006a38783b */ /* 0x000ee80000004200 */
[----:B------:R-:W5:Y:S01]  /*c840*/  LDSM.16.MT88.4 R4, [R106+0x2000] ;  /* 0x002000006a04783b */ /* 0x000f620000004200 */
[----:B------:R-:W-:Y:S01]  /*c850*/  MUFU.EX2 R105, R105 ;  /* 0x0000006900697308 */ /* 0x000fe20000000800 */
[-CC-:B------:R-:W-:Y:S02]  /*c860*/  FFMA.FTZ R97, R10, R112.reuse, -R117.reuse ;  /* 0x000000700a617223 */ /* 0x180fe40000010875 */
[----:B------:R-:W5:Y:S05]  /*c870*/  LDSM.16.MT88.4 R8, [R119+0x6400] ;  /* 0x006400007708783b */ /* 0x000f6a0000004200 */
[----:B------:R-:W4:Y:S08]  /*c880*/  MUFU.EX2 R102, R102 ;  /* 0x0000006600667308 */ /* 0x000f300000000800 */
[----:B------:R-:W-:Y:S08]  /*c890*/  MUFU.EX2 R101, R101 ;  /* 0x0000006500657308 */ /* 0x000ff00000000800 */
[----:B------:R-:W1:Y:S08]  /*c8a0*/  MUFU.EX2 R98, R98 ;  /* 0x0000006200627308 */ /* 0x000e700000000800 */
[----:B------:R-:W-:Y:S08]  /*c8b0*/  MUFU.EX2 R107, R107 ;  /* 0x0000006b006b7308 */ /* 0x000ff00000000800 */
[----:B------:R-:W2:Y:S08]  /*c8c0*/  MUFU.EX2 R104, R104 ;  /* 0x0000006800687308 */ /* 0x000eb00000000800 */
[----:B------:R-:W-:Y:S08]  /*c8d0*/  MUFU.EX2 R103, R103 ;  /* 0x0000006700677308 */ /* 0x000ff00000000800 */
[----:B------:R-:W3:Y:S01]  /*c8e0*/  MUFU.EX2 R100, R100 ;  /* 0x0000006400647308 */ /* 0x000ee20000000800 */
[-CC-:B------:R-:W-:Y:S01]  /*c8f0*/  FFMA.FTZ R92, R14, R112.reuse, -R117.reuse ;  /* 0x000000700e5c7223 */ /* 0x180fe20000010875 */
[----:B------:R-:W-:-:S02]  /*c900*/  FFMA.FTZ R95, R12, R112, -R117 ;  /* 0x000000700c5f7223 */ /* 0x000fc40000010875 */
[----:B------:R-:W5:Y:S01]  /*c910*/  LDSM.16.MT88.4 R12, [R119+0x7400] ;  /* 0x00740000770c783b */ /* 0x000f620000004200 */
[-CC-:B------:R-:W-:Y:S01]  /*c920*/  FFMA.FTZ R93, R26, R112.reuse, -R123.reuse ;  /* 0x000000701a5d7223 */ /* 0x180fe2000001087b */
[-C--:B------:R-:W-:Y:S01]  /*c930*/  FFMA.FTZ R2, R18, R112.reuse, -R123 ;  /* 0x0000007012027223 */ /* 0x080fe2000001087b */
[----:B------:R-:W-:Y:S01]  /*c940*/  FFMA.FTZ R94, R16, R112, -R117 ;  /* 0x00000070105e7223 */ /* 0x000fe20000010875 */
[----:B----4-:R-:W-:Y:S02]  /*c950*/  F2FP.F16.F32.PACK_AB R68, R102, R105 ;  /* 0x000000696644723e */ /* 0x010fe400000000ff */
[----:B-1----:R-:W-:Y:S02]  /*c960*/  F2FP.F16.F32.PACK_AB R70, R98, R101 ;  /* 0x000000656246723e */ /* 0x002fe400000000ff */
[----:B--2---:R-:W-:Y:S01]  /*c970*/  F2FP.F16.F32.PACK_AB R69, R104, R107 ;  /* 0x0000006b6845723e */ /* 0x004fe200000000ff */
[----:B------:R-:W-:Y:S01]  /*c980*/  MUFU.EX2 R99, R99 ;  /* 0x0000006300637308 */ /* 0x000fe20000000800 */
[----:B------:R-:W1:Y:S01]  /*c990*/  LDSM.16.MT88.4 R16, [R106+0x400] ;  /* 0x000400006a10783b */ /* 0x000e620000004200 */
[----:B---3--:R-:W-:-:S06]  /*c9a0*/  F2FP.F16.F32.PACK_AB R71, R100, R103 ;  /* 0x000000676447723e */ /* 0x008fcc00000000ff */
        /* <DEDUP_REMOVED lines=18> */
[----:B--2---:R-:W-:-:S02]  /*cad0*/  F2FP.F16.F32.PACK_AB R4, R96, R99 ;  /* 0x000000636004723e */ /* 0x004fc400000000ff */
[----:B---3--:R-:W-:-:S05]  /*cae0*/  F2FP.F16.F32.PACK_AB R5, R94, R97 ;  /* 0x000000615e05723e */ /* 0x008fca00000000ff */
[----:B------:R-:W-:Y:S01]  /*caf0*/  HMMA.16816.F32 R68, R68, R6, RZ ;  /* 0x000000064444723c */ /* 0x000fe200000018ff */
[----:B------:R-:W-:Y:S02]  /*cb00*/  F2FP.F16.F32.PACK_AB R6, R2, R93 ;  /* 0x0000005d0206723e */ /* 0x000fe400000000ff */
[----:B----4-:R-:W-:Y:S01]  /*cb10*/  F2FP.F16.F32.PACK_AB R7, R95, R92 ;  /* 0x0000005c5f07723e */ /* 0x010fe200000000ff */
[-CC-:B------:R-:W-:Y:S01]  /*cb20*/  FFMA.FTZ R108, R24, R112.reuse, -R123.reuse ;  /* 0x00000070186c7223 */ /* 0x180fe2000001087b */
[-CC-:B------:R-:W-:Y:S01]  /*cb30*/  FFMA.FTZ R109, R22, R112.reuse, -R123.reuse ;  /* 0x00000070166d7223 */ /* 0x180fe2000001087b */
[-C--:B------:R-:W-:Y:S01]  /*cb40*/  FFMA.FTZ R110, R20, R112.reuse, -R123 ;  /* 0x00000070146e7223 */ /* 0x080fe2000001087b */
[----:B------:R-:W2:Y:S03]  /*cb50*/  LDSM.16.MT88.4 R24, [R106+0x1400] ;  /* 0x001400006a18783b */ /* 0x000ea60000004200 */
[C---:B------:R-:W-:Y:S01]  /*cb60*/  HMMA.16816.F32 R80, R4.reuse, R8, R80 ;  /* 0x000000080450723c */ /* 0x040fe20000001850 */
[----:B------:R-:W-:Y:S07]  /*cb70*/  LDSM.16.MT88.4 R20, [R106+0x2400] ;  /* 0x002400006a14783b */ /* 0x000fee0000004200 */
[C---:B------:R-:W-:Y:S01]  /*cb80*/  HMMA.16816.F32 R76, R4.reuse, R10, R76 ;  /* 0x0000000a044c723c */ /* 0x040fe2000000184c */
[----:B------:R-:W3:Y:S07]  /*cb90*/  LDSM.16.MT88.4 R8, [R119+0x8400] ;  /* 0x008400007708783b */ /* 0x000eee0000004200 */
[C---:B------:R-:W-:Y:S08]  /*cba0*/  HMMA.16816.F32 R44, R4.reuse, R12, R44 ;  /* 0x0000000c042c723c */ /* 0x040ff0000000182c */
[C---:B------:R-:W-:Y:S01]  /*cbb0*/  HMMA.16816.F32 R48, R4.reuse, R14, R48 ;  /* 0x0000000e0430723c */ /* 0x040fe20000001830 */
[----:B------:R-:W4:Y:S01]  /*cbc0*/  LDSM.16.MT88.4 R12, [R106+0x800] ;  /* 0x000800006a0c783b */ /* 0x000f220000004200 */
[-C--:B------:R-:W-:Y:S01]  /*cbd0*/  FFMA.FTZ R115, R116, R112.reuse, -R117 ;  /* 0x0000007074737223 */ /* 0x080fe20000010875 */
[-C--:B------:R-:W-:Y:S01]  /*cbe0*/  FFMA.FTZ R111, R130, R112.reuse, -R123 ;  /* 0x00000070826f7223 */ /* 0x080fe2000001087b */
[-CC-:B------:R-:W-:Y:S01]  /*cbf0*/  FFMA.FTZ R113, R128, R112.reuse, -R117.reuse ;  /* 0x0000007080717223 */ /* 0x180fe20000010875 */
[-CC-:B------:R-:W-:Y:S01]  /*cc00*/  FFMA.FTZ R114, R114, R112.reuse, -R117.reuse ;  /* 0x0000007072727223 */ /* 0x180fe20000010875 */
[----:B------:R-:W-:Y:S01]  /*cc10*/  FFMA.FTZ R116, R32, R112, -R117 ;  /* 0x0000007020747223 */ /* 0x000fe20000010875 */
[----:B------:R-:W-:Y:S01]  /*cc20*/  MUFU.EX2 R108, R108 ;  /* 0x0000006c006c7308 */ /* 0x000fe20000000800 */
[C---:B-1----:R-:W-:Y:S01]  /*cc30*/  HMMA.16816.F32 R36, R4.reuse, R16, R36 ;  /* 0x000000100424723c */ /* 0x042fe20000001824 */
[----:B------:R-:W-:Y:S06]  /*cc40*/  LDSM.16.MT88.4 R32, [R106+0x1800] ;  /* 0x001800006a20783b */ /* 0x000fec0000004200 */
[----:B------:R-:W1:Y:S01]  /*cc50*/  MUFU.EX2 R109, R109 ;  /* 0x0000006d006d7308 */ /* 0x000e620000000800 */
        /* <DEDUP_REMOVED lines=8> */
[C---:B--2---:R-:W-:Y:S08]  /*cce0*/  HMMA.16816.F32 R52, R4.reuse, R24, R52 ;  /* 0x000000180434723c */ /* 0x044ff00000001834 */
[C---:B------:R-:W-:Y:S08]  /*ccf0*/  HMMA.16816.F32 R56, R4.reuse, R26, R56 ;  /* 0x0000001a0438723c */ /* 0x040ff00000001838 */
[C---:B---3--:R-:W-:Y:S08]  /*cd00*/  HMMA.16816.F32 R72, R4.reuse, R8, R72 ;  /* 0x000000080448723c */ /* 0x048ff00000001848 */
[C---:B------:R-:W-:Y:S01]  /*cd10*/  HMMA.16816.F32 R60, R4.reuse, R10, R60 ;  /* 0x0000000a043c723c */ /* 0x040fe2000000183c */
[----:B------:R-:W2:Y:S07]  /*cd20*/  LDSM.16.MT88.4 R8, [R119+0x7800] ;  /* 0x007800007708783b */ /* 0x000eae0000004200 */
[C---:B------:R-:W-:Y:S08]  /*cd30*/  HMMA.16816.F32 R64, R4.reuse, R20, R64 ;  /* 0x000000140440723c */ /* 0x040ff00000001840 */
[----:B------:R-:W-:Y:S01]  /*cd40*/  HMMA.16816.F32 R68, R4, R22, R68 ;  /* 0x000000160444723c */ /* 0x000fe20000001844 */
[----:B-1----:R-:W-:Y:S01]  /*cd50*/  F2FP.F16.F32.PACK_AB R4, R109, R108 ;  /* 0x0000006c6d04723e */ /* 0x002fe200000000ff */
[--C-:B------:R-:W-:Y:S01]  /*cd60*/  FFMA.FTZ R125, R126, R112, -R123.reuse ;  /* 0x000000707e7d7223 */ /* 0x100fe2000001087b */
[----:B----4-:R-:W-:Y:S01]  /*cd70*/  F2FP.F16.F32.PACK_AB R6, R111, R110 ;  /* 0x0000006e6f06723e */ /* 0x010fe200000000ff */
[-CC-:B------:R-:W-:Y:S01]  /*cd80*/  FFMA.FTZ R127, R28, R112.reuse, -R123.reuse ;  /* 0x000000701c7f7223 */ /* 0x180fe2000001087b */
[----:B-----5:R-:W-:Y:S01]  /*cd90*/  F2FP.F16.F32.PACK_AB R5, R114, R113 ;  /* 0x000000717205723e */ /* 0x020fe200000000ff */
[-C--:B------:R-:W-:Y:S01]  /*cda0*/  FFMA.FTZ R128, R121, R112.reuse, -R123 ;  /* 0x0000007079807223 */ /* 0x080fe2000001087b */
[----:B------:R-:W-:Y:S01]  /*cdb0*/  F2FP.F16.F32.PACK_AB R7, R116, R115 ;  /* 0x000000737407723e */ /* 0x000fe200000000ff */
[-CC-:B------:R-:W-:Y:S01]  /*cdc0*/  FFMA.FTZ R122, R122, R112.reuse, -R117.reuse ;  /* 0x000000707a7a7223 */ /* 0x180fe20000010875 */
[-C--:B------:R-:W-:Y:S01]  /*cdd0*/  FFMA.FTZ R161, R118, R112.reuse, -R117 ;  /* 0x0000007076a17223 */ /* 0x080fe20000010875 */
[----:B------:R-:W-:Y:S01]  /*cde0*/  FADD.FTZ R102, R105, R102 ;  /* 0x0000006669667221 */ /* 0x000fe20000010000 */
[----:B------:R-:W-:Y:S01]  /*cdf0*/  FADD.FTZ R104, R107, R104 ;  /* 0x000000686b687221 */ /* 0x000fe20000010000 */
[----:B------:R-:W-:Y:S02]  /*ce00*/  LDSM.16.MT88.4 R24, [R119+0x6c00] ;  /* 0x006c00007718783b */ /* 0x000fe40000004200 */
[C---:B------:R-:W-:Y:S02]  /*ce10*/  HMMA.16816.F32 R36, R4.reuse, R12, R36 ;  /* 0x0000000c0424723c */ /* 0x040fe40000001824 */
[----:B------:R-:W-:Y:S06]  /*ce20*/  LDSM.16.MT88.4 R20, [R119+0x7c00] ;  /* 0x007c00007714783b */ /* 0x000fec0000004200 */
[----:B------:R-:W-:Y:S01]  /*ce30*/  HMMA.16816.F32 R40, R4, R14, R40 ;  /* 0x0000000e0428723c */ /* 0x000fe20000001828 */
[----:B------:R-:W1:Y:S01]  /*ce40*/  LDSM.16.MT88.4 R12, [R106+0x2800] ;  /* 0x002800006a0c783b */ /* 0x000e620000004200 */
[----:B------:R-:W-:-:S03]  /*ce50*/  FFMA.FTZ R126, R30, R112, -R123 ;  /* 0x000000701e7e7223 */ /* 0x000fc6000001087b */
[----:B------:R-:W3:Y:S03]  /*ce60*/  LDSM.16.MT88.4 R28, [R119+0x8800] ;  /* 0x00880000771c783b */ /* 0x000ee60000004200 */
[C---:B------:R-:W-:Y:S08]  /*ce70*/  HMMA.16816.F32 R80, R4.reuse, R16, R80 ;  /* 0x000000100450723c */ /* 0x040ff00000001850 */
[C---:B------:R-:W-:Y:S01]  /*ce80*/  HMMA.16816.F32 R76, R4.reuse, R18, R76 ;  /* 0x00000012044c723c */ /* 0x040fe2000000184c */
[----:B------:R-:W4:Y:S07]  /*ce90*/  LDSM.16.MT88.4 R16, [R106+0xc00] ;  /* 0x000c00006a10783b */ /* 0x000f2e0000004200 */
[C---:B--2---:R-:W-:Y:S08]  /*cea0*/  HMMA.16816.F32 R44, R4.reuse, R8, R44 ;  /* 0x00000008042c723c */ /* 0x044ff0000000182c */
[----:B------:R-:W-:Y:S01]  /*ceb0*/  HMMA.16816.F32 R48, R4, R10, R48 ;  /* 0x0000000a0430723c */ /* 0x000fe20000001830 */
[----:B------:R-:W2:Y:S01]  /*cec0*/  LDSM.16.MT88.4 R8, [R119+0x8c00] ;  /* 0x008c00007708783b */ /* 0x000ea20000004200 */
[----:B------:R-:W-:-:S06]  /*ced0*/  FFMA.FTZ R121, R124, R112, -R117 ;  /* 0x000000707c797223 */ /* 0x000fcc0000010875 */
[C---:B-1----:R-:W-:Y:S08]  /*cee0*/  HMMA.16816.F32 R64, R4.reuse, R12, R64 ;  /* 0x0000000c0440723c */ /* 0x042ff00000001840 */
[C---:B------:R-:W-:Y:S01]  /*cef0*/  HMMA.16816.F32 R68, R4.reuse, R14, R68 ;  /* 0x0000000e0444723c */ /* 0x040fe20000001844 */
[----:B------:R-:W1:Y:S07]  /*cf00*/  LDSM.16.MT88.4 R12, [R106+0x1c00] ;  /* 0x001c00006a0c783b */ /* 0x000e6e0000004200 */
[C---:B------:R-:W-:Y:S01]  /*cf10*/  HMMA.16816.F32 R52, R4.reuse, R32, R52 ;  /* 0x000000200434723c */ /* 0x040fe20000001834 */
[----:B------:R-:W-:Y:S01]  /*cf20*/  FFMA.FTZ R32, R120, R112, -R117 ;  /* 0x0000007078207223 */ /* 0x000fe20000010875 */
[----:B------:R-:W-:Y:S08]  /*cf30*/  MUFU.EX2 R125, R125 ;  /* 0x0000007d007d7308 */ /* 0x000ff00000000800 */
[----:B------:R-:W5:Y:S01]  /*cf40*/  MUFU.EX2 R126, R126 ;  /* 0x0000007e007e7308 */ /* 0x000f620000000800 */
[C---:B---3--:R-:W-:Y:S07]  /*cf50*/  HMMA.16816.F32 R72, R4.reuse, R28, R72 ;  /* 0x0000001c0448723c */ /* 0x048fee0000001848 */
[----:B------:R-:W-:Y:S01]  /*cf60*/  MUFU.EX2 R127, R127 ;  /* 0x0000007f007f7308 */ /* 0x000fe20000000800 */
[C---:B------:R-:W-:Y:S07]  /*cf70*/  HMMA.16816.F32 R60, R4.reuse, R30, R60 ;  /* 0x0000001e043c723c */ /* 0x040fee000000183c */
[----:B------:R-:W3:Y:S08]  /*cf80*/  MUFU.EX2 R128, R128 ;  /* 0x0000008000807308 */ /* 0x000ef00000000800 */
[----:B------:R-:W-:Y:S08]  /*cf90*/  MUFU.EX2 R121, R121 ;  /* 0x0000007900797308 */ /* 0x000ff00000000800 */
[----:B------:R-:W4:Y:S08]  /*cfa0*/  MUFU.EX2 R122, R122 ;  /* 0x0000007a007a7308 */ /* 0x000f300000000800 */
[----:B------:R-:W-:Y:S08]  /*cfb0*/  MUFU.EX2 R32, R32 ;  /* 0x0000002000207308 */ /* 0x000ff00000000800 */
[----:B------:R-:W2:Y:S01]  /*cfc0*/  MUFU.EX2 R161, R161 ;  /* 0x000000a100a17308 */ /* 0x000ea20000000800 */
[----:B------:R-:W-:Y:S01]  /*cfd0*/  HMMA.16816.F32 R56, R4, R34, R56 ;  /* 0x000000220438723c */ /* 0x000fe20000001838 */
[----:B------:R-:W-:Y:S01]  /*cfe0*/  FADD.FTZ R101, R101, R102 ;  /* 0x0000006665657221 */ /* 0x000fe20000010000 */
[----:B-----5:R-:W-:Y:S01]  /*cff0*/  F2FP.F16.F32.PACK_AB R4, R126, R125 ;  /* 0x0000007d7e04723e */ /* 0x020fe200000000ff */
[----:B------:R-:W-:Y:S01]  /*d000*/  FADD.FTZ R103, R103, R104 ;  /* 0x0000006867677221 */ /* 0x000fe20000010000 */
[----:B---3--:R-:W-:-:S02]  /*d010*/  F2FP.F16.F32.PACK_AB R6, R128, R127 ;  /* 0x0000007f8006723e */ /* 0x008fc400000000ff */
[----:B----4-:R-:W-:Y:S01]  /*d020*/  F2FP.F16.F32.PACK_AB R5, R122, R121 ;  /* 0x000000797a05723e */ /* 0x010fe200000000ff */
[----:B------:R-:W-:Y:S01]  /*d030*/  FADD.FTZ R98, R98, R101 ;  /* 0x0000006562627221 */ /* 0x000fe20000010000 */
[----:B------:R-:W-:Y:S01]  /*d040*/  FADD.FTZ R100, R100, R103 ;  /* 0x0000006764647221 */ /* 0x000fe20000010000 */
[----:B--2---:R-:W-:Y:S02]  /*d050*/  F2FP.F16.F32.PACK_AB R7, R161, R32 ;  /* 0x00000020a107723e */ /* 0x004fe400000000ff */
[----:B------:R-:W-:-:S05]  /*d060*/  FADD.FTZ R99, R99, R98 ;  /* 0x0000006263637221 */ /* 0x000fca0000010000 */
[----:B------:R-:W-:Y:S01]  /*d070*/  HMMA.16816.F32 R36, R4, R16, R36 ;  /* 0x000000100424723c */ /* 0x000fe20000001824 */
[----:B------:R-:W-:Y:S01]  /*d080*/  FADD.FTZ R17, R97, R100 ;  /* 0x0000006461117221 */ /* 0x000fe20000010000 */
[----:B------:R-:W-:-:S06]  /*d090*/  FADD.FTZ R96, R96, R99 ;  /* 0x0000006360607221 */ /* 0x000fcc0000010000 */
[----:B------:R-:W-:Y:S01]  /*d0a0*/  HMMA.16816.F32 R72, R4, R8, R72 ;  /* 0x000000080448723c */ /* 0x000fe20000001848 */
[----:B------:R-:W-:-:S07]  /*d0b0*/  FADD.FTZ R17, R94, R17 ;  /* 0x000000115e117221 */ /* 0x000fce0000010000 */
[----:B------:R-:W-:Y:S01]  /*d0c0*/  HMMA.16816.F32 R60, R4, R10, R60 ;  /* 0x0000000a043c723c */ /* 0x000fe2000000183c */
[----:B------:R-:W2:Y:S01]  /*d0d0*/  LDSM.16.MT88.4 R8, [R106+0x2c00] ;  /* 0x002c00006a08783b */ /* 0x000ea20000004200 */
[----:B------:R-:W-:-:S06]  /*d0e0*/  FADD.FTZ R92, R92, R17 ;  /* 0x000000115c5c7221 */ /* 0x000fcc0000010000 */
[----:B-1----:R-:W-:Y:S01]  /*d0f0*/  HMMA.16816.F32 R52, R4, R12, R52 ;  /* 0x0000000c0434723c */ /* 0x002fe20000001834 */
        /* <DEDUP_REMOVED lines=23> */
[C---:B------:R-:W-:Y:S08]  /*d270*/  HMMA.16816.F32 R40, R4.reuse, R18, R40 ;  /* 0x000000120428723c */ /* 0x040ff00000001828 */
[C---:B------:R-:W-:Y:S08]  /*d280*/  HMMA.16816.F32 R56, R4.reuse, R14, R56 ;  /* 0x0000000e0438723c */ /* 0x040ff00000001838 */
[C---:B--2---:R-:W-:Y:S08]  /*d290*/  HMMA.16816.F32 R64, R4.reuse, R8, R64 ;  /* 0x000000080440723c */ /* 0x044ff00000001840 */
[----:B------:R-:W-:Y:S01]  /*d2a0*/  HMMA.16816.F32 R68, R4, R10, R68 ;  /* 0x0000000a0444723c */ /* 0x000fe20000001844 */
[----:B------:R-:W-:-:S04]  /*d2b0*/  NOP ;  /* 0x0000000000007918 */ /* 0x000fc80000000000 */
[----:B------:R-:W-:-:S15]  /*d2c0*/  @!P5 BRA `(.L_x_9221) ;  /* 0x0000002c008cd947 */ /* 0x000fde0003800000 */
[----:B------:R-:W-:Y:S01]  /*d2d0*/  IMAD R89, R147, 0x40, R89 ;  /* 0x0000004093597824 */ /* 0x000fe200078e0259 */
[----:B------:R-:W-:Y:S01]  /*d2e0*/  LOP3.LUT R132, R132, 0x1f0, RZ, 0xc0, !PT ;  /* 0x000001f084847812 */ /* 0x000fe200078ec0ff */
[----:B------:R-:W-:Y:S01]  /*d2f0*/  VIADD R158, R88, 0xfffffffe ;  /* 0xfffffffe589e7836 */ /* 0x000fe20000000000 */
[----:B------:R-:W-:Y:S02]  /*d300*/  ISETP.NE.U32.AND P6, PT, R156, RZ, PT ;  /* 0x000000ff9c00720c */ /* 0x000fe40003fc5070 */
[----:B------:R-:W-:Y:S02]  /*d310*/  IADD3 R89, PT, PT, R91, R89, R132 ;  /* 0x000000595b597210 */ /* 0x000fe40007ffe084 */
[----:B------:R-:W-:Y:S02]  /*d320*/  ISETP.NE.AND.EX P6, PT, R157, RZ, PT, P6 ;  /* 0x000000ff9d00720c */ /* 0x000fe40003fc5360 */
[----:B------:R-:W-:Y:S02]  /*d330*/  IADD3 R89, PT, PT, -R0, R89, -R148 ;  /* 0x0000005900597210 */ /* 0x000fe40007ffe994 */
[----:B------:R-:W-:-:S03]  /*d340*/  MOV R0, R87 ;  /* 0x0000005700007202 */ /* 0x000fc60000000f00 */
[----:B------:R-:W-:Y:S02]  /*d350*/  IMAD R151, R88, -0x40, R89 ;  /* 0xffffffc058977824 */ /* 0x000fe400078e0259 */
[----:B------:R-:W-:-:S03]  /*d360*/  IMAD.MOV.U32 R89, RZ, RZ, R86 ;  /* 0x000000ffff597224 */ /* 0x000fc600078e0056 */
[----:B------:R-:W-:-:S07]  /*d370*/  IADD3 R151, PT, PT, R151, 0x88, RZ ;  /* 0x0000008897977810 */ /* 0x000fce0007ffe0ff */
.L_x_9228:
[----:B------:R-:W-:Y:S01]  /*d380*/  MOV R4, R154 ;  /* 0x0000009a00047202 */ /* 0x000fe20000000f00 */
[----:B------:R-:W1:Y:S01]  /*d390*/  S2R R134, SR_TID.X ;  /* 0x0000000000867919 */ /* 0x000e620000002100 */
[----:B------:R-:W-:Y:S04]  /*d3a0*/  DEPBAR.LE SB0, 0x0 ;  /* 0x000080000000791a */ /* 0x000fe80000000000 */
[----:B------:R-:W-:Y:S05]  /*d3b0*/  WARPSYNC.ALL ;  /* 0x0000000000007948 */ /* 0x000fea0003800000 */
[----:B------:R-:W-:Y:S01]  /*d3c0*/  BAR.SYNC.DEFER_BLOCKING 0x0 ;  /* 0x0000000000007b1d */ /* 0x000fe20000010000 */
[----:B------:R-:W-:Y:S05]  /*d3d0*/  @!P6 IMAD.MOV.U32 R2, RZ, RZ, RZ ;  /* 0x000000ffff02e224 */ /* 0x000fea00078e00ff */
[----:B------:R-:W-:Y:S02]  /*d3e0*/  @!P6 IADD3 R2, P0, PT, RZ, -R2, RZ ;  /* 0x80000002ff02e210 */ /* 0x000fe40007f1e0ff */
[C---:B-1----:R-:W-:Y:S01]  /*d3f0*/  LOP3.LUT R143, R134.reuse, 0x18, RZ, 0xc0, !PT ;  /* 0x00000018868f7812 */ /* 0x042fe200078ec0ff */
[----:B------:R-:W-:Y:S01]  /*d400*/  IMAD.SHL.U32 R160, R134, 0x8, RZ ;  /* 0x0000000886a07824 */ /* 0x000fe200078e00ff */
[----:B------:R-:W2:Y:S01]  /*d410*/  @!P6 LD.E R5, desc[UR4][R84.64+0x40] ;  /* 0x000040045405e980 */ /* 0x000ea2000c101900 */
[----:B------:R-:W-:Y:S03]  /*d420*/  BSSY.RECONVERGENT B0, `(.L_x_9222) ;  /* 0x0000049000007945 */ /* 0x000fe60003800200 */
[----:B------:R-:W-:Y:S01]  /*d430*/  LOP3.LUT R143, R143, 0xc0, R160, 0xf8, !PT ;  /* 0x000000c08f8f7812 */ /* 0x000fe200078ef8a0 */
        /* <DEDUP_REMOVED lines=71> */
.L_x_9223:
[----:B------:R-:W-:Y:S05]  /*d8b0*/  BSYNC.RECONVERGENT B0 ;  /* 0x0000000000007941 */ /* 0x000fea0003800200 */
.L_x_9222:
[----:B------:R-:W1:Y:S01]  /*d8c0*/  S2UR UR7, SR_CgaCtaId ;  /* 0x00000000000779c3 */ /* 0x000e620000008800 */
[--C-:B------:R-:W-:Y:S01]  /*d8d0*/  LOP3.LUT R143, R143, 0x18, R160.reuse, 0x78, !PT ;  /* 0x000000188f8f7812 */ /* 0x100fe200078e78a0 */
[----:B------:R-:W-:Y:S01]  /*d8e0*/  UMOV UR8, 0x400 ;  /* 0x0000040000087882 */ /* 0x000fe20000000000 */
[----:B------:R-:W-:Y:S01]  /*d8f0*/  LEA R130, P0, R137, R154, 0x1 ;  /* 0x0000009a89827211 */ /* 0x000fe200078008ff */
[C---:B------:R-:W-:Y:S01]  /*d900*/  IMAD.SHL.U32 R133, R134.reuse, 0x10, RZ ;  /* 0x0000001086857824 */ /* 0x040fe200078e00ff */
[----:B------:R-:W-:Y:S01]  /*d910*/  LOP3.LUT R165, R143, 0x1f20, R160, 0xf8, !PT ;  /* 0x00001f208fa57812 */ /* 0x000fe200078ef8a0 */
[----:B------:R-:W-:Y:S01]  /*d920*/  IMAD.SHL.U32 R136, R134, 0x20, RZ ;  /* 0x0000002086887824 */ /* 0x000fe200078e00ff */
[----:B------:R-:W-:Y:S01]  /*d930*/  LOP3.LUT R160, R160, 0x18, RZ, 0xc0, !PT ;  /* 0x00000018a0a07812 */ /* 0x000fe200078ec0ff */
[----:B------:R-:W-:Y:S01]  /*d940*/  IMAD.SHL.U32 R90, R134, 0x4, RZ ;  /* 0x00000004865a7824 */ /* 0x000fe200078e00ff */
[----:B------:R-:W-:Y:S01]  /*d950*/  LEA.HI.X R131, R137, R155, R138, 0x1, P0 ;  /* 0x0000009b89837211 */ /* 0x000fe200000f0c8a */
[----:B------:R-:W-:Y:S01]  /*d960*/  BSSY.RECONVERGENT B1, `(.L_x_9224) ;  /* 0x0000109000017945 */ /* 0x000fe20003800200 */
[CC--:B------:R-:W-:Y:S02]  /*d970*/  ISETP.GE.AND P3, PT, R160.reuse, R149.reuse, PT ;  /* 0x00000095a000720c */ /* 0x0c0fe40003f66270 */
[C---:B------:R-:W-:Y:S02]  /*d980*/  LOP3.LUT R164, R160.reuse, 0x20, RZ, 0xfc, !PT ;  /* 0x00000020a0a47812 */ /* 0x040fe400078efcff */
[----:B------:R-:W-:Y:S02]  /*d990*/  LOP3.LUT R162, R160, 0x40, RZ, 0xfc, !PT ;  /* 0x00000040a0a27812 */ /* 0x000fe400078efcff */
[-C--:B------:R-:W-:Y:S02]  /*d9a0*/  ISETP.GE.AND P2, PT, R164, R149.reuse, PT ;  /* 0x00000095a400720c */ /* 0x080fe40003f46270 */
[----:B------:R-:W-:Y:S02]  /*d9b0*/  ISETP.GE.AND P1, PT, R162, R149, PT ;  /* 0x00000095a200720c */ /* 0x000fe40003f26270 */
[----:B------:R-:W-:Y:S02]  /*d9c0*/  SHF.R.U32.HI R132, RZ, 0x1, R134 ;  /* 0x00000001ff847819 */ /* 0x000fe40000011686 */
[C---:B------:R-:W-:Y:S01]  /*d9d0*/  LOP3.LUT R87, R133.reuse, 0x100, RZ, 0xc0, !PT ;  /* 0x0000010085577812 */ /* 0x040fe200078ec0ff */
        /* <DEDUP_REMOVED lines=10> */
[----:B------:R-:W-:Y:S01]  /*da80*/  @!P3 LDGSTS.E.BYPASS.LTC128B.128 [R165+0x6000], desc[UR4][R154.64] ;  /* 0x060000009aa5bfae */ /* 0x000fe2000b981a04 */
[--C-:B------:R-:W-:Y:S02]  /*da90*/  LOP3.LUT R135, R135, 0xc0, R136.reuse, 0xf8, !PT ;  /* 0x000000c087877812 */ /* 0x100fe400078ef888 */
[----:B------:R-:W-:Y:S01]  /*daa0*/  LOP3.LUT R91, R136, 0xc0, RZ, 0xc0, !PT ;  /* 0x000000c0885b7812 */ /* 0x000fe200078ec0ff */
[----:B------:R-:W-:Y:S01]  /*dab0*/  @P3 STS.128 [R165+0x6000], RZ ;  /* 0x006000ffa5003388 */ /* 0x000fe20000000c00 */
[----:B------:R-:W-:Y:S02]  /*dac0*/  LOP3.LUT R135, R135, R2, RZ, 0x3c, !PT ;  /* 0x0000000287877212 */ /* 0x000fe400078e3cff */
[----:B------:R-:W-:Y:S01]  /*dad0*/  LOP3.LUT R88, R87, 0x100, R136, 0xf8, !PT ;  /* 0x0000010057587812 */ /* 0x000fe200078ef888 */
[----:B------:R-:W-:Y:S01]  /*dae0*/  @!PT LDS RZ, [RZ] ;  /* 0x00000000fffff984 */ /* 0x000fe20000000800 */
[----:B------:R-:W-:Y:S01]  /*daf0*/  @!PT LDS RZ, [RZ] ;  /* 0x00000000fffff984 */ /* 0x000fe20000000800 */
[----:B------:R-:W-:Y:S01]  /*db00*/  @!PT LDS RZ, [RZ] ;  /* 0x00000000fffff984 */ /* 0x000fe20000000800 */
[----:B------:R-:W-:Y:S01]  /*db10*/  @!P2 LDGSTS.E.BYPASS.LTC128B.128 [R165+0x7000], desc[UR4][R154.64+0x40] ;  /* 0x070000409aa5afae */ /* 0x000fe2000b981a04 */
[----:B------:R-:W-:Y:S02]  /*db20*/  LOP3.LUT R91, R91, 0x8, R134, 0xf8, !PT ;  /* 0x000000085b5b7812 */ /* 0x000fe400078ef886 */
[----:B------:R-:W-:Y:S01]  /*db30*/  LOP3.LUT R88, R88, R135, RZ, 0xfc, !PT ;  /* 0x0000008758587212 */ /* 0x000fe200078efcff */
[----:B------:R-:W-:Y:S01]  /*db40*/  @P2 STS.128 [R165+0x7000], RZ ;  /* 0x007000ffa5002388 */ /* 0x000fe20000000c00 */
[----:B------:R-:W-:Y:S01]  /*db50*/  LOP3.LUT R86, R86, R91, R2, 0xf6, !PT ;  /* 0x0000005b56567212 */ /* 0x000fe200078ef602 */
[----:B------:R-:W-:Y:S01]  /*db60*/  IMAD.MOV.U32 R91, RZ, RZ, 0x20 ;  /* 0x00000020ff5b7424 */ /* 0x000fe200078e00ff */
[----:B------:R-:W-:Y:S01]  /*db70*/  LEA R88, R88, UR6, 0x1 ;  /* 0x0000000658587c11 */ /* 0x000fe2000f8e08ff */
[----:B------:R-:W-:Y:S01]  /*db80*/  @!PT LDS RZ, [RZ] ;  /* 0x00000000fffff984 */ /* 0x000fe20000000800 */
[----:B------:R-:W-:Y:S01]  /*db90*/  @!PT LDS RZ, [RZ] ;  /* 0x00000000fffff984 */ /* 0x000fe20000000800 */
[----:B------:R-:W-:Y:S01]  /*dba0*/  @!PT LDS RZ, [RZ] ;  /* 0x00000000fffff984 */ /* 0x000fe20000000800 */
[----:B------:R-:W-:Y:S01]  /*dbb0*/  @!P1 LDGSTS.E.BYPASS.LTC128B.128 [R165+0x8000], desc[UR4][R154.64+0x80] ;  /* 0x080000809aa59fae */ /* 0x000fe2000b981a04 */
[----:B------:R-:W-:Y:S02]  /*dbc0*/  LEA R86, R86, UR6, 0x1 ;  /* 0x0000000656567c11 */ /* 0x000fe4000f8e08ff */
[----:B------:R-:W-:Y:S01]  /*dbd0*/  LOP3.LUT P0, RZ, R134, 0x4, RZ, 0xc0, !PT ;  /* 0x0000000486ff7812 */ /* 0x000fe2000780c0ff */
[----:B------:R-:W-:Y:S03]  /*dbe0*/  @P1 STS.128 [R165+0x8000], RZ ;  /* 0x008000ffa5001388 */ /* 0x000fe60000000c00 */
[----:B------:R-:W-:Y:S01]  /*dbf0*/  SEL R91, R91, 0xffffffe0, !P0 ;  /* 0xffffffe05b5b7807 */ /* 0x000fe20004000000 */
[----:B------:R-:W-:Y:S01]  /*dc00*/  @!PT LDS RZ, [RZ] ;  /* 0x00000000fffff984 */ /* 0x000fe20000000800 */
[----:B------:R-:W-:Y:S01]  /*dc10*/  @!PT LDS RZ, [RZ] ;  /* 0x00000000fffff984 */ /* 0x000fe20000000800 */
[----:B------:R-:W-:Y:S01]  /*dc20*/  @!PT LDS RZ, [RZ] ;  /* 0x00000000fffff984 */ /* 0x000fe20000000800 */
[----:B------:R-:W-:Y:S04]  /*dc30*/  @!P3 LDGSTS.E.BYPASS.LTC128B.128 [R165+0x6800], desc[UR4][R130.64] ;  /* 0x0680000082a5bfae */ /* 0x000fe8000b981a04 */
[----:B------:R-:W-:Y:S01]  /*dc40*/  @P3 STS.128 [R165+0x6800], RZ ;  /* 0x006800ffa5003388 */ /* 0x000fe20000000c00 */
[--C-:B------:R-:W-:Y:S02]  /*dc50*/  IMAD.IADD R2, R88, 0x1, R91.reuse ;  /* 0x0000000158027824 */ /* 0x100fe400078e025b */
[----:B------:R-:W-:Y:S01]  /*dc60*/  IMAD.IADD R87, R86, 0x1, R91 ;  /* 0x0000000156577824 */ /* 0x000fe200078e025b */
[----:B------:R-:W-:Y:S01]  /*dc70*/  @!PT LDS RZ, [RZ] ;  /* 0x00000000fffff984 */ /* 0x000fe20000000800 */
[----:B------:R-:W-:Y:S01]  /*dc80*/  @!PT LDS RZ, [RZ] ;  /* 0x00000000fffff984 */ /* 0x000fe20000000800 */
[----:B------:R-:W-:Y:S01]  /*dc90*/  @!PT LDS RZ, [RZ] ;  /* 0x00000000fffff984 */ /* 0x000fe20000000800 */
[----:B------:R-:W-:Y:S01]  /*dca0*/  @!P2 LDGSTS.E.BYPASS.LTC128B.128 [R165+0x7800], desc[UR4][R130.64+0x40] ;  /* 0x0780004082a5afae */ /* 0x000fe2000b981a04 */
[----:B------:R-:W-:Y:S03]  /*dcb0*/  IMAD.MOV.U32 R91, RZ, RZ, 0x20 ;  /* 0x00000020ff5b7424 */ /* 0x000fe600078e00ff */
[----:B------:R-:W-:Y:S02]  /*dcc0*/  @P2 STS.128 [R165+0x7800], RZ ;  /* 0x007800ffa5002388 */ /* 0x000fe40000000c00 */
[----:B------:R-:W-:Y:S02]  /*dcd0*/  SEL R91, R91, 0xffffffe0, !P0 ;  /* 0xffffffe05b5b7807 */ /* 0x000fe40004000000 */
[----:B------:R-:W-:Y:S01]  /*dce0*/  @!PT LDS RZ, [RZ] ;  /* 0x00000000fffff984 */ /* 0x000fe20000000800 */
[----:B------:R-:W-:Y:S01]  /*dcf0*/  @!PT LDS RZ, [RZ] ;  /* 0x00000000fffff984 */ /* 0x000fe20000000800 */
[----:B------:R-:W-:Y:S01]  /*dd00*/  @!PT LDS RZ, [RZ] ;  /* 0x00000000fffff984 */ /* 0x000fe20000000800 */
[----:B------:R1:W-:Y:S04]  /*dd10*/  @!P1 LDGSTS.E.BYPASS.LTC128B.128 [R165+0x8800], desc[UR4][R130.64+0x80] ;  /* 0x0880008082a59fae */ /* 0x0003e8000b981a04 */
[----:B------:R-:W-:Y:S01]  /*dd20*/  @P1 STS.128 [R165+0x8800], RZ ;  /* 0x008800ffa5001388 */ /* 0x000fe20000000c00 */
[----:B------:R-:W-:Y:S03]  /*dd30*/  ISETP.NE.AND P1, PT, R158, RZ, PT ;  /* 0x000000ff9e00720c */ /* 0x000fe60003f25270 */
[----:B------:R-:W-:Y:S04]  /*dd40*/  LDSM.16.M88.4 R92, [R88] ;  /* 0x00000000585c783b */ /* 0x000fe80000000200 */
[----:B------:R-:W2:Y:S04]  /*dd50*/  LDSM.16.M88.4 R96, [R86+0x3000] ;  /* 0x003000005660783b */ /* 0x000ea80000000200 */
[----:B------:R-:W3:Y:S04]  /*dd60*/  LDSM.16.M88.4 R100, [R86+0x3400] ;  /* 0x003400005664783b */ /* 0x000ee80000000200 */
[----:B------:R-:W4:Y:S04]  /*dd70*/  LDSM.16.M88.4 R104, [R86+0x3800] ;  /* 0x003800005668783b */ /* 0x000f280000000200 */
[----:B------:R-:W0:Y:S04]  /*dd80*/  LDGDEPBAR ;  /* 0x00000000000079af */ /* 0x000e280000000000 */
[----:B------:R-:W5:Y:S04]  /*dd90*/  LDSM.16.M88.4 R108, [R86+0x3c00] ;  /* 0x003c0000566c783b */ /* 0x000f680000000200 */
[----:B------:R-:W-:Y:S04]  /*dda0*/  LDSM.16.M88.4 R112, [R2] ;  /* 0x000000000270783b */ /* 0x000fe80000000200 */
[----:B------:R-:W5:Y:S04]  /*ddb0*/  LDSM.16.M88.4 R116, [R87+0x3000] ;  /* 0x003000005774783b */ /* 0x000f680000000200 */
[----:B------:R-:W5:Y:S04]  /*ddc0*/  LDSM.16.M88.4 R120, [R87+0x3400] ;  /* 0x003400005778783b */ /* 0x000f680000000200 */
[----:B------:R-:W5:Y:S04]  /*ddd0*/  LDSM.16.M88.4 R124, [R87+0x3800] ;  /* 0x00380000577c783b */ /* 0x000f680000000200 */
[----:B-1----:R-:W-:Y:S01]  /*dde0*/  LDSM.16.M88.4 R128, [R86+0x4000] ;  /* 0x004000005680783b */ /* 0x002fe20000000200 */
[C---:B--2---:R-:W-:Y:S08]  /*ddf0*/  HMMA.16816.F32 R4, R92.reuse, R96, RZ ;  /* 0x000000605c04723c */ /* 0x044ff000000018ff */
[C---:B------:R-:W-:Y:S01]  /*de00*/  HMMA.16816.F32 R8, R92.reuse, R98, RZ ;  /* 0x000000625c08723c */ /* 0x040fe200000018ff */
[----:B------:R1:W2:Y:S07]  /*de10*/  LDSM.16.M88.4 R96, [R87+0x3c00] ;  /* 0x003c00005760783b */ /* 0x0002ae0000000200 */
[C---:B---3--:R-:W-:Y:S08]  /*de20*/  HMMA.16816.F32 R12, R92.reuse, R100, RZ ;  /* 0x000000645c0c723c */ /* 0x048ff000000018ff */
[C---:B------:R-:W-:Y:S01]  /*de30*/  HMMA.16816.F32 R16, R92.reuse, R102, RZ ;  /* 0x000000665c10723c */ /* 0x040fe200000018ff */
[----:B------:R-:W3:Y:S07]  /*de40*/  LDSM.16.M88.4 R100, [R88+0x1000] ;  /* 0x001000005864783b */ /* 0x000eee0000000200 */
[C---:B----4-:R-:W-:Y:S01]  /*de50*/  HMMA.16816.F32 R20, R92.reuse, R104, RZ ;  /* 0x000000685c14723c */ /* 0x050fe200000018ff */
[----:B-1----:R-:W-:Y:S07]  /*de60*/  IMAD.IADD R87, R86, 0x1, R91 ;  /* 0x0000000156577824 */ /* 0x002fee00078e025b */
[C---:B------:R-:W-:Y:S01]  /*de70*/  HMMA.16816.F32 R24, R92.reuse, R106, RZ ;  /* 0x0000006a5c18723c */ /* 0x040fe200000018ff */
[----:B------:R-:W-:Y:S07]  /*de80*/  LDSM.16.M88.4 R104, [R86+0x4800] ;  /* 0x004800005668783b */ /* 0x000fee0000000200 */
[C---:B-----5:R-:W-:Y:S08]  /*de90*/  HMMA.16816.F32 R28, R92.reuse, R108, RZ ;  /* 0x0000006c5c1c723c */ /* 0x060ff000000018ff */
[----:B------:R-:W-:Y:S01]  /*dea0*/  HMMA.16816.F32 R32, R92, R110, RZ ;  /* 0x0000006e5c20723c */ /* 0x000fe200000018ff */
[----:B------:R-:W1:Y:S04]  /*deb0*/  LDSM.16.M88.4 R92, [R86+0x4400] ;  /* 0x00440000565c783b */ /* 0x000e680000000200 */
[----:B------:R-:W4:Y:S03]  /*dec0*/  LDSM.16.M88.4 R108, [R86+0x4c00] ;  /* 0x004c0000566c783b */ /* 0x000f260000000200 */
[C---:B------:R-:W-:Y:S08]  /*ded0*/  HMMA.16816.F32 R4, R112.reuse, R116, R4 ;  /* 0x000000747004723c */ /* 0x040ff00000001804 */
[C---:B------:R-:W-:Y:S01]  /*dee0*/  HMMA.16816.F32 R8, R112.reuse, R118, R8 ;  /* 0x000000767008723c */ /* 0x040fe20000001808 */
[----:B------:R-:W-:Y:S07]  /*def0*/  LDSM.16.M88.4 R116, [R2+0x1000] ;  /* 0x001000000274783b */ /* 0x000fee0000000200 */
[C---:B------:R-:W-:Y:S08]  /*df00*/  HMMA.16816.F32 R12, R112.reuse, R120, R12 ;  /* 0x00000078700c723c */ /* 0x040ff0000000180c */
[C---:B------:R-:W-:Y:S01]  /*df10*/  HMMA.16816.F32 R16, R112.reuse, R122, R16 ;  /* 0x0000007a7010723c */ /* 0x040fe20000001810 */
[----:B------:R-:W5:Y:S07]  /*df20*/  LDSM.16.M88.4 R120, [R87+0x4000] ;  /* 0x004000005778783b */ /* 0x000f6e0000000200 */
        /* <DEDUP_REMOVED lines=16> */
[C---:B----4-:R-:W-:Y:S08]  /*e030*/  HMMA.16816.F32 R28, R100.reuse, R108, R28 ;  /* 0x0000006c641c723c */ /* 0x050ff0000000181c */
[----:B------:R-:W-:Y:S01]  /*e040*/  HMMA.16816.F32 R32, R100, R110, R32 ;  /* 0x0000006e6420723c */ /* 0x000fe20000001820 */
[----:B------:R-:W1:Y:S04]  /*e050*/  LDSM.16.M88.4 R100, [R86+0x5000] ;  /* 0x005000005664783b */ /* 0x000e680000000200 */
[----:B------:R-:W3:Y:S03]  /*e060*/  LDSM.16.M88.4 R108, [R86+0x5800] ;  /* 0x00580000566c783b */ /* 0x000ee60000000200 */
[C---:B-----5:R-:W-:Y:S08]  /*e070*/  HMMA.16816.F32 R4, R116.reuse, R120, R4 ;  /* 0x000000787404723c */ /* 0x060ff00000001804 */
        /* <DEDUP_REMOVED lines=12> */
[C---:B-1----:R-:W-:Y:S01]  /*e140*/  HMMA.16816.F32 R4, R92.reuse, R100, R4 ;  /* 0x000000645c04723c */ /* 0x042fe20000001804 */
[----:B------:R-:W-:Y:S04]  /*e150*/  DEPBAR.LE SB0, 0x0 ;  /* 0x000080000000791a */ /* 0x000fe80000000000 */
[----:B------:R-:W-:Y:S03]  /*e160*/  BAR.SYNC.DEFER_BLOCKING 0x0 ;  /* 0x0000000000007b1d */ /* 0x000fe60000010000 */
[C---:B------:R-:W-:Y:S08]  /*e170*/  HMMA.16816.F32 R8, R92.reuse, R102, R8 ;  /* 0x000000665c08723c */ /* 0x040ff00000001808 */
[C---:B------:R-:W-:Y:S08]  /*e180*/  HMMA.16816.F32 R12, R92.reuse, R104, R12 ;  /* 0x000000685c0c723c */ /* 0x040ff0000000180c */
[C---:B------:R-:W-:Y:S08]  /*e190*/  HMMA.16816.F32 R16, R92.reuse, R106, R16 ;  /* 0x0000006a5c10723c */ /* 0x040ff00000001810 */
[C---:B---3--:R-:W-:Y:S08]  /*e1a0*/  HMMA.16816.F32 R20, R92.reuse, R108, R20 ;  /* 0x0000006c5c14723c */ /* 0x048ff00000001814 */
[C---:B------:R-:W-:Y:S08]  /*e1b0*/  HMMA.16816.F32 R24, R92.reuse, R110, R24 ;  /* 0x0000006e5c18723c */ /* 0x040ff00000001818 */
[C---:B------:R-:W-:Y:S08]  /*e1c0*/  HMMA.16816.F32 R28, R92.reuse, R128, R28 ;  /* 0x000000805c1c723c */ /* 0x040ff0000000181c */
[----:B------:R-:W-:Y:S08]  /*e1d0*/  HMMA.16816.F32 R32, R92, R130, R32 ;  /* 0x000000825c20723c */ /* 0x000ff00000001820 */
[C---:B--2---:R-:W-:Y:S08]  /*e1e0*/  HMMA.16816.F32 R4, R96.reuse, R112, R4 ;  /* 0x000000706004723c */ /* 0x044ff00000001804 */
        /* <DEDUP_REMOVED lines=10> */
[----:B------:R-:W-:Y:S01]  /*e290*/  BSSY.RECONVERGENT B0, `(.L_x_9226) ;  /* 0x000004d000007945 */ /* 0x000fe20003800200 */
[-C--:B------:R-:W-:Y:S02]  /*e2a0*/  ISETP.GE.AND P5, PT, R160, R149.reuse, PT ;  /* 0x00000095a000720c */ /* 0x080fe40003fa6270 */
[----:B------:R-:W-:Y:S02]  /*e2b0*/  ISETP.NE.AND.EX P6, PT, R157, RZ, PT, P6 ;  /* 0x000000ff9d00720c */ /* 0x000fe40003fc5360 */
[-C--:B------:R-:W-:Y:S02]  /*e2c0*/  ISETP.GE.AND P4, PT, R164, R149.reuse, PT ;  /* 0x00000095a400720c */ /* 0x080fe40003f86270 */
[----:B------:R-:W-:Y:S09]  /*e2d0*/  ISETP.GE.AND P3, PT, R162, R149, PT ;  /* 0x00000095a200720c */ /* 0x000ff20003f66270 */
        /* <DEDUP_REMOVED lines=72> */
.L_x_9227:
[----:B------:R-:W-:Y:S05]  /*e760*/  BSYNC.RECONVERGENT B0 ;  /* 0x0000000000007941 */ /* 0x000fea0003800200 */
.L_x_9226:
        /* <DEDUP_REMOVED lines=40> */
.L_x_9225:
[----:B------:R-:W-:Y:S05]  /*e9f0*/  BSYNC.RECONVERGENT B1 ;  /* 0x0000000000017941 */ /* 0x000fea0003800200 */
.L_x_9224:
[----:B------:R-:W3:Y:S01]  /*ea00*/  LD.E R88, desc[UR4][R84.64+0xdc] ;  /* 0x0000dc0454587980 */ /* 0x000ee2000c101900 */
[C---:B--2---:R-:W-:Y:S02]  /*ea10*/  IADD3 R86, PT, PT, R151.reuse, -0x9, RZ ;  /* 0xfffffff797567810 */ /* 0x044fe40007ffe0ff */
[C---:B------:R-:W-:Y:S02]  /*ea20*/  IADD3 R87, PT, PT, R151.reuse, -0x10, RZ ;  /* 0xfffffff097577810 */ /* 0x040fe40007ffe0ff */
[----:B------:R-:W-:Y:S02]  /*ea30*/  IABS R86, R86 ;  /* 0x0000005600567213 */ /* 0x000fe40000000000 */
[----:B------:R-:W-:Y:S02]  /*ea40*/  IABS R87, R87 ;  /* 0x0000005700577213 */ /* 0x000fe40000000000 */
[----:B------:R-:W-:Y:S02]  /*ea50*/  IABS R2, R151 ;  /* 0x0000009700027213 */ /* 0x000fe40000000000 */
[----:B------:R-:W-:Y:S02]  /*ea60*/  IADD3 R92, PT, PT, R151, -0x1, RZ ;  /* 0xffffffff975c7810 */ /* 0x000fe40007ffe0ff */
[----:B------:R-:W-:Y:S02]  /*ea70*/  I2FP.F32.S32 R86, R86 ;  /* 0x0000005600567245 */ /* 0x000fe40000201400 */
[----:B------:R-:W-:Y:S02]  /*ea80*/  I2FP.F32.S32 R87, R87 ;  /* 0x0000005700577245 */ /* 0x000fe40000201400 */
[----:B------:R-:W-:Y:S01]  /*ea90*/  I2FP.F32.S32 R2, R2 ;  /* 0x0000000200027245 */ /* 0x000fe20000201400 */
[----:B------:R-:W-:Y:S01]  /*eaa0*/  FFMA.FTZ R11, -R3, R86, R11 ;  /* 0x00000056030b7223 */ /* 0x000fe2000001010b */
[----:B------:R-:W-:Y:S01]  /*eab0*/  IADD3 R91, PT, PT, R151, -0x8, RZ ;  /* 0xfffffff8975b7810 */ /* 0x000fe20007ffe0ff */
[CC--:B------:R-:W-:Y:S01]  /*eac0*/  FFMA.FTZ R8, -R3.reuse, R87.reuse, R8 ;  /* 0x0000005703087223 */ /* 0x0c0fe20000010108 */
[----:B------:R-:W-:Y:S01]  /*ead0*/  IABS R92, R92 ;  /* 0x0000005c005c7213 */ /* 0x000fe20000000000 */
[C---:B------:R-:W-:Y:S01]  /*eae0*/  FFMA.FTZ R14, -R3.reuse, R87, R14 ;  /* 0x00000057030e7223 */ /* 0x040fe2000001010e */
[C---:B------:R-:W-:Y:S01]  /*eaf0*/  FFMA.FTZ R6, -R3.reuse, R2, R6 ;  /* 0x0000000203067223 */ /* 0x040fe20000010106 */
[----:B------:R-:W-:Y:S01]  /*eb00*/  FFMA.FTZ R5, -R3, R86, R5 ;  /* 0x0000005603057223 */ /* 0x000fe20000010105 */
[----:B------:R-:W-:Y:S02]  /*eb10*/  IABS R91, R91 ;  /* 0x0000005b005b7213 */ /* 0x000fe40000000000 */
[----:B------:R-:W-:Y:S02]  /*eb20*/  I2FP.F32.S32 R92, R92 ;  /* 0x0000005c005c7245 */ /* 0x000fe40000201400 */
[C---:B------:R-:W-:Y:S02]  /*eb30*/  IADD3 R2, PT, PT, R151.reuse, -0x11, RZ ;  /* 0xffffffef97027810 */ /* 0x040fe40007ffe0ff */
[----:B------:R-:W-:Y:S01]  /*eb40*/  IADD3 R86, PT, PT, R151, -0x19, RZ ;  /* 0xffffffe797567810 */ /* 0x000fe20007ffe0ff */
[----:B------:R-:W-:Y:S01]  /*eb50*/  FFMA.FTZ R7, -R3, R92, R7 ;  /* 0x0000005c03077223 */ /* 0x000fe20000010107 */
[----:B------:R-:W-:Y:S02]  /*eb60*/  IADD3 R87, PT, PT, R151, -0x20, RZ ;  /* 0xffffffe097577810 */ /* 0x000fe40007ffe0ff */
[----:B------:R-:W-:Y:S02]  /*eb70*/  I2FP.F32.S32 R91, R91 ;  /* 0x0000005b005b7245 */ /* 0x000fe40000201400 */
[----:B------:R-:W-:Y:S02]  /*eb80*/  IABS R2, R2 ;  /* 0x0000000200027213 */ /* 0x000fe40000000000 */
[----:B------:R-:W-:Y:S01]  /*eb90*/  IABS R86, R86 ;  /* 0x0000005600567213 */ /* 0x000fe20000000000 */
[C---:B------:R-:W-:Y:S01]  /*eba0*/  FFMA.FTZ R10, -R3.reuse, R91, R10 ;  /* 0x0000005b030a7223 */ /* 0x040fe2000001010a */
[----:B------:R-:W-:Y:S01]  /*ebb0*/  IABS R87, R87 ;  /* 0x0000005700577213 */ /* 0x000fe20000000000 */
[----:B------:R-:W-:Y:S01]  /*ebc0*/  FFMA.FTZ R4, -R3, R91, R4 ;  /* 0x0000005b03047223 */ /* 0x000fe20000010104 */
[----:B------:R-:W-:Y:S02]  /*ebd0*/  IADD3 R92, PT, PT, R151, -0x21, RZ ;  /* 0xffffffdf975c7810 */ /* 0x000fe40007ffe0ff */
[----:B------:R-:W-:Y:S02]  /*ebe0*/  I2FP.F32.S32 R2, R2 ;  /* 0x0000000200027245 */ /* 0x000fe40000201400 */
[----:B------:R-:W-:Y:S02]  /*ebf0*/  I2FP.F32.S32 R86, R86 ;  /* 0x0000005600567245 */ /* 0x000fe40000201400 */
[----:B------:R-:W-:Y:S01]  /*ec00*/  I2FP.F32.S32 R87, R87 ;  /* 0x0000005700577245 */ /* 0x000fe20000201400 */
[-C--:B------:R-:W-:Y:S01]  /*ec10*/  FFMA.FTZ R9, -R3, R2.reuse, R9 ;  /* 0x0000000203097223 */ /* 0x080fe20000010109 */
[----:B------:R-:W-:Y:S01]  /*ec20*/  IADD3 R91, PT, PT, R151, -0x18, RZ ;  /* 0xffffffe8975b7810 */ /* 0x000fe20007ffe0ff */
[C---:B------:R-:W-:Y:S01]  /*ec30*/  FFMA.FTZ R15, -R3.reuse, R2, R15 ;  /* 0x00000002030f7223 */ /* 0x040fe2000001010f */
[----:B------:R-:W-:Y:S01]  /*ec40*/  IABS R92, R92 ;  /* 0x0000005c005c7213 */ /* 0x000fe20000000000 */
[CC--:B------:R-:W-:Y:S01]  /*ec50*/  FFMA.FTZ R13, -R3.reuse, R86.reuse, R13 ;  /* 0x00000056030d7223 */ /* 0x0c0fe2000001010d */
[C---:B------:R-:W-:Y:S01]  /*ec60*/  FFMA.FTZ R19, -R3.reuse, R86, R19 ;  /* 0x0000005603137223 */ /* 0x040fe20000010113 */
[CC--:B------:R-:W-:Y:S01]  /*ec70*/  FFMA.FTZ R16, -R3.reuse, R87.reuse, R16 ;  /* 0x0000005703107223 */ /* 0x0c0fe20000010110 */
[----:B------:R-:W-:Y:S01]  /*ec80*/  FFMA.FTZ R22, -R3, R87, R22 ;  /* 0x0000005703167223 */ /* 0x000fe20000010116 */
[----:B------:R-:W-:Y:S02]  /*ec90*/  IABS R91, R91 ;  /* 0x0000005b005b7213 */ /* 0x000fe40000000000 */
[C---:B------:R-:W-:Y:S02]  /*eca0*/  IADD3 R87, PT, PT, R151.reuse, -0x28, RZ ;  /* 0xffffffd897577810 */ /* 0x040fe40007ffe0ff */
[----:B------:R-:W-:Y:S02]  /*ecb0*/  IADD3 R86, PT, PT, R151, -0x29, RZ ;  /* 0xffffffd797567810 */ /* 0x000fe40007ffe0ff */
[----:B------:R-:W-:Y:S02]  /*ecc0*/  MOV R2, R92 ;  /* 0x0000005c00027202 */ /* 0x000fe40000000f00 */
        /* <DEDUP_REMOVED lines=10> */
[C---:B------:R-:W-:Y:S01]  /*ed70*/  FFMA.FTZ R23, -R3.reuse, R2, R23 ;  /* 0x0000000203177223 */ /* 0x040fe20000010117 */
[----:B------:R-:W-:Y:S01]  /*ed80*/  IABS R92, R92 ;  /* 0x0000005c005c7213 */ /* 0x000fe20000000000 */
[CC--:B------:R-:W-:Y:S01]  /*ed90*/  FFMA.FTZ R26, -R3.reuse, R87.reuse, R26 ;  /* 0x00000057031a7223 */ /* 0x0c0fe2000001011a */
[----:B------:R-:W-:Y:S01]  /*eda0*/  FMNMX3.FTZ R93, R0, R4, R5, !PT ;  /* 0x00000004005d7276 */ /* 0x000fe20007810005 */
[-C--:B------:R-:W-:Y:S01]  /*edb0*/  FFMA.FTZ R27, -R3, R86.reuse, R27 ;  /* 0x00000056031b7223 */ /* 0x080fe2000001011b */
[----:B------:R-:W-:Y:S01]  /*edc0*/  IADD3 R91, PT, PT, R151, -0x30, RZ ;  /* 0xffffffd0975b7810 */ /* 0x000fe20007ffe0ff */
[----:B------:R-:W-:Y:S01]  /*edd0*/  FFMA.FTZ R20, -R3, R87, R20 ;  /* 0x0000005703147223 */ /* 0x000fe20000010114 */
[----:B------:R-:W-:Y:S01]  /*ede0*/  IADD3 R2, PT, PT, R151, -0x31, RZ ;  /* 0xffffffcf97027810 */ /* 0x000fe20007ffe0ff */
[----:B------:R-:W-:Y:S01]  /*edf0*/  FFMA.FTZ R21, -R3, R86, R21 ;  /* 0x0000005603157223 */ /* 0x000fe20000010115 */
[----:B------:R-:W-:Y:S02]  /*ee00*/  I2FP.F32.S32 R92, R92 ;  /* 0x0000005c005c7245 */ /* 0x000fe40000201400 */
[----:B------:R-:W-:Y:S02]  /*ee10*/  FMNMX3.FTZ R93, R93, R8, R9, !PT ;  /* 0x000000085d5d7276 */ /* 0x000fe40007810009 */
[----:B------:R-:W-:Y:S01]  /*ee20*/  IABS R91, R91 ;  /* 0x0000005b005b7213 */ /* 0x000fe20000000000 */
[----:B------:R-:W-:Y:S01]  /*ee30*/  FFMA.FTZ R33, -R3, R92, R33 ;  /* 0x0000005c03217223 */ /* 0x000fe20000010121 */
[----:B------:R-:W-:Y:S02]  /*ee40*/  IABS R2, R2 ;  /* 0x0000000200027213 */ /* 0x000fe40000000000 */
[C---:B------:R-:W-:Y:S02]  /*ee50*/  IADD3 R87, PT, PT, R151.reuse, -0x38, RZ ;  /* 0xffffffc897577810 */ /* 0x040fe40007ffe0ff */
[----:B------:R-:W-:Y:S02]  /*ee60*/  IADD3 R86, PT, PT, R151, -0x39, RZ ;  /* 0xffffffc797567810 */ /* 0x000fe40007ffe0ff */
[----:B------:R-:W-:Y:S02]  /*ee70*/  FMNMX3.FTZ R93, R93, R12, R13, !PT ;  /* 0x0000000c5d5d7276 */ /* 0x000fe4000781000d */
[----:B------:R-:W-:Y:S02]  /*ee80*/  I2FP.F32.S32 R91, R91 ;  /* 0x0000005b005b7245 */ /* 0x000fe40000201400 */
[----:B------:R-:W-:Y:S02]  /*ee90*/  I2FP.F32.S32 R2, R2 ;  /* 0x0000000200027245 */ /* 0x000fe40000201400 */
[----:B------:R-:W-:Y:S01]  /*eea0*/  IABS R87, R87 ;  /* 0x0000005700577213 */ /* 0x000fe20000000000 */
[CC--:B------:R-:W-:Y:S01]  /*eeb0*/  FFMA.FTZ R24, -R3.reuse, R91.reuse, R24 ;  /* 0x0000005b03187223 */ /* 0x0c0fe20000010118 */
[----:B------:R-:W-:Y:S01]  /*eec0*/  IABS R86, R86 ;  /* 0x0000005600567213 */ /* 0x000fe20000000000 */
[----:B------:R-:W-:Y:S01]  /*eed0*/  FFMA.FTZ R25, -R3, R2, R25 ;  /* 0x0000000203197223 */ /* 0x000fe20000010119 */
[----:B------:R-:W-:Y:S01]  /*eee0*/  FMNMX3.FTZ R92, R89, R6, R7, !PT ;  /* 0x00000006595c7276 */ /* 0x000fe20007810007 */
[----:B------:R-:W-:Y:S01]  /*eef0*/  FFMA.FTZ R30, -R3, R91, R30 ;  /* 0x0000005b031e7223 */ /* 0x000fe2000001011e */
[----:B------:R-:W-:Y:S01]  /*ef00*/  IADD3 R95, PT, PT, R151, -0x40, RZ ;  /* 0xffffffc0975f7810 */ /* 0x000fe20007ffe0ff */
[----:B------:R-:W-:Y:S01]  /*ef10*/  FFMA.FTZ R31, -R3, R2, R31 ;  /* 0x00000002031f7223 */ /* 0x000fe2000001011f */
[----:B------:R-:W-:Y:S02]  /*ef20*/  FMNMX3.FTZ R93, R93, R16, R17, !PT ;  /* 0x000000105d5d7276 */ /* 0x000fe40007810011 */
[----:B------:R-:W-:Y:S02]  /*ef30*/  FMNMX3.FTZ R92, R92, R10, R11, !PT ;  /* 0x0000000a5c5c7276 */ /* 0x000fe4000781000b */
[----:B------:R-:W-:Y:S02]  /*ef40*/  I2FP.F32.S32 R87, R87 ;  /* 0x0000005700577245 */ /* 0x000fe40000201400 */
[----:B------:R-:W-:Y:S02]  /*ef50*/  I2FP.F32.S32 R86, R86 ;  /* 0x0000005600567245 */ /* 0x000fe40000201400 */
[----:B------:R-:W-:Y:S01]  /*ef60*/  IABS R95, R95 ;  /* 0x0000005f005f7213 */ /* 0x000fe20000000000 */
[-C--:B------:R-:W-:Y:S01]  /*ef70*/  FFMA.FTZ R28, -R3, R87.reuse, R28 ;  /* 0x00000057031c7223 */ /* 0x080fe2000001011c */
[----:B------:R-:W-:Y:S01]  /*ef80*/  FMNMX3.FTZ R93, R93, R20, R21, !PT ;  /* 0x000000145d5d7276 */ /* 0x000fe20007810015 */
[C---:B------:R-:W-:Y:S01]  /*ef90*/  FFMA.FTZ R29, -R3.reuse, R86, R29 ;  /* 0x00000056031d7223 */ /* 0x040fe2000001011d */
[----:B------:R-:W-:Y:S01]  /*efa0*/  FMNMX3.FTZ R92, R92, R14, R15, !PT ;  /* 0x0000000e5c5c7276 */ /* 0x000fe2000781000f */
[C---:B------:R-:W-:Y:S01]  /*efb0*/  FFMA.FTZ R34, -R3.reuse, R87, R34 ;  /* 0x0000005703227223 */ /* 0x040fe20000010122 */
        /* <DEDUP_REMOVED lines=12> */
[----:B------:R-:W-:Y:S02]  /*f080*/  IADD3 R159, PT, PT, R159, -0x40, RZ ;  /* 0xffffffc09f9f7810 */ /* 0x000fe40007ffe0ff */
[----:B------:R-:W-:Y:S02]  /*f090*/  FMNMX3.FTZ R95, R2, R34, R35, !PT ;  /* 0x00000022025f7276 */ /* 0x000fe40007810023 */
[----:B------:R-:W-:Y:S03]  /*f0a0*/  IADD3 R151, PT, PT, R151, 0x40, RZ ;  /* 0x0000004097977810 */ /* 0x000fe60007ffe0ff */
[----:B------:R-:W2:Y:S01]  /*f0b0*/  SHFL.BFLY PT, R2, R95, 0x2, 0x1f ;  /* 0x0c401f005f027f89 */ /* 0x000ea200000e0000 */
[----:B-1----:R-:W-:Y:S07]  /*f0c0*/  FMNMX.FTZ R92, R94, R87, !PT ;  /* 0x000000575e5c7209 */ /* 0x002fee0007810000 */
[----:B------:R-:W1:Y:S01]  /*f0d0*/  SHFL.BFLY PT, R87, R92, 0x1, 0x1f ;  /* 0x0c201f005c577f89 */ /* 0x000e6200000e0000 */
[----:B--2---:R-:W-:Y:S07]  /*f0e0*/  FMNMX.FTZ R93, R95, R2, !PT ;  /* 0x000000025f5d7209 */ /* 0x004fee0007810000 */
[----:B------:R-:W2:Y:S01]  /*f0f0*/  SHFL.BFLY PT, R86, R93, 0x1, 0x1f ;  /* 0x0c201f005d567f89 */ /* 0x000ea200000e0000 */
[----:B-1----:R-:W-:Y:S04]  /*f100*/  FMNMX.FTZ R87, R92, R87, !PT ;  /* 0x000000575c577209 */ /* 0x002fe80007810000 */
[C---:B------:R-:W-:Y:S01]  /*f110*/  FSETP.NEU.FTZ.AND P1, PT, R87.reuse, -INF , PT ;  /* 0xff8000005700780b */ /* 0x040fe20003f3d000 */
[----:B------:R-:W-:Y:S01]  /*f120*/  FADD.FTZ R91, -R87, R0 ;  /* 0x00000000575b7221 */ /* 0x000fe20000010100 */
[----:B--2---:R-:W-:Y:S05]  /*f130*/  FMNMX.FTZ R86, R93, R86, !PT ;  /* 0x000000565d567209 */ /* 0x004fea0007810000 */
[----:B------:R-:W-:Y:S01]  /*f140*/  FADD.FTZ R89, -R86, R89 ;  /* 0x0000005956597221 */ /* 0x000fe20000010100 */
[C---:B---3--:R-:W-:Y:S01]  /*f150*/  FMUL.FTZ R2, R88.reuse, R91 ;  /* 0x0000005b58027220 */ /* 0x048fe20000410000 */
[----:B------:R-:W-:Y:S01]  /*f160*/  LEA R91, R135, UR6, 0x1 ;  /* 0x00000006875b7c11 */ /* 0x000fe2000f8e08ff */
[C---:B------:R-:W-:Y:S01]  /*f170*/  FMUL.FTZ R115, R88.reuse, R87 ;  /* 0x0000005758737220 */ /* 0x040fe20000410000 */
[C---:B------:R-:W-:Y:S01]  /*f180*/  FMUL.FTZ R113, R88.reuse, R86 ;  /* 0x0000005658717220 */ /* 0x040fe20000410000 */
[----:B------:R-:W-:Y:S01]  /*f190*/  FMUL.FTZ R0, R88, R89 ;  /* 0x0000005958007220 */ /* 0x000fe20000410000 */
[----:B------:R-:W-:Y:S01]  /*f1a0*/  IADD3 R89, PT, PT, R91, 0x6020, RZ ;  /* 0x000060205b597810 */ /* 0x000fe20007ffe0ff */
[----:B------:R-:W1:Y:S01]  /*f1b0*/  LDSM.16.MT88.4 R92, [R91+0x6000] ;  /* 0x006000005b5c783b */ /* 0x000e620000004200 */
[----:B------:R-:W-:Y:S01]  /*f1c0*/  FSEL R115, R115, RZ, P1 ;  /* 0x000000ff73737208 */ /* 0x000fe20000800000 */
[----:B------:R-:W2:Y:S01]  /*f1d0*/  MUFU.EX2 R2, R2 ;  /* 0x0000000200027308 */ /* 0x000ea20000000800 */
[----:B------:R-:W-:Y:S03]  /*f1e0*/  FSETP.NEU.FTZ.AND P1, PT, R86, -INF , PT ;  /* 0xff8000005600780b */ /* 0x000fe60003f3d000 */
[-CC-:B------:R-:W-:Y:S01]  /*f1f0*/  FFMA.FTZ R109, R4, R88.reuse, -R115.reuse ;  /* 0x00000058046d7223 */ /* 0x180fe20000010873 */
[----:B------:R-:W-:Y:S01]  /*f200*/  FSEL R113, R113, RZ, P1 ;  /* 0x000000ff71717208 */ /* 0x000fe20000800000 */
[-CC-:B------:R-:W-:Y:S01]  /*f210*/  FFMA.FTZ R108, R5, R88.reuse, -R115.reuse ;  /* 0x00000058056c7223 */ /* 0x180fe20000010873 */
[----:B------:R-:W-:Y:S01]  /*f220*/  IADD3 R4, PT, PT, R91, 0x6000, RZ ;  /* 0x000060005b047810 */ /* 0x000fe20007ffe0ff */
[-CC-:B------:R-:W-:Y:S01]  /*f230*/  FFMA.FTZ R111, R8, R88.reuse, -R115.reuse ;  /* 0x00000058086f7223 */ /* 0x180fe20000010873 */
[-C--:B------:R-:W-:Y:S01]  /*f240*/  FFMA.FTZ R106, R9, R88.reuse, -R115 ;  /* 0x00000058096a7223 */ /* 0x080fe20000010873 */
[-CC-:B------:R-:W-:Y:S01]  /*f250*/  FFMA.FTZ R107, R6, R88.reuse, -R113.reuse ;  /* 0x00000058066b7223 */ /* 0x180fe20000010871 */
[-CC-:B------:R-:W-:Y:S01]  /*f260*/  FFMA.FTZ R110, R7, R88.reuse, -R113.reuse ;  /* 0x00000058076e7223 */ /* 0x180fe20000010871 */
[-CC-:B------:R-:W-:Y:S01]  /*f270*/  FFMA.FTZ R105, R10, R88.reuse, -R113.reuse ;  /* 0x000000580a697223 */ /* 0x180fe20000010871 */
[----:B------:R-:W-:Y:S01]  /*f280*/  FFMA.FTZ R104, R11, R88, -R113 ;  /* 0x000000580b687223 */ /* 0x000fe20000010871 */
[----:B------:R-:W-:Y:S01]  /*f290*/  @P0 IADD3 R89, PT, PT, R4, -0x20, RZ ;  /* 0xffffffe004590810 */ /* 0x000fe20007ffe0ff */
[----:B------:R-:W3:Y:S01]  /*f2a0*/  MUFU.EX2 R0, R0 ;  /* 0x0000000000007308 */ /* 0x000ee20000000800 */
[----:B------:R-:W-:Y:S01]  /*f2b0*/  LDSM.16.MT88.4 R100, [R91+0x7000] ;  /* 0x007000005b64783b */ /* 0x000fe20000004200 */
[C---:B--2---:R-:W-:Y:S01]  /*f2c0*/  FMUL.FTZ R4, R2.reuse, R80 ;  /* 0x0000005002047220 */ /* 0x044fe20000410000 */
[C---:B------:R-:W-:Y:S01]  /*f2d0*/  FMUL.FTZ R5, R2.reuse, R81 ;  /* 0x0000005102057220 */ /* 0x040fe20000410000 */
[C---:B------:R-:W-:Y:S01]  /*f2e0*/  FMUL.FTZ R8, R2.reuse, R76 ;  /* 0x0000004c02087220 */ /* 0x040fe20000410000 */
[C---:B------:R-:W-:Y:S01]  /*f2f0*/  FMUL.FTZ R9, R2.reuse, R77 ;  /* 0x0000004d02097220 */ /* 0x040fe20000410000 */
[C---:B------:R-:W-:Y:S01]  /*f300*/  FMUL.FTZ R36, R2.reuse, R36 ;  /* 0x0000002402247220 */ /* 0x040fe20000410000 */
[----:B------:R-:W-:Y:S03]  /*f310*/  FMUL.FTZ R37, R2, R37 ;  /* 0x0000002502257220 */ /* 0x000fe60000410000 */
[----:B------:R-:W-:Y:S01]  /*f320*/  MUFU.EX2 R109, R109 ;  /* 0x0000006d006d7308 */ /* 0x000fe20000000800 */
[----:B------:R-:W2:Y:S01]  /*f330*/  LDSM.16.MT88.4 R96, [R89] ;  /* 0x000000005960783b */ /* 0x000ea20000004200 */
[-CC-:B------:R-:W-:Y:S01]  /*f340*/  FFMA.FTZ R120, R24, R88.reuse, -R115.reuse ;  /* 0x0000005818787223 */ /* 0x180fe20000010873 */
[--C-:B------:R-:W-:Y:S01]  /*f350*/  FFMA.FTZ R125, R25, R88, -R115.reuse ;  /* 0x00000058197d7223 */ /* 0x100fe20000010873 */
[C---:B------:R-:W-:Y:S01]  /*f360*/  FMUL.FTZ R40, R2.reuse, R40 ;  /* 0x0000002802287220 */ /* 0x040fe20000410000 */
[C---:B------:R-:W-:Y:S01]  /*f370*/  FMUL.FTZ R41, R2.reuse, R41 ;  /* 0x0000002902297220 */ /* 0x040fe20000410000 */
[C---:B------:R-:W-:Y:S01]  /*f380*/  FMUL.FTZ R44, R2.reuse, R44 ;  /* 0x0000002c022c7220 */ /* 0x040fe20000410000 */
[----:B------:R-:W-:Y:S03]  /*f390*/  FMUL.FTZ R45, R2, R45 ;  /* 0x0000002d022d7220 */ /* 0x000fe60000410000 */
[----:B------:R-:W4:Y:S01]  /*f3a0*/  MUFU.EX2 R108, R108 ;  /* 0x0000006c006c7308 */ /* 0x000f220000000800 */
        /* <DEDUP_REMOVED lines=32> */
[----:B-----5:R-:W-:Y:S01]  /*f5b0*/  F2FP.F16.F32.PACK_AB R81, R110, R107 ;  /* 0x0000006b6e51723e */ /* 0x020fe200000000ff */
[-CC-:B------:R-:W-:Y:S01]  /*f5c0*/  FFMA.FTZ R117, R16, R88.reuse, -R115.reuse ;  /* 0x0000005810757223 */ /* 0x180fe20000010873 */
[-C--:B------:R-:W-:Y:S01]  /*f5d0*/  FFMA.FTZ R112, R17, R88.reuse, -R115 ;  /* 0x0000005811707223 */ /* 0x080fe20000010873 */
[-CC-:B------:R-:W-:Y:S01]  /*f5e0*/  FFMA.FTZ R114, R18, R88.reuse, -R113.reuse ;  /* 0x0000005812727223 */ /* 0x180fe20000010871 */
[----:B------:R-:W-:Y:S01]  /*f5f0*/  FFMA.FTZ R119, R19, R88, -R113 ;  /* 0x0000005813777223 */ /* 0x000fe20000010871 */
        /* <DEDUP_REMOVED lines=9> */
[-CC-:B------:R-:W-:Y:S03]  /*f690*/  FFMA.FTZ R121, R20, R88.reuse, -R115.reuse ;  /* 0x0000005814797223 */ /* 0x180fe60000010873 */
[----:B------:R-:W5:Y:S01]  /*f6a0*/  MUFU.EX2 R104, R104 ;  /* 0x0000006800687308 */ /* 0x000f620000000800 */
[----:B----4-:R-:W-:Y:S01]  /*f6b0*/  F2FP.F16.F32.PACK_AB R82, R106, R111 ;  /* 0x0000006f6a52723e */ /* 0x010fe200000000ff */
[-C--:B------:R-:W-:Y:S01]  /*f6c0*/  FFMA.FTZ R116, R21, R88.reuse, -R115 ;  /* 0x0000005815747223 */ /* 0x080fe20000010873 */
[-CC-:B------:R-:W-:Y:S01]  /*f6d0*/  FFMA.FTZ R118, R22, R88.reuse, -R113.reuse ;  /* 0x0000005816767223 */ /* 0x180fe20000010871 */
[----:B------:R-:W-:Y:S01]  /*f6e0*/  FFMA.FTZ R123, R23, R88, -R113 ;  /* 0x00000058177b7223 */ /* 0x000fe20000010871 */
[----:B------:R-:W-:Y:S01]  /*f6f0*/  FFMA.FTZ R109, R2, R163, R109 ;  /* 0x000000a3026d7223 */ /* 0x000fe2000001006d */
[----:B------:R-:W-:Y:S01]  /*f700*/  ISETP.GT.AND P0, PT, R158, RZ, PT ;  /* 0x000000ff9e00720c */ /* 0x000fe20003f04270 */
[----:B------:R-:W-:Y:S03]  /*f710*/  FFMA.FTZ R107, R0, R161, R107 ;  /* 0x000000a1006b7223 */ /* 0x000fe6000001006b */
[----:B------:R-:W-:Y:S01]  /*f720*/  MUFU.EX2 R117, R117 ;  /* 0x0000007500757308 */ /* 0x000fe20000000800 */
[----:B------:R-:W-:Y:S01]  /*f730*/  FADD.FTZ R108, R108, R109 ;  /* 0x0000006d6c6c7221 */ /* 0x000fe20000010000 */
[----:B------:R-:W-:Y:S01]  /*f740*/  IADD3 R158, PT, PT, R158, -0x1, RZ ;  /* 0xffffffff9e9e7810 */ /* 0x000fe20007ffe0ff */
[----:B------:R-:W-:Y:S02]  /*f750*/  FADD.FTZ R110, R110, R107 ;  /* 0x0000006b6e6e7221 */ /* 0x000fe40000010000 */
[----:B------:R-:W-:Y:S05]  /*f760*/  FADD.FTZ R111, R111, R108 ;  /* 0x0000006c6f6f7221 */ /* 0x000fea0000010000 */
[----:B------:R-:W4:Y:S01]  /*f770*/  MUFU.EX2 R112, R112 ;  /* 0x0000007000707308 */ /* 0x000f220000000800 */
[----:B-----5:R-:W-:Y:S01]  /*f780*/  F2FP.F16.F32.PACK_AB R83, R104, R105 ;  /* 0x000000696853723e */ /* 0x020fe200000000ff */
[----:B------:R-:W-:Y:S06]  /*f790*/  FADD.FTZ R111, R106, R111 ;  /* 0x0000006f6a6f7221 */ /* 0x000fec0000010000 */
[C---:B-1----:R-:W-:Y:S02]  /*f7a0*/  HMMA.16816.F32 R4, R80.reuse, R92, R4 ;  /* 0x0000005c5004723c */ /* 0x042fe40000001804 */
[----:B------:R-:W-:Y:S06]  /*f7b0*/  MUFU.EX2 R114, R114 ;  /* 0x0000007200727308 */ /* 0x000fec0000000800 */
[C---:B------:R-:W-:Y:S01]  /*f7c0*/  HMMA.16816.F32 R8, R80.reuse, R94, R8 ;  /* 0x0000005e5008723c */ /* 0x040fe20000001808 */
[----:B------:R-:W1:Y:S03]  /*f7d0*/  LDSM.16.MT88.4 R92, [R91+0x8000] ;  /* 0x008000005b5c783b */ /* 0x000e660000004200 */
[----:B------:R-:W5:Y:S01]  /*f7e0*/  MUFU.EX2 R119, R119 ;  /* 0x0000007700777308 */ /* 0x000f620000000800 */
[----:B----4-:R-:W-:Y:S03]  /*f7f0*/  F2FP.F16.F32.PACK_AB R70, R112, R117 ;  /* 0x000000757046723e */ /* 0x010fe600000000ff */
[C---:B--2---:R-:W-:Y:S06]  /*f800*/  HMMA.16816.F32 R36, R80.reuse, R96, R36 ;  /* 0x000000605024723c */ /* 0x044fec0000001824 */
        /* <DEDUP_REMOVED lines=9> */
[-C--:B------:R-:W-:Y:S01]  /*f8a0*/  FFMA.FTZ R101, R13, R88.reuse, -R115 ;  /* 0x000000580d657223 */ /* 0x080fe20000010873 */
[----:B------:R-:W-:Y:S01]  /*f8b0*/  FMUL.FTZ R13, R2, R73 ;  /* 0x00000049020d7220 */ /* 0x000fe20000410000 */
[C---:B------:R-:W-:Y:S05]  /*f8c0*/  HMMA.16816.F32 R48, R80.reuse, R102, R48 ;  /* 0x000000665030723c */ /* 0x040fea0000001830 */
[----:B------:R-:W-:Y:S01]  /*f8d0*/  MUFU.EX2 R100, R100 ;  /* 0x0000006400647308 */ /* 0x000fe20000000800 */
[--C-:B------:R-:W-:Y:S01]  /*f8e0*/  FFMA.FTZ R102, R14, R88, -R113.reuse ;  /* 0x000000580e667223 */ /* 0x100fe20000010871 */
[C---:B------:R-:W-:Y:S01]  /*f8f0*/  FMUL.FTZ R14, R0.reuse, R74 ;  /* 0x0000004a000e7220 */ /* 0x040fe20000410000 */
[----:B------:R-:W-:Y:S01]  /*f900*/  FFMA.FTZ R103, R15, R88, -R113 ;  /* 0x000000580f677223 */ /* 0x000fe20000010871 */
[----:B------:R-:W-:Y:S01]  /*f910*/  FMUL.FTZ R15, R0, R75 ;  /* 0x0000004b000f7220 */ /* 0x000fe20000410000 */
[----:B----4-:R-:W-:Y:S01]  /*f920*/  F2FP.F16.F32.PACK_AB R20, R116, R121 ;  /* 0x000000797414723e */ /* 0x010fe200000000ff */
[C---:B---3--:R-:W-:Y:S01]  /*f930*/  HMMA.16816.F32 R52, R80.reuse, R76, R52 ;  /* 0x0000004c5034723c */ /* 0x048fe20000001834 */
[----:B------:R-:W3:Y:S03]  /*f940*/  LDSM.16.MT88.4 R72, [R91+0x6400] ;  /* 0x006400005b48783b */ /* 0x000ee60000004200 */
[----:B------:R-:W4:Y:S04]  /*f950*/  MUFU.EX2 R101, R101 ;  /* 0x0000006500657308 */ /* 0x000f280000000800 */
[C---:B------:R-:W-:Y:S01]  /*f960*/  HMMA.16816.F32 R56, R80.reuse, R78, R56 ;  /* 0x0000004e5038723c */ /* 0x040fe20000001838 */
[----:B------:R-:W5:Y:S05]  /*f970*/  LDSM.16.MT88.4 R76, [R89+0x400] ;  /* 0x00040000594c783b */ /* 0x000f6a0000004200 */
[----:B------:R-:W-:Y:S02]  /*f980*/  MUFU.EX2 R102, R102 ;  /* 0x0000006600667308 */ /* 0x000fe40000000800 */
[C---:B-1----:R-:W-:Y:S08]  /*f990*/  HMMA.16816.F32 R12, R80.reuse, R92, R12 ;  /* 0x0000005c500c723c */ /* 0x042ff0000000180c */
[----:B------:R-:W1:Y:S01]  /*f9a0*/  MUFU.EX2 R103, R103 ;  /* 0x0000006700677308 */ /* 0x000e620000000800 */
[C---:B----4-:R-:W-:Y:S01]  /*f9b0*/  F2FP.F16.F32.PACK_AB R68, R101.reuse, R100 ;  /* 0x000000646544723e */ /* 0x050fe200000000ff */
[----:B------:R-:W-:Y:S01]  /*f9c0*/  FADD.FTZ R100, R100, R111 ;  /* 0x0000006f64647221 */ /* 0x000fe20000010000 */
[C---:B------:R-:W-:Y:S01]  /*f9d0*/  HMMA.16816.F32 R60, R80.reuse, R94, R60 ;  /* 0x0000005e503c723c */ /* 0x040fe2000000183c */
[----:B------:R-:W4:Y:S06]  /*f9e0*/  LDSM.16.MT88.4 R92, [R91+0x7400] ;  /* 0x007400005b5c783b */ /* 0x000f2c0000004200 */
[----:B------:R-:W3:Y:S01]  /*f9f0*/  MUFU.EX2 R123, R123 ;  /* 0x0000007b007b7308 */ /* 0x000ee20000000800 */
[----:B------:R-:W-:Y:S04]  /*fa00*/  FADD.FTZ R100, R101, R100 ;  /* 0x0000006465647221 */ /* 0x000fe80000010000 */
[----:B------:R-:W-:Y:S01]  /*fa10*/  FADD.FTZ R117, R117, R100 ;  /* 0x0000006475757221 */ /* 0x000fe20000010000 */
[C---:B--2---:R-:W-:Y:S04]  /*fa20*/  HMMA.16816.F32 R64, R80.reuse, R96, R64 ;  /* 0x000000605040723c */ /* 0x044fe80000001840 */
[----:B------:R-:W-:Y:S01]  /*fa30*/  MUFU.EX2 R120, R120 ;  /* 0x0000007800787308 */ /* 0x000fe20000000800 */
[----:B-1----:R-:W-:Y:S01]  /*fa40*/  F2FP.F16.F32.PACK_AB R69, R103, R102 ;  /* 0x000000666745723e */ /* 0x002fe200000000ff */
[----:B------:R-:W-:Y:S02]  /*fa50*/  FADD.FTZ R112, R112, R117 ;  /* 0x0000007570707221 */ /* 0x000fe40000010000 */
[----:B------:R-:W-:Y:S01]  /*fa60*/  HMMA.16816.F32 R16, R80, R98, R16 ;  /* 0x000000625010723c */ /* 0x000fe20000001810 */
[----:B------:R-:W1:Y:S05]  /*fa70*/  LDSM.16.MT88.4 R80, [R89+0x1400] ;  /* 0x001400005950783b */ /* 0x000e6a0000004200 */
[----:B------:R-:W2:Y:S01]  /*fa80*/  MUFU.EX2 R125, R125 ;  /* 0x0000007d007d7308 */ /* 0x000ea20000000800 */
[----:B---3--:R-:W-:Y:S01]  /*fa90*/  F2FP.F16.F32.PACK_AB R21, R123, R118 ;  /* 0x000000767b15723e */ /* 0x008fe200000000ff */
[----:B------:R-:W-:Y:S01]  /*faa0*/  FADD.FTZ R121, R121, R112 ;  /* 0x0000007079797221 */ /* 0x000fe20000010000 */
[C---:B------:R-:W-:Y:S01]  /*fab0*/  HMMA.16816.F32 R4, R68.reuse, R72, R4 ;  /* 0x000000484404723c */ /* 0x040fe20000001804 */
[----:B------:R-:W-:Y:S04]  /*fac0*/  LDSM.16.MT88.4 R96, [R89+0x2400] ;  /* 0x002400005960783b */ /* 0x000fe80000004200 */
[----:B------:R-:W-:Y:S03]  /*fad0*/  FADD.FTZ R121, R116, R121 ;  /* 0x0000007974797221 */ /* 0x000fe60000010000 */
[C---:B------:R-:W-:Y:S01]  /*fae0*/  HMMA.16816.F32 R8, R68.reuse, R74, R8 ;  /* 0x0000004a4408723c */ /* 0x040fe20000001808 */
[----:B------:R-:W3:Y:S02]  /*faf0*/  LDSM.16.MT88.4 R72, [R91+0x8400] ;  /* 0x008400005b48783b */ /* 0x000ee40000004200 */
[C---:B--2---:R-:W-:Y:S01]  /*fb00*/  F2FP.F16.F32.PACK_AB R22, R125.reuse, R120 ;  /* 0x000000787d16723e */ /* 0x044fe200000000ff */
[----:B------:R-:W-:Y:S04]  /*fb10*/  FADD.FTZ R120, R120, R121 ;  /* 0x0000007978787221 */ /* 0x000fe80000010000 */
[C---:B-----5:R-:W-:Y:S03]  /*fb20*/  HMMA.16816.F32 R36, R68.reuse, R76, R36 ;  /* 0x0000004c4424723c */ /* 0x060fe60000001824 */
[----:B------:R-:W-:Y:S05]  /*fb30*/  FADD.FTZ R125, R125, R120 ;  /* 0x000000787d7d7221 */ /* 0x000fea0000010000 */
[C---:B------:R-:W-:Y:S01]  /*fb40*/  HMMA.16816.F32 R40, R68.reuse, R78, R40 ;  /* 0x0000004e4428723c */ /* 0x040fe20000001828 */
[----:B------:R-:W2:Y:S07]  /*fb50*/  LDSM.16.MT88.4 R76, [R91+0x6800] ;  /* 0x006800005b4c783b */ /* 0x000eae0000004200 */
[C---:B----4-:R-:W-:Y:S03]  /*fb60*/  HMMA.16816.F32 R44, R68.reuse, R92, R44 ;  /* 0x0000005c442c723c */ /* 0x050fe6000000182c */
[-CC-:B------:R-:W-:Y:S01]  /*fb70*/  FFMA.FTZ R92, R26, R88.reuse, -R113.reuse ;  /* 0x000000581a5c7223 */ /* 0x180fe20000010871 */
[-C--:B------:R-:W-:Y:S02]  /*fb80*/  FFMA.FTZ R93, R27, R88.reuse, -R113 ;  /* 0x000000581b5d7223 */ /* 0x080fe40000010871 */
[----:B------:R-:W4:Y:S02]  /*fb90*/  LDSM.16.MT88.4 R24, [R89+0x800] ;  /* 0x000800005918783b */ /* 0x000f240000004200 */
[C---:B------:R-:W-:Y:S01]  /*fba0*/  HMMA.16816.F32 R48, R68.reuse, R94, R48 ;  /* 0x0000005e4430723c */ /* 0x040fe20000001830 */
[----:B------:R-:W-:Y:S02]  /*fbb0*/  MUFU.EX2 R92, R92 ;  /* 0x0000005c005c7308 */ /* 0x000fe40000000800 */
[-CC-:B------:R-:W-:Y:S01]  /*fbc0*/  FFMA.FTZ R94, R28, R88.reuse, -R115.reuse ;  /* 0x000000581c5e7223 */ /* 0x180fe20000010873 */
[----:B------:R-:W-:Y:S04]  /*fbd0*/  FFMA.FTZ R95, R29, R88, -R115 ;  /* 0x000000581d5f7223 */ /* 0x000fe80000010873 */
[C---:B-1----:R-:W-:Y:S03]  /*fbe0*/  HMMA.16816.F32 R52, R68.reuse, R80, R52 ;  /* 0x000000504434723c */ /* 0x042fe60000001834 */
[----:B------:R-:W1:Y:S05]  /*fbf0*/  MUFU.EX2 R93, R93 ;  /* 0x0000005d005d7308 */ /* 0x000e6a0000000800 */
[C---:B------:R-:W-:Y:S01]  /*fc00*/  HMMA.16816.F32 R56, R68.reuse, R82, R56 ;  /* 0x000000524438723c */ /* 0x040fe20000001838 */
[----:B------:R-:W-:Y:S04]  /*fc10*/  LDSM.16.MT88.4 R80, [R89+0x2800] ;  /* 0x002800005950783b */ /* 0x000fe80000004200 */
[----:B------:R-:W-:Y:S03]  /*fc20*/  MUFU.EX2 R94, R94 ;  /* 0x0000005e005e7308 */ /* 0x000fe60000000800 */
[C---:B---3--:R-:W-:Y:S07]  /*fc30*/  HMMA.16816.F32 R12, R68.reuse, R72, R12 ;  /* 0x00000048440c723c */ /* 0x048fee000000180c */
[----:B------:R-:W3:Y:S01]  /*fc40*/  MUFU.EX2 R95, R95 ;  /* 0x0000005f005f7308 */ /* 0x000ee20000000800 */
[----:B-1----:R-:W-:Y:S01]  /*fc50*/  F2FP.F16.F32.PACK_AB R23, R93, R92 ;  /* 0x0000005c5d17723e */ /* 0x002fe200000000ff */
[C---:B------:R-:W-:Y:S01]  /*fc60*/  HMMA.16816.F32 R60, R68.reuse, R74, R60 ;  /* 0x0000004a443c723c */ /* 0x040fe2000000183c */
[----:B------:R-:W-:Y:S07]  /*fc70*/  LDSM.16.MT88.4 R72, [R89+0x1800] ;  /* 0x001800005948783b */ /* 0x000fee0000004200 */
[C---:B------:R-:W-:Y:S03]  /*fc80*/  HMMA.16816.F32 R64, R68.reuse, R96, R64 ;  /* 0x000000604440723c */ /* 0x040fe60000001840 */
[-CC-:B------:R-:W-:Y:S01]  /*fc90*/  FFMA.FTZ R96, R30, R88.reuse, -R113.reuse ;  /* 0x000000581e607223 */ /* 0x180fe20000010871 */
[-C--:B------:R-:W-:Y:S02]  /*fca0*/  FFMA.FTZ R97, R31, R88.reuse, -R113 ;  /* 0x000000581f617223 */ /* 0x080fe40000010871 */
[----:B------:R-:W-:Y:S02]  /*fcb0*/  LDSM.16.MT88.4 R28, [R89+0xc00] ;  /* 0x000c0000591c783b */ /* 0x000fe40000004200 */
[----:B------:R-:W-:Y:S01]  /*fcc0*/  HMMA.16816.F32 R16, R68, R98, R16 ;  /* 0x000000624410723c */ /* 0x000fe20000001810 */
[----:B------:R-:W-:Y:S02]  /*fcd0*/  MUFU.EX2 R96, R96 ;  /* 0x0000006000607308 */ /* 0x000fe40000000800 */
[-CC-:B------:R-:W-:Y:S01]  /*fce0*/  FFMA.FTZ R98, R32, R88.reuse, -R115.reuse ;  /* 0x0000005820627223 */ /* 0x180fe20000010873 */
[-C--:B------:R-:W-:Y:S01]  /*fcf0*/  FFMA.FTZ R115, R33, R88.reuse, -R115 ;  /* 0x0000005821737223 */ /* 0x080fe20000010873 */
[-CC-:B------:R-:W-:Y:S01]  /*fd00*/  FFMA.FTZ R99, R34, R88.reuse, -R113.reuse ;  /* 0x0000005822637223 */ /* 0x180fe20000010871 */
[----:B------:R-:W1:Y:S01]  /*fd10*/  LDSM.16.MT88.4 R68, [R91+0x7800] ;  /* 0x007800005b44783b */ /* 0x000e620000004200 */
[----:B------:R-:W-:Y:S01]  /*fd20*/  FFMA.FTZ R113, R35, R88, -R113 ;  /* 0x0000005823717223 */ /* 0x000fe20000010871 */
[C---:B--2---:R-:W-:Y:S03]  /*fd30*/  HMMA.16816.F32 R4, R20.reuse, R76, R4 ;  /* 0x0000004c1404723c */ /* 0x044fe60000001804 */
[----:B------:R-:W2:Y:S03]  /*fd40*/  MUFU.EX2 R97, R97 ;  /* 0x0000006100617308 */ /* 0x000ea60000000800 */
[----:B------:R-:W-:Y:S02]  /*fd50*/  LDSM.16.MT88.4 R32, [R91+0x7c00] ;  /* 0x007c00005b20783b */ /* 0x000fe40000004200 */
[C---:B------:R-:W-:Y:S05]  /*fd60*/  HMMA.16816.F32 R8, R20.reuse, R78, R8 ;  /* 0x0000004e1408723c */ /* 0x040fea0000001808 */
[----:B------:R-:W-:Y:S01]  /*fd70*/  MUFU.EX2 R98, R98 ;  /* 0x0000006200627308 */ /* 0x000fe20000000800 */
[----:B------:R-:W5:Y:S02]  /*fd80*/  LDSM.16.MT88.4 R76, [R91+0x8800] ;  /* 0x008800005b4c783b */ /* 0x000f640000004200 */
[C---:B----4-:R-:W-:Y:S07]  /*fd90*/  HMMA.16816.F32 R36, R20.reuse, R24, R36 ;  /* 0x000000181424723c */ /* 0x050fee0000001824 */
[----:B------:R-:W4:Y:S01]  /*fda0*/  MUFU.EX2 R115, R115 ;  /* 0x0000007300737308 */ /* 0x000f220000000800 */
[C---:B------:R-:W-:Y:S01]  /*fdb0*/  HMMA.16816.F32 R40, R20.reuse, R26, R40 ;  /* 0x0000001a1428723c */ /* 0x040fe20000001828 */
[----:B------:R-:W5:Y:S08]  /*fdc0*/  LDSM.16.MT88.4 R24, [R91+0x6c00] ;  /* 0x006c00005b18783b */ /* 0x000f700000004200 */
[----:B------:R-:W-:Y:S10]  /*fdd0*/  MUFU.EX2 R99, R99 ;  /* 0x0000006300637308 */ /* 0x000ff40000000800 */
[----:B------:R-:W4:Y:S01]  /*fde0*/  MUFU.EX2 R122, R113 ;  /* 0x00000071007a7308 */ /* 0x000f220000000800 */
[C---:B-1----:R-:W-:Y:S03]  /*fdf0*/  HMMA.16816.F32 R44, R20.reuse, R68, R44 ;  /* 0x00000044142c723c */ /* 0x042fe6000000182c */
[----:B---3--:R-:W-:Y:S01]  /*fe00*/  F2FP.F16.F32.PACK_AB R68, R95, R94 ;  /* 0x0000005e5f44723e */ /* 0x008fe200000000ff */
[----:B------:R-:W-:Y:S01]  /*fe10*/  FADD.FTZ R94, R94, R125 ;  /* 0x0000007d5e5e7221 */ /* 0x000fe20000010000 */
[----:B--2---:R-:W-:Y:S03]  /*fe20*/  F2FP.F16.F32.PACK_AB R69, R97, R96 ;  /* 0x000000606145723e */ /* 0x004fe600000000ff */
[C---:B------:R-:W-:Y:S03]  /*fe30*/  HMMA.16816.F32 R48, R20.reuse, R70, R48 ;  /* 0x000000461430723c */ /* 0x040fe60000001830 */
[----:B----4-:R-:W-:Y:S01]  /*fe40*/  F2FP.F16.F32.PACK_AB R70, R115, R98 ;  /* 0x000000627346723e */ /* 0x010fe200000000ff */
[----:B------:R-:W-:Y:S01]  /*fe50*/  FADD.FTZ R95, R95, R94 ;  /* 0x0000005e5f5f7221 */ /* 0x000fe20000010000 */
[----:B------:R-:W-:Y:S03]  /*fe60*/  F2FP.F16.F32.PACK_AB R71, R122, R99 ;  /* 0x000000637a47723e */ /* 0x000fe600000000ff */
[C---:B------:R-:W-:Y:S03]  /*fe70*/  HMMA.16816.F32 R52, R20.reuse, R72, R52 ;  /* 0x000000481434723c */ /* 0x040fe60000001834 */
[----:B------:R-:W-:Y:S04]  /*fe80*/  FADD.FTZ R98, R98, R95 ;  /* 0x0000005f62627221 */ /* 0x000fe80000010000 */
[----:B------:R-:W-:Y:S01]  /*fe90*/  FADD.FTZ R163, R115, R98 ;  /* 0x0000006273a37221 */ /* 0x000fe20000010000 */
[C---:B------:R-:W-:Y:S01]  /*fea0*/  HMMA.16816.F32 R56, R20.reuse, R74, R56 ;  /* 0x0000004a1438723c */ /* 0x040fe20000001838 */
[----:B------:R-:W1:Y:S07]  /*feb0*/  LDSM.16.MT88.4 R72, [R89+0x1c00] ;  /* 0x001c00005948783b */ /* 0x000e6e0000004200 */
[C---:B-----5:R-:W-:Y:S08]  /*fec0*/  HMMA.16816.F32 R12, R20.reuse, R76, R12 ;  /* 0x0000004c140c723c */ /* 0x060ff0000000180c */
[C---:B------:R-:W-:Y:S08]  /*fed0*/  HMMA.16816.F32 R60, R20.reuse, R78, R60 ;  /* 0x0000004e143c723c */ /* 0x040ff0000000183c */
[C---:B------:R-:W-:Y:S08]  /*fee0*/  HMMA.16816.F32 R64, R20.reuse, R80, R64 ;  /* 0x000000501440723c */ /* 0x040ff00000001840 */
[----:B------:R-:W-:Y:S03]  /*fef0*/  HMMA.16816.F32 R16, R20, R82, R16 ;  /* 0x000000521410723c */ /* 0x000fe60000001810 */
[----:B------:R-:W-:Y:S04]  /*ff00*/  FADD.FTZ R21, R105, R110 ;  /* 0x0000006e69157221 */ /* 0x000fe80000010000 */
[----:B------:R-:W-:Y:S01]  /*ff10*/  FADD.FTZ R21, R104, R21 ;  /* 0x0000001568157221 */ /* 0x000fe20000010000 */
[C---:B------:R-:W-:Y:S01]  /*ff20*/  HMMA.16816.F32 R80, R68.reuse, R24, R4 ;  /* 0x000000184450723c */ /* 0x040fe20000001804 */
[----:B------:R-:W2:Y:S04]  /*ff30*/  LDSM.16.MT88.4 R4, [R91+0x8c00] ;  /* 0x008c00005b04783b */ /* 0x000ea80000004200 */
[----:B------:R-:W-:Y:S03]  /*ff40*/  FADD.FTZ R102, R102, R21 ;  /* 0x0000001566667221 */ /* 0x000fe60000010000 */
[C---:B------:R-:W-:Y:S01]  /*ff50*/  HMMA.16816.F32 R76, R68.reuse, R26, R8 ;  /* 0x0000001a444c723c */ /* 0x040fe20000001808 */
[----:B------:R3:W4:Y:S02]  /*ff60*/  LDSM.16.MT88.4 R8, [R89+0x2c00] ;  /* 0x002c00005908783b */ /* 0x0007240000004200 */
        /* <DEDUP_REMOVED lines=9> */
[----:B---3--:R-:W-:Y:S01]  /*10000*/  MOV R89, R86 ;  /* 0x0000005600597202 */ /* 0x008fe20000000f00 */
[----:B------:R-:W-:Y:S04]  /*10010*/  FADD.FTZ R93, R93, R92 ;  /* 0x0000005c5d5d7221 */ /* 0x000fe80000010000 */
[C---:B------:R-:W-:Y:S03]  /*10020*/  HMMA.16816.F32 R48, R68.reuse, R34, R48 ;  /* 0x000000224430723c */ /* 0x040fe60000001830 */
[----:B------:R-:W-:Y:S04]  /*10030*/  FADD.FTZ R0, R96, R93 ;  /* 0x0000005d60007221 */ /* 0x000fe80000010000 */
[----:B------:R-:W-:Y:S01]  /*10040*/  FADD.FTZ R0, R97, R0 ;  /* 0x0000000061007221 */ /* 0x000fe20000010000 */
[C---:B-1----:R-:W-:Y:S03]  /*10050*/  HMMA.16816.F32 R52, R68.reuse, R72, R52 ;  /* 0x000000484434723c */ /* 0x042fe60000001834 */
[----:B------:R-:W-:Y:S01]  /*10060*/  FADD.FTZ R99, R99, R0 ;  /* 0x0000000063637221 */ /* 0x000fe20000010000 */
[----:B------:R-:W-:Y:S03]  /*10070*/  MOV R0, R87 ;  /* 0x0000005700007202 */ /* 0x000fe60000000f00 */
[----:B------:R-:W-:Y:S01]  /*10080*/  FADD.FTZ R161, R122, R99 ;  /* 0x000000637aa17221 */ /* 0x000fe20000010000 */
[C---:B------:R-:W-:Y:S08]  /*10090*/  HMMA.16816.F32 R56, R68.reuse, R74, R56 ;  /* 0x0000004a4438723c */ /* 0x040ff00000001838 */
[C---:B--2---:R-:W-:Y:S08]  /*100a0*/  HMMA.16816.F32 R72, R68.reuse, R4, R12 ;  /* 0x000000044448723c */ /* 0x044ff0000000180c */
[C---:B------:R-:W-:Y:S08]  /*100b0*/  HMMA.16816.F32 R60, R68.reuse, R6, R60 ;  /* 0x00000006443c723c */ /* 0x040ff0000000183c */
[C---:B----4-:R-:W-:Y:S08]  /*100c0*/  HMMA.16816.F32 R64, R68.reuse, R8, R64 ;  /* 0x000000084440723c */ /* 0x050ff00000001840 */
[----:B------:R-:W-:Y:S01]  /*100d0*/  HMMA.16816.F32 R68, R68, R10, R16 ;  /* 0x0000000a4444723c */ /* 0x000fe20000001810 */
[----:B------:R-:W-:Y:S08]  /*100e0*/  @!UPT UIADD3 URZ, UPT, UPT, URZ, URZ, URZ ;  /* 0x000000fffffff290 */ /* 0x000ff0000fffe0ff */
[----:B------:R-:W-:Y:S11]  /*100f0*/  @P0 BRA `(.L_x_9228) ;  /* 0xffffffd000a00947 */ /* 0x000ff6000383ffff */
.L_x_9221:
        /* <DEDUP_REMOVED lines=11> */
.L_x_9240:
[----:B----4-:R-:W-:Y:S01]  /*101b0*/  FADD.FTZ R8, R7, R8 ;  /* 0x0000000807087221 */ /* 0x010fe20000010000 */
[----:B------:R-:W2:Y:S01]  /*101c0*/  MUFU.RCP R0, R5 ;  /* 0x0000000500007308 */ /* 0x000ea20000001000 */
[C---:B------:R-:W-:Y:S02]  /*101d0*/  SHF.L.U32 R2, R134.reuse, 0x1, RZ ;  /* 0x0000000186027819 */ /* 0x040fe400000006ff */
[----:B---3--:R-:W-:Y:S02]  /*101e0*/  SHF.L.U32 R7, R134, 0x3, RZ ;  /* 0x0000000386077819 */ /* 0x008fe400000006ff */
[----:B------:R-:W-:Y:S02]  /*101f0*/  LOP3.LUT R2, R133, 0x6, R2, 0xf8, !PT ;  /* 0x0000000685027812 */ /* 0x000fe400078ef802 */
[----:B------:R-:W-:Y:S01]  /*10200*/  LOP3.LUT R9, R7, 0xc0, RZ, 0xc0, !PT ;  /* 0x000000c007097812 */ /* 0x000fe200078ec0ff */
[----:B------:R-:W3:Y:S01]  /*10210*/  MUFU.RCP R3, R8 ;  /* 0x0000000800037308 */ /* 0x000ee20000001000 */
[----:B------:R-:W-:-:S02]  /*10220*/  FSETP.NE.FTZ.AND P3, PT, R5, RZ, PT ;  /* 0x000000ff0500720b */ /* 0x000fc40003f75000 */
[----:B------:R-:W-:Y:S02]  /*10230*/  FSETP.NE.FTZ.AND P2, PT, R8, RZ, PT ;  /* 0x000000ff0800720b */ /* 0x000fe40003f55000 */
[----:B------:R-:W-:Y:S02]  /*10240*/  LOP3.LUT R2, R2, 0x20, R7, 0xf8, !PT ;  /* 0x0000002002027812 */ /* 0x000fe400078ef807 */
[----:B------:R-:W-:Y:S02]  /*10250*/  LOP3.LUT R9, R9, 0x18, R134, 0xf8, !PT ;  /* 0x0000001809097812 */ /* 0x000fe400078ef886 */
[----:B--2---:R-:W-:Y:S02]  /*10260*/  FSEL R0, R0, 1, P3 ;  /* 0x3f80000000007808 */ /* 0x004fe40001800000 */
[----:B------:R-:W-:-:S03]  /*10270*/  LOP3.LUT R2, R2, R9, RZ, 0xfc, !PT ;  /* 0x0000000902027212 */ /* 0x000fc600078efcff */
        /* <DEDUP_REMOVED lines=106> */
[----:B------:R1:W5:Y:S06]  /*10920*/  LD.E.64 R34, desc[UR4][R84.64+0x90] ;  /* 0x0000900454227980 */ /* 0x00036c000c101b00 */
[----:B------:R1:W5:Y:S01]  /*10930*/  @!P0 LD.E.64 R36, desc[UR4][R84.64+0x80] ;  /* 0x0000800454248980 */ /* 0x000362000c101b00 */
[----:B----4-:R-:W-:-:S13]  /*10940*/  ISETP.NE.AND P1, PT, R0, RZ, PT ;  /* 0x000000ff0000720c */ /* 0x010fda0003f25270 */
[----:B------:R-:W4:Y:S04]  /*10950*/  @!P1 LD.E R10, desc[UR4][R84.64+0x60] ;  /* 0x00006004540a9980 */ /* 0x000f28000c101900 */
[----:B------:R-:W4:Y:S01]  /*10960*/  @!P1 LD.E R6, desc[UR4][R84.64+0xb4] ;  /* 0x0000b40454069980 */ /* 0x000f22000c101900 */
[----:B------:R-:W3:Y:S08]  /*10970*/  @P3 MUFU.LG2 R5, R5 ;  /* 0x0000000500053308 */ /* 0x000ef00000000c00 */
[----:B------:R-:W1:Y:S01]  /*10980*/  @P2 MUFU.LG2 R8, R8 ;  /* 0x0000000800082308 */ /* 0x000e620000000c00 */
[----:B------:R-:W-:Y:S01]  /*10990*/  MOV R2, 0x7f800000 ;  /* 0x7f80000000027802 */ /* 0x000fe20000000f00 */
[----:B------:R-:W-:Y:S01]  /*109a0*/  BSSY.RECONVERGENT B0, `(.L_x_9230) ;  /* 0x0000011000007945 */ /* 0x000fe20003800200 */
[----:B------:R-:W-:Y:S01]  /*109b0*/  MOV R0, 0x7f800000 ;  /* 0x7f80000000007802 */ /* 0x000fe20000000f00 */
[----:B---3--:R-:W-:Y:S01]  /*109c0*/  @P3 FMUL.FTZ R3, R5, 0.69314718246459960938 ;  /* 0x3f31721805033820 */ /* 0x008fe20000410000 */
[----:B--2---:R-:W-:-:S04]  /*109d0*/  @P0 IMAD.WIDE.U32 R40, R38, R150, RZ ;  /* 0x0000009626280225 */ /* 0x004fc800078e00ff */
[----:B-----5:R-:W-:Y:S01]  /*109e0*/  @P3 FFMA.FTZ R2, R4, R87, R3 ;  /* 0x0000005704023223 */ /* 0x020fe20000010003 */
[----:B-1----:R-:W-:-:S04]  /*109f0*/  @P2 FMUL.FTZ R11, R8, 0.69314718246459960938 ;  /* 0x3f317218080b2820 */ /* 0x002fc80000410000 */
[----:B------:R-:W-:Y:S01]  /*10a00*/  @P2 FFMA.FTZ R0, R4, R86, R11 ;  /* 0x0000005604002223 */ /* 0x000fe2000001000b */
[----:B------:R-:W-:Y:S02]  /*10a10*/  @P0 IMAD R4, R39, R150, RZ ;  /* 0x0000009627040224 */ /* 0x000fe400078e02ff */
[----:B----4-:R-:W-:-:S04]  /*10a20*/  @!P1 IMAD R13, R10, R145, R146 ;  /* 0x000000910a0d9224 */ /* 0x010fc800078e0292 */
[----:B------:R-:W-:Y:S01]  /*10a30*/  @!P1 IMAD R3, R13, R6, RZ ;  /* 0x000000060d039224 */ /* 0x000fe200078e02ff */
[----:B------:R-:W-:Y:S01]  /*10a40*/  LOP3.LUT R6, R9, 0x18, R7, 0x78, !PT ;  /* 0x0000001809067812 */ /* 0x000fe200078e7807 */
[----:B------:R-:W-:Y:S06]  /*10a50*/  @!P1 BRA `(.L_x_9231) ;  /* 0x0000000000149947 */ /* 0x000fec0003800000 */
[----:B------:R-:W2:Y:S04]  /*10a60*/  @!P0 LD.E R8, desc[UR4][R84.64+0xb4] ;  /* 0x0000b40454088980 */ /* 0x000ea8000c101900 */
[----:B------:R-:W3:Y:S01]  /*10a70*/  LD.E R3, desc[UR4][R84.64+0xd4] ;  /* 0x0000d40454037980 */ /* 0x000ee2000c101900 */
[----:B--2---:R-:W-:Y:S02]  /*10a80*/  @!P0 IMAD R150, R8, R145, RZ ;  /* 0x0000009108968224 */ /* 0x004fe400078e02ff */
[----:B---3--:R-:W-:-:S05]  /*10a90*/  IMAD R3, R3, R146, RZ ;  /* 0x0000009203037224 */ /* 0x008fca00078e02ff */
[----:B------:R-:W-:Y:S02]  /*10aa0*/  IADD3 R3, PT, PT, R3, R150, RZ ;  /* 0x0000009603037210 */ /* 0x000fe40007ffe0ff */
.L_x_9231:
[----:B------:R-:W-:Y:S05]  /*10ab0*/  BSYNC.RECONVERGENT B0 ;  /* 0x0000000000007941 */ /* 0x000fea0003800200 */
.L_x_9230:
[----:B------:R1:W5:Y:S01]  /*10ac0*/  LD.E.64 R42, desc[UR4][R84.64+0x70] ;  /* 0x00007004542a7980 */ /* 0x000362000c101b00 */
[----:B------:R-:W-:Y:S05]  /*10ad0*/  WARPSYNC.ALL ;  /* 0x0000000000007948 */ /* 0x000fea0003800000 */
[----:B------:R1:W5:Y:S01]  /*10ae0*/  LD.E.64 R44, desc[UR4][R84.64+0xa0] ;  /* 0x0000a004542c7980 */ /* 0x000362000c101b00 */
[----:B------:R-:W-:Y:S01]  /*10af0*/  LOP3.LUT R5, R6, 0x1f20, R7, 0xf8, !PT ;  /* 0x00001f2006057812 */ /* 0x000fe200078ef807 */
[----:B------:R-:W-:Y:S01]  /*10b00*/  IMAD.SHL.U32 R147, R147, 0x40, RZ ;  /* 0x0000004093937824 */ /* 0x000fe200078e00ff */
[----:B------:R-:W-:Y:S02]  /*10b10*/  BAR.SYNC.DEFER_BLOCKING 0x0 ;  /* 0x0000000000007b1d */ /* 0x000fe40000010000 */
[----:B------:R-:W-:-:S02]  /*10b20*/  LEA R5, R5, UR6, 0x1 ;  /* 0x0000000605057c11 */ /* 0x000fc4000f8e08ff */
[----:B------:R-:W-:Y:S02]  /*10b30*/  LOP3.LUT P1, RZ, R134, 0x3, RZ, 0xc0, !PT ;  /* 0x0000000386ff7812 */ /* 0x000fe4000782c0ff */
[----:B------:R-:W-:Y:S01]  /*10b40*/  SHF.R.U32.HI R134, RZ, 0x2, R134 ;  /* 0x00000002ff867819 */ /* 0x000fe20000011686 */
        /* <DEDUP_REMOVED lines=21> */
.L_x_9233:
[----:B------:R-:W-:Y:S05]  /*10ca0*/  BSYNC.RECONVERGENT B0 ;  /* 0x0000000000007941 */ /* 0x000fea0003800200 */
.L_x_9232:
        /* <DEDUP_REMOVED lines=13> */
[----:B------:R-:W-:Y:S01]  /*10d80*/  IMAD.WIDE.U32 R32, R147, R38, R6 ;  /* 0x0000002693207225 */ /* 0x000fe200078e0006 */
[----:B------:R-:W-:-:S03]  /*10d90*/  LOP3.LUT R3, R6, 0x40, RZ, 0xfc, !PT ;  /* 0x0000004006037812 */ /* 0x000fc600078efcff */
[----:B------:R-:W-:Y:S02]  /*10da0*/  IMAD R147, R39, R147, RZ ;  /* 0x0000009327937224 */ /* 0x000fe400078e02ff */
[----:B------:R-:W-:-:S03]  /*10db0*/  IMAD.WIDE.U32 R34, R34, R146, RZ ;  /* 0x0000009222227225 */ /* 0x000fc600078e00ff */
[----:B------:R-:W-:Y:S01]  /*10dc0*/  IADD3 R147, PT, PT, R33, R147, RZ ;  /* 0x0000009321937210 */ /* 0x000fe20007ffe0ff */
[----:B------:R-:W-:Y:S02]  /*10dd0*/  @!P0 IMAD.IADD R0, R37, 0x1, R0 ;  /* 0x0000000125008824 */ /* 0x000fe400078e0200 */
[----:B------:R-:W-:Y:S01]  /*10de0*/  @P0 IMAD.IADD R0, R41, 0x1, R4 ;  /* 0x0000000129000824 */ /* 0x000fe200078e0204 */
[----:B------:R-:W-:Y:S01]  /*10df0*/  IADD3 R34, P2, P0, R34, R32, R2 ;  /* 0x0000002022227210 */ /* 0x000fe2000785e002 */
[----:B------:R-:W-:-:S05]  /*10e00*/  IMAD.IADD R5, R35, 0x1, R5 ;  /* 0x0000000123057824 */ /* 0x000fca00078e0205 */
        /* <DEDUP_REMOVED lines=14> */
.L_x_9235:
[----:B------:R-:W-:Y:S05]  /*10ef0*/  BSYNC.RECONVERGENT B0 ;  /* 0x0000000000007941 */ /* 0x000fea0003800200 */
.L_x_9234:
[----:B------:R-:W-:-:S04]  /*10f00*/  MOV R145, 0x0 ;  /* 0x0000000000917802 */ /* 0x000fc80000000f00 */
[----:B-12345:R-:W-:Y:S05]  /*10f10*/  @P1 RET.REL.NODEC R144 `(_ZN5flash24flash_fwd_splitkv_kernelI23Flash_fwd_kernel_traitsILi96ELi64ELi64ELi4ELb0ELb0EN7cutlass6half_tE19Flash_kernel_traitsILi96ELi64ELi64ELi4ES3_EELb0ELb0ELb1ELb0ELb0ELb0ELb0ELb1EEEvNS_16Flash_fwd_paramsE) ;  /* 0xfffffef090381950 */ /* 0x03efea0003c3ffff */
        /* <DEDUP_REMOVED lines=16> */
[----:B-1----:R-:W-:Y:S05]  /*11020*/  @P0 RET.REL.NODEC R144 `(_ZN5flash24flash_fwd_splitkv_kernelI23Flash_fwd_kernel_traitsILi96ELi64ELi64ELi4ELb0ELb0EN7cutlass6half_tE19Flash_kernel_traitsILi96ELi64ELi64ELi4ES3_EELb0ELb0ELb1ELb0ELb0ELb0ELb0ELb1EEEvNS_16Flash_fwd_paramsE) ;  /* 0xfffffeec90f40950 */ /* 0x002fea0003c3ffff */
[----:B------:R-:W-:Y:S01]  /*11030*/  MOV R145, 0x0 ;  /* 0x0000000000917802 */ /* 0x000fe20000000f00 */
[----:B------:R1:W-:Y:S03]  /*11040*/  ST.E.128 desc[UR4][R2.64+0x80], R8 ;  /* 0x0000800802007985 */ /* 0x0003e6000c101d04 */
[----:B-1----:R-:W-:Y:S05]  /*11050*/  RET.REL.NODEC R144 `(_ZN5flash24flash_fwd_splitkv_kernelI23Flash_fwd_kernel_traitsILi96ELi64ELi64ELi4ELb0ELb0EN7cutlass6half_tE19Flash_kernel_traitsILi96ELi64ELi64ELi4ES3_EELb0ELb0ELb1ELb0ELb0ELb0ELb0ELb1EEEvNS_16Flash_fwd_paramsE) ;  /* 0xfffffeec90e87950 */ /* 0x002fea0003c3ffff */
.L_x_9229:
[----:B------:R-:W-:Y:S01]  /*11060*/  MOV R3, 0x2 ;  /* 0x0000000200037802 */ /* 0x000fe20000000f00 */
[----:B------:R-:W-:Y:S01]  /*11070*/  IMAD.MOV.U32 R0, RZ, RZ, 0x1f ;  /* 0x0000001fff007424 */ /* 0x000fe200078e00ff */
[----:B------:R-:W-:-:S07]  /*11080*/  MOV R2, 0xffffffff ;  /* 0xffffffff00027802 */ /* 0x000fce0000000f00 */
[----:B-1---5:R-:W-:Y:S05]  /*11090*/  WARPSYNC.COLLECTIVE R2, `(.L_x_9236) ;  /* 0x0000000002087348 */ /* 0x022fea0003c00000 */
[----:B------:R2:W3:Y:S02]  /*110a0*/  SHFL.BFLY P0, R8, R163, R3, R0 ;  /* 0x0c000003a3087389 */ /* 0x0004e40000000000 */
[----:B-123-5:R-:W-:Y:S05]  /*110b0*/  ENDCOLLECTIVE ;  /* 0x000000000000791b */ /* 0x02efea0003800000 */
.L_x_9236:
[----:B------:R-:W-:Y:S02]  /*110c0*/  IMAD.MOV.U32 R6, RZ, RZ, R8 ;  /* 0x000000ffff067224 */ /* 0x000fe400078e0008 */
[----:B------:R-:W-:Y:S02]  /*110d0*/  IMAD.MOV.U32 R3, RZ, RZ, 0x1 ;  /* 0x00000001ff037424 */ /* 0x000fe400078e00ff */
[----:B------:R-:W-:-:S05]  /*110e0*/  FADD.FTZ R6, R6, R163 ;  /* 0x000000a306067221 */ /* 0x000fca0000010000 */
[----:B------:R-:W-:-:S07]  /*110f0*/  MOV R163, R6 ;  /* 0x0000000600a37202 */ /* 0x000fce0000000f00 */
[----:B------:R-:W-:Y:S05]  /*11100*/  WARPSYNC.COLLECTIVE R2, `(.L_x_9237) ;  /* 0x0000000002087348 */ /* 0x000fea0003c00000 */
[----:B------:R1:W2:Y:S02]  /*11110*/  SHFL.BFLY P0, R8, R163, R3, R0 ;  /* 0x0c000003a3087389 */ /* 0x0002a40000000000 */
[----:B-12---:R-:W-:Y:S05]  /*11120*/  ENDCOLLECTIVE ;  /* 0x000000000000791b */ /* 0x006fea0003800000 */
.L_x_9237:
[----:B------:R-:W-:Y:S01]  /*11130*/  MOV R163, R161 ;  /* 0x000000a100a37202 */ /* 0x000fe20000000f00 */
[----:B------:R-:W-:Y:S01]  /*11140*/  IMAD.MOV.U32 R3, RZ, RZ, 0x2 ;  /* 0x00000002ff037424 */ /* 0x000fe200078e00ff */
[----:B------:R-:W-:-:S07]  /*11150*/  MOV R5, R8 ;  /* 0x0000000800057202 */ /* 0x000fce0000000f00 */
[----:B------:R-:W-:Y:S05]  /*11160*/  WARPSYNC.COLLECTIVE R2, `(.L_x_9238) ;  /* 0x0000000002087348 */ /* 0x000fea0003c00000 */
[----:B------:R1:W2:Y:S02]  /*11170*/  SHFL.BFLY P0, R8, R163, R3, R0 ;  /* 0x0c000003a3087389 */ /* 0x0002a40000000000 */
[----:B-12---:R-:W-:Y:S05]  /*11180*/  ENDCOLLECTIVE ;  /* 0x000000000000791b */ /* 0x006fea0003800000 */
.L_x_9238:
[----:B------:R-:W-:Y:S01]  /*11190*/  FADD.FTZ R5, R6, R5 ;  /* 0x0000000506057221 */ /* 0x000fe20000010000 */
[----:B------:R-:W-:Y:S01]  /*111a0*/  FADD.FTZ R7, R8, R161 ;  /* 0x000000a108077221 */ /* 0x000fe20000010000 */
[----:B------:R-:W-:-:S04]  /*111b0*/  MOV R3, 0x1 ;  /* 0x0000000100037802 */ /* 0x000fc80000000f00 */
[----:B------:R-:W-:-:S07]  /*111c0*/  MOV R163, R7 ;  /* 0x0000000700a37202 */ /* 0x000fce0000000f00 */
[----:B------:R-:W-:Y:S05]  /*111d0*/  WARPSYNC.COLLECTIVE R2, `(.L_x_9239) ;  /* 0x0000000002087348 */ /* 0x000fea0003c00000 */
[----:B------:R1:W2:Y:S02]  /*111e0*/  SHFL.BFLY P0, R8, R163, R3, R0 ;  /* 0x0c000003a3087389 */ /* 0x0002a40000000000 */
[----:B-12---:R-:W-:Y:S05]  /*111f0*/  ENDCOLLECTIVE ;  /* 0x000000000000791b */ /* 0x006fea0003800000 */
.L_x_9239:
[----:B------:R-:W-:Y:S05]  /*11200*/  BRA `(.L_x_9240) ;  /* 0xffffffec00e87947 */ /* 0x000fea000383ffff */
.L_x_9241:
        /* <DEDUP_REMOVED lines=15> */
.L_x_11716:


//--------------------- .text._ZN5flash24flash_fwd_splitkv_kernelI23Flash_fwd_kernel_traitsILi96ELi64ELi64ELi4ELb0ELb0EN7cutlass6half_tE19Flash_kernel_traitsILi96ELi64ELi64ELi4ES3_EELb0ELb0ELb1ELb0ELb0ELb1ELb0ELb1EEEvNS_16Flash_fwd_paramsE --------------------------
	.section	.text._ZN5flash24flash_fwd_splitkv_kernelI23Flash_fwd_kernel_traitsILi96ELi64ELi64ELi4ELb0ELb0EN7cutlass6half_tE19Flash_kernel_traitsILi96ELi64ELi64ELi4ES3_EELb0ELb0ELb1ELb0ELb0ELb1ELb0ELb1EEEvNS_16Flash_fwd_paramsE,"ax",@progbits
	.align	128
        .global         _ZN5flash24flash_fwd_splitkv_kernelI23Flash_fwd_kernel_traitsILi96ELi64ELi64ELi4ELb0ELb0EN7cutlass6half_tE19Flash_kernel_traitsILi96ELi64ELi64ELi4ES3_EELb0ELb0ELb1ELb0ELb0ELb1ELb0ELb1EEEvNS_16Flash_fwd_paramsE
        .type           _ZN5flash24flash_fwd_splitkv_kernelI23Flash_fwd_kernel_traitsILi96ELi64ELi64ELi4ELb0ELb0EN7cutlass6half_tE19Flash_kernel_traitsILi96ELi64ELi64ELi4ES3_EELb0ELb0ELb1ELb0ELb0ELb1ELb0ELb1EEEvNS_16Flash_fwd_paramsE,@function
        .size           _ZN5flash24flash_fwd_splitkv_kernelI23Flash_fwd_kernel_traitsILi96ELi64ELi64ELi4ELb0ELb0EN7cutlass6half_tE19Flash_kernel_traitsILi96ELi64ELi64ELi4ES3_EELb0ELb0ELb1ELb0ELb0ELb1ELb0ELb1EEEvNS_16Flash_fwd_paramsE,(.L_x_11717 - _ZN5flash24flash_fwd_splitkv_kernelI23Flash_fwd_kernel_traitsILi96ELi64ELi64ELi4ELb0ELb0EN7cutlass6half_tE19Flash_kernel_traitsILi96ELi64ELi64ELi4ES3_EELb0ELb0ELb1ELb0ELb0ELb1ELb0ELb1EEEvNS_16Flash_fwd_paramsE)
        .other          _ZN5flash24flash_fwd_splitkv_kernelI23Flash_fwd_kernel_traitsILi96ELi64ELi64ELi4ELb0ELb0EN7cutlass6half_tE19Flash_kernel_traitsILi96ELi64ELi64ELi4ES3_EELb0ELb0ELb1ELb0ELb0ELb1ELb0ELb1EEEvNS_16Flash_fwd_paramsE,@"STO_CUDA_ENTRY STV_DEFAULT"
_ZN5flash24flash_fwd_splitkv_kernelI23Flash_fwd_kernel_traitsILi96ELi64ELi64ELi4ELb0ELb0EN7cutlass6half_tE19Flash_kernel_traitsILi96ELi64ELi64ELi4ES3_EELb0ELb0ELb1ELb0ELb0ELb1ELb0ELb1EEEvNS_16Flash_fwd_paramsE:
.text._ZN5flash24flash_fwd_splitkv_kernelI23Flash_fwd_kernel_traitsILi96ELi64ELi64ELi4ELb0ELb0EN7cutlass6half_tE19Flash_kernel_traitsILi96ELi64ELi64ELi4ES3_EELb0ELb0ELb1ELb0ELb0ELb1ELb0ELb1EEEvNS_16Flash_fwd_paramsE:
[----:B------:R-:W-:Y:S01]  /*0000*/  LDC R1, c[0x0][0x37c] ;  /* 0x0000df00ff017b82 */ /* 0x000fe20000000800 */
[----:B------:R-:W1:Y:S07]  /*0010*/  S2R R145, SR_CTAID.X ;  /* 0x0000000000917919 */ /* 0x000e6e0000002500 */
[----:B------:R-:W2:Y:S01]  /*0020*/  LDC.64 R84, c[0x0][0x348] ;  /* 0x0000d200ff547b82 */ /* 0x000ea20000000a00 */
[----:B------:R-:W-:Y:S01]  /*0030*/  BSSY.RECONVERGENT B4, `(.L_x_9242) ;  /* 0x0000005000047945 */ /* 0x000fe20003800200 */
[----:B------:R-:W-:Y:S01]  /*0040*/  MOV R142, 0x80 ;  /* 0x00000080008e7802 */ /* 0x000fe20000000f00 */
[----:B------:R-:W3:Y:S01]  /*0050*/  S2R R144, SR_CTAID.Y ;  /* 0x0000000000907919 */ /* 0x000ee20000002600 */
[----:B------:R-:W4:Y:S05]  /*0060*/  S2R R143, SR_CTAID.Z ;  /* 0x00000000008f7919 */ /* 0x000f2a0000002700 */
[----:B-1234-:R-:W-:Y:S05]  /*0070*/  CALL.REL.NOINC `($_ZN5flash24flash_fwd_splitkv_kernelI23Flash_fwd_kernel_traitsILi96ELi64ELi64ELi4ELb0ELb0EN7cutlass6half_tE19Flash_kernel_traitsILi96ELi64ELi64ELi4ES3_EELb0ELb0ELb1ELb0ELb0ELb1ELb0ELb1EEEvNS_16Flash_fwd_paramsE$_ZN5flash30compute_attn_1rowblock_splitkvI23Flash_fwd_kernel_traitsILi96ELi64ELi64ELi4ELb0ELb0EN7cutlass6half_tE19Flash_kernel_traitsILi96ELi64ELi64ELi4ES3_EELb0ELb0ELb1ELb0ELb0ELb1ELb0ELb1ENS_16Flash_fwd_paramsEEEvRKT8_iiiii) ;  /* 0x0000000000087944 */ /* 0x01efea0003c00000 */
[----:B------:R-:W-:Y:S05]  /*0080*/  BSYNC.RECONVERGENT B4 ;  /* 0x0000000000047941 */ /* 0x000fea0003800200 */
.L_x_9242:
[----:B------:R-:W-:Y:S05]  /*0090*/  EXIT ;  /* 0x000000000000794d */ /* 0x000fea0003800000 */
        .type           $_ZN5flash24flash_fwd_splitkv_kernelI23Flash_fwd_kernel_traitsILi96ELi64ELi64ELi4ELb0ELb0EN7cutlass6half_tE19Flash_kernel_traitsILi96ELi64ELi64ELi4ES3_EELb0ELb0ELb1ELb0ELb0ELb1ELb0ELb1EEEvNS_16Flash_fwd_paramsE$_ZN5flash30compute_attn_1rowblock_splitkvI23Flash_fwd_kernel_traitsILi96ELi64ELi64ELi4ELb0ELb0EN7cutlass6half_tE19Flash_kernel_traitsILi96ELi64ELi64ELi4ES3_EELb0ELb0ELb1ELb0ELb0ELb1ELb0ELb1ENS_16Flash_fwd_paramsEEEvRKT8_iiiii,@function
        .size           $_ZN5flash24flash_fwd_splitkv_kernelI23Flash_fwd_kernel_traitsILi96ELi64ELi64ELi4ELb0ELb0EN7cutlass6half_tE19Flash_kernel_traitsILi96ELi64ELi64ELi4ES3_EELb0ELb0ELb1ELb0ELb0ELb1ELb0ELb1EEEvNS_16Flash_fwd_paramsE$_ZN5flash30compute_attn_1rowblock_splitkvI23Flash_fwd_kernel_traitsILi96ELi64ELi64ELi4ELb0ELb0EN7cutlass6half_tE19Flash_kernel_traitsILi96ELi64ELi64ELi4ES3_EELb0ELb0ELb1ELb0ELb0ELb1ELb0ELb1ENS_16Flash_fwd_paramsEEEvRKT8_iiiii,(.L_x_11717 - $_ZN5flash24flash_fwd_splitkv_kernelI23Flash_fwd_kernel_traitsILi96ELi64ELi64ELi4ELb0ELb0EN7cutlass6half_tE19Flash_kernel_traitsILi96ELi64ELi64ELi4ES3_EELb0ELb0ELb1ELb0ELb0ELb1ELb0ELb1EEEvNS_16Flash_fwd_paramsE$_ZN5flash30compute_attn_1rowblock_splitkvI23Flash_fwd_kernel_traitsILi96ELi64ELi64ELi4ELb0ELb0EN7cutlass6half_tE19Flash_kernel_traitsILi96ELi64ELi64ELi4ES3_EELb0ELb0ELb1ELb0ELb0ELb1ELb0ELb1ENS_16Flash_fwd_paramsEEEvRKT8_iiiii)
$_ZN5flash24flash_fwd_splitkv_kernelI23Flash_fwd_kernel_traitsILi96ELi64ELi64ELi4ELb0ELb0EN7cutlass6half_tE19Flash_kernel_traitsILi96ELi64ELi64ELi4ES3_EELb0ELb0ELb1ELb0ELb0ELb1ELb0ELb1EEEvNS_16Flash_fwd_paramsE$_ZN5flash30compute_attn_1rowblock_splitkvI23Flash_fwd_kernel_traitsILi96ELi64ELi64ELi4ELb0ELb0EN7cutlass6half_tE19Flash_kernel_traitsILi96ELi64ELi64ELi4ES3_EELb0ELb0ELb1ELb0ELb0ELb1ELb0ELb1ENS_16Flash_fwd_paramsEEEvRKT8_iiiii:
        /* <DEDUP_REMOVED lines=32> */
[----:B--2---:R-:W-:-:S05]  /*02a0*/  IADD3 R6, P1, PT, R2, R52, RZ ;  /* 0x0000003402067210 */ /* 0x004fca0007f3e0ff */
[----:B------:R-:W-:Y:S01]  /*02b0*/  IMAD.X R7, R3, 0x1, R51, P1 ;  /* 0x0000000103077824 */ /* 0x000fe200008e0633 */
[----:B-1----:R-:W-:Y:S07]  /*02c0*/  @!P2 BRA `(.L_x_9244) ;  /* 0x000000000010a947 */ /* 0x002fee0003800000 */
[----:B------:R-:W2:Y:S02]  /*02d0*/  LD.E.U8 R2, desc[UR4][R84.64+0x1b2] ;  /* 0x0001b20454027980 */ /* 0x000ea4000c101100 */
[----:B--2---:R-:W-:-:S13]  /*02e0*/  ISETP.NE.AND P1, PT, R2, RZ, PT ;  /* 0x000000ff0200720c */ /* 0x004fda0003f25270 */
[----:B------:R-:W-:Y:S05]  /*02f0*/  @!P1 BRA `(.L_x_9244) ;  /* 0x0000000000049947 */ /* 0x000fea0003800000 */
[----:B------:R1:W5:Y:S02]  /*0300*/  LD.E R17, desc[UR4][R6.64] ;  /* 0x0000000406117980 */ /* 0x000364000c101900 */
.L_x_9244:
[----:B------:R-:W-:Y:S05]  /*0310*/  BSYNC.RECONVERGENT B0 ;  /* 0x0000000000007941 */ /* 0x000fea0003800200 */
.L_x_9243:
[----:B------:R-:W-:Y:S04]  /*0320*/  BSSY.RECONVERGENT B0, `(.L_x_9245) ;  /* 0x0000007000007945 */ /* 0x000fe80003800200 */
[----:B------:R-:W-:Y:S05]  /*0330*/  @!P3 BRA `(.L_x_9246) ;  /* 0x000000000014b947 */ /* 0x000fea0003800000 */
[----:B------:R-:W2:Y:S02]  /*0340*/  LD.E.U8 R2, desc[UR4][R84.64+0x1b2] ;  /* 0x0001b20454027980 */ /* 0x000ea4000c101100 */
[----:B--2---:R-:W-:-:S13]  /*0350*/  ISETP.NE.AND P1, PT, R2, RZ, PT ;  /* 0x000000ff0200720c */ /* 0x004fda0003f25270 */
[----:B-----5:R-:W2:Y:S02]  /*0360*/  @P1 LD.E R50, desc[UR4][R6.64+0x4] ;  /* 0x0000040406321980 */ /* 0x020ea4000c101900 */
[----:B--2---:R-:W-:-:S06]  /*0370*/  @P1 IADD3 R50, PT, PT, R50, -R17, RZ ;  /* 0x8000001132321210 */ /* 0x004fcc0007ffe0ff */
[----:B------:R2:W5:Y:S02]  /*0380*/  @!P1 LD.E R50, desc[UR4][R6.64] ;  /* 0x0000000406329980 */ /* 0x000564000c101900 */
.L_x_9246:
[----:B------:R-:W-:Y:S05]  /*0390*/  BSYNC.RECONVERGENT B0 ;  /* 0x0000000000007941 */ /* 0x000fea0003800200 */
.L_x_9245:
        /* <DEDUP_REMOVED lines=9> */
.L_x_9248:
[----:B------:R-:W3:Y:S01]  /*0430*/  LD.E.64 R2, desc[UR4][R84.64+0x108] ;  /* 0x0001080454027980 */ /* 0x000ee2000c101b00 */
[----:B------:R-:W-:Y:S01]  /*0440*/  BSSY.RECONVERGENT B0, `(.L_x_9250) ;  /* 0x0000006000007945 */ /* 0x000fe20003800200 */
[----:B------:R-:W-:Y:S01]  /*0450*/  IMAD.MOV.U32 R89, RZ, RZ, RZ ;  /* 0x000000ffff597224 */ /* 0x000fe200078e00ff */
[----:B---3--:R-:W-:-:S04]  /*0460*/  ISETP.NE.U32.AND P0, PT, R2, RZ, PT ;  /* 0x000000ff0200720c */ /* 0x008fc80003f05070 */
[----:B------:R-:W-:-:S13]  /*0470*/  ISETP.NE.AND.EX P0, PT, R3, RZ, PT, P0 ;  /* 0x000000ff0300720c */ /* 0x000fda0003f05300 */
[----:B------:R-:W-:Y:S05]  /*0480*/  @!P0 BRA `(.L_x_9251) ;  /* 0x0000000000048947 */ /* 0x000fea0003800000 */
[----:B------:R3:W5:Y:S02]  /*0490*/  LD.E R89, desc[UR4][R84.64+0xbc] ;  /* 0x0000bc0454597980 */ /* 0x000764000c101900 */
.L_x_9251:
[----:B------:R-:W-:Y:S05]  /*04a0*/  BSYNC.RECONVERGENT B0 ;  /* 0x0000000000007941 */ /* 0x000fea0003800200 */
.L_x_9250:
[----:B-----5:R-:W-:Y:S02]  /*04b0*/  IADD3 R89, PT, PT, R50, R89, RZ ;  /* 0x0000005932597210 */ /* 0x020fe40007ffe0ff */
.L_x_9249:
[----:B------:R-:W-:Y:S05]  /*04c0*/  BSYNC.RECONVERGENT B1 ;  /* 0x0000000000017941 */ /* 0x000fea0003800200 */
.L_x_9247:
[----:B------:R-:W-:Y:S01]  /*04d0*/  IMAD.SHL.U32 R53, R145, 0x40, RZ ;  /* 0x0000004091357824 */ /* 0x000fe200078e00ff */
[----:B------:R-:W-:Y:S01]  /*04e0*/  MOV R2, R142 ;  /* 0x0000008e00027202 */ /* 0x000fe20000000f00 */
[----:B------:R-:W-:-:S03]  /*04f0*/  IMAD.MOV.U32 R3, RZ, RZ, 0x0 ;  /* 0x00000000ff037424 */ /* 0x000fc600078e00ff */
[----:B------:R-:W-:-:S13]  /*0500*/  ISETP.GT.AND P0, PT, R147, R53, PT ;  /* 0x000000359300720c */ /* 0x000fda0003f04270 */
[----:B-123--:R-:W-:Y:S05]  /*0510*/  @!P0 RET.REL.NODEC R2 `(_ZN5flash24flash_fwd_splitkv_kernelI23Flash_fwd_kernel_traitsILi96ELi64ELi64ELi4ELb0ELb0EN7cutlass6half_tE19Flash_kernel_traitsILi96ELi64ELi64ELi4ES3_EELb0ELb0ELb1ELb0ELb0ELb1ELb0ELb1EEEvNS_16Flash_fwd_paramsE) ;  /* 0xfffffff802b88950 */ /* 0x00efea0003c3ffff */
        /* <DEDUP_REMOVED lines=70> */
.L_x_9254:
[----:B------:R-:W-:Y:S05]  /*0980*/  BSYNC.RECONVERGENT B0 ;  /* 0x0000000000007941 */ /* 0x000fea0003800200 */
.L_x_9253:
        /* <DEDUP_REMOVED lines=17> */
.L_x_9256:
[----:B------:R-:W-:Y:S05]  /*0aa0*/  BSYNC.RECONVERGENT B0 ;  /* 0x0000000000007941 */ /* 0x000fea0003800200 */
.L_x_9255:
[----:B------:R3:W-:Y:S01]  /*0ab0*/  @!P6 ST.E desc[UR4][R8.64], R3 ;  /* 0x000000030800e985 */ /* 0x0007e2000c101904 */
[----:B-----5:R-:W-:Y:S02]  /*0ac0*/  MOV R2, R142 ;  /* 0x0000008e00027202 */ /* 0x020fe40000000f00 */
[----:B---3--:R-:W-:-:S04]  /*0ad0*/  MOV R3, 0x0 ;  /* 0x0000000000037802 */ /* 0x008fc80000000f00 */
[----:B-12---:R-:W-:Y:S05]  /*0ae0*/  @P5 RET.REL.NODEC R2 `(_ZN5flash24flash_fwd_splitkv_kernelI23Flash_fwd_kernel_traitsILi96ELi64ELi64ELi4ELb0ELb0EN7cutlass6half_tE19Flash_kernel_traitsILi96ELi64ELi64ELi4ES3_EELb0ELb0ELb1ELb0ELb0ELb1ELb0ELb1EEEvNS_16Flash_fwd_paramsE) ;  /* 0xfffffff402445950 */ /* 0x006fea0003c3ffff */
[----:B------:R-:W-:Y:S02]  /*0af0*/  MOV R0, 0x7f800000 ;  /* 0x7f80000000007802 */ /* 0x000fe40000000f00 */
[----:B------:R-:W-:-:S03]  /*0b00*/  MOV R143, 0x0 ;  /* 0x00000000008f7802 */ /* 0x000fc60000000f00 */
[----:B------:R1:W-:Y:S02]  /*0b10*/  ST.E desc[UR4][R8.64+0x80], R0 ;  /* 0x0000800008007985 */ /* 0x0003e4000c101904 */
[----:B-1----:R-:W-:Y:S05]  /*0b20*/  RET.REL.NODEC R142 `(_ZN5flash24flash_fwd_splitkv_kernelI23Flash_fwd_kernel_traitsILi96ELi64ELi64ELi4ELb0ELb0EN7cutlass6half_tE19Flash_kernel_traitsILi96ELi64ELi64ELi4ES3_EELb0ELb0ELb1ELb0ELb0ELb1ELb0ELb1EEEvNS_16Flash_fwd_paramsE) ;  /* 0xfffffff48e347950 */ /* 0x002fea0003c3ffff */
.L_x_9252:
        /* <DEDUP_REMOVED lines=84> */
[----:B------:R-:W-:Y:S01]  /*1070*/  @!P1 LOP3.LUT R13, RZ, R6, RZ, 0x33, !PT ;  /* 0x00000006ff0d9212 */ /* 0x000fe200078e33ff */
[----:B--2---:R-:W-:Y:S01]  /*1080*/  IMAD R10, R5, R7, RZ ;  /* 0x00000007050a7224 */ /* 0x004fe200078e02ff */
        /* <DEDUP_REMOVED lines=21> */
.L_x_9258:
        /* <DEDUP_REMOVED lines=11> */
[----:B------:R-:W-:Y:S02]  /*1290*/  @!P2 SHF.R.S32.HI R11, RZ, 0x1f, R16 ;  /* 0x0000001fff0ba819 */ /* 0x000fe40000011410 */
        /* <DEDUP_REMOVED lines=13> */
[----:B------:R-:W-:Y:S02]  /*1370*/  IMAD R10, R14, R10, R7 ;  /* 0x0000000a0e0a7224 */ /* 0x000fe400078e0207 */
        /* <DEDUP_REMOVED lines=19> */
[-C--:B------:R-:W-:Y:S02]  /*14b0*/  LOP3.LUT R13, R13, R12.reuse, RZ, 0x3c, !PT ;  /* 0x0000000c0d0d7212 */ /* 0x080fe400078e3cff */
[----:B------:R-:W-:Y:S02]  /*14c0*/  ISETP.GE.AND P0, PT, R10, RZ, PT ;  /* 0x000000ff0a00720c */ /* 0x000fe40003f06270 */
[----:B------:R-:W-:Y:S02]  /*14d0*/  @!P1 IADD3 R14, PT, PT, R14, 0x1, RZ ;  /* 0x000000010e0e9810 */ /* 0x000fe40007ffe0ff */
[----:B------:R-:W-:Y:S02]  /*14e0*/  ISETP.NE.AND P1, PT, R6, RZ, PT ;  /* 0x000000ff0600720c */ /* 0x000fe40003f25270 */
[----:B------:R-:W-:Y:S02]  /*14f0*/  LOP3.LUT R12, R13, R12, RZ, 0x3c, !PT ;  /* 0x0000000c0d0c7212 */ /* 0x000fe400078e3cff */
[----:B------:R-:W-:-:S02]  /*1500*/  LEA R7, R88, 0xffffffc0, 0x6 ;  /* 0xffffffc058077811 */ /* 0x000fc400078e30ff */
[----:B------:R-:W-:Y:S01]  /*1510*/  LOP3.LUT R13, R13, R12, RZ, 0x3c, !PT ;  /* 0x0000000c0d0d7212 */ /* 0x000fe200078e3cff */
[----:B------:R-:W-:Y:S01]  /*1520*/  @!P2 IMAD R10, R3, R16, RZ ;  /* 0x00000010030aa224 */ /* 0x000fe200078e02ff */
[----:B------:R-:W-:Y:S01]  /*1530*/  @!P2 SHF.R.S32.HI R0, RZ, 0x1f, R16 ;  /* 0x0000001fff00a819 */ /* 0x000fe20000011410 */
[----:B------:R-:W-:Y:S02]  /*1540*/  @P3 VIADD R14, R14, 0x1 ;  /* 0x000000010e0e3836 */ /* 0x000fe40000000000 */
        /* <DEDUP_REMOVED lines=14> */
[----:B------:R-:W-:Y:S02]  /*1630*/  @!P2 IMAD R0, R20, R0, R10 ;  /* 0x000000001400a224 */ /* 0x000fe400078e020a */
[----:B------:R-:W-:Y:S02]  /*1640*/  IMAD R10, R18, R12, R11 ;  /* 0x0000000c120a7224 */ /* 0x000fe400078e020b */
[----:B------:R-:W-:-:S04]  /*1650*/  @!P2 IMAD.WIDE.U32 R20, R20, R15, R26 ;  /* 0x0000000f1414a225 */ /* 0x000fc800078e001a */
[----:B------:R-:W-:Y:S02]  /*1660*/  @P2 IMAD R12, R3, R16, RZ ;  /* 0x00000010030c2224 */ /* 0x000fe400078e02ff */
[----:B------:R-:W-:-:S04]  /*1670*/  IMAD.WIDE.U32 R14, R18, R14, R22 ;  /* 0x0000000e120e7225 */ /* 0x000fc800078e0016 */
[----:B------:R-:W-:Y:S01]  /*1680*/  @P2 IMAD.WIDE.U32 R16, R2, R16, RZ ;  /* 0x0000001002102225 */ /* 0x000fe200078e00ff */
[----:B------:R-:W-:Y:S02]  /*1690*/  MOV R11, R14 ;  /* 0x0000000e000b7202 */ /* 0x000fe40000000f00 */
[----:B------:R-:W-:Y:S01]  /*16a0*/  IADD3 R10, PT, PT, R15, R10, RZ ;  /* 0x0000000a0f0a7210 */ /* 0x000fe20007ffe0ff */
[----:B------:R-:W-:Y:S01]  /*16b0*/  @!P2 IMAD.IADD R13, R21, 0x1, R0 ;  /* 0x00000001150da824 */ /* 0x000fe200078e0200 */
[----:B------:R-:W-:Y:S01]  /*16c0*/  @P2 MOV R20, R16 ;  /* 0x0000001000142202 */ /* 0x000fe20000000f00 */
[----:B------:R-:W-:Y:S01]  /*16d0*/  @P2 IMAD.IADD R13, R17, 0x1, R12 ;  /* 0x00000001110d2824 */ /* 0x000fe200078e020c */
[----:B------:R-:W-:Y:S02]  /*16e0*/  MOV R19, RZ ;  /* 0x000000ff00137202 */ /* 0x000fe40000000f00 */
.L_x_9259:
[----:B------:R-:W-:Y:S05]  /*16f0*/  BSYNC.RECONVERGENT B0 ;  /* 0x0000000000007941 */ /* 0x000fea0003800200 */
.L_x_9257:
        /* <DEDUP_REMOVED lines=14> */
[----:B------:R-:W-:Y:S02]  /*17e0*/  MOV R32, RZ ;  /* 0x000000ff00207202 */ /* 0x000fe40000000f00 */
[----:B------:R-:W-:-:S03]  /*17f0*/  IABS R21, R143 ;  /* 0x0000008f00157213 */ /* 0x000fc60000000000 */
        /* <DEDUP_REMOVED lines=9> */
[----:B------:R-:W-:Y:S01]  /*1890*/  IMAD.SHL.U32 R46, R45, 0x8, RZ ;  /* 0x000000082d2e7824 */ /* 0x000fe200078e00ff */
[----:B------:R-:W1:Y:S11]  /*18a0*/  S2R R47, SR_CgaCtaId ;  /* 0x00000000002f7919 */ /* 0x000e760000008800 */
[----:B------:R-:W-:-:S05]  /*18b0*/  @!P3 IMAD.IADD R21, R21, 0x1, -R12 ;  /* 0x000000011515b824 */ /* 0x000fca00078e0a0c */
[----:B------:R-:W-:Y:S02]  /*18c0*/  ISETP.GE.U32.AND P4, PT, R21, R12, PT ;  /* 0x0000000c1500720c */ /* 0x000fe40003f86070 */
[----:B------:R-:W-:Y:S02]  /*18d0*/  LOP3.LUT R12, R46, 0x18, RZ, 0xc0, !PT ;  /* 0x000000182e0c7812 */ /* 0x000fe400078ec0ff */
[----:B------:R-:W-:Y:S02]  /*18e0*/  LOP3.LUT R21, R143, R6, RZ, 0x3c, !PT ;  /* 0x000000068f157212 */ /* 0x000fe400078e3cff */
[----:B------:R-:W-:Y:S01]  /*18f0*/  IADD3 R24, P1, PT, R12, R20, RZ ;  /* 0x000000140c187210 */ /* 0x000fe20007f3e0ff */
[----:B------:R-:W-:Y:S01]  /*1900*/  @!P3 VIADD R18, R18, 0x1 ;  /* 0x000000011212b836 */ /* 0x000fe20000000000 */
[----:B------:R-:W-:Y:S01]  /*1910*/  ISETP.GE.AND P2, PT, R21, RZ, PT ;  /* 0x000000ff1500720c */ /* 0x000fe20003f46270 */
[----:B-----5:R-:W-:Y:S01]  /*1920*/  IMAD R19, R19, R2, RZ ;  /* 0x0000000213137224 */ /* 0x020fe200078e02ff */
[----:B------:R-:W-:-:S02]  /*1930*/  IADD3.X R25, PT, PT, RZ, R13, RZ, P1, !PT ;  /* 0x0000000dff197210 */ /* 0x000fc40000ffe4ff */
[----:B------:R-:W-:Y:S01]  /*1940*/  ISETP.NE.AND P1, PT, R6, RZ, PT ;  /* 0x000000ff0600720c */ /* 0x000fe20003f25270 */
[----:B------:R-:W-:Y:S02]  /*1950*/  @P4 VIADD R18, R18, 0x1 ;  /* 0x0000000112124836 */ /* 0x000fe40000000000 */
[C---:B------:R-:W-:Y:S02]  /*1960*/  IMAD R19, R7.reuse, R3, R19 ;  /* 0x0000000307137224 */ /* 0x040fe400078e0213 */
[----:B------:R-:W-:-:S04]  /*1970*/  IMAD.WIDE.U32 R24, R7, R2, R24 ;  /* 0x0000000207187225 */ /* 0x000fc800078e0018 */
[----:B------:R-:W-:Y:S02]  /*1980*/  IMAD.MOV.U32 R7, RZ, RZ, R18 ;  /* 0x000000ffff077224 */ /* 0x000fe400078e0012 */
[----:B------:R-:W-:Y:S02]  /*1990*/  IMAD.IADD R25, R25, 0x1, R19 ;  /* 0x0000000119197824 */ /* 0x000fe400078e0213 */
[----:B------:R-:W-:Y:S01]  /*19a0*/  @!P2 IMAD.MOV R7, RZ, RZ, -R7 ;  /* 0x000000ffff07a224 */ /* 0x000fe200078e0a07 */
[----:B------:R-:W-:-:S04]  /*19b0*/  @!P1 LOP3.LUT R7, RZ, R6, RZ, 0x33, !PT ;  /* 0x00000006ff079212 */ /* 0x000fc800078e33ff */
[----:B------:R-:W-:Y:S01]  /*19c0*/  SHF.R.S32.HI R6, RZ, 0x1f, R7 ;  /* 0x0000001fff067819 */ /* 0x000fe20000011407 */
[----:B------:R-:W-:Y:S01]  /*19d0*/  IMAD.WIDE.U32 R24, R7, R28, R24 ;  /* 0x0000001c07187225 */ /* 0x000fe200078e0018 */
[----:B------:R-:W-:Y:S02]  /*19e0*/  SHF.R.U32.HI R76, RZ, 0x2, R45 ;  /* 0x00000002ff4c7819 */ /* 0x000fe4000001162d */
[----:B------:R-:W-:Y:S01]  /*19f0*/  SHF.R.S32.HI R55, RZ, 0x1f, R50 ;  /* 0x0000001fff377819 */ /* 0x000fe20000011432 */
[----:B------:R-:W-:-:S03]  /*1a00*/  IMAD.MOV.U32 R77, RZ, RZ, RZ ;  /* 0x000000ffff4d7224 */ /* 0x000fc600078e00ff */
[----:B------:R-:W-:-:S04]  /*1a10*/  LEA.HI R55, R55, R50, RZ, 0x6 ;  /* 0x0000003237377211 */ /* 0x000fc800078f30ff */
[----:B------:R-:W-:Y:S01]  /*1a20*/  SHF.R.S32.HI R55, RZ, 0x6, R55 ;  /* 0x00000006ff377819 */ /* 0x000fe20000011437 */
[----:B------:R-:W-:Y:S01]  /*1a30*/  IMAD R139, R5, R76, RZ ;  /* 0x0000004c058b7224 */ /* 0x000fe200078e02ff */
[----:B------:R-:W-:-:S04]  /*1a40*/  LOP3.LUT R151, R151, R150, RZ, 0x3c, !PT ;  /* 0x0000009697977212 */ /* 0x000fc800078e3cff */
[C---:B------:R-:W-:Y:S01]  /*1a50*/  LOP3.LUT R150, R151.reuse, R150, RZ, 0x3c, !PT ;  /* 0x0000009697967212 */ /* 0x040fe200078e3cff */
[C---:B------:R-:W-:Y:S01]  /*1a60*/  IMAD.SHL.U32 R137, R4.reuse, 0x20, RZ ;  /* 0x0000002004897824 */ /* 0x040fe200078e00ff */
[----:B------:R-:W-:Y:S02]  /*1a70*/  SHF.L.U64.HI R138, R4, 0x5, R5 ;  /* 0x00000005048a7819 */ /* 0x000fe40000010205 */
[C---:B------:R-:W-:Y:S02]  /*1a80*/  SHF.L.U64.HI R136, R2.reuse, 0x5, R3 ;  /* 0x0000000502887819 */ /* 0x040fe40000010203 */
[----:B------:R-:W-:Y:S02]  /*1a90*/  SHF.L.U32 R135, R2, 0x5, RZ ;  /* 0x0000000502877819 */ /* 0x000fe400000006ff */
[----:B------:R-:W-:Y:S01]  /*1aa0*/  LOP3.LUT R151, R151, R150, RZ, 0x3c, !PT ;  /* 0x0000009697977212 */ /* 0x000fe200078e3cff */
        /* <DEDUP_REMOVED lines=9> */
[----:B------:R-:W-:Y:S01]  /*1b40*/  IMAD R18, R29, R7, RZ ;  /* 0x000000071d127224 */ /* 0x000fe200078e02ff */
[----:B------:R-:W-:Y:S02]  /*1b50*/  LOP3.LUT R19, R46, 0xc0, RZ, 0xc0, !PT ;  /* 0x000000c02e137812 */ /* 0x000fe400078ec0ff */
[----:B------:R-:W-:Y:S02]  /*1b60*/  IADD3.X R33, PT, PT, RZ, R30, RZ, P1, !PT ;  /* 0x0000001eff217210 */ /* 0x000fe40000ffe4ff */
[----:B------:R-:W-:Y:S01]  /*1b70*/  MOV R21, 0x400 ;  /* 0x0000040000157802 */ /* 0x000fe20000000f00 */
[----:B------:R-:W-:Y:S01]  /*1b80*/  IMAD R18, R6, R28, R18 ;  /* 0x0000001c06127224 */ /* 0x000fe200078e0212 */
[----:B------:R-:W-:Y:S01]  /*1b90*/  LOP3.LUT R19, R19, 0x18, R45, 0xf8, !PT ;  /* 0x0000001813137812 */ /* 0x000fe200078ef82d */
[----:B------:R-:W-:Y:S01]  /*1ba0*/  IMAD R20, R27, R143, RZ ;  /* 0x0000008f1b147224 */ /* 0x000fe200078e02ff */
[----:B-1----:R-:W-:Y:S01]  /*1bb0*/  LEA R47, R47, R21, 0x18 ;  /* 0x000000152f2f7211 */ /* 0x002fe200078ec0ff */
[----:B------:R-:W-:Y:S01]  /*1bc0*/  IMAD.WIDE.U32 R26, R26, R143, R32 ;  /* 0x0000008f1a1a7225 */ /* 0x000fe200078e0020 */
[----:B------:R-:W-:-:S03]  /*1bd0*/  LOP3.LUT R21, R19, 0x18, R46, 0x78, !PT ;  /* 0x0000001813157812 */ /* 0x000fc600078e782e */
[----:B------:R-:W-:Y:S01]  /*1be0*/  IMAD.IADD R19, R25, 0x1, R18 ;  /* 0x0000000119137824 */ /* 0x000fe200078e0212 */
[----:B------:R-:W-:Y:S01]  /*1bf0*/  MOV R18, R24 ;  /* 0x0000001800127202 */ /* 0x000fe20000000f00 */
[----:B------:R-:W-:Y:S01]  /*1c00*/  IMAD.IADD R25, R27, 0x1, R20 ;  /* 0x000000011b197824 */ /* 0x000fe200078e0214 */
[----:B------:R-:W-:Y:S02]  /*1c10*/  IADD3 R20, P0, PT, R12, R11, RZ ;  /* 0x0000000b0c147210 */ /* 0x000fe40007f1e0ff */
[----:B------:R-:W-:Y:S01]  /*1c20*/  LOP3.LUT R46, R21, 0x1f20, R46, 0xf8, !PT ;  /* 0x00001f20152e7812 */ /* 0x000fe200078ef82e */
[----:B------:R-:W-:Y:S01]  /*1c30*/  IMAD.WIDE.U32 R18, R76, R2, R18 ;  /* 0x000000024c127225 */ /* 0x000fe200078e0012 */
[----:B------:R-:W-:-:S03]  /*1c40*/  IADD3.X R21, PT, PT, RZ, R10, RZ, P0, !PT ;  /* 0x0000000aff157210 */ /* 0x000fc600007fe4ff */
[----:B------:R-:W-:Y:S01]  /*1c50*/  IMAD R10, R3, R76, RZ ;  /* 0x0000004c030a7224 */ /* 0x000fe200078e02ff */
[----:B----4-:R-:W-:Y:S01]  /*1c60*/  LEA R152, P0, R18, R8, 0x1 ;  /* 0x0000000812987211 */ /* 0x010fe200078008ff */
[----:B------:R-:W-:Y:S02]  /*1c70*/  IMAD.MOV.U32 R24, RZ, RZ, R26 ;  /* 0x000000ffff187224 */ /* 0x000fe400078e001a */
[----:B------:R-:W-:Y:S02]  /*1c80*/  IMAD.IADD R10, R19, 0x1, R10 ;  /* 0x00000001130a7824 */ /* 0x000fe400078e020a */
[----:B------:R-:W-:-:S03]  /*1c90*/  IMAD.WIDE.U32 R26, R145, 0x40, R76 ;  /* 0x00000040911a7825 */ /* 0x000fc600078e004c */
[----:B------:R-:W-:Y:S01]  /*1ca0*/  LEA.HI.X R153, R18, R9, R10, 0x1, P0 ;  /* 0x0000000912997211 */ /* 0x000fe200000f0c0a */
[----:B------:R-:W-:Y:S01]  /*1cb0*/  IMAD R11, R27, R22, RZ ;  /* 0x000000161b0b7224 */ /* 0x000fe200078e02ff */
[----:B------:R-:W-:Y:S01]  /*1cc0*/  ISETP.GE.AND P0, PT, R55, R88, PT ;  /* 0x000000583700720c */ /* 0x000fe20003f06270 */
[C---:B------:R-:W-:Y:S01]  /*1cd0*/  IMAD.SHL.U32 R48, R22.reuse, 0x20, RZ ;  /* 0x0000002016307824 */ /* 0x040fe200078e00ff */
[----:B------:R-:W-:Y:S01]  /*1ce0*/  SHF.L.U64.HI R49, R22, 0x5, R23 ;  /* 0x0000000516317819 */ /* 0x000fe20000010217 */
[----:B------:R-:W-:Y:S02]  /*1cf0*/  IMAD R11, R26, R23, R11 ;  /* 0x000000171a0b7224 */ /* 0x000fe400078e020b */
[----:B------:R-:W-:-:S04]  /*1d00*/  IMAD.WIDE.U32 R20, R76, R4, R20 ;  /* 0x000000044c147225 */ /* 0x000fc800078e0014 */
[----:B------:R-:W-:Y:S01]  /*1d10*/  IMAD.WIDE.U32 R22, R26, R22, R24 ;  /* 0x000000161a167225 */ /* 0x000fe200078e0018 */
[----:B------:R-:W-:-:S03]  /*1d20*/  LEA R140, P1, R20, R14, 0x1 ;  /* 0x0000000e148c7211 */ /* 0x000fc600078208ff */
[----:B------:R-:W-:Y:S01]  /*1d30*/  IMAD.IADD R139, R21, 0x1, R139 ;  /* 0x00000001158b7824 */ /* 0x000fe200078e028b */
[----:B------:R-:W-:Y:S02]  /*1d40*/  IADD3 R11, PT, PT, R23, R11, RZ ;  /* 0x0000000b170b7210 */ /* 0x000fe40007ffe0ff */
[----:B------:R-:W-:Y:S01]  /*1d50*/  LEA R74, P2, R22, R16, 0x1 ;  /* 0x00000010164a7211 */ /* 0x000fe200078408ff */
[----:B------:R-:W-:Y:S01]  /*1d60*/  IMAD R46, R46, 0x2, R47 ;  /* 0x000000022e2e7824 */ /* 0x000fe200078e022f */
[----:B------:R-:W-:Y:S02]  /*1d70*/  LEA.HI.X R139, R20, R15, R139, 0x1, P1 ;  /* 0x0000000f148b7211 */ /* 0x000fe400008f0c8b */
        /* <DEDUP_REMOVED lines=18> */
[----:B------:R-:W-:Y:S01]  /*1ea0*/  IMAD R69, R88, -0x40, R50 ;  /* 0xffffffc058457824 */ /* 0x000fe200078e0232 */
[----:B------:R-:W-:Y:S01]  /*1eb0*/  IADD3 R3, P0, PT, -R50, R76, RZ ;  /* 0x0000004c32037210 */ /* 0x000fe20007f1e1ff */
[----:B------:R-:W-:Y:S01]  /*1ec0*/  IMAD R68, R88, -0x40, R89 ;  /* 0xffffffc058447824 */ /* 0x000fe200078e0259 */
[----:B------:R-:W-:Y:S01]  /*1ed0*/  VIMNMX R55, PT, PT, RZ, R55, !PT ;  /* 0x00000037ff377248 */ /* 0x000fe20007fe0100 */
[----:B------:R-:W-:Y:S01]  /*1ee0*/  IMAD.MOV.U32 R67, RZ, RZ, R88 ;  /* 0x000000ffff437224 */ /* 0x000fe200078e0058 */
        /* <DEDUP_REMOVED lines=14> */
[----:B------:R-:W-:Y:S01]  /*1fd0*/  IMAD R8, R57, R7, RZ ;  /* 0x0000000739087224 */ /* 0x000fe200078e02ff */
[----:B------:R-:W-:Y:S02]  /*1fe0*/  LEA.HI R70, R11, R11, RZ, 0x1 ;  /* 0x0000000b0b467211 */ /* 0x000fe400078f08ff */
[----:B------:R-:W-:Y:S01]  /*1ff0*/  IADD3 R27, PT, PT, R27, R2, RZ ;  /* 0x000000021b1b7210 */ /* 0x000fe20007ffe0ff */
[----:B------:R-:W-:Y:S01]  /*2000*/  IMAD R8, R56, R6, R8 ;  /* 0x0000000638087224 */ /* 0x000fe200078e0208 */
[----:B------:R-:W-:Y:S01]  /*2010*/  SHF.R.S32.HI R2, RZ, 0x1f, R50 ;  /* 0x0000001fff027819 */ /* 0x000fe20000011432 */
[----:B------:R-:W-:Y:S01]  /*2020*/  IMAD.WIDE.U32 R56, R7, R56, R14 ;  /* 0x0000003807387225 */ /* 0x000fe200078e000e */
[----:B------:R-:W-:-:S03]  /*2030*/  SHF.R.S32.HI R70, RZ, 0x1, R70 ;  /* 0x00000001ff467819 */ /* 0x000fc60000011446 */
[----:B------:R-:W-:Y:S01]  /*2040*/  IMAD R14, R21, R71, RZ ;  /* 0x00000047150e7224 */ /* 0x000fe200078e02ff */
[----:B------:R-:W-:Y:S01]  /*2050*/  IADD3 R57, PT, PT, R57, R8, RZ ;  /* 0x0000000839397210 */ /* 0x000fe20007ffe0ff */
[----:B------:R-:W-:-:S04]  /*2060*/  IMAD.WIDE.U32 R26, R71, R20, R26 ;  /* 0x00000014471a7225 */ /* 0x000fc800078e001a */
[----:B------:R-:W-:Y:S02]  /*2070*/  IMAD.IADD R27, R27, 0x1, R14 ;  /* 0x000000011b1b7824 */ /* 0x000fe400078e020e */
[----:B------:R-:W-:Y:S02]  /*2080*/  IMAD R14, R25, R7, RZ ;  /* 0x00000007190e7224 */ /* 0x000fe400078e02ff */
[----:B------:R-:W-:Y:S02]  /*2090*/  IMAD.X R2, RZ, RZ, ~R2, P0 ;  /* 0x000000ffff027224 */ /* 0x000fe400000e0e02 */
[----:B------:R-:W-:Y:S02]  /*20a0*/  IMAD R6, R24, R6, R14 ;  /* 0x0000000618067224 */ /* 0x000fe400078e020e */
[----:B------:R-:W-:Y:S02]  /*20b0*/  IMAD R8, R2, R80, RZ ;  /* 0x0000005002087224 */ /* 0x000fe400078e02ff */
[----:B------:R-:W-:-:S04]  /*20c0*/  IMAD.WIDE.U32 R24, R7, R24, R26 ;  /* 0x0000001807187225 */ /* 0x000fc800078e001a */
[-C--:B------:R-:W-:Y:S02]  /*20d0*/  IMAD R8, R81, R3.reuse, R8 ;  /* 0x0000000351087224 */ /* 0x080fe400078e0208 */
[----:B------:R-:W-:-:S04]  /*20e0*/  IMAD.WIDE.U32 R56, R80, R3, R56 ;  /* 0x0000000350387225 */ /* 0x000fc800078e0038 */
[----:B------:R-:W-:Y:S01]  /*20f0*/  IMAD.IADD R25, R25, 0x1, R6 ;  /* 0x0000000119197824 */ /* 0x000fe200078e0206 */
[----:B------:R-:W-:Y:S01]  /*2100*/  IADD3 R6, PT, PT, R71, R0, RZ ;  /* 0x0000000047067210 */ /* 0x000fe20007ffe0ff */
[----:B------:R-:W-:Y:S01]  /*2110*/  IMAD R60, R76, R70, RZ ;  /* 0x000000464c3c7224 */ /* 0x000fe200078e02ff */
[----:B------:R-:W-:Y:S01]  /*2120*/  LOP3.LUT R0, R45, 0x3, RZ, 0xc0, !PT ;  /* 0x000000032d007812 */ /* 0x000fe200078ec0ff */
[----:B------:R-:W-:Y:S01]  /*2130*/  IMAD R15, R2, R20, RZ ;  /* 0x00000014020f7224 */ /* 0x000fe200078e02ff */
[----:B------:R-:W-:Y:S01]  /*2140*/  IADD3 R8, PT, PT, R57, R8, RZ ;  /* 0x0000000839087210 */ /* 0x000fe20007ffe0ff */
[----:B------:R-:W-:Y:S01]  /*2150*/  IMAD R2, R70, R6, RZ ;  /* 0x0000000646027224 */ /* 0x000fe200078e02ff */
[----:B------:R-:W-:Y:S01]  /*2160*/  LEA R57, P0, R56, R22, 0x1 ;  /* 0x0000001638397211 */ /* 0x000fe200078008ff */
[C---:B------:R-:W-:Y:S01]  /*2170*/  IMAD R6, R0.reuse, 0x4, R60 ;  /* 0x0000000400067824 */ /* 0x040fe200078e023c */
[----:B------:R-:W-:Y:S01]  /*2180*/  LEA R60, R0, R60, 0x3 ;  /* 0x0000003c003c7211 */ /* 0x000fe200078e18ff */
[----:B------:R-:W-:Y:S01]  /*2190*/  IMAD R15, R21, R3, R15 ;  /* 0x00000003150f7224 */ /* 0x000fe200078e020f */
[----:B------:R-:W-:Y:S01]  /*21a0*/  LEA.HI.X R56, R56, R23, R8, 0x1, P0 ;  /* 0x0000001738387211 */ /* 0x000fe200000f0c08 */
[----:B------:R-:W-:Y:S01]  /*21b0*/  IMAD.WIDE.U32 R22, R20, R3, R24 ;  /* 0x0000000314167225 */ /* 0x000fe200078e0018 */
[----:B------:R-:W-:-:S02]  /*21c0*/  IADD3 R3, P1, PT, R2, R60, RZ ;  /* 0x0000003c02037210 */ /* 0x000fc40007f3e0ff */
[----:B------:R-:W-:Y:S01]  /*21d0*/  SHF.R.S32.HI R0, RZ, 0x1f, R2 ;  /* 0x0000001fff007819 */ /* 0x000fe20000011402 */
[----:B------:R-:W-:Y:S01]  /*21e0*/  IMAD.IADD R15, R23, 0x1, R15 ;  /* 0x00000001170f7824 */ /* 0x000fe200078e020f */
[----:B------:R-:W-:Y:S01]  /*21f0*/  IADD3 R2, P2, PT, R2, R6, RZ ;  /* 0x0000000602027210 */ /* 0x000fe20007f5e0ff */
[----:B------:R-:W-:Y:S01]  /*2200*/  IMAD.SHL.U32 R61, R3, 0x2, RZ ;  /* 0x00000002033d7824 */ /* 0x000fe200078e00ff */
[----:B------:R-:W-:Y:S02]  /*2210*/  LEA R14, P0, R22, R16, 0x1 ;  /* 0x00000010160e7211 */ /* 0x000fe400078008ff */
[-C--:B------:R-:W-:Y:S02]  /*2220*/  LEA.HI.X.SX32 R60, R60, R0.reuse, 0x1, P1 ;  /* 0x000000003c3c7211 */ /* 0x080fe400008f0eff */
        /* <DEDUP_REMOVED lines=11> */
[----:B------:R-:W-:Y:S02]  /*22e0*/  SHF.L.U32 R70, R70, 0x5, RZ ;  /* 0x0000000546467819 */ /* 0x000fe400000006ff */
[-C--:B------:R-:W-:Y:S02]  /*22f0*/  IADD3.X R35, PT, PT, R19, R0.reuse, RZ, P1, !PT ;  /* 0x0000000013237210 */ /* 0x080fe40000ffe4ff */
[----:B------:R-:W-:Y:S02]  /*2300*/  IADD3.X R17, PT, PT, R5, R0, RZ, P0, !PT ;  /* 0x0000000005117210 */ /* 0x000fe400007fe4ff */
[----:B------:R-:W-:-:S07]  /*2310*/  SHF.R.S32.HI R66, RZ, 0x1f, R70 ;  /* 0x0000001fff427819 */ /* 0x000fce0000011446 */
.L_x_9297:
[----:B------:R-:W-:Y:S01]  /*2320*/  VIADD R68, R68, 0x40 ;  /* 0x0000004044447836 */ /* 0x000fe20000000000 */
[----:B------:R-:W-:Y:S01]  /*2330*/  BSSY.RECONVERGENT B0, `(.L_x_9261) ;  /* 0x0000018000007945 */ /* 0x000fe20003800200 */
[----:B------:R-:W-:Y:S02]  /*2340*/  VIADD R69, R69, 0x40 ;  /* 0x0000004045457836 */ /* 0x000fe40000000000 */
[----:B------:R-:W-:Y:S01]  /*2350*/  IMAD.MOV.U32 R2, RZ, RZ, R57 ;  /* 0x000000ffff027224 */ /* 0x000fe200078e0039 */
[-C--:B------:R-:W-:Y:S01]  /*2360*/  ISETP.GE.AND P3, PT, R76, R68.reuse, PT ;  /* 0x000000444c00720c */ /* 0x080fe20003f66270 */
[----:B------:R-:W-:Y:S01]  /*2370*/  IMAD.MOV.U32 R3, RZ, RZ, R56 ;  /* 0x000000ffff037224 */ /* 0x000fe200078e0038 */
        /* <DEDUP_REMOVED lines=19> */
.L_x_9262:
[----:B------:R-:W-:Y:S05]  /*24b0*/  BSYNC.RECONVERGENT B0 ;  /* 0x0000000000007941 */ /* 0x000fea0003800200 */
.L_x_9261:
        /* <DEDUP_REMOVED lines=15> */
.L_x_9264:
[----:B------:R-:W-:Y:S05]  /*25b0*/  BSYNC.RECONVERGENT B0 ;  /* 0x0000000000007941 */ /* 0x000fea0003800200 */
.L_x_9263:
[----:B------:R-:W-:Y:S01]  /*25c0*/  IMAD.MOV.U32 R72, RZ, RZ, R71 ;  /* 0x000000ffff487224 */ /* 0x000fe200078e0047 */
[----:B------:R-:W3:Y:S01]  /*25d0*/  LD.E R56, desc[UR4][R84.64+0x130] ;  /* 0x0001300454387980 */ /* 0x000ee2000c101900 */
[----:B------:R-:W-:Y:S01]  /*25e0*/  UMOV UR6, URZ ;  /* 0x000000ff00067c82 */ /* 0x000fe20008000000 */
[----:B------:R-:W-:Y:S01]  /*25f0*/  BSSY.RECONVERGENT B2, `(.L_x_9265) ;  /* 0x00003c7000027945 */ /* 0x000fe20003800200 */
[----:B------:R-:W-:Y:S01]  /*2600*/  IADD3 R0, P0, PT, RZ, -UR6, RZ ;  /* 0x80000006ff007c10 */ /* 0x000fe2000ff1e0ff */
[----:B------:R-:W4:Y:S01]  /*2610*/  LD.E R11, desc[UR4][R84.64+0xd0] ;  /* 0x0000d004540b7980 */ /* 0x000f22000c101900 */
[----:B------:R-:W-:Y:S02]  /*2620*/  VIADD R67, R67, 0xffffffff ;  /* 0xffffffff43437836 */ /* 0x000fe40000000000 */
[----:B------:R-:W-:Y:S01]  /*2630*/  VIADD R71, R71, 0xffffffc0 ;  /* 0xffffffc047477836 */ /* 0x000fe20000000000 */
        /* <DEDUP_REMOVED lines=18> */
.L_x_9268:
[----:B------:R-:W-:Y:S05]  /*2760*/  BSYNC.RECONVERGENT B0 ;  /* 0x0000000000007941 */ /* 0x000fea0003800200 */
.L_x_9267:
        /* <DEDUP_REMOVED lines=17> */
.L_x_9266:
        /* <DEDUP_REMOVED lines=62> */
.L_x_9274:
[----:B------:R-:W-:Y:S05]  /*2c60*/  BSYNC.RECONVERGENT B0 ;  /* 0x0000000000007941 */ /* 0x000fea0003800200 */
.L_x_9273:
        /* <DEDUP_REMOVED lines=52> */
.L_x_9276:
[----:B------:R-:W-:Y:S05]  /*2fb0*/  BSYNC.RECONVERGENT B0 ;  /* 0x0000000000007941 */ /* 0x000fea0003800200 */
.L_x_9275:
        /* <DEDUP_REMOVED lines=51> */
.L_x_9272:
[----:B------:R-:W-:Y:S05]  /*32f0*/  BSYNC.RECONVERGENT B1 ;  /* 0x0000000000017941 */ /* 0x000fea0003800200 */
.L_x_9271:
        /* <DEDUP_REMOVED lines=67> */
.L_x_9280:
[----:B------:R-:W-:Y:S05]  /*3730*/  BSYNC.RECONVERGENT B0 ;  /* 0x0000000000007941 */ /* 0x000fea0003800200 */
.L_x_9279:
        /* <DEDUP_REMOVED lines=52> */
.L_x_9282:
[----:B------:R-:W-:Y:S05]  /*3a80*/  BSYNC.RECONVERGENT B0 ;  /* 0x0000000000007941 */ /* 0x000fea0003800200 */
.L_x_9281:
        /* <DEDUP_REMOVED lines=51> */
.L_x_9278:
[----:B------:R-:W-:Y:S05]  /*3dc0*/  BSYNC.RECONVERGENT B1 ;  /* 0x0000000000017941 */ /* 0x000fea0003800200 */
.L_x_9277:
[----:B------:R-:W3:Y:S02]  /*3dd0*/  LD.E R0, desc[UR4][R84.64+0xd0] ;  /* 0x0000d00454007980 */ /* 0x000ee4000c101900 */
[----:B---3--:R-:W-:Y:S05]  /*3de0*/  IMAD.U32 R0, R0, -0x20, RZ ;  /* 0xffffffe000007824 */ /* 0x008fea00078e00ff */
[C---:B------:R-:W-:Y:S02]  /*3df0*/  LEA R16, P1, R0.reuse, R16, 0x1 ;  /* 0x0000001000107211 */ /* 0x040fe400078208ff */
[C---:B------:R-:W-:Y:S02]  /*3e00*/  LEA R34, P0, R0.reuse, R34, 0x1 ;  /* 0x0000002200227211 */ /* 0x040fe400078008ff */
[C---:B------:R-:W-:Y:S02]  /*3e10*/  LEA.HI.X.SX32 R17, R0.reuse, R17, 0x1, P1 ;  /* 0x0000001100117211 */ /* 0x040fe400008f0eff */
[----:B------:R-:W-:Y:S01]  /*3e20*/  LEA.HI.X.SX32 R35, R0, R35, 0x1, P0 ;  /* 0x0000002300237211 */ /* 0x000fe200000f0eff */
[----:B------:R-:W-:Y:S05]  /*3e30*/  BRA `(.L_x_9269) ;  /* 0x0000002400087947 */ /* 0x000fea0003800000 */
.L_x_9270:
        /* <DEDUP_REMOVED lines=99> */
.L_x_9286:
[----:B------:R-:W-:Y:S05]  /*4470*/  BSYNC.RECONVERGENT B0 ;  /* 0x0000000000007941 */ /* 0x000fea0003800200 */
.L_x_9285:
        /* <DEDUP_REMOVED lines=92> */
.L_x_9288:
[----:B------:R-:W-:Y:S05]  /*4a40*/  BSYNC.RECONVERGENT B0 ;  /* 0x0000000000007941 */ /* 0x000fea0003800200 */
.L_x_9287:
        /* <DEDUP_REMOVED lines=90> */
.L_x_9284:
[----:B------:R-:W-:Y:S05]  /*4ff0*/  BSYNC.RECONVERGENT B1 ;  /* 0x0000000000017941 */ /* 0x000fea0003800200 */
.L_x_9283:
        /* <DEDUP_REMOVED lines=100> */
.L_x_9292:
[----:B------:R-:W-:Y:S05]  /*5640*/  BSYNC.RECONVERGENT B0 ;  /* 0x0000000000007941 */ /* 0x000fea0003800200 */
.L_x_9291:
        /* <DEDUP_REMOVED lines=91> */
.L_x_9294:
[----:B------:R-:W-:Y:S05]  /*5c00*/  BSYNC.RECONVERGENT B0 ;  /* 0x0000000000007941 */ /* 0x000fea0003800200 */
.L_x_9293:
        /* <DEDUP_REMOVED lines=90> */
.L_x_9290:
[----:B------:R-:W-:Y:S05]  /*61b0*/  BSYNC.RECONVERGENT B1 ;  /* 0x0000000000017941 */ /* 0x000fea0003800200 */
.L_x_9289:
        /* <DEDUP_REMOVED lines=10> */
.L_x_9269:
[----:B------:R-:W-:Y:S05]  /*6260*/  BSYNC.RECONVERGENT B2 ;  /* 0x0000000000027941 */ /* 0x000fea0003800200 */
.L_x_9265:
        /* <DEDUP_REMOVED lines=103> */
.L_x_9296:
[----:B------:R-:W-:Y:S05]  /*68e0*/  BSYNC.RECONVERGENT B0 ;  /* 0x0000000000007941 */ /* 0x000fea0003800200 */
.L_x_9295:
[----:B------:R-:W-:Y:S11]  /*68f0*/  ISETP.GT.AND P0, PT, R67, R55, PT ;  /* 0x000000374300720c */ /* 0x000ff60003f04270 */
[----:B------:R-:W-:Y:S02]  /*6900*/  @!UPT UIADD3 URZ, UPT, UPT, URZ, URZ, URZ ;  /* 0x000000fffffff290 */ /* 0x000fe4000fffe0ff */
[----:B------:R-:W-:Y:S05]  /*6910*/  @P0 BRA `(.L_x_9297) ;  /* 0xffffffb800800947 */ /* 0x000fea000383ffff */
.L_x_9260:
        /* <DEDUP_REMOVED lines=30> */
.L_x_9302:
[----:B------:R3:W-:Y:S02]  /*6b00*/  STS.128 [R46+0x2000], RZ ;  /* 0x002000ff2e007388 */ /* 0x0007e40000000c00 */
.L_x_9301:
[----:B------:R-:W-:Y:S05]  /*6b10*/  BSYNC.RECONVERGENT B0 ;  /* 0x0000000000007941 */ /* 0x000fea0003800200 */
.L_x_9300:
        /* <DEDUP_REMOVED lines=24> */
.L_x_9304:
[----:B------:R1:W-:Y:S01]  /*6ca0*/  STS.128 [R46+0x2800], RZ ;  /* 0x002800ff2e007388 */ /* 0x0003e20000000c00 */
[----:B------:R-:W-:Y:S05]  /*6cb0*/  BRA `(.L_x_9303) ;  /* 0x0000003c00007947 */ /* 0x000fea0003800000 */
.L_x_9299:
[----:B------:R-:W2:Y:S01]  /*6cc0*/  LD.E.64 R2, desc[UR4][R84.64+0xf0] ;  /* 0x0000f00454027980 */ /* 0x000ea2000c101b00 */
[----:B------:R-:W-:-:S03]  /*6cd0*/  IMAD.MOV.U32 R6, RZ, RZ, RZ ;  /* 0x000000ffff067224 */ /* 0x000fc600078e00ff */
[----:B------:R-:W3:Y:S04]  /*6ce0*/  LD.E.U8 R4, desc[UR4][R84.64+0x1b3] ;  /* 0x0001b30454047980 */ /* 0x000ee8000c101100 */
[----:B------:R1:W5:Y:S01]  /*6cf0*/  LD.E.64 R32, desc[UR4][R84.64+0x150] ;  /* 0x0001500454207980 */ /* 0x000362000c101b00 */
[----:B--2---:R-:W-:-:S04]  /*6d00*/  ISETP.NE.U32.AND P1, PT, R2, RZ, PT ;  /* 0x000000ff0200720c */ /* 0x004fc80003f25070 */
[----:B------:R-:W-:-:S13]  /*6d10*/  ISETP.NE.AND.EX P1, PT, R3, RZ, PT, P1 ;  /* 0x000000ff0300720c */ /* 0x000fda0003f25310 */
[----:B------:R-:W-:-:S05]  /*6d20*/  @P1 IADD3 R2, P0, PT, R2, R52, RZ ;  /* 0x0000003402021210 */ /* 0x000fca0007f1e0ff */
[----:B------:R-:W-:-:S05]  /*6d30*/  @P1 IMAD.X R3, R3, 0x1, R51, P0 ;  /* 0x0000000103031824 */ /* 0x000fca00000e0633 */
[----:B------:R-:W2:Y:S04]  /*6d40*/  @P1 LD.E R6, desc[UR4][R2.64] ;  /* 0x0000000402061980 */ /* 0x000ea8000c101900 */
[----:B------:R1:W5:Y:S01]  /*6d50*/  LD.E.64 R2, desc[UR4][R84.64+0x148] ;  /* 0x0001480454027980 */ /* 0x000362000c101b00 */
        /* <DEDUP_REMOVED lines=36> */
[----:B------:R-:W-:Y:S01]  /*6fa0*/  HADD2.F32 R23, -RZ, R24.H0_H0 ;  /* 0x20000018ff177230 */ /* 0x000fe20000004100 */
[----:B------:R-:W-:Y:S01]  /*6fb0*/  MOV R22, R18 ;  /* 0x0000001200167202 */ /* 0x000fe20000000f00 */
[----:B------:R-:W-:-:S02]  /*6fc0*/  HADD2.F32 R19, -RZ, R6.H1_H1 ;  /* 0x30000006ff137230 */ /* 0x000fc40000004100 */
[----:B------:R-:W-:Y:S02]  /*6fd0*/  HADD2.F32 R24, -RZ, R24.H1_H1 ;  /* 0x30000018ff187230 */ /* 0x000fe40000004100 */
[----:B------:R-:W-:Y:S02]  /*6fe0*/  HADD2.F32 R26, -RZ, R6.H0_H0 ;  /* 0x20000006ff1a7230 */ /* 0x000fe40000004100 */
[----:B---3--:R-:W-:Y:S02]  /*6ff0*/  HADD2.F32 R11, -RZ, R3.H1_H1 ;  /* 0x30000003ff0b7230 */ /* 0x008fe40000004100 */
[----:B------:R-:W-:Y:S02]  /*7000*/  HADD2.F32 R16, -RZ, R2.H1_H1 ;  /* 0x30000002ff107230 */ /* 0x000fe40000004100 */
[----:B----4-:R-:W-:Y:S02]  /*7010*/  HADD2.F32 R17, -RZ, R5.H1_H1 ;  /* 0x30000005ff117230 */ /* 0x010fe40000004100 */
[----:B------:R-:W-:Y:S01]  /*7020*/  FMUL.FTZ R6, R19, R11 ;  /* 0x0000000b13067220 */ /* 0x000fe20000410000 */
[----:B------:R-:W-:-:S02]  /*7030*/  HADD2.F32 R18, -RZ, R4.H1_H1 ;  /* 0x30000004ff127230 */ /* 0x000fc40000004100 */
[C---:B------:R-:W-:Y:S01]  /*7040*/  FMUL.FTZ R25, R24.reuse, R16 ;  /* 0x0000001018197220 */ /* 0x040fe20000410000 */
[----:B------:R-:W-:Y:S02]  /*7050*/  HADD2.F32 R4, -RZ, R4.H0_H0 ;  /* 0x20000004ff047230 */ /* 0x000fe40000004100 */
[----:B------:R-:W-:Y:S01]  /*7060*/  FMUL.FTZ R19, R19, R17 ;  /* 0x0000001113137220 */ /* 0x000fe20000410000 */
[----:B------:R-:W-:Y:S02]  /*7070*/  HADD2.F32 R2, -RZ, R2.H0_H0 ;  /* 0x20000002ff027230 */ /* 0x000fe40000004100 */
[----:B------:R-:W-:Y:S01]  /*7080*/  FMUL.FTZ R24, R24, R18 ;  /* 0x0000001218187220 */ /* 0x000fe20000410000 */
[----:B------:R-:W-:Y:S02]  /*7090*/  HADD2.F32 R3, -RZ, R3.H0_H0 ;  /* 0x20000003ff037230 */ /* 0x000fe40000004100 */
[----:B------:R-:W-:Y:S01]  /*70a0*/  FFMA.FTZ R19, R26, R11, R19 ;  /* 0x0000000b1a137223 */ /* 0x000fe20000010013 */
[----:B------:R-:W-:-:S02]  /*70b0*/  HADD2.F32 R11, -RZ, R7.H1_H1 ;  /* 0x30000007ff0b7230 */ /* 0x000fc40000004100 */
[C---:B------:R-:W-:Y:S01]  /*70c0*/  FFMA.FTZ R24, R23.reuse, R16, R24 ;  /* 0x0000001017187223 */ /* 0x040fe20000010018 */
[--C-:B------:R-:W-:Y:S02]  /*70d0*/  HADD2.F32 R16, -RZ, R22.reuse.H1_H1 ;  /* 0x30000016ff107230 */ /* 0x100fe40000004100 */
[----:B------:R-:W-:Y:S01]  /*70e0*/  FFMA.FTZ R25, R23, R18, -R25 ;  /* 0x0000001217197223 */ /* 0x000fe20000010819 */
[----:B------:R-:W-:Y:S02]  /*70f0*/  HADD2.F32 R5, -RZ, R5.H0_H0 ;  /* 0x20000005ff057230 */ /* 0x000fe40000004100 */
        /* <DEDUP_REMOVED lines=14> */
[----:B------:R-:W-:Y:S02]  /*71e0*/  MOV R16, R17 ;  /* 0x0000001100107202 */ /* 0x000fe40000000f00 */
[----:B------:R-:W-:Y:S02]  /*71f0*/  F2FP.F16.F32.PACK_AB R19, R19, R6 ;  /* 0x000000061313723e */ /* 0x000fe400000000ff */
[----:B------:R-:W-:Y:S02]  /*7200*/  MOV R17, R24 ;  /* 0x0000001800117202 */ /* 0x000fe40000000f00 */
[----:B------:R-:W-:Y:S02]  /*7210*/  MOV R18, R11 ;  /* 0x0000000b00127202 */ /* 0x000fe40000000f00 */
.L_x_9311:
[----:B------:R-:W-:Y:S05]  /*7220*/  BSYNC.RECONVERGENT B0 ;  /* 0x0000000000007941 */ /* 0x000fea0003800200 */
.L_x_9310:
[----:B-----5:R-:W-:Y:S01]  /*7230*/  IMAD.MOV.U32 R6, RZ, RZ, R18 ;  /* 0x000000ffff067224 */ /* 0x020fe200078e0012 */
[----:B------:R-:W-:Y:S01]  /*7240*/  MOV R4, R16 ;  /* 0x0000001000047202 */ /* 0x000fe20000000f00 */
[----:B------:R-:W-:Y:S01]  /*7250*/  IMAD.MOV.U32 R7, RZ, RZ, R19 ;  /* 0x000000ffff077224 */ /* 0x000fe200078e0013 */
[----:B------:R-:W-:Y:S02]  /*7260*/  MOV R5, R17 ;  /* 0x0000001100057202 */ /* 0x000fe40000000f00 */
.L_x_9309:
[----:B------:R-:W-:Y:S05]  /*7270*/  BSYNC.RECONVERGENT B1 ;  /* 0x0000000000017941 */ /* 0x000fea0003800200 */
.L_x_9308:
        /* <DEDUP_REMOVED lines=9> */
[----:B------:R-:W2:Y:S04]  /*7310*/  LD.E.64 R2, desc[UR4][R20.64+0x20] ;  /* 0x0000200414027980 */ /* 0x000ea8000c101b00 */
[----:B---3--:R-:W3:Y:S01]  /*7320*/  LD.E.64 R4, desc[UR4][R14.64+0x20] ;  /* 0x000020040e047980 */ /* 0x008ee2000c101b00 */
        /* <DEDUP_REMOVED lines=8> */
[----:B--2---:R-:W-:Y:S02]  /*73b0*/  HADD2.F32 R11, -RZ, R3.H1_H1 ;  /* 0x30000003ff0b7230 */ /* 0x004fe40000004100 */
[----:B------:R-:W-:Y:S02]  /*73c0*/  HADD2.F32 R16, -RZ, R2.H1_H1 ;  /* 0x30000002ff107230 */ /* 0x000fe40000004100 */
[----:B---3--:R-:W-:Y:S02]  /*73d0*/  HADD2.F32 R17, -RZ, R5.H1_H1 ;  /* 0x30000005ff117230 */ /* 0x008fe40000004100 */
        /* <DEDUP_REMOVED lines=32> */
.L_x_9315:
[----:B------:R-:W-:Y:S05]  /*75e0*/  BSYNC.RECONVERGENT B0 ;  /* 0x0000000000007941 */ /* 0x000fea0003800200 */
.L_x_9314:
[----:B-----5:R1:W-:Y:S02]  /*75f0*/  STS.128 [R46+0x1000], R16 ;  /* 0x001000102e007388 */ /* 0x0203e40000000c00 */
.L_x_9313:
[----:B------:R-:W-:Y:S05]  /*7600*/  BSYNC.RECONVERGENT B1 ;  /* 0x0000000000017941 */ /* 0x000fea0003800200 */
.L_x_9312:
        /* <DEDUP_REMOVED lines=52> */
.L_x_9317:
[----:B------:R-:W-:Y:S05]  /*7950*/  BSYNC.RECONVERGENT B0 ;  /* 0x0000000000007941 */ /* 0x000fea0003800200 */
.L_x_9316:
[----:B-----5:R1:W-:Y:S02]  /*7960*/  STS.128 [R46+0x2000], R16 ;  /* 0x002000102e007388 */ /* 0x0203e40000000c00 */
.L_x_9307:
[----:B------:R-:W-:Y:S05]  /*7970*/  BSYNC.RECONVERGENT B2 ;  /* 0x0000000000027941 */ /* 0x000fea0003800200 */
.L_x_9306:
        /* <DEDUP_REMOVED lines=58> */
.L_x_9321:
[----:B------:R-:W-:Y:S05]  /*7d20*/  BSYNC.RECONVERGENT B0 ;  /* 0x0000000000007941 */ /* 0x000fea0003800200 */
.L_x_9320:
[----:B-----5:R1:W-:Y:S02]  /*7d30*/  STS.128 [R46+0x800], R16 ;  /* 0x000800102e007388 */ /* 0x0203e40000000c00 */
.L_x_9319:
[----:B------:R-:W-:Y:S05]  /*7d40*/  BSYNC.RECONVERGENT B1 ;  /* 0x0000000000017941 */ /* 0x000fea0003800200 */
.L_x_9318:
        /* <DEDUP_REMOVED lines=53> */
.L_x_9325:
[----:B------:R-:W-:Y:S05]  /*80a0*/  BSYNC.RECONVERGENT B0 ;  /* 0x0000000000007941 */ /* 0x000fea0003800200 */
.L_x_9324:
[----:B-----5:R1:W-:Y:S02]  /*80b0*/  STS.128 [R46+0x1800], R16 ;  /* 0x001800102e007388 */ /* 0x0203e40000000c00 */
.L_x_9323:
[----:B------:R-:W-:Y:S05]  /*80c0*/  BSYNC.RECONVERGENT B1 ;  /* 0x0000000000017941 */ /* 0x000fea0003800200 */
.L_x_9322:
[----:B------:R-:W-:-:S13]  /*80d0*/  ISETP.GE.AND P0, PT, R9, R8, PT ;  /* 0x000000080900720c */ /* 0x000fda0003f06270 */
[----:B------:R1:W-:Y:S01]  /*80e0*/  @P0 STS.128 [R46+0x2800], RZ ;  /* 0x002800ff2e000388 */ /* 0x0003e20000000c00 */
[----:B------:R-:W-:Y:S05]  /*80f0*/  @P0 BRA `(.L_x_9303) ;  /* 0x0000002400f00947 */ /* 0x000fea0003800000 */
[----:B-1----:R1:W5:Y:S01]  /*8100*/  LD.E.128 R16, desc[UR4][R22.64+0x80] ;  /* 0x0000800416107980 */ /* 0x002362000c101d00 */
[----:B------:R-:W-:Y:S01]  /*8110*/  ISETP.GE.AND P0, PT, R9, R0, PT ;  /* 0x000000000900720c */ /* 0x000fe20003f06270 */
[----:B------:R-:W-:-:S12]  /*8120*/  BSSY.RECONVERGENT B0, `(.L_x_9326) ;  /* 0x0000030000007945 */ /* 0x000fd80003800200 */
[----:B------:R-:W-:Y:S05]  /*8130*/  @P0 BRA `(.L_x_9327) ;  /* 0x0000000000b80947 */ /* 0x000fea0003800000 */
[----:B------:R2:W4:Y:S04]  /*8140*/  LD.E.64 R2, desc[UR4][R20.64+0x40] ;  /* 0x0000400414027980 */ /* 0x000528000c101b00 */
[----:B---3--:R3:W4:Y:S01]  /*8150*/  LD.E.64 R4, desc[UR4][R14.64+0x40] ;  /* 0x000040040e047980 */ /* 0x008722000c101b00 */
[----:B-----5:R-:W-:Y:S02]  /*8160*/  MOV R7, R17 ;  /* 0x0000001100077202 */ /* 0x020fe40000000f00 */
[----:B------:R-:W-:Y:S02]  /*8170*/  MOV R0, R19 ;  /* 0x0000001300007202 */ /* 0x000fe40000000f00 */
[----:B------:R-:W-:Y:S01]  /*8180*/  MOV R6, R16 ;  /* 0x0000001000067202 */ /* 0x000fe20000000f00 */
[--C-:B------:R-:W-:Y:S01]  /*8190*/  HADD2.F32 R17, -RZ, R7.reuse.H0_H0 ;  /* 0x20000007ff117230 */ /* 0x100fe20000004100 */
[----:B------:R-:W-:Y:S01]  /*81a0*/  MOV R16, R18 ;  /* 0x0000001200107202 */ /* 0x000fe20000000f00 */
[----:B------:R-:W-:-:S02]  /*81b0*/  HADD2.F32 R18, -RZ, R7.H1_H1 ;  /* 0x30000007ff127230 */ /* 0x000fc40000004100 */
[--C-:B--2---:R-:W-:Y:S02]  /*81c0*/  HADD2.F32 R20, -RZ, R0.reuse.H0_H0 ;  /* 0x20000000ff147230 */ /* 0x104fe40000004100 */
[----:B---3--:R-:W-:Y:S02]  /*81d0*/  HADD2.F32 R15, -RZ, R0.H1_H1 ;  /* 0x30000000ff0f7230 */ /* 0x008fe40000004100 */
[----:B----4-:R-:W-:Y:S02]  /*81e0*/  HADD2.F32 R7, -RZ, R3.H1_H1 ;  /* 0x30000003ff077230 */ /* 0x010fe40000004100 */
[----:B------:R-:W-:Y:S02]  /*81f0*/  HADD2.F32 R8, -RZ, R2.H1_H1 ;  /* 0x30000002ff087230 */ /* 0x000fe40000004100 */
[----:B------:R-:W-:Y:S02]  /*8200*/  HADD2.F32 R11, -RZ, R5.H1_H1 ;  /* 0x30000005ff0b7230 */ /* 0x000fe40000004100 */
        /* <DEDUP_REMOVED lines=11> */
[----:B------:R-:W-:Y:S02]  /*82c0*/  HADD2.F32 R8, -RZ, R16.H1_H1 ;  /* 0x30000010ff087230 */ /* 0x000fe40000004100 */
[----:B------:R-:W-:Y:S01]  /*82d0*/  FFMA.FTZ R19, R17, R14, -R19 ;  /* 0x0000000e11137223 */ /* 0x000fe20000010813 */
[----:B------:R-:W-:Y:S02]  /*82e0*/  HADD2.F32 R5, -RZ, R5.H0_H0 ;  /* 0x20000005ff057230 */ /* 0x000fe40000004100 */
[----:B------:R-:W-:Y:S01]  /*82f0*/  FFMA.FTZ R0, R20, R11, -R0 ;  /* 0x0000000b14007223 */ /* 0x000fe20000010800 */
[C---:B------:R-:W-:Y:S01]  /*8300*/  FMUL.FTZ R11, R7.reuse, R2 ;  /* 0x00000002070b7220 */ /* 0x040fe20000410000 */
[----:B------:R-:W-:Y:S01]  /*8310*/  FMUL.FTZ R14, R7, R4 ;  /* 0x00000004070e7220 */ /* 0x000fe20000410000 */
[----:B------:R-:W-:Y:S02]  /*8320*/  HADD2.F32 R6, -RZ, R6.H0_H0 ;  /* 0x20000006ff067230 */ /* 0x000fe40000004100 */
[----:B------:R-:W-:Y:S01]  /*8330*/  FMUL.FTZ R7, R8, R3 ;  /* 0x0000000308077220 */ /* 0x000fe20000410000 */
[----:B------:R-:W-:-:S02]  /*8340*/  HADD2.F32 R16, -RZ, R16.H0_H0 ;  /* 0x20000010ff107230 */ /* 0x000fc40000004100 */
[----:B------:R-:W-:Y:S01]  /*8350*/  FMUL.FTZ R8, R8, R5 ;  /* 0x0000000508087220 */ /* 0x000fe20000410000 */
[----:B------:R-:W-:Y:S01]  /*8360*/  F2FP.F16.F32.PACK_AB R18, R18, R19 ;  /* 0x000000131212723e */ /* 0x000fe200000000ff */
        /* <DEDUP_REMOVED lines=8> */
[----:B------:R-:W-:Y:S02]  /*83f0*/  MOV R16, R11 ;  /* 0x0000000b00107202 */ /* 0x000fe40000000f00 */
[----:B------:R-:W-:Y:S02]  /*8400*/  MOV R18, R7 ;  /* 0x0000000700127202 */ /* 0x000fe40000000f00 */
[----:B------:R-:W-:Y:S02]  /*8410*/  MOV R19, R0 ;  /* 0x0000000000137202 */ /* 0x000fe40000000f00 */
.L_x_9327:
[----:B------:R-:W-:Y:S05]  /*8420*/  BSYNC.RECONVERGENT B0 ;  /* 0x0000000000007941 */ /* 0x000fea0003800200 */
.L_x_9326:
[----:B-----5:R1:W-:Y:S01]  /*8430*/  STS.128 [R46+0x2800], R16 ;  /* 0x002800102e007388 */ /* 0x0203e20000000c00 */
[----:B------:R-:W-:Y:S05]  /*8440*/  BRA `(.L_x_9303) ;  /* 0x00000024001c7947 */ /* 0x000fea0003800000 */
.L_x_9305:
        /* <DEDUP_REMOVED lines=45> */
[--C-:B----4-:R-:W-:Y:S02]  /*8720*/  HADD2.F32 R23, -RZ, R4.reuse.H0_H0 ;  /* 0x20000004ff177230 */ /* 0x110fe40000004100 */
        /* <DEDUP_REMOVED lines=17> */
[----:B--2---:R-:W-:Y:S02]  /*8840*/  HADD2.F32 R5, -RZ, R16.H0_H0 ;  /* 0x20000010ff057230 */ /* 0x004fe40000004100 */
        /* <DEDUP_REMOVED lines=37> */
.L_x_9333:
[----:B------:R-:W-:Y:S05]  /*8aa0*/  BSYNC.RECONVERGENT B0 ;  /* 0x0000000000007941 */ /* 0x000fea0003800200 */
.L_x_9332:
[----:B-----5:R-:W-:Y:S01]  /*8ab0*/  IMAD.MOV.U32 R6, RZ, RZ, R30 ;  /* 0x000000ffff067224 */ /* 0x020fe200078e001e */
[----:B------:R-:W-:Y:S01]  /*8ac0*/  MOV R4, R28 ;  /* 0x0000001c00047202 */ /* 0x000fe20000000f00 */
[----:B------:R-:W-:Y:S01]  /*8ad0*/  IMAD.MOV.U32 R7, RZ, RZ, R31 ;  /* 0x000000ffff077224 */ /* 0x000fe200078e001f */
[----:B------:R-:W-:Y:S02]  /*8ae0*/  MOV R5, R29 ;  /* 0x0000001d00057202 */ /* 0x000fe40000000f00 */
.L_x_9331:
[----:B------:R-:W-:Y:S05]  /*8af0*/  BSYNC.RECONVERGENT B1 ;  /* 0x0000000000017941 */ /* 0x000fea0003800200 */
.L_x_9330:
        /* <DEDUP_REMOVED lines=93> */
.L_x_9337:
[----:B------:R-:W-:Y:S05]  /*90d0*/  BSYNC.RECONVERGENT B0 ;  /* 0x0000000000007941 */ /* 0x000fea0003800200 */
.L_x_9336:
[----:B-----5:R1:W-:Y:S02]  /*90e0*/  STS.128 [R46+0x1000], R28 ;  /* 0x0010001c2e007388 */ /* 0x0203e40000000c00 */
.L_x_9335:
[----:B------:R-:W-:Y:S05]  /*90f0*/  BSYNC.RECONVERGENT B1 ;  /* 0x0000000000017941 */ /* 0x000fea0003800200 */
.L_x_9334:
        /* <DEDUP_REMOVED lines=91> */
.L_x_9339:
[----:B------:R-:W-:Y:S05]  /*96b0*/  BSYNC.RECONVERGENT B0 ;  /* 0x0000000000007941 */ /* 0x000fea0003800200 */
.L_x_9338:
[----:B-----5:R1:W-:Y:S02]  /*96c0*/  STS.128 [R46+0x2000], R28 ;  /* 0x0020001c2e007388 */ /* 0x0203e40000000c00 */
.L_x_9329:
[----:B------:R-:W-:Y:S05]  /*96d0*/  BSYNC.RECONVERGENT B2 ;  /* 0x0000000000027941 */ /* 0x000fea0003800200 */
.L_x_9328:
        /* <DEDUP_REMOVED lines=96> */
.L_x_9343:
[----:B------:R-:W-:Y:S05]  /*9ce0*/  BSYNC.RECONVERGENT B0 ;  /* 0x0000000000007941 */ /* 0x000fea0003800200 */
.L_x_9342:
[----:B-----5:R1:W-:Y:S02]  /*9cf0*/  STS.128 [R46+0x800], R28 ;  /* 0x0008001c2e007388 */ /* 0x0203e40000000c00 */
.L_x_9341:
[----:B------:R-:W-:Y:S05]  /*9d00*/  BSYNC.RECONVERGENT B1 ;  /* 0x0000000000017941 */ /* 0x000fea0003800200 */
.L_x_9340:
        /* <DEDUP_REMOVED lines=91> */
.L_x_9347:
[----:B------:R-:W-:Y:S05]  /*a2c0*/  BSYNC.RECONVERGENT B0 ;  /* 0x0000000000007941 */ /* 0x000fea0003800200 */
.L_x_9346:
[----:B-----5:R1:W-:Y:S02]  /*a2d0*/  STS.128 [R46+0x1800], R28 ;  /* 0x0018001c2e007388 */ /* 0x0203e40000000c00 */
.L_x_9345:
[----:B------:R-:W-:Y:S05]  /*a2e0*/  BSYNC.RECONVERGENT B1 ;  /* 0x0000000000017941 */ /* 0x000fea0003800200 */
.L_x_9344:
        /* <DEDUP_REMOVED lines=16> */
[----:B---3--:R-:W-:-:S03]  /*a3f0*/  IADD3 R4, P0, PT, R32, R0, RZ ;  /* 0x0000000020047210 */ /* 0x008fc60007f1e0ff */
        /* <DEDUP_REMOVED lines=74> */
.L_x_9349:
[----:B------:R-:W-:Y:S05]  /*a8a0*/  BSYNC.RECONVERGENT B0 ;  /* 0x0000000000007941 */ /* 0x000fea0003800200 */
.L_x_9348:
[----:B-----5:R1:W-:Y:S02]  /*a8b0*/  STS.128 [R46+0x2800], R28 ;  /* 0x0028001c2e007388 */ /* 0x0203e40000000c00 */
.L_x_9303:
[----:B------:R-:W-:Y:S05]  /*a8c0*/  BSYNC.RECONVERGENT B3 ;  /* 0x0000000000037941 */ /* 0x000fea0003800200 */
.L_x_9298:
[----:B-1--45:R-:W-:Y:S01]  /*a8d0*/  IMAD R2, R88, -0x40, R89 ;  /* 0xffffffc058027824 */ /* 0x032fe200078e0259 */
[----:B------:R-:W-:Y:S04]  /*a8e0*/  BSSY.RECONVERGENT B0, `(.L_x_9350) ;  /* 0x000001e000007945 */ /* 0x000fe80003800200 */
[----:B------:R-:W-:-:S04]  /*a8f0*/  IADD3 R2, PT, PT, R2, 0x40, RZ ;  /* 0x0000004002027810 */ /* 0x000fc80007ffe0ff */
        /* <DEDUP_REMOVED lines=27> */
.L_x_9352:
[----:B------:R4:W-:Y:S02]  /*aab0*/  STS.128 [R46+0x5000], RZ ;  /* 0x005000ff2e007388 */ /* 0x0009e40000000c00 */
.L_x_9351:
[----:B------:R-:W-:Y:S05]  /*aac0*/  BSYNC.RECONVERGENT B0 ;  /* 0x0000000000007941 */ /* 0x000fea0003800200 */
.L_x_9350:
[----:B------:R-:W-:Y:S01]  /*aad0*/  ISETP.GE.AND P0, PT, R27, R2, PT ;  /* 0x000000021b00720c */ /* 0x000fe20003f06270 */
[----:B------:R-:W-:-:S12]  /*aae0*/  BSSY.RECONVERGENT B0, `(.L_x_9353) ;  /* 0x0000016000007945 */ /* 0x000fd80003800200 */
[----:B------:R-:W-:Y:S05]  /*aaf0*/  @P0 BRA `(.L_x_9354) ;  /* 0x0000000000500947 */ /* 0x000fea0003800000 */
[-C--:B------:R-:W-:Y:S02]  /*ab00*/  ISETP.GE.AND P2, PT, R12, R146.reuse, PT ;  /* 0x000000920c00720c */ /* 0x080fe40003f46270 */
[----:B------:R-:W-:Y:S02]  /*ab10*/  ISETP.GE.AND P1, PT, R10, R146, PT ;  /* 0x000000920a00720c */ /* 0x000fe40003f26270 */
        /* <DEDUP_REMOVED lines=18> */
.L_x_9354:
[----:B------:R-:W-:Y:S05]  /*ac40*/  BSYNC.RECONVERGENT B0 ;  /* 0x0000000000007941 */ /* 0x000fea0003800200 */
.L_x_9353:
[----:B------:R-:W5:Y:S04]  /*ac50*/  LD.E.64 R14, desc[UR4][R84.64+0x1c0] ;  /* 0x0001c004540e7980 */ /* 0x000f68000c101b00 */
[----:B-1-3--:R-:W3:Y:S01]  /*ac60*/  LD.E.64 R6, desc[UR4][R84.64+0x1b8] ;  /* 0x0001b80454067980 */ /* 0x00aee2000c101b00 */
[----:B------:R-:W-:Y:S02]  /*ac70*/  MOV R4, R143 ;  /* 0x0000008f00047202 */ /* 0x000fe40000000f00 */
[----:B------:R-:W-:Y:S01]  /*ac80*/  MOV R5, RZ ;  /* 0x000000ff00057202 */ /* 0x000fe20000000f00 */
[----:B------:R-:W2:Y:S04]  /*ac90*/  LD.E R3, desc[UR4][R84.64+0xd8] ;  /* 0x0000d80454037980 */ /* 0x000ea8000c101900 */
[----:B------:R-:W0:Y:S01]  /*aca0*/  LDGDEPBAR ;  /* 0x00000000000079af */ /* 0x000e220000000000 */
[----:B-----5:R-:W-:-:S04]  /*acb0*/  IMAD.WIDE.U32 R4, R144, R14, R4 ;  /* 0x0000000e90047225 */ /* 0x020fc800078e0004 */
[----:B------:R-:W-:Y:S01]  /*acc0*/  IMAD R0, R15, R144, RZ ;  /* 0x000000900f007224 */ /* 0x000fe200078e02ff */
[----:B---3--:R-:W-:-:S04]  /*acd0*/  LEA R6, P0, R4, R6, 0x2 ;  /* 0x0000000604067211 */ /* 0x008fc800078010ff */
[----:B------:R-:W-:-:S04]  /*ace0*/  IADD3 R0, PT, PT, R5, R0, RZ ;  /* 0x0000000005007210 */ /* 0x000fc80007ffe0ff */
[----:B------:R-:W-:-:S05]  /*acf0*/  LEA.HI.X R7, R4, R7, R0, 0x2, P0 ;  /* 0x0000000704077211 */ /* 0x000fca00000f1400 */
[----:B------:R-:W3:Y:S01]  /*ad00*/  LD.E R0, desc[UR4][R6.64] ;  /* 0x0000000406007980 */ /* 0x000ee2000c101900 */
[----:B--2---:R-:W3:Y:S01]  /*ad10*/  MUFU.RCP R3, R3 ;  /* 0x0000000300037308 */ /* 0x004ee20000001000 */
[----:B------:R-:W-:-:S04]  /*ad20*/  DEPBAR.LE SB0, 0x0 ;  /* 0x000080000000791a */ /* 0x000fc80000000000 */
[----:B------:R-:W-:Y:S01]  /*ad30*/  BSSY.RECONVERGENT B0, `(.L_x_9355) ;  /* 0x000001c000007945 */ /* 0x000fe20003800200 */
[----:B------:R-:W-:Y:S01]  /*ad40*/  BAR.SYNC.DEFER_BLOCKING 0x0 ;  /* 0x0000000000007b1d */ /* 0x000fe20000010000 */
[----:B---3--:R-:W-:-:S05]  /*ad50*/  FMUL.FTZ R0, R0, R3 ;  /* 0x0000000300007220 */ /* 0x008fca0000410000 */
        /* <DEDUP_REMOVED lines=20> */
.L_x_9357:
[----:B------:R3:W-:Y:S01]  /*aea0*/  STS.128 [R46+0x8000], RZ ;  /* 0x008000ff2e007388 */ /* 0x0007e20000000c00 */
[----:B------:R-:W-:Y:S05]  /*aeb0*/  BRA `(.L_x_9358) ;  /* 0x00000000000c7947 */ /* 0x000fea0003800000 */
.L_x_9356:
[----:B------:R1:W-:Y:S04]  /*aec0*/  STS.128 [R46+0x6000], RZ ;  /* 0x006000ff2e007388 */ /* 0x0003e80000000c00 */
[----:B------:R1:W-:Y:S04]  /*aed0*/  STS.128 [R46+0x7000], RZ ;  /* 0x007000ff2e007388 */ /* 0x0003e80000000c00 */
[----:B------:R1:W-:Y:S02]  /*aee0*/  STS.128 [R46+0x8000], RZ ;  /* 0x008000ff2e007388 */ /* 0x0003e40000000c00 */
.L_x_9358:
[----:B------:R-:W-:Y:S05]  /*aef0*/  BSYNC.RECONVERGENT B0 ;  /* 0x0000000000007941 */ /* 0x000fea0003800200 */
.L_x_9355:
        /* <DEDUP_REMOVED lines=27> */
.L_x_9361:
[----:B------:R1:W-:Y:S02]  /*b0b0*/  STS.128 [R46+0x8800], RZ ;  /* 0x008800ff2e007388 */ /* 0x0003e40000000c00 */
.L_x_9360:
[----:B------:R-:W-:Y:S05]  /*b0c0*/  BSYNC.RECONVERGENT B0 ;  /* 0x0000000000007941 */ /* 0x000fea0003800200 */
.L_x_9359:
[----:B-1----:R-:W5:Y:S01]  /*b0d0*/  LD.E R2, desc[UR4][R84.64+0x18c] ;  /* 0x00018c0454027980 */ /* 0x002f62000c101900 */
[----:B------:R-:W-:Y:S01]  /*b0e0*/  SHF.R.U32.HI R129, RZ, 0x1, R45 ;  /* 0x00000001ff817819 */ /* 0x000fe2000001162d */
[----:B------:R-:W-:Y:S01]  /*b0f0*/  BSSY.RECONVERGENT B1, `(.L_x_9362) ;  /* 0x0000121000017945 */ /* 0x000fe20003800200 */
[C---:B------:R-:W-:Y:S01]  /*b100*/  SHF.L.U32 R3, R45.reuse, 0x4, RZ ;  /* 0x000000042d037819 */ /* 0x040fe200000006ff */
[----:B------:R-:W0:Y:S01]  /*b110*/  LDGDEPBAR ;  /* 0x00000000000079af */ /* 0x000e220000000000 */
[----:B------:R-:W-:Y:S02]  /*b120*/  SHF.L.U32 R11, R45, 0x5, RZ ;  /* 0x000000052d0b7819 */ /* 0x000fe400000006ff */
[----:B------:R-:W-:Y:S02]  /*b130*/  LOP3.LUT R8, R129, 0x8, RZ, 0xc0, !PT ;  /* 0x0000000881087812 */ /* 0x000fe400078ec0ff */
[----:B------:R-:W-:Y:S02]  /*b140*/  LOP3.LUT R130, R3, 0x3e00, RZ, 0xc0, !PT ;  /* 0x00003e0003827812 */ /* 0x000fe400078ec0ff */
[----:B------:R-:W-:-:S02]  /*b150*/  LOP3.LUT R14, R11, 0xc0, RZ, 0xc0, !PT ;  /* 0x000000c00b0e7812 */ /* 0x000fc400078ec0ff */
        /* <DEDUP_REMOVED lines=10> */
[-C--:B------:R-:W-:Y:S02]  /*b200*/  LEA R44, R44, R47.reuse, 0x1 ;  /* 0x0000002f2c2c7211 */ /* 0x080fe400078e08ff */
[----:B------:R-:W-:-:S02]  /*b210*/  LEA R14, R14, R47, 0x1 ;  /* 0x0000002f0e0e7211 */ /* 0x000fc400078e08ff */
[----:B------:R-:W-:Y:S01]  /*b220*/  LOP3.LUT P6, RZ, R45, 0x4, RZ, 0xc0, !PT ;  /* 0x000000042dff7812 */ /* 0x000fe200078cc0ff */
[----:B------:R-:W-:Y:S01]  /*b230*/  LDSM.16.M88.4 R52, [R44] ;  /* 0x000000002c34783b */ /* 0x000fe20000000200 */
[----:B------:R-:W-:Y:S02]  /*b240*/  MOV R3, 0x20 ;  /* 0x0000002000037802 */ /* 0x000fe40000000f00 */
[----:B------:R-:W-:Y:S01]  /*b250*/  ISETP.NE.AND P5, PT, R88, 0x1, PT ;  /* 0x000000015800780c */ /* 0x000fe20003fa5270 */
[----:B------:R-:W1:Y:S01]  /*b260*/  LDSM.16.M88.4 R36, [R14+0x3000] ;  /* 0x003000000e24783b */ /* 0x000e620000000200 */
[----:B------:R-:W-:-:S03]  /*b270*/  SEL R3, R3, 0xffffffe0, !P6 ;  /* 0xffffffe003037807 */ /* 0x000fc60007000000 */
[----:B------:R-:W2:Y:S01]  /*b280*/  LDSM.16.M88.4 R68, [R14+0x3400] ;  /* 0x003400000e44783b */ /* 0x000ea20000000200 */
[-C--:B------:R-:W-:Y:S02]  /*b290*/  IADD3 R15, PT, PT, R44, R3.reuse, RZ ;  /* 0x000000032c0f7210 */ /* 0x080fe40007ffe0ff */
[----:B------:R-:W-:Y:S01]  /*b2a0*/  IADD3 R3, PT, PT, R14, R3, RZ ;  /* 0x000000030e037210 */ /* 0x000fe20007ffe0ff */
[----:B------:R-:W3:Y:S04]  /*b2b0*/  LDSM.16.M88.4 R60, [R14+0x3800] ;  /* 0x003800000e3c783b */ /* 0x000ee80000000200 */
[----:B------:R-:W4:Y:S04]  /*b2c0*/  LDSM.16.M88.4 R16, [R14+0x3c00] ;  /* 0x003c00000e10783b */ /* 0x000f280000000200 */
[----:B------:R-:W-:Y:S04]  /*b2d0*/  LDSM.16.M88.4 R4, [R15] ;  /* 0x000000000f04783b */ /* 0x000fe80000000200 */
[----:B------:R-:W4:Y:S04]  /*b2e0*/  LDSM.16.M88.4 R28, [R3+0x3000] ;  /* 0x00300000031c783b */ /* 0x000f280000000200 */
        /* <DEDUP_REMOVED lines=42> */
[----:B------:R-:W-:Y:S01]  /*b590*/  HMMA.16816.F32 R80, R76, R72, R64 ;  /* 0x000000484c50723c */ /* 0x000fe20000001840 */
[----:B------:R-:W3:Y:S07]  /*b5a0*/  LDSM.16.M88.4 R64, [R14+0x5400] ;  /* 0x005400000e40783b */ /* 0x000eee0000000200 */
[----:B------:R-:W-:Y:S01]  /*b5b0*/  HMMA.16816.F32 R92, R48, R40, R32 ;  /* 0x00000028305c723c */ /* 0x000fe20000001820 */
[----:B------:R-:W-:Y:S01]  /*b5c0*/  LDSM.16.M88.4 R32, [R3+0x5400] ;  /* 0x005400000320783b */ /* 0x000fe20000000200 */
[-C--:B-----5:R-:W-:Y:S01]  /*b5d0*/  FMUL.FTZ R21, R21, R2.reuse ;  /* 0x0000000215157220 */ /* 0x0a0fe20000410000 */
[-C--:B------:R-:W-:Y:S01]  /*b5e0*/  FMUL.FTZ R22, R22, R2.reuse ;  /* 0x0000000216167220 */ /* 0x080fe20000410000 */
[-C--:B------:R-:W-:Y:S01]  /*b5f0*/  FMUL.FTZ R23, R23, R2.reuse ;  /* 0x0000000217177220 */ /* 0x080fe20000410000 */
[-C--:B------:R-:W-:Y:S01]  /*b600*/  FMUL.FTZ R15, R20, R2.reuse ;  /* 0x00000002140f7220 */ /* 0x080fe20000410000 */
[----:B------:R-:W4:Y:S02]  /*b610*/  MUFU.TANH R44, R21 ;  /* 0x00000015002c7308 */ /* 0x000f240000002400 */
[----:B------:R-:W-:Y:S06]  /*b620*/  HMMA.16816.F32 R60, R76, R74, R60 ;  /* 0x0000004a4c3c723c */ /* 0x000fec000000183c */
[----:B------:R-:W1:Y:S02]  /*b630*/  MUFU.TANH R45, R22 ;  /* 0x00000016002d7308 */ /* 0x000e640000002400 */
[----:B------:R-:W-:Y:S01]  /*b640*/  HMMA.16816.F32 R68, R48, R42, R68 ;  /* 0x0000002a3044723c */ /* 0x000fe20000001844 */
[----:B------:R-:W5:Y:S05]  /*b650*/  LDSM.16.M88.4 R40, [R3+0x4c00] ;  /* 0x004c00000328783b */ /* 0x000f6a0000000200 */
[----:B------:R4:W3:Y:S02]  /*b660*/  MUFU.TANH R47, R23 ;  /* 0x00000017002f7308 */ /* 0x0008e40000002400 */
[----:B--2---:R-:W-:Y:S01]  /*b670*/  HMMA.16816.F32 R56, R76, R24, R56 ;  /* 0x000000184c38723c */ /* 0x004fe20000001838 */
[-C--:B------:R-:W-:Y:S01]  /*b680*/  FMUL.FTZ R24, R36, R2.reuse ;  /* 0x0000000224187220 */ /* 0x080fe20000410000 */
[----:B------:R-:W-:-:S04]  /*b690*/  FMUL.FTZ R25, R37, R2 ;  /* 0x0000000225197220 */ /* 0x000fc80000410000 */
[----:B------:R-:W2:Y:S02]  /*b6a0*/  MUFU.TANH R15, R15 ;  /* 0x0000000f000f7308 */ /* 0x000ea40000002400 */
[C---:B-1----:R-:W-:Y:S06]  /*b6b0*/  HMMA.16816.F32 R80, R48.reuse, R4, R80 ;  /* 0x000000043050723c */ /* 0x042fec0000001850 */
[----:B------:R-:W1:Y:S01]  /*b6c0*/  MUFU.TANH R24, R24 ;  /* 0x0000001800187308 */ /* 0x000e620000002400 */
[----:B----4-:R-:W4:Y:S01]  /*b6d0*/  LDSM.16.M88.4 R20, [R14+0x5800] ;  /* 0x005800000e14783b */ /* 0x010f220000000200 */
[----:B------:R-:W-:Y:S03]  /*b6e0*/  HMMA.16816.F32 R60, R48, R6, R60 ;  /* 0x00000006303c723c */ /* 0x000fe6000000183c */
[----:B------:R-:W2:Y:S03]  /*b6f0*/  LDSM.16.M88.4 R4, [R14+0x5c00] ;  /* 0x005c00000e04783b */ /* 0x000ea60000000200 */
[----:B------:R-:W1:Y:S02]  /*b700*/  MUFU.TANH R25, R25 ;  /* 0x0000001900197308 */ /* 0x000e640000002400 */
[----:B------:R-:W-:Y:S08]  /*b710*/  HMMA.16816.F32 R52, R76, R26, R52 ;  /* 0x0000001a4c34723c */ /* 0x000ff00000001834 */
[C---:B---3--:R-:W-:Y:S08]  /*b720*/  HMMA.16816.F32 R92, R28.reuse, R64, R92 ;  /* 0x000000401c5c723c */ /* 0x048ff0000000185c */
[----:B------:R-:W-:Y:S01]  /*b730*/  HMMA.16816.F32 R68, R28, R66, R68 ;  /* 0x000000421c44723c */ /* 0x000fe20000001844 */
[----:B------:R-:W3:Y:S07]  /*b740*/  LDSM.16.M88.4 R64, [R3+0x5800] ;  /* 0x005800000340783b */ /* 0x000eee0000000200 */
[----:B-----5:R-:W-:Y:S08]  /*b750*/  HMMA.16816.F32 R56, R48, R40, R56 ;  /* 0x000000283038723c */ /* 0x020ff00000001838 */
[C---:B----4-:R-:W-:Y:S08]  /*b760*/  HMMA.16816.F32 R80, R28.reuse, R20, R80 ;  /* 0x000000141c50723c */ /* 0x050ff00000001850 */
[----:B------:R-:W-:Y:S01]  /*b770*/  HMMA.16816.F32 R60, R28, R22, R60 ;  /* 0x000000161c3c723c */ /* 0x000fe2000000183c */
[----:B------:R-:W4:Y:S01]  /*b780*/  LDSM.16.M88.4 R20, [R3+0x5c00] ;  /* 0x005c00000314783b */ /* 0x000f220000000200 */
[----:B------:R-:W-:-:S06]  /*b790*/  DEPBAR.LE SB0, 0x0 ;  /* 0x000080000000791a */ /* 0x000fcc0000000000 */
[----:B------:R-:W-:Y:S08]  /*b7a0*/  HMMA.16816.F32 R52, R48, R42, R52 ;  /* 0x0000002a3034723c */ /* 0x000ff00000001834 */
[----:B--2---:R-:W-:Y:S08]  /*b7b0*/  HMMA.16816.F32 R56, R28, R4, R56 ;  /* 0x000000041c38723c */ /* 0x004ff00000001838 */
[----:B------:R-:W-:Y:S01]  /*b7c0*/  HMMA.16816.F32 R92, R16, R32, R92 ;  /* 0x00000020105c723c */ /* 0x000fe2000000185c */
[-C--:B------:R-:W-:Y:S01]  /*b7d0*/  FMUL.FTZ R32, R38, R2.reuse ;  /* 0x0000000226207220 */ /* 0x080fe20000410000 */
[----:B------:R-:W-:-:S05]  /*b7e0*/  FMUL.FTZ R33, R39, R2 ;  /* 0x0000000227217220 */ /* 0x000fca0000410000 */
[----:B------:R-:W2:Y:S01]  /*b7f0*/  MUFU.TANH R32, R32 ;  /* 0x0000002000207308 */ /* 0x000ea20000002400 */
[----:B------:R-:W-:Y:S07]  /*b800*/  HMMA.16816.F32 R52, R28, R6, R52 ;  /* 0x000000061c34723c */ /* 0x000fee0000001834 */
[----:B------:R-:W1:Y:S01]  /*b810*/  MUFU.TANH R33, R33 ;  /* 0x0000002100217308 */ /* 0x000e620000002400 */
[----:B------:R-:W-:Y:S03]  /*b820*/  HMMA.16816.F32 R68, R16, R34, R68 ;  /* 0x000000221044723c */ /* 0x000fe60000001844 */
[-C--:B------:R-:W-:Y:S01]  /*b830*/  FMUL.FTZ R36, R92, R2.reuse ;  /* 0x000000025c247220 */ /* 0x080fe20000410000 */
[-C--:B------:R-:W-:Y:S01]  /*b840*/  FMUL.FTZ R14, R93, R2.reuse ;  /* 0x000000025d0e7220 */ /* 0x080fe20000410000 */
[-C--:B------:R-:W-:Y:S01]  /*b850*/  FMUL.FTZ R34, R94, R2.reuse ;  /* 0x000000025e227220 */ /* 0x080fe20000410000 */
[----:B------:R-:W-:-:S02]  /*b860*/  FMUL.FTZ R35, R95, R2 ;  /* 0x000000025f237220 */ /* 0x000fc40000410000 */
[C---:B---3--:R-:W-:Y:S01]  /*b870*/  HMMA.16816.F32 R80, R16.reuse, R64, R80 ;  /* 0x000000401050723c */ /* 0x048fe20000001850 */
[----:B------:R-:W3:Y:S07]  /*b880*/  MUFU.TANH R36, R36 ;  /* 0x0000002400247308 */ /* 0x000eee0000002400 */
[----:B------:R-:W-:Y:S01]  /*b890*/  HMMA.16816.F32 R60, R16, R66, R60 ;  /* 0x00000042103c723c */ /* 0x000fe2000000183c */
[----:B------:R-:W1:Y:S02]  /*b8a0*/  MUFU.TANH R14, R14 ;  /* 0x0000000e000e7308 */ /* 0x000e640000002400 */
[-C--:B------:R-:W-:Y:S01]  /*b8b0*/  FMUL.FTZ R37, R68, R2.reuse ;  /* 0x0000000244257220 */ /* 0x080fe20000410000 */
[-C--:B------:R-:W-:Y:S01]  /*b8c0*/  FMUL.FTZ R38, R69, R2.reuse ;  /* 0x0000000245267220 */ /* 0x080fe20000410000 */
[-C--:B------:R-:W-:Y:S01]  /*b8d0*/  FMUL.FTZ R26, R70, R2.reuse ;  /* 0x00000002461a7220 */ /* 0x080fe20000410000 */
[----:B------:R-:W-:-:S02]  /*b8e0*/  FMUL.FTZ R4, R71, R2 ;  /* 0x0000000247047220 */ /* 0x000fc40000410000 */
[C---:B----4-:R-:W-:Y:S01]  /*b8f0*/  HMMA.16816.F32 R56, R16.reuse, R20, R56 ;  /* 0x000000141038723c */ /* 0x050fe20000001838 */
[----:B------:R-:W4:Y:S02]  /*b900*/  MUFU.TANH R34, R34 ;  /* 0x0000002200227308 */ /* 0x000f240000002400 */
        /* <DEDUP_REMOVED lines=53> */
.L_x_9365:
        /* <DEDUP_REMOVED lines=63> */
.L_x_9366:
[----:B------:R-:W-:Y:S05]  /*c050*/  BSYNC.RECONVERGENT B0 ;  /* 0x0000000000007941 */ /* 0x000fea0003800200 */
.L_x_9364:
        /* <DEDUP_REMOVED lines=42> */
.L_x_9363:
[----:B------:R-:W-:Y:S05]  /*c300*/  BSYNC.RECONVERGENT B1 ;  /* 0x0000000000017941 */ /* 0x000fea0003800200 */
.L_x_9362:
[----:B------:R-:W2:Y:S01]  /*c310*/  LD.E R117, desc[UR4][R84.64+0xdc] ;  /* 0x0000dc0454757980 */ /* 0x000ea2000c101900 */
[----:B------:R-:W4:Y:S01]  /*c320*/  S2R R131, SR_TID.X ;  /* 0x0000000000837919 */ /* 0x000f220000002100 */
[----:B---3--:R-:W-:Y:S02]  /*c330*/  LEA R2, R88, 0xffffffc0, 0x6 ;  /* 0xffffffc058027811 */ /* 0x008fe400078e30ff */
[----:B----4-:R-:W-:-:S04]  /*c340*/  SHF.R.U32.HI R3, RZ, 0x2, R131 ;  /* 0x00000002ff037819 */ /* 0x010fc80000011683 */
[----:B------:R-:W-:Y:S01]  /*c350*/  LOP3.LUT R3, R3, 0x7, RZ, 0xc0, !PT ;  /* 0x0000000703037812 */ /* 0x000fe200078ec0ff */
[----:B------:R-:W-:-:S03]  /*c360*/  IMAD.SHL.U32 R90, R131, 0x2, RZ ;  /* 0x00000002835a7824 */ /* 0x000fc600078e00ff */
        /* <DEDUP_REMOVED lines=9> */
[----:B------:R-:W-:-:S03]  /*c400*/  LOP3.LUT R54, R2, 0x9, R90, 0xfe, !PT ;  /* 0x0000000902367812 */ /* 0x000fc600078efe5a */
[----:B-1----:R-:W-:Y:S01]  /*c410*/  FFMA.FTZ R24, -R0, R6, R24 ;  /* 0x0000000600187223 */ /* 0x002fe20000010118 */
[C---:B------:R-:W-:Y:S01]  /*c420*/  IMAD.IADD R6, R42.reuse, 0x1, -R53 ;  /* 0x000000012a067824 */ /* 0x040fe200078e0a35 */
[----:B------:R-:W-:Y:S01]  /*c430*/  ISETP.GE.AND P3, PT, R9, R89, PT ;  /* 0x000000590900720c */ /* 0x000fe20003f66270 */
[----:B------:R-:W-:Y:S01]  /*c440*/  IMAD.IADD R9, R42, 0x1, -R54 ;  /* 0x000000012a097824 */ /* 0x000fe200078e0a36 */
[----:B------:R-:W-:Y:S02]  /*c450*/  LOP3.LUT R12, R2, 0x18, R90, 0xfe, !PT ;  /* 0x00000018020c7812 */ /* 0x000fe400078efe5a */
[----:B------:R-:W-:Y:S02]  /*c460*/  IABS R6, R6 ;  /* 0x0000000600067213 */ /* 0x000fe40000000000 */
[----:B------:R-:W-:Y:S01]  /*c470*/  IABS R9, R9 ;  /* 0x0000000900097213 */ /* 0x000fe20000000000 */
[----:B------:R-:W-:Y:S01]  /*c480*/  IMAD.IADD R13, R42, 0x1, -R12 ;  /* 0x000000012a0d7824 */ /* 0x000fe200078e0a0c */
[----:B------:R-:W-:-:S02]  /*c490*/  I2FP.F32.S32 R6, R6 ;  /* 0x0000000600067245 */ /* 0x000fc40000201400 */
[----:B------:R-:W-:Y:S02]  /*c4a0*/  I2FP.F32.S32 R9, R9 ;  /* 0x0000000900097245 */ /* 0x000fe40000201400 */
[----:B------:R-:W-:Y:S01]  /*c4b0*/  IABS R13, R13 ;  /* 0x0000000d000d7213 */ /* 0x000fe20000000000 */
[----:B------:R-:W-:Y:S01]  /*c4c0*/  FFMA.FTZ R6, -R0, R6, R36 ;  /* 0x0000000600067223 */ /* 0x000fe20000010124 */
[C---:B------:R-:W-:Y:S02]  /*c4d0*/  LOP3.LUT R36, R2.reuse, R90, RZ, 0xfc, !PT ;  /* 0x0000005a02247212 */ /* 0x040fe400078efcff */
[----:B------:R-:W-:Y:S01]  /*c4e0*/  LOP3.LUT R18, R2, 0x1, R90, 0xfe, !PT ;  /* 0x0000000102127812 */ /* 0x000fe200078efe5a */
[----:B------:R-:W-:Y:S01]  /*c4f0*/  FFMA.FTZ R9, -R0, R9, R25 ;  /* 0x0000000900097223 */ /* 0x000fe20000010119 */
[----:B------:R-:W-:Y:S01]  /*c500*/  I2FP.F32.S32 R13, R13 ;  /* 0x0000000d000d7245 */ /* 0x000fe20000201400 */
[----:B------:R-:W-:Y:S01]  /*c510*/  IMAD.IADD R25, R42, 0x1, -R36 ;  /* 0x000000012a197824 */ /* 0x000fe200078e0a24 */
[----:B------:R-:W-:Y:S01]  /*c520*/  LOP3.LUT R49, R2, 0x28, R90, 0xfe, !PT ;  /* 0x0000002802317812 */ /* 0x000fe200078efe5a */
[----:B------:R-:W-:Y:S01]  /*c530*/  IMAD.IADD R43, R42, 0x1, -R18 ;  /* 0x000000012a2b7824 */ /* 0x000fe200078e0a12 */
[----:B------:R-:W-:-:S02]  /*c540*/  LOP3.LUT R52, R2, 0x11, R90, 0xfe, !PT ;  /* 0x0000001102347812 */ /* 0x000fc400078efe5a */
[----:B------:R-:W-:Y:S01]  /*c550*/  LOP3.LUT R10, R2, 0x19, R90, 0xfe, !PT ;  /* 0x00000019020a7812 */ /* 0x000fe200078efe5a */
[----:B------:R-:W-:Y:S01]  /*c560*/  FFMA.FTZ R13, -R0, R13, R37 ;  /* 0x0000000d000d7223 */ /* 0x000fe20000010125 */
[C---:B------:R-:W-:Y:S01]  /*c570*/  IMAD.IADD R37, R42.reuse, 0x1, -R49 ;  /* 0x000000012a257824 */ /* 0x040fe200078e0a31 */
[----:B------:R-:W-:Y:S01]  /*c580*/  IABS R25, R25 ;  /* 0x0000001900197213 */ /* 0x000fe20000000000 */
[C---:B------:R-:W-:Y:S01]  /*c590*/  IMAD.IADD R22, R42.reuse, 0x1, -R52 ;  /* 0x000000012a167824 */ /* 0x040fe200078e0a34 */
[----:B------:R-:W-:Y:S01]  /*c5a0*/  IABS R43, R43 ;  /* 0x0000002b002b7213 */ /* 0x000fe20000000000 */
[----:B------:R-:W-:Y:S01]  /*c5b0*/  IMAD.IADD R48, R42, 0x1, -R10 ;  /* 0x000000012a307824 */ /* 0x000fe200078e0a0a */
[----:B------:R-:W-:Y:S02]  /*c5c0*/  IABS R37, R37 ;  /* 0x0000002500257213 */ /* 0x000fe40000000000 */
[----:B------:R-:W-:Y:S02]  /*c5d0*/  I2FP.F32.S32 R25, R25 ;  /* 0x0000001900197245 */ /* 0x000fe40000201400 */
[----:B------:R-:W-:-:S02]  /*c5e0*/  I2FP.F32.S32 R43, R43 ;  /* 0x0000002b002b7245 */ /* 0x000fc40000201400 */
[----:B------:R-:W-:Y:S02]  /*c5f0*/  IABS R22, R22 ;  /* 0x0000001600167213 */ /* 0x000fe40000000000 */
[----:B------:R-:W-:Y:S01]  /*c600*/  IABS R48, R48 ;  /* 0x0000003000307213 */ /* 0x000fe20000000000 */
[C---:B------:R-:W-:Y:S01]  /*c610*/  FFMA.FTZ R15, -R0.reuse, R25, R15 ;  /* 0x00000019000f7223 */ /* 0x040fe2000001010f */
[----:B------:R-:W-:Y:S01]  /*c620*/  I2FP.F32.S32 R37, R37 ;  /* 0x0000002500257245 */ /* 0x000fe20000201400 */
[----:B------:R-:W-:Y:S01]  /*c630*/  FFMA.FTZ R43, -R0, R43, R44 ;  /* 0x0000002b002b7223 */ /* 0x000fe2000001012c */
[----:B------:R-:W-:Y:S02]  /*c640*/  I2FP.F32.S32 R22, R22 ;  /* 0x0000001600167245 */ /* 0x000fe40000201400 */
[----:B------:R-:W-:Y:S01]  /*c650*/  I2FP.F32.S32 R48, R48 ;  /* 0x0000003000307245 */ /* 0x000fe20000201400 */
[----:B------:R-:W-:Y:S01]  /*c660*/  VIADD R44, R42, 0x8 ;  /* 0x000000082a2c7836 */ /* 0x000fe20000000000 */
[----:B------:R-:W-:-:S02]  /*c670*/  LOP3.LUT R51, R2, 0x20, R90, 0xfe, !PT ;  /* 0x0000002002337812 */ /* 0x000fc400078efe5a */
[----:B------:R-:W-:Y:S01]  /*c680*/  ISETP.GE.AND P0, PT, R36, R89, PT ;  /* 0x000000592400720c */ /* 0x000fe20003f06270 */
[C---:B------:R-:W-:Y:S01]  /*c690*/  FFMA.FTZ R20, -R0.reuse, R37, R20 ;  /* 0x0000002500147223 */ /* 0x040fe20000010114 */
[C---:B------:R-:W-:Y:S01]  /*c6a0*/  FFMA.FTZ R14, -R0.reuse, R22, R14 ;  /* 0x00000016000e7223 */ /* 0x040fe2000001010e */
[----:B------:R-:W-:Y:S01]  /*c6b0*/  FFMA.FTZ R48, -R0, R48, R38 ;  /* 0x0000003000307223 */ /* 0x000fe20000010126 */
[----:B------:R-:W-:Y:S01]  /*c6c0*/  LOP3.LUT R50, R2, 0x21, R90, 0xfe, !PT ;  /* 0x0000002102327812 */ /* 0x000fe200078efe5a */
[----:B------:R-:W-:Y:S01]  /*c6d0*/  IMAD.IADD R22, R42, 0x1, -R51 ;  /* 0x000000012a167824 */ /* 0x000fe200078e0a33 */
[----:B------:R-:W-:Y:S01]  /*c6e0*/  FSEL R37, R15, -INF , !P0 ;  /* 0xff8000000f257808 */ /* 0x000fe20004000000 */
[C---:B------:R-:W-:Y:S02]  /*c6f0*/  IMAD.IADD R38, R44.reuse, 0x1, -R18 ;  /* 0x000000012c267824 */ /* 0x040fe400078e0a12 */
[----:B------:R-:W-:Y:S01]  /*c700*/  IMAD.IADD R15, R44, 0x1, -R53 ;  /* 0x000000012c0f7824 */ /* 0x000fe200078e0a35 */
[----:B------:R-:W-:Y:S01]  /*c710*/  ISETP.GE.AND P4, PT, R18, R89, PT ;  /* 0x000000591200720c */ /* 0x000fe20003f86270 */
[----:B------:R-:W-:Y:S01]  /*c720*/  IMAD.IADD R46, R42, 0x1, -R50 ;  /* 0x000000012a2e7824 */ /* 0x000fe200078e0a32 */
        /* <DEDUP_REMOVED lines=8> */
[----:B------:R-:W-:Y:S02]  /*c7b0*/  I2FP.F32.S32 R38, R38 ;  /* 0x0000002600267245 */ /* 0x000fe40000201400 */
        /* <DEDUP_REMOVED lines=8> */
[-C--:B------:R-:W-:Y:S01]  /*c840*/  ISETP.GE.AND P2, PT, R54, R89.reuse, PT ;  /* 0x000000593600720c */ /* 0x080fe20003f46270 */
[----:B------:R-:W-:Y:S01]  /*c850*/  IMAD.IADD R5, R44, 0x1, -R52 ;  /* 0x000000012c057824 */ /* 0x000fe200078e0a34 */
[----:B------:R-:W-:Y:S01]  /*c860*/  ISETP.GE.AND P1, PT, R53, R89, PT ;  /* 0x000000593500720c */ /* 0x000fe20003f26270 */
[C---:B------:R-:W-:Y:S01]  /*c870*/  FFMA.FTZ R46, -R0.reuse, R46, R40 ;  /* 0x0000002e002e7223 */ /* 0x040fe20000010128 */
[----:B------:R-:W-:Y:S01]  /*c880*/  I2FP.F32.S32 R36, R36 ;  /* 0x0000002400247245 */ /* 0x000fe20000201400 */
[----:B------:R-:W-:Y:S01]  /*c890*/  FFMA.FTZ R18, -R0, R18, R33 ;  /* 0x0000001200127223 */ /* 0x000fe20000010121 */
[----:B------:R-:W-:Y:S01]  /*c8a0*/  FSEL R38, R9, -INF , !P2 ;  /* 0xff80000009267808 */ /* 0x000fe20005000000 */
[C---:B------:R-:W-:Y:S01]  /*c8b0*/  IMAD.IADD R15, R44.reuse, 0x1, -R12 ;  /* 0x000000012c0f7824 */ /* 0x040fe200078e0a0c */
[----:B------:R-:W-:Y:S01]  /*c8c0*/  FSEL R43, R43, -INF , !P4 ;  /* 0xff8000002b2b7808 */ /* 0x000fe20006000000 */
[----:B------:R-:W-:Y:S01]  /*c8d0*/  IMAD.IADD R33, R44, 0x1, -R50 ;  /* 0x000000012c217824 */ /* 0x000fe200078e0a32 */
[----:B------:R-:W-:-:S02]  /*c8e0*/  FSEL R25, R25, -INF , !P4 ;  /* 0xff80000019197808 */ /* 0x000fc40006000000 */
[----:B------:R-:W-:Y:S02]  /*c8f0*/  FSEL R40, R24, -INF , !P3 ;  /* 0xff80000018287808 */ /* 0x000fe40005800000 */
[----:B------:R-:W-:Y:S01]  /*c900*/  FSEL R9, R34, -INF , !P1 ;  /* 0xff80000022097808 */ /* 0x000fe20004800000 */
[----:B------:R-:W-:Y:S01]  /*c910*/  IMAD.IADD R34, R44, 0x1, -R51 ;  /* 0x000000012c227824 */ /* 0x000fe200078e0a33 */
[----:B------:R-:W-:Y:S02]  /*c920*/  IABS R5, R5 ;  /* 0x0000000500057213 */ /* 0x000fe40000000000 */
[-C--:B------:R-:W-:Y:S01]  /*c930*/  ISETP.GE.AND P4, PT, R12, R89.reuse, PT ;  /* 0x000000590c00720c */ /* 0x080fe20003f86270 */
[----:B------:R-:W-:Y:S01]  /*c940*/  IMAD.IADD R12, R44, 0x1, -R10 ;  /* 0x000000012c0c7824 */ /* 0x000fe200078e0a0a */
[----:B------:R-:W-:Y:S01]  /*c950*/  FSEL R24, R32, -INF , !P3 ;  /* 0xff80000020187808 */ /* 0x000fe20005800000 */
[----:B------:R-:W-:Y:S02]  /*c960*/  IMAD.IADD R32, R44, 0x1, -R49 ;  /* 0x000000012c207824 */ /* 0x000fe400078e0a31 */
[----:B------:R-:W-:Y:S01]  /*c970*/  FFMA.FTZ R36, -R0, R36, R45 ;  /* 0x0000002400247223 */ /* 0x000fe2000001012d */
[----:B------:R-:W-:-:S02]  /*c980*/  ISETP.GE.AND P3, PT, R10, R89, PT ;  /* 0x000000590a00720c */ /* 0x000fc40003f66270 */
[----:B------:R-:W-:Y:S02]  /*c990*/  I2FP.F32.S32 R5, R5 ;  /* 0x0000000500057245 */ /* 0x000fe40000201400 */
[----:B------:R-:W-:Y:S02]  /*c9a0*/  IABS R10, R15 ;  /* 0x0000000f000a7213 */ /* 0x000fe40000000000 */
[----:B------:R-:W-:Y:S02]  /*c9b0*/  IABS R33, R33 ;  /* 0x0000002100217213 */ /* 0x000fe40000000000 */
[----:B------:R-:W-:Y:S02]  /*c9c0*/  IABS R34, R34 ;  /* 0x0000002200227213 */ /* 0x000fe40000000000 */
[----:B------:R-:W-:Y:S02]  /*c9d0*/  IABS R12, R12 ;  /* 0x0000000c000c7213 */ /* 0x000fe40000000000 */
[----:B------:R-:W-:Y:S01]  /*c9e0*/  IABS R32, R32 ;  /* 0x0000002000207213 */ /* 0x000fe20000000000 */
[----:B------:R-:W-:Y:S01]  /*c9f0*/  FFMA.FTZ R35, -R0, R5, R35 ;  /* 0x0000000500237223 */ /* 0x000fe20000010123 */
[----:B------:R-:W-:-:S02]  /*ca00*/  FSEL R36, R36, -INF , !P0 ;  /* 0xff80000024247808 */ /* 0x000fc40004000000 */
[----:B------:R-:W-:Y:S02]  /*ca10*/  I2FP.F32.S32 R10, R10 ;  /* 0x0000000a000a7245 */ /* 0x000fe40000201400 */
[----:B------:R-:W-:Y:S02]  /*ca20*/  I2FP.F32.S32 R33, R33 ;  /* 0x0000002100217245 */ /* 0x000fe40000201400 */
[----:B------:R-:W-:Y:S02]  /*ca30*/  ISETP.GE.AND P0, PT, R52, R89, PT ;  /* 0x000000593400720c */ /* 0x000fe40003f06270 */
[----:B------:R-:W-:Y:S02]  /*ca40*/  I2FP.F32.S32 R34, R34 ;  /* 0x0000002200227245 */ /* 0x000fe40000201400 */
[----:B------:R-:W-:Y:S02]  /*ca50*/  I2FP.F32.S32 R12, R12 ;  /* 0x0000000c000c7245 */ /* 0x000fe40000201400 */
[----:B------:R-:W-:Y:S01]  /*ca60*/  I2FP.F32.S32 R32, R32 ;  /* 0x0000002000207245 */ /* 0x000fe20000201400 */
[----:B------:R-:W-:Y:S01]  /*ca70*/  FFMA.FTZ R10, -R0, R10, R26 ;  /* 0x0000000a000a7223 */ /* 0x000fe2000001011a */
[----:B------:R-:W-:Y:S01]  /*ca80*/  FSEL R6, R6, -INF , !P1 ;  /* 0xff80000006067808 */ /* 0x000fe20004800000 */
[----:B------:R-:W-:Y:S01]  /*ca90*/  FFMA.FTZ R33, -R0, R33, R39 ;  /* 0x0000002100217223 */ /* 0x000fe20000010127 */
[----:B------:R-:W-:Y:S01]  /*caa0*/  FSEL R5, R14, -INF , !P0 ;  /* 0xff8000000e057808 */ /* 0x000fe20004000000 */
[----:B------:R-:W-:Y:S01]  /*cab0*/  FFMA.FTZ R34, -R0, R34, R27 ;  /* 0x0000002200227223 */ /* 0x000fe2000001011b */
[----:B------:R-:W-:Y:S01]  /*cac0*/  ISETP.GE.AND P1, PT, R50, R89, PT ;  /* 0x000000593200720c */ /* 0x000fe20003f26270 */
[C---:B------:R-:W-:Y:S01]  /*cad0*/  FFMA.FTZ R12, -R0.reuse, R12, R4 ;  /* 0x0000000c000c7223 */ /* 0x040fe20000010104 */
[----:B------:R-:W-:Y:S01]  /*cae0*/  FSEL R14, R35, -INF , !P0 ;  /* 0xff800000230e7808 */ /* 0x000fe20004000000 */
[----:B------:R-:W-:Y:S01]  /*caf0*/  FFMA.FTZ R32, -R0, R32, R21 ;  /* 0x0000002000207223 */ /* 0x000fe20000010115 */
[----:B------:R-:W-:-:S02]  /*cb00*/  LOP3.LUT R39, R2, 0x29, R90, 0xfe, !PT ;  /* 0x0000002902277812 */ /* 0x000fc400078efe5a */
[----:B------:R-:W-:Y:S02]  /*cb10*/  FSEL R18, R18, -INF , !P2 ;  /* 0xff80000012127808 */ /* 0x000fe40005000000 */
[C-C-:B------:R-:W-:Y:S02]  /*cb20*/  LOP3.LUT R35, R2.reuse, 0x30, R90.reuse, 0xfe, !PT ;  /* 0x0000003002237812 */ /* 0x140fe400078efe5a */
[C-C-:B------:R-:W-:Y:S02]  /*cb30*/  LOP3.LUT R27, R2.reuse, 0x31, R90.reuse, 0xfe, !PT ;  /* 0x00000031021b7812 */ /* 0x140fe400078efe5a */
[----:B------:R-:W-:Y:S02]  /*cb40*/  LOP3.LUT R26, R2, 0x38, R90, 0xfe, !PT ;  /* 0x00000038021a7812 */ /* 0x000fe400078efe5a */
[-C--:B------:R-:W-:Y:S02]  /*cb50*/  ISETP.GE.AND P2, PT, R51, R89.reuse, PT ;  /* 0x000000593300720c */ /* 0x080fe40003f46270 */
[----:B------:R-:W-:-:S02]  /*cb60*/  ISETP.GE.AND P0, PT, R49, R89, PT ;  /* 0x000000593100720c */ /* 0x000fc40003f06270 */
[----:B------:R-:W-:Y:S02]  /*cb70*/  LOP3.LUT R4, R2, 0x39, R90, 0xfe, !PT ;  /* 0x0000003902047812 */ /* 0x000fe400078efe5a */
[----:B------:R-:W-:Y:S02]  /*cb80*/  FSEL R15, R13, -INF , !P4 ;  /* 0xff8000000d0f7808 */ /* 0x000fe40006000000 */
[----:B------:R-:W-:Y:S02]  /*cb90*/  FSEL R13, R10, -INF , !P4 ;  /* 0xff8000000a0d7808 */ /* 0x000fe40006000000 */
[----:B------:R-:W-:Y:S01]  /*cba0*/  FSEL R21, R46, -INF , !P1 ;  /* 0xff8000002e157808 */ /* 0x000fe20004800000 */
[----:B------:R-:W-:Y:S01]  /*cbb0*/  IMAD.IADD R46, R42, 0x1, -R39 ;  /* 0x000000012a2e7824 */ /* 0x000fe200078e0a27 */
        /* <DEDUP_REMOVED lines=8> */
[----:B------:R-:W-:-:S02]  /*cc40*/  FSEL R33, R33, -INF , !P1 ;  /* 0xff80000021217808 */ /* 0x000fc40004800000 */
[----:B------:R-:W-:Y:S02]  /*cc50*/  FSEL R20, R20, -INF , !P0 ;  /* 0xff80000014147808 */ /* 0x000fe40004000000 */
[----:B------:R-:W-:Y:S02]  /*cc60*/  FSEL R32, R32, -INF , !P0 ;  /* 0xff80000020207808 */ /* 0x000fe40004000000 */
[-C--:B------:R-:W-:Y:S01]  /*cc70*/  ISETP.GE.AND P4, PT, R39, R89.reuse, PT ;  /* 0x000000592700720c */ /* 0x080fe20003f86270 */
[C---:B------:R-:W-:Y:S01]  /*cc80*/  IMAD.IADD R39, R44.reuse, 0x1, -R39 ;  /* 0x000000012c277824 */ /* 0x040fe200078e0a27 */
[-C--:B------:R-:W-:Y:S01]  /*cc90*/  ISETP.GE.AND P3, PT, R35, R89.reuse, PT ;  /* 0x000000592300720c */ /* 0x080fe20003f66270 */
[C---:B------:R-:W-:Y:S01]  /*cca0*/  IMAD.IADD R35, R44.reuse, 0x1, -R35 ;  /* 0x000000012c237824 */ /* 0x040fe200078e0a23 */
[-C--:B------:R-:W-:Y:S01]  /*ccb0*/  ISETP.GE.AND P2, PT, R27, R89.reuse, PT ;  /* 0x000000591b00720c */ /* 0x080fe20003f46270 */
[----:B------:R-:W-:Y:S01]  /*ccc0*/  IMAD.IADD R27, R44, 0x1, -R27 ;  /* 0x000000012c1b7824 */ /* 0x000fe200078e0a1b */
[-C--:B------:R-:W-:Y:S01]  /*ccd0*/  ISETP.GE.AND P1, PT, R26, R89.reuse, PT ;  /* 0x000000591a00720c */ /* 0x080fe20003f26270 */
[----:B------:R-:W-:Y:S01]  /*cce0*/  IMAD.IADD R26, R44, 0x1, -R26 ;  /* 0x000000012c1a7824 */ /* 0x000fe200078e0a1a */
[----:B------:R-:W-:Y:S01]  /*ccf0*/  ISETP.GE.AND P0, PT, R4, R89, PT ;  /* 0x000000590400720c */ /* 0x000fe20003f06270 */
[----:B------:R-:W-:Y:S01]  /*cd00*/  IMAD.IADD R4, R44, 0x1, -R4 ;  /* 0x000000012c047824 */ /* 0x000fe200078e0a04 */
[----:B------:R-:W-:-:S02]  /*cd10*/  FMNMX3.FTZ R44, R37, R43, R40, !PT ;  /* 0x0000002b252c7276 */ /* 0x000fc40007810028 */
[----:B------:R-:W-:Y:S02]  /*cd20*/  IABS R46, R46 ;  /* 0x0000002e002e7213 */ /* 0x000fe40000000000 */
[----:B------:R-:W-:Y:S02]  /*cd30*/  IABS R45, R45 ;  /* 0x0000002d002d7213 */ /* 0x000fe40000000000 */
[----:B------:R-:W-:Y:S02]  /*cd40*/  IABS R42, R42 ;  /* 0x0000002a002a7213 */ /* 0x000fe40000000000 */
[----:B------:R-:W-:Y:S02]  /*cd50*/  FMNMX3.FTZ R44, R44, R38, R6, !PT ;  /* 0x000000262c2c7276 */ /* 0x000fe40007810006 */
[----:B------:R-:W-:Y:S02]  /*cd60*/  I2FP.F32.S32 R46, R46 ;  /* 0x0000002e002e7245 */ /* 0x000fe40000201400 */
[----:B------:R-:W-:-:S02]  /*cd70*/  I2FP.F32.S32 R45, R45 ;  /* 0x0000002d002d7245 */ /* 0x000fc40000201400 */
[----:B------:R-:W-:Y:S02]  /*cd80*/  IABS R48, R48 ;  /* 0x0000003000307213 */ /* 0x000fe40000000000 */
[----:B------:R-:W-:Y:S02]  /*cd90*/  IABS R47, R47 ;  /* 0x0000002f002f7213 */ /* 0x000fe40000000000 */
[----:B------:R-:W-:Y:S02]  /*cda0*/  I2FP.F32.S32 R42, R42 ;  /* 0x0000002a002a7245 */ /* 0x000fe40000201400 */
[----:B------:R-:W-:Y:S01]  /*cdb0*/  FMNMX3.FTZ R44, R44, R5, R15, !PT ;  /* 0x000000052c2c7276 */ /* 0x000fe2000781000f */
[C---:B------:R-:W-:Y:S01]  /*cdc0*/  FFMA.FTZ R7, -R0.reuse, R46, R7 ;  /* 0x0000002e00077223 */ /* 0x040fe20000010107 */
[----:B------:R-:W-:Y:S01]  /*cdd0*/  IABS R39, R39 ;  /* 0x0000002700277213 */ /* 0x000fe20000000000 */
[----:B------:R-:W-:Y:S01]  /*cde0*/  FFMA.FTZ R29, -R0, R45, R29 ;  /* 0x0000002d001d7223 */ /* 0x000fe2000001011d */
[----:B------:R-:W-:-:S02]  /*cdf0*/  I2FP.F32.S32 R48, R48 ;  /* 0x0000003000307245 */ /* 0x000fc40000201400 */
[----:B------:R-:W-:Y:S01]  /*ce00*/  I2FP.F32.S32 R47, R47 ;  /* 0x0000002f002f7245 */ /* 0x000fe20000201400 */
[----:B------:R-:W-:Y:S01]  /*ce10*/  FFMA.FTZ R41, -R0, R42, R41 ;  /* 0x0000002a00297223 */ /* 0x000fe20000010129 */
[----:B------:R-:W-:Y:S01]  /*ce20*/  FMNMX3.FTZ R44, R44, R10, R22, !PT ;  /* 0x0000000a2c2c7276 */ /* 0x000fe20007810016 */
[C---:B------:R-:W-:Y:S01]  /*ce30*/  FFMA.FTZ R48, -R0.reuse, R48, R30 ;  /* 0x0000003000307223 */ /* 0x040fe2000001011e */
[----:B------:R-:W-:Y:S01]  /*ce40*/  I2FP.F32.S32 R39, R39 ;  /* 0x0000002700277245 */ /* 0x000fe20000201400 */
[----:B------:R-:W-:Y:S01]  /*ce50*/  FFMA.FTZ R31, -R0, R47, R31 ;  /* 0x0000002f001f7223 */ /* 0x000fe2000001011f */
[----:B------:R-:W-:Y:S02]  /*ce60*/  IABS R42, R35 ;  /* 0x00000023002a7213 */ /* 0x000fe40000000000 */
        /* <DEDUP_REMOVED lines=8> */
[----:B------:R-:W-:-:S02]  /*cef0*/  FMNMX3.FTZ R7, R7, R29, R28, !PT ;  /* 0x0000001d07077276 */ /* 0x000fc4000781001c */
[----:B------:R-:W-:Y:S02]  /*cf00*/  IABS R26, R26 ;  /* 0x0000001a001a7213 */ /* 0x000fe40000000000 */
[----:B------:R-:W-:Y:S02]  /*cf10*/  FMNMX3.FTZ R41, R36, R25, R24, !PT ;  /* 0x0000001924297276 */ /* 0x000fe40007810018 */
[----:B------:R-:W-:Y:S02]  /*cf20*/  IABS R4, R4 ;  /* 0x0000000400047213 */ /* 0x000fe40000000000 */
[----:B------:R-:W-:Y:S01]  /*cf30*/  FMNMX.FTZ R7, R124, R7, !PT ;  /* 0x000000077c077209 */ /* 0x000fe20007810000 */
[----:B------:R-:W-:Y:S01]  /*cf40*/  IMAD.MOV.U32 R31, RZ, RZ, R26 ;  /* 0x000000ffff1f7224 */ /* 0x000fe200078e001a */
[----:B------:R-:W-:Y:S01]  /*cf50*/  FMNMX3.FTZ R41, R41, R18, R9, !PT ;  /* 0x0000001229297276 */ /* 0x000fe20007810009 */
[----:B------:R-:W-:Y:S01]  /*cf60*/  IMAD.MOV.U32 R26, RZ, RZ, R4 ;  /* 0x000000ffff1a7224 */ /* 0x000fe200078e0004 */
[----:B------:R-:W-:-:S02]  /*cf70*/  IABS R27, R27 ;  /* 0x0000001b001b7213 */ /* 0x000fc40000000000 */
[----:B------:R-:W-:Y:S01]  /*cf80*/  I2FP.F32.S32 R42, R42 ;  /* 0x0000002a002a7245 */ /* 0x000fe20000201400 */
[----:B------:R-:W1:Y:S01]  /*cf90*/  SHFL.BFLY PT, R4, R7, 0x2, 0x1f ;  /* 0x0c401f0007047f89 */ /* 0x000e6200000e0000 */
[----:B------:R-:W-:Y:S02]  /*cfa0*/  FMNMX3.FTZ R41, R41, R14, R13, !PT ;  /* 0x0000000e29297276 */ /* 0x000fe4000781000d */
[----:B------:R-:W-:Y:S01]  /*cfb0*/  I2FP.F32.S32 R27, R27 ;  /* 0x0000001b001b7245 */ /* 0x000fe20000201400 */
[C---:B------:R-:W-:Y:S01]  /*cfc0*/  FFMA.FTZ R16, -R0.reuse, R42, R16 ;  /* 0x0000002a00107223 */ /* 0x040fe20000010110 */
        /* <DEDUP_REMOVED lines=23> */
[----:B---3--:R-:W-:Y:S01]  /*d140*/  ULEA UR6, UR6, UR7, 0x18 ;  /* 0x0000000706067291 */ /* 0x008fe2000f8ec0ff */
[----:B------:R-:W-:Y:S02]  /*d150*/  LOP3.LUT R120, R8, 0x120, R11, 0xf8, !PT ;  /* 0x0000012008787812 */ /* 0x000fe400078ef80b */
[----:B------:R-:W-:Y:S01]  /*d160*/  FSETP.NEU.FTZ.AND P0, PT, R87, -INF , PT ;  /* 0xff8000005700780b */ /* 0x000fe20003f1d000 */
[----:B--2---:R-:W-:Y:S02]  /*d170*/  FMUL.FTZ R123, R117, R87 ;  /* 0x00000057757b7220 */ /* 0x004fe40000410000 */
[----:B------:R-:W-:-:S03]  /*d180*/  LEA R120, R120, UR6, 0x1 ;  /* 0x0000000678787c11 */ /* 0x000fc6000f8e08ff */
[----:B------:R-:W-:Y:S02]  /*d190*/  FSEL R123, R123, RZ, P0 ;  /* 0x000000ff7b7b7208 */ /* 0x000fe40000000000 */
[----:B------:R-:W2:Y:S01]  /*d1a0*/  LDSM.16.MT88.4 R76, [R120+0x6000] ;  /* 0x00600000784c783b */ /* 0x000ea20000004200 */
[----:B-1----:R-:W-:Y:S01]  /*d1b0*/  FMNMX.FTZ R86, R4, R86, !PT ;  /* 0x0000005604567209 */ /* 0x002fe20007810000 */
[----:B------:R-:W-:Y:S02]  /*d1c0*/  VIADD R4, R120, 0x6000 ;  /* 0x0000600078047836 */ /* 0x000fe40000000000 */
[----:B------:R-:W-:Y:S01]  /*d1d0*/  LDSM.16.MT88.4 R60, [R120+0x7000] ;  /* 0x00700000783c783b */ /* 0x000fe20000004200 */
[----:B------:R-:W-:Y:S01]  /*d1e0*/  FSETP.NEU.FTZ.AND P0, PT, R86, -INF , PT ;  /* 0xff8000005600780b */ /* 0x000fe20003f1d000 */
[----:B------:R-:W-:Y:S01]  /*d1f0*/  FMUL.FTZ R116, R117, R86 ;  /* 0x0000005675747220 */ /* 0x000fe20000410000 */
[----:B------:R-:W-:Y:S02]  /*d200*/  VIADD R107, R120, 0x6020 ;  /* 0x00006020786b7836 */ /* 0x000fe40000000000 */
[----:B------:R-:W-:-:S02]  /*d210*/  @P6 VIADD R107, R4, 0xffffffe0 ;  /* 0xffffffe0046b6836 */ /* 0x000fc40000000000 */
        /* <DEDUP_REMOVED lines=8> */
[-C--:B------:R-:W-:Y:S01]  /*d2a0*/  FFMA.FTZ R99, R18, R117.reuse, -R116 ;  /* 0x0000007512637223 */ /* 0x080fe20000010874 */
[----:B------:R-:W1:Y:S01]  /*d2b0*/  LDSM.16.MT88.4 R68, [R107] ;  /* 0x000000006b44783b */ /* 0x000e620000004200 */
[-CC-:B------:R-:W-:Y:S01]  /*d2c0*/  FFMA.FTZ R98, R6, R117.reuse, -R123.reuse ;  /* 0x0000007506627223 */ /* 0x180fe2000001087b */
[----:B------:R-:W-:-:S02]  /*d2d0*/  FFMA.FTZ R97, R5, R117, -R123 ;  /* 0x0000007505617223 */ /* 0x000fc4000001087b */
[----:B------:R-:W3:Y:S04]  /*d2e0*/  LDSM.16.MT88.4 R52, [R107+0x1000] ;  /* 0x001000006b34783b */ /* 0x000ee80000004200 */
[----:B------:R-:W4:Y:S04]  /*d2f0*/  LDSM.16.MT88.4 R40, [R120+0x8000] ;  /* 0x008000007828783b */ /* 0x000f280000004200 */
[----:B------:R-:W5:Y:S01]  /*d300*/  LDSM.16.MT88.4 R4, [R107+0x2000] ;  /* 0x002000006b04783b */ /* 0x000f620000004200 */
[----:B------:R-:W-:Y:S01]  /*d310*/  MUFU.EX2 R104, R104 ;  /* 0x0000006800687308 */ /* 0x000fe20000000800 */
[-CC-:B------:R-:W-:Y:S01]  /*d320*/  FFMA.FTZ R91, R10, R117.reuse, -R123.reuse ;  /* 0x000000750a5b7223 */ /* 0x180fe2000001087b */
[-CC-:B------:R-:W-:Y:S01]  /*d330*/  FFMA.FTZ R96, R9, R117.reuse, -R116.reuse ;  /* 0x0000007509607223 */ /* 0x180fe20000010874 */
[-CC-:B------:R-:W-:Y:S01]  /*d340*/  FFMA.FTZ R92, R15, R117.reuse, -R123.reuse ;  /* 0x000000750f5c7223 */ /* 0x180fe2000001087b */
[----:B------:R-:W5:Y:S04]  /*d350*/  LDSM.16.MT88.4 R8, [R120+0x6400] ;  /* 0x006400007808783b */ /* 0x000f680000004200 */
[----:B------:R-:W2:Y:S01]  /*d360*/  MUFU.EX2 R103, R103 ;  /* 0x0000006700677308 */ /* 0x000ea20000000800 */
[-CC-:B------:R-:W-:Y:S01]  /*d370*/  FFMA.FTZ R95, R14, R117.reuse, -R116.reuse ;  /* 0x000000750e5f7223 */ /* 0x180fe20000010874 */
[-CC-:B------:R-:W-:Y:S01]  /*d380*/  FFMA.FTZ R93, R13, R117.reuse, -R116.reuse ;  /* 0x000000750d5d7223 */ /* 0x180fe20000010874 */
[-C--:B------:R-:W-:Y:S01]  /*d390*/  FFMA.FTZ R94, R12, R117.reuse, -R116 ;  /* 0x000000750c5e7223 */ /* 0x080fe20000010874 */
[----:B------:R-:W-:Y:S04]  /*d3a0*/  LDSM.16.MT88.4 R16, [R107+0x400] ;  /* 0x000400006b10783b */ /* 0x000fe80000004200 */
[----:B------:R-:W-:Y:S01]  /*d3b0*/  MUFU.EX2 R102, R102 ;  /* 0x0000006600667308 */ /* 0x000fe20000000800 */
[----:B------:R-:W5:Y:S01]  /*d3c0*/  LDSM.16.MT88.4 R12, [R120+0x7400] ;  /* 0x00740000780c783b */ /* 0x000f620000004200 */
[-CC-:B------:R-:W-:Y:S01]  /*d3d0*/  FFMA.FTZ R108, R22, R117.reuse, -R123.reuse ;  /* 0x00000075166c7223 */ /* 0x180fe2000001087b */
[-CC-:B------:R-:W-:Y:S01]  /*d3e0*/  FFMA.FTZ R109, R21, R117.reuse, -R123.reuse ;  /* 0x00000075156d7223 */ /* 0x180fe2000001087b */
[----:B------:R-:W-:Y:S01]  /*d3f0*/  FFMA.FTZ R110, R20, R117, -R123 ;  /* 0x00000075146e7223 */ /* 0x000fe2000001087b */
[----:B------:R-:W-:Y:S03]  /*d400*/  LDSM.16.MT88.4 R24, [R107+0x1400] ;  /* 0x001400006b18783b */ /* 0x000fe60000004200 */
[----:B------:R-:W1:Y:S08]  /*d410*/  MUFU.EX2 R101, R101 ;  /* 0x0000006500657308 */ /* 0x000e700000000800 */
[----:B------:R-:W-:Y:S08]  /*d420*/  MUFU.EX2 R106, R106 ;  /* 0x0000006a006a7308 */ /* 0x000ff00000000800 */
[----:B------:R-:W3:Y:S08]  /*d430*/  MUFU.EX2 R105, R105 ;  /* 0x0000006900697308 */ /* 0x000ef00000000800 */
[----:B------:R-:W-:Y:S08]  /*d440*/  MUFU.EX2 R100, R100 ;  /* 0x0000006400647308 */ /* 0x000ff00000000800 */
[----:B------:R-:W4:Y:S01]  /*d450*/  MUFU.EX2 R99, R99 ;  /* 0x0000006300637308 */ /* 0x000f220000000800 */
[----:B--2---:R-:W-:Y:S01]  /*d460*/  F2FP.F16.F32.PACK_AB R48, R103, R104 ;  /* 0x000000686730723e */ /* 0x004fe200000000ff */
[----:B------:R-:W-:Y:S01]  /*d470*/  LDSM.16.MT88.4 R20, [R107+0x2400] ;  /* 0x002400006b14783b */ /* 0x000fe20000004200 */
[----:B-1----:R-:W-:-:S02]  /*d480*/  F2FP.F16.F32.PACK_AB R50, R101, R102 ;  /* 0x000000666532723e */ /* 0x002fc400000000ff */
        /* <DEDUP_REMOVED lines=37> */
[----:B------:R-:W-:Y:S01]  /*d6e0*/  MUFU.EX2 R108, R108 ;  /* 0x0000006c006c7308 */ /* 0x000fe20000000800 */
[----:B------:R-:W-:Y:S01]  /*d6f0*/  LDSM.16.MT88.4 R32, [R107+0x1800] ;  /* 0x001800006b20783b */ /* 0x000fe20000004200 */
[C---:B------:R-:W-:Y:S06]  /*d700*/  HMMA.16816.F32 R72, R4.reuse, R16, R72 ;  /* 0x000000100448723c */ /* 0x040fec0000001848 */
[----:B------:R-:W3:Y:S02]  /*d710*/  MUFU.EX2 R109, R109 ;  /* 0x0000006d006d7308 */ /* 0x000ee40000000800 */
[C---:B-1----:R-:W-:Y:S08]  /*d720*/  HMMA.16816.F32 R36, R4.reuse, R8, R36 ;  /* 0x000000080424723c */ /* 0x042ff00000001824 */
[C---:B------:R-:W-:Y:S01]  /*d730*/  HMMA.16816.F32 R40, R4.reuse, R10, R40 ;  /* 0x0000000a0428723c */ /* 0x040fe20000001828 */
[----:B------:R-:W1:Y:S01]  /*d740*/  LDSM.16.MT88.4 R8, [R120+0x7800] ;  /* 0x007800007808783b */ /* 0x000e620000004200 */
[----:B------:R-:W-:Y:S08]  /*d750*/  MUFU.EX2 R110, R110 ;  /* 0x0000006e006e7308 */ /* 0x000ff00000000800 */
[----:B------:R-:W4:Y:S01]  /*d760*/  MUFU.EX2 R111, R111 ;  /* 0x0000006f006f7308 */ /* 0x000f220000000800 */
[C---:B------:R-:W-:Y:S01]  /*d770*/  HMMA.16816.F32 R68, R4.reuse, R18, R68 ;  /* 0x000000120444723c */ /* 0x040fe20000001844 */
[-CC-:B------:R-:W-:Y:S01]  /*d780*/  FFMA.FTZ R125, R30, R117.reuse, -R123.reuse ;  /* 0x000000751e7d7223 */ /* 0x180fe2000001087b */
[-CC-:B------:R-:W-:Y:S01]  /*d790*/  FFMA.FTZ R126, R29, R117.reuse, -R123.reuse ;  /* 0x000000751d7e7223 */ /* 0x180fe2000001087b */
[-CC-:B------:R-:W-:Y:S01]  /*d7a0*/  FFMA.FTZ R127, R28, R117.reuse, -R123.reuse ;  /* 0x000000751c7f7223 */ /* 0x180fe2000001087b */
[----:B------:R-:W-:Y:S03]  /*d7b0*/  LDSM.16.MT88.4 R16, [R120+0x6800] ;  /* 0x006800007810783b */ /* 0x000fe60000004200 */
[----:B------:R-:W-:Y:S01]  /*d7c0*/  MUFU.EX2 R112, R112 ;  /* 0x0000007000707308 */ /* 0x000fe20000000800 */
[----:B------:R-:W5:Y:S07]  /*d7d0*/  LDSM.16.MT88.4 R28, [R120+0x8800] ;  /* 0x00880000781c783b */ /* 0x000f6e0000004200 */
[----:B------:R-:W2:Y:S08]  /*d7e0*/  MUFU.EX2 R113, R113 ;  /* 0x0000007100717308 */ /* 0x000eb00000000800 */
[----:B------:R-:W-:Y:S08]  /*d7f0*/  MUFU.EX2 R114, R114 ;  /* 0x0000007200727308 */ /* 0x000ff00000000800 */
[----:B------:R-:W1:Y:S01]  /*d800*/  MUFU.EX2 R115, R115 ;  /* 0x0000007300737308 */ /* 0x000e620000000800 */
[C---:B------:R-:W-:Y:S08]  /*d810*/  HMMA.16816.F32 R56, R4.reuse, R24, R56 ;  /* 0x000000180438723c */ /* 0x040ff00000001838 */
[C---:B------:R-:W-:Y:S08]  /*d820*/  HMMA.16816.F32 R52, R4.reuse, R26, R52 ;  /* 0x0000001a0434723c */ /* 0x040ff00000001834 */
[C---:B------:R-:W-:Y:S08]  /*d830*/  HMMA.16816.F32 R44, R4.reuse, R20, R44 ;  /* 0x00000014042c723c */ /* 0x040ff0000000182c */
[----:B------:R-:W-:Y:S01]  /*d840*/  HMMA.16816.F32 R48, R4, R22, R48 ;  /* 0x000000160430723c */ /* 0x000fe20000001830 */
[----:B---3--:R-:W-:Y:S01]  /*d850*/  F2FP.F16.F32.PACK_AB R4, R109, R108 ;  /* 0x0000006c6d04723e */ /* 0x008fe200000000ff */
[-C--:B------:R-:W-:Y:S01]  /*d860*/  FFMA.FTZ R159, R124, R117.reuse, -R123 ;  /* 0x000000757c9f7223 */ /* 0x080fe2000001087b */
[----:B----4-:R-:W-:Y:S01]  /*d870*/  F2FP.F16.F32.PACK_AB R6, R111, R110 ;  /* 0x0000006e6f06723e */ /* 0x010fe200000000ff */
[-CC-:B------:R-:W-:Y:S01]  /*d880*/  FFMA.FTZ R122, R122, R117.reuse, -R116.reuse ;  /* 0x000000757a7a7223 */ /* 0x180fe20000010874 */
[----:B--2---:R-:W-:Y:S01]  /*d890*/  F2FP.F16.F32.PACK_AB R5, R113, R112 ;  /* 0x000000707105723e */ /* 0x004fe200000000ff */
[-CC-:B------:R-:W-:Y:S01]  /*d8a0*/  FFMA.FTZ R121, R121, R117.reuse, -R116.reuse ;  /* 0x0000007579797223 */ /* 0x180fe20000010874 */
[----:B-1----:R-:W-:Y:S01]  /*d8b0*/  F2FP.F16.F32.PACK_AB R7, R115, R114 ;  /* 0x000000727307723e */ /* 0x002fe200000000ff */
[-CC-:B------:R-:W-:Y:S01]  /*d8c0*/  FFMA.FTZ R158, R118, R117.reuse, -R116.reuse ;  /* 0x00000075769e7223 */ /* 0x180fe20000010874 */
[----:B------:R-:W-:Y:S01]  /*d8d0*/  MUFU.EX2 R125, R125 ;  /* 0x0000007d007d7308 */ /* 0x000fe20000000800 */
[----:B------:R-:W-:Y:S01]  /*d8e0*/  FADD.FTZ R103, R104, R103 ;  /* 0x0000006768677221 */ /* 0x000fe20000010000 */
[----:B------:R-:W-:Y:S01]  /*d8f0*/  FADD.FTZ R105, R106, R105 ;  /* 0x000000696a697221 */ /* 0x000fe20000010000 */
[----:B------:R-:W-:Y:S02]  /*d900*/  LDSM.16.MT88.4 R24, [R120+0x6c00] ;  /* 0x006c00007818783b */ /* 0x000fe40000004200 */
[C---:B------:R-:W-:Y:S02]  /*d910*/  HMMA.16816.F32 R72, R4.reuse, R12, R72 ;  /* 0x0000000c0448723c */ /* 0x040fe40000001848 */
[----:B------:R-:W-:Y:S06]  /*d920*/  LDSM.16.MT88.4 R20, [R120+0x7c00] ;  /* 0x007c00007814783b */ /* 0x000fec0000004200 */
[C---:B------:R-:W-:Y:S01]  /*d930*/  HMMA.16816.F32 R68, R4.reuse, R14, R68 ;  /* 0x0000000e0444723c */ /* 0x040fe20000001844 */
[----:B------:R-:W1:Y:S07]  /*d940*/  LDSM.16.MT88.4 R12, [R107+0x2800] ;  /* 0x002800006b0c783b */ /* 0x000e6e0000004200 */
[C---:B------:R-:W-:Y:S08]  /*d950*/  HMMA.16816.F32 R64, R4.reuse, R8, R64 ;  /* 0x000000080440723c */ /* 0x040ff00000001840 */
[C---:B------:R-:W-:Y:S01]  /*d960*/  HMMA.16816.F32 R60, R4.reuse, R10, R60 ;  /* 0x0000000a043c723c */ /* 0x040fe2000000183c */
[----:B------:R-:W2:Y:S07]  /*d970*/  LDSM.16.MT88.4 R8, [R120+0x8c00] ;  /* 0x008c00007808783b */ /* 0x000eae0000004200 */
[C---:B------:R-:W-:Y:S01]  /*d980*/  HMMA.16816.F32 R56, R4.reuse, R32, R56 ;  /* 0x000000200438723c */ /* 0x040fe20000001838 */
[----:B------:R-:W-:Y:S01]  /*d990*/  FFMA.FTZ R32, R119, R117, -R116 ;  /* 0x0000007577207223 */ /* 0x000fe20000010874 */
[----:B------:R-:W3:Y:S08]  /*d9a0*/  MUFU.EX2 R126, R126 ;  /* 0x0000007e007e7308 */ /* 0x000ef00000000800 */
[----:B------:R-:W-:Y:S01]  /*d9b0*/  MUFU.EX2 R127, R127 ;  /* 0x0000007f007f7308 */ /* 0x000fe20000000800 */
[C---:B-----5:R-:W-:Y:S07]  /*d9c0*/  HMMA.16816.F32 R36, R4.reuse, R28, R36 ;  /* 0x0000001c0424723c */ /* 0x060fee0000001824 */
[----:B------:R-:W4:Y:S01]  /*d9d0*/  MUFU.EX2 R159, R159 ;  /* 0x0000009f009f7308 */ /* 0x000f220000000800 */
[C---:B------:R-:W-:Y:S07]  /*d9e0*/  HMMA.16816.F32 R40, R4.reuse, R30, R40 ;  /* 0x0000001e0428723c */ /* 0x040fee0000001828 */
[----:B------:R-:W-:Y:S08]  /*d9f0*/  MUFU.EX2 R122, R122 ;  /* 0x0000007a007a7308 */ /* 0x000ff00000000800 */
[----:B------:R-:W5:Y:S08]  /*da00*/  MUFU.EX2 R121, R121 ;  /* 0x0000007900797308 */ /* 0x000f700000000800 */
[----:B------:R-:W-:Y:S08]  /*da10*/  MUFU.EX2 R32, R32 ;  /* 0x0000002000207308 */ /* 0x000ff00000000800 */
[----:B------:R-:W2:Y:S01]  /*da20*/  MUFU.EX2 R158, R158 ;  /* 0x0000009e009e7308 */ /* 0x000ea20000000800 */
[----:B------:R-:W-:Y:S01]  /*da30*/  HMMA.16816.F32 R80, R4, R16, R80 ;  /* 0x000000100450723c */ /* 0x000fe20000001850 */
[----:B------:R-:W-:Y:S01]  /*da40*/  FADD.FTZ R103, R102, R103 ;  /* 0x0000006766677221 */ /* 0x000fe20000010000 */
[----:B------:R-:W-:-:S06]  /*da50*/  FADD.FTZ R105, R100, R105 ;  /* 0x0000006964697221 */ /* 0x000fcc0000010000 */
[C---:B------:R-:W-:Y:S01]  /*da60*/  HMMA.16816.F32 R76, R4.reuse, R18, R76 ;  /* 0x00000012044c723c */ /* 0x040fe2000000184c */
[----:B------:R-:W-:Y:S01]  /*da70*/  FADD.FTZ R101, R101, R103 ;  /* 0x0000006765657221 */ /* 0x000fe20000010000 */
[----:B------:R-:W-:Y:S01]  /*da80*/  FADD.FTZ R99, R99, R105 ;  /* 0x0000006963637221 */ /* 0x000fe20000010000 */
[----:B------:R-:W2:Y:S05]  /*da90*/  LDSM.16.MT88.4 R16, [R107+0xc00] ;  /* 0x000c00006b10783b */ /* 0x000eaa0000004200 */
[C---:B------:R-:W-:Y:S08]  /*daa0*/  HMMA.16816.F32 R52, R4.reuse, R34, R52 ;  /* 0x000000220434723c */ /* 0x040ff00000001834 */
[C---:B-1----:R-:W-:Y:S08]  /*dab0*/  HMMA.16816.F32 R44, R4.reuse, R12, R44 ;  /* 0x0000000c042c723c */ /* 0x042ff0000000182c */
[----:B------:R-:W-:Y:S01]  /*dac0*/  HMMA.16816.F32 R48, R4, R14, R48 ;  /* 0x0000000e0430723c */ /* 0x000fe20000001830 */
[----:B---3--:R-:W-:Y:S01]  /*dad0*/  F2FP.F16.F32.PACK_AB R4, R126, R125 ;  /* 0x0000007d7e04723e */ /* 0x008fe200000000ff */
[----:B------:R-:W-:Y:S01]  /*dae0*/  FADD.FTZ R101, R98, R101 ;  /* 0x0000006562657221 */ /* 0x000fe20000010000 */
[----:B----4-:R-:W-:Y:S01]  /*daf0*/  F2FP.F16.F32.PACK_AB R6, R159, R127 ;  /* 0x0000007f9f06723e */ /* 0x010fe200000000ff */
[----:B------:R-:W-:Y:S01]  /*db00*/  FADD.FTZ R99, R96, R99 ;  /* 0x0000006360637221 */ /* 0x000fe20000010000 */
[----:B-----5:R-:W-:Y:S01]  /*db10*/  F2FP.F16.F32.PACK_AB R5, R121, R122 ;  /* 0x0000007a7905723e */ /* 0x020fe200000000ff */
[----:B------:R-:W1:Y:S01]  /*db20*/  LDSM.16.MT88.4 R12, [R107+0x1c00] ;  /* 0x001c00006b0c783b */ /* 0x000e620000004200 */
[----:B--2---:R-:W-:Y:S01]  /*db30*/  F2FP.F16.F32.PACK_AB R7, R158, R32 ;  /* 0x000000209e07723e */ /* 0x004fe200000000ff */
[----:B------:R-:W-:Y:S01]  /*db40*/  FADD.FTZ R97, R97, R101 ;  /* 0x0000006561617221 */ /* 0x000fe20000010000 */
[----:B------:R-:W-:-:S05]  /*db50*/  FADD.FTZ R95, R95, R99 ;  /* 0x000000635f5f7221 */ /* 0x000fca0000010000 */
[C---:B------:R-:W-:Y:S08]  /*db60*/  HMMA.16816.F32 R36, R4.reuse, R8, R36 ;  /* 0x000000080424723c */ /* 0x040ff00000001824 */
        /* <DEDUP_REMOVED lines=32> */
[----:B------:R-:W-:-:S04]  /*dd70*/  NOP ;  /* 0x0000000000007918 */ /* 0x000fc80000000000 */
[----:B------:R-:W-:-:S15]  /*dd80*/  @!P5 BRA `(.L_x_9367) ;  /* 0x00000030008cd947 */ /* 0x000fde0003800000 */
[----:B------:R-:W-:Y:S01]  /*dd90*/  IMAD R89, R145, 0x40, R89 ;  /* 0x0000004091597824 */ /* 0x000fe200078e0259 */
[----:B------:R-:W-:Y:S01]  /*dda0*/  LOP3.LUT R129, R129, 0x1f0, RZ, 0xc0, !PT ;  /* 0x000001f081817812 */ /* 0x000fe200078ec0ff */
[----:B------:R-:W-:Y:S01]  /*ddb0*/  IMAD.MOV.U32 R157, RZ, RZ, R2 ;  /* 0x000000ffff9d7224 */ /* 0x000fe200078e0002 */
[----:B------:R-:W-:Y:S01]  /*ddc0*/  ISETP.NE.U32.AND P6, PT, R154, RZ, PT ;  /* 0x000000ff9a00720c */ /* 0x000fe20003fc5070 */
[----:B------:R-:W-:Y:S01]  /*ddd0*/  IMAD.MOV.U32 R2, RZ, RZ, R86 ;  /* 0x000000ffff027224 */ /* 0x000fe200078e0056 */
[----:B------:R-:W-:Y:S01]  /*dde0*/  IADD3 R89, PT, PT, R3, R89, R129 ;  /* 0x0000005903597210 */ /* 0x000fe20007ffe081 */
[----:B------:R-:W-:Y:S01]  /*ddf0*/  VIADD R156, R88, 0xfffffffe ;  /* 0xfffffffe589c7836 */ /* 0x000fe20000000000 */
[----:B------:R-:W-:Y:S02]  /*de00*/  ISETP.NE.AND.EX P6, PT, R155, RZ, PT, P6 ;  /* 0x000000ff9b00720c */ /* 0x000fe40003fc5360 */
[----:B------:R-:W-:Y:S02]  /*de10*/  IADD3 R89, PT, PT, -R90, R89, -R147 ;  /* 0x000000595a597210 */ /* 0x000fe40007ffe993 */
[----:B------:R-:W-:-:S03]  /*de20*/  MOV R3, R87 ;  /* 0x0000005700037202 */ /* 0x000fc60000000f00 */
[----:B------:R-:W-:-:S05]  /*de30*/  IMAD R149, R88, -0x40, R89 ;  /* 0xffffffc058957824 */ /* 0x000fca00078e0259 */
[----:B------:R-:W-:-:S07]  /*de40*/  IADD3 R149, PT, PT, R149, 0x88, RZ ;  /* 0x0000008895957810 */ /* 0x000fce0007ffe0ff */
.L_x_9374:
        /* <DEDUP_REMOVED lines=80> */
.L_x_9369:
[----:B------:R-:W-:Y:S05]  /*e350*/  BSYNC.RECONVERGENT B0 ;  /* 0x0000000000007941 */ /* 0x000fea0003800200 */
.L_x_9368:
[----:B------:R-:W1:Y:S01]  /*e360*/  S2UR UR7, SR_CgaCtaId ;  /* 0x00000000000779c3 */ /* 0x000e620000008800 */
[C---:B------:R-:W-:Y:S01]  /*e370*/  IMAD.SHL.U32 R4, R131.reuse, 0x8, RZ ;  /* 0x0000000883047824 */ /* 0x040fe200078e00ff */
[C---:B------:R-:W-:Y:S01]  /*e380*/  LOP3.LUT R161, R131.reuse, 0x18, RZ, 0xc0, !PT ;  /* 0x0000001883a17812 */ /* 0x040fe200078ec0ff */
[----:B------:R-:W-:Y:S01]  /*e390*/  UMOV UR8, 0x400 ;  /* 0x0000040000087882 */ /* 0x000fe20000000000 */
[C---:B------:R-:W-:Y:S01]  /*e3a0*/  SHF.L.U32 R6, R131.reuse, 0x4, RZ ;  /* 0x0000000483067819 */ /* 0x040fe200000006ff */
[----:B------:R-:W-:Y:S01]  /*e3b0*/  IMAD.SHL.U32 R128, R131, 0x4, RZ ;  /* 0x0000000483807824 */ /* 0x000fe200078e00ff */
[--C-:B------:R-:W-:Y:S01]  /*e3c0*/  LOP3.LUT R161, R161, 0xc0, R4.reuse, 0xf8, !PT ;  /* 0x000000c0a1a17812 */ /* 0x100fe200078ef804 */
[----:B------:R-:W-:Y:S01]  /*e3d0*/  IMAD.MOV.U32 R108, RZ, RZ, 0x20 ;  /* 0x00000020ff6c7424 */ /* 0x000fe200078e00ff */
[----:B------:R-:W-:Y:S01]  /*e3e0*/  LOP3.LUT R162, R4, 0x18, RZ, 0xc0, !PT ;  /* 0x0000001804a27812 */ /* 0x000fe200078ec0ff */
[----:B------:R-:W-:Y:S01]  /*e3f0*/  BSSY.RECONVERGENT B1, `(.L_x_9370) ;  /* 0x000014d000017945 */ /* 0x000fe20003800200 */
[--C-:B------:R-:W-:Y:S02]  /*e400*/  LOP3.LUT R161, R161, 0x18, R4.reuse, 0x78, !PT ;  /* 0x00000018a1a17812 */ /* 0x100fe400078e7804 */
[CC--:B------:R-:W-:Y:S02]  /*e410*/  ISETP.GE.AND P3, PT, R162.reuse, R146.reuse, PT ;  /* 0x00000092a200720c */ /* 0x0c0fe40003f66270 */
[----:B------:R-:W-:Y:S02]  /*e420*/  LOP3.LUT R161, R161, 0x1f20, R4, 0xf8, !PT ;  /* 0x00001f20a1a17812 */ /* 0x000fe400078ef804 */
[C---:B------:R-:W-:Y:S02]  /*e430*/  LOP3.LUT R160, R162.reuse, 0x20, RZ, 0xfc, !PT ;  /* 0x00000020a2a07812 */ /* 0x040fe400078efcff */
[----:B------:R-:W-:Y:S02]  /*e440*/  LOP3.LUT R141, R162, 0x40, RZ, 0xfc, !PT ;  /* 0x00000040a28d7812 */ /* 0x000fe400078efcff */
[-C--:B------:R-:W-:Y:S02]  /*e450*/  ISETP.GE.AND P2, PT, R160, R146.reuse, PT ;  /* 0x00000092a000720c */ /* 0x080fe40003f46270 */
[----:B------:R-:W-:Y:S01]  /*e460*/  ISETP.GE.AND P1, PT, R141, R146, PT ;  /* 0x000000928d00720c */ /* 0x000fe20003f26270 */
[----:B-1----:R-:W-:Y:S01]  /*e470*/  ULEA UR6, UR7, UR8, 0x18 ;  /* 0x0000000807067291 */ /* 0x002fe2000f8ec0ff */
[C---:B------:R-:W-:Y:S02]  /*e480*/  LEA R4, P0, R135.reuse, R152, 0x1 ;  /* 0x0000009887047211 */ /* 0x040fe400078008ff */
[----:B------:R-:W-:Y:S02]  /*e490*/  SHF.R.U32.HI R129, RZ, 0x1, R131 ;  /* 0x00000001ff817819 */ /* 0x000fe40000011683 */
[----:B------:R-:W-:Y:S02]  /*e4a0*/  LEA.HI.X R5, R135, R153, R136, 0x1, P0 ;  /* 0x0000009987057211 */ /* 0x000fe400000f0c88 */
[----:B------:R-:W-:Y:S02]  /*e4b0*/  LEA R161, R161, UR6, 0x1 ;  /* 0x00000006a1a17c11 */ /* 0x000fe4000f8e08ff */
[----:B------:R-:W-:Y:S02]  /*e4c0*/  SHF.L.U32 R133, R131, 0x5, RZ ;  /* 0x0000000583857819 */ /* 0x000fe400000006ff */
[----:B------:R-:W-:Y:S01]  /*e4d0*/  LOP3.LUT R132, R129, 0x8, RZ, 0xc0, !PT ;  /* 0x0000000881847812 */ /* 0x000fe200078ec0ff */
        /* <DEDUP_REMOVED lines=17> */
[----:B------:R-:W-:Y:S03]  /*e5f0*/  MOV R86, 0x20 ;  /* 0x0000002000567802 */ /* 0x000fe60000000f00 */
[----:B------:R-:W-:Y:S01]  /*e600*/  @!PT LDS RZ, [RZ] ;  /* 0x00000000fffff984 */ /* 0x000fe20000000800 */
[----:B------:R-:W-:Y:S01]  /*e610*/  @!PT LDS RZ, [RZ] ;  /* 0x00000000fffff984 */ /* 0x000fe20000000800 */
[----:B------:R-:W-:Y:S01]  /*e620*/  @!PT LDS RZ, [RZ] ;  /* 0x00000000fffff984 */ /* 0x000fe20000000800 */
[----:B------:R-:W-:Y:S01]  /*e630*/  @!P1 LDGSTS.E.BYPASS.LTC128B.128 [R161+0x8000], desc[UR4][R152.64+0x80] ;  /* 0x0800008098a19fae */ /* 0x000fe2000b981a04 */
[----:B------:R-:W-:Y:S02]  /*e640*/  SEL R108, R108, 0xffffffe0, !P0 ;  /* 0xffffffe06c6c7807 */ /* 0x000fe40004000000 */
[----:B------:R-:W-:Y:S03]  /*e650*/  SEL R86, R86, 0xffffffe0, !P0 ;  /* 0xffffffe056567807 */ /* 0x000fe60004000000 */
        /* <DEDUP_REMOVED lines=16> */
[----:B------:R-:W-:Y:S05]  /*e760*/  ISETP.NE.AND P1, PT, R156, RZ, PT ;  /* 0x000000ff9c00720c */ /* 0x000fea0003f25270 */
[----:B------:R-:W2:Y:S06]  /*e770*/  LD.E R163, desc[UR4][R84.64+0x18c] ;  /* 0x00018c0454a37980 */ /* 0x000eac000c101900 */
[----:B------:R-:W0:Y:S01]  /*e780*/  LDGDEPBAR ;  /* 0x00000000000079af */ /* 0x000e220000000000 */
[----:B-1----:R-:W-:Y:S02]  /*e790*/  LOP3.LUT R4, R128, 0x18, RZ, 0xc0, !PT ;  /* 0x0000001880047812 */ /* 0x002fe400078ec0ff */
[----:B------:R-:W-:Y:S02]  /*e7a0*/  LOP3.LUT R5, R133, 0xc0, RZ, 0xc0, !PT ;  /* 0x000000c085057812 */ /* 0x000fe400078ec0ff */
[----:B------:R-:W-:Y:S02]  /*e7b0*/  LOP3.LUT R132, R132, R4, RZ, 0x3c, !PT ;  /* 0x0000000484847212 */ /* 0x000fe400078e3cff */
[----:B------:R-:W-:Y:S02]  /*e7c0*/  LOP3.LUT R5, R5, 0x8, R131, 0xf8, !PT ;  /* 0x0000000805057812 */ /* 0x000fe400078ef883 */
[----:B------:R-:W-:Y:S02]  /*e7d0*/  LOP3.LUT R124, R124, R132, RZ, 0xfc, !PT ;  /* 0x000000847c7c7212 */ /* 0x000fe400078efcff */
[----:B------:R-:W-:Y:S02]  /*e7e0*/  LOP3.LUT R5, R6, R5, R4, 0xf6, !PT ;  /* 0x0000000506057212 */ /* 0x000fe400078ef604 */
[----:B------:R-:W-:Y:S02]  /*e7f0*/  LEA R124, R124, UR6, 0x1 ;  /* 0x000000067c7c7c11 */ /* 0x000fe4000f8e08ff */
[----:B------:R-:W-:Y:S02]  /*e800*/  LEA R134, R5, UR6, 0x1 ;  /* 0x0000000605867c11 */ /* 0x000fe4000f8e08ff */
[----:B------:R-:W-:Y:S01]  /*e810*/  IADD3 R87, PT, PT, R124, R108, RZ ;  /* 0x0000006c7c577210 */ /* 0x000fe20007ffe0ff */
[----:B------:R-:W-:Y:S02]  /*e820*/  LDSM.16.M88.4 R32, [R124] ;  /* 0x000000007c20783b */ /* 0x000fe40000000200 */
[C---:B------:R-:W-:Y:S02]  /*e830*/  IMAD.IADD R108, R134.reuse, 0x1, R108 ;  /* 0x00000001866c7824 */ /* 0x040fe400078e026c */
[----:B------:R-:W-:Y:S02]  /*e840*/  IMAD.IADD R86, R134, 0x1, R86 ;  /* 0x0000000186567824 */ /* 0x000fe400078e0256 */
[----:B------:R-:W1:Y:S06]  /*e850*/  LDSM.16.M88.4 R8, [R134+0x3000] ;  /* 0x003000008608783b */ /* 0x000e6c0000000200 */
        /* <DEDUP_REMOVED lines=15> */
[C---:B----4-:R-:W-:Y:S08]  /*e950*/  HMMA.16816.F32 R20, R32.reuse, R24, RZ ;  /* 0x000000182014723c */ /* 0x050ff000000018ff */
[C---:B------:R-:W-:Y:S08]  /*e960*/  HMMA.16816.F32 R24, R32.reuse, R26, RZ ;  /* 0x0000001a2018723c */ /* 0x040ff000000018ff */
[C---:B-----5:R-:W-:Y:S08]  /*e970*/  HMMA.16816.F32 R28, R32.reuse, R88, RZ ;  /* 0x00000058201c723c */ /* 0x060ff000000018ff */
[----:B------:R-:W-:Y:S01]  /*e980*/  HMMA.16816.F32 R32, R32, R90, RZ ;  /* 0x0000005a2020723c */ /* 0x000fe200000018ff */
        /* <DEDUP_REMOVED lines=10> */
[C---:B------:R-:W-:Y:S08]  /*ea30*/  HMMA.16816.F32 R28, R92.reuse, R108, R28 ;  /* 0x0000006c5c1c723c */ /* 0x040ff0000000181c */
[----:B------:R-:W-:Y:S01]  /*ea40*/  HMMA.16816.F32 R32, R92, R110, R32 ;  /* 0x0000006e5c20723c */ /* 0x000fe20000001820 */
[----:B------:R-:W5:Y:S06]  /*ea50*/  LDSM.16.M88.4 R92, [R86+0x4400] ;  /* 0x00440000565c783b */ /* 0x000f6c0000000200 */
[----:B------:R-:W-:Y:S01]  /*ea60*/  LDSM.16.M88.4 R108, [R124+0x2000] ;  /* 0x002000007c6c783b */ /* 0x000fe20000000200 */
[C---:B---3--:R-:W-:Y:S05]  /*ea70*/  HMMA.16816.F32 R4, R88.reuse, R96, R4 ;  /* 0x000000605804723c */ /* 0x048fea0000001804 */
[----:B------:R-:W-:Y:S03]  /*ea80*/  LDSM.16.M88.4 R124, [R134+0x5000] ;  /* 0x00500000867c783b */ /* 0x000fe60000000200 */
[C---:B------:R-:W-:Y:S03]  /*ea90*/  HMMA.16816.F32 R8, R88.reuse, R98, R8 ;  /* 0x000000625808723c */ /* 0x040fe60000001808 */
[----:B------:R-:W3:Y:S05]  /*eaa0*/  LDSM.16.M88.4 R96, [R86+0x4800] ;  /* 0x004800005660783b */ /* 0x000eea0000000200 */
[C---:B----4-:R-:W-:Y:S08]  /*eab0*/  HMMA.16816.F32 R12, R88.reuse, R100, R12 ;  /* 0x00000064580c723c */ /* 0x050ff0000000180c */
[C---:B------:R-:W-:Y:S01]  /*eac0*/  HMMA.16816.F32 R16, R88.reuse, R102, R16 ;  /* 0x000000665810723c */ /* 0x040fe20000001810 */
[----:B------:R-:W4:Y:S07]  /*ead0*/  LDSM.16.M88.4 R100, [R86+0x4c00] ;  /* 0x004c00005664783b */ /* 0x000f2e0000000200 */
[C---:B-1----:R-:W-:Y:S08]  /*eae0*/  HMMA.16816.F32 R20, R88.reuse, R104, R20 ;  /* 0x000000685814723c */ /* 0x042ff00000001814 */
[C---:B------:R-:W-:Y:S01]  /*eaf0*/  HMMA.16816.F32 R24, R88.reuse, R106, R24 ;  /* 0x0000006a5818723c */ /* 0x040fe20000001818 */
[----:B------:R-:W-:Y:S07]  /*eb00*/  LDSM.16.M88.4 R104, [R134+0x5800] ;  /* 0x005800008668783b */ /* 0x000fee0000000200 */
[C---:B------:R-:W-:Y:S08]  /*eb10*/  HMMA.16816.F32 R28, R88.reuse, R112, R28 ;  /* 0x00000070581c723c */ /* 0x040ff0000000181c */
[----:B------:R-:W-:Y:S01]  /*eb20*/  HMMA.16816.F32 R32, R88, R114, R32 ;  /* 0x000000725820723c */ /* 0x000fe20000001820 */
[----:B------:R-:W1:Y:S06]  /*eb30*/  LDSM.16.M88.4 R88, [R134+0x5400] ;  /* 0x005400008658783b */ /* 0x000e6c0000000200 */
[----:B------:R-:W-:Y:S01]  /*eb40*/  LDSM.16.M88.4 R112, [R87+0x2000] ;  /* 0x002000005770783b */ /* 0x000fe20000000200 */
[C---:B------:R-:W-:Y:S08]  /*eb50*/  HMMA.16816.F32 R4, R116.reuse, R120, R4 ;  /* 0x000000787404723c */ /* 0x040ff00000001804 */
[C---:B------:R-:W-:Y:S01]  /*eb60*/  HMMA.16816.F32 R8, R116.reuse, R122, R8 ;  /* 0x0000007a7408723c */ /* 0x040fe20000001808 */
[----:B------:R-:W-:Y:S07]  /*eb70*/  LDSM.16.M88.4 R120, [R86+0x5000] ;  /* 0x005000005678783b */ /* 0x000fee0000000200 */
[C---:B-----5:R-:W-:Y:S08]  /*eb80*/  HMMA.16816.F32 R12, R116.reuse, R92, R12 ;  /* 0x0000005c740c723c */ /* 0x060ff0000000180c */
[C---:B------:R-:W-:Y:S01]  /*eb90*/  HMMA.16816.F32 R16, R116.reuse, R94, R16 ;  /* 0x0000005e7410723c */ /* 0x040fe20000001810 */
[----:B------:R-:W5:Y:S07]  /*eba0*/  LDSM.16.M88.4 R92, [R134+0x5c00] ;  /* 0x005c0000865c783b */ /* 0x000f6e0000000200 */
[C---:B---3--:R-:W-:Y:S08]  /*ebb0*/  HMMA.16816.F32 R20, R116.reuse, R96, R20 ;  /* 0x000000607414723c */ /* 0x048ff00000001814 */
        /* <DEDUP_REMOVED lines=10> */
[C---:B-----5:R-:W-:Y:S08]  /*ec60*/  HMMA.16816.F32 R28, R108.reuse, R92, R28 ;  /* 0x0000005c6c1c723c */ /* 0x060ff0000000181c */
[----:B------:R-:W-:Y:S08]  /*ec70*/  HMMA.16816.F32 R32, R108, R94, R32 ;  /* 0x0000005e6c20723c */ /* 0x000ff00000001820 */
[C---:B------:R-:W-:Y:S08]  /*ec80*/  HMMA.16816.F32 R4, R112.reuse, R120, R4 ;  /* 0x000000787004723c */ /* 0x040ff00000001804 */
        /* <DEDUP_REMOVED lines=26> */
[----:B------:R-:W1:Y:S01]  /*ee30*/  MUFU.TANH R12, R12 ;  /* 0x0000000c000c7308 */ /* 0x000e620000002400 */
[----:B-----5:R-:W5:Y:S01]  /*ee40*/  LDSM.16.M88.4 R8, [R86+0x5c00] ;  /* 0x005c00005608783b */ /* 0x020f620000000200 */
[----:B------:R-:W-:Y:S08]  /*ee50*/  DEPBAR.LE SB0, 0x0 ;  /* 0x000080000000791a */ /* 0x000ff00000000000 */
[----:B------:R-:W1:Y:S01]  /*ee60*/  MUFU.TANH R13, R13 ;  /* 0x0000000d000d7308 */ /* 0x000e620000002400 */
[----:B------:R-:W-:Y:S01]  /*ee70*/  BAR.SYNC.DEFER_BLOCKING 0x0 ;  /* 0x0000000000007b1d */ /* 0x000fe20000010000 */
[C---:B----4-:R-:W-:Y:S05]  /*ee80*/  HMMA.16816.F32 R20, R112.reuse, R4, R20 ;  /* 0x000000047014723c */ /* 0x050fea0000001814 */
[-C--:B------:R-:W-:Y:S03]  /*ee90*/  FMUL.FTZ R5, R16, R163.reuse ;  /* 0x000000a310057220 */ /* 0x080fe60000410000 */
[----:B------:R4:W1:Y:S01]  /*eea0*/  MUFU.TANH R108, R15 ;  /* 0x0000000f006c7308 */ /* 0x0008620000002400 */
        /* <DEDUP_REMOVED lines=61> */
[----:B----4-:R-:W3:Y:S01]  /*f280*/  LD.E.64 R22, desc[UR4][R84.64+0x20] ;  /* 0x0000200454167980 */ /* 0x010ee2000c101b00 */
[----:B------:R-:W-:Y:S02]  /*f290*/  IABS R10, R6 ;  /* 0x00000006000a7213 */ /* 0x000fe40000000000 */
[-C--:B--2---:R-:W-:Y:S02]  /*f2a0*/  IABS R11, R18.reuse ;  /* 0x00000012000b7213 */ /* 0x084fe40000000000 */
[-C--:B------:R-:W-:Y:S02]  /*f2b0*/  IABS R8, R18.reuse ;  /* 0x0000001200087213 */ /* 0x080fe40000000000 */
[----:B------:R-:W2:Y:S01]  /*f2c0*/  I2F.RP R20, R11 ;  /* 0x0000000b00147306 */ /* 0x000ea20000209400 */
[-C--:B------:R-:W-:Y:S02]  /*f2d0*/  LOP3.LUT R6, R6, R18.reuse, RZ, 0x3c, !PT ;  /* 0x0000001206067212 */ /* 0x080fe400078e3cff */
[----:B------:R-:W-:Y:S01]  /*f2e0*/  IMAD.MOV R8, RZ, RZ, -R8 ;  /* 0x000000ffff087224 */ /* 0x000fe200078e0a08 */
[----:B------:R-:W-:Y:S06]  /*f2f0*/  LOP3.LUT R16, R16, R18, RZ, 0x3c, !PT ;  /* 0x0000001210107212 */ /* 0x000fec00078e3cff */
[----:B--2---:R-:W2:Y:S02]  /*f300*/  MUFU.RCP R20, R20 ;  /* 0x0000001400147308 */ /* 0x004ea40000001000 */
[----:B--2---:R-:W-:Y:S08]  /*f310*/  VIADD R20, R20, 0xffffffe ;  /* 0x0ffffffe14147836 */ /* 0x004ff00000000000 */
[----:B------:R-:W2:Y:S02]  /*f320*/  F2I.FTZ.U32.TRUNC.NTZ R21, R20 ;  /* 0x0000001400157305 */ /* 0x000ea4000021f000 */
[--C-:B--2---:R-:W-:Y:S02]  /*f330*/  IMAD.MOV R17, RZ, RZ, -R21.reuse ;  /* 0x000000ffff117224 */ /* 0x104fe400078e0a15 */
[----:B------:R-:W-:Y:S02]  /*f340*/  IMAD.MOV.U32 R20, RZ, RZ, RZ ;  /* 0x000000ffff147224 */ /* 0x000fe400078e00ff */
        /* <DEDUP_REMOVED lines=33> */
[----:B-----5:R-:W-:Y:S01]  /*f560*/  SHF.R.S32.HI R10, RZ, 0x1f, R18 ;  /* 0x0000001fff0a7819 */ /* 0x020fe20000011412 */
        /* <DEDUP_REMOVED lines=12> */
.L_x_9373:
[----:B------:R-:W-:Y:S05]  /*f630*/  BSYNC.RECONVERGENT B0 ;  /* 0x0000000000007941 */ /* 0x000fea0003800200 */
.L_x_9372:
        /* <DEDUP_REMOVED lines=40> */
.L_x_9371:
[----:B------:R-:W-:Y:S05]  /*f8c0*/  BSYNC.RECONVERGENT B1 ;  /* 0x0000000000017941 */ /* 0x000fea0003800200 */
.L_x_9370:
[----:B------:R-:W2:Y:S01]  /*f8d0*/  LD.E R88, desc[UR4][R84.64+0xdc] ;  /* 0x0000dc0454587980 */ /* 0x000ea2000c101900 */
[C---:B---3--:R-:W-:Y:S02]  /*f8e0*/  IADD3 R6, PT, PT, R149.reuse, -0x1, RZ ;  /* 0xffffffff95067810 */ /* 0x048fe40007ffe0ff */
[C---:B------:R-:W-:Y:S02]  /*f8f0*/  IADD3 R115, PT, PT, R149.reuse, -0x18, RZ ;  /* 0xffffffe895737810 */ /* 0x040fe40007ffe0ff */
[----:B------:R-:W-:Y:S02]  /*f900*/  IABS R6, R6 ;  /* 0x0000000600067213 */ /* 0x000fe40000000000 */
[C---:B----4-:R-:W-:Y:S02]  /*f910*/  IADD3 R15, PT, PT, R149.reuse, -0x11, RZ ;  /* 0xffffffef950f7810 */ /* 0x050fe40007ffe0ff */
[----:B------:R-:W-:Y:S02]  /*f920*/  I2FP.F32.S32 R6, R6 ;  /* 0x0000000600067245 */ /* 0x000fe40000201400 */
[----:B------:R-:W-:Y:S02]  /*f930*/  IABS R115, R115 ;  /* 0x0000007300737213 */ /* 0x000fe40000000000 */
[----:B------:R-:W-:Y:S01]  /*f940*/  IABS R8, R149 ;  /* 0x0000009500087213 */ /* 0x000fe20000000000 */
[C---:B-1----:R-:W-:Y:S01]  /*f950*/  FFMA.FTZ R97, -R0.reuse, R6, R97 ;  /* 0x0000000600617223 */ /* 0x042fe20000010161 */
[C---:B------:R-:W-:Y:S02]  /*f960*/  IADD3 R6, PT, PT, R149.reuse, -0x10, RZ ;  /* 0xfffffff095067810 */ /* 0x040fe40007ffe0ff */
[C---:B------:R-:W-:Y:S02]  /*f970*/  IADD3 R16, PT, PT, R149.reuse, -0x19, RZ ;  /* 0xffffffe795107810 */ /* 0x040fe40007ffe0ff */
[----:B------:R-:W-:Y:S02]  /*f980*/  IABS R6, R6 ;  /* 0x0000000600067213 */ /* 0x000fe40000000000 */
[----:B------:R-:W-:Y:S02]  /*f990*/  IABS R15, R15 ;  /* 0x0000000f000f7213 */ /* 0x000fe40000000000 */
[----:B------:R-:W-:Y:S02]  /*f9a0*/  I2FP.F32.S32 R6, R6 ;  /* 0x0000000600067245 */ /* 0x000fe40000201400 */
[----:B------:R-:W-:Y:S02]  /*f9b0*/  I2FP.F32.S32 R115, R115 ;  /* 0x0000007300737245 */ /* 0x000fe40000201400 */
[----:B------:R-:W-:Y:S01]  /*f9c0*/  I2FP.F32.S32 R8, R8 ;  /* 0x0000000800087245 */ /* 0x000fe20000201400 */
[C---:B------:R-:W-:Y:S01]  /*f9d0*/  FFMA.FTZ R109, -R0.reuse, R6, R109 ;  /* 0x00000006006d7223 */ /* 0x040fe2000001016d */
[----:B------:R-:W-:Y:S01]  /*f9e0*/  IABS R16, R16 ;  /* 0x0000001000107213 */ /* 0x000fe20000000000 */
[C---:B------:R-:W-:Y:S01]  /*f9f0*/  FFMA.FTZ R33, -R0.reuse, R115, R12 ;  /* 0x0000007300217223 */ /* 0x040fe2000001010c */
[----:B------:R-:W-:Y:S01]  /*fa00*/  I2FP.F32.S32 R15, R15 ;  /* 0x0000000f000f7245 */ /* 0x000fe20000201400 */
[C---:B------:R-:W-:Y:S01]  /*fa10*/  FFMA.FTZ R96, -R0.reuse, R8, R96 ;  /* 0x0000000800607223 */ /* 0x040fe20000010160 */
[C---:B------:R-:W-:Y:S01]  /*fa20*/  FFMA.FTZ R99, -R0.reuse, R6, R99 ;  /* 0x0000000600637223 */ /* 0x040fe20000010163 */
[----:B------:R-:W-:Y:S01]  /*fa30*/  I2FP.F32.S32 R6, R16 ;  /* 0x0000001000067245 */ /* 0x000fe20000201400 */
[C---:B------:R-:W-:Y:S01]  /*fa40*/  FFMA.FTZ R115, -R0.reuse, R115, R14 ;  /* 0x0000007300737223 */ /* 0x040fe2000001010e */
[C---:B------:R-:W-:Y:S01]  /*fa50*/  IADD3 R7, PT, PT, R149.reuse, -0x8, RZ ;  /* 0xfffffff895077810 */ /* 0x040fe20007ffe0ff */
[CC--:B------:R-:W-:Y:S01]  /*fa60*/  FFMA.FTZ R108, -R0.reuse, R15.reuse, R108 ;  /* 0x0000000f006c7223 */ /* 0x0c0fe2000001016c */
[C---:B------:R-:W-:Y:S01]  /*fa70*/  IADD3 R8, PT, PT, R149.reuse, -0x9, RZ ;  /* 0xfffffff795087810 */ /* 0x040fe20007ffe0ff */
[C---:B------:R-:W-:Y:S01]  /*fa80*/  FFMA.FTZ R98, -R0.reuse, R15, R98 ;  /* 0x0000000f00627223 */ /* 0x040fe20000010162 */
[C---:B------:R-:W-:Y:S01]  /*fa90*/  IADD3 R12, PT, PT, R149.reuse, -0x21, RZ ;  /* 0xffffffdf950c7810 */ /* 0x040fe20007ffe0ff */
[CC--:B------:R-:W-:Y:S01]  /*faa0*/  FFMA.FTZ R32, -R0.reuse, R6.reuse, R13 ;  /* 0x0000000600207223 */ /* 0x0c0fe2000001010d */
[C---:B------:R-:W-:Y:S01]  /*fab0*/  IADD3 R15, PT, PT, R149.reuse, -0x20, RZ ;  /* 0xffffffe0950f7810 */ /* 0x040fe20007ffe0ff */
[C---:B------:R-:W-:Y:S01]  /*fac0*/  FFMA.FTZ R116, -R0.reuse, R6, R116 ;  /* 0x0000000600747223 */ /* 0x040fe20000010174 */
[----:B------:R-:W-:Y:S02]  /*fad0*/  IABS R7, R7 ;  /* 0x0000000700077213 */ /* 0x000fe40000000000 */
[----:B------:R-:W-:Y:S02]  /*fae0*/  IABS R8, R8 ;  /* 0x0000000800087213 */ /* 0x000fe40000000000 */
[----:B------:R-:W-:Y:S02]  /*faf0*/  IABS R12, R12 ;  /* 0x0000000c000c7213 */ /* 0x000fe40000000000 */
[C---:B------:R-:W-:Y:S02]  /*fb00*/  IADD3 R13, PT, PT, R149.reuse, -0x41, RZ ;  /* 0xffffffbf950d7810 */ /* 0x040fe40007ffe0ff */
[----:B------:R-:W-:Y:S02]  /*fb10*/  IABS R15, R15 ;  /* 0x0000000f000f7213 */ /* 0x000fe40000000000 */
[C---:B------:R-:W-:Y:S02]  /*fb20*/  IADD3 R6, PT, PT, R149.reuse, -0x28, RZ ;  /* 0xffffffd895067810 */ /* 0x040fe40007ffe0ff */
[----:B------:R-:W-:Y:S02]  /*fb30*/  I2FP.F32.S32 R7, R7 ;  /* 0x0000000700077245 */ /* 0x000fe40000201400 */
[----:B------:R-:W-:Y:S02]  /*fb40*/  I2FP.F32.S32 R8, R8 ;  /* 0x0000000800087245 */ /* 0x000fe40000201400 */
[----:B------:R-:W-:Y:S01]  /*fb50*/  I2FP.F32.S32 R12, R12 ;  /* 0x0000000c000c7245 */ /* 0x000fe20000201400 */
[C---:B------:R-:W-:Y:S01]  /*fb60*/  FFMA.FTZ R11, -R0.reuse, R7, R87 ;  /* 0x00000007000b7223 */ /* 0x040fe20000010157 */
[----:B------:R-:W-:Y:S01]  /*fb70*/  IADD3 R14, PT, PT, R149, -0x29, RZ ;  /* 0xffffffd7950e7810 */ /* 0x000fe20007ffe0ff */
[C---:B------:R-:W-:Y:S01]  /*fb80*/  FFMA.FTZ R10, -R0.reuse, R8, R93 ;  /* 0x00000008000a7223 */ /* 0x040fe2000001015d */
[----:B------:R-:W-:Y:S01]  /*fb90*/  IABS R13, R13 ;  /* 0x0000000d000d7213 */ /* 0x000fe20000000000 */
[CC--:B------:R-:W-:Y:S01]  /*fba0*/  FFMA.FTZ R112, -R0.reuse, R12.reuse, R4 ;  /* 0x0000000c00707223 */ /* 0x0c0fe20000010104 */
[----:B------:R-:W-:Y:S01]  /*fbb0*/  I2FP.F32.S32 R15, R15 ;  /* 0x0000000f000f7245 */ /* 0x000fe20000201400 */
[C---:B------:R-:W-:Y:S01]  /*fbc0*/  FFMA.FTZ R120, -R0.reuse, R12, R120 ;  /* 0x0000000c00787223 */ /* 0x040fe20000010178 */
        /* <DEDUP_REMOVED lines=9> */
[C---:B------:R-:W-:Y:S01]  /*fc60*/  FFMA.FTZ R94, -R0.reuse, R4, R94 ;  /* 0x00000004005e7223 */ /* 0x040fe2000001015e */
[----:B------:R-:W-:Y:S01]  /*fc70*/  FMNMX3.FTZ R14, R3, R11, R10, !PT ;  /* 0x0000000b030e7276 */ /* 0x000fe2000781000a */
[CC--:B------:R-:W-:Y:S01]  /*fc80*/  FFMA.FTZ R118, -R0.reuse, R6.reuse, R118 ;  /* 0x0000000600767223 */ /* 0x0c0fe20000010176 */
[C---:B------:R-:W-:Y:S01]  /*fc90*/  FFMA.FTZ R124, -R0.reuse, R6, R124 ;  /* 0x00000006007c7223 */ /* 0x040fe2000001017c */
[C---:B------:R-:W-:Y:S01]  /*fca0*/  IADD3 R12, PT, PT, R149.reuse, -0x30, RZ ;  /* 0xffffffd0950c7810 */ /* 0x040fe20007ffe0ff */
[CC--:B------:R-:W-:Y:S01]  /*fcb0*/  FFMA.FTZ R117, -R0.reuse, R5.reuse, R117 ;  /* 0x0000000500757223 */ /* 0x0c0fe20000010175 */
[C---:B------:R-:W-:Y:S01]  /*fcc0*/  IADD3 R4, PT, PT, R149.reuse, -0x31, RZ ;  /* 0xffffffcf95047810 */ /* 0x040fe20007ffe0ff */
[----:B------:R-:W-:Y:S01]  /*fcd0*/  FFMA.FTZ R123, -R0, R5, R123 ;  /* 0x00000005007b7223 */ /* 0x000fe2000001017b */
[C---:B------:R-:W-:Y:S02]  /*fce0*/  IADD3 R6, PT, PT, R149.reuse, -0x38, RZ ;  /* 0xffffffc895067810 */ /* 0x040fe40007ffe0ff */
[----:B------:R-:W-:Y:S02]  /*fcf0*/  FMNMX3.FTZ R14, R14, R99, R98, !PT ;  /* 0x000000630e0e7276 */ /* 0x000fe40007810062 */
[----:B------:R-:W-:Y:S02]  /*fd00*/  FMNMX3.FTZ R15, R2, R96, R97, !PT ;  /* 0x00000060020f7276 */ /* 0x000fe40007810061 */
[----:B------:R-:W-:Y:S02]  /*fd10*/  IABS R12, R12 ;  /* 0x0000000c000c7213 */ /* 0x000fe40000000000 */
[----:B------:R-:W-:Y:S02]  /*fd20*/  IABS R4, R4 ;  /* 0x0000000400047213 */ /* 0x000fe40000000000 */
[----:B------:R-:W-:Y:S02]  /*fd30*/  IADD3 R5, PT, PT, R149, -0x39, RZ ;  /* 0xffffffc795057810 */ /* 0x000fe40007ffe0ff */
[----:B------:R-:W-:Y:S02]  /*fd40*/  IABS R6, R6 ;  /* 0x0000000600067213 */ /* 0x000fe40000000000 */
[----:B------:R-:W-:Y:S02]  /*fd50*/  FMNMX3.FTZ R14, R14, R33, R32, !PT ;  /* 0x000000210e0e7276 */ /* 0x000fe40007810020 */
[----:B------:R-:W-:Y:S02]  /*fd60*/  FMNMX3.FTZ R15, R15, R7, R8, !PT ;  /* 0x000000070f0f7276 */ /* 0x000fe40007810008 */
[----:B------:R-:W-:Y:S02]  /*fd70*/  I2FP.F32.S32 R12, R12 ;  /* 0x0000000c000c7245 */ /* 0x000fe40000201400 */
[----:B------:R-:W-:Y:S02]  /*fd80*/  IADD3 R13, PT, PT, R149, -0x40, RZ ;  /* 0xffffffc0950d7810 */ /* 0x000fe40007ffe0ff */
[----:B------:R-:W-:Y:S01]  /*fd90*/  I2FP.F32.S32 R4, R4 ;  /* 0x0000000400047245 */ /* 0x000fe20000201400 */
[CC--:B------:R-:W-:Y:S01]  /*fda0*/  FFMA.FTZ R121, -R0.reuse, R12.reuse, R121 ;  /* 0x0000000c00797223 */ /* 0x0c0fe20000010179 */
[----:B------:R-:W-:Y:S01]  /*fdb0*/  IABS R5, R5 ;  /* 0x0000000500057213 */ /* 0x000fe20000000000 */
[C---:B------:R-:W-:Y:S01]  /*fdc0*/  FFMA.FTZ R92, -R0.reuse, R12, R92 ;  /* 0x0000000c005c7223 */ /* 0x040fe2000001015c */
[----:B------:R-:W-:Y:S01]  /*fdd0*/  I2FP.F32.S32 R6, R6 ;  /* 0x0000000600067245 */ /* 0x000fe20000201400 */
[-C--:B------:R-:W-:Y:S01]  /*fde0*/  FFMA.FTZ R122, -R0, R4.reuse, R122 ;  /* 0x00000004007a7223 */ /* 0x080fe2000001017a */
[----:B------:R-:W-:Y:S01]  /*fdf0*/  FMNMX3.FTZ R14, R14, R113, R112, !PT ;  /* 0x000000710e0e7276 */ /* 0x000fe20007810070 */
[C---:B------:R-:W-:Y:S01]  /*fe00*/  FFMA.FTZ R91, -R0.reuse, R4, R91 ;  /* 0x00000004005b7223 */ /* 0x040fe2000001015b */
[----:B------:R-:W-:Y:S01]  /*fe10*/  FMNMX3.FTZ R15, R15, R109, R108, !PT ;  /* 0x0000006d0f0f7276 */ /* 0x000fe2000781006c */
[CC--:B------:R-:W-:Y:S01]  /*fe20*/  FFMA.FTZ R114, -R0.reuse, R6.reuse, R9 ;  /* 0x0000000600727223 */ /* 0x0c0fe20000010109 */
[----:B------:R-:W-:Y:S01]  /*fe30*/  IABS R13, R13 ;  /* 0x0000000d000d7213 */ /* 0x000fe20000000000 */
[----:B------:R-:W-:Y:S01]  /*fe40*/  FFMA.FTZ R90, -R0, R6, R90 ;  /* 0x00000006005a7223 */ /* 0x000fe2000001015a */
[----:B------:R-:W-:Y:S02]  /*fe50*/  I2FP.F32.S32 R5, R5 ;  /* 0x0000000500057245 */ /* 0x000fe40000201400 */
[----:B------:R-:W-:Y:S02]  /*fe60*/  FMNMX3.FTZ R14, R14, R118, R117, !PT ;  /* 0x000000760e0e7276 */ /* 0x000fe40007810075 */
        /* <DEDUP_REMOVED lines=14> */
[----:B------:R-:W-:Y:S05]  /*ff50*/  IADD3 R149, PT, PT, R149, 0x40, RZ ;  /* 0x0000004095957810 */ /* 0x000fea0007ffe0ff */
        /* <DEDUP_REMOVED lines=12> */
[C---:B------:R-:W-:Y:S01]  /*10020*/  FMUL.FTZ R3, R88.reuse, R3 ;  /* 0x0000000358037220 */ /* 0x040fe20000410000 */
[----:B------:R-:W-:Y:S02]  /*10030*/  FMUL.FTZ R2, R88, R2 ;  /* 0x0000000258027220 */ /* 0x000fe40000410000 */
[----:B------:R-:W-:Y:S02]  /*10040*/  FSEL R110, R110, RZ, P1 ;  /* 0x000000ff6e6e7208 */ /* 0x000fe40000800000 */
[----:B------:R-:W-:Y:S01]  /*10050*/  FSETP.NEU.FTZ.AND P1, PT, R86, -INF , PT ;  /* 0xff8000005600780b */ /* 0x000fe20003f3d000 */
[----:B------:R-:W1:Y:S02]  /*10060*/  MUFU.EX2 R3, R3 ;  /* 0x0000000300037308 */ /* 0x000e640000000800 */
[-CC-:B------:R-:W-:Y:S01]  /*10070*/  FFMA.FTZ R105, R99, R88.reuse, -R110.reuse ;  /* 0x0000005863697223 */ /* 0x180fe2000001086e */
[----:B------:R-:W-:Y:S01]  /*10080*/  FSEL R93, R93, RZ, P1 ;  /* 0x000000ff5d5d7208 */ /* 0x000fe20000800000 */
[-CC-:B------:R-:W-:Y:S01]  /*10090*/  FFMA.FTZ R100, R98, R88.reuse, -R110.reuse ;  /* 0x0000005862647223 */ /* 0x180fe2000001086e */
[-CC-:B------:R-:W-:Y:S01]  /*100a0*/  FFMA.FTZ R103, R11, R88.reuse, -R110.reuse ;  /* 0x000000580b677223 */ /* 0x180fe2000001086e */
[-CC-:B------:R-:W-:Y:S01]  /*100b0*/  FFMA.FTZ R102, R10, R88.reuse, -R110.reuse ;  /* 0x000000580a667223 */ /* 0x180fe2000001086e */
[-CC-:B------:R-:W-:Y:S01]  /*100c0*/  FFMA.FTZ R127, R95, R88.reuse, -R110.reuse ;  /* 0x000000585f7f7223 */ /* 0x180fe2000001086e */
[-C--:B------:R-:W-:Y:S01]  /*100d0*/  FFMA.FTZ R104, R97, R88.reuse, -R93 ;  /* 0x0000005861687223 */ /* 0x080fe2000001085d */
[----:B------:R-:W-:Y:S01]  /*100e0*/  LOP3.LUT R97, R132, 0x120, R133, 0xf8, !PT ;  /* 0x0000012084617812 */ /* 0x000fe200078ef885 */
[-CC-:B------:R-:W-:Y:S01]  /*100f0*/  FFMA.FTZ R101, R96, R88.reuse, -R93.reuse ;  /* 0x0000005860657223 */ /* 0x180fe2000001085d */
[-CC-:B------:R-:W-:Y:S01]  /*10100*/  FFMA.FTZ R99, R7, R88.reuse, -R93.reuse ;  /* 0x0000005807637223 */ /* 0x180fe2000001085d */
[-CC-:B------:R-:W-:Y:S01]  /*10110*/  FFMA.FTZ R98, R8, R88.reuse, -R93.reuse ;  /* 0x0000005808627223 */ /* 0x180fe2000001085d */
[----:B------:R-:W-:Y:S01]  /*10120*/  LEA R97, R97, UR6, 0x1 ;  /* 0x0000000661617c11 */ /* 0x000fe2000f8e08ff */
[----:B------:R-:W2:Y:S01]  /*10130*/  MUFU.EX2 R2, R2 ;  /* 0x0000000200027308 */ /* 0x000ea20000000800 */
[-CC-:B------:R-:W-:Y:S01]  /*10140*/  FFMA.FTZ R125, R92, R88.reuse, -R93.reuse ;  /* 0x000000585c7d7223 */ /* 0x180fe2000001085d */
[--C-:B------:R-:W-:Y:S01]  /*10150*/  FFMA.FTZ R109, R109, R88, -R93.reuse ;  /* 0x000000586d6d7223 */ /* 0x100fe2000001085d */
[C---:B------:R-:W-:Y:S01]  /*10160*/  IADD3 R4, PT, PT, R97.reuse, 0x6000, RZ ;  /* 0x0000600061047810 */ /* 0x040fe20007ffe0ff */
[----:B------:R-:W3:Y:S01]  /*10170*/  LDSM.16.MT88.4 R12, [R97+0x6000] ;  /* 0x00600000610c783b */ /* 0x000ee20000004200 */
[----:B------:R-:W-:Y:S01]  /*10180*/  IADD3 R96, PT, PT, R97, 0x6020, RZ ;  /* 0x0000602061607810 */ /* 0x000fe20007ffe0ff */
[C---:B-1----:R-:W-:Y:S01]  /*10190*/  FMUL.FTZ R5, R3.reuse, R81 ;  /* 0x0000005103057220 */ /* 0x042fe20000410000 */
[----:B------:R-:W-:Y:S03]  /*101a0*/  @P0 IADD3 R96, PT, PT, R4, -0x20, RZ ;  /* 0xffffffe004600810 */ /* 0x000fe60007ffe0ff */
[----:B------:R-:W-:Y:S01]  /*101b0*/  MUFU.EX2 R103, R103 ;  /* 0x0000006700677308 */ /* 0x000fe20000000800 */
[C---:B------:R-:W-:Y:S01]  /*101c0*/  FMUL.FTZ R4, R3.reuse, R80 ;  /* 0x0000005003047220 */ /* 0x040fe20000410000 */
[C---:B------:R-:W-:Y:S01]  /*101d0*/  FMUL.FTZ R8, R3.reuse, R76 ;  /* 0x0000004c03087220 */ /* 0x040fe20000410000 */
[C---:B------:R-:W-:Y:S01]  /*101e0*/  FMUL.FTZ R9, R3.reuse, R77 ;  /* 0x0000004d03097220 */ /* 0x040fe20000410000 */
[----:B------:R-:W1:Y:S01]  /*101f0*/  LDSM.16.MT88.4 R20, [R96] ;  /* 0x000000006014783b */ /* 0x000e620000004200 */
[C---:B------:R-:W-:Y:S01]  /*10200*/  FMUL.FTZ R16, R3.reuse, R68 ;  /* 0x0000004403107220 */ /* 0x040fe20000410000 */
[C---:B------:R-:W-:Y:S01]  /*10210*/  FMUL.FTZ R17, R3.reuse, R69 ;  /* 0x0000004503117220 */ /* 0x040fe20000410000 */
[C---:B------:R-:W-:Y:S03]  /*10220*/  FMUL.FTZ R24, R3.reuse, R60 ;  /* 0x0000003c03187220 */ /* 0x040fe60000410000 */
[----:B------:R-:W4:Y:S01]  /*10230*/  MUFU.EX2 R102, R102 ;  /* 0x0000006600667308 */ /* 0x000f220000000800 */
[C---:B--2---:R-:W-:Y:S01]  /*10240*/  FMUL.FTZ R6, R2.reuse, R82 ;  /* 0x0000005202067220 */ /* 0x044fe20000410000 */
[C---:B------:R-:W-:Y:S01]  /*10250*/  FMUL.FTZ R7, R2.reuse, R83 ;  /* 0x0000005302077220 */ /* 0x040fe20000410000 */
[C---:B------:R-:W-:Y:S01]  /*10260*/  FMUL.FTZ R10, R2.reuse, R78 ;  /* 0x0000004e020a7220 */ /* 0x040fe20000410000 */
[----:B------:R-:W2:Y:S01]  /*10270*/  LDSM.16.MT88.4 R28, [R97+0x7000] ;  /* 0x00700000611c783b */ /* 0x000ea20000004200 */
[C---:B------:R-:W-:Y:S01]  /*10280*/  FMUL.FTZ R11, R2.reuse, R79 ;  /* 0x0000004f020b7220 */ /* 0x040fe20000410000 */
[C---:B------:R-:W-:Y:S01]  /*10290*/  FMUL.FTZ R18, R2.reuse, R70 ;  /* 0x0000004602127220 */ /* 0x040fe20000410000 */
[C---:B------:R-:W-:Y:S03]  /*102a0*/  FMUL.FTZ R19, R2.reuse, R71 ;  /* 0x0000004702137220 */ /* 0x040fe60000410000 */
[----:B------:R-:W-:Y:S01]  /*102b0*/  MUFU.EX2 R101, R101 ;  /* 0x0000006500657308 */ /* 0x000fe20000000800 */
[----:B------:R-:W-:Y:S01]  /*102c0*/  FMUL.FTZ R25, R3, R61 ;  /* 0x0000003d03197220 */ /* 0x000fe20000410000 */
[C---:B------:R-:W-:Y:S01]  /*102d0*/  FMUL.FTZ R26, R2.reuse, R62 ;  /* 0x0000003e021a7220 */ /* 0x040fe20000410000 */
[C---:B------:R-:W-:Y:S01]  /*102e0*/  FMUL.FTZ R27, R2.reuse, R63 ;  /* 0x0000003f021b7220 */ /* 0x040fe20000410000 */
[----:B------:R-:W-:Y:S01]  /*102f0*/  LDSM.16.MT88.4 R68, [R96+0x1400] ;  /* 0x001400006044783b */ /* 0x000fe20000004200 */
[C---:B------:R-:W-:Y:S01]  /*10300*/  FMUL.FTZ R34, R2.reuse, R54 ;  /* 0x0000003602227220 */ /* 0x040fe20000410000 */
[----:B------:R-:W-:Y:S01]  /*10310*/  FMUL.FTZ R35, R2, R55 ;  /* 0x0000003702237220 */ /* 0x000fe20000410000 */
[-CC-:B------:R-:W-:Y:S03]  /*10320*/  FFMA.FTZ R106, R33, R88.reuse, -R110.reuse ;  /* 0x00000058216a7223 */ /* 0x180fe6000001086e */
[----:B------:R-:W5:Y:S01]  /*10330*/  MUFU.EX2 R104, R104 ;  /* 0x0000006800687308 */ /* 0x000f620000000800 */
[----:B----4-:R-:W-:Y:S01]  /*10340*/  F2FP.F16.F32.PACK_AB R80, R102, R103 ;  /* 0x000000676650723e */ /* 0x010fe200000000ff */
[C---:B------:R-:W-:Y:S01]  /*10350*/  FMUL.FTZ R33, R3.reuse, R53 ;  /* 0x0000003503217220 */ /* 0x040fe20000410000 */
[--C-:B------:R-:W-:Y:S01]  /*10360*/  FFMA.FTZ R107, R32, R88, -R110.reuse ;  /* 0x00000058206b7223 */ /* 0x100fe2000001086e */
[----:B------:R-:W-:Y:S01]  /*10370*/  LDSM.16.MT88.4 R60, [R97+0x8000] ;  /* 0x00800000613c783b */ /* 0x000fe20000004200 */
[C---:B------:R-:W-:Y:S01]  /*10380*/  FMUL.FTZ R32, R3.reuse, R52 ;  /* 0x0000003403207220 */ /* 0x040fe20000410000 */
[C---:B------:R-:W-:Y:S01]  /*10390*/  FMUL.FTZ R36, R3.reuse, R36 ;  /* 0x0000002403247220 */ /* 0x040fe20000410000 */
[C---:B------:R-:W-:Y:S03]  /*103a0*/  FMUL.FTZ R37, R3.reuse, R37 ;  /* 0x0000002503257220 */ /* 0x040fe60000410000 */
[----:B------:R-:W-:Y:S01]  /*103b0*/  MUFU.EX2 R105, R105 ;  /* 0x0000006900697308 */ /* 0x000fe20000000800 */
[C---:B------:R-:W-:Y:S01]  /*103c0*/  FMUL.FTZ R38, R2.reuse, R38 ;  /* 0x0000002602267220 */ /* 0x040fe20000410000 */
[C---:B------:R-:W-:Y:S01]  /*103d0*/  FMUL.FTZ R39, R2.reuse, R39 ;  /* 0x0000002702277220 */ /* 0x040fe20000410000 */
[C---:B------:R-:W-:Y:S01]  /*103e0*/  FMUL.FTZ R40, R3.reuse, R40 ;  /* 0x0000002803287220 */ /* 0x040fe20000410000 */
[----:B------:R-:W-:Y:S01]  /*103f0*/  LDSM.16.MT88.4 R52, [R96+0x2000] ;  /* 0x002000006034783b */ /* 0x000fe20000004200 */
[----:B------:R-:W-:Y:S01]  /*10400*/  FMUL.FTZ R41, R3, R41 ;  /* 0x0000002903297220 */ /* 0x000fe20000410000 */
[C---:B------:R-:W-:Y:S01]  /*10410*/  FMUL.FTZ R42, R2.reuse, R42 ;  /* 0x0000002a022a7220 */ /* 0x040fe20000410000 */
[----:B------:R-:W-:Y:S03]  /*10420*/  FMUL.FTZ R43, R2, R43 ;  /* 0x0000002b022b7220 */ /* 0x000fe60000410000 */
[----:B------:R-:W4:Y:S01]  /*10430*/  MUFU.EX2 R100, R100 ;  /* 0x0000006400647308 */ /* 0x000f220000000800 */
[----:B-----5:R-:W-:Y:S01]  /*10440*/  F2FP.F16.F32.PACK_AB R81, R104, R101 ;  /* 0x000000656851723e */ /* 0x020fe200000000ff */
[-CC-:B------:R-:W-:Y:S01]  /*10450*/  FFMA.FTZ R113, R113, R88.reuse, -R110.reuse ;  /* 0x0000005871717223 */ /* 0x180fe2000001086e */
[-CC-:B------:R-:W-:Y:S01]  /*10460*/  FFMA.FTZ R112, R112, R88.reuse, -R110.reuse ;  /* 0x0000005870707223 */ /* 0x180fe2000001086e */
[----:B------:R-:W-:Y:S01]  /*10470*/  LDSM.16.MT88.4 R76, [R97+0x6c00] ;  /* 0x006c0000614c783b */ /* 0x000fe20000004200 */
        /* <DEDUP_REMOVED lines=11> */
[----:B------:R-:W5:Y:S01]  /*10530*/  MUFU.EX2 R98, R98 ;  /* 0x0000006200627308 */ /* 0x000f620000000800 */
[----:B----4-:R-:W-:Y:S01]  /*10540*/  F2FP.F16.F32.PACK_AB R82, R100, R105 ;  /* 0x000000696452723e */ /* 0x010fe200000000ff */
[-CC-:B------:R-:W-:Y:S01]  /*10550*/  FFMA.FTZ R114, R114, R88.reuse, -R110.reuse ;  /* 0x0000005872727223 */ /* 0x180fe2000001086e */
[-CC-:B------:R-:W-:Y:S01]  /*10560*/  FFMA.FTZ R111, R111, R88.reuse, -R110.reuse ;  /* 0x000000586f6f7223 */ /* 0x180fe2000001086e */
[-C--:B------:R-:W-:Y:S01]  /*10570*/  FFMA.FTZ R110, R94, R88.reuse, -R110 ;  /* 0x000000585e6e7223 */ /* 0x080fe2000001086e */
[-CC-:B------:R-:W-:Y:S01]  /*10580*/  FFMA.FTZ R126, R91, R88.reuse, -R93.reuse ;  /* 0x000000585b7e7223 */ /* 0x180fe2000001085d */
[----:B------:R-:W-:Y:S01]  /*10590*/  FFMA.FTZ R132, R90, R88, -R93 ;  /* 0x000000585a847223 */ /* 0x000fe2000001085d */
        /* <DEDUP_REMOVED lines=10> */
[----:B-----5:R-:W-:Y:S01]  /*10640*/  F2FP.F16.F32.PACK_AB R83, R98, R99 ;  /* 0x000000636253723e */ /* 0x020fe200000000ff */
[C---:B------:R-:W-:Y:S01]  /*10650*/  FFMA.FTZ R103, R3.reuse, R159, R103 ;  /* 0x0000009f03677223 */ /* 0x040fe20000010067 */
[----:B------:R-:W-:Y:S01]  /*10660*/  ISETP.GT.AND P0, PT, R156, RZ, PT ;  /* 0x000000ff9c00720c */ /* 0x000fe20003f04270 */
[----:B------:R-:W-:Y:S01]  /*10670*/  FFMA.FTZ R101, R2, R158, R101 ;  /* 0x0000009e02657223 */ /* 0x000fe20000010065 */
[----:B------:R-:W-:Y:S01]  /*10680*/  IADD3 R156, PT, PT, R156, -0x1, RZ ;  /* 0xffffffff9c9c7810 */ /* 0x000fe20007ffe0ff */
[----:B------:R-:W-:Y:S02]  /*10690*/  FADD.FTZ R103, R102, R103 ;  /* 0x0000006766677221 */ /* 0x000fe40000010000 */
[C---:B---3--:R-:W-:Y:S02]  /*106a0*/  HMMA.16816.F32 R4, R80.reuse, R12, R4 ;  /* 0x0000000c5004723c */ /* 0x048fe40000001804 */
[----:B------:R-:W-:Y:S03]  /*106b0*/  MUFU.EX2 R113, R113 ;  /* 0x0000007100717308 */ /* 0x000fe60000000800 */
        /* <DEDUP_REMOVED lines=10> */
[----:B------:R-:W-:Y:S01]  /*10760*/  MUFU.EX2 R115, R115 ;  /* 0x0000007300737308 */ /* 0x000fe20000000800 */
[----:B------:R-:W-:Y:S01]  /*10770*/  FADD.FTZ R105, R100, R105 ;  /* 0x0000006964697221 */ /* 0x000fe20000010000 */
[C---:B-1----:R-:W-:Y:S03]  /*10780*/  HMMA.16816.F32 R12, R80.reuse, R20, R12 ;  /* 0x00000014500c723c */ /* 0x042fe6000000180c */
[C---:B------:R-:W-:Y:S01]  /*10790*/  FMUL.FTZ R20, R3.reuse, R64 ;  /* 0x0000004003147220 */ /* 0x040fe20000410000 */
[C---:B------:R-:W-:Y:S01]  /*107a0*/  FMUL.FTZ R21, R3.reuse, R65 ;  /* 0x0000004103157220 */ /* 0x040fe20000410000 */
[----:B------:R-:W-:Y:S03]  /*107b0*/  FADD.FTZ R98, R98, R101 ;  /* 0x0000006562627221 */ /* 0x000fe60000010000 */
[----:B------:R-:W-:Y:S01]  /*107c0*/  MUFU.EX2 R116, R116 ;  /* 0x0000007400747308 */ /* 0x000fe20000000800 */
[C---:B------:R-:W-:Y:S03]  /*107d0*/  HMMA.16816.F32 R16, R80.reuse, R22, R16 ;  /* 0x000000165010723c */ /* 0x040fe60000001810 */
[C---:B------:R-:W-:Y:S01]  /*107e0*/  FMUL.FTZ R22, R2.reuse, R66 ;  /* 0x0000004202167220 */ /* 0x040fe20000410000 */
[----:B------:R-:W-:Y:S02]  /*107f0*/  FMUL.FTZ R23, R2, R67 ;  /* 0x0000004302177220 */ /* 0x000fe40000410000 */
[----:B------:R-:W-:Y:S03]  /*10800*/  LDSM.16.MT88.4 R64, [R97+0x7400] ;  /* 0x007400006140783b */ /* 0x000fe60000004200 */
[----:B------:R-:W-:Y:S02]  /*10810*/  MUFU.EX2 R118, R118 ;  /* 0x0000007600767308 */ /* 0x000fe40000000800 */
[C---:B--2---:R-:W-:Y:S03]  /*10820*/  HMMA.16816.F32 R20, R80.reuse, R28, R20 ;  /* 0x0000001c5014723c */ /* 0x044fe60000001814 */
        /* <DEDUP_REMOVED lines=27> */
[C---:B----4-:R-:W-:Y:S01]  /*109e0*/  F2FP.F16.F32.PACK_AB R53, R109.reuse, R108 ;  /* 0x0000006c6d35723e */ /* 0x050fe200000000ff */
[----:B------:R-:W-:Y:S01]  /*109f0*/  FADD.FTZ R106, R106, R105 ;  /* 0x000000696a6a7221 */ /* 0x000fe20000010000 */
[----:B------:R-:W-:Y:S01]  /*10a00*/  FADD.FTZ R109, R109, R98 ;  /* 0x000000626d6d7221 */ /* 0x000fe20000010000 */
[----:B------:R-:W-:Y:S03]  /*10a10*/  HMMA.16816.F32 R48, R80, R54, R48 ;  /* 0x000000365030723c */ /* 0x000fe60000001830 */
[----:B------:R-:W-:Y:S03]  /*10a20*/  F2FP.F16.F32.PACK_AB R54, R112, R113 ;  /* 0x000000717036723e */ /* 0x000fe600000000ff */
[----:B------:R-:W-:Y:S01]  /*10a30*/  MUFU.EX2 R122, R122 ;  /* 0x0000007a007a7308 */ /* 0x000fe20000000800 */
[C---:B------:R-:W-:Y:S01]  /*10a40*/  F2FP.F16.F32.PACK_AB R55, R116.reuse, R115 ;  /* 0x000000737437723e */ /* 0x040fe200000000ff */
        /* <DEDUP_REMOVED lines=87> */
.L_x_9367:
        /* <DEDUP_REMOVED lines=11> */
.L_x_9386:
[----:B------:R-:W2:Y:S01]  /*11070*/  MUFU.RCP R2, R6 ;  /* 0x0000000600027308 */ /* 0x000ea20000001000 */
[----:B------:R-:W-:Y:S01]  /*11080*/  FSETP.NE.FTZ.AND P3, PT, R6, RZ, PT ;  /* 0x000000ff0600720b */ /* 0x000fe20003f75000 */
[----:B---34-:R-:W-:Y:S01]  /*11090*/  FADD.FTZ R158, R158, R0 ;  /* 0x000000009e9e7221 */ /* 0x018fe20000010000 */
[----:B------:R-:W-:Y:S02]  /*110a0*/  SHF.L.U32 R0, R131, 0x1, RZ ;  /* 0x0000000183007819 */ /* 0x000fe400000006ff */
[----:B------:R-:W-:Y:S02]  /*110b0*/  LOP3.LUT R7, R128, 0x20, RZ, 0xc0, !PT ;  /* 0x0000002080077812 */ /* 0x000fe400078ec0ff */
[----:B------:R-:W-:Y:S01]  /*110c0*/  LOP3.LUT R0, R130, 0x6, R0, 0xf8, !PT ;  /* 0x0000000682007812 */ /* 0x000fe200078ef800 */
[----:B------:R-:W3:Y:S01]  /*110d0*/  MUFU.RCP R3, R158 ;  /* 0x0000009e00037308 */ /* 0x000ee20000001000 */
        /* <DEDUP_REMOVED lines=27> */
[----:B---3--:R-:W-:-:S02]  /*11290*/  FSEL R3, R3, 1, P2 ;  /* 0x3f80000003037808 */ /* 0x008fc40001000000 */
[----:B------:R-:W-:Y:S02]  /*112a0*/  F2FP.F16.F32.PACK_AB R80, R81, R80 ;  /* 0x000000505150723e */ /* 0x000fe400000000ff */
[----:B------:R-:W-:Y:S01]  /*112b0*/  F2FP.F16.F32.PACK_AB R48, R2, R48 ;  /* 0x000000300230723e */ /* 0x000fe200000000ff */
[----:B------:R-:W-:Y:S01]  /*112c0*/  FMUL.FTZ R82, R3, R82 ;  /* 0x0000005203527220 */ /* 0x000fe20000410000 */
[----:B------:R-:W-:Y:S01]  /*112d0*/  SHF.L.U32 R2, R131, 0x3, RZ ;  /* 0x0000000383027819 */ /* 0x000fe200000006ff */
[C---:B------:R-:W-:Y:S01]  /*112e0*/  FMUL.FTZ R83, R3.reuse, R83 ;  /* 0x0000005303537220 */ /* 0x040fe20000410000 */
[C---:B------:R-:W-:Y:S01]  /*112f0*/  FMUL.FTZ R78, R3.reuse, R78 ;  /* 0x0000004e034e7220 */ /* 0x040fe20000410000 */
[C---:B------:R-:W-:Y:S01]  /*11300*/  FMUL.FTZ R79, R3.reuse, R79 ;  /* 0x0000004f034f7220 */ /* 0x040fe20000410000 */
[----:B------:R-:W-:Y:S01]  /*11310*/  LOP3.LUT R5, R2, 0xc0, RZ, 0xc0, !PT ;  /* 0x000000c002057812 */ /* 0x000fe200078ec0ff */
[C---:B------:R-:W-:Y:S01]  /*11320*/  FMUL.FTZ R74, R3.reuse, R74 ;  /* 0x0000004a034a7220 */ /* 0x040fe20000410000 */
[----:B------:R-:W-:Y:S01]  /*11330*/  LOP3.LUT R0, R0, 0x20, R2, 0xf8, !PT ;  /* 0x0000002000007812 */ /* 0x000fe200078ef802 */
[----:B------:R-:W-:Y:S01]  /*11340*/  FMUL.FTZ R75, R3, R75 ;  /* 0x0000004b034b7220 */ /* 0x000fe20000410000 */
        /* <DEDUP_REMOVED lines=11> */
[C---:B------:R-:W-:Y:S01]  /*11400*/  FMUL.FTZ R59, R3.reuse, R59 ;  /* 0x0000003b033b7220 */ /* 0x040fe20000410000 */
[C---:B------:R-:W-:Y:S01]  /*11410*/  IADD3 R7, PT, PT, R0.reuse, -R7, RZ ;  /* 0x8000000700077210 */ /* 0x040fe20007ffe0ff */
        /* <DEDUP_REMOVED lines=8> */
[C---:B------:R-:W-:Y:S01]  /*114a0*/  FMUL.FTZ R42, R3.reuse, R42 ;  /* 0x0000002a032a7220 */ /* 0x040fe20000410000 */
        /* <DEDUP_REMOVED lines=46> */
[----:B------:R-:W-:Y:S04]  /*11790*/  STS [R128+0x2030], R48 ;  /* 0x0020303080007388 */ /* 0x000fe80000000800 */
[----:B------:R4:W-:Y:S04]  /*117a0*/  STS [R128+0x2230], R3 ;  /* 0x0022300380007388 */ /* 0x0009e80000000800 */
[----:B--2---:R-:W2:Y:S01]  /*117b0*/  LD.E.U8 R0, desc[UR4][R84.64+0x1c8] ;  /* 0x0001c80454007980 */ /* 0x004ea2000c101100 */
[----:B------:R-:W-:-:S03]  /*117c0*/  ISETP.NE.AND P0, PT, R148, -0x1, PT ;  /* 0xffffffff9400780c */ /* 0x000fc60003f05270 */
[----:B------:R-:W4:Y:S04]  /*117d0*/  LD.E.64 R38, desc[UR4][R84.64+0x88] ;  /* 0x0000880454267980 */ /* 0x000f28000c101b00 */
[----:B------:R1:W5:Y:S06]  /*117e0*/  LD.E.64 R34, desc[UR4][R84.64+0x90] ;  /* 0x0000900454227980 */ /* 0x00036c000c101b00 */
[----:B------:R1:W5:Y:S01]  /*117f0*/  @!P0 LD.E.64 R36, desc[UR4][R84.64+0x80] ;  /* 0x0000800454248980 */ /* 0x000362000c101b00 */
[----:B--2---:R-:W-:-:S13]  /*11800*/  ISETP.NE.AND P1, PT, R0, RZ, PT ;  /* 0x000000ff0000720c */ /* 0x004fda0003f25270 */
[----:B---3--:R-:W2:Y:S04]  /*11810*/  @!P1 LD.E R7, desc[UR4][R84.64+0x60] ;  /* 0x0000600454079980 */ /* 0x008ea8000c101900 */
[----:B------:R-:W3:Y:S01]  /*11820*/  @!P1 LD.E R28, desc[UR4][R84.64+0xb4] ;  /* 0x0000b404541c9980 */ /* 0x000ee2000c101900 */
[----:B------:R-:W1:Y:S08]  /*11830*/  @P3 MUFU.LG2 R6, R6 ;  /* 0x0000000600063308 */ /* 0x000e700000000c00 */
[----:B------:R-:W1:Y:S01]  /*11840*/  @P2 MUFU.LG2 R158, R158 ;  /* 0x0000009e009e2308 */ /* 0x000e620000000c00 */
[----:B------:R-:W-:Y:S01]  /*11850*/  BSSY.RECONVERGENT B0, `(.L_x_9376) ;  /* 0x0000012000007945 */ /* 0x000fe20003800200 */
[----:B----4-:R-:W-:-:S02]  /*11860*/  MOV R3, 0x7f800000 ;  /* 0x7f80000000037802 */ /* 0x010fc40000000f00 */
[----:B------:R-:W-:Y:S01]  /*11870*/  MOV R0, 0x7f800000 ;  /* 0x7f80000000007802 */ /* 0x000fe20000000f00 */
[----:B-1----:R-:W-:Y:S01]  /*11880*/  @P3 FMUL.FTZ R6, R6, 0.69314718246459960938 ;  /* 0x3f31721806063820 */ /* 0x002fe20000410000 */
[-C--:B------:R-:W-:Y:S02]  /*11890*/  @P0 IMAD R29, R39, R148.reuse, RZ ;  /* 0x00000094271d0224 */ /* 0x080fe400078e02ff */
[----:B------:R-:W-:-:S04]  /*118a0*/  @P0 IMAD.WIDE.U32 R40, R38, R148, RZ ;  /* 0x0000009426280225 */ /* 0x000fc800078e00ff */
[----:B-----5:R-:W-:Y:S01]  /*118b0*/  @P3 FFMA.FTZ R3, R4, R87, R6 ;  /* 0x0000005704033223 */ /* 0x020fe20000010006 */
[----:B------:R-:W-:-:S04]  /*118c0*/  @P2 FMUL.FTZ R158, R158, 0.69314718246459960938 ;  /* 0x3f3172189e9e2820 */ /* 0x000fc80000410000 */
[----:B------:R-:W-:Y:S01]  /*118d0*/  @P2 FFMA.FTZ R0, R4, R86, R158 ;  /* 0x0000005604002223 */ /* 0x000fe2000001009e */
[----:B------:R-:W-:Y:S01]  /*118e0*/  LOP3.LUT R4, R5, 0x18, R2, 0x78, !PT ;  /* 0x0000001805047812 */ /* 0x000fe200078e7802 */
[----:B--2---:R-:W-:-:S04]  /*118f0*/  @!P1 IMAD R7, R7, R144, R143 ;  /* 0x0000009007079224 */ /* 0x004fc800078e028f */
[----:B---3--:R-:W-:Y:S01]  /*11900*/  @!P1 IMAD R28, R7, R28, RZ ;  /* 0x0000001c071c9224 */ /* 0x008fe200078e02ff */
[----:B------:R-:W-:Y:S06]  /*11910*/  @!P1 BRA `(.L_x_9377) ;  /* 0x0000000000149947 */ /* 0x000fec0003800000 */
[----:B------:R-:W2:Y:S04]  /*11920*/  @!P0 LD.E R5, desc[UR4][R84.64+0xb4] ;  /* 0x0000b40454058980 */ /* 0x000ea8000c101900 */
[----:B------:R-:W3:Y:S01]  /*11930*/  LD.E R6, desc[UR4][R84.64+0xd4] ;  /* 0x0000d40454067980 */ /* 0x000ee2000c101900 */
[----:B--2---:R-:W-:Y:S02]  /*11940*/  @!P0 IMAD R148, R5, R144, RZ ;  /* 0x0000009005948224 */ /* 0x004fe400078e02ff */
[----:B---3--:R-:W-:-:S05]  /*11950*/  IMAD R6, R6, R143, RZ ;  /* 0x0000008f06067224 */ /* 0x008fca00078e02ff */
[----:B------:R-:W-:Y:S02]  /*11960*/  IADD3 R28, PT, PT, R6, R148, RZ ;  /* 0x00000094061c7210 */ /* 0x000fe40007ffe0ff */
.L_x_9377:
[----:B------:R-:W-:Y:S05]  /*11970*/  BSYNC.RECONVERGENT B0 ;  /* 0x0000000000007941 */ /* 0x000fea0003800200 */
.L_x_9376:
        /* <DEDUP_REMOVED lines=30> */
.L_x_9379:
[----:B------:R-:W-:Y:S05]  /*11b60*/  BSYNC.RECONVERGENT B0 ;  /* 0x0000000000007941 */ /* 0x000fea0003800200 */
.L_x_9378:
[----:B-1----:R1:W5:Y:S01]  /*11b70*/  LD.E R84, desc[UR4][R84.64+0xc0] ;  /* 0x0000c00454547980 */ /* 0x002362000c101900 */
[----:B------:R-:W-:Y:S01]  /*11b80*/  IMAD.IADD R147, R147, 0x1, -R145 ;  /* 0x0000000193937824 */ /* 0x000fe200078e0a91 */
[----:B------:R-:W-:Y:S01]  /*11b90*/  IADD3 R3, PT, PT, R131, 0x20, RZ ;  /* 0x0000002083037810 */ /* 0x000fe20007ffe0ff */
[-C--:B------:R-:W-:Y:S01]  /*11ba0*/  @!P0 IMAD R0, R37, R144.reuse, RZ ;  /* 0x0000009025008224 */ /* 0x080fe200078e02ff */
[----:B------:R-:W-:Y:S01]  /*11bb0*/  LOP3.LUT R30, R2, 0x18, RZ, 0xc0, !PT ;  /* 0x00000018021e7812 */ /* 0x000fe200078ec0ff */
        /* <DEDUP_REMOVED lines=9> */
[----:B------:R-:W-:Y:S02]  /*11c50*/  IMAD R145, R39, R145, RZ ;  /* 0x0000009127917224 */ /* 0x000fe400078e02ff */
[----:B------:R-:W-:-:S03]  /*11c60*/  IMAD.WIDE.U32 R34, R34, R143, RZ ;  /* 0x0000008f22227225 */ /* 0x000fc600078e00ff */
[----:B------:R-:W-:Y:S01]  /*11c70*/  IADD3 R145, PT, PT, R33, R145, RZ ;  /* 0x0000009121917210 */ /* 0x000fe20007ffe0ff */
[----:B------:R-:W-:Y:S02]  /*11c80*/  @!P0 IMAD.IADD R0, R37, 0x1, R0 ;  /* 0x0000000125008824 */ /* 0x000fe400078e0200 */
[----:B------:R-:W-:Y:S01]  /*11c90*/  @P0 IMAD.IADD R0, R41, 0x1, R29 ;  /* 0x0000000129000824 */ /* 0x000fe200078e021d */
[----:B------:R-:W-:Y:S01]  /*11ca0*/  IADD3 R32, P2, P0, R34, R32, R2 ;  /* 0x0000002022207210 */ /* 0x000fe2000785e002 */
[----:B------:R-:W-:Y:S01]  /*11cb0*/  IMAD.IADD R3, R35, 0x1, R3 ;  /* 0x0000000123037824 */ /* 0x000fe200078e0203 */
[----:B------:R-:W-:-:S04]  /*11cc0*/  LOP3.LUT R2, R30, 0x20, RZ, 0xfc, !PT ;  /* 0x000000201e027812 */ /* 0x000fc800078efcff */
        /* <DEDUP_REMOVED lines=14> */
.L_x_9381:
[----:B------:R-:W-:Y:S05]  /*11db0*/  BSYNC.RECONVERGENT B0 ;  /* 0x0000000000007941 */ /* 0x000fea0003800200 */
.L_x_9380:
[----:B-1----:R-:W-:Y:S02]  /*11dc0*/  MOV R8, R142 ;  /* 0x0000008e00087202 */ /* 0x002fe40000000f00 */
[----:B------:R-:W-:-:S04]  /*11dd0*/  MOV R9, 0x0 ;  /* 0x0000000000097802 */ /* 0x000fc80000000f00 */
[----:B--2345:R-:W-:Y:S05]  /*11de0*/  @P1 RET.REL.NODEC R8 `(_ZN5flash24flash_fwd_splitkv_kernelI23Flash_fwd_kernel_traitsILi96ELi64ELi64ELi4ELb0ELb0EN7cutlass6half_tE19Flash_kernel_traitsILi96ELi64ELi64ELi4ES3_EELb0ELb0ELb1ELb0ELb0ELb1ELb0ELb1EEEvNS_16Flash_fwd_paramsE) ;  /* 0xfffffee008841950 */ /* 0x03cfea0003c3ffff */
[----:B------:R-:W-:Y:S01]  /*11df0*/  IADD3 R131, P0, PT, R131, 0x20, RZ ;  /* 0x0000002083837810 */ /* 0x000fe20007f1e0ff */
[----:B------:R-:W-:Y:S01]  /*11e00*/  IMAD.MOV.U32 R8, RZ, RZ, R32 ;  /* 0x000000ffff087224 */ /* 0x000fe200078e0020 */
[----:B------:R-:W-:Y:S02]  /*11e10*/  MOV R9, R33 ;  /* 0x0000002100097202 */ /* 0x000fe40000000f00 */
[-C--:B------:R-:W-:Y:S01]  /*11e20*/  ISETP.GE.AND P2, PT, R30, R84.reuse, PT ;  /* 0x000000541e00720c */ /* 0x080fe20003f46270 */
[----:B------:R-:W-:Y:S01]  /*11e30*/  IMAD.X R3, RZ, RZ, RZ, P0 ;  /* 0x000000ffff037224 */ /* 0x000fe200000e06ff */
[-C--:B------:R-:W-:Y:S01]  /*11e40*/  ISETP.GE.AND P1, PT, R2, R84.reuse, PT ;  /* 0x000000540200720c */ /* 0x080fe20003f26270 */
        /* <DEDUP_REMOVED lines=11> */
[----:B-1----:R-:W-:Y:S05]  /*11f00*/  @P0 RET.REL.NODEC R8 `(_ZN5flash24flash_fwd_splitkv_kernelI23Flash_fwd_kernel_traitsILi96ELi64ELi64ELi4ELb0ELb0EN7cutlass6half_tE19Flash_kernel_traitsILi96ELi64ELi64ELi4ES3_EELb0ELb0ELb1ELb0ELb0ELb1ELb0ELb1EEEvNS_16Flash_fwd_paramsE) ;  /* 0xfffffee0083c0950 */ /* 0x002fea0003c3ffff */
[----:B------:R-:W-:Y:S01]  /*11f10*/  MOV R143, 0x0 ;  /* 0x00000000008f7802 */ /* 0x000fe20000000f00 */
[----:B------:R1:W-:Y:S03]  /*11f20*/  ST.E.128 desc[UR4][R2.64+0x80], R4 ;  /* 0x0000800402007985 */ /* 0x0003e6000c101d04 */
[----:B-1----:R-:W-:Y:S05]  /*11f30*/  RET.REL.NODEC R142 `(_ZN5flash24flash_fwd_splitkv_kernelI23Flash_fwd_kernel_traitsILi96ELi64ELi64ELi4ELb0ELb0EN7cutlass6half_tE19Flash_kernel_traitsILi96ELi64ELi64ELi4ES3_EELb0ELb0ELb1ELb0ELb0ELb1ELb0ELb1EEEvNS_16Flash_fwd_paramsE) ;  /* 0xfffffee08e307950 */ /* 0x002fea0003c3ffff */
.L_x_9375:
[----:B------:R-:W-:Y:S01]  /*11f40*/  MOV R0, 0x1f ;  /* 0x0000001f00007802 */ /* 0x000fe20000000f00 */
[----:B------:R-:W-:Y:S01]  /*11f50*/  IMAD.MOV.U32 R2, RZ, RZ, 0x2 ;  /* 0x00000002ff027424 */ /* 0x000fe200078e00ff */
[----:B------:R-:W-:Y:S01]  /*11f60*/  MOV R5, R159 ;  /* 0x0000009f00057202 */ /* 0x000fe20000000f00 */
[----:B------:R-:W-:-:S07]  /*11f70*/  IMAD.MOV.U32 R3, RZ, RZ, -0x1 ;  /* 0xffffffffff037424 */ /* 0x000fce00078e00ff */
[----:B-1---5:R-:W-:Y:S05]  /*11f80*/  WARPSYNC.COLLECTIVE R3, `(.L_x_9382) ;  /* 0x0000000003087348 */ /* 0x022fea0003c00000 */
[----:B------:R2:W3:Y:S02]  /*11f90*/  SHFL.BFLY P0, R0, R5, R2, R0 ;  /* 0x0c00000205007389 */ /* 0x0004e40000000000 */
[----:B-123-5:R-:W-:Y:S05]  /*11fa0*/  ENDCOLLECTIVE ;  /* 0x000000000000791b */ /* 0x02efea0003800000 */
.L_x_9382:
        /* <DEDUP_REMOVED lines=8> */
.L_x_9383:
        /* <DEDUP_REMOVED lines=8> */
.L_x_9384:
[----:B------:R-:W-:Y:S01]  /*120b0*/  FADD.FTZ R158, R0, R158 ;  /* 0x0000009e009e7221 */ /* 0x000fe20000010000 */
[----:B------:R-:W-:Y:S02]  /*120c0*/  MOV R0, 0x1f ;  /* 0x0000001f00007802 */ /* 0x000fe40000000f00 */
[----:B------:R-:W-:Y:S01]  /*120d0*/  MOV R2, 0x1 ;  /* 0x0000000100027802 */ /* 0x000fe20000000f00 */
[----:B------:R-:W-:-:S07]  /*120e0*/  IMAD.MOV.U32 R5, RZ, RZ, R158 ;  /* 0x000000ffff057224 */ /* 0x000fce00078e009e */
[----:B------:R-:W-:Y:S05]  /*120f0*/  WARPSYNC.COLLECTIVE R3, `(.L_x_9385) ;  /* 0x0000000003087348 */ /* 0x000fea0003c00000 */
[----:B------:R1:W2:Y:S02]  /*12100*/  SHFL.BFLY P0, R0, R5, R2, R0 ;  /* 0x0c00000205007389 */ /* 0x0002a40000000000 */
[----:B-12---:R-:W-:Y:S05]  /*12110*/  ENDCOLLECTIVE ;  /* 0x000000000000791b */ /* 0x006fea0003800000 */
.L_x_9385:
[----:B------:R-:W-:Y:S05]  /*12120*/  BRA `(.L_x_9386) ;  /* 0xffffffec00d07947 */ /* 0x000fea000383ffff */
.L_x_9387:
        /* <DEDUP_REMOVED lines=13> */
.L_x_11717:


//--------------------- .text._ZN5flash24flash_fwd_splitkv_kernelI23Flash_fwd_kernel_traitsILi96ELi64ELi64ELi4ELb0ELb0EN7cutlass6half_tE19Flash_kernel_traitsILi96ELi64ELi64ELi4ES3_EELb0ELb0ELb0ELb1ELb1ELb0ELb1ELb0EEEvNS_16Flash_fwd_paramsE --------------------------
	.section	.text._ZN5flash24flash_fwd_splitkv_kernelI23Flash_fwd_kernel_traitsILi96ELi64ELi64ELi4ELb0ELb0EN7cutlass6half_tE19Flash_kernel_traitsILi96ELi64ELi64ELi4ES3_EELb0ELb0ELb0ELb1ELb1ELb0ELb1ELb0EEEvNS_16Flash_fwd_paramsE,"ax",@progbits
	.align	128
        .global         _ZN5flash24flash_fwd_splitkv_kernelI23Flash_fwd_kernel_traitsILi96ELi64ELi64ELi4ELb0ELb0EN7cutlass6half_tE19Flash_kernel_traitsILi96ELi64ELi64ELi4ES3_EELb0ELb0ELb0ELb1ELb1ELb0ELb1ELb0EEEvNS_16Flash_fwd_paramsE
        .type           _ZN5flash24flash_fwd_splitkv_kernelI23Flash_fwd_kernel_traitsILi96ELi64ELi64ELi4ELb0ELb0EN7cutlass6half_tE19Flash_kernel_traitsILi96ELi64ELi64ELi4ES3_EELb0ELb0ELb0ELb1ELb1ELb0ELb1ELb0EEEvNS_16Flash_fwd_paramsE,@function
        .size           _ZN5flash24flash_fwd_splitkv_kernelI23Flash_fwd_kernel_traitsILi96ELi64ELi64ELi4ELb0ELb0EN7cutlass6half_tE19Flash_kernel_traitsILi96ELi64ELi64ELi4ES3_EELb0ELb0ELb0ELb1ELb1ELb0ELb1ELb0EEEvNS_16Flash_fwd_paramsE,(.L_x_11718 - _ZN5flash24flash_fwd_splitkv_kernelI23Flash_fwd_kernel_traitsILi96ELi64ELi64ELi4ELb0ELb0EN7cutlass6half_tE19Flash_kernel_traitsILi96ELi64ELi64ELi4ES3_EELb0ELb0ELb0ELb1ELb1ELb0ELb1ELb0EEEvNS_16Flash_fwd_paramsE)
        .other          _ZN5flash24flash_fwd_splitkv_kernelI23Flash_fwd_kernel_traitsILi96ELi64ELi64ELi4ELb0ELb0EN7cutlass6half_tE19Flash_kernel_traitsILi96ELi64ELi64ELi4ES3_EELb0ELb0ELb0ELb1ELb1ELb0ELb1ELb0EEEvNS_16Flash_fwd_paramsE,@"STO_CUDA_ENTRY STV_DEFAULT"
_ZN5flash24flash_fwd_splitkv_kernelI23Flash_fwd_kernel_traitsILi96ELi64ELi64ELi4ELb0ELb0EN7cutlass6half_tE19Flash_kernel_traitsILi96ELi64ELi64ELi4ES3_EELb0ELb0ELb0ELb1ELb1ELb0ELb1ELb0EEEvNS_16Flash_fwd_paramsE:
.text._ZN5flash24flash_fwd_splitkv_kernelI23Flash_fwd_kernel_traitsILi96ELi64ELi64ELi4ELb0ELb0EN7cutlass6half_tE19Flash_kernel_traitsILi96ELi64ELi64ELi4ES3_EELb0ELb0ELb0ELb1ELb1ELb0ELb1ELb0EEEvNS_16Flash_fwd_paramsE:
        /* <DEDUP_REMOVED lines=29> */
[----:B------:R-:W-:Y:S05]  /*01d0*/  CALL.REL.NOINC `($_ZN5flash24flash_fwd_splitkv_kernelI23Flash_fwd_kernel_traitsILi96ELi64ELi64ELi4ELb0ELb0EN7cutlass6half_tE19Flash_kernel_traitsILi96ELi64ELi64ELi4ES3_EELb0ELb0ELb0ELb1ELb1ELb0ELb1ELb0EEEvNS_16Flash_fwd_paramsE$_ZN5flash30compute_attn_1rowblock_splitkvI23Flash_fwd_kernel_traitsILi96ELi64ELi64ELi4ELb0ELb0EN7cutlass6half_tE19Flash_kernel_traitsILi96ELi64ELi64ELi4ES3_EELb0ELb0ELb0ELb1ELb1ELb0ELb1ELb0ENS_16Flash_fwd_paramsEEEvRKT8_iiiii) ;  /* 0x0000000000087944 */ /* 0x000fea0003c00000 */
[----:B------:R-:W-:Y:S05]  /*01e0*/  BSYNC.RECONVERGENT B2 ;  /* 0x0000000000027941 */ /* 0x000fea0003800200 */
.L_x_9388:
[----:B------:R-:W-:Y:S05]  /*01f0*/  EXIT ;  /* 0x000000000000794d */ /* 0x000fea0003800000 */
        .type           $_ZN5flash24flash_fwd_splitkv_kernelI23Flash_fwd_kernel_traitsILi96ELi64ELi64ELi4ELb0ELb0EN7cutlass6half_tE19Flash_kernel_traitsILi96ELi64ELi64ELi4ES3_EELb0ELb0ELb0ELb1ELb1ELb0ELb1ELb0EEEvNS_16Flash_fwd_paramsE$_ZN5flash30compute_attn_1rowblock_splitkvI23Flash_fwd_kernel_traitsILi96ELi64ELi64ELi4ELb0ELb0EN7cutlass6half_tE19Flash_kernel_traitsILi96ELi64ELi64ELi4ES3_EELb0ELb0ELb0ELb1ELb1ELb0ELb1ELb0ENS_16Flash_fwd_paramsEEEvRKT8_iiiii,@function
        .size           $_ZN5flash24flash_fwd_splitkv_kernelI23Flash_fwd_kernel_traitsILi96ELi64ELi64ELi4ELb0ELb0EN7cutlass6half_tE19Flash_kernel_traitsILi96ELi64ELi64ELi4ES3_EELb0ELb0ELb0ELb1ELb1ELb0ELb1ELb0EEEvNS_16Flash_fwd_paramsE$_ZN5flash30compute_attn_1rowblock_splitkvI23Flash_fwd_kernel_traitsILi96ELi64ELi64ELi4ELb0ELb0EN7cutlass6half_tE19Flash_kernel_traitsILi96ELi64ELi64ELi4ES3_EELb0ELb0ELb0ELb1ELb1ELb0ELb1ELb0ENS_16Flash_fwd_paramsEEEvRKT8_iiiii,(.L_x_11718 - $_ZN5flash24flash_fwd_splitkv_kernelI23Flash_fwd_kernel_traitsILi96ELi64ELi64ELi4ELb0ELb0EN7cutlass6half_tE19Flash_kernel_traitsILi96ELi64ELi64ELi4ES3_EELb0ELb0ELb0ELb1ELb1ELb0ELb1ELb0EEEvNS_16Flash_fwd_paramsE$_ZN5flash30compute_attn_1rowblock_splitkvI23Flash_fwd_kernel_traitsILi96ELi64ELi64ELi4ELb0ELb0EN7cutlass6half_tE19Flash_kernel_traitsILi96ELi64ELi64ELi4ES3_EELb0ELb0ELb0ELb1ELb1ELb0ELb1ELb0ENS_16Flash_fwd_paramsEEEvRKT8_iiiii)
$_ZN5flash24flash_fwd_splitkv_kernelI23Flash_fwd_kernel_traitsILi96ELi64ELi64ELi4ELb0ELb0EN7cutlass6half_tE19Flash_kernel_traitsILi96ELi64ELi64ELi4ES3_EELb0ELb0ELb0ELb1ELb1ELb0ELb1ELb0EEEvNS_16Flash_fwd_paramsE$_ZN5flash30compute_attn_1rowblock_splitkvI23Flash_fwd_kernel_traitsILi96ELi64ELi64ELi4ELb0ELb0EN7cutlass6half_tE19Flash_kernel_traitsILi96ELi64ELi64ELi4ES3_EELb0ELb0ELb0ELb1ELb1ELb0ELb1ELb0ENS_16Flash_fwd_paramsEEEvRKT8_iiiii:
        /* <DEDUP_REMOVED lines=24> */
.L_x_9392:
[----:B------:R-:W-:Y:S05]  /*0380*/  BSYNC.RECONVERGENT B0 ;  /* 0x0000000000007941 */ /* 0x000fea0003800200 */
.L_x_9391:
[----:B-----5:R-:W-:Y:S02]  /*0390*/  IADD3 R10, PT, PT, R10, R4, -R13 ;  /* 0x000000040a0a7210 */ /* 0x020fe40007ffe80d */
.L_x_9390:
[----:B------:R-:W-:Y:S05]  /*03a0*/  BSYNC.RECONVERGENT B1 ;  /* 0x0000000000017941 */ /* 0x000fea0003800200 */
.L_x_9389:
[----:B------:R-:W-:Y:S01]  /*03b0*/  IMAD.SHL.U32 R0, R151, 0x40, RZ ;  /* 0x0000004097007824 */ /* 0x000fe200078e00ff */
[----:B------:R-:W-:Y:S01]  /*03c0*/  MOV R6, R150 ;  /* 0x0000009600067202 */ /* 0x000fe20000000f00 */
[----:B------:R-:W-:-:S03]  /*03d0*/  IMAD.MOV.U32 R7, RZ, RZ, 0x0 ;  /* 0x00000000ff077424 */ /* 0x000fc600078e00ff */
[----:B-----5:R-:W-:-:S13]  /*03e0*/  ISETP.GT.AND P0, PT, R155, R0, PT ;  /* 0x000000009b00720c */ /* 0x020fda0003f04270 */
[----:B-1----:R-:W-:Y:S05]  /*03f0*/  @!P0 RET.REL.NODEC R6 `(_ZN5flash24flash_fwd_splitkv_kernelI23Flash_fwd_kernel_traitsILi96ELi64ELi64ELi4ELb0ELb0EN7cutlass6half_tE19Flash_kernel_traitsILi96ELi64ELi64ELi4ES3_EELb0ELb0ELb0ELb1ELb1ELb0ELb1ELb0EEEvNS_16Flash_fwd_paramsE) ;  /* 0xfffffffc06008950 */ /* 0x002fea0003c3ffff */
[----:B------:R-:W-:Y:S01]  /*0400*/  IABS R7, R8 ;  /* 0x0000000800077213 */ /* 0x000fe20000000000 */
[----:B------:R-:W-:Y:S01]  /*0410*/  VIADD R4, R4, 0x3f ;  /* 0x0000003f04047836 */ /* 0x000fe20000000000 */
[----:B------:R-:W1:Y:S02]  /*0420*/  S2R R137, SR_TID.X ;  /* 0x0000000000897919 */ /* 0x000e640000002100 */
[----:B------:R-:W2:Y:S02]  /*0430*/  I2F.RP R5, R7 ;  /* 0x0000000700057306 */ /* 0x000ea40000209400 */
[----:B------:R-:W-:-:S04]  /*0440*/  SHF.R.S32.HI R9, RZ, 0x1f, R4 ;  /* 0x0000001fff097819 */ /* 0x000fc80000011404 */
[----:B------:R-:W-:Y:S02]  /*0450*/  LEA.HI R9, R9, R4, RZ, 0x6 ;  /* 0x0000000409097211 */ /* 0x000fe400078f30ff */
[-C--:B------:R-:W-:Y:S02]  /*0460*/  IABS R4, R8.reuse ;  /* 0x0000000800047213 */ /* 0x080fe40000000000 */
[----:B------:R-:W-:-:S03]  /*0470*/  LEA.HI.SX32 R9, R9, R8, 0x1a ;  /* 0x0000000809097211 */ /* 0x000fc600078fd2ff */
[----:B------:R-:W-:Y:S01]  /*0480*/  IMAD.MOV R4, RZ, RZ, -R4 ;  /* 0x000000ffff047224 */ /* 0x000fe200078e0a04 */
[----:B--2---:R-:W2:Y:S01]  /*0490*/  MUFU.RCP R14, R5 ;  /* 0x00000005000e7308 */ /* 0x004ea20000001000 */
[----:B------:R-:W-:Y:S02]  /*04a0*/  VIADD R9, R9, 0xffffffff ;  /* 0xffffffff09097836 */ /* 0x000fe40000000000 */
[----:B--2---:R-:W-:-:S03]  /*04b0*/  VIADD R14, R14, 0xffffffe ;  /* 0x0ffffffe0e0e7836 */ /* 0x004fc60000000000 */
[----:B------:R-:W-:Y:S02]  /*04c0*/  IABS R5, R9 ;  /* 0x0000000900057213 */ /* 0x000fe40000000000 */
[----:B------:R-:W-:Y:S01]  /*04d0*/  LOP3.LUT R9, R9, R8, RZ, 0x3c, !PT ;  /* 0x0000000809097212 */ /* 0x000fe200078e3cff */
[----:B------:R-:W2:Y:S03]  /*04e0*/  F2I.FTZ.U32.TRUNC.NTZ R15, R14 ;  /* 0x0000000e000f7305 */ /* 0x000ea6000021f000 */
[----:B------:R-:W-:Y:S01]  /*04f0*/  ISETP.GE.AND P0, PT, R9, RZ, PT ;  /* 0x000000ff0900720c */ /* 0x000fe20003f06270 */
[----:B--2---:R-:W-:Y:S02]  /*0500*/  IMAD.MOV R6, RZ, RZ, -R15 ;  /* 0x000000ffff067224 */ /* 0x004fe400078e0a0f */
[----:B------:R-:W-:Y:S02]  /*0510*/  IMAD.MOV.U32 R14, RZ, RZ, RZ ;  /* 0x000000ffff0e7224 */ /* 0x000fe400078e00ff */
[----:B------:R-:W-:-:S04]  /*0520*/  IMAD R6, R6, R7, RZ ;  /* 0x0000000706067224 */ /* 0x000fc800078e02ff */
[----:B------:R-:W-:-:S06]  /*0530*/  IMAD.HI.U32 R6, R15, R6, R14 ;  /* 0x000000060f067227 */ /* 0x000fcc00078e000e */
[----:B------:R-:W-:-:S04]  /*0540*/  IMAD.HI.U32 R6, R6, R5, RZ ;  /* 0x0000000506067227 */ /* 0x000fc800078e00ff */
        /* <DEDUP_REMOVED lines=17> */
[----:B------:R-:W2:Y:S04]  /*0660*/  LD.E R10, desc[UR4][R2.64+0xb0] ;  /* 0x0000b004020a7980 */ /* 0x000ea8000c101900 */
[----:B------:R-:W3:Y:S04]  /*0670*/  LD.E R5, desc[UR4][R2.64+0x60] ;  /* 0x0000600402057980 */ /* 0x000ee8000c101900 */
[----:B------:R-:W4:Y:S04]  /*0680*/  LD.E R4, desc[UR4][R2.64+0xcc] ;  /* 0x0000cc0402047980 */ /* 0x000f28000c101900 */
[----:B------:R-:W5:Y:S04]  /*0690*/  LD.E.64 R12, desc[UR4][R2.64+0xa8] ;  /* 0x0000a804020c7980 */ /* 0x000f68000c101b00 */
[----:B------:R1:W5:Y:S01]  /*06a0*/  LD.E.64 R8, desc[UR4][R2.64+0x78] ;  /* 0x0000780402087980 */ /* 0x000362000c101b00 */
[----:B------:R-:W-:Y:S01]  /*06b0*/  SHF.R.U32.HI R6, RZ, 0x3, R137 ;  /* 0x00000003ff067819 */ /* 0x000fe20000011689 */
[----:B------:R-:W-:-:S04]  /*06c0*/  IMAD.SHL.U32 R11, R137, 0x4, RZ ;  /* 0x00000004890b7824 */ /* 0x000fc800078e00ff */
[C---:B------:R-:W-:Y:S01]  /*06d0*/  VIADD R7, R6.reuse, 0x10 ;  /* 0x0000001006077836 */ /* 0x040fe20000000000 */
[----:B------:R-:W-:Y:S01]  /*06e0*/  LOP3.LUT R15, R11, 0x1c, RZ, 0xc0, !PT ;  /* 0x0000001c0b0f7812 */ /* 0x000fe200078ec0ff */
[----:B------:R-:W-:Y:S01]  /*06f0*/  VIADD R11, R6, 0x20 ;  /* 0x00000020060b7836 */ /* 0x000fe20000000000 */
[----:B------:R-:W-:-:S03]  /*0700*/  LOP3.LUT P4, R137, R137, 0x7, RZ, 0xc0, !PT ;  /* 0x0000000789897812 */ /* 0x000fc6000788c0ff */
[----:B------:R-:W-:Y:S02]  /*0710*/  IMAD R15, R6, 0x60, R15 ;  /* 0x00000060060f7824 */ /* 0x000fe400078e020f */
[----:B------:R-:W-:Y:S02]  /*0720*/  IMAD.MOV.U32 R151, RZ, RZ, 0x0 ;  /* 0x00000000ff977424 */ /* 0x000fe400078e00ff */
[----:B--2---:R-:W-:-:S04]  /*0730*/  IMAD R157, R10, UR8, R157 ;  /* 0x000000080a9d7c24 */ /* 0x004fc8000f8e029d */
[----:B---3--:R-:W-:-:S04]  /*0740*/  IMAD R5, R157, R5, R156 ;  /* 0x000000059d057224 */ /* 0x008fc800078e029c */
[----:B------:R-:W-:-:S05]  /*0750*/  IMAD R5, R155, R5, R0 ;  /* 0x000000059b057224 */ /* 0x000fca00078e0200 */
[C---:B-1----:R-:W-:Y:S01]  /*0760*/  IADD3 R3, P0, PT, R5.reuse, R6, RZ ;  /* 0x0000000605037210 */ /* 0x042fe20007f1e0ff */
[----:B----4-:R-:W-:Y:S02]  /*0770*/  IMAD R4, R5, R4, RZ ;  /* 0x0000000405047224 */ /* 0x010fe400078e02ff */
[----:B------:R-:W-:Y:S01]  /*0780*/  IMAD.IADD R10, R155, 0x1, -R0 ;  /* 0x000000019b0a7824 */ /* 0x000fe200078e0a00 */
[----:B------:R-:W-:Y:S02]  /*0790*/  LEA.HI.X.SX32 R5, R5, RZ, 0x1, P0 ;  /* 0x000000ff05057211 */ /* 0x000fe400000f0eff */
[----:B-----5:R-:W-:Y:S02]  /*07a0*/  LEA R2, P0, R3, R12, 0x2 ;  /* 0x0000000c03027211 */ /* 0x020fe400078010ff */
[-C--:B------:R-:W-:Y:S02]  /*07b0*/  ISETP.GE.AND P3, PT, R7, R10.reuse, PT ;  /* 0x0000000a0700720c */ /* 0x080fe40003f66270 */
[----:B------:R-:W-:-:S02]  /*07c0*/  ISETP.GE.AND P2, PT, R11, R10, PT ;  /* 0x0000000a0b00720c */ /* 0x000fc40003f46270 */
[----:B------:R-:W-:Y:S01]  /*07d0*/  LEA.HI.X R3, R3, R13, R5, 0x2, P0 ;  /* 0x0000000d03037211 */ /* 0x000fe200000f1405 */
[C---:B------:R-:W-:Y:S01]  /*07e0*/  VIADD R13, R6.reuse, 0x30 ;  /* 0x00000030060d7836 */ /* 0x040fe20000000000 */
[-C--:B------:R-:W-:Y:S02]  /*07f0*/  ISETP.GE.OR P4, PT, R6, R10.reuse, P4 ;  /* 0x0000000a0600720c */ /* 0x080fe40002786670 */
[C---:B------:R-:W-:Y:S02]  /*0800*/  ISETP.NE.OR P3, PT, R137.reuse, RZ, P3 ;  /* 0x000000ff8900720c */ /* 0x040fe40001f65670 */
[----:B------:R-:W-:Y:S02]  /*0810*/  ISETP.NE.OR P2, PT, R137, RZ, P2 ;  /* 0x000000ff8900720c */ /* 0x000fe40001745670 */
[----:B------:R-:W-:Y:S02]  /*0820*/  ISETP.GE.AND P0, PT, R13, R10, PT ;  /* 0x0000000a0d00720c */ /* 0x000fe40003f06270 */
[----:B------:R-:W-:-:S02]  /*0830*/  IADD3 R15, P1, PT, R4, R15, RZ ;  /* 0x0000000f040f7210 */ /* 0x000fc40007f3e0ff */
[----:B------:R-:W-:Y:S02]  /*0840*/  ISETP.NE.OR P0, PT, R137, RZ, P0 ;  /* 0x000000ff8900720c */ /* 0x000fe40000705670 */
[----:B------:R-:W-:Y:S02]  /*0850*/  LEA.HI.X.SX32 R4, R4, RZ, 0x1, P1 ;  /* 0x000000ff04047211 */ /* 0x000fe400008f0eff */
[C---:B------:R-:W-:Y:S01]  /*0860*/  LEA R8, P1, R15.reuse, R8, 0x2 ;  /* 0x000000080f087211 */ /* 0x040fe200078210ff */
[----:B------:R-:W-:Y:S02]  /*0870*/  @!P4 IMAD.MOV.U32 R11, RZ, RZ, -0x800000 ;  /* 0xff800000ff0bc424 */ /* 0x000fe400078e00ff */
[----:B------:R-:W-:Y:S01]  /*0880*/  @!P3 IMAD.MOV.U32 R7, RZ, RZ, -0x800000 ;  /* 0xff800000ff07b424 */ /* 0x000fe200078e00ff */
[----:B------:R-:W-:Y:S01]  /*0890*/  LEA.HI.X R9, R15, R9, R4, 0x2, P1 ;  /* 0x000000090f097211 */ /* 0x000fe200008f1404 */
[----:B------:R-:W-:-:S04]  /*08a0*/  @!P2 IMAD.MOV.U32 R5, RZ, RZ, -0x800000 ;  /* 0xff800000ff05a424 */ /* 0x000fc800078e00ff */
        /* <DEDUP_REMOVED lines=15> */
[----:B-1----:R-:W-:Y:S05]  /*09a0*/  @P0 RET.REL.NODEC R150 `(_ZN5flash24flash_fwd_splitkv_kernelI23Flash_fwd_kernel_traitsILi96ELi64ELi64ELi4ELb0ELb0EN7cutlass6half_tE19Flash_kernel_traitsILi96ELi64ELi64ELi4ES3_EELb0ELb0ELb0ELb1ELb1ELb0ELb1ELb0EEEvNS_16Flash_fwd_paramsE) ;  /* 0xfffffff496940950 */ /* 0x002fea0003c3ffff */
[----:B------:R-:W-:Y:S02]  /*09b0*/  MOV R5, 0xff800000 ;  /* 0xff80000000057802 */ /* 0x000fe40000000f00 */
[----:B------:R-:W-:-:S03]  /*09c0*/  MOV R151, 0x0 ;  /* 0x0000000000977802 */ /* 0x000fc60000000f00 */
[----:B------:R1:W-:Y:S02]  /*09d0*/  ST.E desc[UR4][R2.64+0xc0], R5 ;  /* 0x0000c00502007985 */ /* 0x0003e4000c101904 */
[----:B-1----:R-:W-:Y:S05]  /*09e0*/  RET.REL.NODEC R150 `(_ZN5flash24flash_fwd_splitkv_kernelI23Flash_fwd_kernel_traitsILi96ELi64ELi64ELi4ELb0ELb0EN7cutlass6half_tE19Flash_kernel_traitsILi96ELi64ELi64ELi4ES3_EELb0ELb0ELb0ELb1ELb1ELb0ELb1ELb0EEEvNS_16Flash_fwd_paramsE) ;  /* 0xfffffff496847950 */ /* 0x002fea0003c3ffff */
.L_x_9393:
        /* <DEDUP_REMOVED lines=50> */
[----:B------:R-:W-:Y:S02]  /*0d10*/  LEA.HI.X R165, R12, R93, R165, 0x2, P0 ;  /* 0x0000005d0ca57211 */ /* 0x000fe400000f14a5 */
[----:B------:R-:W3:Y:S01]  /*0d20*/  LD.E.64 R12, desc[UR4][R96.64+0x20] ;  /* 0x00002004600c7980 */ /* 0x000ee2000c101b00 */
[----:B------:R-:W-:-:S05]  /*0d30*/  IMAD.WIDE R4, R8, 0x4, R164 ;  /* 0x0000000408047825 */ /* 0x000fca00078e02a4 */
        /* <DEDUP_REMOVED lines=22> */
[----:B------:R-:W-:-:S05]  /*0ea0*/  ISETP.NE.AND P1, PT, R9, RZ, PT ;  /* 0x000000ff0900720c */ /* 0x000fca0003f25270 */
[----:B------:R-:W-:-:S04]  /*0eb0*/  @P2 VIADD R4, R4, 0x1 ;  /* 0x0000000104042836 */ /* 0x000fc80000000000 */
[----:B------:R-:W-:-:S05]  /*0ec0*/  IMAD.MOV.U32 R7, RZ, RZ, R4 ;  /* 0x000000ffff077224 */ /* 0x000fca00078e0004 */
[----:B------:R-:W-:Y:S02]  /*0ed0*/  @!P0 IADD3 R7, PT, PT, -R7, RZ, RZ ;  /* 0x000000ff07078210 */ /* 0x000fe40007ffe1ff */
[----:B------:R-:W-:-:S05]  /*0ee0*/  @!P1 LOP3.LUT R7, RZ, R9, RZ, 0x33, !PT ;  /* 0x00000009ff079212 */ /* 0x000fca00078e33ff */
[----:B------:R-:W-:Y:S01]  /*0ef0*/  IMAD R17, R17, R7, RZ ;  /* 0x0000000711117224 */ /* 0x000fe200078e02ff */
[----:B--2---:R-:W-:Y:S01]  /*0f00*/  SHF.R.S32.HI R5, RZ, 0x1f, R0 ;  /* 0x0000001fff057819 */ /* 0x004fe20000011400 */
[----:B---3--:R-:W-:Y:S02]  /*0f10*/  IMAD R6, R13, R0, RZ ;  /* 0x000000000d067224 */ /* 0x008fe400078e02ff */
[----:B------:R-:W-:Y:S02]  /*0f20*/  IMAD R13, R10, R8, R161 ;  /* 0x000000080a0d7224 */ /* 0x000fe400078e02a1 */
[C---:B------:R-:W-:Y:S02]  /*0f30*/  IMAD R6, R12.reuse, R5, R6 ;  /* 0x000000050c067224 */ /* 0x040fe400078e0206 */
[----:B------:R-:W-:Y:S01]  /*0f40*/  IMAD.WIDE.U32 R18, R12, R0, RZ ;  /* 0x000000000c127225 */ /* 0x000fe200078e00ff */
[----:B------:R-:W-:-:S03]  /*0f50*/  SHF.R.S32.HI R11, RZ, 0x1f, R13 ;  /* 0x0000001fff0b7819 */ /* 0x000fc6000001140d */
[----:B------:R-:W-:Y:S01]  /*0f60*/  IMAD R4, R81, R13, RZ ;  /* 0x0000000d51047224 */ /* 0x000fe200078e02ff */
[----:B------:R-:W-:-:S03]  /*0f70*/  IADD3 R19, PT, PT, R19, R6, RZ ;  /* 0x0000000613137210 */ /* 0x000fc60007ffe0ff */
[----:B------:R-:W-:Y:S02]  /*0f80*/  IMAD R4, R80, R11, R4 ;  /* 0x0000000b50047224 */ /* 0x000fe400078e0204 */
[----:B------:R-:W-:Y:S01]  /*0f90*/  IMAD.WIDE.U32 R18, R13, R80, R18 ;  /* 0x000000500d127225 */ /* 0x000fe200078e0012 */
[----:B------:R-:W-:-:S03]  /*0fa0*/  SHF.R.S32.HI R6, RZ, 0x1f, R7 ;  /* 0x0000001fff067819 */ /* 0x000fc60000011407 */
        /* <DEDUP_REMOVED lines=11> */
.L_x_9395:
[----:B------:R-:W2:Y:S04]  /*1060*/  LD.E R9, desc[UR4][R2.64+0x68] ;  /* 0x0000680402097980 */ /* 0x000ea8000c101900 */
[----:B------:R-:W3:Y:S04]  /*1070*/  LD.E.64 R80, desc[UR4][R2.64+0x38] ;  /* 0x0000380402507980 */ /* 0x000ee8000c101b00 */
[----:B------:R-:W4:Y:S01]  /*1080*/  LD.E.64 R18, desc[UR4][R2.64+0x20] ;  /* 0x0000200402127980 */ /* 0x000f22000c101b00 */
[----:B------:R-:W-:Y:S02]  /*1090*/  MOV R96, R2 ;  /* 0x0000000200607202 */ /* 0x000fe40000000f00 */
[----:B------:R-:W-:-:S05]  /*10a0*/  MOV R97, R3 ;  /* 0x0000000300617202 */ /* 0x000fca0000000f00 */
[----:B------:R-:W4:Y:S04]  /*10b0*/  LD.E.64 R86, desc[UR4][R96.64+0x40] ;  /* 0x0000400460567980 */ /* 0x000f28000c101b00 */
[----:B------:R-:W4:Y:S04]  /*10c0*/  LD.E.64 R14, desc[UR4][R96.64+0x28] ;  /* 0x00002804600e7980 */ /* 0x000f28000c101b00 */
[----:B------:R-:W4:Y:S04]  /*10d0*/  LD.E.64 R16, desc[UR4][R96.64+0x50] ;  /* 0x0000500460107980 */ /* 0x000f28000c101b00 */
[----:B------:R1:W5:Y:S01]  /*10e0*/  LD.E.64 R26, desc[UR4][R96.64+0x58] ;  /* 0x00005804601a7980 */ /* 0x000362000c101b00 */
[----:B------:R-:W-:-:S02]  /*10f0*/  MOV R20, RZ ;  /* 0x000000ff00147202 */ /* 0x000fc40000000f00 */
[----:B------:R-:W-:Y:S02]  /*1100*/  IABS R11, R156 ;  /* 0x0000009c000b7213 */ /* 0x000fe40000000000 */
[----:B------:R-:W-:Y:S02]  /*1110*/  LEA R161, R84, 0xffffffc0, 0x6 ;  /* 0xffffffc054a17811 */ /* 0x000fe400078e30ff */
[----:B------:R-:W-:Y:S02]  /*1120*/  CS2R R164, SRZ ;  /* 0x0000000000a47805 */ /* 0x000fe4000001ff00 */
[----:B--2---:R-:W-:-:S04]  /*1130*/  IABS R0, R9 ;  /* 0x0000000900007213 */ /* 0x004fc80000000000 */
[----:B------:R-:W1:Y:S08]  /*1140*/  I2F.RP R7, R0 ;  /* 0x0000000000077306 */ /* 0x000e700000209400 */
[----:B-1----:R-:W1:Y:S02]  /*1150*/  MUFU.RCP R5, R7 ;  /* 0x0000000700057308 */ /* 0x002e640000001000 */
[----:B-1----:R-:W-:-:S06]  /*1160*/  VIADD R5, R5, 0xffffffe ;  /* 0x0ffffffe05057836 */ /* 0x002fcc0000000000 */
[----:B------:R-:W1:Y:S02]  /*1170*/  F2I.FTZ.U32.TRUNC.NTZ R21, R5 ;  /* 0x0000000500157305 */ /* 0x000e64000021f000 */
        /* <DEDUP_REMOVED lines=8> */
[-C--:B---3--:R-:W-:Y:S01]  /*1200*/  IMAD R4, R81, R13.reuse, RZ ;  /* 0x0000000d51047224 */ /* 0x088fe200078e02ff */
[----:B------:R-:W-:Y:S01]  /*1210*/  SHF.R.S32.HI R5, RZ, 0x1f, R13 ;  /* 0x0000001fff057819 */ /* 0x000fe2000001140d */
[----:B------:R-:W-:-:S04]  /*1220*/  IMAD.WIDE.U32 R20, R80, R13, RZ ;  /* 0x0000000d50147225 */ /* 0x000fc800078e00ff */
[----:B------:R-:W-:-:S06]  /*1230*/  IMAD R4, R80, R5, R4 ;  /* 0x0000000550047224 */ /* 0x000fcc00078e0204 */
[----:B------:R-:W-:Y:S02]  /*1240*/  @!P1 IADD3 R11, PT, PT, R11, -R0, RZ ;  /* 0x800000000b0b9210 */ /* 0x000fe40007ffe0ff */
[----:B------:R-:W-:Y:S02]  /*1250*/  IADD3 R21, PT, PT, R21, R4, RZ ;  /* 0x0000000415157210 */ /* 0x000fe40007ffe0ff */
[----:B------:R-:W-:Y:S01]  /*1260*/  ISETP.GE.U32.AND P2, PT, R11, R0, PT ;  /* 0x000000000b00720c */ /* 0x000fe20003f46070 */
[----:B----45:R-:W-:Y:S01]  /*1270*/  IMAD R11, R19, R8, RZ ;  /* 0x00000008130b7224 */ /* 0x030fe200078e02ff */
[----:B------:R-:W-:Y:S02]  /*1280*/  SHF.R.S32.HI R0, RZ, 0x1f, R8 ;  /* 0x0000001fff007819 */ /* 0x000fe40000011408 */
[----:B------:R-:W-:Y:S01]  /*1290*/  LOP3.LUT R6, R156, R9, RZ, 0x3c, !PT ;  /* 0x000000099c067212 */ /* 0x000fe200078e3cff */
[----:B------:R-:W-:Y:S01]  /*12a0*/  @!P1 VIADD R7, R7, 0x1 ;  /* 0x0000000107079836 */ /* 0x000fe20000000000 */
[----:B------:R-:W-:Y:S01]  /*12b0*/  ISETP.NE.AND P1, PT, R9, RZ, PT ;  /* 0x000000ff0900720c */ /* 0x000fe20003f25270 */
[----:B------:R-:W-:Y:S01]  /*12c0*/  IMAD R4, R18, R0, R11 ;  /* 0x0000000012047224 */ /* 0x000fe200078e020b */
[----:B------:R-:W-:Y:S01]  /*12d0*/  ISETP.GE.AND P0, PT, R6, RZ, PT ;  /* 0x000000ff0600720c */ /* 0x000fe20003f06270 */
[----:B------:R-:W-:Y:S01]  /*12e0*/  IMAD.WIDE.U32 R18, R18, R8, R20 ;  /* 0x0000000812127225 */ /* 0x000fe200078e0014 */
[----:B------:R-:W-:-:S03]  /*12f0*/  SHF.R.S32.HI R11, RZ, 0x1f, R161 ;  /* 0x0000001fff0b7819 */ /* 0x000fc600000114a1 */
[----:B------:R-:W-:Y:S01]  /*1300*/  IMAD R6, R81, R161, RZ ;  /* 0x000000a151067224 */ /* 0x000fe200078e02ff */
[----:B------:R-:W-:Y:S01]  /*1310*/  IADD3 R19, PT, PT, R19, R4, RZ ;  /* 0x0000000413137210 */ /* 0x000fe20007ffe0ff */
[----:B------:R-:W-:Y:S01]  /*1320*/  IMAD R4, R87, R13, RZ ;  /* 0x0000000d57047224 */ /* 0x000fe200078e02ff */
[----:B------:R-:W-:Y:S01]  /*1330*/  @P2 IADD3 R7, PT, PT, R7, 0x1, RZ ;  /* 0x0000000107072810 */ /* 0x000fe20007ffe0ff */
[C---:B------:R-:W-:Y:S02]  /*1340*/  IMAD R6, R80.reuse, R11, R6 ;  /* 0x0000000b50067224 */ /* 0x040fe400078e0206 */
[----:B------:R-:W-:-:S04]  /*1350*/  IMAD.WIDE.U32 R18, R80, R161, R18 ;  /* 0x000000a150127225 */ /* 0x000fc800078e0012 */
[C---:B------:R-:W-:Y:S02]  /*1360*/  IMAD R4, R86.reuse, R5, R4 ;  /* 0x0000000556047224 */ /* 0x040fe400078e0204 */
[----:B------:R-:W-:Y:S01]  /*1370*/  IMAD.WIDE.U32 R12, R86, R13, RZ ;  /* 0x0000000d560c7225 */ /* 0x000fe200078e00ff */
[----:B------:R-:W-:-:S03]  /*1380*/  IADD3 R21, PT, PT, R19, R6, RZ ;  /* 0x0000000613157210 */ /* 0x000fc60007ffe0ff */
[----:B------:R-:W-:Y:S01]  /*1390*/  @!P0 IMAD.MOV R7, RZ, RZ, -R7 ;  /* 0x000000ffff078224 */ /* 0x000fe200078e0a07 */
[----:B------:R-:W-:Y:S01]  /*13a0*/  @!P1 LOP3.LUT R7, RZ, R9, RZ, 0x33, !PT ;  /* 0x00000009ff079212 */ /* 0x000fe200078e33ff */
[----:B------:R-:W-:Y:S01]  /*13b0*/  IMAD.MOV.U32 R20, RZ, RZ, R18 ;  /* 0x000000ffff147224 */ /* 0x000fe200078e0012 */
[----:B------:R-:W-:Y:S01]  /*13c0*/  IADD3 R19, PT, PT, R13, R4, RZ ;  /* 0x000000040d137210 */ /* 0x000fe20007ffe0ff */
[----:B------:R-:W-:Y:S01]  /*13d0*/  IMAD R5, R15, R8, RZ ;  /* 0x000000080f057224 */ /* 0x000fe200078e02ff */
[----:B------:R-:W-:Y:S01]  /*13e0*/  SHF.R.S32.HI R4, RZ, 0x1f, R7 ;  /* 0x0000001fff047819 */ /* 0x000fe20000011407 */
[-C--:B------:R-:W-:Y:S01]  /*13f0*/  IMAD R13, R17, R7.reuse, RZ ;  /* 0x00000007110d7224 */ /* 0x080fe200078e02ff */
[----:B------:R-:W-:Y:S01]  /*1400*/  MOV R18, R12 ;  /* 0x0000000c00127202 */ /* 0x000fe20000000f00 */
[----:B------:R-:W-:Y:S02]  /*1410*/  IMAD R5, R14, R0, R5 ;  /* 0x000000000e057224 */ /* 0x000fe400078e0205 */
[----:B------:R-:W-:-:S04]  /*1420*/  IMAD.WIDE.U32 R6, R16, R7, R20 ;  /* 0x0000000710067225 */ /* 0x000fc800078e0014 */
[----:B------:R-:W-:Y:S02]  /*1430*/  IMAD R4, R16, R4, R13 ;  /* 0x0000000410047224 */ /* 0x000fe400078e020d */
[----:B------:R-:W-:Y:S01]  /*1440*/  IMAD.WIDE.U32 R14, R14, R8, R18 ;  /* 0x000000080e0e7225 */ /* 0x000fe200078e0012 */
[----:B------:R-:W-:Y:S02]  /*1450*/  MOV R13, R161 ;  /* 0x000000a1000d7202 */ /* 0x000fe40000000f00 */
[----:B------:R-:W-:Y:S01]  /*1460*/  IADD3 R4, PT, PT, R7, R4, RZ ;  /* 0x0000000407047210 */ /* 0x000fe20007ffe0ff */
[----:B------:R-:W-:Y:S01]  /*1470*/  IMAD.IADD R8, R15, 0x1, R5 ;  /* 0x000000010f087824 */ /* 0x000fe200078e0205 */
[----:B------:R-:W-:Y:S02]  /*1480*/  MOV R10, R14 ;  /* 0x0000000e000a7202 */ /* 0x000fe40000000f00 */
.L_x_9396:
[----:B------:R-:W-:Y:S05]  /*1490*/  BSYNC.RECONVERGENT B0 ;  /* 0x0000000000007941 */ /* 0x000fea0003800200 */
.L_x_9394:
[----:B------:R-:W2:Y:S04]  /*14a0*/  LD.E.64 R24, desc[UR4][R96.64+0x18] ;  /* 0x0000180460187980 */ /* 0x000ea8000c101b00 */
[----:B------:R-:W3:Y:S04]  /*14b0*/  LD.E.64 R20, desc[UR4][R96.64+0x48] ;  /* 0x0000480460147980 */ /* 0x000ee8000c101b00 */
[----:B------:R-:W4:Y:S04]  /*14c0*/  LD.E.64 R22, desc[UR4][R96.64+0x30] ;  /* 0x0000300460167980 */ /* 0x000f28000c101b00 */
[----:B------:R-:W5:Y:S04]  /*14d0*/  LD.E.64 R16, desc[UR4][R96.64] ;  /* 0x0000000460107980 */ /* 0x000f68000c101b00 */
[----:B------:R-:W5:Y:S04]  /*14e0*/  LD.E.64 R18, desc[UR4][R96.64+0x8] ;  /* 0x0000080460127980 */ /* 0x000f68000c101b00 */
[----:B------:R-:W5:Y:S01]  /*14f0*/  LD.E.64 R14, desc[UR4][R96.64+0x10] ;  /* 0x00001004600e7980 */ /* 0x000f62000c101b00 */
[----:B------:R-:W-:Y:S01]  /*1500*/  IABS R0, R9 ;  /* 0x0000000900007213 */ /* 0x000fe20000000000 */
[----:B------:R-:W-:Y:S01]  /*1510*/  IMAD.MOV.U32 R30, RZ, RZ, RZ ;  /* 0x000000ffff1e7224 */ /* 0x000fe200078e00ff */
[----:B------:R-:W-:Y:S01]  /*1520*/  IABS R12, R156 ;  /* 0x0000009c000c7213 */ /* 0x000fe20000000000 */
[----:B------:R-:W-:Y:S01]  /*1530*/  IMAD.SHL.U32 R154, R137, 0x8, RZ ;  /* 0x00000008899a7824 */ /* 0x000fe200078e00ff */
[----:B------:R-:W1:Y:S01]  /*1540*/  I2F.RP R29, R0 ;  /* 0x00000000001d7306 */ /* 0x000e620000209400 */
[----:B------:R-:W-:Y:S01]  /*1550*/  IMAD R11, R11, R86, RZ ;  /* 0x000000560b0b7224 */ /* 0x000fe200078e02ff */
[----:B------:R-:W1:Y:S01]  /*1560*/  S2UR UR6, SR_CgaCtaId ;  /* 0x00000000000679c3 */ /* 0x000e620000008800 */
[----:B------:R-:W-:Y:S01]  /*1570*/  ISETP.NE.AND P2, PT, R9, RZ, PT ;  /* 0x000000ff0900720c */ /* 0x000fe20003f45270 */
[----:B------:R-:W-:Y:S01]  /*1580*/  UMOV UR7, 0x400 ;  /* 0x0000040000077882 */ /* 0x000fe20000000000 */
[----:B------:R-:W-:Y:S01]  /*1590*/  SHF.R.U32.HI R141, RZ, 0x1, R137 ;  /* 0x00000001ff8d7819 */ /* 0x000fe20000011689 */
[C---:B------:R-:W-:Y:S01]  /*15a0*/  IMAD.SHL.U32 R99, R137.reuse, 0x20, RZ ;  /* 0x0000002089637824 */ /* 0x040fe200078e00ff */
[----:B------:R-:W-:Y:S01]  /*15b0*/  SHF.L.U64.HI R144, R80, 0x5, R81 ;  /* 0x0000000550907819 */ /* 0x000fe20000010251 */
[----:B------:R-:W-:-:S02]  /*15c0*/  IMAD.SHL.U32 R136, R137, 0x4, RZ ;  /* 0x0000000489887824 */ /* 0x000fc400078e00ff */
[----:B------:R-:W-:Y:S02]  /*15d0*/  IMAD.MOV.U32 R83, RZ, RZ, 0x20 ;  /* 0x00000020ff537424 */ /* 0x000fe400078e00ff */
[----:B------:R-:W-:Y:S02]  /*15e0*/  VIADD R152, R84, 0xffffffff ;  /* 0xffffffff54987836 */ /* 0x000fe40000000000 */
[----:B------:R-:W-:Y:S01]  /*15f0*/  IMAD.SHL.U32 R143, R80, 0x20, RZ ;  /* 0x00000020508f7824 */ /* 0x000fe200078e00ff */
[----:B-1----:R-:W1:Y:S01]  /*1600*/  MUFU.RCP R28, R29 ;  /* 0x0000001d001c7308 */ /* 0x002e620000001000 */
[----:B------:R-:W-:Y:S01]  /*1610*/  ULEA UR6, UR6, UR7, 0x18 ;  /* 0x0000000706067291 */ /* 0x000fe2000f8ec0ff */
[----:B-1----:R-:W-:Y:S01]  /*1620*/  VIADD R28, R28, 0xffffffe ;  /* 0x0ffffffe1c1c7836 */ /* 0x002fe20000000000 */
[----:B------:R-:W-:-:S04]  /*1630*/  MOV R29, RZ ;  /* 0x000000ff001d7202 */ /* 0x000fc80000000f00 */
[----:B------:R-:W-:Y:S01]  /*1640*/  IMAD.U32 R139, RZ, RZ, UR6 ;  /* 0x00000006ff8b7e24 */ /* 0x000fe2000f8e00ff */
[----:B------:R-:W1:Y:S02]  /*1650*/  F2I.FTZ.U32.TRUNC.NTZ R31, R28 ;  /* 0x0000001c001f7305 */ /* 0x000e64000021f000 */
[----:B-1----:R-:W-:Y:S01]  /*1660*/  IMAD.MOV R5, RZ, RZ, -R31 ;  /* 0x000000ffff057224 */ /* 0x002fe200078e0a1f */
[----:B------:R-:W-:-:S03]  /*1670*/  SHF.R.U32.HI R28, RZ, 0x2, R137 ;  /* 0x00000002ff1c7819 */ /* 0x000fc60000011689 */
[----:B------:R-:W-:Y:S01]  /*1680*/  IMAD R7, R5, R0, RZ ;  /* 0x0000000005077224 */ /* 0x000fe200078e02ff */
[----:B------:R-:W-:-:S03]  /*1690*/  IABS R5, R9 ;  /* 0x0000000900057213 */ /* 0x000fc60000000000 */
[----:B------:R-:W-:-:S04]  /*16a0*/  IMAD.HI.U32 R7, R31, R7, R30 ;  /* 0x000000071f077227 */ /* 0x000fc800078e001e */
[----:B------:R-:W-:Y:S02]  /*16b0*/  IMAD.MOV R5, RZ, RZ, -R5 ;  /* 0x000000ffff057224 */ /* 0x000fe400078e0a05 */
[----:B------:R-:W-:-:S04]  /*16c0*/  IMAD.HI.U32 R7, R7, R12, RZ ;  /* 0x0000000c07077227 */ /* 0x000fc800078e00ff */
[----:B------:R-:W-:Y:S01]  /*16d0*/  IMAD R5, R7, R5, R12 ;  /* 0x0000000507057224 */ /* 0x000fe200078e020c */
[----:B------:R-:W-:-:S04]  /*16e0*/  LOP3.LUT R12, R154, 0x18, RZ, 0xc0, !PT ;  /* 0x000000189a0c7812 */ /* 0x000fc800078ec0ff */
[----:B------:R-:W-:Y:S02]  /*16f0*/  ISETP.GT.U32.AND P0, PT, R0, R5, PT ;  /* 0x000000050000720c */ /* 0x000fe40003f04070 */
[----:B------:R-:W-:Y:S02]  /*1700*/  IADD3 R30, P1, PT, R12, R10, RZ ;  /* 0x0000000a0c1e7210 */ /* 0x000fe40007f3e0ff */
[----:B------:R-:W-:-:S03]  /*1710*/  LOP3.LUT R10, R154, 0xc0, RZ, 0xc0, !PT ;  /* 0x000000c09a0a7812 */ /* 0x000fc600078ec0ff */
[----:B------:R-:W-:Y:S01]  /*1720*/  IMAD.X R31, RZ, RZ, R8, P1 ;  /* 0x000000ffff1f7224 */ /* 0x000fe200008e0608 */
[----:B------:R-:W-:Y:S01]  /*1730*/  LOP3.LUT R153, R10, 0x18, R137, 0xf8, !PT ;  /* 0x000000180a997812 */ /* 0x000fe200078ef889 */
[C---:B------:R-:W-:Y:S01]  /*1740*/  IMAD R8, R13.reuse, R87, R11 ;  /* 0x000000570d087224 */ /* 0x040fe200078e020b */
[----:B------:R-:W-:Y:S01]  /*1750*/  LOP3.LUT R10, R156, R9, RZ, 0x3c, !PT ;  /* 0x000000099c0a7212 */ /* 0x000fe200078e3cff */
[----:B------:R-:W-:Y:S01]  /*1760*/  IMAD.WIDE.U32 R30, R13, R86, R30 ;  /* 0x000000560d1e7225 */ /* 0x000fe200078e001e */
[----:B------:R-:W-:Y:S02]  /*1770*/  SHF.R.S32.HI R11, RZ, 0x1f, R156 ;  /* 0x0000001fff0b7819 */ /* 0x000fe4000001149c */
[----:B------:R-:W-:Y:S01]  /*1780*/  ISETP.GE.AND P1, PT, R10, RZ, PT ;  /* 0x000000ff0a00720c */ /* 0x000fe20003f26270 */
[----:B------:R-:W-:Y:S02]  /*1790*/  @!P0 IMAD.IADD R5, R5, 0x1, -R0 ;  /* 0x0000000105058824 */ /* 0x000fe400078e0a00 */
[----:B------:R-:W-:-:S02]  /*17a0*/  IMAD.MOV.U32 R13, RZ, RZ, RZ ;  /* 0x000000ffff0d7224 */ /* 0x000fc400078e00ff */
[----:B------:R-:W-:Y:S01]  /*17b0*/  @!P0 VIADD R7, R7, 0x1 ;  /* 0x0000000107078836 */ /* 0x000fe20000000000 */
[----:B------:R-:W-:Y:S01]  /*17c0*/  ISETP.GE.U32.AND P3, PT, R5, R0, PT ;  /* 0x000000000500720c */ /* 0x000fe20003f66070 */
[----:B------:R-:W-:Y:S01]  /*17d0*/  IMAD.IADD R31, R31, 0x1, R8 ;  /* 0x000000011f1f7824 */ /* 0x000fe200078e0208 */
[----:B------:R-:W-:Y:S02]  /*17e0*/  LOP3.LUT R0, R154, 0x1f20, RZ, 0xc0, !PT ;  /* 0x00001f209a007812 */ /* 0x000fe400078ec0ff */
[----:B------:R-:W-:Y:S02]  /*17f0*/  LOP3.LUT R5, R153, R12, RZ, 0x3c, !PT ;  /* 0x0000000c99057212 */ /* 0x000fe400078e3cff */
[----:B------:R-:W-:Y:S02]  /*1800*/  IADD3 R10, P0, PT, R12, R6, RZ ;  /* 0x000000060c0a7210 */ /* 0x000fe40007f1e0ff */
[----:B------:R-:W-:-:S05]  /*1810*/  LOP3.LUT R0, R0, R5, RZ, 0xfc, !PT ;  /* 0x0000000500007212 */ /* 0x000fca00078efcff */
[----:B------:R-:W-:Y:S02]  /*1820*/  @P3 VIADD R7, R7, 0x1 ;  /* 0x0000000107073836 */ /* 0x000fe40000000000 */
[----:B------:R-:W-:Y:S01]  /*1830*/  IMAD R82, R0, 0x2, R139 ;  /* 0x0000000200527824 */ /* 0x000fe200078e028b */
[----:B------:R-:W-:Y:S01]  /*1840*/  LOP3.LUT R0, R99, 0xc0, RZ, 0xc0, !PT ;  /* 0x000000c063007812 */ /* 0x000fe200078ec0ff */
[----:B------:R-:W-:Y:S01]  /*1850*/  @!P1 IMAD.MOV R7, RZ, RZ, -R7 ;  /* 0x000000ffff079224 */ /* 0x000fe200078e0a07 */
[----:B------:R-:W-:-:S04]  /*1860*/  @!P2 LOP3.LUT R7, RZ, R9, RZ, 0x33, !PT ;  /* 0x00000009ff07a212 */ /* 0x000fc800078e33ff */
[----:B------:R-:W-:Y:S01]  /*1870*/  SHF.R.S32.HI R8, RZ, 0x1f, R7 ;  /* 0x0000001fff087819 */ /* 0x000fe20000011407 */
[----:B------:R-:W-:Y:S02]  /*1880*/  IMAD R9, R27, R7, RZ ;  /* 0x000000071b097224 */ /* 0x000fe400078e02ff */
[----:B------:R-:W-:-:S04]  /*1890*/  IMAD.WIDE.U32 R30, R7, R26, R30 ;  /* 0x0000001a071e7225 */ /* 0x000fc800078e001e */
[----:B------:R-:W-:-:S05]  /*18a0*/  IMAD R8, R8, R26, R9 ;  /* 0x0000001a08087224 */ /* 0x000fca00078e0209 */
[----:B------:R-:W-:Y:S02]  /*18b0*/  IADD3 R31, PT, PT, R31, R8, RZ ;  /* 0x000000081f1f7210 */ /* 0x000fe40007ffe0ff */
[----:B------:R-:W-:Y:S01]  /*18c0*/  LOP3.LUT R8, R141, 0x8, RZ, 0xc0, !PT ;  /* 0x000000088d087812 */ /* 0x000fe200078ec0ff */
[----:B------:R-:W-:-:S04]  /*18d0*/  IMAD.WIDE.U32 R30, R28, R86, R30 ;  /* 0x000000561c1e7225 */ /* 0x000fc800078e001e */
[-C--:B--2---:R-:W-:Y:S02]  /*18e0*/  IMAD R5, R25, R157.reuse, RZ ;  /* 0x0000009d19057224 */ /* 0x084fe400078e02ff */
[----:B------:R-:W-:-:S04]  /*18f0*/  IMAD.WIDE.U32 R24, R24, R157, R12 ;  /* 0x0000009d18187225 */ /* 0x000fc800078e000c */
[----:B---3--:R-:W-:Y:S02]  /*1900*/  IMAD R6, R21, R156, RZ ;  /* 0x0000009c15067224 */ /* 0x008fe400078e02ff */
[----:B------:R-:W-:Y:S01]  /*1910*/  IMAD.IADD R25, R25, 0x1, R5 ;  /* 0x0000000119197824 */ /* 0x000fe200078e0205 */
[----:B----4-:R-:W-:Y:S01]  /*1920*/  SHF.L.U64.HI R33, R22, 0x5, R23 ;  /* 0x0000000516217819 */ /* 0x010fe20000010217 */
[----:B------:R-:W-:-:S04]  /*1930*/  IMAD.WIDE.U32 R12, R151, 0x40, R28 ;  /* 0x00000040970c7825 */ /* 0x000fc800078e001c */
[----:B------:R-:W-:Y:S02]  /*1940*/  IMAD R6, R20, R11, R6 ;  /* 0x0000000b14067224 */ /* 0x000fe400078e0206 */
[----:B------:R-:W-:-:S04]  /*1950*/  IMAD.WIDE.U32 R24, R156, R20, R24 ;  /* 0x000000149c187225 */ /* 0x000fc800078e0018 */
[C---:B------:R-:W-:Y:S02]  /*1960*/  IMAD.SHL.U32 R32, R22.reuse, 0x20, RZ ;  /* 0x0000002016207824 */ /* 0x040fe400078e00ff */
[----:B------:R-:W-:Y:S02]  /*1970*/  IMAD R5, R13, R22, RZ ;  /* 0x000000160d057224 */ /* 0x000fe400078e02ff */
[----:B------:R-:W-:Y:S02]  /*1980*/  IMAD.IADD R25, R25, 0x1, R6 ;  /* 0x0000000119197824 */ /* 0x000fe400078e0206 */
[----:B------:R-:W-:-:S04]  /*1990*/  IMAD.WIDE.U32 R20, R22, R12, R32 ;  /* 0x0000000c16147225 */ /* 0x000fc800078e0020 */
[----:B------:R-:W-:Y:S01]  /*19a0*/  IMAD R6, R23, R12, R5 ;  /* 0x0000000c17067224 */ /* 0x000fe200078e0205 */
[----:B------:R-:W-:Y:S01]  /*19b0*/  IADD3 R5, P1, PT, R24, R20, RZ ;  /* 0x0000001418057210 */ /* 0x000fe20007f3e0ff */
[----:B------:R-:W-:-:S04]  /*19c0*/  IMAD.WIDE.U32 R22, R22, R12, R24 ;  /* 0x0000000c16167225 */ /* 0x000fc800078e0018 */
[----:B------:R-:W-:Y:S01]  /*19d0*/  IMAD.X R11, RZ, RZ, R4, P0 ;  /* 0x000000ffff0b7224 */ /* 0x000fe200000e0604 */
[----:B-----5:R-:W-:Y:S01]  /*19e0*/  LEA R12, P0, R22, R16, 0x1 ;  /* 0x00000010160c7211 */ /* 0x020fe200078008ff */
[----:B------:R-:W-:Y:S01]  /*19f0*/  IMAD.IADD R7, R23, 0x1, R6 ;  /* 0x0000000117077824 */ /* 0x000fe200078e0206 */
[----:B------:R-:W-:Y:S01]  /*1a00*/  IADD3.X R6, PT, PT, R25, R6, R21, P1, !PT ;  /* 0x0000000619067210 */ /* 0x000fe20000ffe415 */
[----:B------:R-:W-:Y:S02]  /*1a10*/  IMAD R4, R81, R28, RZ ;  /* 0x0000001c51047224 */ /* 0x000fe400078e02ff */
[----:B------:R-:W-:Y:S01]  /*1a20*/  IMAD.WIDE.U32 R10, R28, R80, R10 ;  /* 0x000000501c0a7225 */ /* 0x000fe200078e000a */
[----:B------:R-:W-:-:S03]  /*1a30*/  LEA.HI.X R13, R22, R17, R7, 0x1, P0 ;  /* 0x00000011160d7211 */ /* 0x000fc600000f0c07 */
[----:B------:R-:W-:Y:S01]  /*1a40*/  IMAD.IADD R147, R11, 0x1, R4 ;  /* 0x000000010b937824 */ /* 0x000fe200078e0204 */
[----:B------:R-:W-:Y:S01]  /*1a50*/  LEA R4, P0, R5, R16, 0x1 ;  /* 0x0000001005047211 */ /* 0x000fe200078008ff */
[----:B------:R-:W-:Y:S01]  /*1a60*/  @!PT LDS RZ, [RZ] ;  /* 0x00000000fffff984 */ /* 0x000fe20000000800 */
[----:B------:R-:W-:Y:S01]  /*1a70*/  @!PT LDS RZ, [RZ] ;  /* 0x00000000fffff984 */ /* 0x000fe20000000800 */
[----:B------:R-:W-:Y:S01]  /*1a80*/  @!PT LDS RZ, [RZ] ;  /* 0x00000000fffff984 */ /* 0x000fe20000000800 */
[----:B------:R-:W-:Y:S01]  /*1a90*/  LDGSTS.E.BYPASS.LTC128B.128 [R82], desc[UR4][R12.64] ;  /* 0x000000000c527fae */ /* 0x000fe2000b981a04 */
[C---:B------:R-:W-:Y:S01]  /*1aa0*/  LEA R146, P1, R10.reuse, R18, 0x1 ;  /* 0x000000120a927211 */ /* 0x040fe200078208ff */
[----:B------:R-:W-:Y:S01]  /*1ab0*/  IMAD R7, R87, R28, RZ ;  /* 0x0000001c57077224 */ /* 0x000fe200078e02ff */
[----:B------:R-:W-:Y:S01]  /*1ac0*/  LEA.HI.X R5, R5, R17, R6, 0x1, P0 ;  /* 0x0000001105057211 */ /* 0x000fe200000f0c06 */
[----:B------:R-:W-:Y:S01]  /*1ad0*/  LDGSTS.E.BYPASS.LTC128B.128 [R82+0x1000], desc[UR4][R12.64+0x40] ;  /* 0x010000400c527fae */ /* 0x000fe2000b981a04 */
[----:B------:R-:W-:Y:S01]  /*1ae0*/  LEA.HI.X R147, R10, R19, R147, 0x1, P1 ;  /* 0x000000130a937211 */ /* 0x000fe200008f0c93 */
[----:B------:R-:W-:Y:S01]  /*1af0*/  IMAD.IADD R7, R31, 0x1, R7 ;  /* 0x000000011f077824 */ /* 0x000fe200078e0207 */
[----:B------:R-:W-:Y:S01]  /*1b00*/  LEA R10, P0, R80, R146, 0x6 ;  /* 0x00000092500a7211 */ /* 0x000fe200078030ff */
[----:B------:R1:W-:Y:S01]  /*1b10*/  LDGSTS.E.BYPASS.LTC128B.128 [R82+0x2000], desc[UR4][R12.64+0x80] ;  /* 0x020000800c527fae */ /* 0x0003e2000b981a04 */
[----:B------:R-:W-:-:S02]  /*1b20*/  LOP3.LUT R6, R136, 0x18, RZ, 0xc0, !PT ;  /* 0x0000001888067812 */ /* 0x000fc400078ec0ff */
[----:B------:R-:W-:Y:S01]  /*1b30*/  LEA.HI.X R11, R80, R147, R81, 0x6, P0 ;  /* 0x00000093500b7211 */ /* 0x000fe200000f3451 */
[----:B------:R-:W-:Y:S01]  /*1b40*/  LDGSTS.E.BYPASS.LTC128B.128 [R82+0x800], desc[UR4][R4.64] ;  /* 0x0080000004527fae */ /* 0x000fe2000b981a04 */
[----:B------:R-:W-:-:S03]  /*1b50*/  LEA R148, P0, R30, R14, 0x1 ;  /* 0x0000000e1e947211 */ /* 0x000fc600078008ff */
[----:B------:R-:W-:Y:S01]  /*1b60*/  LDGSTS.E.BYPASS.LTC128B.128 [R82+0x1800], desc[UR4][R4.64+0x40] ;  /* 0x0180004004527fae */ /* 0x000fe2000b981a04 */
[----:B------:R-:W-:Y:S02]  /*1b70*/  LEA.HI.X R149, R30, R15, R7, 0x1, P0 ;  /* 0x0000000f1e957211 */ /* 0x000fe400000f0c07 */
[----:B------:R-:W-:Y:S01]  /*1b80*/  LOP3.LUT R7, R8, 0xc0, R99, 0xf8, !PT ;  /* 0x000000c008077812 */ /* 0x000fe200078ef863 */
[----:B------:R2:W-:Y:S04]  /*1b90*/  LDGSTS.E.BYPASS.LTC128B.128 [R82+0x2800], desc[UR4][R4.64+0x80] ;  /* 0x0280008004527fae */ /* 0x0005e8000b981a04 */
[----:B------:R3:W-:Y:S04]  /*1ba0*/  LDGSTS.E.BYPASS.LTC128B.128 [R82+0x3000], desc[UR4][R146.64] ;  /* 0x0300000092527fae */ /* 0x0007e8000b981a04 */
[----:B------:R3:W-:Y:S04]  /*1bb0*/  LDGSTS.E.BYPASS.LTC128B.128 [R82+0x4000], desc[UR4][R146.64+0x40] ;  /* 0x0400004092527fae */ /* 0x0007e8000b981a04 */
[----:B------:R3:W-:Y:S01]  /*1bc0*/  LDGSTS.E.BYPASS.LTC128B.128 [R82+0x5000], desc[UR4][R146.64+0x80] ;  /* 0x0500008092527fae */ /* 0x0007e2000b981a04 */
[----:B-1----:R-:W-:-:S03]  /*1bd0*/  LEA R12, P0, R86, R148, 0x6 ;  /* 0x00000094560c7211 */ /* 0x002fc600078030ff */
[----:B------:R3:W-:Y:S01]  /*1be0*/  LDGSTS.E.BYPASS.LTC128B.128 [R82+0x3800], desc[UR4][R10.64] ;  /* 0x038000000a527fae */ /* 0x0007e2000b981a04 */
[----:B------:R-:W-:-:S03]  /*1bf0*/  LEA.HI.X R13, R86, R149, R87, 0x6, P0 ;  /* 0x00000095560d7211 */ /* 0x000fc600000f3457 */
[----:B------:R3:W-:Y:S01]  /*1c00*/  LDGSTS.E.BYPASS.LTC128B.128 [R82+0x4800], desc[UR4][R10.64+0x40] ;  /* 0x048000400a527fae */ /* 0x0007e2000b981a04 */
[----:B------:R-:W-:-:S03]  /*1c10*/  LOP3.LUT P0, RZ, R137, 0x4, RZ, 0xc0, !PT ;  /* 0x0000000489ff7812 */ /* 0x000fc6000780c0ff */
[----:B------:R3:W-:Y:S01]  /*1c20*/  LDGSTS.E.BYPASS.LTC128B.128 [R82+0x5800], desc[UR4][R10.64+0x80] ;  /* 0x058000800a527fae */ /* 0x0007e2000b981a04 */
[----:B------:R-:W-:Y:S01]  /*1c30*/  SEL R83, R83, 0xffffffe0, !P0 ;  /* 0xffffffe053537807 */ /* 0x000fe20004000000 */
[----:B--2---:R-:W-:Y:S02]  /*1c40*/  IMAD.SHL.U32 R4, R137, 0x10, RZ ;  /* 0x0000001089047824 */ /* 0x004fe400078e00ff */
[----:B------:R-:W0:Y:S01]  /*1c50*/  LDGDEPBAR ;  /* 0x00000000000079af */ /* 0x000e220000000000 */
[----:B------:R-:W-:Y:S02]  /*1c60*/  LOP3.LUT R5, R0, 0x8, R137, 0xf8, !PT ;  /* 0x0000000800057812 */ /* 0x000fe400078ef889 */
[----:B------:R-:W-:Y:S02]  /*1c70*/  LOP3.LUT R0, R7, R6, RZ, 0x3c, !PT ;  /* 0x0000000607007212 */ /* 0x000fe400078e3cff */
[C---:B------:R-:W-:Y:S02]  /*1c80*/  LOP3.LUT R140, R4.reuse, 0x3e00, RZ, 0xc0, !PT ;  /* 0x00003e00048c7812 */ /* 0x040fe400078ec0ff */
[----:B------:R-:W-:-:S02]  /*1c90*/  LOP3.LUT R4, R4, 0x100, RZ, 0xc0, !PT ;  /* 0x0000010004047812 */ /* 0x000fc400078ec0ff */
[--C-:B------:R-:W-:Y:S02]  /*1ca0*/  LOP3.LUT R8, R140, 0x20, R99.reuse, 0xf8, !PT ;  /* 0x000000208c087812 */ /* 0x100fe400078ef863 */
[--C-:B------:R-:W-:Y:S02]  /*1cb0*/  LOP3.LUT R4, R4, 0x20, R99.reuse, 0xf8, !PT ;  /* 0x0000002004047812 */ /* 0x100fe400078ef863 */
[----:B------:R-:W-:Y:S02]  /*1cc0*/  LOP3.LUT R7, R8, 0x100, R99, 0xf8, !PT ;  /* 0x0000010008077812 */ /* 0x000fe400078ef863 */
[----:B------:R-:W-:Y:S02]  /*1cd0*/  LOP3.LUT R4, R4, R5, R6, 0xf6, !PT ;  /* 0x0000000504047212 */ /* 0x000fe400078ef606 */
[----:B------:R-:W-:Y:S02]  /*1ce0*/  LOP3.LUT R100, R7, R0, RZ, 0xfc, !PT ;  /* 0x0000000007647212 */ /* 0x000fe400078efcff */
[----:B------:R-:W-:Y:S01]  /*1cf0*/  ISETP.GT.AND P0, PT, R152, R145, PT ;  /* 0x000000919800720c */ /* 0x000fe20003f04270 */
[----:B------:R-:W-:Y:S01]  /*1d00*/  IMAD R98, R4, 0x2, R139 ;  /* 0x0000000204627824 */ /* 0x000fe200078e028b */
[----:B------:R-:W-:Y:S01]  /*1d10*/  LEA R100, R100, R139, 0x1 ;  /* 0x0000008b64647211 */ /* 0x000fe200078e08ff */
[----:B------:R-:W-:-:S10]  /*1d20*/  DEPBAR.LE SB0, 0x0 ;  /* 0x000080000000791a */ /* 0x000fd40000000000 */
[----:B------:R-:W-:Y:S05]  /*1d30*/  WARPSYNC.ALL ;  /* 0x0000000000007948 */ /* 0x000fea0003800000 */
[----:B------:R-:W-:Y:S01]  /*1d40*/  BAR.SYNC.DEFER_BLOCKING 0x0 ;  /* 0x0000000000007b1d */ /* 0x000fe20000010000 */
[C---:B------:R-:W-:Y:S02]  /*1d50*/  IMAD.IADD R94, R83.reuse, 0x1, R100 ;  /* 0x00000001535e7824 */ /* 0x040fe400078e0264 */
[----:B------:R-:W-:-:S03]  /*1d60*/  IMAD.IADD R85, R83, 0x1, R98 ;  /* 0x0000000153557824 */ /* 0x000fc600078e0262 */
[----:B------:R-:W-:Y:S01]  /*1d70*/  BSSY.RECONVERGENT B1, `(.L_x_9397) ;  /* 0x00000b5000017945 */ /* 0x000fe20003800200 */
        /* <DEDUP_REMOVED lines=11> */
[----:B---3--:R-:W1:Y:S04]  /*1e30*/  LDSM.16.M88.4 R8, [R98+0x3400] ;  /* 0x003400006208783b */ /* 0x008e680000000200 */
[----:B------:R-:W3:Y:S04]  /*1e40*/  LDSM.16.M88.4 R28, [R98+0x3800] ;  /* 0x00380000621c783b */ /* 0x000ee80000000200 */
[----:B------:R-:W4:Y:S04]  /*1e50*/  LDSM.16.M88.4 R48, [R98+0x3c00] ;  /* 0x003c00006230783b */ /* 0x000f280000000200 */
[----:B------:R-:W-:Y:S04]  /*1e60*/  LDSM.16.M88.4 R24, [R94] ;  /* 0x000000005e18783b */ /* 0x000fe80000000200 */
[----:B------:R-:W5:Y:S04]  /*1e70*/  LDSM.16.M88.4 R68, [R85+0x3000] ;  /* 0x003000005544783b */ /* 0x000f680000000200 */
[----:B------:R-:W5:Y:S04]  /*1e80*/  LDSM.16.M88.4 R64, [R85+0x3400] ;  /* 0x003400005540783b */ /* 0x000f680000000200 */
[----:B------:R-:W5:Y:S04]  /*1e90*/  LDSM.16.M88.4 R40, [R85+0x3800] ;  /* 0x003800005528783b */ /* 0x000f680000000200 */
[----:B------:R-:W5:Y:S04]  /*1ea0*/  LDSM.16.M88.4 R36, [R85+0x3c00] ;  /* 0x003c00005524783b */ /* 0x000f680000000200 */
[----:B------:R-:W-:Y:S01]  /*1eb0*/  LDSM.16.M88.4 R44, [R100+0x1000] ;  /* 0x00100000642c783b */ /* 0x000fe20000000200 */
[C---:B--2---:R-:W-:Y:S03]  /*1ec0*/  HMMA.16816.F32 R16, R88.reuse, R4, RZ ;  /* 0x000000045810723c */ /* 0x044fe600000018ff */
[----:B------:R-:W2:Y:S04]  /*1ed0*/  LDSM.16.M88.4 R60, [R98+0x4000] ;  /* 0x00400000623c783b */ /* 0x000ea80000000200 */
[----:B------:R-:W2:Y:S01]  /*1ee0*/  LDSM.16.M88.4 R56, [R98+0x4400] ;  /* 0x004400006238783b */ /* 0x000ea20000000200 */
[C---:B-1----:R-:W-:Y:S03]  /*1ef0*/  HMMA.16816.F32 R12, R88.reuse, R8, RZ ;  /* 0x00000008580c723c */ /* 0x042fe600000018ff */
[----:B------:R-:W1:Y:S04]  /*1f00*/  LDSM.16.M88.4 R52, [R98+0x4800] ;  /* 0x004800006234783b */ /* 0x000e680000000200 */
[----:B------:R-:W-:Y:S01]  /*1f10*/  LDSM.16.M88.4 R72, [R94+0x1000] ;  /* 0x001000005e48783b */ /* 0x000fe20000000200 */
[C---:B---3--:R-:W-:Y:S03]  /*1f20*/  HMMA.16816.F32 R32, R88.reuse, R28, RZ ;  /* 0x0000001c5820723c */ /* 0x048fe600000018ff */
[----:B------:R-:W-:Y:S04]  /*1f30*/  LDSM.16.M88.4 R76, [R85+0x4c00] ;  /* 0x004c0000554c783b */ /* 0x000fe80000000200 */
[----:B------:R-:W0:Y:S01]  /*1f40*/  LDGDEPBAR ;  /* 0x00000000000079af */ /* 0x000e220000000000 */
[C---:B------:R-:W-:Y:S08]  /*1f50*/  HMMA.16816.F32 R4, R88.reuse, R6, RZ ;  /* 0x000000065804723c */ /* 0x040ff000000018ff */
[C---:B------:R-:W-:Y:S08]  /*1f60*/  HMMA.16816.F32 R8, R88.reuse, R10, RZ ;  /* 0x0000000a5808723c */ /* 0x040ff000000018ff */
[C---:B------:R-:W-:Y:S08]  /*1f70*/  HMMA.16816.F32 R28, R88.reuse, R30, RZ ;  /* 0x0000001e581c723c */ /* 0x040ff000000018ff */
[C---:B----4-:R-:W-:Y:S08]  /*1f80*/  HMMA.16816.F32 R20, R88.reuse, R48, RZ ;  /* 0x000000305814723c */ /* 0x050ff000000018ff */
[----:B------:R-:W-:Y:S01]  /*1f90*/  HMMA.16816.F32 R88, R88, R50, RZ ;  /* 0x000000325858723c */ /* 0x000fe200000018ff */
[----:B------:R-:W3:Y:S07]  /*1fa0*/  LDSM.16.M88.4 R48, [R98+0x4c00] ;  /* 0x004c00006230783b */ /* 0x000eee0000000200 */
        /* <DEDUP_REMOVED lines=22> */
[C---:B---3--:R-:W-:Y:S08]  /*2110*/  HMMA.16816.F32 R20, R44.reuse, R48, R20 ;  /* 0x000000302c14723c */ /* 0x048ff00000001814 */
[----:B------:R-:W-:Y:S01]  /*2120*/  HMMA.16816.F32 R88, R44, R50, R88 ;  /* 0x000000322c58723c */ /* 0x000fe20000001858 */
[----:B------:R-:W-:Y:S04]  /*2130*/  LDSM.16.M88.4 R48, [R85+0x5000] ;  /* 0x005000005530783b */ /* 0x000fe80000000200 */
[----:B------:R-:W-:Y:S03]  /*2140*/  LDSM.16.M88.4 R44, [R85+0x5400] ;  /* 0x00540000552c783b */ /* 0x000fe60000000200 */
[C---:B----4-:R-:W-:Y:S08]  /*2150*/  HMMA.16816.F32 R16, R72.reuse, R40, R16 ;  /* 0x000000284810723c */ /* 0x050ff00000001810 */
[C---:B------:R-:W-:Y:S01]  /*2160*/  HMMA.16816.F32 R4, R72.reuse, R42, R4 ;  /* 0x0000002a4804723c */ /* 0x040fe20000001804 */
[----:B------:R-:W-:Y:S07]  /*2170*/  LDSM.16.M88.4 R40, [R85+0x5800] ;  /* 0x005800005528783b */ /* 0x000fee0000000200 */
[C---:B-----5:R-:W-:Y:S08]  /*2180*/  HMMA.16816.F32 R12, R72.reuse, R36, R12 ;  /* 0x00000024480c723c */ /* 0x060ff0000000180c */
[C---:B------:R-:W-:Y:S01]  /*2190*/  HMMA.16816.F32 R8, R72.reuse, R38, R8 ;  /* 0x000000264808723c */ /* 0x040fe20000001808 */
[----:B------:R-:W-:Y:S07]  /*21a0*/  LDSM.16.M88.4 R36, [R85+0x5c00] ;  /* 0x005c00005524783b */ /* 0x000fee0000000200 */
[C---:B------:R-:W-:Y:S08]  /*21b0*/  HMMA.16816.F32 R32, R72.reuse, R24, R32 ;  /* 0x000000184820723c */ /* 0x040ff00000001820 */
[----:B------:R-:W-:Y:S01]  /*21c0*/  HMMA.16816.F32 R28, R72, R26, R28 ;  /* 0x0000001a481c723c */ /* 0x000fe2000000181c */
[----:B------:R2:W3:Y:S01]  /*21d0*/  LDSM.16.M88.4 R24, [R94+0x2000] ;  /* 0x002000005e18783b */ /* 0x0004e20000000200 */
[----:B------:R-:W-:-:S06]  /*21e0*/  DEPBAR.LE SB0, 0x0 ;  /* 0x000080000000791a */ /* 0x000fcc0000000000 */
[C---:B------:R-:W-:Y:S08]  /*21f0*/  HMMA.16816.F32 R20, R72.reuse, R76, R20 ;  /* 0x0000004c4814723c */ /* 0x040ff00000001814 */
[----:B------:R-:W-:Y:S08]  /*2200*/  HMMA.16816.F32 R88, R72, R78, R88 ;  /* 0x0000004e4858723c */ /* 0x000ff00000001858 */
[----:B-1----:R-:W-:Y:S01]  /*2210*/  HMMA.16816.F32 R16, R52, R68, R16 ;  /* 0x000000443410723c */ /* 0x002fe20000001810 */
[C---:B--2---:R-:W-:Y:S01]  /*2220*/  SHF.L.U64.HI R94, R86.reuse, 0x5, R87 ;  /* 0x00000005565e7819 */ /* 0x044fe20000010257 */
[----:B------:R-:W-:-:S06]  /*2230*/  IMAD.SHL.U32 R87, R86, 0x20, RZ ;  /* 0x0000002056577824 */ /* 0x000fcc00078e00ff */
[C---:B------:R-:W-:Y:S08]  /*2240*/  HMMA.16816.F32 R4, R52.reuse, R70, R4 ;  /* 0x000000463404723c */ /* 0x040ff00000001804 */
        /* <DEDUP_REMOVED lines=29> */
.L_x_9400:
        /* <DEDUP_REMOVED lines=61> */
.L_x_9401:
[----:B------:R-:W-:Y:S05]  /*27f0*/  BSYNC.RECONVERGENT B0 ;  /* 0x0000000000007941 */ /* 0x000fea0003800200 */
.L_x_9399:
        /* <DEDUP_REMOVED lines=12> */
.L_x_9398:
[----:B------:R-:W-:Y:S05]  /*28c0*/  BSYNC.RECONVERGENT B1 ;  /* 0x0000000000017941 */ /* 0x000fea0003800200 */
.L_x_9397:
        /* <DEDUP_REMOVED lines=52> */
[-C--:B------:R-:W-:Y:S01]  /*2c10*/  FFMA.FTZ R103, R13, R115.reuse, -R122 ;  /* 0x000000730d677223 */ /* 0x080fe2000001087a */
[-CC-:B------:R-:W-:Y:S01]  /*2c20*/  FFMA.FTZ R107, R14, R115.reuse, -R116.reuse ;  /* 0x000000730e6b7223 */ /* 0x180fe20000010874 */
[-C--:B------:R-:W-:Y:S01]  /*2c30*/  FFMA.FTZ R110, R15, R115.reuse, -R116 ;  /* 0x000000730f6e7223 */ /* 0x080fe20000010874 */
[-CC-:B------:R-:W-:Y:S01]  /*2c40*/  FFMA.FTZ R102, R8, R115.reuse, -R122.reuse ;  /* 0x0000007308667223 */ /* 0x180fe2000001087a */
[----:B------:R-:W2:Y:S01]  /*2c50*/  LDSM.16.MT88.4 R12, [R138+0x6400] ;  /* 0x006400008a0c783b */ /* 0x000ea20000004200 */
[-C--:B------:R-:W-:Y:S01]  /*2c60*/  FFMA.FTZ R105, R9, R115.reuse, -R122 ;  /* 0x0000007309697223 */ /* 0x080fe2000001087a */
        /* <DEDUP_REMOVED lines=14> */
[----:B------:R-:W-:Y:S01]  /*2d50*/  LDSM.16.MT88.4 R32, [R106+0x7800] ;  /* 0x007800006a20783b */ /* 0x000fe20000004200 */
[--C-:B------:R-:W-:Y:S01]  /*2d60*/  FFMA.FTZ R121, R20, R115, -R122.reuse ;  /* 0x0000007314797223 */ /* 0x100fe2000001087a */
[----:B------:R-:W5:Y:S01]  /*2d70*/  MUFU.EX2 R96, R96 ;  /* 0x0000006000607308 */ /* 0x000f620000000800 */
[----:B---3--:R-:W-:Y:S01]  /*2d80*/  F2FP.F16.F32.PACK_AB R80, R98, R97 ;  /* 0x000000616250723e */ /* 0x008fe200000000ff */
[----:B------:R-:W-:Y:S01]  /*2d90*/  LDSM.16.MT88.4 R28, [R138+0x8800] ;  /* 0x008800008a1c783b */ /* 0x000fe20000004200 */
[-CC-:B------:R-:W-:Y:S01]  /*2da0*/  FFMA.FTZ R124, R21, R115.reuse, -R122.reuse ;  /* 0x00000073157c7223 */ /* 0x180fe2000001087a */
[-CC-:B------:R-:W-:Y:S01]  /*2db0*/  FFMA.FTZ R88, R88, R115.reuse, -R122.reuse ;  /* 0x0000007358587223 */ /* 0x180fe2000001087a */
[-C--:B------:R-:W-:Y:S01]  /*2dc0*/  FFMA.FTZ R89, R89, R115.reuse, -R122 ;  /* 0x0000007359597223 */ /* 0x080fe2000001087a */
[-CC-:B------:R-:W-:Y:S01]  /*2dd0*/  FFMA.FTZ R122, R22, R115.reuse, -R116.reuse ;  /* 0x00000073167a7223 */ /* 0x180fe20000010874 */
[-CC-:B------:R-:W-:Y:S01]  /*2de0*/  FFMA.FTZ R123, R23, R115.reuse, -R116.reuse ;  /* 0x00000073177b7223 */ /* 0x180fe20000010874 */
[----:B------:R-:W-:Y:S01]  /*2df0*/  MUFU.EX2 R101, R101 ;  /* 0x0000006500657308 */ /* 0x000fe20000000800 */
[-CC-:B------:R-:W-:Y:S01]  /*2e00*/  FFMA.FTZ R90, R90, R115.reuse, -R116.reuse ;  /* 0x000000735a5a7223 */ /* 0x180fe20000010874 */
[----:B------:R-:W-:Y:S01]  /*2e10*/  FFMA.FTZ R163, R91, R115, -R116 ;  /* 0x000000735ba37223 */ /* 0x000fe20000010874 */
[----:B------:R-:W-:Y:S01]  /*2e20*/  FADD.FTZ R98, R97, R98 ;  /* 0x0000006261627221 */ /* 0x000fe20000010000 */
[----:B------:R-:W-:Y:S01]  /*2e30*/  LDSM.16.MT88.4 R20, [R106+0x6c00] ;  /* 0x006c00006a14783b */ /* 0x000fe20000004200 */
[----:B------:R-:W-:-:S03]  /*2e40*/  ISETP.GE.AND P0, PT, R84, R145, PT ;  /* 0x000000915400720c */ /* 0x000fc60003f06270 */
[----:B------:R-:W3:Y:S01]  /*2e50*/  MUFU.EX2 R104, R104 ;  /* 0x0000006800687308 */ /* 0x000ee20000000800 */
[----:B-----5:R-:W-:-:S07]  /*2e60*/  F2FP.F16.F32.PACK_AB R82, R96, R95 ;  /* 0x0000005f6052723e */ /* 0x020fce00000000ff */
        /* <DEDUP_REMOVED lines=31> */
[----:B---3--:R-:W-:-:S02]  /*3060*/  F2FP.F16.F32.PACK_AB R4, R103, R0 ;  /* 0x000000006704723e */ /* 0x008fc400000000ff */
[----:B-----5:R-:W-:-:S04]  /*3070*/  F2FP.F16.F32.PACK_AB R5, R110, R107 ;  /* 0x0000006b6e05723e */ /* 0x020fc800000000ff */
[----:B------:R-:W1:Y:S01]  /*3080*/  MUFU.EX2 R118, R118 ;  /* 0x0000007600767308 */ /* 0x000e620000000800 */
[----:B------:R-:W-:Y:S01]  /*3090*/  HMMA.16816.F32 R80, R80, R6, RZ ;  /* 0x000000065050723c */ /* 0x000fe200000018ff */
[----:B------:R-:W-:Y:S02]  /*30a0*/  F2FP.F16.F32.PACK_AB R6, R105, R102 ;  /* 0x000000666906723e */ /* 0x000fe400000000ff */
[----:B--2---:R-:W-:-:S04]  /*30b0*/  F2FP.F16.F32.PACK_AB R7, R109, R108 ;  /* 0x0000006c6d07723e */ /* 0x004fc800000000ff */
[----:B------:R-:W-:Y:S03]  /*30c0*/  MUFU.EX2 R119, R119 ;  /* 0x0000007700777308 */ /* 0x000fe60000000800 */
[C---:B------:R-:W-:Y:S05]  /*30d0*/  HMMA.16816.F32 R36, R4.reuse, R12, R36 ;  /* 0x0000000c0424723c */ /* 0x040fea0000001824 */
[----:B------:R-:W2:Y:S03]  /*30e0*/  MUFU.EX2 R120, R120 ;  /* 0x0000007800787308 */ /* 0x000ea60000000800 */
[C---:B------:R-:W-:Y:S01]  /*30f0*/  HMMA.16816.F32 R40, R4.reuse, R14, R40 ;  /* 0x0000000e0428723c */ /* 0x040fe20000001828 */
[----:B------:R-:W3:Y:S04]  /*3100*/  LDSM.16.MT88.4 R12, [R138+0x8400] ;  /* 0x008400008a0c783b */ /* 0x000ee80000004200 */
[----:B------:R-:W-:Y:S03]  /*3110*/  MUFU.EX2 R121, R121 ;  /* 0x0000007900797308 */ /* 0x000fe60000000800 */
[C---:B------:R-:W-:Y:S05]  /*3120*/  HMMA.16816.F32 R44, R4.reuse, R24, R44 ;  /* 0x00000018042c723c */ /* 0x040fea000000182c */
[----:B------:R-:W5:Y:S03]  /*3130*/  MUFU.EX2 R124, R124 ;  /* 0x0000007c007c7308 */ /* 0x000f660000000800 */
[C---:B------:R-:W-:Y:S01]  /*3140*/  HMMA.16816.F32 R48, R4.reuse, R26, R48 ;  /* 0x0000001a0430723c */ /* 0x040fe20000001830 */
[----:B------:R-:W1:Y:S04]  /*3150*/  LDSM.16.MT88.4 R24, [R106+0x8400] ;  /* 0x008400006a18783b */ /* 0x000e680000004200 */
[----:B------:R-:W-:Y:S03]  /*3160*/  MUFU.EX2 R88, R88 ;  /* 0x0000005800587308 */ /* 0x000fe60000000800 */
[C---:B----4-:R-:W-:Y:S05]  /*3170*/  HMMA.16816.F32 R52, R4.reuse, R8, R52 ;  /* 0x000000080434723c */ /* 0x050fea0000001834 */
[----:B------:R-:W-:Y:S03]  /*3180*/  MUFU.EX2 R89, R89 ;  /* 0x0000005900597308 */ /* 0x000fe60000000800 */
[C---:B------:R-:W-:Y:S01]  /*3190*/  HMMA.16816.F32 R56, R4.reuse, R10, R56 ;  /* 0x0000000a0438723c */ /* 0x040fe20000001838 */
[----:B------:R-:W4:Y:S04]  /*31a0*/  LDSM.16.MT88.4 R8, [R138+0x6800] ;  /* 0x006800008a08783b */ /* 0x000f280000004200 */
[----:B------:R-:W-:Y:S03]  /*31b0*/  MUFU.EX2 R122, R122 ;  /* 0x0000007a007a7308 */ /* 0x000fe60000000800 */
[C---:B------:R-:W-:Y:S05]  /*31c0*/  HMMA.16816.F32 R60, R4.reuse, R16, R60 ;  /* 0x00000010043c723c */ /* 0x040fea000000183c */
[----:B------:R-:W5:Y:S03]  /*31d0*/  MUFU.EX2 R123, R123 ;  /* 0x0000007b007b7308 */ /* 0x000f660000000800 */
[C---:B---3--:R-:W-:Y:S05]  /*31e0*/  HMMA.16816.F32 R68, R4.reuse, R12, R68 ;  /* 0x0000000c0444723c */ /* 0x048fea0000001844 */
[----:B------:R-:W-:Y:S03]  /*31f0*/  MUFU.EX2 R90, R90 ;  /* 0x0000005a005a7308 */ /* 0x000fe60000000800 */
[C---:B------:R-:W-:Y:S01]  /*3200*/  HMMA.16816.F32 R72, R4.reuse, R14, R72 ;  /* 0x0000000e0448723c */ /* 0x040fe20000001848 */
[----:B------:R-:W3:Y:S04]  /*3210*/  LDSM.16.MT88.4 R12, [R138+0x7800] ;  /* 0x007800008a0c783b */ /* 0x000ee80000004200 */
[----:B------:R-:W5:Y:S03]  /*3220*/  MUFU.EX2 R163, R163 ;  /* 0x000000a300a37308 */ /* 0x000f660000000800 */
[C---:B------:R-:W-:Y:S01]  /*3230*/  HMMA.16816.F32 R64, R4.reuse, R18, R64 ;  /* 0x000000120440723c */ /* 0x040fe20000001840 */
[----:B------:R-:W5:Y:S07]  /*3240*/  LDSM.16.MT88.4 R16, [R106+0x6800] ;  /* 0x006800006a10783b */ /* 0x000f6e0000004200 */
[C---:B-1----:R-:W-:Y:S08]  /*3250*/  HMMA.16816.F32 R76, R4.reuse, R24, R76 ;  /* 0x00000018044c723c */ /* 0x042ff0000000184c */
[----:B------:R-:W-:Y:S01]  /*3260*/  HMMA.16816.F32 R80, R4, R26, R80 ;  /* 0x0000001a0450723c */ /* 0x000fe20000001850 */
[----:B------:R-:W-:Y:S01]  /*3270*/  F2FP.F16.F32.PACK_AB R4, R112, R111 ;  /* 0x0000006f7004723e */ /* 0x000fe200000000ff */
[----:B------:R-:W-:Y:S01]  /*3280*/  LDSM.16.MT88.4 R24, [R138+0x6c00] ;  /* 0x006c00008a18783b */ /* 0x000fe20000004200 */
[----:B------:R-:W-:-:S02]  /*3290*/  F2FP.F16.F32.PACK_AB R5, R118, R117 ;  /* 0x000000757605723e */ /* 0x000fc400000000ff */
[----:B------:R-:W-:Y:S02]  /*32a0*/  F2FP.F16.F32.PACK_AB R6, R114, R113 ;  /* 0x000000717206723e */ /* 0x000fe400000000ff */
[----:B--2---:R-:W-:-:S07]  /*32b0*/  F2FP.F16.F32.PACK_AB R7, R120, R119 ;  /* 0x000000777807723e */ /* 0x004fce00000000ff */
        /* <DEDUP_REMOVED lines=12> */
[----:B------:R-:W1:Y:S07]  /*3380*/  LDSM.16.MT88.4 R8, [R138+0x8c00] ;  /* 0x008c00008a08783b */ /* 0x000e6e0000004200 */
[C---:B------:R-:W-:Y:S08]  /*3390*/  HMMA.16816.F32 R64, R4.reuse, R34, R64 ;  /* 0x000000220440723c */ /* 0x040ff00000001840 */
[C---:B------:R-:W-:Y:S08]  /*33a0*/  HMMA.16816.F32 R68, R4.reuse, R28, R68 ;  /* 0x0000001c0444723c */ /* 0x040ff00000001844 */
[----:B------:R-:W-:Y:S01]  /*33b0*/  HMMA.16816.F32 R72, R4, R30, R72 ;  /* 0x0000001e0448723c */ /* 0x000fe20000001848 */
[----:B------:R-:W-:-:S02]  /*33c0*/  F2FP.F16.F32.PACK_AB R4, R124, R121 ;  /* 0x000000797c04723e */ /* 0x000fc400000000ff */
[----:B------:R-:W-:Y:S02]  /*33d0*/  F2FP.F16.F32.PACK_AB R5, R123, R122 ;  /* 0x0000007a7b05723e */ /* 0x000fe400000000ff */
[----:B------:R-:W-:Y:S02]  /*33e0*/  F2FP.F16.F32.PACK_AB R6, R89, R88 ;  /* 0x000000585906723e */ /* 0x000fe400000000ff */
[----:B------:R-:W-:-:S07]  /*33f0*/  F2FP.F16.F32.PACK_AB R7, R163, R90 ;  /* 0x0000005aa307723e */ /* 0x000fce00000000ff */
        /* <DEDUP_REMOVED lines=49> */
.L_x_9409:
        /* <DEDUP_REMOVED lines=79> */
.L_x_9404:
[----:B------:R-:W-:Y:S05]  /*3c00*/  BSYNC.RECONVERGENT B0 ;  /* 0x0000000000007941 */ /* 0x000fea0003800200 */
.L_x_9403:
[----:B------:R-:W1:Y:S01]  /*3c10*/  S2UR UR6, SR_CgaCtaId ;  /* 0x00000000000679c3 */ /* 0x000e620000008800 */
[C---:B------:R-:W-:Y:S01]  /*3c20*/  LOP3.LUT R170, R154.reuse, 0xc0, RZ, 0xc0, !PT ;  /* 0x000000c09aaa7812 */ /* 0x040fe200078ec0ff */
[----:B------:R-:W-:Y:S01]  /*3c30*/  UMOV UR7, 0x400 ;  /* 0x0000040000077882 */ /* 0x000fe20000000000 */
[C---:B------:R-:W-:Y:S01]  /*3c40*/  LOP3.LUT R153, R137.reuse, 0x18, RZ, 0xc0, !PT ;  /* 0x0000001889997812 */ /* 0x040fe200078ec0ff */
[C---:B------:R-:W-:Y:S01]  /*3c50*/  IMAD.SHL.U32 R93, R137.reuse, 0x10, RZ ;  /* 0x00000010895d7824 */ /* 0x040fe200078e00ff */
[----:B------:R-:W-:Y:S01]  /*3c60*/  LOP3.LUT R168, R154, 0x18, RZ, 0xc0, !PT ;  /* 0x000000189aa87812 */ /* 0x000fe200078ec0ff */
[C---:B------:R-:W-:Y:S01]  /*3c70*/  IMAD.SHL.U32 R90, R137.reuse, 0x20, RZ ;  /* 0x00000020895a7824 */ /* 0x040fe200078e00ff */
[----:B------:R-:W-:Y:S01]  /*3c80*/  LOP3.LUT R153, R170, R153, RZ, 0xfc, !PT ;  /* 0x00000099aa997212 */ /* 0x000fe200078efcff */
        /* <DEDUP_REMOVED lines=8> */
[----:B------:R-:W-:Y:S02]  /*3d10*/  IADD3 R170, P0, PT, R159, R148, RZ ;  /* 0x000000949faa7210 */ /* 0x000fe40007f1e0ff */
[----:B------:R-:W-:Y:S02]  /*3d20*/  LOP3.LUT R140, R93, 0x3e00, RZ, 0xc0, !PT ;  /* 0x00003e005d8c7812 */ /* 0x000fe400078ec0ff */
[----:B------:R-:W-:Y:S01]  /*3d30*/  SHF.R.U32.HI R141, RZ, 0x1, R137 ;  /* 0x00000001ff8d7819 */ /* 0x000fe20000011689 */
[----:B------:R-:W-:Y:S01]  /*3d40*/  IMAD.X R171, R160, 0x1, R149, P0 ;  /* 0x00000001a0ab7824 */ /* 0x000fe200000e0695 */
[--C-:B------:R-:W-:Y:S01]  /*3d50*/  LOP3.LUT R86, R85, 0xc0, R90.reuse, 0xf8, !PT ;  /* 0x000000c055567812 */ /* 0x100fe200078ef85a */
[----:B-1----:R-:W-:Y:S01]  /*3d60*/  ULEA UR6, UR6, UR7, 0x18 ;  /* 0x0000000706067291 */ /* 0x002fe2000f8ec0ff */
[----:B------:R-:W-:Y:S02]  /*3d70*/  LOP3.LUT R93, R93, 0x100, RZ, 0xc0, !PT ;  /* 0x000001005d5d7812 */ /* 0x000fe400078ec0ff */
[----:B------:R-:W-:Y:S02]  /*3d80*/  LOP3.LUT R91, R141, 0x8, RZ, 0xc0, !PT ;  /* 0x000000088d5b7812 */ /* 0x000fe400078ec0ff */
[--C-:B------:R-:W-:Y:S01]  /*3d90*/  LOP3.LUT R85, R140, 0x20, R90.reuse, 0xf8, !PT ;  /* 0x000000208c557812 */ /* 0x100fe200078ef85a */
[----:B------:R-:W-:Y:S01]  /*3da0*/  IMAD.U32 R139, RZ, RZ, UR6 ;  /* 0x00000006ff8b7e24 */ /* 0x000fe2000f8e00ff */
[----:B------:R-:W-:Y:S02]  /*3db0*/  LOP3.LUT R87, R136, 0x18, RZ, 0xc0, !PT ;  /* 0x0000001888577812 */ /* 0x000fe400078ec0ff */
[--C-:B------:R-:W-:Y:S01]  /*3dc0*/  LOP3.LUT R88, R93, 0x20, R90.reuse, 0xf8, !PT ;  /* 0x000000205d587812 */ /* 0x100fe200078ef85a */
[----:B------:R-:W-:Y:S01]  /*3dd0*/  IMAD R167, R168, 0x2, R139 ;  /* 0x00000002a8a77824 */ /* 0x000fe200078e028b */
[--C-:B------:R-:W-:Y:S02]  /*3de0*/  LOP3.LUT R85, R85, 0x100, R90.reuse, 0xf8, !PT ;  /* 0x0000010055557812 */ /* 0x100fe400078ef85a */
[----:B------:R-:W-:Y:S02]  /*3df0*/  LOP3.LUT R84, R91, 0xc0, R90, 0xf8, !PT ;  /* 0x000000c05b547812 */ /* 0x000fe400078ef85a */
[----:B------:R-:W-:Y:S01]  /*3e00*/  @!PT LDS RZ, [RZ] ;  /* 0x00000000fffff984 */ /* 0x000fe20000000800 */
[----:B------:R-:W-:Y:S01]  /*3e10*/  @!PT LDS RZ, [RZ] ;  /* 0x00000000fffff984 */ /* 0x000fe20000000800 */
[----:B------:R-:W-:Y:S01]  /*3e20*/  @!PT LDS RZ, [RZ] ;  /* 0x00000000fffff984 */ /* 0x000fe20000000800 */
[----:B------:R1:W-:Y:S01]  /*3e30*/  LDGSTS.E.BYPASS.LTC128B.128 [R167+0x6000], desc[UR4][R148.64] ;  /* 0x0600000094a77fae */ /* 0x0003e2000b981a04 */
[--C-:B------:R-:W-:Y:S02]  /*3e40*/  LOP3.LUT R86, R88, R86, R87.reuse, 0xf6, !PT ;  /* 0x0000005658567212 */ /* 0x100fe400078ef657 */
[----:B------:R-:W-:Y:S02]  /*3e50*/  LOP3.LUT R84, R85, R84, R87, 0xf6, !PT ;  /* 0x0000005455547212 */ /* 0x000fe400078ef657 */
[----:B------:R1:W-:Y:S01]  /*3e60*/  LDGSTS.E.BYPASS.LTC128B.128 [R167+0x7000], desc[UR4][R148.64+0x40] ;  /* 0x0700004094a77fae */ /* 0x0003e2000b981a04 */
[----:B------:R-:W-:Y:S01]  /*3e70*/  LOP3.LUT P0, RZ, R137, 0x4, RZ, 0xc0, !PT ;  /* 0x0000000489ff7812 */ /* 0x000fe2000780c0ff */
[--C-:B------:R-:W-:Y:S01]  /*3e80*/  IMAD R91, R86, 0x2, R139.reuse ;  /* 0x00000002565b7824 */ /* 0x100fe200078e028b */
[----:B------:R-:W-:Y:S02]  /*3e90*/  ISETP.GT.AND P2, PT, R152, R145, PT ;  /* 0x000000919800720c */ /* 0x000fe40003f44270 */
[----:B------:R1:W-:Y:S01]  /*3ea0*/  LDGSTS.E.BYPASS.LTC128B.128 [R167+0x8000], desc[UR4][R148.64+0x80] ;  /* 0x0800008094a77fae */ /* 0x0003e2000b981a04 */
[----:B------:R-:W-:Y:S01]  /*3eb0*/  IMAD R142, R84, 0x2, R139 ;  /* 0x00000002548e7824 */ /* 0x000fe200078e028b */
[----:B------:R-:W-:Y:S03]  /*3ec0*/  SEL R108, R108, 0xffffffe0, !P0 ;  /* 0xffffffe06c6c7807 */ /* 0x000fe60004000000 */
[----:B------:R1:W-:Y:S02]  /*3ed0*/  LDGSTS.E.BYPASS.LTC128B.128 [R167+0x6800], desc[UR4][R170.64] ;  /* 0x06800000aaa77fae */ /* 0x0003e4000b981a04 */
[C---:B------:R-:W-:Y:S03]  /*3ee0*/  IMAD.IADD R90, R108.reuse, 0x1, R142 ;  /* 0x000000016c5a7824 */ /* 0x040fe600078e028e */
[----:B------:R1:W-:Y:S01]  /*3ef0*/  LDGSTS.E.BYPASS.LTC128B.128 [R167+0x7800], desc[UR4][R170.64+0x40] ;  /* 0x07800040aaa77fae */ /* 0x0003e2000b981a04 */
        /* <DEDUP_REMOVED lines=158> */
.L_x_9408:
[----:B------:R-:W-:Y:S05]  /*48e0*/  BSYNC.RECONVERGENT B0 ;  /* 0x0000000000007941 */ /* 0x000fea0003800200 */
.L_x_9407:
        /* <DEDUP_REMOVED lines=12> */
.L_x_9406:
[----:B------:R-:W-:Y:S05]  /*49b0*/  BSYNC.RECONVERGENT B1 ;  /* 0x0000000000017941 */ /* 0x000fea0003800200 */
.L_x_9405:
[----:B------:R-:W2:Y:S01]  /*49c0*/  LD.E R87, desc[UR4][R2.64+0xdc] ;  /* 0x0000dc0402577980 */ /* 0x000ea2000c101900 */
        /* <DEDUP_REMOVED lines=29> */
[----:B------:R-:W-:Y:S02]  /*4ba0*/  FSETP.NEU.FTZ.AND P2, PT, R86, -INF , PT ;  /* 0xff8000005600780b */ /* 0x000fe40003f5d000 */
[----:B------:R-:W-:Y:S01]  /*4bb0*/  MOV R88, R158 ;  /* 0x0000009e00587202 */ /* 0x000fe20000000f00 */
[----:B------:R-:W-:Y:S01]  /*4bc0*/  FADD.FTZ R0, -R85, R0 ;  /* 0x0000000055007221 */ /* 0x000fe20000010100 */
[----:B------:R-:W-:Y:S02]  /*4bd0*/  @P0 IADD3 R88, PT, PT, R162, -0x20, RZ ;  /* 0xffffffe0a2580810 */ /* 0x000fe40007ffe0ff */
[----:B------:R-:W-:Y:S03]  /*4be0*/  ISETP.GT.AND P0, PT, R152, R145, PT ;  /* 0x000000919800720c */ /* 0x000fe60003f04270 */
[----:B------:R-:W1:Y:S01]  /*4bf0*/  LDSM.16.MT88.4 R100, [R88] ;  /* 0x000000005864783b */ /* 0x000e620000004200 */
[C---:B--2---:R-:W-:Y:S01]  /*4c00*/  FMUL.FTZ R112, R87.reuse, R86 ;  /* 0x0000005657707220 */ /* 0x044fe20000410000 */
[C---:B------:R-:W-:Y:S01]  /*4c10*/  FMUL.FTZ R116, R87.reuse, R85 ;  /* 0x0000005557747220 */ /* 0x040fe20000410000 */
[C---:B------:R-:W-:Y:S01]  /*4c20*/  FMUL.FTZ R90, R87.reuse, R0 ;  /* 0x00000000575a7220 */ /* 0x040fe20000410000 */
[----:B------:R-:W-:Y:S02]  /*4c30*/  FMUL.FTZ R89, R87, R84 ;  /* 0x0000005457597220 */ /* 0x000fe40000410000 */
[----:B------:R-:W-:Y:S01]  /*4c40*/  FSEL R112, R112, RZ, P2 ;  /* 0x000000ff70707208 */ /* 0x000fe20001000000 */
[----:B------:R-:W2:Y:S01]  /*4c50*/  MUFU.EX2 R0, R90 ;  /* 0x0000005a00007308 */ /* 0x000ea20000000800 */
[----:B------:R-:W-:Y:S03]  /*4c60*/  FSETP.NEU.FTZ.AND P2, PT, R85, -INF , PT ;  /* 0xff8000005500780b */ /* 0x000fe60003f5d000 */
[-CC-:B------:R-:W-:Y:S01]  /*4c70*/  FFMA.FTZ R121, R4, R87.reuse, -R112.reuse ;  /* 0x0000005704797223 */ /* 0x180fe20000010870 */
[----:B------:R-:W-:Y:S01]  /*4c80*/  FSEL R116, R116, RZ, P2 ;  /* 0x000000ff74747208 */ /* 0x000fe20001000000 */
[-CC-:B------:R-:W-:Y:S01]  /*4c90*/  FFMA.FTZ R122, R5, R87.reuse, -R112.reuse ;  /* 0x00000057057a7223 */ /* 0x180fe20000010870 */
[-CC-:B------:R-:W-:Y:S01]  /*4ca0*/  FFMA.FTZ R91, R8, R87.reuse, -R112.reuse ;  /* 0x00000057085b7223 */ /* 0x180fe20000010870 */
[-C--:B------:R-:W-:Y:S02]  /*4cb0*/  FFMA.FTZ R120, R9, R87.reuse, -R112 ;  /* 0x0000005709787223 */ /* 0x080fe40000010870 */
[----:B------:R-:W3:Y:S01]  /*4cc0*/  MUFU.EX2 R84, R89 ;  /* 0x0000005900547308 */ /* 0x000ee20000000800 */
[-CC-:B------:R-:W-:Y:S01]  /*4cd0*/  FFMA.FTZ R125, R6, R87.reuse, -R116.reuse ;  /* 0x00000057067d7223 */ /* 0x180fe20000010874 */
[-CC-:B------:R-:W-:Y:S01]  /*4ce0*/  FFMA.FTZ R123, R10, R87.reuse, -R116.reuse ;  /* 0x000000570a7b7223 */ /* 0x180fe20000010874 */
[-CC-:B------:R-:W-:Y:S01]  /*4cf0*/  FFMA.FTZ R124, R11, R87.reuse, -R116.reuse ;  /* 0x000000570b7c7223 */ /* 0x180fe20000010874 */
        /* <DEDUP_REMOVED lines=10> */
[----:B------:R-:W-:Y:S01]  /*4da0*/  FMUL.FTZ R47, R0, R47 ;  /* 0x0000002f002f7220 */ /* 0x000fe20000410000 */
[----:B------:R-:W-:Y:S03]  /*4db0*/  FFMA.FTZ R128, R15, R87, -R116 ;  /* 0x000000570f807223 */ /* 0x000fe60000010874 */
[----:B------:R-:W2:Y:S01]  /*4dc0*/  MUFU.EX2 R122, R122 ;  /* 0x0000007a007a7308 */ /* 0x000ea20000000800 */
[C---:B---3--:R-:W-:Y:S01]  /*4dd0*/  FMUL.FTZ R36, R84.reuse, R36 ;  /* 0x0000002454247220 */ /* 0x048fe20000410000 */
[C---:B------:R-:W-:Y:S01]  /*4de0*/  FMUL.FTZ R37, R84.reuse, R37 ;  /* 0x0000002554257220 */ /* 0x040fe20000410000 */
[C---:B------:R-:W-:Y:S01]  /*4df0*/  FMUL.FTZ R40, R84.reuse, R40 ;  /* 0x0000002854287220 */ /* 0x040fe20000410000 */
[C---:B------:R-:W-:Y:S01]  /*4e00*/  FMUL.FTZ R41, R84.reuse, R41 ;  /* 0x0000002954297220 */ /* 0x040fe20000410000 */
[C---:B------:R-:W-:Y:S01]  /*4e10*/  FMUL.FTZ R44, R84.reuse, R44 ;  /* 0x0000002c542c7220 */ /* 0x040fe20000410000 */
[----:B------:R-:W-:Y:S01]  /*4e20*/  FMUL.FTZ R45, R84, R45 ;  /* 0x0000002d542d7220 */ /* 0x000fe20000410000 */
        /* <DEDUP_REMOVED lines=9> */
[----:B------:R2:W3:Y:S01]  /*4ec0*/  MUFU.EX2 R90, R92 ;  /* 0x0000005c005a7308 */ /* 0x0004e20000000800 */
[-CC-:B------:R-:W-:Y:S01]  /*4ed0*/  FFMA.FTZ R168, R24, R87.reuse, -R112.reuse ;  /* 0x0000005718a87223 */ /* 0x180fe20000010870 */
[-C--:B------:R-:W-:Y:S01]  /*4ee0*/  FFMA.FTZ R169, R25, R87.reuse, -R112 ;  /* 0x0000005719a97223 */ /* 0x080fe20000010870 */
        /* <DEDUP_REMOVED lines=8> */
[----:B------:R-:W-:Y:S01]  /*4f70*/  LDSM.16.MT88.4 R112, [R138+0x6c00] ;  /* 0x006c00008a70783b */ /* 0x000fe20000004200 */
[-CC-:B------:R-:W-:Y:S01]  /*4f80*/  FFMA.FTZ R31, R31, R87.reuse, -R116.reuse ;  /* 0x000000571f1f7223 */ /* 0x180fe20000010874 */
[-CC-:B------:R-:W-:Y:S01]  /*4f90*/  FFMA.FTZ R174, R34, R87.reuse, -R116.reuse ;  /* 0x0000005722ae7223 */ /* 0x180fe20000010874 */
[----:B------:R-:W-:Y:S01]  /*4fa0*/  FFMA.FTZ R175, R35, R87, -R116 ;  /* 0x0000005723af7223 */ /* 0x000fe20000010874 */
[----:B------:R-:W-:Y:S03]  /*4fb0*/  FMUL.FTZ R48, R84, R48 ;  /* 0x0000003054307220 */ /* 0x000fe60000410000 */
[----:B------:R-:W4:Y:S01]  /*4fc0*/  MUFU.EX2 R120, R120 ;  /* 0x0000007800787308 */ /* 0x000f220000000800 */
[----:B--2---:R-:W-:Y:S01]  /*4fd0*/  F2FP.F16.F32.PACK_AB R92, R122, R121 ;  /* 0x000000797a5c723e */ /* 0x004fe200000000ff */
[----:B------:R-:W-:Y:S01]  /*4fe0*/  FMUL.FTZ R49, R84, R49 ;  /* 0x0000003154317220 */ /* 0x000fe20000410000 */
[----:B---3--:R-:W-:Y:S01]  /*4ff0*/  F2FP.F16.F32.PACK_AB R93, R90, R125 ;  /* 0x0000007d5a5d723e */ /* 0x008fe200000000ff */
[----:B------:R-:W-:Y:S01]  /*5000*/  LDSM.16.MT88.4 R116, [R138+0x7c00] ;  /* 0x007c00008a74783b */ /* 0x000fe20000004200 */
        /* <DEDUP_REMOVED lines=12> */
[----:B----4-:R-:W-:Y:S01]  /*50d0*/  F2FP.F16.F32.PACK_AB R94, R120, R91 ;  /* 0x0000005b785e723e */ /* 0x010fe200000000ff */
        /* <DEDUP_REMOVED lines=14> */
[----:B------:R-:W-:Y:S01]  /*51c0*/  FMUL.FTZ R74, R0, R74 ;  /* 0x0000004a004a7220 */ /* 0x000fe20000410000 */
[----:B--2---:R-:W-:Y:S01]  /*51d0*/  F2FP.F16.F32.PACK_AB R95, R124, R123 ;  /* 0x0000007b7c5f723e */ /* 0x004fe200000000ff */
[----:B------:R-:W-:Y:S01]  /*51e0*/  FMUL.FTZ R75, R0, R75 ;  /* 0x0000004b004b7220 */ /* 0x000fe20000410000 */
[C---:B------:R-:W-:Y:S01]  /*51f0*/  FMUL.FTZ R76, R84.reuse, R76 ;  /* 0x0000004c544c7220 */ /* 0x040fe20000410000 */
[----:B------:R-:W-:Y:S01]  /*5200*/  FMUL.FTZ R77, R84, R77 ;  /* 0x0000004d544d7220 */ /* 0x000fe20000410000 */
[C---:B------:R-:W-:Y:S01]  /*5210*/  FMUL.FTZ R78, R0.reuse, R78 ;  /* 0x0000004e004e7220 */ /* 0x040fe20000410000 */
[----:B------:R-:W-:Y:S01]  /*5220*/  FMUL.FTZ R79, R0, R79 ;  /* 0x0000004f004f7220 */ /* 0x000fe20000410000 */
[C---:B------:R-:W-:Y:S01]  /*5230*/  FMUL.FTZ R80, R84.reuse, R80 ;  /* 0x0000005054507220 */ /* 0x040fe20000410000 */
[C---:B------:R-:W-:Y:S01]  /*5240*/  HMMA.16816.F32 R36, R92.reuse, R96, R36 ;  /* 0x000000605c24723c */ /* 0x040fe20000001824 */
[----:B------:R-:W-:Y:S04]  /*5250*/  MUFU.EX2 R134, R134 ;  /* 0x0000008600867308 */ /* 0x000fe80000000800 */
[----:B------:R-:W-:Y:S01]  /*5260*/  FMUL.FTZ R81, R84, R81 ;  /* 0x0000005154517220 */ /* 0x000fe20000410000 */
[C---:B------:R-:W-:Y:S01]  /*5270*/  FMUL.FTZ R82, R0.reuse, R82 ;  /* 0x0000005200527220 */ /* 0x040fe20000410000 */
[----:B------:R-:W-:Y:S01]  /*5280*/  FMUL.FTZ R83, R0, R83 ;  /* 0x0000005300537220 */ /* 0x000fe20000410000 */
[C---:B------:R-:W-:Y:S01]  /*5290*/  HMMA.16816.F32 R40, R92.reuse, R98, R40 ;  /* 0x000000625c28723c */ /* 0x040fe20000001828 */
[----:B------:R-:W2:Y:S02]  /*52a0*/  LDSM.16.MT88.4 R96, [R88+0x1000] ;  /* 0x001000005860783b */ /* 0x000ea40000004200 */
[----:B------:R-:W-:Y:S01]  /*52b0*/  MUFU.EX2 R135, R135 ;  /* 0x0000008700877308 */ /* 0x000fe20000000800 */
[----:B------:R-:W-:Y:S01]  /*52c0*/  FFMA.FTZ R121, R84, R166, R121 ;  /* 0x000000a654797223 */ /* 0x000fe20000010079 */
[----:B------:R-:W-:Y:S01]  /*52d0*/  MOV R89, R86 ;  /* 0x0000005600597202 */ /* 0x000fe20000000f00 */
[----:B------:R-:W-:Y:S01]  /*52e0*/  FFMA.FTZ R125, R0, R163, R125 ;  /* 0x000000a3007d7223 */ /* 0x000fe2000001007d */
[----:B------:R-:W-:Y:S01]  /*52f0*/  MOV R0, R85 ;  /* 0x0000005500007202 */ /* 0x000fe20000000f00 */
[----:B------:R-:W-:Y:S01]  /*5300*/  FADD.FTZ R122, R122, R121 ;  /* 0x000000797a7a7221 */ /* 0x000fe20000010000 */
[C---:B-1----:R-:W-:Y:S04]  /*5310*/  HMMA.16816.F32 R44, R92.reuse, R100, R44 ;  /* 0x000000645c2c723c */ /* 0x042fe8000000182c */
[----:B------:R-:W-:Y:S01]  /*5320*/  MUFU.EX2 R167, R167 ;  /* 0x000000a700a77308 */ /* 0x000fe20000000800 */
[----:B------:R-:W-:Y:S01]  /*5330*/  FADD.FTZ R90, R90, R125 ;  /* 0x0000007d5a5a7221 */ /* 0x000fe20000010000 */
[----:B------:R-:W-:Y:S03]  /*5340*/  FADD.FTZ R91, R91, R122 ;  /* 0x0000007a5b5b7221 */ /* 0x000fe60000010000 */
[----:B------:R-:W-:Y:S01]  /*5350*/  FADD.FTZ R123, R123, R90 ;  /* 0x0000005a7b7b7221 */ /* 0x000fe20000010000 */
[C---:B------:R-:W-:Y:S01]  /*5360*/  HMMA.16816.F32 R48, R92.reuse, R102, R48 ;  /* 0x000000665c30723c */ /* 0x040fe20000001830 */
[----:B------:R-:W1:Y:S03]  /*5370*/  LDSM.16.MT88.4 R100, [R138+0x8000] ;  /* 0x008000008a64783b */ /* 0x000e660000004200 */
[----:B------:R-:W-:Y:S01]  /*5380*/  MUFU.EX2 R142, R142 ;  /* 0x0000008e008e7308 */ /* 0x000fe20000000800 */
[----:B------:R-:W-:Y:S01]  /*5390*/  FADD.FTZ R91, R120, R91 ;  /* 0x0000005b785b7221 */ /* 0x000fe20000010000 */
[----:B------:R-:W-:Y:S02]  /*53a0*/  FADD.FTZ R124, R124, R123 ;  /* 0x0000007b7c7c7221 */ /* 0x000fe40000010000 */
[C---:B------:R-:W-:Y:S06]  /*53b0*/  HMMA.16816.F32 R52, R92.reuse, R104, R52 ;  /* 0x000000685c34723c */ /* 0x040fec0000001834 */
[----:B------:R-:W-:Y:S02]  /*53c0*/  MUFU.EX2 R168, R168 ;  /* 0x000000a800a87308 */ /* 0x000fe40000000800 */
[C---:B------:R-:W-:Y:S01]  /*53d0*/  HMMA.16816.F32 R56, R92.reuse, R106, R56 ;  /* 0x0000006a5c38723c */ /* 0x040fe20000001838 */
[----:B------:R-:W3:Y:S07]  /*53e0*/  LDSM.16.MT88.4 R104, [R88+0x2000] ;  /* 0x002000005868783b */ /* 0x000eee0000004200 */
        /* <DEDUP_REMOVED lines=8> */
[C---:B------:R-:W-:Y:S01]  /*5470*/  HMMA.16816.F32 R72, R92.reuse, R102, R72 ;  /* 0x000000665c48723c */ /* 0x040fe20000001848 */
[----:B------:R-:W1:Y:S08]  /*5480*/  LDSM.16.MT88.4 R100, [R88+0x400] ;  /* 0x000400005864783b */ /* 0x000e700000004200 */
        /* <DEDUP_REMOVED lines=24> */
[C---:B--2---:R-:W-:Y:S02]  /*5610*/  HMMA.16816.F32 R36, R92.reuse, R96, R36 ;  /* 0x000000605c24723c */ /* 0x044fe40000001824 */
[----:B------:R-:W-:Y:S06]  /*5620*/  MUFU.EX2 R30, R30 ;  /* 0x0000001e001e7308 */ /* 0x000fec0000000800 */
[C---:B------:R-:W-:Y:S01]  /*5630*/  HMMA.16816.F32 R40, R92.reuse, R98, R40 ;  /* 0x000000625c28723c */ /* 0x040fe20000001828 */
[----:B------:R-:W2:Y:S03]  /*5640*/  LDSM.16.MT88.4 R96, [R88+0x1400] ;  /* 0x001400005860783b */ /* 0x000ea60000004200 */
[----:B------:R-:W3:Y:S01]  /*5650*/  MUFU.EX2 R31, R31 ;  /* 0x0000001f001f7308 */ /* 0x000ee20000000800 */
[----:B----4-:R-:W-:Y:S03]  /*5660*/  F2FP.F16.F32.PACK_AB R32, R171, R170 ;  /* 0x000000aaab20723e */ /* 0x010fe600000000ff */
[C---:B-1----:R-:W-:Y:S06]  /*5670*/  HMMA.16816.F32 R44, R92.reuse, R100, R44 ;  /* 0x000000645c2c723c */ /* 0x042fec000000182c */
[----:B------:R-:W-:Y:S02]  /*5680*/  MUFU.EX2 R172, R172 ;  /* 0x000000ac00ac7308 */ /* 0x000fe40000000800 */
[C---:B------:R-:W-:Y:S01]  /*5690*/  HMMA.16816.F32 R48, R92.reuse, R102, R48 ;  /* 0x000000665c30723c */ /* 0x040fe20000001830 */
[----:B------:R-:W1:Y:S07]  /*56a0*/  LDSM.16.MT88.4 R100, [R138+0x8400] ;  /* 0x008400008a64783b */ /* 0x000e6e0000004200 */
        /* <DEDUP_REMOVED lines=8> */
[C---:B--2---:R-:W-:Y:S08]  /*5730*/  HMMA.16816.F32 R60, R92.reuse, R96, R60 ;  /* 0x000000605c3c723c */ /* 0x044ff0000000183c */
[C---:B------:R-:W-:Y:S01]  /*5740*/  HMMA.16816.F32 R64, R92.reuse, R98, R64 ;  /* 0x000000625c40723c */ /* 0x040fe20000001840 */
[----:B------:R-:W2:Y:S02]  /*5750*/  LDSM.16.MT88.4 R96, [R88+0x800] ;  /* 0x000800005860783b */ /* 0x000ea40000004200 */
[----:B-----5:R-:W-:Y:S05]  /*5760*/  F2FP.F16.F32.PACK_AB R35, R175, R174 ;  /* 0x000000aeaf23723e */ /* 0x020fea00000000ff */
[C---:B-1----:R-:W-:Y:S08]  /*5770*/  HMMA.16816.F32 R68, R92.reuse, R100, R68 ;  /* 0x000000645c44723c */ /* 0x042ff00000001844 */
[C---:B------:R-:W-:Y:S01]  /*5780*/  HMMA.16816.F32 R72, R92.reuse, R102, R72 ;  /* 0x000000665c48723c */ /* 0x040fe20000001848 */
[----:B------:R-:W1:Y:S07]  /*5790*/  LDSM.16.MT88.4 R100, [R138+0x7800] ;  /* 0x007800008a64783b */ /* 0x000e6e0000004200 */
        /* <DEDUP_REMOVED lines=28> */
[----:B------:R-:W-:Y:S05]  /*5960*/  FADD.FTZ R163, R175, R174 ;  /* 0x000000aeafa37221 */ /* 0x000fea0000010000 */
[C---:B-1----:R-:W-:Y:S08]  /*5970*/  HMMA.16816.F32 R52, R92.reuse, R100, R52 ;  /* 0x000000645c34723c */ /* 0x042ff00000001834 */
[C---:B------:R-:W-:Y:S01]  /*5980*/  HMMA.16816.F32 R56, R92.reuse, R102, R56 ;  /* 0x000000665c38723c */ /* 0x040fe20000001838 */
[----:B------:R-:W1:Y:S07]  /*5990*/  LDSM.16.MT88.4 R100, [R88+0xc00] ;  /* 0x000c00005864783b */ /* 0x000e6e0000004200 */
[C---:B----4-:R-:W-:Y:S08]  /*59a0*/  HMMA.16816.F32 R60, R92.reuse, R104, R60 ;  /* 0x000000685c3c723c */ /* 0x050ff0000000183c */
[C---:B------:R-:W-:Y:S01]  /*59b0*/  HMMA.16816.F32 R64, R92.reuse, R106, R64 ;  /* 0x0000006a5c40723c */ /* 0x040fe20000001840 */
[----:B------:R-:W4:Y:S07]  /*59c0*/  LDSM.16.MT88.4 R104, [R88+0x1c00] ;  /* 0x001c00005868783b */ /* 0x000f2e0000004200 */
[C---:B---3--:R-:W-:Y:S08]  /*59d0*/  HMMA.16816.F32 R68, R92.reuse, R108, R68 ;  /* 0x0000006c5c44723c */ /* 0x048ff00000001844 */
[C---:B------:R-:W-:Y:S08]  /*59e0*/  HMMA.16816.F32 R72, R92.reuse, R110, R72 ;  /* 0x0000006e5c48723c */ /* 0x040ff00000001848 */
[C---:B--2---:R-:W-:Y:S08]  /*59f0*/  HMMA.16816.F32 R76, R92.reuse, R96, R76 ;  /* 0x000000605c4c723c */ /* 0x044ff0000000184c */
[----:B------:R-:W-:Y:S01]  /*5a00*/  HMMA.16816.F32 R80, R92, R98, R80 ;  /* 0x000000625c50723c */ /* 0x000fe20000001850 */
[----:B------:R-:W2:Y:S07]  /*5a10*/  LDSM.16.MT88.4 R92, [R138+0x8c00] ;  /* 0x008c00008a5c783b */ /* 0x000eae0000004200 */
[C---:B------:R-:W-:Y:S01]  /*5a20*/  HMMA.16816.F32 R36, R32.reuse, R112, R36 ;  /* 0x000000702024723c */ /* 0x040fe20000001824 */
[----:B------:R-:W3:Y:S07]  /*5a30*/  LDSM.16.MT88.4 R96, [R88+0x2c00] ;  /* 0x002c00005860783b */ /* 0x000eee0000004200 */
[C---:B------:R-:W-:Y:S08]  /*5a40*/  HMMA.16816.F32 R40, R32.reuse, R114, R40 ;  /* 0x000000722028723c */ /* 0x040ff00000001828 */
[C---:B-1----:R-:W-:Y:S08]  /*5a50*/  HMMA.16816.F32 R44, R32.reuse, R100, R44 ;  /* 0x00000064202c723c */ /* 0x042ff0000000182c */
[C---:B------:R-:W-:Y:S08]  /*5a60*/  HMMA.16816.F32 R48, R32.reuse, R102, R48 ;  /* 0x000000662030723c */ /* 0x040ff00000001830 */
[C---:B------:R-:W-:Y:S08]  /*5a70*/  HMMA.16816.F32 R52, R32.reuse, R116, R52 ;  /* 0x000000742034723c */ /* 0x040ff00000001834 */
[C---:B------:R-:W-:Y:S08]  /*5a80*/  HMMA.16816.F32 R56, R32.reuse, R118, R56 ;  /* 0x000000762038723c */ /* 0x040ff00000001838 */
[C---:B----4-:R-:W-:Y:S08]  /*5a90*/  HMMA.16816.F32 R60, R32.reuse, R104, R60 ;  /* 0x00000068203c723c */ /* 0x050ff0000000183c */
[C---:B------:R-:W-:Y:S08]  /*5aa0*/  HMMA.16816.F32 R64, R32.reuse, R106, R64 ;  /* 0x0000006a2040723c */ /* 0x040ff00000001840 */
[C---:B--2---:R-:W-:Y:S08]  /*5ab0*/  HMMA.16816.F32 R68, R32.reuse, R92, R68 ;  /* 0x0000005c2044723c */ /* 0x044ff00000001844 */
[C---:B------:R-:W-:Y:S08]  /*5ac0*/  HMMA.16816.F32 R72, R32.reuse, R94, R72 ;  /* 0x0000005e2048723c */ /* 0x040ff00000001848 */
[C---:B---3--:R-:W-:Y:S08]  /*5ad0*/  HMMA.16816.F32 R76, R32.reuse, R96, R76 ;  /* 0x00000060204c723c */ /* 0x048ff0000000184c */
[----:B------:R-:W-:Y:S01]  /*5ae0*/  HMMA.16816.F32 R80, R32, R98, R80 ;  /* 0x000000622050723c */ /* 0x000fe20000001850 */
[----:B------:R-:W-:Y:S08]  /*5af0*/  @!UPT UIADD3 URZ, UPT, UPT, URZ, URZ, URZ ;  /* 0x000000fffffff290 */ /* 0x000ff0000fffe0ff */
[----:B------:R-:W-:Y:S11]  /*5b00*/  @P0 BRA `(.L_x_9409) ;  /* 0xffffffdc00000947 */ /* 0x000ff6000383ffff */
.L_x_9402:
        /* <DEDUP_REMOVED lines=11> */
.L_x_9417:
[----:B----4-:R-:W-:Y:S01]  /*5bc0*/  FADD.FTZ R6, R10, R11 ;  /* 0x0000000b0a067221 */ /* 0x010fe20000010000 */
[----:B------:R-:W-:Y:S01]  /*5bd0*/  FSETP.NE.FTZ.AND P1, PT, R12, RZ, PT ;  /* 0x000000ff0c00720b */ /* 0x000fe20003f35000 */
[----:B------:R-:W2:Y:S01]  /*5be0*/  MUFU.RCP R8, R12 ;  /* 0x0000000c00087308 */ /* 0x000ea20000001000 */
[----:B------:R-:W-:Y:S01]  /*5bf0*/  SHF.L.U32 R7, R137, 0x1, RZ ;  /* 0x0000000189077819 */ /* 0x000fe200000006ff */
[----:B------:R-:W-:Y:S05]  /*5c00*/  WARPSYNC.ALL ;  /* 0x0000000000007948 */ /* 0x000fea0003800000 */
[----:B------:R-:W-:Y:S01]  /*5c10*/  FSETP.NE.FTZ.AND P0, PT, R6, RZ, PT ;  /* 0x000000ff0600720b */ /* 0x000fe20003f15000 */
[----:B------:R-:W-:Y:S01]  /*5c20*/  MUFU.RCP R5, R6 ;  /* 0x0000000600057308 */ /* 0x000fe20000001000 */
[----:B------:R-:W-:-:S02]  /*5c30*/  LOP3.LUT R7, R140, 0x6, R7, 0xf8, !PT ;  /* 0x000000068c077812 */ /* 0x000fc400078ef807 */
[----:B------:R-:W-:Y:S02]  /*5c40*/  MOV R84, 0xff800000 ;  /* 0xff80000000547802 */ /* 0x000fe40000000f00 */
[----:B------:R-:W-:-:S03]  /*5c50*/  MOV R0, 0xff800000 ;  /* 0xff80000000007802 */ /* 0x000fc60000000f00 */
[----:B------:R-:W-:Y:S01]  /*5c60*/  @P1 MUFU.LG2 R9, R12 ;  /* 0x0000000c00091308 */ /* 0x000fe20000000c00 */
[----:B--2---:R-:W-:-:S05]  /*5c70*/  FSEL R8, R8, 1, P1 ;  /* 0x3f80000008087808 */ /* 0x004fca0000800000 */
[C---:B------:R-:W-:Y:S01]  /*5c80*/  FMUL.FTZ R36, R8.reuse, R36 ;  /* 0x0000002408247220 */ /* 0x040fe20000410000 */
[C---:B------:R-:W-:Y:S01]  /*5c90*/  FMUL.FTZ R37, R8.reuse, R37 ;  /* 0x0000002508257220 */ /* 0x040fe20000410000 */
[----:B------:R-:W2:Y:S01]  /*5ca0*/  @P0 MUFU.LG2 R6, R6 ;  /* 0x0000000600060308 */ /* 0x000ea20000000c00 */
        /* <DEDUP_REMOVED lines=22> */
[----:B------:R-:W-:Y:S01]  /*5e10*/  LOP3.LUT R8, R7, 0x20, R154, 0xf8, !PT ;  /* 0x0000002007087812 */ /* 0x000fe200078ef89a */
[----:B--2---:R-:W-:Y:S01]  /*5e20*/  @P0 FMUL.FTZ R7, R6, 0.69314718246459960938 ;  /* 0x3f31721806070820 */ /* 0x004fe20000410000 */
[----:B------:R-:W-:Y:S01]  /*5e30*/  FSEL R5, R5, 1, P0 ;  /* 0x3f80000005057808 */ /* 0x000fe20000000000 */
[----:B------:R-:W-:Y:S01]  /*5e40*/  @P1 FMUL.FTZ R9, R9, 0.69314718246459960938 ;  /* 0x3f31721809091820 */ /* 0x000fe20000410000 */
[----:B------:R-:W-:Y:S01]  /*5e50*/  LOP3.LUT R8, R8, R153, RZ, 0xfc, !PT ;  /* 0x0000009908087212 */ /* 0x000fe200078efcff */
[C---:B-----5:R-:W-:Y:S01]  /*5e60*/  @P0 FFMA.FTZ R84, R4.reuse, R85, R7 ;  /* 0x0000005504540223 */ /* 0x060fe20000010007 */
[----:B------:R-:W-:Y:S01]  /*5e70*/  SHF.R.U32.HI R85, RZ, 0x2, R137 ;  /* 0x00000002ff557819 */ /* 0x000fe20000011689 */
        /* <DEDUP_REMOVED lines=25> */
[----:B------:R-:W-:Y:S01]  /*6010*/  BAR.SYNC.DEFER_BLOCKING 0x0 ;  /* 0x0000000000007b1d */ /* 0x000fe20000010000 */
[----:B------:R-:W-:Y:S01]  /*6020*/  LOP3.LUT R4, R154, 0x40, RZ, 0xc0, !PT ;  /* 0x000000409a047812 */ /* 0x000fe200078ec0ff */
[----:B------:R-:W-:Y:S01]  /*6030*/  IMAD R5, R8, 0x4, R139 ;  /* 0x0000000408057824 */ /* 0x000fe200078e028b */
        /* <DEDUP_REMOVED lines=29> */
[----:B------:R-:W2:Y:S04]  /*6210*/  LD.E R9, desc[UR4][R2.64+0x60] ;  /* 0x0000600402097980 */ /* 0x000ea8000c101900 */
[----:B----4-:R-:W4:Y:S04]  /*6220*/  LD.E R54, desc[UR4][R2.64+0xcc] ;  /* 0x0000cc0402367980 */ /* 0x010f28000c101900 */
[----:B-1----:R-:W4:Y:S04]  /*6230*/  LD.E.64 R56, desc[UR4][R2.64+0x78] ;  /* 0x0000780402387980 */ /* 0x002f28000c101b00 */
[----:B---3--:R1:W5:Y:S01]  /*6240*/  LD.E.64 R58, desc[UR4][R2.64+0xa8] ;  /* 0x0000a804023a7980 */ /* 0x008362000c101b00 */
[----:B------:R-:W-:Y:S01]  /*6250*/  LOP3.LUT R6, R136, 0xd8, RZ, 0xc0, !PT ;  /* 0x000000d888067812 */ /* 0x000fe200078ec0ff */
[----:B------:R-:W-:Y:S01]  /*6260*/  BSSY.RECONVERGENT B0, `(.L_x_9411) ;  /* 0x000002b000007945 */ /* 0x000fe20003800200 */
[----:B------:R-:W-:-:S02]  /*6270*/  SHF.R.U32.HI R55, RZ, 0x3, R137 ;  /* 0x00000003ff377819 */ /* 0x000fc40000011689 */
[----:B------:R-:W-:Y:S01]  /*6280*/  LOP3.LUT R5, R6, 0x18, R141, 0x78, !PT ;  /* 0x0000001806057812 */ /* 0x000fe200078e788d */
[----:B------:R-:W-:Y:S01]  /*6290*/  BAR.SYNC.DEFER_BLOCKING 0x0 ;  /* 0x0000000000007b1d */ /* 0x000fe20000010000 */
[----:B------:R-:W-:Y:S02]  /*62a0*/  LOP3.LUT P1, RZ, R137, 0x3, RZ, 0xc0, !PT ;  /* 0x0000000389ff7812 */ /* 0x000fe4000782c0ff */
[----:B------:R-:W-:Y:S02]  /*62b0*/  LOP3.LUT R6, R5, 0xf24, R136, 0xf8, !PT ;  /* 0x00000f2405067812 */ /* 0x000fe400078ef888 */
[----:B------:R-:W-:-:S03]  /*62c0*/  LOP3.LUT R136, R136, 0x1c, RZ, 0xc0, !PT ;  /* 0x0000001c88887812 */ /* 0x000fc600078ec0ff */
[----:B------:R-:W-:Y:S02]  /*62d0*/  IMAD R139, R6, 0x4, R139 ;  /* 0x00000004068b7824 */ /* 0x000fe400078e028b */
[----:B------:R-:W-:Y:S01]  /*62e0*/  IMAD R55, R55, 0x60, R136 ;  /* 0x0000006037377824 */ /* 0x000fe200078e0288 */
[----:B-1----:R-:W-:-:S04]  /*62f0*/  LOP3.LUT R2, R141, 0x30, RZ, 0xc0, !PT ;  /* 0x000000308d027812 */ /* 0x002fc800078ec0ff */
        /* <DEDUP_REMOVED lines=12> */
[----:B--2---:R-:W-:-:S04]  /*63c0*/  IMAD R52, R52, UR8, R157 ;  /* 0x0000000834347c24 */ /* 0x004fc8000f8e029d */
[----:B------:R-:W-:Y:S02]  /*63d0*/  IMAD R156, R52, R9, R156 ;  /* 0x00000009349c7224 */ /* 0x000fe400078e029c */
[----:B------:R2:W1:Y:S01]  /*63e0*/  LDS.128 R8, [R139+0x5000] ;  /* 0x005000008b087984 */ /* 0x0004620000000c00 */
[----:B------:R-:W-:-:S04]  /*63f0*/  IMAD.SHL.U32 R52, R151, 0x40, RZ ;  /* 0x0000004097347824 */ /* 0x000fc800078e00ff */
[----:B------:R-:W-:-:S04]  /*6400*/  IMAD R53, R53, R156, R52 ;  /* 0x0000009c35357224 */ /* 0x000fc800078e0234 */
[----:B----4-:R-:W-:-:S05]  /*6410*/  IMAD R54, R53, R54, RZ ;  /* 0x0000003635367224 */ /* 0x010fca00078e02ff */
[----:B------:R-:W-:-:S04]  /*6420*/  IADD3 R55, P0, PT, R55, R54, RZ ;  /* 0x0000003637377210 */ /* 0x000fc80007f1e0ff */
[----:B------:R-:W-:Y:S02]  /*6430*/  LEA.HI.X.SX32 R54, R54, RZ, 0x1, P0 ;  /* 0x000000ff36367211 */ /* 0x000fe400000f0eff */
[----:B------:R-:W-:-:S04]  /*6440*/  LEA R56, P0, R55, R56, 0x2 ;  /* 0x0000003837387211 */ /* 0x000fc800078010ff */
[----:B------:R-:W-:Y:S01]  /*6450*/  LEA.HI.X R57, R55, R57, R54, 0x2, P0 ;  /* 0x0000003937397211 */ /* 0x000fe200000f1436 */
[----:B--23--:R-:W-:Y:S08]  /*6460*/  @P1 BRA `(.L_x_9412) ;  /* 0x0000000000281947 */ /* 0x00cff00003800000 */
[----:B------:R-:W-:Y:S01]  /*6470*/  IMAD.IADD R155, R155, 0x1, -R52 ;  /* 0x000000019b9b7824 */ /* 0x000fe200078e0a34 */
        /* <DEDUP_REMOVED lines=9> */
.L_x_9412:
[----:B------:R-:W-:Y:S05]  /*6510*/  BSYNC.RECONVERGENT B0 ;  /* 0x0000000000007941 */ /* 0x000fea0003800200 */
.L_x_9411:
[----:B------:R-:W-:Y:S01]  /*6520*/  MOV R151, 0x0 ;  /* 0x0000000000977802 */ /* 0x000fe20000000f00 */
[----:B------:R-:W-:Y:S04]  /*6530*/  ST.E.128 desc[UR4][R56.64], R48 ;  /* 0x0000003038007985 */ /* 0x000fe8000c101d04 */
[----:B-1----:R-:W-:Y:S04]  /*6540*/  ST.E.128 desc[UR4][R56.64+0x80], R32 ;  /* 0x0000802038007985 */ /* 0x002fe8000c101d04 */
        /* <DEDUP_REMOVED lines=9> */
[----:B------:R2:W-:Y:S02]  /*65e0*/  ST.E.128 desc[UR4][R56.64+0x4900], R4 ;  /* 0x0049000438007985 */ /* 0x0005e4000c101d04 */
[----:B--2--5:R-:W-:Y:S05]  /*65f0*/  RET.REL.NODEC R150 `(_ZN5flash24flash_fwd_splitkv_kernelI23Flash_fwd_kernel_traitsILi96ELi64ELi64ELi4ELb0ELb0EN7cutlass6half_tE19Flash_kernel_traitsILi96ELi64ELi64ELi4ES3_EELb0ELb0ELb0ELb1ELb1ELb0ELb1ELb0EEEvNS_16Flash_fwd_paramsE) ;  /* 0xffffff9896807950 */ /* 0x024fea0003c3ffff */
.L_x_9410:
[----:B------:R-:W-:Y:S01]  /*6600*/  MOV R5, 0x2 ;  /* 0x0000000200057802 */ /* 0x000fe20000000f00 */
[----:B------:R-:W-:Y:S01]  /*6610*/  IMAD.MOV.U32 R6, RZ, RZ, -0x1 ;  /* 0xffffffffff067424 */ /* 0x000fe200078e00ff */
[----:B------:R-:W-:-:S07]  /*6620*/  MOV R0, 0x1f ;  /* 0x0000001f00007802 */ /* 0x000fce0000000f00 */
[----:B-1---5:R-:W-:Y:S05]  /*6630*/  WARPSYNC.COLLECTIVE R6, `(.L_x_9413) ;  /* 0x0000000006087348 */ /* 0x022fea0003c00000 */
[----:B------:R2:W3:Y:S02]  /*6640*/  SHFL.BFLY P0, R9, R166, R5, R0 ;  /* 0x0c000005a6097389 */ /* 0x0004e40000000000 */
[----:B-123-5:R-:W-:Y:S05]  /*6650*/  ENDCOLLECTIVE ;  /* 0x000000000000791b */ /* 0x02efea0003800000 */
.L_x_9413:
[----:B------:R-:W-:Y:S02]  /*6660*/  MOV R7, R9 ;  /* 0x0000000900077202 */ /* 0x000fe40000000f00 */
[----:B------:R-:W-:-:S03]  /*6670*/  MOV R5, 0x1 ;  /* 0x0000000100057802 */ /* 0x000fc60000000f00 */
[----:B------:R-:W-:-:S04]  /*6680*/  FADD.FTZ R8, R7, R166 ;  /* 0x000000a607087221 */ /* 0x000fc80000010000 */
[----:B------:R-:W-:-:S07]  /*6690*/  IMAD.MOV.U32 R166, RZ, RZ, R8 ;  /* 0x000000ffffa67224 */ /* 0x000fce00078e0008 */
[----:B------:R-:W-:Y:S05]  /*66a0*/  WARPSYNC.COLLECTIVE R6, `(.L_x_9414) ;  /* 0x0000000006087348 */ /* 0x000fea0003c00000 */
[----:B------:R1:W2:Y:S02]  /*66b0*/  SHFL.BFLY P0, R9, R166, R5, R0 ;  /* 0x0c000005a6097389 */ /* 0x0002a40000000000 */
[----:B-12---:R-:W-:Y:S05]  /*66c0*/  ENDCOLLECTIVE ;  /* 0x000000000000791b */ /* 0x006fea0003800000 */
.L_x_9414:
[----:B------:R-:W-:Y:S01]  /*66d0*/  MOV R166, R163 ;  /* 0x000000a300a67202 */ /* 0x000fe20000000f00 */
[----:B------:R-:W-:Y:S01]  /*66e0*/  IMAD.MOV.U32 R7, RZ, RZ, R9 ;  /* 0x000000ffff077224 */ /* 0x000fe200078e0009 */
[----:B------:R-:W-:-:S03]  /*66f0*/  MOV R5, 0x2 ;  /* 0x0000000200057802 */ /* 0x000fc60000000f00 */
[----:B------:R-:W-:-:S07]  /*6700*/  FADD.FTZ R12, R8, R7 ;  /* 0x00000007080c7221 */ /* 0x000fce0000010000 */
[----:B------:R-:W-:Y:S05]  /*6710*/  WARPSYNC.COLLECTIVE R6, `(.L_x_9415) ;  /* 0x0000000006087348 */ /* 0x000fea0003c00000 */
[----:B------:R1:W2:Y:S02]  /*6720*/  SHFL.BFLY P0, R9, R166, R5, R0 ;  /* 0x0c000005a6097389 */ /* 0x0002a40000000000 */
[----:B-12---:R-:W-:Y:S05]  /*6730*/  ENDCOLLECTIVE ;  /* 0x000000000000791b */ /* 0x006fea0003800000 */
.L_x_9415:
[----:B------:R-:W-:Y:S01]  /*6740*/  FADD.FTZ R10, R9, R163 ;  /* 0x000000a3090a7221 */ /* 0x000fe20000010000 */
[----:B------:R-:W-:-:S03]  /*6750*/  MOV R5, 0x1 ;  /* 0x0000000100057802 */ /* 0x000fc60000000f00 */
[----:B------:R-:W-:-:S07]  /*6760*/  IMAD.MOV.U32 R166, RZ, RZ, R10 ;  /* 0x000000ffffa67224 */ /* 0x000fce00078e000a */
[----:B------:R-:W-:Y:S05]  /*6770*/  WARPSYNC.COLLECTIVE R6, `(.L_x_9416) ;  /* 0x0000000006087348 */ /* 0x000fea0003c00000 */
[----:B------:R1:W2:Y:S02]  /*6780*/  SHFL.BFLY P0, R9, R166, R5, R0 ;  /* 0x0c000005a6097389 */ /* 0x0002a40000000000 */
[----:B-12---:R-:W-:Y:S05]  /*6790*/  ENDCOLLECTIVE ;  /* 0x000000000000791b */ /* 0x006fea0003800000 */
.L_x_9416:
[----:B------:R-:W-:Y:S01]  /*67a0*/  MOV R11, R9 ;  /* 0x00000009000b7202 */ /* 0x000fe20000000f00 */
[----:B------:R-:W-:Y:S06]  /*67b0*/  BRA `(.L_x_9417) ;  /* 0xfffffff400007947 */ /* 0x000fec000383ffff */
.L_x_9418:
        /* <DEDUP_REMOVED lines=12> */
.L_x_11718:


//--------------------- .text._ZN5flash24flash_fwd_splitkv_kernelI23Flash_fwd_kernel_traitsILi96ELi64ELi64ELi4ELb0ELb0EN7cutlass6half_tE19Flash_kernel_traitsILi96ELi64ELi64ELi4ES3_EELb0ELb0ELb0ELb1ELb1ELb1ELb1ELb0EEEvNS_16Flash_fwd_paramsE --------------------------
	.section	.text._ZN5flash24flash_fwd_splitkv_kernelI23Flash_fwd_kernel_traitsILi96ELi64ELi64ELi4ELb0ELb0EN7cutlass6half_tE19Flash_kernel_traitsILi96ELi64ELi64ELi4ES3_EELb0ELb0ELb0ELb1ELb1ELb1ELb1ELb0EEEvNS_16Flash_fwd_paramsE,"ax",@progbits
	.align	128
        .global         _ZN5flash24flash_fwd_splitkv_kernelI23Flash_fwd_kernel_traitsILi96ELi64ELi64ELi4ELb0ELb0EN7cutlass6half_tE19Flash_kernel_traitsILi96ELi64ELi64ELi4ES3_EELb0ELb0ELb0ELb1ELb1ELb1ELb1ELb0EEEvNS_16Flash_fwd_paramsE
        .type           _ZN5flash24flash_fwd_splitkv_kernelI23Flash_fwd_kernel_traitsILi96ELi64ELi64ELi4ELb0ELb0EN7cutlass6half_tE19Flash_kernel_traitsILi96ELi64ELi64ELi4ES3_EELb0ELb0ELb0ELb1ELb1ELb1ELb1ELb0EEEvNS_16Flash_fwd_paramsE,@function
        .size           _ZN5flash24flash_fwd_splitkv_kernelI23Flash_fwd_kernel_traitsILi96ELi64ELi64ELi4ELb0ELb0EN7cutlass6half_tE19Flash_kernel_traitsILi96ELi64ELi64ELi4ES3_EELb0ELb0ELb0ELb1ELb1ELb1ELb1ELb0EEEvNS_16Flash_fwd_paramsE,(.L_x_11719 - _ZN5flash24flash_fwd_splitkv_kernelI23Flash_fwd_kernel_traitsILi96ELi64ELi64ELi4ELb0ELb0EN7cutlass6half_tE19Flash_kernel_traitsILi96ELi64ELi64ELi4ES3_EELb0ELb0ELb0ELb1ELb1ELb1ELb1ELb0EEEvNS_16Flash_fwd_paramsE)
        .other          _ZN5flash24flash_fwd_splitkv_kernelI23Flash_fwd_kernel_traitsILi96ELi64ELi64ELi4ELb0ELb0EN7cutlass6half_tE19Flash_kernel_traitsILi96ELi64ELi64ELi4ES3_EELb0ELb0ELb0ELb1ELb1ELb1ELb1ELb0EEEvNS_16Flash_fwd_paramsE,@"STO_CUDA_ENTRY STV_DEFAULT"
_ZN5flash24flash_fwd_splitkv_kernelI23Flash_fwd_kernel_traitsILi96ELi64ELi64ELi4ELb0ELb0EN7cutlass6half_tE19Flash_kernel_traitsILi96ELi64ELi64ELi4ES3_EELb0ELb0ELb0ELb1ELb1ELb1ELb1ELb0EEEvNS_16Flash_fwd_paramsE:
.text._ZN5flash24flash_fwd_splitkv_kernelI23Flash_fwd_kernel_traitsILi96ELi64ELi64ELi4ELb0ELb0EN7cutlass6half_tE19Flash_kernel_traitsILi96ELi64ELi64ELi4ES3_EELb0ELb0ELb0ELb1ELb1ELb1ELb1ELb0EEEvNS_16Flash_fwd_paramsE:
        /* <DEDUP_REMOVED lines=29> */
[----:B-1----:R-:W-:Y:S05]  /*01d0*/  CALL.REL.NOINC `($_ZN5flash24flash_fwd_splitkv_kernelI23Flash_fwd_kernel_traitsILi96ELi64ELi64ELi4ELb0ELb0EN7cutlass6half_tE19Flash_kernel_traitsILi96ELi64ELi64ELi4ES3_EELb0ELb0ELb0ELb1ELb1ELb1ELb1ELb0EEEvNS_16Flash_fwd_paramsE$_ZN5flash30compute_attn_1rowblock_splitkvI23Flash_fwd_kernel_traitsILi96ELi64ELi64ELi4ELb0ELb0EN7cutlass6half_tE19Flash_kernel_traitsILi96ELi64ELi64ELi4ES3_EELb0ELb0ELb0ELb1ELb1ELb1ELb1ELb0ENS_16Flash_fwd_paramsEEEvRKT8_iiiii) ;  /* 0x0000000000087944 */ /* 0x002fea0003c00000 */
[----:B------:R-:W-:Y:S05]  /*01e0*/  BSYNC.RECONVERGENT B2 ;  /* 0x0000000000027941 */ /* 0x000fea0003800200 */
.L_x_9419:
[----:B------:R-:W-:Y:S05]  /*01f0*/  EXIT ;  /* 0x000000000000794d */ /* 0x000fea0003800000 */
        .type           $_ZN5flash24flash_fwd_splitkv_kernelI23Flash_fwd_kernel_traitsILi96ELi64ELi64ELi4ELb0ELb0EN7cutlass6half_tE19Flash_kernel_traitsILi96ELi64ELi64ELi4ES3_EELb0ELb0ELb0ELb1ELb1ELb1ELb1ELb0EEEvNS_16Flash_fwd_paramsE$_ZN5flash30compute_attn_1rowblock_splitkvI23Flash_fwd_kernel_traitsILi96ELi64ELi64ELi4ELb0ELb0EN7cutlass6half_tE19Flash_kernel_traitsILi96ELi64ELi64ELi4ES3_EELb0ELb0ELb0ELb1ELb1ELb1ELb1ELb0ENS_16Flash_fwd_paramsEEEvRKT8_iiiii,@function
        .size           $_ZN5flash24flash_fwd_splitkv_kernelI23Flash_fwd_kernel_traitsILi96ELi64ELi64ELi4ELb0ELb0EN7cutlass6half_tE19Flash_kernel_traitsILi96ELi64ELi64ELi4ES3_EELb0ELb0ELb0ELb1ELb1ELb1ELb1ELb0EEEvNS_16Flash_fwd_paramsE$_ZN5flash30compute_attn_1rowblock_splitkvI23Flash_fwd_kernel_traitsILi96ELi64ELi64ELi4ELb0ELb0EN7cutlass6half_tE19Flash_kernel_traitsILi96ELi64ELi64ELi4ES3_EELb0ELb0ELb0ELb1ELb1ELb1ELb1ELb0ENS_16Flash_fwd_paramsEEEvRKT8_iiiii,(.L_x_11719 - $_ZN5flash24flash_fwd_splitkv_kernelI23Flash_fwd_kernel_traitsILi96ELi64ELi64ELi4ELb0ELb0EN7cutlass6half_tE19Flash_kernel_traitsILi96ELi64ELi64ELi4ES3_EELb0ELb0ELb0ELb1ELb1ELb1ELb1ELb0EEEvNS_16Flash_fwd_paramsE$_ZN5flash30compute_attn_1rowblock_splitkvI23Flash_fwd_kernel_traitsILi96ELi64ELi64ELi4ELb0ELb0EN7cutlass6half_tE19Flash_kernel_traitsILi96ELi64ELi64ELi4ES3_EELb0ELb0ELb0ELb1ELb1ELb1ELb1ELb0ENS_16Flash_fwd_paramsEEEvRKT8_iiiii)
$_ZN5flash24flash_fwd_splitkv_kernelI23Flash_fwd_kernel_traitsILi96ELi64ELi64ELi4ELb0ELb0EN7cutlass6half_tE19Flash_kernel_traitsILi96ELi64ELi64ELi4ES3_EELb0ELb0ELb0ELb1ELb1ELb1ELb1ELb0EEEvNS_16Flash_fwd_paramsE$_ZN5flash30compute_attn_1rowblock_splitkvI23Flash_fwd_kernel_traitsILi96ELi64ELi64ELi4ELb0ELb0EN7cutlass6half_tE19Flash_kernel_traitsILi96ELi64ELi64ELi4ES3_EELb0ELb0ELb0ELb1ELb1ELb1ELb1ELb0ENS_16Flash_fwd_paramsEEEvRKT8_iiiii:
        /* <DEDUP_REMOVED lines=24> */
.L_x_9423:
[----:B------:R-:W-:Y:S05]  /*0380*/  BSYNC.RECONVERGENT B0 ;  /* 0x0000000000007941 */ /* 0x000fea0003800200 */
.L_x_9422:
[----:B-----5:R-:W-:Y:S02]  /*0390*/  IADD3 R10, PT, PT, R10, R4, -R11 ;  /* 0x000000040a0a7210 */ /* 0x020fe40007ffe80b */
.L_x_9421:
[----:B------:R-:W-:Y:S05]  /*03a0*/  BSYNC.RECONVERGENT B1 ;  /* 0x0000000000017941 */ /* 0x000fea0003800200 */
.L_x_9420:
[----:B------:R-:W-:Y:S01]  /*03b0*/  IMAD.SHL.U32 R0, R147, 0x40, RZ ;  /* 0x0000004093007824 */ /* 0x000fe200078e00ff */
[----:B------:R-:W-:Y:S01]  /*03c0*/  MOV R6, R146 ;  /* 0x0000009200067202 */ /* 0x000fe20000000f00 */
[----:B------:R-:W-:-:S03]  /*03d0*/  IMAD.MOV.U32 R7, RZ, RZ, 0x0 ;  /* 0x00000000ff077424 */ /* 0x000fc600078e00ff */
[----:B-----5:R-:W-:-:S13]  /*03e0*/  ISETP.GT.AND P0, PT, R151, R0, PT ;  /* 0x000000009700720c */ /* 0x020fda0003f04270 */
[----:B-1----:R-:W-:Y:S05]  /*03f0*/  @!P0 RET.REL.NODEC R6 `(_ZN5flash24flash_fwd_splitkv_kernelI23Flash_fwd_kernel_traitsILi96ELi64ELi64ELi4ELb0ELb0EN7cutlass6half_tE19Flash_kernel_traitsILi96ELi64ELi64ELi4ES3_EELb0ELb0ELb0ELb1ELb1ELb1ELb1ELb0EEEvNS_16Flash_fwd_paramsE) ;  /* 0xfffffffc06008950 */ /* 0x002fea0003c3ffff */
[----:B------:R-:W-:Y:S01]  /*0400*/  IABS R7, R8 ;  /* 0x0000000800077213 */ /* 0x000fe20000000000 */
[----:B------:R-:W-:Y:S01]  /*0410*/  VIADD R4, R4, 0x3f ;  /* 0x0000003f04047836 */ /* 0x000fe20000000000 */
[----:B------:R-:W1:Y:S01]  /*0420*/  S2R R133, SR_TID.X ;  /* 0x0000000000857919 */ /* 0x000e620000002100 */
[----:B------:R-:W-:Y:S01]  /*0430*/  VIADD R10, R10, 0x3f ;  /* 0x0000003f0a0a7836 */ /* 0x000fe20000000000 */
[----:B------:R-:W2:Y:S02]  /*0440*/  I2F.RP R12, R7 ;  /* 0x00000007000c7306 */ /* 0x000ea40000209400 */
[----:B------:R-:W-:-:S04]  /*0450*/  SHF.R.S32.HI R9, RZ, 0x1f, R4 ;  /* 0x0000001fff097819 */ /* 0x000fc80000011404 */
[----:B------:R-:W-:Y:S02]  /*0460*/  LEA.HI R9, R9, R4, RZ, 0x6 ;  /* 0x0000000409097211 */ /* 0x000fe400078f30ff */
[-C--:B------:R-:W-:Y:S02]  /*0470*/  IABS R4, R8.reuse ;  /* 0x0000000800047213 */ /* 0x080fe40000000000 */
[----:B------:R-:W-:-:S03]  /*0480*/  LEA.HI.SX32 R9, R9, R8, 0x1a ;  /* 0x0000000809097211 */ /* 0x000fc600078fd2ff */
[----:B------:R-:W-:Y:S01]  /*0490*/  IMAD.MOV R4, RZ, RZ, -R4 ;  /* 0x000000ffff047224 */ /* 0x000fe200078e0a04 */
[----:B--2---:R-:W2:Y:S01]  /*04a0*/  MUFU.RCP R12, R12 ;  /* 0x0000000c000c7308 */ /* 0x004ea20000001000 */
[----:B------:R-:W-:-:S05]  /*04b0*/  VIADD R9, R9, 0xffffffff ;  /* 0xffffffff09097836 */ /* 0x000fca0000000000 */
[----:B------:R-:W-:Y:S02]  /*04c0*/  IABS R5, R9 ;  /* 0x0000000900057213 */ /* 0x000fe40000000000 */
[----:B------:R-:W-:-:S04]  /*04d0*/  LOP3.LUT R9, R9, R8, RZ, 0x3c, !PT ;  /* 0x0000000809097212 */ /* 0x000fc800078e3cff */
[----:B------:R-:W-:Y:S01]  /*04e0*/  ISETP.GE.AND P0, PT, R9, RZ, PT ;  /* 0x000000ff0900720c */ /* 0x000fe20003f06270 */
[----:B--2---:R-:W-:-:S04]  /*04f0*/  VIADD R12, R12, 0xffffffe ;  /* 0x0ffffffe0c0c7836 */ /* 0x004fc80000000000 */
[----:B------:R-:W2:Y:S02]  /*0500*/  F2I.FTZ.U32.TRUNC.NTZ R13, R12 ;  /* 0x0000000c000d7305 */ /* 0x000ea4000021f000 */
[----:B--2---:R-:W-:Y:S02]  /*0510*/  IMAD.MOV R6, RZ, RZ, -R13 ;  /* 0x000000ffff067224 */ /* 0x004fe400078e0a0d */
        /* <DEDUP_REMOVED lines=25> */
[----:B------:R-:W-:-:S05]  /*06b0*/  IMAD.SHL.U32 R9, R133, 0x4, RZ ;  /* 0x0000000485097824 */ /* 0x000fca00078e00ff */
[----:B------:R-:W-:Y:S02]  /*06c0*/  LOP3.LUT R12, R9, 0x1c, RZ, 0xc0, !PT ;  /* 0x0000001c090c7812 */ /* 0x000fe400078ec0ff */
[----:B-1----:R-:W-:-:S05]  /*06d0*/  SHF.R.U32.HI R2, RZ, 0x3, R133 ;  /* 0x00000003ff027819 */ /* 0x002fca0000011685 */
[C---:B------:R-:W-:Y:S01]  /*06e0*/  VIADD R3, R2.reuse, 0x10 ;  /* 0x0000001002037836 */ /* 0x040fe20000000000 */
[----:B------:R-:W-:Y:S01]  /*06f0*/  LOP3.LUT P4, R133, R133, 0x7, RZ, 0xc0, !PT ;  /* 0x0000000785857812 */ /* 0x000fe2000788c0ff */
[C---:B------:R-:W-:Y:S02]  /*0700*/  VIADD R9, R2.reuse, 0x20 ;  /* 0x0000002002097836 */ /* 0x040fe40000000000 */
[----:B------:R-:W-:Y:S02]  /*0710*/  IMAD R12, R2, 0x60, R12 ;  /* 0x00000060020c7824 */ /* 0x000fe400078e020c */
[----:B--2---:R-:W-:-:S04]  /*0720*/  IMAD R153, R8, UR8, R153 ;  /* 0x0000000808997c24 */ /* 0x004fc8000f8e0299 */
[----:B---3--:R-:W-:Y:S02]  /*0730*/  IMAD R5, R153, R5, R152 ;  /* 0x0000000599057224 */ /* 0x008fe400078e0298 */
[C-C-:B------:R-:W-:Y:S02]  /*0740*/  IMAD.IADD R8, R151.reuse, 0x1, -R0.reuse ;  /* 0x0000000197087824 */ /* 0x140fe400078e0a00 */
[----:B------:R-:W-:-:S03]  /*0750*/  IMAD R5, R151, R5, R0 ;  /* 0x0000000597057224 */ /* 0x000fc600078e0200 */
[----:B------:R-:W-:Y:S02]  /*0760*/  ISETP.GE.AND P3, PT, R3, R8, PT ;  /* 0x000000080300720c */ /* 0x000fe40003f66270 */
[C---:B------:R-:W-:Y:S01]  /*0770*/  IADD3 R0, P0, PT, R5.reuse, R2, RZ ;  /* 0x0000000205007210 */ /* 0x040fe20007f1e0ff */
[----:B----4-:R-:W-:Y:S01]  /*0780*/  IMAD R4, R5, R4, RZ ;  /* 0x0000000405047224 */ /* 0x010fe200078e02ff */
[-C--:B------:R-:W-:Y:S02]  /*0790*/  ISETP.GE.AND P2, PT, R9, R8.reuse, PT ;  /* 0x000000080900720c */ /* 0x080fe40003f46270 */
[C---:B------:R-:W-:Y:S01]  /*07a0*/  ISETP.GE.OR P4, PT, R2.reuse, R8, P4 ;  /* 0x000000080200720c */ /* 0x040fe20002786670 */
[----:B------:R-:W-:Y:S01]  /*07b0*/  VIADD R2, R2, 0x30 ;  /* 0x0000003002027836 */ /* 0x000fe20000000000 */
[----:B------:R-:W-:Y:S02]  /*07c0*/  ISETP.NE.OR P3, PT, R133, RZ, P3 ;  /* 0x000000ff8500720c */ /* 0x000fe40001f65670 */
[----:B------:R-:W-:-:S02]  /*07d0*/  LEA.HI.X.SX32 R5, R5, RZ, 0x1, P0 ;  /* 0x000000ff05057211 */ /* 0x000fc400000f0eff */
[----:B-----5:R-:W-:Y:S02]  /*07e0*/  LEA R10, P0, R0, R10, 0x2 ;  /* 0x0000000a000a7211 */ /* 0x020fe400078010ff */
[----:B------:R-:W-:Y:S02]  /*07f0*/  IADD3 R12, P1, PT, R4, R12, RZ ;  /* 0x0000000c040c7210 */ /* 0x000fe40007f3e0ff */
[----:B------:R-:W-:Y:S02]  /*0800*/  ISETP.NE.OR P2, PT, R133, RZ, P2 ;  /* 0x000000ff8500720c */ /* 0x000fe40001745670 */
[----:B------:R-:W-:Y:S02]  /*0810*/  LEA.HI.X R11, R0, R11, R5, 0x2, P0 ;  /* 0x0000000b000b7211 */ /* 0x000fe400000f1405 */
[----:B------:R-:W-:Y:S02]  /*0820*/  ISETP.GE.AND P0, PT, R2, R8, PT ;  /* 0x000000080200720c */ /* 0x000fe40003f06270 */
[----:B------:R-:W-:-:S02]  /*0830*/  LEA.HI.X.SX32 R4, R4, RZ, 0x1, P1 ;  /* 0x000000ff04047211 */ /* 0x000fc400008f0eff */
[C---:B------:R-:W-:Y:S02]  /*0840*/  LEA R6, P1, R12.reuse, R6, 0x2 ;  /* 0x000000060c067211 */ /* 0x040fe400078210ff */
[----:B------:R-:W-:Y:S01]  /*0850*/  ISETP.NE.OR P0, PT, R133, RZ, P0 ;  /* 0x000000ff8500720c */ /* 0x000fe20000705670 */
[----:B------:R-:W-:Y:S01]  /*0860*/  @!P3 IMAD.MOV.U32 R3, RZ, RZ, -0x800000 ;  /* 0xff800000ff03b424 */ /* 0x000fe200078e00ff */
[----:B------:R-:W-:Y:S01]  /*0870*/  LEA.HI.X R7, R12, R7, R4, 0x2, P1 ;  /* 0x000000070c077211 */ /* 0x000fe200008f1404 */
[----:B------:R-:W-:Y:S02]  /*0880*/  @!P4 IMAD.MOV.U32 R4, RZ, RZ, -0x800000 ;  /* 0xff800000ff04c424 */ /* 0x000fe400078e00ff */
[----:B------:R-:W-:Y:S02]  /*0890*/  @!P2 IMAD.MOV.U32 R0, RZ, RZ, -0x800000 ;  /* 0xff800000ff00a424 */ /* 0x000fe400078e00ff */
[----:B------:R-:W-:Y:S01]  /*08a0*/  ST.E.128 desc[UR4][R6.64], RZ ;  /* 0x000000ff06007985 */ /* 0x000fe2000c101d04 */
[----:B------:R-:W-:-:S03]  /*08b0*/  IMAD.MOV.U32 R2, RZ, RZ, R146 ;  /* 0x000000ffff027224 */ /* 0x000fc600078e0092 */
        /* <DEDUP_REMOVED lines=11> */
[----:B------:R1:W-:Y:S04]  /*0970*/  @!P3 ST.E desc[UR4][R10.64+0x40], R3 ;  /* 0x000040030a00b985 */ /* 0x0003e8000c101904 */
[----:B------:R-:W-:Y:S04]  /*0980*/  @!P4 ST.E desc[UR4][R10.64], R4 ;  /* 0x000000040a00c985 */ /* 0x000fe8000c101904 */
[----:B------:R2:W-:Y:S01]  /*0990*/  @!P2 ST.E desc[UR4][R10.64+0x80], R0 ;  /* 0x000080000a00a985 */ /* 0x0005e2000c101904 */
[----:B-1----:R-:W-:-:S04]  /*09a0*/  IMAD.MOV.U32 R3, RZ, RZ, 0x0 ;  /* 0x00000000ff037424 */ /* 0x002fc800078e00ff */
[----:B--2---:R-:W-:Y:S05]  /*09b0*/  @P0 RET.REL.NODEC R2 `(_ZN5flash24flash_fwd_splitkv_kernelI23Flash_fwd_kernel_traitsILi96ELi64ELi64ELi4ELb0ELb0EN7cutlass6half_tE19Flash_kernel_traitsILi96ELi64ELi64ELi4ES3_EELb0ELb0ELb0ELb1ELb1ELb1ELb1ELb0EEEvNS_16Flash_fwd_paramsE) ;  /* 0xfffffff402900950 */ /* 0x004fea0003c3ffff */
[----:B------:R-:W-:Y:S02]  /*09c0*/  MOV R0, 0xff800000 ;  /* 0xff80000000007802 */ /* 0x000fe40000000f00 */
[----:B------:R-:W-:-:S03]  /*09d0*/  MOV R147, 0x0 ;  /* 0x0000000000937802 */ /* 0x000fc60000000f00 */
[----:B------:R1:W-:Y:S02]  /*09e0*/  ST.E desc[UR4][R10.64+0xc0], R0 ;  /* 0x0000c0000a007985 */ /* 0x0003e4000c101904 */
[----:B-1----:R-:W-:Y:S05]  /*09f0*/  RET.REL.NODEC R146 `(_ZN5flash24flash_fwd_splitkv_kernelI23Flash_fwd_kernel_traitsILi96ELi64ELi64ELi4ELb0ELb0EN7cutlass6half_tE19Flash_kernel_traitsILi96ELi64ELi64ELi4ES3_EELb0ELb0ELb0ELb1ELb1ELb1ELb1ELb0EEEvNS_16Flash_fwd_paramsE) ;  /* 0xfffffff492807950 */ /* 0x002fea0003c3ffff */
.L_x_9424:
        /* <DEDUP_REMOVED lines=44> */
[----:B------:R-:W-:Y:S02]  /*0cc0*/  @P0 VIADD R7, R7, 0x1 ;  /* 0x0000000107070836 */ /* 0x000fe40000000000 */
[----:B------:R-:W-:Y:S01]  /*0cd0*/  IMAD.IADD R4, R83, 0x1, R4 ;  /* 0x0000000153047824 */ /* 0x000fe200078e0204 */
[C---:B------:R-:W-:Y:S02]  /*0ce0*/  LEA R83, P0, R82.reuse, R88, 0x2 ;  /* 0x0000005852537211 */ /* 0x040fe400078010ff */
[----:B------:R-:W-:Y:S02]  /*0cf0*/  MOV R9, R7 ;  /* 0x0000000700097202 */ /* 0x000fe40000000f00 */
[----:B------:R-:W-:Y:S02]  /*0d00*/  LEA.HI.X R82, R82, R89, R4, 0x2, P0 ;  /* 0x0000005952527211 */ /* 0x000fe400000f1404 */
[----:B------:R-:W-:Y:S01]  /*0d10*/  @!P1 IADD3 R9, PT, PT, -R9, RZ, RZ ;  /* 0x000000ff09099210 */ /* 0x000fe20007ffe1ff */
[----:B------:R-:W-:Y:S01]  /*0d20*/  IMAD.MOV.U32 R4, RZ, RZ, R83 ;  /* 0x000000ffff047224 */ /* 0x000fe200078e0053 */
[----:B------:R-:W-:-:S02]  /*0d30*/  @!P2 LOP3.LUT R9, RZ, R10, RZ, 0x33, !PT ;  /* 0x0000000aff09a212 */ /* 0x000fc400078e33ff */
        /* <DEDUP_REMOVED lines=51> */
.L_x_9426:
[----:B------:R-:W2:Y:S04]  /*1070*/  LD.E R15, desc[UR4][R2.64+0x68] ;  /* 0x00006804020f7980 */ /* 0x000ea8000c101900 */
[----:B------:R-:W3:Y:S04]  /*1080*/  LD.E.64 R76, desc[UR4][R2.64+0x38] ;  /* 0x00003804024c7980 */ /* 0x000ee8000c101b00 */
[----:B------:R-:W4:Y:S04]  /*1090*/  LD.E.64 R18, desc[UR4][R2.64+0x20] ;  /* 0x0000200402127980 */ /* 0x000f28000c101b00 */
[----:B------:R-:W4:Y:S04]  /*10a0*/  LD.E.64 R86, desc[UR4][R2.64+0x40] ;  /* 0x0000400402567980 */ /* 0x000f28000c101b00 */
[----:B------:R-:W4:Y:S04]  /*10b0*/  LD.E.64 R16, desc[UR4][R2.64+0x50] ;  /* 0x0000500402107980 */ /* 0x000f28000c101b00 */
[----:B------:R-:W4:Y:S04]  /*10c0*/  LD.E.64 R12, desc[UR4][R2.64+0x28] ;  /* 0x00002804020c7980 */ /* 0x000f28000c101b00 */
[----:B------:R1:W5:Y:S01]  /*10d0*/  LD.E.64 R22, desc[UR4][R2.64+0x58] ;  /* 0x0000580402167980 */ /* 0x000362000c101b00 */
[----:B------:R-:W-:-:S02]  /*10e0*/  MOV R20, RZ ;  /* 0x000000ff00147202 */ /* 0x000fc40000000f00 */
[----:B------:R-:W-:Y:S02]  /*10f0*/  CS2R R82, SRZ ;  /* 0x0000000000527805 */ /* 0x000fe4000001ff00 */
[-C--:B--2---:R-:W-:Y:S02]  /*1100*/  IABS R0, R15.reuse ;  /* 0x0000000f00007213 */ /* 0x084fe40000000000 */
[----:B------:R-:W-:Y:S02]  /*1110*/  IABS R6, R15 ;  /* 0x0000000f00067213 */ /* 0x000fe40000000000 */
[----:B-1----:R-:W1:Y:S01]  /*1120*/  I2F.RP R4, R0 ;  /* 0x0000000000047306 */ /* 0x002e620000209400 */
[-C--:B---3--:R-:W-:Y:S02]  /*1130*/  IMAD R5, R77, R11.reuse, RZ ;  /* 0x0000000b4d057224 */ /* 0x088fe400078e02ff */
[----:B------:R-:W-:Y:S02]  /*1140*/  IMAD.MOV R6, RZ, RZ, -R6 ;  /* 0x000000ffff067224 */ /* 0x000fe400078e0a06 */
[----:B----4-:R-:W-:-:S03]  /*1150*/  IMAD R7, R87, R11, RZ ;  /* 0x0000000b57077224 */ /* 0x010fc600078e02ff */
[----:B-1----:R-:W1:Y:S02]  /*1160*/  MUFU.RCP R4, R4 ;  /* 0x0000000400047308 */ /* 0x002e640000001000 */
[----:B-1----:R-:W-:-:S06]  /*1170*/  IADD3 R4, PT, PT, R4, 0xffffffe, RZ ;  /* 0x0ffffffe04047810 */ /* 0x002fcc0007ffe0ff */
[----:B------:R-:W1:Y:S02]  /*1180*/  F2I.FTZ.U32.TRUNC.NTZ R21, R4 ;  /* 0x0000000400157305 */ /* 0x000e64000021f000 */
[----:B-1----:R-:W-:-:S05]  /*1190*/  IADD3 R4, PT, PT, RZ, -R21, RZ ;  /* 0x80000015ff047210 */ /* 0x002fca0007ffe0ff */
[----:B------:R-:W-:Y:S01]  /*11a0*/  IMAD R9, R4, R0, RZ ;  /* 0x0000000004097224 */ /* 0x000fe200078e02ff */
[----:B------:R-:W-:-:S03]  /*11b0*/  IABS R4, R152 ;  /* 0x0000009800047213 */ /* 0x000fc60000000000 */
[----:B------:R-:W-:-:S04]  /*11c0*/  IMAD.HI.U32 R9, R21, R9, R20 ;  /* 0x0000000915097227 */ /* 0x000fc800078e0014 */
[----:B------:R-:W-:-:S04]  /*11d0*/  IMAD.WIDE.U32 R20, R76, R11, RZ ;  /* 0x0000000b4c147225 */ /* 0x000fc800078e00ff */
[----:B------:R-:W-:-:S04]  /*11e0*/  IMAD.HI.U32 R9, R9, R4, RZ ;  /* 0x0000000409097227 */ /* 0x000fc800078e00ff */
[----:B------:R-:W-:Y:S01]  /*11f0*/  IMAD R6, R9, R6, R4 ;  /* 0x0000000609067224 */ /* 0x000fe200078e0204 */
[----:B------:R-:W-:-:S04]  /*1200*/  SHF.R.S32.HI R4, RZ, 0x1f, R11 ;  /* 0x0000001fff047819 */ /* 0x000fc8000001140b */
[----:B------:R-:W-:Y:S01]  /*1210*/  ISETP.GT.U32.AND P1, PT, R0, R6, PT ;  /* 0x000000060000720c */ /* 0x000fe20003f24070 */
[-C--:B------:R-:W-:Y:S02]  /*1220*/  IMAD R5, R76, R4.reuse, R5 ;  /* 0x000000044c057224 */ /* 0x080fe400078e0205 */
[----:B------:R-:W-:Y:S02]  /*1230*/  IMAD R7, R86, R4, R7 ;  /* 0x0000000456077224 */ /* 0x000fe400078e0207 */
[-C--:B-----5:R-:W-:Y:S01]  /*1240*/  IMAD R4, R13, R10.reuse, RZ ;  /* 0x0000000a0d047224 */ /* 0x0a0fe200078e02ff */
[----:B------:R-:W-:Y:S01]  /*1250*/  IADD3 R21, PT, PT, R21, R5, RZ ;  /* 0x0000000515157210 */ /* 0x000fe20007ffe0ff */
[----:B------:R-:W-:-:S06]  /*1260*/  IMAD R5, R19, R10, RZ ;  /* 0x0000000a13057224 */ /* 0x000fcc00078e02ff */
[-C--:B------:R-:W-:Y:S01]  /*1270*/  @!P1 IADD3 R6, PT, PT, R6, -R0.reuse, RZ ;  /* 0x8000000006069210 */ /* 0x080fe20007ffe0ff */
[----:B------:R-:W-:Y:S01]  /*1280*/  @!P1 VIADD R9, R9, 0x1 ;  /* 0x0000000109099836 */ /* 0x000fe20000000000 */
[----:B------:R-:W-:Y:S02]  /*1290*/  ISETP.NE.AND P1, PT, R15, RZ, PT ;  /* 0x000000ff0f00720c */ /* 0x000fe40003f25270 */
[----:B------:R-:W-:Y:S02]  /*12a0*/  ISETP.GE.U32.AND P2, PT, R6, R0, PT ;  /* 0x000000000600720c */ /* 0x000fe40003f46070 */
[----:B------:R-:W-:Y:S02]  /*12b0*/  SHF.R.S32.HI R6, RZ, 0x1f, R10 ;  /* 0x0000001fff067819 */ /* 0x000fe4000001140a */
[----:B------:R-:W-:-:S03]  /*12c0*/  LOP3.LUT R0, R152, R15, RZ, 0x3c, !PT ;  /* 0x0000000f98007212 */ /* 0x000fc600078e3cff */
[----:B------:R-:W-:Y:S01]  /*12d0*/  IMAD R5, R18, R6, R5 ;  /* 0x0000000612057224 */ /* 0x000fe200078e0205 */
[----:B------:R-:W-:Y:S01]  /*12e0*/  ISETP.GE.AND P0, PT, R0, RZ, PT ;  /* 0x000000ff0000720c */ /* 0x000fe20003f06270 */
[----:B------:R-:W-:Y:S01]  /*12f0*/  IMAD.WIDE.U32 R18, R18, R10, R20 ;  /* 0x0000000a12127225 */ /* 0x000fe200078e0014 */
[----:B------:R-:W-:-:S03]  /*1300*/  LEA R0, R84, 0xffffffc0, 0x6 ;  /* 0xffffffc054007811 */ /* 0x000fc600078e30ff */
[----:B------:R-:W-:Y:S01]  /*1310*/  @P2 IADD3 R9, PT, PT, R9, 0x1, RZ ;  /* 0x0000000109092810 */ /* 0x000fe20007ffe0ff */
[----:B------:R-:W-:Y:S01]  /*1320*/  IMAD.WIDE.U32 R20, R86, R11, RZ ;  /* 0x0000000b56147225 */ /* 0x000fe200078e00ff */
[----:B------:R-:W-:Y:S02]  /*1330*/  IADD3 R19, PT, PT, R19, R5, RZ ;  /* 0x0000000513137210 */ /* 0x000fe40007ffe0ff */
[----:B------:R-:W-:Y:S01]  /*1340*/  SHF.R.S32.HI R5, RZ, 0x1f, R0 ;  /* 0x0000001fff057819 */ /* 0x000fe20000011400 */
[-C--:B------:R-:W-:Y:S01]  /*1350*/  IMAD R8, R77, R0.reuse, RZ ;  /* 0x000000004d087224 */ /* 0x080fe200078e02ff */
[----:B------:R-:W-:Y:S01]  /*1360*/  IADD3 R21, PT, PT, R21, R7, RZ ;  /* 0x0000000715157210 */ /* 0x000fe20007ffe0ff */
[----:B------:R-:W-:-:S04]  /*1370*/  IMAD.WIDE.U32 R18, R76, R0, R18 ;  /* 0x000000004c127225 */ /* 0x000fc800078e0012 */
[----:B------:R-:W-:Y:S02]  /*1380*/  IMAD R8, R76, R5, R8 ;  /* 0x000000054c087224 */ /* 0x000fe400078e0208 */
[----:B------:R-:W-:Y:S01]  /*1390*/  @!P0 IMAD.MOV R9, RZ, RZ, -R9 ;  /* 0x000000ffff098224 */ /* 0x000fe200078e0a09 */
[----:B------:R-:W-:Y:S01]  /*13a0*/  @!P1 LOP3.LUT R9, RZ, R15, RZ, 0x33, !PT ;  /* 0x0000000fff099212 */ /* 0x000fe200078e33ff */
[C---:B------:R-:W-:Y:S01]  /*13b0*/  IMAD R4, R12.reuse, R6, R4 ;  /* 0x000000060c047224 */ /* 0x040fe200078e0204 */
[----:B------:R-:W-:Y:S01]  /*13c0*/  IADD3 R19, PT, PT, R19, R8, RZ ;  /* 0x0000000813137210 */ /* 0x000fe20007ffe0ff */
[----:B------:R-:W-:Y:S01]  /*13d0*/  IMAD.WIDE.U32 R10, R12, R10, R20 ;  /* 0x0000000a0c0a7225 */ /* 0x000fe200078e0014 */
[----:B------:R-:W-:Y:S02]  /*13e0*/  SHF.R.S32.HI R8, RZ, 0x1f, R9 ;  /* 0x0000001fff087819 */ /* 0x000fe40000011409 */
[----:B------:R-:W-:Y:S01]  /*13f0*/  MOV R6, R0 ;  /* 0x0000000000067202 */ /* 0x000fe20000000f00 */
[----:B------:R-:W-:-:S02]  /*1400*/  IMAD R7, R17, R9, RZ ;  /* 0x0000000911077224 */ /* 0x000fc400078e02ff */
[----:B------:R-:W-:Y:S01]  /*1410*/  IMAD.WIDE.U32 R18, R16, R9, R18 ;  /* 0x0000000910127225 */ /* 0x000fe200078e0012 */
[----:B------:R-:W-:-:S03]  /*1420*/  IADD3 R9, PT, PT, R11, R4, RZ ;  /* 0x000000040b097210 */ /* 0x000fc60007ffe0ff */
[----:B------:R-:W-:Y:S02]  /*1430*/  IMAD R7, R16, R8, R7 ;  /* 0x0000000810077224 */ /* 0x000fe400078e0207 */
[----:B------:R-:W-:-:S03]  /*1440*/  IMAD.MOV.U32 R8, RZ, RZ, R18 ;  /* 0x000000ffff087224 */ /* 0x000fc600078e0012 */
[----:B------:R-:W-:Y:S02]  /*1450*/  IADD3 R7, PT, PT, R19, R7, RZ ;  /* 0x0000000713077210 */ /* 0x000fe40007ffe0ff */
.L_x_9427:
[----:B------:R-:W-:Y:S05]  /*1460*/  BSYNC.RECONVERGENT B0 ;  /* 0x0000000000007941 */ /* 0x000fea0003800200 */
.L_x_9425:
[----:B------:R-:W2:Y:S04]  /*1470*/  LD.E.64 R28, desc[UR4][R2.64+0x18] ;  /* 0x00001804021c7980 */ /* 0x000ea8000c101b00 */
[----:B------:R-:W3:Y:S04]  /*1480*/  LD.E.64 R24, desc[UR4][R2.64+0x48] ;  /* 0x0000480402187980 */ /* 0x000ee8000c101b00 */
[----:B------:R-:W4:Y:S04]  /*1490*/  LD.E.64 R26, desc[UR4][R2.64+0x30] ;  /* 0x00003004021a7980 */ /* 0x000f28000c101b00 */
[----:B------:R-:W4:Y:S04]  /*14a0*/  LD.E.64 R18, desc[UR4][R2.64] ;  /* 0x0000000402127980 */ /* 0x000f28000c101b00 */
[----:B------:R-:W4:Y:S04]  /*14b0*/  LD.E.64 R20, desc[UR4][R2.64+0x8] ;  /* 0x0000080402147980 */ /* 0x000f28000c101b00 */
[----:B------:R-:W4:Y:S01]  /*14c0*/  LD.E.64 R16, desc[UR4][R2.64+0x10] ;  /* 0x0000100402107980 */ /* 0x000f22000c101b00 */
[----:B------:R-:W-:Y:S01]  /*14d0*/  IABS R4, R15 ;  /* 0x0000000f00047213 */ /* 0x000fe20000000000 */
[----:B------:R-:W1:Y:S01]  /*14e0*/  S2UR UR6, SR_CgaCtaId ;  /* 0x00000000000679c3 */ /* 0x000e620000008800 */
[----:B------:R-:W-:Y:S01]  /*14f0*/  MOV R30, RZ ;  /* 0x000000ff001e7202 */ /* 0x000fe20000000f00 */
[----:B-----5:R-:W-:Y:S01]  /*1500*/  IMAD R5, R5, R86, RZ ;  /* 0x0000005605057224 */ /* 0x020fe200078e02ff */
[----:B------:R-:W1:Y:S01]  /*1510*/  I2F.RP R11, R4 ;  /* 0x00000004000b7306 */ /* 0x000e620000209400 */
[----:B------:R-:W-:Y:S01]  /*1520*/  IABS R13, R152 ;  /* 0x00000098000d7213 */ /* 0x000fe20000000000 */
[----:B------:R-:W-:Y:S01]  /*1530*/  UMOV UR7, 0x400 ;  /* 0x0000040000077882 */ /* 0x000fe20000000000 */
[----:B------:R-:W-:Y:S01]  /*1540*/  SHF.L.U32 R150, R133, 0x3, RZ ;  /* 0x0000000385967819 */ /* 0x000fe200000006ff */
[----:B------:R-:W-:Y:S01]  /*1550*/  IMAD R5, R6, R87, R5 ;  /* 0x0000005706057224 */ /* 0x000fe200078e0205 */
[----:B------:R-:W-:-:S02]  /*1560*/  LOP3.LUT R12, R152, R15, RZ, 0x3c, !PT ;  /* 0x0000000f980c7212 */ /* 0x000fc400078e3cff */
[----:B------:R-:W-:Y:S02]  /*1570*/  LOP3.LUT R149, R150, 0xc0, RZ, 0xc0, !PT ;  /* 0x000000c096957812 */ /* 0x000fe400078ec0ff */
[----:B------:R-:W-:Y:S02]  /*1580*/  ISETP.GE.AND P2, PT, R12, RZ, PT ;  /* 0x000000ff0c00720c */ /* 0x000fe40003f46270 */
[--C-:B------:R-:W-:Y:S02]  /*1590*/  SHF.R.U32.HI R12, RZ, 0x2, R133.reuse ;  /* 0x00000002ff0c7819 */ /* 0x100fe40000011685 */
[----:B------:R-:W-:Y:S01]  /*15a0*/  LOP3.LUT R149, R149, 0x18, R133, 0xf8, !PT ;  /* 0x0000001895957812 */ /* 0x000fe200078ef885 */
[----:B-1----:R-:W1:Y:S01]  /*15b0*/  MUFU.RCP R11, R11 ;  /* 0x0000000b000b7308 */ /* 0x002e620000001000 */
[----:B------:R-:W-:Y:S01]  /*15c0*/  ISETP.NE.AND P3, PT, R15, RZ, PT ;  /* 0x000000ff0f00720c */ /* 0x000fe20003f65270 */
[----:B------:R-:W-:-:S06]  /*15d0*/  ULEA UR6, UR6, UR7, 0x18 ;  /* 0x0000000706067291 */ /* 0x000fcc000f8ec0ff */
[----:B------:R-:W-:Y:S02]  /*15e0*/  MOV R135, UR6 ;  /* 0x0000000600877c02 */ /* 0x000fe40008000f00 */
[----:B-1----:R-:W-:-:S04]  /*15f0*/  IADD3 R11, PT, PT, R11, 0xffffffe, RZ ;  /* 0x0ffffffe0b0b7810 */ /* 0x002fc80007ffe0ff */
[----:B------:R-:W1:Y:S02]  /*1600*/  F2I.FTZ.U32.TRUNC.NTZ R31, R11 ;  /* 0x0000000b001f7305 */ /* 0x000e64000021f000 */
[----:B-1----:R-:W-:-:S04]  /*1610*/  IMAD.MOV R11, RZ, RZ, -R31 ;  /* 0x000000ffff0b7224 */ /* 0x002fc800078e0a1f */
[----:B------:R-:W-:Y:S01]  /*1620*/  IMAD R14, R11, R4, RZ ;  /* 0x000000040b0e7224 */ /* 0x000fe200078e02ff */
[----:B------:R-:W-:-:S03]  /*1630*/  IABS R11, R15 ;  /* 0x0000000f000b7213 */ /* 0x000fc60000000000 */
[----:B------:R-:W-:Y:S01]  /*1640*/  IMAD.HI.U32 R14, R31, R14, R30 ;  /* 0x0000000e1f0e7227 */ /* 0x000fe200078e001e */
[----:B------:R-:W-:-:S03]  /*1650*/  LOP3.LUT R30, R150, 0x18, RZ, 0xc0, !PT ;  /* 0x00000018961e7812 */ /* 0x000fc600078ec0ff */
[----:B------:R-:W-:Y:S01]  /*1660*/  IMAD.MOV R11, RZ, RZ, -R11 ;  /* 0x000000ffff0b7224 */ /* 0x000fe200078e0a0b */
[----:B------:R-:W-:Y:S01]  /*1670*/  IADD3 R32, P1, PT, R30, R10, RZ ;  /* 0x0000000a1e207210 */ /* 0x000fe20007f3e0ff */
[----:B------:R-:W-:Y:S01]  /*1680*/  IMAD.HI.U32 R14, R14, R13, RZ ;  /* 0x0000000d0e0e7227 */ /* 0x000fe200078e00ff */
[----:B------:R-:W-:-:S03]  /*1690*/  LOP3.LUT R10, R150, 0x1f20, RZ, 0xc0, !PT ;  /* 0x00001f20960a7812 */ /* 0x000fc600078ec0ff */
[----:B------:R-:W-:Y:S01]  /*16a0*/  IMAD R13, R14, R11, R13 ;  /* 0x0000000b0e0d7224 */ /* 0x000fe200078e020d */
[----:B------:R-:W-:Y:S01]  /*16b0*/  LOP3.LUT R11, R149, R30, RZ, 0x3c, !PT ;  /* 0x0000001e950b7212 */ /* 0x000fe200078e3cff */
[----:B------:R-:W-:Y:S02]  /*16c0*/  IMAD.MOV.U32 R31, RZ, RZ, RZ ;  /* 0x000000ffff1f7224 */ /* 0x000fe400078e00ff */
[----:B------:R-:W-:Y:S01]  /*16d0*/  IMAD.X R33, RZ, RZ, R9, P1 ;  /* 0x000000ffff217224 */ /* 0x000fe200008e0609 */
[----:B------:R-:W-:Y:S02]  /*16e0*/  ISETP.GT.U32.AND P0, PT, R4, R13, PT ;  /* 0x0000000d0400720c */ /* 0x000fe40003f04070 */
[----:B------:R-:W-:Y:S01]  /*16f0*/  LOP3.LUT R10, R10, R11, RZ, 0xfc, !PT ;  /* 0x0000000b0a0a7212 */ /* 0x000fe200078efcff */
[----:B------:R-:W-:Y:S01]  /*1700*/  IMAD.WIDE.U32 R34, R6, R86, R32 ;  /* 0x0000005606227225 */ /* 0x000fe200078e0020 */
[----:B------:R-:W-:Y:S02]  /*1710*/  IADD3 R32, P1, PT, R30, R8, RZ ;  /* 0x000000081e207210 */ /* 0x000fe40007f3e0ff */
[----:B------:R-:W-:Y:S01]  /*1720*/  SHF.R.S32.HI R8, RZ, 0x1f, R152 ;  /* 0x0000001fff087819 */ /* 0x000fe20000011498 */
[----:B------:R-:W-:Y:S01]  /*1730*/  IMAD.IADD R9, R35, 0x1, R5 ;  /* 0x0000000123097824 */ /* 0x000fe200078e0205 */
[----:B------:R-:W-:Y:S01]  /*1740*/  LEA R81, R10, R135, 0x1 ;  /* 0x000000870a517211 */ /* 0x000fe200078e08ff */
[----:B------:R-:W-:-:S04]  /*1750*/  IMAD.X R33, RZ, RZ, R7, P1 ;  /* 0x000000ffff217224 */ /* 0x000fc800008e0607 */
[----:B------:R-:W-:Y:S01]  /*1760*/  @!P0 IADD3 R13, PT, PT, R13, -R4, RZ ;  /* 0x800000040d0d8210 */ /* 0x000fe20007ffe0ff */
[----:B------:R-:W-:Y:S01]  /*1770*/  IMAD.WIDE.U32 R32, R12, R76, R32 ;  /* 0x0000004c0c207225 */ /* 0x000fe200078e0020 */
[----:B------:R-:W-:Y:S02]  /*1780*/  @!P0 IADD3 R14, PT, PT, R14, 0x1, RZ ;  /* 0x000000010e0e8810 */ /* 0x000fe40007ffe0ff */
[----:B------:R-:W-:Y:S02]  /*1790*/  ISETP.GE.U32.AND P4, PT, R13, R4, PT ;  /* 0x000000040d00720c */ /* 0x000fe40003f86070 */
[----:B------:R-:W-:-:S11]  /*17a0*/  MOV R13, RZ ;  /* 0x000000ff000d7202 */ /* 0x000fd60000000f00 */
[----:B------:R-:W-:-:S04]  /*17b0*/  @P4 IADD3 R14, PT, PT, R14, 0x1, RZ ;  /* 0x000000010e0e4810 */ /* 0x000fc80007ffe0ff */
[----:B------:R-:W-:Y:S02]  /*17c0*/  @!P2 IADD3 R14, PT, PT, -R14, RZ, RZ ;  /* 0x000000ff0e0ea210 */ /* 0x000fe40007ffe1ff */
[----:B------:R-:W-:Y:S01]  /*17d0*/  @!P3 LOP3.LUT R14, RZ, R15, RZ, 0x33, !PT ;  /* 0x0000000fff0eb212 */ /* 0x000fe200078e33ff */
[-C--:B--2---:R-:W-:Y:S02]  /*17e0*/  IMAD R4, R29, R153.reuse, RZ ;  /* 0x000000991d047224 */ /* 0x084fe400078e02ff */
[----:B------:R-:W-:-:S04]  /*17f0*/  IMAD.WIDE.U32 R36, R28, R153, R30 ;  /* 0x000000991c247225 */ /* 0x000fc800078e001e */
[----:B---3--:R-:W-:Y:S02]  /*1800*/  IMAD R6, R25, R152, RZ ;  /* 0x0000009819067224 */ /* 0x008fe400078e02ff */
[----:B------:R-:W-:Y:S01]  /*1810*/  IMAD.IADD R37, R37, 0x1, R4 ;  /* 0x0000000125257824 */ /* 0x000fe200078e0204 */
[C---:B----4-:R-:W-:Y:S01]  /*1820*/  SHF.L.U64.HI R31, R26.reuse, 0x5, R27 ;  /* 0x000000051a1f7819 */ /* 0x050fe2000001021b */
[----:B------:R-:W-:Y:S01]  /*1830*/  IMAD.WIDE.U32 R28, R147, 0x40, R12 ;  /* 0x00000040931c7825 */ /* 0x000fe200078e000c */
[----:B------:R-:W-:-:S03]  /*1840*/  SHF.L.U32 R30, R26, 0x5, RZ ;  /* 0x000000051a1e7819 */ /* 0x000fc600000006ff */
[----:B------:R-:W-:Y:S01]  /*1850*/  IMAD R6, R24, R8, R6 ;  /* 0x0000000818067224 */ /* 0x000fe200078e0206 */
[----:B------:R-:W-:Y:S01]  /*1860*/  MOV R8, R34 ;  /* 0x0000002200087202 */ /* 0x000fe20000000f00 */
[----:B------:R-:W-:-:S04]  /*1870*/  IMAD.WIDE.U32 R36, R152, R24, R36 ;  /* 0x0000001898247225 */ /* 0x000fc800078e0024 */
[----:B------:R-:W-:-:S04]  /*1880*/  IMAD.WIDE.U32 R24, R26, R28, R30 ;  /* 0x0000001c1a187225 */ /* 0x000fc800078e001e */
[----:B------:R-:W-:Y:S01]  /*1890*/  IMAD R5, R29, R26, RZ ;  /* 0x0000001a1d057224 */ /* 0x000fe200078e02ff */
[----:B------:R-:W-:Y:S01]  /*18a0*/  IADD3 R4, P0, PT, R36, R24, RZ ;  /* 0x0000001824047210 */ /* 0x000fe20007f1e0ff */
[----:B------:R-:W-:Y:S02]  /*18b0*/  IMAD.IADD R31, R37, 0x1, R6 ;  /* 0x00000001251f7824 */ /* 0x000fe400078e0206 */
[----:B------:R-:W-:Y:S02]  /*18c0*/  IMAD.MOV.U32 R30, RZ, RZ, R36 ;  /* 0x000000ffff1e7224 */ /* 0x000fe400078e0024 */
[-C--:B------:R-:W-:Y:S02]  /*18d0*/  IMAD R5, R27, R28.reuse, R5 ;  /* 0x0000001c1b057224 */ /* 0x080fe400078e0205 */
[----:B------:R-:W-:-:S04]  /*18e0*/  IMAD.WIDE.U32 R26, R26, R28, R30 ;  /* 0x0000001c1a1a7225 */ /* 0x000fc800078e001e */
[----:B------:R-:W-:Y:S01]  /*18f0*/  IMAD.IADD R7, R27, 0x1, R5 ;  /* 0x000000011b077824 */ /* 0x000fe200078e0205 */
[----:B------:R-:W-:Y:S01]  /*1900*/  LEA R24, P1, R26, R18, 0x1 ;  /* 0x000000121a187211 */ /* 0x000fe200078208ff */
[----:B------:R-:W-:Y:S01]  /*1910*/  IMAD R6, R77, R12, RZ ;  /* 0x0000000c4d067224 */ /* 0x000fe200078e02ff */
[----:B------:R-:W-:Y:S01]  /*1920*/  IADD3.X R5, PT, PT, R31, R5, R25, P0, !PT ;  /* 0x000000051f057210 */ /* 0x000fe200007fe419 */
[----:B------:R-:W-:Y:S01]  /*1930*/  IMAD.WIDE.U32 R8, R14, R22, R8 ;  /* 0x000000160e087225 */ /* 0x000fe200078e0008 */
[----:B------:R-:W-:Y:S02]  /*1940*/  LEA.HI.X R25, R26, R19, R7, 0x1, P1 ;  /* 0x000000131a197211 */ /* 0x000fe400008f0c07 */
[----:B------:R-:W-:Y:S01]  /*1950*/  LEA R142, P1, R32, R20, 0x1 ;  /* 0x00000014208e7211 */ /* 0x000fe200078208ff */
[----:B------:R-:W-:Y:S01]  /*1960*/  IMAD.IADD R6, R33, 0x1, R6 ;  /* 0x0000000121067824 */ /* 0x000fe200078e0206 */
[----:B------:R-:W-:Y:S01]  /*1970*/  LEA R18, P0, R4, R18, 0x1 ;  /* 0x0000001204127211 */ /* 0x000fe200078008ff */
[----:B------:R-:W-:Y:S01]  /*1980*/  @!PT LDS RZ, [RZ] ;  /* 0x00000000fffff984 */ /* 0x000fe20000000800 */
[----:B------:R-:W-:Y:S01]  /*1990*/  @!PT LDS RZ, [RZ] ;  /* 0x00000000fffff984 */ /* 0x000fe20000000800 */
[----:B------:R-:W-:Y:S01]  /*19a0*/  @!PT LDS RZ, [RZ] ;  /* 0x00000000fffff984 */ /* 0x000fe20000000800 */
[----:B------:R-:W-:Y:S01]  /*19b0*/  LDGSTS.E.BYPASS.LTC128B.128 [R81], desc[UR4][R24.64] ;  /* 0x0000000018517fae */ /* 0x000fe2000b981a04 */
[----:B------:R-:W-:Y:S01]  /*19c0*/  SHF.R.S32.HI R7, RZ, 0x1f, R14 ;  /* 0x0000001fff077819 */ /* 0x000fe2000001140e */
[----:B------:R-:W-:Y:S01]  /*19d0*/  IMAD.MOV.U32 R10, RZ, RZ, R142 ;  /* 0x000000ffff0a7224 */ /* 0x000fe200078e008e */
[----:B------:R-:W-:Y:S01]  /*19e0*/  LEA.HI.X R141, R32, R21, R6, 0x1, P1 ;  /* 0x00000015208d7211 */ /* 0x000fe200008f0c06 */
[----:B------:R-:W-:Y:S01]  /*19f0*/  LDGSTS.E.BYPASS.LTC128B.128 [R81+0x1000], desc[UR4][R24.64+0x40] ;  /* 0x0100004018517fae */ /* 0x000fe2000b981a04 */
[----:B------:R-:W-:Y:S01]  /*1a00*/  LEA.HI.X R19, R4, R19, R5, 0x1, P0 ;  /* 0x0000001304137211 */ /* 0x000fe200000f0c05 */
[----:B------:R-:W-:Y:S01]  /*1a10*/  IMAD R14, R23, R14, RZ ;  /* 0x0000000e170e7224 */ /* 0x000fe200078e02ff */
[C---:B------:R-:W-:Y:S01]  /*1a20*/  LEA R4, P0, R76.reuse, R142, 0x6 ;  /* 0x0000008e4c047211 */ /* 0x040fe200078030ff */
[----:B------:R-:W-:Y:S01]  /*1a30*/  LDGSTS.E.BYPASS.LTC128B.128 [R81+0x2000], desc[UR4][R24.64+0x80] ;  /* 0x0200008018517fae */ /* 0x000fe2000b981a04 */
[-C--:B------:R-:W-:Y:S01]  /*1a40*/  MOV R11, R141.reuse ;  /* 0x0000008d000b7202 */ /* 0x080fe20000000f00 */
[----:B------:R-:W-:Y:S01]  /*1a50*/  IMAD R7, R7, R22, R14 ;  /* 0x0000001607077224 */ /* 0x000fe200078e020e */
[----:B------:R-:W-:Y:S01]  /*1a60*/  LEA.HI.X R5, R76, R141, R77, 0x6, P0 ;  /* 0x0000008d4c057211 */ /* 0x000fe200000f344d */
[----:B------:R-:W-:Y:S02]  /*1a70*/  LDGSTS.E.BYPASS.LTC128B.128 [R81+0x800], desc[UR4][R18.64] ;  /* 0x0080000012517fae */ /* 0x000fe4000b981a04 */
[----:B------:R-:W-:-:S02]  /*1a80*/  IMAD.IADD R9, R9, 0x1, R7 ;  /* 0x0000000109097824 */ /* 0x000fc400078e0207 */
[----:B------:R-:W-:Y:S01]  /*1a90*/  LDGSTS.E.BYPASS.LTC128B.128 [R81+0x1800], desc[UR4][R18.64+0x40] ;  /* 0x0180004012517fae */ /* 0x000fe2000b981a04 */
[----:B------:R-:W-:-:S03]  /*1aa0*/  IMAD.WIDE.U32 R8, R12, R86, R8 ;  /* 0x000000560c087225 */ /* 0x000fc600078e0008 */
[----:B------:R-:W-:Y:S01]  /*1ab0*/  LDGSTS.E.BYPASS.LTC128B.128 [R81+0x2800], desc[UR4][R18.64+0x80] ;  /* 0x0280008012517fae */ /* 0x000fe2000b981a04 */
[----:B------:R-:W-:-:S03]  /*1ac0*/  LEA R92, P0, R8, R16, 0x1 ;  /* 0x00000010085c7211 */ /* 0x000fc600078008ff */
[----:B------:R-:W-:Y:S04]  /*1ad0*/  LDGSTS.E.BYPASS.LTC128B.128 [R81+0x3000], desc[UR4][R10.64] ;  /* 0x030000000a517fae */ /* 0x000fe8000b981a04 */
[----:B------:R-:W-:Y:S04]  /*1ae0*/  LDGSTS.E.BYPASS.LTC128B.128 [R81+0x4000], desc[UR4][R10.64+0x40] ;  /* 0x040000400a517fae */ /* 0x000fe8000b981a04 */
[----:B------:R-:W-:Y:S04]  /*1af0*/  LDGSTS.E.BYPASS.LTC128B.128 [R81+0x5000], desc[UR4][R10.64+0x80] ;  /* 0x050000800a517fae */ /* 0x000fe8000b981a04 */
[----:B------:R-:W-:Y:S04]  /*1b00*/  LDGSTS.E.BYPASS.LTC128B.128 [R81+0x3800], desc[UR4][R4.64] ;  /* 0x0380000004517fae */ /* 0x000fe8000b981a04 */
[----:B------:R-:W-:Y:S04]  /*1b10*/  LDGSTS.E.BYPASS.LTC128B.128 [R81+0x4800], desc[UR4][R4.64+0x40] ;  /* 0x0480004004517fae */ /* 0x000fe8000b981a04 */
[----:B------:R1:W-:Y:S04]  /*1b20*/  LDGSTS.E.BYPASS.LTC128B.128 [R81+0x5800], desc[UR4][R4.64+0x80] ;  /* 0x0580008004517fae */ /* 0x0003e8000b981a04 */
[----:B------:R-:W0:Y:S01]  /*1b30*/  LDGDEPBAR ;  /* 0x00000000000079af */ /* 0x000e220000000000 */
[----:B-1----:R-:W-:Y:S01]  /*1b40*/  IMAD R4, R87, R12, RZ ;  /* 0x0000000c57047224 */ /* 0x002fe200078e02ff */
[----:B------:R-:W-:-:S06]  /*1b50*/  DEPBAR.LE SB0, 0x0 ;  /* 0x000080000000791a */ /* 0x000fcc0000000000 */
[----:B------:R-:W-:Y:S05]  /*1b60*/  WARPSYNC.ALL ;  /* 0x0000000000007948 */ /* 0x000fea0003800000 */
[----:B------:R-:W-:-:S04]  /*1b70*/  IADD3 R4, PT, PT, R9, R4, RZ ;  /* 0x0000000409047210 */ /* 0x000fc80007ffe0ff */
        /* <DEDUP_REMOVED lines=19> */
[----:B------:R-:W-:Y:S01]  /*1cb0*/  LOP3.LUT R79, R137, 0x8, RZ, 0xc0, !PT ;  /* 0x00000008894f7812 */ /* 0x000fe200078ec0ff */
[----:B------:R-:W-:Y:S01]  /*1cc0*/  VIADD R148, R84, 0xffffffff ;  /* 0xffffffff54947836 */ /* 0x000fe20000000000 */
[C---:B------:R-:W-:Y:S01]  /*1cd0*/  LOP3.LUT R136, R4.reuse, 0x3e00, RZ, 0xc0, !PT ;  /* 0x00003e0004887812 */ /* 0x040fe200078ec0ff */
[----:B------:R-:W-:Y:S01]  /*1ce0*/  BSSY.RECONVERGENT B1, `(.L_x_9428) ;  /* 0x0000108000017945 */ /* 0x000fe20003800200 */
[----:B------:R-:W-:Y:S01]  /*1cf0*/  LOP3.LUT R4, R4, 0x100, RZ, 0xc0, !PT ;  /* 0x0000010004047812 */ /* 0x000fe200078ec0ff */
[----:B------:R-:W-:Y:S01]  /*1d00*/  IMAD.SHL.U32 R138, R76, 0x20, RZ ;  /* 0x000000204c8a7824 */ /* 0x000fe200078e00ff */
[----:B------:R-:W-:Y:S01]  /*1d10*/  LOP3.LUT R7, R80, 0xc0, RZ, 0xc0, !PT ;  /* 0x000000c050077812 */ /* 0x000fe200078ec0ff */
[----:B------:R-:W-:Y:S01]  /*1d20*/  IMAD.MOV.U32 R144, RZ, RZ, R93 ;  /* 0x000000ffff907224 */ /* 0x000fe200078e005d */
[----:B------:R-:W-:-:S02]  /*1d30*/  LOP3.LUT R6, R132, 0x18, RZ, 0xc0, !PT ;  /* 0x0000001884067812 */ /* 0x000fc400078ec0ff */
[--C-:B------:R-:W-:Y:S02]  /*1d40*/  LOP3.LUT R79, R79, 0xc0, R80.reuse, 0xf8, !PT ;  /* 0x000000c04f4f7812 */ /* 0x100fe400078ef850 */
[--C-:B------:R-:W-:Y:S02]  /*1d50*/  LOP3.LUT R5, R136, 0x20, R80.reuse, 0xf8, !PT ;  /* 0x0000002088057812 */ /* 0x100fe400078ef850 */
[--C-:B------:R-:W-:Y:S02]  /*1d60*/  LOP3.LUT R4, R4, 0x20, R80.reuse, 0xf8, !PT ;  /* 0x0000002004047812 */ /* 0x100fe400078ef850 */
[----:B------:R-:W-:Y:S02]  /*1d70*/  LOP3.LUT R7, R7, 0x8, R133, 0xf8, !PT ;  /* 0x0000000807077812 */ /* 0x000fe400078ef885 */
[----:B------:R-:W-:Y:S02]  /*1d80*/  LOP3.LUT R79, R79, R6, RZ, 0x3c, !PT ;  /* 0x000000064f4f7212 */ /* 0x000fe400078e3cff */
[----:B------:R-:W-:-:S02]  /*1d90*/  LOP3.LUT R5, R5, 0x100, R80, 0xf8, !PT ;  /* 0x0000010005057812 */ /* 0x000fc400078ef850 */
[----:B------:R-:W-:Y:S02]  /*1da0*/  LOP3.LUT R4, R4, R7, R6, 0xf6, !PT ;  /* 0x0000000704047212 */ /* 0x000fe400078ef606 */
[----:B------:R-:W-:Y:S02]  /*1db0*/  LOP3.LUT R5, R5, R79, RZ, 0xfc, !PT ;  /* 0x0000004f05057212 */ /* 0x000fe400078efcff */
[----:B------:R-:W-:Y:S01]  /*1dc0*/  LOP3.LUT P0, RZ, R133, 0x4, RZ, 0xc0, !PT ;  /* 0x0000000485ff7812 */ /* 0x000fe2000780c0ff */
[----:B------:R-:W-:Y:S01]  /*1dd0*/  IMAD R91, R4, 0x2, R135 ;  /* 0x00000002045b7824 */ /* 0x000fe200078e0287 */
[----:B------:R-:W-:Y:S02]  /*1de0*/  LEA R95, R5, R135, 0x1 ;  /* 0x00000087055f7211 */ /* 0x000fe400078e08ff */
[----:B------:R-:W-:Y:S02]  /*1df0*/  MOV R78, 0x20 ;  /* 0x00000020004e7802 */ /* 0x000fe40000000f00 */
[----:B------:R-:W-:Y:S01]  /*1e00*/  LDSM.16.M88.4 R28, [R91+0x3000] ;  /* 0x003000005b1c783b */ /* 0x000fe20000000200 */
[----:B------:R-:W-:-:S02]  /*1e10*/  SHF.L.U64.HI R139, R76, 0x5, R77 ;  /* 0x000000054c8b7819 */ /* 0x000fc4000001024d */
[----:B------:R-:W-:Y:S01]  /*1e20*/  SEL R78, R78, 0xffffffe0, !P0 ;  /* 0xffffffe04e4e7807 */ /* 0x000fe20004000000 */
[----:B------:R-:W3:Y:S01]  /*1e30*/  LDSM.16.M88.4 R40, [R95] ;  /* 0x000000005f28783b */ /* 0x000ee20000000200 */
[----:B------:R-:W-:Y:S02]  /*1e40*/  ISETP.GT.AND P0, PT, R148, R140, PT ;  /* 0x0000008c9400720c */ /* 0x000fe40003f04270 */
[C---:B------:R-:W-:Y:S01]  /*1e50*/  IADD3 R90, PT, PT, R78.reuse, R91, RZ ;  /* 0x0000005b4e5a7210 */ /* 0x040fe20007ffe0ff */
[----:B------:R-:W-:Y:S01]  /*1e60*/  IMAD.IADD R94, R78, 0x1, R95 ;  /* 0x000000014e5e7824 */ /* 0x000fe200078e025f */
[----:B------:R-:W4:Y:S01]  /*1e70*/  LDSM.16.M88.4 R56, [R91+0x3400] ;  /* 0x003400005b38783b */ /* 0x000f220000000200 */
[----:B------:R-:W-:Y:S02]  /*1e80*/  MOV R145, R92 ;  /* 0x0000005c00917202 */ /* 0x000fe40000000f00 */
[----:B------:R-:W-:Y:S01]  /*1e90*/  MOV R160, R83 ;  /* 0x0000005300a07202 */ /* 0x000fe20000000f00 */
[----:B------:R-:W5:Y:S01]  /*1ea0*/  LDSM.16.M88.4 R48, [R91+0x3800] ;  /* 0x003800005b30783b */ /* 0x000f620000000200 */
[----:B------:R-:W-:-:S03]  /*1eb0*/  MOV R161, R82 ;  /* 0x0000005200a17202 */ /* 0x000fc60000000f00 */
        /* <DEDUP_REMOVED lines=13> */
[C---:B-----5:R-:W-:Y:S08]  /*1f90*/  HMMA.16816.F32 R52, R40.reuse, R48, RZ ;  /* 0x000000302834723c */ /* 0x060ff000000018ff */
        /* <DEDUP_REMOVED lines=32> */
[----:B------:R-:W4:Y:S07]  /*21a0*/  LDSM.16.M88.4 R52, [R91+0x5400] ;  /* 0x005400005b34783b */ /* 0x000f2e0000000200 */
[----:B------:R-:W-:Y:S01]  /*21b0*/  HMMA.16816.F32 R48, R64, R62, R48 ;  /* 0x0000003e4030723c */ /* 0x000fe20000001830 */
[-C--:B--2---:R-:W-:Y:S01]  /*21c0*/  FMUL.FTZ R12, R12, R85.reuse ;  /* 0x000000550c0c7220 */ /* 0x084fe20000410000 */
[-C--:B------:R-:W-:Y:S01]  /*21d0*/  FMUL.FTZ R13, R13, R85.reuse ;  /* 0x000000550d0d7220 */ /* 0x080fe20000410000 */
[-C--:B------:R-:W-:Y:S01]  /*21e0*/  FMUL.FTZ R14, R14, R85.reuse ;  /* 0x000000550e0e7220 */ /* 0x080fe20000410000 */
[-C--:B------:R-:W-:Y:S01]  /*21f0*/  FMUL.FTZ R15, R15, R85.reuse ;  /* 0x000000550f0f7220 */ /* 0x080fe20000410000 */
[----:B------:R-:W2:Y:S01]  /*2200*/  MUFU.TANH R60, R12 ;  /* 0x0000000c003c7308 */ /* 0x000ea20000002400 */
[----:B------:R-:W-:-:S02]  /*2210*/  FMUL.FTZ R28, R28, R85 ;  /* 0x000000551c1c7220 */ /* 0x000fc40000410000 */
[C---:B------:R-:W-:Y:S01]  /*2220*/  HMMA.16816.F32 R72, R36.reuse, R32, R24 ;  /* 0x000000202448723c */ /* 0x040fe20000001818 */
[----:B------:R-:W-:Y:S01]  /*2230*/  LDSM.16.M88.4 R24, [R90+0x5400] ;  /* 0x005400005a18783b */ /* 0x000fe20000000200 */
[-C--:B------:R-:W-:Y:S01]  /*2240*/  FMUL.FTZ R29, R29, R85.reuse ;  /* 0x000000551d1d7220 */ /* 0x080fe20000410000 */
[-C--:B------:R-:W-:Y:S01]  /*2250*/  FMUL.FTZ R30, R30, R85.reuse ;  /* 0x000000551e1e7220 */ /* 0x080fe20000410000 */
[----:B------:R-:W-:Y:S01]  /*2260*/  FMUL.FTZ R31, R31, R85 ;  /* 0x000000551f1f7220 */ /* 0x000fe20000410000 */
[----:B------:R-:W1:Y:S03]  /*2270*/  MUFU.TANH R61, R13 ;  /* 0x0000000d003d7308 */ /* 0x000e660000002400 */
[----:B------:R-:W-:Y:S01]  /*2280*/  HMMA.16816.F32 R56, R36, R34, R56 ;  /* 0x000000222438723c */ /* 0x000fe20000001838 */
[----:B------:R-:W5:Y:S04]  /*2290*/  LDSM.16.M88.4 R32, [R90+0x4c00] ;  /* 0x004c00005a20783b */ /* 0x000f680000000200 */
[----:B------:R-:W2:Y:S03]  /*22a0*/  MUFU.TANH R62, R14 ;  /* 0x0000000e003e7308 */ /* 0x000ea60000002400 */
[----:B---3--:R-:W-:Y:S05]  /*22b0*/  HMMA.16816.F32 R44, R64, R16, R44 ;  /* 0x00000010402c723c */ /* 0x008fea000000182c */
[----:B------:R3:W2:Y:S03]  /*22c0*/  MUFU.TANH R63, R15 ;  /* 0x0000000f003f7308 */ /* 0x0006a60000002400 */
[C---:B-1----:R-:W-:Y:S05]  /*22d0*/  HMMA.16816.F32 R68, R36.reuse, R4, R68 ;  /* 0x000000042444723c */ /* 0x042fea0000001844 */
[----:B------:R-:W1:Y:S03]  /*22e0*/  MUFU.TANH R94, R28 ;  /* 0x0000001c005e7308 */ /* 0x000e660000002400 */
[----:B------:R-:W-:Y:S01]  /*22f0*/  HMMA.16816.F32 R48, R36, R6, R48 ;  /* 0x000000062430723c */ /* 0x000fe20000001830 */
[----:B------:R-:W-:Y:S04]  /*2300*/  LDSM.16.M88.4 R4, [R91+0x5c00] ;  /* 0x005c00005b04783b */ /* 0x000fe80000000200 */
[----:B------:R-:W1:Y:S01]  /*2310*/  MUFU.TANH R96, R29 ;  /* 0x0000001d00607308 */ /* 0x000e620000002400 */
[----:B---3--:R-:W3:Y:S02]  /*2320*/  LDSM.16.M88.4 R12, [R91+0x5800] ;  /* 0x005800005b0c783b */ /* 0x008ee40000000200 */
[----:B------:R-:W-:Y:S05]  /*2330*/  HMMA.16816.F32 R40, R64, R18, R40 ;  /* 0x000000124028723c */ /* 0x000fea0000001828 */
[----:B------:R-:W1:Y:S03]  /*2340*/  MUFU.TANH R95, R30 ;  /* 0x0000001e005f7308 */ /* 0x000e660000002400 */
[C---:B----4-:R-:W-:Y:S05]  /*2350*/  HMMA.16816.F32 R72, R20.reuse, R52, R72 ;  /* 0x000000341448723c */ /* 0x050fea0000001848 */
[----:B------:R4:W1:Y:S03]  /*2360*/  MUFU.TANH R97, R31 ;  /* 0x0000001f00617308 */ /* 0x0008660000002400 */
[----:B------:R-:W-:Y:S01]  /*2370*/  HMMA.16816.F32 R56, R20, R54, R56 ;  /* 0x000000361438723c */ /* 0x000fe20000001838 */
[----:B------:R-:W2:Y:S07]  /*2380*/  LDSM.16.M88.4 R52, [R90+0x5800] ;  /* 0x005800005a34783b */ /* 0x000eae0000000200 */
[C---:B-----5:R-:W-:Y:S08]  /*2390*/  HMMA.16816.F32 R44, R36.reuse, R32, R44 ;  /* 0x00000020242c723c */ /* 0x060ff0000000182c */
[----:B------:R-:W-:Y:S08]  /*23a0*/  HMMA.16816.F32 R40, R36, R34, R40 ;  /* 0x000000222428723c */ /* 0x000ff00000001828 */
[C---:B---3--:R-:W-:Y:S08]  /*23b0*/  HMMA.16816.F32 R68, R20.reuse, R12, R68 ;  /* 0x0000000c1444723c */ /* 0x048ff00000001844 */
[----:B------:R-:W-:Y:S01]  /*23c0*/  HMMA.16816.F32 R48, R20, R14, R48 ;  /* 0x0000000e1430723c */ /* 0x000fe20000001830 */
[----:B------:R3:W5:Y:S01]  /*23d0*/  LDSM.16.M88.4 R12, [R90+0x5c00] ;  /* 0x005c00005a0c783b */ /* 0x0007620000000200 */
[----:B------:R-:W-:-:S06]  /*23e0*/  DEPBAR.LE SB0, 0x0 ;  /* 0x000080000000791a */ /* 0x000fcc0000000000 */
[C---:B------:R-:W-:Y:S08]  /*23f0*/  HMMA.16816.F32 R44, R20.reuse, R4, R44 ;  /* 0x00000004142c723c */ /* 0x040ff0000000182c */
[----:B------:R-:W-:Y:S08]  /*2400*/  HMMA.16816.F32 R40, R20, R6, R40 ;  /* 0x000000061428723c */ /* 0x000ff00000001828 */
[----:B------:R-:W-:Y:S01]  /*2410*/  HMMA.16816.F32 R56, R8, R26, R56 ;  /* 0x0000001a0838723c */ /* 0x000fe20000001838 */
[----:B---3--:R-:W-:-:S02]  /*2420*/  SHF.L.U64.HI R90, R86, 0x5, R87 ;  /* 0x00000005565a7819 */ /* 0x008fc40000010257 */
[----:B------:R-:W-:-:S05]  /*2430*/  SHF.L.U32 R87, R86, 0x5, RZ ;  /* 0x0000000556577819 */ /* 0x000fca00000006ff */
[C---:B------:R-:W-:Y:S08]  /*2440*/  HMMA.16816.F32 R72, R8.reuse, R24, R72 ;  /* 0x000000180848723c */ /* 0x040ff00000001848 */
[----:B--2---:R-:W-:Y:S03]  /*2450*/  HMMA.16816.F32 R68, R8, R52, R68 ;  /* 0x000000340844723c */ /* 0x004fe60000001844 */
[-C--:B------:R-:W-:Y:S01]  /*2460*/  FMUL.FTZ R56, R56, R85.reuse ;  /* 0x0000005538387220 */ /* 0x080fe20000410000 */
[-C--:B------:R-:W-:Y:S01]  /*2470*/  FMUL.FTZ R18, R58, R85.reuse ;  /* 0x000000553a127220 */ /* 0x080fe20000410000 */
[----:B------:R-:W-:-:S03]  /*2480*/  FMUL.FTZ R59, R59, R85 ;  /* 0x000000553b3b7220 */ /* 0x000fc60000410000 */
[C---:B------:R-:W-:Y:S01]  /*2490*/  HMMA.16816.F32 R48, R8.reuse, R54, R48 ;  /* 0x000000360830723c */ /* 0x040fe20000001830 */
[----:B------:R-:W2:Y:S02]  /*24a0*/  MUFU.TANH R109, R59 ;  /* 0x0000003b006d7308 */ /* 0x000ea40000002400 */
[-C--:B------:R-:W-:Y:S01]  /*24b0*/  FMUL.FTZ R17, R74, R85.reuse ;  /* 0x000000554a117220 */ /* 0x080fe20000410000 */
[-C--:B------:R-:W-:Y:S01]  /*24c0*/  FMUL.FTZ R72, R72, R85.reuse ;  /* 0x0000005548487220 */ /* 0x080fe20000410000 */
[-C--:B------:R-:W-:Y:S01]  /*24d0*/  FMUL.FTZ R73, R73, R85.reuse ;  /* 0x0000005549497220 */ /* 0x080fe20000410000 */
[-C--:B------:R-:W-:Y:S02]  /*24e0*/  FMUL.FTZ R16, R75, R85.reuse ;  /* 0x000000554b107220 */ /* 0x080fe40000410000 */
[----:B-----5:R-:W-:Y:S01]  /*24f0*/  HMMA.16816.F32 R44, R8, R12, R44 ;  /* 0x0000000c082c723c */ /* 0x020fe2000000182c */
[----:B------:R3:W1:Y:S02]  /*2500*/  MUFU.TANH R74, R56 ;  /* 0x00000038004a7308 */ /* 0x0006640000002400 */
[-C--:B----4-:R-:W-:Y:S01]  /*2510*/  FMUL.FTZ R31, R70, R85.reuse ;  /* 0x00000055461f7220 */ /* 0x090fe20000410000 */
[-C--:B------:R-:W-:Y:S01]  /*2520*/  FMUL.FTZ R30, R71, R85.reuse ;  /* 0x00000055471e7220 */ /* 0x080fe20000410000 */
[-C--:B------:R-:W-:Y:S01]  /*2530*/  FMUL.FTZ R68, R68, R85.reuse ;  /* 0x0000005544447220 */ /* 0x080fe20000410000 */
[----:B------:R-:W-:-:S02]  /*2540*/  FMUL.FTZ R69, R69, R85 ;  /* 0x0000005545457220 */ /* 0x000fc40000410000 */
[----:B------:R-:W-:Y:S01]  /*2550*/  HMMA.16816.F32 R40, R8, R14, R40 ;  /* 0x0000000e0828723c */ /* 0x000fe20000001828 */
[----:B------:R-:W4:Y:S02]  /*2560*/  MUFU.TANH R72, R72 ;  /* 0x0000004800487308 */ /* 0x000f240000002400 */
[-C--:B------:R-:W-:Y:S01]  /*2570*/  FMUL.FTZ R35, R48, R85.reuse ;  /* 0x0000005530237220 */ /* 0x080fe20000410000 */
[-C--:B------:R-:W-:Y:S01]  /*2580*/  FMUL.FTZ R33, R50, R85.reuse ;  /* 0x0000005532217220 */ /* 0x080fe20000410000 */
[-C--:B------:R-:W-:Y:S01]  /*2590*/  FMUL.FTZ R32, R51, R85.reuse ;  /* 0x0000005533207220 */ /* 0x080fe20000410000 */
[----:B------:R-:W-:-:S03]  /*25a0*/  FMUL.FTZ R49, R49, R85 ;  /* 0x0000005531317220 */ /* 0x000fc60000410000 */
[----:B------:R-:W1:Y:S01]  /*25b0*/  MUFU.TANH R73, R73 ;  /* 0x0000004900497308 */ /* 0x000e620000002400 */
[-C--:B---3--:R-:W-:Y:S01]  /*25c0*/  FMUL.FTZ R56, R57, R85.reuse ;  /* 0x0000005539387220 */ /* 0x088fe20000410000 */
[-C--:B------:R-:W-:Y:S01]  /*25d0*/  FMUL.FTZ R28, R44, R85.reuse ;  /* 0x000000552c1c7220 */ /* 0x080fe20000410000 */
[-C--:B------:R-:W-:Y:S01]  /*25e0*/  FMUL.FTZ R29, R45, R85.reuse ;  /* 0x000000552d1d7220 */ /* 0x080fe20000410000 */
[-C--:B------:R-:W-:Y:S01]  /*25f0*/  FMUL.FTZ R25, R46, R85.reuse ;  /* 0x000000552e197220 */ /* 0x080fe20000410000 */
[----:B------:R-:W-:-:S03]  /*2600*/  FMUL.FTZ R24, R47, R85 ;  /* 0x000000552f187220 */ /* 0x000fc60000410000 */
[----:B------:R-:W3:Y:S02]  /*2610*/  MUFU.TANH R17, R17 ;  /* 0x0000001100117308 */ /* 0x000ee40000002400 */
        /* <DEDUP_REMOVED lines=38> */
.L_x_9431:
[----:B------:R-:W2:Y:S01]  /*2880*/  LD.E R12, desc[UR4][R2.64+0x170] ;  /* 0x00017004020c7980 */ /* 0x000ea2000c101900 */
[----:B------:R-:W-:-:S04]  /*2890*/  SHF.L.U32 R4, R148, 0x6, RZ ;  /* 0x0000000694047819 */ /* 0x000fc800000006ff */
[----:B------:R-:W-:Y:S01]  /*28a0*/  IABS R7, R4 ;  /* 0x0000000400077213 */ /* 0x000fe20000000000 */
[----:B------:R-:W-:-:S05]  /*28b0*/  VIADD R10, R4, 0xffffffc0 ;  /* 0xffffffc0040a7836 */ /* 0x000fca0000000000 */
[----:B------:R-:W-:Y:S02]  /*28c0*/  IABS R5, R10 ;  /* 0x0000000a00057213 */ /* 0x000fe40000000000 */
[-C--:B--2---:R-:W-:Y:S02]  /*28d0*/  IABS R8, R12.reuse ;  /* 0x0000000c00087213 */ /* 0x084fe40000000000 */
[-C--:B------:R-:W-:Y:S02]  /*28e0*/  IABS R6, R12.reuse ;  /* 0x0000000c00067213 */ /* 0x080fe40000000000 */
[----:B------:R-:W2:Y:S01]  /*28f0*/  I2F.RP R14, R8 ;  /* 0x00000008000e7306 */ /* 0x000ea20000209400 */
[----:B------:R-:W-:Y:S02]  /*2900*/  LOP3.LUT R4, R4, R12, RZ, 0x3c, !PT ;  /* 0x0000000c04047212 */ /* 0x000fe400078e3cff */
[----:B------:R-:W-:Y:S02]  /*2910*/  IADD3 R6, PT, PT, RZ, -R6, RZ ;  /* 0x80000006ff067210 */ /* 0x000fe40007ffe0ff */
[----:B------:R-:W-:-:S02]  /*2920*/  LOP3.LUT R10, R10, R12, RZ, 0x3c, !PT ;  /* 0x0000000c0a0a7212 */ /* 0x000fc400078e3cff */
[----:B------:R-:W-:Y:S02]  /*2930*/  ISETP.GE.AND P2, PT, R4, RZ, PT ;  /* 0x000000ff0400720c */ /* 0x000fe40003f46270 */
[----:B------:R-:W-:Y:S02]  /*2940*/  ISETP.GE.AND P0, PT, R10, RZ, PT ;  /* 0x000000ff0a00720c */ /* 0x000fe40003f06270 */
[----:B------:R-:W-:Y:S01]  /*2950*/  LOP3.LUT R4, RZ, R12, RZ, 0x33, !PT ;  /* 0x0000000cff047212 */ /* 0x000fe200078e33ff */
        /* <DEDUP_REMOVED lines=16> */
[-C--:B------:R-:W-:Y:S02]  /*2a60*/  ISETP.GE.U32.AND P4, PT, R5, R8.reuse, PT ;  /* 0x000000080500720c */ /* 0x080fe40003f86070 */
[-C--:B------:R-:W-:Y:S02]  /*2a70*/  @!P3 IADD3 R6, PT, PT, R6, -R8.reuse, RZ ;  /* 0x800000080606b210 */ /* 0x080fe40007ffe0ff */
[----:B------:R-:W-:Y:S02]  /*2a80*/  @!P3 IADD3 R11, PT, PT, R11, 0x1, RZ ;  /* 0x000000010b0bb810 */ /* 0x000fe40007ffe0ff */
[----:B------:R-:W-:-:S07]  /*2a90*/  ISETP.GE.U32.AND P5, PT, R6, R8, PT ;  /* 0x000000080600720c */ /* 0x000fce0003fa6070 */
[----:B------:R-:W-:-:S04]  /*2aa0*/  @P4 VIADD R9, R9, 0x1 ;  /* 0x0000000109094836 */ /* 0x000fc80000000000 */
[----:B------:R-:W-:Y:S02]  /*2ab0*/  IMAD.MOV.U32 R7, RZ, RZ, R9 ;  /* 0x000000ffff077224 */ /* 0x000fe400078e0009 */
[----:B------:R-:W-:Y:S01]  /*2ac0*/  @P5 IADD3 R11, PT, PT, R11, 0x1, RZ ;  /* 0x000000010b0b5810 */ /* 0x000fe20007ffe0ff */
[----:B------:R-:W2:Y:S02]  /*2ad0*/  LD.E.64 R8, desc[UR4][R2.64+0x38] ;  /* 0x0000380402087980 */ /* 0x000ea4000c101b00 */
[----:B------:R-:W-:Y:S02]  /*2ae0*/  @!P0 IADD3 R7, PT, PT, -R7, RZ, RZ ;  /* 0x000000ff07078210 */ /* 0x000fe40007ffe1ff */
[----:B------:R-:W-:Y:S02]  /*2af0*/  @!P2 IMAD.MOV R11, RZ, RZ, -R11 ;  /* 0x000000ffff0ba224 */ /* 0x000fe400078e0a0b */
[----:B------:R-:W-:-:S03]  /*2b00*/  SEL R7, R4, R7, !P1 ;  /* 0x0000000704077207 */ /* 0x000fc60004800000 */
[----:B------:R-:W-:Y:S02]  /*2b10*/  SEL R4, R4, R11, !P1 ;  /* 0x0000000b04047207 */ /* 0x000fe40004800000 */
        /* <DEDUP_REMOVED lines=21> */
.L_x_9432:
[----:B------:R-:W-:Y:S05]  /*2c70*/  BSYNC.RECONVERGENT B0 ;  /* 0x0000000000007941 */ /* 0x000fea0003800200 */
.L_x_9430:
        /* <DEDUP_REMOVED lines=14> */
.L_x_9429:
[----:B------:R-:W-:Y:S05]  /*2d60*/  BSYNC.RECONVERGENT B1 ;  /* 0x0000000000017941 */ /* 0x000fea0003800200 */
.L_x_9428:
        /* <DEDUP_REMOVED lines=64> */
[-CC-:B------:R-:W-:Y:S01]  /*3170*/  FFMA.FTZ R111, R35, R119.reuse, -R122.reuse ;  /* 0x00000077236f7223 */ /* 0x180fe2000001087a */
[-C--:B------:R-:W-:Y:S01]  /*3180*/  FFMA.FTZ R110, R110, R119.reuse, -R122 ;  /* 0x000000776e6e7223 */ /* 0x080fe2000001087a */
[-CC-:B------:R-:W-:Y:S01]  /*3190*/  FFMA.FTZ R112, R31, R119.reuse, -R118.reuse ;  /* 0x000000771f707223 */ /* 0x180fe20000010876 */
[----:B------:R-:W4:Y:S01]  /*31a0*/  MUFU.EX2 R100, R100 ;  /* 0x0000006400647308 */ /* 0x000f220000000800 */
[-CC-:B------:R-:W-:Y:S01]  /*31b0*/  FFMA.FTZ R115, R30, R119.reuse, -R118.reuse ;  /* 0x000000771e737223 */ /* 0x180fe20000010876 */
[-CC-:B------:R-:W-:Y:S01]  /*31c0*/  FFMA.FTZ R116, R33, R119.reuse, -R118.reuse ;  /* 0x0000007721747223 */ /* 0x180fe20000010876 */
[-C--:B------:R-:W-:Y:S01]  /*31d0*/  FFMA.FTZ R117, R32, R119.reuse, -R118 ;  /* 0x0000007720757223 */ /* 0x080fe20000010876 */
[-CC-:B------:R-:W-:Y:S01]  /*31e0*/  FFMA.FTZ R120, R28, R119.reuse, -R122.reuse ;  /* 0x000000771c787223 */ /* 0x180fe2000001087a */
[-CC-:B------:R-:W-:Y:S01]  /*31f0*/  FFMA.FTZ R121, R29, R119.reuse, -R122.reuse ;  /* 0x000000771d797223 */ /* 0x180fe2000001087a */
[----:B------:R-:W-:Y:S01]  /*3200*/  LDSM.16.MT88.4 R32, [R107+0x7800] ;  /* 0x007800006b20783b */ /* 0x000fe20000004200 */
[-CC-:B------:R-:W-:Y:S01]  /*3210*/  FFMA.FTZ R123, R27, R119.reuse, -R122.reuse ;  /* 0x000000771b7b7223 */ /* 0x180fe2000001087a */
[----:B------:R-:W5:Y:S01]  /*3220*/  MUFU.EX2 R99, R99 ;  /* 0x0000006300637308 */ /* 0x000f620000000800 */
[----:B---3--:R-:W-:Y:S01]  /*3230*/  F2FP.F16.F32.PACK_AB R48, R103, R104 ;  /* 0x000000686730723e */ /* 0x008fe200000000ff */
        /* <DEDUP_REMOVED lines=9> */
[----:B------:R-:W-:-:S02]  /*32d0*/  ISETP.GE.AND P0, PT, R84, R140, PT ;  /* 0x0000008c5400720c */ /* 0x000fc40003f06270 */
        /* <DEDUP_REMOVED lines=65> */
[----:B------:R-:W4:Y:S01]  /*36f0*/  LDSM.16.MT88.4 R12, [R134+0x6800] ;  /* 0x00680000860c783b */ /* 0x000f220000004200 */
[----:B------:R-:W-:Y:S06]  /*3700*/  MUFU.EX2 R162, R162 ;  /* 0x000000a200a27308 */ /* 0x000fec0000000800 */
[C---:B------:R-:W-:Y:S02]  /*3710*/  HMMA.16816.F32 R44, R4.reuse, R20, R44 ;  /* 0x00000014042c723c */ /* 0x040fe4000000182c */
[----:B------:R-:W4:Y:S06]  /*3720*/  MUFU.EX2 R122, R122 ;  /* 0x0000007a007a7308 */ /* 0x000f2c0000000800 */
[C---:B-1----:R-:W-:Y:S02]  /*3730*/  HMMA.16816.F32 R56, R4.reuse, R8, R56 ;  /* 0x000000080438723c */ /* 0x042fe40000001838 */
[----:B------:R-:W1:Y:S06]  /*3740*/  MUFU.EX2 R124, R124 ;  /* 0x0000007c007c7308 */ /* 0x000e6c0000000800 */
[C---:B------:R-:W-:Y:S01]  /*3750*/  HMMA.16816.F32 R52, R4.reuse, R10, R52 ;  /* 0x0000000a0434723c */ /* 0x040fe20000001834 */
[----:B------:R-:W1:Y:S01]  /*3760*/  LDSM.16.MT88.4 R8, [R107+0x6800] ;  /* 0x006800006b08783b */ /* 0x000e620000004200 */
[----:B------:R-:W1:Y:S06]  /*3770*/  MUFU.EX2 R113, R113 ;  /* 0x0000007100717308 */ /* 0x000e6c0000000800 */
[C---:B-----5:R-:W-:Y:S02]  /*3780*/  HMMA.16816.F32 R36, R4.reuse, R16, R36 ;  /* 0x000000100424723c */ /* 0x060fe40000001824 */
[----:B------:R-:W5:Y:S06]  /*3790*/  MUFU.EX2 R159, R159 ;  /* 0x0000009f009f7308 */ /* 0x000f6c0000000800 */
[C---:B------:R-:W-:Y:S01]  /*37a0*/  HMMA.16816.F32 R40, R4.reuse, R18, R40 ;  /* 0x000000120428723c */ /* 0x040fe20000001828 */
[----:B------:R-:W5:Y:S07]  /*37b0*/  LDSM.16.MT88.4 R16, [R134+0x7800] ;  /* 0x007800008610783b */ /* 0x000f6e0000004200 */
        /* <DEDUP_REMOVED lines=18> */
[----:B-1----:R-:W-:Y:S01]  /*38e0*/  FADD.FTZ R117, R124, R117 ;  /* 0x000000757c757221 */ /* 0x002fe20000010000 */
[----:B------:R-:W-:-:S03]  /*38f0*/  FADD.FTZ R110, R123, R110 ;  /* 0x0000006e7b6e7221 */ /* 0x000fc60000010000 */
[----:B------:R-:W-:Y:S02]  /*3900*/  FADD.FTZ R117, R113, R117 ;  /* 0x0000007571757221 */ /* 0x000fe40000010000 */
[C---:B------:R-:W-:Y:S08]  /*3910*/  HMMA.16816.F32 R72, R4.reuse, R8, R72 ;  /* 0x000000080448723c */ /* 0x040ff00000001848 */
[C---:B------:R-:W-:Y:S01]  /*3920*/  HMMA.16816.F32 R68, R4.reuse, R10, R68 ;  /* 0x0000000a0444723c */ /* 0x040fe20000001844 */
[----:B------:R-:W1:Y:S07]  /*3930*/  LDSM.16.MT88.4 R8, [R134+0x7c00] ;  /* 0x007c00008608783b */ /* 0x000e6e0000004200 */
[C---:B-----5:R-:W-:Y:S08]  /*3940*/  HMMA.16816.F32 R64, R4.reuse, R16, R64 ;  /* 0x000000100440723c */ /* 0x060ff00000001840 */
[C---:B------:R-:W-:Y:S01]  /*3950*/  HMMA.16816.F32 R60, R4.reuse, R18, R60 ;  /* 0x00000012043c723c */ /* 0x040fe2000000183c */
[----:B------:R-:W3:Y:S07]  /*3960*/  LDSM.16.MT88.4 R16, [R107+0x7c00] ;  /* 0x007c00006b10783b */ /* 0x000eee0000004200 */
[C---:B------:R-:W-:Y:S08]  /*3970*/  HMMA.16816.F32 R56, R4.reuse, R32, R56 ;  /* 0x000000200438723c */ /* 0x040ff00000001838 */
[C---:B------:R-:W-:Y:S08]  /*3980*/  HMMA.16816.F32 R52, R4.reuse, R34, R52 ;  /* 0x000000220434723c */ /* 0x040ff00000001834 */
[C---:B------:R-:W-:Y:S08]  /*3990*/  HMMA.16816.F32 R36, R4.reuse, R28, R36 ;  /* 0x0000001c0424723c */ /* 0x040ff00000001824 */
        /* <DEDUP_REMOVED lines=26> */
[----:B------:R-:W-:Y:S01]  /*3b40*/  IMAD.MOV.U32 R157, RZ, RZ, R0 ;  /* 0x000000ffff9d7224 */ /* 0x000fe200078e0000 */
[C---:B------:R-:W-:Y:S01]  /*3b50*/  SHF.L.U64.HI R156, R87.reuse, 0x1, R90 ;  /* 0x00000001579c7819 */ /* 0x040fe2000001025a */
[----:B------:R-:W-:Y:S01]  /*3b60*/  IMAD.SHL.U32 R155, R87, 0x2, RZ ;  /* 0x00000002579b7824 */ /* 0x000fe200078e00ff */
[----:B------:R-:W-:Y:S01]  /*3b70*/  ISETP.NE.AND.EX P1, PT, R89, RZ, PT, P1 ;  /* 0x000000ff5900720c */ /* 0x000fe20003f25310 */
[----:B------:R-:W-:Y:S01]  /*3b80*/  IMAD.MOV.U32 R84, RZ, RZ, R86 ;  /* 0x000000ffff547224 */ /* 0x000fe200078e0056 */
[----:B------:R-:W-:Y:S01]  /*3b90*/  MOV R0, R85 ;  /* 0x0000005500007202 */ /* 0x000fe20000000f00 */
[C---:B------:R-:W-:Y:S01]  /*3ba0*/  VIADD R154, R134.reuse, 0x6020 ;  /* 0x00006020869a7836 */ /* 0x040fe20000000000 */
[----:B------:R-:W-:-:S09]  /*3bb0*/  IADD3 R158, PT, PT, R134, 0x6000, RZ ;  /* 0x00006000869e7810 */ /* 0x000fd20007ffe0ff */
.L_x_9440:
        /* <DEDUP_REMOVED lines=78> */
.L_x_9435:
[----:B------:R-:W-:Y:S05]  /*40a0*/  BSYNC.RECONVERGENT B0 ;  /* 0x0000000000007941 */ /* 0x000fea0003800200 */
.L_x_9434:
        /* <DEDUP_REMOVED lines=12> */
[-C--:B------:R-:W-:Y:S02]  /*4170*/  MOV R5, R144.reuse ;  /* 0x0000009000057202 */ /* 0x080fe40000000f00 */
[----:B------:R-:W-:Y:S01]  /*4180*/  LOP3.LUT R163, R4, R163, RZ, 0xfc, !PT ;  /* 0x000000a304a37212 */ /* 0x000fe200078efcff */
[----:B------:R-:W-:Y:S01]  /*4190*/  IMAD.MOV.U32 R4, RZ, RZ, R145 ;  /* 0x000000ffff047224 */ /* 0x000fe200078e0091 */
[----:B------:R-:W-:Y:S02]  /*41a0*/  IADD3 R10, P0, PT, R155, R145, RZ ;  /* 0x000000919b0a7210 */ /* 0x000fe40007f1e0ff */
[----:B------:R-:W-:Y:S02]  /*41b0*/  SHF.L.U32 R9, R133, 0x4, RZ ;  /* 0x0000000485097819 */ /* 0x000fe400000006ff */
[----:B------:R-:W-:Y:S01]  /*41c0*/  IADD3.X R11, PT, PT, R156, R144, RZ, P0, !PT ;  /* 0x000000909c0b7210 */ /* 0x000fe200007fe4ff */
[----:B-1----:R-:W-:Y:S01]  /*41d0*/  ULEA UR6, UR6, UR7, 0x18 ;  /* 0x0000000706067291 */ /* 0x002fe2000f8ec0ff */
[----:B------:R-:W-:Y:S02]  /*41e0*/  LOP3.LUT R136, R9, 0x3e00, RZ, 0xc0, !PT ;  /* 0x00003e0009887812 */ /* 0x000fe400078ec0ff */
[----:B------:R-:W-:Y:S02]  /*41f0*/  SHF.R.U32.HI R137, RZ, 0x1, R133 ;  /* 0x00000001ff897819 */ /* 0x000fe40000011685 */
[----:B------:R-:W-:Y:S02]  /*4200*/  LOP3.LUT R7, R133, 0x8, RZ, 0xc0, !PT ;  /* 0x0000000885077812 */ /* 0x000fe400078ec0ff */
[----:B------:R-:W-:Y:S02]  /*4210*/  MOV R135, UR6 ;  /* 0x0000000600877c02 */ /* 0x000fe40008000f00 */
[----:B------:R-:W-:Y:S02]  /*4220*/  LOP3.LUT R9, R9, 0x100, RZ, 0xc0, !PT ;  /* 0x0000010009097812 */ /* 0x000fe400078ec0ff */
[----:B------:R-:W-:Y:S02]  /*4230*/  LEA R163, R163, R135, 0x1 ;  /* 0x00000087a3a37211 */ /* 0x000fe400078e08ff */
[----:B------:R-:W-:Y:S02]  /*4240*/  SHF.L.U32 R132, R133, 0x2, RZ ;  /* 0x0000000285847819 */ /* 0x000fe400000006ff */
[--C-:B------:R-:W-:Y:S01]  /*4250*/  LOP3.LUT R7, R7, 0xc0, R8.reuse, 0xf8, !PT ;  /* 0x000000c007077812 */ /* 0x100fe200078ef808 */
[----:B------:R-:W-:Y:S01]  /*4260*/  @!PT LDS RZ, [RZ] ;  /* 0x00000000fffff984 */ /* 0x000fe20000000800 */
[----:B------:R-:W-:Y:S01]  /*4270*/  @!PT LDS RZ, [RZ] ;  /* 0x00000000fffff984 */ /* 0x000fe20000000800 */
[----:B------:R-:W-:Y:S01]  /*4280*/  @!PT LDS RZ, [RZ] ;  /* 0x00000000fffff984 */ /* 0x000fe20000000800 */
[----:B------:R-:W-:Y:S01]  /*4290*/  LDGSTS.E.BYPASS.LTC128B.128 [R163+0x6000], desc[UR4][R4.64] ;  /* 0x0600000004a37fae */ /* 0x000fe2000b981a04 */
[----:B------:R-:W-:Y:S02]  /*42a0*/  LOP3.LUT R9, R9, 0x20, R8, 0xf8, !PT ;  /* 0x0000002009097812 */ /* 0x000fe400078ef808 */
[----:B------:R-:W-:Y:S02]  /*42b0*/  LOP3.LUT R6, R132, 0x18, RZ, 0xc0, !PT ;  /* 0x0000001884067812 */ /* 0x000fe400078ec0ff */
[----:B------:R-:W-:Y:S02]  /*42c0*/  LOP3.LUT P0, RZ, R133, 0x4, RZ, 0xc0, !PT ;  /* 0x0000000485ff7812 */ /* 0x000fe4000780c0ff */
[----:B------:R-:W-:Y:S01]  /*42d0*/  LOP3.LUT R7, R9, R7, R6, 0xf6, !PT ;  /* 0x0000000709077212 */ /* 0x000fe200078ef606 */
[----:B------:R-:W-:Y:S01]  /*42e0*/  LDGSTS.E.BYPASS.LTC128B.128 [R163+0x7000], desc[UR4][R4.64+0x40] ;  /* 0x0700004004a37fae */ /* 0x000fe2000b981a04 */
[----:B------:R-:W-:Y:S02]  /*42f0*/  SEL R85, R85, 0xffffffe0, !P0 ;  /* 0xffffffe055557807 */ /* 0x000fe40004000000 */
[-C--:B------:R-:W-:Y:S02]  /*4300*/  LEA R87, R7, R135.reuse, 0x1 ;  /* 0x0000008707577211 */ /* 0x080fe400078e08ff */
[----:B------:R-:W-:Y:S03]  /*4310*/  IADD3 R148, PT, PT, R148, -0x1, RZ ;  /* 0xffffffff94947810 */ /* 0x000fe60007ffe0ff */
[----:B------:R1:W-:Y:S01]  /*4320*/  LDGSTS.E.BYPASS.LTC128B.128 [R163+0x8000], desc[UR4][R4.64+0x80] ;  /* 0x0800008004a37fae */ /* 0x0003e2000b981a04 */
[----:B------:R-:W-:Y:S07]  /*4330*/  ISETP.GT.AND P2, PT, R148, R140, PT ;  /* 0x0000008c9400720c */ /* 0x000fee0003f44270 */
[----:B------:R-:W-:Y:S08]  /*4340*/  LDGSTS.E.BYPASS.LTC128B.128 [R163+0x6800], desc[UR4][R10.64] ;  /* 0x068000000aa37fae */ /* 0x000ff0000b981a04 */
[----:B------:R-:W-:Y:S08]  /*4350*/  LDGSTS.E.BYPASS.LTC128B.128 [R163+0x7800], desc[UR4][R10.64+0x40] ;  /* 0x078000400aa37fae */ /* 0x000ff0000b981a04 */
[----:B------:R2:W-:Y:S01]  /*4360*/  LDGSTS.E.BYPASS.LTC128B.128 [R163+0x8800], desc[UR4][R10.64+0x80] ;  /* 0x088000800aa37fae */ /* 0x0005e2000b981a04 */
[--C-:B-1----:R-:W-:Y:S02]  /*4370*/  LOP3.LUT R5, R136, 0x20, R8.reuse, 0xf8, !PT ;  /* 0x0000002088057812 */ /* 0x102fe400078ef808 */
[----:B------:R-:W-:Y:S02]  /*4380*/  LOP3.LUT R4, R137, 0x8, RZ, 0xc0, !PT ;  /* 0x0000000889047812 */ /* 0x000fe400078ec0ff */
[--C-:B------:R-:W-:Y:S03]  /*4390*/  LOP3.LUT R5, R5, 0x100, R8.reuse, 0xf8, !PT ;  /* 0x0000010005057812 */ /* 0x100fe600078ef808 */
[----:B------:R-:W-:Y:S01]  /*43a0*/  LDSM.16.M88.4 R16, [R87+0x3400] ;  /* 0x003400005710783b */ /* 0x000fe20000000200 */
[----:B------:R-:W-:Y:S04]  /*43b0*/  LOP3.LUT R4, R4, 0xc0, R8, 0xf8, !PT ;  /* 0x000000c004047812 */ /* 0x000fe800078ef808 */
[----:B------:R-:W-:Y:S03]  /*43c0*/  LOP3.LUT R4, R5, R4, R6, 0xf6, !PT ;  /* 0x0000000405047212 */ /* 0x000fe600078ef606 */
[----:B------:R-:W-:Y:S01]  /*43d0*/  LDSM.16.M88.4 R24, [R87+0x3800] ;  /* 0x003800005718783b */ /* 0x000fe20000000200 */
[----:B------:R-:W-:Y:S04]  /*43e0*/  LEA R128, R4, R135, 0x1 ;  /* 0x0000008704807211 */ /* 0x000fe800078e08ff */
[C---:B------:R-:W-:Y:S02]  /*43f0*/  IADD3 R86, PT, PT, R85.reuse, R128, RZ ;  /* 0x0000008055567210 */ /* 0x040fe40007ffe0ff */
[----:B------:R-:W-:Y:S01]  /*4400*/  IADD3 R85, PT, PT, R85, R87, RZ ;  /* 0x0000005755557210 */ /* 0x000fe20007ffe0ff */
[----:B------:R-:W-:Y:S08]  /*4410*/  LDSM.16.M88.4 R32, [R128] ;  /* 0x000000008020783b */ /* 0x000ff00000000200 */
[----:B--2---:R-:W1:Y:S08]  /*4420*/  LDSM.16.M88.4 R8, [R87+0x3000] ;  /* 0x003000005708783b */ /* 0x004e700000000200 */
[----:B------:R-:W0:Y:S08]  /*4430*/  LDGDEPBAR ;  /* 0x00000000000079af */ /* 0x000e300000000000 */
[----:B------:R-:W2:Y:S08]  /*4440*/  LDSM.16.M88.4 R88, [R87+0x3c00] ;  /* 0x003c00005758783b */ /* 0x000eb00000000200 */
[----:B------:R-:W-:Y:S08]  /*4450*/  LDSM.16.M88.4 R92, [R86] ;  /* 0x00000000565c783b */ /* 0x000ff00000000200 */
[----:B------:R-:W3:Y:S08]  /*4460*/  LDSM.16.M88.4 R96, [R85+0x3000] ;  /* 0x003000005560783b */ /* 0x000ef00000000200 */
[----:B------:R-:W4:Y:S01]  /*4470*/  LD.E R143, desc[UR4][R2.64+0x18c] ;  /* 0x00018c04028f7980 */ /* 0x000f22000c101900 */
[C---:B-1----:R-:W-:Y:S03]  /*4480*/  HMMA.16816.F32 R4, R32.reuse, R8, RZ ;  /* 0x000000082004723c */ /* 0x042fe600000018ff */
[----:B------:R-:W1:Y:S05]  /*4490*/  LDSM.16.M88.4 R100, [R85+0x3400] ;  /* 0x003400005564783b */ /* 0x000e6a0000000200 */
[C---:B------:R-:W-:Y:S03]  /*44a0*/  HMMA.16816.F32 R8, R32.reuse, R10, RZ ;  /* 0x0000000a2008723c */ /* 0x040fe600000018ff */
[----:B------:R-:W5:Y:S05]  /*44b0*/  LDSM.16.M88.4 R104, [R85+0x3800] ;  /* 0x003800005568783b */ /* 0x000f6a0000000200 */
[C---:B------:R-:W-:Y:S03]  /*44c0*/  HMMA.16816.F32 R12, R32.reuse, R16, RZ ;  /* 0x00000010200c723c */ /* 0x040fe600000018ff */
[----:B------:R-:W5:Y:S05]  /*44d0*/  LDSM.16.M88.4 R108, [R85+0x3c00] ;  /* 0x003c0000556c783b */ /* 0x000f6a0000000200 */
[C---:B------:R-:W-:Y:S03]  /*44e0*/  HMMA.16816.F32 R16, R32.reuse, R18, RZ ;  /* 0x000000122010723c */ /* 0x040fe600000018ff */
[----:B------:R-:W-:Y:S05]  /*44f0*/  LDSM.16.M88.4 R112, [R128+0x1000] ;  /* 0x001000008070783b */ /* 0x000fea0000000200 */
[C---:B------:R-:W-:Y:S03]  /*4500*/  HMMA.16816.F32 R20, R32.reuse, R24, RZ ;  /* 0x000000182014723c */ /* 0x040fe600000018ff */
[----:B------:R-:W5:Y:S05]  /*4510*/  LDSM.16.M88.4 R116, [R87+0x4000] ;  /* 0x004000005774783b */ /* 0x000f6a0000000200 */
[C---:B------:R-:W-:Y:S03]  /*4520*/  HMMA.16816.F32 R24, R32.reuse, R26, RZ ;  /* 0x0000001a2018723c */ /* 0x040fe600000018ff */
[----:B------:R-:W5:Y:S05]  /*4530*/  LDSM.16.M88.4 R120, [R87+0x4400] ;  /* 0x004400005778783b */ /* 0x000f6a0000000200 */
[C---:B--2---:R-:W-:Y:S03]  /*4540*/  HMMA.16816.F32 R28, R32.reuse, R88, RZ ;  /* 0x00000058201c723c */ /* 0x044fe600000018ff */
[----:B------:R-:W-:Y:S05]  /*4550*/  LDSM.16.M88.4 R124, [R85+0x4000] ;  /* 0x00400000557c783b */ /* 0x000fea0000000200 */
[----:B------:R-:W-:Y:S03]  /*4560*/  HMMA.16816.F32 R32, R32, R90, RZ ;  /* 0x0000005a2020723c */ /* 0x000fe600000018ff */
[----:B------:R-:W2:Y:S05]  /*4570*/  LDSM.16.M88.4 R88, [R87+0x4800] ;  /* 0x004800005758783b */ /* 0x000eaa0000000200 */
[C---:B---3--:R-:W-:Y:S08]  /*4580*/  HMMA.16816.F32 R4, R92.reuse, R96, R4 ;  /* 0x000000605c04723c */ /* 0x048ff00000001804 */
[C---:B------:R-:W-:Y:S01]  /*4590*/  HMMA.16816.F32 R8, R92.reuse, R98, R8 ;  /* 0x000000625c08723c */ /* 0x040fe20000001808 */
[----:B------:R-:W3:Y:S07]  /*45a0*/  LDSM.16.M88.4 R96, [R87+0x4c00] ;  /* 0x004c00005760783b */ /* 0x000eee0000000200 */
[C---:B-1----:R-:W-:Y:S08]  /*45b0*/  HMMA.16816.F32 R12, R92.reuse, R100, R12 ;  /* 0x000000645c0c723c */ /* 0x042ff0000000180c */
[C---:B------:R-:W-:Y:S01]  /*45c0*/  HMMA.16816.F32 R16, R92.reuse, R102, R16 ;  /* 0x000000665c10723c */ /* 0x040fe20000001810 */
[----:B------:R-:W1:Y:S07]  /*45d0*/  LDSM.16.M88.4 R100, [R86+0x1000] ;  /* 0x001000005664783b */ /* 0x000e6e0000000200 */
[C---:B-----5:R-:W-:Y:S08]  /*45e0*/  HMMA.16816.F32 R20, R92.reuse, R104, R20 ;  /* 0x000000685c14723c */ /* 0x060ff00000001814 */
[C---:B------:R-:W-:Y:S01]  /*45f0*/  HMMA.16816.F32 R24, R92.reuse, R106, R24 ;  /* 0x0000006a5c18723c */ /* 0x040fe20000001818 */
[----:B------:R-:W-:Y:S07]  /*4600*/  LDSM.16.M88.4 R104, [R85+0x4800] ;  /* 0x004800005568783b */ /* 0x000fee0000000200 */
[C---:B------:R-:W-:Y:S08]  /*4610*/  HMMA.16816.F32 R28, R92.reuse, R108, R28 ;  /* 0x0000006c5c1c723c */ /* 0x040ff0000000181c */
[----:B------:R-:W-:Y:S01]  /*4620*/  HMMA.16816.F32 R32, R92, R110, R32 ;  /* 0x0000006e5c20723c */ /* 0x000fe20000001820 */
[----:B------:R-:W5:Y:S07]  /*4630*/  LDSM.16.M88.4 R92, [R85+0x4400] ;  /* 0x00440000555c783b */ /* 0x000f6e0000000200 */
[C---:B------:R-:W-:Y:S01]  /*4640*/  HMMA.16816.F32 R4, R112.reuse, R116, R4 ;  /* 0x000000747004723c */ /* 0x040fe20000001804 */
[----:B------:R-:W5:Y:S07]  /*4650*/  LDSM.16.M88.4 R108, [R85+0x4c00] ;  /* 0x004c0000556c783b */ /* 0x000f6e0000000200 */
[C---:B------:R-:W-:Y:S01]  /*4660*/  HMMA.16816.F32 R8, R112.reuse, R118, R8 ;  /* 0x000000767008723c */ /* 0x040fe20000001808 */
[----:B------:R-:W-:Y:S07]  /*4670*/  LDSM.16.M88.4 R116, [R128+0x2000] ;  /* 0x002000008074783b */ /* 0x000fee0000000200 */
[C---:B------:R-:W-:Y:S01]  /*4680*/  HMMA.16816.F32 R12, R112.reuse, R120, R12 ;  /* 0x00000078700c723c */ /* 0x040fe2000000180c */
[----:B------:R-:W5:Y:S07]  /*4690*/  LDSM.16.M88.4 R128, [R87+0x5000] ;  /* 0x005000005780783b */ /* 0x000f6e0000000200 */
        /* <DEDUP_REMOVED lines=8> */
[C---:B-1----:R-:W-:Y:S01]  /*4720*/  HMMA.16816.F32 R4, R100.reuse, R124, R4 ;  /* 0x0000007c6404723c */ /* 0x042fe20000001804 */
[----:B------:R-:W1:Y:S07]  /*4730*/  LDSM.16.M88.4 R112, [R87+0x5c00] ;  /* 0x005c00005770783b */ /* 0x000e6e0000000200 */
[C---:B------:R-:W-:Y:S01]  /*4740*/  HMMA.16816.F32 R8, R100.reuse, R126, R8 ;  /* 0x0000007e6408723c */ /* 0x040fe20000001808 */
[----:B------:R-:W1:Y:S07]  /*4750*/  LDSM.16.M88.4 R124, [R85+0x5000] ;  /* 0x00500000557c783b */ /* 0x000e6e0000000200 */
        /* <DEDUP_REMOVED lines=9> */
[C---:B------:R-:W-:Y:S01]  /*47f0*/  HMMA.16816.F32 R16, R116.reuse, R90, R16 ;  /* 0x0000005a7410723c */ /* 0x040fe20000001810 */
[----:B------:R-:W2:Y:S07]  /*4800*/  LDSM.16.M88.4 R88, [R85+0x5400] ;  /* 0x005400005558783b */ /* 0x000eae0000000200 */
[C---:B---3--:R-:W-:Y:S08]  /*4810*/  HMMA.16816.F32 R20, R116.reuse, R96, R20 ;  /* 0x000000607414723c */ /* 0x048ff00000001814 */
[C---:B------:R-:W-:Y:S08]  /*4820*/  HMMA.16816.F32 R24, R116.reuse, R98, R24 ;  /* 0x000000627418723c */ /* 0x040ff00000001818 */
[C---:B-1----:R-:W-:Y:S08]  /*4830*/  HMMA.16816.F32 R28, R116.reuse, R112, R28 ;  /* 0x00000070741c723c */ /* 0x042ff0000000181c */
[----:B------:R-:W-:Y:S08]  /*4840*/  HMMA.16816.F32 R32, R116, R114, R32 ;  /* 0x000000727420723c */ /* 0x000ff00000001820 */
[C---:B------:R-:W-:Y:S08]  /*4850*/  HMMA.16816.F32 R4, R120.reuse, R124, R4 ;  /* 0x0000007c7804723c */ /* 0x040ff00000001804 */
[C---:B------:R-:W-:Y:S08]  /*4860*/  HMMA.16816.F32 R8, R120.reuse, R126, R8 ;  /* 0x0000007e7808723c */ /* 0x040ff00000001808 */
[C---:B--2---:R-:W-:Y:S03]  /*4870*/  HMMA.16816.F32 R12, R120.reuse, R88, R12 ;  /* 0x00000058780c723c */ /* 0x044fe6000000180c */
[-C--:B----4-:R-:W-:Y:S01]  /*4880*/  FMUL.FTZ R4, R4, R143.reuse ;  /* 0x0000008f04047220 */ /* 0x090fe20000410000 */
        /* <DEDUP_REMOVED lines=146> */
.L_x_9439:
[----:B------:R-:W-:Y:S05]  /*51b0*/  BSYNC.RECONVERGENT B0 ;  /* 0x0000000000007941 */ /* 0x000fea0003800200 */
.L_x_9438:
        /* <DEDUP_REMOVED lines=13> */
.L_x_9437:
[----:B------:R-:W-:Y:S05]  /*5290*/  BSYNC.RECONVERGENT B1 ;  /* 0x0000000000017941 */ /* 0x000fea0003800200 */
.L_x_9436:
[----:B------:R-:W3:Y:S01]  /*52a0*/  LD.E R87, desc[UR4][R2.64+0xdc] ;  /* 0x0000dc0402577980 */ /* 0x000ee2000c101900 */
[----:B-1----:R-:W-:Y:S02]  /*52b0*/  FMNMX3.FTZ R6, R84, R94, R102, !PT ;  /* 0x0000005e54067276 */ /* 0x002fe40007810066 */
[----:B--2---:R-:W-:Y:S01]  /*52c0*/  FMNMX3.FTZ R4, R0, R101, R100, !PT ;  /* 0x0000006500047276 */ /* 0x004fe20007810064 */
[----:B----4-:R-:W-:Y:S01]  /*52d0*/  LDSM.16.MT88.4 R12, [R134+0x6000] ;  /* 0x00600000860c783b */ /* 0x010fe20000004200 */
        /* <DEDUP_REMOVED lines=49> */
[C---:B------:R-:W-:Y:S01]  /*55f0*/  FMUL.FTZ R4, R84.reuse, R80 ;  /* 0x0000005054047220 */ /* 0x040fe20000410000 */
[C---:B------:R-:W-:Y:S01]  /*5600*/  FMUL.FTZ R16, R84.reuse, R68 ;  /* 0x0000004454107220 */ /* 0x040fe20000410000 */
[C---:B------:R-:W-:Y:S01]  /*5610*/  FMUL.FTZ R17, R84.reuse, R69 ;  /* 0x0000004554117220 */ /* 0x040fe20000410000 */
[----:B------:R-:W-:Y:S01]  /*5620*/  FMUL.FTZ R24, R84, R60 ;  /* 0x0000003c54187220 */ /* 0x000fe20000410000 */
[-CC-:B------:R-:W-:Y:S01]  /*5630*/  FFMA.FTZ R106, R101, R87.reuse, -R94.reuse ;  /* 0x00000057656a7223 */ /* 0x180fe2000001085e */
[-CC-:B------:R-:W-:Y:S01]  /*5640*/  FFMA.FTZ R103, R100, R87.reuse, -R94.reuse ;  /* 0x0000005764677223 */ /* 0x180fe2000001085e */
[-CC-:B------:R-:W-:Y:S01]  /*5650*/  FFMA.FTZ R102, R128, R87.reuse, -R94.reuse ;  /* 0x0000005780667223 */ /* 0x180fe2000001085e */
[--C-:B------:R-:W-:Y:S01]  /*5660*/  FFMA.FTZ R101, R127, R87, -R94.reuse ;  /* 0x000000577f657223 */ /* 0x100fe2000001085e */
[----:B------:R-:W-:Y:S01]  /*5670*/  MOV R100, R154 ;  /* 0x0000009a00647202 */ /* 0x000fe20000000f00 */
[----:B------:R-:W1:Y:S01]  /*5680*/  MUFU.EX2 R107, R107 ;  /* 0x0000006b006b7308 */ /* 0x000e620000000800 */
[----:B------:R-:W-:Y:S01]  /*5690*/  @P0 IADD3 R100, PT, PT, R158, -0x20, RZ ;  /* 0xffffffe09e640810 */ /* 0x000fe20007ffe0ff */
[C---:B---3--:R-:W-:Y:S01]  /*56a0*/  FMUL.FTZ R6, R0.reuse, R82 ;  /* 0x0000005200067220 */ /* 0x048fe20000410000 */
[C---:B------:R-:W-:Y:S01]  /*56b0*/  FMUL.FTZ R7, R0.reuse, R83 ;  /* 0x0000005300077220 */ /* 0x040fe20000410000 */
[C---:B------:R-:W-:Y:S01]  /*56c0*/  FMUL.FTZ R10, R0.reuse, R78 ;  /* 0x0000004e000a7220 */ /* 0x040fe20000410000 */
[C---:B------:R-:W-:Y:S01]  /*56d0*/  FMUL.FTZ R11, R0.reuse, R79 ;  /* 0x0000004f000b7220 */ /* 0x040fe20000410000 */
[----:B------:R-:W2:Y:S01]  /*56e0*/  LDSM.16.MT88.4 R20, [R100] ;  /* 0x000000006414783b */ /* 0x000ea20000004200 */
[C---:B------:R-:W-:Y:S03]  /*56f0*/  FMUL.FTZ R18, R0.reuse, R70 ;  /* 0x0000004600127220 */ /* 0x040fe60000410000 */
[----:B------:R-:W-:Y:S01]  /*5700*/  MUFU.EX2 R106, R106 ;  /* 0x0000006a006a7308 */ /* 0x000fe20000000800 */
[----:B------:R-:W-:Y:S01]  /*5710*/  FMUL.FTZ R19, R0, R71 ;  /* 0x0000004700137220 */ /* 0x000fe20000410000 */
[----:B------:R-:W-:Y:S01]  /*5720*/  FMUL.FTZ R25, R84, R61 ;  /* 0x0000003d54197220 */ /* 0x000fe20000410000 */
[C---:B------:R-:W-:Y:S01]  /*5730*/  FMUL.FTZ R26, R0.reuse, R62 ;  /* 0x0000003e001a7220 */ /* 0x040fe20000410000 */
[----:B------:R-:W-:Y:S01]  /*5740*/  FMUL.FTZ R27, R0, R63 ;  /* 0x0000003f001b7220 */ /* 0x000fe20000410000 */
[C---:B------:R-:W-:Y:S01]  /*5750*/  FMUL.FTZ R32, R84.reuse, R52 ;  /* 0x0000003454207220 */ /* 0x040fe20000410000 */
[----:B------:R-:W-:Y:S01]  /*5760*/  LDSM.16.MT88.4 R60, [R134+0x8000] ;  /* 0x00800000863c783b */ /* 0x000fe20000004200 */
[----:B------:R-:W-:Y:S03]  /*5770*/  FMUL.FTZ R33, R84, R53 ;  /* 0x0000003554217220 */ /* 0x000fe60000410000 */
[----:B------:R-:W3:Y:S01]  /*5780*/  MUFU.EX2 R103, R103 ;  /* 0x0000006700677308 */ /* 0x000ee20000000800 */
[----:B-1----:R-:W-:Y:S01]  /*5790*/  F2FP.F16.F32.PACK_AB R80, R107, R108 ;  /* 0x0000006c6b50723e */ /* 0x002fe200000000ff */
[C---:B------:R-:W-:Y:S01]  /*57a0*/  FMUL.FTZ R34, R0.reuse, R54 ;  /* 0x0000003600227220 */ /* 0x040fe20000410000 */
[----:B------:R-:W-:Y:S01]  /*57b0*/  FMUL.FTZ R35, R0, R55 ;  /* 0x0000003700237220 */ /* 0x000fe20000410000 */
[-CC-:B------:R-:W-:Y:S01]  /*57c0*/  FFMA.FTZ R112, R112, R87.reuse, -R94.reuse ;  /* 0x0000005770707223 */ /* 0x180fe2000001085e */
[-CC-:B------:R-:W-:Y:S01]  /*57d0*/  FFMA.FTZ R111, R111, R87.reuse, -R94.reuse ;  /* 0x000000576f6f7223 */ /* 0x180fe2000001085e */
        /* <DEDUP_REMOVED lines=8> */
[----:B------:R-:W-:Y:S01]  /*5860*/  LDSM.16.MT88.4 R68, [R100+0x2400] ;  /* 0x002400006444783b */ /* 0x000fe20000004200 */
[-CC-:B------:R-:W-:Y:S03]  /*5870*/  FFMA.FTZ R127, R91, R87.reuse, -R94.reuse ;  /* 0x000000575b7f7223 */ /* 0x180fe6000001085e */
[----:B------:R-:W1:Y:S01]  /*5880*/  MUFU.EX2 R104, R104 ;  /* 0x0000006800687308 */ /* 0x000e620000000800 */
[----:B---3--:R-:W-:Y:S01]  /*5890*/  F2FP.F16.F32.PACK_AB R81, R103, R106 ;  /* 0x0000006a6751723e */ /* 0x008fe200000000ff */
[-CC-:B------:R-:W-:Y:S01]  /*58a0*/  FFMA.FTZ R128, R90, R87.reuse, -R94.reuse ;  /* 0x000000575a807223 */ /* 0x180fe2000001085e */
[--C-:B------:R-:W-:Y:S01]  /*58b0*/  FFMA.FTZ R131, R89, R87, -R94.reuse ;  /* 0x0000005759837223 */ /* 0x100fe2000001085e */
[C---:B------:R-:W-:Y:S01]  /*58c0*/  FMUL.FTZ R36, R84.reuse, R36 ;  /* 0x0000002454247220 */ /* 0x040fe20000410000 */
[----:B------:R-:W-:Y:S01]  /*58d0*/  FMUL.FTZ R37, R84, R37 ;  /* 0x0000002554257220 */ /* 0x000fe20000410000 */
[----:B------:R-:W-:Y:S01]  /*58e0*/  LDSM.16.MT88.4 R76, [R134+0x6c00] ;  /* 0x006c0000864c783b */ /* 0x000fe20000004200 */
[C---:B------:R-:W-:Y:S03]  /*58f0*/  FMUL.FTZ R38, R0.reuse, R38 ;  /* 0x0000002600267220 */ /* 0x040fe60000410000 */
[----:B------:R-:W-:Y:S01]  /*5900*/  MUFU.EX2 R102, R102 ;  /* 0x0000006600667308 */ /* 0x000fe20000000800 */
[----:B------:R-:W-:Y:S01]  /*5910*/  FMUL.FTZ R39, R0, R39 ;  /* 0x0000002700277220 */ /* 0x000fe20000410000 */
[C---:B------:R-:W-:Y:S01]  /*5920*/  FMUL.FTZ R40, R84.reuse, R40 ;  /* 0x0000002854287220 */ /* 0x040fe20000410000 */
[----:B------:R-:W-:Y:S01]  /*5930*/  FMUL.FTZ R41, R84, R41 ;  /* 0x0000002954297220 */ /* 0x000fe20000410000 */
[C---:B------:R-:W-:Y:S01]  /*5940*/  FMUL.FTZ R42, R0.reuse, R42 ;  /* 0x0000002a002a7220 */ /* 0x040fe20000410000 */
[----:B------:R-:W-:Y:S01]  /*5950*/  FMUL.FTZ R43, R0, R43 ;  /* 0x0000002b002b7220 */ /* 0x000fe20000410000 */
[-CC-:B------:R-:W-:Y:S01]  /*5960*/  FFMA.FTZ R114, R114, R87.reuse, -R97.reuse ;  /* 0x0000005772727223 */ /* 0x180fe20000010861 */
[--C-:B------:R-:W-:Y:S03]  /*5970*/  FFMA.FTZ R121, R124, R87, -R97.reuse ;  /* 0x000000577c797223 */ /* 0x100fe60000010861 */
[----:B------:R-:W3:Y:S01]  /*5980*/  MUFU.EX2 R101, R101 ;  /* 0x0000006500657308 */ /* 0x000ee20000000800 */
[----:B-1----:R-:W-:Y:S01]  /*5990*/  F2FP.F16.F32.PACK_AB R82, R104, R105 ;  /* 0x000000696852723e */ /* 0x002fe200000000ff */
[-CC-:B------:R-:W-:Y:S01]  /*59a0*/  FFMA.FTZ R124, R98, R87.reuse, -R94.reuse ;  /* 0x00000057627c7223 */ /* 0x180fe2000001085e */
[-CC-:B------:R-:W-:Y:S01]  /*59b0*/  FFMA.FTZ R120, R126, R87.reuse, -R97.reuse ;  /* 0x000000577e787223 */ /* 0x180fe20000010861 */
[-CC-:B------:R-:W-:Y:S01]  /*59c0*/  FFMA.FTZ R126, R96, R87.reuse, -R97.reuse ;  /* 0x00000057607e7223 */ /* 0x180fe20000010861 */
[-CC-:B------:R-:W-:Y:S01]  /*59d0*/  FFMA.FTZ R119, R119, R87.reuse, -R97.reuse ;  /* 0x0000005777777223 */ /* 0x180fe20000010861 */
[-C--:B------:R-:W-:Y:S01]  /*59e0*/  FFMA.FTZ R97, R93, R87.reuse, -R97 ;  /* 0x000000575d617223 */ /* 0x080fe20000010861 */
[----:B------:R-:W-:Y:S03]  /*59f0*/  FFMA.FTZ R87, R88, R87, -R94 ;  /* 0x0000005758577223 */ /* 0x000fe6000001085e */
[----:B------:R-:W1:Y:S01]  /*5a00*/  MUFU.EX2 R109, R109 ;  /* 0x0000006d006d7308 */ /* 0x000e620000000800 */
[----:B------:R-:W-:Y:S01]  /*5a10*/  LDSM.16.MT88.4 R92, [R134+0x7c00] ;  /* 0x007c0000865c783b */ /* 0x000fe20000004200 */
[C---:B------:R-:W-:Y:S01]  /*5a20*/  FMUL.FTZ R44, R84.reuse, R44 ;  /* 0x0000002c542c7220 */ /* 0x040fe20000410000 */
[----:B------:R-:W-:Y:S01]  /*5a30*/  FMUL.FTZ R45, R84, R45 ;  /* 0x0000002d542d7220 */ /* 0x000fe20000410000 */
[C---:B------:R-:W-:Y:S01]  /*5a40*/  FMUL.FTZ R46, R0.reuse, R46 ;  /* 0x0000002e002e7220 */ /* 0x040fe20000410000 */
[----:B------:R-:W-:Y:S01]  /*5a50*/  FMUL.FTZ R47, R0, R47 ;  /* 0x0000002f002f7220 */ /* 0x000fe20000410000 */
[C---:B------:R-:W-:Y:S01]  /*5a60*/  FMUL.FTZ R48, R84.reuse, R48 ;  /* 0x0000003054307220 */ /* 0x040fe20000410000 */
[----:B------:R-:W-:Y:S03]  /*5a70*/  FMUL.FTZ R49, R84, R49 ;  /* 0x0000003154317220 */ /* 0x000fe60000410000 */
[----:B------:R4:W-:Y:S01]  /*5a80*/  MUFU.EX2 R130, R97 ;  /* 0x0000006100827308 */ /* 0x0009e20000000800 */
[----:B---3--:R-:W-:Y:S01]  /*5a90*/  F2FP.F16.F32.PACK_AB R83, R101, R102 ;  /* 0x000000666553723e */ /* 0x008fe200000000ff */
[C---:B------:R-:W-:Y:S01]  /*5aa0*/  FMUL.FTZ R50, R0.reuse, R50 ;  /* 0x0000003200327220 */ /* 0x040fe20000410000 */
[----:B------:R-:W-:Y:S01]  /*5ab0*/  FMUL.FTZ R51, R0, R51 ;  /* 0x0000003300337220 */ /* 0x000fe20000410000 */
[----:B------:R-:W-:Y:S01]  /*5ac0*/  FFMA.FTZ R108, R84, R162, R108 ;  /* 0x000000a2546c7223 */ /* 0x000fe2000001006c */
[----:B------:R-:W-:Y:S01]  /*5ad0*/  ISETP.GT.AND P0, PT, R148, R140, PT ;  /* 0x0000008c9400720c */ /* 0x000fe20003f04270 */
[----:B------:R-:W-:Y:S02]  /*5ae0*/  FFMA.FTZ R106, R0, R159, R106 ;  /* 0x0000009f006a7223 */ /* 0x000fe4000001006a */
[C---:B------:R-:W-:Y:S02]  /*5af0*/  HMMA.16816.F32 R4, R80.reuse, R12, R4 ;  /* 0x0000000c5004723c */ /* 0x040fe40000001804 */
[----:B------:R-:W3:Y:S03]  /*5b00*/  MUFU.EX2 R110, R110 ;  /* 0x0000006e006e7308 */ /* 0x000ee60000000800 */
[C---:B------:R-:W-:Y:S01]  /*5b10*/  FMUL.FTZ R12, R84.reuse, R72 ;  /* 0x00000048540c7220 */ /* 0x040fe20000410000 */
[----:B------:R-:W-:Y:S01]  /*5b20*/  FMUL.FTZ R13, R84, R73 ;  /* 0x00000049540d7220 */ /* 0x000fe20000410000 */
[----:B------:R-:W-:Y:S01]  /*5b30*/  FADD.FTZ R108, R107, R108 ;  /* 0x0000006c6b6c7221 */ /* 0x000fe20000010000 */
[C---:B------:R-:W-:Y:S01]  /*5b40*/  HMMA.16816.F32 R8, R80.reuse, R14, R8 ;  /* 0x0000000e5008723c */ /* 0x040fe20000001808 */
[----:B----4-:R-:W-:Y:S03]  /*5b50*/  LDSM.16.MT88.4 R96, [R100+0x1c00] ;  /* 0x001c00006460783b */ /* 0x010fe60000004200 */
[----:B------:R-:W-:Y:S01]  /*5b60*/  MUFU.EX2 R112, R112 ;  /* 0x0000007000707308 */ /* 0x000fe20000000800 */
[C---:B------:R-:W-:Y:S01]  /*5b70*/  FMUL.FTZ R14, R0.reuse, R74 ;  /* 0x0000004a000e7220 */ /* 0x040fe20000410000 */
[----:B------:R-:W-:Y:S01]  /*5b80*/  FMUL.FTZ R15, R0, R75 ;  /* 0x0000004b000f7220 */ /* 0x000fe20000410000 */
[----:B------:R-:W-:Y:S01]  /*5b90*/  FADD.FTZ R106, R103, R106 ;  /* 0x0000006a676a7221 */ /* 0x000fe20000010000 */
[----:B------:R-:W-:Y:S01]  /*5ba0*/  FADD.FTZ R108, R105, R108 ;  /* 0x0000006c696c7221 */ /* 0x000fe20000010000 */
[----:B------:R-:W4:Y:S05]  /*5bb0*/  LDSM.16.MT88.4 R72, [R100+0x1000] ;  /* 0x001000006448783b */ /* 0x000f2a0000004200 */
[----:B------:R-:W5:Y:S01]  /*5bc0*/  MUFU.EX2 R111, R111 ;  /* 0x0000006f006f7308 */ /* 0x000f620000000800 */
[C---:B--2---:R-:W-:Y:S03]  /*5bd0*/  HMMA.16816.F32 R12, R80.reuse, R20, R12 ;  /* 0x00000014500c723c */ /* 0x044fe6000000180c */
[C---:B------:R-:W-:Y:S01]  /*5be0*/  FMUL.FTZ R20, R84.reuse, R64 ;  /* 0x0000004054147220 */ /* 0x040fe20000410000 */
[----:B------:R-:W-:Y:S01]  /*5bf0*/  FMUL.FTZ R21, R84, R65 ;  /* 0x0000004154157220 */ /* 0x000fe20000410000 */
[----:B------:R-:W-:Y:S01]  /*5c00*/  FADD.FTZ R102, R102, R106 ;  /* 0x0000006a66667221 */ /* 0x000fe20000010000 */
[----:B------:R-:W-:Y:S03]  /*5c10*/  FADD.FTZ R104, R104, R108 ;  /* 0x0000006c68687221 */ /* 0x000fe60000010000 */
[----:B------:R-:W-:Y:S01]  /*5c20*/  MUFU.EX2 R113, R113 ;  /* 0x0000007100717308 */ /* 0x000fe20000000800 */
[C---:B------:R-:W-:Y:S03]  /*5c30*/  HMMA.16816.F32 R16, R80.reuse, R22, R16 ;  /* 0x000000165010723c */ /* 0x040fe60000001810 */
[C---:B------:R-:W-:Y:S01]  /*5c40*/  FMUL.FTZ R22, R0.reuse, R66 ;  /* 0x0000004200167220 */ /* 0x040fe20000410000 */
[----:B------:R-:W-:Y:S01]  /*5c50*/  FMUL.FTZ R23, R0, R67 ;  /* 0x0000004300177220 */ /* 0x000fe20000410000 */
[----:B------:R-:W-:Y:S01]  /*5c60*/  FADD.FTZ R102, R101, R102 ;  /* 0x0000006665667221 */ /* 0x000fe20000010000 */
[----:B------:R-:W-:Y:S03]  /*5c70*/  LDSM.16.MT88.4 R64, [R134+0x7400] ;  /* 0x007400008640783b */ /* 0x000fe60000004200 */
[----:B------:R-:W2:Y:S01]  /*5c80*/  MUFU.EX2 R114, R114 ;  /* 0x0000007200727308 */ /* 0x000ea20000000800 */
[----:B-1----:R-:W-:Y:S01]  /*5c90*/  FADD.FTZ R104, R109, R104 ;  /* 0x000000686d687221 */ /* 0x002fe20000010000 */
[C---:B------:R-:W-:Y:S03]  /*5ca0*/  HMMA.16816.F32 R20, R80.reuse, R28, R20 ;  /* 0x0000001c5014723c */ /* 0x040fe60000001814 */
[C---:B------:R-:W-:Y:S01]  /*5cb0*/  FMUL.FTZ R28, R84.reuse, R56 ;  /* 0x00000038541c7220 */ /* 0x040fe20000410000 */
[----:B------:R-:W-:Y:S04]  /*5cc0*/  FMUL.FTZ R29, R84, R57 ;  /* 0x00000039541d7220 */ /* 0x000fe80000410000 */
[----:B------:R-:W-:Y:S01]  /*5cd0*/  MUFU.EX2 R116, R116 ;  /* 0x0000007400747308 */ /* 0x000fe20000000800 */
[----:B------:R-:W-:Y:S01]  /*5ce0*/  MOV R84, R86 ;  /* 0x0000005600547202 */ /* 0x000fe20000000f00 */
[C---:B------:R-:W-:Y:S03]  /*5cf0*/  HMMA.16816.F32 R24, R80.reuse, R30, R24 ;  /* 0x0000001e5018723c */ /* 0x040fe60000001818 */
[C---:B------:R-:W-:Y:S01]  /*5d00*/  FMUL.FTZ R30, R0.reuse, R58 ;  /* 0x0000003a001e7220 */ /* 0x040fe20000410000 */
[----:B------:R-:W-:Y:S04]  /*5d10*/  FMUL.FTZ R31, R0, R59 ;  /* 0x0000003b001f7220 */ /* 0x000fe80000410000 */
[----:B------:R-:W1:Y:S01]  /*5d20*/  MUFU.EX2 R115, R115 ;  /* 0x0000007300737308 */ /* 0x000e620000000800 */
[----:B------:R-:W1:Y:S01]  /*5d30*/  LDSM.16.MT88.4 R56, [R134+0x6400] ;  /* 0x006400008638783b */ /* 0x000e620000004200 */
[----:B------:R-:W-:Y:S01]  /*5d40*/  MOV R0, R85 ;  /* 0x0000005500007202 */ /* 0x000fe20000000f00 */
[C---:B----4-:R-:W-:Y:S07]  /*5d50*/  HMMA.16816.F32 R28, R80.reuse, R72, R28 ;  /* 0x00000048501c723c */ /* 0x050fee000000181c */
[----:B------:R-:W4:Y:S01]  /*5d60*/  MUFU.EX2 R120, R120 ;  /* 0x0000007800787308 */ /* 0x000f220000000800 */
[C---:B------:R-:W-:Y:S09]  /*5d70*/  HMMA.16816.F32 R32, R80.reuse, R74, R32 ;  /* 0x0000004a5020723c */ /* 0x040ff20000001820 */
[----:B------:R-:W-:Y:S01]  /*5d80*/  MUFU.EX2 R121, R121 ;  /* 0x0000007900797308 */ /* 0x000fe20000000800 */
[C---:B------:R-:W-:Y:S09]  /*5d90*/  HMMA.16816.F32 R36, R80.reuse, R60, R36 ;  /* 0x0000003c5024723c */ /* 0x040ff20000001824 */
[----:B------:R-:W-:Y:S01]  /*5da0*/  MUFU.EX2 R122, R122 ;  /* 0x0000007a007a7308 */ /* 0x000fe20000000800 */
[C---:B------:R-:W-:Y:S01]  /*5db0*/  HMMA.16816.F32 R40, R80.reuse, R62, R40 ;  /* 0x0000003e5028723c */ /* 0x040fe20000001828 */
[----:B------:R-:W4:Y:S08]  /*5dc0*/  LDSM.16.MT88.4 R60, [R100+0x400] ;  /* 0x00040000643c783b */ /* 0x000f300000004200 */
[----:B------:R-:W-:Y:S01]  /*5dd0*/  MUFU.EX2 R118, R118 ;  /* 0x0000007600767308 */ /* 0x000fe20000000800 */
[C---:B------:R-:W-:Y:S09]  /*5de0*/  HMMA.16816.F32 R44, R80.reuse, R52, R44 ;  /* 0x00000034502c723c */ /* 0x040ff2000000182c */
[----:B------:R-:W-:Y:S01]  /*5df0*/  MUFU.EX2 R119, R119 ;  /* 0x0000007700777308 */ /* 0x000fe20000000800 */
[C---:B---3--:R-:W-:Y:S01]  /*5e00*/  F2FP.F16.F32.PACK_AB R52, R110.reuse, R109 ;  /* 0x0000006d6e34723e */ /* 0x048fe200000000ff */
[----:B------:R-:W-:Y:S01]  /*5e10*/  FADD.FTZ R110, R110, R104 ;  /* 0x000000686e6e7221 */ /* 0x000fe20000010000 */
[C---:B-----5:R-:W-:Y:S01]  /*5e20*/  F2FP.F16.F32.PACK_AB R53, R111.reuse, R112 ;  /* 0x000000706f35723e */ /* 0x060fe200000000ff */
[----:B------:R-:W-:Y:S01]  /*5e30*/  FADD.FTZ R112, R112, R102 ;  /* 0x0000006670707221 */ /* 0x000fe20000010000 */
[----:B------:R-:W-:Y:S05]  /*5e40*/  HMMA.16816.F32 R48, R80, R54, R48 ;  /* 0x000000365030723c */ /* 0x000fea0000001830 */
[----:B------:R-:W-:Y:S01]  /*5e50*/  MUFU.EX2 R123, R123 ;  /* 0x0000007b007b7308 */ /* 0x000fe20000000800 */
[----:B--2---:R-:W-:Y:S01]  /*5e60*/  F2FP.F16.F32.PACK_AB R54, R114, R113 ;  /* 0x000000717236723e */ /* 0x004fe200000000ff */
[----:B------:R-:W-:Y:S01]  /*5e70*/  FADD.FTZ R112, R111, R112 ;  /* 0x000000706f707221 */ /* 0x000fe20000010000 */
[----:B-1----:R-:W-:Y:S01]  /*5e80*/  F2FP.F16.F32.PACK_AB R55, R115, R116 ;  /* 0x000000747337723e */ /* 0x002fe200000000ff */
[----:B------:R-:W-:Y:S02]  /*5e90*/  FADD.FTZ R110, R113, R110 ;  /* 0x0000006e716e7221 */ /* 0x000fe40000010000 */
[----:B------:R-:W-:Y:S04]  /*5ea0*/  FADD.FTZ R116, R116, R112 ;  /* 0x0000007074747221 */ /* 0x000fe80000010000 */
[----:B------:R-:W-:Y:S01]  /*5eb0*/  MUFU.EX2 R117, R117 ;  /* 0x0000007500757308 */ /* 0x000fe20000000800 */
[----:B------:R-:W-:Y:S01]  /*5ec0*/  FADD.FTZ R114, R114, R110 ;  /* 0x0000006e72727221 */ /* 0x000fe20000010000 */
[C---:B------:R-:W-:Y:S05]  /*5ed0*/  HMMA.16816.F32 R4, R52.reuse, R56, R4 ;  /* 0x000000383404723c */ /* 0x040fea0000001804 */
[----:B------:R-:W-:Y:S03]  /*5ee0*/  FADD.FTZ R116, R115, R116 ;  /* 0x0000007473747221 */ /* 0x000fe60000010000 */
[----:B------:R-:W-:Y:S01]  /*5ef0*/  MUFU.EX2 R124, R124 ;  /* 0x0000007c007c7308 */ /* 0x000fe20000000800 */
[----:B----4-:R-:W-:Y:S01]  /*5f00*/  FADD.FTZ R114, R120, R114 ;  /* 0x0000007278727221 */ /* 0x010fe20000010000 */
[C---:B------:R-:W-:Y:S01]  /*5f10*/  HMMA.16816.F32 R8, R52.reuse, R58, R8 ;  /* 0x0000003a3408723c */ /* 0x040fe20000001808 */
[----:B------:R-:W1:Y:S07]  /*5f20*/  LDSM.16.MT88.4 R56, [R100+0x1400] ;  /* 0x001400006438783b */ /* 0x000e6e0000004200 */
[----:B------:R-:W-:Y:S01]  /*5f30*/  MUFU.EX2 R125, R125 ;  /* 0x0000007d007d7308 */ /* 0x000fe20000000800 */
[C---:B------:R-:W-:Y:S09]  /*5f40*/  HMMA.16816.F32 R12, R52.reuse, R60, R12 ;  /* 0x0000003c340c723c */ /* 0x040ff2000000180c */
        /* <DEDUP_REMOVED lines=74> */
.L_x_9433:
        /* <DEDUP_REMOVED lines=11> */
.L_x_9448:
[----:B----4-:R-:W-:Y:S01]  /*64a0*/  FADD.FTZ R6, R159, R6 ;  /* 0x000000069f067221 */ /* 0x010fe20000010000 */
[----:B------:R-:W-:Y:S01]  /*64b0*/  FSETP.NE.FTZ.AND P1, PT, R8, RZ, PT ;  /* 0x000000ff0800720b */ /* 0x000fe20003f35000 */
[----:B------:R-:W2:Y:S01]  /*64c0*/  MUFU.RCP R7, R8 ;  /* 0x0000000800077308 */ /* 0x000ea20000001000 */
[----:B------:R-:W-:Y:S01]  /*64d0*/  SHF.L.U32 R9, R133, 0x1, RZ ;  /* 0x0000000185097819 */ /* 0x000fe200000006ff */
[----:B------:R-:W-:Y:S05]  /*64e0*/  WARPSYNC.ALL ;  /* 0x0000000000007948 */ /* 0x000fea0003800000 */
[----:B------:R-:W-:Y:S01]  /*64f0*/  FSETP.NE.FTZ.AND P0, PT, R6, RZ, PT ;  /* 0x000000ff0600720b */ /* 0x000fe20003f15000 */
[----:B------:R-:W4:Y:S01]  /*6500*/  MUFU.RCP R5, R6 ;  /* 0x0000000600057308 */ /* 0x000f220000001000 */
[----:B------:R-:W-:-:S02]  /*6510*/  LOP3.LUT R136, R136, 0x6, R9, 0xf8, !PT ;  /* 0x0000000688887812 */ /* 0x000fc400078ef809 */
[----:B------:R-:W-:Y:S02]  /*6520*/  MOV R84, 0xff800000 ;  /* 0xff80000000547802 */ /* 0x000fe40000000f00 */
[----:B------:R-:W-:Y:S02]  /*6530*/  LOP3.LUT R136, R136, 0x20, R150, 0xf8, !PT ;  /* 0x0000002088887812 */ /* 0x000fe400078ef896 */
[----:B------:R-:W-:Y:S01]  /*6540*/  MOV R0, 0xff800000 ;  /* 0xff80000000007802 */ /* 0x000fe20000000f00 */
[----:B------:R-:W1:Y:S01]  /*6550*/  @P1 MUFU.LG2 R8, R8 ;  /* 0x0000000800081308 */ /* 0x000e620000000c00 */
[----:B--2---:R-:W-:Y:S02]  /*6560*/  FSEL R7, R7, 1, P1 ;  /* 0x3f80000007077808 */ /* 0x004fe40000800000 */
[----:B------:R-:W-:-:S03]  /*6570*/  LOP3.LUT R136, R136, R149, RZ, 0xfc, !PT ;  /* 0x0000009588887212 */ /* 0x000fc600078efcff */
[C---:B------:R-:W-:Y:S01]  /*6580*/  FMUL.FTZ R80, R7.reuse, R80 ;  /* 0x0000005007507220 */ /* 0x040fe20000410000 */
[----:B------:R-:W-:Y:S01]  /*6590*/  FMUL.FTZ R81, R7, R81 ;  /* 0x0000005107517220 */ /* 0x000fe20000410000 */
[----:B------:R-:W2:Y:S01]  /*65a0*/  @P0 MUFU.LG2 R6, R6 ;  /* 0x0000000600060308 */ /* 0x000ea20000000c00 */
        /* <DEDUP_REMOVED lines=8> */
[----:B-1----:R-:W-:Y:S01]  /*6630*/  @P1 FMUL.FTZ R8, R8, 0.69314718246459960938 ;  /* 0x3f31721808081820 */ /* 0x002fe20000410000 */
[C---:B------:R-:W-:Y:S01]  /*6640*/  FMUL.FTZ R65, R7.reuse, R65 ;  /* 0x0000004107417220 */ /* 0x040fe20000410000 */
[C---:B------:R-:W-:Y:S01]  /*6650*/  FMUL.FTZ R60, R7.reuse, R60 ;  /* 0x0000003c073c7220 */ /* 0x040fe20000410000 */
[C---:B------:R-:W-:Y:S01]  /*6660*/  FMUL.FTZ R61, R7.reuse, R61 ;  /* 0x0000003d073d7220 */ /* 0x040fe20000410000 */
[----:B-----5:R-:W-:Y:S01]  /*6670*/  @P1 FFMA.FTZ R0, R4, R86, R8 ;  /* 0x0000005604001223 */ /* 0x020fe20000010008 */
[C---:B------:R-:W-:Y:S01]  /*6680*/  FMUL.FTZ R56, R7.reuse, R56 ;  /* 0x0000003807387220 */ /* 0x040fe20000410000 */
[C---:B------:R-:W-:Y:S01]  /*6690*/  FMUL.FTZ R57, R7.reuse, R57 ;  /* 0x0000003907397220 */ /* 0x040fe20000410000 */
[C---:B------:R-:W-:Y:S01]  /*66a0*/  FMUL.FTZ R52, R7.reuse, R52 ;  /* 0x0000003407347220 */ /* 0x040fe20000410000 */
[----:B--2---:R-:W-:Y:S01]  /*66b0*/  @P0 FMUL.FTZ R6, R6, 0.69314718246459960938 ;  /* 0x3f31721806060820 */ /* 0x004fe20000410000 */
[C---:B------:R-:W-:Y:S01]  /*66c0*/  FMUL.FTZ R53, R7.reuse, R53 ;  /* 0x0000003507357220 */ /* 0x040fe20000410000 */
[C---:B------:R-:W-:Y:S01]  /*66d0*/  FMUL.FTZ R36, R7.reuse, R36 ;  /* 0x0000002407247220 */ /* 0x040fe20000410000 */
[C---:B------:R-:W-:Y:S01]  /*66e0*/  FMUL.FTZ R37, R7.reuse, R37 ;  /* 0x0000002507257220 */ /* 0x040fe20000410000 */
[----:B------:R-:W-:Y:S01]  /*66f0*/  @P0 FFMA.FTZ R84, R4, R85, R6 ;  /* 0x0000005504540223 */ /* 0x000fe20000010006 */
        /* <DEDUP_REMOVED lines=30> */
[----:B------:R-:W-:Y:S01]  /*68e0*/  SHF.R.U32.HI R85, RZ, 0x2, R133 ;  /* 0x00000002ff557819 */ /* 0x000fe20000011685 */
        /* <DEDUP_REMOVED lines=31> */
[----:B-1----:R-:W3:Y:S04]  /*6ae0*/  LD.E.64 R52, desc[UR4][R2.64+0xb0] ;  /* 0x0000b00402347980 */ /* 0x002ee8000c101b00 */
[----:B--2---:R-:W2:Y:S04]  /*6af0*/  LD.E R54, desc[UR4][R2.64+0xcc] ;  /* 0x0000cc0402367980 */ /* 0x004ea8000c101900 */
[----:B----4-:R-:W4:Y:S04]  /*6b00*/  LD.E R4, desc[UR4][R2.64+0x60] ;  /* 0x0000600402047980 */ /* 0x010f28000c101900 */
[----:B------:R-:W2:Y:S01]  /*6b10*/  LD.E.64 R56, desc[UR4][R2.64+0x78] ;  /* 0x0000780402387980 */ /* 0x000ea2000c101b00 */
[----:B---3--:R-:W-:-:S04]  /*6b20*/  LOP3.LUT R5, R132, 0xd8, RZ, 0xc0, !PT ;  /* 0x000000d884057812 */ /* 0x008fc800078ec0ff */
[----:B------:R-:W-:Y:S01]  /*6b30*/  LOP3.LUT R5, R5, 0x18, R137, 0x78, !PT ;  /* 0x0000001805057812 */ /* 0x000fe200078e7889 */
[----:B------:R-:W5:Y:S03]  /*6b40*/  LD.E.64 R2, desc[UR4][R2.64+0xa8] ;  /* 0x0000a80402027980 */ /* 0x000f66000c101b00 */
[----:B------:R-:W-:-:S05]  /*6b50*/  LOP3.LUT R5, R5, 0xf24, R132, 0xf8, !PT ;  /* 0x00000f2405057812 */ /* 0x000fca00078ef884 */
[----:B------:R-:W-:Y:S01]  /*6b60*/  IMAD R135, R5, 0x4, R135 ;  /* 0x0000000405877824 */ /* 0x000fe200078e0287 */
[----:B------:R-:W-:Y:S01]  /*6b70*/  BAR.SYNC.DEFER_BLOCKING 0x0 ;  /* 0x0000000000007b1d */ /* 0x000fe20000010000 */
[----:B------:R-:W-:Y:S01]  /*6b80*/  IMAD.SHL.U32 R147, R147, 0x40, RZ ;  /* 0x0000004093937824 */ /* 0x000fe200078e00ff */
[----:B------:R-:W-:-:S04]  /*6b90*/  LOP3.LUT R132, R132, 0x1c, RZ, 0xc0, !PT ;  /* 0x0000001c84847812 */ /* 0x000fc800078ec0ff */
        /* <DEDUP_REMOVED lines=13> */
[----:B------:R-:W-:-:S04]  /*6c70*/  LOP3.LUT R137, R137, 0x30, RZ, 0xc0, !PT ;  /* 0x0000003089897812 */ /* 0x000fc800078ec0ff */
[----:B------:R-:W-:Y:S01]  /*6c80*/  LOP3.LUT R85, R137, 0x7, R85, 0xf8, !PT ;  /* 0x0000000789557812 */ /* 0x000fe200078ef855 */
[----:B------:R-:W-:-:S04]  /*6c90*/  IMAD R52, R52, UR8, R153 ;  /* 0x0000000834347c24 */ /* 0x000fc8000f8e0299 */
[----:B----4-:R-:W-:Y:S02]  /*6ca0*/  IMAD R152, R52, R4, R152 ;  /* 0x0000000434987224 */ /* 0x010fe400078e0298 */
[----:B------:R4:W1:Y:S01]  /*6cb0*/  LDS.128 R4, [R135+0x5800] ;  /* 0x0058000087047984 */ /* 0x0008620000000c00 */
[----:B------:R-:W-:Y:S01]  /*6cc0*/  SHF.R.U32.HI R52, RZ, 0x3, R133 ;  /* 0x00000003ff347819 */ /* 0x000fe20000011685 */
[----:B------:R-:W-:-:S04]  /*6cd0*/  IMAD R53, R53, R152, R147 ;  /* 0x0000009835357224 */ /* 0x000fc800078e0293 */
[----:B------:R-:W-:Y:S02]  /*6ce0*/  IMAD R52, R52, 0x60, R132 ;  /* 0x0000006034347824 */ /* 0x000fe400078e0284 */
[----:B--2---:R-:W-:-:S05]  /*6cf0*/  IMAD R54, R53, R54, RZ ;  /* 0x0000003635367224 */ /* 0x004fca00078e02ff */
[----:B------:R-:W-:-:S04]  /*6d00*/  IADD3 R52, P0, PT, R52, R54, RZ ;  /* 0x0000003634347210 */ /* 0x000fc80007f1e0ff */
[----:B------:R-:W-:Y:S02]  /*6d10*/  LEA.HI.X.SX32 R54, R54, RZ, 0x1, P0 ;  /* 0x000000ff36367211 */ /* 0x000fe400000f0eff */
[----:B------:R-:W-:-:S04]  /*6d20*/  LEA R56, P0, R52, R56, 0x2 ;  /* 0x0000003834387211 */ /* 0x000fc800078010ff */
[----:B------:R-:W-:Y:S01]  /*6d30*/  LEA.HI.X R57, R52, R57, R54, 0x2, P0 ;  /* 0x0000003934397211 */ /* 0x000fe200000f1436 */
[----:B---34-:R-:W-:Y:S08]  /*6d40*/  @P1 BRA `(.L_x_9443) ;  /* 0x0000000000281947 */ /* 0x018ff00003800000 */
        /* <DEDUP_REMOVED lines=10> */
.L_x_9443:
[----:B------:R-:W-:Y:S05]  /*6df0*/  BSYNC.RECONVERGENT B0 ;  /* 0x0000000000007941 */ /* 0x000fea0003800200 */
.L_x_9442:
        /* <DEDUP_REMOVED lines=13> */
[----:B--2--5:R-:W-:Y:S05]  /*6ed0*/  RET.REL.NODEC R146 `(_ZN5flash24flash_fwd_splitkv_kernelI23Flash_fwd_kernel_traitsILi96ELi64ELi64ELi4ELb0ELb0EN7cutlass6half_tE19Flash_kernel_traitsILi96ELi64ELi64ELi4ES3_EELb0ELb0ELb0ELb1ELb1ELb1ELb1ELb0EEEvNS_16Flash_fwd_paramsE) ;  /* 0xffffff9092487950 */ /* 0x024fea0003c3ffff */
.L_x_9441:
[----:B------:R-:W-:Y:S01]  /*6ee0*/  MOV R0, 0x1f ;  /* 0x0000001f00007802 */ /* 0x000fe20000000f00 */
[----:B------:R-:W-:Y:S01]  /*6ef0*/  IMAD.MOV.U32 R5, RZ, RZ, 0x2 ;  /* 0x00000002ff057424 */ /* 0x000fe200078e00ff */
[----:B------:R-:W-:Y:S01]  /*6f00*/  MOV R7, R162 ;  /* 0x000000a200077202 */ /* 0x000fe20000000f00 */
[----:B------:R-:W-:-:S07]  /*6f10*/  IMAD.MOV.U32 R6, RZ, RZ, -0x1 ;  /* 0xffffffffff067424 */ /* 0x000fce00078e00ff */
[----:B-1---5:R-:W-:Y:S05]  /*6f20*/  WARPSYNC.COLLECTIVE R6, `(.L_x_9444) ;  /* 0x0000000006087348 */ /* 0x022fea0003c00000 */
[----:B------:R2:W3:Y:S02]  /*6f30*/  SHFL.BFLY P0, R0, R7, R5, R0 ;  /* 0x0c00000507007389 */ /* 0x0004e40000000000 */
[----:B-123-5:R-:W-:Y:S05]  /*6f40*/  ENDCOLLECTIVE ;  /* 0x000000000000791b */ /* 0x02efea0003800000 */
.L_x_9444:
        /* <DEDUP_REMOVED lines=8> */
.L_x_9445:
        /* <DEDUP_REMOVED lines=8> */
.L_x_9446:
[----:B------:R-:W-:Y:S01]  /*7050*/  FADD.FTZ R159, R0, R159 ;  /* 0x0000009f009f7221 */ /* 0x000fe20000010000 */
[----:B------:R-:W-:Y:S01]  /*7060*/  MOV R0, 0x1f ;  /* 0x0000001f00007802 */ /* 0x000fe20000000f00 */
[----:B------:R-:W-:-:S03]  /*7070*/  IMAD.MOV.U32 R5, RZ, RZ, 0x1 ;  /* 0x00000001ff057424 */ /* 0x000fc600078e00ff */
[----:B------:R-:W-:-:S07]  /*7080*/  MOV R7, R159 ;  /* 0x0000009f00077202 */ /* 0x000fce0000000f00 */
[----:B------:R-:W-:Y:S05]  /*7090*/  WARPSYNC.COLLECTIVE R6, `(.L_x_9447) ;  /* 0x0000000006087348 */ /* 0x000fea0003c00000 */
[----:B------:R1:W2:Y:S02]  /*70a0*/  SHFL.BFLY P0, R0, R7, R5, R0 ;  /* 0x0c00000507007389 */ /* 0x0002a40000000000 */
[----:B-12---:R-:W-:Y:S05]  /*70b0*/  ENDCOLLECTIVE ;  /* 0x000000000000791b */ /* 0x006fea0003800000 */
.L_x_9447:
[----:B------:R-:W-:Y:S01]  /*70c0*/  MOV R6, R0 ;  /* 0x0000000000067202 */ /* 0x000fe20000000f00 */
[----:B------:R-:W-:Y:S06]  /*70d0*/  BRA `(.L_x_9448) ;  /* 0xfffffff000f07947 */ /* 0x000fec000383ffff */
.L_x_9449:
        /* <DEDUP_REMOVED lines=10> */
.L_x_11719:


//--------------------- .text._ZN5flash24flash_fwd_splitkv_kernelI23Flash_fwd_kernel_traitsILi96ELi64ELi64ELi4ELb0ELb0EN7cutlass6half_tE19Flash_kernel_traitsILi96ELi64ELi64ELi4ES3_EELb0ELb0ELb1ELb0ELb0ELb0ELb1ELb0EEEvNS_16Flash_fwd_paramsE --------------------------
	.section	.text._ZN5flash24flash_fwd_splitkv_kernelI23Flash_fwd_kernel_traitsILi96ELi64ELi64ELi4ELb0ELb0EN7cutlass6half_tE19Flash_kernel_traitsILi96ELi64ELi64ELi4ES3_EELb0ELb0ELb1ELb0ELb0ELb0ELb1ELb0EEEvNS_16Flash_fwd_paramsE,"ax",@progbits
	.align	128
        .global         _ZN5flash24flash_fwd_splitkv_kernelI23Flash_fwd_kernel_traitsILi96ELi64ELi64ELi4ELb0ELb0EN7cutlass6half_tE19Flash_kernel_traitsILi96ELi64ELi64ELi4ES3_EELb0ELb0ELb1ELb0ELb0ELb0ELb1ELb0EEEvNS_16Flash_fwd_paramsE
        .type           _ZN5flash24flash_fwd_splitkv_kernelI23Flash_fwd_kernel_traitsILi96ELi64ELi64ELi4ELb0ELb0EN7cutlass6half_tE19Flash_kernel_traitsILi96ELi64ELi64ELi4ES3_EELb0ELb0ELb1ELb0ELb0ELb0ELb1ELb0EEEvNS_16Flash_fwd_paramsE,@function
        .size           _ZN5flash24flash_fwd_splitkv_kernelI23Flash_fwd_kernel_traitsILi96ELi64ELi64ELi4ELb0ELb0EN7cutlass6half_tE19Flash_kernel_traitsILi96ELi64ELi64ELi4ES3_EELb0ELb0ELb1ELb0ELb0ELb0ELb1ELb0EEEvNS_16Flash_fwd_paramsE,(.L_x_11720 - _ZN5flash24flash_fwd_splitkv_kernelI23Flash_fwd_kernel_traitsILi96ELi64ELi64ELi4ELb0ELb0EN7cutlass6half_tE19Flash_kernel_traitsILi96ELi64ELi64ELi4ES3_EELb0ELb0ELb1ELb0ELb0ELb0ELb1ELb0EEEvNS_16Flash_fwd_paramsE)
        .other          _ZN5flash24flash_fwd_splitkv_kernelI23Flash_fwd_kernel_traitsILi96ELi64ELi64ELi4ELb0ELb0EN7cutlass6half_tE19Flash_kernel_traitsILi96ELi64ELi64ELi4ES3_EELb0ELb0ELb1ELb0ELb0ELb0ELb1ELb0EEEvNS_16Flash_fwd_paramsE,@"STO_CUDA_ENTRY STV_DEFAULT"
_ZN5flash24flash_fwd_splitkv_kernelI23Flash_fwd_kernel_traitsILi96ELi64ELi64ELi4ELb0ELb0EN7cutlass6half_tE19Flash_kernel_traitsILi96ELi64ELi64ELi4ES3_EELb0ELb0ELb1ELb0ELb0ELb0ELb1ELb0EEEvNS_16Flash_fwd_paramsE:
.text._ZN5flash24flash_fwd_splitkv_kernelI23Flash_fwd_kernel_traitsILi96ELi64ELi64ELi4ELb0ELb0EN7cutlass6half_tE19Flash_kernel_traitsILi96ELi64ELi64ELi4ES3_EELb0ELb0ELb1ELb0ELb0ELb0ELb1ELb0EEEvNS_16Flash_fwd_paramsE:
        /* <DEDUP_REMOVED lines=29> */
[----:B------:R-:W-:Y:S05]  /*01d0*/  CALL.REL.NOINC `($_ZN5flash24flash_fwd_splitkv_kernelI23Flash_fwd_kernel_traitsILi96ELi64ELi64ELi4ELb0ELb0EN7cutlass6half_tE19Flash_kernel_traitsILi96ELi64ELi64ELi4ES3_EELb0ELb0ELb1ELb0ELb0ELb0ELb1ELb0EEEvNS_16Flash_fwd_paramsE$_ZN5flash30compute_attn_1rowblock_splitkvI23Flash_fwd_kernel_traitsILi96ELi64ELi64ELi4ELb0ELb0EN7cutlass6half_tE19Flash_kernel_traitsILi96ELi64ELi64ELi4ES3_EELb0ELb0ELb1ELb0ELb0ELb0ELb1ELb0ENS_16Flash_fwd_paramsEEEvRKT8_iiiii) ;  /* 0x0000000000087944 */ /* 0x000fea0003c00000 */
[----:B------:R-:W-:Y:S05]  /*01e0*/  BSYNC.RECONVERGENT B2 ;  /* 0x0000000000027941 */ /* 0x000fea0003800200 */
.L_x_9450:
[----:B------:R-:W-:Y:S05]  /*01f0*/  EXIT ;  /* 0x000000000000794d */ /* 0x000fea0003800000 */
        .type           $_ZN5flash24flash_fwd_splitkv_kernelI23Flash_fwd_kernel_traitsILi96ELi64ELi64ELi4ELb0ELb0EN7cutlass6half_tE19Flash_kernel_traitsILi96ELi64ELi64ELi4ES3_EELb0ELb0ELb1ELb0ELb0ELb0ELb1ELb0EEEvNS_16Flash_fwd_paramsE$_ZN5flash30compute_attn_1rowblock_splitkvI23Flash_fwd_kernel_traitsILi96ELi64ELi64ELi4ELb0ELb0EN7cutlass6half_tE19Flash_kernel_traitsILi96ELi64ELi64ELi4ES3_EELb0ELb0ELb1ELb0ELb0ELb0ELb1ELb0ENS_16Flash_fwd_paramsEEEvRKT8_iiiii,@function
        .size           $_ZN5flash24flash_fwd_splitkv_kernelI23Flash_fwd_kernel_traitsILi96ELi64ELi64ELi4ELb0ELb0EN7cutlass6half_tE19Flash_kernel_traitsILi96ELi64ELi64ELi4ES3_EELb0ELb0ELb1ELb0ELb0ELb0ELb1ELb0EEEvNS_16Flash_fwd_paramsE$_ZN5flash30compute_attn_1rowblock_splitkvI23Flash_fwd_kernel_traitsILi96ELi64ELi64ELi4ELb0ELb0EN7cutlass6half_tE19Flash_kernel_traitsILi96ELi64ELi64ELi4ES3_EELb0ELb0ELb1ELb0ELb0ELb0ELb1ELb0ENS_16Flash_fwd_paramsEEEvRKT8_iiiii,(.L_x_11720 - $_ZN5flash24flash_fwd_splitkv_kernelI23Flash_fwd_kernel_traitsILi96ELi64ELi64ELi4ELb0ELb0EN7cutlass6half_tE19Flash_kernel_traitsILi96ELi64ELi64ELi4ES3_EELb0ELb0ELb1ELb0ELb0ELb0ELb1ELb0EEEvNS_16Flash_fwd_paramsE$_ZN5flash30compute_attn_1rowblock_splitkvI23Flash_fwd_kernel_traitsILi96ELi64ELi64ELi4ELb0ELb0EN7cutlass6half_tE19Flash_kernel_traitsILi96ELi64ELi64ELi4ES3_EELb0ELb0ELb1ELb0ELb0ELb0ELb1ELb0ENS_16Flash_fwd_paramsEEEvRKT8_iiiii)
$_ZN5flash24flash_fwd_splitkv_kernelI23Flash_fwd_kernel_traitsILi96ELi64ELi64ELi4ELb0ELb0EN7cutlass6half_tE19Flash_kernel_traitsILi96ELi64ELi64ELi4ES3_EELb0ELb0ELb1ELb0ELb0ELb0ELb1ELb0EEEvNS_16Flash_fwd_paramsE$_ZN5flash30compute_attn_1rowblock_splitkvI23Flash_fwd_kernel_traitsILi96ELi64ELi64ELi4ELb0ELb0EN7cutlass6half_tE19Flash_kernel_traitsILi96ELi64ELi64ELi4ES3_EELb0ELb0ELb1ELb0ELb0ELb0ELb1ELb0ENS_16Flash_fwd_paramsEEEvRKT8_iiiii:
        /* <DEDUP_REMOVED lines=38> */
.L_x_9452:
[----:B------:R-:W-:Y:S05]  /*0460*/  BSYNC.RECONVERGENT B0 ;  /* 0x0000000000007941 */ /* 0x000fea0003800200 */
.L_x_9451:
[----:B------:R-:W-:Y:S04]  /*0470*/  BSSY.RECONVERGENT B0, `(.L_x_9453) ;  /* 0x0000007000007945 */ /* 0x000fe80003800200 */
[----:B------:R-:W-:Y:S05]  /*0480*/  @!P3 BRA `(.L_x_9454) ;  /* 0x000000000014b947 */ /* 0x000fea0003800000 */
[----:B------:R-:W3:Y:S02]  /*0490*/  LD.E.U8 R8, desc[UR4][R2.64+0x1b2] ;  /* 0x0001b20402087980 */ /* 0x000ee4000c101100 */
[----:B---3--:R-:W-:-:S13]  /*04a0*/  ISETP.NE.AND P1, PT, R8, RZ, PT ;  /* 0x000000ff0800720c */ /* 0x008fda0003f25270 */
[----:B------:R-:W3:Y:S02]  /*04b0*/  @P1 LD.E R8, desc[UR4][R12.64+0x4] ;  /* 0x000004040c081980 */ /* 0x000ee4000c101900 */
[----:B---3-5:R-:W-:-:S06]  /*04c0*/  @P1 IADD3 R9, PT, PT, R8, -R15, RZ ;  /* 0x8000000f08091210 */ /* 0x028fcc0007ffe0ff */
[----:B------:R3:W5:Y:S02]  /*04d0*/  @!P1 LD.E R9, desc[UR4][R12.64] ;  /* 0x000000040c099980 */ /* 0x000764000c101900 */
.L_x_9454:
[----:B------:R-:W-:Y:S05]  /*04e0*/  BSYNC.RECONVERGENT B0 ;  /* 0x0000000000007941 */ /* 0x000fea0003800200 */
.L_x_9453:
[----:B------:R-:W-:Y:S01]  /*04f0*/  BSSY.RECONVERGENT B1, `(.L_x_9455) ;  /* 0x0000011000017945 */ /* 0x000fe20003800200 */
[----:B-----5:R-:W-:-:S03]  /*0500*/  @P4 IADD3 R85, PT, PT, R0, -R7, RZ ;  /* 0x8000000700554210 */ /* 0x020fc60007ffe0ff */
[----:B------:R-:W-:Y:S05]  /*0510*/  @!P0 BRA `(.L_x_9456) ;  /* 0x0000000000148947 */ /* 0x000fea0003800000 */
[----:B------:R-:W-:-:S05]  /*0520*/  IADD3 R8, P0, PT, R10, R5, RZ ;  /* 0x000000050a087210 */ /* 0x000fca0007f1e0ff */
[----:B------:R-:W-:-:S06]  /*0530*/  IMAD.X R9, R11, 0x1, R4, P0 ;  /* 0x000000010b097824 */ /* 0x000fcc00000e0604 */
[----:B------:R-:W4:Y:S02]  /*0540*/  LD.E R9, desc[UR4][R8.64] ;  /* 0x0000000408097980 */ /* 0x000f24000c101900 */
[----:B----4-:R-:W-:Y:S01]  /*0550*/  IADD3 R84, PT, PT, R9, -R14, RZ ;  /* 0x8000000e09547210 */ /* 0x010fe20007ffe0ff */
[----:B------:R-:W-:Y:S05]  /*0560*/  BRA `(.L_x_9457) ;  /* 0x0000000000247947 */ /* 0x000fea0003800000 */
.L_x_9456:
[----:B------:R-:W4:Y:S01]  /*0570*/  LD.E.64 R10, desc[UR4][R2.64+0x108] ;  /* 0x00010804020a7980 */ /* 0x000f22000c101b00 */
[----:B------:R-:W-:Y:S01]  /*0580*/  BSSY.RECONVERGENT B0, `(.L_x_9458) ;  /* 0x0000006000007945 */ /* 0x000fe20003800200 */
[----:B------:R-:W-:Y:S01]  /*0590*/  IMAD.MOV.U32 R84, RZ, RZ, RZ ;  /* 0x000000ffff547224 */ /* 0x000fe200078e00ff */
[----:B----4-:R-:W-:-:S04]  /*05a0*/  ISETP.NE.U32.AND P0, PT, R10, RZ, PT ;  /* 0x000000ff0a00720c */ /* 0x010fc80003f05070 */
[----:B------:R-:W-:-:S13]  /*05b0*/  ISETP.NE.AND.EX P0, PT, R11, RZ, PT, P0 ;  /* 0x000000ff0b00720c */ /* 0x000fda0003f05300 */
[----:B------:R-:W-:Y:S05]  /*05c0*/  @!P0 BRA `(.L_x_9459) ;  /* 0x0000000000048947 */ /* 0x000fea0003800000 */
[----:B------:R4:W5:Y:S02]  /*05d0*/  LD.E R84, desc[UR4][R2.64+0xbc] ;  /* 0x0000bc0402547980 */ /* 0x000964000c101900 */
.L_x_9459:
[----:B------:R-:W-:Y:S05]  /*05e0*/  BSYNC.RECONVERGENT B0 ;  /* 0x0000000000007941 */ /* 0x000fea0003800200 */
.L_x_9458:
[----:B-----5:R-:W-:Y:S02]  /*05f0*/  IADD3 R84, PT, PT, R84, R9, -R14 ;  /* 0x0000000954547210 */ /* 0x020fe40007ffe80e */
.L_x_9457:
[----:B------:R-:W-:Y:S05]  /*0600*/  BSYNC.RECONVERGENT B1 ;  /* 0x0000000000017941 */ /* 0x000fea0003800200 */
.L_x_9455:
[----:B------:R-:W-:Y:S01]  /*0610*/  IMAD.SHL.U32 R0, R147, 0x40, RZ ;  /* 0x0000004093007824 */ /* 0x000fe200078e00ff */
[----:B------:R-:W-:Y:S01]  /*0620*/  MOV R8, R146 ;  /* 0x0000009200087202 */ /* 0x000fe20000000f00 */
[----:B------:R-:W-:-:S03]  /*0630*/  IMAD.MOV.U32 R9, RZ, RZ, 0x0 ;  /* 0x00000000ff097424 */ /* 0x000fc600078e00ff */
[----:B------:R-:W-:-:S13]  /*0640*/  ISETP.GT.AND P0, PT, R85, R0, PT ;  /* 0x000000005500720c */ /* 0x000fda0003f04270 */
[----:B-1234-:R-:W-:Y:S05]  /*0650*/  @!P0 RET.REL.NODEC R8 `(_ZN5flash24flash_fwd_splitkv_kernelI23Flash_fwd_kernel_traitsILi96ELi64ELi64ELi4ELb0ELb0EN7cutlass6half_tE19Flash_kernel_traitsILi96ELi64ELi64ELi4ES3_EELb0ELb0ELb1ELb0ELb0ELb0ELb1ELb0EEEvNS_16Flash_fwd_paramsE) ;  /* 0xfffffff808688950 */ /* 0x01efea0003c3ffff */
        /* <DEDUP_REMOVED lines=56> */
[----:B------:R-:W-:Y:S01]  /*09e0*/  ISETP.NE.AND P6, PT, R13, RZ, PT ;  /* 0x000000ff0d00720c */ /* 0x000fe20003fc5270 */
[----:B------:R-:W-:Y:S01]  /*09f0*/  IMAD R2, R4, 0x60, R13 ;  /* 0x0000006004027824 */ /* 0x000fe200078e020d */
[CC--:B------:R-:W-:Y:S02]  /*0a00*/  ISETP.GE.AND P0, PT, R0.reuse, R85.reuse, PT ;  /* 0x000000550000720c */ /* 0x0c0fe40003f06270 */
[----:B------:R-:W-:Y:S02]  /*0a10*/  ISETP.GE.OR P4, PT, R0, R85, P6 ;  /* 0x000000550000720c */ /* 0x000fe40003786670 */
[----:B------:R-:W-:Y:S01]  /*0a20*/  IADD3 R7, P1, PT, R3, R2, RZ ;  /* 0x0000000203077210 */ /* 0x000fe20007f3e0ff */
[----:B------:R-:W-:Y:S01]  /*0a30*/  VIADD R2, R4, 0x20 ;  /* 0x0000002004027836 */ /* 0x000fe20000000000 */
[C---:B------:R-:W-:Y:S02]  /*0a40*/  LOP3.LUT R17, R13.reuse, 0x20, RZ, 0xfc, !PT ;  /* 0x000000200d117812 */ /* 0x040fe400078efcff */
[----:B------:R-:W-:-:S02]  /*0a50*/  LOP3.LUT R15, R13, 0x40, RZ, 0xfc, !PT ;  /* 0x000000400d0f7812 */ /* 0x000fc400078efcff */
        /* <DEDUP_REMOVED lines=10> */
.L_x_9462:
[----:B------:R-:W-:Y:S05]  /*0b00*/  BSYNC.RECONVERGENT B0 ;  /* 0x0000000000007941 */ /* 0x000fea0003800200 */
.L_x_9461:
        /* <DEDUP_REMOVED lines=16> */
.L_x_9464:
[----:B------:R-:W-:Y:S05]  /*0c10*/  BSYNC.RECONVERGENT B0 ;  /* 0x0000000000007941 */ /* 0x000fea0003800200 */
.L_x_9463:
        /* <DEDUP_REMOVED lines=15> */
.L_x_9466:
[----:B------:R-:W-:Y:S05]  /*0d10*/  BSYNC.RECONVERGENT B0 ;  /* 0x0000000000007941 */ /* 0x000fea0003800200 */
.L_x_9465:
        /* <DEDUP_REMOVED lines=15> */
.L_x_9468:
[----:B------:R-:W-:Y:S05]  /*0e10*/  BSYNC.RECONVERGENT B0 ;  /* 0x0000000000007941 */ /* 0x000fea0003800200 */
.L_x_9467:
        /* <DEDUP_REMOVED lines=13> */
[----:B-123--:R-:W-:Y:S05]  /*0ef0*/  @P6 RET.REL.NODEC R146 `(_ZN5flash24flash_fwd_splitkv_kernelI23Flash_fwd_kernel_traitsILi96ELi64ELi64ELi4ELb0ELb0EN7cutlass6half_tE19Flash_kernel_traitsILi96ELi64ELi64ELi4ES3_EELb0ELb0ELb1ELb0ELb0ELb0ELb1ELb0EEEvNS_16Flash_fwd_paramsE) ;  /* 0xfffffff092406950 */ /* 0x00efea0003c3ffff */
[----:B------:R-:W-:Y:S02]  /*0f00*/  MOV R5, 0xff800000 ;  /* 0xff80000000057802 */ /* 0x000fe40000000f00 */
[----:B------:R-:W-:-:S03]  /*0f10*/  MOV R147, 0x0 ;  /* 0x0000000000937802 */ /* 0x000fc60000000f00 */
[----:B------:R1:W-:Y:S02]  /*0f20*/  ST.E desc[UR4][R2.64+0xc0], R5 ;  /* 0x0000c00502007985 */ /* 0x0003e4000c101904 */
[----:B-1----:R-:W-:Y:S05]  /*0f30*/  RET.REL.NODEC R146 `(_ZN5flash24flash_fwd_splitkv_kernelI23Flash_fwd_kernel_traitsILi96ELi64ELi64ELi4ELb0ELb0EN7cutlass6half_tE19Flash_kernel_traitsILi96ELi64ELi64ELi4ES3_EELb0ELb0ELb1ELb0ELb0ELb0ELb1ELb0EEEvNS_16Flash_fwd_paramsE) ;  /* 0xfffffff092307950 */ /* 0x002fea0003c3ffff */
.L_x_9460:
        /* <DEDUP_REMOVED lines=18> */
[----:B------:R-:W4:Y:S04]  /*1060*/  LD.E.64 R18, desc[UR4][R100.64+0x20] ;  /* 0x0000200464127980 */ /* 0x000f28000c101b00 */
[----:B------:R-:W4:Y:S04]  /*1070*/  LD.E.64 R140, desc[UR4][R100.64+0x38] ;  /* 0x00003804648c7980 */ /* 0x000f28000c101b00 */
[----:B------:R-:W5:Y:S04]  /*1080*/  LD.E.64 R28, desc[UR4][R100.64+0x58] ;  /* 0x00005804641c7980 */ /* 0x000f68000c101b00 */
[----:B------:R-:W5:Y:S01]  /*1090*/  LD.E.64 R138, desc[UR4][R100.64+0x40] ;  /* 0x00004004648a7980 */ /* 0x000f62000c101b00 */
[----:B--2---:R-:W-:-:S04]  /*10a0*/  IABS R6, R13 ;  /* 0x0000000d00067213 */ /* 0x004fc80000000000 */
[----:B-1----:R-:W1:Y:S08]  /*10b0*/  I2F.RP R9, R6 ;  /* 0x0000000600097306 */ /* 0x002e700000209400 */
        /* <DEDUP_REMOVED lines=33> */
[----:B----45:R-:W4:Y:S02]  /*12d0*/  MUFU.RCP R12, R20 ;  /* 0x00000014000c7308 */ /* 0x030f240000001000 */
        /* <DEDUP_REMOVED lines=18> */
[----:B------:R-:W-:Y:S01]  /*1400*/  ISETP.NE.AND P1, PT, R11, RZ, PT ;  /* 0x000000ff0b00720c */ /* 0x000fe20003f25270 */
[----:B------:R-:W-:-:S06]  /*1410*/  IMAD R9, R13, R9, R86 ;  /* 0x000000090d097224 */ /* 0x000fcc00078e0256 */
[----:B------:R-:W-:Y:S01]  /*1420*/  @P2 VIADD R5, R5, 0x1 ;  /* 0x0000000105052836 */ /* 0x000fe20000000000 */
[----:B------:R-:W-:Y:S02]  /*1430*/  SHF.R.S32.HI R13, RZ, 0x1f, R9 ;  /* 0x0000001fff0d7819 */ /* 0x000fe40000011409 */
[----:B--2---:R-:W-:Y:S01]  /*1440*/  SHF.R.S32.HI R21, RZ, 0x1f, R4 ;  /* 0x0000001fff157819 */ /* 0x004fe20000011404 */
        /* <DEDUP_REMOVED lines=9> */
[----:B------:R-:W-:-:S03]  /*14e0*/  IMAD.WIDE.U32 R22, R9, R140, R22 ;  /* 0x0000008c09167225 */ /* 0x000fc600078e0016 */
[----:B------:R-:W-:Y:S01]  /*14f0*/  SHF.R.S32.HI R6, RZ, 0x1f, R19 ;  /* 0x0000001fff067819 */ /* 0x000fe20000011413 */
        /* <DEDUP_REMOVED lines=12> */
.L_x_9470:
        /* <DEDUP_REMOVED lines=12> */
[----:B------:R-:W-:Y:S02]  /*1680*/  LEA R86, R89, 0xffffffc0, 0x6 ;  /* 0xffffffc059567811 */ /* 0x000fe400078e30ff */
        /* <DEDUP_REMOVED lines=19> */
[-C--:B------:R-:W-:Y:S01]  /*17c0*/  @!P1 IADD3 R6, PT, PT, R6, -R5.reuse, RZ ;  /* 0x8000000506069210 */ /* 0x080fe20007ffe0ff */
[----:B------:R-:W-:Y:S01]  /*17d0*/  @!P2 IMAD.IADD R23, R23, 0x1, R4 ;  /* 0x000000011717a824 */ /* 0x000fe200078e0204 */
[----:B-----5:R-:W-:Y:S01]  /*17e0*/  @!P2 SHF.R.S32.HI R4, RZ, 0x1f, R12 ;  /* 0x0000001fff04a819 */ /* 0x020fe2000001140c */
[----:B----4-:R-:W-:Y:S01]  /*17f0*/  @!P2 IMAD R9, R21, R12, RZ ;  /* 0x0000000c1509a224 */ /* 0x010fe200078e02ff */
        /* <DEDUP_REMOVED lines=8> */
[----:B------:R-:W-:Y:S02]  /*1880*/  @!P1 IADD3 R10, PT, PT, R10, 0x1, RZ ;  /* 0x000000010a0a9810 */ /* 0x000fe40007ffe0ff */
[----:B------:R-:W-:Y:S01]  /*1890*/  @!P2 MOV R8, R22 ;  /* 0x000000160008a202 */ /* 0x000fe20000000f00 */
[----:B------:R-:W-:Y:S01]  /*18a0*/  @!P2 IMAD.IADD R9, R23, 0x1, R9 ;  /* 0x000000011709a824 */ /* 0x000fe200078e0209 */
[----:B------:R-:W-:Y:S01]  /*18b0*/  @P2 IADD3 R9, PT, PT, R21, R4, RZ ;  /* 0x0000000415092210 */ /* 0x000fe20007ffe0ff */
[----:B------:R-:W-:Y:S01]  /*18c0*/  @P2 IMAD.MOV.U32 R8, RZ, RZ, R20 ;  /* 0x000000ffff082224 */ /* 0x000fe200078e0014 */
[----:B------:R-:W-:Y:S01]  /*18d0*/  @!P2 SHF.R.S32.HI R5, RZ, 0x1f, R14 ;  /* 0x0000001fff05a819 */ /* 0x000fe2000001140e */
[----:B------:R-:W-:Y:S01]  /*18e0*/  @!P2 IMAD R4, R139, R14, RZ ;  /* 0x0000000e8b04a224 */ /* 0x000fe200078e02ff */
[----:B------:R-:W-:Y:S01]  /*18f0*/  SHF.R.S32.HI R13, RZ, 0x1f, R86 ;  /* 0x0000001fff0d7819 */ /* 0x000fe20000011456 */
[-C--:B------:R-:W-:Y:S01]  /*1900*/  IMAD R6, R141, R86.reuse, RZ ;  /* 0x000000568d067224 */ /* 0x080fe200078e02ff */
[----:B------:R-:W-:Y:S01]  /*1910*/  @P4 IADD3 R10, PT, PT, R10, 0x1, RZ ;  /* 0x000000010a0a4810 */ /* 0x000fe20007ffe0ff */
[----:B------:R-:W-:-:S03]  /*1920*/  IMAD.WIDE.U32 R20, R140, R86, R8 ;  /* 0x000000568c147225 */ /* 0x000fc600078e0008 */
[----:B------:R-:W-:Y:S01]  /*1930*/  @!P0 IADD3 R10, PT, PT, -R10, RZ, RZ ;  /* 0x000000ff0a0a8210 */ /* 0x000fe20007ffe1ff */
[----:B------:R-:W-:Y:S02]  /*1940*/  @!P2 IMAD R4, R5, R138, R4 ;  /* 0x0000008a0504a224 */ /* 0x000fe400078e0204 */
[----:B------:R-:W-:Y:S01]  /*1950*/  @!P2 IMAD.WIDE.U32 R8, R138, R14, RZ ;  /* 0x0000000e8a08a225 */ /* 0x000fe200078e00ff */
[----:B------:R-:W-:-:S03]  /*1960*/  @!P3 LOP3.LUT R10, RZ, R11, RZ, 0x33, !PT ;  /* 0x0000000bff0ab212 */ /* 0x000fc600078e33ff */
[----:B------:R-:W-:Y:S01]  /*1970*/  IMAD R6, R13, R140, R6 ;  /* 0x0000008c0d067224 */ /* 0x000fe200078e0206 */
[----:B------:R-:W-:Y:S01]  /*1980*/  @!P2 SHF.R.S32.HI R5, RZ, 0x1f, R12 ;  /* 0x0000001fff05a819 */ /* 0x000fe2000001140c */
[----:B------:R-:W-:Y:S01]  /*1990*/  @!P2 IMAD.IADD R23, R9, 0x1, R4 ;  /* 0x000000010917a824 */ /* 0x000fe200078e0204 */
[----:B------:R-:W-:Y:S01]  /*19a0*/  @P2 IADD3 R14, PT, PT, R14, R15, RZ ;  /* 0x0000000f0e0e2210 */ /* 0x000fe20007ffe0ff */
[----:B------:R-:W-:Y:S01]  /*19b0*/  IMAD.IADD R21, R21, 0x1, R6 ;  /* 0x0000000115157824 */ /* 0x000fe200078e0206 */
[----:B------:R-:W-:Y:S01]  /*19c0*/  @!P2 MOV R22, R8 ;  /* 0x000000080016a202 */ /* 0x000fe20000000f00 */
[----:B------:R-:W-:Y:S01]  /*19d0*/  @!P2 IMAD R4, R19, R12, RZ ;  /* 0x0000000c1304a224 */ /* 0x000fe200078e02ff */
[----:B------:R-:W-:Y:S01]  /*19e0*/  SHF.R.S32.HI R6, RZ, 0x1f, R10 ;  /* 0x0000001fff067819 */ /* 0x000fe2000001140a */
[----:B------:R-:W-:Y:S02]  /*19f0*/  IMAD R9, R17, R10, RZ ;  /* 0x0000000a11097224 */ /* 0x000fe400078e02ff */
[----:B------:R-:W-:-:S02]  /*1a00*/  @!P2 IMAD R4, R18, R5, R4 ;  /* 0x000000051204a224 */ /* 0x000fc400078e0204 */
        /* <DEDUP_REMOVED lines=11> */
[----:B------:R-:W-:-:S02]  /*1ac0*/  MOV R9, R86 ;  /* 0x0000005600097202 */ /* 0x000fc40000000f00 */
.L_x_9471:
[----:B------:R-:W-:Y:S05]  /*1ad0*/  BSYNC.RECONVERGENT B0 ;  /* 0x0000000000007941 */ /* 0x000fea0003800200 */
.L_x_9469:
        /* <DEDUP_REMOVED lines=28> */
[----:B------:R-:W-:-:S05]  /*1ca0*/  ISETP.NE.AND P1, PT, R11, RZ, PT ;  /* 0x000000ff0b00720c */ /* 0x000fca0003f25270 */
[----:B------:R-:W-:Y:S02]  /*1cb0*/  @P2 VIADD R21, R21, 0x1 ;  /* 0x0000000115152836 */ /* 0x000fe40000000000 */
[-C--:B------:R-:W-:Y:S02]  /*1cc0*/  IMAD R10, R13, R138.reuse, RZ ;  /* 0x0000008a0d0a7224 */ /* 0x080fe400078e02ff */
[----:B------:R-:W-:Y:S01]  /*1cd0*/  IMAD.MOV.U32 R16, RZ, RZ, R21 ;  /* 0x000000ffff107224 */ /* 0x000fe200078e0015 */
[----:B------:R-:W-:Y:S01]  /*1ce0*/  SHF.L.U32 R153, R129, 0x3, RZ ;  /* 0x0000000381997819 */ /* 0x000fe200000006ff */
[C---:B------:R-:W-:Y:S02]  /*1cf0*/  IMAD R10, R9.reuse, R139, R10 ;  /* 0x0000008b090a7224 */ /* 0x040fe400078e020a */
[----:B------:R-:W-:Y:S01]  /*1d00*/  @!P0 IMAD.MOV R16, RZ, RZ, -R16 ;  /* 0x000000ffff108224 */ /* 0x000fe200078e0a10 */
[----:B------:R-:W-:Y:S01]  /*1d10*/  @!P1 LOP3.LUT R16, RZ, R11, RZ, 0x33, !PT ;  /* 0x0000000bff109212 */ /* 0x000fe200078e33ff */
[----:B------:R-:W-:Y:S01]  /*1d20*/  IMAD.WIDE.U32 R30, R9, R138, RZ ;  /* 0x0000008a091e7225 */ /* 0x000fe200078e00ff */
[----:B------:R-:W-:-:S02]  /*1d30*/  LOP3.LUT R97, R153, 0x18, RZ, 0xc0, !PT ;  /* 0x0000001899617812 */ /* 0x000fc400078ec0ff */
[----:B------:R-:W-:Y:S01]  /*1d40*/  LOP3.LUT R152, R153, 0xc0, RZ, 0xc0, !PT ;  /* 0x000000c099987812 */ /* 0x000fe200078ec0ff */
[----:B------:R-:W-:Y:S01]  /*1d50*/  IMAD.IADD R9, R31, 0x1, R10 ;  /* 0x000000011f097824 */ /* 0x000fe200078e020a */
[----:B------:R-:W-:Y:S01]  /*1d60*/  SHF.R.S32.HI R13, RZ, 0x1f, R16 ;  /* 0x0000001fff0d7819 */ /* 0x000fe20000011410 */
[----:B------:R-:W-:Y:S01]  /*1d70*/  IMAD R10, R29, R16, RZ ;  /* 0x000000101d0a7224 */ /* 0x000fe200078e02ff */
[----:B------:R-:W-:Y:S01]  /*1d80*/  IADD3 R11, P1, P0, R30, R20, R97 ;  /* 0x000000141e0b7210 */ /* 0x000fe2000783e061 */
[----:B------:R-:W-:Y:S01]  /*1d90*/  IMAD.WIDE.U32 R16, R28, R16, RZ ;  /* 0x000000101c107225 */ /* 0x000fe200078e00ff */
[----:B------:R-:W-:Y:S01]  /*1da0*/  LOP3.LUT R152, R152, 0x18, R129, 0xf8, !PT ;  /* 0x0000001898987812 */ /* 0x000fe200078ef881 */
[----:B------:R-:W1:Y:S02]  /*1db0*/  S2UR UR6, SR_CgaCtaId ;  /* 0x00000000000679c3 */ /* 0x000e640000008800 */
[----:B------:R-:W-:Y:S01]  /*1dc0*/  IMAD R10, R13, R28, R10 ;  /* 0x0000001c0d0a7224 */ /* 0x000fe200078e020a */
[----:B------:R-:W-:-:S02]  /*1dd0*/  IADD3.X R9, PT, PT, R9, R12, RZ, P1, P0 ;  /* 0x0000000c09097210 */ /* 0x000fc40000fe04ff */
[----:B------:R-:W-:Y:S02]  /*1de0*/  LOP3.LUT R12, R153, 0x1f20, RZ, 0xc0, !PT ;  /* 0x00001f20990c7812 */ /* 0x000fe400078ec0ff */
[----:B------:R-:W-:Y:S02]  /*1df0*/  LOP3.LUT R95, R152, R97, RZ, 0x3c, !PT ;  /* 0x00000061985f7212 */ /* 0x000fe400078e3cff */
[----:B------:R-:W-:Y:S02]  /*1e00*/  IADD3 R16, P0, PT, R11, R16, RZ ;  /* 0x000000100b107210 */ /* 0x000fe40007f1e0ff */
[----:B------:R-:W-:Y:S02]  /*1e10*/  IADD3 R10, PT, PT, R17, R10, RZ ;  /* 0x0000000a110a7210 */ /* 0x000fe40007ffe0ff */
[----:B------:R-:W-:Y:S02]  /*1e20*/  LOP3.LUT R95, R12, R95, RZ, 0xfc, !PT ;  /* 0x0000005f0c5f7212 */ /* 0x000fe400078efcff */
[----:B------:R-:W-:Y:S01]  /*1e30*/  SHF.R.U32.HI R98, RZ, 0x2, R129 ;  /* 0x00000002ff627819 */ /* 0x000fe20000011681 */
[----:B------:R-:W-:Y:S01]  /*1e40*/  IMAD.X R17, R9, 0x1, R10, P0 ;  /* 0x0000000109117824 */ /* 0x000fe200000e060a */
[----:B------:R-:W-:Y:S01]  /*1e50*/  IADD3 R10, P0, PT, R97, R8, RZ ;  /* 0x00000008610a7210 */ /* 0x000fe20007f1e0ff */
[----:B------:R-:W-:-:S02]  /*1e60*/  IMAD.IADD R137, R85, 0x1, -R0 ;  /* 0x0000000155897824 */ /* 0x000fc400078e0a00 */
[----:B------:R-:W-:Y:S01]  /*1e70*/  IMAD.WIDE.U32 R20, R98, R138, R16 ;  /* 0x0000008a62147225 */ /* 0x000fe200078e0010 */
[----:B------:R-:W-:-:S03]  /*1e80*/  UMOV UR7, 0x400 ;  /* 0x0000040000077882 */ /* 0x000fc60000000000 */
[----:B------:R-:W-:Y:S01]  /*1e90*/  IMAD R143, R141, R98, RZ ;  /* 0x000000628d8f7224 */ /* 0x000fe200078e02ff */
[----:B-1----:R-:W-:Y:S01]  /*1ea0*/  ULEA UR6, UR6, UR7, 0x18 ;  /* 0x0000000706067291 */ /* 0x002fe2000f8ec0ff */
[----:B------:R-:W-:Y:S01]  /*1eb0*/  IMAD.MOV.U32 R99, RZ, RZ, RZ ;  /* 0x000000ffff637224 */ /* 0x000fe200078e00ff */
[----:B------:R-:W-:Y:S04]  /*1ec0*/  BSSY.RECONVERGENT B0, `(.L_x_9472) ;  /* 0x000003f000007945 */ /* 0x000fe80003800200 */
[----:B------:R-:W-:Y:S02]  /*1ed0*/  MOV R132, UR6 ;  /* 0x0000000600847c02 */ /* 0x000fe40008000f00 */
[----:B------:R-:W-:Y:S02]  /*1ee0*/  SHF.L.U64.HI R141, R140, 0x5, R141 ;  /* 0x000000058c8d7819 */ /* 0x000fe4000001028d */
[----:B------:R-:W-:Y:S01]  /*1ef0*/  LOP3.LUT R91, R97, 0x20, RZ, 0xfc, !PT ;  /* 0x00000020615b7812 */ /* 0x000fe200078efcff */
[----:B------:R-:W-:Y:S01]  /*1f00*/  IMAD R95, R95, 0x2, R132 ;  /* 0x000000025f5f7824 */ /* 0x000fe200078e0284 */
[----:B------:R-:W-:Y:S01]  /*1f10*/  LOP3.LUT R87, R97, 0x40, RZ, 0xfc, !PT ;  /* 0x0000004061577812 */ /* 0x000fe200078efcff */
[----:B--2---:R-:W-:-:S04]  /*1f20*/  @P3 IMAD.WIDE.U32 R12, R18, R7, RZ ;  /* 0x00000007120c3225 */ /* 0x004fc800078e00ff */
[----:B------:R-:W-:Y:S02]  /*1f30*/  @P3 IMAD R9, R19, R7, RZ ;  /* 0x0000000713093224 */ /* 0x000fe400078e02ff */
[-C--:B---3--:R-:W-:Y:S02]  /*1f40*/  @!P3 IMAD R11, R27, R155.reuse, RZ ;  /* 0x0000009b1b0bb224 */ /* 0x088fe400078e02ff */
[----:B------:R-:W-:-:S03]  /*1f50*/  @!P3 IMAD.WIDE.U32 R26, R26, R155, RZ ;  /* 0x0000009b1a1ab225 */ /* 0x000fc600078e00ff */
[----:B------:R-:W-:Y:S02]  /*1f60*/  @!P3 MOV R8, R26 ;  /* 0x0000001a0008b202 */ /* 0x000fe40000000f00 */
[----:B------:R-:W-:Y:S01]  /*1f70*/  @P3 MOV R8, R12 ;  /* 0x0000000c00083202 */ /* 0x000fe20000000f00 */
[----:B------:R-:W-:Y:S02]  /*1f80*/  @!P3 IMAD.IADD R7, R27, 0x1, R11 ;  /* 0x000000011b07b824 */ /* 0x000fe400078e020b */
[----:B------:R-:W-:Y:S02]  /*1f90*/  @P3 IMAD.IADD R7, R13, 0x1, R9 ;  /* 0x000000010d073824 */ /* 0x000fe400078e0209 */
[----:B------:R-:W-:Y:S01]  /*1fa0*/  IMAD.X R11, RZ, RZ, R6, P0 ;  /* 0x000000ffff0b7224 */ /* 0x000fe200000e0606 */
[----:B------:R-:W-:Y:S01]  /*1fb0*/  IADD3 R16, P0, PT, R97, R8, RZ ;  /* 0x0000000861107210 */ /* 0x000fe20007f1e0ff */
[----:B------:R-:W-:-:S03]  /*1fc0*/  IMAD.WIDE.U32 R10, R98, R140, R10 ;  /* 0x0000008c620a7225 */ /* 0x000fc600078e000a */
[----:B------:R-:W-:Y:S02]  /*1fd0*/  IADD3.X R17, PT, PT, RZ, R7, RZ, P0, !PT ;  /* 0x00000007ff117210 */ /* 0x000fe400007fe4ff */
[----:B------:R-:W-:Y:S01]  /*1fe0*/  ISETP.GE.AND P0, PT, R98, R137, PT ;  /* 0x000000896200720c */ /* 0x000fe20003f06270 */
[----:B------:R-:W-:Y:S01]  /*1ff0*/  IMAD.IADD R143, R11, 0x1, R143 ;  /* 0x000000010b8f7824 */ /* 0x000fe200078e028f */
[----:B------:R-:W-:Y:S01]  /*2000*/  SHF.R.S32.HI R9, RZ, 0x1f, R154 ;  /* 0x0000001fff097819 */ /* 0x000fe2000001149a */
[----:B------:R-:W-:Y:S02]  /*2010*/  IMAD R13, R139, R98, RZ ;  /* 0x000000628b0d7224 */ /* 0x000fe400078e02ff */
[----:B------:R-:W-:Y:S01]  /*2020*/  IMAD R11, R15, R154, RZ ;  /* 0x0000009a0f0b7224 */ /* 0x000fe200078e02ff */
[----:B----4-:R-:W-:Y:S01]  /*2030*/  LEA R158, P1, R20, R24, 0x1 ;  /* 0x00000018149e7211 */ /* 0x010fe200078208ff */
[----:B------:R-:W-:Y:S02]  /*2040*/  IMAD.IADD R13, R21, 0x1, R13 ;  /* 0x00000001150d7824 */ /* 0x000fe400078e020d */
[----:B------:R-:W-:Y:S01]  /*2050*/  IMAD R6, R14, R9, R11 ;  /* 0x000000090e067224 */ /* 0x000fe200078e020b */
[----:B------:R-:W-:Y:S01]  /*2060*/  LEA R144, P2, R10, R22, 0x1 ;  /* 0x000000160a907211 */ /* 0x000fe200078408ff */
[----:B------:R-:W-:Y:S01]  /*2070*/  IMAD.WIDE.U32 R14, R154, R14, R16 ;  /* 0x0000000e9a0e7225 */ /* 0x000fe200078e0010 */
[----:B------:R-:W-:-:S02]  /*2080*/  LEA.HI.X R159, R20, R25, R13, 0x1, P1 ;  /* 0x00000019149f7211 */ /* 0x000fc400008f0c0d */
[C---:B------:R-:W-:Y:S01]  /*2090*/  SHF.L.U64.HI R139, R138.reuse, 0x5, R139 ;  /* 0x000000058a8b7819 */ /* 0x040fe2000001028b */
[----:B------:R-:W-:Y:S01]  /*20a0*/  IMAD.SHL.U32 R138, R138, 0x20, RZ ;  /* 0x000000208a8a7824 */ /* 0x000fe200078e00ff */
[----:B------:R-:W-:Y:S01]  /*20b0*/  LEA.HI.X R143, R10, R23, R143, 0x1, P2 ;  /* 0x000000170a8f7211 */ /* 0x000fe200010f0c8f */
[----:B------:R-:W-:Y:S01]  /*20c0*/  IMAD.WIDE.U32 R16, R147, 0x40, R98 ;  /* 0x0000004093107825 */ /* 0x000fe200078e0062 */
[----:B------:R-:W-:Y:S02]  /*20d0*/  SHF.L.U32 R140, R140, 0x5, RZ ;  /* 0x000000058c8c7819 */ /* 0x000fe400000006ff */
        /* <DEDUP_REMOVED lines=28> */
.L_x_9474:
[----:B------:R3:W-:Y:S02]  /*22a0*/  STS.128 [R95+0x2000], RZ ;  /* 0x002000ff5f007388 */ /* 0x0007e40000000c00 */
.L_x_9473:
[----:B------:R-:W-:Y:S05]  /*22b0*/  BSYNC.RECONVERGENT B0 ;  /* 0x0000000000007941 */ /* 0x000fea0003800200 */
.L_x_9472:
        /* <DEDUP_REMOVED lines=32> */
.L_x_9477:
[----:B------:R2:W-:Y:S02]  /*24c0*/  STS.128 [R95+0x2800], RZ ;  /* 0x002800ff5f007388 */ /* 0x0005e40000000c00 */
.L_x_9476:
[----:B------:R-:W-:Y:S05]  /*24d0*/  BSYNC.RECONVERGENT B0 ;  /* 0x0000000000007941 */ /* 0x000fea0003800200 */
.L_x_9475:
[----:B-1--45:R-:W-:Y:S01]  /*24e0*/  IMAD R5, R89, -0x40, R84 ;  /* 0xffffffc059057824 */ /* 0x032fe200078e0254 */
[----:B------:R-:W-:Y:S04]  /*24f0*/  BSSY.RECONVERGENT B0, `(.L_x_9478) ;  /* 0x000001c000007945 */ /* 0x000fe80003800200 */
[----:B------:R-:W-:-:S04]  /*2500*/  IADD3 R5, PT, PT, R5, 0x40, RZ ;  /* 0x0000004005057810 */ /* 0x000fc80007ffe0ff */
        /* <DEDUP_REMOVED lines=25> */
.L_x_9480:
[----:B------:R4:W-:Y:S02]  /*26a0*/  STS.128 [R95+0x5000], RZ ;  /* 0x005000ff5f007388 */ /* 0x0009e40000000c00 */
.L_x_9479:
[----:B------:R-:W-:Y:S05]  /*26b0*/  BSYNC.RECONVERGENT B0 ;  /* 0x0000000000007941 */ /* 0x000fea0003800200 */
.L_x_9478:
[----:B------:R-:W-:Y:S01]  /*26c0*/  ISETP.GE.AND P0, PT, R6, R5, PT ;  /* 0x000000050600720c */ /* 0x000fe20003f06270 */
[----:B------:R-:W-:-:S12]  /*26d0*/  BSSY.RECONVERGENT B0, `(.L_x_9481) ;  /* 0x0000016000007945 */ /* 0x000fd80003800200 */
[----:B------:R-:W-:Y:S05]  /*26e0*/  @P0 BRA `(.L_x_9482) ;  /* 0x0000000000500947 */ /* 0x000fea0003800000 */
[-C--:B------:R-:W-:Y:S02]  /*26f0*/  ISETP.GE.AND P2, PT, R97, R150.reuse, PT ;  /* 0x000000966100720c */ /* 0x080fe40003f46270 */
[----:B------:R-:W-:Y:S02]  /*2700*/  ISETP.GE.AND P1, PT, R91, R150, PT ;  /* 0x000000965b00720c */ /* 0x000fe40003f26270 */
        /* <DEDUP_REMOVED lines=18> */
.L_x_9482:
[----:B------:R-:W-:Y:S05]  /*2830*/  BSYNC.RECONVERGENT B0 ;  /* 0x0000000000007941 */ /* 0x000fea0003800200 */
.L_x_9481:
        /* <DEDUP_REMOVED lines=37> */
.L_x_9485:
[----:B------:R4:W-:Y:S01]  /*2a90*/  STS.128 [R95+0x8000], RZ ;  /* 0x008000ff5f007388 */ /* 0x0009e20000000c00 */
[----:B------:R-:W-:Y:S05]  /*2aa0*/  BRA `(.L_x_9486) ;  /* 0x00000000000c7947 */ /* 0x000fea0003800000 */
.L_x_9484:
[----:B------:R2:W-:Y:S04]  /*2ab0*/  STS.128 [R95+0x6000], RZ ;  /* 0x006000ff5f007388 */ /* 0x0005e80000000c00 */
[----:B------:R2:W-:Y:S04]  /*2ac0*/  STS.128 [R95+0x7000], RZ ;  /* 0x007000ff5f007388 */ /* 0x0005e80000000c00 */
[----:B------:R2:W-:Y:S02]  /*2ad0*/  STS.128 [R95+0x8000], RZ ;  /* 0x008000ff5f007388 */ /* 0x0005e40000000c00 */
.L_x_9486:
[----:B------:R-:W-:Y:S05]  /*2ae0*/  BSYNC.RECONVERGENT B0 ;  /* 0x0000000000007941 */ /* 0x000fea0003800200 */
.L_x_9483:
        /* <DEDUP_REMOVED lines=27> */
.L_x_9489:
[----:B------:R1:W-:Y:S02]  /*2ca0*/  STS.128 [R95+0x8800], RZ ;  /* 0x008800ff5f007388 */ /* 0x0003e40000000c00 */
.L_x_9488:
[----:B------:R-:W-:Y:S05]  /*2cb0*/  BSYNC.RECONVERGENT B0 ;  /* 0x0000000000007941 */ /* 0x000fea0003800200 */
.L_x_9487:
[C---:B-1----:R-:W-:Y:S01]  /*2cc0*/  IMAD.SHL.U32 R10, R129.reuse, 0x10, RZ ;  /* 0x00000010810a7824 */ /* 0x042fe200078e00ff */
[----:B------:R-:W-:Y:S01]  /*2cd0*/  SHF.R.U32.HI R130, RZ, 0x1, R129 ;  /* 0x00000001ff827819 */ /* 0x000fe20000011681 */
[C---:B------:R-:W-:Y:S01]  /*2ce0*/  IMAD.SHL.U32 R93, R129.reuse, 0x20, RZ ;  /* 0x00000020815d7824 */ /* 0x040fe200078e00ff */
[C---:B------:R-:W-:Y:S01]  /*2cf0*/  LOP3.LUT P6, RZ, R129.reuse, 0x4, RZ, 0xc0, !PT ;  /* 0x0000000481ff7812 */ /* 0x040fe200078cc0ff */
[----:B------:R-:W-:Y:S01]  /*2d00*/  IMAD.SHL.U32 R128, R129, 0x4, RZ ;  /* 0x0000000481807824 */ /* 0x000fe200078e00ff */
[----:B------:R-:W-:Y:S01]  /*2d10*/  LOP3.LUT R8, R130, 0x8, RZ, 0xc0, !PT ;  /* 0x0000000882087812 */ /* 0x000fe200078ec0ff */
[----:B------:R-:W0:Y:S01]  /*2d20*/  LDGDEPBAR ;  /* 0x00000000000079af */ /* 0x000e220000000000 */
[----:B------:R-:W-:Y:S01]  /*2d30*/  LOP3.LUT R131, R10, 0x3e00, RZ, 0xc0, !PT ;  /* 0x00003e000a837812 */ /* 0x000fe200078ec0ff */
[----:B------:R-:W-:Y:S01]  /*2d40*/  VIADD R151, R89, 0xffffffff ;  /* 0xffffffff59977836 */ /* 0x000fe20000000000 */
[----:B------:R-:W-:Y:S01]  /*2d50*/  LOP3.LUT R6, R128, 0x18, RZ, 0xc0, !PT ;  /* 0x0000001880067812 */ /* 0x000fe200078ec0ff */
[----:B------:R-:W-:Y:S01]  /*2d60*/  BSSY.RECONVERGENT B1, `(.L_x_9490) ;  /* 0x00000d5000017945 */ /* 0x000fe20003800200 */
[----:B------:R-:W-:-:S02]  /*2d70*/  LOP3.LUT R7, R8, 0xc0, R93, 0xf8, !PT ;  /* 0x000000c008077812 */ /* 0x000fc400078ef85d */
[----:B------:R-:W-:Y:S02]  /*2d80*/  LOP3.LUT R10, R10, 0x100, RZ, 0xc0, !PT ;  /* 0x000001000a0a7812 */ /* 0x000fe400078ec0ff */
[----:B------:R-:W-:Y:S02]  /*2d90*/  LOP3.LUT R4, R93, 0xc0, RZ, 0xc0, !PT ;  /* 0x000000c05d047812 */ /* 0x000fe400078ec0ff */
[--C-:B------:R-:W-:Y:S02]  /*2da0*/  LOP3.LUT R8, R131, 0x20, R93.reuse, 0xf8, !PT ;  /* 0x0000002083087812 */ /* 0x100fe400078ef85d */
[----:B------:R-:W-:Y:S02]  /*2db0*/  LOP3.LUT R92, R7, R6, RZ, 0x3c, !PT ;  /* 0x00000006075c7212 */ /* 0x000fe400078e3cff */
[----:B------:R-:W-:Y:S02]  /*2dc0*/  LOP3.LUT R5, R10, 0x20, R93, 0xf8, !PT ;  /* 0x000000200a057812 */ /* 0x000fe400078ef85d */
[----:B------:R-:W-:-:S02]  /*2dd0*/  LOP3.LUT R4, R4, 0x8, R129, 0xf8, !PT ;  /* 0x0000000804047812 */ /* 0x000fc400078ef881 */
[----:B------:R-:W-:Y:S02]  /*2de0*/  LOP3.LUT R7, R8, 0x100, R93, 0xf8, !PT ;  /* 0x0000010008077812 */ /* 0x000fe400078ef85d */
[----:B------:R-:W-:Y:S02]  /*2df0*/  LOP3.LUT R5, R5, R4, R6, 0xf6, !PT ;  /* 0x0000000405057212 */ /* 0x000fe400078ef606 */
[----:B------:R-:W-:Y:S02]  /*2e00*/  LOP3.LUT R7, R7, R92, RZ, 0xfc, !PT ;  /* 0x0000005c07077212 */ /* 0x000fe400078efcff */
[----:B------:R-:W-:Y:S01]  /*2e10*/  ISETP.GT.AND P0, PT, R151, R142, PT ;  /* 0x0000008e9700720c */ /* 0x000fe20003f04270 */
[--C-:B------:R-:W-:Y:S02]  /*2e20*/  IMAD R94, R5, 0x2, R132.reuse ;  /* 0x00000002055e7824 */ /* 0x100fe400078e0284 */
[----:B------:R-:W-:Y:S02]  /*2e30*/  IMAD R96, R7, 0x2, R132 ;  /* 0x0000000207607824 */ /* 0x000fe400078e0284 */
[----:B------:R-:W-:Y:S01]  /*2e40*/  IMAD.MOV.U32 R5, RZ, RZ, 0x20 ;  /* 0x00000020ff057424 */ /* 0x000fe200078e00ff */
[----:B------:R-:W-:Y:S04]  /*2e50*/  LDSM.16.M88.4 R44, [R94+0x3000] ;  /* 0x003000005e2c783b */ /* 0x000fe80000000200 */
[----:B------:R-:W1:Y:S01]  /*2e60*/  LDSM.16.M88.4 R72, [R96] ;  /* 0x000000006048783b */ /* 0x000e620000000200 */
[----:B------:R-:W-:-:S03]  /*2e70*/  SEL R5, R5, 0xffffffe0, !P6 ;  /* 0xffffffe005057807 */ /* 0x000fc60007000000 */
[----:B------:R-:W5:Y:S02]  /*2e80*/  LDSM.16.M88.4 R36, [R94+0x3400] ;  /* 0x003400005e24783b */ /* 0x000f640000000200 */
[--C-:B------:R-:W-:Y:S02]  /*2e90*/  IMAD.IADD R88, R94, 0x1, R5.reuse ;  /* 0x000000015e587824 */ /* 0x100fe400078e0205 */
[----:B------:R-:W2:Y:S01]  /*2ea0*/  LDSM.16.M88.4 R28, [R94+0x3800] ;  /* 0x003800005e1c783b */ /* 0x000ea20000000200 */
[----:B------:R-:W-:-:S03]  /*2eb0*/  IMAD.IADD R90, R96, 0x1, R5 ;  /* 0x00000001605a7824 */ /* 0x000fc600078e0205 */
[----:B------:R-:W3:Y:S04]  /*2ec0*/  LDSM.16.M88.4 R20, [R94+0x3c00] ;  /* 0x003c00005e14783b */ /* 0x000ee80000000200 */
        /* <DEDUP_REMOVED lines=64> */
[C---:B-----5:R-:W-:Y:S08]  /*32d0*/  HMMA.16816.F32 R24, R68.reuse, R52, R24 ;  /* 0x000000344418723c */ /* 0x060ff00000001818 */
[----:B------:R-:W-:Y:S08]  /*32e0*/  HMMA.16816.F32 R72, R68, R54, R72 ;  /* 0x000000364448723c */ /* 0x000ff00000001848 */
[C---:B--2---:R-:W-:Y:S08]  /*32f0*/  HMMA.16816.F32 R48, R20.reuse, R16, R48 ;  /* 0x000000101430723c */ /* 0x044ff00000001830 */
[C---:B------:R-:W-:Y:S08]  /*3300*/  HMMA.16816.F32 R44, R20.reuse, R18, R44 ;  /* 0x00000012142c723c */ /* 0x040ff0000000182c */
[C---:B---3--:R-:W-:Y:S08]  /*3310*/  HMMA.16816.F32 R40, R20.reuse, R12, R40 ;  /* 0x0000000c1428723c */ /* 0x048ff00000001828 */
[C---:B------:R-:W-:Y:S08]  /*3320*/  HMMA.16816.F32 R36, R20.reuse, R14, R36 ;  /* 0x0000000e1424723c */ /* 0x040ff00000001824 */
[C---:B----4-:R-:W-:Y:S08]  /*3330*/  HMMA.16816.F32 R32, R20.reuse, R8, R32 ;  /* 0x000000081420723c */ /* 0x050ff00000001820 */
        /* <DEDUP_REMOVED lines=18> */
.L_x_9493:
        /* <DEDUP_REMOVED lines=60> */
.L_x_9494:
[----:B------:R-:W-:Y:S05]  /*3820*/  BSYNC.RECONVERGENT B0 ;  /* 0x0000000000007941 */ /* 0x000fea0003800200 */
.L_x_9492:
        /* <DEDUP_REMOVED lines=40> */
.L_x_9491:
[----:B------:R-:W-:Y:S05]  /*3ab0*/  BSYNC.RECONVERGENT B1 ;  /* 0x0000000000017941 */ /* 0x000fea0003800200 */
.L_x_9490:
[----:B------:R-:W3:Y:S01]  /*3ac0*/  LD.E R113, desc[UR4][R2.64+0xdc] ;  /* 0x0000dc0402717980 */ /* 0x000ee2000c101900 */
[----:B------:R-:W-:Y:S01]  /*3ad0*/  LOP3.LUT R91, R98, 0x7, RZ, 0xc0, !PT ;  /* 0x00000007625b7812 */ /* 0x000fe200078ec0ff */
[----:B------:R-:W-:Y:S01]  /*3ae0*/  IMAD.SHL.U32 R90, R129, 0x2, RZ ;  /* 0x00000002815a7824 */ /* 0x000fe200078e00ff */
[----:B------:R-:W-:Y:S01]  /*3af0*/  LOP3.LUT R93, R92, 0x120, R93, 0xf8, !PT ;  /* 0x000001205c5d7812 */ /* 0x000fe200078ef85d */
[----:B------:R-:W-:Y:S01]  /*3b00*/  IMAD.SHL.U32 R88, R89, 0x40, RZ ;  /* 0x0000004059587824 */ /* 0x000fe200078e00ff */
[----:B--2---:R-:W-:Y:S01]  /*3b10*/  LOP3.LUT R4, R91, 0x1f0, R130, 0xf8, !PT ;  /* 0x000001f05b047812 */ /* 0x004fe200078ef882 */
[----:B------:R-:W-:Y:S01]  /*3b20*/  VIADD R89, R89, 0xfffffffe ;  /* 0xfffffffe59597836 */ /* 0x000fe20000000000 */
[----:B------:R-:W-:Y:S01]  /*3b30*/  LOP3.LUT R90, R90, 0x6, RZ, 0xc0, !PT ;  /* 0x000000065a5a7812 */ /* 0x000fe200078ec0ff */
[----:B------:R-:W-:Y:S02]  /*3b40*/  IMAD R120, R93, 0x2, R132 ;  /* 0x000000025d787824 */ /* 0x000fe400078e0284 */
[----:B------:R-:W-:Y:S01]  /*3b50*/  IMAD R5, R147, 0x40, R4 ;  /* 0x0000004093057824 */ /* 0x000fe200078e0204 */
[----:B------:R-:W-:Y:S01]  /*3b60*/  LOP3.LUT R7, R88, R90, RZ, 0xfc, !PT ;  /* 0x0000005a58077212 */ /* 0x000fe200078efcff */
[----:B------:R-:W-:-:S03]  /*3b70*/  VIADD R108, R120, 0x6020 ;  /* 0x00006020786c7836 */ /* 0x000fc60000000000 */
[----:B------:R-:W-:Y:S01]  /*3b80*/  IADD3 R5, PT, PT, R84, R5, -R85 ;  /* 0x0000000554057210 */ /* 0x000fe20007ffe855 */
[C---:B------:R-:W-:Y:S02]  /*3b90*/  VIADD R4, R7.reuse, 0xffffffc8 ;  /* 0xffffffc807047836 */ /* 0x040fe40000000000 */
[----:B------:R-:W-:Y:S02]  /*3ba0*/  VIADD R53, R7, 0xffffffd1 ;  /* 0xffffffd107357836 */ /* 0x000fe40000000000 */
[----:B------:R-:W-:Y:S01]  /*3bb0*/  IMAD.IADD R13, R5, 0x1, -R4 ;  /* 0x00000001050d7824 */ /* 0x000fe200078e0a04 */
[-C--:B------:R-:W-:Y:S01]  /*3bc0*/  ISETP.GE.AND P1, PT, R4, R84.reuse, PT ;  /* 0x000000540400720c */ /* 0x080fe20003f26270 */
[----:B------:R-:W-:Y:S01]  /*3bd0*/  VIADD R15, R7, 0xffffffe0 ;  /* 0xffffffe0070f7836 */ /* 0x000fe20000000000 */
[----:B------:R-:W-:Y:S01]  /*3be0*/  ISETP.GE.AND P4, PT, R53, R84, PT ;  /* 0x000000543500720c */ /* 0x000fe20003f86270 */
[----:B------:R-:W-:Y:S01]  /*3bf0*/  IMAD.IADD R10, R5, 0x1, -R53 ;  /* 0x00000001050a7824 */ /* 0x000fe200078e0a35 */
[----:B------:R-:W-:Y:S01]  /*3c00*/  IABS R13, R13 ;  /* 0x0000000d000d7213 */ /* 0x000fe20000000000 */
[----:B------:R-:W-:-:S02]  /*3c10*/  VIADD R57, R7, 0xffffffc1 ;  /* 0xffffffc107397836 */ /* 0x000fc40000000000 */
[C---:B------:R-:W-:Y:S01]  /*3c20*/  IMAD.IADD R23, R5.reuse, 0x1, -R15 ;  /* 0x0000000105177824 */ /* 0x040fe200078e0a0f */
[----:B------:R-:W-:Y:S01]  /*3c30*/  I2FP.F32.S32 R13, R13 ;  /* 0x0000000d000d7245 */ /* 0x000fe20000201400 */
[----:B------:R-:W-:Y:S01]  /*3c40*/  IMAD.IADD R6, R5, 0x1, -R57 ;  /* 0x0000000105067824 */ /* 0x000fe200078e0a39 */
[----:B------:R-:W-:Y:S01]  /*3c50*/  IABS R10, R10 ;  /* 0x0000000a000a7213 */ /* 0x000fe20000000000 */
[C---:B------:R-:W-:Y:S01]  /*3c60*/  VIADD R9, R7.reuse, 0xffffffd0 ;  /* 0xffffffd007097836 */ /* 0x040fe20000000000 */
[----:B------:R-:W-:Y:S01]  /*3c70*/  IABS R23, R23 ;  /* 0x0000001700177213 */ /* 0x000fe20000000000 */
[C---:B------:R-:W-:Y:S01]  /*3c80*/  FFMA.FTZ R44, -R0.reuse, R13, R44 ;  /* 0x0000000d002c7223 */ /* 0x040fe2000001012c */
[C---:B------:R-:W-:Y:S01]  /*3c90*/  VIADD R13, R7.reuse, 0xffffffe1 ;  /* 0xffffffe1070d7836 */ /* 0x040fe20000000000 */
[----:B------:R-:W-:Y:S01]  /*3ca0*/  I2FP.F32.S32 R10, R10 ;  /* 0x0000000a000a7245 */ /* 0x000fe20000201400 */
[----:B------:R-:W-:Y:S01]  /*3cb0*/  VIADD R17, R7, 0xffffffd9 ;  /* 0xffffffd907117836 */ /* 0x000fe20000000000 */
[----:B------:R-:W-:Y:S01]  /*3cc0*/  IABS R6, R6 ;  /* 0x0000000600067213 */ /* 0x000fe20000000000 */
[----:B------:R-:W-:Y:S01]  /*3cd0*/  IMAD.IADD R4, R5, 0x1, -R13 ;  /* 0x0000000105047824 */ /* 0x000fe200078e0a0d */
[----:B------:R-:W-:Y:S01]  /*3ce0*/  I2FP.F32.S32 R23, R23 ;  /* 0x0000001700177245 */ /* 0x000fe20000201400 */
[----:B------:R-:W-:Y:S01]  /*3cf0*/  FFMA.FTZ R10, -R0, R10, R41 ;  /* 0x0000000a000a7223 */ /* 0x000fe20000010129 */
[----:B------:R-:W-:Y:S01]  /*3d00*/  I2FP.F32.S32 R6, R6 ;  /* 0x0000000600067245 */ /* 0x000fe20000201400 */
[----:B------:R-:W-:Y:S01]  /*3d10*/  VIADD R41, R7, 0xffffffc0 ;  /* 0xffffffc007297836 */ /* 0x000fe20000000000 */
[----:B------:R-:W-:Y:S01]  /*3d20*/  IABS R4, R4 ;  /* 0x0000000400047213 */ /* 0x000fe20000000000 */
[----:B------:R-:W-:-:S02]  /*3d30*/  VIADD R8, R5, 0x8 ;  /* 0x0000000805087836 */ /* 0x000fc40000000000 */
[C---:B------:R-:W-:Y:S01]  /*3d40*/  FFMA.FTZ R32, -R0.reuse, R23, R32 ;  /* 0x0000001700207223 */ /* 0x040fe20000010120 */
[----:B------:R-:W-:Y:S01]  /*3d50*/  VIADD R55, R7, 0xffffffc9 ;  /* 0xffffffc907377836 */ /* 0x000fe20000000000 */
[----:B------:R-:W-:Y:S01]  /*3d60*/  I2FP.F32.S32 R4, R4 ;  /* 0x0000000400047245 */ /* 0x000fe20000201400 */
[C---:B------:R-:W-:Y:S02]  /*3d70*/  IMAD.IADD R11, R5.reuse, 0x1, -R9 ;  /* 0x00000001050b7824 */ /* 0x040fe400078e0a09 */
[C---:B------:R-:W-:Y:S01]  /*3d80*/  FFMA.FTZ R49, -R0.reuse, R6, R49 ;  /* 0x0000000600317223 */ /* 0x040fe20000010131 */
[----:B------:R-:W-:Y:S01]  /*3d90*/  IMAD.IADD R6, R5, 0x1, -R17 ;  /* 0x0000000105067824 */ /* 0x000fe200078e0a11 */
[----:B------:R-:W-:Y:S01]  /*3da0*/  ISETP.GE.AND P3, PT, R41, R84, PT ;  /* 0x000000542900720c */ /* 0x000fe20003f66270 */
[----:B------:R-:W-:Y:S01]  /*3db0*/  FFMA.FTZ R23, -R0, R4, R33 ;  /* 0x0000000400177223 */ /* 0x000fe20000010121 */
[-C--:B------:R-:W-:Y:S01]  /*3dc0*/  ISETP.GE.AND P2, PT, R57, R84.reuse, PT ;  /* 0x000000543900720c */ /* 0x080fe20003f46270 */
[--C-:B------:R-:W-:Y:S01]  /*3dd0*/  IMAD.IADD R4, R5, 0x1, -R41.reuse ;  /* 0x0000000105047824 */ /* 0x100fe200078e0a29 */
[----:B------:R-:W-:Y:S01]  /*3de0*/  IABS R11, R11 ;  /* 0x0000000b000b7213 */ /* 0x000fe20000000000 */
[C---:B------:R-:W-:Y:S01]  /*3df0*/  IMAD.IADD R41, R8.reuse, 0x1, -R41 ;  /* 0x0000000108297824 */ /* 0x040fe200078e0a29 */
[----:B------:R-:W-:Y:S01]  /*3e00*/  ISETP.GE.AND P0, PT, R55, R84, PT ;  /* 0x000000543700720c */ /* 0x000fe20003f06270 */
[C---:B------:R-:W-:Y:S01]  /*3e10*/  IMAD.IADD R57, R8.reuse, 0x1, -R57 ;  /* 0x0000000108397824 */ /* 0x040fe200078e0a39 */
[----:B------:R-:W-:Y:S01]  /*3e20*/  IABS R6, R6 ;  /* 0x0000000600067213 */ /* 0x000fe20000000000 */
[--C-:B------:R-:W-:Y:S01]  /*3e30*/  IMAD.IADD R12, R5, 0x1, -R55.reuse ;  /* 0x00000001050c7824 */ /* 0x100fe200078e0a37 */
[----:B------:R-:W-:Y:S01]  /*3e40*/  IABS R4, R4 ;  /* 0x0000000400047213 */ /* 0x000fe20000000000 */
[C---:B------:R-:W-:Y:S01]  /*3e50*/  IMAD.IADD R55, R8.reuse, 0x1, -R55 ;  /* 0x0000000108377824 */ /* 0x040fe200078e0a37 */
[----:B------:R-:W-:Y:S01]  /*3e60*/  IABS R41, R41 ;  /* 0x0000002900297213 */ /* 0x000fe20000000000 */
[----:B------:R-:W-:Y:S01]  /*3e70*/  VIADD R21, R7, 0xffffffd8 ;  /* 0xffffffd807157836 */ /* 0x000fe20000000000 */
[----:B------:R-:W-:Y:S01]  /*3e80*/  IABS R57, R57 ;  /* 0x0000003900397213 */ /* 0x000fe20000000000 */
[----:B------:R-:W-:Y:S01]  /*3e90*/  IMAD.IADD R53, R8, 0x1, -R53 ;  /* 0x0000000108357824 */ /* 0x000fe200078e0a35 */
[----:B------:R-:W-:Y:S01]  /*3ea0*/  I2FP.F32.S32 R11, R11 ;  /* 0x0000000b000b7245 */ /* 0x000fe20000201400 */
[----:B------:R-:W-:Y:S01]  /*3eb0*/  IMAD.IADD R19, R5, 0x1, -R21 ;  /* 0x0000000105137824 */ /* 0x000fe200078e0a15 */
[----:B------:R-:W-:-:S02]  /*3ec0*/  I2FP.F32.S32 R6, R6 ;  /* 0x0000000600067245 */ /* 0x000fc40000201400 */
[----:B------:R-:W-:Y:S01]  /*3ed0*/  I2FP.F32.S32 R33, R4 ;  /* 0x0000000400217245 */ /* 0x000fe20000201400 */
        /* <DEDUP_REMOVED lines=9> */
[----:B------:R-:W-:Y:S01]  /*3f70*/  FFMA.FTZ R16, -R0, R4, R51 ;  /* 0x0000000400107223 */ /* 0x000fe20000010133 */
[----:B------:R-:W-:Y:S01]  /*3f80*/  I2FP.F32.S32 R12, R12 ;  /* 0x0000000c000c7245 */ /* 0x000fe20000201400 */
[----:B------:R-:W-:Y:S01]  /*3f90*/  VIADD R55, R7, 0xfffffff9 ;  /* 0xfffffff907377836 */ /* 0x000fe20000000000 */
[----:B------:R-:W-:Y:S01]  /*3fa0*/  FSEL R6, R6, -INF , !P3 ;  /* 0xff80000006067808 */ /* 0x000fe20005800000 */
[C---:B------:R-:W-:Y:S01]  /*3fb0*/  FFMA.FTZ R37, -R0.reuse, R14, R47 ;  /* 0x0000000e00257223 */ /* 0x040fe2000001012f */
[----:B------:R-:W-:Y:S01]  /*3fc0*/  FSEL R4, R41, -INF , !P3 ;  /* 0xff80000029047808 */ /* 0x000fe20005800000 */
[----:B------:R-:W-:Y:S01]  /*3fd0*/  FFMA.FTZ R12, -R0, R12, R45 ;  /* 0x0000000c000c7223 */ /* 0x000fe2000001012d */
[----:B------:R-:W-:Y:S01]  /*3fe0*/  FSEL R47, R16, -INF , !P2 ;  /* 0xff800000102f7808 */ /* 0x000fe20005000000 */
[C---:B------:R-:W-:Y:S01]  /*3ff0*/  IMAD.IADD R16, R8.reuse, 0x1, -R21 ;  /* 0x0000000108107824 */ /* 0x040fe200078e0a15 */
[----:B------:R-:W-:Y:S01]  /*4000*/  ISETP.GE.AND P3, PT, R21, R84, PT ;  /* 0x000000541500720c */ /* 0x000fe20003f66270 */
[----:B------:R-:W-:Y:S01]  /*4010*/  IMAD.IADD R21, R8, 0x1, -R15 ;  /* 0x0000000108157824 */ /* 0x000fe200078e0a0f */
[----:B------:R-:W-:Y:S01]  /*4020*/  FSEL R41, R12, -INF , !P0 ;  /* 0xff8000000c297808 */ /* 0x000fe20004000000 */
[----:B------:R-:W-:-:S02]  /*4030*/  IMAD.IADD R14, R8, 0x1, -R17 ;  /* 0x00000001080e7824 */ /* 0x000fc400078e0a11 */
[----:B------:R-:W-:Y:S01]  /*4040*/  FFMA.FTZ R45, -R0, R33, R46 ;  /* 0x00000021002d7223 */ /* 0x000fe2000001012e */
[C---:B------:R-:W-:Y:S01]  /*4050*/  IMAD.IADD R12, R8.reuse, 0x1, -R13 ;  /* 0x00000001080c7824 */ /* 0x040fe200078e0a0d */
[----:B------:R-:W-:Y:S01]  /*4060*/  IABS R21, R21 ;  /* 0x0000001500157213 */ /* 0x000fe20000000000 */
[----:B------:R-:W-:Y:S01]  /*4070*/  VIADD R33, R7, 0xfffffff1 ;  /* 0xfffffff107217836 */ /* 0x000fe20000000000 */
[----:B------:R-:W-:Y:S01]  /*4080*/  ISETP.GE.AND P5, PT, R9, R84, PT ;  /* 0x000000540900720c */ /* 0x000fe20003fa6270 */
[----:B------:R-:W-:Y:S01]  /*4090*/  IMAD.IADD R9, R8, 0x1, -R9 ;  /* 0x0000000108097824 */ /* 0x000fe200078e0a09 */
[----:B------:R-:W-:Y:S01]  /*40a0*/  FSEL R51, R49, -INF , !P2 ;  /* 0xff80000031337808 */ /* 0x000fe20005000000 */
[----:B------:R-:W-:Y:S01]  /*40b0*/  IMAD.IADD R22, R5, 0x1, -R55 ;  /* 0x0000000105167824 */ /* 0x000fe200078e0a37 */
[----:B------:R-:W-:Y:S02]  /*40c0*/  IABS R14, R14 ;  /* 0x0000000e000e7213 */ /* 0x000fe40000000000 */
[----:B------:R-:W-:-:S02]  /*40d0*/  ISETP.GE.AND P2, PT, R17, R84, PT ;  /* 0x000000541100720c */ /* 0x000fc40003f46270 */
[----:B------:R-:W-:Y:S01]  /*40e0*/  IABS R17, R53 ;  /* 0x0000003500117213 */ /* 0x000fe20000000000 */
[----:B------:R-:W-:Y:S01]  /*40f0*/  VIADD R53, R7, 0xffffffe8 ;  /* 0xffffffe807357836 */ /* 0x000fe20000000000 */
[----:B------:R-:W-:Y:S02]  /*4100*/  IABS R12, R12 ;  /* 0x0000000c000c7213 */ /* 0x000fe40000000000 */
[----:B------:R-:W-:Y:S01]  /*4110*/  I2FP.F32.S32 R21, R21 ;  /* 0x0000001500157245 */ /* 0x000fe20000201400 */
[----:B------:R-:W-:Y:S01]  /*4120*/  IMAD.IADD R20, R5, 0x1, -R53 ;  /* 0x0000000105147824 */ /* 0x000fe200078e0a35 */
[----:B------:R-:W-:Y:S02]  /*4130*/  FSEL R49, R44, -INF , !P1 ;  /* 0xff8000002c317808 */ /* 0x000fe40004800000 */
[----:B------:R-:W-:Y:S01]  /*4140*/  FSEL R45, R45, -INF , !P1 ;  /* 0xff8000002d2d7808 */ /* 0x000fe20004800000 */
[----:B------:R-:W-:Y:S01]  /*4150*/  FFMA.FTZ R34, -R0, R21, R34 ;  /* 0x0000001500227223 */ /* 0x000fe20000010122 */
[----:B------:R-:W-:Y:S01]  /*4160*/  ISETP.GE.AND P1, PT, R15, R84, PT ;  /* 0x000000540f00720c */ /* 0x000fe20003f26270 */
[----:B------:R-:W-:Y:S01]  /*4170*/  VIADD R21, R7, 0xfffffff8 ;  /* 0xfffffff807157836 */ /* 0x000fe20000000000 */
[----:B------:R-:W-:-:S02]  /*4180*/  I2FP.F32.S32 R14, R14 ;  /* 0x0000000e000e7245 */ /* 0x000fc40000201400 */
[----:B------:R-:W-:Y:S02]  /*4190*/  IABS R19, R19 ;  /* 0x0000001300137213 */ /* 0x000fe40000000000 */
[----:B------:R-:W-:Y:S02]  /*41a0*/  IABS R9, R9 ;  /* 0x0000000900097213 */ /* 0x000fe40000000000 */
[----:B------:R-:W-:Y:S02]  /*41b0*/  IABS R15, R16 ;  /* 0x00000010000f7213 */ /* 0x000fe40000000000 */
[----:B------:R-:W-:Y:S02]  /*41c0*/  I2FP.F32.S32 R17, R17 ;  /* 0x0000001100117245 */ /* 0x000fe40000201400 */
[----:B------:R-:W-:Y:S02]  /*41d0*/  I2FP.F32.S32 R12, R12 ;  /* 0x0000000c000c7245 */ /* 0x000fe40000201400 */
[----:B------:R-:W-:Y:S01]  /*41e0*/  FSEL R37, R37, -INF , !P0 ;  /* 0xff80000025257808 */ /* 0x000fe20004000000 */
[C---:B------:R-:W-:Y:S01]  /*41f0*/  FFMA.FTZ R17, -R0.reuse, R17, R43 ;  /* 0x0000001100117223 */ /* 0x040fe2000001012b */
[----:B------:R-:W-:Y:S01]  /*4200*/  ISETP.GE.AND P0, PT, R13, R84, PT ;  /* 0x000000540d00720c */ /* 0x000fe20003f06270 */
[C---:B------:R-:W-:Y:S01]  /*4210*/  FFMA.FTZ R13, -R0.reuse, R14, R39 ;  /* 0x0000000e000d7223 */ /* 0x040fe20000010127 */
[----:B------:R-:W-:Y:S01]  /*4220*/  I2FP.F32.S32 R19, R19 ;  /* 0x0000001300137245 */ /* 0x000fe20000201400 */
[C---:B------:R-:W-:Y:S01]  /*4230*/  VIADD R39, R7.reuse, 0xfffffff0 ;  /* 0xfffffff007277836 */ /* 0x040fe20000000000 */
[----:B------:R-:W-:Y:S01]  /*4240*/  I2FP.F32.S32 R9, R9 ;  /* 0x0000000900097245 */ /* 0x000fe20000201400 */
[----:B------:R-:W-:Y:S01]  /*4250*/  FFMA.FTZ R35, -R0, R12, R35 ;  /* 0x0000000c00237223 */ /* 0x000fe20000010123 */
[----:B------:R-:W-:Y:S01]  /*4260*/  I2FP.F32.S32 R15, R15 ;  /* 0x0000000f000f7245 */ /* 0x000fe20000201400 */
[----:B------:R-:W-:-:S02]  /*4270*/  VIADD R43, R7, 0xffffffe9 ;  /* 0xffffffe9072b7836 */ /* 0x000fc40000000000 */
[C---:B------:R-:W-:Y:S01]  /*4280*/  FFMA.FTZ R19, -R0.reuse, R19, R36 ;  /* 0x0000001300137223 */ /* 0x040fe20000010124 */
[C---:B------:R-:W-:Y:S02]  /*4290*/  IMAD.IADD R12, R5.reuse, 0x1, -R21 ;  /* 0x00000001050c7824 */ /* 0x040fe400078e0a15 */
[C---:B------:R-:W-:Y:S01]  /*42a0*/  FFMA.FTZ R9, -R0.reuse, R9, R42 ;  /* 0x0000000900097223 */ /* 0x040fe2000001012a */
[----:B------:R-:W-:Y:S01]  /*42b0*/  FFMA.FTZ R15, -R0, R15, R38 ;  /* 0x0000000f000f7223 */ /* 0x000fe20000010126 */
[----:B------:R-:W-:Y:S01]  /*42c0*/  IMAD.IADD R16, R5, 0x1, -R39 ;  /* 0x0000000105107824 */ /* 0x000fe200078e0a27 */
[----:B------:R-:W-:Y:S01]  /*42d0*/  FSEL R17, R17, -INF , !P4 ;  /* 0xff80000011117808 */ /* 0x000fe20006000000 */
[C---:B------:R-:W-:Y:S01]  /*42e0*/  IMAD.IADD R18, R5.reuse, 0x1, -R43 ;  /* 0x0000000105127824 */ /* 0x040fe200078e0a2b */
[----:B------:R-:W-:Y:S01]  /*42f0*/  IABS R12, R12 ;  /* 0x0000000c000c7213 */ /* 0x000fe20000000000 */
[----:B------:R-:W-:Y:S01]  /*4300*/  IMAD.IADD R14, R5, 0x1, -R33 ;  /* 0x00000001050e7824 */ /* 0x000fe200078e0a21 */
[----:B------:R-:W-:Y:S01]  /*4310*/  FSEL R5, R10, -INF , !P4 ;  /* 0xff8000000a057808 */ /* 0x000fe20006000000 */
[C---:B------:R-:W-:Y:S01]  /*4320*/  IMAD.IADD R10, R8.reuse, 0x1, -R21 ;  /* 0x00000001080a7824 */ /* 0x040fe200078e0a15 */
        /* <DEDUP_REMOVED lines=8> */
[----:B------:R-:W-:-:S02]  /*43b0*/  IABS R20, R20 ;  /* 0x0000001400147213 */ /* 0x000fc40000000000 */
[----:B------:R-:W-:Y:S02]  /*43c0*/  IABS R16, R16 ;  /* 0x0000001000107213 */ /* 0x000fe40000000000 */
[-C--:B------:R-:W-:Y:S01]  /*43d0*/  ISETP.GE.AND P5, PT, R53, R84.reuse, PT ;  /* 0x000000543500720c */ /* 0x080fe20003fa6270 */
[C---:B------:R-:W-:Y:S01]  /*43e0*/  IMAD.IADD R53, R8.reuse, 0x1, -R53 ;  /* 0x0000000108357824 */ /* 0x040fe200078e0a35 */
[-C--:B------:R-:W-:Y:S01]  /*43f0*/  ISETP.GE.AND P3, PT, R39, R84.reuse, PT ;  /* 0x000000542700720c */ /* 0x080fe20003f66270 */
[C---:B------:R-:W-:Y:S01]  /*4400*/  IMAD.IADD R39, R8.reuse, 0x1, -R39 ;  /* 0x0000000108277824 */ /* 0x040fe200078e0a27 */
[----:B------:R-:W-:Y:S01]  /*4410*/  ISETP.GE.AND P2, PT, R33, R84, PT ;  /* 0x000000542100720c */ /* 0x000fe20003f46270 */
[C---:B------:R-:W-:Y:S01]  /*4420*/  IMAD.IADD R33, R8.reuse, 0x1, -R33 ;  /* 0x0000000108217824 */ /* 0x040fe200078e0a21 */
[----:B------:R-:W-:Y:S01]  /*4430*/  IABS R22, R22 ;  /* 0x0000001600167213 */ /* 0x000fe20000000000 */
[----:B------:R-:W-:Y:S01]  /*4440*/  IMAD.IADD R8, R8, 0x1, -R55 ;  /* 0x0000000108087824 */ /* 0x000fe200078e0a37 */
[----:B------:R-:W-:-:S02]  /*4450*/  FSEL R109, R32, -INF , !P1 ;  /* 0xff800000206d7808 */ /* 0x000fc40004800000 */
[----:B------:R-:W-:Y:S02]  /*4460*/  FSEL R115, R34, -INF , !P1 ;  /* 0xff80000022737808 */ /* 0x000fe40004800000 */
[----:B------:R-:W-:Y:S02]  /*4470*/  FSEL R23, R23, -INF , !P0 ;  /* 0xff80000017177808 */ /* 0x000fe40004000000 */
[----:B------:R-:W-:Y:S02]  /*4480*/  FSEL R35, R35, -INF , !P0 ;  /* 0xff80000023237808 */ /* 0x000fe40004000000 */
[----:B------:R-:W-:Y:S02]  /*4490*/  I2FP.F32.S32 R57, R12 ;  /* 0x0000000c00397245 */ /* 0x000fe40000201400 */
[-C--:B------:R-:W-:Y:S02]  /*44a0*/  ISETP.GE.AND P1, PT, R21, R84.reuse, PT ;  /* 0x000000541500720c */ /* 0x080fe40003f26270 */
[----:B------:R-:W-:-:S02]  /*44b0*/  ISETP.GE.AND P0, PT, R55, R84, PT ;  /* 0x000000543700720c */ /* 0x000fc40003f06270 */
[----:B------:R-:W-:Y:S02]  /*44c0*/  FMNMX3.FTZ R12, R6, R51, R49, !PT ;  /* 0x00000033060c7276 */ /* 0x000fe40007810031 */
[----:B------:R-:W-:Y:S02]  /*44d0*/  I2FP.F32.S32 R21, R20 ;  /* 0x0000001400157245 */ /* 0x000fe40000201400 */
[----:B------:R-:W-:Y:S02]  /*44e0*/  I2FP.F32.S32 R55, R16 ;  /* 0x0000001000377245 */ /* 0x000fe40000201400 */
[----:B------:R-:W-:Y:S01]  /*44f0*/  IABS R18, R18 ;  /* 0x0000001200127213 */ /* 0x000fe20000000000 */
[C---:B------:R-:W-:Y:S01]  /*4500*/  FFMA.FTZ R21, -R0.reuse, R21, R28 ;  /* 0x0000001500157223 */ /* 0x040fe2000001011c */
[----:B------:R-:W-:Y:S01]  /*4510*/  IABS R16, R43 ;  /* 0x0000002b00107213 */ /* 0x000fe20000000000 */
[----:B------:R-:W-:Y:S01]  /*4520*/  FFMA.FTZ R24, -R0, R55, R24 ;  /* 0x0000003700187223 */ /* 0x000fe20000010118 */
[----:B------:R-:W-:-:S02]  /*4530*/  I2FP.F32.S32 R20, R22 ;  /* 0x0000001600147245 */ /* 0x000fc40000201400 */
[----:B------:R-:W-:Y:S02]  /*4540*/  IABS R14, R14 ;  /* 0x0000000e000e7213 */ /* 0x000fe40000000000 */
[----:B------:R-:W-:Y:S01]  /*4550*/  FMNMX3.FTZ R12, R12, R41, R7, !PT ;  /* 0x000000290c0c7276 */ /* 0x000fe20007810007 */
[C---:B------:R-:W-:Y:S01]  /*4560*/  FFMA.FTZ R73, -R0.reuse, R20, R73 ;  /* 0x0000001400497223 */ /* 0x040fe20000010149 */
[----:B------:R-:W-:Y:S02]  /*4570*/  I2FP.F32.S32 R18, R18 ;  /* 0x0000001200127245 */ /* 0x000fe40000201400 */
[----:B------:R-:W-:Y:S02]  /*4580*/  I2FP.F32.S32 R16, R16 ;  /* 0x0000001000107245 */ /* 0x000fe40000201400 */
[----:B------:R-:W-:Y:S01]  /*4590*/  I2FP.F32.S32 R14, R14 ;  /* 0x0000000e000e7245 */ /* 0x000fe20000201400 */
[----:B------:R-:W-:Y:S01]  /*45a0*/  FFMA.FTZ R18, -R0, R18, R29 ;  /* 0x0000001200127223 */ /* 0x000fe2000001011d */
[----:B------:R-:W-:Y:S01]  /*45b0*/  FMNMX3.FTZ R20, R12, R5, R19, !PT ;  /* 0x000000050c147276 */ /* 0x000fe20007810013 */
[C---:B------:R-:W-:Y:S01]  /*45c0*/  FFMA.FTZ R12, -R0.reuse, R16, R31 ;  /* 0x00000010000c7223 */ /* 0x040fe2000001011f */
[----:B------:R-:W-:Y:S01]  /*45d0*/  FSEL R21, R21, -INF , !P5 ;  /* 0xff80000015157808 */ /* 0x000fe20006800000 */
[----:B------:R-:W-:Y:S01]  /*45e0*/  FFMA.FTZ R14, -R0, R14, R25 ;  /* 0x0000000e000e7223 */ /* 0x000fe20000010119 */
[----:B------:R-:W-:Y:S01]  /*45f0*/  FMNMX3.FTZ R16, R20, R11, R109, !PT ;  /* 0x0000000b14107276 */ /* 0x000fe2000781006d */
[----:B------:R-:W-:Y:S01]  /*4600*/  FFMA.FTZ R29, -R0, R57, R72 ;  /* 0x00000039001d7223 */ /* 0x000fe20000010148 */
[----:B------:R-:W-:Y:S01]  /*4610*/  IABS R25, R39 ;  /* 0x0000002700197213 */ /* 0x000fe20000000000 */
[----:B------:R-:W-:Y:S01]  /*4620*/  LDSM.16.MT88.4 R56, [R120+0x7000] ;  /* 0x007000007838783b */ /* 0x000fe20000004200 */
[----:B------:R-:W-:-:S02]  /*4630*/  FSEL R133, R18, -INF , !P4 ;  /* 0xff80000012857808 */ /* 0x000fc40006000000 */
[----:B------:R-:W-:Y:S02]  /*4640*/  FSEL R127, R24, -INF , !P3 ;  /* 0xff800000187f7808 */ /* 0x000fe40005800000 */
[----:B------:R-:W-:Y:S02]  /*4650*/  FMNMX3.FTZ R16, R16, R23, R21, !PT ;  /* 0x0000001710107276 */ /* 0x000fe40007810015 */
[----:B------:R-:W-:Y:S02]  /*4660*/  IABS R53, R53 ;  /* 0x0000003500357213 */ /* 0x000fe40000000000 */
[----:B------:R-:W-:Y:S02]  /*4670*/  I2FP.F32.S32 R25, R25 ;  /* 0x0000001900197245 */ /* 0x000fe40000201400 */
[----:B------:R-:W-:Y:S01]  /*4680*/  FSEL R31, R14, -INF , !P2 ;  /* 0xff8000000e1f7808 */ /* 0x000fe20005000000 */
[----:B------:R-:W-:Y:S01]  /*4690*/  IMAD.MOV.U32 R39, RZ, RZ, R53 ;  /* 0x000000ffff277224 */ /* 0x000fe200078e0035 */
[----:B------:R-:W-:Y:S01]  /*46a0*/  FSEL R29, R29, -INF , !P1 ;  /* 0xff8000001d1d7808 */ /* 0x000fe20004800000 */
[----:B------:R-:W-:Y:S01]  /*46b0*/  FFMA.FTZ R26, -R0, R25, R26 ;  /* 0x00000019001a7223 */ /* 0x000fe2000001011a */
[----:B------:R-:W-:-:S02]  /*46c0*/  FMNMX3.FTZ R16, R16, R133, R127, !PT ;  /* 0x0000008510107276 */ /* 0x000fc4000781007f */
[----:B------:R-:W-:Y:S02]  /*46d0*/  IABS R33, R33 ;  /* 0x0000002100217213 */ /* 0x000fe40000000000 */
[----:B------:R-:W-:Y:S02]  /*46e0*/  FSEL R122, R73, -INF , !P0 ;  /* 0xff800000497a7808 */ /* 0x000fe40004000000 */
[----:B------:R-:W-:Y:S01]  /*46f0*/  FMNMX3.FTZ R25, R16, R31, R29, !PT ;  /* 0x0000001f10197276 */ /* 0x000fe2000781001d */
[----:B------:R-:W-:Y:S01]  /*4700*/  IMAD.MOV.U32 R16, RZ, RZ, R33 ;  /* 0x000000ffff107224 */ /* 0x000fe200078e0021 */
[----:B------:R-:W-:Y:S02]  /*4710*/  IABS R10, R10 ;  /* 0x0000000a000a7213 */ /* 0x000fe40000000000 */
[----:B------:R-:W-:Y:S02]  /*4720*/  FMNMX3.FTZ R14, R4, R47, R45, !PT ;  /* 0x0000002f040e7276 */ /* 0x000fe4000781002d */
[----:B------:R-:W-:Y:S01]  /*4730*/  I2FP.F32.S32 R39, R39 ;  /* 0x0000002700277245 */ /* 0x000fe20000201400 */
[----:B------:R-:W-:Y:S01]  /*4740*/  IMAD.MOV.U32 R33, RZ, RZ, R10 ;  /* 0x000000ffff217224 */ /* 0x000fe200078e000a */
[----:B------:R-:W-:-:S02]  /*4750*/  IABS R8, R8 ;  /* 0x0000000800087213 */ /* 0x000fc40000000000 */
[----:B------:R-:W-:Y:S01]  /*4760*/  FMNMX.FTZ R25, R122, R25, !PT ;  /* 0x000000197a197209 */ /* 0x000fe20007810000 */
[----:B------:R-:W-:Y:S01]  /*4770*/  FFMA.FTZ R30, -R0, R39, R30 ;  /* 0x00000027001e7223 */ /* 0x000fe2000001011e */
[----:B------:R-:W-:Y:S01]  /*4780*/  FMNMX3.FTZ R14, R14, R37, R9, !PT ;  /* 0x000000250e0e7276 */ /* 0x000fe20007810009 */
[----:B------:R-:W-:Y:S01]  /*4790*/  IMAD.MOV.U32 R10, RZ, RZ, R8 ;  /* 0x000000ffff0a7224 */ /* 0x000fe200078e0008 */
[----:B------:R-:W-:Y:S01]  /*47a0*/  I2FP.F32.S32 R16, R16 ;  /* 0x0000001000107245 */ /* 0x000fe20000201400 */
[----:B------:R-:W1:Y:S01]  /*47b0*/  SHFL.BFLY PT, R8, R25, 0x2, 0x1f ;  /* 0x0c401f0019087f89 */ /* 0x000e6200000e0000 */
[----:B------:R-:W-:Y:S02]  /*47c0*/  FMNMX3.FTZ R14, R14, R17, R15, !PT ;  /* 0x000000110e0e7276 */ /* 0x000fe4000781000f */
[----:B------:R-:W-:Y:S01]  /*47d0*/  I2FP.F32.S32 R33, R33 ;  /* 0x0000002100217245 */ /* 0x000fe20000201400 */
[----:B------:R-:W-:Y:S01]  /*47e0*/  FFMA.FTZ R27, -R0, R16, R27 ;  /* 0x00000010001b7223 */ /* 0x000fe2000001011b */
[----:B------:R-:W-:-:S02]  /*47f0*/  FSEL R117, R30, -INF , !P5 ;  /* 0xff8000001e757808 */ /* 0x000fc40006800000 */
[----:B------:R-:W-:Y:S01]  /*4800*/  FMNMX3.FTZ R14, R14, R13, R115, !PT ;  /* 0x0000000d0e0e7276 */ /* 0x000fe20007810073 */
[----:B------:R-:W-:Y:S01]  /*4810*/  FFMA.FTZ R74, -R0, R33, R74 ;  /* 0x00000021004a7223 */ /* 0x000fe2000001014a */
[----:B------:R-:W-:Y:S02]  /*4820*/  I2FP.F32.S32 R10, R10 ;  /* 0x0000000a000a7245 */ /* 0x000fe40000201400 */
[----:B------:R-:W-:Y:S02]  /*4830*/  FSEL R33, R12, -INF , !P4 ;  /* 0xff8000000c217808 */ /* 0x000fe40006000000 */
[----:B------:R-:W-:Y:S01]  /*4840*/  FSEL R125, R26, -INF , !P3 ;  /* 0xff8000001a7d7808 */ /* 0x000fe20005800000 */
[----:B------:R-:W-:Y:S01]  /*4850*/  FFMA.FTZ R10, -R0, R10, R75 ;  /* 0x0000000a000a7223 */ /* 0x000fe2000001014b */
[----:B------:R-:W-:Y:S02]  /*4860*/  FMNMX3.FTZ R14, R14, R35, R117, !PT ;  /* 0x000000230e0e7276 */ /* 0x000fe40007810075 */
[----:B------:R-:W-:-:S02]  /*4870*/  FSEL R123, R27, -INF , !P2 ;  /* 0xff8000001b7b7808 */ /* 0x000fc40005000000 */
[----:B------:R-:W-:Y:S02]  /*4880*/  FSEL R121, R74, -INF , !P1 ;  /* 0xff8000004a797808 */ /* 0x000fe40004800000 */
[----:B------:R-:W-:Y:S01]  /*4890*/  FMNMX3.FTZ R14, R14, R33, R125, !PT ;  /* 0x000000210e0e7276 */ /* 0x000fe2000781007d */
[----:B------:R-:W-:Y:S01]  /*48a0*/  LDSM.16.MT88.4 R72, [R120+0x8000] ;  /* 0x008000007848783b */ /* 0x000fe20000004200 */
[----:B------:R-:W-:Y:S02]  /*48b0*/  FSEL R119, R10, -INF , !P0 ;  /* 0xff8000000a777808 */ /* 0x000fe40004000000 */
[----:B------:R-:W-:Y:S02]  /*48c0*/  FMNMX3.FTZ R10, R14, R123, R121, !PT ;  /* 0x0000007b0e0a7276 */ /* 0x000fe40007810079 */
[----:B-1----:R-:W-:Y:S02]  /*48d0*/  FMNMX.FTZ R8, R25, R8, !PT ;  /* 0x0000000819087209 */ /* 0x002fe40007810000 */
        /* <DEDUP_REMOVED lines=27> */
[----:B-1----:R-:W-:Y:S01]  /*4a90*/  FMNMX.FTZ R86, R25, R86, !PT ;  /* 0x0000005619567209 */ /* 0x002fe20007810000 */
[----:B------:R-:W-:Y:S01]  /*4aa0*/  LDSM.16.MT88.4 R28, [R120+0x8800] ;  /* 0x00880000781c783b */ /* 0x000fe20000004200 */
[----:B------:R-:W-:-:S02]  /*4ab0*/  FFMA.FTZ R160, R122, R113, -R124 ;  /* 0x000000717aa07223 */ /* 0x000fc4000001087c */
[----:B------:R-:W-:Y:S01]  /*4ac0*/  FSETP.NEU.FTZ.AND P0, PT, R86, -INF , PT ;  /* 0xff8000005600780b */ /* 0x000fe20003f1d000 */
[----:B------:R-:W-:Y:S01]  /*4ad0*/  FMUL.FTZ R118, R113, R86 ;  /* 0x0000005671767220 */ /* 0x000fe20000410000 */
[----:B------:R-:W-:Y:S04]  /*4ae0*/  MUFU.EX2 R99, R99 ;  /* 0x0000006300637308 */ /* 0x000fe80000000800 */
[----:B------:R-:W-:Y:S02]  /*4af0*/  FSEL R118, R118, RZ, P0 ;  /* 0x000000ff76767208 */ /* 0x000fe40000000000 */
[----:B------:R-:W-:Y:S02]  /*4b00*/  ISETP.GE.AND P0, PT, R89, R142, PT ;  /* 0x0000008e5900720c */ /* 0x000fe40003f06270 */
[----:B------:R-:W1:Y:S01]  /*4b10*/  MUFU.EX2 R98, R98 ;  /* 0x0000006200627308 */ /* 0x000e620000000800 */
[----:B------:R-:W-:Y:S01]  /*4b20*/  FFMA.FTZ R107, R4, R113, -R118 ;  /* 0x00000071046b7223 */ /* 0x000fe20000010876 */
[----:B------:R-:W-:-:S02]  /*4b30*/  VIADD R4, R120, 0x6000 ;  /* 0x0000600078047836 */ /* 0x000fc40000000000 */
[-CC-:B------:R-:W-:Y:S01]  /*4b40*/  FFMA.FTZ R106, R47, R113.reuse, -R118.reuse ;  /* 0x000000712f6a7223 */ /* 0x180fe20000010876 */
[-CC-:B------:R-:W-:Y:S01]  /*4b50*/  FFMA.FTZ R103, R45, R113.reuse, -R118.reuse ;  /* 0x000000712d677223 */ /* 0x180fe20000010876 */
[-CC-:B------:R-:W-:Y:S01]  /*4b60*/  FFMA.FTZ R102, R37, R113.reuse, -R118.reuse ;  /* 0x0000007125667223 */ /* 0x180fe20000010876 */
[----:B------:R-:W-:Y:S02]  /*4b70*/  @P6 VIADD R108, R4, 0xffffffe0 ;  /* 0xffffffe0046c6836 */ /* 0x000fe40000000000 */
[-CC-:B------:R-:W-:Y:S01]  /*4b80*/  FFMA.FTZ R97, R9, R113.reuse, -R118.reuse ;  /* 0x0000007109617223 */ /* 0x180fe20000010876 */
[----:B------:R-:W-:Y:S01]  /*4b90*/  MUFU.EX2 R107, R107 ;  /* 0x0000006b006b7308 */ /* 0x000fe20000000800 */
[----:B------:R-:W-:Y:S01]  /*4ba0*/  LDSM.16.MT88.4 R8, [R120+0x6400] ;  /* 0x006400007808783b */ /* 0x000fe20000004200 */
[-CC-:B------:R-:W-:Y:S01]  /*4bb0*/  FFMA.FTZ R100, R17, R113.reuse, -R118.reuse ;  /* 0x0000007111647223 */ /* 0x180fe20000010876 */
[-CC-:B------:R-:W-:Y:S01]  /*4bc0*/  FFMA.FTZ R96, R15, R113.reuse, -R118.reuse ;  /* 0x000000710f607223 */ /* 0x180fe20000010876 */
[--C-:B------:R-:W-:Y:S01]  /*4bd0*/  FFMA.FTZ R101, R13, R113, -R118.reuse ;  /* 0x000000710d657223 */ /* 0x100fe20000010876 */
[----:B------:R-:W4:Y:S01]  /*4be0*/  LDSM.16.MT88.4 R48, [R108] ;  /* 0x000000006c30783b */ /* 0x000f220000004200 */
[----:B---3--:R-:W-:Y:S01]  /*4bf0*/  F2FP.F16.F32.PACK_AB R80, R104, R105 ;  /* 0x000000696850723e */ /* 0x008fe200000000ff */
[--C-:B------:R-:W-:Y:S01]  /*4c00*/  FFMA.FTZ R114, R115, R113, -R118.reuse ;  /* 0x0000007173727223 */ /* 0x100fe20000010876 */
[----:B------:R-:W3:Y:S01]  /*4c10*/  MUFU.EX2 R106, R106 ;  /* 0x0000006a006a7308 */ /* 0x000ee20000000800 */
[----:B------:R-:W5:Y:S01]  /*4c20*/  LDSM.16.MT88.4 R64, [R108+0x1000] ;  /* 0x001000006c40783b */ /* 0x000f620000004200 */
[----:B-1----:R-:W-:Y:S01]  /*4c30*/  F2FP.F16.F32.PACK_AB R82, R98, R99 ;  /* 0x000000636252723e */ /* 0x002fe200000000ff */
[-CC-:B------:R-:W-:Y:S01]  /*4c40*/  FFMA.FTZ R116, R117, R113.reuse, -R118.reuse ;  /* 0x0000007175747223 */ /* 0x180fe20000010876 */
[-CC-:B------:R-:W-:Y:S01]  /*4c50*/  FFMA.FTZ R115, R35, R113.reuse, -R118.reuse ;  /* 0x0000007123737223 */ /* 0x180fe20000010876 */
[----:B------:R-:W1:Y:S01]  /*4c60*/  LDSM.16.MT88.4 R4, [R108+0x2000] ;  /* 0x002000006c04783b */ /* 0x000e620000004200 */
[-CC-:B------:R-:W-:Y:S01]  /*4c70*/  FFMA.FTZ R117, R33, R113.reuse, -R118.reuse ;  /* 0x0000007121757223 */ /* 0x180fe20000010876 */
[-CC-:B------:R-:W-:Y:S01]  /*4c80*/  FFMA.FTZ R122, R125, R113.reuse, -R118.reuse ;  /* 0x000000717d7a7223 */ /* 0x180fe20000010876 */
[----:B------:R-:W-:Y:S01]  /*4c90*/  MUFU.EX2 R103, R103 ;  /* 0x0000006700677308 */ /* 0x000fe20000000800 */
[----:B------:R-:W1:Y:S01]  /*4ca0*/  LDSM.16.MT88.4 R12, [R120+0x7400] ;  /* 0x00740000780c783b */ /* 0x000e620000004200 */
[-CC-:B------:R-:W-:Y:S01]  /*4cb0*/  FFMA.FTZ R123, R123, R113.reuse, -R118.reuse ;  /* 0x000000717b7b7223 */ /* 0x180fe20000010876 */
[----:B------:R-:W-:Y:S01]  /*4cc0*/  FFMA.FTZ R161, R119, R113, -R118 ;  /* 0x0000007177a17223 */ /* 0x000fe20000010876 */
[----:B------:R-:W-:Y:S01]  /*4cd0*/  FADD.FTZ R104, R105, R104 ;  /* 0x0000006869687221 */ /* 0x000fe20000010000 */
[----:B------:R-:W1:Y:S03]  /*4ce0*/  LDSM.16.MT88.4 R16, [R108+0x400] ;  /* 0x000400006c10783b */ /* 0x000e660000004200 */
[----:B------:R-:W2:Y:S01]  /*4cf0*/  MUFU.EX2 R102, R102 ;  /* 0x0000006600667308 */ /* 0x000ea20000000800 */
[----:B---3--:R-:W-:Y:S01]  /*4d00*/  F2FP.F16.F32.PACK_AB R81, R106, R107 ;  /* 0x0000006b6a51723e */ /* 0x008fe200000000ff */
[----:B------:R-:W3:Y:S01]  /*4d10*/  LDSM.16.MT88.4 R24, [R108+0x1400] ;  /* 0x001400006c18783b */ /* 0x000ee20000004200 */
[----:B------:R-:W-:Y:S01]  /*4d20*/  FADD.FTZ R106, R107, R106 ;  /* 0x0000006a6b6a7221 */ /* 0x000fe20000010000 */
[----:B------:R-:W-:-:S02]  /*4d30*/  FADD.FTZ R99, R99, R104 ;  /* 0x0000006863637221 */ /* 0x000fc40000010000 */
[----:B------:R-:W-:Y:S02]  /*4d40*/  LDSM.16.MT88.4 R20, [R108+0x2400] ;  /* 0x002400006c14783b */ /* 0x000fe40000004200 */
[----:B------:R-:W-:Y:S01]  /*4d50*/  MUFU.EX2 R95, R95 ;  /* 0x0000005f005f7308 */ /* 0x000fe20000000800 */
[----:B------:R-:W-:Y:S01]  /*4d60*/  FADD.FTZ R98, R98, R99 ;  /* 0x0000006362627221 */ /* 0x000fe20000010000 */
[----:B------:R-:W-:Y:S06]  /*4d70*/  LDSM.16.MT88.4 R32, [R108+0x1800] ;  /* 0x001800006c20783b */ /* 0x000fec0000004200 */
[----:B------:R-:W1:Y:S01]  /*4d80*/  MUFU.EX2 R94, R94 ;  /* 0x0000005e005e7308 */ /* 0x000e620000000800 */
[----:B--2---:R-:W-:Y:S01]  /*4d90*/  F2FP.F16.F32.PACK_AB R83, R102, R103 ;  /* 0x000000676653723e */ /* 0x004fe200000000ff */
[----:B------:R-:W-:-:S04]  /*4da0*/  FADD.FTZ R103, R103, R106 ;  /* 0x0000006a67677221 */ /* 0x000fc80000010000 */
[----:B------:R-:W-:Y:S02]  /*4db0*/  FADD.FTZ R102, R102, R103 ;  /* 0x0000006766667221 */ /* 0x000fe40000010000 */
[----:B------:R-:W-:Y:S01]  /*4dc0*/  MUFU.EX2 R93, R93 ;  /* 0x0000005d005d7308 */ /* 0x000fe20000000800 */
[C---:B------:R-:W-:Y:S07]  /*4dd0*/  HMMA.16816.F32 R36, R80.reuse, R40, RZ ;  /* 0x000000285024723c */ /* 0x040fee00000018ff */
[----:B------:R-:W-:Y:S01]  /*4de0*/  MUFU.EX2 R92, R92 ;  /* 0x0000005c005c7308 */ /* 0x000fe20000000800 */
[C---:B------:R-:W-:Y:S07]  /*4df0*/  HMMA.16816.F32 R40, R80.reuse, R42, RZ ;  /* 0x0000002a5028723c */ /* 0x040fee00000018ff */
[----:B------:R-:W-:Y:S01]  /*4e00*/  MUFU.EX2 R97, R97 ;  /* 0x0000006100617308 */ /* 0x000fe20000000800 */
[C---:B----4-:R-:W-:Y:S07]  /*4e10*/  HMMA.16816.F32 R44, R80.reuse, R48, RZ ;  /* 0x00000030502c723c */ /* 0x050fee00000018ff */
[----:B------:R-:W2:Y:S01]  /*4e20*/  MUFU.EX2 R100, R100 ;  /* 0x0000006400647308 */ /* 0x000ea20000000800 */
[C---:B------:R-:W-:Y:S07]  /*4e30*/  HMMA.16816.F32 R52, R80.reuse, R56, RZ ;  /* 0x000000385034723c */ /* 0x040fee00000018ff */
[----:B------:R-:W-:Y:S01]  /*4e40*/  MUFU.EX2 R96, R96 ;  /* 0x0000006000607308 */ /* 0x000fe20000000800 */
[C---:B-----5:R-:W-:Y:S07]  /*4e50*/  HMMA.16816.F32 R60, R80.reuse, R64, RZ ;  /* 0x00000040503c723c */ /* 0x060fee00000018ff */
        /* <DEDUP_REMOVED lines=8> */
[----:B------:R-:W5:Y:S01]  /*4ee0*/  MUFU.EX2 R112, R112 ;  /* 0x0000007000707308 */ /* 0x000f620000000800 */
[C---:B------:R-:W-:Y:S07]  /*4ef0*/  HMMA.16816.F32 R72, R80.reuse, R74, RZ ;  /* 0x0000004a5048723c */ /* 0x040fee00000018ff */
[----:B------:R-:W-:Y:S01]  /*4f00*/  MUFU.EX2 R114, R114 ;  /* 0x0000007200727308 */ /* 0x000fe20000000800 */
[----:B-1----:R-:W-:Y:S01]  /*4f10*/  HMMA.16816.F32 R76, R80, R4, RZ ;  /* 0x00000004504c723c */ /* 0x002fe200000018ff */
[----:B------:R-:W-:Y:S01]  /*4f20*/  F2FP.F16.F32.PACK_AB R4, R94, R95 ;  /* 0x0000005f5e04723e */ /* 0x000fe200000000ff */
[----:B------:R-:W-:Y:S01]  /*4f30*/  FADD.FTZ R95, R95, R98 ;  /* 0x000000625f5f7221 */ /* 0x000fe20000010000 */
[----:B--2---:R-:W-:-:S03]  /*4f40*/  F2FP.F16.F32.PACK_AB R5, R100, R97 ;  /* 0x000000616405723e */ /* 0x004fc600000000ff */
[----:B------:R-:W-:Y:S01]  /*4f50*/  FADD.FTZ R94, R94, R95 ;  /* 0x0000005f5e5e7221 */ /* 0x000fe20000010000 */
[----:B------:R-:W1:Y:S01]  /*4f60*/  MUFU.EX2 R115, R115 ;  /* 0x0000007300737308 */ /* 0x000e620000000800 */
[----:B------:R-:W-:Y:S01]  /*4f70*/  HMMA.16816.F32 R80, R80, R6, RZ ;  /* 0x000000065050723c */ /* 0x000fe200000018ff */
[----:B------:R-:W-:Y:S01]  /*4f80*/  F2FP.F16.F32.PACK_AB R6, R92, R93 ;  /* 0x0000005d5c06723e */ /* 0x000fe200000000ff */
[----:B------:R-:W-:Y:S01]  /*4f90*/  FADD.FTZ R93, R93, R94 ;  /* 0x0000005e5d5d7221 */ /* 0x000fe20000010000 */
[----:B----4-:R-:W-:-:S03]  /*4fa0*/  F2FP.F16.F32.PACK_AB R7, R101, R96 ;  /* 0x000000606507723e */ /* 0x010fc600000000ff */
[----:B------:R-:W-:Y:S01]  /*4fb0*/  FADD.FTZ R92, R92, R93 ;  /* 0x0000005d5c5c7221 */ /* 0x000fe20000010000 */
[----:B------:R-:W-:Y:S03]  /*4fc0*/  MUFU.EX2 R116, R116 ;  /* 0x0000007400747308 */ /* 0x000fe60000000800 */
[C---:B------:R-:W-:Y:S05]  /*4fd0*/  HMMA.16816.F32 R36, R4.reuse, R8, R36 ;  /* 0x000000080424723c */ /* 0x040fea0000001824 */
[----:B------:R-:W2:Y:S03]  /*4fe0*/  MUFU.EX2 R117, R117 ;  /* 0x0000007500757308 */ /* 0x000ea60000000800 */
[C---:B------:R-:W-:Y:S01]  /*4ff0*/  HMMA.16816.F32 R40, R4.reuse, R10, R40 ;  /* 0x0000000a0428723c */ /* 0x040fe20000001828 */
[----:B------:R-:W4:Y:S04]  /*5000*/  LDSM.16.MT88.4 R8, [R120+0x8400] ;  /* 0x008400007808783b */ /* 0x000f280000004200 */
[----:B------:R-:W-:Y:S03]  /*5010*/  MUFU.EX2 R126, R126 ;  /* 0x0000007e007e7308 */ /* 0x000fe60000000800 */
[C---:B------:R-:W-:Y:S05]  /*5020*/  HMMA.16816.F32 R52, R4.reuse, R12, R52 ;  /* 0x0000000c0434723c */ /* 0x040fea0000001834 */
[----:B------:R-:W2:Y:S03]  /*5030*/  MUFU.EX2 R127, R127 ;  /* 0x0000007f007f7308 */ /* 0x000ea60000000800 */
[C---:B------:R-:W-:Y:S01]  /*5040*/  HMMA.16816.F32 R56, R4.reuse, R14, R56 ;  /* 0x0000000e0438723c */ /* 0x040fe20000001838 */
[----:B------:R-:W2:Y:S04]  /*5050*/  LDSM.16.MT88.4 R12, [R108+0x800] ;  /* 0x000800006c0c783b */ /* 0x000ea80000004200 */
[----:B------:R-:W-:Y:S03]  /*5060*/  MUFU.EX2 R133, R133 ;  /* 0x0000008500857308 */ /* 0x000fe60000000800 */
[C---:B------:R-:W-:Y:S05]  /*5070*/  HMMA.16816.F32 R44, R4.reuse, R16, R44 ;  /* 0x00000010042c723c */ /* 0x040fea000000182c */
[----:B------:R-:W2:Y:S03]  /*5080*/  MUFU.EX2 R160, R160 ;  /* 0x000000a000a07308 */ /* 0x000ea60000000800 */
[C---:B------:R-:W-:Y:S01]  /*5090*/  HMMA.16816.F32 R48, R4.reuse, R18, R48 ;  /* 0x000000120430723c */ /* 0x040fe20000001830 */
[----:B------:R-:W-:Y:S04]  /*50a0*/  LDSM.16.MT88.4 R16, [R120+0x6800] ;  /* 0x006800007810783b */ /* 0x000fe80000004200 */
[----:B------:R-:W-:Y:S03]  /*50b0*/  MUFU.EX2 R122, R122 ;  /* 0x0000007a007a7308 */ /* 0x000fe60000000800 */
[C---:B---3--:R-:W-:Y:S05]  /*50c0*/  HMMA.16816.F32 R60, R4.reuse, R24, R60 ;  /* 0x00000018043c723c */ /* 0x048fea000000183c */
[----:B------:R-:W3:Y:S03]  /*50d0*/  MUFU.EX2 R123, R123 ;  /* 0x0000007b007b7308 */ /* 0x000ee60000000800 */
        /* <DEDUP_REMOVED lines=8> */
[----:B-----5:R-:W-:Y:S01]  /*5160*/  F2FP.F16.F32.PACK_AB R4, R110, R109 ;  /* 0x0000006d6e04723e */ /* 0x020fe200000000ff */
[----:B------:R-:W-:Y:S01]  /*5170*/  LDSM.16.MT88.4 R20, [R120+0x7c00] ;  /* 0x007c00007814783b */ /* 0x000fe20000004200 */
[----:B------:R-:W-:Y:S01]  /*5180*/  F2FP.F16.F32.PACK_AB R6, R112, R111 ;  /* 0x0000006f7006723e */ /* 0x000fe200000000ff */
[----:B------:R-:W-:Y:S01]  /*5190*/  FADD.FTZ R109, R109, R92 ;  /* 0x0000005c6d6d7221 */ /* 0x000fe20000010000 */
[----:B-1----:R-:W-:-:S02]  /*51a0*/  F2FP.F16.F32.PACK_AB R5, R115, R114 ;  /* 0x000000727305723e */ /* 0x002fc400000000ff */
[----:B--2---:R-:W-:Y:S01]  /*51b0*/  F2FP.F16.F32.PACK_AB R7, R117, R116 ;  /* 0x000000747507723e */ /* 0x004fe200000000ff */
[----:B------:R-:W-:-:S06]  /*51c0*/  FADD.FTZ R110, R110, R109 ;  /* 0x0000006d6e6e7221 */ /* 0x000fcc0000010000 */
[C---:B------:R-:W-:Y:S08]  /*51d0*/  HMMA.16816.F32 R44, R4.reuse, R12, R44 ;  /* 0x0000000c042c723c */ /* 0x040ff0000000182c */
[C---:B------:R-:W-:Y:S01]  /*51e0*/  HMMA.16816.F32 R48, R4.reuse, R14, R48 ;  /* 0x0000000e0430723c */ /* 0x040fe20000001830 */
[----:B------:R-:W1:Y:S07]  /*51f0*/  LDSM.16.MT88.4 R12, [R108+0x2800] ;  /* 0x002800006c0c783b */ /* 0x000e6e0000004200 */
[C---:B----4-:R-:W-:Y:S08]  /*5200*/  HMMA.16816.F32 R52, R4.reuse, R8, R52 ;  /* 0x000000080434723c */ /* 0x050ff00000001834 */
[C---:B------:R-:W-:Y:S01]  /*5210*/  HMMA.16816.F32 R56, R4.reuse, R10, R56 ;  /* 0x0000000a0438723c */ /* 0x040fe20000001838 */
[----:B------:R-:W2:Y:S07]  /*5220*/  LDSM.16.MT88.4 R8, [R120+0x8c00] ;  /* 0x008c00007808783b */ /* 0x000eae0000004200 */
[----:B------:R-:W-:Y:S01]  /*5230*/  HMMA.16816.F32 R60, R4, R32, R60 ;  /* 0x00000020043c723c */ /* 0x000fe2000000183c */
[----:B------:R-:W-:-:S06]  /*5240*/  FFMA.FTZ R32, R121, R113, -R118 ;  /* 0x0000007179207223 */ /* 0x000fcc0000010876 */
[----:B------:R-:W4:Y:S01]  /*5250*/  MUFU.EX2 R32, R32 ;  /* 0x0000002000207308 */ /* 0x000f220000000800 */
[C---:B------:R-:W-:Y:S08]  /*5260*/  HMMA.16816.F32 R36, R4.reuse, R16, R36 ;  /* 0x000000100424723c */ /* 0x040ff00000001824 */
[C---:B------:R-:W-:Y:S01]  /*5270*/  HMMA.16816.F32 R40, R4.reuse, R18, R40 ;  /* 0x000000120428723c */ /* 0x040fe20000001828 */
[----:B------:R-:W5:Y:S07]  /*5280*/  LDSM.16.MT88.4 R16, [R108+0xc00] ;  /* 0x000c00006c10783b */ /* 0x000f6e0000004200 */
[C---:B------:R-:W-:Y:S08]  /*5290*/  HMMA.16816.F32 R68, R4.reuse, R28, R68 ;  /* 0x0000001c0444723c */ /* 0x040ff00000001844 */
[C---:B------:R-:W-:Y:S08]  /*52a0*/  HMMA.16816.F32 R72, R4.reuse, R30, R72 ;  /* 0x0000001e0448723c */ /* 0x040ff00000001848 */
[C---:B------:R-:W-:Y:S08]  /*52b0*/  HMMA.16816.F32 R64, R4.reuse, R34, R64 ;  /* 0x000000220440723c */ /* 0x040ff00000001840 */
[C---:B-1----:R-:W-:Y:S08]  /*52c0*/  HMMA.16816.F32 R76, R4.reuse, R12, R76 ;  /* 0x0000000c044c723c */ /* 0x042ff0000000184c */
[----:B------:R-:W-:Y:S01]  /*52d0*/  HMMA.16816.F32 R80, R4, R14, R80 ;  /* 0x0000000e0450723c */ /* 0x000fe20000001850 */
[----:B------:R-:W-:Y:S01]  /*52e0*/  F2FP.F16.F32.PACK_AB R4, R127, R126 ;  /* 0x0000007e7f04723e */ /* 0x000fe200000000ff */
[----:B------:R-:W-:Y:S01]  /*52f0*/  LDSM.16.MT88.4 R12, [R108+0x1c00] ;  /* 0x001c00006c0c783b */ /* 0x000fe20000004200 */
[----:B------:R-:W-:-:S02]  /*5300*/  F2FP.F16.F32.PACK_AB R6, R160, R133 ;  /* 0x00000085a006723e */ /* 0x000fc400000000ff */
[----:B---3--:R-:W-:Y:S02]  /*5310*/  F2FP.F16.F32.PACK_AB R5, R123, R122 ;  /* 0x0000007a7b05723e */ /* 0x008fe400000000ff */
[----:B----4-:R-:W-:-:S07]  /*5320*/  F2FP.F16.F32.PACK_AB R7, R161, R32 ;  /* 0x00000020a107723e */ /* 0x010fce00000000ff */
[C---:B--2---:R-:W-:Y:S08]  /*5330*/  HMMA.16816.F32 R68, R4.reuse, R8, R68 ;  /* 0x000000080444723c */ /* 0x044ff00000001844 */
        /* <DEDUP_REMOVED lines=38> */
[----:B------:R-:W-:Y:S01]  /*55a0*/  IADD3 R85, PT, PT, -R90, R84, -R85 ;  /* 0x000000545a557210 */ /* 0x000fe20007ffe955 */
[----:B------:R-:W-:-:S03]  /*55b0*/  IMAD.MOV.U32 R84, RZ, RZ, R87 ;  /* 0x000000ffff547224 */ /* 0x000fc600078e0057 */
[----:B------:R-:W-:Y:S01]  /*55c0*/  IADD3 R149, PT, PT, R85, 0x88, -R88 ;  /* 0x0000008855957810 */ /* 0x000fe20007ffe858 */
[----:B------:R-:W-:-:S07]  /*55d0*/  IMAD.MOV.U32 R85, RZ, RZ, R86 ;  /* 0x000000ffff557224 */ /* 0x000fce00078e0056 */
.L_x_9502:
        /* <DEDUP_REMOVED lines=83> */
.L_x_9497:
[----:B------:R-:W-:Y:S05]  /*5b10*/  BSYNC.RECONVERGENT B0 ;  /* 0x0000000000007941 */ /* 0x000fea0003800200 */
.L_x_9496:
[----:B------:R-:W1:Y:S01]  /*5b20*/  S2UR UR6, SR_CgaCtaId ;  /* 0x00000000000679c3 */ /* 0x000e620000008800 */
[----:B------:R-:W-:Y:S01]  /*5b30*/  LOP3.LUT R165, R153, 0x18, RZ, 0xc0, !PT ;  /* 0x0000001899a57812 */ /* 0x000fe200078ec0ff */
[----:B------:R-:W-:Y:S01]  /*5b40*/  UMOV UR7, 0x400 ;  /* 0x0000040000077882 */ /* 0x000fe20000000000 */
[----:B------:R-:W-:Y:S01]  /*5b50*/  LOP3.LUT R152, R145, R152, RZ, 0xfc, !PT ;  /* 0x0000009891987212 */ /* 0x000fe200078efcff */
[----:B------:R-:W-:Y:S01]  /*5b60*/  IMAD.SHL.U32 R131, R129, 0x10, RZ ;  /* 0x0000001081837824 */ /* 0x000fe200078e00ff */
[----:B------:R-:W-:Y:S01]  /*5b70*/  LOP3.LUT R133, R153, 0x1f20, RZ, 0xc0, !PT ;  /* 0x00001f2099857812 */ /* 0x000fe200078ec0ff */
[----:B------:R-:W-:Y:S01]  /*5b80*/  IMAD.SHL.U32 R134, R129, 0x20, RZ ;  /* 0x0000002081867824 */ /* 0x000fe200078e00ff */
[----:B------:R-:W-:Y:S01]  /*5b90*/  LOP3.LUT R128, R152, R165, RZ, 0x3c, !PT ;  /* 0x000000a598807212 */ /* 0x000fe200078e3cff */
[----:B------:R-:W-:Y:S01]  /*5ba0*/  IMAD.MOV.U32 R104, RZ, RZ, 0x20 ;  /* 0x00000020ff687424 */ /* 0x000fe200078e00ff */
[----:B------:R-:W-:Y:S01]  /*5bb0*/  ISETP.GE.AND P5, PT, R165, R150, PT ;  /* 0x00000096a500720c */ /* 0x000fe20003fa6270 */
[----:B------:R-:W-:Y:S01]  /*5bc0*/  VIADD R151, R151, 0xffffffff ;  /* 0xffffffff97977836 */ /* 0x000fe20000000000 */
[C---:B------:R-:W-:Y:S01]  /*5bd0*/  LOP3.LUT R164, R165.reuse, 0x20, RZ, 0xfc, !PT ;  /* 0x00000020a5a47812 */ /* 0x040fe200078efcff */
[----:B------:R-:W-:Y:S01]  /*5be0*/  BSSY.RECONVERGENT B1, `(.L_x_9498) ;  /* 0x0000106000017945 */ /* 0x000fe20003800200 */
[----:B------:R-:W-:Y:S02]  /*5bf0*/  LOP3.LUT R145, R165, 0x40, RZ, 0xfc, !PT ;  /* 0x00000040a5917812 */ /* 0x000fe400078efcff */
[----:B------:R-:W-:Y:S01]  /*5c00*/  LOP3.LUT R165, R133, R128, RZ, 0xfc, !PT ;  /* 0x0000008085a57212 */ /* 0x000fe200078efcff */
[----:B------:R-:W-:Y:S01]  /*5c10*/  IMAD.SHL.U32 R128, R129, 0x4, RZ ;  /* 0x0000000481807824 */ /* 0x000fe200078e00ff */
[-C--:B------:R-:W-:Y:S02]  /*5c20*/  ISETP.GE.AND P4, PT, R164, R150.reuse, PT ;  /* 0x00000096a400720c */ /* 0x080fe40003f86270 */
[----:B------:R-:W-:Y:S02]  /*5c30*/  ISETP.GE.AND P3, PT, R145, R150, PT ;  /* 0x000000969100720c */ /* 0x000fe40003f66270 */
[C---:B------:R-:W-:Y:S02]  /*5c40*/  LEA R126, P0, R138.reuse, R158, 0x1 ;  /* 0x0000009e8a7e7211 */ /* 0x040fe400078008ff */
[----:B------:R-:W-:Y:S01]  /*5c50*/  SHF.R.U32.HI R130, RZ, 0x1, R129 ;  /* 0x00000001ff827819 */ /* 0x000fe20000011681 */
[----:B-1----:R-:W-:Y:S01]  /*5c60*/  ULEA UR6, UR6, UR7, 0x18 ;  /* 0x0000000706067291 */ /* 0x002fe2000f8ec0ff */
[----:B------:R-:W-:Y:S02]  /*5c70*/  LEA.HI.X R127, R138, R159, R139, 0x1, P0 ;  /* 0x0000009f8a7f7211 */ /* 0x000fe400000f0c8b */
[----:B------:R-:W-:Y:S02]  /*5c80*/  LOP3.LUT R91, R130, 0x8, RZ, 0xc0, !PT ;  /* 0x00000008825b7812 */ /* 0x000fe400078ec0ff */
[C---:B------:R-:W-:Y:S01]  /*5c90*/  LOP3.LUT R89, R131.reuse, 0x100, RZ, 0xc0, !PT ;  /* 0x0000010083597812 */ /* 0x040fe200078ec0ff */
        /* <DEDUP_REMOVED lines=11> */
[----:B------:R-:W-:Y:S01]  /*5d50*/  LOP3.LUT R88, R88, 0x8, R129, 0xf8, !PT ;  /* 0x0000000858587812 */ /* 0x000fe200078ef881 */
[----:B------:R-:W-:Y:S01]  /*5d60*/  @P5 STS.128 [R165+0x6000], RZ ;  /* 0x006000ffa5005388 */ /* 0x000fe20000000c00 */
[--C-:B------:R-:W-:Y:S02]  /*5d70*/  LOP3.LUT R89, R89, 0x20, R134.reuse, 0xf8, !PT ;  /* 0x0000002059597812 */ /* 0x100fe400078ef886 */
        /* <DEDUP_REMOVED lines=49> */
[----:B------:R-:W1:Y:S07]  /*6090*/  LDSM.16.M88.4 R92, [R86+0x3c00] ;  /* 0x003c0000565c783b */ /* 0x000e6e0000000200 */
[C---:B---3--:R-:W-:Y:S08]  /*60a0*/  HMMA.16816.F32 R12, R88.reuse, R96, RZ ;  /* 0x00000060580c723c */ /* 0x048ff000000018ff */
[C---:B------:R-:W-:Y:S01]  /*60b0*/  HMMA.16816.F32 R16, R88.reuse, R98, RZ ;  /* 0x000000625810723c */ /* 0x040fe200000018ff */
[----:B------:R-:W2:Y:S07]  /*60c0*/  LDSM.16.M88.4 R96, [R136+0x1000] ;  /* 0x001000008860783b */ /* 0x000eae0000000200 */
[C---:B----4-:R-:W-:Y:S08]  /*60d0*/  HMMA.16816.F32 R20, R88.reuse, R100, RZ ;  /* 0x000000645814723c */ /* 0x050ff000000018ff */
[C---:B------:R-:W-:Y:S01]  /*60e0*/  HMMA.16816.F32 R24, R88.reuse, R102, RZ ;  /* 0x000000665818723c */ /* 0x040fe200000018ff */
[----:B------:R-:W-:Y:S07]  /*60f0*/  LDSM.16.M88.4 R100, [R135+0x4800] ;  /* 0x004800008764783b */ /* 0x000fee0000000200 */
[C---:B-----5:R-:W-:Y:S08]  /*6100*/  HMMA.16816.F32 R28, R88.reuse, R104, RZ ;  /* 0x00000068581c723c */ /* 0x060ff000000018ff */
[----:B------:R-:W-:Y:S01]  /*6110*/  HMMA.16816.F32 R32, R88, R106, RZ ;  /* 0x0000006a5820723c */ /* 0x000fe200000018ff */
[----:B------:R-:W3:Y:S04]  /*6120*/  LDSM.16.M88.4 R88, [R135+0x4400] ;  /* 0x004400008758783b */ /* 0x000ee80000000200 */
        /* <DEDUP_REMOVED lines=10> */
[C---:B-1----:R-:W-:Y:S08]  /*61d0*/  HMMA.16816.F32 R28, R108.reuse, R92, R28 ;  /* 0x0000005c6c1c723c */ /* 0x042ff0000000181c */
[----:B------:R-:W-:Y:S01]  /*61e0*/  HMMA.16816.F32 R32, R108, R94, R32 ;  /* 0x0000005e6c20723c */ /* 0x000fe20000001820 */
[----:B------:R-:W1:Y:S04]  /*61f0*/  LDSM.16.M88.4 R92, [R86+0x4400] ;  /* 0x00440000565c783b */ /* 0x000e680000000200 */
[----:B------:R-:W1:Y:S03]  /*6200*/  LDSM.16.M88.4 R108, [R86+0x4800] ;  /* 0x00480000566c783b */ /* 0x000e660000000200 */
[C---:B--2---:R-:W-:Y:S08]  /*6210*/  HMMA.16816.F32 R4, R96.reuse, R124, R4 ;  /* 0x0000007c6004723c */ /* 0x044ff00000001804 */
[C---:B------:R-:W-:Y:S01]  /*6220*/  HMMA.16816.F32 R8, R96.reuse, R126, R8 ;  /* 0x0000007e6008723c */ /* 0x040fe20000001808 */
[----:B------:R-:W-:Y:S07]  /*6230*/  LDSM.16.M88.4 R124, [R135+0x5c00] ;  /* 0x005c0000877c783b */ /* 0x000fee0000000200 */
[C---:B---3--:R-:W-:Y:S08]  /*6240*/  HMMA.16816.F32 R12, R96.reuse, R88, R12 ;  /* 0x00000058600c723c */ /* 0x048ff0000000180c */
[C---:B------:R-:W-:Y:S01]  /*6250*/  HMMA.16816.F32 R16, R96.reuse, R90, R16 ;  /* 0x0000005a6010723c */ /* 0x040fe20000001810 */
[----:B------:R-:W-:Y:S07]  /*6260*/  LDSM.16.M88.4 R88, [R136+0x2000] ;  /* 0x002000008858783b */ /* 0x000fee0000000200 */
[C---:B------:R-:W-:Y:S08]  /*6270*/  HMMA.16816.F32 R20, R96.reuse, R100, R20 ;  /* 0x000000646014723c */ /* 0x040ff00000001814 */
[C---:B------:R-:W-:Y:S01]  /*6280*/  HMMA.16816.F32 R24, R96.reuse, R102, R24 ;  /* 0x000000666018723c */ /* 0x040fe20000001818 */
[----:B------:R-:W-:Y:S07]  /*6290*/  LDSM.16.M88.4 R100, [R135+0x5400] ;  /* 0x005400008764783b */ /* 0x000fee0000000200 */
[C---:B----4-:R-:W-:Y:S08]  /*62a0*/  HMMA.16816.F32 R28, R96.reuse, R104, R28 ;  /* 0x00000068601c723c */ /* 0x050ff0000000181c */
[----:B------:R-:W-:Y:S01]  /*62b0*/  HMMA.16816.F32 R32, R96, R106, R32 ;  /* 0x0000006a6020723c */ /* 0x000fe20000001820 */
[----:B------:R-:W2:Y:S04]  /*62c0*/  LDSM.16.M88.4 R96, [R135+0x5000] ;  /* 0x005000008760783b */ /* 0x000ea80000000200 */
[----:B------:R-:W3:Y:S03]  /*62d0*/  LDSM.16.M88.4 R104, [R135+0x5800] ;  /* 0x005800008768783b */ /* 0x000ee60000000200 */
        /* <DEDUP_REMOVED lines=10> */
[----:B------:R-:W-:Y:S01]  /*6380*/  HMMA.16816.F32 R32, R112, R122, R32 ;  /* 0x0000007a7020723c */ /* 0x000fe20000001820 */
[----:B------:R-:W4:Y:S04]  /*6390*/  LDSM.16.M88.4 R112, [R86+0x5800] ;  /* 0x005800005670783b */ /* 0x000f280000000200 */
[----:B------:R-:W5:Y:S03]  /*63a0*/  LDSM.16.M88.4 R120, [R86+0x5c00] ;  /* 0x005c00005678783b */ /* 0x000f660000000200 */
[C---:B--2---:R-:W-:Y:S01]  /*63b0*/  HMMA.16816.F32 R4, R88.reuse, R96, R4 ;  /* 0x000000605804723c */ /* 0x044fe20000001804 */
        /* <DEDUP_REMOVED lines=95> */
.L_x_9501:
[----:B------:R-:W-:Y:S05]  /*69b0*/  BSYNC.RECONVERGENT B0 ;  /* 0x0000000000007941 */ /* 0x000fea0003800200 */
.L_x_9500:
        /* <DEDUP_REMOVED lines=40> */
.L_x_9499:
[----:B------:R-:W-:Y:S05]  /*6c40*/  BSYNC.RECONVERGENT B1 ;  /* 0x0000000000017941 */ /* 0x000fea0003800200 */
.L_x_9498:
[----:B--2---:R-:W2:Y:S01]  /*6c50*/  LD.E R88, desc[UR4][R2.64+0xdc] ;  /* 0x0000dc0402587980 */ /* 0x004ea2000c101900 */
[----:B------:R-:W-:Y:S02]  /*6c60*/  IABS R86, R149 ;  /* 0x0000009500567213 */ /* 0x000fe40000000000 */
[C---:B------:R-:W-:Y:S02]  /*6c70*/  IADD3 R90, PT, PT, R149.reuse, -0x9, RZ ;  /* 0xfffffff7955a7810 */ /* 0x040fe40007ffe0ff */
[----:B------:R-:W-:Y:S02]  /*6c80*/  I2FP.F32.S32 R87, R86 ;  /* 0x0000005600577245 */ /* 0x000fe40000201400 */
[----:B------:R-:W-:Y:S02]  /*6c90*/  IABS R90, R90 ;  /* 0x0000005a005a7213 */ /* 0x000fe40000000000 */
[C---:B------:R-:W-:Y:S01]  /*6ca0*/  IADD3 R91, PT, PT, R149.reuse, -0x1, RZ ;  /* 0xffffffff955b7810 */ /* 0x040fe20007ffe0ff */
[C---:B------:R-:W-:Y:S01]  /*6cb0*/  FFMA.FTZ R6, -R0.reuse, R87, R6 ;  /* 0x0000005700067223 */ /* 0x040fe20000010106 */
[C---:B------:R-:W-:Y:S02]  /*6cc0*/  IADD3 R87, PT, PT, R149.reuse, -0x10, RZ ;  /* 0xfffffff095577810 */ /* 0x040fe40007ffe0ff */
[----:B------:R-:W-:Y:S02]  /*6cd0*/  I2FP.F32.S32 R90, R90 ;  /* 0x0000005a005a7245 */ /* 0x000fe40000201400 */
[----:B------:R-:W-:Y:S02]  /*6ce0*/  IABS R87, R87 ;  /* 0x0000005700577213 */ /* 0x000fe40000000000 */
[----:B------:R-:W-:Y:S01]  /*6cf0*/  IABS R91, R91 ;  /* 0x0000005b005b7213 */ /* 0x000fe20000000000 */
[CC--:B------:R-:W-:Y:S01]  /*6d00*/  FFMA.FTZ R11, -R0.reuse, R90.reuse, R11 ;  /* 0x0000005a000b7223 */ /* 0x0c0fe2000001010b */
[----:B------:R-:W-:Y:S01]  /*6d10*/  I2FP.F32.S32 R87, R87 ;  /* 0x0000005700577245 */ /* 0x000fe20000201400 */
[C---:B------:R-:W-:Y:S01]  /*6d20*/  FFMA.FTZ R5, -R0.reuse, R90, R5 ;  /* 0x0000005a00057223 */ /* 0x040fe20000010105 */
[C---:B------:R-:W-:Y:S02]  /*6d30*/  IADD3 R89, PT, PT, R149.reuse, -0x8, RZ ;  /* 0xfffffff895597810 */ /* 0x040fe40007ffe0ff */
[----:B------:R-:W-:Y:S01]  /*6d40*/  I2FP.F32.S32 R91, R91 ;  /* 0x0000005b005b7245 */ /* 0x000fe20000201400 */
[CC--:B------:R-:W-:Y:S01]  /*6d50*/  FFMA.FTZ R8, -R0.reuse, R87.reuse, R8 ;  /* 0x0000005700087223 */ /* 0x0c0fe20000010108 */
[C---:B------:R-:W-:Y:S01]  /*6d60*/  FFMA.FTZ R14, -R0.reuse, R87, R14 ;  /* 0x00000057000e7223 */ /* 0x040fe2000001010e */
[C---:B------:R-:W-:Y:S02]  /*6d70*/  IADD3 R86, PT, PT, R149.reuse, -0x11, RZ ;  /* 0xffffffef95567810 */ /* 0x040fe40007ffe0ff */
[----:B------:R-:W-:Y:S01]  /*6d80*/  IABS R89, R89 ;  /* 0x0000005900597213 */ /* 0x000fe20000000000 */
[C---:B------:R-:W-:Y:S01]  /*6d90*/  FFMA.FTZ R7, -R0.reuse, R91, R7 ;  /* 0x0000005b00077223 */ /* 0x040fe20000010107 */
[C---:B------:R-:W-:Y:S02]  /*6da0*/  IADD3 R90, PT, PT, R149.reuse, -0x19, RZ ;  /* 0xffffffe7955a7810 */ /* 0x040fe40007ffe0ff */
[C---:B------:R-:W-:Y:S02]  /*6db0*/  IADD3 R87, PT, PT, R149.reuse, -0x20, RZ ;  /* 0xffffffe095577810 */ /* 0x040fe40007ffe0ff */
[----:B------:R-:W-:Y:S02]  /*6dc0*/  IABS R86, R86 ;  /* 0x0000005600567213 */ /* 0x000fe40000000000 */
        /* <DEDUP_REMOVED lines=8> */
[----:B------:R-:W-:Y:S01]  /*6e50*/  I2FP.F32.S32 R87, R87 ;  /* 0x0000005700577245 */ /* 0x000fe20000201400 */
[CC--:B------:R-:W-:Y:S01]  /*6e60*/  FFMA.FTZ R9, -R0.reuse, R86.reuse, R9 ;  /* 0x0000005600097223 */ /* 0x0c0fe20000010109 */
[----:B------:R-:W-:Y:S01]  /*6e70*/  IABS R91, R91 ;  /* 0x0000005b005b7213 */ /* 0x000fe20000000000 */
[C---:B------:R-:W-:Y:S01]  /*6e80*/  FFMA.FTZ R15, -R0.reuse, R86, R15 ;  /* 0x00000056000f7223 */ /* 0x040fe2000001010f */
[C---:B------:R-:W-:Y:S01]  /*6e90*/  IADD3 R89, PT, PT, R149.reuse, -0x18, RZ ;  /* 0xffffffe895597810 */ /* 0x040fe20007ffe0ff */
[CC--:B------:R-:W-:Y:S01]  /*6ea0*/  FFMA.FTZ R13, -R0.reuse, R90.reuse, R13 ;  /* 0x0000005a000d7223 */ /* 0x0c0fe2000001010d */
[C---:B------:R-:W-:Y:S01]  /*6eb0*/  FFMA.FTZ R19, -R0.reuse, R90, R19 ;  /* 0x0000005a00137223 */ /* 0x040fe20000010113 */
[CC--:B------:R-:W-:Y:S01]  /*6ec0*/  FFMA.FTZ R16, -R0.reuse, R87.reuse, R16 ;  /* 0x0000005700107223 */ /* 0x0c0fe20000010110 */
[C---:B------:R-:W-:Y:S01]  /*6ed0*/  FFMA.FTZ R22, -R0.reuse, R87, R22 ;  /* 0x0000005700167223 */ /* 0x040fe20000010116 */
[----:B------:R-:W-:Y:S02]  /*6ee0*/  MOV R86, R91 ;  /* 0x0000005b00567202 */ /* 0x000fe40000000f00 */
[C---:B------:R-:W-:Y:S02]  /*6ef0*/  IADD3 R90, PT, PT, R149.reuse, -0x41, RZ ;  /* 0xffffffbf955a7810 */ /* 0x040fe40007ffe0ff */
[----:B------:R-:W-:Y:S02]  /*6f00*/  IABS R89, R89 ;  /* 0x0000005900597213 */ /* 0x000fe40000000000 */
[C---:B------:R-:W-:Y:S02]  /*6f10*/  IADD3 R91, PT, PT, R149.reuse, -0x28, RZ ;  /* 0xffffffd8955b7810 */ /* 0x040fe40007ffe0ff */
[C---:B------:R-:W-:Y:S02]  /*6f20*/  IADD3 R87, PT, PT, R149.reuse, -0x29, RZ ;  /* 0xffffffd795577810 */ /* 0x040fe40007ffe0ff */
        /* <DEDUP_REMOVED lines=8> */
[----:B------:R-:W-:Y:S01]  /*6fb0*/  FFMA.FTZ R17, -R0, R86, R17 ;  /* 0x0000005600117223 */ /* 0x000fe20000010111 */
[----:B------:R-:W-:Y:S01]  /*6fc0*/  FMNMX3.FTZ R92, R84, R4, R5, !PT ;  /* 0x00000004545c7276 */ /* 0x000fe20007810005 */
[C---:B------:R-:W-:Y:S01]  /*6fd0*/  FFMA.FTZ R23, -R0.reuse, R86, R23 ;  /* 0x0000005600177223 */ /* 0x040fe20000010117 */
[----:B------:R-:W-:Y:S01]  /*6fe0*/  I2FP.F32.S32 R91, R91 ;  /* 0x0000005b005b7245 */ /* 0x000fe20000201400 */
[C---:B------:R-:W-:Y:S01]  /*6ff0*/  FFMA.FTZ R33, -R0.reuse, R90, R33 ;  /* 0x0000005a00217223 */ /* 0x040fe20000010121 */
[----:B------:R-:W-:Y:S02]  /*7000*/  I2FP.F32.S32 R87, R87 ;  /* 0x0000005700577245 */ /* 0x000fe40000201400 */
[C---:B------:R-:W-:Y:S01]  /*7010*/  IADD3 R89, PT, PT, R149.reuse, -0x30, RZ ;  /* 0xffffffd095597810 */ /* 0x040fe20007ffe0ff */
[CC--:B------:R-:W-:Y:S01]  /*7020*/  FFMA.FTZ R20, -R0.reuse, R91.reuse, R20 ;  /* 0x0000005b00147223 */ /* 0x0c0fe20000010114 */
[----:B------:R-:W-:Y:S01]  /*7030*/  IADD3 R86, PT, PT, R149, -0x31, RZ ;  /* 0xffffffcf95567810 */ /* 0x000fe20007ffe0ff */
[----:B------:R-:W-:Y:S01]  /*7040*/  FFMA.FTZ R26, -R0, R91, R26 ;  /* 0x0000005b001a7223 */ /* 0x000fe2000001011a */
[----:B------:R-:W-:Y:S01]  /*7050*/  FMNMX3.FTZ R92, R92, R8, R9, !PT ;  /* 0x000000085c5c7276 */ /* 0x000fe20007810009 */
[CC--:B------:R-:W-:Y:S01]  /*7060*/  FFMA.FTZ R21, -R0.reuse, R87.reuse, R21 ;  /* 0x0000005700157223 */ /* 0x0c0fe20000010115 */
[----:B------:R-:W-:Y:S01]  /*7070*/  FFMA.FTZ R27, -R0, R87, R27 ;  /* 0x00000057001b7223 */ /* 0x000fe2000001011b */
[----:B------:R-:W-:Y:S02]  /*7080*/  IABS R89, R89 ;  /* 0x0000005900597213 */ /* 0x000fe40000000000 */
[----:B------:R-:W-:Y:S02]  /*7090*/  IABS R86, R86 ;  /* 0x0000005600567213 */ /* 0x000fe40000000000 */
[----:B------:R-:W-:Y:S02]  /*70a0*/  FMNMX3.FTZ R91, R85, R6, R7, !PT ;  /* 0x00000006555b7276 */ /* 0x000fe40007810007 */
[C---:B------:R-:W-:Y:S02]  /*70b0*/  IADD3 R87, PT, PT, R149.reuse, -0x38, RZ ;  /* 0xffffffc895577810 */ /* 0x040fe40007ffe0ff */
[----:B------:R-:W-:Y:S02]  /*70c0*/  IADD3 R90, PT, PT, R149, -0x39, RZ ;  /* 0xffffffc7955a7810 */ /* 0x000fe40007ffe0ff */
[----:B------:R-:W-:Y:S02]  /*70d0*/  FMNMX3.FTZ R92, R92, R12, R13, !PT ;  /* 0x0000000c5c5c7276 */ /* 0x000fe4000781000d */
[----:B------:R-:W-:Y:S02]  /*70e0*/  I2FP.F32.S32 R89, R89 ;  /* 0x0000005900597245 */ /* 0x000fe40000201400 */
[----:B------:R-:W-:Y:S02]  /*70f0*/  I2FP.F32.S32 R86, R86 ;  /* 0x0000005600567245 */ /* 0x000fe40000201400 */
[----:B------:R-:W-:Y:S01]  /*7100*/  FMNMX3.FTZ R91, R91, R10, R11, !PT ;  /* 0x0000000a5b5b7276 */ /* 0x000fe2000781000b */
[C---:B------:R-:W-:Y:S01]  /*7110*/  FFMA.FTZ R24, -R0.reuse, R89, R24 ;  /* 0x0000005900187223 */ /* 0x040fe20000010118 */
[----:B------:R-:W-:Y:S01]  /*7120*/  IABS R87, R87 ;  /* 0x0000005700577213 */ /* 0x000fe20000000000 */
[C---:B------:R-:W-:Y:S01]  /*7130*/  FFMA.FTZ R25, -R0.reuse, R86, R25 ;  /* 0x0000005600197223 */ /* 0x040fe20000010119 */
[----:B------:R-:W-:Y:S01]  /*7140*/  IABS R90, R90 ;  /* 0x0000005a005a7213 */ /* 0x000fe20000000000 */
[C---:B------:R-:W-:Y:S01]  /*7150*/  FFMA.FTZ R30, -R0.reuse, R89, R30 ;  /* 0x00000059001e7223 */ /* 0x040fe2000001011e */
[----:B------:R-:W-:Y:S01]  /*7160*/  IADD3 R93, PT, PT, R149, -0x40, RZ ;  /* 0xffffffc0955d7810 */ /* 0x000fe20007ffe0ff */
[----:B------:R-:W-:Y:S01]  /*7170*/  FFMA.FTZ R31, -R0, R86, R31 ;  /* 0x00000056001f7223 */ /* 0x000fe2000001011f */
[----:B------:R-:W-:Y:S02]  /*7180*/  FMNMX3.FTZ R92, R92, R16, R17, !PT ;  /* 0x000000105c5c7276 */ /* 0x000fe40007810011 */
[----:B------:R-:W-:Y:S02]  /*7190*/  I2FP.F32.S32 R87, R87 ;  /* 0x0000005700577245 */ /* 0x000fe40000201400 */
[----:B------:R-:W-:Y:S02]  /*71a0*/  I2FP.F32.S32 R90, R90 ;  /* 0x0000005a005a7245 */ /* 0x000fe40000201400 */
[----:B------:R-:W-:Y:S01]  /*71b0*/  IABS R93, R93 ;  /* 0x0000005d005d7213 */ /* 0x000fe20000000000 */
[CC--:B------:R-:W-:Y:S01]  /*71c0*/  FFMA.FTZ R28, -R0.reuse, R87.reuse, R28 ;  /* 0x00000057001c7223 */ /* 0x0c0fe2000001011c */
[----:B------:R-:W-:Y:S01]  /*71d0*/  FMNMX3.FTZ R91, R91, R14, R15, !PT ;  /* 0x0000000e5b5b7276 */ /* 0x000fe2000781000f */
[----:B------:R-:W-:Y:S01]  /*71e0*/  FFMA.FTZ R29, -R0, R90, R29 ;  /* 0x0000005a001d7223 */ /* 0x000fe2000001011d */
        /* <DEDUP_REMOVED lines=25> */
[----:B---3--:R-:W-:Y:S03]  /*7380*/  FMNMX.FTZ R86, R91, R86, !PT ;  /* 0x000000565b567209 */ /* 0x008fe60007810000 */
[----:B--2---:R-:W-:Y:S02]  /*7390*/  FMUL.FTZ R90, R88, R89 ;  /* 0x00000059585a7220 */ /* 0x004fe40000410000 */
[----:B------:R-:W-:Y:S01]  /*73a0*/  FADD.FTZ R89, -R86, R85 ;  /* 0x0000005556597221 */ /* 0x000fe20000010100 */
[C---:B------:R-:W-:Y:S01]  /*73b0*/  FMUL.FTZ R127, R88.reuse, R87 ;  /* 0x00000057587f7220 */ /* 0x040fe20000410000 */
[C---:B------:R-:W-:Y:S01]  /*73c0*/  FMUL.FTZ R123, R88.reuse, R86 ;  /* 0x00000056587b7220 */ /* 0x040fe20000410000 */
[----:B------:R1:W2:Y:S01]  /*73d0*/  MUFU.EX2 R85, R90 ;  /* 0x0000005a00557308 */ /* 0x0002a20000000800 */
[----:B------:R-:W-:Y:S02]  /*73e0*/  FMUL.FTZ R84, R88, R89 ;  /* 0x0000005958547220 */ /* 0x000fe40000410000 */
        /* <DEDUP_REMOVED lines=10> */
[--C-:B------:R-:W-:Y:S01]  /*7490*/  FFMA.FTZ R116, R10, R88, -R123.reuse ;  /* 0x000000580a747223 */ /* 0x100fe2000001087b */
[----:B-1----:R-:W-:Y:S01]  /*74a0*/  LEA R90, R133, R132, 0x1 ;  /* 0x00000084855a7211 */ /* 0x002fe200078e08ff */
[----:B------:R-:W-:Y:S01]  /*74b0*/  FFMA.FTZ R91, R11, R88, -R123 ;  /* 0x000000580b5b7223 */ /* 0x000fe2000001087b */
[C---:B--2---:R-:W-:Y:S01]  /*74c0*/  FMUL.FTZ R36, R85.reuse, R36 ;  /* 0x0000002455247220 */ /* 0x044fe20000410000 */
[C---:B------:R-:W-:Y:S01]  /*74d0*/  FMUL.FTZ R37, R85.reuse, R37 ;  /* 0x0000002555257220 */ /* 0x040fe20000410000 */
[C---:B------:R-:W-:Y:S01]  /*74e0*/  IADD3 R92, PT, PT, R90.reuse, 0x6000, RZ ;  /* 0x000060005a5c7810 */ /* 0x040fe20007ffe0ff */
[----:B------:R-:W1:Y:S01]  /*74f0*/  LDSM.16.MT88.4 R96, [R90+0x6000] ;  /* 0x006000005a60783b */ /* 0x000e620000004200 */
[----:B------:R-:W-:Y:S01]  /*7500*/  IADD3 R89, PT, PT, R90, 0x6020, RZ ;  /* 0x000060205a597810 */ /* 0x000fe20007ffe0ff */
[----:B------:R-:W-:Y:S01]  /*7510*/  MUFU.EX2 R122, R122 ;  /* 0x0000007a007a7308 */ /* 0x000fe20000000800 */
[----:B------:R-:W-:Y:S01]  /*7520*/  @P0 IADD3 R89, PT, PT, R92, -0x20, RZ ;  /* 0xffffffe05c590810 */ /* 0x000fe20007ffe0ff */
[C---:B------:R-:W-:Y:S01]  /*7530*/  FMUL.FTZ R40, R85.reuse, R40 ;  /* 0x0000002855287220 */ /* 0x040fe20000410000 */
[C---:B------:R-:W-:Y:S01]  /*7540*/  FMUL.FTZ R41, R85.reuse, R41 ;  /* 0x0000002955297220 */ /* 0x040fe20000410000 */
[C---:B------:R-:W-:Y:S01]  /*7550*/  FMUL.FTZ R44, R85.reuse, R44 ;  /* 0x0000002c552c7220 */ /* 0x040fe20000410000 */
[C---:B------:R-:W-:Y:S01]  /*7560*/  FMUL.FTZ R45, R85.reuse, R45 ;  /* 0x0000002d552d7220 */ /* 0x040fe20000410000 */
[----:B------:R-:W2:Y:S01]  /*7570*/  LDSM.16.MT88.4 R100, [R89] ;  /* 0x000000005964783b */ /* 0x000ea20000004200 */
[C---:B---3--:R-:W-:Y:S03]  /*7580*/  FMUL.FTZ R38, R84.reuse, R38 ;  /* 0x0000002654267220 */ /* 0x048fe60000410000 */
[----:B------:R-:W3:Y:S01]  /*7590*/  MUFU.EX2 R120, R120 ;  /* 0x0000007800787308 */ /* 0x000ee20000000800 */
[C---:B------:R-:W-:Y:S01]  /*75a0*/  FMUL.FTZ R39, R84.reuse, R39 ;  /* 0x0000002754277220 */ /* 0x040fe20000410000 */
[C---:B------:R-:W-:Y:S01]  /*75b0*/  FMUL.FTZ R42, R84.reuse, R42 ;  /* 0x0000002a542a7220 */ /* 0x040fe20000410000 */
[C---:B------:R-:W-:Y:S01]  /*75c0*/  FMUL.FTZ R43, R84.reuse, R43 ;  /* 0x0000002b542b7220 */ /* 0x040fe20000410000 */
[C---:B------:R-:W-:Y:S01]  /*75d0*/  FMUL.FTZ R46, R84.reuse, R46 ;  /* 0x0000002e542e7220 */ /* 0x040fe20000410000 */
[C---:B------:R-:W-:Y:S01]  /*75e0*/  FMUL.FTZ R47, R84.reuse, R47 ;  /* 0x0000002f542f7220 */ /* 0x040fe20000410000 */
[----:B------:R-:W4:Y:S01]  /*75f0*/  LDSM.16.MT88.4 R104, [R90+0x7000] ;  /* 0x007000005a68783b */ /* 0x000f220000004200 */
[C---:B------:R-:W-:Y:S03]  /*7600*/  FMUL.FTZ R48, R85.reuse, R48 ;  /* 0x0000003055307220 */ /* 0x040fe60000410000 */
[----:B------:R-:W-:Y:S01]  /*7610*/  MUFU.EX2 R119, R119 ;  /* 0x0000007700777308 */ /* 0x000fe20000000800 */
[C---:B------:R-:W-:Y:S01]  /*7620*/  FMUL.FTZ R49, R85.reuse, R49 ;  /* 0x0000003155317220 */ /* 0x040fe20000410000 */
[C---:B------:R-:W-:Y:S01]  /*7630*/  FMUL.FTZ R50, R84.reuse, R50 ;  /* 0x0000003254327220 */ /* 0x040fe20000410000 */
[----:B------:R-:W-:Y:S01]  /*7640*/  FMUL.FTZ R51, R84, R51 ;  /* 0x0000003354337220 */ /* 0x000fe20000410000 */
[-C--:B------:R-:W-:Y:S01]  /*7650*/  FFMA.FTZ R9, R32, R88.reuse, -R127 ;  /* 0x0000005820097223 */ /* 0x080fe2000001087f */
[----:B------:R-:W-:Y:S01]  /*7660*/  FFMA.FTZ R11, R34, R88, -R123 ;  /* 0x00000058220b7223 */ /* 0x000fe2000001087b */
[----:B------:R-:W-:Y:S01]  /*7670*/  LDSM.16.MT88.4 R108, [R90+0x7400] ;  /* 0x007400005a6c783b */ /* 0x000fe20000004200 */
[C---:B------:R-:W-:Y:S03]  /*7680*/  FMUL.FTZ R52, R85.reuse, R52 ;  /* 0x0000003455347220 */ /* 0x040fe60000410000 */
[----:B------:R-:W5:Y:S01]  /*7690*/  MUFU.EX2 R124, R124 ;  /* 0x0000007c007c7308 */ /* 0x000f620000000800 */
[----:B---3--:R-:W-:Y:S01]  /*76a0*/  F2FP.F16.F32.PACK_AB R92, R120, R122 ;  /* 0x0000007a785c723e */ /* 0x008fe200000000ff */
[C---:B------:R-:W-:Y:S01]  /*76b0*/  FMUL.FTZ R53, R85.reuse, R53 ;  /* 0x0000003555357220 */ /* 0x040fe20000410000 */
[C---:B------:R-:W-:Y:S01]  /*76c0*/  FMUL.FTZ R54, R84.reuse, R54 ;  /* 0x0000003654367220 */ /* 0x040fe20000410000 */
[C---:B------:R-:W-:Y:S01]  /*76d0*/  FMUL.FTZ R55, R84.reuse, R55 ;  /* 0x0000003754377220 */ /* 0x040fe20000410000 */
[C---:B------:R-:W-:Y:S01]  /*76e0*/  FMUL.FTZ R56, R85.reuse, R56 ;  /* 0x0000003855387220 */ /* 0x040fe20000410000 */
[----:B------:R-:W-:Y:S01]  /*76f0*/  LDSM.16.MT88.4 R112, [R89+0x2400] ;  /* 0x002400005970783b */ /* 0x000fe20000004200 */
        /* <DEDUP_REMOVED lines=9> */
[----:B------:R-:W3:Y:S01]  /*7790*/  MUFU.EX2 R117, R117 ;  /* 0x0000007500757308 */ /* 0x000ee20000000800 */
[----:B-----5:R-:W-:Y:S01]  /*77a0*/  F2FP.F16.F32.PACK_AB R93, R124, R119 ;  /* 0x000000777c5d723e */ /* 0x020fe200000000ff */
        /* <DEDUP_REMOVED lines=13> */
[----:B------:R-:W-:Y:S03]  /*7880*/  FFMA.FTZ R126, R13, R88, -R127 ;  /* 0x000000580d7e7223 */ /* 0x000fe6000001087f */
[----:B------:R-:W5:Y:S01]  /*7890*/  MUFU.EX2 R91, R91 ;  /* 0x0000005b005b7308 */ /* 0x000f620000000800 */
[----:B---3--:R-:W-:Y:S01]  /*78a0*/  F2FP.F16.F32.PACK_AB R94, R117, R118 ;  /* 0x00000076755e723e */ /* 0x008fe200000000ff */
[-CC-:B------:R-:W-:Y:S01]  /*78b0*/  FFMA.FTZ R125, R14, R88.reuse, -R123.reuse ;  /* 0x000000580e7d7223 */ /* 0x180fe2000001087b */
[-C--:B------:R-:W-:Y:S01]  /*78c0*/  FFMA.FTZ R134, R15, R88.reuse, -R123 ;  /* 0x000000580f867223 */ /* 0x080fe2000001087b */
[-CC-:B------:R-:W-:Y:S01]  /*78d0*/  FFMA.FTZ R133, R16, R88.reuse, -R127.reuse ;  /* 0x0000005810857223 */ /* 0x180fe2000001087f */
[-C--:B------:R-:W-:Y:S01]  /*78e0*/  FFMA.FTZ R136, R17, R88.reuse, -R127 ;  /* 0x0000005811887223 */ /* 0x080fe2000001087f */
[-CC-:B------:R-:W-:Y:S01]  /*78f0*/  FFMA.FTZ R135, R18, R88.reuse, -R123.reuse ;  /* 0x0000005812877223 */ /* 0x180fe2000001087b */
[----:B------:R-:W-:Y:S03]  /*7900*/  FFMA.FTZ R164, R19, R88, -R123 ;  /* 0x0000005813a47223 */ /* 0x000fe6000001087b */
        /* <DEDUP_REMOVED lines=10> */
[----:B------:R-:W-:Y:S01]  /*79b0*/  FMUL.FTZ R83, R84, R83 ;  /* 0x0000005354537220 */ /* 0x000fe20000410000 */
[-CC-:B------:R-:W-:Y:S01]  /*79c0*/  FFMA.FTZ R145, R20, R88.reuse, -R127.reuse ;  /* 0x0000005814917223 */ /* 0x180fe2000001087f */
[-C--:B------:R-:W-:Y:S01]  /*79d0*/  FFMA.FTZ R21, R21, R88.reuse, -R127 ;  /* 0x0000005815157223 */ /* 0x080fe2000001087f */
[-CC-:B------:R-:W-:Y:S01]  /*79e0*/  FFMA.FTZ R165, R22, R88.reuse, -R123.reuse ;  /* 0x0000005816a57223 */ /* 0x180fe2000001087b */
[-CC-:B------:R-:W-:Y:S01]  /*79f0*/  FFMA.FTZ R23, R23, R88.reuse, -R123.reuse ;  /* 0x0000005817177223 */ /* 0x180fe2000001087b */
[-C--:B------:R-:W-:Y:S01]  /*7a00*/  FFMA.FTZ R10, R27, R88.reuse, -R123 ;  /* 0x000000581b0a7223 */ /* 0x080fe2000001087b */
[C---:B-1----:R-:W-:Y:S02]  /*7a10*/  HMMA.16816.F32 R36, R92.reuse, R96, R36 ;  /* 0x000000605c24723c */ /* 0x042fe40000001824 */
[----:B------:R-:W-:Y:S03]  /*7a20*/  MUFU.EX2 R125, R125 ;  /* 0x0000007d007d7308 */ /* 0x000fe60000000800 */
[-CC-:B------:R-:W-:Y:S01]  /*7a30*/  FFMA.FTZ R24, R24, R88.reuse, -R127.reuse ;  /* 0x0000005818187223 */ /* 0x180fe2000001087f */
[-C--:B------:R-:W-:Y:S01]  /*7a40*/  FFMA.FTZ R25, R25, R88.reuse, -R127 ;  /* 0x0000005819197223 */ /* 0x080fe2000001087f */
[----:B------:R-:W-:Y:S01]  /*7a50*/  FFMA.FTZ R26, R26, R88, -R123 ;  /* 0x000000581a1a7223 */ /* 0x000fe2000001087b */
[C---:B------:R-:W-:Y:S01]  /*7a60*/  HMMA.16816.F32 R40, R92.reuse, R98, R40 ;  /* 0x000000625c28723c */ /* 0x040fe20000001828 */
[----:B------:R-:W1:Y:S03]  /*7a70*/  LDSM.16.MT88.4 R96, [R89+0x1000] ;  /* 0x001000005960783b */ /* 0x000e660000004200 */
[----:B------:R-:W5:Y:S01]  /*7a80*/  MUFU.EX2 R134, R134 ;  /* 0x0000008600867308 */ /* 0x000f620000000800 */
[----:B------:R-:W-:Y:S01]  /*7a90*/  FFMA.FTZ R122, R85, R160, R122 ;  /* 0x000000a0557a7223 */ /* 0x000fe2000001007a */
[----:B------:R-:W-:Y:S01]  /*7aa0*/  ISETP.GT.AND P0, PT, R151, R142, PT ;  /* 0x0000008e9700720c */ /* 0x000fe20003f04270 */
[----:B------:R-:W-:Y:S02]  /*7ab0*/  FFMA.FTZ R119, R84, R161, R119 ;  /* 0x000000a154777223 */ /* 0x000fe40000010077 */
[----:B------:R-:W-:Y:S01]  /*7ac0*/  FADD.FTZ R85, R120, R122 ;  /* 0x0000007a78557221 */ /* 0x000fe20000010000 */
[C---:B--2---:R-:W-:Y:S04]  /*7ad0*/  HMMA.16816.F32 R44, R92.reuse, R100, R44 ;  /* 0x000000645c2c723c */ /* 0x044fe8000000182c */
[----:B------:R-:W-:Y:S01]  /*7ae0*/  MUFU.EX2 R133, R133 ;  /* 0x0000008500857308 */ /* 0x000fe20000000800 */
[----:B------:R-:W-:Y:S01]  /*7af0*/  FADD.FTZ R119, R124, R119 ;  /* 0x000000777c777221 */ /* 0x000fe20000010000 */
[----:B------:R-:W-:Y:S01]  /*7b00*/  FADD.FTZ R84, R118, R85 ;  /* 0x0000005576547221 */ /* 0x000fe20000010000 */
[----:B------:R-:W-:Y:S02]  /*7b10*/  MOV R85, R86 ;  /* 0x0000005600557202 */ /* 0x000fe40000000f00 */
[----:B------:R-:W-:Y:S01]  /*7b20*/  FADD.FTZ R116, R116, R119 ;  /* 0x0000007774747221 */ /* 0x000fe20000010000 */
[C---:B------:R-:W-:Y:S01]  /*7b30*/  HMMA.16816.F32 R48, R92.reuse, R102, R48 ;  /* 0x000000665c30723c */ /* 0x040fe20000001830 */
[----:B------:R-:W2:Y:S03]  /*7b40*/  LDSM.16.MT88.4 R100, [R90+0x8000] ;  /* 0x008000005a64783b */ /* 0x000ea60000004200 */
[----:B------:R-:W5:Y:S01]  /*7b50*/  MUFU.EX2 R136, R136 ;  /* 0x0000008800887308 */ /* 0x000f620000000800 */
[----:B------:R-:W-:Y:S03]  /*7b60*/  FADD.FTZ R84, R117, R84 ;  /* 0x0000005475547221 */ /* 0x000fe60000010000 */
[C---:B----4-:R-:W-:Y:S06]  /*7b70*/  HMMA.16816.F32 R52, R92.reuse, R104, R52 ;  /* 0x000000685c34723c */ /* 0x050fec0000001834 */
[----:B------:R-:W-:Y:S02]  /*7b80*/  MUFU.EX2 R135, R135 ;  /* 0x0000008700877308 */ /* 0x000fe40000000800 */
[C---:B------:R-:W-:Y:S01]  /*7b90*/  HMMA.16816.F32 R56, R92.reuse, R106, R56 ;  /* 0x0000006a5c38723c */ /* 0x040fe20000001838 */
[----:B------:R-:W4:Y:S07]  /*7ba0*/  LDSM.16.MT88.4 R104, [R89+0x2000] ;  /* 0x002000005968783b */ /* 0x000f2e0000004200 */
[----:B------:R-:W5:Y:S01]  /*7bb0*/  MUFU.EX2 R164, R164 ;  /* 0x000000a400a47308 */ /* 0x000f620000000800 */
[C---:B-1----:R-:W-:Y:S09]  /*7bc0*/  HMMA.16816.F32 R60, R92.reuse, R96, R60 ;  /* 0x000000605c3c723c */ /* 0x042ff2000000183c */
[----:B------:R-:W-:Y:S01]  /*7bd0*/  MUFU.EX2 R145, R145 ;  /* 0x0000009100917308 */ /* 0x000fe20000000800 */
[C---:B------:R-:W-:Y:S01]  /*7be0*/  HMMA.16816.F32 R64, R92.reuse, R98, R64 ;  /* 0x000000625c40723c */ /* 0x040fe20000001840 */
[----:B------:R-:W1:Y:S08]  /*7bf0*/  LDSM.16.MT88.4 R96, [R90+0x6400] ;  /* 0x006400005a60783b */ /* 0x000e700000004200 */
[----:B------:R-:W5:Y:S01]  /*7c00*/  MUFU.EX2 R21, R21 ;  /* 0x0000001500157308 */ /* 0x000f620000000800 */
[C---:B--2---:R-:W-:Y:S09]  /*7c10*/  HMMA.16816.F32 R68, R92.reuse, R100, R68 ;  /* 0x000000645c44723c */ /* 0x044ff20000001844 */
[----:B------:R-:W-:Y:S01]  /*7c20*/  MUFU.EX2 R165, R165 ;  /* 0x000000a500a57308 */ /* 0x000fe20000000800 */
[C---:B------:R-:W-:Y:S01]  /*7c30*/  HMMA.16816.F32 R72, R92.reuse, R102, R72 ;  /* 0x000000665c48723c */ /* 0x040fe20000001848 */
[----:B------:R-:W2:Y:S08]  /*7c40*/  LDSM.16.MT88.4 R100, [R89+0x400] ;  /* 0x000400005964783b */ /* 0x000eb00000004200 */
[----:B------:R-:W1:Y:S01]  /*7c50*/  MUFU.EX2 R23, R23 ;  /* 0x0000001700177308 */ /* 0x000e620000000800 */
[C---:B----4-:R-:W-:Y:S09]  /*7c60*/  HMMA.16816.F32 R76, R92.reuse, R104, R76 ;  /* 0x000000685c4c723c */ /* 0x050ff2000000184c */
[----:B------:R4:W-:Y:S01]  /*7c70*/  MUFU.EX2 R5, R24 ;  /* 0x0000001800057308 */ /* 0x0009e20000000800 */
[----:B------:R-:W-:Y:S01]  /*7c80*/  HMMA.16816.F32 R80, R92, R106, R80 ;  /* 0x0000006a5c50723c */ /* 0x000fe20000001850 */
[----:B------:R-:W2:Y:S08]  /*7c90*/  LDSM.16.MT88.4 R104, [R89+0x1400] ;  /* 0x001400005968783b */ /* 0x000eb00000004200 */
[----:B------:R1:W2:Y:S01]  /*7ca0*/  MUFU.EX2 R6, R25 ;  /* 0x0000001900067308 */ /* 0x0002a20000000800 */
[----:B---3--:R-:W-:Y:S01]  /*7cb0*/  F2FP.F16.F32.PACK_AB R92, R126, R121 ;  /* 0x000000797e5c723e */ /* 0x008fe200000000ff */
[----:B------:R-:W-:Y:S01]  /*7cc0*/  FADD.FTZ R121, R121, R84 ;  /* 0x0000005479797221 */ /* 0x000fe20000010000 */
[----:B-----5:R-:W-:Y:S02]  /*7cd0*/  F2FP.F16.F32.PACK_AB R93, R134, R125 ;  /* 0x0000007d865d723e */ /* 0x020fe400000000ff */
[----:B------:R-:W-:Y:S01]  /*7ce0*/  F2FP.F16.F32.PACK_AB R94, R136, R133 ;  /* 0x00000085885e723e */ /* 0x000fe200000000ff */
[----:B------:R-:W-:Y:S01]  /*7cf0*/  FADD.FTZ R126, R126, R121 ;  /* 0x000000797e7e7221 */ /* 0x000fe20000010000 */
[----:B------:R-:W-:Y:S03]  /*7d00*/  F2FP.F16.F32.PACK_AB R95, R164, R135 ;  /* 0x00000087a45f723e */ /* 0x000fe600000000ff */
[----:B------:R2:W-:Y:S01]  /*7d10*/  MUFU.EX2 R7, R26 ;  /* 0x0000001a00077308 */ /* 0x0005e20000000800 */
[----:B----4-:R-:W-:Y:S01]  /*7d20*/  F2FP.F16.F32.PACK_AB R24, R21, R145 ;  /* 0x000000911518723e */ /* 0x010fe200000000ff */
[----:B------:R-:W-:Y:S02]  /*7d30*/  FADD.FTZ R133, R133, R126 ;  /* 0x0000007e85857221 */ /* 0x000fe40000010000 */
[C---:B-1----:R-:W-:Y:S06]  /*7d40*/  HMMA.16816.F32 R36, R92.reuse, R96, R36 ;  /* 0x000000605c24723c */ /* 0x042fec0000001824 */
[----:B------:R-:W1:Y:S01]  /*7d50*/  MUFU.EX2 R10, R10 ;  /* 0x0000000a000a7308 */ /* 0x000e620000000800 */
[----:B------:R-:W-:Y:S01]  /*7d60*/  F2FP.F16.F32.PACK_AB R25, R23, R165 ;  /* 0x000000a51719723e */ /* 0x000fe200000000ff */
[----:B------:R-:W-:Y:S01]  /*7d70*/  FADD.FTZ R136, R136, R133 ;  /* 0x0000008588887221 */ /* 0x000fe20000010000 */
[C---:B------:R-:W-:Y:S01]  /*7d80*/  HMMA.16816.F32 R40, R92.reuse, R98, R40 ;  /* 0x000000625c28723c */ /* 0x040fe20000001828 */
[----:B------:R-:W3:Y:S06]  /*7d90*/  LDSM.16.MT88.4 R96, [R90+0x8400] ;  /* 0x008400005a60783b */ /* 0x000eec0000004200 */
[----:B------:R-:W-:Y:S01]  /*7da0*/  MUFU.EX2 R9, R9 ;  /* 0x0000000900097308 */ /* 0x000fe20000000800 */
[----:B--2---:R-:W-:Y:S01]  /*7db0*/  F2FP.F16.F32.PACK_AB R26, R6, R5 ;  /* 0x00000005061a723e */ /* 0x004fe200000000ff */
[C---:B------:R-:W-:Y:S08]  /*7dc0*/  HMMA.16816.F32 R44, R92.reuse, R100, R44 ;  /* 0x000000645c2c723c */ /* 0x040ff0000000182c */
[----:B------:R-:W-:Y:S01]  /*7dd0*/  MUFU.EX2 R11, R11 ;  /* 0x0000000b000b7308 */ /* 0x000fe20000000800 */
[----:B-1----:R-:W-:Y:S01]  /*7de0*/  F2FP.F16.F32.PACK_AB R27, R10, R7 ;  /* 0x000000070a1b723e */ /* 0x002fe200000000ff */
[C---:B------:R-:W-:Y:S01]  /*7df0*/  HMMA.16816.F32 R48, R92.reuse, R102, R48 ;  /* 0x000000665c30723c */ /* 0x040fe20000001830 */
[----:B------:R-:W1:Y:S07]  /*7e00*/  LDSM.16.MT88.4 R100, [R90+0x6800] ;  /* 0x006800005a64783b */ /* 0x000e6e0000004200 */
        /* <DEDUP_REMOVED lines=8> */
[----:B------:R-:W-:Y:S07]  /*7e90*/  LDSM.16.MT88.4 R96, [R89+0x1800] ;  /* 0x001800005960783b */ /* 0x000fee0000004200 */
[C---:B------:R-:W-:Y:S03]  /*7ea0*/  HMMA.16816.F32 R76, R92.reuse, R112, R76 ;  /* 0x000000705c4c723c */ /* 0x040fe6000000184c */
[-CC-:B------:R-:W-:Y:S01]  /*7eb0*/  FFMA.FTZ R112, R28, R88.reuse, -R127.reuse ;  /* 0x000000581c707223 */ /* 0x180fe2000001087f */
[-CC-:B------:R-:W-:Y:S01]  /*7ec0*/  FFMA.FTZ R113, R29, R88.reuse, -R127.reuse ;  /* 0x000000581d717223 */ /* 0x180fe2000001087f */
[-C--:B------:R-:W-:Y:S03]  /*7ed0*/  FFMA.FTZ R127, R33, R88.reuse, -R127 ;  /* 0x00000058217f7223 */ /* 0x080fe6000001087f */
[----:B------:R-:W-:Y:S01]  /*7ee0*/  HMMA.16816.F32 R80, R92, R114, R80 ;  /* 0x000000725c50723c */ /* 0x000fe20000001850 */
[----:B------:R-:W3:Y:S01]  /*7ef0*/  LDSM.16.MT88.4 R92, [R90+0x7800] ;  /* 0x007800005a5c783b */ /* 0x000ee20000004200 */
[----:B------:R-:W-:Y:S01]  /*7f00*/  MUFU.EX2 R112, R112 ;  /* 0x0000007000707308 */ /* 0x000fe20000000800 */
[-CC-:B------:R-:W-:Y:S01]  /*7f10*/  FFMA.FTZ R114, R30, R88.reuse, -R123.reuse ;  /* 0x000000581e727223 */ /* 0x180fe2000001087b */
[-CC-:B------:R-:W-:Y:S01]  /*7f20*/  FFMA.FTZ R115, R31, R88.reuse, -R123.reuse ;  /* 0x000000581f737223 */ /* 0x180fe2000001087b */
[----:B------:R-:W-:Y:S03]  /*7f30*/  FFMA.FTZ R123, R35, R88, -R123 ;  /* 0x00000058237b7223 */ /* 0x000fe6000001087b */
[C---:B-1----:R-:W-:Y:S01]  /*7f40*/  HMMA.16816.F32 R36, R24.reuse, R100, R36 ;  /* 0x000000641824723c */ /* 0x042fe20000001824 */
[----:B------:R-:W-:Y:S03]  /*7f50*/  LDSM.16.MT88.4 R28, [R90+0x6c00] ;  /* 0x006c00005a1c783b */ /* 0x000fe60000004200 */
[----:B------:R-:W1:Y:S04]  /*7f60*/  MUFU.EX2 R113, R113 ;  /* 0x0000007100717308 */ /* 0x000e680000000800 */
[C---:B------:R-:W-:Y:S01]  /*7f70*/  HMMA.16816.F32 R40, R24.reuse, R102, R40 ;  /* 0x000000661828723c */ /* 0x040fe20000001828 */
[----:B------:R-:W4:Y:S05]  /*7f80*/  LDSM.16.MT88.4 R100, [R90+0x8800] ;  /* 0x008800005a64783b */ /* 0x000f2a0000004200 */
[----:B------:R-:W-:Y:S02]  /*7f90*/  MUFU.EX2 R114, R114 ;  /* 0x0000007200727308 */ /* 0x000fe40000000800 */
[C---:B--2---:R-:W-:Y:S01]  /*7fa0*/  HMMA.16816.F32 R44, R24.reuse, R108, R44 ;  /* 0x0000006c182c723c */ /* 0x044fe2000000182c */
[----:B------:R-:W-:Y:S07]  /*7fb0*/  LDSM.16.MT88.4 R32, [R90+0x7c00] ;  /* 0x007c00005a20783b */ /* 0x000fee0000004200 */
[----:B------:R-:W2:Y:S01]  /*7fc0*/  MUFU.EX2 R115, R115 ;  /* 0x0000007300737308 */ /* 0x000ea20000000800 */
[C---:B------:R-:W-:Y:S01]  /*7fd0*/  HMMA.16816.F32 R48, R24.reuse, R110, R48 ;  /* 0x0000006e1830723c */ /* 0x040fe20000001830 */
[----:B------:R-:W5:Y:S08]  /*7fe0*/  LDSM.16.MT88.4 R108, [R89+0xc00] ;  /* 0x000c0000596c783b */ /* 0x000f700000004200 */
[----:B------:R-:W2:Y:S01]  /*7ff0*/  MUFU.EX2 R127, R127 ;  /* 0x0000007f007f7308 */ /* 0x000ea20000000800 */
[C---:B---3--:R-:W-:Y:S08]  /*8000*/  HMMA.16816.F32 R52, R24.reuse, R92, R52 ;  /* 0x0000005c1834723c */ /* 0x048ff00000001834 */
[C---:B------:R-:W-:Y:S01]  /*8010*/  HMMA.16816.F32 R56, R24.reuse, R94, R56 ;  /* 0x0000005e1838723c */ /* 0x040fe20000001838 */
[----:B------:R-:W3:Y:S07]  /*8020*/  LDSM.16.MT88.4 R92, [R89+0x1c00] ;  /* 0x001c0000595c783b */ /* 0x000eee0000004200 */
[C---:B------:R-:W-:Y:S01]  /*8030*/  HMMA.16816.F32 R60, R24.reuse, R96, R60 ;  /* 0x00000060183c723c */ /* 0x040fe2000000183c */
[----:B------:R-:W5:Y:S07]  /*8040*/  MUFU.EX2 R96, R123 ;  /* 0x0000007b00607308 */ /* 0x000f6e0000000800 */
[C---:B------:R-:W-:Y:S08]  /*8050*/  HMMA.16816.F32 R64, R24.reuse, R98, R64 ;  /* 0x000000621840723c */ /* 0x040ff00000001840 */
[C---:B----4-:R-:W-:Y:S08]  /*8060*/  HMMA.16816.F32 R68, R24.reuse, R100, R68 ;  /* 0x000000641844723c */ /* 0x050ff00000001844 */
[C---:B------:R-:W-:Y:S08]  /*8070*/  HMMA.16816.F32 R72, R24.reuse, R102, R72 ;  /* 0x000000661848723c */ /* 0x040ff00000001848 */
[C---:B------:R-:W-:Y:S08]  /*8080*/  HMMA.16816.F32 R76, R24.reuse, R104, R76 ;  /* 0x00000068184c723c */ /* 0x040ff0000000184c */
[----:B------:R-:W-:Y:S03]  /*8090*/  HMMA.16816.F32 R80, R24, R106, R80 ;  /* 0x0000006a1850723c */ /* 0x000fe60000001850 */
[----:B-1----:R-:W-:Y:S02]  /*80a0*/  F2FP.F16.F32.PACK_AB R24, R113, R112 ;  /* 0x000000707118723e */ /* 0x002fe400000000ff */
[----:B--2---:R-:W-:Y:S02]  /*80b0*/  F2FP.F16.F32.PACK_AB R25, R115, R114 ;  /* 0x000000727319723e */ /* 0x004fe400000000ff */
[----:B------:R-:W-:Y:S02]  /*80c0*/  F2FP.F16.F32.PACK_AB R26, R127, R9 ;  /* 0x000000097f1a723e */ /* 0x000fe400000000ff */
[----:B-----5:R-:W-:Y:S07]  /*80d0*/  F2FP.F16.F32.PACK_AB R27, R96, R11 ;  /* 0x0000000b601b723e */ /* 0x020fee00000000ff */
[C---:B------:R-:W-:Y:S08]  /*80e0*/  HMMA.16816.F32 R36, R24.reuse, R28, R36 ;  /* 0x0000001c1824723c */ /* 0x040ff00000001824 */
[C---:B------:R-:W-:Y:S01]  /*80f0*/  HMMA.16816.F32 R40, R24.reuse, R30, R40 ;  /* 0x0000001e1828723c */ /* 0x040fe20000001828 */
[----:B------:R1:W2:Y:S07]  /*8100*/  LDSM.16.MT88.4 R28, [R90+0x8c00] ;  /* 0x008c00005a1c783b */ /* 0x0002ae0000004200 */
[C---:B------:R-:W-:Y:S08]  /*8110*/  HMMA.16816.F32 R44, R24.reuse, R108, R44 ;  /* 0x0000006c182c723c */ /* 0x040ff0000000182c */
[C---:B------:R-:W-:Y:S08]  /*8120*/  HMMA.16816.F32 R48, R24.reuse, R110, R48 ;  /* 0x0000006e1830723c */ /* 0x040ff00000001830 */
[C---:B------:R-:W-:Y:S03]  /*8130*/  HMMA.16816.F32 R52, R24.reuse, R32, R52 ;  /* 0x000000201834723c */ /* 0x040fe60000001834 */
[----:B-1----:R-:W-:Y:S04]  /*8140*/  FADD.FTZ R90, R91, R116 ;  /* 0x000000745b5a7221 */ /* 0x002fe80000010000 */
[----:B------:R-:W-:Y:S01]  /*8150*/  FADD.FTZ R125, R125, R90 ;  /* 0x0000005a7d7d7221 */ /* 0x000fe20000010000 */
[C---:B------:R-:W-:Y:S01]  /*8160*/  HMMA.16816.F32 R56, R24.reuse, R34, R56 ;  /* 0x000000221838723c */ /* 0x040fe20000001838 */
[----:B------:R-:W1:Y:S02]  /*8170*/  LDSM.16.MT88.4 R32, [R89+0x2c00] ;  /* 0x002c00005920783b */ /* 0x000e640000004200 */
        /* <DEDUP_REMOVED lines=8> */
[C---:B--2---:R-:W-:Y:S03]  /*8200*/  HMMA.16816.F32 R68, R24.reuse, R28, R68 ;  /* 0x0000001c1844723c */ /* 0x044fe60000001844 */
[----:B------:R-:W-:Y:S01]  /*8210*/  MOV R84, R87 ;  /* 0x0000005700547202 */ /* 0x000fe20000000f00 */
[----:B------:R-:W-:Y:S01]  /*8220*/  FADD.FTZ R28, R145, R136 ;  /* 0x00000088911c7221 */ /* 0x000fe20000010000 */
[----:B------:R-:W-:Y:S03]  /*8230*/  FADD.FTZ R23, R10, R23 ;  /* 0x000000170a177221 */ /* 0x000fe60000010000 */
        /* <DEDUP_REMOVED lines=12> */
[----:B------:R-:W-:Y:S04]  /*8300*/  FADD.FTZ R28, R9, R28 ;  /* 0x0000001c091c7221 */ /* 0x000fe80000010000 */
[----:B------:R-:W-:Y:S01]  /*8310*/  FADD.FTZ R160, R127, R28 ;  /* 0x0000001c7fa07221 */ /* 0x000fe20000010000 */
[----:B------:R-:W-:Y:S08]  /*8320*/  @P0 BRA `(.L_x_9502) ;  /* 0xffffffd000ac0947 */ /* 0x000ff0000383ffff */
.L_x_9495:
        /* <DEDUP_REMOVED lines=10> */
.L_x_9516:
        /* <DEDUP_REMOVED lines=91> */
[----:B--2---:R-:W2:Y:S04]  /*8980*/  LD.E.64 R56, desc[UR4][R2.64+0xb0] ;  /* 0x0000b00402387980 */ /* 0x004ea8000c101b00 */
[----:B------:R-:W2:Y:S01]  /*8990*/  LD.E R11, desc[UR4][R2.64+0x60] ;  /* 0x00006004020b7980 */ /* 0x000ea2000c101900 */
[----:B------:R-:W4:Y:S01]  /*89a0*/  @P1 MUFU.LG2 R5, R5 ;  /* 0x0000000500051308 */ /* 0x000f220000000c00 */
[----:B---3--:R-:W-:-:S02]  /*89b0*/  LOP3.LUT R7, R128, 0xd8, RZ, 0xc0, !PT ;  /* 0x000000d880077812 */ /* 0x008fc400078ec0ff */
[----:B------:R1:W5:Y:S01]  /*89c0*/  LD.E R52, desc[UR4][R2.64+0xcc] ;  /* 0x0000cc0402347980 */ /* 0x000362000c101900 */
[----:B------:R-:W-:Y:S02]  /*89d0*/  LOP3.LUT R13, R130, 0x30, RZ, 0xc0, !PT ;  /* 0x00000030820d7812 */ /* 0x000fe400078ec0ff */
[----:B------:R-:W-:Y:S01]  /*89e0*/  SHF.R.U32.HI R54, RZ, 0x2, R129 ;  /* 0x00000002ff367819 */ /* 0x000fe20000011681 */
[----:B------:R1:W5:Y:S01]  /*89f0*/  LD.E.64 R62, desc[UR4][R2.64+0x78] ;  /* 0x00007804023e7980 */ /* 0x000362000c101b00 */
[----:B------:R-:W3:Y:S03]  /*8a00*/  @P0 MUFU.LG2 R4, R4 ;  /* 0x0000000400040308 */ /* 0x000ee60000000c00 */
[----:B------:R1:W5:Y:S01]  /*8a10*/  LD.E.64 R60, desc[UR4][R2.64+0xa8] ;  /* 0x0000a804023c7980 */ /* 0x000362000c101b00 */
[----:B------:R-:W-:-:S04]  /*8a20*/  LOP3.LUT R7, R7, 0x18, R130, 0x78, !PT ;  /* 0x0000001807077812 */ /* 0x000fc800078e7882 */
[----:B------:R-:W-:Y:S01]  /*8a30*/  LOP3.LUT R7, R7, 0xf24, R128, 0xf8, !PT ;  /* 0x00000f2407077812 */ /* 0x000fe200078ef880 */
[----:B----4-:R-:W-:Y:S01]  /*8a40*/  @P1 FMUL.FTZ R5, R5, 0.69314718246459960938 ;  /* 0x3f31721805051820 */ /* 0x010fe20000410000 */
        /* <DEDUP_REMOVED lines=22> */
[----:B------:R-:W-:-:S04]  /*8bb0*/  IMAD R11, R56, R11, R154 ;  /* 0x0000000b380b7224 */ /* 0x000fc800078e029a */
        /* <DEDUP_REMOVED lines=13> */
.L_x_9505:
[----:B------:R-:W-:Y:S05]  /*8c90*/  BSYNC.RECONVERGENT B0 ;  /* 0x0000000000007941 */ /* 0x000fea0003800200 */
.L_x_9504:
[----:B------:R-:W-:Y:S01]  /*8ca0*/  SHF.R.U32.HI R54, RZ, 0x3, R129 ;  /* 0x00000003ff367819 */ /* 0x000fe20000011681 */
[----:B-1----:R1:W5:Y:S01]  /*8cb0*/  LD.E R2, desc[UR4][R2.64+0xc0] ;  /* 0x0000c00402027980 */ /* 0x002362000c101900 */
        /* <DEDUP_REMOVED lines=24> */
.L_x_9507:
[----:B------:R-:W-:Y:S05]  /*8e40*/  BSYNC.RECONVERGENT B0 ;  /* 0x0000000000007941 */ /* 0x000fea0003800200 */
.L_x_9506:
        /* <DEDUP_REMOVED lines=14> */
.L_x_9509:
[----:B------:R-:W-:Y:S05]  /*8f30*/  BSYNC.RECONVERGENT B0 ;  /* 0x0000000000007941 */ /* 0x000fea0003800200 */
.L_x_9508:
        /* <DEDUP_REMOVED lines=14> */
.L_x_9511:
[----:B------:R-:W-:Y:S05]  /*9020*/  BSYNC.RECONVERGENT B0 ;  /* 0x0000000000007941 */ /* 0x000fea0003800200 */
.L_x_9510:
[----:B------:R-:W-:-:S04]  /*9030*/  MOV R147, 0x0 ;  /* 0x0000000000937802 */ /* 0x000fc80000000f00 */
[----:B-12345:R-:W-:Y:S05]  /*9040*/  @P6 RET.REL.NODEC R146 `(_ZN5flash24flash_fwd_splitkv_kernelI23Flash_fwd_kernel_traitsILi96ELi64ELi64ELi4ELb0ELb0EN7cutlass6half_tE19Flash_kernel_traitsILi96ELi64ELi64ELi4ES3_EELb0ELb0ELb1ELb0ELb0ELb0ELb1ELb0EEEvNS_16Flash_fwd_paramsE) ;  /* 0xffffff6c92ec6950 */ /* 0x03efea0003c3ffff */
        /* <DEDUP_REMOVED lines=10> */
[----:B-1----:R-:W-:Y:S05]  /*90f0*/  @P0 RET.REL.NODEC R146 `(_ZN5flash24flash_fwd_splitkv_kernelI23Flash_fwd_kernel_traitsILi96ELi64ELi64ELi4ELb0ELb0EN7cutlass6half_tE19Flash_kernel_traitsILi96ELi64ELi64ELi4ES3_EELb0ELb0ELb1ELb0ELb0ELb0ELb1ELb0EEEvNS_16Flash_fwd_paramsE) ;  /* 0xffffff6c92c00950 */ /* 0x002fea0003c3ffff */
[----:B------:R-:W-:Y:S01]  /*9100*/  LEA R2, P0, R59, R62, 0x2 ;  /* 0x0000003e3b027211 */ /* 0x000fe200078010ff */
[----:B------:R-:W-:-:S03]  /*9110*/  IMAD.MOV.U32 R147, RZ, RZ, 0x0 ;  /* 0x00000000ff937424 */ /* 0x000fc600078e00ff */
[----:B------:R-:W-:-:S05]  /*9120*/  LEA.HI.X R3, R59, R63, R57, 0x2, P0 ;  /* 0x0000003f3b037211 */ /* 0x000fca00000f1439 */
[----:B------:R1:W-:Y:S02]  /*9130*/  ST.E.128 desc[UR4][R2.64+0x4900], R4 ;  /* 0x0049000402007985 */ /* 0x0003e4000c101d04 */
[----:B-1----:R-:W-:Y:S05]  /*9140*/  RET.REL.NODEC R146 `(_ZN5flash24flash_fwd_splitkv_kernelI23Flash_fwd_kernel_traitsILi96ELi64ELi64ELi4ELb0ELb0EN7cutlass6half_tE19Flash_kernel_traitsILi96ELi64ELi64ELi4ES3_EELb0ELb0ELb1ELb0ELb0ELb0ELb1ELb0EEEvNS_16Flash_fwd_paramsE) ;  /* 0xffffff6c92ac7950 */ /* 0x002fea0003c3ffff */
.L_x_9503:
[----:B------:R-:W-:Y:S01]  /*9150*/  MOV R7, 0x2 ;  /* 0x0000000200077802 */ /* 0x000fe20000000f00 */
[----:B------:R-:W-:Y:S01]  /*9160*/  IMAD.MOV.U32 R4, RZ, RZ, 0x1f ;  /* 0x0000001fff047424 */ /* 0x000fe200078e00ff */
[----:B------:R-:W-:-:S07]  /*9170*/  MOV R6, 0xffffffff ;  /* 0xffffffff00067802 */ /* 0x000fce0000000f00 */
[----:B-1---5:R-:W-:Y:S05]  /*9180*/  WARPSYNC.COLLECTIVE R6, `(.L_x_9512) ;  /* 0x0000000006087348 */ /* 0x022fea0003c00000 */
[----:B------:R2:W3:Y:S02]  /*9190*/  SHFL.BFLY P0, R10, R160, R7, R4 ;  /* 0x0c000007a00a7389 */ /* 0x0004e40000000004 */
[----:B-123-5:R-:W-:Y:S05]  /*91a0*/  ENDCOLLECTIVE ;  /* 0x000000000000791b */ /* 0x02efea0003800000 */
.L_x_9512:
[----:B------:R-:W-:Y:S02]  /*91b0*/  IMAD.MOV.U32 R5, RZ, RZ, R10 ;  /* 0x000000ffff057224 */ /* 0x000fe400078e000a */
[----:B------:R-:W-:Y:S02]  /*91c0*/  IMAD.MOV.U32 R7, RZ, RZ, 0x1 ;  /* 0x00000001ff077424 */ /* 0x000fe400078e00ff */
[----:B------:R-:W-:-:S05]  /*91d0*/  FADD.FTZ R8, R5, R160 ;  /* 0x000000a005087221 */ /* 0x000fca0000010000 */
[----:B------:R-:W-:-:S07]  /*91e0*/  MOV R160, R8 ;  /* 0x0000000800a07202 */ /* 0x000fce0000000f00 */
[----:B------:R-:W-:Y:S05]  /*91f0*/  WARPSYNC.COLLECTIVE R6, `(.L_x_9513) ;  /* 0x0000000006087348 */ /* 0x000fea0003c00000 */
[----:B------:R1:W2:Y:S02]  /*9200*/  SHFL.BFLY P0, R10, R160, R7, R4 ;  /* 0x0c000007a00a7389 */ /* 0x0002a40000000004 */
[----:B-12---:R-:W-:Y:S05]  /*9210*/  ENDCOLLECTIVE ;  /* 0x000000000000791b */ /* 0x006fea0003800000 */
.L_x_9513:
[----:B------:R-:W-:Y:S01]  /*9220*/  MOV R160, R161 ;  /* 0x000000a100a07202 */ /* 0x000fe20000000f00 */
[----:B------:R-:W-:Y:S01]  /*9230*/  IMAD.MOV.U32 R7, RZ, RZ, 0x2 ;  /* 0x00000002ff077424 */ /* 0x000fe200078e00ff */
[----:B------:R-:W-:-:S07]  /*9240*/  MOV R5, R10 ;  /* 0x0000000a00057202 */ /* 0x000fce0000000f00 */
[----:B------:R-:W-:Y:S05]  /*9250*/  WARPSYNC.COLLECTIVE R6, `(.L_x_9514) ;  /* 0x0000000006087348 */ /* 0x000fea0003c00000 */
[----:B------:R1:W2:Y:S02]  /*9260*/  SHFL.BFLY P0, R10, R160, R7, R4 ;  /* 0x0c000007a00a7389 */ /* 0x0002a40000000004 */
[----:B-12---:R-:W-:Y:S05]  /*9270*/  ENDCOLLECTIVE ;  /* 0x000000000000791b */ /* 0x006fea0003800000 */
.L_x_9514:
[----:B------:R-:W-:Y:S01]  /*9280*/  FADD.FTZ R5, R8, R5 ;  /* 0x0000000508057221 */ /* 0x000fe20000010000 */
[----:B------:R-:W-:Y:S01]  /*9290*/  FADD.FTZ R9, R10, R161 ;  /* 0x000000a10a097221 */ /* 0x000fe20000010000 */
[----:B------:R-:W-:-:S04]  /*92a0*/  MOV R7, 0x1 ;  /* 0x0000000100077802 */ /* 0x000fc80000000f00 */
[----:B------:R-:W-:-:S07]  /*92b0*/  MOV R160, R9 ;  /* 0x0000000900a07202 */ /* 0x000fce0000000f00 */
[----:B------:R-:W-:Y:S05]  /*92c0*/  WARPSYNC.COLLECTIVE R6, `(.L_x_9515) ;  /* 0x0000000006087348 */ /* 0x000fea0003c00000 */
[----:B------:R1:W2:Y:S02]  /*92d0*/  SHFL.BFLY P0, R10, R160, R7, R4 ;  /* 0x0c000007a00a7389 */ /* 0x0002a40000000004 */
[----:B-12---:R-:W-:Y:S05]  /*92e0*/  ENDCOLLECTIVE ;  /* 0x000000000000791b */ /* 0x006fea0003800000 */
.L_x_9515:
[----:B------:R-:W-:Y:S05]  /*92f0*/  BRA `(.L_x_9516) ;  /* 0xfffffff000347947 */ /* 0x000fea000383ffff */
.L_x_9517:
        /* <DEDUP_REMOVED lines=16> */
.L_x_11720:


//--------------------- .text._ZN5flash24flash_fwd_splitkv_kernelI23Flash_fwd_kernel_traitsILi96ELi64ELi64ELi4ELb0ELb0EN7cutlass6half_tE19Flash_kernel_traitsILi96ELi64ELi64ELi4ES3_EELb0ELb0ELb1ELb0ELb0ELb1ELb1ELb0EEEvNS_16Flash_fwd_paramsE --------------------------
	.section	.text._ZN5flash24flash_fwd_splitkv_kernelI23Flash_fwd_kernel_traitsILi96ELi64ELi64ELi4ELb0ELb0EN7cutlass6half_tE19Flash_kernel_traitsILi96ELi64ELi64ELi4ES3_EELb0ELb0ELb1ELb0ELb0ELb1ELb1ELb0EEEvNS_16Flash_fwd_paramsE,"ax",@progbits
	.align	128
        .global         _ZN5flash24flash_fwd_splitkv_kernelI23Flash_fwd_kernel_traitsILi96ELi64ELi64ELi4ELb0ELb0EN7cutlass6half_tE19Flash_kernel_traitsILi96ELi64ELi64ELi4ES3_EELb0ELb0ELb1ELb0ELb0ELb1ELb1ELb0EEEvNS_16Flash_fwd_paramsE
        .type           _ZN5flash24flash_fwd_splitkv_kernelI23Flash_fwd_kernel_traitsILi96ELi64ELi64ELi4ELb0ELb0EN7cutlass6half_tE19Flash_kernel_traitsILi96ELi64ELi64ELi4ES3_EELb0ELb0ELb1ELb0ELb0ELb1ELb1ELb0EEEvNS_16Flash_fwd_paramsE,@function
        .size           _ZN5flash24flash_fwd_splitkv_kernelI23Flash_fwd_kernel_traitsILi96ELi64ELi64ELi4ELb0ELb0EN7cutlass6half_tE19Flash_kernel_traitsILi96ELi64ELi64ELi4ES3_EELb0ELb0ELb1ELb0ELb0ELb1ELb1ELb0EEEvNS_16Flash_fwd_paramsE,(.L_x_11721 - _ZN5flash24flash_fwd_splitkv_kernelI23Flash_fwd_kernel_traitsILi96ELi64ELi64ELi4ELb0ELb0EN7cutlass6half_tE19Flash_kernel_traitsILi96ELi64ELi64ELi4ES3_EELb0ELb0ELb1ELb0ELb0ELb1ELb1ELb0EEEvNS_16Flash_fwd_paramsE)
        .other          _ZN5flash24flash_fwd_splitkv_kernelI23Flash_fwd_kernel_traitsILi96ELi64ELi64ELi4ELb0ELb0EN7cutlass6half_tE19Flash_kernel_traitsILi96ELi64ELi64ELi4ES3_EELb0ELb0ELb1ELb0ELb0ELb1ELb1ELb0EEEvNS_16Flash_fwd_paramsE,@"STO_CUDA_ENTRY STV_DEFAULT"
_ZN5flash24flash_fwd_splitkv_kernelI23Flash_fwd_kernel_traitsILi96ELi64ELi64ELi4ELb0ELb0EN7cutlass6half_tE19Flash_kernel_traitsILi96ELi64ELi64ELi4ES3_EELb0ELb0ELb1ELb0ELb0ELb1ELb1ELb0EEEvNS_16Flash_fwd_paramsE:
.text._ZN5flash24flash_fwd_splitkv_kernelI23Flash_fwd_kernel_traitsILi96ELi64ELi64ELi4ELb0ELb0EN7cutlass6half_tE19Flash_kernel_traitsILi96ELi64ELi64ELi4ES3_EELb0ELb0ELb1ELb0ELb0ELb1ELb1ELb0EEEvNS_16Flash_fwd_paramsE:
        /* <DEDUP_REMOVED lines=29> */
[----:B-1----:R-:W-:Y:S05]  /*01d0*/  CALL.REL.NOINC `($_ZN5flash24flash_fwd_splitkv_kernelI23Flash_fwd_kernel_traitsILi96ELi64ELi64ELi4ELb0ELb0EN7cutlass6half_tE19Flash_kernel_traitsILi96ELi64ELi64ELi4ES3_EELb0ELb0ELb1ELb0ELb0ELb1ELb1ELb0EEEvNS_16Flash_fwd_paramsE$_ZN5flash30compute_attn_1rowblock_splitkvI23Flash_fwd_kernel_traitsILi96ELi64ELi64ELi4ELb0ELb0EN7cutlass6half_tE19Flash_kernel_traitsILi96ELi64ELi64ELi4ES3_EELb0ELb0ELb1ELb0ELb0ELb1ELb1ELb0ENS_16Flash_fwd_paramsEEEvRKT8_iiiii) ;  /* 0x0000000000087944 */ /* 0x002fea0003c00000 */
[----:B------:R-:W-:Y:S05]  /*01e0*/  BSYNC.RECONVERGENT B2 ;  /* 0x0000000000027941 */ /* 0x000fea0003800200 */
.L_x_9518:
[----:B------:R-:W-:Y:S05]  /*01f0*/  EXIT ;  /* 0x000000000000794d */ /* 0x000fea0003800000 */
        .type           $_ZN5flash24flash_fwd_splitkv_kernelI23Flash_fwd_kernel_traitsILi96ELi64ELi64ELi4ELb0ELb0EN7cutlass6half_tE19Flash_kernel_traitsILi96ELi64ELi64ELi4ES3_EELb0ELb0ELb1ELb0ELb0ELb1ELb1ELb0EEEvNS_16Flash_fwd_paramsE$_ZN5flash30compute_attn_1rowblock_splitkvI23Flash_fwd_kernel_traitsILi96ELi64ELi64ELi4ELb0ELb0EN7cutlass6half_tE19Flash_kernel_traitsILi96ELi64ELi64ELi4ES3_EELb0ELb0ELb1ELb0ELb0ELb1ELb1ELb0ENS_16Flash_fwd_paramsEEEvRKT8_iiiii,@function
        .size           $_ZN5flash24flash_fwd_splitkv_kernelI23Flash_fwd_kernel_traitsILi96ELi64ELi64ELi4ELb0ELb0EN7cutlass6half_tE19Flash_kernel_traitsILi96ELi64ELi64ELi4ES3_EELb0ELb0ELb1ELb0ELb0ELb1ELb1ELb0EEEvNS_16Flash_fwd_paramsE$_ZN5flash30compute_attn_1rowblock_splitkvI23Flash_fwd_kernel_traitsILi96ELi64ELi64ELi4ELb0ELb0EN7cutlass6half_tE19Flash_kernel_traitsILi96ELi64ELi64ELi4ES3_EELb0ELb0ELb1ELb0ELb0ELb1ELb1ELb0ENS_16Flash_fwd_paramsEEEvRKT8_iiiii,(.L_x_11721 - $_ZN5flash24flash_fwd_splitkv_kernelI23Flash_fwd_kernel_traitsILi96ELi64ELi64ELi4ELb0ELb0EN7cutlass6half_tE19Flash_kernel_traitsILi96ELi64ELi64ELi4ES3_EELb0ELb0ELb1ELb0ELb0ELb1ELb1ELb0EEEvNS_16Flash_fwd_paramsE$_ZN5flash30compute_attn_1rowblock_splitkvI23Flash_fwd_kernel_traitsILi96ELi64ELi64ELi4ELb0ELb0EN7cutlass6half_tE19Flash_kernel_traitsILi96ELi64ELi64ELi4ES3_EELb0ELb0ELb1ELb0ELb0ELb1ELb1ELb0ENS_16Flash_fwd_paramsEEEvRKT8_iiiii)
$_ZN5flash24flash_fwd_splitkv_kernelI23Flash_fwd_kernel_traitsILi96ELi64ELi64ELi4ELb0ELb0EN7cutlass6half_tE19Flash_kernel_traitsILi96ELi64ELi64ELi4ES3_EELb0ELb0ELb1ELb0ELb0ELb1ELb1ELb0EEEvNS_16Flash_fwd_paramsE$_ZN5flash30compute_attn_1rowblock_splitkvI23Flash_fwd_kernel_traitsILi96ELi64ELi64ELi4ELb0ELb0EN7cutlass6half_tE19Flash_kernel_traitsILi96ELi64ELi64ELi4ES3_EELb0ELb0ELb1ELb0ELb0ELb1ELb1ELb0ENS_16Flash_fwd_paramsEEEvRKT8_iiiii:
[----:B------:R-:W1:Y:S02]  /*0200*/  LDCU.64 UR4, c[0x0][0x358] ;  /* 0x00006b00ff0477ac */ /* 0x000e640008000a00 */
[----:B-1----:R-:W2:Y:S04]  /*0210*/  LD.E.64 R6, desc[UR4][R2.64+0xe0] ;  /* 0x0000e00402067980 */ /* 0x002ea8000c101b00 */
[----:B------:R-:W3:Y:S04]  /*0220*/  LD.E.64 R12, desc[UR4][R2.64+0xe8] ;  /* 0x0000e804020c7980 */ /* 0x000ee8000c101b00 */
[----:B------:R-:W4:Y:S01]  /*0230*/  LD.E.64 R14, desc[UR4][R2.64+0xf0] ;  /* 0x0000f004020e7980 */ /* 0x000f22000c101b00 */
[----:B------:R-:W-:-:S03]  /*0240*/  IMAD.MOV.U32 R11, RZ, RZ, -0x1 ;  /* 0xffffffffff0b7424 */ /* 0x000fc600078e00ff */
[----:B------:R-:W4:Y:S01]  /*0250*/  LD.E.64 R8, desc[UR4][R2.64+0xf8] ;  /* 0x0000f80402087980 */ /* 0x000f22000c101b00 */
[C---:B--2---:R-:W-:Y:S02]  /*0260*/  ISETP.NE.U32.AND P2, PT, R6.reuse, RZ, PT ;  /* 0x000000ff0600720c */ /* 0x044fe40003f45070 */
[----:B------:R-:W-:Y:S02]  /*0270*/  ISETP.NE.U32.AND P4, PT, R6, RZ, PT ;  /* 0x000000ff0600720c */ /* 0x000fe40003f85070 */
[----:B---3--:R-:W-:Y:S02]  /*0280*/  ISETP.NE.U32.AND P3, PT, R12, RZ, PT ;  /* 0x000000ff0c00720c */ /* 0x008fe40003f65070 */
[C---:B------:R-:W-:Y:S02]  /*0290*/  ISETP.NE.AND.EX P2, PT, R7.reuse, RZ, PT, P2 ;  /* 0x000000ff0700720c */ /* 0x040fe40003f45320 */
[----:B------:R-:W-:Y:S02]  /*02a0*/  ISETP.NE.AND.EX P4, PT, R7, RZ, PT, P4 ;  /* 0x000000ff0700720c */ /* 0x000fe40003f85340 */
[----:B------:R-:W-:Y:S01]  /*02b0*/  ISETP.NE.AND.EX P3, PT, R13, RZ, PT, P3 ;  /* 0x000000ff0d00720c */ /* 0x000fe20003f65330 */
[----:B------:R-:W-:-:S08]  /*02c0*/  IMAD.WIDE.U32 R6, R153, 0x4, R6 ;  /* 0x0000000499067825 */ /* 0x000fd000078e0006 */
[----:B------:R1:W5:Y:S04]  /*02d0*/  @P2 LD.E R11, desc[UR4][R6.64] ;  /* 0x00000004060b2980 */ /* 0x000368000c101900 */
[----:B------:R1:W5:Y:S04]  /*02e0*/  @!P4 LD.E R85, desc[UR4][R2.64+0xb4] ;  /* 0x0000b4040255c980 */ /* 0x000368000c101900 */
[----:B------:R1:W5:Y:S04]  /*02f0*/  @!P3 LD.E R84, desc[UR4][R2.64+0xb8] ;  /* 0x0000b8040254b980 */ /* 0x000368000c101900 */
[----:B------:R1:W5:Y:S01]  /*0300*/  @P4 LD.E R6, desc[UR4][R6.64+0x4] ;  /* 0x0000040406064980 */ /* 0x000362000c101900 */
[----:B----4-:R-:W-:-:S04]  /*0310*/  ISETP.NE.U32.AND P1, PT, R14, RZ, PT ;  /* 0x000000ff0e00720c */ /* 0x010fc80003f25070 */
[----:B------:R-:W-:Y:S01]  /*0320*/  ISETP.NE.AND.EX P1, PT, R15, RZ, PT, P1 ;  /* 0x000000ff0f00720c */ /* 0x000fe20003f25310 */
[----:B------:R-:W-:Y:S01]  /*0330*/  IMAD.SHL.U32 R4, R153, 0x4, RZ ;  /* 0x0000000499047824 */ /* 0x000fe200078e00ff */
        /* <DEDUP_REMOVED lines=18> */
.L_x_9520:
[----:B------:R-:W-:Y:S05]  /*0460*/  BSYNC.RECONVERGENT B0 ;  /* 0x0000000000007941 */ /* 0x000fea0003800200 */
.L_x_9519:
[----:B------:R-:W-:Y:S04]  /*0470*/  BSSY.RECONVERGENT B0, `(.L_x_9521) ;  /* 0x0000007000007945 */ /* 0x000fe80003800200 */
[----:B------:R-:W-:Y:S05]  /*0480*/  @!P3 BRA `(.L_x_9522) ;  /* 0x000000000014b947 */ /* 0x000fea0003800000 */
[----:B-1----:R-:W3:Y:S02]  /*0490*/  LD.E.U8 R7, desc[UR4][R2.64+0x1b2] ;  /* 0x0001b20402077980 */ /* 0x002ee4000c101100 */
[----:B---3--:R-:W-:-:S13]  /*04a0*/  ISETP.NE.AND P1, PT, R7, RZ, PT ;  /* 0x000000ff0700720c */ /* 0x008fda0003f25270 */
[----:B-----5:R-:W3:Y:S02]  /*04b0*/  @P1 LD.E R84, desc[UR4][R12.64+0x4] ;  /* 0x000004040c541980 */ /* 0x020ee4000c101900 */
[----:B---3--:R-:W-:-:S06]  /*04c0*/  @P1 IADD3 R84, PT, PT, R84, -R18, RZ ;  /* 0x8000001254541210 */ /* 0x008fcc0007ffe0ff */
[----:B------:R3:W5:Y:S02]  /*04d0*/  @!P1 LD.E R84, desc[UR4][R12.64] ;  /* 0x000000040c549980 */ /* 0x000764000c101900 */
.L_x_9522:
[----:B------:R-:W-:Y:S05]  /*04e0*/  BSYNC.RECONVERGENT B0 ;  /* 0x0000000000007941 */ /* 0x000fea0003800200 */
.L_x_9521:
        /* <DEDUP_REMOVED lines=8> */
.L_x_9524:
[----:B-1----:R-:W4:Y:S01]  /*0570*/  LD.E.64 R6, desc[UR4][R2.64+0x108] ;  /* 0x0001080402067980 */ /* 0x002f22000c101b00 */
[----:B------:R-:W-:Y:S01]  /*0580*/  BSSY.RECONVERGENT B0, `(.L_x_9526) ;  /* 0x0000006000007945 */ /* 0x000fe20003800200 */
[----:B----4-:R-:W-:Y:S01]  /*0590*/  ISETP.NE.U32.AND P0, PT, R6, RZ, PT ;  /* 0x000000ff0600720c */ /* 0x010fe20003f05070 */
[----:B------:R-:W-:-:S03]  /*05a0*/  IMAD.MOV.U32 R6, RZ, RZ, RZ ;  /* 0x000000ffff067224 */ /* 0x000fc600078e00ff */
[----:B------:R-:W-:-:S13]  /*05b0*/  ISETP.NE.AND.EX P0, PT, R7, RZ, PT, P0 ;  /* 0x000000ff0700720c */ /* 0x000fda0003f05300 */
[----:B------:R-:W-:Y:S05]  /*05c0*/  @!P0 BRA `(.L_x_9527) ;  /* 0x0000000000048947 */ /* 0x000fea0003800000 */
[----:B------:R1:W5:Y:S02]  /*05d0*/  LD.E R6, desc[UR4][R2.64+0xbc] ;  /* 0x0000bc0402067980 */ /* 0x000364000c101900 */
.L_x_9527:
[----:B------:R-:W-:Y:S05]  /*05e0*/  BSYNC.RECONVERGENT B0 ;  /* 0x0000000000007941 */ /* 0x000fea0003800200 */
.L_x_9526:
[----:B-----5:R-:W-:Y:S02]  /*05f0*/  IADD3 R84, PT, PT, R6, R84, -R17 ;  /* 0x0000005406547210 */ /* 0x020fe40007ffe811 */
.L_x_9525:
[----:B------:R-:W-:Y:S05]  /*0600*/  BSYNC.RECONVERGENT B1 ;  /* 0x0000000000017941 */ /* 0x000fea0003800200 */
.L_x_9523:
[----:B------:R-:W-:Y:S01]  /*0610*/  IMAD.SHL.U32 R136, R145, 0x40, RZ ;  /* 0x0000004091887824 */ /* 0x000fe200078e00ff */
[----:B------:R-:W-:Y:S01]  /*0620*/  MOV R6, R144 ;  /* 0x0000009000067202 */ /* 0x000fe20000000f00 */
[----:B------:R-:W-:-:S03]  /*0630*/  IMAD.MOV.U32 R7, RZ, RZ, 0x0 ;  /* 0x00000000ff077424 */ /* 0x000fc600078e00ff */
[----:B------:R-:W-:-:S13]  /*0640*/  ISETP.GT.AND P0, PT, R85, R136, PT ;  /* 0x000000885500720c */ /* 0x000fda0003f04270 */
[----:B-123--:R-:W-:Y:S05]  /*0650*/  @!P0 RET.REL.NODEC R6 `(_ZN5flash24flash_fwd_splitkv_kernelI23Flash_fwd_kernel_traitsILi96ELi64ELi64ELi4ELb0ELb0EN7cutlass6half_tE19Flash_kernel_traitsILi96ELi64ELi64ELi4ES3_EELb0ELb0ELb1ELb0ELb0ELb1ELb1ELb0EEEvNS_16Flash_fwd_paramsE) ;  /* 0xfffffff806688950 */ /* 0x00efea0003c3ffff */
        /* <DEDUP_REMOVED lines=74> */
.L_x_9530:
[----:B------:R-:W-:Y:S05]  /*0b00*/  BSYNC.RECONVERGENT B0 ;  /* 0x0000000000007941 */ /* 0x000fea0003800200 */
.L_x_9529:
        /* <DEDUP_REMOVED lines=16> */
.L_x_9532:
[----:B------:R-:W-:Y:S05]  /*0c10*/  BSYNC.RECONVERGENT B0 ;  /* 0x0000000000007941 */ /* 0x000fea0003800200 */
.L_x_9531:
        /* <DEDUP_REMOVED lines=15> */
.L_x_9534:
[----:B------:R-:W-:Y:S05]  /*0d10*/  BSYNC.RECONVERGENT B0 ;  /* 0x0000000000007941 */ /* 0x000fea0003800200 */
.L_x_9533:
        /* <DEDUP_REMOVED lines=15> */
.L_x_9536:
[----:B------:R-:W-:Y:S05]  /*0e10*/  BSYNC.RECONVERGENT B0 ;  /* 0x0000000000007941 */ /* 0x000fea0003800200 */
.L_x_9535:
        /* <DEDUP_REMOVED lines=14> */
[----:B--23--:R-:W-:Y:S05]  /*0f00*/  @P6 RET.REL.NODEC R4 `(_ZN5flash24flash_fwd_splitkv_kernelI23Flash_fwd_kernel_traitsILi96ELi64ELi64ELi4ELb0ELb0EN7cutlass6half_tE19Flash_kernel_traitsILi96ELi64ELi64ELi4ES3_EELb0ELb0ELb1ELb0ELb0ELb1ELb1ELb0EEEvNS_16Flash_fwd_paramsE) ;  /* 0xfffffff0043c6950 */ /* 0x00cfea0003c3ffff */
[----:B------:R-:W-:Y:S02]  /*0f10*/  MOV R0, 0xff800000 ;  /* 0xff80000000007802 */ /* 0x000fe40000000f00 */
[----:B------:R-:W-:-:S03]  /*0f20*/  MOV R145, 0x0 ;  /* 0x0000000000917802 */ /* 0x000fc60000000f00 */
[----:B------:R1:W-:Y:S02]  /*0f30*/  ST.E desc[UR4][R2.64+0xc0], R0 ;  /* 0x0000c00002007985 */ /* 0x0003e4000c101904 */
[----:B-1----:R-:W-:Y:S05]  /*0f40*/  RET.REL.NODEC R144 `(_ZN5flash24flash_fwd_splitkv_kernelI23Flash_fwd_kernel_traitsILi96ELi64ELi64ELi4ELb0ELb0EN7cutlass6half_tE19Flash_kernel_traitsILi96ELi64ELi64ELi4ES3_EELb0ELb0ELb1ELb0ELb0ELb1ELb1ELb0EEEvNS_16Flash_fwd_paramsE) ;  /* 0xfffffff0902c7950 */ /* 0x002fea0003c3ffff */
.L_x_9528:
        /* <DEDUP_REMOVED lines=54> */
[----:B------:R-:W3:Y:S04]  /*12b0*/  LD.E R0, desc[UR4][R4.64] ;  /* 0x0000000404007980 */ /* 0x000ee8000c101900 */
[----:B------:R-:W2:Y:S01]  /*12c0*/  LD.E.64 R4, desc[UR4][R2.64+0x38] ;  /* 0x0000380402047980 */ /* 0x000ea2000c101b00 */
        /* <DEDUP_REMOVED lines=16> */
[----:B------:R-:W-:Y:S01]  /*13d0*/  ISETP.GE.U32.AND P2, PT, R9, R12, PT ;  /* 0x0000000c0900720c */ /* 0x000fe20003f46070 */
[----:B------:R-:W-:Y:S01]  /*13e0*/  IMAD.MOV R12, RZ, RZ, -R14 ;  /* 0x000000ffff0c7224 */ /* 0x000fe200078e0a0e */
[----:B------:R-:W-:Y:S02]  /*13f0*/  LOP3.LUT R14, R152, R13, RZ, 0x3c, !PT ;  /* 0x0000000d980e7212 */ /* 0x000fe400078e3cff */
[----:B------:R-:W-:Y:S02]  /*1400*/  @!P1 IADD3 R8, PT, PT, R8, 0x1, RZ ;  /* 0x0000000108089810 */ /* 0x000fe40007ffe0ff */
[----:B------:R-:W-:Y:S02]  /*1410*/  ISETP.GE.AND P0, PT, R14, RZ, PT ;  /* 0x000000ff0e00720c */ /* 0x000fe40003f06270 */
[----:B------:R-:W-:Y:S01]  /*1420*/  ISETP.NE.AND P1, PT, R13, RZ, PT ;  /* 0x000000ff0d00720c */ /* 0x000fe20003f25270 */
[----:B------:R-:W-:-:S04]  /*1430*/  IMAD R12, R15, R12, R78 ;  /* 0x0000000c0f0c7224 */ /* 0x000fc800078e024e */
[----:B------:R-:W-:-:S04]  /*1440*/  @P2 VIADD R8, R8, 0x1 ;  /* 0x0000000108082836 */ /* 0x000fc80000000000 */
[----:B------:R-:W-:-:S05]  /*1450*/  IMAD.MOV.U32 R14, RZ, RZ, R8 ;  /* 0x000000ffff0e7224 */ /* 0x000fca00078e0008 */
[----:B------:R-:W-:Y:S02]  /*1460*/  @!P0 IADD3 R14, PT, PT, -R14, RZ, RZ ;  /* 0x000000ff0e0e8210 */ /* 0x000fe40007ffe1ff */
[----:B------:R-:W-:Y:S02]  /*1470*/  @!P1 LOP3.LUT R14, RZ, R13, RZ, 0x33, !PT ;  /* 0x0000000dff0e9212 */ /* 0x000fe400078e33ff */
[----:B---3--:R-:W-:Y:S01]  /*1480*/  SHF.R.S32.HI R9, RZ, 0x1f, R0 ;  /* 0x0000001fff097819 */ /* 0x008fe20000011400 */
[-C--:B--2---:R-:W-:Y:S02]  /*1490*/  IMAD R10, R17, R0.reuse, RZ ;  /* 0x00000000110a7224 */ /* 0x084fe400078e02ff */
[----:B------:R-:W-:-:S04]  /*14a0*/  IMAD.WIDE.U32 R22, R16, R0, RZ ;  /* 0x0000000010167225 */ /* 0x000fc800078e00ff */
[----:B------:R-:W-:Y:S01]  /*14b0*/  IMAD R10, R16, R9, R10 ;  /* 0x00000009100a7224 */ /* 0x000fe200078e020a */
[----:B------:R-:W-:-:S04]  /*14c0*/  SHF.R.S32.HI R16, RZ, 0x1f, R12 ;  /* 0x0000001fff107819 */ /* 0x000fc8000001140c */
[----:B------:R-:W-:Y:S01]  /*14d0*/  IADD3 R23, PT, PT, R23, R10, RZ ;  /* 0x0000000a17177210 */ /* 0x000fe20007ffe0ff */
[----:B------:R-:W-:Y:S02]  /*14e0*/  IMAD R10, R21, R14, RZ ;  /* 0x0000000e150a7224 */ /* 0x000fe400078e02ff */
        /* <DEDUP_REMOVED lines=8> */
[----:B------:R-:W-:Y:S01]  /*1570*/  IMAD.WIDE.U32 R20, R18, R0, RZ ;  /* 0x0000000012147225 */ /* 0x000fe200078e00ff */
[----:B------:R-:W-:-:S03]  /*1580*/  IADD3 R0, PT, PT, R15, R10, RZ ;  /* 0x0000000a0f007210 */ /* 0x000fc60007ffe0ff */
[----:B------:R-:W-:Y:S01]  /*1590*/  IMAD R8, R18, R9, R8 ;  /* 0x0000000912087224 */ /* 0x000fe200078e0208 */
[----:B------:R-:W-:Y:S01]  /*15a0*/  MOV R15, R20 ;  /* 0x00000014000f7202 */ /* 0x000fe20000000f00 */
[----:B------:R-:W-:-:S03]  /*15b0*/  IMAD.MOV.U32 R10, RZ, RZ, R14 ;  /* 0x000000ffff0a7224 */ /* 0x000fc600078e000e */
[----:B------:R-:W-:Y:S01]  /*15c0*/  IADD3 R14, PT, PT, R21, R8, RZ ;  /* 0x00000008150e7210 */ /* 0x000fe20007ffe0ff */
[----:B-1----:R-:W-:Y:S05]  /*15d0*/  BRA `(.L_x_9539) ;  /* 0x0000000400447947 */ /* 0x002fea0003800000 */
.L_x_9538:
        /* <DEDUP_REMOVED lines=8> */
[----:B------:R-:W-:Y:S01]  /*1660*/  IMAD.MOV.U32 R26, RZ, RZ, RZ ;  /* 0x000000ffff1a7224 */ /* 0x000fe200078e00ff */
[----:B------:R-:W-:-:S02]  /*1670*/  IABS R12, R152 ;  /* 0x00000098000c7213 */ /* 0x000fc40000000000 */
[----:B------:R-:W-:Y:S02]  /*1680*/  @!P2 SHF.R.S32.HI R10, RZ, 0x1f, R17 ;  /* 0x0000001fff0aa819 */ /* 0x000fe40000011411 */
[----:B------:R-:W-:-:S04]  /*1690*/  LEA R78, R88, 0xffffffc0, 0x6 ;  /* 0xffffffc0584e7811 */ /* 0x000fc800078e30ff */
[----:B------:R-:W-:Y:S02]  /*16a0*/  SHF.R.S32.HI R16, RZ, 0x1f, R78 ;  /* 0x0000001fff107819 */ /* 0x000fe4000001144e */
        /* <DEDUP_REMOVED lines=18> */
[-C--:B----45:R-:W-:Y:S02]  /*17d0*/  @!P2 IMAD R10, R25, R15.reuse, RZ ;  /* 0x0000000f190aa224 */ /* 0x0b0fe400078e02ff */
        /* <DEDUP_REMOVED lines=14> */
[----:B------:R-:W-:Y:S02]  /*18c0*/  @P2 MOV R12, R24 ;  /* 0x00000018000c2202 */ /* 0x000fe40000000f00 */
[----:B------:R-:W-:Y:S01]  /*18d0*/  @!P1 IADD3 R14, PT, PT, R14, 0x1, RZ ;  /* 0x000000010e0e9810 */ /* 0x000fe20007ffe0ff */
[-C--:B------:R-:W-:Y:S01]  /*18e0*/  @!P2 IMAD R8, R7, R17.reuse, RZ ;  /* 0x000000110708a224 */ /* 0x080fe200078e02ff */
[----:B------:R-:W-:Y:S01]  /*18f0*/  @!P2 SHF.R.S32.HI R0, RZ, 0x1f, R17 ;  /* 0x0000001fff00a819 */ /* 0x000fe20000011411 */
[----:B------:R-:W-:Y:S01]  /*1900*/  IMAD.MOV.U32 R24, RZ, RZ, R12 ;  /* 0x000000ffff187224 */ /* 0x000fe200078e000c */
[----:B------:R-:W-:Y:S01]  /*1910*/  MOV R25, R10 ;  /* 0x0000000a00197202 */ /* 0x000fe20000000f00 */
[----:B------:R-:W-:Y:S01]  /*1920*/  IMAD R9, R5, R78, RZ ;  /* 0x0000004e05097224 */ /* 0x000fe200078e02ff */
[----:B------:R-:W-:Y:S01]  /*1930*/  @P4 IADD3 R14, PT, PT, R14, 0x1, RZ ;  /* 0x000000010e0e4810 */ /* 0x000fe20007ffe0ff */
[----:B------:R-:W-:Y:S02]  /*1940*/  @!P2 IMAD R0, R0, R6, R8 ;  /* 0x000000060000a224 */ /* 0x000fe400078e0208 */
[----:B------:R-:W-:Y:S01]  /*1950*/  @!P2 IMAD.WIDE.U32 R26, R6, R17, RZ ;  /* 0x00000011061aa225 */ /* 0x000fe200078e00ff */
[----:B------:R-:W-:-:S02]  /*1960*/  @!P0 IADD3 R14, PT, PT, -R14, RZ, RZ ;  /* 0x000000ff0e0e8210 */ /* 0x000fc40007ffe1ff */
[----:B------:R-:W-:Y:S01]  /*1970*/  @!P3 LOP3.LUT R14, RZ, R13, RZ, 0x33, !PT ;  /* 0x0000000dff0eb212 */ /* 0x000fe200078e33ff */
[----:B------:R-:W-:Y:S01]  /*1980*/  IMAD.WIDE.U32 R24, R4, R78, R24 ;  /* 0x0000004e04187225 */ /* 0x000fe200078e0018 */
[----:B------:R-:W-:-:S03]  /*1990*/  @P2 IADD3 R17, PT, PT, R17, R18, RZ ;  /* 0x0000001211112210 */ /* 0x000fc60007ffe0ff */
[----:B------:R-:W-:Y:S02]  /*19a0*/  IMAD R9, R16, R4, R9 ;  /* 0x0000000410097224 */ /* 0x000fe400078e0209 */
[----:B------:R-:W-:Y:S01]  /*19b0*/  @!P2 IMAD.IADD R27, R27, 0x1, R0 ;  /* 0x000000011b1ba824 */ /* 0x000fe200078e0200 */
[----:B------:R-:W-:Y:S01]  /*19c0*/  @!P2 SHF.R.S32.HI R0, RZ, 0x1f, R15 ;  /* 0x0000001fff00a819 */ /* 0x000fe2000001140f */
[----:B------:R-:W-:Y:S01]  /*19d0*/  IMAD.IADD R19, R25, 0x1, R9 ;  /* 0x0000000119137824 */ /* 0x000fe200078e0209 */
[----:B------:R-:W-:Y:S01]  /*19e0*/  MOV R18, R24 ;  /* 0x0000001800127202 */ /* 0x000fe20000000f00 */
[----:B------:R-:W-:Y:S01]  /*19f0*/  @!P2 IMAD R8, R23, R15, RZ ;  /* 0x0000000f1708a224 */ /* 0x000fe200078e02ff */
        /* <DEDUP_REMOVED lines=15> */
.L_x_9539:
[----:B------:R-:W-:Y:S05]  /*1af0*/  BSYNC.RECONVERGENT B0 ;  /* 0x0000000000007941 */ /* 0x000fea0003800200 */
.L_x_9537:
        /* <DEDUP_REMOVED lines=30> */
[----:B------:R-:W-:Y:S01]  /*1ce0*/  @P2 IADD3 R30, PT, PT, R30, 0x1, RZ ;  /* 0x000000011e1e2810 */ /* 0x000fe20007ffe0ff */
[----:B------:R-:W-:-:S04]  /*1cf0*/  IMAD.SHL.U32 R151, R129, 0x8, RZ ;  /* 0x0000000881977824 */ /* 0x000fc800078e00ff */
[----:B------:R-:W-:Y:S02]  /*1d00*/  IMAD.MOV.U32 R17, RZ, RZ, R30 ;  /* 0x000000ffff117224 */ /* 0x000fe400078e001e */
[C---:B------:R-:W-:Y:S02]  /*1d10*/  IMAD R16, R12.reuse, R7, R16 ;  /* 0x000000070c107224 */ /* 0x040fe400078e0210 */
[----:B------:R-:W-:Y:S01]  /*1d20*/  IMAD.WIDE.U32 R26, R12, R6, RZ ;  /* 0x000000060c1a7225 */ /* 0x000fe200078e00ff */
[----:B------:R-:W-:Y:S02]  /*1d30*/  @!P0 IADD3 R17, PT, PT, -R17, RZ, RZ ;  /* 0x000000ff11118210 */ /* 0x000fe40007ffe1ff */
[----:B------:R-:W-:Y:S01]  /*1d40*/  @!P1 LOP3.LUT R17, RZ, R13, RZ, 0x33, !PT ;  /* 0x0000000dff119212 */ /* 0x000fe200078e33ff */
[----:B------:R-:W-:Y:S01]  /*1d50*/  IMAD.IADD R12, R27, 0x1, R16 ;  /* 0x000000011b0c7824 */ /* 0x000fe200078e0210 */
[----:B------:R-:W-:Y:S02]  /*1d60*/  LOP3.LUT R82, R151, 0x18, RZ, 0xc0, !PT ;  /* 0x0000001897527812 */ /* 0x000fe400078ec0ff */
[----:B------:R-:W-:Y:S01]  /*1d70*/  SHF.R.S32.HI R16, RZ, 0x1f, R17 ;  /* 0x0000001fff107819 */ /* 0x000fe20000011411 */
[----:B------:R-:W-:Y:S01]  /*1d80*/  IMAD R13, R33, R17, RZ ;  /* 0x00000011210d7224 */ /* 0x000fe200078e02ff */
[----:B------:R-:W-:Y:S01]  /*1d90*/  IADD3 R15, P1, P0, R26, R15, R82 ;  /* 0x0000000f1a0f7210 */ /* 0x000fe2000783e052 */
[----:B------:R-:W-:Y:S01]  /*1da0*/  IMAD.WIDE.U32 R26, R32, R17, RZ ;  /* 0x00000011201a7225 */ /* 0x000fe200078e00ff */
[----:B------:R-:W1:Y:S03]  /*1db0*/  S2UR UR6, SR_CgaCtaId ;  /* 0x00000000000679c3 */ /* 0x000e660000008800 */
[----:B------:R-:W-:Y:S01]  /*1dc0*/  IMAD R13, R16, R32, R13 ;  /* 0x00000020100d7224 */ /* 0x000fe200078e020d */
[----:B------:R-:W-:-:S02]  /*1dd0*/  IADD3.X R12, PT, PT, R12, R14, RZ, P1, P0 ;  /* 0x0000000e0c0c7210 */ /* 0x000fc40000fe04ff */
[----:B------:R-:W-:Y:S01]  /*1de0*/  IADD3 R16, P0, PT, R15, R26, RZ ;  /* 0x0000001a0f107210 */ /* 0x000fe20007f1e0ff */
[----:B------:R-:W-:Y:S01]  /*1df0*/  IMAD.IADD R13, R27, 0x1, R13 ;  /* 0x000000011b0d7824 */ /* 0x000fe200078e020d */
[----:B------:R-:W-:-:S04]  /*1e00*/  SHF.R.U32.HI R86, RZ, 0x2, R129 ;  /* 0x00000002ff567819 */ /* 0x000fc80000011681 */
[----:B------:R-:W-:Y:S02]  /*1e10*/  IADD3.X R17, PT, PT, R12, R13, RZ, P0, !PT ;  /* 0x0000000d0c117210 */ /* 0x000fe400007fe4ff */
[----:B------:R-:W-:Y:S01]  /*1e20*/  IADD3 R26, P0, PT, R82, R10, RZ ;  /* 0x0000000a521a7210 */ /* 0x000fe20007f1e0ff */
[----:B------:R-:W-:-:S04]  /*1e30*/  IMAD.IADD R136, R85, 0x1, -R136 ;  /* 0x0000000155887824 */ /* 0x000fc800078e0a88 */
[----:B------:R-:W-:Y:S01]  /*1e40*/  IMAD.X R27, RZ, RZ, R0, P0 ;  /* 0x000000ffff1b7224 */ /* 0x000fe200000e0600 */
[----:B------:R-:W-:Y:S01]  /*1e50*/  LOP3.LUT R150, R151, 0xc0, RZ, 0xc0, !PT ;  /* 0x000000c097967812 */ /* 0x000fe200078ec0ff */
[----:B------:R-:W-:Y:S01]  /*1e60*/  UMOV UR7, 0x400 ;  /* 0x0000040000077882 */ /* 0x000fe20000000000 */
[-C--:B------:R-:W-:Y:S02]  /*1e70*/  IMAD R10, R7, R86.reuse, RZ ;  /* 0x00000056070a7224 */ /* 0x080fe400078e02ff */
[----:B------:R-:W-:Y:S01]  /*1e80*/  LOP3.LUT R150, R150, 0x18, R129, 0xf8, !PT ;  /* 0x0000001896967812 */ /* 0x000fe200078ef881 */
[----:B-1----:R-:W-:Y:S01]  /*1e90*/  ULEA UR6, UR6, UR7, 0x18 ;  /* 0x0000000706067291 */ /* 0x002fe2000f8ec0ff */
[----:B------:R-:W-:Y:S01]  /*1ea0*/  IMAD R142, R5, R86, RZ ;  /* 0x00000056058e7224 */ /* 0x000fe200078e02ff */
[----:B------:R-:W-:Y:S01]  /*1eb0*/  LOP3.LUT R14, R151, 0x1f20, RZ, 0xc0, !PT ;  /* 0x00001f20970e7812 */ /* 0x000fe200078ec0ff */
[----:B------:R-:W-:Y:S01]  /*1ec0*/  IMAD.WIDE.U32 R26, R86, R4, R26 ;  /* 0x00000004561a7225 */ /* 0x000fe200078e001a */
[----:B------:R-:W-:-:S02]  /*1ed0*/  LOP3.LUT R81, R150, R82, RZ, 0x3c, !PT ;  /* 0x0000005296517212 */ /* 0x000fc400078e3cff */
[-C--:B------:R-:W-:Y:S01]  /*1ee0*/  LOP3.LUT R155, R155, R154.reuse, RZ, 0x3c, !PT ;  /* 0x0000009a9b9b7212 */ /* 0x080fe200078e3cff */
[----:B------:R-:W-:Y:S01]  /*1ef0*/  IMAD.IADD R142, R27, 0x1, R142 ;  /* 0x000000011b8e7824 */ /* 0x000fe200078e028e */
[----:B------:R-:W-:Y:S01]  /*1f00*/  LOP3.LUT R81, R14, R81, RZ, 0xfc, !PT ;  /* 0x000000510e517212 */ /* 0x000fe200078efcff */
[----:B------:R-:W-:Y:S01]  /*1f10*/  IMAD.U32 R132, RZ, RZ, UR6 ;  /* 0x00000006ff847e24 */ /* 0x000fe2000f8e00ff */
[----:B------:R-:W-:Y:S01]  /*1f20*/  LOP3.LUT R154, R155, R154, RZ, 0x3c, !PT ;  /* 0x0000009a9b9a7212 */ /* 0x000fe200078e3cff */
[----:B------:R-:W-:Y:S01]  /*1f30*/  IMAD.MOV.U32 R87, RZ, RZ, RZ ;  /* 0x000000ffff577224 */ /* 0x000fe200078e00ff */
[----:B------:R-:W-:Y:S01]  /*1f40*/  BSSY.RECONVERGENT B0, `(.L_x_9540) ;  /* 0x0000040000007945 */ /* 0x000fe20003800200 */
[C---:B------:R-:W-:Y:S01]  /*1f50*/  SHF.L.U64.HI R138, R6.reuse, 0x5, R7 ;  /* 0x00000005068a7819 */ /* 0x040fe20000010207 */
[----:B------:R-:W-:Y:S01]  /*1f60*/  IMAD.SHL.U32 R137, R6, 0x20, RZ ;  /* 0x0000002006897824 */ /* 0x000fe200078e00ff */
[C---:B------:R-:W-:Y:S02]  /*1f70*/  SHF.L.U64.HI R140, R4.reuse, 0x5, R5 ;  /* 0x00000005048c7819 */ /* 0x040fe40000010205 */
[----:B------:R-:W-:-:S02]  /*1f80*/  SHF.L.U32 R139, R4, 0x5, RZ ;  /* 0x00000005048b7819 */ /* 0x000fc400000006ff */
[C---:B------:R-:W-:Y:S02]  /*1f90*/  LOP3.LUT R80, R82.reuse, 0x20, RZ, 0xfc, !PT ;  /* 0x0000002052507812 */ /* 0x040fe400078efcff */
[----:B------:R-:W-:Y:S02]  /*1fa0*/  LOP3.LUT R79, R82, 0x40, RZ, 0xfc, !PT ;  /* 0x00000040524f7812 */ /* 0x000fe400078efcff */
[----:B------:R-:W-:Y:S02]  /*1fb0*/  LEA R81, R81, R132, 0x1 ;  /* 0x0000008451517211 */ /* 0x000fe400078e08ff */
[----:B------:R-:W-:Y:S01]  /*1fc0*/  LOP3.LUT R155, R155, R154, RZ, 0x3c, !PT ;  /* 0x0000009a9b9b7212 */ /* 0x000fe200078e3cff */
[----:B--2---:R-:W-:-:S04]  /*1fd0*/  @P3 IMAD.WIDE.U32 R30, R20, R11, RZ ;  /* 0x0000000b141e3225 */ /* 0x004fc800078e00ff */
[----:B------:R-:W-:Y:S02]  /*1fe0*/  @P3 IMAD R13, R21, R11, RZ ;  /* 0x0000000b150d3224 */ /* 0x000fe400078e02ff */
[-C--:B---3--:R-:W-:Y:S02]  /*1ff0*/  @!P3 IMAD R15, R29, R153.reuse, RZ ;  /* 0x000000991d0fb224 */ /* 0x088fe400078e02ff */
[----:B------:R-:W-:-:S04]  /*2000*/  @!P3 IMAD.WIDE.U32 R28, R28, R153, RZ ;  /* 0x000000991c1cb225 */ /* 0x000fc800078e00ff */
[----:B------:R-:W-:Y:S02]  /*2010*/  @!P3 IMAD.MOV.U32 R12, RZ, RZ, R28 ;  /* 0x000000ffff0cb224 */ /* 0x000fe400078e001c */
[----:B------:R-:W-:Y:S02]  /*2020*/  @P3 IMAD.MOV.U32 R12, RZ, RZ, R30 ;  /* 0x000000ffff0c3224 */ /* 0x000fe400078e001e */
[----:B------:R-:W-:Y:S01]  /*2030*/  @!P3 IMAD.IADD R11, R29, 0x1, R15 ;  /* 0x000000011d0bb824 */ /* 0x000fe200078e020f */
[----:B------:R-:W-:Y:S01]  /*2040*/  @P3 IADD3 R11, PT, PT, R31, R13, RZ ;  /* 0x0000000d1f0b3210 */ /* 0x000fe20007ffe0ff */
[----:B------:R-:W-:Y:S01]  /*2050*/  IMAD.WIDE.U32 R28, R86, R6, R16 ;  /* 0x00000006561c7225 */ /* 0x000fe200078e0010 */
[----:B------:R-:W-:-:S05]  /*2060*/  IADD3 R16, P0, PT, R82, R12, RZ ;  /* 0x0000000c52107210 */ /* 0x000fca0007f1e0ff */
[----:B------:R-:W-:Y:S01]  /*2070*/  IMAD.X R17, RZ, RZ, R11, P0 ;  /* 0x000000ffff117224 */ /* 0x000fe200000e060b */
[----:B------:R-:W-:Y:S01]  /*2080*/  ISETP.GE.AND P0, PT, R86, R136, PT ;  /* 0x000000885600720c */ /* 0x000fe20003f06270 */
[----:B------:R-:W-:Y:S01]  /*2090*/  IMAD R0, R19, R152, RZ ;  /* 0x0000009813007224 */ /* 0x000fe200078e02ff */
[----:B------:R-:W-:Y:S02]  /*20a0*/  SHF.R.S32.HI R13, RZ, 0x1f, R152 ;  /* 0x0000001fff0d7819 */ /* 0x000fe40000011498 */
[----:B------:R-:W-:Y:S02]  /*20b0*/  IADD3 R10, PT, PT, R29, R10, RZ ;  /* 0x0000000a1d0a7210 */ /* 0x000fe40007ffe0ff */
[----:B----4-:R-:W-:Y:S01]  /*20c0*/  LEA R156, P1, R28, R24, 0x1 ;  /* 0x000000181c9c7211 */ /* 0x010fe200078208ff */
[----:B------:R-:W-:Y:S01]  /*20d0*/  IMAD R0, R18, R13, R0 ;  /* 0x0000000d12007224 */ /* 0x000fe200078e0200 */
[----:B------:R-:W-:Y:S01]  /*20e0*/  LEA R143, P2, R26, R22, 0x1 ;  /* 0x000000161a8f7211 */ /* 0x000fe200078408ff */
[----:B------:R-:W-:Y:S01]  /*20f0*/  IMAD.WIDE.U32 R18, R152, R18, R16 ;  /* 0x0000001298127225 */ /* 0x000fe200078e0010 */
[----:B------:R-:W-:-:S02]  /*2100*/  @!P3 MOV R14, R20 ;  /* 0x00000014000eb202 */ /* 0x000fc40000000f00 */
[----:B------:R-:W-:Y:S01]  /*2110*/  LEA.HI.X R157, R28, R25, R10, 0x1, P1 ;  /* 0x000000191c9d7211 */ /* 0x000fe200008f0c0a */
[----:B------:R-:W-:Y:S01]  /*2120*/  @!P3 IMAD.MOV.U32 R15, RZ, RZ, R21 ;  /* 0x000000ffff0fb224 */ /* 0x000fe200078e0015 */
[----:B------:R-:W-:Y:S01]  /*2130*/  LEA.HI.X R142, R26, R23, R142, 0x1, P2 ;  /* 0x000000171a8e7211 */ /* 0x000fe200010f0c8e */
[----:B------:R-:W-:Y:S01]  /*2140*/  @P3 IMAD.MOV.U32 R14, RZ, RZ, R20 ;  /* 0x000000ffff0e3224 */ /* 0x000fe200078e0014 */
[----:B------:R-:W-:Y:S01]  /*2150*/  @P3 MOV R15, R21 ;  /* 0x00000015000f3202 */ /* 0x000fe20000000f00 */
        /* <DEDUP_REMOVED lines=29> */
.L_x_9542:
[----:B------:R3:W-:Y:S02]  /*2330*/  STS.128 [R81+0x2000], RZ ;  /* 0x002000ff51007388 */ /* 0x0007e40000000c00 */
.L_x_9541:
[----:B------:R-:W-:Y:S05]  /*2340*/  BSYNC.RECONVERGENT B0 ;  /* 0x0000000000007941 */ /* 0x000fea0003800200 */
.L_x_9540:
        /* <DEDUP_REMOVED lines=32> */
.L_x_9545:
[----:B------:R1:W-:Y:S02]  /*2550*/  STS.128 [R81+0x2800], RZ ;  /* 0x002800ff51007388 */ /* 0x0003e40000000c00 */
.L_x_9544:
[----:B------:R-:W-:Y:S05]  /*2560*/  BSYNC.RECONVERGENT B0 ;  /* 0x0000000000007941 */ /* 0x000fea0003800200 */
.L_x_9543:
        /* <DEDUP_REMOVED lines=30> */
.L_x_9548:
[----:B------:R4:W-:Y:S02]  /*2750*/  STS.128 [R81+0x5000], RZ ;  /* 0x005000ff51007388 */ /* 0x0009e40000000c00 */
.L_x_9547:
[----:B------:R-:W-:Y:S05]  /*2760*/  BSYNC.RECONVERGENT B0 ;  /* 0x0000000000007941 */ /* 0x000fea0003800200 */
.L_x_9546:
[----:B------:R-:W-:Y:S01]  /*2770*/  ISETP.GE.AND P0, PT, R4, R5, PT ;  /* 0x000000050400720c */ /* 0x000fe20003f06270 */
[----:B------:R-:W-:-:S12]  /*2780*/  BSSY.RECONVERGENT B0, `(.L_x_9549) ;  /* 0x0000016000007945 */ /* 0x000fd80003800200 */
[----:B------:R-:W-:Y:S05]  /*2790*/  @P0 BRA `(.L_x_9550) ;  /* 0x0000000000500947 */ /* 0x000fea0003800000 */
[-C--:B------:R-:W-:Y:S02]  /*27a0*/  ISETP.GE.AND P2, PT, R82, R149.reuse, PT ;  /* 0x000000955200720c */ /* 0x080fe40003f46270 */
        /* <DEDUP_REMOVED lines=19> */
.L_x_9550:
[----:B------:R-:W-:Y:S05]  /*28e0*/  BSYNC.RECONVERGENT B0 ;  /* 0x0000000000007941 */ /* 0x000fea0003800200 */
.L_x_9549:
[----:B-1----:R-:W2:Y:S04]  /*28f0*/  LD.E.64 R6, desc[UR4][R2.64+0x1c0] ;  /* 0x0001c00402067980 */ /* 0x002ea8000c101b00 */
[----:B----4-:R-:W4:Y:S01]  /*2900*/  LD.E.64 R8, desc[UR4][R2.64+0x1b8] ;  /* 0x0001b80402087980 */ /* 0x010f22000c101b00 */
[----:B------:R-:W-:-:S03]  /*2910*/  MOV R12, R152 ;  /* 0x00000098000c7202 */ /* 0x000fc60000000f00 */
[----:B------:R-:W3:Y:S04]  /*2920*/  LD.E R0, desc[UR4][R2.64+0xd8] ;  /* 0x0000d80402007980 */ /* 0x000ee8000c101900 */
[----:B------:R-:W0:Y:S01]  /*2930*/  LDGDEPBAR ;  /* 0x00000000000079af */ /* 0x000e220000000000 */
        /* <DEDUP_REMOVED lines=32> */
.L_x_9553:
[----:B------:R4:W-:Y:S01]  /*2b40*/  STS.128 [R81+0x8000], RZ ;  /* 0x008000ff51007388 */ /* 0x0009e20000000c00 */
[----:B------:R-:W-:Y:S05]  /*2b50*/  BRA `(.L_x_9554) ;  /* 0x00000000000c7947 */ /* 0x000fea0003800000 */
.L_x_9552:
[----:B------:R2:W-:Y:S04]  /*2b60*/  STS.128 [R81+0x6000], RZ ;  /* 0x006000ff51007388 */ /* 0x0005e80000000c00 */
[----:B------:R2:W-:Y:S04]  /*2b70*/  STS.128 [R81+0x7000], RZ ;  /* 0x007000ff51007388 */ /* 0x0005e80000000c00 */
[----:B------:R2:W-:Y:S02]  /*2b80*/  STS.128 [R81+0x8000], RZ ;  /* 0x008000ff51007388 */ /* 0x0005e40000000c00 */
.L_x_9554:
[----:B------:R-:W-:Y:S05]  /*2b90*/  BSYNC.RECONVERGENT B0 ;  /* 0x0000000000007941 */ /* 0x000fea0003800200 */
.L_x_9551:
        /* <DEDUP_REMOVED lines=27> */
.L_x_9557:
[----:B------:R1:W-:Y:S02]  /*2d50*/  STS.128 [R81+0x8800], RZ ;  /* 0x008800ff51007388 */ /* 0x0003e40000000c00 */
.L_x_9556:
[----:B------:R-:W-:Y:S05]  /*2d60*/  BSYNC.RECONVERGENT B0 ;  /* 0x0000000000007941 */ /* 0x000fea0003800200 */
.L_x_9555:
        /* <DEDUP_REMOVED lines=24> */
[----:B------:R-:W-:-:S03]  /*2ef0*/  MOV R91, 0x20 ;  /* 0x00000020005b7802 */ /* 0x000fc60000000f00 */
        /* <DEDUP_REMOVED lines=69> */
[C---:B------:R-:W-:Y:S01]  /*3350*/  HMMA.16816.F32 R40, R64.reuse, R18, R40 ;  /* 0x000000124028723c */ /* 0x040fe20000001828 */
[----:B-1----:R-:W1:Y:S07]  /*3360*/  LDSM.16.M88.4 R12, [R90+0x5800] ;  /* 0x005800005a0c783b */ /* 0x002e6e0000000200 */
[----:B------:R-:W-:Y:S01]  /*3370*/  HMMA.16816.F32 R44, R64, R16, R44 ;  /* 0x00000010402c723c */ /* 0x000fe2000000182c */
[-C--:B------:R-:W-:Y:S01]  /*3380*/  FMUL.FTZ R16, R28, R83.reuse ;  /* 0x000000531c107220 */ /* 0x080fe20000410000 */
[----:B------:R-:W-:-:S05]  /*3390*/  FMUL.FTZ R17, R29, R83 ;  /* 0x000000531d117220 */ /* 0x000fca0000410000 */
[----:B------:R-:W1:Y:S01]  /*33a0*/  MUFU.TANH R16, R16 ;  /* 0x0000001000107308 */ /* 0x000e620000002400 */
[C---:B--2---:R-:W-:Y:S07]  /*33b0*/  HMMA.16816.F32 R72, R20.reuse, R52, R72 ;  /* 0x000000341448723c */ /* 0x044fee0000001848 */
[----:B------:R-:W2:Y:S01]  /*33c0*/  MUFU.TANH R17, R17 ;  /* 0x0000001100117308 */ /* 0x000ea20000002400 */
[----:B------:R-:W-:Y:S01]  /*33d0*/  HMMA.16816.F32 R56, R20, R54, R56 ;  /* 0x000000361438723c */ /* 0x000fe20000001838 */
[----:B------:R-:W3:Y:S07]  /*33e0*/  LDSM.16.M88.4 R52, [R89+0x5800] ;  /* 0x005800005934783b */ /* 0x000eee0000000200 */
[C---:B-----5:R-:W-:Y:S08]  /*33f0*/  HMMA.16816.F32 R40, R36.reuse, R34, R40 ;  /* 0x000000222428723c */ /* 0x060ff00000001828 */
[----:B------:R-:W-:Y:S08]  /*3400*/  HMMA.16816.F32 R44, R36, R32, R44 ;  /* 0x00000020242c723c */ /* 0x000ff0000000182c */
[C---:B-1----:R-:W-:Y:S08]  /*3410*/  HMMA.16816.F32 R68, R20.reuse, R12, R68 ;  /* 0x0000000c1444723c */ /* 0x042ff00000001844 */
[----:B------:R-:W-:Y:S01]  /*3420*/  HMMA.16816.F32 R48, R20, R14, R48 ;  /* 0x0000000e1430723c */ /* 0x000fe20000001830 */
[----:B------:R1:W5:Y:S01]  /*3430*/  LDSM.16.M88.4 R12, [R89+0x5c00] ;  /* 0x005c0000590c783b */ /* 0x0003620000000200 */
[----:B------:R-:W-:-:S06]  /*3440*/  DEPBAR.LE SB0, 0x0 ;  /* 0x000080000000791a */ /* 0x000fcc0000000000 */
[C---:B------:R-:W-:Y:S08]  /*3450*/  HMMA.16816.F32 R40, R20.reuse, R6, R40 ;  /* 0x000000061428723c */ /* 0x040ff00000001828 */
[----:B------:R-:W-:Y:S08]  /*3460*/  HMMA.16816.F32 R44, R20, R4, R44 ;  /* 0x00000004142c723c */ /* 0x000ff0000000182c */
[----:B------:R-:W-:Y:S01]  /*3470*/  HMMA.16816.F32 R72, R8, R24, R72 ;  /* 0x000000180848723c */ /* 0x000fe20000001848 */
[-C--:B------:R-:W-:Y:S01]  /*3480*/  FMUL.FTZ R24, R30, R83.reuse ;  /* 0x000000531e187220 */ /* 0x080fe20000410000 */
[----:B------:R-:W-:Y:S01]  /*3490*/  FMUL.FTZ R25, R31, R83 ;  /* 0x000000531f197220 */ /* 0x000fe20000410000 */
[----:B-1----:R-:W-:-:S04]  /*34a0*/  IADD3 R89, PT, PT, R88, -0x1, RZ ;  /* 0xffffffff58597810 */ /* 0x002fc80007ffe0ff */
[----:B------:R-:W-:Y:S01]  /*34b0*/  ISETP.GT.AND P0, PT, R89, R141, PT ;  /* 0x0000008d5900720c */ /* 0x000fe20003f04270 */
[C---:B------:R-:W-:Y:S01]  /*34c0*/  HMMA.16816.F32 R56, R8.reuse, R26, R56 ;  /* 0x0000001a0838723c */ /* 0x040fe20000001838 */
[----:B------:R-:W1:Y:S07]  /*34d0*/  MUFU.TANH R24, R24 ;  /* 0x0000001800187308 */ /* 0x000e6e0000002400 */
[----:B---3--:R-:W-:Y:S01]  /*34e0*/  HMMA.16816.F32 R68, R8, R52, R68 ;  /* 0x000000340844723c */ /* 0x008fe20000001844 */
[----:B------:R-:W3:Y:S02]  /*34f0*/  MUFU.TANH R25, R25 ;  /* 0x0000001900197308 */ /* 0x000ee40000002400 */
[-C--:B------:R-:W-:Y:S01]  /*3500*/  FMUL.FTZ R28, R72, R83.reuse ;  /* 0x00000053481c7220 */ /* 0x080fe20000410000 */
[-C--:B------:R-:W-:Y:S01]  /*3510*/  FMUL.FTZ R26, R73, R83.reuse ;  /* 0x00000053491a7220 */ /* 0x080fe20000410000 */
[-C--:B------:R-:W-:Y:S01]  /*3520*/  FMUL.FTZ R27, R74, R83.reuse ;  /* 0x000000534a1b7220 */ /* 0x080fe20000410000 */
[----:B------:R-:W-:-:S02]  /*3530*/  FMUL.FTZ R29, R75, R83 ;  /* 0x000000534b1d7220 */ /* 0x000fc40000410000 */
[C---:B-----5:R-:W-:Y:S01]  /*3540*/  HMMA.16816.F32 R40, R8.reuse, R14, R40 ;  /* 0x0000000e0828723c */ /* 0x060fe20000001828 */
        /* <DEDUP_REMOVED lines=61> */
.L_x_9561:
        /* <DEDUP_REMOVED lines=31> */
[----:B------:R-:W-:Y:S02]  /*3b10*/  LOP3.LUT R8, RZ, R21, RZ, 0x33, !PT ;  /* 0x00000015ff087212 */ /* 0x000fe400078e33ff */
        /* <DEDUP_REMOVED lines=11> */
[----:B------:R3:W4:Y:S04]  /*3bd0*/  LD.E R10, desc[UR4][R44.64] ;  /* 0x000000042c0a7980 */ /* 0x000728000c101900 */
[----:B------:R-:W4:Y:S04]  /*3be0*/  LD.E R9, desc[UR4][R42.64] ;  /* 0x000000042a097980 */ /* 0x000f28000c101900 */
[----:B------:R-:W5:Y:S01]  /*3bf0*/  LD.E.64 R42, desc[UR4][R2.64+0x20] ;  /* 0x00002004022a7980 */ /* 0x000f62000c101b00 */
[----:B------:R-:W-:-:S05]  /*3c00*/  IADD3 R8, PT, PT, R8, -R12, RZ ;  /* 0x8000000c08087210 */ /* 0x000fca0007ffe0ff */
[----:B------:R-:W-:-:S05]  /*3c10*/  IMAD R21, R21, R8, -0x40 ;  /* 0xffffffc015157424 */ /* 0x000fca00078e0208 */
[----:B------:R-:W-:Y:S01]  /*3c20*/  SHF.R.S32.HI R12, RZ, 0x1f, R21 ;  /* 0x0000001fff0c7819 */ /* 0x000fe20000011415 */
[-C--:B--2---:R-:W-:Y:S02]  /*3c30*/  IMAD R8, R15, R21.reuse, RZ ;  /* 0x000000150f087224 */ /* 0x084fe400078e02ff */
[----:B---3--:R-:W-:-:S04]  /*3c40*/  IMAD.WIDE.U32 R44, R14, R21, RZ ;  /* 0x000000150e2c7225 */ /* 0x008fc800078e00ff */
[----:B------:R-:W-:Y:S02]  /*3c50*/  IMAD R8, R14, R12, R8 ;  /* 0x0000000c0e087224 */ /* 0x000fe400078e0208 */
[----:B------:R-:W-:Y:S02]  /*3c60*/  IMAD.MOV.U32 R12, RZ, RZ, R44 ;  /* 0x000000ffff0c7224 */ /* 0x000fe400078e002c */
[----:B----4-:R-:W-:Y:S01]  /*3c70*/  IMAD.IADD R9, R10, 0x1, -R9 ;  /* 0x000000010a097824 */ /* 0x010fe200078e0a09 */
[----:B------:R-:W-:-:S04]  /*3c80*/  IADD3 R13, PT, PT, R45, R8, RZ ;  /* 0x000000082d0d7210 */ /* 0x000fc80007ffe0ff */
[----:B------:R-:W-:Y:S01]  /*3c90*/  SHF.R.S32.HI R10, RZ, 0x1f, R9 ;  /* 0x0000001fff0a7819 */ /* 0x000fe20000011409 */
[----:B-----5:R-:W-:Y:S02]  /*3ca0*/  IMAD R8, R43, R9, RZ ;  /* 0x000000092b087224 */ /* 0x020fe400078e02ff */
[----:B------:R-:W-:-:S04]  /*3cb0*/  IMAD.WIDE.U32 R12, R9, R42, R12 ;  /* 0x0000002a090c7225 */ /* 0x000fc800078e000c */
[----:B------:R-:W-:Y:S01]  /*3cc0*/  IMAD R8, R42, R10, R8 ;  /* 0x0000000a2a087224 */ /* 0x000fe200078e0208 */
[----:B------:R-:W-:-:S04]  /*3cd0*/  LEA R143, P0, R12, R143, 0x1 ;  /* 0x0000008f0c8f7211 */ /* 0x000fc800078008ff */
[----:B------:R-:W-:-:S04]  /*3ce0*/  IADD3 R8, PT, PT, R13, R8, RZ ;  /* 0x000000080d087210 */ /* 0x000fc80007ffe0ff */
[----:B------:R-:W-:Y:S02]  /*3cf0*/  LEA.HI.X R142, R12, R142, R8, 0x1, P0 ;  /* 0x0000008e0c8e7211 */ /* 0x000fe400000f0c08 */
.L_x_9562:
[----:B------:R-:W-:Y:S05]  /*3d00*/  BSYNC.RECONVERGENT B0 ;  /* 0x0000000000007941 */ /* 0x000fea0003800200 */
.L_x_9560:
        /* <DEDUP_REMOVED lines=42> */
.L_x_9559:
[----:B------:R-:W-:Y:S05]  /*3fb0*/  BSYNC.RECONVERGENT B1 ;  /* 0x0000000000017941 */ /* 0x000fea0003800200 */
.L_x_9558:
[----:B------:R-:W2:Y:S01]  /*3fc0*/  LD.E R118, desc[UR4][R2.64+0xdc] ;  /* 0x0000dc0402767980 */ /* 0x000ea2000c101900 */
[----:B------:R-:W-:Y:S01]  /*3fd0*/  LOP3.LUT R91, R86, 0x7, RZ, 0xc0, !PT ;  /* 0x00000007565b7812 */ /* 0x000fe200078ec0ff */
[----:B------:R-:W-:Y:S01]  /*3fe0*/  IMAD.SHL.U32 R92, R129, 0x2, RZ ;  /* 0x00000002815c7824 */ /* 0x000fe200078e00ff */
[----:B------:R-:W-:Y:S01]  /*3ff0*/  LOP3.LUT R122, R76, 0x120, R77, 0xf8, !PT ;  /* 0x000001204c7a7812 */ /* 0x000fe200078ef84d */
[C---:B------:R-:W-:Y:S01]  /*4000*/  IMAD.SHL.U32 R90, R88.reuse, 0x40, RZ ;  /* 0x00000040585a7824 */ /* 0x040fe200078e00ff */
[----:B---3--:R-:W-:Y:S01]  /*4010*/  LOP3.LUT R8, R91, 0x1f0, R130, 0xf8, !PT ;  /* 0x000001f05b087812 */ /* 0x008fe200078ef882 */
[----:B------:R-:W-:Y:S01]  /*4020*/  VIADD R88, R88, 0xfffffffe ;  /* 0xfffffffe58587836 */ /* 0x000fe20000000000 */
[----:B------:R-:W-:Y:S01]  /*4030*/  LOP3.LUT R92, R92, 0x6, RZ, 0xc0, !PT ;  /* 0x000000065c5c7812 */ /* 0x000fe200078ec0ff */
[----:B------:R-:W-:Y:S02]  /*4040*/  IMAD R122, R122, 0x2, R132 ;  /* 0x000000027a7a7824 */ /* 0x000fe400078e0284 */
[----:B------:R-:W-:Y:S01]  /*4050*/  IMAD R8, R145, 0x40, R8 ;  /* 0x0000004091087824 */ /* 0x000fe200078e0208 */
[----:B------:R-:W-:Y:S01]  /*4060*/  LOP3.LUT R9, R90, R92, RZ, 0xfc, !PT ;  /* 0x0000005c5a097212 */ /* 0x000fe200078efcff */
[----:B------:R-:W-:Y:S01]  /*4070*/  VIADD R109, R122, 0x6020 ;  /* 0x000060207a6d7836 */ /* 0x000fe20000000000 */
[----:B------:R-:W-:Y:S02]  /*4080*/  LDSM.16.MT88.4 R76, [R122+0x6000] ;  /* 0x006000007a4c783b */ /* 0x000fe40000004200 */
[----:B------:R-:W-:Y:S01]  /*4090*/  IADD3 R8, PT, PT, R84, R8, -R85 ;  /* 0x0000000854087210 */ /* 0x000fe20007ffe855 */
[----:B------:R-:W-:-:S02]  /*40a0*/  VIADD R46, R9, 0xffffffc9 ;  /* 0xffffffc9092e7836 */ /* 0x000fc40000000000 */
[C---:B------:R-:W-:Y:S02]  /*40b0*/  VIADD R12, R9.reuse, 0xffffffc8 ;  /* 0xffffffc8090c7836 */ /* 0x040fe40000000000 */
[----:B------:R-:W-:Y:S01]  /*40c0*/  IMAD.IADD R15, R8, 0x1, -R46 ;  /* 0x00000001080f7824 */ /* 0x000fe200078e0a2e */
[-C--:B------:R-:W-:Y:S01]  /*40d0*/  ISETP.GE.AND P0, PT, R46, R84.reuse, PT ;  /* 0x000000542e00720c */ /* 0x080fe20003f06270 */
[C---:B------:R-:W-:Y:S01]  /*40e0*/  VIADD R45, R9.reuse, 0xffffffd1 ;  /* 0xffffffd1092d7836 */ /* 0x040fe20000000000 */
[-C--:B------:R-:W-:Y:S01]  /*40f0*/  ISETP.GE.AND P1, PT, R12, R84.reuse, PT ;  /* 0x000000540c00720c */ /* 0x080fe20003f26270 */
[----:B------:R-:W-:Y:S01]  /*4100*/  VIADD R41, R9, 0xffffffd0 ;  /* 0xffffffd009297836 */ /* 0x000fe20000000000 */
[----:B------:R-:W-:Y:S01]  /*4110*/  IABS R15, R15 ;  /* 0x0000000f000f7213 */ /* 0x000fe20000000000 */
[C---:B------:R-:W-:Y:S01]  /*4120*/  IMAD.IADD R10, R8.reuse, 0x1, -R12 ;  /* 0x00000001080a7824 */ /* 0x040fe200078e0a0c */
[----:B------:R-:W-:Y:S01]  /*4130*/  ISETP.GE.AND P4, PT, R45, R84, PT ;  /* 0x000000542d00720c */ /* 0x000fe20003f86270 */
[C---:B------:R-:W-:Y:S01]  /*4140*/  IMAD.IADD R12, R8.reuse, 0x1, -R45 ;  /* 0x00000001080c7824 */ /* 0x040fe200078e0a2d */
[----:B------:R-:W-:Y:S01]  /*4150*/  I2FP.F32.S32 R15, R15 ;  /* 0x0000000f000f7245 */ /* 0x000fe20000201400 */
[C---:B------:R-:W-:Y:S01]  /*4160*/  VIADD R42, R9.reuse, 0xffffffe0 ;  /* 0xffffffe0092a7836 */ /* 0x040fe20000000000 */
[----:B------:R-:W-:Y:S01]  /*4170*/  IABS R10, R10 ;  /* 0x0000000a000a7213 */ /* 0x000fe20000000000 */
[----:B------:R-:W-:Y:S01]  /*4180*/  IMAD.IADD R13, R8, 0x1, -R41 ;  /* 0x00000001080d7824 */ /* 0x000fe200078e0a29 */
[----:B------:R-:W-:Y:S01]  /*4190*/  IABS R12, R12 ;  /* 0x0000000c000c7213 */ /* 0x000fe20000000000 */
[----:B------:R-:W-:-:S02]  /*41a0*/  VIADD R43, R9, 0xffffffd9 ;  /* 0xffffffd9092b7836 */ /* 0x000fc40000000000 */
[----:B------:R-:W-:Y:S01]  /*41b0*/  FFMA.FTZ R15, -R0, R15, R17 ;  /* 0x0000000f000f7223 */ /* 0x000fe20000010111 */
[C---:B------:R-:W-:Y:S01]  /*41c0*/  IMAD.IADD R22, R8.reuse, 0x1, -R42 ;  /* 0x0000000108167824 */ /* 0x040fe200078e0a2a */
[----:B------:R-:W-:Y:S01]  /*41d0*/  IABS R13, R13 ;  /* 0x0000000d000d7213 */ /* 0x000fe20000000000 */
[----:B------:R-:W-:Y:S01]  /*41e0*/  IMAD.IADD R17, R8, 0x1, -R43 ;  /* 0x0000000108117824 */ /* 0x000fe200078e0a2b */
[----:B------:R-:W-:Y:S01]  /*41f0*/  I2FP.F32.S32 R10, R10 ;  /* 0x0000000a000a7245 */ /* 0x000fe20000201400 */
[C---:B------:R-:W-:Y:S01]  /*4200*/  VIADD R44, R9.reuse, 0xffffffd8 ;  /* 0xffffffd8092c7836 */ /* 0x040fe20000000000 */
[----:B------:R-:W-:Y:S01]  /*4210*/  I2FP.F32.S32 R12, R12 ;  /* 0x0000000c000c7245 */ /* 0x000fe20000201400 */
[C---:B------:R-:W-:Y:S01]  /*4220*/  VIADD R47, R9.reuse, 0xffffffc1 ;  /* 0xffffffc1092f7836 */ /* 0x040fe20000000000 */
[----:B------:R-:W-:Y:S01]  /*4230*/  IABS R22, R22 ;  /* 0x0000001600167213 */ /* 0x000fe20000000000 */
[C---:B------:R-:W-:Y:S01]  /*4240*/  FFMA.FTZ R16, -R0.reuse, R10, R16 ;  /* 0x0000000a00107223 */ /* 0x040fe20000010110 */
[----:B------:R-:W-:Y:S01]  /*4250*/  I2FP.F32.S32 R13, R13 ;  /* 0x0000000d000d7245 */ /* 0x000fe20000201400 */
[----:B-1----:R-:W-:Y:S01]  /*4260*/  FFMA.FTZ R12, -R0, R12, R26 ;  /* 0x0000000c000c7223 */ /* 0x002fe2000001011a */
        /* <DEDUP_REMOVED lines=8> */
[----:B------:R-:W-:Y:S01]  /*42f0*/  FFMA.FTZ R22, -R0, R22, R5 ;  /* 0x0000001600167223 */ /* 0x000fe20000010105 */
[C---:B------:R-:W-:Y:S01]  /*4300*/  IMAD.IADD R5, R8.reuse, 0x1, -R17 ;  /* 0x0000000108057824 */ /* 0x040fe200078e0a11 */
[----:B------:R-:W-:Y:S01]  /*4310*/  I2FP.F32.S32 R10, R10 ;  /* 0x0000000a000a7245 */ /* 0x000fe20000201400 */
[----:B------:R-:W-:Y:S01]  /*4320*/  IMAD.IADD R14, R8, 0x1, -R47 ;  /* 0x00000001080e7824 */ /* 0x000fe200078e0a2f */
[----:B------:R-:W-:Y:S01]  /*4330*/  ISETP.GE.AND P3, PT, R17, R84, PT ;  /* 0x000000541100720c */ /* 0x000fe20003f66270 */
[----:B------:R-:W-:Y:S01]  /*4340*/  IMAD.IADD R46, R28, 0x1, -R46 ;  /* 0x000000011c2e7824 */ /* 0x000fe200078e0a2e */
[----:B------:R-:W-:Y:S01]  /*4350*/  IABS R5, R5 ;  /* 0x0000000500057213 */ /* 0x000fe20000000000 */
[----:B------:R-:W-:Y:S01]  /*4360*/  FFMA.FTZ R10, -R0, R10, R30 ;  /* 0x0000000a000a7223 */ /* 0x000fe2000001011e */
[----:B------:R-:W-:Y:S01]  /*4370*/  IABS R14, R14 ;  /* 0x0000000e000e7213 */ /* 0x000fe20000000000 */
[C---:B------:R-:W-:Y:S01]  /*4380*/  IMAD.IADD R17, R28.reuse, 0x1, -R17 ;  /* 0x000000011c117824 */ /* 0x040fe200078e0a11 */
[----:B------:R-:W-:Y:S01]  /*4390*/  IABS R46, R46 ;  /* 0x0000002e002e7213 */ /* 0x000fe20000000000 */
[----:B------:R-:W-:Y:S01]  /*43a0*/  IMAD.IADD R45, R28, 0x1, -R45 ;  /* 0x000000011c2d7824 */ /* 0x000fe200078e0a2d */
[----:B------:R-:W-:Y:S01]  /*43b0*/  I2FP.F32.S32 R5, R5 ;  /* 0x0000000500057245 */ /* 0x000fe20000201400 */
[----:B------:R-:W-:Y:S01]  /*43c0*/  FFMA.FTZ R31, -R0, R26, R31 ;  /* 0x0000001a001f7223 */ /* 0x000fe2000001011f */
[----:B------:R-:W-:Y:S01]  /*43d0*/  I2FP.F32.S32 R14, R14 ;  /* 0x0000000e000e7245 */ /* 0x000fe20000201400 */
[----:B------:R-:W-:Y:S01]  /*43e0*/  IMAD.IADD R52, R28, 0x1, -R44 ;  /* 0x000000011c347824 */ /* 0x000fe200078e0a2c */
[----:B------:R-:W-:Y:S01]  /*43f0*/  I2FP.F32.S32 R30, R46 ;  /* 0x0000002e001e7245 */ /* 0x000fe20000201400 */
[CC--:B------:R-:W-:Y:S01]  /*4400*/  FFMA.FTZ R60, -R0.reuse, R5.reuse, R60 ;  /* 0x00000005003c7223 */ /* 0x0c0fe2000001013c */
[C---:B------:R-:W-:Y:S01]  /*4410*/  FFMA.FTZ R5, -R0.reuse, R5, R24 ;  /* 0x0000000500057223 */ /* 0x040fe20000010118 */
[----:B------:R-:W-:Y:S01]  /*4420*/  FFMA.FTZ R61, -R0, R14, R61 ;  /* 0x0000000e003d7223 */ /* 0x000fe2000001013d */
[----:B------:R-:W-:-:S02]  /*4430*/  VIADD R14, R9, 0xffffffe1 ;  /* 0xffffffe1090e7836 */ /* 0x000fc40000000000 */
[----:B------:R-:W-:Y:S01]  /*4440*/  FFMA.FTZ R30, -R0, R30, R25 ;  /* 0x0000001e001e7223 */ /* 0x000fe20000010119 */
[-C--:B------:R-:W-:Y:S01]  /*4450*/  ISETP.GE.AND P2, PT, R47, R84.reuse, PT ;  /* 0x000000542f00720c */ /* 0x080fe20003f46270 */
        /* <DEDUP_REMOVED lines=8> */
[C---:B------:R-:W-:Y:S01]  /*44e0*/  IMAD.IADD R51, R28.reuse, 0x1, -R43 ;  /* 0x000000011c337824 */ /* 0x040fe200078e0a2b */
[-C--:B------:R-:W-:Y:S01]  /*44f0*/  ISETP.GE.AND P5, PT, R41, R84.reuse, PT ;  /* 0x000000542900720c */ /* 0x080fe20003fa6270 */
[----:B------:R-:W-:Y:S01]  /*4500*/  IMAD.IADD R41, R28, 0x1, -R41 ;  /* 0x000000011c297824 */ /* 0x000fe200078e0a29 */
[----:B------:R-:W-:Y:S01]  /*4510*/  ISETP.GE.AND P0, PT, R14, R84, PT ;  /* 0x000000540e00720c */ /* 0x000fe20003f06270 */
[----:B------:R-:W-:Y:S01]  /*4520*/  VIADD R30, R9, 0xfffffff0 ;  /* 0xfffffff0091e7836 */ /* 0x000fe20000000000 */
[----:B------:R-:W-:-:S02]  /*4530*/  IABS R17, R17 ;  /* 0x0000001100117213 */ /* 0x000fc40000000000 */
[----:B------:R-:W-:Y:S01]  /*4540*/  IABS R14, R45 ;  /* 0x0000002d000e7213 */ /* 0x000fe20000000000 */
[----:B------:R-:W-:Y:S01]  /*4550*/  IMAD.IADD R46, R8, 0x1, -R30 ;  /* 0x00000001082e7824 */ /* 0x000fe200078e0a1e */
[----:B------:R-:W-:Y:S02]  /*4560*/  IABS R47, R47 ;  /* 0x0000002f002f7213 */ /* 0x000fe40000000000 */
[----:B------:R-:W-:Y:S02]  /*4570*/  I2FP.F32.S32 R17, R17 ;  /* 0x0000001100117245 */ /* 0x000fe40000201400 */
[----:B------:R-:W-:Y:S02]  /*4580*/  I2FP.F32.S32 R14, R14 ;  /* 0x0000000e000e7245 */ /* 0x000fe40000201400 */
[----:B------:R-:W-:Y:S01]  /*4590*/  IABS R41, R41 ;  /* 0x0000002900297213 */ /* 0x000fe20000000000 */
[C---:B------:R-:W-:Y:S01]  /*45a0*/  FFMA.FTZ R24, -R0.reuse, R17, R62 ;  /* 0x0000001100187223 */ /* 0x040fe2000001013e */
[----:B------:R-:W-:Y:S01]  /*45b0*/  I2FP.F32.S32 R47, R47 ;  /* 0x0000002f002f7245 */ /* 0x000fe20000201400 */
[C---:B------:R-:W-:Y:S01]  /*45c0*/  FFMA.FTZ R14, -R0.reuse, R14, R29 ;  /* 0x0000000e000e7223 */ /* 0x040fe2000001011d */
[----:B------:R-:W-:Y:S01]  /*45d0*/  IABS R21, R21 ;  /* 0x0000001500157213 */ /* 0x000fe20000000000 */
[----:B------:R-:W-:Y:S01]  /*45e0*/  VIADD R29, R9, 0xfffffff1 ;  /* 0xfffffff1091d7836 */ /* 0x000fe20000000000 */
[----:B------:R-:W-:Y:S01]  /*45f0*/  IABS R52, R52 ;  /* 0x0000003400347213 */ /* 0x000fe20000000000 */
[----:B------:R-:W-:Y:S01]  /*4600*/  FFMA.FTZ R17, -R0, R47, R63 ;  /* 0x0000002f00117223 */ /* 0x000fe2000001013f */
[----:B------:R-:W-:Y:S01]  /*4610*/  I2FP.F32.S32 R41, R41 ;  /* 0x0000002900297245 */ /* 0x000fe20000201400 */
[----:B------:R-:W-:Y:S01]  /*4620*/  IMAD.IADD R45, R8, 0x1, -R29 ;  /* 0x00000001082d7824 */ /* 0x000fe200078e0a1d */
[----:B------:R-:W-:-:S02]  /*4630*/  I2FP.F32.S32 R21, R21 ;  /* 0x0000001500157245 */ /* 0x000fc40000201400 */
[----:B------:R-:W-:Y:S01]  /*4640*/  IABS R49, R49 ;  /* 0x0000003100317213 */ /* 0x000fe20000000000 */
[C---:B------:R-:W-:Y:S01]  /*4650*/  FFMA.FTZ R53, -R0.reuse, R41, R27 ;  /* 0x0000002900357223 */ /* 0x040fe2000001011b */
[----:B------:R-:W-:Y:S01]  /*4660*/  I2FP.F32.S32 R52, R52 ;  /* 0x0000003400347245 */ /* 0x000fe20000201400 */
[C---:B------:R-:W-:Y:S01]  /*4670*/  FFMA.FTZ R21, -R0.reuse, R21, R32 ;  /* 0x0000001500157223 */ /* 0x040fe20000010120 */
[----:B------:R-:W-:Y:S01]  /*4680*/  IABS R5, R5 ;  /* 0x0000000500057213 */ /* 0x000fe20000000000 */
[----:B------:R-:W-:Y:S01]  /*4690*/  VIADD R32, R9, 0xffffffe9 ;  /* 0xffffffe909207836 */ /* 0x000fe20000000000 */
[----:B------:R-:W-:Y:S01]  /*46a0*/  FSEL R27, R61, -INF , !P2 ;  /* 0xff8000003d1b7808 */ /* 0x000fe20005000000 */
[----:B------:R-:W-:Y:S01]  /*46b0*/  FFMA.FTZ R52, -R0, R52, R18 ;  /* 0x0000003400347223 */ /* 0x000fe20000010112 */
[----:B------:R-:W-:Y:S01]  /*46c0*/  FSEL R17, R17, -INF , !P2 ;  /* 0xff80000011117808 */ /* 0x000fe20005000000 */
[----:B------:R-:W-:Y:S01]  /*46d0*/  VIADD R18, R9, 0xfffffff8 ;  /* 0xfffffff809127836 */ /* 0x000fe20000000000 */
[----:B------:R-:W-:Y:S01]  /*46e0*/  I2FP.F32.S32 R49, R49 ;  /* 0x0000003100317245 */ /* 0x000fe20000201400 */
[----:B------:R-:W-:Y:S01]  /*46f0*/  IMAD.IADD R47, R8, 0x1, -R32 ;  /* 0x00000001082f7824 */ /* 0x000fe200078e0a20 */
[-C--:B------:R-:W-:Y:S01]  /*4700*/  ISETP.GE.AND P2, PT, R43, R84.reuse, PT ;  /* 0x000000542b00720c */ /* 0x080fe20003f46270 */
[C---:B------:R-:W-:Y:S01]  /*4710*/  VIADD R43, R9.reuse, 0xfffffff9 ;  /* 0xfffffff9092b7836 */ /* 0x040fe20000000000 */
[-C--:B------:R-:W-:Y:S01]  /*4720*/  ISETP.GE.AND P1, PT, R42, R84.reuse, PT ;  /* 0x000000542a00720c */ /* 0x080fe20003f26270 */
[----:B------:R-:W-:Y:S01]  /*4730*/  VIADD R42, R9, 0xffffffe8 ;  /* 0xffffffe8092a7836 */ /* 0x000fe20000000000 */
[----:B------:R-:W-:Y:S01]  /*4740*/  IABS R51, R51 ;  /* 0x0000003300337213 */ /* 0x000fe20000000000 */
[----:B------:R-:W-:Y:S01]  /*4750*/  FFMA.FTZ R49, -R0, R49, R33 ;  /* 0x0000003100317223 */ /* 0x000fe20000010121 */
[----:B------:R-:W-:Y:S01]  /*4760*/  I2FP.F32.S32 R5, R5 ;  /* 0x0000000500057245 */ /* 0x000fe20000201400 */
[----:B------:R-:W-:Y:S01]  /*4770*/  IMAD.IADD R48, R8, 0x1, -R42 ;  /* 0x0000000108307824 */ /* 0x000fe200078e0a2a */
[----:B------:R-:W-:Y:S01]  /*4780*/  FSEL R41, R60, -INF , !P3 ;  /* 0xff8000003c297808 */ /* 0x000fe20005800000 */
[----:B------:R-:W-:Y:S01]  /*4790*/  IMAD.IADD R50, R8, 0x1, -R43 ;  /* 0x0000000108327824 */ /* 0x000fe200078e0a2b */
[----:B------:R-:W-:Y:S01]  /*47a0*/  FSEL R24, R24, -INF , !P3 ;  /* 0xff80000018187808 */ /* 0x000fe20005800000 */
[----:B------:R-:W-:Y:S01]  /*47b0*/  FFMA.FTZ R33, -R0, R5, R34 ;  /* 0x0000000500217223 */ /* 0x000fe20000010122 */
[----:B------:R-:W-:Y:S01]  /*47c0*/  IABS R45, R45 ;  /* 0x0000002d002d7213 */ /* 0x000fe20000000000 */
[----:B------:R-:W-:Y:S01]  /*47d0*/  LDSM.16.MT88.4 R60, [R122+0x7000] ;  /* 0x007000007a3c783b */ /* 0x000fe20000004200 */
[----:B------:R-:W-:Y:S01]  /*47e0*/  ISETP.GE.AND P3, PT, R44, R84, PT ;  /* 0x000000542c00720c */ /* 0x000fe20003f66270 */
[----:B------:R-:W-:Y:S01]  /*47f0*/  IMAD.IADD R44, R8, 0x1, -R18 ;  /* 0x00000001082c7824 */ /* 0x000fe200078e0a12 */
[----:B------:R-:W-:-:S02]  /*4800*/  I2FP.F32.S32 R51, R51 ;  /* 0x0000003300337245 */ /* 0x000fc40000201400 */
[----:B------:R-:W-:Y:S02]  /*4810*/  FSEL R5, R13, -INF , !P5 ;  /* 0xff8000000d057808 */ /* 0x000fe40006800000 */
[----:B------:R-:W-:Y:S01]  /*4820*/  FSEL R8, R53, -INF , !P5 ;  /* 0xff80000035087808 */ /* 0x000fe20006800000 */
[----:B------:R-:W-:Y:S01]  /*4830*/  FFMA.FTZ R51, -R0, R51, R4 ;  /* 0x0000003300337223 */ /* 0x000fe20000010104 */
[-C--:B------:R-:W-:Y:S01]  /*4840*/  ISETP.GE.AND P5, PT, R42, R84.reuse, PT ;  /* 0x000000542a00720c */ /* 0x080fe20003fa6270 */
[----:B------:R-:W-:Y:S01]  /*4850*/  IMAD.IADD R42, R28, 0x1, -R42 ;  /* 0x000000011c2a7824 */ /* 0x000fe200078e0a2a */
[----:B------:R-:W-:Y:S02]  /*4860*/  I2FP.F32.S32 R45, R45 ;  /* 0x0000002d002d7245 */ /* 0x000fe40000201400 */
[----:B------:R-:W-:Y:S02]  /*4870*/  FSEL R4, R12, -INF , !P4 ;  /* 0xff8000000c047808 */ /* 0x000fe40006000000 */
[----:B------:R-:W-:Y:S01]  /*4880*/  FSEL R14, R14, -INF , !P4 ;  /* 0xff8000000e0e7808 */ /* 0x000fe20006000000 */
[----:B------:R-:W-:Y:S01]  /*4890*/  FFMA.FTZ R45, -R0, R45, R35 ;  /* 0x0000002d002d7223 */ /* 0x000fe20000010123 */
[----:B------:R-:W-:Y:S01]  /*48a0*/  ISETP.GE.AND P4, PT, R32, R84, PT ;  /* 0x000000542000720c */ /* 0x000fe20003f86270 */
[----:B------:R-:W-:Y:S01]  /*48b0*/  IMAD.IADD R32, R28, 0x1, -R32 ;  /* 0x000000011c207824 */ /* 0x000fe200078e0a20 */
[----:B------:R-:W-:-:S02]  /*48c0*/  IABS R48, R48 ;  /* 0x0000003000307213 */ /* 0x000fc40000000000 */
[----:B------:R-:W-:Y:S02]  /*48d0*/  IABS R35, R42 ;  /* 0x0000002a00237213 */ /* 0x000fe40000000000 */
[----:B------:R-:W-:Y:S02]  /*48e0*/  FSEL R10, R10, -INF , !P3 ;  /* 0xff8000000a0a7808 */ /* 0x000fe40005800000 */
[----:B------:R-:W-:Y:S02]  /*48f0*/  FSEL R13, R52, -INF , !P3 ;  /* 0xff800000340d7808 */ /* 0x000fe40005800000 */
[----:B------:R-:W-:Y:S02]  /*4900*/  FSEL R9, R31, -INF , !P2 ;  /* 0xff8000001f097808 */ /* 0x000fe40005000000 */
[----:B------:R-:W-:Y:S02]  /*4910*/  IABS R44, R44 ;  /* 0x0000002c002c7213 */ /* 0x000fe40000000000 */
[----:B------:R-:W-:Y:S01]  /*4920*/  ISETP.GE.AND P3, PT, R30, R84, PT ;  /* 0x000000541e00720c */ /* 0x000fe20003f66270 */
[----:B------:R-:W-:Y:S01]  /*4930*/  IMAD.IADD R30, R28, 0x1, -R30 ;  /* 0x000000011c1e7824 */ /* 0x000fe200078e0a1e */
[----:B------:R-:W-:-:S02]  /*4940*/  FMNMX3.FTZ R31, R41, R27, R26, !PT ;  /* 0x0000001b291f7276 */ /* 0x000fc4000781001a */
[----:B------:R-:W-:Y:S02]  /*4950*/  IABS R47, R47 ;  /* 0x0000002f002f7213 */ /* 0x000fe40000000000 */
[----:B------:R-:W-:Y:S02]  /*4960*/  IABS R46, R46 ;  /* 0x0000002e002e7213 */ /* 0x000fe40000000000 */
[----:B------:R-:W-:Y:S02]  /*4970*/  I2FP.F32.S32 R48, R48 ;  /* 0x0000003000307245 */ /* 0x000fe40000201400 */
[----:B------:R-:W-:Y:S02]  /*4980*/  IABS R32, R32 ;  /* 0x0000002000207213 */ /* 0x000fe40000000000 */
[----:B------:R-:W-:Y:S01]  /*4990*/  I2FP.F32.S32 R35, R35 ;  /* 0x0000002300237245 */ /* 0x000fe20000201400 */
[----:B------:R-:W-:Y:S01]  /*49a0*/  FFMA.FTZ R19, -R0, R48, R19 ;  /* 0x0000003000137223 */ /* 0x000fe20000010113 */
[----:B------:R-:W-:-:S02]  /*49b0*/  I2FP.F32.S32 R44, R44 ;  /* 0x0000002c002c7245 */ /* 0x000fc40000201400 */
[----:B------:R-:W-:Y:S01]  /*49c0*/  IABS R50, R50 ;  /* 0x0000003200327213 */ /* 0x000fe20000000000 */
[----:B------:R-:W-:Y:S01]  /*49d0*/  FFMA.FTZ R7, -R0, R35, R7 ;  /* 0x0000002300077223 */ /* 0x000fe20000010107 */
[----:B------:R-:W-:Y:S02]  /*49e0*/  FMNMX3.FTZ R31, R31, R25, R5, !PT ;  /* 0x000000191f1f7276 */ /* 0x000fe40007810005 */
[----:B------:R-:W-:Y:S02]  /*49f0*/  FSEL R12, R51, -INF , !P2 ;  /* 0xff800000330c7808 */ /* 0x000fe40005000000 */
[----:B------:R-:W-:Y:S02]  /*4a00*/  FSEL R22, R22, -INF , !P1 ;  /* 0xff80000016167808 */ /* 0x000fe40004800000 */
[----:B------:R-:W-:Y:S02]  /*4a10*/  FSEL R34, R49, -INF , !P1 ;  /* 0xff80000031227808 */ /* 0x000fe40004800000 */
[----:B------:R-:W-:-:S02]  /*4a20*/  FSEL R21, R21, -INF , !P0 ;  /* 0xff80000015157808 */ /* 0x000fc40004000000 */
[----:B------:R-:W-:Y:S02]  /*4a30*/  FSEL R33, R33, -INF , !P0 ;  /* 0xff80000021217808 */ /* 0x000fe40004000000 */
[----:B------:R-:W-:Y:S02]  /*4a40*/  I2FP.F32.S32 R47, R47 ;  /* 0x0000002f002f7245 */ /* 0x000fe40000201400 */
[-C--:B------:R-:W-:Y:S01]  /*4a50*/  ISETP.GE.AND P2, PT, R29, R84.reuse, PT ;  /* 0x000000541d00720c */ /* 0x080fe20003f46270 */
[----:B------:R-:W-:Y:S01]  /*4a60*/  IMAD.IADD R29, R28, 0x1, -R29 ;  /* 0x000000011c1d7824 */ /* 0x000fe200078e0a1d */
[-C--:B------:R-:W-:Y:S01]  /*4a70*/  ISETP.GE.AND P1, PT, R18, R84.reuse, PT ;  /* 0x000000541200720c */ /* 0x080fe20003f26270 */
[C---:B------:R-:W-:Y:S01]  /*4a80*/  IMAD.IADD R18, R28.reuse, 0x1, -R18 ;  /* 0x000000011c127824 */ /* 0x040fe200078e0a12 */
[----:B------:R-:W-:Y:S01]  /*4a90*/  ISETP.GE.AND P0, PT, R43, R84, PT ;  /* 0x000000542b00720c */ /* 0x000fe20003f06270 */
[----:B------:R-:W-:Y:S01]  /*4aa0*/  IMAD.IADD R43, R28, 0x1, -R43 ;  /* 0x000000011c2b7824 */ /* 0x000fe200078e0a2b */
[----:B------:R-:W-:Y:S01]  /*4ab0*/  I2FP.F32.S32 R46, R46 ;  /* 0x0000002e002e7245 */ /* 0x000fe20000201400 */
[C---:B------:R-:W-:Y:S01]  /*4ac0*/  FFMA.FTZ R28, -R0.reuse, R44, R39 ;  /* 0x0000002c001c7223 */ /* 0x040fe20000010127 */
[----:B------:R-:W-:Y:S01]  /*4ad0*/  IABS R30, R30 ;  /* 0x0000001e001e7213 */ /* 0x000fe20000000000 */
[----:B------:R-:W-:Y:S01]  /*4ae0*/  IMAD.MOV.U32 R39, RZ, RZ, R50 ;  /* 0x000000ffff277224 */ /* 0x000fe200078e0032 */
[----:B------:R-:W-:Y:S01]  /*4af0*/  I2FP.F32.S32 R32, R32 ;  /* 0x0000002000207245 */ /* 0x000fe20000201400 */
[C---:B------:R-:W-:Y:S01]  /*4b00*/  FFMA.FTZ R6, -R0.reuse, R47, R6 ;  /* 0x0000002f00067223 */ /* 0x040fe20000010106 */
[----:B------:R-:W-:Y:S01]  /*4b10*/  FMNMX3.FTZ R35, R31, R4, R10, !PT ;  /* 0x000000041f237276 */ /* 0x000fe2000781000a */
[C---:B------:R-:W-:Y:S01]  /*4b20*/  FFMA.FTZ R23, -R0.reuse, R46, R23 ;  /* 0x0000002e00177223 */ /* 0x040fe20000010117 */
        /* <DEDUP_REMOVED lines=10> */
[----:B------:R-:W-:-:S02]  /*4bd0*/  IABS R19, R29 ;  /* 0x0000001d00137213 */ /* 0x000fc40000000000 */
[----:B------:R-:W-:Y:S02]  /*4be0*/  FSEL R29, R45, -INF , !P2 ;  /* 0xff8000002d1d7808 */ /* 0x000fe40005000000 */
[----:B------:R-:W-:Y:S01]  /*4bf0*/  FSEL R28, R28, -INF , !P1 ;  /* 0xff8000001c1c7808 */ /* 0x000fe20004800000 */
[----:B------:R-:W-:Y:S01]  /*4c00*/  IMAD.MOV.U32 R123, RZ, RZ, R19 ;  /* 0x000000ffff7b7224 */ /* 0x000fe200078e0013 */
[----:B------:R-:W-:Y:S02]  /*4c10*/  FMNMX3.FTZ R6, R6, R35, R30, !PT ;  /* 0x0000002306067276 */ /* 0x000fe4000781001e */
[----:B------:R-:W-:Y:S02]  /*4c20*/  IABS R18, R18 ;  /* 0x0000001200127213 */ /* 0x000fe40000000000 */
[----:B------:R-:W-:Y:S02]  /*4c30*/  FSEL R126, R40, -INF , !P0 ;  /* 0xff800000287e7808 */ /* 0x000fe40004000000 */
[----:B------:R-:W-:Y:S01]  /*4c40*/  FMNMX3.FTZ R6, R6, R29, R28, !PT ;  /* 0x0000001d06067276 */ /* 0x000fe2000781001c */
[----:B------:R-:W-:Y:S01]  /*4c50*/  IMAD.MOV.U32 R19, RZ, RZ, R18 ;  /* 0x000000ffff137224 */ /* 0x000fe200078e0012 */
[----:B------:R-:W-:-:S02]  /*4c60*/  FMNMX3.FTZ R23, R24, R17, R16, !PT ;  /* 0x0000001118177276 */ /* 0x000fc40007810010 */
[----:B------:R-:W-:Y:S02]  /*4c70*/  FMNMX.FTZ R18, R126, R6, !PT ;  /* 0x000000067e127209 */ /* 0x000fe40007810000 */
[----:B------:R-:W-:Y:S02]  /*4c80*/  FMNMX3.FTZ R23, R23, R15, R8, !PT ;  /* 0x0000000f17177276 */ /* 0x000fe40007810008 */
[----:B------:R-:W-:Y:S01]  /*4c90*/  I2FP.F32.S32 R123, R123 ;  /* 0x0000007b007b7245 */ /* 0x000fe20000201400 */
[----:B------:R-:W1:Y:S01]  /*4ca0*/  SHFL.BFLY PT, R6, R18, 0x2, 0x1f ;  /* 0x0c401f0012067f89 */ /* 0x000e6200000e0000 */
[----:B------:R-:W-:Y:S02]  /*4cb0*/  IABS R32, R43 ;  /* 0x0000002b00207213 */ /* 0x000fe40000000000 */
[----:B------:R-:W-:Y:S01]  /*4cc0*/  FMNMX3.FTZ R23, R23, R14, R13, !PT ;  /* 0x0000000e17177276 */ /* 0x000fe2000781000d */
[----:B------:R-:W-:Y:S01]  /*4cd0*/  FFMA.FTZ R123, -R0, R123, R11 ;  /* 0x0000007b007b7223 */ /* 0x000fe2000001010b */
[----:B------:R-:W-:-:S02]  /*4ce0*/  I2FP.F32.S32 R19, R19 ;  /* 0x0000001300137245 */ /* 0x000fc40000201400 */
[----:B------:R-:W-:Y:S02]  /*4cf0*/  I2FP.F32.S32 R11, R32 ;  /* 0x00000020000b7245 */ /* 0x000fe40000201400 */
[----:B------:R-:W-:Y:S01]  /*4d00*/  FSEL R32, R7, -INF , !P5 ;  /* 0xff80000007207808 */ /* 0x000fe20006800000 */
[C---:B------:R-:W-:Y:S01]  /*4d10*/  FFMA.FTZ R19, -R0.reuse, R19, R37 ;  /* 0x0000001300137223 */ /* 0x040fe20000010125 */
[----:B------:R-:W-:Y:S01]  /*4d20*/  FMNMX3.FTZ R7, R23, R12, R34, !PT ;  /* 0x0000000c17077276 */ /* 0x000fe20007810022 */
[----:B------:R-:W-:Y:S01]  /*4d30*/  FFMA.FTZ R11, -R0, R11, R36 ;  /* 0x0000000b000b7223 */ /* 0x000fe20000010124 */
[----:B------:R-:W-:Y:S02]  /*4d40*/  FSEL R31, R31, -INF , !P4 ;  /* 0xff8000001f1f7808 */ /* 0x000fe40006000000 */
[----:B------:R-:W-:Y:S02]  /*4d50*/  FSEL R124, R38, -INF , !P3 ;  /* 0xff800000267c7808 */ /* 0x000fe40005800000 */
[----:B------:R-:W-:-:S02]  /*4d60*/  FMNMX3.FTZ R7, R7, R33, R32, !PT ;  /* 0x0000002107077276 */ /* 0x000fc40007810020 */
        /* <DEDUP_REMOVED lines=21> */
[----:B------:R-:W-:Y:S01]  /*4ec0*/  LDSM.16.MT88.4 R40, [R122+0x8000] ;  /* 0x008000007a28783b */ /* 0x000fe20000004200 */
        /* <DEDUP_REMOVED lines=11> */
[----:B-1----:R-:W-:Y:S01]  /*4f80*/  FMNMX.FTZ R86, R6, R86, !PT ;  /* 0x0000005606567209 */ /* 0x002fe20007810000 */
[----:B------:R-:W-:-:S02]  /*4f90*/  VIADD R6, R122, 0x6000 ;  /* 0x000060007a067836 */ /* 0x000fc40000000000 */
[----:B------:R-:W-:Y:S01]  /*4fa0*/  FFMA.FTZ R159, R126, R118, -R125 ;  /* 0x000000767e9f7223 */ /* 0x000fe2000001087d */
[----:B------:R-:W-:Y:S01]  /*4fb0*/  FSETP.NEU.FTZ.AND P0, PT, R86, -INF , PT ;  /* 0xff8000005600780b */ /* 0x000fe20003f1d000 */
[----:B------:R-:W-:Y:S01]  /*4fc0*/  FMUL.FTZ R119, R118, R86 ;  /* 0x0000005676777220 */ /* 0x000fe20000410000 */
[----:B------:R-:W-:Y:S01]  /*4fd0*/  @P6 VIADD R109, R6, 0xffffffe0 ;  /* 0xffffffe0066d6836 */ /* 0x000fe20000000000 */
[----:B------:R-:W-:Y:S03]  /*4fe0*/  MUFU.EX2 R104, R104 ;  /* 0x0000006800687308 */ /* 0x000fe60000000800 */
[----:B------:R-:W-:Y:S01]  /*4ff0*/  FSEL R119, R119, RZ, P0 ;  /* 0x000000ff77777208 */ /* 0x000fe20000000000 */
[----:B------:R-:W1:Y:S01]  /*5000*/  LDSM.16.MT88.4 R68, [R109] ;  /* 0x000000006d44783b */ /* 0x000e620000004200 */
[----:B------:R-:W-:Y:S02]  /*5010*/  ISETP.GE.AND P0, PT, R88, R141, PT ;  /* 0x0000008d5800720c */ /* 0x000fe40003f06270 */
[----:B--2---:R-:W-:Y:S01]  /*5020*/  F2FP.F16.F32.PACK_AB R48, R107, R108 ;  /* 0x0000006c6b30723e */ /* 0x004fe200000000ff */
[-CC-:B------:R-:W-:Y:S01]  /*5030*/  FFMA.FTZ R106, R24, R118.reuse, -R119.reuse ;  /* 0x00000076186a7223 */ /* 0x180fe20000010877 */
[-CC-:B------:R-:W-:Y:S01]  /*5040*/  FFMA.FTZ R105, R17, R118.reuse, -R119.reuse ;  /* 0x0000007611697223 */ /* 0x180fe20000010877 */
[-CC-:B------:R-:W-:Y:S01]  /*5050*/  FFMA.FTZ R102, R16, R118.reuse, -R119.reuse ;  /* 0x0000007610667223 */ /* 0x180fe20000010877 */
[-CC-:B------:R-:W-:Y:S01]  /*5060*/  FFMA.FTZ R101, R15, R118.reuse, -R119.reuse ;  /* 0x000000760f657223 */ /* 0x180fe20000010877 */
[----:B------:R-:W2:Y:S01]  /*5070*/  LDSM.16.MT88.4 R52, [R109+0x1000] ;  /* 0x001000006d34783b */ /* 0x000ea20000004200 */
[----:B------:R-:W3:Y:S01]  /*5080*/  MUFU.EX2 R103, R103 ;  /* 0x0000006700677308 */ /* 0x000ee20000000800 */
[-CC-:B------:R-:W-:Y:S01]  /*5090*/  FFMA.FTZ R98, R8, R118.reuse, -R119.reuse ;  /* 0x0000007608627223 */ /* 0x180fe20000010877 */
[-CC-:B------:R-:W-:Y:S01]  /*50a0*/  FFMA.FTZ R100, R14, R118.reuse, -R119.reuse ;  /* 0x000000760e647223 */ /* 0x180fe20000010877 */
[----:B------:R-:W4:Y:S01]  /*50b0*/  LDSM.16.MT88.4 R4, [R109+0x2000] ;  /* 0x002000006d04783b */ /* 0x000f220000004200 */
[-CC-:B------:R-:W-:Y:S01]  /*50c0*/  FFMA.FTZ R97, R13, R118.reuse, -R119.reuse ;  /* 0x000000760d617223 */ /* 0x180fe20000010877 */
[-CC-:B------:R-:W-:Y:S01]  /*50d0*/  FFMA.FTZ R99, R12, R118.reuse, -R119.reuse ;  /* 0x000000760c637223 */ /* 0x180fe20000010877 */
[-CC-:B------:R-:W-:Y:S01]  /*50e0*/  FFMA.FTZ R114, R34, R118.reuse, -R119.reuse ;  /* 0x0000007622727223 */ /* 0x180fe20000010877 */
[----:B------:R-:W5:Y:S01]  /*50f0*/  LDSM.16.MT88.4 R8, [R122+0x6400] ;  /* 0x006400007a08783b */ /* 0x000f620000004200 */
[----:B------:R-:W-:Y:S01]  /*5100*/  MUFU.EX2 R106, R106 ;  /* 0x0000006a006a7308 */ /* 0x000fe20000000800 */
[-CC-:B------:R-:W-:Y:S01]  /*5110*/  FFMA.FTZ R115, R33, R118.reuse, -R119.reuse ;  /* 0x0000007621737223 */ /* 0x180fe20000010877 */
[-CC-:B------:R-:W-:Y:S01]  /*5120*/  FFMA.FTZ R116, R32, R118.reuse, -R119.reuse ;  /* 0x0000007620747223 */ /* 0x180fe20000010877 */
[----:B------:R-:W5:Y:S01]  /*5130*/  LDSM.16.MT88.4 R12, [R122+0x7400] ;  /* 0x007400007a0c783b */ /* 0x000f620000004200 */
[-CC-:B------:R-:W-:Y:S01]  /*5140*/  FFMA.FTZ R117, R31, R118.reuse, -R119.reuse ;  /* 0x000000761f757223 */ /* 0x180fe20000010877 */
[-CC-:B------:R-:W-:Y:S01]  /*5150*/  FFMA.FTZ R124, R124, R118.reuse, -R119.reuse ;  /* 0x000000767c7c7223 */ /* 0x180fe20000010877 */
[--C-:B------:R-:W-:Y:S01]  /*5160*/  FFMA.FTZ R123, R123, R118, -R119.reuse ;  /* 0x000000767b7b7223 */ /* 0x100fe20000010877 */
[----:B------:R-:W5:Y:S01]  /*5170*/  LDSM.16.MT88.4 R16, [R109+0x400] ;  /* 0x000400006d10783b */ /* 0x000f620000004200 */
[----:B------:R-:W1:Y:S01]  /*5180*/  MUFU.EX2 R105, R105 ;  /* 0x0000006900697308 */ /* 0x000e620000000800 */
[----:B---3--:R-:W-:Y:S01]  /*5190*/  F2FP.F16.F32.PACK_AB R50, R103, R104 ;  /* 0x000000686732723e */ /* 0x008fe200000000ff */
[----:B------:R-:W-:Y:S01]  /*51a0*/  FFMA.FTZ R158, R120, R118, -R119 ;  /* 0x00000076789e7223 */ /* 0x000fe20000010877 */
[----:B------:R-:W3:Y:S01]  /*51b0*/  LDSM.16.MT88.4 R24, [R109+0x1400] ;  /* 0x001400006d18783b */ /* 0x000ee20000004200 */
[----:B------:R-:W-:-:S03]  /*51c0*/  FADD.FTZ R107, R108, R107 ;  /* 0x0000006b6c6b7221 */ /* 0x000fc60000010000 */
[----:B------:R-:W-:Y:S01]  /*51d0*/  LDSM.16.MT88.4 R20, [R109+0x2400] ;  /* 0x002400006d14783b */ /* 0x000fe20000004200 */
[----:B------:R-:W2:Y:S01]  /*51e0*/  MUFU.EX2 R102, R102 ;  /* 0x0000006600667308 */ /* 0x000ea20000000800 */
[----:B------:R-:W-:Y:S02]  /*51f0*/  FADD.FTZ R107, R104, R107 ;  /* 0x0000006b686b7221 */ /* 0x000fe40000010000 */
[----:B------:R-:W-:Y:S02]  /*5200*/  LDSM.16.MT88.4 R32, [R109+0x1800] ;  /* 0x001800006d20783b */ /* 0x000fe40000004200 */
[----:B------:R-:W-:Y:S02]  /*5210*/  FADD.FTZ R103, R103, R107 ;  /* 0x0000006b67677221 */ /* 0x000fe40000010000 */
[----:B------:R-:W-:Y:S01]  /*5220*/  LDSM.16.MT88.4 R28, [R122+0x8800] ;  /* 0x008800007a1c783b */ /* 0x000fe20000004200 */
        /* <DEDUP_REMOVED lines=41> */
[----:B-1----:R-:W-:Y:S01]  /*54c0*/  F2FP.F16.F32.PACK_AB R7, R99, R97 ;  /* 0x000000616307723e */ /* 0x002fe200000000ff */
[----:B------:R-:W-:Y:S02]  /*54d0*/  FADD.FTZ R93, R93, R95 ;  /* 0x0000005f5d5d7221 */ /* 0x000fe40000010000 */
[----:B------:R-:W-:Y:S01]  /*54e0*/  FADD.FTZ R99, R99, R100 ;  /* 0x0000006463637221 */ /* 0x000fe20000010000 */
[----:B------:R-:W-:Y:S01]  /*54f0*/  MUFU.EX2 R116, R116 ;  /* 0x0000007400747308 */ /* 0x000fe20000000800 */
[----:B-----5:R-:W-:-:S02]  /*5500*/  FADD.FTZ R93, R110, R93 ;  /* 0x0000005d6e5d7221 */ /* 0x020fc40000010000 */
[----:B------:R-:W-:Y:S01]  /*5510*/  HMMA.16816.F32 R80, R4, R8, R80 ;  /* 0x000000080450723c */ /* 0x000fe20000001850 */
[----:B---3--:R-:W-:-:S04]  /*5520*/  FADD.FTZ R99, R114, R99 ;  /* 0x0000006372637221 */ /* 0x008fc80000010000 */
        /* <DEDUP_REMOVED lines=26> */
[----:B------:R-:W-:Y:S01]  /*56d0*/  F2FP.F16.F32.PACK_AB R6, R113, R112 ;  /* 0x000000707106723e */ /* 0x000fe200000000ff */
[----:B------:R-:W-:Y:S01]  /*56e0*/  FADD.FTZ R111, R111, R93 ;  /* 0x0000005d6f6f7221 */ /* 0x000fe20000010000 */
[C---:B--2---:R-:W-:Y:S01]  /*56f0*/  F2FP.F16.F32.PACK_AB R5, R115.reuse, R114 ;  /* 0x000000727305723e */ /* 0x044fe200000000ff */
        /* <DEDUP_REMOVED lines=31> */
[C---:B------:R-:W-:Y:S01]  /*58f0*/  F2FP.F16.F32.PACK_AB R6, R159.reuse, R134 ;  /* 0x000000869f06723e */ /* 0x040fe200000000ff */
[----:B------:R-:W-:Y:S01]  /*5900*/  FADD.FTZ R159, R159, R113 ;  /* 0x000000719f9f7221 */ /* 0x000fe20000010000 */
[----:B------:R-:W-:-:S02]  /*5910*/  F2FP.F16.F32.PACK_AB R5, R123, R124 ;  /* 0x0000007c7b05723e */ /* 0x000fc400000000ff */
        /* <DEDUP_REMOVED lines=20> */
[----:B------:R-:W-:Y:S01]  /*5a60*/  ISETP.NE.U32.AND P6, PT, R160, RZ, PT ;  /* 0x000000ffa000720c */ /* 0x000fe20003fc5070 */
[----:B------:R-:W-:Y:S01]  /*5a70*/  IMAD.MOV.U32 R148, RZ, RZ, R89 ;  /* 0x000000ffff947224 */ /* 0x000fe200078e0059 */
[----:B------:R-:W-:Y:S02]  /*5a80*/  IADD3 R84, PT, PT, R91, R84, R130 ;  /* 0x000000545b547210 */ /* 0x000fe40007ffe082 */
[----:B------:R-:W-:Y:S02]  /*5a90*/  ISETP.NE.AND.EX P6, PT, R161, RZ, PT, P6 ;  /* 0x000000ffa100720c */ /* 0x000fe40003fc5360 */
[----:B------:R-:W-:Y:S01]  /*5aa0*/  IADD3 R84, PT, PT, -R92, R84, -R85 ;  /* 0x000000545c547210 */ /* 0x000fe20007ffe955 */
[----:B------:R-:W-:-:S03]  /*5ab0*/  IMAD.MOV.U32 R85, RZ, RZ, R87 ;  /* 0x000000ffff557224 */ /* 0x000fc600078e0057 */
[----:B------:R-:W-:Y:S01]  /*5ac0*/  IADD3 R147, PT, PT, R84, 0x88, -R90 ;  /* 0x0000008854937810 */ /* 0x000fe20007ffe85a */
[----:B------:R-:W-:-:S07]  /*5ad0*/  IMAD.MOV.U32 R84, RZ, RZ, R86 ;  /* 0x000000ffff547224 */ /* 0x000fce00078e0056 */
.L_x_9570:
        /* <DEDUP_REMOVED lines=80> */
.L_x_9565:
[----:B------:R-:W-:Y:S05]  /*5fe0*/  BSYNC.RECONVERGENT B0 ;  /* 0x0000000000007941 */ /* 0x000fea0003800200 */
.L_x_9564:
        /* <DEDUP_REMOVED lines=17> */
[--C-:B------:R-:W-:Y:S02]  /*6100*/  SHF.R.U32.HI R130, RZ, 0x1, R129.reuse ;  /* 0x00000001ff827819 */ /* 0x100fe40000011681 */
[----:B------:R-:W-:Y:S02]  /*6110*/  ISETP.GE.AND P3, PT, R4, R149, PT ;  /* 0x000000950400720c */ /* 0x000fe40003f66270 */
[----:B------:R-:W-:Y:S01]  /*6120*/  LEA R4, P0, R137, R156, 0x1 ;  /* 0x0000009c89047211 */ /* 0x000fe200078008ff */
[----:B------:R-:W-:Y:S01]  /*6130*/  IMAD.U32 R132, RZ, RZ, UR6 ;  /* 0x00000006ff847e24 */ /* 0x000fe2000f8e00ff */
[----:B------:R-:W-:Y:S02]  /*6140*/  SHF.L.U32 R128, R129, 0x2, RZ ;  /* 0x0000000281807819 */ /* 0x000fe400000006ff */
        /* <DEDUP_REMOVED lines=92> */
[C---:B---3--:R-:W-:Y:S08]  /*6710*/  HMMA.16816.F32 R4, R88.reuse, R96, R4 ;  /* 0x000000605804723c */ /* 0x048ff00000001804 */
[C---:B------:R-:W-:Y:S01]  /*6720*/  HMMA.16816.F32 R8, R88.reuse, R98, R8 ;  /* 0x000000625808723c */ /* 0x040fe20000001808 */
[----:B------:R-:W3:Y:S07]  /*6730*/  LDSM.16.M88.4 R96, [R86+0x4800] ;  /* 0x004800005660783b */ /* 0x000eee0000000200 */
[C---:B------:R-:W-:Y:S08]  /*6740*/  HMMA.16816.F32 R12, R88.reuse, R112, R12 ;  /* 0x00000070580c723c */ /* 0x040ff0000000180c */
[C---:B------:R-:W-:Y:S01]  /*6750*/  HMMA.16816.F32 R16, R88.reuse, R114, R16 ;  /* 0x000000725810723c */ /* 0x040fe20000001810 */
[----:B------:R-:W-:Y:S06]  /*6760*/  LDSM.16.M88.4 R112, [R124+0x2000] ;  /* 0x002000007c70783b */ /* 0x000fec0000000200 */
[----:B------:R-:W2:Y:S01]  /*6770*/  LDSM.16.M88.4 R124, [R135+0x5000] ;  /* 0x00500000877c783b */ /* 0x000ea20000000200 */
[C---:B------:R-:W-:Y:S08]  /*6780*/  HMMA.16816.F32 R20, R88.reuse, R116, R20 ;  /* 0x000000745814723c */ /* 0x040ff00000001814 */
[C---:B------:R-:W-:Y:S01]  /*6790*/  HMMA.16816.F32 R24, R88.reuse, R118, R24 ;  /* 0x000000765818723c */ /* 0x040fe20000001818 */
[----:B------:R-:W-:Y:S07]  /*67a0*/  LDSM.16.M88.4 R116, [R87+0x2000] ;  /* 0x002000005774783b */ /* 0x000fee0000000200 */
[C---:B----4-:R-:W-:Y:S08]  /*67b0*/  HMMA.16816.F32 R28, R88.reuse, R100, R28 ;  /* 0x00000064581c723c */ /* 0x050ff0000000181c */
[----:B------:R-:W-:Y:S01]  /*67c0*/  HMMA.16816.F32 R32, R88, R102, R32 ;  /* 0x000000665820723c */ /* 0x000fe20000001820 */
[----:B------:R-:W4:Y:S06]  /*67d0*/  LDSM.16.M88.4 R88, [R135+0x5400] ;  /* 0x005400008758783b */ /* 0x000f2c0000000200 */
[----:B------:R-:W4:Y:S01]  /*67e0*/  LDSM.16.M88.4 R100, [R135+0x5800] ;  /* 0x005800008764783b */ /* 0x000f220000000200 */
[C---:B-1----:R-:W-:Y:S08]  /*67f0*/  HMMA.16816.F32 R4, R104.reuse, R120, R4 ;  /* 0x000000786804723c */ /* 0x042ff00000001804 */
[C---:B------:R-:W-:Y:S01]  /*6800*/  HMMA.16816.F32 R8, R104.reuse, R122, R8 ;  /* 0x0000007a6808723c */ /* 0x040fe20000001808 */
[----:B------:R-:W-:Y:S07]  /*6810*/  LDSM.16.M88.4 R120, [R86+0x5000] ;  /* 0x005000005678783b */ /* 0x000fee0000000200 */
[C---:B-----5:R-:W-:Y:S08]  /*6820*/  HMMA.16816.F32 R12, R104.reuse, R92, R12 ;  /* 0x0000005c680c723c */ /* 0x060ff0000000180c */
[C---:B------:R-:W-:Y:S01]  /*6830*/  HMMA.16816.F32 R16, R104.reuse, R94, R16 ;  /* 0x0000005e6810723c */ /* 0x040fe20000001810 */
[----:B------:R-:W1:Y:S07]  /*6840*/  LDSM.16.M88.4 R92, [R135+0x5c00] ;  /* 0x005c0000875c783b */ /* 0x000e6e0000000200 */
[C---:B---3--:R-:W-:Y:S08]  /*6850*/  HMMA.16816.F32 R20, R104.reuse, R96, R20 ;  /* 0x000000606814723c */ /* 0x048ff00000001814 */
[C---:B------:R-:W-:Y:S08]  /*6860*/  HMMA.16816.F32 R24, R104.reuse, R98, R24 ;  /* 0x000000626818723c */ /* 0x040ff00000001818 */
[C---:B------:R-:W-:Y:S08]  /*6870*/  HMMA.16816.F32 R28, R104.reuse, R108, R28 ;  /* 0x0000006c681c723c */ /* 0x040ff0000000181c */
[----:B------:R-:W-:Y:S08]  /*6880*/  HMMA.16816.F32 R32, R104, R110, R32 ;  /* 0x0000006e6820723c */ /* 0x000ff00000001820 */
[C---:B--2---:R-:W-:Y:S08]  /*6890*/  HMMA.16816.F32 R4, R112.reuse, R124, R4 ;  /* 0x0000007c7004723c */ /* 0x044ff00000001804 */
[C---:B------:R-:W-:Y:S08]  /*68a0*/  HMMA.16816.F32 R8, R112.reuse, R126, R8 ;  /* 0x0000007e7008723c */ /* 0x040ff00000001808 */
[C---:B----4-:R-:W-:Y:S08]  /*68b0*/  HMMA.16816.F32 R12, R112.reuse, R88, R12 ;  /* 0x00000058700c723c */ /* 0x050ff0000000180c */
[C---:B------:R-:W-:Y:S01]  /*68c0*/  HMMA.16816.F32 R16, R112.reuse, R90, R16 ;  /* 0x0000005a7010723c */ /* 0x040fe20000001810 */
[----:B------:R-:W2:Y:S07]  /*68d0*/  LDSM.16.M88.4 R88, [R86+0x5400] ;  /* 0x005400005658783b */ /* 0x000eae0000000200 */
[C---:B------:R-:W-:Y:S08]  /*68e0*/  HMMA.16816.F32 R20, R112.reuse, R100, R20 ;  /* 0x000000647014723c */ /* 0x040ff00000001814 */
[C---:B------:R-:W-:Y:S08]  /*68f0*/  HMMA.16816.F32 R24, R112.reuse, R102, R24 ;  /* 0x000000667018723c */ /* 0x040ff00000001818 */
[C---:B-1----:R-:W-:Y:S08]  /*6900*/  HMMA.16816.F32 R28, R112.reuse, R92, R28 ;  /* 0x0000005c701c723c */ /* 0x042ff0000000181c */
        /* <DEDUP_REMOVED lines=22> */
[-C--:B------:R-:W-:Y:S07]  /*6a70*/  FMUL.FTZ R18, R18, R163.reuse ;  /* 0x000000a312127220 */ /* 0x080fee0000410000 */
        /* <DEDUP_REMOVED lines=15> */
[C---:B------:R-:W-:Y:S09]  /*6b70*/  HMMA.16816.F32 R24, R116.reuse, R6, R24 ;  /* 0x000000067418723c */ /* 0x040ff20000001818 */
[----:B------:R4:W1:Y:S01]  /*6b80*/  MUFU.TANH R112, R16 ;  /* 0x0000001000707308 */ /* 0x0008620000002400 */
[-C--:B------:R-:W-:Y:S01]  /*6b90*/  FMUL.FTZ R5, R21, R163.reuse ;  /* 0x000000a315057220 */ /* 0x080fe20000410000 */
[-C--:B--2---:R-:W-:Y:S01]  /*6ba0*/  FMUL.FTZ R14, R22, R163.reuse ;  /* 0x000000a3160e7220 */ /* 0x084fe20000410000 */
[-C--:B------:R-:W-:Y:S07]  /*6bb0*/  FMUL.FTZ R20, R20, R163.reuse ;  /* 0x000000a314147220 */ /* 0x080fee0000410000 */
[----:B------:R4:W2:Y:S01]  /*6bc0*/  MUFU.TANH R113, R17 ;  /* 0x0000001100717308 */ /* 0x0008a20000002400 */
        /* <DEDUP_REMOVED lines=47> */
[C---:B----4-:R-:W-:Y:S01]  /*6ec0*/  VIADD R16, R146.reuse, 0xffffff80 ;  /* 0xffffff8092107836 */ /* 0x050fe20000000000 */
[----:B------:R-:W2:Y:S01]  /*6ed0*/  LD.E R18, desc[UR4][R2.64+0x170] ;  /* 0x0001700402127980 */ /* 0x000ea2000c101900 */
[----:B------:R-:W-:Y:S03]  /*6ee0*/  IADD3 R7, PT, PT, R146, -0x40, RZ ;  /* 0xffffffc092077810 */ /* 0x000fe60007ffe0ff */
[----:B------:R-:W-:Y:S01]  /*6ef0*/  IABS R8, R16 ;  /* 0x0000001000087213 */ /* 0x000fe20000000000 */
[----:B------:R-:W3:Y:S01]  /*6f00*/  LD.E.64 R22, desc[UR4][R2.64+0x20] ;  /* 0x0000200402167980 */ /* 0x000ee2000c101b00 */
        /* <DEDUP_REMOVED lines=33> */
[C---:B------:R-:W-:Y:S02]  /*7120*/  ISETP.NE.AND P1, PT, R18.reuse, RZ, PT ;  /* 0x000000ff1200720c */ /* 0x040fe40003f25270 */
        /* <DEDUP_REMOVED lines=24> */
.L_x_9569:
[----:B------:R-:W-:Y:S05]  /*72b0*/  BSYNC.RECONVERGENT B0 ;  /* 0x0000000000007941 */ /* 0x000fea0003800200 */
.L_x_9568:
[--C-:B------:R-:W-:Y:S01]  /*72c0*/  @!P5 IMAD.MOV.U32 R8, RZ, RZ, R143.reuse ;  /* 0x000000ffff08d224 */ /* 0x100fe200078e008f */
[CC--:B----4-:R-:W-:Y:S01]  /*72d0*/  @!P5 LEA R16, P1, R139.reuse, R143.reuse, 0x1 ;  /* 0x0000008f8b10d211 */ /* 0x0d0fe200078208ff */
        /* <DEDUP_REMOVED lines=16> */
[C---:B--2---:R-:W-:Y:S04]  /*73e0*/  @!P3 LEA R8, P1, R139.reuse, R143, 0x1 ;  /* 0x0000008f8b08b211 */ /* 0x044fe800078208ff */
[----:B------:R-:W-:Y:S01]  /*73f0*/  @!P3 LEA.HI.X R9, R139, R142, R140, 0x1, P1 ;  /* 0x0000008e8b09b211 */ /* 0x000fe200008f0c8c */
[----:B----4-:R-:W-:Y:S02]  /*7400*/  @!P3 IMAD.MOV.U32 R18, RZ, RZ, R143 ;  /* 0x000000ffff12b224 */ /* 0x010fe400078e008f */
        /* <DEDUP_REMOVED lines=22> */
.L_x_9567:
[----:B------:R-:W-:Y:S05]  /*7570*/  BSYNC.RECONVERGENT B1 ;  /* 0x0000000000017941 */ /* 0x000fea0003800200 */
.L_x_9566:
[----:B------:R-:W2:Y:S01]  /*7580*/  LD.E R88, desc[UR4][R2.64+0xdc] ;  /* 0x0000dc0402587980 */ /* 0x000ea2000c101900 */
[C---:B---3--:R-:W-:Y:S02]  /*7590*/  IADD3 R11, PT, PT, R147.reuse, -0x18, RZ ;  /* 0xffffffe8930b7810 */ /* 0x048fe40007ffe0ff */
[C---:B------:R-:W-:Y:S02]  /*75a0*/  IADD3 R8, PT, PT, R147.reuse, -0x1, RZ ;  /* 0xffffffff93087810 */ /* 0x040fe40007ffe0ff */
[----:B------:R-:W-:Y:S02]  /*75b0*/  IABS R11, R11 ;  /* 0x0000000b000b7213 */ /* 0x000fe40000000000 */
[----:B------:R-:W-:Y:S02]  /*75c0*/  IABS R8, R8 ;  /* 0x0000000800087213 */ /* 0x000fe40000000000 */
[C---:B------:R-:W-:Y:S02]  /*75d0*/  IADD3 R116, PT, PT, R147.reuse, -0x19, RZ ;  /* 0xffffffe793747810 */ /* 0x040fe40007ffe0ff */
[----:B------:R-:W-:Y:S02]  /*75e0*/  I2FP.F32.S32 R11, R11 ;  /* 0x0000000b000b7245 */ /* 0x000fe40000201400 */
[----:B------:R-:W-:Y:S02]  /*75f0*/  I2FP.F32.S32 R8, R8 ;  /* 0x0000000800087245 */ /* 0x000fe40000201400 */
[----:B------:R-:W-:Y:S01]  /*7600*/  IABS R116, R116 ;  /* 0x0000007400747213 */ /* 0x000fe20000000000 */
[CC--:B-1--4-:R-:W-:Y:S01]  /*7610*/  FFMA.FTZ R33, -R0.reuse, R11.reuse, R12 ;  /* 0x0000000b00217223 */ /* 0x0d2fe2000001010c */
[C---:B------:R-:W-:Y:S01]  /*7620*/  FFMA.FTZ R115, -R0.reuse, R11, R115 ;  /* 0x0000000b00737223 */ /* 0x040fe20000010173 */
[C---:B------:R-:W-:Y:S01]  /*7630*/  FFMA.FTZ R97, -R0.reuse, R8, R97 ;  /* 0x0000000800617223 */ /* 0x040fe20000010161 */
[----:B------:R-:W-:Y:S02]  /*7640*/  I2FP.F32.S32 R116, R116 ;  /* 0x0000007400747245 */ /* 0x000fe40000201400 */
[C---:B------:R-:W-:Y:S02]  /*7650*/  IADD3 R7, PT, PT, R147.reuse, -0x8, RZ ;  /* 0xfffffff893077810 */ /* 0x040fe40007ffe0ff */
[C---:B------:R-:W-:Y:S01]  /*7660*/  IADD3 R8, PT, PT, R147.reuse, -0x9, RZ ;  /* 0xfffffff793087810 */ /* 0x040fe20007ffe0ff */
[CC--:B------:R-:W-:Y:S01]  /*7670*/  FFMA.FTZ R32, -R0.reuse, R116.reuse, R13 ;  /* 0x0000007400207223 */ /* 0x0c0fe2000001010d */
[C---:B------:R-:W-:Y:S01]  /*7680*/  IADD3 R11, PT, PT, R147.reuse, -0x21, RZ ;  /* 0xffffffdf930b7810 */ /* 0x040fe20007ffe0ff */
[C---:B------:R-:W-:Y:S01]  /*7690*/  FFMA.FTZ R116, -R0.reuse, R116, R4 ;  /* 0x0000007400747223 */ /* 0x040fe20000010104 */
[----:B------:R-:W-:Y:S02]  /*76a0*/  IABS R9, R147 ;  /* 0x0000009300097213 */ /* 0x000fe40000000000 */
[C---:B------:R-:W-:Y:S02]  /*76b0*/  IADD3 R119, PT, PT, R147.reuse, -0x20, RZ ;  /* 0xffffffe093777810 */ /* 0x040fe40007ffe0ff */
[C---:B------:R-:W-:Y:S02]  /*76c0*/  IADD3 R15, PT, PT, R147.reuse, -0x11, RZ ;  /* 0xffffffef930f7810 */ /* 0x040fe40007ffe0ff */
[----:B------:R-:W-:Y:S02]  /*76d0*/  IABS R7, R7 ;  /* 0x0000000700077213 */ /* 0x000fe40000000000 */
[C---:B------:R-:W-:Y:S02]  /*76e0*/  IADD3 R16, PT, PT, R147.reuse, -0x10, RZ ;  /* 0xfffffff093107810 */ /* 0x040fe40007ffe0ff */
[----:B------:R-:W-:Y:S02]  /*76f0*/  IABS R8, R8 ;  /* 0x0000000800087213 */ /* 0x000fe40000000000 */
[----:B------:R-:W-:Y:S02]  /*7700*/  IABS R11, R11 ;  /* 0x0000000b000b7213 */ /* 0x000fe40000000000 */
[C---:B------:R-:W-:Y:S02]  /*7710*/  IADD3 R13, PT, PT, R147.reuse, -0x41, RZ ;  /* 0xffffffbf930d7810 */ /* 0x040fe40007ffe0ff */
[C---:B------:R-:W-:Y:S02]  /*7720*/  IADD3 R4, PT, PT, R147.reuse, -0x29, RZ ;  /* 0xffffffd793047810 */ /* 0x040fe40007ffe0ff */
[----:B------:R-:W-:Y:S02]  /*7730*/  I2FP.F32.S32 R9, R9 ;  /* 0x0000000900097245 */ /* 0x000fe40000201400 */
[----:B------:R-:W-:Y:S02]  /*7740*/  IABS R119, R119 ;  /* 0x0000007700777213 */ /* 0x000fe40000000000 */
[----:B------:R-:W-:Y:S01]  /*7750*/  IABS R15, R15 ;  /* 0x0000000f000f7213 */ /* 0x000fe20000000000 */
[C---:B------:R-:W-:Y:S01]  /*7760*/  FFMA.FTZ R96, -R0.reuse, R9, R96 ;  /* 0x0000000900607223 */ /* 0x040fe20000010160 */
        /* <DEDUP_REMOVED lines=9> */
[CC--:B------:R-:W-:Y:S01]  /*7800*/  FFMA.FTZ R120, -R0.reuse, R11.reuse, R120 ;  /* 0x0000000b00787223 */ /* 0x0c0fe20000010178 */
[----:B------:R-:W-:Y:S01]  /*7810*/  IADD3 R12, PT, PT, R147, -0x28, RZ ;  /* 0xffffffd8930c7810 */ /* 0x000fe20007ffe0ff */
[C---:B------:R-:W-:Y:S01]  /*7820*/  FFMA.FTZ R113, -R0.reuse, R11, R113 ;  /* 0x0000000b00717223 */ /* 0x040fe20000010171 */
[----:B------:R-:W-:Y:S01]  /*7830*/  I2FP.F32.S32 R119, R119 ;  /* 0x0000007700777245 */ /* 0x000fe20000201400 */
[C---:B------:R-:W-:Y:S01]  /*7840*/  FFMA.FTZ R8, -R0.reuse, R8, R101 ;  /* 0x0000000800087223 */ /* 0x040fe20000010165 */
        /* <DEDUP_REMOVED lines=8> */
[C---:B------:R-:W-:Y:S01]  /*78d0*/  FFMA.FTZ R119, -R0.reuse, R119, R14 ;  /* 0x0000007700777223 */ /* 0x040fe2000001010e */
[----:B------:R-:W-:Y:S01]  /*78e0*/  FMNMX3.FTZ R14, R85, R10, R9, !PT ;  /* 0x0000000a550e7276 */ /* 0x000fe20007810009 */
[C---:B------:R-:W-:Y:S01]  /*78f0*/  FFMA.FTZ R94, -R0.reuse, R11, R94 ;  /* 0x0000000b005e7223 */ /* 0x040fe2000001015e */
[----:B------:R-:W-:Y:S01]  /*7900*/  I2FP.F32.S32 R12, R12 ;  /* 0x0000000c000c7245 */ /* 0x000fe20000201400 */
[CC--:B------:R-:W-:Y:S01]  /*7910*/  FFMA.FTZ R123, -R0.reuse, R4.reuse, R123 ;  /* 0x00000004007b7223 */ /* 0x0c0fe2000001017b */
[C---:B------:R-:W-:Y:S01]  /*7920*/  FFMA.FTZ R117, -R0.reuse, R4, R5 ;  /* 0x0000000400757223 */ /* 0x040fe20000010105 */
[C---:B------:R-:W-:Y:S01]  /*7930*/  IADD3 R11, PT, PT, R147.reuse, -0x30, RZ ;  /* 0xffffffd0930b7810 */ /* 0x040fe20007ffe0ff */
[C---:B------:R-:W-:Y:S01]  /*7940*/  FFMA.FTZ R108, -R0.reuse, R15, R108 ;  /* 0x0000000f006c7223 */ /* 0x040fe2000001016c */
[C---:B------:R-:W-:Y:S01]  /*7950*/  IADD3 R4, PT, PT, R147.reuse, -0x31, RZ ;  /* 0xffffffcf93047810 */ /* 0x040fe20007ffe0ff */
[----:B------:R-:W-:Y:S01]  /*7960*/  FFMA.FTZ R118, -R0, R12, R6 ;  /* 0x0000000c00767223 */ /* 0x000fe20000010106 */
[----:B------:R-:W-:Y:S01]  /*7970*/  FMNMX3.FTZ R14, R14, R99, R98, !PT ;  /* 0x000000630e0e7276 */ /* 0x000fe20007810062 */
[----:B------:R-:W-:Y:S01]  /*7980*/  FFMA.FTZ R109, -R0, R16, R109 ;  /* 0x00000010006d7223 */ /* 0x000fe2000001016d */
[----:B------:R-:W-:Y:S01]  /*7990*/  FMNMX3.FTZ R13, R84, R96, R97, !PT ;  /* 0x00000060540d7276 */ /* 0x000fe20007810061 */
[----:B------:R-:W-:Y:S01]  /*79a0*/  FFMA.FTZ R124, -R0, R12, R124 ;  /* 0x0000000c007c7223 */ /* 0x000fe2000001017c */
        /* <DEDUP_REMOVED lines=150> */
[----:B------:R-:W-:Y:S01]  /*8310*/  ISETP.GT.AND P0, PT, R148, R141, PT ;  /* 0x0000008d9400720c */ /* 0x000fe20003f04270 */
        /* <DEDUP_REMOVED lines=148> */
.L_x_9563:
        /* <DEDUP_REMOVED lines=11> */
.L_x_9584:
        /* <DEDUP_REMOVED lines=140> */
.L_x_9573:
[----:B------:R-:W-:Y:S05]  /*95d0*/  BSYNC.RECONVERGENT B0 ;  /* 0x0000000000007941 */ /* 0x000fea0003800200 */
.L_x_9572:
        /* <DEDUP_REMOVED lines=26> */
.L_x_9575:
[----:B------:R-:W-:Y:S05]  /*9780*/  BSYNC.RECONVERGENT B0 ;  /* 0x0000000000007941 */ /* 0x000fea0003800200 */
.L_x_9574:
        /* <DEDUP_REMOVED lines=14> */
.L_x_9577:
[----:B------:R-:W-:Y:S05]  /*9870*/  BSYNC.RECONVERGENT B0 ;  /* 0x0000000000007941 */ /* 0x000fea0003800200 */
.L_x_9576:
        /* <DEDUP_REMOVED lines=14> */
.L_x_9579:
[----:B------:R-:W-:Y:S05]  /*9960*/  BSYNC.RECONVERGENT B0 ;  /* 0x0000000000007941 */ /* 0x000fea0003800200 */
.L_x_9578:
[----:B---3--:R-:W-:Y:S02]  /*9970*/  MOV R8, R144 ;  /* 0x0000009000087202 */ /* 0x008fe40000000f00 */
[----:B------:R-:W-:-:S04]  /*9980*/  MOV R9, 0x0 ;  /* 0x0000000000097802 */ /* 0x000fc80000000f00 */
[----:B-12-45:R-:W-:Y:S05]  /*9990*/  @P6 RET.REL.NODEC R8 `(_ZN5flash24flash_fwd_splitkv_kernelI23Flash_fwd_kernel_traitsILi96ELi64ELi64ELi4ELb0ELb0EN7cutlass6half_tE19Flash_kernel_traitsILi96ELi64ELi64ELi4ES3_EELb0ELb0ELb1ELb0ELb0ELb1ELb1ELb0EEEvNS_16Flash_fwd_paramsE) ;  /* 0xffffff6408986950 */ /* 0x036fea0003c3ffff */
        /* <DEDUP_REMOVED lines=11> */
[----:B-1----:R-:W-:Y:S05]  /*9a50*/  @P0 RET.REL.NODEC R2 `(_ZN5flash24flash_fwd_splitkv_kernelI23Flash_fwd_kernel_traitsILi96ELi64ELi64ELi4ELb0ELb0EN7cutlass6half_tE19Flash_kernel_traitsILi96ELi64ELi64ELi4ES3_EELb0ELb0ELb1ELb0ELb0ELb1ELb1ELb0EEEvNS_16Flash_fwd_paramsE) ;  /* 0xffffff6402680950 */ /* 0x002fea0003c3ffff */
[----:B------:R-:W-:Y:S01]  /*9a60*/  LEA R2, P0, R129, R60, 0x2 ;  /* 0x0000003c81027211 */ /* 0x000fe200078010ff */
[----:B------:R-:W-:-:S03]  /*9a70*/  IMAD.MOV.U32 R145, RZ, RZ, 0x0 ;  /* 0x00000000ff917424 */ /* 0x000fc600078e00ff */
[----:B------:R-:W-:-:S05]  /*9a80*/  LEA.HI.X R3, R129, R61, R52, 0x2, P0 ;  /* 0x0000003d81037211 */ /* 0x000fca00000f1434 */
[----:B------:R1:W-:Y:S02]  /*9a90*/  ST.E.128 desc[UR4][R2.64+0x4900], R4 ;  /* 0x0049000402007985 */ /* 0x0003e4000c101d04 */
[----:B-1----:R-:W-:Y:S05]  /*9aa0*/  RET.REL.NODEC R144 `(_ZN5flash24flash_fwd_splitkv_kernelI23Flash_fwd_kernel_traitsILi96ELi64ELi64ELi4ELb0ELb0EN7cutlass6half_tE19Flash_kernel_traitsILi96ELi64ELi64ELi4ES3_EELb0ELb0ELb1ELb0ELb0ELb1ELb1ELb0EEEvNS_16Flash_fwd_paramsE) ;  /* 0xffffff6490547950 */ /* 0x002fea0003c3ffff */
.L_x_9571:
[----:B------:R-:W-:Y:S01]  /*9ab0*/  MOV R4, 0x1f ;  /* 0x0000001f00047802 */ /* 0x000fe20000000f00 */
[----:B------:R-:W-:Y:S01]  /*9ac0*/  IMAD.MOV.U32 R5, RZ, RZ, 0x2 ;  /* 0x00000002ff057424 */ /* 0x000fe200078e00ff */
[----:B------:R-:W-:Y:S01]  /*9ad0*/  MOV R7, R159 ;  /* 0x0000009f00077202 */ /* 0x000fe20000000f00 */
[----:B------:R-:W-:-:S07]  /*9ae0*/  IMAD.MOV.U32 R6, RZ, RZ, -0x1 ;  /* 0xffffffffff067424 */ /* 0x000fce00078e00ff */
[----:B-1---5:R-:W-:Y:S05]  /*9af0*/  WARPSYNC.COLLECTIVE R6, `(.L_x_9580) ;  /* 0x0000000006087348 */ /* 0x022fea0003c00000 */
[----:B------:R2:W3:Y:S02]  /*9b00*/  SHFL.BFLY P0, R4, R7, R5, R4 ;  /* 0x0c00000507047389 */ /* 0x0004e40000000004 */
[----:B-123-5:R-:W-:Y:S05]  /*9b10*/  ENDCOLLECTIVE ;  /* 0x000000000000791b */ /* 0x02efea0003800000 */
.L_x_9580:
        /* <DEDUP_REMOVED lines=8> */
.L_x_9581:
[----:B------:R-:W-:Y:S01]  /*9ba0*/  MOV R8, R4 ;  /* 0x0000000400087202 */ /* 0x000fe20000000f00 */
[----:B------:R-:W-:Y:S01]  /*9bb0*/  IMAD.MOV.U32 R7, RZ, RZ, R158 ;  /* 0x000000ffff077224 */ /* 0x000fe200078e009e */
[----:B------:R-:W-:Y:S02]  /*9bc0*/  MOV R4, 0x1f ;  /* 0x0000001f00047802 */ /* 0x000fe40000000f00 */
[----:B------:R-:W-:-:S07]  /*9bd0*/  MOV R5, 0x2 ;  /* 0x0000000200057802 */ /* 0x000fce0000000f00 */
[----:B------:R-:W-:Y:S05]  /*9be0*/  WARPSYNC.COLLECTIVE R6, `(.L_x_9582) ;  /* 0x0000000006087348 */ /* 0x000fea0003c00000 */
[----:B------:R1:W2:Y:S02]  /*9bf0*/  SHFL.BFLY P0, R4, R7, R5, R4 ;  /* 0x0c00000507047389 */ /* 0x0002a40000000004 */
[----:B-12---:R-:W-:Y:S05]  /*9c00*/  ENDCOLLECTIVE ;  /* 0x000000000000791b */ /* 0x006fea0003800000 */
.L_x_9582:
[----:B------:R-:W-:Y:S01]  /*9c10*/  FADD.FTZ R158, R4, R158 ;  /* 0x0000009e049e7221 */ /* 0x000fe20000010000 */
[----:B------:R-:W-:Y:S02]  /*9c20*/  MOV R4, 0x1f ;  /* 0x0000001f00047802 */ /* 0x000fe40000000f00 */
[----:B------:R-:W-:Y:S01]  /*9c30*/  MOV R5, 0x1 ;  /* 0x0000000100057802 */ /* 0x000fe20000000f00 */
[----:B------:R-:W-:-:S07]  /*9c40*/  IMAD.MOV.U32 R7, RZ, RZ, R158 ;  /* 0x000000ffff077224 */ /* 0x000fce00078e009e */
[----:B------:R-:W-:Y:S05]  /*9c50*/  WARPSYNC.COLLECTIVE R6, `(.L_x_9583) ;  /* 0x0000000006087348 */ /* 0x000fea0003c00000 */
[----:B------:R1:W2:Y:S02]  /*9c60*/  SHFL.BFLY P0, R4, R7, R5, R4 ;  /* 0x0c00000507047389 */ /* 0x0002a40000000004 */
[----:B-12---:R-:W-:Y:S05]  /*9c70*/  ENDCOLLECTIVE ;  /* 0x000000000000791b */ /* 0x006fea0003800000 */
.L_x_9583:
[----:B------:R-:W-:Y:S01]  /*9c80*/  FADD.FTZ R5, R159, R8 ;  /* 0x000000089f057221 */ /* 0x000fe20000010000 */
[----:B------:R-:W-:Y:S06]  /*9c90*/  BRA `(.L_x_9584) ;  /* 0xfffffff0001c7947 */ /* 0x000fec000383ffff */
.L_x_9585:
        /* <DEDUP_REMOVED lines=14> */
.L_x_11721:


//--------------------- .text._ZN5flash24flash_fwd_splitkv_kernelI23Flash_fwd_kernel_traitsILi96ELi64ELi64ELi4ELb0ELb0EN7cutlass6half_tE19Flash_kernel_traitsILi96ELi64ELi64ELi4ES3_EELb0ELb0ELb0ELb0ELb1ELb0ELb1ELb1EEEvNS_16Flash_fwd_paramsE --------------------------
	.section	.text._ZN5flash24flash_fwd_splitkv_kernelI23Flash_fwd_kernel_traitsILi96ELi64ELi64ELi4ELb0ELb0EN7cutlass6half_tE19Flash_kernel_traitsILi96ELi64ELi64ELi4ES3_EELb0ELb0ELb0ELb0ELb1ELb0ELb1ELb1EEEvNS_16Flash_fwd_paramsE,"ax",@progbits
	.align	128
        .global         _ZN5flash24flash_fwd_splitkv_kernelI23Flash_fwd_kernel_traitsILi96ELi64ELi64ELi4ELb0ELb0EN7cutlass6half_tE19Flash_kernel_traitsILi96ELi64ELi64ELi4ES3_EELb0ELb0ELb0ELb0ELb1ELb0ELb1ELb1EEEvNS_16Flash_fwd_paramsE
        .type           _ZN5flash24flash_fwd_splitkv_kernelI23Flash_fwd_kernel_traitsILi96ELi64ELi64ELi4ELb0ELb0EN7cutlass6half_tE19Flash_kernel_traitsILi96ELi64ELi64ELi4ES3_EELb0ELb0ELb0ELb0ELb1ELb0ELb1ELb1EEEvNS_16Flash_fwd_paramsE,@function
        .size           _ZN5flash24flash_fwd_splitkv_kernelI23Flash_fwd_kernel_traitsILi96ELi64ELi64ELi4ELb0ELb0EN7cutlass6half_tE19Flash_kernel_traitsILi96ELi64ELi64ELi4ES3_EELb0ELb0ELb0ELb0ELb1ELb0ELb1ELb1EEEvNS_16Flash_fwd_paramsE,(.L_x_11722 - _ZN5flash24flash_fwd_splitkv_kernelI23Flash_fwd_kernel_traitsILi96ELi64ELi64ELi4ELb0ELb0EN7cutlass6half_tE19Flash_kernel_traitsILi96ELi64ELi64ELi4ES3_EELb0ELb0ELb0ELb0ELb1ELb0ELb1ELb1EEEvNS_16Flash_fwd_paramsE)
        .other          _ZN5flash24flash_fwd_splitkv_kernelI23Flash_fwd_kernel_traitsILi96ELi64ELi64ELi4ELb0ELb0EN7cutlass6half_tE19Flash_kernel_traitsILi96ELi64ELi64ELi4ES3_EELb0ELb0ELb0ELb0ELb1ELb0ELb1ELb1EEEvNS_16Flash_fwd_paramsE,@"STO_CUDA_ENTRY STV_DEFAULT"
_ZN5flash24flash_fwd_splitkv_kernelI23Flash_fwd_kernel_traitsILi96ELi64ELi64ELi4ELb0ELb0EN7cutlass6half_tE19Flash_kernel_traitsILi96ELi64ELi64ELi4ES3_EELb0ELb0ELb0ELb0ELb1ELb0ELb1ELb1EEEvNS_16Flash_fwd_paramsE:
.text._ZN5flash24flash_fwd_splitkv_kernelI23Flash_fwd_kernel_traitsILi96ELi64ELi64ELi4ELb0ELb0EN7cutlass6half_tE19Flash_kernel_traitsILi96ELi64ELi64ELi4ES3_EELb0ELb0ELb0ELb0ELb1ELb0ELb1ELb1EEEvNS_16Flash_fwd_paramsE:
        /* <DEDUP_REMOVED lines=29> */
[----:B------:R-:W-:Y:S05]  /*01d0*/  CALL.REL.NOINC `($_ZN5flash24flash_fwd_splitkv_kernelI23Flash_fwd_kernel_traitsILi96ELi64ELi64ELi4ELb0ELb0EN7cutlass6half_tE19Flash_kernel_traitsILi96ELi64ELi64ELi4ES3_EELb0ELb0ELb0ELb0ELb1ELb0ELb1ELb1EEEvNS_16Flash_fwd_paramsE$_ZN5flash30compute_attn_1rowblock_splitkvI23Flash_fwd_kernel_traitsILi96ELi64ELi64ELi4ELb0ELb0EN7cutlass6half_tE19Flash_kernel_traitsILi96ELi64ELi64ELi4ES3_EELb0ELb0ELb0ELb0ELb1ELb0ELb1ELb1ENS_16Flash_fwd_paramsEEEvRKT8_iiiii) ;  /* 0x0000000000087944 */ /* 0x000fea0003c00000 */
[----:B------:R-:W-:Y:S05]  /*01e0*/  BSYNC.RECONVERGENT B3 ;  /* 0x0000000000037941 */ /* 0x000fea0003800200 */
.L_x_9586:
[----:B------:R-:W-:Y:S05]  /*01f0*/  EXIT ;  /* 0x000000000000794d */ /* 0x000fea0003800000 */
        .type           $_ZN5flash24flash_fwd_splitkv_kernelI23Flash_fwd_kernel_traitsILi96ELi64ELi64ELi4ELb0ELb0EN7cutlass6half_tE19Flash_kernel_traitsILi96ELi64ELi64ELi4ES3_EELb0ELb0ELb0ELb0ELb1ELb0ELb1ELb1EEEvNS_16Flash_fwd_paramsE$_ZN5flash30compute_attn_1rowblock_splitkvI23Flash_fwd_kernel_traitsILi96ELi64ELi64ELi4ELb0ELb0EN7cutlass6half_tE19Flash_kernel_traitsILi96ELi64ELi64ELi4ES3_EELb0ELb0ELb0ELb0ELb1ELb0ELb1ELb1ENS_16Flash_fwd_paramsEEEvRKT8_iiiii,@function
        .size           $_ZN5flash24flash_fwd_splitkv_kernelI23Flash_fwd_kernel_traitsILi96ELi64ELi64ELi4ELb0ELb0EN7cutlass6half_tE19Flash_kernel_traitsILi96ELi64ELi64ELi4ES3_EELb0ELb0ELb0ELb0ELb1ELb0ELb1ELb1EEEvNS_16Flash_fwd_paramsE$_ZN5flash30compute_attn_1rowblock_splitkvI23Flash_fwd_kernel_traitsILi96ELi64ELi64ELi4ELb0ELb0EN7cutlass6half_tE19Flash_kernel_traitsILi96ELi64ELi64ELi4ES3_EELb0ELb0ELb0ELb0ELb1ELb0ELb1ELb1ENS_16Flash_fwd_paramsEEEvRKT8_iiiii,(.L_x_11722 - $_ZN5flash24flash_fwd_splitkv_kernelI23Flash_fwd_kernel_traitsILi96ELi64ELi64ELi4ELb0ELb0EN7cutlass6half_tE19Flash_kernel_traitsILi96ELi64ELi64ELi4ES3_EELb0ELb0ELb0ELb0ELb1ELb0ELb1ELb1EEEvNS_16Flash_fwd_paramsE$_ZN5flash30compute_attn_1rowblock_splitkvI23Flash_fwd_kernel_traitsILi96ELi64ELi64ELi4ELb0ELb0EN7cutlass6half_tE19Flash_kernel_traitsILi96ELi64ELi64ELi4ES3_EELb0ELb0ELb0ELb0ELb1ELb0ELb1ELb1ENS_16Flash_fwd_paramsEEEvRKT8_iiiii)
$_ZN5flash24flash_fwd_splitkv_kernelI23Flash_fwd_kernel_traitsILi96ELi64ELi64ELi4ELb0ELb0EN7cutlass6half_tE19Flash_kernel_traitsILi96ELi64ELi64ELi4ES3_EELb0ELb0ELb0ELb0ELb1ELb0ELb1ELb1EEEvNS_16Flash_fwd_paramsE$_ZN5flash30compute_attn_1rowblock_splitkvI23Flash_fwd_kernel_traitsILi96ELi64ELi64ELi4ELb0ELb0EN7cutlass6half_tE19Flash_kernel_traitsILi96ELi64ELi64ELi4ES3_EELb0ELb0ELb0ELb0ELb1ELb0ELb1ELb1ENS_16Flash_fwd_paramsEEEvRKT8_iiiii:
        /* <DEDUP_REMOVED lines=39> */
.L_x_9588:
[----:B------:R-:W-:Y:S05]  /*0470*/  BSYNC.RECONVERGENT B0 ;  /* 0x0000000000007941 */ /* 0x000fea0003800200 */
.L_x_9587:
[----:B------:R-:W-:Y:S04]  /*0480*/  BSSY.RECONVERGENT B0, `(.L_x_9589) ;  /* 0x0000007000007945 */ /* 0x000fe80003800200 */
[----:B------:R-:W-:Y:S05]  /*0490*/  @!P3 BRA `(.L_x_9590) ;  /* 0x000000000014b947 */ /* 0x000fea0003800000 */
[----:B------:R-:W4:Y:S02]  /*04a0*/  LD.E.U8 R2, desc[UR4][R84.64+0x1b2] ;  /* 0x0001b20454027980 */ /* 0x000f24000c101100 */
[----:B----4-:R-:W-:-:S13]  /*04b0*/  ISETP.NE.AND P1, PT, R2, RZ, PT ;  /* 0x000000ff0200720c */ /* 0x010fda0003f25270 */
[----:B------:R-:W4:Y:S02]  /*04c0*/  @P1 LD.E R3, desc[UR4][R10.64+0x4] ;  /* 0x000004040a031980 */ /* 0x000f24000c101900 */
[----:B----45:R-:W-:-:S06]  /*04d0*/  @P1 IADD3 R82, PT, PT, R3, -R18, RZ ;  /* 0x8000001203521210 */ /* 0x030fcc0007ffe0ff */
[----:B------:R4:W5:Y:S02]  /*04e0*/  @!P1 LD.E R82, desc[UR4][R10.64] ;  /* 0x000000040a529980 */ /* 0x000964000c101900 */
.L_x_9590:
[----:B------:R-:W-:Y:S05]  /*04f0*/  BSYNC.RECONVERGENT B0 ;  /* 0x0000000000007941 */ /* 0x000fea0003800200 */
.L_x_9589:
[----:B------:R-:W-:Y:S01]  /*0500*/  BSSY.RECONVERGENT B1, `(.L_x_9591) ;  /* 0x0000012000017945 */ /* 0x000fe20003800200 */
[----:B-----5:R-:W-:Y:S02]  /*0510*/  @P5 IADD3 R112, PT, PT, R0, -R7, RZ ;  /* 0x8000000700705210 */ /* 0x020fe40007ffe0ff */
[----:B------:R-:W-:Y:S01]  /*0520*/  IADD3 R82, PT, PT, R82, -R13, RZ ;  /* 0x8000000d52527210 */ /* 0x000fe20007ffe0ff */
[----:B------:R-:W-:Y:S05]  /*0530*/  @!P0 BRA `(.L_x_9592) ;  /* 0x0000000000148947 */ /* 0x000fea0003800000 */
[----:B------:R-:W-:-:S05]  /*0540*/  IADD3 R2, P0, PT, R8, R88, RZ ;  /* 0x0000005808027210 */ /* 0x000fca0007f1e0ff */
[----:B------:R-:W-:-:S05]  /*0550*/  IMAD.X R3, R9, 0x1, R83, P0 ;  /* 0x0000000109037824 */ /* 0x000fca00000e0653 */
[----:B------:R-:W5:Y:S02]  /*0560*/  LD.E R78, desc[UR4][R2.64] ;  /* 0x00000004024e7980 */ /* 0x000f64000c101900 */
[----:B-----5:R-:W-:Y:S01]  /*0570*/  IADD3 R78, PT, PT, R78, -R13, RZ ;  /* 0x8000000d4e4e7210 */ /* 0x020fe20007ffe0ff */
[----:B------:R-:W-:Y:S05]  /*0580*/  BRA `(.L_x_9593) ;  /* 0x0000000000247947 */ /* 0x000fea0003800000 */
.L_x_9592:
[----:B------:R-:W5:Y:S01]  /*0590*/  LD.E.64 R2, desc[UR4][R84.64+0x108] ;  /* 0x0001080454027980 */ /* 0x000f62000c101b00 */
[----:B------:R-:W-:Y:S01]  /*05a0*/  BSSY.RECONVERGENT B0, `(.L_x_9594) ;  /* 0x0000006000007945 */ /* 0x000fe20003800200 */
[----:B-----5:R-:W-:-:S04]  /*05b0*/  ISETP.NE.U32.AND P0, PT, R2, RZ, PT ;  /* 0x000000ff0200720c */ /* 0x020fc80003f05070 */
[----:B------:R-:W-:Y:S01]  /*05c0*/  ISETP.NE.AND.EX P0, PT, R3, RZ, PT, P0 ;  /* 0x000000ff0300720c */ /* 0x000fe20003f05300 */
[----:B------:R-:W-:-:S12]  /*05d0*/  IMAD.MOV.U32 R3, RZ, RZ, RZ ;  /* 0x000000ffff037224 */ /* 0x000fd800078e00ff */
[----:B------:R-:W-:Y:S05]  /*05e0*/  @!P0 BRA `(.L_x_9595) ;  /* 0x0000000000048947 */ /* 0x000fea0003800000 */
[----:B------:R1:W5:Y:S02]  /*05f0*/  LD.E R3, desc[UR4][R84.64+0xbc] ;  /* 0x0000bc0454037980 */ /* 0x000364000c101900 */
.L_x_9595:
[----:B------:R-:W-:Y:S05]  /*0600*/  BSYNC.RECONVERGENT B0 ;  /* 0x0000000000007941 */ /* 0x000fea0003800200 */
.L_x_9594:
[----:B-----5:R-:W-:Y:S02]  /*0610*/  IADD3 R78, PT, PT, R82, R3, RZ ;  /* 0x00000003524e7210 */ /* 0x020fe40007ffe0ff */
.L_x_9593:
[----:B------:R-:W-:Y:S05]  /*0620*/  BSYNC.RECONVERGENT B1 ;  /* 0x0000000000017941 */ /* 0x000fea0003800200 */
.L_x_9591:
[----:B------:R-:W-:Y:S01]  /*0630*/  IMAD.SHL.U32 R91, R109, 0x40, RZ ;  /* 0x000000406d5b7824 */ /* 0x000fe200078e00ff */
[----:B------:R-:W-:Y:S01]  /*0640*/  MOV R2, R108 ;  /* 0x0000006c00027202 */ /* 0x000fe20000000f00 */
[----:B------:R-:W-:-:S03]  /*0650*/  IMAD.MOV.U32 R3, RZ, RZ, 0x0 ;  /* 0x00000000ff037424 */ /* 0x000fc600078e00ff */
[----:B------:R-:W-:-:S13]  /*0660*/  ISETP.GT.AND P0, PT, R112, R91, PT ;  /* 0x0000005b7000720c */ /* 0x000fda0003f04270 */
[----:B-1234-:R-:W-:Y:S05]  /*0670*/  @!P0 RET.REL.NODEC R2 `(_ZN5flash24flash_fwd_splitkv_kernelI23Flash_fwd_kernel_traitsILi96ELi64ELi64ELi4ELb0ELb0EN7cutlass6half_tE19Flash_kernel_traitsILi96ELi64ELi64ELi4ES3_EELb0ELb0ELb0ELb0ELb1ELb0ELb1ELb1EEEvNS_16Flash_fwd_paramsE) ;  /* 0xfffffff802608950 */ /* 0x01efea0003c3ffff */
        /* <DEDUP_REMOVED lines=42> */
[----:B------:R-:W5:Y:S01]  /*0920*/  LD.E.64 R8, desc[UR4][R84.64+0xa8] ;  /* 0x0000a80454087980 */ /* 0x000f62000c101b00 */
[----:B------:R-:W-:-:S02]  /*0930*/  IMAD.MOV.U32 R109, RZ, RZ, 0x0 ;  /* 0x00000000ff6d7424 */ /* 0x000fc400078e00ff */
[----:B--2---:R-:W-:Y:S02]  /*0940*/  IMAD R115, R2, UR8, R115 ;  /* 0x0000000802737c24 */ /* 0x004fe4000f8e0273 */
[----:B------:R-:W-:Y:S02]  /*0950*/  IMAD.SHL.U32 R2, R77, 0x4, RZ ;  /* 0x000000044d027824 */ /* 0x000fe400078e00ff */
[----:B---3--:R-:W-:Y:S01]  /*0960*/  IMAD R10, R115, R4, R113 ;  /* 0x00000004730a7224 */ /* 0x008fe200078e0271 */
[----:B------:R-:W-:Y:S02]  /*0970*/  SHF.R.U32.HI R4, RZ, 0x3, R77 ;  /* 0x00000003ff047819 */ /* 0x000fe4000001164d */
[----:B------:R-:W-:Y:S01]  /*0980*/  LOP3.LUT R5, R2, 0x1c, RZ, 0xc0, !PT ;  /* 0x0000001c02057812 */ /* 0x000fe200078ec0ff */
[--C-:B------:R-:W-:Y:S01]  /*0990*/  IMAD R3, R3, R10, R91.reuse ;  /* 0x0000000a03037224 */ /* 0x100fe200078e025b */
[----:B------:R-:W-:Y:S01]  /*09a0*/  LOP3.LUT P6, R77, R77, 0x7, RZ, 0xc0, !PT ;  /* 0x000000074d4d7812 */ /* 0x000fe200078cc0ff */
[----:B------:R-:W-:-:S02]  /*09b0*/  IMAD.IADD R91, R112, 0x1, -R91 ;  /* 0x00000001705b7824 */ /* 0x000fc400078e0a5b */
[C---:B------:R-:W-:Y:S02]  /*09c0*/  IMAD R5, R4.reuse, 0x60, R5 ;  /* 0x0000006004057824 */ /* 0x040fe400078e0205 */
[----:B----4-:R-:W-:Y:S01]  /*09d0*/  IMAD R0, R3, R0, RZ ;  /* 0x0000000003007224 */ /* 0x010fe200078e02ff */
[CC--:B------:R-:W-:Y:S01]  /*09e0*/  ISETP.GE.AND P1, PT, R4.reuse, R91.reuse, PT ;  /* 0x0000005b0400720c */ /* 0x0c0fe20003f26270 */
[C---:B------:R-:W-:Y:S01]  /*09f0*/  VIADD R10, R4.reuse, 0x10 ;  /* 0x00000010040a7836 */ /* 0x040fe20000000000 */
[C---:B------:R-:W-:Y:S01]  /*0a00*/  ISETP.GE.OR P6, PT, R4.reuse, R91, P6 ;  /* 0x0000005b0400720c */ /* 0x040fe200037c6670 */
[----:B------:R-:W-:Y:S01]  /*0a10*/  VIADD R2, R4, 0x20 ;  /* 0x0000002004027836 */ /* 0x000fe20000000000 */
[----:B------:R-:W-:Y:S02]  /*0a20*/  IADD3 R5, P0, PT, R0, R5, RZ ;  /* 0x0000000500057210 */ /* 0x000fe40007f1e0ff */
[----:B------:R-:W-:Y:S02]  /*0a30*/  ISETP.GE.AND P3, PT, R10, R91, PT ;  /* 0x0000005b0a00720c */ /* 0x000fe40003f66270 */
[----:B------:R-:W-:-:S02]  /*0a40*/  LEA.HI.X.SX32 R0, R0, RZ, 0x1, P0 ;  /* 0x000000ff00007211 */ /* 0x000fc400000f0eff */
[C---:B-----5:R-:W-:Y:S02]  /*0a50*/  LEA R6, P0, R5.reuse, R6, 0x2 ;  /* 0x0000000605067211 */ /* 0x060fe400078010ff */
[----:B------:R-:W-:Y:S02]  /*0a60*/  ISETP.GE.AND P2, PT, R2, R91, PT ;  /* 0x0000005b0200720c */ /* 0x000fe40003f46270 */
[----:B------:R-:W-:Y:S01]  /*0a70*/  LEA.HI.X R7, R5, R7, R0, 0x2, P0 ;  /* 0x0000000705077211 */ /* 0x000fe200000f1400 */
[----:B------:R-:W-:Y:S01]  /*0a80*/  @!P6 IMAD.MOV.U32 R11, RZ, RZ, -0x800000 ;  /* 0xff800000ff0be424 */ /* 0x000fe200078e00ff */
[----:B------:R-:W-:Y:S01]  /*0a90*/  IADD3 R5, P0, PT, R3, R4, RZ ;  /* 0x0000000403057210 */ /* 0x000fe20007f1e0ff */
[----:B------:R-:W-:Y:S01]  /*0aa0*/  VIADD R4, R4, 0x30 ;  /* 0x0000003004047836 */ /* 0x000fe20000000000 */
[C---:B------:R-:W-:Y:S01]  /*0ab0*/  ISETP.NE.OR P5, PT, R77.reuse, RZ, P3 ;  /* 0x000000ff4d00720c */ /* 0x040fe20001fa5670 */
[----:B------:R-:W-:Y:S01]  /*0ac0*/  @!P1 ST.E.128 desc[UR4][R6.64], RZ ;  /* 0x000000ff06009985 */ /* 0x000fe2000c101d04 */
[----:B------:R-:W-:-:S02]  /*0ad0*/  ISETP.NE.OR P4, PT, R77, RZ, P2 ;  /* 0x000000ff4d00720c */ /* 0x000fc40001785670 */
[----:B------:R-:W-:Y:S01]  /*0ae0*/  LEA.HI.X.SX32 R3, R3, RZ, 0x1, P0 ;  /* 0x000000ff03037211 */ /* 0x000fe200000f0eff */
[----:B------:R-:W-:Y:S01]  /*0af0*/  @!P1 ST.E.128 desc[UR4][R6.64+0x80], RZ ;  /* 0x000080ff06009985 */ /* 0x000fe2000c101d04 */
[----:B------:R-:W-:-:S03]  /*0b00*/  LEA R2, P0, R5, R8, 0x2 ;  /* 0x0000000805027211 */ /* 0x000fc600078010ff */
[----:B------:R-:W-:Y:S01]  /*0b10*/  @!P1 ST.E.128 desc[UR4][R6.64+0x100], RZ ;  /* 0x000100ff06009985 */ /* 0x000fe2000c101d04 */
[----:B------:R-:W-:Y:S02]  /*0b20*/  ISETP.GE.AND P1, PT, R4, R91, PT ;  /* 0x0000005b0400720c */ /* 0x000fe40003f26270 */
        /* <DEDUP_REMOVED lines=16> */
[----:B-1----:R-:W-:Y:S05]  /*0c30*/  @P1 RET.REL.NODEC R108 `(_ZN5flash24flash_fwd_splitkv_kernelI23Flash_fwd_kernel_traitsILi96ELi64ELi64ELi4ELb0ELb0EN7cutlass6half_tE19Flash_kernel_traitsILi96ELi64ELi64ELi4ES3_EELb0ELb0ELb0ELb0ELb1ELb0ELb1ELb1EEEvNS_16Flash_fwd_paramsE) ;  /* 0xfffffff06cf01950 */ /* 0x002fea0003c3ffff */
[----:B------:R-:W-:Y:S02]  /*0c40*/  MOV R5, 0xff800000 ;  /* 0xff80000000057802 */ /* 0x000fe40000000f00 */
[----:B------:R-:W-:-:S03]  /*0c50*/  MOV R109, 0x0 ;  /* 0x00000000006d7802 */ /* 0x000fc60000000f00 */
[----:B------:R1:W-:Y:S02]  /*0c60*/  ST.E desc[UR4][R2.64+0xc0], R5 ;  /* 0x0000c00502007985 */ /* 0x0003e4000c101904 */
[----:B-1----:R-:W-:Y:S05]  /*0c70*/  RET.REL.NODEC R108 `(_ZN5flash24flash_fwd_splitkv_kernelI23Flash_fwd_kernel_traitsILi96ELi64ELi64ELi4ELb0ELb0EN7cutlass6half_tE19Flash_kernel_traitsILi96ELi64ELi64ELi4ES3_EELb0ELb0ELb0ELb0ELb1ELb0ELb1ELb1EEEvNS_16Flash_fwd_paramsE) ;  /* 0xfffffff06ce07950 */ /* 0x002fea0003c3ffff */
.L_x_9596:
        /* <DEDUP_REMOVED lines=14> */
[----:B------:R-:W-:Y:S02]  /*0d60*/  IMAD.MOV.U32 R14, RZ, RZ, R84 ;  /* 0x000000ffff0e7224 */ /* 0x000fe400078e0054 */
[----:B------:R-:W-:-:S05]  /*0d70*/  IMAD.MOV.U32 R15, RZ, RZ, R85 ;  /* 0x000000ffff0f7224 */ /* 0x000fca00078e0055 */
        /* <DEDUP_REMOVED lines=8> */
[----:B--2--5:R-:W2:Y:S02]  /*0e00*/  MUFU.RCP R12, R5 ;  /* 0x00000005000c7308 */ /* 0x024ea40000001000 */
        /* <DEDUP_REMOVED lines=22> */
[----:B------:R-:W-:Y:S01]  /*0f70*/  @P0 IADD3 R10, PT, PT, R10, 0x1, RZ ;  /* 0x000000010a0a0810 */ /* 0x000fe20007ffe0ff */
[----:B------:R-:W5:Y:S01]  /*0f80*/  LD.E.64 R2, desc[UR4][R14.64+0x40] ;  /* 0x000040040e027980 */ /* 0x000f62000c101b00 */
[----:B------:R-:W-:Y:S02]  /*0f90*/  LEA R116, P0, R8, R120, 0x2 ;  /* 0x0000007808747211 */ /* 0x000fe400078010ff */
        /* <DEDUP_REMOVED lines=50> */
[----:B------:R-:W-:-:S03]  /*12c0*/  IMAD.IADD R5, R19, 0x1, R6 ;  /* 0x0000000113057824 */ /* 0x000fc600078e0206 */
[----:B------:R-:W-:Y:S01]  /*12d0*/  IADD3 R18, PT, PT, R21, R12, RZ ;  /* 0x0000000c15127210 */ /* 0x000fe20007ffe0ff */
[----:B------:R-:W-:Y:S05]  /*12e0*/  BRA `(.L_x_9599) ;  /* 0x0000000400407947 */ /* 0x000fea0003800000 */
.L_x_9598:
        /* <DEDUP_REMOVED lines=11> */
[----:B------:R-:W-:Y:S02]  /*13a0*/  IABS R6, R113 ;  /* 0x0000007100067213 */ /* 0x000fe40000000000 */
        /* <DEDUP_REMOVED lines=18> */
[----:B----45:R-:W-:-:S03]  /*14d0*/  @!P2 IMAD R11, R17, R12, RZ ;  /* 0x0000000c110ba224 */ /* 0x030fc600078e02ff */
[----:B------:R-:W-:Y:S01]  /*14e0*/  @!P2 IADD3 R25, PT, PT, R25, R4, RZ ;  /* 0x000000041919a210 */ /* 0x000fe20007ffe0ff */
[----:B------:R-:W-:Y:S01]  /*14f0*/  @!P1 IMAD.IADD R6, R6, 0x1, -R5 ;  /* 0x0000000106069824 */ /* 0x000fe200078e0a05 */
[----:B------:R-:W-:Y:S02]  /*1500*/  @!P2 SHF.R.S32.HI R4, RZ, 0x1f, R12 ;  /* 0x0000001fff04a819 */ /* 0x000fe4000001140c */
[----:B------:R-:W-:Y:S02]  /*1510*/  @P2 IADD3 R9, PT, PT, R13, R18, RZ ;  /* 0x000000120d092210 */ /* 0x000fe40007ffe0ff */
[----:B------:R-:W-:Y:S01]  /*1520*/  ISETP.GE.U32.AND P5, PT, R6, R5, PT ;  /* 0x000000050600720c */ /* 0x000fe20003fa6070 */
[C---:B------:R-:W-:Y:S01]  /*1530*/  @!P2 IMAD R11, R16.reuse, R4, R11 ;  /* 0x00000004100ba224 */ /* 0x040fe200078e020b */
[----:B------:R-:W-:Y:S01]  /*1540*/  LOP3.LUT R5, R113, R0, RZ, 0x3c, !PT ;  /* 0x0000000071057212 */ /* 0x000fe200078e3cff */
[----:B------:R-:W-:Y:S01]  /*1550*/  @!P2 IMAD.WIDE.U32 R16, R16, R12, R24 ;  /* 0x0000000c1010a225 */ /* 0x000fe200078e0018 */
[----:B------:R-:W-:-:S02]  /*1560*/  ISETP.NE.AND P3, PT, R0, RZ, PT ;  /* 0x000000ff0000720c */ /* 0x000fc40003f65270 */
[----:B------:R-:W-:Y:S01]  /*1570*/  ISETP.GE.AND P0, PT, R5, RZ, PT ;  /* 0x000000ff0500720c */ /* 0x000fe20003f06270 */
[-C--:B------:R-:W-:Y:S01]  /*1580*/  @P2 IMAD.WIDE.U32 R24, R102, R9.reuse, RZ ;  /* 0x0000000966182225 */ /* 0x080fe200078e00ff */
[----:B------:R-:W-:Y:S02]  /*1590*/  @!P2 MOV R10, R16 ;  /* 0x00000010000aa202 */ /* 0x000fe40000000f00 */
[----:B------:R-:W-:Y:S01]  /*15a0*/  LEA R16, R89, 0xffffffc0, 0x6 ;  /* 0xffffffc059107811 */ /* 0x000fe200078e30ff */
[----:B------:R-:W-:Y:S01]  /*15b0*/  @P2 IMAD R4, R103, R9, RZ ;  /* 0x0000000967042224 */ /* 0x000fe200078e02ff */
[----:B------:R-:W-:Y:S02]  /*15c0*/  @!P1 IADD3 R8, PT, PT, R8, 0x1, RZ ;  /* 0x0000000108089810 */ /* 0x000fe40007ffe0ff */
[----:B------:R-:W-:Y:S01]  /*15d0*/  @!P2 IADD3 R11, PT, PT, R17, R11, RZ ;  /* 0x0000000b110ba210 */ /* 0x000fe20007ffe0ff */
        /* <DEDUP_REMOVED lines=33> */
.L_x_9599:
[----:B------:R-:W-:Y:S05]  /*17f0*/  BSYNC.RECONVERGENT B0 ;  /* 0x0000000000007941 */ /* 0x000fea0003800200 */
.L_x_9597:
        /* <DEDUP_REMOVED lines=23> */
[----:B------:R-:W-:-:S04]  /*1970*/  SHF.L.U32 R6, R77, 0x3, RZ ;  /* 0x000000034d067819 */ /* 0x000fc800000006ff */
[----:B------:R-:W-:Y:S01]  /*1980*/  LOP3.LUT R30, R6, 0x18, RZ, 0xc0, !PT ;  /* 0x00000018061e7812 */ /* 0x000fe200078ec0ff */
[----:B------:R1:W5:Y:S06]  /*1990*/  @P4 LD.E R17, desc[UR4][R32.64] ;  /* 0x0000000420114980 */ /* 0x00036c000c101900 */
[----:B------:R-:W-:-:S05]  /*19a0*/  @!P3 IMAD.IADD R19, R19, 0x1, -R4 ;  /* 0x000000011313b824 */ /* 0x000fca00078e0a04 */
[----:B------:R-:W-:Y:S02]  /*19b0*/  ISETP.GE.U32.AND P4, PT, R19, R4, PT ;  /* 0x000000041300720c */ /* 0x000fe40003f86070 */
[----:B------:R-:W-:Y:S01]  /*19c0*/  LOP3.LUT R4, R113, R0, RZ, 0x3c, !PT ;  /* 0x0000000071047212 */ /* 0x000fe200078e3cff */
[----:B-----5:R-:W-:Y:S01]  /*19d0*/  IMAD R9, R9, R2, RZ ;  /* 0x0000000209097224 */ /* 0x020fe200078e02ff */
[----:B------:R-:W-:Y:S02]  /*19e0*/  @!P3 IADD3 R21, PT, PT, R21, 0x1, RZ ;  /* 0x000000011515b810 */ /* 0x000fe40007ffe0ff */
[----:B------:R-:W-:Y:S02]  /*19f0*/  ISETP.GE.AND P2, PT, R4, RZ, PT ;  /* 0x000000ff0400720c */ /* 0x000fe40003f46270 */
[----:B-1----:R-:W-:Y:S01]  /*1a00*/  IADD3 R32, P1, PT, R30, R20, RZ ;  /* 0x000000141e207210 */ /* 0x002fe20007f3e0ff */
[----:B------:R-:W-:-:S04]  /*1a10*/  IMAD R9, R16, R3, R9 ;  /* 0x0000000310097224 */ /* 0x000fc800078e0209 */
[----:B------:R-:W-:Y:S01]  /*1a20*/  IMAD.X R33, RZ, RZ, R18, P1 ;  /* 0x000000ffff217224 */ /* 0x000fe200008e0612 */
[----:B------:R-:W-:Y:S01]  /*1a30*/  ISETP.NE.AND P1, PT, R0, RZ, PT ;  /* 0x000000ff0000720c */ /* 0x000fe20003f25270 */
[----:B------:R-:W-:Y:S02]  /*1a40*/  @P4 VIADD R21, R21, 0x1 ;  /* 0x0000000115154836 */ /* 0x000fe40000000000 */
[----:B------:R-:W-:-:S04]  /*1a50*/  IMAD.WIDE.U32 R32, R16, R2, R32 ;  /* 0x0000000210207225 */ /* 0x000fc800078e0020 */
[----:B------:R-:W-:Y:S01]  /*1a60*/  IMAD.MOV.U32 R4, RZ, RZ, R21 ;  /* 0x000000ffff047224 */ /* 0x000fe200078e0015 */
[----:B------:R-:W-:Y:S02]  /*1a70*/  IADD3 R21, PT, PT, R33, R9, RZ ;  /* 0x0000000921157210 */ /* 0x000fe40007ffe0ff */
[----:B------:R-:W-:Y:S01]  /*1a80*/  SHF.R.S32.HI R9, RZ, 0x1f, R113 ;  /* 0x0000001fff097819 */ /* 0x000fe20000011471 */
[----:B------:R-:W-:Y:S02]  /*1a90*/  @!P2 IMAD.MOV R4, RZ, RZ, -R4 ;  /* 0x000000ffff04a224 */ /* 0x000fe400078e0a04 */
[----:B------:R-:W-:Y:S01]  /*1aa0*/  @!P1 LOP3.LUT R4, RZ, R0, RZ, 0x33, !PT ;  /* 0x00000000ff049212 */ /* 0x000fe200078e33ff */
[----:B------:R-:W-:Y:S01]  /*1ab0*/  IMAD.MOV.U32 R20, RZ, RZ, R32 ;  /* 0x000000ffff147224 */ /* 0x000fe200078e0020 */
[----:B------:R-:W-:Y:S02]  /*1ac0*/  SHF.R.U32.HI R132, RZ, 0x2, R77 ;  /* 0x00000002ff847819 */ /* 0x000fe4000001164d */
[----:B------:R-:W-:Y:S01]  /*1ad0*/  SHF.R.S32.HI R0, RZ, 0x1f, R4 ;  /* 0x0000001fff007819 */ /* 0x000fe20000011404 */
[----:B------:R-:W-:-:S02]  /*1ae0*/  IMAD.MOV.U32 R133, RZ, RZ, RZ ;  /* 0x000000ffff857224 */ /* 0x000fc400078e00ff */
[----:B------:R-:W-:Y:S01]  /*1af0*/  IMAD.WIDE.U32 R20, R4, R26, R20 ;  /* 0x0000001a04147225 */ /* 0x000fe200078e0014 */
[----:B------:R-:W1:Y:S03]  /*1b00*/  S2R R65, SR_CgaCtaId ;  /* 0x0000000000417919 */ /* 0x000e660000008800 */
[----:B------:R-:W-:Y:S02]  /*1b10*/  IMAD R105, R103, R132, RZ ;  /* 0x0000008467697224 */ /* 0x000fe400078e02ff */
[C---:B------:R-:W-:Y:S01]  /*1b20*/  IMAD.SHL.U32 R76, R89.reuse, 0x40, RZ ;  /* 0x00000040594c7824 */ /* 0x040fe200078e00ff */
[----:B------:R-:W-:Y:S01]  /*1b30*/  SHF.L.U64.HI R103, R102, 0x5, R103 ;  /* 0x0000000566677819 */ /* 0x000fe20000010267 */
[----:B------:R-:W-:Y:S01]  /*1b40*/  VIADD R111, R89, 0xffffffff ;  /* 0xffffffff596f7836 */ /* 0x000fe20000000000 */
[----:B------:R-:W-:Y:S01]  /*1b50*/  SHF.L.U64.HI R86, R2, 0x5, R3 ;  /* 0x0000000502567819 */ /* 0x000fe20000010203 */
[----:B------:R-:W-:Y:S01]  /*1b60*/  VIADD R110, R76, 0xffffffc0 ;  /* 0xffffffc04c6e7836 */ /* 0x000fe20000000000 */
[----:B------:R-:W-:Y:S01]  /*1b70*/  SHF.L.U32 R87, R2, 0x5, RZ ;  /* 0x0000000502577819 */ /* 0x000fe200000006ff */
[----:B--2---:R-:W-:-:S02]  /*1b80*/  @P0 IMAD R18, R23, R7, RZ ;  /* 0x0000000717120224 */ /* 0x004fc400078e02ff */
[----:B------:R-:W-:-:S04]  /*1b90*/  @P0 IMAD.WIDE.U32 R34, R22, R7, RZ ;  /* 0x0000000716220225 */ /* 0x000fc800078e00ff */
[-C--:B---3--:R-:W-:Y:S02]  /*1ba0*/  @!P0 IMAD R16, R29, R115.reuse, RZ ;  /* 0x000000731d108224 */ /* 0x088fe400078e02ff */
[----:B------:R-:W-:-:S04]  /*1bb0*/  @!P0 IMAD.WIDE.U32 R28, R28, R115, RZ ;  /* 0x000000731c1c8225 */ /* 0x000fc800078e00ff */
[----:B------:R-:W-:Y:S01]  /*1bc0*/  @!P0 IMAD.MOV.U32 R7, RZ, RZ, R28 ;  /* 0x000000ffff078224 */ /* 0x000fe200078e001c */
[----:B------:R-:W-:Y:S01]  /*1bd0*/  @!P0 IADD3 R16, PT, PT, R29, R16, RZ ;  /* 0x000000101d108210 */ /* 0x000fe20007ffe0ff */
[----:B------:R-:W-:Y:S01]  /*1be0*/  @P0 IMAD.MOV.U32 R7, RZ, RZ, R34 ;  /* 0x000000ffff070224 */ /* 0x000fe200078e0022 */
[----:B------:R-:W-:Y:S01]  /*1bf0*/  @P0 IADD3 R16, PT, PT, R35, R18, RZ ;  /* 0x0000001223100210 */ /* 0x000fe20007ffe0ff */
[----:B------:R-:W-:Y:S01]  /*1c00*/  IMAD R19, R25, R113, RZ ;  /* 0x0000007119137224 */ /* 0x000fe200078e02ff */
[----:B------:R-:W-:Y:S02]  /*1c10*/  LOP3.LUT R18, R6, 0xc0, RZ, 0xc0, !PT ;  /* 0x000000c006127812 */ /* 0x000fe400078ec0ff */
[----:B------:R-:W-:Y:S01]  /*1c20*/  IADD3 R28, P1, PT, R30, R7, RZ ;  /* 0x000000071e1c7210 */ /* 0x000fe20007f3e0ff */
[----:B------:R-:W-:Y:S01]  /*1c30*/  IMAD R9, R24, R9, R19 ;  /* 0x0000000918097224 */ /* 0x000fe200078e0213 */
[----:B------:R-:W-:Y:S01]  /*1c40*/  LOP3.LUT R19, R18, 0x18, R77, 0xf8, !PT ;  /* 0x0000001812137812 */ /* 0x000fe200078ef84d */
[----:B------:R-:W-:-:S02]  /*1c50*/  IMAD R7, R27, R4, RZ ;  /* 0x000000041b077224 */ /* 0x000fc400078e02ff */
[----:B------:R-:W-:Y:S01]  /*1c60*/  IMAD.X R29, RZ, RZ, R16, P1 ;  /* 0x000000ffff1d7224 */ /* 0x000fe200008e0610 */
[----:B------:R-:W-:Y:S01]  /*1c70*/  LOP3.LUT R25, R19, 0x18, R6, 0x78, !PT ;  /* 0x0000001813197812 */ /* 0x000fe200078e7806 */
[----:B------:R-:W-:Y:S02]  /*1c80*/  IMAD R7, R0, R26, R7 ;  /* 0x0000001a00077224 */ /* 0x000fe400078e0207 */
[----:B------:R-:W-:Y:S01]  /*1c90*/  IMAD.WIDE.U32 R26, R113, R24, R28 ;  /* 0x00000018711a7225 */ /* 0x000fe200078e001c */
[----:B------:R-:W-:-:S03]  /*1ca0*/  LOP3.LUT R6, R25, 0x1f20, R6, 0xf8, !PT ;  /* 0x00001f2019067812 */ /* 0x000fc600078ef806 */
[----:B------:R-:W-:Y:S01]  /*1cb0*/  IMAD.WIDE.U32 R24, R109, 0x40, R132 ;  /* 0x000000406d187825 */ /* 0x000fe200078e0084 */
[----:B------:R-:W-:-:S03]  /*1cc0*/  IADD3 R27, PT, PT, R27, R9, RZ ;  /* 0x000000091b1b7210 */ /* 0x000fc60007ffe0ff */
[----:B------:R-:W-:Y:S02]  /*1cd0*/  IMAD.IADD R19, R21, 0x1, R7 ;  /* 0x0000000115137824 */ /* 0x000fe400078e0207 */
[-C--:B------:R-:W-:Y:S01]  /*1ce0*/  IMAD R7, R25, R22.reuse, RZ ;  /* 0x0000001619077224 */ /* 0x080fe200078e02ff */
[C---:B------:R-:W-:Y:S01]  /*1cf0*/  SHF.L.U64.HI R81, R22.reuse, 0x5, R23 ;  /* 0x0000000516517819 */ /* 0x040fe20000010217 */
[----:B------:R-:W-:Y:S02]  /*1d00*/  IMAD.SHL.U32 R80, R22, 0x20, RZ ;  /* 0x0000002016507824 */ /* 0x000fe400078e00ff */
[C---:B------:R-:W-:Y:S02]  /*1d10*/  IMAD R7, R24.reuse, R23, R7 ;  /* 0x0000001718077224 */ /* 0x040fe400078e0207 */
[----:B------:R-:W-:Y:S01]  /*1d20*/  IMAD.WIDE.U32 R22, R24, R22, R26 ;  /* 0x0000001618167225 */ /* 0x000fe200078e001a */
[----:B------:R-:W-:-:S03]  /*1d30*/  SHF.R.S32.HI R9, RZ, 0x1f, R82 ;  /* 0x0000001fff097819 */ /* 0x000fc60000011452 */
[----:B------:R-:W-:Y:S01]  /*1d40*/  IMAD.MOV.U32 R18, RZ, RZ, R20 ;  /* 0x000000ffff127224 */ /* 0x000fe200078e0014 */
[----:B------:R-:W-:Y:S02]  /*1d50*/  IADD3 R20, P0, PT, R30, R8, RZ ;  /* 0x000000081e147210 */ /* 0x000fe40007f1e0ff */
[----:B------:R-:W-:Y:S02]  /*1d60*/  IADD3 R7, PT, PT, R23, R7, RZ ;  /* 0x0000000717077210 */ /* 0x000fe40007ffe0ff */
[----:B----4-:R-:W-:Y:S02]  /*1d70*/  LEA R130, P2, R22, R14, 0x1 ;  /* 0x0000000e16827211 */ /* 0x010fe400078408ff */
[----:B------:R-:W-:Y:S01]  /*1d80*/  LEA.HI R8, R9, R82, RZ, 0x6 ;  /* 0x0000005209087211 */ /* 0x000fe200078f30ff */
[----:B------:R-:W-:Y:S01]  /*1d90*/  IMAD.WIDE.U32 R18, R132, R2, R18 ;  /* 0x0000000284127225 */ /* 0x000fe200078e0012 */
[----:B------:R-:W-:Y:S02]  /*1da0*/  IADD3.X R21, PT, PT, RZ, R5, RZ, P0, !PT ;  /* 0x00000005ff157210 */ /* 0x000fe400007fe4ff */
[----:B------:R-:W-:Y:S01]  /*1db0*/  LEA.HI.X R131, R22, R15, R7, 0x1, P2 ;  /* 0x0000000f16837211 */ /* 0x000fe200010f0c07 */
[----:B------:R-:W-:Y:S01]  /*1dc0*/  IMAD R5, R3, R132, RZ ;  /* 0x0000008403057224 */ /* 0x000fe200078e02ff */
[----:B------:R-:W-:-:S02]  /*1dd0*/  SHF.R.S32.HI R7, RZ, 0x6, R8 ;  /* 0x00000006ff077819 */ /* 0x000fc40000011408 */
[----:B------:R-:W-:Y:S01]  /*1de0*/  LEA R118, P0, R18, R10, 0x1 ;  /* 0x0000000a12767211 */ /* 0x000fe200078008ff */
[----:B------:R-:W-:Y:S01]  /*1df0*/  IMAD.IADD R5, R19, 0x1, R5 ;  /* 0x0000000113057824 */ /* 0x000fe200078e0205 */
[----:B------:R-:W-:-:S04]  /*1e00*/  VIMNMX R90, PT, PT, R104, R7, !PT ;  /* 0x00000007685a7248 */ /* 0x000fc80007fe0100 */
[----:B------:R-:W-:Y:S02]  /*1e10*/  LEA.HI.X R119, R18, R11, R5, 0x1, P0 ;  /* 0x0000000b12777211 */ /* 0x000fe400000f0c05 */
[----:B------:R-:W-:Y:S01]  /*1e20*/  ISETP.GT.AND P0, PT, R89, R90, PT ;  /* 0x0000005a5900720c */ /* 0x000fe20003f04270 */
[----:B------:R-:W-:Y:S01]  /*1e30*/  IMAD.WIDE.U32 R20, R132, R102, R20 ;  /* 0x0000006684147225 */ /* 0x000fe200078e0014 */
[----:B------:R-:W-:-:S03]  /*1e40*/  MOV R16, 0x400 ;  /* 0x0000040000107802 */ /* 0x000fc60000000f00 */
[----:B------:R-:W-:Y:S01]  /*1e50*/  IMAD.IADD R105, R21, 0x1, R105 ;  /* 0x0000000115697824 */ /* 0x000fe200078e0269 */
[----:B-1----:R-:W-:Y:S02]  /*1e60*/  LEA R65, R65, R16, 0x18 ;  /* 0x0000001041417211 */ /* 0x002fe400078ec0ff */
[----:B------:R-:W-:Y:S02]  /*1e70*/  LEA R106, P1, R20, R12, 0x1 ;  /* 0x0000000c146a7211 */ /* 0x000fe400078208ff */
[----:B------:R-:W-:Y:S02]  /*1e80*/  SHF.L.U32 R102, R102, 0x5, RZ ;  /* 0x0000000566667819 */ /* 0x000fe400000006ff */
[----:B------:R-:W-:Y:S02]  /*1e90*/  LEA.HI.X R105, R20, R13, R105, 0x1, P1 ;  /* 0x0000000d14697211 */ /* 0x000fe400008f0c69 */
[----:B------:R-:W-:Y:S01]  /*1ea0*/  LEA R79, R6, R65, 0x1 ;  /* 0x00000041064f7211 */ /* 0x000fe200078e08ff */
        /* <DEDUP_REMOVED lines=13> */
[C---:B------:R-:W-:Y:S01]  /*1f80*/  IMAD R124, R89.reuse, -0x40, R82 ;  /* 0xffffffc0597c7824 */ /* 0x040fe200078e0252 */
[----:B------:R-:W-:Y:S01]  /*1f90*/  IADD3 R125, PT, PT, R132, 0x20, RZ ;  /* 0x00000020847d7810 */ /* 0x000fe20007ffe0ff */
[----:B------:R-:W-:Y:S01]  /*1fa0*/  IMAD R122, R89, -0x40, R78 ;  /* 0xffffffc0597a7824 */ /* 0x000fe200078e024e */
[----:B------:R-:W-:Y:S01]  /*1fb0*/  MOV R98, R118 ;  /* 0x0000007600627202 */ /* 0x000fe20000000f00 */
[----:B------:R-:W-:Y:S01]  /*1fc0*/  IMAD.MOV.U32 R114, RZ, RZ, R110 ;  /* 0x000000ffff727224 */ /* 0x000fe200078e006e */
[----:B------:R-:W-:Y:S01]  /*1fd0*/  MOV R134, R106 ;  /* 0x0000006a00867202 */ /* 0x000fe20000000f00 */
[----:B------:R-:W-:-:S02]  /*1fe0*/  IMAD.MOV.U32 R123, RZ, RZ, R89 ;  /* 0x000000ffff7b7224 */ /* 0x000fc400078e0059 */
[----:B------:R-:W-:Y:S02]  /*1ff0*/  IMAD.MOV.U32 R99, RZ, RZ, R119 ;  /* 0x000000ffff637224 */ /* 0x000fe400078e0077 */
[----:B------:R-:W-:Y:S02]  /*2000*/  IMAD.MOV.U32 R135, RZ, RZ, R105 ;  /* 0x000000ffff877224 */ /* 0x000fe400078e0069 */
[----:B--2---:R-:W-:Y:S02]  /*2010*/  IMAD R3, R27, R115, RZ ;  /* 0x000000731b037224 */ /* 0x004fe400078e02ff */
[----:B------:R-:W-:-:S04]  /*2020*/  IMAD.WIDE.U32 R26, R115, R26, R30 ;  /* 0x0000001a731a7225 */ /* 0x000fc800078e001e */
[----:B---3--:R-:W-:Y:S01]  /*2030*/  IMAD.WIDE.U32 R20, R115, R8, R30 ;  /* 0x0000000873147225 */ /* 0x008fe200078e001e */
[----:B------:R-:W-:Y:S02]  /*2040*/  IADD3 R27, PT, PT, R27, R3, RZ ;  /* 0x000000031b1b7210 */ /* 0x000fe40007ffe0ff */
[----:B------:R-:W-:Y:S01]  /*2050*/  SHF.R.S32.HI R8, RZ, 0x1f, R110 ;  /* 0x0000001fff087819 */ /* 0x000fe2000001146e */
[----:B------:R-:W-:Y:S02]  /*2060*/  IMAD R3, R9, R115, RZ ;  /* 0x0000007309037224 */ /* 0x000fe400078e02ff */
[-C--:B----4-:R-:W-:Y:S01]  /*2070*/  IMAD R5, R137, R110.reuse, RZ ;  /* 0x0000006e89057224 */ /* 0x090fe200078e02ff */
[----:B-----5:R-:W-:Y:S01]  /*2080*/  SHF.L.U64.HI R101, R18, 0x5, R19 ;  /* 0x0000000512657819 */ /* 0x020fe20000010213 */
[----:B------:R-:W-:Y:S02]  /*2090*/  IMAD.IADD R21, R21, 0x1, R3 ;  /* 0x0000000115157824 */ /* 0x000fe400078e0203 */
        /* <DEDUP_REMOVED lines=9> */
[----:B------:R-:W-:Y:S01]  /*2130*/  IMAD R20, R24, R0, R5 ;  /* 0x0000000018147224 */ /* 0x000fe200078e0205 */
[----:B------:R-:W-:Y:S01]  /*2140*/  IADD3 R5, P0, PT, -R82, R132, RZ ;  /* 0x0000008452057210 */ /* 0x000fe20007f1e1ff */
[----:B------:R-:W-:Y:S01]  /*2150*/  IMAD R0, R22, R0, R3 ;  /* 0x0000000016007224 */ /* 0x000fe200078e0203 */
[----:B------:R-:W-:Y:S01]  /*2160*/  LEA.HI R3, R2, R2, RZ, 0x1 ;  /* 0x0000000202037211 */ /* 0x000fe200078f08ff */
[----:B------:R-:W-:Y:S01]  /*2170*/  IMAD.WIDE.U32 R22, R4, R22, R8 ;  /* 0x0000001604167225 */ /* 0x000fe200078e0008 */
[----:B------:R-:W-:-:S02]  /*2180*/  SHF.R.S32.HI R9, RZ, 0x1f, R82 ;  /* 0x0000001fff097819 */ /* 0x000fc40000011452 */
[----:B------:R-:W-:Y:S01]  /*2190*/  SHF.R.S32.HI R3, RZ, 0x1, R3 ;  /* 0x00000001ff037819 */ /* 0x000fe20000011403 */
[----:B------:R-:W-:Y:S01]  /*21a0*/  IMAD.WIDE.U32 R24, R4, R24, R26 ;  /* 0x0000001804187225 */ /* 0x000fe200078e001a */
[----:B------:R-:W-:Y:S02]  /*21b0*/  IADD3 R4, PT, PT, R17, R110, RZ ;  /* 0x0000006e11047210 */ /* 0x000fe40007ffe0ff */
[----:B------:R-:W-:Y:S01]  /*21c0*/  SHF.L.U32 R126, R3, 0x5, RZ ;  /* 0x00000005037e7819 */ /* 0x000fe200000006ff */
[----:B------:R-:W-:Y:S01]  /*21d0*/  IMAD.X R9, RZ, RZ, ~R9, P0 ;  /* 0x000000ffff097224 */ /* 0x000fe200000e0e09 */
[----:B------:R-:W-:Y:S01]  /*21e0*/  IADD3 R21, PT, PT, R25, R20, RZ ;  /* 0x0000001419157210 */ /* 0x000fe20007ffe0ff */
[----:B------:R-:W-:Y:S01]  /*21f0*/  IMAD.IADD R23, R23, 0x1, R0 ;  /* 0x0000000117177824 */ /* 0x000fe200078e0200 */
[----:B------:R-:W-:Y:S01]  /*2200*/  LOP3.LUT R0, R77, 0x3, RZ, 0xc0, !PT ;  /* 0x000000034d007812 */ /* 0x000fe200078ec0ff */
[----:B------:R-:W-:Y:S01]  /*2210*/  IMAD R97, R132, R3, RZ ;  /* 0x0000000384617224 */ /* 0x000fe200078e02ff */
[----:B------:R-:W-:Y:S01]  /*2220*/  MOV R20, R24 ;  /* 0x0000001800147202 */ /* 0x000fe20000000f00 */
[C---:B------:R-:W-:Y:S01]  /*2230*/  IMAD R2, R9.reuse, R18, RZ ;  /* 0x0000001209027224 */ /* 0x040fe200078e02ff */
[----:B------:R-:W-:Y:S01]  /*2240*/  LOP3.LUT R26, R30, 0x20, RZ, 0xfc, !PT ;  /* 0x000000201e1a7812 */ /* 0x000fe200078efcff */
[----:B------:R-:W-:Y:S01]  /*2250*/  IMAD R93, R9, R136, RZ ;  /* 0x00000088095d7224 */ /* 0x000fe200078e02ff */
[----:B------:R-:W-:Y:S01]  /*2260*/  LEA R9, R0, R97, 0x2 ;  /* 0x0000006100097211 */ /* 0x000fe200078e10ff */
[----:B------:R-:W-:Y:S01]  /*2270*/  IMAD R4, R3, R4, RZ ;  /* 0x0000000403047224 */ /* 0x000fe200078e02ff */
[----:B------:R-:W-:Y:S01]  /*2280*/  LOP3.LUT R25, R30, 0x40, RZ, 0xfc, !PT ;  /* 0x000000401e197812 */ /* 0x000fe200078efcff */
[----:B------:R-:W-:Y:S01]  /*2290*/  IMAD R97, R0, 0x8, R97 ;  /* 0x0000000800617824 */ /* 0x000fe200078e0261 */
[----:B------:R-:W-:Y:S01]  /*22a0*/  SHF.R.S32.HI R100, RZ, 0x1f, R126 ;  /* 0x0000001fff647819 */ /* 0x000fe2000001147e */
[----:B------:R-:W-:Y:S01]  /*22b0*/  IMAD.SHL.U32 R107, R18, 0x20, RZ ;  /* 0x00000020126b7824 */ /* 0x000fe200078e00ff */
[----:B------:R-:W-:Y:S01]  /*22c0*/  SHF.R.S32.HI R0, RZ, 0x1f, R4 ;  /* 0x0000001fff007819 */ /* 0x000fe20000011404 */
[----:B------:R-:W-:Y:S01]  /*22d0*/  IMAD R29, R19, R5, R2 ;  /* 0x00000005131d7224 */ /* 0x000fe200078e0202 */
[----:B------:R-:W-:Y:S01]  /*22e0*/  IADD3 R2, P2, PT, R4, R97, RZ ;  /* 0x0000006104027210 */ /* 0x000fe20007f5e0ff */
[----:B------:R-:W-:-:S02]  /*22f0*/  IMAD R93, R137, R5, R93 ;  /* 0x00000005895d7224 */ /* 0x000fc400078e025d */
[-C--:B------:R-:W-:Y:S01]  /*2300*/  IMAD.WIDE.U32 R20, R136, R5.reuse, R20 ;  /* 0x0000000588147225 */ /* 0x080fe200078e0014 */
[----:B------:R-:W-:Y:S02]  /*2310*/  LEA.HI.X.SX32 R97, R97, R0, 0x1, P2 ;  /* 0x0000000061617211 */ /* 0x000fe400010f0eff */
[----:B------:R-:W-:Y:S01]  /*2320*/  SHF.L.U32 R96, R2, 0x1, RZ ;  /* 0x0000000102607819 */ /* 0x000fe200000006ff */
[----:B------:R-:W-:Y:S01]  /*2330*/  IMAD.WIDE.U32 R18, R18, R5, R22 ;  /* 0x0000000512127225 */ /* 0x000fe200078e0016 */
[----:B------:R-:W-:Y:S02]  /*2340*/  IADD3 R5, P3, PT, R4, R9, RZ ;  /* 0x0000000904057210 */ /* 0x000fe40007f7e0ff */
[----:B------:R-:W-:Y:S01]  /*2350*/  IADD3 R93, PT, PT, R21, R93, RZ ;  /* 0x0000005d155d7210 */ /* 0x000fe20007ffe0ff */
[----:B------:R-:W-:Y:S01]  /*2360*/  IMAD.IADD R29, R19, 0x1, R29 ;  /* 0x00000001131d7824 */ /* 0x000fe200078e021d */
[----:B------:R-:W-:Y:S01]  /*2370*/  LEA R92, P1, R20, R14, 0x1 ;  /* 0x0000000e145c7211 */ /* 0x000fe200078208ff */
[----:B------:R-:W-:Y:S01]  /*2380*/  IMAD.SHL.U32 R32, R5, 0x2, RZ ;  /* 0x0000000205207824 */ /* 0x000fe200078e00ff */
[----:B------:R-:W-:-:S02]  /*2390*/  LEA R28, P0, R18, R12, 0x1 ;  /* 0x0000000c121c7211 */ /* 0x000fc400078008ff */
[----:B------:R-:W-:Y:S02]  /*23a0*/  LEA.HI.X.SX32 R0, R9, R0, 0x1, P3 ;  /* 0x0000000009007211 */ /* 0x000fe400018f0eff */
[----:B------:R-:W-:Y:S02]  /*23b0*/  LEA.HI.X R93, R20, R15, R93, 0x1, P1 ;  /* 0x0000000f145d7211 */ /* 0x000fe400008f0c5d */
[----:B------:R-:W-:Y:S02]  /*23c0*/  LEA.HI.X R29, R18, R13, R29, 0x1, P0 ;  /* 0x0000000d121d7211 */ /* 0x000fe400000f0c1d */
[----:B------:R-:W-:Y:S02]  /*23d0*/  IADD3 R66, P1, PT, R10, R32, RZ ;  /* 0x000000200a427210 */ /* 0x000fe40007f3e0ff */
[----:B------:R-:W-:Y:S02]  /*23e0*/  SHF.L.U64.HI R97, R2, 0x1, R97 ;  /* 0x0000000102617819 */ /* 0x000fe40000010261 */
[----:B------:R-:W-:-:S02]  /*23f0*/  SHF.L.U64.HI R0, R5, 0x1, R0 ;  /* 0x0000000105007819 */ /* 0x000fc40000010200 */
[----:B------:R-:W-:Y:S02]  /*2400*/  IADD3 R94, P3, PT, R10, R96, RZ ;  /* 0x000000600a5e7210 */ /* 0x000fe40007f7e0ff */
[C---:B------:R-:W-:Y:S01]  /*2410*/  IADD3 R32, P0, PT, R6.reuse, R32, RZ ;  /* 0x0000002006207210 */ /* 0x040fe20007f1e0ff */
[C-C-:B------:R-:W-:Y:S01]  /*2420*/  IMAD.X R67, R11.reuse, 0x1, R0.reuse, P1 ;  /* 0x000000010b437824 */ /* 0x140fe200008e0600 */
[----:B------:R-:W-:Y:S02]  /*2430*/  IADD3 R96, P2, PT, R6, R96, RZ ;  /* 0x0000006006607210 */ /* 0x000fe40007f5e0ff */
[-C--:B------:R-:W-:Y:S01]  /*2440*/  IADD3.X R95, PT, PT, R11, R97.reuse, RZ, P3, !PT ;  /* 0x000000610b5f7210 */ /* 0x080fe20001ffe4ff */
[C---:B------:R-:W-:Y:S01]  /*2450*/  IMAD.X R33, R7.reuse, 0x1, R0, P0 ;  /* 0x0000000107217824 */ /* 0x040fe200000e0600 */
[----:B------:R-:W-:-:S09]  /*2460*/  IADD3.X R97, PT, PT, R7, R97, RZ, P2, !PT ;  /* 0x0000006107617210 */ /* 0x000fd200017fe4ff */
.L_x_9615:
        /* <DEDUP_REMOVED lines=11> */
[----:B------:R-:W-:Y:S09]  /*2520*/  ISETP.GT.AND P3, PT, R123, R90, PT ;  /* 0x0000005a7b00720c */ /* 0x000ff20003f64270 */
[----:B--2---:R-:W2:Y:S02]  /*2530*/  @P0 LD.E.128 R8, desc[UR4][R92.64] ;  /* 0x000000045c080980 */ /* 0x004ea4000c101d00 */
        /* <DEDUP_REMOVED lines=35> */
[----:B---3--:R-:W2:Y:S01]  /*2770*/  LD.E.128 R12, desc[UR4][R16.64] ;  /* 0x00000004100c7980 */ /* 0x008ea2000c101d00 */
[----:B------:R-:W-:Y:S05]  /*2780*/  LEA.HI.X R3, R102, R135, R103, 0x1, P0 ;  /* 0x0000008766037211 */ /* 0x000fea00000f0c67 */
[----:B--2---:R4:W-:Y:S04]  /*2790*/  ST.E.128 desc[UR4][R2.64], R12 ;  /* 0x0000000c02007985 */ /* 0x0049e8000c101d04 */
[----:B------:R-:W2:Y:S04]  /*27a0*/  LD.E.128 R8, desc[UR4][R16.64+0x40] ;  /* 0x0000400410087980 */ /* 0x000ea8000c101d00 */
[----:B--2---:R4:W-:Y:S04]  /*27b0*/  ST.E.128 desc[UR4][R2.64+0x40], R8 ;  /* 0x0000400802007985 */ /* 0x0049e8000c101d04 */
[----:B------:R-:W2:Y:S04]  /*27c0*/  LD.E.128 R4, desc[UR4][R16.64+0x80] ;  /* 0x0000800410047980 */ /* 0x000ea8000c101d00 */
[----:B--2---:R4:W-:Y:S01]  /*27d0*/  ST.E.128 desc[UR4][R2.64+0x80], R4 ;  /* 0x0000800402007985 */ /* 0x0049e2000c101d04 */
[----:B------:R-:W-:Y:S05]  /*27e0*/  BRA `(.L_x_9603) ;  /* 0x0000003400947947 */ /* 0x000fea0003800000 */
.L_x_9602:
        /* <DEDUP_REMOVED lines=153> */
.L_x_9606:
[----:B------:R-:W-:Y:S05]  /*3180*/  BSYNC.RECONVERGENT B0 ;  /* 0x0000000000007941 */ /* 0x000fea0003800200 */
.L_x_9605:
[----:B------:R-:W-:Y:S04]  /*3190*/  BSSY.RECONVERGENT B0, `(.L_x_9607) ;  /* 0x000009f000007945 */ /* 0x000fe80003800200 */
[----:B------:R-:W-:Y:S05]  /*31a0*/  @!P4 BRA `(.L_x_9608) ;  /* 0x000000080074c947 */ /* 0x000fea0003800000 */
[C---:B------:R-:W-:Y:S02]  /*31b0*/  LEA R48, P1, R107.reuse, R28, 0x1 ;  /* 0x0000001c6b307211 */ /* 0x040fe400078208ff */
        /* <DEDUP_REMOVED lines=156> */
.L_x_9608:
[----:B------:R-:W-:Y:S05]  /*3b80*/  BSYNC.RECONVERGENT B0 ;  /* 0x0000000000007941 */ /* 0x000fea0003800200 */
.L_x_9607:
[----:B------:R-:W3:Y:S02]  /*3b90*/  LD.E R3, desc[UR4][R84.64+0xd0] ;  /* 0x0000d00454037980 */ /* 0x000ee4000c101900 */
[----:B---3--:R-:W-:Y:S05]  /*3ba0*/  IMAD.U32 R3, R3, -0x20, RZ ;  /* 0xffffffe003037824 */ /* 0x008fea00078e00ff */
[C---:B------:R-:W-:Y:S02]  /*3bb0*/  LEA R32, P1, R3.reuse, R32, 0x1 ;  /* 0x0000002003207211 */ /* 0x040fe400078208ff */
[C---:B------:R-:W-:Y:S02]  /*3bc0*/  LEA R66, P0, R3.reuse, R66, 0x1 ;  /* 0x0000004203427211 */ /* 0x040fe400078008ff */
[C---:B------:R-:W-:Y:S02]  /*3bd0*/  LEA.HI.X.SX32 R33, R3.reuse, R33, 0x1, P1 ;  /* 0x0000002103217211 */ /* 0x040fe400008f0eff */
[----:B------:R-:W-:Y:S01]  /*3be0*/  LEA.HI.X.SX32 R67, R3, R67, 0x1, P0 ;  /* 0x0000004303437211 */ /* 0x000fe200000f0eff */
[----:B------:R-:W-:Y:S05]  /*3bf0*/  BRA `(.L_x_9603) ;  /* 0x0000002000907947 */ /* 0x000fea0003800000 */
.L_x_9604:
        /* <DEDUP_REMOVED lines=84> */
[----:B------:R-:W-:Y:S02]  /*4140*/  @!P0 HADD2.F32 R57, -RZ, R54.H1_H1 ;  /* 0x30000036ff398230 */ /* 0x000fe40000004100 */
[----:B------:R-:W-:Y:S01]  /*4150*/  @!P0 FFMA.FTZ R7, R52, R60, R7 ;  /* 0x0000003c34078223 */ /* 0x000fe20000010007 */
[----:B------:R-:W-:Y:S02]  /*4160*/  @!P1 ISETP.GT.AND P2, PT, R35, 0x20, PT ;  /* 0x000000202300980c */ /* 0x000fe40003f44270 */
[----:B------:R-:W-:Y:S01]  /*4170*/  @!P1 IADD3.X R140, PT, PT, RZ, R127, RZ, P5, !PT ;  /* 0x0000007fff8c9210 */ /* 0x000fe20002ffe4ff */
        /* <DEDUP_REMOVED lines=112> */
[----:B------:R4:W5:Y:S01]  /*4880*/  @!P0 LD.E.128 R60, desc[UR4][R54.64] ;  /* 0x00000004363c8980 */ /* 0x000962000c101d00 */
        /* <DEDUP_REMOVED lines=9> */
[----:B--2---:R-:W-:Y:S01]  /*4920*/  @!P0 MOV R68, R73 ;  /* 0x0000004900448202 */ /* 0x004fe20000000f00 */
        /* <DEDUP_REMOVED lines=11> */
[--C-:B------:R-:W-:Y:S02]  /*49e0*/  @!P0 HADD2.F32 R54, -RZ, R60.reuse.H0_H0 ;  /* 0x2000003cff368230 */ /* 0x100fe40000004100 */
        /* <DEDUP_REMOVED lines=14> */
[--C-:B------:R-:W-:Y:S02]  /*4ad0*/  @!P0 HADD2.F32 R58, -RZ, R68.reuse.H0_H0 ;  /* 0x20000044ff3a8230 */ /* 0x100fe40000004100 */
        /* <DEDUP_REMOVED lines=32> */
.L_x_9610:
[----:B------:R-:W-:Y:S05]  /*4ce0*/  BSYNC.RECONVERGENT B0 ;  /* 0x0000000000007941 */ /* 0x000fea0003800200 */
.L_x_9609:
[----:B------:R-:W-:Y:S04]  /*4cf0*/  BSSY.RECONVERGENT B0, `(.L_x_9611) ;  /* 0x000010e000007945 */ /* 0x000fe80003800200 */
[----:B------:R-:W-:Y:S05]  /*4d00*/  @!P4 BRA `(.L_x_9612) ;  /* 0x000000100030c947 */ /* 0x000fea0003800000 */
[----:B------:R-:W-:Y:S02]  /*4d10*/  ISETP.GE.AND P0, PT, R30, R27, PT ;  /* 0x0000001b1e00720c */ /* 0x000fe40003f06270 */
[C---:B------:R-:W-:Y:S02]  /*4d20*/  LEA R18, P2, R107.reuse, R28, 0x1 ;  /* 0x0000001c6b127211 */ /* 0x040fe400078408ff */
[C---:B------:R-:W-:Y:S02]  /*4d30*/  LEA R138, P4, R102.reuse, R134, 0x1 ;  /* 0x00000086668a7211 */ /* 0x040fe400078808ff */
        /* <DEDUP_REMOVED lines=40> */
[----:B------:R-:W-:Y:S02]  /*4fc0*/  @!P0 HADD2.F32 R20, -RZ, R23.H1_H1 ;  /* 0x30000017ff148230 */ /* 0x000fe40000004100 */
[----:B------:R-:W-:Y:S01]  /*4fd0*/  @!P0 FMUL.FTZ R3, R38, R43 ;  /* 0x0000002b26038220 */ /* 0x000fe20000410000 */
[----:B------:R-:W-:Y:S02]  /*4fe0*/  @!P0 HADD2.F32 R44, -RZ, R13.H1_H1 ;  /* 0x3000000dff2c8230 */ /* 0x000fe40000004100 */
[----:B------:R-:W-:Y:S02]  /*4ff0*/  @!P0 HADD2.F32 R46, -RZ, R52.H0_H0 ;  /* 0x20000034ff2e8230 */ /* 0x000fe40000004100 */
[--C-:B------:R-:W-:Y:S02]  /*5000*/  @!P0 HADD2.F32 R39, -RZ, R14.reuse.H0_H0 ;  /* 0x2000000eff278230 */ /* 0x100fe40000004100 */
[----:B------:R-:W-:Y:S01]  /*5010*/  @P1 FADD.FTZ R44, -R44, -RZ ;  /* 0x800000ff2c2c1221 */ /* 0x000fe20000010100 */
        /* <DEDUP_REMOVED lines=12> */
[--C-:B------:R-:W-:Y:S01]  /*50e0*/  @!P0 HADD2.F32 R48, -RZ, R53.reuse.H0_H0 ;  /* 0x20000035ff308230 */ /* 0x100fe20000004100 */
[----:B------:R-:W-:Y:S01]  /*50f0*/  ISETP.GE.AND P1, PT, R26, R27, PT ;  /* 0x0000001b1a00720c */ /* 0x000fe20003f26270 */
[----:B------:R-:W-:Y:S02]  /*5100*/  @!P0 HADD2.F32 R50, -RZ, R53.H1_H1 ;  /* 0x30000035ff328230 */ /* 0x000fe40000004100 */
[----:B------:R-:W-:Y:S01]  /*5110*/  @!P0 FMUL.FTZ R4, R37, R44 ;  /* 0x0000002c25048220 */ /* 0x000fe20000410000 */
[----:B------:R-:W-:Y:S02]  /*5120*/  @!P0 HADD2.F32 R51, -RZ, R54.H0_H0 ;  /* 0x20000036ff338230 */ /* 0x000fe40000004100 */
[----:B------:R-:W-:Y:S01]  /*5130*/  @!P0 FFMA.FTZ R3, R46, R48, R3 ;  /* 0x000000302e038223 */ /* 0x000fe20000010003 */
[----:B------:R-:W-:Y:S02]  /*5140*/  @!P0 HADD2.F32 R46, -RZ, R56.H0_H0 ;  /* 0x20000038ff2e8230 */ /* 0x000fe40000004100 */
[----:B------:R-:W-:Y:S01]  /*5150*/  @!P0 FFMA.FTZ R4, R49, R50, R4 ;  /* 0x0000003231048223 */ /* 0x000fe20000010004 */
[----:B------:R-:W-:Y:S02]  /*5160*/  @!P0 HADD2.F32 R52, -RZ, R54.H1_H1 ;  /* 0x30000036ff348230 */ /* 0x000fe40000004100 */
[----:B------:R-:W-:Y:S01]  /*5170*/  @!P0 FMUL.FTZ R6, R24, R23 ;  /* 0x0000001718068220 */ /* 0x000fe20000410000 */
[----:B------:R-:W-:Y:S02]  /*5180*/  @!P0 HADD2.F32 R49, -RZ, R56.H1_H1 ;  /* 0x30000038ff318230 */ /* 0x000fe40000004100 */
[----:B------:R-:W-:Y:S01]  /*5190*/  @!P0 FMUL.FTZ R5, R36, R39 ;  /* 0x0000002724058220 */ /* 0x000fe20000410000 */
[--C-:B------:R-:W-:Y:S01]  /*51a0*/  @!P0 HADD2.F32 R53, -RZ, R55.reuse.H0_H0 ;  /* 0x20000037ff358230 */ /* 0x100fe20000004100 */
[----:B------:R-:W-:Y:S01]  /*51b0*/  @!P0 MOV R48, R71 ;  /* 0x0000004700308202 */ /* 0x000fe20000000f00 */
[----:B------:R-:W-:Y:S02]  /*51c0*/  @!P0 HADD2.F32 R54, -RZ, R55.H1_H1 ;  /* 0x30000037ff368230 */ /* 0x000fe40000004100 */
[----:B------:R-:W-:Y:S01]  /*51d0*/  @!P0 FFMA.FTZ R5, R46, R51, R5 ;  /* 0x000000332e058223 */ /* 0x000fe20000010005 */
[----:B------:R-:W-:Y:S01]  /*51e0*/  @!P0 FMUL.FTZ R7, R21, R22 ;  /* 0x0000001615078220 */ /* 0x000fe20000410000 */
[----:B------:R-:W-:Y:S01]  /*51f0*/  @!P0 FFMA.FTZ R6, R49, R52, R6 ;  /* 0x0000003431068223 */ /* 0x000fe20000010006 */
[--C-:B------:R-:W-:Y:S01]  /*5200*/  @!P0 HADD2.F32 R46, -RZ, R48.reuse.H0_H0 ;  /* 0x20000030ff2e8230 */ /* 0x100fe20000004100 */
[----:B------:R-:W-:Y:S01]  /*5210*/  @!P1 ISETP.GT.AND P2, PT, R35, 0x20, PT ;  /* 0x000000202300980c */ /* 0x000fe20003f44270 */
[----:B------:R-:W-:Y:S02]  /*5220*/  @!P0 HADD2.F32 R49, -RZ, R48.H1_H1 ;  /* 0x30000030ff318230 */ /* 0x000fe40000004100 */
[----:B------:R-:W-:Y:S01]  /*5230*/  @!P0 FMUL.FTZ R8, R20, R17 ;  /* 0x0000001114088220 */ /* 0x000fe20000410000 */
[----:B------:R-:W-:Y:S01]  /*5240*/  @!P0 F2FP.F16.F32.PACK_AB R9, R2, R0 ;  /* 0x000000000209823e */ /* 0x000fe200000000ff */
[----:B------:R-:W-:Y:S01]  /*5250*/  @!P0 FFMA.FTZ R7, R46, R53, R7 ;  /* 0x000000352e078223 */ /* 0x000fe20000010007 */
[----:B------:R-:W-:Y:S01]  /*5260*/  @!P1 SEL R11, R34, RZ, !P2 ;  /* 0x000000ff220b9207 */ /* 0x000fe20005000000 */
[----:B------:R-:W-:Y:S01]  /*5270*/  @!P0 FFMA.FTZ R8, R49, R54, R8 ;  /* 0x0000003631088223 */ /* 0x000fe20000010008 */
[----:B------:R-:W-:Y:S02]  /*5280*/  @!P0 MOV R68, R9 ;  /* 0x0000000900448202 */ /* 0x000fe40000000f00 */
[----:B------:R-:W-:Y:S02]  /*5290*/  @!P0 F2FP.F16.F32.PACK_AB R10, R4, R3 ;  /* 0x00000003040a823e */ /* 0x000fe400000000ff */
[----:B------:R-:W-:Y:S02]  /*52a0*/  @!P1 SEL R9, R127, RZ, !P2 ;  /* 0x000000ff7f099207 */ /* 0x000fe40005000000 */
[----:B------:R-:W-:Y:S02]  /*52b0*/  @!P1 IADD3 R11, P5, PT, R126, R11, RZ ;  /* 0x0000000b7e0b9210 */ /* 0x000fe40007fbe0ff */
[----:B------:R-:W-:Y:S02]  /*52c0*/  @!P0 F2FP.F16.F32.PACK_AB R12, R6, R5 ;  /* 0x00000005060c823e */ /* 0x000fe400000000ff */
[----:B------:R-:W-:Y:S02]  /*52d0*/  @!P0 F2FP.F16.F32.PACK_AB R13, R8, R7 ;  /* 0x00000007080d823e */ /* 0x000fe400000000ff */
[----:B------:R-:W-:Y:S02]  /*52e0*/  @!P0 MOV R69, R10 ;  /* 0x0000000a00458202 */ /* 0x000fe40000000f00 */
[----:B------:R-:W-:Y:S02]  /*52f0*/  @!P1 IADD3.X R10, PT, PT, R100, R9, RZ, P5, !PT ;  /* 0x00000009640a9210 */ /* 0x000fe40002ffe4ff */
[----:B------:R-:W-:Y:S02]  /*5300*/  @!P1 SHF.L.U32 R9, R11, 0x1, RZ ;  /* 0x000000010b099819 */ /* 0x000fe400000006ff */
[----:B------:R-:W-:Y:S02]  /*5310*/  @!P0 MOV R70, R12 ;  /* 0x0000000c00468202 */ /* 0x000fe40000000f00 */
[----:B------:R-:W-:Y:S02]  /*5320*/  @!P0 MOV R71, R13 ;  /* 0x0000000d00478202 */ /* 0x000fe40000000f00 */
[----:B-1----:R-:W-:Y:S02]  /*5330*/  @!P1 IADD3 R72, P0, PT, R9, R94, RZ ;  /* 0x0000005e09489210 */ /* 0x002fe40007f1e0ff */
[----:B------:R-:W-:Y:S01]  /*5340*/  @!P1 SHF.L.U64.HI R10, R11, 0x1, R10 ;  /* 0x000000010b0a9819 */ /* 0x000fe2000001020a */
[----:B------:R1:W-:Y:S01]  /*5350*/  ST.E.128 desc[UR4][R138.64], R68 ;  /* 0x000000448a007985 */ /* 0x0003e2000c101d04 */
[----:B------:R-:W-:Y:S02]  /*5360*/  @!P1 SEL R17, R41, R34, P2 ;  /* 0x0000002229119207 */ /* 0x000fe40001000000 */
[C---:B------:R-:W-:Y:S02]  /*5370*/  @!P1 IADD3.X R73, PT, PT, R10.reuse, R95, RZ, P0, !PT ;  /* 0x0000005f0a499210 */ /* 0x040fe400007fe4ff */
[----:B------:R-:W-:Y:S01]  /*5380*/  @!P1 IADD3 R48, P0, PT, R9, R96, RZ ;  /* 0x0000006009309210 */ /* 0x000fe20007f1e0ff */
[----:B------:R-:W-:Y:S01]  /*5390*/  @!P1 IMAD.WIDE R20, R17, 0x2, R18 ;  /* 0x0000000211149825 */ /* 0x000fe200078e0212 */
[----:B------:R-:W-:Y:S01]  /*53a0*/  ISETP.GT.AND P2, PT, R35, 0x20, !P1 ;  /* 0x000000202300780c */ /* 0x000fe20004f44270 */
[----:B------:R-:W2:Y:S01]  /*53b0*/  LD.E.128 R60, desc[UR4][R18.64+0x40] ;  /* 0x00004004123c7980 */ /* 0x000ea2000c101d00 */
[----:B------:R-:W-:Y:S02]  /*53c0*/  @!P1 IADD3.X R49, PT, PT, R10, R97, RZ, P0, !PT ;  /* 0x000000610a319210 */ /* 0x000fe400007fe4ff */
[----:B------:R-:W-:Y:S05]  /*53d0*/  ISETP.GE.AND P0, PT, R25, R27, PT ;  /* 0x0000001b1900720c */ /* 0x000fea0003f06270 */
[----:B------:R-:W3:Y:S08]  /*53e0*/  @!P1 LD.E.128 R72, desc[UR4][R72.64+0x40] ;  /* 0x0000400448489980 */ /* 0x000ef0000c101d00 */
[----:B------:R-:W4:Y:S08]  /*53f0*/  @!P1 LD.E.128 R20, desc[UR4][R20.64+0x40] ;  /* 0x0000400414149980 */ /* 0x000f30000c101d00 */
[----:B------:R2:W5:Y:S02]  /*5400*/  @!P1 LD.E.128 R56, desc[UR4][R48.64+0x40] ;  /* 0x0000400430389980 */ /* 0x000564000c101d00 */
[----:B--2---:R-:W-:Y:S02]  /*5410*/  @!P1 MOV R49, R60 ;  /* 0x0000003c00319202 */ /* 0x004fe40000000f00 */
[----:B------:R-:W-:Y:S03]  /*5420*/  @!P1 MOV R53, R61 ;  /* 0x0000003d00359202 */ /* 0x000fe60000000f00 */
[--C-:B------:R-:W-:Y:S02]  /*5430*/  @!P1 HADD2.F32 R46, -RZ, R49.reuse.H0_H0 ;  /* 0x20000031ff2e9230 */ /* 0x100fe40000004100 */
[----:B------:R-:W-:Y:S02]  /*5440*/  @!P1 HADD2.F32 R49, -RZ, R49.H1_H1 ;  /* 0x30000031ff319230 */ /* 0x000fe40000004100 */
[--C-:B---3--:R-:W-:Y:S02]  /*5450*/  @!P1 HADD2.F32 R36, -RZ, R72.reuse.H0_H0 ;  /* 0x20000048ff249230 */ /* 0x108fe40000004100 */
[----:B------:R-:W-:Y:S02]  /*5460*/  @!P1 HADD2.F32 R27, -RZ, R72.H1_H1 ;  /* 0x30000048ff1b9230 */ /* 0x000fe40000004100 */
[----:B------:R-:W-:Y:S02]  /*5470*/  @!P1 HADD2.F32 R24, -RZ, R73.H0_H0 ;  /* 0x20000049ff189230 */ /* 0x000fe40000004100 */
[----:B------:R-:W-:Y:S01]  /*5480*/  @P2 FADD.FTZ R36, -R36, -RZ ;  /* 0x800000ff24242221 */ /* 0x000fe20000010100 */
[----:B------:R-:W-:Y:S02]  /*5490*/  @!P1 HADD2.F32 R16, -RZ, R75.H1_H1 ;  /* 0x3000004bff109230 */ /* 0x000fe40000004100 */
[----:B------:R-:W-:Y:S01]  /*54a0*/  @P2 FADD.FTZ R27, -R27, -RZ ;  /* 0x800000ff1b1b2221 */ /* 0x000fe20000010100 */
[----:B----4-:R-:W-:Y:S02]  /*54b0*/  @!P1 HADD2.F32 R9, -RZ, R20.H0_H0 ;  /* 0x20000014ff099230 */ /* 0x010fe40000004100 */
[----:B------:R-:W-:Y:S01]  /*54c0*/  @P2 FADD.FTZ R24, -R24, -RZ ;  /* 0x800000ff18182221 */ /* 0x000fe20000010100 */
[--C-:B------:R-:W-:Y:S02]  /*54d0*/  @!P1 HADD2.F32 R15, -RZ, R23.reuse.H0_H0 ;  /* 0x20000017ff0f9230 */ /* 0x100fe40000004100 */
[----:B------:R-:W-:Y:S01]  /*54e0*/  @P2 FADD.FTZ R16, -R16, -RZ ;  /* 0x800000ff10102221 */ /* 0x000fe20000010100 */
        /* <DEDUP_REMOVED lines=27> */
[----:B------:R-:W-:Y:S01]  /*56a0*/  @!P1 HADD2.F32 R21, -RZ, R74.H1_H1 ;  /* 0x3000004aff159230 */ /* 0x000fe20000004100 */
[----:B------:R-:W-:Y:S01]  /*56b0*/  @!P1 F2FP.F16.F32.PACK_AB R9, R10, R9 ;  /* 0x000000090a09923e */ /* 0x000fe200000000ff */
[----:B------:R-:W-:Y:S02]  /*56c0*/  @!P1 HADD2.F32 R20, -RZ, R75.H0_H0 ;  /* 0x2000004bff149230 */ /* 0x000fe40000004100 */
        /* <DEDUP_REMOVED lines=8> */
[----:B------:R-:W-:Y:S01]  /*5750*/  @!P1 FFMA.FTZ R11, R52, R51, R11 ;  /* 0x00000033340b9223 */ /* 0x000fe2000001000b */
[--C-:B------:R-:W-:Y:S01]  /*5760*/  @!P1 HADD2.F32 R51, -RZ, R48.reuse.H1_H1 ;  /* 0x30000030ff339230 */ /* 0x100fe20000004100 */
[----:B------:R-:W-:Y:S01]  /*5770*/  @!P0 ISETP.GT.AND P2, PT, R35, 0x40, PT ;  /* 0x000000402300880c */ /* 0x000fe20003f44270 */
[----:B------:R-:W-:Y:S01]  /*5780*/  @!P1 FFMA.FTZ R12, R53, R54, R12 ;  /* 0x00000036350c9223 */ /* 0x000fe2000001000c */
[----:B------:R-:W-:Y:S01]  /*5790*/  @!P1 FFMA.FTZ R13, R46, R55, R13 ;  /* 0x000000372e0d9223 */ /* 0x000fe2000001000d */
[----:B------:R-:W-:Y:S02]  /*57a0*/  @!P1 HADD2.F32 R46, -RZ, R48.H0_H0 ;  /* 0x20000030ff2e9230 */ /* 0x000fe40000004100 */
[----:B------:R-:W-:Y:S01]  /*57b0*/  @!P1 FMUL.FTZ R14, R14, R21 ;  /* 0x000000150e0e9220 */ /* 0x000fe20000410000 */
[----:B------:R-:W-:Y:S01]  /*57c0*/  @!P1 FMUL.FTZ R15, R15, R20 ;  /* 0x000000140f0f9220 */ /* 0x000fe20000410000 */
[----:B------:R-:W-:Y:S02]  /*57d0*/  @!P0 SEL R59, R34, RZ, !P2 ;  /* 0x000000ff223b8207 */ /* 0x000fe40005000000 */
[----:B------:R-:W-:Y:S01]  /*57e0*/  @!P1 FFMA.FTZ R14, R49, R56, R14 ;  /* 0x00000038310e9223 */ /* 0x000fe2000001000e */
[----:B------:R-:W-:Y:S01]  /*57f0*/  @!P0 SEL R17, R41, R34, P2 ;  /* 0x0000002229118207 */ /* 0x000fe20001000000 */
[----:B------:R-:W-:Y:S01]  /*5800*/  @!P1 FFMA.FTZ R15, R46, R57, R15 ;  /* 0x000000392e0f9223 */ /* 0x000fe2000001000f */
[----:B------:R-:W-:Y:S01]  /*5810*/  @!P0 SEL R127, R127, RZ, !P2 ;  /* 0x000000ff7f7f8207 */ /* 0x000fe20005000000 */
[----:B------:R-:W-:Y:S01]  /*5820*/  @!P1 FFMA.FTZ R16, R51, R58, R16 ;  /* 0x0000003a33109223 */ /* 0x000fe20000010010 */
[----:B------:R-:W-:Y:S02]  /*5830*/  @!P0 IADD3 R59, P2, PT, R126, R59, RZ ;  /* 0x0000003b7e3b8210 */ /* 0x000fe40007f5e0ff */
[----:B------:R-:W-:Y:S02]  /*5840*/  @!P1 F2FP.F16.F32.PACK_AB R58, R12, R11 ;  /* 0x0000000b0c3a923e */ /* 0x000fe400000000ff */
[----:B------:R-:W-:Y:S02]  /*5850*/  @!P0 IADD3.X R10, PT, PT, R100, R127, RZ, P2, !PT ;  /* 0x0000007f640a8210 */ /* 0x000fe400017fe4ff */
[----:B------:R-:W-:Y:S01]  /*5860*/  @!P1 F2FP.F16.F32.PACK_AB R14, R14, R13 ;  /* 0x0000000d0e0e923e */ /* 0x000fe200000000ff */
[----:B------:R-:W-:Y:S01]  /*5870*/  @!P0 IMAD.WIDE R12, R17, 0x2, R18 ;  /* 0x00000002110c8825 */ /* 0x000fe200078e0212 */
[----:B------:R-:W-:Y:S02]  /*5880*/  @!P1 F2FP.F16.F32.PACK_AB R15, R16, R15 ;  /* 0x0000000f100f923e */ /* 0x000fe400000000ff */
[C---:B------:R-:W-:Y:S02]  /*5890*/  @!P0 SHF.L.U64.HI R10, R59.reuse, 0x1, R10 ;  /* 0x000000013b0a8819 */ /* 0x040fe4000001020a */
[----:B------:R-:W-:Y:S02]  /*58a0*/  @!P0 SHF.L.U32 R59, R59, 0x1, RZ ;  /* 0x000000013b3b8819 */ /* 0x000fe400000006ff */
[----:B------:R-:W-:Y:S02]  /*58b0*/  @!P1 MOV R61, R58 ;  /* 0x0000003a003d9202 */ /* 0x000fe40000000f00 */
[----:B------:R-:W-:Y:S02]  /*58c0*/  @!P1 MOV R62, R14 ;  /* 0x0000000e003e9202 */ /* 0x000fe40000000f00 */
[----:B------:R-:W-:Y:S02]  /*58d0*/  @!P1 MOV R63, R15 ;  /* 0x0000000f003f9202 */ /* 0x000fe40000000f00 */
[C---:B------:R-:W-:Y:S03]  /*58e0*/  @!P0 IADD3 R72, P1, PT, R59.reuse, R94, RZ ;  /* 0x0000005e3b488210 */ /* 0x040fe60007f3e0ff */
[----:B------:R2:W-:Y:S01]  /*58f0*/  ST.E.128 desc[UR4][R138.64+0x40], R60 ;  /* 0x0000403c8a007985 */ /* 0x0005e2000c101d04 */
[C---:B------:R-:W-:Y:S02]  /*5900*/  @!P0 IADD3.X R73, PT, PT, R10.reuse, R95, RZ, P1, !PT ;  /* 0x0000005f0a498210 */ /* 0x040fe40000ffe4ff */
[----:B------:R-:W-:Y:S04]  /*5910*/  @!P0 IADD3 R48, P1, PT, R59, R96, RZ ;  /* 0x000000603b308210 */ /* 0x000fe80007f3e0ff */
[----:B------:R-:W-:Y:S01]  /*5920*/  @!P0 IADD3.X R49, PT, PT, R10, R97, RZ, P1, !PT ;  /* 0x000000610a318210 */ /* 0x000fe20000ffe4ff */
[----:B------:R-:W3:Y:S01]  /*5930*/  @!P0 LD.E.128 R72, desc[UR4][R72.64+0x80] ;  /* 0x0000800448488980 */ /* 0x000ee2000c101d00 */
[----:B------:R-:W-:Y:S07]  /*5940*/  ISETP.GT.AND P1, PT, R35, 0x40, !P0 ;  /* 0x000000402300780c */ /* 0x000fee0004724270 */
[----:B-1----:R1:W4:Y:S08]  /*5950*/  LD.E.128 R68, desc[UR4][R18.64+0x80] ;  /* 0x0000800412447980 */ /* 0x002330000c101d00 */
        /* <DEDUP_REMOVED lines=8> */
[--C-:B-1----:R-:W-:Y:S01]  /*59e0*/  @!P0 HADD2.F32 R18, -RZ, R74.reuse.H0_H0 ;  /* 0x2000004aff128230 */ /* 0x102fe20000004100 */
[----:B----4-:R-:W-:Y:S01]  /*59f0*/  @!P0 MOV R49, R68 ;  /* 0x0000004400318202 */ /* 0x010fe20000000f00 */
[----:B------:R-:W-:Y:S01]  /*5a00*/  @!P0 HADD2.F32 R19, -RZ, R74.H1_H1 ;  /* 0x3000004aff138230 */ /* 0x000fe20000004100 */
[----:B--2---:R-:W-:Y:S01]  /*5a10*/  @!P0 MOV R60, R69 ;  /* 0x00000045003c8202 */ /* 0x004fe20000000f00 */
        /* <DEDUP_REMOVED lines=8> */
[----:B------:R-:W-:Y:S02]  /*5aa0*/  @!P0 HADD2.F32 R11, -RZ, R13.H0_H0 ;  /* 0x2000000dff0b8230 */ /* 0x000fe40000004100 */
[----:B------:R-:W-:Y:S01]  /*5ab0*/  @!P0 FMUL.FTZ R9, R9, R24 ;  /* 0x0000001809098220 */ /* 0x000fe20000410000 */
        /* <DEDUP_REMOVED lines=14> */
[--C-:B------:R-:W-:Y:S02]  /*5ba0*/  @!P0 HADD2.F32 R51, -RZ, R57.reuse.H0_H0 ;  /* 0x20000039ff338230 */ /* 0x100fe40000004100 */
[----:B------:R-:W-:Y:S01]  /*5bb0*/  @!P0 FMUL.FTZ R16, R17, R16 ;  /* 0x0000001011108220 */ /* 0x000fe20000410000 */
[----:B------:R-:W-:Y:S01]  /*5bc0*/  @!P0 HADD2.F32 R52, -RZ, R60.H0_H0 ;  /* 0x2000003cff348230 */ /* 0x000fe20000004100 */
[----:B------:R-:W-:Y:S01]  /*5bd0*/  @!P0 F2FP.F16.F32.PACK_AB R9, R10, R9 ;  /* 0x000000090a09823e */ /* 0x000fe200000000ff */
[--C-:B------:R-:W-:Y:S02]  /*5be0*/  @!P0 HADD2.F32 R13, -RZ, R14.reuse.H0_H0 ;  /* 0x2000000eff0d8230 */ /* 0x100fe40000004100 */
[----:B------:R-:W-:Y:S01]  /*5bf0*/  @!P0 FMUL.FTZ R12, R12, R21 ;  /* 0x000000150c0c8220 */ /* 0x000fe20000410000 */
[----:B------:R-:W-:Y:S01]  /*5c00*/  @!P0 HADD2.F32 R14, -RZ, R14.H1_H1 ;  /* 0x3000000eff0e8230 */ /* 0x000fe20000004100 */
[----:B------:R-:W-:Y:S01]  /*5c10*/  @!P0 MOV R68, R9 ;  /* 0x0000000900448202 */ /* 0x000fe20000000f00 */
[----:B------:R-:W-:Y:S02]  /*5c20*/  @!P0 HADD2.F32 R53, -RZ, R57.H1_H1 ;  /* 0x30000039ff358230 */ /* 0x000fe40000004100 */
[----:B------:R-:W-:Y:S01]  /*5c30*/  @!P0 FFMA.FTZ R11, R52, R51, R11 ;  /* 0x00000033340b8223 */ /* 0x000fe2000001000b */
[----:B------:R-:W-:Y:S02]  /*5c40*/  @!P0 HADD2.F32 R49, -RZ, R60.H1_H1 ;  /* 0x3000003cff318230 */ /* 0x000fe40000004100 */
[----:B------:R-:W-:Y:S01]  /*5c50*/  @P1 FADD.FTZ R15, -R15, -RZ ;  /* 0x800000ff0f0f1221 */ /* 0x000fe20000010100 */
[----:B------:R-:W-:Y:S02]  /*5c60*/  @!P0 HADD2.F32 R54, -RZ, R58.H0_H0 ;  /* 0x2000003aff368230 */ /* 0x000fe40000004100 */
[----:B------:R-:W-:Y:S01]  /*5c70*/  @!P0 FMUL.FTZ R13, R13, R18 ;  /* 0x000000120d0d8220 */ /* 0x000fe20000410000 */
[----:B------:R-:W-:Y:S02]  /*5c80*/  @!P0 HADD2.F32 R46, -RZ, R48.H0_H0 ;  /* 0x20000030ff2e8230 */ /* 0x000fe40000004100 */
[----:B------:R-:W-:Y:S01]  /*5c90*/  @!P0 FMUL.FTZ R14, R14, R19 ;  /* 0x000000130e0e8220 */ /* 0x000fe20000410000 */
[----:B------:R-:W-:Y:S02]  /*5ca0*/  @!P0 HADD2.F32 R55, -RZ, R58.H1_H1 ;  /* 0x3000003aff378230 */ /* 0x000fe40000004100 */
[----:B------:R-:W-:Y:S01]  /*5cb0*/  @!P0 FMUL.FTZ R15, R20, R15 ;  /* 0x0000000f140f8220 */ /* 0x000fe20000410000 */
        /* <DEDUP_REMOVED lines=10> */
[----:B------:R-:W-:Y:S01]  /*5d60*/  @!P0 FFMA.FTZ R15, R48, R56, R15 ;  /* 0x00000038300f8223 */ /* 0x000fe2000001000f */
[----:B------:R-:W-:Y:S02]  /*5d70*/  @!P0 MOV R69, R12 ;  /* 0x0000000c00458202 */ /* 0x000fe40000000f00 */
[----:B------:R-:W-:Y:S01]  /*5d80*/  @!P0 FFMA.FTZ R16, R57, R58, R16 ;  /* 0x0000003a39108223 */ /* 0x000fe20000010010 */
[----:B------:R-:W-:Y:S04]  /*5d90*/  @!P0 MOV R70, R13 ;  /* 0x0000000d00468202 */ /* 0x000fe80000000f00 */
[----:B------:R-:W-:Y:S04]  /*5da0*/  @!P0 F2FP.F16.F32.PACK_AB R16, R16, R15 ;  /* 0x0000000f1010823e */ /* 0x000fe800000000ff */
[----:B------:R-:W-:Y:S05]  /*5db0*/  @!P0 MOV R71, R16 ;  /* 0x0000001000478202 */ /* 0x000fea0000000f00 */
[----:B------:R2:W-:Y:S02]  /*5dc0*/  ST.E.128 desc[UR4][R138.64+0x80], R68 ;  /* 0x000080448a007985 */ /* 0x0005e4000c101d04 */
.L_x_9612:
[----:B------:R-:W-:Y:S05]  /*5dd0*/  BSYNC.RECONVERGENT B0 ;  /* 0x0000000000007941 */ /* 0x000fea0003800200 */
.L_x_9611:
[----:B------:R-:W3:Y:S02]  /*5de0*/  LD.E R3, desc[UR4][R84.64+0xd0] ;  /* 0x0000d00454037980 */ /* 0x000ee4000c101900 */
[----:B---3--:R-:W-:Y:S05]  /*5df0*/  IMAD.U32 R3, R3, -0x20, RZ ;  /* 0xffffffe003037824 */ /* 0x008fea00078e00ff */
[C---:B------:R-:W-:Y:S02]  /*5e00*/  LEA R96, P1, R3.reuse, R96, 0x1 ;  /* 0x0000006003607211 */ /* 0x040fe400078208ff */
[C---:B------:R-:W-:Y:S02]  /*5e10*/  LEA R94, P0, R3.reuse, R94, 0x1 ;  /* 0x0000005e035e7211 */ /* 0x040fe400078008ff */
[C---:B------:R-:W-:Y:S02]  /*5e20*/  LEA.HI.X.SX32 R97, R3.reuse, R97, 0x1, P1 ;  /* 0x0000006103617211 */ /* 0x040fe400008f0eff */
[----:B------:R-:W-:Y:S09]  /*5e30*/  LEA.HI.X.SX32 R95, R3, R95, 0x1, P0 ;  /* 0x0000005f035f7211 */ /* 0x000ff200000f0eff */
.L_x_9603:
[----:B------:R-:W-:Y:S05]  /*5e40*/  BSYNC.RECONVERGENT B1 ;  /* 0x0000000000017941 */ /* 0x000fea0003800200 */
.L_x_9601:
[----:B------:R-:W-:Y:S01]  /*5e50*/  ISETP.NE.U32.AND P4, PT, R120, RZ, PT ;  /* 0x000000ff7800720c */ /* 0x000fe20003f85070 */
[----:B---34-:R-:W3:Y:S01]  /*5e60*/  LD.E R5, desc[UR4][R84.64+0x128] ;  /* 0x0001280454057980 */ /* 0x018ee2000c101900 */
[----:B------:R-:W-:Y:S01]  /*5e70*/  UMOV UR6, URZ ;  /* 0x000000ff00067c82 */ /* 0x000fe20008000000 */
[----:B------:R-:W-:Y:S01]  /*5e80*/  BSSY.RECONVERGENT B0, `(.L_x_9613) ;  /* 0x0000064000007945 */ /* 0x000fe20003800200 */
[----:B------:R-:W-:Y:S02]  /*5e90*/  ISETP.NE.AND.EX P4, PT, R121, RZ, PT, P4 ;  /* 0x000000ff7900720c */ /* 0x000fe40003f85340 */
[----:B------:R-:W-:Y:S11]  /*5ea0*/  IADD3 R2, P0, PT, RZ, -UR6, RZ ;  /* 0x80000006ff027c10 */ /* 0x000ff6000ff1e0ff */
[----:B------:R-:W4:Y:S04]  /*5eb0*/  @!P4 LD.E R3, desc[UR4][R84.64+0x38] ;  /* 0x000038045403c980 */ /* 0x000f28000c101900 */
[----:B------:R-:W5:Y:S02]  /*5ec0*/  @!P4 LD.E R0, desc[UR4][R84.64+0x40] ;  /* 0x000040045400c980 */ /* 0x000f64000c101900 */
[----:B-----5:R-:W-:Y:S02]  /*5ed0*/  @!P4 IMAD.SHL.U32 R0, R0, 0x40, RZ ;  /* 0x000000400000c824 */ /* 0x020fe400078e00ff */
[----:B----4-:R-:W-:Y:S02]  /*5ee0*/  @!P4 IMAD.SHL.U32 R3, R3, 0x40, RZ ;  /* 0x000000400303c824 */ /* 0x010fe400078e00ff */
[----:B---3--:R-:W-:Y:S02]  /*5ef0*/  IMAD.SHL.U32 R5, R5, 0x40, RZ ;  /* 0x0000004005057824 */ /* 0x008fe400078e00ff */
        /* <DEDUP_REMOVED lines=9> */
[----:B-1----:R-:W-:Y:S01]  /*5f90*/  @!P4 IMAD.MOV.U32 R134, RZ, RZ, R2 ;  /* 0x000000ffff86c224 */ /* 0x002fe200078e0002 */
        /* <DEDUP_REMOVED lines=8> */
[----:B------:R-:W3:Y:S01]  /*6020*/  LD.E R3, desc[UR4][R84.64+0x170] ;  /* 0x0001700454037980 */ /* 0x000ee2000c101900 */
[----:B------:R-:W-:Y:S02]  /*6030*/  MOV R10, RZ ;  /* 0x000000ff000a7202 */ /* 0x000fe40000000f00 */
[----:B------:R-:W-:Y:S01]  /*6040*/  IABS R4, R128 ;  /* 0x0000008000047213 */ /* 0x000fe20000000000 */
[----:B------:R-:W4:Y:S06]  /*6050*/  LD.E.64 R14, desc[UR4][R84.64+0x40] ;  /* 0x00004004540e7980 */ /* 0x000f2c000c101b00 */
[----:B------:R-:W5:Y:S01]  /*6060*/  LD.E.64 R12, desc[UR4][R84.64+0x20] ;  /* 0x00002004540c7980 */ /* 0x000f62000c101b00 */
[----:B---3--:R-:W-:Y:S04]  /*6070*/  IABS R9, R3 ;  /* 0x0000000300097213 */ /* 0x008fe80000000000 */
        /* <DEDUP_REMOVED lines=9> */
[----:B------:R-:W3:Y:S02]  /*6110*/  LD.E.64 R10, desc[UR4][R84.64+0x28] ;  /* 0x00002804540a7980 */ /* 0x000ee4000c101b00 */
        /* <DEDUP_REMOVED lines=17> */
[----:B------:R-:W2:Y:S01]  /*6230*/  LD.E.64 R8, desc[UR4][R84.64+0x38] ;  /* 0x0000380454087980 */ /* 0x000ea2000c101b00 */
        /* <DEDUP_REMOVED lines=16> */
[----:B----4-:R-:W-:Y:S01]  /*6340*/  IMAD R5, R15, R0, RZ ;  /* 0x000000000f057224 */ /* 0x010fe200078e02ff */
        /* <DEDUP_REMOVED lines=10> */
[----:B--2---:R-:W-:Y:S02]  /*63f0*/  IMAD R5, R9, R0, RZ ;  /* 0x0000000009057224 */ /* 0x004fe400078e02ff */
[----:B------:R-:W-:Y:S02]  /*6400*/  IMAD.IADD R15, R15, 0x1, R2 ;  /* 0x000000010f0f7824 */ /* 0x000fe400078e0202 */
[----:B---3--:R-:W-:Y:S04]  /*6410*/  IMAD.WIDE.U32 R12, R6, R10, R12 ;  /* 0x0000000a060c7225 */ /* 0x008fe800078e000c */
        /* <DEDUP_REMOVED lines=10> */
.L_x_9614:
[----:B------:R-:W-:Y:S05]  /*64c0*/  BSYNC.RECONVERGENT B0 ;  /* 0x0000000000007941 */ /* 0x000fea0003800200 */
.L_x_9613:
[----:B------:R-:W-:Y:S05]  /*64d0*/  @P3 BRA `(.L_x_9615) ;  /* 0xffffffbc00e43947 */ /* 0x000fea000383ffff */
.L_x_9600:
[----:B------:R-:W-:Y:S05]  /*64e0*/  WARPSYNC.ALL ;  /* 0x0000000000007948 */ /* 0x000fea0003800000 */
[----:B------:R-:W-:Y:S06]  /*64f0*/  BAR.SYNC.DEFER_BLOCKING 0x0 ;  /* 0x0000000000007b1d */ /* 0x000fec0000010000 */
[----:B------:R-:W3:Y:S01]  /*6500*/  LD.E R3, desc[UR4][R84.64+0xd0] ;  /* 0x0000d00454037980 */ /* 0x000ee2000c101900 */
[----:B------:R-:W-:Y:S01]  /*6510*/  BSSY.RECONVERGENT B2, `(.L_x_9616) ;  /* 0x0000358000027945 */ /* 0x000fe20003800200 */
[----:B------:R-:W-:-:S02]  /*6520*/  SHF.L.U32 R96, R77, 0x2, RZ ;  /* 0x000000024d607819 */ /* 0x000fc400000006ff */
[----:B---3--:R-:W-:-:S13]  /*6530*/  ISETP.NE.AND P0, PT, R3, RZ, PT ;  /* 0x000000ff0300720c */ /* 0x008fda0003f05270 */
        /* <DEDUP_REMOVED lines=13> */
.L_x_9619:
[----:B------:R-:W-:Y:S05]  /*6610*/  BSYNC.RECONVERGENT B0 ;  /* 0x0000000000007941 */ /* 0x000fea0003800200 */
.L_x_9618:
        /* <DEDUP_REMOVED lines=10> */
.L_x_9617:
[----:B------:R-:W3:Y:S04]  /*66c0*/  LD.E.64 R4, desc[UR4][R84.64+0xf0] ;  /* 0x0000f00454047980 */ /* 0x000ee8000c101b00 */
[----:B------:R-:W4:Y:S04]  /*66d0*/  LD.E.U8 R0, desc[UR4][R84.64+0x1b3] ;  /* 0x0001b30454007980 */ /* 0x000f28000c101100 */
[----:B------:R1:W5:Y:S04]  /*66e0*/  LD.E.64 R16, desc[UR4][R84.64+0x148] ;  /* 0x0001480454107980 */ /* 0x000368000c101b00 */
[----:B--2---:R1:W5:Y:S01]  /*66f0*/  LD.E.64 R22, desc[UR4][R84.64+0x150] ;  /* 0x0001500454167980 */ /* 0x004362000c101b00 */
[----:B---3--:R-:W-:-:S04]  /*6700*/  ISETP.NE.U32.AND P1, PT, R4, RZ, PT ;  /* 0x000000ff0400720c */ /* 0x008fc80003f25070 */
[----:B------:R-:W-:-:S13]  /*6710*/  ISETP.NE.AND.EX P1, PT, R5, RZ, PT, P1 ;  /* 0x000000ff0500720c */ /* 0x000fda0003f25310 */
[----:B------:R-:W-:-:S05]  /*6720*/  @P1 IADD3 R6, P0, PT, R4, R88, RZ ;  /* 0x0000005804061210 */ /* 0x000fca0007f1e0ff */
[----:B------:R-:W-:Y:S02]  /*6730*/  @P1 IMAD.X R7, R5, 0x1, R83, P0 ;  /* 0x0000000105071824 */ /* 0x000fe400000e0653 */
[----:B------:R-:W-:-:S06]  /*6740*/  IMAD.MOV.U32 R5, RZ, RZ, RZ ;  /* 0x000000ffff057224 */ /* 0x000fcc00078e00ff */
[----:B------:R-:W2:Y:S01]  /*6750*/  @P1 LD.E R5, desc[UR4][R6.64] ;  /* 0x0000000406051980 */ /* 0x000ea2000c101900 */
[----:B------:R-:W-:-:S04]  /*6760*/  LEA.HI R19, R3, R3, RZ, 0x1 ;  /* 0x0000000303137211 */ /* 0x000fc800078f08ff */
[----:B------:R-:W-:Y:S02]  /*6770*/  SHF.R.S32.HI R19, RZ, 0x1, R19 ;  /* 0x00000001ff137819 */ /* 0x000fe40000011413 */
[----:B----4-:R-:W-:Y:S02]  /*6780*/  ISETP.NE.AND P2, PT, R0, RZ, PT ;  /* 0x000000ff0000720c */ /* 0x010fe40003f45270 */
        /* <DEDUP_REMOVED lines=64> */
.L_x_9625:
[----:B------:R-:W-:Y:S05]  /*6b90*/  BSYNC.RECONVERGENT B0 ;  /* 0x0000000000007941 */ /* 0x000fea0003800200 */
.L_x_9624:
        /* <DEDUP_REMOVED lines=44> */
.L_x_9627:
[----:B------:R-:W-:Y:S05]  /*6e60*/  BSYNC.RECONVERGENT B0 ;  /* 0x0000000000007941 */ /* 0x000fea0003800200 */
.L_x_9626:
        /* <DEDUP_REMOVED lines=46> */
.L_x_9629:
[----:B------:R-:W-:Y:S05]  /*7150*/  BSYNC.RECONVERGENT B0 ;  /* 0x0000000000007941 */ /* 0x000fea0003800200 */
.L_x_9628:
[----:B-----5:R2:W-:Y:S02]  /*7160*/  STS.128 [R79+0x2000], R8 ;  /* 0x002000084f007388 */ /* 0x0205e40000000c00 */
.L_x_9623:
[----:B------:R-:W-:Y:S05]  /*7170*/  BSYNC.RECONVERGENT B1 ;  /* 0x0000000000017941 */ /* 0x000fea0003800200 */
.L_x_9622:
        /* <DEDUP_REMOVED lines=51> */
.L_x_9631:
[----:B------:R-:W-:Y:S05]  /*74b0*/  BSYNC.RECONVERGENT B0 ;  /* 0x0000000000007941 */ /* 0x000fea0003800200 */
.L_x_9630:
        /* <DEDUP_REMOVED lines=44> */
.L_x_9633:
[----:B------:R-:W-:Y:S05]  /*7780*/  BSYNC.RECONVERGENT B0 ;  /* 0x0000000000007941 */ /* 0x000fea0003800200 */
.L_x_9632:
        /* <DEDUP_REMOVED lines=45> */
.L_x_9635:
[----:B------:R-:W-:Y:S05]  /*7a60*/  BSYNC.RECONVERGENT B0 ;  /* 0x0000000000007941 */ /* 0x000fea0003800200 */
.L_x_9634:
[----:B-----5:R4:W-:Y:S01]  /*7a70*/  STS.128 [R79+0x2800], R8 ;  /* 0x002800084f007388 */ /* 0x0209e20000000c00 */
[----:B------:R-:W-:Y:S05]  /*7a80*/  BRA `(.L_x_9620) ;  /* 0x0000002000007947 */ /* 0x000fea0003800000 */
.L_x_9621:
        /* <DEDUP_REMOVED lines=90> */
.L_x_9639:
[----:B------:R-:W-:Y:S05]  /*8030*/  BSYNC.RECONVERGENT B0 ;  /* 0x0000000000007941 */ /* 0x000fea0003800200 */
.L_x_9638:
        /* <DEDUP_REMOVED lines=80> */
.L_x_9641:
[----:B------:R-:W-:Y:S05]  /*8540*/  BSYNC.RECONVERGENT B0 ;  /* 0x0000000000007941 */ /* 0x000fea0003800200 */
.L_x_9640:
        /* <DEDUP_REMOVED lines=83> */
.L_x_9643:
[----:B------:R-:W-:Y:S05]  /*8a80*/  BSYNC.RECONVERGENT B0 ;  /* 0x0000000000007941 */ /* 0x000fea0003800200 */
.L_x_9642:
[----:B-----5:R2:W-:Y:S02]  /*8a90*/  STS.128 [R79+0x2000], R24 ;  /* 0x002000184f007388 */ /* 0x0205e40000000c00 */
.L_x_9637:
[----:B------:R-:W-:Y:S05]  /*8aa0*/  BSYNC.RECONVERGENT B1 ;  /* 0x0000000000017941 */ /* 0x000fea0003800200 */
.L_x_9636:
        /* <DEDUP_REMOVED lines=88> */
.L_x_9645:
[----:B------:R-:W-:Y:S05]  /*9030*/  BSYNC.RECONVERGENT B0 ;  /* 0x0000000000007941 */ /* 0x000fea0003800200 */
.L_x_9644:
        /* <DEDUP_REMOVED lines=80> */
.L_x_9647:
[----:B------:R-:W-:Y:S05]  /*9540*/  BSYNC.RECONVERGENT B0 ;  /* 0x0000000000007941 */ /* 0x000fea0003800200 */
.L_x_9646:
        /* <DEDUP_REMOVED lines=82> */
.L_x_9649:
[----:B------:R-:W-:Y:S05]  /*9a70*/  BSYNC.RECONVERGENT B0 ;  /* 0x0000000000007941 */ /* 0x000fea0003800200 */
.L_x_9648:
[----:B-----5:R4:W-:Y:S02]  /*9a80*/  STS.128 [R79+0x2800], R24 ;  /* 0x002800184f007388 */ /* 0x0209e40000000c00 */
.L_x_9620:
[----:B------:R-:W-:Y:S05]  /*9a90*/  BSYNC.RECONVERGENT B2 ;  /* 0x0000000000027941 */ /* 0x000fea0003800200 */
.L_x_9616:
[----:B---3--:R-:W-:Y:S01]  /*9aa0*/  IMAD.IADD R3, R78, 0x1, -R110 ;  /* 0x000000014e037824 */ /* 0x008fe200078e0a6e */
[----:B------:R-:W-:Y:S01]  /*9ab0*/  SHF.R.U32.HI R88, RZ, 0x1, R77 ;  /* 0x00000001ff587819 */ /* 0x000fe2000001164d */
[C---:B------:R-:W-:Y:S01]  /*9ac0*/  IMAD.SHL.U32 R64, R77.reuse, 0x20, RZ ;  /* 0x000000204d407824 */ /* 0x040fe200078e00ff */
[----:B------:R-:W-:Y:S01]  /*9ad0*/  BSSY.RECONVERGENT B1, `(.L_x_9650) ;  /* 0x0000128000017945 */ /* 0x000fe20003800200 */
[----:B------:R-:W-:Y:S01]  /*9ae0*/  IMAD.SHL.U32 R98, R77, 0x10, RZ ;  /* 0x000000104d627824 */ /* 0x000fe200078e00ff */
[-C--:B------:R-:W-:Y:S01]  /*9af0*/  ISETP.GE.AND P2, PT, R28, R3.reuse, PT ;  /* 0x000000031c00720c */ /* 0x080fe20003f46270 */
[----:B------:R-:W-:Y:S01]  /*9b00*/  IMAD.MOV.U32 R66, RZ, RZ, 0x20 ;  /* 0x00000020ff427424 */ /* 0x000fe200078e00ff */
[-C--:B------:R-:W-:Y:S02]  /*9b10*/  ISETP.GE.AND P3, PT, R132, R3.reuse, PT ;  /* 0x000000038400720c */ /* 0x080fe40003f66270 */
[----:B------:R-:W-:Y:S02]  /*9b20*/  ISETP.GE.AND P1, PT, R28, R3, PT ;  /* 0x000000031c00720c */ /* 0x000fe40003f26270 */
[----:B------:R-:W-:-:S02]  /*9b30*/  LOP3.LUT R0, R64, 0xc0, RZ, 0xc0, !PT ;  /* 0x000000c040007812 */ /* 0x000fc400078ec0ff */
[----:B------:R-:W-:Y:S02]  /*9b40*/  LOP3.LUT R7, R98, 0x3e00, RZ, 0xc0, !PT ;  /* 0x00003e0062077812 */ /* 0x000fe400078ec0ff */
[----:B------:R-:W-:Y:S02]  /*9b50*/  LOP3.LUT R3, R88, 0x8, RZ, 0xc0, !PT ;  /* 0x0000000858037812 */ /* 0x000fe400078ec0ff */
[----:B------:R-:W-:Y:S02]  /*9b60*/  LOP3.LUT R5, R98, 0x100, RZ, 0xc0, !PT ;  /* 0x0000010062057812 */ /* 0x000fe400078ec0ff */
[----:B--2-4-:R-:W-:Y:S01]  /*9b70*/  @!P2 LEA R10, P0, R102, R106, 0x1 ;  /* 0x0000006a660aa211 */ /* 0x014fe200078008ff */
[----:B------:R-:W-:Y:S01]  /*9b80*/  @!P3 IMAD.MOV.U32 R107, RZ, RZ, R105 ;  /* 0x000000ffff6bb224 */ /* 0x000fe200078e0069 */
[----:B------:R-:W-:Y:S02]  /*9b90*/  LOP3.LUT R9, R0, 0x8, R77, 0xf8, !PT ;  /* 0x0000000800097812 */ /* 0x000fe400078ef84d */
[----:B------:R-:W-:-:S02]  /*9ba0*/  @!P2 LEA.HI.X R11, R102, R105, R103, 0x1, P0 ;  /* 0x00000069660ba211 */ /* 0x000fc400000f0c67 */
[----:B------:R-:W-:Y:S01]  /*9bb0*/  @!PT LDS RZ, [RZ] ;  /* 0x00000000fffff984 */ /* 0x000fe20000000800 */
[----:B------:R-:W-:Y:S01]  /*9bc0*/  @!PT LDS RZ, [RZ] ;  /* 0x00000000fffff984 */ /* 0x000fe20000000800 */
[----:B------:R-:W-:Y:S01]  /*9bd0*/  @!PT LDS RZ, [RZ] ;  /* 0x00000000fffff984 */ /* 0x000fe20000000800 */
[----:B------:R-:W-:Y:S01]  /*9be0*/  @!P3 LDGSTS.E.BYPASS.LTC128B.128 [R79+0x3000], desc[UR4][R106.64] ;  /* 0x030000006a4fbfae */ /* 0x000fe2000b981a04 */
[--C-:B------:R-:W-:Y:S02]  /*9bf0*/  LOP3.LUT R7, R7, 0x20, R64.reuse, 0xf8, !PT ;  /* 0x0000002007077812 */ /* 0x100fe400078ef840 */
[--C-:B------:R-:W-:Y:S01]  /*9c00*/  LOP3.LUT R3, R3, 0xc0, R64.reuse, 0xf8, !PT ;  /* 0x000000c003037812 */ /* 0x100fe200078ef840 */
[----:B------:R-:W-:Y:S01]  /*9c10*/  @!P3 LDGSTS.E.BYPASS.LTC128B.128 [R79+0x4000], desc[UR4][R106.64+0x40] ;  /* 0x040000406a4fbfae */ /* 0x000fe2000b981a04 */
[----:B------:R-:W-:Y:S02]  /*9c20*/  LOP3.LUT R5, R5, 0x20, R64, 0xf8, !PT ;  /* 0x0000002005057812 */ /* 0x000fe400078ef840 */
[----:B------:R-:W-:Y:S01]  /*9c30*/  LOP3.LUT R2, R9, 0x18, R96, 0x78, !PT ;  /* 0x0000001809027812 */ /* 0x000fe200078e7860 */
[----:B------:R-:W-:Y:S01]  /*9c40*/  @!P3 LDGSTS.E.BYPASS.LTC128B.128 [R79+0x5000], desc[UR4][R106.64+0x80] ;  /* 0x050000806a4fbfae */ /* 0x000fe2000b981a04 */
[----:B------:R-:W-:Y:S02]  /*9c50*/  LOP3.LUT R0, R7, 0x100, R64, 0xf8, !PT ;  /* 0x0000010007007812 */ /* 0x000fe400078ef840 */
[----:B------:R-:W-:Y:S01]  /*9c60*/  LOP3.LUT R3, R3, 0x18, R96, 0x78, !PT ;  /* 0x0000001803037812 */ /* 0x000fe200078e7860 */
[----:B------:R-:W-:Y:S01]  /*9c70*/  @!P2 LDGSTS.E.BYPASS.LTC128B.128 [R79+0x3800], desc[UR4][R10.64] ;  /* 0x038000000a4fafae */ /* 0x000fe2000b981a04 */
[----:B------:R-:W-:-:S02]  /*9c80*/  @!P1 LEA R6, P0, R87, R118, 0x1 ;  /* 0x0000007657069211 */ /* 0x000fc400078008ff */
[----:B------:R-:W-:Y:S01]  /*9c90*/  LOP3.LUT R2, R5, R2, RZ, 0xfc, !PT ;  /* 0x0000000205027212 */ /* 0x000fe200078efcff */
[----:B------:R-:W-:Y:S01]  /*9ca0*/  @!P2 LDGSTS.E.BYPASS.LTC128B.128 [R79+0x4800], desc[UR4][R10.64+0x40] ;  /* 0x048000400a4fafae */ /* 0x000fe2000b981a04 */
[----:B------:R-:W-:Y:S02]  /*9cb0*/  LOP3.LUT R0, R0, R3, RZ, 0xfc, !PT ;  /* 0x0000000300007212 */ /* 0x000fe400078efcff */
[----:B------:R-:W-:Y:S01]  /*9cc0*/  @!P1 LEA.HI.X R7, R87, R119, R86, 0x1, P0 ;  /* 0x0000007757079211 */ /* 0x000fe200000f0c56 */
[----:B------:R2:W-:Y:S01]  /*9cd0*/  @!P2 LDGSTS.E.BYPASS.LTC128B.128 [R79+0x5800], desc[UR4][R10.64+0x80] ;  /* 0x058000800a4fafae */ /* 0x0005e2000b981a04 */
[--C-:B------:R-:W-:Y:S01]  /*9ce0*/  IMAD R67, R2, 0x2, R65.reuse ;  /* 0x0000000202437824 */ /* 0x100fe200078e0241 */
[----:B------:R-:W-:Y:S01]  /*9cf0*/  LOP3.LUT P0, RZ, R77, 0x4, RZ, 0xc0, !PT ;  /* 0x000000044dff7812 */ /* 0x000fe2000780c0ff */
[----:B------:R-:W-:Y:S01]  /*9d00*/  IMAD R97, R0, 0x2, R65 ;  /* 0x0000000200617824 */ /* 0x000fe200078e0241 */
[----:B------:R-:W0:Y:S02]  /*9d10*/  LDGDEPBAR ;  /* 0x00000000000079af */ /* 0x000e240000000000 */
[----:B------:R-:W-:-:S05]  /*9d20*/  SEL R66, R66, 0xffffffe0, !P0 ;  /* 0xffffffe042427807 */ /* 0x000fca0004000000 */
[--C-:B------:R-:W-:Y:S02]  /*9d30*/  IMAD.IADD R2, R97, 0x1, R66.reuse ;  /* 0x0000000161027824 */ /* 0x100fe400078e0242 */
[----:B------:R-:W-:Y:S01]  /*9d40*/  IMAD.IADD R0, R67, 0x1, R66 ;  /* 0x0000000143007824 */ /* 0x000fe200078e0242 */
        /* <DEDUP_REMOVED lines=22> */
[----:B------:R-:W1:Y:S04]  /*9eb0*/  LDSM.16.M88.4 R56, [R67+0x3400] ;  /* 0x003400004338783b */ /* 0x000e680000000200 */
[----:B------:R-:W1:Y:S04]  /*9ec0*/  LDSM.16.M88.4 R48, [R67+0x3800] ;  /* 0x003800004330783b */ /* 0x000e680000000200 */
[----:B--2---:R-:W2:Y:S04]  /*9ed0*/  LDSM.16.M88.4 R8, [R67+0x3c00] ;  /* 0x003c00004308783b */ /* 0x004ea80000000200 */
[----:B------:R-:W-:Y:S04]  /*9ee0*/  LDSM.16.M88.4 R36, [R2] ;  /* 0x000000000224783b */ /* 0x000fe80000000200 */
[----:B-----5:R-:W2:Y:S04]  /*9ef0*/  LDSM.16.M88.4 R20, [R0+0x3000] ;  /* 0x003000000014783b */ /* 0x020ea80000000200 */
[----:B---3--:R-:W3:Y:S04]  /*9f00*/  LDSM.16.M88.4 R4, [R0+0x3800] ;  /* 0x003800000004783b */ /* 0x008ee80000000200 */
[----:B------:R-:W3:Y:S04]  /*9f10*/  LDSM.16.M88.4 R68, [R0+0x3c00] ;  /* 0x003c00000044783b */ /* 0x000ee80000000200 */
[----:B------:R-:W3:Y:S04]  /*9f20*/  LDSM.16.M88.4 R72, [R0+0x3400] ;  /* 0x003400000048783b */ /* 0x000ee80000000200 */
[----:B------:R-:W-:Y:S01]  /*9f30*/  LDSM.16.M88.4 R32, [R67+0x4000] ;  /* 0x004000004320783b */ /* 0x000fe20000000200 */
[C---:B----4-:R-:W-:Y:S03]  /*9f40*/  HMMA.16816.F32 R16, R40.reuse, R12, RZ ;  /* 0x0000000c2810723c */ /* 0x050fe600000018ff */
[----:B------:R-:W-:Y:S04]  /*9f50*/  LDSM.16.M88.4 R24, [R67+0x4800] ;  /* 0x004800004318783b */ /* 0x000fe80000000200 */
[----:B------:R-:W-:Y:S01]  /*9f60*/  LDSM.16.M88.4 R28, [R67+0x4400] ;  /* 0x00440000431c783b */ /* 0x000fe20000000200 */
[C---:B------:R-:W-:Y:S03]  /*9f70*/  HMMA.16816.F32 R12, R40.reuse, R14, RZ ;  /* 0x0000000e280c723c */ /* 0x040fe600000018ff */
[----:B------:R-:W-:Y:S04]  /*9f80*/  LDSM.16.M88.4 R92, [R2+0x1000] ;  /* 0x00100000025c783b */ /* 0x000fe80000000200 */
[----:B------:R-:W-:Y:S01]  /*9f90*/  LDSM.16.M88.4 R80, [R0+0x4400] ;  /* 0x004400000050783b */ /* 0x000fe20000000200 */
[C---:B-1----:R-:W-:Y:S03]  /*9fa0*/  HMMA.16816.F32 R60, R40.reuse, R56, RZ ;  /* 0x00000038283c723c */ /* 0x042fe600000018ff */
[----:B------:R-:W0:Y:S05]  /*9fb0*/  LDGDEPBAR ;  /* 0x00000000000079af */ /* 0x000e2a0000000000 */
[C---:B------:R-:W-:Y:S08]  /*9fc0*/  HMMA.16816.F32 R52, R40.reuse, R48, RZ ;  /* 0x000000302834723c */ /* 0x040ff000000018ff */
[C---:B------:R-:W-:Y:S08]  /*9fd0*/  HMMA.16816.F32 R56, R40.reuse, R58, RZ ;  /* 0x0000003a2838723c */ /* 0x040ff000000018ff */
[C---:B------:R-:W-:Y:S08]  /*9fe0*/  HMMA.16816.F32 R48, R40.reuse, R50, RZ ;  /* 0x000000322830723c */ /* 0x040ff000000018ff */
[C---:B--2---:R-:W-:Y:S08]  /*9ff0*/  HMMA.16816.F32 R44, R40.reuse, R8, RZ ;  /* 0x00000008282c723c */ /* 0x044ff000000018ff */
        /* <DEDUP_REMOVED lines=34> */
[----:B------:R-:W-:Y:S08]  /*a220*/  HMMA.16816.F32 R48, R92, R74, R48 ;  /* 0x0000004a5c30723c */ /* 0x000ff00000001830 */
[----:B-1----:R-:W-:Y:S08]  /*a230*/  HMMA.16816.F32 R16, R36, R32, R16 ;  /* 0x000000202410723c */ /* 0x002ff00000001810 */
[----:B------:R-:W-:Y:S08]  /*a240*/  HMMA.16816.F32 R60, R92, R80, R60 ;  /* 0x000000505c3c723c */ /* 0x000ff0000000183c */
[C---:B------:R-:W-:Y:S08]  /*a250*/  HMMA.16816.F32 R12, R36.reuse, R34, R12 ;  /* 0x00000022240c723c */ /* 0x040ff0000000180c */
[C---:B--2---:R-:W-:Y:S08]  /*a260*/  HMMA.16816.F32 R44, R36.reuse, R20, R44 ;  /* 0x00000014242c723c */ /* 0x044ff0000000182c */
[C---:B------:R-:W-:Y:S01]  /*a270*/  HMMA.16816.F32 R68, R36.reuse, R22, R68 ;  /* 0x000000162444723c */ /* 0x040fe20000001844 */
[----:B------:R-:W1:Y:S07]  /*a280*/  LDSM.16.M88.4 R20, [R0+0x5800] ;  /* 0x005800000014783b */ /* 0x000e6e0000000200 */
[----:B------:R-:W-:Y:S03]  /*a290*/  HMMA.16816.F32 R48, R36, R26, R48 ;  /* 0x0000001a2430723c */ /* 0x000fe60000001830 */
[----:B------:R-:W-:-:S05]  /*a2a0*/  IMAD.SHL.U32 R27, R77, 0x2, RZ ;  /* 0x000000024d1b7824 */ /* 0x000fca00078e00ff */
[----:B------:R-:W-:Y:S01]  /*a2b0*/  LOP3.LUT R27, R110, 0x6, R27, 0xf8, !PT ;  /* 0x000000066e1b7812 */ /* 0x000fe200078ef81b */
[C---:B------:R-:W-:Y:S05]  /*a2c0*/  HMMA.16816.F32 R52, R92.reuse, R72, R52 ;  /* 0x000000485c34723c */ /* 0x040fea0000001834 */
[C---:B------:R-:W-:Y:S02]  /*a2d0*/  LOP3.LUT R33, R27.reuse, 0x9, RZ, 0xfc, !PT ;  /* 0x000000091b217812 */ /* 0x040fe400078efcff */
[-C--:B------:R-:W-:Y:S02]  /*a2e0*/  ISETP.GE.AND P1, PT, R27, R78.reuse, PT ;  /* 0x0000004e1b00720c */ /* 0x080fe40003f26270 */
[----:B------:R-:W-:Y:S01]  /*a2f0*/  ISETP.GE.AND P5, PT, R33, R78, PT ;  /* 0x0000004e2100720c */ /* 0x000fe20003fa6270 */
[----:B------:R-:W-:Y:S03]  /*a300*/  HMMA.16816.F32 R56, R92, R82, R56 ;  /* 0x000000525c38723c */ /* 0x000fe60000001838 */
[----:B------:R-:W-:-:S02]  /*a310*/  LOP3.LUT R33, R27, 0x20, RZ, 0xfc, !PT ;  /* 0x000000201b217812 */ /* 0x000fc400078efcff */
[----:B------:R-:W-:-:S03]  /*a320*/  LOP3.LUT R35, R27, 0x38, RZ, 0xfc, !PT ;  /* 0x000000381b237812 */ /* 0x000fc600078efcff */
[----:B---3--:R-:W-:Y:S05]  /*a330*/  HMMA.16816.F32 R16, R8, R4, R16 ;  /* 0x000000040810723c */ /* 0x008fea0000001810 */
[----:B------:R-:W-:-:S04]  /*a340*/  LOP3.LUT R5, R27, 0x1, RZ, 0xfc, !PT ;  /* 0x000000011b057812 */ /* 0x000fc800078efcff */
[----:B------:R-:W-:Y:S01]  /*a350*/  ISETP.GE.AND P0, PT, R5, R78, PT ;  /* 0x0000004e0500720c */ /* 0x000fe20003f06270 */
[----:B------:R-:W-:Y:S05]  /*a360*/  HMMA.16816.F32 R60, R36, R28, R60 ;  /* 0x0000001c243c723c */ /* 0x000fea000000183c */
[----:B------:R-:W-:-:S04]  /*a370*/  LOP3.LUT R29, R27, 0x11, RZ, 0xfc, !PT ;  /* 0x000000111b1d7812 */ /* 0x000fc800078efcff */
[----:B------:R-:W-:Y:S01]  /*a380*/  ISETP.GE.AND P3, PT, R29, R78, PT ;  /* 0x0000004e1d00720c */ /* 0x000fe20003f66270 */
[----:B------:R-:W-:Y:S01]  /*a390*/  HMMA.16816.F32 R12, R8, R6, R12 ;  /* 0x00000006080c723c */ /* 0x000fe2000000180c */
[----:B------:R-:W2:Y:S01]  /*a3a0*/  LDSM.16.M88.4 R4, [R0+0x5c00] ;  /* 0x005c00000004783b */ /* 0x000ea20000000200 */
[----:B------:R-:W-:-:S04]  /*a3b0*/  DEPBAR.LE SB0, 0x0 ;  /* 0x000080000000791a */ /* 0x000fc80000000000 */
[----:B------:R-:W-:Y:S02]  /*a3c0*/  FSEL R29, R16, -INF , !P1 ;  /* 0xff800000101d7808 */ /* 0x000fe40004800000 */
[----:B------:R-:W-:Y:S05]  /*a3d0*/  HMMA.16816.F32 R52, R36, R24, R52 ;  /* 0x000000182434723c */ /* 0x000fea0000001834 */
[----:B------:R-:W-:Y:S02]  /*a3e0*/  LOP3.LUT R25, R27, 0x8, RZ, 0xfc, !PT ;  /* 0x000000081b197812 */ /* 0x000fe400078efcff */
[----:B------:R-:W-:Y:S02]  /*a3f0*/  FSEL R19, R19, -INF , !P0 ;  /* 0xff80000013137808 */ /* 0x000fe40004000000 */
[----:B------:R-:W-:-:S02]  /*a400*/  ISETP.GE.AND P6, PT, R25, R78, PT ;  /* 0x0000004e1900720c */ /* 0x000fc40003fc6270 */
[C---:B------:R-:W-:Y:S01]  /*a410*/  LOP3.LUT R25, R27.reuse, 0x18, RZ, 0xfc, !PT ;  /* 0x000000181b197812 */ /* 0x040fe200078efcff */
[----:B------:R-:W-:Y:S03]  /*a420*/  HMMA.16816.F32 R56, R36, R30, R56 ;  /* 0x0000001e2438723c */ /* 0x000fe60000001838 */
[----:B------:R-:W-:Y:S02]  /*a430*/  LOP3.LUT R31, R27, 0x10, RZ, 0xfc, !PT ;  /* 0x000000101b1f7812 */ /* 0x000fe400078efcff */
[-C--:B------:R-:W-:Y:S02]  /*a440*/  ISETP.GE.AND P2, PT, R25, R78.reuse, PT ;  /* 0x0000004e1900720c */ /* 0x080fe40003f46270 */
[----:B------:R-:W-:Y:S02]  /*a450*/  ISETP.GE.AND P4, PT, R31, R78, PT ;  /* 0x0000004e1f00720c */ /* 0x000fe40003f86270 */
[----:B------:R-:W-:Y:S01]  /*a460*/  LOP3.LUT R31, R27, 0x19, RZ, 0xfc, !PT ;  /* 0x000000191b1f7812 */ /* 0x000fe200078efcff */
[----:B----4-:R-:W-:Y:S05]  /*a470*/  HMMA.16816.F32 R60, R8, R40, R60 ;  /* 0x00000028083c723c */ /* 0x010fea000000183c */
[----:B------:R-:W-:-:S02]  /*a480*/  FSEL R25, R18, -INF , !P1 ;  /* 0xff80000012197808 */ /* 0x000fc40004800000 */
[-C--:B------:R-:W-:Y:S02]  /*a490*/  ISETP.GE.AND P1, PT, R31, R78.reuse, PT ;  /* 0x0000004e1f00720c */ /* 0x080fe40003f26270 */
[----:B------:R-:W-:Y:S02]  /*a4a0*/  FSEL R31, R17, -INF , !P0 ;  /* 0xff800000111f7808 */ /* 0x000fe40004000000 */
[----:B------:R-:W-:Y:S01]  /*a4b0*/  ISETP.GE.AND P0, PT, R33, R78, PT ;  /* 0x0000004e2100720c */ /* 0x000fe20003f06270 */
[----:B-1----:R-:W-:Y:S03]  /*a4c0*/  HMMA.16816.F32 R48, R8, R22, R48 ;  /* 0x000000160830723c */ /* 0x002fe60000001830 */
[----:B------:R-:W-:Y:S02]  /*a4d0*/  FSEL R14, R14, -INF , !P6 ;  /* 0xff8000000e0e7808 */ /* 0x000fe40007000000 */
[----:B------:R-:W-:-:S02]  /*a4e0*/  FSEL R12, R12, -INF , !P6 ;  /* 0xff8000000c0c7808 */ /* 0x000fc40007000000 */
[C---:B------:R-:W-:Y:S02]  /*a4f0*/  LOP3.LUT R33, R27.reuse, 0x29, RZ, 0xfc, !PT ;  /* 0x000000291b217812 */ /* 0x040fe400078efcff */
[C---:B------:R-:W-:Y:S01]  /*a500*/  LOP3.LUT R17, R27.reuse, 0x28, RZ, 0xfc, !PT ;  /* 0x000000281b117812 */ /* 0x040fe200078efcff */
[----:B------:R-:W-:Y:S03]  /*a510*/  HMMA.16816.F32 R52, R8, R20, R52 ;  /* 0x000000140834723c */ /* 0x000fe60000001834 */
[----:B------:R-:W-:Y:S02]  /*a520*/  LOP3.LUT R21, R27, 0x21, RZ, 0xfc, !PT ;  /* 0x000000211b157812 */ /* 0x000fe400078efcff */
[----:B------:R-:W-:Y:S02]  /*a530*/  FSEL R23, R60, -INF , !P4 ;  /* 0xff8000003c177808 */ /* 0x000fe40006000000 */
[----:B------:R-:W-:-:S02]  /*a540*/  ISETP.GE.AND P6, PT, R21, R78, PT ;  /* 0x0000004e1500720c */ /* 0x000fc40003fc6270 */
[----:B------:R-:W-:Y:S01]  /*a550*/  FSEL R21, R13, -INF , !P5 ;  /* 0xff8000000d157808 */ /* 0x000fe20006800000 */
[C---:B------:R-:W-:Y:S03]  /*a560*/  HMMA.16816.F32 R56, R8.reuse, R42, R56 ;  /* 0x0000002a0838723c */ /* 0x040fe60000001838 */
[----:B------:R-:W-:Y:S02]  /*a570*/  FSEL R13, R62, -INF , !P4 ;  /* 0xff8000003e0d7808 */ /* 0x000fe40006000000 */
[----:B------:R-:W-:Y:S02]  /*a580*/  ISETP.GE.AND P4, PT, R33, R78, PT ;  /* 0x0000004e2100720c */ /* 0x000fe40003f86270 */
[----:B------:R-:W-:Y:S02]  /*a590*/  FSEL R15, R15, -INF , !P5 ;  /* 0xff8000000f0f7808 */ /* 0x000fe40006800000 */
[----:B------:R-:W-:Y:S01]  /*a5a0*/  FSEL R127, R51, -INF , !P4 ;  /* 0xff800000337f7808 */ /* 0x000fe20006000000 */
[----:B--2---:R-:W-:Y:S03]  /*a5b0*/  HMMA.16816.F32 R44, R8, R4, R44 ;  /* 0x00000004082c723c */ /* 0x004fe6000000182c */
[----:B------:R-:W-:-:S02]  /*a5c0*/  FSEL R135, R49, -INF , !P4 ;  /* 0xff80000031877808 */ /* 0x000fc40006000000 */
[----:B------:R-:W-:Y:S02]  /*a5d0*/  ISETP.GT.AND P4, PT, R111, R104, PT ;  /* 0x000000686f00720c */ /* 0x000fe40003f84270 */
[----:B------:R-:W-:Y:S02]  /*a5e0*/  ISETP.GE.AND P5, PT, R17, R78, PT ;  /* 0x0000004e1100720c */ /* 0x000fe40003fa6270 */
[C---:B------:R-:W-:Y:S01]  /*a5f0*/  LOP3.LUT R17, R27.reuse, 0x30, RZ, 0xfc, !PT ;  /* 0x000000301b117812 */ /* 0x040fe200078efcff */
[----:B------:R-:W-:Y:S03]  /*a600*/  HMMA.16816.F32 R68, R8, R6, R68 ;  /* 0x000000060844723c */ /* 0x000fe60000001844 */
[----:B------:R-:W-:Y:S02]  /*a610*/  LOP3.LUT R5, R27, 0x31, RZ, 0xfc, !PT ;  /* 0x000000311b057812 */ /* 0x000fe400078efcff */
[----:B------:R-:W-:-:S02]  /*a620*/  FSEL R63, R63, -INF , !P3 ;  /* 0xff8000003f3f7808 */ /* 0x000fc40005800000 */
[----:B------:R-:W-:Y:S02]  /*a630*/  FSEL R61, R61, -INF , !P3 ;  /* 0xff8000003d3d7808 */ /* 0x000fe40005800000 */
[-C--:B------:R-:W-:Y:S02]  /*a640*/  ISETP.GE.AND P3, PT, R17, R78.reuse, PT ;  /* 0x0000004e1100720c */ /* 0x080fe40003f66270 */
[----:B------:R-:W-:Y:S02]  /*a650*/  LOP3.LUT R27, R27, 0x39, RZ, 0xfc, !PT ;  /* 0x000000391b1b7812 */ /* 0x000fe400078efcff */
        /* <DEDUP_REMOVED lines=36> */
.L_x_9653:
        /* <DEDUP_REMOVED lines=60> */
.L_x_9654:
[----:B------:R-:W-:Y:S05]  /*ac60*/  BSYNC.RECONVERGENT B0 ;  /* 0x0000000000007941 */ /* 0x000fea0003800200 */
.L_x_9652:
        /* <DEDUP_REMOVED lines=14> */
.L_x_9651:
[----:B------:R-:W-:Y:S05]  /*ad50*/  BSYNC.RECONVERGENT B1 ;  /* 0x0000000000017941 */ /* 0x000fea0003800200 */
.L_x_9650:
[----:B------:R-:W2:Y:S01]  /*ad60*/  LD.E R95, desc[UR4][R84.64+0xdc] ;  /* 0x0000dc04545f7980 */ /* 0x000ea2000c101900 */
[----:B------:R-:W-:Y:S02]  /*ad70*/  FMNMX3.FTZ R0, R29, R31, R12, !PT ;  /* 0x0000001f1d007276 */ /* 0x000fe4000781000c */
[----:B------:R-:W-:Y:S02]  /*ad80*/  LOP3.LUT R64, R3, 0x120, R64, 0xf8, !PT ;  /* 0x0000012003407812 */ /* 0x000fe400078ef840 */
[----:B------:R-:W-:Y:S02]  /*ad90*/  FMNMX3.FTZ R0, R0, R21, R23, !PT ;  /* 0x0000001500007276 */ /* 0x000fe40007810017 */
[----:B------:R-:W-:Y:S02]  /*ada0*/  IADD3 R89, PT, PT, R89, -0x2, RZ ;  /* 0xfffffffe59597810 */ /* 0x000fe40007ffe0ff */
        /* <DEDUP_REMOVED lines=27> */
[--C-:B------:R-:W-:Y:S01]  /*af60*/  FFMA.FTZ R20, R33, R95, -R132.reuse ;  /* 0x0000005f21147223 */ /* 0x100fe20000010884 */
[----:B------:R-:W-:Y:S01]  /*af70*/  LEA R33, R64, R65, 0x1 ;  /* 0x0000004140217211 */ /* 0x000fe200078e08ff */
[-CC-:B------:R-:W-:Y:S01]  /*af80*/  FFMA.FTZ R93, R31, R95.reuse, -R132.reuse ;  /* 0x0000005f1f5d7223 */ /* 0x180fe20000010884 */
[----:B------:R-:W-:Y:S01]  /*af90*/  FSEL R126, R126, RZ, P0 ;  /* 0x000000ff7e7e7208 */ /* 0x000fe20000000000 */
[-CC-:B------:R-:W-:Y:S01]  /*afa0*/  FFMA.FTZ R94, R29, R95.reuse, -R132.reuse ;  /* 0x0000005f1d5e7223 */ /* 0x180fe20000010884 */
[-CC-:B------:R-:W-:Y:S01]  /*afb0*/  FFMA.FTZ R92, R12, R95.reuse, -R132.reuse ;  /* 0x0000005f0c5c7223 */ /* 0x180fe20000010884 */
[----:B------:R-:W1:Y:S01]  /*afc0*/  LDSM.16.MT88.4 R48, [R33+0x7000] ;  /* 0x007000002130783b */ /* 0x000e620000004200 */
[-C--:B------:R-:W-:Y:S01]  /*afd0*/  FFMA.FTZ R91, R21, R95.reuse, -R132 ;  /* 0x0000005f155b7223 */ /* 0x080fe20000010884 */
[-CC-:B------:R-:W-:Y:S01]  /*afe0*/  FFMA.FTZ R128, R25, R95.reuse, -R126.reuse ;  /* 0x0000005f19807223 */ /* 0x180fe2000001087e */
[-CC-:B------:R-:W-:Y:S01]  /*aff0*/  FFMA.FTZ R101, R19, R95.reuse, -R126.reuse ;  /* 0x0000005f13657223 */ /* 0x180fe2000001087e */
[-CC-:B------:R-:W-:Y:S01]  /*b000*/  FFMA.FTZ R130, R14, R95.reuse, -R126.reuse ;  /* 0x0000005f0e827223 */ /* 0x180fe2000001087e */
[----:B------:R-:W-:Y:S01]  /*b010*/  FFMA.FTZ R31, R15, R95, -R126 ;  /* 0x0000005f0f1f7223 */ /* 0x000fe2000001087e */
[----:B------:R-:W-:Y:S01]  /*b020*/  IADD3 R32, PT, PT, R66, R33, RZ ;  /* 0x0000002142207210 */ /* 0x000fe20007ffe0ff */
[----:B------:R-:W-:Y:S01]  /*b030*/  MUFU.EX2 R94, R94 ;  /* 0x0000005e005e7308 */ /* 0x000fe20000000800 */
[----:B------:R-:W-:Y:S01]  /*b040*/  LDSM.16.MT88.4 R8, [R33+0x7400] ;  /* 0x007400002108783b */ /* 0x000fe20000004200 */
        /* <DEDUP_REMOVED lines=10> */
[-C--:B------:R-:W-:Y:S01]  /*b0f0*/  FFMA.FTZ R136, R123, R95.reuse, -R132 ;  /* 0x0000005f7b887223 */ /* 0x080fe20000010884 */
[-C--:B------:R-:W-:Y:S01]  /*b100*/  FFMA.FTZ R134, R107, R95.reuse, -R126 ;  /* 0x0000005f6b867223 */ /* 0x080fe2000001087e */
[-C--:B------:R-:W-:Y:S01]  /*b110*/  FFMA.FTZ R123, R131, R95.reuse, -R132 ;  /* 0x0000005f837b7223 */ /* 0x080fe20000010884 */
[----:B------:R-:W4:Y:S01]  /*b120*/  LDSM.16.MT88.4 R64, [R33+0x8000] ;  /* 0x008000002140783b */ /* 0x000f220000004200 */
[----:B------:R-:W-:Y:S01]  /*b130*/  MUFU.EX2 R92, R92 ;  /* 0x0000005c005c7308 */ /* 0x000fe20000000800 */
[-C--:B------:R-:W-:Y:S01]  /*b140*/  FFMA.FTZ R107, R129, R95.reuse, -R126 ;  /* 0x0000005f816b7223 */ /* 0x080fe2000001087e */
[-CC-:B------:R-:W-:Y:S01]  /*b150*/  FFMA.FTZ R122, R122, R95.reuse, -R132.reuse ;  /* 0x0000005f7a7a7223 */ /* 0x180fe20000010884 */
[----:B------:R-:W5:Y:S01]  /*b160*/  LDSM.16.MT88.4 R76, [R33+0x6000] ;  /* 0x00600000214c783b */ /* 0x000f620000004200 */
[-CC-:B------:R-:W-:Y:S01]  /*b170*/  FFMA.FTZ R99, R99, R95.reuse, -R132.reuse ;  /* 0x0000005f63637223 */ /* 0x180fe20000010884 */
[-C--:B------:R-:W-:Y:S01]  /*b180*/  FFMA.FTZ R114, R114, R95.reuse, -R132 ;  /* 0x0000005f72727223 */ /* 0x080fe20000010884 */
[-CC-:B------:R-:W-:Y:S01]  /*b190*/  FFMA.FTZ R35, R35, R95.reuse, -R126.reuse ;  /* 0x0000005f23237223 */ /* 0x180fe2000001087e */
[----:B------:R-:W5:Y:S01]  /*b1a0*/  LDSM.16.MT88.4 R56, [R32+0x7000] ;  /* 0x007000002038783b */ /* 0x000f620000004200 */
[----:B------:R-:W1:Y:S01]  /*b1b0*/  MUFU.EX2 R91, R91 ;  /* 0x0000005b005b7308 */ /* 0x000e620000000800 */
[----:B---3--:R-:W-:Y:S01]  /*b1c0*/  F2FP.F16.F32.PACK_AB R72, R93, R94 ;  /* 0x0000005e5d48723e */ /* 0x008fe200000000ff */
[----:B------:R-:W-:Y:S01]  /*b1d0*/  FFMA.FTZ R34, R34, R95, -R126 ;  /* 0x0000005f22227223 */ /* 0x000fe2000001087e */
[----:B------:R-:W3:Y:S01]  /*b1e0*/  LDSM.16.MT88.4 R24, [R33+0x6400] ;  /* 0x006400002118783b */ /* 0x000ee20000004200 */
[----:B------:R-:W-:Y:S01]  /*b1f0*/  FADD.FTZ R93, R94, R93 ;  /* 0x0000005d5e5d7221 */ /* 0x000fe20000010000 */
[----:B------:R-:W-:-:S02]  /*b200*/  ISETP.GE.AND P0, PT, R89, R104, PT ;  /* 0x000000685900720c */ /* 0x000fc40003f06270 */
[----:B------:R-:W-:Y:S01]  /*b210*/  LDSM.16.MT88.4 R16, [R32+0x7400] ;  /* 0x007400002010783b */ /* 0x000fe20000004200 */
        /* <DEDUP_REMOVED lines=18> */
[----:B--2---:R-:W-:Y:S01]  /*b340*/  F2FP.F16.F32.PACK_AB R4, R23, R28 ;  /* 0x0000001c1704723e */ /* 0x004fe200000000ff */
[----:B------:R-:W-:-:S04]  /*b350*/  FADD.FTZ R28, R28, R91 ;  /* 0x0000005b1c1c7221 */ /* 0x000fc80000010000 */
[----:B------:R-:W-:Y:S01]  /*b360*/  FADD.FTZ R23, R23, R28 ;  /* 0x0000001c17177221 */ /* 0x000fe20000010000 */
[----:B------:R-:W-:Y:S01]  /*b370*/  MUFU.EX2 R30, R30 ;  /* 0x0000001e001e7308 */ /* 0x000fe20000000800 */
[C---:B------:R-:W-:Y:S07]  /*b380*/  HMMA.16816.F32 R36, R72.reuse, R40, RZ ;  /* 0x000000284824723c */ /* 0x040fee00000018ff */
[----:B------:R-:W2:Y:S01]  /*b390*/  MUFU.EX2 R29, R29 ;  /* 0x0000001d001d7308 */ /* 0x000ea20000000800 */
[----:B-1----:R-:W-:Y:S01]  /*b3a0*/  F2FP.F16.F32.PACK_AB R6, R3, R20 ;  /* 0x000000140306723e */ /* 0x002fe200000000ff */
[----:B------:R-:W-:Y:S01]  /*b3b0*/  HMMA.16816.F32 R40, R72, R42, RZ ;  /* 0x0000002a4828723c */ /* 0x000fe200000018ff */
[----:B------:R-:W-:-:S04]  /*b3c0*/  FADD.FTZ R20, R20, R23 ;  /* 0x0000001714147221 */ /* 0x000fc80000010000 */
[----:B------:R-:W-:Y:S01]  /*b3d0*/  FADD.FTZ R3, R3, R20 ;  /* 0x0000001403037221 */ /* 0x000fe20000010000 */
[----:B------:R-:W-:Y:S02]  /*b3e0*/  MUFU.EX2 R22, R22 ;  /* 0x0000001600167308 */ /* 0x000fe40000000800 */
[C---:B----4-:R-:W-:Y:S06]  /*b3f0*/  HMMA.16816.F32 R60, R72.reuse, R64, RZ ;  /* 0x00000040483c723c */ /* 0x050fec00000018ff */
[----:B------:R-:W1:Y:S01]  /*b400*/  MUFU.EX2 R21, R21 ;  /* 0x0000001500157308 */ /* 0x000e620000000800 */
[----:B--2---:R-:W-:Y:S01]  /*b410*/  F2FP.F16.F32.PACK_AB R5, R29, R30 ;  /* 0x0000001e1d05723e */ /* 0x004fe200000000ff */
[----:B------:R-:W-:Y:S01]  /*b420*/  HMMA.16816.F32 R64, R72, R66, RZ ;  /* 0x000000424840723c */ /* 0x000fe200000018ff */
[----:B------:R-:W-:-:S04]  /*b430*/  FADD.FTZ R30, R30, R31 ;  /* 0x0000001f1e1e7221 */ /* 0x000fc80000010000 */
[----:B------:R-:W-:Y:S01]  /*b440*/  FADD.FTZ R29, R29, R30 ;  /* 0x0000001e1d1d7221 */ /* 0x000fe20000010000 */
[----:B------:R-:W-:Y:S02]  /*b450*/  MUFU.EX2 R136, R136 ;  /* 0x0000008800887308 */ /* 0x000fe40000000800 */
[C---:B-----5:R-:W-:Y:S06]  /*b460*/  HMMA.16816.F32 R80, R72.reuse, R76, RZ ;  /* 0x0000004c4850723c */ /* 0x060fec00000018ff */
        /* <DEDUP_REMOVED lines=20> */
[----:B---3--:R-:W-:Y:S05]  /*b5b0*/  HMMA.16816.F32 R80, R4, R24, R80 ;  /* 0x000000180450723c */ /* 0x008fea0000001850 */
[-CC-:B------:R-:W-:Y:S01]  /*b5c0*/  FFMA.FTZ R25, R125, R95.reuse, -R126.reuse ;  /* 0x0000005f7d197223 */ /* 0x180fe2000001087e */
[-C--:B------:R-:W-:Y:S01]  /*b5d0*/  FFMA.FTZ R24, R127, R95.reuse, -R126 ;  /* 0x0000005f7f187223 */ /* 0x080fe2000001087e */
[-C--:B------:R-:W-:Y:S01]  /*b5e0*/  FFMA.FTZ R127, R100, R95.reuse, -R132 ;  /* 0x0000005f647f7223 */ /* 0x080fe20000010884 */
[-CC-:B------:R-:W-:Y:S01]  /*b5f0*/  FFMA.FTZ R100, R124, R95.reuse, -R126.reuse ;  /* 0x0000005f7c647223 */ /* 0x180fe2000001087e */
[----:B------:R-:W-:-:S02]  /*b600*/  FFMA.FTZ R125, R90, R95, -R126 ;  /* 0x0000005f5a7d7223 */ /* 0x000fc4000001087e */
        /* <DEDUP_REMOVED lines=86> */
.L_x_9662:
        /* <DEDUP_REMOVED lines=80> */
.L_x_9657:
[----:B------:R-:W-:Y:S05]  /*c070*/  BSYNC.RECONVERGENT B0 ;  /* 0x0000000000007941 */ /* 0x000fea0003800200 */
.L_x_9656:
[----:B------:R-:W1:Y:S01]  /*c080*/  S2UR UR6, SR_CgaCtaId ;  /* 0x00000000000679c3 */ /* 0x000e620000008800 */
[C---:B------:R-:W-:Y:S01]  /*c090*/  IMAD.SHL.U32 R4, R101.reuse, 0x8, RZ ;  /* 0x0000000865047824 */ /* 0x040fe200078e00ff */
[----:B------:R-:W-:Y:S01]  /*c0a0*/  UMOV UR7, 0x400 ;  /* 0x0000040000077882 */ /* 0x000fe20000000000 */
[C---:B------:R-:W-:Y:S01]  /*c0b0*/  IMAD.SHL.U32 R98, R101.reuse, 0x10, RZ ;  /* 0x0000001065627824 */ /* 0x040fe200078e00ff */
[----:B------:R-:W-:Y:S01]  /*c0c0*/  IADD3 R28, P0, PT, R118, R125, RZ ;  /* 0x0000007d761c7210 */ /* 0x000fe20007f1e0ff */
[C---:B------:R-:W-:Y:S01]  /*c0d0*/  IMAD.SHL.U32 R100, R101.reuse, 0x20, RZ ;  /* 0x0000002065647824 */ /* 0x040fe200078e00ff */
[----:B------:R-:W-:Y:S01]  /*c0e0*/  LOP3.LUT R0, R4, 0xc0, RZ, 0xc0, !PT ;  /* 0x000000c004007812 */ /* 0x000fe200078ec0ff */
[----:B------:R-:W-:Y:S01]  /*c0f0*/  IMAD.SHL.U32 R96, R101, 0x4, RZ ;  /* 0x0000000465607824 */ /* 0x000fe200078e00ff */
[----:B------:R-:W-:Y:S01]  /*c100*/  LOP3.LUT R5, R98, 0x100, RZ, 0xc0, !PT ;  /* 0x0000010062057812 */ /* 0x000fe200078ec0ff */
[----:B------:R-:W-:Y:S01]  /*c110*/  IMAD.X R29, R119, 0x1, R123, P0 ;  /* 0x00000001771d7824 */ /* 0x000fe200000e067b */
[--C-:B------:R-:W-:Y:S01]  /*c120*/  LOP3.LUT R7, R0, 0x18, R101.reuse, 0xf8, !PT ;  /* 0x0000001800077812 */ /* 0x100fe200078ef865 */
[----:B------:R-:W-:Y:S01]  /*c130*/  IMAD.MOV.U32 R92, RZ, RZ, 0x20 ;  /* 0x00000020ff5c7424 */ /* 0x000fe200078e00ff */
[----:B------:R-:W-:Y:S01]  /*c140*/  LOP3.LUT R2, R5, 0x20, R100, 0xf8, !PT ;  /* 0x0000002005027812 */ /* 0x000fe200078ef864 */
[----:B------:R-:W-:Y:S01]  /*c150*/  VIADD R111, R111, 0xffffffff ;  /* 0xffffffff6f6f7836 */ /* 0x000fe20000000000 */
[--C-:B------:R-:W-:Y:S01]  /*c160*/  LOP3.LUT R5, R7, 0x18, R4.reuse, 0x78, !PT ;  /* 0x0000001807057812 */ /* 0x100fe200078e7804 */
[----:B------:R-:W-:Y:S01]  /*c170*/  BSSY.RECONVERGENT B1, `(.L_x_9658) ;  /* 0x00000c4000017945 */ /* 0x000fe20003800200 */
[----:B------:R-:W-:Y:S02]  /*c180*/  LOP3.LUT R0, R100, 0xc0, RZ, 0xc0, !PT ;  /* 0x000000c064007812 */ /* 0x000fe400078ec0ff */
[----:B------:R-:W-:Y:S02]  /*c190*/  LOP3.LUT R5, R5, 0x1f20, R4, 0xf8, !PT ;  /* 0x00001f2005057812 */ /* 0x000fe400078ef804 */
[----:B------:R-:W-:Y:S02]  /*c1a0*/  LOP3.LUT R99, R96, 0x18, RZ, 0xc0, !PT ;  /* 0x0000001860637812 */ /* 0x000fe400078ec0ff */
[----:B------:R-:W-:Y:S01]  /*c1b0*/  LOP3.LUT R0, R0, 0x8, R101, 0xf8, !PT ;  /* 0x0000000800007812 */ /* 0x000fe200078ef865 */
[----:B-1----:R-:W-:Y:S01]  /*c1c0*/  ULEA UR6, UR6, UR7, 0x18 ;  /* 0x0000000706067291 */ /* 0x002fe2000f8ec0ff */
[----:B------:R-:W-:Y:S02]  /*c1d0*/  LOP3.LUT P0, RZ, R101, 0x4, RZ, 0xc0, !PT ;  /* 0x0000000465ff7812 */ /* 0x000fe4000780c0ff */
[----:B------:R-:W-:Y:S02]  /*c1e0*/  LOP3.LUT R0, R2, R0, R99, 0xf6, !PT ;  /* 0x0000000002007212 */ /* 0x000fe400078ef663 */
[----:B------:R-:W-:Y:S02]  /*c1f0*/  SEL R92, R92, 0xffffffe0, !P0 ;  /* 0xffffffe05c5c7807 */ /* 0x000fe40004000000 */
[----:B------:R-:W-:Y:S02]  /*c200*/  LEA R129, R5, UR6, 0x1 ;  /* 0x0000000605817c11 */ /* 0x000fe4000f8e08ff */
[----:B------:R-:W-:Y:S01]  /*c210*/  LEA R2, R0, UR6, 0x1 ;  /* 0x0000000600027c11 */ /* 0x000fe2000f8e08ff */
[--C-:B------:R-:W-:Y:S01]  /*c220*/  IMAD.IADD R86, R97, 0x1, R92.reuse ;  /* 0x0000000161567824 */ /* 0x100fe200078e025c */
[----:B------:R-:W-:Y:S01]  /*c230*/  ISETP.GT.AND P2, PT, R111, R104, PT ;  /* 0x000000686f00720c */ /* 0x000fe20003f44270 */
[----:B------:R-:W-:Y:S01]  /*c240*/  @!PT LDS RZ, [RZ] ;  /* 0x00000000fffff984 */ /* 0x000fe20000000800 */
[----:B------:R-:W-:Y:S01]  /*c250*/  @!PT LDS RZ, [RZ] ;  /* 0x00000000fffff984 */ /* 0x000fe20000000800 */
[----:B------:R-:W-:Y:S01]  /*c260*/  @!PT LDS RZ, [RZ] ;  /* 0x00000000fffff984 */ /* 0x000fe20000000800 */
[----:B------:R-:W-:Y:S02]  /*c270*/  LDGSTS.E.BYPASS.LTC128B.128 [R129+0x6000], desc[UR4][R118.64] ;  /* 0x0600000076817fae */ /* 0x000fe4000b981a04 */
[----:B------:R-:W-:Y:S03]  /*c280*/  IMAD.IADD R0, R2, 0x1, R92 ;  /* 0x0000000102007824 */ /* 0x000fe600078e025c */
        /* <DEDUP_REMOVED lines=164> */
.L_x_9661:
[----:B------:R-:W-:Y:S05]  /*ccd0*/  BSYNC.RECONVERGENT B0 ;  /* 0x0000000000007941 */ /* 0x000fea0003800200 */
.L_x_9660:
        /* <DEDUP_REMOVED lines=13> */
.L_x_9659:
[----:B------:R-:W-:Y:S05]  /*cdb0*/  BSYNC.RECONVERGENT B1 ;  /* 0x0000000000017941 */ /* 0x000fea0003800200 */
.L_x_9658:
        /* <DEDUP_REMOVED lines=28> */
[----:B------:R-:W-:Y:S01]  /*cf80*/  FADD.FTZ R88, -R0, R87 ;  /* 0x0000005700587221 */ /* 0x000fe20000010100 */
[C---:B--2---:R-:W-:Y:S03]  /*cf90*/  FMUL.FTZ R130, R89.reuse, R2 ;  /* 0x0000000259827220 */ /* 0x044fe60000410000 */
[C---:B------:R-:W-:Y:S01]  /*cfa0*/  FMUL.FTZ R3, R89.reuse, R88 ;  /* 0x0000005859037220 */ /* 0x040fe20000410000 */
[C---:B------:R-:W-:Y:S01]  /*cfb0*/  FMUL.FTZ R87, R89.reuse, R86 ;  /* 0x0000005659577220 */ /* 0x040fe20000410000 */
[----:B------:R-:W-:Y:S01]  /*cfc0*/  SHF.R.U32.HI R88, RZ, 0x1, R101 ;  /* 0x00000001ff587819 */ /* 0x000fe20000011665 */
[----:B------:R-:W-:Y:S01]  /*cfd0*/  FMUL.FTZ R132, R89, R0 ;  /* 0x0000000059847220 */ /* 0x000fe20000410000 */
[----:B------:R-:W-:Y:S01]  /*cfe0*/  FSEL R130, R130, RZ, P2 ;  /* 0x000000ff82827208 */ /* 0x000fe20001000000 */
[----:B------:R-:W1:Y:S01]  /*cff0*/  MUFU.EX2 R86, R87 ;  /* 0x0000005700567308 */ /* 0x000e620000000800 */
[----:B------:R-:W-:Y:S03]  /*d000*/  FSETP.NEU.FTZ.AND P2, PT, R0, -INF , PT ;  /* 0xff8000000000780b */ /* 0x000fe60003f5d000 */
[-CC-:B------:R-:W-:Y:S01]  /*d010*/  FFMA.FTZ R101, R5, R89.reuse, -R130.reuse ;  /* 0x0000005905657223 */ /* 0x180fe20000010882 */
[----:B------:R-:W-:Y:S01]  /*d020*/  LOP3.LUT R5, R88, 0x8, RZ, 0xc0, !PT ;  /* 0x0000000858057812 */ /* 0x000fe200078ec0ff */
[-CC-:B------:R-:W-:Y:S01]  /*d030*/  FFMA.FTZ R129, R4, R89.reuse, -R130.reuse ;  /* 0x0000005904817223 */ /* 0x180fe20000010882 */
[-C--:B------:R-:W-:Y:S03]  /*d040*/  FFMA.FTZ R8, R8, R89.reuse, -R130 ;  /* 0x0000005908087223 */ /* 0x080fe60000010882 */
[----:B------:R-:W2:Y:S01]  /*d050*/  MUFU.EX2 R3, R3 ;  /* 0x0000000300037308 */ /* 0x000ea20000000800 */
[----:B------:R-:W-:Y:S01]  /*d060*/  LOP3.LUT R4, R5, 0xc0, R100, 0xf8, !PT ;  /* 0x000000c005047812 */ /* 0x000fe200078ef864 */
[-CC-:B------:R-:W-:Y:S01]  /*d070*/  FFMA.FTZ R91, R9, R89.reuse, -R130.reuse ;  /* 0x00000059095b7223 */ /* 0x180fe20000010882 */
[----:B------:R-:W-:Y:S01]  /*d080*/  LOP3.LUT R100, R100, 0x120, RZ, 0xc0, !PT ;  /* 0x0000012064647812 */ /* 0x000fe200078ec0ff */
[-CC-:B------:R-:W-:Y:S01]  /*d090*/  FFMA.FTZ R133, R12, R89.reuse, -R130.reuse ;  /* 0x000000590c857223 */ /* 0x180fe20000010882 */
[----:B------:R-:W-:Y:S01]  /*d0a0*/  FSEL R132, R132, RZ, P2 ;  /* 0x000000ff84847208 */ /* 0x000fe20001000000 */
[----:B------:R-:W-:Y:S01]  /*d0b0*/  FFMA.FTZ R140, R20, R89, -R130 ;  /* 0x00000059148c7223 */ /* 0x000fe20000010882 */
[----:B------:R-:W-:Y:S03]  /*d0c0*/  LOP3.LUT R4, R100, R4, R99, 0xf6, !PT ;  /* 0x0000000464047212 */ /* 0x000fe600078ef663 */
[----:B------:R-:W-:Y:S01]  /*d0d0*/  MUFU.EX2 R129, R129 ;  /* 0x0000008100817308 */ /* 0x000fe20000000800 */
[----:B-1----:R-:W-:Y:S01]  /*d0e0*/  FMUL.FTZ R9, R86, R77 ;  /* 0x0000004d56097220 */ /* 0x002fe20000410000 */
[-CC-:B------:R-:W-:Y:S01]  /*d0f0*/  FFMA.FTZ R122, R10, R89.reuse, -R132.reuse ;  /* 0x000000590a7a7223 */ /* 0x180fe20000010884 */
[----:B------:R-:W-:Y:S01]  /*d100*/  LEA R87, R4, UR6, 0x1 ;  /* 0x0000000604577c11 */ /* 0x000fe2000f8e08ff */
[-CC-:B------:R-:W-:Y:S01]  /*d110*/  FFMA.FTZ R99, R11, R89.reuse, -R132.reuse ;  /* 0x000000590b637223 */ /* 0x180fe20000010884 */
[-CC-:B------:R-:W-:Y:S01]  /*d120*/  FFMA.FTZ R124, R6, R89.reuse, -R132.reuse ;  /* 0x00000059067c7223 */ /* 0x180fe20000010884 */
[--C-:B------:R-:W-:Y:S01]  /*d130*/  FFMA.FTZ R107, R7, R89, -R132.reuse ;  /* 0x00000059076b7223 */ /* 0x100fe20000010884 */
[----:B------:R-:W-:Y:S03]  /*d140*/  IADD3 R90, PT, PT, R87, 0x6020, RZ ;  /* 0x00006020575a7810 */ /* 0x000fe60007ffe0ff */
[----:B------:R1:W-:Y:S01]  /*d150*/  MUFU.EX2 R100, R8 ;  /* 0x0000000800647308 */ /* 0x0003e20000000800 */
[----:B------:R-:W3:Y:S01]  /*d160*/  LDSM.16.MT88.4 R92, [R87+0x6000] ;  /* 0x00600000575c783b */ /* 0x000ee20000004200 */
[C---:B--2---:R-:W-:Y:S01]  /*d170*/  FMUL.FTZ R10, R3.reuse, R78 ;  /* 0x0000004e030a7220 */ /* 0x044fe20000410000 */
        /* <DEDUP_REMOVED lines=14> */
[C---:B-1----:R-:W-:Y:S01]  /*d260*/  FMUL.FTZ R8, R86.reuse, R76 ;  /* 0x0000004c56087220 */ /* 0x042fe20000410000 */
[----:B------:R-:W-:Y:S01]  /*d270*/  IADD3 R76, PT, PT, R87, 0x6000, RZ ;  /* 0x00006000574c7810 */ /* 0x000fe20007ffe0ff */
[C---:B------:R-:W-:Y:S01]  /*d280*/  FMUL.FTZ R43, R3.reuse, R43 ;  /* 0x0000002b032b7220 */ /* 0x040fe20000410000 */
[C---:B------:R-:W-:Y:S01]  /*d290*/  FMUL.FTZ R44, R86.reuse, R44 ;  /* 0x0000002c562c7220 */ /* 0x040fe20000410000 */
[----:B------:R-:W-:Y:S01]  /*d2a0*/  FMUL.FTZ R45, R86, R45 ;  /* 0x0000002d562d7220 */ /* 0x000fe20000410000 */
[----:B------:R-:W-:Y:S01]  /*d2b0*/  @P0 IADD3 R90, PT, PT, R76, -0x20, RZ ;  /* 0xffffffe04c5a0810 */ /* 0x000fe20007ffe0ff */
[----:B------:R-:W-:Y:S03]  /*d2c0*/  FMUL.FTZ R46, R3, R46 ;  /* 0x0000002e032e7220 */ /* 0x000fe60000410000 */
[----:B------:R-:W1:Y:S01]  /*d2d0*/  MUFU.EX2 R107, R107 ;  /* 0x0000006b006b7308 */ /* 0x000e620000000800 */
[----:B--2---:R-:W-:Y:S01]  /*d2e0*/  F2FP.F16.F32.PACK_AB R80, R101, R129 ;  /* 0x000000816550723e */ /* 0x004fe200000000ff */
[C---:B------:R-:W-:Y:S01]  /*d2f0*/  FMUL.FTZ R47, R3.reuse, R47 ;  /* 0x0000002f032f7220 */ /* 0x040fe20000410000 */
[----:B------:R-:W2:Y:S01]  /*d300*/  LDSM.16.MT88.4 R76, [R90] ;  /* 0x000000005a4c783b */ /* 0x000ea20000004200 */
        /* <DEDUP_REMOVED lines=18> */
[----:B------:R-:W-:Y:S01]  /*d430*/  FMUL.FTZ R63, R3, R63 ;  /* 0x0000003f033f7220 */ /* 0x000fe20000410000 */
[C---:B------:R-:W-:Y:S03]  /*d440*/  FMUL.FTZ R64, R86.reuse, R64 ;  /* 0x0000004056407220 */ /* 0x040fe60000410000 */
[----:B------:R-:W1:Y:S01]  /*d450*/  MUFU.EX2 R99, R99 ;  /* 0x0000006300637308 */ /* 0x000e620000000800 */
[----:B----4-:R-:W-:Y:S01]  /*d460*/  F2FP.F16.F32.PACK_AB R82, R91, R100 ;  /* 0x000000645b52723e */ /* 0x010fe200000000ff */
[----:B------:R-:W-:Y:S01]  /*d470*/  FMUL.FTZ R65, R86, R65 ;  /* 0x0000004156417220 */ /* 0x000fe20000410000 */
[C---:B------:R-:W-:Y:S01]  /*d480*/  FMUL.FTZ R66, R3.reuse, R66 ;  /* 0x0000004203427220 */ /* 0x040fe20000410000 */
[C---:B------:R-:W-:Y:S01]  /*d490*/  FMUL.FTZ R67, R3.reuse, R67 ;  /* 0x0000004303437220 */ /* 0x040fe20000410000 */
[--C-:B------:R-:W-:Y:S01]  /*d4a0*/  FFMA.FTZ R128, R14, R89, -R132.reuse ;  /* 0x000000590e807223 */ /* 0x100fe20000010884 */
[C---:B------:R-:W-:Y:S01]  /*d4b0*/  FMUL.FTZ R12, R86.reuse, R72 ;  /* 0x00000048560c7220 */ /* 0x040fe20000410000 */
[C---:B------:R-:W-:Y:S01]  /*d4c0*/  FMUL.FTZ R14, R3.reuse, R74 ;  /* 0x0000004a030e7220 */ /* 0x040fe20000410000 */
[C---:B------:R-:W-:Y:S01]  /*d4d0*/  FMUL.FTZ R68, R86.reuse, R68 ;  /* 0x0000004456447220 */ /* 0x040fe20000410000 */
[----:B------:R-:W-:Y:S01]  /*d4e0*/  FMUL.FTZ R69, R86, R69 ;  /* 0x0000004556457220 */ /* 0x000fe20000410000 */
[C---:B------:R-:W-:Y:S01]  /*d4f0*/  FMUL.FTZ R70, R3.reuse, R70 ;  /* 0x0000004603467220 */ /* 0x040fe20000410000 */
[----:B------:R-:W-:Y:S01]  /*d500*/  FMUL.FTZ R71, R3, R71 ;  /* 0x0000004703477220 */ /* 0x000fe20000410000 */
[-CC-:B------:R-:W-:Y:S01]  /*d510*/  FFMA.FTZ R131, R18, R89.reuse, -R132.reuse ;  /* 0x0000005912837223 */ /* 0x180fe20000010884 */
[-C--:B------:R-:W-:Y:S01]  /*d520*/  FFMA.FTZ R126, R19, R89.reuse, -R132 ;  /* 0x00000059137e7223 */ /* 0x080fe20000010884 */
[-C--:B------:R-:W-:Y:S01]  /*d530*/  FFMA.FTZ R137, R21, R89.reuse, -R130 ;  /* 0x0000005915897223 */ /* 0x080fe20000010882 */
[-C--:B------:R-:W-:Y:S01]  /*d540*/  FFMA.FTZ R138, R22, R89.reuse, -R132 ;  /* 0x00000059168a7223 */ /* 0x080fe20000010884 */
[----:B------:R-:W-:Y:S01]  /*d550*/  MUFU.EX2 R133, R133 ;  /* 0x0000008500857308 */ /* 0x000fe20000000800 */
[----:B-1----:R-:W-:Y:S01]  /*d560*/  F2FP.F16.F32.PACK_AB R83, R99, R122 ;  /* 0x0000007a6353723e */ /* 0x002fe200000000ff */
[-CC-:B------:R-:W-:Y:S01]  /*d570*/  FFMA.FTZ R136, R24, R89.reuse, -R130.reuse ;  /* 0x0000005918887223 */ /* 0x180fe20000010882 */
[-C--:B------:R-:W-:Y:S01]  /*d580*/  FFMA.FTZ R135, R25, R89.reuse, -R130 ;  /* 0x0000005919877223 */ /* 0x080fe20000010882 */
[-C--:B------:R-:W-:Y:S01]  /*d590*/  FFMA.FTZ R134, R26, R89.reuse, -R132 ;  /* 0x000000591a867223 */ /* 0x080fe20000010884 */
[-CC-:B------:R-:W-:Y:S01]  /*d5a0*/  FFMA.FTZ R28, R28, R89.reuse, -R130.reuse ;  /* 0x000000591c1c7223 */ /* 0x180fe20000010882 */
[-CC-:B------:R-:W-:Y:S01]  /*d5b0*/  FFMA.FTZ R29, R29, R89.reuse, -R130.reuse ;  /* 0x000000591d1d7223 */ /* 0x180fe20000010882 */
[-CC-:B------:R-:W-:Y:S01]  /*d5c0*/  FFMA.FTZ R32, R32, R89.reuse, -R130.reuse ;  /* 0x0000005920207223 */ /* 0x180fe20000010882 */
[C---:B---3--:R-:W-:Y:S02]  /*d5d0*/  HMMA.16816.F32 R4, R80.reuse, R92, R4 ;  /* 0x0000005c5004723c */ /* 0x048fe40000001804 */
        /* <DEDUP_REMOVED lines=13> */
[-CC-:B------:R-:W-:Y:S01]  /*d6b0*/  FFMA.FTZ R33, R27, R89.reuse, -R132.reuse ;  /* 0x000000591b217223 */ /* 0x180fe20000010884 */
[-CC-:B------:R-:W-:Y:S01]  /*d6c0*/  FFMA.FTZ R30, R30, R89.reuse, -R132.reuse ;  /* 0x000000591e1e7223 */ /* 0x180fe20000010884 */
[----:B------:R-:W-:Y:S01]  /*d6d0*/  LDSM.16.MT88.4 R24, [R90+0x800] ;  /* 0x000800005a18783b */ /* 0x000fe20000004200 */
[-CC-:B------:R-:W-:Y:S01]  /*d6e0*/  FFMA.FTZ R31, R31, R89.reuse, -R132.reuse ;  /* 0x000000591f1f7223 */ /* 0x180fe20000010884 */
[----:B------:R-:W-:Y:S01]  /*d6f0*/  FFMA.FTZ R34, R34, R89, -R132 ;  /* 0x0000005922227223 */ /* 0x000fe20000010884 */
[C---:B------:R-:W-:Y:S04]  /*d700*/  HMMA.16816.F32 R40, R80.reuse, R78, R40 ;  /* 0x0000004e5028723c */ /* 0x040fe80000001828 */
[----:B------:R-:W1:Y:S01]  /*d710*/  MUFU.EX2 R92, R92 ;  /* 0x0000005c005c7308 */ /* 0x000e620000000800 */
[----:B------:R-:W-:Y:S01]  /*d720*/  FFMA.FTZ R129, R86, R127, R129 ;  /* 0x0000007f56817223 */ /* 0x000fe20000010081 */
[----:B------:R-:W-:Y:S01]  /*d730*/  FFMA.FTZ R124, R3, R114, R124 ;  /* 0x00000072037c7223 */ /* 0x000fe2000001007c */
[----:B------:R-:W2:Y:S01]  /*d740*/  LDSM.16.MT88.4 R76, [R87+0x7000] ;  /* 0x00700000574c783b */ /* 0x000ea20000004200 */
[----:B------:R-:W-:Y:S01]  /*d750*/  ISETP.GT.AND P0, PT, R111, R104, PT ;  /* 0x000000686f00720c */ /* 0x000fe20003f04270 */
[----:B------:R-:W-:Y:S01]  /*d760*/  FADD.FTZ R129, R101, R129 ;  /* 0x0000008165817221 */ /* 0x000fe20000010000 */
[----:B------:R-:W-:Y:S04]  /*d770*/  FADD.FTZ R107, R107, R124 ;  /* 0x0000007c6b6b7221 */ /* 0x000fe80000010000 */
[----:B------:R-:W-:Y:S01]  /*d780*/  MUFU.EX2 R136, R136 ;  /* 0x0000008800887308 */ /* 0x000fe20000000800 */
[----:B------:R-:W-:Y:S01]  /*d790*/  FADD.FTZ R100, R100, R129 ;  /* 0x0000008164647221 */ /* 0x000fe20000010000 */
[----:B------:R-:W-:Y:S03]  /*d7a0*/  FADD.FTZ R122, R122, R107 ;  /* 0x0000006b7a7a7221 */ /* 0x000fe60000010000 */
[----:B------:R-:W-:Y:S01]  /*d7b0*/  FADD.FTZ R100, R91, R100 ;  /* 0x000000645b647221 */ /* 0x000fe20000010000 */
[----:B------:R-:W-:Y:S04]  /*d7c0*/  FADD.FTZ R99, R99, R122 ;  /* 0x0000007a63637221 */ /* 0x000fe80000010000 */
[----:B------:R-:W-:Y:S01]  /*d7d0*/  MUFU.EX2 R135, R135 ;  /* 0x0000008700877308 */ /* 0x000fe20000000800 */
[C---:B-1----:R-:W-:Y:S01]  /*d7e0*/  F2FP.F16.F32.PACK_AB R16, R92.reuse, R133 ;  /* 0x000000855c10723e */ /* 0x042fe200000000ff */
[----:B------:R-:W-:Y:S04]  /*d7f0*/  FADD.FTZ R133, R133, R100 ;  /* 0x0000006485857221 */ /* 0x000fe80000010000 */
[----:B------:R-:W-:Y:S04]  /*d800*/  FADD.FTZ R133, R92, R133 ;  /* 0x000000855c857221 */ /* 0x000fe80000010000 */
[----:B------:R-:W-:Y:S10]  /*d810*/  MUFU.EX2 R134, R134 ;  /* 0x0000008600867308 */ /* 0x000ff40000000800 */
[----:B------:R-:W-:Y:S10]  /*d820*/  MUFU.EX2 R33, R33 ;  /* 0x0000002100217308 */ /* 0x000ff40000000800 */
[----:B------:R-:W-:Y:S01]  /*d830*/  MUFU.EX2 R128, R128 ;  /* 0x0000008000807308 */ /* 0x000fe20000000800 */
[C---:B--2---:R-:W-:Y:S09]  /*d840*/  HMMA.16816.F32 R44, R80.reuse, R76, R44 ;  /* 0x0000004c502c723c */ /* 0x044ff2000000182c */
[----:B------:R-:W1:Y:S01]  /*d850*/  MUFU.EX2 R93, R93 ;  /* 0x0000005d005d7308 */ /* 0x000e620000000800 */
[C---:B------:R-:W-:Y:S01]  /*d860*/  HMMA.16816.F32 R48, R80.reuse, R78, R48 ;  /* 0x0000004e5030723c */ /* 0x040fe20000001830 */
[----:B------:R-:W2:Y:S08]  /*d870*/  LDSM.16.MT88.4 R76, [R90+0x1000] ;  /* 0x001000005a4c783b */ /* 0x000eb00000004200 */
[----:B------:R-:W-:Y:S10]  /*d880*/  MUFU.EX2 R94, R94 ;  /* 0x0000005e005e7308 */ /* 0x000ff40000000800 */
        /* <DEDUP_REMOVED lines=9> */
[----:B------:R-:W-:Y:S01]  /*d920*/  MUFU.EX2 R28, R28 ;  /* 0x0000001c001c7308 */ /* 0x000fe20000000800 */
[C---:B--2---:R-:W-:Y:S09]  /*d930*/  HMMA.16816.F32 R52, R80.reuse, R76, R52 ;  /* 0x0000004c5034723c */ /* 0x044ff20000001834 */
[----:B------:R-:W2:Y:S01]  /*d940*/  MUFU.EX2 R29, R29 ;  /* 0x0000001d001d7308 */ /* 0x000ea20000000800 */
[C---:B-1----:R-:W-:Y:S01]  /*d950*/  F2FP.F16.F32.PACK_AB R19, R126.reuse, R131 ;  /* 0x000000837e13723e */ /* 0x042fe200000000ff */
[----:B------:R-:W-:Y:S01]  /*d960*/  FADD.FTZ R131, R131, R128 ;  /* 0x0000008083837221 */ /* 0x000fe20000010000 */
[C---:B------:R-:W-:Y:S01]  /*d970*/  HMMA.16816.F32 R56, R80.reuse, R78, R56 ;  /* 0x0000004e5038723c */ /* 0x040fe20000001838 */
[----:B------:R-:W1:Y:S06]  /*d980*/  LDSM.16.MT88.4 R76, [R87+0x8000] ;  /* 0x00800000574c783b */ /* 0x000e6c0000004200 */
[----:B------:R-:W-:Y:S01]  /*d990*/  MUFU.EX2 R30, R30 ;  /* 0x0000001e001e7308 */ /* 0x000fe20000000800 */
[----:B------:R-:W-:Y:S09]  /*d9a0*/  FADD.FTZ R131, R126, R131 ;  /* 0x000000837e837221 */ /* 0x000ff20000010000 */
[----:B------:R-:W3:Y:S10]  /*d9b0*/  MUFU.EX2 R31, R31 ;  /* 0x0000001f001f7308 */ /* 0x000ef40000000800 */
        /* <DEDUP_REMOVED lines=14> */
[----:B--2---:R-:W-:Y:S02]  /*daa0*/  F2FP.F16.F32.PACK_AB R72, R29, R28 ;  /* 0x0000001c1d48723e */ /* 0x004fe400000000ff */
[----:B---3--:R-:W-:Y:S01]  /*dab0*/  F2FP.F16.F32.PACK_AB R73, R31, R30 ;  /* 0x0000001e1f49723e */ /* 0x008fe200000000ff */
        /* <DEDUP_REMOVED lines=76> */
.L_x_9655:
        /* <DEDUP_REMOVED lines=11> */
.L_x_9670:
[----:B------:R-:W2:Y:S01]  /*e030*/  S2R R4, SR_TID.X ;  /* 0x0000000000047919 */ /* 0x000ea20000002100 */
[----:B---34-:R-:W-:Y:S01]  /*e040*/  FADD.FTZ R7, R7, R12 ;  /* 0x0000000c07077221 */ /* 0x018fe20000010000 */
[----:B------:R-:W-:Y:S01]  /*e050*/  FSETP.NE.FTZ.AND P1, PT, R11, RZ, PT ;  /* 0x000000ff0b00720b */ /* 0x000fe20003f35000 */
        /* <DEDUP_REMOVED lines=13> */
[----:B------:R-:W-:Y:S01]  /*e130*/  FMUL.FTZ R37, R8, R37 ;  /* 0x0000002508257220 */ /* 0x000fe20000410000 */
[----:B--2---:R-:W-:Y:S01]  /*e140*/  SHF.L.U32 R9, R4, 0x1, RZ ;  /* 0x0000000104097819 */ /* 0x004fe200000006ff */
[C---:B------:R-:W-:Y:S01]  /*e150*/  FMUL.FTZ R40, R8.reuse, R40 ;  /* 0x0000002808287220 */ /* 0x040fe20000410000 */
[C---:B------:R-:W-:Y:S01]  /*e160*/  FMUL.FTZ R41, R8.reuse, R41 ;  /* 0x0000002908297220 */ /* 0x040fe20000410000 */
[----:B------:R-:W-:Y:S01]  /*e170*/  FMUL.FTZ R44, R8, R44 ;  /* 0x0000002c082c7220 */ /* 0x000fe20000410000 */
[----:B------:R-:W-:Y:S01]  /*e180*/  LOP3.LUT R9, R9, 0x6, RZ, 0xc0, !PT ;  /* 0x0000000609097812 */ /* 0x000fe200078ec0ff */
[----:B----4-:R-:W-:Y:S01]  /*e190*/  @P1 FMUL.FTZ R10, R10, 0.69314718246459960938 ;  /* 0x3f3172180a0a1820 */ /* 0x010fe20000410000 */
[C---:B------:R-:W-:Y:S01]  /*e1a0*/  FMUL.FTZ R45, R8.reuse, R45 ;  /* 0x0000002d082d7220 */ /* 0x040fe20000410000 */
[C---:B------:R-:W-:Y:S01]  /*e1b0*/  FMUL.FTZ R48, R8.reuse, R48 ;  /* 0x0000003008307220 */ /* 0x040fe20000410000 */
[----:B------:R-:W-:Y:S01]  /*e1c0*/  LOP3.LUT R98, R9, 0x3e00, R98, 0xf8, !PT ;  /* 0x00003e0009627812 */ /* 0x000fe200078ef862 */
[----:B------:R-:W-:Y:S01]  /*e1d0*/  FMUL.FTZ R49, R8, R49 ;  /* 0x0000003108317220 */ /* 0x000fe20000410000 */
[----:B------:R-:W-:Y:S01]  /*e1e0*/  SHF.L.U32 R9, R4, 0x3, RZ ;  /* 0x0000000304097819 */ /* 0x000fe200000006ff */
[C---:B------:R-:W-:Y:S01]  /*e1f0*/  FMUL.FTZ R52, R8.reuse, R52 ;  /* 0x0000003408347220 */ /* 0x040fe20000410000 */
        /* <DEDUP_REMOVED lines=14> */
[----:B------:R-:W-:Y:S01]  /*e2e0*/  LOP3.LUT R11, R11, 0x18, R4, 0xf8, !PT ;  /* 0x000000180b0b7812 */ /* 0x000fe200078ef804 */
[C---:B-----5:R-:W-:Y:S01]  /*e2f0*/  @P1 FFMA.FTZ R3, R5.reuse, R2, R10 ;  /* 0x0000000205031223 */ /* 0x060fe2000001000a */
        /* <DEDUP_REMOVED lines=65> */
[----:B--2---:R-:W2:Y:S04]  /*e710*/  LD.E R52, desc[UR4][R84.64+0xcc] ;  /* 0x0000cc0454347980 */ /* 0x004ea8000c101900 */
[----:B---3--:R-:W3:Y:S04]  /*e720*/  LD.E.64 R54, desc[UR4][R84.64+0x78] ;  /* 0x0000780454367980 */ /* 0x008ee8000c101b00 */
[----:B----4-:R4:W5:Y:S01]  /*e730*/  LD.E.64 R56, desc[UR4][R84.64+0xa8] ;  /* 0x0000a80454387980 */ /* 0x010962000c101b00 */
[----:B------:R-:W-:Y:S01]  /*e740*/  LOP3.LUT R11, R96, 0xd8, RZ, 0xc0, !PT ;  /* 0x000000d8600b7812 */ /* 0x000fe200078ec0ff */
[----:B------:R-:W-:Y:S01]  /*e750*/  IMAD.SHL.U32 R109, R109, 0x40, RZ ;  /* 0x000000406d6d7824 */ /* 0x000fe200078e00ff */
[----:B------:R-:W-:Y:S01]  /*e760*/  SHF.R.U32.HI R53, RZ, 0x3, R4 ;  /* 0x00000003ff357819 */ /* 0x000fe20000011604 */
[----:B------:R-:W-:Y:S01]  /*e770*/  BSSY.RECONVERGENT B0, `(.L_x_9664) ;  /* 0x0000031000007945 */ /* 0x000fe20003800200 */
[----:B------:R-:W-:Y:S01]  /*e780*/  LOP3.LUT R11, R11, 0x18, R88, 0x78, !PT ;  /* 0x000000180b0b7812 */ /* 0x000fe200078e7858 */
[----:B-1----:R-:W-:Y:S01]  /*e790*/  IMAD.IADD R60, R112, 0x1, -R109 ;  /* 0x00000001703c7824 */ /* 0x002fe200078e0a6d */
[----:B------:R-:W-:Y:S01]  /*e7a0*/  BAR.SYNC.DEFER_BLOCKING 0x0 ;  /* 0x0000000000007b1d */ /* 0x000fe20000010000 */
[----:B------:R-:W-:Y:S01]  /*e7b0*/  LOP3.LUT P5, RZ, R4, 0x3, RZ, 0xc0, !PT ;  /* 0x0000000304ff7812 */ /* 0x000fe200078ac0ff */
[----:B------:R-:W-:Y:S01]  /*e7c0*/  VIADD R63, R53, 0x10 ;  /* 0x00000010353f7836 */ /* 0x000fe20000000000 */
[----:B------:R-:W-:Y:S01]  /*e7d0*/  LOP3.LUT R11, R11, 0xf24, R96, 0xf8, !PT ;  /* 0x00000f240b0b7812 */ /* 0x000fe200078ef860 */
[----:B------:R-:W-:Y:S01]  /*e7e0*/  VIADD R61, R53, 0x20 ;  /* 0x00000020353d7836 */ /* 0x000fe20000000000 */
[----:B------:R-:W-:-:S02]  /*e7f0*/  LOP3.LUT R58, R96, 0x1c, RZ, 0xc0, !PT ;  /* 0x0000001c603a7812 */ /* 0x000fc400078ec0ff */
[----:B------:R-:W-:Y:S02]  /*e800*/  LEA R62, R11, UR6, 0x2 ;  /* 0x000000060b3e7c11 */ /* 0x000fe4000f8e10ff */
[CC--:B------:R-:W-:Y:S01]  /*e810*/  ISETP.GE.AND P4, PT, R53.reuse, R60.reuse, PT ;  /* 0x0000003c3500720c */ /* 0x0c0fe20003f86270 */
[----:B------:R-:W-:Y:S01]  /*e820*/  IMAD R58, R53, 0x60, R58 ;  /* 0x00000060353a7824 */ /* 0x000fe200078e023a */
[-C--:B------:R-:W-:Y:S01]  /*e830*/  ISETP.GE.AND P3, PT, R63, R60.reuse, PT ;  /* 0x0000003c3f00720c */ /* 0x080fe20003f66270 */
[----:B------:R-:W-:Y:S01]  /*e840*/  VIADD R53, R53, 0x30 ;  /* 0x0000003035357836 */ /* 0x000fe20000000000 */
[----:B------:R-:W-:-:S04]  /*e850*/  ISETP.GE.AND P2, PT, R61, R60, PT ;  /* 0x0000003c3d00720c */ /* 0x000fc80003f46270 */
[----:B------:R-:W-:Y:S02]  /*e860*/  ISETP.GE.AND P1, PT, R53, R60, PT ;  /* 0x0000003c3500720c */ /* 0x000fe40003f26270 */
[----:B------:R-:W-:-:S04]  /*e870*/  LOP3.LUT R53, R88, 0x30, RZ, 0xc0, !PT ;  /* 0x0000003058357812 */ /* 0x000fc800078ec0ff */
        /* <DEDUP_REMOVED lines=12> */
[----:B------:R-:W-:Y:S02]  /*e940*/  IMAD R6, R6, R12, R113 ;  /* 0x0000000c06067224 */ /* 0x000fe400078e0271 */
[----:B------:R4:W1:Y:S02]  /*e950*/  LDS.128 R12, [R62+0x4800] ;  /* 0x004800003e0c7984 */ /* 0x0008640000000c00 */
[----:B------:R-:W-:Y:S02]  /*e960*/  IMAD R59, R7, R6, R109 ;  /* 0x00000006073b7224 */ /* 0x000fe400078e026d */
[----:B------:R4:W1:Y:S02]  /*e970*/  LDS.128 R4, [R62+0x5800] ;  /* 0x005800003e047984 */ /* 0x0008640000000c00 */
[----:B--2---:R-:W-:-:S05]  /*e980*/  IMAD R65, R59, R52, RZ ;  /* 0x000000343b417224 */ /* 0x004fca00078e02ff */
[----:B------:R-:W-:-:S04]  /*e990*/  IADD3 R67, P0, PT, R58, R65, RZ ;  /* 0x000000413a437210 */ /* 0x000fc80007f1e0ff */
[----:B------:R-:W-:Y:S02]  /*e9a0*/  LEA.HI.X.SX32 R65, R65, RZ, 0x1, P0 ;  /* 0x000000ff41417211 */ /* 0x000fe400000f0eff */
[----:B---3--:R-:W-:-:S04]  /*e9b0*/  LEA R54, P0, R67, R54, 0x2 ;  /* 0x0000003643367211 */ /* 0x008fc800078010ff */
[----:B------:R-:W-:Y:S01]  /*e9c0*/  LEA.HI.X R55, R67, R55, R65, 0x2, P0 ;  /* 0x0000003743377211 */ /* 0x000fe200000f1441 */
[----:B------:R-:W-:Y:S08]  /*e9d0*/  @P5 BRA `(.L_x_9665) ;  /* 0x0000000000285947 */ /* 0x000ff00003800000 */
        /* <DEDUP_REMOVED lines=10> */
.L_x_9665:
[----:B------:R-:W-:Y:S05]  /*ea80*/  BSYNC.RECONVERGENT B0 ;  /* 0x0000000000007941 */ /* 0x000fea0003800200 */
.L_x_9664:
[----:B------:R-:W-:Y:S01]  /*ea90*/  MOV R109, 0x0 ;  /* 0x00000000006d7802 */ /* 0x000fe20000000f00 */
[----:B-1----:R-:W-:Y:S04]  /*eaa0*/  @!P4 ST.E.128 desc[UR4][R54.64], R48 ;  /* 0x000000303600c985 */ /* 0x002fe8000c101d04 */
[----:B------:R-:W-:Y:S04]  /*eab0*/  @!P4 ST.E.128 desc[UR4][R54.64+0x80], R32 ;  /* 0x000080203600c985 */ /* 0x000fe8000c101d04 */
[----:B------:R-:W-:Y:S04]  /*eac0*/  @!P4 ST.E.128 desc[UR4][R54.64+0x100], R16 ;  /* 0x000100103600c985 */ /* 0x000fe8000c101d04 */
[----:B------:R-:W-:Y:S04]  /*ead0*/  @!P3 ST.E.128 desc[UR4][R54.64+0x1800], R44 ;  /* 0x0018002c3600b985 */ /* 0x000fe8000c101d04 */
[----:B------:R-:W-:Y:S04]  /*eae0*/  @!P3 ST.E.128 desc[UR4][R54.64+0x1880], R28 ;  /* 0x0018801c3600b985 */ /* 0x000fe8000c101d04 */
[----:B------:R-:W-:Y:S04]  /*eaf0*/  @!P3 ST.E.128 desc[UR4][R54.64+0x1900], R12 ;  /* 0x0019000c3600b985 */ /* 0x000fe8000c101d04 */
[----:B------:R-:W-:Y:S04]  /*eb00*/  @!P2 ST.E.128 desc[UR4][R54.64+0x3000], R40 ;  /* 0x003000283600a985 */ /* 0x000fe8000c101d04 */
[----:B------:R-:W-:Y:S04]  /*eb10*/  @!P2 ST.E.128 desc[UR4][R54.64+0x3080], R24 ;  /* 0x003080183600a985 */ /* 0x000fe8000c101d04 */
[----:B------:R2:W-:Y:S02]  /*eb20*/  @!P2 ST.E.128 desc[UR4][R54.64+0x3100], R8 ;  /* 0x003100083600a985 */ /* 0x0005e4000c101d04 */
[----:B--2-45:R-:W-:Y:S05]  /*eb30*/  @P1 RET.REL.NODEC R108 `(_ZN5flash24flash_fwd_splitkv_kernelI23Flash_fwd_kernel_traitsILi96ELi64ELi64ELi4ELb0ELb0EN7cutlass6half_tE19Flash_kernel_traitsILi96ELi64ELi64ELi4ES3_EELb0ELb0ELb0ELb0ELb1ELb0ELb1ELb1EEEvNS_16Flash_fwd_paramsE) ;  /* 0xffffff146c301950 */ /* 0x034fea0003c3ffff */
[----:B------:R-:W-:Y:S01]  /*eb40*/  MOV R109, 0x0 ;  /* 0x00000000006d7802 */ /* 0x000fe20000000f00 */
[----:B------:R-:W-:Y:S04]  /*eb50*/  ST.E.128 desc[UR4][R54.64+0x4800], R36 ;  /* 0x0048002436007985 */ /* 0x000fe8000c101d04 */
[----:B------:R-:W-:Y:S04]  /*eb60*/  ST.E.128 desc[UR4][R54.64+0x4880], R20 ;  /* 0x0048801436007985 */ /* 0x000fe8000c101d04 */
[----:B------:R1:W-:Y:S02]  /*eb70*/  ST.E.128 desc[UR4][R54.64+0x4900], R4 ;  /* 0x0049000436007985 */ /* 0x0003e4000c101d04 */
[----:B-1----:R-:W-:Y:S05]  /*eb80*/  RET.REL.NODEC R108 `(_ZN5flash24flash_fwd_splitkv_kernelI23Flash_fwd_kernel_traitsILi96ELi64ELi64ELi4ELb0ELb0EN7cutlass6half_tE19Flash_kernel_traitsILi96ELi64ELi64ELi4ES3_EELb0ELb0ELb0ELb0ELb1ELb0ELb1ELb1EEEvNS_16Flash_fwd_paramsE) ;  /* 0xffffff146c1c7950 */ /* 0x002fea0003c3ffff */
.L_x_9663:
[----:B------:R-:W-:Y:S01]  /*eb90*/  MOV R4, 0x2 ;  /* 0x0000000200047802 */ /* 0x000fe20000000f00 */
[----:B------:R-:W-:Y:S01]  /*eba0*/  IMAD.MOV.U32 R3, RZ, RZ, 0x1f ;  /* 0x0000001fff037424 */ /* 0x000fe200078e00ff */
[----:B------:R-:W-:-:S07]  /*ebb0*/  MOV R6, 0xffffffff ;  /* 0xffffffff00067802 */ /* 0x000fce0000000f00 */
[----:B-1---5:R-:W-:Y:S05]  /*ebc0*/  WARPSYNC.COLLECTIVE R6, `(.L_x_9666) ;  /* 0x0000000006087348 */ /* 0x022fea0003c00000 */
[----:B------:R2:W3:Y:S02]  /*ebd0*/  SHFL.BFLY P0, R12, R127, R4, R3 ;  /* 0x0c0000047f0c7389 */ /* 0x0004e40000000003 */
[----:B-123-5:R-:W-:Y:S05]  /*ebe0*/  ENDCOLLECTIVE ;  /* 0x000000000000791b */ /* 0x02efea0003800000 */
.L_x_9666:
[----:B------:R-:W-:Y:S02]  /*ebf0*/  IMAD.MOV.U32 R8, RZ, RZ, R12 ;  /* 0x000000ffff087224 */ /* 0x000fe400078e000c */
[----:B------:R-:W-:Y:S02]  /*ec00*/  IMAD.MOV.U32 R4, RZ, RZ, 0x1 ;  /* 0x00000001ff047424 */ /* 0x000fe400078e00ff */
[----:B------:R-:W-:-:S05]  /*ec10*/  FADD.FTZ R9, R8, R127 ;  /* 0x0000007f08097221 */ /* 0x000fca0000010000 */
[----:B------:R-:W-:-:S07]  /*ec20*/  MOV R127, R9 ;  /* 0x00000009007f7202 */ /* 0x000fce0000000f00 */
[----:B------:R-:W-:Y:S05]  /*ec30*/  WARPSYNC.COLLECTIVE R6, `(.L_x_9667) ;  /* 0x0000000006087348 */ /* 0x000fea0003c00000 */
[----:B------:R1:W2:Y:S02]  /*ec40*/  SHFL.BFLY P0, R12, R127, R4, R3 ;  /* 0x0c0000047f0c7389 */ /* 0x0002a40000000003 */
[----:B-12---:R-:W-:Y:S05]  /*ec50*/  ENDCOLLECTIVE ;  /* 0x000000000000791b */ /* 0x006fea0003800000 */
.L_x_9667:
[----:B------:R-:W-:Y:S01]  /*ec60*/  MOV R127, R114 ;  /* 0x00000072007f7202 */ /* 0x000fe20000000f00 */
[----:B------:R-:W-:Y:S01]  /*ec70*/  IMAD.MOV.U32 R4, RZ, RZ, 0x2 ;  /* 0x00000002ff047424 */ /* 0x000fe200078e00ff */
[----:B------:R-:W-:-:S07]  /*ec80*/  MOV R8, R12 ;  /* 0x0000000c00087202 */ /* 0x000fce0000000f00 */
[----:B------:R-:W-:Y:S05]  /*ec90*/  WARPSYNC.COLLECTIVE R6, `(.L_x_9668) ;  /* 0x0000000006087348 */ /* 0x000fea0003c00000 */
[----:B------:R1:W2:Y:S02]  /*eca0*/  SHFL.BFLY P0, R12, R127, R4, R3 ;  /* 0x0c0000047f0c7389 */ /* 0x0002a40000000003 */
[----:B-12---:R-:W-:Y:S05]  /*ecb0*/  ENDCOLLECTIVE ;  /* 0x000000000000791b */ /* 0x006fea0003800000 */
.L_x_9668:
[----:B------:R-:W-:Y:S01]  /*ecc0*/  FADD.FTZ R11, R9, R8 ;  /* 0x00000008090b7221 */ /* 0x000fe20000010000 */
[----:B------:R-:W-:Y:S01]  /*ecd0*/  FADD.FTZ R7, R12, R114 ;  /* 0x000000720c077221 */ /* 0x000fe20000010000 */
[----:B------:R-:W-:-:S04]  /*ece0*/  MOV R4, 0x1 ;  /* 0x0000000100047802 */ /* 0x000fc80000000f00 */
[----:B------:R-:W-:-:S07]  /*ecf0*/  MOV R127, R7 ;  /* 0x00000007007f7202 */ /* 0x000fce0000000f00 */
[----:B------:R-:W-:Y:S05]  /*ed00*/  WARPSYNC.COLLECTIVE R6, `(.L_x_9669) ;  /* 0x0000000006087348 */ /* 0x000fea0003c00000 */
[----:B------:R1:W2:Y:S02]  /*ed10*/  SHFL.BFLY P0, R12, R127, R4, R3 ;  /* 0x0c0000047f0c7389 */ /* 0x0002a40000000003 */
[----:B-12---:R-:W-:Y:S05]  /*ed20*/  ENDCOLLECTIVE ;  /* 0x000000000000791b */ /* 0x006fea0003800000 */
.L_x_9669:
[----:B------:R-:W-:Y:S05]  /*ed30*/  BRA `(.L_x_9670) ;  /* 0xfffffff000bc7947 */ /* 0x000fea000383ffff */
.L_x_9671:
        /* <DEDUP_REMOVED lines=12> */
.L_x_11722:


//--------------------- .text._ZN5flash24flash_fwd_splitkv_kernelI23Flash_fwd_kernel_traitsILi96ELi64ELi64ELi4ELb0ELb0EN7cutlass6half_tE19Flash_kernel_traitsILi96ELi64ELi64ELi4ES3_EELb0ELb0ELb0ELb0ELb1ELb1ELb1ELb1EEEvNS_16Flash_fwd_paramsE --------------------------
	.section	.text._ZN5flash24flash_fwd_splitkv_kernelI23Flash_fwd_kernel_traitsILi96ELi64ELi64ELi4ELb0ELb0EN7cutlass6half_tE19Flash_kernel_traitsILi96ELi64ELi64ELi4ES3_EELb0ELb0ELb0ELb0ELb1ELb1ELb1ELb1EEEvNS_16Flash_fwd_paramsE,"ax",@progbits
	.align	128
        .global         _ZN5flash24flash_fwd_splitkv_kernelI23Flash_fwd_kernel_traitsILi96ELi64ELi64ELi4ELb0ELb0EN7cutlass6half_tE19Flash_kernel_traitsILi96ELi64ELi64ELi4ES3_EELb0ELb0ELb0ELb0ELb1ELb1ELb1ELb1EEEvNS_16Flash_fwd_paramsE
        .type           _ZN5flash24flash_fwd_splitkv_kernelI23Flash_fwd_kernel_traitsILi96ELi64ELi64ELi4ELb0ELb0EN7cutlass6half_tE19Flash_kernel_traitsILi96ELi64ELi64ELi4ES3_EELb0ELb0ELb0ELb0ELb1ELb1ELb1ELb1EEEvNS_16Flash_fwd_paramsE,@function
        .size           _ZN5flash24flash_fwd_splitkv_kernelI23Flash_fwd_kernel_traitsILi96ELi64ELi64ELi4ELb0ELb0EN7cutlass6half_tE19Flash_kernel_traitsILi96ELi64ELi64ELi4ES3_EELb0ELb0ELb0ELb0ELb1ELb1ELb1ELb1EEEvNS_16Flash_fwd_paramsE,(.L_x_11723 - _ZN5flash24flash_fwd_splitkv_kernelI23Flash_fwd_kernel_traitsILi96ELi64ELi64ELi4ELb0ELb0EN7cutlass6half_tE19Flash_kernel_traitsILi96ELi64ELi64ELi4ES3_EELb0ELb0ELb0ELb0ELb1ELb1ELb1ELb1EEEvNS_16Flash_fwd_paramsE)
        .other          _ZN5flash24flash_fwd_splitkv_kernelI23Flash_fwd_kernel_traitsILi96ELi64ELi64ELi4ELb0ELb0EN7cutlass6half_tE19Flash_kernel_traitsILi96ELi64ELi64ELi4ES3_EELb0ELb0ELb0ELb0ELb1ELb1ELb1ELb1EEEvNS_16Flash_fwd_paramsE,@"STO_CUDA_ENTRY STV_DEFAULT"
_ZN5flash24flash_fwd_splitkv_kernelI23Flash_fwd_kernel_traitsILi96ELi64ELi64ELi4ELb0ELb0EN7cutlass6half_tE19Flash_kernel_traitsILi96ELi64ELi64ELi4ES3_EELb0ELb0ELb0ELb0ELb1ELb1ELb1ELb1EEEvNS_16Flash_fwd_paramsE:
.text._ZN5flash24flash_fwd_splitkv_kernelI23Flash_fwd_kernel_traitsILi96ELi64ELi64ELi4ELb0ELb0EN7cutlass6half_tE19Flash_kernel_traitsILi96ELi64ELi64ELi4ES3_EELb0ELb0ELb0ELb0ELb1ELb1ELb1ELb1EEEvNS_16Flash_fwd_paramsE:
        /* <DEDUP_REMOVED lines=29> */
[----:B------:R-:W-:Y:S05]  /*01d0*/  CALL.REL.NOINC `($_ZN5flash24flash_fwd_splitkv_kernelI23Flash_fwd_kernel_traitsILi96ELi64ELi64ELi4ELb0ELb0EN7cutlass6half_tE19Flash_kernel_traitsILi96ELi64ELi64ELi4ES3_EELb0ELb0ELb0ELb0ELb1ELb1ELb1ELb1EEEvNS_16Flash_fwd_paramsE$_ZN5flash30compute_attn_1rowblock_splitkvI23Flash_fwd_kernel_traitsILi96ELi64ELi64ELi4ELb0ELb0EN7cutlass6half_tE19Flash_kernel_traitsILi96ELi64ELi64ELi4ES3_EELb0ELb0ELb0ELb0ELb1ELb1ELb1ELb1ENS_16Flash_fwd_paramsEEEvRKT8_iiiii) ;  /* 0x0000000000087944 */ /* 0x000fea0003c00000 */
[----:B------:R-:W-:Y:S05]  /*01e0*/  BSYNC.RECONVERGENT B3 ;  /* 0x0000000000037941 */ /* 0x000fea0003800200 */
.L_x_9672:
[----:B------:R-:W-:Y:S05]  /*01f0*/  EXIT ;  /* 0x000000000000794d */ /* 0x000fea0003800000 */
        .type           $_ZN5flash24flash_fwd_splitkv_kernelI23Flash_fwd_kernel_traitsILi96ELi64ELi64ELi4ELb0ELb0EN7cutlass6half_tE19Flash_kernel_traitsILi96ELi64ELi64ELi4ES3_EELb0ELb0ELb0ELb0ELb1ELb1ELb1ELb1EEEvNS_16Flash_fwd_paramsE$_ZN5flash30compute_attn_1rowblock_splitkvI23Flash_fwd_kernel_traitsILi96ELi64ELi64ELi4ELb0ELb0EN7cutlass6half_tE19Flash_kernel_traitsILi96ELi64ELi64ELi4ES3_EELb0ELb0ELb0ELb0ELb1ELb1ELb1ELb1ENS_16Flash_fwd_paramsEEEvRKT8_iiiii,@function
        .size           $_ZN5flash24flash_fwd_splitkv_kernelI23Flash_fwd_kernel_traitsILi96ELi64ELi64ELi4ELb0ELb0EN7cutlass6half_tE19Flash_kernel_traitsILi96ELi64ELi64ELi4ES3_EELb0ELb0ELb0ELb0ELb1ELb1ELb1ELb1EEEvNS_16Flash_fwd_paramsE$_ZN5flash30compute_attn_1rowblock_splitkvI23Flash_fwd_kernel_traitsILi96ELi64ELi64ELi4ELb0ELb0EN7cutlass6half_tE19Flash_kernel_traitsILi96ELi64ELi64ELi4ES3_EELb0ELb0ELb0ELb0ELb1ELb1ELb1ELb1ENS_16Flash_fwd_paramsEEEvRKT8_iiiii,(.L_x_11723 - $_ZN5flash24flash_fwd_splitkv_kernelI23Flash_fwd_kernel_traitsILi96ELi64ELi64ELi4ELb0ELb0EN7cutlass6half_tE19Flash_kernel_traitsILi96ELi64ELi64ELi4ES3_EELb0ELb0ELb0ELb0ELb1ELb1ELb1ELb1EEEvNS_16Flash_fwd_paramsE$_ZN5flash30compute_attn_1rowblock_splitkvI23Flash_fwd_kernel_traitsILi96ELi64ELi64ELi4ELb0ELb0EN7cutlass6half_tE19Flash_kernel_traitsILi96ELi64ELi64ELi4ES3_EELb0ELb0ELb0ELb0ELb1ELb1ELb1ELb1ENS_16Flash_fwd_paramsEEEvRKT8_iiiii)
$_ZN5flash24flash_fwd_splitkv_kernelI23Flash_fwd_kernel_traitsILi96ELi64ELi64ELi4ELb0ELb0EN7cutlass6half_tE19Flash_kernel_traitsILi96ELi64ELi64ELi4ES3_EELb0ELb0ELb0ELb0ELb1ELb1ELb1ELb1EEEvNS_16Flash_fwd_paramsE$_ZN5flash30compute_attn_1rowblock_splitkvI23Flash_fwd_kernel_traitsILi96ELi64ELi64ELi4ELb0ELb0EN7cutlass6half_tE19Flash_kernel_traitsILi96ELi64ELi64ELi4ES3_EELb0ELb0ELb0ELb0ELb1ELb1ELb1ELb1ENS_16Flash_fwd_paramsEEEvRKT8_iiiii:
        /* <DEDUP_REMOVED lines=39> */
.L_x_9674:
[----:B------:R-:W-:Y:S05]  /*0470*/  BSYNC.RECONVERGENT B0 ;  /* 0x0000000000007941 */ /* 0x000fea0003800200 */
.L_x_9673:
[----:B------:R-:W-:Y:S04]  /*0480*/  BSSY.RECONVERGENT B0, `(.L_x_9675) ;  /* 0x0000007000007945 */ /* 0x000fe80003800200 */
[----:B------:R-:W-:Y:S05]  /*0490*/  @!P3 BRA `(.L_x_9676) ;  /* 0x000000000014b947 */ /* 0x000fea0003800000 */
[----:B------:R-:W4:Y:S02]  /*04a0*/  LD.E.U8 R2, desc[UR4][R84.64+0x1b2] ;  /* 0x0001b20454027980 */ /* 0x000f24000c101100 */
[----:B----4-:R-:W-:-:S13]  /*04b0*/  ISETP.NE.AND P1, PT, R2, RZ, PT ;  /* 0x000000ff0200720c */ /* 0x010fda0003f25270 */
[----:B------:R-:W4:Y:S02]  /*04c0*/  @P1 LD.E R3, desc[UR4][R10.64+0x4] ;  /* 0x000004040a031980 */ /* 0x000f24000c101900 */
[----:B----45:R-:W-:-:S06]  /*04d0*/  @P1 IADD3 R82, PT, PT, R3, -R18, RZ ;  /* 0x8000001203521210 */ /* 0x030fcc0007ffe0ff */
[----:B------:R4:W5:Y:S02]  /*04e0*/  @!P1 LD.E R82, desc[UR4][R10.64] ;  /* 0x000000040a529980 */ /* 0x000964000c101900 */
.L_x_9676:
[----:B------:R-:W-:Y:S05]  /*04f0*/  BSYNC.RECONVERGENT B0 ;  /* 0x0000000000007941 */ /* 0x000fea0003800200 */
.L_x_9675:
        /* <DEDUP_REMOVED lines=9> */
.L_x_9678:
[----:B------:R-:W5:Y:S01]  /*0590*/  LD.E.64 R2, desc[UR4][R84.64+0x108] ;  /* 0x0001080454027980 */ /* 0x000f62000c101b00 */
[----:B------:R-:W-:Y:S01]  /*05a0*/  BSSY.RECONVERGENT B0, `(.L_x_9680) ;  /* 0x0000006000007945 */ /* 0x000fe20003800200 */
[----:B-----5:R-:W-:-:S04]  /*05b0*/  ISETP.NE.U32.AND P0, PT, R2, RZ, PT ;  /* 0x000000ff0200720c */ /* 0x020fc80003f05070 */
[----:B------:R-:W-:Y:S01]  /*05c0*/  ISETP.NE.AND.EX P0, PT, R3, RZ, PT, P0 ;  /* 0x000000ff0300720c */ /* 0x000fe20003f05300 */
[----:B------:R-:W-:-:S12]  /*05d0*/  IMAD.MOV.U32 R3, RZ, RZ, RZ ;  /* 0x000000ffff037224 */ /* 0x000fd800078e00ff */
[----:B------:R-:W-:Y:S05]  /*05e0*/  @!P0 BRA `(.L_x_9681) ;  /* 0x0000000000048947 */ /* 0x000fea0003800000 */
[----:B------:R1:W5:Y:S02]  /*05f0*/  LD.E R3, desc[UR4][R84.64+0xbc] ;  /* 0x0000bc0454037980 */ /* 0x000364000c101900 */
.L_x_9681:
[----:B------:R-:W-:Y:S05]  /*0600*/  BSYNC.RECONVERGENT B0 ;  /* 0x0000000000007941 */ /* 0x000fea0003800200 */
.L_x_9680:
[----:B-----5:R-:W-:Y:S02]  /*0610*/  IADD3 R78, PT, PT, R82, R3, RZ ;  /* 0x00000003524e7210 */ /* 0x020fe40007ffe0ff */
.L_x_9679:
[----:B------:R-:W-:Y:S05]  /*0620*/  BSYNC.RECONVERGENT B1 ;  /* 0x0000000000017941 */ /* 0x000fea0003800200 */
.L_x_9677:
[----:B------:R-:W-:Y:S01]  /*0630*/  IMAD.SHL.U32 R91, R109, 0x40, RZ ;  /* 0x000000406d5b7824 */ /* 0x000fe200078e00ff */
[----:B------:R-:W-:Y:S01]  /*0640*/  MOV R2, R108 ;  /* 0x0000006c00027202 */ /* 0x000fe20000000f00 */
[----:B------:R-:W-:-:S03]  /*0650*/  IMAD.MOV.U32 R3, RZ, RZ, 0x0 ;  /* 0x00000000ff037424 */ /* 0x000fc600078e00ff */
[----:B------:R-:W-:-:S13]  /*0660*/  ISETP.GT.AND P0, PT, R112, R91, PT ;  /* 0x0000005b7000720c */ /* 0x000fda0003f04270 */
[----:B-1234-:R-:W-:Y:S05]  /*0670*/  @!P0 RET.REL.NODEC R2 `(_ZN5flash24flash_fwd_splitkv_kernelI23Flash_fwd_kernel_traitsILi96ELi64ELi64ELi4ELb0ELb0EN7cutlass6half_tE19Flash_kernel_traitsILi96ELi64ELi64ELi4ES3_EELb0ELb0ELb0ELb0ELb1ELb1ELb1ELb1EEEvNS_16Flash_fwd_paramsE) ;  /* 0xfffffff802608950 */ /* 0x01efea0003c3ffff */
        /* <DEDUP_REMOVED lines=91> */
[----:B-1----:R-:W-:Y:S05]  /*0c30*/  @P1 RET.REL.NODEC R108 `(_ZN5flash24flash_fwd_splitkv_kernelI23Flash_fwd_kernel_traitsILi96ELi64ELi64ELi4ELb0ELb0EN7cutlass6half_tE19Flash_kernel_traitsILi96ELi64ELi64ELi4ES3_EELb0ELb0ELb0ELb0ELb1ELb1ELb1ELb1EEEvNS_16Flash_fwd_paramsE) ;  /* 0xfffffff06cf01950 */ /* 0x002fea0003c3ffff */
[----:B------:R-:W-:Y:S02]  /*0c40*/  MOV R5, 0xff800000 ;  /* 0xff80000000057802 */ /* 0x000fe40000000f00 */
[----:B------:R-:W-:-:S03]  /*0c50*/  MOV R109, 0x0 ;  /* 0x00000000006d7802 */ /* 0x000fc60000000f00 */
[----:B------:R1:W-:Y:S02]  /*0c60*/  ST.E desc[UR4][R2.64+0xc0], R5 ;  /* 0x0000c00502007985 */ /* 0x0003e4000c101904 */
[----:B-1----:R-:W-:Y:S05]  /*0c70*/  RET.REL.NODEC R108 `(_ZN5flash24flash_fwd_splitkv_kernelI23Flash_fwd_kernel_traitsILi96ELi64ELi64ELi4ELb0ELb0EN7cutlass6half_tE19Flash_kernel_traitsILi96ELi64ELi64ELi4ES3_EELb0ELb0ELb0ELb0ELb1ELb1ELb1ELb1EEEvNS_16Flash_fwd_paramsE) ;  /* 0xfffffff06ce07950 */ /* 0x002fea0003c3ffff */
.L_x_9682:
        /* <DEDUP_REMOVED lines=103> */
.L_x_9684:
        /* <DEDUP_REMOVED lines=80> */
.L_x_9685:
[----:B------:R-:W-:Y:S05]  /*17f0*/  BSYNC.RECONVERGENT B0 ;  /* 0x0000000000007941 */ /* 0x000fea0003800200 */
.L_x_9683:
        /* <DEDUP_REMOVED lines=199> */
.L_x_9701:
        /* <DEDUP_REMOVED lines=56> */
.L_x_9688:
        /* <DEDUP_REMOVED lines=153> */
.L_x_9692:
[----:B------:R-:W-:Y:S05]  /*3180*/  BSYNC.RECONVERGENT B0 ;  /* 0x0000000000007941 */ /* 0x000fea0003800200 */
.L_x_9691:
        /* <DEDUP_REMOVED lines=159> */
.L_x_9694:
[----:B------:R-:W-:Y:S05]  /*3b80*/  BSYNC.RECONVERGENT B0 ;  /* 0x0000000000007941 */ /* 0x000fea0003800200 */
.L_x_9693:
[----:B------:R-:W3:Y:S02]  /*3b90*/  LD.E R3, desc[UR4][R84.64+0xd0] ;  /* 0x0000d00454037980 */ /* 0x000ee4000c101900 */
[----:B---3--:R-:W-:Y:S05]  /*3ba0*/  IMAD.U32 R3, R3, -0x20, RZ ;  /* 0xffffffe003037824 */ /* 0x008fea00078e00ff */
[C---:B------:R-:W-:Y:S02]  /*3bb0*/  LEA R32, P1, R3.reuse, R32, 0x1 ;  /* 0x0000002003207211 */ /* 0x040fe400078208ff */
[C---:B------:R-:W-:Y:S02]  /*3bc0*/  LEA R66, P0, R3.reuse, R66, 0x1 ;  /* 0x0000004203427211 */ /* 0x040fe400078008ff */
[C---:B------:R-:W-:Y:S02]  /*3bd0*/  LEA.HI.X.SX32 R33, R3.reuse, R33, 0x1, P1 ;  /* 0x0000002103217211 */ /* 0x040fe400008f0eff */
[----:B------:R-:W-:Y:S01]  /*3be0*/  LEA.HI.X.SX32 R67, R3, R67, 0x1, P0 ;  /* 0x0000004303437211 */ /* 0x000fe200000f0eff */
[----:B------:R-:W-:Y:S05]  /*3bf0*/  BRA `(.L_x_9689) ;  /* 0x0000002000907947 */ /* 0x000fea0003800000 */
.L_x_9690:
        /* <DEDUP_REMOVED lines=270> */
.L_x_9696:
[----:B------:R-:W-:Y:S05]  /*4ce0*/  BSYNC.RECONVERGENT B0 ;  /* 0x0000000000007941 */ /* 0x000fea0003800200 */
.L_x_9695:
        /* <DEDUP_REMOVED lines=270> */
.L_x_9698:
[----:B------:R-:W-:Y:S05]  /*5dd0*/  BSYNC.RECONVERGENT B0 ;  /* 0x0000000000007941 */ /* 0x000fea0003800200 */
.L_x_9697:
[----:B------:R-:W3:Y:S02]  /*5de0*/  LD.E R3, desc[UR4][R84.64+0xd0] ;  /* 0x0000d00454037980 */ /* 0x000ee4000c101900 */
[----:B---3--:R-:W-:Y:S05]  /*5df0*/  IMAD.U32 R3, R3, -0x20, RZ ;  /* 0xffffffe003037824 */ /* 0x008fea00078e00ff */
[C---:B------:R-:W-:Y:S02]  /*5e00*/  LEA R96, P1, R3.reuse, R96, 0x1 ;  /* 0x0000006003607211 */ /* 0x040fe400078208ff */
[C---:B------:R-:W-:Y:S02]  /*5e10*/  LEA R94, P0, R3.reuse, R94, 0x1 ;  /* 0x0000005e035e7211 */ /* 0x040fe400078008ff */
[C---:B------:R-:W-:Y:S02]  /*5e20*/  LEA.HI.X.SX32 R97, R3.reuse, R97, 0x1, P1 ;  /* 0x0000006103617211 */ /* 0x040fe400008f0eff */
[----:B------:R-:W-:Y:S09]  /*5e30*/  LEA.HI.X.SX32 R95, R3, R95, 0x1, P0 ;  /* 0x0000005f035f7211 */ /* 0x000ff200000f0eff */
.L_x_9689:
[----:B------:R-:W-:Y:S05]  /*5e40*/  BSYNC.RECONVERGENT B1 ;  /* 0x0000000000017941 */ /* 0x000fea0003800200 */
.L_x_9687:
        /* <DEDUP_REMOVED lines=103> */
.L_x_9700:
[----:B------:R-:W-:Y:S05]  /*64c0*/  BSYNC.RECONVERGENT B0 ;  /* 0x0000000000007941 */ /* 0x000fea0003800200 */
.L_x_9699:
[----:B------:R-:W-:Y:S05]  /*64d0*/  @P3 BRA `(.L_x_9701) ;  /* 0xffffffbc00e43947 */ /* 0x000fea000383ffff */
.L_x_9686:
        /* <DEDUP_REMOVED lines=19> */
.L_x_9705:
[----:B------:R-:W-:Y:S05]  /*6610*/  BSYNC.RECONVERGENT B0 ;  /* 0x0000000000007941 */ /* 0x000fea0003800200 */
.L_x_9704:
        /* <DEDUP_REMOVED lines=10> */
.L_x_9703:
        /* <DEDUP_REMOVED lines=77> */
.L_x_9711:
[----:B------:R-:W-:Y:S05]  /*6b90*/  BSYNC.RECONVERGENT B0 ;  /* 0x0000000000007941 */ /* 0x000fea0003800200 */
.L_x_9710:
        /* <DEDUP_REMOVED lines=44> */
.L_x_9713:
[----:B------:R-:W-:Y:S05]  /*6e60*/  BSYNC.RECONVERGENT B0 ;  /* 0x0000000000007941 */ /* 0x000fea0003800200 */
.L_x_9712:
        /* <DEDUP_REMOVED lines=46> */
.L_x_9715:
[----:B------:R-:W-:Y:S05]  /*7150*/  BSYNC.RECONVERGENT B0 ;  /* 0x0000000000007941 */ /* 0x000fea0003800200 */
.L_x_9714:
[----:B-----5:R2:W-:Y:S02]  /*7160*/  STS.128 [R79+0x2000], R8 ;  /* 0x002000084f007388 */ /* 0x0205e40000000c00 */
.L_x_9709:
[----:B------:R-:W-:Y:S05]  /*7170*/  BSYNC.RECONVERGENT B1 ;  /* 0x0000000000017941 */ /* 0x000fea0003800200 */
.L_x_9708:
        /* <DEDUP_REMOVED lines=51> */
.L_x_9717:
[----:B------:R-:W-:Y:S05]  /*74b0*/  BSYNC.RECONVERGENT B0 ;  /* 0x0000000000007941 */ /* 0x000fea0003800200 */
.L_x_9716:
        /* <DEDUP_REMOVED lines=44> */
.L_x_9719:
[----:B------:R-:W-:Y:S05]  /*7780*/  BSYNC.RECONVERGENT B0 ;  /* 0x0000000000007941 */ /* 0x000fea0003800200 */
.L_x_9718:
        /* <DEDUP_REMOVED lines=45> */
.L_x_9721:
[----:B------:R-:W-:Y:S05]  /*7a60*/  BSYNC.RECONVERGENT B0 ;  /* 0x0000000000007941 */ /* 0x000fea0003800200 */
.L_x_9720:
[----:B-----5:R4:W-:Y:S01]  /*7a70*/  STS.128 [R79+0x2800], R8 ;  /* 0x002800084f007388 */ /* 0x0209e20000000c00 */
[----:B------:R-:W-:Y:S05]  /*7a80*/  BRA `(.L_x_9706) ;  /* 0x0000002000007947 */ /* 0x000fea0003800000 */
.L_x_9707:
        /* <DEDUP_REMOVED lines=90> */
.L_x_9725:
[----:B------:R-:W-:Y:S05]  /*8030*/  BSYNC.RECONVERGENT B0 ;  /* 0x0000000000007941 */ /* 0x000fea0003800200 */
.L_x_9724:
        /* <DEDUP_REMOVED lines=80> */
.L_x_9727:
[----:B------:R-:W-:Y:S05]  /*8540*/  BSYNC.RECONVERGENT B0 ;  /* 0x0000000000007941 */ /* 0x000fea0003800200 */
.L_x_9726:
        /* <DEDUP_REMOVED lines=83> */
.L_x_9729:
[----:B------:R-:W-:Y:S05]  /*8a80*/  BSYNC.RECONVERGENT B0 ;  /* 0x0000000000007941 */ /* 0x000fea0003800200 */
.L_x_9728:
[----:B-----5:R2:W-:Y:S02]  /*8a90*/  STS.128 [R79+0x2000], R24 ;  /* 0x002000184f007388 */ /* 0x0205e40000000c00 */
.L_x_9723:
[----:B------:R-:W-:Y:S05]  /*8aa0*/  BSYNC.RECONVERGENT B1 ;  /* 0x0000000000017941 */ /* 0x000fea0003800200 */
.L_x_9722:
        /* <DEDUP_REMOVED lines=88> */
.L_x_9731:
[----:B------:R-:W-:Y:S05]  /*9030*/  BSYNC.RECONVERGENT B0 ;  /* 0x0000000000007941 */ /* 0x000fea0003800200 */
.L_x_9730:
        /* <DEDUP_REMOVED lines=80> */
.L_x_9733:
[----:B------:R-:W-:Y:S05]  /*9540*/  BSYNC.RECONVERGENT B0 ;  /* 0x0000000000007941 */ /* 0x000fea0003800200 */
.L_x_9732:
        /* <DEDUP_REMOVED lines=82> */
.L_x_9735:
[----:B------:R-:W-:Y:S05]  /*9a70*/  BSYNC.RECONVERGENT B0 ;  /* 0x0000000000007941 */ /* 0x000fea0003800200 */
.L_x_9734:
[----:B-----5:R4:W-:Y:S02]  /*9a80*/  STS.128 [R79+0x2800], R24 ;  /* 0x002800184f007388 */ /* 0x0209e40000000c00 */
.L_x_9706:
[----:B------:R-:W-:Y:S05]  /*9a90*/  BSYNC.RECONVERGENT B2 ;  /* 0x0000000000027941 */ /* 0x000fea0003800200 */
.L_x_9702:
[----:B---3--:R-:W-:-:S05]  /*9aa0*/  IMAD.IADD R3, R78, 0x1, -R110 ;  /* 0x000000014e037824 */ /* 0x008fca00078e0a6e */
        /* <DEDUP_REMOVED lines=41> */
[C---:B------:R-:W-:Y:S01]  /*9d40*/  IMAD.SHL.U32 R66, R77.reuse, 0x20, RZ ;  /* 0x000000204d427824 */ /* 0x040fe200078e00ff */
[----:B------:R-:W-:Y:S01]  /*9d50*/  LOP3.LUT P0, RZ, R77, 0x4, RZ, 0xc0, !PT ;  /* 0x000000044dff7812 */ /* 0x000fe2000780c0ff */
[----:B------:R-:W-:Y:S01]  /*9d60*/  IMAD.MOV.U32 R64, RZ, RZ, 0x20 ;  /* 0x00000020ff407424 */ /* 0x000fe200078e00ff */
[----:B--2-4-:R-:W-:Y:S01]  /*9d70*/  LOP3.LUT R9, R98, 0x3e00, RZ, 0xc0, !PT ;  /* 0x00003e0062097812 */ /* 0x014fe200078ec0ff */
[----:B------:R-:W0:Y:S01]  /*9d80*/  LDGDEPBAR ;  /* 0x00000000000079af */ /* 0x000e220000000000 */
[----:B------:R-:W-:Y:S01]  /*9d90*/  LOP3.LUT R3, R101, 0x8, RZ, 0xc0, !PT ;  /* 0x0000000865037812 */ /* 0x000fe200078ec0ff */
[----:B------:R-:W-:Y:S01]  /*9da0*/  BSSY.RECONVERGENT B1, `(.L_x_9736) ;  /* 0x000013b000017945 */ /* 0x000fe20003800200 */
[----:B------:R-:W-:-:S02]  /*9db0*/  LOP3.LUT R0, R66, 0xc0, RZ, 0xc0, !PT ;  /* 0x000000c042007812 */ /* 0x000fc400078ec0ff */
[----:B---3--:R-:W-:Y:S02]  /*9dc0*/  LOP3.LUT R5, R98, 0x100, RZ, 0xc0, !PT ;  /* 0x0000010062057812 */ /* 0x008fe400078ec0ff */
[--C-:B------:R-:W-:Y:S02]  /*9dd0*/  LOP3.LUT R9, R9, 0x20, R66.reuse, 0xf8, !PT ;  /* 0x0000002009097812 */ /* 0x100fe400078ef842 */
[--C-:B------:R-:W-:Y:S02]  /*9de0*/  LOP3.LUT R3, R3, 0xc0, R66.reuse, 0xf8, !PT ;  /* 0x000000c003037812 */ /* 0x100fe400078ef842 */
[----:B------:R-:W-:Y:S02]  /*9df0*/  LOP3.LUT R5, R5, 0x20, R66, 0xf8, !PT ;  /* 0x0000002005057812 */ /* 0x000fe400078ef842 */
[----:B------:R-:W-:Y:S02]  /*9e00*/  LOP3.LUT R3, R3, 0x18, R96, 0x78, !PT ;  /* 0x0000001803037812 */ /* 0x000fe400078e7860 */
[----:B------:R-:W-:-:S02]  /*9e10*/  SEL R64, R64, 0xffffffe0, !P0 ;  /* 0xffffffe040407807 */ /* 0x000fc40004000000 */
[----:B-1----:R-:W-:Y:S01]  /*9e20*/  LOP3.LUT R7, R0, 0x8, R77, 0xf8, !PT ;  /* 0x0000000800077812 */ /* 0x002fe200078ef84d */
[----:B------:R-:W-:Y:S01]  /*9e30*/  IMAD.SHL.U32 R77, R77, 0x2, RZ ;  /* 0x000000024d4d7824 */ /* 0x000fe200078e00ff */
[----:B------:R-:W-:Y:S02]  /*9e40*/  LOP3.LUT R0, R9, 0x100, R66, 0xf8, !PT ;  /* 0x0000010009007812 */ /* 0x000fe400078ef842 */
[----:B------:R-:W-:Y:S02]  /*9e50*/  LOP3.LUT R4, R7, 0x18, R96, 0x78, !PT ;  /* 0x0000001807047812 */ /* 0x000fe400078e7860 */
[----:B------:R-:W-:Y:S02]  /*9e60*/  LOP3.LUT R0, R0, R3, RZ, 0xfc, !PT ;  /* 0x0000000300007212 */ /* 0x000fe400078efcff */
[----:B------:R-:W-:-:S03]  /*9e70*/  LOP3.LUT R4, R5, R4, RZ, 0xfc, !PT ;  /* 0x0000000405047212 */ /* 0x000fc600078efcff */
[--C-:B------:R-:W-:Y:S02]  /*9e80*/  IMAD R97, R0, 0x2, R65.reuse ;  /* 0x0000000200617824 */ /* 0x100fe400078e0241 */
[----:B------:R-:W-:Y:S02]  /*9e90*/  IMAD R67, R4, 0x2, R65 ;  /* 0x0000000204437824 */ /* 0x000fe400078e0241 */
[--C-:B------:R-:W-:Y:S01]  /*9ea0*/  IMAD.IADD R88, R97, 0x1, R64.reuse ;  /* 0x0000000161587824 */ /* 0x100fe200078e0240 */
[----:B------:R-:W-:Y:S01]  /*9eb0*/  LDSM.16.M88.4 R72, [R97] ;  /* 0x000000006148783b */ /* 0x000fe20000000200 */
[----:B------:R-:W-:-:S03]  /*9ec0*/  IMAD.IADD R0, R67, 0x1, R64 ;  /* 0x0000000143007824 */ /* 0x000fc600078e0240 */
[----:B------:R-:W1:Y:S04]  /*9ed0*/  LDSM.16.M88.4 R24, [R67+0x3000] ;  /* 0x003000004318783b */ /* 0x000e680000000200 */
[----:B------:R-:W2:Y:S04]  /*9ee0*/  LDSM.16.M88.4 R48, [R67+0x3400] ;  /* 0x003400004330783b */ /* 0x000ea80000000200 */
[----:B------:R-:W-:Y:S04]  /*9ef0*/  LDSM.16.M88.4 R80, [R88] ;  /* 0x000000005850783b */ /* 0x000fe80000000200 */
[----:B-----5:R-:W3:Y:S04]  /*9f00*/  LDSM.16.M88.4 R20, [R0+0x3000] ;  /* 0x003000000014783b */ /* 0x020ee80000000200 */
        /* <DEDUP_REMOVED lines=9> */
[C---:B--2---:R-:W-:Y:S03]  /*9fa0*/  HMMA.16816.F32 R52, R72.reuse, R48, RZ ;  /* 0x000000304834723c */ /* 0x044fe600000018ff */
[----:B------:R-:W-:Y:S04]  /*9fb0*/  LDSM.16.M88.4 R92, [R0+0x3c00] ;  /* 0x003c0000005c783b */ /* 0x000fe80000000200 */
[----:B------:R-:W-:Y:S01]  /*9fc0*/  LDSM.16.M88.4 R60, [R67+0x4400] ;  /* 0x00440000433c783b */ /* 0x000fe20000000200 */
[C---:B------:R-:W-:Y:S03]  /*9fd0*/  HMMA.16816.F32 R24, R72.reuse, R26, RZ ;  /* 0x0000001a4818723c */ /* 0x040fe600000018ff */
[----:B------:R-:W-:Y:S05]  /*9fe0*/  LDSM.16.M88.4 R56, [R67+0x4800] ;  /* 0x004800004338783b */ /* 0x000fea0000000200 */
[----:B------:R-:W-:Y:S08]  /*9ff0*/  HMMA.16816.F32 R48, R72, R50, RZ ;  /* 0x000000324830723c */ /* 0x000ff000000018ff */
[----:B---3--:R-:W-:Y:S08]  /*a000*/  HMMA.16816.F32 R12, R80, R20, R12 ;  /* 0x00000014500c723c */ /* 0x008ff0000000180c */
[C---:B----4-:R-:W-:Y:S08]  /*a010*/  HMMA.16816.F32 R44, R72.reuse, R40, RZ ;  /* 0x00000028482c723c */ /* 0x050ff000000018ff */
[----:B------:R-:W-:Y:S08]  /*a020*/  HMMA.16816.F32 R40, R72, R42, RZ ;  /* 0x0000002a4828723c */ /* 0x000ff000000018ff */
[C---:B------:R-:W-:Y:S01]  /*a030*/  HMMA.16816.F32 R24, R80.reuse, R22, R24 ;  /* 0x000000165018723c */ /* 0x040fe20000001818 */
[----:B------:R-:W-:Y:S07]  /*a040*/  LDSM.16.M88.4 R20, [R97+0x2000] ;  /* 0x002000006114783b */ /* 0x000fee0000000200 */
[C---:B------:R-:W-:Y:S08]  /*a050*/  HMMA.16816.F32 R52, R80.reuse, R16, R52 ;  /* 0x000000105034723c */ /* 0x040ff00000001834 */
[----:B------:R-:W-:Y:S01]  /*a060*/  HMMA.16816.F32 R48, R80, R18, R48 ;  /* 0x000000125030723c */ /* 0x000fe20000001830 */
[----:B------:R-:W2:Y:S07]  /*a070*/  LDSM.16.M88.4 R16, [R67+0x5000] ;  /* 0x005000004310783b */ /* 0x000eae0000000200 */
[----:B------:R-:W-:Y:S08]  /*a080*/  HMMA.16816.F32 R12, R68, R4, R12 ;  /* 0x00000004440c723c */ /* 0x000ff0000000180c */
[C---:B------:R-:W-:Y:S08]  /*a090*/  HMMA.16816.F32 R44, R80.reuse, R8, R44 ;  /* 0x00000008502c723c */ /* 0x040ff0000000182c */
[----:B------:R-:W-:Y:S01]  /*a0a0*/  HMMA.16816.F32 R40, R80, R10, R40 ;  /* 0x0000000a5028723c */ /* 0x000fe20000001828 */
[----:B------:R-:W-:Y:S07]  /*a0b0*/  LDSM.16.M88.4 R8, [R88+0x2000] ;  /* 0x002000005808783b */ /* 0x000fee0000000200 */
[----:B------:R-:W-:Y:S01]  /*a0c0*/  HMMA.16816.F32 R24, R68, R6, R24 ;  /* 0x000000064418723c */ /* 0x000fe20000001818 */
[----:B------:R-:W3:Y:S07]  /*a0d0*/  LDSM.16.M88.4 R4, [R0+0x5000] ;  /* 0x005000000004783b */ /* 0x000eee0000000200 */
[----:B------:R-:W-:Y:S08]  /*a0e0*/  HMMA.16816.F32 R36, R72, R28, RZ ;  /* 0x0000001c4824723c */ /* 0x000ff000000018ff */
[----:B-1----:R-:W-:Y:S08]  /*a0f0*/  HMMA.16816.F32 R12, R32, R124, R12 ;  /* 0x0000007c200c723c */ /* 0x002ff0000000180c */
[----:B------:R-:W-:Y:S01]  /*a100*/  HMMA.16816.F32 R72, R72, R30, RZ ;  /* 0x0000001e4848723c */ /* 0x000fe200000018ff */
[----:B------:R-:W1:Y:S07]  /*a110*/  LDSM.16.M88.4 R28, [R0+0x4400] ;  /* 0x00440000001c783b */ /* 0x000e6e0000000200 */
[----:B------:R-:W-:Y:S08]  /*a120*/  HMMA.16816.F32 R24, R32, R126, R24 ;  /* 0x0000007e2018723c */ /* 0x000ff00000001818 */
[----:B--2---:R-:W-:Y:S08]  /*a130*/  HMMA.16816.F32 R12, R20, R16, R12 ;  /* 0x00000010140c723c */ /* 0x004ff0000000180c */
[C---:B------:R-:W-:Y:S08]  /*a140*/  HMMA.16816.F32 R36, R80.reuse, R92, R36 ;  /* 0x0000005c5024723c */ /* 0x040ff00000001824 */
[----:B------:R-:W-:Y:S08]  /*a150*/  HMMA.16816.F32 R72, R80, R94, R72 ;  /* 0x0000005e5048723c */ /* 0x000ff00000001848 */
[C---:B------:R-:W-:Y:S01]  /*a160*/  HMMA.16816.F32 R80, R68.reuse, R60, R52 ;  /* 0x0000003c4450723c */ /* 0x040fe20000001834 */
[----:B------:R-:W2:Y:S07]  /*a170*/  LDSM.16.M88.4 R52, [R67+0x5400] ;  /* 0x005400004334783b */ /* 0x000eae0000000200 */
[----:B------:R-:W-:Y:S08]  /*a180*/  HMMA.16816.F32 R48, R68, R62, R48 ;  /* 0x0000003e4430723c */ /* 0x000ff00000001830 */
[----:B---3--:R-:W-:Y:S08]  /*a190*/  HMMA.16816.F32 R12, R8, R4, R12 ;  /* 0x00000004080c723c */ /* 0x008ff0000000180c */
[----:B------:R-:W-:Y:S01]  /*a1a0*/  HMMA.16816.F32 R24, R20, R18, R24 ;  /* 0x000000121418723c */ /* 0x000fe20000001818 */
[----:B------:R-:W3:Y:S07]  /*a1b0*/  LDSM.16.M88.4 R16, [R0+0x5400] ;  /* 0x005400000010783b */ /* 0x000eee0000000200 */
[C---:B-1----:R-:W-:Y:S08]  /*a1c0*/  HMMA.16816.F32 R80, R32.reuse, R28, R80 ;  /* 0x0000001c2050723c */ /* 0x042ff00000001850 */
[----:B------:R-:W-:Y:S01]  /*a1d0*/  HMMA.16816.F32 R48, R32, R30, R48 ;  /* 0x0000001e2030723c */ /* 0x000fe20000001830 */
[----:B------:R-:W1:Y:S02]  /*a1e0*/  LDSM.16.M88.4 R28, [R0+0x4800] ;  /* 0x00480000001c783b */ /* 0x000e640000000200 */
[----:B------:R-:W-:-:S05]  /*a1f0*/  FMUL.FTZ R12, R12, R2 ;  /* 0x000000020c0c7220 */ /* 0x000fca0000410000 */
[----:B------:R-:W-:Y:S05]  /*a200*/  HMMA.16816.F32 R24, R8, R6, R24 ;  /* 0x000000060818723c */ /* 0x000fea0000001818 */
[-C--:B------:R-:W-:Y:S01]  /*a210*/  FMUL.FTZ R60, R14, R2.reuse ;  /* 0x000000020e3c7220 */ /* 0x080fe20000410000 */
[----:B------:R-:W-:Y:S05]  /*a220*/  LDSM.16.M88.4 R4, [R67+0x5800] ;  /* 0x005800004304783b */ /* 0x000fea0000000200 */
[----:B------:R-:W4:Y:S01]  /*a230*/  MUFU.TANH R60, R60 ;  /* 0x0000003c003c7308 */ /* 0x000f220000002400 */
[----:B------:R-:W-:Y:S05]  /*a240*/  HMMA.16816.F32 R44, R68, R56, R44 ;  /* 0x00000038442c723c */ /* 0x000fea000000182c */
[----:B------:R-:W-:-:S02]  /*a250*/  FMUL.FTZ R57, R13, R2 ;  /* 0x000000020d397220 */ /* 0x000fc40000410000 */
[----:B------:R3:W4:Y:S01]  /*a260*/  MUFU.TANH R56, R12 ;  /* 0x0000000c00387308 */ /* 0x0007220000002400 */
[----:B--2---:R-:W-:Y:S05]  /*a270*/  HMMA.16816.F32 R80, R20, R52, R80 ;  /* 0x000000341450723c */ /* 0x004fea0000001850 */
[-C--:B------:R-:W-:Y:S01]  /*a280*/  FMUL.FTZ R24, R24, R2.reuse ;  /* 0x0000000218187220 */ /* 0x080fe20000410000 */
[-C--:B------:R-:W-:Y:S01]  /*a290*/  FMUL.FTZ R61, R25, R2.reuse ;  /* 0x00000002193d7220 */ /* 0x080fe20000410000 */
[----:B------:R-:W2:Y:S01]  /*a2a0*/  MUFU.TANH R57, R57 ;  /* 0x0000003900397308 */ /* 0x000ea20000002400 */
[----:B------:R-:W-:Y:S05]  /*a2b0*/  HMMA.16816.F32 R40, R68, R58, R40 ;  /* 0x0000003a4428723c */ /* 0x000fea0000001828 */
[----:B------:R-:W-:-:S02]  /*a2c0*/  FMUL.FTZ R58, R15, R2 ;  /* 0x000000020f3a7220 */ /* 0x000fc40000410000 */
[----:B------:R4:W-:Y:S01]  /*a2d0*/  MUFU.TANH R59, R24 ;  /* 0x00000018003b7308 */ /* 0x0009e20000002400 */
[----:B---3--:R-:W3:Y:S01]  /*a2e0*/  LDSM.16.M88.4 R12, [R67+0x4c00] ;  /* 0x004c0000430c783b */ /* 0x008ee20000000200 */
[----:B------:R-:W-:Y:S06]  /*a2f0*/  HMMA.16816.F32 R48, R20, R54, R48 ;  /* 0x000000361430723c */ /* 0x000fec0000001830 */
[----:B------:R-:W2:Y:S02]  /*a300*/  MUFU.TANH R58, R58 ;  /* 0x0000003a003a7308 */ /* 0x000ea40000002400 */
[----:B------:R-:W-:Y:S05]  /*a310*/  HMMA.16816.F32 R80, R8, R16, R80 ;  /* 0x000000100850723c */ /* 0x000fea0000001850 */
[-C--:B------:R-:W-:Y:S01]  /*a320*/  FMUL.FTZ R16, R26, R2.reuse ;  /* 0x000000021a107220 */ /* 0x080fe20000410000 */
[----:B------:R-:W-:Y:S02]  /*a330*/  MUFU.TANH R61, R61 ;  /* 0x0000003d003d7308 */ /* 0x000fe40000002400 */
[C---:B-1----:R-:W-:Y:S05]  /*a340*/  HMMA.16816.F32 R52, R32.reuse, R28, R44 ;  /* 0x0000001c2034723c */ /* 0x042fea000000182c */
[-C--:B------:R-:W-:Y:S01]  /*a350*/  FMUL.FTZ R29, R27, R2.reuse ;  /* 0x000000021b1d7220 */ /* 0x080fe20000410000 */
[----:B------:R-:W-:Y:S04]  /*a360*/  LDSM.16.M88.4 R44, [R0+0x5800] ;  /* 0x00580000002c783b */ /* 0x000fe80000000200 */
[----:B----4-:R-:W1:Y:S01]  /*a370*/  LDSM.16.M88.4 R24, [R0+0x4c00] ;  /* 0x004c00000018783b */ /* 0x010e620000000200 */
[----:B------:R4:W2:Y:S01]  /*a380*/  MUFU.TANH R28, R16 ;  /* 0x00000010001c7308 */ /* 0x0008a20000002400 */
[----:B------:R-:W-:Y:S03]  /*a390*/  HMMA.16816.F32 R40, R32, R30, R40 ;  /* 0x0000001e2028723c */ /* 0x000fe60000001828 */
[-C--:B------:R-:W-:Y:S01]  /*a3a0*/  FMUL.FTZ R30, R80, R2.reuse ;  /* 0x00000002501e7220 */ /* 0x080fe20000410000 */
[-C--:B------:R-:W-:Y:S01]  /*a3b0*/  FMUL.FTZ R62, R82, R2.reuse ;  /* 0x00000002523e7220 */ /* 0x080fe20000410000 */
[----:B------:R-:W-:-:S02]  /*a3c0*/  FMUL.FTZ R31, R81, R2 ;  /* 0x00000002511f7220 */ /* 0x000fc40000410000 */
[----:B------:R-:W2:Y:S01]  /*a3d0*/  MUFU.TANH R29, R29 ;  /* 0x0000001d001d7308 */ /* 0x000ea20000002400 */
[----:B------:R-:W-:Y:S07]  /*a3e0*/  HMMA.16816.F32 R48, R8, R18, R48 ;  /* 0x000000120830723c */ /* 0x000fee0000001830 */
[----:B------:R-:W-:Y:S01]  /*a3f0*/  MUFU.TANH R30, R30 ;  /* 0x0000001e001e7308 */ /* 0x000fe20000002400 */
[----:B---3--:R-:W-:Y:S01]  /*a400*/  HMMA.16816.F32 R36, R68, R12, R36 ;  /* 0x0000000c4424723c */ /* 0x008fe20000001824 */
[----:B----4-:R-:W3:Y:S04]  /*a410*/  LDSM.16.M88.4 R16, [R67+0x5c00] ;  /* 0x005c00004310783b */ /* 0x010ee80000000200 */
[----:B------:R-:W-:-:S02]  /*a420*/  FMUL.FTZ R12, R83, R2 ;  /* 0x00000002530c7220 */ /* 0x000fc40000410000 */
[----:B------:R-:W4:Y:S01]  /*a430*/  MUFU.TANH R62, R62 ;  /* 0x0000003e003e7308 */ /* 0x000f220000002400 */
[----:B------:R-:W-:Y:S03]  /*a440*/  HMMA.16816.F32 R72, R68, R14, R72 ;  /* 0x0000000e4448723c */ /* 0x000fe60000001848 */
[-C--:B------:R-:W-:Y:S01]  /*a450*/  FMUL.FTZ R13, R48, R2.reuse ;  /* 0x00000002300d7220 */ /* 0x080fe20000410000 */
[----:B------:R-:W-:-:S03]  /*a460*/  FMUL.FTZ R14, R51, R2 ;  /* 0x00000002330e7220 */ /* 0x000fc60000410000 */
[----:B------:R-:W-:Y:S01]  /*a470*/  MUFU.TANH R31, R31 ;  /* 0x0000001f001f7308 */ /* 0x000fe20000002400 */
[C---:B------:R-:W-:Y:S07]  /*a480*/  HMMA.16816.F32 R52, R20.reuse, R4, R52 ;  /* 0x000000041434723c */ /* 0x040fee0000001834 */
[----:B------:R-:W-:Y:S01]  /*a490*/  MUFU.TANH R12, R12 ;  /* 0x0000000c000c7308 */ /* 0x000fe20000002400 */
[----:B------:R-:W-:Y:S01]  /*a4a0*/  HMMA.16816.F32 R40, R20, R6, R40 ;  /* 0x000000061428723c */ /* 0x000fe20000001828 */
[----:B------:R-:W2:Y:S01]  /*a4b0*/  LDSM.16.M88.4 R4, [R0+0x5c00] ;  /* 0x005c00000004783b */ /* 0x000ea20000000200 */
[----:B------:R-:W-:-:S05]  /*a4c0*/  DEPBAR.LE SB0, 0x0 ;  /* 0x000080000000791a */ /* 0x000fca0000000000 */
[----:B------:R-:W-:Y:S01]  /*a4d0*/  MUFU.TANH R13, R13 ;  /* 0x0000000d000d7308 */ /* 0x000fe20000002400 */
[----:B-1----:R-:W-:Y:S05]  /*a4e0*/  HMMA.16816.F32 R36, R32, R24, R36 ;  /* 0x000000182024723c */ /* 0x002fea0000001824 */
[----:B------:R-:W-:-:S06]  /*a4f0*/  FMUL.FTZ R24, R50, R2 ;  /* 0x0000000232187220 */ /* 0x000fcc0000410000 */
[----:B------:R-:W-:Y:S01]  /*a500*/  MUFU.TANH R24, R24 ;  /* 0x0000001800187308 */ /* 0x000fe20000002400 */
[----:B------:R-:W-:Y:S07]  /*a510*/  HMMA.16816.F32 R72, R32, R26, R72 ;  /* 0x0000001a2048723c */ /* 0x000fee0000001848 */
[----:B------:R-:W-:Y:S01]  /*a520*/  MUFU.TANH R14, R14 ;  /* 0x0000000e000e7308 */ /* 0x000fe20000002400 */
[----:B------:R-:W-:Y:S05]  /*a530*/  HMMA.16816.F32 R52, R8, R44, R52 ;  /* 0x0000002c0834723c */ /* 0x000fea0000001834 */
[----:B------:R-:W-:-:S06]  /*a540*/  FMUL.FTZ R44, R49, R2 ;  /* 0x00000002312c7220 */ /* 0x000fcc0000410000 */
[----:B------:R-:W-:Y:S01]  /*a550*/  MUFU.TANH R44, R44 ;  /* 0x0000002c002c7308 */ /* 0x000fe20000002400 */
[C---:B---3--:R-:W-:Y:S08]  /*a560*/  HMMA.16816.F32 R36, R20.reuse, R16, R36 ;  /* 0x000000101424723c */ /* 0x048ff00000001824 */
[----:B------:R-:W-:Y:S03]  /*a570*/  HMMA.16816.F32 R72, R20, R18, R72 ;  /* 0x000000121448723c */ /* 0x000fe60000001848 */
[----:B------:R-:W-:Y:S01]  /*a580*/  LOP3.LUT R21, R110, 0x6, R77, 0xf8, !PT ;  /* 0x000000066e157812 */ /* 0x000fe200078ef84d */
[-C--:B------:R-:W-:Y:S01]  /*a590*/  FMUL.FTZ R53, R53, R2.reuse ;  /* 0x0000000235357220 */ /* 0x080fe20000410000 */
[----:B------:R-:W-:-:S02]  /*a5a0*/  FMUL.FTZ R55, R55, R2 ;  /* 0x0000000237377220 */ /* 0x000fc40000410000 */
[C---:B------:R-:W-:Y:S01]  /*a5b0*/  ISETP.GE.AND P2, PT, R21.reuse, R78, PT ;  /* 0x0000004e1500720c */ /* 0x040fe20003f46270 */
[-C--:B------:R-:W-:Y:S01]  /*a5c0*/  FMUL.FTZ R52, R52, R2.reuse ;  /* 0x0000000234347220 */ /* 0x080fe20000410000 */
[----:B------:R-:W-:Y:S01]  /*a5d0*/  LOP3.LUT R15, R21, 0x1, RZ, 0xfc, !PT ;  /* 0x00000001150f7812 */ /* 0x000fe200078efcff */
[----:B------:R-:W-:Y:S05]  /*a5e0*/  HMMA.16816.F32 R40, R8, R46, R40 ;  /* 0x0000002e0828723c */ /* 0x000fea0000001828 */
[----:B------:R-:W-:Y:S01]  /*a5f0*/  FSEL R60, R60, -INF , !P2 ;  /* 0xff8000003c3c7808 */ /* 0x000fe20005000000 */
[----:B------:R-:W-:Y:S01]  /*a600*/  MUFU.TANH R125, R53 ;  /* 0x00000035007d7308 */ /* 0x000fe20000002400 */
[----:B------:R-:W-:Y:S01]  /*a610*/  FSEL R19, R56, -INF , !P2 ;  /* 0xff80000038137808 */ /* 0x000fe20005000000 */
[----:B------:R-:W-:Y:S01]  /*a620*/  FMUL.FTZ R54, R54, R2 ;  /* 0x0000000236367220 */ /* 0x000fe20000410000 */
[----:B------:R-:W-:-:S02]  /*a630*/  ISETP.GE.AND P1, PT, R15, R78, PT ;  /* 0x0000004e0f00720c */ /* 0x000fc40003f26270 */
[C---:B------:R-:W-:Y:S01]  /*a640*/  LOP3.LUT R15, R21.reuse, 0x10, RZ, 0xfc, !PT ;  /* 0x00000010150f7812 */ /* 0x040fe200078efcff */
[C---:B--2---:R-:W-:Y:S03]  /*a650*/  HMMA.16816.F32 R36, R8.reuse, R4, R36 ;  /* 0x000000040824723c */ /* 0x044fe60000001824 */
[----:B------:R-:W-:Y:S01]  /*a660*/  LOP3.LUT R5, R21, 0x8, RZ, 0xfc, !PT ;  /* 0x0000000815057812 */ /* 0x000fe200078efcff */
[----:B------:R-:W1:Y:S01]  /*a670*/  MUFU.TANH R123, R55 ;  /* 0x00000037007b7308 */ /* 0x000e620000002400 */
[----:B------:R-:W-:Y:S02]  /*a680*/  FSEL R57, R57, -INF , !P1 ;  /* 0xff80000039397808 */ /* 0x000fe40004800000 */
[-C--:B------:R-:W-:Y:S02]  /*a690*/  ISETP.GE.AND P0, PT, R5, R78.reuse, PT ;  /* 0x0000004e0500720c */ /* 0x080fe40003f06270 */
[----:B------:R-:W-:Y:S01]  /*a6a0*/  LOP3.LUT R5, R21, 0x11, RZ, 0xfc, !PT ;  /* 0x0000001115057812 */ /* 0x000fe200078efcff */
[----:B------:R-:W-:Y:S03]  /*a6b0*/  HMMA.16816.F32 R72, R8, R6, R72 ;  /* 0x000000060848723c */ /* 0x000fe60000001848 */
[----:B------:R-:W-:Y:S01]  /*a6c0*/  FSEL R11, R58, -INF , !P1 ;  /* 0xff8000003a0b7808 */ /* 0x000fe20004800000 */
[----:B------:R-:W-:Y:S01]  /*a6d0*/  MUFU.TANH R137, R52 ;  /* 0x0000003400897308 */ /* 0x000fe20000002400 */
[----:B------:R-:W-:Y:S01]  /*a6e0*/  ISETP.GE.AND P4, PT, R5, R78, PT ;  /* 0x0000004e0500720c */ /* 0x000fe20003f86270 */
[-C--:B------:R-:W-:Y:S01]  /*a6f0*/  FMUL.FTZ R40, R40, R2.reuse ;  /* 0x0000000228287220 */ /* 0x080fe20000410000 */
[----:B------:R-:W-:Y:S01]  /*a700*/  LOP3.LUT R5, R21, 0x18, RZ, 0xfc, !PT ;  /* 0x0000001815057812 */ /* 0x000fe200078efcff */
[-C--:B------:R-:W-:Y:S01]  /*a710*/  FMUL.FTZ R41, R41, R2.reuse ;  /* 0x0000000229297220 */ /* 0x080fe20000410000 */
[----:B------:R-:W-:Y:S01]  /*a720*/  LOP3.LUT R17, R21, 0x9, RZ, 0xfc, !PT ;  /* 0x0000000915117812 */ /* 0x000fe200078efcff */
[----:B------:R-:W-:Y:S01]  /*a730*/  FMUL.FTZ R42, R42, R2 ;  /* 0x000000022a2a7220 */ /* 0x000fe20000410000 */
[----:B------:R-:W-:Y:S01]  /*a740*/  ISETP.GE.AND P3, PT, R5, R78, PT ;  /* 0x0000004e0500720c */ /* 0x000fe20003f66270 */
[----:B------:R-:W2:Y:S01]  /*a750*/  MUFU.TANH R131, R54 ;  /* 0x0000003600837308 */ /* 0x000ea20000002400 */
        /* <DEDUP_REMOVED lines=21> */
[----:B------:R-:W-:Y:S02]  /*a8b0*/  FSEL R29, R29, -INF , !P6 ;  /* 0xff8000001d1d7808 */ /* 0x000fe40007000000 */
[----:B------:R-:W-:Y:S02]  /*a8c0*/  FSEL R61, R61, -INF , !P6 ;  /* 0xff8000003d3d7808 */ /* 0x000fe40007000000 */
[----:B------:R-:W-:Y:S01]  /*a8d0*/  ISETP.GE.AND P6, PT, R5, R78, PT ;  /* 0x0000004e0500720c */ /* 0x000fe20003fc6270 */
[----:B------:R-:W-:Y:S01]  /*a8e0*/  MUFU.TANH R133, R41 ;  /* 0x0000002900857308 */ /* 0x000fe20000002400 */
[----:B------:R-:W-:Y:S02]  /*a8f0*/  LOP3.LUT R5, R21, 0x29, RZ, 0xfc, !PT ;  /* 0x0000002915057812 */ /* 0x000fe400078efcff */
[----:B----4-:R-:W-:Y:S02]  /*a900*/  FSEL R9, R62, -INF , !P5 ;  /* 0xff8000003e097808 */ /* 0x010fe40006800000 */
[----:B------:R-:W-:-:S02]  /*a910*/  FSEL R23, R30, -INF , !P5 ;  /* 0xff8000001e177808 */ /* 0x000fc40006800000 */
[----:B------:R-:W-:Y:S01]  /*a920*/  ISETP.GE.AND P5, PT, R5, R78, PT ;  /* 0x0000004e0500720c */ /* 0x000fe20003fa6270 */
[----:B------:R-:W3:Y:S01]  /*a930*/  MUFU.TANH R129, R42 ;  /* 0x0000002a00817308 */ /* 0x000ee20000002400 */
[----:B-1----:R-:W-:Y:S02]  /*a940*/  FSEL R123, R123, -INF , !P0 ;  /* 0xff8000007b7b7808 */ /* 0x002fe40004000000 */
[----:B------:R-:W-:Y:S02]  /*a950*/  FSEL R125, R125, -INF , !P0 ;  /* 0xff8000007d7d7808 */ /* 0x000fe40004000000 */
[----:B------:R-:W-:Y:S02]  /*a960*/  LOP3.LUT R5, R21, 0x30, RZ, 0xfc, !PT ;  /* 0x0000003015057812 */ /* 0x000fe400078efcff */
[----:B------:R-:W-:Y:S01]  /*a970*/  ISETP.GT.AND P0, PT, R111, R104, PT ;  /* 0x000000686f00720c */ /* 0x000fe20003f04270 */
[----:B------:R-:W1:Y:S01]  /*a980*/  MUFU.TANH R127, R43 ;  /* 0x0000002b007f7308 */ /* 0x000e620000002400 */
[----:B------:R-:W-:-:S02]  /*a990*/  FSEL R17, R12, -INF , !P4 ;  /* 0xff8000000c117808 */ /* 0x000fc40006000000 */
[----:B------:R-:W-:Y:S02]  /*a9a0*/  FSEL R31, R31, -INF , !P4 ;  /* 0xff8000001f1f7808 */ /* 0x000fe40006000000 */
[----:B------:R-:W-:Y:S02]  /*a9b0*/  ISETP.GE.AND P4, PT, R5, R78, PT ;  /* 0x0000004e0500720c */ /* 0x000fe40003f86270 */
[C---:B------:R-:W-:Y:S01]  /*a9c0*/  LOP3.LUT R5, R21.reuse, 0x31, RZ, 0xfc, !PT ;  /* 0x0000003115057812 */ /* 0x040fe200078efcff */
[----:B------:R-:W4:Y:S01]  /*a9d0*/  MUFU.TANH R114, R36 ;  /* 0x0000002400727308 */ /* 0x000f220000002400 */
[C---:B------:R-:W-:Y:S02]  /*a9e0*/  LOP3.LUT R27, R21.reuse, 0x38, RZ, 0xfc, !PT ;  /* 0x00000038151b7812 */ /* 0x040fe400078efcff */
[----:B------:R-:W-:Y:S02]  /*a9f0*/  LOP3.LUT R21, R21, 0x39, RZ, 0xfc, !PT ;  /* 0x0000003915157812 */ /* 0x000fe400078efcff */
[----:B------:R-:W-:-:S02]  /*aa00*/  FSEL R7, R24, -INF , !P3 ;  /* 0xff80000018077808 */ /* 0x000fc40005800000 */
[----:B------:R-:W-:Y:S01]  /*aa10*/  FSEL R13, R13, -INF , !P3 ;  /* 0xff8000000d0d7808 */ /* 0x000fe20005800000 */
[----:B------:R-:W-:Y:S01]  /*aa20*/  MUFU.TANH R99, R37 ;  /* 0x0000002500637308 */ /* 0x000fe20000002400 */
[----:B------:R-:W-:Y:S02]  /*aa30*/  ISETP.GE.AND P3, PT, R5, R78, PT ;  /* 0x0000004e0500720c */ /* 0x000fe40003f66270 */
[----:B------:R-:W-:Y:S02]  /*aa40*/  FSEL R5, R14, -INF , !P2 ;  /* 0xff8000000e057808 */ /* 0x000fe40005000000 */
[----:B------:R-:W-:Y:S02]  /*aa50*/  FSEL R25, R44, -INF , !P2 ;  /* 0xff8000002c197808 */ /* 0x000fe40005000000 */
[----:B--2---:R-:W-:Y:S01]  /*aa60*/  FSEL R131, R131, -INF , !P1 ;  /* 0xff80000083837808 */ /* 0x004fe20004800000 */
[----:B------:R-:W2:Y:S01]  /*aa70*/  MUFU.TANH R122, R38 ;  /* 0x00000026007a7308 */ /* 0x000ea20000002400 */
[----:B------:R-:W-:-:S02]  /*aa80*/  FSEL R137, R137, -INF , !P1 ;  /* 0xff80000089897808 */ /* 0x000fc40004800000 */
[-C--:B------:R-:W-:Y:S02]  /*aa90*/  ISETP.GE.AND P2, PT, R27, R78.reuse, PT ;  /* 0x0000004e1b00720c */ /* 0x080fe40003f46270 */
[----:B------:R-:W-:Y:S02]  /*aaa0*/  ISETP.GE.AND P1, PT, R21, R78, PT ;  /* 0x0000004e1500720c */ /* 0x000fe40003f26270 */
[----:B---3--:R-:W-:Y:S01]  /*aab0*/  FSEL R129, R129, -INF , !P6 ;  /* 0xff80000081817808 */ /* 0x008fe20007000000 */
[----:B------:R-:W3:Y:S01]  /*aac0*/  MUFU.TANH R88, R39 ;  /* 0x0000002700587308 */ /* 0x000ee20000002400 */
[----:B------:R-:W-:Y:S02]  /*aad0*/  FSEL R135, R135, -INF , !P6 ;  /* 0xff80000087877808 */ /* 0x000fe40007000000 */
[----:B-1----:R-:W-:Y:S02]  /*aae0*/  FSEL R127, R127, -INF , !P5 ;  /* 0xff8000007f7f7808 */ /* 0x002fe40006800000 */
[----:B------:R-:W-:-:S02]  /*aaf0*/  FSEL R133, R133, -INF , !P5 ;  /* 0xff80000085857808 */ /* 0x000fc40006800000 */
[----:B----4-:R-:W-:Y:S01]  /*ab00*/  FSEL R114, R114, -INF , !P4 ;  /* 0xff80000072727808 */ /* 0x010fe20006000000 */
        /* <DEDUP_REMOVED lines=26> */
.L_x_9739:
        /* <DEDUP_REMOVED lines=60> */
.L_x_9740:
[----:B------:R-:W-:Y:S05]  /*b070*/  BSYNC.RECONVERGENT B0 ;  /* 0x0000000000007941 */ /* 0x000fea0003800200 */
.L_x_9738:
        /* <DEDUP_REMOVED lines=13> */
.L_x_9737:
[----:B------:R-:W-:Y:S05]  /*b150*/  BSYNC.RECONVERGENT B1 ;  /* 0x0000000000017941 */ /* 0x000fea0003800200 */
.L_x_9736:
[----:B------:R-:W2:Y:S01]  /*b160*/  LD.E R95, desc[UR4][R84.64+0xdc] ;  /* 0x0000dc04545f7980 */ /* 0x000ea2000c101900 */
        /* <DEDUP_REMOVED lines=10> */
[----:B-1----:R-:W-:Y:S02]  /*b210*/  FMNMX3.FTZ R21, R0, R125, R135, !PT ;  /* 0x0000007d00157276 */ /* 0x002fe40007810087 */
[----:B------:R-:W-:Y:S01]  /*b220*/  FMNMX3.FTZ R0, R60, R11, R15, !PT ;  /* 0x0000000b3c007276 */ /* 0x000fe2000781000f */
[----:B------:R-:W-:Y:S01]  /*b230*/  LDSM.16.MT88.4 R76, [R33+0x6000] ;  /* 0x00600000214c783b */ /* 0x000fe20000004200 */
[----:B------:R-:W-:Y:S02]  /*b240*/  FMNMX3.FTZ R21, R21, R133, R114, !PT ;  /* 0x0000008515157276 */ /* 0x000fe40007810072 */
[----:B------:R-:W-:Y:S01]  /*b250*/  FMNMX3.FTZ R0, R0, R29, R9, !PT ;  /* 0x0000001d00007276 */ /* 0x000fe20007810009 */
[----:B------:R-:W-:Y:S01]  /*b260*/  LDSM.16.MT88.4 R52, [R32+0x7000] ;  /* 0x007000002034783b */ /* 0x000fe20000004200 */
[----:B------:R-:W-:-:S02]  /*b270*/  FMNMX3.FTZ R21, R21, R99, R100, !PT ;  /* 0x0000006315157276 */ /* 0x000fc40007810064 */
[----:B------:R-:W-:Y:S02]  /*b280*/  FMNMX3.FTZ R0, R0, R17, R7, !PT ;  /* 0x0000001100007276 */ /* 0x000fe40007810007 */
        /* <DEDUP_REMOVED lines=11> */
[----:B---3--:R-:W-:-:S04]  /*b340*/  FMNMX.FTZ R2, R27, R2, !PT ;  /* 0x000000021b027209 */ /* 0x008fc80007810000 */
        /* <DEDUP_REMOVED lines=14> */
[----:B------:R-:W-:Y:S01]  /*b430*/  LDSM.16.MT88.4 R24, [R33+0x6400] ;  /* 0x006400002118783b */ /* 0x000fe20000004200 */
[-CC-:B------:R-:W-:Y:S01]  /*b440*/  FFMA.FTZ R125, R125, R95.reuse, -R130.reuse ;  /* 0x0000005f7d7d7223 */ /* 0x180fe20000010882 */
[-CC-:B------:R-:W-:Y:S01]  /*b450*/  FFMA.FTZ R114, R114, R95.reuse, -R130.reuse ;  /* 0x0000005f72727223 */ /* 0x180fe20000010882 */
[-CC-:B------:R-:W-:Y:S01]  /*b460*/  FFMA.FTZ R99, R99, R95.reuse, -R130.reuse ;  /* 0x0000005f63637223 */ /* 0x180fe20000010882 */
[----:B------:R-:W2:Y:S01]  /*b470*/  MUFU.EX2 R92, R92 ;  /* 0x0000005c005c7308 */ /* 0x000ea20000000800 */
[----:B------:R-:W-:-:S07]  /*b480*/  FFMA.FTZ R100, R100, R95, -R130 ;  /* 0x0000005f64647223 */ /* 0x000fce0000010882 */
[----:B------:R-:W-:Y:S01]  /*b490*/  MUFU.EX2 R91, R91 ;  /* 0x0000005b005b7308 */ /* 0x000fe20000000800 */
[----:B-1----:R-:W-:-:S04]  /*b4a0*/  FMNMX.FTZ R0, R4, R19, !PT ;  /* 0x0000001304007209 */ /* 0x002fc80007810000 */
[----:B------:R-:W-:Y:S01]  /*b4b0*/  FSETP.NEU.FTZ.AND P0, PT, R0, -INF , PT ;  /* 0xff8000000000780b */ /* 0x000fe20003f1d000 */
[----:B------:R-:W-:Y:S02]  /*b4c0*/  FMUL.FTZ R124, R95, R0 ;  /* 0x000000005f7c7220 */ /* 0x000fe40000410000 */
[----:B------:R-:W1:Y:S01]  /*b4d0*/  MUFU.EX2 R90, R90 ;  /* 0x0000005a005a7308 */ /* 0x000e620000000800 */
[----:B--2---:R-:W-:Y:S01]  /*b4e0*/  F2FP.F16.F32.PACK_AB R48, R92, R93 ;  /* 0x0000005d5c30723e */ /* 0x004fe200000000ff */
[----:B------:R-:W-:Y:S01]  /*b4f0*/  FADD.FTZ R92, R93, R92 ;  /* 0x0000005c5d5c7221 */ /* 0x000fe20000010000 */
[----:B------:R-:W-:Y:S02]  /*b500*/  FSEL R124, R124, RZ, P0 ;  /* 0x000000ff7c7c7208 */ /* 0x000fe40000000000 */
[----:B------:R-:W-:-:S03]  /*b510*/  ISETP.GE.AND P0, PT, R89, R104, PT ;  /* 0x000000685900720c */ /* 0x000fc60003f06270 */
[----:B------:R-:W-:Y:S01]  /*b520*/  MUFU.EX2 R28, R28 ;  /* 0x0000001c001c7308 */ /* 0x000fe20000000800 */
        /* <DEDUP_REMOVED lines=8> */
[----:B------:R-:W3:Y:S01]  /*b5b0*/  LDSM.16.MT88.4 R8, [R33+0x7400] ;  /* 0x007400002108783b */ /* 0x000ee20000004200 */
[-CC-:B------:R-:W-:Y:S01]  /*b5c0*/  FFMA.FTZ R22, R7, R95.reuse, -R124.reuse ;  /* 0x0000005f07167223 */ /* 0x180fe2000001087c */
[--C-:B------:R-:W-:Y:S01]  /*b5d0*/  FFMA.FTZ R21, R5, R95, -R124.reuse ;  /* 0x0000005f05157223 */ /* 0x100fe2000001087c */
[----:B-1----:R-:W-:Y:S01]  /*b5e0*/  F2FP.F16.F32.PACK_AB R50, R90, R91 ;  /* 0x0000005b5a32723e */ /* 0x002fe200000000ff */
[----:B------:R-:W1:Y:S01]  /*b5f0*/  LDSM.16.MT88.4 R12, [R32+0x6400] ;  /* 0x00640000200c783b */ /* 0x000e620000004200 */
[-CC-:B------:R-:W-:Y:S01]  /*b600*/  FFMA.FTZ R132, R131, R95.reuse, -R124.reuse ;  /* 0x0000005f83847223 */ /* 0x180fe2000001087c */
[-CC-:B------:R-:W-:Y:S01]  /*b610*/  FFMA.FTZ R123, R123, R95.reuse, -R124.reuse ;  /* 0x0000005f7b7b7223 */ /* 0x180fe2000001087c */
[----:B------:R-:W4:Y:S01]  /*b620*/  MUFU.EX2 R107, R107 ;  /* 0x0000006b006b7308 */ /* 0x000f220000000800 */
[----:B------:R-:W-:Y:S01]  /*b630*/  LDSM.16.MT88.4 R16, [R32+0x7400] ;  /* 0x007400002010783b */ /* 0x000fe20000004200 */
[-CC-:B------:R-:W-:Y:S01]  /*b640*/  FFMA.FTZ R35, R35, R95.reuse, -R124.reuse ;  /* 0x0000005f23237223 */ /* 0x180fe2000001087c */
[----:B------:R-:W-:Y:S01]  /*b650*/  FFMA.FTZ R34, R34, R95, -R124 ;  /* 0x0000005f22227223 */ /* 0x000fe2000001087c */
[----:B------:R-:W-:-:S04]  /*b660*/  FADD.FTZ R91, R91, R92 ;  /* 0x0000005c5b5b7221 */ /* 0x000fc80000010000 */
[----:B------:R-:W-:Y:S01]  /*b670*/  MUFU.EX2 R128, R128 ;  /* 0x0000008000807308 */ /* 0x000fe20000000800 */
[----:B------:R-:W-:-:S07]  /*b680*/  FADD.FTZ R91, R90, R91 ;  /* 0x0000005b5a5b7221 */ /* 0x000fce0000010000 */
[----:B------:R-:W5:Y:S01]  /*b690*/  MUFU.EX2 R31, R31 ;  /* 0x0000001f001f7308 */ /* 0x000f620000000800 */
[----:B----4-:R-:W-:Y:S01]  /*b6a0*/  F2FP.F16.F32.PACK_AB R49, R107, R126 ;  /* 0x0000007e6b31723e */ /* 0x010fe200000000ff */
[----:B------:R-:W-:-:S06]  /*b6b0*/  FADD.FTZ R107, R126, R107 ;  /* 0x0000006b7e6b7221 */ /* 0x000fcc0000010000 */
[----:B------:R-:W4:Y:S08]  /*b6c0*/  MUFU.EX2 R23, R23 ;  /* 0x0000001700177308 */ /* 0x000f300000000800 */
[----:B------:R-:W-:Y:S01]  /*b6d0*/  MUFU.EX2 R20, R20 ;  /* 0x0000001400147308 */ /* 0x000fe20000000800 */
[----:B-----5:R-:W-:Y:S01]  /*b6e0*/  F2FP.F16.F32.PACK_AB R51, R31, R128 ;  /* 0x000000801f33723e */ /* 0x020fe200000000ff */
[----:B------:R-:W-:-:S04]  /*b6f0*/  FADD.FTZ R128, R128, R107 ;  /* 0x0000006b80807221 */ /* 0x000fc80000010000 */
[----:B------:R-:W-:Y:S02]  /*b700*/  FADD.FTZ R31, R31, R128 ;  /* 0x000000801f1f7221 */ /* 0x000fe40000010000 */
[----:B------:R-:W5:Y:S01]  /*b710*/  MUFU.EX2 R3, R3 ;  /* 0x0000000300037308 */ /* 0x000f620000000800 */
[----:B--2---:R-:W-:Y:S03]  /*b720*/  HMMA.16816.F32 R64, R48, R60, RZ ;  /* 0x0000003c3040723c */ /* 0x004fe600000018ff */
[----:B----4-:R-:W-:Y:S01]  /*b730*/  F2FP.F16.F32.PACK_AB R4, R23, R28 ;  /* 0x0000001c1704723e */ /* 0x010fe200000000ff */
[----:B------:R-:W-:-:S04]  /*b740*/  FADD.FTZ R28, R28, R91 ;  /* 0x0000005b1c1c7221 */ /* 0x000fc80000010000 */
[----:B------:R-:W-:Y:S01]  /*b750*/  FADD.FTZ R23, R23, R28 ;  /* 0x0000001c17177221 */ /* 0x000fe20000010000 */
[----:B------:R-:W-:Y:S01]  /*b760*/  MUFU.EX2 R30, R30 ;  /* 0x0000001e001e7308 */ /* 0x000fe20000000800 */
[C---:B------:R-:W-:Y:S07]  /*b770*/  HMMA.16816.F32 R60, R48.reuse, R62, RZ ;  /* 0x0000003e303c723c */ /* 0x040fee00000018ff */
[----:B------:R-:W2:Y:S01]  /*b780*/  MUFU.EX2 R29, R29 ;  /* 0x0000001d001d7308 */ /* 0x000ea20000000800 */
[----:B-----5:R-:W-:Y:S01]  /*b790*/  F2FP.F16.F32.PACK_AB R6, R3, R20 ;  /* 0x000000140306723e */ /* 0x020fe200000000ff */
[----:B------:R-:W-:Y:S01]  /*b7a0*/  HMMA.16816.F32 R72, R48, R68, RZ ;  /* 0x000000443048723c */ /* 0x000fe200000018ff */
[----:B------:R-:W-:-:S04]  /*b7b0*/  FADD.FTZ R20, R20, R23 ;  /* 0x0000001714147221 */ /* 0x000fc80000010000 */
[----:B------:R-:W-:Y:S01]  /*b7c0*/  FADD.FTZ R3, R3, R20 ;  /* 0x0000001403037221 */ /* 0x000fe20000010000 */
[----:B------:R-:W-:Y:S02]  /*b7d0*/  MUFU.EX2 R22, R22 ;  /* 0x0000001600167308 */ /* 0x000fe40000000800 */
[C---:B------:R-:W-:Y:S06]  /*b7e0*/  HMMA.16816.F32 R68, R48.reuse, R70, RZ ;  /* 0x000000463044723c */ /* 0x040fec00000018ff */
[----:B------:R-:W4:Y:S01]  /*b7f0*/  MUFU.EX2 R21, R21 ;  /* 0x0000001500157308 */ /* 0x000f220000000800 */
[----:B--2---:R-:W-:Y:S01]  /*b800*/  F2FP.F16.F32.PACK_AB R5, R29, R30 ;  /* 0x0000001e1d05723e */ /* 0x004fe200000000ff */
[----:B------:R-:W-:Y:S01]  /*b810*/  HMMA.16816.F32 R36, R48, R40, RZ ;  /* 0x000000283024723c */ /* 0x000fe200000018ff */
[----:B------:R-:W-:-:S04]  /*b820*/  FADD.FTZ R30, R30, R31 ;  /* 0x0000001f1e1e7221 */ /* 0x000fc80000010000 */
[----:B------:R-:W-:Y:S01]  /*b830*/  FADD.FTZ R29, R29, R30 ;  /* 0x0000001e1d1d7221 */ /* 0x000fe20000010000 */
[----:B------:R-:W-:Y:S02]  /*b840*/  MUFU.EX2 R134, R134 ;  /* 0x0000008600867308 */ /* 0x000fe40000000800 */
[C---:B------:R-:W-:Y:S06]  /*b850*/  HMMA.16816.F32 R40, R48.reuse, R42, RZ ;  /* 0x0000002a3028723c */ /* 0x040fec00000018ff */
[----:B------:R-:W2:Y:S01]  /*b860*/  MUFU.EX2 R125, R125 ;  /* 0x0000007d007d7308 */ /* 0x000ea20000000800 */
[----:B----4-:R-:W-:Y:S01]  /*b870*/  F2FP.F16.F32.PACK_AB R7, R21, R22 ;  /* 0x000000161507723e */ /* 0x010fe200000000ff */
[----:B------:R-:W-:Y:S01]  /*b880*/  HMMA.16816.F32 R80, R48, R76, RZ ;  /* 0x0000004c3050723c */ /* 0x000fe200000018ff */
[----:B------:R-:W-:-:S04]  /*b890*/  FADD.FTZ R22, R22, R29 ;  /* 0x0000001d16167221 */ /* 0x000fc80000010000 */
[----:B------:R-:W-:Y:S01]  /*b8a0*/  FADD.FTZ R21, R21, R22 ;  /* 0x0000001615157221 */ /* 0x000fe20000010000 */
[----:B------:R-:W-:Y:S02]  /*b8b0*/  MUFU.EX2 R132, R132 ;  /* 0x0000008400847308 */ /* 0x000fe40000000800 */
[C---:B---3--:R-:W-:Y:S06]  /*b8c0*/  HMMA.16816.F32 R64, R4.reuse, R8, R64 ;  /* 0x000000080440723c */ /* 0x048fec0000001840 */
[----:B------:R-:W3:Y:S02]  /*b8d0*/  MUFU.EX2 R123, R123 ;  /* 0x0000007b007b7308 */ /* 0x000ee40000000800 */
        /* <DEDUP_REMOVED lines=38> */
[----:B--2---:R-:W-:Y:S01]  /*bb40*/  F2FP.F16.F32.PACK_AB R4, R125, R134 ;  /* 0x000000867d04723e */ /* 0x004fe200000000ff */
[----:B------:R-:W-:Y:S01]  /*bb50*/  LDSM.16.MT88.4 R16, [R33+0x6c00] ;  /* 0x006c00002110783b */ /* 0x000fe20000004200 */
[----:B---3--:R-:W-:-:S02]  /*bb60*/  F2FP.F16.F32.PACK_AB R5, R123, R132 ;  /* 0x000000847b05723e */ /* 0x008fc400000000ff */
[----:B-1----:R-:W-:Y:S01]  /*bb70*/  F2FP.F16.F32.PACK_AB R6, R26, R27 ;  /* 0x0000001b1a06723e */ /* 0x002fe200000000ff */
[----:B------:R-:W-:Y:S01]  /*bb80*/  MUFU.EX2 R94, R94 ;  /* 0x0000005e005e7308 */ /* 0x000fe20000000800 */
[----:B----4-:R-:W-:-:S07]  /*bb90*/  F2FP.F16.F32.PACK_AB R7, R24, R25 ;  /* 0x000000191807723e */ /* 0x010fce00000000ff */
[----:B------:R-:W1:Y:S01]  /*bba0*/  MUFU.EX2 R129, R129 ;  /* 0x0000008100817308 */ /* 0x000e620000000800 */
        /* <DEDUP_REMOVED lines=19> */
[----:B-1----:R-:W-:Y:S02]  /*bce0*/  F2FP.F16.F32.PACK_AB R5, R129, R94 ;  /* 0x0000005e8105723e */ /* 0x002fe400000000ff */
[----:B------:R-:W-:Y:S02]  /*bcf0*/  F2FP.F16.F32.PACK_AB R6, R127, R100 ;  /* 0x000000647f06723e */ /* 0x000fe400000000ff */
        /* <DEDUP_REMOVED lines=39> */
.L_x_9748:
        /* <DEDUP_REMOVED lines=80> */
.L_x_9743:
[----:B------:R-:W-:Y:S05]  /*c470*/  BSYNC.RECONVERGENT B0 ;  /* 0x0000000000007941 */ /* 0x000fea0003800200 */
.L_x_9742:
[----:B------:R-:W1:Y:S01]  /*c480*/  S2UR UR6, SR_CgaCtaId ;  /* 0x00000000000679c3 */ /* 0x000e620000008800 */
[C---:B------:R-:W-:Y:S01]  /*c490*/  SHF.L.U32 R4, R101.reuse, 0x3, RZ ;  /* 0x0000000365047819 */ /* 0x040fe200000006ff */
[----:B------:R-:W-:Y:S01]  /*c4a0*/  UMOV UR7, 0x400 ;  /* 0x0000040000077882 */ /* 0x000fe20000000000 */
[C---:B------:R-:W-:Y:S01]  /*c4b0*/  SHF.L.U32 R98, R101.reuse, 0x4, RZ ;  /* 0x0000000465627819 */ /* 0x040fe200000006ff */
[----:B------:R-:W-:Y:S01]  /*c4c0*/  BSSY.RECONVERGENT B1, `(.L_x_9744) ;  /* 0x000010f000017945 */ /* 0x000fe20003800200 */
[----:B------:R-:W-:Y:S02]  /*c4d0*/  LOP3.LUT R0, R4, 0xc0, RZ, 0xc0, !PT ;  /* 0x000000c004007812 */ /* 0x000fe400078ec0ff */
[----:B------:R-:W-:Y:S02]  /*c4e0*/  SHF.L.U32 R100, R101, 0x5, RZ ;  /* 0x0000000565647819 */ /* 0x000fe400000006ff */
[----:B------:R-:W-:Y:S02]  /*c4f0*/  LOP3.LUT R5, R98, 0x100, RZ, 0xc0, !PT ;  /* 0x0000010062057812 */ /* 0x000fe400078ec0ff */
[--C-:B------:R-:W-:Y:S02]  /*c500*/  LOP3.LUT R7, R0, 0x18, R101.reuse, 0xf8, !PT ;  /* 0x0000001800077812 */ /* 0x100fe400078ef865 */
[----:B------:R-:W-:Y:S02]  /*c510*/  LOP3.LUT R2, R5, 0x20, R100, 0xf8, !PT ;  /* 0x0000002005027812 */ /* 0x000fe400078ef864 */
[--C-:B------:R-:W-:Y:S02]  /*c520*/  LOP3.LUT R5, R7, 0x18, R4.reuse, 0x78, !PT ;  /* 0x0000001807057812 */ /* 0x100fe400078e7804 */
[----:B------:R-:W-:Y:S02]  /*c530*/  IADD3 R28, P0, PT, R118, R125, RZ ;  /* 0x0000007d761c7210 */ /* 0x000fe40007f1e0ff */
[----:B------:R-:W-:Y:S02]  /*c540*/  LOP3.LUT R5, R5, 0x1f20, R4, 0xf8, !PT ;  /* 0x00001f2005057812 */ /* 0x000fe400078ef804 */
[----:B------:R-:W-:Y:S02]  /*c550*/  IADD3.X R29, PT, PT, R119, R123, RZ, P0, !PT ;  /* 0x0000007b771d7210 */ /* 0x000fe400007fe4ff */
[----:B------:R-:W-:Y:S01]  /*c560*/  SHF.L.U32 R96, R101, 0x2, RZ ;  /* 0x0000000265607819 */ /* 0x000fe200000006ff */
[----:B-1----:R-:W-:Y:S01]  /*c570*/  ULEA UR6, UR6, UR7, 0x18 ;  /* 0x0000000706067291 */ /* 0x002fe2000f8ec0ff */
[----:B------:R-:W-:Y:S02]  /*c580*/  LOP3.LUT R0, R100, 0xc0, RZ, 0xc0, !PT ;  /* 0x000000c064007812 */ /* 0x000fe400078ec0ff */
[----:B------:R-:W-:Y:S02]  /*c590*/  LOP3.LUT R99, R96, 0x18, RZ, 0xc0, !PT ;  /* 0x0000001860637812 */ /* 0x000fe400078ec0ff */
[----:B------:R-:W-:Y:S02]  /*c5a0*/  LOP3.LUT R0, R0, 0x8, R101, 0xf8, !PT ;  /* 0x0000000800007812 */ /* 0x000fe400078ef865 */
[----:B------:R-:W-:Y:S02]  /*c5b0*/  LEA R129, R5, UR6, 0x1 ;  /* 0x0000000605817c11 */ /* 0x000fe4000f8e08ff */
[----:B------:R-:W-:Y:S02]  /*c5c0*/  LOP3.LUT R0, R2, R0, R99, 0xf6, !PT ;  /* 0x0000000002007212 */ /* 0x000fe400078ef663 */
[----:B------:R-:W-:Y:S01]  /*c5d0*/  MOV R92, 0x20 ;  /* 0x00000020005c7802 */ /* 0x000fe20000000f00 */
[----:B------:R-:W-:Y:S01]  /*c5e0*/  @!PT LDS RZ, [RZ] ;  /* 0x00000000fffff984 */ /* 0x000fe20000000800 */
[----:B------:R-:W-:Y:S01]  /*c5f0*/  @!PT LDS RZ, [RZ] ;  /* 0x00000000fffff984 */ /* 0x000fe20000000800 */
[----:B------:R-:W-:Y:S01]  /*c600*/  @!PT LDS RZ, [RZ] ;  /* 0x00000000fffff984 */ /* 0x000fe20000000800 */
[----:B------:R-:W-:Y:S01]  /*c610*/  LDGSTS.E.BYPASS.LTC128B.128 [R129+0x6000], desc[UR4][R118.64] ;  /* 0x0600000076817fae */ /* 0x000fe2000b981a04 */
[----:B------:R-:W-:Y:S02]  /*c620*/  LEA R2, R0, UR6, 0x1 ;  /* 0x0000000600027c11 */ /* 0x000fe4000f8e08ff */
[----:B------:R-:W-:Y:S02]  /*c630*/  LOP3.LUT P0, RZ, R101, 0x4, RZ, 0xc0, !PT ;  /* 0x0000000465ff7812 */ /* 0x000fe4000780c0ff */
[----:B------:R-:W-:Y:S02]  /*c640*/  IADD3 R111, PT, PT, R111, -0x1, RZ ;  /* 0xffffffff6f6f7810 */ /* 0x000fe40007ffe0ff */
[----:B------:R-:W-:Y:S01]  /*c650*/  SEL R92, R92, 0xffffffe0, !P0 ;  /* 0xffffffe05c5c7807 */ /* 0x000fe20004000000 */
[----:B------:R-:W-:Y:S01]  /*c660*/  LDGSTS.E.BYPASS.LTC128B.128 [R129+0x7000], desc[UR4][R118.64+0x40] ;  /* 0x0700004076817fae */ /* 0x000fe2000b981a04 */
[----:B------:R-:W-:Y:S02]  /*c670*/  ISETP.GT.AND P2, PT, R111, R104, PT ;  /* 0x000000686f00720c */ /* 0x000fe40003f44270 */
[-C--:B------:R-:W-:Y:S02]  /*c680*/  IADD3 R86, PT, PT, R97, R92.reuse, RZ ;  /* 0x0000005c61567210 */ /* 0x080fe40007ffe0ff */
[----:B------:R-:W-:Y:S03]  /*c690*/  IADD3 R0, PT, PT, R2, R92, RZ ;  /* 0x0000005c02007210 */ /* 0x000fe60007ffe0ff */
        /* <DEDUP_REMOVED lines=90> */
[----:B------:R1:W3:Y:S01]  /*cc40*/  MUFU.TANH R151, R8 ;  /* 0x0000000800977308 */ /* 0x0002e20000002400 */
[C---:B------:R-:W-:Y:S01]  /*cc50*/  HMMA.16816.F32 R16, R88.reuse, R94, R16 ;  /* 0x0000005e5810723c */ /* 0x040fe20000001810 */
[----:B------:R-:W5:Y:S01]  /*cc60*/  LDSM.16.M88.4 R92, [R0+0x5800] ;  /* 0x00580000005c783b */ /* 0x000f620000000200 */
[----:B------:R-:W-:Y:S07]  /*cc70*/  DEPBAR.LE SB0, 0x0 ;  /* 0x000080000000791a */ /* 0x000fee0000000000 */
[----:B------:R1:W1:Y:S10]  /*cc80*/  MUFU.TANH R149, R9 ;  /* 0x0000000900957308 */ /* 0x0002740000002400 */
        /* <DEDUP_REMOVED lines=10> */
[-C--:B------:R-:W-:Y:S08]  /*cd30*/  FMUL.FTZ R19, R19, R107.reuse ;  /* 0x0000006b13137220 */ /* 0x080ff00000410000 */
[----:B------:R1:W1:Y:S10]  /*cd40*/  MUFU.TANH R124, R13 ;  /* 0x0000000d007c7308 */ /* 0x0002740000002400 */
[----:B------:R1:W1:Y:S01]  /*cd50*/  MUFU.TANH R133, R14 ;  /* 0x0000000e00857308 */ /* 0x0002620000002400 */
[C---:B-----5:R-:W-:Y:S09]  /*cd60*/  HMMA.16816.F32 R20, R88.reuse, R92, R20 ;  /* 0x0000005c5814723c */ /* 0x060ff20000001814 */
[----:B------:R1:W1:Y:S01]  /*cd70*/  MUFU.TANH R93, R10 ;  /* 0x0000000a005d7308 */ /* 0x0002620000002400 */
[C---:B------:R-:W-:Y:S09]  /*cd80*/  HMMA.16816.F32 R24, R88.reuse, R94, R24 ;  /* 0x0000005e5818723c */ /* 0x040ff20000001818 */
[----:B------:R1:W1:Y:S01]  /*cd90*/  MUFU.TANH R126, R15 ;  /* 0x0000000f007e7308 */ /* 0x0002620000002400 */
[C---:B------:R-:W-:Y:S03]  /*cda0*/  HMMA.16816.F32 R28, R88.reuse, R4, R28 ;  /* 0x00000004581c723c */ /* 0x040fe6000000181c */
[-C--:B------:R-:W-:Y:S01]  /*cdb0*/  FMUL.FTZ R20, R20, R107.reuse ;  /* 0x0000006b14147220 */ /* 0x080fe20000410000 */
[-C--:B------:R-:W-:Y:S05]  /*cdc0*/  FMUL.FTZ R21, R21, R107.reuse ;  /* 0x0000006b15157220 */ /* 0x080fea0000410000 */
[----:B------:R1:W1:Y:S01]  /*cdd0*/  MUFU.TANH R128, R16 ;  /* 0x0000001000807308 */ /* 0x0002620000002400 */
[-C--:B------:R-:W-:Y:S01]  /*cde0*/  FMUL.FTZ R22, R22, R107.reuse ;  /* 0x0000006b16167220 */ /* 0x080fe20000410000 */
[-C--:B------:R-:W-:Y:S01]  /*cdf0*/  FMUL.FTZ R23, R23, R107.reuse ;  /* 0x0000006b17177220 */ /* 0x080fe20000410000 */
[----:B------:R-:W-:Y:S03]  /*ce00*/  HMMA.16816.F32 R32, R88, R6, R32 ;  /* 0x000000065820723c */ /* 0x000fe60000001820 */
[-C--:B------:R-:W-:Y:S01]  /*ce10*/  FMUL.FTZ R24, R24, R107.reuse ;  /* 0x0000006b18187220 */ /* 0x080fe20000410000 */
[-C--:B------:R-:W-:Y:S03]  /*ce20*/  FMUL.FTZ R25, R25, R107.reuse ;  /* 0x0000006b19197220 */ /* 0x080fe60000410000 */
        /* <DEDUP_REMOVED lines=9> */
[-C--:B------:R-:W-:Y:S06]  /*cec0*/  FMUL.FTZ R33, R33, R107.reuse ;  /* 0x0000006b21217220 */ /* 0x080fec0000410000 */
[----:B------:R1:W1:Y:S01]  /*ced0*/  MUFU.TANH R134, R19 ;  /* 0x0000001300867308 */ /* 0x0002620000002400 */
[-C--:B------:R-:W-:Y:S01]  /*cee0*/  FMUL.FTZ R34, R34, R107.reuse ;  /* 0x0000006b22227220 */ /* 0x080fe20000410000 */
[----:B------:R-:W-:Y:S08]  /*cef0*/  FMUL.FTZ R35, R35, R107 ;  /* 0x0000006b23237220 */ /* 0x000ff00000410000 */
        /* <DEDUP_REMOVED lines=30> */
[----:B-1----:R-:W-:Y:S01]  /*d0e0*/  VIADD R8, R110, 0xffffff80 ;  /* 0xffffff806e087836 */ /* 0x002fe20000000000 */
[----:B------:R-:W2:Y:S01]  /*d0f0*/  LD.E R13, desc[UR4][R84.64+0x170] ;  /* 0x00017004540d7980 */ /* 0x000ea2000c101900 */
[----:B------:R-:W-:Y:S03]  /*d100*/  IMAD.MOV.U32 R4, RZ, RZ, RZ ;  /* 0x000000ffff047224 */ /* 0x000fe600078e00ff */
        /* <DEDUP_REMOVED lines=10> */
[--C-:B-1----:R-:W-:Y:S04]  /*d1b0*/  IMAD.MOV R0, RZ, RZ, -R5.reuse ;  /* 0x000000ffff007224 */ /* 0x102fe800078e0a05 */
        /* <DEDUP_REMOVED lines=49> */
.L_x_9747:
[----:B------:R-:W-:Y:S05]  /*d4d0*/  BSYNC.RECONVERGENT B0 ;  /* 0x0000000000007941 */ /* 0x000fea0003800200 */
.L_x_9746:
        /* <DEDUP_REMOVED lines=13> */
.L_x_9745:
[----:B------:R-:W-:Y:S05]  /*d5b0*/  BSYNC.RECONVERGENT B1 ;  /* 0x0000000000017941 */ /* 0x000fea0003800200 */
.L_x_9744:
[----:B------:R-:W3:Y:S01]  /*d5c0*/  LD.E R89, desc[UR4][R84.64+0xdc] ;  /* 0x0000dc0454597980 */ /* 0x000ee2000c101900 */
[----:B------:R-:W-:Y:S02]  /*d5d0*/  FMNMX3.FTZ R0, R87, R122, R153, !PT ;  /* 0x0000007a57007276 */ /* 0x000fe40007810099 */
[----:B------:R-:W-:Y:S02]  /*d5e0*/  FMNMX3.FTZ R2, R3, R130, R155, !PT ;  /* 0x0000008203027276 */ /* 0x000fe4000781009b */
        /* <DEDUP_REMOVED lines=14> */
[----:B------:R-:W-:Y:S01]  /*d6d0*/  SHF.R.U32.HI R101, RZ, 0x1, R101 ;  /* 0x00000001ff657819 */ /* 0x000fe20000011665 */
        /* <DEDUP_REMOVED lines=8> */
[----:B------:R-:W-:Y:S02]  /*d760*/  LOP3.LUT R5, R101, 0x8, RZ, 0xc0, !PT ;  /* 0x0000000865057812 */ /* 0x000fe400078ec0ff */
[----:B--2---:R-:W-:Y:S01]  /*d770*/  FMNMX.FTZ R2, R8, R9, !PT ;  /* 0x0000000908027209 */ /* 0x004fe20007810000 */
[----:B------:R-:W-:Y:S03]  /*d780*/  FADD.FTZ R4, -R0, R87 ;  /* 0x0000005700047221 */ /* 0x000fe60000010100 */
[C---:B------:R-:W-:Y:S01]  /*d790*/  FSETP.NEU.FTZ.AND P2, PT, R2.reuse, -INF , PT ;  /* 0xff8000000200780b */ /* 0x040fe20003f5d000 */
[----:B------:R-:W-:Y:S01]  /*d7a0*/  FADD.FTZ R6, -R2, R3 ;  /* 0x0000000302067221 */ /* 0x000fe20000010100 */
[----:B---3--:R-:W-:Y:S01]  /*d7b0*/  FMUL.FTZ R3, R89, R4 ;  /* 0x0000000459037220 */ /* 0x008fe20000410000 */
[----:B------:R-:W-:Y:S01]  /*d7c0*/  LOP3.LUT R4, R5, 0xc0, R100, 0xf8, !PT ;  /* 0x000000c005047812 */ /* 0x000fe200078ef864 */
[C---:B------:R-:W-:Y:S01]  /*d7d0*/  FMUL.FTZ R150, R89.reuse, R2 ;  /* 0x0000000259967220 */ /* 0x040fe20000410000 */
[----:B------:R-:W-:Y:S01]  /*d7e0*/  LOP3.LUT R100, R100, 0x120, RZ, 0xc0, !PT ;  /* 0x0000012064647812 */ /* 0x000fe200078ec0ff */
[C---:B------:R-:W-:Y:S01]  /*d7f0*/  FMUL.FTZ R152, R89.reuse, R0 ;  /* 0x0000000059987220 */ /* 0x040fe20000410000 */
[----:B------:R-:W-:Y:S01]  /*d800*/  FMUL.FTZ R86, R89, R6 ;  /* 0x0000000659567220 */ /* 0x000fe20000410000 */
[----:B------:R-:W1:Y:S01]  /*d810*/  MUFU.EX2 R3, R3 ;  /* 0x0000000300037308 */ /* 0x000e620000000800 */
[----:B------:R-:W-:Y:S02]  /*d820*/  LOP3.LUT R4, R100, R4, R99, 0xf6, !PT ;  /* 0x0000000464047212 */ /* 0x000fe400078ef663 */
[----:B------:R-:W-:Y:S02]  /*d830*/  FSEL R150, R150, RZ, P2 ;  /* 0x000000ff96967208 */ /* 0x000fe40001000000 */
[----:B------:R-:W-:Y:S02]  /*d840*/  LEA R87, R4, UR6, 0x1 ;  /* 0x0000000604577c11 */ /* 0x000fe4000f8e08ff */
[----:B------:R-:W-:Y:S01]  /*d850*/  FSETP.NEU.FTZ.AND P2, PT, R0, -INF , PT ;  /* 0xff8000000000780b */ /* 0x000fe20003f5d000 */
[-CC-:B------:R-:W-:Y:S01]  /*d860*/  FFMA.FTZ R131, R130, R89.reuse, -R150.reuse ;  /* 0x0000005982837223 */ /* 0x180fe20000010896 */
[-CC-:B------:R-:W-:Y:S01]  /*d870*/  FFMA.FTZ R107, R155, R89.reuse, -R150.reuse ;  /* 0x000000599b6b7223 */ /* 0x180fe20000010896 */
[----:B------:R-:W2:Y:S01]  /*d880*/  LDSM.16.MT88.4 R12, [R87+0x6000] ;  /* 0x00600000570c783b */ /* 0x000ea20000004200 */
[----:B------:R-:W-:Y:S01]  /*d890*/  FSEL R152, R152, RZ, P2 ;  /* 0x000000ff98987208 */ /* 0x000fe20001000000 */
[-CC-:B------:R-:W-:Y:S01]  /*d8a0*/  FFMA.FTZ R95, R151, R89.reuse, -R150.reuse ;  /* 0x00000059975f7223 */ /* 0x180fe20000010896 */
[-C--:B------:R-:W-:Y:S01]  /*d8b0*/  FFMA.FTZ R94, R149, R89.reuse, -R150 ;  /* 0x00000059955e7223 */ /* 0x080fe20000010896 */
[----:B------:R-:W3:Y:S01]  /*d8c0*/  MUFU.EX2 R86, R86 ;  /* 0x0000005600567308 */ /* 0x000ee20000000800 */
[----:B------:R-:W-:Y:S01]  /*d8d0*/  IADD3 R99, PT, PT, R87, 0x6020, RZ ;  /* 0x0000602057637810 */ /* 0x000fe20007ffe0ff */
[-CC-:B------:R-:W-:Y:S01]  /*d8e0*/  FFMA.FTZ R130, R122, R89.reuse, -R152.reuse ;  /* 0x000000597a827223 */ /* 0x180fe20000010898 */
[-CC-:B------:R-:W-:Y:S01]  /*d8f0*/  FFMA.FTZ R100, R93, R89.reuse, -R152.reuse ;  /* 0x000000595d647223 */ /* 0x180fe20000010898 */
[-CC-:B------:R-:W-:Y:S01]  /*d900*/  FFMA.FTZ R93, R11, R89.reuse, -R152.reuse ;  /* 0x000000590b5d7223 */ /* 0x180fe20000010898 */
[--C-:B------:R-:W-:Y:S01]  /*d910*/  FFMA.FTZ R122, R153, R89, -R152.reuse ;  /* 0x00000059997a7223 */ /* 0x100fe20000010898 */
[C---:B-1----:R-:W-:Y:S01]  /*d920*/  FMUL.FTZ R6, R3.reuse, R82 ;  /* 0x0000005203067220 */ /* 0x042fe20000410000 */
[C---:B------:R-:W-:Y:S03]  /*d930*/  FMUL.FTZ R7, R3.reuse, R83 ;  /* 0x0000005303077220 */ /* 0x040fe60000410000 */
[----:B------:R-:W-:Y:S01]  /*d940*/  MUFU.EX2 R131, R131 ;  /* 0x0000008300837308 */ /* 0x000fe20000000800 */
[----:B------:R-:W-:Y:S01]  /*d950*/  LDSM.16.MT88.4 R28, [R87+0x7000] ;  /* 0x00700000571c783b */ /* 0x000fe20000004200 */
        /* <DEDUP_REMOVED lines=21> */
[----:B------:R-:W-:Y:S03]  /*dab0*/  LDSM.16.MT88.4 R52, [R87+0x8000] ;  /* 0x008000005734783b */ /* 0x000fe60000004200 */
[----:B------:R-:W1:Y:S01]  /*dac0*/  MUFU.EX2 R107, R107 ;  /* 0x0000006b006b7308 */ /* 0x000e620000000800 */
        /* <DEDUP_REMOVED lines=8> */
[-CC-:B------:R-:W-:Y:S01]  /*db50*/  FFMA.FTZ R126, R126, R89.reuse, -R152.reuse ;  /* 0x000000597e7e7223 */ /* 0x180fe20000010898 */
[-CC-:B------:R-:W-:Y:S01]  /*db60*/  FFMA.FTZ R132, R132, R89.reuse, -R152.reuse ;  /* 0x0000005984847223 */ /* 0x180fe20000010898 */
[-C--:B------:R-:W-:Y:S01]  /*db70*/  FFMA.FTZ R129, R134, R89.reuse, -R152 ;  /* 0x0000005986817223 */ /* 0x080fe20000010898 */
[-CC-:B------:R-:W-:Y:S01]  /*db80*/  FFMA.FTZ R124, R124, R89.reuse, -R150.reuse ;  /* 0x000000597c7c7223 */ /* 0x180fe20000010896 */
[----:B------:R-:W-:Y:S01]  /*db90*/  FFMA.FTZ R128, R128, R89, -R150 ;  /* 0x0000005980807223 */ /* 0x000fe20000010896 */
[C---:B------:R-:W-:Y:S01]  /*dba0*/  FMUL.FTZ R44, R86.reuse, R44 ;  /* 0x0000002c562c7220 */ /* 0x040fe20000410000 */
[C---:B------:R-:W-:Y:S03]  /*dbb0*/  FMUL.FTZ R45, R86.reuse, R45 ;  /* 0x0000002d562d7220 */ /* 0x040fe60000410000 */
[----:B------:R-:W-:Y:S01]  /*dbc0*/  MUFU.EX2 R95, R95 ;  /* 0x0000005f005f7308 */ /* 0x000fe20000000800 */
[----:B-1----:R-:W-:Y:S01]  /*dbd0*/  F2FP.F16.F32.PACK_AB R80, R107, R131 ;  /* 0x000000836b50723e */ /* 0x002fe200000000ff */
[C---:B------:R-:W-:Y:S01]  /*dbe0*/  FMUL.FTZ R46, R3.reuse, R46 ;  /* 0x0000002e032e7220 */ /* 0x040fe20000410000 */
[C---:B------:R-:W-:Y:S01]  /*dbf0*/  FMUL.FTZ R47, R3.reuse, R47 ;  /* 0x0000002f032f7220 */ /* 0x040fe20000410000 */
[C---:B------:R-:W-:Y:S01]  /*dc00*/  FMUL.FTZ R48, R86.reuse, R48 ;  /* 0x0000003056307220 */ /* 0x040fe20000410000 */
[----:B------:R-:W-:Y:S01]  /*dc10*/  FMUL.FTZ R49, R86, R49 ;  /* 0x0000003156317220 */ /* 0x000fe20000410000 */
[C---:B------:R-:W-:Y:S01]  /*dc20*/  FMUL.FTZ R50, R3.reuse, R50 ;  /* 0x0000003203327220 */ /* 0x040fe20000410000 */
[----:B------:R-:W-:Y:S03]  /*dc30*/  FMUL.FTZ R51, R3, R51 ;  /* 0x0000003303337220 */ /* 0x000fe60000410000 */
[----:B------:R-:W1:Y:S01]  /*dc40*/  MUFU.EX2 R94, R94 ;  /* 0x0000005e005e7308 */ /* 0x000e620000000800 */
[----:B---3--:R-:W-:Y:S01]  /*dc50*/  F2FP.F16.F32.PACK_AB R81, R122, R130 ;  /* 0x000000827a51723e */ /* 0x008fe200000000ff */
[----:B------:R-:W-:Y:S01]  /*dc60*/  LDSM.16.MT88.4 R76, [R87+0x6c00] ;  /* 0x006c0000574c783b */ /* 0x000fe20000004200 */
[-C--:B------:R-:W-:Y:S01]  /*dc70*/  FFMA.FTZ R68, R141, R89.reuse, -R152 ;  /* 0x000000598d447223 */ /* 0x080fe20000010898 */
[----:B------:R-:W-:Y:S01]  /*dc80*/  FFMA.FTZ R130, R3, R114, R130 ;  /* 0x0000007203827223 */ /* 0x000fe20000010082 */
[-CC-:B------:R-:W-:Y:S01]  /*dc90*/  FFMA.FTZ R134, R137, R89.reuse, -R152.reuse ;  /* 0x0000005989867223 */ /* 0x180fe20000010898 */
[-CC-:B------:R-:W-:Y:S01]  /*dca0*/  FFMA.FTZ R91, R91, R89.reuse, -R152.reuse ;  /* 0x000000595b5b7223 */ /* 0x180fe20000010898 */
[-C--:B------:R-:W-:Y:S03]  /*dcb0*/  FFMA.FTZ R92, R92, R89.reuse, -R152 ;  /* 0x000000595c5c7223 */ /* 0x080fe60000010898 */
[----:B------:R-:W3:Y:S01]  /*dcc0*/  MUFU.EX2 R93, R93 ;  /* 0x0000005d005d7308 */ /* 0x000ee20000000800 */
[----:B------:R-:W-:Y:S01]  /*dcd0*/  FADD.FTZ R69, R122, R130 ;  /* 0x000000827a457221 */ /* 0x000fe20000010000 */
[-C--:B------:R-:W-:Y:S01]  /*dce0*/  FFMA.FTZ R90, R90, R89.reuse, -R152 ;  /* 0x000000595a5a7223 */ /* 0x080fe20000010898 */
[-CC-:B------:R-:W-:Y:S01]  /*dcf0*/  FFMA.FTZ R146, R146, R89.reuse, -R150.reuse ;  /* 0x0000005992927223 */ /* 0x180fe20000010896 */
[-CC-:B------:R-:W-:Y:S01]  /*dd00*/  FFMA.FTZ R145, R145, R89.reuse, -R150.reuse ;  /* 0x0000005991917223 */ /* 0x180fe20000010896 */
[----:B------:R-:W-:Y:S01]  /*dd10*/  FFMA.FTZ R148, R148, R89, -R150 ;  /* 0x0000005994947223 */ /* 0x000fe20000010896 */
[----:B------:R-:W-:Y:S04]  /*dd20*/  FFMA.FTZ R131, R86, R127, R131 ;  /* 0x0000007f56837223 */ /* 0x000fe80000010083 */
[----:B------:R-:W-:Y:S01]  /*dd30*/  MUFU.EX2 R124, R124 ;  /* 0x0000007c007c7308 */ /* 0x000fe20000000800 */
[----:B-1----:R-:W-:Y:S09]  /*dd40*/  F2FP.F16.F32.PACK_AB R82, R94, R95 ;  /* 0x0000005f5e52723e */ /* 0x002ff200000000ff */
[----:B------:R-:W-:Y:S01]  /*dd50*/  MUFU.EX2 R126, R126 ;  /* 0x0000007e007e7308 */ /* 0x000fe20000000800 */
[C---:B---3--:R-:W-:Y:S01]  /*dd60*/  F2FP.F16.F32.PACK_AB R83, R93.reuse, R100 ;  /* 0x000000645d53723e */ /* 0x048fe200000000ff */
[----:B------:R-:W-:Y:S04]  /*dd70*/  FADD.FTZ R100, R100, R69 ;  /* 0x0000004564647221 */ /* 0x000fe80000010000 */
[----:B------:R-:W-:Y:S02]  /*dd80*/  FADD.FTZ R100, R93, R100 ;  /* 0x000000645d647221 */ /* 0x000fe40000010000 */
[C---:B--2---:R-:W-:Y:S02]  /*dd90*/  HMMA.16816.F32 R4, R80.reuse, R12, R4 ;  /* 0x0000000c5004723c */ /* 0x044fe40000001804 */
        /* <DEDUP_REMOVED lines=13> */
[----:B------:R-:W-:Y:S10]  /*de70*/  MUFU.EX2 R129, R129 ;  /* 0x0000008100817308 */ /* 0x000ff40000000800 */
        /* <DEDUP_REMOVED lines=11> */
[----:B------:R1:W-:Y:S01]  /*df30*/  MUFU.EX2 R137, R64 ;  /* 0x0000004000897308 */ /* 0x0003e20000000800 */
[C---:B------:R-:W-:Y:S01]  /*df40*/  FMUL.FTZ R22, R3.reuse, R66 ;  /* 0x0000004203167220 */ /* 0x040fe20000410000 */
[----:B------:R-:W-:Y:S01]  /*df50*/  FMUL.FTZ R23, R3, R67 ;  /* 0x0000004303177220 */ /* 0x000fe20000410000 */
[-C--:B------:R-:W-:Y:S01]  /*df60*/  FFMA.FTZ R67, R133, R89.reuse, -R152 ;  /* 0x0000005985437223 */ /* 0x080fe20000010898 */
[-CC-:B------:R-:W-:Y:S01]  /*df70*/  FFMA.FTZ R66, R138, R89.reuse, -R150.reuse ;  /* 0x000000598a427223 */ /* 0x180fe20000010896 */
[-C--:B------:R-:W-:Y:S01]  /*df80*/  FFMA.FTZ R138, R135, R89.reuse, -R150 ;  /* 0x00000059878a7223 */ /* 0x080fe20000010896 */
[-CC-:B------:R-:W-:Y:S01]  /*df90*/  FFMA.FTZ R135, R144, R89.reuse, -R152.reuse ;  /* 0x0000005990877223 */ /* 0x180fe20000010898 */
[----:B------:R-:W-:Y:S03]  /*dfa0*/  FFMA.FTZ R152, R88, R89, -R152 ;  /* 0x0000005958987223 */ /* 0x000fe60000010898 */
[----:B------:R-:W-:Y:S01]  /*dfb0*/  MUFU.EX2 R141, R66 ;  /* 0x00000042008d7308 */ /* 0x000fe20000000800 */
[C---:B------:R-:W-:Y:S03]  /*dfc0*/  HMMA.16816.F32 R20, R80.reuse, R28, R20 ;  /* 0x0000001c5014723c */ /* 0x040fe60000001814 */
[C---:B------:R-:W-:Y:S01]  /*dfd0*/  FMUL.FTZ R28, R86.reuse, R56 ;  /* 0x00000038561c7220 */ /* 0x040fe20000410000 */
[----:B------:R-:W-:Y:S01]  /*dfe0*/  FMUL.FTZ R29, R86, R57 ;  /* 0x00000039561d7220 */ /* 0x000fe20000410000 */
[-CC-:B------:R-:W-:Y:S01]  /*dff0*/  FFMA.FTZ R133, R136, R89.reuse, -R150.reuse ;  /* 0x0000005988857223 */ /* 0x180fe20000010896 */
[--C-:B------:R-:W-:Y:S03]  /*e000*/  FFMA.FTZ R136, R142, R89, -R150.reuse ;  /* 0x000000598e887223 */ /* 0x100fe60000010896 */
[----:B------:R3:W-:Y:S01]  /*e010*/  MUFU.EX2 R88, R68 ;  /* 0x0000004400587308 */ /* 0x0007e20000000800 */
[C---:B------:R-:W-:Y:S03]  /*e020*/  HMMA.16816.F32 R24, R80.reuse, R30, R24 ;  /* 0x0000001e5018723c */ /* 0x040fe60000001818 */
[C---:B------:R-:W-:Y:S01]  /*e030*/  FMUL.FTZ R30, R3.reuse, R58 ;  /* 0x0000003a031e7220 */ /* 0x040fe20000410000 */
[----:B------:R-:W-:Y:S01]  /*e040*/  FMUL.FTZ R31, R3, R59 ;  /* 0x0000003b031f7220 */ /* 0x000fe20000410000 */
[----:B------:R-:W-:Y:S01]  /*e050*/  FFMA.FTZ R150, R147, R89, -R150 ;  /* 0x0000005993967223 */ /* 0x000fe20000010896 */
[----:B------:R-:W-:Y:S03]  /*e060*/  LDSM.16.MT88.4 R56, [R87+0x6400] ;  /* 0x006400005738783b */ /* 0x000fe60000004200 */
[----:B------:R-:W-:Y:S01]  /*e070*/  MUFU.EX2 R138, R138 ;  /* 0x0000008a008a7308 */ /* 0x000fe20000000800 */
[----:B-1----:R-:W-:Y:S01]  /*e080*/  FADD.FTZ R64, R107, R131 ;  /* 0x000000836b407221 */ /* 0x002fe20000010000 */
[C---:B--2---:R-:W-:Y:S03]  /*e090*/  HMMA.16816.F32 R28, R80.reuse, R60, R28 ;  /* 0x0000003c501c723c */ /* 0x044fe6000000181c */
[----:B------:R-:W-:Y:S05]  /*e0a0*/  FADD.FTZ R95, R95, R64 ;  /* 0x000000405f5f7221 */ /* 0x000fea0000010000 */
[----:B------:R-:W-:Y:S01]  /*e0b0*/  MUFU.EX2 R139, R139 ;  /* 0x0000008b008b7308 */ /* 0x000fe20000000800 */
[----:B---3--:R-:W-:Y:S01]  /*e0c0*/  LDSM.16.MT88.4 R68, [R99+0xc00] ;  /* 0x000c00006344783b */ /* 0x008fe20000004200 */
[----:B------:R-:W-:Y:S01]  /*e0d0*/  FADD.FTZ R94, R94, R95 ;  /* 0x0000005f5e5e7221 */ /* 0x000fe20000010000 */
[C---:B------:R-:W-:Y:S07]  /*e0e0*/  HMMA.16816.F32 R32, R80.reuse, R62, R32 ;  /* 0x0000003e5020723c */ /* 0x040fee0000001820 */
[----:B------:R-:W-:Y:S01]  /*e0f0*/  MUFU.EX2 R136, R136 ;  /* 0x0000008800887308 */ /* 0x000fe20000000800 */
[----:B------:R-:W-:Y:S01]  /*e100*/  LDSM.16.MT88.4 R60, [R99+0x800] ;  /* 0x00080000633c783b */ /* 0x000fe20000004200 */
[C---:B------:R-:W-:Y:S08]  /*e110*/  HMMA.16816.F32 R36, R80.reuse, R52, R36 ;  /* 0x000000345024723c */ /* 0x040ff00000001824 */
[----:B------:R-:W-:Y:S01]  /*e120*/  MUFU.EX2 R135, R135 ;  /* 0x0000008700877308 */ /* 0x000fe20000000800 */
[C---:B------:R-:W-:Y:S01]  /*e130*/  HMMA.16816.F32 R40, R80.reuse, R54, R40 ;  /* 0x000000365028723c */ /* 0x040fe20000001828 */
[----:B------:R-:W1:Y:S08]  /*e140*/  LDSM.16.MT88.4 R52, [R99+0x2000] ;  /* 0x002000006334783b */ /* 0x000e700000004200 */
[----:B------:R-:W2:Y:S10]  /*e150*/  MUFU.EX2 R65, R65 ;  /* 0x0000004100417308 */ /* 0x000eb40000000800 */
[----:B------:R-:W3:Y:S10]  /*e160*/  MUFU.EX2 R67, R67 ;  /* 0x0000004300437308 */ /* 0x000ef40000000800 */
[----:B------:R-:W4:Y:S01]  /*e170*/  MUFU.EX2 R133, R133 ;  /* 0x0000008500857308 */ /* 0x000f220000000800 */
[----:B--2---:R-:W-:Y:S04]  /*e180*/  FADD.FTZ R131, R65, R94 ;  /* 0x0000005e41837221 */ /* 0x004fe80000010000 */
[C---:B------:R-:W-:Y:S05]  /*e190*/  FADD.FTZ R131, R124.reuse, R131 ;  /* 0x000000837c837221 */ /* 0x040fea0000010000 */
[----:B------:R2:W-:Y:S10]  /*e1a0*/  MUFU.EX2 R86, R91 ;  /* 0x0000005b00567308 */ /* 0x0005f40000000800 */
[----:B------:R5:W5:Y:S01]  /*e1b0*/  MUFU.EX2 R3, R92 ;  /* 0x0000005c00037308 */ /* 0x000b620000000800 */
[C---:B-1----:R-:W-:Y:S03]  /*e1c0*/  HMMA.16816.F32 R44, R80.reuse, R52, R44 ;  /* 0x00000034502c723c */ /* 0x042fe6000000182c */
[----:B------:R-:W-:Y:S06]  /*e1d0*/  F2FP.F16.F32.PACK_AB R52, R124, R65 ;  /* 0x000000417c34723e */ /* 0x000fec00000000ff */
[----:B------:R-:W1:Y:S01]  /*e1e0*/  MUFU.EX2 R127, R150 ;  /* 0x00000096007f7308 */ /* 0x000e620000000800 */
[C---:B---3--:R-:W-:Y:S01]  /*e1f0*/  F2FP.F16.F32.PACK_AB R53, R126.reuse, R67 ;  /* 0x000000437e35723e */ /* 0x048fe200000000ff */
[----:B--2---:R-:W-:Y:S01]  /*e200*/  FADD.FTZ R91, R67, R100 ;  /* 0x00000064435b7221 */ /* 0x004fe20000010000 */
[----:B------:R-:W-:Y:S03]  /*e210*/  HMMA.16816.F32 R48, R80, R54, R48 ;  /* 0x000000365030723c */ /* 0x000fe60000001830 */
[----:B----4-:R-:W-:Y:S04]  /*e220*/  F2FP.F16.F32.PACK_AB R54, R133, R128 ;  /* 0x000000808536723e */ /* 0x010fe800000000ff */
[----:B------:R-:W2:Y:S01]  /*e230*/  MUFU.EX2 R107, R152 ;  /* 0x00000098006b7308 */ /* 0x000ea20000000800 */
[----:B------:R-:W-:Y:S01]  /*e240*/  F2FP.F16.F32.PACK_AB R55, R129, R132 ;  /* 0x000000848137723e */ /* 0x000fe200000000ff */
[----:B------:R-:W-:Y:S01]  /*e250*/  FADD.FTZ R91, R126, R91 ;  /* 0x0000005b7e5b7221 */ /* 0x000fe20000010000 */
[----:B-----5:R-:W-:Y:S02]  /*e260*/  F2FP.F16.F32.PACK_AB R92, R145, R146 ;  /* 0x00000092915c723e */ /* 0x020fe400000000ff */
[----:B------:R-:W-:Y:S01]  /*e270*/  F2FP.F16.F32.PACK_AB R93, R3, R86 ;  /* 0x00000056035d723e */ /* 0x000fe200000000ff */
[----:B------:R-:W-:Y:S02]  /*e280*/  FADD.FTZ R132, R132, R91 ;  /* 0x0000005b84847221 */ /* 0x000fe40000010000 */
[C---:B------:R-:W-:Y:S05]  /*e290*/  HMMA.16816.F32 R4, R52.reuse, R56, R4 ;  /* 0x000000383404723c */ /* 0x040fea0000001804 */
[----:B-1----:R-:W-:Y:S01]  /*e2a0*/  F2FP.F16.F32.PACK_AB R94, R127, R148 ;  /* 0x000000947f5e723e */ /* 0x002fe200000000ff */
[----:B------:R-:W-:Y:S02]  /*e2b0*/  FADD.FTZ R132, R129, R132 ;  /* 0x0000008481847221 */ /* 0x000fe40000010000 */
[C---:B------:R-:W-:Y:S01]  /*e2c0*/  HMMA.16816.F32 R8, R52.reuse, R58, R8 ;  /* 0x0000003a3408723c */ /* 0x040fe20000001808 */
[----:B------:R-:W1:Y:S02]  /*e2d0*/  LDSM.16.MT88.4 R56, [R99+0x400] ;  /* 0x000400006338783b */ /* 0x000e640000004200 */
[----:B--2---:R-:W-:Y:S05]  /*e2e0*/  F2FP.F16.F32.PACK_AB R95, R107, R90 ;  /* 0x0000005a6b5f723e */ /* 0x004fea00000000ff */
        /* <DEDUP_REMOVED lines=70> */
[----:B------:R-:W-:Y:S01]  /*e750*/  HMMA.16816.F32 R48, R92, R10, R48 ;  /* 0x0000000a5c30723c */ /* 0x000fe20000001830 */
[----:B------:R-:W-:Y:S08]  /*e760*/  @!UPT UIADD3 URZ, UPT, UPT, URZ, URZ, URZ ;  /* 0x000000fffffff290 */ /* 0x000ff0000fffe0ff */
[----:B------:R-:W-:Y:S11]  /*e770*/  @P0 BRA `(.L_x_9748) ;  /* 0xffffffd400fc0947 */ /* 0x000ff6000383ffff */
.L_x_9741:
        /* <DEDUP_REMOVED lines=11> */
.L_x_9756:
        /* <DEDUP_REMOVED lines=112> */
[----:B------:R1:W5:Y:S01]  /*ef30*/  LD.E.64 R56, desc[UR4][R84.64+0xa8] ;  /* 0x0000a80454387980 */ /* 0x000362000c101b00 */
[----:B----4-:R-:W-:Y:S01]  /*ef40*/  LOP3.LUT R8, R96, 0xd8, RZ, 0xc0, !PT ;  /* 0x000000d860087812 */ /* 0x010fe200078ec0ff */
[----:B------:R-:W-:Y:S01]  /*ef50*/  IMAD.SHL.U32 R109, R109, 0x40, RZ ;  /* 0x000000406d6d7824 */ /* 0x000fe200078e00ff */
[----:B------:R-:W-:Y:S01]  /*ef60*/  SHF.R.U32.HI R53, RZ, 0x3, R4 ;  /* 0x00000003ff357819 */ /* 0x000fe20000011604 */
[----:B------:R-:W-:Y:S01]  /*ef70*/  BSSY.RECONVERGENT B0, `(.L_x_9750) ;  /* 0x0000031000007945 */ /* 0x000fe20003800200 */
[----:B------:R-:W-:Y:S01]  /*ef80*/  LOP3.LUT R11, R8, 0x18, R101, 0x78, !PT ;  /* 0x00000018080b7812 */ /* 0x000fe200078e7865 */
[----:B------:R-:W-:Y:S01]  /*ef90*/  IMAD.IADD R60, R112, 0x1, -R109 ;  /* 0x00000001703c7824 */ /* 0x000fe200078e0a6d */
[----:B------:R-:W-:Y:S01]  /*efa0*/  LOP3.LUT P5, RZ, R4, 0x3, RZ, 0xc0, !PT ;  /* 0x0000000304ff7812 */ /* 0x000fe200078ac0ff */
[----:B------:R-:W-:Y:S01]  /*efb0*/  VIADD R63, R53, 0x10 ;  /* 0x00000010353f7836 */ /* 0x000fe20000000000 */
[----:B------:R-:W-:Y:S01]  /*efc0*/  LOP3.LUT R11, R11, 0xf24, R96, 0xf8, !PT ;  /* 0x00000f240b0b7812 */ /* 0x000fe200078ef860 */
[----:B------:R-:W-:Y:S01]  /*efd0*/  VIADD R61, R53, 0x20 ;  /* 0x00000020353d7836 */ /* 0x000fe20000000000 */
[----:B------:R-:W-:-:S02]  /*efe0*/  LOP3.LUT R58, R96, 0x1c, RZ, 0xc0, !PT ;  /* 0x0000001c603a7812 */ /* 0x000fc400078ec0ff */
[----:B------:R-:W-:Y:S01]  /*eff0*/  LEA R62, R11, UR6, 0x2 ;  /* 0x000000060b3e7c11 */ /* 0x000fe2000f8e10ff */
[----:B------:R-:W-:Y:S01]  /*f000*/  BAR.SYNC.DEFER_BLOCKING 0x0 ;  /* 0x0000000000007b1d */ /* 0x000fe20000010000 */
[CC--:B------:R-:W-:Y:S01]  /*f010*/  ISETP.GE.AND P4, PT, R53.reuse, R60.reuse, PT ;  /* 0x0000003c3500720c */ /* 0x0c0fe20003f86270 */
[----:B------:R-:W-:Y:S01]  /*f020*/  IMAD R58, R53, 0x60, R58 ;  /* 0x00000060353a7824 */ /* 0x000fe200078e023a */
[----:B------:R-:W-:Y:S01]  /*f030*/  LOP3.LUT R101, R101, 0x30, RZ, 0xc0, !PT ;  /* 0x0000003065657812 */ /* 0x000fe200078ec0ff */
[----:B------:R-:W-:Y:S01]  /*f040*/  VIADD R53, R53, 0x30 ;  /* 0x0000003035357836 */ /* 0x000fe20000000000 */
[-C--:B------:R-:W-:Y:S02]  /*f050*/  ISETP.GE.AND P3, PT, R63, R60.reuse, PT ;  /* 0x0000003c3f00720c */ /* 0x080fe40003f66270 */
[-C--:B------:R-:W-:Y:S02]  /*f060*/  ISETP.GE.AND P2, PT, R61, R60.reuse, PT ;  /* 0x0000003c3d00720c */ /* 0x080fe40003f46270 */
[----:B------:R-:W-:-:S02]  /*f070*/  ISETP.GE.AND P1, PT, R53, R60, PT ;  /* 0x0000003c3500720c */ /* 0x000fc40003f26270 */
[----:B------:R-:W-:Y:S01]  /*f080*/  LOP3.LUT R0, R101, 0x7, R0, 0xf8, !PT ;  /* 0x0000000765007812 */ /* 0x000fe200078ef800 */
[----:B------:R1:W4:Y:S04]  /*f090*/  LDS.128 R48, [R62] ;  /* 0x000000003e307984 */ /* 0x0003280000000c00 */
        /* <DEDUP_REMOVED lines=19> */
[----:B----4-:R-:W-:Y:S08]  /*f1d0*/  @P5 BRA `(.L_x_9751) ;  /* 0x0000000000285947 */ /* 0x010ff00003800000 */
        /* <DEDUP_REMOVED lines=10> */
.L_x_9751:
[----:B------:R-:W-:Y:S05]  /*f280*/  BSYNC.RECONVERGENT B0 ;  /* 0x0000000000007941 */ /* 0x000fea0003800200 */
.L_x_9750:
        /* <DEDUP_REMOVED lines=9> */
[----:B------:R2:W-:Y:S02]  /*f320*/  @!P2 ST.E.128 desc[UR4][R52.64+0x3100], R8 ;  /* 0x003100083400a985 */ /* 0x0005e4000c101d04 */
[----:B--2--5:R-:W-:Y:S05]  /*f330*/  @P1 RET.REL.NODEC R108 `(_ZN5flash24flash_fwd_splitkv_kernelI23Flash_fwd_kernel_traitsILi96ELi64ELi64ELi4ELb0ELb0EN7cutlass6half_tE19Flash_kernel_traitsILi96ELi64ELi64ELi4ES3_EELb0ELb0ELb0ELb0ELb1ELb1ELb1ELb1EEEvNS_16Flash_fwd_paramsE) ;  /* 0xffffff0c6c301950 */ /* 0x024fea0003c3ffff */
[----:B------:R-:W-:Y:S01]  /*f340*/  MOV R109, 0x0 ;  /* 0x00000000006d7802 */ /* 0x000fe20000000f00 */
[----:B------:R-:W-:Y:S04]  /*f350*/  ST.E.128 desc[UR4][R52.64+0x4800], R36 ;  /* 0x0048002434007985 */ /* 0x000fe8000c101d04 */
[----:B------:R-:W-:Y:S04]  /*f360*/  ST.E.128 desc[UR4][R52.64+0x4880], R20 ;  /* 0x0048801434007985 */ /* 0x000fe8000c101d04 */
[----:B------:R1:W-:Y:S02]  /*f370*/  ST.E.128 desc[UR4][R52.64+0x4900], R4 ;  /* 0x0049000434007985 */ /* 0x0003e4000c101d04 */
[----:B-1----:R-:W-:Y:S05]  /*f380*/  RET.REL.NODEC R108 `(_ZN5flash24flash_fwd_splitkv_kernelI23Flash_fwd_kernel_traitsILi96ELi64ELi64ELi4ELb0ELb0EN7cutlass6half_tE19Flash_kernel_traitsILi96ELi64ELi64ELi4ES3_EELb0ELb0ELb0ELb0ELb1ELb1ELb1ELb1EEEvNS_16Flash_fwd_paramsE) ;  /* 0xffffff0c6c1c7950 */ /* 0x002fea0003c3ffff */
.L_x_9749:
[----:B------:R-:W-:Y:S01]  /*f390*/  MOV R4, 0x2 ;  /* 0x0000000200047802 */ /* 0x000fe20000000f00 */
[----:B------:R-:W-:Y:S01]  /*f3a0*/  IMAD.MOV.U32 R3, RZ, RZ, 0x1f ;  /* 0x0000001fff037424 */ /* 0x000fe200078e00ff */
[----:B------:R-:W-:-:S07]  /*f3b0*/  MOV R6, 0xffffffff ;  /* 0xffffffff00067802 */ /* 0x000fce0000000f00 */
[----:B-1---5:R-:W-:Y:S05]  /*f3c0*/  WARPSYNC.COLLECTIVE R6, `(.L_x_9752) ;  /* 0x0000000006087348 */ /* 0x022fea0003c00000 */
[----:B------:R2:W3:Y:S02]  /*f3d0*/  SHFL.BFLY P0, R12, R127, R4, R3 ;  /* 0x0c0000047f0c7389 */ /* 0x0004e40000000003 */
[----:B-123-5:R-:W-:Y:S05]  /*f3e0*/  ENDCOLLECTIVE ;  /* 0x000000000000791b */ /* 0x02efea0003800000 */
.L_x_9752:
[----:B------:R-:W-:Y:S02]  /*f3f0*/  IMAD.MOV.U32 R8, RZ, RZ, R12 ;  /* 0x000000ffff087224 */ /* 0x000fe400078e000c */
[----:B------:R-:W-:Y:S02]  /*f400*/  IMAD.MOV.U32 R4, RZ, RZ, 0x1 ;  /* 0x00000001ff047424 */ /* 0x000fe400078e00ff */
[----:B------:R-:W-:-:S05]  /*f410*/  FADD.FTZ R9, R8, R127 ;  /* 0x0000007f08097221 */ /* 0x000fca0000010000 */
[----:B------:R-:W-:-:S07]  /*f420*/  MOV R127, R9 ;  /* 0x00000009007f7202 */ /* 0x000fce0000000f00 */
[----:B------:R-:W-:Y:S05]  /*f430*/  WARPSYNC.COLLECTIVE R6, `(.L_x_9753) ;  /* 0x0000000006087348 */ /* 0x000fea0003c00000 */
[----:B------:R1:W2:Y:S02]  /*f440*/  SHFL.BFLY P0, R12, R127, R4, R3 ;  /* 0x0c0000047f0c7389 */ /* 0x0002a40000000003 */
[----:B-12---:R-:W-:Y:S05]  /*f450*/  ENDCOLLECTIVE ;  /* 0x000000000000791b */ /* 0x006fea0003800000 */
.L_x_9753:
[----:B------:R-:W-:Y:S01]  /*f460*/  MOV R127, R114 ;  /* 0x00000072007f7202 */ /* 0x000fe20000000f00 */
[----:B------:R-:W-:Y:S01]  /*f470*/  IMAD.MOV.U32 R4, RZ, RZ, 0x2 ;  /* 0x00000002ff047424 */ /* 0x000fe200078e00ff */
[----:B------:R-:W-:-:S07]  /*f480*/  MOV R8, R12 ;  /* 0x0000000c00087202 */ /* 0x000fce0000000f00 */
[----:B------:R-:W-:Y:S05]  /*f490*/  WARPSYNC.COLLECTIVE R6, `(.L_x_9754) ;  /* 0x0000000006087348 */ /* 0x000fea0003c00000 */
[----:B------:R1:W2:Y:S02]  /*f4a0*/  SHFL.BFLY P0, R12, R127, R4, R3 ;  /* 0x0c0000047f0c7389 */ /* 0x0002a40000000003 */
[----:B-12---:R-:W-:Y:S05]  /*f4b0*/  ENDCOLLECTIVE ;  /* 0x000000000000791b */ /* 0x006fea0003800000 */
.L_x_9754:
[----:B------:R-:W-:Y:S01]  /*f4c0*/  FADD.FTZ R11, R9, R8 ;  /* 0x00000008090b7221 */ /* 0x000fe20000010000 */
[----:B------:R-:W-:Y:S01]  /*f4d0*/  FADD.FTZ R7, R12, R114 ;  /* 0x000000720c077221 */ /* 0x000fe20000010000 */
[----:B------:R-:W-:-:S04]  /*f4e0*/  MOV R4, 0x1 ;  /* 0x0000000100047802 */ /* 0x000fc80000000f00 */
[----:B------:R-:W-:-:S07]  /*f4f0*/  MOV R127, R7 ;  /* 0x00000007007f7202 */ /* 0x000fce0000000f00 */
[----:B------:R-:W-:Y:S05]  /*f500*/  WARPSYNC.COLLECTIVE R6, `(.L_x_9755) ;  /* 0x0000000006087348 */ /* 0x000fea0003c00000 */
[----:B------:R1:W2:Y:S02]  /*f510*/  SHFL.BFLY P0, R12, R127, R4, R3 ;  /* 0x0c0000047f0c7389 */ /* 0x0002a40000000003 */
[----:B-12---:R-:W-:Y:S05]  /*f520*/  ENDCOLLECTIVE ;  /* 0x000000000000791b */ /* 0x006fea0003800000 */
.L_x_9755:
[----:B------:R-:W-:Y:S05]  /*f530*/  BRA `(.L_x_9756) ;  /* 0xfffffff000bc7947 */ /* 0x000fea000383ffff */
.L_x_9757:
        /* <DEDUP_REMOVED lines=12> */
.L_x_11723:


//--------------------- .text._ZN5flash24flash_fwd_splitkv_kernelI23Flash_fwd_kernel_traitsILi96ELi64ELi64ELi4ELb0ELb0EN7cutlass6half_tE19Flash_kernel_traitsILi96ELi64ELi64ELi4ES3_EELb0ELb0ELb1ELb0ELb0ELb0ELb1ELb1EEEvNS_16Flash_fwd_paramsE --------------------------
	.section	.text._ZN5flash24flash_fwd_splitkv_kernelI23Flash_fwd_kernel_traitsILi96ELi64ELi64ELi4ELb0ELb0EN7cutlass6half_tE19Flash_kernel_traitsILi96ELi64ELi64ELi4ES3_EELb0ELb0ELb1ELb0ELb0ELb0ELb1ELb1EEEvNS_16Flash_fwd_paramsE,"ax",@progbits
	.align	128
        .global         _ZN5flash24flash_fwd_splitkv_kernelI23Flash_fwd_kernel_traitsILi96ELi64ELi64ELi4ELb0ELb0EN7cutlass6half_tE19Flash_kernel_traitsILi96ELi64ELi64ELi4ES3_EELb0ELb0ELb1ELb0ELb0ELb0ELb1ELb1EEEvNS_16Flash_fwd_paramsE
        .type           _ZN5flash24flash_fwd_splitkv_kernelI23Flash_fwd_kernel_traitsILi96ELi64ELi64ELi4ELb0ELb0EN7cutlass6half_tE19Flash_kernel_traitsILi96ELi64ELi64ELi4ES3_EELb0ELb0ELb1ELb0ELb0ELb0ELb1ELb1EEEvNS_16Flash_fwd_paramsE,@function
        .size           _ZN5flash24flash_fwd_splitkv_kernelI23Flash_fwd_kernel_traitsILi96ELi64ELi64ELi4ELb0ELb0EN7cutlass6half_tE19Flash_kernel_traitsILi96ELi64ELi64ELi4ES3_EELb0ELb0ELb1ELb0ELb0ELb0ELb1ELb1EEEvNS_16Flash_fwd_paramsE,(.L_x_11724 - _ZN5flash24flash_fwd_splitkv_kernelI23Flash_fwd_kernel_traitsILi96ELi64ELi64ELi4ELb0ELb0EN7cutlass6half_tE19Flash_kernel_traitsILi96ELi64ELi64ELi4ES3_EELb0ELb0ELb1ELb0ELb0ELb0ELb1ELb1EEEvNS_16Flash_fwd_paramsE)
        .other          _ZN5flash24flash_fwd_splitkv_kernelI23Flash_fwd_kernel_traitsILi96ELi64ELi64ELi4ELb0ELb0EN7cutlass6half_tE19Flash_kernel_traitsILi96ELi64ELi64ELi4ES3_EELb0ELb0ELb1ELb0ELb0ELb0ELb1ELb1EEEvNS_16Flash_fwd_paramsE,@"STO_CUDA_ENTRY STV_DEFAULT"
_ZN5flash24flash_fwd_splitkv_kernelI23Flash_fwd_kernel_traitsILi96ELi64ELi64ELi4ELb0ELb0EN7cutlass6half_tE19Flash_kernel_traitsILi96ELi64ELi64ELi4ES3_EELb0ELb0ELb1ELb0ELb0ELb0ELb1ELb1EEEvNS_16Flash_fwd_paramsE:
.text._ZN5flash24flash_fwd_splitkv_kernelI23Flash_fwd_kernel_traitsILi96ELi64ELi64ELi4ELb0ELb0EN7cutlass6half_tE19Flash_kernel_traitsILi96ELi64ELi64ELi4ES3_EELb0ELb0ELb1ELb0ELb0ELb0ELb1ELb1EEEvNS_16Flash_fwd_paramsE:
        /* <DEDUP_REMOVED lines=29> */
[----:B------:R-:W-:Y:S05]  /*01d0*/  CALL.REL.NOINC `($_ZN5flash24flash_fwd_splitkv_kernelI23Flash_fwd_kernel_traitsILi96ELi64ELi64ELi4ELb0ELb0EN7cutlass6half_tE19Flash_kernel_traitsILi96ELi64ELi64ELi4ES3_EELb0ELb0ELb1ELb0ELb0ELb0ELb1ELb1EEEvNS_16Flash_fwd_paramsE$_ZN5flash30compute_attn_1rowblock_splitkvI23Flash_fwd_kernel_traitsILi96ELi64ELi64ELi4ELb0ELb0EN7cutlass6half_tE19Flash_kernel_traitsILi96ELi64ELi64ELi4ES3_EELb0ELb0ELb1ELb0ELb0ELb0ELb1ELb1ENS_16Flash_fwd_paramsEEEvRKT8_iiiii) ;  /* 0x0000000000087944 */ /* 0x000fea0003c00000 */
[----:B------:R-:W-:Y:S05]  /*01e0*/  BSYNC.RECONVERGENT B4 ;  /* 0x0000000000047941 */ /* 0x000fea0003800200 */
.L_x_9758:
[----:B------:R-:W-:Y:S05]  /*01f0*/  EXIT ;  /* 0x000000000000794d */ /* 0x000fea0003800000 */
        .type           $_ZN5flash24flash_fwd_splitkv_kernelI23Flash_fwd_kernel_traitsILi96ELi64ELi64ELi4ELb0ELb0EN7cutlass6half_tE19Flash_kernel_traitsILi96ELi64ELi64ELi4ES3_EELb0ELb0ELb1ELb0ELb0ELb0ELb1ELb1EEEvNS_16Flash_fwd_paramsE$_ZN5flash30compute_attn_1rowblock_splitkvI23Flash_fwd_kernel_traitsILi96ELi64ELi64ELi4ELb0ELb0EN7cutlass6half_tE19Flash_kernel_traitsILi96ELi64ELi64ELi4ES3_EELb0ELb0ELb1ELb0ELb0ELb0ELb1ELb1ENS_16Flash_fwd_paramsEEEvRKT8_iiiii,@function
        .size           $_ZN5flash24flash_fwd_splitkv_kernelI23Flash_fwd_kernel_traitsILi96ELi64ELi64ELi4ELb0ELb0EN7cutlass6half_tE19Flash_kernel_traitsILi96ELi64ELi64ELi4ES3_EELb0ELb0ELb1ELb0ELb0ELb0ELb1ELb1EEEvNS_16Flash_fwd_paramsE$_ZN5flash30compute_attn_1rowblock_splitkvI23Flash_fwd_kernel_traitsILi96ELi64ELi64ELi4ELb0ELb0EN7cutlass6half_tE19Flash_kernel_traitsILi96ELi64ELi64ELi4ES3_EELb0ELb0ELb1ELb0ELb0ELb0ELb1ELb1ENS_16Flash_fwd_paramsEEEvRKT8_iiiii,(.L_x_11724 - $_ZN5flash24flash_fwd_splitkv_kernelI23Flash_fwd_kernel_traitsILi96ELi64ELi64ELi4ELb0ELb0EN7cutlass6half_tE19Flash_kernel_traitsILi96ELi64ELi64ELi4ES3_EELb0ELb0ELb1ELb0ELb0ELb0ELb1ELb1EEEvNS_16Flash_fwd_paramsE$_ZN5flash30compute_attn_1rowblock_splitkvI23Flash_fwd_kernel_traitsILi96ELi64ELi64ELi4ELb0ELb0EN7cutlass6half_tE19Flash_kernel_traitsILi96ELi64ELi64ELi4ES3_EELb0ELb0ELb1ELb0ELb0ELb0ELb1ELb1ENS_16Flash_fwd_paramsEEEvRKT8_iiiii)
$_ZN5flash24flash_fwd_splitkv_kernelI23Flash_fwd_kernel_traitsILi96ELi64ELi64ELi4ELb0ELb0EN7cutlass6half_tE19Flash_kernel_traitsILi96ELi64ELi64ELi4ES3_EELb0ELb0ELb1ELb0ELb0ELb0ELb1ELb1EEEvNS_16Flash_fwd_paramsE$_ZN5flash30compute_attn_1rowblock_splitkvI23Flash_fwd_kernel_traitsILi96ELi64ELi64ELi4ELb0ELb0EN7cutlass6half_tE19Flash_kernel_traitsILi96ELi64ELi64ELi4ES3_EELb0ELb0ELb1ELb0ELb0ELb0ELb1ELb1ENS_16Flash_fwd_paramsEEEvRKT8_iiiii:
        /* <DEDUP_REMOVED lines=38> */
.L_x_9760:
[----:B------:R-:W-:Y:S05]  /*0460*/  BSYNC.RECONVERGENT B0 ;  /* 0x0000000000007941 */ /* 0x000fea0003800200 */
.L_x_9759:
[----:B------:R-:W-:Y:S04]  /*0470*/  BSSY.RECONVERGENT B0, `(.L_x_9761) ;  /* 0x0000007000007945 */ /* 0x000fe80003800200 */
[----:B------:R-:W-:Y:S05]  /*0480*/  @!P3 BRA `(.L_x_9762) ;  /* 0x000000000014b947 */ /* 0x000fea0003800000 */
[----:B------:R-:W3:Y:S02]  /*0490*/  LD.E.U8 R4, desc[UR4][R84.64+0x1b2] ;  /* 0x0001b20454047980 */ /* 0x000ee4000c101100 */
[----:B---3--:R-:W-:-:S13]  /*04a0*/  ISETP.NE.AND P1, PT, R4, RZ, PT ;  /* 0x000000ff0400720c */ /* 0x008fda0003f25270 */
[----:B------:R-:W3:Y:S02]  /*04b0*/  @P1 LD.E R5, desc[UR4][R8.64+0x4] ;  /* 0x0000040408051980 */ /* 0x000ee4000c101900 */
[----:B---3-5:R-:W-:-:S06]  /*04c0*/  @P1 IADD3 R68, PT, PT, R5, -R12, RZ ;  /* 0x8000000c05441210 */ /* 0x028fcc0007ffe0ff */
[----:B------:R3:W5:Y:S02]  /*04d0*/  @!P1 LD.E R68, desc[UR4][R8.64] ;  /* 0x0000000408449980 */ /* 0x000764000c101900 */
.L_x_9762:
[----:B------:R-:W-:Y:S05]  /*04e0*/  BSYNC.RECONVERGENT B0 ;  /* 0x0000000000007941 */ /* 0x000fea0003800200 */
.L_x_9761:
        /* <DEDUP_REMOVED lines=9> */
.L_x_9764:
[----:B------:R-:W4:Y:S01]  /*0580*/  LD.E.64 R4, desc[UR4][R84.64+0x108] ;  /* 0x0001080454047980 */ /* 0x000f22000c101b00 */
[----:B------:R-:W-:Y:S01]  /*0590*/  BSSY.RECONVERGENT B0, `(.L_x_9766) ;  /* 0x0000006000007945 */ /* 0x000fe20003800200 */
[----:B------:R-:W-:Y:S01]  /*05a0*/  IMAD.MOV.U32 R3, RZ, RZ, RZ ;  /* 0x000000ffff037224 */ /* 0x000fe200078e00ff */
[----:B----4-:R-:W-:-:S04]  /*05b0*/  ISETP.NE.U32.AND P0, PT, R4, RZ, PT ;  /* 0x000000ff0400720c */ /* 0x010fc80003f05070 */
[----:B------:R-:W-:-:S13]  /*05c0*/  ISETP.NE.AND.EX P0, PT, R5, RZ, PT, P0 ;  /* 0x000000ff0500720c */ /* 0x000fda0003f05300 */
[----:B------:R-:W-:Y:S05]  /*05d0*/  @!P0 BRA `(.L_x_9767) ;  /* 0x0000000000048947 */ /* 0x000fea0003800000 */
[----:B------:R4:W5:Y:S02]  /*05e0*/  LD.E R3, desc[UR4][R84.64+0xbc] ;  /* 0x0000bc0454037980 */ /* 0x000964000c101900 */
.L_x_9767:
[----:B------:R-:W-:Y:S05]  /*05f0*/  BSYNC.RECONVERGENT B0 ;  /* 0x0000000000007941 */ /* 0x000fea0003800200 */
.L_x_9766:
[----:B-----5:R-:W-:Y:S02]  /*0600*/  IADD3 R90, PT, PT, R68, R3, RZ ;  /* 0x00000003445a7210 */ /* 0x020fe40007ffe0ff */
.L_x_9765:
[----:B------:R-:W-:Y:S05]  /*0610*/  BSYNC.RECONVERGENT B1 ;  /* 0x0000000000017941 */ /* 0x000fea0003800200 */
.L_x_9763:
[----:B------:R-:W-:Y:S01]  /*0620*/  IMAD.SHL.U32 R95, R145, 0x40, RZ ;  /* 0x00000040915f7824 */ /* 0x000fe200078e00ff */
[----:B------:R-:W-:Y:S01]  /*0630*/  MOV R4, R144 ;  /* 0x0000009000047202 */ /* 0x000fe20000000f00 */
[----:B------:R-:W-:-:S03]  /*0640*/  IMAD.MOV.U32 R5, RZ, RZ, 0x0 ;  /* 0x00000000ff057424 */ /* 0x000fc600078e00ff */
[----:B------:R-:W-:-:S13]  /*0650*/  ISETP.GT.AND P0, PT, R146, R95, PT ;  /* 0x0000005f9200720c */ /* 0x000fda0003f04270 */
[----:B-1234-:R-:W-:Y:S05]  /*0660*/  @!P0 RET.REL.NODEC R4 `(_ZN5flash24flash_fwd_splitkv_kernelI23Flash_fwd_kernel_traitsILi96ELi64ELi64ELi4ELb0ELb0EN7cutlass6half_tE19Flash_kernel_traitsILi96ELi64ELi64ELi4ES3_EELb0ELb0ELb1ELb0ELb0ELb0ELb1ELb1EEEvNS_16Flash_fwd_paramsE) ;  /* 0xfffffff804648950 */ /* 0x01efea0003c3ffff */
        /* <DEDUP_REMOVED lines=74> */
.L_x_9770:
[----:B------:R-:W-:Y:S05]  /*0b10*/  BSYNC.RECONVERGENT B0 ;  /* 0x0000000000007941 */ /* 0x000fea0003800200 */
.L_x_9769:
        /* <DEDUP_REMOVED lines=16> */
.L_x_9772:
[----:B------:R-:W-:Y:S05]  /*0c20*/  BSYNC.RECONVERGENT B0 ;  /* 0x0000000000007941 */ /* 0x000fea0003800200 */
.L_x_9771:
        /* <DEDUP_REMOVED lines=15> */
.L_x_9774:
[----:B------:R-:W-:Y:S05]  /*0d20*/  BSYNC.RECONVERGENT B0 ;  /* 0x0000000000007941 */ /* 0x000fea0003800200 */
.L_x_9773:
        /* <DEDUP_REMOVED lines=15> */
.L_x_9776:
[----:B------:R-:W-:Y:S05]  /*0e20*/  BSYNC.RECONVERGENT B0 ;  /* 0x0000000000007941 */ /* 0x000fea0003800200 */
.L_x_9775:
        /* <DEDUP_REMOVED lines=13> */
[----:B-12---:R-:W-:Y:S05]  /*0f00*/  @P6 RET.REL.NODEC R144 `(_ZN5flash24flash_fwd_splitkv_kernelI23Flash_fwd_kernel_traitsILi96ELi64ELi64ELi4ELb0ELb0EN7cutlass6half_tE19Flash_kernel_traitsILi96ELi64ELi64ELi4ES3_EELb0ELb0ELb1ELb0ELb0ELb0ELb1ELb1EEEvNS_16Flash_fwd_paramsE) ;  /* 0xfffffff0903c6950 */ /* 0x006fea0003c3ffff */
[----:B------:R-:W-:Y:S02]  /*0f10*/  MOV R5, 0xff800000 ;  /* 0xff80000000057802 */ /* 0x000fe40000000f00 */
[----:B------:R-:W-:-:S03]  /*0f20*/  MOV R145, 0x0 ;  /* 0x0000000000917802 */ /* 0x000fc60000000f00 */
[----:B------:R1:W-:Y:S02]  /*0f30*/  ST.E desc[UR4][R2.64+0xc0], R5 ;  /* 0x0000c00502007985 */ /* 0x0003e4000c101904 */
[----:B-1----:R-:W-:Y:S05]  /*0f40*/  RET.REL.NODEC R144 `(_ZN5flash24flash_fwd_splitkv_kernelI23Flash_fwd_kernel_traitsILi96ELi64ELi64ELi4ELb0ELb0EN7cutlass6half_tE19Flash_kernel_traitsILi96ELi64ELi64ELi4ES3_EELb0ELb0ELb1ELb0ELb0ELb0ELb1ELb1EEEvNS_16Flash_fwd_paramsE) ;  /* 0xfffffff0902c7950 */ /* 0x002fea0003c3ffff */
.L_x_9768:
        /* <DEDUP_REMOVED lines=26> */
[----:B-----5:R-:W1:Y:S08]  /*10f0*/  I2F.RP R10, R6 ;  /* 0x00000006000a7306 */ /* 0x020e700000209400 */
[----:B-1----:R-:W1:Y:S02]  /*1100*/  MUFU.RCP R8, R10 ;  /* 0x0000000a00087308 */ /* 0x002e640000001000 */
[----:B-1----:R-:W-:-:S06]  /*1110*/  VIADD R8, R8, 0xffffffe ;  /* 0x0ffffffe08087836 */ /* 0x002fcc0000000000 */
        /* <DEDUP_REMOVED lines=25> */
[----:B------:R1:W2:Y:S01]  /*12b0*/  LD.E R3, desc[UR4][R6.64] ;  /* 0x0000000406037980 */ /* 0x0002a2000c101900 */
[----:B----4-:R-:W-:-:S04]  /*12c0*/  IABS R8, R5 ;  /* 0x0000000500087213 */ /* 0x010fc80000000000 */
[----:B------:R-:W3:Y:S08]  /*12d0*/  I2F.RP R12, R8 ;  /* 0x00000008000c7306 */ /* 0x000ef00000209400 */
[----:B---3--:R-:W3:Y:S02]  /*12e0*/  MUFU.RCP R10, R12 ;  /* 0x0000000c000a7308 */ /* 0x008ee40000001000 */
[----:B---3--:R-:W-:-:S06]  /*12f0*/  IADD3 R10, PT, PT, R10, 0xffffffe, RZ ;  /* 0x0ffffffe0a0a7810 */ /* 0x008fcc0007ffe0ff */
[----:B------:R-:W3:Y:S01]  /*1300*/  F2I.FTZ.U32.TRUNC.NTZ R23, R10 ;  /* 0x0000000a00177305 */ /* 0x000ee2000021f000 */
[----:B------:R-:W-:Y:S02]  /*1310*/  MOV R22, RZ ;  /* 0x000000ff00167202 */ /* 0x000fe40000000f00 */
[----:B-1----:R-:W-:Y:S02]  /*1320*/  IABS R6, R148 ;  /* 0x0000009400067213 */ /* 0x002fe40000000000 */
        /* <DEDUP_REMOVED lines=16> */
[----:B------:R-:W-:-:S04]  /*1430*/  @P2 VIADD R4, R4, 0x1 ;  /* 0x0000000104042836 */ /* 0x000fc80000000000 */
[----:B------:R-:W-:Y:S02]  /*1440*/  IMAD.MOV.U32 R9, RZ, RZ, R4 ;  /* 0x000000ffff097224 */ /* 0x000fe400078e0004 */
[----:B------:R-:W-:-:S03]  /*1450*/  IMAD R4, R139, R2, RZ ;  /* 0x000000028b047224 */ /* 0x000fc600078e02ff */
[----:B------:R-:W-:Y:S02]  /*1460*/  @!P0 IADD3 R9, PT, PT, -R9, RZ, RZ ;  /* 0x000000ff09098210 */ /* 0x000fe40007ffe1ff */
[----:B------:R-:W-:-:S05]  /*1470*/  @!P1 LOP3.LUT R9, RZ, R5, RZ, 0x33, !PT ;  /* 0x00000005ff099212 */ /* 0x000fca00078e33ff */
[----:B------:R-:W-:Y:S01]  /*1480*/  IMAD R11, R21, R9, RZ ;  /* 0x00000009150b7224 */ /* 0x000fe200078e02ff */
[----:B--2---:R-:W-:Y:S01]  /*1490*/  SHF.R.S32.HI R7, RZ, 0x1f, R3 ;  /* 0x0000001fff077819 */ /* 0x004fe20000011403 */
        /* <DEDUP_REMOVED lines=19> */
.L_x_9778:
        /* <DEDUP_REMOVED lines=26> */
[----:B--2---:R-:W-:-:S03]  /*1770*/  @!P2 IMAD R3, R139, R11, RZ ;  /* 0x0000000b8b03a224 */ /* 0x004fc600078e02ff */
[----:B------:R-:W-:Y:S01]  /*1780*/  ISETP.GT.U32.AND P1, PT, R2, R13, PT ;  /* 0x0000000d0200720c */ /* 0x000fe20003f24070 */
[----:B------:R-:W-:Y:S02]  /*1790*/  @!P2 IMAD R3, R4, R138, R3 ;  /* 0x0000008a0403a224 */ /* 0x000fe400078e0203 */
[----:B------:R-:W-:Y:S01]  /*17a0*/  @!P2 IMAD.WIDE.U32 R22, R138, R11, RZ ;  /* 0x0000000b8a16a225 */ /* 0x000fe200078e00ff */
[----:B-----5:R-:W-:-:S03]  /*17b0*/  @!P2 SHF.R.S32.HI R6, RZ, 0x1f, R10 ;  /* 0x0000001fff06a819 */ /* 0x020fc6000001140a */
[----:B---3--:R-:W-:Y:S01]  /*17c0*/  @!P2 IMAD R7, R17, R10, RZ ;  /* 0x0000000a1107a224 */ /* 0x008fe200078e02ff */
        /* <DEDUP_REMOVED lines=8> */
[----:B------:R-:W-:Y:S02]  /*1850*/  LOP3.LUT R4, R148, R5, RZ, 0x3c, !PT ;  /* 0x0000000594047212 */ /* 0x000fe400078e3cff */
[----:B------:R-:W-:Y:S01]  /*1860*/  @!P2 IADD3 R7, PT, PT, R23, R7, RZ ;  /* 0x000000071707a210 */ /* 0x000fe20007ffe0ff */
[----:B------:R-:W-:Y:S01]  /*1870*/  @!P2 IMAD.MOV.U32 R8, RZ, RZ, R22 ;  /* 0x000000ffff08a224 */ /* 0x000fe200078e0016 */
[----:B------:R-:W-:Y:S02]  /*1880*/  ISETP.GE.AND P0, PT, R4, RZ, PT ;  /* 0x000000ff0400720c */ /* 0x000fe40003f06270 */
[----:B------:R-:W-:Y:S02]  /*1890*/  ISETP.NE.AND P3, PT, R5, RZ, PT ;  /* 0x000000ff0500720c */ /* 0x000fe40003f65270 */
[----:B------:R-:W-:-:S02]  /*18a0*/  LEA R2, R89, 0xffffffc0, 0x6 ;  /* 0xffffffc059027811 */ /* 0x000fc400078e30ff */
[----:B------:R-:W-:Y:S02]  /*18b0*/  @P2 IADD3 R7, PT, PT, R17, R3, RZ ;  /* 0x0000000311072210 */ /* 0x000fe40007ffe0ff */
[----:B------:R-:W-:Y:S01]  /*18c0*/  @P2 MOV R8, R16 ;  /* 0x0000001000082202 */ /* 0x000fe20000000f00 */
[----:B------:R-:W-:Y:S01]  /*18d0*/  @!P1 VIADD R9, R9, 0x1 ;  /* 0x0000000109099836 */ /* 0x000fe20000000000 */
[----:B------:R-:W-:Y:S01]  /*18e0*/  @!P2 SHF.R.S32.HI R3, RZ, 0x1f, R11 ;  /* 0x0000001fff03a819 */ /* 0x000fe2000001140b */
[----:B----4-:R-:W-:Y:S01]  /*18f0*/  @!P2 IMAD R4, R137, R11, RZ ;  /* 0x0000000b8904a224 */ /* 0x010fe200078e02ff */
[----:B------:R-:W-:Y:S01]  /*1900*/  SHF.R.S32.HI R17, RZ, 0x1f, R2 ;  /* 0x0000001fff117819 */ /* 0x000fe20000011402 */
[----:B------:R-:W-:Y:S01]  /*1910*/  IMAD R6, R139, R2, RZ ;  /* 0x000000028b067224 */ /* 0x000fe200078e02ff */
[----:B------:R-:W-:Y:S02]  /*1920*/  MOV R22, R8 ;  /* 0x0000000800167202 */ /* 0x000fe40000000f00 */
[----:B------:R-:W-:Y:S01]  /*1930*/  MOV R23, R7 ;  /* 0x0000000700177202 */ /* 0x000fe20000000f00 */
[----:B------:R-:W-:-:S02]  /*1940*/  @P5 VIADD R9, R9, 0x1 ;  /* 0x0000000109095836 */ /* 0x000fc40000000000 */
[----:B------:R-:W-:Y:S02]  /*1950*/  @!P2 IMAD R3, R3, R136, R4 ;  /* 0x000000880303a224 */ /* 0x000fe400078e0204 */
[----:B------:R-:W-:Y:S01]  /*1960*/  @!P2 IMAD.WIDE.U32 R24, R136, R11, RZ ;  /* 0x0000000b8818a225 */ /* 0x000fe200078e00ff */
[----:B------:R-:W-:-:S03]  /*1970*/  @!P0 IADD3 R9, PT, PT, -R9, RZ, RZ ;  /* 0x000000ff09098210 */ /* 0x000fc60007ffe1ff */
[----:B------:R-:W-:Y:S02]  /*1980*/  IMAD R6, R17, R138, R6 ;  /* 0x0000008a11067224 */ /* 0x000fe400078e0206 */
[----:B------:R-:W-:Y:S01]  /*1990*/  IMAD.WIDE.U32 R22, R138, R2, R22 ;  /* 0x000000028a167225 */ /* 0x000fe200078e0016 */
[----:B------:R-:W-:Y:S02]  /*19a0*/  @!P2 IADD3 R25, PT, PT, R25, R3, RZ ;  /* 0x000000031919a210 */ /* 0x000fe40007ffe0ff */
[----:B------:R-:W-:Y:S01]  /*19b0*/  @!P3 LOP3.LUT R9, RZ, R5, RZ, 0x33, !PT ;  /* 0x00000005ff09b212 */ /* 0x000fe200078e33ff */
[----:B------:R-:W-:Y:S01]  /*19c0*/  @P2 IMAD.IADD R11, R11, 0x1, R12 ;  /* 0x000000010b0b2824 */ /* 0x000fe200078e020c */
[----:B------:R-:W-:Y:S01]  /*19d0*/  @!P2 SHF.R.S32.HI R3, RZ, 0x1f, R10 ;  /* 0x0000001fff03a819 */ /* 0x000fe2000001140a */
[----:B------:R-:W-:Y:S01]  /*19e0*/  @!P2 IMAD R4, R21, R10, RZ ;  /* 0x0000000a1504a224 */ /* 0x000fe200078e02ff */
[----:B------:R-:W-:Y:S02]  /*19f0*/  IADD3 R13, PT, PT, R23, R6, RZ ;  /* 0x00000006170d7210 */ /* 0x000fe40007ffe0ff */
[----:B------:R-:W-:Y:S01]  /*1a00*/  MOV R12, R22 ;  /* 0x00000016000c7202 */ /* 0x000fe20000000f00 */
        /* <DEDUP_REMOVED lines=8> */
[----:B------:R-:W-:Y:S01]  /*1a90*/  @!P2 MOV R18, R20 ;  /* 0x000000140012a202 */ /* 0x000fe20000000f00 */
[----:B------:R-:W-:Y:S01]  /*1aa0*/  @!P2 IMAD.IADD R16, R21, 0x1, R3 ;  /* 0x000000011510a824 */ /* 0x000fe200078e0203 */
[----:B------:R-:W-:Y:S01]  /*1ab0*/  MOV R6, R12 ;  /* 0x0000000c00067202 */ /* 0x000fe20000000f00 */
[----:B------:R-:W-:Y:S01]  /*1ac0*/  IMAD.IADD R3, R13, 0x1, R7 ;  /* 0x000000010d037824 */ /* 0x000fe200078e0207 */
[----:B------:R-:W-:Y:S02]  /*1ad0*/  @P2 IADD3 R16, PT, PT, R9, R4, RZ ;  /* 0x0000000409102210 */ /* 0x000fe40007ffe0ff */
[----:B------:R-:W-:Y:S02]  /*1ae0*/  @P2 MOV R18, R8 ;  /* 0x0000000800122202 */ /* 0x000fe40000000f00 */
.L_x_9779:
[----:B------:R-:W-:Y:S05]  /*1af0*/  BSYNC.RECONVERGENT B0 ;  /* 0x0000000000007941 */ /* 0x000fea0003800200 */
.L_x_9777:
        /* <DEDUP_REMOVED lines=25> */
[----:B------:R1:W5:Y:S01]  /*1c90*/  @P4 LD.E R4, desc[UR4][R32.64] ;  /* 0x0000000420044980 */ /* 0x000362000c101900 */
[----:B------:R-:W-:-:S05]  /*1ca0*/  LOP3.LUT R12, R65, 0x18, RZ, 0xc0, !PT ;  /* 0x00000018410c7812 */ /* 0x000fca00078ec0ff */
[----:B------:R-:W-:-:S04]  /*1cb0*/  @!P3 IADD3 R22, PT, PT, R22, -R13, RZ ;  /* 0x8000000d1616b210 */ /* 0x000fc80007ffe0ff */
[----:B------:R-:W-:Y:S01]  /*1cc0*/  ISETP.GE.U32.AND P4, PT, R22, R13, PT ;  /* 0x0000000d1600720c */ /* 0x000fe20003f86070 */
[----:B------:R-:W1:Y:S01]  /*1cd0*/  S2R R62, SR_CgaCtaId ;  /* 0x00000000003e7919 */ /* 0x000e620000008800 */
[----:B------:R-:W-:Y:S02]  /*1ce0*/  LOP3.LUT R19, R148, R5, RZ, 0x3c, !PT ;  /* 0x0000000594137212 */ /* 0x000fe400078e3cff */
[----:B------:R-:W-:Y:S01]  /*1cf0*/  IADD3 R18, P1, PT, R12, R18, RZ ;  /* 0x000000120c127210 */ /* 0x000fe20007f3e0ff */
[----:B------:R-:W-:Y:S01]  /*1d00*/  @!P3 VIADD R7, R7, 0x1 ;  /* 0x000000010707b836 */ /* 0x000fe20000000000 */
[----:B------:R-:W-:Y:S01]  /*1d10*/  ISETP.GE.AND P2, PT, R19, RZ, PT ;  /* 0x000000ff1300720c */ /* 0x000fe20003f46270 */
[----:B------:R-:W-:Y:S02]  /*1d20*/  IMAD R17, R17, R136, RZ ;  /* 0x0000008811117224 */ /* 0x000fe400078e02ff */
[----:B------:R-:W-:Y:S01]  /*1d30*/  IMAD.X R19, RZ, RZ, R16, P1 ;  /* 0x000000ffff137224 */ /* 0x000fe200008e0610 */
[----:B------:R-:W-:-:S03]  /*1d40*/  ISETP.NE.AND P1, PT, R5, RZ, PT ;  /* 0x000000ff0500720c */ /* 0x000fc60003f25270 */
[----:B------:R-:W-:Y:S01]  /*1d50*/  @P4 IADD3 R7, PT, PT, R7, 0x1, RZ ;  /* 0x0000000107074810 */ /* 0x000fe20007ffe0ff */
[C---:B------:R-:W-:Y:S02]  /*1d60*/  IMAD R16, R2.reuse, R137, R17 ;  /* 0x0000008902107224 */ /* 0x040fe400078e0211 */
[----:B------:R-:W-:-:S04]  /*1d70*/  IMAD.WIDE.U32 R22, R2, R136, R18 ;  /* 0x0000008802167225 */ /* 0x000fc800078e0012 */
[----:B------:R-:W-:-:S05]  /*1d80*/  IMAD.MOV.U32 R2, RZ, RZ, R7 ;  /* 0x000000ffff027224 */ /* 0x000fca00078e0007 */
[----:B------:R-:W-:Y:S02]  /*1d90*/  @!P2 IADD3 R2, PT, PT, -R2, RZ, RZ ;  /* 0x000000ff0202a210 */ /* 0x000fe40007ffe1ff */
[----:B------:R-:W-:Y:S01]  /*1da0*/  @!P1 LOP3.LUT R2, RZ, R5, RZ, 0x33, !PT ;  /* 0x00000005ff029212 */ /* 0x000fe200078e33ff */
[----:B------:R-:W-:-:S04]  /*1db0*/  IMAD.IADD R23, R23, 0x1, R16 ;  /* 0x0000000117177824 */ /* 0x000fc800078e0210 */
[----:B------:R-:W-:Y:S02]  /*1dc0*/  IMAD R5, R27, R2, RZ ;  /* 0x000000021b057224 */ /* 0x000fe400078e02ff */
[----:B------:R-:W-:Y:S01]  /*1dd0*/  IMAD.WIDE.U32 R22, R2, R26, R22 ;  /* 0x0000001a02167225 */ /* 0x000fe200078e0016 */
[----:B------:R-:W-:Y:S02]  /*1de0*/  SHF.R.U32.HI R102, RZ, 0x2, R60 ;  /* 0x00000002ff667819 */ /* 0x000fe4000001163c */
[----:B------:R-:W-:Y:S01]  /*1df0*/  SHF.R.S32.HI R101, RZ, 0x1f, R148 ;  /* 0x0000001fff657819 */ /* 0x000fe20000011494 */
[----:B------:R-:W-:Y:S02]  /*1e00*/  IMAD.MOV.U32 R103, RZ, RZ, RZ ;  /* 0x000000ffff677224 */ /* 0x000fe400078e00ff */
[----:B------:R-:W-:Y:S01]  /*1e10*/  IMAD R141, R139, R102, RZ ;  /* 0x000000668b8d7224 */ /* 0x000fe200078e02ff */
[C---:B------:R-:W-:Y:S01]  /*1e20*/  SHF.L.U32 R88, R89.reuse, 0x6, RZ ;  /* 0x0000000659587819 */ /* 0x040fe200000006ff */
[----:B------:R-:W-:Y:S01]  /*1e30*/  VIADD R61, R89, 0xffffffff ;  /* 0xffffffff593d7836 */ /* 0x000fe20000000000 */
[----:B------:R-:W-:-:S03]  /*1e40*/  SHF.L.U64.HI R139, R138, 0x5, R139 ;  /* 0x000000058a8b7819 */ /* 0x000fc6000001028b */
[----:B------:R-:W-:Y:S02]  /*1e50*/  VIADD R63, R88, 0xffffffc0 ;  /* 0xffffffc0583f7836 */ /* 0x000fe40000000000 */
[----:B--2---:R-:W-:-:S04]  /*1e60*/  @P0 IMAD.WIDE.U32 R18, R20, R0, RZ ;  /* 0x0000000014120225 */ /* 0x004fc800078e00ff */
[----:B------:R-:W-:Y:S02]  /*1e70*/  @P0 IMAD R7, R21, R0, RZ ;  /* 0x0000000015070224 */ /* 0x000fe400078e02ff */
[-C--:B---3--:R-:W-:Y:S02]  /*1e80*/  @!P0 IMAD R17, R29, R149.reuse, RZ ;  /* 0x000000951d118224 */ /* 0x088fe400078e02ff */
[----:B------:R-:W-:-:S04]  /*1e90*/  @!P0 IMAD.WIDE.U32 R28, R28, R149, RZ ;  /* 0x000000951c1c8225 */ /* 0x000fc800078e00ff */
[----:B------:R-:W-:Y:S01]  /*1ea0*/  @!P0 IMAD.MOV.U32 R0, RZ, RZ, R28 ;  /* 0x000000ffff008224 */ /* 0x000fe200078e001c */
[----:B------:R-:W-:Y:S01]  /*1eb0*/  @P0 MOV R0, R18 ;  /* 0x0000001200000202 */ /* 0x000fe20000000f00 */
[----:B------:R-:W-:Y:S02]  /*1ec0*/  @!P0 IMAD.IADD R17, R29, 0x1, R17 ;  /* 0x000000011d118824 */ /* 0x000fe400078e0211 */
[----:B------:R-:W-:Y:S01]  /*1ed0*/  @P0 IMAD.IADD R17, R19, 0x1, R7 ;  /* 0x0000000113110824 */ /* 0x000fe200078e0207 */
[----:B------:R-:W-:Y:S02]  /*1ee0*/  IADD3 R28, P1, PT, R12, R0, RZ ;  /* 0x000000000c1c7210 */ /* 0x000fe40007f3e0ff */
[----:B------:R-:W-:Y:S02]  /*1ef0*/  LOP3.LUT R19, R65, 0xc0, RZ, 0xc0, !PT ;  /* 0x000000c041137812 */ /* 0x000fe400078ec0ff */
[----:B------:R-:W-:Y:S01]  /*1f00*/  SHF.R.S32.HI R0, RZ, 0x1f, R2 ;  /* 0x0000001fff007819 */ /* 0x000fe20000011402 */
[----:B------:R-:W-:Y:S01]  /*1f10*/  IMAD.X R29, RZ, RZ, R17, P1 ;  /* 0x000000ffff1d7224 */ /* 0x000fe200008e0611 */
[----:B------:R-:W-:-:S02]  /*1f20*/  LOP3.LUT R16, R19, 0x18, R60, 0xf8, !PT ;  /* 0x0000001813107812 */ /* 0x000fc400078ef83c */
[----:B------:R-:W-:Y:S01]  /*1f30*/  MOV R17, 0x400 ;  /* 0x0000040000117802 */ /* 0x000fe20000000f00 */
[----:B------:R-:W-:Y:S01]  /*1f40*/  IMAD R5, R0, R26, R5 ;  /* 0x0000001a00057224 */ /* 0x000fe200078e0205 */
[----:B------:R-:W-:Y:S02]  /*1f50*/  LOP3.LUT R16, R16, 0x18, R65, 0x78, !PT ;  /* 0x0000001810107812 */ /* 0x000fe400078e7841 */
[----:B-1----:R-:W-:Y:S02]  /*1f60*/  LEA R62, R62, R17, 0x18 ;  /* 0x000000113e3e7211 */ /* 0x002fe400078ec0ff */
[----:B------:R-:W-:Y:S02]  /*1f70*/  IADD3 R17, PT, PT, R23, R5, RZ ;  /* 0x0000000517117210 */ /* 0x000fe40007ffe0ff */
[----:B------:R-:W-:Y:S02]  /*1f80*/  IADD3 R18, P0, PT, R12, R6, RZ ;  /* 0x000000060c127210 */ /* 0x000fe40007f1e0ff */
[----:B------:R-:W-:-:S02]  /*1f90*/  SHF.R.S32.HI R5, RZ, 0x1f, R68 ;  /* 0x0000001fff057819 */ /* 0x000fc40000011444 */
[----:B------:R-:W-:Y:S01]  /*1fa0*/  LOP3.LUT R65, R16, 0x1f20, R65, 0xf8, !PT ;  /* 0x00001f2010417812 */ /* 0x000fe200078ef841 */
[----:B------:R-:W-:Y:S01]  /*1fb0*/  IMAD.MOV.U32 R16, RZ, RZ, R22 ;  /* 0x000000ffff107224 */ /* 0x000fe200078e0016 */
[----:B------:R-:W-:Y:S01]  /*1fc0*/  LEA.HI R5, R5, R68, RZ, 0x6 ;  /* 0x0000004405057211 */ /* 0x000fe200078f30ff */
[----:B------:R-:W-:Y:S02]  /*1fd0*/  IMAD.X R19, RZ, RZ, R3, P0 ;  /* 0x000000ffff137224 */ /* 0x000fe400000e0603 */
[----:B------:R-:W-:Y:S02]  /*1fe0*/  IMAD R3, R137, R102, RZ ;  /* 0x0000006689037224 */ /* 0x000fe400078e02ff */
[----:B------:R-:W-:Y:S01]  /*1ff0*/  IMAD.WIDE.U32 R16, R102, R136, R16 ;  /* 0x0000008866107225 */ /* 0x000fe200078e0010 */
[----:B------:R-:W-:-:S03]  /*2000*/  SHF.R.S32.HI R5, RZ, 0x6, R5 ;  /* 0x00000006ff057819 */ /* 0x000fc60000011405 */
[----:B------:R-:W-:Y:S01]  /*2010*/  IMAD R7, R25, R148, RZ ;  /* 0x0000009419077224 */ /* 0x000fe200078e02ff */
[----:B------:R-:W-:Y:S01]  /*2020*/  IADD3 R3, PT, PT, R17, R3, RZ ;  /* 0x0000000311037210 */ /* 0x000fe20007ffe0ff */
[----:B------:R-:W-:Y:S01]  /*2030*/  IMAD.WIDE.U32 R28, R148, R24, R28 ;  /* 0x00000018941c7225 */ /* 0x000fe200078e001c */
[----:B----4-:R-:W-:Y:S02]  /*2040*/  LEA R152, P0, R16, R8, 0x1 ;  /* 0x0000000810987211 */ /* 0x010fe400078008ff */
[----:B------:R-:W-:Y:S01]  /*2050*/  VIMNMX R64, PT, PT, R140, R5, !PT ;  /* 0x000000058c407248 */ /* 0x000fe20007fe0100 */
[----:B------:R-:W-:Y:S02]  /*2060*/  IMAD R7, R24, R101, R7 ;  /* 0x0000006518077224 */ /* 0x000fe400078e0207 */
[----:B------:R-:W-:Y:S01]  /*2070*/  IMAD.WIDE.U32 R24, R145, 0x40, R102 ;  /* 0x0000004091187825 */ /* 0x000fe200078e0066 */
[----:B------:R-:W-:Y:S02]  /*2080*/  LEA.HI.X R153, R16, R9, R3, 0x1, P0 ;  /* 0x0000000910997211 */ /* 0x000fe400000f0c03 */
[----:B------:R-:W-:Y:S01]  /*2090*/  ISETP.GT.AND P0, PT, R89, R64, PT ;  /* 0x000000405900720c */ /* 0x000fe20003f04270 */
[----:B------:R-:W-:Y:S01]  /*20a0*/  IMAD R6, R25, R20, RZ ;  /* 0x0000001419067224 */ /* 0x000fe200078e02ff */
[----:B------:R-:W-:Y:S01]  /*20b0*/  MOV R22, R28 ;  /* 0x0000001c00167202 */ /* 0x000fe20000000f00 */
[----:B------:R-:W-:Y:S01]  /*20c0*/  IMAD.IADD R23, R29, 0x1, R7 ;  /* 0x000000011d177824 */ /* 0x000fe200078e0207 */
[----:B------:R-:W-:Y:S01]  /*20d0*/  SHF.L.U64.HI R67, R20, 0x5, R21 ;  /* 0x0000000514437819 */ /* 0x000fe20000010215 */
[----:B------:R-:W-:Y:S01]  /*20e0*/  IMAD R6, R24, R21, R6 ;  /* 0x0000001518067224 */ /* 0x000fe200078e0206 */
[----:B------:R-:W-:Y:S01]  /*20f0*/  SHF.L.U32 R66, R20, 0x5, RZ ;  /* 0x0000000514427819 */ /* 0x000fe200000006ff */
[----:B------:R-:W-:-:S04]  /*2100*/  IMAD.WIDE.U32 R18, R102, R138, R18 ;  /* 0x0000008a66127225 */ /* 0x000fc800078e0012 */
[----:B------:R-:W-:Y:S01]  /*2110*/  IMAD.WIDE.U32 R20, R24, R20, R22 ;  /* 0x0000001418147225 */ /* 0x000fe200078e0016 */
[----:B------:R-:W-:-:S03]  /*2120*/  LEA R142, P1, R18, R10, 0x1 ;  /* 0x0000000a128e7211 */ /* 0x000fc600078208ff */
[----:B------:R-:W-:Y:S01]  /*2130*/  IMAD.IADD R141, R19, 0x1, R141 ;  /* 0x00000001138d7824 */ /* 0x000fe200078e028d */
[----:B------:R-:W-:Y:S01]  /*2140*/  LEA R98, P2, R20, R14, 0x1 ;  /* 0x0000000e14627211 */ /* 0x000fe200078408ff */
[----:B------:R-:W-:Y:S01]  /*2150*/  IMAD.IADD R6, R21, 0x1, R6 ;  /* 0x0000000115067824 */ /* 0x000fe200078e0206 */
[----:B------:R-:W-:Y:S01]  /*2160*/  SHF.L.U64.HI R137, R136, 0x5, R137 ;  /* 0x0000000588897819 */ /* 0x000fe20000010289 */
[----:B------:R-:W-:Y:S01]  /*2170*/  IMAD.SHL.U32 R138, R138, 0x20, RZ ;  /* 0x000000208a8a7824 */ /* 0x000fe200078e00ff */
[----:B------:R-:W-:Y:S01]  /*2180*/  LEA.HI.X R141, R18, R11, R141, 0x1, P1 ;  /* 0x0000000b128d7211 */ /* 0x000fe200008f0c8d */
[----:B------:R-:W-:Y:S01]  /*2190*/  IMAD.SHL.U32 R136, R136, 0x20, RZ ;  /* 0x0000002088887824 */ /* 0x000fe200078e00ff */
[----:B------:R-:W-:Y:S02]  /*21a0*/  LEA.HI.X R99, R20, R15, R6, 0x1, P2 ;  /* 0x0000000f14637211 */ /* 0x000fe400010f0c06 */
[C---:B------:R-:W-:Y:S02]  /*21b0*/  LOP3.LUT R10, R12.reuse, 0x20, RZ, 0xfc, !PT ;  /* 0x000000200c0a7812 */ /* 0x040fe400078efcff */
[----:B------:R-:W-:-:S02]  /*21c0*/  LOP3.LUT R9, R12, 0x40, RZ, 0xfc, !PT ;  /* 0x000000400c097812 */ /* 0x000fc400078efcff */
[----:B------:R-:W-:Y:S01]  /*21d0*/  LEA R65, R65, R62, 0x1 ;  /* 0x0000003e41417211 */ /* 0x000fe200078e08ff */
[----:B------:R-:W-:Y:S06]  /*21e0*/  @!P0 BRA `(.L_x_9780) ;  /* 0x0000004800c48947 */ /* 0x000fec0003800000 */
        /* <DEDUP_REMOVED lines=12> */
[--C-:B------:R-:W-:Y:S01]  /*22b0*/  IMAD.MOV.U32 R94, RZ, RZ, R63.reuse ;  /* 0x000000ffff5e7224 */ /* 0x100fe200078e003f */
[----:B------:R-:W-:Y:S01]  /*22c0*/  MOV R76, R142 ;  /* 0x0000008e004c7202 */ /* 0x000fe20000000f00 */
[----:B-----5:R-:W-:Y:S01]  /*22d0*/  IMAD.IADD R4, R4, 0x1, R63 ;  /* 0x0000000104047824 */ /* 0x020fe200078e023f */
[----:B------:R-:W-:Y:S01]  /*22e0*/  MOV R78, R152 ;  /* 0x00000098004e7202 */ /* 0x000fe20000000f00 */
[C---:B------:R-:W-:Y:S01]  /*22f0*/  IMAD R92, R89.reuse, -0x40, R68 ;  /* 0xffffffc0595c7824 */ /* 0x040fe200078e0244 */
[----:B------:R-:W-:Y:S01]  /*2300*/  MOV R79, R153 ;  /* 0x00000099004f7202 */ /* 0x000fe20000000f00 */
[----:B------:R-:W-:-:S02]  /*2310*/  IMAD R91, R89, -0x40, R90 ;  /* 0xffffffc0595b7824 */ /* 0x000fc400078e025a */
        /* <DEDUP_REMOVED lines=17> */
[----:B------:R-:W-:Y:S01]  /*2430*/  IMAD.WIDE.U32 R28, R22, R94, R28 ;  /* 0x0000005e161c7225 */ /* 0x000fe200078e001c */
[----:B------:R-:W-:-:S03]  /*2440*/  LEA.HI R93, R8, R8, RZ, 0x1 ;  /* 0x00000008085d7211 */ /* 0x000fc600078f08ff */
[-C--:B------:R-:W-:Y:S01]  /*2450*/  IMAD R5, R27, R2.reuse, RZ ;  /* 0x000000021b057224 */ /* 0x080fe200078e02ff */
[----:B------:R-:W-:Y:S01]  /*2460*/  SHF.R.S32.HI R93, RZ, 0x1, R93 ;  /* 0x00000001ff5d7819 */ /* 0x000fe2000001145d */
[----:B------:R-:W-:Y:S02]  /*2470*/  IMAD.IADD R29, R29, 0x1, R3 ;  /* 0x000000011d1d7824 */ /* 0x000fe400078e0203 */
[----:B------:R-:W-:Y:S02]  /*2480*/  IMAD R3, R25, R2, RZ ;  /* 0x0000000219037224 */ /* 0x000fe400078e02ff */
[----:B------:R-:W-:Y:S02]  /*2490*/  IMAD R5, R26, R0, R5 ;  /* 0x000000001a057224 */ /* 0x000fe400078e0205 */
[----:B------:R-:W-:-:S04]  /*24a0*/  IMAD.WIDE.U32 R26, R2, R26, R30 ;  /* 0x0000001a021a7225 */ /* 0x000fc800078e001e */
[----:B------:R-:W-:Y:S01]  /*24b0*/  IMAD R0, R24, R0, R3 ;  /* 0x0000000018007224 */ /* 0x000fe200078e0203 */
[----:B------:R-:W-:Y:S01]  /*24c0*/  IADD3 R3, P0, PT, -R68, R102, RZ ;  /* 0x0000006644037210 */ /* 0x000fe20007f1e1ff */
[----:B------:R-:W-:Y:S01]  /*24d0*/  IMAD.WIDE.U32 R28, R2, R24, R28 ;  /* 0x00000018021c7225 */ /* 0x000fe200078e001c */
[----:B------:R-:W-:Y:S02]  /*24e0*/  SHF.R.S32.HI R2, RZ, 0x1f, R68 ;  /* 0x0000001fff027819 */ /* 0x000fe40000011444 */
[----:B------:R-:W-:Y:S01]  /*24f0*/  IADD3 R25, PT, PT, R27, R5, RZ ;  /* 0x000000051b197210 */ /* 0x000fe20007ffe0ff */
[----:B------:R-:W-:Y:S01]  /*2500*/  IMAD.IADD R27, R29, 0x1, R0 ;  /* 0x000000011d1b7824 */ /* 0x000fe200078e0200 */
[----:B------:R-:W-:Y:S01]  /*2510*/  LOP3.LUT R0, R60, 0x3, RZ, 0xc0, !PT ;  /* 0x000000033c007812 */ /* 0x000fe200078ec0ff */
[----:B------:R-:W-:Y:S01]  /*2520*/  IMAD.X R5, RZ, RZ, ~R2, P0 ;  /* 0x000000ffff057224 */ /* 0x000fe200000e0e02 */
[----:B------:R-:W-:Y:S01]  /*2530*/  MOV R24, R26 ;  /* 0x0000001a00187202 */ /* 0x000fe20000000f00 */
[----:B------:R-:W-:Y:S01]  /*2540*/  IMAD R75, R102, R93, RZ ;  /* 0x0000005d664b7224 */ /* 0x000fe200078e02ff */
[----:B------:R-:W-:Y:S01]  /*2550*/  MOV R26, R28 ;  /* 0x0000001c001a7202 */ /* 0x000fe20000000f00 */
[----:B------:R-:W-:-:S02]  /*2560*/  IMAD R69, R5, R104, RZ ;  /* 0x0000006805457224 */ /* 0x000fc400078e02ff */
[----:B------:R-:W-:Y:S02]  /*2570*/  IMAD R2, R5, R22, RZ ;  /* 0x0000001605027224 */ /* 0x000fe400078e02ff */
[C---:B------:R-:W-:Y:S01]  /*2580*/  IMAD R4, R93.reuse, R4, RZ ;  /* 0x000000045d047224 */ /* 0x040fe200078e02ff */
[----:B------:R-:W-:Y:S01]  /*2590*/  SHF.L.U32 R93, R93, 0x5, RZ ;  /* 0x000000055d5d7819 */ /* 0x000fe200000006ff */
[C---:B------:R-:W-:Y:S01]  /*25a0*/  IMAD R5, R0.reuse, 0x4, R75 ;  /* 0x0000000400057824 */ /* 0x040fe200078e024b */
[----:B------:R-:W-:Y:S01]  /*25b0*/  LEA R75, R0, R75, 0x3 ;  /* 0x0000004b004b7211 */ /* 0x000fe200078e18ff */
[-C--:B------:R-:W-:Y:S01]  /*25c0*/  IMAD R15, R23, R3.reuse, R2 ;  /* 0x00000003170f7224 */ /* 0x080fe200078e0202 */
[----:B------:R-:W-:Y:S01]  /*25d0*/  SHF.R.S32.HI R0, RZ, 0x1f, R4 ;  /* 0x0000001fff007819 */ /* 0x000fe20000011404 */
[----:B------:R-:W-:Y:S01]  /*25e0*/  IMAD R69, R105, R3, R69 ;  /* 0x0000000369457224 */ /* 0x000fe200078e0245 */
[----:B------:R-:W-:Y:S01]  /*25f0*/  IADD3 R2, P2, PT, R4, R75, RZ ;  /* 0x0000004b04027210 */ /* 0x000fe20007f5e0ff */
[----:B------:R-:W-:Y:S01]  /*2600*/  IMAD.WIDE.U32 R24, R104, R3, R24 ;  /* 0x0000000368187225 */ /* 0x000fe200078e0018 */
[----:B------:R-:W-:-:S02]  /*2610*/  SHF.R.S32.HI R80, RZ, 0x1f, R93 ;  /* 0x0000001fff507819 */ /* 0x000fc4000001145d */
[----:B------:R-:W-:Y:S01]  /*2620*/  LEA.HI.X.SX32 R75, R75, R0, 0x1, P2 ;  /* 0x000000004b4b7211 */ /* 0x000fe200010f0eff */
[----:B------:R-:W-:Y:S01]  /*2630*/  IMAD.WIDE.U32 R22, R22, R3, R26 ;  /* 0x0000000316167225 */ /* 0x000fe200078e001a */
[----:B------:R-:W-:Y:S02]  /*2640*/  IADD3 R3, P3, PT, R4, R5, RZ ;  /* 0x0000000504037210 */ /* 0x000fe40007f7e0ff */
[----:B------:R-:W-:Y:S01]  /*2650*/  LEA R70, P1, R24, R20, 0x1 ;  /* 0x0000001418467211 */ /* 0x000fe200078208ff */
[----:B------:R-:W-:Y:S01]  /*2660*/  IMAD.IADD R69, R25, 0x1, R69 ;  /* 0x0000000119457824 */ /* 0x000fe200078e0245 */
[----:B------:R-:W-:Y:S01]  /*2670*/  LEA R14, P0, R22, R16, 0x1 ;  /* 0x00000010160e7211 */ /* 0x000fe200078008ff */
[----:B------:R-:W-:Y:S01]  /*2680*/  IMAD.SHL.U32 R74, R2, 0x2, RZ ;  /* 0x00000002024a7824 */ /* 0x000fe200078e00ff */
[----:B------:R-:W-:Y:S02]  /*2690*/  IADD3 R15, PT, PT, R23, R15, RZ ;  /* 0x0000000f170f7210 */ /* 0x000fe40007ffe0ff */
[----:B------:R-:W-:-:S02]  /*26a0*/  SHF.L.U32 R16, R3, 0x1, RZ ;  /* 0x0000000103107819 */ /* 0x000fc400000006ff */
[----:B------:R-:W-:Y:S02]  /*26b0*/  LEA.HI.X.SX32 R0, R5, R0, 0x1, P3 ;  /* 0x0000000005007211 */ /* 0x000fe400018f0eff */
        /* <DEDUP_REMOVED lines=12> */
.L_x_9817:
        /* <DEDUP_REMOVED lines=19> */
.L_x_9782:
[----:B------:R-:W-:Y:S05]  /*28b0*/  BSYNC.RECONVERGENT B0 ;  /* 0x0000000000007941 */ /* 0x000fea0003800200 */
.L_x_9781:
        /* <DEDUP_REMOVED lines=15> */
.L_x_9784:
[----:B------:R-:W-:Y:S05]  /*29b0*/  BSYNC.RECONVERGENT B0 ;  /* 0x0000000000007941 */ /* 0x000fea0003800200 */
.L_x_9783:
        /* <DEDUP_REMOVED lines=25> */
.L_x_9788:
[----:B------:R-:W-:Y:S05]  /*2b50*/  BSYNC.RECONVERGENT B0 ;  /* 0x0000000000007941 */ /* 0x000fea0003800200 */
.L_x_9787:
        /* <DEDUP_REMOVED lines=17> */
.L_x_9786:
        /* <DEDUP_REMOVED lines=62> */
.L_x_9794:
[----:B------:R-:W-:Y:S05]  /*3050*/  BSYNC.RECONVERGENT B0 ;  /* 0x0000000000007941 */ /* 0x000fea0003800200 */
.L_x_9793:
        /* <DEDUP_REMOVED lines=52> */
.L_x_9796:
[----:B------:R-:W-:Y:S05]  /*33a0*/  BSYNC.RECONVERGENT B0 ;  /* 0x0000000000007941 */ /* 0x000fea0003800200 */
.L_x_9795:
        /* <DEDUP_REMOVED lines=51> */
.L_x_9792:
[----:B------:R-:W-:Y:S05]  /*36e0*/  BSYNC.RECONVERGENT B1 ;  /* 0x0000000000017941 */ /* 0x000fea0003800200 */
.L_x_9791:
        /* <DEDUP_REMOVED lines=67> */
.L_x_9800:
[----:B------:R-:W-:Y:S05]  /*3b20*/  BSYNC.RECONVERGENT B0 ;  /* 0x0000000000007941 */ /* 0x000fea0003800200 */
.L_x_9799:
        /* <DEDUP_REMOVED lines=52> */
.L_x_9802:
[----:B------:R-:W-:Y:S05]  /*3e70*/  BSYNC.RECONVERGENT B0 ;  /* 0x0000000000007941 */ /* 0x000fea0003800200 */
.L_x_9801:
        /* <DEDUP_REMOVED lines=51> */
.L_x_9798:
[----:B------:R-:W-:Y:S05]  /*41b0*/  BSYNC.RECONVERGENT B1 ;  /* 0x0000000000017941 */ /* 0x000fea0003800200 */
.L_x_9797:
[----:B------:R-:W2:Y:S02]  /*41c0*/  LD.E R3, desc[UR4][R84.64+0xd0] ;  /* 0x0000d00454037980 */ /* 0x000ea4000c101900 */
[----:B--2---:R-:W-:Y:S05]  /*41d0*/  IMAD.U32 R3, R3, -0x20, RZ ;  /* 0xffffffe003037824 */ /* 0x004fea00078e00ff */
[C---:B------:R-:W-:Y:S02]  /*41e0*/  LEA R16, P1, R3.reuse, R16, 0x1 ;  /* 0x0000001003107211 */ /* 0x040fe400078208ff */
[C---:B------:R-:W-:Y:S02]  /*41f0*/  LEA R50, P0, R3.reuse, R50, 0x1 ;  /* 0x0000003203327211 */ /* 0x040fe400078008ff */
[C---:B------:R-:W-:Y:S02]  /*4200*/  LEA.HI.X.SX32 R17, R3.reuse, R17, 0x1, P1 ;  /* 0x0000001103117211 */ /* 0x040fe400008f0eff */
[----:B------:R-:W-:Y:S01]  /*4210*/  LEA.HI.X.SX32 R51, R3, R51, 0x1, P0 ;  /* 0x0000003303337211 */ /* 0x000fe200000f0eff */
[----:B------:R-:W-:Y:S05]  /*4220*/  BRA `(.L_x_9789) ;  /* 0x0000002400087947 */ /* 0x000fea0003800000 */
.L_x_9790:
        /* <DEDUP_REMOVED lines=99> */
.L_x_9806:
[----:B------:R-:W-:Y:S05]  /*4860*/  BSYNC.RECONVERGENT B0 ;  /* 0x0000000000007941 */ /* 0x000fea0003800200 */
.L_x_9805:
        /* <DEDUP_REMOVED lines=92> */
.L_x_9808:
[----:B------:R-:W-:Y:S05]  /*4e30*/  BSYNC.RECONVERGENT B0 ;  /* 0x0000000000007941 */ /* 0x000fea0003800200 */
.L_x_9807:
        /* <DEDUP_REMOVED lines=90> */
.L_x_9804:
[----:B------:R-:W-:Y:S05]  /*53e0*/  BSYNC.RECONVERGENT B1 ;  /* 0x0000000000017941 */ /* 0x000fea0003800200 */
.L_x_9803:
[----:B------:R-:W-:Y:S04]  /*53f0*/  BSSY.RECONVERGENT B1, `(.L_x_9809) ;  /* 0x000011f000017945 */ /* 0x000fe80003800200 */
[----:B------:R-:W-:Y:S05]  /*5400*/  @!P2 BRA `(.L_x_9810) ;  /* 0x000000100074a947 */ /* 0x000fea0003800000 */
[-C--:B-----5:R-:W-:Y:S01]  /*5410*/  ISETP.GE.AND P1, PT, R12, R57.reuse, PT ;  /* 0x000000390c00720c */ /* 0x0a0fe20003f26270 */
[----:B------:R-:W-:Y:S01]  /*5420*/  BSSY.RECONVERGENT B0, `(.L_x_9811) ;  /* 0x0000061000007945 */ /* 0x000fe20003800200 */
[----:B------:R-:W-:Y:S02]  /*5430*/  LEA R26, P0, R83, R14, 0x1 ;  /* 0x0000000e531a7211 */ /* 0x000fe400078008ff */
[-C--:B------:R-:W-:Y:S02]  /*5440*/  ISETP.GE.AND P3, PT, R10, R57.reuse, PT ;  /* 0x000000390a00720c */ /* 0x080fe40003f66270 */
[----:B------:R-:W-:Y:S02]  /*5450*/  ISETP.GE.AND P2, PT, R9, R57, PT ;  /* 0x000000390900720c */ /* 0x000fe40003f46270 */
[----:B------:R-:W-:Y:S05]  /*5460*/  LEA.HI.X R27, R83, R15, R81, 0x1, P0 ;  /* 0x0000000f531b7211 */ /* 0x000fea00000f0c51 */
[----:B------:R-:W-:Y:S06]  /*5470*/  @P1 BRA `(.L_x_9812) ;  /* 0x00000004006c1947 */ /* 0x000fec0003800000 */
        /* <DEDUP_REMOVED lines=91> */
.L_x_9812:
[----:B------:R-:W-:Y:S05]  /*5a30*/  BSYNC.RECONVERGENT B0 ;  /* 0x0000000000007941 */ /* 0x000fea0003800200 */
.L_x_9811:
[----:B------:R-:W-:Y:S04]  /*5a40*/  BSSY.RECONVERGENT B0, `(.L_x_9813) ;  /* 0x000005d000007945 */ /* 0x000fe80003800200 */
        /* <DEDUP_REMOVED lines=92> */
.L_x_9814:
[----:B------:R-:W-:Y:S05]  /*6010*/  BSYNC.RECONVERGENT B0 ;  /* 0x0000000000007941 */ /* 0x000fea0003800200 */
.L_x_9813:
        /* <DEDUP_REMOVED lines=92> */
.L_x_9810:
[----:B------:R-:W-:Y:S05]  /*65e0*/  BSYNC.RECONVERGENT B1 ;  /* 0x0000000000017941 */ /* 0x000fea0003800200 */
.L_x_9809:
[----:B------:R-:W3:Y:S02]  /*65f0*/  LD.E R3, desc[UR4][R84.64+0xd0] ;  /* 0x0000d00454037980 */ /* 0x000ee4000c101900 */
[----:B---3--:R-:W-:Y:S05]  /*6600*/  IMAD.U32 R3, R3, -0x20, RZ ;  /* 0xffffffe003037824 */ /* 0x008fea00078e00ff */
[C---:B------:R-:W-:Y:S02]  /*6610*/  LEA R74, P1, R3.reuse, R74, 0x1 ;  /* 0x0000004a034a7211 */ /* 0x040fe400078208ff */
[C---:B------:R-:W-:Y:S02]  /*6620*/  LEA R72, P0, R3.reuse, R72, 0x1 ;  /* 0x0000004803487211 */ /* 0x040fe400078008ff */
[C---:B------:R-:W-:Y:S02]  /*6630*/  LEA.HI.X.SX32 R75, R3.reuse, R75, 0x1, P1 ;  /* 0x0000004b034b7211 */ /* 0x040fe400008f0eff */
[----:B------:R-:W-:Y:S09]  /*6640*/  LEA.HI.X.SX32 R73, R3, R73, 0x1, P0 ;  /* 0x0000004903497211 */ /* 0x000ff200000f0eff */
.L_x_9789:
[----:B------:R-:W-:Y:S05]  /*6650*/  BSYNC.RECONVERGENT B2 ;  /* 0x0000000000027941 */ /* 0x000fea0003800200 */
.L_x_9785:
        /* <DEDUP_REMOVED lines=102> */
.L_x_9816:
[----:B------:R-:W-:Y:S05]  /*6cc0*/  BSYNC.RECONVERGENT B0 ;  /* 0x0000000000007941 */ /* 0x000fea0003800200 */
.L_x_9815:
[----:B------:R-:W-:Y:S11]  /*6cd0*/  ISETP.GT.AND P0, PT, R87, R64, PT ;  /* 0x000000405700720c */ /* 0x000ff60003f04270 */
[----:B------:R-:W-:Y:S02]  /*6ce0*/  @!UPT UIADD3 URZ, UPT, UPT, URZ, URZ, URZ ;  /* 0x000000fffffff290 */ /* 0x000fe4000fffe0ff */
[----:B------:R-:W-:Y:S05]  /*6cf0*/  @P0 BRA `(.L_x_9817) ;  /* 0xffffffb800a00947 */ /* 0x000fea000383ffff */
.L_x_9780:
        /* <DEDUP_REMOVED lines=29> */
.L_x_9822:
[----:B------:R2:W-:Y:S02]  /*6ed0*/  STS.128 [R65+0x2000], RZ ;  /* 0x002000ff41007388 */ /* 0x0005e40000000c00 */
.L_x_9821:
[----:B------:R-:W-:Y:S05]  /*6ee0*/  BSYNC.RECONVERGENT B0 ;  /* 0x0000000000007941 */ /* 0x000fea0003800200 */
.L_x_9820:
        /* <DEDUP_REMOVED lines=24> */
.L_x_9824:
[----:B------:R1:W-:Y:S01]  /*7070*/  STS.128 [R65+0x2800], RZ ;  /* 0x002800ff41007388 */ /* 0x0003e20000000c00 */
[----:B------:R-:W-:Y:S05]  /*7080*/  BRA `(.L_x_9823) ;  /* 0x0000003400bc7947 */ /* 0x000fea0003800000 */
.L_x_9819:
        /* <DEDUP_REMOVED lines=81> */
.L_x_9831:
[----:B------:R-:W-:Y:S05]  /*75a0*/  BSYNC.RECONVERGENT B0 ;  /* 0x0000000000007941 */ /* 0x000fea0003800200 */
.L_x_9830:
[----:B-----5:R-:W-:Y:S01]  /*75b0*/  IMAD.MOV.U32 R6, RZ, RZ, R18 ;  /* 0x000000ffff067224 */ /* 0x020fe200078e0012 */
[----:B------:R-:W-:Y:S01]  /*75c0*/  MOV R4, R16 ;  /* 0x0000001000047202 */ /* 0x000fe20000000f00 */
[----:B------:R-:W-:Y:S01]  /*75d0*/  IMAD.MOV.U32 R7, RZ, RZ, R19 ;  /* 0x000000ffff077224 */ /* 0x000fe200078e0013 */
[----:B------:R-:W-:Y:S02]  /*75e0*/  MOV R5, R17 ;  /* 0x0000001100057202 */ /* 0x000fe40000000f00 */
.L_x_9829:
[----:B------:R-:W-:Y:S05]  /*75f0*/  BSYNC.RECONVERGENT B1 ;  /* 0x0000000000017941 */ /* 0x000fea0003800200 */
.L_x_9828:
        /* <DEDUP_REMOVED lines=48> */
.L_x_9835:
[----:B------:R-:W-:Y:S05]  /*7900*/  BSYNC.RECONVERGENT B0 ;  /* 0x0000000000007941 */ /* 0x000fea0003800200 */
.L_x_9834:
[----:B-----5:R1:W-:Y:S02]  /*7910*/  STS.128 [R65+0x1000], R16 ;  /* 0x0010001041007388 */ /* 0x0203e40000000c00 */
.L_x_9833:
[----:B------:R-:W-:Y:S05]  /*7920*/  BSYNC.RECONVERGENT B1 ;  /* 0x0000000000017941 */ /* 0x000fea0003800200 */
.L_x_9832:
        /* <DEDUP_REMOVED lines=46> */
.L_x_9837:
[----:B------:R-:W-:Y:S05]  /*7c10*/  BSYNC.RECONVERGENT B0 ;  /* 0x0000000000007941 */ /* 0x000fea0003800200 */
.L_x_9836:
[----:B-----5:R1:W-:Y:S02]  /*7c20*/  STS.128 [R65+0x2000], R16 ;  /* 0x0020001041007388 */ /* 0x0203e40000000c00 */
.L_x_9827:
[----:B------:R-:W-:Y:S05]  /*7c30*/  BSYNC.RECONVERGENT B2 ;  /* 0x0000000000027941 */ /* 0x000fea0003800200 */
.L_x_9826:
        /* <DEDUP_REMOVED lines=52> */
.L_x_9841:
[----:B------:R-:W-:Y:S05]  /*7f80*/  BSYNC.RECONVERGENT B0 ;  /* 0x0000000000007941 */ /* 0x000fea0003800200 */
.L_x_9840:
[----:B-----5:R1:W-:Y:S02]  /*7f90*/  STS.128 [R65+0x800], R16 ;  /* 0x0008001041007388 */ /* 0x0203e40000000c00 */
.L_x_9839:
[----:B------:R-:W-:Y:S05]  /*7fa0*/  BSYNC.RECONVERGENT B1 ;  /* 0x0000000000017941 */ /* 0x000fea0003800200 */
.L_x_9838:
        /* <DEDUP_REMOVED lines=47> */
.L_x_9845:
[----:B------:R-:W-:Y:S05]  /*82a0*/  BSYNC.RECONVERGENT B0 ;  /* 0x0000000000007941 */ /* 0x000fea0003800200 */
.L_x_9844:
[----:B-----5:R1:W-:Y:S02]  /*82b0*/  STS.128 [R65+0x1800], R16 ;  /* 0x0018001041007388 */ /* 0x0203e40000000c00 */
.L_x_9843:
[----:B------:R-:W-:Y:S05]  /*82c0*/  BSYNC.RECONVERGENT B1 ;  /* 0x0000000000017941 */ /* 0x000fea0003800200 */
.L_x_9842:
        /* <DEDUP_REMOVED lines=47> */
.L_x_9847:
[----:B------:R-:W-:Y:S05]  /*85c0*/  BSYNC.RECONVERGENT B0 ;  /* 0x0000000000007941 */ /* 0x000fea0003800200 */
.L_x_9846:
[----:B-----5:R1:W-:Y:S01]  /*85d0*/  STS.128 [R65+0x2800], R16 ;  /* 0x0028001041007388 */ /* 0x0203e20000000c00 */
[----:B------:R-:W-:Y:S05]  /*85e0*/  BRA `(.L_x_9823) ;  /* 0x0000002000647947 */ /* 0x000fea0003800000 */
.L_x_9825:
        /* <DEDUP_REMOVED lines=93> */
.L_x_9853:
[----:B------:R-:W-:Y:S05]  /*8bc0*/  BSYNC.RECONVERGENT B0 ;  /* 0x0000000000007941 */ /* 0x000fea0003800200 */
.L_x_9852:
[----:B-----5:R-:W-:Y:S01]  /*8bd0*/  IMAD.MOV.U32 R6, RZ, RZ, R30 ;  /* 0x000000ffff067224 */ /* 0x020fe200078e001e */
[----:B------:R-:W-:Y:S01]  /*8be0*/  MOV R4, R28 ;  /* 0x0000001c00047202 */ /* 0x000fe20000000f00 */
[----:B------:R-:W-:Y:S01]  /*8bf0*/  IMAD.MOV.U32 R7, RZ, RZ, R31 ;  /* 0x000000ffff077224 */ /* 0x000fe200078e001f */
[----:B------:R-:W-:Y:S02]  /*8c00*/  MOV R5, R29 ;  /* 0x0000001d00057202 */ /* 0x000fe40000000f00 */
.L_x_9851:
[----:B------:R-:W-:Y:S05]  /*8c10*/  BSYNC.RECONVERGENT B1 ;  /* 0x0000000000017941 */ /* 0x000fea0003800200 */
.L_x_9850:
        /* <DEDUP_REMOVED lines=85> */
.L_x_9857:
[----:B------:R-:W-:Y:S05]  /*9170*/  BSYNC.RECONVERGENT B0 ;  /* 0x0000000000007941 */ /* 0x000fea0003800200 */
.L_x_9856:
[----:B-----5:R1:W-:Y:S02]  /*9180*/  STS.128 [R65+0x1000], R28 ;  /* 0x0010001c41007388 */ /* 0x0203e40000000c00 */
.L_x_9855:
[----:B------:R-:W-:Y:S05]  /*9190*/  BSYNC.RECONVERGENT B1 ;  /* 0x0000000000017941 */ /* 0x000fea0003800200 */
.L_x_9854:
        /* <DEDUP_REMOVED lines=83> */
.L_x_9859:
[----:B------:R-:W-:Y:S05]  /*96d0*/  BSYNC.RECONVERGENT B0 ;  /* 0x0000000000007941 */ /* 0x000fea0003800200 */
.L_x_9858:
[----:B-----5:R1:W-:Y:S02]  /*96e0*/  STS.128 [R65+0x2000], R28 ;  /* 0x0020001c41007388 */ /* 0x0203e40000000c00 */
.L_x_9849:
[----:B------:R-:W-:Y:S05]  /*96f0*/  BSYNC.RECONVERGENT B2 ;  /* 0x0000000000027941 */ /* 0x000fea0003800200 */
.L_x_9848:
        /* <DEDUP_REMOVED lines=89> */
.L_x_9863:
[----:B------:R-:W-:Y:S05]  /*9c90*/  BSYNC.RECONVERGENT B0 ;  /* 0x0000000000007941 */ /* 0x000fea0003800200 */
.L_x_9862:
[----:B-----5:R1:W-:Y:S02]  /*9ca0*/  STS.128 [R65+0x800], R28 ;  /* 0x0008001c41007388 */ /* 0x0203e40000000c00 */
.L_x_9861:
[----:B------:R-:W-:Y:S05]  /*9cb0*/  BSYNC.RECONVERGENT B1 ;  /* 0x0000000000017941 */ /* 0x000fea0003800200 */
.L_x_9860:
        /* <DEDUP_REMOVED lines=84> */
.L_x_9867:
[----:B------:R-:W-:Y:S05]  /*a200*/  BSYNC.RECONVERGENT B0 ;  /* 0x0000000000007941 */ /* 0x000fea0003800200 */
.L_x_9866:
[----:B-----5:R1:W-:Y:S02]  /*a210*/  STS.128 [R65+0x1800], R28 ;  /* 0x0018001c41007388 */ /* 0x0203e40000000c00 */
.L_x_9865:
[----:B------:R-:W-:Y:S05]  /*a220*/  BSYNC.RECONVERGENT B1 ;  /* 0x0000000000017941 */ /* 0x000fea0003800200 */
.L_x_9864:
        /* <DEDUP_REMOVED lines=83> */
.L_x_9869:
[----:B------:R-:W-:Y:S05]  /*a760*/  BSYNC.RECONVERGENT B0 ;  /* 0x0000000000007941 */ /* 0x000fea0003800200 */
.L_x_9868:
[----:B-----5:R1:W-:Y:S02]  /*a770*/  STS.128 [R65+0x2800], R28 ;  /* 0x0028001c41007388 */ /* 0x0203e40000000c00 */
.L_x_9823:
[----:B------:R-:W-:Y:S05]  /*a780*/  BSYNC.RECONVERGENT B3 ;  /* 0x0000000000037941 */ /* 0x000fea0003800200 */
.L_x_9818:
[----:B-1--4-:R-:W-:Y:S01]  /*a790*/  IADD3 R3, PT, PT, R90, -R63, RZ ;  /* 0x8000003f5a037210 */ /* 0x012fe20007ffe0ff */
        /* <DEDUP_REMOVED lines=26> */
.L_x_9872:
[----:B------:R4:W-:Y:S02]  /*a940*/  STS.128 [R65+0x5000], RZ ;  /* 0x005000ff41007388 */ /* 0x0009e40000000c00 */
.L_x_9871:
[----:B------:R-:W-:Y:S05]  /*a950*/  BSYNC.RECONVERGENT B0 ;  /* 0x0000000000007941 */ /* 0x000fea0003800200 */
.L_x_9870:
[----:B------:R-:W-:Y:S01]  /*a960*/  ISETP.GE.AND P0, PT, R34, R3, PT ;  /* 0x000000032200720c */ /* 0x000fe20003f06270 */
[----:B------:R-:W-:-:S12]  /*a970*/  BSSY.RECONVERGENT B0, `(.L_x_9873) ;  /* 0x0000016000007945 */ /* 0x000fd80003800200 */
[----:B------:R-:W-:Y:S05]  /*a980*/  @P0 BRA `(.L_x_9874) ;  /* 0x0000000000500947 */ /* 0x000fea0003800000 */
[-C--:B-----5:R-:W-:Y:S02]  /*a990*/  ISETP.GE.AND P2, PT, R12, R147.reuse, PT ;  /* 0x000000930c00720c */ /* 0x0a0fe40003f46270 */
        /* <DEDUP_REMOVED lines=19> */
.L_x_9874:
[----:B------:R-:W-:Y:S05]  /*aad0*/  BSYNC.RECONVERGENT B0 ;  /* 0x0000000000007941 */ /* 0x000fea0003800200 */
.L_x_9873:
[----:B-----5:R-:W2:Y:S04]  /*aae0*/  LD.E.64 R14, desc[UR4][R84.64+0x1c0] ;  /* 0x0001c004540e7980 */ /* 0x020ea8000c101b00 */
        /* <DEDUP_REMOVED lines=35> */
.L_x_9877:
[----:B------:R3:W-:Y:S01]  /*ad20*/  STS.128 [R65+0x8000], RZ ;  /* 0x008000ff41007388 */ /* 0x0007e20000000c00 */
[----:B------:R-:W-:Y:S05]  /*ad30*/  BRA `(.L_x_9878) ;  /* 0x00000000000c7947 */ /* 0x000fea0003800000 */
.L_x_9876:
[----:B------:R1:W-:Y:S04]  /*ad40*/  STS.128 [R65+0x6000], RZ ;  /* 0x006000ff41007388 */ /* 0x0003e80000000c00 */
[----:B------:R1:W-:Y:S04]  /*ad50*/  STS.128 [R65+0x7000], RZ ;  /* 0x007000ff41007388 */ /* 0x0003e80000000c00 */
[----:B------:R1:W-:Y:S02]  /*ad60*/  STS.128 [R65+0x8000], RZ ;  /* 0x008000ff41007388 */ /* 0x0003e40000000c00 */
.L_x_9878:
[----:B------:R-:W-:Y:S05]  /*ad70*/  BSYNC.RECONVERGENT B0 ;  /* 0x0000000000007941 */ /* 0x000fea0003800200 */
.L_x_9875:
        /* <DEDUP_REMOVED lines=27> */
.L_x_9881:
[----:B------:R1:W-:Y:S02]  /*af30*/  STS.128 [R65+0x8800], RZ ;  /* 0x008800ff41007388 */ /* 0x0003e40000000c00 */
.L_x_9880:
[----:B------:R-:W-:Y:S05]  /*af40*/  BSYNC.RECONVERGENT B0 ;  /* 0x0000000000007941 */ /* 0x000fea0003800200 */
.L_x_9879:
[C---:B-1----:R-:W-:Y:S01]  /*af50*/  IMAD.SHL.U32 R2, R60.reuse, 0x10, RZ ;  /* 0x000000103c027824 */ /* 0x042fe200078e00ff */
[----:B------:R-:W-:Y:S01]  /*af60*/  SHF.R.U32.HI R129, RZ, 0x1, R60 ;  /* 0x00000001ff817819 */ /* 0x000fe2000001163c */
[C---:B------:R-:W-:Y:S01]  /*af70*/  IMAD.SHL.U32 R11, R60.reuse, 0x20, RZ ;  /* 0x000000203c0b7824 */ /* 0x040fe200078e00ff */
[C---:B------:R-:W-:Y:S01]  /*af80*/  LOP3.LUT P6, RZ, R60.reuse, 0x4, RZ, 0xc0, !PT ;  /* 0x000000043cff7812 */ /* 0x040fe200078cc0ff */
[----:B------:R-:W-:Y:S01]  /*af90*/  IMAD.SHL.U32 R128, R60, 0x4, RZ ;  /* 0x000000043c807824 */ /* 0x000fe200078e00ff */
[----:B------:R-:W-:Y:S01]  /*afa0*/  LOP3.LUT R6, R129, 0x8, RZ, 0xc0, !PT ;  /* 0x0000000881067812 */ /* 0x000fe200078ec0ff */
[----:B------:R-:W0:Y:S01]  /*afb0*/  LDGDEPBAR ;  /* 0x00000000000079af */ /* 0x000e220000000000 */
[C---:B------:R-:W-:Y:S01]  /*afc0*/  LOP3.LUT R130, R2.reuse, 0x3e00, RZ, 0xc0, !PT ;  /* 0x00003e0002827812 */ /* 0x040fe200078ec0ff */
[----:B------:R-:W-:Y:S01]  /*afd0*/  BSSY.RECONVERGENT B1, `(.L_x_9882) ;  /* 0x00000d6000017945 */ /* 0x000fe20003800200 */
[----:B------:R-:W-:Y:S02]  /*afe0*/  LOP3.LUT R2, R2, 0x100, RZ, 0xc0, !PT ;  /* 0x0000010002027812 */ /* 0x000fe400078ec0ff */
        /* <DEDUP_REMOVED lines=111> */
.L_x_9885:
[----:B------:R-:W2:Y:S01]  /*b6e0*/  LD.E R16, desc[UR4][R84.64+0x170] ;  /* 0x0001700454107980 */ /* 0x000ea2000c101900 */
[----:B------:R-:W-:Y:S02]  /*b6f0*/  IADD3 R7, PT, PT, R88, -0x80, RZ ;  /* 0xffffff8058077810 */ /* 0x000fe40007ffe0ff */
        /* <DEDUP_REMOVED lines=58> */
.L_x_9886:
[----:B------:R-:W-:Y:S05]  /*baa0*/  BSYNC.RECONVERGENT B0 ;  /* 0x0000000000007941 */ /* 0x000fea0003800200 */
.L_x_9884:
        /* <DEDUP_REMOVED lines=40> */
.L_x_9883:
[----:B------:R-:W-:Y:S05]  /*bd30*/  BSYNC.RECONVERGENT B1 ;  /* 0x0000000000017941 */ /* 0x000fea0003800200 */
.L_x_9882:
[----:B------:R-:W3:Y:S01]  /*bd40*/  LD.E R112, desc[UR4][R84.64+0xdc] ;  /* 0x0000dc0454707980 */ /* 0x000ee2000c101900 */
[----:B------:R-:W2:Y:S01]  /*bd50*/  S2R R131, SR_TID.X ;  /* 0x0000000000837919 */ /* 0x000ea20000002100 */
[----:B------:R-:W-:Y:S01]  /*bd60*/  VIADD R159, R89, 0xffffffff ;  /* 0xffffffff599f7836 */ /* 0x000fe20000000000 */
[----:B--2---:R-:W-:Y:S01]  /*bd70*/  SHF.R.U32.HI R2, RZ, 0x2, R131 ;  /* 0x00000002ff027819 */ /* 0x004fe20000011683 */
[----:B------:R-:W-:-:S03]  /*bd80*/  IMAD.SHL.U32 R3, R131, 0x2, RZ ;  /* 0x0000000283037824 */ /* 0x000fc600078e00ff */
[----:B------:R-:W-:Y:S02]  /*bd90*/  LOP3.LUT R2, R2, 0x7, RZ, 0xc0, !PT ;  /* 0x0000000702027812 */ /* 0x000fe400078ec0ff */
[----:B------:R-:W-:Y:S02]  /*bda0*/  LOP3.LUT R3, R3, 0x6, RZ, 0xc0, !PT ;  /* 0x0000000603037812 */ /* 0x000fe400078ec0ff */
[----:B------:R-:W-:-:S03]  /*bdb0*/  LOP3.LUT R6, R2, 0x1f0, R129, 0xf8, !PT ;  /* 0x000001f002067812 */ /* 0x000fc600078ef881 */
[----:B------:R-:W-:Y:S02]  /*bdc0*/  IMAD R4, R159, 0x40, R3 ;  /* 0x000000409f047824 */ /* 0x000fe400078e0203 */
[----:B------:R-:W-:Y:S02]  /*bdd0*/  IMAD R7, R145, 0x40, R6 ;  /* 0x0000004091077824 */ /* 0x000fe400078e0206 */
[----:B------:R-:W-:-:S03]  /*bde0*/  VIADD R30, R4, 0x1 ;  /* 0x00000001041e7836 */ /* 0x000fc60000000000 */
[----:B------:R-:W-:Y:S01]  /*bdf0*/  IADD3 R7, PT, PT, R90, R7, -R146 ;  /* 0x000000075a077210 */ /* 0x000fe20007ffe892 */
[----:B------:R-:W-:-:S04]  /*be00*/  VIADD R9, R4, 0x8 ;  /* 0x0000000804097836 */ /* 0x000fc80000000000 */
[C---:B------:R-:W-:Y:S02]  /*be10*/  IMAD.IADD R10, R7.reuse, 0x1, -R30 ;  /* 0x00000001070a7824 */ /* 0x040fe400078e0a1e */
[C---:B------:R-:W-:Y:S02]  /*be20*/  IMAD.IADD R5, R7.reuse, 0x1, -R9 ;  /* 0x0000000107057824 */ /* 0x040fe400078e0a09 */
[----:B------:R-:W-:Y:S01]  /*be30*/  VIADD R16, R4, 0x11 ;  /* 0x0000001104107836 */ /* 0x000fe20000000000 */
[----:B------:R-:W-:Y:S02]  /*be40*/  IABS R10, R10 ;  /* 0x0000000a000a7213 */ /* 0x000fe40000000000 */
[----:B------:R-:W-:Y:S01]  /*be50*/  IABS R5, R5 ;  /* 0x0000000500057213 */ /* 0x000fe20000000000 */
[----:B------:R-:W-:Y:S01]  /*be60*/  IMAD.IADD R13, R7, 0x1, -R16 ;  /* 0x00000001070d7824 */ /* 0x000fe200078e0a10 */
[----:B------:R-:W-:Y:S02]  /*be70*/  I2FP.F32.S32 R10, R10 ;  /* 0x0000000a000a7245 */ /* 0x000fe40000201400 */
[----:B------:R-:W-:-:S02]  /*be80*/  I2FP.F32.S32 R5, R5 ;  /* 0x0000000500057245 */ /* 0x000fc40000201400 */
[----:B------:R-:W-:Y:S01]  /*be90*/  IABS R13, R13 ;  /* 0x0000000d000d7213 */ /* 0x000fe20000000000 */
[----:B------:R-:W-:Y:S01]  /*bea0*/  FFMA.FTZ R57, -R0, R10, R57 ;  /* 0x0000000a00397223 */ /* 0x000fe20000010139 */
[C---:B------:R-:W-:Y:S02]  /*beb0*/  VIADD R10, R4.reuse, 0x20 ;  /* 0x00000020040a7836 */ /* 0x040fe40000000000 */
[----:B------:R-:W-:Y:S02]  /*bec0*/  VIADD R14, R4, 0x18 ;  /* 0x00000018040e7836 */ /* 0x000fe40000000000 */
[----:B------:R-:W-:Y:S01]  /*bed0*/  FFMA.FTZ R52, -R0, R5, R52 ;  /* 0x0000000500347223 */ /* 0x000fe20000010134 */
[----:B------:R-:W-:Y:S01]  /*bee0*/  I2FP.F32.S32 R13, R13 ;  /* 0x0000000d000d7245 */ /* 0x000fe20000201400 */
[----:B------:R-:W-:Y:S01]  /*bef0*/  IMAD.IADD R5, R7, 0x1, -R10 ;  /* 0x0000000107057824 */ /* 0x000fe200078e0a0a */
[----:B------:R-:W-:Y:S01]  /*bf00*/  ISETP.GE.AND P1, PT, R9, R90, PT ;  /* 0x0000005a0900720c */ /* 0x000fe20003f26270 */
[----:B------:R-:W-:-:S02]  /*bf10*/  IMAD.IADD R9, R7, 0x1, -R14 ;  /* 0x0000000107097824 */ /* 0x000fc400078e0a0e */
[----:B------:R-:W-:Y:S02]  /*bf20*/  VIADD R28, R4, 0x9 ;  /* 0x00000009041c7836 */ /* 0x000fe40000000000 */
[----:B------:R-:W-:Y:S01]  /*bf30*/  FFMA.FTZ R49, -R0, R13, R49 ;  /* 0x0000000d00317223 */ /* 0x000fe20000010131 */
[----:B------:R-:W-:Y:S01]  /*bf40*/  IABS R5, R5 ;  /* 0x0000000500057213 */ /* 0x000fe20000000000 */
[C---:B------:R-:W-:Y:S01]  /*bf50*/  VIADD R13, R7.reuse, 0x8 ;  /* 0x00000008070d7836 */ /* 0x040fe20000000000 */
[----:B------:R-:W-:Y:S01]  /*bf60*/  IABS R9, R9 ;  /* 0x0000000900097213 */ /* 0x000fe20000000000 */
[----:B------:R-:W-:Y:S01]  /*bf70*/  VIADD R20, R4, 0x10 ;  /* 0x0000001004147836 */ /* 0x000fe20000000000 */
[-C--:B------:R-:W-:Y:S01]  /*bf80*/  ISETP.GE.AND P0, PT, R28, R90.reuse, PT ;  /* 0x0000005a1c00720c */ /* 0x080fe20003f06270 */
[--C-:B------:R-:W-:Y:S01]  /*bf90*/  IMAD.IADD R6, R7, 0x1, -R28.reuse ;  /* 0x0000000107067824 */ /* 0x100fe200078e0a1c */
[----:B------:R-:W-:Y:S01]  /*bfa0*/  I2FP.F32.S32 R5, R5 ;  /* 0x0000000500057245 */ /* 0x000fe20000201400 */
[----:B------:R-:W-:Y:S01]  /*bfb0*/  IMAD.IADD R28, R13, 0x1, -R28 ;  /* 0x000000010d1c7824 */ /* 0x000fe200078e0a1c */
[----:B------:R-:W-:Y:S01]  /*bfc0*/  I2FP.F32.S32 R9, R9 ;  /* 0x0000000900097245 */ /* 0x000fe20000201400 */
[--C-:B------:R-:W-:Y:S01]  /*bfd0*/  IMAD.IADD R15, R7, 0x1, -R20.reuse ;  /* 0x00000001070f7824 */ /* 0x100fe200078e0a14 */
[----:B------:R-:W-:Y:S01]  /*bfe0*/  ISETP.GE.AND P5, PT, R20, R90, PT ;  /* 0x0000005a1400720c */ /* 0x000fe20003fa6270 */
[----:B------:R-:W-:Y:S01]  /*bff0*/  IMAD.IADD R20, R13, 0x1, -R20 ;  /* 0x000000010d147824 */ /* 0x000fe200078e0a14 */
[----:B------:R-:W-:Y:S01]  /*c000*/  IABS R6, R6 ;  /* 0x0000000600067213 */ /* 0x000fe20000000000 */
[C---:B------:R-:W-:Y:S01]  /*c010*/  FFMA.FTZ R24, -R0.reuse, R5, R40 ;  /* 0x0000000500187223 */ /* 0x040fe20000010128 */
[----:B------:R-:W-:Y:S01]  /*c020*/  IABS R28, R28 ;  /* 0x0000001c001c7213 */ /* 0x000fe20000000000 */
[----:B------:R-:W-:Y:S01]  /*c030*/  FFMA.FTZ R26, -R0, R9, R44 ;  /* 0x00000009001a7223 */ /* 0x000fe2000001012c */
[----:B------:R-:W-:-:S02]  /*c040*/  IMAD.IADD R5, R7, 0x1, -R4 ;  /* 0x0000000107057824 */ /* 0x000fc400078e0a04 */
[C---:B------:R-:W-:Y:S01]  /*c050*/  IMAD.IADD R9, R13.reuse, 0x1, -R4 ;  /* 0x000000010d097824 */ /* 0x040fe200078e0a04 */
[----:B------:R-:W-:Y:S02]  /*c060*/  I2FP.F32.S32 R6, R6 ;  /* 0x0000000600067245 */ /* 0x000fe40000201400 */
[----:B------:R-:W-:Y:S02]  /*c070*/  IABS R20, R20 ;  /* 0x0000001400147213 */ /* 0x000fe40000000000 */
[----:B------:R-:W-:Y:S02]  /*c080*/  I2FP.F32.S32 R28, R28 ;  /* 0x0000001c001c7245 */ /* 0x000fe40000201400 */
[----:B------:R-:W-:Y:S01]  /*c090*/  ISETP.GE.AND P2, PT, R30, R90, PT ;  /* 0x0000005a1e00720c */ /* 0x000fe20003f46270 */
[C---:B------:R-:W-:Y:S01]  /*c0a0*/  IMAD.IADD R30, R13.reuse, 0x1, -R30 ;  /* 0x000000010d1e7824 */ /* 0x040fe200078e0a1e */
[----:B------:R-:W-:Y:S02]  /*c0b0*/  IABS R5, R5 ;  /* 0x0000000500057213 */ /* 0x000fe40000000000 */
[----:B------:R-:W-:Y:S01]  /*c0c0*/  IABS R9, R9 ;  /* 0x0000000900097213 */ /* 0x000fe20000000000 */
[C---:B------:R-:W-:Y:S01]  /*c0d0*/  FFMA.FTZ R53, -R0.reuse, R6, R53 ;  /* 0x0000000600357223 */ /* 0x040fe20000010135 */
[----:B------:R-:W-:Y:S01]  /*c0e0*/  I2FP.F32.S32 R17, R20 ;  /* 0x0000001400117245 */ /* 0x000fe20000201400 */
[----:B------:R-:W-:Y:S01]  /*c0f0*/  FFMA.FTZ R44, -R0, R28, R55 ;  /* 0x0000001c002c7223 */ /* 0x000fe20000010137 */
[C---:B------:R-:W-:Y:S01]  /*c100*/  IMAD.IADD R21, R13.reuse, 0x1, -R14 ;  /* 0x000000010d157824 */ /* 0x040fe200078e0a0e */
[----:B------:R-:W-:Y:S01]  /*c110*/  I2FP.F32.S32 R5, R5 ;  /* 0x0000000500057245 */ /* 0x000fe20000201400 */
[----:B------:R-:W-:Y:S01]  /*c120*/  VIADD R6, R4, 0x21 ;  /* 0x0000002104067836 */ /* 0x000fe20000000000 */
[----:B------:R-:W-:Y:S01]  /*c130*/  I2FP.F32.S32 R9, R9 ;  /* 0x0000000900097245 */ /* 0x000fe20000201400 */
[----:B------:R-:W-:Y:S01]  /*c140*/  FFMA.FTZ R17, -R0, R17, R50 ;  /* 0x0000001100117223 */ /* 0x000fe20000010132 */
[----:B------:R-:W-:Y:S01]  /*c150*/  IABS R30, R30 ;  /* 0x0000001e001e7213 */ /* 0x000fe20000000000 */
[----:B------:R-:W-:Y:S01]  /*c160*/  IMAD.IADD R19, R13, 0x1, -R10 ;  /* 0x000000010d137824 */ /* 0x000fe200078e0a0a */
[----:B------:R-:W-:Y:S01]  /*c170*/  FSEL R50, R53, -INF , !P0 ;  /* 0xff80000035327808 */ /* 0x000fe20004000000 */
[----:B------:R-:W-:Y:S01]  /*c180*/  IMAD.IADD R22, R7, 0x1, -R6 ;  /* 0x0000000107167824 */ /* 0x000fe200078e0a06 */
[----:B------:R-:W-:Y:S01]  /*c190*/  FSEL R44, R44, -INF , !P0 ;  /* 0xff8000002c2c7808 */ /* 0x000fe20004000000 */
[C---:B------:R-:W-:Y:S01]  /*c1a0*/  FFMA.FTZ R56, -R0.reuse, R5, R56 ;  /* 0x0000000500387223 */ /* 0x040fe20000010138 */
[----:B------:R-:W-:Y:S01]  /*c1b0*/  IABS R21, R21 ;  /* 0x0000001500157213 */ /* 0x000fe20000000000 */
[----:B------:R-:W-:Y:S01]  /*c1c0*/  FFMA.FTZ R40, -R0, R5, R54 ;  /* 0x0000000500287223 */ /* 0x000fe20000010136 */
[----:B------:R-:W-:Y:S01]  /*c1d0*/  ISETP.GE.AND P0, PT, R6, R90, PT ;  /* 0x0000005a0600720c */ /* 0x000fe20003f06270 */
[----:B------:R-:W-:Y:S01]  /*c1e0*/  FFMA.FTZ R5, -R0, R9, R58 ;  /* 0x0000000900057223 */ /* 0x000fe2000001013a */
[----:B------:R-:W-:Y:S01]  /*c1f0*/  IABS R15, R15 ;  /* 0x0000000f000f7213 */ /* 0x000fe20000000000 */
[----:B------:R-:W-:Y:S01]  /*c200*/  IMAD.IADD R6, R13, 0x1, -R6 ;  /* 0x000000010d067824 */ /* 0x000fe200078e0a06 */
[----:B------:R-:W-:-:S02]  /*c210*/  I2FP.F32.S32 R30, R30 ;  /* 0x0000001e001e7245 */ /* 0x000fc40000201400 */
[C---:B------:R-:W-:Y:S02]  /*c220*/  ISETP.GE.AND P3, PT, R4.reuse, R90, PT ;  /* 0x0000005a0400720c */ /* 0x040fe40003f66270 */
[----:B------:R-:W-:Y:S02]  /*c230*/  IABS R19, R19 ;  /* 0x0000001300137213 */ /* 0x000fe40000000000 */
[----:B------:R-:W-:Y:S01]  /*c240*/  I2FP.F32.S32 R21, R21 ;  /* 0x0000001500157245 */ /* 0x000fe20000201400 */
[----:B------:R-:W-:Y:S01]  /*c250*/  VIADD R12, R4, 0x19 ;  /* 0x00000019040c7836 */ /* 0x000fe20000000000 */
[----:B------:R-:W-:Y:S01]  /*c260*/  I2FP.F32.S32 R15, R15 ;  /* 0x0000000f000f7245 */ /* 0x000fe20000201400 */
[----:B------:R-:W-:Y:S01]  /*c270*/  FFMA.FTZ R30, -R0, R30, R59 ;  /* 0x0000001e001e7223 */ /* 0x000fe2000001013b */
[----:B------:R-:W-:Y:S01]  /*c280*/  FSEL R9, R56, -INF , !P3 ;  /* 0xff80000038097808 */ /* 0x000fe20005800000 */
[----:B------:R-:W-:Y:S01]  /*c290*/  VIADD R28, R4, 0x31 ;  /* 0x00000031041c7836 */ /* 0x000fe20000000000 */
[----:B------:R-:W-:-:S02]  /*c2a0*/  FSEL R5, R5, -INF , !P3 ;  /* 0xff80000005057808 */ /* 0x000fc40005800000 */
[----:B------:R-:W-:Y:S02]  /*c2b0*/  IABS R6, R6 ;  /* 0x0000000600067213 */ /* 0x000fe40000000000 */
[-C--:B------:R-:W-:Y:S01]  /*c2c0*/  ISETP.GE.AND P3, PT, R14, R90.reuse, PT ;  /* 0x0000005a0e00720c */ /* 0x080fe20003f66270 */
[----:B------:R-:W-:Y:S01]  /*c2d0*/  FFMA.FTZ R14, -R0, R21, R46 ;  /* 0x00000015000e7223 */ /* 0x000fe2000001012e */
[----:B------:R-:W-:Y:S01]  /*c2e0*/  I2FP.F32.S32 R19, R19 ;  /* 0x0000001300137245 */ /* 0x000fe20000201400 */
[----:B------:R-:W-:Y:S01]  /*c2f0*/  VIADD R46, R4, 0x28 ;  /* 0x00000028042e7836 */ /* 0x000fe20000000000 */
[----:B------:R-:W-:Y:S02]  /*c300*/  FSEL R52, R52, -INF , !P1 ;  /* 0xff80000034347808 */ /* 0x000fe40004800000 */
[----:B------:R-:W-:Y:S01]  /*c310*/  FSEL R40, R40, -INF , !P1 ;  /* 0xff80000028287808 */ /* 0x000fe20004800000 */
[----:B------:R-:W-:Y:S01]  /*c320*/  FFMA.FTZ R15, -R0, R15, R48 ;  /* 0x0000000f000f7223 */ /* 0x000fe20000010130 */
[----:B------:R-:W-:Y:S01]  /*c330*/  ISETP.GE.AND P1, PT, R10, R90, PT ;  /* 0x0000005a0a00720c */ /* 0x000fe20003f26270 */
[----:B------:R-:W-:Y:S01]  /*c340*/  IMAD.IADD R18, R7, 0x1, -R12 ;  /* 0x0000000107127824 */ /* 0x000fe200078e0a0c */
[----:B------:R-:W-:-:S02]  /*c350*/  I2FP.F32.S32 R6, R6 ;  /* 0x0000000600067245 */ /* 0x000fc40000201400 */
[----:B------:R-:W-:Y:S01]  /*c360*/  FSEL R10, R17, -INF , !P5 ;  /* 0xff800000110a7808 */ /* 0x000fe20006800000 */
[----:B------:R-:W-:Y:S01]  /*c370*/  IMAD.IADD R17, R7, 0x1, -R28 ;  /* 0x0000000107117824 */ /* 0x000fe200078e0a1c */
[----:B------:R-:W-:Y:S01]  /*c380*/  FSEL R54, R57, -INF , !P2 ;  /* 0xff80000039367808 */ /* 0x000fe20005000000 */
[----:B------:R-:W-:Y:S01]  /*c390*/  FFMA.FTZ R116, -R0, R19, R42 ;  /* 0x0000001300747223 */ /* 0x000fe2000001012a */
[----:B------:R-:W-:Y:S01]  /*c3a0*/  FSEL R48, R30, -INF , !P2 ;  /* 0xff8000001e307808 */ /* 0x000fe20005000000 */
[----:B------:R-:W-:Y:S01]  /*c3b0*/  VIADD R42, R4, 0x29 ;  /* 0x00000029042a7836 */ /* 0x000fe20000000000 */
[-C--:B------:R-:W-:Y:S01]  /*c3c0*/  ISETP.GE.AND P4, PT, R16, R90.reuse, PT ;  /* 0x0000005a1000720c */ /* 0x080fe20003f86270 */
[C---:B------:R-:W-:Y:S01]  /*c3d0*/  IMAD.IADD R16, R13.reuse, 0x1, -R16 ;  /* 0x000000010d107824 */ /* 0x040fe200078e0a10 */
[----:B------:R-:W-:Y:S01]  /*c3e0*/  ISETP.GE.AND P2, PT, R12, R90, PT ;  /* 0x0000005a0c00720c */ /* 0x000fe20003f46270 */
[----:B------:R-:W-:Y:S02]  /*c3f0*/  IMAD.IADD R12, R13, 0x1, -R12 ;  /* 0x000000010d0c7824 */ /* 0x000fe400078e0a0c */
[----:B------:R-:W-:-:S02]  /*c400*/  VIADD R30, R4, 0x30 ;  /* 0x00000030041e7836 */ /* 0x000fc40000000000 */
[C---:B------:R-:W-:Y:S02]  /*c410*/  VIADD R20, R4.reuse, 0x38 ;  /* 0x0000003804147836 */ /* 0x040fe40000000000 */
[----:B------:R-:W-:Y:S02]  /*c420*/  VIADD R56, R4, 0x39 ;  /* 0x0000003904387836 */ /* 0x000fe40000000000 */
[----:B------:R-:W-:Y:S01]  /*c430*/  IMAD.IADD R23, R7, 0x1, -R46 ;  /* 0x0000000107177824 */ /* 0x000fe200078e0a2e */
[----:B------:R-:W-:Y:S01]  /*c440*/  IABS R18, R18 ;  /* 0x0000001200127213 */ /* 0x000fe20000000000 */
[----:B------:R-:W-:Y:S01]  /*c450*/  FFMA.FTZ R43, -R0, R6, R43 ;  /* 0x00000006002b7223 */ /* 0x000fe2000001012b */
[----:B------:R-:W-:Y:S01]  /*c460*/  FSEL R6, R15, -INF , !P5 ;  /* 0xff8000000f067808 */ /* 0x000fe20006800000 */
[C---:B------:R-:W-:Y:S01]  /*c470*/  IMAD.IADD R21, R7.reuse, 0x1, -R42 ;  /* 0x0000000107157824 */ /* 0x040fe200078e0a2a */
[----:B------:R-:W-:Y:S01]  /*c480*/  IABS R17, R17 ;  /* 0x0000001100117213 */ /* 0x000fe20000000000 */
[C---:B------:R-:W-:Y:S01]  /*c490*/  IMAD.IADD R19, R7.reuse, 0x1, -R30 ;  /* 0x0000000107137824 */ /* 0x040fe200078e0a1e */
[----:B------:R-:W-:Y:S01]  /*c4a0*/  IABS R16, R16 ;  /* 0x0000001000107213 */ /* 0x000fe20000000000 */
[C---:B------:R-:W-:Y:S01]  /*c4b0*/  IMAD.IADD R15, R7.reuse, 0x1, -R20 ;  /* 0x00000001070f7824 */ /* 0x040fe200078e0a14 */
[----:B------:R-:W-:Y:S01]  /*c4c0*/  IABS R12, R12 ;  /* 0x0000000c000c7213 */ /* 0x000fe20000000000 */
[----:B------:R-:W-:Y:S01]  /*c4d0*/  IMAD.IADD R25, R7, 0x1, -R56 ;  /* 0x0000000107197824 */ /* 0x000fe200078e0a38 */
[----:B------:R-:W-:-:S02]  /*c4e0*/  FSEL R24, R24, -INF , !P1 ;  /* 0xff80000018187808 */ /* 0x000fc40004800000 */
[----:B------:R-:W-:Y:S02]  /*c4f0*/  FSEL R116, R116, -INF , !P1 ;  /* 0xff80000074747808 */ /* 0x000fe40004800000 */
[----:B------:R-:W-:Y:S01]  /*c500*/  IABS R7, R23 ;  /* 0x0000001700077213 */ /* 0x000fe20000000000 */
[----:B------:R-:W-:Y:S01]  /*c510*/  IMAD.IADD R23, R13, 0x1, -R20 ;  /* 0x000000010d177824 */ /* 0x000fe200078e0a14 */
[----:B------:R-:W-:Y:S02]  /*c520*/  IABS R22, R22 ;  /* 0x0000001600167213 */ /* 0x000fe40000000000 */
[----:B------:R-:W-:Y:S02]  /*c530*/  I2FP.F32.S32 R18, R18 ;  /* 0x0000001200127245 */ /* 0x000fe40000201400 */
[----:B------:R-:W-:Y:S02]  /*c540*/  ISETP.GE.AND P1, PT, R20, R90, PT ;  /* 0x0000005a1400720c */ /* 0x000fe40003f26270 */
[----:B------:R-:W-:-:S02]  /*c550*/  I2FP.F32.S32 R20, R17 ;  /* 0x0000001100147245 */ /* 0x000fc40000201400 */
[----:B------:R-:W-:Y:S02]  /*c560*/  FMNMX3.FTZ R17, R9, R54, R52, !PT ;  /* 0x0000003609117276 */ /* 0x000fe40007810034 */
[----:B------:R-:W-:Y:S02]  /*c570*/  I2FP.F32.S32 R16, R16 ;  /* 0x0000001000107245 */ /* 0x000fe40000201400 */
[----:B------:R-:W-:Y:S01]  /*c580*/  I2FP.F32.S32 R12, R12 ;  /* 0x0000000c000c7245 */ /* 0x000fe20000201400 */
[----:B------:R-:W-:Y:S01]  /*c590*/  FFMA.FTZ R18, -R0, R18, R45 ;  /* 0x0000001200127223 */ /* 0x000fe2000001012d */
[----:B------:R-:W-:Y:S02]  /*c5a0*/  I2FP.F32.S32 R22, R22 ;  /* 0x0000001600167245 */ /* 0x000fe40000201400 */
[----:B------:R-:W-:Y:S02]  /*c5b0*/  IABS R21, R21 ;  /* 0x0000001500157213 */ /* 0x000fe40000000000 */
[----:B------:R-:W-:-:S02]  /*c5c0*/  IABS R19, R19 ;  /* 0x0000001300137213 */ /* 0x000fc40000000000 */
[----:B------:R-:W-:Y:S02]  /*c5d0*/  I2FP.F32.S32 R7, R7 ;  /* 0x0000000700077245 */ /* 0x000fe40000201400 */
[----:B------:R-:W-:Y:S02]  /*c5e0*/  FSEL R4, R49, -INF , !P4 ;  /* 0xff80000031047808 */ /* 0x000fe40006000000 */
[----:B------:R-:W-:Y:S02]  /*c5f0*/  FSEL R26, R26, -INF , !P3 ;  /* 0xff8000001a1a7808 */ /* 0x000fe40005800000 */
[----:B------:R-:W-:Y:S01]  /*c600*/  FMNMX3.FTZ R17, R17, R50, R6, !PT ;  /* 0x0000003211117276 */ /* 0x000fe20007810006 */
[C---:B------:R-:W-:Y:S01]  /*c610*/  FFMA.FTZ R16, -R0.reuse, R16, R51 ;  /* 0x0000001000107223 */ /* 0x040fe20000010133 */
[----:B------:R-:W-:Y:S01]  /*c620*/  IABS R15, R15 ;  /* 0x0000000f000f7213 */ /* 0x000fe20000000000 */
[C---:B------:R-:W-:Y:S01]  /*c630*/  FFMA.FTZ R12, -R0.reuse, R12, R47 ;  /* 0x0000000c000c7223 */ /* 0x040fe2000001012f */
[----:B------:R-:W-:Y:S01]  /*c640*/  I2FP.F32.S32 R21, R21 ;  /* 0x0000001500157245 */ /* 0x000fe20000201400 */
[C---:B------:R-:W-:Y:S01]  /*c650*/  FFMA.FTZ R22, -R0.reuse, R22, R41 ;  /* 0x0000001600167223 */ /* 0x040fe20000010129 */
[----:B------:R-:W-:Y:S01]  /*c660*/  I2FP.F32.S32 R19, R19 ;  /* 0x0000001300137245 */ /* 0x000fe20000201400 */
[----:B------:R-:W-:Y:S01]  /*c670*/  FFMA.FTZ R7, -R0, R7, R36 ;  /* 0x0000000700077223 */ /* 0x000fe20000010124 */
[----:B------:R-:W-:-:S02]  /*c680*/  ISETP.GE.AND P5, PT, R46, R90, PT ;  /* 0x0000005a2e00720c */ /* 0x000fc40003fa6270 */
[----:B------:R-:W-:Y:S02]  /*c690*/  FSEL R14, R14, -INF , !P3 ;  /* 0xff8000000e0e7808 */ /* 0x000fe40005800000 */
[----:B------:R-:W-:Y:S02]  /*c6a0*/  FSEL R18, R18, -INF , !P2 ;  /* 0xff80000012127808 */ /* 0x000fe40005000000 */
[----:B------:R-:W-:Y:S02]  /*c6b0*/  FMNMX3.FTZ R17, R17, R4, R26, !PT ;  /* 0x0000000411117276 */ /* 0x000fe4000781001a */
[----:B------:R-:W-:Y:S01]  /*c6c0*/  ISETP.GE.AND P3, PT, R30, R90, PT ;  /* 0x0000005a1e00720c */ /* 0x000fe20003f66270 */
[----:B------:R-:W-:Y:S01]  /*c6d0*/  IMAD.IADD R30, R13, 0x1, -R30 ;  /* 0x000000010d1e7824 */ /* 0x000fe200078e0a1e */
[----:B------:R-:W-:Y:S02]  /*c6e0*/  I2FP.F32.S32 R15, R15 ;  /* 0x0000000f000f7245 */ /* 0x000fe40000201400 */
[----:B------:R-:W-:Y:S01]  /*c6f0*/  IABS R25, R25 ;  /* 0x0000001900197213 */ /* 0x000fe20000000000 */
[----:B------:R-:W-:Y:S01]  /*c700*/  FFMA.FTZ R21, -R0, R21, R37 ;  /* 0x0000001500157223 */ /* 0x000fe20000010125 */
[----:B------:R-:W-:Y:S01]  /*c710*/  FSEL R16, R16, -INF , !P4 ;  /* 0xff80000010107808 */ /* 0x000fe20006000000 */
[----:B------:R-:W-:Y:S01]  /*c720*/  FFMA.FTZ R19, -R0, R19, R32 ;  /* 0x0000001300137223 */ /* 0x000fe20000010120 */
[----:B------:R-:W-:Y:S01]  /*c730*/  FSEL R12, R12, -INF , !P2 ;  /* 0xff8000000c0c7808 */ /* 0x000fe20005000000 */
[----:B------:R-:W-:Y:S01]  /*c740*/  FFMA.FTZ R33, -R0, R20, R33 ;  /* 0x0000001400217223 */ /* 0x000fe20000010121 */
[----:B------:R-:W-:-:S02]  /*c750*/  ISETP.GE.AND P4, PT, R42, R90, PT ;  /* 0x0000005a2a00720c */ /* 0x000fc40003f86270 */
[----:B------:R-:W-:Y:S01]  /*c760*/  ISETP.GE.AND P2, PT, R28, R90, PT ;  /* 0x0000005a1c00720c */ /* 0x000fe20003f46270 */
[----:B------:R-:W-:Y:S01]  /*c770*/  IMAD.IADD R28, R13, 0x1, -R28 ;  /* 0x000000010d1c7824 */ /* 0x000fe200078e0a1c */
[----:B------:R-:W-:Y:S02]  /*c780*/  FSEL R22, R22, -INF , !P0 ;  /* 0xff80000016167808 */ /* 0x000fe40004000000 */
[----:B------:R-:W-:Y:S02]  /*c790*/  FSEL R20, R7, -INF , !P5 ;  /* 0xff80000007147808 */ /* 0x000fe40006800000 */
[----:B------:R-:W-:Y:S01]  /*c7a0*/  FMNMX3.FTZ R17, R17, R18, R24, !PT ;  /* 0x0000001211117276 */ /* 0x000fe20007810018 */
[----:B------:R-:W-:Y:S01]  /*c7b0*/  FFMA.FTZ R15, -R0, R15, R96 ;  /* 0x0000000f000f7223 */ /* 0x000fe20000010160 */
[----:B------:R-:W-:Y:S02]  /*c7c0*/  I2FP.F32.S32 R25, R25 ;  /* 0x0000001900197245 */ /* 0x000fe40000201400 */
[----:B------:R-:W-:-:S02]  /*c7d0*/  IABS R30, R30 ;  /* 0x0000001e001e7213 */ /* 0x000fc40000000000 */
[----:B------:R-:W-:Y:S02]  /*c7e0*/  FSEL R132, R21, -INF , !P4 ;  /* 0xff80000015847808 */ /* 0x000fe40006000000 */
[----:B------:R-:W-:Y:S02]  /*c7f0*/  FSEL R126, R19, -INF , !P3 ;  /* 0xff800000137e7808 */ /* 0x000fe40005800000 */
[----:B------:R-:W-:Y:S01]  /*c800*/  FMNMX3.FTZ R17, R17, R22, R20, !PT ;  /* 0x0000001611117276 */ /* 0x000fe20007810014 */
[----:B------:R-:W-:Y:S02]  /*c810*/  IMAD.IADD R46, R13, 0x1, -R46 ;  /* 0x000000010d2e7824 */ /* 0x000fe400078e0a2e */
[----:B------:R-:W-:Y:S01]  /*c820*/  FFMA.FTZ R97, -R0, R25, R97 ;  /* 0x0000001900617223 */ /* 0x000fe20000010161 */
[----:B------:R-:W-:Y:S02]  /*c830*/  IABS R7, R28 ;  /* 0x0000001c00077213 */ /* 0x000fe40000000000 */
[----:B------:R-:W-:-:S02]  /*c840*/  I2FP.F32.S32 R25, R30 ;  /* 0x0000001e00197245 */ /* 0x000fc40000201400 */
[----:B------:R-:W-:Y:S02]  /*c850*/  FSEL R28, R15, -INF , !P1 ;  /* 0xff8000000f1c7808 */ /* 0x000fe40004800000 */
[----:B------:R-:W-:Y:S02]  /*c860*/  FSEL R30, R33, -INF , !P2 ;  /* 0xff800000211e7808 */ /* 0x000fe40005000000 */
[----:B------:R-:W-:Y:S01]  /*c870*/  FMNMX3.FTZ R15, R17, R132, R126, !PT ;  /* 0x00000084110f7276 */ /* 0x000fe2000781007e */
[----:B------:R-:W-:Y:S01]  /*c880*/  IMAD.IADD R42, R13, 0x1, -R42 ;  /* 0x000000010d2a7824 */ /* 0x000fe200078e0a2a */
[----:B------:R-:W-:Y:S02]  /*c890*/  IABS R46, R46 ;  /* 0x0000002e002e7213 */ /* 0x000fe40000000000 */
[----:B------:R-:W-:Y:S02]  /*c8a0*/  FMNMX3.FTZ R36, R15, R30, R28, !PT ;  /* 0x0000001e0f247276 */ /* 0x000fe4000781001c */
[----:B------:R-:W-:-:S02]  /*c8b0*/  FMNMX3.FTZ R15, R5, R48, R40, !PT ;  /* 0x00000030050f7276 */ /* 0x000fc40007810028 */
[----:B------:R-:W-:Y:S02]  /*c8c0*/  IABS R42, R42 ;  /* 0x0000002a002a7213 */ /* 0x000fe40000000000 */
[----:B------:R-:W-:Y:S01]  /*c8d0*/  I2FP.F32.S32 R27, R46 ;  /* 0x0000002e001b7245 */ /* 0x000fe20000201400 */
[----:B------:R-:W-:Y:S01]  /*c8e0*/  IMAD.IADD R13, R13, 0x1, -R56 ;  /* 0x000000010d0d7824 */ /* 0x000fe200078e0a38 */
[----:B------:R-:W-:Y:S02]  /*c8f0*/  FMNMX3.FTZ R15, R15, R44, R10, !PT ;  /* 0x0000002c0f0f7276 */ /* 0x000fe4000781000a */
[----:B------:R-:W-:Y:S01]  /*c900*/  I2FP.F32.S32 R32, R42 ;  /* 0x0000002a00207245 */ /* 0x000fe20000201400 */
[----:B------:R-:W-:Y:S01]  /*c910*/  FFMA.FTZ R38, -R0, R27, R38 ;  /* 0x0000001b00267223 */ /* 0x000fe20000010126 */
[----:B------:R-:W-:Y:S02]  /*c920*/  IABS R17, R23 ;  /* 0x0000001700117213 */ /* 0x000fe40000000000 */
[----:B------:R-:W-:-:S02]  /*c930*/  FMNMX3.FTZ R15, R15, R16, R14, !PT ;  /* 0x000000100f0f7276 */ /* 0x000fc4000781000e */
[----:B------:R-:W-:Y:S01]  /*c940*/  IABS R13, R13 ;  /* 0x0000000d000d7213 */ /* 0x000fe20000000000 */
[C---:B------:R-:W-:Y:S01]  /*c950*/  FFMA.FTZ R32, -R0.reuse, R32, R39 ;  /* 0x0000002000207223 */ /* 0x040fe20000010127 */
[----:B------:R-:W-:Y:S01]  /*c960*/  I2FP.F32.S32 R19, R7 ;  /* 0x0000000700137245 */ /* 0x000fe20000201400 */
[----:B------:R-:W-:Y:S01]  /*c970*/  FFMA.FTZ R25, -R0, R25, R34 ;  /* 0x0000001900197223 */ /* 0x000fe20000010122 */
[----:B------:R-:W-:Y:S02]  /*c980*/  I2FP.F32.S32 R17, R17 ;  /* 0x0000001100117245 */ /* 0x000fe40000201400 */
[----:B------:R-:W-:Y:S02]  /*c990*/  FSEL R114, R43, -INF , !P0 ;  /* 0xff8000002b727808 */ /* 0x000fe40004000000 */
[----:B------:R-:W-:Y:S02]  /*c9a0*/  FSEL R34, R38, -INF , !P5 ;  /* 0xff80000026227808 */ /* 0x000fe40006800000 */
[----:B------:R-:W-:-:S02]  /*c9b0*/  FMNMX3.FTZ R15, R15, R12, R116, !PT ;  /* 0x0000000c0f0f7276 */ /* 0x000fc40007810074 */
[----:B------:R-:W-:Y:S01]  /*c9c0*/  I2FP.F32.S32 R13, R13 ;  /* 0x0000000d000d7245 */ /* 0x000fe20000201400 */
[----:B------:R-:W-:Y:S01]  /*c9d0*/  FFMA.FTZ R35, -R0, R19, R35 ;  /* 0x0000001300237223 */ /* 0x000fe20000010123 */
[----:B------:R-:W-:Y:S01]  /*c9e0*/  ISETP.GE.AND P0, PT, R56, R90, PT ;  /* 0x0000005a3800720c */ /* 0x000fe20003f06270 */
[----:B------:R-:W-:Y:S01]  /*c9f0*/  FFMA.FTZ R17, -R0, R17, R98 ;  /* 0x0000001100117223 */ /* 0x000fe20000010162 */
[----:B------:R-:W-:Y:S02]  /*ca00*/  FSEL R32, R32, -INF , !P4 ;  /* 0xff80000020207808 */ /* 0x000fe40006000000 */
[----:B------:R-:W-:Y:S02]  /*ca10*/  FSEL R124, R25, -INF , !P3 ;  /* 0xff800000197c7808 */ /* 0x000fe40005800000 */
[----:B------:R-:W-:Y:S01]  /*ca20*/  FMNMX3.FTZ R15, R15, R114, R34, !PT ;  /* 0x000000720f0f7276 */ /* 0x000fe20007810022 */
[----:B------:R-:W-:Y:S01]  /*ca30*/  FFMA.FTZ R13, -R0, R13, R99 ;  /* 0x0000000d000d7223 */ /* 0x000fe20000010163 */
[----:B------:R-:W-:-:S02]  /*ca40*/  FSEL R121, R97, -INF , !P0 ;  /* 0xff80000061797808 */ /* 0x000fc40004000000 */
[----:B------:R-:W-:Y:S02]  /*ca50*/  FSEL R122, R35, -INF , !P2 ;  /* 0xff800000237a7808 */ /* 0x000fe40005000000 */
        /* <DEDUP_REMOVED lines=23> */
[----:B------:R-:W-:-:S04]  /*cbd0*/  LEA R119, R119, UR6, 0x1 ;  /* 0x0000000677777c11 */ /* 0x000fc8000f8e08ff */
        /* <DEDUP_REMOVED lines=11> */
[-CC-:B------:R-:W-:Y:S01]  /*cc90*/  FFMA.FTZ R102, R40, R112.reuse, -R117.reuse ;  /* 0x0000007028667223 */ /* 0x180fe20000010875 */
[-C--:B------:R-:W-:Y:S01]  /*cca0*/  FFMA.FTZ R101, R44, R112.reuse, -R117 ;  /* 0x000000702c657223 */ /* 0x080fe20000010875 */
[----:B------:R-:W2:Y:S01]  /*ccb0*/  LDSM.16.MT88.4 R40, [R107] ;  /* 0x000000006b28783b */ /* 0x000ea20000004200 */
[-CC-:B------:R-:W-:Y:S01]  /*ccc0*/  FFMA.FTZ R96, R6, R112.reuse, -R123.reuse ;  /* 0x0000007006607223 */ /* 0x180fe2000001087b */
[-C--:B------:R-:W-:Y:S02]  /*ccd0*/  FFMA.FTZ R95, R4, R112.reuse, -R123 ;  /* 0x00000070045f7223 */ /* 0x080fe4000001087b */
[----:B------:R-:W3:Y:S04]  /*cce0*/  LDSM.16.MT88.4 R48, [R119+0x7000] ;  /* 0x007000007730783b */ /* 0x000ee80000004200 */
[----:B------:R-:W4:Y:S04]  /*ccf0*/  LDSM.16.MT88.4 R56, [R107+0x1000] ;  /* 0x001000006b38783b */ /* 0x000f280000004200 */
[----:B------:R-:W5:Y:S04]  /*cd00*/  LDSM.16.MT88.4 R60, [R119+0x8000] ;  /* 0x00800000773c783b */ /* 0x000f680000004200 */
[----:B------:R-:W5:Y:S01]  /*cd10*/  LDSM.16.MT88.4 R4, [R107+0x2000] ;  /* 0x002000006b04783b */ /* 0x000f620000004200 */
[----:B------:R-:W-:Y:S01]  /*cd20*/  MUFU.EX2 R104, R104 ;  /* 0x0000006800687308 */ /* 0x000fe20000000800 */
[----:B------:R-:W-:-:S02]  /*cd30*/  FFMA.FTZ R94, R10, R112, -R117 ;  /* 0x000000700a5e7223 */ /* 0x000fc40000010875 */
[----:B------:R-:W5:Y:S05]  /*cd40*/  LDSM.16.MT88.4 R8, [R119+0x6400] ;  /* 0x006400007708783b */ /* 0x000f6a0000004200 */
[----:B------:R-:W1:Y:S08]  /*cd50*/  MUFU.EX2 R103, R103 ;  /* 0x0000006700677308 */ /* 0x000e700000000800 */
[----:B------:R-:W-:Y:S08]  /*cd60*/  MUFU.EX2 R98, R98 ;  /* 0x0000006200627308 */ /* 0x000ff00000000800 */
[----:B------:R-:W2:Y:S08]  /*cd70*/  MUFU.EX2 R97, R97 ;  /* 0x0000006100617308 */ /* 0x000eb00000000800 */
[----:B------:R-:W-:Y:S08]  /*cd80*/  MUFU.EX2 R106, R106 ;  /* 0x0000006a006a7308 */ /* 0x000ff00000000800 */
[----:B------:R-:W3:Y:S08]  /*cd90*/  MUFU.EX2 R105, R105 ;  /* 0x0000006900697308 */ /* 0x000ef00000000800 */
[----:B------:R-:W-:Y:S08]  /*cda0*/  MUFU.EX2 R102, R102 ;  /* 0x0000006600667308 */ /* 0x000ff00000000800 */
[----:B------:R-:W4:Y:S01]  /*cdb0*/  MUFU.EX2 R101, R101 ;  /* 0x0000006500657308 */ /* 0x000f220000000800 */
[-CC-:B------:R-:W-:Y:S01]  /*cdc0*/  FFMA.FTZ R92, R26, R112.reuse, -R123.reuse ;  /* 0x000000701a5c7223 */ /* 0x180fe2000001087b */
[-C--:B------:R-:W-:Y:S01]  /*cdd0*/  FFMA.FTZ R91, R18, R112.reuse, -R123 ;  /* 0x00000070125b7223 */ /* 0x080fe2000001087b */
[-CC-:B------:R-:W-:Y:S01]  /*cde0*/  FFMA.FTZ R99, R16, R112.reuse, -R117.reuse ;  /* 0x0000007010637223 */ /* 0x180fe20000010875 */
[-CC-:B------:R-:W-:Y:S01]  /*cdf0*/  FFMA.FTZ R93, R14, R112.reuse, -R117.reuse ;  /* 0x000000700e5d7223 */ /* 0x180fe20000010875 */
[----:B------:R-:W-:Y:S01]  /*ce00*/  FFMA.FTZ R100, R12, R112, -R117 ;  /* 0x000000700c647223 */ /* 0x000fe20000010875 */
[----:B-1----:R-:W-:Y:S01]  /*ce10*/  F2FP.F16.F32.PACK_AB R68, R103, R104 ;  /* 0x000000686744723e */ /* 0x002fe200000000ff */
[----:B------:R-:W1:Y:S01]  /*ce20*/  LDSM.16.MT88.4 R12, [R119+0x7400] ;  /* 0x00740000770c783b */ /* 0x000e620000004200 */
[----:B--2---:R-:W-:-:S02]  /*ce30*/  F2FP.F16.F32.PACK_AB R70, R97, R98 ;  /* 0x000000626146723e */ /* 0x004fc400000000ff */
[----:B---3--:R-:W-:Y:S01]  /*ce40*/  F2FP.F16.F32.PACK_AB R69, R105, R106 ;  /* 0x0000006a6945723e */ /* 0x008fe200000000ff */
[----:B------:R-:W-:Y:S01]  /*ce50*/  MUFU.EX2 R96, R96 ;  /* 0x0000006000607308 */ /* 0x000fe20000000800 */
[----:B------:R-:W2:Y:S01]  /*ce60*/  LDSM.16.MT88.4 R16, [R107+0x400] ;  /* 0x000400006b10783b */ /* 0x000ea20000004200 */
[----:B----4-:R-:W-:-:S06]  /*ce70*/  F2FP.F16.F32.PACK_AB R71, R101, R102 ;  /* 0x000000666547723e */ /* 0x010fcc00000000ff */
[----:B------:R-:W3:Y:S01]  /*ce80*/  MUFU.EX2 R95, R95 ;  /* 0x0000005f005f7308 */ /* 0x000ee20000000800 */
[C---:B------:R-:W-:Y:S07]  /*ce90*/  HMMA.16816.F32 R80, R68.reuse, R76, RZ ;  /* 0x0000004c4450723c */ /* 0x040fee00000018ff */
[----:B------:R-:W-:Y:S08]  /*cea0*/  MUFU.EX2 R92, R92 ;  /* 0x0000005c005c7308 */ /* 0x000ff00000000800 */
[----:B------:R-:W-:Y:S01]  /*ceb0*/  MUFU.EX2 R91, R91 ;  /* 0x0000005b005b7308 */ /* 0x000fe20000000800 */
[C---:B------:R-:W-:Y:S07]  /*cec0*/  HMMA.16816.F32 R76, R68.reuse, R78, RZ ;  /* 0x0000004e444c723c */ /* 0x040fee00000018ff */
[----:B------:R-:W-:Y:S08]  /*ced0*/  MUFU.EX2 R94, R94 ;  /* 0x0000005e005e7308 */ /* 0x000ff00000000800 */
[----:B------:R-:W4:Y:S08]  /*cee0*/  MUFU.EX2 R99, R99 ;  /* 0x0000006300637308 */ /* 0x000f300000000800 */
[----:B------:R-:W-:Y:S08]  /*cef0*/  MUFU.EX2 R93, R93 ;  /* 0x0000005d005d7308 */ /* 0x000ff00000000800 */
[----:B------:R-:W1:Y:S01]  /*cf00*/  MUFU.EX2 R100, R100 ;  /* 0x0000006400647308 */ /* 0x000e620000000800 */
[C---:B------:R-:W-:Y:S08]  /*cf10*/  HMMA.16816.F32 R36, R68.reuse, R40, RZ ;  /* 0x000000284424723c */ /* 0x040ff000000018ff */
[C---:B------:R-:W-:Y:S08]  /*cf20*/  HMMA.16816.F32 R44, R68.reuse, R48, RZ ;  /* 0x00000030442c723c */ /* 0x040ff000000018ff */
[C---:B------:R-:W-:Y:S08]  /*cf30*/  HMMA.16816.F32 R52, R68.reuse, R56, RZ ;  /* 0x000000384434723c */ /* 0x040ff000000018ff */
[C---:B-----5:R-:W-:Y:S08]  /*cf40*/  HMMA.16816.F32 R72, R68.reuse, R60, RZ ;  /* 0x0000003c4448723c */ /* 0x060ff000000018ff */
        /* <DEDUP_REMOVED lines=9> */
[----:B-1----:R-:W-:-:S07]  /*cfe0*/  F2FP.F16.F32.PACK_AB R7, R100, R93 ;  /* 0x0000005d6407723e */ /* 0x002fce00000000ff */
[C---:B------:R-:W-:Y:S08]  /*cff0*/  HMMA.16816.F32 R80, R4.reuse, R8, R80 ;  /* 0x000000080450723c */ /* 0x040ff00000001850 */
[C---:B------:R-:W-:Y:S01]  /*d000*/  HMMA.16816.F32 R76, R4.reuse, R10, R76 ;  /* 0x0000000a044c723c */ /* 0x040fe2000000184c */
[----:B------:R-:W1:Y:S01]  /*d010*/  LDSM.16.MT88.4 R8, [R119+0x8400] ;  /* 0x008400007708783b */ /* 0x000e620000004200 */
[-CC-:B------:R-:W-:Y:S01]  /*d020*/  FFMA.FTZ R108, R24, R112.reuse, -R123.reuse ;  /* 0x00000070186c7223 */ /* 0x180fe2000001087b */
[-CC-:B------:R-:W-:Y:S01]  /*d030*/  FFMA.FTZ R109, R22, R112.reuse, -R123.reuse ;  /* 0x00000070166d7223 */ /* 0x180fe2000001087b */
[-C--:B------:R-:W-:Y:S01]  /*d040*/  FFMA.FTZ R110, R20, R112.reuse, -R123 ;  /* 0x00000070146e7223 */ /* 0x080fe2000001087b */
[----:B------:R-:W3:Y:S04]  /*d050*/  LDSM.16.MT88.4 R24, [R107+0x1400] ;  /* 0x001400006b18783b */ /* 0x000ee80000004200 */
[----:B------:R-:W4:Y:S01]  /*d060*/  LDSM.16.MT88.4 R20, [R107+0x2400] ;  /* 0x002400006b14783b */ /* 0x000f220000004200 */
[C---:B------:R-:W-:Y:S08]  /*d070*/  HMMA.16816.F32 R44, R4.reuse, R12, R44 ;  /* 0x0000000c042c723c */ /* 0x040ff0000000182c */
[C---:B------:R-:W-:Y:S01]  /*d080*/  HMMA.16816.F32 R48, R4.reuse, R14, R48 ;  /* 0x0000000e0430723c */ /* 0x040fe20000001830 */
[----:B------:R-:W5:Y:S01]  /*d090*/  LDSM.16.MT88.4 R12, [R107+0x800] ;  /* 0x000800006b0c783b */ /* 0x000f620000004200 */
[-C--:B------:R-:W-:Y:S01]  /*d0a0*/  FFMA.FTZ R113, R116, R112.reuse, -R117 ;  /* 0x0000007074717223 */ /* 0x080fe20000010875 */
[-C--:B------:R-:W-:Y:S01]  /*d0b0*/  FFMA.FTZ R111, R132, R112.reuse, -R123 ;  /* 0x00000070846f7223 */ /* 0x080fe2000001087b */
[-CC-:B------:R-:W-:Y:S01]  /*d0c0*/  FFMA.FTZ R114, R114, R112.reuse, -R117.reuse ;  /* 0x0000007072727223 */ /* 0x180fe20000010875 */
[-CC-:B------:R-:W-:Y:S01]  /*d0d0*/  FFMA.FTZ R115, R34, R112.reuse, -R117.reuse ;  /* 0x0000007022737223 */ /* 0x180fe20000010875 */
[-C--:B------:R-:W-:Y:S01]  /*d0e0*/  FFMA.FTZ R116, R32, R112.reuse, -R117 ;  /* 0x0000007020747223 */ /* 0x080fe20000010875 */
[----:B------:R-:W-:Y:S01]  /*d0f0*/  MUFU.EX2 R108, R108 ;  /* 0x0000006c006c7308 */ /* 0x000fe20000000800 */
[----:B------:R-:W-:Y:S01]  /*d100*/  LDSM.16.MT88.4 R32, [R107+0x1800] ;  /* 0x001800006b20783b */ /* 0x000fe20000004200 */
[C---:B--2---:R-:W-:Y:S08]  /*d110*/  HMMA.16816.F32 R36, R4.reuse, R16, R36 ;  /* 0x000000100424723c */ /* 0x044ff00000001824 */
[C---:B-1----:R-:W-:Y:S08]  /*d120*/  HMMA.16816.F32 R72, R4.reuse, R8, R72 ;  /* 0x000000080448723c */ /* 0x042ff00000001848 */
[C---:B------:R-:W-:Y:S01]  /*d130*/  HMMA.16816.F32 R60, R4.reuse, R10, R60 ;  /* 0x0000000a043c723c */ /* 0x040fe2000000183c */
[----:B------:R-:W1:Y:S01]  /*d140*/  LDSM.16.MT88.4 R8, [R119+0x7800] ;  /* 0x007800007708783b */ /* 0x000e620000004200 */
[----:B------:R-:W2:Y:S08]  /*d150*/  MUFU.EX2 R109, R109 ;  /* 0x0000006d006d7308 */ /* 0x000eb00000000800 */
[----:B------:R-:W-:Y:S01]  /*d160*/  MUFU.EX2 R110, R110 ;  /* 0x0000006e006e7308 */ /* 0x000fe20000000800 */
[----:B------:R-:W-:Y:S01]  /*d170*/  HMMA.16816.F32 R40, R4, R18, R40 ;  /* 0x000000120428723c */ /* 0x000fe20000001828 */
[----:B------:R-:W1:Y:S06]  /*d180*/  LDSM.16.MT88.4 R16, [R119+0x6800] ;  /* 0x006800007710783b */ /* 0x000e6c0000004200 */
[----:B------:R-:W5:Y:S08]  /*d190*/  MUFU.EX2 R111, R111 ;  /* 0x0000006f006f7308 */ /* 0x000f700000000800 */
[----:B------:R-:W-:Y:S08]  /*d1a0*/  MUFU.EX2 R113, R113 ;  /* 0x0000007100717308 */ /* 0x000ff00000000800 */
[----:B------:R-:W1:Y:S08]  /*d1b0*/  MUFU.EX2 R114, R114 ;  /* 0x0000007200727308 */ /* 0x000e700000000800 */
[----:B------:R-:W-:Y:S08]  /*d1c0*/  MUFU.EX2 R115, R115 ;  /* 0x0000007300737308 */ /* 0x000ff00000000800 */
[----:B------:R-:W1:Y:S01]  /*d1d0*/  MUFU.EX2 R116, R116 ;  /* 0x0000007400747308 */ /* 0x000e620000000800 */
[-CC-:B------:R-:W-:Y:S01]  /*d1e0*/  FFMA.FTZ R125, R126, R112.reuse, -R123.reuse ;  /* 0x000000707e7d7223 */ /* 0x180fe2000001087b */
[-CC-:B------:R-:W-:Y:S01]  /*d1f0*/  FFMA.FTZ R126, R30, R112.reuse, -R123.reuse ;  /* 0x000000701e7e7223 */ /* 0x180fe2000001087b */
[----:B------:R-:W-:-:S02]  /*d200*/  FFMA.FTZ R127, R28, R112, -R123 ;  /* 0x000000701c7f7223 */ /* 0x000fc4000001087b */
[----:B------:R-:W1:Y:S01]  /*d210*/  LDSM.16.MT88.4 R28, [R119+0x8800] ;  /* 0x00880000771c783b */ /* 0x000e620000004200 */
[C---:B---3--:R-:W-:Y:S08]  /*d220*/  HMMA.16816.F32 R52, R4.reuse, R24, R52 ;  /* 0x000000180434723c */ /* 0x048ff00000001834 */
[C---:B------:R-:W-:Y:S08]  /*d230*/  HMMA.16816.F32 R56, R4.reuse, R26, R56 ;  /* 0x0000001a0438723c */ /* 0x040ff00000001838 */
[C---:B----4-:R-:W-:Y:S08]  /*d240*/  HMMA.16816.F32 R64, R4.reuse, R20, R64 ;  /* 0x000000140440723c */ /* 0x050ff00000001840 */
[----:B------:R-:W-:Y:S01]  /*d250*/  HMMA.16816.F32 R68, R4, R22, R68 ;  /* 0x000000160444723c */ /* 0x000fe20000001844 */
[----:B--2---:R-:W-:Y:S01]  /*d260*/  F2FP.F16.F32.PACK_AB R4, R109, R108 ;  /* 0x0000006c6d04723e */ /* 0x004fe200000000ff */
[----:B------:R-:W-:Y:S01]  /*d270*/  FFMA.FTZ R158, R121, R112, -R123 ;  /* 0x00000070799e7223 */ /* 0x000fe2000001087b */
[----:B-----5:R-:W-:Y:S01]  /*d280*/  F2FP.F16.F32.PACK_AB R6, R111, R110 ;  /* 0x0000006e6f06723e */ /* 0x020fe200000000ff */
[-CC-:B------:R-:W-:Y:S01]  /*d290*/  FFMA.FTZ R122, R122, R112.reuse, -R117.reuse ;  /* 0x000000707a7a7223 */ /* 0x180fe20000010875 */
[----:B-1----:R-:W-:Y:S01]  /*d2a0*/  F2FP.F16.F32.PACK_AB R5, R114, R113 ;  /* 0x000000717205723e */ /* 0x002fe200000000ff */
[-CC-:B------:R-:W-:Y:S01]  /*d2b0*/  FFMA.FTZ R161, R118, R112.reuse, -R117.reuse ;  /* 0x0000007076a17223 */ /* 0x180fe20000010875 */
[----:B------:R-:W-:Y:S01]  /*d2c0*/  F2FP.F16.F32.PACK_AB R7, R116, R115 ;  /* 0x000000737407723e */ /* 0x000fe200000000ff */
[----:B------:R-:W-:Y:S01]  /*d2d0*/  MUFU.EX2 R125, R125 ;  /* 0x0000007d007d7308 */ /* 0x000fe20000000800 */
[----:B------:R-:W-:Y:S04]  /*d2e0*/  LDSM.16.MT88.4 R24, [R119+0x6c00] ;  /* 0x006c00007718783b */ /* 0x000fe80000004200 */
[----:B------:R-:W-:Y:S01]  /*d2f0*/  LDSM.16.MT88.4 R20, [R119+0x7c00] ;  /* 0x007c00007714783b */ /* 0x000fe20000004200 */
[C---:B------:R-:W-:Y:S08]  /*d300*/  HMMA.16816.F32 R36, R4.reuse, R12, R36 ;  /* 0x0000000c0424723c */ /* 0x040ff00000001824 */
[C---:B------:R-:W-:Y:S01]  /*d310*/  HMMA.16816.F32 R40, R4.reuse, R14, R40 ;  /* 0x0000000e0428723c */ /* 0x040fe20000001828 */
[----:B------:R-:W1:Y:S07]  /*d320*/  LDSM.16.MT88.4 R12, [R107+0x2800] ;  /* 0x002800006b0c783b */ /* 0x000e6e0000004200 */
[C---:B------:R-:W-:Y:S08]  /*d330*/  HMMA.16816.F32 R44, R4.reuse, R8, R44 ;  /* 0x00000008042c723c */ /* 0x040ff0000000182c */
[----:B------:R-:W-:Y:S01]  /*d340*/  HMMA.16816.F32 R48, R4, R10, R48 ;  /* 0x0000000a0430723c */ /* 0x000fe20000001830 */
[----:B------:R-:W2:Y:S01]  /*d350*/  LDSM.16.MT88.4 R8, [R119+0x8c00] ;  /* 0x008c00007708783b */ /* 0x000ea20000004200 */
[----:B------:R-:W-:-:S06]  /*d360*/  FFMA.FTZ R121, R124, R112, -R117 ;  /* 0x000000707c797223 */ /* 0x000fcc0000010875 */
[C---:B------:R-:W-:Y:S01]  /*d370*/  HMMA.16816.F32 R52, R4.reuse, R32, R52 ;  /* 0x000000200434723c */ /* 0x040fe20000001834 */
[----:B------:R-:W-:Y:S01]  /*d380*/  FFMA.FTZ R32, R120, R112, -R117 ;  /* 0x0000007078207223 */ /* 0x000fe20000010875 */
[----:B------:R-:W3:Y:S06]  /*d390*/  MUFU.EX2 R126, R126 ;  /* 0x0000007e007e7308 */ /* 0x000eec0000000800 */
[C---:B------:R-:W-:Y:S02]  /*d3a0*/  HMMA.16816.F32 R80, R4.reuse, R16, R80 ;  /* 0x000000100450723c */ /* 0x040fe40000001850 */
[----:B------:R-:W-:Y:S06]  /*d3b0*/  MUFU.EX2 R127, R127 ;  /* 0x0000007f007f7308 */ /* 0x000fec0000000800 */
[C---:B------:R-:W-:Y:S01]  /*d3c0*/  HMMA.16816.F32 R76, R4.reuse, R18, R76 ;  /* 0x00000012044c723c */ /* 0x040fe2000000184c */
[----:B------:R-:W4:Y:S01]  /*d3d0*/  LDSM.16.MT88.4 R16, [R107+0xc00] ;  /* 0x000c00006b10783b */ /* 0x000f220000004200 */
[----:B------:R-:W5:Y:S08]  /*d3e0*/  MUFU.EX2 R158, R158 ;  /* 0x0000009e009e7308 */ /* 0x000f700000000800 */
[----:B------:R-:W-:Y:S01]  /*d3f0*/  MUFU.EX2 R121, R121 ;  /* 0x0000007900797308 */ /* 0x000fe20000000800 */
[C---:B------:R-:W-:Y:S07]  /*d400*/  HMMA.16816.F32 R72, R4.reuse, R28, R72 ;  /* 0x0000001c0448723c */ /* 0x040fee0000001848 */
[----:B------:R-:W2:Y:S01]  /*d410*/  MUFU.EX2 R122, R122 ;  /* 0x0000007a007a7308 */ /* 0x000ea20000000800 */
[C---:B------:R-:W-:Y:S07]  /*d420*/  HMMA.16816.F32 R60, R4.reuse, R30, R60 ;  /* 0x0000001e043c723c */ /* 0x040fee000000183c */
[----:B------:R-:W-:Y:S08]  /*d430*/  MUFU.EX2 R32, R32 ;  /* 0x0000002000207308 */ /* 0x000ff00000000800 */
[----:B------:R-:W4:Y:S01]  /*d440*/  MUFU.EX2 R161, R161 ;  /* 0x000000a100a17308 */ /* 0x000f220000000800 */
[C---:B------:R-:W-:Y:S08]  /*d450*/  HMMA.16816.F32 R56, R4.reuse, R34, R56 ;  /* 0x000000220438723c */ /* 0x040ff00000001838 */
[C---:B-1----:R-:W-:Y:S08]  /*d460*/  HMMA.16816.F32 R64, R4.reuse, R12, R64 ;  /* 0x0000000c0440723c */ /* 0x042ff00000001840 */
[----:B------:R-:W-:Y:S01]  /*d470*/  HMMA.16816.F32 R68, R4, R14, R68 ;  /* 0x0000000e0444723c */ /* 0x000fe20000001844 */
[----:B---3--:R-:W-:Y:S01]  /*d480*/  F2FP.F16.F32.PACK_AB R4, R126, R125 ;  /* 0x0000007d7e04723e */ /* 0x008fe200000000ff */
[----:B------:R-:W1:Y:S01]  /*d490*/  LDSM.16.MT88.4 R12, [R107+0x1c00] ;  /* 0x001c00006b0c783b */ /* 0x000e620000004200 */
[----:B-----5:R-:W-:-:S02]  /*d4a0*/  F2FP.F16.F32.PACK_AB R6, R158, R127 ;  /* 0x0000007f9e06723e */ /* 0x020fc400000000ff */
[----:B--2---:R-:W-:Y:S02]  /*d4b0*/  F2FP.F16.F32.PACK_AB R5, R122, R121 ;  /* 0x000000797a05723e */ /* 0x004fe400000000ff */
[----:B----4-:R-:W-:Y:S01]  /*d4c0*/  F2FP.F16.F32.PACK_AB R7, R161, R32 ;  /* 0x00000020a107723e */ /* 0x010fe200000000ff */
[----:B------:R-:W-:-:S06]  /*d4d0*/  FADD.FTZ R103, R104, R103 ;  /* 0x0000006768677221 */ /* 0x000fcc0000010000 */
[----:B------:R-:W-:Y:S01]  /*d4e0*/  HMMA.16816.F32 R72, R4, R8, R72 ;  /* 0x000000080448723c */ /* 0x000fe20000001848 */
[----:B------:R-:W-:-:S07]  /*d4f0*/  FADD.FTZ R105, R106, R105 ;  /* 0x000000696a697221 */ /* 0x000fce0000010000 */
        /* <DEDUP_REMOVED lines=21> */
[----:B------:R-:W-:Y:S01]  /*d650*/  HMMA.16816.F32 R76, R4, R26, R76 ;  /* 0x0000001a044c723c */ /* 0x000fe2000000184c */
[----:B------:R-:W-:-:S07]  /*d660*/  FADD.FTZ R116, R116, R115 ;  /* 0x0000007374747221 */ /* 0x000fce0000010000 */
[C---:B------:R-:W-:Y:S08]  /*d670*/  HMMA.16816.F32 R44, R4.reuse, R20, R44 ;  /* 0x00000014042c723c */ /* 0x040ff0000000182c */
[C---:B------:R-:W-:Y:S08]  /*d680*/  HMMA.16816.F32 R48, R4.reuse, R22, R48 ;  /* 0x000000160430723c */ /* 0x040ff00000001830 */
[C---:B------:R-:W-:Y:S08]  /*d690*/  HMMA.16816.F32 R40, R4.reuse, R18, R40 ;  /* 0x000000120428723c */ /* 0x040ff00000001828 */
[C---:B-1----:R-:W-:Y:S08]  /*d6a0*/  HMMA.16816.F32 R52, R4.reuse, R12, R52 ;  /* 0x0000000c0434723c */ /* 0x042ff00000001834 */
[C---:B------:R-:W-:Y:S08]  /*d6b0*/  HMMA.16816.F32 R56, R4.reuse, R14, R56 ;  /* 0x0000000e0438723c */ /* 0x040ff00000001838 */
        /* <DEDUP_REMOVED lines=15> */
[----:B------:R-:W-:Y:S01]  /*d7b0*/  IMAD R90, R145, 0x40, R90 ;  /* 0x00000040915a7824 */ /* 0x000fe200078e025a */
[----:B------:R-:W-:Y:S01]  /*d7c0*/  LOP3.LUT R129, R129, 0x1f0, RZ, 0xc0, !PT ;  /* 0x000001f081817812 */ /* 0x000fe200078ec0ff */
[----:B------:R-:W-:Y:S01]  /*d7d0*/  VIADD R157, R88, 0xffffffc0 ;  /* 0xffffffc0589d7836 */ /* 0x000fe20000000000 */
[----:B------:R-:W-:Y:S02]  /*d7e0*/  ISETP.NE.U32.AND P6, PT, R154, RZ, PT ;  /* 0x000000ff9a00720c */ /* 0x000fe40003fc5070 */
[----:B------:R-:W-:Y:S01]  /*d7f0*/  IADD3 R90, PT, PT, R2, R90, R129 ;  /* 0x0000005a025a7210 */ /* 0x000fe20007ffe081 */
[----:B------:R-:W-:Y:S01]  /*d800*/  IMAD.MOV.U32 R2, RZ, RZ, R87 ;  /* 0x000000ffff027224 */ /* 0x000fe200078e0057 */
[----:B------:R-:W-:Y:S02]  /*d810*/  ISETP.NE.AND.EX P6, PT, R155, RZ, PT, P6 ;  /* 0x000000ff9b00720c */ /* 0x000fe40003fc5360 */
[----:B------:R-:W-:Y:S02]  /*d820*/  IADD3 R90, PT, PT, -R3, R90, -R146 ;  /* 0x0000005a035a7210 */ /* 0x000fe40007ffe992 */
[----:B------:R-:W-:-:S03]  /*d830*/  MOV R3, R86 ;  /* 0x0000005600037202 */ /* 0x000fc60000000f00 */
[----:B------:R-:W-:-:S05]  /*d840*/  IMAD R89, R89, -0x40, R90 ;  /* 0xffffffc059597824 */ /* 0x000fca00078e025a */
[----:B------:R-:W-:-:S07]  /*d850*/  IADD3 R156, PT, PT, R89, 0x88, RZ ;  /* 0x00000088599c7810 */ /* 0x000fce0007ffe0ff */
.L_x_9894:
        /* <DEDUP_REMOVED lines=10> */
[----:B------:R-:W-:Y:S01]  /*d900*/  LOP3.LUT R125, R125, 0xc0, R160, 0xf8, !PT ;  /* 0x000000c07d7d7812 */ /* 0x000fe200078ef8a0 */
        /* <DEDUP_REMOVED lines=72> */
.L_x_9889:
[----:B------:R-:W-:Y:S05]  /*dd90*/  BSYNC.RECONVERGENT B0 ;  /* 0x0000000000007941 */ /* 0x000fea0003800200 */
.L_x_9888:
[----:B------:R-:W1:Y:S01]  /*dda0*/  S2UR UR7, SR_CgaCtaId ;  /* 0x00000000000779c3 */ /* 0x000e620000008800 */
[--C-:B------:R-:W-:Y:S01]  /*ddb0*/  LOP3.LUT R125, R125, 0x18, R160.reuse, 0x78, !PT ;  /* 0x000000187d7d7812 */ /* 0x100fe200078e78a0 */
[----:B------:R-:W-:Y:S01]  /*ddc0*/  UMOV UR9, 0x400 ;  /* 0x0000040000097882 */ /* 0x000fe20000000000 */
[----:B------:R-:W-:Y:S01]  /*ddd0*/  LEA R124, P0, R136, R152, 0x1 ;  /* 0x00000098887c7211 */ /* 0x000fe200078008ff */
[----:B------:R-:W-:Y:S01]  /*dde0*/  IMAD.SHL.U32 R130, R131, 0x10, RZ ;  /* 0x0000001083827824 */ /* 0x000fe200078e00ff */
[----:B------:R-:W-:Y:S01]  /*ddf0*/  LOP3.LUT R163, R125, 0x1f20, R160, 0xf8, !PT ;  /* 0x00001f207da37812 */ /* 0x000fe200078ef8a0 */
[C---:B------:R-:W-:Y:S01]  /*de00*/  IMAD.SHL.U32 R133, R131.reuse, 0x20, RZ ;  /* 0x0000002083857824 */ /* 0x040fe200078e00ff */
[----:B------:R-:W-:Y:S01]  /*de10*/  LOP3.LUT R160, R160, 0x18, RZ, 0xc0, !PT ;  /* 0x00000018a0a07812 */ /* 0x000fe200078ec0ff */
[----:B------:R-:W-:Y:S01]  /*de20*/  IMAD.SHL.U32 R128, R131, 0x4, RZ ;  /* 0x0000000483807824 */ /* 0x000fe200078e00ff */
[----:B------:R-:W-:Y:S01]  /*de30*/  LEA.HI.X R125, R136, R153, R137, 0x1, P0 ;  /* 0x00000099887d7211 */ /* 0x000fe200000f0c89 */
[----:B------:R-:W-:Y:S01]  /*de40*/  IMAD.MOV.U32 R109, RZ, RZ, 0x20 ;  /* 0x00000020ff6d7424 */ /* 0x000fe200078e00ff */
[CC--:B------:R-:W-:Y:S01]  /*de50*/  ISETP.GE.AND P3, PT, R160.reuse, R147.reuse, PT ;  /* 0x00000093a000720c */ /* 0x0c0fe20003f66270 */
[----:B------:R-:W-:Y:S01]  /*de60*/  VIADD R159, R159, 0xffffffff ;  /* 0xffffffff9f9f7836 */ /* 0x000fe20000000000 */
[C---:B------:R-:W-:Y:S01]  /*de70*/  LOP3.LUT R164, R160.reuse, 0x20, RZ, 0xfc, !PT ;  /* 0x00000020a0a47812 */ /* 0x040fe200078efcff */
[----:B------:R-:W-:Y:S01]  /*de80*/  BSSY.RECONVERGENT B1, `(.L_x_9890) ;  /* 0x0000107000017945 */ /* 0x000fe20003800200 */
        /* <DEDUP_REMOVED lines=11> */
[----:B------:R-:W-:Y:S01]  /*df40*/  LOP3.LUT R87, R128, 0x18, RZ, 0xc0, !PT ;  /* 0x0000001880577812 */ /* 0x000fe200078ec0ff */
[----:B------:R-:W-:Y:S01]  /*df50*/  @!PT LDS RZ, [RZ] ;  /* 0x00000000fffff984 */ /* 0x000fe20000000800 */
[----:B------:R-:W-:Y:S01]  /*df60*/  @!PT LDS RZ, [RZ] ;  /* 0x00000000fffff984 */ /* 0x000fe20000000800 */
[----:B------:R-:W-:Y:S01]  /*df70*/  @!PT LDS RZ, [RZ] ;  /* 0x00000000fffff984 */ /* 0x000fe20000000800 */
[----:B------:R-:W-:Y:S01]  /*df80*/  @!P3 LDGSTS.E.BYPASS.LTC128B.128 [R163+0x6000], desc[UR4][R152.64] ;  /* 0x0600000098a3bfae */ /* 0x000fe2000b981a04 */
[--C-:B------:R-:W-:Y:S02]  /*df90*/  LOP3.LUT R86, R130, 0x20, R133.reuse, 0xf8, !PT ;  /* 0x0000002082567812 */ /* 0x100fe400078ef885 */
[----:B------:R-:W-:Y:S01]  /*dfa0*/  LOP3.LUT R132, R132, 0xc0, R133, 0xf8, !PT ;  /* 0x000000c084847812 */ /* 0x000fe200078ef885 */
        /* <DEDUP_REMOVED lines=36> */
[----:B------:R-:W-:Y:S01]  /*e1f0*/  @P1 STS.128 [R163+0x8800], RZ ;  /* 0x008800ffa3001388 */ /* 0x000fe20000000c00 */
[----:B------:R-:W-:Y:S03]  /*e200*/  ISETP.GT.AND P1, PT, R159, R140, PT ;  /* 0x0000008c9f00720c */ /* 0x000fe60003f24270 */
        /* <DEDUP_REMOVED lines=12> */
[----:B------:R2:W2:Y:S07]  /*e2d0*/  LDSM.16.M88.4 R92, [R87+0x3c00] ;  /* 0x003c0000575c783b */ /* 0x0004ae0000000200 */
        /* <DEDUP_REMOVED lines=8> */
[----:B------:R-:W3:Y:S04]  /*e360*/  LDSM.16.M88.4 R88, [R134+0x1000] ;  /* 0x001000008658783b */ /* 0x000ee80000000200 */
[----:B------:R-:W4:Y:S03]  /*e370*/  LDSM.16.M88.4 R104, [R86+0x4800] ;  /* 0x004800005668783b */ /* 0x000f260000000200 */
[C---:B-1----:R-:W-:Y:S08]  /*e380*/  HMMA.16816.F32 R4, R108.reuse, R112, R4 ;  /* 0x000000706c04723c */ /* 0x042ff00000001804 */
[C---:B------:R-:W-:Y:S01]  /*e390*/  HMMA.16816.F32 R8, R108.reuse, R114, R8 ;  /* 0x000000726c08723c */ /* 0x040fe20000001808 */
[----:B------:R-:W1:Y:S07]  /*e3a0*/  LDSM.16.M88.4 R112, [R86+0x4c00] ;  /* 0x004c00005670783b */ /* 0x000e6e0000000200 */
[C---:B------:R-:W-:Y:S01]  /*e3b0*/  HMMA.16816.F32 R12, R108.reuse, R116, R12 ;  /* 0x000000746c0c723c */ /* 0x040fe2000000180c */
[----:B------:R-:W-:Y:S05]  /*e3c0*/  IMAD.MOV.U32 R117, RZ, RZ, 0x20 ;  /* 0x00000020ff757424 */ /* 0x000fea00078e00ff */
[----:B------:R-:W-:Y:S02]  /*e3d0*/  SEL R117, R117, 0xffffffe0, !P0 ;  /* 0xffffffe075757807 */ /* 0x000fe40004000000 */
[C---:B------:R-:W-:Y:S03]  /*e3e0*/  HMMA.16816.F32 R16, R108.reuse, R118, R16 ;  /* 0x000000766c10723c */ /* 0x040fe60000001810 */
[--C-:B------:R-:W-:Y:S02]  /*e3f0*/  IMAD.IADD R135, R134, 0x1, R117.reuse ;  /* 0x0000000186877824 */ /* 0x100fe400078e0275 */
[----:B--2---:R-:W-:Y:S03]  /*e400*/  IMAD.IADD R87, R86, 0x1, R117 ;  /* 0x0000000156577824 */ /* 0x004fe600078e0275 */
[C---:B------:R-:W-:Y:S01]  /*e410*/  HMMA.16816.F32 R20, R108.reuse, R120, R20 ;  /* 0x000000786c14723c */ /* 0x040fe20000001814 */
[----:B------:R-:W-:Y:S04]  /*e420*/  LDSM.16.M88.4 R116, [R135+0x1000] ;  /* 0x001000008774783b */ /* 0x000fe80000000200 */
[----:B------:R-:W-:Y:S03]  /*e430*/  LDSM.16.M88.4 R124, [R87+0x4c00] ;  /* 0x004c0000577c783b */ /* 0x000fe60000000200 */
[C---:B------:R-:W-:Y:S01]  /*e440*/  HMMA.16816.F32 R24, R108.reuse, R122, R24 ;  /* 0x0000007a6c18723c */ /* 0x040fe20000001818 */
[----:B------:R-:W2:Y:S07]  /*e450*/  LDSM.16.M88.4 R120, [R87+0x4000] ;  /* 0x004000005778783b */ /* 0x000eae0000000200 */
[C---:B------:R-:W-:Y:S08]  /*e460*/  HMMA.16816.F32 R28, R108.reuse, R92, R28 ;  /* 0x0000005c6c1c723c */ /* 0x040ff0000000181c */
[----:B------:R-:W-:Y:S01]  /*e470*/  HMMA.16816.F32 R32, R108, R94, R32 ;  /* 0x0000005e6c20723c */ /* 0x000fe20000001820 */
[----:B------:R-:W5:Y:S04]  /*e480*/  LDSM.16.M88.4 R92, [R87+0x4400] ;  /* 0x00440000575c783b */ /* 0x000f680000000200 */
[----:B------:R-:W5:Y:S03]  /*e490*/  LDSM.16.M88.4 R108, [R87+0x4800] ;  /* 0x00480000576c783b */ /* 0x000f660000000200 */
        /* <DEDUP_REMOVED lines=12> */
[----:B------:R-:W3:Y:S03]  /*e560*/  LDSM.16.M88.4 R112, [R86+0x5c00] ;  /* 0x005c00005670783b */ /* 0x000ee60000000200 */
        /* <DEDUP_REMOVED lines=19> */
[C---:B------:R-:W-:Y:S08]  /*e6a0*/  HMMA.16816.F32 R20, R88.reuse, R104, R20 ;  /* 0x000000685814723c */ /* 0x040ff00000001814 */
[C---:B------:R-:W-:Y:S08]  /*e6b0*/  HMMA.16816.F32 R24, R88.reuse, R106, R24 ;  /* 0x0000006a5818723c */ /* 0x040ff00000001818 */
[C---:B---3--:R-:W-:Y:S08]  /*e6c0*/  HMMA.16816.F32 R28, R88.reuse, R112, R28 ;  /* 0x00000070581c723c */ /* 0x048ff0000000181c */
        /* <DEDUP_REMOVED lines=89> */
.L_x_9893:
[----:B------:R-:W-:Y:S05]  /*ec60*/  BSYNC.RECONVERGENT B0 ;  /* 0x0000000000007941 */ /* 0x000fea0003800200 */
.L_x_9892:
        /* <DEDUP_REMOVED lines=40> */
.L_x_9891:
[----:B------:R-:W-:Y:S05]  /*eef0*/  BSYNC.RECONVERGENT B1 ;  /* 0x0000000000017941 */ /* 0x000fea0003800200 */
.L_x_9890:
[----:B--2---:R-:W2:Y:S01]  /*ef00*/  LD.E R88, desc[UR4][R84.64+0xdc] ;  /* 0x0000dc0454587980 */ /* 0x004ea2000c101900 */
[----:B------:R-:W-:Y:S02]  /*ef10*/  IABS R86, R156 ;  /* 0x0000009c00567213 */ /* 0x000fe40000000000 */
[C---:B------:R-:W-:Y:S02]  /*ef20*/  IADD3 R90, PT, PT, R156.reuse, -0x9, RZ ;  /* 0xfffffff79c5a7810 */ /* 0x040fe40007ffe0ff */
[----:B------:R-:W-:Y:S02]  /*ef30*/  I2FP.F32.S32 R87, R86 ;  /* 0x0000005600577245 */ /* 0x000fe40000201400 */
[----:B------:R-:W-:Y:S02]  /*ef40*/  IABS R90, R90 ;  /* 0x0000005a005a7213 */ /* 0x000fe40000000000 */
[----:B------:R-:W-:Y:S01]  /*ef50*/  IADD3 R91, PT, PT, R156, -0x1, RZ ;  /* 0xffffffff9c5b7810 */ /* 0x000fe20007ffe0ff */
[----:B------:R-:W-:Y:S01]  /*ef60*/  FFMA.FTZ R6, -R0, R87, R6 ;  /* 0x0000005700067223 */ /* 0x000fe20000010106 */
[----:B------:R-:W-:Y:S02]  /*ef70*/  IADD3 R87, PT, PT, R156, -0x10, RZ ;  /* 0xfffffff09c577810 */ /* 0x000fe40007ffe0ff */
        /* <DEDUP_REMOVED lines=8> */
[CC--:B------:R-:W-:Y:S01]  /*f000*/  FFMA.FTZ R8, -R0.reuse, R87.reuse, R8 ;  /* 0x0000005700087223 */ /* 0x0c0fe20000010108 */
[----:B------:R-:W-:Y:S01]  /*f010*/  FFMA.FTZ R14, -R0, R87, R14 ;  /* 0x00000057000e7223 */ /* 0x000fe2000001010e */
[----:B------:R-:W-:Y:S02]  /*f020*/  IADD3 R86, PT, PT, R156, -0x11, RZ ;  /* 0xffffffef9c567810 */ /* 0x000fe40007ffe0ff */
[----:B------:R-:W-:Y:S01]  /*f030*/  IABS R89, R89 ;  /* 0x0000005900597213 */ /* 0x000fe20000000000 */
[----:B------:R-:W-:Y:S01]  /*f040*/  FFMA.FTZ R7, -R0, R91, R7 ;  /* 0x0000005b00077223 */ /* 0x000fe20000010107 */
[C---:B------:R-:W-:Y:S02]  /*f050*/  IADD3 R90, PT, PT, R156.reuse, -0x19, RZ ;  /* 0xffffffe79c5a7810 */ /* 0x040fe40007ffe0ff */
[----:B------:R-:W-:Y:S02]  /*f060*/  IADD3 R87, PT, PT, R156, -0x20, RZ ;  /* 0xffffffe09c577810 */ /* 0x000fe40007ffe0ff */
[----:B------:R-:W-:Y:S02]  /*f070*/  IABS R86, R86 ;  /* 0x0000005600567213 */ /* 0x000fe40000000000 */
[----:B------:R-:W-:Y:S02]  /*f080*/  I2FP.F32.S32 R89, R89 ;  /* 0x0000005900597245 */ /* 0x000fe40000201400 */
[----:B------:R-:W-:Y:S02]  /*f090*/  IABS R90, R90 ;  /* 0x0000005a005a7213 */ /* 0x000fe40000000000 */
[----:B------:R-:W-:Y:S01]  /*f0a0*/  IABS R87, R87 ;  /* 0x0000005700577213 */ /* 0x000fe20000000000 */
[-C--:B------:R-:W-:Y:S01]  /*f0b0*/  FFMA.FTZ R10, -R0, R89.reuse, R10 ;  /* 0x00000059000a7223 */ /* 0x080fe2000001010a */
[----:B------:R-:W-:Y:S01]  /*f0c0*/  IADD3 R91, PT, PT, R156, -0x21, RZ ;  /* 0xffffffdf9c5b7810 */ /* 0x000fe20007ffe0ff */
[C---:B------:R-:W-:Y:S01]  /*f0d0*/  FFMA.FTZ R4, -R0.reuse, R89, R4 ;  /* 0x0000005900047223 */ /* 0x040fe20000010104 */
        /* <DEDUP_REMOVED lines=9> */
[CC--:B------:R-:W-:Y:S01]  /*f170*/  FFMA.FTZ R16, -R0.reuse, R87.reuse, R16 ;  /* 0x0000005700107223 */ /* 0x0c0fe20000010110 */
[----:B------:R-:W-:Y:S01]  /*f180*/  FFMA.FTZ R22, -R0, R87, R22 ;  /* 0x0000005700167223 */ /* 0x000fe20000010116 */
[----:B------:R-:W-:Y:S02]  /*f190*/  MOV R86, R91 ;  /* 0x0000005b00567202 */ /* 0x000fe40000000f00 */
[----:B------:R-:W-:Y:S02]  /*f1a0*/  IABS R89, R89 ;  /* 0x0000005900597213 */ /* 0x000fe40000000000 */
[C---:B------:R-:W-:Y:S02]  /*f1b0*/  IADD3 R91, PT, PT, R156.reuse, -0x28, RZ ;  /* 0xffffffd89c5b7810 */ /* 0x040fe40007ffe0ff */
[C---:B------:R-:W-:Y:S02]  /*f1c0*/  IADD3 R87, PT, PT, R156.reuse, -0x29, RZ ;  /* 0xffffffd79c577810 */ /* 0x040fe40007ffe0ff */
[----:B------:R-:W-:Y:S02]  /*f1d0*/  IADD3 R90, PT, PT, R156, -0x41, RZ ;  /* 0xffffffbf9c5a7810 */ /* 0x000fe40007ffe0ff */
[----:B------:R-:W-:Y:S02]  /*f1e0*/  I2FP.F32.S32 R89, R89 ;  /* 0x0000005900597245 */ /* 0x000fe40000201400 */
[----:B------:R-:W-:Y:S02]  /*f1f0*/  IABS R91, R91 ;  /* 0x0000005b005b7213 */ /* 0x000fe40000000000 */
[----:B------:R-:W-:Y:S01]  /*f200*/  IABS R87, R87 ;  /* 0x0000005700577213 */ /* 0x000fe20000000000 */
[CC--:B------:R-:W-:Y:S01]  /*f210*/  FFMA.FTZ R12, -R0.reuse, R89.reuse, R12 ;  /* 0x00000059000c7223 */ /* 0x0c0fe2000001010c */
[----:B------:R-:W-:Y:S01]  /*f220*/  IABS R90, R90 ;  /* 0x0000005a005a7213 */ /* 0x000fe20000000000 */
[C---:B------:R-:W-:Y:S01]  /*f230*/  FFMA.FTZ R18, -R0.reuse, R89, R18 ;  /* 0x0000005900127223 */ /* 0x040fe20000010112 */
[----:B------:R-:W-:Y:S02]  /*f240*/  I2FP.F32.S32 R86, R86 ;  /* 0x0000005600567245 */ /* 0x000fe40000201400 */
[----:B------:R-:W-:Y:S02]  /*f250*/  I2FP.F32.S32 R91, R91 ;  /* 0x0000005b005b7245 */ /* 0x000fe40000201400 */
[----:B------:R-:W-:Y:S01]  /*f260*/  I2FP.F32.S32 R87, R87 ;  /* 0x0000005700577245 */ /* 0x000fe20000201400 */
[C---:B------:R-:W-:Y:S01]  /*f270*/  FFMA.FTZ R17, -R0.reuse, R86, R17 ;  /* 0x0000005600117223 */ /* 0x040fe20000010111 */
[----:B------:R-:W-:Y:S01]  /*f280*/  I2FP.F32.S32 R90, R90 ;  /* 0x0000005a005a7245 */ /* 0x000fe20000201400 */
[----:B------:R-:W-:Y:S01]  /*f290*/  FFMA.FTZ R23, -R0, R86, R23 ;  /* 0x0000005600177223 */ /* 0x000fe20000010117 */
[----:B------:R-:W-:Y:S01]  /*f2a0*/  FMNMX3.FTZ R92, R2, R4, R5, !PT ;  /* 0x00000004025c7276 */ /* 0x000fe20007810005 */
[----:B------:R-:W-:Y:S01]  /*f2b0*/  FFMA.FTZ R26, -R0, R91, R26 ;  /* 0x0000005b001a7223 */ /* 0x000fe2000001011a */
[----:B------:R-:W-:Y:S01]  /*f2c0*/  IADD3 R89, PT, PT, R156, -0x30, RZ ;  /* 0xffffffd09c597810 */ /* 0x000fe20007ffe0ff */
[----:B------:R-:W-:Y:S01]  /*f2d0*/  FFMA.FTZ R27, -R0, R87, R27 ;  /* 0x00000057001b7223 */ /* 0x000fe2000001011b */
[----:B------:R-:W-:Y:S01]  /*f2e0*/  IADD3 R86, PT, PT, R156, -0x31, RZ ;  /* 0xffffffcf9c567810 */ /* 0x000fe20007ffe0ff */
[----:B------:R-:W-:Y:S01]  /*f2f0*/  FFMA.FTZ R33, -R0, R90, R33 ;  /* 0x0000005a00217223 */ /* 0x000fe20000010121 */
[----:B------:R-:W-:Y:S01]  /*f300*/  FMNMX3.FTZ R92, R92, R8, R9, !PT ;  /* 0x000000085c5c7276 */ /* 0x000fe20007810009 */
[C---:B------:R-:W-:Y:S01]  /*f310*/  FFMA.FTZ R20, -R0.reuse, R91, R20 ;  /* 0x0000005b00147223 */ /* 0x040fe20000010114 */
        /* <DEDUP_REMOVED lines=14> */
[----:B------:R-:W-:Y:S01]  /*f400*/  FFMA.FTZ R30, -R0, R89, R30 ;  /* 0x00000059001e7223 */ /* 0x000fe2000001011e */
[----:B------:R-:W-:Y:S01]  /*f410*/  IADD3 R93, PT, PT, R156, -0x40, RZ ;  /* 0xffffffc09c5d7810 */ /* 0x000fe20007ffe0ff */
[----:B------:R-:W-:Y:S01]  /*f420*/  FFMA.FTZ R31, -R0, R86, R31 ;  /* 0x00000056001f7223 */ /* 0x000fe2000001011f */
[----:B------:R-:W-:Y:S02]  /*f430*/  FMNMX3.FTZ R92, R92, R16, R17, !PT ;  /* 0x000000105c5c7276 */ /* 0x000fe40007810011 */
[----:B------:R-:W-:Y:S02]  /*f440*/  I2FP.F32.S32 R87, R87 ;  /* 0x0000005700577245 */ /* 0x000fe40000201400 */
[----:B------:R-:W-:Y:S02]  /*f450*/  I2FP.F32.S32 R90, R90 ;  /* 0x0000005a005a7245 */ /* 0x000fe40000201400 */
[----:B------:R-:W-:Y:S01]  /*f460*/  FMNMX3.FTZ R91, R91, R14, R15, !PT ;  /* 0x0000000e5b5b7276 */ /* 0x000fe2000781000f */
[C---:B------:R-:W-:Y:S01]  /*f470*/  FFMA.FTZ R28, -R0.reuse, R87, R28 ;  /* 0x00000057001c7223 */ /* 0x040fe2000001011c */
[----:B------:R-:W-:Y:S01]  /*f480*/  IABS R93, R93 ;  /* 0x0000005d005d7213 */ /* 0x000fe20000000000 */
        /* <DEDUP_REMOVED lines=44> */
[----:B-1----:R-:W-:Y:S01]  /*f750*/  LEA R90, R132, UR6, 0x1 ;  /* 0x00000006845a7c11 */ /* 0x002fe2000f8e08ff */
        /* <DEDUP_REMOVED lines=11> */
[----:B------:R-:W-:Y:S01]  /*f810*/  FMUL.FTZ R37, R3, R37 ;  /* 0x0000002503257220 */ /* 0x000fe20000410000 */
[----:B------:R-:W2:Y:S01]  /*f820*/  LDSM.16.MT88.4 R96, [R89] ;  /* 0x000000005960783b */ /* 0x000ea20000004200 */
[C---:B---3--:R-:W-:Y:S03]  /*f830*/  FMUL.FTZ R6, R2.reuse, R82 ;  /* 0x0000005202067220 */ /* 0x048fe60000410000 */
[----:B------:R-:W3:Y:S01]  /*f840*/  MUFU.EX2 R108, R108 ;  /* 0x0000006c006c7308 */ /* 0x000ee20000000800 */
[C---:B------:R-:W-:Y:S01]  /*f850*/  FMUL.FTZ R7, R2.reuse, R83 ;  /* 0x0000005302077220 */ /* 0x040fe20000410000 */
[C---:B------:R-:W-:Y:S01]  /*f860*/  FMUL.FTZ R10, R2.reuse, R78 ;  /* 0x0000004e020a7220 */ /* 0x040fe20000410000 */
[C---:B------:R-:W-:Y:S01]  /*f870*/  FMUL.FTZ R11, R2.reuse, R79 ;  /* 0x0000004f020b7220 */ /* 0x040fe20000410000 */
[C---:B------:R-:W-:Y:S01]  /*f880*/  FMUL.FTZ R38, R2.reuse, R38 ;  /* 0x0000002602267220 */ /* 0x040fe20000410000 */
[----:B------:R-:W-:Y:S01]  /*f890*/  FMUL.FTZ R39, R2, R39 ;  /* 0x0000002702277220 */ /* 0x000fe20000410000 */
[----:B------:R-:W4:Y:S01]  /*f8a0*/  LDSM.16.MT88.4 R100, [R90+0x7000] ;  /* 0x007000005a64783b */ /* 0x000f220000004200 */
[-CC-:B------:R-:W-:Y:S03]  /*f8b0*/  FFMA.FTZ R121, R24, R88.reuse, -R111.reuse ;  /* 0x0000005818797223 */ /* 0x180fe6000001086f */
[----:B------:R-:W-:Y:S01]  /*f8c0*/  MUFU.EX2 R107, R107 ;  /* 0x0000006b006b7308 */ /* 0x000fe20000000800 */
[--C-:B------:R-:W-:Y:S01]  /*f8d0*/  FFMA.FTZ R122, R25, R88, -R111.reuse ;  /* 0x00000058197a7223 */ /* 0x100fe2000001086f */
[C---:B------:R-:W-:Y:S01]  /*f8e0*/  FMUL.FTZ R40, R3.reuse, R40 ;  /* 0x0000002803287220 */ /* 0x040fe20000410000 */
[C---:B------:R-:W-:Y:S01]  /*f8f0*/  FMUL.FTZ R41, R3.reuse, R41 ;  /* 0x0000002903297220 */ /* 0x040fe20000410000 */
[C---:B------:R-:W-:Y:S01]  /*f900*/  FMUL.FTZ R42, R2.reuse, R42 ;  /* 0x0000002a022a7220 */ /* 0x040fe20000410000 */
[----:B------:R-:W-:Y:S01]  /*f910*/  FMUL.FTZ R43, R2, R43 ;  /* 0x0000002b022b7220 */ /* 0x000fe20000410000 */
[----:B------:R-:W5:Y:S01]  /*f920*/  LDSM.16.MT88.4 R76, [R89+0x1000] ;  /* 0x00100000594c783b */ /* 0x000f620000004200 */
[C---:B------:R-:W-:Y:S03]  /*f930*/  FMUL.FTZ R44, R3.reuse, R44 ;  /* 0x0000002c032c7220 */ /* 0x040fe60000410000 */
        /* <DEDUP_REMOVED lines=17> */
[----:B-1----:R-:W-:Y:S01]  /*fa50*/  F2FP.F16.F32.PACK_AB R81, R112, R107 ;  /* 0x0000006b7051723e */ /* 0x002fe200000000ff */
[C---:B------:R-:W-:Y:S01]  /*fa60*/  FMUL.FTZ R58, R2.reuse, R58 ;  /* 0x0000003a023a7220 */ /* 0x040fe20000410000 */
[C---:B------:R-:W-:Y:S01]  /*fa70*/  FMUL.FTZ R59, R2.reuse, R59 ;  /* 0x0000003b023b7220 */ /* 0x040fe20000410000 */
[C---:B------:R-:W-:Y:S01]  /*fa80*/  FMUL.FTZ R60, R3.reuse, R60 ;  /* 0x0000003c033c7220 */ /* 0x040fe20000410000 */
[----:B------:R-:W-:Y:S01]  /*fa90*/  FMUL.FTZ R61, R3, R61 ;  /* 0x0000003d033d7220 */ /* 0x000fe20000410000 */
[C---:B------:R-:W-:Y:S01]  /*faa0*/  FMUL.FTZ R62, R2.reuse, R62 ;  /* 0x0000003e023e7220 */ /* 0x040fe20000410000 */
[----:B------:R-:W-:Y:S03]  /*fab0*/  FMUL.FTZ R63, R2, R63 ;  /* 0x0000003f023f7220 */ /* 0x000fe60000410000 */
[----:B------:R-:W-:Y:S01]  /*fac0*/  MUFU.EX2 R104, R104 ;  /* 0x0000006800687308 */ /* 0x000fe20000000800 */
[-CC-:B------:R-:W-:Y:S01]  /*fad0*/  FFMA.FTZ R113, R16, R88.reuse, -R111.reuse ;  /* 0x0000005810717223 */ /* 0x180fe2000001086f */
[-C--:B------:R-:W-:Y:S01]  /*fae0*/  FFMA.FTZ R114, R17, R88.reuse, -R111 ;  /* 0x0000005811727223 */ /* 0x080fe2000001086f */
[-CC-:B------:R-:W-:Y:S01]  /*faf0*/  FFMA.FTZ R115, R18, R88.reuse, -R109.reuse ;  /* 0x0000005812737223 */ /* 0x180fe2000001086d */
[----:B------:R-:W-:Y:S01]  /*fb00*/  FFMA.FTZ R116, R19, R88, -R109 ;  /* 0x0000005813747223 */ /* 0x000fe2000001086d */
[C---:B------:R-:W-:Y:S01]  /*fb10*/  FMUL.FTZ R64, R3.reuse, R64 ;  /* 0x0000004003407220 */ /* 0x040fe20000410000 */
[----:B------:R-:W-:Y:S01]  /*fb20*/  FMUL.FTZ R65, R3, R65 ;  /* 0x0000004103417220 */ /* 0x000fe20000410000 */
[C---:B------:R-:W-:Y:S03]  /*fb30*/  FMUL.FTZ R66, R2.reuse, R66 ;  /* 0x0000004202427220 */ /* 0x040fe60000410000 */
[----:B------:R-:W1:Y:S01]  /*fb40*/  MUFU.EX2 R91, R91 ;  /* 0x0000005b005b7308 */ /* 0x000e620000000800 */
[----:B---3--:R-:W-:Y:S01]  /*fb50*/  F2FP.F16.F32.PACK_AB R82, R105, R106 ;  /* 0x0000006a6952723e */ /* 0x008fe200000000ff */
[C---:B------:R-:W-:Y:S01]  /*fb60*/  FMUL.FTZ R67, R2.reuse, R67 ;  /* 0x0000004302437220 */ /* 0x040fe20000410000 */
[C---:B------:R-:W-:Y:S01]  /*fb70*/  FMUL.FTZ R16, R3.reuse, R68 ;  /* 0x0000004403107220 */ /* 0x040fe20000410000 */
[----:B------:R-:W-:Y:S01]  /*fb80*/  FMUL.FTZ R17, R3, R69 ;  /* 0x0000004503117220 */ /* 0x000fe20000410000 */
[C---:B------:R-:W-:Y:S01]  /*fb90*/  FMUL.FTZ R18, R2.reuse, R70 ;  /* 0x0000004602127220 */ /* 0x040fe20000410000 */
[----:B------:R-:W-:Y:S01]  /*fba0*/  FMUL.FTZ R19, R2, R71 ;  /* 0x0000004702137220 */ /* 0x000fe20000410000 */
[-CC-:B------:R-:W-:Y:S03]  /*fbb0*/  FFMA.FTZ R118, R20, R88.reuse, -R111.reuse ;  /* 0x0000005814767223 */ /* 0x180fe6000001086f */
[----:B------:R-:W-:Y:S01]  /*fbc0*/  MUFU.EX2 R113, R113 ;  /* 0x0000007100717308 */ /* 0x000fe20000000800 */
[-C--:B------:R-:W-:Y:S01]  /*fbd0*/  FFMA.FTZ R117, R21, R88.reuse, -R111 ;  /* 0x0000005815757223 */ /* 0x080fe2000001086f */
[-CC-:B------:R-:W-:Y:S01]  /*fbe0*/  FFMA.FTZ R119, R22, R88.reuse, -R109.reuse ;  /* 0x0000005816777223 */ /* 0x180fe2000001086d */
[----:B------:R-:W-:Y:S01]  /*fbf0*/  FFMA.FTZ R120, R23, R88, -R109 ;  /* 0x0000005817787223 */ /* 0x000fe2000001086d */
[----:B------:R-:W-:Y:S01]  /*fc00*/  FFMA.FTZ R110, R3, R158, R110 ;  /* 0x0000009e036e7223 */ /* 0x000fe2000001006e */
[----:B------:R-:W-:Y:S01]  /*fc10*/  ISETP.GT.AND P0, PT, R159, R140, PT ;  /* 0x0000008c9f00720c */ /* 0x000fe20003f04270 */
[----:B------:R-:W-:Y:S04]  /*fc20*/  FFMA.FTZ R107, R2, R161, R107 ;  /* 0x000000a1026b7223 */ /* 0x000fe8000001006b */
[----:B------:R-:W3:Y:S01]  /*fc30*/  MUFU.EX2 R114, R114 ;  /* 0x0000007200727308 */ /* 0x000ee20000000800 */
[C---:B-1----:R-:W-:Y:S01]  /*fc40*/  F2FP.F16.F32.PACK_AB R83, R91.reuse, R104 ;  /* 0x000000685b53723e */ /* 0x042fe200000000ff */
[----:B------:R-:W-:Y:S04]  /*fc50*/  FADD.FTZ R107, R112, R107 ;  /* 0x0000006b706b7221 */ /* 0x000fe80000010000 */
[----:B------:R-:W-:Y:S02]  /*fc60*/  FADD.FTZ R104, R104, R107 ;  /* 0x0000006b68687221 */ /* 0x000fe40000010000 */
[C---:B------:R-:W-:Y:S02]  /*fc70*/  HMMA.16816.F32 R4, R80.reuse, R92, R4 ;  /* 0x0000005c5004723c */ /* 0x040fe40000001804 */
[----:B------:R-:W-:Y:S03]  /*fc80*/  MUFU.EX2 R115, R115 ;  /* 0x0000007300737308 */ /* 0x000fe60000000800 */
[----:B------:R-:W-:Y:S03]  /*fc90*/  FADD.FTZ R91, R91, R104 ;  /* 0x000000685b5b7221 */ /* 0x000fe60000010000 */
[C---:B------:R-:W-:Y:S01]  /*fca0*/  HMMA.16816.F32 R8, R80.reuse, R94, R8 ;  /* 0x0000005e5008723c */ /* 0x040fe20000001808 */
[----:B------:R-:W1:Y:S03]  /*fcb0*/  LDSM.16.MT88.4 R92, [R90+0x8000] ;  /* 0x008000005a5c783b */ /* 0x000e660000004200 */
[----:B------:R-:W4:Y:S01]  /*fcc0*/  MUFU.EX2 R116, R116 ;  /* 0x0000007400747308 */ /* 0x000f220000000800 */
[----:B---3--:R-:W-:Y:S03]  /*fcd0*/  F2FP.F16.F32.PACK_AB R70, R114, R113 ;  /* 0x000000717246723e */ /* 0x008fe600000000ff */
[C---:B--2---:R-:W-:Y:S06]  /*fce0*/  HMMA.16816.F32 R36, R80.reuse, R96, R36 ;  /* 0x000000605024723c */ /* 0x044fec0000001824 */
[----:B------:R-:W-:Y:S02]  /*fcf0*/  MUFU.EX2 R118, R118 ;  /* 0x0000007600767308 */ /* 0x000fe40000000800 */
[C---:B------:R-:W-:Y:S01]  /*fd00*/  HMMA.16816.F32 R40, R80.reuse, R98, R40 ;  /* 0x000000625028723c */ /* 0x040fe20000001828 */
[----:B------:R-:W2:Y:S07]  /*fd10*/  LDSM.16.MT88.4 R96, [R89+0x2000] ;  /* 0x002000005960783b */ /* 0x000eae0000004200 */
[----:B------:R-:W3:Y:S01]  /*fd20*/  MUFU.EX2 R117, R117 ;  /* 0x0000007500757308 */ /* 0x000ee20000000800 */
[----:B----4-:R-:W-:Y:S01]  /*fd30*/  F2FP.F16.F32.PACK_AB R71, R116, R115 ;  /* 0x000000737447723e */ /* 0x010fe200000000ff */
[C---:B------:R-:W-:Y:S08]  /*fd40*/  HMMA.16816.F32 R44, R80.reuse, R100, R44 ;  /* 0x00000064502c723c */ /* 0x040ff0000000182c */
[----:B------:R-:W-:Y:S01]  /*fd50*/  MUFU.EX2 R119, R119 ;  /* 0x0000007700777308 */ /* 0x000fe20000000800 */
[--C-:B------:R-:W-:Y:S01]  /*fd60*/  FFMA.FTZ R100, R12, R88, -R111.reuse ;  /* 0x000000580c647223 */ /* 0x100fe2000001086f */
[----:B------:R-:W-:Y:S01]  /*fd70*/  FMUL.FTZ R12, R3, R72 ;  /* 0x00000048030c7220 */ /* 0x000fe20000410000 */
[-C--:B------:R-:W-:Y:S01]  /*fd80*/  FFMA.FTZ R101, R13, R88.reuse, -R111 ;  /* 0x000000580d657223 */ /* 0x080fe2000001086f */
[----:B------:R-:W-:Y:S01]  /*fd90*/  FMUL.FTZ R13, R3, R73 ;  /* 0x00000049030d7220 */ /* 0x000fe20000410000 */
[----:B------:R-:W-:Y:S01]  /*fda0*/  FADD.FTZ R3, R108, R110 ;  /* 0x0000006e6c037221 */ /* 0x000fe20000010000 */
[C---:B------:R-:W-:Y:S04]  /*fdb0*/  HMMA.16816.F32 R48, R80.reuse, R102, R48 ;  /* 0x000000665030723c */ /* 0x040fe80000001830 */
[----:B------:R-:W4:Y:S01]  /*fdc0*/  MUFU.EX2 R100, R100 ;  /* 0x0000006400647308 */ /* 0x000f220000000800 */
[--C-:B------:R-:W-:Y:S01]  /*fdd0*/  FFMA.FTZ R102, R14, R88, -R109.reuse ;  /* 0x000000580e667223 */ /* 0x100fe2000001086d */
[C---:B------:R-:W-:Y:S01]  /*fde0*/  FMUL.FTZ R14, R2.reuse, R74 ;  /* 0x0000004a020e7220 */ /* 0x040fe20000410000 */
[----:B------:R-:W-:Y:S01]  /*fdf0*/  FFMA.FTZ R103, R15, R88, -R109 ;  /* 0x000000580f677223 */ /* 0x000fe2000001086d */
[----:B------:R-:W-:Y:S01]  /*fe00*/  FMUL.FTZ R15, R2, R75 ;  /* 0x0000004b020f7220 */ /* 0x000fe20000410000 */
[----:B---3--:R-:W-:Y:S01]  /*fe10*/  F2FP.F16.F32.PACK_AB R20, R117, R118 ;  /* 0x000000767514723e */ /* 0x008fe200000000ff */
[C---:B-----5:R-:W-:Y:S01]  /*fe20*/  HMMA.16816.F32 R52, R80.reuse, R76, R52 ;  /* 0x0000004c5034723c */ /* 0x060fe20000001834 */
[----:B------:R-:W3:Y:S03]  /*fe30*/  LDSM.16.MT88.4 R72, [R90+0x6400] ;  /* 0x006400005a48783b */ /* 0x000ee60000004200 */
[----:B------:R-:W5:Y:S01]  /*fe40*/  MUFU.EX2 R101, R101 ;  /* 0x0000006500657308 */ /* 0x000f620000000800 */
[----:B------:R-:W-:Y:S04]  /*fe50*/  FADD.FTZ R106, R106, R3 ;  /* 0x000000036a6a7221 */ /* 0x000fe80000010000 */
[----:B------:R-:W-:Y:S01]  /*fe60*/  FADD.FTZ R105, R105, R106 ;  /* 0x0000006a69697221 */ /* 0x000fe20000010000 */
[C---:B------:R-:W-:Y:S01]  /*fe70*/  HMMA.16816.F32 R56, R80.reuse, R78, R56 ;  /* 0x0000004e5038723c */ /* 0x040fe20000001838 */
[----:B------:R-:W3:Y:S03]  /*fe80*/  LDSM.16.MT88.4 R76, [R89+0x400] ;  /* 0x00040000594c783b */ /* 0x000ee60000004200 */
[----:B------:R-:W-:Y:S01]  /*fe90*/  MUFU.EX2 R102, R102 ;  /* 0x0000006600667308 */ /* 0x000fe20000000800 */
[----:B----4-:R-:W-:Y:S03]  /*fea0*/  FADD.FTZ R2, R100, R105 ;  /* 0x0000006964027221 */ /* 0x010fe60000010000 */
[C---:B-1----:R-:W-:Y:S06]  /*feb0*/  HMMA.16816.F32 R12, R80.reuse, R92, R12 ;  /* 0x0000005c500c723c */ /* 0x042fec000000180c */
        /* <DEDUP_REMOVED lines=15> */
[----:B-----5:R-:W-:Y:S01]  /*ffb0*/  F2FP.F16.F32.PACK_AB R21, R120, R119 ;  /* 0x000000777815723e */ /* 0x020fe200000000ff */
[----:B------:R-:W-:Y:S01]  /*ffc0*/  FADD.FTZ R2, R117, R2 ;  /* 0x0000000275027221 */ /* 0x000fe20000010000 */
[C---:B---3--:R-:W-:Y:S01]  /*ffd0*/  HMMA.16816.F32 R4, R68.reuse, R72, R4 ;  /* 0x000000484404723c */ /* 0x048fe20000001804 */
[----:B------:R-:W-:Y:S07]  /*ffe0*/  LDSM.16.MT88.4 R96, [R89+0x2400] ;  /* 0x002400005960783b */ /* 0x000fee0000004200 */
[C---:B------:R-:W-:Y:S01]  /*fff0*/  HMMA.16816.F32 R8, R68.reuse, R74, R8 ;  /* 0x0000004a4408723c */ /* 0x040fe20000001808 */
[----:B------:R-:W3:Y:S02]  /*10000*/  LDSM.16.MT88.4 R72, [R90+0x8400] ;  /* 0x008400005a48783b */ /* 0x000ee40000004200 */
[----:B--2---:R-:W-:Y:S01]  /*10010*/  F2FP.F16.F32.PACK_AB R22, R122, R121 ;  /* 0x000000797a16723e */ /* 0x004fe200000000ff */
[----:B------:R-:W-:Y:S04]  /*10020*/  FADD.FTZ R121, R121, R2 ;  /* 0x0000000279797221 */ /* 0x000fe80000010000 */
[C---:B------:R-:W-:Y:S08]  /*10030*/  HMMA.16816.F32 R36, R68.reuse, R76, R36 ;  /* 0x0000004c4424723c */ /* 0x040ff00000001824 */
        /* <DEDUP_REMOVED lines=44> */
[----:B---3--:R-:W-:Y:S02]  /*10300*/  F2FP.F16.F32.PACK_AB R68, R95, R94 ;  /* 0x0000005e5f44723e */ /* 0x008fe400000000ff */
[----:B--2---:R-:W-:Y:S03]  /*10310*/  F2FP.F16.F32.PACK_AB R69, R97, R96 ;  /* 0x000000606145723e */ /* 0x004fe600000000ff */
[C---:B------:R-:W-:Y:S03]  /*10320*/  HMMA.16816.F32 R48, R20.reuse, R70, R48 ;  /* 0x000000461430723c */ /* 0x040fe60000001830 */
[----:B----4-:R-:W-:Y:S02]  /*10330*/  F2FP.F16.F32.PACK_AB R70, R111, R98 ;  /* 0x000000626f46723e */ /* 0x010fe400000000ff */
[----:B------:R-:W-:Y:S03]  /*10340*/  F2FP.F16.F32.PACK_AB R71, R124, R99 ;  /* 0x000000637c47723e */ /* 0x000fe600000000ff */
[C---:B------:R-:W-:Y:S08]  /*10350*/  HMMA.16816.F32 R52, R20.reuse, R72, R52 ;  /* 0x000000481434723c */ /* 0x040ff00000001834 */
        /* <DEDUP_REMOVED lines=12> */
[----:B------:R-:W3:Y:S02]  /*10420*/  LDSM.16.MT88.4 R8, [R89+0x2c00] ;  /* 0x002c00005908783b */ /* 0x000ee40000004200 */
[----:B------:R-:W-:Y:S04]  /*10430*/  FADD.FTZ R116, R116, R115 ;  /* 0x0000007374747221 */ /* 0x000fe80000010000 */
[----:B------:R-:W-:Y:S01]  /*10440*/  FADD.FTZ R3, R119, R116 ;  /* 0x0000007477037221 */ /* 0x000fe20000010000 */
[C---:B------:R-:W-:Y:S03]  /*10450*/  HMMA.16816.F32 R36, R68.reuse, R28, R36 ;  /* 0x0000001c4424723c */ /* 0x040fe60000001824 */
[----:B------:R-:W-:Y:S04]  /*10460*/  FADD.FTZ R3, R120, R3 ;  /* 0x0000000378037221 */ /* 0x000fe80000010000 */
[----:B------:R-:W-:Y:S01]  /*10470*/  FADD.FTZ R92, R92, R3 ;  /* 0x000000035c5c7221 */ /* 0x000fe20000010000 */
[C---:B------:R-:W-:Y:S03]  /*10480*/  HMMA.16816.F32 R40, R68.reuse, R30, R40 ;  /* 0x0000001e4428723c */ /* 0x040fe60000001828 */
        /* <DEDUP_REMOVED lines=11> */
[C---:B-1----:R-:W-:Y:S03]  /*10540*/  HMMA.16816.F32 R52, R68.reuse, R72, R52 ;  /* 0x000000484434723c */ /* 0x042fe60000001834 */
[----:B------:R-:W-:Y:S01]  /*10550*/  FADD.FTZ R158, R111, R98 ;  /* 0x000000626f9e7221 */ /* 0x000fe20000010000 */
[----:B------:R-:W-:Y:S01]  /*10560*/  FADD.FTZ R161, R124, R99 ;  /* 0x000000637ca17221 */ /* 0x000fe20000010000 */
[----:B------:R-:W-:Y:S03]  /*10570*/  MOV R2, R87 ;  /* 0x0000005700027202 */ /* 0x000fe60000000f00 */
[C---:B------:R-:W-:Y:S08]  /*10580*/  HMMA.16816.F32 R56, R68.reuse, R74, R56 ;  /* 0x0000004a4438723c */ /* 0x040ff00000001838 */
[C---:B--2---:R-:W-:Y:S08]  /*10590*/  HMMA.16816.F32 R72, R68.reuse, R4, R12 ;  /* 0x000000044448723c */ /* 0x044ff0000000180c */
[C---:B------:R-:W-:Y:S08]  /*105a0*/  HMMA.16816.F32 R60, R68.reuse, R6, R60 ;  /* 0x00000006443c723c */ /* 0x040ff0000000183c */
[C---:B---3--:R-:W-:Y:S08]  /*105b0*/  HMMA.16816.F32 R64, R68.reuse, R8, R64 ;  /* 0x000000084440723c */ /* 0x048ff00000001840 */
[----:B------:R-:W-:Y:S01]  /*105c0*/  HMMA.16816.F32 R68, R68, R10, R16 ;  /* 0x0000000a4444723c */ /* 0x000fe20000001810 */
[----:B------:R-:W-:Y:S08]  /*105d0*/  @!UPT UIADD3 URZ, UPT, UPT, URZ, URZ, URZ ;  /* 0x000000fffffff290 */ /* 0x000ff0000fffe0ff */
[----:B------:R-:W-:Y:S11]  /*105e0*/  @P0 BRA `(.L_x_9894) ;  /* 0xffffffd0009c0947 */ /* 0x000ff6000383ffff */
.L_x_9887:
        /* <DEDUP_REMOVED lines=11> */
.L_x_9908:
[----:B------:R-:W-:Y:S01]  /*106a0*/  FSETP.NE.FTZ.AND P1, PT, R10, RZ, PT ;  /* 0x000000ff0a00720b */ /* 0x000fe20003f35000 */
[----:B------:R-:W2:Y:S01]  /*106b0*/  MUFU.RCP R5, R10 ;  /* 0x0000000a00057308 */ /* 0x000ea20000001000 */
[----:B----4-:R-:W-:Y:S01]  /*106c0*/  FADD.FTZ R3, R8, R9 ;  /* 0x0000000908037221 */ /* 0x010fe20000010000 */
[----:B------:R-:W-:Y:S01]  /*106d0*/  MOV R0, 0xff800000 ;  /* 0xff80000000007802 */ /* 0x000fe20000000f00 */
[----:B------:R-:W-:Y:S05]  /*106e0*/  WARPSYNC.ALL ;  /* 0x0000000000007948 */ /* 0x000fea0003800000 */
[----:B------:R-:W-:Y:S01]  /*106f0*/  FSETP.NE.FTZ.AND P0, PT, R3, RZ, PT ;  /* 0x000000ff0300720b */ /* 0x000fe20003f15000 */
[----:B------:R-:W-:Y:S01]  /*10700*/  MUFU.RCP R4, R3 ;  /* 0x0000000300047308 */ /* 0x000fe20000001000 */
[----:B------:R-:W-:-:S04]  /*10710*/  SHF.L.U32 R9, R131, 0x1, RZ ;  /* 0x0000000183097819 */ /* 0x000fc800000006ff */
[----:B------:R-:W-:-:S03]  /*10720*/  LOP3.LUT R130, R130, 0x6, R9, 0xf8, !PT ;  /* 0x0000000682827812 */ /* 0x000fc600078ef809 */
[----:B------:R-:W4:Y:S01]  /*10730*/  @P1 MUFU.LG2 R7, R10 ;  /* 0x0000000a00071308 */ /* 0x000f220000000c00 */
        /* <DEDUP_REMOVED lines=25> */
[----:B----4-:R-:W-:Y:S01]  /*108d0*/  @P1 FMUL.FTZ R7, R7, 0.69314718246459960938 ;  /* 0x3f31721807071820 */ /* 0x010fe20000410000 */
[----:B------:R-:W2:Y:S01]  /*108e0*/  @P0 MUFU.LG2 R5, R3 ;  /* 0x0000000300050308 */ /* 0x000ea20000000c00 */
[----:B------:R-:W-:-:S02]  /*108f0*/  FSEL R4, R4, 1, P0 ;  /* 0x3f80000004047808 */ /* 0x000fc40000000000 */
[----:B-----5:R-:W-:Y:S01]  /*10900*/  @P1 FFMA.FTZ R0, R2, R87, R7 ;  /* 0x0000005702001223 */ /* 0x020fe20000010007 */
[----:B------:R-:W-:Y:S02]  /*10910*/  SHF.L.U32 R7, R131, 0x3, RZ ;  /* 0x0000000383077819 */ /* 0x000fe400000006ff */
[C---:B------:R-:W-:Y:S01]  /*10920*/  FMUL.FTZ R82, R4.reuse, R82 ;  /* 0x0000005204527220 */ /* 0x040fe20000410000 */
[C---:B------:R-:W-:Y:S01]  /*10930*/  FMUL.FTZ R83, R4.reuse, R83 ;  /* 0x0000005304537220 */ /* 0x040fe20000410000 */
[----:B------:R-:W-:Y:S01]  /*10940*/  LOP3.LUT R6, R7, 0xc0, RZ, 0xc0, !PT ;  /* 0x000000c007067812 */ /* 0x000fe200078ec0ff */
[----:B------:R-:W-:Y:S01]  /*10950*/  FMUL.FTZ R78, R4, R78 ;  /* 0x0000004e044e7220 */ /* 0x000fe20000410000 */
[----:B------:R-:W-:Y:S01]  /*10960*/  LOP3.LUT R130, R130, 0x20, R7, 0xf8, !PT ;  /* 0x0000002082827812 */ /* 0x000fe200078ef807 */
[----:B------:R-:W-:Y:S01]  /*10970*/  FMUL.FTZ R79, R4, R79 ;  /* 0x0000004f044f7220 */ /* 0x000fe20000410000 */
[----:B------:R-:W-:Y:S01]  /*10980*/  LOP3.LUT R9, R6, 0x18, R131, 0xf8, !PT ;  /* 0x0000001806097812 */ /* 0x000fe200078ef883 */
[C---:B------:R-:W-:Y:S01]  /*10990*/  FMUL.FTZ R38, R4.reuse, R38 ;  /* 0x0000002604267220 */ /* 0x040fe20000410000 */
[C---:B------:R-:W-:Y:S01]  /*109a0*/  FMUL.FTZ R39, R4.reuse, R39 ;  /* 0x0000002704277220 */ /* 0x040fe20000410000 */
[C---:B------:R-:W-:Y:S01]  /*109b0*/  FMUL.FTZ R42, R4.reuse, R42 ;  /* 0x0000002a042a7220 */ /* 0x040fe20000410000 */
[C---:B------:R-:W-:Y:S01]  /*109c0*/  FMUL.FTZ R43, R4.reuse, R43 ;  /* 0x0000002b042b7220 */ /* 0x040fe20000410000 */
[----:B--2---:R-:W-:Y:S01]  /*109d0*/  @P0 FMUL.FTZ R5, R5, 0.69314718246459960938 ;  /* 0x3f31721805050820 */ /* 0x004fe20000410000 */
[----:B------:R-:W-:Y:S01]  /*109e0*/  MOV R3, 0xff800000 ;  /* 0xff80000000037802 */ /* 0x000fe20000000f00 */
[C---:B------:R-:W-:Y:S01]  /*109f0*/  FMUL.FTZ R46, R4.reuse, R46 ;  /* 0x0000002e042e7220 */ /* 0x040fe20000410000 */
[----:B------:R-:W-:Y:S01]  /*10a00*/  FMUL.FTZ R47, R4, R47 ;  /* 0x0000002f042f7220 */ /* 0x000fe20000410000 */
        /* <DEDUP_REMOVED lines=50> */
[----:B--2---:R2:W5:Y:S01]  /*10d30*/  LD.E R52, desc[UR4][R84.64+0xcc] ;  /* 0x0000cc0454347980 */ /* 0x004562000c101900 */
[----:B---3--:R-:W-:Y:S01]  /*10d40*/  LOP3.LUT R8, R128, 0xd8, RZ, 0xc0, !PT ;  /* 0x000000d880087812 */ /* 0x008fe200078ec0ff */
[----:B------:R-:W-:Y:S01]  /*10d50*/  IMAD.SHL.U32 R145, R145, 0x40, RZ ;  /* 0x0000004091917824 */ /* 0x000fe200078e00ff */
[----:B----4-:R-:W-:Y:S01]  /*10d60*/  LOP3.LUT R57, R129, 0x30, RZ, 0xc0, !PT ;  /* 0x0000003081397812 */ /* 0x010fe200078ec0ff */
[----:B-1----:R2:W5:Y:S01]  /*10d70*/  LD.E.64 R60, desc[UR4][R84.64+0x78] ;  /* 0x00007804543c7980 */ /* 0x002562000c101b00 */
[----:B------:R-:W-:-:S02]  /*10d80*/  LOP3.LUT R9, R8, 0x18, R129, 0x78, !PT ;  /* 0x0000001808097812 */ /* 0x000fc400078e7881 */
[----:B------:R-:W-:Y:S01]  /*10d90*/  LOP3.LUT R57, R57, 0x7, R2, 0xf8, !PT ;  /* 0x0000000739397812 */ /* 0x000fe200078ef802 */
[----:B------:R2:W5:Y:S01]  /*10da0*/  LD.E.64 R58, desc[UR4][R84.64+0xa8] ;  /* 0x0000a804543a7980 */ /* 0x000562000c101b00 */
[----:B------:R-:W-:Y:S01]  /*10db0*/  LOP3.LUT R9, R9, 0xf24, R128, 0xf8, !PT ;  /* 0x00000f2409097812 */ /* 0x000fe200078ef880 */
[----:B------:R-:W-:Y:S03]  /*10dc0*/  BAR.SYNC.DEFER_BLOCKING 0x0 ;  /* 0x0000000000007b1d */ /* 0x000fe60000010000 */
[----:B------:R-:W-:Y:S02]  /*10dd0*/  LEA R2, R9, UR6, 0x2 ;  /* 0x0000000609027c11 */ /* 0x000fe4000f8e10ff */
[----:B------:R-:W-:-:S03]  /*10de0*/  LOP3.LUT P0, RZ, R131, 0x3, RZ, 0xc0, !PT ;  /* 0x0000000383ff7812 */ /* 0x000fc6000780c0ff */
        /* <DEDUP_REMOVED lines=12> */
[----:B------:R-:W-:Y:S02]  /*10eb0*/  IMAD R10, R10, R7, R148 ;  /* 0x000000070a0a7224 */ /* 0x000fe400078e0294 */
[----:B------:R2:W1:Y:S02]  /*10ec0*/  LDS.128 R4, [R2+0x5800] ;  /* 0x0058000002047984 */ /* 0x0004640000000c00 */
[----:B------:R-:W-:Y:S02]  /*10ed0*/  IMAD R54, R11, R10, R145 ;  /* 0x0000000a0b367224 */ /* 0x000fe400078e0291 */
[----:B------:R2:W1:Y:S01]  /*10ee0*/  LDS.128 R8, [R2+0x5000] ;  /* 0x0050000002087984 */ /* 0x0004620000000c00 */
[----:B---34-:R-:W-:Y:S05]  /*10ef0*/  @P0 BRA `(.L_x_9897) ;  /* 0x0000000000280947 */ /* 0x018fea0003800000 */
        /* <DEDUP_REMOVED lines=10> */
.L_x_9897:
[----:B------:R-:W-:Y:S05]  /*10fa0*/  BSYNC.RECONVERGENT B0 ;  /* 0x0000000000007941 */ /* 0x000fea0003800200 */
.L_x_9896:
[----:B--2---:R2:W5:Y:S01]  /*10fb0*/  LD.E R84, desc[UR4][R84.64+0xc0] ;  /* 0x0000c00454547980 */ /* 0x004562000c101900 */
[----:B------:R-:W-:Y:S01]  /*10fc0*/  SHF.R.U32.HI R131, RZ, 0x3, R131 ;  /* 0x00000003ff837819 */ /* 0x000fe20000011683 */
[----:B------:R-:W-:Y:S01]  /*10fd0*/  IMAD.IADD R145, R146, 0x1, -R145 ;  /* 0x0000000192917824 */ /* 0x000fe200078e0a91 */
[----:B---3--:R-:W-:Y:S01]  /*10fe0*/  LOP3.LUT R3, R128, 0x1c, RZ, 0xc0, !PT ;  /* 0x0000001c80037812 */ /* 0x008fe200078ec0ff */
[----:B-----5:R-:W-:Y:S01]  /*10ff0*/  IMAD R52, R54, R52, RZ ;  /* 0x0000003436347224 */ /* 0x020fe200078e02ff */
[----:B------:R-:W-:Y:S01]  /*11000*/  BSSY.RECONVERGENT B0, `(.L_x_9898) ;  /* 0x0000016000007945 */ /* 0x000fe20003800200 */
[C---:B------:R-:W-:Y:S01]  /*11010*/  VIADD R0, R131.reuse, 0x10 ;  /* 0x0000001083007836 */ /* 0x040fe20000000000 */
[CC--:B------:R-:W-:Y:S01]  /*11020*/  ISETP.GE.AND P2, PT, R131.reuse, R145.reuse, PT ;  /* 0x000000918300720c */ /* 0x0c0fe20003f46270 */
[----:B------:R-:W-:Y:S01]  /*11030*/  VIADD R2, R131, 0x20 ;  /* 0x0000002083027836 */ /* 0x000fe20000000000 */
[----:B------:R-:W-:Y:S02]  /*11040*/  LOP3.LUT R55, R3, 0x20, RZ, 0xfc, !PT ;  /* 0x0000002003377812 */ /* 0x000fe400078efcff */
[-C--:B------:R-:W-:Y:S01]  /*11050*/  ISETP.GE.AND P1, PT, R0, R145.reuse, PT ;  /* 0x000000910000720c */ /* 0x080fe20003f26270 */
[C---:B------:R-:W-:Y:S01]  /*11060*/  VIADD R0, R131.reuse, 0x30 ;  /* 0x0000003083007836 */ /* 0x040fe20000000000 */
        /* <DEDUP_REMOVED lines=12> */
[----:B-1----:R3:W-:Y:S04]  /*11130*/  @!P4 ST.E.128 desc[UR4][R56.64], R48 ;  /* 0x000000303800c985 */ /* 0x0027e8000c101d04 */
[----:B------:R3:W-:Y:S04]  /*11140*/  @!P3 ST.E.128 desc[UR4][R56.64+0x80], R32 ;  /* 0x000080203800b985 */ /* 0x0007e8000c101d04 */
[----:B------:R3:W-:Y:S02]  /*11150*/  @!P2 ST.E.128 desc[UR4][R56.64+0x100], R16 ;  /* 0x000100103800a985 */ /* 0x0007e4000c101d04 */
.L_x_9899:
[----:B------:R-:W-:Y:S05]  /*11160*/  BSYNC.RECONVERGENT B0 ;  /* 0x0000000000007941 */ /* 0x000fea0003800200 */
.L_x_9898:
[----:B------:R-:W-:Y:S04]  /*11170*/  BSSY.RECONVERGENT B0, `(.L_x_9900) ;  /* 0x000000e000007945 */ /* 0x000fe80003800200 */
[----:B------:R-:W-:Y:S05]  /*11180*/  @P1 BRA `(.L_x_9901) ;  /* 0x0000000000301947 */ /* 0x000fea0003800000 */
[-C--:B------:R-:W-:Y:S02]  /*11190*/  ISETP.GE.AND P4, PT, R3, R84.reuse, PT ;  /* 0x000000540300720c */ /* 0x080fe40003f86270 */
        /* <DEDUP_REMOVED lines=11> */
.L_x_9901:
[----:B------:R-:W-:Y:S05]  /*11250*/  BSYNC.RECONVERGENT B0 ;  /* 0x0000000000007941 */ /* 0x000fea0003800200 */
.L_x_9900:
[----:B------:R-:W-:Y:S04]  /*11260*/  BSSY.RECONVERGENT B0, `(.L_x_9902) ;  /* 0x000000e000007945 */ /* 0x000fe80003800200 */
[----:B------:R-:W-:Y:S05]  /*11270*/  @P5 BRA `(.L_x_9903) ;  /* 0x0000000000305947 */ /* 0x000fea0003800000 */
[-C--:B------:R-:W-:Y:S02]  /*11280*/  ISETP.GE.AND P5, PT, R3, R84.reuse, PT ;  /* 0x000000540300720c */ /* 0x080fe40003fa6270 */
[-C--:B------:R-:W-:Y:S02]  /*11290*/  ISETP.GE.AND P3, PT, R55, R84.reuse, PT ;  /* 0x000000543700720c */ /* 0x080fe40003f66270 */
[----:B------:R-:W-:-:S09]  /*112a0*/  ISETP.GE.AND P1, PT, R53, R84, PT ;  /* 0x000000543500720c */ /* 0x000fd20003f26270 */
[CC--:B-1-34-:R-:W-:Y:S02]  /*112b0*/  @!P5 LEA R16, P4, R131.reuse, R60.reuse, 0x2 ;  /* 0x0000003c8310d211 */ /* 0x0dafe400078810ff */
        /* <DEDUP_REMOVED lines=8> */
.L_x_9903:
[----:B------:R-:W-:Y:S05]  /*11340*/  BSYNC.RECONVERGENT B0 ;  /* 0x0000000000007941 */ /* 0x000fea0003800200 */
.L_x_9902:
[----:B------:R-:W-:-:S04]  /*11350*/  MOV R145, 0x0 ;  /* 0x0000000000917802 */ /* 0x000fc80000000f00 */
[----:B-1234-:R-:W-:Y:S05]  /*11360*/  @P6 RET.REL.NODEC R144 `(_ZN5flash24flash_fwd_splitkv_kernelI23Flash_fwd_kernel_traitsILi96ELi64ELi64ELi4ELb0ELb0EN7cutlass6half_tE19Flash_kernel_traitsILi96ELi64ELi64ELi4ES3_EELb0ELb0ELb1ELb0ELb0ELb0ELb1ELb1EEEvNS_16Flash_fwd_paramsE) ;  /* 0xfffffeec90246950 */ /* 0x01efea0003c3ffff */
        /* <DEDUP_REMOVED lines=10> */
[----:B-1----:R-:W-:Y:S05]  /*11410*/  @P0 RET.REL.NODEC R144 `(_ZN5flash24flash_fwd_splitkv_kernelI23Flash_fwd_kernel_traitsILi96ELi64ELi64ELi4ELb0ELb0EN7cutlass6half_tE19Flash_kernel_traitsILi96ELi64ELi64ELi4ES3_EELb0ELb0ELb1ELb0ELb0ELb0ELb1ELb1EEEvNS_16Flash_fwd_paramsE) ;  /* 0xfffffee890f80950 */ /* 0x002fea0003c3ffff */
[----:B------:R-:W-:Y:S01]  /*11420*/  LEA R2, P0, R131, R60, 0x2 ;  /* 0x0000003c83027211 */ /* 0x000fe200078010ff */
[----:B------:R-:W-:-:S03]  /*11430*/  IMAD.MOV.U32 R145, RZ, RZ, 0x0 ;  /* 0x00000000ff917424 */ /* 0x000fc600078e00ff */
[----:B------:R-:W-:-:S05]  /*11440*/  LEA.HI.X R3, R131, R61, R52, 0x2, P0 ;  /* 0x0000003d83037211 */ /* 0x000fca00000f1434 */
[----:B------:R1:W-:Y:S02]  /*11450*/  ST.E.128 desc[UR4][R2.64+0x4900], R4 ;  /* 0x0049000402007985 */ /* 0x0003e4000c101d04 */
[----:B-1----:R-:W-:Y:S05]  /*11460*/  RET.REL.NODEC R144 `(_ZN5flash24flash_fwd_splitkv_kernelI23Flash_fwd_kernel_traitsILi96ELi64ELi64ELi4ELb0ELb0EN7cutlass6half_tE19Flash_kernel_traitsILi96ELi64ELi64ELi4ES3_EELb0ELb0ELb1ELb0ELb0ELb0ELb1ELb1EEEvNS_16Flash_fwd_paramsE) ;  /* 0xfffffee890e47950 */ /* 0x002fea0003c3ffff */
.L_x_9895:
[----:B------:R-:W-:Y:S01]  /*11470*/  MOV R3, 0x2 ;  /* 0x0000000200037802 */ /* 0x000fe20000000f00 */
[----:B------:R-:W-:Y:S01]  /*11480*/  IMAD.MOV.U32 R4, RZ, RZ, -0x1 ;  /* 0xffffffffff047424 */ /* 0x000fe200078e00ff */
[----:B------:R-:W-:-:S07]  /*11490*/  MOV R0, 0x1f ;  /* 0x0000001f00007802 */ /* 0x000fce0000000f00 */
[----:B-1---5:R-:W-:Y:S05]  /*114a0*/  WARPSYNC.COLLECTIVE R4, `(.L_x_9904) ;  /* 0x0000000004087348 */ /* 0x022fea0003c00000 */
[----:B------:R2:W3:Y:S02]  /*114b0*/  SHFL.BFLY P0, R7, R158, R3, R0 ;  /* 0x0c0000039e077389 */ /* 0x0004e40000000000 */
[----:B-123-5:R-:W-:Y:S05]  /*114c0*/  ENDCOLLECTIVE ;  /* 0x000000000000791b */ /* 0x02efea0003800000 */
.L_x_9904:
[----:B------:R-:W-:Y:S02]  /*114d0*/  MOV R5, R7 ;  /* 0x0000000700057202 */ /* 0x000fe40000000f00 */
[----:B------:R-:W-:-:S03]  /*114e0*/  MOV R3, 0x1 ;  /* 0x0000000100037802 */ /* 0x000fc60000000f00 */
[----:B------:R-:W-:-:S04]  /*114f0*/  FADD.FTZ R6, R5, R158 ;  /* 0x0000009e05067221 */ /* 0x000fc80000010000 */
[----:B------:R-:W-:-:S07]  /*11500*/  IMAD.MOV.U32 R158, RZ, RZ, R6 ;  /* 0x000000ffff9e7224 */ /* 0x000fce00078e0006 */
[----:B------:R-:W-:Y:S05]  /*11510*/  WARPSYNC.COLLECTIVE R4, `(.L_x_9905) ;  /* 0x0000000004087348 */ /* 0x000fea0003c00000 */
[----:B------:R1:W2:Y:S02]  /*11520*/  SHFL.BFLY P0, R7, R158, R3, R0 ;  /* 0x0c0000039e077389 */ /* 0x0002a40000000000 */
[----:B-12---:R-:W-:Y:S05]  /*11530*/  ENDCOLLECTIVE ;  /* 0x000000000000791b */ /* 0x006fea0003800000 */
.L_x_9905:
[----:B------:R-:W-:Y:S01]  /*11540*/  MOV R158, R161 ;  /* 0x000000a1009e7202 */ /* 0x000fe20000000f00 */
[----:B------:R-:W-:Y:S01]  /*11550*/  IMAD.MOV.U32 R5, RZ, RZ, R7 ;  /* 0x000000ffff057224 */ /* 0x000fe200078e0007 */
[----:B------:R-:W-:-:S03]  /*11560*/  MOV R3, 0x2 ;  /* 0x0000000200037802 */ /* 0x000fc60000000f00 */
[----:B------:R-:W-:-:S07]  /*11570*/  FADD.FTZ R10, R6, R5 ;  /* 0x00000005060a7221 */ /* 0x000fce0000010000 */
[----:B------:R-:W-:Y:S05]  /*11580*/  WARPSYNC.COLLECTIVE R4, `(.L_x_9906) ;  /* 0x0000000004087348 */ /* 0x000fea0003c00000 */
[----:B------:R1:W2:Y:S02]  /*11590*/  SHFL.BFLY P0, R7, R158, R3, R0 ;  /* 0x0c0000039e077389 */ /* 0x0002a40000000000 */
[----:B-12---:R-:W-:Y:S05]  /*115a0*/  ENDCOLLECTIVE ;  /* 0x000000000000791b */ /* 0x006fea0003800000 */
.L_x_9906:
[----:B------:R-:W-:Y:S01]  /*115b0*/  FADD.FTZ R8, R7, R161 ;  /* 0x000000a107087221 */ /* 0x000fe20000010000 */
[----:B------:R-:W-:-:S03]  /*115c0*/  MOV R3, 0x1 ;  /* 0x0000000100037802 */ /* 0x000fc60000000f00 */
[----:B------:R-:W-:-:S07]  /*115d0*/  IMAD.MOV.U32 R158, RZ, RZ, R8 ;  /* 0x000000ffff9e7224 */ /* 0x000fce00078e0008 */
[----:B------:R-:W-:Y:S05]  /*115e0*/  WARPSYNC.COLLECTIVE R4, `(.L_x_9907) ;  /* 0x0000000004087348 */ /* 0x000fea0003c00000 */
[----:B------:R1:W2:Y:S02]  /*115f0*/  SHFL.BFLY P0, R7, R158, R3, R0 ;  /* 0x0c0000039e077389 */ /* 0x0002a40000000000 */
[----:B-12---:R-:W-:Y:S05]  /*11600*/  ENDCOLLECTIVE ;  /* 0x000000000000791b */ /* 0x006fea0003800000 */
.L_x_9907:
[----:B------:R-:W-:Y:S01]  /*11610*/  MOV R9, R7 ;  /* 0x0000000700097202 */ /* 0x000fe20000000f00 */
[----:B------:R-:W-:Y:S06]  /*11620*/  BRA `(.L_x_9908) ;  /* 0xfffffff0001c7947 */ /* 0x000fec000383ffff */
.L_x_9909:
        /* <DEDUP_REMOVED lines=13> */
.L_x_11724:


//--------------------- .text._ZN5flash24flash_fwd_splitkv_kernelI23Flash_fwd_kernel_traitsILi96ELi64ELi64ELi4ELb0ELb0EN7cutlass6half_tE19Flash_kernel_traitsILi96ELi64ELi64ELi4ES3_EELb0ELb0ELb1ELb0ELb0ELb1ELb1ELb1EEEvNS_16Flash_fwd_paramsE --------------------------
	.section	.text._ZN5flash24flash_fwd_splitkv_kernelI23Flash_fwd_kernel_traitsILi96ELi64ELi64ELi4ELb0ELb0EN7cutlass6half_tE19Flash_kernel_traitsILi96ELi64ELi64ELi4ES3_EELb0ELb0ELb1ELb0ELb0ELb1ELb1ELb1EEEvNS_16Flash_fwd_paramsE,"ax",@progbits
	.align	128
        .global         _ZN5flash24flash_fwd_splitkv_kernelI23Flash_fwd_kernel_traitsILi96ELi64ELi64ELi4ELb0ELb0EN7cutlass6half_tE19Flash_kernel_traitsILi96ELi64ELi64ELi4ES3_EELb0ELb0ELb1ELb0ELb0ELb1ELb1ELb1EEEvNS_16Flash_fwd_paramsE
        .type           _ZN5flash24flash_fwd_splitkv_kernelI23Flash_fwd_kernel_traitsILi96ELi64ELi64ELi4ELb0ELb0EN7cutlass6half_tE19Flash_kernel_traitsILi96ELi64ELi64ELi4ES3_EELb0ELb0ELb1ELb0ELb0ELb1ELb1ELb1EEEvNS_16Flash_fwd_paramsE,@function
        .size           _ZN5flash24flash_fwd_splitkv_kernelI23Flash_fwd_kernel_traitsILi96ELi64ELi64ELi4ELb0ELb0EN7cutlass6half_tE19Flash_kernel_traitsILi96ELi64ELi64ELi4ES3_EELb0ELb0ELb1ELb0ELb0ELb1ELb1ELb1EEEvNS_16Flash_fwd_paramsE,(.L_x_11725 - _ZN5flash24flash_fwd_splitkv_kernelI23Flash_fwd_kernel_traitsILi96ELi64ELi64ELi4ELb0ELb0EN7cutlass6half_tE19Flash_kernel_traitsILi96ELi64ELi64ELi4ES3_EELb0ELb0ELb1ELb0ELb0ELb1ELb1ELb1EEEvNS_16Flash_fwd_paramsE)
        .other          _ZN5flash24flash_fwd_splitkv_kernelI23Flash_fwd_kernel_traitsILi96ELi64ELi64ELi4ELb0ELb0EN7cutlass6half_tE19Flash_kernel_traitsILi96ELi64ELi64ELi4ES3_EELb0ELb0ELb1ELb0ELb0ELb1ELb1ELb1EEEvNS_16Flash_fwd_paramsE,@"STO_CUDA_ENTRY STV_DEFAULT"
_ZN5flash24flash_fwd_splitkv_kernelI23Flash_fwd_kernel_traitsILi96ELi64ELi64ELi4ELb0ELb0EN7cutlass6half_tE19Flash_kernel_traitsILi96ELi64ELi64ELi4ES3_EELb0ELb0ELb1ELb0ELb0ELb1ELb1ELb1EEEvNS_16Flash_fwd_paramsE:
.text._ZN5flash24flash_fwd_splitkv_kernelI23Flash_fwd_kernel_traitsILi96ELi64ELi64ELi4ELb0ELb0EN7cutlass6half_tE19Flash_kernel_traitsILi96ELi64ELi64ELi4ES3_EELb0ELb0ELb1ELb0ELb0ELb1ELb1ELb1EEEvNS_16Flash_fwd_paramsE:
        /* <DEDUP_REMOVED lines=24> */
[----:B------:R-:W1:Y:S11]  /*0180*/  LDC R0, c[0x0][0x374] ;  /* 0x0000dd00ff007b82 */ /* 0x000e760000000800 */
[----:B------:R-:W-:-:S02]  /*0190*/  @P1 IADD3 R147, PT, PT, R147, 0x1, RZ ;  /* 0x0000000193931810 */ /* 0x000fc40007ffe0ff */
[----:B------:R-:W-:-:S04]  /*01a0*/  @!P0 LOP3.LUT R147, RZ, R2, RZ, 0x33, !PT ;  /* 0x00000002ff938212 */ /* 0x000fc800078e33ff */
[----:B------:R-:W-:-:S05]  /*01b0*/  IADD3 R146, PT, PT, -R147, RZ, RZ ;  /* 0x000000ff93927210 */ /* 0x000fca0007ffe1ff */
[----:B--2-4-:R-:W-:Y:S02]  /*01c0*/  IMAD R146, R2, R146, UR4 ;  /* 0x0000000402927e24 */ /* 0x014fe4000f8e0292 */
[----:B-1----:R-:W-:Y:S05]  /*01d0*/  CALL.REL.NOINC `($_ZN5flash24flash_fwd_splitkv_kernelI23Flash_fwd_kernel_traitsILi96ELi64ELi64ELi4ELb0ELb0EN7cutlass6half_tE19Flash_kernel_traitsILi96ELi64ELi64ELi4ES3_EELb0ELb0ELb1ELb0ELb0ELb1ELb1ELb1EEEvNS_16Flash_fwd_paramsE$_ZN5flash30compute_attn_1rowblock_splitkvI23Flash_fwd_kernel_traitsILi96ELi64ELi64ELi4ELb0ELb0EN7cutlass6half_tE19Flash_kernel_traitsILi96ELi64ELi64ELi4ES3_EELb0ELb0ELb1ELb0ELb0ELb1ELb1ELb1ENS_16Flash_fwd_paramsEEEvRKT8_iiiii) ;  /* 0x0000000000087944 */ /* 0x002fea0003c00000 */
[----:B------:R-:W-:Y:S05]  /*01e0*/  BSYNC.RECONVERGENT B4 ;  /* 0x0000000000047941 */ /* 0x000fea0003800200 */
.L_x_9910:
[----:B------:R-:W-:Y:S05]  /*01f0*/  EXIT ;  /* 0x000000000000794d */ /* 0x000fea0003800000 */
        .type           $_ZN5flash24flash_fwd_splitkv_kernelI23Flash_fwd_kernel_traitsILi96ELi64ELi64ELi4ELb0ELb0EN7cutlass6half_tE19Flash_kernel_traitsILi96ELi64ELi64ELi4ES3_EELb0ELb0ELb1ELb0ELb0ELb1ELb1ELb1EEEvNS_16Flash_fwd_paramsE$_ZN5flash30compute_attn_1rowblock_splitkvI23Flash_fwd_kernel_traitsILi96ELi64ELi64ELi4ELb0ELb0EN7cutlass6half_tE19Flash_kernel_traitsILi96ELi64ELi64ELi4ES3_EELb0ELb0ELb1ELb0ELb0ELb1ELb1ELb1ENS_16Flash_fwd_paramsEEEvRKT8_iiiii,@function
        .size           $_ZN5flash24flash_fwd_splitkv_kernelI23Flash_fwd_kernel_traitsILi96ELi64ELi64ELi4ELb0ELb0EN7cutlass6half_tE19Flash_kernel_traitsILi96ELi64ELi64ELi4ES3_EELb0ELb0ELb1ELb0ELb0ELb1ELb1ELb1EEEvNS_16Flash_fwd_paramsE$_ZN5flash30compute_attn_1rowblock_splitkvI23Flash_fwd_kernel_traitsILi96ELi64ELi64ELi4ELb0ELb0EN7cutlass6half_tE19Flash_kernel_traitsILi96ELi64ELi64ELi4ES3_EELb0ELb0ELb1ELb0ELb0ELb1ELb1ELb1ENS_16Flash_fwd_paramsEEEvRKT8_iiiii,(.L_x_11725 - $_ZN5flash24flash_fwd_splitkv_kernelI23Flash_fwd_kernel_traitsILi96ELi64ELi64ELi4ELb0ELb0EN7cutlass6half_tE19Flash_kernel_traitsILi96ELi64ELi64ELi4ES3_EELb0ELb0ELb1ELb0ELb0ELb1ELb1ELb1EEEvNS_16Flash_fwd_paramsE$_ZN5flash30compute_attn_1rowblock_splitkvI23Flash_fwd_kernel_traitsILi96ELi64ELi64ELi4ELb0ELb0EN7cutlass6half_tE19Flash_kernel_traitsILi96ELi64ELi64ELi4ES3_EELb0ELb0ELb1ELb0ELb0ELb1ELb1ELb1ENS_16Flash_fwd_paramsEEEvRKT8_iiiii)
$_ZN5flash24flash_fwd_splitkv_kernelI23Flash_fwd_kernel_traitsILi96ELi64ELi64ELi4ELb0ELb0EN7cutlass6half_tE19Flash_kernel_traitsILi96ELi64ELi64ELi4ES3_EELb0ELb0ELb1ELb0ELb0ELb1ELb1ELb1EEEvNS_16Flash_fwd_paramsE$_ZN5flash30compute_attn_1rowblock_splitkvI23Flash_fwd_kernel_traitsILi96ELi64ELi64ELi4ELb0ELb0EN7cutlass6half_tE19Flash_kernel_traitsILi96ELi64ELi64ELi4ES3_EELb0ELb0ELb1ELb0ELb0ELb1ELb1ELb1ENS_16Flash_fwd_paramsEEEvRKT8_iiiii:
[----:B------:R-:W1:Y:S02]  /*0200*/  LDCU.64 UR4, c[0x0][0x358] ;  /* 0x00006b00ff0477ac */ /* 0x000e640008000a00 */
[----:B-1----:R-:W2:Y:S04]  /*0210*/  LD.E.64 R2, desc[UR4][R84.64+0xe0] ;  /* 0x0000e00454027980 */ /* 0x002ea8000c101b00 */
[----:B------:R-:W3:Y:S04]  /*0220*/  LD.E.64 R6, desc[UR4][R84.64+0xe8] ;  /* 0x0000e80454067980 */ /* 0x000ee8000c101b00 */
[----:B------:R-:W4:Y:S01]  /*0230*/  LD.E.64 R10, desc[UR4][R84.64+0xf0] ;  /* 0x0000f004540a7980 */ /* 0x000f22000c101b00 */
[----:B------:R-:W-:Y:S01]  /*0240*/  IMAD.SHL.U32 R68, R147, 0x4, RZ ;  /* 0x0000000493447824 */ /* 0x000fe200078e00ff */
[----:B------:R-:W-:Y:S01]  /*0250*/  SHF.R.U32.HI R67, RZ, 0x1e, R147 ;  /* 0x0000001eff437819 */ /* 0x000fe20000011693 */
[----:B------:R-:W-:Y:S01]  /*0260*/  IMAD.MOV.U32 R9, RZ, RZ, -0x1 ;  /* 0xffffffffff097424 */ /* 0x000fe200078e00ff */
[----:B------:R-:W4:Y:S01]  /*0270*/  LD.E.64 R4, desc[UR4][R84.64+0xf8] ;  /* 0x0000f80454047980 */ /* 0x000f22000c101b00 */
[----:B------:R-:W-:Y:S01]  /*0280*/  IMAD.MOV.U32 R19, RZ, RZ, RZ ;  /* 0x000000ffff137224 */ /* 0x000fe200078e00ff */
[----:B--2---:R-:W-:-:S02]  /*0290*/  ISETP.NE.U32.AND P1, PT, R2, RZ, PT ;  /* 0x000000ff0200720c */ /* 0x004fc40003f25070 */
[----:B------:R-:W-:Y:S02]  /*02a0*/  ISETP.NE.U32.AND P5, PT, R2, RZ, PT ;  /* 0x000000ff0200720c */ /* 0x000fe40003fa5070 */
[----:B---3--:R-:W-:Y:S02]  /*02b0*/  ISETP.NE.U32.AND P3, PT, R6, RZ, PT ;  /* 0x000000ff0600720c */ /* 0x008fe40003f65070 */
[C---:B------:R-:W-:Y:S02]  /*02c0*/  ISETP.NE.AND.EX P1, PT, R3.reuse, RZ, PT, P1 ;  /* 0x000000ff0300720c */ /* 0x040fe40003f25310 */
[----:B----4-:R-:W-:Y:S02]  /*02d0*/  ISETP.NE.U32.AND P4, PT, R10, RZ, PT ;  /* 0x000000ff0a00720c */ /* 0x010fe40003f85070 */
[----:B------:R-:W-:Y:S01]  /*02e0*/  ISETP.NE.AND.EX P5, PT, R3, RZ, PT, P5 ;  /* 0x000000ff0300720c */ /* 0x000fe20003fa5350 */
[----:B------:R-:W-:Y:S01]  /*02f0*/  IMAD.WIDE.U32 R2, R147, 0x4, R2 ;  /* 0x0000000493027825 */ /* 0x000fe200078e0002 */
[----:B------:R-:W-:-:S02]  /*0300*/  ISETP.NE.AND.EX P3, PT, R7, RZ, PT, P3 ;  /* 0x000000ff0700720c */ /* 0x000fc40003f65330 */
[----:B------:R-:W-:Y:S02]  /*0310*/  ISETP.NE.AND.EX P4, PT, R11, RZ, PT, P4 ;  /* 0x000000ff0b00720c */ /* 0x000fe40003f85340 */
[----:B------:R-:W-:-:S03]  /*0320*/  IADD3 R12, P0, PT, R10, R68, RZ ;  /* 0x000000440a0c7210 */ /* 0x000fc60007f1e0ff */
[----:B------:R1:W5:Y:S02]  /*0330*/  @P1 LD.E R9, desc[UR4][R2.64] ;  /* 0x0000000402091980 */ /* 0x000364000c101900 */
[----:B------:R-:W-:Y:S02]  /*0340*/  IMAD.X R13, R11, 0x1, R67, P0 ;  /* 0x000000010b0d7824 */ /* 0x000fe400000e0643 */
[----:B------:R1:W5:Y:S04]  /*0350*/  @!P5 LD.E R145, desc[UR4][R84.64+0xb4] ;  /* 0x0000b4045491d980 */ /* 0x000368000c101900 */
[----:B------:R1:W5:Y:S04]  /*0360*/  @!P3 LD.E R52, desc[UR4][R84.64+0xb8] ;  /* 0x0000b8045434b980 */ /* 0x000368000c101900 */
[----:B------:R1:W5:Y:S04]  /*0370*/  @P4 LD.E R19, desc[UR4][R12.64] ;  /* 0x000000040c134980 */ /* 0x000368000c101900 */
[----:B------:R1:W5:Y:S01]  /*0380*/  @P5 LD.E R2, desc[UR4][R2.64+0x4] ;  /* 0x0000040402025980 */ /* 0x000362000c101900 */
[----:B------:R-:W-:-:S04]  /*0390*/  ISETP.NE.U32.AND P2, PT, R6, RZ, PT ;  /* 0x000000ff0600720c */ /* 0x000fc80003f45070 */
        /* <DEDUP_REMOVED lines=8> */
[----:B-1----:R-:W2:Y:S02]  /*0420*/  LD.E.U8 R3, desc[UR4][R84.64+0x1b2] ;  /* 0x0001b20454037980 */ /* 0x002ea4000c101100 */
[----:B--2---:R-:W-:-:S13]  /*0430*/  ISETP.NE.AND P1, PT, R3, RZ, PT ;  /* 0x000000ff0300720c */ /* 0x004fda0003f25270 */
[----:B------:R-:W-:Y:S05]  /*0440*/  @!P1 BRA `(.L_x_9912) ;  /* 0x0000000000049947 */ /* 0x000fea0003800000 */
[----:B------:R2:W5:Y:S02]  /*0450*/  LD.E R21, desc[UR4][R6.64] ;  /* 0x0000000406157980 */ /* 0x000564000c101900 */
.L_x_9912:
[----:B------:R-:W-:Y:S05]  /*0460*/  BSYNC.RECONVERGENT B0 ;  /* 0x0000000000007941 */ /* 0x000fea0003800200 */
.L_x_9911:
[----:B------:R-:W-:Y:S04]  /*0470*/  BSSY.RECONVERGENT B0, `(.L_x_9913) ;  /* 0x0000007000007945 */ /* 0x000fe80003800200 */
[----:B------:R-:W-:Y:S05]  /*0480*/  @!P3 BRA `(.L_x_9914) ;  /* 0x000000000014b947 */ /* 0x000fea0003800000 */
[----:B-1----:R-:W3:Y:S02]  /*0490*/  LD.E.U8 R3, desc[UR4][R84.64+0x1b2] ;  /* 0x0001b20454037980 */ /* 0x002ee4000c101100 */
[----:B---3--:R-:W-:-:S13]  /*04a0*/  ISETP.NE.AND P1, PT, R3, RZ, PT ;  /* 0x000000ff0300720c */ /* 0x008fda0003f25270 */
[----:B-----5:R-:W3:Y:S02]  /*04b0*/  @P1 LD.E R52, desc[UR4][R6.64+0x4] ;  /* 0x0000040406341980 */ /* 0x020ee4000c101900 */
[----:B---3--:R-:W-:-:S06]  /*04c0*/  @P1 IADD3 R52, PT, PT, R52, -R21, RZ ;  /* 0x8000001534341210 */ /* 0x008fcc0007ffe0ff */
[----:B------:R3:W5:Y:S02]  /*04d0*/  @!P1 LD.E R52, desc[UR4][R6.64] ;  /* 0x0000000406349980 */ /* 0x000764000c101900 */
.L_x_9914:
[----:B------:R-:W-:Y:S05]  /*04e0*/  BSYNC.RECONVERGENT B0 ;  /* 0x0000000000007941 */ /* 0x000fea0003800200 */
.L_x_9913:
        /* <DEDUP_REMOVED lines=9> */
.L_x_9916:
[----:B-1----:R-:W4:Y:S01]  /*0580*/  LD.E.64 R2, desc[UR4][R84.64+0x108] ;  /* 0x0001080454027980 */ /* 0x002f22000c101b00 */
[----:B------:R-:W-:Y:S01]  /*0590*/  BSSY.RECONVERGENT B0, `(.L_x_9918) ;  /* 0x0000006000007945 */ /* 0x000fe20003800200 */
[----:B------:R-:W-:Y:S01]  /*05a0*/  IMAD.MOV.U32 R90, RZ, RZ, RZ ;  /* 0x000000ffff5a7224 */ /* 0x000fe200078e00ff */
[----:B----4-:R-:W-:-:S04]  /*05b0*/  ISETP.NE.U32.AND P0, PT, R2, RZ, PT ;  /* 0x000000ff0200720c */ /* 0x010fc80003f05070 */
[----:B------:R-:W-:-:S13]  /*05c0*/  ISETP.NE.AND.EX P0, PT, R3, RZ, PT, P0 ;  /* 0x000000ff0300720c */ /* 0x000fda0003f05300 */
[----:B------:R-:W-:Y:S05]  /*05d0*/  @!P0 BRA `(.L_x_9919) ;  /* 0x0000000000048947 */ /* 0x000fea0003800000 */
[----:B------:R1:W5:Y:S02]  /*05e0*/  LD.E R90, desc[UR4][R84.64+0xbc] ;  /* 0x0000bc04545a7980 */ /* 0x000364000c101900 */
.L_x_9919:
[----:B------:R-:W-:Y:S05]  /*05f0*/  BSYNC.RECONVERGENT B0 ;  /* 0x0000000000007941 */ /* 0x000fea0003800200 */
.L_x_9918:
[----:B-----5:R-:W-:Y:S02]  /*0600*/  IADD3 R90, PT, PT, R52, R90, RZ ;  /* 0x0000005a345a7210 */ /* 0x020fe40007ffe0ff */
.L_x_9917:
[----:B------:R-:W-:Y:S05]  /*0610*/  BSYNC.RECONVERGENT B1 ;  /* 0x0000000000017941 */ /* 0x000fea0003800200 */
.L_x_9915:
[----:B------:R-:W-:Y:S01]  /*0620*/  IMAD.SHL.U32 R74, R143, 0x40, RZ ;  /* 0x000000408f4a7824 */ /* 0x000fe200078e00ff */
[----:B-1----:R-:W-:Y:S01]  /*0630*/  MOV R2, R142 ;  /* 0x0000008e00027202 */ /* 0x002fe20000000f00 */
[----:B------:R-:W-:-:S03]  /*0640*/  IMAD.MOV.U32 R3, RZ, RZ, 0x0 ;  /* 0x00000000ff037424 */ /* 0x000fc600078e00ff */
[----:B------:R-:W-:-:S13]  /*0650*/  ISETP.GT.AND P0, PT, R145, R74, PT ;  /* 0x0000004a9100720c */ /* 0x000fda0003f04270 */
[----:B--23--:R-:W-:Y:S05]  /*0660*/  @!P0 RET.REL.NODEC R2 `(_ZN5flash24flash_fwd_splitkv_kernelI23Flash_fwd_kernel_traitsILi96ELi64ELi64ELi4ELb0ELb0EN7cutlass6half_tE19Flash_kernel_traitsILi96ELi64ELi64ELi4ES3_EELb0ELb0ELb1ELb0ELb0ELb1ELb1ELb1EEEvNS_16Flash_fwd_paramsE) ;  /* 0xfffffff802648950 */ /* 0x00cfea0003c3ffff */
        /* <DEDUP_REMOVED lines=74> */
.L_x_9922:
[----:B------:R-:W-:Y:S05]  /*0b10*/  BSYNC.RECONVERGENT B0 ;  /* 0x0000000000007941 */ /* 0x000fea0003800200 */
.L_x_9921:
        /* <DEDUP_REMOVED lines=16> */
.L_x_9924:
[----:B------:R-:W-:Y:S05]  /*0c20*/  BSYNC.RECONVERGENT B0 ;  /* 0x0000000000007941 */ /* 0x000fea0003800200 */
.L_x_9923:
        /* <DEDUP_REMOVED lines=15> */
.L_x_9926:
[----:B------:R-:W-:Y:S05]  /*0d20*/  BSYNC.RECONVERGENT B0 ;  /* 0x0000000000007941 */ /* 0x000fea0003800200 */
.L_x_9925:
        /* <DEDUP_REMOVED lines=15> */
.L_x_9928:
[----:B------:R-:W-:Y:S05]  /*0e20*/  BSYNC.RECONVERGENT B0 ;  /* 0x0000000000007941 */ /* 0x000fea0003800200 */
.L_x_9927:
[----:B------:R-:W-:Y:S01]  /*0e30*/  ISETP.GE.OR P1, PT, R9, R145, P6 ;  /* 0x000000910900720c */ /* 0x000fe20003726670 */
        /* <DEDUP_REMOVED lines=13> */
[----:B---34-:R-:W-:Y:S05]  /*0f10*/  @P6 RET.REL.NODEC R4 `(_ZN5flash24flash_fwd_splitkv_kernelI23Flash_fwd_kernel_traitsILi96ELi64ELi64ELi4ELb0ELb0EN7cutlass6half_tE19Flash_kernel_traitsILi96ELi64ELi64ELi4ES3_EELb0ELb0ELb1ELb0ELb0ELb1ELb1ELb1EEEvNS_16Flash_fwd_paramsE) ;  /* 0xfffffff004386950 */ /* 0x018fea0003c3ffff */
[----:B------:R-:W-:Y:S02]  /*0f20*/  MOV R0, 0xff800000 ;  /* 0xff80000000007802 */ /* 0x000fe40000000f00 */
[----:B------:R-:W-:-:S03]  /*0f30*/  MOV R143, 0x0 ;  /* 0x00000000008f7802 */ /* 0x000fc60000000f00 */
[----:B------:R1:W-:Y:S02]  /*0f40*/  ST.E desc[UR4][R2.64+0xc0], R0 ;  /* 0x0000c00002007985 */ /* 0x0003e4000c101904 */
[----:B-1----:R-:W-:Y:S05]  /*0f50*/  RET.REL.NODEC R142 `(_ZN5flash24flash_fwd_splitkv_kernelI23Flash_fwd_kernel_traitsILi96ELi64ELi64ELi4ELb0ELb0EN7cutlass6half_tE19Flash_kernel_traitsILi96ELi64ELi64ELi4ES3_EELb0ELb0ELb1ELb0ELb0ELb1ELb1ELb1EEEvNS_16Flash_fwd_paramsE) ;  /* 0xfffffff08e287950 */ /* 0x002fea0003c3ffff */
.L_x_9920:
        /* <DEDUP_REMOVED lines=107> */
.L_x_9930:
        /* <DEDUP_REMOVED lines=12> */
[----:B------:R-:W-:Y:S02]  /*16d0*/  @!P2 SHF.R.S32.HI R10, RZ, 0x1f, R19 ;  /* 0x0000001fff0aa819 */ /* 0x000fe40000011413 */
        /* <DEDUP_REMOVED lines=19> */
[----:B------:R-:W-:Y:S02]  /*1810*/  @!P2 IMAD.IADD R31, R31, 0x1, R0 ;  /* 0x000000011f1fa824 */ /* 0x000fe400078e0200 */
[-C--:B------:R-:W-:Y:S02]  /*1820*/  @!P1 IADD3 R7, PT, PT, R7, -R6.reuse, RZ ;  /* 0x8000000607079210 */ /* 0x080fe40007ffe0ff */
[----:B------:R-:W-:Y:S02]  /*1830*/  @!P2 SHF.R.S32.HI R0, RZ, 0x1f, R18 ;  /* 0x0000001fff00a819 */ /* 0x000fe40000011412 */
[----:B------:R-:W-:Y:S01]  /*1840*/  ISETP.GE.U32.AND P5, PT, R7, R6, PT ;  /* 0x000000060700720c */ /* 0x000fe20003fa6070 */
[----:B------:R-:W-:Y:S01]  /*1850*/  @!P2 IMAD.WIDE.U32 R30, R26, R18, R30 ;  /* 0x000000121a1ea225 */ /* 0x000fe200078e001e */
[----:B------:R-:W-:-:S03]  /*1860*/  LOP3.LUT R6, R146, R8, RZ, 0x3c, !PT ;  /* 0x0000000892067212 */ /* 0x000fc600078e3cff */
[----:B------:R-:W-:Y:S01]  /*1870*/  @!P2 IMAD R11, R26, R0, R11 ;  /* 0x000000001a0ba224 */ /* 0x000fe200078e020b */
[----:B------:R-:W-:Y:S01]  /*1880*/  ISETP.GE.AND P0, PT, R6, RZ, PT ;  /* 0x000000ff0600720c */ /* 0x000fe20003f06270 */
[-C--:B------:R-:W-:Y:S02]  /*1890*/  @P2 IMAD R0, R5, R10.reuse, RZ ;  /* 0x0000000a05002224 */ /* 0x080fe400078e02ff */
[----:B------:R-:W-:Y:S01]  /*18a0*/  @P2 IMAD.WIDE.U32 R26, R4, R10, RZ ;  /* 0x0000000a041a2225 */ /* 0x000fe200078e00ff */
[----:B------:R-:W-:Y:S02]  /*18b0*/  ISETP.NE.AND P3, PT, R8, RZ, PT ;  /* 0x000000ff0800720c */ /* 0x000fe40003f65270 */
[----:B------:R-:W-:Y:S01]  /*18c0*/  @!P2 MOV R16, R30 ;  /* 0x0000001e0010a202 */ /* 0x000fe20000000f00 */
[----:B------:R-:W-:Y:S01]  /*18d0*/  @!P2 IMAD.IADD R11, R31, 0x1, R11 ;  /* 0x000000011f0ba824 */ /* 0x000fe200078e020b */
[----:B------:R-:W-:Y:S01]  /*18e0*/  LEA R10, R89, 0xffffffc0, 0x6 ;  /* 0xffffffc0590a7811 */ /* 0x000fe200078e30ff */
[----:B------:R-:W-:Y:S01]  /*18f0*/  @P2 IMAD.MOV.U32 R16, RZ, RZ, R26 ;  /* 0x000000ffff102224 */ /* 0x000fe200078e001a */
[----:B------:R-:W-:-:S02]  /*1900*/  @P2 IADD3 R11, PT, PT, R27, R0, RZ ;  /* 0x000000001b0b2210 */ /* 0x000fc40007ffe0ff */
[----:B------:R-:W-:Y:S01]  /*1910*/  @!P1 IADD3 R17, PT, PT, R17, 0x1, RZ ;  /* 0x0000000111119810 */ /* 0x000fe20007ffe0ff */
[-C--:B------:R-:W-:Y:S01]  /*1920*/  @!P2 IMAD R6, R3, R19.reuse, RZ ;  /* 0x000000130306a224 */ /* 0x080fe200078e02ff */
[----:B------:R-:W-:Y:S01]  /*1930*/  @!P2 SHF.R.S32.HI R0, RZ, 0x1f, R19 ;  /* 0x0000001fff00a819 */ /* 0x000fe20000011413 */
[----:B------:R-:W-:Y:S01]  /*1940*/  IMAD R7, R5, R10, RZ ;  /* 0x0000000a05077224 */ /* 0x000fe200078e02ff */
[----:B------:R-:W-:Y:S01]  /*1950*/  SHF.R.S32.HI R20, RZ, 0x1f, R10 ;  /* 0x0000001fff147819 */ /* 0x000fe2000001140a */
[----:B------:R-:W-:Y:S01]  /*1960*/  IMAD.MOV.U32 R27, RZ, RZ, R11 ;  /* 0x000000ffff1b7224 */ /* 0x000fe200078e000b */
[----:B------:R-:W-:Y:S02]  /*1970*/  MOV R26, R16 ;  /* 0x00000010001a7202 */ /* 0x000fe40000000f00 */
        /* <DEDUP_REMOVED lines=26> */
.L_x_9931:
[----:B------:R-:W-:Y:S05]  /*1b20*/  BSYNC.RECONVERGENT B0 ;  /* 0x0000000000007941 */ /* 0x000fea0003800200 */
.L_x_9929:
        /* <DEDUP_REMOVED lines=8> */
[----:B------:R-:W-:-:S06]  /*1bb0*/  IMAD.MOV.U32 R0, RZ, RZ, RZ ;  /* 0x000000ffff007224 */ /* 0x000fcc00078e00ff */
[----:B------:R1:W5:Y:S02]  /*1bc0*/  @P4 LD.E R0, desc[UR4][R12.64] ;  /* 0x000000040c004980 */ /* 0x000364000c101900 */
[----:B-1----:R-:W-:-:S04]  /*1bd0*/  IABS R13, R8 ;  /* 0x00000008000d7213 */ /* 0x002fc80000000000 */
        /* <DEDUP_REMOVED lines=17> */
[----:B------:R-:W-:-:S04]  /*1cf0*/  IADD3 R22, P1, PT, R12, R22, RZ ;  /* 0x000000160c167210 */ /* 0x000fc80007f3e0ff */
[----:B------:R-:W-:Y:S02]  /*1d00*/  ISETP.GE.U32.AND P4, PT, R23, R13, PT ;  /* 0x0000000d1700720c */ /* 0x000fe40003f86070 */
[----:B------:R-:W-:Y:S01]  /*1d10*/  LOP3.LUT R23, R146, R8, RZ, 0x3c, !PT ;  /* 0x0000000892177212 */ /* 0x000fe200078e3cff */
[----:B-----5:R-:W-:-:S03]  /*1d20*/  IMAD R20, R20, R2, RZ ;  /* 0x0000000214147224 */ /* 0x020fc600078e02ff */
[----:B------:R-:W-:Y:S02]  /*1d30*/  ISETP.GE.AND P2, PT, R23, RZ, PT ;  /* 0x000000ff1700720c */ /* 0x000fe40003f46270 */
[----:B------:R-:W-:Y:S01]  /*1d40*/  IADD3.X R23, PT, PT, RZ, R21, RZ, P1, !PT ;  /* 0x00000015ff177210 */ /* 0x000fe20000ffe4ff */
[----:B------:R-:W1:Y:S01]  /*1d50*/  S2R R48, SR_CgaCtaId ;  /* 0x0000000000307919 */ /* 0x000e620000008800 */
[----:B------:R-:W-:Y:S01]  /*1d60*/  ISETP.NE.AND P1, PT, R8, RZ, PT ;  /* 0x000000ff0800720c */ /* 0x000fe20003f25270 */
[C---:B------:R-:W-:Y:S02]  /*1d70*/  IMAD R20, R10.reuse, R3, R20 ;  /* 0x000000030a147224 */ /* 0x040fe400078e0214 */
[----:B------:R-:W-:-:S04]  /*1d80*/  IMAD.WIDE.U32 R22, R10, R2, R22 ;  /* 0x000000020a167225 */ /* 0x000fc800078e0016 */
[----:B------:R-:W-:-:S04]  /*1d90*/  @!P3 VIADD R11, R11, 0x1 ;  /* 0x000000010b0bb836 */ /* 0x000fc80000000000 */
[----:B------:R-:W-:-:S05]  /*1da0*/  @P4 VIADD R11, R11, 0x1 ;  /* 0x000000010b0b4836 */ /* 0x000fca0000000000 */
[----:B------:R-:W-:Y:S02]  /*1db0*/  @!P2 IADD3 R11, PT, PT, -R11, RZ, RZ ;  /* 0x000000ff0b0ba210 */ /* 0x000fe40007ffe1ff */
[----:B------:R-:W-:Y:S01]  /*1dc0*/  @!P1 LOP3.LUT R11, RZ, R8, RZ, 0x33, !PT ;  /* 0x00000008ff0b9212 */ /* 0x000fe200078e33ff */
[----:B------:R-:W-:Y:S01]  /*1dd0*/  IMAD.IADD R23, R23, 0x1, R20 ;  /* 0x0000000117177824 */ /* 0x000fe200078e0214 */
[----:B------:R-:W-:Y:S02]  /*1de0*/  SHF.R.S32.HI R75, RZ, 0x1f, R146 ;  /* 0x0000001fff4b7819 */ /* 0x000fe40000011492 */
[----:B------:R-:W-:Y:S01]  /*1df0*/  SHF.R.S32.HI R8, RZ, 0x1f, R11 ;  /* 0x0000001fff087819 */ /* 0x000fe2000001140b */
[----:B------:R-:W-:Y:S01]  /*1e00*/  IMAD.WIDE.U32 R22, R11, R28, R22 ;  /* 0x0000001c0b167225 */ /* 0x000fe200078e0016 */
[----:B------:R-:W-:-:S03]  /*1e10*/  SHF.R.U32.HI R78, RZ, 0x2, R45 ;  /* 0x00000002ff4e7819 */ /* 0x000fc6000001162d */
[----:B------:R-:W-:Y:S01]  /*1e20*/  IMAD.MOV.U32 R79, RZ, RZ, RZ ;  /* 0x000000ffff4f7224 */ /* 0x000fe200078e00ff */
[----:B------:R-:W-:Y:S01]  /*1e30*/  LOP3.LUT R149, R149, R148, RZ, 0x3c, !PT ;  /* 0x0000009495957212 */ /* 0x000fe200078e3cff */
[----:B------:R-:W-:Y:S02]  /*1e40*/  IMAD R140, R5, R78, RZ ;  /* 0x0000004e058c7224 */ /* 0x000fe400078e02ff */
[----:B------:R-:W-:Y:S01]  /*1e50*/  IMAD.SHL.U32 R88, R89, 0x40, RZ ;  /* 0x0000004059587824 */ /* 0x000fe200078e00ff */
[----:B------:R-:W-:Y:S01]  /*1e60*/  LOP3.LUT R148, R149, R148, RZ, 0x3c, !PT ;  /* 0x0000009495947212 */ /* 0x000fe200078e3cff */
[C---:B------:R-:W-:Y:S01]  /*1e70*/  IMAD.SHL.U32 R137, R4.reuse, 0x20, RZ ;  /* 0x0000002004897824 */ /* 0x040fe200078e00ff */
[----:B------:R-:W-:Y:S01]  /*1e80*/  SHF.L.U64.HI R138, R4, 0x5, R5 ;  /* 0x00000005048a7819 */ /* 0x000fe20000010205 */
[----:B------:R-:W-:Y:S01]  /*1e90*/  VIADD R44, R89, 0xffffffff ;  /* 0xffffffff592c7836 */ /* 0x000fe20000000000 */
[C---:B------:R-:W-:Y:S02]  /*1ea0*/  SHF.L.U64.HI R136, R2.reuse, 0x5, R3 ;  /* 0x0000000502887819 */ /* 0x040fe40000010203 */
[----:B------:R-:W-:-:S02]  /*1eb0*/  SHF.L.U32 R135, R2, 0x5, RZ ;  /* 0x0000000502877819 */ /* 0x000fc400000006ff */
[----:B------:R-:W-:Y:S02]  /*1ec0*/  LOP3.LUT R149, R149, R148, RZ, 0x3c, !PT ;  /* 0x0000009495957212 */ /* 0x000fe400078e3cff */
[----:B------:R-:W-:Y:S01]  /*1ed0*/  IADD3 R46, PT, PT, R88, -0x40, RZ ;  /* 0xffffffc0582e7810 */ /* 0x000fe20007ffe0ff */
        /* <DEDUP_REMOVED lines=9> */
[----:B------:R-:W-:-:S04]  /*1f70*/  IMAD R20, R27, R146, RZ ;  /* 0x000000921b147224 */ /* 0x000fc800078e02ff */
[----:B------:R-:W-:Y:S02]  /*1f80*/  IMAD.X R31, RZ, RZ, R10, P1 ;  /* 0x000000ffff1f7224 */ /* 0x000fe400008e060a */
[----:B------:R-:W-:Y:S01]  /*1f90*/  IMAD R20, R26, R75, R20 ;  /* 0x0000004b1a147224 */ /* 0x000fe200078e0214 */
[----:B------:R-:W-:Y:S01]  /*1fa0*/  LOP3.LUT R21, R47, 0xc0, RZ, 0xc0, !PT ;  /* 0x000000c02f157812 */ /* 0x000fe200078ec0ff */
[----:B------:R-:W-:Y:S01]  /*1fb0*/  IMAD.WIDE.U32 R26, R146, R26, R30 ;  /* 0x0000001a921a7225 */ /* 0x000fe200078e001e */
[----:B------:R-:W-:-:S03]  /*1fc0*/  MOV R10, 0x400 ;  /* 0x00000400000a7802 */ /* 0x000fc60000000f00 */
[----:B------:R-:W-:Y:S01]  /*1fd0*/  IMAD R9, R29, R11, RZ ;  /* 0x0000000b1d097224 */ /* 0x000fe200078e02ff */
[----:B------:R-:W-:Y:S02]  /*1fe0*/  LOP3.LUT R21, R21, 0x18, R45, 0xf8, !PT ;  /* 0x0000001815157812 */ /* 0x000fe400078ef82d */
[----:B------:R-:W-:Y:S01]  /*1ff0*/  IADD3 R27, PT, PT, R27, R20, RZ ;  /* 0x000000141b1b7210 */ /* 0x000fe20007ffe0ff */
[----:B------:R-:W-:Y:S02]  /*2000*/  IMAD R9, R8, R28, R9 ;  /* 0x0000001c08097224 */ /* 0x000fe400078e0209 */
[----:B------:R-:W-:Y:S01]  /*2010*/  IMAD.MOV.U32 R20, RZ, RZ, R22 ;  /* 0x000000ffff147224 */ /* 0x000fe200078e0016 */
[----:B------:R-:W-:Y:S02]  /*2020*/  IADD3 R22, P0, PT, R12, R7, RZ ;  /* 0x000000070c167210 */ /* 0x000fe40007f1e0ff */
[----:B-1----:R-:W-:Y:S02]  /*2030*/  LEA R48, R48, R10, 0x18 ;  /* 0x0000000a30307211 */ /* 0x002fe400078ec0ff */
[----:B------:R-:W-:-:S02]  /*2040*/  SHF.R.S32.HI R7, RZ, 0x1f, R52 ;  /* 0x0000001fff077819 */ /* 0x000fc40000011434 */
[----:B------:R-:W-:Y:S01]  /*2050*/  LOP3.LUT R10, R21, 0x18, R47, 0x78, !PT ;  /* 0x00000018150a7812 */ /* 0x000fe200078e782f */
[----:B------:R-:W-:Y:S01]  /*2060*/  IMAD.IADD R21, R23, 0x1, R9 ;  /* 0x0000000117157824 */ /* 0x000fe200078e0209 */
[----:B------:R-:W-:Y:S02]  /*2070*/  LEA.HI R7, R7, R52, RZ, 0x6 ;  /* 0x0000003407077211 */ /* 0x000fe400078f30ff */
[----:B------:R-:W-:Y:S01]  /*2080*/  IADD3.X R23, PT, PT, RZ, R6, RZ, P0, !PT ;  /* 0x00000006ff177210 */ /* 0x000fe200007fe4ff */
[----:B------:R-:W-:Y:S02]  /*2090*/  IMAD R6, R3, R78, RZ ;  /* 0x0000004e03067224 */ /* 0x000fe400078e02ff */
[----:B------:R-:W-:Y:S01]  /*20a0*/  IMAD.WIDE.U32 R20, R78, R2, R20 ;  /* 0x000000024e147225 */ /* 0x000fe200078e0014 */
[----:B------:R-:W-:-:S03]  /*20b0*/  SHF.R.S32.HI R7, RZ, 0x6, R7 ;  /* 0x00000006ff077819 */ /* 0x000fc60000011407 */
[----:B------:R-:W-:Y:S01]  /*20c0*/  IMAD.IADD R6, R21, 0x1, R6 ;  /* 0x0000000115067824 */ /* 0x000fe200078e0206 */
[C---:B----4-:R-:W-:Y:S01]  /*20d0*/  LEA R150, P0, R20.reuse, R14, 0x1 ;  /* 0x0000000e14967211 */ /* 0x050fe200078008ff */
[----:B------:R-:W-:Y:S01]  /*20e0*/  IMAD.WIDE.U32 R28, R143, 0x40, R78 ;  /* 0x000000408f1c7825 */ /* 0x000fe200078e004e */
[----:B------:R-:W-:Y:S02]  /*20f0*/  VIMNMX R49, PT, PT, R139, R7, !PT ;  /* 0x000000078b317248 */ /* 0x000fe40007fe0100 */
[----:B------:R-:W-:Y:S01]  /*2100*/  LEA.HI.X R151, R20, R15, R6, 0x1, P0 ;  /* 0x0000000f14977211 */ /* 0x000fe200000f0c06 */
[----:B------:R-:W-:Y:S01]  /*2110*/  IMAD R9, R29, R24, RZ ;  /* 0x000000181d097224 */ /* 0x000fe200078e02ff */
[----:B------:R-:W-:Y:S01]  /*2120*/  ISETP.GT.AND P0, PT, R89, R49, PT ;  /* 0x000000315900720c */ /* 0x000fe20003f04270 */
[C---:B------:R-:W-:Y:S01]  /*2130*/  IMAD.SHL.U32 R50, R24.reuse, 0x20, RZ ;  /* 0x0000002018327824 */ /* 0x040fe200078e00ff */
[----:B------:R-:W-:Y:S01]  /*2140*/  SHF.L.U64.HI R51, R24, 0x5, R25 ;  /* 0x0000000518337819 */ /* 0x000fe20000010219 */
[----:B------:R-:W-:-:S02]  /*2150*/  IMAD R9, R28, R25, R9 ;  /* 0x000000191c097224 */ /* 0x000fc400078e0209 */
        /* <DEDUP_REMOVED lines=25> */
[----:B------:R-:W-:Y:S01]  /*22f0*/  IMAD.MOV.U32 R73, RZ, RZ, R46 ;  /* 0x000000ffff497224 */ /* 0x000fe200078e002e */
[----:B------:R-:W-:Y:S01]  /*2300*/  MOV R61, R141 ;  /* 0x0000008d003d7202 */ /* 0x000fe20000000f00 */
[C---:B------:R-:W-:Y:S01]  /*2310*/  IMAD R71, R89.reuse, -0x40, R52 ;  /* 0xffffffc059477824 */ /* 0x040fe200078e0234 */
[----:B------:R-:W-:Y:S01]  /*2320*/  MOV R63, R150 ;  /* 0x00000096003f7202 */ /* 0x000fe20000000f00 */
[----:B------:R-:W-:Y:S01]  /*2330*/  IMAD R70, R89, -0x40, R90 ;  /* 0xffffffc059467824 */ /* 0x000fe200078e025a */
[----:B------:R-:W-:Y:S01]  /*2340*/  MOV R62, R151 ;  /* 0x00000097003e7202 */ /* 0x000fe20000000f00 */
[----:B------:R-:W-:-:S02]  /*2350*/  IMAD.MOV.U32 R69, RZ, RZ, R89 ;  /* 0x000000ffff457224 */ /* 0x000fc400078e0059 */
[----:B------:R-:W-:Y:S02]  /*2360*/  IMAD.MOV.U32 R60, RZ, RZ, R140 ;  /* 0x000000ffff3c7224 */ /* 0x000fe400078e008c */
[----:B--2---:R-:W-:Y:S02]  /*2370*/  IMAD R3, R29, R147, RZ ;  /* 0x000000931d037224 */ /* 0x004fe400078e02ff */
[----:B------:R-:W-:-:S04]  /*2380*/  IMAD.WIDE.U32 R28, R147, R28, R12 ;  /* 0x0000001c931c7225 */ /* 0x000fc800078e000c */
[----:B---3--:R-:W-:Y:S01]  /*2390*/  IMAD.WIDE.U32 R26, R147, R4, R12 ;  /* 0x00000004931a7225 */ /* 0x008fe200078e000c */
[----:B------:R-:W-:-:S03]  /*23a0*/  IADD3 R29, PT, PT, R29, R3, RZ ;  /* 0x000000031d1d7210 */ /* 0x000fc60007ffe0ff */
[----:B------:R-:W-:Y:S01]  /*23b0*/  IMAD R3, R5, R147, RZ ;  /* 0x0000009305037224 */ /* 0x000fe200078e02ff */
[----:B------:R-:W-:Y:S01]  /*23c0*/  SHF.R.S32.HI R5, RZ, 0x1f, R73 ;  /* 0x0000001fff057819 */ /* 0x000fe20000011449 */
[-C--:B----4-:R-:W-:Y:S01]  /*23d0*/  IMAD R4, R81, R73.reuse, RZ ;  /* 0x0000004951047224 */ /* 0x090fe200078e02ff */
[C---:B-----5:R-:W-:Y:S01]  /*23e0*/  SHF.L.U64.HI R64, R22.reuse, 0x5, R23 ;  /* 0x0000000516407819 */ /* 0x060fe20000010217 */
[----:B------:R-:W-:Y:S01]  /*23f0*/  IMAD.IADD R27, R27, 0x1, R3 ;  /* 0x000000011b1b7824 */ /* 0x000fe200078e0203 */
[----:B------:R-:W-:Y:S01]  /*2400*/  SHF.L.U32 R65, R22, 0x5, RZ ;  /* 0x0000000516417819 */ /* 0x000fe200000006ff */
[----:B------:R-:W-:Y:S02]  /*2410*/  IMAD R3, R23, R73, RZ ;  /* 0x0000004917037224 */ /* 0x000fe400078e02ff */
        /* <DEDUP_REMOVED lines=9> */
[----:B------:R-:W-:Y:S01]  /*24b0*/  IMAD R3, R15, R11, RZ ;  /* 0x0000000b0f037224 */ /* 0x000fe200078e02ff */
[----:B------:R-:W-:Y:S01]  /*24c0*/  SHF.R.S32.HI R15, RZ, 0x1f, R52 ;  /* 0x0000001fff0f7819 */ /* 0x000fe20000011434 */
[----:B------:R-:W-:Y:S02]  /*24d0*/  IMAD R4, R24, R8, R4 ;  /* 0x0000000818047224 */ /* 0x000fe400078e0204 */
[----:B------:R-:W-:-:S04]  /*24e0*/  IMAD.WIDE.U32 R24, R11, R24, R28 ;  /* 0x000000180b187225 */ /* 0x000fc800078e001c */
[----:B------:R-:W-:Y:S01]  /*24f0*/  IMAD R8, R14, R8, R3 ;  /* 0x000000080e087224 */ /* 0x000fe200078e0203 */
[----:B------:R-:W-:Y:S01]  /*2500*/  IADD3 R3, P0, PT, -R52, R78, RZ ;  /* 0x0000004e34037210 */ /* 0x000fe20007f1e1ff */
[----:B------:R-:W-:Y:S01]  /*2510*/  IMAD.WIDE.U32 R26, R11, R14, R26 ;  /* 0x0000000e0b1a7225 */ /* 0x000fe200078e001a */
[----:B------:R-:W-:Y:S02]  /*2520*/  IADD3 R5, PT, PT, R25, R4, RZ ;  /* 0x0000000419057210 */ /* 0x000fe40007ffe0ff */
[----:B------:R-:W-:Y:S01]  /*2530*/  MOV R4, R24 ;  /* 0x0000001800047202 */ /* 0x000fe20000000f00 */
[----:B------:R-:W-:Y:S01]  /*2540*/  IMAD.X R15, RZ, RZ, ~R15, P0 ;  /* 0x000000ffff0f7224 */ /* 0x000fe200000e0e0f */
[----:B------:R-:W-:Y:S01]  /*2550*/  MOV R24, R26 ;  /* 0x0000001a00187202 */ /* 0x000fe20000000f00 */
[----:B------:R-:W-:Y:S01]  /*2560*/  IMAD.IADD R2, R0, 0x1, R46 ;  /* 0x0000000100027824 */ /* 0x000fe200078e022e */
[----:B------:R-:W-:Y:S01]  /*2570*/  LOP3.LUT R0, R45, 0x3, RZ, 0xc0, !PT ;  /* 0x000000032d007812 */ /* 0x000fe200078ec0ff */
[----:B------:R-:W-:-:S02]  /*2580*/  IMAD R58, R78, R72, RZ ;  /* 0x000000484e3a7224 */ /* 0x000fc400078e02ff */
[----:B------:R-:W-:Y:S02]  /*2590*/  IMAD.IADD R25, R27, 0x1, R8 ;  /* 0x000000011b197824 */ /* 0x000fe400078e0208 */
[C---:B------:R-:W-:Y:S02]  /*25a0*/  IMAD R53, R15.reuse, R80, RZ ;  /* 0x000000500f357224 */ /* 0x040fe400078e02ff */
[----:B------:R-:W-:Y:S02]  /*25b0*/  IMAD R15, R15, R22, RZ ;  /* 0x000000160f0f7224 */ /* 0x000fe400078e02ff */
[----:B------:R-:W-:-:S04]  /*25c0*/  IMAD.WIDE.U32 R26, R80, R3, R4 ;  /* 0x00000003501a7225 */ /* 0x000fc800078e0004 */
[----:B------:R-:W-:Y:S01]  /*25d0*/  IMAD R2, R72, R2, RZ ;  /* 0x0000000248027224 */ /* 0x000fe200078e02ff */
[----:B------:R-:W-:Y:S01]  /*25e0*/  LEA R54, P1, R26, R20, 0x1 ;  /* 0x000000141a367211 */ /* 0x000fe200078208ff */
[C---:B------:R-:W-:Y:S01]  /*25f0*/  IMAD R4, R0.reuse, 0x4, R58 ;  /* 0x0000000400047824 */ /* 0x040fe200078e023a */
[----:B------:R-:W-:Y:S01]  /*2600*/  LEA R58, R0, R58, 0x3 ;  /* 0x0000003a003a7211 */ /* 0x000fe200078e18ff */
[-C--:B------:R-:W-:Y:S01]  /*2610*/  IMAD R15, R23, R3.reuse, R15 ;  /* 0x00000003170f7224 */ /* 0x080fe200078e020f */
[----:B------:R-:W-:Y:S01]  /*2620*/  SHF.R.S32.HI R0, RZ, 0x1f, R2 ;  /* 0x0000001fff007819 */ /* 0x000fe20000011402 */
[-C--:B------:R-:W-:Y:S01]  /*2630*/  IMAD R53, R81, R3.reuse, R53 ;  /* 0x0000000351357224 */ /* 0x080fe200078e0235 */
[----:B------:R-:W-:Y:S01]  /*2640*/  SHF.L.U32 R72, R72, 0x5, RZ ;  /* 0x0000000548487819 */ /* 0x000fe200000006ff */
[----:B------:R-:W-:Y:S01]  /*2650*/  IMAD.WIDE.U32 R22, R22, R3, R24 ;  /* 0x0000000316167225 */ /* 0x000fe200078e0018 */
[C---:B------:R-:W-:Y:S02]  /*2660*/  IADD3 R3, P2, PT, R2.reuse, R58, RZ ;  /* 0x0000003a02037210 */ /* 0x040fe40007f5e0ff */
[----:B------:R-:W-:Y:S01]  /*2670*/  IADD3 R2, P3, PT, R2, R4, RZ ;  /* 0x0000000402027210 */ /* 0x000fe20007f7e0ff */
[----:B------:R-:W-:Y:S01]  /*2680*/  IMAD.IADD R53, R27, 0x1, R53 ;  /* 0x000000011b357824 */ /* 0x000fe200078e0235 */
[----:B------:R-:W-:Y:S01]  /*2690*/  LEA R14, P0, R22, R16, 0x1 ;  /* 0x00000010160e7211 */ /* 0x000fe200078008ff */
[----:B------:R-:W-:Y:S01]  /*26a0*/  IMAD.SHL.U32 R59, R3, 0x2, RZ ;  /* 0x00000002033b7824 */ /* 0x000fe200078e00ff */
[----:B------:R-:W-:-:S02]  /*26b0*/  LEA.HI.X.SX32 R58, R58, R0, 0x1, P2 ;  /* 0x000000003a3a7211 */ /* 0x000fc400010f0eff */
[----:B------:R-:W-:Y:S02]  /*26c0*/  IADD3 R15, PT, PT, R23, R15, RZ ;  /* 0x0000000f170f7210 */ /* 0x000fe40007ffe0ff */
[----:B------:R-:W-:Y:S02]  /*26d0*/  SHF.L.U32 R16, R2, 0x1, RZ ;  /* 0x0000000102107819 */ /* 0x000fe400000006ff */
[----:B------:R-:W-:Y:S02]  /*26e0*/  LEA.HI.X.SX32 R0, R4, R0, 0x1, P3 ;  /* 0x0000000004007211 */ /* 0x000fe400018f0eff */
[----:B------:R-:W-:Y:S02]  /*26f0*/  LEA.HI.X R53, R26, R21, R53, 0x1, P1 ;  /* 0x000000151a357211 */ /* 0x000fe400008f0c35 */
[----:B------:R-:W-:Y:S02]  /*2700*/  SHF.L.U64.HI R58, R3, 0x1, R58 ;  /* 0x00000001033a7819 */ /* 0x000fe4000001023a */
[----:B------:R-:W-:-:S02]  /*2710*/  IADD3 R57, P3, PT, R18, R59, RZ ;  /* 0x0000003b12397210 */ /* 0x000fc40007f7e0ff */
[----:B------:R-:W-:Y:S02]  /*2720*/  LEA.HI.X R15, R22, R17, R15, 0x1, P0 ;  /* 0x00000011160f7211 */ /* 0x000fe400000f0c0f */
[-C--:B------:R-:W-:Y:S01]  /*2730*/  IADD3 R34, P1, PT, R18, R16.reuse, RZ ;  /* 0x0000001012227210 */ /* 0x080fe20007f3e0ff */
[----:B------:R-:W-:Y:S01]  /*2740*/  IMAD.X R56, R19, 0x1, R58, P3 ;  /* 0x0000000113387824 */ /* 0x000fe200018e063a */
[----:B------:R-:W-:Y:S02]  /*2750*/  IADD3 R59, P2, PT, R6, R59, RZ ;  /* 0x0000003b063b7210 */ /* 0x000fe40007f5e0ff */
[----:B------:R-:W-:Y:S02]  /*2760*/  SHF.L.U64.HI R0, R2, 0x1, R0 ;  /* 0x0000000102007819 */ /* 0x000fe40000010200 */
[----:B------:R-:W-:Y:S01]  /*2770*/  IADD3 R16, P0, PT, R6, R16, RZ ;  /* 0x0000001006107210 */ /* 0x000fe20007f1e0ff */
[----:B------:R-:W-:Y:S01]  /*2780*/  IMAD.X R58, R7, 0x1, R58, P2 ;  /* 0x00000001073a7824 */ /* 0x000fe200010e063a */
[----:B------:R-:W-:-:S02]  /*2790*/  IADD3.X R35, PT, PT, R19, R0, RZ, P1, !PT ;  /* 0x0000000013237210 */ /* 0x000fc40000ffe4ff */
[----:B------:R-:W-:Y:S02]  /*27a0*/  IADD3.X R17, PT, PT, R7, R0, RZ, P0, !PT ;  /* 0x0000000007117210 */ /* 0x000fe400007fe4ff */
[----:B------:R-:W-:-:S07]  /*27b0*/  SHF.R.S32.HI R66, RZ, 0x1f, R72 ;  /* 0x0000001fff427819 */ /* 0x000fce0000011448 */
.L_x_9969:
        /* <DEDUP_REMOVED lines=25> */
.L_x_9934:
[----:B------:R-:W-:Y:S05]  /*2950*/  BSYNC.RECONVERGENT B0 ;  /* 0x0000000000007941 */ /* 0x000fea0003800200 */
.L_x_9933:
        /* <DEDUP_REMOVED lines=15> */
.L_x_9936:
[----:B------:R-:W-:Y:S05]  /*2a50*/  BSYNC.RECONVERGENT B0 ;  /* 0x0000000000007941 */ /* 0x000fea0003800200 */
.L_x_9935:
[----:B------:R-:W3:Y:S01]  /*2a60*/  LD.E R53, desc[UR4][R84.64+0x130] ;  /* 0x0001300454357980 */ /* 0x000ee2000c101900 */
[----:B------:R-:W-:Y:S01]  /*2a70*/  UMOV UR6, URZ ;  /* 0x000000ff00067c82 */ /* 0x000fe20008000000 */
[----:B------:R-:W-:Y:S01]  /*2a80*/  BSSY.RECONVERGENT B2, `(.L_x_9937) ;  /* 0x00003dd000027945 */ /* 0x000fe20003800200 */
[----:B------:R-:W-:Y:S01]  /*2a90*/  IADD3 R0, P0, PT, RZ, -UR6, RZ ;  /* 0x80000006ff007c10 */ /* 0x000fe2000ff1e0ff */
[----:B------:R-:W4:Y:S01]  /*2aa0*/  LD.E R11, desc[UR4][R84.64+0xd0] ;  /* 0x0000d004540b7980 */ /* 0x000f22000c101900 */
[----:B------:R-:W-:Y:S01]  /*2ab0*/  VIADD R69, R69, 0xffffffff ;  /* 0xffffffff45457836 */ /* 0x000fe20000000000 */
[----:B----4-:R-:W-:Y:S01]  /*2ac0*/  ISETP.NE.AND P1, PT, R11, RZ, PT ;  /* 0x000000ff0b00720c */ /* 0x010fe20003f25270 */
[----:B---3--:R-:W-:Y:S04]  /*2ad0*/  IMAD.SHL.U32 R53, R53, 0x40, RZ ;  /* 0x0000004035357824 */ /* 0x008fe800078e00ff */
[----:B------:R-:W-:Y:S05]  /*2ae0*/  IMAD.X R53, RZ, RZ, ~R53, P0 ;  /* 0x000000ffff357224 */ /* 0x000fea00000e0e35 */
[----:B------:R-:W-:Y:S04]  /*2af0*/  SHF.R.S64 R0, R0, 0x1f, R53 ;  /* 0x0000001f00007819 */ /* 0x000fe80000001035 */
[----:B------:R-:W-:Y:S04]  /*2b00*/  IADD3 R54, P0, PT, R54, R0, RZ ;  /* 0x0000000036367210 */ /* 0x000fe80007f1e0ff */
[----:B------:R-:W-:Y:S01]  /*2b10*/  LEA.HI.X.SX32 R53, R53, R55, 0x1, P0 ;  /* 0x0000003735357211 */ /* 0x000fe200000f0eff */
[----:B------:R-:W-:Y:S01]  /*2b20*/  IMAD.MOV.U32 R55, RZ, RZ, R73 ;  /* 0x000000ffff377224 */ /* 0x000fe200078e0049 */
[----:B------:R-:W-:Y:S07]  /*2b30*/  @P1 BRA `(.L_x_9938) ;  /* 0x00000000008c1947 */ /* 0x000fee0003800000 */
[----:B------:R-:W-:Y:S04]  /*2b40*/  BSSY.RECONVERGENT B0, `(.L_x_9939) ;  /* 0x0000011000007945 */ /* 0x000fe80003800200 */
[----:B------:R-:W-:Y:S05]  /*2b50*/  @!P3 BRA `(.L_x_9940) ;  /* 0x00000000003cb947 */ /* 0x000fea0003800000 */
[-C--:B------:R-:W-:Y:S02]  /*2b60*/  ISETP.GE.AND P0, PT, R12, R144.reuse, PT ;  /* 0x000000900c00720c */ /* 0x080fe40003f06270 */
[-C--:B------:R-:W-:Y:S11]  /*2b70*/  ISETP.GE.AND P1, PT, R10, R144.reuse, PT ;  /* 0x000000900a00720c */ /* 0x080ff60003f26270 */
[----:B-12---:R-:W2:Y:S01]  /*2b80*/  @!P0 LD.E.128 R4, desc[UR4][R14.64] ;  /* 0x000000040e048980 */ /* 0x006ea2000c101d00 */
        /* <DEDUP_REMOVED lines=12> */
.L_x_9940:
[----:B------:R-:W-:Y:S05]  /*2c50*/  BSYNC.RECONVERGENT B0 ;  /* 0x0000000000007941 */ /* 0x000fea0003800200 */
.L_x_9939:
[----:B------:R-:W-:Y:S05]  /*2c60*/  @!P2 BRA `(.L_x_9941) ;  /* 0x0000003800f8a947 */ /* 0x000fea0003800000 */
[----:B------:R-:W-:Y:S02]  /*2c70*/  ISETP.GE.AND P1, PT, R12, R144, PT ;  /* 0x000000900c00720c */ /* 0x000fe40003f26270 */
[----:B------:R-:W-:Y:S02]  /*2c80*/  LEA R18, P0, R65, R14, 0x1 ;  /* 0x0000000e41127211 */ /* 0x000fe400078008ff */
[----:B-123--:R-:W-:Y:S02]  /*2c90*/  LEA R2, P2, R137, R61, 0x1 ;  /* 0x0000003d89027211 */ /* 0x00efe400078408ff */
[----:B------:R-:W-:Y:S02]  /*2ca0*/  LEA.HI.X R19, R65, R15, R64, 0x1, P0 ;  /* 0x0000000f41137211 */ /* 0x000fe400000f0c40 */
[----:B------:R-:W-:Y:S02]  /*2cb0*/  ISETP.GE.AND P0, PT, R10, R144, PT ;  /* 0x000000900a00720c */ /* 0x000fe40003f06270 */
[----:B------:R-:W-:Y:S03]  /*2cc0*/  LEA.HI.X R3, R137, R60, R138, 0x1, P2 ;  /* 0x0000003c89037211 */ /* 0x000fe600010f0c8a */
[----:B------:R-:W2:Y:S04]  /*2cd0*/  @!P1 LD.E.128 R4, desc[UR4][R18.64] ;  /* 0x0000000412049980 */ /* 0x000ea8000c101d00 */
        /* <DEDUP_REMOVED lines=9> */
.L_x_9938:
        /* <DEDUP_REMOVED lines=53> */
[----:B------:R-:W-:Y:S01]  /*30c0*/  MOV R7, R60 ;  /* 0x0000003c00077202 */ /* 0x000fe20000000f00 */
[----:B------:R-:W-:Y:S01]  /*30d0*/  @!P0 FFMA.FTZ R3, R25, R6, R3 ;  /* 0x0000000619038223 */ /* 0x000fe20000010003 */
[----:B------:R-:W-:Y:S01]  /*30e0*/  @!P0 MOV R21, R2 ;  /* 0x0000000200158202 */ /* 0x000fe20000000f00 */
[----:B------:R-:W-:Y:S01]  /*30f0*/  @!P0 FFMA.FTZ R30, R8, R5, -R30 ;  /* 0x00000005081e8223 */ /* 0x000fe2000001081e */
[----:B------:R-:W-:Y:S01]  /*3100*/  MOV R6, R61 ;  /* 0x0000003d00067202 */ /* 0x000fe20000000f00 */
[----:B------:R-:W-:Y:S01]  /*3110*/  @!P0 FFMA.FTZ R4, R26, R8, R4 ;  /* 0x000000081a048223 */ /* 0x000fe20000010004 */
[----:B------:R-:W-:Y:S04]  /*3120*/  @!P0 F2FP.F16.F32.PACK_AB R3, R3, R18 ;  /* 0x000000120303823e */ /* 0x000fe800000000ff */
[----:B------:R-:W-:Y:S02]  /*3130*/  @!P0 F2FP.F16.F32.PACK_AB R4, R4, R30 ;  /* 0x0000001e0404823e */ /* 0x000fe400000000ff */
[----:B------:R-:W-:Y:S02]  /*3140*/  @!P0 MOV R22, R3 ;  /* 0x0000000300168202 */ /* 0x000fe40000000f00 */
[----:B------:R-:W-:Y:S05]  /*3150*/  @!P0 MOV R23, R4 ;  /* 0x0000000400178202 */ /* 0x000fea0000000f00 */
[----:B------:R4:W-:Y:S02]  /*3160*/  ST.E.128 desc[UR4][R6.64], R20 ;  /* 0x0000001406007985 */ /* 0x0009e4000c101d04 */
.L_x_9946:
[----:B------:R-:W-:Y:S05]  /*3170*/  BSYNC.RECONVERGENT B0 ;  /* 0x0000000000007941 */ /* 0x000fea0003800200 */
.L_x_9945:
        /* <DEDUP_REMOVED lines=54> */
.L_x_9948:
[----:B------:R-:W-:Y:S05]  /*34e0*/  BSYNC.RECONVERGENT B0 ;  /* 0x0000000000007941 */ /* 0x000fea0003800200 */
.L_x_9947:
        /* <DEDUP_REMOVED lines=53> */
.L_x_9944:
[----:B------:R-:W-:Y:S05]  /*3840*/  BSYNC.RECONVERGENT B1 ;  /* 0x0000000000017941 */ /* 0x000fea0003800200 */
.L_x_9943:
[----:B------:R-:W-:Y:S04]  /*3850*/  BSSY.RECONVERGENT B1, `(.L_x_9949) ;  /* 0x00000ac000017945 */ /* 0x000fe80003800200 */
[----:B------:R-:W-:Y:S05]  /*3860*/  @!P2 BRA `(.L_x_9950) ;  /* 0x0000000800a8a947 */ /* 0x000fea0003800000 */
[----:B-----5:R-:W-:Y:S01]  /*3870*/  ISETP.GE.AND P4, PT, R12, R28, PT ;  /* 0x0000001c0c00720c */ /* 0x020fe20003f86270 */
[C---:B------:R-:W-:Y:S01]  /*3880*/  IMAD.SHL.U32 R30, R72.reuse, 0x2, RZ ;  /* 0x00000002481e7824 */ /* 0x040fe200078e00ff */
[----:B------:R-:W-:Y:S01]  /*3890*/  SHF.L.U64.HI R0, R72, 0x1, R66 ;  /* 0x0000000148007819 */ /* 0x000fe20000010242 */
[----:B------:R-:W-:Y:S01]  /*38a0*/  BSSY.RECONVERGENT B0, `(.L_x_9951) ;  /* 0x000003e000007945 */ /* 0x000fe20003800200 */
[----:B------:R-:W-:Y:S02]  /*38b0*/  LEA R36, P3, R65, R14, 0x1 ;  /* 0x0000000e41247211 */ /* 0x000fe400078608ff */
[-C--:B-12-4-:R-:W-:Y:S02]  /*38c0*/  IADD3 R6, P6, PT, R16, R30.reuse, RZ ;  /* 0x0000001e10067210 */ /* 0x096fe40007fde0ff */
        /* <DEDUP_REMOVED lines=10> */
[----:B------:R-:W2:Y:S11]  /*3970*/  LD.E.128 R20, desc[UR4][R36.64] ;  /* 0x0000000424147980 */ /* 0x000eb6000c101d00 */
        /* <DEDUP_REMOVED lines=48> */
.L_x_9952:
[----:B------:R-:W-:Y:S05]  /*3c80*/  BSYNC.RECONVERGENT B0 ;  /* 0x0000000000007941 */ /* 0x000fea0003800200 */
.L_x_9951:
[----:B------:R-:W-:Y:S04]  /*3c90*/  BSSY.RECONVERGENT B0, `(.L_x_9953) ;  /* 0x0000034000007945 */ /* 0x000fe80003800200 */
[----:B------:R-:W-:Y:S05]  /*3ca0*/  @P2 BRA `(.L_x_9954) ;  /* 0x0000000000c82947 */ /* 0x000fea0003800000 */
[----:B------:R-:W-:Y:S01]  /*3cb0*/  ISETP.GE.AND P0, PT, R10, R11, PT ;  /* 0x0000000b0a00720c */ /* 0x000fe20003f06270 */
[----:B-1----:R-:W2:Y:S11]  /*3cc0*/  LD.E.128 R20, desc[UR4][R36.64+0x40] ;  /* 0x0000400424147980 */ /* 0x002eb6000c101d00 */
        /* <DEDUP_REMOVED lines=48> */
.L_x_9954:
[----:B------:R-:W-:Y:S05]  /*3fd0*/  BSYNC.RECONVERGENT B0 ;  /* 0x0000000000007941 */ /* 0x000fea0003800200 */
.L_x_9953:
[----:B------:R-:W-:Y:S05]  /*3fe0*/  @P1 BRA `(.L_x_9950) ;  /* 0x0000000000c81947 */ /* 0x000fea0003800000 */
[----:B------:R-:W-:Y:S01]  /*3ff0*/  ISETP.GE.AND P0, PT, R9, R11, PT ;  /* 0x0000000b0900720c */ /* 0x000fe20003f06270 */
[----:B-12---:R-:W2:Y:S11]  /*4000*/  LD.E.128 R20, desc[UR4][R36.64+0x80] ;  /* 0x0000800424147980 */ /* 0x006eb6000c101d00 */
        /* <DEDUP_REMOVED lines=48> */
.L_x_9950:
[----:B------:R-:W-:Y:S05]  /*4310*/  BSYNC.RECONVERGENT B1 ;  /* 0x0000000000017941 */ /* 0x000fea0003800200 */
.L_x_9949:
[----:B------:R-:W3:Y:S02]  /*4320*/  LD.E R0, desc[UR4][R84.64+0xd0] ;  /* 0x0000d00454007980 */ /* 0x000ee4000c101900 */
[----:B---3--:R-:W-:Y:S05]  /*4330*/  IMAD.U32 R0, R0, -0x20, RZ ;  /* 0xffffffe000007824 */ /* 0x008fea00078e00ff */
[C---:B------:R-:W-:Y:S02]  /*4340*/  LEA R16, P1, R0.reuse, R16, 0x1 ;  /* 0x0000001000107211 */ /* 0x040fe400078208ff */
[C---:B------:R-:W-:Y:S02]  /*4350*/  LEA R34, P0, R0.reuse, R34, 0x1 ;  /* 0x0000002200227211 */ /* 0x040fe400078008ff */
[C---:B------:R-:W-:Y:S02]  /*4360*/  LEA.HI.X.SX32 R17, R0.reuse, R17, 0x1, P1 ;  /* 0x0000001100117211 */ /* 0x040fe400008f0eff */
[----:B------:R-:W-:Y:S01]  /*4370*/  LEA.HI.X.SX32 R35, R0, R35, 0x1, P0 ;  /* 0x0000002300237211 */ /* 0x000fe200000f0eff */
[----:B------:R-:W-:Y:S05]  /*4380*/  BRA `(.L_x_9941) ;  /* 0x0000002400307947 */ /* 0x000fea0003800000 */
.L_x_9942:
        /* <DEDUP_REMOVED lines=58> */
[----:B------:R-:W-:Y:S01]  /*4730*/  @!P0 FMUL.FTZ R8, R21, R8 ;  /* 0x0000000815088220 */ /* 0x000fe20000410000 */
[----:B------:R-:W-:Y:S02]  /*4740*/  @!P0 HADD2.F32 R21, -RZ, R24.H0_H0 ;  /* 0x20000018ff158230 */ /* 0x000fe40000004100 */
[----:B------:R-:W-:Y:S01]  /*4750*/  @P1 FADD.FTZ R26, -R26, -RZ ;  /* 0x800000ff1a1a1221 */ /* 0x000fe20000010100 */
[----:B------:R-:W-:Y:S02]  /*4760*/  @!P0 HADD2.F32 R29, -RZ, R38.H1_H1 ;  /* 0x30000026ff1d8230 */ /* 0x000fe40000004100 */
[----:B------:R-:W-:Y:S01]  /*4770*/  @P1 FADD.FTZ R25, -R25, -RZ ;  /* 0x800000ff19191221 */ /* 0x000fe20000010100 */
[----:B------:R-:W-:Y:S02]  /*4780*/  @!P0 HADD2.F32 R30, -RZ, R39.H0_H0 ;  /* 0x20000027ff1e8230 */ /* 0x000fe40000004100 */
[----:B------:R-:W-:Y:S01]  /*4790*/  @!P0 FMUL.FTZ R6, R6, R23 ;  /* 0x0000001706068220 */ /* 0x000fe20000410000 */
[----:B------:R-:W-:Y:S02]  /*47a0*/  @!P0 HADD2.F32 R23, -RZ, R24.H1_H1 ;  /* 0x30000018ff178230 */ /* 0x000fe40000004100 */
[----:B------:R-:W-:Y:S01]  /*47b0*/  @!P0 FMUL.FTZ R0, R0, R28 ;  /* 0x0000001c00008220 */ /* 0x000fe20000410000 */
[----:B------:R-:W-:Y:S01]  /*47c0*/  @!P0 HADD2.F32 R24, -RZ, R36.H1_H1 ;  /* 0x30000024ff188230 */ /* 0x000fe20000004100 */
[----:B------:R-:W-:Y:S01]  /*47d0*/  @!P0 MOV R36, R43 ;  /* 0x0000002b00248202 */ /* 0x000fe20000000f00 */
        /* <DEDUP_REMOVED lines=11> */
[----:B------:R-:W-:Y:S01]  /*4890*/  @!P0 HADD2.F32 R28, -RZ, R38.H0_H0 ;  /* 0x20000026ff1c8230 */ /* 0x000fe20000004100 */
[----:B------:R-:W-:Y:S01]  /*48a0*/  MOV R2, R61 ;  /* 0x0000003d00027202 */ /* 0x000fe20000000f00 */
[--C-:B------:R-:W-:Y:S01]  /*48b0*/  @!P0 HADD2.F32 R22, -RZ, R33.reuse.H0_H0 ;  /* 0x20000021ff168230 */ /* 0x100fe20000004100 */
[----:B------:R-:W-:Y:S01]  /*48c0*/  @!P0 MOV R40, R0 ;  /* 0x0000000000288202 */ /* 0x000fe20000000f00 */
[----:B------:R-:W-:Y:S02]  /*48d0*/  @!P0 HADD2.F32 R23, -RZ, R33.H1_H1 ;  /* 0x30000021ff178230 */ /* 0x000fe40000004100 */
[----:B------:R-:W-:Y:S01]  /*48e0*/  @!P0 FFMA.FTZ R4, R21, R27, R4 ;  /* 0x0000001b15048223 */ /* 0x000fe20000010004 */
[--C-:B------:R-:W-:Y:S02]  /*48f0*/  @!P0 HADD2.F32 R24, -RZ, R36.reuse.H0_H0 ;  /* 0x20000024ff188230 */ /* 0x100fe40000004100 */
[----:B------:R-:W-:Y:S01]  /*4900*/  @!P0 FFMA.FTZ R5, R22, R28, R5 ;  /* 0x0000001c16058223 */ /* 0x000fe20000010005 */
[----:B------:R-:W-:Y:S02]  /*4910*/  @!P0 HADD2.F32 R31, -RZ, R39.H1_H1 ;  /* 0x30000027ff1f8230 */ /* 0x000fe40000004100 */
[----:B------:R-:W-:Y:S01]  /*4920*/  @!P0 FFMA.FTZ R6, R23, R29, R6 ;  /* 0x0000001d17068223 */ /* 0x000fe20000010006 */
[----:B------:R-:W-:Y:S01]  /*4930*/  @!P0 F2FP.F16.F32.PACK_AB R3, R4, R3 ;  /* 0x000000030403823e */ /* 0x000fe200000000ff */
[----:B------:R-:W-:Y:S02]  /*4940*/  @!P0 HADD2.F32 R25, -RZ, R36.H1_H1 ;  /* 0x30000024ff198230 */ /* 0x000fe40000004100 */
[----:B------:R-:W-:Y:S01]  /*4950*/  @!P0 FFMA.FTZ R7, R24, R30, R7 ;  /* 0x0000001e18078223 */ /* 0x000fe20000010007 */
[----:B------:R-:W-:Y:S02]  /*4960*/  @!P0 F2FP.F16.F32.PACK_AB R5, R6, R5 ;  /* 0x000000050605823e */ /* 0x000fe400000000ff */
[----:B------:R-:W-:Y:S01]  /*4970*/  @!P0 MOV R41, R3 ;  /* 0x0000000300298202 */ /* 0x000fe20000000f00 */
[----:B------:R-:W-:Y:S01]  /*4980*/  @!P0 FFMA.FTZ R8, R25, R31, R8 ;  /* 0x0000001f19088223 */ /* 0x000fe20000010008 */
[----:B------:R-:W-:Y:S02]  /*4990*/  MOV R3, R60 ;  /* 0x0000003c00037202 */ /* 0x000fe40000000f00 */
[----:B------:R-:W-:Y:S02]  /*49a0*/  @!P0 MOV R42, R5 ;  /* 0x00000005002a8202 */ /* 0x000fe40000000f00 */
[----:B------:R-:W-:Y:S04]  /*49b0*/  @!P0 F2FP.F16.F32.PACK_AB R7, R8, R7 ;  /* 0x000000070807823e */ /* 0x000fe800000000ff */
[----:B------:R-:W-:Y:S05]  /*49c0*/  @!P0 MOV R43, R7 ;  /* 0x00000007002b8202 */ /* 0x000fea0000000f00 */
[----:B------:R4:W-:Y:S02]  /*49d0*/  ST.E.128 desc[UR4][R2.64], R40 ;  /* 0x0000002802007985 */ /* 0x0009e4000c101d04 */
.L_x_9958:
[----:B------:R-:W-:Y:S05]  /*49e0*/  BSYNC.RECONVERGENT B0 ;  /* 0x0000000000007941 */ /* 0x000fea0003800200 */
.L_x_9957:
        /* <DEDUP_REMOVED lines=94> */
.L_x_9960:
[----:B------:R-:W-:Y:S05]  /*4fd0*/  BSYNC.RECONVERGENT B0 ;  /* 0x0000000000007941 */ /* 0x000fea0003800200 */
.L_x_9959:
        /* <DEDUP_REMOVED lines=92> */
.L_x_9956:
[----:B------:R-:W-:Y:S05]  /*55a0*/  BSYNC.RECONVERGENT B1 ;  /* 0x0000000000017941 */ /* 0x000fea0003800200 */
.L_x_9955:
        /* <DEDUP_REMOVED lines=43> */
[----:B------:R-:W-:Y:S02]  /*5860*/  @!P0 HADD2.F32 R30, -RZ, R92.H0_H0 ;  /* 0x2000005cff1e8230 */ /* 0x000fe40000004100 */
[----:B------:R-:W-:Y:S01]  /*5870*/  @P1 FADD.FTZ R7, -R7, -RZ ;  /* 0x800000ff07071221 */ /* 0x000fe20000010100 */
[----:B------:R-:W-:Y:S02]  /*5880*/  @!P0 HADD2.F32 R25, -RZ, R94.H1_H1 ;  /* 0x3000005eff198230 */ /* 0x000fe40000004100 */
[----:B------:R-:W-:Y:S01]  /*5890*/  @P1 FADD.FTZ R8, -R8, -RZ ;  /* 0x800000ff08081221 */ /* 0x000fe20000010100 */
[--C-:B------:R-:W-:Y:S02]  /*58a0*/  @!P0 HADD2.F32 R28, -RZ, R93.reuse.H0_H0 ;  /* 0x2000005dff1c8230 */ /* 0x100fe40000004100 */
[----:B------:R-:W-:Y:S01]  /*58b0*/  @P1 FADD.FTZ R30, -R30, -RZ ;  /* 0x800000ff1e1e1221 */ /* 0x000fe20000010100 */
[----:B------:R-:W-:Y:S02]  /*58c0*/  @!P0 HADD2.F32 R27, -RZ, R93.H1_H1 ;  /* 0x3000005dff1b8230 */ /* 0x000fe40000004100 */
[----:B------:R-:W-:Y:S01]  /*58d0*/  @P1 FADD.FTZ R25, -R25, -RZ ;  /* 0x800000ff19191221 */ /* 0x000fe20000010100 */
[----:B------:R-:W-:Y:S02]  /*58e0*/  @!P0 HADD2.F32 R29, -RZ, R92.H1_H1 ;  /* 0x3000005cff1d8230 */ /* 0x000fe40000004100 */
[----:B------:R-:W-:Y:S01]  /*58f0*/  @P1 FADD.FTZ R28, -R28, -RZ ;  /* 0x800000ff1c1c1221 */ /* 0x000fe20000010100 */
[----:B------:R-:W-:Y:S02]  /*5900*/  @!P0 HADD2.F32 R6, -RZ, R6.H1_H1 ;  /* 0x30000006ff068230 */ /* 0x000fe40000004100 */
[----:B------:R-:W-:Y:S01]  /*5910*/  @!P0 FMUL.FTZ R7, R24, R7 ;  /* 0x0000000718078220 */ /* 0x000fe20000410000 */
[----:B---3--:R-:W-:Y:S02]  /*5920*/  @!P0 HADD2.F32 R24, -RZ, R36.H0_H0 ;  /* 0x20000024ff188230 */ /* 0x008fe40000004100 */
[----:B------:R-:W-:Y:S01]  /*5930*/  @!P0 FMUL.FTZ R8, R21, R8 ;  /* 0x0000000815088220 */ /* 0x000fe20000410000 */
[----:B------:R-:W-:Y:S02]  /*5940*/  @!P0 HADD2.F32 R21, -RZ, R26.H0_H0 ;  /* 0x2000001aff158230 */ /* 0x000fe40000004100 */
[----:B------:R-:W-:Y:S01]  /*5950*/  @P1 FADD.FTZ R27, -R27, -RZ ;  /* 0x800000ff1b1b1221 */ /* 0x000fe20000010100 */
[----:B------:R-:W-:Y:S02]  /*5960*/  @!P0 HADD2.F32 R31, -RZ, R39.H0_H0 ;  /* 0x20000027ff1f8230 */ /* 0x000fe40000004100 */
[----:B------:R-:W-:Y:S01]  /*5970*/  @!P0 FMUL.FTZ R0, R0, R30 ;  /* 0x0000001e00008220 */ /* 0x000fe20000410000 */
[----:B------:R-:W-:Y:S02]  /*5980*/  @!P0 HADD2.F32 R30, -RZ, R38.H1_H1 ;  /* 0x30000026ff1e8230 */ /* 0x000fe40000004100 */
[----:B------:R-:W-:Y:S01]  /*5990*/  @P1 FADD.FTZ R29, -R29, -RZ ;  /* 0x800000ff1d1d1221 */ /* 0x000fe20000010100 */
[----:B------:R-:W-:Y:S01]  /*59a0*/  @!P0 FMUL.FTZ R6, R6, R25 ;  /* 0x0000001906068220 */ /* 0x000fe20000410000 */
[----:B------:R-:W-:Y:S02]  /*59b0*/  @!P0 HADD2.F32 R25, -RZ, R26.H1_H1 ;  /* 0x3000001aff198230 */ /* 0x000fe40000004100 */
[----:B------:R-:W-:Y:S01]  /*59c0*/  @!P0 FMUL.FTZ R3, R3, R28 ;  /* 0x0000001c03038220 */ /* 0x000fe20000410000 */
[----:B------:R-:W-:Y:S01]  /*59d0*/  @!P0 FMUL.FTZ R4, R4, R27 ;  /* 0x0000001b04048220 */ /* 0x000fe20000410000 */
[----:B------:R-:W-:Y:S01]  /*59e0*/  @!P0 HADD2.F32 R26, -RZ, R36.H1_H1 ;  /* 0x30000024ff1a8230 */ /* 0x000fe20000004100 */
[----:B------:R-:W-:Y:S01]  /*59f0*/  @!P0 MOV R36, R43 ;  /* 0x0000002b00248202 */ /* 0x000fe20000000f00 */
[----:B------:R-:W-:Y:S01]  /*5a00*/  @!P0 FFMA.FTZ R0, R21, R24, R0 ;  /* 0x0000001815008223 */ /* 0x000fe20000010000 */
[--C-:B------:R-:W-:Y:S02]  /*5a10*/  @!P0 HADD2.F32 R27, -RZ, R37.reuse.H0_H0 ;  /* 0x20000025ff1b8230 */ /* 0x100fe40000004100 */
[----:B------:R-:W-:Y:S01]  /*5a20*/  @!P0 FMUL.FTZ R2, R2, R29 ;  /* 0x0000001d02028220 */ /* 0x000fe20000410000 */
[----:B------:R-:W-:Y:S01]  /*5a30*/  @!P0 HADD2.F32 R28, -RZ, R37.H1_H1 ;  /* 0x30000025ff1c8230 */ /* 0x000fe20000004100 */
[----:B------:R-:W-:Y:S01]  /*5a40*/  @!P0 MOV R37, R42 ;  /* 0x0000002a00258202 */ /* 0x000fe20000000f00 */
[--C-:B------:R-:W-:Y:S02]  /*5a50*/  @!P0 HADD2.F32 R21, -RZ, R33.reuse.H0_H0 ;  /* 0x20000021ff158230 */ /* 0x100fe40000004100 */
[----:B------:R-:W-:Y:S01]  /*5a60*/  @!P0 FFMA.FTZ R2, R25, R26, R2 ;  /* 0x0000001a19028223 */ /* 0x000fe20000010002 */
[----:B------:R-:W-:Y:S02]  /*5a70*/  @!P0 HADD2.F32 R24, -RZ, R33.H1_H1 ;  /* 0x30000021ff188230 */ /* 0x000fe40000004100 */
[----:B------:R-:W-:Y:S02]  /*5a80*/  @!P0 HADD2.F32 R29, -RZ, R38.H0_H0 ;  /* 0x20000026ff1d8230 */ /* 0x000fe40000004100 */
[----:B------:R-:W-:Y:S01]  /*5a90*/  @!P0 FFMA.FTZ R3, R21, R27, R3 ;  /* 0x0000001b15038223 */ /* 0x000fe20000010003 */
[----:B------:R-:W-:Y:S01]  /*5aa0*/  @!P0 F2FP.F16.F32.PACK_AB R0, R2, R0 ;  /* 0x000000000200823e */ /* 0x000fe200000000ff */
[--C-:B------:R-:W-:Y:S02]  /*5ab0*/  @!P0 HADD2.F32 R21, -RZ, R37.reuse.H0_H0 ;  /* 0x20000025ff158230 */ /* 0x100fe40000004100 */
[----:B------:R-:W-:Y:S01]  /*5ac0*/  @!P0 FFMA.FTZ R4, R24, R28, R4 ;  /* 0x0000001c18048223 */ /* 0x000fe20000010004 */
[----:B------:R-:W-:Y:S01]  /*5ad0*/  @!P0 HADD2.F32 R25, -RZ, R37.H1_H1 ;  /* 0x30000025ff198230 */ /* 0x000fe20000004100 */
[----:B------:R-:W-:Y:S01]  /*5ae0*/  @!P0 MOV R40, R0 ;  /* 0x0000000000288202 */ /* 0x000fe20000000f00 */
[--C-:B------:R-:W-:Y:S02]  /*5af0*/  @!P0 HADD2.F32 R26, -RZ, R36.reuse.H0_H0 ;  /* 0x20000024ff1a8230 */ /* 0x100fe40000004100 */
[----:B------:R-:W-:Y:S01]  /*5b00*/  @!P0 FFMA.FTZ R5, R21, R29, R5 ;  /* 0x0000001d15058223 */ /* 0x000fe20000010005 */
[----:B------:R-:W-:Y:S01]  /*5b10*/  @!P0 F2FP.F16.F32.PACK_AB R3, R4, R3 ;  /* 0x000000030403823e */ /* 0x000fe200000000ff */
[----:B------:R-:W-:Y:S02]  /*5b20*/  @!P0 HADD2.F32 R32, -RZ, R39.H1_H1 ;  /* 0x30000027ff208230 */ /* 0x000fe40000004100 */
[----:B------:R-:W-:Y:S01]  /*5b30*/  @!P0 FFMA.FTZ R6, R25, R30, R6 ;  /* 0x0000001e19068223 */ /* 0x000fe20000010006 */
[----:B------:R-:W-:Y:S01]  /*5b40*/  @!P0 HADD2.F32 R24, -RZ, R36.H1_H1 ;  /* 0x30000024ff188230 */ /* 0x000fe20000004100 */
[----:B------:R-:W-:Y:S01]  /*5b50*/  @!P0 MOV R41, R3 ;  /* 0x0000000300298202 */ /* 0x000fe20000000f00 */
[----:B------:R-:W-:Y:S01]  /*5b60*/  @!P0 FFMA.FTZ R7, R26, R31, R7 ;  /* 0x0000001f1a078223 */ /* 0x000fe20000010007 */
[C---:B------:R-:W-:Y:S02]  /*5b70*/  LEA R26, P1, R137.reuse, R61, 0x1 ;  /* 0x0000003d891a7211 */ /* 0x040fe400078208ff */
[----:B------:R-:W-:Y:S01]  /*5b80*/  @!P0 F2FP.F16.F32.PACK_AB R5, R6, R5 ;  /* 0x000000050605823e */ /* 0x000fe200000000ff */
[----:B------:R-:W-:Y:S01]  /*5b90*/  @!P0 FFMA.FTZ R8, R24, R32, R8 ;  /* 0x0000002018088223 */ /* 0x000fe20000010008 */
[----:B------:R-:W-:Y:S02]  /*5ba0*/  LEA.HI.X R27, R137, R60, R138, 0x1, P1 ;  /* 0x0000003c891b7211 */ /* 0x000fe400008f0c8a */
[----:B------:R-:W-:Y:S02]  /*5bb0*/  @!P0 MOV R42, R5 ;  /* 0x00000005002a8202 */ /* 0x000fe40000000f00 */
[----:B------:R-:W-:Y:S04]  /*5bc0*/  @!P0 F2FP.F16.F32.PACK_AB R7, R8, R7 ;  /* 0x000000070807823e */ /* 0x000fe800000000ff */
[----:B------:R-:W-:Y:S05]  /*5bd0*/  @!P0 MOV R43, R7 ;  /* 0x00000007002b8202 */ /* 0x000fea0000000f00 */
[----:B------:R1:W-:Y:S02]  /*5be0*/  ST.E.128 desc[UR4][R26.64], R40 ;  /* 0x000000281a007985 */ /* 0x0003e4000c101d04 */
.L_x_9964:
[----:B------:R-:W-:Y:S05]  /*5bf0*/  BSYNC.RECONVERGENT B0 ;  /* 0x0000000000007941 */ /* 0x000fea0003800200 */
.L_x_9963:
        /* <DEDUP_REMOVED lines=93> */
.L_x_9966:
[----:B------:R-:W-:Y:S05]  /*61d0*/  BSYNC.RECONVERGENT B0 ;  /* 0x0000000000007941 */ /* 0x000fea0003800200 */
.L_x_9965:
[----:B------:R-:W-:Y:S05]  /*61e0*/  @P2 BRA `(.L_x_9962) ;  /* 0x00000004006c2947 */ /* 0x000fea0003800000 */
[----:B------:R-:W-:Y:S01]  /*61f0*/  ISETP.GE.AND P0, PT, R9, R11, PT ;  /* 0x0000000b0900720c */ /* 0x000fe20003f06270 */
[----:B------:R-:W5:Y:S11]  /*6200*/  LD.E.128 R36, desc[UR4][R22.64+0x80] ;  /* 0x0000800416247980 */ /* 0x000f76000c101d00 */
[----:B------:R-:W-:Y:S01]  /*6210*/  @!UPT UIADD3 URZ, UPT, UPT, URZ, URZ, URZ ;  /* 0x000000fffffff290 */ /* 0x000fe2000fffe0ff */
[C---:B------:R-:W-:Y:S04]  /*6220*/  @!P0 ISETP.GT.AND P1, PT, R19.reuse, 0x40, PT ;  /* 0x000000401300880c */ /* 0x040fe80003f24270 */
[----:B------:R-:W-:Y:S02]  /*6230*/  @!P0 SEL R0, R18, RZ, !P1 ;  /* 0x000000ff12008207 */ /* 0x000fe40004800000 */
[----:B-12-4-:R-:W-:Y:S02]  /*6240*/  @!P0 SEL R3, R82, RZ, !P1 ;  /* 0x000000ff52038207 */ /* 0x016fe40004800000 */
[----:B------:R-:W-:Y:S02]  /*6250*/  @!P0 IADD3 R0, P2, PT, R72, R0, RZ ;  /* 0x0000000048008210 */ /* 0x000fe40007f5e0ff */
[----:B------:R-:W-:Y:S02]  /*6260*/  @!P0 SEL R18, R20, R18, P1 ;  /* 0x0000001214128207 */ /* 0x000fe40000800000 */
[----:B------:R-:W-:Y:S02]  /*6270*/  @!P0 IADD3.X R3, PT, PT, R66, R3, RZ, P2, !PT ;  /* 0x0000000342038210 */ /* 0x000fe400017fe4ff */
[----:B------:R-:W-:Y:S01]  /*6280*/  @!P0 SHF.L.U32 R2, R0, 0x1, RZ ;  /* 0x0000000100028819 */ /* 0x000fe200000006ff */
[----:B------:R-:W-:Y:S01]  /*6290*/  @!P0 IMAD.WIDE R4, R18, 0x2, R22 ;  /* 0x0000000212048825 */ /* 0x000fe200078e0216 */
[----:B------:R-:W-:Y:S02]  /*62a0*/  @!P0 SHF.L.U64.HI R0, R0, 0x1, R3 ;  /* 0x0000000100008819 */ /* 0x000fe40000010203 */
[----:B------:R-:W-:Y:S03]  /*62b0*/  @!P0 IADD3 R40, P1, PT, R2, R57, RZ ;  /* 0x0000003902288210 */ /* 0x000fe60007f3e0ff */
        /* <DEDUP_REMOVED lines=78> */
.L_x_9962:
[----:B------:R-:W-:Y:S05]  /*67a0*/  BSYNC.RECONVERGENT B1 ;  /* 0x0000000000017941 */ /* 0x000fea0003800200 */
.L_x_9961:
[----:B-12---:R-:W-:Y:S01]  /*67b0*/  MOV R5, R58 ;  /* 0x0000003a00057202 */ /* 0x006fe20000000f00 */
[----:B------:R-:W2:Y:S01]  /*67c0*/  LD.E R0, desc[UR4][R84.64+0xd0] ;  /* 0x0000d00454007980 */ /* 0x000ea2000c101900 */
[----:B----4-:R-:W-:Y:S01]  /*67d0*/  MOV R3, R56 ;  /* 0x0000003800037202 */ /* 0x010fe20000000f00 */
[----:B------:R-:W-:Y:S02]  /*67e0*/  IMAD.MOV.U32 R4, RZ, RZ, R59 ;  /* 0x000000ffff047224 */ /* 0x000fe400078e003b */
[----:B------:R-:W-:Y:S02]  /*67f0*/  IMAD.MOV.U32 R2, RZ, RZ, R57 ;  /* 0x000000ffff027224 */ /* 0x000fe400078e0039 */
[----:B--2---:R-:W-:Y:S05]  /*6800*/  IMAD.U32 R0, R0, -0x20, RZ ;  /* 0xffffffe000007824 */ /* 0x004fea00078e00ff */
[C---:B------:R-:W-:Y:S02]  /*6810*/  LEA R59, P1, R0.reuse, R4, 0x1 ;  /* 0x00000004003b7211 */ /* 0x040fe400078208ff */
[C---:B------:R-:W-:Y:S02]  /*6820*/  LEA R57, P0, R0.reuse, R2, 0x1 ;  /* 0x0000000200397211 */ /* 0x040fe400078008ff */
[C---:B------:R-:W-:Y:S02]  /*6830*/  LEA.HI.X.SX32 R58, R0.reuse, R5, 0x1, P1 ;  /* 0x00000005003a7211 */ /* 0x040fe400008f0eff */
[----:B------:R-:W-:Y:S09]  /*6840*/  LEA.HI.X.SX32 R56, R0, R3, 0x1, P0 ;  /* 0x0000000300387211 */ /* 0x000ff200000f0eff */
.L_x_9941:
[----:B------:R-:W-:Y:S05]  /*6850*/  BSYNC.RECONVERGENT B2 ;  /* 0x0000000000027941 */ /* 0x000fea0003800200 */
.L_x_9937:
        /* <DEDUP_REMOVED lines=10> */
[----:B--2---:R-:W-:Y:S02]  /*6900*/  IMAD.SHL.U32 R3, R3, 0x40, RZ ;  /* 0x0000004003037824 */ /* 0x004fe400078e00ff */
[----:B---3--:R-:W-:Y:S02]  /*6910*/  @!P3 IMAD.SHL.U32 R2, R2, 0x40, RZ ;  /* 0x000000400202b824 */ /* 0x008fe400078e00ff */
        /* <DEDUP_REMOVED lines=90> */
.L_x_9968:
[----:B------:R-:W-:Y:S05]  /*6ec0*/  BSYNC.RECONVERGENT B0 ;  /* 0x0000000000007941 */ /* 0x000fea0003800200 */
.L_x_9967:
[----:B------:R-:W-:Y:S11]  /*6ed0*/  ISETP.GT.AND P0, PT, R69, R49, PT ;  /* 0x000000314500720c */ /* 0x000ff60003f04270 */
[----:B------:R-:W-:Y:S02]  /*6ee0*/  @!UPT UIADD3 URZ, UPT, UPT, URZ, URZ, URZ ;  /* 0x000000fffffff290 */ /* 0x000fe4000fffe0ff */
[----:B------:R-:W-:Y:S05]  /*6ef0*/  @P0 BRA `(.L_x_9969) ;  /* 0xffffffb800300947 */ /* 0x000fea000383ffff */
.L_x_9932:
        /* <DEDUP_REMOVED lines=29> */
.L_x_9974:
[----:B------:R2:W-:Y:S02]  /*70d0*/  STS.128 [R47+0x2000], RZ ;  /* 0x002000ff2f007388 */ /* 0x0005e40000000c00 */
.L_x_9973:
[----:B------:R-:W-:Y:S05]  /*70e0*/  BSYNC.RECONVERGENT B0 ;  /* 0x0000000000007941 */ /* 0x000fea0003800200 */
.L_x_9972:
        /* <DEDUP_REMOVED lines=24> */
.L_x_9976:
[----:B------:R1:W-:Y:S01]  /*7270*/  STS.128 [R47+0x2800], RZ ;  /* 0x002800ff2f007388 */ /* 0x0003e20000000c00 */
[----:B------:R-:W-:Y:S05]  /*7280*/  BRA `(.L_x_9975) ;  /* 0x0000003c00007947 */ /* 0x000fea0003800000 */
.L_x_9971:
[----:B------:R-:W2:Y:S01]  /*7290*/  LD.E.64 R2, desc[UR4][R84.64+0xf0] ;  /* 0x0000f00454027980 */ /* 0x000ea2000c101b00 */
[----:B------:R-:W-:-:S03]  /*72a0*/  IMAD.MOV.U32 R4, RZ, RZ, RZ ;  /* 0x000000ffff047224 */ /* 0x000fc600078e00ff */
[----:B------:R1:W5:Y:S04]  /*72b0*/  LD.E.64 R14, desc[UR4][R84.64+0x148] ;  /* 0x00014804540e7980 */ /* 0x000368000c101b00 */
[----:B------:R1:W5:Y:S01]  /*72c0*/  LD.E.64 R32, desc[UR4][R84.64+0x150] ;  /* 0x0001500454207980 */ /* 0x000362000c101b00 */
[----:B--2---:R-:W-:-:S04]  /*72d0*/  ISETP.NE.U32.AND P1, PT, R2, RZ, PT ;  /* 0x000000ff0200720c */ /* 0x004fc80003f25070 */
[----:B------:R-:W-:-:S13]  /*72e0*/  ISETP.NE.AND.EX P1, PT, R3, RZ, PT, P1 ;  /* 0x000000ff0300720c */ /* 0x000fda0003f25310 */
[----:B------:R-:W-:Y:S02]  /*72f0*/  @P1 IADD3 R68, P0, PT, R2, R68, RZ ;  /* 0x0000004402441210 */ /* 0x000fe40007f1e0ff */
[----:B------:R-:W2:Y:S03]  /*7300*/  LD.E.U8 R2, desc[UR4][R84.64+0x1b3] ;  /* 0x0001b30454027980 */ /* 0x000ea6000c101100 */
[----:B------:R-:W-:-:S05]  /*7310*/  @P1 IMAD.X R69, R3, 0x1, R67, P0 ;  /* 0x0000000103451824 */ /* 0x000fca00000e0643 */
[----:B------:R-:W3:Y:S01]  /*7320*/  @P1 LD.E R4, desc[UR4][R68.64] ;  /* 0x0000000444041980 */ /* 0x000ee2000c101900 */
[----:B------:R-:W-:Y:S01]  /*7330*/  LEA.HI R11, R0, R0, RZ, 0x1 ;  /* 0x00000000000b7211 */ /* 0x000fe200078f08ff */
[----:B------:R-:W-:-:S03]  /*7340*/  IMAD.SHL.U32 R3, R45, 0x4, RZ ;  /* 0x000000042d037824 */ /* 0x000fc600078e00ff */
[----:B------:R-:W-:Y:S02]  /*7350*/  SHF.R.S32.HI R11, RZ, 0x1, R11 ;  /* 0x00000001ff0b7819 */ /* 0x000fe4000001140b */
[----:B------:R-:W-:Y:S02]  /*7360*/  LOP3.LUT R3, R3, 0xc, RZ, 0xc0, !PT ;  /* 0x0000000c03037812 */ /* 0x000fe400078ec0ff */
[----:B--2---:R-:W-:Y:S01]  /*7370*/  ISETP.NE.AND P2, PT, R2, RZ, PT ;  /* 0x000000ff0200720c */ /* 0x004fe20003f45270 */
[----:B---3--:R-:W-:-:S04]  /*7380*/  IMAD.IADD R4, R52, 0x1, R4 ;  /* 0x0000000134047824 */ /* 0x008fc800078e0204 */
        /* <DEDUP_REMOVED lines=31> */
[----:B------:R-:W-:Y:S01]  /*7580*/  HADD2.F32 R22, -RZ, R6.H1_H1 ;  /* 0x30000006ff167230 */ /* 0x000fe20000004100 */
[----:B------:R-:W-:Y:S01]  /*7590*/  MOV R23, R18 ;  /* 0x0000001200177202 */ /* 0x000fe20000000f00 */
[----:B------:R-:W-:-:S02]  /*75a0*/  HADD2.F32 R24, -RZ, R25.H0_H0 ;  /* 0x20000019ff187230 */ /* 0x000fc40000004100 */
        /* <DEDUP_REMOVED lines=37> */
.L_x_9983:
[----:B------:R-:W-:Y:S05]  /*7800*/  BSYNC.RECONVERGENT B0 ;  /* 0x0000000000007941 */ /* 0x000fea0003800200 */
.L_x_9982:
[----:B-----5:R-:W-:Y:S01]  /*7810*/  IMAD.MOV.U32 R6, RZ, RZ, R18 ;  /* 0x000000ffff067224 */ /* 0x020fe200078e0012 */
[----:B------:R-:W-:Y:S01]  /*7820*/  MOV R4, R16 ;  /* 0x0000001000047202 */ /* 0x000fe20000000f00 */
[----:B------:R-:W-:Y:S01]  /*7830*/  IMAD.MOV.U32 R7, RZ, RZ, R19 ;  /* 0x000000ffff077224 */ /* 0x000fe200078e0013 */
[----:B------:R-:W-:Y:S02]  /*7840*/  MOV R5, R17 ;  /* 0x0000001100057202 */ /* 0x000fe40000000f00 */
.L_x_9981:
[----:B------:R-:W-:Y:S05]  /*7850*/  BSYNC.RECONVERGENT B1 ;  /* 0x0000000000017941 */ /* 0x000fea0003800200 */
.L_x_9980:
        /* <DEDUP_REMOVED lines=54> */
.L_x_9987:
[----:B------:R-:W-:Y:S05]  /*7bc0*/  BSYNC.RECONVERGENT B0 ;  /* 0x0000000000007941 */ /* 0x000fea0003800200 */
.L_x_9986:
[----:B-----5:R1:W-:Y:S02]  /*7bd0*/  STS.128 [R47+0x1000], R16 ;  /* 0x001000102f007388 */ /* 0x0203e40000000c00 */
.L_x_9985:
[----:B------:R-:W-:Y:S05]  /*7be0*/  BSYNC.RECONVERGENT B1 ;  /* 0x0000000000017941 */ /* 0x000fea0003800200 */
.L_x_9984:
        /* <DEDUP_REMOVED lines=52> */
.L_x_9989:
[----:B------:R-:W-:Y:S05]  /*7f30*/  BSYNC.RECONVERGENT B0 ;  /* 0x0000000000007941 */ /* 0x000fea0003800200 */
.L_x_9988:
[----:B-----5:R1:W-:Y:S02]  /*7f40*/  STS.128 [R47+0x2000], R16 ;  /* 0x002000102f007388 */ /* 0x0203e40000000c00 */
.L_x_9979:
[----:B------:R-:W-:Y:S05]  /*7f50*/  BSYNC.RECONVERGENT B2 ;  /* 0x0000000000027941 */ /* 0x000fea0003800200 */
.L_x_9978:
        /* <DEDUP_REMOVED lines=58> */
.L_x_9993:
[----:B------:R-:W-:Y:S05]  /*8300*/  BSYNC.RECONVERGENT B0 ;  /* 0x0000000000007941 */ /* 0x000fea0003800200 */
.L_x_9992:
[----:B-----5:R1:W-:Y:S02]  /*8310*/  STS.128 [R47+0x800], R16 ;  /* 0x000800102f007388 */ /* 0x0203e40000000c00 */
.L_x_9991:
[----:B------:R-:W-:Y:S05]  /*8320*/  BSYNC.RECONVERGENT B1 ;  /* 0x0000000000017941 */ /* 0x000fea0003800200 */
.L_x_9990:
        /* <DEDUP_REMOVED lines=53> */
.L_x_9997:
[----:B------:R-:W-:Y:S05]  /*8680*/  BSYNC.RECONVERGENT B0 ;  /* 0x0000000000007941 */ /* 0x000fea0003800200 */
.L_x_9996:
[----:B-----5:R1:W-:Y:S02]  /*8690*/  STS.128 [R47+0x1800], R16 ;  /* 0x001800102f007388 */ /* 0x0203e40000000c00 */
.L_x_9995:
[----:B------:R-:W-:Y:S05]  /*86a0*/  BSYNC.RECONVERGENT B1 ;  /* 0x0000000000017941 */ /* 0x000fea0003800200 */
.L_x_9994:
        /* <DEDUP_REMOVED lines=53> */
.L_x_9999:
[----:B------:R-:W-:Y:S05]  /*8a00*/  BSYNC.RECONVERGENT B0 ;  /* 0x0000000000007941 */ /* 0x000fea0003800200 */
.L_x_9998:
[----:B-----5:R1:W-:Y:S01]  /*8a10*/  STS.128 [R47+0x2800], R16 ;  /* 0x002800102f007388 */ /* 0x0203e20000000c00 */
[----:B------:R-:W-:Y:S05]  /*8a20*/  BRA `(.L_x_9975) ;  /* 0x0000002400187947 */ /* 0x000fea0003800000 */
.L_x_9977:
        /* <DEDUP_REMOVED lines=100> */
.L_x_10005:
[----:B------:R-:W-:Y:S05]  /*9070*/  BSYNC.RECONVERGENT B0 ;  /* 0x0000000000007941 */ /* 0x000fea0003800200 */
.L_x_10004:
[----:B-----5:R-:W-:Y:S01]  /*9080*/  IMAD.MOV.U32 R6, RZ, RZ, R30 ;  /* 0x000000ffff067224 */ /* 0x020fe200078e001e */
[----:B------:R-:W-:Y:S01]  /*9090*/  MOV R4, R28 ;  /* 0x0000001c00047202 */ /* 0x000fe20000000f00 */
[----:B------:R-:W-:Y:S01]  /*90a0*/  IMAD.MOV.U32 R7, RZ, RZ, R31 ;  /* 0x000000ffff077224 */ /* 0x000fe200078e001f */
[----:B------:R-:W-:Y:S02]  /*90b0*/  MOV R5, R29 ;  /* 0x0000001d00057202 */ /* 0x000fe40000000f00 */
.L_x_10003:
[----:B------:R-:W-:Y:S05]  /*90c0*/  BSYNC.RECONVERGENT B1 ;  /* 0x0000000000017941 */ /* 0x000fea0003800200 */
.L_x_10002:
        /* <DEDUP_REMOVED lines=92> */
.L_x_10009:
[----:B------:R-:W-:Y:S05]  /*9690*/  BSYNC.RECONVERGENT B0 ;  /* 0x0000000000007941 */ /* 0x000fea0003800200 */
.L_x_10008:
[----:B-----5:R1:W-:Y:S02]  /*96a0*/  STS.128 [R47+0x1000], R28 ;  /* 0x0010001c2f007388 */ /* 0x0203e40000000c00 */
.L_x_10007:
[----:B------:R-:W-:Y:S05]  /*96b0*/  BSYNC.RECONVERGENT B1 ;  /* 0x0000000000017941 */ /* 0x000fea0003800200 */
.L_x_10006:
        /* <DEDUP_REMOVED lines=90> */
.L_x_10011:
[----:B------:R-:W-:Y:S05]  /*9c60*/  BSYNC.RECONVERGENT B0 ;  /* 0x0000000000007941 */ /* 0x000fea0003800200 */
.L_x_10010:
[----:B-----5:R1:W-:Y:S02]  /*9c70*/  STS.128 [R47+0x2000], R28 ;  /* 0x0020001c2f007388 */ /* 0x0203e40000000c00 */
.L_x_10001:
[----:B------:R-:W-:Y:S05]  /*9c80*/  BSYNC.RECONVERGENT B2 ;  /* 0x0000000000027941 */ /* 0x000fea0003800200 */
.L_x_10000:
        /* <DEDUP_REMOVED lines=97> */
.L_x_10015:
[----:B------:R-:W-:Y:S05]  /*a2a0*/  BSYNC.RECONVERGENT B0 ;  /* 0x0000000000007941 */ /* 0x000fea0003800200 */
.L_x_10014:
[----:B-----5:R1:W-:Y:S02]  /*a2b0*/  STS.128 [R47+0x800], R28 ;  /* 0x0008001c2f007388 */ /* 0x0203e40000000c00 */
.L_x_10013:
[----:B------:R-:W-:Y:S05]  /*a2c0*/  BSYNC.RECONVERGENT B1 ;  /* 0x0000000000017941 */ /* 0x000fea0003800200 */
.L_x_10012:
        /* <DEDUP_REMOVED lines=92> */
.L_x_10019:
[----:B------:R-:W-:Y:S05]  /*a890*/  BSYNC.RECONVERGENT B0 ;  /* 0x0000000000007941 */ /* 0x000fea0003800200 */
.L_x_10018:
[----:B-----5:R1:W-:Y:S02]  /*a8a0*/  STS.128 [R47+0x1800], R28 ;  /* 0x0018001c2f007388 */ /* 0x0203e40000000c00 */
.L_x_10017:
[----:B------:R-:W-:Y:S05]  /*a8b0*/  BSYNC.RECONVERGENT B1 ;  /* 0x0000000000017941 */ /* 0x000fea0003800200 */
.L_x_10016:
        /* <DEDUP_REMOVED lines=91> */
.L_x_10021:
[----:B------:R-:W-:Y:S05]  /*ae70*/  BSYNC.RECONVERGENT B0 ;  /* 0x0000000000007941 */ /* 0x000fea0003800200 */
.L_x_10020:
[----:B-----5:R1:W-:Y:S02]  /*ae80*/  STS.128 [R47+0x2800], R28 ;  /* 0x0028001c2f007388 */ /* 0x0203e40000000c00 */
.L_x_9975:
[----:B------:R-:W-:Y:S05]  /*ae90*/  BSYNC.RECONVERGENT B3 ;  /* 0x0000000000037941 */ /* 0x000fea0003800200 */
.L_x_9970:
[----:B-1--4-:R-:W-:Y:S01]  /*aea0*/  IADD3 R2, PT, PT, R90, -R46, RZ ;  /* 0x8000002e5a027210 */ /* 0x012fe20007ffe0ff */
[----:B------:R-:W-:Y:S03]  /*aeb0*/  BSSY.RECONVERGENT B0, `(.L_x_10022) ;  /* 0x000001d000007945 */ /* 0x000fe60003800200 */
        /* <DEDUP_REMOVED lines=27> */
.L_x_10024:
[----:B------:R4:W-:Y:S02]  /*b070*/  STS.128 [R47+0x5000], RZ ;  /* 0x005000ff2f007388 */ /* 0x0009e40000000c00 */
.L_x_10023:
[----:B------:R-:W-:Y:S05]  /*b080*/  BSYNC.RECONVERGENT B0 ;  /* 0x0000000000007941 */ /* 0x000fea0003800200 */
.L_x_10022:
        /* <DEDUP_REMOVED lines=23> */
.L_x_10026:
[----:B------:R-:W-:Y:S05]  /*b200*/  BSYNC.RECONVERGENT B0 ;  /* 0x0000000000007941 */ /* 0x000fea0003800200 */
.L_x_10025:
        /* <DEDUP_REMOVED lines=36> */
.L_x_10029:
[----:B------:R3:W-:Y:S01]  /*b450*/  STS.128 [R47+0x8000], RZ ;  /* 0x008000ff2f007388 */ /* 0x0007e20000000c00 */
[----:B------:R-:W-:Y:S05]  /*b460*/  BRA `(.L_x_10030) ;  /* 0x00000000000c7947 */ /* 0x000fea0003800000 */
.L_x_10028:
[----:B------:R1:W-:Y:S04]  /*b470*/  STS.128 [R47+0x6000], RZ ;  /* 0x006000ff2f007388 */ /* 0x0003e80000000c00 */
[----:B------:R1:W-:Y:S04]  /*b480*/  STS.128 [R47+0x7000], RZ ;  /* 0x007000ff2f007388 */ /* 0x0003e80000000c00 */
[----:B------:R1:W-:Y:S02]  /*b490*/  STS.128 [R47+0x8000], RZ ;  /* 0x008000ff2f007388 */ /* 0x0003e40000000c00 */
.L_x_10030:
[----:B------:R-:W-:Y:S05]  /*b4a0*/  BSYNC.RECONVERGENT B0 ;  /* 0x0000000000007941 */ /* 0x000fea0003800200 */
.L_x_10027:
        /* <DEDUP_REMOVED lines=27> */
.L_x_10033:
[----:B------:R1:W-:Y:S02]  /*b660*/  STS.128 [R47+0x8800], RZ ;  /* 0x008800ff2f007388 */ /* 0x0003e40000000c00 */
.L_x_10032:
[----:B------:R-:W-:Y:S05]  /*b670*/  BSYNC.RECONVERGENT B0 ;  /* 0x0000000000007941 */ /* 0x000fea0003800200 */
.L_x_10031:
[----:B-1----:R-:W5:Y:S01]  /*b680*/  LD.E R2, desc[UR4][R84.64+0x18c] ;  /* 0x00018c0454027980 */ /* 0x002f62000c101900 */
[C---:B------:R-:W-:Y:S01]  /*b690*/  SHF.L.U32 R4, R45.reuse, 0x4, RZ ;  /* 0x000000042d047819 */ /* 0x040fe200000006ff */
        /* <DEDUP_REMOVED lines=23> */
[----:B------:R-:W-:Y:S01]  /*b810*/  ISETP.GT.AND P0, PT, R44, R139, PT ;  /* 0x0000008b2c00720c */ /* 0x000fe20003f04270 */
        /* <DEDUP_REMOVED lines=56> */
[-C--:B------:R-:W-:Y:S01]  /*bba0*/  FMUL.FTZ R15, R20, R2.reuse ;  /* 0x00000002140f7220 */ /* 0x080fe20000410000 */
[----:B------:R-:W3:Y:S01]  /*bbb0*/  MUFU.TANH R45, R21 ;  /* 0x00000015002d7308 */ /* 0x000ee20000002400 */
[----:B------:R-:W-:Y:S01]  /*bbc0*/  HMMA.16816.F32 R92, R48, R40, R32 ;  /* 0x00000028305c723c */ /* 0x000fe20000001820 */
[----:B------:R-:W-:Y:S06]  /*bbd0*/  LDSM.16.M88.4 R32, [R3+0x5400] ;  /* 0x005400000320783b */ /* 0x000fec0000000200 */
[----:B------:R-:W4:Y:S01]  /*bbe0*/  MUFU.TANH R72, R22 ;  /* 0x0000001600487308 */ /* 0x000f220000002400 */
[----:B------:R-:W-:Y:S07]  /*bbf0*/  HMMA.16816.F32 R60, R76, R74, R60 ;  /* 0x0000004a4c3c723c */ /* 0x000fee000000183c */
[----:B------:R5:W2:Y:S01]  /*bc00*/  MUFU.TANH R73, R23 ;  /* 0x0000001700497308 */ /* 0x000aa20000002400 */
[C---:B------:R-:W-:Y:S01]  /*bc10*/  HMMA.16816.F32 R68, R48.reuse, R42, R68 ;  /* 0x0000002a3044723c */ /* 0x040fe20000001844 */
[----:B------:R-:W-:Y:S06]  /*bc20*/  LDSM.16.M88.4 R40, [R3+0x4c00] ;  /* 0x004c00000328783b */ /* 0x000fec0000000200 */
[----:B------:R-:W2:Y:S01]  /*bc30*/  MUFU.TANH R15, R15 ;  /* 0x0000000f000f7308 */ /* 0x000ea20000002400 */
[C---:B-1----:R-:W-:Y:S01]  /*bc40*/  HMMA.16816.F32 R80, R48.reuse, R4, R80 ;  /* 0x000000043050723c */ /* 0x042fe20000001850 */
[----:B-----5:R-:W1:Y:S07]  /*bc50*/  LDSM.16.M88.4 R20, [R14+0x5800] ;  /* 0x005800000e14783b */ /* 0x020e6e0000000200 */
[----:B------:R-:W-:Y:S01]  /*bc60*/  HMMA.16816.F32 R60, R48, R6, R60 ;  /* 0x00000006303c723c */ /* 0x000fe2000000183c */
[----:B------:R-:W5:Y:S07]  /*bc70*/  LDSM.16.M88.4 R4, [R14+0x5c00] ;  /* 0x005c00000e04783b */ /* 0x000f6e0000000200 */
[----:B------:R-:W-:Y:S01]  /*bc80*/  HMMA.16816.F32 R56, R76, R24, R56 ;  /* 0x000000184c38723c */ /* 0x000fe20000001838 */
[-C--:B------:R-:W-:Y:S01]  /*bc90*/  FMUL.FTZ R24, R36, R2.reuse ;  /* 0x0000000224187220 */ /* 0x080fe20000410000 */
[----:B------:R-:W-:-:S05]  /*bca0*/  FMUL.FTZ R25, R37, R2 ;  /* 0x0000000225197220 */ /* 0x000fca0000410000 */
[----:B------:R-:W1:Y:S01]  /*bcb0*/  MUFU.TANH R24, R24 ;  /* 0x0000001800187308 */ /* 0x000e620000002400 */
[----:B------:R-:W-:Y:S07]  /*bcc0*/  HMMA.16816.F32 R52, R76, R26, R52 ;  /* 0x0000001a4c34723c */ /* 0x000fee0000001834 */
[----:B------:R-:W1:Y:S01]  /*bcd0*/  MUFU.TANH R25, R25 ;  /* 0x0000001900197308 */ /* 0x000e620000002400 */
[C---:B--2---:R-:W-:Y:S08]  /*bce0*/  HMMA.16816.F32 R92, R28.reuse, R64, R92 ;  /* 0x000000401c5c723c */ /* 0x044ff0000000185c */
[C---:B------:R-:W-:Y:S01]  /*bcf0*/  HMMA.16816.F32 R68, R28.reuse, R66, R68 ;  /* 0x000000421c44723c */ /* 0x040fe20000001844 */
[----:B------:R-:W2:Y:S07]  /*bd00*/  LDSM.16.M88.4 R64, [R3+0x5800] ;  /* 0x005800000340783b */ /* 0x000eae0000000200 */
        /* <DEDUP_REMOVED lines=15> */
[C---:B------:R-:W-:Y:S01]  /*be00*/  HMMA.16816.F32 R68, R16.reuse, R34, R68 ;  /* 0x000000221044723c */ /* 0x040fe20000001844 */
[-C--:B------:R-:W-:Y:S01]  /*be10*/  FMUL.FTZ R34, R94, R2.reuse ;  /* 0x000000025e227220 */ /* 0x080fe20000410000 */
[-C--:B------:R-:W-:Y:S01]  /*be20*/  FMUL.FTZ R35, R95, R2.reuse ;  /* 0x000000025f237220 */ /* 0x080fe20000410000 */
[----:B------:R-:W1:Y:S05]  /*be30*/  MUFU.TANH R36, R36 ;  /* 0x0000002400247308 */ /* 0x000e6a0000002400 */
[C---:B--2---:R-:W-:Y:S03]  /*be40*/  HMMA.16816.F32 R80, R16.reuse, R64, R80 ;  /* 0x000000401050723c */ /* 0x044fe60000001850 */
[----:B------:R-:W2:Y:S05]  /*be50*/  MUFU.TANH R14, R14 ;  /* 0x0000000e000e7308 */ /* 0x000eaa0000002400 */
[C---:B------:R-:W-:Y:S03]  /*be60*/  HMMA.16816.F32 R60, R16.reuse, R66, R60 ;  /* 0x00000042103c723c */ /* 0x040fe6000000183c */
[-C--:B------:R-:W-:Y:S01]  /*be70*/  FMUL.FTZ R37, R68, R2.reuse ;  /* 0x0000000244257220 */ /* 0x080fe20000410000 */
[-C--:B------:R-:W-:Y:S01]  /*be80*/  FMUL.FTZ R38, R69, R2.reuse ;  /* 0x0000000245267220 */ /* 0x080fe20000410000 */
[-C--:B------:R-:W-:Y:S01]  /*be90*/  FMUL.FTZ R26, R70, R2.reuse ;  /* 0x00000002461a7220 */ /* 0x080fe20000410000 */
[-C--:B------:R-:W-:Y:S01]  /*bea0*/  FMUL.FTZ R4, R71, R2.reuse ;  /* 0x0000000247047220 */ /* 0x080fe20000410000 */
        /* <DEDUP_REMOVED lines=55> */
.L_x_10037:
        /* <DEDUP_REMOVED lines=62> */
.L_x_10038:
[----:B------:R-:W-:Y:S05]  /*c600*/  BSYNC.RECONVERGENT B0 ;  /* 0x0000000000007941 */ /* 0x000fea0003800200 */
.L_x_10036:
        /* <DEDUP_REMOVED lines=42> */
.L_x_10035:
[----:B------:R-:W-:Y:S05]  /*c8b0*/  BSYNC.RECONVERGENT B1 ;  /* 0x0000000000017941 */ /* 0x000fea0003800200 */
.L_x_10034:
[----:B------:R-:W2:Y:S01]  /*c8c0*/  LD.E R118, desc[UR4][R84.64+0xdc] ;  /* 0x0000dc0454767980 */ /* 0x000ea2000c101900 */
[----:B------:R-:W4:Y:S01]  /*c8d0*/  S2R R131, SR_TID.X ;  /* 0x0000000000837919 */ /* 0x000f220000002100 */
[----:B---3--:R-:W-:Y:S01]  /*c8e0*/  VIADD R2, R89, 0xffffffff ;  /* 0xffffffff59027836 */ /* 0x008fe20000000000 */
[----:B----4-:R-:W-:Y:S01]  /*c8f0*/  SHF.R.U32.HI R3, RZ, 0x2, R131 ;  /* 0x00000002ff037819 */ /* 0x010fe20000011683 */
        /* <DEDUP_REMOVED lines=10> */
[----:B------:R-:W-:-:S03]  /*c9a0*/  IMAD.IADD R16, R42, 0x1, -R51 ;  /* 0x000000012a107824 */ /* 0x000fc600078e0a33 */
[----:B------:R-:W-:Y:S02]  /*c9b0*/  IABS R50, R50 ;  /* 0x0000003200327213 */ /* 0x000fe40000000000 */
[----:B------:R-:W-:Y:S02]  /*c9c0*/  IABS R16, R16 ;  /* 0x0000001000107213 */ /* 0x000fe40000000000 */
[----:B------:R-:W-:Y:S02]  /*c9d0*/  I2FP.F32.S32 R50, R50 ;  /* 0x0000003200327245 */ /* 0x000fe40000201400 */
[----:B------:R-:W-:Y:S01]  /*c9e0*/  I2FP.F32.S32 R16, R16 ;  /* 0x0000001000107245 */ /* 0x000fe20000201400 */
[C---:B------:R-:W-:Y:S02]  /*c9f0*/  VIADD R48, R9.reuse, 0x11 ;  /* 0x0000001109307836 */ /* 0x040fe40000000000 */
[----:B------:R-:W-:Y:S01]  /*ca00*/  FFMA.FTZ R50, -R0, R50, R45 ;  /* 0x0000003200327223 */ /* 0x000fe2000001012d */
[----:B------:R-:W-:-:S02]  /*ca10*/  VIADD R45, R9, 0x20 ;  /* 0x00000020092d7836 */ /* 0x000fc40000000000 */
[----:B------:R-:W-:Y:S01]  /*ca20*/  FFMA.FTZ R16, -R0, R16, R25 ;  /* 0x0000001000107223 */ /* 0x000fe20000010119 */
[C---:B------:R-:W-:Y:S02]  /*ca30*/  IMAD.IADD R25, R42.reuse, 0x1, -R48 ;  /* 0x000000012a197824 */ /* 0x040fe400078e0a30 */
[----:B------:R-:W-:-:S03]  /*ca40*/  IMAD.IADD R22, R42, 0x1, -R45 ;  /* 0x000000012a167824 */ /* 0x000fc600078e0a2d */
[----:B------:R-:W-:Y:S02]  /*ca50*/  IABS R25, R25 ;  /* 0x0000001900197213 */ /* 0x000fe40000000000 */
[----:B------:R-:W-:Y:S01]  /*ca60*/  IABS R22, R22 ;  /* 0x0000001600167213 */ /* 0x000fe20000000000 */
[C---:B------:R-:W-:Y:S01]  /*ca70*/  VIADD R12, R9.reuse, 0x8 ;  /* 0x00000008090c7836 */ /* 0x040fe20000000000 */
[----:B------:R-:W-:Y:S02]  /*ca80*/  I2FP.F32.S32 R25, R25 ;  /* 0x0000001900197245 */ /* 0x000fe40000201400 */
[----:B------:R-:W-:Y:S01]  /*ca90*/  I2FP.F32.S32 R22, R22 ;  /* 0x0000001600167245 */ /* 0x000fe20000201400 */
[C---:B------:R-:W-:Y:S02]  /*caa0*/  VIADD R13, R9.reuse, 0x21 ;  /* 0x00000021090d7836 */ /* 0x040fe40000000000 */
[----:B------:R-:W-:Y:S02]  /*cab0*/  VIADD R44, R42, 0x8 ;  /* 0x000000082a2c7836 */ /* 0x000fe40000000000 */
[----:B------:R-:W-:-:S02]  /*cac0*/  VIADD R43, R9, 0x10 ;  /* 0x00000010092b7836 */ /* 0x000fc40000000000 */
[----:B-1----:R-:W-:Y:S01]  /*cad0*/  FFMA.FTZ R22, -R0, R22, R5 ;  /* 0x0000001600167223 */ /* 0x002fe20000010105 */
[----:B------:R-:W-:Y:S02]  /*cae0*/  IMAD.IADD R10, R42, 0x1, -R12 ;  /* 0x000000012a0a7824 */ /* 0x000fe400078e0a0c */
[----:B------:R-:W-:Y:S01]  /*caf0*/  FFMA.FTZ R14, -R0, R25, R14 ;  /* 0x00000019000e7223 */ /* 0x000fe2000001010e */
[C---:B------:R-:W-:Y:S02]  /*cb00*/  IMAD.IADD R21, R42.reuse, 0x1, -R13 ;  /* 0x000000012a157824 */ /* 0x040fe400078e0a0d */
[--C-:B------:R-:W-:Y:S02]  /*cb10*/  IMAD.IADD R5, R42, 0x1, -R9.reuse ;  /* 0x000000012a057824 */ /* 0x100fe400078e0a09 */
[----:B------:R-:W-:Y:S01]  /*cb20*/  IMAD.IADD R25, R44, 0x1, -R9 ;  /* 0x000000012c197824 */ /* 0x000fe200078e0a09 */
[----:B------:R-:W-:Y:S01]  /*cb30*/  ISETP.GE.AND P5, PT, R43, R90, PT ;  /* 0x0000005a2b00720c */ /* 0x000fe20003fa6270 */
[--C-:B------:R-:W-:Y:S01]  /*cb40*/  IMAD.IADD R49, R42, 0x1, -R43.reuse ;  /* 0x000000012a317824 */ /* 0x100fe200078e0a2b */
[----:B------:R-:W-:Y:S01]  /*cb50*/  IABS R10, R10 ;  /* 0x0000000a000a7213 */ /* 0x000fe20000000000 */
[----:B------:R-:W-:Y:S01]  /*cb60*/  IMAD.IADD R43, R44, 0x1, -R43 ;  /* 0x000000012c2b7824 */ /* 0x000fe200078e0a2b */
[----:B------:R-:W-:-:S02]  /*cb70*/  IABS R21, R21 ;  /* 0x0000001500157213 */ /* 0x000fc40000000000 */
[----:B------:R-:W-:Y:S02]  /*cb80*/  IABS R5, R5 ;  /* 0x0000000500057213 */ /* 0x000fe40000000000 */
[----:B------:R-:W-:Y:S02]  /*cb90*/  IABS R25, R25 ;  /* 0x0000001900197213 */ /* 0x000fe40000000000 */
[----:B------:R-:W-:Y:S01]  /*cba0*/  ISETP.GE.AND P0, PT, R51, R90, PT ;  /* 0x0000005a3300720c */ /* 0x000fe20003f06270 */
[----:B------:R-:W-:Y:S01]  /*cbb0*/  IMAD.IADD R51, R44, 0x1, -R51 ;  /* 0x000000012c337824 */ /* 0x000fe200078e0a33 */
[----:B------:R-:W-:Y:S02]  /*cbc0*/  I2FP.F32.S32 R10, R10 ;  /* 0x0000000a000a7245 */ /* 0x000fe40000201400 */
[----:B------:R-:W-:Y:S02]  /*cbd0*/  I2FP.F32.S32 R21, R21 ;  /* 0x0000001500157245 */ /* 0x000fe40000201400 */
[----:B------:R-:W-:-:S02]  /*cbe0*/  IABS R43, R43 ;  /* 0x0000002b002b7213 */ /* 0x000fc40000000000 */
[----:B------:R-:W-:Y:S01]  /*cbf0*/  I2FP.F32.S32 R5, R5 ;  /* 0x0000000500057245 */ /* 0x000fe20000201400 */
[----:B------:R-:W-:Y:S01]  /*cc00*/  VIADD R46, R9, 0x19 ;  /* 0x00000019092e7836 */ /* 0x000fe20000000000 */
[----:B------:R-:W-:Y:S01]  /*cc10*/  ISETP.GE.AND P2, PT, R52, R90, PT ;  /* 0x0000005a3400720c */ /* 0x000fe20003f46270 */
[----:B------:R-:W-:Y:S01]  /*cc20*/  IMAD.IADD R52, R44, 0x1, -R52 ;  /* 0x000000012c347824 */ /* 0x000fe200078e0a34 */
[----:B------:R-:W-:Y:S01]  /*cc30*/  I2FP.F32.S32 R25, R25 ;  /* 0x0000001900197245 */ /* 0x000fe20000201400 */
[C---:B------:R-:W-:Y:S01]  /*cc40*/  FFMA.FTZ R24, -R0.reuse, R10, R24 ;  /* 0x0000000a00187223 */ /* 0x040fe20000010118 */
[----:B------:R-:W-:Y:S01]  /*cc50*/  I2FP.F32.S32 R43, R43 ;  /* 0x0000002b002b7245 */ /* 0x000fe20000201400 */
[C---:B------:R-:W-:Y:S01]  /*cc60*/  FFMA.FTZ R21, -R0.reuse, R21, R27 ;  /* 0x0000001500157223 */ /* 0x040fe2000001011b */
[----:B------:R-:W-:Y:S01]  /*cc70*/  IABS R51, R51 ;  /* 0x0000003300337213 */ /* 0x000fe20000000000 */
[----:B------:R-:W-:Y:S01]  /*cc80*/  FFMA.FTZ R15, -R0, R5, R15 ;  /* 0x00000005000f7223 */ /* 0x000fe2000001010f */
[----:B------:R-:W-:-:S02]  /*cc90*/  IMAD.IADD R10, R42, 0x1, -R46 ;  /* 0x000000012a0a7824 */ /* 0x000fc400078e0a2e */
[C---:B------:R-:W-:Y:S01]  /*cca0*/  FFMA.FTZ R27, -R0.reuse, R25, R72 ;  /* 0x00000019001b7223 */ /* 0x040fe20000010148 */
[C---:B------:R-:W-:Y:S01]  /*ccb0*/  ISETP.GE.AND P3, PT, R9.reuse, R90, PT ;  /* 0x0000005a0900720c */ /* 0x040fe20003f66270 */
[----:B------:R-:W-:Y:S01]  /*ccc0*/  VIADD R47, R9, 0x18 ;  /* 0x00000018092f7836 */ /* 0x000fe20000000000 */
[----:B------:R-:W-:Y:S01]  /*ccd0*/  IABS R52, R52 ;  /* 0x0000003400347213 */ /* 0x000fe20000000000 */
[C---:B------:R-:W-:Y:S01]  /*cce0*/  FFMA.FTZ R34, -R0.reuse, R43, R34 ;  /* 0x0000002b00227223 */ /* 0x040fe20000010122 */
[----:B------:R-:W-:Y:S02]  /*ccf0*/  IABS R49, R49 ;  /* 0x0000003100317213 */ /* 0x000fe40000000000 */
[----:B------:R-:W-:Y:S01]  /*cd00*/  I2FP.F32.S32 R51, R51 ;  /* 0x0000003300337245 */ /* 0x000fe20000201400 */
[----:B------:R-:W-:Y:S01]  /*cd10*/  FFMA.FTZ R32, -R0, R5, R32 ;  /* 0x0000000500207223 */ /* 0x000fe20000010120 */
[----:B------:R-:W-:Y:S01]  /*cd20*/  FSEL R43, R15, -INF , !P3 ;  /* 0xff8000000f2b7808 */ /* 0x000fe20005800000 */
[----:B------:R-:W-:Y:S01]  /*cd30*/  IMAD.IADD R15, R44, 0x1, -R48 ;  /* 0x000000012c0f7824 */ /* 0x000fe200078e0a30 */
[----:B------:R-:W-:Y:S01]  /*cd40*/  ISETP.GE.AND P1, PT, R12, R90, PT ;  /* 0x0000005a0c00720c */ /* 0x000fe20003f26270 */
[--C-:B------:R-:W-:Y:S01]  /*cd50*/  IMAD.IADD R12, R42, 0x1, -R47.reuse ;  /* 0x000000012a0c7824 */ /* 0x100fe200078e0a2f */
[----:B------:R-:W-:Y:S01]  /*cd60*/  IABS R10, R10 ;  /* 0x0000000a000a7213 */ /* 0x000fe20000000000 */
[----:B------:R-:W-:Y:S01]  /*cd70*/  IMAD.IADD R5, R44, 0x1, -R47 ;  /* 0x000000012c057824 */ /* 0x000fe200078e0a2f */
[----:B------:R-:W-:-:S02]  /*cd80*/  I2FP.F32.S32 R52, R52 ;  /* 0x0000003400347245 */ /* 0x000fc40000201400 */
[----:B------:R-:W-:Y:S02]  /*cd90*/  FSEL R27, R27, -INF , !P3 ;  /* 0xff8000001b1b7808 */ /* 0x000fe40005800000 */
[----:B------:R-:W-:Y:S02]  /*cda0*/  I2FP.F32.S32 R49, R49 ;  /* 0x0000003100317245 */ /* 0x000fe40000201400 */
[----:B------:R-:W-:Y:S01]  /*cdb0*/  ISETP.GE.AND P3, PT, R47, R90, PT ;  /* 0x0000005a2f00720c */ /* 0x000fe20003f66270 */
[----:B------:R-:W-:Y:S02]  /*cdc0*/  IMAD.IADD R47, R44, 0x1, -R46 ;  /* 0x000000012c2f7824 */ /* 0x000fe400078e0a2e */
[C---:B------:R-:W-:Y:S01]  /*cdd0*/  FFMA.FTZ R33, -R0.reuse, R51, R33 ;  /* 0x0000003300217223 */ /* 0x040fe20000010121 */
[----:B------:R-:W-:Y:S01]  /*cde0*/  I2FP.F32.S32 R10, R10 ;  /* 0x0000000a000a7245 */ /* 0x000fe20000201400 */
[C---:B------:R-:W-:Y:S01]  /*cdf0*/  FFMA.FTZ R25, -R0.reuse, R52, R73 ;  /* 0x0000003400197223 */ /* 0x040fe20000010149 */
[----:B------:R-:W-:Y:S01]  /*ce00*/  IABS R15, R15 ;  /* 0x0000000f000f7213 */ /* 0x000fe20000000000 */
[----:B------:R-:W-:Y:S01]  /*ce10*/  FFMA.FTZ R49, -R0, R49, R36 ;  /* 0x0000003100317223 */ /* 0x000fe20000010124 */
[----:B------:R-:W-:-:S02]  /*ce20*/  IABS R12, R12 ;  /* 0x0000000c000c7213 */ /* 0x000fc40000000000 */
[----:B------:R-:W-:Y:S02]  /*ce30*/  FSEL R36, R16, -INF , !P0 ;  /* 0xff80000010247808 */ /* 0x000fe40004000000 */
[----:B------:R-:W-:Y:S01]  /*ce40*/  IABS R47, R47 ;  /* 0x0000002f002f7213 */ /* 0x000fe20000000000 */
[----:B------:R-:W-:Y:S01]  /*ce50*/  FFMA.FTZ R10, -R0, R10, R38 ;  /* 0x0000000a000a7223 */ /* 0x000fe20000010126 */
[----:B------:R-:W-:Y:S01]  /*ce60*/  FSEL R16, R33, -INF , !P0 ;  /* 0xff80000021107808 */ /* 0x000fe20004000000 */
[----:B------:R-:W-:Y:S01]  /*ce70*/  IMAD.IADD R33, R44, 0x1, -R13 ;  /* 0x000000012c217824 */ /* 0x000fe200078e0a0d */
[----:B------:R-:W-:Y:S02]  /*ce80*/  I2FP.F32.S32 R15, R15 ;  /* 0x0000000f000f7245 */ /* 0x000fe40000201400 */
[----:B------:R-:W-:Y:S02]  /*ce90*/  I2FP.F32.S32 R12, R12 ;  /* 0x0000000c000c7245 */ /* 0x000fe40000201400 */
[----:B------:R-:W-:-:S02]  /*cea0*/  FSEL R38, R50, -INF , !P2 ;  /* 0xff80000032267808 */ /* 0x000fc40005000000 */
[----:B------:R-:W-:Y:S02]  /*ceb0*/  FSEL R25, R25, -INF , !P2 ;  /* 0xff80000019197808 */ /* 0x000fe40005000000 */
[-C--:B------:R-:W-:Y:S01]  /*cec0*/  ISETP.GE.AND P2, PT, R46, R90.reuse, PT ;  /* 0x0000005a2e00720c */ /* 0x080fe20003f46270 */
[----:B------:R-:W-:Y:S01]  /*ced0*/  IMAD.IADD R46, R44, 0x1, -R45 ;  /* 0x000000012c2e7824 */ /* 0x000fe200078e0a2d */
[----:B------:R-:W-:Y:S01]  /*cee0*/  I2FP.F32.S32 R47, R47 ;  /* 0x0000002f002f7245 */ /* 0x000fe20000201400 */
[----:B------:R-:W-:Y:S01]  /*cef0*/  FFMA.FTZ R15, -R0, R15, R35 ;  /* 0x0000000f000f7223 */ /* 0x000fe20000010123 */
[----:B------:R-:W-:Y:S01]  /*cf00*/  ISETP.GE.AND P4, PT, R48, R90, PT ;  /* 0x0000005a3000720c */ /* 0x000fe20003f86270 */
[C---:B------:R-:W-:Y:S01]  /*cf10*/  FFMA.FTZ R12, -R0.reuse, R12, R37 ;  /* 0x0000000c000c7223 */ /* 0x040fe20000010125 */
[----:B------:R-:W-:Y:S01]  /*cf20*/  IABS R33, R33 ;  /* 0x0000002100217213 */ /* 0x000fe20000000000 */
[----:B------:R-:W-:Y:S01]  /*cf30*/  FFMA.FTZ R47, -R0, R47, R4 ;  /* 0x0000002f002f7223 */ /* 0x000fe20000010104 */
[----:B------:R-:W-:-:S02]  /*cf40*/  FSEL R37, R24, -INF , !P1 ;  /* 0xff80000018257808 */ /* 0x000fc40004800000 */
[----:B------:R-:W-:Y:S01]  /*cf50*/  FSEL R24, R32, -INF , !P1 ;  /* 0xff80000020187808 */ /* 0x000fe20004800000 */
[----:B------:R-:W-:Y:S01]  /*cf60*/  VIADD R32, R9, 0x31 ;  /* 0x0000003109207836 */ /* 0x000fe20000000000 */
[----:B------:R-:W-:Y:S02]  /*cf70*/  ISETP.GE.AND P0, PT, R13, R90, PT ;  /* 0x0000005a0d00720c */ /* 0x000fe40003f06270 */
[----:B------:R-:W-:Y:S02]  /*cf80*/  IABS R46, R46 ;  /* 0x0000002e002e7213 */ /* 0x000fe40000000000 */
[----:B------:R-:W-:Y:S02]  /*cf90*/  IABS R13, R5 ;  /* 0x00000005000d7213 */ /* 0x000fe40000000000 */
[----:B------:R-:W-:Y:S02]  /*cfa0*/  I2FP.F32.S32 R33, R33 ;  /* 0x0000002100217245 */ /* 0x000fe40000201400 */
[----:B------:R-:W-:-:S02]  /*cfb0*/  FSEL R4, R14, -INF , !P4 ;  /* 0xff8000000e047808 */ /* 0x000fc40006000000 */
[----:B------:R-:W-:Y:S02]  /*cfc0*/  FSEL R14, R15, -INF , !P4 ;  /* 0xff8000000f0e7808 */ /* 0x000fe40006000000 */
[----:B------:R-:W-:Y:S02]  /*cfd0*/  FSEL R15, R12, -INF , !P3 ;  /* 0xff8000000c0f7808 */ /* 0x000fe40005800000 */
[----:B------:R-:W-:Y:S02]  /*cfe0*/  I2FP.F32.S32 R46, R46 ;  /* 0x0000002e002e7245 */ /* 0x000fe40000201400 */
[----:B------:R-:W-:Y:S01]  /*cff0*/  FSEL R12, R47, -INF , !P2 ;  /* 0xff8000002f0c7808 */ /* 0x000fe20005000000 */
[----:B------:R-:W-:Y:S01]  /*d000*/  IMAD.IADD R47, R42, 0x1, -R32 ;  /* 0x000000012a2f7824 */ /* 0x000fe200078e0a20 */
[----:B------:R-:W-:Y:S01]  /*d010*/  I2FP.F32.S32 R13, R13 ;  /* 0x0000000d000d7245 */ /* 0x000fe20000201400 */
[----:B------:R-:W-:Y:S01]  /*d020*/  FFMA.FTZ R33, -R0, R33, R40 ;  /* 0x0000002100217223 */ /* 0x000fe20000010128 */
[----:B------:R-:W-:-:S02]  /*d030*/  VIADD R40, R9, 0x28 ;  /* 0x0000002809287836 */ /* 0x000fc40000000000 */
[C---:B------:R-:W-:Y:S01]  /*d040*/  FFMA.FTZ R46, -R0.reuse, R46, R39 ;  /* 0x0000002e002e7223 */ /* 0x040fe20000010127 */
[----:B------:R-:W-:Y:S01]  /*d050*/  ISETP.GE.AND P1, PT, R45, R90, PT ;  /* 0x0000005a2d00720c */ /* 0x000fe20003f26270 */
[----:B------:R-:W-:Y:S01]  /*d060*/  FFMA.FTZ R13, -R0, R13, R26 ;  /* 0x0000000d000d7223 */ /* 0x000fe2000001011a */
[----:B------:R-:W-:Y:S01]  /*d070*/  IABS R47, R47 ;  /* 0x0000002f002f7213 */ /* 0x000fe20000000000 */
[C---:B------:R-:W-:Y:S02]  /*d080*/  VIADD R39, R9.reuse, 0x29 ;  /* 0x0000002909277836 */ /* 0x040fe40000000000 */
[C---:B------:R-:W-:Y:S02]  /*d090*/  VIADD R35, R9.reuse, 0x30 ;  /* 0x0000003009237836 */ /* 0x040fe40000000000 */
[C---:B------:R-:W-:Y:S02]  /*d0a0*/  VIADD R26, R9.reuse, 0x38 ;  /* 0x00000038091a7836 */ /* 0x040fe40000000000 */
[----:B------:R-:W-:-:S02]  /*d0b0*/  VIADD R45, R9, 0x39 ;  /* 0x00000039092d7836 */ /* 0x000fc40000000000 */
[----:B------:R-:W-:Y:S01]  /*d0c0*/  IMAD.IADD R51, R42, 0x1, -R40 ;  /* 0x000000012a337824 */ /* 0x000fe200078e0a28 */
[----:B------:R-:W-:Y:S01]  /*d0d0*/  FSEL R9, R34, -INF , !P5 ;  /* 0xff80000022097808 */ /* 0x000fe20006800000 */
[C---:B------:R-:W-:Y:S01]  /*d0e0*/  IMAD.IADD R48, R42.reuse, 0x1, -R35 ;  /* 0x000000012a307824 */ /* 0x040fe200078e0a23 */
[----:B------:R-:W-:Y:S01]  /*d0f0*/  FSEL R5, R49, -INF , !P5 ;  /* 0xff80000031057808 */ /* 0x000fe20006800000 */
[----:B------:R-:W-:Y:S01]  /*d100*/  IMAD.IADD R49, R42, 0x1, -R39 ;  /* 0x000000012a317824 */ /* 0x000fe200078e0a27 */
[----:B------:R-:W-:Y:S01]  /*d110*/  FSEL R34, R46, -INF , !P1 ;  /* 0xff8000002e227808 */ /* 0x000fe20004800000 */
[C---:B------:R-:W-:Y:S01]  /*d120*/  IMAD.IADD R46, R42.reuse, 0x1, -R26 ;  /* 0x000000012a2e7824 */ /* 0x040fe200078e0a1a */
[----:B------:R-:W-:Y:S01]  /*d130*/  I2FP.F32.S32 R47, R47 ;  /* 0x0000002f002f7245 */ /* 0x000fe20000201400 */
[----:B------:R-:W-:Y:S01]  /*d140*/  IMAD.IADD R50, R42, 0x1, -R45 ;  /* 0x000000012a327824 */ /* 0x000fe200078e0a2d */
[-C--:B------:R-:W-:Y:S01]  /*d150*/  ISETP.GE.AND P5, PT, R40, R90.reuse, PT ;  /* 0x0000005a2800720c */ /* 0x080fe20003fa6270 */
[C---:B------:R-:W-:Y:S01]  /*d160*/  IMAD.IADD R40, R44.reuse, 0x1, -R40 ;  /* 0x000000012c287824 */ /* 0x040fe200078e0a28 */
[----:B------:R-:W-:Y:S01]  /*d170*/  ISETP.GE.AND P4, PT, R39, R90, PT ;  /* 0x0000005a2700720c */ /* 0x000fe20003f86270 */
[----:B------:R-:W-:Y:S01]  /*d180*/  IMAD.IADD R39, R44, 0x1, -R39 ;  /* 0x000000012c277824 */ /* 0x000fe200078e0a27 */
[----:B------:R-:W-:Y:S01]  /*d190*/  IABS R42, R51 ;  /* 0x00000033002a7213 */ /* 0x000fe20000000000 */
[----:B------:R-:W-:Y:S01]  /*d1a0*/  FFMA.FTZ R47, -R0, R47, R30 ;  /* 0x0000002f002f7223 */ /* 0x000fe2000001011e */
[----:B------:R-:W-:-:S02]  /*d1b0*/  FSEL R13, R13, -INF , !P3 ;  /* 0xff8000000d0d7808 */ /* 0x000fc40005800000 */
[----:B------:R-:W-:Y:S01]  /*d1c0*/  ISETP.GE.AND P3, PT, R35, R90, PT ;  /* 0x0000005a2300720c */ /* 0x000fe20003f66270 */
[----:B------:R-:W-:Y:S01]  /*d1d0*/  IMAD.IADD R35, R44, 0x1, -R35 ;  /* 0x000000012c237824 */ /* 0x000fe200078e0a23 */
[----:B------:R-:W-:Y:S02]  /*d1e0*/  I2FP.F32.S32 R42, R42 ;  /* 0x0000002a002a7245 */ /* 0x000fe40000201400 */
[----:B------:R-:W-:Y:S02]  /*d1f0*/  FMNMX3.FTZ R30, R43, R38, R37, !PT ;  /* 0x000000262b1e7276 */ /* 0x000fe40007810025 */
[----:B------:R-:W-:Y:S02]  /*d200*/  IABS R49, R49 ;  /* 0x0000003100317213 */ /* 0x000fe40000000000 */
[----:B------:R-:W-:Y:S02]  /*d210*/  IABS R40, R40 ;  /* 0x0000002800287213 */ /* 0x000fe40000000000 */
[----:B------:R-:W-:-:S02]  /*d220*/  IABS R48, R48 ;  /* 0x0000003000307213 */ /* 0x000fc40000000000 */
[----:B------:R-:W-:Y:S01]  /*d230*/  IABS R39, R39 ;  /* 0x0000002700277213 */ /* 0x000fe20000000000 */
[----:B------:R-:W-:Y:S01]  /*d240*/  FFMA.FTZ R20, -R0, R42, R20 ;  /* 0x0000002a00147223 */ /* 0x000fe20000010114 */
[----:B------:R-:W-:Y:S02]  /*d250*/  FMNMX3.FTZ R30, R30, R36, R5, !PT ;  /* 0x000000241e1e7276 */ /* 0x000fe40007810005 */
[----:B------:R-:W-:Y:S02]  /*d260*/  I2FP.F32.S32 R49, R49 ;  /* 0x0000003100317245 */ /* 0x000fe40000201400 */
[----:B------:R-:W-:Y:S02]  /*d270*/  IABS R35, R35 ;  /* 0x0000002300237213 */ /* 0x000fe40000000000 */
[----:B------:R-:W-:Y:S02]  /*d280*/  I2FP.F32.S32 R40, R40 ;  /* 0x0000002800287245 */ /* 0x000fe40000201400 */
[----:B------:R-:W-:-:S02]  /*d290*/  IABS R46, R46 ;  /* 0x0000002e002e7213 */ /* 0x000fc40000000000 */
[----:B------:R-:W-:Y:S02]  /*d2a0*/  I2FP.F32.S32 R48, R48 ;  /* 0x0000003000307245 */ /* 0x000fe40000201400 */
[----:B------:R-:W-:Y:S02]  /*d2b0*/  I2FP.F32.S32 R42, R39 ;  /* 0x00000027002a7245 */ /* 0x000fe40000201400 */
[----:B------:R-:W-:Y:S02]  /*d2c0*/  FSEL R10, R10, -INF , !P2 ;  /* 0xff8000000a0a7808 */ /* 0x000fe40005000000 */
[----:B------:R-:W-:Y:S02]  /*d2d0*/  FSEL R22, R22, -INF , !P1 ;  /* 0xff80000016167808 */ /* 0x000fe40004800000 */
[----:B------:R-:W-:Y:S01]  /*d2e0*/  FMNMX3.FTZ R30, R30, R4, R15, !PT ;  /* 0x000000041e1e7276 */ /* 0x000fe2000781000f */
[C---:B------:R-:W-:Y:S01]  /*d2f0*/  FFMA.FTZ R6, -R0.reuse, R49, R6 ;  /* 0x0000003100067223 */ /* 0x040fe20000010106 */
[----:B------:R-:W-:Y:S01]  /*d300*/  I2FP.F32.S32 R35, R35 ;  /* 0x0000002300237245 */ /* 0x000fe20000201400 */
[C---:B------:R-:W-:Y:S01]  /*d310*/  FFMA.FTZ R39, -R0.reuse, R40, R7 ;  /* 0x0000002800277223 */ /* 0x040fe20000010107 */
[----:B------:R-:W-:Y:S01]  /*d320*/  I2FP.F32.S32 R46, R46 ;  /* 0x0000002e002e7245 */ /* 0x000fe20000201400 */
[C---:B------:R-:W-:Y:S01]  /*d330*/  FFMA.FTZ R29, -R0.reuse, R48, R29 ;  /* 0x00000030001d7223 */ /* 0x040fe2000001011d */
[----:B------:R-:W-:Y:S01]  /*d340*/  IABS R50, R50 ;  /* 0x0000003200327213 */ /* 0x000fe20000000000 */
[----:B------:R-:W-:Y:S01]  /*d350*/  FFMA.FTZ R7, -R0, R42, R28 ;  /* 0x0000002a00077223 */ /* 0x000fe2000001011c */
[----:B------:R-:W-:-:S02]  /*d360*/  FSEL R21, R21, -INF , !P0 ;  /* 0xff80000015157808 */ /* 0x000fc40004000000 */
[----:B------:R-:W-:Y:S02]  /*d370*/  FSEL R20, R20, -INF , !P5 ;  /* 0xff80000014147808 */ /* 0x000fe40006800000 */
[----:B------:R-:W-:Y:S01]  /*d380*/  FMNMX3.FTZ R28, R30, R10, R22, !PT ;  /* 0x0000000a1e1c7276 */ /* 0x000fe20007810016 */
[C---:B------:R-:W-:Y:S01]  /*d390*/  FFMA.FTZ R23, -R0.reuse, R35, R23 ;  /* 0x0000002300177223 */ /* 0x040fe20000010117 */
[----:B------:R-:W-:Y:S01]  /*d3a0*/  I2FP.F32.S32 R50, R50 ;  /* 0x0000003200327245 */ /* 0x000fe20000201400 */
[----:B------:R-:W-:Y:S01]  /*d3b0*/  FFMA.FTZ R31, -R0, R46, R31 ;  /* 0x0000002e001f7223 */ /* 0x000fe2000001011f */
[----:B------:R-:W-:Y:S02]  /*d3c0*/  FSEL R35, R6, -INF , !P4 ;  /* 0xff80000006237808 */ /* 0x000fe40006000000 */
[-C--:B------:R-:W-:Y:S02]  /*d3d0*/  ISETP.GE.AND P2, PT, R32, R90.reuse, PT ;  /* 0x0000005a2000720c */ /* 0x080fe40003f46270 */
[----:B------:R-:W-:Y:S01]  /*d3e0*/  ISETP.GE.AND P1, PT, R26, R90, PT ;  /* 0x0000005a1a00720c */ /* 0x000fe20003f26270 */
[----:B------:R-:W-:Y:S01]  /*d3f0*/  IMAD.IADD R26, R44, 0x1, -R26 ;  /* 0x000000012c1a7824 */ /* 0x000fe200078e0a1a */
[----:B------:R-:W-:-:S02]  /*d400*/  FSEL R30, R29, -INF , !P3 ;  /* 0xff8000001d1e7808 */ /* 0x000fc40005800000 */
[----:B------:R-:W-:Y:S01]  /*d410*/  FMNMX3.FTZ R6, R28, R21, R20, !PT ;  /* 0x000000151c067276 */ /* 0x000fe20007810014 */
[----:B------:R-:W-:Y:S01]  /*d420*/  IMAD.IADD R32, R44, 0x1, -R32 ;  /* 0x000000012c207824 */ /* 0x000fe200078e0a20 */
[----:B------:R-:W-:Y:S01]  /*d430*/  FSEL R33, R33, -INF , !P0 ;  /* 0xff80000021217808 */ /* 0x000fe20004000000 */
[----:B------:R-:W-:Y:S01]  /*d440*/  FFMA.FTZ R41, -R0, R50, R41 ;  /* 0x0000003200297223 */ /* 0x000fe20000010129 */
[----:B------:R-:W-:Y:S01]  /*d450*/  ISETP.GE.AND P0, PT, R45, R90, PT ;  /* 0x0000005a2d00720c */ /* 0x000fe20003f06270 */
[----:B------:R-:W-:Y:S01]  /*d460*/  IMAD.IADD R44, R44, 0x1, -R45 ;  /* 0x000000012c2c7824 */ /* 0x000fe200078e0a2d */
[----:B------:R-:W-:Y:S02]  /*d470*/  FSEL R29, R47, -INF , !P2 ;  /* 0xff8000002f1d7808 */ /* 0x000fe40005000000 */
[----:B------:R-:W-:Y:S02]  /*d480*/  FSEL R28, R31, -INF , !P1 ;  /* 0xff8000001f1c7808 */ /* 0x000fe40004800000 */
[----:B------:R-:W-:-:S02]  /*d490*/  FMNMX3.FTZ R6, R6, R35, R30, !PT ;  /* 0x0000002306067276 */ /* 0x000fc4000781001e */
[----:B------:R-:W-:Y:S02]  /*d4a0*/  IABS R26, R26 ;  /* 0x0000001a001a7213 */ /* 0x000fe40000000000 */
[----:B------:R-:W-:Y:S02]  /*d4b0*/  FSEL R125, R41, -INF , !P0 ;  /* 0xff800000297d7808 */ /* 0x000fe40004000000 */
[----:B------:R-:W-:Y:S02]  /*d4c0*/  FMNMX3.FTZ R6, R6, R29, R28, !PT ;  /* 0x0000001d06067276 */ /* 0x000fe4000781001c */
[----:B------:R-:W-:Y:S02]  /*d4d0*/  IABS R32, R32 ;  /* 0x0000002000207213 */ /* 0x000fe40000000000 */
[----:B------:R-:W-:Y:S02]  /*d4e0*/  IABS R44, R44 ;  /* 0x0000002c002c7213 */ /* 0x000fe40000000000 */
[----:B------:R-:W-:Y:S01]  /*d4f0*/  FMNMX3.FTZ R40, R27, R25, R24, !PT ;  /* 0x000000191b287276 */ /* 0x000fe20007810018 */
[----:B------:R-:W-:Y:S01]  /*d500*/  IMAD.MOV.U32 R31, RZ, RZ, R26 ;  /* 0x000000ffff1f7224 */ /* 0x000fe200078e001a */
[----:B------:R-:W-:-:S02]  /*d510*/  FMNMX.FTZ R26, R125, R6, !PT ;  /* 0x000000067d1a7209 */ /* 0x000fc40007810000 */
[----:B------:R-:W-:Y:S01]  /*d520*/  I2FP.F32.S32 R122, R32 ;  /* 0x00000020007a7245 */ /* 0x000fe20000201400 */
[----:B------:R-:W-:Y:S01]  /*d530*/  IMAD.MOV.U32 R32, RZ, RZ, R44 ;  /* 0x000000ffff207224 */ /* 0x000fe200078e002c */
[----:B------:R-:W-:Y:S01]  /*d540*/  FMNMX3.FTZ R40, R40, R16, R9, !PT ;  /* 0x0000001028287276 */ /* 0x000fe20007810009 */
[----:B------:R-:W1:Y:S01]  /*d550*/  SHFL.BFLY PT, R6, R26, 0x2, 0x1f ;  /* 0x0c401f001a067f89 */ /* 0x000e6200000e0000 */
[----:B------:R-:W-:Y:S01]  /*d560*/  I2FP.F32.S32 R31, R31 ;  /* 0x0000001f001f7245 */ /* 0x000fe20000201400 */
[----:B------:R-:W-:Y:S01]  /*d570*/  FFMA.FTZ R122, -R0, R122, R17 ;  /* 0x0000007a007a7223 */ /* 0x000fe20000010111 */
[----:B------:R-:W-:Y:S02]  /*d580*/  FMNMX3.FTZ R40, R40, R14, R13, !PT ;  /* 0x0000000e28287276 */ /* 0x000fe4000781000d */
[----:B------:R-:W-:Y:S02]  /*d590*/  I2FP.F32.S32 R17, R32 ;  /* 0x0000002000117245 */ /* 0x000fe40000201400 */
[----:B------:R-:W-:-:S02]  /*d5a0*/  FSEL R32, R39, -INF , !P5 ;  /* 0xff80000027207808 */ /* 0x000fc40006800000 */
[----:B------:R-:W-:Y:S01]  /*d5b0*/  FMNMX3.FTZ R39, R40, R12, R34, !PT ;  /* 0x0000000c28277276 */ /* 0x000fe20007810022 */
[C---:B------:R-:W-:Y:S01]  /*d5c0*/  FFMA.FTZ R19, -R0.reuse, R31, R19 ;  /* 0x0000001f00137223 */ /* 0x040fe20000010113 */
[----:B------:R-:W-:Y:S02]  /*d5d0*/  FSEL R31, R7, -INF , !P4 ;  /* 0xff800000071f7808 */ /* 0x000fe40006000000 */
[----:B------:R-:W-:Y:S02]  /*d5e0*/  FSEL R123, R23, -INF , !P3 ;  /* 0xff800000177b7808 */ /* 0x000fe40005800000 */
[----:B------:R-:W-:Y:S01]  /*d5f0*/  FMNMX3.FTZ R39, R39, R33, R32, !PT ;  /* 0x0000002127277276 */ /* 0x000fe20007810020 */
[----:B------:R-:W-:Y:S01]  /*d600*/  FFMA.FTZ R17, -R0, R17, R18 ;  /* 0x0000001100117223 */ /* 0x000fe20000010112 */
[----:B------:R-:W-:Y:S02]  /*d610*/  FSEL R122, R122, -INF , !P2 ;  /* 0xff8000007a7a7808 */ /* 0x000fe40005000000 */
[----:B------:R-:W-:-:S02]  /*d620*/  FSEL R120, R19, -INF , !P1 ;  /* 0xff80000013787808 */ /* 0x000fc40004800000 */
[----:B------:R-:W-:Y:S02]  /*d630*/  FMNMX3.FTZ R39, R39, R31, R123, !PT ;  /* 0x0000001f27277276 */ /* 0x000fe4000781007b */
[----:B------:R-:W-:Y:S02]  /*d640*/  FSEL R119, R17, -INF , !P0 ;  /* 0xff80000011777808 */ /* 0x000fe40004000000 */
        /* <DEDUP_REMOVED lines=18> */
[C---:B------:R-:W-:Y:S02]  /*d770*/  VIADD R6, R121.reuse, 0x6000 ;  /* 0x0000600079067836 */ /* 0x040fe40000000000 */
        /* <DEDUP_REMOVED lines=113> */
[----:B------:R-:W-:Y:S04]  /*de90*/  LDSM.16.MT88.4 R24, [R121+0x6c00] ;  /* 0x006c00007918783b */ /* 0x000fe80000004200 */
[C---:B------:R-:W-:Y:S01]  /*dea0*/  HMMA.16816.F32 R72, R4.reuse, R12, R72 ;  /* 0x0000000c0448723c */ /* 0x040fe20000001848 */
[----:B------:R-:W-:Y:S07]  /*deb0*/  LDSM.16.MT88.4 R20, [R121+0x7c00] ;  /* 0x007c00007914783b */ /* 0x000fee0000004200 */
        /* <DEDUP_REMOVED lines=16> */
[C---:B------:R-:W-:Y:S08]  /*dfc0*/  HMMA.16816.F32 R80, R4.reuse, R16, R80 ;  /* 0x000000100450723c */ /* 0x040ff00000001850 */
[C---:B------:R-:W-:Y:S01]  /*dfd0*/  HMMA.16816.F32 R76, R4.reuse, R18, R76 ;  /* 0x00000012044c723c */ /* 0x040fe2000000184c */
[----:B------:R-:W2:Y:S07]  /*dfe0*/  LDSM.16.MT88.4 R16, [R108+0xc00] ;  /* 0x000c00006c10783b */ /* 0x000eae0000004200 */
[C---:B------:R-:W-:Y:S08]  /*dff0*/  HMMA.16816.F32 R52, R4.reuse, R34, R52 ;  /* 0x000000220434723c */ /* 0x040ff00000001834 */
[C---:B-1----:R-:W-:Y:S08]  /*e000*/  HMMA.16816.F32 R44, R4.reuse, R12, R44 ;  /* 0x0000000c042c723c */ /* 0x042ff0000000182c */
[----:B------:R-:W-:Y:S01]  /*e010*/  HMMA.16816.F32 R48, R4, R14, R48 ;  /* 0x0000000e0430723c */ /* 0x000fe20000001830 */
[----:B---3--:R-:W-:Y:S01]  /*e020*/  F2FP.F16.F32.PACK_AB R4, R127, R126 ;  /* 0x0000007e7f04723e */ /* 0x008fe200000000ff */
[----:B------:R-:W1:Y:S01]  /*e030*/  LDSM.16.MT88.4 R12, [R108+0x1c00] ;  /* 0x001c00006c0c783b */ /* 0x000e620000004200 */
[----:B----4-:R-:W-:-:S02]  /*e040*/  F2FP.F16.F32.PACK_AB R6, R158, R132 ;  /* 0x000000849e06723e */ /* 0x010fc400000000ff */
[----:B-----5:R-:W-:Y:S02]  /*e050*/  F2FP.F16.F32.PACK_AB R5, R122, R123 ;  /* 0x0000007b7a05723e */ /* 0x020fe400000000ff */
[----:B--2---:R-:W-:Y:S01]  /*e060*/  F2FP.F16.F32.PACK_AB R7, R157, R32 ;  /* 0x000000209d07723e */ /* 0x004fe200000000ff */
        /* <DEDUP_REMOVED lines=46> */
[----:B------:R-:W-:Y:S01]  /*e350*/  IMAD R90, R143, 0x40, R90 ;  /* 0x000000408f5a7824 */ /* 0x000fe200078e025a */
[----:B------:R-:W-:Y:S01]  /*e360*/  LOP3.LUT R129, R129, 0x1f0, RZ, 0xc0, !PT ;  /* 0x000001f081817812 */ /* 0x000fe200078ec0ff */
[----:B------:R-:W-:Y:S01]  /*e370*/  IMAD.MOV.U32 R156, RZ, RZ, R2 ;  /* 0x000000ffff9c7224 */ /* 0x000fe200078e0002 */
[----:B------:R-:W-:Y:S01]  /*e380*/  ISETP.NE.U32.AND P6, PT, R152, RZ, PT ;  /* 0x000000ff9800720c */ /* 0x000fe20003fc5070 */
[----:B------:R-:W-:Y:S01]  /*e390*/  VIADD R155, R88, 0xffffffc0 ;  /* 0xffffffc0589b7836 */ /* 0x000fe20000000000 */
[----:B------:R-:W-:Y:S01]  /*e3a0*/  IADD3 R90, PT, PT, R3, R90, R129 ;  /* 0x0000005a035a7210 */ /* 0x000fe20007ffe081 */
[----:B------:R-:W-:Y:S01]  /*e3b0*/  IMAD.MOV.U32 R3, RZ, RZ, R87 ;  /* 0x000000ffff037224 */ /* 0x000fe200078e0057 */
[----:B------:R-:W-:Y:S02]  /*e3c0*/  ISETP.NE.AND.EX P6, PT, R153, RZ, PT, P6 ;  /* 0x000000ff9900720c */ /* 0x000fe40003fc5360 */
[----:B------:R-:W-:Y:S02]  /*e3d0*/  IADD3 R90, PT, PT, -R91, R90, -R145 ;  /* 0x0000005a5b5a7210 */ /* 0x000fe40007ffe991 */
[----:B------:R-:W-:-:S03]  /*e3e0*/  MOV R2, R86 ;  /* 0x0000005600027202 */ /* 0x000fc60000000f00 */
[----:B------:R-:W-:-:S05]  /*e3f0*/  IMAD R89, R89, -0x40, R90 ;  /* 0xffffffc059597824 */ /* 0x000fca00078e025a */
[----:B------:R-:W-:-:S07]  /*e400*/  IADD3 R154, PT, PT, R89, 0x88, RZ ;  /* 0x00000088599a7810 */ /* 0x000fce0007ffe0ff */
.L_x_10046:
        /* <DEDUP_REMOVED lines=80> */
.L_x_10041:
[----:B------:R-:W-:Y:S05]  /*e910*/  BSYNC.RECONVERGENT B0 ;  /* 0x0000000000007941 */ /* 0x000fea0003800200 */
.L_x_10040:
        /* <DEDUP_REMOVED lines=9> */
[----:B------:R-:W-:Y:S01]  /*e9b0*/  VIADD R156, R156, 0xffffffff ;  /* 0xffffffff9c9c7836 */ /* 0x000fe20000000000 */
[--C-:B------:R-:W-:Y:S01]  /*e9c0*/  LOP3.LUT R161, R161, 0x18, R4.reuse, 0x78, !PT ;  /* 0x00000018a1a17812 */ /* 0x100fe200078e7804 */
[----:B------:R-:W-:Y:S01]  /*e9d0*/  BSSY.RECONVERGENT B1, `(.L_x_10042) ;  /* 0x0000150000017945 */ /* 0x000fe20003800200 */
        /* <DEDUP_REMOVED lines=53> */
[----:B------:R-:W-:Y:S05]  /*ed30*/  ISETP.GT.AND P1, PT, R156, R139, PT ;  /* 0x0000008b9c00720c */ /* 0x000fea0003f24270 */
        /* <DEDUP_REMOVED lines=10> */
[C---:B------:R-:W-:Y:S01]  /*ede0*/  IADD3 R92, PT, PT, R124.reuse, R108, RZ ;  /* 0x0000006c7c5c7210 */ /* 0x040fe20007ffe0ff */
[----:B------:R-:W-:Y:S01]  /*edf0*/  LDSM.16.M88.4 R32, [R124] ;  /* 0x000000007c20783b */ /* 0x000fe20000000200 */
[----:B------:R-:W-:Y:S01]  /*ee00*/  IMAD.IADD R134, R124, 0x1, R86 ;  /* 0x000000017c867824 */ /* 0x000fe200078e0256 */
[C---:B------:R-:W-:Y:S01]  /*ee10*/  IADD3 R86, PT, PT, R87.reuse, R86, RZ ;  /* 0x0000005657567210 */ /* 0x040fe20007ffe0ff */
[----:B------:R-:W-:Y:S03]  /*ee20*/  IMAD.IADD R108, R87, 0x1, R108 ;  /* 0x00000001576c7824 */ /* 0x000fe600078e026c */
        /* <DEDUP_REMOVED lines=222> */
.L_x_10045:
[----:B------:R-:W-:Y:S05]  /*fc10*/  BSYNC.RECONVERGENT B0 ;  /* 0x0000000000007941 */ /* 0x000fea0003800200 */
.L_x_10044:
[--C-:B------:R-:W-:Y:S01]  /*fc20*/  @!P5 IMAD.MOV.U32 R6, RZ, RZ, R141.reuse ;  /* 0x000000ffff06d224 */ /* 0x100fe200078e008d */
[CC--:B------:R-:W-:Y:S01]  /*fc30*/  @!P5 LEA R16, P1, R137.reuse, R141.reuse, 0x1 ;  /* 0x0000008d8910d211 */ /* 0x0c0fe200078208ff */
[----:B------:R-:W-:Y:S01]  /*fc40*/  @!P5 IMAD.MOV.U32 R7, RZ, RZ, R140 ;  /* 0x000000ffff07d224 */ /* 0x000fe200078e008c */
[CC--:B------:R-:W-:Y:S01]  /*fc50*/  @!P4 LEA R10, P2, R137.reuse, R141.reuse, 0x1 ;  /* 0x0000008d890ac211 */ /* 0x0c0fe200078408ff */
[--C-:B------:R-:W-:Y:S01]  /*fc60*/  @!P4 IMAD.MOV.U32 R18, RZ, RZ, R141.reuse ;  /* 0x000000ffff12c224 */ /* 0x100fe200078e008d */
[CC--:B------:R-:W-:Y:S01]  /*fc70*/  @!P5 LEA.HI.X R17, R137.reuse, R140.reuse, R138, 0x1, P1 ;  /* 0x0000008c8911d211 */ /* 0x0c0fe200008f0c8a */
[----:B----4-:R-:W-:Y:S01]  /*fc80*/  @!P4 IMAD.MOV.U32 R19, RZ, RZ, R140 ;  /* 0x000000ffff13c224 */ /* 0x010fe200078e008c */
        /* <DEDUP_REMOVED lines=36> */
.L_x_10043:
[----:B------:R-:W-:Y:S05]  /*fed0*/  BSYNC.RECONVERGENT B1 ;  /* 0x0000000000017941 */ /* 0x000fea0003800200 */
.L_x_10042:
[----:B------:R-:W2:Y:S01]  /*fee0*/  LD.E R88, desc[UR4][R84.64+0xdc] ;  /* 0x0000dc0454587980 */ /* 0x000ea2000c101900 */
[C---:B---3--:R-:W-:Y:S02]  /*fef0*/  IADD3 R6, PT, PT, R154.reuse, -0x1, RZ ;  /* 0xffffffff9a067810 */ /* 0x048fe40007ffe0ff */
[C---:B------:R-:W-:Y:S02]  /*ff00*/  IADD3 R115, PT, PT, R154.reuse, -0x18, RZ ;  /* 0xffffffe89a737810 */ /* 0x040fe40007ffe0ff */
[----:B------:R-:W-:Y:S02]  /*ff10*/  IABS R6, R6 ;  /* 0x0000000600067213 */ /* 0x000fe40000000000 */
[----:B----4-:R-:W-:Y:S02]  /*ff20*/  IADD3 R15, PT, PT, R154, -0x11, RZ ;  /* 0xffffffef9a0f7810 */ /* 0x010fe40007ffe0ff */
[----:B------:R-:W-:Y:S02]  /*ff30*/  I2FP.F32.S32 R6, R6 ;  /* 0x0000000600067245 */ /* 0x000fe40000201400 */
[----:B------:R-:W-:Y:S02]  /*ff40*/  IABS R115, R115 ;  /* 0x0000007300737213 */ /* 0x000fe40000000000 */
[----:B------:R-:W-:Y:S01]  /*ff50*/  IABS R8, R154 ;  /* 0x0000009a00087213 */ /* 0x000fe20000000000 */
[----:B-1----:R-:W-:Y:S01]  /*ff60*/  FFMA.FTZ R97, -R0, R6, R97 ;  /* 0x0000000600617223 */ /* 0x002fe20000010161 */
[C---:B------:R-:W-:Y:S02]  /*ff70*/  IADD3 R6, PT, PT, R154.reuse, -0x10, RZ ;  /* 0xfffffff09a067810 */ /* 0x040fe40007ffe0ff */
[----:B------:R-:W-:Y:S02]  /*ff80*/  IADD3 R16, PT, PT, R154, -0x19, RZ ;  /* 0xffffffe79a107810 */ /* 0x000fe40007ffe0ff */
        /* <DEDUP_REMOVED lines=12> */
[----:B------:R-:W-:Y:S01]  /*10050*/  FFMA.FTZ R115, -R0, R115, R14 ;  /* 0x0000007300737223 */ /* 0x000fe2000001010e */
[----:B------:R-:W-:Y:S01]  /*10060*/  IADD3 R7, PT, PT, R154, -0x8, RZ ;  /* 0xfffffff89a077810 */ /* 0x000fe20007ffe0ff */
[-C--:B------:R-:W-:Y:S01]  /*10070*/  FFMA.FTZ R108, -R0, R15.reuse, R108 ;  /* 0x0000000f006c7223 */ /* 0x080fe2000001016c */
[----:B------:R-:W-:Y:S01]  /*10080*/  IADD3 R8, PT, PT, R154, -0x9, RZ ;  /* 0xfffffff79a087810 */ /* 0x000fe20007ffe0ff */
        /* <DEDUP_REMOVED lines=8> */
[C---:B------:R-:W-:Y:S02]  /*10110*/  IADD3 R13, PT, PT, R154.reuse, -0x41, RZ ;  /* 0xffffffbf9a0d7810 */ /* 0x040fe40007ffe0ff */
[----:B------:R-:W-:Y:S02]  /*10120*/  IABS R15, R15 ;  /* 0x0000000f000f7213 */ /* 0x000fe40000000000 */
[----:B------:R-:W-:Y:S02]  /*10130*/  IADD3 R6, PT, PT, R154, -0x28, RZ ;  /* 0xffffffd89a067810 */ /* 0x000fe40007ffe0ff */
[----:B------:R-:W-:Y:S02]  /*10140*/  I2FP.F32.S32 R7, R7 ;  /* 0x0000000700077245 */ /* 0x000fe40000201400 */
[----:B------:R-:W-:Y:S02]  /*10150*/  I2FP.F32.S32 R8, R8 ;  /* 0x0000000800087245 */ /* 0x000fe40000201400 */
[----:B------:R-:W-:Y:S01]  /*10160*/  I2FP.F32.S32 R12, R12 ;  /* 0x0000000c000c7245 */ /* 0x000fe20000201400 */
[----:B------:R-:W-:Y:S01]  /*10170*/  FFMA.FTZ R11, -R0, R7, R87 ;  /* 0x00000007000b7223 */ /* 0x000fe20000010157 */
        /* <DEDUP_REMOVED lines=18> */
[----:B------:R-:W-:Y:S01]  /*102a0*/  FFMA.FTZ R124, -R0, R6, R124 ;  /* 0x00000006007c7223 */ /* 0x000fe2000001017c */
[----:B------:R-:W-:Y:S01]  /*102b0*/  IADD3 R12, PT, PT, R154, -0x30, RZ ;  /* 0xffffffd09a0c7810 */ /* 0x000fe20007ffe0ff */
        /* <DEDUP_REMOVED lines=19> */
[----:B------:R-:W-:Y:S01]  /*103f0*/  FFMA.FTZ R122, -R0, R4, R122 ;  /* 0x00000004007a7223 */ /* 0x000fe2000001017a */
        /* <DEDUP_REMOVED lines=83> */
[--C-:B------:R-:W-:Y:S03]  /*10930*/  FFMA.FTZ R106, R33, R88, -R110.reuse ;  /* 0x00000058216a7223 */ /* 0x100fe6000001086e */
        /* <DEDUP_REMOVED lines=38> */
[--C-:B------:R-:W-:Y:S01]  /*10ba0*/  FFMA.FTZ R132, R90, R88, -R93.reuse ;  /* 0x000000585a847223 */ /* 0x100fe2000001085d */
        /* <DEDUP_REMOVED lines=11> */
[----:B------:R-:W-:Y:S01]  /*10c60*/  FFMA.FTZ R104, R3, R158, R104 ;  /* 0x0000009e03687223 */ /* 0x000fe20000010068 */
[----:B------:R-:W-:Y:S01]  /*10c70*/  ISETP.GT.AND P0, PT, R156, R139, PT ;  /* 0x0000008b9c00720c */ /* 0x000fe20003f04270 */
[C---:B------:R-:W-:Y:S02]  /*10c80*/  FFMA.FTZ R102, R2.reuse, R157, R102 ;  /* 0x0000009d02667223 */ /* 0x040fe40000010066 */
        /* <DEDUP_REMOVED lines=20> */
[----:B----4-:R-:W-:Y:S01]  /*10dd0*/  FADD.FTZ R100, R106, R100 ;  /* 0x000000646a647221 */ /* 0x010fe20000010000 */
[C---:B------:R-:W-:Y:S03]  /*10de0*/  HMMA.16816.F32 R16, R80.reuse, R22, R16 ;  /* 0x000000165010723c */ /* 0x040fe60000001810 */
[C---:B------:R-:W-:Y:S01]  /*10df0*/  FMUL.FTZ R22, R2.reuse, R66 ;  /* 0x0000004202167220 */ /* 0x040fe20000410000 */
[----:B------:R-:W-:Y:S02]  /*10e00*/  FMUL.FTZ R23, R2, R67 ;  /* 0x0000004302177220 */ /* 0x000fe40000410000 */
[----:B------:R-:W-:Y:S02]  /*10e10*/  LDSM.16.MT88.4 R64, [R97+0x7400] ;  /* 0x007400006140783b */ /* 0x000fe40000004200 */
[----:B------:R-:W-:Y:S03]  /*10e20*/  MUFU.EX2 R118, R118 ;  /* 0x0000007600767308 */ /* 0x000fe60000000800 */
[C---:B--2---:R-:W-:Y:S03]  /*10e30*/  HMMA.16816.F32 R20, R80.reuse, R28, R20 ;  /* 0x0000001c5014723c */ /* 0x044fe60000001814 */
[C---:B------:R-:W-:Y:S01]  /*10e40*/  FMUL.FTZ R28, R3.reuse, R56 ;  /* 0x00000038031c7220 */ /* 0x040fe20000410000 */
[-CC-:B------:R-:W-:Y:S01]  /*10e50*/  FFMA.FTZ R56, R108, R88.reuse, -R93.reuse ;  /* 0x000000586c387223 */ /* 0x180fe2000001085d */
[----:B------:R-:W-:Y:S02]  /*10e60*/  FMUL.FTZ R29, R3, R57 ;  /* 0x00000039031d7220 */ /* 0x000fe40000410000 */
        /* <DEDUP_REMOVED lines=117> */
.L_x_10039:
        /* <DEDUP_REMOVED lines=11> */
.L_x_10060:
        /* <DEDUP_REMOVED lines=41> */
[----:B------:R-:W-:Y:S01]  /*11900*/  FMUL.FTZ R83, R4, R83 ;  /* 0x0000005304537220 */ /* 0x000fe20000410000 */
[----:B------:R-:W-:Y:S01]  /*11910*/  LOP3.LUT R7, R6, 0xc0, RZ, 0xc0, !PT ;  /* 0x000000c006077812 */ /* 0x000fe200078ec0ff */
[----:B------:R-:W-:Y:S01]  /*11920*/  FMUL.FTZ R78, R4, R78 ;  /* 0x0000004e044e7220 */ /* 0x000fe20000410000 */
[----:B------:R-:W-:Y:S01]  /*11930*/  LOP3.LUT R130, R130, 0x20, R6, 0xf8, !PT ;  /* 0x0000002082827812 */ /* 0x000fe200078ef806 */
[C---:B------:R-:W-:Y:S01]  /*11940*/  FMUL.FTZ R79, R4.reuse, R79 ;  /* 0x0000004f044f7220 */ /* 0x040fe20000410000 */
        /* <DEDUP_REMOVED lines=57> */
[----:B--2---:R2:W5:Y:S04]  /*11ce0*/  LD.E R52, desc[UR4][R84.64+0xcc] ;  /* 0x0000cc0454347980 */ /* 0x004568000c101900 */
[----:B------:R2:W5:Y:S04]  /*11cf0*/  LD.E.64 R60, desc[UR4][R84.64+0x78] ;  /* 0x00007804543c7980 */ /* 0x000568000c101b00 */
[----:B------:R2:W5:Y:S04]  /*11d00*/  LD.E.64 R58, desc[UR4][R84.64+0xa8] ;  /* 0x0000a804543a7980 */ /* 0x000568000c101b00 */
[----:B----4-:R-:W4:Y:S04]  /*11d10*/  LD.E.64 R4, desc[UR4][R84.64+0xb0] ;  /* 0x0000b00454047980 */ /* 0x010f28000c101b00 */
[----:B-1----:R-:W3:Y:S01]  /*11d20*/  LD.E R6, desc[UR4][R84.64+0x60] ;  /* 0x0000600454067980 */ /* 0x002ee2000c101900 */
[----:B------:R-:W-:-:S04]  /*11d30*/  LOP3.LUT R7, R128, 0xd8, RZ, 0xc0, !PT ;  /* 0x000000d880077812 */ /* 0x000fc800078ec0ff */
[----:B------:R-:W-:Y:S02]  /*11d40*/  LOP3.LUT R7, R7, 0x18, R129, 0x78, !PT ;  /* 0x0000001807077812 */ /* 0x000fe400078e7881 */
[----:B------:R-:W-:Y:S02]  /*11d50*/  LOP3.LUT R55, R129, 0x30, RZ, 0xc0, !PT ;  /* 0x0000003081377812 */ /* 0x000fe400078ec0ff */
[----:B------:R-:W-:Y:S01]  /*11d60*/  LOP3.LUT R7, R7, 0xf24, R128, 0xf8, !PT ;  /* 0x00000f2407077812 */ /* 0x000fe200078ef880 */
[----:B------:R-:W-:Y:S01]  /*11d70*/  IMAD.SHL.U32 R143, R143, 0x40, RZ ;  /* 0x000000408f8f7824 */ /* 0x000fe200078e00ff */
[----:B------:R-:W-:Y:S02]  /*11d80*/  LOP3.LUT R55, R55, 0x7, R2, 0xf8, !PT ;  /* 0x0000000737377812 */ /* 0x000fe400078ef802 */
[----:B------:R-:W-:Y:S01]  /*11d90*/  LEA R2, R7, UR6, 0x2 ;  /* 0x0000000607027c11 */ /* 0x000fe2000f8e10ff */
[----:B------:R-:W-:Y:S01]  /*11da0*/  BAR.SYNC.DEFER_BLOCKING 0x0 ;  /* 0x0000000000007b1d */ /* 0x000fe20000010000 */
[----:B------:R-:W-:-:S05]  /*11db0*/  LOP3.LUT P0, RZ, R131, 0x3, RZ, 0xc0, !PT ;  /* 0x0000000383ff7812 */ /* 0x000fca000780c0ff */
        /* <DEDUP_REMOVED lines=15> */
[----:B------:R2:W3:Y:S01]  /*11eb0*/  LDS.128 R4, [R2+0x5800] ;  /* 0x0058000002047984 */ /* 0x0004e20000000c00 */
[----:B-1----:R-:W-:Y:S05]  /*11ec0*/  @P0 BRA `(.L_x_10049) ;  /* 0x0000000000280947 */ /* 0x002fea0003800000 */
        /* <DEDUP_REMOVED lines=10> */
.L_x_10049:
[----:B------:R-:W-:Y:S05]  /*11f70*/  BSYNC.RECONVERGENT B0 ;  /* 0x0000000000007941 */ /* 0x000fea0003800200 */
.L_x_10048:
[----:B--2---:R2:W5:Y:S01]  /*11f80*/  LD.E R84, desc[UR4][R84.64+0xc0] ;  /* 0x0000c00454547980 */ /* 0x004562000c101900 */
[----:B------:R-:W-:Y:S01]  /*11f90*/  SHF.R.U32.HI R131, RZ, 0x3, R131 ;  /* 0x00000003ff837819 */ /* 0x000fe20000011683 */
[----:B------:R-:W-:Y:S01]  /*11fa0*/  IMAD.IADD R143, R145, 0x1, -R143 ;  /* 0x00000001918f7824 */ /* 0x000fe200078e0a8f */
[----:B------:R-:W-:Y:S01]  /*11fb0*/  LOP3.LUT R128, R128, 0x1c, RZ, 0xc0, !PT ;  /* 0x0000001c80807812 */ /* 0x000fe200078ec0ff */
[----:B-----5:R-:W-:Y:S01]  /*11fc0*/  IMAD R52, R56, R52, RZ ;  /* 0x0000003438347224 */ /* 0x020fe200078e02ff */
[----:B------:R-:W-:Y:S01]  /*11fd0*/  BSSY.RECONVERGENT B0, `(.L_x_10050) ;  /* 0x0000016000007945 */ /* 0x000fe20003800200 */
[C---:B-1----:R-:W-:Y:S01]  /*11fe0*/  VIADD R0, R131.reuse, 0x10 ;  /* 0x0000001083007836 */ /* 0x042fe20000000000 */
[C---:B------:R-:W-:Y:S01]  /*11ff0*/  ISETP.GE.AND P2, PT, R131.reuse, R143, PT ;  /* 0x0000008f8300720c */ /* 0x040fe20003f46270 */
[----:B------:R-:W-:-:S03]  /*12000*/  VIADD R2, R131, 0x20 ;  /* 0x0000002083027836 */ /* 0x000fc60000000000 */
[-C--:B------:R-:W-:Y:S01]  /*12010*/  ISETP.GE.AND P1, PT, R0, R143.reuse, PT ;  /* 0x0000008f0000720c */ /* 0x080fe20003f26270 */
[C---:B------:R-:W-:Y:S01]  /*12020*/  VIADD R0, R131.reuse, 0x30 ;  /* 0x0000003083007836 */ /* 0x040fe20000000000 */
[-C--:B------:R-:W-:Y:S01]  /*12030*/  ISETP.GE.AND P5, PT, R2, R143.reuse, PT ;  /* 0x0000008f0200720c */ /* 0x080fe20003fa6270 */
[----:B------:R-:W-:Y:S01]  /*12040*/  IMAD R131, R131, 0x60, R128 ;  /* 0x0000006083837824 */ /* 0x000fe200078e0280 */
[----:B------:R-:W-:Y:S02]  /*12050*/  LOP3.LUT R2, R128, 0x20, RZ, 0xfc, !PT ;  /* 0x0000002080027812 */ /* 0x000fe400078efcff */
[----:B------:R-:W-:Y:S02]  /*12060*/  ISETP.GE.AND P6, PT, R0, R143, PT ;  /* 0x0000008f0000720c */ /* 0x000fe40003fc6270 */
[----:B------:R-:W-:Y:S02]  /*12070*/  IADD3 R131, P0, PT, R131, R52, RZ ;  /* 0x0000003483837210 */ /* 0x000fe40007f1e0ff */
[----:B------:R-:W-:-:S02]  /*12080*/  LOP3.LUT R0, R128, 0x40, RZ, 0xfc, !PT ;  /* 0x0000004080007812 */ /* 0x000fc400078efcff */
        /* <DEDUP_REMOVED lines=10> */
.L_x_10051:
[----:B------:R-:W-:Y:S05]  /*12130*/  BSYNC.RECONVERGENT B0 ;  /* 0x0000000000007941 */ /* 0x000fea0003800200 */
.L_x_10050:
        /* <DEDUP_REMOVED lines=14> */
.L_x_10053:
[----:B------:R-:W-:Y:S05]  /*12220*/  BSYNC.RECONVERGENT B0 ;  /* 0x0000000000007941 */ /* 0x000fea0003800200 */
.L_x_10052:
[----:B------:R-:W-:Y:S04]  /*12230*/  BSSY.RECONVERGENT B0, `(.L_x_10054) ;  /* 0x000000e000007945 */ /* 0x000fe80003800200 */
[----:B------:R-:W-:Y:S05]  /*12240*/  @P5 BRA `(.L_x_10055) ;  /* 0x0000000000305947 */ /* 0x000fea0003800000 */
[-C--:B------:R-:W-:Y:S02]  /*12250*/  ISETP.GE.AND P5, PT, R128, R84.reuse, PT ;  /* 0x000000548000720c */ /* 0x080fe40003fa6270 */
[-C--:B------:R-:W-:Y:S02]  /*12260*/  ISETP.GE.AND P3, PT, R2, R84.reuse, PT ;  /* 0x000000540200720c */ /* 0x080fe40003f66270 */
[----:B------:R-:W-:-:S09]  /*12270*/  ISETP.GE.AND P1, PT, R0, R84, PT ;  /* 0x000000540000720c */ /* 0x000fd20003f26270 */
[CC--:B-1--4-:R-:W-:Y:S02]  /*12280*/  @!P5 LEA R16, P4, R131.reuse, R60.reuse, 0x2 ;  /* 0x0000003c8310d211 */ /* 0x0d2fe400078810ff */
        /* <DEDUP_REMOVED lines=8> */
.L_x_10055:
[----:B------:R-:W-:Y:S05]  /*12310*/  BSYNC.RECONVERGENT B0 ;  /* 0x0000000000007941 */ /* 0x000fea0003800200 */
.L_x_10054:
[----:B-1----:R-:W-:Y:S02]  /*12320*/  MOV R8, R142 ;  /* 0x0000008e00087202 */ /* 0x002fe40000000f00 */
[----:B------:R-:W-:-:S04]  /*12330*/  MOV R9, 0x0 ;  /* 0x0000000000097802 */ /* 0x000fc80000000f00 */
[----:B--234-:R-:W-:Y:S05]  /*12340*/  @P6 RET.REL.NODEC R8 `(_ZN5flash24flash_fwd_splitkv_kernelI23Flash_fwd_kernel_traitsILi96ELi64ELi64ELi4ELb0ELb0EN7cutlass6half_tE19Flash_kernel_traitsILi96ELi64ELi64ELi4ES3_EELb0ELb0ELb1ELb0ELb0ELb1ELb1ELb1EEEvNS_16Flash_fwd_paramsE) ;  /* 0xfffffedc082c6950 */ /* 0x01cfea0003c3ffff */
        /* <DEDUP_REMOVED lines=11> */
[----:B------:R-:W-:Y:S05]  /*12400*/  @P0 RET.REL.NODEC R2 `(_ZN5flash24flash_fwd_splitkv_kernelI23Flash_fwd_kernel_traitsILi96ELi64ELi64ELi4ELb0ELb0EN7cutlass6half_tE19Flash_kernel_traitsILi96ELi64ELi64ELi4ES3_EELb0ELb0ELb1ELb0ELb0ELb1ELb1ELb1EEEvNS_16Flash_fwd_paramsE) ;  /* 0xfffffed802fc0950 */ /* 0x000fea0003c3ffff */
[----:B------:R-:W-:Y:S01]  /*12410*/  LEA R2, P0, R131, R60, 0x2 ;  /* 0x0000003c83027211 */ /* 0x000fe200078010ff */
[----:B------:R-:W-:-:S03]  /*12420*/  IMAD.MOV.U32 R143, RZ, RZ, 0x0 ;  /* 0x00000000ff8f7424 */ /* 0x000fc600078e00ff */
[----:B------:R-:W-:-:S05]  /*12430*/  LEA.HI.X R3, R131, R61, R52, 0x2, P0 ;  /* 0x0000003d83037211 */ /* 0x000fca00000f1434 */
[----:B------:R1:W-:Y:S02]  /*12440*/  ST.E.128 desc[UR4][R2.64+0x4900], R4 ;  /* 0x0049000402007985 */ /* 0x0003e4000c101d04 */
[----:B-1----:R-:W-:Y:S05]  /*12450*/  RET.REL.NODEC R142 `(_ZN5flash24flash_fwd_splitkv_kernelI23Flash_fwd_kernel_traitsILi96ELi64ELi64ELi4ELb0ELb0EN7cutlass6half_tE19Flash_kernel_traitsILi96ELi64ELi64ELi4ES3_EELb0ELb0ELb1ELb0ELb0ELb1ELb1ELb1EEEvNS_16Flash_fwd_paramsE) ;  /* 0xfffffed88ee87950 */ /* 0x002fea0003c3ffff */
.L_x_10047:
[----:B------:R-:W-:Y:S01]  /*12460*/  MOV R0, 0x1f ;  /* 0x0000001f00007802 */ /* 0x000fe20000000f00 */
[----:B------:R-:W-:Y:S01]  /*12470*/  IMAD.MOV.U32 R3, RZ, RZ, 0x2 ;  /* 0x00000002ff037424 */ /* 0x000fe200078e00ff */
[----:B------:R-:W-:Y:S01]  /*12480*/  MOV R5, R158 ;  /* 0x0000009e00057202 */ /* 0x000fe20000000f00 */
[----:B------:R-:W-:-:S07]  /*12490*/  IMAD.MOV.U32 R4, RZ, RZ, -0x1 ;  /* 0xffffffffff047424 */ /* 0x000fce00078e00ff */
[----:B-1---5:R-:W-:Y:S05]  /*124a0*/  WARPSYNC.COLLECTIVE R4, `(.L_x_10056) ;  /* 0x0000000004087348 */ /* 0x022fea0003c00000 */
[----:B------:R2:W3:Y:S02]  /*124b0*/  SHFL.BFLY P0, R0, R5, R3, R0 ;  /* 0x0c00000305007389 */ /* 0x0004e40000000000 */
[----:B-123-5:R-:W-:Y:S05]  /*124c0*/  ENDCOLLECTIVE ;  /* 0x000000000000791b */ /* 0x02efea0003800000 */
.L_x_10056:
        /* <DEDUP_REMOVED lines=8> */
.L_x_10057:
        /* <DEDUP_REMOVED lines=8> */
.L_x_10058:
[----:B------:R-:W-:Y:S01]  /*125d0*/  FADD.FTZ R157, R0, R157 ;  /* 0x0000009d009d7221 */ /* 0x000fe20000010000 */
[----:B------:R-:W-:Y:S01]  /*125e0*/  MOV R0, 0x1f ;  /* 0x0000001f00007802 */ /* 0x000fe20000000f00 */
[----:B------:R-:W-:-:S03]  /*125f0*/  IMAD.MOV.U32 R3, RZ, RZ, 0x1 ;  /* 0x00000001ff037424 */ /* 0x000fc600078e00ff */
[----:B------:R-:W-:-:S07]  /*12600*/  MOV R5, R157 ;  /* 0x0000009d00057202 */ /* 0x000fce0000000f00 */
[----:B------:R-:W-:Y:S05]  /*12610*/  WARPSYNC.COLLECTIVE R4, `(.L_x_10059) ;  /* 0x0000000004087348 */ /* 0x000fea0003c00000 */
[----:B------:R1:W2:Y:S02]  /*12620*/  SHFL.BFLY P0, R0, R5, R3, R0 ;  /* 0x0c00000305007389 */ /* 0x0002a40000000000 */
[----:B-12---:R-:W-:Y:S05]  /*12630*/  ENDCOLLECTIVE ;  /* 0x000000000000791b */ /* 0x006fea0003800000 */
.L_x_10059:
[----:B------:R-:W-:Y:S01]  /*12640*/  MOV R3, R0 ;  /* 0x0000000000037202 */ /* 0x000fe20000000f00 */
[----:B------:R-:W-:Y:S06]  /*12650*/  BRA `(.L_x_10060) ;  /* 0xfffffff000047947 */ /* 0x000fec000383ffff */
.L_x_10061:
        /* <DEDUP_REMOVED lines=10> */
.L_x_11725:


//--------------------- .text._ZN5flash24flash_fwd_splitkv_kernelI23Flash_fwd_kernel_traitsILi96ELi64ELi64ELi4ELb0ELb0EN7cutlass6half_tE19Flash_kernel_traitsILi96ELi64ELi64ELi4ES3_EELb0ELb1ELb0ELb0ELb1ELb0ELb0ELb0EEEvNS_16Flash_fwd_paramsE --------------------------
	.section	.text._ZN5flash24flash_fwd_splitkv_kernelI23Flash_fwd_kernel_traitsILi96ELi64ELi64ELi4ELb0ELb0EN7cutlass6half_tE19Flash_kernel_traitsILi96ELi64ELi64ELi4ES3_EELb0ELb1ELb0ELb0ELb1ELb0ELb0ELb0EEEvNS_16Flash_fwd_paramsE,"ax",@progbits
	.align	128
        .global         _ZN5flash24flash_fwd_splitkv_kernelI23Flash_fwd_kernel_traitsILi96ELi64ELi64ELi4ELb0ELb0EN7cutlass6half_tE19Flash_kernel_traitsILi96ELi64ELi64ELi4ES3_EELb0ELb1ELb0ELb0ELb1ELb0ELb0ELb0EEEvNS_16Flash_fwd_paramsE
        .type           _ZN5flash24flash_fwd_splitkv_kernelI23Flash_fwd_kernel_traitsILi96ELi64ELi64ELi4ELb0ELb0EN7cutlass6half_tE19Flash_kernel_traitsILi96ELi64ELi64ELi4ES3_EELb0ELb1ELb0ELb0ELb1ELb0ELb0ELb0EEEvNS_16Flash_fwd_paramsE,@function
        .size           _ZN5flash24flash_fwd_splitkv_kernelI23Flash_fwd_kernel_traitsILi96ELi64ELi64ELi4ELb0ELb0EN7cutlass6half_tE19Flash_kernel_traitsILi96ELi64ELi64ELi4ES3_EELb0ELb1ELb0ELb0ELb1ELb0ELb0ELb0EEEvNS_16Flash_fwd_paramsE,(.L_x_11726 - _ZN5flash24flash_fwd_splitkv_kernelI23Flash_fwd_kernel_traitsILi96ELi64ELi64ELi4ELb0ELb0EN7cutlass6half_tE19Flash_kernel_traitsILi96ELi64ELi64ELi4ES3_EELb0ELb1ELb0ELb0ELb1ELb0ELb0ELb0EEEvNS_16Flash_fwd_paramsE)
        .other          _ZN5flash24flash_fwd_splitkv_kernelI23Flash_fwd_kernel_traitsILi96ELi64ELi64ELi4ELb0ELb0EN7cutlass6half_tE19Flash_kernel_traitsILi96ELi64ELi64ELi4ES3_EELb0ELb1ELb0ELb0ELb1ELb0ELb0ELb0EEEvNS_16Flash_fwd_paramsE,@"STO_CUDA_ENTRY STV_DEFAULT"
_ZN5flash24flash_fwd_splitkv_kernelI23Flash_fwd_kernel_traitsILi96ELi64ELi64ELi4ELb0ELb0EN7cutlass6half_tE19Flash_kernel_traitsILi96ELi64ELi64ELi4ES3_EELb0ELb1ELb0ELb0ELb1ELb0ELb0ELb0EEEvNS_16Flash_fwd_paramsE:
.text._ZN5flash24flash_fwd_splitkv_kernelI23Flash_fwd_kernel_traitsILi96ELi64ELi64ELi4ELb0ELb0EN7cutlass6half_tE19Flash_kernel_traitsILi96ELi64ELi64ELi4ES3_EELb0ELb1ELb0ELb0ELb1ELb0ELb0ELb0EEEvNS_16Flash_fwd_paramsE:
[----:B------:R-:W-:Y:S01]  /*0000*/  LDC R1, c[0x0][0x37c] ;  /* 0x0000df00ff017b82 */ /* 0x000fe20000000800 */
[----:B------:R-:W1:Y:S07]  /*0010*/  S2R R153, SR_CTAID.X ;  /* 0x0000000000997919 */ /* 0x000e6e0000002500 */
[----:B------:R-:W2:Y:S01]  /*0020*/  LDC.64 R2, c[0x0][0x348] ;  /* 0x0000d200ff027b82 */ /* 0x000ea20000000a00 */
[----:B------:R-:W-:Y:S01]  /*0030*/  BSSY.RECONVERGENT B3, `(.L_x_10062) ;  /* 0x0000005000037945 */ /* 0x000fe20003800200 */
[----:B------:R-:W-:Y:S01]  /*0040*/  MOV R150, 0x80 ;  /* 0x0000008000967802 */ /* 0x000fe20000000f00 */
[----:B------:R-:W3:Y:S01]  /*0050*/  S2R R152, SR_CTAID.Y ;  /* 0x0000000000987919 */ /* 0x000ee20000002600 */
[----:B------:R-:W4:Y:S05]  /*0060*/  S2R R151, SR_CTAID.Z ;  /* 0x0000000000977919 */ /* 0x000f2a0000002700 */
[----:B-1234-:R-:W-:Y:S05]  /*0070*/  CALL.REL.NOINC `($_ZN5flash24flash_fwd_splitkv_kernelI23Flash_fwd_kernel_traitsILi96ELi64ELi64ELi4ELb0ELb0EN7cutlass6half_tE19Flash_kernel_traitsILi96ELi64ELi64ELi4ES3_EELb0ELb1ELb0ELb0ELb1ELb0ELb0ELb0EEEvNS_16Flash_fwd_paramsE$_ZN5flash30compute_attn_1rowblock_splitkvI23Flash_fwd_kernel_traitsILi96ELi64ELi64ELi4ELb0ELb0EN7cutlass6half_tE19Flash_kernel_traitsILi96ELi64ELi64ELi4ES3_EELb0ELb1ELb0ELb0ELb1ELb0ELb0ELb0ENS_16Flash_fwd_paramsEEEvRKT8_iiiii) ;  /* 0x0000000000087944 */ /* 0x01efea0003c00000 */
[----:B------:R-:W-:Y:S05]  /*0080*/  BSYNC.RECONVERGENT B3 ;  /* 0x0000000000037941 */ /* 0x000fea0003800200 */
.L_x_10062:
[----:B------:R-:W-:Y:S05]  /*0090*/  EXIT ;  /* 0x000000000000794d */ /* 0x000fea0003800000 */
        .type           $_ZN5flash24flash_fwd_splitkv_kernelI23Flash_fwd_kernel_traitsILi96ELi64ELi64ELi4ELb0ELb0EN7cutlass6half_tE19Flash_kernel_traitsILi96ELi64ELi64ELi4ES3_EELb0ELb1ELb0ELb0ELb1ELb0ELb0ELb0EEEvNS_16Flash_fwd_paramsE$_ZN5flash30compute_attn_1rowblock_splitkvI23Flash_fwd_kernel_traitsILi96ELi64ELi64ELi4ELb0ELb0EN7cutlass6half_tE19Flash_kernel_traitsILi96ELi64ELi64ELi4ES3_EELb0ELb1ELb0ELb0ELb1ELb0ELb0ELb0ENS_16Flash_fwd_paramsEEEvRKT8_iiiii,@function
        .size           $_ZN5flash24flash_fwd_splitkv_kernelI23Flash_fwd_kernel_traitsILi96ELi64ELi64ELi4ELb0ELb0EN7cutlass6half_tE19Flash_kernel_traitsILi96ELi64ELi64ELi4ES3_EELb0ELb1ELb0ELb0ELb1ELb0ELb0ELb0EEEvNS_16Flash_fwd_paramsE$_ZN5flash30compute_attn_1rowblock_splitkvI23Flash_fwd_kernel_traitsILi96ELi64ELi64ELi4ELb0ELb0EN7cutlass6half_tE19Flash_kernel_traitsILi96ELi64ELi64ELi4ES3_EELb0ELb1ELb0ELb0ELb1ELb0ELb0ELb0ENS_16Flash_fwd_paramsEEEvRKT8_iiiii,(.L_x_11726 - $_ZN5flash24flash_fwd_splitkv_kernelI23Flash_fwd_kernel_traitsILi96ELi64ELi64ELi4ELb0ELb0EN7cutlass6half_tE19Flash_kernel_traitsILi96ELi64ELi64ELi4ES3_EELb0ELb1ELb0ELb0ELb1ELb0ELb0ELb0EEEvNS_16Flash_fwd_paramsE$_ZN5flash30compute_attn_1rowblock_splitkvI23Flash_fwd_kernel_traitsILi96ELi64ELi64ELi4ELb0ELb0EN7cutlass6half_tE19Flash_kernel_traitsILi96ELi64ELi64ELi4ES3_EELb0ELb1ELb0ELb0ELb1ELb0ELb0ELb0ENS_16Flash_fwd_paramsEEEvRKT8_iiiii)
$_ZN5flash24flash_fwd_splitkv_kernelI23Flash_fwd_kernel_traitsILi96ELi64ELi64ELi4ELb0ELb0EN7cutlass6half_tE19Flash_kernel_traitsILi96ELi64ELi64ELi4ES3_EELb0ELb1ELb0ELb0ELb1ELb0ELb0ELb0EEEvNS_16Flash_fwd_paramsE$_ZN5flash30compute_attn_1rowblock_splitkvI23Flash_fwd_kernel_traitsILi96ELi64ELi64ELi4ELb0ELb0EN7cutlass6half_tE19Flash_kernel_traitsILi96ELi64ELi64ELi4ES3_EELb0ELb1ELb0ELb0ELb1ELb0ELb0ELb0ENS_16Flash_fwd_paramsEEEvRKT8_iiiii:
        /* <DEDUP_REMOVED lines=38> */
.L_x_10064:
[----:B------:R-:W-:Y:S05]  /*0300*/  BSYNC.RECONVERGENT B0 ;  /* 0x0000000000007941 */ /* 0x000fea0003800200 */
.L_x_10063:
[----:B------:R-:W-:Y:S04]  /*0310*/  BSSY.RECONVERGENT B0, `(.L_x_10065) ;  /* 0x0000007000007945 */ /* 0x000fe80003800200 */
[----:B------:R-:W-:Y:S05]  /*0320*/  @!P3 BRA `(.L_x_10066) ;  /* 0x000000000014b947 */ /* 0x000fea0003800000 */
[----:B-----5:R-:W3:Y:S02]  /*0330*/  LD.E.U8 R6, desc[UR4][R2.64+0x1b2] ;  /* 0x0001b20402067980 */ /* 0x020ee4000c101100 */
[----:B---3--:R-:W-:-:S13]  /*0340*/  ISETP.NE.AND P1, PT, R6, RZ, PT ;  /* 0x000000ff0600720c */ /* 0x008fda0003f25270 */
[----:B------:R-:W3:Y:S02]  /*0350*/  @P1 LD.E R7, desc[UR4][R10.64+0x4] ;  /* 0x000004040a071980 */ /* 0x000ee4000c101900 */
[----:B---3--:R-:W-:-:S06]  /*0360*/  @P1 IADD3 R6, PT, PT, R7, -R16, RZ ;  /* 0x8000001007061210 */ /* 0x008fcc0007ffe0ff */
[----:B------:R3:W5:Y:S02]  /*0370*/  @!P1 LD.E R6, desc[UR4][R10.64] ;  /* 0x000000040a069980 */ /* 0x000764000c101900 */
.L_x_10066:
[----:B------:R-:W-:Y:S05]  /*0380*/  BSYNC.RECONVERGENT B0 ;  /* 0x0000000000007941 */ /* 0x000fea0003800200 */
.L_x_10065:
        /* <DEDUP_REMOVED lines=8> */
.L_x_10068:
[----:B------:R-:W4:Y:S01]  /*0410*/  LD.E.64 R8, desc[UR4][R2.64+0x108] ;  /* 0x0001080402087980 */ /* 0x000f22000c101b00 */
[----:B------:R-:W-:Y:S01]  /*0420*/  BSSY.RECONVERGENT B0, `(.L_x_10070) ;  /* 0x0000006000007945 */ /* 0x000fe20003800200 */
[----:B------:R-:W-:Y:S01]  /*0430*/  IMAD.MOV.U32 R85, RZ, RZ, RZ ;  /* 0x000000ffff557224 */ /* 0x000fe200078e00ff */
[----:B----4-:R-:W-:-:S04]  /*0440*/  ISETP.NE.U32.AND P0, PT, R8, RZ, PT ;  /* 0x000000ff0800720c */ /* 0x010fc80003f05070 */
[----:B------:R-:W-:-:S13]  /*0450*/  ISETP.NE.AND.EX P0, PT, R9, RZ, PT, P0 ;  /* 0x000000ff0900720c */ /* 0x000fda0003f05300 */
[----:B------:R-:W-:Y:S05]  /*0460*/  @!P0 BRA `(.L_x_10071) ;  /* 0x0000000000048947 */ /* 0x000fea0003800000 */
[----:B------:R4:W5:Y:S02]  /*0470*/  LD.E R85, desc[UR4][R2.64+0xbc] ;  /* 0x0000bc0402557980 */ /* 0x000964000c101900 */
.L_x_10071:
[----:B------:R-:W-:Y:S05]  /*0480*/  BSYNC.RECONVERGENT B0 ;  /* 0x0000000000007941 */ /* 0x000fea0003800200 */
.L_x_10070:
[----:B-----5:R-:W-:Y:S02]  /*0490*/  IADD3 R85, PT, PT, R85, R6, -R15 ;  /* 0x0000000655557210 */ /* 0x020fe40007ffe80f */
.L_x_10069:
[----:B------:R-:W-:Y:S05]  /*04a0*/  BSYNC.RECONVERGENT B1 ;  /* 0x0000000000017941 */ /* 0x000fea0003800200 */
.L_x_10067:
[----:B------:R-:W-:Y:S01]  /*04b0*/  IMAD.SHL.U32 R21, R153, 0x40, RZ ;  /* 0x0000004099157824 */ /* 0x000fe200078e00ff */
[----:B------:R-:W-:Y:S01]  /*04c0*/  MOV R6, R150 ;  /* 0x0000009600067202 */ /* 0x000fe20000000f00 */
[----:B------:R-:W-:-:S03]  /*04d0*/  IMAD.MOV.U32 R7, RZ, RZ, 0x0 ;  /* 0x00000000ff077424 */ /* 0x000fc600078e00ff */
[----:B------:R-:W-:-:S13]  /*04e0*/  ISETP.GT.AND P0, PT, R94, R21, PT ;  /* 0x000000155e00720c */ /* 0x000fda0003f04270 */
[----:B-1234-:R-:W-:Y:S05]  /*04f0*/  @!P0 RET.REL.NODEC R6 `(_ZN5flash24flash_fwd_splitkv_kernelI23Flash_fwd_kernel_traitsILi96ELi64ELi64ELi4ELb0ELb0EN7cutlass6half_tE19Flash_kernel_traitsILi96ELi64ELi64ELi4ES3_EELb0ELb1ELb0ELb0ELb1ELb0ELb0ELb0EEEvNS_16Flash_fwd_paramsE) ;  /* 0xfffffff806c08950 */ /* 0x01efea0003c3ffff */
[----:B------:R-:W2:Y:S04]  /*0500*/  LD.E R6, desc[UR4][R2.64+0x188] ;  /* 0x0001880402067980 */ /* 0x000ea8000c101900 */
[----:B------:R-:W3:Y:S04]  /*0510*/  LD.E R5, desc[UR4][R2.64+0x184] ;  /* 0x0001840402057980 */ /* 0x000ee8000c101900 */
[----:B------:R-:W4:Y:S01]  /*0520*/  LD.E R12, desc[UR4][R2.64+0xb8] ;  /* 0x0000b804020c7980 */ /* 0x000f22000c101900 */
[----:B------:R-:W-:Y:S02]  /*0530*/  VIADD R8, R85, 0x3f ;  /* 0x0000003f55087836 */ /* 0x000fe40000000000 */
[----:B------:R-:W-:Y:S01]  /*0540*/  IMAD R7, R153, 0x40, -R94 ;  /* 0x0000004099077824 */ /* 0x000fe200078e0a5e */
[----:B------:R-:W1:Y:S04]  /*0550*/  S2R R128, SR_TID.X ;  /* 0x0000000000807919 */ /* 0x000e680000002100 */
[----:B--2---:R-:W-:-:S02]  /*0560*/  IADD3 R6, PT, PT, R6, R7, R8 ;  /* 0x0000000706067210 */ /* 0x004fc40007ffe008 */
[----:B------:R-:W-:Y:S01]  /*0570*/  SHF.R.S32.HI R7, RZ, 0x1f, R8 ;  /* 0x0000001fff077819 */ /* 0x000fe20000011408 */
[----:B---3--:R-:W-:Y:S02]  /*0580*/  IMAD.IADD R10, R5, 0x1, R94 ;  /* 0x00000001050a7824 */ /* 0x008fe400078e025e */
[----:B------:R-:W-:Y:S01]  /*0590*/  VIADD R6, R6, 0x40 ;  /* 0x0000004006067836 */ /* 0x000fe20000000000 */
[----:B------:R-:W-:Y:S01]  /*05a0*/  LEA.HI R7, R7, R8, RZ, 0x6 ;  /* 0x0000000807077211 */ /* 0x000fe200078f30ff */
[----:B----4-:R-:W-:Y:S01]  /*05b0*/  VIADD R12, R12, 0x3f ;  /* 0x0000003f0c0c7836 */ /* 0x010fe20000000000 */
[----:B------:R-:W-:Y:S02]  /*05c0*/  IADD3 R10, PT, PT, -R10, R21, R85 ;  /* 0x000000150a0a7210 */ /* 0x000fe40007ffe155 */
[----:B------:R-:W-:Y:S02]  /*05d0*/  SHF.R.S32.HI R5, RZ, 0x1f, R6 ;  /* 0x0000001fff057819 */ /* 0x000fe40000011406 */
[----:B------:R-:W-:-:S02]  /*05e0*/  SHF.R.S32.HI R11, RZ, 0x1f, R12 ;  /* 0x0000001fff0b7819 */ /* 0x000fc4000001140c */
[----:B------:R-:W-:Y:S02]  /*05f0*/  SHF.R.S32.HI R9, RZ, 0x1f, R10 ;  /* 0x0000001fff097819 */ /* 0x000fe4000001140a */
[----:B------:R-:W-:Y:S02]  /*0600*/  LEA.HI R11, R11, R12, RZ, 0x6 ;  /* 0x0000000c0b0b7211 */ /* 0x000fe400078f30ff */
[----:B------:R-:W-:Y:S02]  /*0610*/  LEA.HI R5, R5, R6, RZ, 0x6 ;  /* 0x0000000605057211 */ /* 0x000fe400078f30ff */
[----:B------:R-:W-:Y:S02]  /*0620*/  LEA.HI R9, R9, R10, RZ, 0x6 ;  /* 0x0000000a09097211 */ /* 0x000fe400078f30ff */
[----:B------:R-:W-:Y:S02]  /*0630*/  SHF.R.S32.HI R7, RZ, 0x6, R7 ;  /* 0x00000006ff077819 */ /* 0x000fe40000011407 */
[----:B------:R-:W-:-:S02]  /*0640*/  SHF.R.S32.HI R120, RZ, 0x6, R11 ;  /* 0x00000006ff787819 */ /* 0x000fc4000001140b */
[----:B------:R-:W-:Y:S02]  /*0650*/  SHF.R.S32.HI R5, RZ, 0x6, R5 ;  /* 0x00000006ff057819 */ /* 0x000fe40000011405 */
[----:B------:R-:W-:Y:S02]  /*0660*/  SHF.R.S32.HI R9, RZ, 0x6, R9 ;  /* 0x00000006ff097819 */ /* 0x000fe40000011409 */
[----:B------:R-:W-:Y:S02]  /*0670*/  VIMNMX3 R120, R120, R7, R5, PT ;  /* 0x000000077878720f */ /* 0x000fe40003800105 */
        /* <DEDUP_REMOVED lines=55> */
.L_x_10074:
[----:B------:R-:W-:Y:S05]  /*09f0*/  BSYNC.RECONVERGENT B0 ;  /* 0x0000000000007941 */ /* 0x000fea0003800200 */
.L_x_10073:
        /* <DEDUP_REMOVED lines=15> */
.L_x_10076:
[----:B------:R-:W-:Y:S05]  /*0af0*/  BSYNC.RECONVERGENT B0 ;  /* 0x0000000000007941 */ /* 0x000fea0003800200 */
.L_x_10075:
[----:B------:R-:W-:Y:S01]  /*0b00*/  MOV R151, 0x0 ;  /* 0x0000000000977802 */ /* 0x000fe20000000f00 */
[----:B------:R1:W-:Y:S03]  /*0b10*/  @!P4 ST.E desc[UR4][R6.64], R3 ;  /* 0x000000030600c985 */ /* 0x0003e6000c101904 */
[----:B-12--5:R-:W-:Y:S05]  /*0b20*/  @P3 RET.REL.NODEC R150 `(_ZN5flash24flash_fwd_splitkv_kernelI23Flash_fwd_kernel_traitsILi96ELi64ELi64ELi4ELb0ELb0EN7cutlass6half_tE19Flash_kernel_traitsILi96ELi64ELi64ELi4ES3_EELb0ELb1ELb0ELb0ELb1ELb0ELb0ELb0EEEvNS_16Flash_fwd_paramsE) ;  /* 0xfffffff496343950 */ /* 0x026fea0003c3ffff */
[----:B------:R-:W-:Y:S02]  /*0b30*/  MOV R3, 0x7f800000 ;  /* 0x7f80000000037802 */ /* 0x000fe40000000f00 */
[----:B------:R-:W-:-:S03]  /*0b40*/  MOV R151, 0x0 ;  /* 0x0000000000977802 */ /* 0x000fc60000000f00 */
[----:B------:R1:W-:Y:S02]  /*0b50*/  ST.E desc[UR4][R6.64+0x80], R3 ;  /* 0x0000800306007985 */ /* 0x0003e4000c101904 */
[----:B-1----:R-:W-:Y:S05]  /*0b60*/  RET.REL.NODEC R150 `(_ZN5flash24flash_fwd_splitkv_kernelI23Flash_fwd_kernel_traitsILi96ELi64ELi64ELi4ELb0ELb0EN7cutlass6half_tE19Flash_kernel_traitsILi96ELi64ELi64ELi4ES3_EELb0ELb1ELb0ELb0ELb1ELb0ELb0ELb0EEEvNS_16Flash_fwd_paramsE) ;  /* 0xfffffff496247950 */ /* 0x002fea0003c3ffff */
.L_x_10072:
        /* <DEDUP_REMOVED lines=35> */
[----:B------:R-:W2:Y:S02]  /*0da0*/  LD.E.64 R6, desc[UR4][R124.64+0x38] ;  /* 0x000038047c067980 */ /* 0x000ea4000c101b00 */
[----:B------:R-:W-:-:S05]  /*0db0*/  IMAD R0, R12, R0, R4 ;  /* 0x000000000c007224 */ /* 0x000fca00078e0204 */
[----:B------:R-:W-:-:S13]  /*0dc0*/  ISETP.GT.U32.AND P2, PT, R5, R0, PT ;  /* 0x000000000500720c */ /* 0x000fda0003f44070 */
[----:B------:R-:W-:-:S05]  /*0dd0*/  @!P2 IMAD.IADD R0, R0, 0x1, -R5 ;  /* 0x000000010000a824 */ /* 0x000fca00078e0a05 */
[----:B------:R-:W-:Y:S02]  /*0de0*/  ISETP.GE.U32.AND P0, PT, R0, R5, PT ;  /* 0x000000050000720c */ /* 0x000fe40003f06070 */
[----:B------:R-:W-:Y:S01]  /*0df0*/  LOP3.LUT R0, R84, R13, RZ, 0x3c, !PT ;  /* 0x0000000d54007212 */ /* 0x000fe200078e3cff */
[----:B------:R-:W5:Y:S01]  /*0e00*/  LD.E.64 R4, desc[UR4][R124.64+0x40] ;  /* 0x000040047c047980 */ /* 0x000f62000c101b00 */
        /* <DEDUP_REMOVED lines=11> */
[----:B------:R-:W-:-:S06]  /*0ec0*/  IMAD.WIDE R8, R12, 0x4, R160 ;  /* 0x000000040c087825 */ /* 0x000fcc00078e02a0 */
[----:B------:R1:W3:Y:S01]  /*0ed0*/  LD.E R8, desc[UR4][R8.64] ;  /* 0x0000000408087980 */ /* 0x0002e2000c101900 */
[----:B----4-:R-:W-:-:S04]  /*0ee0*/  IABS R11, R14 ;  /* 0x0000000e000b7213 */ /* 0x010fc80000000000 */
[----:B------:R-:W4:Y:S08]  /*0ef0*/  I2F.RP R20, R11 ;  /* 0x0000000b00147306 */ /* 0x000f300000209400 */
[----:B----4-:R-:W4:Y:S02]  /*0f00*/  MUFU.RCP R15, R20 ;  /* 0x00000014000f7308 */ /* 0x010f240000001000 */
[----:B----4-:R-:W-:-:S06]  /*0f10*/  IADD3 R15, PT, PT, R15, 0xffffffe, RZ ;  /* 0x0ffffffe0f0f7810 */ /* 0x010fcc0007ffe0ff */
[----:B------:R-:W4:Y:S01]  /*0f20*/  F2I.FTZ.U32.TRUNC.NTZ R27, R15 ;  /* 0x0000000f001b7305 */ /* 0x000f22000021f000 */
[----:B------:R-:W-:Y:S02]  /*0f30*/  MOV R26, RZ ;  /* 0x000000ff001a7202 */ /* 0x000fe40000000f00 */
[----:B------:R-:W-:Y:S01]  /*0f40*/  IABS R10, R151 ;  /* 0x00000097000a7213 */ /* 0x000fe20000000000 */
[----:B----4-:R-:W-:-:S04]  /*0f50*/  IMAD.MOV R0, RZ, RZ, -R27 ;  /* 0x000000ffff007224 */ /* 0x010fc800078e0a1b */
[----:B-1----:R-:W-:Y:S01]  /*0f60*/  IMAD R9, R0, R11, RZ ;  /* 0x0000000b00097224 */ /* 0x002fe200078e02ff */
        /* <DEDUP_REMOVED lines=21> */
[----:B--2---:R-:W-:Y:S01]  /*10c0*/  IMAD R9, R7, R0, RZ ;  /* 0x0000000007097224 */ /* 0x004fe200078e02ff */
        /* <DEDUP_REMOVED lines=18> */
.L_x_10078:
        /* <DEDUP_REMOVED lines=47> */
[----:B------:R-:W-:Y:S01]  /*14e0*/  @P2 IADD3 R11, PT, PT, R27, R0, RZ ;  /* 0x000000001b0b2210 */ /* 0x000fe20007ffe0ff */
[----:B------:R-:W-:Y:S01]  /*14f0*/  @!P2 IMAD R0, R5, R15, RZ ;  /* 0x0000000f0500a224 */ /* 0x000fe200078e02ff */
[----:B------:R-:W-:Y:S02]  /*1500*/  @P2 MOV R10, R26 ;  /* 0x0000001a000a2202 */ /* 0x000fe40000000f00 */
        /* <DEDUP_REMOVED lines=10> */
[----:B------:R-:W-:Y:S01]  /*15b0*/  @!P2 IMAD R0, R25, R13, RZ ;  /* 0x0000000d1900a224 */ /* 0x000fe200078e02ff */
[----:B------:R-:W-:Y:S01]  /*15c0*/  @!P2 SHF.R.S32.HI R9, RZ, 0x1f, R13 ;  /* 0x0000001fff09a819 */ /* 0x000fe2000001140d */
        /* <DEDUP_REMOVED lines=18> */
.L_x_10079:
[----:B------:R-:W-:Y:S05]  /*16f0*/  BSYNC.RECONVERGENT B0 ;  /* 0x0000000000007941 */ /* 0x000fea0003800200 */
.L_x_10077:
[----:B------:R-:W-:Y:S01]  /*1700*/  ISETP.NE.AND P1, PT, R158, -0x1, PT ;  /* 0xffffffff9e00780c */ /* 0x000fe20003f25270 */
[----:B------:R-:W2:Y:S04]  /*1710*/  LD.E.64 R30, desc[UR4][R2.64+0x30] ;  /* 0x00003004021e7980 */ /* 0x000ea8000c101b00 */
[----:B------:R-:W3:Y:S04]  /*1720*/  LD.E.64 R22, desc[UR4][R2.64+0x48] ;  /* 0x0000480402167980 */ /* 0x000ee8000c101b00 */
[----:B------:R-:W4:Y:S04]  /*1730*/  LD.E.64 R16, desc[UR4][R2.64+0x8] ;  /* 0x0000080402107980 */ /* 0x000f28000c101b00 */
[----:B------:R-:W3:Y:S04]  /*1740*/  @!P1 LD.E.64 R32, desc[UR4][R2.64+0x18] ;  /* 0x0000180402209980 */ /* 0x000ee8000c101b00 */
[----:B------:R-:W4:Y:S01]  /*1750*/  LD.E.64 R24, desc[UR4][R124.64] ;  /* 0x000000047c187980 */ /* 0x000f22000c101b00 */
[----:B------:R-:W-:Y:S01]  /*1760*/  IMAD.SHL.U32 R135, R128, 0x8, RZ ;  /* 0x0000000880877824 */ /* 0x000fe200078e00ff */
[----:B------:R-:W-:-:S04]  /*1770*/  SHF.R.U32.HI R96, RZ, 0x2, R128 ;  /* 0x00000002ff607819 */ /* 0x000fc80000011680 */
[C---:B------:R-:W-:Y:S02]  /*1780*/  LOP3.LUT R157, R135.reuse, 0xc0, RZ, 0xc0, !PT ;  /* 0x000000c0879d7812 */ /* 0x040fe400078ec0ff */
[----:B------:R-:W-:Y:S02]  /*1790*/  LOP3.LUT R136, R135, 0x18, RZ, 0xc0, !PT ;  /* 0x0000001887887812 */ /* 0x000fe400078ec0ff */
[----:B------:R-:W-:Y:S02]  /*17a0*/  LOP3.LUT R157, R157, 0x18, R128, 0xf8, !PT ;  /* 0x000000189d9d7812 */ /* 0x000fe400078ef880 */
[----:B------:R-:W-:Y:S02]  /*17b0*/  LOP3.LUT R165, R135, 0x1f20, RZ, 0xc0, !PT ;  /* 0x00001f2087a57812 */ /* 0x000fe400078ec0ff */
[----:B------:R-:W-:Y:S02]  /*17c0*/  LOP3.LUT R26, R157, R136, RZ, 0x3c, !PT ;  /* 0x000000889d1a7212 */ /* 0x000fe400078e3cff */
[----:B------:R-:W-:-:S02]  /*17d0*/  IADD3 R134, PT, PT, -R21, R94, RZ ;  /* 0x0000005e15867210 */ /* 0x000fc40007ffe1ff */
[----:B------:R-:W-:Y:S02]  /*17e0*/  IADD3 R20, P0, PT, R136, R20, RZ ;  /* 0x0000001488147210 */ /* 0x000fe40007f1e0ff */
[----:B------:R-:W-:Y:S02]  /*17f0*/  LOP3.LUT R165, R165, R26, RZ, 0xfc, !PT ;  /* 0x0000001aa5a57212 */ /* 0x000fe400078efcff */
[----:B------:R-:W-:Y:S02]  /*1800*/  IADD3.X R21, PT, PT, RZ, R13, RZ, P0, !PT ;  /* 0x0000000dff157210 */ /* 0x000fe400007fe4ff */
[----:B------:R-:W-:Y:S01]  /*1810*/  ISETP.GE.AND P5, PT, R96, R134, PT ;  /* 0x000000866000720c */ /* 0x000fe20003fa6270 */
[----:B------:R-:W-:Y:S02]  /*1820*/  IMAD.MOV.U32 R97, RZ, RZ, RZ ;  /* 0x000000ffff617224 */ /* 0x000fe400078e00ff */
[----:B------:R-:W-:Y:S01]  /*1830*/  IMAD R147, R7, R96, RZ ;  /* 0x0000006007937224 */ /* 0x000fe200078e02ff */
[C---:B------:R-:W-:Y:S01]  /*1840*/  SHF.L.U64.HI R144, R6.reuse, 0x5, R7 ;  /* 0x0000000506907819 */ /* 0x040fe20000010207 */
[----:B------:R-:W-:Y:S01]  /*1850*/  IMAD.SHL.U32 R143, R6, 0x20, RZ ;  /* 0x00000020068f7824 */ /* 0x000fe200078e00ff */
[----:B------:R-:W1:Y:S01]  /*1860*/  S2UR UR6, SR_CgaCtaId ;  /* 0x00000000000679c3 */ /* 0x000e620000008800 */
[----:B------:R-:W-:-:S02]  /*1870*/  UMOV UR7, 0x400 ;  /* 0x0000040000077882 */ /* 0x000fc40000000000 */
[----:B-1----:R-:W-:-:S06]  /*1880*/  ULEA UR6, UR6, UR7, 0x18 ;  /* 0x0000000706067291 */ /* 0x002fcc000f8ec0ff */
[----:B------:R-:W-:Y:S02]  /*1890*/  IMAD.U32 R132, RZ, RZ, UR6 ;  /* 0x00000006ff847e24 */ /* 0x000fe4000f8e00ff */
[-C--:B--2---:R-:W-:Y:S02]  /*18a0*/  @P1 IMAD R9, R31, R158.reuse, RZ ;  /* 0x0000009e1f091224 */ /* 0x084fe400078e02ff */
[----:B------:R-:W-:-:S04]  /*18b0*/  @P1 IMAD.WIDE.U32 R28, R30, R158, RZ ;  /* 0x0000009e1e1c1225 */ /* 0x000fc800078e00ff */
[-C--:B---3--:R-:W-:Y:S02]  /*18c0*/  @!P1 IMAD R8, R33, R152.reuse, RZ ;  /* 0x0000009821089224 */ /* 0x088fe400078e02ff */
[----:B------:R-:W-:-:S04]  /*18d0*/  @!P1 IMAD.WIDE.U32 R32, R32, R152, RZ ;  /* 0x0000009820209225 */ /* 0x000fc800078e00ff */
[----:B------:R-:W-:Y:S02]  /*18e0*/  @!P1 IMAD.IADD R8, R33, 0x1, R8 ;  /* 0x0000000121089824 */ /* 0x000fe400078e0208 */
[----:B------:R-:W-:Y:S02]  /*18f0*/  @P1 IMAD.IADD R8, R29, 0x1, R9 ;  /* 0x000000011d081824 */ /* 0x000fe400078e0209 */
[----:B------:R-:W-:Y:S02]  /*1900*/  VIADD R9, R96, 0x20 ;  /* 0x0000002060097836 */ /* 0x000fe40000000000 */
[----:B------:R-:W-:Y:S02]  /*1910*/  @!P1 IMAD.MOV.U32 R15, RZ, RZ, R32 ;  /* 0x000000ffff0f9224 */ /* 0x000fe400078e0020 */
[----:B------:R-:W-:Y:S01]  /*1920*/  @P1 IMAD.MOV.U32 R15, RZ, RZ, R28 ;  /* 0x000000ffff0f1224 */ /* 0x000fe200078e001c */
[----:B------:R-:W-:Y:S01]  /*1930*/  ISETP.GE.AND P4, PT, R9, R134, PT ;  /* 0x000000860900720c */ /* 0x000fe20003f86270 */
[----:B------:R-:W-:Y:S01]  /*1940*/  @!P1 IMAD.MOV.U32 R26, RZ, RZ, R30 ;  /* 0x000000ffff1a9224 */ /* 0x000fe200078e001e */
[----:B------:R-:W-:-:S02]  /*1950*/  @P1 MOV R26, R30 ;  /* 0x0000001e001a1202 */ /* 0x000fc40000000f00 */
[----:B------:R-:W-:Y:S02]  /*1960*/  IADD3 R30, P0, PT, R136, R15, RZ ;  /* 0x0000000f881e7210 */ /* 0x000fe40007f1e0ff */
[----:B------:R-:W-:Y:S01]  /*1970*/  @!P1 MOV R27, R31 ;  /* 0x0000001f001b9202 */ /* 0x000fe20000000f00 */
[----:B------:R-:W-:Y:S02]  /*1980*/  @P1 IMAD.MOV.U32 R27, RZ, RZ, R31 ;  /* 0x000000ffff1b1224 */ /* 0x000fe400078e001f */
[----:B------:R-:W-:Y:S02]  /*1990*/  IMAD.X R31, RZ, RZ, R8, P0 ;  /* 0x000000ffff1f7224 */ /* 0x000fe400000e0608 */
[----:B------:R-:W-:-:S04]  /*19a0*/  IMAD.WIDE.U32 R28, R96, R6, R20 ;  /* 0x00000006601c7225 */ /* 0x000fc800078e0014 */
[----:B------:R-:W-:Y:S01]  /*19b0*/  IMAD.WIDE.U32 R20, R153, 0x40, R96 ;  /* 0x0000004099147825 */ /* 0x000fe200078e0060 */
[----:B----4-:R-:W-:-:S03]  /*19c0*/  LEA R146, P1, R28, R16, 0x1 ;  /* 0x000000101c927211 */ /* 0x010fc600078208ff */
[-C--:B------:R-:W-:Y:S02]  /*19d0*/  IMAD R8, R23, R151.reuse, RZ ;  /* 0x0000009717087224 */ /* 0x080fe400078e02ff */
[----:B------:R-:W-:Y:S01]  /*19e0*/  IMAD.WIDE.U32 R22, R22, R151, R30 ;  /* 0x0000009716167225 */ /* 0x000fe200078e001e */
[----:B------:R-:W-:-:S03]  /*19f0*/  @!P4 IADD3 R16, P0, PT, R20, 0x20, RZ ;  /* 0x000000201410c810 */ /* 0x000fc60007f1e0ff */
[-C--:B------:R-:W-:Y:S02]  /*1a00*/  @!P5 IMAD R15, R21, R26.reuse, RZ ;  /* 0x0000001a150fd224 */ /* 0x080fe400078e02ff */
[----:B------:R-:W-:Y:S01]  /*1a10*/  IMAD.IADD R23, R23, 0x1, R8 ;  /* 0x0000000117177824 */ /* 0x000fe200078e0208 */
[----:B------:R-:W-:Y:S01]  /*1a20*/  IADD3 R147, PT, PT, R29, R147, RZ ;  /* 0x000000931d937210 */ /* 0x000fe20007ffe0ff */
[----:B------:R-:W-:Y:S02]  /*1a30*/  @!P4 IMAD.X R13, RZ, RZ, R21, P0 ;  /* 0x000000ffff0dc224 */ /* 0x000fe400000e0615 */
[C---:B------:R-:W-:Y:S02]  /*1a40*/  @!P5 IMAD R15, R20.reuse, R27, R15 ;  /* 0x0000001b140fd224 */ /* 0x040fe400078e020f */
[----:B------:R-:W-:Y:S01]  /*1a50*/  @!P5 IMAD.WIDE.U32 R20, R20, R26, R22 ;  /* 0x0000001a1414d225 */ /* 0x000fe200078e0016 */
[----:B------:R-:W-:-:S03]  /*1a60*/  LEA.HI.X R147, R28, R17, R147, 0x1, P1 ;  /* 0x000000111c937211 */ /* 0x000fc600008f0c93 */
[----:B------:R-:W-:Y:S01]  /*1a70*/  @!P4 IMAD.MOV.U32 R28, RZ, RZ, R22 ;  /* 0x000000ffff1cc224 */ /* 0x000fe200078e0016 */
[----:B------:R-:W-:Y:S02]  /*1a80*/  @!P5 IADD3 R15, PT, PT, R21, R15, RZ ;  /* 0x0000000f150fd210 */ /* 0x000fe40007ffe0ff */
[----:B------:R-:W-:Y:S01]  /*1a90*/  @!P5 LEA R22, P0, R20, R24, 0x1 ;  /* 0x000000181416d211 */ /* 0x000fe200078008ff */
[----:B------:R-:W-:-:S03]  /*1aa0*/  @!P4 IMAD.MOV.U32 R29, RZ, RZ, R23 ;  /* 0x000000ffff1dc224 */ /* 0x000fc600078e0017 */
[----:B------:R-:W-:Y:S02]  /*1ab0*/  @!P5 LEA.HI.X R23, R20, R25, R15, 0x1, P0 ;  /* 0x000000191417d211 */ /* 0x000fe400000f0c0f */
[----:B------:R-:W5:Y:S01]  /*1ac0*/  LD.E.64 R20, desc[UR4][R2.64+0x10] ;  /* 0x0000100402147980 */ /* 0x000f62000c101b00 */
[----:B------:R-:W-:-:S04]  /*1ad0*/  @!P4 IMAD R13, R13, R26, RZ ;  /* 0x0000001a0d0dc224 */ /* 0x000fc800078e02ff */
[-C--:B------:R-:W-:Y:S02]  /*1ae0*/  @!P4 IMAD R13, R27, R16.reuse, R13 ;  /* 0x000000101b0dc224 */ /* 0x080fe400078e020d */
[----:B------:R-:W-:-:S05]  /*1af0*/  @!P4 IMAD.WIDE.U32 R16, R26, R16, R28 ;  /* 0x000000101a10c225 */ /* 0x000fca00078e001c */
[----:B------:R-:W-:Y:S02]  /*1b00*/  @!P4 IADD3 R13, PT, PT, R17, R13, RZ ;  /* 0x0000000d110dc210 */ /* 0x000fe40007ffe0ff */
[----:B------:R-:W-:-:S04]  /*1b10*/  @!P4 LEA R6, P1, R16, R24, 0x1 ;  /* 0x000000181006c211 */ /* 0x000fc800078208ff */
[----:B------:R-:W-:Y:S02]  /*1b20*/  @!P4 LEA.HI.X R7, R16, R25, R13, 0x1, P1 ;  /* 0x000000191007c211 */ /* 0x000fe400008f0c0d */
[----:B------:R-:W-:-:S04]  /*1b30*/  IABS R13, R14 ;  /* 0x0000000e000d7213 */ /* 0x000fc80000000000 */
[----:B------:R-:W1:Y:S01]  /*1b40*/  I2F.RP R17, R13 ;  /* 0x0000000d00117306 */ /* 0x000e620000209400 */
[----:B------:R-:W-:-:S05]  /*1b50*/  IMAD R165, R165, 0x2, R132 ;  /* 0x00000002a5a57824 */ /* 0x000fca00078e0284 */
[----:B------:R-:W-:Y:S01]  /*1b60*/  @!PT LDS RZ, [RZ] ;  /* 0x00000000fffff984 */ /* 0x000fe20000000800 */
[----:B------:R-:W-:Y:S01]  /*1b70*/  @!PT LDS RZ, [RZ] ;  /* 0x00000000fffff984 */ /* 0x000fe20000000800 */
[----:B------:R-:W-:Y:S01]  /*1b80*/  @!PT LDS RZ, [RZ] ;  /* 0x00000000fffff984 */ /* 0x000fe20000000800 */
[----:B------:R-:W-:Y:S04]  /*1b90*/  @!P5 LDGSTS.E.BYPASS.LTC128B.128 [R165], desc[UR4][R22.64] ;  /* 0x0000000016a5dfae */ /* 0x000fe8000b981a04 */
[----:B------:R-:W-:Y:S04]  /*1ba0*/  @!P5 LDGSTS.E.BYPASS.LTC128B.128 [R165+0x1000], desc[UR4][R22.64+0x40] ;  /* 0x0100004016a5dfae */ /* 0x000fe8000b981a04 */
[----:B------:R2:W-:Y:S01]  /*1bb0*/  @!P5 LDGSTS.E.BYPASS.LTC128B.128 [R165+0x2000], desc[UR4][R22.64+0x80] ;  /* 0x0200008016a5dfae */ /* 0x0005e2000b981a04 */
[----:B-1----:R-:W1:Y:S03]  /*1bc0*/  MUFU.RCP R15, R17 ;  /* 0x00000011000f7308 */ /* 0x002e660000001000 */
[----:B------:R-:W-:Y:S04]  /*1bd0*/  @!P4 LDGSTS.E.BYPASS.LTC128B.128 [R165+0x800], desc[UR4][R6.64] ;  /* 0x0080000006a5cfae */ /* 0x000fe8000b981a04 */
[----:B------:R-:W-:Y:S04]  /*1be0*/  @!P4 LDGSTS.E.BYPASS.LTC128B.128 [R165+0x1800], desc[UR4][R6.64+0x40] ;  /* 0x0180004006a5cfae */ /* 0x000fe8000b981a04 */
[----:B------:R3:W-:Y:S01]  /*1bf0*/  @!P4 LDGSTS.E.BYPASS.LTC128B.128 [R165+0x2800], desc[UR4][R6.64+0x80] ;  /* 0x0280008006a5cfae */ /* 0x0007e2000b981a04 */
[----:B-1----:R-:W-:-:S04]  /*1c00*/  VIADD R15, R15, 0xffffffe ;  /* 0x0ffffffe0f0f7836 */ /* 0x002fc80000000000 */
[----:B--2---:R-:W3:Y:S01]  /*1c10*/  F2I.FTZ.U32.TRUNC.NTZ R23, R15 ;  /* 0x0000000f00177305 */ /* 0x004ee2000021f000 */
[----:B------:R-:W-:Y:S02]  /*1c20*/  IMAD.MOV.U32 R22, RZ, RZ, RZ ;  /* 0x000000ffff167224 */ /* 0x000fe400078e00ff */
[----:B------:R-:W-:Y:S01]  /*1c30*/  IMAD R8, R120, -0x40, R85 ;  /* 0xffffffc078087824 */ /* 0x000fe200078e0255 */
[----:B---3--:R-:W-:-:S05]  /*1c40*/  IADD3 R6, PT, PT, RZ, -R23, RZ ;  /* 0x80000017ff067210 */ /* 0x008fca0007ffe0ff */
[----:B------:R-:W-:Y:S01]  /*1c50*/  IMAD R16, R6, R13, RZ ;  /* 0x0000000d06107224 */ /* 0x000fe200078e02ff */
[----:B------:R-:W-:Y:S02]  /*1c60*/  IABS R7, R151 ;  /* 0x0000009700077213 */ /* 0x000fe40000000000 */
[----:B------:R-:W-:Y:S01]  /*1c70*/  IABS R6, R14 ;  /* 0x0000000e00067213 */ /* 0x000fe20000000000 */
[----:B------:R-:W-:Y:S01]  /*1c80*/  IMAD.HI.U32 R16, R23, R16, R22 ;  /* 0x0000001017107227 */ /* 0x000fe200078e0016 */
[----:B------:R-:W-:-:S03]  /*1c90*/  IADD3 R8, PT, PT, R8, 0x40, RZ ;  /* 0x0000004008087810 */ /* 0x000fc60007ffe0ff */
[----:B------:R-:W-:Y:S01]  /*1ca0*/  IMAD.MOV R6, RZ, RZ, -R6 ;  /* 0x000000ffff067224 */ /* 0x000fe200078e0a06 */
[-C--:B------:R-:W-:Y:S01]  /*1cb0*/  ISETP.GE.AND P2, PT, R9, R8.reuse, PT ;  /* 0x000000080900720c */ /* 0x080fe20003f46270 */
[----:B------:R-:W-:Y:S01]  /*1cc0*/  IMAD.HI.U32 R16, R16, R7, RZ ;  /* 0x0000000710107227 */ /* 0x000fe200078e00ff */
[----:B------:R-:W-:-:S03]  /*1cd0*/  ISETP.GE.AND P3, PT, R96, R8, PT ;  /* 0x000000086000720c */ /* 0x000fc60003f66270 */
[----:B------:R-:W-:-:S05]  /*1ce0*/  IMAD R6, R16, R6, R7 ;  /* 0x0000000610067224 */ /* 0x000fca00078e0207 */
[----:B------:R-:W-:-:S03]  /*1cf0*/  ISETP.GT.U32.AND P1, PT, R13, R6, PT ;  /* 0x000000060d00720c */ /* 0x000fc60003f24070 */
[C---:B------:R-:W-:Y:S02]  /*1d00*/  @!P2 LEA R24, P0, R143.reuse, R146, 0x1 ;  /* 0x000000928f18a211 */ /* 0x040fe400078008ff */
[----:B------:R1:W-:Y:S02]  /*1d10*/  @!P3 LDGSTS.E.BYPASS.LTC128B.128 [R165+0x3000], desc[UR4][R146.64] ;  /* 0x0300000092a5bfae */ /* 0x0003e4000b981a04 */
[----:B------:R-:W-:Y:S02]  /*1d20*/  @!P2 LEA.HI.X R25, R143, R147, R144, 0x1, P0 ;  /* 0x000000938f19a211 */ /* 0x000fe400000f0c90 */
[----:B------:R1:W-:Y:S04]  /*1d30*/  @!P3 LDGSTS.E.BYPASS.LTC128B.128 [R165+0x4000], desc[UR4][R146.64+0x40] ;  /* 0x0400004092a5bfae */ /* 0x0003e8000b981a04 */
[----:B------:R1:W-:Y:S01]  /*1d40*/  @!P3 LDGSTS.E.BYPASS.LTC128B.128 [R165+0x5000], desc[UR4][R146.64+0x80] ;  /* 0x0500008092a5bfae */ /* 0x0003e2000b981a04 */
[----:B------:R-:W-:-:S03]  /*1d50*/  @!P1 IADD3 R6, PT, PT, R6, -R13, RZ ;  /* 0x8000000d06069210 */ /* 0x000fc60007ffe0ff */
[----:B------:R1:W-:Y:S04]  /*1d60*/  @!P2 LDGSTS.E.BYPASS.LTC128B.128 [R165+0x3800], desc[UR4][R24.64] ;  /* 0x0380000018a5afae */ /* 0x0003e8000b981a04 */
[----:B------:R1:W-:Y:S04]  /*1d70*/  @!P2 LDGSTS.E.BYPASS.LTC128B.128 [R165+0x4800], desc[UR4][R24.64+0x40] ;  /* 0x0480004018a5afae */ /* 0x0003e8000b981a04 */
[----:B------:R1:W-:Y:S01]  /*1d80*/  @!P2 LDGSTS.E.BYPASS.LTC128B.128 [R165+0x5800], desc[UR4][R24.64+0x80] ;  /* 0x0580008018a5afae */ /* 0x0003e2000b981a04 */
[----:B------:R-:W-:Y:S02]  /*1d90*/  ISETP.GE.U32.AND P2, PT, R6, R13, PT ;  /* 0x0000000d0600720c */ /* 0x000fe40003f46070 */
[----:B------:R-:W-:Y:S01]  /*1da0*/  LOP3.LUT R6, R151, R14, RZ, 0x3c, !PT ;  /* 0x0000000e97067212 */ /* 0x000fe200078e3cff */
[----:B------:R-:W-:Y:S01]  /*1db0*/  @!P1 VIADD R16, R16, 0x1 ;  /* 0x0000000110109836 */ /* 0x000fe20000000000 */
[----:B------:R-:W-:Y:S01]  /*1dc0*/  ISETP.NE.AND P1, PT, R14, RZ, PT ;  /* 0x000000ff0e00720c */ /* 0x000fe20003f25270 */
[----:B------:R-:W0:Y:S01]  /*1dd0*/  LDGDEPBAR ;  /* 0x00000000000079af */ /* 0x000e220000000000 */
[----:B------:R-:W-:Y:S01]  /*1de0*/  ISETP.GE.AND P0, PT, R6, RZ, PT ;  /* 0x000000ff0600720c */ /* 0x000fe20003f06270 */
[----:B-----5:R-:W-:-:S02]  /*1df0*/  IMAD R6, R11, R4, RZ ;  /* 0x000000040b067224 */ /* 0x020fc400078e02ff */
[----:B------:R-:W-:Y:S01]  /*1e00*/  IMAD R149, R5, R96, RZ ;  /* 0x0000006005957224 */ /* 0x000fe200078e02ff */
[----:B------:R1:W5:Y:S03]  /*1e10*/  LD.E R86, desc[UR4][R2.64+0x184] ;  /* 0x0001840402567980 */ /* 0x000366000c101900 */
[----:B------:R-:W-:Y:S01]  /*1e20*/  @P2 IADD3 R16, PT, PT, R16, 0x1, RZ ;  /* 0x0000000110102810 */ /* 0x000fe20007ffe0ff */
[C---:B------:R-:W-:Y:S01]  /*1e30*/  IMAD R6, R0.reuse, R5, R6 ;  /* 0x0000000500067224 */ /* 0x040fe200078e0206 */
[----:B------:R1:W5:Y:S04]  /*1e40*/  LD.E R87, desc[UR4][R2.64+0x188] ;  /* 0x0001880402577980 */ /* 0x000368000c101900 */
[----:B------:R-:W-:Y:S01]  /*1e50*/  @!P0 IMAD.MOV R16, RZ, RZ, -R16 ;  /* 0x000000ffff108224 */ /* 0x000fe200078e0a10 */
[----:B------:R-:W-:Y:S01]  /*1e60*/  @!P1 LOP3.LUT R16, RZ, R14, RZ, 0x33, !PT ;  /* 0x0000000eff109212 */ /* 0x000fe200078e33ff */
[----:B------:R-:W-:-:S03]  /*1e70*/  IMAD.WIDE.U32 R14, R0, R4, RZ ;  /* 0x00000004000e7225 */ /* 0x000fc600078e00ff */
[----:B------:R-:W-:Y:S01]  /*1e80*/  SHF.R.S32.HI R0, RZ, 0x1f, R16 ;  /* 0x0000001fff007819 */ /* 0x000fe20000011410 */
[----:B------:R-:W-:Y:S01]  /*1e90*/  IMAD R7, R19, R16, RZ ;  /* 0x0000001013077224 */ /* 0x000fe200078e02ff */
[----:B------:R-:W-:Y:S01]  /*1ea0*/  IADD3 R11, PT, PT, R15, R6, RZ ;  /* 0x000000060f0b7210 */ /* 0x000fe20007ffe0ff */
[----:B------:R-:W-:Y:S01]  /*1eb0*/  IMAD.WIDE.U32 R16, R18, R16, RZ ;  /* 0x0000001012107225 */ /* 0x000fe200078e00ff */
[----:B------:R-:W-:Y:S01]  /*1ec0*/  IADD3 R12, P1, P0, R14, R12, R136 ;  /* 0x0000000c0e0c7210 */ /* 0x000fe2000783e088 */
[----:B------:R-:W-:-:S04]  /*1ed0*/  DEPBAR.LE SB0, 0x0 ;  /* 0x000080000000791a */ /* 0x000fc80000000000 */
[----:B------:R-:W-:Y:S01]  /*1ee0*/  IMAD R0, R0, R18, R7 ;  /* 0x0000001200007224 */ /* 0x000fe200078e0207 */
[----:B------:R-:W-:Y:S02]  /*1ef0*/  IADD3.X R10, PT, PT, R11, R10, RZ, P1, P0 ;  /* 0x0000000a0b0a7210 */ /* 0x000fe40000fe04ff */
[----:B------:R-:W-:Y:S01]  /*1f00*/  IADD3 R12, P0, PT, R12, R16, RZ ;  /* 0x000000100c0c7210 */ /* 0x000fe20007f1e0ff */
[----:B------:R-:W-:-:S05]  /*1f10*/  IMAD.IADD R17, R17, 0x1, R0 ;  /* 0x0000000111117824 */ /* 0x000fca00078e0200 */
[----:B------:R-:W-:-:S03]  /*1f20*/  IADD3.X R13, PT, PT, R10, R17, RZ, P0, !PT ;  /* 0x000000110a0d7210 */ /* 0x000fc600007fe4ff */
[----:B-1----:R-:W-:-:S07]  /*1f30*/  IMAD.WIDE.U32 R12, R96, R4, R12 ;  /* 0x00000004600c7225 */ /* 0x002fce00078e000c */
[----:B------:R-:W-:Y:S05]  /*1f40*/  WARPSYNC.ALL ;  /* 0x0000000000007948 */ /* 0x000fea0003800000 */
[----:B------:R-:W-:Y:S01]  /*1f50*/  IMAD.IADD R149, R13, 0x1, R149 ;  /* 0x000000010d957824 */ /* 0x000fe200078e0295 */
[C---:B------:R-:W-:Y:S02]  /*1f60*/  SHF.L.U64.HI R121, R4.reuse, 0x5, R5 ;  /* 0x0000000504797819 */ /* 0x040fe40000010205 */
[----:B------:R-:W-:Y:S02]  /*1f70*/  SHF.L.U32 R0, R4, 0x5, RZ ;  /* 0x0000000504007819 */ /* 0x000fe400000006ff */
[----:B------:R-:W-:-:S04]  /*1f80*/  LEA R148, P0, R12, R20, 0x1 ;  /* 0x000000140c947211 */ /* 0x000fc800078008ff */
[----:B------:R-:W-:Y:S01]  /*1f90*/  LEA.HI.X R149, R12, R21, R149, 0x1, P0 ;  /* 0x000000150c957211 */ /* 0x000fe200000f0c95 */
[----:B------:R-:W-:Y:S01]  /*1fa0*/  BAR.SYNC.DEFER_BLOCKING 0x0 ;  /* 0x0000000000007b1d */ /* 0x000fe20000010000 */
[C---:B------:R-:W-:Y:S01]  /*1fb0*/  IMAD.SHL.U32 R5, R128.reuse, 0x10, RZ ;  /* 0x0000001080057824 */ /* 0x040fe200078e00ff */
[----:B------:R-:W-:Y:S01]  /*1fc0*/  SHF.R.U32.HI R130, RZ, 0x1, R128 ;  /* 0x00000001ff827819 */ /* 0x000fe20000011680 */
[C---:B------:R-:W-:Y:S01]  /*1fd0*/  IMAD.SHL.U32 R90, R128.reuse, 0x20, RZ ;  /* 0x00000020805a7824 */ /* 0x040fe200078e00ff */
[----:B------:R-:W-:Y:S01]  /*1fe0*/  ISETP.GE.AND P1, PT, R9, R8, PT ;  /* 0x000000080900720c */ /* 0x000fe20003f26270 */
[----:B------:R-:W-:Y:S01]  /*1ff0*/  IMAD.SHL.U32 R129, R128, 0x4, RZ ;  /* 0x0000000480817824 */ /* 0x000fe200078e00ff */
[C---:B------:R-:W-:Y:S01]  /*2000*/  LOP3.LUT R131, R5.reuse, 0x3e00, RZ, 0xc0, !PT ;  /* 0x00003e0005837812 */ /* 0x040fe200078ec0ff */
[----:B------:R-:W-:Y:S01]  /*2010*/  IMAD.MOV.U32 R92, RZ, RZ, 0x20 ;  /* 0x00000020ff5c7424 */ /* 0x000fe200078e00ff */
[----:B------:R-:W-:Y:S01]  /*2020*/  LOP3.LUT R5, R5, 0x100, RZ, 0xc0, !PT ;  /* 0x0000010005057812 */ /* 0x000fe200078ec0ff */
[----:B------:R-:W-:Y:S01]  /*2030*/  BSSY.RECONVERGENT B1, `(.L_x_10080) ;  /* 0x00000da000017945 */ /* 0x000fe20003800200 */
[----:B------:R-:W-:-:S02]  /*2040*/  LOP3.LUT R7, R90, 0xc0, RZ, 0xc0, !PT ;  /* 0x000000c05a077812 */ /* 0x000fc400078ec0ff */
[----:B------:R-:W-:Y:S02]  /*2050*/  LOP3.LUT R9, R130, 0x8, RZ, 0xc0, !PT ;  /* 0x0000000882097812 */ /* 0x000fe400078ec0ff */
[----:B------:R-:W-:Y:S02]  /*2060*/  LOP3.LUT R89, R129, 0x18, RZ, 0xc0, !PT ;  /* 0x0000001881597812 */ /* 0x000fe400078ec0ff */
[----:B------:R-:W-:Y:S02]  /*2070*/  LOP3.LUT R5, R5, 0x20, R90, 0xf8, !PT ;  /* 0x0000002005057812 */ /* 0x000fe400078ef85a */
[----:B------:R-:W-:Y:S02]  /*2080*/  LOP3.LUT R6, R7, 0x8, R128, 0xf8, !PT ;  /* 0x0000000807067812 */ /* 0x000fe400078ef880 */
[--C-:B------:R-:W-:Y:S02]  /*2090*/  LOP3.LUT R4, R9, 0xc0, R90.reuse, 0xf8, !PT ;  /* 0x000000c009047812 */ /* 0x100fe400078ef85a */
[----:B------:R-:W-:-:S02]  /*20a0*/  LOP3.LUT R7, R131, 0x20, R90, 0xf8, !PT ;  /* 0x0000002083077812 */ /* 0x000fc400078ef85a */
[----:B------:R-:W-:Y:S01]  /*20b0*/  LOP3.LUT R5, R5, R6, R89, 0xf6, !PT ;  /* 0x0000000605057212 */ /* 0x000fe200078ef659 */
[----:B------:R-:W-:Y:S01]  /*20c0*/  @!PT LDS RZ, [RZ] ;  /* 0x00000000fffff984 */ /* 0x000fe20000000800 */
[----:B------:R-:W-:Y:S01]  /*20d0*/  @!PT LDS RZ, [RZ] ;  /* 0x00000000fffff984 */ /* 0x000fe20000000800 */
[----:B------:R-:W-:Y:S01]  /*20e0*/  @!PT LDS RZ, [RZ] ;  /* 0x00000000fffff984 */ /* 0x000fe20000000800 */
[----:B------:R-:W-:Y:S01]  /*20f0*/  @!P3 LDGSTS.E.BYPASS.LTC128B.128 [R165+0x6000], desc[UR4][R148.64] ;  /* 0x0600000094a5bfae */ /* 0x000fe2000b981a04 */
[----:B------:R-:W-:Y:S02]  /*2100*/  LOP3.LUT R89, R4, R89, RZ, 0x3c, !PT ;  /* 0x0000005904597212 */ /* 0x000fe400078e3cff */
[----:B------:R-:W-:Y:S01]  /*2110*/  LOP3.LUT R4, R7, 0x100, R90, 0xf8, !PT ;  /* 0x0000010007047812 */ /* 0x000fe200078ef85a */
[----:B------:R-:W-:Y:S01]  /*2120*/  @!P3 LDGSTS.E.BYPASS.LTC128B.128 [R165+0x7000], desc[UR4][R148.64+0x40] ;  /* 0x0700004094a5bfae */ /* 0x000fe2000b981a04 */
[----:B------:R-:W-:Y:S01]  /*2130*/  @!P1 LEA R8, P0, R0, R148, 0x1 ;  /* 0x0000009400089211 */ /* 0x000fe200078008ff */
[----:B------:R-:W-:Y:S01]  /*2140*/  IMAD R126, R5, 0x2, R132 ;  /* 0x00000002057e7824 */ /* 0x000fe200078e0284 */
[----:B------:R-:W-:Y:S01]  /*2150*/  LOP3.LUT R127, R4, R89, RZ, 0xfc, !PT ;  /* 0x00000059047f7212 */ /* 0x000fe200078efcff */
[----:B------:R-:W-:Y:S01]  /*2160*/  @!P3 LDGSTS.E.BYPASS.LTC128B.128 [R165+0x8000], desc[UR4][R148.64+0x80] ;  /* 0x0800008094a5bfae */ /* 0x000fe2000b981a04 */
[----:B------:R-:W-:-:S02]  /*2170*/  @!P1 LEA.HI.X R9, R0, R149, R121, 0x1, P0 ;  /* 0x0000009500099211 */ /* 0x000fc400000f0c79 */
[----:B------:R-:W-:Y:S01]  /*2180*/  LOP3.LUT P0, R93, R128, 0x4, RZ, 0xc0, !PT ;  /* 0x00000004805d7812 */ /* 0x000fe2000780c0ff */
[----:B------:R-:W-:Y:S01]  /*2190*/  IMAD R127, R127, 0x2, R132 ;  /* 0x000000027f7f7824 */ /* 0x000fe200078e0284 */
[----:B------:R-:W-:Y:S01]  /*21a0*/  @P3 STS.128 [R165+0x6000], RZ ;  /* 0x006000ffa5003388 */ /* 0x000fe20000000c00 */
[----:B-----5:R-:W-:Y:S02]  /*21b0*/  IADD3 R87, PT, PT, R87, R85, -R94 ;  /* 0x0000005557577210 */ /* 0x020fe40007ffe85e */
[----:B------:R-:W-:Y:S01]  /*21c0*/  SEL R88, R92, 0xffffffe0, !P0 ;  /* 0xffffffe05c587807 */ /* 0x000fe20004000000 */
[----:B------:R-:W-:Y:S04]  /*21d0*/  @P3 STS.128 [R165+0x7000], RZ ;  /* 0x007000ffa5003388 */ /* 0x000fe80000000c00 */
[----:B------:R-:W-:Y:S01]  /*21e0*/  @P3 STS.128 [R165+0x8000], RZ ;  /* 0x008000ffa5003388 */ /* 0x000fe20000000c00 */
[----:B------:R-:W-:-:S02]  /*21f0*/  IMAD.IADD R95, R127, 0x1, R88 ;  /* 0x000000017f5f7824 */ /* 0x000fc400078e0258 */
[----:B------:R-:W-:Y:S01]  /*2200*/  IMAD.IADD R91, R126, 0x1, R88 ;  /* 0x000000017e5b7824 */ /* 0x000fe200078e0258 */
        /* <DEDUP_REMOVED lines=10> */
[----:B------:R-:W2:Y:S04]  /*22b0*/  LDSM.16.M88.4 R44, [R126+0x3000] ;  /* 0x003000007e2c783b */ /* 0x000ea80000000200 */
[----:B------:R-:W3:Y:S04]  /*22c0*/  LDSM.16.M88.4 R36, [R126+0x3400] ;  /* 0x003400007e24783b */ /* 0x000ee80000000200 */
[----:B------:R-:W4:Y:S04]  /*22d0*/  LDSM.16.M88.4 R28, [R126+0x3800] ;  /* 0x003800007e1c783b */ /* 0x000f280000000200 */
[----:B------:R-:W4:Y:S04]  /*22e0*/  LDSM.16.M88.4 R56, [R126+0x3c00] ;  /* 0x003c00007e38783b */ /* 0x000f280000000200 */
[----:B------:R-:W-:Y:S04]  /*22f0*/  LDSM.16.M88.4 R4, [R95] ;  /* 0x000000005f04783b */ /* 0x000fe80000000200 */
[----:B------:R-:W4:Y:S04]  /*2300*/  LDSM.16.M88.4 R52, [R91+0x3000] ;  /* 0x003000005b34783b */ /* 0x000f280000000200 */
[----:B------:R-:W4:Y:S04]  /*2310*/  LDSM.16.M88.4 R20, [R91+0x3400] ;  /* 0x003400005b14783b */ /* 0x000f280000000200 */
[----:B------:R-:W4:Y:S04]  /*2320*/  LDSM.16.M88.4 R12, [R91+0x3800] ;  /* 0x003800005b0c783b */ /* 0x000f280000000200 */
[----:B-1----:R-:W1:Y:S04]  /*2330*/  LDSM.16.M88.4 R8, [R91+0x3c00] ;  /* 0x003c00005b08783b */ /* 0x002e680000000200 */
[----:B------:R-:W-:Y:S01]  /*2340*/  LDSM.16.M88.4 R16, [R127+0x1000] ;  /* 0x001000007f10783b */ /* 0x000fe20000000200 */
        /* <DEDUP_REMOVED lines=8> */
[----:B------:R-:W0:Y:S01]  /*23d0*/  LDGDEPBAR ;  /* 0x00000000000079af */ /* 0x000e220000000000 */
[C---:B------:R-:W-:Y:S08]  /*23e0*/  HMMA.16816.F32 R36, R72.reuse, R38, RZ ;  /* 0x000000264824723c */ /* 0x040ff000000018ff */
[C---:B----4-:R-:W-:Y:S08]  /*23f0*/  HMMA.16816.F32 R32, R72.reuse, R28, RZ ;  /* 0x0000001c4820723c */ /* 0x050ff000000018ff */
        /* <DEDUP_REMOVED lines=38> */
[----:B------:R-:W1:Y:S01]  /*2660*/  LDSM.16.M88.4 R4, [R91+0x5c00] ;  /* 0x005c00005b04783b */ /* 0x000e620000000200 */
[----:B------:R-:W-:-:S06]  /*2670*/  DEPBAR.LE SB0, 0x0 ;  /* 0x000080000000791a */ /* 0x000fcc0000000000 */
[C---:B------:R-:W-:Y:S08]  /*2680*/  HMMA.16816.F32 R24, R76.reuse, R80, R24 ;  /* 0x000000504c18723c */ /* 0x040ff00000001818 */
[----:B------:R-:W-:Y:S08]  /*2690*/  HMMA.16816.F32 R72, R76, R82, R72 ;  /* 0x000000524c48723c */ /* 0x000ff00000001848 */
[C---:B--2---:R-:W-:Y:S08]  /*26a0*/  HMMA.16816.F32 R40, R68.reuse, R60, R40 ;  /* 0x0000003c4428723c */ /* 0x044ff00000001828 */
[C---:B------:R-:W-:Y:S08]  /*26b0*/  HMMA.16816.F32 R36, R68.reuse, R62, R36 ;  /* 0x0000003e4424723c */ /* 0x040ff00000001824 */
[C---:B---3--:R-:W-:Y:S08]  /*26c0*/  HMMA.16816.F32 R32, R68.reuse, R56, R32 ;  /* 0x000000384420723c */ /* 0x048ff00000001820 */
[C---:B----4-:R-:W-:Y:S08]  /*26d0*/  HMMA.16816.F32 R24, R68.reuse, R52, R24 ;  /* 0x000000344418723c */ /* 0x050ff00000001818 */
[C---:B------:R-:W-:Y:S08]  /*26e0*/  HMMA.16816.F32 R48, R68.reuse, R64, R48 ;  /* 0x000000404430723c */ /* 0x040ff00000001830 */
[C---:B------:R-:W-:Y:S08]  /*26f0*/  HMMA.16816.F32 R44, R68.reuse, R66, R44 ;  /* 0x00000042442c723c */ /* 0x040ff0000000182c */
[C---:B------:R-:W-:Y:S08]  /*2700*/  HMMA.16816.F32 R28, R68.reuse, R58, R28 ;  /* 0x0000003a441c723c */ /* 0x040ff0000000181c */
[----:B------:R-:W-:Y:S08]  /*2710*/  HMMA.16816.F32 R72, R68, R54, R72 ;  /* 0x000000364448723c */ /* 0x000ff00000001848 */
[C---:B------:R-:W-:Y:S08]  /*2720*/  HMMA.16816.F32 R40, R20.reuse, R12, R40 ;  /* 0x0000000c1428723c */ /* 0x040ff00000001828 */
[C---:B------:R-:W-:Y:S08]  /*2730*/  HMMA.16816.F32 R36, R20.reuse, R14, R36 ;  /* 0x0000000e1424723c */ /* 0x040ff00000001824 */
[----:B-1----:R-:W-:Y:S01]  /*2740*/  HMMA.16816.F32 R12, R20, R8, R32 ;  /* 0x00000008140c723c */ /* 0x002fe20000001820 */
        /* <DEDUP_REMOVED lines=31> */
.L_x_10083:
        /* <DEDUP_REMOVED lines=60> */
.L_x_10084:
[----:B------:R-:W-:Y:S05]  /*2d00*/  BSYNC.RECONVERGENT B0 ;  /* 0x0000000000007941 */ /* 0x000fea0003800200 */
.L_x_10082:
        /* <DEDUP_REMOVED lines=12> */
.L_x_10081:
[----:B------:R-:W-:Y:S05]  /*2dd0*/  BSYNC.RECONVERGENT B1 ;  /* 0x0000000000017941 */ /* 0x000fea0003800200 */
.L_x_10080:
[----:B------:R-:W2:Y:S01]  /*2de0*/  LD.E R100, desc[UR4][R2.64+0xdc] ;  /* 0x0000dc0402647980 */ /* 0x000ea2000c101900 */
        /* <DEDUP_REMOVED lines=9> */
[----:B------:R-:W-:Y:S01]  /*2e80*/  VIADD R53, R7, 0x1 ;  /* 0x0000000107357836 */ /* 0x000fe20000000000 */
[----:B------:R-:W-:Y:S01]  /*2e90*/  ISETP.GT.AND P1, PT, R87, R7, PT ;  /* 0x000000075700720c */ /* 0x000fe20003f24270 */
[C---:B------:R-:W-:Y:S01]  /*2ea0*/  VIADD R52, R7.reuse, 0x8 ;  /* 0x0000000807347836 */ /* 0x040fe20000000000 */
[C---:B------:R-:W-:Y:S01]  /*2eb0*/  ISETP.GE.AND P5, PT, R7.reuse, R142, PT ;  /* 0x0000008e0700720c */ /* 0x040fe20003fa6270 */
[----:B------:R-:W-:Y:S01]  /*2ec0*/  VIADD R35, R7, 0x9 ;  /* 0x0000000907237836 */ /* 0x000fe20000000000 */
[----:B------:R-:W-:Y:S01]  /*2ed0*/  ISETP.GT.AND P3, PT, R87, R53, PT ;  /* 0x000000355700720c */ /* 0x000fe20003f64270 */
[C---:B------:R-:W-:Y:S01]  /*2ee0*/  VIADD R33, R7.reuse, 0x10 ;  /* 0x0000001007217836 */ /* 0x040fe20000000000 */
[----:B-1----:R-:W-:Y:S01]  /*2ef0*/  FSEL R5, R48, -INF , !P1 ;  /* 0xff80000030057808 */ /* 0x002fe20004800000 */
[----:B------:R-:W-:Y:S01]  /*2f00*/  VIADD R23, R7, 0x11 ;  /* 0x0000001107177836 */ /* 0x000fe20000000000 */
[----:B------:R-:W-:Y:S01]  /*2f10*/  ISETP.GT.AND P1, PT, R87, R52, PT ;  /* 0x000000345700720c */ /* 0x000fe20003f24270 */
[----:B------:R-:W-:Y:S01]  /*2f20*/  VIADD R18, R7, 0x18 ;  /* 0x0000001807127836 */ /* 0x000fe20000000000 */
[-C--:B------:R-:W-:Y:S01]  /*2f30*/  ISETP.GE.AND P2, PT, R53, R142.reuse, PT ;  /* 0x0000008e3500720c */ /* 0x080fe20003f46270 */
[----:B------:R-:W-:Y:S01]  /*2f40*/  VIADD R16, R7, 0x19 ;  /* 0x0000001907107836 */ /* 0x000fe20000000000 */
[----:B------:R-:W-:Y:S01]  /*2f50*/  FSEL R49, R49, -INF , !P3 ;  /* 0xff80000031317808 */ /* 0x000fe20005800000 */
[----:B------:R-:W-:Y:S01]  /*2f60*/  VIADD R10, R7, 0x20 ;  /* 0x00000020070a7836 */ /* 0x000fe20000000000 */
[----:B------:R-:W-:Y:S01]  /*2f70*/  ISETP.GT.AND P3, PT, R87, R35, PT ;  /* 0x000000235700720c */ /* 0x000fe20003f64270 */
[----:B------:R-:W-:Y:S01]  /*2f80*/  VIADD R8, R7, 0x21 ;  /* 0x0000002107087836 */ /* 0x000fe20000000000 */
[----:B------:R-:W-:Y:S01]  /*2f90*/  FSEL R5, R5, -INF , !P5 ;  /* 0xff80000005057808 */ /* 0x000fe20006800000 */
[C---:B------:R-:W-:Y:S01]  /*2fa0*/  VIADD R21, R7.reuse, 0x28 ;  /* 0x0000002807157836 */ /* 0x040fe20000000000 */
[-C--:B------:R-:W-:Y:S01]  /*2fb0*/  ISETP.GE.AND P5, PT, R52, R142.reuse, PT ;  /* 0x0000008e3400720c */ /* 0x080fe20003fa6270 */
[C---:B------:R-:W-:Y:S01]  /*2fc0*/  VIADD R19, R7.reuse, 0x29 ;  /* 0x0000002907137836 */ /* 0x040fe20000000000 */
[----:B------:R-:W-:Y:S01]  /*2fd0*/  FSEL R34, R44, -INF , !P1 ;  /* 0xff8000002c227808 */ /* 0x000fe20004800000 */
[----:B------:R-:W-:Y:S01]  /*2fe0*/  VIADD R9, R7, 0x38 ;  /* 0x0000003807097836 */ /* 0x000fe20000000000 */
[----:B------:R-:W-:Y:S01]  /*2ff0*/  FSEL R44, R49, -INF , !P2 ;  /* 0xff800000312c7808 */ /* 0x000fe20005000000 */
[----:B------:R-:W-:Y:S01]  /*3000*/  VIADD R17, R7, 0x30 ;  /* 0x0000003007117836 */ /* 0x000fe20000000000 */
[----:B------:R-:W-:Y:S01]  /*3010*/  ISETP.GT.AND P1, PT, R87, R33, PT ;  /* 0x000000215700720c */ /* 0x000fe20003f24270 */
[----:B------:R-:W-:Y:S01]  /*3020*/  VIADD R11, R7, 0x31 ;  /* 0x00000031070b7836 */ /* 0x000fe20000000000 */
[----:B------:R-:W-:Y:S01]  /*3030*/  ISETP.GE.AND P2, PT, R35, R142, PT ;  /* 0x0000008e2300720c */ /* 0x000fe20003f46270 */
[----:B------:R-:W-:Y:S01]  /*3040*/  LDSM.16.MT88.4 R60, [R111+0x8000] ;  /* 0x008000006f3c783b */ /* 0x000fe20000004200 */
[----:B------:R-:W-:-:S02]  /*3050*/  FSEL R22, R45, -INF , !P3 ;  /* 0xff8000002d167808 */ /* 0x000fc40005800000 */
[----:B------:R-:W-:Y:S02]  /*3060*/  ISETP.GT.AND P3, PT, R87, R23, PT ;  /* 0x000000175700720c */ /* 0x000fe40003f64270 */
[----:B------:R-:W-:Y:S02]  /*3070*/  FSEL R34, R34, -INF , !P5 ;  /* 0xff80000022227808 */ /* 0x000fe40006800000 */
[----:B------:R-:W-:Y:S02]  /*3080*/  ISETP.GE.AND P5, PT, R33, R142, PT ;  /* 0x0000008e2100720c */ /* 0x000fe40003fa6270 */
[----:B------:R-:W-:Y:S02]  /*3090*/  FSEL R20, R40, -INF , !P1 ;  /* 0xff80000028147808 */ /* 0x000fe40004800000 */
[----:B------:R-:W-:Y:S02]  /*30a0*/  FSEL R22, R22, -INF , !P2 ;  /* 0xff80000016167808 */ /* 0x000fe40005000000 */
[----:B------:R-:W-:-:S02]  /*30b0*/  ISETP.GT.AND P1, PT, R87, R18, PT ;  /* 0x000000125700720c */ /* 0x000fc40003f24270 */
[----:B------:R-:W-:Y:S02]  /*30c0*/  ISETP.GE.AND P2, PT, R23, R142, PT ;  /* 0x0000008e1700720c */ /* 0x000fe40003f46270 */
[----:B------:R-:W-:Y:S02]  /*30d0*/  FSEL R6, R41, -INF , !P3 ;  /* 0xff80000029067808 */ /* 0x000fe40005800000 */
[----:B------:R-:W-:Y:S02]  /*30e0*/  ISETP.GT.AND P3, PT, R87, R16, PT ;  /* 0x000000105700720c */ /* 0x000fe40003f64270 */
[----:B------:R-:W-:Y:S02]  /*30f0*/  FSEL R20, R20, -INF , !P5 ;  /* 0xff80000014147808 */ /* 0x000fe40006800000 */
[----:B------:R-:W-:Y:S02]  /*3100*/  ISETP.GE.AND P5, PT, R18, R142, PT ;  /* 0x0000008e1200720c */ /* 0x000fe40003fa6270 */
[----:B------:R-:W-:-:S02]  /*3110*/  FSEL R4, R36, -INF , !P1 ;  /* 0xff80000024047808 */ /* 0x000fc40004800000 */
[----:B------:R-:W-:Y:S02]  /*3120*/  FSEL R6, R6, -INF , !P2 ;  /* 0xff80000006067808 */ /* 0x000fe40005000000 */
[----:B------:R-:W-:Y:S02]  /*3130*/  ISETP.GT.AND P1, PT, R87, R10, PT ;  /* 0x0000000a5700720c */ /* 0x000fe40003f24270 */
[----:B------:R-:W-:Y:S02]  /*3140*/  ISETP.GE.AND P2, PT, R16, R142, PT ;  /* 0x0000008e1000720c */ /* 0x000fe40003f46270 */
[----:B------:R-:W-:Y:S02]  /*3150*/  FSEL R37, R37, -INF , !P3 ;  /* 0xff80000025257808 */ /* 0x000fe40005800000 */
[----:B------:R-:W-:Y:S02]  /*3160*/  ISETP.GT.AND P3, PT, R87, R8, PT ;  /* 0x000000085700720c */ /* 0x000fe40003f64270 */
[----:B------:R-:W-:-:S02]  /*3170*/  FSEL R4, R4, -INF , !P5 ;  /* 0xff80000004047808 */ /* 0x000fc40006800000 */
[-C--:B------:R-:W-:Y:S02]  /*3180*/  ISETP.GE.AND P5, PT, R10, R142.reuse, PT ;  /* 0x0000008e0a00720c */ /* 0x080fe40003fa6270 */
        /* <DEDUP_REMOVED lines=8> */
[----:B------:R-:W-:Y:S02]  /*3210*/  FSEL R28, R28, -INF , !P1 ;  /* 0xff8000001c1c7808 */ /* 0x000fe40004800000 */
[----:B------:R-:W-:Y:S02]  /*3220*/  ISETP.GT.AND P0, PT, R122, R7, PT ;  /* 0x000000077a00720c */ /* 0x000fe40003f04270 */
[C---:B------:R-:W-:Y:S01]  /*3230*/  ISETP.GE.AND P4, PT, R7.reuse, R141, PT ;  /* 0x0000008d0700720c */ /* 0x040fe20003f86270 */
[----:B------:R-:W-:Y:S01]  /*3240*/  VIADD R7, R7, 0x39 ;  /* 0x0000003907077836 */ /* 0x000fe20000000000 */
[----:B------:R-:W-:-:S02]  /*3250*/  FSEL R102, R13, -INF , !P2 ;  /* 0xff8000000d667808 */ /* 0x000fc40005000000 */
[----:B------:R-:W-:Y:S02]  /*3260*/  ISETP.GE.AND P2, PT, R19, R142, PT ;  /* 0x0000008e1300720c */ /* 0x000fe40003f46270 */
[----:B------:R-:W-:Y:S02]  /*3270*/  FSEL R29, R29, -INF , !P3 ;  /* 0xff8000001d1d7808 */ /* 0x000fe40005800000 */
[----:B------:R-:W-:Y:S02]  /*3280*/  FSEL R118, R28, -INF , !P5 ;  /* 0xff8000001c767808 */ /* 0x000fe40006800000 */
[C---:B------:R-:W-:Y:S02]  /*3290*/  ISETP.GT.AND P5, PT, R87.reuse, R9, PT ;  /* 0x000000095700720c */ /* 0x040fe40003fa4270 */
[C---:B------:R-:W-:Y:S02]  /*32a0*/  ISETP.GT.AND P1, PT, R87.reuse, R17, PT ;  /* 0x000000115700720c */ /* 0x040fe40003f24270 */
[----:B------:R-:W-:-:S02]  /*32b0*/  ISETP.GT.AND P3, PT, R87, R11, PT ;  /* 0x0000000b5700720c */ /* 0x000fc40003f64270 */
[----:B------:R-:W-:Y:S02]  /*32c0*/  FSEL R104, R29, -INF , !P2 ;  /* 0xff8000001d687808 */ /* 0x000fe40005000000 */
[----:B------:R-:W-:Y:S02]  /*32d0*/  ISETP.GT.AND P2, PT, R87, R7, PT ;  /* 0x000000075700720c */ /* 0x000fe40003f44270 */
[----:B------:R-:W-:Y:S02]  /*32e0*/  FSEL R72, R72, -INF , !P5 ;  /* 0xff80000048487808 */ /* 0x000fe40006800000 */
[----:B------:R-:W-:Y:S02]  /*32f0*/  FSEL R24, R24, -INF , !P1 ;  /* 0xff80000018187808 */ /* 0x000fe40004800000 */
[----:B------:R-:W-:Y:S02]  /*3300*/  FSEL R110, R25, -INF , !P3 ;  /* 0xff800000196e7808 */ /* 0x000fe40005800000 */
[----:B------:R-:W-:-:S02]  /*3310*/  ISETP.GE.AND P5, PT, R17, R142, PT ;  /* 0x0000008e1100720c */ /* 0x000fc40003fa6270 */
[----:B------:R-:W-:Y:S02]  /*3320*/  FSEL R13, R50, -INF , !P0 ;  /* 0xff800000320d7808 */ /* 0x000fe40004000000 */
[C---:B------:R-:W-:Y:S02]  /*3330*/  ISETP.GT.AND P1, PT, R122.reuse, R53, PT ;  /* 0x000000357a00720c */ /* 0x040fe40003f24270 */
[----:B------:R-:W-:Y:S02]  /*3340*/  FSEL R25, R73, -INF , !P2 ;  /* 0xff80000049197808 */ /* 0x000fe40005000000 */
[----:B------:R-:W-:Y:S02]  /*3350*/  ISETP.GE.AND P2, PT, R11, R142, PT ;  /* 0x0000008e0b00720c */ /* 0x000fe40003f46270 */
[----:B------:R-:W-:Y:S02]  /*3360*/  ISETP.GT.AND P0, PT, R122, R52, PT ;  /* 0x000000347a00720c */ /* 0x000fe40003f04270 */
[----:B------:R-:W-:-:S02]  /*3370*/  FSEL R112, R24, -INF , !P5 ;  /* 0xff80000018707808 */ /* 0x000fc40006800000 */
[----:B------:R-:W-:Y:S02]  /*3380*/  FSEL R13, R13, -INF , !P4 ;  /* 0xff8000000d0d7808 */ /* 0x000fe40006000000 */
[-C--:B------:R-:W-:Y:S02]  /*3390*/  ISETP.GE.AND P5, PT, R9, R142.reuse, PT ;  /* 0x0000008e0900720c */ /* 0x080fe40003fa6270 */
[----:B------:R-:W-:Y:S02]  /*33a0*/  ISETP.GE.AND P4, PT, R7, R142, PT ;  /* 0x0000008e0700720c */ /* 0x000fe40003f86270 */
[----:B------:R-:W-:Y:S02]  /*33b0*/  FSEL R40, R51, -INF , !P1 ;  /* 0xff80000033287808 */ /* 0x000fe40004800000 */
[----:B------:R-:W-:Y:S02]  /*33c0*/  FSEL R110, R110, -INF , !P2 ;  /* 0xff8000006e6e7808 */ /* 0x000fe40005000000 */
[----:B------:R-:W-:-:S02]  /*33d0*/  ISETP.GT.AND P1, PT, R122, R35, PT ;  /* 0x000000237a00720c */ /* 0x000fc40003f24270 */
[----:B------:R-:W-:Y:S02]  /*33e0*/  ISETP.GE.AND P2, PT, R52, R141, PT ;  /* 0x0000008d3400720c */ /* 0x000fe40003f46270 */
[----:B------:R-:W-:Y:S02]  /*33f0*/  FSEL R28, R46, -INF , !P0 ;  /* 0xff8000002e1c7808 */ /* 0x000fe40004000000 */
[----:B------:R-:W-:Y:S02]  /*3400*/  ISETP.GT.AND P0, PT, R122, R23, PT ;  /* 0x000000177a00720c */ /* 0x000fe40003f04270 */
[----:B------:R-:W-:Y:S02]  /*3410*/  ISETP.GE.AND P3, PT, R53, R141, PT ;  /* 0x0000008d3500720c */ /* 0x000fe40003f66270 */
[----:B------:R-:W-:Y:S01]  /*3420*/  FSEL R115, R72, -INF , !P5 ;  /* 0xff80000048737808 */ /* 0x000fe20006800000 */
[----:B------:R-:W-:Y:S01]  /*3430*/  LDSM.16.MT88.4 R52, [R99+0x7000] ;  /* 0x007000006334783b */ /* 0x000fe20000004200 */
[----:B------:R-:W-:-:S02]  /*3440*/  FSEL R25, R25, -INF , !P4 ;  /* 0xff80000019197808 */ /* 0x000fc40006000000 */
[----:B------:R-:W-:Y:S02]  /*3450*/  ISETP.GE.AND P4, PT, R35, R141, PT ;  /* 0x0000008d2300720c */ /* 0x000fe40003f86270 */
[----:B------:R-:W-:Y:S02]  /*3460*/  ISETP.GT.AND P5, PT, R122, R33, PT ;  /* 0x000000217a00720c */ /* 0x000fe40003fa4270 */
[----:B------:R-:W-:Y:S02]  /*3470*/  FSEL R36, R47, -INF , !P1 ;  /* 0xff8000002f247808 */ /* 0x000fe40004800000 */
[----:B------:R-:W-:Y:S02]  /*3480*/  FSEL R28, R28, -INF , !P2 ;  /* 0xff8000001c1c7808 */ /* 0x000fe40005000000 */
[----:B------:R-:W-:Y:S02]  /*3490*/  ISETP.GE.AND P2, PT, R23, R141, PT ;  /* 0x0000008d1700720c */ /* 0x000fe40003f46270 */
[----:B------:R-:W-:-:S02]  /*34a0*/  ISETP.GT.AND P1, PT, R122, R18, PT ;  /* 0x000000127a00720c */ /* 0x000fc40003f24270 */
[----:B------:R-:W-:Y:S02]  /*34b0*/  FSEL R43, R43, -INF , !P0 ;  /* 0xff8000002b2b7808 */ /* 0x000fe40004000000 */
[----:B------:R-:W-:Y:S02]  /*34c0*/  FSEL R40, R40, -INF , !P3 ;  /* 0xff80000028287808 */ /* 0x000fe40005800000 */
[----:B------:R-:W-:Y:S02]  /*34d0*/  ISETP.GE.AND P3, PT, R33, R141, PT ;  /* 0x0000008d2100720c */ /* 0x000fe40003f66270 */
[----:B------:R-:W-:Y:S02]  /*34e0*/  FSEL R42, R42, -INF , !P5 ;  /* 0xff8000002a2a7808 */ /* 0x000fe40006800000 */
[----:B------:R-:W-:Y:S02]  /*34f0*/  FSEL R36, R36, -INF , !P4 ;  /* 0xff80000024247808 */ /* 0x000fe40006000000 */
[----:B------:R-:W-:-:S02]  /*3500*/  ISETP.GT.AND P0, PT, R122, R16, PT ;  /* 0x000000107a00720c */ /* 0x000fc40003f04270 */
[-C--:B------:R-:W-:Y:S02]  /*3510*/  ISETP.GE.AND P4, PT, R16, R141.reuse, PT ;  /* 0x0000008d1000720c */ /* 0x080fe40003f86270 */
[----:B------:R-:W-:Y:S02]  /*3520*/  ISETP.GE.AND P5, PT, R18, R141, PT ;  /* 0x0000008d1200720c */ /* 0x000fe40003fa6270 */
[----:B------:R-:W-:Y:S02]  /*3530*/  FSEL R38, R38, -INF , !P1 ;  /* 0xff80000026267808 */ /* 0x000fe40004800000 */
[----:B------:R-:W-:Y:S02]  /*3540*/  FSEL R16, R43, -INF , !P2 ;  /* 0xff8000002b107808 */ /* 0x000fe40005000000 */
[----:B------:R-:W-:Y:S02]  /*3550*/  ISETP.GT.AND P2, PT, R122, R8, PT ;  /* 0x000000087a00720c */ /* 0x000fe40003f44270 */
[----:B------:R-:W-:-:S02]  /*3560*/  FSEL R18, R42, -INF , !P3 ;  /* 0xff8000002a127808 */ /* 0x000fc40005800000 */
[----:B------:R-:W-:Y:S02]  /*3570*/  ISETP.GT.AND P3, PT, R122, R10, PT ;  /* 0x0000000a7a00720c */ /* 0x000fe40003f64270 */
[-C--:B------:R-:W-:Y:S02]  /*3580*/  ISETP.GE.AND P1, PT, R10, R141.reuse, PT ;  /* 0x0000008d0a00720c */ /* 0x080fe40003f26270 */
[----:B------:R-:W-:Y:S02]  /*3590*/  FSEL R10, R38, -INF , !P5 ;  /* 0xff800000260a7808 */ /* 0x000fe40006800000 */
[----:B------:R-:W-:Y:S02]  /*35a0*/  FMNMX3.FTZ R23, R5, R44, R34, !PT ;  /* 0x0000002c05177276 */ /* 0x000fe40007810022 */
[----:B------:R-:W-:Y:S02]  /*35b0*/  ISETP.GE.AND P5, PT, R8, R141, PT ;  /* 0x0000008d0800720c */ /* 0x000fe40003fa6270 */
[----:B------:R-:W-:-:S02]  /*35c0*/  FSEL R15, R15, -INF , !P2 ;  /* 0xff8000000f0f7808 */ /* 0x000fc40005000000 */
[----:B------:R-:W-:Y:S02]  /*35d0*/  FMNMX3.FTZ R23, R23, R22, R20, !PT ;  /* 0x0000001617177276 */ /* 0x000fe40007810014 */
[----:B------:R-:W-:Y:S02]  /*35e0*/  FSEL R116, R15, -INF , !P5 ;  /* 0xff8000000f747808 */ /* 0x000fe40006800000 */
[----:B------:R-:W-:Y:S02]  /*35f0*/  FMNMX3.FTZ R15, R13, R40, R28, !PT ;  /* 0x000000280d0f7276 */ /* 0x000fe4000781001c */
[----:B------:R-:W-:Y:S02]  /*3600*/  FSEL R8, R39, -INF , !P0 ;  /* 0xff80000027087808 */ /* 0x000fe40004000000 */
[----:B------:R-:W-:Y:S02]  /*3610*/  FMNMX3.FTZ R23, R23, R6, R4, !PT ;  /* 0x0000000617177276 */ /* 0x000fe40007810004 */
[----:B------:R-:W-:-:S02]  /*3620*/  ISETP.GT.AND P0, PT, R122, R21, PT ;  /* 0x000000157a00720c */ /* 0x000fc40003f04270 */
[----:B------:R-:W-:Y:S02]  /*3630*/  FSEL R14, R14, -INF , !P3 ;  /* 0xff8000000e0e7808 */ /* 0x000fe40005800000 */
[----:B------:R-:W-:Y:S02]  /*3640*/  FMNMX3.FTZ R15, R15, R36, R18, !PT ;  /* 0x000000240f0f7276 */ /* 0x000fe40007810012 */
[----:B------:R-:W-:Y:S02]  /*3650*/  FSEL R8, R8, -INF , !P4 ;  /* 0xff80000008087808 */ /* 0x000fe40006000000 */
[----:B------:R-:W-:Y:S02]  /*3660*/  ISETP.GT.AND P3, PT, R122, R19, PT ;  /* 0x000000137a00720c */ /* 0x000fe40003f64270 */
[----:B------:R-:W-:Y:S02]  /*3670*/  FMNMX3.FTZ R23, R23, R12, R138, !PT ;  /* 0x0000000c17177276 */ /* 0x000fe4000781008a */
[----:B------:R-:W-:-:S02]  /*3680*/  ISETP.GE.AND P4, PT, R21, R141, PT ;  /* 0x0000008d1500720c */ /* 0x000fc40003f86270 */
[----:B------:R-:W-:Y:S02]  /*3690*/  FSEL R106, R14, -INF , !P1 ;  /* 0xff8000000e6a7808 */ /* 0x000fe40004800000 */
[----:B------:R-:W-:Y:S02]  /*36a0*/  ISETP.GT.AND P2, PT, R122, R17, PT ;  /* 0x000000117a00720c */ /* 0x000fe40003f44270 */
[----:B------:R-:W-:Y:S02]  /*36b0*/  FSEL R30, R30, -INF , !P0 ;  /* 0xff8000001e1e7808 */ /* 0x000fe40004000000 */
[----:B------:R-:W-:Y:S02]  /*36c0*/  FMNMX3.FTZ R15, R15, R16, R10, !PT ;  /* 0x000000100f0f7276 */ /* 0x000fe4000781000a */
[----:B------:R-:W-:Y:S02]  /*36d0*/  ISETP.GE.AND P1, PT, R19, R141, PT ;  /* 0x0000008d1300720c */ /* 0x000fe40003f26270 */
[----:B------:R-:W-:-:S02]  /*36e0*/  FMNMX3.FTZ R23, R23, R102, R118, !PT ;  /* 0x0000006617177276 */ /* 0x000fc40007810076 */
[----:B------:R-:W-:Y:S02]  /*36f0*/  FSEL R31, R31, -INF , !P3 ;  /* 0xff8000001f1f7808 */ /* 0x000fe40005800000 */
[----:B------:R-:W-:Y:S02]  /*3700*/  ISETP.GE.AND P5, PT, R17, R141, PT ;  /* 0x0000008d1100720c */ /* 0x000fe40003fa6270 */
[----:B------:R-:W-:Y:S02]  /*3710*/  ISETP.GT.AND P0, PT, R122, R11, PT ;  /* 0x0000000b7a00720c */ /* 0x000fe40003f04270 */
[----:B------:R-:W-:Y:S02]  /*3720*/  FSEL R108, R30, -INF , !P4 ;  /* 0xff8000001e6c7808 */ /* 0x000fe40006000000 */
[----:B------:R-:W-:Y:S02]  /*3730*/  ISETP.GT.AND P3, PT, R122, R9, PT ;  /* 0x000000097a00720c */ /* 0x000fe40003f64270 */
[----:B------:R-:W-:-:S02]  /*3740*/  FSEL R24, R26, -INF , !P2 ;  /* 0xff8000001a187808 */ /* 0x000fc40005000000 */
[----:B------:R-:W-:Y:S02]  /*3750*/  FMNMX3.FTZ R15, R15, R8, R106, !PT ;  /* 0x000000080f0f7276 */ /* 0x000fe4000781006a */
[----:B------:R-:W-:Y:S02]  /*3760*/  FMNMX3.FTZ R23, R23, R104, R112, !PT ;  /* 0x0000006817177276 */ /* 0x000fe40007810070 */
[----:B------:R-:W-:Y:S02]  /*3770*/  FSEL R114, R31, -INF , !P1 ;  /* 0xff8000001f727808 */ /* 0x000fe40004800000 */
[-C--:B------:R-:W-:Y:S02]  /*3780*/  ISETP.GE.AND P4, PT, R11, R141.reuse, PT ;  /* 0x0000008d0b00720c */ /* 0x080fe40003f86270 */
[----:B------:R-:W-:Y:S02]  /*3790*/  ISETP.GE.AND P2, PT, R9, R141, PT ;  /* 0x0000008d0900720c */ /* 0x000fe40003f46270 */
[----:B------:R-:W-:-:S02]  /*37a0*/  FSEL R26, R27, -INF , !P0 ;  /* 0xff8000001b1a7808 */ /* 0x000fc40004000000 */
[----:B------:R-:W-:Y:S02]  /*37b0*/  ISETP.GT.AND P1, PT, R122, R7, PT ;  /* 0x000000077a00720c */ /* 0x000fe40003f24270 */
[----:B------:R-:W-:Y:S02]  /*37c0*/  FSEL R74, R74, -INF , !P3 ;  /* 0xff8000004a4a7808 */ /* 0x000fe40005800000 */
[----:B------:R-:W-:Y:S02]  /*37d0*/  FSEL R24, R24, -INF , !P5 ;  /* 0xff80000018187808 */ /* 0x000fe40006800000 */
[----:B------:R-:W-:Y:S02]  /*37e0*/  FMNMX3.FTZ R15, R15, R116, R108, !PT ;  /* 0x000000740f0f7276 */ /* 0x000fe4000781006c */
[----:B------:R-:W-:Y:S02]  /*37f0*/  FMNMX3.FTZ R14, R23, R110, R115, !PT ;  /* 0x0000006e170e7276 */ /* 0x000fe40007810073 */
[----:B------:R-:W-:-:S02]  /*3800*/  ISETP.GE.AND P0, PT, R7, R141, PT ;  /* 0x0000008d0700720c */ /* 0x000fc40003f06270 */
[----:B------:R-:W-:Y:S02]  /*3810*/  FSEL R75, R75, -INF , !P1 ;  /* 0xff8000004b4b7808 */ /* 0x000fe40004800000 */
        /* <DEDUP_REMOVED lines=13> */
[----:B-1----:R-:W-:-:S04]  /*38f0*/  FMNMX.FTZ R85, R14, R85, !PT ;  /* 0x000000550e557209 */ /* 0x002fc80007810000 */
[----:B------:R-:W-:Y:S01]  /*3900*/  FSETP.NEU.FTZ.AND P0, PT, R85, -INF , PT ;  /* 0xff8000005500780b */ /* 0x000fe20003f1d000 */
[----:B--2---:R-:W-:Y:S01]  /*3910*/  FMUL.FTZ R27, R100, R85 ;  /* 0x00000055641b7220 */ /* 0x004fe20000410000 */
[----:B---3--:R-:W-:-:S04]  /*3920*/  FMNMX.FTZ R84, R7, R84, !PT ;  /* 0x0000005407547209 */ /* 0x008fc80007810000 */
[----:B------:R-:W-:Y:S02]  /*3930*/  FSEL R27, R27, RZ, P0 ;  /* 0x000000ff1b1b7208 */ /* 0x000fe40000000000 */
[----:B------:R-:W-:Y:S01]  /*3940*/  FSETP.NEU.FTZ.AND P0, PT, R84, -INF , PT ;  /* 0xff8000005400780b */ /* 0x000fe20003f1d000 */
[----:B------:R-:W-:Y:S02]  /*3950*/  FMUL.FTZ R109, R100, R84 ;  /* 0x00000054646d7220 */ /* 0x000fe40000410000 */
[-CC-:B------:R-:W-:Y:S01]  /*3960*/  FFMA.FTZ R91, R44, R100.reuse, -R27.reuse ;  /* 0x000000642c5b7223 */ /* 0x180fe2000001081b */
[-CC-:B------:R-:W-:Y:S01]  /*3970*/  FFMA.FTZ R94, R5, R100.reuse, -R27.reuse ;  /* 0x00000064055e7223 */ /* 0x180fe2000001081b */
[----:B------:R-:W1:Y:S01]  /*3980*/  LDSM.16.MT88.4 R44, [R111+0x7000] ;  /* 0x007000006f2c783b */ /* 0x000e620000004200 */
        /* <DEDUP_REMOVED lines=9> */
[----:B------:R-:W-:Y:S01]  /*3a20*/  LDSM.16.MT88.4 R4, [R99+0x8000] ;  /* 0x008000006304783b */ /* 0x000fe20000004200 */
[----:B------:R-:W-:Y:S01]  /*3a30*/  MUFU.EX2 R94, R94 ;  /* 0x0000005e005e7308 */ /* 0x000fe20000000800 */
[-C--:B------:R-:W-:Y:S01]  /*3a40*/  FFMA.FTZ R28, R12, R100.reuse, -R27 ;  /* 0x000000640c1c7223 */ /* 0x080fe2000001081b */
[-CC-:B------:R-:W-:Y:S01]  /*3a50*/  FFMA.FTZ R34, R10, R100.reuse, -R109.reuse ;  /* 0x000000640a227223 */ /* 0x180fe2000001086d */
[----:B------:R-:W2:Y:S01]  /*3a60*/  LDSM.16.MT88.4 R36, [R99+0x6000] ;  /* 0x006000006324783b */ /* 0x000ea20000004200 */
[-C--:B------:R-:W-:Y:S01]  /*3a70*/  FFMA.FTZ R97, R8, R100.reuse, -R109 ;  /* 0x0000006408617223 */ /* 0x080fe2000001086d */
[-C--:B------:R-:W-:Y:S01]  /*3a80*/  FFMA.FTZ R31, R20, R100.reuse, -R27 ;  /* 0x00000064141f7223 */ /* 0x080fe2000001081b */
[-CC-:B------:R-:W-:Y:S01]  /*3a90*/  FFMA.FTZ R35, R18, R100.reuse, -R109.reuse ;  /* 0x0000006412237223 */ /* 0x180fe2000001086d */
[----:B------:R-:W3:Y:S01]  /*3aa0*/  LDSM.16.MT88.4 R12, [R111+0x6400] ;  /* 0x006400006f0c783b */ /* 0x000ee20000004200 */
[----:B------:R-:W4:Y:S01]  /*3ab0*/  MUFU.EX2 R91, R91 ;  /* 0x0000005b005b7308 */ /* 0x000f220000000800 */
[-C--:B------:R-:W-:Y:S01]  /*3ac0*/  FFMA.FTZ R98, R16, R100.reuse, -R109 ;  /* 0x0000006410627223 */ /* 0x080fe2000001086d */
[-CC-:B------:R-:W-:Y:S01]  /*3ad0*/  FFMA.FTZ R101, R138, R100.reuse, -R27.reuse ;  /* 0x000000648a657223 */ /* 0x180fe2000001081b */
[----:B------:R-:W5:Y:S01]  /*3ae0*/  LDSM.16.MT88.4 R8, [R111+0x7400] ;  /* 0x007400006f08783b */ /* 0x000f620000004200 */
[-CC-:B------:R-:W-:Y:S01]  /*3af0*/  FFMA.FTZ R102, R102, R100.reuse, -R27.reuse ;  /* 0x0000006466667223 */ /* 0x180fe2000001081b */
[-CC-:B------:R-:W-:Y:S01]  /*3b00*/  FFMA.FTZ R103, R118, R100.reuse, -R27.reuse ;  /* 0x0000006476677223 */ /* 0x180fe2000001081b */
[-C--:B------:R-:W-:Y:S01]  /*3b10*/  FFMA.FTZ R104, R104, R100.reuse, -R27 ;  /* 0x0000006468687223 */ /* 0x080fe2000001081b */
[----:B------:R-:W5:Y:S01]  /*3b20*/  LDSM.16.MT88.4 R16, [R99+0x7400] ;  /* 0x007400006310783b */ /* 0x000f620000004200 */
[----:B------:R-:W-:Y:S01]  /*3b30*/  MUFU.EX2 R33, R33 ;  /* 0x0000002100217308 */ /* 0x000fe20000000800 */
[-CC-:B------:R-:W-:Y:S01]  /*3b40*/  FFMA.FTZ R106, R106, R100.reuse, -R109.reuse ;  /* 0x000000646a6a7223 */ /* 0x180fe2000001086d */
[-CC-:B------:R-:W-:Y:S01]  /*3b50*/  FFMA.FTZ R113, R116, R100.reuse, -R109.reuse ;  /* 0x0000006474717223 */ /* 0x180fe2000001086d */
[----:B------:R-:W5:Y:S01]  /*3b60*/  LDSM.16.MT88.4 R20, [R99+0x6400] ;  /* 0x006400006314783b */ /* 0x000f620000004200 */
[-CC-:B------:R-:W-:Y:S01]  /*3b70*/  FFMA.FTZ R108, R108, R100.reuse, -R109.reuse ;  /* 0x000000646c6c7223 */ /* 0x180fe2000001086d */
[-C--:B------:R-:W-:Y:S01]  /*3b80*/  FFMA.FTZ R117, R114, R100.reuse, -R109 ;  /* 0x0000006472757223 */ /* 0x080fe2000001086d */
[-CC-:B------:R-:W-:Y:S01]  /*3b90*/  FFMA.FTZ R119, R110, R100.reuse, -R27.reuse ;  /* 0x000000646e777223 */ /* 0x180fe2000001081b */
[--C-:B------:R-:W-:Y:S01]  /*3ba0*/  FFMA.FTZ R110, R115, R100, -R27.reuse ;  /* 0x00000064736e7223 */ /* 0x100fe2000001081b */
[----:B------:R-:W1:Y:S01]  /*3bb0*/  MUFU.EX2 R90, R90 ;  /* 0x0000005a005a7308 */ /* 0x000e620000000800 */
[----:B----4-:R-:W-:Y:S01]  /*3bc0*/  F2FP.F16.F32.PACK_AB R68, R91, R94 ;  /* 0x0000005e5b44723e */ /* 0x010fe200000000ff */
[-CC-:B------:R-:W-:Y:S01]  /*3bd0*/  FFMA.FTZ R112, R112, R100.reuse, -R27.reuse ;  /* 0x0000006470707223 */ /* 0x180fe2000001081b */
        /* <DEDUP_REMOVED lines=8> */
[----:B------:R-:W-:-:S05]  /*3c60*/  ISETP.GT.U32.AND P0, PT, R32, R145, PT ;  /* 0x000000912000720c */ /* 0x000fca0003f04070 */
        /* <DEDUP_REMOVED lines=22> */
[C---:B--2---:R-:W-:Y:S07]  /*3dd0*/  HMMA.16816.F32 R72, R68.reuse, R36, RZ ;  /* 0x000000244448723c */ /* 0x044fee00000018ff */
[----:B------:R-:W2:Y:S01]  /*3de0*/  MUFU.EX2 R97, R97 ;  /* 0x0000006100617308 */ /* 0x000ea20000000800 */
        /* <DEDUP_REMOVED lines=10> */
[----:B------:R-:W-:Y:S01]  /*3e90*/  HMMA.16816.F32 R64, R68, R4, RZ ;  /* 0x000000044440723c */ /* 0x000fe200000018ff */
        /* <DEDUP_REMOVED lines=11> */
[C---:B---3--:R-:W-:Y:S05]  /*3f50*/  HMMA.16816.F32 R80, R4.reuse, R12, R80 ;  /* 0x0000000c0450723c */ /* 0x048fea0000001850 */
        /* <DEDUP_REMOVED lines=26> */
[----:B------:R-:W5:Y:S01]  /*4100*/  LDSM.16.MT88.4 R20, [R99+0x6800] ;  /* 0x006800006314783b */ /* 0x000f620000004200 */
[----:B-1----:R-:W-:Y:S01]  /*4110*/  F2FP.F16.F32.PACK_AB R5, R113, R106 ;  /* 0x0000006a7105723e */ /* 0x002fe200000000ff */
[----:B------:R-:W-:Y:S01]  /*4120*/  FADD.FTZ R101, R101, R28 ;  /* 0x0000001c65657221 */ /* 0x000fe20000010000 */
[----:B------:R-:W-:-:S02]  /*4130*/  F2FP.F16.F32.PACK_AB R6, R104, R103 ;  /* 0x000000676806723e */ /* 0x000fc400000000ff */
[----:B--2---:R-:W-:Y:S01]  /*4140*/  F2FP.F16.F32.PACK_AB R7, R117, R108 ;  /* 0x0000006c7507723e */ /* 0x004fe200000000ff */
[----:B------:R-:W-:-:S06]  /*4150*/  FADD.FTZ R102, R102, R101 ;  /* 0x0000006566667221 */ /* 0x000fcc0000010000 */
        /* <DEDUP_REMOVED lines=13> */
[C---:B------:R-:W-:Y:S01]  /*4230*/  HMMA.16816.F32 R36, R4.reuse, R22, R36 ;  /* 0x000000160424723c */ /* 0x040fe20000001824 */
[----:B------:R-:W4:Y:S07]  /*4240*/  LDSM.16.MT88.4 R20, [R111+0x7c00] ;  /* 0x007c00006f14783b */ /* 0x000f2e0000004200 */
[C---:B--2---:R-:W-:Y:S08]  /*4250*/  HMMA.16816.F32 R64, R4.reuse, R12, R64 ;  /* 0x0000000c0440723c */ /* 0x044ff00000001840 */
[----:B------:R-:W-:Y:S01]  /*4260*/  HMMA.16816.F32 R68, R4, R14, R68 ;  /* 0x0000000e0444723c */ /* 0x000fe20000001844 */
[----:B------:R-:W-:Y:S01]  /*4270*/  F2FP.F16.F32.PACK_AB R4, R119, R112 ;  /* 0x000000707704723e */ /* 0x000fe200000000ff */
[----:B------:R-:W-:Y:S01]  /*4280*/  LDSM.16.MT88.4 R12, [R99+0x7c00] ;  /* 0x007c0000630c783b */ /* 0x000fe20000004200 */
[----:B------:R-:W-:-:S02]  /*4290*/  F2FP.F16.F32.PACK_AB R5, R133, R114 ;  /* 0x000000728505723e */ /* 0x000fc400000000ff */
[----:B------:R-:W-:Y:S02]  /*42a0*/  F2FP.F16.F32.PACK_AB R6, R115, R110 ;  /* 0x0000006e7306723e */ /* 0x000fe400000000ff */
[----:B------:R-:W-:-:S07]  /*42b0*/  F2FP.F16.F32.PACK_AB R7, R100, R107 ;  /* 0x0000006b6407723e */ /* 0x000fce00000000ff */
[C---:B---3--:R-:W-:Y:S08]  /*42c0*/  HMMA.16816.F32 R56, R4.reuse, R8, R56 ;  /* 0x000000080438723c */ /* 0x048ff00000001838 */
[C---:B------:R-:W-:Y:S01]  /*42d0*/  HMMA.16816.F32 R60, R4.reuse, R10, R60 ;  /* 0x0000000a043c723c */ /* 0x040fe2000000183c */
[----:B------:R-:W2:Y:S07]  /*42e0*/  LDSM.16.MT88.4 R8, [R99+0x8c00] ;  /* 0x008c00006308783b */ /* 0x000eae0000004200 */
        /* <DEDUP_REMOVED lines=97> */
.L_x_10088:
        /* <DEDUP_REMOVED lines=8> */
.L_x_10089:
[----:B------:R-:W-:Y:S05]  /*4980*/  BSYNC.RECONVERGENT B0 ;  /* 0x0000000000007941 */ /* 0x000fea0003800200 */
.L_x_10087:
[C---:B------:R-:W-:Y:S01]  /*4990*/  LEA R4, P0, R0.reuse, R148, 0x1 ;  /* 0x0000009400047211 */ /* 0x040fe200078008ff */
[----:B------:R-:W-:Y:S01]  /*49a0*/  @!PT LDS RZ, [RZ] ;  /* 0x00000000fffff984 */ /* 0x000fe20000000800 */
[----:B------:R-:W-:Y:S01]  /*49b0*/  @!PT LDS RZ, [RZ] ;  /* 0x00000000fffff984 */ /* 0x000fe20000000800 */
[----:B------:R-:W-:Y:S01]  /*49c0*/  @!PT LDS RZ, [RZ] ;  /* 0x00000000fffff984 */ /* 0x000fe20000000800 */
[----:B------:R-:W-:Y:S01]  /*49d0*/  LDGSTS.E.BYPASS.LTC128B.128 [R165+0x6000], desc[UR4][R148.64] ;  /* 0x0600000094a57fae */ /* 0x000fe2000b981a04 */
[----:B------:R-:W-:Y:S02]  /*49e0*/  BSSY.RECONVERGENT B1, `(.L_x_10090) ;  /* 0x0000146000017945 */ /* 0x000fe40003800200 */
[----:B------:R-:W-:Y:S01]  /*49f0*/  LEA.HI.X R5, R0, R149, R121, 0x1, P0 ;  /* 0x0000009500057211 */ /* 0x000fe200000f0c79 */
[----:B------:R-:W-:Y:S01]  /*4a00*/  LDGSTS.E.BYPASS.LTC128B.128 [R165+0x7000], desc[UR4][R148.64+0x40] ;  /* 0x0700004094a57fae */ /* 0x000fe2000b981a04 */
[----:B------:R-:W-:-:S03]  /*4a10*/  ISETP.NE.AND P0, PT, R93, RZ, PT ;  /* 0x000000ff5d00720c */ /* 0x000fc60003f05270 */
[----:B------:R-:W-:Y:S01]  /*4a20*/  LDGSTS.E.BYPASS.LTC128B.128 [R165+0x8000], desc[UR4][R148.64+0x80] ;  /* 0x0800008094a57fae */ /* 0x000fe2000b981a04 */
[----:B------:R-:W-:-:S03]  /*4a30*/  SEL R92, R92, 0xffffffe0, !P0 ;  /* 0xffffffe05c5c7807 */ /* 0x000fc60004000000 */
[----:B------:R-:W-:Y:S02]  /*4a40*/  LDGSTS.E.BYPASS.LTC128B.128 [R165+0x6800], desc[UR4][R4.64] ;  /* 0x0680000004a57fae */ /* 0x000fe4000b981a04 */
[--C-:B------:R-:W-:Y:S02]  /*4a50*/  IMAD.IADD R137, R127, 0x1, R92.reuse ;  /* 0x000000017f897824 */ /* 0x100fe400078e025c */
[----:B------:R-:W-:Y:S01]  /*4a60*/  LDGSTS.E.BYPASS.LTC128B.128 [R165+0x7800], desc[UR4][R4.64+0x40] ;  /* 0x0780004004a57fae */ /* 0x000fe2000b981a04 */
[----:B------:R-:W-:-:S03]  /*4a70*/  IMAD.IADD R133, R126, 0x1, R92 ;  /* 0x000000017e857824 */ /* 0x000fc600078e025c */
[----:B------:R1:W-:Y:S04]  /*4a80*/  LDGSTS.E.BYPASS.LTC128B.128 [R165+0x8800], desc[UR4][R4.64+0x80] ;  /* 0x0880008004a57fae */ /* 0x0003e8000b981a04 */
[----:B------:R-:W-:Y:S04]  /*4a90*/  LDSM.16.M88.4 R88, [R127] ;  /* 0x000000007f58783b */ /* 0x000fe80000000200 */
[----:B------:R-:W1:Y:S04]  /*4aa0*/  LDSM.16.M88.4 R24, [R126+0x3000] ;  /* 0x003000007e18783b */ /* 0x000e680000000200 */
[----:B------:R-:W2:Y:S04]  /*4ab0*/  LDSM.16.M88.4 R16, [R126+0x3400] ;  /* 0x003400007e10783b */ /* 0x000ea80000000200 */
        /* <DEDUP_REMOVED lines=8> */
[C---:B-1----:R-:W-:Y:S03]  /*4b40*/  HMMA.16816.F32 R4, R88.reuse, R24, RZ ;  /* 0x000000185804723c */ /* 0x042fe600000018ff */
[----:B------:R-:W-:Y:S04]  /*4b50*/  LDSM.16.M88.4 R116, [R126+0x5000] ;  /* 0x005000007e74783b */ /* 0x000fe80000000200 */
[----:B------:R-:W0:Y:S01]  /*4b60*/  LDGDEPBAR ;  /* 0x00000000000079af */ /* 0x000e220000000000 */
[C---:B--2---:R-:W-:Y:S08]  /*4b70*/  HMMA.16816.F32 R20, R88.reuse, R16, RZ ;  /* 0x000000105814723c */ /* 0x044ff000000018ff */
[C---:B---3--:R-:W-:Y:S08]  /*4b80*/  HMMA.16816.F32 R100, R88.reuse, R96, RZ ;  /* 0x000000605864723c */ /* 0x048ff000000018ff */
[C---:B------:R-:W-:Y:S08]  /*4b90*/  HMMA.16816.F32 R24, R88.reuse, R26, RZ ;  /* 0x0000001a5818723c */ /* 0x040ff000000018ff */
[C---:B------:R-:W-:Y:S08]  /*4ba0*/  HMMA.16816.F32 R16, R88.reuse, R18, RZ ;  /* 0x000000125810723c */ /* 0x040ff000000018ff */
[C---:B------:R-:W-:Y:S08]  /*4bb0*/  HMMA.16816.F32 R96, R88.reuse, R98, RZ ;  /* 0x000000625860723c */ /* 0x040ff000000018ff */
[C---:B----4-:R-:W-:Y:S08]  /*4bc0*/  HMMA.16816.F32 R92, R88.reuse, R8, RZ ;  /* 0x00000008585c723c */ /* 0x050ff000000018ff */
        /* <DEDUP_REMOVED lines=25> */
[C---:B------:R-:W-:Y:S01]  /*4d60*/  HMMA.16816.F32 R24, R112.reuse, R14, R24 ;  /* 0x0000000e7018723c */ /* 0x040fe20000001818 */
[----:B------:R-:W-:Y:S07]  /*4d70*/  LDSM.16.M88.4 R12, [R137+0x2000] ;  /* 0x00200000890c783b */ /* 0x000fee0000000200 */
[C---:B-1----:R-:W-:Y:S08]  /*4d80*/  HMMA.16816.F32 R20, R112.reuse, R8, R20 ;  /* 0x000000087014723c */ /* 0x042ff00000001814 */
[----:B------:R-:W-:Y:S01]  /*4d90*/  HMMA.16816.F32 R16, R112, R10, R16 ;  /* 0x0000000a7010723c */ /* 0x000fe20000001810 */
[----:B------:R-:W1:Y:S07]  /*4da0*/  LDSM.16.M88.4 R8, [R133+0x5000] ;  /* 0x005000008508783b */ /* 0x000e6e0000000200 */
[C---:B------:R-:W-:Y:S08]  /*4db0*/  HMMA.16816.F32 R92, R28.reuse, R104, R92 ;  /* 0x000000681c5c723c */ /* 0x040ff0000000185c */
[----:B------:R-:W-:Y:S01]  /*4dc0*/  HMMA.16816.F32 R88, R28, R106, R88 ;  /* 0x0000006a1c58723c */ /* 0x000fe20000001858 */
[----:B------:R-:W3:Y:S04]  /*4dd0*/  LDSM.16.M88.4 R104, [R133+0x4c00] ;  /* 0x004c00008568783b */ /* 0x000ee80000000200 */
[----:B------:R-:W4:Y:S03]  /*4de0*/  LDSM.16.M88.4 R28, [R126+0x5400] ;  /* 0x005400007e1c783b */ /* 0x000f260000000200 */
[----:B--2---:R-:W-:Y:S01]  /*4df0*/  HMMA.16816.F32 R4, R32, R116, R4 ;  /* 0x000000742004723c */ /* 0x004fe20000001804 */
[----:B------:R-:W-:-:S07]  /*4e00*/  IMAD.SHL.U32 R116, R120, 0x40, RZ ;  /* 0x0000004078747824 */ /* 0x000fce00078e00ff */
[C---:B------:R-:W-:Y:S08]  /*4e10*/  HMMA.16816.F32 R100, R112.reuse, R108, R100 ;  /* 0x0000006c7064723c */ /* 0x040ff00000001864 */
[----:B------:R-:W-:Y:S01]  /*4e20*/  HMMA.16816.F32 R96, R112, R110, R96 ;  /* 0x0000006e7060723c */ /* 0x000fe20000001860 */
[----:B------:R-:W2:Y:S07]  /*4e30*/  LDSM.16.M88.4 R108, [R133+0x5400] ;  /* 0x00540000856c783b */ /* 0x000eae0000000200 */
[----:B------:R-:W-:Y:S08]  /*4e40*/  HMMA.16816.F32 R24, R32, R118, R24 ;  /* 0x000000762018723c */ /* 0x000ff00000001818 */
[----:B-1----:R-:W-:Y:S08]  /*4e50*/  HMMA.16816.F32 R4, R12, R8, R4 ;  /* 0x000000080c04723c */ /* 0x002ff00000001804 */
[C---:B---3--:R-:W-:Y:S08]  /*4e60*/  HMMA.16816.F32 R92, R112.reuse, R104, R92 ;  /* 0x00000068705c723c */ /* 0x048ff0000000185c */
[----:B------:R-:W-:Y:S01]  /*4e70*/  HMMA.16816.F32 R88, R112, R106, R88 ;  /* 0x0000006a7058723c */ /* 0x000fe20000001858 */
[----:B------:R-:W-:Y:S01]  /*4e80*/  LOP3.LUT R113, R116, R86, RZ, 0xfc, !PT ;  /* 0x0000005674717212 */ /* 0x000fe200078efcff */
[----:B------:R-:W1:Y:S04]  /*4e90*/  LDSM.16.M88.4 R104, [R126+0x5800] ;  /* 0x005800007e68783b */ /* 0x000e680000000200 */
[----:B------:R-:W-:-:S02]  /*4ea0*/  VIADD R8, R113, 0xffffff80 ;  /* 0xffffff8071087836 */ /* 0x000fc40000000000 */
[----:B----4-:R-:W-:Y:S01]  /*4eb0*/  HMMA.16816.F32 R20, R32, R28, R20 ;  /* 0x0000001c2014723c */ /* 0x010fe20000001814 */
[----:B------:R-:W-:Y:S02]  /*4ec0*/  VIADD R9, R113, 0xffffff81 ;  /* 0xffffff8171097836 */ /* 0x000fe40000000000 */
[----:B------:R-:W-:Y:S01]  /*4ed0*/  ISETP.GT.AND P1, PT, R87, R8, PT ;  /* 0x000000085700720c */ /* 0x000fe20003f24270 */
[C---:B------:R-:W-:Y:S01]  /*4ee0*/  VIADD R28, R113.reuse, 0xffffff90 ;  /* 0xffffff90711c7836 */ /* 0x040fe20000000000 */
[C---:B------:R-:W-:Y:S02]  /*4ef0*/  ISETP.GE.AND P3, PT, R8.reuse, R142, PT ;  /* 0x0000008e0800720c */ /* 0x040fe40003f66270 */
[----:B------:R-:W-:Y:S01]  /*4f00*/  ISETP.GE.AND P0, PT, R8, R141, PT ;  /* 0x0000008d0800720c */ /* 0x000fe20003f06270 */
[----:B------:R-:W-:Y:S01]  /*4f10*/  HMMA.16816.F32 R24, R12, R10, R24 ;  /* 0x0000000a0c18723c */ /* 0x000fe20000001818 */
[----:B------:R-:W-:Y:S01]  /*4f20*/  ISETP.GT.AND P5, PT, R122, R8, PT ;  /* 0x000000087a00720c */ /* 0x000fe20003fa4270 */
[----:B------:R-:W-:Y:S01]  /*4f30*/  VIADD R8, R113, 0xffffff88 ;  /* 0xffffff8871087836 */ /* 0x000fe20000000000 */
[----:B------:R-:W-:-:S02]  /*4f40*/  FSEL R4, R4, -INF , !P1 ;  /* 0xff80000004047808 */ /* 0x000fc40004800000 */
[-C--:B------:R-:W-:Y:S02]  /*4f50*/  ISETP.GT.AND P2, PT, R87, R9.reuse, PT ;  /* 0x000000095700720c */ /* 0x080fe40003f44270 */
[----:B------:R-:W-:Y:S01]  /*4f60*/  FSEL R112, R4, -INF , !P3 ;  /* 0xff80000004707808 */ /* 0x000fe20005800000 */
[----:B------:R-:W-:Y:S01]  /*4f70*/  VIADD R4, R113, 0xffffff89 ;  /* 0xffffff8971047836 */ /* 0x000fe20000000000 */
[----:B------:R-:W-:Y:S01]  /*4f80*/  FSEL R6, R6, -INF , !P5 ;  /* 0xff80000006067808 */ /* 0x000fe20006800000 */
[----:B------:R-:W-:Y:S01]  /*4f90*/  HMMA.16816.F32 R16, R32, R30, R16 ;  /* 0x0000001e2010723c */ /* 0x000fe20000001810 */
[----:B------:R-:W-:Y:S02]  /*4fa0*/  ISETP.GE.AND P4, PT, R9, R142, PT ;  /* 0x0000008e0900720c */ /* 0x000fe40003f86270 */
[----:B------:R-:W-:Y:S02]  /*4fb0*/  ISETP.GT.AND P3, PT, R122, R9, PT ;  /* 0x000000097a00720c */ /* 0x000fe40003f64270 */
[----:B------:R-:W-:-:S02]  /*4fc0*/  ISETP.GT.AND P5, PT, R87, R8, PT ;  /* 0x000000085700720c */ /* 0x000fc40003fa4270 */
[----:B------:R-:W-:Y:S01]  /*4fd0*/  FSEL R5, R5, -INF , !P2 ;  /* 0xff80000005057808 */ /* 0x000fe20005000000 */
[----:B--2---:R-:W-:Y:S01]  /*4fe0*/  HMMA.16816.F32 R20, R12, R108, R20 ;  /* 0x0000006c0c14723c */ /* 0x004fe20000001814 */
[----:B------:R-:W-:Y:S02]  /*4ff0*/  ISETP.GE.AND P1, PT, R9, R141, PT ;  /* 0x0000008d0900720c */ /* 0x000fe40003f26270 */
[----:B------:R-:W-:Y:S02]  /*5000*/  FSEL R114, R6, -INF , !P0 ;  /* 0xff80000006727808 */ /* 0x000fe40004000000 */
[----:B------:R-:W-:Y:S02]  /*5010*/  ISETP.GE.AND P2, PT, R8, R142, PT ;  /* 0x0000008e0800720c */ /* 0x000fe40003f46270 */
[----:B------:R-:W-:Y:S01]  /*5020*/  FSEL R118, R5, -INF , !P4 ;  /* 0xff80000005767808 */ /* 0x000fe20006000000 */
[----:B-1----:R-:W-:Y:S01]  /*5030*/  HMMA.16816.F32 R100, R32, R104, R100 ;  /* 0x000000682064723c */ /* 0x002fe20000001864 */
[----:B------:R-:W-:-:S02]  /*5040*/  FSEL R7, R7, -INF , !P3 ;  /* 0xff80000007077808 */ /* 0x000fc40005800000 */
[----:B------:R-:W-:Y:S02]  /*5050*/  FSEL R24, R24, -INF , !P5 ;  /* 0xff80000018187808 */ /* 0x000fe40006800000 */
[----:B------:R-:W-:Y:S02]  /*5060*/  ISETP.GE.AND P0, PT, R8, R141, PT ;  /* 0x0000008d0800720c */ /* 0x000fe40003f06270 */
[----:B------:R-:W-:Y:S01]  /*5070*/  ISETP.GT.AND P4, PT, R122, R8, PT ;  /* 0x000000087a00720c */ /* 0x000fe20003f84270 */
[----:B------:R-:W-:Y:S01]  /*5080*/  HMMA.16816.F32 R16, R12, R110, R16 ;  /* 0x0000006e0c10723c */ /* 0x000fe20000001810 */
[----:B------:R-:W1:Y:S01]  /*5090*/  LDSM.16.M88.4 R8, [R133+0x5800] ;  /* 0x005800008508783b */ /* 0x000e620000000200 */
[----:B------:R-:W-:Y:S02]  /*50a0*/  FSEL R138, R7, -INF , !P1 ;  /* 0xff800000078a7808 */ /* 0x000fe40004800000 */
[----:B------:R-:W-:Y:S01]  /*50b0*/  FSEL R140, R24, -INF , !P2 ;  /* 0xff800000188c7808 */ /* 0x000fe20005000000 */
[----:B------:R-:W-:Y:S01]  /*50c0*/  VIADD R24, R113, 0xffffff91 ;  /* 0xffffff9171187836 */ /* 0x000fe20000000000 */
[----:B------:R-:W-:-:S02]  /*50d0*/  ISETP.GT.AND P3, PT, R87, R4, PT ;  /* 0x000000045700720c */ /* 0x000fc40003f64270 */
[C---:B------:R-:W-:Y:S01]  /*50e0*/  ISETP.GE.AND P5, PT, R4.reuse, R142, PT ;  /* 0x0000008e0400720c */ /* 0x040fe20003fa6270 */
[----:B------:R-:W-:Y:S01]  /*50f0*/  HMMA.16816.F32 R96, R32, R106, R96 ;  /* 0x0000006a2060723c */ /* 0x000fe20000001860 */
[----:B------:R-:W-:Y:S02]  /*5100*/  ISETP.GE.AND P1, PT, R4, R141, PT ;  /* 0x0000008d0400720c */ /* 0x000fe40003f26270 */
[----:B------:R-:W-:Y:S02]  /*5110*/  ISETP.GT.AND P2, PT, R122, R4, PT ;  /* 0x000000047a00720c */ /* 0x000fe40003f44270 */
[----:B------:R-:W2:Y:S01]  /*5120*/  LDSM.16.M88.4 R4, [R126+0x5c00] ;  /* 0x005c00007e04783b */ /* 0x000ea20000000200 */
[----:B------:R-:W-:Y:S02]  /*5130*/  FSEL R25, R25, -INF , !P3 ;  /* 0xff80000019197808 */ /* 0x000fe40005800000 */
[----:B------:R-:W-:Y:S02]  /*5140*/  FSEL R26, R26, -INF , !P4 ;  /* 0xff8000001a1a7808 */ /* 0x000fe40006000000 */
[----:B------:R-:W-:-:S02]  /*5150*/  ISETP.GT.AND P4, PT, R87, R28, PT ;  /* 0x0000001c5700720c */ /* 0x000fc40003f84270 */
[----:B------:R-:W-:Y:S01]  /*5160*/  FSEL R156, R25, -INF , !P5 ;  /* 0xff800000199c7808 */ /* 0x000fe20006800000 */
[----:B------:R-:W-:Y:S01]  /*5170*/  VIADD R25, R113, 0xffffff98 ;  /* 0xffffff9871197836 */ /* 0x000fe20000000000 */
[----:B------:R-:W-:Y:S02]  /*5180*/  FSEL R27, R27, -INF , !P2 ;  /* 0xff8000001b1b7808 */ /* 0x000fe40005000000 */
[----:B------:R-:W-:Y:S02]  /*5190*/  ISETP.GT.AND P5, PT, R122, R28, PT ;  /* 0x0000001c7a00720c */ /* 0x000fe40003fa4270 */
[----:B------:R-:W-:Y:S02]  /*51a0*/  ISETP.GT.AND P2, PT, R87, R24, PT ;  /* 0x000000185700720c */ /* 0x000fe40003f44270 */
[----:B------:R-:W-:Y:S02]  /*51b0*/  FSEL R154, R26, -INF , !P0 ;  /* 0xff8000001a9a7808 */ /* 0x000fe40004000000 */
[----:B------:R-:W-:-:S02]  /*51c0*/  FSEL R20, R20, -INF , !P4 ;  /* 0xff80000014147808 */ /* 0x000fc40006000000 */
[CC--:B------:R-:W-:Y:S02]  /*51d0*/  ISETP.GE.AND P3, PT, R28.reuse, R142.reuse, PT ;  /* 0x0000008e1c00720c */ /* 0x0c0fe40003f66270 */
[----:B------:R-:W-:Y:S02]  /*51e0*/  ISETP.GE.AND P0, PT, R28, R141, PT ;  /* 0x0000008d1c00720c */ /* 0x000fe40003f06270 */
[----:B------:R-:W-:Y:S02]  /*51f0*/  ISETP.GE.AND P4, PT, R24, R142, PT ;  /* 0x0000008e1800720c */ /* 0x000fe40003f86270 */
[----:B------:R-:W-:Y:S02]  /*5200*/  FSEL R22, R22, -INF , !P5 ;  /* 0xff80000016167808 */ /* 0x000fe40006800000 */
[----:B------:R-:W-:Y:S01]  /*5210*/  FSEL R21, R21, -INF , !P2 ;  /* 0xff80000015157808 */ /* 0x000fe20005000000 */
[----:B-1----:R-:W-:Y:S01]  /*5220*/  HMMA.16816.F32 R100, R12, R8, R100 ;  /* 0x000000080c64723c */ /* 0x002fe20000001864 */
[----:B------:R-:W-:Y:S01]  /*5230*/  FSEL R110, R27, -INF , !P1 ;  /* 0xff8000001b6e7808 */ /* 0x000fe20004800000 */
[C---:B------:R-:W-:Y:S01]  /*5240*/  VIADD R9, R113.reuse, 0xffffff99 ;  /* 0xffffff9971097836 */ /* 0x040fe20000000000 */
[----:B------:R-:W-:Y:S01]  /*5250*/  FSEL R30, R20, -INF , !P3 ;  /* 0xff800000141e7808 */ /* 0x000fe20005800000 */
[----:B------:R-:W-:Y:S01]  /*5260*/  VIADD R8, R113, 0xffffffa0 ;  /* 0xffffffa071087836 */ /* 0x000fe20000000000 */
[----:B------:R-:W-:-:S02]  /*5270*/  FSEL R155, R22, -INF , !P0 ;  /* 0xff800000169b7808 */ /* 0x000fc40004000000 */
[----:B------:R-:W-:Y:S01]  /*5280*/  FSEL R28, R21, -INF , !P4 ;  /* 0xff800000151c7808 */ /* 0x000fe20006000000 */
[----:B------:R-:W-:Y:S01]  /*5290*/  HMMA.16816.F32 R96, R12, R10, R96 ;  /* 0x0000000a0c60723c */ /* 0x000fe20000001860 */
[----:B------:R-:W-:Y:S02]  /*52a0*/  ISETP.GE.AND P1, PT, R24, R141, PT ;  /* 0x0000008d1800720c */ /* 0x000fe40003f26270 */
[C---:B------:R-:W-:Y:S02]  /*52b0*/  ISETP.GT.AND P3, PT, R122.reuse, R24, PT ;  /* 0x000000187a00720c */ /* 0x040fe40003f64270 */
[----:B------:R-:W-:Y:S02]  /*52c0*/  ISETP.GT.AND P5, PT, R87, R25, PT ;  /* 0x000000195700720c */ /* 0x000fe40003fa4270 */
[C---:B------:R-:W-:Y:S01]  /*52d0*/  ISETP.GE.AND P2, PT, R25.reuse, R142, PT ;  /* 0x0000008e1900720c */ /* 0x040fe20003f46270 */
[----:B--2---:R-:W-:Y:S01]  /*52e0*/  HMMA.16816.F32 R92, R32, R4, R92 ;  /* 0x00000004205c723c */ /* 0x004fe2000000185c */
[----:B------:R-:W-:Y:S01]  /*52f0*/  ISETP.GE.AND P0, PT, R25, R141, PT ;  /* 0x0000008d1900720c */ /* 0x000fe20003f06270 */
[C---:B------:R-:W-:Y:S01]  /*5300*/  VIADD R4, R113.reuse, 0xffffffa1 ;  /* 0xffffffa171047836 */ /* 0x040fe20000000000 */
[----:B------:R-:W-:Y:S01]  /*5310*/  ISETP.GT.AND P4, PT, R122, R25, PT ;  /* 0x000000197a00720c */ /* 0x000fe20003f84270 */
[----:B------:R-:W-:Y:S01]  /*5320*/  VIADD R5, R113, 0xffffffa8 ;  /* 0xffffffa871057836 */ /* 0x000fe20000000000 */
[----:B------:R-:W1:Y:S01]  /*5330*/  LDSM.16.M88.4 R24, [R133+0x5c00] ;  /* 0x005c00008518783b */ /* 0x000e620000000200 */
[----:B------:R-:W-:Y:S01]  /*5340*/  FSEL R16, R16, -INF , !P5 ;  /* 0xff80000010107808 */ /* 0x000fe20006800000 */
[----:B------:R-:W-:-:S04]  /*5350*/  DEPBAR.LE SB0, 0x0 ;  /* 0x000080000000791a */ /* 0x000fc80000000000 */
[----:B------:R-:W-:Y:S01]  /*5360*/  FSEL R23, R23, -INF , !P3 ;  /* 0xff80000017177808 */ /* 0x000fe20005800000 */
[----:B------:R-:W-:Y:S01]  /*5370*/  HMMA.16816.F32 R88, R32, R6, R88 ;  /* 0x000000062058723c */ /* 0x000fe20000001858 */
[CC--:B------:R-:W-:Y:S01]  /*5380*/  ISETP.GT.AND P3, PT, R87.reuse, R9.reuse, PT ;  /* 0x000000095700720c */ /* 0x0c0fe20003f64270 */
[----:B------:R-:W-:Y:S01]  /*5390*/  VIADD R32, R120, 0xfffffffe ;  /* 0xfffffffe78207836 */ /* 0x000fe20000000000 */
[----:B------:R-:W-:Y:S02]  /*53a0*/  FSEL R22, R16, -INF , !P2 ;  /* 0xff80000010167808 */ /* 0x000fe40005000000 */
[----:B------:R-:W-:Y:S02]  /*53b0*/  FSEL R18, R18, -INF , !P4 ;  /* 0xff80000012127808 */ /* 0x000fe40006000000 */
[----:B------:R-:W-:Y:S02]  /*53c0*/  ISETP.GT.AND P2, PT, R122, R9, PT ;  /* 0x000000097a00720c */ /* 0x000fe40003f44270 */
[----:B------:R-:W-:-:S02]  /*53d0*/  ISETP.GT.AND P4, PT, R87, R8, PT ;  /* 0x000000085700720c */ /* 0x000fc40003f84270 */
[-C--:B------:R-:W-:Y:S02]  /*53e0*/  ISETP.GE.AND P5, PT, R9, R142.reuse, PT ;  /* 0x0000008e0900720c */ /* 0x080fe40003fa6270 */
[----:B------:R-:W-:Y:S02]  /*53f0*/  FSEL R17, R17, -INF , !P3 ;  /* 0xff80000011117808 */ /* 0x000fe40005800000 */
[----:B------:R-:W-:Y:S02]  /*5400*/  FSEL R109, R23, -INF , !P1 ;  /* 0xff800000176d7808 */ /* 0x000fe40004800000 */
[----:B------:R-:W-:Y:S01]  /*5410*/  ISETP.GE.AND P1, PT, R9, R141, PT ;  /* 0x0000008d0900720c */ /* 0x000fe20003f26270 */
[----:B------:R-:W-:Y:S01]  /*5420*/  BAR.SYNC.DEFER_BLOCKING 0x0 ;  /* 0x0000000000007b1d */ /* 0x000fe20000010000 */
[----:B------:R-:W-:Y:S02]  /*5430*/  ISETP.GE.AND P3, PT, R8, R142, PT ;  /* 0x0000008e0800720c */ /* 0x000fe40003f66270 */
[----:B------:R-:W-:-:S02]  /*5440*/  FSEL R19, R19, -INF , !P2 ;  /* 0xff80000013137808 */ /* 0x000fc40005000000 */
[----:B------:R-:W-:Y:S02]  /*5450*/  FSEL R21, R100, -INF , !P4 ;  /* 0xff80000064157808 */ /* 0x000fe40006000000 */
[----:B------:R-:W-:Y:S02]  /*5460*/  FSEL R20, R17, -INF , !P5 ;  /* 0xff80000011147808 */ /* 0x000fe40006800000 */
[----:B------:R-:W-:Y:S02]  /*5470*/  ISETP.GT.AND P5, PT, R122, R8, PT ;  /* 0x000000087a00720c */ /* 0x000fe40003fa4270 */
[----:B------:R-:W-:Y:S02]  /*5480*/  FSEL R115, R19, -INF , !P1 ;  /* 0xff80000013737808 */ /* 0x000fe40004800000 */
[----:B------:R-:W-:Y:S02]  /*5490*/  FSEL R21, R21, -INF , !P3 ;  /* 0xff80000015157808 */ /* 0x000fe40005800000 */
[----:B------:R-:W-:Y:S01]  /*54a0*/  ISETP.GT.AND P2, PT, R87, R4, PT ;  /* 0x000000045700720c */ /* 0x000fe20003f44270 */
[----:B-1----:R-:W-:Y:S01]  /*54b0*/  HMMA.16816.F32 R92, R12, R24, R92 ;  /* 0x000000180c5c723c */ /* 0x002fe2000000185c */
[----:B------:R-:W-:-:S02]  /*54c0*/  ISETP.GE.AND P1, PT, R4, R142, PT ;  /* 0x0000008e0400720c */ /* 0x000fc40003f26270 */
[-C--:B------:R-:W-:Y:S02]  /*54d0*/  ISETP.GE.AND P4, PT, R4, R141.reuse, PT ;  /* 0x0000008d0400720c */ /* 0x080fe40003f86270 */
[----:B------:R-:W-:Y:S01]  /*54e0*/  ISETP.GT.AND P3, PT, R122, R4, PT ;  /* 0x000000047a00720c */ /* 0x000fe20003f64270 */
[----:B------:R-:W-:Y:S01]  /*54f0*/  VIADD R4, R113, 0xffffffa9 ;  /* 0xffffffa971047836 */ /* 0x000fe20000000000 */
[----:B------:R-:W-:Y:S01]  /*5500*/  FSEL R111, R18, -INF , !P0 ;  /* 0xff800000126f7808 */ /* 0x000fe20004000000 */
[----:B------:R-:W-:Y:S01]  /*5510*/  HMMA.16816.F32 R88, R12, R26, R88 ;  /* 0x0000001a0c58723c */ /* 0x000fe20000001858 */
[----:B------:R-:W-:Y:S02]  /*5520*/  ISETP.GE.AND P0, PT, R8, R141, PT ;  /* 0x0000008d0800720c */ /* 0x000fe40003f06270 */
[----:B------:R-:W-:Y:S02]  /*5530*/  FSEL R102, R102, -INF , !P5 ;  /* 0xff80000066667808 */ /* 0x000fe40006800000 */
[----:B------:R-:W-:-:S02]  /*5540*/  ISETP.GT.AND P5, PT, R87, R5, PT ;  /* 0x000000055700720c */ /* 0x000fc40003fa4270 */
[----:B------:R-:W-:Y:S02]  /*5550*/  FSEL R23, R101, -INF , !P2 ;  /* 0xff80000065177808 */ /* 0x000fe40005000000 */
[----:B------:R-:W-:Y:S02]  /*5560*/  FSEL R103, R103, -INF , !P3 ;  /* 0xff80000067677808 */ /* 0x000fe40005800000 */
[----:B------:R-:W-:Y:S02]  /*5570*/  FSEL R127, R102, -INF , !P0 ;  /* 0xff800000667f7808 */ /* 0x000fe40004000000 */
[----:B------:R-:W-:Y:S02]  /*5580*/  ISETP.GT.AND P3, PT, R87, R4, PT ;  /* 0x000000045700720c */ /* 0x000fe40003f64270 */
[----:B------:R-:W-:Y:S02]  /*5590*/  ISETP.GE.AND P0, PT, R5, R142, PT ;  /* 0x0000008e0500720c */ /* 0x000fe40003f06270 */
[----:B------:R-:W-:-:S02]  /*55a0*/  FSEL R96, R96, -INF , !P5 ;  /* 0xff80000060607808 */ /* 0x000fc40006800000 */
[----:B------:R-:W-:Y:S02]  /*55b0*/  FSEL R23, R23, -INF , !P1 ;  /* 0xff80000017177808 */ /* 0x000fe40004800000 */
[----:B------:R-:W-:Y:S02]  /*55c0*/  ISETP.GE.AND P2, PT, R5, R141, PT ;  /* 0x0000008d0500720c */ /* 0x000fe40003f46270 */
[----:B------:R-:W-:Y:S01]  /*55d0*/  ISETP.GT.AND P1, PT, R122, R5, PT ;  /* 0x000000057a00720c */ /* 0x000fe20003f24270 */
[----:B------:R-:W-:Y:S01]  /*55e0*/  VIADD R5, R113, 0xffffffb0 ;  /* 0xffffffb071057836 */ /* 0x000fe20000000000 */
[----:B------:R-:W-:Y:S02]  /*55f0*/  FSEL R119, R103, -INF , !P4 ;  /* 0xff80000067777808 */ /* 0x000fe40006000000 */
[----:B------:R-:W-:Y:S02]  /*5600*/  ISETP.GE.AND P4, PT, R4, R142, PT ;  /* 0x0000008e0400720c */ /* 0x000fe40003f86270 */
[----:B------:R-:W-:-:S02]  /*5610*/  FSEL R97, R97, -INF , !P3 ;  /* 0xff80000061617808 */ /* 0x000fc40005800000 */
[----:B------:R-:W-:Y:S02]  /*5620*/  FSEL R139, R96, -INF , !P0 ;  /* 0xff800000608b7808 */ /* 0x000fe40004000000 */
[----:B------:R-:W-:Y:S02]  /*5630*/  ISETP.GE.AND P5, PT, R4, R141, PT ;  /* 0x0000008d0400720c */ /* 0x000fe40003fa6270 */
[C---:B------:R-:W-:Y:S01]  /*5640*/  ISETP.GT.AND P0, PT, R122.reuse, R4, PT ;  /* 0x000000047a00720c */ /* 0x040fe20003f04270 */
[----:B------:R-:W-:Y:S01]  /*5650*/  VIADD R4, R113, 0xffffffb1 ;  /* 0xffffffb171047836 */ /* 0x000fe20000000000 */
[----:B------:R-:W-:Y:S02]  /*5660*/  FSEL R137, R97, -INF , !P4 ;  /* 0xff80000061897808 */ /* 0x000fe40006000000 */
[----:B------:R-:W-:Y:S02]  /*5670*/  ISETP.GT.AND P4, PT, R122, R5, PT ;  /* 0x000000057a00720c */ /* 0x000fe40003f84270 */
[----:B------:R-:W-:-:S02]  /*5680*/  FSEL R98, R98, -INF , !P1 ;  /* 0xff80000062627808 */ /* 0x000fc40004800000 */
[----:B------:R-:W-:Y:S02]  /*5690*/  FSEL R99, R99, -INF , !P0 ;  /* 0xff80000063637808 */ /* 0x000fe40004000000 */
[C---:B------:R-:W-:Y:S02]  /*56a0*/  ISETP.GT.AND P1, PT, R87.reuse, R5, PT ;  /* 0x000000055700720c */ /* 0x040fe40003f24270 */
[-C--:B------:R-:W-:Y:S02]  /*56b0*/  ISETP.GT.AND P0, PT, R87, R4.reuse, PT ;  /* 0x000000045700720c */ /* 0x080fe40003f04270 */
[----:B------:R-:W-:Y:S02]  /*56c0*/  FSEL R94, R94, -INF , !P4 ;  /* 0xff8000005e5e7808 */ /* 0x000fe40006000000 */
[----:B------:R-:W-:Y:S02]  /*56d0*/  ISETP.GT.AND P4, PT, R122, R4, PT ;  /* 0x000000047a00720c */ /* 0x000fe40003f84270 */
[----:B------:R-:W-:-:S02]  /*56e0*/  FSEL R92, R92, -INF , !P1 ;  /* 0xff8000005c5c7808 */ /* 0x000fc40004800000 */
[----:B------:R-:W-:Y:S02]  /*56f0*/  FSEL R29, R93, -INF , !P0 ;  /* 0xff8000005d1d7808 */ /* 0x000fe40004000000 */
[C---:B------:R-:W-:Y:S02]  /*5700*/  ISETP.GE.AND P1, PT, R4.reuse, R142, PT ;  /* 0x0000008e0400720c */ /* 0x040fe40003f26270 */
[----:B------:R-:W-:Y:S01]  /*5710*/  ISETP.GE.AND P0, PT, R4, R141, PT ;  /* 0x0000008d0400720c */ /* 0x000fe20003f06270 */
[----:B------:R-:W-:Y:S01]  /*5720*/  VIADD R4, R113, 0xffffffb9 ;  /* 0xffffffb971047836 */ /* 0x000fe20000000000 */
[----:B------:R-:W-:Y:S02]  /*5730*/  FSEL R95, R95, -INF , !P4 ;  /* 0xff8000005f5f7808 */ /* 0x000fe40006000000 */
[----:B------:R-:W-:Y:S02]  /*5740*/  FSEL R117, R98, -INF , !P2 ;  /* 0xff80000062757808 */ /* 0x000fe40005000000 */
[----:B------:R-:W-:-:S02]  /*5750*/  FSEL R105, R95, -INF , !P0 ;  /* 0xff8000005f697808 */ /* 0x000fc40004000000 */
[----:B------:R-:W-:Y:S02]  /*5760*/  ISETP.GT.AND P0, PT, R87, R4, PT ;  /* 0x000000045700720c */ /* 0x000fe40003f04270 */
[----:B------:R-:W-:Y:S02]  /*5770*/  ISETP.GE.AND P3, PT, R5, R142, PT ;  /* 0x0000008e0500720c */ /* 0x000fe40003f66270 */
[----:B------:R-:W-:Y:S02]  /*5780*/  FSEL R89, R89, -INF , !P0 ;  /* 0xff80000059597808 */ /* 0x000fe40004000000 */
[----:B------:R-:W-:Y:S01]  /*5790*/  ISETP.GE.AND P2, PT, R5, R141, PT ;  /* 0x0000008d0500720c */ /* 0x000fe20003f46270 */
[----:B------:R-:W-:Y:S01]  /*57a0*/  VIADD R5, R113, 0xffffffb8 ;  /* 0xffffffb871057836 */ /* 0x000fe20000000000 */
[----:B------:R-:W-:Y:S02]  /*57b0*/  ISETP.GT.U32.AND P0, PT, R32, R145, PT ;  /* 0x000000912000720c */ /* 0x000fe40003f04070 */
[----:B------:R-:W-:-:S02]  /*57c0*/  FSEL R107, R94, -INF , !P2 ;  /* 0xff8000005e6b7808 */ /* 0x000fc40005000000 */
[-C--:B------:R-:W-:Y:S02]  /*57d0*/  ISETP.GT.AND P4, PT, R87, R5.reuse, PT ;  /* 0x000000055700720c */ /* 0x080fe40003f84270 */
[----:B------:R-:W-:Y:S02]  /*57e0*/  FSEL R29, R29, -INF , !P1 ;  /* 0xff8000001d1d7808 */ /* 0x000fe40004800000 */
[C---:B------:R-:W-:Y:S02]  /*57f0*/  ISETP.GT.AND P2, PT, R122.reuse, R5, PT ;  /* 0x000000057a00720c */ /* 0x040fe40003f44270 */
[----:B------:R-:W-:Y:S02]  /*5800*/  ISETP.GT.AND P1, PT, R122, R4, PT ;  /* 0x000000047a00720c */ /* 0x000fe40003f24270 */
[----:B------:R-:W-:Y:S02]  /*5810*/  FSEL R133, R99, -INF , !P5 ;  /* 0xff80000063857808 */ /* 0x000fe40006800000 */
[----:B------:R-:W-:-:S02]  /*5820*/  FSEL R113, R92, -INF , !P3 ;  /* 0xff8000005c717808 */ /* 0x000fc40005800000 */
[----:B------:R-:W-:Y:S02]  /*5830*/  FSEL R31, R88, -INF , !P4 ;  /* 0xff800000581f7808 */ /* 0x000fe40006000000 */
[----:B------:R-:W-:Y:S02]  /*5840*/  FSEL R90, R90, -INF , !P2 ;  /* 0xff8000005a5a7808 */ /* 0x000fe40005000000 */
[CC--:B------:R-:W-:Y:S02]  /*5850*/  ISETP.GE.AND P5, PT, R5.reuse, R142.reuse, PT ;  /* 0x0000008e0500720c */ /* 0x0c0fe40003fa6270 */
[-C--:B------:R-:W-:Y:S02]  /*5860*/  ISETP.GE.AND P3, PT, R5, R141.reuse, PT ;  /* 0x0000008d0500720c */ /* 0x080fe40003f66270 */
[C---:B------:R-:W-:Y:S02]  /*5870*/  ISETP.GE.AND P4, PT, R4.reuse, R142, PT ;  /* 0x0000008e0400720c */ /* 0x040fe40003f86270 */
[----:B------:R-:W-:-:S02]  /*5880*/  ISETP.GE.AND P2, PT, R4, R141, PT ;  /* 0x0000008d0400720c */ /* 0x000fc40003f46270 */
[----:B------:R-:W-:Y:S02]  /*5890*/  FSEL R91, R91, -INF , !P1 ;  /* 0xff8000005b5b7808 */ /* 0x000fe40004800000 */
        /* <DEDUP_REMOVED lines=69> */
.L_x_10093:
        /* <DEDUP_REMOVED lines=8> */
.L_x_10094:
[----:B------:R-:W-:Y:S05]  /*5d70*/  BSYNC.RECONVERGENT B0 ;  /* 0x0000000000007941 */ /* 0x000fea0003800200 */
.L_x_10092:
        /* <DEDUP_REMOVED lines=12> */
.L_x_10091:
[----:B------:R-:W-:Y:S05]  /*5e40*/  BSYNC.RECONVERGENT B1 ;  /* 0x0000000000017941 */ /* 0x000fea0003800200 */
.L_x_10090:
[----:B------:R-:W2:Y:S01]  /*5e50*/  LD.E R101, desc[UR4][R2.64+0xdc] ;  /* 0x0000dc0402657980 */ /* 0x000ea2000c101900 */
[----:B-1----:R-:W-:Y:S02]  /*5e60*/  FMNMX3.FTZ R5, R85, R112, R118, !PT ;  /* 0x0000007055057276 */ /* 0x002fe40007810076 */
[----:B------:R-:W-:Y:S02]  /*5e70*/  LEA R123, R123, R132, 0x1 ;  /* 0x000000847b7b7211 */ /* 0x000fe400078e08ff */
[----:B------:R-:W-:Y:S02]  /*5e80*/  FMNMX3.FTZ R5, R5, R140, R156, !PT ;  /* 0x0000008c05057276 */ /* 0x000fe4000781009c */
[----:B------:R-:W-:Y:S01]  /*5e90*/  IADD3 R95, PT, PT, R123, 0x6020, RZ ;  /* 0x000060207b5f7810 */ /* 0x000fe20007ffe0ff */
[----:B------:R-:W-:Y:S01]  /*5ea0*/  LDSM.16.MT88.4 R12, [R123+0x6000] ;  /* 0x006000007b0c783b */ /* 0x000fe20000004200 */
[----:B------:R-:W-:Y:S02]  /*5eb0*/  FMNMX3.FTZ R5, R5, R30, R28, !PT ;  /* 0x0000001e05057276 */ /* 0x000fe4000781001c */
[----:B------:R-:W-:Y:S01]  /*5ec0*/  @P0 IADD3 R120, PT, PT, R120, -0x3, RZ ;  /* 0xfffffffd78780810 */ /* 0x000fe20007ffe0ff */
        /* <DEDUP_REMOVED lines=10> */
[----:B------:R-:W-:-:S03]  /*5f70*/  FMNMX3.FTZ R4, R4, R127, R119, !PT ;  /* 0x0000007f04047276 */ /* 0x000fc60007810077 */
[----:B------:R-:W1:Y:S01]  /*5f80*/  SHFL.BFLY PT, R5, R6, 0x2, 0x1f ;  /* 0x0c401f0006057f89 */ /* 0x000e6200000e0000 */
[----:B------:R-:W-:-:S04]  /*5f90*/  FMNMX3.FTZ R4, R4, R117, R133, !PT ;  /* 0x0000007504047276 */ /* 0x000fc80007810085 */
        /* <DEDUP_REMOVED lines=17> */
[----:B------:R-:W-:Y:S01]  /*60b0*/  FMUL.FTZ R85, R101, R4 ;  /* 0x0000000465557220 */ /* 0x000fe20000410000 */
[----:B------:R-:W-:Y:S01]  /*60c0*/  IADD3 R4, PT, PT, R123, 0x6000, RZ ;  /* 0x000060007b047810 */ /* 0x000fe20007ffe0ff */
[----:B------:R-:W-:Y:S01]  /*60d0*/  FMUL.FTZ R84, R101, R84 ;  /* 0x0000005465547220 */ /* 0x000fe20000410000 */
[----:B------:R-:W-:Y:S02]  /*60e0*/  FSEL R100, R100, RZ, P1 ;  /* 0x000000ff64647208 */ /* 0x000fe40000800000 */
[----:B------:R-:W-:Y:S01]  /*60f0*/  LOP3.LUT P1, RZ, R128, 0x4, RZ, 0xc0, !PT ;  /* 0x0000000480ff7812 */ /* 0x000fe2000782c0ff */
        /* <DEDUP_REMOVED lines=12> */
[----:B------:R-:W-:Y:S01]  /*61c0*/  @P1 IADD3 R95, PT, PT, R4, -0x20, RZ ;  /* 0xffffffe0045f1810 */ /* 0x000fe20007ffe0ff */
[-CC-:B------:R-:W-:Y:S01]  /*61d0*/  FFMA.FTZ R97, R28, R101.reuse, -R108.reuse ;  /* 0x000000651c617223 */ /* 0x180fe2000001086c */
[-CC-:B------:R-:W-:Y:S01]  /*61e0*/  FFMA.FTZ R102, R22, R101.reuse, -R108.reuse ;  /* 0x0000006516667223 */ /* 0x180fe2000001086c */
[-C--:B------:R-:W-:Y:S01]  /*61f0*/  FFMA.FTZ R103, R20, R101.reuse, -R108 ;  /* 0x0000006514677223 */ /* 0x080fe2000001086c */
[--C-:B------:R-:W-:Y:S01]  /*6200*/  FFMA.FTZ R106, R155, R101, -R100.reuse ;  /* 0x000000659b6a7223 */ /* 0x100fe20000010864 */
[----:B------:R-:W2:Y:S01]  /*6210*/  LDSM.16.MT88.4 R16, [R95] ;  /* 0x000000005f10783b */ /* 0x000ea20000004200 */
        /* <DEDUP_REMOVED lines=24> */
[----:B------:R-:W3:Y:S01]  /*63a0*/  MUFU.EX2 R89, R89 ;  /* 0x0000005900597308 */ /* 0x000ee20000000800 */
[----:B-1----:R-:W-:Y:S01]  /*63b0*/  F2FP.F16.F32.PACK_AB R4, R91, R93 ;  /* 0x0000005d5b04723e */ /* 0x002fe200000000ff */
[-C--:B------:R-:W-:Y:S01]  /*63c0*/  FMUL.FTZ R57, R57, R85.reuse ;  /* 0x0000005539397220 */ /* 0x080fe20000410000 */
[-C--:B------:R-:W-:Y:S01]  /*63d0*/  FMUL.FTZ R60, R60, R85.reuse ;  /* 0x000000553c3c7220 */ /* 0x080fe20000410000 */
[----:B------:R-:W-:Y:S01]  /*63e0*/  FMUL.FTZ R61, R61, R85 ;  /* 0x000000553d3d7220 */ /* 0x000fe20000410000 */
[-CC-:B------:R-:W-:Y:S01]  /*63f0*/  FFMA.FTZ R109, R109, R101.reuse, -R100.reuse ;  /* 0x000000656d6d7223 */ /* 0x180fe20000010864 */
[-CC-:B------:R-:W-:Y:S01]  /*6400*/  FFMA.FTZ R111, R111, R101.reuse, -R100.reuse ;  /* 0x000000656f6f7223 */ /* 0x180fe20000010864 */
[-C--:B------:R-:W-:Y:S01]  /*6410*/  FFMA.FTZ R110, R115, R101.reuse, -R100 ;  /* 0x00000065736e7223 */ /* 0x080fe20000010864 */
[----:B------:R-:W1:Y:S01]  /*6420*/  MUFU.EX2 R88, R88 ;  /* 0x0000005800587308 */ /* 0x000e620000000800 */
[-CC-:B------:R-:W-:Y:S01]  /*6430*/  FFMA.FTZ R112, R21, R101.reuse, -R108.reuse ;  /* 0x0000006515707223 */ /* 0x180fe2000001086c */
[-CC-:B------:R-:W-:Y:S01]  /*6440*/  FFMA.FTZ R115, R23, R101.reuse, -R108.reuse ;  /* 0x0000006517737223 */ /* 0x180fe2000001086c */
[----:B------:R-:W-:Y:S01]  /*6450*/  LDSM.16.MT88.4 R24, [R95+0x1400] ;  /* 0x001400005f18783b */ /* 0x000fe20000004200 */
[-CC-:B------:R-:W-:Y:S01]  /*6460*/  FFMA.FTZ R125, R139, R101.reuse, -R108.reuse ;  /* 0x000000658b7d7223 */ /* 0x180fe2000001086c */
[-C--:B------:R-:W-:Y:S01]  /*6470*/  FFMA.FTZ R114, R137, R101.reuse, -R108 ;  /* 0x0000006589727223 */ /* 0x080fe2000001086c */
[-CC-:B------:R-:W-:Y:S01]  /*6480*/  FFMA.FTZ R116, R127, R101.reuse, -R100.reuse ;  /* 0x000000657f747223 */ /* 0x180fe20000010864 */
[----:B------:R-:W-:Y:S01]  /*6490*/  LDSM.16.MT88.4 R20, [R123+0x8400] ;  /* 0x008400007b14783b */ /* 0x000fe20000004200 */
[----:B------:R-:W-:Y:S01]  /*64a0*/  MUFU.EX2 R35, R35 ;  /* 0x0000002300237308 */ /* 0x000fe20000000800 */
[----:B---3--:R-:W-:Y:S01]  /*64b0*/  F2FP.F16.F32.PACK_AB R6, R89, R90 ;  /* 0x0000005a5906723e */ /* 0x008fe200000000ff */
[-CC-:B------:R-:W-:Y:S01]  /*64c0*/  FFMA.FTZ R119, R119, R101.reuse, -R100.reuse ;  /* 0x0000006577777223 */ /* 0x180fe20000010864 */
[-CC-:B------:R-:W-:Y:S01]  /*64d0*/  FFMA.FTZ R117, R117, R101.reuse, -R100.reuse ;  /* 0x0000006575757223 */ /* 0x180fe20000010864 */
[-C--:B------:R-:W-:Y:S01]  /*64e0*/  FFMA.FTZ R118, R133, R101.reuse, -R100 ;  /* 0x0000006585767223 */ /* 0x080fe20000010864 */
[-CC-:B------:R-:W-:Y:S01]  /*64f0*/  FFMA.FTZ R122, R29, R101.reuse, -R108.reuse ;  /* 0x000000651d7a7223 */ /* 0x180fe2000001086c */
[-CC-:B------:R-:W-:Y:S01]  /*6500*/  FFMA.FTZ R124, R31, R101.reuse, -R108.reuse ;  /* 0x000000651f7c7223 */ /* 0x180fe2000001086c */
[-CC-:B------:R-:W-:Y:S01]  /*6510*/  FFMA.FTZ R127, R104, R101.reuse, -R108.reuse ;  /* 0x00000065687f7223 */ /* 0x180fe2000001086c */
[----:B------:R-:W3:Y:S01]  /*6520*/  MUFU.EX2 R92, R92 ;  /* 0x0000005c005c7308 */ /* 0x000ee20000000800 */
[----:B-1----:R-:W-:Y:S01]  /*6530*/  F2FP.F16.F32.PACK_AB R5, R88, R94 ;  /* 0x0000005e5805723e */ /* 0x002fe200000000ff */
[----:B------:R-:W-:Y:S01]  /*6540*/  LDSM.16.MT88.4 R28, [R123+0x8800] ;  /* 0x008800007b1c783b */ /* 0x000fe20000004200 */
[-C--:B------:R-:W-:Y:S01]  /*6550*/  FFMA.FTZ R113, R113, R101.reuse, -R108 ;  /* 0x0000006571717223 */ /* 0x080fe2000001086c */
[-CC-:B------:R-:W-:Y:S01]  /*6560*/  FFMA.FTZ R104, R107, R101.reuse, -R100.reuse ;  /* 0x000000656b687223 */ /* 0x180fe20000010864 */
[-CC-:B------:R-:W-:Y:S01]  /*6570*/  FFMA.FTZ R105, R105, R101.reuse, -R100.reuse ;  /* 0x0000006569697223 */ /* 0x180fe20000010864 */
[-CC-:B------:R-:W-:Y:S01]  /*6580*/  FFMA.FTZ R99, R99, R101.reuse, -R100.reuse ;  /* 0x0000006563637223 */ /* 0x180fe20000010864 */
[----:B------:R-:W-:Y:S01]  /*6590*/  FFMA.FTZ R98, R98, R101, -R100 ;  /* 0x0000006562627223 */ /* 0x000fe20000010864 */
[----:B------:R-:W1:Y:S01]  /*65a0*/  MUFU.EX2 R84, R84 ;  /* 0x0000005400547308 */ /* 0x000e620000000800 */
[----:B------:R-:W-:Y:S01]  /*65b0*/  FFMA.FTZ R164, R164, R85, R93 ;  /* 0x00000055a4a47223 */ /* 0x000fe2000001005d */
[----:B------:R-:W-:-:S02]  /*65c0*/  MOV R85, R34 ;  /* 0x0000002200557202 */ /* 0x000fc40000000f00 */
[----:B------:R-:W-:Y:S01]  /*65d0*/  @P0 MOV R85, R34 ;  /* 0x0000002200550202 */ /* 0x000fe20000000f00 */
[----:B------:R-:W-:-:S03]  /*65e0*/  FADD.FTZ R91, R91, R164 ;  /* 0x000000a45b5b7221 */ /* 0x000fc60000010000 */
[----:B------:R-:W-:Y:S01]  /*65f0*/  MUFU.EX2 R96, R96 ;  /* 0x0000006000607308 */ /* 0x000fe20000000800 */
[----:B---3--:R-:W-:Y:S01]  /*6600*/  F2FP.F16.F32.PACK_AB R7, R92, R35 ;  /* 0x000000235c07723e */ /* 0x008fe200000000ff */
[----:B------:R-:W-:-:S04]  /*6610*/  FADD.FTZ R90, R90, R91 ;  /* 0x0000005b5a5a7221 */ /* 0x000fc80000010000 */
[----:B------:R-:W-:Y:S02]  /*6620*/  FADD.FTZ R89, R89, R90 ;  /* 0x0000005a59597221 */ /* 0x000fe40000010000 */
        /* <DEDUP_REMOVED lines=29> */
[----:B------:R-:W-:Y:S01]  /*6800*/  MUFU.EX2 R102, R102 ;  /* 0x0000006600667308 */ /* 0x000fe20000000800 */
[----:B------:R-:W-:Y:S01]  /*6810*/  FFMA.FTZ R159, R159, R84, R94 ;  /* 0x000000549f9f7223 */ /* 0x000fe2000001005e */
[----:B------:R-:W-:-:S02]  /*6820*/  MOV R84, R33 ;  /* 0x0000002100547202 */ /* 0x000fc40000000f00 */
[C---:B------:R-:W-:Y:S01]  /*6830*/  HMMA.16816.F32 R44, R4.reuse, R10, R44 ;  /* 0x0000000a042c723c */ /* 0x040fe2000000182c */
[----:B------:R-:W4:Y:S01]  /*6840*/  LDSM.16.MT88.4 R8, [R95+0x2000] ;  /* 0x002000005f08783b */ /* 0x000f220000004200 */
[----:B------:R-:W-:Y:S01]  /*6850*/  FADD.FTZ R88, R88, R159 ;  /* 0x0000009f58587221 */ /* 0x000fe20000010000 */
[----:B------:R-:W-:Y:S01]  /*6860*/  @P0 MOV R84, R33 ;  /* 0x0000002100540202 */ /* 0x000fe20000000f00 */
[----:B------:R-:W-:Y:S02]  /*6870*/  MUFU.EX2 R103, R103 ;  /* 0x0000006700677308 */ /* 0x000fe40000000800 */
[----:B------:R-:W-:Y:S02]  /*6880*/  FADD.FTZ R35, R35, R88 ;  /* 0x0000005823237221 */ /* 0x000fe40000010000 */
[----:B--2---:R-:W-:Y:S02]  /*6890*/  HMMA.16816.F32 R72, R4, R16, R72 ;  /* 0x000000100448723c */ /* 0x004fe40000001848 */
[----:B------:R-:W-:-:S02]  /*68a0*/  FADD.FTZ R35, R92, R35 ;  /* 0x000000235c237221 */ /* 0x000fc40000010000 */
[----:B------:R-:W-:Y:S04]  /*68b0*/  MUFU.EX2 R106, R106 ;  /* 0x0000006a006a7308 */ /* 0x000fe80000000800 */
[C---:B------:R-:W-:Y:S01]  /*68c0*/  HMMA.16816.F32 R36, R4.reuse, R18, R36 ;  /* 0x000000120424723c */ /* 0x040fe20000001824 */
[----:B------:R-:W2:Y:S03]  /*68d0*/  LDSM.16.MT88.4 R16, [R123+0x8000] ;  /* 0x008000007b10783b */ /* 0x000ea60000004200 */
[----:B------:R-:W5:Y:S04]  /*68e0*/  MUFU.EX2 R109, R109 ;  /* 0x0000006d006d7308 */ /* 0x000f680000000800 */
[C---:B-1----:R-:W-:Y:S04]  /*68f0*/  HMMA.16816.F32 R48, R4.reuse, R12, R48 ;  /* 0x0000000c0430723c */ /* 0x042fe80000001830 */
[----:B------:R-:W-:Y:S04]  /*6900*/  MUFU.EX2 R111, R111 ;  /* 0x0000006f006f7308 */ /* 0x000fe80000000800 */
[C---:B------:R-:W-:Y:S01]  /*6910*/  HMMA.16816.F32 R52, R4.reuse, R14, R52 ;  /* 0x0000000e0434723c */ /* 0x040fe20000001834 */
[----:B------:R-:W1:Y:S03]  /*6920*/  LDSM.16.MT88.4 R12, [R123+0x6400] ;  /* 0x006400007b0c783b */ /* 0x000e660000004200 */
[----:B------:R-:W5:Y:S04]  /*6930*/  MUFU.EX2 R110, R110 ;  /* 0x0000006e006e7308 */ /* 0x000f680000000800 */
[C---:B----4-:R-:W-:Y:S04]  /*6940*/  HMMA.16816.F32 R64, R4.reuse, R8, R64 ;  /* 0x000000080440723c */ /* 0x050fe80000001840 */
[----:B------:R-:W-:Y:S04]  /*6950*/  MUFU.EX2 R112, R112 ;  /* 0x0000007000707308 */ /* 0x000fe80000000800 */
[C---:B------:R-:W-:Y:S01]  /*6960*/  HMMA.16816.F32 R68, R4.reuse, R10, R68 ;  /* 0x0000000a0444723c */ /* 0x040fe20000001844 */
[----:B------:R-:W4:Y:S03]  /*6970*/  LDSM.16.MT88.4 R8, [R123+0x7400] ;  /* 0x007400007b08783b */ /* 0x000f260000004200 */
[----:B------:R-:W4:Y:S04]  /*6980*/  MUFU.EX2 R115, R115 ;  /* 0x0000007300737308 */ /* 0x000f280000000800 */
[C---:B--2---:R-:W-:Y:S04]  /*6990*/  HMMA.16816.F32 R56, R4.reuse, R16, R56 ;  /* 0x000000100438723c */ /* 0x044fe80000001838 */
[----:B------:R-:W-:Y:S04]  /*69a0*/  MUFU.EX2 R125, R125 ;  /* 0x0000007d007d7308 */ /* 0x000fe80000000800 */
[----:B------:R-:W-:Y:S01]  /*69b0*/  HMMA.16816.F32 R60, R4, R18, R60 ;  /* 0x00000012043c723c */ /* 0x000fe2000000183c */
[----:B------:R-:W2:Y:S01]  /*69c0*/  LDSM.16.MT88.4 R16, [R95+0x400] ;  /* 0x000400005f10783b */ /* 0x000ea20000004200 */
[----:B---3--:R-:W-:-:S02]  /*69d0*/  F2FP.F16.F32.PACK_AB R4, R97, R96 ;  /* 0x000000606104723e */ /* 0x008fc400000000ff */
[----:B------:R-:W-:Y:S01]  /*69e0*/  MUFU.EX2 R114, R114 ;  /* 0x0000007200727308 */ /* 0x000fe20000000800 */
[----:B-----5:R-:W-:Y:S01]  /*69f0*/  F2FP.F16.F32.PACK_AB R5, R109, R106 ;  /* 0x0000006a6d05723e */ /* 0x020fe200000000ff */
[----:B------:R-:W-:Y:S01]  /*6a00*/  FADD.FTZ R96, R96, R89 ;  /* 0x0000005960607221 */ /* 0x000fe20000010000 */
[----:B------:R-:W-:Y:S01]  /*6a10*/  F2FP.F16.F32.PACK_AB R6, R103, R102 ;  /* 0x000000666706723e */ /* 0x000fe200000000ff */
[----:B------:R-:W-:Y:S01]  /*6a20*/  FADD.FTZ R106, R106, R35 ;  /* 0x000000236a6a7221 */ /* 0x000fe20000010000 */
[----:B------:R-:W-:Y:S01]  /*6a30*/  F2FP.F16.F32.PACK_AB R7, R110, R111 ;  /* 0x0000006f6e07723e */ /* 0x000fe200000000ff */
[----:B------:R-:W-:Y:S02]  /*6a40*/  FADD.FTZ R97, R97, R96 ;  /* 0x0000006061617221 */ /* 0x000fe40000010000 */
[----:B------:R-:W-:Y:S01]  /*6a50*/  MUFU.EX2 R116, R116 ;  /* 0x0000007400747308 */ /* 0x000fe20000000800 */
[----:B------:R-:W-:Y:S01]  /*6a60*/  FADD.FTZ R106, R109, R106 ;  /* 0x0000006a6d6a7221 */ /* 0x000fe20000010000 */
[----:B------:R-:W-:-:S02]  /*6a70*/  FADD.FTZ R102, R102, R97 ;  /* 0x0000006166667221 */ /* 0x000fc40000010000 */
[----:B-1----:R-:W-:Y:S01]  /*6a80*/  HMMA.16816.F32 R80, R4, R12, R80 ;  /* 0x0000000c0450723c */ /* 0x002fe20000001850 */
[----:B------:R-:W-:Y:S01]  /*6a90*/  FADD.FTZ R111, R111, R106 ;  /* 0x0000006a6f6f7221 */ /* 0x000fe20000010000 */
[----:B------:R-:W-:Y:S02]  /*6aa0*/  FADD.FTZ R103, R103, R102 ;  /* 0x0000006667677221 */ /* 0x000fe40000010000 */
[----:B------:R-:W1:Y:S01]  /*6ab0*/  MUFU.EX2 R119, R119 ;  /* 0x0000007700777308 */ /* 0x000e620000000800 */
[----:B------:R-:W-:-:S03]  /*6ac0*/  FADD.FTZ R111, R110, R111 ;  /* 0x0000006f6e6f7221 */ /* 0x000fc60000010000 */
[C---:B------:R-:W-:Y:S01]  /*6ad0*/  HMMA.16816.F32 R76, R4.reuse, R14, R76 ;  /* 0x0000000e044c723c */ /* 0x040fe2000000184c */
[----:B------:R-:W3:Y:S03]  /*6ae0*/  LDSM.16.MT88.4 R12, [R95+0x2400] ;  /* 0x002400005f0c783b */ /* 0x000ee60000004200 */
[----:B------:R-:W-:Y:S04]  /*6af0*/  MUFU.EX2 R117, R117 ;  /* 0x0000007500757308 */ /* 0x000fe80000000800 */
[C---:B----4-:R-:W-:Y:S04]  /*6b00*/  HMMA.16816.F32 R40, R4.reuse, R8, R40 ;  /* 0x000000080428723c */ /* 0x050fe80000001828 */
[----:B------:R-:W4:Y:S04]  /*6b10*/  MUFU.EX2 R118, R118 ;  /* 0x0000007600767308 */ /* 0x000f280000000800 */
[C---:B------:R-:W-:Y:S01]  /*6b20*/  HMMA.16816.F32 R44, R4.reuse, R10, R44 ;  /* 0x0000000a042c723c */ /* 0x040fe2000000182c */
[----:B------:R-:W5:Y:S03]  /*6b30*/  LDSM.16.MT88.4 R8, [R95+0x800] ;  /* 0x000800005f08783b */ /* 0x000f660000004200 */
[----:B------:R-:W-:Y:S04]  /*6b40*/  MUFU.EX2 R113, R113 ;  /* 0x0000007100717308 */ /* 0x000fe80000000800 */
[C---:B--2---:R-:W-:Y:S04]  /*6b50*/  HMMA.16816.F32 R72, R4.reuse, R16, R72 ;  /* 0x000000100448723c */ /* 0x044fe80000001848 */
[----:B------:R-:W2:Y:S04]  /*6b60*/  MUFU.EX2 R122, R122 ;  /* 0x0000007a007a7308 */ /* 0x000ea80000000800 */
[C---:B------:R-:W-:Y:S01]  /*6b70*/  HMMA.16816.F32 R36, R4.reuse, R18, R36 ;  /* 0x000000120424723c */ /* 0x040fe20000001824 */
[----:B------:R-:W2:Y:S03]  /*6b80*/  LDSM.16.MT88.4 R16, [R123+0x6800] ;  /* 0x006800007b10783b */ /* 0x000ea60000004200 */
[----:B------:R-:W-:Y:S04]  /*6b90*/  MUFU.EX2 R124, R124 ;  /* 0x0000007c007c7308 */ /* 0x000fe80000000800 */
[C---:B------:R-:W-:Y:S04]  /*6ba0*/  HMMA.16816.F32 R48, R4.reuse, R24, R48 ;  /* 0x000000180430723c */ /* 0x040fe80000001830 */
[----:B------:R-:W-:Y:S04]  /*6bb0*/  MUFU.EX2 R127, R127 ;  /* 0x0000007f007f7308 */ /* 0x000fe80000000800 */
[C---:B------:R-:W-:Y:S01]  /*6bc0*/  HMMA.16816.F32 R52, R4.reuse, R26, R52 ;  /* 0x0000001a0434723c */ /* 0x040fe20000001834 */
[----:B------:R-:W-:Y:S03]  /*6bd0*/  LDSM.16.MT88.4 R24, [R123+0x6c00] ;  /* 0x006c00007b18783b */ /* 0x000fe60000004200 */
[----:B------:R-:W-:Y:S04]  /*6be0*/  MUFU.EX2 R104, R104 ;  /* 0x0000006800687308 */ /* 0x000fe80000000800 */
[C---:B------:R-:W-:Y:S04]  /*6bf0*/  HMMA.16816.F32 R56, R4.reuse, R20, R56 ;  /* 0x000000140438723c */ /* 0x040fe80000001838 */
[----:B------:R-:W2:Y:S04]  /*6c00*/  MUFU.EX2 R105, R105 ;  /* 0x0000006900697308 */ /* 0x000ea80000000800 */
[C---:B------:R-:W-:Y:S01]  /*6c10*/  HMMA.16816.F32 R60, R4.reuse, R22, R60 ;  /* 0x00000016043c723c */ /* 0x040fe2000000183c */
[----:B------:R-:W2:Y:S03]  /*6c20*/  LDSM.16.MT88.4 R20, [R123+0x7800] ;  /* 0x007800007b14783b */ /* 0x000ea60000004200 */
[----:B------:R-:W-:Y:S04]  /*6c30*/  MUFU.EX2 R99, R99 ;  /* 0x0000006300637308 */ /* 0x000fe80000000800 */
[C---:B---3--:R-:W-:Y:S04]  /*6c40*/  HMMA.16816.F32 R64, R4.reuse, R12, R64 ;  /* 0x0000000c0440723c */ /* 0x048fe80000001840 */
[----:B------:R-:W3:Y:S04]  /*6c50*/  MUFU.EX2 R98, R98 ;  /* 0x0000006200627308 */ /* 0x000ee80000000800 */
[----:B------:R-:W-:Y:S01]  /*6c60*/  HMMA.16816.F32 R68, R4, R14, R68 ;  /* 0x0000000e0444723c */ /* 0x000fe20000001844 */
[----:B------:R-:W-:Y:S01]  /*6c70*/  F2FP.F16.F32.PACK_AB R4, R115, R112 ;  /* 0x000000707304723e */ /* 0x000fe200000000ff */
[----:B------:R-:W3:Y:S01]  /*6c80*/  LDSM.16.MT88.4 R12, [R95+0x1800] ;  /* 0x001800005f0c783b */ /* 0x000ee20000004200 */
        /* <DEDUP_REMOVED lines=17> */
[C---:B------:R-:W-:Y:S08]  /*6da0*/  HMMA.16816.F32 R56, R4.reuse, R28, R56 ;  /* 0x0000001c0438723c */ /* 0x040ff00000001838 */
[C---:B------:R-:W-:Y:S08]  /*6db0*/  HMMA.16816.F32 R60, R4.reuse, R30, R60 ;  /* 0x0000001e043c723c */ /* 0x040ff0000000183c */
[C---:B------:R-:W-:Y:S08]  /*6dc0*/  HMMA.16816.F32 R40, R4.reuse, R20, R40 ;  /* 0x000000140428723c */ /* 0x040ff00000001828 */
[C---:B------:R-:W-:Y:S01]  /*6dd0*/  HMMA.16816.F32 R44, R4.reuse, R22, R44 ;  /* 0x00000016042c723c */ /* 0x040fe2000000182c */
[----:B------:R-:W4:Y:S07]  /*6de0*/  LDSM.16.MT88.4 R20, [R123+0x7c00] ;  /* 0x007c00007b14783b */ /* 0x000f2e0000004200 */
        /* <DEDUP_REMOVED lines=23> */
[C---:B----4-:R-:W-:Y:S08]  /*6f60*/  HMMA.16816.F32 R40, R4.reuse, R20, R40 ;  /* 0x000000140428723c */ /* 0x050ff00000001828 */
        /* <DEDUP_REMOVED lines=9> */
.L_x_10086:
[----:B------:R-:W-:-:S07]  /*7000*/  IADD3 R120, PT, PT, R32, -0x1, RZ ;  /* 0xffffffff20787810 */ /* 0x000fce0007ffe0ff */
.L_x_10095:
[----:B------:R-:W-:Y:S05]  /*7010*/  BSYNC B2 ;  /* 0x0000000000027941 */ /* 0x000fea0003800000 */
.L_x_10085:
[----:B------:R-:W-:-:S13]  /*7020*/  ISETP.GE.AND P0, PT, R120, R145, PT ;  /* 0x000000917800720c */ /* 0x000fda0003f06270 */
[----:B------:R-:W-:Y:S05]  /*7030*/  @!P0 BRA `(.L_x_10096) ;  /* 0x0000002c00908947 */ /* 0x000fea0003800000 */
[----:B------:R-:W-:Y:S01]  /*7040*/  IMAD.SHL.U32 R155, R120, 0x40, RZ ;  /* 0x00000040789b7824 */ /* 0x000fe200078e00ff */
[----:B------:R-:W-:Y:S01]  /*7050*/  ISETP.NE.U32.AND P3, PT, R162, RZ, PT ;  /* 0x000000ffa200720c */ /* 0x000fe20003f65070 */
[C---:B------:R-:W-:Y:S01]  /*7060*/  IMAD.SHL.U32 R137, R0.reuse, 0x2, RZ ;  /* 0x0000000200897824 */ /* 0x040fe200078e00ff */
[----:B------:R-:W-:Y:S01]  /*7070*/  SHF.L.U64.HI R138, R0, 0x1, R121 ;  /* 0x00000001008a7819 */ /* 0x000fe20000010279 */
[----:B------:R-:W-:Y:S01]  /*7080*/  IMAD.MOV.U32 R89, RZ, RZ, R84 ;  /* 0x000000ffff597224 */ /* 0x000fe200078e0054 */
[----:B------:R-:W-:Y:S01]  /*7090*/  LOP3.LUT R156, R155, 0x20, R86, 0xfe, !PT ;  /* 0x000000209b9c7812 */ /* 0x000fe200078efe56 */
[----:B------:R-:W-:Y:S01]  /*70a0*/  IMAD.MOV.U32 R0, RZ, RZ, R85 ;  /* 0x000000ffff007224 */ /* 0x000fe200078e0055 */
[----:B------:R-:W-:Y:S01]  /*70b0*/  ISETP.NE.AND.EX P3, PT, R163, RZ, PT, P3 ;  /* 0x000000ffa300720c */ /* 0x000fe20003f65330 */
[----:B------:R-:W-:Y:S01]  /*70c0*/  VIADD R154, R120, 0x1 ;  /* 0x00000001789a7836 */ /* 0x000fe20000000000 */
[----:B------:R-:W-:Y:S01]  /*70d0*/  VIMNMX R140, PT, PT, RZ, R87, !PT ;  /* 0x00000057ff8c7248 */ /* 0x000fe20007fe0100 */
[----:B------:R-:W-:Y:S01]  /*70e0*/  VIADD R155, R155, 0x40 ;  /* 0x000000409b9b7836 */ /* 0x000fe20000000000 */
[----:B------:R-:W-:-:S09]  /*70f0*/  VIADDMNMX R139, R87, 0x8, RZ, !PT ;  /* 0x00000008578b7846 */ /* 0x000fd200078001ff */
.L_x_10103:
        /* <DEDUP_REMOVED lines=79> */
.L_x_10098:
[----:B------:R-:W-:Y:S05]  /*75f0*/  BSYNC.RECONVERGENT B0 ;  /* 0x0000000000007941 */ /* 0x000fea0003800200 */
.L_x_10097:
        /* <DEDUP_REMOVED lines=34> */
[----:B------:R-:W-:Y:S01]  /*7820*/  LDGSTS.E.BYPASS.LTC128B.128 [R165+0x6000], desc[UR4][R148.64] ;  /* 0x0600000094a57fae */ /* 0x000fe2000b981a04 */
[----:B------:R-:W-:Y:S02]  /*7830*/  LOP3.LUT R87, R88, 0x20, R91, 0xf8, !PT ;  /* 0x0000002058577812 */ /* 0x000fe400078ef85b */
[----:B------:R-:W-:Y:S02]  /*7840*/  LOP3.LUT R93, R93, R90, RZ, 0xfc, !PT ;  /* 0x0000005a5d5d7212 */ /* 0x000fe400078efcff */
[----:B------:R-:W-:Y:S01]  /*7850*/  LDGSTS.E.BYPASS.LTC128B.128 [R165+0x7000], desc[UR4][R148.64+0x40] ;  /* 0x0700004094a57fae */ /* 0x000fe2000b981a04 */
[----:B------:R-:W-:Y:S02]  /*7860*/  LOP3.LUT R87, R87, R86, R85, 0xf6, !PT ;  /* 0x0000005657577212 */ /* 0x000fe400078ef655 */
[----:B------:R-:W-:Y:S02]  /*7870*/  LOP3.LUT P2, RZ, R128, 0x4, RZ, 0xc0, !PT ;  /* 0x0000000480ff7812 */ /* 0x000fe4000784c0ff */
[----:B------:R-:W-:Y:S01]  /*7880*/  LDGSTS.E.BYPASS.LTC128B.128 [R165+0x8000], desc[UR4][R148.64+0x80] ;  /* 0x0800008094a57fae */ /* 0x000fe2000b981a04 */
[--C-:B------:R-:W-:Y:S01]  /*7890*/  IMAD R125, R93, 0x2, R132.reuse ;  /* 0x000000025d7d7824 */ /* 0x100fe200078e0284 */
[----:B------:R-:W-:Y:S01]  /*78a0*/  ISETP.GT.AND P0, PT, R154, R145, PT ;  /* 0x000000919a00720c */ /* 0x000fe20003f04270 */
[----:B------:R-:W-:Y:S02]  /*78b0*/  IMAD R124, R87, 0x2, R132 ;  /* 0x00000002577c7824 */ /* 0x000fe400078e0284 */
[----:B------:R-:W-:Y:S01]  /*78c0*/  LDGSTS.E.BYPASS.LTC128B.128 [R165+0x6800], desc[UR4][R126.64] ;  /* 0x068000007ea57fae */ /* 0x000fe2000b981a04 */
[----:B------:R-:W-:Y:S04]  /*78d0*/  SEL R108, R108, 0xffffffe0, !P2 ;  /* 0xffffffe06c6c7807 */ /* 0x000fe80005000000 */
[----:B------:R-:W-:Y:S01]  /*78e0*/  LDGSTS.E.BYPASS.LTC128B.128 [R165+0x7800], desc[UR4][R126.64+0x40] ;  /* 0x078000407ea57fae */ /* 0x000fe2000b981a04 */
[--C-:B------:R-:W-:Y:S04]  /*78f0*/  IMAD.IADD R133, R125, 0x1, R108.reuse ;  /* 0x000000017d857824 */ /* 0x100fe800078e026c */
        /* <DEDUP_REMOVED lines=33> */
[----:B------:R-:W-:Y:S07]  /*7b10*/  LDSM.16.M88.4 R92, [R133+0x1000] ;  /* 0x00100000855c783b */ /* 0x000fee0000000200 */
[C---:B---3--:R-:W-:Y:S08]  /*7b20*/  HMMA.16816.F32 R28, R108.reuse, R96, R28 ;  /* 0x000000606c1c723c */ /* 0x048ff0000000181c */
[----:B------:R-:W-:Y:S01]  /*7b30*/  HMMA.16816.F32 R32, R108, R98, R32 ;  /* 0x000000626c20723c */ /* 0x000fe20000001820 */
[----:B------:R-:W2:Y:S05]  /*7b40*/  LDSM.16.M88.4 R96, [R88+0x4000] ;  /* 0x004000005860783b */ /* 0x000eaa0000000200 */
[----:B------:R-:W-:Y:S02]  /*7b50*/  LDSM.16.M88.4 R108, [R88+0x4c00] ;  /* 0x004c0000586c783b */ /* 0x000fe40000000200 */
[C---:B----4-:R-:W-:Y:S08]  /*7b60*/  HMMA.16816.F32 R4, R84.reuse, R100, R4 ;  /* 0x000000645404723c */ /* 0x050ff00000001804 */
        /* <DEDUP_REMOVED lines=10> */
[----:B------:R-:W1:Y:S05]  /*7c10*/  LDSM.16.M88.4 R84, [R124+0x5400] ;  /* 0x005400007c54783b */ /* 0x000e6a0000000200 */
[----:B------:R-:W1:Y:S02]  /*7c20*/  LDSM.16.M88.4 R112, [R124+0x5800] ;  /* 0x005800007c70783b */ /* 0x000e640000000200 */
[C---:B--2---:R-:W-:Y:S08]  /*7c30*/  HMMA.16816.F32 R4, R92.reuse, R96, R4 ;  /* 0x000000605c04723c */ /* 0x044ff00000001804 */
[C---:B------:R-:W-:Y:S01]  /*7c40*/  HMMA.16816.F32 R8, R92.reuse, R98, R8 ;  /* 0x000000625c08723c */ /* 0x040fe20000001808 */
[----:B------:R-:W2:Y:S05]  /*7c50*/  LDSM.16.M88.4 R96, [R124+0x5c00] ;  /* 0x005c00007c60783b */ /* 0x000eaa0000000200 */
[----:B------:R-:W-:Y:S02]  /*7c60*/  LDSM.16.M88.4 R124, [R88+0x5c00] ;  /* 0x005c0000587c783b */ /* 0x000fe40000000200 */
        /* <DEDUP_REMOVED lines=8> */
[----:B------:R-:W3:Y:S05]  /*7cf0*/  LDSM.16.M88.4 R92, [R133+0x2000] ;  /* 0x00200000855c783b */ /* 0x000eea0000000200 */
[----:B------:R-:W4:Y:S02]  /*7d00*/  LDSM.16.M88.4 R108, [R88+0x5800] ;  /* 0x00580000586c783b */ /* 0x000f240000000200 */
        /* <DEDUP_REMOVED lines=96> */
.L_x_10102:
[----:B------:R-:W-:Y:S05]  /*8310*/  BSYNC.RECONVERGENT B0 ;  /* 0x0000000000007941 */ /* 0x000fea0003800200 */
.L_x_10101:
        /* <DEDUP_REMOVED lines=12> */
.L_x_10100:
[----:B------:R-:W-:Y:S05]  /*83e0*/  BSYNC.RECONVERGENT B1 ;  /* 0x0000000000017941 */ /* 0x000fea0003800200 */
.L_x_10099:
[----:B------:R-:W2:Y:S01]  /*83f0*/  LD.E R86, desc[UR4][R2.64+0xdc] ;  /* 0x0000dc0402567980 */ /* 0x000ea2000c101900 */
[----:B------:R-:W-:Y:S01]  /*8400*/  VIADD R98, R156, 0xffffffe0 ;  /* 0xffffffe09c627836 */ /* 0x000fe20000000000 */
[----:B------:R-:W-:Y:S01]  /*8410*/  LOP3.LUT R91, R90, 0x120, R91, 0xf8, !PT ;  /* 0x000001205a5b7812 */ /* 0x000fe200078ef85b */
[C---:B------:R-:W-:Y:S02]  /*8420*/  VIADD R106, R156.reuse, 0xffffffe1 ;  /* 0xffffffe19c6a7836 */ /* 0x040fe40000000000 */
[----:B------:R-:W-:Y:S01]  /*8430*/  VIADD R88, R156, 0xffffffe8 ;  /* 0xffffffe89c587836 */ /* 0x000fe20000000000 */
[-C--:B------:R-:W-:Y:S01]  /*8440*/  ISETP.GE.AND P1, PT, R98, R139.reuse, PT ;  /* 0x0000008b6200720c */ /* 0x080fe20003f26270 */
[----:B-1----:R-:W-:Y:S01]  /*8450*/  VIADD R85, R156, 0xffffffe9 ;  /* 0xffffffe99c557836 */ /* 0x002fe20000000000 */
        /* <DEDUP_REMOVED lines=11> */
[C---:B------:R-:W-:Y:S01]  /*8510*/  VIADD R104, R156.reuse, 0x8 ;  /* 0x000000089c687836 */ /* 0x040fe20000000000 */
        /* <DEDUP_REMOVED lines=24> */
[----:B------:R-:W-:Y:S02]  /*86a0*/  FSEL R101, R18, -INF , P1 ;  /* 0xff80000012657808 */ /* 0x000fe40000800000 */
[-C--:B------:R-:W-:Y:S02]  /*86b0*/  ISETP.GE.AND P4, PT, R84, R140.reuse, PT ;  /* 0x0000008c5400720c */ /* 0x080fe40003f86270 */
[----:B------:R-:W-:Y:S02]  /*86c0*/  FSEL R102, R19, -INF , P0 ;  /* 0xff80000013667808 */ /* 0x000fe40000000000 */
[C---:B------:R-:W-:Y:S02]  /*86d0*/  ISETP.GE.AND P1, PT, R156.reuse, R140, PT ;  /* 0x0000008c9c00720c */ /* 0x040fe40003f26270 */
[----:B------:R-:W-:Y:S02]  /*86e0*/  ISETP.GE.AND P0, PT, R156, R139, PT ;  /* 0x0000008b9c00720c */ /* 0x000fe40003f06270 */
[----:B------:R-:W-:Y:S02]  /*86f0*/  FSEL R126, R16, -INF , P5 ;  /* 0xff800000107e7808 */ /* 0x000fe40002800000 */
[C---:B------:R-:W-:Y:S02]  /*8700*/  ISETP.GE.AND P6, PT, R98.reuse, R142, PT ;  /* 0x0000008e6200720c */ /* 0x040fe40003fc6270 */
[----:B------:R-:W-:Y:S01]  /*8710*/  ISETP.GE.AND P5, PT, R98, R141, PT ;  /* 0x0000008d6200720c */ /* 0x000fe20003fa6270 */
[----:B------:R-:W-:Y:S01]  /*8720*/  VIADD R98, R156, 0x9 ;  /* 0x000000099c627836 */ /* 0x000fe20000000000 */
[----:B------:R-:W-:Y:S02]  /*8730*/  FSEL R113, R17, -INF , P4 ;  /* 0xff80000011717808 */ /* 0x000fe40002000000 */
[CC--:B------:R-:W-:Y:S02]  /*8740*/  ISETP.GE.AND P4, PT, R111.reuse, R140.reuse, PT ;  /* 0x0000008c6f00720c */ /* 0x0c0fe40003f86270 */
[----:B------:R-:W-:Y:S02]  /*8750*/  FSEL R100, R20, -INF , P1 ;  /* 0xff80000014647808 */ /* 0x000fe40000800000 */
        /* <DEDUP_REMOVED lines=28> */
[-C--:B------:R-:W-:Y:S02]  /*8920*/  ISETP.GE.AND P1, PT, R106, R142.reuse, PT ;  /* 0x0000008e6a00720c */ /* 0x080fe40003f26270 */
[----:B------:R-:W-:Y:S02]  /*8930*/  FSEL R27, R107, -INF , !P6 ;  /* 0xff8000006b1b7808 */ /* 0x000fe40007000000 */
[----:B------:R-:W-:Y:S02]  /*8940*/  FSEL R119, R32, -INF , P4 ;  /* 0xff80000020777808 */ /* 0x000fe40002000000 */
[CC--:B------:R-:W-:Y:S02]  /*8950*/  ISETP.GE.AND P0, PT, R156.reuse, R141.reuse, PT ;  /* 0x0000008d9c00720c */ /* 0x0c0fe40003f06270 */
[-C--:B------:R-:W-:Y:S02]  /*8960*/  ISETP.GE.AND P6, PT, R85, R142.reuse, PT ;  /* 0x0000008e5500720c */ /* 0x080fe40003fc6270 */
[CC--:B------:R-:W-:Y:S01]  /*8970*/  ISETP.GE.AND P4, PT, R156.reuse, R142.reuse, PT ;  /* 0x0000008e9c00720c */ /* 0x0c0fe20003f86270 */
[----:B------:R-:W-:Y:S01]  /*8980*/  VIADD R156, R156, 0xffffffc0 ;  /* 0xffffffc09c9c7836 */ /* 0x000fe20000000000 */
[----:B------:R-:W-:Y:S02]  /*8990*/  FSEL R94, R94, -INF , !P1 ;  /* 0xff8000005e5e7808 */ /* 0x000fe40004800000 */
[----:B------:R-:W-:Y:S02]  /*89a0*/  FSEL R7, R125, -INF , !P0 ;  /* 0xff8000007d077808 */ /* 0x000fe40004000000 */
[----:B------:R-:W-:Y:S02]  /*89b0*/  FSEL R30, R115, -INF , !P6 ;  /* 0xff800000731e7808 */ /* 0x000fe40007000000 */
[-C--:B------:R-:W-:Y:S02]  /*89c0*/  ISETP.GE.AND P1, PT, R88, R141.reuse, PT ;  /* 0x0000008d5800720c */ /* 0x080fe40003f26270 */
        /* <DEDUP_REMOVED lines=13> */
[----:B------:R-:W-:Y:S02]  /*8aa0*/  FSEL R103, R114, -INF , !P5 ;  /* 0xff80000072677808 */ /* 0x000fe40006800000 */
[----:B------:R-:W-:Y:S02]  /*8ab0*/  FMNMX3.FTZ R85, R0, R27, R94, !PT ;  /* 0x0000001b00557276 */ /* 0x000fe4000781005e */
[-C--:B------:R-:W-:Y:S02]  /*8ac0*/  ISETP.GE.AND P4, PT, R110, R141.reuse, PT ;  /* 0x0000008d6e00720c */ /* 0x080fe40003f86270 */
[-C--:B------:R-:W-:Y:S02]  /*8ad0*/  ISETP.GE.AND P5, PT, R87, R142.reuse, PT ;  /* 0x0000008e5700720c */ /* 0x080fe40003fa6270 */
[----:B------:R-:W-:Y:S02]  /*8ae0*/  FSEL R6, R113, -INF , !P1 ;  /* 0xff80000071067808 */ /* 0x000fe40004800000 */
[----:B------:R-:W-:Y:S02]  /*8af0*/  FSEL R26, R95, -INF , !P0 ;  /* 0xff8000005f1a7808 */ /* 0x000fe40004000000 */
[----:B------:R-:W-:Y:S02]  /*8b00*/  ISETP.GE.AND P1, PT, R111, R142, PT ;  /* 0x0000008e6f00720c */ /* 0x000fe40003f26270 */
[----:B------:R-:W-:Y:S02]  /*8b10*/  FMNMX3.FTZ R85, R85, R32, R30, !PT ;  /* 0x0000002055557276 */ /* 0x000fe4000781001e */
[-C--:B------:R-:W-:Y:S02]  /*8b20*/  ISETP.GE.AND P0, PT, R87, R141.reuse, PT ;  /* 0x0000008d5700720c */ /* 0x080fe40003f06270 */
        /* <DEDUP_REMOVED lines=9> */
[----:B------:R-:W-:Y:S02]  /*8bc0*/  FSEL R10, R93, -INF , !P6 ;  /* 0xff8000005d0a7808 */ /* 0x000fe40007000000 */
[----:B------:R-:W-:Y:S02]  /*8bd0*/  FMNMX3.FTZ R87, R87, R28, R26, !PT ;  /* 0x0000001c57577276 */ /* 0x000fe4000781001a */
[----:B------:R-:W-:Y:S02]  /*8be0*/  FSEL R102, R102, -INF , !P5 ;  /* 0xff80000066667808 */ /* 0x000fe40006800000 */
        /* <DEDUP_REMOVED lines=10> */
[----:B------:R-:W-:Y:S02]  /*8c90*/  ISETP.GE.AND P4, PT, R105, R142, PT ;  /* 0x0000008e6900720c */ /* 0x000fe40003f86270 */
[----:B------:R-:W-:Y:S02]  /*8ca0*/  FSEL R22, R24, -INF , !P5 ;  /* 0xff80000018167808 */ /* 0x000fe40006800000 */
[----:B------:R-:W-:Y:S02]  /*8cb0*/  FMNMX3.FTZ R24, R85, R100, R5, !PT ;  /* 0x0000006455187276 */ /* 0x000fe40007810005 */
[----:B------:R-:W-:Y:S02]  /*8cc0*/  FSEL R18, R117, -INF , !P0 ;  /* 0xff80000075127808 */ /* 0x000fe40004000000 */
[-C--:B------:R-:W-:Y:S02]  /*8cd0*/  ISETP.GE.AND P6, PT, R109, R142.reuse, PT ;  /* 0x0000008e6d00720c */ /* 0x080fe40003fc6270 */
[----:B------:R-:W-:Y:S02]  /*8ce0*/  FMNMX3.FTZ R25, R25, R101, R102, !PT ;  /* 0x0000006519197276 */ /* 0x000fe40007810066 */
[----:B------:R-:W-:Y:S02]  /*8cf0*/  ISETP.GE.AND P1, PT, R105, R141, PT ;  /* 0x0000008d6900720c */ /* 0x000fe40003f26270 */
[----:B------:R-:W-:Y:S02]  /*8d00*/  FSEL R105, R33, -INF , !P4 ;  /* 0xff80000021697808 */ /* 0x000fe40006000000 */
[----:B------:R-:W-:Y:S02]  /*8d10*/  FSEL R111, R121, -INF , !P6 ;  /* 0xff800000796f7808 */ /* 0x000fe40007000000 */
[C---:B------:R-:W-:Y:S02]  /*8d20*/  ISETP.GE.AND P5, PT, R23.reuse, R142, PT ;  /* 0x0000008e1700720c */ /* 0x040fe40003fa6270 */
[----:B------:R-:W-:Y:S02]  /*8d30*/  FMNMX3.FTZ R24, R24, R9, R18, !PT ;  /* 0x0000000918187276 */ /* 0x000fe40007810012 */
[-C--:B------:R-:W-:Y:S02]  /*8d40*/  ISETP.GE.AND P4, PT, R23, R141.reuse, PT ;  /* 0x0000008d1700720c */ /* 0x080fe40003f86270 */
[-C--:B------:R-:W-:Y:S01]  /*8d50*/  ISETP.GE.AND P6, PT, R112, R141.reuse, PT ;  /* 0x0000008d7000720c */ /* 0x080fe20003fc6270 */
[----:B------:R-:W-:Y:S01]  /*8d60*/  IMAD R112, R91, 0x2, R132 ;  /* 0x000000025b707824 */ /* 0x000fe200078e0284 */
[----:B------:R-:W-:Y:S02]  /*8d70*/  ISETP.GE.AND P0, PT, R109, R141, PT ;  /* 0x0000008d6d00720c */ /* 0x000fe40003f06270 */
[----:B------:R-:W-:Y:S01]  /*8d80*/  FMNMX3.FTZ R23, R25, R7, R14, !PT ;  /* 0x0000000719177276 */ /* 0x000fe2000781000e */
[----:B------:R-:W-:Y:S01]  /*8d90*/  VIADD R113, R112, 0x6020 ;  /* 0x0000602070717836 */ /* 0x000fe20000000000 */
[----:B------:R-:W-:Y:S02]  /*8da0*/  FSEL R104, R119, -INF , !P5 ;  /* 0xff80000077687808 */ /* 0x000fe40006800000 */
[----:B------:R-:W-:Y:S02]  /*8db0*/  FMNMX3.FTZ R24, R24, R111, R110, !PT ;  /* 0x0000006f18187276 */ /* 0x000fe4000781006e */
[----:B------:R-:W-:Y:S02]  /*8dc0*/  FSEL R106, R31, -INF , !P6 ;  /* 0xff8000001f6a7808 */ /* 0x000fe40007000000 */
[----:B------:R-:W-:Y:S02]  /*8dd0*/  FSEL R108, R108, -INF , !P0 ;  /* 0xff8000006c6c7808 */ /* 0x000fe40004000000 */
[----:B------:R-:W-:Y:S02]  /*8de0*/  FMNMX3.FTZ R23, R23, R11, R22, !PT ;  /* 0x0000000b17177276 */ /* 0x000fe40007810016 */
[----:B------:R-:W-:Y:S02]  /*8df0*/  FMNMX3.FTZ R31, R24, R104, R105, !PT ;  /* 0x00000068181f7276 */ /* 0x000fe40007810069 */
[----:B------:R-:W-:Y:S02]  /*8e00*/  FSEL R87, R35, -INF , !P1 ;  /* 0xff80000023577808 */ /* 0x000fe40004800000 */
[----:B------:R-:W-:Y:S01]  /*8e10*/  FMNMX3.FTZ R24, R23, R108, R106, !PT ;  /* 0x0000006c17187276 */ /* 0x000fe2000781006a */
[----:B------:R-:W-:Y:S01]  /*8e20*/  SHFL.BFLY PT, R84, R31, 0x2, 0x1f ;  /* 0x0c401f001f547f89 */ /* 0x000fe200000e0000 */
[----:B------:R-:W-:Y:S04]  /*8e30*/  FSEL R88, R29, -INF , !P4 ;  /* 0xff8000001d587808 */ /* 0x000fe80006000000 */
[----:B------:R-:W-:Y:S05]  /*8e40*/  FMNMX3.FTZ R25, R24, R88, R87, !PT ;  /* 0x0000005818197276 */ /* 0x000fea0007810057 */
[----:B------:R-:W1:Y:S02]  /*8e50*/  SHFL.BFLY PT, R24, R25, 0x2, 0x1f ;  /* 0x0c401f0019187f89 */ /* 0x000e6400000e0000 */
[----:B-1----:R-:W-:Y:S01]  /*8e60*/  FMNMX.FTZ R23, R25, R24, !PT ;  /* 0x0000001819177209 */ /* 0x002fe20007810000 */
[----:B------:R-:W-:Y:S01]  /*8e70*/  VIADD R24, R112, 0x6000 ;  /* 0x0000600070187836 */ /* 0x000fe20000000000 */
[----:B------:R-:W-:Y:S04]  /*8e80*/  FMNMX.FTZ R96, R31, R84, !PT ;  /* 0x000000541f607209 */ /* 0x000fe80007810000 */
[----:B------:R-:W1:Y:S01]  /*8e90*/  SHFL.BFLY PT, R84, R23, 0x1, 0x1f ;  /* 0x0c201f0017547f89 */ /* 0x000e6200000e0000 */
[----:B------:R-:W-:Y:S07]  /*8ea0*/  @P2 VIADD R113, R24, 0xffffffe0 ;  /* 0xffffffe018712836 */ /* 0x000fee0000000000 */
[----:B------:R-:W3:Y:S01]  /*8eb0*/  SHFL.BFLY PT, R85, R96, 0x1, 0x1f ;  /* 0x0c201f0060557f89 */ /* 0x000ee200000e0000 */
[----:B-1----:R-:W-:Y:S02]  /*8ec0*/  FMNMX.FTZ R84, R23, R84, !PT ;  /* 0x0000005417547209 */ /* 0x002fe40007810000 */
[----:B---3--:R-:W-:Y:S03]  /*8ed0*/  FMNMX.FTZ R85, R96, R85, !PT ;  /* 0x0000005560557209 */ /* 0x008fe60007810000 */
[----:B--2---:R-:W-:Y:S01]  /*8ee0*/  FMUL.FTZ R109, R86, R84 ;  /* 0x00000054566d7220 */ /* 0x004fe20000410000 */
[----:B------:R-:W-:Y:S01]  /*8ef0*/  FSETP.NEU.FTZ.AND P0, PT, R84, -INF , PT ;  /* 0xff8000005400780b */ /* 0x000fe20003f1d000 */
[----:B------:R-:W-:Y:S01]  /*8f00*/  LDSM.16.MT88.4 R96, [R113] ;  /* 0x000000007160783b */ /* 0x000fe20000004200 */
        /* <DEDUP_REMOVED lines=14> */
[-CC-:B------:R-:W-:Y:S01]  /*8ff0*/  FFMA.FTZ R118, R94, R86.reuse, -R107.reuse ;  /* 0x000000565e767223 */ /* 0x180fe2000001086b */
[-C--:B------:R-:W-:Y:S01]  /*9000*/  FFMA.FTZ R114, R30, R86.reuse, -R107 ;  /* 0x000000561e727223 */ /* 0x080fe2000001086b */
[-CC-:B------:R-:W-:Y:S01]  /*9010*/  FFMA.FTZ R116, R28, R86.reuse, -R109.reuse ;  /* 0x000000561c747223 */ /* 0x180fe2000001086d */
[-C--:B------:R-:W-:Y:S01]  /*9020*/  FFMA.FTZ R121, R26, R86.reuse, -R109 ;  /* 0x000000561a797223 */ /* 0x080fe2000001086d */
[----:B------:R-:W-:Y:S01]  /*9030*/  FMUL.FTZ R28, R86, R25 ;  /* 0x00000019561c7220 */ /* 0x000fe20000410000 */
[----:B------:R-:W-:Y:S01]  /*9040*/  MUFU.EX2 R120, R120 ;  /* 0x0000007800787308 */ /* 0x000fe20000000800 */
[-CC-:B------:R-:W-:Y:S01]  /*9050*/  FFMA.FTZ R122, R122, R86.reuse, -R107.reuse ;  /* 0x000000567a7a7223 */ /* 0x180fe2000001086b */
[-C--:B------:R-:W-:Y:S01]  /*9060*/  FFMA.FTZ R123, R103, R86.reuse, -R107 ;  /* 0x00000056677b7223 */ /* 0x080fe2000001086b */
[-CC-:B------:R-:W-:Y:S01]  /*9070*/  FFMA.FTZ R124, R124, R86.reuse, -R109.reuse ;  /* 0x000000567c7c7223 */ /* 0x180fe2000001086d */
[-C--:B------:R-:W-:Y:S01]  /*9080*/  FFMA.FTZ R125, R10, R86.reuse, -R109 ;  /* 0x000000560a7d7223 */ /* 0x080fe2000001086d */
[-CC-:B------:R-:W-:Y:S01]  /*9090*/  FFMA.FTZ R126, R126, R86.reuse, -R107.reuse ;  /* 0x000000567e7e7223 */ /* 0x180fe2000001086b */
[-C--:B------:R-:W-:Y:S01]  /*90a0*/  FFMA.FTZ R127, R6, R86.reuse, -R107 ;  /* 0x00000056067f7223 */ /* 0x080fe2000001086b */
[-C--:B------:R-:W-:Y:S03]  /*90b0*/  FFMA.FTZ R133, R101, R86.reuse, -R109 ;  /* 0x0000005665857223 */ /* 0x080fe6000001086d */
[----:B------:R-:W2:Y:S01]  /*90c0*/  MUFU.EX2 R118, R118 ;  /* 0x0000007600767308 */ /* 0x000ea20000000800 */
[-CC-:B------:R-:W-:Y:S01]  /*90d0*/  FFMA.FTZ R89, R100, R86.reuse, -R107.reuse ;  /* 0x0000005664597223 */ /* 0x180fe2000001086b */
[-C--:B------:R-:W-:Y:S01]  /*90e0*/  FFMA.FTZ R91, R5, R86.reuse, -R107 ;  /* 0x00000056055b7223 */ /* 0x080fe2000001086b */
[-C--:B------:R-:W-:Y:S01]  /*90f0*/  FFMA.FTZ R90, R7, R86.reuse, -R109 ;  /* 0x00000056075a7223 */ /* 0x080fe2000001086d */
[-C--:B------:R-:W-:Y:S01]  /*9100*/  FFMA.FTZ R9, R9, R86.reuse, -R107 ;  /* 0x0000005609097223 */ /* 0x080fe2000001086b */
[-C--:B------:R-:W-:Y:S01]  /*9110*/  FFMA.FTZ R87, R87, R86.reuse, -R109 ;  /* 0x0000005657577223 */ /* 0x080fe2000001086d */
[-CC-:B------:R-:W-:Y:S01]  /*9120*/  FFMA.FTZ R111, R111, R86.reuse, -R107.reuse ;  /* 0x000000566f6f7223 */ /* 0x180fe2000001086b */
[-C--:B------:R-:W-:Y:S03]  /*9130*/  FFMA.FTZ R110, R110, R86.reuse, -R107 ;  /* 0x000000566e6e7223 */ /* 0x080fe6000001086b */
[----:B------:R-:W-:Y:S01]  /*9140*/  MUFU.EX2 R119, R119 ;  /* 0x0000007700777308 */ /* 0x000fe20000000800 */
[-CC-:B------:R-:W-:Y:S01]  /*9150*/  FFMA.FTZ R108, R108, R86.reuse, -R109.reuse ;  /* 0x000000566c6c7223 */ /* 0x180fe2000001086d */
[--C-:B------:R-:W-:Y:S01]  /*9160*/  FFMA.FTZ R88, R88, R86, -R109.reuse ;  /* 0x0000005658587223 */ /* 0x100fe2000001086d */
[----:B------:R-:W-:Y:S07]  /*9170*/  ISETP.GT.AND P0, PT, R154, R145, PT ;  /* 0x000000919a00720c */ /* 0x000fee0003f04270 */
[----:B------:R-:W3:Y:S01]  /*9180*/  MUFU.EX2 R117, R117 ;  /* 0x0000007500757308 */ /* 0x000ee20000000800 */
[----:B--2---:R-:W-:Y:S09]  /*9190*/  F2FP.F16.F32.PACK_AB R92, R118, R120 ;  /* 0x00000078765c723e */ /* 0x004ff200000000ff */
[----:B------:R-:W-:Y:S10]  /*91a0*/  MUFU.EX2 R115, R115 ;  /* 0x0000007300737308 */ /* 0x000ff40000000800 */
[----:B------:R-:W2:Y:S01]  /*91b0*/  MUFU.EX2 R114, R114 ;  /* 0x0000007200727308 */ /* 0x000ea20000000800 */
[----:B---3--:R-:W-:Y:S09]  /*91c0*/  F2FP.F16.F32.PACK_AB R93, R117, R119 ;  /* 0x00000077755d723e */ /* 0x008ff200000000ff */
[----:B------:R-:W-:Y:S10]  /*91d0*/  MUFU.EX2 R116, R116 ;  /* 0x0000007400747308 */ /* 0x000ff40000000800 */
[----:B------:R-:W3:Y:S01]  /*91e0*/  MUFU.EX2 R121, R121 ;  /* 0x0000007900797308 */ /* 0x000ee20000000800 */
[----:B--2---:R-:W-:Y:S09]  /*91f0*/  F2FP.F16.F32.PACK_AB R94, R114, R115 ;  /* 0x00000073725e723e */ /* 0x004ff200000000ff */
[----:B------:R-:W2:Y:S10]  /*9200*/  MUFU.EX2 R23, R23 ;  /* 0x0000001700177308 */ /* 0x000eb40000000800 */
[----:B------:R-:W4:Y:S01]  /*9210*/  MUFU.EX2 R0, R28 ;  /* 0x0000001c00007308 */ /* 0x000f220000000800 */
        /* <DEDUP_REMOVED lines=12> */
[C---:B------:R-:W-:Y:S01]  /*92e0*/  FMUL.FTZ R28, R23.reuse, R76 ;  /* 0x0000004c171c7220 */ /* 0x040fe20000410000 */
[----:B------:R-:W2:Y:S01]  /*92f0*/  LDSM.16.MT88.4 R80, [R112+0x7000] ;  /* 0x007000007050783b */ /* 0x000ea20000004200 */
[C---:B------:R-:W-:Y:S01]  /*9300*/  FMUL.FTZ R30, R0.reuse, R78 ;  /* 0x0000004e001e7220 */ /* 0x040fe20000410000 */
[C---:B------:R-:W-:Y:S01]  /*9310*/  FMUL.FTZ R31, R0.reuse, R79 ;  /* 0x0000004f001f7220 */ /* 0x040fe20000410000 */
[C---:B------:R-:W-:Y:S03]  /*9320*/  FMUL.FTZ R38, R0.reuse, R38 ;  /* 0x0000002600267220 */ /* 0x040fe60000410000 */
[----:B------:R-:W-:Y:S01]  /*9330*/  MUFU.EX2 R17, R108 ;  /* 0x0000006c00117308 */ /* 0x000fe20000000800 */
[C---:B-1----:R-:W-:Y:S01]  /*9340*/  HMMA.16816.F32 R24, R92.reuse, R32, R24 ;  /* 0x000000205c18723c */ /* 0x042fe20000001818 */
[----:B------:R-:W-:Y:S04]  /*9350*/  LDSM.16.MT88.4 R76, [R112+0x8000] ;  /* 0x00800000704c783b */ /* 0x000fe80000004200 */
[C---:B------:R-:W-:Y:S01]  /*9360*/  FMUL.FTZ R32, R23.reuse, R72 ;  /* 0x0000004817207220 */ /* 0x040fe20000410000 */
[C---:B------:R-:W-:Y:S01]  /*9370*/  FMUL.FTZ R33, R23.reuse, R73 ;  /* 0x0000004917217220 */ /* 0x040fe20000410000 */
[C---:B------:R-:W-:Y:S01]  /*9380*/  FMUL.FTZ R39, R0.reuse, R39 ;  /* 0x0000002700277220 */ /* 0x040fe20000410000 */
[C---:B------:R-:W-:Y:S01]  /*9390*/  HMMA.16816.F32 R28, R92.reuse, R34, R28 ;  /* 0x000000225c1c723c */ /* 0x040fe2000000181c */
[----:B------:R1:W-:Y:S02]  /*93a0*/  MUFU.EX2 R10, R89 ;  /* 0x00000059000a7308 */ /* 0x0003e40000000800 */
[C---:B------:R-:W-:Y:S01]  /*93b0*/  FMUL.FTZ R34, R0.reuse, R74 ;  /* 0x0000004a00227220 */ /* 0x040fe20000410000 */
[C---:B------:R-:W-:Y:S01]  /*93c0*/  FMUL.FTZ R35, R0.reuse, R75 ;  /* 0x0000004b00237220 */ /* 0x040fe20000410000 */
[C---:B------:R-:W-:Y:S01]  /*93d0*/  FMUL.FTZ R42, R0.reuse, R42 ;  /* 0x0000002a002a7220 */ /* 0x040fe20000410000 */
[----:B------:R-:W3:Y:S01]  /*93e0*/  LDSM.16.MT88.4 R72, [R113+0x1000] ;  /* 0x001000007148783b */ /* 0x000ee20000004200 */
[C---:B------:R-:W-:Y:S01]  /*93f0*/  FMUL.FTZ R43, R0.reuse, R43 ;  /* 0x0000002b002b7220 */ /* 0x040fe20000410000 */
        /* <DEDUP_REMOVED lines=8> */
[----:B------:R-:W-:Y:S01]  /*9480*/  FMUL.FTZ R50, R0, R50 ;  /* 0x0000003200327220 */ /* 0x000fe20000410000 */
[--C-:B-1----:R-:W-:Y:S01]  /*9490*/  FFMA.FTZ R89, R14, R86, -R109.reuse ;  /* 0x000000560e597223 */ /* 0x102fe2000001086d */
[C---:B------:R-:W-:Y:S01]  /*94a0*/  HMMA.16816.F32 R36, R92.reuse, R98, R36 ;  /* 0x000000625c24723c */ /* 0x040fe20000001824 */
[----:B------:R-:W-:Y:S02]  /*94b0*/  LDSM.16.MT88.4 R96, [R112+0x6400] ;  /* 0x006400007060783b */ /* 0x000fe40000004200 */
[----:B------:R1:W-:Y:S01]  /*94c0*/  MUFU.EX2 R7, R90 ;  /* 0x0000005a00077308 */ /* 0x0003e20000000800 */
[C---:B------:R-:W-:Y:S01]  /*94d0*/  FMUL.FTZ R51, R0.reuse, R51 ;  /* 0x0000003300337220 */ /* 0x040fe20000410000 */
[C---:B------:R-:W-:Y:S01]  /*94e0*/  FMUL.FTZ R52, R23.reuse, R52 ;  /* 0x0000003417347220 */ /* 0x040fe20000410000 */
[----:B------:R-:W-:Y:S01]  /*94f0*/  FMUL.FTZ R53, R23, R53 ;  /* 0x0000003517357220 */ /* 0x000fe20000410000 */
[C---:B------:R-:W-:Y:S01]  /*9500*/  FMUL.FTZ R54, R0.reuse, R54 ;  /* 0x0000003600367220 */ /* 0x040fe20000410000 */
[C---:B------:R-:W-:Y:S01]  /*9510*/  FMUL.FTZ R55, R0.reuse, R55 ;  /* 0x0000003700377220 */ /* 0x040fe20000410000 */
[C---:B--2---:R-:W-:Y:S04]  /*9520*/  HMMA.16816.F32 R40, R92.reuse, R80, R40 ;  /* 0x000000505c28723c */ /* 0x044fe80000001828 */
[----:B------:R2:W-:Y:S01]  /*9530*/  MUFU.EX2 R14, R89 ;  /* 0x00000059000e7308 */ /* 0x0005e20000000800 */
[----:B----4-:R-:W-:Y:S01]  /*9540*/  FFMA.FTZ R91, R11, R86, -R109 ;  /* 0x000000560b5b7223 */ /* 0x010fe2000001086d */
[C---:B------:R-:W-:Y:S01]  /*9550*/  FMUL.FTZ R56, R23.reuse, R56 ;  /* 0x0000003817387220 */ /* 0x040fe20000410000 */
[C---:B------:R-:W-:Y:S01]  /*9560*/  FMUL.FTZ R57, R23.reuse, R57 ;  /* 0x0000003917397220 */ /* 0x040fe20000410000 */
[C---:B------:R-:W-:Y:S01]  /*9570*/  FMUL.FTZ R58, R0.reuse, R58 ;  /* 0x0000003a003a7220 */ /* 0x040fe20000410000 */
[----:B------:R-:W-:Y:S01]  /*9580*/  FMUL.FTZ R59, R0, R59 ;  /* 0x0000003b003b7220 */ /* 0x000fe20000410000 */
[C---:B------:R-:W-:Y:S01]  /*9590*/  HMMA.16816.F32 R44, R92.reuse, R82, R44 ;  /* 0x000000525c2c723c */ /* 0x040fe2000000182c */
[----:B------:R-:W4:Y:S03]  /*95a0*/  LDSM.16.MT88.4 R80, [R113+0x2000] ;  /* 0x002000007150783b */ /* 0x000f260000004200 */
[----:B------:R5:W-:Y:S01]  /*95b0*/  MUFU.EX2 R11, R91 ;  /* 0x0000005b000b7308 */ /* 0x000be20000000800 */
[----:B-1----:R-:W-:Y:S01]  /*95c0*/  FFMA.FTZ R90, R18, R86, -R107 ;  /* 0x00000056125a7223 */ /* 0x002fe2000001086b */
[C---:B------:R-:W-:Y:S01]  /*95d0*/  FMUL.FTZ R60, R23.reuse, R60 ;  /* 0x0000003c173c7220 */ /* 0x040fe20000410000 */
[C---:B------:R-:W-:Y:S01]  /*95e0*/  FMUL.FTZ R61, R23.reuse, R61 ;  /* 0x0000003d173d7220 */ /* 0x040fe20000410000 */
[C---:B------:R-:W-:Y:S01]  /*95f0*/  FMUL.FTZ R62, R0.reuse, R62 ;  /* 0x0000003e003e7220 */ /* 0x040fe20000410000 */
[C---:B------:R-:W-:Y:S01]  /*9600*/  FMUL.FTZ R63, R0.reuse, R63 ;  /* 0x0000003f003f7220 */ /* 0x040fe20000410000 */
[C---:B------:R-:W-:Y:S01]  /*9610*/  FMUL.FTZ R64, R23.reuse, R64 ;  /* 0x0000004017407220 */ /* 0x040fe20000410000 */
[C---:B------:R-:W-:Y:S01]  /*9620*/  FMUL.FTZ R65, R23.reuse, R65 ;  /* 0x0000004117417220 */ /* 0x040fe20000410000 */
[----:B------:R-:W-:Y:S01]  /*9630*/  FMUL.FTZ R66, R0, R66 ;  /* 0x0000004200427220 */ /* 0x000fe20000410000 */
[C---:B---3--:R-:W-:Y:S01]  /*9640*/  HMMA.16816.F32 R48, R92.reuse, R72, R48 ;  /* 0x000000485c30723c */ /* 0x048fe20000001830 */
[----:B------:R1:W-:Y:S02]  /*9650*/  MUFU.EX2 R18, R90 ;  /* 0x0000005a00127308 */ /* 0x0003e40000000800 */
[-CC-:B------:R-:W-:Y:S01]  /*9660*/  FFMA.FTZ R73, R102, R86.reuse, -R109.reuse ;  /* 0x0000005666497223 */ /* 0x180fe2000001086d */
[----:B--2---:R-:W-:Y:S01]  /*9670*/  FFMA.FTZ R89, R22, R86, -R109 ;  /* 0x0000005616597223 */ /* 0x004fe2000001086d */
[----:B------:R-:W-:Y:S01]  /*9680*/  LDSM.16.MT88.4 R100, [R112+0x7400] ;  /* 0x007400007064783b */ /* 0x000fe20000004200 */
[----:B------:R-:W-:Y:S01]  /*9690*/  FMUL.FTZ R67, R0, R67 ;  /* 0x0000004300437220 */ /* 0x000fe20000410000 */
[C---:B------:R-:W-:Y:S01]  /*96a0*/  FMUL.FTZ R68, R23.reuse, R68 ;  /* 0x0000004417447220 */ /* 0x040fe20000410000 */
[C---:B------:R-:W-:Y:S03]  /*96b0*/  HMMA.16816.F32 R52, R92.reuse, R74, R52 ;  /* 0x0000004a5c34723c */ /* 0x040fe60000001834 */
[----:B------:R2:W-:Y:S01]  /*96c0*/  MUFU.EX2 R22, R89 ;  /* 0x0000005900167308 */ /* 0x0005e20000000800 */
[----:B-----5:R-:W-:Y:S01]  /*96d0*/  FFMA.FTZ R91, R104, R86, -R107 ;  /* 0x00000056685b7223 */ /* 0x020fe2000001086b */
[C---:B------:R-:W-:Y:S01]  /*96e0*/  FMUL.FTZ R69, R23.reuse, R69 ;  /* 0x0000004517457220 */ /* 0x040fe20000410000 */
[C---:B------:R-:W-:Y:S01]  /*96f0*/  FMUL.FTZ R70, R0.reuse, R70 ;  /* 0x0000004600467220 */ /* 0x040fe20000410000 */
[----:B------:R-:W-:Y:S01]  /*9700*/  FMUL.FTZ R71, R0, R71 ;  /* 0x0000004700477220 */ /* 0x000fe20000410000 */
[----:B------:R-:W-:Y:S01]  /*9710*/  FFMA.FTZ R120, R23, R164, R120 ;  /* 0x000000a417787223 */ /* 0x000fe20000010078 */
[C---:B------:R-:W-:Y:S04]  /*9720*/  HMMA.16816.F32 R56, R92.reuse, R76, R56 ;  /* 0x0000004c5c38723c */ /* 0x040fe80000001838 */
[----:B------:R-:W-:Y:S01]  /*9730*/  MUFU.EX2 R122, R122 ;  /* 0x0000007a007a7308 */ /* 0x000fe20000000800 */
[-C--:B-1----:R-:W-:Y:S01]  /*9740*/  FFMA.FTZ R90, R106, R86.reuse, -R109 ;  /* 0x000000566a5a7223 */ /* 0x082fe2000001086d */
[----:B------:R-:W-:Y:S01]  /*9750*/  FFMA.FTZ R119, R0, R159, R119 ;  /* 0x0000009f00777223 */ /* 0x000fe20000010077 */
[----:B------:R-:W-:Y:S01]  /*9760*/  LDSM.16.MT88.4 R108, [R112+0x7c00] ;  /* 0x007c0000706c783b */ /* 0x000fe20000004200 */
[----:B------:R-:W-:Y:S01]  /*9770*/  FADD.FTZ R120, R118, R120 ;  /* 0x0000007876787221 */ /* 0x000fe20000010000 */
[C---:B------:R-:W-:Y:S05]  /*9780*/  HMMA.16816.F32 R60, R92.reuse, R78, R60 ;  /* 0x0000004e5c3c723c */ /* 0x040fea000000183c */
[----:B------:R-:W1:Y:S01]  /*9790*/  MUFU.EX2 R123, R123 ;  /* 0x0000007b007b7308 */ /* 0x000e620000000800 */
[----:B--2---:R-:W-:Y:S01]  /*97a0*/  FFMA.FTZ R89, R105, R86, -R107 ;  /* 0x0000005669597223 */ /* 0x004fe2000001086b */
[----:B------:R-:W-:Y:S01]  /*97b0*/  FADD.FTZ R119, R117, R119 ;  /* 0x0000007775777221 */ /* 0x000fe20000010000 */
[----:B------:R-:W2:Y:S01]  /*97c0*/  LDSM.16.MT88.4 R76, [R113+0x400] ;  /* 0x00040000714c783b */ /* 0x000ea20000004200 */
[----:B------:R-:W-:Y:S01]  /*97d0*/  FADD.FTZ R23, R115, R120 ;  /* 0x0000007873177221 */ /* 0x000fe20000010000 */
[C---:B----4-:R-:W-:Y:S05]  /*97e0*/  HMMA.16816.F32 R64, R92.reuse, R80, R64 ;  /* 0x000000505c40723c */ /* 0x050fea0000001840 */
[----:B------:R-:W3:Y:S01]  /*97f0*/  MUFU.EX2 R124, R124 ;  /* 0x0000007c007c7308 */ /* 0x000ee20000000800 */
[----:B------:R-:W-:Y:S01]  /*9800*/  FADD.FTZ R116, R116, R119 ;  /* 0x0000007774747221 */ /* 0x000fe20000010000 */
[----:B------:R-:W-:Y:S01]  /*9810*/  FADD.FTZ R23, R114, R23 ;  /* 0x0000001772177221 */ /* 0x000fe20000010000 */
[----:B------:R-:W-:Y:S02]  /*9820*/  LDSM.16.MT88.4 R104, [R113+0xc00] ;  /* 0x000c00007168783b */ /* 0x000fe40000004200 */
[----:B------:R-:W-:Y:S01]  /*9830*/  FADD.FTZ R121, R121, R116 ;  /* 0x0000007479797221 */ /* 0x000fe20000010000 */
[----:B------:R-:W-:Y:S04]  /*9840*/  HMMA.16816.F32 R68, R92, R82, R68 ;  /* 0x000000525c44723c */ /* 0x000fe80000001844 */
[----:B------:R-:W4:Y:S01]  /*9850*/  MUFU.EX2 R125, R125 ;  /* 0x0000007d007d7308 */ /* 0x000f220000000800 */
[C---:B-1----:R-:W-:Y:S01]  /*9860*/  F2FP.F16.F32.PACK_AB R72, R123.reuse, R122 ;  /* 0x0000007a7b48723e */ /* 0x042fe200000000ff */
[----:B------:R-:W-:Y:S01]  /*9870*/  FADD.FTZ R122, R122, R23 ;  /* 0x000000177a7a7221 */ /* 0x000fe20000010000 */
[----:B------:R-:W1:Y:S03]  /*9880*/  LDSM.16.MT88.4 R80, [R113+0x1400] ;  /* 0x001400007150783b */ /* 0x000e660000004200 */
[----:B------:R-:W-:Y:S04]  /*9890*/  FADD.FTZ R123, R123, R122 ;  /* 0x0000007a7b7b7221 */ /* 0x000fe80000010000 */
[----:B------:R-:W-:Y:S01]  /*98a0*/  MUFU.EX2 R126, R126 ;  /* 0x0000007e007e7308 */ /* 0x000fe20000000800 */
[----:B---3--:R-:W-:Y:S01]  /*98b0*/  FADD.FTZ R0, R124, R121 ;  /* 0x000000797c007221 */ /* 0x008fe20000010000 */
[----:B------:R-:W3:Y:S08]  /*98c0*/  LDSM.16.MT88.4 R92, [R112+0x8400] ;  /* 0x00840000705c783b */ /* 0x000ef00000004200 */
[----:B------:R-:W5:Y:S01]  /*98d0*/  MUFU.EX2 R127, R127 ;  /* 0x0000007f007f7308 */ /* 0x000f620000000800 */
[----:B----4-:R-:W-:Y:S09]  /*98e0*/  FADD.FTZ R0, R125, R0 ;  /* 0x000000007d007221 */ /* 0x010ff20000010000 */
[----:B------:R-:W-:Y:S10]  /*98f0*/  MUFU.EX2 R133, R133 ;  /* 0x0000008500857308 */ /* 0x000ff40000000800 */
[----:B------:R4:W2:Y:S01]  /*9900*/  MUFU.EX2 R6, R73 ;  /* 0x0000004900067308 */ /* 0x0008a20000000800 */
[C---:B-----5:R-:W-:Y:S01]  /*9910*/  F2FP.F16.F32.PACK_AB R74, R127.reuse, R126 ;  /* 0x0000007e7f4a723e */ /* 0x060fe200000000ff */
[----:B------:R-:W-:Y:S04]  /*9920*/  FADD.FTZ R126, R126, R123 ;  /* 0x0000007b7e7e7221 */ /* 0x000fe80000010000 */
[----:B------:R-:W-:Y:S04]  /*9930*/  FADD.FTZ R127, R127, R126 ;  /* 0x0000007e7f7f7221 */ /* 0x000fe80000010000 */
[----:B------:R-:W-:Y:S10]  /*9940*/  MUFU.EX2 R9, R9 ;  /* 0x0000000900097308 */ /* 0x000ff40000000800 */
[----:B------:R-:W5:Y:S01]  /*9950*/  MUFU.EX2 R19, R90 ;  /* 0x0000005a00137308 */ /* 0x000f620000000800 */
[----:B----4-:R-:W-:Y:S02]  /*9960*/  F2FP.F16.F32.PACK_AB R73, R125, R124 ;  /* 0x0000007c7d49723e */ /* 0x010fe400000000ff */
[C---:B--2---:R-:W-:Y:S01]  /*9970*/  F2FP.F16.F32.PACK_AB R75, R6.reuse, R133 ;  /* 0x00000085064b723e */ /* 0x044fe200000000ff */
[----:B------:R-:W-:Y:S06]  /*9980*/  FADD.FTZ R133, R133, R0 ;  /* 0x0000000085857221 */ /* 0x000fec0000010000 */
[----:B------:R-:W-:Y:S01]  /*9990*/  MUFU.EX2 R21, R91 ;  /* 0x0000005b00157308 */ /* 0x000fe20000000800 */
[----:B------:R-:W-:Y:S01]  /*99a0*/  FADD.FTZ R0, R6, R133 ;  /* 0x0000008506007221 */ /* 0x000fe20000010000 */
[C---:B------:R-:W-:Y:S05]  /*99b0*/  HMMA.16816.F32 R24, R72.reuse, R96, R24 ;  /* 0x000000604818723c */ /* 0x040fea0000001818 */
[----:B------:R-:W-:Y:S03]  /*99c0*/  FADD.FTZ R23, R7, R0 ;  /* 0x0000000007177221 */ /* 0x000fe60000010000 */
[----:B------:R5:W2:Y:S01]  /*99d0*/  MUFU.EX2 R20, R89 ;  /* 0x0000005900147308 */ /* 0x000aa20000000800 */
[C---:B------:R-:W-:Y:S01]  /*99e0*/  HMMA.16816.F32 R28, R72.reuse, R98, R28 ;  /* 0x00000062481c723c */ /* 0x040fe2000000181c */
[----:B------:R-:W4:Y:S08]  /*99f0*/  LDSM.16.MT88.4 R96, [R113+0x2400] ;  /* 0x002400007160783b */ /* 0x000f300000004200 */
[----:B------:R1:W-:Y:S01]  /*9a00*/  MUFU.EX2 R4, R88 ;  /* 0x0000005800047308 */ /* 0x0003e20000000800 */
[C---:B------:R-:W-:Y:S09]  /*9a10*/  HMMA.16816.F32 R32, R72.reuse, R76, R32 ;  /* 0x0000004c4820723c */ /* 0x040ff20000001820 */
[----:B------:R-:W3:Y:S01]  /*9a20*/  MUFU.EX2 R87, R87 ;  /* 0x0000005700577308 */ /* 0x000ee20000000800 */
[----:B-----5:R-:W-:Y:S01]  /*9a30*/  F2FP.F16.F32.PACK_AB R89, R19, R17 ;  /* 0x000000111359723e */ /* 0x020fe200000000ff */
[C---:B------:R-:W-:Y:S01]  /*9a40*/  HMMA.16816.F32 R36, R72.reuse, R78, R36 ;  /* 0x0000004e4824723c */ /* 0x040fe20000001824 */
[----:B------:R-:W5:Y:S02]  /*9a50*/  LDSM.16.MT88.4 R76, [R112+0x6800] ;  /* 0x00680000704c783b */ /* 0x000f640000004200 */
[----:B--2---:R-:W-:Y:S02]  /*9a60*/  F2FP.F16.F32.PACK_AB R90, R20, R21 ;  /* 0x00000015145a723e */ /* 0x004fe400000000ff */
[----:B-1----:R-:W-:Y:S03]  /*9a70*/  F2FP.F16.F32.PACK_AB R88, R15, R13 ;  /* 0x0000000d0f58723e */ /* 0x002fe600000000ff */
[C---:B------:R-:W-:Y:S03]  /*9a80*/  HMMA.16816.F32 R40, R72.reuse, R100, R40 ;  /* 0x000000644828723c */ /* 0x040fe60000001828 */
[----:B---3--:R-:W-:Y:S05]  /*9a90*/  F2FP.F16.F32.PACK_AB R91, R87, R4 ;  /* 0x00000004575b723e */ /* 0x008fea00000000ff */
        /* <DEDUP_REMOVED lines=8> */
[C---:B----4-:R-:W-:Y:S08]  /*9b20*/  HMMA.16816.F32 R64, R72.reuse, R96, R64 ;  /* 0x000000604840723c */ /* 0x050ff00000001840 */
[----:B------:R-:W-:Y:S01]  /*9b30*/  HMMA.16816.F32 R68, R72, R98, R68 ;  /* 0x000000624844723c */ /* 0x000fe20000001844 */
[----:B------:R-:W-:Y:S02]  /*9b40*/  LDSM.16.MT88.4 R96, [R113+0x2800] ;  /* 0x002800007160783b */ /* 0x000fe40000004200 */
[C---:B------:R-:W-:Y:S02]  /*9b50*/  F2FP.F16.F32.PACK_AB R72, R5.reuse, R10 ;  /* 0x0000000a0548723e */ /* 0x040fe400000000ff */
[----:B------:R-:W-:Y:S02]  /*9b60*/  F2FP.F16.F32.PACK_AB R73, R14, R7 ;  /* 0x000000070e49723e */ /* 0x000fe400000000ff */
[----:B------:R-:W-:Y:S02]  /*9b70*/  F2FP.F16.F32.PACK_AB R74, R18, R9 ;  /* 0x00000009124a723e */ /* 0x000fe400000000ff */
[----:B------:R-:W-:Y:S07]  /*9b80*/  F2FP.F16.F32.PACK_AB R75, R22, R11 ;  /* 0x0000000b164b723e */ /* 0x000fee00000000ff */
[C---:B-----5:R-:W-:Y:S08]  /*9b90*/  HMMA.16816.F32 R24, R72.reuse, R76, R24 ;  /* 0x0000004c4818723c */ /* 0x060ff00000001818 */
[C---:B------:R-:W-:Y:S01]  /*9ba0*/  HMMA.16816.F32 R28, R72.reuse, R78, R28 ;  /* 0x0000004e481c723c */ /* 0x040fe2000000181c */
[----:B------:R-:W3:Y:S07]  /*9bb0*/  LDSM.16.MT88.4 R76, [R113+0x1800] ;  /* 0x00180000714c783b */ /* 0x000eee0000004200 */
[C---:B-1----:R-:W-:Y:S08]  /*9bc0*/  HMMA.16816.F32 R32, R72.reuse, R100, R32 ;  /* 0x000000644820723c */ /* 0x042ff00000001820 */
[C---:B------:R-:W-:Y:S01]  /*9bd0*/  HMMA.16816.F32 R36, R72.reuse, R102, R36 ;  /* 0x000000664824723c */ /* 0x040fe20000001824 */
[----:B------:R-:W1:Y:S07]  /*9be0*/  LDSM.16.MT88.4 R100, [R112+0x6c00] ;  /* 0x006c00007064783b */ /* 0x000e6e0000004200 */
[C---:B--2---:R-:W-:Y:S08]  /*9bf0*/  HMMA.16816.F32 R40, R72.reuse, R80, R40 ;  /* 0x000000504828723c */ /* 0x044ff00000001828 */
[C---:B------:R-:W-:Y:S08]  /*9c00*/  HMMA.16816.F32 R44, R72.reuse, R82, R44 ;  /* 0x00000052482c723c */ /* 0x040ff0000000182c */
[C---:B---3--:R-:W-:Y:S08]  /*9c10*/  HMMA.16816.F32 R48, R72.reuse, R76, R48 ;  /* 0x0000004c4830723c */ /* 0x048ff00000001830 */
[C---:B------:R-:W-:Y:S08]  /*9c20*/  HMMA.16816.F32 R52, R72.reuse, R78, R52 ;  /* 0x0000004e4834723c */ /* 0x040ff00000001834 */
[C---:B------:R-:W-:Y:S08]  /*9c30*/  HMMA.16816.F32 R56, R72.reuse, R92, R56 ;  /* 0x0000005c4838723c */ /* 0x040ff00000001838 */
[C---:B------:R-:W-:Y:S01]  /*9c40*/  HMMA.16816.F32 R60, R72.reuse, R94, R60 ;  /* 0x0000005e483c723c */ /* 0x040fe2000000183c */
[----:B------:R-:W2:Y:S07]  /*9c50*/  LDSM.16.MT88.4 R92, [R113+0x1c00] ;  /* 0x001c0000715c783b */ /* 0x000eae0000004200 */
[C---:B------:R-:W-:Y:S08]  /*9c60*/  HMMA.16816.F32 R64, R72.reuse, R96, R64 ;  /* 0x000000604840723c */ /* 0x040ff00000001840 */
[----:B------:R-:W-:Y:S08]  /*9c70*/  HMMA.16816.F32 R68, R72, R98, R68 ;  /* 0x000000624844723c */ /* 0x000ff00000001844 */
[C---:B-1----:R-:W-:Y:S01]  /*9c80*/  HMMA.16816.F32 R80, R88.reuse, R100, R24 ;  /* 0x000000645850723c */ /* 0x042fe20000001818 */
[----:B------:R-:W1:Y:S07]  /*9c90*/  LDSM.16.MT88.4 R24, [R112+0x8c00] ;  /* 0x008c00007018783b */ /* 0x000e6e0000004200 */
[C---:B------:R-:W-:Y:S01]  /*9ca0*/  HMMA.16816.F32 R76, R88.reuse, R102, R28 ;  /* 0x00000066584c723c */ /* 0x040fe2000000181c */
[----:B------:R-:W3:Y:S07]  /*9cb0*/  LDSM.16.MT88.4 R28, [R113+0x2c00] ;  /* 0x002c0000711c783b */ /* 0x000eee0000004200 */
[C---:B------:R-:W-:Y:S08]  /*9cc0*/  HMMA.16816.F32 R72, R88.reuse, R104, R32 ;  /* 0x000000685848723c */ /* 0x040ff00000001820 */
[C---:B------:R-:W-:Y:S08]  /*9cd0*/  HMMA.16816.F32 R36, R88.reuse, R106, R36 ;  /* 0x0000006a5824723c */ /* 0x040ff00000001824 */
[C---:B------:R-:W-:Y:S08]  /*9ce0*/  HMMA.16816.F32 R40, R88.reuse, R108, R40 ;  /* 0x0000006c5828723c */ /* 0x040ff00000001828 */
[C---:B------:R-:W-:Y:S08]  /*9cf0*/  HMMA.16816.F32 R44, R88.reuse, R110, R44 ;  /* 0x0000006e582c723c */ /* 0x040ff0000000182c */
[C---:B--2---:R-:W-:Y:S08]  /*9d00*/  HMMA.16816.F32 R48, R88.reuse, R92, R48 ;  /* 0x0000005c5830723c */ /* 0x044ff00000001830 */
[C---:B------:R-:W-:Y:S08]  /*9d10*/  HMMA.16816.F32 R52, R88.reuse, R94, R52 ;  /* 0x0000005e5834723c */ /* 0x040ff00000001834 */
[C---:B-1----:R-:W-:Y:S03]  /*9d20*/  HMMA.16816.F32 R56, R88.reuse, R24, R56 ;  /* 0x000000185838723c */ /* 0x042fe60000001838 */
        /* <DEDUP_REMOVED lines=11> */
[----:B------:R-:W-:Y:S02]  /*9de0*/  IMAD.MOV.U32 R89, RZ, RZ, R84 ;  /* 0x000000ffff597224 */ /* 0x000fe400078e0054 */
[----:B------:R-:W-:Y:S01]  /*9df0*/  FADD.FTZ R24, R17, R24 ;  /* 0x0000001811187221 */ /* 0x000fe20000010000 */
[----:B------:R-:W-:Y:S03]  /*9e00*/  FADD.FTZ R0, R15, R0 ;  /* 0x000000000f007221 */ /* 0x000fe60000010000 */
[----:B------:R-:W-:Y:S01]  /*9e10*/  FADD.FTZ R23, R19, R24 ;  /* 0x0000001813177221 */ /* 0x000fe20000010000 */
[----:B------:R-:W-:Y:S03]  /*9e20*/  FADD.FTZ R25, R21, R0 ;  /* 0x0000000015197221 */ /* 0x000fe60000010000 */
[----:B------:R-:W-:Y:S01]  /*9e30*/  FADD.FTZ R0, R4, R23 ;  /* 0x0000001704007221 */ /* 0x000fe20000010000 */
[----:B------:R-:W-:Y:S03]  /*9e40*/  FADD.FTZ R164, R20, R25 ;  /* 0x0000001914a47221 */ /* 0x000fe60000010000 */
[----:B------:R-:W-:Y:S01]  /*9e50*/  FADD.FTZ R159, R87, R0 ;  /* 0x00000000579f7221 */ /* 0x000fe20000010000 */
[----:B------:R-:W-:Y:S01]  /*9e60*/  IMAD.MOV.U32 R0, RZ, RZ, R85 ;  /* 0x000000ffff007224 */ /* 0x000fe200078e0055 */
[----:B------:R-:W-:Y:S06]  /*9e70*/  @P0 BRA `(.L_x_10103) ;  /* 0xffffffd000a00947 */ /* 0x000fec000383ffff */
.L_x_10096:
        /* <DEDUP_REMOVED lines=10> */
.L_x_10114:
        /* <DEDUP_REMOVED lines=96> */
[----:B------:R2:W-:Y:S04]  /*a520*/  STS [R13+0x230], R38 ;  /* 0x000230260d007388 */ /* 0x0005e80000000800 */
[----:B------:R-:W-:Y:S04]  /*a530*/  STS [R157+0x1000], R40 ;  /* 0x001000289d007388 */ /* 0x000fe80000000800 */
        /* <DEDUP_REMOVED lines=25> */
[----:B------:R-:W1:Y:S01]  /*a6d0*/  @P2 MUFU.LG2 R13, R7 ;  /* 0x00000007000d2308 */ /* 0x000e620000000c00 */
[----:B------:R-:W-:-:S04]  /*a6e0*/  SHF.R.U32.HI R5, RZ, 0x2, R128 ;  /* 0x00000002ff057819 */ /* 0x000fc80000011680 */
[----:B------:R-:W-:-:S03]  /*a6f0*/  IADD3 R9, PT, PT, R5, 0x20, RZ ;  /* 0x0000002005097810 */ /* 0x000fc60007ffe0ff */
[----:B------:R-:W1:Y:S01]  /*a700*/  @P5 MUFU.LG2 R10, R10 ;  /* 0x0000000a000a5308 */ /* 0x000e620000000c00 */
[----:B------:R-:W-:Y:S01]  /*a710*/  ISETP.GE.AND P0, PT, R9, R134, PT ;  /* 0x000000860900720c */ /* 0x000fe20003f06270 */
[-C--:B---3--:R-:W-:Y:S02]  /*a720*/  @!P1 IMAD R9, R43, R152.reuse, RZ ;  /* 0x000000982b099224 */ /* 0x088fe400078e02ff */
[----:B------:R-:W-:Y:S01]  /*a730*/  @!P1 IMAD.WIDE.U32 R42, R42, R152, RZ ;  /* 0x000000982a2a9225 */ /* 0x000fe200078e00ff */
[----:B------:R-:W-:Y:S02]  /*a740*/  SHF.L.U32 R4, R153, 0x6, RZ ;  /* 0x0000000699047819 */ /* 0x000fe400000006ff */
[----:B------:R-:W-:Y:S01]  /*a750*/  MOV R137, RZ ;  /* 0x000000ff00897202 */ /* 0x000fe20000000f00 */
[-C--:B--2---:R-:W-:Y:S02]  /*a760*/  @P1 IMAD R11, R39, R158.reuse, RZ ;  /* 0x0000009e270b1224 */ /* 0x084fe400078e02ff */
[----:B------:R-:W-:Y:S01]  /*a770*/  @P1 IMAD.WIDE.U32 R16, R38, R158, RZ ;  /* 0x0000009e26101225 */ /* 0x000fe200078e00ff */
[----:B------:R-:W-:-:S03]  /*a780*/  @!P1 IADD3 R9, PT, PT, R43, R9, RZ ;  /* 0x000000092b099210 */ /* 0x000fc60007ffe0ff */
[----:B-1----:R-:W-:Y:S01]  /*a790*/  @P2 FMUL.FTZ R13, R13, 0.69314718246459960938 ;  /* 0x3f3172180d0d2820 */ /* 0x002fe20000410000 */
[----:B------:R-:W-:Y:S01]  /*a7a0*/  IMAD R12, R15, R151, RZ ;  /* 0x000000970f0c7224 */ /* 0x000fe200078e02ff */
[----:B------:R-:W-:Y:S01]  /*a7b0*/  @P1 IADD3 R9, PT, PT, R17, R11, RZ ;  /* 0x0000000b11091210 */ /* 0x000fe20007ffe0ff */
[----:B------:R-:W-:Y:S01]  /*a7c0*/  IMAD.WIDE.U32 R18, R4, R38, R136 ;  /* 0x0000002604127225 */ /* 0x000fe200078e0088 */
[----:B------:R-:W-:-:S03]  /*a7d0*/  @P1 MOV R42, R16 ;  /* 0x00000010002a1202 */ /* 0x000fc60000000f00 */
[----:B------:R-:W-:Y:S02]  /*a7e0*/  IMAD R11, R39, R4, RZ ;  /* 0x00000004270b7224 */ /* 0x000fe400078e02ff */
[----:B------:R-:W-:Y:S01]  /*a7f0*/  IMAD.WIDE.U32 R14, R14, R151, RZ ;  /* 0x000000970e0e7225 */ /* 0x000fe200078e00ff */
[----:B------:R-:W-:-:S03]  /*a800*/  MOV R0, 0x7f800000 ;  /* 0x7f80000000007802 */ /* 0x000fc60000000f00 */
[----:B-----5:R-:W-:Y:S01]  /*a810*/  @P2 FFMA.FTZ R0, R6, R85, R13 ;  /* 0x0000005506002223 */ /* 0x020fe2000001000d */
[----:B------:R-:W-:Y:S01]  /*a820*/  @P5 FMUL.FTZ R13, R10, 0.69314718246459960938 ;  /* 0x3f3172180a0d5820 */ /* 0x000fe20000410000 */
[----:B------:R-:W-:Y:S02]  /*a830*/  IADD3 R10, PT, PT, R19, R11, RZ ;  /* 0x0000000b130a7210 */ /* 0x000fe40007ffe0ff */
[----:B------:R-:W-:Y:S02]  /*a840*/  IADD3 R12, PT, PT, R15, R12, RZ ;  /* 0x0000000c0f0c7210 */ /* 0x000fe40007ffe0ff */
[----:B------:R-:W-:Y:S02]  /*a850*/  IADD3 R42, P3, P2, R14, R18, R42 ;  /* 0x000000120e2a7210 */ /* 0x000fe40007a7e02a */
[----:B------:R-:W-:Y:S01]  /*a860*/  MOV R7, 0x7f800000 ;  /* 0x7f80000000077802 */ /* 0x000fe20000000f00 */
[----:B------:R-:W-:Y:S01]  /*a870*/  @P5 FFMA.FTZ R7, R6, R84, R13 ;  /* 0x0000005406075223 */ /* 0x000fe2000001000d */
[----:B------:R-:W-:-:S02]  /*a880*/  LOP3.LUT P6, RZ, R128, 0x3, RZ, 0xc0, !PT ;  /* 0x0000000380ff7812 */ /* 0x000fc400078cc0ff */
        /* <DEDUP_REMOVED lines=9> */
.L_x_10105:
        /* <DEDUP_REMOVED lines=23> */
.L_x_10107:
[----:B------:R-:W-:Y:S05]  /*aa90*/  BSYNC.RECONVERGENT B0 ;  /* 0x0000000000007941 */ /* 0x000fea0003800200 */
.L_x_10106:
        /* <DEDUP_REMOVED lines=10> */
.L_x_10109:
[----:B------:R-:W-:Y:S05]  /*ab40*/  BSYNC.RECONVERGENT B0 ;  /* 0x0000000000007941 */ /* 0x000fea0003800200 */
.L_x_10108:
[----:B------:R-:W-:-:S04]  /*ab50*/  MOV R151, 0x0 ;  /* 0x0000000000977802 */ /* 0x000fc80000000f00 */
[----:B-1234-:R-:W-:Y:S05]  /*ab60*/  @P0 RET.REL.NODEC R150 `(_ZN5flash24flash_fwd_splitkv_kernelI23Flash_fwd_kernel_traitsILi96ELi64ELi64ELi4ELb0ELb0EN7cutlass6half_tE19Flash_kernel_traitsILi96ELi64ELi64ELi4ES3_EELb0ELb1ELb0ELb0ELb1ELb0ELb0ELb0EEEvNS_16Flash_fwd_paramsE) ;  /* 0xffffff5496240950 */ /* 0x01efea0003c3ffff */
        /* <DEDUP_REMOVED lines=14> */
[----:B-1----:R-:W-:Y:S05]  /*ac50*/  RET.REL.NODEC R150 `(_ZN5flash24flash_fwd_splitkv_kernelI23Flash_fwd_kernel_traitsILi96ELi64ELi64ELi4ELb0ELb0EN7cutlass6half_tE19Flash_kernel_traitsILi96ELi64ELi64ELi4ES3_EELb0ELb1ELb0ELb0ELb1ELb0ELb0ELb0EEEvNS_16Flash_fwd_paramsE) ;  /* 0xffffff5096e87950 */ /* 0x002fea0003c3ffff */
.L_x_10104:
[----:B------:R-:W-:Y:S01]  /*ac60*/  MOV R5, 0x2 ;  /* 0x0000000200057802 */ /* 0x000fe20000000f00 */
[----:B------:R-:W-:Y:S01]  /*ac70*/  IMAD.MOV.U32 R0, RZ, RZ, 0x1f ;  /* 0x0000001fff007424 */ /* 0x000fe200078e00ff */
[----:B------:R-:W-:-:S07]  /*ac80*/  MOV R4, 0xffffffff ;  /* 0xffffffff00047802 */ /* 0x000fce0000000f00 */
[----:B-1---5:R-:W-:Y:S05]  /*ac90*/  WARPSYNC.COLLECTIVE R4, `(.L_x_10110) ;  /* 0x0000000004087348 */ /* 0x022fea0003c00000 */
[----:B------:R2:W3:Y:S02]  /*aca0*/  SHFL.BFLY P0, R10, R164, R5, R0 ;  /* 0x0c000005a40a7389 */ /* 0x0004e40000000000 */
[----:B-123-5:R-:W-:Y:S05]  /*acb0*/  ENDCOLLECTIVE ;  /* 0x000000000000791b */ /* 0x02efea0003800000 */
.L_x_10110:
[----:B------:R-:W-:Y:S02]  /*acc0*/  IMAD.MOV.U32 R7, RZ, RZ, R10 ;  /* 0x000000ffff077224 */ /* 0x000fe400078e000a */
[----:B------:R-:W-:Y:S02]  /*acd0*/  IMAD.MOV.U32 R5, RZ, RZ, 0x1 ;  /* 0x00000001ff057424 */ /* 0x000fe400078e00ff */
[----:B------:R-:W-:-:S05]  /*ace0*/  FADD.FTZ R8, R7, R164 ;  /* 0x000000a407087221 */ /* 0x000fca0000010000 */
[----:B------:R-:W-:-:S07]  /*acf0*/  MOV R164, R8 ;  /* 0x0000000800a47202 */ /* 0x000fce0000000f00 */
[----:B------:R-:W-:Y:S05]  /*ad00*/  WARPSYNC.COLLECTIVE R4, `(.L_x_10111) ;  /* 0x0000000004087348 */ /* 0x000fea0003c00000 */
[----:B------:R1:W2:Y:S02]  /*ad10*/  SHFL.BFLY P0, R10, R164, R5, R0 ;  /* 0x0c000005a40a7389 */ /* 0x0002a40000000000 */
[----:B-12---:R-:W-:Y:S05]  /*ad20*/  ENDCOLLECTIVE ;  /* 0x000000000000791b */ /* 0x006fea0003800000 */
.L_x_10111:
[----:B------:R-:W-:Y:S01]  /*ad30*/  MOV R164, R159 ;  /* 0x0000009f00a47202 */ /* 0x000fe20000000f00 */
[----:B------:R-:W-:Y:S01]  /*ad40*/  IMAD.MOV.U32 R5, RZ, RZ, 0x2 ;  /* 0x00000002ff057424 */ /* 0x000fe200078e00ff */
[----:B------:R-:W-:-:S07]  /*ad50*/  MOV R7, R10 ;  /* 0x0000000a00077202 */ /* 0x000fce0000000f00 */
[----:B------:R-:W-:Y:S05]  /*ad60*/  WARPSYNC.COLLECTIVE R4, `(.L_x_10112) ;  /* 0x0000000004087348 */ /* 0x000fea0003c00000 */
[----:B------:R1:W2:Y:S02]  /*ad70*/  SHFL.BFLY P0, R10, R164, R5, R0 ;  /* 0x0c000005a40a7389 */ /* 0x0002a40000000000 */
[----:B-12---:R-:W-:Y:S05]  /*ad80*/  ENDCOLLECTIVE ;  /* 0x000000000000791b */ /* 0x006fea0003800000 */
.L_x_10112:
[----:B------:R-:W-:Y:S01]  /*ad90*/  FADD.FTZ R7, R8, R7 ;  /* 0x0000000708077221 */ /* 0x000fe20000010000 */
[----:B------:R-:W-:Y:S01]  /*ada0*/  FADD.FTZ R9, R10, R159 ;  /* 0x0000009f0a097221 */ /* 0x000fe20000010000 */
[----:B------:R-:W-:-:S04]  /*adb0*/  MOV R5, 0x1 ;  /* 0x0000000100057802 */ /* 0x000fc80000000f00 */
[----:B------:R-:W-:-:S07]  /*adc0*/  MOV R164, R9 ;  /* 0x0000000900a47202 */ /* 0x000fce0000000f00 */
[----:B------:R-:W-:Y:S05]  /*add0*/  WARPSYNC.COLLECTIVE R4, `(.L_x_10113) ;  /* 0x0000000004087348 */ /* 0x000fea0003c00000 */
[----:B------:R1:W2:Y:S02]  /*ade0*/  SHFL.BFLY P0, R10, R164, R5, R0 ;  /* 0x0c000005a40a7389 */ /* 0x0002a40000000000 */
[----:B-12---:R-:W-:Y:S05]  /*adf0*/  ENDCOLLECTIVE ;  /* 0x000000000000791b */ /* 0x006fea0003800000 */
.L_x_10113:
[----:B------:R-:W-:Y:S05]  /*ae00*/  BRA `(.L_x_10114) ;  /* 0xfffffff000447947 */ /* 0x000fea000383ffff */
.L_x_10115:
        /* <DEDUP_REMOVED lines=15> */
.L_x_11726:


//--------------------- .text._ZN5flash24flash_fwd_splitkv_kernelI23Flash_fwd_kernel_traitsILi96ELi64ELi64ELi4ELb0ELb0EN7cutlass6half_tE19Flash_kernel_traitsILi96ELi64ELi64ELi4ES3_EELb0ELb1ELb0ELb0ELb1ELb1ELb0ELb0EEEvNS_16Flash_fwd_paramsE --------------------------
	.section	.text._ZN5flash24flash_fwd_splitkv_kernelI23Flash_fwd_kernel_traitsILi96ELi64ELi64ELi4ELb0ELb0EN7cutlass6half_tE19Flash_kernel_traitsILi96ELi64ELi64ELi4ES3_EELb0ELb1ELb0ELb0ELb1ELb1ELb0ELb0EEEvNS_16Flash_fwd_paramsE,"ax",@progbits
	.align	128
        .global         _ZN5flash24flash_fwd_splitkv_kernelI23Flash_fwd_kernel_traitsILi96ELi64ELi64ELi4ELb0ELb0EN7cutlass6half_tE19Flash_kernel_traitsILi96ELi64ELi64ELi4ES3_EELb0ELb1ELb0ELb0ELb1ELb1ELb0ELb0EEEvNS_16Flash_fwd_paramsE
        .type           _ZN5flash24flash_fwd_splitkv_kernelI23Flash_fwd_kernel_traitsILi96ELi64ELi64ELi4ELb0ELb0EN7cutlass6half_tE19Flash_kernel_traitsILi96ELi64ELi64ELi4ES3_EELb0ELb1ELb0ELb0ELb1ELb1ELb0ELb0EEEvNS_16Flash_fwd_paramsE,@function
        .size           _ZN5flash24flash_fwd_splitkv_kernelI23Flash_fwd_kernel_traitsILi96ELi64ELi64ELi4ELb0ELb0EN7cutlass6half_tE19Flash_kernel_traitsILi96ELi64ELi64ELi4ES3_EELb0ELb1ELb0ELb0ELb1ELb1ELb0ELb0EEEvNS_16Flash_fwd_paramsE,(.L_x_11727 - _ZN5flash24flash_fwd_splitkv_kernelI23Flash_fwd_kernel_traitsILi96ELi64ELi64ELi4ELb0ELb0EN7cutlass6half_tE19Flash_kernel_traitsILi96ELi64ELi64ELi4ES3_EELb0ELb1ELb0ELb0ELb1ELb1ELb0ELb0EEEvNS_16Flash_fwd_paramsE)
        .other          _ZN5flash24flash_fwd_splitkv_kernelI23Flash_fwd_kernel_traitsILi96ELi64ELi64ELi4ELb0ELb0EN7cutlass6half_tE19Flash_kernel_traitsILi96ELi64ELi64ELi4ES3_EELb0ELb1ELb0ELb0ELb1ELb1ELb0ELb0EEEvNS_16Flash_fwd_paramsE,@"STO_CUDA_ENTRY STV_DEFAULT"
_ZN5flash24flash_fwd_splitkv_kernelI23Flash_fwd_kernel_traitsILi96ELi64ELi64ELi4ELb0ELb0EN7cutlass6half_tE19Flash_kernel_traitsILi96ELi64ELi64ELi4ES3_EELb0ELb1ELb0ELb0ELb1ELb1ELb0ELb0EEEvNS_16Flash_fwd_paramsE:
.text._ZN5flash24flash_fwd_splitkv_kernelI23Flash_fwd_kernel_traitsILi96ELi64ELi64ELi4ELb0ELb0EN7cutlass6half_tE19Flash_kernel_traitsILi96ELi64ELi64ELi4ES3_EELb0ELb1ELb0ELb0ELb1ELb1ELb0ELb0EEEvNS_16Flash_fwd_paramsE:
[----:B------:R-:W-:Y:S01]  /*0000*/  LDC R1, c[0x0][0x37c] ;  /* 0x0000df00ff017b82 */ /* 0x000fe20000000800 */
[----:B------:R-:W1:Y:S07]  /*0010*/  S2R R155, SR_CTAID.X ;  /* 0x00000000009b7919 */ /* 0x000e6e0000002500 */
[----:B------:R-:W2:Y:S01]  /*0020*/  LDC.64 R2, c[0x0][0x348] ;  /* 0x0000d200ff027b82 */ /* 0x000ea20000000a00 */
[----:B------:R-:W-:Y:S01]  /*0030*/  BSSY.RECONVERGENT B3, `(.L_x_10116) ;  /* 0x0000005000037945 */ /* 0x000fe20003800200 */
[----:B------:R-:W-:Y:S01]  /*0040*/  MOV R152, 0x80 ;  /* 0x0000008000987802 */ /* 0x000fe20000000f00 */
[----:B------:R-:W3:Y:S01]  /*0050*/  S2R R154, SR_CTAID.Y ;  /* 0x00000000009a7919 */ /* 0x000ee20000002600 */
[----:B------:R-:W4:Y:S05]  /*0060*/  S2R R153, SR_CTAID.Z ;  /* 0x0000000000997919 */ /* 0x000f2a0000002700 */
[----:B-1234-:R-:W-:Y:S05]  /*0070*/  CALL.REL.NOINC `($_ZN5flash24flash_fwd_splitkv_kernelI23Flash_fwd_kernel_traitsILi96ELi64ELi64ELi4ELb0ELb0EN7cutlass6half_tE19Flash_kernel_traitsILi96ELi64ELi64ELi4ES3_EELb0ELb1ELb0ELb0ELb1ELb1ELb0ELb0EEEvNS_16Flash_fwd_paramsE$_ZN5flash30compute_attn_1rowblock_splitkvI23Flash_fwd_kernel_traitsILi96ELi64ELi64ELi4ELb0ELb0EN7cutlass6half_tE19Flash_kernel_traitsILi96ELi64ELi64ELi4ES3_EELb0ELb1ELb0ELb0ELb1ELb1ELb0ELb0ENS_16Flash_fwd_paramsEEEvRKT8_iiiii) ;  /* 0x0000000000087944 */ /* 0x01efea0003c00000 */
[----:B------:R-:W-:Y:S05]  /*0080*/  BSYNC.RECONVERGENT B3 ;  /* 0x0000000000037941 */ /* 0x000fea0003800200 */
.L_x_10116:
[----:B------:R-:W-:Y:S05]  /*0090*/  EXIT ;  /* 0x000000000000794d */ /* 0x000fea0003800000 */
        .type           $_ZN5flash24flash_fwd_splitkv_kernelI23Flash_fwd_kernel_traitsILi96ELi64ELi64ELi4ELb0ELb0EN7cutlass6half_tE19Flash_kernel_traitsILi96ELi64ELi64ELi4ES3_EELb0ELb1ELb0ELb0ELb1ELb1ELb0ELb0EEEvNS_16Flash_fwd_paramsE$_ZN5flash30compute_attn_1rowblock_splitkvI23Flash_fwd_kernel_traitsILi96ELi64ELi64ELi4ELb0ELb0EN7cutlass6half_tE19Flash_kernel_traitsILi96ELi64ELi64ELi4ES3_EELb0ELb1ELb0ELb0ELb1ELb1ELb0ELb0ENS_16Flash_fwd_paramsEEEvRKT8_iiiii,@function
        .size           $_ZN5flash24flash_fwd_splitkv_kernelI23Flash_fwd_kernel_traitsILi96ELi64ELi64ELi4ELb0ELb0EN7cutlass6half_tE19Flash_kernel_traitsILi96ELi64ELi64ELi4ES3_EELb0ELb1ELb0ELb0ELb1ELb1ELb0ELb0EEEvNS_16Flash_fwd_paramsE$_ZN5flash30compute_attn_1rowblock_splitkvI23Flash_fwd_kernel_traitsILi96ELi64ELi64ELi4ELb0ELb0EN7cutlass6half_tE19Flash_kernel_traitsILi96ELi64ELi64ELi4ES3_EELb0ELb1ELb0ELb0ELb1ELb1ELb0ELb0ENS_16Flash_fwd_paramsEEEvRKT8_iiiii,(.L_x_11727 - $_ZN5flash24flash_fwd_splitkv_kernelI23Flash_fwd_kernel_traitsILi96ELi64ELi64ELi4ELb0ELb0EN7cutlass6half_tE19Flash_kernel_traitsILi96ELi64ELi64ELi4ES3_EELb0ELb1ELb0ELb0ELb1ELb1ELb0ELb0EEEvNS_16Flash_fwd_paramsE$_ZN5flash30compute_attn_1rowblock_splitkvI23Flash_fwd_kernel_traitsILi96ELi64ELi64ELi4ELb0ELb0EN7cutlass6half_tE19Flash_kernel_traitsILi96ELi64ELi64ELi4ES3_EELb0ELb1ELb0ELb0ELb1ELb1ELb0ELb0ENS_16Flash_fwd_paramsEEEvRKT8_iiiii)
$_ZN5flash24flash_fwd_splitkv_kernelI23Flash_fwd_kernel_traitsILi96ELi64ELi64ELi4ELb0ELb0EN7cutlass6half_tE19Flash_kernel_traitsILi96ELi64ELi64ELi4ES3_EELb0ELb1ELb0ELb0ELb1ELb1ELb0ELb0EEEvNS_16Flash_fwd_paramsE$_ZN5flash30compute_attn_1rowblock_splitkvI23Flash_fwd_kernel_traitsILi96ELi64ELi64ELi4ELb0ELb0EN7cutlass6half_tE19Flash_kernel_traitsILi96ELi64ELi64ELi4ES3_EELb0ELb1ELb0ELb0ELb1ELb1ELb0ELb0ENS_16Flash_fwd_paramsEEEvRKT8_iiiii:
        /* <DEDUP_REMOVED lines=38> */
.L_x_10118:
[----:B------:R-:W-:Y:S05]  /*0300*/  BSYNC.RECONVERGENT B0 ;  /* 0x0000000000007941 */ /* 0x000fea0003800200 */
.L_x_10117:
[----:B------:R-:W-:Y:S04]  /*0310*/  BSSY.RECONVERGENT B0, `(.L_x_10119) ;  /* 0x0000007000007945 */ /* 0x000fe80003800200 */
[----:B------:R-:W-:Y:S05]  /*0320*/  @!P3 BRA `(.L_x_10120) ;  /* 0x000000000014b947 */ /* 0x000fea0003800000 */
[----:B-----5:R-:W3:Y:S02]  /*0330*/  LD.E.U8 R6, desc[UR4][R2.64+0x1b2] ;  /* 0x0001b20402067980 */ /* 0x020ee4000c101100 */
[----:B---3--:R-:W-:-:S13]  /*0340*/  ISETP.NE.AND P1, PT, R6, RZ, PT ;  /* 0x000000ff0600720c */ /* 0x008fda0003f25270 */
[----:B------:R-:W3:Y:S02]  /*0350*/  @P1 LD.E R7, desc[UR4][R10.64+0x4] ;  /* 0x000004040a071980 */ /* 0x000ee4000c101900 */
[----:B---3--:R-:W-:-:S06]  /*0360*/  @P1 IADD3 R6, PT, PT, R7, -R14, RZ ;  /* 0x8000000e07061210 */ /* 0x008fcc0007ffe0ff */
[----:B------:R3:W5:Y:S02]  /*0370*/  @!P1 LD.E R6, desc[UR4][R10.64] ;  /* 0x000000040a069980 */ /* 0x000764000c101900 */
.L_x_10120:
[----:B------:R-:W-:Y:S05]  /*0380*/  BSYNC.RECONVERGENT B0 ;  /* 0x0000000000007941 */ /* 0x000fea0003800200 */
.L_x_10119:
        /* <DEDUP_REMOVED lines=8> */
.L_x_10122:
[----:B------:R-:W4:Y:S01]  /*0410*/  LD.E.64 R8, desc[UR4][R2.64+0x108] ;  /* 0x0001080402087980 */ /* 0x000f22000c101b00 */
[----:B------:R-:W-:Y:S01]  /*0420*/  BSSY.RECONVERGENT B0, `(.L_x_10124) ;  /* 0x0000006000007945 */ /* 0x000fe20003800200 */
[----:B------:R-:W-:Y:S01]  /*0430*/  IMAD.MOV.U32 R87, RZ, RZ, RZ ;  /* 0x000000ffff577224 */ /* 0x000fe200078e00ff */
[----:B----4-:R-:W-:-:S04]  /*0440*/  ISETP.NE.U32.AND P0, PT, R8, RZ, PT ;  /* 0x000000ff0800720c */ /* 0x010fc80003f05070 */
[----:B------:R-:W-:-:S13]  /*0450*/  ISETP.NE.AND.EX P0, PT, R9, RZ, PT, P0 ;  /* 0x000000ff0900720c */ /* 0x000fda0003f05300 */
[----:B------:R-:W-:Y:S05]  /*0460*/  @!P0 BRA `(.L_x_10125) ;  /* 0x0000000000048947 */ /* 0x000fea0003800000 */
[----:B------:R4:W5:Y:S02]  /*0470*/  LD.E R87, desc[UR4][R2.64+0xbc] ;  /* 0x0000bc0402577980 */ /* 0x000964000c101900 */
.L_x_10125:
[----:B------:R-:W-:Y:S05]  /*0480*/  BSYNC.RECONVERGENT B0 ;  /* 0x0000000000007941 */ /* 0x000fea0003800200 */
.L_x_10124:
[----:B-----5:R-:W-:Y:S02]  /*0490*/  IADD3 R87, PT, PT, R87, R6, -R13 ;  /* 0x0000000657577210 */ /* 0x020fe40007ffe80d */
.L_x_10123:
[----:B------:R-:W-:Y:S05]  /*04a0*/  BSYNC.RECONVERGENT B1 ;  /* 0x0000000000017941 */ /* 0x000fea0003800200 */
.L_x_10121:
[----:B-1----:R-:W-:Y:S01]  /*04b0*/  IMAD.SHL.U32 R19, R155, 0x40, RZ ;  /* 0x000000409b137824 */ /* 0x002fe200078e00ff */
[----:B------:R-:W-:Y:S01]  /*04c0*/  MOV R6, R152 ;  /* 0x0000009800067202 */ /* 0x000fe20000000f00 */
[----:B------:R-:W-:-:S03]  /*04d0*/  IMAD.MOV.U32 R7, RZ, RZ, 0x0 ;  /* 0x00000000ff077424 */ /* 0x000fc600078e00ff */
[----:B------:R-:W-:-:S13]  /*04e0*/  ISETP.GT.AND P0, PT, R106, R19, PT ;  /* 0x000000136a00720c */ /* 0x000fda0003f04270 */
[----:B--234-:R-:W-:Y:S05]  /*04f0*/  @!P0 RET.REL.NODEC R6 `(_ZN5flash24flash_fwd_splitkv_kernelI23Flash_fwd_kernel_traitsILi96ELi64ELi64ELi4ELb0ELb0EN7cutlass6half_tE19Flash_kernel_traitsILi96ELi64ELi64ELi4ES3_EELb0ELb1ELb0ELb0ELb1ELb1ELb0ELb0EEEvNS_16Flash_fwd_paramsE) ;  /* 0xfffffff806c08950 */ /* 0x01cfea0003c3ffff */
        /* <DEDUP_REMOVED lines=79> */
.L_x_10128:
[----:B------:R-:W-:Y:S05]  /*09f0*/  BSYNC.RECONVERGENT B0 ;  /* 0x0000000000007941 */ /* 0x000fea0003800200 */
.L_x_10127:
        /* <DEDUP_REMOVED lines=15> */
.L_x_10130:
[----:B------:R-:W-:Y:S05]  /*0af0*/  BSYNC.RECONVERGENT B0 ;  /* 0x0000000000007941 */ /* 0x000fea0003800200 */
.L_x_10129:
[----:B------:R-:W-:Y:S01]  /*0b00*/  MOV R153, 0x0 ;  /* 0x0000000000997802 */ /* 0x000fe20000000f00 */
[----:B------:R1:W-:Y:S03]  /*0b10*/  @!P4 ST.E desc[UR4][R6.64], R3 ;  /* 0x000000030600c985 */ /* 0x0003e6000c101904 */
[----:B-12--5:R-:W-:Y:S05]  /*0b20*/  @P3 RET.REL.NODEC R152 `(_ZN5flash24flash_fwd_splitkv_kernelI23Flash_fwd_kernel_traitsILi96ELi64ELi64ELi4ELb0ELb0EN7cutlass6half_tE19Flash_kernel_traitsILi96ELi64ELi64ELi4ES3_EELb0ELb1ELb0ELb0ELb1ELb1ELb0ELb0EEEvNS_16Flash_fwd_paramsE) ;  /* 0xfffffff498343950 */ /* 0x026fea0003c3ffff */
[----:B------:R-:W-:Y:S02]  /*0b30*/  MOV R3, 0x7f800000 ;  /* 0x7f80000000037802 */ /* 0x000fe40000000f00 */
[----:B------:R-:W-:-:S03]  /*0b40*/  MOV R153, 0x0 ;  /* 0x0000000000997802 */ /* 0x000fc60000000f00 */
[----:B------:R1:W-:Y:S02]  /*0b50*/  ST.E desc[UR4][R6.64+0x80], R3 ;  /* 0x0000800306007985 */ /* 0x0003e4000c101904 */
[----:B-1----:R-:W-:Y:S05]  /*0b60*/  RET.REL.NODEC R152 `(_ZN5flash24flash_fwd_splitkv_kernelI23Flash_fwd_kernel_traitsILi96ELi64ELi64ELi4ELb0ELb0EN7cutlass6half_tE19Flash_kernel_traitsILi96ELi64ELi64ELi4ES3_EELb0ELb1ELb0ELb0ELb1ELb1ELb0ELb0EEEvNS_16Flash_fwd_paramsE) ;  /* 0xfffffff498247950 */ /* 0x002fea0003c3ffff */
.L_x_10126:
        /* <DEDUP_REMOVED lines=28> */
[----:B-----5:R-:W1:Y:S02]  /*0d30*/  F2I.FTZ.U32.TRUNC.NTZ R11, R10 ;  /* 0x0000000a000b7305 */ /* 0x020e64000021f000 */
        /* <DEDUP_REMOVED lines=53> */
[----:B------:R-:W-:Y:S01]  /*1090*/  @!P1 LOP3.LUT R13, RZ, R12, RZ, 0x33, !PT ;  /* 0x0000000cff0d9212 */ /* 0x000fe200078e33ff */
[----:B--2---:R-:W-:-:S04]  /*10a0*/  IMAD R7, R5, R0, RZ ;  /* 0x0000000005077224 */ /* 0x004fc800078e02ff */
[----:B------:R-:W-:Y:S01]  /*10b0*/  IMAD R7, R4, R9, R7 ;  /* 0x0000000904077224 */ /* 0x000fe200078e0207 */
[----:B---3--:R-:W-:Y:S01]  /*10c0*/  SHF.R.S32.HI R11, RZ, 0x1f, R6 ;  /* 0x0000001fff0b7819 */ /* 0x008fe20000011406 */
[-C--:B------:R-:W-:Y:S02]  /*10d0*/  IMAD R8, R25, R6.reuse, RZ ;  /* 0x0000000619087224 */ /* 0x080fe400078e02ff */
[----:B------:R-:W-:-:S04]  /*10e0*/  IMAD.WIDE.U32 R14, R24, R6, RZ ;  /* 0x00000006180e7225 */ /* 0x000fc800078e00ff */
[----:B------:R-:W-:-:S05]  /*10f0*/  IMAD R8, R24, R11, R8 ;  /* 0x0000000b18087224 */ /* 0x000fca00078e0208 */
[----:B------:R-:W-:-:S03]  /*1100*/  IADD3 R15, PT, PT, R15, R8, RZ ;  /* 0x000000080f0f7210 */ /* 0x000fc60007ffe0ff */
        /* <DEDUP_REMOVED lines=14> */
.L_x_10132:
        /* <DEDUP_REMOVED lines=80> */
.L_x_10133:
[----:B------:R-:W-:Y:S05]  /*16f0*/  BSYNC.RECONVERGENT B0 ;  /* 0x0000000000007941 */ /* 0x000fea0003800200 */
.L_x_10131:
        /* <DEDUP_REMOVED lines=111> */
[----:B------:R-:W-:-:S02]  /*1df0*/  IMAD R4, R9, R116, RZ ;  /* 0x0000007409047224 */ /* 0x000fc400078e02ff */
        /* <DEDUP_REMOVED lines=24> */
[----:B-----5:R-:W-:-:S04]  /*1f80*/  LEA R150, P0, R10, R18, 0x1 ;  /* 0x000000120a967211 */ /* 0x020fc800078008ff */
[----:B------:R-:W-:Y:S01]  /*1f90*/  LEA.HI.X R151, R10, R19, R151, 0x1, P0 ;  /* 0x000000130a977211 */ /* 0x000fe200000f0c97 */
[----:B------:R-:W-:Y:S01]  /*1fa0*/  BAR.SYNC.DEFER_BLOCKING 0x0 ;  /* 0x0000000000007b1d */ /* 0x000fe20000010000 */
[----:B------:R-:W-:-:S13]  /*1fb0*/  ISETP.GE.AND P1, PT, R7, R6, PT ;  /* 0x000000060700720c */ /* 0x000fda0003f26270 */
        /* <DEDUP_REMOVED lines=21> */
[----:B------:R-:W-:Y:S01]  /*2110*/  SHF.R.U32.HI R130, RZ, 0x1, R128 ;  /* 0x00000001ff827819 */ /* 0x000fe20000011680 */
[----:B------:R-:W-:Y:S01]  /*2120*/  BSSY.RECONVERGENT B1, `(.L_x_10134) ;  /* 0x000010b000017945 */ /* 0x000fe20003800200 */
[C---:B------:R-:W-:Y:S01]  /*2130*/  SHF.L.U32 R5, R128.reuse, 0x4, RZ ;  /* 0x0000000480057819 */ /* 0x040fe200000006ff */
[----:B------:R-:W0:Y:S01]  /*2140*/  LDGDEPBAR ;  /* 0x00000000000079af */ /* 0x000e220000000000 */
[----:B------:R-:W-:-:S02]  /*2150*/  SHF.L.U32 R104, R128, 0x5, RZ ;  /* 0x0000000580687819 */ /* 0x000fc400000006ff */
[----:B------:R-:W-:Y:S02]  /*2160*/  SHF.L.U32 R129, R128, 0x2, RZ ;  /* 0x0000000280817819 */ /* 0x000fe400000006ff */
[----:B------:R-:W-:Y:S02]  /*2170*/  LOP3.LUT R103, R130, 0x8, RZ, 0xc0, !PT ;  /* 0x0000000882677812 */ /* 0x000fe400078ec0ff */
[----:B------:R-:W-:Y:S02]  /*2180*/  LOP3.LUT R131, R5, 0x3e00, RZ, 0xc0, !PT ;  /* 0x00003e0005837812 */ /* 0x000fe400078ec0ff */
[----:B------:R-:W-:Y:S02]  /*2190*/  LOP3.LUT R6, R129, 0x18, RZ, 0xc0, !PT ;  /* 0x0000001881067812 */ /* 0x000fe400078ec0ff */
[----:B------:R-:W-:Y:S02]  /*21a0*/  LOP3.LUT R103, R103, 0xc0, R104, 0xf8, !PT ;  /* 0x000000c067677812 */ /* 0x000fe400078ef868 */
[----:B------:R-:W-:-:S02]  /*21b0*/  LOP3.LUT R5, R5, 0x100, RZ, 0xc0, !PT ;  /* 0x0000010005057812 */ /* 0x000fc400078ec0ff */
[----:B------:R-:W-:Y:S02]  /*21c0*/  LOP3.LUT R7, R104, 0xc0, RZ, 0xc0, !PT ;  /* 0x000000c068077812 */ /* 0x000fe400078ec0ff */
[----:B------:R-:W-:Y:S02]  /*21d0*/  LOP3.LUT R103, R103, R6, RZ, 0x3c, !PT ;  /* 0x0000000667677212 */ /* 0x000fe400078e3cff */
[--C-:B-1----:R-:W-:Y:S02]  /*21e0*/  LOP3.LUT R9, R131, 0x20, R104.reuse, 0xf8, !PT ;  /* 0x0000002083097812 */ /* 0x102fe400078ef868 */
[--C-:B------:R-:W-:Y:S02]  /*21f0*/  LOP3.LUT R5, R5, 0x20, R104.reuse, 0xf8, !PT ;  /* 0x0000002005057812 */ /* 0x100fe400078ef868 */
[----:B------:R-:W-:Y:S02]  /*2200*/  LOP3.LUT R8, R9, 0x100, R104, 0xf8, !PT ;  /* 0x0000010009087812 */ /* 0x000fe400078ef868 */
[----:B------:R-:W-:-:S02]  /*2210*/  LOP3.LUT R4, R7, 0x8, R128, 0xf8, !PT ;  /* 0x0000000807047812 */ /* 0x000fc400078ef880 */
[----:B------:R-:W-:Y:S02]  /*2220*/  LOP3.LUT R123, R8, R103, RZ, 0xfc, !PT ;  /* 0x00000067087b7212 */ /* 0x000fe400078efcff */
[----:B------:R-:W-:Y:S02]  /*2230*/  LOP3.LUT R5, R5, R4, R6, 0xf6, !PT ;  /* 0x0000000405057212 */ /* 0x000fe400078ef606 */
[----:B------:R-:W-:Y:S01]  /*2240*/  LOP3.LUT P0, R101, R128, 0x4, RZ, 0xc0, !PT ;  /* 0x0000000480657812 */ /* 0x000fe2000780c0ff */
[----:B------:R-:W-:Y:S01]  /*2250*/  IMAD R123, R123, 0x2, R132 ;  /* 0x000000027b7b7824 */ /* 0x000fe200078e0284 */
[----:B------:R-:W-:Y:S02]  /*2260*/  LEA R122, R5, R132, 0x1 ;  /* 0x00000084057a7211 */ /* 0x000fe400078e08ff */
[----:B------:R-:W-:Y:S02]  /*2270*/  MOV R100, 0x20 ;  /* 0x0000002000647802 */ /* 0x000fe40000000f00 */
[----:B------:R-:W-:Y:S01]  /*2280*/  LDSM.16.M88.4 R56, [R123] ;  /* 0x000000007b38783b */ /* 0x000fe20000000200 */
[----:B------:R-:W-:-:S02]  /*2290*/  IADD3 R107, PT, PT, R107, R87, -R106 ;  /* 0x000000576b6b7210 */ /* 0x000fc40007ffe86a */
[----:B------:R-:W-:Y:S01]  /*22a0*/  SEL R102, R100, 0xffffffe0, !P0 ;  /* 0xffffffe064667807 */ /* 0x000fe20004000000 */
[----:B------:R-:W1:Y:S03]  /*22b0*/  LDSM.16.M88.4 R16, [R122+0x3000] ;  /* 0x003000007a10783b */ /* 0x000e660000000200 */
[----:B------:R-:W-:Y:S01]  /*22c0*/  IADD3 R109, PT, PT, R122, R102, RZ ;  /* 0x000000667a6d7210 */ /* 0x000fe20007ffe0ff */
[----:B------:R-:W-:Y:S01]  /*22d0*/  IMAD.IADD R110, R123, 0x1, R102 ;  /* 0x000000017b6e7824 */ /* 0x000fe200078e0266 */
[----:B------:R-:W-:Y:S04]  /*22e0*/  LDSM.16.M88.4 R52, [R123+0x1000] ;  /* 0x001000007b34783b */ /* 0x000fe80000000200 */
[----:B------:R-:W-:Y:S04]  /*22f0*/  LDSM.16.M88.4 R80, [R110] ;  /* 0x000000006e50783b */ /* 0x000fe80000000200 */
[----:B------:R-:W3:Y:S04]  /*2300*/  LDSM.16.M88.4 R12, [R109+0x3000] ;  /* 0x003000006d0c783b */ /* 0x000ee80000000200 */
        /* <DEDUP_REMOVED lines=13> */
[C---:B---3--:R-:W-:Y:S03]  /*23e0*/  HMMA.16816.F32 R4, R80.reuse, R12, R4 ;  /* 0x0000000c5004723c */ /* 0x048fe60000001804 */
        /* <DEDUP_REMOVED lines=33> */
[----:B------:R-:W3:Y:S01]  /*2600*/  LDSM.16.M88.4 R8, [R122+0x5800] ;  /* 0x005800007a08783b */ /* 0x000ee20000000200 */
        /* <DEDUP_REMOVED lines=21> */
[-C--:B------:R-:W-:Y:S01]  /*2760*/  FMUL.FTZ R22, R18, R105.reuse ;  /* 0x0000006912167220 */ /* 0x080fe20000410000 */
[----:B------:R-:W-:-:S05]  /*2770*/  FMUL.FTZ R23, R19, R105 ;  /* 0x0000006913177220 */ /* 0x000fca0000410000 */
[----:B------:R-:W-:Y:S01]  /*2780*/  HMMA.16816.F32 R68, R36, R72, R68 ;  /* 0x000000482444723c */ /* 0x000fe20000001844 */
[----:B------:R-:W1:Y:S02]  /*2790*/  MUFU.TANH R22, R22 ;  /* 0x0000001600167308 */ /* 0x000e640000002400 */
[----:B------:R-:W-:-:S05]  /*27a0*/  FMUL.FTZ R28, R28, R105 ;  /* 0x000000691c1c7220 */ /* 0x000fca0000410000 */
[----:B------:R-:W-:Y:S01]  /*27b0*/  HMMA.16816.F32 R64, R36, R74, R64 ;  /* 0x0000004a2440723c */ /* 0x000fe20000001840 */
[----:B------:R-:W1:Y:S01]  /*27c0*/  MUFU.TANH R23, R23 ;  /* 0x0000001700177308 */ /* 0x000e620000002400 */
[----:B--2---:R-:W2:Y:S06]  /*27d0*/  LDSM.16.M88.4 R16, [R122+0x5c00] ;  /* 0x005c00007a10783b */ /* 0x004eac0000000200 */
[----:B------:R-:W-:Y:S01]  /*27e0*/  HMMA.16816.F32 R56, R52, R46, R56 ;  /* 0x0000002e3438723c */ /* 0x000fe20000001838 */
[----:B------:R-:W1:Y:S07]  /*27f0*/  MUFU.TANH R28, R28 ;  /* 0x0000001c001c7308 */ /* 0x000e6e0000002400 */
[C---:B------:R-:W-:Y:S08]  /*2800*/  HMMA.16816.F32 R68, R24.reuse, R8, R68 ;  /* 0x000000081844723c */ /* 0x040ff00000001844 */
[----:B------:R-:W-:Y:S01]  /*2810*/  HMMA.16816.F32 R64, R24, R10, R64 ;  /* 0x0000000a1840723c */ /* 0x000fe20000001840 */
[----:B------:R-:W3:Y:S01]  /*2820*/  LDSM.16.M88.4 R8, [R109+0x5c00] ;  /* 0x005c00006d08783b */ /* 0x000ee20000000200 */
[----:B------:R-:W-:-:S06]  /*2830*/  DEPBAR.LE SB0, 0x0 ;  /* 0x000080000000791a */ /* 0x000fcc0000000000 */
[----:B----4-:R-:W-:Y:S01]  /*2840*/  HMMA.16816.F32 R60, R36, R4, R60 ;  /* 0x00000004243c723c */ /* 0x010fe2000000183c */
[----:B------:R-:W-:-:S06]  /*2850*/  FMUL.FTZ R4, R31, R105 ;  /* 0x000000691f047220 */ /* 0x000fcc0000410000 */
[----:B------:R-:W4:Y:S01]  /*2860*/  MUFU.TANH R4, R4 ;  /* 0x0000000400047308 */ /* 0x000f220000002400 */
[----:B------:R-:W-:Y:S08]  /*2870*/  HMMA.16816.F32 R56, R36, R6, R56 ;  /* 0x000000062438723c */ /* 0x000ff00000001838 */
[----:B------:R-:W-:Y:S01]  /*2880*/  HMMA.16816.F32 R92, R12, R42, R92 ;  /* 0x0000002a0c5c723c */ /* 0x000fe2000000185c */
[-C--:B------:R-:W-:Y:S01]  /*2890*/  FMUL.FTZ R42, R29, R105.reuse ;  /* 0x000000691d2a7220 */ /* 0x080fe20000410000 */
[----:B------:R-:W-:-:S05]  /*28a0*/  FMUL.FTZ R29, R30, R105 ;  /* 0x000000691e1d7220 */ /* 0x000fca0000410000 */
[----:B------:R-:W1:Y:S01]  /*28b0*/  MUFU.TANH R42, R42 ;  /* 0x0000002a002a7308 */ /* 0x000e620000002400 */
[C---:B--2---:R-:W-:Y:S07]  /*28c0*/  HMMA.16816.F32 R60, R24.reuse, R16, R60 ;  /* 0x00000010183c723c */ /* 0x044fee000000183c */
[----:B------:R-:W2:Y:S01]  /*28d0*/  MUFU.TANH R29, R29 ;  /* 0x0000001d001d7308 */ /* 0x000ea20000002400 */
[----:B------:R-:W-:Y:S03]  /*28e0*/  HMMA.16816.F32 R56, R24, R18, R56 ;  /* 0x000000121838723c */ /* 0x000fe60000001838 */
[-C--:B------:R-:W-:Y:S01]  /*28f0*/  FMUL.FTZ R5, R92, R105.reuse ;  /* 0x000000695c057220 */ /* 0x080fe20000410000 */
[-C--:B------:R-:W-:Y:S01]  /*2900*/  FMUL.FTZ R31, R93, R105.reuse ;  /* 0x000000695d1f7220 */ /* 0x080fe20000410000 */
[-C--:B------:R-:W-:Y:S01]  /*2910*/  FMUL.FTZ R30, R94, R105.reuse ;  /* 0x000000695e1e7220 */ /* 0x080fe20000410000 */
[----:B------:R-:W-:-:S02]  /*2920*/  FMUL.FTZ R6, R95, R105 ;  /* 0x000000695f067220 */ /* 0x000fc40000410000 */
[----:B------:R-:W-:Y:S01]  /*2930*/  HMMA.16816.F32 R68, R12, R32, R68 ;  /* 0x000000200c44723c */ /* 0x000fe20000001844 */
[----:B------:R-:W-:Y:S01]  /*2940*/  IADD3 R32, PT, PT, R84, -0x1, RZ ;  /* 0xffffffff54207810 */ /* 0x000fe20007ffe0ff */
[----:B------:R-:W1:Y:S03]  /*2950*/  MUFU.TANH R5, R5 ;  /* 0x0000000500057308 */ /* 0x000e660000002400 */
[----:B------:R-:W-:-:S03]  /*2960*/  ISETP.GT.U32.AND P0, PT, R32, R147, PT ;  /* 0x000000932000720c */ /* 0x000fc60003f04070 */
[C---:B------:R-:W-:Y:S02]  /*2970*/  HMMA.16816.F32 R64, R12.reuse, R34, R64 ;  /* 0x000000220c40723c */ /* 0x040fe40000001840 */
[----:B------:R-:W1:Y:S06]  /*2980*/  MUFU.TANH R31, R31 ;  /* 0x0000001f001f7308 */ /* 0x000e6c0000002400 */
[----:B---3--:R-:W-:Y:S02]  /*2990*/  HMMA.16816.F32 R60, R12, R8, R60 ;  /* 0x000000080c3c723c */ /* 0x008fe4000000183c */
[----:B------:R-:W3:Y:S01]  /*29a0*/  MUFU.TANH R30, R30 ;  /* 0x0000001e001e7308 */ /* 0x000ee20000002400 */
[-C--:B------:R-:W-:Y:S01]  /*29b0*/  FMUL.FTZ R16, R68, R105.reuse ;  /* 0x0000006944107220 */ /* 0x080fe20000410000 */
[-C--:B------:R-:W-:Y:S01]  /*29c0*/  FMUL.FTZ R17, R69, R105.reuse ;  /* 0x0000006945117220 */ /* 0x080fe20000410000 */
[-C--:B------:R-:W-:Y:S01]  /*29d0*/  FMUL.FTZ R7, R70, R105.reuse ;  /* 0x0000006946077220 */ /* 0x080fe20000410000 */
[----:B------:R-:W-:-:S02]  /*29e0*/  FMUL.FTZ R18, R71, R105 ;  /* 0x0000006947127220 */ /* 0x000fc40000410000 */
[----:B------:R-:W-:Y:S01]  /*29f0*/  HMMA.16816.F32 R56, R12, R10, R56 ;  /* 0x0000000a0c38723c */ /* 0x000fe20000001838 */
[----:B------:R-:W-:Y:S01]  /*2a00*/  LOP3.LUT R13, R130, 0x1f0, RZ, 0xc0, !PT ;  /* 0x000001f0820d7812 */ /* 0x000fe200078ec0ff */
[----:B------:R-:W1:Y:S01]  /*2a10*/  MUFU.TANH R6, R6 ;  /* 0x0000000600067308 */ /* 0x000e620000002400 */
[-C--:B------:R-:W-:Y:S01]  /*2a20*/  FMUL.FTZ R25, R64, R105.reuse ;  /* 0x0000006940197220 */ /* 0x080fe20000410000 */
[-C--:B------:R-:W-:Y:S01]  /*2a30*/  FMUL.FTZ R9, R65, R105.reuse ;  /* 0x0000006941097220 */ /* 0x080fe20000410000 */
[-C--:B------:R-:W-:Y:S01]  /*2a40*/  FMUL.FTZ R24, R66, R105.reuse ;  /* 0x0000006942187220 */ /* 0x080fe20000410000 */
[-C--:B------:R-:W-:Y:S01]  /*2a50*/  FMUL.FTZ R8, R67, R105.reuse ;  /* 0x0000006943087220 */ /* 0x080fe20000410000 */
[----:B------:R-:W-:Y:S02]  /*2a60*/  LOP3.LUT R108, R13, 0x7, R108, 0xf8, !PT ;  /* 0x000000070d6c7812 */ /* 0x000fe400078ef86c */
[----:B------:R-:W-:Y:S01]  /*2a70*/  IADD3 R13, PT, PT, R87, -R106, -R86 ;  /* 0x8000006a570d7210 */ /* 0x000fe20007ffe856 */
[----:B------:R-:W1:Y:S01]  /*2a80*/  MUFU.TANH R16, R16 ;  /* 0x0000001000107308 */ /* 0x000e620000002400 */
[-C--:B------:R-:W-:Y:S01]  /*2a90*/  FMUL.FTZ R11, R61, R105.reuse ;  /* 0x000000693d0b7220 */ /* 0x080fe20000410000 */
[-C--:B------:R-:W-:Y:S01]  /*2aa0*/  FMUL.FTZ R10, R62, R105.reuse ;  /* 0x000000693e0a7220 */ /* 0x080fe20000410000 */
[-C--:B------:R-:W-:Y:S01]  /*2ab0*/  FMUL.FTZ R12, R63, R105.reuse ;  /* 0x000000693f0c7220 */ /* 0x080fe20000410000 */
[----:B------:R-:W-:Y:S01]  /*2ac0*/  FMUL.FTZ R60, R60, R105 ;  /* 0x000000693c3c7220 */ /* 0x000fe20000410000 */
[----:B------:R-:W-:-:S03]  /*2ad0*/  IMAD R108, R155, 0x40, R108 ;  /* 0x000000409b6c7824 */ /* 0x000fc600078e026c */
        /* <DEDUP_REMOVED lines=9> */
[----:B------:R-:W-:-:S05]  /*2b70*/  VIADDMNMX R143, R38, 0x9, R87, PT ;  /* 0x00000009268f7846 */ /* 0x000fca0003800157 */
        /* <DEDUP_REMOVED lines=28> */
.L_x_10137:
        /* <DEDUP_REMOVED lines=33> */
[----:B------:R-:W3:Y:S01]  /*2f50*/  LD.E.64 R48, desc[UR4][R120.64+0x38] ;  /* 0x0000380478307980 */ /* 0x000ee2000c101b00 */
        /* <DEDUP_REMOVED lines=26> */
.L_x_10138:
[----:B------:R-:W-:Y:S05]  /*3100*/  BSYNC.RECONVERGENT B0 ;  /* 0x0000000000007941 */ /* 0x000fea0003800200 */
.L_x_10136:
        /* <DEDUP_REMOVED lines=12> */
.L_x_10135:
[----:B------:R-:W-:Y:S05]  /*31d0*/  BSYNC.RECONVERGENT B1 ;  /* 0x0000000000017941 */ /* 0x000fea0003800200 */
.L_x_10134:
        /* <DEDUP_REMOVED lines=12> */
[C---:B--2---:R-:W-:Y:S01]  /*32a0*/  VIADD R39, R27.reuse, 0x9 ;  /* 0x000000091b277836 */ /* 0x044fe20000000000 */
[CC--:B------:R-:W-:Y:S01]  /*32b0*/  ISETP.GE.AND P4, PT, R27.reuse, R144.reuse, PT ;  /* 0x000000901b00720c */ /* 0x0c0fe20003f86270 */
[C---:B------:R-:W-:Y:S01]  /*32c0*/  VIADD R67, R27.reuse, 0x8 ;  /* 0x000000081b437836 */ /* 0x040fe20000000000 */
[----:B-1----:R-:W-:Y:S01]  /*32d0*/  FSEL R20, R20, -INF , !P0 ;  /* 0xff80000014147808 */ /* 0x002fe20004000000 */
[C---:B------:R-:W-:Y:S01]  /*32e0*/  VIADD R63, R27.reuse, 0x11 ;  /* 0x000000111b3f7836 */ /* 0x040fe20000000000 */
[----:B------:R-:W-:Y:S01]  /*32f0*/  ISETP.GT.AND P0, PT, R116, R69, PT ;  /* 0x000000457400720c */ /* 0x000fe20003f04270 */
[C---:B------:R-:W-:Y:S01]  /*3300*/  VIADD R65, R27.reuse, 0x10 ;  /* 0x000000101b417836 */ /* 0x040fe20000000000 */
[----:B------:R-:W-:Y:S01]  /*3310*/  FSEL R37, R20, -INF , !P4 ;  /* 0xff80000014257808 */ /* 0x000fe20006000000 */
[----:B------:R-:W-:Y:S01]  /*3320*/  VIADD R59, R27, 0x19 ;  /* 0x000000191b3b7836 */ /* 0x000fe20000000000 */
[-C--:B------:R-:W-:Y:S01]  /*3330*/  ISETP.GE.AND P5, PT, R69, R144.reuse, PT ;  /* 0x000000904500720c */ /* 0x080fe20003fa6270 */
[----:B------:R-:W-:Y:S01]  /*3340*/  VIADD R61, R27, 0x18 ;  /* 0x000000181b3d7836 */ /* 0x000fe20000000000 */
        /* <DEDUP_REMOVED lines=15> */
[C---:B------:R-:W-:Y:S02]  /*3440*/  ISETP.GT.AND P0, PT, R116.reuse, R63, PT ;  /* 0x0000003f7400720c */ /* 0x040fe40003f04270 */
[----:B------:R-:W-:Y:S02]  /*3450*/  ISETP.GT.AND P2, PT, R116, R65, PT ;  /* 0x000000417400720c */ /* 0x000fe40003f44270 */
[----:B------:R-:W-:Y:S02]  /*3460*/  FSEL R33, R33, -INF , !P5 ;  /* 0xff80000021217808 */ /* 0x000fe40006800000 */
[----:B------:R-:W-:Y:S02]  /*3470*/  FSEL R35, R35, -INF , !P4 ;  /* 0xff80000023237808 */ /* 0x000fe40006000000 */
[----:B------:R-:W-:Y:S02]  /*3480*/  ISETP.GE.AND P5, PT, R63, R144, PT ;  /* 0x000000903f00720c */ /* 0x000fe40003fa6270 */
[----:B------:R-:W-:-:S02]  /*3490*/  FSEL R19, R42, -INF , !P0 ;  /* 0xff8000002a137808 */ /* 0x000fc40004000000 */
[----:B------:R-:W-:Y:S02]  /*34a0*/  ISETP.GE.AND P4, PT, R65, R144, PT ;  /* 0x000000904100720c */ /* 0x000fe40003f86270 */
[----:B------:R-:W-:Y:S02]  /*34b0*/  FSEL R21, R28, -INF , !P2 ;  /* 0xff8000001c157808 */ /* 0x000fe40005000000 */
[C---:B------:R-:W-:Y:S02]  /*34c0*/  ISETP.GT.AND P0, PT, R116.reuse, R59, PT ;  /* 0x0000003b7400720c */ /* 0x040fe40003f04270 */
[----:B------:R-:W-:Y:S02]  /*34d0*/  ISETP.GT.AND P2, PT, R116, R61, PT ;  /* 0x0000003d7400720c */ /* 0x000fe40003f44270 */
[----:B------:R-:W-:Y:S02]  /*34e0*/  FSEL R19, R19, -INF , !P5 ;  /* 0xff80000013137808 */ /* 0x000fe40006800000 */
[----:B------:R-:W-:-:S02]  /*34f0*/  FSEL R21, R21, -INF , !P4 ;  /* 0xff80000015157808 */ /* 0x000fc40006000000 */
[-C--:B------:R-:W-:Y:S02]  /*3500*/  ISETP.GE.AND P5, PT, R59, R144.reuse, PT ;  /* 0x000000903b00720c */ /* 0x080fe40003fa6270 */
[----:B------:R-:W-:Y:S02]  /*3510*/  FSEL R13, R31, -INF , !P0 ;  /* 0xff8000001f0d7808 */ /* 0x000fe40004000000 */
[----:B------:R-:W-:Y:S02]  /*3520*/  ISETP.GE.AND P4, PT, R61, R144, PT ;  /* 0x000000903d00720c */ /* 0x000fe40003f86270 */
[----:B------:R-:W-:Y:S02]  /*3530*/  FSEL R5, R5, -INF , !P2 ;  /* 0xff80000005057808 */ /* 0x000fe40005000000 */
[C---:B------:R-:W-:Y:S02]  /*3540*/  ISETP.GT.AND P0, PT, R116.reuse, R55, PT ;  /* 0x000000377400720c */ /* 0x040fe40003f04270 */
[----:B------:R-:W-:-:S02]  /*3550*/  ISETP.GT.AND P2, PT, R116, R57, PT ;  /* 0x000000397400720c */ /* 0x000fc40003f44270 */
[----:B------:R-:W-:Y:S02]  /*3560*/  FSEL R13, R13, -INF , !P5 ;  /* 0xff8000000d0d7808 */ /* 0x000fe40006800000 */
[----:B------:R-:W-:Y:S02]  /*3570*/  FSEL R5, R5, -INF , !P4 ;  /* 0xff80000005057808 */ /* 0x000fe40006000000 */
[-C--:B------:R-:W-:Y:S02]  /*3580*/  ISETP.GE.AND P5, PT, R55, R144.reuse, PT ;  /* 0x000000903700720c */ /* 0x080fe40003fa6270 */
[----:B------:R-:W-:Y:S02]  /*3590*/  FSEL R17, R17, -INF , !P0 ;  /* 0xff80000011117808 */ /* 0x000fe40004000000 */
[----:B------:R-:W-:Y:S02]  /*35a0*/  ISETP.GE.AND P4, PT, R57, R144, PT ;  /* 0x000000903900720c */ /* 0x000fe40003f86270 */
[----:B------:R-:W-:-:S02]  /*35b0*/  FSEL R16, R16, -INF , !P2 ;  /* 0xff80000010107808 */ /* 0x000fc40005000000 */
[C---:B------:R-:W-:Y:S02]  /*35c0*/  ISETP.GT.AND P0, PT, R116.reuse, R51, PT ;  /* 0x000000337400720c */ /* 0x040fe40003f04270 */
[----:B------:R-:W-:Y:S02]  /*35d0*/  ISETP.GT.AND P2, PT, R116, R53, PT ;  /* 0x000000357400720c */ /* 0x000fe40003f44270 */
[----:B------:R-:W-:Y:S02]  /*35e0*/  FSEL R99, R17, -INF , !P5 ;  /* 0xff80000011637808 */ /* 0x000fe40006800000 */
[----:B------:R-:W-:Y:S02]  /*35f0*/  FSEL R157, R16, -INF , !P4 ;  /* 0xff800000109d7808 */ /* 0x000fe40006000000 */
[----:B------:R-:W-:Y:S02]  /*3600*/  ISETP.GE.AND P5, PT, R51, R144, PT ;  /* 0x000000903300720c */ /* 0x000fe40003fa6270 */
[----:B------:R-:W-:-:S02]  /*3610*/  FSEL R9, R9, -INF , !P0 ;  /* 0xff80000009097808 */ /* 0x000fc40004000000 */
[----:B------:R-:W-:Y:S02]  /*3620*/  ISETP.GT.AND P3, PT, R118, R27, PT ;  /* 0x0000001b7600720c */ /* 0x000fe40003f64270 */
[C---:B------:R-:W-:Y:S01]  /*3630*/  ISETP.GE.AND P1, PT, R27.reuse, R143, PT ;  /* 0x0000008f1b00720c */ /* 0x040fe20003f26270 */
[----:B------:R-:W-:Y:S01]  /*3640*/  VIADD R27, R27, 0x39 ;  /* 0x000000391b1b7836 */ /* 0x000fe20000000000 */
[----:B------:R-:W-:Y:S02]  /*3650*/  ISETP.GE.AND P4, PT, R53, R144, PT ;  /* 0x000000903500720c */ /* 0x000fe40003f86270 */
        /* <DEDUP_REMOVED lines=8> */
[----:B------:R-:W-:-:S02]  /*36e0*/  ISETP.GE.AND P0, PT, R49, R144, PT ;  /* 0x000000903100720c */ /* 0x000fc40003f06270 */
[----:B------:R-:W-:Y:S02]  /*36f0*/  FSEL R34, R34, -INF , !P5 ;  /* 0xff80000022227808 */ /* 0x000fe40006800000 */
[----:B------:R-:W-:Y:S02]  /*3700*/  FSEL R11, R11, -INF , !P4 ;  /* 0xff8000000b0b7808 */ /* 0x000fe40006000000 */
[-C--:B------:R-:W-:Y:S02]  /*3710*/  ISETP.GE.AND P5, PT, R47, R144.reuse, PT ;  /* 0x000000902f00720c */ /* 0x080fe40003fa6270 */
[----:B------:R-:W-:Y:S02]  /*3720*/  FSEL R36, R36, -INF , !P2 ;  /* 0xff80000024247808 */ /* 0x000fe40005000000 */
[----:B------:R-:W-:Y:S02]  /*3730*/  FSEL R127, R15, -INF , !P0 ;  /* 0xff8000000f7f7808 */ /* 0x000fe40004000000 */
[----:B------:R-:W-:-:S02]  /*3740*/  ISETP.GE.AND P2, PT, R43, R144, PT ;  /* 0x000000902b00720c */ /* 0x000fc40003f46270 */
[----:B------:R-:W-:Y:S02]  /*3750*/  FSEL R16, R44, -INF , !P3 ;  /* 0xff8000002c107808 */ /* 0x000fe40005800000 */
[C---:B------:R-:W-:Y:S02]  /*3760*/  ISETP.GT.AND P0, PT, R118.reuse, R69, PT ;  /* 0x000000457600720c */ /* 0x040fe40003f04270 */
[----:B------:R-:W-:Y:S02]  /*3770*/  ISETP.GT.AND P3, PT, R118, R67, PT ;  /* 0x000000437600720c */ /* 0x000fe40003f64270 */
[----:B------:R-:W-:Y:S02]  /*3780*/  FSEL R125, R11, -INF , !P5 ;  /* 0xff8000000b7d7808 */ /* 0x000fe40006800000 */
[----:B------:R-:W-:Y:S02]  /*3790*/  ISETP.GE.AND P5, PT, R27, R144, PT ;  /* 0x000000901b00720c */ /* 0x000fe40003fa6270 */
[----:B------:R-:W-:-:S02]  /*37a0*/  FSEL R115, R34, -INF , !P2 ;  /* 0xff80000022737808 */ /* 0x000fc40005000000 */
[-C--:B------:R-:W-:Y:S02]  /*37b0*/  ISETP.GE.AND P4, PT, R69, R143.reuse, PT ;  /* 0x0000008f4500720c */ /* 0x080fe40003f86270 */
[----:B------:R-:W-:Y:S01]  /*37c0*/  ISETP.GE.AND P2, PT, R67, R143, PT ;  /* 0x0000008f4300720c */ /* 0x000fe20003f46270 */
[----:B------:R-:W-:Y:S01]  /*37d0*/  LDSM.16.MT88.4 R68, [R97+0x6000] ;  /* 0x006000006144783b */ /* 0x000fe20000004200 */
[----:B------:R-:W-:Y:S02]  /*37e0*/  FSEL R45, R45, -INF , !P0 ;  /* 0xff8000002d2d7808 */ /* 0x000fe40004000000 */
[----:B------:R-:W-:Y:S02]  /*37f0*/  FSEL R22, R22, -INF , !P3 ;  /* 0xff80000016167808 */ /* 0x000fe40005800000 */
[C---:B------:R-:W-:Y:S02]  /*3800*/  ISETP.GT.AND P0, PT, R118.reuse, R65, PT ;  /* 0x000000417600720c */ /* 0x040fe40003f04270 */
[----:B------:R-:W-:-:S02]  /*3810*/  ISETP.GT.AND P3, PT, R118, R63, PT ;  /* 0x0000003f7600720c */ /* 0x000fc40003f64270 */
[----:B------:R-:W-:Y:S02]  /*3820*/  FSEL R16, R16, -INF , !P1 ;  /* 0xff80000010107808 */ /* 0x000fe40004800000 */
[----:B------:R-:W-:Y:S02]  /*3830*/  FSEL R113, R36, -INF , !P5 ;  /* 0xff80000024717808 */ /* 0x000fe40006800000 */
[----:B------:R-:W-:Y:S02]  /*3840*/  ISETP.GT.AND P1, PT, R118, R39, PT ;  /* 0x000000277600720c */ /* 0x000fe40003f24270 */
[----:B------:R-:W-:Y:S02]  /*3850*/  ISETP.GE.AND P5, PT, R39, R143, PT ;  /* 0x0000008f2700720c */ /* 0x000fe40003fa6270 */
        /* <DEDUP_REMOVED lines=8> */
[----:B------:R-:W-:Y:S02]  /*38e0*/  FSEL R17, R4, -INF , !P2 ;  /* 0xff80000004117808 */ /* 0x000fe40005000000 */
[----:B------:R-:W-:Y:S02]  /*38f0*/  FSEL R23, R23, -INF , !P1 ;  /* 0xff80000017177808 */ /* 0x000fe40004800000 */
        /* <DEDUP_REMOVED lines=24> */
[----:B------:R-:W-:Y:S01]  /*3a80*/  FSEL R107, R7, -INF , !P2 ;  /* 0xff800000076b7808 */ /* 0x000fe20005000000 */
[----:B------:R-:W-:Y:S01]  /*3a90*/  LDSM.16.MT88.4 R52, [R97+0x7000] ;  /* 0x007000006134783b */ /* 0x000fe20000004200 */
[----:B------:R-:W-:Y:S02]  /*3aa0*/  ISETP.GT.AND P1, PT, R118, R49, PT ;  /* 0x000000317600720c */ /* 0x000fe40003f24270 */
[----:B------:R-:W-:Y:S02]  /*3ab0*/  FSEL R24, R24, -INF , !P0 ;  /* 0xff80000018187808 */ /* 0x000fe40004000000 */
[----:B------:R-:W-:Y:S02]  /*3ac0*/  FMNMX3.FTZ R6, R6, R17, R11, !PT ;  /* 0x0000001106067276 */ /* 0x000fe4000781000b */
[----:B------:R-:W-:-:S02]  /*3ad0*/  ISETP.GT.AND P0, PT, R118, R47, PT ;  /* 0x0000002f7600720c */ /* 0x000fc40003f04270 */
[----:B------:R-:W-:Y:S02]  /*3ae0*/  ISETP.GE.AND P2, PT, R51, R143, PT ;  /* 0x0000008f3300720c */ /* 0x000fe40003f46270 */
[----:B------:R-:W-:Y:S02]  /*3af0*/  FMNMX3.FTZ R4, R4, R99, R141, !PT ;  /* 0x0000006304047276 */ /* 0x000fe4000781008d */
[----:B------:R-:W-:Y:S02]  /*3b00*/  FSEL R135, R18, -INF , !P5 ;  /* 0xff80000012877808 */ /* 0x000fe40006800000 */
[----:B------:R-:W-:Y:S02]  /*3b10*/  FSEL R8, R8, -INF , !P3 ;  /* 0xff80000008087808 */ /* 0x000fe40005800000 */
[----:B------:R-:W-:Y:S02]  /*3b20*/  ISETP.GE.AND P5, PT, R49, R143, PT ;  /* 0x0000008f3100720c */ /* 0x000fe40003fa6270 */
[----:B------:R-:W-:-:S02]  /*3b30*/  FSEL R111, R24, -INF , !P4 ;  /* 0xff800000186f7808 */ /* 0x000fc40006000000 */
[----:B------:R-:W-:Y:S02]  /*3b40*/  ISETP.GT.AND P3, PT, R118, R43, PT ;  /* 0x0000002b7600720c */ /* 0x000fe40003f64270 */
[----:B------:R-:W-:Y:S02]  /*3b50*/  FSEL R10, R10, -INF , !P1 ;  /* 0xff8000000a0a7808 */ /* 0x000fe40004800000 */
[----:B------:R-:W-:Y:S02]  /*3b60*/  FMNMX3.FTZ R6, R6, R9, R107, !PT ;  /* 0x0000000906067276 */ /* 0x000fe4000781006b */
[----:B------:R-:W-:Y:S02]  /*3b70*/  FSEL R12, R12, -INF , !P0 ;  /* 0xff8000000c0c7808 */ /* 0x000fe40004000000 */
[----:B------:R-:W-:Y:S02]  /*3b80*/  FMNMX3.FTZ R4, R4, R139, R127, !PT ;  /* 0x0000008b04047276 */ /* 0x000fe4000781007f */
[----:B------:R-:W-:-:S02]  /*3b90*/  FSEL R133, R8, -INF , !P2 ;  /* 0xff80000008857808 */ /* 0x000fc40005000000 */
[----:B------:R-:W-:Y:S02]  /*3ba0*/  ISETP.GT.AND P1, PT, R118, R27, PT ;  /* 0x0000001b7600720c */ /* 0x000fe40003f24270 */
[-C--:B------:R-:W-:Y:S02]  /*3bb0*/  ISETP.GE.AND P0, PT, R27, R143.reuse, PT ;  /* 0x0000008f1b00720c */ /* 0x080fe40003f06270 */
[-C--:B------:R-:W-:Y:S02]  /*3bc0*/  ISETP.GE.AND P4, PT, R47, R143.reuse, PT ;  /* 0x0000008f2f00720c */ /* 0x080fe40003f86270 */
[----:B------:R-:W-:Y:S02]  /*3bd0*/  ISETP.GE.AND P2, PT, R43, R143, PT ;  /* 0x0000008f2b00720c */ /* 0x000fe40003f46270 */
[----:B------:R-:W-:Y:S01]  /*3be0*/  FSEL R14, R14, -INF , !P3 ;  /* 0xff8000000e0e7808 */ /* 0x000fe20005800000 */
[----:B------:R-:W-:Y:S01]  /*3bf0*/  LDSM.16.MT88.4 R40, [R109+0x8000] ;  /* 0x008000006d28783b */ /* 0x000fe20000004200 */
[----:B------:R-:W-:-:S02]  /*3c00*/  FSEL R27, R10, -INF , !P5 ;  /* 0xff8000000a1b7808 */ /* 0x000fc40006800000 */
[----:B------:R-:W-:Y:S02]  /*3c10*/  FMNMX3.FTZ R6, R6, R135, R111, !PT ;  /* 0x0000008706067276 */ /* 0x000fe4000781006f */
[----:B------:R-:W-:Y:S02]  /*3c20*/  FMNMX3.FTZ R4, R4, R125, R115, !PT ;  /* 0x0000007d04047276 */ /* 0x000fe40007810073 */
        /* <DEDUP_REMOVED lines=27> */
[----:B------:R-:W-:Y:S01]  /*3de0*/  MUFU.EX2 R96, R96 ;  /* 0x0000006000607308 */ /* 0x000fe20000000800 */
[----:B------:R-:W1:Y:S01]  /*3df0*/  LDSM.16.MT88.4 R4, [R97+0x8000] ;  /* 0x008000006104783b */ /* 0x000e620000004200 */
[-CC-:B------:R-:W-:Y:S01]  /*3e00*/  FFMA.FTZ R94, R16, R105.reuse, -R104.reuse ;  /* 0x00000069105e7223 */ /* 0x180fe20000010868 */
[-CC-:B------:R-:W-:Y:S01]  /*3e10*/  FFMA.FTZ R93, R39, R105.reuse, -R104.reuse ;  /* 0x00000069275d7223 */ /* 0x180fe20000010868 */
[-CC-:B------:R-:W-:Y:S01]  /*3e20*/  FFMA.FTZ R90, R31, R105.reuse, -R104.reuse ;  /* 0x000000691f5a7223 */ /* 0x180fe20000010868 */
[-C--:B------:R-:W-:Y:S01]  /*3e30*/  FFMA.FTZ R89, R23, R105.reuse, -R104 ;  /* 0x0000006917597223 */ /* 0x080fe20000010868 */
[-C--:B------:R-:W-:Y:S01]  /*3e40*/  FFMA.FTZ R28, R13, R105.reuse, -R24 ;  /* 0x000000690d1c7223 */ /* 0x080fe20000010818 */
[-C--:B------:R-:W-:Y:S01]  /*3e50*/  FFMA.FTZ R34, R15, R105.reuse, -R104 ;  /* 0x000000690f227223 */ /* 0x080fe20000010868 */
[----:B------:R-:W2:Y:S01]  /*3e60*/  MUFU.EX2 R95, R95 ;  /* 0x0000005f005f7308 */ /* 0x000ea20000000800 */
[----:B------:R-:W3:Y:S01]  /*3e70*/  LDSM.16.MT88.4 R12, [R109+0x6400] ;  /* 0x006400006d0c783b */ /* 0x000ee20000004200 */
[-CC-:B------:R-:W-:Y:S01]  /*3e80*/  FFMA.FTZ R31, R21, R105.reuse, -R24.reuse ;  /* 0x00000069151f7223 */ /* 0x180fe20000010818 */
[-C--:B------:R-:W-:Y:S01]  /*3e90*/  FFMA.FTZ R30, R19, R105.reuse, -R24 ;  /* 0x00000069131e7223 */ /* 0x080fe20000010818 */
[-CC-:B------:R-:W-:Y:S01]  /*3ea0*/  FFMA.FTZ R35, R17, R105.reuse, -R104.reuse ;  /* 0x0000006911237223 */ /* 0x180fe20000010868 */
[-CC-:B------:R-:W-:Y:S01]  /*3eb0*/  FFMA.FTZ R33, R11, R105.reuse, -R104.reuse ;  /* 0x000000690b217223 */ /* 0x180fe20000010868 */
[-C--:B------:R-:W-:Y:S01]  /*3ec0*/  FFMA.FTZ R88, R9, R105.reuse, -R104 ;  /* 0x0000006909587223 */ /* 0x080fe20000010868 */
[----:B------:R-:W-:Y:S01]  /*3ed0*/  LDSM.16.MT88.4 R16, [R97+0x7400] ;  /* 0x007400006110783b */ /* 0x000fe20000004200 */
[----:B------:R-:W-:Y:S01]  /*3ee0*/  MUFU.EX2 R92, R92 ;  /* 0x0000005c005c7308 */ /* 0x000fe20000000800 */
[-CC-:B------:R-:W-:Y:S01]  /*3ef0*/  FFMA.FTZ R98, R157, R105.reuse, -R24.reuse ;  /* 0x000000699d627223 */ /* 0x180fe20000010818 */
[-CC-:B------:R-:W-:Y:S01]  /*3f00*/  FFMA.FTZ R99, R99, R105.reuse, -R24.reuse ;  /* 0x0000006963637223 */ /* 0x180fe20000010818 */
[----:B------:R-:W4:Y:S01]  /*3f10*/  LDSM.16.MT88.4 R8, [R109+0x7400] ;  /* 0x007400006d08783b */ /* 0x000f220000004200 */
[-CC-:B------:R-:W-:Y:S01]  /*3f20*/  FFMA.FTZ R102, R141, R105.reuse, -R24.reuse ;  /* 0x000000698d667223 */ /* 0x180fe20000010818 */
[-C--:B------:R-:W-:Y:S01]  /*3f30*/  FFMA.FTZ R103, R139, R105.reuse, -R24 ;  /* 0x000000698b677223 */ /* 0x080fe20000010818 */
[-CC-:B------:R-:W-:Y:S01]  /*3f40*/  FFMA.FTZ R107, R107, R105.reuse, -R104.reuse ;  /* 0x000000696b6b7223 */ /* 0x180fe20000010868 */
[----:B------:R-:W5:Y:S01]  /*3f50*/  LDSM.16.MT88.4 R20, [R97+0x6400] ;  /* 0x006400006114783b */ /* 0x000f620000004200 */
        /* <DEDUP_REMOVED lines=11> */
[-CC-:B------:R-:W-:Y:S01]  /*4010*/  FFMA.FTZ R126, R25, R105.reuse, -R104.reuse ;  /* 0x00000069197e7223 */ /* 0x180fe20000010868 */
[-CC-:B------:R-:W-:Y:S01]  /*4020*/  FFMA.FTZ R108, R108, R105.reuse, -R104.reuse ;  /* 0x000000696c6c7223 */ /* 0x180fe20000010868 */
[----:B------:R-:W-:Y:S01]  /*4030*/  FFMA.FTZ R105, R106, R105, -R104 ;  /* 0x000000696a697223 */ /* 0x000fe20000010868 */
[----:B------:R-:W-:Y:S01]  /*4040*/  FADD.FTZ R95, R96, R95 ;  /* 0x0000005f605f7221 */ /* 0x000fe20000010000 */
[----:B------:R-:W-:Y:S01]  /*4050*/  LDSM.16.MT88.4 R24, [R109+0x6c00] ;  /* 0x006c00006d18783b */ /* 0x000fe20000004200 */
[----:B------:R-:W2:Y:S01]  /*4060*/  MUFU.EX2 R93, R93 ;  /* 0x0000005d005d7308 */ /* 0x000ea20000000800 */
[----:B-1----:R-:W-:-:S02]  /*4070*/  F2FP.F16.F32.PACK_AB R50, R91, R92 ;  /* 0x0000005c5b32723e */ /* 0x002fc400000000ff */
[----:B------:R-:W-:-:S05]  /*4080*/  ISETP.GT.U32.AND P0, PT, R32, R147, PT ;  /* 0x000000932000720c */ /* 0x000fca0003f04070 */
        /* <DEDUP_REMOVED lines=46> */
[----:B------:R-:W1:Y:S04]  /*4370*/  LDSM.16.MT88.4 R8, [R97+0x8400] ;  /* 0x008400006108783b */ /* 0x000e680000004200 */
[----:B------:R-:W-:Y:S03]  /*4380*/  MUFU.EX2 R115, R115 ;  /* 0x0000007300737308 */ /* 0x000fe60000000800 */
[C---:B------:R-:W-:Y:S05]  /*4390*/  HMMA.16816.F32 R56, R4.reuse, R16, R56 ;  /* 0x000000100438723c */ /* 0x040fea0000001838 */
[----:B------:R-:W-:Y:S03]  /*43a0*/  MUFU.EX2 R124, R124 ;  /* 0x0000007c007c7308 */ /* 0x000fe60000000800 */
[C---:B------:R-:W-:Y:S01]  /*43b0*/  HMMA.16816.F32 R52, R4.reuse, R18, R52 ;  /* 0x000000120434723c */ /* 0x040fe20000001834 */
[----:B------:R-:W4:Y:S04]  /*43c0*/  LDSM.16.MT88.4 R16, [R109+0x6800] ;  /* 0x006800006d10783b */ /* 0x000f280000004200 */
[----:B------:R-:W-:Y:S03]  /*43d0*/  MUFU.EX2 R113, R113 ;  /* 0x0000007100717308 */ /* 0x000fe60000000800 */
[C---:B-----5:R-:W-:Y:S05]  /*43e0*/  HMMA.16816.F32 R72, R4.reuse, R20, R72 ;  /* 0x000000140448723c */ /* 0x060fea0000001848 */
[----:B------:R-:W5:Y:S03]  /*43f0*/  MUFU.EX2 R126, R126 ;  /* 0x0000007e007e7308 */ /* 0x000f660000000800 */
[C---:B---3--:R-:W-:Y:S05]  /*4400*/  HMMA.16816.F32 R36, R4.reuse, R12, R36 ;  /* 0x0000000c0424723c */ /* 0x048fea0000001824 */
[----:B------:R-:W-:Y:S03]  /*4410*/  MUFU.EX2 R108, R108 ;  /* 0x0000006c006c7308 */ /* 0x000fe60000000800 */
[C---:B------:R-:W-:Y:S01]  /*4420*/  HMMA.16816.F32 R40, R4.reuse, R14, R40 ;  /* 0x0000000e0428723c */ /* 0x040fe20000001828 */
[----:B------:R-:W3:Y:S04]  /*4430*/  LDSM.16.MT88.4 R12, [R109+0x7800] ;  /* 0x007800006d0c783b */ /* 0x000ee80000004200 */
[----:B------:R-:W5:Y:S03]  /*4440*/  MUFU.EX2 R105, R105 ;  /* 0x0000006900697308 */ /* 0x000f660000000800 */
[C---:B------:R-:W-:Y:S01]  /*4450*/  HMMA.16816.F32 R68, R4.reuse, R22, R68 ;  /* 0x000000160444723c */ /* 0x040fe20000001844 */
[----:B------:R-:W-:Y:S07]  /*4460*/  LDSM.16.MT88.4 R20, [R97+0x6800] ;  /* 0x006800006114783b */ /* 0x000fee0000004200 */
[C---:B-1----:R-:W-:Y:S08]  /*4470*/  HMMA.16816.F32 R44, R4.reuse, R8, R44 ;  /* 0x00000008042c723c */ /* 0x042ff0000000182c */
[----:B------:R-:W-:Y:S01]  /*4480*/  HMMA.16816.F32 R48, R4, R10, R48 ;  /* 0x0000000a0430723c */ /* 0x000fe20000001830 */
[----:B------:R-:W-:Y:S01]  /*4490*/  F2FP.F16.F32.PACK_AB R4, R99, R98 ;  /* 0x000000626304723e */ /* 0x000fe200000000ff */
[----:B------:R-:W1:Y:S01]  /*44a0*/  LDSM.16.MT88.4 R8, [R97+0x7800] ;  /* 0x007800006108783b */ /* 0x000e620000004200 */
[----:B------:R-:W-:-:S02]  /*44b0*/  F2FP.F16.F32.PACK_AB R5, R110, R107 ;  /* 0x0000006b6e05723e */ /* 0x000fc400000000ff */
[----:B------:R-:W-:Y:S02]  /*44c0*/  F2FP.F16.F32.PACK_AB R6, R103, R102 ;  /* 0x000000666706723e */ /* 0x000fe400000000ff */
[----:B--2---:R-:W-:-:S07]  /*44d0*/  F2FP.F16.F32.PACK_AB R7, R112, R111 ;  /* 0x0000006f7007723e */ /* 0x004fce00000000ff */
[C---:B----4-:R-:W-:Y:S08]  /*44e0*/  HMMA.16816.F32 R80, R4.reuse, R16, R80 ;  /* 0x000000100450723c */ /* 0x050ff00000001850 */
        /* <DEDUP_REMOVED lines=12> */
[C---:B---3--:R-:W-:Y:S08]  /*45b0*/  HMMA.16816.F32 R44, R4.reuse, R12, R44 ;  /* 0x0000000c042c723c */ /* 0x048ff0000000182c */
[C---:B------:R-:W-:Y:S01]  /*45c0*/  HMMA.16816.F32 R48, R4.reuse, R14, R48 ;  /* 0x0000000e0430723c */ /* 0x040fe20000001830 */
[----:B------:R-:W3:Y:S07]  /*45d0*/  LDSM.16.MT88.4 R12, [R97+0x7c00] ;  /* 0x007c0000610c783b */ /* 0x000eee0000004200 */
[----:B------:R-:W-:Y:S01]  /*45e0*/  HMMA.16816.F32 R68, R4, R22, R68 ;  /* 0x000000160444723c */ /* 0x000fe20000001844 */
[----:B------:R-:W-:Y:S01]  /*45f0*/  F2FP.F16.F32.PACK_AB R4, R125, R114 ;  /* 0x000000727d04723e */ /* 0x000fe200000000ff */
[----:B------:R-:W4:Y:S01]  /*4600*/  LDSM.16.MT88.4 R20, [R109+0x7c00] ;  /* 0x007c00006d14783b */ /* 0x000f220000004200 */
[----:B-----5:R-:W-:-:S02]  /*4610*/  F2FP.F16.F32.PACK_AB R5, R126, R113 ;  /* 0x000000717e05723e */ /* 0x020fc400000000ff */
[----:B------:R-:W-:Y:S02]  /*4620*/  F2FP.F16.F32.PACK_AB R6, R124, R115 ;  /* 0x000000737c06723e */ /* 0x000fe400000000ff */
[----:B------:R-:W-:-:S07]  /*4630*/  F2FP.F16.F32.PACK_AB R7, R105, R108 ;  /* 0x0000006c6907723e */ /* 0x000fce00000000ff */
[C---:B-1----:R-:W-:Y:S08]  /*4640*/  HMMA.16816.F32 R36, R4.reuse, R8, R36 ;  /* 0x000000080424723c */ /* 0x042ff00000001824 */
[----:B--2---:R-:W-:Y:S01]  /*4650*/  HMMA.16816.F32 R72, R4, R16, R72 ;  /* 0x000000100448723c */ /* 0x004fe20000001848 */
[----:B------:R-:W-:-:S04]  /*4660*/  FADD.FTZ R16, R92, R95 ;  /* 0x0000005f5c107221 */ /* 0x000fc80000010000 */
[----:B------:R-:W-:-:S03]  /*4670*/  FADD.FTZ R16, R91, R16 ;  /* 0x000000105b107221 */ /* 0x000fc60000010000 */
        /* <DEDUP_REMOVED lines=31> */
[C---:B------:R-:W-:Y:S08]  /*4870*/  HMMA.16816.F32 R68, R4.reuse, R18, R68 ;  /* 0x000000120444723c */ /* 0x040ff00000001844 */
[C---:B------:R-:W-:Y:S08]  /*4880*/  HMMA.16816.F32 R52, R4.reuse, R14, R52 ;  /* 0x0000000e0434723c */ /* 0x040ff00000001834 */
[C---:B-1----:R-:W-:Y:S08]  /*4890*/  HMMA.16816.F32 R44, R4.reuse, R8, R44 ;  /* 0x00000008042c723c */ /* 0x042ff0000000182c */
        /* <DEDUP_REMOVED lines=70> */
.L_x_10142:
        /* <DEDUP_REMOVED lines=8> */
.L_x_10143:
[----:B------:R-:W-:Y:S05]  /*4d80*/  BSYNC.RECONVERGENT B0 ;  /* 0x0000000000007941 */ /* 0x000fea0003800200 */
.L_x_10141:
[C---:B------:R-:W-:Y:S01]  /*4d90*/  LEA R4, P0, R0.reuse, R150, 0x1 ;  /* 0x0000009600047211 */ /* 0x040fe200078008ff */
[----:B------:R-:W-:Y:S01]  /*4da0*/  @!PT LDS RZ, [RZ] ;  /* 0x00000000fffff984 */ /* 0x000fe20000000800 */
[----:B------:R-:W-:Y:S01]  /*4db0*/  @!PT LDS RZ, [RZ] ;  /* 0x00000000fffff984 */ /* 0x000fe20000000800 */
[----:B------:R-:W-:Y:S01]  /*4dc0*/  @!PT LDS RZ, [RZ] ;  /* 0x00000000fffff984 */ /* 0x000fe20000000800 */
[----:B------:R-:W-:Y:S03]  /*4dd0*/  LDGSTS.E.BYPASS.LTC128B.128 [R159+0x6000], desc[UR4][R150.64] ;  /* 0x06000000969f7fae */ /* 0x000fe6000b981a04 */
[----:B------:R-:W-:Y:S01]  /*4de0*/  LEA.HI.X R5, R0, R151, R117, 0x1, P0 ;  /* 0x0000009700057211 */ /* 0x000fe200000f0c75 */
[----:B------:R-:W-:Y:S04]  /*4df0*/  LDGSTS.E.BYPASS.LTC128B.128 [R159+0x7000], desc[UR4][R150.64+0x40] ;  /* 0x07000040969f7fae */ /* 0x000fe8000b981a04 */
[----:B------:R-:W-:Y:S04]  /*4e00*/  LDGSTS.E.BYPASS.LTC128B.128 [R159+0x8000], desc[UR4][R150.64+0x80] ;  /* 0x08000080969f7fae */ /* 0x000fe8000b981a04 */
[----:B------:R-:W-:Y:S04]  /*4e10*/  LDGSTS.E.BYPASS.LTC128B.128 [R159+0x6800], desc[UR4][R4.64] ;  /* 0x06800000049f7fae */ /* 0x000fe8000b981a04 */
[----:B------:R-:W-:Y:S04]  /*4e20*/  LDGSTS.E.BYPASS.LTC128B.128 [R159+0x7800], desc[UR4][R4.64+0x40] ;  /* 0x07800040049f7fae */ /* 0x000fe8000b981a04 */
[----:B------:R1:W-:Y:S04]  /*4e30*/  LDGSTS.E.BYPASS.LTC128B.128 [R159+0x8800], desc[UR4][R4.64+0x80] ;  /* 0x08800080049f7fae */ /* 0x0003e8000b981a04 */
[----:B------:R-:W2:Y:S01]  /*4e40*/  LD.E R124, desc[UR4][R2.64+0x18c] ;  /* 0x00018c04027c7980 */ /* 0x000ea2000c101900 */
[----:B------:R-:W-:Y:S01]  /*4e50*/  ISETP.NE.AND P0, PT, R101, RZ, PT ;  /* 0x000000ff6500720c */ /* 0x000fe20003f05270 */
[----:B------:R-:W-:Y:S02]  /*4e60*/  BSSY.RECONVERGENT B1, `(.L_x_10144) ;  /* 0x000017f000017945 */ /* 0x000fe40003800200 */
[----:B------:R-:W-:Y:S01]  /*4e70*/  LDSM.16.M88.4 R28, [R123] ;  /* 0x000000007b1c783b */ /* 0x000fe20000000200 */
[----:B------:R-:W-:-:S03]  /*4e80*/  SEL R100, R100, 0xffffffe0, !P0 ;  /* 0xffffffe064647807 */ /* 0x000fc60004000000 */
[----:B------:R-:W3:Y:S02]  /*4e90*/  LDSM.16.M88.4 R96, [R122+0x3400] ;  /* 0x003400007a60783b */ /* 0x000ee40000000200 */
[--C-:B------:R-:W-:Y:S02]  /*4ea0*/  IMAD.IADD R126, R123, 0x1, R100.reuse ;  /* 0x000000017b7e7824 */ /* 0x100fe400078e0264 */
[----:B------:R-:W-:Y:S01]  /*4eb0*/  IMAD.IADD R125, R122, 0x1, R100 ;  /* 0x000000017a7d7824 */ /* 0x000fe200078e0264 */
[----:B------:R-:W1:Y:S04]  /*4ec0*/  LDSM.16.M88.4 R16, [R122+0x3000] ;  /* 0x003000007a10783b */ /* 0x000e680000000200 */
        /* <DEDUP_REMOVED lines=11> */
[C---:B-1----:R-:W-:Y:S08]  /*4f80*/  HMMA.16816.F32 R4, R28.reuse, R16, RZ ;  /* 0x000000101c04723c */ /* 0x042ff000000018ff */
        /* <DEDUP_REMOVED lines=17> */
[----:B------:R-:W5:Y:S04]  /*50a0*/  LDSM.16.M88.4 R12, [R122+0x4c00] ;  /* 0x004c00007a0c783b */ /* 0x000f680000000200 */
[----:B------:R-:W5:Y:S03]  /*50b0*/  LDSM.16.M88.4 R20, [R125+0x4000] ;  /* 0x004000007d14783b */ /* 0x000f660000000200 */
        /* <DEDUP_REMOVED lines=9> */
[C---:B-----5:R-:W-:Y:S08]  /*5150*/  HMMA.16816.F32 R32, R8.reuse, R12, R32 ;  /* 0x0000000c0820723c */ /* 0x060ff00000001820 */
[----:B------:R-:W-:Y:S01]  /*5160*/  HMMA.16816.F32 R28, R8, R14, R28 ;  /* 0x0000000e081c723c */ /* 0x000fe2000000181c */
[----:B------:R-:W-:Y:S04]  /*5170*/  LDSM.16.M88.4 R12, [R126+0x2000] ;  /* 0x002000007e0c783b */ /* 0x000fe80000000200 */
[----:B------:R-:W3:Y:S03]  /*5180*/  LDSM.16.M88.4 R8, [R125+0x5000] ;  /* 0x005000007d08783b */ /* 0x000ee60000000200 */
[C---:B------:R-:W-:Y:S08]  /*5190*/  HMMA.16816.F32 R4, R108.reuse, R20, R4 ;  /* 0x000000146c04723c */ /* 0x040ff00000001804 */
[C---:B------:R-:W-:Y:S01]  /*51a0*/  HMMA.16816.F32 R16, R108.reuse, R22, R16 ;  /* 0x000000166c10723c */ /* 0x040fe20000001810 */
[----:B------:R-:W4:Y:S07]  /*51b0*/  LDSM.16.M88.4 R20, [R122+0x5400] ;  /* 0x005400007a14783b */ /* 0x000f2e0000000200 */
[----:B-1----:R-:W-:Y:S08]  /*51c0*/  HMMA.16816.F32 R100, R108, R104, R100 ;  /* 0x000000686c64723c */ /* 0x002ff00000001864 */
[C---:B------:R-:W-:Y:S08]  /*51d0*/  HMMA.16816.F32 R4, R24.reuse, R112, R4 ;  /* 0x000000701804723c */ /* 0x040ff00000001804 */
[----:B------:R-:W-:Y:S01]  /*51e0*/  HMMA.16816.F32 R16, R24, R114, R16 ;  /* 0x000000721810723c */ /* 0x000fe20000001810 */
[----:B------:R-:W-:Y:S07]  /*51f0*/  LDSM.16.M88.4 R112, [R125+0x5400] ;  /* 0x005400007d70783b */ /* 0x000fee0000000200 */
[----:B------:R-:W-:Y:S01]  /*5200*/  HMMA.16816.F32 R96, R108, R106, R96 ;  /* 0x0000006a6c60723c */ /* 0x000fe20000001860 */
[----:B------:R-:W1:Y:S07]  /*5210*/  LDSM.16.M88.4 R104, [R125+0x4800] ;  /* 0x004800007d68783b */ /* 0x000e6e0000000200 */
[C---:B---3--:R-:W-:Y:S08]  /*5220*/  HMMA.16816.F32 R4, R12.reuse, R8, R4 ;  /* 0x000000080c04723c */ /* 0x048ff00000001804 */
[----:B------:R-:W-:Y:S01]  /*5230*/  HMMA.16816.F32 R16, R12, R10, R16 ;  /* 0x0000000a0c10723c */ /* 0x000fe20000001810 */
[----:B------:R-:W3:Y:S07]  /*5240*/  LDSM.16.M88.4 R8, [R125+0x4c00] ;  /* 0x004c00007d08783b */ /* 0x000eee0000000200 */
[----:B----4-:R-:W-:Y:S01]  /*5250*/  HMMA.16816.F32 R100, R24, R20, R100 ;  /* 0x000000141864723c */ /* 0x010fe20000001864 */
[----:B------:R-:W-:-:S02]  /*5260*/  IMAD.SHL.U32 R20, R84, 0x40, RZ ;  /* 0x0000004054147824 */ /* 0x000fc400078e00ff */
[-C--:B--2---:R-:W-:Y:S01]  /*5270*/  FMUL.FTZ R4, R4, R124.reuse ;  /* 0x0000007c04047220 */ /* 0x084fe20000410000 */
[-C--:B------:R-:W-:Y:S01]  /*5280*/  FMUL.FTZ R123, R5, R124.reuse ;  /* 0x0000007c057b7220 */ /* 0x080fe20000410000 */
[-C--:B------:R-:W-:Y:S02]  /*5290*/  FMUL.FTZ R126, R6, R124.reuse ;  /* 0x0000007c067e7220 */ /* 0x080fe40000410000 */
[----:B------:R2:W4:Y:S01]  /*52a0*/  MUFU.TANH R21, R4 ;  /* 0x0000000400157308 */ /* 0x0005220000002400 */
[----:B------:R-:W-:Y:S01]  /*52b0*/  HMMA.16816.F32 R96, R24, R22, R96 ;  /* 0x000000161860723c */ /* 0x000fe20000001860 */
[-C--:B------:R-:W-:Y:S01]  /*52c0*/  FMUL.FTZ R23, R7, R124.reuse ;  /* 0x0000007c07177220 */ /* 0x080fe20000410000 */
[----:B------:R-:W-:Y:S01]  /*52d0*/  LOP3.LUT R22, R20, R87, RZ, 0xfc, !PT ;  /* 0x0000005714167212 */ /* 0x000fe200078efcff */
[----:B------:R-:W-:-:S04]  /*52e0*/  FMUL.FTZ R16, R16, R124 ;  /* 0x0000007c10107220 */ /* 0x000fc80000410000 */
[----:B------:R-:W-:Y:S01]  /*52f0*/  MUFU.TANH R123, R123 ;  /* 0x0000007b007b7308 */ /* 0x000fe20000002400 */
[----:B-1----:R-:W-:Y:S01]  /*5300*/  HMMA.16816.F32 R92, R108, R104, R92 ;  /* 0x000000686c5c723c */ /* 0x002fe2000000185c */
[-C--:B------:R-:W-:Y:S01]  /*5310*/  FMUL.FTZ R105, R17, R124.reuse ;  /* 0x0000007c11697220 */ /* 0x080fe20000410000 */
[----:B------:R-:W-:-:S05]  /*5320*/  FMUL.FTZ R104, R19, R124 ;  /* 0x0000007c13687220 */ /* 0x000fca0000410000 */
[----:B------:R-:W1:Y:S01]  /*5330*/  MUFU.TANH R126, R126 ;  /* 0x0000007e007e7308 */ /* 0x000e620000002400 */
[----:B--2---:R-:W2:Y:S01]  /*5340*/  LDSM.16.M88.4 R4, [R122+0x5800] ;  /* 0x005800007a04783b */ /* 0x004ea20000000200 */
[----:B------:R-:W-:Y:S01]  /*5350*/  HMMA.16816.F32 R100, R12, R112, R100 ;  /* 0x000000700c64723c */ /* 0x000fe20000001864 */
[----:B------:R-:W-:-:S05]  /*5360*/  FMUL.FTZ R113, R18, R124 ;  /* 0x0000007c12717220 */ /* 0x000fca0000410000 */
[----:B------:R5:W-:Y:S02]  /*5370*/  MUFU.TANH R112, R16 ;  /* 0x0000001000707308 */ /* 0x000be40000002400 */
[----:B---3--:R-:W-:Y:S01]  /*5380*/  HMMA.16816.F32 R32, R108, R8, R32 ;  /* 0x000000086c20723c */ /* 0x008fe20000001820 */
[----:B------:R-:W-:-:S05]  /*5390*/  VIADD R9, R22, 0xffffff80 ;  /* 0xffffff8016097836 */ /* 0x000fca0000000000 */
[-C--:B------:R-:W-:Y:S01]  /*53a0*/  ISETP.GT.AND P0, PT, R116, R9.reuse, PT ;  /* 0x000000097400720c */ /* 0x080fe20003f04270 */
[----:B------:R-:W3:Y:S01]  /*53b0*/  MUFU.TANH R23, R23 ;  /* 0x0000001700177308 */ /* 0x000ee20000002400 */
[----:B------:R-:W-:Y:S01]  /*53c0*/  HMMA.16816.F32 R88, R108, R106, R88 ;  /* 0x0000006a6c58723c */ /* 0x000fe20000001858 */
[----:B------:R-:W-:Y:S02]  /*53d0*/  ISETP.GE.AND P5, PT, R9, R144, PT ;  /* 0x000000900900720c */ /* 0x000fe40003fa6270 */
[----:B----4-:R-:W-:Y:S01]  /*53e0*/  FSEL R157, R21, -INF , !P0 ;  /* 0xff800000159d7808 */ /* 0x010fe20004000000 */
[-C--:B------:R-:W-:Y:S01]  /*53f0*/  FMUL.FTZ R100, R100, R124.reuse ;  /* 0x0000007c64647220 */ /* 0x080fe20000410000 */
[----:B------:R-:W-:Y:S01]  /*5400*/  ISETP.GT.AND P4, PT, R118, R9, PT ;  /* 0x000000097600720c */ /* 0x000fe20003f84270 */
[----:B------:R-:W-:Y:S01]  /*5410*/  FMUL.FTZ R101, R101, R124 ;  /* 0x0000007c65657220 */ /* 0x000fe20000410000 */
[----:B-----5:R-:W4:Y:S01]  /*5420*/  LDSM.16.M88.4 R16, [R125+0x5800] ;  /* 0x005800007d10783b */ /* 0x020f220000000200 */
[----:B------:R-:W-:Y:S01]  /*5430*/  FSEL R157, R157, -INF , !P5 ;  /* 0xff8000009d9d7808 */ /* 0x000fe20006800000 */
[----:B------:R-:W-:Y:S01]  /*5440*/  HMMA.16816.F32 R96, R12, R114, R96 ;  /* 0x000000720c60723c */ /* 0x000fe20000001860 */
[----:B------:R-:W-:Y:S01]  /*5450*/  ISETP.GE.AND P1, PT, R9, R143, PT ;  /* 0x0000008f0900720c */ /* 0x000fe20003f26270 */
[----:B------:R-:W-:Y:S01]  /*5460*/  MUFU.TANH R105, R105 ;  /* 0x0000006900697308 */ /* 0x000fe20000002400 */
[----:B-1----:R-:W-:Y:S01]  /*5470*/  FSEL R126, R126, -INF , !P4 ;  /* 0xff8000007e7e7808 */ /* 0x002fe20006000000 */
[----:B------:R-:W-:-:S02]  /*5480*/  VIADD R9, R22, 0xffffff89 ;  /* 0xffffff8916097836 */ /* 0x000fc40000000000 */
[----:B------:R-:W-:Y:S01]  /*5490*/  FMUL.FTZ R102, R102, R124 ;  /* 0x0000007c66667220 */ /* 0x000fe20000410000 */
[----:B------:R-:W-:Y:S01]  /*54a0*/  FSEL R169, R126, -INF , !P1 ;  /* 0xff8000007ea97808 */ /* 0x000fe20004800000 */
[----:B------:R-:W-:Y:S02]  /*54b0*/  HMMA.16816.F32 R28, R108, R10, R28 ;  /* 0x0000000a6c1c723c */ /* 0x000fe4000000181c */
[----:B------:R-:W1:Y:S06]  /*54c0*/  MUFU.TANH R113, R113 ;  /* 0x0000007100717308 */ /* 0x000e6c0000002400 */
[----:B--2---:R-:W-:Y:S01]  /*54d0*/  HMMA.16816.F32 R92, R24, R4, R92 ;  /* 0x00000004185c723c */ /* 0x004fe2000000185c */
[----:B------:R-:W-:-:S02]  /*54e0*/  VIADD R5, R22, 0xffffff81 ;  /* 0xffffff8116057836 */ /* 0x000fc40000000000 */
[-C--:B------:R-:W-:Y:S01]  /*54f0*/  FMUL.FTZ R4, R103, R124.reuse ;  /* 0x0000007c67047220 */ /* 0x080fe20000410000 */
[-C--:B------:R-:W-:Y:S01]  /*5500*/  FMUL.FTZ R8, R98, R124.reuse ;  /* 0x0000007c62087220 */ /* 0x080fe20000410000 */
[----:B------:R-:W2:Y:S01]  /*5510*/  MUFU.TANH R100, R100 ;  /* 0x0000006400647308 */ /* 0x000ea20000002400 */
[-C--:B------:R-:W-:Y:S01]  /*5520*/  FMUL.FTZ R103, R96, R124.reuse ;  /* 0x0000007c60677220 */ /* 0x080fe20000410000 */
[----:B------:R-:W-:Y:S01]  /*5530*/  ISETP.GT.AND P3, PT, R116, R5, PT ;  /* 0x000000057400720c */ /* 0x000fe20003f64270 */
[----:B------:R-:W-:Y:S01]  /*5540*/  FMUL.FTZ R96, R97, R124 ;  /* 0x0000007c61607220 */ /* 0x000fe20000410000 */
[C---:B------:R-:W-:Y:S01]  /*5550*/  ISETP.GE.AND P2, PT, R5.reuse, R144, PT ;  /* 0x000000900500720c */ /* 0x040fe20003f46270 */
[----:B------:R-:W-:Y:S01]  /*5560*/  HMMA.16816.F32 R88, R24, R6, R88 ;  /* 0x000000061858723c */ /* 0x000fe20000001858 */
[----:B------:R-:W-:Y:S01]  /*5570*/  ISETP.GE.AND P0, PT, R5, R143, PT ;  /* 0x0000008f0500720c */ /* 0x000fe20003f06270 */
[----:B------:R-:W-:Y:S01]  /*5580*/  VIADD R97, R22, 0xffffff91 ;  /* 0xffffff9116617836 */ /* 0x000fe20000000000 */
[----:B------:R-:W-:Y:S01]  /*5590*/  ISETP.GT.AND P5, PT, R118, R5, PT ;  /* 0x000000057600720c */ /* 0x000fe20003fa4270 */
[C---:B------:R-:W-:Y:S01]  /*55a0*/  VIADD R5, R22.reuse, 0xffffff88 ;  /* 0xffffff8816057836 */ /* 0x040fe20000000000 */
[----:B------:R-:W-:Y:S01]  /*55b0*/  FSEL R123, R123, -INF , !P3 ;  /* 0xff8000007b7b7808 */ /* 0x000fe20005800000 */
[----:B------:R5:W-:Y:S01]  /*55c0*/  MUFU.TANH R21, R4 ;  /* 0x0000000400157308 */ /* 0x000be20000002400 */
[----:B------:R-:W-:Y:S01]  /*55d0*/  FMUL.FTZ R98, R99, R124 ;  /* 0x0000007c63627220 */ /* 0x000fe20000410000 */
[----:B------:R-:W-:Y:S01]  /*55e0*/  VIADD R99, R22, 0xffffff98 ;  /* 0xffffff9816637836 */ /* 0x000fe20000000000 */
[----:B------:R-:W-:-:S02]  /*55f0*/  FSEL R171, R123, -INF , !P2 ;  /* 0xff8000007bab7808 */ /* 0x000fc40005000000 */
[----:B------:R-:W-:Y:S02]  /*5600*/  ISETP.GT.AND P4, PT, R116, R5, PT ;  /* 0x000000057400720c */ /* 0x000fe40003f84270 */
[C---:B------:R-:W-:Y:S01]  /*5610*/  ISETP.GE.AND P3, PT, R5.reuse, R144, PT ;  /* 0x000000900500720c */ /* 0x040fe20003f66270 */
[C---:B----4-:R-:W-:Y:S01]  /*5620*/  HMMA.16816.F32 R92, R12.reuse, R16, R92 ;  /* 0x000000100c5c723c */ /* 0x050fe2000000185c */
[----:B------:R-:W-:Y:S01]  /*5630*/  ISETP.GE.AND P1, PT, R5, R143, PT ;  /* 0x0000008f0500720c */ /* 0x000fe20003f26270 */
[----:B------:R-:W4:Y:S01]  /*5640*/  MUFU.TANH R104, R104 ;  /* 0x0000006800687308 */ /* 0x000f220000002400 */
[----:B------:R-:W-:Y:S02]  /*5650*/  ISETP.GT.AND P2, PT, R118, R5, PT ;  /* 0x000000057600720c */ /* 0x000fe40003f44270 */
[----:B---3--:R-:W-:Y:S02]  /*5660*/  FSEL R16, R23, -INF , !P5 ;  /* 0xff80000017107808 */ /* 0x008fe40006800000 */
[----:B------:R-:W-:Y:S01]  /*5670*/  FSEL R17, R112, -INF , !P4 ;  /* 0xff80000070117808 */ /* 0x000fe20006000000 */
[----:B------:R-:W-:Y:S01]  /*5680*/  HMMA.16816.F32 R88, R12, R18, R88 ;  /* 0x000000120c58723c */ /* 0x000fe20000001858 */
[----:B-----5:R-:W3:Y:S01]  /*5690*/  LDSM.16.M88.4 R4, [R122+0x5c00] ;  /* 0x005c00007a04783b */ /* 0x020ee20000000200 */
[----:B------:R-:W-:Y:S01]  /*56a0*/  ISETP.GT.AND P5, PT, R116, R9, PT ;  /* 0x000000097400720c */ /* 0x000fe20003fa4270 */
[----:B------:R5:W-:Y:S01]  /*56b0*/  MUFU.TANH R23, R8 ;  /* 0x0000000800177308 */ /* 0x000be20000002400 */
[----:B------:R-:W-:-:S02]  /*56c0*/  FSEL R16, R16, -INF , !P0 ;  /* 0xff80000010107808 */ /* 0x000fc40004000000 */
[----:B------:R-:W-:Y:S02]  /*56d0*/  FSEL R17, R17, -INF , !P3 ;  /* 0xff80000011117808 */ /* 0x000fe40005800000 */
[C---:B------:R-:W-:Y:S02]  /*56e0*/  ISETP.GE.AND P4, PT, R9.reuse, R144, PT ;  /* 0x000000900900720c */ /* 0x040fe40003f86270 */
[----:B------:R-:W-:Y:S01]  /*56f0*/  ISETP.GE.AND P0, PT, R9, R143, PT ;  /* 0x0000008f0900720c */ /* 0x000fe20003f06270 */
[----:B------:R-:W3:Y:S01]  /*5700*/  MUFU.TANH R101, R101 ;  /* 0x0000006500657308 */ /* 0x000ee20000002400 */
[----:B------:R-:W-:Y:S01]  /*5710*/  ISETP.GT.AND P3, PT, R118, R9, PT ;  /* 0x000000097600720c */ /* 0x000fe20003f64270 */
[----:B------:R-:W-:Y:S01]  /*5720*/  VIADD R9, R22, 0xffffff90 ;  /* 0xffffff9016097836 */ /* 0x000fe20000000000 */
[----:B-1----:R-:W-:Y:S01]  /*5730*/  FSEL R113, R113, -INF , !P2 ;  /* 0xff80000071717808 */ /* 0x002fe20005000000 */
[-C--:B------:R-:W-:Y:S01]  /*5740*/  FMUL.FTZ R92, R92, R124.reuse ;  /* 0x0000007c5c5c7220 */ /* 0x080fe20000410000 */
[----:B------:R-:W-:Y:S01]  /*5750*/  FSEL R105, R105, -INF , !P5 ;  /* 0xff80000069697808 */ /* 0x000fe20006800000 */
[-C--:B------:R-:W-:Y:S01]  /*5760*/  FMUL.FTZ R93, R93, R124.reuse ;  /* 0x0000007c5d5d7220 */ /* 0x080fe20000410000 */
[----:B------:R-:W-:Y:S01]  /*5770*/  FSEL R173, R113, -INF , !P1 ;  /* 0xff80000071ad7808 */ /* 0x000fe20004800000 */
[----:B------:R-:W1:Y:S01]  /*5780*/  MUFU.TANH R102, R102 ;  /* 0x0000006600667308 */ /* 0x000e620000002400 */
[----:B------:R-:W-:Y:S01]  /*5790*/  FSEL R175, R105, -INF , !P4 ;  /* 0xff80000069af7808 */ /* 0x000fe20006000000 */
[-C--:B------:R-:W-:Y:S01]  /*57a0*/  FMUL.FTZ R94, R94, R124.reuse ;  /* 0x0000007c5e5e7220 */ /* 0x080fe20000410000 */
[----:B------:R-:W-:Y:S01]  /*57b0*/  ISETP.GT.AND P2, PT, R116, R9, PT ;  /* 0x000000097400720c */ /* 0x000fe20003f44270 */
[----:B------:R-:W-:Y:S01]  /*57c0*/  FMUL.FTZ R88, R88, R124 ;  /* 0x0000007c58587220 */ /* 0x000fe20000410000 */
[----:B------:R-:W-:-:S02]  /*57d0*/  ISETP.GE.AND P5, PT, R9, R144, PT ;  /* 0x000000900900720c */ /* 0x000fc40003fa6270 */
[----:B------:R-:W-:Y:S01]  /*57e0*/  ISETP.GE.AND P1, PT, R9, R143, PT ;  /* 0x0000008f0900720c */ /* 0x000fe20003f26270 */
[----:B------:R-:W1:Y:S01]  /*57f0*/  MUFU.TANH R103, R103 ;  /* 0x0000006700677308 */ /* 0x000e620000002400 */
[----:B------:R-:W-:Y:S02]  /*5800*/  ISETP.GT.AND P4, PT, R118, R9, PT ;  /* 0x000000097600720c */ /* 0x000fe40003f84270 */
[----:B-----5:R-:W5:Y:S01]  /*5810*/  LDSM.16.M88.4 R8, [R125+0x5c00] ;  /* 0x005c00007d08783b */ /* 0x020f620000000200 */
[----:B--2---:R-:W-:Y:S01]  /*5820*/  FSEL R100, R100, -INF , !P2 ;  /* 0xff80000064647808 */ /* 0x004fe20005000000 */
[----:B------:R-:W-:-:S04]  /*5830*/  DEPBAR.LE SB0, 0x0 ;  /* 0x000080000000791a */ /* 0x000fc80000000000 */
[----:B------:R-:W2:Y:S01]  /*5840*/  MUFU.TANH R96, R96 ;  /* 0x0000006000607308 */ /* 0x000ea20000002400 */
[----:B----4-:R-:W-:Y:S02]  /*5850*/  FSEL R19, R104, -INF , !P3 ;  /* 0xff80000068137808 */ /* 0x010fe40005800000 */
[-C--:B------:R-:W-:Y:S01]  /*5860*/  ISETP.GT.AND P3, PT, R116, R97.reuse, PT ;  /* 0x000000617400720c */ /* 0x080fe20003f64270 */
[C---:B---3--:R-:W-:Y:S01]  /*5870*/  HMMA.16816.F32 R32, R24.reuse, R4, R32 ;  /* 0x000000041820723c */ /* 0x048fe20000001820 */
[----:B------:R-:W-:Y:S01]  /*5880*/  FSEL R141, R100, -INF , !P5 ;  /* 0xff800000648d7808 */ /* 0x000fe20006800000 */
[----:B------:R-:W-:Y:S01]  /*5890*/  FMUL.FTZ R5, R95, R124 ;  /* 0x0000007c5f057220 */ /* 0x000fe20000410000 */
[----:B------:R-:W-:Y:S01]  /*58a0*/  ISETP.GT.AND P5, PT, R118, R97, PT ;  /* 0x000000617600720c */ /* 0x000fe20003fa4270 */
[----:B------:R-:W3:Y:S01]  /*58b0*/  MUFU.TANH R98, R98 ;  /* 0x0000006200627308 */ /* 0x000ee20000002400 */
[----:B------:R-:W-:Y:S02]  /*58c0*/  FSEL R19, R19, -INF , !P0 ;  /* 0xff80000013137808 */ /* 0x000fe40004000000 */
[C---:B------:R-:W-:Y:S01]  /*58d0*/  ISETP.GE.AND P2, PT, R97.reuse, R144, PT ;  /* 0x000000906100720c */ /* 0x040fe20003f46270 */
[----:B------:R-:W-:Y:S01]  /*58e0*/  HMMA.16816.F32 R28, R24, R6, R28 ;  /* 0x00000006181c723c */ /* 0x000fe2000000181c */
[----:B------:R-:W-:Y:S01]  /*58f0*/  ISETP.GE.AND P0, PT, R97, R143, PT ;  /* 0x0000008f6100720c */ /* 0x000fe20003f06270 */
[----:B------:R-:W-:Y:S01]  /*5900*/  FMUL.FTZ R6, R89, R124 ;  /* 0x0000007c59067220 */ /* 0x000fe20000410000 */
[----:B------:R-:W-:Y:S01]  /*5910*/  FSEL R97, R101, -INF , !P3 ;  /* 0xff80000065617808 */ /* 0x000fe20005800000 */
[----:B------:R-:W4:Y:S01]  /*5920*/  MUFU.TANH R92, R92 ;  /* 0x0000005c005c7308 */ /* 0x000f220000002400 */
[----:B-1----:R-:W-:Y:S01]  /*5930*/  FSEL R102, R102, -INF , !P4 ;  /* 0xff80000066667808 */ /* 0x002fe20006000000 */
[----:B------:R-:W-:Y:S01]  /*5940*/  VIADD R89, R22, 0xffffffa1 ;  /* 0xffffffa116597836 */ /* 0x000fe20000000000 */
[----:B------:R-:W-:-:S02]  /*5950*/  FSEL R21, R21, -INF , !P5 ;  /* 0xff80000015157808 */ /* 0x000fc40006800000 */
[-C--:B------:R-:W-:Y:S02]  /*5960*/  ISETP.GT.AND P4, PT, R116, R99.reuse, PT ;  /* 0x000000637400720c */ /* 0x080fe40003f84270 */
[----:B------:R-:W-:Y:S01]  /*5970*/  FSEL R97, R97, -INF , !P2 ;  /* 0xff80000061617808 */ /* 0x000fe20005000000 */
[----:B------:R1:W-:Y:S01]  /*5980*/  MUFU.TANH R18, R93 ;  /* 0x0000005d00127308 */ /* 0x0003e20000002400 */
[----:B------:R-:W-:Y:S02]  /*5990*/  ISETP.GT.AND P2, PT, R118, R99, PT ;  /* 0x000000637600720c */ /* 0x000fe40003f44270 */
[----:B------:R-:W-:Y:S01]  /*59a0*/  FSEL R111, R21, -INF , !P0 ;  /* 0xff800000156f7808 */ /* 0x000fe20004000000 */
[----:B------:R-:W-:Y:S01]  /*59b0*/  VIADD R21, R22, 0xffffffa0 ;  /* 0xffffffa016157836 */ /* 0x000fe20000000000 */
[----:B------:R-:W-:Y:S02]  /*59c0*/  ISETP.GE.AND P3, PT, R99, R144, PT ;  /* 0x000000906300720c */ /* 0x000fe40003f66270 */
[----:B------:R-:W-:Y:S01]  /*59d0*/  FSEL R103, R103, -INF , !P4 ;  /* 0xff80000067677808 */ /* 0x000fe20006000000 */
[----:B------:R-:W4:Y:S01]  /*59e0*/  MUFU.TANH R4, R94 ;  /* 0x0000005e00047308 */ /* 0x000f220000002400 */
[----:B-----5:R-:W-:Y:S01]  /*59f0*/  HMMA.16816.F32 R32, R12, R8, R32 ;  /* 0x000000080c20723c */ /* 0x020fe20000001820 */
[----:B------:R-:W-:Y:S01]  /*5a00*/  FSEL R109, R102, -INF , !P1 ;  /* 0xff800000666d7808 */ /* 0x000fe20004800000 */
[-C--:B------:R-:W-:Y:S01]  /*5a10*/  FMUL.FTZ R9, R90, R124.reuse ;  /* 0x0000007c5a097220 */ /* 0x080fe20000410000 */
[----:B------:R-:W-:Y:S01]  /*5a20*/  ISETP.GE.AND P1, PT, R99, R143, PT ;  /* 0x0000008f6300720c */ /* 0x000fe20003f26270 */
[----:B------:R-:W-:Y:S01]  /*5a30*/  FMUL.FTZ R8, R91, R124 ;  /* 0x0000007c5b087220 */ /* 0x000fe20000410000 */
[----:B------:R-:W-:-:S02]  /*5a40*/  FSEL R23, R23, -INF , !P2 ;  /* 0xff80000017177808 */ /* 0x000fc40005000000 */
[----:B------:R-:W-:Y:S01]  /*5a50*/  FSEL R115, R103, -INF , !P3 ;  /* 0xff80000067737808 */ /* 0x000fe20005800000 */
[----:B-1----:R-:W-:Y:S01]  /*5a60*/  VIADD R93, R22, 0xffffff99 ;  /* 0xffffff99165d7836 */ /* 0x002fe20000000000 */
[C---:B------:R-:W-:Y:S01]  /*5a70*/  ISETP.GT.AND P2, PT, R116.reuse, R21, PT ;  /* 0x000000157400720c */ /* 0x040fe20003f44270 */
[----:B------:R-:W1:Y:S01]  /*5a80*/  MUFU.TANH R5, R5 ;  /* 0x0000000500057308 */ /* 0x000e620000002400 */
[----:B------:R-:W-:Y:S01]  /*5a90*/  FSEL R27, R23, -INF , !P1 ;  /* 0xff800000171b7808 */ /* 0x000fe20004800000 */
[----:B------:R-:W-:Y:S01]  /*5aa0*/  HMMA.16816.F32 R28, R12, R10, R28 ;  /* 0x0000000a0c1c723c */ /* 0x000fe2000000181c */
[-C--:B------:R-:W-:Y:S01]  /*5ab0*/  ISETP.GT.AND P5, PT, R116, R93.reuse, PT ;  /* 0x0000005d7400720c */ /* 0x080fe20003fa4270 */
[C---:B------:R-:W-:Y:S01]  /*5ac0*/  VIADD R13, R22.reuse, 0xffffffa9 ;  /* 0xffffffa9160d7836 */ /* 0x040fe20000000000 */
[----:B------:R-:W-:Y:S01]  /*5ad0*/  ISETP.GE.AND P4, PT, R93, R144, PT ;  /* 0x000000905d00720c */ /* 0x000fe20003f86270 */
[----:B------:R-:W-:Y:S01]  /*5ae0*/  VIADD R11, R22, 0xffffffb0 ;  /* 0xffffffb0160b7836 */ /* 0x000fe20000000000 */
[----:B--2---:R-:W-:Y:S01]  /*5af0*/  FSEL R96, R96, -INF , !P5 ;  /* 0xff80000060607808 */ /* 0x004fe20006800000 */
[----:B------:R-:W2:Y:S01]  /*5b00*/  MUFU.TANH R7, R88 ;  /* 0x0000005800077308 */ /* 0x000ea20000002400 */
[----:B------:R-:W-:Y:S01]  /*5b10*/  ISETP.GT.AND P3, PT, R118, R93, PT ;  /* 0x0000005d7600720c */ /* 0x000fe20003f64270 */
[-C--:B------:R-:W-:Y:S01]  /*5b20*/  FMUL.FTZ R32, R32, R124.reuse ;  /* 0x0000007c20207220 */ /* 0x080fe20000410000 */
[----:B------:R-:W-:Y:S01]  /*5b30*/  FSEL R103, R96, -INF , !P4 ;  /* 0xff80000060677808 */ /* 0x000fe20006000000 */
[----:B------:R-:W-:Y:S01]  /*5b40*/  FMUL.FTZ R35, R35, R124 ;  /* 0x0000007c23237220 */ /* 0x000fe20000410000 */
[----:B------:R-:W-:Y:S01]  /*5b50*/  ISETP.GE.AND P5, PT, R21, R144, PT ;  /* 0x000000901500720c */ /* 0x000fe20003fa6270 */
[-C--:B------:R-:W-:Y:S01]  /*5b60*/  FMUL.FTZ R33, R33, R124.reuse ;  /* 0x0000007c21217220 */ /* 0x080fe20000410000 */
[----:B------:R-:W-:Y:S01]  /*5b70*/  ISETP.GE.AND P1, PT, R21, R143, PT ;  /* 0x0000008f1500720c */ /* 0x000fe20003f26270 */
[----:B------:R-:W5:Y:S01]  /*5b80*/  MUFU.TANH R6, R6 ;  /* 0x0000000600067308 */ /* 0x000f620000002400 */
[----:B------:R-:W-:Y:S01]  /*5b90*/  BAR.SYNC.DEFER_BLOCKING 0x0 ;  /* 0x0000000000007b1d */ /* 0x000fe20000010000 */
[----:B------:R-:W-:Y:S01]  /*5ba0*/  ISETP.GT.AND P4, PT, R118, R21, PT ;  /* 0x000000157600720c */ /* 0x000fe20003f84270 */
[----:B------:R-:W-:Y:S01]  /*5bb0*/  FMUL.FTZ R10, R34, R124 ;  /* 0x0000007c220a7220 */ /* 0x000fe20000410000 */
[----:B------:R-:W-:-:S02]  /*5bc0*/  ISETP.GE.AND P0, PT, R93, R143, PT ;  /* 0x0000008f5d00720c */ /* 0x000fc40003f06270 */
[----:B---3--:R-:W-:Y:S02]  /*5bd0*/  FSEL R25, R98, -INF , !P3 ;  /* 0xff80000062197808 */ /* 0x008fe40005800000 */
[----:B----4-:R-:W-:Y:S01]  /*5be0*/  FSEL R21, R92, -INF , !P2 ;  /* 0xff8000005c157808 */ /* 0x010fe20005000000 */
[----:B------:R-:W3:Y:S01]  /*5bf0*/  MUFU.TANH R9, R9 ;  /* 0x0000000900097308 */ /* 0x000ee20000002400 */
[----:B------:R-:W-:Y:S02]  /*5c00*/  FSEL R25, R25, -INF , !P0 ;  /* 0xff80000019197808 */ /* 0x000fe40004000000 */
[----:B------:R-:W-:Y:S02]  /*5c10*/  FSEL R21, R21, -INF , !P5 ;  /* 0xff80000015157808 */ /* 0x000fe40006800000 */
[----:B------:R-:W-:Y:S02]  /*5c20*/  ISETP.GT.AND P3, PT, R116, R89, PT ;  /* 0x000000597400720c */ /* 0x000fe40003f64270 */
[C---:B------:R-:W-:Y:S01]  /*5c30*/  ISETP.GE.AND P2, PT, R89.reuse, R144, PT ;  /* 0x000000905900720c */ /* 0x040fe20003f46270 */
[----:B------:R-:W4:Y:S01]  /*5c40*/  MUFU.TANH R32, R32 ;  /* 0x0000002000207308 */ /* 0x000f220000002400 */
[----:B------:R-:W-:-:S02]  /*5c50*/  ISETP.GE.AND P0, PT, R89, R143, PT ;  /* 0x0000008f5900720c */ /* 0x000fc40003f06270 */
[----:B------:R-:W-:Y:S01]  /*5c60*/  ISETP.GT.AND P5, PT, R118, R89, PT ;  /* 0x000000597600720c */ /* 0x000fe20003fa4270 */
[----:B------:R-:W-:Y:S01]  /*5c70*/  VIADD R89, R22, 0xffffffa8 ;  /* 0xffffffa816597836 */ /* 0x000fe20000000000 */
[----:B------:R-:W-:Y:S02]  /*5c80*/  FSEL R4, R4, -INF , !P4 ;  /* 0xff80000004047808 */ /* 0x000fe40006000000 */
[----:B-1----:R-:W-:Y:S01]  /*5c90*/  FSEL R5, R5, -INF , !P5 ;  /* 0xff80000005057808 */ /* 0x002fe20006800000 */
[----:B------:R-:W1:Y:S01]  /*5ca0*/  MUFU.TANH R8, R8 ;  /* 0x0000000800087308 */ /* 0x000e620000002400 */
[----:B------:R-:W-:Y:S02]  /*5cb0*/  ISETP.GT.AND P4, PT, R116, R89, PT ;  /* 0x000000597400720c */ /* 0x000fe40003f84270 */
[----:B------:R-:W-:Y:S02]  /*5cc0*/  FSEL R18, R18, -INF , !P3 ;  /* 0xff80000012127808 */ /* 0x000fe40005800000 */
[----:B------:R-:W-:-:S02]  /*5cd0*/  ISETP.GT.AND P5, PT, R116, R13, PT ;  /* 0x0000000d7400720c */ /* 0x000fc40003fa4270 */
[----:B--2---:R-:W-:Y:S01]  /*5ce0*/  FSEL R7, R7, -INF , !P4 ;  /* 0xff80000007077808 */ /* 0x004fe20006000000 */
[----:B------:R-:W-:Y:S01]  /*5cf0*/  MUFU.TANH R10, R10 ;  /* 0x0000000a000a7308 */ /* 0x000fe20000002400 */
[-C--:B------:R-:W-:Y:S02]  /*5d00*/  ISETP.GE.AND P3, PT, R89, R144.reuse, PT ;  /* 0x000000905900720c */ /* 0x080fe40003f66270 */
[----:B------:R-:W-:Y:S02]  /*5d10*/  FSEL R23, R18, -INF , !P2 ;  /* 0xff80000012177808 */ /* 0x000fe40005000000 */
[----:B------:R-:W-:Y:S02]  /*5d20*/  ISETP.GE.AND P4, PT, R13, R144, PT ;  /* 0x000000900d00720c */ /* 0x000fe40003f86270 */
[----:B-----5:R-:W-:Y:S02]  /*5d30*/  FSEL R6, R6, -INF , !P5 ;  /* 0xff80000006067808 */ /* 0x020fe40006800000 */
[----:B------:R-:W-:-:S02]  /*5d40*/  ISETP.GT.AND P2, PT, R118, R89, PT ;  /* 0x000000597600720c */ /* 0x000fc40003f44270 */
[----:B------:R-:W-:Y:S02]  /*5d50*/  FSEL R139, R7, -INF , !P3 ;  /* 0xff800000078b7808 */ /* 0x000fe40005800000 */
[----:B------:R-:W2:Y:S01]  /*5d60*/  MUFU.TANH R7, R35 ;  /* 0x0000002300077308 */ /* 0x000ea20000002400 */
[----:B------:R-:W-:Y:S02]  /*5d70*/  FSEL R133, R4, -INF , !P1 ;  /* 0xff80000004857808 */ /* 0x000fe40004800000 */
[----:B------:R-:W-:Y:S01]  /*5d80*/  FSEL R135, R6, -INF , !P4 ;  /* 0xff80000006877808 */ /* 0x000fe20006000000 */
[----:B------:R-:W-:Y:S01]  /*5d90*/  FMUL.FTZ R6, R29, R124 ;  /* 0x0000007c1d067220 */ /* 0x000fe20000410000 */
[----:B------:R-:W-:Y:S02]  /*5da0*/  ISETP.GE.AND P1, PT, R89, R143, PT ;  /* 0x0000008f5900720c */ /* 0x000fe40003f26270 */
[----:B---3--:R-:W-:Y:S01]  /*5db0*/  FSEL R9, R9, -INF , !P2 ;  /* 0xff80000009097808 */ /* 0x008fe20005000000 */
[----:B------:R-:W3:Y:S01]  /*5dc0*/  MUFU.TANH R4, R33 ;  /* 0x0000002100047308 */ /* 0x000ee20000002400 */
[----:B------:R-:W-:-:S02]  /*5dd0*/  ISETP.GT.AND P2, PT, R116, R11, PT ;  /* 0x0000000b7400720c */ /* 0x000fc40003f44270 */
[----:B------:R-:W-:Y:S02]  /*5de0*/  ISETP.GT.AND P3, PT, R118, R13, PT ;  /* 0x0000000d7600720c */ /* 0x000fe40003f64270 */
[----:B------:R-:W-:Y:S01]  /*5df0*/  FSEL R123, R9, -INF , !P1 ;  /* 0xff800000097b7808 */ /* 0x000fe20004800000 */
[----:B------:R-:W-:Y:S01]  /*5e00*/  VIADD R9, R22, 0xffffffb1 ;  /* 0xffffffb116097836 */ /* 0x000fe20000000000 */
[----:B------:R-:W-:Y:S01]  /*5e10*/  FSEL R125, R5, -INF , !P0 ;  /* 0xff800000057d7808 */ /* 0x000fe20004000000 */
[----:B------:R-:W5:Y:S01]  /*5e20*/  MUFU.TANH R6, R6 ;  /* 0x0000000600067308 */ /* 0x000f620000002400 */
[----:B------:R-:W-:Y:S01]  /*5e30*/  ISETP.GE.AND P1, PT, R11, R144, PT ;  /* 0x000000900b00720c */ /* 0x000fe20003f26270 */
[----:B------:R-:W-:Y:S01]  /*5e40*/  FMUL.FTZ R5, R28, R124 ;  /* 0x0000007c1c057220 */ /* 0x000fe20000410000 */
[----:B----4-:R-:W-:Y:S02]  /*5e50*/  FSEL R32, R32, -INF , !P2 ;  /* 0xff80000020207808 */ /* 0x010fe40005000000 */
[----:B------:R-:W-:-:S02]  /*5e60*/  ISETP.GE.AND P0, PT, R13, R143, PT ;  /* 0x0000008f0d00720c */ /* 0x000fc40003f06270 */
[----:B-1----:R-:W-:Y:S01]  /*5e70*/  FSEL R8, R8, -INF , !P3 ;  /* 0xff80000008087808 */ /* 0x002fe20005800000 */
[----:B------:R-:W1:Y:S01]  /*5e80*/  MUFU.TANH R5, R5 ;  /* 0x0000000500057308 */ /* 0x000e620000002400 */
[----:B------:R-:W-:Y:S01]  /*5e90*/  FSEL R113, R32, -INF , !P1 ;  /* 0xff80000020717808 */ /* 0x000fe20004800000 */
[----:B------:R-:W-:Y:S01]  /*5ea0*/  VIADD R32, R84, 0xfffffffe ;  /* 0xfffffffe54207836 */ /* 0x000fe20000000000 */
[----:B------:R-:W-:Y:S01]  /*5eb0*/  FSEL R127, R8, -INF , !P0 ;  /* 0xff800000087f7808 */ /* 0x000fe20004000000 */
[-C--:B------:R-:W-:Y:S01]  /*5ec0*/  FMUL.FTZ R8, R30, R124.reuse ;  /* 0x0000007c1e087220 */ /* 0x080fe20000410000 */
[C---:B------:R-:W-:Y:S01]  /*5ed0*/  ISETP.GT.AND P1, PT, R118.reuse, R9, PT ;  /* 0x000000097600720c */ /* 0x040fe20003f24270 */
[----:B------:R-:W-:Y:S01]  /*5ee0*/  FMUL.FTZ R124, R31, R124 ;  /* 0x0000007c1f7c7220 */ /* 0x000fe20000410000 */
[----:B------:R-:W-:Y:S02]  /*5ef0*/  ISETP.GE.AND P5, PT, R11, R143, PT ;  /* 0x0000008f0b00720c */ /* 0x000fe40003fa6270 */
[----:B------:R-:W-:Y:S01]  /*5f00*/  ISETP.GT.AND P4, PT, R118, R11, PT ;  /* 0x0000000b7600720c */ /* 0x000fe20003f84270 */
[----:B------:R-:W-:Y:S01]  /*5f10*/  VIADD R11, R22, 0xffffffb9 ;  /* 0xffffffb9160b7836 */ /* 0x000fe20000000000 */
[----:B------:R-:W-:Y:S01]  /*5f20*/  ISETP.GT.AND P3, PT, R116, R9, PT ;  /* 0x000000097400720c */ /* 0x000fe20003f64270 */
[----:B------:R-:W4:Y:S01]  /*5f30*/  MUFU.TANH R8, R8 ;  /* 0x0000000800087308 */ /* 0x000f220000002400 */
[----:B------:R-:W-:-:S02]  /*5f40*/  ISETP.GE.AND P0, PT, R9, R143, PT ;  /* 0x0000008f0900720c */ /* 0x000fc40003f06270 */
[----:B--2---:R-:W-:Y:S02]  /*5f50*/  FSEL R7, R7, -INF , !P1 ;  /* 0xff80000007077808 */ /* 0x004fe40004800000 */
[----:B---3--:R-:W-:Y:S02]  /*5f60*/  FSEL R31, R4, -INF , !P3 ;  /* 0xff800000041f7808 */ /* 0x008fe40005800000 */
[----:B------:R-:W-:Y:S01]  /*5f70*/  FSEL R105, R7, -INF , !P0 ;  /* 0xff80000007697808 */ /* 0x000fe20004000000 */
[----:B------:R-:W2:Y:S01]  /*5f80*/  MUFU.TANH R4, R124 ;  /* 0x0000007c00047308 */ /* 0x000ea20000002400 */
[----:B------:R-:W-:Y:S02]  /*5f90*/  ISETP.GT.AND P0, PT, R116, R11, PT ;  /* 0x0000000b7400720c */ /* 0x000fe40003f04270 */
[----:B------:R-:W-:Y:S01]  /*5fa0*/  ISETP.GE.AND P2, PT, R9, R144, PT ;  /* 0x000000900900720c */ /* 0x000fe20003f46270 */
[----:B------:R-:W-:Y:S01]  /*5fb0*/  VIADD R9, R22, 0xffffffb8 ;  /* 0xffffffb816097836 */ /* 0x000fe20000000000 */
[----:B-----5:R-:W-:-:S02]  /*5fc0*/  FSEL R6, R6, -INF , !P0 ;  /* 0xff80000006067808 */ /* 0x020fc40004000000 */
[----:B------:R-:W-:Y:S02]  /*5fd0*/  ISETP.GT.U32.AND P0, PT, R32, R147, PT ;  /* 0x000000932000720c */ /* 0x000fe40003f04070 */
[----:B------:R-:W-:Y:S02]  /*5fe0*/  FSEL R10, R10, -INF , !P4 ;  /* 0xff8000000a0a7808 */ /* 0x000fe40006000000 */
[----:B------:R-:W-:Y:S02]  /*5ff0*/  FSEL R31, R31, -INF , !P2 ;  /* 0xff8000001f1f7808 */ /* 0x000fe40005000000 */
[-C--:B------:R-:W-:Y:S02]  /*6000*/  ISETP.GT.AND P4, PT, R116, R9.reuse, PT ;  /* 0x000000097400720c */ /* 0x080fe40003f84270 */
[C---:B------:R-:W-:Y:S02]  /*6010*/  ISETP.GT.AND P2, PT, R118.reuse, R9, PT ;  /* 0x000000097600720c */ /* 0x040fe40003f44270 */
[----:B------:R-:W-:-:S02]  /*6020*/  ISETP.GT.AND P1, PT, R118, R11, PT ;  /* 0x0000000b7600720c */ /* 0x000fc40003f24270 */
[----:B------:R-:W-:Y:S02]  /*6030*/  FSEL R107, R10, -INF , !P5 ;  /* 0xff8000000a6b7808 */ /* 0x000fe40006800000 */
[----:B-1----:R-:W-:Y:S02]  /*6040*/  FSEL R5, R5, -INF , !P4 ;  /* 0xff80000005057808 */ /* 0x002fe40006000000 */
[----:B----4-:R-:W-:Y:S02]  /*6050*/  FSEL R8, R8, -INF , !P2 ;  /* 0xff80000008087808 */ /* 0x010fe40005000000 */
[CC--:B------:R-:W-:Y:S02]  /*6060*/  ISETP.GE.AND P5, PT, R9.reuse, R144.reuse, PT ;  /* 0x000000900900720c */ /* 0x0c0fe40003fa6270 */
[----:B------:R-:W-:Y:S02]  /*6070*/  ISETP.GE.AND P3, PT, R9, R143, PT ;  /* 0x0000008f0900720c */ /* 0x000fe40003f66270 */
[----:B------:R-:W-:-:S02]  /*6080*/  ISETP.GE.AND P4, PT, R11, R144, PT ;  /* 0x000000900b00720c */ /* 0x000fc40003f86270 */
[----:B------:R-:W-:Y:S02]  /*6090*/  ISETP.GE.AND P2, PT, R11, R143, PT ;  /* 0x0000008f0b00720c */ /* 0x000fe40003f46270 */
[----:B--2---:R-:W-:Y:S02]  /*60a0*/  FSEL R4, R4, -INF , !P1 ;  /* 0xff80000004047808 */ /* 0x004fe40004800000 */
        /* <DEDUP_REMOVED lines=69> */
.L_x_10147:
        /* <DEDUP_REMOVED lines=8> */
.L_x_10148:
[----:B------:R-:W-:Y:S05]  /*6580*/  BSYNC.RECONVERGENT B0 ;  /* 0x0000000000007941 */ /* 0x000fea0003800200 */
.L_x_10146:
        /* <DEDUP_REMOVED lines=12> */
.L_x_10145:
[----:B------:R-:W-:Y:S05]  /*6650*/  BSYNC.RECONVERGENT B1 ;  /* 0x0000000000017941 */ /* 0x000fea0003800200 */
.L_x_10144:
        /* <DEDUP_REMOVED lines=18> */
[----:B------:R-:W1:Y:S01]  /*6780*/  SHFL.BFLY PT, R4, R7, 0x2, 0x1f ;  /* 0x0c401f0007047f89 */ /* 0x000e6200000e0000 */
[----:B------:R-:W-:-:S02]  /*6790*/  @P0 IADD3 R156, PT, PT, R84, -0x3, RZ ;  /* 0xfffffffd549c0810 */ /* 0x000fc40007ffe0ff */
        /* <DEDUP_REMOVED lines=14> */
[----:B------:R-:W-:-:S03]  /*6880*/  FSEL R5, R34, RZ, P2 ;  /* 0x000000ff22057208 */ /* 0x000fc60001000000 */
[----:B------:R-:W-:Y:S02]  /*6890*/  FADD.FTZ R6, R85, -R6 ;  /* 0x8000000655067221 */ /* 0x000fe40000010000 */
[----:B------:R-:W-:Y:S01]  /*68a0*/  FADD.FTZ R94, R86, -R5 ;  /* 0x80000005565e7221 */ /* 0x000fe20000010000 */
[C---:B--2---:R-:W-:Y:S01]  /*68b0*/  FMUL.FTZ R100, R101.reuse, R33 ;  /* 0x0000002165647220 */ /* 0x044fe20000410000 */
[C---:B------:R-:W-:Y:S02]  /*68c0*/  FMUL.FTZ R108, R101.reuse, R34 ;  /* 0x00000022656c7220 */ /* 0x040fe40000410000 */
[C---:B------:R-:W-:Y:S01]  /*68d0*/  FMUL.FTZ R94, R101.reuse, R94 ;  /* 0x0000005e655e7220 */ /* 0x040fe20000410000 */
[----:B------:R-:W-:Y:S01]  /*68e0*/  FMUL.FTZ R85, R101, R6 ;  /* 0x0000000665557220 */ /* 0x000fe20000410000 */
[----:B------:R-:W-:Y:S02]  /*68f0*/  FSEL R100, R100, RZ, P1 ;  /* 0x000000ff64647208 */ /* 0x000fe40000800000 */
[----:B------:R-:W-:-:S02]  /*6900*/  LOP3.LUT P1, RZ, R128, 0x4, RZ, 0xc0, !PT ;  /* 0x0000000480ff7812 */ /* 0x000fc4000782c0ff */
        /* <DEDUP_REMOVED lines=10> */
[----:B------:R2:W-:Y:S01]  /*69b0*/  MUFU.EX2 R86, R19 ;  /* 0x0000001300567308 */ /* 0x0005e20000000800 */
[-CC-:B------:R-:W-:Y:S01]  /*69c0*/  FFMA.FTZ R106, R109, R101.reuse, -R100.reuse ;  /* 0x000000656d6a7223 */ /* 0x180fe20000010864 */
[----:B------:R-:W-:Y:S01]  /*69d0*/  @P1 IADD3 R95, PT, PT, R4, -0x20, RZ ;  /* 0xffffffe0045f1810 */ /* 0x000fe20007ffe0ff */
[-C--:B------:R-:W-:Y:S01]  /*69e0*/  FFMA.FTZ R109, R111, R101.reuse, -R100 ;  /* 0x000000656f6d7223 */ /* 0x080fe20000010864 */
[-CC-:B------:R-:W-:Y:S01]  /*69f0*/  FFMA.FTZ R96, R141, R101.reuse, -R108.reuse ;  /* 0x000000658d607223 */ /* 0x180fe2000001086c */
[-CC-:B------:R-:W-:Y:S01]  /*6a00*/  FFMA.FTZ R97, R97, R101.reuse, -R108.reuse ;  /* 0x0000006561617223 */ /* 0x180fe2000001086c */
[-CC-:B------:R-:W-:Y:S01]  /*6a10*/  FFMA.FTZ R102, R115, R101.reuse, -R108.reuse ;  /* 0x0000006573667223 */ /* 0x180fe2000001086c */
[-C--:B-1----:R-:W-:Y:S01]  /*6a20*/  FMUL.FTZ R80, R80, R94.reuse ;  /* 0x0000005e50507220 */ /* 0x082fe20000410000 */
        /* <DEDUP_REMOVED lines=8> */
[----:B------:R-:W1:Y:S01]  /*6ab0*/  MUFU.EX2 R91, R91 ;  /* 0x0000005b005b7308 */ /* 0x000e620000000800 */
[----:B--2---:R-:W2:Y:S01]  /*6ac0*/  LDSM.16.MT88.4 R16, [R95] ;  /* 0x000000005f10783b */ /* 0x004ea20000004200 */
        /* <DEDUP_REMOVED lines=19> */
[-C--:B------:R-:W-:Y:S01]  /*6c00*/  FFMA.FTZ R103, R103, R101.reuse, -R108 ;  /* 0x0000006567677223 */ /* 0x080fe2000001086c */
[-CC-:B------:R-:W-:Y:S01]  /*6c10*/  FFMA.FTZ R111, R27, R101.reuse, -R100.reuse ;  /* 0x000000651b6f7223 */ /* 0x180fe20000010864 */
[-C--:B------:R-:W-:Y:S01]  /*6c20*/  FFMA.FTZ R110, R25, R101.reuse, -R100 ;  /* 0x00000065196e7223 */ /* 0x080fe20000010864 */
[----:B------:R-:W-:Y:S01]  /*6c30*/  MUFU.EX2 R93, R93 ;  /* 0x0000005d005d7308 */ /* 0x000fe20000000800 */
[-CC-:B------:R-:W-:Y:S01]  /*6c40*/  FFMA.FTZ R112, R21, R101.reuse, -R108.reuse ;  /* 0x0000006515707223 */ /* 0x180fe2000001086c */
[-C--:B------:R-:W-:Y:S01]  /*6c50*/  FFMA.FTZ R115, R23, R101.reuse, -R108 ;  /* 0x0000006517737223 */ /* 0x080fe2000001086c */
[----:B------:R-:W-:Y:S01]  /*6c60*/  LDSM.16.MT88.4 R24, [R95+0x1400] ;  /* 0x001400005f18783b */ /* 0x000fe20000004200 */
[-C--:B------:R-:W-:Y:S01]  /*6c70*/  FFMA.FTZ R120, R123, R101.reuse, -R100 ;  /* 0x000000657b787223 */ /* 0x080fe20000010864 */
[-CC-:B------:R-:W-:Y:S01]  /*6c80*/  FFMA.FTZ R121, R139, R101.reuse, -R108.reuse ;  /* 0x000000658b797223 */ /* 0x180fe2000001086c */
[-C--:B------:R-:W-:Y:S01]  /*6c90*/  FFMA.FTZ R114, R135, R101.reuse, -R108 ;  /* 0x0000006587727223 */ /* 0x080fe2000001086c */
[----:B------:R-:W-:Y:S01]  /*6ca0*/  LDSM.16.MT88.4 R20, [R119+0x8400] ;  /* 0x008400007714783b */ /* 0x000fe20000004200 */
[----:B------:R-:W1:Y:S01]  /*6cb0*/  MUFU.EX2 R88, R88 ;  /* 0x0000005800587308 */ /* 0x000e620000000800 */
        /* <DEDUP_REMOVED lines=8> */
[----:B------:R-:W-:Y:S01]  /*6d40*/  LDSM.16.MT88.4 R28, [R119+0x8800] ;  /* 0x00880000771c783b */ /* 0x000fe20000004200 */
[-C--:B------:R-:W-:Y:S01]  /*6d50*/  FFMA.FTZ R113, R113, R101.reuse, -R108 ;  /* 0x0000006571717223 */ /* 0x080fe2000001086c */
[-CC-:B------:R-:W-:Y:S01]  /*6d60*/  FFMA.FTZ R104, R107, R101.reuse, -R100.reuse ;  /* 0x000000656b687223 */ /* 0x180fe20000010864 */
[-CC-:B------:R-:W-:Y:S01]  /*6d70*/  FFMA.FTZ R105, R105, R101.reuse, -R100.reuse ;  /* 0x0000006569697223 */ /* 0x180fe20000010864 */
[-CC-:B------:R-:W-:Y:S01]  /*6d80*/  FFMA.FTZ R99, R99, R101.reuse, -R100.reuse ;  /* 0x0000006563637223 */ /* 0x180fe20000010864 */
[----:B------:R-:W-:Y:S01]  /*6d90*/  FFMA.FTZ R98, R98, R101, -R100 ;  /* 0x0000006562627223 */ /* 0x000fe20000010864 */
[----:B------:R-:W-:Y:S01]  /*6da0*/  FFMA.FTZ R92, R167, R94, R92 ;  /* 0x0000005ea75c7223 */ /* 0x000fe2000001005c */
[----:B------:R-:W4:Y:S01]  /*6db0*/  MUFU.EX2 R85, R85 ;  /* 0x0000005500557308 */ /* 0x000f220000000800 */
[----:B-1----:R-:W-:-:S02]  /*6dc0*/  F2FP.F16.F32.PACK_AB R5, R88, R93 ;  /* 0x0000005d5805723e */ /* 0x002fc400000000ff */
[----:B------:R-:W-:-:S04]  /*6dd0*/  FADD.FTZ R91, R91, R92 ;  /* 0x0000005c5b5b7221 */ /* 0x000fc80000010000 */
[----:B------:R-:W-:Y:S01]  /*6de0*/  FADD.FTZ R90, R90, R91 ;  /* 0x0000005b5a5a7221 */ /* 0x000fe20000010000 */
[----:B------:R-:W-:Y:S01]  /*6df0*/  MUFU.EX2 R96, R96 ;  /* 0x0000006000607308 */ /* 0x000fe20000000800 */
[----:B---3--:R-:W-:Y:S02]  /*6e00*/  F2FP.F16.F32.PACK_AB R7, R86, R35 ;  /* 0x000000235607723e */ /* 0x008fe400000000ff */
[----:B------:R-:W-:-:S05]  /*6e10*/  FADD.FTZ R89, R89, R90 ;  /* 0x0000005a59597221 */ /* 0x000fca0000010000 */
[----:B------:R-:W1:Y:S01]  /*6e20*/  MUFU.EX2 R97, R97 ;  /* 0x0000006100617308 */ /* 0x000e620000000800 */
        /* <DEDUP_REMOVED lines=17> */
[----:B------:R-:W3:Y:S01]  /*6f40*/  LDSM.16.MT88.4 R12, [R95+0x1000] ;  /* 0x001000005f0c783b */ /* 0x000ee20000004200 */
        /* <DEDUP_REMOVED lines=11> */
[----:B------:R-:W-:-:S03]  /*7000*/  FFMA.FTZ R85, R166, R85, R93 ;  /* 0x00000055a6557223 */ /* 0x000fc6000001005d */
[C---:B------:R-:W-:Y:S01]  /*7010*/  HMMA.16816.F32 R60, R4.reuse, R10, R60 ;  /* 0x0000000a043c723c */ /* 0x040fe2000000183c */
[----:B------:R-:W4:Y:S01]  /*7020*/  LDSM.16.MT88.4 R8, [R95+0x2000] ;  /* 0x002000005f08783b */ /* 0x000f220000004200 */
[----:B------:R-:W-:Y:S01]  /*7030*/  FADD.FTZ R88, R88, R85 ;  /* 0x0000005558587221 */ /* 0x000fe20000010000 */
[-C--:B------:R-:W-:Y:S01]  /*7040*/  MOV R85, R33.reuse ;  /* 0x0000002100557202 */ /* 0x080fe20000000f00 */
[----:B------:R-:W-:Y:S01]  /*7050*/  MUFU.EX2 R103, R103 ;  /* 0x0000006700677308 */ /* 0x000fe20000000800 */
[----:B------:R-:W-:Y:S01]  /*7060*/  @P0 MOV R85, R33 ;  /* 0x0000002100550202 */ /* 0x000fe20000000f00 */
[----:B------:R-:W-:Y:S02]  /*7070*/  FADD.FTZ R35, R35, R88 ;  /* 0x0000005823237221 */ /* 0x000fe40000010000 */
[----:B--2---:R-:W-:Y:S02]  /*7080*/  HMMA.16816.F32 R72, R4, R16, R72 ;  /* 0x000000100448723c */ /* 0x004fe40000001848 */
[----:B------:R-:W-:Y:S01]  /*7090*/  FADD.FTZ R35, R86, R35 ;  /* 0x0000002356237221 */ /* 0x000fe20000010000 */
[-C--:B------:R-:W-:Y:S01]  /*70a0*/  MOV R86, R34.reuse ;  /* 0x0000002200567202 */ /* 0x080fe20000000f00 */
[----:B------:R-:W-:Y:S01]  /*70b0*/  MUFU.EX2 R106, R106 ;  /* 0x0000006a006a7308 */ /* 0x000fe20000000800 */
[----:B------:R-:W-:-:S03]  /*70c0*/  @P0 MOV R86, R34 ;  /* 0x0000002200560202 */ /* 0x000fc60000000f00 */
[C---:B------:R-:W-:Y:S01]  /*70d0*/  HMMA.16816.F32 R68, R4.reuse, R18, R68 ;  /* 0x000000120444723c */ /* 0x040fe20000001844 */
[----:B------:R-:W2:Y:S03]  /*70e0*/  LDSM.16.MT88.4 R16, [R119+0x8000] ;  /* 0x008000007710783b */ /* 0x000ea60000004200 */
[----:B------:R-:W5:Y:S04]  /*70f0*/  MUFU.EX2 R109, R109 ;  /* 0x0000006d006d7308 */ /* 0x000f680000000800 */
[C---:B---3--:R-:W-:Y:S04]  /*7100*/  HMMA.16816.F32 R56, R4.reuse, R12, R56 ;  /* 0x0000000c0438723c */ /* 0x048fe80000001838 */
[----:B------:R-:W-:Y:S04]  /*7110*/  MUFU.EX2 R111, R111 ;  /* 0x0000006f006f7308 */ /* 0x000fe80000000800 */
[C---:B------:R-:W-:Y:S01]  /*7120*/  HMMA.16816.F32 R52, R4.reuse, R14, R52 ;  /* 0x0000000e0434723c */ /* 0x040fe20000001834 */
[----:B------:R-:W3:Y:S03]  /*7130*/  LDSM.16.MT88.4 R12, [R119+0x6400] ;  /* 0x00640000770c783b */ /* 0x000ee60000004200 */
        /* <DEDUP_REMOVED lines=10> */
[----:B-1----:R-:W-:-:S02]  /*71e0*/  F2FP.F16.F32.PACK_AB R4, R97, R96 ;  /* 0x000000606104723e */ /* 0x002fc400000000ff */
        /* <DEDUP_REMOVED lines=10> */
[----:B---3--:R-:W-:Y:S01]  /*7290*/  HMMA.16816.F32 R80, R4, R12, R80 ;  /* 0x0000000c0450723c */ /* 0x008fe20000001850 */
        /* <DEDUP_REMOVED lines=87> */
.L_x_10140:
[----:B------:R-:W-:-:S07]  /*7810*/  IADD3 R156, PT, PT, R32, -0x1, RZ ;  /* 0xffffffff209c7810 */ /* 0x000fce0007ffe0ff */
.L_x_10149:
[----:B------:R-:W-:Y:S05]  /*7820*/  BSYNC B2 ;  /* 0x0000000000027941 */ /* 0x000fea0003800000 */
.L_x_10139:
        /* <DEDUP_REMOVED lines=8> */
[----:B------:R-:W-:Y:S01]  /*78b0*/  IMAD.MOV.U32 R0, RZ, RZ, R86 ;  /* 0x000000ffff007224 */ /* 0x000fe200078e0056 */
[----:B------:R-:W-:Y:S01]  /*78c0*/  VIMNMX R142, PT, PT, RZ, R116, !PT ;  /* 0x00000074ff8e7248 */ /* 0x000fe20007fe0100 */
[----:B------:R-:W-:Y:S01]  /*78d0*/  VIADD R156, R156, 0x1 ;  /* 0x000000019c9c7836 */ /* 0x000fe20000000000 */
[----:B------:R-:W-:Y:S01]  /*78e0*/  VIADDMNMX R141, R116, 0x8, RZ, !PT ;  /* 0x00000008748d7846 */ /* 0x000fe200078001ff */
[C---:B------:R-:W-:Y:S01]  /*78f0*/  VIADD R157, R4.reuse, 0x40 ;  /* 0x00000040049d7836 */ /* 0x040fe20000000000 */
[----:B------:R-:W-:-:S07]  /*7900*/  LOP3.LUT R158, R4, 0x20, R87, 0xfe, !PT ;  /* 0x00000020049e7812 */ /* 0x000fce00078efe57 */
.L_x_10157:
        /* <DEDUP_REMOVED lines=78> */
.L_x_10152:
[----:B------:R-:W-:Y:S05]  /*7df0*/  BSYNC.RECONVERGENT B0 ;  /* 0x0000000000007941 */ /* 0x000fea0003800200 */
.L_x_10151:
[----:B------:R-:W1:Y:S01]  /*7e00*/  S2UR UR6, SR_CgaCtaId ;  /* 0x00000000000679c3 */ /* 0x000e620000008800 */
[C---:B------:R-:W-:Y:S01]  /*7e10*/  SHF.L.U32 R137, R128.reuse, 0x3, RZ ;  /* 0x0000000380897819 */ /* 0x040fe200000006ff */
[----:B------:R-:W-:Y:S01]  /*7e20*/  UMOV UR7, 0x400 ;  /* 0x0000040000077882 */ /* 0x000fe20000000000 */
[C---:B------:R-:W-:Y:S01]  /*7e30*/  LOP3.LUT R161, R128.reuse, 0x18, RZ, 0xc0, !PT ;  /* 0x0000001880a17812 */ /* 0x040fe200078ec0ff */
[----:B------:R-:W-:Y:S01]  /*7e40*/  IMAD.SHL.U32 R134, R128, 0x20, RZ ;  /* 0x0000002080867824 */ /* 0x000fe200078e00ff */
[C---:B------:R-:W-:Y:S01]  /*7e50*/  LOP3.LUT R168, R137.reuse, 0xc0, RZ, 0xc0, !PT ;  /* 0x000000c089a87812 */ /* 0x040fe200078ec0ff */
[----:B------:R-:W-:Y:S01]  /*7e60*/  IMAD.MOV.U32 R104, RZ, RZ, 0x20 ;  /* 0x00000020ff687424 */ /* 0x000fe200078e00ff */
[C---:B------:R-:W-:Y:S01]  /*7e70*/  LOP3.LUT R138, R137.reuse, 0x18, RZ, 0xc0, !PT ;  /* 0x00000018898a7812 */ /* 0x040fe200078ec0ff */
[----:B------:R-:W-:Y:S01]  /*7e80*/  BSSY.RECONVERGENT B1, `(.L_x_10153) ;  /* 0x0000117000017945 */ /* 0x000fe20003800200 */
[----:B------:R-:W-:Y:S02]  /*7e90*/  LOP3.LUT R161, R168, R161, RZ, 0xfc, !PT ;  /* 0x000000a1a8a17212 */ /* 0x000fe400078efcff */
[----:B------:R-:W-:Y:S02]  /*7ea0*/  LOP3.LUT R168, R137, 0x1f20, RZ, 0xc0, !PT ;  /* 0x00001f2089a87812 */ /* 0x000fe400078ec0ff */
[----:B------:R-:W-:Y:S02]  /*7eb0*/  LOP3.LUT R169, R161, R138, RZ, 0x3c, !PT ;  /* 0x0000008aa1a97212 */ /* 0x000fe400078e3cff */
[----:B------:R-:W-:Y:S02]  /*7ec0*/  IADD3 R170, P0, PT, R139, R150, RZ ;  /* 0x000000968baa7210 */ /* 0x000fe40007f1e0ff */
[----:B------:R-:W-:Y:S02]  /*7ed0*/  LOP3.LUT R169, R168, R169, RZ, 0xfc, !PT ;  /* 0x000000a9a8a97212 */ /* 0x000fe400078efcff */
[----:B------:R-:W-:Y:S02]  /*7ee0*/  IADD3.X R171, PT, PT, R140, R151, RZ, P0, !PT ;  /* 0x000000978cab7210 */ /* 0x000fe400007fe4ff */
[C---:B------:R-:W-:Y:S02]  /*7ef0*/  SHF.L.U32 R85, R128.reuse, 0x4, RZ ;  /* 0x0000000480557819 */ /* 0x040fe400000006ff */
[----:B------:R-:W-:Y:S01]  /*7f00*/  SHF.R.U32.HI R130, RZ, 0x1, R128 ;  /* 0x00000001ff827819 */ /* 0x000fe20000011680 */
[----:B-1----:R-:W-:Y:S01]  /*7f10*/  ULEA UR6, UR6, UR7, 0x18 ;  /* 0x0000000706067291 */ /* 0x002fe2000f8ec0ff */
[----:B------:R-:W-:Y:S02]  /*7f20*/  SHF.L.U32 R129, R128, 0x2, RZ ;  /* 0x0000000280817819 */ /* 0x000fe400000006ff */
[----:B------:R-:W-:Y:S02]  /*7f30*/  LOP3.LUT R131, R85, 0x3e00, RZ, 0xc0, !PT ;  /* 0x00003e0055837812 */ /* 0x000fe400078ec0ff */
[----:B------:R-:W-:Y:S02]  /*7f40*/  LOP3.LUT R133, R130, 0x8, RZ, 0xc0, !PT ;  /* 0x0000000882857812 */ /* 0x000fe400078ec0ff */
[----:B------:R-:W-:Y:S02]  /*7f50*/  MOV R132, UR6 ;  /* 0x0000000600847c02 */ /* 0x000fe40008000f00 */
[----:B------:R-:W-:Y:S02]  /*7f60*/  LOP3.LUT R86, R129, 0x18, RZ, 0xc0, !PT ;  /* 0x0000001881567812 */ /* 0x000fe400078ec0ff */
[----:B------:R-:W-:Y:S01]  /*7f70*/  LOP3.LUT R87, R131, 0x20, R134, 0xf8, !PT ;  /* 0x0000002083577812 */ /* 0x000fe200078ef886 */
[----:B------:R-:W-:Y:S01]  /*7f80*/  IMAD R159, R169, 0x2, R132 ;  /* 0x00000002a99f7824 */ /* 0x000fe200078e0284 */
[----:B------:R-:W-:Y:S02]  /*7f90*/  LOP3.LUT R85, R85, 0x100, RZ, 0xc0, !PT ;  /* 0x0000010055557812 */ /* 0x000fe400078ec0ff */
[----:B------:R-:W-:Y:S02]  /*7fa0*/  LOP3.LUT R89, R128, 0x8, RZ, 0xc0, !PT ;  /* 0x0000000880597812 */ /* 0x000fe400078ec0ff */
[----:B------:R-:W-:Y:S01]  /*7fb0*/  @!PT LDS RZ, [RZ] ;  /* 0x00000000fffff984 */ /* 0x000fe20000000800 */
[----:B------:R-:W-:Y:S01]  /*7fc0*/  @!PT LDS RZ, [RZ] ;  /* 0x00000000fffff984 */ /* 0x000fe20000000800 */
[----:B------:R-:W-:Y:S01]  /*7fd0*/  @!PT LDS RZ, [RZ] ;  /* 0x00000000fffff984 */ /* 0x000fe20000000800 */
[----:B------:R-:W-:Y:S01]  /*7fe0*/  LDGSTS.E.BYPASS.LTC128B.128 [R159+0x6000], desc[UR4][R150.64] ;  /* 0x06000000969f7fae */ /* 0x000fe2000b981a04 */
[--C-:B------:R-:W-:Y:S02]  /*7ff0*/  LOP3.LUT R133, R133, 0xc0, R134.reuse, 0xf8, !PT ;  /* 0x000000c085857812 */ /* 0x100fe400078ef886 */
[--C-:B------:R-:W-:Y:S02]  /*8000*/  LOP3.LUT R90, R87, 0x100, R134.reuse, 0xf8, !PT ;  /* 0x00000100575a7812 */ /* 0x100fe400078ef886 */
[--C-:B------:R-:W-:Y:S02]  /*8010*/  LOP3.LUT R88, R85, 0x20, R134.reuse, 0xf8, !PT ;  /* 0x0000002055587812 */ /* 0x100fe400078ef886 */
[----:B------:R-:W-:Y:S01]  /*8020*/  LOP3.LUT R89, R89, 0xc0, R134, 0xf8, !PT ;  /* 0x000000c059597812 */ /* 0x000fe200078ef886 */
[----:B------:R-:W-:Y:S01]  /*8030*/  LDGSTS.E.BYPASS.LTC128B.128 [R159+0x7000], desc[UR4][R150.64+0x40] ;  /* 0x07000040969f7fae */ /* 0x000fe2000b981a04 */
[----:B------:R-:W-:Y:S02]  /*8040*/  LOP3.LUT R133, R133, R86, RZ, 0x3c, !PT ;  /* 0x0000005685857212 */ /* 0x000fe400078e3cff */
[----:B------:R-:W-:Y:S02]  /*8050*/  LOP3.LUT R89, R88, R89, R86, 0xf6, !PT ;  /* 0x0000005958597212 */ /* 0x000fe400078ef656 */
[----:B------:R-:W-:Y:S02]  /*8060*/  LOP3.LUT R85, R90, R133, RZ, 0xfc, !PT ;  /* 0x000000855a557212 */ /* 0x000fe400078efcff */
[-C--:B------:R-:W-:Y:S01]  /*8070*/  LEA R87, R89, R132.reuse, 0x1 ;  /* 0x0000008459577211 */ /* 0x080fe200078e08ff */
[----:B------:R-:W-:Y:S01]  /*8080*/  LDGSTS.E.BYPASS.LTC128B.128 [R159+0x8000], desc[UR4][R150.64+0x80] ;  /* 0x08000080969f7fae */ /* 0x000fe2000b981a04 */
[----:B------:R-:W-:Y:S02]  /*8090*/  LEA R135, R85, R132, 0x1 ;  /* 0x0000008455877211 */ /* 0x000fe400078e08ff */
        /* <DEDUP_REMOVED lines=17> */
[----:B------:R-:W-:Y:S01]  /*81b0*/  LDSM.16.M88.4 R108, [R86] ;  /* 0x00000000566c783b */ /* 0x000fe20000000200 */
[C---:B------:R-:W-:Y:S07]  /*81c0*/  HMMA.16816.F32 R8, R88.reuse, R94, RZ ;  /* 0x0000005e5808723c */ /* 0x040fee00000018ff */
[----:B------:R-:W2:Y:S01]  /*81d0*/  LDSM.16.M88.4 R112, [R85+0x3000] ;  /* 0x003000005570783b */ /* 0x000ea20000000200 */
[C---:B---3--:R-:W-:Y:S07]  /*81e0*/  HMMA.16816.F32 R12, R88.reuse, R96, RZ ;  /* 0x00000060580c723c */ /* 0x048fee00000018ff */
[----:B------:R-:W3:Y:S01]  /*81f0*/  LDSM.16.M88.4 R116, [R85+0x3400] ;  /* 0x003400005574783b */ /* 0x000ee20000000200 */
[C---:B------:R-:W-:Y:S07]  /*8200*/  HMMA.16816.F32 R16, R88.reuse, R98, RZ ;  /* 0x000000625810723c */ /* 0x040fee00000018ff */
[----:B------:R-:W3:Y:S01]  /*8210*/  LDSM.16.M88.4 R120, [R85+0x3800] ;  /* 0x003800005578783b */ /* 0x000ee20000000200 */
[C---:B----4-:R-:W-:Y:S07]  /*8220*/  HMMA.16816.F32 R20, R88.reuse, R100, RZ ;  /* 0x000000645814723c */ /* 0x050fee00000018ff */
[----:B------:R-:W4:Y:S01]  /*8230*/  LDSM.16.M88.4 R92, [R85+0x3c00] ;  /* 0x003c0000555c783b */ /* 0x000f220000000200 */
[C---:B------:R-:W-:Y:S07]  /*8240*/  HMMA.16816.F32 R24, R88.reuse, R102, RZ ;  /* 0x000000665818723c */ /* 0x040fee00000018ff */
[----:B------:R-:W-:Y:S01]  /*8250*/  LDSM.16.M88.4 R96, [R135+0x1000] ;  /* 0x001000008760783b */ /* 0x000fe20000000200 */
[C---:B-1----:R-:W-:Y:S07]  /*8260*/  HMMA.16816.F32 R28, R88.reuse, R104, RZ ;  /* 0x00000068581c723c */ /* 0x042fee00000018ff */
[----:B------:R-:W1:Y:S01]  /*8270*/  LDSM.16.M88.4 R124, [R87+0x4000] ;  /* 0x00400000577c783b */ /* 0x000e620000000200 */
[----:B------:R-:W-:Y:S07]  /*8280*/  HMMA.16816.F32 R32, R88, R106, RZ ;  /* 0x0000006a5820723c */ /* 0x000fee00000018ff */
[----:B------:R-:W1:Y:S01]  /*8290*/  LDSM.16.M88.4 R88, [R87+0x4400] ;  /* 0x004400005758783b */ /* 0x000e620000000200 */
[C---:B--2---:R-:W-:Y:S07]  /*82a0*/  HMMA.16816.F32 R4, R108.reuse, R112, R4 ;  /* 0x000000706c04723c */ /* 0x044fee0000001804 */
[----:B------:R-:W2:Y:S01]  /*82b0*/  LDSM.16.M88.4 R100, [R87+0x4800] ;  /* 0x004800005764783b */ /* 0x000ea20000000200 */
[C---:B------:R-:W-:Y:S07]  /*82c0*/  HMMA.16816.F32 R8, R108.reuse, R114, R8 ;  /* 0x000000726c08723c */ /* 0x040fee0000001808 */
[----:B------:R-:W2:Y:S01]  /*82d0*/  LDSM.16.M88.4 R104, [R87+0x4c00] ;  /* 0x004c00005768783b */ /* 0x000ea20000000200 */
[C---:B---3--:R-:W-:Y:S07]  /*82e0*/  HMMA.16816.F32 R12, R108.reuse, R116, R12 ;  /* 0x000000746c0c723c */ /* 0x048fee000000180c */
[----:B------:R-:W-:Y:S01]  /*82f0*/  LDSM.16.M88.4 R112, [R85+0x4400] ;  /* 0x004400005570783b */ /* 0x000fe20000000200 */
[C---:B------:R-:W-:Y:S07]  /*8300*/  HMMA.16816.F32 R16, R108.reuse, R118, R16 ;  /* 0x000000766c10723c */ /* 0x040fee0000001810 */
[----:B------:R-:W-:Y:S01]  /*8310*/  LDSM.16.M88.4 R116, [R85+0x4800] ;  /* 0x004800005574783b */ /* 0x000fe20000000200 */
[C---:B------:R-:W-:Y:S08]  /*8320*/  HMMA.16816.F32 R20, R108.reuse, R120, R20 ;  /* 0x000000786c14723c */ /* 0x040ff00000001814 */
[C---:B------:R-:W-:Y:S01]  /*8330*/  HMMA.16816.F32 R24, R108.reuse, R122, R24 ;  /* 0x0000007a6c18723c */ /* 0x040fe20000001818 */
[----:B------:R-:W-:Y:S07]  /*8340*/  LDSM.16.M88.4 R120, [R87+0x5000] ;  /* 0x005000005778783b */ /* 0x000fee0000000200 */
[C---:B----4-:R-:W-:Y:S08]  /*8350*/  HMMA.16816.F32 R28, R108.reuse, R92, R28 ;  /* 0x0000005c6c1c723c */ /* 0x050ff0000000181c */
[----:B------:R-:W-:Y:S01]  /*8360*/  HMMA.16816.F32 R32, R108, R94, R32 ;  /* 0x0000005e6c20723c */ /* 0x000fe20000001820 */
[----:B------:R-:W-:Y:S07]  /*8370*/  LDSM.16.M88.4 R92, [R86+0x1000] ;  /* 0x00100000565c783b */ /* 0x000fee0000000200 */
[C---:B-1----:R-:W-:Y:S01]  /*8380*/  HMMA.16816.F32 R4, R96.reuse, R124, R4 ;  /* 0x0000007c6004723c */ /* 0x042fe20000001804 */
[----:B------:R-:W1:Y:S07]  /*8390*/  LDSM.16.M88.4 R108, [R85+0x4000] ;  /* 0x00400000556c783b */ /* 0x000e6e0000000200 */
[C---:B------:R-:W-:Y:S08]  /*83a0*/  HMMA.16816.F32 R8, R96.reuse, R126, R8 ;  /* 0x0000007e6008723c */ /* 0x040ff00000001808 */
[C---:B------:R-:W-:Y:S08]  /*83b0*/  HMMA.16816.F32 R12, R96.reuse, R88, R12 ;  /* 0x00000058600c723c */ /* 0x040ff0000000180c */
[C---:B------:R-:W-:Y:S01]  /*83c0*/  HMMA.16816.F32 R16, R96.reuse, R90, R16 ;  /* 0x0000005a6010723c */ /* 0x040fe20000001810 */
[----:B------:R-:W3:Y:S07]  /*83d0*/  LDSM.16.M88.4 R88, [R85+0x4c00] ;  /* 0x004c00005558783b */ /* 0x000eee0000000200 */
[C---:B--2---:R-:W-:Y:S08]  /*83e0*/  HMMA.16816.F32 R20, R96.reuse, R100, R20 ;  /* 0x000000646014723c */ /* 0x044ff00000001814 */
[C---:B------:R-:W-:Y:S01]  /*83f0*/  HMMA.16816.F32 R24, R96.reuse, R102, R24 ;  /* 0x000000666018723c */ /* 0x040fe20000001818 */
[----:B------:R-:W2:Y:S07]  /*8400*/  LDSM.16.M88.4 R100, [R135+0x2000] ;  /* 0x002000008764783b */ /* 0x000eae0000000200 */
[C---:B------:R-:W-:Y:S08]  /*8410*/  HMMA.16816.F32 R28, R96.reuse, R104, R28 ;  /* 0x00000068601c723c */ /* 0x040ff0000000181c */
[----:B------:R-:W-:Y:S01]  /*8420*/  HMMA.16816.F32 R32, R96, R106, R32 ;  /* 0x0000006a6020723c */ /* 0x000fe20000001820 */
[----:B------:R-:W4:Y:S07]  /*8430*/  LDSM.16.M88.4 R96, [R87+0x5400] ;  /* 0x005400005760783b */ /* 0x000f2e0000000200 */
[C---:B-1----:R-:W-:Y:S01]  /*8440*/  HMMA.16816.F32 R4, R92.reuse, R108, R4 ;  /* 0x0000006c5c04723c */ /* 0x042fe20000001804 */
[----:B------:R-:W1:Y:S07]  /*8450*/  LDSM.16.M88.4 R104, [R87+0x5800] ;  /* 0x005800005768783b */ /* 0x000e6e0000000200 */
        /* <DEDUP_REMOVED lines=8> */
[C---:B---3--:R-:W-:Y:S08]  /*84e0*/  HMMA.16816.F32 R28, R92.reuse, R88, R28 ;  /* 0x000000585c1c723c */ /* 0x048ff0000000181c */
[----:B------:R-:W-:Y:S01]  /*84f0*/  HMMA.16816.F32 R32, R92, R90, R32 ;  /* 0x0000005a5c20723c */ /* 0x000fe20000001820 */
[----:B------:R-:W3:Y:S07]  /*8500*/  LDSM.16.M88.4 R88, [R85+0x5400] ;  /* 0x005400005558783b */ /* 0x000eee0000000200 */
[C---:B--2---:R-:W-:Y:S01]  /*8510*/  HMMA.16816.F32 R4, R100.reuse, R120, R4 ;  /* 0x000000786404723c */ /* 0x044fe20000001804 */
[----:B------:R-:W2:Y:S07]  /*8520*/  LDSM.16.M88.4 R92, [R85+0x5800] ;  /* 0x00580000555c783b */ /* 0x000eae0000000200 */
[C---:B------:R-:W-:Y:S08]  /*8530*/  HMMA.16816.F32 R8, R100.reuse, R122, R8 ;  /* 0x0000007a6408723c */ /* 0x040ff00000001808 */
[C---:B----4-:R-:W-:Y:S08]  /*8540*/  HMMA.16816.F32 R12, R100.reuse, R96, R12 ;  /* 0x00000060640c723c */ /* 0x050ff0000000180c */
[C---:B------:R-:W-:Y:S08]  /*8550*/  HMMA.16816.F32 R16, R100.reuse, R98, R16 ;  /* 0x000000626410723c */ /* 0x040ff00000001810 */
[C---:B-1----:R-:W-:Y:S08]  /*8560*/  HMMA.16816.F32 R20, R100.reuse, R104, R20 ;  /* 0x000000686414723c */ /* 0x042ff00000001814 */
[C---:B------:R-:W-:Y:S08]  /*8570*/  HMMA.16816.F32 R24, R100.reuse, R106, R24 ;  /* 0x0000006a6418723c */ /* 0x040ff00000001818 */
[C---:B------:R-:W-:Y:S08]  /*8580*/  HMMA.16816.F32 R28, R100.reuse, R108, R28 ;  /* 0x0000006c641c723c */ /* 0x040ff0000000181c */
[----:B------:R-:W-:Y:S08]  /*8590*/  HMMA.16816.F32 R32, R100, R110, R32 ;  /* 0x0000006e6420723c */ /* 0x000ff00000001820 */
[C---:B-----5:R-:W-:Y:S08]  /*85a0*/  HMMA.16816.F32 R4, R112.reuse, R116, R4 ;  /* 0x000000747004723c */ /* 0x060ff00000001804 */
[C---:B------:R-:W-:Y:S08]  /*85b0*/  HMMA.16816.F32 R8, R112.reuse, R118, R8 ;  /* 0x000000767008723c */ /* 0x040ff00000001808 */
[C---:B---3--:R-:W-:Y:S03]  /*85c0*/  HMMA.16816.F32 R12, R112.reuse, R88, R12 ;  /* 0x00000058700c723c */ /* 0x048fe6000000180c */
[-C--:B------:R-:W-:Y:S01]  /*85d0*/  FMUL.FTZ R169, R4, R168.reuse ;  /* 0x000000a804a97220 */ /* 0x080fe20000410000 */
        /* <DEDUP_REMOVED lines=8> */
[C---:B--2---:R-:W-:Y:S03]  /*8660*/  HMMA.16816.F32 R20, R112.reuse, R92, R20 ;  /* 0x0000005c7014723c */ /* 0x044fe60000001814 */
[----:B------:R-:W2:Y:S01]  /*8670*/  MUFU.TANH R170, R170 ;  /* 0x000000aa00aa7308 */ /* 0x000ea20000002400 */
[----:B------:R-:W-:Y:S01]  /*8680*/  BAR.SYNC.DEFER_BLOCKING 0x0 ;  /* 0x0000000000007b1d */ /* 0x000fe20000010000 */
[-C--:B------:R-:W-:Y:S01]  /*8690*/  FMUL.FTZ R174, R9, R168.reuse ;  /* 0x000000a809ae7220 */ /* 0x080fe20000410000 */
[-C--:B------:R-:W-:Y:S01]  /*86a0*/  FMUL.FTZ R175, R10, R168.reuse ;  /* 0x000000a80aaf7220 */ /* 0x080fe20000410000 */
[-C--:B------:R-:W-:Y:S01]  /*86b0*/  FMUL.FTZ R176, R11, R168.reuse ;  /* 0x000000a80bb07220 */ /* 0x080fe20000410000 */
[C---:B------:R-:W-:Y:S05]  /*86c0*/  HMMA.16816.F32 R24, R112.reuse, R94, R24 ;  /* 0x0000005e7018723c */ /* 0x040fea0000001818 */
[----:B------:R-:W4:Y:S01]  /*86d0*/  MUFU.TANH R171, R171 ;  /* 0x000000ab00ab7308 */ /* 0x000f220000002400 */
        /* <DEDUP_REMOVED lines=76> */
[-C--:B------:R-:W-:Y:S02]  /*8ba0*/  LOP3.LUT R10, R10, R13.reuse, RZ, 0x3c, !PT ;  /* 0x0000000d0a0a7212 */ /* 0x080fe400078e3cff */
        /* <DEDUP_REMOVED lines=55> */
.L_x_10156:
[----:B------:R-:W-:Y:S05]  /*8f20*/  BSYNC.RECONVERGENT B0 ;  /* 0x0000000000007941 */ /* 0x000fea0003800200 */
.L_x_10155:
        /* <DEDUP_REMOVED lines=12> */
.L_x_10154:
[----:B------:R-:W-:Y:S05]  /*8ff0*/  BSYNC.RECONVERGENT B1 ;  /* 0x0000000000017941 */ /* 0x000fea0003800200 */
.L_x_10153:
        /* <DEDUP_REMOVED lines=59> */
[----:B------:R-:W-:Y:S02]  /*93b0*/  ISETP.GE.AND P4, PT, R6, R142, PT ;  /* 0x0000008e0600720c */ /* 0x000fe40003f86270 */
[----:B------:R-:W-:Y:S02]  /*93c0*/  FSEL R121, R191, -INF , P1 ;  /* 0xff800000bf797808 */ /* 0x000fe40000800000 */
        /* <DEDUP_REMOVED lines=25> */
[CC--:B------:R-:W-:Y:S02]  /*9560*/  ISETP.GE.AND P4, PT, R21.reuse, R144.reuse, PT ;  /* 0x000000901500720c */ /* 0x0c0fe40003f86270 */
[----:B------:R-:W-:Y:S02]  /*9570*/  FSEL R88, R168, -INF , P0 ;  /* 0xff800000a8587808 */ /* 0x000fe40000000000 */
[----:B------:R-:W-:Y:S02]  /*9580*/  FSEL R89, R194, -INF , P1 ;  /* 0xff800000c2597808 */ /* 0x000fe40000800000 */
[-C--:B------:R-:W-:Y:S02]  /*9590*/  ISETP.GE.AND P0, PT, R21, R143.reuse, PT ;  /* 0x0000008f1500720c */ /* 0x080fe40003f06270 */
[-C--:B------:R-:W-:Y:S02]  /*95a0*/  ISETP.GE.AND P1, PT, R13, R144.reuse, PT ;  /* 0x000000900d00720c */ /* 0x080fe40003f26270 */
[----:B------:R-:W-:Y:S02]  /*95b0*/  FSEL R21, R23, -INF , !P6 ;  /* 0xff80000017157808 */ /* 0x000fe40007000000 */
[----:B------:R-:W-:Y:S02]  /*95c0*/  FSEL R19, R19, -INF , !P4 ;  /* 0xff80000013137808 */ /* 0x000fe40006000000 */
[-C--:B------:R-:W-:Y:S02]  /*95d0*/  ISETP.GE.AND P6, PT, R11, R144.reuse, PT ;  /* 0x000000900b00720c */ /* 0x080fe40003fc6270 */
        /* <DEDUP_REMOVED lines=331> */
.L_x_10150:
        /* <DEDUP_REMOVED lines=10> */
.L_x_10168:
        /* <DEDUP_REMOVED lines=116> */
[----:B------:R-:W3:Y:S04]  /*b270*/  LD.E.64 R14, desc[UR4][R2.64+0x90] ;  /* 0x00009004020e7980 */ /* 0x000ee8000c101b00 */
[----:B------:R1:W5:Y:S04]  /*b280*/  LD.E.64 R34, desc[UR4][R2.64+0xa0] ;  /* 0x0000a00402227980 */ /* 0x000368000c101b00 */
[----:B------:R-:W3:Y:S04]  /*b290*/  @!P1 LD.E.64 R16, desc[UR4][R2.64+0x80] ;  /* 0x0000800402109980 */ /* 0x000ee8000c101b00 */
[----:B--2---:R1:W5:Y:S01]  /*b2a0*/  LD.E.64 R36, desc[UR4][R2.64+0x70] ;  /* 0x0000700402247980 */ /* 0x004362000c101b00 */
[----:B----4-:R-:W-:-:S13]  /*b2b0*/  ISETP.NE.AND P4, PT, R0, RZ, PT ;  /* 0x000000ff0000720c */ /* 0x010fda0003f85270 */
[----:B------:R-:W2:Y:S04]  /*b2c0*/  @!P4 LD.E R8, desc[UR4][R2.64+0x60] ;  /* 0x000060040208c980 */ /* 0x000ea8000c101900 */
[----:B------:R-:W4:Y:S01]  /*b2d0*/  @!P4 LD.E R33, desc[UR4][R2.64+0xb4] ;  /* 0x0000b4040221c980 */ /* 0x000f22000c101900 */
[----:B---3--:R-:W3:Y:S01]  /*b2e0*/  @P2 MUFU.LG2 R13, R7 ;  /* 0x00000007000d2308 */ /* 0x008ee20000000c00 */
[----:B------:R-:W-:-:S04]  /*b2f0*/  SHF.R.U32.HI R5, RZ, 0x2, R128 ;  /* 0x00000002ff057819 */ /* 0x000fc80000011680 */
[----:B------:R-:W-:-:S03]  /*b300*/  IADD3 R9, PT, PT, R5, 0x20, RZ ;  /* 0x0000002005097810 */ /* 0x000fc60007ffe0ff */
[----:B------:R-:W1:Y:S01]  /*b310*/  @P5 MUFU.LG2 R10, R10 ;  /* 0x0000000a000a5308 */ /* 0x000e620000000c00 */
[----:B------:R-:W-:Y:S01]  /*b320*/  ISETP.GE.AND P0, PT, R9, R136, PT ;  /* 0x000000880900720c */ /* 0x000fe20003f06270 */
[-C--:B------:R-:W-:Y:S02]  /*b330*/  @!P1 IMAD R9, R17, R154.reuse, RZ ;  /* 0x0000009a11099224 */ /* 0x080fe400078e02ff */
[----:B------:R-:W-:Y:S01]  /*b340*/  @!P1 IMAD.WIDE.U32 R40, R16, R154, RZ ;  /* 0x0000009a10289225 */ /* 0x000fe200078e00ff */
[----:B------:R-:W-:Y:S02]  /*b350*/  SHF.L.U32 R4, R155, 0x6, RZ ;  /* 0x000000069b047819 */ /* 0x000fe400000006ff */
[----:B------:R-:W-:Y:S01]  /*b360*/  MOV R139, RZ ;  /* 0x000000ff008b7202 */ /* 0x000fe20000000f00 */
[-C--:B------:R-:W-:Y:S02]  /*b370*/  @P1 IMAD R11, R51, R160.reuse, RZ ;  /* 0x000000a0330b1224 */ /* 0x080fe400078e02ff */
[----:B------:R-:W-:Y:S01]  /*b380*/  @P1 IMAD.WIDE.U32 R16, R50, R160, RZ ;  /* 0x000000a032101225 */ /* 0x000fe200078e00ff */
[----:B------:R-:W-:-:S03]  /*b390*/  @!P1 IADD3 R9, PT, PT, R41, R9, RZ ;  /* 0x0000000929099210 */ /* 0x000fc60007ffe0ff */
[----:B---3--:R-:W-:Y:S01]  /*b3a0*/  @P2 FMUL.FTZ R13, R13, 0.69314718246459960938 ;  /* 0x3f3172180d0d2820 */ /* 0x008fe20000410000 */
        /* <DEDUP_REMOVED lines=8> */
[----:B-1----:R-:W-:Y:S01]  /*b430*/  @P5 FMUL.FTZ R13, R10, 0.69314718246459960938 ;  /* 0x3f3172180a0d5820 */ /* 0x002fe20000410000 */
[----:B------:R-:W-:Y:S02]  /*b440*/  IADD3 R10, PT, PT, R19, R11, RZ ;  /* 0x0000000b130a7210 */ /* 0x000fe40007ffe0ff */
[----:B------:R-:W-:Y:S02]  /*b450*/  IADD3 R12, PT, PT, R15, R12, RZ ;  /* 0x0000000c0f0c7210 */ /* 0x000fe40007ffe0ff */
[----:B------:R-:W-:Y:S02]  /*b460*/  IADD3 R40, P3, P2, R14, R18, R40 ;  /* 0x000000120e287210 */ /* 0x000fe40007a7e028 */
[----:B------:R-:W-:Y:S01]  /*b470*/  MOV R7, 0x7f800000 ;  /* 0x7f80000000077802 */ /* 0x000fe20000000f00 */
[----:B------:R-:W-:Y:S01]  /*b480*/  @P5 FFMA.FTZ R7, R6, R85, R13 ;  /* 0x0000005506075223 */ /* 0x000fe2000001000d */
[----:B------:R-:W-:-:S02]  /*b490*/  LOP3.LUT P6, RZ, R128, 0x3, RZ, 0xc0, !PT ;  /* 0x0000000380ff7812 */ /* 0x000fc400078cc0ff */
[----:B------:R-:W-:Y:S01]  /*b4a0*/  IADD3.X R41, PT, PT, R12, R10, R9, P3, P2 ;  /* 0x0000000a0c297210 */ /* 0x000fe20001fe4409 */
[----:B--2---:R-:W-:-:S04]  /*b4b0*/  @!P4 IMAD R8, R8, R154, R153 ;  /* 0x0000009a0808c224 */ /* 0x004fc800078e0299 */
[----:B----4-:R-:W-:Y:S01]  /*b4c0*/  @!P4 IMAD R33, R8, R33, RZ ;  /* 0x000000210821c224 */ /* 0x010fe200078e02ff */
[----:B------:R-:W-:Y:S06]  /*b4d0*/  @!P4 BRA `(.L_x_10159) ;  /* 0x000000000014c947 */ /* 0x000fec0003800000 */
[----:B------:R-:W2:Y:S04]  /*b4e0*/  @!P1 LD.E R9, desc[UR4][R2.64+0xb4] ;  /* 0x0000b40402099980 */ /* 0x000ea8000c101900 */
[----:B------:R-:W3:Y:S01]  /*b4f0*/  LD.E R6, desc[UR4][R2.64+0xd4] ;  /* 0x0000d40402067980 */ /* 0x000ee2000c101900 */
[----:B--2---:R-:W-:Y:S02]  /*b500*/  @!P1 IMAD R160, R9, R154, RZ ;  /* 0x0000009a09a09224 */ /* 0x004fe400078e02ff */
[----:B---3--:R-:W-:-:S05]  /*b510*/  IMAD R33, R6, R153, RZ ;  /* 0x0000009906217224 */ /* 0x008fca00078e02ff */
[----:B------:R-:W-:-:S07]  /*b520*/  IADD3 R33, PT, PT, R33, R160, RZ ;  /* 0x000000a021217210 */ /* 0x000fce0007ffe0ff */
.L_x_10159:
        /* <DEDUP_REMOVED lines=23> */
.L_x_10161:
[----:B------:R-:W-:Y:S05]  /*b6a0*/  BSYNC.RECONVERGENT B0 ;  /* 0x0000000000007941 */ /* 0x000fea0003800200 */
.L_x_10160:
        /* <DEDUP_REMOVED lines=10> */
.L_x_10163:
[----:B------:R-:W-:Y:S05]  /*b750*/  BSYNC.RECONVERGENT B0 ;  /* 0x0000000000007941 */ /* 0x000fea0003800200 */
.L_x_10162:
[----:B------:R-:W-:-:S04]  /*b760*/  MOV R153, 0x0 ;  /* 0x0000000000997802 */ /* 0x000fc80000000f00 */
[----:B-1234-:R-:W-:Y:S05]  /*b770*/  @P0 RET.REL.NODEC R152 `(_ZN5flash24flash_fwd_splitkv_kernelI23Flash_fwd_kernel_traitsILi96ELi64ELi64ELi4ELb0ELb0EN7cutlass6half_tE19Flash_kernel_traitsILi96ELi64ELi64ELi4ES3_EELb0ELb1ELb0ELb0ELb1ELb1ELb0ELb0EEEvNS_16Flash_fwd_paramsE) ;  /* 0xffffff4898200950 */ /* 0x01efea0003c3ffff */
        /* <DEDUP_REMOVED lines=14> */
[----:B-1----:R-:W-:Y:S05]  /*b860*/  RET.REL.NODEC R152 `(_ZN5flash24flash_fwd_splitkv_kernelI23Flash_fwd_kernel_traitsILi96ELi64ELi64ELi4ELb0ELb0EN7cutlass6half_tE19Flash_kernel_traitsILi96ELi64ELi64ELi4ES3_EELb0ELb1ELb0ELb0ELb1ELb1ELb0ELb0EEEvNS_16Flash_fwd_paramsE) ;  /* 0xffffff4498e47950 */ /* 0x002fea0003c3ffff */
.L_x_10158:
[----:B------:R-:W-:Y:S01]  /*b870*/  MOV R5, 0x2 ;  /* 0x0000000200057802 */ /* 0x000fe20000000f00 */
[----:B------:R-:W-:Y:S01]  /*b880*/  IMAD.MOV.U32 R0, RZ, RZ, 0x1f ;  /* 0x0000001fff007424 */ /* 0x000fe200078e00ff */
[----:B------:R-:W-:-:S07]  /*b890*/  MOV R4, 0xffffffff ;  /* 0xffffffff00047802 */ /* 0x000fce0000000f00 */
[----:B-1---5:R-:W-:Y:S05]  /*b8a0*/  WARPSYNC.COLLECTIVE R4, `(.L_x_10164) ;  /* 0x0000000004087348 */ /* 0x022fea0003c00000 */
[----:B------:R2:W3:Y:S02]  /*b8b0*/  SHFL.BFLY P0, R10, R167, R5, R0 ;  /* 0x0c000005a70a7389 */ /* 0x0004e40000000000 */
[----:B-123-5:R-:W-:Y:S05]  /*b8c0*/  ENDCOLLECTIVE ;  /* 0x000000000000791b */ /* 0x02efea0003800000 */
.L_x_10164:
[----:B------:R-:W-:Y:S02]  /*b8d0*/  IMAD.MOV.U32 R8, RZ, RZ, R10 ;  /* 0x000000ffff087224 */ /* 0x000fe400078e000a */
[----:B------:R-:W-:Y:S02]  /*b8e0*/  IMAD.MOV.U32 R5, RZ, RZ, 0x1 ;  /* 0x00000001ff057424 */ /* 0x000fe400078e00ff */
[----:B------:R-:W-:-:S05]  /*b8f0*/  FADD.FTZ R8, R8, R167 ;  /* 0x000000a708087221 */ /* 0x000fca0000010000 */
[----:B------:R-:W-:-:S07]  /*b900*/  MOV R167, R8 ;  /* 0x0000000800a77202 */ /* 0x000fce0000000f00 */
[----:B------:R-:W-:Y:S05]  /*b910*/  WARPSYNC.COLLECTIVE R4, `(.L_x_10165) ;  /* 0x0000000004087348 */ /* 0x000fea0003c00000 */
[----:B------:R1:W2:Y:S02]  /*b920*/  SHFL.BFLY P0, R10, R167, R5, R0 ;  /* 0x0c000005a70a7389 */ /* 0x0002a40000000000 */
[----:B-12---:R-:W-:Y:S05]  /*b930*/  ENDCOLLECTIVE ;  /* 0x000000000000791b */ /* 0x006fea0003800000 */
.L_x_10165:
[----:B------:R-:W-:Y:S01]  /*b940*/  MOV R167, R166 ;  /* 0x000000a600a77202 */ /* 0x000fe20000000f00 */
[----:B------:R-:W-:Y:S01]  /*b950*/  IMAD.MOV.U32 R5, RZ, RZ, 0x2 ;  /* 0x00000002ff057424 */ /* 0x000fe200078e00ff */
[----:B------:R-:W-:-:S07]  /*b960*/  MOV R7, R10 ;  /* 0x0000000a00077202 */ /* 0x000fce0000000f00 */
[----:B------:R-:W-:Y:S05]  /*b970*/  WARPSYNC.COLLECTIVE R4, `(.L_x_10166) ;  /* 0x0000000004087348 */ /* 0x000fea0003c00000 */
[----:B------:R1:W2:Y:S02]  /*b980*/  SHFL.BFLY P0, R10, R167, R5, R0 ;  /* 0x0c000005a70a7389 */ /* 0x0002a40000000000 */
[----:B-12---:R-:W-:Y:S05]  /*b990*/  ENDCOLLECTIVE ;  /* 0x000000000000791b */ /* 0x006fea0003800000 */
.L_x_10166:
[----:B------:R-:W-:Y:S01]  /*b9a0*/  FADD.FTZ R7, R8, R7 ;  /* 0x0000000708077221 */ /* 0x000fe20000010000 */
[----:B------:R-:W-:Y:S01]  /*b9b0*/  FADD.FTZ R9, R10, R166 ;  /* 0x000000a60a097221 */ /* 0x000fe20000010000 */
[----:B------:R-:W-:-:S04]  /*b9c0*/  MOV R5, 0x1 ;  /* 0x0000000100057802 */ /* 0x000fc80000000f00 */
[----:B------:R-:W-:-:S07]  /*b9d0*/  MOV R167, R9 ;  /* 0x0000000900a77202 */ /* 0x000fce0000000f00 */
[----:B------:R-:W-:Y:S05]  /*b9e0*/  WARPSYNC.COLLECTIVE R4, `(.L_x_10167) ;  /* 0x0000000004087348 */ /* 0x000fea0003c00000 */
[----:B------:R1:W2:Y:S02]  /*b9f0*/  SHFL.BFLY P0, R10, R167, R5, R0 ;  /* 0x0c000005a70a7389 */ /* 0x0002a40000000000 */
[----:B-12---:R-:W-:Y:S05]  /*ba00*/  ENDCOLLECTIVE ;  /* 0x000000000000791b */ /* 0x006fea0003800000 */
.L_x_10167:
[----:B------:R-:W-:Y:S05]  /*ba10*/  BRA `(.L_x_10168) ;  /* 0xfffffff000447947 */ /* 0x000fea000383ffff */
.L_x_10169:
        /* <DEDUP_REMOVED lines=14> */
.L_x_11727:


//--------------------- .text._ZN5flash24flash_fwd_splitkv_kernelI23Flash_fwd_kernel_traitsILi96ELi64ELi64ELi4ELb0ELb0EN7cutlass6half_tE19Flash_kernel_traitsILi96ELi64ELi64ELi4ES3_EELb0ELb1ELb1ELb0ELb0ELb0ELb0ELb0EEEvNS_16Flash_fwd_paramsE --------------------------
	.section	.text._ZN5flash24flash_fwd_splitkv_kernelI23Flash_fwd_kernel_traitsILi96ELi64ELi64ELi4ELb0ELb0EN7cutlass6half_tE19Flash_kernel_traitsILi96ELi64ELi64ELi4ES3_EELb0ELb1ELb1ELb0ELb0ELb0ELb0ELb0EEEvNS_16Flash_fwd_paramsE,"ax",@progbits
	.align	128
        .global         _ZN5flash24flash_fwd_splitkv_kernelI23Flash_fwd_kernel_traitsILi96ELi64ELi64ELi4ELb0ELb0EN7cutlass6half_tE19Flash_kernel_traitsILi96ELi64ELi64ELi4ES3_EELb0ELb1ELb1ELb0ELb0ELb0ELb0ELb0EEEvNS_16Flash_fwd_paramsE
        .type           _ZN5flash24flash_fwd_splitkv_kernelI23Flash_fwd_kernel_traitsILi96ELi64ELi64ELi4ELb0ELb0EN7cutlass6half_tE19Flash_kernel_traitsILi96ELi64ELi64ELi4ES3_EELb0ELb1ELb1ELb0ELb0ELb0ELb0ELb0EEEvNS_16Flash_fwd_paramsE,@function
        .size           _ZN5flash24flash_fwd_splitkv_kernelI23Flash_fwd_kernel_traitsILi96ELi64ELi64ELi4ELb0ELb0EN7cutlass6half_tE19Flash_kernel_traitsILi96ELi64ELi64ELi4ES3_EELb0ELb1ELb1ELb0ELb0ELb0ELb0ELb0EEEvNS_16Flash_fwd_paramsE,(.L_x_11728 - _ZN5flash24flash_fwd_splitkv_kernelI23Flash_fwd_kernel_traitsILi96ELi64ELi64ELi4ELb0ELb0EN7cutlass6half_tE19Flash_kernel_traitsILi96ELi64ELi64ELi4ES3_EELb0ELb1ELb1ELb0ELb0ELb0ELb0ELb0EEEvNS_16Flash_fwd_paramsE)
        .other          _ZN5flash24flash_fwd_splitkv_kernelI23Flash_fwd_kernel_traitsILi96ELi64ELi64ELi4ELb0ELb0EN7cutlass6half_tE19Flash_kernel_traitsILi96ELi64ELi64ELi4ES3_EELb0ELb1ELb1ELb0ELb0ELb0ELb0ELb0EEEvNS_16Flash_fwd_paramsE,@"STO_CUDA_ENTRY STV_DEFAULT"
_ZN5flash24flash_fwd_splitkv_kernelI23Flash_fwd_kernel_traitsILi96ELi64ELi64ELi4ELb0ELb0EN7cutlass6half_tE19Flash_kernel_traitsILi96ELi64ELi64ELi4ES3_EELb0ELb1ELb1ELb0ELb0ELb0ELb0ELb0EEEvNS_16Flash_fwd_paramsE:
.text._ZN5flash24flash_fwd_splitkv_kernelI23Flash_fwd_kernel_traitsILi96ELi64ELi64ELi4ELb0ELb0EN7cutlass6half_tE19Flash_kernel_traitsILi96ELi64ELi64ELi4ES3_EELb0ELb1ELb1ELb0ELb0ELb0ELb0ELb0EEEvNS_16Flash_fwd_paramsE:
[----:B------:R-:W-:Y:S01]  /*0000*/  LDC R1, c[0x0][0x37c] ;  /* 0x0000df00ff017b82 */ /* 0x000fe20000000800 */
[----:B------:R-:W1:Y:S07]  /*0010*/  S2R R151, SR_CTAID.X ;  /* 0x0000000000977919 */ /* 0x000e6e0000002500 */
[----:B------:R-:W2:Y:S01]  /*0020*/  LDC.64 R2, c[0x0][0x348] ;  /* 0x0000d200ff027b82 */ /* 0x000ea20000000a00 */
[----:B------:R-:W-:Y:S01]  /*0030*/  BSSY.RECONVERGENT B3, `(.L_x_10170) ;  /* 0x0000005000037945 */ /* 0x000fe20003800200 */
[----:B------:R-:W-:Y:S01]  /*0040*/  MOV R148, 0x80 ;  /* 0x0000008000947802 */ /* 0x000fe20000000f00 */
[----:B------:R-:W3:Y:S01]  /*0050*/  S2R R149, SR_CTAID.Y ;  /* 0x0000000000957919 */ /* 0x000ee20000002600 */
[----:B------:R-:W4:Y:S05]  /*0060*/  S2R R150, SR_CTAID.Z ;  /* 0x0000000000967919 */ /* 0x000f2a0000002700 */
[----:B-1234-:R-:W-:Y:S05]  /*0070*/  CALL.REL.NOINC `($_ZN5flash24flash_fwd_splitkv_kernelI23Flash_fwd_kernel_traitsILi96ELi64ELi64ELi4ELb0ELb0EN7cutlass6half_tE19Flash_kernel_traitsILi96ELi64ELi64ELi4ES3_EELb0ELb1ELb1ELb0ELb0ELb0ELb0ELb0EEEvNS_16Flash_fwd_paramsE$_ZN5flash30compute_attn_1rowblock_splitkvI23Flash_fwd_kernel_traitsILi96ELi64ELi64ELi4ELb0ELb0EN7cutlass6half_tE19Flash_kernel_traitsILi96ELi64ELi64ELi4ES3_EELb0ELb1ELb1ELb0ELb0ELb0ELb0ELb0ENS_16Flash_fwd_paramsEEEvRKT8_iiiii) ;  /* 0x0000000000087944 */ /* 0x01efea0003c00000 */
[----:B------:R-:W-:Y:S05]  /*0080*/  BSYNC.RECONVERGENT B3 ;  /* 0x0000000000037941 */ /* 0x000fea0003800200 */
.L_x_10170:
[----:B------:R-:W-:Y:S05]  /*0090*/  EXIT ;  /* 0x000000000000794d */ /* 0x000fea0003800000 */
        .type           $_ZN5flash24flash_fwd_splitkv_kernelI23Flash_fwd_kernel_traitsILi96ELi64ELi64ELi4ELb0ELb0EN7cutlass6half_tE19Flash_kernel_traitsILi96ELi64ELi64ELi4ES3_EELb0ELb1ELb1ELb0ELb0ELb0ELb0ELb0EEEvNS_16Flash_fwd_paramsE$_ZN5flash30compute_attn_1rowblock_splitkvI23Flash_fwd_kernel_traitsILi96ELi64ELi64ELi4ELb0ELb0EN7cutlass6half_tE19Flash_kernel_traitsILi96ELi64ELi64ELi4ES3_EELb0ELb1ELb1ELb0ELb0ELb0ELb0ELb0ENS_16Flash_fwd_paramsEEEvRKT8_iiiii,@function
        .size           $_ZN5flash24flash_fwd_splitkv_kernelI23Flash_fwd_kernel_traitsILi96ELi64ELi64ELi4ELb0ELb0EN7cutlass6half_tE19Flash_kernel_traitsILi96ELi64ELi64ELi4ES3_EELb0ELb1ELb1ELb0ELb0ELb0ELb0ELb0EEEvNS_16Flash_fwd_paramsE$_ZN5flash30compute_attn_1rowblock_splitkvI23Flash_fwd_kernel_traitsILi96ELi64ELi64ELi4ELb0ELb0EN7cutlass6half_tE19Flash_kernel_traitsILi96ELi64ELi64ELi4ES3_EELb0ELb1ELb1ELb0ELb0ELb0ELb0ELb0ENS_16Flash_fwd_paramsEEEvRKT8_iiiii,(.L_x_11728 - $_ZN5flash24flash_fwd_splitkv_kernelI23Flash_fwd_kernel_traitsILi96ELi64ELi64ELi4ELb0ELb0EN7cutlass6half_tE19Flash_kernel_traitsILi96ELi64ELi64ELi4ES3_EELb0ELb1ELb1ELb0ELb0ELb0ELb0ELb0EEEvNS_16Flash_fwd_paramsE$_ZN5flash30compute_attn_1rowblock_splitkvI23Flash_fwd_kernel_traitsILi96ELi64ELi64ELi4ELb0ELb0EN7cutlass6half_tE19Flash_kernel_traitsILi96ELi64ELi64ELi4ES3_EELb0ELb1ELb1ELb0ELb0ELb0ELb0ELb0ENS_16Flash_fwd_paramsEEEvRKT8_iiiii)
$_ZN5flash24flash_fwd_splitkv_kernelI23Flash_fwd_kernel_traitsILi96ELi64ELi64ELi4ELb0ELb0EN7cutlass6half_tE19Flash_kernel_traitsILi96ELi64ELi64ELi4ES3_EELb0ELb1ELb1ELb0ELb0ELb0ELb0ELb0EEEvNS_16Flash_fwd_paramsE$_ZN5flash30compute_attn_1rowblock_splitkvI23Flash_fwd_kernel_traitsILi96ELi64ELi64ELi4ELb0ELb0EN7cutlass6half_tE19Flash_kernel_traitsILi96ELi64ELi64ELi4ES3_EELb0ELb1ELb1ELb0ELb0ELb0ELb0ELb0ENS_16Flash_fwd_paramsEEEvRKT8_iiiii:
        /* <DEDUP_REMOVED lines=38> */
.L_x_10172:
[----:B------:R-:W-:Y:S05]  /*0300*/  BSYNC.RECONVERGENT B0 ;  /* 0x0000000000007941 */ /* 0x000fea0003800200 */
.L_x_10171:
[----:B------:R-:W-:Y:S04]  /*0310*/  BSSY.RECONVERGENT B0, `(.L_x_10173) ;  /* 0x0000007000007945 */ /* 0x000fe80003800200 */
[----:B------:R-:W-:Y:S05]  /*0320*/  @!P3 BRA `(.L_x_10174) ;  /* 0x000000000014b947 */ /* 0x000fea0003800000 */
[----:B------:R-:W3:Y:S02]  /*0330*/  LD.E.U8 R6, desc[UR4][R2.64+0x1b2] ;  /* 0x0001b20402067980 */ /* 0x000ee4000c101100 */
[----:B---3--:R-:W-:-:S13]  /*0340*/  ISETP.NE.AND P1, PT, R6, RZ, PT ;  /* 0x000000ff0600720c */ /* 0x008fda0003f25270 */
[----:B------:R-:W3:Y:S02]  /*0350*/  @P1 LD.E R6, desc[UR4][R10.64+0x4] ;  /* 0x000004040a061980 */ /* 0x000ee4000c101900 */
[----:B---3-5:R-:W-:-:S06]  /*0360*/  @P1 IADD3 R15, PT, PT, R6, -R21, RZ ;  /* 0x80000015060f1210 */ /* 0x028fcc0007ffe0ff */
[----:B------:R3:W5:Y:S02]  /*0370*/  @!P1 LD.E R15, desc[UR4][R10.64] ;  /* 0x000000040a0f9980 */ /* 0x000764000c101900 */
.L_x_10174:
[----:B------:R-:W-:Y:S05]  /*0380*/  BSYNC.RECONVERGENT B0 ;  /* 0x0000000000007941 */ /* 0x000fea0003800200 */
.L_x_10173:
        /* <DEDUP_REMOVED lines=8> */
.L_x_10176:
[----:B------:R-:W4:Y:S01]  /*0410*/  LD.E.64 R6, desc[UR4][R2.64+0x108] ;  /* 0x0001080402067980 */ /* 0x000f22000c101b00 */
[----:B------:R-:W-:Y:S01]  /*0420*/  BSSY.RECONVERGENT B0, `(.L_x_10178) ;  /* 0x0000006000007945 */ /* 0x000fe20003800200 */
[----:B----4-:R-:W-:Y:S01]  /*0430*/  ISETP.NE.U32.AND P0, PT, R6, RZ, PT ;  /* 0x000000ff0600720c */ /* 0x010fe20003f05070 */
[----:B------:R-:W-:-:S03]  /*0440*/  IMAD.MOV.U32 R6, RZ, RZ, RZ ;  /* 0x000000ffff067224 */ /* 0x000fc600078e00ff */
[----:B------:R-:W-:-:S13]  /*0450*/  ISETP.NE.AND.EX P0, PT, R7, RZ, PT, P0 ;  /* 0x000000ff0700720c */ /* 0x000fda0003f05300 */
[----:B------:R-:W-:Y:S05]  /*0460*/  @!P0 BRA `(.L_x_10179) ;  /* 0x0000000000048947 */ /* 0x000fea0003800000 */
[----:B------:R4:W5:Y:S02]  /*0470*/  LD.E R6, desc[UR4][R2.64+0xbc] ;  /* 0x0000bc0402067980 */ /* 0x000964000c101900 */
.L_x_10179:
[----:B------:R-:W-:Y:S05]  /*0480*/  BSYNC.RECONVERGENT B0 ;  /* 0x0000000000007941 */ /* 0x000fea0003800200 */
.L_x_10178:
[----:B-----5:R-:W-:Y:S02]  /*0490*/  IADD3 R15, PT, PT, R6, R15, -R20 ;  /* 0x0000000f060f7210 */ /* 0x020fe40007ffe814 */
.L_x_10177:
[----:B------:R-:W-:Y:S05]  /*04a0*/  BSYNC.RECONVERGENT B1 ;  /* 0x0000000000017941 */ /* 0x000fea0003800200 */
.L_x_10175:
[----:B--23--:R-:W-:Y:S01]  /*04b0*/  IMAD.SHL.U32 R11, R151, 0x40, RZ ;  /* 0x00000040970b7824 */ /* 0x00cfe200078e00ff */
[----:B------:R-:W-:Y:S01]  /*04c0*/  MOV R6, R148 ;  /* 0x0000009400067202 */ /* 0x000fe20000000f00 */
[----:B------:R-:W-:-:S03]  /*04d0*/  IMAD.MOV.U32 R7, RZ, RZ, 0x0 ;  /* 0x00000000ff077424 */ /* 0x000fc600078e00ff */
[----:B------:R-:W-:-:S13]  /*04e0*/  ISETP.GT.AND P0, PT, R0, R11, PT ;  /* 0x0000000b0000720c */ /* 0x000fda0003f04270 */
[----:B-1--4-:R-:W-:Y:S05]  /*04f0*/  @!P0 RET.REL.NODEC R6 `(_ZN5flash24flash_fwd_splitkv_kernelI23Flash_fwd_kernel_traitsILi96ELi64ELi64ELi4ELb0ELb0EN7cutlass6half_tE19Flash_kernel_traitsILi96ELi64ELi64ELi4ES3_EELb0ELb1ELb1ELb0ELb0ELb0ELb0ELb0EEEvNS_16Flash_fwd_paramsE) ;  /* 0xfffffff806c08950 */ /* 0x012fea0003c3ffff */
[----:B------:R-:W2:Y:S04]  /*0500*/  LD.E R7, desc[UR4][R2.64+0x188] ;  /* 0x0001880402077980 */ /* 0x000ea8000c101900 */
[----:B------:R-:W3:Y:S04]  /*0510*/  LD.E R19, desc[UR4][R2.64+0xb8] ;  /* 0x0000b80402137980 */ /* 0x000ee8000c101900 */
[----:B------:R-:W4:Y:S01]  /*0520*/  LD.E R13, desc[UR4][R2.64+0x184] ;  /* 0x00018404020d7980 */ /* 0x000f22000c101900 */
[----:B------:R-:W-:Y:S02]  /*0530*/  VIADD R9, R15, 0x3f ;  /* 0x0000003f0f097836 */ /* 0x000fe40000000000 */
[----:B------:R-:W-:Y:S01]  /*0540*/  IMAD R6, R151, 0x40, -R0 ;  /* 0x0000004097067824 */ /* 0x000fe200078e0a00 */
[----:B------:R-:W1:Y:S01]  /*0550*/  S2R R86, SR_TID.X ;  /* 0x0000000000567919 */ /* 0x000e620000002100 */
        /* <DEDUP_REMOVED lines=41> */
[----:B------:R-:W-:Y:S01]  /*07f0*/  @!P0 IMAD.IADD R8, R21, 0x1, R8 ;  /* 0x0000000115088824 */ /* 0x000fe200078e0208 */
[----:B------:R-:W-:Y:S01]  /*0800*/  @P0 IADD3 R8, PT, PT, R157, R7, RZ ;  /* 0x000000079d080210 */ /* 0x000fe20007ffe0ff */
[----:B------:R-:W-:Y:S01]  /*0810*/  @!P0 IMAD.MOV.U32 R10, RZ, RZ, R20 ;  /* 0x000000ffff0a8224 */ /* 0x000fe200078e0014 */
[----:B------:R-:W-:Y:S01]  /*0820*/  SHF.R.U32.HI R7, RZ, 0x2, R86 ;  /* 0x00000002ff077819 */ /* 0x000fe20000011656 */
[----:B-1----:R-:W-:-:S04]  /*0830*/  IMAD.WIDE.U32 R2, R11, R16, R22 ;  /* 0x000000100b027225 */ /* 0x002fc800078e0016 */
[----:B------:R-:W-:Y:S02]  /*0840*/  @P0 IMAD.MOV.U32 R10, RZ, RZ, R156 ;  /* 0x000000ffff0a0224 */ /* 0x000fe400078e009c */
[----:B------:R-:W-:Y:S01]  /*0850*/  IMAD R4, R4, R6, R11 ;  /* 0x0000000604047224 */ /* 0x000fe200078e020b */
[----:B------:R-:W-:Y:S01]  /*0860*/  ISETP.GE.AND P2, PT, R7, R0, PT ;  /* 0x000000000700720c */ /* 0x000fe20003f46270 */
[----:B------:R-:W-:Y:S01]  /*0870*/  IMAD R11, R17, R11, RZ ;  /* 0x0000000b110b7224 */ /* 0x000fe200078e02ff */
[----:B------:R-:W-:Y:S02]  /*0880*/  IADD3 R10, P0, PT, R10, R2, RZ ;  /* 0x000000020a0a7210 */ /* 0x000fe40007f1e0ff */
[C---:B------:R-:W-:Y:S01]  /*0890*/  ISETP.GE.OR P6, PT, R7.reuse, R0, P5 ;  /* 0x000000000700720c */ /* 0x040fe20002fc6670 */
[----:B------:R-:W-:Y:S01]  /*08a0*/  VIADD R9, R7, 0x20 ;  /* 0x0000002007097836 */ /* 0x000fe20000000000 */
[----:B------:R-:W-:Y:S02]  /*08b0*/  IADD3.X R11, PT, PT, R8, R3, R11, P0, !PT ;  /* 0x00000003080b7210 */ /* 0x000fe400007fe40b */
[----:B------:R-:W-:-:S02]  /*08c0*/  IADD3 R3, P0, PT, R4, R7, RZ ;  /* 0x0000000704037210 */ /* 0x000fc40007f1e0ff */
[C---:B------:R-:W-:Y:S01]  /*08d0*/  ISETP.GE.AND P1, PT, R9.reuse, R0, PT ;  /* 0x000000000900720c */ /* 0x040fe20003f26270 */
[----:B------:R-:W-:Y:S01]  /*08e0*/  IMAD.WIDE.U32 R10, R14, R150, R10 ;  /* 0x000000960e0a7225 */ /* 0x000fe200078e000a */
[----:B------:R-:W-:Y:S02]  /*08f0*/  ISETP.GE.OR P5, PT, R9, R0, P5 ;  /* 0x000000000900720c */ /* 0x000fe40002fa6670 */
[----:B------:R-:W-:Y:S01]  /*0900*/  LEA.HI.X.SX32 R4, R4, RZ, 0x1, P0 ;  /* 0x000000ff04047211 */ /* 0x000fe200000f0eff */
[----:B------:R-:W-:Y:S01]  /*0910*/  IMAD R0, R15, R150, RZ ;  /* 0x000000960f007224 */ /* 0x000fe200078e02ff */
[C---:B------:R-:W-:Y:S01]  /*0920*/  LEA R2, P0, R3.reuse, R12, 0x2 ;  /* 0x0000000c03027211 */ /* 0x040fe200078010ff */
[----:B------:R-:W-:Y:S01]  /*0930*/  @!P6 IMAD.MOV.U32 R9, RZ, RZ, 0x7f800000 ;  /* 0x7f800000ff09e424 */ /* 0x000fe200078e00ff */
[----:B------:R-:W-:Y:S02]  /*0940*/  LOP3.LUT R6, R22, 0x20, RZ, 0xfc, !PT ;  /* 0x0000002016067812 */ /* 0x000fe400078efcff */
[----:B------:R-:W-:-:S02]  /*0950*/  LEA.HI.X R3, R3, R13, R4, 0x2, P0 ;  /* 0x0000000d03037211 */ /* 0x000fc400000f1404 */
[----:B------:R-:W-:Y:S02]  /*0960*/  LOP3.LUT R4, R22, 0x40, RZ, 0xfc, !PT ;  /* 0x0000004016047812 */ /* 0x000fe400078efcff */
        /* <DEDUP_REMOVED lines=14> */
.L_x_10182:
[----:B------:R-:W-:Y:S05]  /*0a50*/  BSYNC.RECONVERGENT B0 ;  /* 0x0000000000007941 */ /* 0x000fea0003800200 */
.L_x_10181:
[----:B------:R-:W-:Y:S04]  /*0a60*/  BSSY.RECONVERGENT B0, `(.L_x_10183) ;  /* 0x0000012000007945 */ /* 0x000fe80003800200 */
[----:B------:R-:W-:Y:S05]  /*0a70*/  @P1 BRA `(.L_x_10184) ;  /* 0x0000000000401947 */ /* 0x000fea0003800000 */
[----:B------:R-:W-:Y:S01]  /*0a80*/  IADD3 R11, P0, PT, R7, 0x20, RZ ;  /* 0x00000020070b7810 */ /* 0x000fe20007f1e0ff */
[----:B------:R-:W-:Y:S01]  /*0a90*/  IMAD.MOV.U32 R12, RZ, RZ, R10 ;  /* 0x000000ffff0c7224 */ /* 0x000fe200078e000a */
[----:B------:R-:W-:Y:S02]  /*0aa0*/  MOV R13, R15 ;  /* 0x0000000f000d7202 */ /* 0x000fe40000000f00 */
[-C--:B-----5:R-:W-:Y:S01]  /*0ab0*/  ISETP.GE.AND P2, PT, R22, R5.reuse, PT ;  /* 0x000000051600720c */ /* 0x0a0fe20003f46270 */
[----:B------:R-:W-:Y:S01]  /*0ac0*/  IMAD.X R7, RZ, RZ, RZ, P0 ;  /* 0x000000ffff077224 */ /* 0x000fe200000e06ff */
[----:B------:R-:W-:Y:S01]  /*0ad0*/  ISETP.GE.AND P1, PT, R6, R5, PT ;  /* 0x000000050600720c */ /* 0x000fe20003f26270 */
        /* <DEDUP_REMOVED lines=10> */
.L_x_10184:
[----:B------:R-:W-:Y:S05]  /*0b80*/  BSYNC.RECONVERGENT B0 ;  /* 0x0000000000007941 */ /* 0x000fea0003800200 */
.L_x_10183:
[----:B------:R-:W-:Y:S01]  /*0b90*/  MOV R149, 0x0 ;  /* 0x0000000000957802 */ /* 0x000fe20000000f00 */
[----:B------:R1:W-:Y:S03]  /*0ba0*/  @!P6 ST.E desc[UR4][R2.64], R9 ;  /* 0x000000090200e985 */ /* 0x0003e6000c101904 */
[----:B-12--5:R-:W-:Y:S05]  /*0bb0*/  @P5 RET.REL.NODEC R148 `(_ZN5flash24flash_fwd_splitkv_kernelI23Flash_fwd_kernel_traitsILi96ELi64ELi64ELi4ELb0ELb0EN7cutlass6half_tE19Flash_kernel_traitsILi96ELi64ELi64ELi4ES3_EELb0ELb1ELb1ELb0ELb0ELb0ELb0ELb0EEEvNS_16Flash_fwd_paramsE) ;  /* 0xfffffff494105950 */ /* 0x026fea0003c3ffff */
[----:B------:R-:W-:Y:S02]  /*0bc0*/  MOV R5, 0x7f800000 ;  /* 0x7f80000000057802 */ /* 0x000fe40000000f00 */
[----:B------:R-:W-:-:S03]  /*0bd0*/  MOV R149, 0x0 ;  /* 0x0000000000957802 */ /* 0x000fc60000000f00 */
[----:B------:R1:W-:Y:S02]  /*0be0*/  ST.E desc[UR4][R2.64+0x80], R5 ;  /* 0x0000800502007985 */ /* 0x0003e4000c101904 */
[----:B-1----:R-:W-:Y:S05]  /*0bf0*/  RET.REL.NODEC R148 `(_ZN5flash24flash_fwd_splitkv_kernelI23Flash_fwd_kernel_traitsILi96ELi64ELi64ELi4ELb0ELb0EN7cutlass6half_tE19Flash_kernel_traitsILi96ELi64ELi64ELi4ES3_EELb0ELb1ELb1ELb0ELb0ELb0ELb0ELb0EEEvNS_16Flash_fwd_paramsE) ;  /* 0xfffffff494007950 */ /* 0x002fea0003c3ffff */
.L_x_10180:
        /* <DEDUP_REMOVED lines=13> */
[----:B------:R-:W2:Y:S01]  /*0cd0*/  LD.E.64 R12, desc[UR4][R2.64+0x168] ;  /* 0x00016804020c7980 */ /* 0x000ea2000c101b00 */
[----:B------:R-:W-:Y:S02]  /*0ce0*/  MOV R128, R2 ;  /* 0x0000000200807202 */ /* 0x000fe40000000f00 */
[----:B------:R-:W-:-:S05]  /*0cf0*/  MOV R129, R3 ;  /* 0x0000000300817202 */ /* 0x000fca0000000f00 */
        /* <DEDUP_REMOVED lines=63> */
[----:B------:R-:W-:-:S03]  /*10f0*/  SHF.R.S32.HI R29, RZ, 0x1f, R18 ;  /* 0x0000001fff1d7819 */ /* 0x000fc60000011412 */
[----:B------:R-:W-:-:S05]  /*1100*/  IMAD.MOV.U32 R19, RZ, RZ, R9 ;  /* 0x000000ffff137224 */ /* 0x000fca00078e0009 */
[----:B------:R-:W-:Y:S02]  /*1110*/  @!P1 IADD3 R19, PT, PT, -R19, RZ, RZ ;  /* 0x000000ff13139210 */ /* 0x000fe40007ffe1ff */
[----:B------:R-:W-:Y:S01]  /*1120*/  @!P2 LOP3.LUT R19, RZ, R33, RZ, 0x33, !PT ;  /* 0x00000021ff13a212 */ /* 0x000fe200078e33ff */
[----:B--2---:R-:W-:Y:S01]  /*1130*/  IMAD R9, R5, R18, RZ ;  /* 0x0000001205097224 */ /* 0x004fe200078e02ff */
[----:B----4-:R-:W-:Y:S01]  /*1140*/  SHF.R.S32.HI R13, RZ, 0x1f, R8 ;  /* 0x0000001fff0d7819 */ /* 0x010fe20000011408 */
[----:B------:R-:W-:-:S04]  /*1150*/  IMAD R10, R25, R8, RZ ;  /* 0x00000008190a7224 */ /* 0x000fc800078e02ff */
[C---:B------:R-:W-:Y:S02]  /*1160*/  IMAD R10, R24.reuse, R13, R10 ;  /* 0x0000000d180a7224 */ /* 0x040fe400078e020a */
[----:B------:R-:W-:-:S05]  /*1170*/  IMAD.WIDE.U32 R24, R24, R8, RZ ;  /* 0x0000000818187225 */ /* 0x000fca00078e00ff */
        /* <DEDUP_REMOVED lines=16> */
.L_x_10186:
        /* <DEDUP_REMOVED lines=29> */
[----:B------:R-:W-:-:S04]  /*1450*/  @!P3 IMAD R9, R10, R4, R9 ;  /* 0x000000040a09b224 */ /* 0x000fc800078e0209 */
[----:B------:R-:W-:Y:S01]  /*1460*/  @!P3 IMAD.IADD R29, R29, 0x1, R9 ;  /* 0x000000011d1db824 */ /* 0x000fe200078e0209 */
[----:B------:R-:W-:Y:S02]  /*1470*/  @P3 IADD3 R9, PT, PT, R20, R21, RZ ;  /* 0x0000001514093210 */ /* 0x000fe40007ffe0ff */
[-C--:B------:R-:W-:Y:S01]  /*1480*/  @!P2 IADD3 R27, PT, PT, R27, -R8.reuse, RZ ;  /* 0x800000081b1ba210 */ /* 0x080fe20007ffe0ff */
[----:B----45:R-:W-:Y:S01]  /*1490*/  @!P3 IMAD R13, R13, R19, RZ ;  /* 0x000000130d0db224 */ /* 0x030fe200078e02ff */
[----:B------:R-:W-:Y:S02]  /*14a0*/  @!P3 SHF.R.S32.HI R10, RZ, 0x1f, R19 ;  /* 0x0000001fff0ab819 */ /* 0x000fe40000011413 */
[----:B------:R-:W-:Y:S01]  /*14b0*/  ISETP.GE.U32.AND P4, PT, R27, R8, PT ;  /* 0x000000081b00720c */ /* 0x000fe20003f86070 */
[-C--:B------:R-:W-:Y:S02]  /*14c0*/  @P3 IMAD R8, R5, R9.reuse, RZ ;  /* 0x0000000905083224 */ /* 0x080fe400078e02ff */
[----:B------:R-:W-:Y:S01]  /*14d0*/  @P3 IMAD.WIDE.U32 R26, R4, R9, RZ ;  /* 0x00000009041a3225 */ /* 0x000fe200078e00ff */
[----:B------:R-:W-:-:S02]  /*14e0*/  LOP3.LUT R9, R150, R33, RZ, 0x3c, !PT ;  /* 0x0000002196097212 */ /* 0x000fc400078e3cff */
[----:B------:R-:W-:Y:S01]  /*14f0*/  @!P2 IADD3 R16, PT, PT, R16, 0x1, RZ ;  /* 0x000000011010a810 */ /* 0x000fe20007ffe0ff */
[C---:B------:R-:W-:Y:S01]  /*1500*/  @!P3 IMAD R13, R12.reuse, R10, R13 ;  /* 0x0000000a0c0db224 */ /* 0x040fe200078e020d */
[----:B------:R-:W-:Y:S01]  /*1510*/  ISETP.GE.AND P1, PT, R9, RZ, PT ;  /* 0x000000ff0900720c */ /* 0x000fe20003f26270 */
[----:B------:R-:W-:Y:S01]  /*1520*/  @!P3 IMAD.WIDE.U32 R28, R12, R19, R28 ;  /* 0x000000130c1cb225 */ /* 0x000fe200078e001c */
[----:B------:R-:W-:Y:S02]  /*1530*/  ISETP.NE.AND P2, PT, R33, RZ, PT ;  /* 0x000000ff2100720c */ /* 0x000fe40003f45270 */
[----:B------:R-:W-:Y:S01]  /*1540*/  LEA R18, R14, 0xffffffc0, 0x6 ;  /* 0xffffffc00e127811 */ /* 0x000fe200078e30ff */
        /* <DEDUP_REMOVED lines=34> */
.L_x_10187:
[----:B------:R-:W-:Y:S05]  /*1770*/  BSYNC.RECONVERGENT B0 ;  /* 0x0000000000007941 */ /* 0x000fea0003800200 */
.L_x_10185:
        /* <DEDUP_REMOVED lines=32> */
[C---:B------:R-:W-:Y:S01]  /*1980*/  IMAD R19, R18.reuse, R7, R19 ;  /* 0x0000000712137224 */ /* 0x040fe200078e0213 */
[----:B------:R-:W-:Y:S01]  /*1990*/  LOP3.LUT R134, R133, 0x18, RZ, 0xc0, !PT ;  /* 0x0000001885867812 */ /* 0x000fe200078ec0ff */
[----:B------:R-:W-:-:S04]  /*19a0*/  IMAD.WIDE.U32 R28, R18, R6, RZ ;  /* 0x00000006121c7225 */ /* 0x000fc800078e00ff */
[----:B------:R-:W-:Y:S01]  /*19b0*/  @!P2 IMAD.MOV R31, RZ, RZ, -R31 ;  /* 0x000000ffff1fa224 */ /* 0x000fe200078e0a1f */
[----:B------:R-:W-:Y:S02]  /*19c0*/  @!P3 LOP3.LUT R31, RZ, R33, RZ, 0x33, !PT ;  /* 0x00000021ff1fb212 */ /* 0x000fe400078e33ff */
[----:B------:R-:W-:Y:S02]  /*19d0*/  IADD3 R26, PT, PT, R29, R19, RZ ;  /* 0x000000131d1a7210 */ /* 0x000fe40007ffe0ff */
[----:B------:R-:W-:Y:S01]  /*19e0*/  SHF.R.S32.HI R18, RZ, 0x1f, R31 ;  /* 0x0000001fff127819 */ /* 0x000fe2000001141f */
[-C--:B------:R-:W-:Y:S01]  /*19f0*/  IMAD R27, R39, R31.reuse, RZ ;  /* 0x0000001f271b7224 */ /* 0x080fe200078e02ff */
[----:B------:R-:W-:Y:S01]  /*1a00*/  IADD3 R16, P3, P2, R28, R16, R134 ;  /* 0x000000101c107210 */ /* 0x000fe20007a7e086 */
[----:B------:R-:W-:Y:S01]  /*1a10*/  IMAD.WIDE.U32 R28, R38, R31, RZ ;  /* 0x0000001f261c7225 */ /* 0x000fe200078e00ff */
[----:B------:R-:W1:Y:S03]  /*1a20*/  S2UR UR6, SR_CgaCtaId ;  /* 0x00000000000679c3 */ /* 0x000e660000008800 */
[----:B------:R-:W-:Y:S01]  /*1a30*/  IMAD R18, R18, R38, R27 ;  /* 0x0000002612127224 */ /* 0x000fe200078e021b */
[----:B------:R-:W-:-:S02]  /*1a40*/  IADD3.X R26, PT, PT, R26, R13, RZ, P3, P2 ;  /* 0x0000000d1a1a7210 */ /* 0x000fc40001fe44ff */
[----:B------:R-:W-:Y:S01]  /*1a50*/  IADD3 R28, P2, PT, R16, R28, RZ ;  /* 0x0000001c101c7210 */ /* 0x000fe20007f5e0ff */
[----:B------:R-:W-:Y:S01]  /*1a60*/  IMAD.IADD R19, R29, 0x1, R18 ;  /* 0x000000011d137824 */ /* 0x000fe200078e0212 */
[----:B------:R-:W-:-:S03]  /*1a70*/  LOP3.LUT R161, R133, 0xc0, RZ, 0xc0, !PT ;  /* 0x000000c085a17812 */ /* 0x000fc600078ec0ff */
[----:B------:R-:W-:Y:S01]  /*1a80*/  IMAD.X R29, R26, 0x1, R19, P2 ;  /* 0x000000011a1d7824 */ /* 0x000fe200010e0613 */
[----:B------:R-:W-:Y:S02]  /*1a90*/  IADD3 R26, P2, PT, R134, R12, RZ ;  /* 0x0000000c861a7210 */ /* 0x000fe40007f5e0ff */
[----:B------:R-:W-:Y:S01]  /*1aa0*/  LOP3.LUT R161, R161, 0x18, R86, 0xf8, !PT ;  /* 0x00000018a1a17812 */ /* 0x000fe200078ef856 */
[----:B------:R-:W-:Y:S02]  /*1ab0*/  IMAD.IADD R132, R0, 0x1, -R11 ;  /* 0x0000000100847824 */ /* 0x000fe400078e0a0b */
[----:B------:R-:W-:Y:S01]  /*1ac0*/  IMAD.X R27, RZ, RZ, R10, P2 ;  /* 0x000000ffff1b7224 */ /* 0x000fe200010e060a */
[----:B------:R-:W-:Y:S02]  /*1ad0*/  SHF.R.U32.HI R18, RZ, 0x2, R86 ;  /* 0x00000002ff127819 */ /* 0x000fe40000011656 */
[----:B------:R-:W-:Y:S02]  /*1ae0*/  LOP3.LUT R12, R133, 0x1f20, RZ, 0xc0, !PT ;  /* 0x00001f20850c7812 */ /* 0x000fe400078ec0ff */
[----:B------:R-:W-:Y:S01]  /*1af0*/  LOP3.LUT R167, R161, R134, RZ, 0x3c, !PT ;  /* 0x00000086a1a77212 */ /* 0x000fe200078e3cff */
[----:B------:R-:W-:-:S03]  /*1b00*/  UMOV UR7, 0x400 ;  /* 0x0000040000077882 */ /* 0x000fc60000000000 */
[----:B------:R-:W-:Y:S01]  /*1b10*/  LOP3.LUT R167, R12, R167, RZ, 0xfc, !PT ;  /* 0x000000a70ca77212 */ /* 0x000fe200078efcff */
[----:B-1----:R-:W-:Y:S01]  /*1b20*/  ULEA UR6, UR6, UR7, 0x18 ;  /* 0x0000000706067291 */ /* 0x002fe2000f8ec0ff */
[-C--:B------:R-:W-:Y:S02]  /*1b30*/  IMAD R147, R7, R18.reuse, RZ ;  /* 0x0000001207937224 */ /* 0x080fe400078e02ff */
[----:B------:R-:W-:Y:S02]  /*1b40*/  IMAD R145, R5, R18, RZ ;  /* 0x0000001205917224 */ /* 0x000fe400078e02ff */
[----:B------:R-:W-:-:S04]  /*1b50*/  IMAD.WIDE.U32 R26, R18, R4, R26 ;  /* 0x00000004121a7225 */ /* 0x000fc800078e001a */
[----:B------:R-:W-:Y:S01]  /*1b60*/  IMAD.WIDE.U32 R28, R18, R6, R28 ;  /* 0x00000006121c7225 */ /* 0x000fe200078e001c */
[----:B------:R-:W-:Y:S01]  /*1b70*/  MOV R126, UR6 ;  /* 0x00000006007e7c02 */ /* 0x000fe20008000f00 */
[----:B------:R-:W-:Y:S02]  /*1b80*/  BSSY.RECONVERGENT B0, `(.L_x_10188) ;  /* 0x000003a000007945 */ /* 0x000fe40003800200 */
[----:B------:R-:W-:Y:S01]  /*1b90*/  IMAD.IADD R145, R27, 0x1, R145 ;  /* 0x000000011b917824 */ /* 0x000fe200078e0291 */
[----:B------:R-:W-:Y:S01]  /*1ba0*/  IADD3 R147, PT, PT, R29, R147, RZ ;  /* 0x000000931d937210 */ /* 0x000fe20007ffe0ff */
[----:B------:R-:W-:Y:S01]  /*1bb0*/  IMAD.MOV.U32 R19, RZ, RZ, RZ ;  /* 0x000000ffff137224 */ /* 0x000fe200078e00ff */
        /* <DEDUP_REMOVED lines=53> */
.L_x_10190:
[----:B------:R3:W-:Y:S02]  /*1f10*/  STS.128 [R167+0x2000], RZ ;  /* 0x002000ffa7007388 */ /* 0x0007e40000000c00 */
.L_x_10189:
[----:B------:R-:W-:Y:S05]  /*1f20*/  BSYNC.RECONVERGENT B0 ;  /* 0x0000000000007941 */ /* 0x000fea0003800200 */
.L_x_10188:
        /* <DEDUP_REMOVED lines=32> */
.L_x_10193:
[----:B------:R2:W-:Y:S02]  /*2130*/  STS.128 [R167+0x2800], RZ ;  /* 0x002800ffa7007388 */ /* 0x0005e40000000c00 */
.L_x_10192:
[----:B------:R-:W-:Y:S05]  /*2140*/  BSYNC.RECONVERGENT B0 ;  /* 0x0000000000007941 */ /* 0x000fea0003800200 */
.L_x_10191:
[----:B------:R-:W-:Y:S01]  /*2150*/  IMAD.SHL.U32 R98, R14, 0x40, RZ ;  /* 0x000000400e627824 */ /* 0x000fe200078e00ff */
[----:B------:R-:W-:Y:S04]  /*2160*/  BSSY.RECONVERGENT B0, `(.L_x_10194) ;  /* 0x000001a000007945 */ /* 0x000fe80003800200 */
[----:B------:R-:W-:-:S04]  /*2170*/  IADD3 R4, PT, PT, R15, 0x40, -R98 ;  /* 0x000000400f047810 */ /* 0x000fc80007ffe862 */
        /* <DEDUP_REMOVED lines=23> */
.L_x_10196:
[----:B------:R4:W-:Y:S02]  /*22f0*/  STS.128 [R167+0x5000], RZ ;  /* 0x005000ffa7007388 */ /* 0x0009e40000000c00 */
.L_x_10195:
[----:B------:R-:W-:Y:S05]  /*2300*/  BSYNC.RECONVERGENT B0 ;  /* 0x0000000000007941 */ /* 0x000fea0003800200 */
.L_x_10194:
        /* <DEDUP_REMOVED lines=23> */
.L_x_10198:
[----:B------:R-:W-:Y:S05]  /*2480*/  BSYNC.RECONVERGENT B0 ;  /* 0x0000000000007941 */ /* 0x000fea0003800200 */
.L_x_10197:
[----:B------:R-:W2:Y:S04]  /*2490*/  LD.E.64 R12, desc[UR4][R2.64+0x1c0] ;  /* 0x0001c004020c7980 */ /* 0x000ea8000c101b00 */
[----:B------:R-:W3:Y:S01]  /*24a0*/  LD.E.64 R10, desc[UR4][R2.64+0x1b8] ;  /* 0x0001b804020a7980 */ /* 0x000ee2000c101b00 */
[----:B------:R-:W-:Y:S02]  /*24b0*/  MOV R8, R150 ;  /* 0x0000009600087202 */ /* 0x000fe40000000f00 */
[----:B------:R-:W-:Y:S01]  /*24c0*/  MOV R9, RZ ;  /* 0x000000ff00097202 */ /* 0x000fe20000000f00 */
[----:B-1--4-:R-:W4:Y:S04]  /*24d0*/  LD.E R7, desc[UR4][R2.64+0xd8] ;  /* 0x0000d80402077980 */ /* 0x012f28000c101900 */
[----:B------:R-:W0:Y:S01]  /*24e0*/  LDGDEPBAR ;  /* 0x00000000000079af */ /* 0x000e220000000000 */
[----:B--2---:R-:W-:-:S03]  /*24f0*/  IMAD.WIDE.U32 R8, R149, R12, R8 ;  /* 0x0000000c95087225 */ /* 0x004fc600078e0008 */
[----:B------:R1:W5:Y:S01]  /*2500*/  LD.E R12, desc[UR4][R2.64+0x184] ;  /* 0x00018404020c7980 */ /* 0x000362000c101900 */
[----:B------:R-:W-:Y:S01]  /*2510*/  IMAD R6, R13, R149, RZ ;  /* 0x000000950d067224 */ /* 0x000fe200078e02ff */
[----:B---3--:R-:W-:Y:S02]  /*2520*/  LEA R10, P1, R8, R10, 0x2 ;  /* 0x0000000a080a7211 */ /* 0x008fe400078210ff */
[----:B------:R1:W5:Y:S02]  /*2530*/  LD.E R13, desc[UR4][R2.64+0x188] ;  /* 0x00018804020d7980 */ /* 0x000364000c101900 */
        /* <DEDUP_REMOVED lines=31> */
.L_x_10201:
[----:B------:R3:W-:Y:S01]  /*2730*/  STS.128 [R167+0x8000], RZ ;  /* 0x008000ffa7007388 */ /* 0x0007e20000000c00 */
[----:B------:R-:W-:Y:S05]  /*2740*/  BRA `(.L_x_10202) ;  /* 0x00000000000c7947 */ /* 0x000fea0003800000 */
.L_x_10200:
[----:B------:R2:W-:Y:S04]  /*2750*/  STS.128 [R167+0x6000], RZ ;  /* 0x006000ffa7007388 */ /* 0x0005e80000000c00 */
[----:B------:R2:W-:Y:S04]  /*2760*/  STS.128 [R167+0x7000], RZ ;  /* 0x007000ffa7007388 */ /* 0x0005e80000000c00 */
[----:B------:R2:W-:Y:S02]  /*2770*/  STS.128 [R167+0x8000], RZ ;  /* 0x008000ffa7007388 */ /* 0x0005e40000000c00 */
.L_x_10202:
[----:B------:R-:W-:Y:S05]  /*2780*/  BSYNC.RECONVERGENT B0 ;  /* 0x0000000000007941 */ /* 0x000fea0003800200 */
.L_x_10199:
        /* <DEDUP_REMOVED lines=27> */
.L_x_10205:
[----:B------:R1:W-:Y:S02]  /*2940*/  STS.128 [R167+0x8800], RZ ;  /* 0x008800ffa7007388 */ /* 0x0003e40000000c00 */
.L_x_10204:
[----:B------:R-:W-:Y:S05]  /*2950*/  BSYNC.RECONVERGENT B0 ;  /* 0x0000000000007941 */ /* 0x000fea0003800200 */
.L_x_10203:
        /* <DEDUP_REMOVED lines=23> */
[----:B------:R-:W-:Y:S01]  /*2ad0*/  IADD3 R12, PT, PT, R15, -R0, -R12 ;  /* 0x800000000f0c7210 */ /* 0x000fe20007ffe80c */
        /* <DEDUP_REMOVED lines=17> */
[C---:B------:R-:W-:Y:S03]  /*2bf0*/  HMMA.16816.F32 R52, R80.reuse, R54, RZ ;  /* 0x000000365034723c */ /* 0x040fe600000018ff */
[----:B------:R-:W-:Y:S04]  /*2c00*/  LDSM.16.M88.4 R92, [R16+0x4c00] ;  /* 0x004c0000105c783b */ /* 0x000fe80000000200 */
[----:B------:R-:W-:Y:S01]  /*2c10*/  LDSM.16.M88.4 R76, [R120+0x2000] ;  /* 0x00200000784c783b */ /* 0x000fe20000000200 */
[C---:B-----5:R-:W-:Y:S03]  /*2c20*/  HMMA.16816.F32 R48, R80.reuse, R44, RZ ;  /* 0x0000002c5030723c */ /* 0x060fe600000018ff */
[----:B------:R-:W-:Y:S05]  /*2c30*/  LDSM.16.M88.4 R72, [R130+0x5000] ;  /* 0x005000008248783b */ /* 0x000fea0000000200 */
[C---:B------:R-:W-:Y:S08]  /*2c40*/  HMMA.16816.F32 R44, R80.reuse, R46, RZ ;  /* 0x0000002e502c723c */ /* 0x040ff000000018ff */
[C---:B--2---:R-:W-:Y:S08]  /*2c50*/  HMMA.16816.F32 R40, R80.reuse, R36, RZ ;  /* 0x000000245028723c */ /* 0x044ff000000018ff */
        /* <DEDUP_REMOVED lines=9> */
[----:B------:R-:W4:Y:S07]  /*2cf0*/  LDSM.16.M88.4 R28, [R130+0x4c00] ;  /* 0x004c0000821c783b */ /* 0x000f2e0000000200 */
        /* <DEDUP_REMOVED lines=16> */
[C---:B----4-:R-:W-:Y:S08]  /*2e00*/  HMMA.16816.F32 R32, R24.reuse, R28, R32 ;  /* 0x0000001c1820723c */ /* 0x050ff00000001820 */
[----:B------:R-:W-:Y:S01]  /*2e10*/  HMMA.16816.F32 R80, R24, R30, R80 ;  /* 0x0000001e1850723c */ /* 0x000fe20000001850 */
[----:B------:R-:W-:Y:S04]  /*2e20*/  LDSM.16.M88.4 R28, [R16+0x5000] ;  /* 0x00500000101c783b */ /* 0x000fe80000000200 */
[----:B------:R-:W-:Y:S03]  /*2e30*/  LDSM.16.M88.4 R24, [R16+0x5400] ;  /* 0x005400001018783b */ /* 0x000fe60000000200 */
[C---:B-----5:R-:W-:Y:S08]  /*2e40*/  HMMA.16816.F32 R56, R88.reuse, R20, R56 ;  /* 0x000000145838723c */ /* 0x060ff00000001838 */
[C---:B------:R-:W-:Y:S01]  /*2e50*/  HMMA.16816.F32 R52, R88.reuse, R22, R52 ;  /* 0x000000165834723c */ /* 0x040fe20000001834 */
[----:B------:R-:W-:Y:S07]  /*2e60*/  LDSM.16.M88.4 R20, [R16+0x5800] ;  /* 0x005800001014783b */ /* 0x000fee0000000200 */
[C---:B------:R-:W-:Y:S08]  /*2e70*/  HMMA.16816.F32 R40, R88.reuse, R4, R40 ;  /* 0x000000045828723c */ /* 0x040ff00000001828 */
[C---:B------:R-:W-:Y:S01]  /*2e80*/  HMMA.16816.F32 R36, R88.reuse, R6, R36 ;  /* 0x000000065824723c */ /* 0x040fe20000001824 */
[----:B------:R3:W4:Y:S07]  /*2e90*/  LDSM.16.M88.4 R4, [R19+0x2000] ;  /* 0x002000001304783b */ /* 0x00072e0000000200 */
[C---:B------:R-:W-:Y:S08]  /*2ea0*/  HMMA.16816.F32 R48, R88.reuse, R8, R48 ;  /* 0x000000085830723c */ /* 0x040ff00000001830 */
[----:B------:R-:W-:Y:S01]  /*2eb0*/  HMMA.16816.F32 R44, R88, R10, R44 ;  /* 0x0000000a582c723c */ /* 0x000fe2000000182c */
[----:B------:R5:W4:Y:S01]  /*2ec0*/  LDSM.16.M88.4 R8, [R16+0x5c00] ;  /* 0x005c00001008783b */ /* 0x000b220000000200 */
[----:B------:R-:W-:-:S06]  /*2ed0*/  DEPBAR.LE SB0, 0x0 ;  /* 0x000080000000791a */ /* 0x000fcc0000000000 */
[----:B------:R-:W-:Y:S01]  /*2ee0*/  HMMA.16816.F32 R32, R88, R92, R32 ;  /* 0x0000005c5820723c */ /* 0x000fe20000001820 */
[----:B---3--:R-:W-:-:S07]  /*2ef0*/  LOP3.LUT R19, R124, 0x1f0, RZ, 0xc0, !PT ;  /* 0x000001f07c137812 */ /* 0x008fce00078ec0ff */
[----:B------:R-:W-:Y:S08]  /*2f00*/  HMMA.16816.F32 R80, R88, R94, R80 ;  /* 0x0000005e5850723c */ /* 0x000ff00000001850 */
[----:B-1----:R-:W-:Y:S01]  /*2f10*/  HMMA.16816.F32 R40, R76, R64, R40 ;  /* 0x000000404c28723c */ /* 0x002fe20000001828 */
[----:B-----5:R-:W-:-:S07]  /*2f20*/  LOP3.LUT R16, R18, 0x7, RZ, 0xc0, !PT ;  /* 0x0000000712107812 */ /* 0x020fce00078ec0ff */
[C---:B------:R-:W-:Y:S08]  /*2f30*/  HMMA.16816.F32 R36, R76.reuse, R66, R36 ;  /* 0x000000424c24723c */ /* 0x040ff00000001824 */
[C---:B--2---:R-:W-:Y:S08]  /*2f40*/  HMMA.16816.F32 R32, R76.reuse, R60, R32 ;  /* 0x0000003c4c20723c */ /* 0x044ff00000001820 */
[C---:B------:R-:W-:Y:S08]  /*2f50*/  HMMA.16816.F32 R56, R76.reuse, R72, R56 ;  /* 0x000000484c38723c */ /* 0x040ff00000001838 */
        /* <DEDUP_REMOVED lines=8> */
[----:B------:R-:W-:Y:S01]  /*2fe0*/  LOP3.LUT R8, R19, 0x7, R18, 0xf8, !PT ;  /* 0x0000000713087812 */ /* 0x000fe200078ef812 */
[----:B------:R-:W-:Y:S03]  /*2ff0*/  BAR.SYNC.DEFER_BLOCKING 0x0 ;  /* 0x0000000000007b1d */ /* 0x000fe60000010000 */
[----:B------:R-:W-:-:S02]  /*3000*/  ISETP.GT.U32.AND P1, PT, R32, R143, PT ;  /* 0x0000008f2000720c */ /* 0x000fc40003f24070 */
[C---:B------:R-:W-:Y:S08]  /*3010*/  HMMA.16816.F32 R56, R4.reuse, R28, R56 ;  /* 0x0000001c0438723c */ /* 0x040ff00000001838 */
[C---:B------:R-:W-:Y:S08]  /*3020*/  HMMA.16816.F32 R52, R4.reuse, R30, R52 ;  /* 0x0000001e0434723c */ /* 0x040ff00000001834 */
[C---:B------:R-:W-:Y:S08]  /*3030*/  HMMA.16816.F32 R48, R4.reuse, R24, R48 ;  /* 0x000000180430723c */ /* 0x040ff00000001830 */
[C---:B------:R-:W-:Y:S08]  /*3040*/  HMMA.16816.F32 R44, R4.reuse, R26, R44 ;  /* 0x0000001a042c723c */ /* 0x040ff0000000182c */
[----:B------:R-:W-:Y:S01]  /*3050*/  HMMA.16816.F32 R80, R4, R10, R80 ;  /* 0x0000000a0450723c */ /* 0x000fe20000001850 */
[----:B------:R-:W-:Y:S01]  /*3060*/  IADD3 R4, PT, PT, R13, R15, -R0 ;  /* 0x0000000f0d047210 */ /* 0x000fe20007ffe800 */
[----:B------:R-:W-:-:S04]  /*3070*/  IMAD R13, R151, 0x40, R8 ;  /* 0x00000040970d7824 */ /* 0x000fc800078e0208 */
[C---:B------:R-:W-:Y:S02]  /*3080*/  IMAD.IADD R4, R13.reuse, 0x1, R4 ;  /* 0x000000010d047824 */ /* 0x040fe400078e0204 */
[----:B------:R-:W-:-:S03]  /*3090*/  IMAD.IADD R13, R13, 0x1, R12 ;  /* 0x000000010d0d7824 */ /* 0x000fc600078e020c */
[C-C-:B------:R-:W-:Y:S02]  /*30a0*/  VIADDMNMX R138, R4.reuse, 0x1, R15.reuse, PT ;  /* 0x00000001048a7846 */ /* 0x140fe4000380010f */
[----:B------:R-:W-:Y:S01]  /*30b0*/  VIADDMNMX R137, R4, 0x9, R15, PT ;  /* 0x0000000904897846 */ /* 0x000fe2000380010f */
        /* <DEDUP_REMOVED lines=14> */
.L_x_10209:
        /* <DEDUP_REMOVED lines=33> */
[----:B------:R-:W-:-:S02]  /*33b0*/  ISETP.NE.AND P2, PT, R15, RZ, PT ;  /* 0x000000ff0f00720c */ /* 0x000fc40003f45270 */
[----:B------:R-:W-:-:S07]  /*33c0*/  LOP3.LUT R4, RZ, R15, RZ, 0x33, !PT ;  /* 0x0000000fff047212 */ /* 0x000fce00078e33ff */
        /* <DEDUP_REMOVED lines=26> */
.L_x_10210:
[----:B------:R-:W-:Y:S05]  /*3570*/  BSYNC.RECONVERGENT B0 ;  /* 0x0000000000007941 */ /* 0x000fea0003800200 */
.L_x_10208:
        /* <DEDUP_REMOVED lines=38> */
.L_x_10207:
[----:B------:R-:W-:Y:S05]  /*37e0*/  BSYNC.RECONVERGENT B1 ;  /* 0x0000000000017941 */ /* 0x000fea0003800200 */
.L_x_10206:
[----:B------:R-:W2:Y:S01]  /*37f0*/  LD.E R105, desc[UR4][R2.64+0xdc] ;  /* 0x0000dc0402697980 */ /* 0x000ea2000c101900 */
[----:B------:R-:W-:Y:S02]  /*3800*/  IMAD.SHL.U32 R12, R86, 0x2, RZ ;  /* 0x00000002560c7824 */ /* 0x000fe400078e00ff */
[----:B------:R-:W-:Y:S02]  /*3810*/  IMAD.IADD R127, R17, 0x1, R8 ;  /* 0x00000001117f7824 */ /* 0x000fe400078e0208 */
[----:B-1----:R-:W-:Y:S01]  /*3820*/  VIADD R6, R13, 0x8 ;  /* 0x000000080d067836 */ /* 0x002fe20000000000 */
[----:B------:R-:W-:Y:S01]  /*3830*/  LOP3.LUT R12, R12, 0x6, RZ, 0xc0, !PT ;  /* 0x000000060c0c7812 */ /* 0x000fe200078ec0ff */
[----:B------:R-:W-:-:S04]  /*3840*/  VIADD R84, R127, 0x8 ;  /* 0x000000087f547836 */ /* 0x000fc80000000000 */
[----:B------:R-:W-:-:S04]  /*3850*/  IMAD R15, R32, 0x40, R12 ;  /* 0x00000040200f7824 */ /* 0x000fc800078e020c */
[C---:B------:R-:W-:Y:S02]  /*3860*/  IMAD.IADD R4, R15.reuse, 0x1, R0 ;  /* 0x000000010f047824 */ /* 0x040fe400078e0200 */
[----:B------:R-:W-:Y:S02]  /*3870*/  VIADD R7, R15, 0x1 ;  /* 0x000000010f077836 */ /* 0x000fe40000000000 */
[C-C-:B------:R-:W-:Y:S01]  /*3880*/  IMAD.IADD R5, R127.reuse, 0x1, -R4.reuse ;  /* 0x000000017f057824 */ /* 0x140fe200078e0a04 */
[--C-:B------:R-:W-:Y:S02]  /*3890*/  IADD3 R10, PT, PT, R127, -0x1, -R4.reuse ;  /* 0xffffffff7f0a7810 */ /* 0x100fe40007ffe804 */
[----:B------:R-:W-:Y:S01]  /*38a0*/  IADD3 R8, PT, PT, R84, -0x1, -R4 ;  /* 0xffffffff54087810 */ /* 0x000fe20007ffe804 */
[----:B------:R-:W-:Y:S01]  /*38b0*/  VIADD R9, R5, 0xfffffff8 ;  /* 0xfffffff805097836 */ /* 0x000fe20000000000 */
[----:B------:R-:W-:Y:S02]  /*38c0*/  IABS R10, R10 ;  /* 0x0000000a000a7213 */ /* 0x000fe40000000000 */
[----:B------:R-:W-:-:S02]  /*38d0*/  IABS R8, R8 ;  /* 0x0000000800087213 */ /* 0x000fc40000000000 */
[----:B------:R-:W-:Y:S02]  /*38e0*/  I2FP.F32.S32 R10, R10 ;  /* 0x0000000a000a7245 */ /* 0x000fe40000201400 */
[----:B------:R-:W-:Y:S02]  /*38f0*/  ISETP.GT.AND P2, PT, R13, R7, PT ;  /* 0x000000070d00720c */ /* 0x000fe40003f44270 */
[----:B------:R-:W-:Y:S01]  /*3900*/  IABS R9, R9 ;  /* 0x0000000900097213 */ /* 0x000fe20000000000 */
[----:B------:R-:W-:Y:S01]  /*3910*/  FFMA.FTZ R57, -R157, R10, R57 ;  /* 0x0000000a9d397223 */ /* 0x000fe20000010139 */
[----:B------:R-:W-:Y:S02]  /*3920*/  I2FP.F32.S32 R8, R8 ;  /* 0x0000000800087245 */ /* 0x000fe40000201400 */
[----:B------:R-:W-:Y:S01]  /*3930*/  IABS R10, R5 ;  /* 0x00000005000a7213 */ /* 0x000fe20000000000 */
[----:B------:R-:W-:Y:S01]  /*3940*/  VIADD R5, R15, 0x9 ;  /* 0x000000090f057836 */ /* 0x000fe20000000000 */
[----:B------:R-:W-:Y:S01]  /*3950*/  ISETP.GE.AND P1, PT, R7, R138, PT ;  /* 0x0000008a0700720c */ /* 0x000fe20003f26270 */
[----:B------:R-:W-:Y:S01]  /*3960*/  FFMA.FTZ R35, -R157, R8, R59 ;  /* 0x000000089d237223 */ /* 0x000fe2000001013b */
[----:B------:R-:W-:-:S02]  /*3970*/  ISETP.GT.AND P4, PT, R6, R7, PT ;  /* 0x000000070600720c */ /* 0x000fc40003f84270 */
[----:B------:R-:W-:Y:S01]  /*3980*/  ISETP.GE.AND P6, PT, R7, R137, PT ;  /* 0x000000890700720c */ /* 0x000fe20003fc6270 */
[----:B------:R-:W-:Y:S01]  /*3990*/  VIADD R7, R15, 0x8 ;  /* 0x000000080f077836 */ /* 0x000fe20000000000 */
[----:B------:R-:W-:Y:S02]  /*39a0*/  FSEL R31, R57, -INF , !P2 ;  /* 0xff800000391f7808 */ /* 0x000fe40005000000 */
[--C-:B------:R-:W-:Y:S02]  /*39b0*/  IADD3 R24, PT, PT, R127, -0x9, -R4.reuse ;  /* 0xfffffff77f187810 */ /* 0x100fe40007ffe804 */
[----:B------:R-:W-:Y:S02]  /*39c0*/  I2FP.F32.S32 R9, R9 ;  /* 0x0000000900097245 */ /* 0x000fe40000201400 */
[----:B------:R-:W-:Y:S02]  /*39d0*/  IADD3 R18, PT, PT, R84, -0x9, -R4 ;  /* 0xfffffff754127810 */ /* 0x000fe40007ffe804 */
[----:B------:R-:W-:Y:S01]  /*39e0*/  I2FP.F32.S32 R10, R10 ;  /* 0x0000000a000a7245 */ /* 0x000fe20000201400 */
[----:B------:R-:W-:Y:S01]  /*39f0*/  FFMA.FTZ R8, -R157, R9, R52 ;  /* 0x000000099d087223 */ /* 0x000fe20000010134 */
[----:B------:R-:W-:-:S02]  /*3a00*/  FSEL R31, R31, -INF , !P1 ;  /* 0xff8000001f1f7808 */ /* 0x000fc40004800000 */
[----:B------:R-:W-:Y:S02]  /*3a10*/  IABS R24, R24 ;  /* 0x0000001800187213 */ /* 0x000fe40000000000 */
[-C--:B------:R-:W-:Y:S02]  /*3a20*/  ISETP.GT.AND P5, PT, R13, R7.reuse, PT ;  /* 0x000000070d00720c */ /* 0x080fe40003fa4270 */
[C---:B------:R-:W-:Y:S02]  /*3a30*/  ISETP.GE.AND P3, PT, R7.reuse, R138, PT ;  /* 0x0000008a0700720c */ /* 0x040fe40003f66270 */
[----:B------:R-:W-:Y:S02]  /*3a40*/  ISETP.GT.AND P2, PT, R6, R7, PT ;  /* 0x000000070600720c */ /* 0x000fe40003f44270 */
[----:B------:R-:W-:Y:S01]  /*3a50*/  ISETP.GE.AND P1, PT, R7, R137, PT ;  /* 0x000000890700720c */ /* 0x000fe20003f26270 */
[----:B------:R-:W-:Y:S01]  /*3a60*/  FFMA.FTZ R7, -R157, R10, R54 ;  /* 0x0000000a9d077223 */ /* 0x000fe20000010136 */
[----:B------:R-:W-:-:S02]  /*3a70*/  IABS R18, R18 ;  /* 0x0000001200127213 */ /* 0x000fc40000000000 */
[----:B------:R-:W-:Y:S02]  /*3a80*/  FSEL R35, R35, -INF , !P4 ;  /* 0xff80000023237808 */ /* 0x000fe40006000000 */
[----:B------:R-:W-:Y:S02]  /*3a90*/  I2FP.F32.S32 R24, R24 ;  /* 0x0000001800187245 */ /* 0x000fe40000201400 */
[----:B------:R-:W-:Y:S02]  /*3aa0*/  I2FP.F32.S32 R18, R18 ;  /* 0x0000001200127245 */ /* 0x000fe40000201400 */
[----:B------:R-:W-:Y:S02]  /*3ab0*/  FSEL R35, R35, -INF , !P6 ;  /* 0xff80000023237808 */ /* 0x000fe40007000000 */
[----:B------:R-:W-:Y:S02]  /*3ac0*/  FSEL R8, R8, -INF , !P5 ;  /* 0xff80000008087808 */ /* 0x000fe40006800000 */
[----:B------:R-:W-:-:S02]  /*3ad0*/  FSEL R7, R7, -INF , !P2 ;  /* 0xff80000007077808 */ /* 0x000fc40005000000 */
[-C--:B------:R-:W-:Y:S02]  /*3ae0*/  ISETP.GT.AND P4, PT, R13, R5.reuse, PT ;  /* 0x000000050d00720c */ /* 0x080fe40003f84270 */
[C---:B------:R-:W-:Y:S02]  /*3af0*/  ISETP.GE.AND P6, PT, R5.reuse, R138, PT ;  /* 0x0000008a0500720c */ /* 0x040fe40003fc6270 */
[----:B------:R-:W-:Y:S02]  /*3b00*/  ISETP.GT.AND P5, PT, R6, R5, PT ;  /* 0x000000050600720c */ /* 0x000fe40003fa4270 */
[----:B------:R-:W-:Y:S01]  /*3b10*/  ISETP.GE.AND P2, PT, R5, R137, PT ;  /* 0x000000890500720c */ /* 0x000fe20003f46270 */
[----:B------:R-:W-:Y:S01]  /*3b20*/  FFMA.FTZ R5, -R157, R24, R53 ;  /* 0x000000189d057223 */ /* 0x000fe20000010135 */
[--C-:B------:R-:W-:Y:S01]  /*3b30*/  IADD3 R27, PT, PT, R127, -0x10, -R4.reuse ;  /* 0xfffffff07f1b7810 */ /* 0x100fe20007ffe804 */
[----:B------:R-:W-:Y:S01]  /*3b40*/  FFMA.FTZ R53, -R157, R18, R55 ;  /* 0x000000129d357223 */ /* 0x000fe20000010137 */
[----:B------:R-:W-:-:S02]  /*3b50*/  IADD3 R11, PT, PT, R84, -0x10, -R4 ;  /* 0xfffffff0540b7810 */ /* 0x000fc40007ffe804 */
[----:B------:R-:W-:Y:S02]  /*3b60*/  FSEL R55, R7, -INF , !P1 ;  /* 0xff80000007377808 */ /* 0x000fe40004800000 */
[----:B------:R-:W-:Y:S02]  /*3b70*/  IABS R27, R27 ;  /* 0x0000001b001b7213 */ /* 0x000fe40000000000 */
[----:B------:R-:W-:Y:S02]  /*3b80*/  IABS R7, R11 ;  /* 0x0000000b00077213 */ /* 0x000fe40000000000 */
[----:B------:R-:W-:Y:S01]  /*3b90*/  IADD3 R18, PT, PT, R84, -0x11, -R4 ;  /* 0xffffffef54127810 */ /* 0x000fe20007ffe804 */
[----:B------:R-:W-:Y:S01]  /*3ba0*/  VIADD R9, R15, 0x10 ;  /* 0x000000100f097836 */ /* 0x000fe20000000000 */
[----:B------:R-:W-:Y:S02]  /*3bb0*/  I2FP.F32.S32 R27, R27 ;  /* 0x0000001b001b7245 */ /* 0x000fe40000201400 */
[----:B------:R-:W-:-:S02]  /*3bc0*/  I2FP.F32.S32 R7, R7 ;  /* 0x0000000700077245 */ /* 0x000fc40000201400 */
[----:B------:R-:W-:Y:S02]  /*3bd0*/  IADD3 R24, PT, PT, R127, -0x11, -R4 ;  /* 0xffffffef7f187810 */ /* 0x000fe40007ffe804 */
[----:B------:R-:W-:Y:S02]  /*3be0*/  FSEL R5, R5, -INF , !P4 ;  /* 0xff80000005057808 */ /* 0x000fe40006000000 */
[----:B------:R-:W-:Y:S01]  /*3bf0*/  IABS R18, R18 ;  /* 0x0000001200127213 */ /* 0x000fe20000000000 */
[C---:B------:R-:W-:Y:S01]  /*3c00*/  FFMA.FTZ R27, -R157.reuse, R27, R48 ;  /* 0x0000001b9d1b7223 */ /* 0x040fe20000010130 */
[----:B------:R-:W-:Y:S01]  /*3c10*/  IABS R24, R24 ;  /* 0x0000001800187213 */ /* 0x000fe20000000000 */
[----:B------:R-:W-:Y:S01]  /*3c20*/  FFMA.FTZ R7, -R157, R7, R50 ;  /* 0x000000079d077223 */ /* 0x000fe20000010132 */
[----:B------:R-:W-:Y:S02]  /*3c30*/  FSEL R5, R5, -INF , !P6 ;  /* 0xff80000005057808 */ /* 0x000fe40007000000 */
[----:B------:R-:W-:-:S02]  /*3c40*/  I2FP.F32.S32 R18, R18 ;  /* 0x0000001200127245 */ /* 0x000fc40000201400 */
[-C--:B------:R-:W-:Y:S02]  /*3c50*/  ISETP.GT.AND P1, PT, R13, R9.reuse, PT ;  /* 0x000000090d00720c */ /* 0x080fe40003f24270 */
[----:B------:R-:W-:Y:S02]  /*3c60*/  ISETP.GT.AND P6, PT, R6, R9, PT ;  /* 0x000000090600720c */ /* 0x000fe40003fc4270 */
[----:B------:R-:W-:Y:S02]  /*3c70*/  IADD3 R11, PT, PT, R127, -0x18, -R4 ;  /* 0xffffffe87f0b7810 */ /* 0x000fe40007ffe804 */
[----:B------:R-:W-:Y:S02]  /*3c80*/  FSEL R53, R53, -INF , !P5 ;  /* 0xff80000035357808 */ /* 0x000fe40006800000 */
[----:B------:R-:W-:Y:S01]  /*3c90*/  I2FP.F32.S32 R24, R24 ;  /* 0x0000001800187245 */ /* 0x000fe20000201400 */
[----:B------:R-:W-:Y:S01]  /*3ca0*/  FFMA.FTZ R33, -R157, R18, R51 ;  /* 0x000000129d217223 */ /* 0x000fe20000010133 */
[----:B------:R-:W-:-:S02]  /*3cb0*/  ISETP.GE.AND P4, PT, R9, R138, PT ;  /* 0x0000008a0900720c */ /* 0x000fc40003f86270 */
[----:B------:R-:W-:Y:S01]  /*3cc0*/  ISETP.GE.AND P5, PT, R9, R137, PT ;  /* 0x000000890900720c */ /* 0x000fe20003fa6270 */
[----:B------:R-:W-:Y:S01]  /*3cd0*/  VIADD R9, R15, 0x11 ;  /* 0x000000110f097836 */ /* 0x000fe20000000000 */
[----:B------:R-:W-:Y:S02]  /*3ce0*/  FSEL R27, R27, -INF , !P1 ;  /* 0xff8000001b1b7808 */ /* 0x000fe40004800000 */
[----:B------:R-:W-:Y:S02]  /*3cf0*/  FSEL R7, R7, -INF , !P6 ;  /* 0xff80000007077808 */ /* 0x000fe40007000000 */
[----:B------:R-:W-:Y:S02]  /*3d00*/  IADD3 R18, PT, PT, R84, -0x18, -R4 ;  /* 0xffffffe854127810 */ /* 0x000fe40007ffe804 */
[----:B------:R-:W-:Y:S01]  /*3d10*/  IABS R11, R11 ;  /* 0x0000000b000b7213 */ /* 0x000fe20000000000 */
[----:B------:R-:W-:Y:S01]  /*3d20*/  FFMA.FTZ R25, -R157, R24, R49 ;  /* 0x000000189d197223 */ /* 0x000fe20000010131 */
[----:B------:R-:W-:-:S02]  /*3d30*/  FSEL R53, R53, -INF , !P2 ;  /* 0xff80000035357808 */ /* 0x000fc40005000000 */
[----:B------:R-:W-:Y:S02]  /*3d40*/  FSEL R27, R27, -INF , !P4 ;  /* 0xff8000001b1b7808 */ /* 0x000fe40006000000 */
[----:B------:R-:W-:Y:S02]  /*3d50*/  FSEL R49, R7, -INF , !P5 ;  /* 0xff80000007317808 */ /* 0x000fe40006800000 */
[-C--:B------:R-:W-:Y:S02]  /*3d60*/  ISETP.GT.AND P2, PT, R13, R9.reuse, PT ;  /* 0x000000090d00720c */ /* 0x080fe40003f44270 */
[C---:B------:R-:W-:Y:S02]  /*3d70*/  ISETP.GE.AND P1, PT, R9.reuse, R138, PT ;  /* 0x0000008a0900720c */ /* 0x040fe40003f26270 */
[----:B------:R-:W-:Y:S02]  /*3d80*/  ISETP.GT.AND P4, PT, R6, R9, PT ;  /* 0x000000090600720c */ /* 0x000fe40003f84270 */
[----:B------:R-:W-:Y:S01]  /*3d90*/  ISETP.GE.AND P6, PT, R9, R137, PT ;  /* 0x000000890900720c */ /* 0x000fe20003fc6270 */
[----:B------:R-:W-:Y:S01]  /*3da0*/  VIADD R9, R15, 0x18 ;  /* 0x000000180f097836 */ /* 0x000fe20000000000 */
[----:B------:R-:W-:-:S02]  /*3db0*/  IABS R7, R18 ;  /* 0x0000001200077213 */ /* 0x000fc40000000000 */
[----:B------:R-:W-:Y:S02]  /*3dc0*/  I2FP.F32.S32 R11, R11 ;  /* 0x0000000b000b7245 */ /* 0x000fe40000201400 */
[----:B------:R-:W-:Y:S02]  /*3dd0*/  IADD3 R18, PT, PT, R127, -0x19, -R4 ;  /* 0xffffffe77f127810 */ /* 0x000fe40007ffe804 */
[----:B------:R-:W-:Y:S01]  /*3de0*/  FSEL R25, R25, -INF , !P2 ;  /* 0xff80000019197808 */ /* 0x000fe20005000000 */
[----:B------:R-:W-:Y:S01]  /*3df0*/  FFMA.FTZ R11, -R157, R11, R44 ;  /* 0x0000000b9d0b7223 */ /* 0x000fe2000001012c */
[----:B------:R-:W-:Y:S02]  /*3e00*/  I2FP.F32.S32 R7, R7 ;  /* 0x0000000700077245 */ /* 0x000fe40000201400 */
[----:B------:R-:W-:Y:S02]  /*3e10*/  ISETP.GT.AND P5, PT, R13, R9, PT ;  /* 0x000000090d00720c */ /* 0x000fe40003fa4270 */
[----:B------:R-:W-:Y:S01]  /*3e20*/  IABS R18, R18 ;  /* 0x0000001200127213 */ /* 0x000fe20000000000 */
[----:B------:R-:W-:Y:S01]  /*3e30*/  FFMA.FTZ R7, -R157, R7, R46 ;  /* 0x000000079d077223 */ /* 0x000fe2000001012e */
[----:B------:R-:W-:-:S02]  /*3e40*/  FSEL R25, R25, -INF , !P1 ;  /* 0xff80000019197808 */ /* 0x000fc40004800000 */
[----:B------:R-:W-:Y:S02]  /*3e50*/  FSEL R33, R33, -INF , !P4 ;  /* 0xff80000021217808 */ /* 0x000fe40006000000 */
[C---:B------:R-:W-:Y:S02]  /*3e60*/  ISETP.GE.AND P2, PT, R9.reuse, R138, PT ;  /* 0x0000008a0900720c */ /* 0x040fe40003f46270 */
[----:B------:R-:W-:Y:S02]  /*3e70*/  ISETP.GT.AND P1, PT, R6, R9, PT ;  /* 0x000000090600720c */ /* 0x000fe40003f24270 */
[----:B------:R-:W-:Y:S01]  /*3e80*/  ISETP.GE.AND P4, PT, R9, R137, PT ;  /* 0x000000890900720c */ /* 0x000fe20003f86270 */
[----:B------:R-:W-:Y:S01]  /*3e90*/  VIADD R9, R15, 0x19 ;  /* 0x000000190f097836 */ /* 0x000fe20000000000 */
[----:B------:R-:W-:Y:S02]  /*3ea0*/  FSEL R11, R11, -INF , !P5 ;  /* 0xff8000000b0b7808 */ /* 0x000fe40006800000 */
[----:B------:R-:W-:-:S02]  /*3eb0*/  I2FP.F32.S32 R18, R18 ;  /* 0x0000001200127245 */ /* 0x000fc40000201400 */
[----:B------:R-:W-:Y:S02]  /*3ec0*/  FSEL R33, R33, -INF , !P6 ;  /* 0xff80000021217808 */ /* 0x000fe40007000000 */
[----:B------:R-:W-:Y:S02]  /*3ed0*/  FSEL R11, R11, -INF , !P2 ;  /* 0xff8000000b0b7808 */ /* 0x000fe40005000000 */
[----:B------:R-:W-:Y:S02]  /*3ee0*/  FSEL R7, R7, -INF , !P1 ;  /* 0xff80000007077808 */ /* 0x000fe40004800000 */
[----:B------:R-:W-:Y:S02]  /*3ef0*/  IADD3 R24, PT, PT, R84, -0x19, -R4 ;  /* 0xffffffe754187810 */ /* 0x000fe40007ffe804 */
[----:B------:R-:W-:Y:S02]  /*3f00*/  ISETP.GT.AND P6, PT, R13, R9, PT ;  /* 0x000000090d00720c */ /* 0x000fe40003fc4270 */
[----:B------:R-:W-:-:S02]  /*3f10*/  ISETP.GE.AND P5, PT, R9, R138, PT ;  /* 0x0000008a0900720c */ /* 0x000fc40003fa6270 */
[----:B------:R-:W-:Y:S02]  /*3f20*/  ISETP.GT.AND P2, PT, R6, R9, PT ;  /* 0x000000090600720c */ /* 0x000fe40003f44270 */
[----:B------:R-:W-:Y:S01]  /*3f30*/  ISETP.GE.AND P1, PT, R9, R137, PT ;  /* 0x000000890900720c */ /* 0x000fe20003f26270 */
[----:B------:R-:W-:Y:S01]  /*3f40*/  FFMA.FTZ R9, -R157, R18, R45 ;  /* 0x000000129d097223 */ /* 0x000fe2000001012d */
[----:B------:R-:W-:Y:S02]  /*3f50*/  IADD3 R18, PT, PT, R127, -0x20, -R4 ;  /* 0xffffffe07f127810 */ /* 0x000fe40007ffe804 */
[----:B------:R-:W-:Y:S02]  /*3f60*/  IABS R24, R24 ;  /* 0x0000001800187213 */ /* 0x000fe40000000000 */
[----:B------:R-:W-:Y:S02]  /*3f70*/  IABS R18, R18 ;  /* 0x0000001200127213 */ /* 0x000fe40000000000 */
[----:B------:R-:W-:-:S02]  /*3f80*/  I2FP.F32.S32 R24, R24 ;  /* 0x0000001800187245 */ /* 0x000fc40000201400 */
[----:B------:R-:W-:Y:S02]  /*3f90*/  I2FP.F32.S32 R18, R18 ;  /* 0x0000001200127245 */ /* 0x000fe40000201400 */
[----:B------:R-:W-:Y:S01]  /*3fa0*/  FSEL R9, R9, -INF , !P6 ;  /* 0xff80000009097808 */ /* 0x000fe20007000000 */
[----:B------:R-:W-:Y:S01]  /*3fb0*/  FFMA.FTZ R29, -R157, R24, R47 ;  /* 0x000000189d1d7223 */ /* 0x000fe2000001012f */
[----:B------:R-:W-:Y:S02]  /*3fc0*/  VIADD R24, R15, 0x20 ;  /* 0x000000200f187836 */ /* 0x000fe40000000000 */
[----:B------:R-:W-:Y:S01]  /*3fd0*/  FFMA.FTZ R40, -R157, R18, R40 ;  /* 0x000000129d287223 */ /* 0x000fe20000010128 */
[--C-:B------:R-:W-:Y:S02]  /*3fe0*/  IADD3 R45, PT, PT, R84, -0x20, -R4.reuse ;  /* 0xffffffe0542d7810 */ /* 0x100fe40007ffe804 */
[----:B------:R-:W-:Y:S02]  /*3ff0*/  IADD3 R18, PT, PT, R127, -0x21, -R4 ;  /* 0xffffffdf7f127810 */ /* 0x000fe40007ffe804 */
[----:B------:R-:W-:-:S02]  /*4000*/  FSEL R7, R7, -INF , !P4 ;  /* 0xff80000007077808 */ /* 0x000fc40006000000 */
[----:B------:R-:W-:Y:S02]  /*4010*/  FSEL R9, R9, -INF , !P5 ;  /* 0xff80000009097808 */ /* 0x000fe40006800000 */
[----:B------:R-:W-:Y:S02]  /*4020*/  FSEL R29, R29, -INF , !P2 ;  /* 0xff8000001d1d7808 */ /* 0x000fe40005000000 */
[----:B------:R-:W-:Y:S02]  /*4030*/  ISETP.GT.AND P4, PT, R13, R24, PT ;  /* 0x000000180d00720c */ /* 0x000fe40003f84270 */
[----:B------:R-:W-:Y:S02]  /*4040*/  ISETP.GE.AND P6, PT, R24, R138, PT ;  /* 0x0000008a1800720c */ /* 0x000fe40003fc6270 */
[----:B------:R-:W-:Y:S02]  /*4050*/  ISETP.GT.AND P5, PT, R6, R24, PT ;  /* 0x000000180600720c */ /* 0x000fe40003fa4270 */
[----:B------:R-:W-:-:S02]  /*4060*/  ISETP.GE.AND P2, PT, R24, R137, PT ;  /* 0x000000891800720c */ /* 0x000fc40003f46270 */
[----:B------:R-:W-:Y:S02]  /*4070*/  IABS R45, R45 ;  /* 0x0000002d002d7213 */ /* 0x000fe40000000000 */
[----:B------:R-:W-:Y:S02]  /*4080*/  IADD3 R24, PT, PT, R84, -0x21, -R4 ;  /* 0xffffffdf54187810 */ /* 0x000fe40007ffe804 */
[----:B------:R-:W-:Y:S01]  /*4090*/  IABS R18, R18 ;  /* 0x0000001200127213 */ /* 0x000fe20000000000 */
[----:B------:R-:W-:Y:S01]  /*40a0*/  VIADD R26, R15, 0x21 ;  /* 0x000000210f1a7836 */ /* 0x000fe20000000000 */
[----:B------:R-:W-:Y:S02]  /*40b0*/  I2FP.F32.S32 R45, R45 ;  /* 0x0000002d002d7245 */ /* 0x000fe40000201400 */
[----:B------:R-:W-:Y:S02]  /*40c0*/  IABS R24, R24 ;  /* 0x0000001800187213 */ /* 0x000fe40000000000 */
[----:B------:R-:W-:Y:S01]  /*40d0*/  I2FP.F32.S32 R18, R18 ;  /* 0x0000001200127245 */ /* 0x000fe20000201400 */
[----:B------:R-:W-:Y:S01]  /*40e0*/  FFMA.FTZ R42, -R157, R45, R42 ;  /* 0x0000002d9d2a7223 */ /* 0x000fe2000001012a */
[----:B------:R-:W-:-:S02]  /*40f0*/  I2FP.F32.S32 R24, R24 ;  /* 0x0000001800187245 */ /* 0x000fc40000201400 */
[----:B------:R-:W-:Y:S01]  /*4100*/  FSEL R29, R29, -INF , !P1 ;  /* 0xff8000001d1d7808 */ /* 0x000fe20004800000 */
[----:B------:R-:W-:Y:S01]  /*4110*/  FFMA.FTZ R121, -R157, R18, R41 ;  /* 0x000000129d797223 */ /* 0x000fe20000010129 */
[----:B------:R-:W-:Y:S02]  /*4120*/  FSEL R117, R40, -INF , !P4 ;  /* 0xff80000028757808 */ /* 0x000fe40006000000 */
[----:B------:R-:W-:Y:S01]  /*4130*/  ISETP.GT.AND P1, PT, R13, R26, PT ;  /* 0x0000001a0d00720c */ /* 0x000fe20003f24270 */
[----:B------:R-:W-:Y:S01]  /*4140*/  FFMA.FTZ R43, -R157, R24, R43 ;  /* 0x000000189d2b7223 */ /* 0x000fe2000001012b */
[----:B------:R-:W-:Y:S01]  /*4150*/  FSEL R117, R117, -INF , !P6 ;  /* 0xff80000075757808 */ /* 0x000fe20007000000 */
[----:B------:R-:W-:Y:S01]  /*4160*/  VIADD R24, R15, 0x28 ;  /* 0x000000280f187836 */ /* 0x000fe20000000000 */
[----:B------:R-:W-:Y:S02]  /*4170*/  ISETP.GE.AND P4, PT, R26, R138, PT ;  /* 0x0000008a1a00720c */ /* 0x000fe40003f86270 */
[----:B------:R-:W-:-:S02]  /*4180*/  ISETP.GT.AND P6, PT, R6, R26, PT ;  /* 0x0000001a0600720c */ /* 0x000fc40003fc4270 */
[----:B------:R-:W-:Y:S02]  /*4190*/  FSEL R107, R42, -INF , !P5 ;  /* 0xff8000002a6b7808 */ /* 0x000fe40006800000 */
[----:B------:R-:W-:Y:S02]  /*41a0*/  FSEL R121, R121, -INF , !P1 ;  /* 0xff80000079797808 */ /* 0x000fe40004800000 */
[----:B------:R-:W-:Y:S02]  /*41b0*/  IADD3 R18, PT, PT, R127, -0x28, -R4 ;  /* 0xffffffd87f127810 */ /* 0x000fe40007ffe804 */
[----:B------:R-:W-:Y:S02]  /*41c0*/  FSEL R107, R107, -INF , !P2 ;  /* 0xff8000006b6b7808 */ /* 0x000fe40005000000 */
[----:B------:R-:W-:Y:S02]  /*41d0*/  FSEL R121, R121, -INF , !P4 ;  /* 0xff80000079797808 */ /* 0x000fe40006000000 */
[----:B------:R-:W-:-:S02]  /*41e0*/  FSEL R113, R43, -INF , !P6 ;  /* 0xff8000002b717808 */ /* 0x000fc40007000000 */
[----:B------:R-:W-:Y:S02]  /*41f0*/  ISETP.GT.AND P2, PT, R13, R24, PT ;  /* 0x000000180d00720c */ /* 0x000fe40003f44270 */
[----:B------:R-:W-:Y:S02]  /*4200*/  ISETP.GE.AND P1, PT, R24, R138, PT ;  /* 0x0000008a1800720c */ /* 0x000fe40003f26270 */
[----:B------:R-:W-:Y:S02]  /*4210*/  ISETP.GT.AND P4, PT, R6, R24, PT ;  /* 0x000000180600720c */ /* 0x000fe40003f84270 */
[----:B------:R-:W-:Y:S02]  /*4220*/  ISETP.GE.AND P6, PT, R24, R137, PT ;  /* 0x000000891800720c */ /* 0x000fe40003fc6270 */
[----:B------:R-:W-:Y:S02]  /*4230*/  IADD3 R41, PT, PT, R84, -0x28, -R4 ;  /* 0xffffffd854297810 */ /* 0x000fe40007ffe804 */
[----:B------:R-:W-:-:S02]  /*4240*/  IABS R18, R18 ;  /* 0x0000001200127213 */ /* 0x000fc40000000000 */
[--C-:B------:R-:W-:Y:S02]  /*4250*/  IADD3 R24, PT, PT, R84, -0x29, -R4.reuse ;  /* 0xffffffd754187810 */ /* 0x100fe40007ffe804 */
[----:B------:R-:W-:Y:S02]  /*4260*/  ISETP.GE.AND P5, PT, R26, R137, PT ;  /* 0x000000891a00720c */ /* 0x000fe40003fa6270 */
[----:B------:R-:W-:Y:S02]  /*4270*/  IADD3 R26, PT, PT, R127, -0x29, -R4 ;  /* 0xffffffd77f1a7810 */ /* 0x000fe40007ffe804 */
[----:B------:R-:W-:Y:S02]  /*4280*/  IABS R41, R41 ;  /* 0x0000002900297213 */ /* 0x000fe40000000000 */
[----:B------:R-:W-:Y:S02]  /*4290*/  I2FP.F32.S32 R18, R18 ;  /* 0x0000001200127245 */ /* 0x000fe40000201400 */
[----:B------:R-:W-:-:S02]  /*42a0*/  IABS R24, R24 ;  /* 0x0000001800187213 */ /* 0x000fc40000000000 */
[----:B------:R-:W-:Y:S01]  /*42b0*/  IABS R26, R26 ;  /* 0x0000001a001a7213 */ /* 0x000fe20000000000 */
[----:B------:R-:W-:Y:S01]  /*42c0*/  FFMA.FTZ R36, -R157, R18, R36 ;  /* 0x000000129d247223 */ /* 0x000fe20000010124 */
[----:B------:R-:W-:Y:S02]  /*42d0*/  I2FP.F32.S32 R41, R41 ;  /* 0x0000002900297245 */ /* 0x000fe40000201400 */
[----:B------:R-:W-:Y:S01]  /*42e0*/  I2FP.F32.S32 R24, R24 ;  /* 0x0000001800187245 */ /* 0x000fe20000201400 */
[----:B------:R-:W-:Y:S01]  /*42f0*/  VIADD R18, R15, 0x29 ;  /* 0x000000290f127836 */ /* 0x000fe20000000000 */
[----:B------:R-:W-:Y:S01]  /*4300*/  I2FP.F32.S32 R26, R26 ;  /* 0x0000001a001a7245 */ /* 0x000fe20000201400 */
[C---:B------:R-:W-:Y:S01]  /*4310*/  FFMA.FTZ R38, -R157.reuse, R41, R38 ;  /* 0x000000299d267223 */ /* 0x040fe20000010126 */
[----:B------:R-:W-:Y:S01]  /*4320*/  FSEL R123, R36, -INF , !P2 ;  /* 0xff800000247b7808 */ /* 0x000fe20005000000 */
[C---:B------:R-:W-:Y:S01]  /*4330*/  FFMA.FTZ R135, -R157.reuse, R24, R39 ;  /* 0x000000189d877223 */ /* 0x040fe20000010127 */
[----:B------:R-:W-:Y:S01]  /*4340*/  IADD3 R39, PT, PT, R84, -0x30, -R4 ;  /* 0xffffffd054277810 */ /* 0x000fe20007ffe804 */
[----:B------:R-:W-:Y:S01]  /*4350*/  FFMA.FTZ R37, -R157, R26, R37 ;  /* 0x0000001a9d257223 */ /* 0x000fe20000010125 */
[----:B------:R-:W-:-:S02]  /*4360*/  FSEL R113, R113, -INF , !P5 ;  /* 0xff80000071717808 */ /* 0x000fc40006800000 */
[----:B------:R-:W-:Y:S02]  /*4370*/  ISETP.GT.AND P5, PT, R13, R18, PT ;  /* 0x000000120d00720c */ /* 0x000fe40003fa4270 */
[----:B------:R-:W-:Y:S02]  /*4380*/  IADD3 R24, PT, PT, R84, -0x31, -R4 ;  /* 0xffffffcf54187810 */ /* 0x000fe40007ffe804 */
[----:B------:R-:W-:Y:S02]  /*4390*/  FSEL R123, R123, -INF , !P1 ;  /* 0xff8000007b7b7808 */ /* 0x000fe40004800000 */
[----:B------:R-:W-:Y:S02]  /*43a0*/  FSEL R131, R38, -INF , !P4 ;  /* 0xff80000026837808 */ /* 0x000fe40006000000 */
[----:B------:R-:W-:Y:S02]  /*43b0*/  IABS R39, R39 ;  /* 0x0000002700277213 */ /* 0x000fe40000000000 */
[----:B------:R-:W-:-:S02]  /*43c0*/  ISETP.GE.AND P2, PT, R18, R138, PT ;  /* 0x0000008a1200720c */ /* 0x000fc40003f46270 */
[----:B------:R-:W-:Y:S02]  /*43d0*/  ISETP.GT.AND P1, PT, R6, R18, PT ;  /* 0x000000120600720c */ /* 0x000fe40003f24270 */
[----:B------:R-:W-:Y:S01]  /*43e0*/  ISETP.GE.AND P4, PT, R18, R137, PT ;  /* 0x000000891200720c */ /* 0x000fe20003f86270 */
[----:B------:R-:W-:Y:S01]  /*43f0*/  VIADD R18, R15, 0x30 ;  /* 0x000000300f127836 */ /* 0x000fe20000000000 */
[----:B------:R-:W-:Y:S02]  /*4400*/  FSEL R119, R37, -INF , !P5 ;  /* 0xff80000025777808 */ /* 0x000fe40006800000 */
[----:B------:R-:W-:Y:S02]  /*4410*/  IABS R24, R24 ;  /* 0x0000001800187213 */ /* 0x000fe40000000000 */
[----:B------:R-:W-:Y:S02]  /*4420*/  I2FP.F32.S32 R39, R39 ;  /* 0x0000002700277245 */ /* 0x000fe40000201400 */
[----:B------:R-:W-:-:S02]  /*4430*/  IADD3 R37, PT, PT, R84, -0x38, -R4 ;  /* 0xffffffc854257810 */ /* 0x000fc40007ffe804 */
[----:B------:R-:W-:Y:S02]  /*4440*/  FSEL R131, R131, -INF , !P6 ;  /* 0xff80000083837808 */ /* 0x000fe40007000000 */
[----:B------:R-:W-:Y:S02]  /*4450*/  FSEL R119, R119, -INF , !P2 ;  /* 0xff80000077777808 */ /* 0x000fe40005000000 */
[----:B------:R-:W-:Y:S01]  /*4460*/  FSEL R135, R135, -INF , !P1 ;  /* 0xff80000087877808 */ /* 0x000fe20004800000 */
[----:B------:R-:W-:Y:S01]  /*4470*/  FFMA.FTZ R56, -R157, R10, R56 ;  /* 0x0000000a9d387223 */ /* 0x000fe20000010138 */
[----:B------:R-:W-:Y:S02]  /*4480*/  ISETP.GT.AND P6, PT, R13, R18, PT ;  /* 0x000000120d00720c */ /* 0x000fe40003fc4270 */
[----:B------:R-:W-:Y:S02]  /*4490*/  ISETP.GE.AND P5, PT, R18, R138, PT ;  /* 0x0000008a1200720c */ /* 0x000fe40003fa6270 */
[----:B------:R-:W-:-:S02]  /*44a0*/  ISETP.GT.AND P2, PT, R6, R18, PT ;  /* 0x000000120600720c */ /* 0x000fc40003f44270 */
[----:B------:R-:W-:Y:S01]  /*44b0*/  ISETP.GE.AND P1, PT, R18, R137, PT ;  /* 0x000000891200720c */ /* 0x000fe20003f26270 */
[----:B------:R-:W-:Y:S01]  /*44c0*/  IMAD.IADD R18, R84, 0x1, -R4 ;  /* 0x0000000154127824 */ /* 0x000fe200078e0a04 */
[----:B------:R-:W-:Y:S01]  /*44d0*/  I2FP.F32.S32 R24, R24 ;  /* 0x0000001800187245 */ /* 0x000fe20000201400 */
[----:B------:R-:W-:Y:S01]  /*44e0*/  FFMA.FTZ R10, -R157, R39, R22 ;  /* 0x000000279d0a7223 */ /* 0x000fe20000010116 */
[----:B------:R-:W-:Y:S01]  /*44f0*/  IABS R37, R37 ;  /* 0x0000002500257213 */ /* 0x000fe20000000000 */
[----:B------:R-:W-:Y:S02]  /*4500*/  VIADD R22, R15, 0x31 ;  /* 0x000000310f167836 */ /* 0x000fe40000000000 */
[----:B------:R-:W-:Y:S01]  /*4510*/  FFMA.FTZ R23, -R157, R24, R23 ;  /* 0x000000189d177223 */ /* 0x000fe20000010117 */
[----:B------:R-:W-:Y:S02]  /*4520*/  I2FP.F32.S32 R37, R37 ;  /* 0x0000002500257245 */ /* 0x000fe40000201400 */
[----:B------:R-:W-:Y:S01]  /*4530*/  IABS R24, R18 ;  /* 0x0000001200187213 */ /* 0x000fe20000000000 */
[----:B------:R-:W-:Y:S01]  /*4540*/  VIADD R18, R15, 0x38 ;  /* 0x000000380f127836 */ /* 0x000fe20000000000 */
[----:B------:R-:W-:Y:S01]  /*4550*/  FSEL R10, R10, -INF , !P2 ;  /* 0xff8000000a0a7808 */ /* 0x000fe20005000000 */
[----:B------:R-:W-:Y:S01]  /*4560*/  FFMA.FTZ R37, -R157, R37, R82 ;  /* 0x000000259d257223 */ /* 0x000fe20000010152 */
[----:B------:R-:W-:-:S02]  /*4570*/  FSEL R135, R135, -INF , !P4 ;  /* 0xff80000087877808 */ /* 0x000fc40006000000 */
[----:B------:R-:W-:Y:S02]  /*4580*/  ISETP.GT.AND P4, PT, R6, R22, PT ;  /* 0x000000160600720c */ /* 0x000fe40003f84270 */
[----:B------:R-:W-:Y:S02]  /*4590*/  FSEL R116, R10, -INF , !P1 ;  /* 0xff8000000a747808 */ /* 0x000fe40004800000 */
[----:B------:R-:W-:Y:S02]  /*45a0*/  ISETP.GT.AND P1, PT, R6, R18, PT ;  /* 0x000000120600720c */ /* 0x000fe40003f24270 */
[----:B------:R-:W-:Y:S02]  /*45b0*/  I2FP.F32.S32 R24, R24 ;  /* 0x0000001800187245 */ /* 0x000fe40000201400 */
[----:B------:R-:W-:Y:S02]  /*45c0*/  ISETP.GE.AND P2, PT, R22, R137, PT ;  /* 0x000000891600720c */ /* 0x000fe40003f46270 */
[----:B------:R-:W-:-:S02]  /*45d0*/  FSEL R23, R23, -INF , !P4 ;  /* 0xff80000017177808 */ /* 0x000fc40006000000 */
[----:B------:R-:W-:Y:S02]  /*45e0*/  ISETP.GE.AND P4, PT, R18, R137, PT ;  /* 0x000000891200720c */ /* 0x000fe40003f86270 */
[----:B------:R-:W-:Y:S01]  /*45f0*/  FSEL R37, R37, -INF , !P1 ;  /* 0xff80000025257808 */ /* 0x000fe20004800000 */
[----:B------:R-:W-:Y:S01]  /*4600*/  FFMA.FTZ R58, -R157, R24, R58 ;  /* 0x000000189d3a7223 */ /* 0x000fe2000001013a */
[----:B------:R-:W-:Y:S02]  /*4610*/  FSEL R115, R23, -INF , !P2 ;  /* 0xff80000017737808 */ /* 0x000fe40005000000 */
[----:B------:R-:W-:Y:S02]  /*4620*/  ISETP.GT.AND P2, PT, R13, R15, PT ;  /* 0x0000000f0d00720c */ /* 0x000fe40003f44270 */
[----:B------:R-:W-:Y:S02]  /*4630*/  IADD3 R10, PT, PT, R84, -0x39, -R4 ;  /* 0xffffffc7540a7810 */ /* 0x000fe40007ffe804 */
[----:B------:R-:W-:-:S02]  /*4640*/  FSEL R122, R37, -INF , !P4 ;  /* 0xff800000257a7808 */ /* 0x000fc40006000000 */
[----:B------:R-:W-:Y:S02]  /*4650*/  ISETP.GT.AND P4, PT, R6, R15, PT ;  /* 0x0000000f0600720c */ /* 0x000fe40003f84270 */
[----:B------:R-:W-:Y:S02]  /*4660*/  IABS R10, R10 ;  /* 0x0000000a000a7213 */ /* 0x000fe40000000000 */
[----:B------:R-:W-:Y:S02]  /*4670*/  FSEL R56, R56, -INF , !P2 ;  /* 0xff80000038387808 */ /* 0x000fe40005000000 */
[----:B------:R-:W-:Y:S02]  /*4680*/  ISETP.GE.AND P2, PT, R15, R137, PT ;  /* 0x000000890f00720c */ /* 0x000fe40003f46270 */
[----:B------:R-:W-:Y:S02]  /*4690*/  FSEL R58, R58, -INF , !P4 ;  /* 0xff8000003a3a7808 */ /* 0x000fe40006000000 */
[----:B------:R-:W-:-:S02]  /*46a0*/  I2FP.F32.S32 R24, R10 ;  /* 0x0000000a00187245 */ /* 0x000fc40000201400 */
[----:B------:R-:W-:Y:S02]  /*46b0*/  FSEL R10, R58, -INF , !P2 ;  /* 0xff8000003a0a7808 */ /* 0x000fe40005000000 */
[----:B------:R-:W-:Y:S02]  /*46c0*/  FSEL R23, R8, -INF , !P3 ;  /* 0xff80000008177808 */ /* 0x000fe40005800000 */
[----:B------:R-:W-:-:S04]  /*46d0*/  FMNMX3.FTZ R8, R10, R35, R55, !PT ;  /* 0x000000230a087276 */ /* 0x000fc80007810037 */
[----:B------:R-:W-:Y:S02]  /*46e0*/  FMNMX3.FTZ R8, R8, R53, R49, !PT ;  /* 0x0000003508087276 */ /* 0x000fe40007810031 */
[C---:B------:R-:W-:Y:S02]  /*46f0*/  ISETP.GE.AND P1, PT, R15.reuse, R138, PT ;  /* 0x0000008a0f00720c */ /* 0x040fe40003f26270 */
[----:B------:R-:W-:Y:S01]  /*4700*/  FMNMX3.FTZ R8, R8, R33, R7, !PT ;  /* 0x0000002108087276 */ /* 0x000fe20007810007 */
[----:B------:R-:W-:Y:S02]  /*4710*/  VIADD R15, R15, 0x39 ;  /* 0x000000390f0f7836 */ /* 0x000fe40000000000 */
[----:B------:R-:W-:Y:S01]  /*4720*/  FFMA.FTZ R24, -R157, R24, R83 ;  /* 0x000000189d187223 */ /* 0x000fe20000010153 */
[----:B------:R-:W-:Y:S02]  /*4730*/  FMNMX3.FTZ R8, R8, R29, R107, !PT ;  /* 0x0000001d08087276 */ /* 0x000fe4000781006b */
[----:B------:R-:W-:-:S02]  /*4740*/  ISETP.GT.AND P2, PT, R6, R15, PT ;  /* 0x0000000f0600720c */ /* 0x000fc40003f44270 */
[----:B------:R-:W-:Y:S02]  /*4750*/  FMNMX3.FTZ R39, R8, R113, R131, !PT ;  /* 0x0000007108277276 */ /* 0x000fe40007810083 */
[----:B------:R-:W-:Y:S02]  /*4760*/  ISETP.GT.AND P4, PT, R13, R22, PT ;  /* 0x000000160d00720c */ /* 0x000fe40003f84270 */
[----:B------:R-:W-:Y:S02]  /*4770*/  ISETP.GE.AND P3, PT, R22, R138, PT ;  /* 0x0000008a1600720c */ /* 0x000fe40003f66270 */
[----:B------:R-:W-:Y:S02]  /*4780*/  FSEL R6, R56, -INF , !P1 ;  /* 0xff80000038067808 */ /* 0x000fe40004800000 */
[----:B------:R-:W-:Y:S02]  /*4790*/  IADD3 R26, PT, PT, R127, -0x30, -R4 ;  /* 0xffffffd07f1a7810 */ /* 0x000fe40007ffe804 */
[----:B------:R-:W-:-:S02]  /*47a0*/  ISETP.GE.AND P1, PT, R15, R137, PT ;  /* 0x000000890f00720c */ /* 0x000fc40003f26270 */
[----:B------:R-:W-:Y:S02]  /*47b0*/  FSEL R24, R24, -INF , !P2 ;  /* 0xff80000018187808 */ /* 0x000fe40005000000 */
[----:B------:R-:W-:Y:S02]  /*47c0*/  IADD3 R22, PT, PT, R127, -0x31, -R4 ;  /* 0xffffffcf7f167810 */ /* 0x000fe40007ffe804 */
[----:B------:R-:W-:Y:S02]  /*47d0*/  FMNMX3.FTZ R39, R39, R135, R116, !PT ;  /* 0x0000008727277276 */ /* 0x000fe40007810074 */
[----:B------:R-:W-:Y:S02]  /*47e0*/  IABS R26, R26 ;  /* 0x0000001a001a7213 */ /* 0x000fe40000000000 */
[----:B------:R-:W-:Y:S02]  /*47f0*/  FSEL R136, R24, -INF , !P1 ;  /* 0xff80000018887808 */ /* 0x000fe40004800000 */
[----:B------:R-:W-:-:S02]  /*4800*/  IADD3 R37, PT, PT, R127, -0x38, -R4 ;  /* 0xffffffc87f257810 */ /* 0x000fc40007ffe804 */
[----:B------:R-:W-:Y:S02]  /*4810*/  IABS R22, R22 ;  /* 0x0000001600167213 */ /* 0x000fe40000000000 */
[----:B------:R-:W-:Y:S02]  /*4820*/  ISETP.GT.AND P2, PT, R13, R18, PT ;  /* 0x000000120d00720c */ /* 0x000fe40003f44270 */
[----:B------:R-:W-:Y:S02]  /*4830*/  ISETP.GE.AND P1, PT, R18, R138, PT ;  /* 0x0000008a1200720c */ /* 0x000fe40003f26270 */
[----:B------:R-:W-:Y:S02]  /*4840*/  FMNMX3.FTZ R39, R39, R115, R122, !PT ;  /* 0x0000007327277276 */ /* 0x000fe4000781007a */
[----:B------:R-:W-:Y:S02]  /*4850*/  FMNMX3.FTZ R18, R6, R31, R23, !PT ;  /* 0x0000001f06127276 */ /* 0x000fe40007810017 */
[----:B------:R-:W-:-:S02]  /*4860*/  I2FP.F32.S32 R26, R26 ;  /* 0x0000001a001a7245 */ /* 0x000fc40000201400 */
[----:B------:R-:W-:Y:S02]  /*4870*/  IADD3 R8, PT, PT, R127, -0x39, -R4 ;  /* 0xffffffc77f087810 */ /* 0x000fe40007ffe804 */
[----:B------:R-:W-:Y:S02]  /*4880*/  IABS R37, R37 ;  /* 0x0000002500257213 */ /* 0x000fe40000000000 */
[----:B------:R-:W-:Y:S02]  /*4890*/  I2FP.F32.S32 R22, R22 ;  /* 0x0000001600167245 */ /* 0x000fe40000201400 */
[----:B------:R-:W-:Y:S02]  /*48a0*/  FMNMX.FTZ R4, R136, R39, !PT ;  /* 0x0000002788047209 */ /* 0x000fe40007810000 */
[----:B------:R-:W-:Y:S01]  /*48b0*/  FMNMX3.FTZ R18, R18, R5, R27, !PT ;  /* 0x0000000512127276 */ /* 0x000fe2000781001b */
[C---:B------:R-:W-:Y:S01]  /*48c0*/  FFMA.FTZ R20, -R157.reuse, R26, R20 ;  /* 0x0000001a9d147223 */ /* 0x040fe20000010114 */
[----:B------:R-:W-:Y:S01]  /*48d0*/  IABS R8, R8 ;  /* 0x0000000800087213 */ /* 0x000fe20000000000 */
[----:B------:R-:W-:Y:S01]  /*48e0*/  FFMA.FTZ R22, -R157, R22, R21 ;  /* 0x000000169d167223 */ /* 0x000fe20000010115 */
[----:B------:R-:W-:Y:S01]  /*48f0*/  I2FP.F32.S32 R37, R37 ;  /* 0x0000002500257245 */ /* 0x000fe20000201400 */
[----:B------:R-:W1:Y:S01]  /*4900*/  SHFL.BFLY PT, R21, R4, 0x2, 0x1f ;  /* 0x0c401f0004157f89 */ /* 0x000e6200000e0000 */
[----:B------:R-:W-:-:S02]  /*4910*/  FMNMX3.FTZ R18, R18, R25, R11, !PT ;  /* 0x0000001912127276 */ /* 0x000fc4000781000b */
[----:B------:R-:W-:Y:S01]  /*4920*/  I2FP.F32.S32 R8, R8 ;  /* 0x0000000800087245 */ /* 0x000fe20000201400 */
[C---:B------:R-:W-:Y:S01]  /*4930*/  FFMA.FTZ R37, -R157.reuse, R37, R80 ;  /* 0x000000259d257223 */ /* 0x040fe20000010150 */
[----:B------:R-:W-:Y:S02]  /*4940*/  FSEL R20, R20, -INF , !P6 ;  /* 0xff80000014147808 */ /* 0x000fe40007000000 */
[----:B------:R-:W-:Y:S01]  /*4950*/  FMNMX3.FTZ R18, R18, R9, R117, !PT ;  /* 0x0000000912127276 */ /* 0x000fe20007810075 */
[----:B------:R-:W-:Y:S01]  /*4960*/  FFMA.FTZ R8, -R157, R8, R81 ;  /* 0x000000089d087223 */ /* 0x000fe20000010151 */
        /* <DEDUP_REMOVED lines=18> */
[----:B---3--:R-:W-:Y:S02]  /*4a90*/  FMNMX.FTZ R15, R4, R15, !PT ;  /* 0x0000000f040f7209 */ /* 0x008fe40007810000 */
[----:B------:R-:W-:Y:S02]  /*4aa0*/  LOP3.LUT R85, R85, 0x120, R100, 0xf8, !PT ;  /* 0x0000012055557812 */ /* 0x000fe400078ef864 */
[----:B------:R-:W-:Y:S01]  /*4ab0*/  FSETP.NEU.FTZ.AND P1, PT, R15, -INF , PT ;  /* 0xff8000000f00780b */ /* 0x000fe20003f3d000 */
[----:B--2---:R-:W-:Y:S02]  /*4ac0*/  FMUL.FTZ R152, R105, R15 ;  /* 0x0000000f69987220 */ /* 0x004fe40000410000 */
[----:B------:R-:W-:-:S03]  /*4ad0*/  IMAD R106, R85, 0x2, R126 ;  /* 0x00000002556a7824 */ /* 0x000fc600078e027e */
[----:B------:R-:W-:Y:S02]  /*4ae0*/  FSEL R152, R152, RZ, P1 ;  /* 0x000000ff98987208 */ /* 0x000fe40000800000 */
[----:B------:R-:W2:Y:S01]  /*4af0*/  LDSM.16.MT88.4 R76, [R106+0x6000] ;  /* 0x006000006a4c783b */ /* 0x000ea20000004200 */
[----:B-1----:R-:W-:-:S03]  /*4b00*/  FMNMX.FTZ R18, R21, R18, !PT ;  /* 0x0000001215127209 */ /* 0x002fc60007810000 */
[----:B------:R-:W-:Y:S01]  /*4b10*/  LDSM.16.MT88.4 R44, [R106+0x7000] ;  /* 0x007000006a2c783b */ /* 0x000fe20000004200 */
[----:B------:R-:W-:Y:S01]  /*4b20*/  FSETP.NEU.FTZ.AND P1, PT, R18, -INF , PT ;  /* 0xff8000001200780b */ /* 0x000fe20003f3d000 */
[----:B------:R-:W-:Y:S01]  /*4b30*/  FMUL.FTZ R112, R105, R18 ;  /* 0x0000001269707220 */ /* 0x000fe20000410000 */
[----:B------:R-:W-:Y:S01]  /*4b40*/  IMAD.IADD R103, R99, 0x1, R106 ;  /* 0x0000000163677824 */ /* 0x000fe200078e026a */
[----:B------:R-:W-:Y:S03]  /*4b50*/  LDSM.16.MT88.4 R60, [R106+0x8000] ;  /* 0x008000006a3c783b */ /* 0x000fe60000004200 */
        /* <DEDUP_REMOVED lines=10> */
[----:B------:R-:W1:Y:S01]  /*4c00*/  LDSM.16.MT88.4 R36, [R103+0x6000] ;  /* 0x006000006724783b */ /* 0x000e620000004200 */
[----:B------:R-:W-:-:S03]  /*4c10*/  FFMA.FTZ R33, R7, R105, -R152 ;  /* 0x0000006907217223 */ /* 0x000fc60000010898 */
[----:B------:R-:W3:Y:S04]  /*4c20*/  LDSM.16.MT88.4 R52, [R103+0x7000] ;  /* 0x007000006734783b */ /* 0x000ee80000004200 */
[----:B------:R-:W4:Y:S01]  /*4c30*/  LDSM.16.MT88.4 R4, [R103+0x8000] ;  /* 0x008000006704783b */ /* 0x000f220000004200 */
[----:B------:R-:W-:Y:S03]  /*4c40*/  MUFU.EX2 R102, R102 ;  /* 0x0000006600667308 */ /* 0x000fe60000000800 */
[----:B------:R-:W5:Y:S05]  /*4c50*/  LDSM.16.MT88.4 R20, [R106+0x6400] ;  /* 0x006400006a14783b */ /* 0x000f6a0000004200 */
        /* <DEDUP_REMOVED lines=19> */
[----:B------:R-:W-:Y:S03]  /*4d90*/  LDSM.16.MT88.4 R24, [R106+0x7400] ;  /* 0x007400006a18783b */ /* 0x000fe60000004200 */
[----:B------:R-:W2:Y:S01]  /*4da0*/  MUFU.EX2 R88, R88 ;  /* 0x0000005800587308 */ /* 0x000ea20000000800 */
[----:B------:R-:W-:Y:S01]  /*4db0*/  LDSM.16.MT88.4 R28, [R103+0x6400] ;  /* 0x00640000671c783b */ /* 0x000fe20000004200 */
[C---:B------:R-:W-:Y:S06]  /*4dc0*/  HMMA.16816.F32 R80, R68.reuse, R76, RZ ;  /* 0x0000004c4450723c */ /* 0x040fec00000018ff */
[----:B------:R-:W-:Y:S02]  /*4dd0*/  MUFU.EX2 R33, R33 ;  /* 0x0000002100217308 */ /* 0x000fe40000000800 */
[C---:B------:R-:W-:Y:S06]  /*4de0*/  HMMA.16816.F32 R76, R68.reuse, R78, RZ ;  /* 0x0000004e444c723c */ /* 0x040fec00000018ff */
        /* <DEDUP_REMOVED lines=19> */
[C---:B-----5:R-:W-:Y:S08]  /*4f20*/  HMMA.16816.F32 R80, R4.reuse, R20, R80 ;  /* 0x000000140450723c */ /* 0x060ff00000001850 */
[C---:B------:R-:W-:Y:S01]  /*4f30*/  HMMA.16816.F32 R76, R4.reuse, R22, R76 ;  /* 0x00000016044c723c */ /* 0x040fe2000000184c */
[----:B------:R-:W2:Y:S07]  /*4f40*/  LDSM.16.MT88.4 R20, [R106+0x8400] ;  /* 0x008400006a14783b */ /* 0x000eae0000004200 */
        /* <DEDUP_REMOVED lines=11> */
[C---:B--2---:R-:W-:Y:S08]  /*5000*/  HMMA.16816.F32 R56, R4.reuse, R20, R56 ;  /* 0x000000140438723c */ /* 0x044ff00000001838 */
[C---:B------:R-:W-:Y:S01]  /*5010*/  HMMA.16816.F32 R60, R4.reuse, R22, R60 ;  /* 0x00000016043c723c */ /* 0x040fe2000000183c */
[----:B------:R-:W2:Y:S01]  /*5020*/  LDSM.16.MT88.4 R20, [R106+0x7800] ;  /* 0x007800006a14783b */ /* 0x000ea20000004200 */
[----:B------:R-:W-:Y:S06]  /*5030*/  MUFU.EX2 R114, R114 ;  /* 0x0000007200727308 */ /* 0x000fec0000000800 */
[C---:B-1----:R-:W-:Y:S02]  /*5040*/  HMMA.16816.F32 R64, R4.reuse, R8, R64 ;  /* 0x000000080440723c */ /* 0x042fe40000001840 */
[----:B------:R-:W1:Y:S06]  /*5050*/  MUFU.EX2 R113, R113 ;  /* 0x0000007100717308 */ /* 0x000e6c0000000800 */
[C---:B------:R-:W-:Y:S01]  /*5060*/  HMMA.16816.F32 R68, R4.reuse, R10, R68 ;  /* 0x0000000a0444723c */ /* 0x040fe20000001844 */
[----:B------:R-:W3:Y:S01]  /*5070*/  LDSM.16.MT88.4 R8, [R103+0x7800] ;  /* 0x007800006708783b */ /* 0x000ee20000004200 */
[----:B------:R-:W-:Y:S08]  /*5080*/  MUFU.EX2 R107, R107 ;  /* 0x0000006b006b7308 */ /* 0x000ff00000000800 */
[----:B------:R-:W4:Y:S01]  /*5090*/  MUFU.EX2 R118, R118 ;  /* 0x0000007600767308 */ /* 0x000f220000000800 */
[C---:B------:R-:W-:Y:S07]  /*50a0*/  HMMA.16816.F32 R40, R4.reuse, R24, R40 ;  /* 0x000000180428723c */ /* 0x040fee0000001828 */
[----:B------:R-:W-:Y:S01]  /*50b0*/  MUFU.EX2 R117, R117 ;  /* 0x0000007500757308 */ /* 0x000fe20000000800 */
[C---:B------:R-:W-:Y:S01]  /*50c0*/  HMMA.16816.F32 R44, R4.reuse, R26, R44 ;  /* 0x0000001a042c723c */ /* 0x040fe2000000182c */
[----:B------:R-:W5:Y:S06]  /*50d0*/  LDSM.16.MT88.4 R24, [R103+0x6800] ;  /* 0x006800006718783b */ /* 0x000f6c0000004200 */
[----:B------:R-:W2:Y:S08]  /*50e0*/  MUFU.EX2 R154, R154 ;  /* 0x0000009a009a7308 */ /* 0x000eb00000000800 */
[----:B------:R-:W-:Y:S08]  /*50f0*/  MUFU.EX2 R166, R166 ;  /* 0x000000a600a67308 */ /* 0x000ff00000000800 */
[----:B------:R-:W3:Y:S01]  /*5100*/  MUFU.EX2 R119, R119 ;  /* 0x0000007700777308 */ /* 0x000ee20000000800 */
[C---:B------:R-:W-:Y:S08]  /*5110*/  HMMA.16816.F32 R72, R4.reuse, R28, R72 ;  /* 0x0000001c0448723c */ /* 0x040ff00000001848 */
[----:B------:R-:W-:Y:S01]  /*5120*/  HMMA.16816.F32 R36, R4, R30, R36 ;  /* 0x0000001e0424723c */ /* 0x000fe20000001824 */
[----:B-1----:R-:W-:Y:S01]  /*5130*/  F2FP.F16.F32.PACK_AB R5, R113, R114 ;  /* 0x000000727105723e */ /* 0x002fe200000000ff */
[----:B------:R-:W1:Y:S01]  /*5140*/  LDSM.16.MT88.4 R28, [R106+0x6800] ;  /* 0x006800006a1c783b */ /* 0x000e620000004200 */
[----:B----4-:R-:W-:-:S02]  /*5150*/  F2FP.F16.F32.PACK_AB R7, R118, R107 ;  /* 0x0000006b7607723e */ /* 0x010fc400000000ff */
        /* <DEDUP_REMOVED lines=8> */
[C---:B-----5:R-:W-:Y:S08]  /*51e0*/  HMMA.16816.F32 R72, R4.reuse, R24, R72 ;  /* 0x000000180448723c */ /* 0x060ff00000001848 */
[----:B------:R-:W-:Y:S01]  /*51f0*/  HMMA.16816.F32 R36, R4, R26, R36 ;  /* 0x0000001a0424723c */ /* 0x000fe20000001824 */
[----:B------:R-:W4:Y:S01]  /*5200*/  LDSM.16.MT88.4 R24, [R106+0x6c00] ;  /* 0x006c00006a18783b */ /* 0x000f220000004200 */
[-CC-:B------:R-:W-:Y:S01]  /*5210*/  FFMA.FTZ R111, R111, R105.reuse, -R112.reuse ;  /* 0x000000696f6f7223 */ /* 0x180fe20000010870 */
[-CC-:B------:R-:W-:Y:S01]  /*5220*/  FFMA.FTZ R168, R108, R105.reuse, -R112.reuse ;  /* 0x000000696ca87223 */ /* 0x180fe20000010870 */
[----:B------:R-:W-:-:S04]  /*5230*/  FFMA.FTZ R110, R110, R105, -R112 ;  /* 0x000000696e6e7223 */ /* 0x000fc80000010870 */
[----:B-1----:R-:W-:Y:S01]  /*5240*/  HMMA.16816.F32 R80, R4, R28, R80 ;  /* 0x0000001c0450723c */ /* 0x002fe20000001850 */
[-CC-:B------:R-:W-:Y:S01]  /*5250*/  FFMA.FTZ R28, R116, R105.reuse, -R152.reuse ;  /* 0x00000069741c7223 */ /* 0x180fe20000010898 */
[-C--:B------:R-:W-:Y:S01]  /*5260*/  FFMA.FTZ R29, R115, R105.reuse, -R152 ;  /* 0x00000069731d7223 */ /* 0x080fe20000010898 */
[----:B------:R-:W-:-:S05]  /*5270*/  FFMA.FTZ R116, R109, R105, -R112 ;  /* 0x000000696d747223 */ /* 0x000fca0000010870 */
[C---:B------:R-:W-:Y:S01]  /*5280*/  HMMA.16816.F32 R76, R4.reuse, R30, R76 ;  /* 0x0000001e044c723c */ /* 0x040fe2000000184c */
[-CC-:B------:R-:W-:Y:S01]  /*5290*/  FFMA.FTZ R30, R122, R105.reuse, -R152.reuse ;  /* 0x000000697a1e7223 */ /* 0x180fe20000010898 */
[----:B------:R-:W-:Y:S01]  /*52a0*/  FFMA.FTZ R31, R136, R105, -R152 ;  /* 0x00000069881f7223 */ /* 0x000fe20000010898 */
[----:B------:R-:W-:Y:S05]  /*52b0*/  MUFU.EX2 R28, R28 ;  /* 0x0000001c001c7308 */ /* 0x000fea0000000800 */
[C---:B--2---:R-:W-:Y:S03]  /*52c0*/  HMMA.16816.F32 R56, R4.reuse, R20, R56 ;  /* 0x000000140438723c */ /* 0x044fe60000001838 */
[----:B------:R-:W1:Y:S05]  /*52d0*/  MUFU.EX2 R29, R29 ;  /* 0x0000001d001d7308 */ /* 0x000e6a0000000800 */
[C---:B------:R-:W-:Y:S01]  /*52e0*/  HMMA.16816.F32 R60, R4.reuse, R22, R60 ;  /* 0x00000016043c723c */ /* 0x040fe2000000183c */
[----:B------:R-:W2:Y:S02]  /*52f0*/  LDSM.16.MT88.4 R20, [R106+0x7c00] ;  /* 0x007c00006a14783b */ /* 0x000ea40000004200 */
[----:B------:R-:W-:Y:S08]  /*5300*/  MUFU.EX2 R30, R30 ;  /* 0x0000001e001e7308 */ /* 0x000ff00000000800 */
[----:B------:R-:W5:Y:S08]  /*5310*/  MUFU.EX2 R31, R31 ;  /* 0x0000001f001f7308 */ /* 0x000f700000000800 */
[----:B------:R-:W-:Y:S08]  /*5320*/  MUFU.EX2 R111, R111 ;  /* 0x0000006f006f7308 */ /* 0x000ff00000000800 */
[----:B------:R-:W4:Y:S08]  /*5330*/  MUFU.EX2 R116, R116 ;  /* 0x0000007400747308 */ /* 0x000f300000000800 */
[----:B------:R-:W-:Y:S08]  /*5340*/  MUFU.EX2 R105, R110 ;  /* 0x0000006e00697308 */ /* 0x000ff00000000800 */
[----:B------:R-:W2:Y:S01]  /*5350*/  MUFU.EX2 R168, R168 ;  /* 0x000000a800a87308 */ /* 0x000ea20000000800 */
[C---:B---3--:R-:W-:Y:S08]  /*5360*/  HMMA.16816.F32 R64, R4.reuse, R8, R64 ;  /* 0x000000080440723c */ /* 0x048ff00000001840 */
[----:B------:R-:W-:Y:S01]  /*5370*/  HMMA.16816.F32 R68, R4, R10, R68 ;  /* 0x0000000a0444723c */ /* 0x000fe20000001844 */
[----:B-1----:R-:W-:Y:S01]  /*5380*/  F2FP.F16.F32.PACK_AB R5, R29, R28 ;  /* 0x0000001c1d05723e */ /* 0x002fe200000000ff */
[----:B------:R-:W1:Y:S01]  /*5390*/  LDSM.16.MT88.4 R8, [R106+0x8c00] ;  /* 0x008c00006a08783b */ /* 0x000e620000004200 */
[----:B-----5:R-:W-:-:S02]  /*53a0*/  F2FP.F16.F32.PACK_AB R7, R31, R30 ;  /* 0x0000001e1f07723e */ /* 0x020fc400000000ff */
[----:B----4-:R-:W-:Y:S02]  /*53b0*/  F2FP.F16.F32.PACK_AB R4, R116, R111 ;  /* 0x0000006f7404723e */ /* 0x010fe400000000ff */
[----:B--2---:R-:W-:-:S07]  /*53c0*/  F2FP.F16.F32.PACK_AB R6, R168, R105 ;  /* 0x00000069a806723e */ /* 0x004fce00000000ff */
[C---:B------:R-:W-:Y:S08]  /*53d0*/  HMMA.16816.F32 R80, R4.reuse, R24, R80 ;  /* 0x000000180450723c */ /* 0x040ff00000001850 */
[C---:B------:R-:W-:Y:S01]  /*53e0*/  HMMA.16816.F32 R76, R4.reuse, R26, R76 ;  /* 0x0000001a044c723c */ /* 0x040fe2000000184c */
[----:B------:R-:W2:Y:S07]  /*53f0*/  LDSM.16.MT88.4 R24, [R103+0x6c00] ;  /* 0x006c00006718783b */ /* 0x000eae0000004200 */
[C---:B------:R-:W-:Y:S08]  /*5400*/  HMMA.16816.F32 R40, R4.reuse, R20, R40 ;  /* 0x000000140428723c */ /* 0x040ff00000001828 */
[----:B------:R-:W-:Y:S01]  /*5410*/  HMMA.16816.F32 R44, R4, R22, R44 ;  /* 0x00000016042c723c */ /* 0x000fe2000000182c */
[----:B------:R-:W3:Y:S01]  /*5420*/  LDSM.16.MT88.4 R20, [R103+0x7c00] ;  /* 0x007c00006714783b */ /* 0x000ee20000004200 */
[----:B------:R-:W-:-:S06]  /*5430*/  FADD.FTZ R95, R102, R95 ;  /* 0x0000005f665f7221 */ /* 0x000fcc0000010000 */
[----:B-1----:R-:W-:Y:S01]  /*5440*/  HMMA.16816.F32 R56, R4, R8, R56 ;  /* 0x000000080438723c */ /* 0x002fe20000001838 */
[----:B------:R-:W-:-:S07]  /*5450*/  FADD.FTZ R101, R104, R101 ;  /* 0x0000006568657221 */ /* 0x000fce0000010000 */
[----:B------:R-:W-:Y:S01]  /*5460*/  HMMA.16816.F32 R60, R4, R10, R60 ;  /* 0x0000000a043c723c */ /* 0x000fe2000000183c */
[----:B------:R-:W1:Y:S01]  /*5470*/  LDSM.16.MT88.4 R8, [R103+0x8c00] ;  /* 0x008c00006708783b */ /* 0x000e620000004200 */
[----:B------:R-:W-:-:S06]  /*5480*/  FADD.FTZ R94, R94, R101 ;  /* 0x000000655e5e7221 */ /* 0x000fcc0000010000 */
[----:B--2---:R-:W-:Y:S01]  /*5490*/  HMMA.16816.F32 R72, R4, R24, R72 ;  /* 0x000000180448723c */ /* 0x004fe20000001848 */
[----:B------:R-:W-:Y:S01]  /*54a0*/  FADD.FTZ R24, R90, R95 ;  /* 0x0000005f5a187221 */ /* 0x000fe20000010000 */
[----:B------:R-:W-:-:S03]  /*54b0*/  FADD.FTZ R93, R93, R94 ;  /* 0x0000005e5d5d7221 */ /* 0x000fc60000010000 */
[----:B------:R-:W-:-:S04]  /*54c0*/  FADD.FTZ R24, R89, R24 ;  /* 0x0000001859187221 */ /* 0x000fc80000010000 */
        /* <DEDUP_REMOVED lines=16> */
[----:B------:R-:W-:Y:S02]  /*55d0*/  ISETP.GT.U32.AND P1, PT, R32, R143, PT ;  /* 0x0000008f2000720c */ /* 0x000fe40003f24070 */
        /* <DEDUP_REMOVED lines=83> */
.L_x_10214:
        /* <DEDUP_REMOVED lines=8> */
.L_x_10215:
[----:B------:R-:W-:Y:S05]  /*5b90*/  BSYNC.RECONVERGENT B0 ;  /* 0x0000000000007941 */ /* 0x000fea0003800200 */
.L_x_10213:
        /* <DEDUP_REMOVED lines=52> */
[----:B------:R-:W0:Y:S01]  /*5ee0*/  LDGDEPBAR ;  /* 0x00000000000079af */ /* 0x000e220000000000 */
[C---:B---3--:R-:W-:Y:S08]  /*5ef0*/  HMMA.16816.F32 R32, R108.reuse, R28, RZ ;  /* 0x0000001c6c20723c */ /* 0x048ff000000018ff */
[C---:B----4-:R-:W-:Y:S08]  /*5f00*/  HMMA.16816.F32 R24, R108.reuse, R20, RZ ;  /* 0x000000146c18723c */ /* 0x050ff000000018ff */
[C---:B------:R-:W-:Y:S08]  /*5f10*/  HMMA.16816.F32 R28, R108.reuse, R30, RZ ;  /* 0x0000001e6c1c723c */ /* 0x040ff000000018ff */
[C---:B------:R-:W-:Y:S08]  /*5f20*/  HMMA.16816.F32 R20, R108.reuse, R22, RZ ;  /* 0x000000166c14723c */ /* 0x040ff000000018ff */
[C---:B--2---:R-:W-:Y:S08]  /*5f30*/  HMMA.16816.F32 R8, R108.reuse, R4, RZ ;  /* 0x000000046c08723c */ /* 0x044ff000000018ff */
[C---:B------:R-:W-:Y:S08]  /*5f40*/  HMMA.16816.F32 R4, R108.reuse, R6, RZ ;  /* 0x000000066c04723c */ /* 0x040ff000000018ff */
[C---:B-1----:R-:W-:Y:S08]  /*5f50*/  HMMA.16816.F32 R112, R108.reuse, R100, RZ ;  /* 0x000000646c70723c */ /* 0x042ff000000018ff */
[----:B------:R-:W-:Y:S01]  /*5f60*/  HMMA.16816.F32 R108, R108, R102, RZ ;  /* 0x000000666c6c723c */ /* 0x000fe200000018ff */
[----:B------:R-:W-:Y:S07]  /*5f70*/  LDSM.16.M88.4 R100, [R130+0x4000] ;  /* 0x004000008264783b */ /* 0x000fee0000000200 */
[C---:B-----5:R-:W-:Y:S08]  /*5f80*/  HMMA.16816.F32 R32, R104.reuse, R96, R32 ;  /* 0x000000606820723c */ /* 0x060ff00000001820 */
[C---:B------:R-:W-:Y:S01]  /*5f90*/  HMMA.16816.F32 R28, R104.reuse, R98, R28 ;  /* 0x00000062681c723c */ /* 0x040fe2000000181c */
[----:B------:R-:W1:Y:S04]  /*5fa0*/  LDSM.16.M88.4 R96, [R120+0x1000] ;  /* 0x001000007860783b */ /* 0x000e680000000200 */
[----:B------:R-:W-:Y:S03]  /*5fb0*/  LDSM.16.M88.4 R120, [R120+0x2000] ;  /* 0x002000007878783b */ /* 0x000fe60000000200 */
[C---:B------:R-:W-:Y:S08]  /*5fc0*/  HMMA.16816.F32 R24, R104.reuse, R92, R24 ;  /* 0x0000005c6818723c */ /* 0x040ff00000001818 */
[C---:B------:R-:W-:Y:S01]  /*5fd0*/  HMMA.16816.F32 R20, R104.reuse, R94, R20 ;  /* 0x0000005e6814723c */ /* 0x040fe20000001814 */
[----:B------:R-:W2:Y:S07]  /*5fe0*/  LDSM.16.M88.4 R92, [R130+0x4400] ;  /* 0x00440000825c783b */ /* 0x000eae0000000200 */
[C---:B------:R-:W-:Y:S08]  /*5ff0*/  HMMA.16816.F32 R8, R104.reuse, R88, R8 ;  /* 0x000000586808723c */ /* 0x040ff00000001808 */
[C---:B------:R-:W-:Y:S01]  /*6000*/  HMMA.16816.F32 R4, R104.reuse, R90, R4 ;  /* 0x0000005a6804723c */ /* 0x040fe20000001804 */
[----:B------:R-:W3:Y:S07]  /*6010*/  LDSM.16.M88.4 R88, [R130+0x4800] ;  /* 0x004800008258783b */ /* 0x000eee0000000200 */
        /* <DEDUP_REMOVED lines=15> */
[----:B------:R-:W4:Y:S04]  /*6110*/  LDSM.16.M88.4 R104, [R131+0x4c00] ;  /* 0x004c00008368783b */ /* 0x000f280000000200 */
[----:B------:R-:W5:Y:S03]  /*6120*/  LDSM.16.M88.4 R96, [R130+0x5000] ;  /* 0x005000008260783b */ /* 0x000f660000000200 */
[C---:B-1----:R-:W-:Y:S08]  /*6130*/  HMMA.16816.F32 R8, R100.reuse, R116, R8 ;  /* 0x000000746408723c */ /* 0x042ff00000001808 */
[C---:B--2---:R-:W-:Y:S08]  /*6140*/  HMMA.16816.F32 R32, R100.reuse, R92, R32 ;  /* 0x0000005c6420723c */ /* 0x044ff00000001820 */
[C---:B------:R-:W-:Y:S01]  /*6150*/  HMMA.16816.F32 R28, R100.reuse, R94, R28 ;  /* 0x0000005e641c723c */ /* 0x040fe2000000181c */
[----:B------:R-:W1:Y:S07]  /*6160*/  LDSM.16.M88.4 R92, [R130+0x5400] ;  /* 0x00540000825c783b */ /* 0x000e6e0000000200 */
[C---:B---3--:R-:W-:Y:S08]  /*6170*/  HMMA.16816.F32 R24, R100.reuse, R88, R24 ;  /* 0x000000586418723c */ /* 0x048ff00000001818 */
[C---:B------:R-:W-:Y:S01]  /*6180*/  HMMA.16816.F32 R20, R100.reuse, R90, R20 ;  /* 0x0000005a6414723c */ /* 0x040fe20000001814 */
[----:B------:R-:W2:Y:S07]  /*6190*/  LDSM.16.M88.4 R88, [R130+0x5800] ;  /* 0x005800008258783b */ /* 0x000eae0000000200 */
[C---:B------:R-:W-:Y:S01]  /*61a0*/  HMMA.16816.F32 R4, R100.reuse, R118, R4 ;  /* 0x000000766404723c */ /* 0x040fe20000001804 */
[----:B------:R-:W3:Y:S07]  /*61b0*/  LDSM.16.M88.4 R116, [R130+0x5c00] ;  /* 0x005c00008274783b */ /* 0x000eee0000000200 */
[C---:B----4-:R-:W-:Y:S08]  /*61c0*/  HMMA.16816.F32 R112, R100.reuse, R104, R112 ;  /* 0x000000686470723c */ /* 0x050ff00000001870 */
[----:B------:R-:W-:Y:S01]  /*61d0*/  HMMA.16816.F32 R108, R100, R106, R108 ;  /* 0x0000006a646c723c */ /* 0x000fe2000000186c */
[----:B------:R-:W-:Y:S04]  /*61e0*/  LDSM.16.M88.4 R104, [R135+0x2000] ;  /* 0x002000008768783b */ /* 0x000fe80000000200 */
[----:B------:R-:W-:Y:S03]  /*61f0*/  LDSM.16.M88.4 R100, [R131+0x5000] ;  /* 0x005000008364783b */ /* 0x000fe60000000200 */
[C---:B-----5:R-:W-:Y:S08]  /*6200*/  HMMA.16816.F32 R32, R120.reuse, R96, R32 ;  /* 0x000000607820723c */ /* 0x060ff00000001820 */
        /* <DEDUP_REMOVED lines=9> */
[----:B---3--:R-:W-:Y:S08]  /*62a0*/  HMMA.16816.F32 R112, R120, R116, R112 ;  /* 0x000000747870723c */ /* 0x008ff00000001870 */
[----:B----4-:R-:W-:Y:S01]  /*62b0*/  HMMA.16816.F32 R24, R104, R96, R24 ;  /* 0x000000606818723c */ /* 0x010fe20000001818 */
[----:B------:R-:W-:-:S07]  /*62c0*/  IMAD.SHL.U32 R97, R14, 0x40, RZ ;  /* 0x000000400e617824 */ /* 0x000fce00078e00ff */
[C---:B------:R-:W-:Y:S08]  /*62d0*/  HMMA.16816.F32 R32, R104.reuse, R100, R32 ;  /* 0x000000646820723c */ /* 0x040ff00000001820 */
[----:B-1----:R-:W-:Y:S01]  /*62e0*/  HMMA.16816.F32 R8, R104, R92, R8 ;  /* 0x0000005c6808723c */ /* 0x002fe20000001808 */
[----:B------:R-:W-:-:S05]  /*62f0*/  LOP3.LUT R93, R97, R12, RZ, 0xfc, !PT ;  /* 0x0000000c615d7212 */ /* 0x000fca00078efcff */
[C---:B------:R-:W-:Y:S02]  /*6300*/  VIADD R136, R93.reuse, 0xffffff89 ;  /* 0xffffff895d887836 */ /* 0x040fe40000000000 */
[----:B------:R-:W-:Y:S01]  /*6310*/  HMMA.16816.F32 R28, R104, R102, R28 ;  /* 0x00000066681c723c */ /* 0x000fe2000000181c */
[----:B------:R-:W-:-:S05]  /*6320*/  IMAD.IADD R102, R93, 0x1, R0 ;  /* 0x000000015d667824 */ /* 0x000fca00078e0200 */
[C-C-:B------:R-:W-:Y:S02]  /*6330*/  IADD3 R92, PT, PT, R127.reuse, 0x7f, -R102.reuse ;  /* 0x0000007f7f5c7810 */ /* 0x140fe40007ffe866 */
[----:B------:R-:W-:Y:S01]  /*6340*/  HMMA.16816.F32 R108, R120, R118, R108 ;  /* 0x00000076786c723c */ /* 0x000fe2000000186c */
[C-C-:B------:R-:W-:Y:S02]  /*6350*/  IADD3 R123, PT, PT, R127.reuse, 0x80, -R102.reuse ;  /* 0x000000807f7b7810 */ /* 0x140fe40007ffe866 */
[----:B------:R-:W-:Y:S02]  /*6360*/  IABS R92, R92 ;  /* 0x0000005c005c7213 */ /* 0x000fe40000000000 */
[----:B------:R-:W-:Y:S02]  /*6370*/  IABS R123, R123 ;  /* 0x0000007b007b7213 */ /* 0x000fe40000000000 */
[----:B------:R-:W-:Y:S01]  /*6380*/  I2FP.F32.S32 R92, R92 ;  /* 0x0000005c005c7245 */ /* 0x000fe20000201400 */
[----:B--2---:R-:W-:Y:S01]  /*6390*/  HMMA.16816.F32 R112, R104, R88, R112 ;  /* 0x000000586870723c */ /* 0x004fe20000001870 */
[----:B------:R-:W-:-:S02]  /*63a0*/  IADD3 R88, PT, PT, R127, 0x77, -R102 ;  /* 0x000000777f587810 */ /* 0x000fc40007ffe866 */
[----:B------:R-:W-:Y:S01]  /*63b0*/  I2FP.F32.S32 R123, R123 ;  /* 0x0000007b007b7245 */ /* 0x000fe20000201400 */
[----:B------:R-:W-:Y:S01]  /*63c0*/  FFMA.FTZ R121, -R157, R92, R33 ;  /* 0x0000005c9d797223 */ /* 0x000fe20000010121 */
[----:B------:R-:W-:Y:S02]  /*63d0*/  IABS R88, R88 ;  /* 0x0000005800587213 */ /* 0x000fe40000000000 */
[----:B------:R-:W-:Y:S01]  /*63e0*/  IADD3 R119, PT, PT, R127, 0x78, -R102 ;  /* 0x000000787f777810 */ /* 0x000fe20007ffe866 */
[----:B------:R-:W-:Y:S01]  /*63f0*/  FFMA.FTZ R123, -R157, R123, R32 ;  /* 0x0000007b9d7b7223 */ /* 0x000fe20000010120 */
[----:B------:R-:W-:Y:S01]  /*6400*/  I2FP.F32.S32 R88, R88 ;  /* 0x0000005800587245 */ /* 0x000fe20000201400 */
[----:B------:R-:W-:Y:S01]  /*6410*/  HMMA.16816.F32 R20, R104, R98, R20 ;  /* 0x000000626814723c */ /* 0x000fe20000001814 */
[--C-:B------:R-:W-:Y:S02]  /*6420*/  IADD3 R89, PT, PT, R127, 0x70, -R102.reuse ;  /* 0x000000707f597810 */ /* 0x100fe40007ffe866 */
[--C-:B------:R-:W-:Y:S01]  /*6430*/  IADD3 R33, PT, PT, R84, 0x80, -R102.reuse ;  /* 0x0000008054217810 */ /* 0x100fe20007ffe866 */
[----:B------:R-:W-:Y:S01]  /*6440*/  FFMA.FTZ R32, -R157, R88, R29 ;  /* 0x000000589d207223 */ /* 0x000fe2000001011d */
[----:B------:R-:W-:-:S02]  /*6450*/  IADD3 R88, PT, PT, R127, 0x6f, -R102 ;  /* 0x0000006f7f587810 */ /* 0x000fc40007ffe866 */
[----:B------:R-:W-:Y:S01]  /*6460*/  IADD3 R29, PT, PT, R84, 0x78, -R102 ;  /* 0x00000078541d7810 */ /* 0x000fe20007ffe866 */
[C---:B------:R-:W-:Y:S01]  /*6470*/  HMMA.16816.F32 R4, R104.reuse, R94, R4 ;  /* 0x0000005e6804723c */ /* 0x040fe20000001804 */
[----:B------:R-:W-:Y:S02]  /*6480*/  IABS R119, R119 ;  /* 0x0000007700777213 */ /* 0x000fe40000000000 */
[----:B------:R-:W-:Y:S02]  /*6490*/  IABS R89, R89 ;  /* 0x0000005900597213 */ /* 0x000fe40000000000 */
[----:B------:R-:W-:Y:S02]  /*64a0*/  IABS R88, R88 ;  /* 0x0000005800587213 */ /* 0x000fe40000000000 */
[----:B------:R-:W-:Y:S01]  /*64b0*/  IABS R33, R33 ;  /* 0x0000002100217213 */ /* 0x000fe20000000000 */
[----:B------:R-:W-:Y:S01]  /*64c0*/  HMMA.16816.F32 R108, R104, R90, R108 ;  /* 0x0000005a686c723c */ /* 0x000fe2000000186c */
        /* <DEDUP_REMOVED lines=9> */
[C---:B------:R-:W-:Y:S01]  /*6560*/  IADD3 R28, PT, PT, R84.reuse, 0x7f, -R102 ;  /* 0x0000007f541c7810 */ /* 0x040fe20007ffe866 */
[C---:B------:R-:W-:Y:S01]  /*6570*/  FFMA.FTZ R25, -R157.reuse, R33, R34 ;  /* 0x000000219d197223 */ /* 0x040fe20000010122 */
[C---:B------:R-:W-:Y:S01]  /*6580*/  IADD3 R24, PT, PT, R84.reuse, 0x77, -R102 ;  /* 0x0000007754187810 */ /* 0x040fe20007ffe866 */
[----:B------:R-:W-:Y:S01]  /*6590*/  FFMA.FTZ R34, -R157, R29, R30 ;  /* 0x0000001d9d227223 */ /* 0x000fe2000001011e */
[----:B------:R-:W-:-:S02]  /*65a0*/  IADD3 R29, PT, PT, R84, 0x70, -R102 ;  /* 0x00000070541d7810 */ /* 0x000fc40007ffe866 */
[----:B------:R-:W-:Y:S02]  /*65b0*/  IABS R28, R28 ;  /* 0x0000001c001c7213 */ /* 0x000fe40000000000 */
[----:B------:R-:W-:Y:S02]  /*65c0*/  IABS R24, R24 ;  /* 0x0000001800187213 */ /* 0x000fe40000000000 */
[----:B------:R-:W-:Y:S02]  /*65d0*/  IABS R29, R29 ;  /* 0x0000001d001d7213 */ /* 0x000fe40000000000 */
[----:B------:R-:W-:Y:S02]  /*65e0*/  I2FP.F32.S32 R28, R28 ;  /* 0x0000001c001c7245 */ /* 0x000fe40000201400 */
[----:B------:R-:W-:Y:S02]  /*65f0*/  I2FP.F32.S32 R24, R24 ;  /* 0x0000001800187245 */ /* 0x000fe40000201400 */
[----:B------:R-:W-:Y:S01]  /*6600*/  I2FP.F32.S32 R29, R29 ;  /* 0x0000001d001d7245 */ /* 0x000fe20000201400 */
[----:B------:R-:W-:Y:S01]  /*6610*/  FFMA.FTZ R28, -R157, R28, R35 ;  /* 0x0000001c9d1c7223 */ /* 0x000fe20000010123 */
[--C-:B------:R-:W-:Y:S01]  /*6620*/  IADD3 R130, PT, PT, R127, 0x68, -R102.reuse ;  /* 0x000000687f827810 */ /* 0x100fe20007ffe866 */
[----:B------:R-:W-:Y:S01]  /*6630*/  FFMA.FTZ R24, -R157, R24, R31 ;  /* 0x000000189d187223 */ /* 0x000fe2000001011f */
[----:B------:R-:W-:-:S02]  /*6640*/  IADD3 R120, PT, PT, R127, 0x67, -R102 ;  /* 0x000000677f787810 */ /* 0x000fc40007ffe866 */
[C-C-:B------:R-:W-:Y:S02]  /*6650*/  IADD3 R117, PT, PT, R127.reuse, 0x60, -R102.reuse ;  /* 0x000000607f757810 */ /* 0x140fe40007ffe866 */
[C-C-:B------:R-:W-:Y:S02]  /*6660*/  IADD3 R100, PT, PT, R127.reuse, 0x5f, -R102.reuse ;  /* 0x0000005f7f647810 */ /* 0x140fe40007ffe866 */
[C-C-:B------:R-:W-:Y:S02]  /*6670*/  IADD3 R98, PT, PT, R127.reuse, 0x58, -R102.reuse ;  /* 0x000000587f627810 */ /* 0x140fe40007ffe866 */
[C-C-:B------:R-:W-:Y:S02]  /*6680*/  IADD3 R95, PT, PT, R127.reuse, 0x57, -R102.reuse ;  /* 0x000000577f5f7810 */ /* 0x140fe40007ffe866 */
[C-C-:B------:R-:W-:Y:S02]  /*6690*/  IADD3 R92, PT, PT, R127.reuse, 0x50, -R102.reuse ;  /* 0x000000507f5c7810 */ /* 0x140fe40007ffe866 */
[----:B------:R-:W-:-:S02]  /*66a0*/  IADD3 R35, PT, PT, R127, 0x4f, -R102 ;  /* 0x0000004f7f237810 */ /* 0x000fc40007ffe866 */
[--C-:B------:R-:W-:Y:S02]  /*66b0*/  IADD3 R33, PT, PT, R127, 0x48, -R102.reuse ;  /* 0x000000487f217810 */ /* 0x100fe40007ffe866 */
        /* <DEDUP_REMOVED lines=9> */
[--C-:B------:R-:W-:Y:S02]  /*6750*/  IADD3 R31, PT, PT, R84, 0x48, -R102.reuse ;  /* 0x00000048541f7810 */ /* 0x100fe40007ffe866 */
[----:B------:R-:W-:-:S02]  /*6760*/  IADD3 R127, PT, PT, R127, 0x47, -R102 ;  /* 0x000000477f7f7810 */ /* 0x000fc40007ffe866 */
[----:B------:R-:W-:Y:S01]  /*6770*/  IADD3 R84, PT, PT, R84, 0x47, -R102 ;  /* 0x0000004754547810 */ /* 0x000fe20007ffe866 */
[----:B------:R-:W-:Y:S01]  /*6780*/  FFMA.FTZ R102, -R157, R29, R26 ;  /* 0x0000001d9d667223 */ /* 0x000fe2000001011a */
[----:B------:R-:W-:Y:S01]  /*6790*/  VIADD R26, R93, 0xffffff80 ;  /* 0xffffff805d1a7836 */ /* 0x000fe20000000000 */
[----:B------:R-:W-:Y:S01]  /*67a0*/  IABS R131, R131 ;  /* 0x0000008300837213 */ /* 0x000fe20000000000 */
[C---:B------:R-:W-:Y:S01]  /*67b0*/  VIADD R29, R13.reuse, 0x8 ;  /* 0x000000080d1d7836 */ /* 0x040fe20000000000 */
[----:B------:R-:W-:Y:S02]  /*67c0*/  IABS R130, R130 ;  /* 0x0000008200827213 */ /* 0x000fe40000000000 */
[----:B------:R-:W-:Y:S02]  /*67d0*/  ISETP.GT.AND P1, PT, R13, R26, PT ;  /* 0x0000001a0d00720c */ /* 0x000fe40003f24270 */
[----:B------:R-:W-:Y:S02]  /*67e0*/  ISETP.GE.AND P6, PT, R26, R138, PT ;  /* 0x0000008a1a00720c */ /* 0x000fe40003fc6270 */
[----:B------:R-:W-:-:S02]  /*67f0*/  FSEL R123, R123, -INF , !P1 ;  /* 0xff8000007b7b7808 */ /* 0x000fc40004800000 */
[----:B------:R-:W-:Y:S02]  /*6800*/  ISETP.GT.AND P2, PT, R29, R26, PT ;  /* 0x0000001a1d00720c */ /* 0x000fe40003f44270 */
[----:B------:R-:W-:Y:S01]  /*6810*/  ISETP.GE.AND P1, PT, R26, R137, PT ;  /* 0x000000891a00720c */ /* 0x000fe20003f26270 */
[----:B------:R-:W-:Y:S01]  /*6820*/  VIADD R26, R93, 0xffffff81 ;  /* 0xffffff815d1a7836 */ /* 0x000fe20000000000 */
[----:B------:R-:W-:Y:S02]  /*6830*/  FSEL R30, R25, -INF , !P2 ;  /* 0xff800000191e7808 */ /* 0x000fe40005000000 */
[----:B------:R-:W-:Y:S02]  /*6840*/  FSEL R25, R123, -INF , !P6 ;  /* 0xff8000007b197808 */ /* 0x000fe40007000000 */
[----:B------:R-:W-:Y:S02]  /*6850*/  ISETP.GT.AND P2, PT, R13, R26, PT ;  /* 0x0000001a0d00720c */ /* 0x000fe40003f44270 */
[----:B------:R-:W-:-:S02]  /*6860*/  FSEL R30, R30, -INF , !P1 ;  /* 0xff8000001e1e7808 */ /* 0x000fc40004800000 */
[----:B------:R-:W-:Y:S02]  /*6870*/  FSEL R121, R121, -INF , !P2 ;  /* 0xff80000079797808 */ /* 0x000fe40005000000 */
[C---:B------:R-:W-:Y:S02]  /*6880*/  ISETP.GE.AND P6, PT, R26.reuse, R138, PT ;  /* 0x0000008a1a00720c */ /* 0x040fe40003fc6270 */
[----:B------:R-:W-:Y:S02]  /*6890*/  ISETP.GT.AND P1, PT, R29, R26, PT ;  /* 0x0000001a1d00720c */ /* 0x000fe40003f24270 */
[----:B------:R-:W-:Y:S01]  /*68a0*/  ISETP.GE.AND P2, PT, R26, R137, PT ;  /* 0x000000891a00720c */ /* 0x000fe20003f46270 */
[----:B------:R-:W-:Y:S01]  /*68b0*/  VIADD R26, R93, 0xffffff88 ;  /* 0xffffff885d1a7836 */ /* 0x000fe20000000000 */
[----:B------:R-:W-:Y:S02]  /*68c0*/  FSEL R28, R28, -INF , !P1 ;  /* 0xff8000001c1c7808 */ /* 0x000fe40004800000 */
[----:B------:R-:W-:-:S02]  /*68d0*/  FSEL R184, R121, -INF , !P6 ;  /* 0xff80000079b87808 */ /* 0x000fc40007000000 */
[-C--:B------:R-:W-:Y:S02]  /*68e0*/  ISETP.GT.AND P1, PT, R13, R26.reuse, PT ;  /* 0x0000001a0d00720c */ /* 0x080fe40003f24270 */
[----:B------:R-:W-:Y:S02]  /*68f0*/  FSEL R28, R28, -INF , !P2 ;  /* 0xff8000001c1c7808 */ /* 0x000fe40005000000 */
[----:B------:R-:W-:Y:S02]  /*6900*/  ISETP.GT.AND P2, PT, R29, R26, PT ;  /* 0x0000001a1d00720c */ /* 0x000fe40003f44270 */
[C---:B------:R-:W-:Y:S02]  /*6910*/  ISETP.GE.AND P6, PT, R26.reuse, R138, PT ;  /* 0x0000008a1a00720c */ /* 0x040fe40003fc6270 */
[----:B------:R-:W-:Y:S02]  /*6920*/  FSEL R119, R119, -INF , !P1 ;  /* 0xff80000077777808 */ /* 0x000fe40004800000 */
[----:B------:R-:W-:-:S02]  /*6930*/  ISETP.GE.AND P1, PT, R26, R137, PT ;  /* 0x000000891a00720c */ /* 0x000fc40003f26270 */
[----:B------:R-:W-:Y:S02]  /*6940*/  FSEL R26, R34, -INF , !P2 ;  /* 0xff800000221a7808 */ /* 0x000fe40005000000 */
[----:B------:R-:W-:Y:S02]  /*6950*/  FSEL R34, R119, -INF , !P6 ;  /* 0xff80000077227808 */ /* 0x000fe40007000000 */
[----:B------:R-:W-:Y:S02]  /*6960*/  ISETP.GT.AND P6, PT, R13, R136, PT ;  /* 0x000000880d00720c */ /* 0x000fe40003fc4270 */
[----:B------:R-:W-:Y:S02]  /*6970*/  FSEL R26, R26, -INF , !P1 ;  /* 0xff8000001a1a7808 */ /* 0x000fe40004800000 */
[----:B------:R-:W-:Y:S02]  /*6980*/  FSEL R32, R32, -INF , !P6 ;  /* 0xff80000020207808 */ /* 0x000fe40007000000 */
[----:B------:R-:W-:-:S02]  /*6990*/  ISETP.GE.AND P2, PT, R136, R138, PT ;  /* 0x0000008a8800720c */ /* 0x000fc40003f46270 */
[----:B------:R-:W-:Y:S02]  /*69a0*/  ISETP.GT.AND P1, PT, R29, R136, PT ;  /* 0x000000881d00720c */ /* 0x000fe40003f24270 */
[----:B------:R-:W-:Y:S01]  /*69b0*/  ISETP.GE.AND P6, PT, R136, R137, PT ;  /* 0x000000898800720c */ /* 0x000fe20003fc6270 */
[----:B------:R-:W-:Y:S01]  /*69c0*/  VIADD R136, R93, 0xffffff90 ;  /* 0xffffff905d887836 */ /* 0x000fe20000000000 */
[----:B------:R-:W-:Y:S02]  /*69d0*/  FSEL R24, R24, -INF , !P1 ;  /* 0xff80000018187808 */ /* 0x000fe40004800000 */
[----:B------:R-:W-:Y:S02]  /*69e0*/  FSEL R32, R32, -INF , !P2 ;  /* 0xff80000020207808 */ /* 0x000fe40005000000 */
[----:B------:R-:W-:Y:S02]  /*69f0*/  ISETP.GT.AND P1, PT, R13, R136, PT ;  /* 0x000000880d00720c */ /* 0x000fe40003f24270 */
[----:B------:R-:W-:-:S02]  /*6a00*/  ISETP.GE.AND P2, PT, R136, R138, PT ;  /* 0x0000008a8800720c */ /* 0x000fc40003f46270 */
[----:B------:R-:W-:Y:S01]  /*6a10*/  FSEL R182, R116, -INF , !P1 ;  /* 0xff80000074b67808 */ /* 0x000fe20004800000 */
[----:B------:R-:W-:Y:S01]  /*6a20*/  VIADD R116, R93, 0xffffff91 ;  /* 0xffffff915d747836 */ /* 0x000fe20000000000 */
[----:B------:R-:W-:Y:S02]  /*6a30*/  ISETP.GT.AND P1, PT, R29, R136, PT ;  /* 0x000000881d00720c */ /* 0x000fe40003f24270 */
[----:B------:R-:W-:Y:S02]  /*6a40*/  FSEL R24, R24, -INF , !P6 ;  /* 0xff80000018187808 */ /* 0x000fe40007000000 */
[----:B------:R-:W-:Y:S02]  /*6a50*/  ISETP.GE.AND P6, PT, R136, R137, PT ;  /* 0x000000898800720c */ /* 0x000fe40003fc6270 */
[----:B------:R-:W-:Y:S02]  /*6a60*/  FSEL R182, R182, -INF , !P2 ;  /* 0xff800000b6b67808 */ /* 0x000fe40005000000 */
[----:B------:R-:W-:-:S02]  /*6a70*/  FSEL R102, R102, -INF , !P1 ;  /* 0xff80000066667808 */ /* 0x000fc40004800000 */
[----:B------:R-:W-:Y:S02]  /*6a80*/  I2FP.F32.S32 R136, R131 ;  /* 0x0000008300887245 */ /* 0x000fe40000201400 */
[----:B------:R-:W-:Y:S02]  /*6a90*/  ISETP.GT.AND P2, PT, R13, R116, PT ;  /* 0x000000740d00720c */ /* 0x000fe40003f44270 */
[----:B------:R-:W-:Y:S01]  /*6aa0*/  I2FP.F32.S32 R130, R130 ;  /* 0x0000008200827245 */ /* 0x000fe20000201400 */
[----:B------:R-:W-:Y:S01]  /*6ab0*/  FFMA.FTZ R27, -R157, R136, R27 ;  /* 0x000000889d1b7223 */ /* 0x000fe2000001011b */
[----:B------:R-:W-:Y:S01]  /*6ac0*/  FSEL R176, R102, -INF , !P6 ;  /* 0xff80000066b07808 */ /* 0x000fe20007000000 */
[----:B------:R-:W-:Y:S01]  /*6ad0*/  VIADD R102, R93, 0xffffff98 ;  /* 0xffffff985d667836 */ /* 0x000fe20000000000 */
[----:B------:R-:W-:Y:S01]  /*6ae0*/  ISETP.GE.AND P1, PT, R116, R138, PT ;  /* 0x0000008a7400720c */ /* 0x000fe20003f26270 */
[----:B------:R-:W-:Y:S01]  /*6af0*/  FFMA.FTZ R20, -R157, R130, R20 ;  /* 0x000000829d147223 */ /* 0x000fe20000010114 */
[----:B------:R-:W-:-:S02]  /*6b00*/  FSEL R101, R101, -INF , !P2 ;  /* 0xff80000065657808 */ /* 0x000fc40005000000 */
[----:B------:R-:W-:Y:S02]  /*6b10*/  ISETP.GT.AND P2, PT, R29, R116, PT ;  /* 0x000000741d00720c */ /* 0x000fe40003f44270 */
[----:B------:R-:W-:Y:S02]  /*6b20*/  ISETP.GE.AND P6, PT, R116, R137, PT ;  /* 0x000000897400720c */ /* 0x000fe40003fc6270 */
[----:B------:R-:W-:Y:S02]  /*6b30*/  FSEL R116, R101, -INF , !P1 ;  /* 0xff80000065747808 */ /* 0x000fe40004800000 */
[----:B------:R-:W-:Y:S02]  /*6b40*/  IABS R122, R122 ;  /* 0x0000007a007a7213 */ /* 0x000fe40000000000 */
[----:B------:R-:W-:Y:S02]  /*6b50*/  ISETP.GT.AND P1, PT, R13, R102, PT ;  /* 0x000000660d00720c */ /* 0x000fe40003f24270 */
[----:B------:R-:W-:-:S02]  /*6b60*/  FSEL R27, R27, -INF , !P2 ;  /* 0xff8000001b1b7808 */ /* 0x000fc40005000000 */
[----:B------:R-:W-:Y:S02]  /*6b70*/  IABS R120, R120 ;  /* 0x0000007800787213 */ /* 0x000fe40000000000 */
[----:B------:R-:W-:Y:S02]  /*6b80*/  I2FP.F32.S32 R101, R122 ;  /* 0x0000007a00657245 */ /* 0x000fe40000201400 */
[----:B------:R-:W-:Y:S02]  /*6b90*/  FSEL R178, R27, -INF , !P6 ;  /* 0xff8000001bb27808 */ /* 0x000fe40007000000 */
[----:B------:R-:W-:Y:S01]  /*6ba0*/  FSEL R20, R20, -INF , !P1 ;  /* 0xff80000014147808 */ /* 0x000fe20004800000 */
[----:B------:R-:W-:Y:S01]  /*6bb0*/  FFMA.FTZ R22, -R157, R101, R22 ;  /* 0x000000659d167223 */ /* 0x000fe20000010116 */
[----:B------:R-:W-:Y:S02]  /*6bc0*/  ISETP.GE.AND P2, PT, R102, R138, PT ;  /* 0x0000008a6600720c */ /* 0x000fe40003f46270 */
[----:B------:R-:W-:-:S02]  /*6bd0*/  I2FP.F32.S32 R120, R120 ;  /* 0x0000007800787245 */ /* 0x000fc40000201400 */
[----:B------:R-:W-:Y:S02]  /*6be0*/  ISETP.GE.AND P6, PT, R102, R137, PT ;  /* 0x000000896600720c */ /* 0x000fe40003fc6270 */
[----:B------:R-:W-:Y:S01]  /*6bf0*/  ISETP.GT.AND P1, PT, R29, R102, PT ;  /* 0x000000661d00720c */ /* 0x000fe20003f24270 */
[----:B------:R-:W-:Y:S01]  /*6c00*/  VIADD R102, R93, 0xffffff99 ;  /* 0xffffff995d667836 */ /* 0x000fe20000000000 */
[----:B------:R-:W-:Y:S01]  /*6c10*/  IABS R118, R118 ;  /* 0x0000007600767213 */ /* 0x000fe20000000000 */
[----:B------:R-:W-:Y:S01]  /*6c20*/  FFMA.FTZ R21, -R157, R120, R21 ;  /* 0x000000789d157223 */ /* 0x000fe20000010115 */
[----:B------:R-:W-:Y:S02]  /*6c30*/  IABS R117, R117 ;  /* 0x0000007500757213 */ /* 0x000fe40000000000 */
[----:B------:R-:W-:Y:S01]  /*6c40*/  FSEL R180, R20, -INF , !P2 ;  /* 0xff80000014b47808 */ /* 0x000fe20005000000 */
[----:B------:R-:W-:Y:S01]  /*6c50*/  VIADD R20, R93, 0xffffffa0 ;  /* 0xffffffa05d147836 */ /* 0x000fe20000000000 */
[----:B------:R-:W-:-:S02]  /*6c60*/  I2FP.F32.S32 R118, R118 ;  /* 0x0000007600767245 */ /* 0x000fc40000201400 */
[----:B------:R-:W-:Y:S02]  /*6c70*/  ISETP.GT.AND P2, PT, R13, R102, PT ;  /* 0x000000660d00720c */ /* 0x000fe40003f44270 */
[----:B------:R-:W-:Y:S01]  /*6c80*/  FSEL R22, R22, -INF , !P1 ;  /* 0xff80000016167808 */ /* 0x000fe20004800000 */
[----:B------:R-:W-:Y:S01]  /*6c90*/  FFMA.FTZ R23, -R157, R118, R23 ;  /* 0x000000769d177223 */ /* 0x000fe20000010117 */
[----:B------:R-:W-:Y:S02]  /*6ca0*/  I2FP.F32.S32 R117, R117 ;  /* 0x0000007500757245 */ /* 0x000fe40000201400 */
[----:B------:R-:W-:Y:S02]  /*6cb0*/  ISETP.GE.AND P1, PT, R102, R138, PT ;  /* 0x0000008a6600720c */ /* 0x000fe40003f26270 */
[----:B------:R-:W-:Y:S01]  /*6cc0*/  FSEL R21, R21, -INF , !P2 ;  /* 0xff80000015157808 */ /* 0x000fe20005000000 */
[----:B------:R-:W-:Y:S01]  /*6cd0*/  FFMA.FTZ R8, -R157, R117, R8 ;  /* 0x000000759d087223 */ /* 0x000fe20000010108 */
[----:B------:R-:W-:-:S02]  /*6ce0*/  ISETP.GT.AND P2, PT, R29, R102, PT ;  /* 0x000000661d00720c */ /* 0x000fc40003f44270 */
[----:B------:R-:W-:Y:S02]  /*6cf0*/  FSEL R120, R22, -INF , !P6 ;  /* 0xff80000016787808 */ /* 0x000fe40007000000 */
[----:B------:R-:W-:Y:S02]  /*6d00*/  FSEL R118, R21, -INF , !P1 ;  /* 0xff80000015767808 */ /* 0x000fe40004800000 */
[----:B------:R-:W-:Y:S02]  /*6d10*/  ISETP.GE.AND P6, PT, R102, R137, PT ;  /* 0x000000896600720c */ /* 0x000fe40003fc6270 */
[----:B------:R-:W-:Y:S02]  /*6d20*/  IABS R103, R103 ;  /* 0x0000006700677213 */ /* 0x000fe40000000000 */
[----:B------:R-:W-:Y:S02]  /*6d30*/  ISETP.GT.AND P1, PT, R13, R20, PT ;  /* 0x000000140d00720c */ /* 0x000fe40003f24270 */
[----:B------:R-:W-:-:S02]  /*6d40*/  FSEL R23, R23, -INF , !P2 ;  /* 0xff80000017177808 */ /* 0x000fc40005000000 */
[----:B------:R-:W-:Y:S02]  /*6d50*/  IABS R100, R100 ;  /* 0x0000006400647213 */ /* 0x000fe40000000000 */
[----:B------:R-:W-:Y:S02]  /*6d60*/  ISETP.GE.AND P2, PT, R20, R138, PT ;  /* 0x0000008a1400720c */ /* 0x000fe40003f46270 */
[----:B------:R-:W-:Y:S02]  /*6d70*/  I2FP.F32.S32 R103, R103 ;  /* 0x0000006700677245 */ /* 0x000fe40000201400 */
[----:B------:R-:W-:Y:S02]  /*6d80*/  FSEL R122, R23, -INF , !P6 ;  /* 0xff800000177a7808 */ /* 0x000fe40007000000 */
[----:B------:R-:W-:Y:S01]  /*6d90*/  FSEL R8, R8, -INF , !P1 ;  /* 0xff80000008087808 */ /* 0x000fe20004800000 */
[----:B------:R-:W-:Y:S01]  /*6da0*/  FFMA.FTZ R10, -R157, R103, R10 ;  /* 0x000000679d0a7223 */ /* 0x000fe2000001010a */
[----:B------:R-:W-:-:S02]  /*6db0*/  I2FP.F32.S32 R100, R100 ;  /* 0x0000006400647245 */ /* 0x000fc40000201400 */
[----:B------:R-:W-:Y:S02]  /*6dc0*/  ISETP.GE.AND P6, PT, R20, R137, PT ;  /* 0x000000891400720c */ /* 0x000fe40003fc6270 */
[----:B------:R-:W-:Y:S01]  /*6dd0*/  ISETP.GT.AND P1, PT, R29, R20, PT ;  /* 0x000000141d00720c */ /* 0x000fe20003f24270 */
[----:B------:R-:W-:Y:S01]  /*6de0*/  VIADD R20, R93, 0xffffffa1 ;  /* 0xffffffa15d147836 */ /* 0x000fe20000000000 */
[----:B------:R-:W-:Y:S01]  /*6df0*/  IABS R99, R99 ;  /* 0x0000006300637213 */ /* 0x000fe20000000000 */
[----:B------:R-:W-:Y:S01]  /*6e00*/  FFMA.FTZ R9, -R157, R100, R9 ;  /* 0x000000649d097223 */ /* 0x000fe20000010109 */
[----:B------:R-:W-:Y:S02]  /*6e10*/  FSEL R172, R8, -INF , !P2 ;  /* 0xff80000008ac7808 */ /* 0x000fe40005000000 */
[----:B------:R-:W-:Y:S02]  /*6e20*/  I2FP.F32.S32 R8, R99 ;  /* 0x0000006300087245 */ /* 0x000fe40000201400 */
[----:B------:R-:W-:-:S02]  /*6e30*/  IABS R98, R98 ;  /* 0x0000006200627213 */ /* 0x000fc40000000000 */
[----:B------:R-:W-:Y:S01]  /*6e40*/  ISETP.GT.AND P2, PT, R13, R20, PT ;  /* 0x000000140d00720c */ /* 0x000fe20003f44270 */
[----:B------:R-:W-:Y:S01]  /*6e50*/  FFMA.FTZ R11, -R157, R8, R11 ;  /* 0x000000089d0b7223 */ /* 0x000fe2000001010b */
[----:B------:R-:W-:Y:S01]  /*6e60*/  FSEL R10, R10, -INF , !P1 ;  /* 0xff8000000a0a7808 */ /* 0x000fe20004800000 */
[----:B------:R-:W-:Y:S01]  /*6e70*/  VIADD R8, R93, 0xffffffa8 ;  /* 0xffffffa85d087836 */ /* 0x000fe20000000000 */
[----:B------:R-:W-:Y:S02]  /*6e80*/  I2FP.F32.S32 R98, R98 ;  /* 0x0000006200627245 */ /* 0x000fe40000201400 */
[----:B------:R-:W-:Y:S02]  /*6e90*/  ISETP.GE.AND P1, PT, R20, R138, PT ;  /* 0x0000008a1400720c */ /* 0x000fe40003f26270 */
[----:B------:R-:W-:Y:S01]  /*6ea0*/  FSEL R9, R9, -INF , !P2 ;  /* 0xff80000009097808 */ /* 0x000fe20005000000 */
[----:B------:R-:W-:Y:S01]  /*6eb0*/  FFMA.FTZ R4, -R157, R98, R4 ;  /* 0x000000629d047223 */ /* 0x000fe20000010104 */
[----:B------:R-:W-:-:S02]  /*6ec0*/  ISETP.GT.AND P2, PT, R29, R20, PT ;  /* 0x000000141d00720c */ /* 0x000fc40003f44270 */
[----:B------:R-:W-:Y:S02]  /*6ed0*/  IABS R96, R96 ;  /* 0x0000006000607213 */ /* 0x000fe40000000000 */
[----:B------:R-:W-:Y:S02]  /*6ee0*/  FSEL R152, R10, -INF , !P6 ;  /* 0xff8000000a987808 */ /* 0x000fe40007000000 */
[----:B------:R-:W-:Y:S02]  /*6ef0*/  FSEL R170, R9, -INF , !P1 ;  /* 0xff80000009aa7808 */ /* 0x000fe40004800000 */
[----:B------:R-:W-:Y:S02]  /*6f00*/  ISETP.GE.AND P6, PT, R20, R137, PT ;  /* 0x000000891400720c */ /* 0x000fe40003fc6270 */
[----:B------:R-:W-:Y:S02]  /*6f10*/  ISETP.GT.AND P1, PT, R13, R8, PT ;  /* 0x000000080d00720c */ /* 0x000fe40003f24270 */
[----:B------:R-:W-:-:S02]  /*6f20*/  FSEL R11, R11, -INF , !P2 ;  /* 0xff8000000b0b7808 */ /* 0x000fc40005000000 */
[----:B------:R-:W-:Y:S02]  /*6f30*/  I2FP.F32.S32 R9, R96 ;  /* 0x0000006000097245 */ /* 0x000fe40000201400 */
[----:B------:R-:W-:Y:S02]  /*6f40*/  IABS R95, R95 ;  /* 0x0000005f005f7213 */ /* 0x000fe40000000000 */
[----:B------:R-:W-:Y:S01]  /*6f50*/  FSEL R130, R11, -INF , !P6 ;  /* 0xff8000000b827808 */ /* 0x000fe20007000000 */
[----:B------:R-:W-:Y:S01]  /*6f60*/  FFMA.FTZ R6, -R157, R9, R6 ;  /* 0x000000099d067223 */ /* 0x000fe20000010106 */
[----:B------:R-:W-:Y:S02]  /*6f70*/  FSEL R4, R4, -INF , !P1 ;  /* 0xff80000004047808 */ /* 0x000fe40004800000 */
[C---:B------:R-:W-:Y:S02]  /*6f80*/  ISETP.GE.AND P2, PT, R8.reuse, R138, PT ;  /* 0x0000008a0800720c */ /* 0x040fe40003f46270 */
[----:B------:R-:W-:-:S02]  /*6f90*/  ISETP.GE.AND P6, PT, R8, R137, PT ;  /* 0x000000890800720c */ /* 0x000fc40003fc6270 */
[----:B------:R-:W-:Y:S02]  /*6fa0*/  I2FP.F32.S32 R174, R95 ;  /* 0x0000005f00ae7245 */ /* 0x000fe40000201400 */
[----:B------:R-:W-:Y:S01]  /*6fb0*/  ISETP.GT.AND P1, PT, R29, R8, PT ;  /* 0x000000081d00720c */ /* 0x000fe20003f24270 */
[----:B------:R-:W-:Y:S01]  /*6fc0*/  VIADD R8, R93, 0xffffffa9 ;  /* 0xffffffa95d087836 */ /* 0x000fe20000000000 */
[----:B------:R-:W-:Y:S01]  /*6fd0*/  IABS R94, R94 ;  /* 0x0000005e005e7213 */ /* 0x000fe20000000000 */
[----:B------:R-:W-:Y:S01]  /*6fe0*/  FFMA.FTZ R174, -R157, R174, R5 ;  /* 0x000000ae9dae7223 */ /* 0x000fe20000010105 */
[----:B------:R-:W-:Y:S02]  /*6ff0*/  FSEL R154, R4, -INF , !P2 ;  /* 0xff800000049a7808 */ /* 0x000fe40005000000 */
[----:B------:R-:W-:Y:S02]  /*7000*/  IABS R92, R92 ;  /* 0x0000005c005c7213 */ /* 0x000fe40000000000 */
[----:B------:R-:W-:-:S02]  /*7010*/  FSEL R6, R6, -INF , !P1 ;  /* 0xff80000006067808 */ /* 0x000fc40004800000 */
[----:B------:R-:W-:Y:S02]  /*7020*/  I2FP.F32.S32 R4, R94 ;  /* 0x0000005e00047245 */ /* 0x000fe40000201400 */
[----:B------:R-:W-:Y:S02]  /*7030*/  ISETP.GT.AND P2, PT, R13, R8, PT ;  /* 0x000000080d00720c */ /* 0x000fe40003f44270 */
[----:B------:R-:W-:Y:S01]  /*7040*/  FSEL R102, R6, -INF , !P6 ;  /* 0xff80000006667808 */ /* 0x000fe20007000000 */
[----:B------:R-:W-:Y:S01]  /*7050*/  VIADD R6, R93, 0xffffffb0 ;  /* 0xffffffb05d067836 */ /* 0x000fe20000000000 */
[----:B------:R-:W-:Y:S01]  /*7060*/  I2FP.F32.S32 R5, R92 ;  /* 0x0000005c00057245 */ /* 0x000fe20000201400 */
[C---:B------:R-:W-:Y:S01]  /*7070*/  FFMA.FTZ R4, -R157.reuse, R4, R7 ;  /* 0x000000049d047223 */ /* 0x040fe20000010107 */
[----:B------:R-:W-:Y:S02]  /*7080*/  ISETP.GE.AND P1, PT, R8, R138, PT ;  /* 0x0000008a0800720c */ /* 0x000fe40003f26270 */
[----:B------:R-:W-:Y:S01]  /*7090*/  FSEL R174, R174, -INF , !P2 ;  /* 0xff800000aeae7808 */ /* 0x000fe20005000000 */
[----:B------:R-:W-:Y:S01]  /*70a0*/  FFMA.FTZ R5, -R157, R5, R112 ;  /* 0x000000059d057223 */ /* 0x000fe20000010170 */
[----:B------:R-:W-:-:S02]  /*70b0*/  ISETP.GT.AND P2, PT, R29, R8, PT ;  /* 0x000000081d00720c */ /* 0x000fc40003f44270 */
[----:B------:R-:W-:Y:S02]  /*70c0*/  IABS R89, R89 ;  /* 0x0000005900597213 */ /* 0x000fe40000000000 */
[----:B------:R-:W-:Y:S02]  /*70d0*/  FSEL R174, R174, -INF , !P1 ;  /* 0xff800000aeae7808 */ /* 0x000fe40004800000 */
[----:B------:R-:W-:Y:S02]  /*70e0*/  ISETP.GE.AND P6, PT, R8, R137, PT ;  /* 0x000000890800720c */ /* 0x000fe40003fc6270 */
[----:B------:R-:W-:Y:S02]  /*70f0*/  ISETP.GT.AND P1, PT, R13, R6, PT ;  /* 0x000000060d00720c */ /* 0x000fe40003f24270 */
[----:B------:R-:W-:Y:S02]  /*7100*/  FSEL R4, R4, -INF , !P2 ;  /* 0xff80000004047808 */ /* 0x000fe40005000000 */
[----:B------:R-:W-:-:S02]  /*7110*/  I2FP.F32.S32 R89, R89 ;  /* 0x0000005900597245 */ /* 0x000fc40000201400 */
[----:B------:R-:W-:Y:S02]  /*7120*/  IABS R35, R35 ;  /* 0x0000002300237213 */ /* 0x000fe40000000000 */
[----:B------:R-:W-:Y:S01]  /*7130*/  FSEL R136, R4, -INF , !P6 ;  /* 0xff80000004887808 */ /* 0x000fe20007000000 */
[----:B------:R-:W-:Y:S01]  /*7140*/  FFMA.FTZ R89, -R157, R89, R114 ;  /* 0x000000599d597223 */ /* 0x000fe20000010172 */
[----:B------:R-:W-:Y:S02]  /*7150*/  FSEL R5, R5, -INF , !P1 ;  /* 0xff80000005057808 */ /* 0x000fe40004800000 */
[C---:B------:R-:W-:Y:S02]  /*7160*/  ISETP.GE.AND P2, PT, R6.reuse, R138, PT ;  /* 0x0000008a0600720c */ /* 0x040fe40003f46270 */
[----:B------:R-:W-:Y:S02]  /*7170*/  ISETP.GE.AND P6, PT, R6, R137, PT ;  /* 0x000000890600720c */ /* 0x000fe40003fc6270 */
[----:B------:R-:W-:-:S02]  /*7180*/  I2FP.F32.S32 R4, R35 ;  /* 0x0000002300047245 */ /* 0x000fc40000201400 */
[----:B------:R-:W-:Y:S01]  /*7190*/  ISETP.GT.AND P1, PT, R29, R6, PT ;  /* 0x000000061d00720c */ /* 0x000fe20003f24270 */
[----:B------:R-:W-:Y:S01]  /*71a0*/  VIADD R6, R93, 0xffffffb1 ;  /* 0xffffffb15d067836 */ /* 0x000fe20000000000 */
[----:B------:R-:W-:Y:S01]  /*71b0*/  IABS R88, R88 ;  /* 0x0000005800587213 */ /* 0x000fe20000000000 */
[----:B------:R-:W-:Y:S01]  /*71c0*/  FFMA.FTZ R4, -R157, R4, R113 ;  /* 0x000000049d047223 */ /* 0x000fe20000010171 */
[----:B------:R-:W-:Y:S02]  /*71d0*/  FSEL R89, R89, -INF , !P1 ;  /* 0xff80000059597808 */ /* 0x000fe40004800000 */
[----:B------:R-:W-:Y:S02]  /*71e0*/  ISETP.GT.AND P1, PT, R13, R6, PT ;  /* 0x000000060d00720c */ /* 0x000fe40003f24270 */
[----:B------:R-:W-:Y:S02]  /*71f0*/  I2FP.F32.S32 R88, R88 ;  /* 0x0000005800587245 */ /* 0x000fe40000201400 */
[----:B------:R-:W-:-:S02]  /*7200*/  IABS R33, R33 ;  /* 0x0000002100217213 */ /* 0x000fc40000000000 */
[----:B------:R-:W-:Y:S01]  /*7210*/  FSEL R100, R5, -INF , !P2 ;  /* 0xff80000005647808 */ /* 0x000fe20005000000 */
[----:B------:R-:W-:Y:S01]  /*7220*/  FFMA.FTZ R88, -R157, R88, R115 ;  /* 0x000000589d587223 */ /* 0x000fe20000010173 */
[----:B------:R-:W-:Y:S02]  /*7230*/  FSEL R90, R89, -INF , !P6 ;  /* 0xff800000595a7808 */ /* 0x000fe40007000000 */
[----:B------:R-:W-:Y:S01]  /*7240*/  FSEL R4, R4, -INF , !P1 ;  /* 0xff80000004047808 */ /* 0x000fe20004800000 */
[----:B------:R-:W-:Y:S01]  /*7250*/  BAR.SYNC.DEFER_BLOCKING 0x0 ;  /* 0x0000000000007b1d */ /* 0x000fe20000010000 */
[C---:B------:R-:W-:Y:S02]  /*7260*/  ISETP.GE.AND P2, PT, R6.reuse, R138, PT ;  /* 0x0000008a0600720c */ /* 0x040fe40003f46270 */
[----:B------:R-:W-:Y:S02]  /*7270*/  I2FP.F32.S32 R33, R33 ;  /* 0x0000002100217245 */ /* 0x000fe40000201400 */
[----:B------:R-:W-:-:S02]  /*7280*/  ISETP.GE.AND P6, PT, R6, R137, PT ;  /* 0x000000890600720c */ /* 0x000fc40003fc6270 */
[----:B------:R-:W-:Y:S01]  /*7290*/  ISETP.GT.AND P1, PT, R29, R6, PT ;  /* 0x000000061d00720c */ /* 0x000fe20003f24270 */
[----:B------:R-:W-:Y:S01]  /*72a0*/  VIADD R6, R93, 0xffffffb8 ;  /* 0xffffffb85d067836 */ /* 0x000fe20000000000 */
[----:B------:R-:W-:Y:S01]  /*72b0*/  IABS R31, R31 ;  /* 0x0000001f001f7213 */ /* 0x000fe20000000000 */
[----:B------:R-:W-:Y:S01]  /*72c0*/  FFMA.FTZ R33, -R157, R33, R108 ;  /* 0x000000219d217223 */ /* 0x000fe2000001016c */
[----:B------:R-:W-:Y:S01]  /*72d0*/  FSEL R98, R4, -INF , !P2 ;  /* 0xff80000004627808 */ /* 0x000fe20005000000 */
[----:B------:R-:W-:Y:S01]  /*72e0*/  VIADD R4, R93, 0xffffffb9 ;  /* 0xffffffb95d047836 */ /* 0x000fe20000000000 */
[----:B------:R-:W-:Y:S02]  /*72f0*/  FSEL R88, R88, -INF , !P1 ;  /* 0xff80000058587808 */ /* 0x000fe40004800000 */
[----:B------:R-:W-:Y:S02]  /*7300*/  ISETP.GT.AND P2, PT, R13, R6, PT ;  /* 0x000000060d00720c */ /* 0x000fe40003f44270 */
[----:B------:R-:W-:-:S02]  /*7310*/  I2FP.F32.S32 R31, R31 ;  /* 0x0000001f001f7245 */ /* 0x000fc40000201400 */
[----:B------:R-:W-:Y:S02]  /*7320*/  IABS R127, R127 ;  /* 0x0000007f007f7213 */ /* 0x000fe40000000000 */
[----:B------:R-:W-:Y:S01]  /*7330*/  FSEL R88, R88, -INF , !P6 ;  /* 0xff80000058587808 */ /* 0x000fe20007000000 */
[----:B------:R-:W-:Y:S01]  /*7340*/  FFMA.FTZ R31, -R157, R31, R110 ;  /* 0x0000001f9d1f7223 */ /* 0x000fe2000001016e */
[----:B------:R-:W-:Y:S02]  /*7350*/  FSEL R33, R33, -INF , !P2 ;  /* 0xff80000021217808 */ /* 0x000fe40005000000 */
[C---:B------:R-:W-:Y:S02]  /*7360*/  ISETP.GE.AND P1, PT, R6.reuse, R138, PT ;  /* 0x0000008a0600720c */ /* 0x040fe40003f26270 */
[----:B------:R-:W-:Y:S02]  /*7370*/  ISETP.GE.AND P6, PT, R6, R137, PT ;  /* 0x000000890600720c */ /* 0x000fe40003fc6270 */
[----:B------:R-:W-:-:S02]  /*7380*/  ISETP.GT.AND P2, PT, R29, R6, PT ;  /* 0x000000061d00720c */ /* 0x000fc40003f44270 */
[----:B------:R-:W-:Y:S02]  /*7390*/  I2FP.F32.S32 R6, R127 ;  /* 0x0000007f00067245 */ /* 0x000fe40000201400 */
[----:B------:R-:W-:Y:S02]  /*73a0*/  IABS R84, R84 ;  /* 0x0000005400547213 */ /* 0x000fe40000000000 */
[----:B------:R-:W-:Y:S01]  /*73b0*/  FSEL R31, R31, -INF , !P2 ;  /* 0xff8000001f1f7808 */ /* 0x000fe20005000000 */
[----:B------:R-:W-:Y:S01]  /*73c0*/  FFMA.FTZ R109, -R157, R6, R109 ;  /* 0x000000069d6d7223 */ /* 0x000fe2000001016d */
[----:B------:R-:W-:Y:S02]  /*73d0*/  ISETP.GT.AND P2, PT, R13, R4, PT ;  /* 0x000000040d00720c */ /* 0x000fe40003f44270 */
[----:B------:R-:W-:Y:S01]  /*73e0*/  I2FP.F32.S32 R6, R84 ;  /* 0x0000005400067245 */ /* 0x000fe20000201400 */
[----:B------:R-:W-:Y:S01]  /*73f0*/  VIADD R84, R14, 0xfffffffe ;  /* 0xfffffffe0e547836 */ /* 0x000fe20000000000 */
[----:B------:R-:W-:-:S02]  /*7400*/  FSEL R92, R31, -INF , !P6 ;  /* 0xff8000001f5c7808 */ /* 0x000fc40007000000 */
[----:B------:R-:W-:Y:S01]  /*7410*/  ISETP.GE.AND P6, PT, R4, R138, PT ;  /* 0x0000008a0400720c */ /* 0x000fe20003fc6270 */
[----:B------:R-:W-:Y:S01]  /*7420*/  FFMA.FTZ R6, -R157, R6, R111 ;  /* 0x000000069d067223 */ /* 0x000fe2000001016f */
[----:B------:R-:W-:Y:S02]  /*7430*/  FSEL R89, R109, -INF , !P2 ;  /* 0xff8000006d597808 */ /* 0x000fe40005000000 */
[----:B------:R-:W-:Y:S02]  /*7440*/  FSEL R96, R33, -INF , !P1 ;  /* 0xff80000021607808 */ /* 0x000fe40004800000 */
[----:B------:R-:W-:Y:S02]  /*7450*/  FSEL R89, R89, -INF , !P6 ;  /* 0xff80000059597808 */ /* 0x000fe40007000000 */
[----:B------:R-:W-:Y:S02]  /*7460*/  ISETP.GT.U32.AND P6, PT, R84, R143, PT ;  /* 0x0000008f5400720c */ /* 0x000fe40003fc4070 */
[----:B------:R-:W-:-:S02]  /*7470*/  ISETP.GT.AND P1, PT, R29, R4, PT ;  /* 0x000000041d00720c */ /* 0x000fc40003f24270 */
[----:B------:R-:W-:Y:S02]  /*7480*/  ISETP.GE.AND P2, PT, R4, R137, PT ;  /* 0x000000890400720c */ /* 0x000fe40003f46270 */
[----:B------:R-:W-:-:S04]  /*7490*/  FSEL R6, R6, -INF , !P1 ;  /* 0xff80000006067808 */ /* 0x000fc80004800000 */
[----:B------:R-:W-:-:S03]  /*74a0*/  FSEL R93, R6, -INF , !P2 ;  /* 0xff800000065d7808 */ /* 0x000fc60005000000 */
[----:B------:R-:W-:Y:S05]  /*74b0*/  @!P6 BRA `(.L_x_10217) ;  /* 0x0000000400b8e947 */ /* 0x000fea0003800000 */
[----:B------:R-:W-:Y:S04]  /*74c0*/  BSSY.RECONVERGENT B0, `(.L_x_10218) ;  /* 0x0000048000007945 */ /* 0x000fe80003800200 */
[----:B------:R-:W-:Y:S05]  /*74d0*/  @!P0 BRA `(.L_x_10219) ;  /* 0x0000000000f88947 */ /* 0x000fea0003800000 */
[----:B------:R-:W2:Y:S01]  /*74e0*/  LD.E R7, desc[UR4][R2.64+0x170] ;  /* 0x0001700402077980 */ /* 0x000ea2000c101900 */
[----:B------:R-:W-:Y:S01]  /*74f0*/  IMAD.MOV.U32 R20, RZ, RZ, RZ ;  /* 0x000000ffff147224 */ /* 0x000fe200078e00ff */
        /* <DEDUP_REMOVED lines=10> */
[----:B-1----:R-:W-:-:S04]  /*75a0*/  IMAD.MOV R6, RZ, RZ, -R21 ;  /* 0x000000ffff067224 */ /* 0x002fc800078e0a15 */
[----:B------:R-:W-:-:S04]  /*75b0*/  IMAD R6, R6, R5, RZ ;  /* 0x0000000506067224 */ /* 0x000fc800078e02ff */
[----:B------:R-:W-:-:S04]  /*75c0*/  IMAD.HI.U32 R6, R21, R6, R20 ;  /* 0x0000000615067227 */ /* 0x000fc800078e0014 */
[----:B------:R-:W-:Y:S02]  /*75d0*/  VIADD R20, R97, 0xffffff40 ;  /* 0xffffff4061147836 */ /* 0x000fe40000000000 */
[----:B------:R-:W-:-:S03]  /*75e0*/  IMAD.HI.U32 R11, R6, R9, RZ ;  /* 0x00000009060b7227 */ /* 0x000fc600078e00ff */
[----:B------:R-:W-:Y:S01]  /*75f0*/  IABS R8, R20 ;  /* 0x0000001400087213 */ /* 0x000fe20000000000 */
[----:B------:R-:W-:Y:S01]  /*7600*/  IMAD R22, R11, R10, R9 ;  /* 0x0000000a0b167224 */ /* 0x000fe200078e0209 */
[----:B------:R-:W-:-:S03]  /*7610*/  LOP3.LUT R20, R20, R7, RZ, 0x3c, !PT ;  /* 0x0000000714147212 */ /* 0x000fc600078e3cff */
[----:B------:R-:W-:Y:S01]  /*7620*/  IMAD.HI.U32 R9, R6, R8, RZ ;  /* 0x0000000806097227 */ /* 0x000fe200078e00ff */
[----:B------:R-:W-:-:S03]  /*7630*/  ISETP.GT.U32.AND P2, PT, R5, R22, PT ;  /* 0x000000160500720c */ /* 0x000fc60003f44070 */
[----:B------:R-:W-:-:S05]  /*7640*/  IMAD R8, R9, R10, R8 ;  /* 0x0000000a09087224 */ /* 0x000fca00078e0208 */
[----:B------:R-:W-:-:S05]  /*7650*/  ISETP.GT.U32.AND P1, PT, R5, R8, PT ;  /* 0x000000080500720c */ /* 0x000fca0003f24070 */
[----:B------:R-:W-:Y:S02]  /*7660*/  @!P2 IMAD.IADD R22, R22, 0x1, -R5 ;  /* 0x000000011616a824 */ /* 0x000fe400078e0a05 */
[----:B------:R-:W-:-:S03]  /*7670*/  @!P2 VIADD R11, R11, 0x1 ;  /* 0x000000010b0ba836 */ /* 0x000fc60000000000 */
[----:B------:R-:W-:-:S03]  /*7680*/  ISETP.GE.U32.AND P0, PT, R22, R5, PT ;  /* 0x000000051600720c */ /* 0x000fc60003f06070 */
[-C--:B------:R-:W-:Y:S01]  /*7690*/  @!P1 IADD3 R8, PT, PT, R8, -R5.reuse, RZ ;  /* 0x8000000508089210 */ /* 0x080fe20007ffe0ff */
[----:B------:R-:W-:Y:S01]  /*76a0*/  @!P1 VIADD R9, R9, 0x1 ;  /* 0x0000000109099836 */ /* 0x000fe20000000000 */
[----:B------:R-:W-:Y:S02]  /*76b0*/  ISETP.GE.AND P1, PT, R4, RZ, PT ;  /* 0x000000ff0400720c */ /* 0x000fe40003f26270 */
[----:B------:R-:W-:Y:S02]  /*76c0*/  ISETP.GE.U32.AND P2, PT, R8, R5, PT ;  /* 0x000000050800720c */ /* 0x000fe40003f46070 */
[----:B------:R-:W-:-:S04]  /*76d0*/  LOP3.LUT R4, RZ, R7, RZ, 0x33, !PT ;  /* 0x00000007ff047212 */ /* 0x000fc800078e33ff */
[----:B------:R-:W-:Y:S02]  /*76e0*/  @P0 IADD3 R11, PT, PT, R11, 0x1, RZ ;  /* 0x000000010b0b0810 */ /* 0x000fe40007ffe0ff */
[----:B------:R-:W-:Y:S02]  /*76f0*/  ISETP.GE.AND P0, PT, R20, RZ, PT ;  /* 0x000000ff1400720c */ /* 0x000fe40003f06270 */
[----:B------:R-:W2:Y:S01]  /*7700*/  LD.E.64 R20, desc[UR4][R128.64+0x20] ;  /* 0x0000200480147980 */ /* 0x000ea2000c101b00 */
[----:B------:R-:W-:Y:S02]  /*7710*/  @!P1 IADD3 R11, PT, PT, -R11, RZ, RZ ;  /* 0x000000ff0b0b9210 */ /* 0x000fe40007ffe1ff */
[----:B------:R-:W-:Y:S02]  /*7720*/  @P2 IADD3 R9, PT, PT, R9, 0x1, RZ ;  /* 0x0000000109092810 */ /* 0x000fe40007ffe0ff */
[----:B------:R-:W-:-:S04]  /*7730*/  ISETP.NE.AND P2, PT, R7, RZ, PT ;  /* 0x000000ff0700720c */ /* 0x000fc80003f45270 */
[C---:B------:R-:W-:Y:S02]  /*7740*/  SEL R5, R4.reuse, R11, !P2 ;  /* 0x0000000b04057207 */ /* 0x040fe40005000000 */
[----:B------:R-:W-:Y:S01]  /*7750*/  @!P0 IMAD.MOV R9, RZ, RZ, -R9 ;  /* 0x000000ffff098224 */ /* 0x000fe200078e0a09 */
[----:B------:R-:W3:Y:S04]  /*7760*/  LD.E.64 R10, desc[UR4][R128.64+0x38] ;  /* 0x00003804800a7980 */ /* 0x000ee8000c101b00 */
        /* <DEDUP_REMOVED lines=21> */
.L_x_10219:
        /* <DEDUP_REMOVED lines=8> */
.L_x_10220:
[----:B------:R-:W-:Y:S05]  /*7940*/  BSYNC.RECONVERGENT B0 ;  /* 0x0000000000007941 */ /* 0x000fea0003800200 */
.L_x_10218:
        /* <DEDUP_REMOVED lines=37> */
.L_x_10217:
[----:B------:R-:W-:Y:S05]  /*7ba0*/  BSYNC.RECONVERGENT B1 ;  /* 0x0000000000017941 */ /* 0x000fea0003800200 */
.L_x_10216:
        /* <DEDUP_REMOVED lines=22> */
[----:B------:R-:W-:Y:S01]  /*7d10*/  LDSM.16.MT88.4 R20, [R114+0x6000] ;  /* 0x006000007214783b */ /* 0x000fe20000004200 */
[----:B-1----:R-:W-:Y:S02]  /*7d20*/  FMNMX.FTZ R4, R7, R4, !PT ;  /* 0x0000000407047209 */ /* 0x002fe40007810000 */
        /* <DEDUP_REMOVED lines=26> */
[----:B------:R-:W2:Y:S01]  /*7ed0*/  MUFU.EX2 R15, R15 ;  /* 0x0000000f000f7308 */ /* 0x000ea20000000800 */
[-CC-:B------:R-:W-:Y:S01]  /*7ee0*/  FFMA.FTZ R108, R34, R94.reuse, -R91.reuse ;  /* 0x0000005e226c7223 */ /* 0x180fe2000001085b */
[-CC-:B------:R-:W-:Y:S01]  /*7ef0*/  FFMA.FTZ R107, R32, R94.reuse, -R91.reuse ;  /* 0x0000005e206b7223 */ /* 0x180fe2000001085b */
[-CC-:B------:R-:W-:Y:S01]  /*7f00*/  FFMA.FTZ R115, R182, R94.reuse, -R91.reuse ;  /* 0x0000005eb6737223 */ /* 0x180fe2000001085b */
[----:B------:R-:W-:Y:S01]  /*7f10*/  @P0 IADD3 R112, PT, PT, R4, -0x20, RZ ;  /* 0xffffffe004700810 */ /* 0x000fe20007ffe0ff */
[-CC-:B------:R-:W-:Y:S01]  /*7f20*/  FFMA.FTZ R116, R116, R94.reuse, -R91.reuse ;  /* 0x0000005e74747223 */ /* 0x180fe2000001085b */
[-CC-:B------:R-:W-:Y:S01]  /*7f30*/  FFMA.FTZ R117, R180, R94.reuse, -R91.reuse ;  /* 0x0000005eb4757223 */ /* 0x180fe2000001085b */
[----:B------:R-:W-:Y:S01]  /*7f40*/  FFMA.FTZ R118, R118, R94, -R91 ;  /* 0x0000005e76767223 */ /* 0x000fe2000001085b */
[----:B------:R3:W-:Y:S01]  /*7f50*/  MUFU.EX2 R18, R24 ;  /* 0x0000001800127308 */ /* 0x0007e20000000800 */
[----:B------:R-:W4:Y:S01]  /*7f60*/  LDSM.16.MT88.4 R28, [R112] ;  /* 0x00000000701c783b */ /* 0x000f220000004200 */
[-C--:B-1----:R-:W-:Y:S01]  /*7f70*/  FMUL.FTZ R25, R73, R110.reuse ;  /* 0x0000006e49197220 */ /* 0x082fe20000410000 */
[-C--:B------:R-:W-:Y:S01]  /*7f80*/  FMUL.FTZ R8, R80, R110.reuse ;  /* 0x0000006e50087220 */ /* 0x080fe20000410000 */
[-C--:B------:R-:W-:Y:S01]  /*7f90*/  FMUL.FTZ R9, R81, R110.reuse ;  /* 0x0000006e51097220 */ /* 0x080fe20000410000 */
[-C--:B------:R-:W-:Y:S01]  /*7fa0*/  FMUL.FTZ R36, R36, R110.reuse ;  /* 0x0000006e24247220 */ /* 0x080fe20000410000 */
[-C--:B------:R-:W-:Y:S01]  /*7fb0*/  FMUL.FTZ R37, R37, R110.reuse ;  /* 0x0000006e25257220 */ /* 0x080fe20000410000 */
[-C--:B------:R-:W-:Y:S01]  /*7fc0*/  FMUL.FTZ R76, R76, R110.reuse ;  /* 0x0000006e4c4c7220 */ /* 0x080fe20000410000 */
        /* <DEDUP_REMOVED lines=8> */
[----:B------:R-:W1:Y:S01]  /*8050*/  MUFU.EX2 R109, R109 ;  /* 0x0000006d006d7308 */ /* 0x000e620000000800 */
[-C--:B---3--:R-:W-:Y:S01]  /*8060*/  FMUL.FTZ R24, R72, R110.reuse ;  /* 0x0000006e48187220 */ /* 0x088fe20000410000 */
[-C--:B------:R-:W-:Y:S01]  /*8070*/  FMUL.FTZ R78, R78, R15.reuse ;  /* 0x0000000f4e4e7220 */ /* 0x080fe20000410000 */
[----:B------:R-:W2:Y:S01]  /*8080*/  LDSM.16.MT88.4 R72, [R114+0x8000] ;  /* 0x008000007248783b */ /* 0x000ea20000004200 */
[-C--:B------:R-:W-:Y:S01]  /*8090*/  FMUL.FTZ R79, R79, R15.reuse ;  /* 0x0000000f4f4f7220 */ /* 0x080fe20000410000 */
[-C--:B------:R-:W-:Y:S01]  /*80a0*/  FMUL.FTZ R32, R40, R110.reuse ;  /* 0x0000006e28207220 */ /* 0x080fe20000410000 */
[-C--:B------:R-:W-:Y:S01]  /*80b0*/  FMUL.FTZ R33, R41, R110.reuse ;  /* 0x0000006e29217220 */ /* 0x080fe20000410000 */
[-C--:B------:R-:W-:Y:S01]  /*80c0*/  FMUL.FTZ R34, R42, R15.reuse ;  /* 0x0000000f2a227220 */ /* 0x080fe20000410000 */
[----:B------:R-:W-:Y:S01]  /*80d0*/  MUFU.EX2 R108, R108 ;  /* 0x0000006c006c7308 */ /* 0x000fe20000000800 */
[-C--:B------:R-:W-:Y:S01]  /*80e0*/  FMUL.FTZ R35, R43, R15.reuse ;  /* 0x0000000f2b237220 */ /* 0x080fe20000410000 */
[----:B------:R-:W3:Y:S01]  /*80f0*/  LDSM.16.MT88.4 R80, [R114+0x7000] ;  /* 0x007000007250783b */ /* 0x000ee20000004200 */
[-C--:B------:R-:W-:Y:S01]  /*8100*/  FMUL.FTZ R40, R48, R110.reuse ;  /* 0x0000006e30287220 */ /* 0x080fe20000410000 */
[-C--:B------:R-:W-:Y:S01]  /*8110*/  FMUL.FTZ R41, R49, R110.reuse ;  /* 0x0000006e31297220 */ /* 0x080fe20000410000 */
[-C--:B------:R-:W-:Y:S01]  /*8120*/  FMUL.FTZ R42, R50, R15.reuse ;  /* 0x0000000f322a7220 */ /* 0x080fe20000410000 */
[----:B------:R-:W-:Y:S01]  /*8130*/  FMUL.FTZ R43, R51, R15 ;  /* 0x0000000f332b7220 */ /* 0x000fe20000410000 */
[-C--:B------:R-:W-:Y:S01]  /*8140*/  FMUL.FTZ R48, R56, R110.reuse ;  /* 0x0000006e38307220 */ /* 0x080fe20000410000 */
[----:B------:R-:W5:Y:S01]  /*8150*/  MUFU.EX2 R107, R107 ;  /* 0x0000006b006b7308 */ /* 0x000f620000000800 */
[----:B-1----:R-:W-:Y:S01]  /*8160*/  F2FP.F16.F32.PACK_AB R4, R109, R113 ;  /* 0x000000716d04723e */ /* 0x002fe200000000ff */
[----:B------:R-:W-:Y:S01]  /*8170*/  FMUL.FTZ R49, R57, R110 ;  /* 0x0000006e39317220 */ /* 0x000fe20000410000 */
[-C--:B------:R-:W-:Y:S01]  /*8180*/  FMUL.FTZ R50, R58, R15.reuse ;  /* 0x0000000f3a327220 */ /* 0x080fe20000410000 */
[-C--:B------:R-:W-:Y:S01]  /*8190*/  FMUL.FTZ R51, R59, R15.reuse ;  /* 0x0000000f3b337220 */ /* 0x080fe20000410000 */
[-CC-:B------:R-:W-:Y:S01]  /*81a0*/  FFMA.FTZ R119, R176, R94.reuse, -R95.reuse ;  /* 0x0000005eb0777223 */ /* 0x180fe2000001085f */
[-CC-:B------:R-:W-:Y:S01]  /*81b0*/  FFMA.FTZ R121, R120, R94.reuse, -R95.reuse ;  /* 0x0000005e78797223 */ /* 0x180fe2000001085f */
[-CC-:B------:R-:W-:Y:S01]  /*81c0*/  FFMA.FTZ R122, R122, R94.reuse, -R95.reuse ;  /* 0x0000005e7a7a7223 */ /* 0x180fe2000001085f */
[----:B------:R-:W-:Y:S01]  /*81d0*/  MUFU.EX2 R111, R111 ;  /* 0x0000006f006f7308 */ /* 0x000fe20000000800 */
[----:B------:R-:W-:Y:S01]  /*81e0*/  FFMA.FTZ R178, R178, R94, -R95 ;  /* 0x0000005eb2b27223 */ /* 0x000fe2000001085f */
[-C--:B------:R-:W-:Y:S01]  /*81f0*/  FMUL.FTZ R56, R64, R110.reuse ;  /* 0x0000006e40387220 */ /* 0x080fe20000410000 */
[-C--:B------:R-:W-:Y:S01]  /*8200*/  FMUL.FTZ R57, R65, R110.reuse ;  /* 0x0000006e41397220 */ /* 0x080fe20000410000 */
[-C--:B------:R-:W-:Y:S01]  /*8210*/  FMUL.FTZ R58, R66, R15.reuse ;  /* 0x0000000f423a7220 */ /* 0x080fe20000410000 */
[-C--:B------:R-:W-:Y:S01]  /*8220*/  FMUL.FTZ R59, R67, R15.reuse ;  /* 0x0000000f433b7220 */ /* 0x080fe20000410000 */
[----:B------:R-:W-:Y:S01]  /*8230*/  FMUL.FTZ R68, R68, R110 ;  /* 0x0000006e44447220 */ /* 0x000fe20000410000 */
[----:B------:R-:W-:Y:S01]  /*8240*/  LDSM.16.MT88.4 R64, [R114+0x7400] ;  /* 0x007400007240783b */ /* 0x000fe20000004200 */
[----:B------:R-:W1:Y:S01]  /*8250*/  MUFU.EX2 R106, R106 ;  /* 0x0000006a006a7308 */ /* 0x000e620000000800 */
[----:B-----5:R-:W-:Y:S01]  /*8260*/  F2FP.F16.F32.PACK_AB R6, R107, R108 ;  /* 0x0000006c6b06723e */ /* 0x020fe200000000ff */
[----:B------:R-:W-:Y:S01]  /*8270*/  FMUL.FTZ R69, R69, R110 ;  /* 0x0000006e45457220 */ /* 0x000fe20000410000 */
[-C--:B------:R-:W-:Y:S01]  /*8280*/  FMUL.FTZ R70, R70, R15.reuse ;  /* 0x0000000f46467220 */ /* 0x080fe20000410000 */
[----:B------:R-:W-:Y:S01]  /*8290*/  FMUL.FTZ R71, R71, R15 ;  /* 0x0000000f47477220 */ /* 0x000fe20000410000 */
[-CC-:B------:R-:W-:Y:S01]  /*82a0*/  FFMA.FTZ R123, R172, R94.reuse, -R91.reuse ;  /* 0x0000005eac7b7223 */ /* 0x180fe2000001085b */
[-CC-:B------:R-:W-:Y:S01]  /*82b0*/  FFMA.FTZ R128, R170, R94.reuse, -R91.reuse ;  /* 0x0000005eaa807223 */ /* 0x180fe2000001085b */
[-CC-:B------:R-:W-:Y:S01]  /*82c0*/  FFMA.FTZ R154, R154, R94.reuse, -R91.reuse ;  /* 0x0000005e9a9a7223 */ /* 0x180fe2000001085b */
[----:B------:R-:W5:Y:S01]  /*82d0*/  MUFU.EX2 R85, R85 ;  /* 0x0000005500557308 */ /* 0x000f620000000800 */
        /* <DEDUP_REMOVED lines=8> */
[----:B-1----:R-:W-:Y:S01]  /*8360*/  F2FP.F16.F32.PACK_AB R5, R106, R111 ;  /* 0x0000006f6a05723e */ /* 0x002fe200000000ff */
[----:B------:R-:W-:Y:S01]  /*8370*/  LDSM.16.MT88.4 R100, [R114+0x6c00] ;  /* 0x006c00007264783b */ /* 0x000fe20000004200 */
[-CC-:B------:R-:W-:Y:S01]  /*8380*/  FFMA.FTZ R153, R96, R94.reuse, -R91.reuse ;  /* 0x0000005e60997223 */ /* 0x180fe2000001085b */
[-C--:B------:R-:W-:Y:S01]  /*8390*/  FFMA.FTZ R170, R89, R94.reuse, -R91 ;  /* 0x0000005e59aa7223 */ /* 0x080fe2000001085b */
[-CC-:B------:R-:W-:Y:S01]  /*83a0*/  FFMA.FTZ R155, R90, R94.reuse, -R95.reuse ;  /* 0x0000005e5a9b7223 */ /* 0x180fe2000001085f */
[-CC-:B------:R-:W-:Y:S01]  /*83b0*/  FFMA.FTZ R172, R88, R94.reuse, -R95.reuse ;  /* 0x0000005e58ac7223 */ /* 0x180fe2000001085f */
[-CC-:B------:R-:W-:Y:S01]  /*83c0*/  FFMA.FTZ R169, R92, R94.reuse, -R95.reuse ;  /* 0x0000005e5ca97223 */ /* 0x180fe2000001085f */
[----:B------:R-:W1:Y:S01]  /*83d0*/  MUFU.EX2 R116, R116 ;  /* 0x0000007400747308 */ /* 0x000e620000000800 */
[----:B-----5:R-:W-:Y:S01]  /*83e0*/  F2FP.F16.F32.PACK_AB R7, R18, R85 ;  /* 0x000000551207723e */ /* 0x020fe200000000ff */
[----:B------:R-:W-:Y:S01]  /*83f0*/  FFMA.FTZ R174, R93, R94, -R95 ;  /* 0x0000005e5dae7223 */ /* 0x000fe2000001085f */
[----:B------:R-:W-:Y:S04]  /*8400*/  LDSM.16.MT88.4 R96, [R112+0xc00] ;  /* 0x000c00007060783b */ /* 0x000fe80000004200 */
[----:B------:R-:W-:Y:S01]  /*8410*/  LDSM.16.MT88.4 R92, [R114+0x8c00] ;  /* 0x008c0000725c783b */ /* 0x000fe20000004200 */
[C---:B----4-:R-:W-:Y:S01]  /*8420*/  HMMA.16816.F32 R24, R4.reuse, R28, R24 ;  /* 0x0000001c0418723c */ /* 0x050fe20000001818 */
[----:B------:R-:W-:Y:S07]  /*8430*/  MUFU.EX2 R117, R117 ;  /* 0x0000007500757308 */ /* 0x000fee0000000800 */
[C---:B------:R-:W-:Y:S01]  /*8440*/  HMMA.16816.F32 R8, R4.reuse, R20, R8 ;  /* 0x000000140408723c */ /* 0x040fe20000001808 */
[----:B------:R-:W4:Y:S07]  /*8450*/  MUFU.EX2 R118, R118 ;  /* 0x0000007600767308 */ /* 0x000f2e0000000800 */
        /* <DEDUP_REMOVED lines=9> */
[----:B------:R-:W5:Y:S01]  /*84f0*/  LDSM.16.MT88.4 R76, [R112+0x1000] ;  /* 0x00100000704c783b */ /* 0x000f620000004200 */
[-C--:B------:R-:W-:Y:S01]  /*8500*/  FMUL.FTZ R47, R55, R15.reuse ;  /* 0x0000000f372f7220 */ /* 0x080fe20000410000 */
[-C--:B------:R-:W-:Y:S01]  /*8510*/  FMUL.FTZ R52, R60, R110.reuse ;  /* 0x0000006e3c347220 */ /* 0x080fe20000410000 */
[-C--:B------:R-:W-:Y:S01]  /*8520*/  FMUL.FTZ R53, R61, R110.reuse ;  /* 0x0000006e3d357220 */ /* 0x080fe20000410000 */
[-C--:B------:R-:W-:Y:S01]  /*8530*/  FMUL.FTZ R54, R62, R15.reuse ;  /* 0x0000000f3e367220 */ /* 0x080fe20000410000 */
[----:B------:R-:W-:Y:S01]  /*8540*/  FMUL.FTZ R55, R63, R15 ;  /* 0x0000000f3f377220 */ /* 0x000fe20000410000 */
[----:B------:R-:W-:Y:S01]  /*8550*/  MUFU.EX2 R119, R119 ;  /* 0x0000007700777308 */ /* 0x000fe20000000800 */
[----:B--2---:R-:W-:Y:S01]  /*8560*/  HMMA.16816.F32 R48, R4, R72, R48 ;  /* 0x000000480430723c */ /* 0x004fe20000001830 */
[----:B-1----:R-:W-:Y:S01]  /*8570*/  F2FP.F16.F32.PACK_AB R60, R116, R115 ;  /* 0x00000073743c723e */ /* 0x002fe200000000ff */
[----:B------:R-:W-:Y:S01]  /*8580*/  FFMA.FTZ R110, R168, R110, R113 ;  /* 0x0000006ea86e7223 */ /* 0x000fe20000010071 */
[----:B----4-:R-:W-:Y:S01]  /*8590*/  F2FP.F16.F32.PACK_AB R62, R118, R117 ;  /* 0x00000075763e723e */ /* 0x010fe200000000ff */
[----:B------:R-:W-:-:S02]  /*85a0*/  FFMA.FTZ R15, R166, R15, R111 ;  /* 0x0000000fa60f7223 */ /* 0x000fc4000001006f */
[----:B------:R-:W-:Y:S01]  /*85b0*/  FADD.FTZ R109, R109, R110 ;  /* 0x0000006e6d6d7221 */ /* 0x000fe20000010000 */
[----:B------:R-:W1:Y:S01]  /*85c0*/  MUFU.EX2 R120, R178 ;  /* 0x000000b200787308 */ /* 0x000e620000000800 */
[C---:B------:R-:W-:Y:S01]  /*85d0*/  HMMA.16816.F32 R52, R4.reuse, R74, R52 ;  /* 0x0000004a0434723c */ /* 0x040fe20000001834 */
[----:B------:R-:W2:Y:S01]  /*85e0*/  LDSM.16.MT88.4 R72, [R114+0x6400] ;  /* 0x006400007248783b */ /* 0x000ea20000004200 */
[----:B------:R-:W-:Y:S01]  /*85f0*/  FADD.FTZ R106, R106, R15 ;  /* 0x0000000f6a6a7221 */ /* 0x000fe20000010000 */
[----:B------:R-:W-:Y:S01]  /*8600*/  FADD.FTZ R108, R108, R109 ;  /* 0x0000006d6c6c7221 */ /* 0x000fe20000010000 */
[-C--:B------:R-:W-:Y:S02]  /*8610*/  MOV R15, R104.reuse ;  /* 0x00000068000f7202 */ /* 0x080fe40000000f00 */
[----:B------:R-:W-:Y:S01]  /*8620*/  FADD.FTZ R85, R85, R106 ;  /* 0x0000006a55557221 */ /* 0x000fe20000010000 */
[----:B------:R-:W-:Y:S01]  /*8630*/  MUFU.EX2 R121, R121 ;  /* 0x0000007900797308 */ /* 0x000fe20000000800 */
[----:B---3--:R-:W-:Y:S01]  /*8640*/  HMMA.16816.F32 R32, R4, R80, R32 ;  /* 0x000000500420723c */ /* 0x008fe20000001820 */
[----:B------:R-:W-:Y:S01]  /*8650*/  FADD.FTZ R108, R107, R108 ;  /* 0x0000006c6b6c7221 */ /* 0x000fe20000010000 */
[----:B------:R-:W-:Y:S01]  /*8660*/  FADD.FTZ R18, R18, R85 ;  /* 0x0000005512127221 */ /* 0x000fe20000010000 */
[----:B------:R-:W-:-:S02]  /*8670*/  @P6 MOV R15, R104 ;  /* 0x00000068000f6202 */ /* 0x000fc40000000f00 */
[----:B------:R-:W-:Y:S02]  /*8680*/  FADD.FTZ R115, R115, R108 ;  /* 0x0000006c73737221 */ /* 0x000fe40000010000 */
[----:B------:R-:W3:Y:S01]  /*8690*/  MUFU.EX2 R122, R122 ;  /* 0x0000007a007a7308 */ /* 0x000ee20000000800 */
[C---:B------:R-:W-:Y:S01]  /*86a0*/  HMMA.16816.F32 R36, R4.reuse, R82, R36 ;  /* 0x000000520424723c */ /* 0x040fe20000001824 */
[----:B------:R-:W4:Y:S01]  /*86b0*/  LDSM.16.MT88.4 R80, [R112+0x2000] ;  /* 0x002000007050783b */ /* 0x000f220000004200 */
[----:B-1----:R-:W-:Y:S01]  /*86c0*/  F2FP.F16.F32.PACK_AB R61, R120, R119 ;  /* 0x00000077783d723e */ /* 0x002fe200000000ff */
[----:B------:R-:W-:Y:S01]  /*86d0*/  FADD.FTZ R119, R119, R18 ;  /* 0x0000001277777221 */ /* 0x000fe20000010000 */
[----:B------:R-:W-:Y:S01]  /*86e0*/  FADD.FTZ R116, R116, R115 ;  /* 0x0000007374747221 */ /* 0x000fe20000010000 */
[-C--:B------:R-:W-:Y:S02]  /*86f0*/  MOV R18, R105.reuse ;  /* 0x0000006900127202 */ /* 0x080fe40000000f00 */
[----:B------:R-:W-:Y:S01]  /*8700*/  MUFU.EX2 R123, R123 ;  /* 0x0000007b007b7308 */ /* 0x000fe20000000800 */
[----:B------:R-:W-:Y:S01]  /*8710*/  FADD.FTZ R120, R120, R119 ;  /* 0x0000007778787221 */ /* 0x000fe20000010000 */
[----:B-----5:R-:W-:Y:S01]  /*8720*/  HMMA.16816.F32 R40, R4, R76, R40 ;  /* 0x0000004c0428723c */ /* 0x020fe20000001828 */
[----:B------:R-:W-:Y:S01]  /*8730*/  FADD.FTZ R117, R117, R116 ;  /* 0x0000007475757221 */ /* 0x000fe20000010000 */
[----:B------:R-:W-:-:S03]  /*8740*/  @P6 MOV R18, R105 ;  /* 0x0000006900126202 */ /* 0x000fc60000000f00 */
[----:B------:R-:W-:Y:S01]  /*8750*/  FADD.FTZ R118, R118, R117 ;  /* 0x0000007576767221 */ /* 0x000fe20000010000 */
[----:B------:R-:W1:Y:S01]  /*8760*/  MUFU.EX2 R128, R128 ;  /* 0x0000008000807308 */ /* 0x000e620000000800 */
[----:B---3--:R-:W-:Y:S01]  /*8770*/  F2FP.F16.F32.PACK_AB R63, R122, R121 ;  /* 0x000000797a3f723e */ /* 0x008fe200000000ff */
[----:B------:R-:W-:Y:S01]  /*8780*/  HMMA.16816.F32 R44, R4, R78, R44 ;  /* 0x0000004e042c723c */ /* 0x000fe2000000182c */
[----:B------:R-:W3:Y:S01]  /*8790*/  LDSM.16.MT88.4 R76, [R112+0x400] ;  /* 0x00040000704c783b */ /* 0x000ee20000004200 */
[----:B------:R-:W-:-:S04]  /*87a0*/  FADD.FTZ R121, R121, R120 ;  /* 0x0000007879797221 */ /* 0x000fc80000010000 */
[----:B------:R-:W-:Y:S01]  /*87b0*/  MUFU.EX2 R154, R154 ;  /* 0x0000009a009a7308 */ /* 0x000fe20000000800 */
[----:B------:R-:W-:Y:S01]  /*87c0*/  FADD.FTZ R122, R122, R121 ;  /* 0x000000797a7a7221 */ /* 0x000fe20000010000 */
[C---:B--2---:R-:W-:Y:S06]  /*87d0*/  HMMA.16816.F32 R8, R60.reuse, R72, R8 ;  /* 0x000000483c08723c */ /* 0x044fec0000001808 */
[----:B------:R-:W-:Y:S02]  /*87e0*/  MUFU.EX2 R127, R127 ;  /* 0x0000007f007f7308 */ /* 0x000fe40000000800 */
[----:B------:R-:W-:Y:S01]  /*87f0*/  HMMA.16816.F32 R20, R60, R74, R20 ;  /* 0x0000004a3c14723c */ /* 0x000fe20000001814 */
[----:B------:R-:W2:Y:S05]  /*8800*/  LDSM.16.MT88.4 R72, [R112+0x1400] ;  /* 0x001400007048783b */ /* 0x000eaa0000004200 */
[----:B------:R-:W-:Y:S02]  /*8810*/  MUFU.EX2 R129, R129 ;  /* 0x0000008100817308 */ /* 0x000fe40000000800 */
[C---:B----4-:R-:W-:Y:S06]  /*8820*/  HMMA.16816.F32 R56, R4.reuse, R80, R56 ;  /* 0x000000500438723c */ /* 0x050fec0000001838 */
[----:B------:R-:W4:Y:S02]  /*8830*/  MUFU.EX2 R130, R130 ;  /* 0x0000008200827308 */ /* 0x000f240000000800 */
[----:B------:R-:W-:Y:S01]  /*8840*/  HMMA.16816.F32 R4, R4, R82, R68 ;  /* 0x000000520404723c */ /* 0x000fe20000001844 */
[----:B------:R-:W5:Y:S05]  /*8850*/  LDSM.16.MT88.4 R80, [R112+0x2400] ;  /* 0x002400007050783b */ /* 0x000f6a0000004200 */
[----:B------:R-:W-:Y:S02]  /*8860*/  MUFU.EX2 R131, R131 ;  /* 0x0000008300837308 */ /* 0x000fe40000000800 */
[C---:B------:R-:W-:Y:S06]  /*8870*/  HMMA.16816.F32 R32, R60.reuse, R64, R32 ;  /* 0x000000403c20723c */ /* 0x040fec0000001820 */
[----:B------:R-:W4:Y:S02]  /*8880*/  MUFU.EX2 R136, R136 ;  /* 0x0000008800887308 */ /* 0x000f240000000800 */
[C---:B---3--:R-:W-:Y:S06]  /*8890*/  HMMA.16816.F32 R24, R60.reuse, R76, R24 ;  /* 0x0000004c3c18723c */ /* 0x048fec0000001818 */
[----:B------:R-:W-:Y:S02]  /*88a0*/  MUFU.EX2 R135, R135 ;  /* 0x0000008700877308 */ /* 0x000fe40000000800 */
[C---:B------:R-:W-:Y:S01]  /*88b0*/  HMMA.16816.F32 R28, R60.reuse, R78, R28 ;  /* 0x0000004e3c1c723c */ /* 0x040fe2000000181c */
[----:B------:R-:W3:Y:S05]  /*88c0*/  LDSM.16.MT88.4 R76, [R114+0x8400] ;  /* 0x00840000724c783b */ /* 0x000eea0000004200 */
[----:B------:R-:W4:Y:S02]  /*88d0*/  MUFU.EX2 R152, R152 ;  /* 0x0000009800987308 */ /* 0x000f240000000800 */
[C---:B--2---:R-:W-:Y:S06]  /*88e0*/  HMMA.16816.F32 R68, R60.reuse, R72, R40 ;  /* 0x000000483c44723c */ /* 0x044fec0000001828 */
[----:B------:R-:W-:Y:S02]  /*88f0*/  MUFU.EX2 R153, R153 ;  /* 0x0000009900997308 */ /* 0x000fe40000000800 */
[C---:B------:R-:W-:Y:S01]  /*8900*/  HMMA.16816.F32 R44, R60.reuse, R74, R44 ;  /* 0x0000004a3c2c723c */ /* 0x040fe2000000182c */
[----:B------:R-:W2:Y:S05]  /*8910*/  LDSM.16.MT88.4 R72, [R114+0x6800] ;  /* 0x006800007248783b */ /* 0x000eaa0000004200 */
[----:B------:R-:W-:Y:S02]  /*8920*/  MUFU.EX2 R170, R170 ;  /* 0x000000aa00aa7308 */ /* 0x000fe40000000800 */
[C---:B------:R-:W-:Y:S01]  /*8930*/  HMMA.16816.F32 R64, R60.reuse, R66, R36 ;  /* 0x000000423c40723c */ /* 0x040fe20000001824 */
[----:B------:R-:W2:Y:S05]  /*8940*/  LDSM.16.MT88.4 R36, [R112+0x800] ;  /* 0x000800007024783b */ /* 0x000eaa0000004200 */
[----:B------:R-:W-:Y:S02]  /*8950*/  MUFU.EX2 R155, R155 ;  /* 0x0000009b009b7308 */ /* 0x000fe40000000800 */
[C---:B-----5:R-:W-:Y:S06]  /*8960*/  HMMA.16816.F32 R56, R60.reuse, R80, R56 ;  /* 0x000000503c38723c */ /* 0x060fec0000001838 */
[----:B------:R-:W5:Y:S02]  /*8970*/  MUFU.EX2 R172, R172 ;  /* 0x000000ac00ac7308 */ /* 0x000f640000000800 */
[C---:B------:R-:W-:Y:S01]  /*8980*/  HMMA.16816.F32 R4, R60.reuse, R82, R4 ;  /* 0x000000523c04723c */ /* 0x040fe20000001804 */
[----:B------:R-:W-:Y:S05]  /*8990*/  LDSM.16.MT88.4 R80, [R112+0x2800] ;  /* 0x002800007050783b */ /* 0x000fea0000004200 */
[----:B------:R-:W-:Y:S02]  /*89a0*/  MUFU.EX2 R169, R169 ;  /* 0x000000a900a97308 */ /* 0x000fe40000000800 */
[C---:B---3--:R-:W-:Y:S01]  /*89b0*/  HMMA.16816.F32 R40, R60.reuse, R76, R48 ;  /* 0x0000004c3c28723c */ /* 0x048fe20000001830 */
[----:B------:R-:W3:Y:S05]  /*89c0*/  LDSM.16.MT88.4 R48, [R114+0x7800] ;  /* 0x007800007230783b */ /* 0x000eea0000004200 */
[----:B------:R-:W5:Y:S02]  /*89d0*/  MUFU.EX2 R174, R174 ;  /* 0x000000ae00ae7308 */ /* 0x000f640000000800 */
[----:B------:R-:W-:Y:S01]  /*89e0*/  HMMA.16816.F32 R76, R60, R78, R52 ;  /* 0x0000004e3c4c723c */ /* 0x000fe20000001834 */
[----:B-1----:R-:W-:Y:S01]  /*89f0*/  F2FP.F16.F32.PACK_AB R60, R128, R123 ;  /* 0x0000007b803c723e */ /* 0x002fe200000000ff */
[----:B------:R-:W1:Y:S01]  /*8a00*/  LDSM.16.MT88.4 R52, [R112+0x1800] ;  /* 0x001800007034783b */ /* 0x000e620000004200 */
[----:B----4-:R-:W-:Y:S01]  /*8a10*/  F2FP.F16.F32.PACK_AB R61, R130, R129 ;  /* 0x00000081823d723e */ /* 0x010fe200000000ff */
        /* <DEDUP_REMOVED lines=11> */
[C---:B------:R-:W-:Y:S08]  /*8ad0*/  HMMA.16816.F32 R20, R60.reuse, R74, R20 ;  /* 0x0000004a3c14723c */ /* 0x040ff00000001814 */
[C---:B------:R-:W-:Y:S08]  /*8ae0*/  HMMA.16816.F32 R72, R60.reuse, R36, R24 ;  /* 0x000000243c48723c */ /* 0x040ff00000001818 */
[C---:B------:R-:W-:Y:S01]  /*8af0*/  HMMA.16816.F32 R36, R60.reuse, R38, R28 ;  /* 0x000000263c24723c */ /* 0x040fe2000000181c */
[----:B------:R-:W2:Y:S07]  /*8b00*/  LDSM.16.MT88.4 R28, [R114+0x8800] ;  /* 0x00880000721c783b */ /* 0x000eae0000004200 */
[C---:B---3--:R-:W-:Y:S08]  /*8b10*/  HMMA.16816.F32 R32, R60.reuse, R48, R32 ;  /* 0x000000303c20723c */ /* 0x048ff00000001820 */
[C---:B------:R-:W-:Y:S08]  /*8b20*/  HMMA.16816.F32 R24, R60.reuse, R50, R64 ;  /* 0x000000323c18723c */ /* 0x040ff00000001840 */
[C---:B-1----:R-:W-:Y:S08]  /*8b30*/  HMMA.16816.F32 R48, R60.reuse, R52, R68 ;  /* 0x000000343c30723c */ /* 0x042ff00000001844 */
[C---:B------:R-:W-:Y:S01]  /*8b40*/  HMMA.16816.F32 R68, R60.reuse, R82, R4 ;  /* 0x000000523c44723c */ /* 0x040fe20000001804 */
[----:B------:R-:W-:Y:S01]  /*8b50*/  F2FP.F16.F32.PACK_AB R4, R152, R135 ;  /* 0x000000879804723e */ /* 0x000fe200000000ff */
[----:B------:R-:W-:Y:S01]  /*8b60*/  FADD.FTZ R135, R135, R154 ;  /* 0x0000009a87877221 */ /* 0x000fe20000010000 */
[----:B-----5:R-:W-:Y:S01]  /*8b70*/  F2FP.F16.F32.PACK_AB R5, R172, R155 ;  /* 0x0000009bac05723e */ /* 0x020fe200000000ff */
[----:B------:R-:W-:Y:S01]  /*8b80*/  FADD.FTZ R155, R155, R136 ;  /* 0x000000889b9b7221 */ /* 0x000fe20000010000 */
[----:B------:R-:W-:Y:S01]  /*8b90*/  F2FP.F16.F32.PACK_AB R6, R170, R153 ;  /* 0x00000099aa06723e */ /* 0x000fe200000000ff */
[----:B------:R-:W-:Y:S01]  /*8ba0*/  FADD.FTZ R152, R152, R135 ;  /* 0x0000008798987221 */ /* 0x000fe20000010000 */
[----:B------:R-:W-:Y:S01]  /*8bb0*/  F2FP.F16.F32.PACK_AB R7, R174, R169 ;  /* 0x000000a9ae07723e */ /* 0x000fe200000000ff */
[----:B------:R-:W-:Y:S01]  /*8bc0*/  HMMA.16816.F32 R52, R60, R54, R44 ;  /* 0x000000363c34723c */ /* 0x000fe2000000182c */
[----:B------:R-:W1:Y:S01]  /*8bd0*/  LDSM.16.MT88.4 R44, [R114+0x7c00] ;  /* 0x007c0000722c783b */ /* 0x000e620000004200 */
[----:B------:R-:W-:Y:S01]  /*8be0*/  FADD.FTZ R172, R172, R155 ;  /* 0x0000009bacac7221 */ /* 0x000fe20000010000 */
[----:B------:R-:W-:-:S03]  /*8bf0*/  FADD.FTZ R153, R153, R152 ;  /* 0x0000009899997221 */ /* 0x000fc60000010000 */
[----:B------:R-:W-:Y:S01]  /*8c00*/  FADD.FTZ R169, R169, R172 ;  /* 0x000000aca9a97221 */ /* 0x000fe20000010000 */
[----:B------:R-:W-:Y:S01]  /*8c10*/  FADD.FTZ R168, R170, R153 ;  /* 0x00000099aaa87221 */ /* 0x000fe20000010000 */
[----:B--2---:R-:W-:Y:S02]  /*8c20*/  HMMA.16816.F32 R88, R60, R28, R40 ;  /* 0x0000001c3c58723c */ /* 0x004fe40000001828 */
[----:B------:R-:W-:-:S06]  /*8c30*/  FADD.FTZ R166, R174, R169 ;  /* 0x000000a9aea67221 */ /* 0x000fcc0000010000 */
[C---:B------:R-:W-:Y:S08]  /*8c40*/  HMMA.16816.F32 R28, R60.reuse, R30, R76 ;  /* 0x0000001e3c1c723c */ /* 0x040ff0000000184c */
[----:B------:R-:W-:Y:S08]  /*8c50*/  HMMA.16816.F32 R64, R60, R80, R56 ;  /* 0x000000503c40723c */ /* 0x000ff00000001838 */
[C---:B------:R-:W-:Y:S01]  /*8c60*/  HMMA.16816.F32 R80, R4.reuse, R100, R8 ;  /* 0x000000640450723c */ /* 0x040fe20000001808 */
[----:B------:R-:W2:Y:S07]  /*8c70*/  LDSM.16.MT88.4 R8, [R112+0x1c00] ;  /* 0x001c00007008783b */ /* 0x000eae0000004200 */
[C---:B------:R-:W-:Y:S01]  /*8c80*/  HMMA.16816.F32 R76, R4.reuse, R102, R20 ;  /* 0x00000066044c723c */ /* 0x040fe20000001814 */
[----:B------:R-:W3:Y:S07]  /*8c90*/  LDSM.16.MT88.4 R20, [R112+0x2c00] ;  /* 0x002c00007014783b */ /* 0x000eee0000004200 */
[----:B-1----:R-:W-:Y:S01]  /*8ca0*/  HMMA.16816.F32 R40, R4, R44, R32 ;  /* 0x0000002c0428723c */ /* 0x002fe20000001820 */
[----:B------:R-:W-:-:S07]  /*8cb0*/  MOV R32, R84 ;  /* 0x0000005400207202 */ /* 0x000fce0000000f00 */
        /* <DEDUP_REMOVED lines=10> */
[----:B------:R-:W-:-:S15]  /*8d60*/  @P6 BRA `(.L_x_10221) ;  /* 0x0000000000046947 */ /* 0x000fde0003800000 */
.L_x_10212:
[----:B------:R-:W-:-:S07]  /*8d70*/  IADD3 R14, PT, PT, R32, -0x1, RZ ;  /* 0xffffffff200e7810 */ /* 0x000fce0007ffe0ff */
.L_x_10221:
[----:B------:R-:W-:Y:S05]  /*8d80*/  BSYNC B2 ;  /* 0x0000000000027941 */ /* 0x000fea0003800000 */
.L_x_10211:
        /* <DEDUP_REMOVED lines=12> */
[----:B------:R-:W-:-:S02]  /*8e50*/  ISETP.NE.AND.EX P3, PT, R165, RZ, PT, P3 ;  /* 0x000000ffa500720c */ /* 0x000fc40003f65330 */
[----:B------:R-:W-:Y:S02]  /*8e60*/  VIMNMX R136, PT, PT, RZ, R13, !PT ;  /* 0x0000000dff887248 */ /* 0x000fe40007fe0100 */
[----:B------:R-:W-:-:S09]  /*8e70*/  VIADDMNMX R135, R13, 0x8, RZ, !PT ;  /* 0x000000080d877846 */ /* 0x000fd200078001ff */
.L_x_10229:
        /* <DEDUP_REMOVED lines=79> */
.L_x_10224:
[----:B------:R-:W-:Y:S05]  /*9370*/  BSYNC.RECONVERGENT B0 ;  /* 0x0000000000007941 */ /* 0x000fea0003800200 */
.L_x_10223:
        /* <DEDUP_REMOVED lines=21> */
[C---:B------:R-:W-:Y:S02]  /*94d0*/  LEA R170, P0, R139.reuse, R146, 0x1 ;  /* 0x000000928baa7211 */ /* 0x040fe400078008ff */
[----:B------:R-:W-:Y:S02]  /*94e0*/  SHF.R.U32.HI R124, RZ, 0x1, R86 ;  /* 0x00000001ff7c7819 */ /* 0x000fe40000011656 */
[----:B------:R-:W-:Y:S01]  /*94f0*/  LEA.HI.X R171, R139, R147, R140, 0x1, P0 ;  /* 0x000000938bab7211 */ /* 0x000fe200000f0c8c */
[----:B------:R-:W-:Y:S01]  /*9500*/  IMAD.U32 R126, RZ, RZ, UR6 ;  /* 0x00000006ff7e7e24 */ /* 0x000fe2000f8e00ff */
[----:B------:R-:W-:Y:S02]  /*9510*/  LOP3.LUT R91, R125, 0x100, RZ, 0xc0, !PT ;  /* 0x000001007d5b7812 */ /* 0x000fe400078ec0ff */
[----:B------:R-:W-:Y:S01]  /*9520*/  LOP3.LUT R89, R128, 0xc0, RZ, 0xc0, !PT ;  /* 0x000000c080597812 */ /* 0x000fe200078ec0ff */
[----:B------:R-:W-:Y:S01]  /*9530*/  IMAD R167, R167, 0x2, R126 ;  /* 0x00000002a7a77824 */ /* 0x000fe200078e027e */
[----:B------:R-:W-:Y:S02]  /*9540*/  LOP3.LUT R127, R124, 0x8, RZ, 0xc0, !PT ;  /* 0x000000087c7f7812 */ /* 0x000fe400078ec0ff */
[----:B------:R-:W-:Y:S02]  /*9550*/  LOP3.LUT R125, R125, 0x3e00, RZ, 0xc0, !PT ;  /* 0x00003e007d7d7812 */ /* 0x000fe400078ec0ff */
[----:B------:R-:W-:Y:S01]  /*9560*/  @!PT LDS RZ, [RZ] ;  /* 0x00000000fffff984 */ /* 0x000fe20000000800 */
[----:B------:R-:W-:Y:S01]  /*9570*/  @!PT LDS RZ, [RZ] ;  /* 0x00000000fffff984 */ /* 0x000fe20000000800 */
[----:B------:R-:W-:Y:S01]  /*9580*/  @!PT LDS RZ, [RZ] ;  /* 0x00000000fffff984 */ /* 0x000fe20000000800 */
[----:B------:R1:W-:Y:S01]  /*9590*/  @!P6 LDGSTS.E.BYPASS.LTC128B.128 [R167+0x6000], desc[UR4][R146.64] ;  /* 0x0600000092a7efae */ /* 0x0003e2000b981a04 */
[----:B------:R-:W-:Y:S02]  /*95a0*/  LOP3.LUT R88, R91, 0x20, R128, 0xf8, !PT ;  /* 0x000000205b587812 */ /* 0x000fe400078ef880 */
[----:B------:R-:W-:Y:S01]  /*95b0*/  LOP3.LUT R84, R87, 0x18, RZ, 0xc0, !PT ;  /* 0x0000001857547812 */ /* 0x000fe200078ec0ff */
[----:B------:R-:W-:Y:S01]  /*95c0*/  @P6 STS.128 [R167+0x6000], RZ ;  /* 0x006000ffa7006388 */ /* 0x000fe20000000c00 */
[----:B------:R-:W-:Y:S02]  /*95d0*/  LOP3.LUT R89, R89, 0x8, R86, 0xf8, !PT ;  /* 0x0000000859597812 */ /* 0x000fe400078ef856 */
[--C-:B------:R-:W-:Y:S01]  /*95e0*/  LOP3.LUT R127, R127, 0xc0, R128.reuse, 0xf8, !PT ;  /* 0x000000c07f7f7812 */ /* 0x100fe200078ef880 */
[----:B------:R-:W-:Y:S01]  /*95f0*/  @!PT LDS RZ, [RZ] ;  /* 0x00000000fffff984 */ /* 0x000fe20000000800 */
[----:B------:R-:W-:Y:S01]  /*9600*/  @!PT LDS RZ, [RZ] ;  /* 0x00000000fffff984 */ /* 0x000fe20000000800 */
[----:B------:R-:W-:Y:S01]  /*9610*/  @!PT LDS RZ, [RZ] ;  /* 0x00000000fffff984 */ /* 0x000fe20000000800 */
[----:B------:R1:W-:Y:S01]  /*9620*/  @!P5 LDGSTS.E.BYPASS.LTC128B.128 [R167+0x7000], desc[UR4][R146.64+0x40] ;  /* 0x0700004092a7dfae */ /* 0x0003e2000b981a04 */
[----:B------:R-:W-:Y:S02]  /*9630*/  LOP3.LUT R91, R125, 0x20, R128, 0xf8, !PT ;  /* 0x000000207d5b7812 */ /* 0x000fe400078ef880 */
[----:B------:R-:W-:Y:S01]  /*9640*/  LOP3.LUT R89, R88, R89, R84, 0xf6, !PT ;  /* 0x0000005958597212 */ /* 0x000fe200078ef654 */
[----:B------:R-:W-:Y:S01]  /*9650*/  @P5 STS.128 [R167+0x7000], RZ ;  /* 0x007000ffa7005388 */ /* 0x000fe20000000c00 */
[----:B------:R-:W-:Y:S02]  /*9660*/  LOP3.LUT R127, R127, R84, RZ, 0x3c, !PT ;  /* 0x000000547f7f7212 */ /* 0x000fe400078e3cff */
[----:B------:R-:W-:Y:S01]  /*9670*/  LOP3.LUT R84, R91, 0x100, R128, 0xf8, !PT ;  /* 0x000001005b547812 */ /* 0x000fe200078ef880 */
[----:B------:R-:W-:Y:S01]  /*9680*/  @!PT LDS RZ, [RZ] ;  /* 0x00000000fffff984 */ /* 0x000fe20000000800 */
[----:B------:R-:W-:Y:S01]  /*9690*/  @!PT LDS RZ, [RZ] ;  /* 0x00000000fffff984 */ /* 0x000fe20000000800 */
[----:B------:R-:W-:Y:S01]  /*96a0*/  @!PT LDS RZ, [RZ] ;  /* 0x00000000fffff984 */ /* 0x000fe20000000800 */
[----:B------:R1:W-:Y:S01]  /*96b0*/  @!P4 LDGSTS.E.BYPASS.LTC128B.128 [R167+0x8000], desc[UR4][R146.64+0x80] ;  /* 0x0800008092a7cfae */ /* 0x0003e2000b981a04 */
[--C-:B------:R-:W-:Y:S01]  /*96c0*/  IMAD R130, R89, 0x2, R126.reuse ;  /* 0x0000000259827824 */ /* 0x100fe200078e027e */
[----:B------:R-:W-:Y:S02]  /*96d0*/  LOP3.LUT P2, RZ, R86, 0x4, RZ, 0xc0, !PT ;  /* 0x0000000456ff7812 */ /* 0x000fe4000784c0ff */
        /* <DEDUP_REMOVED lines=47> */
[----:B------:R-:W-:Y:S07]  /*99d0*/  LDSM.16.M88.4 R112, [R84+0x4000] ;  /* 0x004000005470783b */ /* 0x000fee0000000200 */
[C---:B------:R-:W-:Y:S08]  /*99e0*/  HMMA.16816.F32 R12, R108.reuse, R116, R12 ;  /* 0x000000746c0c723c */ /* 0x040ff0000000180c */
        /* <DEDUP_REMOVED lines=8> */
[C---:B---3--:R-:W-:Y:S08]  /*9a70*/  HMMA.16816.F32 R4, R88.reuse, R96, R4 ;  /* 0x000000605804723c */ /* 0x048ff00000001804 */
[C---:B------:R-:W-:Y:S01]  /*9a80*/  HMMA.16816.F32 R8, R88.reuse, R98, R8 ;  /* 0x000000625808723c */ /* 0x040fe20000001808 */
[----:B------:R-:W3:Y:S07]  /*9a90*/  LDSM.16.M88.4 R96, [R84+0x4400] ;  /* 0x004400005460783b */ /* 0x000eee0000000200 */
[C---:B------:R-:W-:Y:S08]  /*9aa0*/  HMMA.16816.F32 R12, R88.reuse, R100, R12 ;  /* 0x00000064580c723c */ /* 0x040ff0000000180c */
[C---:B------:R-:W-:Y:S01]  /*9ab0*/  HMMA.16816.F32 R16, R88.reuse, R102, R16 ;  /* 0x000000665810723c */ /* 0x040fe20000001810 */
[----:B------:R-:W5:Y:S07]  /*9ac0*/  LDSM.16.M88.4 R100, [R84+0x4800] ;  /* 0x004800005464783b */ /* 0x000f6e0000000200 */
[C---:B----4-:R-:W-:Y:S08]  /*9ad0*/  HMMA.16816.F32 R20, R88.reuse, R104, R20 ;  /* 0x000000685814723c */ /* 0x050ff00000001814 */
[C---:B------:R-:W-:Y:S01]  /*9ae0*/  HMMA.16816.F32 R24, R88.reuse, R106, R24 ;  /* 0x0000006a5818723c */ /* 0x040fe20000001818 */
[----:B------:R-:W-:Y:S07]  /*9af0*/  LDSM.16.M88.4 R104, [R130+0x5000] ;  /* 0x005000008268783b */ /* 0x000fee0000000200 */
[C---:B-1----:R-:W-:Y:S08]  /*9b00*/  HMMA.16816.F32 R28, R88.reuse, R92, R28 ;  /* 0x0000005c581c723c */ /* 0x042ff0000000181c */
        /* <DEDUP_REMOVED lines=9> */
[C---:B-----5:R-:W-:Y:S08]  /*9ba0*/  HMMA.16816.F32 R20, R108.reuse, R100, R20 ;  /* 0x000000646c14723c */ /* 0x060ff00000001814 */
[C---:B------:R-:W-:Y:S01]  /*9bb0*/  HMMA.16816.F32 R24, R108.reuse, R102, R24 ;  /* 0x000000666c18723c */ /* 0x040fe20000001818 */
[----:B------:R-:W-:Y:S07]  /*9bc0*/  LDSM.16.M88.4 R100, [R84+0x5000] ;  /* 0x005000005464783b */ /* 0x000fee0000000200 */
[C---:B-1----:R-:W-:Y:S08]  /*9bd0*/  HMMA.16816.F32 R28, R108.reuse, R88, R28 ;  /* 0x000000586c1c723c */ /* 0x042ff0000000181c */
[----:B------:R-:W-:Y:S01]  /*9be0*/  HMMA.16816.F32 R32, R108, R90, R32 ;  /* 0x0000005a6c20723c */ /* 0x000fe20000001820 */
[----:B------:R-:W1:Y:S04]  /*9bf0*/  LDSM.16.M88.4 R88, [R129+0x2000] ;  /* 0x002000008158783b */ /* 0x000e680000000200 */
[----:B------:R-:W-:Y:S03]  /*9c00*/  LDSM.16.M88.4 R108, [R84+0x5800] ;  /* 0x00580000546c783b */ /* 0x000fe60000000200 */
[C---:B----4-:R-:W-:Y:S08]  /*9c10*/  HMMA.16816.F32 R4, R92.reuse, R104, R4 ;  /* 0x000000685c04723c */ /* 0x050ff00000001804 */
[C---:B------:R-:W-:Y:S01]  /*9c20*/  HMMA.16816.F32 R8, R92.reuse, R106, R8 ;  /* 0x0000006a5c08723c */ /* 0x040fe20000001808 */
[----:B------:R-:W3:Y:S07]  /*9c30*/  LDSM.16.M88.4 R104, [R84+0x5400] ;  /* 0x005400005468783b */ /* 0x000eee0000000200 */
[C---:B------:R-:W-:Y:S08]  /*9c40*/  HMMA.16816.F32 R12, R92.reuse, R116, R12 ;  /* 0x000000745c0c723c */ /* 0x040ff0000000180c */
[C---:B------:R-:W-:Y:S01]  /*9c50*/  HMMA.16816.F32 R16, R92.reuse, R118, R16 ;  /* 0x000000765c10723c */ /* 0x040fe20000001810 */
[----:B------:R-:W4:Y:S01]  /*9c60*/  LDSM.16.M88.4 R116, [R84+0x5c00] ;  /* 0x005c00005474783b */ /* 0x000f220000000200 */
[----:B------:R-:W-:Y:S04]  /*9c70*/  DEPBAR.LE SB0, 0x0 ;  /* 0x000080000000791a */ /* 0x000fe80000000000 */
[----:B------:R-:W-:Y:S02]  /*9c80*/  BAR.SYNC.DEFER_BLOCKING 0x0 ;  /* 0x0000000000007b1d */ /* 0x000fe40000010000 */
[C---:B--2---:R-:W-:Y:S08]  /*9c90*/  HMMA.16816.F32 R20, R92.reuse, R96, R20 ;  /* 0x000000605c14723c */ /* 0x044ff00000001814 */
[C---:B------:R-:W-:Y:S08]  /*9ca0*/  HMMA.16816.F32 R24, R92.reuse, R98, R24 ;  /* 0x000000625c18723c */ /* 0x040ff00000001818 */
[C---:B------:R-:W-:Y:S08]  /*9cb0*/  HMMA.16816.F32 R28, R92.reuse, R112, R28 ;  /* 0x000000705c1c723c */ /* 0x040ff0000000181c */
[----:B------:R-:W-:Y:S08]  /*9cc0*/  HMMA.16816.F32 R32, R92, R114, R32 ;  /* 0x000000725c20723c */ /* 0x000ff00000001820 */
[C---:B-1----:R-:W-:Y:S08]  /*9cd0*/  HMMA.16816.F32 R4, R88.reuse, R100, R4 ;  /* 0x000000645804723c */ /* 0x042ff00000001804 */
[C---:B------:R-:W-:Y:S08]  /*9ce0*/  HMMA.16816.F32 R8, R88.reuse, R102, R8 ;  /* 0x000000665808723c */ /* 0x040ff00000001808 */
[C---:B---3--:R-:W-:Y:S08]  /*9cf0*/  HMMA.16816.F32 R12, R88.reuse, R104, R12 ;  /* 0x00000068580c723c */ /* 0x048ff0000000180c */
        /* <DEDUP_REMOVED lines=83> */
.L_x_10228:
[----:B------:R-:W-:Y:S05]  /*a230*/  BSYNC.RECONVERGENT B0 ;  /* 0x0000000000007941 */ /* 0x000fea0003800200 */
.L_x_10227:
        /* <DEDUP_REMOVED lines=37> */
.L_x_10226:
[----:B------:R-:W-:Y:S05]  /*a490*/  BSYNC.RECONVERGENT B1 ;  /* 0x0000000000017941 */ /* 0x000fea0003800200 */
.L_x_10225:
[----:B-1----:R-:W-:Y:S01]  /*a4a0*/  IABS R92, R154 ;  /* 0x0000009a005c7213 */ /* 0x002fe20000000000 */
[----:B------:R-:W2:Y:S01]  /*a4b0*/  LD.E R84, desc[UR4][R2.64+0xdc] ;  /* 0x0000dc0402547980 */ /* 0x000ea2000c101900 */
[----:B------:R-:W-:Y:S01]  /*a4c0*/  LOP3.LUT R127, R127, 0x120, R128, 0xf8, !PT ;  /* 0x000001207f7f7812 */ /* 0x000fe200078ef880 */
[C---:B------:R-:W-:Y:S01]  /*a4d0*/  VIADD R88, R155.reuse, 0xffffffe0 ;  /* 0xffffffe09b587836 */ /* 0x040fe20000000000 */
[----:B------:R-:W-:Y:S01]  /*a4e0*/  I2FP.F32.S32 R92, R92 ;  /* 0x0000005c005c7245 */ /* 0x000fe20000201400 */
[----:B------:R-:W-:Y:S02]  /*a4f0*/  VIADD R90, R154, 0x20 ;  /* 0x000000209a5a7836 */ /* 0x000fe40000000000 */
[C---:B------:R-:W-:Y:S01]  /*a500*/  VIADD R93, R155.reuse, 0xfffffff9 ;  /* 0xfffffff99b5d7836 */ /* 0x040fe20000000000 */
[C---:B------:R-:W-:Y:S01]  /*a510*/  ISETP.GE.AND P1, PT, R88.reuse, R136, PT ;  /* 0x000000885800720c */ /* 0x040fe20003f26270 */
[C---:B------:R-:W-:Y:S01]  /*a520*/  VIADD R95, R155.reuse, 0x1 ;  /* 0x000000019b5f7836 */ /* 0x040fe20000000000 */
[C---:B------:R-:W-:Y:S01]  /*a530*/  ISETP.GE.AND P4, PT, R88.reuse, R135, PT ;  /* 0x000000875800720c */ /* 0x040fe20003f86270 */
[C---:B------:R-:W-:Y:S01]  /*a540*/  VIADD R107, R155.reuse, 0xffffffe9 ;  /* 0xffffffe99b6b7836 */ /* 0x040fe20000000000 */
[C---:B------:R-:W-:Y:S01]  /*a550*/  ISETP.GE.AND P6, PT, R88.reuse, R138, PT ;  /* 0x0000008a5800720c */ /* 0x040fe20003fc6270 */
[----:B------:R-:W-:Y:S01]  /*a560*/  VIADD R97, R155, 0xfffffff8 ;  /* 0xfffffff89b617836 */ /* 0x000fe20000000000 */
[----:B------:R-:W-:Y:S01]  /*a570*/  ISETP.GE.AND P5, PT, R88, R137, PT ;  /* 0x000000895800720c */ /* 0x000fe20003fa6270 */
[C---:B------:R-:W-:Y:S01]  /*a580*/  VIADD R88, R154.reuse, 0x18 ;  /* 0x000000189a587836 */ /* 0x040fe20000000000 */
[----:B------:R-:W-:Y:S01]  /*a590*/  IABS R90, R90 ;  /* 0x0000005a005a7213 */ /* 0x000fe20000000000 */
[C---:B------:R-:W-:Y:S01]  /*a5a0*/  VIADD R91, R154.reuse, 0x21 ;  /* 0x000000219a5b7836 */ /* 0x040fe20000000000 */
[----:B------:R-:W-:Y:S01]  /*a5b0*/  ISETP.GE.AND P0, PT, R93, R136, PT ;  /* 0x000000885d00720c */ /* 0x000fe20003f06270 */
[C---:B------:R-:W-:Y:S01]  /*a5c0*/  VIADD R94, R155.reuse, 0x8 ;  /* 0x000000089b5e7836 */ /* 0x040fe20000000000 */
[----:B------:R-:W-:Y:S01]  /*a5d0*/  IABS R88, R88 ;  /* 0x0000005800587213 */ /* 0x000fe20000000000 */
[----:B------:R-:W-:Y:S01]  /*a5e0*/  VIADD R112, R155, 0xffffffe1 ;  /* 0xffffffe19b707836 */ /* 0x000fe20000000000 */
[----:B------:R-:W-:Y:S01]  /*a5f0*/  I2FP.F32.S32 R90, R90 ;  /* 0x0000005a005a7245 */ /* 0x000fe20000201400 */
[CC--:B------:R-:W-:Y:S01]  /*a600*/  FFMA.FTZ R17, -R157.reuse, R92.reuse, R17 ;  /* 0x0000005c9d117223 */ /* 0x0c0fe20000010111 */
[----:B------:R-:W-:Y:S01]  /*a610*/  IABS R91, R91 ;  /* 0x0000005b005b7213 */ /* 0x000fe20000000000 */
[C---:B------:R-:W-:Y:S01]  /*a620*/  FFMA.FTZ R23, -R157.reuse, R92, R23 ;  /* 0x0000005c9d177223 */ /* 0x040fe20000010117 */
[----:B------:R-:W-:Y:S01]  /*a630*/  I2FP.F32.S32 R88, R88 ;  /* 0x0000005800587245 */ /* 0x000fe20000201400 */
[C---:B------:R-:W-:Y:S01]  /*a640*/  VIADD R92, R154.reuse, 0x10 ;  /* 0x000000109a5c7836 */ /* 0x040fe20000000000 */
[----:B------:R-:W-:Y:S01]  /*a650*/  I2FP.F32.S32 R91, R91 ;  /* 0x0000005b005b7245 */ /* 0x000fe20000201400 */
[----:B------:R-:W-:Y:S01]  /*a660*/  FFMA.FTZ R7, -R157, R90, R7 ;  /* 0x0000005a9d077223 */ /* 0x000fe20000010107 */
[----:B------:R-:W-:Y:S01]  /*a670*/  FSEL R130, R17, -INF , P0 ;  /* 0xff80000011827808 */ /* 0x000fe20000000000 */
[C---:B------:R-:W-:Y:S01]  /*a680*/  FFMA.FTZ R11, -R157.reuse, R88, R11 ;  /* 0x000000589d0b7223 */ /* 0x040fe2000001010b */
[----:B------:R-:W-:Y:S01]  /*a690*/  IABS R92, R92 ;  /* 0x0000005c005c7213 */ /* 0x000fe20000000000 */
[C---:B------:R-:W-:Y:S02]  /*a6a0*/  VIADD R90, R154.reuse, 0x11 ;  /* 0x000000119a5a7836 */ /* 0x040fe40000000000 */
[C---:B------:R-:W-:Y:S01]  /*a6b0*/  FFMA.FTZ R5, -R157.reuse, R88, R5 ;  /* 0x000000589d057223 */ /* 0x040fe20000010105 */
[----:B------:R-:W-:Y:S01]  /*a6c0*/  FFMA.FTZ R6, -R157, R91, R6 ;  /* 0x0000005b9d067223 */ /* 0x000fe20000010106 */
[----:B------:R-:W-:Y:S01]  /*a6d0*/  I2FP.F32.S32 R88, R92 ;  /* 0x0000005c00587245 */ /* 0x000fe20000201400 */
[C---:B------:R-:W-:Y:S01]  /*a6e0*/  VIADD R92, R154.reuse, 0xfffffff8 ;  /* 0xfffffff89a5c7836 */ /* 0x040fe20000000000 */
[----:B------:R-:W-:Y:S01]  /*a6f0*/  IABS R91, R90 ;  /* 0x0000005a005b7213 */ /* 0x000fe20000000000 */
[C---:B------:R-:W-:Y:S01]  /*a700*/  VIADD R90, R154.reuse, 0x8 ;  /* 0x000000089a5a7836 */ /* 0x040fe20000000000 */
[----:B------:R-:W-:Y:S01]  /*a710*/  ISETP.GE.AND P0, PT, R95, R135, PT ;  /* 0x000000875f00720c */ /* 0x000fe20003f06270 */
[CC--:B------:R-:W-:Y:S01]  /*a720*/  FFMA.FTZ R9, -R157.reuse, R88.reuse, R9 ;  /* 0x000000589d097223 */ /* 0x0c0fe20000010109 */
[----:B------:R-:W-:Y:S01]  /*a730*/  I2FP.F32.S32 R91, R91 ;  /* 0x0000005b005b7245 */ /* 0x000fe20000201400 */
[C---:B------:R-:W-:Y:S01]  /*a740*/  FFMA.FTZ R15, -R157.reuse, R88, R15 ;  /* 0x000000589d0f7223 */ /* 0x040fe2000001010f */
[C---:B------:R-:W-:Y:S01]  /*a750*/  VIADD R88, R154.reuse, 0x1 ;  /* 0x000000019a587836 */ /* 0x040fe20000000000 */
[----:B------:R-:W-:Y:S01]  /*a760*/  IABS R90, R90 ;  /* 0x0000005a005a7213 */ /* 0x000fe20000000000 */
[C---:B------:R-:W-:Y:S02]  /*a770*/  VIADD R89, R154.reuse, 0x19 ;  /* 0x000000199a597836 */ /* 0x040fe40000000000 */
[CC--:B------:R-:W-:Y:S01]  /*a780*/  FFMA.FTZ R8, -R157.reuse, R91.reuse, R8 ;  /* 0x0000005b9d087223 */ /* 0x0c0fe20000010108 */
[----:B------:R-:W-:Y:S01]  /*a790*/  FFMA.FTZ R14, -R157, R91, R14 ;  /* 0x0000005b9d0e7223 */ /* 0x000fe2000001010e */
[----:B------:R-:W-:Y:S01]  /*a7a0*/  IABS R91, R88 ;  /* 0x00000058005b7213 */ /* 0x000fe20000000000 */
[C---:B------:R-:W-:Y:S01]  /*a7b0*/  VIADD R88, R154.reuse, 0xffffffe0 ;  /* 0xffffffe09a587836 */ /* 0x040fe20000000000 */
[----:B------:R-:W-:Y:S01]  /*a7c0*/  I2FP.F32.S32 R90, R90 ;  /* 0x0000005a005a7245 */ /* 0x000fe20000201400 */
[C---:B------:R-:W-:Y:S01]  /*a7d0*/  VIADD R102, R155.reuse, 0xfffffff1 ;  /* 0xfffffff19b667836 */ /* 0x040fe20000000000 */
[----:B------:R-:W-:Y:S01]  /*a7e0*/  IABS R92, R92 ;  /* 0x0000005c005c7213 */ /* 0x000fe20000000000 */
[----:B------:R-:W-:Y:S01]  /*a7f0*/  VIADD R110, R155, 0xffffffe8 ;  /* 0xffffffe89b6e7836 */ /* 0x000fe20000000000 */
[----:B------:R-:W-:Y:S01]  /*a800*/  IABS R89, R89 ;  /* 0x0000005900597213 */ /* 0x000fe20000000000 */
[CC--:B------:R-:W-:Y:S01]  /*a810*/  FFMA.FTZ R13, -R157.reuse, R90.reuse, R13 ;  /* 0x0000005a9d0d7223 */ /* 0x0c0fe2000001010d */
[----:B------:R-:W-:Y:S01]  /*a820*/  FFMA.FTZ R19, -R157, R90, R19 ;  /* 0x0000005a9d137223 */ /* 0x000fe20000010113 */
[----:B------:R-:W-:Y:S01]  /*a830*/  IABS R88, R88 ;  /* 0x0000005800587213 */ /* 0x000fe20000000000 */
[----:B------:R-:W-:Y:S01]  /*a840*/  IMAD.MOV.U32 R90, RZ, RZ, R92 ;  /* 0x000000ffff5a7224 */ /* 0x000fe200078e005c */
[----:B------:R-:W-:Y:S01]  /*a850*/  I2FP.F32.S32 R89, R89 ;  /* 0x0000005900597245 */ /* 0x000fe20000201400 */
[----:B------:R-:W-:Y:S01]  /*a860*/  VIADD R103, R155, 0xfffffff0 ;  /* 0xfffffff09b677836 */ /* 0x000fe20000000000 */
[----:B------:R-:W-:Y:S01]  /*a870*/  I2FP.F32.S32 R88, R88 ;  /* 0x0000005800587245 */ /* 0x000fe20000201400 */
[C---:B------:R-:W-:Y:S01]  /*a880*/  VIADD R92, R154.reuse, 0xffffffe1 ;  /* 0xffffffe19a5c7836 */ /* 0x040fe20000000000 */
[----:B------:R-:W-:Y:S01]  /*a890*/  I2FP.F32.S32 R90, R90 ;  /* 0x0000005a005a7245 */ /* 0x000fe20000201400 */
[CC--:B------:R-:W-:Y:S01]  /*a8a0*/  FFMA.FTZ R4, -R157.reuse, R89.reuse, R4 ;  /* 0x000000599d047223 */ /* 0x0c0fe20000010104 */
[C---:B------:R-:W-:Y:S01]  /*a8b0*/  FFMA.FTZ R10, -R157.reuse, R89, R10 ;  /* 0x000000599d0a7223 */ /* 0x040fe2000001010a */
[C---:B------:R-:W-:Y:S02]  /*a8c0*/  VIADD R89, R154.reuse, 0x9 ;  /* 0x000000099a597836 */ /* 0x040fe40000000000 */
[C---:B------:R-:W-:Y:S01]  /*a8d0*/  FFMA.FTZ R33, -R157.reuse, R88, R33 ;  /* 0x000000589d217223 */ /* 0x040fe20000010121 */
[C---:B------:R-:W-:Y:S02]  /*a8e0*/  VIADD R88, R154.reuse, 0xffffffe8 ;  /* 0xffffffe89a587836 */ /* 0x040fe40000000000 */
[CC--:B------:R-:W-:Y:S01]  /*a8f0*/  FFMA.FTZ R21, -R157.reuse, R90.reuse, R21 ;  /* 0x0000005a9d157223 */ /* 0x0c0fe20000010115 */
[----:B------:R-:W-:Y:S01]  /*a900*/  FFMA.FTZ R27, -R157, R90, R27 ;  /* 0x0000005a9d1b7223 */ /* 0x000fe2000001011b */
[C---:B------:R-:W-:Y:S01]  /*a910*/  VIADD R90, R154.reuse, 0xfffffff0 ;  /* 0xfffffff09a5a7836 */ /* 0x040fe20000000000 */
[----:B------:R-:W-:Y:S01]  /*a920*/  IABS R89, R89 ;  /* 0x0000005900597213 */ /* 0x000fe20000000000 */
[----:B------:R-:W-:Y:S01]  /*a930*/  VIADD R153, R153, 0xffffffc0 ;  /* 0xffffffc099997836 */ /* 0x000fe20000000000 */
[----:B------:R-:W-:Y:S02]  /*a940*/  IABS R88, R88 ;  /* 0x0000005800587213 */ /* 0x000fe40000000000 */
[----:B------:R-:W-:Y:S02]  /*a950*/  I2FP.F32.S32 R89, R89 ;  /* 0x0000005900597245 */ /* 0x000fe40000201400 */
[----:B------:R-:W-:Y:S02]  /*a960*/  IABS R90, R90 ;  /* 0x0000005a005a7213 */ /* 0x000fe40000000000 */
[----:B------:R-:W-:Y:S01]  /*a970*/  I2FP.F32.S32 R88, R88 ;  /* 0x0000005800587245 */ /* 0x000fe20000201400 */
[CC--:B------:R-:W-:Y:S01]  /*a980*/  FFMA.FTZ R12, -R157.reuse, R89.reuse, R12 ;  /* 0x000000599d0c7223 */ /* 0x0c0fe2000001010c */
[----:B------:R-:W-:Y:S01]  /*a990*/  I2FP.F32.S32 R90, R90 ;  /* 0x0000005a005a7245 */ /* 0x000fe20000201400 */
[----:B------:R-:W-:Y:S01]  /*a9a0*/  FFMA.FTZ R18, -R157, R89, R18 ;  /* 0x000000599d127223 */ /* 0x000fe20000010112 */
[----:B------:R-:W-:Y:S01]  /*a9b0*/  FSEL R174, R23, -INF , P0 ;  /* 0xff80000017ae7808 */ /* 0x000fe20000000000 */
[----:B------:R-:W-:Y:S01]  /*a9c0*/  VIADD R89, R154, 0xfffffff9 ;  /* 0xfffffff99a597836 */ /* 0x000fe20000000000 */
[----:B------:R-:W-:Y:S01]  /*a9d0*/  ISETP.GE.AND P0, PT, R112, R136, PT ;  /* 0x000000887000720c */ /* 0x000fe20003f06270 */
[CC--:B------:R-:W-:Y:S01]  /*a9e0*/  FFMA.FTZ R29, -R157.reuse, R88.reuse, R29 ;  /* 0x000000589d1d7223 */ /* 0x0c0fe2000001011d */
[C---:B------:R-:W-:Y:S01]  /*a9f0*/  FFMA.FTZ R35, -R157.reuse, R88, R35 ;  /* 0x000000589d237223 */ /* 0x040fe20000010123 */
[----:B------:R-:W-:Y:S01]  /*aa00*/  FSEL R88, R6, -INF , P4 ;  /* 0xff80000006587808 */ /* 0x000fe20002000000 */
[CC--:B------:R-:W-:Y:S01]  /*aa10*/  FFMA.FTZ R25, -R157.reuse, R90.reuse, R25 ;  /* 0x0000005a9d197223 */ /* 0x0c0fe20000010119 */
[----:B------:R-:W-:Y:S01]  /*aa20*/  I2FP.F32.S32 R91, R91 ;  /* 0x0000005b005b7245 */ /* 0x000fe20000201400 */
[----:B------:R-:W-:Y:S01]  /*aa30*/  FFMA.FTZ R31, -R157, R90, R31 ;  /* 0x0000005a9d1f7223 */ /* 0x000fe2000001011f */
[-C--:B------:R-:W-:Y:S02]  /*aa40*/  ISETP.GE.AND P4, PT, R102, R136.reuse, PT ;  /* 0x000000886600720c */ /* 0x080fe40003f86270 */
[----:B------:R-:W-:Y:S01]  /*aa50*/  FSEL R90, R5, -INF , P0 ;  /* 0xff800000055a7808 */ /* 0x000fe20000000000 */
[CC--:B------:R-:W-:Y:S01]  /*aa60*/  FFMA.FTZ R16, -R157.reuse, R91.reuse, R16 ;  /* 0x0000005b9d107223 */ /* 0x0c0fe20000010110 */
[----:B------:R-:W-:Y:S01]  /*aa70*/  FSEL R111, R4, -INF , P1 ;  /* 0xff800000046f7808 */ /* 0x000fe20000800000 */
[----:B------:R-:W-:Y:S01]  /*aa80*/  FFMA.FTZ R22, -R157, R91, R22 ;  /* 0x0000005b9d167223 */ /* 0x000fe20000010116 */
[-C--:B------:R-:W-:Y:S01]  /*aa90*/  ISETP.GE.AND P0, PT, R107, R136.reuse, PT ;  /* 0x000000886b00720c */ /* 0x080fe20003f06270 */
[----:B------:R-:W-:Y:S01]  /*aaa0*/  VIADD R91, R154, 0xfffffff1 ;  /* 0xfffffff19a5b7836 */ /* 0x000fe20000000000 */
[----:B------:R-:W-:Y:S02]  /*aab0*/  IABS R89, R89 ;  /* 0x0000005900597213 */ /* 0x000fe40000000000 */
[-C--:B------:R-:W-:Y:S02]  /*aac0*/  ISETP.GE.AND P1, PT, R110, R136.reuse, PT ;  /* 0x000000886e00720c */ /* 0x080fe40003f26270 */
[----:B------:R-:W-:Y:S01]  /*aad0*/  FSEL R190, R13, -INF , P4 ;  /* 0xff8000000dbe7808 */ /* 0x000fe20002000000 */
[----:B------:R-:W-:Y:S01]  /*aae0*/  VIADD R13, R155, 0x18 ;  /* 0x000000189b0d7836 */ /* 0x000fe20000000000 */
[-C--:B------:R-:W-:Y:S02]  /*aaf0*/  ISETP.GE.AND P4, PT, R97, R136.reuse, PT ;  /* 0x000000886100720c */ /* 0x080fe40003f86270 */
[----:B------:R-:W-:Y:S02]  /*ab00*/  FSEL R106, R9, -INF , P0 ;  /* 0xff800000096a7808 */ /* 0x000fe40000000000 */
[----:B------:R-:W-:Y:S02]  /*ab10*/  I2FP.F32.S32 R89, R89 ;  /* 0x0000005900597245 */ /* 0x000fe40000201400 */
[----:B------:R-:W-:Y:S02]  /*ab20*/  FSEL R109, R8, -INF , P1 ;  /* 0xff800000086d7808 */ /* 0x000fe40000800000 */
[----:B------:R-:W-:Y:S01]  /*ab30*/  ISETP.GE.AND P0, PT, R103, R136, PT ;  /* 0x000000886700720c */ /* 0x000fe20003f06270 */
[C---:B------:R-:W-:Y:S01]  /*ab40*/  FFMA.FTZ R26, -R157.reuse, R89, R26 ;  /* 0x000000599d1a7223 */ /* 0x040fe2000001011a */
[----:B------:R-:W-:Y:S01]  /*ab50*/  ISETP.GE.AND P1, PT, R112, R135, PT ;  /* 0x000000877000720c */ /* 0x000fe20003f26270 */
[----:B------:R-:W-:Y:S01]  /*ab60*/  FFMA.FTZ R20, -R157, R89, R20 ;  /* 0x000000599d147223 */ /* 0x000fe20000010114 */
[----:B------:R-:W-:Y:S01]  /*ab70*/  FSEL R172, R16, -INF , P4 ;  /* 0xff80000010ac7808 */ /* 0x000fe20002000000 */
[----:B------:R-:W-:Y:S01]  /*ab80*/  VIADD R89, R154, 0xffffffe9 ;  /* 0xffffffe99a597836 */ /* 0x000fe20000000000 */
[-C--:B------:R-:W-:Y:S01]  /*ab90*/  ISETP.GE.AND P4, PT, R102, R135.reuse, PT ;  /* 0x000000876600720c */ /* 0x080fe20003f86270 */
[----:B------:R-:W-:Y:S01]  /*aba0*/  VIADD R154, R154, 0x40 ;  /* 0x000000409a9a7836 */ /* 0x000fe20000000000 */
[----:B------:R-:W-:Y:S02]  /*abb0*/  FSEL R192, R12, -INF , P0 ;  /* 0xff8000000cc07808 */ /* 0x000fe40000000000 */
[-C--:B------:R-:W-:Y:S02]  /*abc0*/  ISETP.GE.AND P0, PT, R107, R135.reuse, PT ;  /* 0x000000876b00720c */ /* 0x080fe40003f06270 */
[----:B------:R-:W-:Y:S02]  /*abd0*/  FSEL R105, R7, -INF , P1 ;  /* 0xff80000007697808 */ /* 0x000fe40000800000 */
[----:B------:R-:W-:Y:S02]  /*abe0*/  IABS R92, R92 ;  /* 0x0000005c005c7213 */ /* 0x000fe40000000000 */
[----:B------:R-:W-:Y:S02]  /*abf0*/  ISETP.GE.AND P1, PT, R110, R135, PT ;  /* 0x000000876e00720c */ /* 0x000fe40003f26270 */
[----:B------:R-:W-:Y:S01]  /*ac00*/  FSEL R186, R15, -INF , P4 ;  /* 0xff8000000fba7808 */ /* 0x000fe20002000000 */
[----:B------:R-:W-:Y:S01]  /*ac10*/  VIADD R15, R155, 0x19 ;  /* 0x000000199b0f7836 */ /* 0x000fe20000000000 */
[----:B------:R-:W-:Y:S02]  /*ac20*/  ISETP.GE.AND P4, PT, R95, R136, PT ;  /* 0x000000885f00720c */ /* 0x000fe40003f86270 */
[----:B------:R-:W-:Y:S02]  /*ac30*/  IABS R91, R91 ;  /* 0x0000005b005b7213 */ /* 0x000fe40000000000 */
[----:B------:R-:W-:Y:S02]  /*ac40*/  FSEL R99, R11, -INF , P0 ;  /* 0xff8000000b637808 */ /* 0x000fe40000000000 */
[----:B------:R-:W-:Y:S02]  /*ac50*/  I2FP.F32.S32 R92, R92 ;  /* 0x0000005c005c7245 */ /* 0x000fe40000201400 */
[----:B------:R-:W-:Y:S02]  /*ac60*/  FSEL R101, R10, -INF , P1 ;  /* 0xff8000000a657808 */ /* 0x000fe40000800000 */
[----:B------:R-:W-:Y:S01]  /*ac70*/  ISETP.GE.AND P0, PT, R155, R136, PT ;  /* 0x000000889b00720c */ /* 0x000fe20003f06270 */
[----:B------:R-:W-:Y:S01]  /*ac80*/  FFMA.FTZ R32, -R157, R92, R32 ;  /* 0x0000005c9d207223 */ /* 0x000fe20000010120 */
[----:B------:R-:W-:Y:S01]  /*ac90*/  IABS R89, R89 ;  /* 0x0000005900597213 */ /* 0x000fe20000000000 */
[----:B------:R-:W-:Y:S01]  /*aca0*/  VIADD R92, R155, 0x9 ;  /* 0x000000099b5c7836 */ /* 0x000fe20000000000 */
[----:B------:R-:W-:Y:S02]  /*acb0*/  ISETP.GE.AND P1, PT, R103, R135, PT ;  /* 0x000000876700720c */ /* 0x000fe40003f26270 */
[----:B------:R-:W-:Y:S02]  /*acc0*/  FSEL R184, R21, -INF , P4 ;  /* 0xff80000015b87808 */ /* 0x000fe40002000000 */
[----:B------:R-:W-:Y:S02]  /*acd0*/  I2FP.F32.S32 R91, R91 ;  /* 0x0000005b005b7245 */ /* 0x000fe40000201400 */
[----:B------:R-:W-:Y:S02]  /*ace0*/  ISETP.GE.AND P4, PT, R97, R135, PT ;  /* 0x000000876100720c */ /* 0x000fe40003f86270 */
[----:B------:R-:W-:Y:S01]  /*acf0*/  FSEL R96, R20, -INF , P0 ;  /* 0xff80000014607808 */ /* 0x000fe20000000000 */
[C---:B------:R-:W-:Y:S01]  /*ad00*/  FFMA.FTZ R24, -R157.reuse, R91, R24 ;  /* 0x0000005b9d187223 */ /* 0x040fe20000010118 */
[----:B------:R-:W-:Y:S01]  /*ad10*/  I2FP.F32.S32 R89, R89 ;  /* 0x0000005900597245 */ /* 0x000fe20000201400 */
[----:B------:R-:W-:Y:S01]  /*ad20*/  FFMA.FTZ R30, -R157, R91, R30 ;  /* 0x0000005b9d1e7223 */ /* 0x000fe2000001011e */
[----:B------:R-:W-:Y:S01]  /*ad30*/  ISETP.GE.AND P0, PT, R93, R135, PT ;  /* 0x000000875d00720c */ /* 0x000fe20003f06270 */
[----:B------:R-:W-:Y:S01]  /*ad40*/  VIADD R91, R155, 0x10 ;  /* 0x000000109b5b7836 */ /* 0x000fe20000000000 */
[----:B------:R-:W-:Y:S01]  /*ad50*/  FSEL R188, R14, -INF , P1 ;  /* 0xff8000000ebc7808 */ /* 0x000fe20000800000 */
[----:B------:R-:W-:Y:S01]  /*ad60*/  FFMA.FTZ R34, -R157, R89, R34 ;  /* 0x000000599d227223 */ /* 0x000fe20000010122 */
[----:B------:R-:W-:Y:S01]  /*ad70*/  ISETP.GE.AND P1, PT, R155, R135, PT ;  /* 0x000000879b00720c */ /* 0x000fe20003f26270 */
[----:B------:R-:W-:Y:S01]  /*ad80*/  FFMA.FTZ R28, -R157, R89, R28 ;  /* 0x000000599d1c7223 */ /* 0x000fe2000001011c */
        /* <DEDUP_REMOVED lines=13> */
[----:B------:R-:W-:Y:S02]  /*ae60*/  FSEL R108, R28, -INF , P4 ;  /* 0xff8000001c6c7808 */ /* 0x000fe40002000000 */
[----:B------:R-:W-:Y:S02]  /*ae70*/  FSEL R88, R88, -INF , !P5 ;  /* 0xff80000058587808 */ /* 0x000fe40006800000 */
[-C--:B------:R-:W-:Y:S02]  /*ae80*/  ISETP.GE.AND P4, PT, R93, R138.reuse, PT ;  /* 0x0000008a5d00720c */ /* 0x080fe40003f86270 */
[-C--:B------:R-:W-:Y:S02]  /*ae90*/  ISETP.GE.AND P5, PT, R102, R138.reuse, PT ;  /* 0x0000008a6600720c */ /* 0x080fe40003fa6270 */
[----:B------:R-:W-:Y:S02]  /*aea0*/  FSEL R29, R29, -INF , P0 ;  /* 0xff8000001d1d7808 */ /* 0x000fe40000000000 */
[----:B------:R-:W-:Y:S02]  /*aeb0*/  FSEL R33, R33, -INF , P1 ;  /* 0xff80000021217808 */ /* 0x000fe40000800000 */
[-C--:B------:R-:W-:Y:S02]  /*aec0*/  ISETP.GE.AND P0, PT, R92, R135.reuse, PT ;  /* 0x000000875c00720c */ /* 0x080fe40003f06270 */
[----:B------:R-:W-:Y:S02]  /*aed0*/  ISETP.GE.AND P1, PT, R91, R135, PT ;  /* 0x000000875b00720c */ /* 0x000fe40003f26270 */
[----:B------:R-:W-:Y:S02]  /*aee0*/  FSEL R130, R130, -INF , !P4 ;  /* 0xff80000082827808 */ /* 0x000fe40006000000 */
[----:B------:R-:W-:Y:S02]  /*aef0*/  FSEL R190, R190, -INF , !P5 ;  /* 0xff800000bebe7808 */ /* 0x000fe40006800000 */
[----:B------:R-:W-:Y:S02]  /*af00*/  ISETP.GE.AND P5, PT, R97, R138, PT ;  /* 0x0000008a6100720c */ /* 0x000fe40003fa6270 */
[----:B------:R-:W-:Y:S02]  /*af10*/  ISETP.GE.AND P4, PT, R13, R136, PT ;  /* 0x000000880d00720c */ /* 0x000fe40003f86270 */
[----:B------:R-:W-:Y:S02]  /*af20*/  FSEL R27, R27, -INF , P0 ;  /* 0xff8000001b1b7808 */ /* 0x000fe40000000000 */
[----:B------:R-:W-:Y:S02]  /*af30*/  ISETP.GE.AND P0, PT, R95, R137, PT ;  /* 0x000000895f00720c */ /* 0x000fe40003f06270 */
[----:B------:R-:W-:Y:S02]  /*af40*/  FSEL R104, R30, -INF , P1 ;  /* 0xff8000001e687808 */ /* 0x000fe40000800000 */
[----:B------:R-:W-:Y:S02]  /*af50*/  ISETP.GE.AND P1, PT, R13, R135, PT ;  /* 0x000000870d00720c */ /* 0x000fe40003f26270 */
[----:B------:R-:W-:Y:S02]  /*af60*/  FSEL R100, R32, -INF , P4 ;  /* 0xff80000020647808 */ /* 0x000fe40002000000 */
[----:B------:R-:W-:Y:S02]  /*af70*/  FSEL R172, R172, -INF , !P5 ;  /* 0xff800000acac7808 */ /* 0x000fe40006800000 */
[----:B------:R-:W-:Y:S02]  /*af80*/  ISETP.GE.AND P5, PT, R93, R137, PT ;  /* 0x000000895d00720c */ /* 0x000fe40003fa6270 */
[-C--:B------:R-:W-:Y:S02]  /*af90*/  ISETP.GE.AND P4, PT, R89, R135.reuse, PT ;  /* 0x000000875900720c */ /* 0x080fe40003f86270 */
[----:B------:R-:W-:Y:S02]  /*afa0*/  FSEL R174, R174, -INF , !P0 ;  /* 0xff800000aeae7808 */ /* 0x000fe40004000000 */
[----:B------:R-:W-:Y:S02]  /*afb0*/  ISETP.GE.AND P0, PT, R15, R135, PT ;  /* 0x000000870f00720c */ /* 0x000fe40003f06270 */
[----:B------:R-:W-:Y:S02]  /*afc0*/  FSEL R21, R34, -INF , P1 ;  /* 0xff80000022157808 */ /* 0x000fe40000800000 */
[-C--:B------:R-:W-:Y:S02]  /*afd0*/  ISETP.GE.AND P1, PT, R110, R138.reuse, PT ;  /* 0x0000008a6e00720c */ /* 0x080fe40003f26270 */
[----:B------:R-:W-:Y:S02]  /*afe0*/  FSEL R25, R111, -INF , !P6 ;  /* 0xff8000006f197808 */ /* 0x000fe40007000000 */
[----:B------:R-:W-:Y:S02]  /*aff0*/  FSEL R98, R98, -INF , !P5 ;  /* 0xff80000062627808 */ /* 0x000fe40006800000 */
[----:B------:R-:W-:Y:S02]  /*b000*/  FSEL R31, R31, -INF , P4 ;  /* 0xff8000001f1f7808 */ /* 0x000fe40002000000 */
[-C--:B------:R-:W-:Y:S02]  /*b010*/  ISETP.GE.AND P6, PT, R107, R138.reuse, PT ;  /* 0x0000008a6b00720c */ /* 0x080fe40003fc6270 */
[CC--:B------:R-:W-:Y:S02]  /*b020*/  ISETP.GE.AND P4, PT, R112.reuse, R138.reuse, PT ;  /* 0x0000008a7000720c */ /* 0x0c0fe40003f86270 */
[-C--:B------:R-:W-:Y:S02]  /*b030*/  ISETP.GE.AND P5, PT, R155, R137.reuse, PT ;  /* 0x000000899b00720c */ /* 0x080fe40003fa6270 */
[----:B------:R-:W-:Y:S02]  /*b040*/  FSEL R19, R35, -INF , P0 ;  /* 0xff80000023137808 */ /* 0x000fe40000000000 */
[----:B------:R-:W-:Y:S02]  /*b050*/  FSEL R32, R109, -INF , !P1 ;  /* 0xff8000006d207808 */ /* 0x000fe40004800000 */
[-C--:B------:R-:W-:Y:S01]  /*b060*/  ISETP.GE.AND P0, PT, R112, R137.reuse, PT ;  /* 0x000000897000720c */ /* 0x080fe20003f06270 */
[----:B------:R-:W-:Y:S01]  /*b070*/  IMAD R112, R127, 0x2, R126 ;  /* 0x000000027f707824 */ /* 0x000fe200078e027e */
[-C--:B------:R-:W-:Y:S02]  /*b080*/  ISETP.GE.AND P1, PT, R107, R137.reuse, PT ;  /* 0x000000896b00720c */ /* 0x080fe40003f26270 */
[----:B------:R-:W-:Y:S02]  /*b090*/  FSEL R90, R90, -INF , !P4 ;  /* 0xff8000005a5a7808 */ /* 0x000fe40006000000 */
[----:B------:R-:W-:Y:S02]  /*b0a0*/  FSEL R30, R106, -INF , !P6 ;  /* 0xff8000006a1e7808 */ /* 0x000fe40007000000 */
[----:B------:R-:W-:Y:S02]  /*b0b0*/  FSEL R182, R22, -INF , !P5 ;  /* 0xff80000016b67808 */ /* 0x000fe40006800000 */
[-C--:B------:R-:W-:Y:S02]  /*b0c0*/  ISETP.GE.AND P5, PT, R89, R138.reuse, PT ;  /* 0x0000008a5900720c */ /* 0x080fe40003fa6270 */
[----:B------:R-:W-:Y:S02]  /*b0d0*/  ISETP.GE.AND P6, PT, R103, R138, PT ;  /* 0x0000008a6700720c */ /* 0x000fe40003fc6270 */
[----:B------:R-:W-:Y:S02]  /*b0e0*/  FSEL R34, R105, -INF , !P0 ;  /* 0xff80000069227808 */ /* 0x000fe40004000000 */
[-C--:B------:R-:W-:Y:S02]  /*b0f0*/  ISETP.GE.AND P4, PT, R110, R137.reuse, PT ;  /* 0x000000896e00720c */ /* 0x080fe40003f86270 */
[----:B------:R-:W-:Y:S02]  /*b100*/  FSEL R26, R99, -INF , !P1 ;  /* 0xff800000631a7808 */ /* 0x000fe40004800000 */
[----:B------:R-:W-:Y:S02]  /*b110*/  ISETP.GE.AND P1, PT, R97, R137, PT ;  /* 0x000000896100720c */ /* 0x000fe40003f26270 */
[----:B------:R-:W-:Y:S02]  /*b120*/  FMNMX3.FTZ R35, R0, R25, R90, !PT ;  /* 0x0000001900237276 */ /* 0x000fe4000781005a */
[----:B------:R-:W-:Y:S02]  /*b130*/  FSEL R106, R29, -INF , !P5 ;  /* 0xff8000001d6a7808 */ /* 0x000fe40006800000 */
[----:B------:R-:W-:Y:S02]  /*b140*/  FSEL R192, R192, -INF , !P6 ;  /* 0xff800000c0c07808 */ /* 0x000fe40007000000 */
[----:B------:R-:W-:Y:S02]  /*b150*/  FMNMX3.FTZ R29, R85, R88, R34, !PT ;  /* 0x00000058551d7276 */ /* 0x000fe40007810022 */
[-C--:B------:R-:W-:Y:S02]  /*b160*/  ISETP.GE.AND P6, PT, R102, R137.reuse, PT ;  /* 0x000000896600720c */ /* 0x080fe40003fc6270 */
[----:B------:R-:W-:Y:S02]  /*b170*/  FSEL R28, R101, -INF , !P4 ;  /* 0xff800000651c7808 */ /* 0x000fe40006000000 */
[-C--:B------:R-:W-:Y:S02]  /*b180*/  ISETP.GE.AND P0, PT, R103, R137.reuse, PT ;  /* 0x000000896700720c */ /* 0x080fe40003f06270 */
[----:B------:R-:W-:Y:S02]  /*b190*/  FMNMX3.FTZ R35, R35, R32, R30, !PT ;  /* 0x0000002023237276 */ /* 0x000fe4000781001e */
[----:B------:R-:W-:Y:S02]  /*b1a0*/  FSEL R170, R18, -INF , !P1 ;  /* 0xff80000012aa7808 */ /* 0x000fe40004800000 */
[----:B------:R-:W-:Y:S02]  /*b1b0*/  ISETP.GE.AND P4, PT, R95, R138, PT ;  /* 0x0000008a5f00720c */ /* 0x000fe40003f86270 */
[-C--:B------:R-:W-:Y:S02]  /*b1c0*/  ISETP.GE.AND P1, PT, R92, R137.reuse, PT ;  /* 0x000000895c00720c */ /* 0x080fe40003f26270 */
[----:B------:R-:W-:Y:S02]  /*b1d0*/  FSEL R188, R188, -INF , !P0 ;  /* 0xff800000bcbc7808 */ /* 0x000fe40004000000 */
[----:B------:R-:W-:Y:S02]  /*b1e0*/  FSEL R186, R186, -INF , !P6 ;  /* 0xff800000baba7808 */ /* 0x000fe40007000000 */
[----:B------:R-:W-:Y:S02]  /*b1f0*/  FMNMX3.FTZ R29, R29, R28, R26, !PT ;  /* 0x0000001c1d1d7276 */ /* 0x000fe4000781001a */
[CC--:B------:R-:W-:Y:S01]  /*b200*/  ISETP.GE.AND P0, PT, R155.reuse, R138.reuse, PT ;  /* 0x0000008a9b00720c */ /* 0x0c0fe20003f06270 */
[----:B------:R-:W-:Y:S01]  /*b210*/  VIADD R155, R155, 0xffffffc0 ;  /* 0xffffffc09b9b7836 */ /* 0x000fe20000000000 */
[----:B------:R-:W-:Y:S02]  /*b220*/  ISETP.GE.AND P6, PT, R94, R138, PT ;  /* 0x0000008a5e00720c */ /* 0x000fe40003fc6270 */
[----:B------:R-:W-:Y:S02]  /*b230*/  FMNMX3.FTZ R35, R35, R192, R190, !PT ;  /* 0x000000c023237276 */ /* 0x000fe400078100be */
[----:B------:R-:W-:Y:S02]  /*b240*/  FSEL R110, R27, -INF , !P1 ;  /* 0xff8000001b6e7808 */ /* 0x000fe40004800000 */
[----:B------:R-:W-:Y:S02]  /*b250*/  FSEL R184, R184, -INF , !P4 ;  /* 0xff800000b8b87808 */ /* 0x000fe40006000000 */
[-C--:B------:R-:W-:Y:S02]  /*b260*/  ISETP.GE.AND P4, PT, R94, R137.reuse, PT ;  /* 0x000000895e00720c */ /* 0x080fe40003f86270 */
[----:B------:R-:W-:Y:S02]  /*b270*/  FMNMX3.FTZ R27, R29, R188, R186, !PT ;  /* 0x000000bc1d1b7276 */ /* 0x000fe400078100ba */
[----:B------:R-:W-:Y:S02]  /*b280*/  FSEL R96, R96, -INF , !P0 ;  /* 0xff80000060607808 */ /* 0x000fe40004000000 */
[----:B------:R-:W-:Y:S02]  /*b290*/  FMNMX3.FTZ R35, R35, R172, R130, !PT ;  /* 0x000000ac23237276 */ /* 0x000fe40007810082 */
[-C--:B------:R-:W-:Y:S02]  /*b2a0*/  ISETP.GE.AND P0, PT, R92, R138.reuse, PT ;  /* 0x0000008a5c00720c */ /* 0x080fe40003f06270 */
[----:B------:R-:W-:Y:S02]  /*b2b0*/  FSEL R180, R24, -INF , !P6 ;  /* 0xff80000018b47808 */ /* 0x000fe40007000000 */
[-C--:B------:R-:W-:Y:S02]  /*b2c0*/  ISETP.GE.AND P5, PT, R15, R138.reuse, PT ;  /* 0x0000008a0f00720c */ /* 0x080fe40003fa6270 */
[----:B------:R-:W-:Y:S02]  /*b2d0*/  ISETP.GE.AND P6, PT, R91, R138, PT ;  /* 0x0000008a5b00720c */ /* 0x000fe40003fc6270 */
[----:B------:R-:W-:Y:S02]  /*b2e0*/  FMNMX3.FTZ R27, R27, R170, R98, !PT ;  /* 0x000000aa1b1b7276 */ /* 0x000fe40007810062 */
[----:B------:R-:W-:Y:S02]  /*b2f0*/  FSEL R178, R178, -INF , !P4 ;  /* 0xff800000b2b27808 */ /* 0x000fe40006000000 */
[-C--:B------:R-:W-:Y:S02]  /*b300*/  ISETP.GE.AND P4, PT, R15, R137.reuse, PT ;  /* 0x000000890f00720c */ /* 0x080fe40003f86270 */
[----:B------:R-:W-:Y:S02]  /*b310*/  FMNMX3.FTZ R15, R35, R96, R184, !PT ;  /* 0x00000060230f7276 */ /* 0x000fe400078100b8 */
[----:B------:R-:W-:Y:S02]  /*b320*/  FSEL R101, R33, -INF , !P5 ;  /* 0xff80000021657808 */ /* 0x000fe40006800000 */
[----:B------:R-:W-:Y:S02]  /*b330*/  FSEL R176, R176, -INF , !P0 ;  /* 0xff800000b0b07808 */ /* 0x000fe40004000000 */
[----:B------:R-:W-:Y:S02]  /*b340*/  FSEL R108, R108, -INF , !P6 ;  /* 0xff8000006c6c7808 */ /* 0x000fe40007000000 */
[C---:B------:R-:W-:Y:S02]  /*b350*/  ISETP.GE.AND P1, PT, R13.reuse, R138, PT ;  /* 0x0000008a0d00720c */ /* 0x040fe40003f26270 */
[-C--:B------:R-:W-:Y:S02]  /*b360*/  ISETP.GE.AND P5, PT, R13, R137.reuse, PT ;  /* 0x000000890d00720c */ /* 0x080fe40003fa6270 */
[-C--:B------:R-:W-:Y:S02]  /*b370*/  ISETP.GE.AND P0, PT, R91, R137.reuse, PT ;  /* 0x000000895b00720c */ /* 0x080fe40003f06270 */
[----:B------:R-:W-:Y:S02]  /*b380*/  ISETP.GE.AND P6, PT, R89, R137, PT ;  /* 0x000000895900720c */ /* 0x000fe40003fc6270 */
[----:B------:R-:W-:Y:S02]  /*b390*/  FMNMX3.FTZ R13, R27, R182, R174, !PT ;  /* 0x000000b61b0d7276 */ /* 0x000fe400078100ae */
[----:B------:R-:W-:Y:S02]  /*b3a0*/  FMNMX3.FTZ R15, R15, R180, R176, !PT ;  /* 0x000000b40f0f7276 */ /* 0x000fe400078100b0 */
[----:B------:R-:W-:Y:S02]  /*b3b0*/  FSEL R104, R104, -INF , !P0 ;  /* 0xff80000068687808 */ /* 0x000fe40004000000 */
[----:B------:R-:W-:Y:S02]  /*b3c0*/  FSEL R102, R31, -INF , !P6 ;  /* 0xff8000001f667808 */ /* 0x000fe40007000000 */
[----:B------:R-:W-:Y:S02]  /*b3d0*/  FMNMX3.FTZ R13, R13, R178, R110, !PT ;  /* 0x000000b20d0d7276 */ /* 0x000fe4000781006e */
[----:B------:R-:W-:Y:S02]  /*b3e0*/  FSEL R100, R100, -INF , !P1 ;  /* 0xff80000064647808 */ /* 0x000fe40004800000 */
[----:B------:R-:W-:Y:S02]  /*b3f0*/  FMNMX3.FTZ R15, R15, R108, R106, !PT ;  /* 0x0000006c0f0f7276 */ /* 0x000fe4000781006a */
[----:B------:R-:W-:Y:S02]  /*b400*/  FMNMX3.FTZ R18, R13, R104, R102, !PT ;  /* 0x000000680d127276 */ /* 0x000fe40007810066 */
[----:B------:R-:W-:Y:S02]  /*b410*/  FSEL R19, R19, -INF , !P4 ;  /* 0xff80000013137808 */ /* 0x000fe40006000000 */
[----:B------:R-:W-:Y:S02]  /*b420*/  FSEL R21, R21, -INF , !P5 ;  /* 0xff80000015157808 */ /* 0x000fe40006800000 */
[----:B------:R-:W-:Y:S02]  /*b430*/  FMNMX3.FTZ R29, R15, R100, R101, !PT ;  /* 0x000000640f1d7276 */ /* 0x000fe40007810065 */
[----:B------:R-:W-:Y:S03]  /*b440*/  FMNMX3.FTZ R24, R18, R21, R19, !PT ;  /* 0x0000001512187276 */ /* 0x000fe60007810013 */
[----:B------:R-:W-:Y:S08]  /*b450*/  SHFL.BFLY PT, R92, R29, 0x2, 0x1f ;  /* 0x0c401f001d5c7f89 */ /* 0x000ff000000e0000 */
[----:B------:R-:W1:Y:S02]  /*b460*/  SHFL.BFLY PT, R13, R24, 0x2, 0x1f ;  /* 0x0c401f00180d7f89 */ /* 0x000e6400000e0000 */
[----:B-1----:R-:W-:Y:S01]  /*b470*/  FMNMX.FTZ R22, R24, R13, !PT ;  /* 0x0000000d18167209 */ /* 0x002fe20007810000 */
[----:B------:R-:W-:Y:S01]  /*b480*/  VIADD R24, R112, 0x6000 ;  /* 0x0000600070187836 */ /* 0x000fe20000000000 */
        /* <DEDUP_REMOVED lines=16> */
[----:B------:R-:W-:Y:S01]  /*b590*/  FSEL R25, R18, RZ, P1 ;  /* 0x000000ff12197208 */ /* 0x000fe20000800000 */
[-CC-:B------:R-:W-:Y:S01]  /*b5a0*/  FFMA.FTZ R114, R32, R84.reuse, -R103.reuse ;  /* 0x0000005420727223 */ /* 0x180fe20000010867 */
[-CC-:B------:R-:W-:Y:S01]  /*b5b0*/  FFMA.FTZ R118, R90, R84.reuse, -R103.reuse ;  /* 0x000000545a767223 */ /* 0x180fe20000010867 */
[----:B------:R-:W1:Y:S01]  /*b5c0*/  LDSM.16.MT88.4 R32, [R112+0x6000] ;  /* 0x006000007020783b */ /* 0x000e620000004200 */
[-C--:B------:R-:W-:Y:S01]  /*b5d0*/  FFMA.FTZ R113, R30, R84.reuse, -R103 ;  /* 0x000000541e717223 */ /* 0x080fe20000010867 */
[----:B------:R-:W-:Y:S01]  /*b5e0*/  FADD.FTZ R25, -R25, R0 ;  /* 0x0000000019197221 */ /* 0x000fe20000010100 */
[----:B------:R-:W-:Y:S01]  /*b5f0*/  FSEL R0, R15, RZ, P0 ;  /* 0x000000ff0f007208 */ /* 0x000fe20000000000 */
[----:B------:R-:W-:Y:S01]  /*b600*/  MUFU.EX2 R120, R120 ;  /* 0x0000007800787308 */ /* 0x000fe20000000800 */
[-C--:B------:R-:W-:Y:S01]  /*b610*/  FFMA.FTZ R127, R170, R84.reuse, -R105 ;  /* 0x00000054aa7f7223 */ /* 0x080fe20000010869 */
[----:B------:R-:W-:Y:S01]  /*b620*/  FMUL.FTZ R13, R84, R25 ;  /* 0x00000019540d7220 */ /* 0x000fe20000410000 */
[-C--:B------:R-:W-:Y:S01]  /*b630*/  FFMA.FTZ R119, R190, R84.reuse, -R103 ;  /* 0x00000054be777223 */ /* 0x080fe20000010867 */
[----:B------:R-:W-:Y:S01]  /*b640*/  FADD.FTZ R25, -R0, R85 ;  /* 0x0000005500197221 */ /* 0x000fe20000010100 */
[----:B------:R-:W-:Y:S02]  /*b650*/  VIADD R85, R112, 0x6020 ;  /* 0x0000602070557836 */ /* 0x000fe40000000000 */
[-CC-:B------:R-:W-:Y:S01]  /*b660*/  FFMA.FTZ R121, R188, R84.reuse, -R105.reuse ;  /* 0x00000054bc797223 */ /* 0x180fe20000010869 */
[----:B------:R-:W-:Y:S02]  /*b670*/  @P2 VIADD R85, R24, 0xffffffe0 ;  /* 0xffffffe018552836 */ /* 0x000fe40000000000 */
[----:B------:R-:W-:Y:S01]  /*b680*/  FMUL.FTZ R22, R84, R25 ;  /* 0x0000001954167220 */ /* 0x000fe20000410000 */
[----:B------:R-:W2:Y:S01]  /*b690*/  MUFU.EX2 R118, R118 ;  /* 0x0000007600767308 */ /* 0x000ea20000000800 */
[-C--:B------:R-:W-:Y:S01]  /*b6a0*/  FFMA.FTZ R128, R186, R84.reuse, -R105 ;  /* 0x00000054ba807223 */ /* 0x080fe20000010869 */
[-CC-:B------:R-:W-:Y:S01]  /*b6b0*/  FFMA.FTZ R123, R172, R84.reuse, -R103.reuse ;  /* 0x00000054ac7b7223 */ /* 0x180fe20000010867 */
[----:B------:R-:W3:Y:S01]  /*b6c0*/  LDSM.16.MT88.4 R92, [R85] ;  /* 0x00000000555c783b */ /* 0x000ee20000004200 */
[-C--:B------:R-:W-:Y:S01]  /*b6d0*/  FFMA.FTZ R130, R130, R84.reuse, -R103 ;  /* 0x0000005482827223 */ /* 0x080fe20000010867 */
[-C--:B------:R-:W-:Y:S01]  /*b6e0*/  FFMA.FTZ R170, R98, R84.reuse, -R105 ;  /* 0x0000005462aa7223 */ /* 0x080fe20000010869 */
[-C--:B------:R-:W-:Y:S01]  /*b6f0*/  FFMA.FTZ R172, R96, R84.reuse, -R103 ;  /* 0x0000005460ac7223 */ /* 0x080fe20000010867 */
[-C--:B------:R-:W-:Y:S03]  /*b700*/  FFMA.FTZ R171, R178, R84.reuse, -R105 ;  /* 0x00000054b2ab7223 */ /* 0x080fe60000010869 */
[----:B------:R-:W-:Y:S01]  /*b710*/  MUFU.EX2 R117, R117 ;  /* 0x0000007500757308 */ /* 0x000fe20000000800 */
[-C--:B------:R-:W-:Y:S01]  /*b720*/  FFMA.FTZ R129, R184, R84.reuse, -R103 ;  /* 0x00000054b8817223 */ /* 0x080fe20000010867 */
[-CC-:B------:R-:W-:Y:S01]  /*b730*/  FFMA.FTZ R131, R182, R84.reuse, -R105.reuse ;  /* 0x00000054b6837223 */ /* 0x180fe20000010869 */
[----:B------:R-:W-:Y:S01]  /*b740*/  LDSM.16.MT88.4 R96, [R112+0x7400] ;  /* 0x007400007060783b */ /* 0x000fe20000004200 */
[-C--:B------:R-:W-:Y:S01]  /*b750*/  FFMA.FTZ R174, R174, R84.reuse, -R105 ;  /* 0x00000054aeae7223 */ /* 0x080fe20000010869 */
[-CC-:B------:R-:W-:Y:S01]  /*b760*/  FFMA.FTZ R169, R180, R84.reuse, -R103.reuse ;  /* 0x00000054b4a97223 */ /* 0x180fe20000010867 */
[-C--:B------:R-:W-:Y:S01]  /*b770*/  FFMA.FTZ R176, R176, R84.reuse, -R103 ;  /* 0x00000054b0b07223 */ /* 0x080fe20000010867 */
[----:B------:R-:W-:Y:S03]  /*b780*/  FFMA.FTZ R178, R110, R84, -R105 ;  /* 0x000000546eb27223 */ /* 0x000fe60000010869 */
[----:B------:R-:W4:Y:S01]  /*b790*/  MUFU.EX2 R116, R116 ;  /* 0x0000007400747308 */ /* 0x000f220000000800 */
[----:B--2---:R-:W-:Y:S01]  /*b7a0*/  F2FP.F16.F32.PACK_AB R88, R118, R120 ;  /* 0x000000787658723e */ /* 0x004fe200000000ff */
[-CC-:B------:R-:W-:Y:S01]  /*b7b0*/  FFMA.FTZ R173, R108, R84.reuse, -R103.reuse ;  /* 0x000000546cad7223 */ /* 0x180fe20000010867 */
[-C--:B------:R-:W-:Y:S01]  /*b7c0*/  FFMA.FTZ R180, R106, R84.reuse, -R103 ;  /* 0x000000546ab47223 */ /* 0x080fe20000010867 */
[----:B------:R-:W-:Y:S01]  /*b7d0*/  LDSM.16.MT88.4 R108, [R85+0x1c00] ;  /* 0x001c0000556c783b */ /* 0x000fe20000004200 */
[-CC-:B------:R-:W-:Y:S01]  /*b7e0*/  FFMA.FTZ R175, R104, R84.reuse, -R105.reuse ;  /* 0x0000005468af7223 */ /* 0x180fe20000010869 */
[-C--:B------:R-:W-:Y:S01]  /*b7f0*/  FFMA.FTZ R182, R102, R84.reuse, -R105 ;  /* 0x0000005466b67223 */ /* 0x080fe20000010869 */
[-CC-:B------:R-:W-:Y:S03]  /*b800*/  FFMA.FTZ R177, R100, R84.reuse, -R103.reuse ;  /* 0x0000005464b17223 */ /* 0x180fe60000010867 */
[----:B------:R-:W-:Y:S01]  /*b810*/  MUFU.EX2 R114, R114 ;  /* 0x0000007200727308 */ /* 0x000fe20000000800 */
[-C--:B------:R-:W-:Y:S01]  /*b820*/  FFMA.FTZ R184, R101, R84.reuse, -R103 ;  /* 0x0000005465b87223 */ /* 0x080fe20000010867 */
[-CC-:B------:R-:W-:Y:S01]  /*b830*/  FFMA.FTZ R21, R21, R84.reuse, -R105.reuse ;  /* 0x0000005415157223 */ /* 0x180fe20000010869 */
[----:B------:R-:W-:Y:S01]  /*b840*/  FFMA.FTZ R186, R19, R84, -R105 ;  /* 0x0000005413ba7223 */ /* 0x000fe20000010869 */
[----:B------:R-:W-:Y:S01]  /*b850*/  ISETP.GT.AND P0, PT, R152, R143, PT ;  /* 0x0000008f9800720c */ /* 0x000fe20003f04270 */
[----:B------:R-:W-:Y:S05]  /*b860*/  LDSM.16.MT88.4 R104, [R112+0x7c00] ;  /* 0x007c00007068783b */ /* 0x000fea0000004200 */
[----:B------:R-:W2:Y:S01]  /*b870*/  MUFU.EX2 R113, R113 ;  /* 0x0000007100717308 */ /* 0x000ea20000000800 */
[----:B----4-:R-:W-:Y:S09]  /*b880*/  F2FP.F16.F32.PACK_AB R89, R116, R117 ;  /* 0x000000757459723e */ /* 0x010ff200000000ff */
[----:B------:R-:W-:Y:S10]  /*b890*/  MUFU.EX2 R115, R115 ;  /* 0x0000007300737308 */ /* 0x000ff40000000800 */
[----:B------:R-:W4:Y:S01]  /*b8a0*/  MUFU.EX2 R122, R122 ;  /* 0x0000007a007a7308 */ /* 0x000f220000000800 */
[----:B--2---:R-:W-:Y:S09]  /*b8b0*/  F2FP.F16.F32.PACK_AB R90, R113, R114 ;  /* 0x00000072715a723e */ /* 0x004ff200000000ff */
[----:B------:R-:W2:Y:S10]  /*b8c0*/  MUFU.EX2 R13, R13 ;  /* 0x0000000d000d7308 */ /* 0x000eb40000000800 */
[----:B------:R-:W5:Y:S01]  /*b8d0*/  MUFU.EX2 R0, R22 ;  /* 0x0000001600007308 */ /* 0x000f620000000800 */
[----:B----4-:R-:W-:Y:S09]  /*b8e0*/  F2FP.F16.F32.PACK_AB R91, R122, R115 ;  /* 0x000000737a5b723e */ /* 0x010ff200000000ff */
        /* <DEDUP_REMOVED lines=8> */
[C---:B------:R-:W-:Y:S01]  /*b970*/  FMUL.FTZ R41, R13.reuse, R41 ;  /* 0x000000290d297220 */ /* 0x040fe20000410000 */
[C---:B-----5:R-:W-:Y:S01]  /*b980*/  FMUL.FTZ R26, R0.reuse, R82 ;  /* 0x00000052001a7220 */ /* 0x060fe20000410000 */
[C---:B------:R-:W-:Y:S01]  /*b990*/  FMUL.FTZ R27, R0.reuse, R83 ;  /* 0x00000053001b7220 */ /* 0x040fe20000410000 */
[C---:B------:R-:W-:Y:S01]  /*b9a0*/  FMUL.FTZ R30, R0.reuse, R78 ;  /* 0x0000004e001e7220 */ /* 0x040fe20000410000 */
[----:B------:R-:W2:Y:S01]  /*b9b0*/  LDSM.16.MT88.4 R80, [R112+0x7000] ;  /* 0x007000007050783b */ /* 0x000ea20000004200 */
[----:B------:R-:W-:Y:S01]  /*b9c0*/  FMUL.FTZ R31, R0, R79 ;  /* 0x0000004f001f7220 */ /* 0x000fe20000410000 */
[----:B------:R-:W-:Y:S01]  /*b9d0*/  FFMA.FTZ R22, R192, R84, -R103 ;  /* 0x00000054c0167223 */ /* 0x000fe20000010867 */
[C---:B------:R-:W-:Y:S01]  /*b9e0*/  FMUL.FTZ R38, R0.reuse, R38 ;  /* 0x0000002600267220 */ /* 0x040fe20000410000 */
[C---:B------:R-:W-:Y:S01]  /*b9f0*/  FMUL.FTZ R39, R0.reuse, R39 ;  /* 0x0000002700277220 */ /* 0x040fe20000410000 */
[C---:B-1----:R-:W-:Y:S01]  /*ba00*/  HMMA.16816.F32 R24, R88.reuse, R32, R24 ;  /* 0x000000205818723c */ /* 0x042fe20000001818 */
[----:B------:R-:W-:Y:S02]  /*ba10*/  MUFU.EX2 R121, R121 ;  /* 0x0000007900797308 */ /* 0x000fe40000000800 */
[----:B------:R-:W-:Y:S02]  /*ba20*/  LDSM.16.MT88.4 R76, [R112+0x8000] ;  /* 0x00800000704c783b */ /* 0x000fe40000004200 */
[C---:B------:R-:W-:Y:S01]  /*ba30*/  FMUL.FTZ R32, R13.reuse, R72 ;  /* 0x000000480d207220 */ /* 0x040fe20000410000 */
[C---:B------:R-:W-:Y:S01]  /*ba40*/  FMUL.FTZ R33, R13.reuse, R73 ;  /* 0x000000490d217220 */ /* 0x040fe20000410000 */
[C---:B------:R-:W-:Y:S01]  /*ba50*/  FMUL.FTZ R42, R0.reuse, R42 ;  /* 0x0000002a002a7220 */ /* 0x040fe20000410000 */
[C---:B------:R-:W-:Y:S03]  /*ba60*/  HMMA.16816.F32 R28, R88.reuse, R34, R28 ;  /* 0x00000022581c723c */ /* 0x040fe6000000181c */
[----:B------:R-:W1:Y:S01]  /*ba70*/  MUFU.EX2 R22, R22 ;  /* 0x0000001600167308 */ /* 0x000e620000000800 */
[C---:B------:R-:W-:Y:S01]  /*ba80*/  FMUL.FTZ R34, R0.reuse, R74 ;  /* 0x0000004a00227220 */ /* 0x040fe20000410000 */
[C---:B------:R-:W-:Y:S01]  /*ba90*/  FMUL.FTZ R35, R0.reuse, R75 ;  /* 0x0000004b00237220 */ /* 0x040fe20000410000 */
[----:B------:R-:W-:Y:S01]  /*baa0*/  LDSM.16.MT88.4 R100, [R85+0xc00] ;  /* 0x000c00005564783b */ /* 0x000fe20000004200 */
[C---:B------:R-:W-:Y:S01]  /*bab0*/  FMUL.FTZ R43, R0.reuse, R43 ;  /* 0x0000002b002b7220 */ /* 0x040fe20000410000 */
[C---:B------:R-:W-:Y:S01]  /*bac0*/  FMUL.FTZ R44, R13.reuse, R44 ;  /* 0x0000002c0d2c7220 */ /* 0x040fe20000410000 */
[C---:B------:R-:W-:Y:S01]  /*bad0*/  FMUL.FTZ R45, R13.reuse, R45 ;  /* 0x0000002d0d2d7220 */ /* 0x040fe20000410000 */
[C---:B------:R-:W-:Y:S01]  /*bae0*/  FMUL.FTZ R46, R0.reuse, R46 ;  /* 0x0000002e002e7220 */ /* 0x040fe20000410000 */
[C---:B------:R-:W-:Y:S01]  /*baf0*/  FMUL.FTZ R47, R0.reuse, R47 ;  /* 0x0000002f002f7220 */ /* 0x040fe20000410000 */
[C---:B---3--:R-:W-:Y:S01]  /*bb00*/  HMMA.16816.F32 R32, R88.reuse, R92, R32 ;  /* 0x0000005c5820723c */ /* 0x048fe20000001820 */
[----:B------:R-:W3:Y:S01]  /*bb10*/  MUFU.EX2 R128, R128 ;  /* 0x0000008000807308 */ /* 0x000ee20000000800 */
[----:B------:R-:W4:Y:S01]  /*bb20*/  LDSM.16.MT88.4 R72, [R85+0x1000] ;  /* 0x001000005548783b */ /* 0x000f220000004200 */
[C---:B------:R-:W-:Y:S01]  /*bb30*/  FMUL.FTZ R48, R13.reuse, R48 ;  /* 0x000000300d307220 */ /* 0x040fe20000410000 */
[C---:B------:R-:W-:Y:S01]  /*bb40*/  FMUL.FTZ R49, R13.reuse, R49 ;  /* 0x000000310d317220 */ /* 0x040fe20000410000 */
[C---:B------:R-:W-:Y:S01]  /*bb50*/  FMUL.FTZ R50, R0.reuse, R50 ;  /* 0x0000003200327220 */ /* 0x040fe20000410000 */
[C---:B------:R-:W-:Y:S01]  /*bb60*/  FMUL.FTZ R51, R0.reuse, R51 ;  /* 0x0000003300337220 */ /* 0x040fe20000410000 */
[C---:B------:R-:W-:Y:S01]  /*bb70*/  FMUL.FTZ R52, R13.reuse, R52 ;  /* 0x000000340d347220 */ /* 0x040fe20000410000 */
[C---:B------:R-:W-:Y:S03]  /*bb80*/  HMMA.16816.F32 R36, R88.reuse, R94, R36 ;  /* 0x0000005e5824723c */ /* 0x040fe60000001824 */
[----:B------:R-:W-:Y:S01]  /*bb90*/  MUFU.EX2 R123, R123 ;  /* 0x0000007b007b7308 */ /* 0x000fe20000000800 */
[----:B------:R-:W-:Y:S01]  /*bba0*/  LDSM.16.MT88.4 R92, [R112+0x6400] ;  /* 0x00640000705c783b */ /* 0x000fe20000004200 */
[C---:B------:R-:W-:Y:S01]  /*bbb0*/  FMUL.FTZ R53, R13.reuse, R53 ;  /* 0x000000350d357220 */ /* 0x040fe20000410000 */
[C---:B------:R-:W-:Y:S01]  /*bbc0*/  FMUL.FTZ R54, R0.reuse, R54 ;  /* 0x0000003600367220 */ /* 0x040fe20000410000 */
[C---:B------:R-:W-:Y:S01]  /*bbd0*/  FMUL.FTZ R55, R0.reuse, R55 ;  /* 0x0000003700377220 */ /* 0x040fe20000410000 */
[C---:B------:R-:W-:Y:S01]  /*bbe0*/  FMUL.FTZ R56, R13.reuse, R56 ;  /* 0x000000380d387220 */ /* 0x040fe20000410000 */
[C---:B------:R-:W-:Y:S01]  /*bbf0*/  FMUL.FTZ R57, R13.reuse, R57 ;  /* 0x000000390d397220 */ /* 0x040fe20000410000 */
[C---:B--2---:R-:W-:Y:S03]  /*bc00*/  HMMA.16816.F32 R40, R88.reuse, R80, R40 ;  /* 0x000000505828723c */ /* 0x044fe60000001828 */
[----:B------:R-:W2:Y:S01]  /*bc10*/  MUFU.EX2 R130, R130 ;  /* 0x0000008200827308 */ /* 0x000ea20000000800 */
[C---:B------:R-:W-:Y:S01]  /*bc20*/  FMUL.FTZ R58, R0.reuse, R58 ;  /* 0x0000003a003a7220 */ /* 0x040fe20000410000 */
[C---:B------:R-:W-:Y:S01]  /*bc30*/  FMUL.FTZ R59, R0.reuse, R59 ;  /* 0x0000003b003b7220 */ /* 0x040fe20000410000 */
[C---:B------:R-:W-:Y:S01]  /*bc40*/  FMUL.FTZ R60, R13.reuse, R60 ;  /* 0x0000003c0d3c7220 */ /* 0x040fe20000410000 */
[C---:B------:R-:W-:Y:S01]  /*bc50*/  FMUL.FTZ R61, R13.reuse, R61 ;  /* 0x0000003d0d3d7220 */ /* 0x040fe20000410000 */
[C---:B------:R-:W-:Y:S01]  /*bc60*/  FMUL.FTZ R62, R0.reuse, R62 ;  /* 0x0000003e003e7220 */ /* 0x040fe20000410000 */
[C---:B------:R-:W-:Y:S01]  /*bc70*/  HMMA.16816.F32 R44, R88.reuse, R82, R44 ;  /* 0x00000052582c723c */ /* 0x040fe2000000182c */
[----:B------:R-:W5:Y:S03]  /*bc80*/  LDSM.16.MT88.4 R80, [R85+0x2000] ;  /* 0x002000005550783b */ /* 0x000f660000004200 */
[----:B------:R-:W-:Y:S01]  /*bc90*/  MUFU.EX2 R127, R127 ;  /* 0x0000007f007f7308 */ /* 0x000fe20000000800 */
        /* <DEDUP_REMOVED lines=9> */
[----:B------:R-:W2:Y:S01]  /*bd30*/  MUFU.EX2 R170, R170 ;  /* 0x000000aa00aa7308 */ /* 0x000ea20000000800 */
[----:B------:R-:W-:Y:S01]  /*bd40*/  FFMA.FTZ R120, R13, R168, R120 ;  /* 0x000000a80d787223 */ /* 0x000fe20000010078 */
[----:B------:R-:W-:Y:S03]  /*bd50*/  FFMA.FTZ R117, R0, R166, R117 ;  /* 0x000000a600757223 */ /* 0x000fe60000010075 */
[----:B------:R-:W-:Y:S01]  /*bd60*/  FADD.FTZ R13, R118, R120 ;  /* 0x00000078760d7221 */ /* 0x000fe20000010000 */
[C---:B----4-:R-:W-:Y:S04]  /*bd70*/  HMMA.16816.F32 R48, R88.reuse, R72, R48 ;  /* 0x000000485830723c */ /* 0x050fe80000001830 */
[----:B------:R-:W4:Y:S01]  /*bd80*/  MUFU.EX2 R172, R172 ;  /* 0x000000ac00ac7308 */ /* 0x000f220000000800 */
[----:B-1----:R-:W-:Y:S01]  /*bd90*/  F2FP.F16.F32.PACK_AB R72, R119, R22 ;  /* 0x000000167748723e */ /* 0x002fe200000000ff */
[----:B------:R-:W-:Y:S01]  /*bda0*/  FADD.FTZ R116, R116, R117 ;  /* 0x0000007574747221 */ /* 0x000fe20000010000 */
[----:B---3--:R-:W-:Y:S01]  /*bdb0*/  F2FP.F16.F32.PACK_AB R73, R128, R121 ;  /* 0x000000798049723e */ /* 0x008fe200000000ff */
[----:B------:R-:W-:Y:S01]  /*bdc0*/  FADD.FTZ R114, R114, R13 ;  /* 0x0000000d72727221 */ /* 0x000fe20000010000 */
[C---:B------:R-:W-:Y:S05]  /*bdd0*/  HMMA.16816.F32 R52, R88.reuse, R74, R52 ;  /* 0x0000004a5834723c */ /* 0x040fea0000001834 */
[----:B------:R-:W1:Y:S01]  /*bde0*/  MUFU.EX2 R129, R129 ;  /* 0x0000008100817308 */ /* 0x000e620000000800 */
[----:B--2---:R-:W-:Y:S01]  /*bdf0*/  F2FP.F16.F32.PACK_AB R74, R130, R123 ;  /* 0x0000007b824a723e */ /* 0x004fe200000000ff */
[----:B------:R-:W-:Y:S01]  /*be00*/  FADD.FTZ R115, R115, R116 ;  /* 0x0000007473737221 */ /* 0x000fe20000010000 */
[----:B------:R-:W-:Y:S01]  /*be10*/  F2FP.F16.F32.PACK_AB R75, R170, R127 ;  /* 0x0000007faa4b723e */ /* 0x000fe200000000ff */
[----:B------:R-:W-:Y:S01]  /*be20*/  FADD.FTZ R113, R113, R114 ;  /* 0x0000007271717221 */ /* 0x000fe20000010000 */
[C---:B------:R-:W-:Y:S05]  /*be30*/  HMMA.16816.F32 R56, R88.reuse, R76, R56 ;  /* 0x0000004c5838723c */ /* 0x040fea0000001838 */
[----:B------:R-:W-:Y:S01]  /*be40*/  MUFU.EX2 R131, R131 ;  /* 0x0000008300837308 */ /* 0x000fe20000000800 */
[----:B------:R-:W-:Y:S01]  /*be50*/  FADD.FTZ R122, R122, R115 ;  /* 0x000000737a7a7221 */ /* 0x000fe20000010000 */
[----:B------:R-:W-:Y:S03]  /*be60*/  FADD.FTZ R0, R22, R113 ;  /* 0x0000007116007221 */ /* 0x000fe60000010000 */
[----:B------:R-:W-:Y:S01]  /*be70*/  FADD.FTZ R121, R121, R122 ;  /* 0x0000007a79797221 */ /* 0x000fe20000010000 */
[C---:B------:R-:W-:Y:S01]  /*be80*/  HMMA.16816.F32 R60, R88.reuse, R78, R60 ;  /* 0x0000004e583c723c */ /* 0x040fe2000000183c */
[----:B------:R-:W2:Y:S03]  /*be90*/  LDSM.16.MT88.4 R76, [R85+0x400] ;  /* 0x00040000554c783b */ /* 0x000ea60000004200 */
[----:B------:R-:W3:Y:S01]  /*bea0*/  MUFU.EX2 R174, R174 ;  /* 0x000000ae00ae7308 */ /* 0x000ee20000000800 */
[----:B------:R-:W-:Y:S01]  /*beb0*/  FADD.FTZ R0, R119, R0 ;  /* 0x0000000077007221 */ /* 0x000fe20000010000 */
[----:B------:R-:W-:Y:S03]  /*bec0*/  FADD.FTZ R128, R128, R121 ;  /* 0x0000007980807221 */ /* 0x000fe60000010000 */
[----:B------:R-:W-:Y:S01]  /*bed0*/  FADD.FTZ R13, R123, R0 ;  /* 0x000000007b0d7221 */ /* 0x000fe20000010000 */
[C---:B-----5:R-:W-:Y:S04]  /*bee0*/  HMMA.16816.F32 R64, R88.reuse, R80, R64 ;  /* 0x000000505840723c */ /* 0x060fe80000001840 */
[----:B------:R-:W-:Y:S01]  /*bef0*/  MUFU.EX2 R169, R169 ;  /* 0x000000a900a97308 */ /* 0x000fe20000000800 */
[----:B------:R-:W-:Y:S01]  /*bf00*/  FADD.FTZ R127, R127, R128 ;  /* 0x000000807f7f7221 */ /* 0x000fe20000010000 */
[----:B------:R-:W-:Y:S03]  /*bf10*/  FADD.FTZ R13, R130, R13 ;  /* 0x0000000d820d7221 */ /* 0x000fe60000010000 */
[----:B------:R-:W-:Y:S01]  /*bf20*/  FADD.FTZ R170, R170, R127 ;  /* 0x0000007faaaa7221 */ /* 0x000fe20000010000 */
[----:B------:R-:W-:Y:S01]  /*bf30*/  HMMA.16816.F32 R68, R88, R82, R68 ;  /* 0x000000525844723c */ /* 0x000fe20000001844 */
[----:B------:R-:W5:Y:S03]  /*bf40*/  LDSM.16.MT88.4 R80, [R85+0x1400] ;  /* 0x001400005550783b */ /* 0x000f660000004200 */
[----:B------:R-:W3:Y:S01]  /*bf50*/  MUFU.EX2 R176, R176 ;  /* 0x000000b000b07308 */ /* 0x000ee20000000800 */
[----:B----4-:R-:W-:Y:S04]  /*bf60*/  FADD.FTZ R0, R172, R13 ;  /* 0x0000000dac007221 */ /* 0x010fe80000010000 */
[C---:B-1----:R-:W-:Y:S01]  /*bf70*/  FADD.FTZ R0, R129.reuse, R0 ;  /* 0x0000000081007221 */ /* 0x042fe20000010000 */
[C---:B------:R-:W-:Y:S01]  /*bf80*/  HMMA.16816.F32 R24, R72.reuse, R92, R24 ;  /* 0x0000005c4818723c */ /* 0x040fe20000001818 */
[----:B------:R-:W1:Y:S03]  /*bf90*/  LDSM.16.MT88.4 R88, [R112+0x8400] ;  /* 0x008400007058783b */ /* 0x000e660000004200 */
[----:B------:R-:W-:Y:S04]  /*bfa0*/  MUFU.EX2 R171, R171 ;  /* 0x000000ab00ab7308 */ /* 0x000fe80000000800 */
[C---:B------:R-:W-:Y:S01]  /*bfb0*/  HMMA.16816.F32 R28, R72.reuse, R94, R28 ;  /* 0x0000005e481c723c */ /* 0x040fe2000000181c */
[----:B------:R-:W4:Y:S05]  /*bfc0*/  LDSM.16.MT88.4 R92, [R85+0x2400] ;  /* 0x00240000555c783b */ /* 0x000f2a0000004200 */
[----:B------:R-:W3:Y:S02]  /*bfd0*/  MUFU.EX2 R178, R178 ;  /* 0x000000b200b27308 */ /* 0x000ee40000000800 */
[C---:B--2---:R-:W-:Y:S08]  /*bfe0*/  HMMA.16816.F32 R32, R72.reuse, R76, R32 ;  /* 0x0000004c4820723c */ /* 0x044ff00000001820 */
[----:B------:R-:W-:Y:S01]  /*bff0*/  MUFU.EX2 R173, R173 ;  /* 0x000000ad00ad7308 */ /* 0x000fe20000000800 */
[C---:B------:R-:W-:Y:S01]  /*c000*/  HMMA.16816.F32 R36, R72.reuse, R78, R36 ;  /* 0x0000004e4824723c */ /* 0x040fe20000001824 */
[----:B------:R-:W2:Y:S08]  /*c010*/  LDSM.16.MT88.4 R76, [R112+0x6800] ;  /* 0x00680000704c783b */ /* 0x000eb00000004200 */
[----:B------:R-:W2:Y:S01]  /*c020*/  MUFU.EX2 R180, R180 ;  /* 0x000000b400b47308 */ /* 0x000ea20000000800 */
[C---:B------:R-:W-:Y:S09]  /*c030*/  HMMA.16816.F32 R40, R72.reuse, R96, R40 ;  /* 0x000000604828723c */ /* 0x040ff20000001828 */
[----:B------:R-:W-:Y:S01]  /*c040*/  MUFU.EX2 R175, R175 ;  /* 0x000000af00af7308 */ /* 0x000fe20000000800 */
[C---:B------:R-:W-:Y:S01]  /*c050*/  HMMA.16816.F32 R44, R72.reuse, R98, R44 ;  /* 0x00000062482c723c */ /* 0x040fe2000000182c */
[----:B------:R-:W2:Y:S08]  /*c060*/  LDSM.16.MT88.4 R96, [R85+0x800] ;  /* 0x000800005560783b */ /* 0x000eb00000004200 */
[----:B------:R-:W2:Y:S01]  /*c070*/  MUFU.EX2 R182, R182 ;  /* 0x000000b600b67308 */ /* 0x000ea20000000800 */
[C---:B-----5:R-:W-:Y:S09]  /*c080*/  HMMA.16816.F32 R48, R72.reuse, R80, R48 ;  /* 0x000000504830723c */ /* 0x060ff20000001830 */
[----:B------:R-:W-:Y:S01]  /*c090*/  MUFU.EX2 R177, R177 ;  /* 0x000000b100b17308 */ /* 0x000fe20000000800 */
[C---:B------:R-:W-:Y:S01]  /*c0a0*/  HMMA.16816.F32 R52, R72.reuse, R82, R52 ;  /* 0x000000524834723c */ /* 0x040fe20000001834 */
[----:B------:R-:W5:Y:S08]  /*c0b0*/  LDSM.16.MT88.4 R80, [R112+0x7800] ;  /* 0x007800007050783b */ /* 0x000f700000004200 */
[----:B------:R-:W5:Y:S01]  /*c0c0*/  MUFU.EX2 R184, R184 ;  /* 0x000000b800b87308 */ /* 0x000f620000000800 */
[C---:B-1----:R-:W-:Y:S09]  /*c0d0*/  HMMA.16816.F32 R56, R72.reuse, R88, R56 ;  /* 0x000000584838723c */ /* 0x042ff20000001838 */
[----:B------:R-:W-:Y:S01]  /*c0e0*/  MUFU.EX2 R21, R21 ;  /* 0x0000001500157308 */ /* 0x000fe20000000800 */
[C---:B------:R-:W-:Y:S01]  /*c0f0*/  HMMA.16816.F32 R60, R72.reuse, R90, R60 ;  /* 0x0000005a483c723c */ /* 0x040fe2000000183c */
[----:B------:R-:W-:Y:S08]  /*c100*/  LDSM.16.MT88.4 R88, [R112+0x8800] ;  /* 0x008800007058783b */ /* 0x000ff00000004200 */
[----:B------:R-:W1:Y:S01]  /*c110*/  MUFU.EX2 R186, R186 ;  /* 0x000000ba00ba7308 */ /* 0x000e620000000800 */
[C---:B----4-:R-:W-:Y:S08]  /*c120*/  HMMA.16816.F32 R64, R72.reuse, R92, R64 ;  /* 0x0000005c4840723c */ /* 0x050ff00000001840 */
[----:B------:R-:W-:Y:S01]  /*c130*/  HMMA.16816.F32 R68, R72, R94, R68 ;  /* 0x0000005e4844723c */ /* 0x000fe20000001844 */
[----:B------:R-:W-:Y:S02]  /*c140*/  LDSM.16.MT88.4 R92, [R85+0x2800] ;  /* 0x00280000555c783b */ /* 0x000fe40000004200 */
[----:B------:R-:W-:Y:S02]  /*c150*/  F2FP.F16.F32.PACK_AB R72, R129, R172 ;  /* 0x000000ac8148723e */ /* 0x000fe400000000ff */
[----:B---3--:R-:W-:Y:S01]  /*c160*/  F2FP.F16.F32.PACK_AB R73, R174, R131 ;  /* 0x00000083ae49723e */ /* 0x008fe200000000ff */
[----:B------:R-:W-:Y:S01]  /*c170*/  FADD.FTZ R131, R131, R170 ;  /* 0x000000aa83837221 */ /* 0x000fe20000010000 */
[----:B------:R-:W-:Y:S01]  /*c180*/  F2FP.F16.F32.PACK_AB R74, R176, R169 ;  /* 0x000000a9b04a723e */ /* 0x000fe200000000ff */
[----:B------:R-:W-:Y:S01]  /*c190*/  FADD.FTZ R169, R169, R0 ;  /* 0x00000000a9a97221 */ /* 0x000fe20000010000 */
[----:B------:R-:W-:Y:S01]  /*c1a0*/  F2FP.F16.F32.PACK_AB R75, R178, R171 ;  /* 0x000000abb24b723e */ /* 0x000fe200000000ff */
[----:B------:R-:W-:Y:S02]  /*c1b0*/  IMAD.MOV.U32 R0, RZ, RZ, R18 ;  /* 0x000000ffff007224 */ /* 0x000fe400078e0012 */
[----:B------:R-:W-:Y:S01]  /*c1c0*/  FADD.FTZ R174, R174, R131 ;  /* 0x00000083aeae7221 */ /* 0x000fe20000010000 */
[----:B------:R-:W-:Y:S03]  /*c1d0*/  FADD.FTZ R176, R176, R169 ;  /* 0x000000a9b0b07221 */ /* 0x000fe60000010000 */
[----:B------:R-:W-:Y:S01]  /*c1e0*/  FADD.FTZ R171, R171, R174 ;  /* 0x000000aeabab7221 */ /* 0x000fe20000010000 */
[C---:B--2---:R-:W-:Y:S03]  /*c1f0*/  HMMA.16816.F32 R24, R72.reuse, R76, R24 ;  /* 0x0000004c4818723c */ /* 0x044fe60000001818 */
[----:B------:R-:W-:Y:S05]  /*c200*/  FADD.FTZ R178, R178, R171 ;  /* 0x000000abb2b27221 */ /* 0x000fea0000010000 */
[C---:B------:R-:W-:Y:S01]  /*c210*/  HMMA.16816.F32 R28, R72.reuse, R78, R28 ;  /* 0x0000004e481c723c */ /* 0x040fe2000000181c */
[----:B------:R-:W2:Y:S07]  /*c220*/  LDSM.16.MT88.4 R76, [R85+0x1800] ;  /* 0x00180000554c783b */ /* 0x000eae0000004200 */
[C---:B------:R-:W-:Y:S08]  /*c230*/  HMMA.16816.F32 R32, R72.reuse, R96, R32 ;  /* 0x000000604820723c */ /* 0x040ff00000001820 */
[C---:B------:R-:W-:Y:S01]  /*c240*/  HMMA.16816.F32 R36, R72.reuse, R98, R36 ;  /* 0x000000624824723c */ /* 0x040fe20000001824 */
[----:B------:R-:W3:Y:S07]  /*c250*/  LDSM.16.MT88.4 R96, [R112+0x6c00] ;  /* 0x006c00007060783b */ /* 0x000eee0000004200 */
[C---:B-----5:R-:W-:Y:S08]  /*c260*/  HMMA.16816.F32 R40, R72.reuse, R80, R40 ;  /* 0x000000504828723c */ /* 0x060ff00000001828 */
[C---:B------:R-:W-:Y:S08]  /*c270*/  HMMA.16816.F32 R44, R72.reuse, R82, R44 ;  /* 0x00000052482c723c */ /* 0x040ff0000000182c */
[C---:B--2---:R-:W-:Y:S08]  /*c280*/  HMMA.16816.F32 R48, R72.reuse, R76, R48 ;  /* 0x0000004c4830723c */ /* 0x044ff00000001830 */
[C---:B------:R-:W-:Y:S08]  /*c290*/  HMMA.16816.F32 R52, R72.reuse, R78, R52 ;  /* 0x0000004e4834723c */ /* 0x040ff00000001834 */
[C---:B------:R-:W-:Y:S03]  /*c2a0*/  HMMA.16816.F32 R56, R72.reuse, R88, R56 ;  /* 0x000000584838723c */ /* 0x040fe60000001838 */
[----:B------:R-:W-:Y:S01]  /*c2b0*/  F2FP.F16.F32.PACK_AB R88, R180, R173 ;  /* 0x000000adb458723e */ /* 0x000fe200000000ff */
[----:B------:R-:W-:Y:S01]  /*c2c0*/  FADD.FTZ R173, R173, R176 ;  /* 0x000000b0adad7221 */ /* 0x000fe20000010000 */
[----:B------:R-:W-:Y:S01]  /*c2d0*/  F2FP.F16.F32.PACK_AB R89, R182, R175 ;  /* 0x000000afb659723e */ /* 0x000fe200000000ff */
[----:B------:R-:W-:Y:S02]  /*c2e0*/  FADD.FTZ R175, R175, R178 ;  /* 0x000000b2afaf7221 */ /* 0x000fe40000010000 */
[C---:B------:R-:W-:Y:S03]  /*c2f0*/  HMMA.16816.F32 R60, R72.reuse, R90, R60 ;  /* 0x0000005a483c723c */ /* 0x040fe6000000183c */
[----:B------:R-:W-:Y:S01]  /*c300*/  F2FP.F16.F32.PACK_AB R90, R184, R177 ;  /* 0x000000b1b85a723e */ /* 0x000fe200000000ff */
[----:B------:R-:W-:Y:S01]  /*c310*/  FADD.FTZ R180, R180, R173 ;  /* 0x000000adb4b47221 */ /* 0x000fe20000010000 */
[----:B-1----:R-:W-:Y:S01]  /*c320*/  F2FP.F16.F32.PACK_AB R91, R186, R21 ;  /* 0x00000015ba5b723e */ /* 0x002fe200000000ff */
[----:B------:R-:W-:Y:S02]  /*c330*/  FADD.FTZ R182, R182, R175 ;  /* 0x000000afb6b67221 */ /* 0x000fe40000010000 */
[C---:B------:R-:W-:Y:S03]  /*c340*/  HMMA.16816.F32 R64, R72.reuse, R92, R64 ;  /* 0x0000005c4840723c */ /* 0x040fe60000001840 */
[----:B------:R-:W-:Y:S01]  /*c350*/  FADD.FTZ R177, R177, R180 ;  /* 0x000000b4b1b17221 */ /* 0x000fe20000010000 */
[----:B------:R-:W-:Y:S03]  /*c360*/  FADD.FTZ R21, R21, R182 ;  /* 0x000000b615157221 */ /* 0x000fe60000010000 */
[----:B------:R-:W-:Y:S01]  /*c370*/  FADD.FTZ R168, R184, R177 ;  /* 0x000000b1b8a87221 */ /* 0x000fe20000010000 */
[----:B------:R-:W-:Y:S03]  /*c380*/  HMMA.16816.F32 R68, R72, R94, R68 ;  /* 0x0000005e4844723c */ /* 0x000fe60000001844 */
[----:B------:R-:W-:Y:S05]  /*c390*/  FADD.FTZ R166, R186, R21 ;  /* 0x00000015baa67221 */ /* 0x000fea0000010000 */
[C---:B---3--:R-:W-:Y:S01]  /*c3a0*/  HMMA.16816.F32 R80, R88.reuse, R96, R24 ;  /* 0x000000605850723c */ /* 0x048fe20000001818 */
[----:B------:R-:W1:Y:S07]  /*c3b0*/  LDSM.16.MT88.4 R24, [R112+0x8c00] ;  /* 0x008c00007018783b */ /* 0x000e6e0000004200 */
[C---:B------:R-:W-:Y:S01]  /*c3c0*/  HMMA.16816.F32 R76, R88.reuse, R98, R28 ;  /* 0x00000062584c723c */ /* 0x040fe2000000181c */
[----:B------:R2:W3:Y:S07]  /*c3d0*/  LDSM.16.MT88.4 R28, [R85+0x2c00] ;  /* 0x002c0000551c783b */ /* 0x0004ee0000004200 */
[C---:B------:R-:W-:Y:S08]  /*c3e0*/  HMMA.16816.F32 R72, R88.reuse, R100, R32 ;  /* 0x000000645848723c */ /* 0x040ff00000001820 */
[C---:B------:R-:W-:Y:S08]  /*c3f0*/  HMMA.16816.F32 R36, R88.reuse, R102, R36 ;  /* 0x000000665824723c */ /* 0x040ff00000001824 */
[C---:B------:R-:W-:Y:S03]  /*c400*/  HMMA.16816.F32 R40, R88.reuse, R104, R40 ;  /* 0x000000685828723c */ /* 0x040fe60000001828 */
[----:B--2---:R-:W-:Y:S05]  /*c410*/  IMAD.MOV.U32 R85, RZ, RZ, R15 ;  /* 0x000000ffff557224 */ /* 0x004fea00078e000f */
[C---:B------:R-:W-:Y:S08]  /*c420*/  HMMA.16816.F32 R44, R88.reuse, R106, R44 ;  /* 0x0000006a582c723c */ /* 0x040ff0000000182c */
[C---:B------:R-:W-:Y:S08]  /*c430*/  HMMA.16816.F32 R48, R88.reuse, R108, R48 ;  /* 0x0000006c5830723c */ /* 0x040ff00000001830 */
[C---:B------:R-:W-:Y:S08]  /*c440*/  HMMA.16816.F32 R52, R88.reuse, R110, R52 ;  /* 0x0000006e5834723c */ /* 0x040ff00000001834 */
[C---:B-1----:R-:W-:Y:S08]  /*c450*/  HMMA.16816.F32 R56, R88.reuse, R24, R56 ;  /* 0x000000185838723c */ /* 0x042ff00000001838 */
[C---:B------:R-:W-:Y:S08]  /*c460*/  HMMA.16816.F32 R60, R88.reuse, R26, R60 ;  /* 0x0000001a583c723c */ /* 0x040ff0000000183c */
[C---:B---3--:R-:W-:Y:S08]  /*c470*/  HMMA.16816.F32 R64, R88.reuse, R28, R64 ;  /* 0x0000001c5840723c */ /* 0x048ff00000001840 */
[----:B------:R-:W-:Y:S01]  /*c480*/  HMMA.16816.F32 R68, R88, R30, R68 ;  /* 0x0000001e5844723c */ /* 0x000fe20000001844 */
[----:B------:R-:W-:Y:S08]  /*c490*/  @!UPT UIADD3 URZ, UPT, UPT, URZ, URZ, URZ ;  /* 0x000000fffffff290 */ /* 0x000ff0000fffe0ff */
[----:B------:R-:W-:Y:S11]  /*c4a0*/  @P0 BRA `(.L_x_10229) ;  /* 0xffffffc800740947 */ /* 0x000ff6000383ffff */
.L_x_10222:
        /* <DEDUP_REMOVED lines=11> */
.L_x_10241:
        /* <DEDUP_REMOVED lines=140> */
.L_x_10232:
[----:B------:R-:W-:Y:S05]  /*ce20*/  BSYNC.RECONVERGENT B0 ;  /* 0x0000000000007941 */ /* 0x000fea0003800200 */
.L_x_10231:
        /* <DEDUP_REMOVED lines=27> */
.L_x_10234:
[----:B------:R-:W-:Y:S05]  /*cfe0*/  BSYNC.RECONVERGENT B0 ;  /* 0x0000000000007941 */ /* 0x000fea0003800200 */
.L_x_10233:
        /* <DEDUP_REMOVED lines=8> */
[----:B------:R-:W-:Y:S02]  /*d070*/  IMAD R0, R37, R150, RZ ;  /* 0x0000009625007224 */ /* 0x000fe400078e02ff */
        /* <DEDUP_REMOVED lines=23> */
.L_x_10236:
[----:B------:R-:W-:Y:S05]  /*d1f0*/  BSYNC.RECONVERGENT B0 ;  /* 0x0000000000007941 */ /* 0x000fea0003800200 */
.L_x_10235:
[----:B------:R-:W-:-:S04]  /*d200*/  MOV R149, 0x0 ;  /* 0x0000000000957802 */ /* 0x000fc80000000f00 */
[----:B-12345:R-:W-:Y:S05]  /*d210*/  @P0 RET.REL.NODEC R148 `(_ZN5flash24flash_fwd_splitkv_kernelI23Flash_fwd_kernel_traitsILi96ELi64ELi64ELi4ELb0ELb0EN7cutlass6half_tE19Flash_kernel_traitsILi96ELi64ELi64ELi4ES3_EELb0ELb1ELb1ELb0ELb0ELb0ELb0ELb0EEEvNS_16Flash_fwd_paramsE) ;  /* 0xffffff2c94780950 */ /* 0x03efea0003c3ffff */
        /* <DEDUP_REMOVED lines=16> */
[----:B-1----:R-:W-:Y:S05]  /*d320*/  @P0 RET.REL.NODEC R148 `(_ZN5flash24flash_fwd_splitkv_kernelI23Flash_fwd_kernel_traitsILi96ELi64ELi64ELi4ELb0ELb0EN7cutlass6half_tE19Flash_kernel_traitsILi96ELi64ELi64ELi4ES3_EELb0ELb1ELb1ELb0ELb0ELb0ELb0ELb0EEEvNS_16Flash_fwd_paramsE) ;  /* 0xffffff2c94340950 */ /* 0x002fea0003c3ffff */
[----:B------:R-:W-:Y:S01]  /*d330*/  MOV R149, 0x0 ;  /* 0x0000000000957802 */ /* 0x000fe20000000f00 */
[----:B------:R1:W-:Y:S03]  /*d340*/  ST.E.128 desc[UR4][R2.64+0x80], R24 ;  /* 0x0000801802007985 */ /* 0x0003e6000c101d04 */
[----:B-1----:R-:W-:Y:S05]  /*d350*/  RET.REL.NODEC R148 `(_ZN5flash24flash_fwd_splitkv_kernelI23Flash_fwd_kernel_traitsILi96ELi64ELi64ELi4ELb0ELb0EN7cutlass6half_tE19Flash_kernel_traitsILi96ELi64ELi64ELi4ES3_EELb0ELb1ELb1ELb0ELb0ELb0ELb0ELb0EEEvNS_16Flash_fwd_paramsE) ;  /* 0xffffff2c94287950 */ /* 0x002fea0003c3ffff */
.L_x_10230:
[----:B------:R-:W-:Y:S01]  /*d360*/  MOV R5, 0x2 ;  /* 0x0000000200057802 */ /* 0x000fe20000000f00 */
[----:B------:R-:W-:Y:S01]  /*d370*/  IMAD.MOV.U32 R0, RZ, RZ, 0x1f ;  /* 0x0000001fff007424 */ /* 0x000fe200078e00ff */
[----:B------:R-:W-:-:S07]  /*d380*/  MOV R4, 0xffffffff ;  /* 0xffffffff00047802 */ /* 0x000fce0000000f00 */
[----:B-1---5:R-:W-:Y:S05]  /*d390*/  WARPSYNC.COLLECTIVE R4, `(.L_x_10237) ;  /* 0x0000000004087348 */ /* 0x022fea0003c00000 */
[----:B------:R2:W3:Y:S02]  /*d3a0*/  SHFL.BFLY P0, R10, R168, R5, R0 ;  /* 0x0c000005a80a7389 */ /* 0x0004e40000000000 */
[----:B-123-5:R-:W-:Y:S05]  /*d3b0*/  ENDCOLLECTIVE ;  /* 0x000000000000791b */ /* 0x02efea0003800000 */
.L_x_10237:
[----:B------:R-:W-:Y:S02]  /*d3c0*/  IMAD.MOV.U32 R7, RZ, RZ, R10 ;  /* 0x000000ffff077224 */ /* 0x000fe400078e000a */
[----:B------:R-:W-:Y:S02]  /*d3d0*/  IMAD.MOV.U32 R5, RZ, RZ, 0x1 ;  /* 0x00000001ff057424 */ /* 0x000fe400078e00ff */
[----:B------:R-:W-:-:S05]  /*d3e0*/  FADD.FTZ R8, R7, R168 ;  /* 0x000000a807087221 */ /* 0x000fca0000010000 */
[----:B------:R-:W-:-:S07]  /*d3f0*/  MOV R168, R8 ;  /* 0x0000000800a87202 */ /* 0x000fce0000000f00 */
[----:B------:R-:W-:Y:S05]  /*d400*/  WARPSYNC.COLLECTIVE R4, `(.L_x_10238) ;  /* 0x0000000004087348 */ /* 0x000fea0003c00000 */
[----:B------:R1:W2:Y:S02]  /*d410*/  SHFL.BFLY P0, R10, R168, R5, R0 ;  /* 0x0c000005a80a7389 */ /* 0x0002a40000000000 */
[----:B-12---:R-:W-:Y:S05]  /*d420*/  ENDCOLLECTIVE ;  /* 0x000000000000791b */ /* 0x006fea0003800000 */
.L_x_10238:
[----:B------:R-:W-:Y:S01]  /*d430*/  MOV R168, R166 ;  /* 0x000000a600a87202 */ /* 0x000fe20000000f00 */
[----:B------:R-:W-:Y:S01]  /*d440*/  IMAD.MOV.U32 R5, RZ, RZ, 0x2 ;  /* 0x00000002ff057424 */ /* 0x000fe200078e00ff */
[----:B------:R-:W-:-:S07]  /*d450*/  MOV R7, R10 ;  /* 0x0000000a00077202 */ /* 0x000fce0000000f00 */
[----:B------:R-:W-:Y:S05]  /*d460*/  WARPSYNC.COLLECTIVE R4, `(.L_x_10239) ;  /* 0x0000000004087348 */ /* 0x000fea0003c00000 */
[----:B------:R1:W2:Y:S02]  /*d470*/  SHFL.BFLY P0, R10, R168, R5, R0 ;  /* 0x0c000005a80a7389 */ /* 0x0002a40000000000 */
[----:B-12---:R-:W-:Y:S05]  /*d480*/  ENDCOLLECTIVE ;  /* 0x000000000000791b */ /* 0x006fea0003800000 */
.L_x_10239:
[----:B------:R-:W-:Y:S01]  /*d490*/  FADD.FTZ R7, R8, R7 ;  /* 0x0000000708077221 */ /* 0x000fe20000010000 */
[----:B------:R-:W-:Y:S01]  /*d4a0*/  FADD.FTZ R9, R10, R166 ;  /* 0x000000a60a097221 */ /* 0x000fe20000010000 */
[----:B------:R-:W-:-:S04]  /*d4b0*/  MOV R5, 0x1 ;  /* 0x0000000100057802 */ /* 0x000fc80000000f00 */
[----:B------:R-:W-:-:S07]  /*d4c0*/  MOV R168, R9 ;  /* 0x0000000900a87202 */ /* 0x000fce0000000f00 */
[----:B------:R-:W-:Y:S05]  /*d4d0*/  WARPSYNC.COLLECTIVE R4, `(.L_x_10240) ;  /* 0x0000000004087348 */ /* 0x000fea0003c00000 */
[----:B------:R1:W2:Y:S02]  /*d4e0*/  SHFL.BFLY P0, R10, R168, R5, R0 ;  /* 0x0c000005a80a7389 */ /* 0x0002a40000000000 */
[----:B-12---:R-:W-:Y:S05]  /*d4f0*/  ENDCOLLECTIVE ;  /* 0x000000000000791b */ /* 0x006fea0003800000 */
.L_x_10240:
[----:B------:R-:W-:Y:S05]  /*d500*/  BRA `(.L_x_10241) ;  /* 0xfffffff000147947 */ /* 0x000fea000383ffff */
.L_x_10242:
        /* <DEDUP_REMOVED lines=15> */
.L_x_11728:


//--------------------- .text._ZN5flash24flash_fwd_splitkv_kernelI23Flash_fwd_kernel_traitsILi96ELi64ELi64ELi4ELb0ELb0EN7cutlass6half_tE19Flash_kernel_traitsILi96ELi64ELi64ELi4ES3_EELb0ELb1ELb1ELb0ELb0ELb1ELb0ELb0EEEvNS_16Flash_fwd_paramsE --------------------------
	.section	.text._ZN5flash24flash_fwd_splitkv_kernelI23Flash_fwd_kernel_traitsILi96ELi64ELi64ELi4ELb0ELb0EN7cutlass6half_tE19Flash_kernel_traitsILi96ELi64ELi64ELi4ES3_EELb0ELb1ELb1ELb0ELb0ELb1ELb0ELb0EEEvNS_16Flash_fwd_paramsE,"ax",@progbits
	.align	128
        .global         _ZN5flash24flash_fwd_splitkv_kernelI23Flash_fwd_kernel_traitsILi96ELi64ELi64ELi4ELb0ELb0EN7cutlass6half_tE19Flash_kernel_traitsILi96ELi64ELi64ELi4ES3_EELb0ELb1ELb1ELb0ELb0ELb1ELb0ELb0EEEvNS_16Flash_fwd_paramsE
        .type           _ZN5flash24flash_fwd_splitkv_kernelI23Flash_fwd_kernel_traitsILi96ELi64ELi64ELi4ELb0ELb0EN7cutlass6half_tE19Flash_kernel_traitsILi96ELi64ELi64ELi4ES3_EELb0ELb1ELb1ELb0ELb0ELb1ELb0ELb0EEEvNS_16Flash_fwd_paramsE,@function
        .size           _ZN5flash24flash_fwd_splitkv_kernelI23Flash_fwd_kernel_traitsILi96ELi64ELi64ELi4ELb0ELb0EN7cutlass6half_tE19Flash_kernel_traitsILi96ELi64ELi64ELi4ES3_EELb0ELb1ELb1ELb0ELb0ELb1ELb0ELb0EEEvNS_16Flash_fwd_paramsE,(.L_x_11729 - _ZN5flash24flash_fwd_splitkv_kernelI23Flash_fwd_kernel_traitsILi96ELi64ELi64ELi4ELb0ELb0EN7cutlass6half_tE19Flash_kernel_traitsILi96ELi64ELi64ELi4ES3_EELb0ELb1ELb1ELb0ELb0ELb1ELb0ELb0EEEvNS_16Flash_fwd_paramsE)
        .other          _ZN5flash24flash_fwd_splitkv_kernelI23Flash_fwd_kernel_traitsILi96ELi64ELi64ELi4ELb0ELb0EN7cutlass6half_tE19Flash_kernel_traitsILi96ELi64ELi64ELi4ES3_EELb0ELb1ELb1ELb0ELb0ELb1ELb0ELb0EEEvNS_16Flash_fwd_paramsE,@"STO_CUDA_ENTRY STV_DEFAULT"
_ZN5flash24flash_fwd_splitkv_kernelI23Flash_fwd_kernel_traitsILi96ELi64ELi64ELi4ELb0ELb0EN7cutlass6half_tE19Flash_kernel_traitsILi96ELi64ELi64ELi4ES3_EELb0ELb1ELb1ELb0ELb0ELb1ELb0ELb0EEEvNS_16Flash_fwd_paramsE:
.text._ZN5flash24flash_fwd_splitkv_kernelI23Flash_fwd_kernel_traitsILi96ELi64ELi64ELi4ELb0ELb0EN7cutlass6half_tE19Flash_kernel_traitsILi96ELi64ELi64ELi4ES3_EELb0ELb1ELb1ELb0ELb0ELb1ELb0ELb0EEEvNS_16Flash_fwd_paramsE:
[----:B------:R-:W-:Y:S01]  /*0000*/  LDC R1, c[0x0][0x37c] ;  /* 0x0000df00ff017b82 */ /* 0x000fe20000000800 */
[----:B------:R-:W1:Y:S07]  /*0010*/  S2R R149, SR_CTAID.X ;  /* 0x0000000000957919 */ /* 0x000e6e0000002500 */
[----:B------:R-:W2:Y:S01]  /*0020*/  LDC.64 R2, c[0x0][0x348] ;  /* 0x0000d200ff027b82 */ /* 0x000ea20000000a00 */
[----:B------:R-:W-:Y:S01]  /*0030*/  BSSY.RECONVERGENT B3, `(.L_x_10243) ;  /* 0x0000005000037945 */ /* 0x000fe20003800200 */
[----:B------:R-:W-:Y:S01]  /*0040*/  MOV R146, 0x80 ;  /* 0x0000008000927802 */ /* 0x000fe20000000f00 */
[----:B------:R-:W3:Y:S01]  /*0050*/  S2R R147, SR_CTAID.Y ;  /* 0x0000000000937919 */ /* 0x000ee20000002600 */
[----:B------:R-:W4:Y:S05]  /*0060*/  S2R R148, SR_CTAID.Z ;  /* 0x0000000000947919 */ /* 0x000f2a0000002700 */
[----:B-1234-:R-:W-:Y:S05]  /*0070*/  CALL.REL.NOINC `($_ZN5flash24flash_fwd_splitkv_kernelI23Flash_fwd_kernel_traitsILi96ELi64ELi64ELi4ELb0ELb0EN7cutlass6half_tE19Flash_kernel_traitsILi96ELi64ELi64ELi4ES3_EELb0ELb1ELb1ELb0ELb0ELb1ELb0ELb0EEEvNS_16Flash_fwd_paramsE$_ZN5flash30compute_attn_1rowblock_splitkvI23Flash_fwd_kernel_traitsILi96ELi64ELi64ELi4ELb0ELb0EN7cutlass6half_tE19Flash_kernel_traitsILi96ELi64ELi64ELi4ES3_EELb0ELb1ELb1ELb0ELb0ELb1ELb0ELb0ENS_16Flash_fwd_paramsEEEvRKT8_iiiii) ;  /* 0x0000000000087944 */ /* 0x01efea0003c00000 */
[----:B------:R-:W-:Y:S05]  /*0080*/  BSYNC.RECONVERGENT B3 ;  /* 0x0000000000037941 */ /* 0x000fea0003800200 */
.L_x_10243:
[----:B------:R-:W-:Y:S05]  /*0090*/  EXIT ;  /* 0x000000000000794d */ /* 0x000fea0003800000 */
        .type           $_ZN5flash24flash_fwd_splitkv_kernelI23Flash_fwd_kernel_traitsILi96ELi64ELi64ELi4ELb0ELb0EN7cutlass6half_tE19Flash_kernel_traitsILi96ELi64ELi64ELi4ES3_EELb0ELb1ELb1ELb0ELb0ELb1ELb0ELb0EEEvNS_16Flash_fwd_paramsE$_ZN5flash30compute_attn_1rowblock_splitkvI23Flash_fwd_kernel_traitsILi96ELi64ELi64ELi4ELb0ELb0EN7cutlass6half_tE19Flash_kernel_traitsILi96ELi64ELi64ELi4ES3_EELb0ELb1ELb1ELb0ELb0ELb1ELb0ELb0ENS_16Flash_fwd_paramsEEEvRKT8_iiiii,@function
        .size           $_ZN5flash24flash_fwd_splitkv_kernelI23Flash_fwd_kernel_traitsILi96ELi64ELi64ELi4ELb0ELb0EN7cutlass6half_tE19Flash_kernel_traitsILi96ELi64ELi64ELi4ES3_EELb0ELb1ELb1ELb0ELb0ELb1ELb0ELb0EEEvNS_16Flash_fwd_paramsE$_ZN5flash30compute_attn_1rowblock_splitkvI23Flash_fwd_kernel_traitsILi96ELi64ELi64ELi4ELb0ELb0EN7cutlass6half_tE19Flash_kernel_traitsILi96ELi64ELi64ELi4ES3_EELb0ELb1ELb1ELb0ELb0ELb1ELb0ELb0ENS_16Flash_fwd_paramsEEEvRKT8_iiiii,(.L_x_11729 - $_ZN5flash24flash_fwd_splitkv_kernelI23Flash_fwd_kernel_traitsILi96ELi64ELi64ELi4ELb0ELb0EN7cutlass6half_tE19Flash_kernel_traitsILi96ELi64ELi64ELi4ES3_EELb0ELb1ELb1ELb0ELb0ELb1ELb0ELb0EEEvNS_16Flash_fwd_paramsE$_ZN5flash30compute_attn_1rowblock_splitkvI23Flash_fwd_kernel_traitsILi96ELi64ELi64ELi4ELb0ELb0EN7cutlass6half_tE19Flash_kernel_traitsILi96ELi64ELi64ELi4ES3_EELb0ELb1ELb1ELb0ELb0ELb1ELb0ELb0ENS_16Flash_fwd_paramsEEEvRKT8_iiiii)
$_ZN5flash24flash_fwd_splitkv_kernelI23Flash_fwd_kernel_traitsILi96ELi64ELi64ELi4ELb0ELb0EN7cutlass6half_tE19Flash_kernel_traitsILi96ELi64ELi64ELi4ES3_EELb0ELb1ELb1ELb0ELb0ELb1ELb0ELb0EEEvNS_16Flash_fwd_paramsE$_ZN5flash30compute_attn_1rowblock_splitkvI23Flash_fwd_kernel_traitsILi96ELi64ELi64ELi4ELb0ELb0EN7cutlass6half_tE19Flash_kernel_traitsILi96ELi64ELi64ELi4ES3_EELb0ELb1ELb1ELb0ELb0ELb1ELb0ELb0ENS_16Flash_fwd_paramsEEEvRKT8_iiiii:
        /* <DEDUP_REMOVED lines=38> */
.L_x_10245:
[----:B------:R-:W-:Y:S05]  /*0300*/  BSYNC.RECONVERGENT B0 ;  /* 0x0000000000007941 */ /* 0x000fea0003800200 */
.L_x_10244:
[----:B------:R-:W-:Y:S04]  /*0310*/  BSSY.RECONVERGENT B0, `(.L_x_10246) ;  /* 0x0000007000007945 */ /* 0x000fe80003800200 */
[----:B------:R-:W-:Y:S05]  /*0320*/  @!P3 BRA `(.L_x_10247) ;  /* 0x000000000014b947 */ /* 0x000fea0003800000 */
[----:B------:R-:W3:Y:S02]  /*0330*/  LD.E.U8 R6, desc[UR4][R2.64+0x1b2] ;  /* 0x0001b20402067980 */ /* 0x000ee4000c101100 */
[----:B---3--:R-:W-:-:S13]  /*0340*/  ISETP.NE.AND P1, PT, R6, RZ, PT ;  /* 0x000000ff0600720c */ /* 0x008fda0003f25270 */
[----:B------:R-:W3:Y:S02]  /*0350*/  @P1 LD.E R6, desc[UR4][R10.64+0x4] ;  /* 0x000004040a061980 */ /* 0x000ee4000c101900 */
[----:B---3-5:R-:W-:-:S06]  /*0360*/  @P1 IADD3 R87, PT, PT, R6, -R17, RZ ;  /* 0x8000001106571210 */ /* 0x028fcc0007ffe0ff */
[----:B------:R3:W5:Y:S02]  /*0370*/  @!P1 LD.E R87, desc[UR4][R10.64] ;  /* 0x000000040a579980 */ /* 0x000764000c101900 */
.L_x_10247:
[----:B------:R-:W-:Y:S05]  /*0380*/  BSYNC.RECONVERGENT B0 ;  /* 0x0000000000007941 */ /* 0x000fea0003800200 */
.L_x_10246:
        /* <DEDUP_REMOVED lines=8> */
.L_x_10249:
[----:B------:R-:W4:Y:S01]  /*0410*/  LD.E.64 R6, desc[UR4][R2.64+0x108] ;  /* 0x0001080402067980 */ /* 0x000f22000c101b00 */
[----:B------:R-:W-:Y:S01]  /*0420*/  BSSY.RECONVERGENT B0, `(.L_x_10251) ;  /* 0x0000006000007945 */ /* 0x000fe20003800200 */
[----:B----4-:R-:W-:Y:S01]  /*0430*/  ISETP.NE.U32.AND P0, PT, R6, RZ, PT ;  /* 0x000000ff0600720c */ /* 0x010fe20003f05070 */
[----:B------:R-:W-:-:S03]  /*0440*/  IMAD.MOV.U32 R6, RZ, RZ, RZ ;  /* 0x000000ffff067224 */ /* 0x000fc600078e00ff */
[----:B------:R-:W-:-:S13]  /*0450*/  ISETP.NE.AND.EX P0, PT, R7, RZ, PT, P0 ;  /* 0x000000ff0700720c */ /* 0x000fda0003f05300 */
[----:B------:R-:W-:Y:S05]  /*0460*/  @!P0 BRA `(.L_x_10252) ;  /* 0x0000000000048947 */ /* 0x000fea0003800000 */
[----:B------:R4:W5:Y:S02]  /*0470*/  LD.E R6, desc[UR4][R2.64+0xbc] ;  /* 0x0000bc0402067980 */ /* 0x000964000c101900 */
.L_x_10252:
[----:B------:R-:W-:Y:S05]  /*0480*/  BSYNC.RECONVERGENT B0 ;  /* 0x0000000000007941 */ /* 0x000fea0003800200 */
.L_x_10251:
[----:B-----5:R-:W-:Y:S02]  /*0490*/  IADD3 R87, PT, PT, R6, R87, -R16 ;  /* 0x0000005706577210 */ /* 0x020fe40007ffe810 */
.L_x_10250:
[----:B------:R-:W-:Y:S05]  /*04a0*/  BSYNC.RECONVERGENT B1 ;  /* 0x0000000000017941 */ /* 0x000fea0003800200 */
.L_x_10248:
[----:B--23--:R-:W-:Y:S01]  /*04b0*/  IMAD.SHL.U32 R11, R149, 0x40, RZ ;  /* 0x00000040950b7824 */ /* 0x00cfe200078e00ff */
[----:B------:R-:W-:Y:S01]  /*04c0*/  MOV R6, R146 ;  /* 0x0000009200067202 */ /* 0x000fe20000000f00 */
[----:B------:R-:W-:-:S03]  /*04d0*/  IMAD.MOV.U32 R7, RZ, RZ, 0x0 ;  /* 0x00000000ff077424 */ /* 0x000fc600078e00ff */
[----:B------:R-:W-:-:S13]  /*04e0*/  ISETP.GT.AND P0, PT, R0, R11, PT ;  /* 0x0000000b0000720c */ /* 0x000fda0003f04270 */
[----:B-1--4-:R-:W-:Y:S05]  /*04f0*/  @!P0 RET.REL.NODEC R6 `(_ZN5flash24flash_fwd_splitkv_kernelI23Flash_fwd_kernel_traitsILi96ELi64ELi64ELi4ELb0ELb0EN7cutlass6half_tE19Flash_kernel_traitsILi96ELi64ELi64ELi4ES3_EELb0ELb1ELb1ELb0ELb0ELb1ELb0ELb0EEEvNS_16Flash_fwd_paramsE) ;  /* 0xfffffff806c08950 */ /* 0x012fea0003c3ffff */
        /* <DEDUP_REMOVED lines=85> */
.L_x_10255:
[----:B------:R-:W-:Y:S05]  /*0a50*/  BSYNC.RECONVERGENT B0 ;  /* 0x0000000000007941 */ /* 0x000fea0003800200 */
.L_x_10254:
        /* <DEDUP_REMOVED lines=18> */
.L_x_10257:
[----:B------:R-:W-:Y:S05]  /*0b80*/  BSYNC.RECONVERGENT B0 ;  /* 0x0000000000007941 */ /* 0x000fea0003800200 */
.L_x_10256:
[----:B------:R-:W-:Y:S01]  /*0b90*/  MOV R147, 0x0 ;  /* 0x0000000000937802 */ /* 0x000fe20000000f00 */
[----:B------:R1:W-:Y:S03]  /*0ba0*/  @!P6 ST.E desc[UR4][R2.64], R9 ;  /* 0x000000090200e985 */ /* 0x0003e6000c101904 */
[----:B-12--5:R-:W-:Y:S05]  /*0bb0*/  @P5 RET.REL.NODEC R146 `(_ZN5flash24flash_fwd_splitkv_kernelI23Flash_fwd_kernel_traitsILi96ELi64ELi64ELi4ELb0ELb0EN7cutlass6half_tE19Flash_kernel_traitsILi96ELi64ELi64ELi4ES3_EELb0ELb1ELb1ELb0ELb0ELb1ELb0ELb0EEEvNS_16Flash_fwd_paramsE) ;  /* 0xfffffff492105950 */ /* 0x026fea0003c3ffff */
[----:B------:R-:W-:Y:S02]  /*0bc0*/  MOV R5, 0x7f800000 ;  /* 0x7f80000000057802 */ /* 0x000fe40000000f00 */
[----:B------:R-:W-:-:S03]  /*0bd0*/  MOV R147, 0x0 ;  /* 0x0000000000937802 */ /* 0x000fc60000000f00 */
[----:B------:R1:W-:Y:S02]  /*0be0*/  ST.E desc[UR4][R2.64+0x80], R5 ;  /* 0x0000800502007985 */ /* 0x0003e4000c101904 */
[----:B-1----:R-:W-:Y:S05]  /*0bf0*/  RET.REL.NODEC R146 `(_ZN5flash24flash_fwd_splitkv_kernelI23Flash_fwd_kernel_traitsILi96ELi64ELi64ELi4ELb0ELb0EN7cutlass6half_tE19Flash_kernel_traitsILi96ELi64ELi64ELi4ES3_EELb0ELb1ELb1ELb0ELb0ELb1ELb0ELb0EEEvNS_16Flash_fwd_paramsE) ;  /* 0xfffffff492007950 */ /* 0x002fea0003c3ffff */
.L_x_10253:
        /* <DEDUP_REMOVED lines=104> */
.L_x_10259:
        /* <DEDUP_REMOVED lines=80> */
.L_x_10260:
[----:B------:R-:W-:Y:S05]  /*1780*/  BSYNC.RECONVERGENT B0 ;  /* 0x0000000000007941 */ /* 0x000fea0003800200 */
.L_x_10258:
        /* <DEDUP_REMOVED lines=121> */
.L_x_10263:
[----:B------:R3:W-:Y:S02]  /*1f20*/  STS.128 [R157+0x2000], RZ ;  /* 0x002000ff9d007388 */ /* 0x0007e40000000c00 */
.L_x_10262:
[----:B------:R-:W-:Y:S05]  /*1f30*/  BSYNC.RECONVERGENT B0 ;  /* 0x0000000000007941 */ /* 0x000fea0003800200 */
.L_x_10261:
        /* <DEDUP_REMOVED lines=32> */
.L_x_10266:
[----:B------:R2:W-:Y:S02]  /*2140*/  STS.128 [R157+0x2800], RZ ;  /* 0x002800ff9d007388 */ /* 0x0005e40000000c00 */
.L_x_10265:
[----:B------:R-:W-:Y:S05]  /*2150*/  BSYNC.RECONVERGENT B0 ;  /* 0x0000000000007941 */ /* 0x000fea0003800200 */
.L_x_10264:
        /* <DEDUP_REMOVED lines=26> */
.L_x_10269:
[----:B------:R4:W-:Y:S02]  /*2300*/  STS.128 [R157+0x5000], RZ ;  /* 0x005000ff9d007388 */ /* 0x0009e40000000c00 */
.L_x_10268:
[----:B------:R-:W-:Y:S05]  /*2310*/  BSYNC.RECONVERGENT B0 ;  /* 0x0000000000007941 */ /* 0x000fea0003800200 */
.L_x_10267:
        /* <DEDUP_REMOVED lines=23> */
.L_x_10271:
[----:B------:R-:W-:Y:S05]  /*2490*/  BSYNC.RECONVERGENT B0 ;  /* 0x0000000000007941 */ /* 0x000fea0003800200 */
.L_x_10270:
[----:B------:R-:W2:Y:S04]  /*24a0*/  LD.E.64 R12, desc[UR4][R2.64+0x1c0] ;  /* 0x0001c004020c7980 */ /* 0x000ea8000c101b00 */
[----:B------:R-:W3:Y:S01]  /*24b0*/  LD.E.64 R10, desc[UR4][R2.64+0x1b8] ;  /* 0x0001b804020a7980 */ /* 0x000ee2000c101b00 */
[----:B------:R-:W-:Y:S02]  /*24c0*/  MOV R8, R148 ;  /* 0x0000009400087202 */ /* 0x000fe40000000f00 */
[----:B------:R-:W-:Y:S01]  /*24d0*/  MOV R9, RZ ;  /* 0x000000ff00097202 */ /* 0x000fe20000000f00 */
[----:B-1--4-:R-:W4:Y:S04]  /*24e0*/  LD.E R6, desc[UR4][R2.64+0xd8] ;  /* 0x0000d80402067980 */ /* 0x012f28000c101900 */
[----:B------:R-:W0:Y:S04]  /*24f0*/  LDGDEPBAR ;  /* 0x00000000000079af */ /* 0x000e280000000000 */
[----:B------:R1:W5:Y:S04]  /*2500*/  LD.E R86, desc[UR4][R2.64+0x184] ;  /* 0x0001840402567980 */ /* 0x000368000c101900 */
[----:B------:R1:W5:Y:S01]  /*2510*/  LD.E R106, desc[UR4][R2.64+0x188] ;  /* 0x00018804026a7980 */ /* 0x000362000c101900 */
        /* <DEDUP_REMOVED lines=34> */
.L_x_10274:
[----:B------:R3:W-:Y:S01]  /*2740*/  STS.128 [R157+0x8000], RZ ;  /* 0x008000ff9d007388 */ /* 0x0007e20000000c00 */
[----:B------:R-:W-:Y:S05]  /*2750*/  BRA `(.L_x_10275) ;  /* 0x00000000000c7947 */ /* 0x000fea0003800000 */
.L_x_10273:
[----:B------:R2:W-:Y:S04]  /*2760*/  STS.128 [R157+0x6000], RZ ;  /* 0x006000ff9d007388 */ /* 0x0005e80000000c00 */
[----:B------:R2:W-:Y:S04]  /*2770*/  STS.128 [R157+0x7000], RZ ;  /* 0x007000ff9d007388 */ /* 0x0005e80000000c00 */
[----:B------:R2:W-:Y:S02]  /*2780*/  STS.128 [R157+0x8000], RZ ;  /* 0x008000ff9d007388 */ /* 0x0005e40000000c00 */
.L_x_10275:
[----:B------:R-:W-:Y:S05]  /*2790*/  BSYNC.RECONVERGENT B0 ;  /* 0x0000000000007941 */ /* 0x000fea0003800200 */
.L_x_10272:
        /* <DEDUP_REMOVED lines=27> */
.L_x_10278:
[----:B------:R1:W-:Y:S02]  /*2950*/  STS.128 [R157+0x8800], RZ ;  /* 0x008800ff9d007388 */ /* 0x0003e40000000c00 */
.L_x_10277:
[----:B------:R-:W-:Y:S05]  /*2960*/  BSYNC.RECONVERGENT B0 ;  /* 0x0000000000007941 */ /* 0x000fea0003800200 */
.L_x_10276:
[----:B------:R-:W5:Y:S01]  /*2970*/  LD.E R105, desc[UR4][R2.64+0x18c] ;  /* 0x00018c0402697980 */ /* 0x000f62000c101900 */
        /* <DEDUP_REMOVED lines=24> */
[----:B------:R-:W-:Y:S02]  /*2b00*/  LOP3.LUT R119, R122, 0x1f0, RZ, 0xc0, !PT ;  /* 0x000001f07a777812 */ /* 0x000fe400078ec0ff */
[----:B------:R-:W-:Y:S01]  /*2b10*/  SEL R102, R100, 0xffffffe0, !P1 ;  /* 0xffffffe064667807 */ /* 0x000fe20004800000 */
[----:B------:R-:W1:Y:S01]  /*2b20*/  LDSM.16.M88.4 R56, [R133] ;  /* 0x000000008538783b */ /* 0x000e620000000200 */
[----:B------:R-:W-:Y:S02]  /*2b30*/  LOP3.LUT R150, R119, 0x7, R108, 0xf8, !PT ;  /* 0x0000000777967812 */ /* 0x000fe400078ef86c */
[-C--:B------:R-:W-:Y:S01]  /*2b40*/  IADD3 R107, PT, PT, R125, R102.reuse, RZ ;  /* 0x000000667d6b7210 */ /* 0x080fe20007ffe0ff */
[----:B------:R-:W-:Y:S01]  /*2b50*/  LDSM.16.M88.4 R8, [R125+0x4000] ;  /* 0x004000007d08783b */ /* 0x000fe20000000200 */
[----:B------:R-:W-:-:S02]  /*2b60*/  IADD3 R109, PT, PT, R133, R102, RZ ;  /* 0x00000066856d7210 */ /* 0x000fc40007ffe0ff */
[----:B------:R-:W-:Y:S01]  /*2b70*/  LEA R116, R149, R150, 0x6 ;  /* 0x0000009695747211 */ /* 0x000fe200078e30ff */
[----:B------:R-:W-:Y:S01]  /*2b80*/  LDSM.16.M88.4 R12, [R107+0x3000] ;  /* 0x003000006b0c783b */ /* 0x000fe20000000200 */
[----:B------:R-:W-:-:S03]  /*2b90*/  LOP3.LUT R118, R108, 0x7, RZ, 0xc0, !PT ;  /* 0x000000076c767812 */ /* 0x000fc600078ec0ff */
[----:B------:R-:W2:Y:S04]  /*2ba0*/  LDSM.16.M88.4 R80, [R109] ;  /* 0x000000006d50783b */ /* 0x000ea80000000200 */
[----:B------:R-:W-:Y:S04]  /*2bb0*/  LDSM.16.M88.4 R52, [R133+0x1000] ;  /* 0x001000008534783b */ /* 0x000fe80000000200 */
[----:B------:R-:W3:Y:S04]  /*2bc0*/  LDSM.16.M88.4 R40, [R125+0x3400] ;  /* 0x003400007d28783b */ /* 0x000ee80000000200 */
        /* <DEDUP_REMOVED lines=20> */
[----:B------:R-:W2:Y:S07]  /*2d10*/  LDSM.16.M88.4 R8, [R107+0x5000] ;  /* 0x005000006b08783b */ /* 0x000eae0000000200 */
[----:B------:R-:W-:Y:S08]  /*2d20*/  HMMA.16816.F32 R40, R56, R42, RZ ;  /* 0x0000002a3828723c */ /* 0x000ff000000018ff */
[----:B----4-:R-:W-:Y:S08]  /*2d30*/  HMMA.16816.F32 R4, R36, R44, R4 ;  /* 0x0000002c2404723c */ /* 0x010ff00000001804 */
[----:B------:R-:W-:Y:S08]  /*2d40*/  HMMA.16816.F32 R28, R80, R96, R28 ;  /* 0x00000060501c723c */ /* 0x000ff0000000181c */
[----:B------:R-:W-:Y:S08]  /*2d50*/  HMMA.16816.F32 R68, R56, R64, RZ ;  /* 0x000000403844723c */ /* 0x000ff000000018ff */
[----:B------:R-:W-:Y:S01]  /*2d60*/  HMMA.16816.F32 R16, R36, R46, R16 ;  /* 0x0000002e2410723c */ /* 0x000fe20000001810 */
[----:B------:R-:W3:Y:S07]  /*2d70*/  LDSM.16.M88.4 R44, [R125+0x4c00] ;  /* 0x004c00007d2c783b */ /* 0x000eee0000000200 */
[----:B-1----:R-:W-:Y:S01]  /*2d80*/  HMMA.16816.F32 R4, R24, R88, R4 ;  /* 0x000000581804723c */ /* 0x002fe20000001804 */
[----:B------:R-:W-:-:S05]  /*2d90*/  VIADD R88, R84, 0xffffffff ;  /* 0xffffffff54587836 */ /* 0x000fca0000000000 */
[----:B------:R-:W-:Y:S02]  /*2da0*/  ISETP.GT.U32.AND P1, PT, R88, R141, PT ;  /* 0x0000008d5800720c */ /* 0x000fe40003f24070 */
        /* <DEDUP_REMOVED lines=8> */
[C---:B------:R-:W-:Y:S08]  /*2e30*/  HMMA.16816.F32 R60, R80.reuse, R72, R60 ;  /* 0x00000048503c723c */ /* 0x040ff0000000183c */
[----:B------:R-:W-:Y:S01]  /*2e40*/  HMMA.16816.F32 R56, R80, R74, R56 ;  /* 0x0000004a5038723c */ /* 0x000fe20000001838 */
[----:B------:R-:W2:Y:S07]  /*2e50*/  LDSM.16.M88.4 R72, [R107+0x4800] ;  /* 0x004800006b48783b */ /* 0x000eae0000000200 */
[----:B------:R-:W-:Y:S01]  /*2e60*/  HMMA.16816.F32 R92, R52, R94, R40 ;  /* 0x0000005e345c723c */ /* 0x000fe20000001828 */
[----:B------:R-:W4:Y:S07]  /*2e70*/  LDSM.16.M88.4 R40, [R107+0x5400] ;  /* 0x005400006b28783b */ /* 0x000f2e0000000200 */
[C---:B------:R-:W-:Y:S08]  /*2e80*/  HMMA.16816.F32 R68, R80.reuse, R76, R68 ;  /* 0x0000004c5044723c */ /* 0x040ff00000001844 */
[----:B------:R-:W-:Y:S08]  /*2e90*/  HMMA.16816.F32 R64, R80, R78, R64 ;  /* 0x0000004e5040723c */ /* 0x000ff00000001840 */
[----:B------:R-:W-:Y:S08]  /*2ea0*/  HMMA.16816.F32 R28, R36, R32, R28 ;  /* 0x00000020241c723c */ /* 0x000ff0000000181c */
[----:B------:R-:W-:Y:S01]  /*2eb0*/  HMMA.16816.F32 R16, R12, R10, R16 ;  /* 0x0000000a0c10723c */ /* 0x000fe20000001810 */
[----:B------:R-:W4:Y:S01]  /*2ec0*/  LDSM.16.M88.4 R8, [R125+0x5800] ;  /* 0x005800007d08783b */ /* 0x000f220000000200 */
[-C--:B-----5:R-:W-:Y:S01]  /*2ed0*/  FMUL.FTZ R4, R4, R105.reuse ;  /* 0x0000006904047220 */ /* 0x0a0fe20000410000 */
[----:B------:R-:W-:-:S05]  /*2ee0*/  FMUL.FTZ R5, R5, R105 ;  /* 0x0000006905057220 */ /* 0x000fca0000410000 */
[C---:B------:R-:W-:Y:S01]  /*2ef0*/  HMMA.16816.F32 R68, R52.reuse, R48, R68 ;  /* 0x000000303444723c */ /* 0x040fe20000001844 */
[----:B------:R-:W1:Y:S07]  /*2f00*/  MUFU.TANH R49, R5 ;  /* 0x0000000500317308 */ /* 0x000e6e0000002400 */
[----:B------:R-:W-:Y:S01]  /*2f10*/  HMMA.16816.F32 R64, R52, R50, R64 ;  /* 0x000000323440723c */ /* 0x000fe20000001840 */
[-C--:B------:R-:W-:Y:S02]  /*2f20*/  FMUL.FTZ R51, R7, R105.reuse ;  /* 0x0000006907337220 */ /* 0x080fe40000410000 */
[-C--:B------:R-:W-:Y:S01]  /*2f30*/  FMUL.FTZ R16, R16, R105.reuse ;  /* 0x0000006910107220 */ /* 0x080fe20000410000 */
[----:B------:R-:W-:-:S03]  /*2f40*/  FMUL.FTZ R17, R17, R105 ;  /* 0x0000006911117220 */ /* 0x000fc60000410000 */
[----:B------:R-:W2:Y:S01]  /*2f50*/  MUFU.TANH R51, R51 ;  /* 0x0000003300337308 */ /* 0x000ea20000002400 */
[----:B---3--:R-:W-:Y:S01]  /*2f60*/  HMMA.16816.F32 R60, R52, R44, R60 ;  /* 0x0000002c343c723c */ /* 0x008fe2000000183c */
[----:B------:R-:W-:-:S06]  /*2f70*/  FMUL.FTZ R45, R6, R105 ;  /* 0x00000069062d7220 */ /* 0x000fcc0000410000 */
[----:B------:R-:W3:Y:S01]  /*2f80*/  MUFU.TANH R45, R45 ;  /* 0x0000002d002d7308 */ /* 0x000ee20000002400 */
[----:B-1----:R-:W-:Y:S07]  /*2f90*/  HMMA.16816.F32 R28, R24, R20, R28 ;  /* 0x00000014181c723c */ /* 0x002fee000000181c */
[----:B------:R1:W1:Y:S01]  /*2fa0*/  MUFU.TANH R21, R4 ;  /* 0x0000000400157308 */ /* 0x0002620000002400 */
[C---:B------:R-:W-:Y:S01]  /*2fb0*/  HMMA.16816.F32 R92, R36.reuse, R34, R92 ;  /* 0x00000022245c723c */ /* 0x040fe2000000185c */
[----:B------:R-:W-:Y:S07]  /*2fc0*/  LDSM.16.M88.4 R32, [R107+0x5800] ;  /* 0x005800006b20783b */ /* 0x000fee0000000200 */
[----:B--2---:R-:W-:Y:S01]  /*2fd0*/  HMMA.16816.F32 R68, R36, R72, R68 ;  /* 0x000000482444723c */ /* 0x004fe20000001844 */
[----:B------:R-:W2:Y:S01]  /*2fe0*/  MUFU.TANH R73, R17 ;  /* 0x0000001100497308 */ /* 0x000ea20000002400 */
[----:B-1----:R-:W1:Y:S06]  /*2ff0*/  LDSM.16.M88.4 R4, [R107+0x4c00] ;  /* 0x004c00006b04783b */ /* 0x002e6c0000000200 */
[----:B----4-:R-:W-:Y:S01]  /*3000*/  HMMA.16816.F32 R28, R12, R40, R28 ;  /* 0x000000280c1c723c */ /* 0x010fe2000000181c */
[----:B------:R4:W1:Y:S07]  /*3010*/  MUFU.TANH R41, R16 ;  /* 0x0000001000297308 */ /* 0x00086e0000002400 */
[----:B------:R-:W-:Y:S01]  /*3020*/  HMMA.16816.F32 R92, R24, R22, R92 ;  /* 0x00000016185c723c */ /* 0x000fe2000000185c */
[----:B------:R-:W-:-:S06]  /*3030*/  FMUL.FTZ R23, R18, R105 ;  /* 0x0000006912177220 */ /* 0x000fcc0000410000 */
[----:B------:R-:W1:Y:S01]  /*3040*/  MUFU.TANH R23, R23 ;  /* 0x0000001700177308 */ /* 0x000e620000002400 */
[----:B------:R-:W-:Y:S01]  /*3050*/  HMMA.16816.F32 R56, R52, R46, R56 ;  /* 0x0000002e3438723c */ /* 0x000fe20000001838 */
[-C--:B------:R-:W-:Y:S02]  /*3060*/  FMUL.FTZ R47, R19, R105.reuse ;  /* 0x00000069132f7220 */ /* 0x080fe40000410000 */
[----:B----4-:R-:W4:Y:S01]  /*3070*/  LDSM.16.M88.4 R16, [R125+0x5c00] ;  /* 0x005c00007d10783b */ /* 0x010f220000000200 */
[-C--:B------:R-:W-:Y:S01]  /*3080*/  FMUL.FTZ R29, R29, R105.reuse ;  /* 0x000000691d1d7220 */ /* 0x080fe20000410000 */
[-C--:B------:R-:W-:Y:S01]  /*3090*/  FMUL.FTZ R28, R28, R105.reuse ;  /* 0x000000691c1c7220 */ /* 0x080fe20000410000 */
[-C--:B------:R-:W-:Y:S01]  /*30a0*/  FMUL.FTZ R30, R30, R105.reuse ;  /* 0x000000691e1e7220 */ /* 0x080fe20000410000 */
[----:B------:R-:W1:Y:S01]  /*30b0*/  MUFU.TANH R47, R47 ;  /* 0x0000002f002f7308 */ /* 0x000e620000002400 */
[----:B------:R-:W-:Y:S07]  /*30c0*/  HMMA.16816.F32 R64, R36, R74, R64 ;  /* 0x0000004a2440723c */ /* 0x000fee0000001840 */
[----:B------:R2:W2:Y:S01]  /*30d0*/  MUFU.TANH R53, R28 ;  /* 0x0000001c00357308 */ /* 0x0004a20000002400 */
[----:B------:R-:W-:Y:S07]  /*30e0*/  HMMA.16816.F32 R68, R24, R8, R68 ;  /* 0x000000081844723c */ /* 0x000fee0000001844 */
[----:B------:R-:W2:Y:S01]  /*30f0*/  MUFU.TANH R29, R29 ;  /* 0x0000001d001d7308 */ /* 0x000ea20000002400 */
[----:B-1----:R-:W-:Y:S01]  /*3100*/  HMMA.16816.F32 R60, R36, R4, R60 ;  /* 0x00000004243c723c */ /* 0x002fe2000000183c */
[----:B------:R-:W-:-:S06]  /*3110*/  FMUL.FTZ R5, R31, R105 ;  /* 0x000000691f057220 */ /* 0x000fcc0000410000 */
[----:B------:R-:W1:Y:S01]  /*3120*/  MUFU.TANH R5, R5 ;  /* 0x0000000500057308 */ /* 0x000e620000002400 */
[----:B------:R-:W-:Y:S01]  /*3130*/  HMMA.16816.F32 R64, R24, R10, R64 ;  /* 0x0000000a1840723c */ /* 0x000fe20000001840 */
[----:B------:R-:W5:Y:S01]  /*3140*/  LDSM.16.M88.4 R8, [R107+0x5c00] ;  /* 0x005c00006b08783b */ /* 0x000f620000000200 */
[----:B------:R-:W-:-:S06]  /*3150*/  DEPBAR.LE SB0, 0x0 ;  /* 0x000080000000791a */ /* 0x000fcc0000000000 */
[----:B------:R-:W-:Y:S08]  /*3160*/  HMMA.16816.F32 R56, R36, R6, R56 ;  /* 0x000000062438723c */ /* 0x000ff00000001838 */
[----:B----4-:R-:W-:Y:S08]  /*3170*/  HMMA.16816.F32 R60, R24, R16, R60 ;  /* 0x00000010183c723c */ /* 0x010ff0000000183c */
[----:B------:R-:W-:Y:S08]  /*3180*/  HMMA.16816.F32 R68, R12, R32, R68 ;  /* 0x000000200c44723c */ /* 0x000ff00000001844 */
[----:B------:R-:W-:Y:S08]  /*3190*/  HMMA.16816.F32 R56, R24, R18, R56 ;  /* 0x000000121838723c */ /* 0x000ff00000001838 */
[----:B------:R-:W-:Y:S03]  /*31a0*/  HMMA.16816.F32 R64, R12, R34, R64 ;  /* 0x000000220c40723c */ /* 0x000fe60000001840 */
[-C--:B------:R-:W-:Y:S01]  /*31b0*/  FMUL.FTZ R35, R69, R105.reuse ;  /* 0x0000006945237220 */ /* 0x080fe20000410000 */
[-C--:B------:R-:W-:Y:S01]  /*31c0*/  FMUL.FTZ R37, R68, R105.reuse ;  /* 0x0000006944257220 */ /* 0x080fe20000410000 */
[-C--:B------:R-:W-:Y:S01]  /*31d0*/  FMUL.FTZ R39, R70, R105.reuse ;  /* 0x0000006946277220 */ /* 0x080fe20000410000 */
[----:B------:R-:W-:-:S02]  /*31e0*/  FMUL.FTZ R25, R71, R105 ;  /* 0x0000006947197220 */ /* 0x000fc40000410000 */
[C---:B------:R-:W-:Y:S01]  /*31f0*/  HMMA.16816.F32 R92, R12.reuse, R42, R92 ;  /* 0x0000002a0c5c723c */ /* 0x040fe2000000185c */
[----:B------:R4:W1:Y:S07]  /*3200*/  MUFU.TANH R43, R30 ;  /* 0x0000001e002b7308 */ /* 0x00086e0000002400 */
[C---:B-----5:R-:W-:Y:S01]  /*3210*/  HMMA.16816.F32 R60, R12.reuse, R8, R60 ;  /* 0x000000080c3c723c */ /* 0x060fe2000000183c */
[----:B------:R-:W1:Y:S01]  /*3220*/  MUFU.TANH R37, R37 ;  /* 0x0000002500257308 */ /* 0x000e620000002400 */
[----:B------:R-:W-:Y:S01]  /*3230*/  IADD3 R9, PT, PT, R106, R87, -R0 ;  /* 0x000000576a097210 */ /* 0x000fe20007ffe800 */
[-C--:B------:R-:W-:Y:S01]  /*3240*/  FMUL.FTZ R69, R65, R105.reuse ;  /* 0x0000006941457220 */ /* 0x080fe20000410000 */
[-C--:B------:R-:W-:Y:S01]  /*3250*/  FMUL.FTZ R27, R64, R105.reuse ;  /* 0x00000069401b7220 */ /* 0x080fe20000410000 */
[-C--:B------:R-:W-:Y:S01]  /*3260*/  FMUL.FTZ R65, R67, R105.reuse ;  /* 0x0000006943417220 */ /* 0x080fe20000410000 */
[----:B------:R-:W-:Y:S01]  /*3270*/  FMUL.FTZ R66, R66, R105 ;  /* 0x0000006942427220 */ /* 0x000fe20000410000 */
[----:B------:R-:W-:Y:S01]  /*3280*/  IADD3 R4, PT, PT, R116, R9, RZ ;  /* 0x0000000974047210 */ /* 0x000fe20007ffe0ff */
[----:B------:R-:W-:Y:S01]  /*3290*/  HMMA.16816.F32 R56, R12, R10, R56 ;  /* 0x0000000a0c38723c */ /* 0x000fe20000001838 */
[----:B------:R-:W1:Y:S01]  /*32a0*/  MUFU.TANH R35, R35 ;  /* 0x0000002300237308 */ /* 0x000e620000002400 */
[----:B------:R-:W-:Y:S01]  /*32b0*/  IADD3 R11, PT, PT, R87, -R0, -R86 ;  /* 0x80000000570b7210 */ /* 0x000fe20007ffe856 */
[-C--:B------:R-:W-:Y:S01]  /*32c0*/  FMUL.FTZ R31, R92, R105.reuse ;  /* 0x000000695c1f7220 */ /* 0x080fe20000410000 */
[-C--:B------:R-:W-:Y:S01]  /*32d0*/  FMUL.FTZ R55, R93, R105.reuse ;  /* 0x000000695d377220 */ /* 0x080fe20000410000 */
[-C--:B------:R-:W-:Y:S01]  /*32e0*/  FMUL.FTZ R75, R94, R105.reuse ;  /* 0x000000695e4b7220 */ /* 0x080fe20000410000 */
[----:B------:R-:W-:Y:S01]  /*32f0*/  FMUL.FTZ R7, R95, R105 ;  /* 0x000000695f077220 */ /* 0x000fe20000410000 */
[----:B------:R-:W-:-:S02]  /*3300*/  IADD3 R116, PT, PT, R116, R11, RZ ;  /* 0x0000000b74747210 */ /* 0x000fc40007ffe0ff */
[----:B------:R-:W1:Y:S01]  /*3310*/  MUFU.TANH R31, R31 ;  /* 0x0000001f001f7308 */ /* 0x000e620000002400 */
[--C-:B------:R-:W-:Y:S01]  /*3320*/  VIADDMNMX R136, R4, 0x1, R87.reuse, PT ;  /* 0x0000000104887846 */ /* 0x100fe20003800157 */
[-C--:B------:R-:W-:Y:S01]  /*3330*/  FMUL.FTZ R61, R61, R105.reuse ;  /* 0x000000693d3d7220 */ /* 0x080fe20000410000 */
[-C--:B------:R-:W-:Y:S01]  /*3340*/  FMUL.FTZ R79, R63, R105.reuse ;  /* 0x000000693f4f7220 */ /* 0x080fe20000410000 */
[-C--:B------:R-:W-:Y:S01]  /*3350*/  FMUL.FTZ R60, R60, R105.reuse ;  /* 0x000000693c3c7220 */ /* 0x080fe20000410000 */
[-C--:B------:R-:W-:Y:S01]  /*3360*/  FMUL.FTZ R62, R62, R105.reuse ;  /* 0x000000693e3e7220 */ /* 0x080fe20000410000 */
[----:B------:R-:W-:Y:S02]  /*3370*/  VIADDMNMX R135, R4, 0x9, R87, PT ;  /* 0x0000000904877846 */ /* 0x000fe40003800157 */
        /* <DEDUP_REMOVED lines=20> */
[----:B------:R-:W1:Y:S01]  /*34c0*/  MUFU.TANH R59, R59 ;  /* 0x0000003b003b7308 */ /* 0x000e620000002400 */
        /* <DEDUP_REMOVED lines=15> */
.L_x_10282:
        /* <DEDUP_REMOVED lines=43> */
[----:B------:R-:W5:Y:S04]  /*3870*/  LD.E R9, desc[UR4][R32.64] ;  /* 0x0000000420097980 */ /* 0x000f68000c101900 */
[----:B------:R-:W5:Y:S01]  /*3880*/  LD.E R4, desc[UR4][R18.64] ;  /* 0x0000000412047980 */ /* 0x000f62000c101900 */
[----:B------:R-:W-:-:S04]  /*3890*/  IMAD.IADD R11, R11, 0x1, -R6 ;  /* 0x000000010b0b7824 */ /* 0x000fc800078e0a06 */
[----:B------:R-:W-:-:S05]  /*38a0*/  IMAD R14, R14, R11, -0x40 ;  /* 0xffffffc00e0e7424 */ /* 0x000fca00078e020b */
[----:B------:R-:W-:Y:S01]  /*38b0*/  SHF.R.S32.HI R11, RZ, 0x1f, R14 ;  /* 0x0000001fff0b7819 */ /* 0x000fe2000001140e */
[-C--:B---3--:R-:W-:Y:S02]  /*38c0*/  IMAD R6, R13, R14.reuse, RZ ;  /* 0x0000000e0d067224 */ /* 0x088fe400078e02ff */
[----:B------:R-:W-:-:S04]  /*38d0*/  IMAD.WIDE.U32 R14, R12, R14, RZ ;  /* 0x0000000e0c0e7225 */ /* 0x000fc800078e00ff */
[----:B------:R-:W-:Y:S01]  /*38e0*/  IMAD R6, R12, R11, R6 ;  /* 0x0000000b0c067224 */ /* 0x000fe200078e0206 */
[----:B-----5:R-:W-:-:S03]  /*38f0*/  IADD3 R9, PT, PT, R9, -R4, RZ ;  /* 0x8000000409097210 */ /* 0x020fc60007ffe0ff */
        /* <DEDUP_REMOVED lines=8> */
.L_x_10283:
[----:B------:R-:W-:Y:S05]  /*3980*/  BSYNC.RECONVERGENT B0 ;  /* 0x0000000000007941 */ /* 0x000fea0003800200 */
.L_x_10281:
        /* <DEDUP_REMOVED lines=38> */
.L_x_10280:
[----:B------:R-:W-:Y:S05]  /*3bf0*/  BSYNC.RECONVERGENT B1 ;  /* 0x0000000000017941 */ /* 0x000fea0003800200 */
.L_x_10279:
[----:B------:R-:W3:Y:S01]  /*3c00*/  LD.E R95, desc[UR4][R2.64+0xdc] ;  /* 0x0000dc04025f7980 */ /* 0x000ee2000c101900 */
[----:B------:R-:W-:Y:S02]  /*3c10*/  IMAD.SHL.U32 R87, R120, 0x2, RZ ;  /* 0x0000000278577824 */ /* 0x000fe400078e00ff */
[----:B------:R-:W-:Y:S02]  /*3c20*/  IMAD.IADD R150, R117, 0x1, R150 ;  /* 0x0000000175967824 */ /* 0x000fe400078e0296 */
[----:B------:R-:W-:Y:S01]  /*3c30*/  VIADD R4, R116, 0x8 ;  /* 0x0000000874047836 */ /* 0x000fe20000000000 */
[----:B------:R-:W-:Y:S01]  /*3c40*/  LOP3.LUT R87, R87, 0x6, RZ, 0xc0, !PT ;  /* 0x0000000657577812 */ /* 0x000fe200078ec0ff */
[----:B------:R-:W-:-:S04]  /*3c50*/  VIADD R134, R150, 0x8 ;  /* 0x0000000896867836 */ /* 0x000fc80000000000 */
[----:B------:R-:W-:-:S04]  /*3c60*/  IMAD R85, R88, 0x40, R87 ;  /* 0x0000004058557824 */ /* 0x000fc800078e0257 */
[C---:B------:R-:W-:Y:S02]  /*3c70*/  IMAD.IADD R83, R85.reuse, 0x1, R0 ;  /* 0x0000000155537824 */ /* 0x040fe400078e0200 */
[----:B--2---:R-:W-:Y:S02]  /*3c80*/  VIADD R9, R85, 0x1 ;  /* 0x0000000155097836 */ /* 0x004fe40000000000 */
[--C-:B------:R-:W-:Y:S01]  /*3c90*/  IMAD.IADD R8, R150, 0x1, -R83.reuse ;  /* 0x0000000196087824 */ /* 0x100fe200078e0a53 */
[--C-:B------:R-:W-:Y:S02]  /*3ca0*/  IADD3 R6, PT, PT, R134, -0x1, -R83.reuse ;  /* 0xffffffff86067810 */ /* 0x100fe40007ffe853 */
[----:B------:R-:W-:Y:S01]  /*3cb0*/  IADD3 R11, PT, PT, R150, -0x1, -R83 ;  /* 0xffffffff960b7810 */ /* 0x000fe20007ffe853 */
[----:B------:R-:W-:Y:S01]  /*3cc0*/  VIADD R10, R8, 0xfffffff8 ;  /* 0xfffffff8080a7836 */ /* 0x000fe20000000000 */
[----:B------:R-:W-:Y:S02]  /*3cd0*/  IABS R6, R6 ;  /* 0x0000000600067213 */ /* 0x000fe40000000000 */
[----:B------:R-:W-:-:S02]  /*3ce0*/  IABS R11, R11 ;  /* 0x0000000b000b7213 */ /* 0x000fc40000000000 */
[----:B------:R-:W-:Y:S02]  /*3cf0*/  IABS R10, R10 ;  /* 0x0000000a000a7213 */ /* 0x000fe40000000000 */
[----:B------:R-:W-:Y:S02]  /*3d00*/  I2FP.F32.S32 R6, R6 ;  /* 0x0000000600067245 */ /* 0x000fe40000201400 */
[----:B------:R-:W-:Y:S02]  /*3d10*/  I2FP.F32.S32 R10, R10 ;  /* 0x0000000a000a7245 */ /* 0x000fe40000201400 */
[----:B------:R-:W-:Y:S01]  /*3d20*/  I2FP.F32.S32 R11, R11 ;  /* 0x0000000b000b7245 */ /* 0x000fe20000201400 */
[C---:B------:R-:W-:Y:S01]  /*3d30*/  FFMA.FTZ R51, -R154.reuse, R6, R51 ;  /* 0x000000069a337223 */ /* 0x040fe20000010133 */
[----:B------:R-:W-:Y:S01]  /*3d40*/  IABS R8, R8 ;  /* 0x0000000800087213 */ /* 0x000fe20000000000 */
[----:B------:R-:W-:Y:S01]  /*3d50*/  FFMA.FTZ R6, -R154, R10, R41 ;  /* 0x0000000a9a067223 */ /* 0x000fe20000010129 */
[----:B------:R-:W-:Y:S01]  /*3d60*/  ISETP.GT.AND P6, PT, R116, R9, PT ;  /* 0x000000097400720c */ /* 0x000fe20003fc4270 */
[----:B------:R-:W-:Y:S01]  /*3d70*/  FFMA.FTZ R49, -R154, R11, R49 ;  /* 0x0000000b9a317223 */ /* 0x000fe20000010131 */
[----:B------:R-:W-:-:S02]  /*3d80*/  ISETP.GE.AND P4, PT, R9, R136, PT ;  /* 0x000000880900720c */ /* 0x000fc40003f86270 */
[----:B------:R-:W-:Y:S02]  /*3d90*/  ISETP.GT.AND P3, PT, R4, R9, PT ;  /* 0x000000090400720c */ /* 0x000fe40003f64270 */
[----:B------:R-:W-:Y:S01]  /*3da0*/  ISETP.GE.AND P5, PT, R9, R135, PT ;  /* 0x000000870900720c */ /* 0x000fe20003fa6270 */
[----:B------:R-:W-:Y:S01]  /*3db0*/  VIADD R9, R85, 0x8 ;  /* 0x0000000855097836 */ /* 0x000fe20000000000 */
[--C-:B------:R-:W-:Y:S02]  /*3dc0*/  IADD3 R10, PT, PT, R134, -0x9, -R83.reuse ;  /* 0xfffffff7860a7810 */ /* 0x100fe40007ffe853 */
[----:B------:R-:W-:Y:S02]  /*3dd0*/  I2FP.F32.S32 R8, R8 ;  /* 0x0000000800087245 */ /* 0x000fe40000201400 */
[----:B------:R-:W-:Y:S02]  /*3de0*/  IADD3 R41, PT, PT, R150, -0x9, -R83 ;  /* 0xfffffff796297810 */ /* 0x000fe40007ffe853 */
[----:B------:R-:W-:Y:S01]  /*3df0*/  IABS R10, R10 ;  /* 0x0000000a000a7213 */ /* 0x000fe20000000000 */
[----:B------:R-:W-:Y:S01]  /*3e00*/  FFMA.FTZ R12, -R154, R8, R23 ;  /* 0x000000089a0c7223 */ /* 0x000fe20000010117 */
[----:B------:R-:W-:-:S02]  /*3e10*/  FSEL R49, R49, -INF , !P6 ;  /* 0xff80000031317808 */ /* 0x000fc40007000000 */
[----:B------:R-:W-:Y:S02]  /*3e20*/  ISETP.GT.AND P6, PT, R4, R9, PT ;  /* 0x000000090400720c */ /* 0x000fe40003fc4270 */
[----:B------:R-:W-:Y:S02]  /*3e30*/  IABS R41, R41 ;  /* 0x0000002900297213 */ /* 0x000fe40000000000 */
[----:B------:R-:W-:Y:S02]  /*3e40*/  I2FP.F32.S32 R10, R10 ;  /* 0x0000000a000a7245 */ /* 0x000fe40000201400 */
[----:B------:R-:W-:Y:S02]  /*3e50*/  FSEL R49, R49, -INF , !P4 ;  /* 0xff80000031317808 */ /* 0x000fe40006000000 */
[----:B------:R-:W-:Y:S01]  /*3e60*/  ISETP.GT.AND P1, PT, R116, R9, PT ;  /* 0x000000097400720c */ /* 0x000fe20003f24270 */
[----:B------:R-:W-:Y:S01]  /*3e70*/  FFMA.FTZ R10, -R154, R10, R47 ;  /* 0x0000000a9a0a7223 */ /* 0x000fe2000001012f */
[----:B------:R-:W-:-:S02]  /*3e80*/  ISETP.GE.AND P2, PT, R9, R136, PT ;  /* 0x000000880900720c */ /* 0x000fc40003f46270 */
[----:B------:R-:W-:Y:S01]  /*3e90*/  ISETP.GE.AND P4, PT, R9, R135, PT ;  /* 0x000000870900720c */ /* 0x000fe20003f86270 */
[----:B------:R-:W-:Y:S01]  /*3ea0*/  VIADD R9, R85, 0x9 ;  /* 0x0000000955097836 */ /* 0x000fe20000000000 */
[----:B------:R-:W-:Y:S02]  /*3eb0*/  I2FP.F32.S32 R41, R41 ;  /* 0x0000002900297245 */ /* 0x000fe40000201400 */
[----:B------:R-:W-:Y:S02]  /*3ec0*/  FSEL R12, R12, -INF , !P6 ;  /* 0xff8000000c0c7808 */ /* 0x000fe40007000000 */
[----:B------:R-:W-:Y:S01]  /*3ed0*/  IADD3 R13, PT, PT, R134, -0x10, -R83 ;  /* 0xfffffff0860d7810 */ /* 0x000fe20007ffe853 */
[----:B------:R-:W-:Y:S01]  /*3ee0*/  FFMA.FTZ R41, -R154, R41, R73 ;  /* 0x000000299a297223 */ /* 0x000fe20000010149 */
[----:B------:R-:W-:Y:S02]  /*3ef0*/  FSEL R51, R51, -INF , !P3 ;  /* 0xff80000033337808 */ /* 0x000fe40005800000 */
[----:B------:R-:W-:-:S02]  /*3f00*/  FSEL R47, R12, -INF , !P4 ;  /* 0xff8000000c2f7808 */ /* 0x000fc40006000000 */
[----:B------:R-:W-:Y:S02]  /*3f10*/  IABS R12, R13 ;  /* 0x0000000d000c7213 */ /* 0x000fe40000000000 */
[-C--:B------:R-:W-:Y:S02]  /*3f20*/  ISETP.GT.AND P3, PT, R116, R9.reuse, PT ;  /* 0x000000097400720c */ /* 0x080fe40003f64270 */
[----:B------:R-:W-:Y:S02]  /*3f30*/  FSEL R51, R51, -INF , !P5 ;  /* 0xff80000033337808 */ /* 0x000fe40006800000 */
[----:B------:R-:W-:Y:S02]  /*3f40*/  FSEL R6, R6, -INF , !P1 ;  /* 0xff80000006067808 */ /* 0x000fe40004800000 */
[----:B------:R-:W-:Y:S02]  /*3f50*/  ISETP.GE.AND P5, PT, R9, R136, PT ;  /* 0x000000880900720c */ /* 0x000fe40003fa6270 */
[----:B------:R-:W-:-:S02]  /*3f60*/  ISETP.GT.AND P1, PT, R4, R9, PT ;  /* 0x000000090400720c */ /* 0x000fc40003f24270 */
[----:B------:R-:W-:Y:S01]  /*3f70*/  ISETP.GE.AND P6, PT, R9, R135, PT ;  /* 0x000000870900720c */ /* 0x000fe20003fc6270 */
[----:B------:R-:W-:Y:S01]  /*3f80*/  VIADD R9, R85, 0x10 ;  /* 0x0000001055097836 */ /* 0x000fe20000000000 */
[----:B------:R-:W-:Y:S02]  /*3f90*/  I2FP.F32.S32 R12, R12 ;  /* 0x0000000c000c7245 */ /* 0x000fe40000201400 */
[----:B------:R-:W-:Y:S02]  /*3fa0*/  FSEL R41, R41, -INF , !P3 ;  /* 0xff80000029297808 */ /* 0x000fe40005800000 */
[----:B------:R-:W-:Y:S01]  /*3fb0*/  IADD3 R11, PT, PT, R150, -0x10, -R83 ;  /* 0xfffffff0960b7810 */ /* 0x000fe20007ffe853 */
[----:B-1----:R-:W-:Y:S01]  /*3fc0*/  FFMA.FTZ R33, -R154, R12, R43 ;  /* 0x0000000c9a217223 */ /* 0x002fe2000001012b */
[----:B------:R-:W-:Y:S02]  /*3fd0*/  FSEL R41, R41, -INF , !P5 ;  /* 0xff80000029297808 */ /* 0x000fe40006800000 */
[----:B------:R-:W-:-:S02]  /*3fe0*/  FSEL R10, R10, -INF , !P1 ;  /* 0xff8000000a0a7808 */ /* 0x000fc40004800000 */
[----:B------:R-:W-:Y:S02]  /*3ff0*/  IABS R11, R11 ;  /* 0x0000000b000b7213 */ /* 0x000fe40000000000 */
[-C--:B------:R-:W-:Y:S02]  /*4000*/  ISETP.GT.AND P4, PT, R116, R9.reuse, PT ;  /* 0x000000097400720c */ /* 0x080fe40003f84270 */
[C---:B------:R-:W-:Y:S02]  /*4010*/  ISETP.GE.AND P3, PT, R9.reuse, R136, PT ;  /* 0x000000880900720c */ /* 0x040fe40003f66270 */
[----:B------:R-:W-:Y:S02]  /*4020*/  ISETP.GT.AND P5, PT, R4, R9, PT ;  /* 0x000000090400720c */ /* 0x000fe40003fa4270 */
[----:B------:R-:W-:Y:S02]  /*4030*/  ISETP.GE.AND P1, PT, R9, R135, PT ;  /* 0x000000870900720c */ /* 0x000fe40003f26270 */
[----:B------:R-:W-:-:S02]  /*4040*/  IADD3 R12, PT, PT, R134, -0x11, -R83 ;  /* 0xffffffef860c7810 */ /* 0x000fc40007ffe853 */
[----:B------:R-:W-:Y:S02]  /*4050*/  IADD3 R9, PT, PT, R150, -0x11, -R83 ;  /* 0xffffffef96097810 */ /* 0x000fe40007ffe853 */
[----:B------:R-:W-:Y:S02]  /*4060*/  FSEL R43, R10, -INF , !P6 ;  /* 0xff8000000a2b7808 */ /* 0x000fe40007000000 */
[----:B------:R-:W-:Y:S02]  /*4070*/  I2FP.F32.S32 R11, R11 ;  /* 0x0000000b000b7245 */ /* 0x000fe40000201400 */
[----:B------:R-:W-:Y:S02]  /*4080*/  IABS R10, R12 ;  /* 0x0000000c000a7213 */ /* 0x000fe40000000000 */
[----:B------:R-:W-:Y:S01]  /*4090*/  IABS R9, R9 ;  /* 0x0000000900097213 */ /* 0x000fe20000000000 */
[----:B------:R-:W-:Y:S01]  /*40a0*/  FFMA.FTZ R11, -R154, R11, R53 ;  /* 0x0000000b9a0b7223 */ /* 0x000fe20000010135 */
[----:B------:R-:W-:Y:S01]  /*40b0*/  I2FP.F32.S32 R10, R10 ;  /* 0x0000000a000a7245 */ /* 0x000fe20000201400 */
[----:B------:R-:W-:Y:S01]  /*40c0*/  VIADD R13, R85, 0x11 ;  /* 0x00000011550d7836 */ /* 0x000fe20000000000 */
[----:B------:R-:W-:-:S02]  /*40d0*/  I2FP.F32.S32 R9, R9 ;  /* 0x0000000900097245 */ /* 0x000fc40000201400 */
[----:B------:R-:W-:Y:S01]  /*40e0*/  IADD3 R19, PT, PT, R150, -0x18, -R83 ;  /* 0xffffffe896137810 */ /* 0x000fe20007ffe853 */
[C---:B------:R-:W-:Y:S01]  /*40f0*/  FFMA.FTZ R23, -R154.reuse, R10, R5 ;  /* 0x0000000a9a177223 */ /* 0x040fe20000010105 */
[----:B------:R-:W-:Y:S01]  /*4100*/  FSEL R11, R11, -INF , !P4 ;  /* 0xff8000000b0b7808 */ /* 0x000fe20006000000 */
[----:B------:R-:W-:Y:S01]  /*4110*/  FFMA.FTZ R9, -R154, R9, R29 ;  /* 0x000000099a097223 */ /* 0x000fe2000001011d */
[--C-:B------:R-:W-:Y:S02]  /*4120*/  IADD3 R10, PT, PT, R134, -0x18, -R83.reuse ;  /* 0xffffffe8860a7810 */ /* 0x100fe40007ffe853 */
[----:B------:R-:W-:Y:S02]  /*4130*/  ISETP.GT.AND P6, PT, R116, R13, PT ;  /* 0x0000000d7400720c */ /* 0x000fe40003fc4270 */
[----:B------:R-:W-:Y:S02]  /*4140*/  IABS R19, R19 ;  /* 0x0000001300137213 */ /* 0x000fe40000000000 */
[----:B------:R-:W-:Y:S01]  /*4150*/  IADD3 R17, PT, PT, R150, -0x19, -R83 ;  /* 0xffffffe796117810 */ /* 0x000fe20007ffe853 */
[----:B------:R-:W-:Y:S01]  /*4160*/  VIADD R5, R85, 0x18 ;  /* 0x0000001855057836 */ /* 0x000fe20000000000 */
[----:B------:R-:W-:-:S02]  /*4170*/  FSEL R11, R11, -INF , !P3 ;  /* 0xff8000000b0b7808 */ /* 0x000fc40005800000 */
[----:B------:R-:W-:Y:S02]  /*4180*/  IABS R10, R10 ;  /* 0x0000000a000a7213 */ /* 0x000fe40000000000 */
[----:B------:R-:W-:Y:S02]  /*4190*/  ISETP.GE.AND P4, PT, R13, R136, PT ;  /* 0x000000880d00720c */ /* 0x000fe40003f86270 */
[----:B------:R-:W-:Y:S02]  /*41a0*/  ISETP.GT.AND P3, PT, R4, R13, PT ;  /* 0x0000000d0400720c */ /* 0x000fe40003f64270 */
[----:B------:R-:W-:Y:S02]  /*41b0*/  FSEL R33, R33, -INF , !P5 ;  /* 0xff80000021217808 */ /* 0x000fe40006800000 */
[----:B------:R-:W-:Y:S02]  /*41c0*/  FSEL R9, R9, -INF , !P6 ;  /* 0xff80000009097808 */ /* 0x000fe40007000000 */
[----:B------:R-:W-:-:S02]  /*41d0*/  I2FP.F32.S32 R19, R19 ;  /* 0x0000001300137245 */ /* 0x000fc40000201400 */
[----:B------:R-:W-:Y:S02]  /*41e0*/  IADD3 R12, PT, PT, R134, -0x19, -R83 ;  /* 0xffffffe7860c7810 */ /* 0x000fe40007ffe853 */
[----:B------:R-:W-:Y:S02]  /*41f0*/  IABS R17, R17 ;  /* 0x0000001100117213 */ /* 0x000fe40000000000 */
[----:B------:R-:W-:Y:S01]  /*4200*/  I2FP.F32.S32 R10, R10 ;  /* 0x0000000a000a7245 */ /* 0x000fe20000201400 */
[----:B------:R-:W-:Y:S01]  /*4210*/  FFMA.FTZ R19, -R154, R19, R31 ;  /* 0x000000139a137223 */ /* 0x000fe2000001011f */
[----:B------:R-:W-:Y:S02]  /*4220*/  FSEL R33, R33, -INF , !P1 ;  /* 0xff80000021217808 */ /* 0x000fe40004800000 */
[----:B------:R-:W-:Y:S02]  /*4230*/  FSEL R9, R9, -INF , !P4 ;  /* 0xff80000009097808 */ /* 0x000fe40006000000 */
[----:B------:R-:W-:-:S02]  /*4240*/  FSEL R23, R23, -INF , !P3 ;  /* 0xff80000017177808 */ /* 0x000fc40005800000 */
[-C--:B------:R-:W-:Y:S02]  /*4250*/  ISETP.GT.AND P1, PT, R116, R5.reuse, PT ;  /* 0x000000057400720c */ /* 0x080fe40003f24270 */
[C---:B------:R-:W-:Y:S02]  /*4260*/  ISETP.GE.AND P6, PT, R5.reuse, R136, PT ;  /* 0x000000880500720c */ /* 0x040fe40003fc6270 */
[----:B------:R-:W-:Y:S02]  /*4270*/  ISETP.GT.AND P4, PT, R4, R5, PT ;  /* 0x000000050400720c */ /* 0x000fe40003f84270 */
[----:B------:R-:W-:Y:S01]  /*4280*/  ISETP.GE.AND P3, PT, R5, R135, PT ;  /* 0x000000870500720c */ /* 0x000fe20003f66270 */
[----:B------:R-:W-:Y:S01]  /*4290*/  VIADD R5, R85, 0x19 ;  /* 0x0000001955057836 */ /* 0x000fe20000000000 */
[----:B------:R-:W-:Y:S02]  /*42a0*/  IABS R12, R12 ;  /* 0x0000000c000c7213 */ /* 0x000fe40000000000 */
[----:B------:R-:W-:-:S02]  /*42b0*/  I2FP.F32.S32 R17, R17 ;  /* 0x0000001100117245 */ /* 0x000fc40000201400 */
[----:B------:R-:W-:Y:S01]  /*42c0*/  ISETP.GE.AND P5, PT, R13, R135, PT ;  /* 0x000000870d00720c */ /* 0x000fe20003fa6270 */
[C---:B------:R-:W-:Y:S01]  /*42d0*/  FFMA.FTZ R15, -R154.reuse, R10, R75 ;  /* 0x0000000a9a0f7223 */ /* 0x040fe2000001014b */
[----:B------:R-:W-:Y:S01]  /*42e0*/  I2FP.F32.S32 R12, R12 ;  /* 0x0000000c000c7245 */ /* 0x000fe20000201400 */
[----:B------:R-:W-:Y:S01]  /*42f0*/  FFMA.FTZ R17, -R154, R17, R55 ;  /* 0x000000119a117223 */ /* 0x000fe20000010137 */
[----:B------:R-:W-:Y:S02]  /*4300*/  IADD3 R10, PT, PT, R134, -0x20, -R83 ;  /* 0xffffffe0860a7810 */ /* 0x000fe40007ffe853 */
[----:B------:R-:W-:Y:S02]  /*4310*/  FSEL R23, R23, -INF , !P5 ;  /* 0xff80000017177808 */ /* 0x000fe40006800000 */
[----:B------:R-:W-:Y:S02]  /*4320*/  FSEL R19, R19, -INF , !P1 ;  /* 0xff80000013137808 */ /* 0x000fe40004800000 */
[----:B------:R-:W-:Y:S01]  /*4330*/  ISETP.GT.AND P5, PT, R116, R5, PT ;  /* 0x000000057400720c */ /* 0x000fe20003fa4270 */
[----:B------:R-:W-:Y:S01]  /*4340*/  FFMA.FTZ R13, -R154, R12, R7 ;  /* 0x0000000c9a0d7223 */ /* 0x000fe20000010107 */
[----:B------:R-:W-:Y:S01]  /*4350*/  IABS R10, R10 ;  /* 0x0000000a000a7213 */ /* 0x000fe20000000000 */
[----:B------:R-:W-:Y:S01]  /*4360*/  VIADD R7, R85, 0x20 ;  /* 0x0000002055077836 */ /* 0x000fe20000000000 */
[----:B------:R-:W-:-:S02]  /*4370*/  FSEL R19, R19, -INF , !P6 ;  /* 0xff80000013137808 */ /* 0x000fc40007000000 */
[----:B------:R-:W-:Y:S02]  /*4380*/  FSEL R15, R15, -INF , !P4 ;  /* 0xff8000000f0f7808 */ /* 0x000fe40006000000 */
[C---:B------:R-:W-:Y:S02]  /*4390*/  ISETP.GE.AND P1, PT, R5.reuse, R136, PT ;  /* 0x000000880500720c */ /* 0x040fe40003f26270 */
[----:B------:R-:W-:Y:S02]  /*43a0*/  ISETP.GT.AND P6, PT, R4, R5, PT ;  /* 0x000000050400720c */ /* 0x000fe40003fc4270 */
[----:B------:R-:W-:Y:S02]  /*43b0*/  ISETP.GE.AND P4, PT, R5, R135, PT ;  /* 0x000000870500720c */ /* 0x000fe40003f86270 */
[----:B------:R-:W-:Y:S02]  /*43c0*/  FSEL R17, R17, -INF , !P5 ;  /* 0xff80000011117808 */ /* 0x000fe40006800000 */
[----:B------:R-:W-:-:S02]  /*43d0*/  IADD3 R5, PT, PT, R150, -0x20, -R83 ;  /* 0xffffffe096057810 */ /* 0x000fc40007ffe853 */
[----:B------:R-:W-:Y:S02]  /*43e0*/  I2FP.F32.S32 R10, R10 ;  /* 0x0000000a000a7245 */ /* 0x000fe40000201400 */
[----:B------:R-:W-:Y:S02]  /*43f0*/  FSEL R15, R15, -INF , !P3 ;  /* 0xff8000000f0f7808 */ /* 0x000fe40005800000 */
[----:B------:R-:W-:Y:S02]  /*4400*/  FSEL R17, R17, -INF , !P1 ;  /* 0xff80000011117808 */ /* 0x000fe40004800000 */
[----:B------:R-:W-:Y:S02]  /*4410*/  FSEL R13, R13, -INF , !P6 ;  /* 0xff8000000d0d7808 */ /* 0x000fe40007000000 */
[----:B------:R-:W-:Y:S02]  /*4420*/  IABS R5, R5 ;  /* 0x0000000500057213 */ /* 0x000fe40000000000 */
[----:B------:R-:W-:-:S02]  /*4430*/  ISETP.GT.AND P3, PT, R116, R7, PT ;  /* 0x000000077400720c */ /* 0x000fc40003f64270 */
[C---:B------:R-:W-:Y:S02]  /*4440*/  ISETP.GE.AND P5, PT, R7.reuse, R136, PT ;  /* 0x000000880700720c */ /* 0x040fe40003fa6270 */
[----:B------:R-:W-:Y:S02]  /*4450*/  ISETP.GT.AND P1, PT, R4, R7, PT ;  /* 0x000000070400720c */ /* 0x000fe40003f24270 */
[----:B------:R-:W-:Y:S01]  /*4460*/  ISETP.GE.AND P6, PT, R7, R135, PT ;  /* 0x000000870700720c */ /* 0x000fe20003fc6270 */
[----:B------:R-:W-:Y:S01]  /*4470*/  FFMA.FTZ R39, -R154, R10, R39 ;  /* 0x0000000a9a277223 */ /* 0x000fe20000010127 */
[--C-:B------:R-:W-:Y:S02]  /*4480*/  IADD3 R7, PT, PT, R150, -0x21, -R83.reuse ;  /* 0xffffffdf96077810 */ /* 0x100fe40007ffe853 */
[----:B------:R-:W-:Y:S02]  /*4490*/  IADD3 R10, PT, PT, R134, -0x21, -R83 ;  /* 0xffffffdf860a7810 */ /* 0x000fe40007ffe853 */
[----:B------:R-:W-:-:S02]  /*44a0*/  I2FP.F32.S32 R5, R5 ;  /* 0x0000000500057245 */ /* 0x000fc40000201400 */
[----:B------:R-:W-:Y:S02]  /*44b0*/  IABS R7, R7 ;  /* 0x0000000700077213 */ /* 0x000fe40000000000 */
[----:B------:R-:W-:Y:S01]  /*44c0*/  IABS R10, R10 ;  /* 0x0000000a000a7213 */ /* 0x000fe20000000000 */
[----:B------:R-:W-:Y:S01]  /*44d0*/  FFMA.FTZ R37, -R154, R5, R37 ;  /* 0x000000059a257223 */ /* 0x000fe20000010125 */
[----:B------:R-:W-:Y:S01]  /*44e0*/  I2FP.F32.S32 R7, R7 ;  /* 0x0000000700077245 */ /* 0x000fe20000201400 */
[----:B------:R-:W-:Y:S01]  /*44f0*/  VIADD R5, R85, 0x21 ;  /* 0x0000002155057836 */ /* 0x000fe20000000000 */
[----:B------:R-:W-:Y:S02]  /*4500*/  I2FP.F32.S32 R10, R10 ;  /* 0x0000000a000a7245 */ /* 0x000fe40000201400 */
[----:B------:R-:W-:Y:S01]  /*4510*/  IADD3 R12, PT, PT, R150, -0x28, -R83 ;  /* 0xffffffd8960c7810 */ /* 0x000fe20007ffe853 */
[C---:B------:R-:W-:Y:S01]  /*4520*/  FFMA.FTZ R35, -R154.reuse, R7, R35 ;  /* 0x000000079a237223 */ /* 0x040fe20000010123 */
[----:B------:R-:W-:Y:S01]  /*4530*/  FSEL R171, R37, -INF , !P3 ;  /* 0xff80000025ab7808 */ /* 0x000fe20005800000 */
[----:B------:R-:W-:Y:S01]  /*4540*/  FFMA.FTZ R25, -R154, R10, R25 ;  /* 0x0000000a9a197223 */ /* 0x000fe20000010119 */
[----:B------:R-:W-:-:S02]  /*4550*/  FSEL R13, R13, -INF , !P4 ;  /* 0xff8000000d0d7808 */ /* 0x000fc40006000000 */
[--C-:B------:R-:W-:Y:S02]  /*4560*/  IADD3 R7, PT, PT, R134, -0x28, -R83.reuse ;  /* 0xffffffd886077810 */ /* 0x100fe40007ffe853 */
[----:B------:R-:W-:Y:S02]  /*4570*/  IABS R12, R12 ;  /* 0x0000000c000c7213 */ /* 0x000fe40000000000 */
[----:B------:R-:W-:Y:S02]  /*4580*/  ISETP.GT.AND P4, PT, R116, R5, PT ;  /* 0x000000057400720c */ /* 0x000fe40003f84270 */
[----:B------:R-:W-:Y:S02]  /*4590*/  IADD3 R10, PT, PT, R150, -0x29, -R83 ;  /* 0xffffffd7960a7810 */ /* 0x000fe40007ffe853 */
[----:B------:R-:W-:Y:S02]  /*45a0*/  FSEL R171, R171, -INF , !P5 ;  /* 0xff800000abab7808 */ /* 0x000fe40006800000 */
[----:B------:R-:W-:-:S02]  /*45b0*/  FSEL R177, R39, -INF , !P1 ;  /* 0xff80000027b17808 */ /* 0x000fc40004800000 */
[C---:B------:R-:W-:Y:S02]  /*45c0*/  ISETP.GE.AND P3, PT, R5.reuse, R136, PT ;  /* 0x000000880500720c */ /* 0x040fe40003f66270 */
[----:B------:R-:W-:Y:S02]  /*45d0*/  ISETP.GT.AND P5, PT, R4, R5, PT ;  /* 0x000000050400720c */ /* 0x000fe40003fa4270 */
[----:B------:R-:W-:Y:S01]  /*45e0*/  ISETP.GE.AND P1, PT, R5, R135, PT ;  /* 0x000000870500720c */ /* 0x000fe20003f26270 */
[----:B------:R-:W-:Y:S01]  /*45f0*/  VIADD R5, R85, 0x28 ;  /* 0x0000002855057836 */ /* 0x000fe20000000000 */
[----:B------:R-:W-:Y:S02]  /*4600*/  IABS R7, R7 ;  /* 0x0000000700077213 */ /* 0x000fe40000000000 */
[----:B------:R-:W-:Y:S02]  /*4610*/  I2FP.F32.S32 R12, R12 ;  /* 0x0000000c000c7245 */ /* 0x000fe40000201400 */
[----:B------:R-:W-:-:S02]  /*4620*/  FSEL R167, R35, -INF , !P4 ;  /* 0xff80000023a77808 */ /* 0x000fc40006000000 */
[----:B------:R-:W-:Y:S02]  /*4630*/  IABS R10, R10 ;  /* 0x0000000a000a7213 */ /* 0x000fe40000000000 */
[----:B------:R-:W-:Y:S01]  /*4640*/  IADD3 R14, PT, PT, R134, -0x29, -R83 ;  /* 0xffffffd7860e7810 */ /* 0x000fe20007ffe853 */
[----:B------:R-:W-:Y:S01]  /*4650*/  FFMA.FTZ R12, -R154, R12, R27 ;  /* 0x0000000c9a0c7223 */ /* 0x000fe2000001011b */
[----:B------:R-:W-:Y:S02]  /*4660*/  I2FP.F32.S32 R16, R7 ;  /* 0x0000000700107245 */ /* 0x000fe40000201400 */
[----:B------:R-:W-:Y:S02]  /*4670*/  FSEL R177, R177, -INF , !P6 ;  /* 0xff800000b1b17808 */ /* 0x000fe40007000000 */
[----:B------:R-:W-:Y:S02]  /*4680*/  FSEL R167, R167, -INF , !P3 ;  /* 0xff800000a7a77808 */ /* 0x000fe40005800000 */
[----:B------:R-:W-:-:S02]  /*4690*/  FSEL R25, R25, -INF , !P5 ;  /* 0xff80000019197808 */ /* 0x000fc40006800000 */
[-C--:B------:R-:W-:Y:S02]  /*46a0*/  ISETP.GT.AND P6, PT, R116, R5.reuse, PT ;  /* 0x000000057400720c */ /* 0x080fe40003fc4270 */
[C---:B------:R-:W-:Y:S02]  /*46b0*/  ISETP.GE.AND P4, PT, R5.reuse, R136, PT ;  /* 0x000000880500720c */ /* 0x040fe40003f86270 */
[----:B------:R-:W-:Y:S02]  /*46c0*/  ISETP.GT.AND P3, PT, R4, R5, PT ;  /* 0x000000050400720c */ /* 0x000fe40003f64270 */
[----:B------:R-:W-:Y:S02]  /*46d0*/  I2FP.F32.S32 R10, R10 ;  /* 0x0000000a000a7245 */ /* 0x000fe40000201400 */
[----:B------:R-:W-:Y:S01]  /*46e0*/  ISETP.GE.AND P5, PT, R5, R135, PT ;  /* 0x000000870500720c */ /* 0x000fe20003fa6270 */
[----:B------:R-:W-:Y:S01]  /*46f0*/  VIADD R5, R85, 0x29 ;  /* 0x0000002955057836 */ /* 0x000fe20000000000 */
[----:B------:R-:W-:Y:S01]  /*4700*/  IABS R14, R14 ;  /* 0x0000000e000e7213 */ /* 0x000fe20000000000 */
[----:B------:R-:W-:Y:S01]  /*4710*/  FFMA.FTZ R16, -R154, R16, R71 ;  /* 0x000000109a107223 */ /* 0x000fe20000010147 */
[----:B------:R-:W-:Y:S01]  /*4720*/  FSEL R12, R12, -INF , !P6 ;  /* 0xff8000000c0c7808 */ /* 0x000fe20007000000 */
[----:B------:R-:W-:Y:S01]  /*4730*/  FFMA.FTZ R10, -R154, R10, R69 ;  /* 0x0000000a9a0a7223 */ /* 0x000fe20000010145 */
[----:B------:R-:W-:-:S02]  /*4740*/  I2FP.F32.S32 R14, R14 ;  /* 0x0000000e000e7245 */ /* 0x000fc40000201400 */
[-C--:B------:R-:W-:Y:S02]  /*4750*/  ISETP.GT.AND P6, PT, R116, R5.reuse, PT ;  /* 0x000000057400720c */ /* 0x080fe40003fc4270 */
[----:B------:R-:W-:Y:S01]  /*4760*/  FSEL R175, R25, -INF , !P1 ;  /* 0xff80000019af7808 */ /* 0x000fe20004800000 */
[----:B------:R-:W-:Y:S01]  /*4770*/  FFMA.FTZ R14, -R154, R14, R65 ;  /* 0x0000000e9a0e7223 */ /* 0x000fe20000010141 */
[----:B------:R-:W-:Y:S02]  /*4780*/  FSEL R165, R12, -INF , !P4 ;  /* 0xff8000000ca57808 */ /* 0x000fe40006000000 */
[----:B------:R-:W-:Y:S02]  /*4790*/  FSEL R16, R16, -INF , !P3 ;  /* 0xff80000010107808 */ /* 0x000fe40005800000 */
[----:B------:R-:W-:Y:S02]  /*47a0*/  ISETP.GE.AND P1, PT, R5, R136, PT ;  /* 0x000000880500720c */ /* 0x000fe40003f26270 */
[----:B------:R-:W-:-:S02]  /*47b0*/  ISETP.GT.AND P4, PT, R4, R5, PT ;  /* 0x000000050400720c */ /* 0x000fc40003f84270 */
[----:B------:R-:W-:Y:S01]  /*47c0*/  ISETP.GE.AND P3, PT, R5, R135, PT ;  /* 0x000000870500720c */ /* 0x000fe20003f66270 */
[----:B------:R-:W-:Y:S01]  /*47d0*/  VIADD R5, R85, 0x30 ;  /* 0x0000003055057836 */ /* 0x000fe20000000000 */
[----:B------:R-:W-:Y:S02]  /*47e0*/  FSEL R10, R10, -INF , !P6 ;  /* 0xff8000000a0a7808 */ /* 0x000fe40007000000 */
[----:B------:R-:W-:Y:S02]  /*47f0*/  FSEL R173, R16, -INF , !P5 ;  /* 0xff80000010ad7808 */ /* 0x000fe40006800000 */
[----:B------:R-:W-:Y:S02]  /*4800*/  FSEL R169, R10, -INF , !P1 ;  /* 0xff8000000aa97808 */ /* 0x000fe40004800000 */
[----:B------:R-:W-:Y:S02]  /*4810*/  FSEL R111, R14, -INF , !P4 ;  /* 0xff8000000e6f7808 */ /* 0x000fe40006000000 */
[----:B------:R-:W-:-:S02]  /*4820*/  ISETP.GT.AND P6, PT, R116, R5, PT ;  /* 0x000000057400720c */ /* 0x000fc40003fc4270 */
[C---:B------:R-:W-:Y:S02]  /*4830*/  ISETP.GE.AND P5, PT, R5.reuse, R136, PT ;  /* 0x000000880500720c */ /* 0x040fe40003fa6270 */
[----:B------:R-:W-:Y:S02]  /*4840*/  ISETP.GT.AND P1, PT, R4, R5, PT ;  /* 0x000000050400720c */ /* 0x000fe40003f24270 */
[----:B------:R-:W-:Y:S02]  /*4850*/  ISETP.GE.AND P4, PT, R5, R135, PT ;  /* 0x000000870500720c */ /* 0x000fe40003f86270 */
[C-C-:B------:R-:W-:Y:S02]  /*4860*/  IADD3 R12, PT, PT, R134.reuse, -0x30, -R83.reuse ;  /* 0xffffffd0860c7810 */ /* 0x140fe40007ffe853 */
[C-C-:B------:R-:W-:Y:S02]  /*4870*/  IADD3 R10, PT, PT, R134.reuse, -0x31, -R83.reuse ;  /* 0xffffffcf860a7810 */ /* 0x140fe40007ffe853 */
[----:B------:R-:W-:-:S02]  /*4880*/  IADD3 R5, PT, PT, R134, -0x38, -R83 ;  /* 0xffffffc886057810 */ /* 0x000fc40007ffe853 */
[----:B------:R-:W-:Y:S02]  /*4890*/  IABS R12, R12 ;  /* 0x0000000c000c7213 */ /* 0x000fe40000000000 */
[----:B------:R-:W-:Y:S02]  /*48a0*/  IABS R10, R10 ;  /* 0x0000000a000a7213 */ /* 0x000fe40000000000 */
[----:B------:R-:W-:Y:S01]  /*48b0*/  IABS R5, R5 ;  /* 0x0000000500057213 */ /* 0x000fe20000000000 */
[----:B------:R-:W-:Y:S01]  /*48c0*/  FFMA.FTZ R21, -R154, R8, R21 ;  /* 0x000000089a157223 */ /* 0x000fe20000010115 */
[----:B------:R-:W-:Y:S02]  /*48d0*/  I2FP.F32.S32 R12, R12 ;  /* 0x0000000c000c7245 */ /* 0x000fe40000201400 */
[----:B------:R-:W-:Y:S02]  /*48e0*/  I2FP.F32.S32 R10, R10 ;  /* 0x0000000a000a7245 */ /* 0x000fe40000201400 */
[----:B------:R-:W-:Y:S01]  /*48f0*/  I2FP.F32.S32 R8, R5 ;  /* 0x0000000500087245 */ /* 0x000fe20000201400 */
[----:B------:R-:W-:-:S02]  /*4900*/  VIADD R5, R85, 0x31 ;  /* 0x0000003155057836 */ /* 0x000fc40000000000 */
[----:B------:R-:W-:Y:S01]  /*4910*/  FFMA.FTZ R12, -R154, R12, R77 ;  /* 0x0000000c9a0c7223 */ /* 0x000fe2000001014d */
[----:B------:R-:W-:Y:S02]  /*4920*/  IMAD.IADD R14, R134, 0x1, -R83 ;  /* 0x00000001860e7824 */ /* 0x000fe400078e0a53 */
[----:B------:R-:W-:Y:S01]  /*4930*/  FFMA.FTZ R10, -R154, R10, R79 ;  /* 0x0000000a9a0a7223 */ /* 0x000fe2000001014f */
[----:B------:R-:W-:Y:S01]  /*4940*/  FSEL R111, R111, -INF , !P3 ;  /* 0xff8000006f6f7808 */ /* 0x000fe20005800000 */
[----:B------:R-:W-:Y:S01]  /*4950*/  VIADD R25, R85, 0x38 ;  /* 0x0000003855197836 */ /* 0x000fe20000000000 */
[----:B------:R-:W-:Y:S01]  /*4960*/  ISETP.GT.AND P3, PT, R4, R5, PT ;  /* 0x000000050400720c */ /* 0x000fe20003f64270 */
[----:B------:R-:W-:Y:S01]  /*4970*/  FFMA.FTZ R8, -R154, R8, R81 ;  /* 0x000000089a087223 */ /* 0x000fe20000010151 */
[----:B------:R-:W-:Y:S02]  /*4980*/  FSEL R12, R12, -INF , !P1 ;  /* 0xff8000000c0c7808 */ /* 0x000fe40004800000 */
[----:B------:R-:W-:-:S02]  /*4990*/  IADD3 R7, PT, PT, R134, -0x39, -R83 ;  /* 0xffffffc786077810 */ /* 0x000fc40007ffe853 */
[----:B------:R-:W-:Y:S02]  /*49a0*/  IABS R14, R14 ;  /* 0x0000000e000e7213 */ /* 0x000fe40000000000 */
[----:B------:R-:W-:Y:S02]  /*49b0*/  ISETP.GE.AND P1, PT, R5, R135, PT ;  /* 0x000000870500720c */ /* 0x000fe40003f26270 */
[----:B------:R-:W-:Y:S02]  /*49c0*/  FSEL R10, R10, -INF , !P3 ;  /* 0xff8000000a0a7808 */ /* 0x000fe40005800000 */
[----:B------:R-:W-:Y:S02]  /*49d0*/  ISETP.GT.AND P3, PT, R4, R25, PT ;  /* 0x000000190400720c */ /* 0x000fe40003f64270 */
[----:B------:R-:W-:Y:S02]  /*49e0*/  IABS R7, R7 ;  /* 0x0000000700077213 */ /* 0x000fe40000000000 */
[----:B------:R-:W-:-:S02]  /*49f0*/  I2FP.F32.S32 R14, R14 ;  /* 0x0000000e000e7245 */ /* 0x000fc40000201400 */
[----:B------:R-:W-:Y:S02]  /*4a00*/  FSEL R115, R10, -INF , !P1 ;  /* 0xff8000000a737808 */ /* 0x000fe40004800000 */
[----:B------:R-:W-:Y:S02]  /*4a10*/  FSEL R153, R12, -INF , !P4 ;  /* 0xff8000000c997808 */ /* 0x000fe40006000000 */
[----:B------:R-:W-:Y:S02]  /*4a20*/  ISETP.GE.AND P1, PT, R25, R135, PT ;  /* 0x000000871900720c */ /* 0x000fe40003f26270 */
[----:B------:R-:W-:Y:S02]  /*4a30*/  FSEL R113, R8, -INF , !P3 ;  /* 0xff80000008717808 */ /* 0x000fe40005800000 */
[----:B------:R-:W-:Y:S01]  /*4a40*/  ISETP.GT.AND P4, PT, R116, R85, PT ;  /* 0x000000557400720c */ /* 0x000fe20003f84270 */
[----:B------:R-:W-:Y:S02]  /*4a50*/  IMAD.MOV.U32 R8, RZ, RZ, R7 ;  /* 0x000000ffff087224 */ /* 0x000fe400078e0007 */
[----:B------:R-:W-:Y:S01]  /*4a60*/  FFMA.FTZ R45, -R154, R14, R45 ;  /* 0x0000000e9a2d7223 */ /* 0x000fe2000001012d */
[----:B------:R-:W-:-:S02]  /*4a70*/  FSEL R113, R113, -INF , !P1 ;  /* 0xff80000071717808 */ /* 0x000fc40004800000 */
[----:B------:R-:W-:Y:S02]  /*4a80*/  ISETP.GE.AND P3, PT, R85, R136, PT ;  /* 0x000000885500720c */ /* 0x000fe40003f66270 */
[----:B------:R-:W-:Y:S02]  /*4a90*/  FSEL R7, R21, -INF , !P4 ;  /* 0xff80000015077808 */ /* 0x000fe40006000000 */
[----:B------:R-:W-:Y:S02]  /*4aa0*/  ISETP.GT.AND P1, PT, R4, R85, PT ;  /* 0x000000550400720c */ /* 0x000fe40003f24270 */
[----:B------:R-:W-:Y:S02]  /*4ab0*/  I2FP.F32.S32 R8, R8 ;  /* 0x0000000800087245 */ /* 0x000fe40000201400 */
[----:B------:R-:W-:Y:S02]  /*4ac0*/  FSEL R7, R7, -INF , !P3 ;  /* 0xff80000007077808 */ /* 0x000fe40005800000 */
[----:B------:R-:W-:-:S02]  /*4ad0*/  FSEL R45, R45, -INF , !P1 ;  /* 0xff8000002d2d7808 */ /* 0x000fc40004800000 */
[----:B------:R-:W-:Y:S02]  /*4ae0*/  ISETP.GT.AND P4, PT, R116, R5, PT ;  /* 0x000000057400720c */ /* 0x000fe40003f84270 */
[----:B------:R-:W-:Y:S02]  /*4af0*/  ISETP.GE.AND P3, PT, R5, R136, PT ;  /* 0x000000880500720c */ /* 0x000fe40003f66270 */
[C---:B------:R-:W-:Y:S01]  /*4b00*/  ISETP.GE.AND P1, PT, R85.reuse, R135, PT ;  /* 0x000000875500720c */ /* 0x040fe20003f26270 */
[----:B------:R-:W-:Y:S01]  /*4b10*/  VIADD R85, R85, 0x39 ;  /* 0x0000003955557836 */ /* 0x000fe20000000000 */
[----:B------:R-:W-:Y:S01]  /*4b20*/  IADD3 R5, PT, PT, R150, -0x30, -R83 ;  /* 0xffffffd096057810 */ /* 0x000fe20007ffe853 */
[----:B------:R-:W-:Y:S01]  /*4b30*/  FFMA.FTZ R59, -R154, R8, R59 ;  /* 0x000000089a3b7223 */ /* 0x000fe2000001013b */
[----:B------:R-:W-:Y:S02]  /*4b40*/  FSEL R8, R45, -INF , !P1 ;  /* 0xff8000002d087808 */ /* 0x000fe40004800000 */
[----:B------:R-:W-:-:S02]  /*4b50*/  IABS R10, R5 ;  /* 0x00000005000a7213 */ /* 0x000fc40000000000 */
[----:B------:R-:W-:Y:S02]  /*4b60*/  FSEL R5, R6, -INF , !P2 ;  /* 0xff80000006057808 */ /* 0x000fe40005000000 */
[----:B------:R-:W-:Y:S02]  /*4b70*/  ISETP.GT.AND P2, PT, R4, R85, PT ;  /* 0x000000550400720c */ /* 0x000fe40003f44270 */
[----:B------:R-:W-:-:S04]  /*4b80*/  FMNMX3.FTZ R4, R8, R51, R47, !PT ;  /* 0x0000003308047276 */ /* 0x000fc8000781002f */
[----:B------:R-:W-:-:S04]  /*4b90*/  FMNMX3.FTZ R4, R4, R43, R33, !PT ;  /* 0x0000002b04047276 */ /* 0x000fc80007810021 */
[----:B------:R-:W-:-:S04]  /*4ba0*/  FMNMX3.FTZ R4, R4, R23, R15, !PT ;  /* 0x0000001704047276 */ /* 0x000fc8000781000f */
[----:B------:R-:W-:-:S04]  /*4bb0*/  FMNMX3.FTZ R4, R4, R13, R177, !PT ;  /* 0x0000000d04047276 */ /* 0x000fc800078100b1 */
[----:B------:R-:W-:Y:S02]  /*4bc0*/  FMNMX3.FTZ R4, R4, R175, R173, !PT ;  /* 0x000000af04047276 */ /* 0x000fe400078100ad */
[----:B------:R-:W-:Y:S02]  /*4bd0*/  I2FP.F32.S32 R6, R10 ;  /* 0x0000000a00067245 */ /* 0x000fe40000201400 */
[----:B------:R-:W-:Y:S02]  /*4be0*/  ISETP.GE.AND P1, PT, R85, R135, PT ;  /* 0x000000875500720c */ /* 0x000fe40003f26270 */
[----:B------:R-:W-:Y:S02]  /*4bf0*/  FSEL R59, R59, -INF , !P2 ;  /* 0xff8000003b3b7808 */ /* 0x000fe40005000000 */
[----:B------:R-:W-:Y:S01]  /*4c00*/  FMNMX3.FTZ R4, R4, R111, R153, !PT ;  /* 0x0000006f04047276 */ /* 0x000fe20007810099 */
[----:B------:R-:W-:Y:S01]  /*4c10*/  FFMA.FTZ R67, -R154, R6, R67 ;  /* 0x000000069a437223 */ /* 0x000fe20000010143 */
[----:B------:R-:W-:-:S02]  /*4c20*/  IADD3 R14, PT, PT, R150, -0x31, -R83 ;  /* 0xffffffcf960e7810 */ /* 0x000fc40007ffe853 */
[----:B------:R-:W-:Y:S02]  /*4c30*/  IADD3 R12, PT, PT, R150, -0x38, -R83 ;  /* 0xffffffc8960c7810 */ /* 0x000fe40007ffe853 */
[----:B------:R-:W-:Y:S02]  /*4c40*/  FSEL R107, R59, -INF , !P1 ;  /* 0xff8000003b6b7808 */ /* 0x000fe40004800000 */
[----:B------:R-:W-:Y:S02]  /*4c50*/  FMNMX3.FTZ R4, R4, R115, R113, !PT ;  /* 0x0000007304047276 */ /* 0x000fe40007810071 */
[----:B------:R-:W-:Y:S02]  /*4c60*/  FMNMX3.FTZ R6, R7, R49, R5, !PT ;  /* 0x0000003107067276 */ /* 0x000fe40007810005 */
[----:B------:R-:W-:Y:S02]  /*4c70*/  IADD3 R10, PT, PT, R150, -0x39, -R83 ;  /* 0xffffffc7960a7810 */ /* 0x000fe40007ffe853 */
[----:B------:R-:W-:-:S02]  /*4c80*/  IABS R14, R14 ;  /* 0x0000000e000e7213 */ /* 0x000fc40000000000 */
[----:B------:R-:W-:Y:S02]  /*4c90*/  IABS R12, R12 ;  /* 0x0000000c000c7213 */ /* 0x000fe40000000000 */
[----:B------:R-:W-:Y:S02]  /*4ca0*/  FMNMX.FTZ R4, R107, R4, !PT ;  /* 0x000000046b047209 */ /* 0x000fe40007810000 */
[----:B------:R-:W-:Y:S02]  /*4cb0*/  FMNMX3.FTZ R6, R6, R41, R11, !PT ;  /* 0x0000002906067276 */ /* 0x000fe4000781000b */
[----:B------:R-:W-:Y:S02]  /*4cc0*/  IABS R10, R10 ;  /* 0x0000000a000a7213 */ /* 0x000fe40000000000 */
[----:B------:R-:W-:Y:S02]  /*4cd0*/  I2FP.F32.S32 R14, R14 ;  /* 0x0000000e000e7245 */ /* 0x000fe40000201400 */
[----:B------:R-:W-:Y:S01]  /*4ce0*/  I2FP.F32.S32 R12, R12 ;  /* 0x0000000c000c7245 */ /* 0x000fe20000201400 */
[----:B------:R-:W1:Y:S01]  /*4cf0*/  SHFL.BFLY PT, R21, R4, 0x2, 0x1f ;  /* 0x0c401f0004157f89 */ /* 0x000e6200000e0000 */
[----:B------:R-:W-:Y:S01]  /*4d00*/  FMNMX3.FTZ R6, R6, R9, R19, !PT ;  /* 0x0000000906067276 */ /* 0x000fe20007810013 */
[C---:B------:R-:W-:Y:S01]  /*4d10*/  FFMA.FTZ R14, -R154.reuse, R14, R61 ;  /* 0x0000000e9a0e7223 */ /* 0x040fe2000001013d */
[----:B------:R-:W-:Y:S01]  /*4d20*/  I2FP.F32.S32 R10, R10 ;  /* 0x0000000a000a7245 */ /* 0x000fe20000201400 */
[----:B------:R-:W-:Y:S01]  /*4d30*/  FFMA.FTZ R12, -R154, R12, R63 ;  /* 0x0000000c9a0c7223 */ /* 0x000fe2000001013f */
[----:B------:R-:W-:-:S02]  /*4d40*/  ISETP.GT.AND P2, PT, R116, R25, PT ;  /* 0x000000197400720c */ /* 0x000fc40003f44270 */
[----:B------:R-:W-:Y:S02]  /*4d50*/  FSEL R67, R67, -INF , !P6 ;  /* 0xff80000043437808 */ /* 0x000fe40007000000 */
[----:B------:R-:W-:Y:S01]  /*4d60*/  FMNMX3.FTZ R6, R6, R17, R171, !PT ;  /* 0x0000001106067276 */ /* 0x000fe200078100ab */
[----:B------:R-:W-:Y:S01]  /*4d70*/  FFMA.FTZ R10, -R154, R10, R57 ;  /* 0x0000000a9a0a7223 */ /* 0x000fe20000010139 */
        /* <DEDUP_REMOVED lines=19> */
[----:B------:R-:W-:Y:S02]  /*4eb0*/  LOP3.LUT R151, R103, 0x120, R104, 0xf8, !PT ;  /* 0x0000012067977812 */ /* 0x000fe400078ef868 */
[----:B--2---:R-:W-:-:S03]  /*4ec0*/  FMNMX.FTZ R85, R4, R85, !PT ;  /* 0x0000005504557209 */ /* 0x004fc60007810000 */
[----:B------:R-:W-:Y:S01]  /*4ed0*/  IMAD R93, R151, 0x2, R124 ;  /* 0x00000002975d7824 */ /* 0x000fe200078e027c */
[----:B------:R-:W-:Y:S01]  /*4ee0*/  FSETP.NEU.FTZ.AND P1, PT, R85, -INF , PT ;  /* 0xff8000005500780b */ /* 0x000fe20003f3d000 */
[----:B---3--:R-:W-:Y:S02]  /*4ef0*/  FMUL.FTZ R106, R95, R85 ;  /* 0x000000555f6a7220 */ /* 0x008fe40000410000 */
[----:B------:R-:W-:Y:S01]  /*4f00*/  IMAD.IADD R102, R102, 0x1, R93 ;  /* 0x0000000166667824 */ /* 0x000fe200078e025d */
[----:B------:R-:W-:Y:S02]  /*4f10*/  LDSM.16.MT88.4 R76, [R93+0x6000] ;  /* 0x006000005d4c783b */ /* 0x000fe40000004200 */
[----:B------:R-:W-:Y:S02]  /*4f20*/  FSEL R106, R106, RZ, P1 ;  /* 0x000000ff6a6a7208 */ /* 0x000fe40000800000 */
[----:B------:R-:W2:Y:S01]  /*4f30*/  LDSM.16.MT88.4 R68, [R102+0x6000] ;  /* 0x006000006644783b */ /* 0x000ea20000004200 */
[----:B-1----:R-:W-:-:S03]  /*4f40*/  FMNMX.FTZ R86, R21, R86, !PT ;  /* 0x0000005615567209 */ /* 0x002fc60007810000 */
[----:B----4-:R-:W1:Y:S01]  /*4f50*/  LDSM.16.MT88.4 R60, [R93+0x7000] ;  /* 0x007000005d3c783b */ /* 0x010e620000004200 */
[----:B------:R-:W-:Y:S01]  /*4f60*/  FSETP.NEU.FTZ.AND P1, PT, R86, -INF , PT ;  /* 0xff8000005600780b */ /* 0x000fe20003f3d000 */
[----:B------:R-:W-:Y:S02]  /*4f70*/  FMUL.FTZ R94, R95, R86 ;  /* 0x000000565f5e7220 */ /* 0x000fe40000410000 */
[----:B------:R-:W3:Y:S03]  /*4f80*/  LDSM.16.MT88.4 R52, [R102+0x7000] ;  /* 0x007000006634783b */ /* 0x000ee60000004200 */
        /* <DEDUP_REMOVED lines=9> */
[----:B------:R-:W-:Y:S04]  /*5020*/  LDSM.16.MT88.4 R4, [R102+0x8000] ;  /* 0x008000006604783b */ /* 0x000fe80000004200 */
[----:B------:R-:W4:Y:S01]  /*5030*/  LDSM.16.MT88.4 R40, [R93+0x8000] ;  /* 0x008000005d28783b */ /* 0x000f220000004200 */
[----:B------:R-:W-:Y:S01]  /*5040*/  MUFU.EX2 R29, R29 ;  /* 0x0000001d001d7308 */ /* 0x000fe20000000800 */
[-CC-:B------:R-:W-:Y:S01]  /*5050*/  FFMA.FTZ R32, R15, R95.reuse, -R106.reuse ;  /* 0x0000005f0f207223 */ /* 0x180fe2000001086a */
        /* <DEDUP_REMOVED lines=69> */
[----:B------:R-:W4:Y:S08]  /*54b0*/  MUFU.EX2 R111, R111 ;  /* 0x0000006f006f7308 */ /* 0x000f300000000800 */
        /* <DEDUP_REMOVED lines=9> */
[----:B------:R-:W3:Y:S01]  /*5550*/  LDSM.16.MT88.4 R16, [R102+0x6800] ;  /* 0x006800006610783b */ /* 0x000ee20000004200 */
[----:B-1----:R-:W-:-:S02]  /*5560*/  F2FP.F16.F32.PACK_AB R5, R103, R96 ;  /* 0x000000606705723e */ /* 0x002fc400000000ff */
[----:B----4-:R-:W-:Y:S02]  /*5570*/  F2FP.F16.F32.PACK_AB R7, R111, R98 ;  /* 0x000000626f07723e */ /* 0x010fe400000000ff */
[----:B-----5:R-:W-:Y:S02]  /*5580*/  F2FP.F16.F32.PACK_AB R4, R167, R104 ;  /* 0x00000068a704723e */ /* 0x020fe400000000ff */
[----:B--2---:R-:W-:-:S07]  /*5590*/  F2FP.F16.F32.PACK_AB R6, R108, R165 ;  /* 0x000000a56c06723e */ /* 0x004fce00000000ff */
        /* <DEDUP_REMOVED lines=8> */
[----:B------:R-:W3:Y:S01]  /*5620*/  LDSM.16.MT88.4 R16, [R93+0x6c00] ;  /* 0x006c00005d10783b */ /* 0x000ee20000004200 */
[-CC-:B------:R-:W-:Y:S01]  /*5630*/  FFMA.FTZ R105, R105, R95.reuse, -R94.reuse ;  /* 0x0000005f69697223 */ /* 0x180fe2000001085e */
[----:B------:R-:W-:-:S05]  /*5640*/  FFMA.FTZ R99, R99, R95, -R94 ;  /* 0x0000005f63637223 */ /* 0x000fca000001085e */
[----:B------:R-:W-:Y:S01]  /*5650*/  HMMA.16816.F32 R80, R4, R20, R80 ;  /* 0x000000140450723c */ /* 0x000fe20000001850 */
[-CC-:B------:R-:W-:Y:S01]  /*5660*/  FFMA.FTZ R20, R153, R95.reuse, -R106.reuse ;  /* 0x0000005f99147223 */ /* 0x180fe2000001086a */
[----:B------:R-:W-:-:S06]  /*5670*/  FFMA.FTZ R21, R115, R95, -R106 ;  /* 0x0000005f73157223 */ /* 0x000fcc000001086a */
[----:B------:R-:W-:Y:S01]  /*5680*/  HMMA.16816.F32 R76, R4, R22, R76 ;  /* 0x00000016044c723c */ /* 0x000fe2000000184c */
[-CC-:B------:R-:W-:Y:S01]  /*5690*/  FFMA.FTZ R22, R113, R95.reuse, -R106.reuse ;  /* 0x0000005f71167223 */ /* 0x180fe2000001086a */
[-C--:B------:R-:W-:Y:S01]  /*56a0*/  FFMA.FTZ R23, R107, R95.reuse, -R106 ;  /* 0x0000005f6b177223 */ /* 0x080fe2000001086a */
[-CC-:B------:R-:W-:Y:S01]  /*56b0*/  FFMA.FTZ R106, R109, R95.reuse, -R94.reuse ;  /* 0x0000005f6d6a7223 */ /* 0x180fe2000001085e */
[----:B------:R-:W-:-:S04]  /*56c0*/  FFMA.FTZ R95, R97, R95, -R94 ;  /* 0x0000005f615f7223 */ /* 0x000fc8000001085e */
[C---:B-1----:R-:W-:Y:S08]  /*56d0*/  HMMA.16816.F32 R36, R4.reuse, R12, R36 ;  /* 0x0000000c0424723c */ /* 0x042ff00000001824 */
[C---:B------:R-:W-:Y:S01]  /*56e0*/  HMMA.16816.F32 R40, R4.reuse, R14, R40 ;  /* 0x0000000e0428723c */ /* 0x040fe20000001828 */
[----:B------:R-:W1:Y:S01]  /*56f0*/  LDSM.16.MT88.4 R12, [R93+0x7c00] ;  /* 0x007c00005d0c783b */ /* 0x000e620000004200 */
[----:B------:R-:W-:Y:S08]  /*5700*/  MUFU.EX2 R20, R20 ;  /* 0x0000001400147308 */ /* 0x000ff00000000800 */
[----:B------:R-:W4:Y:S01]  /*5710*/  MUFU.EX2 R21, R21 ;  /* 0x0000001500157308 */ /* 0x000f220000000800 */
[C---:B--2---:R-:W-:Y:S07]  /*5720*/  HMMA.16816.F32 R44, R4.reuse, R8, R44 ;  /* 0x00000008042c723c */ /* 0x044fee000000182c */
[----:B------:R-:W-:Y:S01]  /*5730*/  MUFU.EX2 R22, R22 ;  /* 0x0000001600167308 */ /* 0x000fe20000000800 */
[----:B------:R-:W-:Y:S01]  /*5740*/  HMMA.16816.F32 R48, R4, R10, R48 ;  /* 0x0000000a0430723c */ /* 0x000fe20000001830 */
[----:B------:R-:W2:Y:S06]  /*5750*/  LDSM.16.MT88.4 R8, [R93+0x8c00] ;  /* 0x008c00005d08783b */ /* 0x000eac0000004200 */
[----:B------:R-:W5:Y:S08]  /*5760*/  MUFU.EX2 R23, R23 ;  /* 0x0000001700177308 */ /* 0x000f700000000800 */
[----:B------:R-:W-:Y:S08]  /*5770*/  MUFU.EX2 R106, R106 ;  /* 0x0000006a006a7308 */ /* 0x000ff00000000800 */
[----:B------:R-:W3:Y:S08]  /*5780*/  MUFU.EX2 R105, R105 ;  /* 0x0000006900697308 */ /* 0x000ef00000000800 */
[----:B------:R-:W-:Y:S08]  /*5790*/  MUFU.EX2 R94, R99 ;  /* 0x00000063005e7308 */ /* 0x000ff00000000800 */
[----:B------:R-:W1:Y:S01]  /*57a0*/  MUFU.EX2 R95, R95 ;  /* 0x0000005f005f7308 */ /* 0x000e620000000800 */
[----:B----4-:R-:W-:-:S02]  /*57b0*/  F2FP.F16.F32.PACK_AB R5, R21, R20 ;  /* 0x000000141505723e */ /* 0x010fc400000000ff */
[----:B-----5:R-:W-:Y:S02]  /*57c0*/  F2FP.F16.F32.PACK_AB R7, R23, R22 ;  /* 0x000000161707723e */ /* 0x020fe400000000ff */
[----:B---3--:R-:W-:Y:S02]  /*57d0*/  F2FP.F16.F32.PACK_AB R4, R105, R106 ;  /* 0x0000006a6904723e */ /* 0x008fe400000000ff */
[----:B-1----:R-:W-:-:S07]  /*57e0*/  F2FP.F16.F32.PACK_AB R6, R95, R94 ;  /* 0x0000005e5f06723e */ /* 0x002fce00000000ff */
[C---:B------:R-:W-:Y:S08]  /*57f0*/  HMMA.16816.F32 R80, R4.reuse, R16, R80 ;  /* 0x000000100450723c */ /* 0x040ff00000001850 */
[C---:B------:R-:W-:Y:S01]  /*5800*/  HMMA.16816.F32 R76, R4.reuse, R18, R76 ;  /* 0x00000012044c723c */ /* 0x040fe2000000184c */
[----:B------:R-:W1:Y:S07]  /*5810*/  LDSM.16.MT88.4 R16, [R102+0x6c00] ;  /* 0x006c00006610783b */ /* 0x000e6e0000004200 */
[C---:B------:R-:W-:Y:S08]  /*5820*/  HMMA.16816.F32 R64, R4.reuse, R12, R64 ;  /* 0x0000000c0440723c */ /* 0x040ff00000001840 */
[----:B------:R-:W-:Y:S01]  /*5830*/  HMMA.16816.F32 R60, R4, R14, R60 ;  /* 0x0000000e043c723c */ /* 0x000fe2000000183c */
[----:B------:R-:W3:Y:S01]  /*5840*/  LDSM.16.MT88.4 R12, [R102+0x7c00] ;  /* 0x007c0000660c783b */ /* 0x000ee20000004200 */
[----:B------:R-:W-:-:S06]  /*5850*/  FADD.FTZ R28, R29, R28 ;  /* 0x0000001c1d1c7221 */ /* 0x000fcc0000010000 */
[----:B--2---:R-:W-:Y:S01]  /*5860*/  HMMA.16816.F32 R36, R4, R8, R36 ;  /* 0x000000080424723c */ /* 0x004fe20000001824 */
[----:B------:R-:W-:-:S07]  /*5870*/  FADD.FTZ R30, R31, R30 ;  /* 0x0000001e1f1e7221 */ /* 0x000fce0000010000 */
[----:B------:R-:W-:Y:S01]  /*5880*/  HMMA.16816.F32 R40, R4, R10, R40 ;  /* 0x0000000a0428723c */ /* 0x000fe20000001828 */
[----:B------:R-:W2:Y:S01]  /*5890*/  LDSM.16.MT88.4 R8, [R102+0x8c00] ;  /* 0x008c00006608783b */ /* 0x000ea20000004200 */
        /* <DEDUP_REMOVED lines=8> */
[----:B------:R-:W-:-:S03]  /*5920*/  FADD.FTZ R92, R92, R89 ;  /* 0x000000595c5c7221 */ /* 0x000fc60000010000 */
[----:B------:R-:W-:Y:S01]  /*5930*/  FADD.FTZ R32, R32, R17 ;  /* 0x0000001120207221 */ /* 0x000fe20000010000 */
[----:B---3--:R-:W-:Y:S01]  /*5940*/  HMMA.16816.F32 R56, R4, R12, R56 ;  /* 0x0000000c0438723c */ /* 0x008fe20000001838 */
        /* <DEDUP_REMOVED lines=8> */
[----:B--2---:R-:W-:Y:S01]  /*59d0*/  HMMA.16816.F32 R44, R4, R8, R44 ;  /* 0x00000008042c723c */ /* 0x004fe2000000182c */
[----:B------:R-:W-:Y:S02]  /*59e0*/  FADD.FTZ R9, R165, R12 ;  /* 0x0000000ca5097221 */ /* 0x000fe40000010000 */
[----:B------:R-:W-:Y:S01]  /*59f0*/  FADD.FTZ R111, R111, R98 ;  /* 0x000000626f6f7221 */ /* 0x000fe20000010000 */
[----:B------:R-:W-:Y:S01]  /*5a00*/  ISETP.GT.U32.AND P1, PT, R88, R141, PT ;  /* 0x0000008d5800720c */ /* 0x000fe20003f24070 */
[----:B------:R-:W-:-:S02]  /*5a10*/  FADD.FTZ R9, R108, R9 ;  /* 0x000000096c097221 */ /* 0x000fc40000010000 */
[----:B------:R-:W-:Y:S02]  /*5a20*/  FADD.FTZ R20, R20, R111 ;  /* 0x0000006f14147221 */ /* 0x000fe40000010000 */
[----:B------:R-:W-:Y:S02]  /*5a30*/  FADD.FTZ R106, R106, R9 ;  /* 0x000000096a6a7221 */ /* 0x000fe40000010000 */
        /* <DEDUP_REMOVED lines=79> */
.L_x_10287:
        /* <DEDUP_REMOVED lines=8> */
.L_x_10288:
[----:B------:R-:W-:Y:S05]  /*5fb0*/  BSYNC.RECONVERGENT B0 ;  /* 0x0000000000007941 */ /* 0x000fea0003800200 */
.L_x_10286:
        /* <DEDUP_REMOVED lines=42> */
[----:B-1----:R-:W2:Y:S02]  /*6260*/  LDSM.16.M88.4 R4, [R125+0x3000] ;  /* 0x003000007d04783b */ /* 0x002ea40000000200 */
[--C-:B------:R-:W-:Y:S02]  /*6270*/  IMAD.IADD R164, R133, 0x1, R100.reuse ;  /* 0x0000000185a47824 */ /* 0x100fe400078e0264 */
[----:B------:R-:W1:Y:S01]  /*6280*/  LDSM.16.M88.4 R88, [R125+0x3400] ;  /* 0x003400007d58783b */ /* 0x000e620000000200 */
[----:B------:R-:W-:-:S03]  /*6290*/  IMAD.IADD R153, R125, 0x1, R100 ;  /* 0x000000017d997824 */ /* 0x000fc600078e0264 */
        /* <DEDUP_REMOVED lines=8> */
[C---:B--2---:R-:W-:Y:S03]  /*6320*/  HMMA.16816.F32 R8, R20.reuse, R4, RZ ;  /* 0x000000041408723c */ /* 0x044fe600000018ff */
[----:B------:R-:W0:Y:S05]  /*6330*/  LDGDEPBAR ;  /* 0x00000000000079af */ /* 0x000e2a0000000000 */
[C---:B-1----:R-:W-:Y:S08]  /*6340*/  HMMA.16816.F32 R92, R20.reuse, R88, RZ ;  /* 0x00000058145c723c */ /* 0x042ff000000018ff */
[C---:B----4-:R-:W-:Y:S08]  /*6350*/  HMMA.16816.F32 R32, R20.reuse, R28, RZ ;  /* 0x0000001c1420723c */ /* 0x050ff000000018ff */
        /* <DEDUP_REMOVED lines=31> */
[----:B------:R-:W5:Y:S03]  /*6550*/  LDSM.16.M88.4 R16, [R153+0x4c00] ;  /* 0x004c00009910783b */ /* 0x000f660000000200 */
[C---:B-1----:R-:W-:Y:S08]  /*6560*/  HMMA.16816.F32 R8, R12.reuse, R104, R8 ;  /* 0x000000680c08723c */ /* 0x042ff00000001808 */
[C---:B--2---:R-:W-:Y:S08]  /*6570*/  HMMA.16816.F32 R92, R12.reuse, R100, R92 ;  /* 0x000000640c5c723c */ /* 0x044ff0000000185c */
[C---:B------:R-:W-:Y:S01]  /*6580*/  HMMA.16816.F32 R88, R12.reuse, R102, R88 ;  /* 0x000000660c58723c */ /* 0x040fe20000001858 */
[----:B------:R-:W1:Y:S07]  /*6590*/  LDSM.16.M88.4 R100, [R125+0x5800] ;  /* 0x005800007d64783b */ /* 0x000e6e0000000200 */
[----:B------:R-:W-:Y:S01]  /*65a0*/  HMMA.16816.F32 R4, R12, R106, R4 ;  /* 0x0000006a0c04723c */ /* 0x000fe20000001804 */
[----:B------:R-:W2:Y:S07]  /*65b0*/  LDSM.16.M88.4 R104, [R125+0x5400] ;  /* 0x005400007d68783b */ /* 0x000eae0000000200 */
[----:B----4-:R-:W-:Y:S08]  /*65c0*/  HMMA.16816.F32 R8, R108, R112, R8 ;  /* 0x000000706c08723c */ /* 0x010ff00000001808 */
[C---:B-----5:R-:W-:Y:S08]  /*65d0*/  HMMA.16816.F32 R32, R12.reuse, R96, R32 ;  /* 0x000000600c20723c */ /* 0x060ff00000001820 */
[C---:B------:R-:W-:Y:S01]  /*65e0*/  HMMA.16816.F32 R28, R12.reuse, R98, R28 ;  /* 0x000000620c1c723c */ /* 0x040fe2000000181c */
[----:B------:R-:W-:Y:S07]  /*65f0*/  LDSM.16.M88.4 R96, [R125+0x5c00] ;  /* 0x005c00007d60783b */ /* 0x000fee0000000200 */
[C---:B------:R-:W-:Y:S08]  /*6600*/  HMMA.16816.F32 R24, R12.reuse, R16, R24 ;  /* 0x000000100c18723c */ /* 0x040ff00000001818 */
[----:B------:R-:W-:Y:S01]  /*6610*/  HMMA.16816.F32 R20, R12, R18, R20 ;  /* 0x000000120c14723c */ /* 0x000fe20000001814 */
[----:B------:R-:W-:Y:S04]  /*6620*/  LDSM.16.M88.4 R16, [R164+0x2000] ;  /* 0x00200000a410783b */ /* 0x000fe80000000200 */
[----:B------:R-:W4:Y:S03]  /*6630*/  LDSM.16.M88.4 R12, [R153+0x5000] ;  /* 0x00500000990c783b */ /* 0x000f260000000200 */
[C---:B-1----:R-:W-:Y:S08]  /*6640*/  HMMA.16816.F32 R32, R108.reuse, R100, R32 ;  /* 0x000000646c20723c */ /* 0x042ff00000001820 */
[C---:B------:R-:W-:Y:S01]  /*6650*/  HMMA.16816.F32 R28, R108.reuse, R102, R28 ;  /* 0x000000666c1c723c */ /* 0x040fe2000000181c */
[----:B------:R-:W1:Y:S07]  /*6660*/  LDSM.16.M88.4 R100, [R153+0x5400] ;  /* 0x005400009964783b */ /* 0x000e6e0000000200 */
[C---:B--2---:R-:W-:Y:S08]  /*6670*/  HMMA.16816.F32 R92, R108.reuse, R104, R92 ;  /* 0x000000686c5c723c */ /* 0x044ff0000000185c */
[C---:B------:R-:W-:Y:S01]  /*6680*/  HMMA.16816.F32 R88, R108.reuse, R106, R88 ;  /* 0x0000006a6c58723c */ /* 0x040fe20000001858 */
[----:B------:R-:W2:Y:S07]  /*6690*/  LDSM.16.M88.4 R104, [R153+0x5800] ;  /* 0x005800009968783b */ /* 0x000eae0000000200 */
[----:B------:R-:W-:Y:S08]  /*66a0*/  HMMA.16816.F32 R4, R108, R114, R4 ;  /* 0x000000726c04723c */ /* 0x000ff00000001804 */
[----:B----4-:R-:W-:Y:S08]  /*66b0*/  HMMA.16816.F32 R8, R16, R12, R8 ;  /* 0x0000000c1008723c */ /* 0x010ff00000001808 */
[----:B------:R-:W-:Y:S08]  /*66c0*/  HMMA.16816.F32 R24, R108, R96, R24 ;  /* 0x000000606c18723c */ /* 0x000ff00000001818 */
[----:B------:R-:W-:Y:S03]  /*66d0*/  HMMA.16816.F32 R4, R16, R14, R4 ;  /* 0x0000000e1004723c */ /* 0x000fe60000001804 */
[----:B---3--:R-:W-:Y:S01]  /*66e0*/  FMUL.FTZ R13, R8, R152 ;  /* 0x00000098080d7220 */ /* 0x008fe20000410000 */
[----:B------:R-:W-:-:S02]  /*66f0*/  IMAD.SHL.U32 R8, R84, 0x40, RZ ;  /* 0x0000004054087824 */ /* 0x000fc400078e00ff */
[-C--:B------:R-:W-:Y:S01]  /*6700*/  FMUL.FTZ R15, R9, R152.reuse ;  /* 0x00000098090f7220 */ /* 0x080fe20000410000 */
[----:B------:R-:W-:Y:S01]  /*6710*/  FMUL.FTZ R133, R11, R152 ;  /* 0x000000980b857220 */ /* 0x000fe20000410000 */
[----:B------:R-:W-:Y:S01]  /*6720*/  HMMA.16816.F32 R20, R108, R98, R20 ;  /* 0x000000626c14723c */ /* 0x000fe20000001814 */
[----:B------:R-:W3:Y:S01]  /*6730*/  LDSM.16.M88.4 R96, [R153+0x5c00] ;  /* 0x005c00009960783b */ /* 0x000ee20000000200 */
[----:B------:R-:W-:Y:S02]  /*6740*/  LOP3.LUT R9, R8, R87, RZ, 0xfc, !PT ;  /* 0x0000005708097212 */ /* 0x000fe400078efcff */
[----:B------:R-:W4:Y:S01]  /*6750*/  MUFU.TANH R15, R15 ;  /* 0x0000000f000f7308 */ /* 0x000f220000002400 */
[----:B------:R-:W-:-:S04]  /*6760*/  DEPBAR.LE SB0, 0x0 ;  /* 0x000080000000791a */ /* 0x000fc80000000000 */
[----:B-1----:R-:W-:Y:S01]  /*6770*/  HMMA.16816.F32 R92, R16, R100, R92 ;  /* 0x00000064105c723c */ /* 0x002fe2000000185c */
[-C--:B------:R-:W-:Y:S01]  /*6780*/  FMUL.FTZ R101, R10, R152.reuse ;  /* 0x000000980a657220 */ /* 0x080fe20000410000 */
[-C--:B------:R-:W-:Y:S01]  /*6790*/  FMUL.FTZ R7, R7, R152.reuse ;  /* 0x0000009807077220 */ /* 0x080fe20000410000 */
[----:B------:R-:W1:Y:S01]  /*67a0*/  MUFU.TANH R13, R13 ;  /* 0x0000000d000d7308 */ /* 0x000e620000002400 */
[----:B------:R-:W-:-:S04]  /*67b0*/  FMUL.FTZ R11, R6, R152 ;  /* 0x00000098060b7220 */ /* 0x000fc80000410000 */
[C---:B------:R-:W-:Y:S01]  /*67c0*/  HMMA.16816.F32 R88, R16.reuse, R102, R88 ;  /* 0x000000661058723c */ /* 0x040fe20000001858 */
[----:B------:R-:W-:Y:S02]  /*67d0*/  IMAD.IADD R103, R9, 0x1, R0 ;  /* 0x0000000109677824 */ /* 0x000fe400078e0200 */
[----:B------:R5:W5:Y:S03]  /*67e0*/  MUFU.TANH R14, R7 ;  /* 0x00000007000e7308 */ /* 0x000b660000002400 */
[--C-:B------:R-:W-:Y:S02]  /*67f0*/  IADD3 R10, PT, PT, R150, 0x80, -R103.reuse ;  /* 0x00000080960a7810 */ /* 0x100fe40007ffe867 */
[----:B--2---:R-:W-:Y:S01]  /*6800*/  HMMA.16816.F32 R32, R16, R104, R32 ;  /* 0x000000681020723c */ /* 0x004fe20000001820 */
[-C--:B------:R-:W-:Y:S01]  /*6810*/  FMUL.FTZ R105, R4, R152.reuse ;  /* 0x0000009804697220 */ /* 0x080fe20000410000 */
[----:B------:R-:W-:Y:S01]  /*6820*/  IADD3 R4, PT, PT, R150, 0x7f, -R103 ;  /* 0x0000007f96047810 */ /* 0x000fe20007ffe867 */
[-C--:B------:R-:W-:Y:S01]  /*6830*/  FMUL.FTZ R12, R93, R152.reuse ;  /* 0x000000985d0c7220 */ /* 0x080fe20000410000 */
[----:B------:R-:W-:Y:S01]  /*6840*/  FMUL.FTZ R92, R92, R152 ;  /* 0x000000985c5c7220 */ /* 0x000fe20000410000 */
[----:B------:R-:W-:Y:S01]  /*6850*/  MUFU.TANH R11, R11 ;  /* 0x0000000b000b7308 */ /* 0x000fe20000002400 */
[----:B------:R-:W-:-:S02]  /*6860*/  IABS R4, R4 ;  /* 0x0000000400047213 */ /* 0x000fc40000000000 */
[C---:B------:R-:W-:Y:S01]  /*6870*/  HMMA.16816.F32 R28, R16.reuse, R106, R28 ;  /* 0x0000006a101c723c */ /* 0x040fe2000000181c */
[----:B------:R-:W-:Y:S01]  /*6880*/  FMUL.FTZ R107, R5, R152 ;  /* 0x00000098056b7220 */ /* 0x000fe20000410000 */
[----:B------:R-:W-:Y:S01]  /*6890*/  IABS R5, R10 ;  /* 0x0000000a00057213 */ /* 0x000fe20000000000 */
[----:B------:R-:W-:Y:S01]  /*68a0*/  FMUL.FTZ R89, R89, R152 ;  /* 0x0000009859597220 */ /* 0x000fe20000410000 */
[----:B------:R-:W-:Y:S01]  /*68b0*/  I2FP.F32.S32 R10, R4 ;  /* 0x00000004000a7245 */ /* 0x000fe20000201400 */
[----:B------:R-:W2:Y:S01]  /*68c0*/  MUFU.TANH R12, R12 ;  /* 0x0000000c000c7308 */ /* 0x000ea20000002400 */
[----:B------:R-:W-:Y:S02]  /*68d0*/  I2FP.F32.S32 R5, R5 ;  /* 0x0000000500057245 */ /* 0x000fe40000201400 */
[----:B------:R-:W-:Y:S01]  /*68e0*/  IADD3 R113, PT, PT, R150, 0x6f, -R103 ;  /* 0x0000006f96717810 */ /* 0x000fe20007ffe867 */
[----:B----4-:R-:W-:Y:S01]  /*68f0*/  FFMA.FTZ R10, -R154, R10, R15 ;  /* 0x0000000a9a0a7223 */ /* 0x010fe2000001010f */
[----:B------:R-:W-:Y:S01]  /*6900*/  IADD3 R15, PT, PT, R134, 0x77, -R103 ;  /* 0x00000077860f7810 */ /* 0x000fe20007ffe867 */
[C---:B---3--:R-:W-:Y:S01]  /*6910*/  HMMA.16816.F32 R24, R16.reuse, R96, R24 ;  /* 0x000000601018723c */ /* 0x048fe20000001818 */
[----:B-1----:R-:W-:Y:S01]  /*6920*/  FFMA.FTZ R5, -R154, R5, R13 ;  /* 0x000000059a057223 */ /* 0x002fe2000001010d */
[----:B------:R1:W-:Y:S01]  /*6930*/  MUFU.TANH R97, R92 ;  /* 0x0000005c00617308 */ /* 0x0003e20000002400 */
[----:B------:R-:W-:Y:S01]  /*6940*/  IABS R15, R15 ;  /* 0x0000000f000f7213 */ /* 0x000fe20000000000 */
[-C--:B------:R-:W-:Y:S01]  /*6950*/  FMUL.FTZ R13, R88, R152.reuse ;  /* 0x00000098580d7220 */ /* 0x080fe20000410000 */
[----:B------:R-:W-:Y:S01]  /*6960*/  IABS R113, R113 ;  /* 0x0000007100717213 */ /* 0x000fe20000000000 */
[-C--:B------:R-:W-:Y:S01]  /*6970*/  FMUL.FTZ R34, R34, R152.reuse ;  /* 0x0000009822227220 */ /* 0x080fe20000410000 */
[----:B-----5:R-:W-:Y:S01]  /*6980*/  I2FP.F32.S32 R7, R15 ;  /* 0x0000000f00077245 */ /* 0x020fe20000201400 */
[-C--:B------:R-:W-:Y:S01]  /*6990*/  FMUL.FTZ R35, R35, R152.reuse ;  /* 0x0000009823237220 */ /* 0x080fe20000410000 */
[----:B------:R-:W-:Y:S01]  /*69a0*/  I2FP.F32.S32 R113, R113 ;  /* 0x0000007100717245 */ /* 0x000fe20000201400 */
[----:B------:R-:W-:Y:S01]  /*69b0*/  MUFU.TANH R101, R101 ;  /* 0x0000006500657308 */ /* 0x000fe20000002400 */
[--C-:B------:R-:W-:Y:S01]  /*69c0*/  IADD3 R6, PT, PT, R150, 0x78, -R103.reuse ;  /* 0x0000007896067810 */ /* 0x100fe20007ffe867 */
[----:B------:R-:W-:Y:S01]  /*69d0*/  FFMA.FTZ R14, -R154, R7, R14 ;  /* 0x000000079a0e7223 */ /* 0x000fe2000001010e */
[-C--:B------:R-:W-:Y:S01]  /*69e0*/  FMUL.FTZ R7, R94, R152.reuse ;  /* 0x000000985e077220 */ /* 0x080fe20000410000 */
[----:B--2---:R-:W-:Y:S01]  /*69f0*/  FFMA.FTZ R113, -R154, R113, R12 ;  /* 0x000000719a717223 */ /* 0x004fe2000001010c */
[C-C-:B------:R-:W-:Y:S01]  /*6a00*/  IADD3 R4, PT, PT, R150.reuse, 0x77, -R103.reuse ;  /* 0x0000007796047810 */ /* 0x140fe20007ffe867 */
[----:B------:R-:W-:Y:S01]  /*6a10*/  HMMA.16816.F32 R20, R16, R98, R20 ;  /* 0x000000621014723c */ /* 0x000fe20000001814 */
[--C-:B------:R-:W-:Y:S01]  /*6a20*/  IADD3 R114, PT, PT, R150, 0x70, -R103.reuse ;  /* 0x0000007096727810 */ /* 0x100fe20007ffe867 */
[----:B------:R-:W2:Y:S01]  /*6a30*/  MUFU.TANH R105, R105 ;  /* 0x0000006900697308 */ /* 0x000ea20000002400 */
[--C-:B-1----:R-:W-:Y:S01]  /*6a40*/  IADD3 R92, PT, PT, R134, 0x78, -R103.reuse ;  /* 0x00000078865c7810 */ /* 0x102fe20007ffe867 */
[----:B------:R-:W-:Y:S01]  /*6a50*/  FMUL.FTZ R26, R26, R152 ;  /* 0x000000981a1a7220 */ /* 0x000fe20000410000 */
[--C-:B------:R-:W-:Y:S01]  /*6a60*/  IADD3 R112, PT, PT, R150, 0x68, -R103.reuse ;  /* 0x0000006896707810 */ /* 0x100fe20007ffe867 */
[----:B------:R-:W-:Y:S01]  /*6a70*/  VIADD R16, R9, 0xffffffb0 ;  /* 0xffffffb009107836 */ /* 0x000fe20000000000 */
[----:B------:R-:W-:Y:S01]  /*6a80*/  IABS R92, R92 ;  /* 0x0000005c005c7213 */ /* 0x000fe20000000000 */
[----:B------:R-:W-:Y:S01]  /*6a90*/  FMUL.FTZ R25, R25, R152 ;  /* 0x0000009819197220 */ /* 0x000fe20000410000 */
[C-C-:B------:R-:W-:Y:S01]  /*6aa0*/  IADD3 R12, PT, PT, R134.reuse, 0x80, -R103.reuse ;  /* 0x00000080860c7810 */ /* 0x140fe20007ffe867 */
[----:B------:R-:W1:Y:S01]  /*6ab0*/  MUFU.TANH R107, R107 ;  /* 0x0000006b006b7308 */ /* 0x000e620000002400 */
[----:B------:R-:W-:Y:S01]  /*6ac0*/  I2FP.F32.S32 R92, R92 ;  /* 0x0000005c005c7245 */ /* 0x000fe20000201400 */
[----:B------:R-:W-:Y:S01]  /*6ad0*/  FMUL.FTZ R27, R27, R152 ;  /* 0x000000981b1b7220 */ /* 0x000fe20000410000 */
[----:B------:R-:W-:-:S02]  /*6ae0*/  IADD3 R88, PT, PT, R134, 0x7f, -R103 ;  /* 0x0000007f86587810 */ /* 0x000fc40007ffe867 */
[----:B------:R-:W-:Y:S01]  /*6af0*/  IABS R6, R6 ;  /* 0x0000000600067213 */ /* 0x000fe20000000000 */
[----:B------:R-:W-:Y:S01]  /*6b00*/  FFMA.FTZ R92, -R154, R92, R11 ;  /* 0x0000005c9a5c7223 */ /* 0x000fe2000001010b */
[----:B------:R-:W-:Y:S01]  /*6b10*/  IADD3 R11, PT, PT, R134, 0x70, -R103 ;  /* 0x00000070860b7810 */ /* 0x000fe20007ffe867 */
[----:B------:R-:W-:Y:S01]  /*6b20*/  MUFU.TANH R133, R133 ;  /* 0x0000008500857308 */ /* 0x000fe20000002400 */
[----:B------:R-:W-:Y:S01]  /*6b30*/  IABS R4, R4 ;  /* 0x0000000400047213 */ /* 0x000fe20000000000 */
[----:B------:R-:W-:Y:S01]  /*6b40*/  FMUL.FTZ R20, R20, R152 ;  /* 0x0000009814147220 */ /* 0x000fe20000410000 */
[----:B------:R-:W-:Y:S01]  /*6b50*/  IABS R114, R114 ;  /* 0x0000007200727213 */ /* 0x000fe20000000000 */
[----:B------:R-:W-:Y:S01]  /*6b60*/  FMUL.FTZ R21, R21, R152 ;  /* 0x0000009815157220 */ /* 0x000fe20000410000 */
[----:B------:R-:W-:Y:S01]  /*6b70*/  IABS R112, R112 ;  /* 0x0000007000707213 */ /* 0x000fe20000000000 */
[----:B------:R-:W-:Y:S01]  /*6b80*/  FMUL.FTZ R23, R23, R152 ;  /* 0x0000009817177220 */ /* 0x000fe20000410000 */
[----:B------:R-:W-:Y:S01]  /*6b90*/  IABS R12, R12 ;  /* 0x0000000c000c7213 */ /* 0x000fe20000000000 */
[----:B------:R-:W3:Y:S01]  /*6ba0*/  MUFU.TANH R13, R13 ;  /* 0x0000000d000d7308 */ /* 0x000ee20000002400 */
[----:B------:R-:W-:-:S02]  /*6bb0*/  IABS R88, R88 ;  /* 0x0000005800587213 */ /* 0x000fc40000000000 */
[----:B------:R-:W-:Y:S02]  /*6bc0*/  IABS R94, R11 ;  /* 0x0000000b005e7213 */ /* 0x000fe40000000000 */
[----:B------:R-:W-:Y:S02]  /*6bd0*/  I2FP.F32.S32 R6, R6 ;  /* 0x0000000600067245 */ /* 0x000fe40000201400 */
[----:B------:R-:W-:Y:S01]  /*6be0*/  I2FP.F32.S32 R4, R4 ;  /* 0x0000000400047245 */ /* 0x000fe20000201400 */
[----:B------:R-:W4:Y:S01]  /*6bf0*/  MUFU.TANH R7, R7 ;  /* 0x0000000700077308 */ /* 0x000f220000002400 */
[----:B------:R-:W-:Y:S01]  /*6c00*/  I2FP.F32.S32 R114, R114 ;  /* 0x0000007200727245 */ /* 0x000fe20000201400 */
[C---:B--2---:R-:W-:Y:S01]  /*6c10*/  FFMA.FTZ R6, -R154.reuse, R6, R105 ;  /* 0x000000069a067223 */ /* 0x044fe20000010169 */
[----:B------:R-:W-:Y:S01]  /*6c20*/  I2FP.F32.S32 R112, R112 ;  /* 0x0000007000707245 */ /* 0x000fe20000201400 */
[C---:B-1----:R-:W-:Y:S01]  /*6c30*/  FFMA.FTZ R4, -R154.reuse, R4, R107 ;  /* 0x000000049a047223 */ /* 0x042fe2000001016b */
[----:B------:R-:W-:Y:S01]  /*6c40*/  I2FP.F32.S32 R12, R12 ;  /* 0x0000000c000c7245 */ /* 0x000fe20000201400 */
[C---:B------:R-:W-:Y:S01]  /*6c50*/  FFMA.FTZ R114, -R154.reuse, R114, R97 ;  /* 0x000000729a727223 */ /* 0x040fe20000010161 */
[----:B------:R-:W-:Y:S01]  /*6c60*/  I2FP.F32.S32 R88, R88 ;  /* 0x0000005800587245 */ /* 0x000fe20000201400 */
[----:B------:R-:W-:Y:S01]  /*6c70*/  MUFU.TANH R89, R89 ;  /* 0x0000005900597308 */ /* 0x000fe20000002400 */
[----:B------:R-:W-:Y:S01]  /*6c80*/  I2FP.F32.S32 R94, R94 ;  /* 0x0000005e005e7245 */ /* 0x000fe20000201400 */
[C---:B---3--:R-:W-:Y:S01]  /*6c90*/  FFMA.FTZ R112, -R154.reuse, R112, R13 ;  /* 0x000000709a707223 */ /* 0x048fe2000001010d */
[C---:B------:R-:W-:Y:S01]  /*6ca0*/  FFMA.FTZ R12, -R154.reuse, R12, R101 ;  /* 0x0000000c9a0c7223 */ /* 0x040fe20000010165 */
[----:B------:R-:W-:Y:S01]  /*6cb0*/  FFMA.FTZ R133, -R154, R88, R133 ;  /* 0x000000589a857223 */ /* 0x000fe20000010185 */
[----:B------:R-:W-:-:S02]  /*6cc0*/  IADD3 R108, PT, PT, R150, 0x67, -R103 ;  /* 0x00000067966c7810 */ /* 0x000fc40007ffe867 */
[C-C-:B------:R-:W-:Y:S01]  /*6cd0*/  IADD3 R109, PT, PT, R150.reuse, 0x60, -R103.reuse ;  /* 0x00000060966d7810 */ /* 0x140fe20007ffe867 */
[----:B------:R-:W-:Y:S01]  /*6ce0*/  MUFU.TANH R35, R35 ;  /* 0x0000002300237308 */ /* 0x000fe20000002400 */
[C-C-:B------:R-:W-:Y:S02]  /*6cf0*/  IADD3 R107, PT, PT, R150.reuse, 0x5f, -R103.reuse ;  /* 0x0000005f966b7810 */ /* 0x140fe40007ffe867 */
[C-C-:B------:R-:W-:Y:S02]  /*6d00*/  IADD3 R105, PT, PT, R150.reuse, 0x58, -R103.reuse ;  /* 0x0000005896697810 */ /* 0x140fe40007ffe867 */
[C-C-:B------:R-:W-:Y:S02]  /*6d10*/  IADD3 R102, PT, PT, R150.reuse, 0x57, -R103.reuse ;  /* 0x0000005796667810 */ /* 0x140fe40007ffe867 */
[C-C-:B------:R-:W-:Y:S01]  /*6d20*/  IADD3 R100, PT, PT, R150.reuse, 0x50, -R103.reuse ;  /* 0x0000005096647810 */ /* 0x140fe20007ffe867 */
[----:B------:R-:W-:Y:S01]  /*6d30*/  MUFU.TANH R17, R26 ;  /* 0x0000001a00117308 */ /* 0x000fe20000002400 */
[----:B------:R-:W-:-:S02]  /*6d40*/  IADD3 R96, PT, PT, R150, 0x4f, -R103 ;  /* 0x0000004f96607810 */ /* 0x000fc40007ffe867 */
[C-C-:B------:R-:W-:Y:S02]  /*6d50*/  IADD3 R88, PT, PT, R150.reuse, 0x48, -R103.reuse ;  /* 0x0000004896587810 */ /* 0x140fe40007ffe867 */
[--C-:B------:R-:W-:Y:S02]  /*6d60*/  IADD3 R15, PT, PT, R150, 0x47, -R103.reuse ;  /* 0x00000047960f7810 */ /* 0x100fe40007ffe867 */
[C-C-:B------:R-:W-:Y:S01]  /*6d70*/  IADD3 R125, PT, PT, R134.reuse, 0x6f, -R103.reuse ;  /* 0x0000006f867d7810 */ /* 0x140fe20007ffe867 */
[----:B------:R-:W-:Y:S01]  /*6d80*/  MUFU.TANH R25, R25 ;  /* 0x0000001900197308 */ /* 0x000fe20000002400 */
[C-C-:B------:R-:W-:Y:S02]  /*6d90*/  IADD3 R115, PT, PT, R134.reuse, 0x68, -R103.reuse ;  /* 0x0000006886737810 */ /* 0x140fe40007ffe867 */
[C-C-:B------:R-:W-:Y:S02]  /*6da0*/  IADD3 R111, PT, PT, R134.reuse, 0x67, -R103.reuse ;  /* 0x00000067866f7810 */ /* 0x140fe40007ffe867 */
        /* <DEDUP_REMOVED lines=9> */
[----:B------:R-:W-:Y:S01]  /*6e40*/  IADD3 R11, PT, PT, R134, 0x47, -R103 ;  /* 0x00000047860b7810 */ /* 0x000fe20007ffe867 */
[----:B----4-:R-:W-:Y:S01]  /*6e50*/  FFMA.FTZ R103, -R154, R94, R7 ;  /* 0x0000005e9a677223 */ /* 0x010fe20000010107 */
[C---:B------:R-:W-:Y:S01]  /*6e60*/  VIADD R94, R9.reuse, 0xffffff80 ;  /* 0xffffff80095e7836 */ /* 0x040fe20000000000 */
[----:B------:R-:W-:Y:S01]  /*6e70*/  IABS R125, R125 ;  /* 0x0000007d007d7213 */ /* 0x000fe20000000000 */
[C---:B------:R-:W-:Y:S01]  /*6e80*/  VIADD R7, R116.reuse, 0x8 ;  /* 0x0000000874077836 */ /* 0x040fe20000000000 */
[----:B------:R-:W-:Y:S01]  /*6e90*/  IABS R115, R115 ;  /* 0x0000007300737213 */ /* 0x000fe20000000000 */
[----:B------:R-:W-:Y:S01]  /*6ea0*/  VIADD R134, R9, 0xffffff88 ;  /* 0xffffff8809867836 */ /* 0x000fe20000000000 */
[-C--:B------:R-:W-:Y:S01]  /*6eb0*/  ISETP.GT.AND P2, PT, R116, R94.reuse, PT ;  /* 0x0000005e7400720c */ /* 0x080fe20003f44270 */
[----:B------:R-:W-:Y:S01]  /*6ec0*/  MUFU.TANH R21, R21 ;  /* 0x0000001500157308 */ /* 0x000fe20000002400 */
[----:B------:R-:W-:Y:S02]  /*6ed0*/  ISETP.GT.AND P1, PT, R7, R94, PT ;  /* 0x0000005e0700720c */ /* 0x000fe40003f24270 */
[----:B------:R-:W-:-:S02]  /*6ee0*/  FSEL R5, R5, -INF , !P2 ;  /* 0xff80000005057808 */ /* 0x000fc40005000000 */
[C---:B------:R-:W-:Y:S02]  /*6ef0*/  ISETP.GE.AND P6, PT, R94.reuse, R136, PT ;  /* 0x000000885e00720c */ /* 0x040fe40003fc6270 */
[----:B------:R-:W-:Y:S01]  /*6f00*/  ISETP.GE.AND P2, PT, R94, R135, PT ;  /* 0x000000875e00720c */ /* 0x000fe20003f46270 */
[----:B------:R-:W-:Y:S01]  /*6f10*/  VIADD R94, R9, 0xffffff81 ;  /* 0xffffff81095e7836 */ /* 0x000fe20000000000 */
[----:B------:R-:W-:Y:S01]  /*6f20*/  FSEL R12, R12, -INF , !P1 ;  /* 0xff8000000c0c7808 */ /* 0x000fe20004800000 */
[----:B------:R-:W-:Y:S01]  /*6f30*/  MUFU.TANH R23, R23 ;  /* 0x0000001700177308 */ /* 0x000fe20000002400 */
[----:B------:R-:W-:Y:S02]  /*6f40*/  FSEL R5, R5, -INF , !P6 ;  /* 0xff80000005057808 */ /* 0x000fe40007000000 */
[----:B------:R-:W-:Y:S02]  /*6f50*/  ISETP.GT.AND P1, PT, R116, R94, PT ;  /* 0x0000005e7400720c */ /* 0x000fe40003f24270 */
[----:B------:R-:W-:-:S02]  /*6f60*/  FSEL R12, R12, -INF , !P2 ;  /* 0xff8000000c0c7808 */ /* 0x000fc40005000000 */
[----:B------:R-:W-:Y:S02]  /*6f70*/  ISETP.GT.AND P2, PT, R7, R94, PT ;  /* 0x0000005e0700720c */ /* 0x000fe40003f44270 */
[----:B------:R-:W-:Y:S02]  /*6f80*/  ISETP.GE.AND P6, PT, R94, R136, PT ;  /* 0x000000885e00720c */ /* 0x000fe40003fc6270 */
[----:B------:R-:W-:Y:S02]  /*6f90*/  FSEL R10, R10, -INF , !P1 ;  /* 0xff8000000a0a7808 */ /* 0x000fe40004800000 */
[----:B------:R-:W-:Y:S02]  /*6fa0*/  ISETP.GE.AND P1, PT, R94, R135, PT ;  /* 0x000000875e00720c */ /* 0x000fe40003f26270 */
[----:B------:R-:W-:Y:S02]  /*6fb0*/  FSEL R133, R133, -INF , !P2 ;  /* 0xff80000085857808 */ /* 0x000fe40005000000 */
[----:B------:R-:W-:-:S02]  /*6fc0*/  FSEL R94, R10, -INF , !P6 ;  /* 0xff8000000a5e7808 */ /* 0x000fc40007000000 */
[-C--:B------:R-:W-:Y:S02]  /*6fd0*/  ISETP.GT.AND P6, PT, R116, R134.reuse, PT ;  /* 0x000000867400720c */ /* 0x080fe40003fc4270 */
[----:B------:R-:W-:Y:S01]  /*6fe0*/  FSEL R10, R133, -INF , !P1 ;  /* 0xff800000850a7808 */ /* 0x000fe20004800000 */
[----:B------:R-:W-:Y:S01]  /*6ff0*/  VIADD R133, R9, 0xffffff89 ;  /* 0xffffff8909857836 */ /* 0x000fe20000000000 */
[----:B------:R-:W-:Y:S02]  /*7000*/  ISETP.GT.AND P1, PT, R7, R134, PT ;  /* 0x000000860700720c */ /* 0x000fe40003f24270 */
[----:B------:R-:W-:Y:S02]  /*7010*/  FSEL R6, R6, -INF , !P6 ;  /* 0xff80000006067808 */ /* 0x000fe40007000000 */
[C---:B------:R-:W-:Y:S02]  /*7020*/  ISETP.GE.AND P2, PT, R134.reuse, R136, PT ;  /* 0x000000888600720c */ /* 0x040fe40003f46270 */
[----:B------:R-:W-:-:S02]  /*7030*/  ISETP.GE.AND P6, PT, R134, R135, PT ;  /* 0x000000878600720c */ /* 0x000fc40003fc6270 */
[----:B------:R-:W-:Y:S02]  /*7040*/  FSEL R134, R92, -INF , !P1 ;  /* 0xff8000005c867808 */ /* 0x000fe40004800000 */
[----:B------:R-:W-:Y:S02]  /*7050*/  ISETP.GT.AND P1, PT, R116, R133, PT ;  /* 0x000000857400720c */ /* 0x000fe40003f24270 */
[----:B------:R-:W-:Y:S02]  /*7060*/  FSEL R92, R6, -INF , !P2 ;  /* 0xff800000065c7808 */ /* 0x000fe40005000000 */
[----:B------:R-:W-:Y:S02]  /*7070*/  FSEL R6, R134, -INF , !P6 ;  /* 0xff80000086067808 */ /* 0x000fe40007000000 */
[----:B------:R-:W-:Y:S02]  /*7080*/  FSEL R4, R4, -INF , !P1 ;  /* 0xff80000004047808 */ /* 0x000fe40004800000 */
[----:B------:R-:W-:-:S02]  /*7090*/  ISETP.GE.AND P2, PT, R133, R136, PT ;  /* 0x000000888500720c */ /* 0x000fc40003f46270 */
[----:B------:R-:W-:Y:S02]  /*70a0*/  ISETP.GE.AND P6, PT, R133, R135, PT ;  /* 0x000000878500720c */ /* 0x000fe40003fc6270 */
[----:B------:R-:W-:Y:S01]  /*70b0*/  ISETP.GT.AND P1, PT, R7, R133, PT ;  /* 0x000000850700720c */ /* 0x000fe20003f24270 */
[----:B------:R-:W-:Y:S01]  /*70c0*/  FMUL.FTZ R133, R95, R152 ;  /* 0x000000985f857220 */ /* 0x000fe20000410000 */
[----:B------:R-:W-:Y:S01]  /*70d0*/  VIADD R95, R9, 0xffffff90 ;  /* 0xffffff90095f7836 */ /* 0x000fe20000000000 */
[----:B------:R-:W-:Y:S02]  /*70e0*/  I2FP.F32.S32 R125, R125 ;  /* 0x0000007d007d7245 */ /* 0x000fe40000201400 */
[----:B------:R-:W-:Y:S02]  /*70f0*/  FSEL R134, R14, -INF , !P1 ;  /* 0xff8000000e867808 */ /* 0x000fe40004800000 */
[----:B------:R-:W-:Y:S01]  /*7100*/  ISETP.GT.AND P1, PT, R116, R95, PT ;  /* 0x0000005f7400720c */ /* 0x000fe20003f24270 */
[----:B------:R-:W1:Y:S01]  /*7110*/  MUFU.TANH R133, R133 ;  /* 0x0000008500857308 */ /* 0x000e620000002400 */
[----:B------:R-:W-:-:S02]  /*7120*/  FSEL R14, R4, -INF , !P2 ;  /* 0xff800000040e7808 */ /* 0x000fc40005000000 */
        /* <DEDUP_REMOVED lines=8> */
[----:B------:R-:W-:Y:S01]  /*71b0*/  ISETP.GT.AND P2, PT, R116, R95, PT ;  /* 0x0000005f7400720c */ /* 0x000fe20003f44270 */
[----:B-1----:R-:W-:Y:S01]  /*71c0*/  FFMA.FTZ R125, -R154, R125, R133 ;  /* 0x0000007d9a7d7223 */ /* 0x002fe20000010185 */
[----:B------:R-:W-:Y:S02]  /*71d0*/  FSEL R176, R103, -INF , !P6 ;  /* 0xff80000067b07808 */ /* 0x000fe40007000000 */
[----:B------:R-:W-:Y:S02]  /*71e0*/  FSEL R113, R113, -INF , !P2 ;  /* 0xff80000071717808 */ /* 0x000fe40005000000 */
[C---:B------:R-:W-:Y:S02]  /*71f0*/  ISETP.GE.AND P1, PT, R95.reuse, R136, PT ;  /* 0x000000885f00720c */ /* 0x040fe40003f26270 */
[----:B------:R-:W-:-:S02]  /*7200*/  ISETP.GE.AND P6, PT, R95, R135, PT ;  /* 0x000000875f00720c */ /* 0x000fc40003fc6270 */
[----:B------:R-:W-:Y:S01]  /*7210*/  ISETP.GT.AND P2, PT, R7, R95, PT ;  /* 0x0000005f0700720c */ /* 0x000fe20003f44270 */
[----:B------:R-:W-:Y:S01]  /*7220*/  FMUL.FTZ R95, R90, R152 ;  /* 0x000000985a5f7220 */ /* 0x000fe20000410000 */
[----:B------:R-:W-:Y:S01]  /*7230*/  VIADD R90, R9, 0xffffff98 ;  /* 0xffffff98095a7836 */ /* 0x000fe20000000000 */
[----:B------:R-:W-:Y:S02]  /*7240*/  IABS R103, R108 ;  /* 0x0000006c00677213 */ /* 0x000fe40000000000 */
[----:B------:R-:W-:Y:S02]  /*7250*/  FSEL R108, R113, -INF , !P1 ;  /* 0xff800000716c7808 */ /* 0x000fe40004800000 */
[----:B------:R-:W1:Y:S01]  /*7260*/  MUFU.TANH R95, R95 ;  /* 0x0000005f005f7308 */ /* 0x000e620000002400 */
[----:B------:R-:W-:Y:S02]  /*7270*/  I2FP.F32.S32 R114, R115 ;  /* 0x0000007300727245 */ /* 0x000fe40000201400 */
[----:B------:R-:W-:-:S02]  /*7280*/  ISETP.GT.AND P1, PT, R116, R90, PT ;  /* 0x0000005a7400720c */ /* 0x000fc40003f24270 */
[----:B------:R-:W-:Y:S02]  /*7290*/  FSEL R125, R125, -INF , !P2 ;  /* 0xff8000007d7d7808 */ /* 0x000fe40005000000 */
[----:B------:R-:W-:Y:S02]  /*72a0*/  FSEL R112, R112, -INF , !P1 ;  /* 0xff80000070707808 */ /* 0x000fe40004800000 */
[----:B------:R-:W-:Y:S02]  /*72b0*/  ISETP.GT.AND P1, PT, R7, R90, PT ;  /* 0x0000005a0700720c */ /* 0x000fe40003f24270 */
[----:B------:R-:W-:Y:S02]  /*72c0*/  I2FP.F32.S32 R103, R103 ;  /* 0x0000006700677245 */ /* 0x000fe40000201400 */
[----:B------:R-:W-:Y:S02]  /*72d0*/  FSEL R174, R125, -INF , !P6 ;  /* 0xff8000007dae7808 */ /* 0x000fe40007000000 */
[----:B------:R-:W-:Y:S01]  /*72e0*/  ISETP.GE.AND P2, PT, R90, R136, PT ;  /* 0x000000885a00720c */ /* 0x000fe20003f46270 */
[C---:B------:R-:W-:Y:S01]  /*72f0*/  FFMA.FTZ R89, -R154.reuse, R103, R89 ;  /* 0x000000679a597223 */ /* 0x040fe20000010159 */
[----:B-1----:R-:W-:Y:S01]  /*7300*/  FFMA.FTZ R95, -R154, R114, R95 ;  /* 0x000000729a5f7223 */ /* 0x002fe2000001015f */
[----:B------:R-:W-:Y:S01]  /*7310*/  ISETP.GE.AND P6, PT, R90, R135, PT ;  /* 0x000000875a00720c */ /* 0x000fe20003fc6270 */
[-C--:B------:R-:W-:Y:S01]  /*7320*/  FMUL.FTZ R90, R91, R152.reuse ;  /* 0x000000985b5a7220 */ /* 0x080fe20000410000 */
[----:B------:R-:W-:Y:S01]  /*7330*/  FMUL.FTZ R103, R32, R152 ;  /* 0x0000009820677220 */ /* 0x000fe20000410000 */
[----:B------:R-:W-:Y:S01]  /*7340*/  VIADD R32, R9, 0xffffff99 ;  /* 0xffffff9909207836 */ /* 0x000fe20000000000 */
[----:B------:R-:W-:-:S02]  /*7350*/  FSEL R95, R95, -INF , !P1 ;  /* 0xff8000005f5f7808 */ /* 0x000fc40004800000 */
[----:B------:R-:W-:Y:S01]  /*7360*/  FSEL R180, R112, -INF , !P2 ;  /* 0xff80000070b47808 */ /* 0x000fe20005000000 */
[----:B------:R-:W-:Y:S01]  /*7370*/  MUFU.TANH R91, R103 ;  /* 0x00000067005b7308 */ /* 0x000fe20000002400 */
[----:B------:R-:W-:Y:S02]  /*7380*/  FSEL R134, R95, -INF , !P6 ;  /* 0xff8000005f867808 */ /* 0x000fe40007000000 */
[----:B------:R-:W-:Y:S02]  /*7390*/  ISETP.GT.AND P2, PT, R116, R32, PT ;  /* 0x000000207400720c */ /* 0x000fe40003f44270 */
[----:B------:R-:W-:Y:S02]  /*73a0*/  IABS R111, R111 ;  /* 0x0000006f006f7213 */ /* 0x000fe40000000000 */
[----:B------:R-:W-:Y:S01]  /*73b0*/  FSEL R89, R89, -INF , !P2 ;  /* 0xff80000059597808 */ /* 0x000fe20005000000 */
[----:B------:R-:W1:Y:S01]  /*73c0*/  MUFU.TANH R95, R90 ;  /* 0x0000005a005f7308 */ /* 0x000e620000002400 */
[----:B------:R-:W-:-:S02]  /*73d0*/  ISETP.GE.AND P1, PT, R32, R136, PT ;  /* 0x000000882000720c */ /* 0x000fc40003f26270 */
[----:B------:R-:W-:Y:S02]  /*73e0*/  ISETP.GE.AND P6, PT, R32, R135, PT ;  /* 0x000000872000720c */ /* 0x000fe40003fc6270 */
[----:B------:R-:W-:Y:S02]  /*73f0*/  ISETP.GT.AND P2, PT, R7, R32, PT ;  /* 0x000000200700720c */ /* 0x000fe40003f44270 */
[----:B------:R-:W-:Y:S01]  /*7400*/  I2FP.F32.S32 R32, R111 ;  /* 0x0000006f00207245 */ /* 0x000fe20000201400 */
[----:B------:R-:W2:Y:S01]  /*7410*/  MUFU.TANH R103, R34 ;  /* 0x0000002200677308 */ /* 0x000ea20000002400 */
[----:B------:R-:W-:Y:S02]  /*7420*/  IABS R109, R109 ;  /* 0x0000006d006d7213 */ /* 0x000fe40000000000 */
[----:B------:R-:W-:Y:S02]  /*7430*/  IABS R110, R110 ;  /* 0x0000006e006e7213 */ /* 0x000fe40000000000 */
[----:B------:R-:W-:-:S02]  /*7440*/  I2FP.F32.S32 R109, R109 ;  /* 0x0000006d006d7245 */ /* 0x000fc40000201400 */
[----:B------:R-:W-:Y:S01]  /*7450*/  FSEL R178, R89, -INF , !P1 ;  /* 0xff80000059b27808 */ /* 0x000fe20004800000 */
[C---:B-1----:R-:W-:Y:S01]  /*7460*/  FFMA.FTZ R32, -R154.reuse, R32, R95 ;  /* 0x000000209a207223 */ /* 0x042fe2000001015f */
[----:B------:R-:W-:Y:S01]  /*7470*/  FMUL.FTZ R95, R33, R152 ;  /* 0x00000098215f7220 */ /* 0x000fe20000410000 */
[----:B------:R-:W-:Y:S02]  /*7480*/  VIADD R33, R9, 0xffffffa0 ;  /* 0xffffffa009217836 */ /* 0x000fe40000000000 */
[----:B------:R-:W-:Y:S01]  /*7490*/  FFMA.FTZ R91, -R154, R109, R91 ;  /* 0x0000006d9a5b7223 */ /* 0x000fe2000001015b */
[----:B------:R-:W-:Y:S02]  /*74a0*/  I2FP.F32.S32 R110, R110 ;  /* 0x0000006e006e7245 */ /* 0x000fe40000201400 */
[----:B------:R-:W-:Y:S01]  /*74b0*/  IABS R107, R107 ;  /* 0x0000006b006b7213 */ /* 0x000fe20000000000 */
[----:B------:R-:W1:Y:S01]  /*74c0*/  MUFU.TANH R95, R95 ;  /* 0x0000005f005f7308 */ /* 0x000e620000002400 */
[----:B------:R-:W-:Y:S01]  /*74d0*/  ISETP.GT.AND P1, PT, R116, R33, PT ;  /* 0x000000217400720c */ /* 0x000fe20003f24270 */
[----:B--2---:R-:W-:Y:S01]  /*74e0*/  FFMA.FTZ R103, -R154, R110, R103 ;  /* 0x0000006e9a677223 */ /* 0x004fe20000010167 */
[----:B------:R-:W-:-:S02]  /*74f0*/  FSEL R32, R32, -INF , !P2 ;  /* 0xff80000020207808 */ /* 0x000fc40005000000 */
[----:B------:R-:W-:Y:S02]  /*7500*/  I2FP.F32.S32 R34, R107 ;  /* 0x0000006b00227245 */ /* 0x000fe40000201400 */
[----:B------:R-:W-:Y:S01]  /*7510*/  FSEL R150, R32, -INF , !P6 ;  /* 0xff80000020967808 */ /* 0x000fe20007000000 */
[----:B------:R-:W-:Y:S01]  /*7520*/  VIADD R32, R9, 0xffffffa1 ;  /* 0xffffffa109207836 */ /* 0x000fe20000000000 */
[----:B------:R-:W-:Y:S02]  /*7530*/  FSEL R91, R91, -INF , !P1 ;  /* 0xff8000005b5b7808 */ /* 0x000fe40004800000 */
[----:B------:R-:W-:Y:S02]  /*7540*/  ISETP.GT.AND P1, PT, R7, R33, PT ;  /* 0x000000210700720c */ /* 0x000fe40003f24270 */
[----:B------:R-:W-:Y:S02]  /*7550*/  ISETP.GE.AND P2, PT, R33, R136, PT ;  /* 0x000000882100720c */ /* 0x000fe40003f46270 */
[----:B------:R-:W-:Y:S01]  /*7560*/  FSEL R103, R103, -INF , !P1 ;  /* 0xff80000067677808 */ /* 0x000fe20004800000 */
[----:B-1----:R-:W-:Y:S01]  /*7570*/  FFMA.FTZ R34, -R154, R34, R95 ;  /* 0x000000229a227223 */ /* 0x002fe2000001015f */
[----:B------:R-:W-:-:S02]  /*7580*/  ISETP.GE.AND P6, PT, R33, R135, PT ;  /* 0x000000872100720c */ /* 0x000fc40003fc6270 */
[----:B------:R-:W-:Y:S02]  /*7590*/  ISETP.GT.AND P1, PT, R116, R32, PT ;  /* 0x000000207400720c */ /* 0x000fe40003f24270 */
[----:B------:R-:W-:Y:S02]  /*75a0*/  FSEL R170, R91, -INF , !P2 ;  /* 0xff8000005baa7808 */ /* 0x000fe40005000000 */
[----:B------:R-:W-:Y:S02]  /*75b0*/  FSEL R133, R103, -INF , !P6 ;  /* 0xff80000067857808 */ /* 0x000fe40007000000 */
[----:B------:R-:W-:Y:S02]  /*75c0*/  FSEL R34, R34, -INF , !P1 ;  /* 0xff80000022227808 */ /* 0x000fe40004800000 */
[C---:B------:R-:W-:Y:S02]  /*75d0*/  ISETP.GE.AND P2, PT, R32.reuse, R136, PT ;  /* 0x000000882000720c */ /* 0x040fe40003f46270 */
[----:B------:R-:W-:-:S02]  /*75e0*/  ISETP.GE.AND P6, PT, R32, R135, PT ;  /* 0x000000872000720c */ /* 0x000fc40003fc6270 */
[----:B------:R-:W-:Y:S01]  /*75f0*/  ISETP.GT.AND P1, PT, R7, R32, PT ;  /* 0x000000200700720c */ /* 0x000fe20003f24270 */
[----:B------:R-:W-:Y:S01]  /*7600*/  FMUL.FTZ R32, R28, R152 ;  /* 0x000000981c207220 */ /* 0x000fe20000410000 */
[----:B------:R-:W-:Y:S02]  /*7610*/  IABS R28, R106 ;  /* 0x0000006a001c7213 */ /* 0x000fe40000000000 */
[----:B------:R-:W-:Y:S01]  /*7620*/  IABS R105, R105 ;  /* 0x0000006900697213 */ /* 0x000fe20000000000 */
[----:B------:R1:W2:Y:S01]  /*7630*/  MUFU.TANH R33, R32 ;  /* 0x0000002000217308 */ /* 0x0002a20000002400 */
[----:B------:R-:W-:Y:S02]  /*7640*/  I2FP.F32.S32 R28, R28 ;  /* 0x0000001c001c7245 */ /* 0x000fe40000201400 */
[----:B------:R-:W-:Y:S02]  /*7650*/  I2FP.F32.S32 R90, R105 ;  /* 0x00000069005a7245 */ /* 0x000fe40000201400 */
[----:B------:R-:W-:Y:S01]  /*7660*/  IABS R104, R104 ;  /* 0x0000006800687213 */ /* 0x000fe20000000000 */
[----:B------:R-:W-:Y:S01]  /*7670*/  FFMA.FTZ R28, -R154, R28, R35 ;  /* 0x0000001c9a1c7223 */ /* 0x000fe20000010123 */
[----:B------:R-:W-:Y:S01]  /*7680*/  FMUL.FTZ R35, R30, R152 ;  /* 0x000000981e237220 */ /* 0x000fe20000410000 */
[----:B------:R-:W-:Y:S01]  /*7690*/  VIADD R30, R9, 0xffffffa8 ;  /* 0xffffffa8091e7836 */ /* 0x000fe20000000000 */
[----:B------:R-:W-:-:S02]  /*76a0*/  IABS R172, R102 ;  /* 0x0000006600ac7213 */ /* 0x000fc40000000000 */
[----:B------:R-:W-:Y:S02]  /*76b0*/  FSEL R28, R28, -INF , !P1 ;  /* 0xff8000001c1c7808 */ /* 0x000fe40004800000 */
[----:B------:R-:W3:Y:S01]  /*76c0*/  MUFU.TANH R35, R35 ;  /* 0x0000002300237308 */ /* 0x000ee20000002400 */
[----:B------:R-:W-:Y:S02]  /*76d0*/  ISETP.GT.AND P1, PT, R116, R30, PT ;  /* 0x0000001e7400720c */ /* 0x000fe40003f24270 */
[----:B------:R-:W-:Y:S01]  /*76e0*/  FSEL R125, R28, -INF , !P6 ;  /* 0xff8000001c7d7808 */ /* 0x000fe20007000000 */
[----:B-1----:R-:W-:Y:S01]  /*76f0*/  FMUL.FTZ R32, R29, R152 ;  /* 0x000000981d207220 */ /* 0x002fe20000410000 */
[----:B--2---:R-:W-:Y:S01]  /*7700*/  FFMA.FTZ R33, -R154, R90, R33 ;  /* 0x0000005a9a217223 */ /* 0x004fe20000010121 */
[----:B------:R-:W-:Y:S01]  /*7710*/  I2FP.F32.S32 R28, R104 ;  /* 0x00000068001c7245 */ /* 0x000fe20000201400 */
[-C--:B------:R-:W-:Y:S01]  /*7720*/  FMUL.FTZ R29, R31, R152.reuse ;  /* 0x000000981f1d7220 */ /* 0x080fe20000410000 */
[----:B------:R-:W1:Y:S01]  /*7730*/  MUFU.TANH R89, R32 ;  /* 0x0000002000597308 */ /* 0x000e620000002400 */
[----:B------:R-:W-:Y:S01]  /*7740*/  FMUL.FTZ R31, R24, R152 ;  /* 0x00000098181f7220 */ /* 0x000fe20000410000 */
[----:B------:R-:W-:-:S02]  /*7750*/  FSEL R33, R33, -INF , !P1 ;  /* 0xff80000021217808 */ /* 0x000fc40004800000 */
[----:B------:R-:W-:Y:S02]  /*7760*/  I2FP.F32.S32 R172, R172 ;  /* 0x000000ac00ac7245 */ /* 0x000fe40000201400 */
[----:B------:R-:W-:Y:S02]  /*7770*/  ISETP.GT.AND P1, PT, R7, R30, PT ;  /* 0x0000001e0700720c */ /* 0x000fe40003f24270 */
[----:B------:R-:W-:Y:S01]  /*7780*/  FSEL R168, R34, -INF , !P2 ;  /* 0xff80000022a87808 */ /* 0x000fe20005000000 */
[----:B---3--:R-:W-:Y:S01]  /*7790*/  FFMA.FTZ R35, -R154, R28, R35 ;  /* 0x0000001c9a237223 */ /* 0x008fe20000010123 */
[----:B------:R-:W-:Y:S01]  /*77a0*/  VIADD R28, R9, 0xffffffa9 ;  /* 0xffffffa9091c7836 */ /* 0x000fe20000000000 */
[----:B------:R-:W-:Y:S01]  /*77b0*/  MUFU.TANH R29, R29 ;  /* 0x0000001d001d7308 */ /* 0x000fe20000002400 */
[----:B------:R-:W-:Y:S02]  /*77c0*/  ISETP.GE.AND P2, PT, R30, R136, PT ;  /* 0x000000881e00720c */ /* 0x000fe40003f46270 */
[----:B------:R-:W-:-:S02]  /*77d0*/  FSEL R35, R35, -INF , !P1 ;  /* 0xff80000023237808 */ /* 0x000fc40004800000 */
[----:B------:R-:W-:Y:S01]  /*77e0*/  ISETP.GE.AND P6, PT, R30, R135, PT ;  /* 0x000000871e00720c */ /* 0x000fe20003fc6270 */
[----:B-1----:R-:W-:Y:S01]  /*77f0*/  FFMA.FTZ R172, -R154, R172, R89 ;  /* 0x000000ac9aac7223 */ /* 0x002fe20000010159 */
[----:B------:R-:W-:Y:S01]  /*7800*/  ISETP.GT.AND P1, PT, R116, R28, PT ;  /* 0x0000001c7400720c */ /* 0x000fe20003f24270 */
[----:B------:R-:W1:Y:S01]  /*7810*/  MUFU.TANH R31, R31 ;  /* 0x0000001f001f7308 */ /* 0x000e620000002400 */
[----:B------:R-:W-:Y:S02]  /*7820*/  IABS R100, R100 ;  /* 0x0000006400647213 */ /* 0x000fe40000000000 */
[----:B------:R-:W-:Y:S02]  /*7830*/  FSEL R166, R33, -INF , !P2 ;  /* 0xff80000021a67808 */ /* 0x000fe40005000000 */
[----:B------:R-:W-:Y:S02]  /*7840*/  FSEL R164, R35, -INF , !P6 ;  /* 0xff80000023a47808 */ /* 0x000fe40007000000 */
[----:B------:R-:W-:-:S02]  /*7850*/  FSEL R172, R172, -INF , !P1 ;  /* 0xff800000acac7808 */ /* 0x000fc40004800000 */
[C---:B------:R-:W-:Y:S02]  /*7860*/  ISETP.GE.AND P2, PT, R28.reuse, R136, PT ;  /* 0x000000881c00720c */ /* 0x040fe40003f46270 */
[----:B------:R-:W-:Y:S02]  /*7870*/  ISETP.GE.AND P6, PT, R28, R135, PT ;  /* 0x000000871c00720c */ /* 0x000fe40003fc6270 */
[----:B------:R-:W-:Y:S01]  /*7880*/  ISETP.GT.AND P1, PT, R7, R28, PT ;  /* 0x0000001c0700720c */ /* 0x000fe20003f24270 */
[----:B------:R-:W-:Y:S01]  /*7890*/  IMAD.MOV.U32 R28, RZ, RZ, R100 ;  /* 0x000000ffff1c7224 */ /* 0x000fe200078e0064 */
[----:B------:R-:W-:Y:S02]  /*78a0*/  IABS R24, R101 ;  /* 0x0000006500187213 */ /* 0x000fe40000000000 */
[----:B------:R-:W-:Y:S02]  /*78b0*/  IABS R97, R97 ;  /* 0x0000006100617213 */ /* 0x000fe40000000000 */
[----:B------:R-:W-:-:S02]  /*78c0*/  I2FP.F32.S32 R28, R28 ;  /* 0x0000001c001c7245 */ /* 0x000fc40000201400 */
[----:B------:R-:W-:Y:S02]  /*78d0*/  I2FP.F32.S32 R24, R24 ;  /* 0x0000001800187245 */ /* 0x000fe40000201400 */
[----:B------:R-:W-:Y:S01]  /*78e0*/  FSEL R172, R172, -INF , !P2 ;  /* 0xff800000acac7808 */ /* 0x000fe20005000000 */
[C---:B-1----:R-:W-:Y:S01]  /*78f0*/  FFMA.FTZ R28, -R154.reuse, R28, R31 ;  /* 0x0000001c9a1c7223 */ /* 0x042fe2000001011f */
[----:B------:R-:W-:Y:S01]  /*7900*/  I2FP.F32.S32 R18, R97 ;  /* 0x0000006100127245 */ /* 0x000fe20000201400 */
[----:B------:R-:W-:Y:S01]  /*7910*/  FFMA.FTZ R24, -R154, R24, R29 ;  /* 0x000000189a187223 */ /* 0x000fe2000001011d */
[----:B------:R-:W-:Y:S02]  /*7920*/  ISETP.GT.AND P2, PT, R116, R16, PT ;  /* 0x000000107400720c */ /* 0x000fe40003f44270 */
[----:B------:R-:W-:Y:S01]  /*7930*/  IABS R96, R96 ;  /* 0x0000006000607213 */ /* 0x000fe20000000000 */
[----:B------:R-:W-:Y:S01]  /*7940*/  FFMA.FTZ R17, -R154, R18, R17 ;  /* 0x000000129a117223 */ /* 0x000fe20000010111 */
[----:B------:R-:W-:-:S02]  /*7950*/  FSEL R24, R24, -INF , !P1 ;  /* 0xff80000018187808 */ /* 0x000fc40004800000 */
[----:B------:R-:W-:Y:S02]  /*7960*/  FSEL R28, R28, -INF , !P2 ;  /* 0xff8000001c1c7808 */ /* 0x000fe40005000000 */
[----:B------:R-:W-:Y:S02]  /*7970*/  ISETP.GT.AND P2, PT, R7, R16, PT ;  /* 0x000000100700720c */ /* 0x000fe40003f44270 */
[----:B------:R-:W-:Y:S02]  /*7980*/  FSEL R153, R24, -INF , !P6 ;  /* 0xff80000018997808 */ /* 0x000fe40007000000 */
[C---:B------:R-:W-:Y:S02]  /*7990*/  ISETP.GE.AND P6, PT, R16.reuse, R135, PT ;  /* 0x000000871000720c */ /* 0x040fe40003fc6270 */
[----:B------:R-:W-:Y:S02]  /*79a0*/  FSEL R17, R17, -INF , !P2 ;  /* 0xff80000011117808 */ /* 0x000fe40005000000 */
[----:B------:R-:W-:Y:S01]  /*79b0*/  ISETP.GE.AND P1, PT, R16, R136, PT ;  /* 0x000000881000720c */ /* 0x000fe20003f26270 */
[----:B------:R-:W-:Y:S01]  /*79c0*/  VIADD R16, R9, 0xffffffb1 ;  /* 0xffffffb109107836 */ /* 0x000fe20000000000 */
[----:B------:R-:W-:Y:S01]  /*79d0*/  FSEL R106, R17, -INF , !P6 ;  /* 0xff800000116a7808 */ /* 0x000fe20007000000 */
[----:B------:R-:W-:Y:S01]  /*79e0*/  FMUL.FTZ R17, R22, R152 ;  /* 0x0000009816117220 */ /* 0x000fe20000410000 */
[----:B------:R-:W-:-:S02]  /*79f0*/  I2FP.F32.S32 R96, R96 ;  /* 0x0000006000607245 */ /* 0x000fc40000201400 */
[----:B------:R-:W-:Y:S02]  /*7a00*/  FSEL R114, R28, -INF , !P1 ;  /* 0xff8000001c727808 */ /* 0x000fe40004800000 */
[----:B------:R-:W-:Y:S01]  /*7a10*/  ISETP.GT.AND P1, PT, R116, R16, PT ;  /* 0x000000107400720c */ /* 0x000fe20003f24270 */
[----:B------:R-:W1:Y:S01]  /*7a20*/  MUFU.TANH R17, R17 ;  /* 0x0000001100117308 */ /* 0x000e620000002400 */
[----:B------:R-:W-:Y:S01]  /*7a30*/  FFMA.FTZ R25, -R154, R96, R25 ;  /* 0x000000609a197223 */ /* 0x000fe20000010119 */
[----:B------:R-:W-:Y:S02]  /*7a40*/  IABS R93, R93 ;  /* 0x0000005d005d7213 */ /* 0x000fe40000000000 */
[----:B------:R-:W-:Y:S02]  /*7a50*/  IABS R88, R88 ;  /* 0x0000005800587213 */ /* 0x000fe40000000000 */
[----:B------:R-:W-:Y:S02]  /*7a60*/  FSEL R25, R25, -INF , !P1 ;  /* 0xff80000019197808 */ /* 0x000fe40004800000 */
[----:B------:R-:W-:-:S02]  /*7a70*/  ISETP.GE.AND P2, PT, R16, R136, PT ;  /* 0x000000881000720c */ /* 0x000fc40003f46270 */
[----:B------:R-:W-:Y:S02]  /*7a80*/  ISETP.GE.AND P6, PT, R16, R135, PT ;  /* 0x000000871000720c */ /* 0x000fe40003fc6270 */
[----:B------:R-:W-:Y:S02]  /*7a90*/  I2FP.F32.S32 R93, R93 ;  /* 0x0000005d005d7245 */ /* 0x000fe40000201400 */
[----:B------:R-:W-:Y:S01]  /*7aa0*/  I2FP.F32.S32 R88, R88 ;  /* 0x0000005800587245 */ /* 0x000fe20000201400 */
[----:B------:R-:W-:Y:S01]  /*7ab0*/  BAR.SYNC.DEFER_BLOCKING 0x0 ;  /* 0x0000000000007b1d */ /* 0x000fe20000010000 */
[----:B------:R-:W-:Y:S01]  /*7ac0*/  ISETP.GT.AND P1, PT, R7, R16, PT ;  /* 0x000000100700720c */ /* 0x000fe20003f24270 */
[----:B------:R-:W-:Y:S01]  /*7ad0*/  VIADD R16, R9, 0xffffffb8 ;  /* 0xffffffb809107836 */ /* 0x000fe20000000000 */
[----:B------:R-:W-:Y:S01]  /*7ae0*/  IABS R13, R13 ;  /* 0x0000000d000d7213 */ /* 0x000fe20000000000 */
[C---:B------:R-:W-:Y:S01]  /*7af0*/  FFMA.FTZ R27, -R154.reuse, R93, R27 ;  /* 0x0000005d9a1b7223 */ /* 0x040fe2000001011b */
[----:B------:R-:W-:Y:S01]  /*7b00*/  FFMA.FTZ R19, -R154, R88, R19 ;  /* 0x000000589a137223 */ /* 0x000fe20000010113 */
[----:B------:R-:W-:Y:S01]  /*7b10*/  FSEL R110, R25, -INF , !P2 ;  /* 0xff800000196e7808 */ /* 0x000fe20005000000 */
[----:B------:R-:W-:Y:S01]  /*7b20*/  VIADD R9, R9, 0xffffffb9 ;  /* 0xffffffb909097836 */ /* 0x000fe20000000000 */
[----:B------:R-:W-:Y:S01]  /*7b30*/  I2FP.F32.S32 R13, R13 ;  /* 0x0000000d000d7245 */ /* 0x000fe20000201400 */
[----:B------:R-:W-:Y:S01]  /*7b40*/  VIADD R88, R84, 0xfffffffe ;  /* 0xfffffffe54587836 */ /* 0x000fe20000000000 */
[----:B------:R-:W-:-:S02]  /*7b50*/  ISETP.GT.AND P2, PT, R116, R16, PT ;  /* 0x000000107400720c */ /* 0x000fc40003f44270 */
[----:B------:R-:W-:Y:S01]  /*7b60*/  IABS R15, R15 ;  /* 0x0000000f000f7213 */ /* 0x000fe20000000000 */
[C---:B-1----:R-:W-:Y:S01]  /*7b70*/  FFMA.FTZ R13, -R154.reuse, R13, R17 ;  /* 0x0000000d9a0d7223 */ /* 0x042fe20000010111 */
[----:B------:R-:W-:Y:S02]  /*7b80*/  FSEL R27, R27, -INF , !P1 ;  /* 0xff8000001b1b7808 */ /* 0x000fe40004800000 */
[----:B------:R-:W-:Y:S02]  /*7b90*/  FSEL R19, R19, -INF , !P2 ;  /* 0xff80000013137808 */ /* 0x000fe40005000000 */
[----:B------:R-:W-:Y:S02]  /*7ba0*/  I2FP.F32.S32 R15, R15 ;  /* 0x0000000f000f7245 */ /* 0x000fe40000201400 */
[----:B------:R-:W-:Y:S02]  /*7bb0*/  ISETP.GT.AND P2, PT, R7, R16, PT ;  /* 0x000000100700720c */ /* 0x000fe40003f44270 */
[----:B------:R-:W-:Y:S01]  /*7bc0*/  FSEL R102, R27, -INF , !P6 ;  /* 0xff8000001b667808 */ /* 0x000fe20007000000 */
[----:B------:R-:W-:Y:S01]  /*7bd0*/  FFMA.FTZ R21, -R154, R15, R21 ;  /* 0x0000000f9a157223 */ /* 0x000fe20000010115 */
[----:B------:R-:W-:-:S02]  /*7be0*/  ISETP.GE.AND P6, PT, R16, R135, PT ;  /* 0x000000871000720c */ /* 0x000fc40003fc6270 */
[----:B------:R-:W-:Y:S02]  /*7bf0*/  FSEL R13, R13, -INF , !P2 ;  /* 0xff8000000d0d7808 */ /* 0x000fe40005000000 */
[----:B------:R-:W-:Y:S02]  /*7c00*/  ISETP.GT.AND P2, PT, R116, R9, PT ;  /* 0x000000097400720c */ /* 0x000fe40003f44270 */
[----:B------:R-:W-:Y:S02]  /*7c10*/  FSEL R101, R13, -INF , !P6 ;  /* 0xff8000000d657808 */ /* 0x000fe40007000000 */
[----:B------:R-:W-:Y:S02]  /*7c20*/  ISETP.GE.AND P6, PT, R9, R136, PT ;  /* 0x000000880900720c */ /* 0x000fe40003fc6270 */
[----:B------:R-:W-:Y:S02]  /*7c30*/  FSEL R21, R21, -INF , !P2 ;  /* 0xff80000015157808 */ /* 0x000fe40005000000 */
[----:B------:R-:W-:-:S02]  /*7c40*/  IABS R11, R11 ;  /* 0x0000000b000b7213 */ /* 0x000fc40000000000 */
[----:B------:R-:W-:Y:S02]  /*7c50*/  FSEL R107, R21, -INF , !P6 ;  /* 0xff800000156b7808 */ /* 0x000fe40007000000 */
[----:B------:R-:W-:Y:S02]  /*7c60*/  ISETP.GT.U32.AND P6, PT, R88, R141, PT ;  /* 0x0000008d5800720c */ /* 0x000fe40003fc4070 */
[----:B------:R-:W-:Y:S02]  /*7c70*/  I2FP.F32.S32 R11, R11 ;  /* 0x0000000b000b7245 */ /* 0x000fe40000201400 */
[----:B------:R-:W-:Y:S02]  /*7c80*/  ISETP.GE.AND P1, PT, R16, R136, PT ;  /* 0x000000881000720c */ /* 0x000fe40003f26270 */
[----:B------:R-:W-:Y:S01]  /*7c90*/  ISETP.GE.AND P2, PT, R9, R135, PT ;  /* 0x000000870900720c */ /* 0x000fe20003f46270 */
[----:B------:R-:W-:Y:S01]  /*7ca0*/  FFMA.FTZ R11, -R154, R11, R23 ;  /* 0x0000000b9a0b7223 */ /* 0x000fe20000010117 */
[----:B------:R-:W-:-:S02]  /*7cb0*/  FSEL R112, R19, -INF , !P1 ;  /* 0xff80000013707808 */ /* 0x000fc40004800000 */
[----:B------:R-:W-:-:S04]  /*7cc0*/  ISETP.GT.AND P1, PT, R7, R9, PT ;  /* 0x000000090700720c */ /* 0x000fc80003f24270 */
[----:B------:R-:W-:-:S04]  /*7cd0*/  FSEL R11, R11, -INF , !P1 ;  /* 0xff8000000b0b7808 */ /* 0x000fc80004800000 */
[----:B------:R-:W-:Y:S01]  /*7ce0*/  FSEL R100, R11, -INF , !P2 ;  /* 0xff8000000b647808 */ /* 0x000fe20005000000 */
[----:B------:R-:W-:Y:S05]  /*7cf0*/  @!P6 BRA `(.L_x_10290) ;  /* 0x0000000400b8e947 */ /* 0x000fea0003800000 */
[----:B------:R-:W-:Y:S04]  /*7d00*/  BSSY.RECONVERGENT B0, `(.L_x_10291) ;  /* 0x0000048000007945 */ /* 0x000fe80003800200 */
[----:B------:R-:W-:Y:S05]  /*7d10*/  @!P0 BRA `(.L_x_10292) ;  /* 0x0000000000f88947 */ /* 0x000fea0003800000 */
[----:B------:R-:W2:Y:S01]  /*7d20*/  LD.E R16, desc[UR4][R2.64+0x170] ;  /* 0x0001700402107980 */ /* 0x000ea2000c101900 */
[----:B------:R-:W-:Y:S02]  /*7d30*/  IADD3 R11, PT, PT, R8, -0x80, RZ ;  /* 0xffffff80080b7810 */ /* 0x000fe40007ffe0ff */
[-C--:B--2---:R-:W-:Y:S02]  /*7d40*/  IABS R7, R16.reuse ;  /* 0x0000001000077213 */ /* 0x084fe40000000000 */
[----:B------:R-:W-:Y:S02]  /*7d50*/  IABS R13, R16 ;  /* 0x00000010000d7213 */ /* 0x000fe40000000000 */
[----:B------:R-:W1:Y:S02]  /*7d60*/  I2F.RP R15, R7 ;  /* 0x00000007000f7306 */ /* 0x000e640000209400 */
[----:B------:R-:W-:-:S06]  /*7d70*/  IADD3 R13, PT, PT, RZ, -R13, RZ ;  /* 0x8000000dff0d7210 */ /* 0x000fcc0007ffe0ff */
[----:B-1----:R-:W1:Y:S02]  /*7d80*/  MUFU.RCP R20, R15 ;  /* 0x0000000f00147308 */ /* 0x002e640000001000 */
[----:B-1----:R-:W-:Y:S02]  /*7d90*/  VIADD R20, R20, 0xffffffe ;  /* 0x0ffffffe14147836 */ /* 0x002fe40000000000 */
[----:B------:R-:W-:-:S04]  /*7da0*/  VIADD R15, R8, 0xffffff40 ;  /* 0xffffff40080f7836 */ /* 0x000fc80000000000 */
        /* <DEDUP_REMOVED lines=21> */
[----:B------:R-:W3:Y:S01]  /*7f00*/  LD.E.64 R18, desc[UR4][R126.64+0x38] ;  /* 0x000038047e127980 */ /* 0x000ee2000c101b00 */
[----:B------:R-:W-:Y:S02]  /*7f10*/  ISETP.GE.AND P1, PT, R11, RZ, PT ;  /* 0x000000ff0b00720c */ /* 0x000fe40003f26270 */
[----:B------:R-:W-:Y:S02]  /*7f20*/  ISETP.GE.U32.AND P2, PT, R8, R7, PT ;  /* 0x000000070800720c */ /* 0x000fe40003f46070 */
[----:B------:R-:W-:-:S05]  /*7f30*/  LOP3.LUT R8, RZ, R16, RZ, 0x33, !PT ;  /* 0x00000010ff087212 */ /* 0x000fca00078e33ff */
[----:B------:R-:W-:Y:S02]  /*7f40*/  @P0 IADD3 R17, PT, PT, R17, 0x1, RZ ;  /* 0x0000000111110810 */ /* 0x000fe40007ffe0ff */
[----:B------:R-:W-:Y:S02]  /*7f50*/  ISETP.GE.AND P0, PT, R15, RZ, PT ;  /* 0x000000ff0f00720c */ /* 0x000fe40003f06270 */
[----:B------:R-:W-:Y:S02]  /*7f60*/  @!P1 IADD3 R17, PT, PT, -R17, RZ, RZ ;  /* 0x000000ff11119210 */ /* 0x000fe40007ffe1ff */
        /* <DEDUP_REMOVED lines=25> */
.L_x_10292:
        /* <DEDUP_REMOVED lines=8> */
.L_x_10293:
[----:B------:R-:W-:Y:S05]  /*8180*/  BSYNC.RECONVERGENT B0 ;  /* 0x0000000000007941 */ /* 0x000fea0003800200 */
.L_x_10291:
        /* <DEDUP_REMOVED lines=37> */
.L_x_10290:
[----:B------:R-:W-:Y:S05]  /*83e0*/  BSYNC.RECONVERGENT B1 ;  /* 0x0000000000017941 */ /* 0x000fea0003800200 */
.L_x_10289:
        /* <DEDUP_REMOVED lines=12> */
[----:B------:R-:W-:Y:S01]  /*84b0*/  IADD3 R99, PT, PT, R151, 0x6020, RZ ;  /* 0x0000602097637810 */ /* 0x000fe20007ffe0ff */
[----:B------:R-:W-:Y:S01]  /*84c0*/  LDSM.16.MT88.4 R28, [R151+0x7000] ;  /* 0x00700000971c783b */ /* 0x000fe20000004200 */
[----:B------:R-:W-:-:S02]  /*84d0*/  FMNMX3.FTZ R16, R9, R114, R110, !PT ;  /* 0x0000007209107276 */ /* 0x000fc4000781006e */
[----:B------:R-:W-:Y:S02]  /*84e0*/  FMNMX3.FTZ R9, R8, R133, R125, !PT ;  /* 0x0000008508097276 */ /* 0x000fe4000781007d */
[----:B------:R-:W-:Y:S02]  /*84f0*/  FMNMX3.FTZ R16, R16, R112, R107, !PT ;  /* 0x0000007010107276 */ /* 0x000fe4000781006b */
[----:B------:R-:W-:-:S03]  /*8500*/  FMNMX3.FTZ R9, R9, R164, R153, !PT ;  /* 0x000000a409097276 */ /* 0x000fc60007810099 */
[----:B------:R-:W1:Y:S01]  /*8510*/  SHFL.BFLY PT, R7, R16, 0x2, 0x1f ;  /* 0x0c401f0010077f89 */ /* 0x000e6200000e0000 */
        /* <DEDUP_REMOVED lines=8> */
[----:B------:R-:W-:-:S04]  /*85a0*/  FSETP.NEU.FTZ.AND P1, PT, R90, -INF , PT ;  /* 0xff8000005a00780b */ /* 0x000fc80003f3d000 */
[----:B------:R-:W-:Y:S02]  /*85b0*/  FSEL R7, R90, RZ, P1 ;  /* 0x000000ff5a077208 */ /* 0x000fe40000800000 */
[----:B---3--:R-:W-:-:S03]  /*85c0*/  FMNMX.FTZ R89, R8, R89, !PT ;  /* 0x0000005908597209 */ /* 0x008fc60007810000 */
[----:B------:R-:W-:Y:S01]  /*85d0*/  FADD.FTZ R7, R86, -R7 ;  /* 0x8000000756077221 */ /* 0x000fe20000010000 */
[----:B------:R-:W-:Y:S01]  /*85e0*/  FSETP.NEU.FTZ.AND P0, PT, R89, -INF , PT ;  /* 0xff8000005900780b */ /* 0x000fe20003f1d000 */
[C---:B--2---:R-:W-:Y:S01]  /*85f0*/  FMUL.FTZ R109, R104.reuse, R90 ;  /* 0x0000005a686d7220 */ /* 0x044fe20000410000 */
[C---:B------:R-:W-:Y:S01]  /*8600*/  FMUL.FTZ R103, R104.reuse, R89 ;  /* 0x0000005968677220 */ /* 0x040fe20000410000 */
[----:B------:R-:W-:-:S03]  /*8610*/  FMUL.FTZ R98, R104, R7 ;  /* 0x0000000768627220 */ /* 0x000fc60000410000 */
[----:B------:R-:W-:Y:S02]  /*8620*/  FSEL R109, R109, RZ, P1 ;  /* 0x000000ff6d6d7208 */ /* 0x000fe40000800000 */
[----:B------:R-:W-:Y:S01]  /*8630*/  FSEL R103, R103, RZ, P0 ;  /* 0x000000ff67677208 */ /* 0x000fe20000000000 */
[----:B------:R-:W1:Y:S02]  /*8640*/  MUFU.EX2 R98, R98 ;  /* 0x0000006200627308 */ /* 0x000e640000000800 */
[-CC-:B------:R-:W-:Y:S01]  /*8650*/  FFMA.FTZ R97, R5, R104.reuse, -R109.reuse ;  /* 0x0000006805617223 */ /* 0x180fe2000001086d */
[-C--:B------:R-:W-:Y:S01]  /*8660*/  FFMA.FTZ R93, R92, R104.reuse, -R109 ;  /* 0x000000685c5d7223 */ /* 0x080fe2000001086d */
[-C--:B------:R-:W-:Y:S01]  /*8670*/  FFMA.FTZ R5, R4, R104.reuse, -R103 ;  /* 0x0000006804057223 */ /* 0x080fe20000010867 */
[----:B------:R-:W-:Y:S01]  /*8680*/  FSEL R4, R89, RZ, P0 ;  /* 0x000000ff59047208 */ /* 0x000fe20000000000 */
[-CC-:B------:R-:W-:Y:S01]  /*8690*/  FFMA.FTZ R94, R94, R104.reuse, -R109.reuse ;  /* 0x000000685e5e7223 */ /* 0x180fe2000001086d */
[----:B------:R-:W-:Y:S01]  /*86a0*/  LOP3.LUT P0, RZ, R120, 0x4, RZ, 0xc0, !PT ;  /* 0x0000000478ff7812 */ /* 0x000fe2000780c0ff */
[-C--:B------:R-:W-:Y:S01]  /*86b0*/  FFMA.FTZ R92, R14, R104.reuse, -R109 ;  /* 0x000000680e5c7223 */ /* 0x080fe2000001086d */
[-CC-:B------:R-:W-:Y:S01]  /*86c0*/  FFMA.FTZ R96, R12, R104.reuse, -R103.reuse ;  /* 0x000000680c607223 */ /* 0x180fe20000010867 */
[----:B------:R-:W-:Y:S01]  /*86d0*/  FADD.FTZ R85, R85, -R4 ;  /* 0x8000000455557221 */ /* 0x000fe20000010000 */
[----:B------:R-:W-:Y:S01]  /*86e0*/  IADD3 R4, PT, PT, R151, 0x6000, RZ ;  /* 0x0000600097047810 */ /* 0x000fe20007ffe0ff */
[-CC-:B------:R-:W-:Y:S01]  /*86f0*/  FFMA.FTZ R91, R10, R104.reuse, -R103.reuse ;  /* 0x000000680a5b7223 */ /* 0x180fe20000010867 */
[----:B------:R-:W-:Y:S01]  /*8700*/  FFMA.FTZ R95, R6, R104, -R103 ;  /* 0x00000068065f7223 */ /* 0x000fe20000010867 */
[----:B------:R-:W-:Y:S01]  /*8710*/  FMUL.FTZ R85, R104, R85 ;  /* 0x0000005568557220 */ /* 0x000fe20000410000 */
[----:B------:R-:W-:Y:S01]  /*8720*/  MUFU.EX2 R97, R97 ;  /* 0x0000006100617308 */ /* 0x000fe20000000800 */
[----:B------:R-:W-:Y:S01]  /*8730*/  LDSM.16.MT88.4 R12, [R151+0x6000] ;  /* 0x00600000970c783b */ /* 0x000fe20000004200 */
[-C--:B-1----:R-:W-:Y:S01]  /*8740*/  FMUL.FTZ R32, R60, R98.reuse ;  /* 0x000000623c207220 */ /* 0x082fe20000410000 */
[-C--:B------:R-:W-:Y:S01]  /*8750*/  FMUL.FTZ R33, R61, R98.reuse ;  /* 0x000000623d217220 */ /* 0x080fe20000410000 */
[-C--:B------:R-:W-:Y:S01]  /*8760*/  FMUL.FTZ R16, R72, R98.reuse ;  /* 0x0000006248107220 */ /* 0x080fe20000410000 */
[----:B------:R-:W-:Y:S01]  /*8770*/  @P0 IADD3 R99, PT, PT, R4, -0x20, RZ ;  /* 0xffffffe004630810 */ /* 0x000fe20007ffe0ff */
[-C--:B------:R-:W-:Y:S01]  /*8780*/  FMUL.FTZ R17, R73, R98.reuse ;  /* 0x0000006249117220 */ /* 0x080fe20000410000 */
[-C--:B------:R-:W-:Y:S01]  /*8790*/  FMUL.FTZ R24, R68, R98.reuse ;  /* 0x0000006244187220 */ /* 0x080fe20000410000 */
[----:B------:R-:W1:Y:S01]  /*87a0*/  MUFU.EX2 R85, R85 ;  /* 0x0000005500557308 */ /* 0x000e620000000800 */
[-C--:B------:R-:W-:Y:S01]  /*87b0*/  FMUL.FTZ R25, R69, R98.reuse ;  /* 0x0000006245197220 */ /* 0x080fe20000410000 */
[----:B------:R-:W2:Y:S01]  /*87c0*/  LDSM.16.MT88.4 R20, [R99] ;  /* 0x000000006314783b */ /* 0x000ea20000004200 */
[-C--:B------:R-:W-:Y:S01]  /*87d0*/  FMUL.FTZ R36, R36, R98.reuse ;  /* 0x0000006224247220 */ /* 0x080fe20000410000 */
[-C--:B------:R-:W-:Y:S01]  /*87e0*/  FMUL.FTZ R37, R37, R98.reuse ;  /* 0x0000006225257220 */ /* 0x080fe20000410000 */
[-C--:B------:R-:W-:Y:S01]  /*87f0*/  FMUL.FTZ R40, R40, R98.reuse ;  /* 0x0000006228287220 */ /* 0x080fe20000410000 */
[----:B------:R-:W-:Y:S01]  /*8800*/  FMUL.FTZ R41, R41, R98 ;  /* 0x0000006229297220 */ /* 0x000fe20000410000 */
[-CC-:B------:R-:W-:Y:S01]  /*8810*/  FFMA.FTZ R105, R182, R104.reuse, -R109.reuse ;  /* 0x00000068b6697223 */ /* 0x180fe2000001086d */
[----:B------:R-:W3:Y:S01]  /*8820*/  MUFU.EX2 R94, R94 ;  /* 0x0000005e005e7308 */ /* 0x000ee20000000800 */
[-CC-:B------:R-:W-:Y:S01]  /*8830*/  FFMA.FTZ R108, R108, R104.reuse, -R109.reuse ;  /* 0x000000686c6c7223 */ /* 0x180fe2000001086d */
[-CC-:B------:R-:W-:Y:S01]  /*8840*/  FFMA.FTZ R111, R180, R104.reuse, -R109.reuse ;  /* 0x00000068b46f7223 */ /* 0x180fe2000001086d */
[-C--:B------:R-:W-:Y:S01]  /*8850*/  FFMA.FTZ R126, R178, R104.reuse, -R109 ;  /* 0x00000068b27e7223 */ /* 0x080fe2000001086d */
[-CC-:B------:R-:W-:Y:S01]  /*8860*/  FFMA.FTZ R113, R176, R104.reuse, -R103.reuse ;  /* 0x00000068b0717223 */ /* 0x180fe20000010867 */
[-CC-:B------:R-:W-:Y:S01]  /*8870*/  FFMA.FTZ R115, R134, R104.reuse, -R103.reuse ;  /* 0x0000006886737223 */ /* 0x180fe20000010867 */
[--C-:B------:R-:W-:Y:S01]  /*8880*/  FFMA.FTZ R150, R150, R104, -R103.reuse ;  /* 0x0000006896967223 */ /* 0x100fe20000010867 */
[-C--:B------:R-:W-:Y:S01]  /*8890*/  FMUL.FTZ R8, R80, R98.reuse ;  /* 0x0000006250087220 */ /* 0x080fe20000410000 */
[----:B------:R-:W-:Y:S01]  /*88a0*/  MUFU.EX2 R93, R93 ;  /* 0x0000005d005d7308 */ /* 0x000fe20000000800 */
[-C--:B-1----:R-:W-:Y:S01]  /*88b0*/  FMUL.FTZ R34, R62, R85.reuse ;  /* 0x000000553e227220 */ /* 0x082fe20000410000 */
[-C--:B------:R-:W-:Y:S01]  /*88c0*/  FMUL.FTZ R35, R63, R85.reuse ;  /* 0x000000553f237220 */ /* 0x080fe20000410000 */
[-C--:B------:R-:W-:Y:S01]  /*88d0*/  FMUL.FTZ R18, R74, R85.reuse ;  /* 0x000000554a127220 */ /* 0x080fe20000410000 */
[----:B------:R-:W1:Y:S01]  /*88e0*/  LDSM.16.MT88.4 R60, [R151+0x8000] ;  /* 0x00800000973c783b */ /* 0x000e620000004200 */
[-C--:B------:R-:W-:Y:S01]  /*88f0*/  FMUL.FTZ R19, R75, R85.reuse ;  /* 0x000000554b137220 */ /* 0x080fe20000410000 */
[-C--:B------:R-:W-:Y:S01]  /*8900*/  FMUL.FTZ R26, R70, R85.reuse ;  /* 0x00000055461a7220 */ /* 0x080fe20000410000 */
[----:B------:R-:W-:Y:S01]  /*8910*/  FMUL.FTZ R27, R71, R85 ;  /* 0x00000055471b7220 */ /* 0x000fe20000410000 */
[----:B------:R-:W4:Y:S01]  /*8920*/  MUFU.EX2 R92, R92 ;  /* 0x0000005c005c7308 */ /* 0x000f220000000800 */
[----:B---3--:R-:W-:Y:S01]  /*8930*/  F2FP.F16.F32.PACK_AB R4, R94, R97 ;  /* 0x000000615e04723e */ /* 0x008fe200000000ff */
[----:B------:R-:W3:Y:S01]  /*8940*/  LDSM.16.MT88.4 R68, [R99+0x1000] ;  /* 0x001000006344783b */ /* 0x000ee20000004200 */
[-C--:B------:R-:W-:Y:S01]  /*8950*/  FMUL.FTZ R38, R38, R85.reuse ;  /* 0x0000005526267220 */ /* 0x080fe20000410000 */
[-C--:B------:R-:W-:Y:S01]  /*8960*/  FMUL.FTZ R39, R39, R85.reuse ;  /* 0x0000005527277220 */ /* 0x080fe20000410000 */
[-C--:B------:R-:W-:Y:S01]  /*8970*/  FMUL.FTZ R42, R42, R85.reuse ;  /* 0x000000552a2a7220 */ /* 0x080fe20000410000 */
[-C--:B------:R-:W-:Y:S01]  /*8980*/  FMUL.FTZ R43, R43, R85.reuse ;  /* 0x000000552b2b7220 */ /* 0x080fe20000410000 */
[----:B------:R-:W-:Y:S01]  /*8990*/  FMUL.FTZ R9, R81, R98 ;  /* 0x0000006251097220 */ /* 0x000fe20000410000 */
[----:B------:R-:W-:Y:S01]  /*89a0*/  MUFU.EX2 R96, R96 ;  /* 0x0000006000607308 */ /* 0x000fe20000000800 */
[-C--:B------:R-:W-:Y:S01]  /*89b0*/  FMUL.FTZ R10, R82, R85.reuse ;  /* 0x00000055520a7220 */ /* 0x080fe20000410000 */
[-C--:B------:R-:W-:Y:S01]  /*89c0*/  FMUL.FTZ R11, R83, R85.reuse ;  /* 0x00000055530b7220 */ /* 0x080fe20000410000 */
[----:B------:R-:W-:Y:S01]  /*89d0*/  FFMA.FTZ R174, R174, R104, -R103 ;  /* 0x00000068aeae7223 */ /* 0x000fe20000010867 */
[-C--:B------:R-:W-:Y:S01]  /*89e0*/  FMUL.FTZ R76, R76, R98.reuse ;  /* 0x000000624c4c7220 */ /* 0x080fe20000410000 */
[-C--:B------:R-:W-:Y:S01]  /*89f0*/  FMUL.FTZ R77, R77, R98.reuse ;  /* 0x000000624d4d7220 */ /* 0x080fe20000410000 */
[-C--:B------:R-:W-:Y:S01]  /*8a00*/  FMUL.FTZ R78, R78, R85.reuse ;  /* 0x000000554e4e7220 */ /* 0x080fe20000410000 */
[----:B------:R-:W-:Y:S01]  /*8a10*/  FMUL.FTZ R79, R79, R85 ;  /* 0x000000554f4f7220 */ /* 0x000fe20000410000 */
[----:B------:R-:W5:Y:S01]  /*8a20*/  MUFU.EX2 R91, R91 ;  /* 0x0000005b005b7308 */ /* 0x000f620000000800 */
[----:B----4-:R-:W-:Y:S01]  /*8a30*/  F2FP.F16.F32.PACK_AB R6, R92, R93 ;  /* 0x0000005d5c06723e */ /* 0x010fe200000000ff */
        /* <DEDUP_REMOVED lines=11> */
[-C--:B------:R-:W-:Y:S01]  /*8af0*/  FMUL.FTZ R50, R50, R85.reuse ;  /* 0x0000005532327220 */ /* 0x080fe20000410000 */
[----:B------:R-:W-:Y:S01]  /*8b00*/  FMUL.FTZ R51, R51, R85 ;  /* 0x0000005533337220 */ /* 0x000fe20000410000 */
[-C--:B------:R-:W-:Y:S01]  /*8b10*/  FFMA.FTZ R152, R168, R104.reuse, -R109 ;  /* 0x00000068a8987223 */ /* 0x080fe2000001086d */
[----:B------:R5:W4:Y:S01]  /*8b20*/  MUFU.EX2 R86, R5 ;  /* 0x0000000500567308 */ /* 0x000b220000000800 */
[-C--:B------:R-:W-:Y:S01]  /*8b30*/  FFMA.FTZ R168, R125, R104.reuse, -R103 ;  /* 0x000000687da87223 */ /* 0x080fe20000010867 */
[-C--:B------:R-:W-:Y:S01]  /*8b40*/  FFMA.FTZ R167, R166, R104.reuse, -R109 ;  /* 0x00000068a6a77223 */ /* 0x080fe2000001086d */
[-C--:B------:R-:W-:Y:S01]  /*8b50*/  FFMA.FTZ R125, R164, R104.reuse, -R103 ;  /* 0x00000068a47d7223 */ /* 0x080fe20000010867 */
[-CC-:B------:R-:W-:Y:S01]  /*8b60*/  FFMA.FTZ R127, R170, R104.reuse, -R109.reuse ;  /* 0x00000068aa7f7223 */ /* 0x180fe2000001086d */
[-C--:B------:R-:W-:Y:S01]  /*8b70*/  FFMA.FTZ R166, R172, R104.reuse, -R109 ;  /* 0x00000068aca67223 */ /* 0x080fe2000001086d */
[-CC-:B------:R-:W-:Y:S01]  /*8b80*/  FFMA.FTZ R133, R133, R104.reuse, -R103.reuse ;  /* 0x0000006885857223 */ /* 0x180fe20000010867 */
[-C--:B------:R-:W-:Y:S01]  /*8b90*/  FFMA.FTZ R164, R153, R104.reuse, -R103 ;  /* 0x0000006899a47223 */ /* 0x080fe20000010867 */
[----:B------:R-:W-:Y:S01]  /*8ba0*/  MUFU.EX2 R105, R105 ;  /* 0x0000006900697308 */ /* 0x000fe20000000800 */
[-CC-:B------:R-:W-:Y:S01]  /*8bb0*/  FFMA.FTZ R153, R110, R104.reuse, -R109.reuse ;  /* 0x000000686e997223 */ /* 0x180fe2000001086d */
[-CC-:B------:R-:W-:Y:S01]  /*8bc0*/  FFMA.FTZ R114, R114, R104.reuse, -R109.reuse ;  /* 0x0000006872727223 */ /* 0x180fe2000001086d */
[-CC-:B------:R-:W-:Y:S01]  /*8bd0*/  FFMA.FTZ R110, R112, R104.reuse, -R109.reuse ;  /* 0x00000068706e7223 */ /* 0x180fe2000001086d */
[----:B------:R-:W-:Y:S01]  /*8be0*/  FFMA.FTZ R107, R107, R104, -R109 ;  /* 0x000000686b6b7223 */ /* 0x000fe2000001086d */
[----:B------:R-:W-:-:S03]  /*8bf0*/  FFMA.FTZ R97, R158, R98, R97 ;  /* 0x000000629e617223 */ /* 0x000fc60000010061 */
[----:B------:R-:W3:Y:S01]  /*8c00*/  MUFU.EX2 R108, R108 ;  /* 0x0000006c006c7308 */ /* 0x000ee20000000800 */
[----:B-----5:R-:W-:Y:S01]  /*8c10*/  F2FP.F16.F32.PACK_AB R5, R91, R96 ;  /* 0x000000605b05723e */ /* 0x020fe200000000ff */
[----:B------:R-:W-:Y:S01]  /*8c20*/  FFMA.FTZ R96, R165, R85, R96 ;  /* 0x00000055a5607223 */ /* 0x000fe20000010060 */
[----:B----4-:R-:W-:Y:S01]  /*8c30*/  F2FP.F16.F32.PACK_AB R7, R86, R95 ;  /* 0x0000005f5607723e */ /* 0x010fe200000000ff */
[----:B------:R-:W-:Y:S02]  /*8c40*/  FADD.FTZ R94, R94, R97 ;  /* 0x000000615e5e7221 */ /* 0x000fe40000010000 */
[----:B------:R-:W-:Y:S02]  /*8c50*/  FADD.FTZ R96, R91, R96 ;  /* 0x000000605b607221 */ /* 0x000fe40000010000 */
[----:B------:R-:W-:Y:S01]  /*8c60*/  MUFU.EX2 R111, R111 ;  /* 0x0000006f006f7308 */ /* 0x000fe20000000800 */
[----:B------:R-:W-:Y:S01]  /*8c70*/  FADD.FTZ R93, R93, R94 ;  /* 0x0000005e5d5d7221 */ /* 0x000fe20000010000 */
[----:B--2---:R-:W-:Y:S01]  /*8c80*/  HMMA.16816.F32 R16, R4, R20, R16 ;  /* 0x000000140410723c */ /* 0x004fe20000001810 */
[----:B------:R-:W-:-:S02]  /*8c90*/  FADD.FTZ R95, R95, R96 ;  /* 0x000000605f5f7221 */ /* 0x000fc40000010000 */
[----:B------:R-:W-:Y:S02]  /*8ca0*/  FADD.FTZ R92, R92, R93 ;  /* 0x0000005d5c5c7221 */ /* 0x000fe40000010000 */
[----:B------:R-:W-:Y:S01]  /*8cb0*/  FADD.FTZ R86, R86, R95 ;  /* 0x0000005f56567221 */ /* 0x000fe20000010000 */
[----:B------:R-:W-:Y:S02]  /*8cc0*/  MUFU.EX2 R126, R126 ;  /* 0x0000007e007e7308 */ /* 0x000fe40000000800 */
[C---:B------:R-:W-:Y:S01]  /*8cd0*/  HMMA.16816.F32 R20, R4.reuse, R22, R24 ;  /* 0x000000160414723c */ /* 0x040fe20000001818 */
[-C--:B------:R-:W-:Y:S01]  /*8ce0*/  FMUL.FTZ R24, R64, R98.reuse ;  /* 0x0000006240187220 */ /* 0x080fe20000410000 */
[-C--:B------:R-:W-:Y:S01]  /*8cf0*/  FMUL.FTZ R25, R65, R98.reuse ;  /* 0x0000006241197220 */ /* 0x080fe20000410000 */
[-C--:B------:R-:W-:Y:S01]  /*8d00*/  FMUL.FTZ R26, R66, R85.reuse ;  /* 0x00000055421a7220 */ /* 0x080fe20000410000 */
[-C--:B------:R-:W-:Y:S02]  /*8d10*/  FMUL.FTZ R27, R67, R85.reuse ;  /* 0x00000055431b7220 */ /* 0x080fe40000410000 */
[----:B------:R-:W2:Y:S01]  /*8d20*/  LDSM.16.MT88.4 R64, [R99+0x2000] ;  /* 0x002000006340783b */ /* 0x000ea20000004200 */
[----:B------:R-:W-:Y:S01]  /*8d30*/  MUFU.EX2 R113, R113 ;  /* 0x0000007100717308 */ /* 0x000fe20000000800 */
[C---:B-1----:R-:W-:Y:S07]  /*8d40*/  HMMA.16816.F32 R36, R4.reuse, R60, R36 ;  /* 0x0000003c0424723c */ /* 0x042fee0000001824 */
[----:B------:R-:W1:Y:S01]  /*8d50*/  MUFU.EX2 R134, R174 ;  /* 0x000000ae00867308 */ /* 0x000e620000000800 */
[C---:B------:R-:W-:Y:S01]  /*8d60*/  HMMA.16816.F32 R40, R4.reuse, R62, R40 ;  /* 0x0000003e0428723c */ /* 0x040fe20000001828 */
[----:B------:R-:W4:Y:S06]  /*8d70*/  LDSM.16.MT88.4 R60, [R151+0x6400] ;  /* 0x00640000973c783b */ /* 0x000f2c0000004200 */
[----:B------:R-:W-:Y:S01]  /*8d80*/  MUFU.EX2 R115, R115 ;  /* 0x0000007300737308 */ /* 0x000fe20000000800 */
[C---:B------:R-:W-:Y:S07]  /*8d90*/  HMMA.16816.F32 R8, R4.reuse, R12, R8 ;  /* 0x0000000c0408723c */ /* 0x040fee0000001808 */
[----:B------:R-:W5:Y:S01]  /*8da0*/  MUFU.EX2 R150, R150 ;  /* 0x0000009600967308 */ /* 0x000f620000000800 */
[C---:B------:R-:W-:Y:S01]  /*8db0*/  HMMA.16816.F32 R12, R4.reuse, R14, R76 ;  /* 0x0000000e040c723c */ /* 0x040fe2000000184c */
[----:B------:R-:W-:Y:S06]  /*8dc0*/  LDSM.16.MT88.4 R76, [R151+0x6c00] ;  /* 0x006c0000974c783b */ /* 0x000fec0000004200 */
[----:B------:R-:W-:Y:S01]  /*8dd0*/  MUFU.EX2 R127, R127 ;  /* 0x0000007f007f7308 */ /* 0x000fe20000000800 */
[C---:B------:R-:W-:Y:S07]  /*8de0*/  HMMA.16816.F32 R24, R4.reuse, R28, R24 ;  /* 0x0000001c0418723c */ /* 0x040fee0000001818 */
[----:B------:R-:W4:Y:S01]  /*8df0*/  MUFU.EX2 R152, R152 ;  /* 0x0000009800987308 */ /* 0x000f220000000800 */
[C---:B------:R-:W-:Y:S01]  /*8e00*/  HMMA.16816.F32 R28, R4.reuse, R30, R32 ;  /* 0x0000001e041c723c */ /* 0x040fe20000001820 */
[-C--:B------:R-:W-:Y:S01]  /*8e10*/  FMUL.FTZ R32, R56, R98.reuse ;  /* 0x0000006238207220 */ /* 0x080fe20000410000 */
[----:B------:R-:W-:Y:S01]  /*8e20*/  FMUL.FTZ R33, R57, R98 ;  /* 0x0000006239217220 */ /* 0x000fe20000410000 */
[-C--:B------:R-:W-:Y:S01]  /*8e30*/  FMUL.FTZ R34, R58, R85.reuse ;  /* 0x000000553a227220 */ /* 0x080fe20000410000 */
[----:B------:R-:W-:Y:S01]  /*8e40*/  FMUL.FTZ R35, R59, R85 ;  /* 0x000000553b237220 */ /* 0x000fe20000410000 */
[-C--:B------:R-:W-:Y:S01]  /*8e50*/  MOV R85, R89.reuse ;  /* 0x0000005900557202 */ /* 0x080fe20000000f00 */
[----:B------:R-:W4:Y:S01]  /*8e60*/  LDSM.16.MT88.4 R56, [R99+0x400] ;  /* 0x000400006338783b */ /* 0x000f220000004200 */
[----:B------:R-:W-:Y:S01]  /*8e70*/  MUFU.EX2 R167, R167 ;  /* 0x000000a700a77308 */ /* 0x000fe20000000800 */
[----:B---3--:R-:W-:Y:S01]  /*8e80*/  HMMA.16816.F32 R52, R4, R70, R52 ;  /* 0x000000460434723c */ /* 0x008fe20000001834 */
[----:B------:R-:W-:-:S06]  /*8e90*/  @P6 MOV R85, R89 ;  /* 0x0000005900556202 */ /* 0x000fcc0000000f00 */
[----:B------:R-:W-:Y:S01]  /*8ea0*/  MUFU.EX2 R166, R166 ;  /* 0x000000a600a67308 */ /* 0x000fe20000000800 */
[C---:B------:R-:W-:Y:S01]  /*8eb0*/  HMMA.16816.F32 R32, R4.reuse, R68, R32 ;  /* 0x000000440420723c */ /* 0x040fe20000001820 */
[----:B------:R-:W-:Y:S06]  /*8ec0*/  LDSM.16.MT88.4 R68, [R99+0x800] ;  /* 0x000800006344783b */ /* 0x000fec0000004200 */
[----:B------:R-:W-:Y:S01]  /*8ed0*/  MUFU.EX2 R133, R133 ;  /* 0x0000008500857308 */ /* 0x000fe20000000800 */
[C---:B--2---:R-:W-:Y:S07]  /*8ee0*/  HMMA.16816.F32 R44, R4.reuse, R64, R44 ;  /* 0x00000040042c723c */ /* 0x044fee000000182c */
[----:B------:R-:W2:Y:S01]  /*8ef0*/  MUFU.EX2 R168, R168 ;  /* 0x000000a800a87308 */ /* 0x000ea20000000800 */
[----:B------:R-:W-:Y:S01]  /*8f00*/  HMMA.16816.F32 R4, R4, R66, R48 ;  /* 0x000000420404723c */ /* 0x000fe20000001830 */
[----:B------:R-:W3:Y:S01]  /*8f10*/  LDSM.16.MT88.4 R64, [R151+0x7400] ;  /* 0x007400009740783b */ /* 0x000ee20000004200 */
[----:B------:R-:W-:Y:S01]  /*8f20*/  F2FP.F16.F32.PACK_AB R48, R108, R105 ;  /* 0x000000696c30723e */ /* 0x000fe200000000ff */
[----:B------:R-:W-:Y:S01]  /*8f30*/  FADD.FTZ R105, R105, R92 ;  /* 0x0000005c69697221 */ /* 0x000fe20000010000 */
[----:B-1----:R-:W-:Y:S01]  /*8f40*/  F2FP.F16.F32.PACK_AB R49, R134, R113 ;  /* 0x000000718631723e */ /* 0x002fe200000000ff */
[----:B------:R-:W-:Y:S01]  /*8f50*/  FADD.FTZ R113, R113, R86 ;  /* 0x0000005671717221 */ /* 0x000fe20000010000 */
[----:B------:R-:W-:Y:S01]  /*8f60*/  F2FP.F16.F32.PACK_AB R50, R126, R111 ;  /* 0x0000006f7e32723e */ /* 0x000fe200000000ff */
[----:B------:R-:W-:Y:S01]  /*8f70*/  MUFU.EX2 R125, R125 ;  /* 0x0000007d007d7308 */ /* 0x000fe20000000800 */
[----:B-----5:R-:W-:Y:S01]  /*8f80*/  F2FP.F16.F32.PACK_AB R51, R150, R115 ;  /* 0x000000739633723e */ /* 0x020fe200000000ff */
[----:B------:R-:W-:Y:S01]  /*8f90*/  FADD.FTZ R108, R108, R105 ;  /* 0x000000696c6c7221 */ /* 0x000fe20000010000 */
[----:B------:R-:W-:Y:S01]  /*8fa0*/  FADD.FTZ R134, R134, R113 ;  /* 0x0000007186867221 */ /* 0x000fe20000010000 */
[----:B------:R-:W-:-:S02]  /*8fb0*/  MOV R86, R90 ;  /* 0x0000005a00567202 */ /* 0x000fc40000000f00 */
[----:B------:R-:W-:Y:S01]  /*8fc0*/  FADD.FTZ R111, R111, R108 ;  /* 0x0000006c6f6f7221 */ /* 0x000fe20000010000 */
[----:B------:R-:W-:Y:S01]  /*8fd0*/  FADD.FTZ R115, R115, R134 ;  /* 0x0000008673737221 */ /* 0x000fe20000010000 */
[----:B----4-:R-:W-:Y:S01]  /*8fe0*/  HMMA.16816.F32 R8, R48, R60, R8 ;  /* 0x0000003c3008723c */ /* 0x010fe20000001808 */
[----:B------:R-:W1:Y:S01]  /*8ff0*/  MUFU.EX2 R164, R164 ;  /* 0x000000a400a47308 */ /* 0x000e620000000800 */
[----:B------:R-:W-:Y:S01]  /*9000*/  FADD.FTZ R126, R126, R111 ;  /* 0x0000006f7e7e7221 */ /* 0x000fe20000010000 */
[----:B------:R-:W-:Y:S01]  /*9010*/  FADD.FTZ R150, R150, R115 ;  /* 0x0000007396967221 */ /* 0x000fe20000010000 */
[----:B------:R-:W-:-:S04]  /*9020*/  @P6 MOV R86, R90 ;  /* 0x0000005a00566202 */ /* 0x000fc80000000f00 */
[C---:B------:R-:W-:Y:S01]  /*9030*/  HMMA.16816.F32 R12, R48.reuse, R62, R12 ;  /* 0x0000003e300c723c */ /* 0x040fe2000000180c */
[----:B------:R-:W4:Y:S01]  /*9040*/  LDSM.16.MT88.4 R60, [R99+0x1400] ;  /* 0x00140000633c783b */ /* 0x000f220000004200 */
[----:B------:R-:W-:Y:S06]  /*9050*/  MUFU.EX2 R114, R114 ;  /* 0x0000007200727308 */ /* 0x000fec0000000800 */
[C---:B------:R-:W-:Y:S02]  /*9060*/  HMMA.16816.F32 R16, R48.reuse, R56, R16 ;  /* 0x000000383010723c */ /* 0x040fe40000001810 */
[----:B------:R-:W5:Y:S06]  /*9070*/  MUFU.EX2 R153, R153 ;  /* 0x0000009900997308 */ /* 0x000f6c0000000800 */
[C---:B------:R-:W-:Y:S01]  /*9080*/  HMMA.16816.F32 R20, R48.reuse, R58, R20 ;  /* 0x0000003a3014723c */ /* 0x040fe20000001814 */
[----:B------:R-:W2:Y:S01]  /*9090*/  LDSM.16.MT88.4 R56, [R151+0x8400] ;  /* 0x008400009738783b */ /* 0x000ea20000004200 */
[----:B------:R-:W-:Y:S06]  /*90a0*/  MUFU.EX2 R110, R110 ;  /* 0x0000006e006e7308 */ /* 0x000fec0000000800 */
[C---:B---3--:R-:W-:Y:S02]  /*90b0*/  HMMA.16816.F32 R24, R48.reuse, R64, R24 ;  /* 0x000000403018723c */ /* 0x048fe40000001818 */
[----:B------:R-:W-:Y:S06]  /*90c0*/  MUFU.EX2 R107, R107 ;  /* 0x0000006b006b7308 */ /* 0x000fec0000000800 */
        /* <DEDUP_REMOVED lines=11> */
[----:B------:R-:W-:Y:S01]  /*9180*/  FADD.FTZ R127, R127, R126 ;  /* 0x0000007e7f7f7221 */ /* 0x000fe20000010000 */
[----:B------:R-:W-:Y:S01]  /*9190*/  F2FP.F16.F32.PACK_AB R5, R168, R133 ;  /* 0x00000085a805723e */ /* 0x000fe200000000ff */
[----:B------:R-:W-:Y:S01]  /*91a0*/  FADD.FTZ R133, R133, R150 ;  /* 0x0000009685857221 */ /* 0x000fe20000010000 */
[----:B------:R-:W-:Y:S01]  /*91b0*/  F2FP.F16.F32.PACK_AB R6, R166, R167 ;  /* 0x000000a7a606723e */ /* 0x000fe200000000ff */
[----:B------:R-:W-:Y:S01]  /*91c0*/  FADD.FTZ R152, R152, R127 ;  /* 0x0000007f98987221 */ /* 0x000fe20000010000 */
[----:B-1----:R-:W-:Y:S01]  /*91d0*/  F2FP.F16.F32.PACK_AB R7, R164, R125 ;  /* 0x0000007da407723e */ /* 0x002fe200000000ff */
[----:B------:R-:W-:Y:S01]  /*91e0*/  FADD.FTZ R168, R168, R133 ;  /* 0x00000085a8a87221 */ /* 0x000fe20000010000 */
[----:B------:R-:W-:Y:S01]  /*91f0*/  @P6 IADD3 R150, PT, PT, R84, -0x3, RZ ;  /* 0xfffffffd54966810 */ /* 0x000fe20007ffe0ff */
[----:B------:R-:W-:-:S02]  /*9200*/  FADD.FTZ R167, R167, R152 ;  /* 0x00000098a7a77221 */ /* 0x000fc40000010000 */
[----:B------:R-:W-:Y:S02]  /*9210*/  FADD.FTZ R125, R125, R168 ;  /* 0x000000a87d7d7221 */ /* 0x000fe40000010000 */
[----:B----4-:R-:W-:Y:S01]  /*9220*/  HMMA.16816.F32 R8, R4, R60, R8 ;  /* 0x0000003c0408723c */ /* 0x010fe20000001808 */
[----:B------:R-:W-:Y:S01]  /*9230*/  FADD.FTZ R167, R166, R167 ;  /* 0x000000a7a6a77221 */ /* 0x000fe20000010000 */
[----:B------:R-:W-:-:S06]  /*9240*/  FADD.FTZ R125, R164, R125 ;  /* 0x0000007da47d7221 */ /* 0x000fcc0000010000 */
[C---:B------:R-:W-:Y:S01]  /*9250*/  HMMA.16816.F32 R12, R4.reuse, R62, R12 ;  /* 0x0000003e040c723c */ /* 0x040fe2000000180c */
[----:B------:R-:W1:Y:S07]  /*9260*/  LDSM.16.MT88.4 R60, [R99+0x1800] ;  /* 0x00180000633c783b */ /* 0x000e6e0000004200 */
[C---:B------:R-:W-:Y:S01]  /*9270*/  HMMA.16816.F32 R72, R4.reuse, R68, R16 ;  /* 0x000000440448723c */ /* 0x040fe20000001810 */
[----:B------:R-:W3:Y:S07]  /*9280*/  LDSM.16.MT88.4 R16, [R151+0x8800] ;  /* 0x008800009710783b */ /* 0x000eee0000004200 */
[C---:B------:R-:W-:Y:S01]  /*9290*/  HMMA.16816.F32 R68, R4.reuse, R70, R20 ;  /* 0x000000460444723c */ /* 0x040fe20000001814 */
[----:B------:R-:W4:Y:S07]  /*92a0*/  LDSM.16.MT88.4 R20, [R99+0x2800] ;  /* 0x002800006314783b */ /* 0x000f2e0000004200 */
[C---:B--2---:R-:W-:Y:S08]  /*92b0*/  HMMA.16816.F32 R24, R4.reuse, R56, R24 ;  /* 0x000000380418723c */ /* 0x044ff00000001818 */
[C---:B------:R-:W-:Y:S08]  /*92c0*/  HMMA.16816.F32 R28, R4.reuse, R58, R28 ;  /* 0x0000003a041c723c */ /* 0x040ff0000000181c */
[----:B-1----:R-:W-:Y:S01]  /*92d0*/  HMMA.16816.F32 R56, R4, R60, R32 ;  /* 0x0000003c0438723c */ /* 0x002fe20000001820 */
[-CC-:B------:R-:W-:Y:S01]  /*92e0*/  FFMA.FTZ R32, R106, R104.reuse, -R103.reuse ;  /* 0x000000686a207223 */ /* 0x180fe20000010867 */
[-CC-:B------:R-:W-:Y:S01]  /*92f0*/  FFMA.FTZ R33, R102, R104.reuse, -R103.reuse ;  /* 0x0000006866217223 */ /* 0x180fe20000010867 */
[-CC-:B------:R-:W-:Y:S01]  /*9300*/  FFMA.FTZ R34, R101, R104.reuse, -R103.reuse ;  /* 0x0000006865227223 */ /* 0x180fe20000010867 */
[----:B------:R-:W-:-:S03]  /*9310*/  FFMA.FTZ R35, R100, R104, -R103 ;  /* 0x0000006864237223 */ /* 0x000fc60000010867 */
[----:B------:R-:W-:Y:S01]  /*9320*/  MUFU.EX2 R32, R32 ;  /* 0x0000002000207308 */ /* 0x000fe20000000800 */
[C---:B------:R-:W-:Y:S01]  /*9330*/  HMMA.16816.F32 R52, R4.reuse, R62, R52 ;  /* 0x0000003e0434723c */ /* 0x040fe20000001834 */
[----:B------:R-:W1:Y:S06]  /*9340*/  LDSM.16.MT88.4 R60, [R151+0x7c00] ;  /* 0x007c0000973c783b */ /* 0x000e6c0000004200 */
[----:B------:R-:W2:Y:S01]  /*9350*/  MUFU.EX2 R33, R33 ;  /* 0x0000002100217308 */ /* 0x000ea20000000800 */
[C---:B---3--:R-:W-:Y:S07]  /*9360*/  HMMA.16816.F32 R36, R4.reuse, R16, R36 ;  /* 0x000000100424723c */ /* 0x048fee0000001824 */
[----:B------:R-:W-:Y:S01]  /*9370*/  MUFU.EX2 R34, R34 ;  /* 0x0000002200227308 */ /* 0x000fe20000000800 */
[C---:B------:R-:W-:Y:S01]  /*9380*/  HMMA.16816.F32 R40, R4.reuse, R18, R40 ;  /* 0x000000120428723c */ /* 0x040fe20000001828 */
[----:B------:R-:W3:Y:S06]  /*9390*/  LDSM.16.MT88.4 R16, [R151+0x8c00] ;  /* 0x008c00009710783b */ /* 0x000eec0000004200 */
[----:B------:R-:W1:Y:S01]  /*93a0*/  MUFU.EX2 R35, R35 ;  /* 0x0000002300237308 */ /* 0x000e620000000800 */
[C---:B----4-:R-:W-:Y:S08]  /*93b0*/  HMMA.16816.F32 R44, R4.reuse, R20, R44 ;  /* 0x00000014042c723c */ /* 0x050ff0000000182c */
[----:B------:R-:W-:Y:S01]  /*93c0*/  HMMA.16816.F32 R48, R4, R22, R48 ;  /* 0x000000160430723c */ /* 0x000fe20000001830 */
[----:B-----5:R-:W-:Y:S01]  /*93d0*/  F2FP.F16.F32.PACK_AB R4, R153, R114 ;  /* 0x000000729904723e */ /* 0x020fe200000000ff */
[----:B------:R-:W4:Y:S01]  /*93e0*/  LDSM.16.MT88.4 R20, [R99+0xc00] ;  /* 0x000c00006314783b */ /* 0x000f220000004200 */
        /* <DEDUP_REMOVED lines=8> */
[----:B------:R-:W-:Y:S01]  /*9470*/  FADD.FTZ R34, R34, R33 ;  /* 0x0000002122227221 */ /* 0x000fe20000010000 */
[----:B------:R-:W-:Y:S01]  /*9480*/  HMMA.16816.F32 R80, R4, R76, R8 ;  /* 0x0000004c0450723c */ /* 0x000fe20000001808 */
[----:B------:R-:W1:Y:S01]  /*9490*/  LDSM.16.MT88.4 R8, [R99+0x1c00] ;  /* 0x001c00006308783b */ /* 0x000e620000004200 */
[----:B------:R-:W-:Y:S01]  /*94a0*/  FADD.FTZ R158, R107, R110 ;  /* 0x0000006e6b9e7221 */ /* 0x000fe20000010000 */
[----:B------:R-:W-:-:S05]  /*94b0*/  FADD.FTZ R165, R35, R34 ;  /* 0x0000002223a57221 */ /* 0x000fca0000010000 */
        /* <DEDUP_REMOVED lines=14> */
.L_x_10285:
[----:B------:R-:W-:-:S07]  /*95a0*/  IADD3 R150, PT, PT, R88, -0x1, RZ ;  /* 0xffffffff58967810 */ /* 0x000fce0007ffe0ff */
.L_x_10294:
[----:B------:R-:W-:Y:S05]  /*95b0*/  BSYNC B2 ;  /* 0x0000000000027941 */ /* 0x000fea0003800000 */
.L_x_10284:
        /* <DEDUP_REMOVED lines=15> */
.L_x_10302:
        /* <DEDUP_REMOVED lines=78> */
.L_x_10297:
[----:B------:R-:W-:Y:S05]  /*9b90*/  BSYNC.RECONVERGENT B0 ;  /* 0x0000000000007941 */ /* 0x000fea0003800200 */
.L_x_10296:
        /* <DEDUP_REMOVED lines=15> */
[----:B------:R-:W-:Y:S02]  /*9c90*/  LOP3.LUT R129, R132, 0x40, RZ, 0xfc, !PT ;  /* 0x0000004084817812 */ /* 0x000fe400078efcff */
[-C--:B------:R-:W-:Y:S01]  /*9ca0*/  ISETP.GE.AND P5, PT, R130, R155.reuse, PT ;  /* 0x0000009b8200720c */ /* 0x080fe20003fa6270 */
[----:B-1----:R-:W-:Y:S01]  /*9cb0*/  ULEA UR6, UR6, UR7, 0x18 ;  /* 0x0000000706067291 */ /* 0x002fe2000f8ec0ff */
[----:B------:R-:W-:Y:S02]  /*9cc0*/  ISETP.GE.AND P4, PT, R129, R155, PT ;  /* 0x0000009b8100720c */ /* 0x000fe40003f86270 */
[----:B------:R-:W-:Y:S02]  /*9cd0*/  LEA R166, P0, R137, R144, 0x1 ;  /* 0x0000009089a67211 */ /* 0x000fe400078008ff */
[----:B------:R-:W-:Y:S01]  /*9ce0*/  SHF.R.U32.HI R122, RZ, 0x1, R120 ;  /* 0x00000001ff7a7819 */ /* 0x000fe20000011678 */
[----:B------:R-:W-:Y:S01]  /*9cf0*/  IMAD.U32 R124, RZ, RZ, UR6 ;  /* 0x00000006ff7c7e24 */ /* 0x000fe2000f8e00ff */
[----:B------:R-:W-:Y:S02]  /*9d00*/  SHF.L.U32 R121, R120, 0x2, RZ ;  /* 0x0000000278797819 */ /* 0x000fe400000006ff */
[----:B------:R-:W-:Y:S02]  /*9d10*/  LOP3.LUT R123, R87, 0x3e00, RZ, 0xc0, !PT ;  /* 0x00003e00577b7812 */ /* 0x000fe400078ec0ff */
[----:B------:R-:W-:Y:S02]  /*9d20*/  LEA R157, R167, R124, 0x1 ;  /* 0x0000007ca79d7211 */ /* 0x000fe400078e08ff */
[-C--:B------:R-:W-:Y:S01]  /*9d30*/  LEA.HI.X R167, R137, R145.reuse, R138, 0x1, P0 ;  /* 0x0000009189a77211 */ /* 0x080fe200000f0c8a */
        /* <DEDUP_REMOVED lines=74> */
[----:B------:R-:W3:Y:S06]  /*a1e0*/  LDSM.16.M88.4 R88, [R85+0x3c00] ;  /* 0x003c00005558783b */ /* 0x000eec0000000200 */
[----:B------:R-:W4:Y:S01]  /*a1f0*/  LDSM.16.M88.4 R104, [R87+0x4400] ;  /* 0x004400005768783b */ /* 0x000f220000000200 */
[C---:B------:R-:W-:Y:S08]  /*a200*/  HMMA.16816.F32 R4, R108.reuse, R112, R4 ;  /* 0x000000706c04723c */ /* 0x040ff00000001804 */
[C---:B------:R-:W-:Y:S01]  /*a210*/  HMMA.16816.F32 R8, R108.reuse, R114, R8 ;  /* 0x000000726c08723c */ /* 0x040fe20000001808 */
[----:B------:R-:W5:Y:S07]  /*a220*/  LDSM.16.M88.4 R112, [R87+0x4800] ;  /* 0x004800005770783b */ /* 0x000f6e0000000200 */
[C---:B--2---:R-:W-:Y:S08]  /*a230*/  HMMA.16816.F32 R12, R108.reuse, R116, R12 ;  /* 0x000000746c0c723c */ /* 0x044ff0000000180c */
[C---:B------:R-:W-:Y:S08]  /*a240*/  HMMA.16816.F32 R16, R108.reuse, R118, R16 ;  /* 0x000000766c10723c */ /* 0x040ff00000001810 */
[C---:B------:R-:W-:Y:S08]  /*a250*/  HMMA.16816.F32 R20, R108.reuse, R92, R20 ;  /* 0x0000005c6c14723c */ /* 0x040ff00000001814 */
[C---:B------:R-:W-:Y:S01]  /*a260*/  HMMA.16816.F32 R24, R108.reuse, R94, R24 ;  /* 0x0000005e6c18723c */ /* 0x040fe20000001818 */
[----:B------:R-:W-:Y:S07]  /*a270*/  LDSM.16.M88.4 R92, [R86+0x1000] ;  /* 0x00100000565c783b */ /* 0x000fee0000000200 */
[C---:B---3--:R-:W-:Y:S08]  /*a280*/  HMMA.16816.F32 R28, R108.reuse, R88, R28 ;  /* 0x000000586c1c723c */ /* 0x048ff0000000181c */
[----:B------:R-:W-:Y:S01]  /*a290*/  HMMA.16816.F32 R32, R108, R90, R32 ;  /* 0x0000005a6c20723c */ /* 0x000fe20000001820 */
[----:B------:R-:W2:Y:S06]  /*a2a0*/  LDSM.16.M88.4 R88, [R87+0x4c00] ;  /* 0x004c00005758783b */ /* 0x000eac0000000200 */
[----:B------:R-:W-:Y:S01]  /*a2b0*/  LDSM.16.M88.4 R108, [R85+0x4800] ;  /* 0x00480000556c783b */ /* 0x000fe20000000200 */
        /* <DEDUP_REMOVED lines=9> */
[C---:B--2---:R-:W-:Y:S08]  /*a350*/  HMMA.16816.F32 R28, R96.reuse, R88, R28 ;  /* 0x00000058601c723c */ /* 0x044ff0000000181c */
[----:B------:R-:W-:Y:S01]  /*a360*/  HMMA.16816.F32 R32, R96, R90, R32 ;  /* 0x0000005a6020723c */ /* 0x000fe20000001820 */
[----:B------:R-:W-:Y:S06]  /*a370*/  LDSM.16.M88.4 R88, [R127+0x2000] ;  /* 0x002000007f58783b */ /* 0x000fec0000000200 */
[----:B------:R-:W2:Y:S01]  /*a380*/  LDSM.16.M88.4 R96, [R87+0x5000] ;  /* 0x005000005760783b */ /* 0x000ea20000000200 */
        /* <DEDUP_REMOVED lines=10> */
[----:B------:R-:W-:Y:S01]  /*a430*/  HMMA.16816.F32 R32, R92, R114, R32 ;  /* 0x000000725c20723c */ /* 0x000fe20000001820 */
[----:B------:R-:W5:Y:S06]  /*a440*/  LDSM.16.M88.4 R92, [R87+0x5c00] ;  /* 0x005c0000575c783b */ /* 0x000f6c0000000200 */
[----:B------:R-:W1:Y:S01]  /*a450*/  LDSM.16.M88.4 R112, [R85+0x5000] ;  /* 0x005000005570783b */ /* 0x000e620000000200 */
        /* <DEDUP_REMOVED lines=8> */
[----:B------:R-:W2:Y:S06]  /*a4e0*/  LDSM.16.M88.4 R88, [R85+0x5400] ;  /* 0x005400005558783b */ /* 0x000eac0000000200 */
[----:B------:R-:W3:Y:S01]  /*a4f0*/  LDSM.16.M88.4 R92, [R85+0x5800] ;  /* 0x00580000555c783b */ /* 0x000ee20000000200 */
[C---:B-1----:R-:W-:Y:S08]  /*a500*/  HMMA.16816.F32 R4, R108.reuse, R112, R4 ;  /* 0x000000706c04723c */ /* 0x042ff00000001804 */
[C---:B------:R-:W-:Y:S11]  /*a510*/  HMMA.16816.F32 R8, R108.reuse, R114, R8 ;  /* 0x000000726c08723c */ /* 0x040ff60000001808 */
[-C--:B------:R-:W-:Y:S01]  /*a520*/  FMUL.FTZ R167, R4, R164.reuse ;  /* 0x000000a404a77220 */ /* 0x080fe20000410000 */
        /* <DEDUP_REMOVED lines=8> */
[----:B------:R-:W4:Y:S01]  /*a5b0*/  MUFU.TANH R169, R169 ;  /* 0x000000a900a97308 */ /* 0x000f220000002400 */
[C---:B--2---:R-:W-:Y:S09]  /*a5c0*/  HMMA.16816.F32 R12, R108.reuse, R88, R12 ;  /* 0x000000586c0c723c */ /* 0x044ff2000000180c */
[----:B------:R-:W2:Y:S01]  /*a5d0*/  MUFU.TANH R173, R173 ;  /* 0x000000ad00ad7308 */ /* 0x000ea20000002400 */
[C---:B------:R-:W-:Y:S01]  /*a5e0*/  HMMA.16816.F32 R16, R108.reuse, R90, R16 ;  /* 0x0000005a6c10723c */ /* 0x040fe20000001810 */
[----:B------:R-:W5:Y:S01]  /*a5f0*/  LDSM.16.M88.4 R88, [R85+0x5c00] ;  /* 0x005c00005558783b */ /* 0x000f620000000200 */
[----:B------:R-:W-:Y:S07]  /*a600*/  DEPBAR.LE SB0, 0x0 ;  /* 0x000080000000791a */ /* 0x000fee0000000000 */
[----:B------:R-:W1:Y:S01]  /*a610*/  MUFU.TANH R171, R171 ;  /* 0x000000ab00ab7308 */ /* 0x000e620000002400 */
        /* <DEDUP_REMOVED lines=25> */
[----:B------:R-:W-:Y:S09]  /*a7b0*/  HMMA.16816.F32 R32, R108, R90, R32 ;  /* 0x0000005a6c20723c */ /* 0x000ff20000001820 */
        /* <DEDUP_REMOVED lines=10> */
[----:B------:R-:W-:Y:S09]  /*a860*/  FMUL.FTZ R164, R35, R164 ;  /* 0x000000a423a47220 */ /* 0x000ff20000410000 */
        /* <DEDUP_REMOVED lines=97> */
.L_x_10301:
[----:B------:R-:W-:Y:S05]  /*ae80*/  BSYNC.RECONVERGENT B0 ;  /* 0x0000000000007941 */ /* 0x000fea0003800200 */
.L_x_10300:
        /* <DEDUP_REMOVED lines=37> */
.L_x_10299:
[----:B------:R-:W-:Y:S05]  /*b0e0*/  BSYNC.RECONVERGENT B1 ;  /* 0x0000000000017941 */ /* 0x000fea0003800200 */
.L_x_10298:
[----:B------:R-:W-:Y:S01]  /*b0f0*/  IABS R28, R152 ;  /* 0x00000098001c7213 */ /* 0x000fe20000000000 */
[----:B------:R-:W3:Y:S01]  /*b100*/  LD.E R87, desc[UR4][R2.64+0xdc] ;  /* 0x0000dc0402577980 */ /* 0x000ee2000c101900 */
[----:B------:R-:W-:Y:S01]  /*b110*/  LOP3.LUT R125, R125, 0x120, R126, 0xf8, !PT ;  /* 0x000001207d7d7812 */ /* 0x000fe200078ef87e */
[----:B--2---:R-:W-:Y:S01]  /*b120*/  VIADD R4, R152, 0x20 ;  /* 0x0000002098047836 */ /* 0x004fe20000000000 */
[----:B------:R-:W-:Y:S01]  /*b130*/  I2FP.F32.S32 R28, R28 ;  /* 0x0000001c001c7245 */ /* 0x000fe20000201400 */
[C---:B------:R-:W-:Y:S02]  /*b140*/  VIADD R14, R153.reuse, 0xfffffff9 ;  /* 0xfffffff9990e7836 */ /* 0x040fe40000000000 */
[C---:B------:R-:W-:Y:S01]  /*b150*/  VIADD R22, R153.reuse, 0xfffffff0 ;  /* 0xfffffff099167836 */ /* 0x040fe20000000000 */
[----:B------:R-:W-:Y:S01]  /*b160*/  IABS R4, R4 ;  /* 0x0000000400047213 */ /* 0x000fe20000000000 */
[C---:B------:R-:W-:Y:S01]  /*b170*/  VIADD R20, R153.reuse, 0xfffffff1 ;  /* 0xfffffff199147836 */ /* 0x040fe20000000000 */
[----:B------:R-:W-:Y:S01]  /*b180*/  ISETP.GE.AND P0, PT, R14, R134, PT ;  /* 0x000000860e00720c */ /* 0x000fe20003f06270 */
[----:B------:R-:W-:Y:S01]  /*b190*/  VIADD R12, R153, 0x8 ;  /* 0x00000008990c7836 */ /* 0x000fe20000000000 */
[----:B------:R-:W-:Y:S01]  /*b1a0*/  I2FP.F32.S32 R4, R4 ;  /* 0x0000000400047245 */ /* 0x000fe20000201400 */
[----:B------:R-:W-:Y:S02]  /*b1b0*/  VIADD R6, R152, 0x21 ;  /* 0x0000002198067836 */ /* 0x000fe40000000000 */
[CC--:B-1----:R-:W-:Y:S01]  /*b1c0*/  FFMA.FTZ R195, -R154.reuse, R28.reuse, R195 ;  /* 0x0000001c9ac37223 */ /* 0x0c2fe200000101c3 */
[----:B------:R-:W-:Y:S02]  /*b1d0*/  IMAD R96, R125, 0x2, R124 ;  /* 0x000000027d607824 */ /* 0x000fe400078e027c */
[C---:B------:R-:W-:Y:S01]  /*b1e0*/  FFMA.FTZ R28, -R154.reuse, R28, R215 ;  /* 0x0000001c9a1c7223 */ /* 0x040fe200000101d7 */
[----:B------:R-:W-:Y:S01]  /*b1f0*/  FFMA.FTZ R171, -R154, R4, R171 ;  /* 0x000000049aab7223 */ /* 0x000fe200000101ab */
[----:B------:R-:W-:Y:S01]  /*b200*/  IABS R6, R6 ;  /* 0x0000000600067213 */ /* 0x000fe20000000000 */
[C---:B------:R-:W-:Y:S01]  /*b210*/  VIADD R4, R152.reuse, 0x11 ;  /* 0x0000001198047836 */ /* 0x040fe20000000000 */
[----:B------:R-:W-:Y:S01]  /*b220*/  FSEL R115, R195, -INF , P0 ;  /* 0xff800000c3737808 */ /* 0x000fe20000000000 */
[C---:B------:R-:W-:Y:S01]  /*b230*/  VIADD R5, R153.reuse, 0xffffffe0 ;  /* 0xffffffe099057836 */ /* 0x040fe20000000000 */
[----:B------:R-:W-:Y:S01]  /*b240*/  I2FP.F32.S32 R6, R6 ;  /* 0x0000000600067245 */ /* 0x000fe20000201400 */
[----:B------:R-:W-:Y:S01]  /*b250*/  VIADD R8, R152, 0x19 ;  /* 0x0000001998087836 */ /* 0x000fe20000000000 */
[----:B------:R-:W-:Y:S01]  /*b260*/  IABS R4, R4 ;  /* 0x0000000400047213 */ /* 0x000fe20000000000 */
        /* <DEDUP_REMOVED lines=8> */
[C---:B------:R-:W-:Y:S01]  /*b2f0*/  VIADD R16, R153.reuse, 0xfffffff8 ;  /* 0xfffffff899107836 */ /* 0x040fe20000000000 */
[----:B------:R-:W-:Y:S01]  /*b300*/  IABS R8, R8 ;  /* 0x0000000800087213 */ /* 0x000fe20000000000 */
[----:B------:R-:W-:Y:S01]  /*b310*/  VIADD R97, R96, 0x6020 ;  /* 0x0000602060617836 */ /* 0x000fe20000000000 */
[----:B------:R-:W-:Y:S01]  /*b320*/  I2FP.F32.S32 R4, R4 ;  /* 0x0000000400047245 */ /* 0x000fe20000201400 */
[----:B------:R-:W-:Y:S01]  /*b330*/  FFMA.FTZ R173, -R154, R6, R173 ;  /* 0x000000069aad7223 */ /* 0x000fe200000101ad */
[C---:B------:R-:W-:Y:S01]  /*b340*/  VIADD R5, R152.reuse, 0x18 ;  /* 0x0000001898057836 */ /* 0x040fe20000000000 */
[----:B------:R-:W-:Y:S01]  /*b350*/  I2FP.F32.S32 R8, R8 ;  /* 0x0000000800087245 */ /* 0x000fe20000201400 */
[----:B------:R-:W-:Y:S02]  /*b360*/  VIADD R7, R152, 0x10 ;  /* 0x0000001098077836 */ /* 0x000fe40000000000 */
[-C--:B------:R-:W-:Y:S01]  /*b370*/  FFMA.FTZ R175, -R154, R4.reuse, R175 ;  /* 0x000000049aaf7223 */ /* 0x080fe200000101af */
[----:B------:R-:W-:Y:S02]  /*b380*/  VIADD R6, R152, 0x9 ;  /* 0x0000000998067836 */ /* 0x000fe40000000000 */
[----:B------:R-:W-:Y:S01]  /*b390*/  FFMA.FTZ R187, -R154, R4, R187 ;  /* 0x000000049abb7223 */ /* 0x000fe200000101bb */
[----:B------:R-:W-:Y:S01]  /*b3a0*/  IABS R5, R5 ;  /* 0x0000000500057213 */ /* 0x000fe20000000000 */
[----:B------:R-:W-:Y:S01]  /*b3b0*/  VIADD R4, R152, 0x8 ;  /* 0x0000000898047836 */ /* 0x000fe20000000000 */
[----:B------:R-:W-:Y:S01]  /*b3c0*/  IABS R7, R7 ;  /* 0x0000000700077213 */ /* 0x000fe20000000000 */
[C---:B------:R-:W-:Y:S01]  /*b3d0*/  FFMA.FTZ R167, -R154.reuse, R8, R167 ;  /* 0x000000089aa77223 */ /* 0x040fe200000101a7 */
[----:B------:R-:W-:Y:S01]  /*b3e0*/  IABS R6, R6 ;  /* 0x0000000600067213 */ /* 0x000fe20000000000 */
[----:B------:R-:W-:Y:S01]  /*b3f0*/  FFMA.FTZ R179, -R154, R8, R179 ;  /* 0x000000089ab37223 */ /* 0x000fe200000101b3 */
[----:B------:R-:W-:Y:S01]  /*b400*/  I2FP.F32.S32 R5, R5 ;  /* 0x0000000500057245 */ /* 0x000fe20000201400 */
[----:B------:R-:W-:Y:S01]  /*b410*/  VIADD R30, R152, 0xfffffff9 ;  /* 0xfffffff9981e7836 */ /* 0x000fe20000000000 */
[----:B------:R-:W-:Y:S01]  /*b420*/  I2FP.F32.S32 R8, R7 ;  /* 0x0000000700087245 */ /* 0x000fe20000201400 */
[----:B------:R-:W-:Y:S01]  /*b430*/  VIADD R10, R153, 0x9 ;  /* 0x00000009990a7836 */ /* 0x000fe20000000000 */
[----:B------:R-:W-:Y:S01]  /*b440*/  I2FP.F32.S32 R6, R6 ;  /* 0x0000000600067245 */ /* 0x000fe20000201400 */
[CC--:B------:R-:W-:Y:S01]  /*b450*/  FFMA.FTZ R169, -R154.reuse, R5.reuse, R169 ;  /* 0x000000059aa97223 */ /* 0x0c0fe200000101a9 */
[----:B------:R-:W-:Y:S01]  /*b460*/  IABS R7, R4 ;  /* 0x0000000400077213 */ /* 0x000fe20000000000 */
[----:B------:R-:W-:Y:S01]  /*b470*/  FFMA.FTZ R181, -R154, R5, R181 ;  /* 0x000000059ab57223 */ /* 0x000fe200000101b5 */
[----:B------:R-:W-:Y:S01]  /*b480*/  ISETP.GE.AND P0, PT, R18, R133, PT ;  /* 0x000000851200720c */ /* 0x000fe20003f06270 */
[CC--:B------:R-:W-:Y:S01]  /*b490*/  FFMA.FTZ R193, -R154.reuse, R6.reuse, R193 ;  /* 0x000000069ac17223 */ /* 0x0c0fe200000101c1 */
[----:B------:R-:W-:Y:S01]  /*b4a0*/  I2FP.F32.S32 R7, R7 ;  /* 0x0000000700077245 */ /* 0x000fe20000201400 */
[----:B------:R-:W-:Y:S01]  /*b4b0*/  FFMA.FTZ R183, -R154, R6, R183 ;  /* 0x000000069ab77223 */ /* 0x000fe200000101b7 */
[----:B------:R-:W-:Y:S01]  /*b4c0*/  FSEL R28, R28, -INF , P0 ;  /* 0xff8000001c1c7808 */ /* 0x000fe20000000000 */
[----:B------:R-:W-:Y:S01]  /*b4d0*/  VIADD R5, R152, 0x1 ;  /* 0x0000000198057836 */ /* 0x000fe20000000000 */
[----:B------:R-:W-:Y:S01]  /*b4e0*/  ISETP.GE.AND P0, PT, R26, R134, PT ;  /* 0x000000861a00720c */ /* 0x000fe20003f06270 */
[----:B------:R-:W-:Y:S02]  /*b4f0*/  VIADD R6, R152, 0xfffffff8 ;  /* 0xfffffff898067836 */ /* 0x000fe40000000000 */
[CC--:B------:R-:W-:Y:S01]  /*b500*/  FFMA.FTZ R185, -R154.reuse, R7.reuse, R185 ;  /* 0x000000079ab97223 */ /* 0x0c0fe200000101b9 */
[C---:B------:R-:W-:Y:S01]  /*b510*/  FFMA.FTZ R197, -R154.reuse, R7, R197 ;  /* 0x000000079ac57223 */ /* 0x040fe200000101c5 */
[----:B------:R-:W-:Y:S01]  /*b520*/  FFMA.FTZ R177, -R154, R8, R177 ;  /* 0x000000089ab17223 */ /* 0x000fe200000101b1 */
[----:B------:R-:W-:Y:S01]  /*b530*/  FSEL R19, R169, -INF , P0 ;  /* 0xff800000a9137808 */ /* 0x000fe20000000000 */
[C---:B------:R-:W-:Y:S01]  /*b540*/  VIADD R7, R152.reuse, 0xfffffff1 ;  /* 0xfffffff198077836 */ /* 0x040fe20000000000 */
[----:B------:R-:W-:Y:S01]  /*b550*/  IABS R4, R5 ;  /* 0x0000000500047213 */ /* 0x000fe20000000000 */
[----:B------:R-:W-:Y:S01]  /*b560*/  VIADD R5, R152, 0xffffffe0 ;  /* 0xffffffe098057836 */ /* 0x000fe20000000000 */
[----:B------:R-:W-:Y:S01]  /*b570*/  ISETP.GE.AND P0, PT, R23, R134, PT ;  /* 0x000000861700720c */ /* 0x000fe20003f06270 */
[----:B------:R-:W-:Y:S01]  /*b580*/  FFMA.FTZ R189, -R154, R8, R189 ;  /* 0x000000089abd7223 */ /* 0x000fe200000101bd */
[----:B------:R-:W-:Y:S01]  /*b590*/  IABS R6, R6 ;  /* 0x0000000600067213 */ /* 0x000fe20000000000 */
[----:B------:R-:W-:Y:S01]  /*b5a0*/  VIADD R151, R151, 0xffffffc0 ;  /* 0xffffffc097977836 */ /* 0x000fe20000000000 */
[----:B------:R-:W-:Y:S02]  /*b5b0*/  FSEL R11, R177, -INF , P0 ;  /* 0xff800000b10b7808 */ /* 0x000fe40000000000 */
[----:B------:R-:W-:Y:S02]  /*b5c0*/  I2FP.F32.S32 R6, R6 ;  /* 0x0000000600067245 */ /* 0x000fe40000201400 */
[----:B------:R-:W-:Y:S02]  /*b5d0*/  IABS R7, R7 ;  /* 0x0000000700077213 */ /* 0x000fe40000000000 */
[----:B------:R-:W-:Y:S01]  /*b5e0*/  ISETP.GE.AND P0, PT, R22, R134, PT ;  /* 0x000000861600720c */ /* 0x000fe20003f06270 */
[C---:B------:R-:W-:Y:S01]  /*b5f0*/  FFMA.FTZ R29, -R154.reuse, R6, R211 ;  /* 0x000000069a1d7223 */ /* 0x040fe200000101d3 */
[----:B------:R-:W-:Y:S01]  /*b600*/  IABS R30, R30 ;  /* 0x0000001e001e7213 */ /* 0x000fe20000000000 */
[----:B------:R-:W-:Y:S01]  /*b610*/  FFMA.FTZ R201, -R154, R6, R201 ;  /* 0x000000069ac97223 */ /* 0x000fe200000101c9 */
[----:B------:R-:W-:Y:S01]  /*b620*/  IABS R5, R5 ;  /* 0x0000000500057213 */ /* 0x000fe20000000000 */
[----:B------:R-:W-:Y:S01]  /*b630*/  VIADD R6, R152, 0xfffffff0 ;  /* 0xfffffff098067836 */ /* 0x000fe20000000000 */
[----:B------:R-:W-:Y:S02]  /*b640*/  I2FP.F32.S32 R7, R7 ;  /* 0x0000000700077245 */ /* 0x000fe40000201400 */
[----:B------:R-:W-:Y:S02]  /*b650*/  I2FP.F32.S32 R30, R30 ;  /* 0x0000001e001e7245 */ /* 0x000fe40000201400 */
[----:B------:R-:W-:Y:S01]  /*b660*/  FSEL R27, R183, -INF , P0 ;  /* 0xff800000b71b7808 */ /* 0x000fe20000000000 */
[C---:B------:R-:W-:Y:S01]  /*b670*/  FFMA.FTZ R209, -R154.reuse, R7, R209 ;  /* 0x000000079ad17223 */ /* 0x040fe200000101d1 */
[----:B------:R-:W-:Y:S01]  /*b680*/  I2FP.F32.S32 R5, R5 ;  /* 0x0000000500057245 */ /* 0x000fe20000201400 */
[C---:B------:R-:W-:Y:S01]  /*b690*/  FFMA.FTZ R117, -R154.reuse, R7, R117 ;  /* 0x000000079a757223 */ /* 0x040fe20000010175 */
[----:B------:R-:W-:Y:S01]  /*b6a0*/  ISETP.GE.AND P0, PT, R23, R133, PT ;  /* 0x000000851700720c */ /* 0x000fe20003f06270 */
[C---:B------:R-:W-:Y:S01]  /*b6b0*/  FFMA.FTZ R199, -R154.reuse, R30, R199 ;  /* 0x0000001e9ac77223 */ /* 0x040fe200000101c7 */
[----:B------:R-:W-:Y:S01]  /*b6c0*/  FSEL R17, R173, -INF , P4 ;  /* 0xff800000ad117808 */ /* 0x000fe20002000000 */
[----:B------:R-:W-:Y:S01]  /*b6d0*/  FFMA.FTZ R108, -R154, R5, R108 ;  /* 0x000000059a6c7223 */ /* 0x000fe2000001016c */
[----:B------:R-:W-:Y:S01]  /*b6e0*/  I2FP.F32.S32 R4, R4 ;  /* 0x0000000400047245 */ /* 0x000fe20000201400 */
[----:B------:R-:W-:Y:S01]  /*b6f0*/  VIADD R5, R152, 0xffffffe8 ;  /* 0xffffffe898057836 */ /* 0x000fe20000000000 */
[----:B------:R-:W-:Y:S01]  /*b700*/  ISETP.GE.AND P4, PT, R20, R134, PT ;  /* 0x000000861400720c */ /* 0x000fe20003f86270 */
[C---:B------:R-:W-:Y:S01]  /*b710*/  FFMA.FTZ R30, -R154.reuse, R30, R213 ;  /* 0x0000001e9a1e7223 */ /* 0x040fe200000101d5 */
[----:B------:R-:W-:Y:S01]  /*b720*/  FSEL R7, R181, -INF , P0 ;  /* 0xff800000b5077808 */ /* 0x000fe20000000000 */
[C---:B------:R-:W-:Y:S01]  /*b730*/  FFMA.FTZ R191, -R154.reuse, R4, R191 ;  /* 0x000000049abf7223 */ /* 0x040fe200000101bf */
[----:B------:R-:W-:Y:S01]  /*b740*/  ISETP.GE.AND P0, PT, R153, R134, PT ;  /* 0x000000869900720c */ /* 0x000fe20003f06270 */
[----:B------:R-:W-:Y:S01]  /*b750*/  FFMA.FTZ R203, -R154, R4, R203 ;  /* 0x000000049acb7223 */ /* 0x000fe200000101cb */
[----:B------:R-:W-:Y:S01]  /*b760*/  IABS R6, R6 ;  /* 0x0000000600067213 */ /* 0x000fe20000000000 */
[----:B------:R-:W-:Y:S01]  /*b770*/  VIADD R4, R152, 0xffffffe1 ;  /* 0xffffffe198047836 */ /* 0x000fe20000000000 */
[----:B------:R-:W-:Y:S02]  /*b780*/  FSEL R21, R167, -INF , P1 ;  /* 0xff800000a7157808 */ /* 0x000fe40000800000 */
[-C--:B------:R-:W-:Y:S02]  /*b790*/  ISETP.GE.AND P1, PT, R24, R134.reuse, PT ;  /* 0x000000861800720c */ /* 0x080fe40003f26270 */
[----:B------:R-:W-:Y:S02]  /*b7a0*/  FSEL R25, R185, -INF , P4 ;  /* 0xff800000b9197808 */ /* 0x000fe40002000000 */
[----:B------:R-:W-:Y:S02]  /*b7b0*/  ISETP.GE.AND P4, PT, R16, R134, PT ;  /* 0x000000861000720c */ /* 0x000fe40003f86270 */
[----:B------:R-:W-:Y:S02]  /*b7c0*/  FSEL R181, R199, -INF , P0 ;  /* 0xff800000c7b57808 */ /* 0x000fe40000000000 */
[----:B------:R-:W-:Y:S02]  /*b7d0*/  I2FP.F32.S32 R6, R6 ;  /* 0x0000000600067245 */ /* 0x000fe40000201400 */
[----:B------:R-:W-:Y:S02]  /*b7e0*/  ISETP.GE.AND P0, PT, R14, R133, PT ;  /* 0x000000850e00720c */ /* 0x000fe40003f06270 */
[----:B------:R-:W-:Y:S01]  /*b7f0*/  IABS R5, R5 ;  /* 0x0000000500057213 */ /* 0x000fe20000000000 */
[CC--:B------:R-:W-:Y:S01]  /*b800*/  FFMA.FTZ R207, -R154.reuse, R6.reuse, R207 ;  /* 0x000000069acf7223 */ /* 0x0c0fe200000101cf */
[----:B------:R-:W-:Y:S01]  /*b810*/  FSEL R13, R175, -INF , P1 ;  /* 0xff800000af0d7808 */ /* 0x000fe20000800000 */
[----:B------:R-:W-:Y:S01]  /*b820*/  FFMA.FTZ R113, -R154, R6, R113 ;  /* 0x000000069a717223 */ /* 0x000fe20000010171 */
[-C--:B------:R-:W-:Y:S01]  /*b830*/  ISETP.GE.AND P1, PT, R26, R133.reuse, PT ;  /* 0x000000851a00720c */ /* 0x080fe20003f26270 */
[----:B------:R-:W-:Y:S01]  /*b840*/  VIADD R6, R153, 0x11 ;  /* 0x0000001199067836 */ /* 0x000fe20000000000 */
[----:B------:R-:W-:Y:S02]  /*b850*/  FSEL R191, R191, -INF , P4 ;  /* 0xff800000bfbf7808 */ /* 0x000fe40002000000 */
[----:B------:R-:W-:Y:S02]  /*b860*/  ISETP.GE.AND P4, PT, R20, R133, PT ;  /* 0x000000851400720c */ /* 0x000fe40003f86270 */
[----:B------:R-:W-:Y:S02]  /*b870*/  FSEL R183, R197, -INF , P0 ;  /* 0xff800000c5b77808 */ /* 0x000fe40000000000 */
[----:B------:R-:W-:Y:S02]  /*b880*/  I2FP.F32.S32 R5, R5 ;  /* 0x0000000500057245 */ /* 0x000fe40000201400 */
[----:B------:R-:W-:Y:S02]  /*b890*/  ISETP.GE.AND P0, PT, R10, R134, PT ;  /* 0x000000860a00720c */ /* 0x000fe40003f06270 */
[----:B------:R-:W-:Y:S01]  /*b8a0*/  FSEL R15, R171, -INF , P1 ;  /* 0xff800000ab0f7808 */ /* 0x000fe20000800000 */
[----:B------:R-:W-:Y:S01]  /*b8b0*/  FFMA.FTZ R119, -R154, R5, R119 ;  /* 0x000000059a777223 */ /* 0x000fe20000010177 */
[----:B------:R-:W-:Y:S01]  /*b8c0*/  ISETP.GE.AND P1, PT, R24, R133, PT ;  /* 0x000000851800720c */ /* 0x000fe20003f26270 */
[----:B------:R-:W-:Y:S01]  /*b8d0*/  FFMA.FTZ R88, -R154, R5, R88 ;  /* 0x000000059a587223 */ /* 0x000fe20000010158 */
[----:B------:R-:W-:Y:S01]  /*b8e0*/  FSEL R33, R189, -INF , P4 ;  /* 0xff800000bd217808 */ /* 0x000fe20002000000 */
[----:B------:R-:W-:Y:S01]  /*b8f0*/  VIADD R5, R153, 0x19 ;  /* 0x0000001999057836 */ /* 0x000fe20000000000 */
[----:B------:R-:W-:Y:S01]  /*b900*/  IABS R8, R4 ;  /* 0x0000000400087213 */ /* 0x000fe20000000000 */
[----:B------:R-:W-:Y:S01]  /*b910*/  VIADD R4, R152, 0xffffffe9 ;  /* 0xffffffe998047836 */ /* 0x000fe20000000000 */
[-C--:B------:R-:W-:Y:S01]  /*b920*/  ISETP.GE.AND P4, PT, R18, R134.reuse, PT ;  /* 0x000000861200720c */ /* 0x080fe20003f86270 */
[----:B------:R-:W-:Y:S01]  /*b930*/  VIADD R152, R152, 0x40 ;  /* 0x0000004098987836 */ /* 0x000fe20000000000 */
[----:B------:R-:W-:Y:S02]  /*b940*/  FSEL R167, R207, -INF , P0 ;  /* 0xff800000cfa77808 */ /* 0x000fe40000000000 */
[----:B------:R-:W-:Y:S02]  /*b950*/  ISETP.GE.AND P0, PT, R6, R134, PT ;  /* 0x000000860600720c */ /* 0x000fe40003f06270 */
[----:B------:R-:W-:Y:S02]  /*b960*/  FSEL R9, R179, -INF , P1 ;  /* 0xff800000b3097808 */ /* 0x000fe40000800000 */
[----:B------:R-:W-:Y:S02]  /*b970*/  I2FP.F32.S32 R8, R8 ;  /* 0x0000000800087245 */ /* 0x000fe40000201400 */
[----:B------:R-:W-:Y:S02]  /*b980*/  FSEL R179, R201, -INF , P4 ;  /* 0xff800000c9b37808 */ /* 0x000fe40002000000 */
[-C--:B------:R-:W-:Y:S01]  /*b990*/  ISETP.GE.AND P4, PT, R16, R133.reuse, PT ;  /* 0x000000851000720c */ /* 0x080fe20003f86270 */
[----:B------:R-:W-:Y:S01]  /*b9a0*/  FFMA.FTZ R91, -R154, R8, R91 ;  /* 0x000000089a5b7223 */ /* 0x000fe2000001015b */
[----:B------:R-:W-:Y:S01]  /*b9b0*/  IABS R4, R4 ;  /* 0x0000000400047213 */ /* 0x000fe20000000000 */
[----:B------:R-:W-:Y:S01]  /*b9c0*/  VIADD R8, R153, 0x10 ;  /* 0x0000001099087836 */ /* 0x000fe20000000000 */
[----:B------:R-:W-:Y:S02]  /*b9d0*/  FSEL R119, R119, -INF , P0 ;  /* 0xff80000077777808 */ /* 0x000fe40000000000 */
[-C--:B------:R-:W-:Y:S02]  /*b9e0*/  ISETP.GE.AND P0, PT, R10, R133.reuse, PT ;  /* 0x000000850a00720c */ /* 0x080fe40003f06270 */
[----:B------:R-:W-:Y:S02]  /*b9f0*/  ISETP.GE.AND P1, PT, R22, R133, PT ;  /* 0x000000851600720c */ /* 0x000fe40003f26270 */
[----:B------:R-:W-:Y:S02]  /*ba00*/  FSEL R185, R193, -INF , P4 ;  /* 0xff800000c1b97808 */ /* 0x000fe40002000000 */
[----:B------:R-:W-:Y:S02]  /*ba10*/  I2FP.F32.S32 R4, R4 ;  /* 0x0000000400047245 */ /* 0x000fe40000201400 */
[----:B------:R-:W-:Y:S02]  /*ba20*/  ISETP.GE.AND P4, PT, R12, R134, PT ;  /* 0x000000860c00720c */ /* 0x000fe40003f86270 */
[----:B------:R-:W-:Y:S01]  /*ba30*/  FSEL R169, R29, -INF , P0 ;  /* 0xff8000001da97808 */ /* 0x000fe20000000000 */
[-C--:B------:R-:W-:Y:S01]  /*ba40*/  FFMA.FTZ R205, -R154, R4.reuse, R205 ;  /* 0x000000049acd7223 */ /* 0x080fe200000101cd */
[----:B------:R-:W-:Y:S01]  /*ba50*/  ISETP.GE.AND P0, PT, R18, R135, PT ;  /* 0x000000871200720c */ /* 0x000fe20003f06270 */
[----:B------:R-:W-:Y:S01]  /*ba60*/  FFMA.FTZ R89, -R154, R4, R89 ;  /* 0x000000049a597223 */ /* 0x000fe20000010159 */
[----:B------:R-:W-:Y:S01]  /*ba70*/  FSEL R35, R187, -INF , P1 ;  /* 0xff800000bb237808 */ /* 0x000fe20000800000 */
[C---:B------:R-:W-:Y:S01]  /*ba80*/  VIADD R4, R153.reuse, 0x18 ;  /* 0x0000001899047836 */ /* 0x040fe20000000000 */
[-C--:B------:R-:W-:Y:S02]  /*ba90*/  ISETP.GE.AND P1, PT, R153, R133.reuse, PT ;  /* 0x000000859900720c */ /* 0x080fe40003f26270 */
[----:B------:R-:W-:Y:S02]  /*baa0*/  FSEL R173, R209, -INF , P4 ;  /* 0xff800000d1ad7808 */ /* 0x000fe40002000000 */
[----:B------:R-:W-:Y:S02]  /*bab0*/  ISETP.GE.AND P4, PT, R8, R134, PT ;  /* 0x000000860800720c */ /* 0x000fe40003f86270 */
[----:B------:R-:W-:Y:S02]  /*bac0*/  FSEL R175, R28, -INF , !P0 ;  /* 0xff8000001caf7808 */ /* 0x000fe40004000000 */
[-C--:B------:R-:W-:Y:S02]  /*bad0*/  ISETP.GE.AND P0, PT, R5, R133.reuse, PT ;  /* 0x000000850500720c */ /* 0x080fe40003f06270 */
[----:B------:R-:W-:Y:S02]  /*bae0*/  FSEL R177, R203, -INF , P1 ;  /* 0xff800000cbb17808 */ /* 0x000fe40000800000 */
[----:B------:R-:W-:Y:S02]  /*baf0*/  ISETP.GE.AND P1, PT, R12, R133, PT ;  /* 0x000000850c00720c */ /* 0x000fe40003f26270 */
        /* <DEDUP_REMOVED lines=8> */
[----:B------:R-:W-:Y:S02]  /*bb80*/  FSEL R115, R115, -INF , !P4 ;  /* 0xff80000073737808 */ /* 0x000fe40006000000 */
[----:B------:R-:W-:Y:S02]  /*bb90*/  ISETP.GE.AND P4, PT, R4, R134, PT ;  /* 0x000000860400720c */ /* 0x000fe40003f86270 */
[----:B------:R-:W-:Y:S02]  /*bba0*/  FSEL R15, R15, -INF , !P0 ;  /* 0xff8000000f0f7808 */ /* 0x000fe40004000000 */
[----:B------:R-:W-:Y:S02]  /*bbb0*/  FSEL R11, R11, -INF , !P6 ;  /* 0xff8000000b0b7808 */ /* 0x000fe40007000000 */
[----:B------:R-:W-:Y:S02]  /*bbc0*/  FSEL R17, R17, -INF , !P5 ;  /* 0xff80000011117808 */ /* 0x000fe40006800000 */
[-C--:B------:R-:W-:Y:S02]  /*bbd0*/  ISETP.GE.AND P6, PT, R22, R136.reuse, PT ;  /* 0x000000881600720c */ /* 0x080fe40003fc6270 */
        /* <DEDUP_REMOVED lines=22> */
[----:B------:R-:W-:Y:S02]  /*bd40*/  FSEL R89, R89, -INF , P1 ;  /* 0xff80000059597808 */ /* 0x000fe40000800000 */
[-C--:B------:R-:W-:Y:S02]  /*bd50*/  ISETP.GE.AND P1, PT, R24, R136.reuse, PT ;  /* 0x000000881800720c */ /* 0x080fe40003f26270 */
[----:B------:R-:W-:Y:S02]  /*bd60*/  FSEL R19, R19, -INF , !P4 ;  /* 0xff80000013137808 */ /* 0x000fe40006000000 */
[----:B------:R-:W-:Y:S02]  /*bd70*/  FSEL R173, R173, -INF , !P6 ;  /* 0xff800000adad7808 */ /* 0x000fe40007000000 */
[----:B------:R-:W-:Y:S02]  /*bd80*/  FSEL R167, R167, -INF , !P0 ;  /* 0xff800000a7a77808 */ /* 0x000fe40004000000 */
[----:B------:R-:W-:Y:S02]  /*bd90*/  FSEL R183, R183, -INF , !P5 ;  /* 0xff800000b7b77808 */ /* 0x000fe40006800000 */
[CC--:B------:R-:W-:Y:S02]  /*bda0*/  ISETP.GE.AND P6, PT, R8.reuse, R136.reuse, PT ;  /* 0x000000880800720c */ /* 0x0c0fe40003fc6270 */
[-C--:B------:R-:W-:Y:S02]  /*bdb0*/  ISETP.GE.AND P0, PT, R8, R135.reuse, PT ;  /* 0x000000870800720c */ /* 0x080fe40003f06270 */
[C---:B------:R-:W-:Y:S01]  /*bdc0*/  ISETP.GE.AND P5, PT, R153.reuse, R135, PT ;  /* 0x000000879900720c */ /* 0x040fe20003fa6270 */
[----:B------:R-:W-:Y:S01]  /*bdd0*/  VIADD R153, R153, 0xffffffc0 ;  /* 0xffffffc099997836 */ /* 0x000fe20000000000 */
[----:B------:R-:W-:Y:S02]  /*bde0*/  FSEL R13, R13, -INF , !P1 ;  /* 0xff8000000d0d7808 */ /* 0x000fe40004800000 */
[----:B------:R-:W-:Y:S02]  /*bdf0*/  FMNMX3.FTZ R8, R0, R21, R19, !PT ;  /* 0x0000001500087276 */ /* 0x000fe40007810013 */
[-C--:B------:R-:W-:Y:S02]  /*be00*/  ISETP.GE.AND P4, PT, R24, R135.reuse, PT ;  /* 0x000000871800720c */ /* 0x080fe40003f86270 */
[----:B------:R-:W-:Y:S02]  /*be10*/  ISETP.GE.AND P1, PT, R23, R135, PT ;  /* 0x000000871700720c */ /* 0x000fe40003f26270 */
[----:B------:R-:W-:Y:S02]  /*be20*/  FSEL R177, R177, -INF , !P5 ;  /* 0xff800000b1b17808 */ /* 0x000fe40006800000 */
[----:B------:R-:W-:Y:S02]  /*be30*/  FSEL R127, R127, -INF , !P6 ;  /* 0xff8000007f7f7808 */ /* 0x000fe40007000000 */
[----:B------:R-:W-:Y:S02]  /*be40*/  FMNMX3.FTZ R8, R8, R13, R11, !PT ;  /* 0x0000000d08087276 */ /* 0x000fe4000781000b */
[CC--:B------:R-:W-:Y:S02]  /*be50*/  ISETP.GE.AND P5, PT, R6.reuse, R136.reuse, PT ;  /* 0x000000880600720c */ /* 0x0c0fe40003fa6270 */
[----:B------:R-:W-:Y:S02]  /*be60*/  ISETP.GE.AND P6, PT, R6, R135, PT ;  /* 0x000000870600720c */ /* 0x000fe40003fc6270 */
[----:B------:R-:W-:Y:S02]  /*be70*/  FMNMX3.FTZ R6, R84, R17, R15, !PT ;  /* 0x0000001154067276 */ /* 0x000fe4000781000f */
[----:B------:R-:W-:Y:S02]  /*be80*/  FSEL R9, R9, -INF , !P4 ;  /* 0xff80000009097808 */ /* 0x000fe40006000000 */
[----:B------:R-:W-:Y:S02]  /*be90*/  FSEL R7, R7, -INF , !P1 ;  /* 0xff80000007077808 */ /* 0x000fe40004800000 */
[-C--:B------:R-:W-:Y:S02]  /*bea0*/  ISETP.GE.AND P4, PT, R18, R136.reuse, PT ;  /* 0x000000881200720c */ /* 0x080fe40003f86270 */
[----:B------:R-:W-:Y:S02]  /*beb0*/  FMNMX3.FTZ R8, R8, R27, R25, !PT ;  /* 0x0000001b08087276 */ /* 0x000fe40007810019 */
[----:B------:R-:W-:Y:S02]  /*bec0*/  ISETP.GE.AND P1, PT, R16, R135, PT ;  /* 0x000000871000720c */ /* 0x000fe40003f26270 */
[----:B------:R-:W-:Y:S02]  /*bed0*/  FMNMX3.FTZ R6, R6, R9, R7, !PT ;  /* 0x0000000906067276 */ /* 0x000fe40007810007 */
[----:B------:R-:W-:Y:S02]  /*bee0*/  FSEL R179, R179, -INF , !P4 ;  /* 0xff800000b3b37808 */ /* 0x000fe40006000000 */
[----:B------:R-:W-:Y:S02]  /*bef0*/  FMNMX3.FTZ R8, R8, R187, R115, !PT ;  /* 0x000000bb08087276 */ /* 0x000fe40007810073 */
[----:B------:R-:W-:Y:S02]  /*bf00*/  FMNMX3.FTZ R6, R6, R35, R33, !PT ;  /* 0x0000002306067276 */ /* 0x000fe40007810021 */
[----:B------:R-:W-:Y:S02]  /*bf10*/  FSEL R185, R185, -INF , !P1 ;  /* 0xff800000b9b97808 */ /* 0x000fe40004800000 */
[----:B------:R-:W-:Y:S02]  /*bf20*/  FSEL R119, R119, -INF , !P5 ;  /* 0xff80000077777808 */ /* 0x000fe40006800000 */
[----:B------:R-:W-:Y:S02]  /*bf30*/  ISETP.GE.AND P1, PT, R10, R135, PT ;  /* 0x000000870a00720c */ /* 0x000fe40003f26270 */
[-C--:B------:R-:W-:Y:S02]  /*bf40*/  ISETP.GE.AND P5, PT, R5, R136.reuse, PT ;  /* 0x000000880500720c */ /* 0x080fe40003fa6270 */
        /* <DEDUP_REMOVED lines=223> */
[----:B------:R-:W-:Y:S02]  /*cd40*/  F2FP.F16.F32.PACK_AB R53, R164, R126 ;  /* 0x0000007ea435723e */ /* 0x000fe400000000ff */
[----:B------:R-:W-:Y:S02]  /*cd50*/  F2FP.F16.F32.PACK_AB R54, R167, R166 ;  /* 0x000000a6a736723e */ /* 0x000fe400000000ff */
[----:B------:R-:W-:Y:S02]  /*cd60*/  F2FP.F16.F32.PACK_AB R55, R169, R168 ;  /* 0x000000a8a937723e */ /* 0x000fe400000000ff */
        /* <DEDUP_REMOVED lines=55> */
.L_x_10295:
        /* <DEDUP_REMOVED lines=10> */
.L_x_10314:
        /* <DEDUP_REMOVED lines=140> */
.L_x_10305:
[----:B------:R-:W-:Y:S05]  /*da40*/  BSYNC.RECONVERGENT B0 ;  /* 0x0000000000007941 */ /* 0x000fea0003800200 */
.L_x_10304:
        /* <DEDUP_REMOVED lines=27> */
.L_x_10307:
[----:B------:R-:W-:Y:S05]  /*dc00*/  BSYNC.RECONVERGENT B0 ;  /* 0x0000000000007941 */ /* 0x000fea0003800200 */
.L_x_10306:
        /* <DEDUP_REMOVED lines=32> */
.L_x_10309:
[----:B------:R-:W-:Y:S05]  /*de10*/  BSYNC.RECONVERGENT B0 ;  /* 0x0000000000007941 */ /* 0x000fea0003800200 */
.L_x_10308:
[----:B------:R-:W-:-:S04]  /*de20*/  MOV R147, 0x0 ;  /* 0x0000000000937802 */ /* 0x000fc80000000f00 */
[----:B-12345:R-:W-:Y:S05]  /*de30*/  @P0 RET.REL.NODEC R146 `(_ZN5flash24flash_fwd_splitkv_kernelI23Flash_fwd_kernel_traitsILi96ELi64ELi64ELi4ELb0ELb0EN7cutlass6half_tE19Flash_kernel_traitsILi96ELi64ELi64ELi4ES3_EELb0ELb1ELb1ELb0ELb0ELb1ELb0ELb0EEEvNS_16Flash_fwd_paramsE) ;  /* 0xffffff2092700950 */ /* 0x03efea0003c3ffff */
        /* <DEDUP_REMOVED lines=16> */
[----:B-1----:R-:W-:Y:S05]  /*df40*/  @P0 RET.REL.NODEC R146 `(_ZN5flash24flash_fwd_splitkv_kernelI23Flash_fwd_kernel_traitsILi96ELi64ELi64ELi4ELb0ELb0EN7cutlass6half_tE19Flash_kernel_traitsILi96ELi64ELi64ELi4ES3_EELb0ELb1ELb1ELb0ELb0ELb1ELb0ELb0EEEvNS_16Flash_fwd_paramsE) ;  /* 0xffffff20922c0950 */ /* 0x002fea0003c3ffff */
[----:B------:R-:W-:Y:S01]  /*df50*/  MOV R147, 0x0 ;  /* 0x0000000000937802 */ /* 0x000fe20000000f00 */
[----:B------:R1:W-:Y:S03]  /*df60*/  ST.E.128 desc[UR4][R2.64+0x80], R24 ;  /* 0x0000801802007985 */ /* 0x0003e6000c101d04 */
[----:B-1----:R-:W-:Y:S05]  /*df70*/  RET.REL.NODEC R146 `(_ZN5flash24flash_fwd_splitkv_kernelI23Flash_fwd_kernel_traitsILi96ELi64ELi64ELi4ELb0ELb0EN7cutlass6half_tE19Flash_kernel_traitsILi96ELi64ELi64ELi4ES3_EELb0ELb1ELb1ELb0ELb0ELb1ELb0ELb0EEEvNS_16Flash_fwd_paramsE) ;  /* 0xffffff2092207950 */ /* 0x002fea0003c3ffff */
.L_x_10303:
[----:B------:R-:W-:Y:S01]  /*df80*/  MOV R5, 0x2 ;  /* 0x0000000200057802 */ /* 0x000fe20000000f00 */
[----:B------:R-:W-:Y:S01]  /*df90*/  IMAD.MOV.U32 R0, RZ, RZ, 0x1f ;  /* 0x0000001fff007424 */ /* 0x000fe200078e00ff */
[----:B------:R-:W-:-:S07]  /*dfa0*/  MOV R4, 0xffffffff ;  /* 0xffffffff00047802 */ /* 0x000fce0000000f00 */
[----:B-1---5:R-:W-:Y:S05]  /*dfb0*/  WARPSYNC.COLLECTIVE R4, `(.L_x_10310) ;  /* 0x0000000004087348 */ /* 0x022fea0003c00000 */
[----:B------:R2:W3:Y:S02]  /*dfc0*/  SHFL.BFLY P0, R10, R158, R5, R0 ;  /* 0x0c0000059e0a7389 */ /* 0x0004e40000000000 */
[----:B-123-5:R-:W-:Y:S05]  /*dfd0*/  ENDCOLLECTIVE ;  /* 0x000000000000791b */ /* 0x02efea0003800000 */
.L_x_10310:
[----:B------:R-:W-:Y:S02]  /*dfe0*/  IMAD.MOV.U32 R7, RZ, RZ, R10 ;  /* 0x000000ffff077224 */ /* 0x000fe400078e000a */
[----:B------:R-:W-:Y:S02]  /*dff0*/  IMAD.MOV.U32 R5, RZ, RZ, 0x1 ;  /* 0x00000001ff057424 */ /* 0x000fe400078e00ff */
[----:B------:R-:W-:-:S05]  /*e000*/  FADD.FTZ R8, R7, R158 ;  /* 0x0000009e07087221 */ /* 0x000fca0000010000 */
[----:B------:R-:W-:-:S07]  /*e010*/  MOV R158, R8 ;  /* 0x00000008009e7202 */ /* 0x000fce0000000f00 */
[----:B------:R-:W-:Y:S05]  /*e020*/  WARPSYNC.COLLECTIVE R4, `(.L_x_10311) ;  /* 0x0000000004087348 */ /* 0x000fea0003c00000 */
[----:B------:R1:W2:Y:S02]  /*e030*/  SHFL.BFLY P0, R10, R158, R5, R0 ;  /* 0x0c0000059e0a7389 */ /* 0x0002a40000000000 */
[----:B-12---:R-:W-:Y:S05]  /*e040*/  ENDCOLLECTIVE ;  /* 0x000000000000791b */ /* 0x006fea0003800000 */
.L_x_10311:
[----:B------:R-:W-:Y:S01]  /*e050*/  MOV R158, R165 ;  /* 0x000000a5009e7202 */ /* 0x000fe20000000f00 */
[----:B------:R-:W-:Y:S01]  /*e060*/  IMAD.MOV.U32 R5, RZ, RZ, 0x2 ;  /* 0x00000002ff057424 */ /* 0x000fe200078e00ff */
[----:B------:R-:W-:-:S07]  /*e070*/  MOV R7, R10 ;  /* 0x0000000a00077202 */ /* 0x000fce0000000f00 */
[----:B------:R-:W-:Y:S05]  /*e080*/  WARPSYNC.COLLECTIVE R4, `(.L_x_10312) ;  /* 0x0000000004087348 */ /* 0x000fea0003c00000 */
[----:B------:R1:W2:Y:S02]  /*e090*/  SHFL.BFLY P0, R10, R158, R5, R0 ;  /* 0x0c0000059e0a7389 */ /* 0x0002a40000000000 */
[----:B-12---:R-:W-:Y:S05]  /*e0a0*/  ENDCOLLECTIVE ;  /* 0x000000000000791b */ /* 0x006fea0003800000 */
.L_x_10312:
[----:B------:R-:W-:Y:S01]  /*e0b0*/  FADD.FTZ R7, R8, R7 ;  /* 0x0000000708077221 */ /* 0x000fe20000010000 */
[----:B------:R-:W-:Y:S01]  /*e0c0*/  FADD.FTZ R9, R10, R165 ;  /* 0x000000a50a097221 */ /* 0x000fe20000010000 */
[----:B------:R-:W-:-:S04]  /*e0d0*/  MOV R5, 0x1 ;  /* 0x0000000100057802 */ /* 0x000fc80000000f00 */
[----:B------:R-:W-:-:S07]  /*e0e0*/  MOV R158, R9 ;  /* 0x00000009009e7202 */ /* 0x000fce0000000f00 */
[----:B------:R-:W-:Y:S05]  /*e0f0*/  WARPSYNC.COLLECTIVE R4, `(.L_x_10313) ;  /* 0x0000000004087348 */ /* 0x000fea0003c00000 */
[----:B------:R1:W2:Y:S02]  /*e100*/  SHFL.BFLY P0, R10, R158, R5, R0 ;  /* 0x0c0000059e0a7389 */ /* 0x0002a40000000000 */
[----:B-12---:R-:W-:Y:S05]  /*e110*/  ENDCOLLECTIVE ;  /* 0x000000000000791b */ /* 0x006fea0003800000 */
.L_x_10313:
[----:B------:R-:W-:Y:S05]  /*e120*/  BRA `(.L_x_10314) ;  /* 0xfffffff000147947 */ /* 0x000fea000383ffff */
.L_x_10315:
        /* <DEDUP_REMOVED lines=13> */
.L_x_11729:


//--------------------- .text._ZN5flash24flash_fwd_splitkv_kernelI23Flash_fwd_kernel_traitsILi96ELi64ELi64ELi4ELb0ELb0EN7cutlass6half_tE19Flash_kernel_traitsILi96ELi64ELi64ELi4ES3_EELb0ELb1ELb0ELb0ELb1ELb0ELb0ELb1EEEvNS_16Flash_fwd_paramsE --------------------------
	.section	.text._ZN5flash24flash_fwd_splitkv_kernelI23Flash_fwd_kernel_traitsILi96ELi64ELi64ELi4ELb0ELb0EN7cutlass6half_tE19Flash_kernel_traitsILi96ELi64ELi64ELi4ES3_EELb0ELb1ELb0ELb0ELb1ELb0ELb0ELb1EEEvNS_16Flash_fwd_paramsE,"ax",@progbits
	.align	128
        .global         _ZN5flash24flash_fwd_splitkv_kernelI23Flash_fwd_kernel_traitsILi96ELi64ELi64ELi4ELb0ELb0EN7cutlass6half_tE19Flash_kernel_traitsILi96ELi64ELi64ELi4ES3_EELb0ELb1ELb0ELb0ELb1ELb0ELb0ELb1EEEvNS_16Flash_fwd_paramsE
        .type           _ZN5flash24flash_fwd_splitkv_kernelI23Flash_fwd_kernel_traitsILi96ELi64ELi64ELi4ELb0ELb0EN7cutlass6half_tE19Flash_kernel_traitsILi96ELi64ELi64ELi4ES3_EELb0ELb1ELb0ELb0ELb1ELb0ELb0ELb1EEEvNS_16Flash_fwd_paramsE,@function
        .size           _ZN5flash24flash_fwd_splitkv_kernelI23Flash_fwd_kernel_traitsILi96ELi64ELi64ELi4ELb0ELb0EN7cutlass6half_tE19Flash_kernel_traitsILi96ELi64ELi64ELi4ES3_EELb0ELb1ELb0ELb0ELb1ELb0ELb0ELb1EEEvNS_16Flash_fwd_paramsE,(.L_x_11730 - _ZN5flash24flash_fwd_splitkv_kernelI23Flash_fwd_kernel_traitsILi96ELi64ELi64ELi4ELb0ELb0EN7cutlass6half_tE19Flash_kernel_traitsILi96ELi64ELi64ELi4ES3_EELb0ELb1ELb0ELb0ELb1ELb0ELb0ELb1EEEvNS_16Flash_fwd_paramsE)
        .other          _ZN5flash24flash_fwd_splitkv_kernelI23Flash_fwd_kernel_traitsILi96ELi64ELi64ELi4ELb0ELb0EN7cutlass6half_tE19Flash_kernel_traitsILi96ELi64ELi64ELi4ES3_EELb0ELb1ELb0ELb0ELb1ELb0ELb0ELb1EEEvNS_16Flash_fwd_paramsE,@"STO_CUDA_ENTRY STV_DEFAULT"
_ZN5flash24flash_fwd_splitkv_kernelI23Flash_fwd_kernel_traitsILi96ELi64ELi64ELi4ELb0ELb0EN7cutlass6half_tE19Flash_kernel_traitsILi96ELi64ELi64ELi4ES3_EELb0ELb1ELb0ELb0ELb1ELb0ELb0ELb1EEEvNS_16Flash_fwd_paramsE:
.text._ZN5flash24flash_fwd_splitkv_kernelI23Flash_fwd_kernel_traitsILi96ELi64ELi64ELi4ELb0ELb0EN7cutlass6half_tE19Flash_kernel_traitsILi96ELi64ELi64ELi4ES3_EELb0ELb1ELb0ELb0ELb1ELb0ELb0ELb1EEEvNS_16Flash_fwd_paramsE:
[----:B------:R-:W-:Y:S01]  /*0000*/  LDC R1, c[0x0][0x37c] ;  /* 0x0000df00ff017b82 */ /* 0x000fe20000000800 */
[----:B------:R-:W1:Y:S07]  /*0010*/  S2R R147, SR_CTAID.X ;  /* 0x0000000000937919 */ /* 0x000e6e0000002500 */
[----:B------:R-:W2:Y:S01]  /*0020*/  LDC.64 R84, c[0x0][0x348] ;  /* 0x0000d200ff547b82 */ /* 0x000ea20000000a00 */
[----:B------:R-:W-:Y:S01]  /*0030*/  BSSY.RECONVERGENT B3, `(.L_x_10316) ;  /* 0x0000005000037945 */ /* 0x000fe20003800200 */
[----:B------:R-:W-:Y:S01]  /*0040*/  MOV R144, 0x80 ;  /* 0x0000008000907802 */ /* 0x000fe20000000f00 */
[----:B------:R-:W3:Y:S01]  /*0050*/  S2R R146, SR_CTAID.Y ;  /* 0x0000000000927919 */ /* 0x000ee20000002600 */
[----:B------:R-:W4:Y:S05]  /*0060*/  S2R R145, SR_CTAID.Z ;  /* 0x0000000000917919 */ /* 0x000f2a0000002700 */
[----:B-1234-:R-:W-:Y:S05]  /*0070*/  CALL.REL.NOINC `($_ZN5flash24flash_fwd_splitkv_kernelI23Flash_fwd_kernel_traitsILi96ELi64ELi64ELi4ELb0ELb0EN7cutlass6half_tE19Flash_kernel_traitsILi96ELi64ELi64ELi4ES3_EELb0ELb1ELb0ELb0ELb1ELb0ELb0ELb1EEEvNS_16Flash_fwd_paramsE$_ZN5flash30compute_attn_1rowblock_splitkvI23Flash_fwd_kernel_traitsILi96ELi64ELi64ELi4ELb0ELb0EN7cutlass6half_tE19Flash_kernel_traitsILi96ELi64ELi64ELi4ES3_EELb0ELb1ELb0ELb0ELb1ELb0ELb0ELb1ENS_16Flash_fwd_paramsEEEvRKT8_iiiii) ;  /* 0x0000000000087944 */ /* 0x01efea0003c00000 */
[----:B------:R-:W-:Y:S05]  /*0080*/  BSYNC.RECONVERGENT B3 ;  /* 0x0000000000037941 */ /* 0x000fea0003800200 */
.L_x_10316:
[----:B------:R-:W-:Y:S05]  /*0090*/  EXIT ;  /* 0x000000000000794d */ /* 0x000fea0003800000 */
        .type           $_ZN5flash24flash_fwd_splitkv_kernelI23Flash_fwd_kernel_traitsILi96ELi64ELi64ELi4ELb0ELb0EN7cutlass6half_tE19Flash_kernel_traitsILi96ELi64ELi64ELi4ES3_EELb0ELb1ELb0ELb0ELb1ELb0ELb0ELb1EEEvNS_16Flash_fwd_paramsE$_ZN5flash30compute_attn_1rowblock_splitkvI23Flash_fwd_kernel_traitsILi96ELi64ELi64ELi4ELb0ELb0EN7cutlass6half_tE19Flash_kernel_traitsILi96ELi64ELi64ELi4ES3_EELb0ELb1ELb0ELb0ELb1ELb0ELb0ELb1ENS_16Flash_fwd_paramsEEEvRKT8_iiiii,@function
        .size           $_ZN5flash24flash_fwd_splitkv_kernelI23Flash_fwd_kernel_traitsILi96ELi64ELi64ELi4ELb0ELb0EN7cutlass6half_tE19Flash_kernel_traitsILi96ELi64ELi64ELi4ES3_EELb0ELb1ELb0ELb0ELb1ELb0ELb0ELb1EEEvNS_16Flash_fwd_paramsE$_ZN5flash30compute_attn_1rowblock_splitkvI23Flash_fwd_kernel_traitsILi96ELi64ELi64ELi4ELb0ELb0EN7cutlass6half_tE19Flash_kernel_traitsILi96ELi64ELi64ELi4ES3_EELb0ELb1ELb0ELb0ELb1ELb0ELb0ELb1ENS_16Flash_fwd_paramsEEEvRKT8_iiiii,(.L_x_11730 - $_ZN5flash24flash_fwd_splitkv_kernelI23Flash_fwd_kernel_traitsILi96ELi64ELi64ELi4ELb0ELb0EN7cutlass6half_tE19Flash_kernel_traitsILi96ELi64ELi64ELi4ES3_EELb0ELb1ELb0ELb0ELb1ELb0ELb0ELb1EEEvNS_16Flash_fwd_paramsE$_ZN5flash30compute_attn_1rowblock_splitkvI23Flash_fwd_kernel_traitsILi96ELi64ELi64ELi4ELb0ELb0EN7cutlass6half_tE19Flash_kernel_traitsILi96ELi64ELi64ELi4ES3_EELb0ELb1ELb0ELb0ELb1ELb0ELb0ELb1ENS_16Flash_fwd_paramsEEEvRKT8_iiiii)
$_ZN5flash24flash_fwd_splitkv_kernelI23Flash_fwd_kernel_traitsILi96ELi64ELi64ELi4ELb0ELb0EN7cutlass6half_tE19Flash_kernel_traitsILi96ELi64ELi64ELi4ES3_EELb0ELb1ELb0ELb0ELb1ELb0ELb0ELb1EEEvNS_16Flash_fwd_paramsE$_ZN5flash30compute_attn_1rowblock_splitkvI23Flash_fwd_kernel_traitsILi96ELi64ELi64ELi4ELb0ELb0EN7cutlass6half_tE19Flash_kernel_traitsILi96ELi64ELi64ELi4ES3_EELb0ELb1ELb0ELb0ELb1ELb0ELb0ELb1ENS_16Flash_fwd_paramsEEEvRKT8_iiiii:
        /* <DEDUP_REMOVED lines=38> */
.L_x_10318:
[----:B------:R-:W-:Y:S05]  /*0300*/  BSYNC.RECONVERGENT B0 ;  /* 0x0000000000007941 */ /* 0x000fea0003800200 */
.L_x_10317:
[----:B------:R-:W-:Y:S04]  /*0310*/  BSSY.RECONVERGENT B0, `(.L_x_10319) ;  /* 0x0000007000007945 */ /* 0x000fe80003800200 */
[----:B------:R-:W-:Y:S05]  /*0320*/  @!P3 BRA `(.L_x_10320) ;  /* 0x000000000014b947 */ /* 0x000fea0003800000 */
[----:B------:R-:W3:Y:S02]  /*0330*/  LD.E.U8 R2, desc[UR4][R84.64+0x1b2] ;  /* 0x0001b20454027980 */ /* 0x000ee4000c101100 */
[----:B---3--:R-:W-:-:S13]  /*0340*/  ISETP.NE.AND P1, PT, R2, RZ, PT ;  /* 0x000000ff0200720c */ /* 0x008fda0003f25270 */
[----:B------:R-:W3:Y:S02]  /*0350*/  @P1 LD.E R2, desc[UR4][R6.64+0x4] ;  /* 0x0000040406021980 */ /* 0x000ee4000c101900 */
[----:B---3-5:R-:W-:-:S06]  /*0360*/  @P1 IADD3 R3, PT, PT, R2, -R13, RZ ;  /* 0x8000000d02031210 */ /* 0x028fcc0007ffe0ff */
[----:B------:R3:W5:Y:S02]  /*0370*/  @!P1 LD.E R3, desc[UR4][R6.64] ;  /* 0x0000000406039980 */ /* 0x000764000c101900 */
.L_x_10320:
[----:B------:R-:W-:Y:S05]  /*0380*/  BSYNC.RECONVERGENT B0 ;  /* 0x0000000000007941 */ /* 0x000fea0003800200 */
.L_x_10319:
        /* <DEDUP_REMOVED lines=9> */
.L_x_10322:
[----:B------:R-:W4:Y:S01]  /*0420*/  LD.E.64 R2, desc[UR4][R84.64+0x108] ;  /* 0x0001080454027980 */ /* 0x000f22000c101b00 */
[----:B------:R-:W-:Y:S01]  /*0430*/  BSSY.RECONVERGENT B0, `(.L_x_10324) ;  /* 0x0000006000007945 */ /* 0x000fe20003800200 */
[----:B------:R-:W-:Y:S01]  /*0440*/  IMAD.MOV.U32 R79, RZ, RZ, RZ ;  /* 0x000000ffff4f7224 */ /* 0x000fe200078e00ff */
[----:B----4-:R-:W-:-:S04]  /*0450*/  ISETP.NE.U32.AND P0, PT, R2, RZ, PT ;  /* 0x000000ff0200720c */ /* 0x010fc80003f05070 */
[----:B------:R-:W-:-:S13]  /*0460*/  ISETP.NE.AND.EX P0, PT, R3, RZ, PT, P0 ;  /* 0x000000ff0300720c */ /* 0x000fda0003f05300 */
[----:B------:R-:W-:Y:S05]  /*0470*/  @!P0 BRA `(.L_x_10325) ;  /* 0x0000000000048947 */ /* 0x000fea0003800000 */
[----:B------:R4:W5:Y:S02]  /*0480*/  LD.E R79, desc[UR4][R84.64+0xbc] ;  /* 0x0000bc04544f7980 */ /* 0x000964000c101900 */
.L_x_10325:
[----:B------:R-:W-:Y:S05]  /*0490*/  BSYNC.RECONVERGENT B0 ;  /* 0x0000000000007941 */ /* 0x000fea0003800200 */
.L_x_10324:
[----:B-----5:R-:W-:Y:S02]  /*04a0*/  IADD3 R79, PT, PT, R94, R79, RZ ;  /* 0x0000004f5e4f7210 */ /* 0x020fe40007ffe0ff */
.L_x_10323:
[----:B------:R-:W-:Y:S05]  /*04b0*/  BSYNC.RECONVERGENT B1 ;  /* 0x0000000000017941 */ /* 0x000fea0003800200 */
.L_x_10321:
[----:B------:R-:W-:Y:S01]  /*04c0*/  IMAD.SHL.U32 R117, R147, 0x40, RZ ;  /* 0x0000004093757824 */ /* 0x000fe200078e00ff */
[----:B------:R-:W-:Y:S01]  /*04d0*/  MOV R2, R144 ;  /* 0x0000009000027202 */ /* 0x000fe20000000f00 */
[----:B------:R-:W-:-:S03]  /*04e0*/  IMAD.MOV.U32 R3, RZ, RZ, 0x0 ;  /* 0x00000000ff037424 */ /* 0x000fc600078e00ff */
[----:B------:R-:W-:-:S13]  /*04f0*/  ISETP.GT.AND P0, PT, R148, R117, PT ;  /* 0x000000759400720c */ /* 0x000fda0003f04270 */
[----:B-1234-:R-:W-:Y:S05]  /*0500*/  @!P0 RET.REL.NODEC R2 `(_ZN5flash24flash_fwd_splitkv_kernelI23Flash_fwd_kernel_traitsILi96ELi64ELi64ELi4ELb0ELb0EN7cutlass6half_tE19Flash_kernel_traitsILi96ELi64ELi64ELi4ES3_EELb0ELb1ELb0ELb0ELb1ELb0ELb0ELb1EEEvNS_16Flash_fwd_paramsE) ;  /* 0xfffffff802bc8950 */ /* 0x01efea0003c3ffff */
        /* <DEDUP_REMOVED lines=41> */
[CC--:B------:R-:W-:Y:S02]  /*07a0*/  ISETP.GE.AND P2, PT, R9.reuse, R148.reuse, PT ;  /* 0x000000940900720c */ /* 0x0c0fe40003f46270 */
[CC--:B------:R-:W-:Y:S02]  /*07b0*/  ISETP.GE.OR P4, PT, R9.reuse, R148.reuse, P4 ;  /* 0x000000940900720c */ /* 0x0c0fe40002786670 */
[----:B------:R-:W-:Y:S01]  /*07c0*/  IADD3 R7, PT, PT, R9, 0x20, RZ ;  /* 0x0000002009077810 */ /* 0x000fe20007ffe0ff */
[----:B------:R-:W-:Y:S03]  /*07d0*/  BSSY.RECONVERGENT B0, `(.L_x_10327) ;  /* 0x0000023000007945 */ /* 0x000fe60003800200 */
[----:B------:R-:W-:Y:S01]  /*07e0*/  ISETP.GE.AND P1, PT, R7, R148, PT ;  /* 0x000000940700720c */ /* 0x000fe20003f26270 */
        /* <DEDUP_REMOVED lines=33> */
.L_x_10328:
[----:B------:R-:W-:Y:S05]  /*0a00*/  BSYNC.RECONVERGENT B0 ;  /* 0x0000000000007941 */ /* 0x000fea0003800200 */
.L_x_10327:
[----:B------:R-:W-:Y:S04]  /*0a10*/  BSSY.RECONVERGENT B0, `(.L_x_10329) ;  /* 0x000000e000007945 */ /* 0x000fe80003800200 */
[----:B------:R-:W-:Y:S05]  /*0a20*/  @P1 BRA `(.L_x_10330) ;  /* 0x0000000000301947 */ /* 0x000fea0003800000 */
[----:B------:R-:W-:Y:S02]  /*0a30*/  IADD3 R9, P0, PT, R9, 0x20, RZ ;  /* 0x0000002009097810 */ /* 0x000fe40007f1e0ff */
        /* <DEDUP_REMOVED lines=11> */
.L_x_10330:
[----:B------:R-:W-:Y:S05]  /*0af0*/  BSYNC.RECONVERGENT B0 ;  /* 0x0000000000007941 */ /* 0x000fea0003800200 */
.L_x_10329:
[----:B------:R-:W-:Y:S01]  /*0b00*/  MOV R145, 0x0 ;  /* 0x0000000000917802 */ /* 0x000fe20000000f00 */
[----:B------:R1:W-:Y:S03]  /*0b10*/  @!P4 ST.E desc[UR4][R4.64], R3 ;  /* 0x000000030400c985 */ /* 0x0003e6000c101904 */
[----:B-12--5:R-:W-:Y:S05]  /*0b20*/  @P3 RET.REL.NODEC R144 `(_ZN5flash24flash_fwd_splitkv_kernelI23Flash_fwd_kernel_traitsILi96ELi64ELi64ELi4ELb0ELb0EN7cutlass6half_tE19Flash_kernel_traitsILi96ELi64ELi64ELi4ES3_EELb0ELb1ELb0ELb0ELb1ELb0ELb0ELb1EEEvNS_16Flash_fwd_paramsE) ;  /* 0xfffffff490343950 */ /* 0x026fea0003c3ffff */
[----:B------:R-:W-:Y:S02]  /*0b30*/  MOV R3, 0x7f800000 ;  /* 0x7f80000000037802 */ /* 0x000fe40000000f00 */
[----:B------:R-:W-:-:S03]  /*0b40*/  MOV R145, 0x0 ;  /* 0x0000000000917802 */ /* 0x000fc60000000f00 */
[----:B------:R1:W-:Y:S02]  /*0b50*/  ST.E desc[UR4][R4.64+0x80], R3 ;  /* 0x0000800304007985 */ /* 0x0003e4000c101904 */
[----:B-1----:R-:W-:Y:S05]  /*0b60*/  RET.REL.NODEC R144 `(_ZN5flash24flash_fwd_splitkv_kernelI23Flash_fwd_kernel_traitsILi96ELi64ELi64ELi4ELb0ELb0EN7cutlass6half_tE19Flash_kernel_traitsILi96ELi64ELi64ELi4ES3_EELb0ELb1ELb0ELb0ELb1ELb0ELb0ELb1EEEvNS_16Flash_fwd_paramsE) ;  /* 0xfffffff490247950 */ /* 0x002fea0003c3ffff */
.L_x_10326:
        /* <DEDUP_REMOVED lines=104> */
.L_x_10332:
        /* <DEDUP_REMOVED lines=31> */
[----:B---3--:R-:W-:Y:S02]  /*13e0*/  @!P2 IMAD R7, R19, R9, RZ ;  /* 0x000000091307a224 */ /* 0x008fe400078e02ff */
[----:B------:R-:W-:Y:S02]  /*13f0*/  @!P2 IMAD.IADD R21, R21, 0x1, R2 ;  /* 0x000000011515a824 */ /* 0x000fe400078e0202 */
[----:B------:R-:W-:Y:S02]  /*1400*/  @!P1 IADD3 R4, PT, PT, R4, -R3, RZ ;  /* 0x8000000304049210 */ /* 0x000fe40007ffe0ff */
[----:B------:R-:W-:Y:S02]  /*1410*/  @P2 IADD3 R2, PT, PT, R12, R13, RZ ;  /* 0x0000000d0c022210 */ /* 0x000fe40007ffe0ff */
[----:B------:R-:W-:-:S02]  /*1420*/  ISETP.GE.U32.AND P3, PT, R4, R3, PT ;  /* 0x000000030400720c */ /* 0x000fc40003f66070 */
[----:B------:R-:W-:Y:S01]  /*1430*/  LOP3.LUT R4, R145, R0, RZ, 0x3c, !PT ;  /* 0x0000000091047212 */ /* 0x000fe200078e3cff */
[C---:B------:R-:W-:Y:S02]  /*1440*/  @!P2 IMAD R7, R18.reuse, R6, R7 ;  /* 0x000000061207a224 */ /* 0x040fe400078e0207 */
[----:B------:R-:W-:Y:S01]  /*1450*/  @!P2 IMAD.WIDE.U32 R20, R18, R9, R20 ;  /* 0x000000091214a225 */ /* 0x000fe200078e0014 */
[----:B------:R-:W-:Y:S02]  /*1460*/  ISETP.GE.AND P0, PT, R4, RZ, PT ;  /* 0x000000ff0400720c */ /* 0x000fe40003f06270 */
[----:B------:R-:W-:Y:S01]  /*1470*/  @!P1 IADD3 R8, PT, PT, R8, 0x1, RZ ;  /* 0x0000000108089810 */ /* 0x000fe20007ffe0ff */
[-C--:B------:R-:W-:Y:S02]  /*1480*/  @P2 IMAD R3, R137, R2.reuse, RZ ;  /* 0x0000000289032224 */ /* 0x080fe400078e02ff */
[----:B------:R-:W-:Y:S01]  /*1490*/  @P2 IMAD.WIDE.U32 R18, R136, R2, RZ ;  /* 0x0000000288122225 */ /* 0x000fe200078e00ff */
[----:B------:R-:W-:-:S02]  /*14a0*/  ISETP.NE.AND P1, PT, R0, RZ, PT ;  /* 0x000000ff0000720c */ /* 0x000fc40003f25270 */
[----:B------:R-:W-:Y:S01]  /*14b0*/  @!P2 MOV R6, R20 ;  /* 0x000000140006a202 */ /* 0x000fe20000000f00 */
[----:B------:R-:W-:Y:S01]  /*14c0*/  @!P2 IMAD.IADD R7, R21, 0x1, R7 ;  /* 0x000000011507a824 */ /* 0x000fe200078e0207 */
[----:B------:R-:W-:Y:S01]  /*14d0*/  LEA R2, R91, 0xffffffc0, 0x6 ;  /* 0xffffffc05b027811 */ /* 0x000fe200078e30ff */
[----:B------:R-:W-:Y:S01]  /*14e0*/  @P2 IMAD.MOV.U32 R6, RZ, RZ, R18 ;  /* 0x000000ffff062224 */ /* 0x000fe200078e0012 */
[----:B------:R-:W-:Y:S01]  /*14f0*/  @P2 IADD3 R7, PT, PT, R19, R3, RZ ;  /* 0x0000000313072210 */ /* 0x000fe20007ffe0ff */
[----:B----4-:R-:W-:Y:S01]  /*1500*/  @!P2 IMAD R4, R89, R12, RZ ;  /* 0x0000000c5904a224 */ /* 0x010fe200078e02ff */
[----:B------:R-:W-:Y:S02]  /*1510*/  @!P2 SHF.R.S32.HI R3, RZ, 0x1f, R12 ;  /* 0x0000001fff03a819 */ /* 0x000fe4000001140c */
        /* <DEDUP_REMOVED lines=21> */
[----:B------:R-:W-:Y:S01]  /*1670*/  @!P2 IADD3 R12, PT, PT, R17, R3, RZ ;  /* 0x00000003110ca210 */ /* 0x000fe20007ffe0ff */
[----:B------:R-:W-:Y:S01]  /*1680*/  @!P2 IMAD.MOV.U32 R14, RZ, RZ, R16 ;  /* 0x000000ffff0ea224 */ /* 0x000fe200078e0010 */
[----:B------:R-:W-:Y:S01]  /*1690*/  MOV R6, R8 ;  /* 0x0000000800067202 */ /* 0x000fe20000000f00 */
[----:B------:R-:W-:Y:S01]  /*16a0*/  @P2 IMAD.IADD R12, R19, 0x1, R4 ;  /* 0x00000001130c2824 */ /* 0x000fe200078e0204 */
[----:B------:R-:W-:Y:S02]  /*16b0*/  IADD3 R3, PT, PT, R9, R5, RZ ;  /* 0x0000000509037210 */ /* 0x000fe40007ffe0ff */
[----:B------:R-:W-:Y:S02]  /*16c0*/  @P2 MOV R14, R18 ;  /* 0x00000012000e2202 */ /* 0x000fe40000000f00 */
[----:B------:R-:W-:Y:S02]  /*16d0*/  MOV R15, RZ ;  /* 0x000000ff000f7202 */ /* 0x000fe40000000f00 */
.L_x_10333:
[----:B------:R-:W-:Y:S05]  /*16e0*/  BSYNC.RECONVERGENT B0 ;  /* 0x0000000000007941 */ /* 0x000fea0003800200 */
.L_x_10331:
        /* <DEDUP_REMOVED lines=29> */
[----:B------:R-:W-:Y:S02]  /*18c0*/  IADD3 R20, P1, PT, R28, R14, RZ ;  /* 0x0000000e1c147210 */ /* 0x000fe40007f3e0ff */
[----:B------:R-:W-:Y:S01]  /*18d0*/  LOP3.LUT R16, R145, R0, RZ, 0x3c, !PT ;  /* 0x0000000091107212 */ /* 0x000fe200078e3cff */
[----:B-----5:R-:W-:Y:S01]  /*18e0*/  IMAD R15, R15, R88, RZ ;  /* 0x000000580f0f7224 */ /* 0x020fe200078e02ff */
[----:B------:R-:W-:Y:S01]  /*18f0*/  @!P3 IADD3 R13, PT, PT, R13, 0x1, RZ ;  /* 0x000000010d0db810 */ /* 0x000fe20007ffe0ff */
[----:B------:R-:W-:Y:S01]  /*1900*/  IMAD.X R21, RZ, RZ, R12, P1 ;  /* 0x000000ffff157224 */ /* 0x000fe200008e060c */
[----:B------:R-:W-:Y:S02]  /*1910*/  ISETP.GE.AND P2, PT, R16, RZ, PT ;  /* 0x000000ff1000720c */ /* 0x000fe40003f46270 */
[----:B------:R-:W-:Y:S01]  /*1920*/  ISETP.NE.AND P1, PT, R0, RZ, PT ;  /* 0x000000ff0000720c */ /* 0x000fe20003f25270 */
[----:B------:R-:W-:-:S02]  /*1930*/  IMAD R12, R2, R89, R15 ;  /* 0x00000059020c7224 */ /* 0x000fc400078e020f */
[----:B------:R-:W-:Y:S02]  /*1940*/  @P4 VIADD R13, R13, 0x1 ;  /* 0x000000010d0d4836 */ /* 0x000fe40000000000 */
[----:B------:R-:W-:-:S04]  /*1950*/  IMAD.WIDE.U32 R20, R2, R88, R20 ;  /* 0x0000005802147225 */ /* 0x000fc800078e0014 */
        /* <DEDUP_REMOVED lines=8> */
[-C--:B------:R-:W-:Y:S02]  /*19e0*/  IMAD R143, R89, R118.reuse, RZ ;  /* 0x00000076598f7224 */ /* 0x080fe400078e02ff */
[----:B------:R-:W-:Y:S01]  /*19f0*/  IMAD R139, R137, R118, RZ ;  /* 0x00000076898b7224 */ /* 0x000fe200078e02ff */
[----:B------:R-:W-:Y:S01]  /*1a00*/  SHF.L.U32 R87, R91, 0x6, RZ ;  /* 0x000000065b577819 */ /* 0x000fe200000006ff */
[----:B------:R-:W-:Y:S01]  /*1a10*/  IMAD.SHL.U32 R78, R90, 0x4, RZ ;  /* 0x000000045a4e7824 */ /* 0x000fe200078e00ff */
[----:B------:R-:W-:Y:S02]  /*1a20*/  SHF.L.U64.HI R137, R136, 0x5, R137 ;  /* 0x0000000588897819 */ /* 0x000fe40000010289 */
[----:B------:R-:W-:Y:S01]  /*1a30*/  SHF.L.U64.HI R89, R88, 0x5, R89 ;  /* 0x0000000558597819 */ /* 0x000fe20000010259 */
[----:B------:R-:W-:Y:S01]  /*1a40*/  VIADD R76, R87, 0xffffffc0 ;  /* 0xffffffc0574c7836 */ /* 0x000fe20000000000 */
[----:B------:R-:W-:Y:S02]  /*1a50*/  IADD3 R93, PT, PT, R91, -0x1, RZ ;  /* 0xffffffff5b5d7810 */ /* 0x000fe40007ffe0ff */
[----:B------:R-:W-:Y:S01]  /*1a60*/  LOP3.LUT R112, R78, 0xc, RZ, 0xc0, !PT ;  /* 0x0000000c4e707812 */ /* 0x000fe200078ec0ff */
        /* <DEDUP_REMOVED lines=8> */
[----:B-1----:R-:W-:Y:S02]  /*1af0*/  IADD3 R30, P1, PT, R28, R13, RZ ;  /* 0x0000000d1c1e7210 */ /* 0x002fe40007f3e0ff */
[----:B------:R-:W-:Y:S02]  /*1b00*/  LOP3.LUT R15, R77, 0xc0, RZ, 0xc0, !PT ;  /* 0x000000c04d0f7812 */ /* 0x000fe400078ec0ff */
[----:B------:R-:W-:Y:S02]  /*1b10*/  IADD3.X R31, PT, PT, RZ, R26, RZ, P1, !PT ;  /* 0x0000001aff1f7210 */ /* 0x000fe40000ffe4ff */
[----:B------:R-:W-:Y:S01]  /*1b20*/  LOP3.LUT R14, R15, 0x18, R90, 0xf8, !PT ;  /* 0x000000180f0e7812 */ /* 0x000fe200078ef85a */
[-C--:B------:R-:W-:Y:S01]  /*1b30*/  IMAD R12, R23, R145.reuse, RZ ;  /* 0x00000091170c7224 */ /* 0x080fe200078e02ff */
[----:B------:R-:W-:Y:S01]  /*1b40*/  MOV R17, 0x400 ;  /* 0x0000040000117802 */ /* 0x000fe20000000f00 */
[----:B------:R-:W-:Y:S01]  /*1b50*/  IMAD.WIDE.U32 R22, R22, R145, R30 ;  /* 0x0000009116167225 */ /* 0x000fe200078e001e */
[----:B------:R-:W-:-:S02]  /*1b60*/  LOP3.LUT R14, R14, 0x18, R77, 0x78, !PT ;  /* 0x000000180e0e7812 */ /* 0x000fc400078e784d */
[----:B------:R-:W-:Y:S02]  /*1b70*/  LEA R92, R92, R17, 0x18 ;  /* 0x000000115c5c7211 */ /* 0x000fe400078ec0ff */
[----:B------:R-:W-:Y:S01]  /*1b80*/  LOP3.LUT R77, R14, 0x1f20, R77, 0xf8, !PT ;  /* 0x00001f200e4d7812 */ /* 0x000fe200078ef84d */
[----:B------:R-:W-:Y:S01]  /*1b90*/  IMAD.IADD R17, R23, 0x1, R12 ;  /* 0x0000000117117824 */ /* 0x000fe200078e020c */
[----:B------:R-:W-:Y:S02]  /*1ba0*/  IADD3 R14, P0, PT, R28, R6, RZ ;  /* 0x000000061c0e7210 */ /* 0x000fe40007f1e0ff */
[----:B------:R-:W-:Y:S01]  /*1bb0*/  MOV R16, R22 ;  /* 0x0000001600107202 */ /* 0x000fe20000000f00 */
[----:B------:R-:W-:-:S04]  /*1bc0*/  IMAD.WIDE.U32 R22, R147, 0x40, R118 ;  /* 0x0000004093167825 */ /* 0x000fc800078e0076 */
[----:B------:R-:W-:Y:S02]  /*1bd0*/  IMAD R13, R25, R2, RZ ;  /* 0x00000002190d7224 */ /* 0x000fe400078e02ff */
[----:B------:R-:W-:Y:S02]  /*1be0*/  IMAD.X R15, RZ, RZ, R3, P0 ;  /* 0x000000ffff0f7224 */ /* 0x000fe400000e0603 */
[----:B------:R-:W-:Y:S02]  /*1bf0*/  IMAD R3, R23, R18, RZ ;  /* 0x0000001217037224 */ /* 0x000fe400078e02ff */
[----:B------:R-:W-:Y:S02]  /*1c00*/  IMAD R13, R0, R24, R13 ;  /* 0x00000018000d7224 */ /* 0x000fe400078e020d */
[C---:B------:R-:W-:Y:S02]  /*1c10*/  IMAD R3, R22.reuse, R19, R3 ;  /* 0x0000001316037224 */ /* 0x040fe400078e0203 */
[----:B------:R-:W-:-:S04]  /*1c20*/  IMAD.WIDE.U32 R16, R22, R18, R16 ;  /* 0x0000001216107225 */ /* 0x000fc800078e0010 */
[----:B------:R-:W-:Y:S01]  /*1c30*/  IMAD.IADD R21, R21, 0x1, R13 ;  /* 0x0000000115157824 */ /* 0x000fe200078e020d */
[----:B------:R-:W-:Y:S01]  /*1c40*/  SHF.R.S32.HI R13, RZ, 0x1f, R94 ;  /* 0x0000001fff0d7819 */ /* 0x000fe2000001145e */
[----:B------:R-:W-:Y:S01]  /*1c50*/  IMAD.IADD R3, R17, 0x1, R3 ;  /* 0x0000000111037824 */ /* 0x000fe200078e0203 */
[----:B----4-:R-:W-:Y:S02]  /*1c60*/  LEA R120, P2, R16, R10, 0x1 ;  /* 0x0000000a10787211 */ /* 0x010fe400078408ff */
[----:B------:R-:W-:Y:S01]  /*1c70*/  LEA.HI R6, R13, R94, RZ, 0x6 ;  /* 0x0000005e0d067211 */ /* 0x000fe200078f30ff */
[----:B------:R-:W-:Y:S01]  /*1c80*/  IMAD.WIDE.U32 R12, R118, R88, R20 ;  /* 0x00000058760c7225 */ /* 0x000fe200078e0014 */
[----:B------:R-:W-:Y:S02]  /*1c90*/  LEA.HI.X R121, R16, R11, R3, 0x1, P2 ;  /* 0x0000000b10797211 */ /* 0x000fe400010f0c03 */
[----:B------:R-:W-:Y:S02]  /*1ca0*/  SHF.R.S32.HI R3, RZ, 0x6, R6 ;  /* 0x00000006ff037819 */ /* 0x000fe40000011406 */
[----:B------:R-:W-:-:S02]  /*1cb0*/  IADD3 R143, PT, PT, R13, R143, RZ ;  /* 0x0000008f0d8f7210 */ /* 0x000fc40007ffe0ff */
[----:B------:R-:W-:Y:S02]  /*1cc0*/  LEA R142, P0, R12, R4, 0x1 ;  /* 0x000000040c8e7211 */ /* 0x000fe400078008ff */
[----:B------:R-:W-:Y:S02]  /*1cd0*/  VIMNMX R82, PT, PT, R138, R3, !PT ;  /* 0x000000038a527248 */ /* 0x000fe40007fe0100 */
[----:B------:R-:W-:Y:S02]  /*1ce0*/  LEA.HI.X R143, R12, R5, R143, 0x1, P0 ;  /* 0x000000050c8f7211 */ /* 0x000fe400000f0c8f */
[----:B------:R-:W-:Y:S01]  /*1cf0*/  ISETP.GT.U32.AND P0, PT, R91, R82, PT ;  /* 0x000000525b00720c */ /* 0x000fe20003f04070 */
[----:B------:R-:W-:-:S04]  /*1d00*/  IMAD.WIDE.U32 R14, R118, R136, R14 ;  /* 0x00000088760e7225 */ /* 0x000fc800078e000e */
[----:B------:R-:W-:Y:S01]  /*1d10*/  IMAD.IADD R139, R15, 0x1, R139 ;  /* 0x000000010f8b7824 */ /* 0x000fe200078e028b */
[----:B------:R-:W-:Y:S01]  /*1d20*/  LEA R140, P1, R14, R8, 0x1 ;  /* 0x000000080e8c7211 */ /* 0x000fe200078208ff */
[----:B------:R-:W-:Y:S01]  /*1d30*/  IMAD.SHL.U32 R136, R136, 0x20, RZ ;  /* 0x0000002088887824 */ /* 0x000fe200078e00ff */
[----:B------:R-:W-:Y:S01]  /*1d40*/  SHF.L.U64.HI R86, R18, 0x5, R19 ;  /* 0x0000000512567819 */ /* 0x000fe20000010213 */
[----:B------:R-:W-:Y:S01]  /*1d50*/  IMAD.SHL.U32 R88, R88, 0x20, RZ ;  /* 0x0000002058587824 */ /* 0x000fe200078e00ff */
        /* <DEDUP_REMOVED lines=16> */
[----:B------:R-:W-:Y:S01]  /*1e60*/  MOV R110, R76 ;  /* 0x0000004c006e7202 */ /* 0x000fe20000000f00 */
[----:B------:R-:W-:Y:S01]  /*1e70*/  VIADD R80, R118, 0x20 ;  /* 0x0000002076507836 */ /* 0x000fe20000000000 */
[----:B------:R-:W-:Y:S01]  /*1e80*/  MOV R102, R142 ;  /* 0x0000008e00667202 */ /* 0x000fe20000000f00 */
[C---:B------:R-:W-:Y:S01]  /*1e90*/  IMAD R113, R91.reuse, -0x40, R94 ;  /* 0xffffffc05b717824 */ /* 0x040fe200078e025e */
[----:B------:R-:W-:Y:S01]  /*1ea0*/  MOV R122, R140 ;  /* 0x0000008c007a7202 */ /* 0x000fe20000000f00 */
[----:B------:R-:W-:Y:S01]  /*1eb0*/  IMAD R111, R91, -0x40, R79 ;  /* 0xffffffc05b6f7824 */ /* 0x000fe200078e024f */
[----:B------:R-:W-:Y:S01]  /*1ec0*/  MOV R123, R139 ;  /* 0x0000008b007b7202 */ /* 0x000fe20000000f00 */
[----:B------:R-:W-:Y:S02]  /*1ed0*/  IMAD.MOV.U32 R109, RZ, RZ, R91 ;  /* 0x000000ffff6d7224 */ /* 0x000fe400078e005b */
[----:B------:R-:W-:Y:S02]  /*1ee0*/  IMAD.MOV.U32 R103, RZ, RZ, R143 ;  /* 0x000000ffff677224 */ /* 0x000fe400078e008f */
[----:B--2---:R-:W-:-:S02]  /*1ef0*/  IMAD R3, R27, R146, RZ ;  /* 0x000000921b037224 */ /* 0x004fc400078e02ff */
[----:B------:R-:W-:-:S04]  /*1f00*/  IMAD.WIDE.U32 R26, R146, R26, R28 ;  /* 0x0000001a921a7225 */ /* 0x000fc800078e001c */
[----:B------:R-:W-:Y:S02]  /*1f10*/  IMAD.IADD R27, R27, 0x1, R3 ;  /* 0x000000011b1b7824 */ /* 0x000fe400078e0203 */
[----:B---3--:R-:W-:-:S04]  /*1f20*/  IMAD.WIDE.U32 R14, R146, R22, R28 ;  /* 0x00000016920e7225 */ /* 0x008fc800078e001c */
[----:B------:R-:W-:Y:S02]  /*1f30*/  IMAD R3, R23, R146, RZ ;  /* 0x0000009217037224 */ /* 0x000fe400078e02ff */
[-C--:B----4-:R-:W-:Y:S02]  /*1f40*/  IMAD R6, R125, R110.reuse, RZ ;  /* 0x0000006e7d067224 */ /* 0x090fe400078e02ff */
[----:B------:R-:W-:Y:S01]  /*1f50*/  IMAD.WIDE.U32 R26, R124, R110, R26 ;  /* 0x0000006e7c1a7225 */ /* 0x000fe200078e001a */
[----:B------:R-:W-:-:S03]  /*1f60*/  IADD3 R23, PT, PT, R15, R3, RZ ;  /* 0x000000030f177210 */ /* 0x000fc60007ffe0ff */
[----:B------:R-:W-:Y:S02]  /*1f70*/  IMAD.MOV.U32 R22, RZ, RZ, R14 ;  /* 0x000000ffff167224 */ /* 0x000fe400078e000e */
[----:B-----5:R-:W-:Y:S02]  /*1f80*/  IMAD R3, R25, R2, RZ ;  /* 0x0000000219037224 */ /* 0x020fe400078e02ff */
[----:B------:R-:W-:Y:S02]  /*1f90*/  IMAD.IADD R27, R27, 0x1, R6 ;  /* 0x000000011b1b7824 */ /* 0x000fe400078e0206 */
[-C--:B------:R-:W-:Y:S02]  /*1fa0*/  IMAD R15, R13, R110.reuse, RZ ;  /* 0x0000006e0d0f7224 */ /* 0x080fe400078e02ff */
[----:B------:R-:W-:Y:S01]  /*1fb0*/  IMAD.WIDE.U32 R22, R12, R110, R22 ;  /* 0x0000006e0c167225 */ /* 0x000fe200078e0016 */
[----:B------:R-:W-:-:S03]  /*1fc0*/  SHF.R.S32.HI R14, RZ, 0x1f, R94 ;  /* 0x0000001fff0e7819 */ /* 0x000fc6000001145e */
[----:B------:R-:W-:Y:S01]  /*1fd0*/  IMAD R6, R24, R0, R3 ;  /* 0x0000000018067224 */ /* 0x000fe200078e0203 */
[----:B------:R-:W-:Y:S02]  /*1fe0*/  IADD3 R3, P0, PT, -R94, R118, RZ ;  /* 0x000000765e037210 */ /* 0x000fe40007f1e1ff */
[----:B------:R-:W-:Y:S01]  /*1ff0*/  IADD3 R23, PT, PT, R23, R15, RZ ;  /* 0x0000000f17177210 */ /* 0x000fe20007ffe0ff */
[----:B------:R-:W-:Y:S01]  /*2000*/  IMAD R15, R21, R2, RZ ;  /* 0x00000002150f7224 */ /* 0x000fe200078e02ff */
[----:B------:R-:W-:Y:S01]  /*2010*/  IADD3.X R17, PT, PT, RZ, ~R14, RZ, P0, !PT ;  /* 0x8000000eff117210 */ /* 0x000fe200007fe4ff */
[----:B------:R-:W-:Y:S01]  /*2020*/  IMAD.WIDE.U32 R24, R2, R24, R26 ;  /* 0x0000001802187225 */ /* 0x000fe200078e001a */
[----:B------:R-:W-:-:S03]  /*2030*/  LEA.HI R115, R16, R16, RZ, 0x1 ;  /* 0x0000001010737211 */ /* 0x000fc600078f08ff */
[----:B------:R-:W-:Y:S02]  /*2040*/  IMAD R15, R20, R0, R15 ;  /* 0x00000000140f7224 */ /* 0x000fe400078e020f */
[----:B------:R-:W-:-:S04]  /*2050*/  IMAD.WIDE.U32 R22, R2, R20, R22 ;  /* 0x0000001402167225 */ /* 0x000fc800078e0016 */
[----:B------:R-:W-:Y:S02]  /*2060*/  IMAD.IADD R21, R25, 0x1, R6 ;  /* 0x0000000119157824 */ /* 0x000fe400078e0206 */
[----:B------:R-:W-:Y:S02]  /*2070*/  IMAD.MOV.U32 R20, RZ, RZ, R24 ;  /* 0x000000ffff147224 */ /* 0x000fe400078e0018 */
[----:B------:R-:W-:Y:S01]  /*2080*/  IMAD R0, R17, R124, RZ ;  /* 0x0000007c11007224 */ /* 0x000fe200078e02ff */
[----:B------:R-:W-:Y:S01]  /*2090*/  SHF.R.S32.HI R115, RZ, 0x1, R115 ;  /* 0x00000001ff737819 */ /* 0x000fe20000011473 */
[----:B------:R-:W-:-:S04]  /*20a0*/  IMAD.WIDE.U32 R20, R124, R3, R20 ;  /* 0x000000037c147225 */ /* 0x000fc800078e0014 */
[----:B------:R-:W-:Y:S02]  /*20b0*/  IMAD R0, R125, R3, R0 ;  /* 0x000000037d007224 */ /* 0x000fe400078e0200 */
[----:B------:R-:W-:Y:S01]  /*20c0*/  IMAD.IADD R2, R7, 0x1, R76 ;  /* 0x0000000107027824 */ /* 0x000fe200078e024c */
[----:B------:R-:W-:Y:S01]  /*20d0*/  IADD3 R15, PT, PT, R23, R15, RZ ;  /* 0x0000000f170f7210 */ /* 0x000fe20007ffe0ff */
[----:B------:R-:W-:Y:S01]  /*20e0*/  IMAD.IADD R83, R21, 0x1, R0 ;  /* 0x0000000115537824 */ /* 0x000fe200078e0200 */
[----:B------:R-:W-:Y:S01]  /*20f0*/  MOV R14, R22 ;  /* 0x00000016000e7202 */ /* 0x000fe20000000f00 */
[----:B------:R-:W-:Y:S02]  /*2100*/  IMAD R0, R118, R115, R112 ;  /* 0x0000007376007224 */ /* 0x000fe400078e0270 */
[----:B------:R-:W-:Y:S02]  /*2110*/  IMAD R31, R17, R12, RZ ;  /* 0x0000000c111f7224 */ /* 0x000fe400078e02ff */
[----:B------:R-:W-:Y:S01]  /*2120*/  IMAD R7, R115, R2, RZ ;  /* 0x0000000273077224 */ /* 0x000fe200078e02ff */
[----:B------:R-:W-:Y:S01]  /*2130*/  IADD3 R6, PT, PT, R112, R0, RZ ;  /* 0x0000000070067210 */ /* 0x000fe20007ffe0ff */
[----:B------:R-:W-:-:S02]  /*2140*/  IMAD R31, R13, R3, R31 ;  /* 0x000000030d1f7224 */ /* 0x000fc400078e021f */
[----:B------:R-:W-:Y:S01]  /*2150*/  IMAD.WIDE.U32 R14, R12, R3, R14 ;  /* 0x000000030c0e7225 */ /* 0x000fe200078e000e */
[C---:B------:R-:W-:Y:S02]  /*2160*/  IADD3 R3, P2, PT, R7.reuse, R0, RZ ;  /* 0x0000000007037210 */ /* 0x040fe40007f5e0ff */
[C---:B------:R-:W-:Y:S02]  /*2170*/  LEA R96, P0, R20.reuse, R18, 0x1 ;  /* 0x0000001214607211 */ /* 0x040fe400078008ff */
[----:B------:R-:W-:Y:S02]  /*2180*/  SHF.R.S32.HI R101, RZ, 0x1f, R7 ;  /* 0x0000001fff657819 */ /* 0x000fe40000011407 */
[----:B------:R-:W-:Y:S01]  /*2190*/  IADD3 R2, P1, PT, R7, R6, RZ ;  /* 0x0000000607027210 */ /* 0x000fe20007f3e0ff */
[----:B------:R-:W-:Y:S01]  /*21a0*/  IMAD.IADD R31, R15, 0x1, R31 ;  /* 0x000000010f1f7824 */ /* 0x000fe200078e021f */
[----:B------:R-:W-:Y:S01]  /*21b0*/  LEA.HI.X R83, R20, R19, R83, 0x1, P0 ;  /* 0x0000001314537211 */ /* 0x000fe200000f0c53 */
[----:B------:R-:W-:Y:S01]  /*21c0*/  IMAD.SHL.U32 R32, R3, 0x2, RZ ;  /* 0x0000000203207824 */ /* 0x000fe200078e00ff */
[----:B------:R-:W-:-:S02]  /*21d0*/  LEA R30, P0, R14, R10, 0x1 ;  /* 0x0000000a0e1e7211 */ /* 0x000fc400078008ff */
[-C--:B------:R-:W-:Y:S02]  /*21e0*/  LEA.HI.X.SX32 R0, R0, R101.reuse, 0x1, P2 ;  /* 0x0000006500007211 */ /* 0x080fe400010f0eff */
[----:B------:R-:W-:Y:S02]  /*21f0*/  LEA.HI.X.SX32 R101, R6, R101, 0x1, P1 ;  /* 0x0000006506657211 */ /* 0x000fe400008f0eff */
[----:B------:R-:W-:Y:S02]  /*2200*/  SHF.L.U32 R100, R2, 0x1, RZ ;  /* 0x0000000102647819 */ /* 0x000fe400000006ff */
[----:B------:R-:W-:Y:S02]  /*2210*/  LEA.HI.X R31, R14, R11, R31, 0x1, P0 ;  /* 0x0000000b0e1f7211 */ /* 0x000fe400000f0c1f */
[----:B------:R-:W-:Y:S02]  /*2220*/  IADD3 R66, P1, PT, R8, R32, RZ ;  /* 0x0000002008427210 */ /* 0x000fe40007f3e0ff */
[----:B------:R-:W-:-:S02]  /*2230*/  SHF.L.U64.HI R0, R3, 0x1, R0 ;  /* 0x0000000103007819 */ /* 0x000fc40000010200 */
[----:B------:R-:W-:Y:S02]  /*2240*/  SHF.L.U64.HI R101, R2, 0x1, R101 ;  /* 0x0000000102657819 */ /* 0x000fe40000010265 */
[----:B------:R-:W-:Y:S02]  /*2250*/  IADD3 R98, P3, PT, R8, R100, RZ ;  /* 0x0000006408627210 */ /* 0x000fe40007f7e0ff */
[C---:B------:R-:W-:Y:S02]  /*2260*/  IADD3 R32, P0, PT, R4.reuse, R32, RZ ;  /* 0x0000002004207210 */ /* 0x040fe40007f1e0ff */
[----:B------:R-:W-:Y:S02]  /*2270*/  IADD3 R100, P2, PT, R4, R100, RZ ;  /* 0x0000006404647210 */ /* 0x000fe40007f5e0ff */
[----:B------:R-:W-:Y:S01]  /*2280*/  SHF.L.U32 R115, R115, 0x5, RZ ;  /* 0x0000000573737819 */ /* 0x000fe200000006ff */
[C-C-:B------:R-:W-:Y:S01]  /*2290*/  IMAD.X R67, R9.reuse, 0x1, R0.reuse, P1 ;  /* 0x0000000109437824 */ /* 0x140fe200008e0600 */
[----:B------:R-:W-:Y:S01]  /*22a0*/  IADD3.X R95, PT, PT, R9, R101, RZ, P3, !PT ;  /* 0x00000065095f7210 */ /* 0x000fe20001ffe4ff */
[----:B------:R-:W-:Y:S01]  /*22b0*/  IMAD.X R33, R5, 0x1, R0, P0 ;  /* 0x0000000105217824 */ /* 0x000fe200000e0600 */
[----:B------:R-:W-:-:S02]  /*22c0*/  SHF.L.U64.HI R105, R12, 0x5, R13 ;  /* 0x000000050c697819 */ /* 0x000fc4000001020d */
[----:B------:R-:W-:Y:S02]  /*22d0*/  SHF.L.U32 R107, R12, 0x5, RZ ;  /* 0x000000050c6b7819 */ /* 0x000fe400000006ff */
[----:B------:R-:W-:Y:S02]  /*22e0*/  IADD3.X R101, PT, PT, R5, R101, RZ, P2, !PT ;  /* 0x0000006505657210 */ /* 0x000fe400017fe4ff */
[C---:B------:R-:W-:Y:S02]  /*22f0*/  LOP3.LUT R26, R28.reuse, 0x20, RZ, 0xfc, !PT ;  /* 0x000000201c1a7812 */ /* 0x040fe400078efcff */
[----:B------:R-:W-:Y:S02]  /*2300*/  LOP3.LUT R25, R28, 0x40, RZ, 0xfc, !PT ;  /* 0x000000401c197812 */ /* 0x000fe400078efcff */
[----:B------:R-:W-:-:S07]  /*2310*/  SHF.R.S32.HI R104, RZ, 0x1f, R115 ;  /* 0x0000001fff687819 */ /* 0x000fce0000011473 */
.L_x_10349:
[----:B------:R-:W-:Y:S01]  /*2320*/  VIADD R111, R111, 0x40 ;  /* 0x000000406f6f7836 */ /* 0x000fe20000000000 */
[----:B------:R-:W-:Y:S01]  /*2330*/  UMOV UR6, URZ ;  /* 0x000000ff00067c82 */ /* 0x000fe20008000000 */
[----:B------:R-:W-:Y:S01]  /*2340*/  VIADD R113, R113, 0x40 ;  /* 0x0000004071717836 */ /* 0x000fe20000000000 */
[----:B------:R-:W-:Y:S01]  /*2350*/  BSSY.RECONVERGENT B1, `(.L_x_10335) ;  /* 0x000039c000017945 */ /* 0x000fe20003800200 */
[----:B------:R-:W-:Y:S01]  /*2360*/  IMAD.MOV.U32 R97, RZ, RZ, R83 ;  /* 0x000000ffff617224 */ /* 0x000fe200078e0053 */
[-C--:B------:R-:W-:Y:S01]  /*2370*/  ISETP.GE.AND P0, PT, R118, R111.reuse, PT ;  /* 0x0000006f7600720c */ /* 0x080fe20003f06270 */
[----:B------:R-:W-:Y:S01]  /*2380*/  VIADD R109, R109, 0xffffffff ;  /* 0xffffffff6d6d7836 */ /* 0x000fe20000000000 */
[----:B------:R-:W-:Y:S01]  /*2390*/  ISETP.GE.AND P4, PT, R80, R111, PT ;  /* 0x0000006f5000720c */ /* 0x000fe20003f86270 */
[----:B------:R-:W-:Y:S01]  /*23a0*/  IMAD.MOV.U32 R114, RZ, RZ, R110 ;  /* 0x000000ffff727224 */ /* 0x000fe200078e006e */
[-C--:B------:R-:W-:Y:S01]  /*23b0*/  ISETP.GE.AND P0, PT, R118, R113.reuse, !P0 ;  /* 0x000000717600720c */ /* 0x080fe20004706270 */
[----:B------:R-:W-:Y:S01]  /*23c0*/  VIADD R110, R110, 0xffffffc0 ;  /* 0xffffffc06e6e7836 */ /* 0x000fe20000000000 */
        /* <DEDUP_REMOVED lines=12> */
[----:B---3--:R3:W-:Y:S04]  /*2490*/  @P0 ST.E.128 desc[UR4][R102.64+0x80], R16 ;  /* 0x0000801066000985 */ /* 0x0087e8000c101d04 */
[----:B------:R-:W4:Y:S04]  /*24a0*/  @P4 LD.E.128 R12, desc[UR4][R20.64] ;  /* 0x00000004140c4980 */ /* 0x000f28000c101d00 */
[----:B----4-:R3:W-:Y:S04]  /*24b0*/  @P4 ST.E.128 desc[UR4][R22.64], R12 ;  /* 0x0000000c16004985 */ /* 0x0107e8000c101d04 */
        /* <DEDUP_REMOVED lines=9> */
[----:B------:R-:W-:Y:S04]  /*2550*/  SHF.R.S64 R3, R0, 0x1f, R83 ;  /* 0x0000001f00037819 */ /* 0x000fe80000001053 */
[----:B------:R-:W-:Y:S04]  /*2560*/  IADD3 R96, P1, PT, R96, R3, RZ ;  /* 0x0000000360607210 */ /* 0x000fe80007f3e0ff */
[----:B------:R-:W-:Y:S01]  /*2570*/  LEA.HI.X.SX32 R83, R83, R97, 0x1, P1 ;  /* 0x0000006153537211 */ /* 0x000fe200008f0eff */
[----:B---3--:R-:W-:Y:S08]  /*2580*/  @P2 BRA `(.L_x_10336) ;  /* 0x0000000000482947 */ /* 0x008ff00003800000 */
        /* <DEDUP_REMOVED lines=18> */
.L_x_10336:
        /* <DEDUP_REMOVED lines=153> */
.L_x_10340:
[----:B------:R-:W-:Y:S05]  /*3040*/  BSYNC.RECONVERGENT B0 ;  /* 0x0000000000007941 */ /* 0x000fea0003800200 */
.L_x_10339:
        /* <DEDUP_REMOVED lines=159> */
.L_x_10342:
[----:B------:R-:W-:Y:S05]  /*3a40*/  BSYNC.RECONVERGENT B0 ;  /* 0x0000000000007941 */ /* 0x000fea0003800200 */
.L_x_10341:
[----:B------:R-:W3:Y:S02]  /*3a50*/  LD.E R3, desc[UR4][R84.64+0xd0] ;  /* 0x0000d00454037980 */ /* 0x000ee4000c101900 */
[----:B---3--:R-:W-:Y:S05]  /*3a60*/  IMAD.U32 R3, R3, -0x20, RZ ;  /* 0xffffffe003037824 */ /* 0x008fea00078e00ff */
[C---:B------:R-:W-:Y:S02]  /*3a70*/  LEA R32, P1, R3.reuse, R32, 0x1 ;  /* 0x0000002003207211 */ /* 0x040fe400078208ff */
[C---:B------:R-:W-:Y:S02]  /*3a80*/  LEA R66, P0, R3.reuse, R66, 0x1 ;  /* 0x0000004203427211 */ /* 0x040fe400078008ff */
[C---:B------:R-:W-:Y:S02]  /*3a90*/  LEA.HI.X.SX32 R33, R3.reuse, R33, 0x1, P1 ;  /* 0x0000002103217211 */ /* 0x040fe400008f0eff */
[----:B------:R-:W-:Y:S01]  /*3aa0*/  LEA.HI.X.SX32 R67, R3, R67, 0x1, P0 ;  /* 0x0000004303437211 */ /* 0x000fe200000f0eff */
[----:B------:R-:W-:Y:S05]  /*3ab0*/  BRA `(.L_x_10337) ;  /* 0x0000002000947947 */ /* 0x000fea0003800000 */
.L_x_10338:
        /* <DEDUP_REMOVED lines=270> */
.L_x_10344:
[----:B------:R-:W-:Y:S05]  /*4ba0*/  BSYNC.RECONVERGENT B0 ;  /* 0x0000000000007941 */ /* 0x000fea0003800200 */
.L_x_10343:
        /* <DEDUP_REMOVED lines=270> */
.L_x_10346:
[----:B------:R-:W-:Y:S05]  /*5c90*/  BSYNC.RECONVERGENT B0 ;  /* 0x0000000000007941 */ /* 0x000fea0003800200 */
.L_x_10345:
[----:B------:R-:W3:Y:S01]  /*5ca0*/  LD.E R3, desc[UR4][R84.64+0xd0] ;  /* 0x0000d00454037980 */ /* 0x000ee2000c101900 */
[----:B------:R-:W-:Y:S02]  /*5cb0*/  IMAD.MOV.U32 R99, RZ, RZ, R95 ;  /* 0x000000ffff637224 */ /* 0x000fe400078e005f */
[----:B---3--:R-:W-:Y:S05]  /*5cc0*/  IMAD.U32 R3, R3, -0x20, RZ ;  /* 0xffffffe003037824 */ /* 0x008fea00078e00ff */
[C---:B------:R-:W-:Y:S02]  /*5cd0*/  LEA R100, P1, R3.reuse, R100, 0x1 ;  /* 0x0000006403647211 */ /* 0x040fe400078208ff */
[C---:B------:R-:W-:Y:S02]  /*5ce0*/  LEA R98, P0, R3.reuse, R98, 0x1 ;  /* 0x0000006203627211 */ /* 0x040fe400078008ff */
[C---:B------:R-:W-:Y:S02]  /*5cf0*/  LEA.HI.X.SX32 R101, R3.reuse, R101, 0x1, P1 ;  /* 0x0000006503657211 */ /* 0x040fe400008f0eff */
[----:B------:R-:W-:Y:S09]  /*5d00*/  LEA.HI.X.SX32 R95, R3, R99, 0x1, P0 ;  /* 0x00000063035f7211 */ /* 0x000ff200000f0eff */
.L_x_10337:
[----:B------:R-:W-:Y:S05]  /*5d10*/  BSYNC.RECONVERGENT B1 ;  /* 0x0000000000017941 */ /* 0x000fea0003800200 */
.L_x_10335:
        /* <DEDUP_REMOVED lines=103> */
.L_x_10348:
[----:B------:R-:W-:Y:S05]  /*6390*/  BSYNC.RECONVERGENT B0 ;  /* 0x0000000000007941 */ /* 0x000fea0003800200 */
.L_x_10347:
[----:B------:R-:W-:Y:S05]  /*63a0*/  @P3 BRA `(.L_x_10349) ;  /* 0xffffffbc00dc3947 */ /* 0x000fea000383ffff */
.L_x_10334:
        /* <DEDUP_REMOVED lines=18> */
.L_x_10353:
[----:B------:R-:W-:Y:S05]  /*64d0*/  BSYNC.RECONVERGENT B0 ;  /* 0x0000000000007941 */ /* 0x000fea0003800200 */
.L_x_10352:
        /* <DEDUP_REMOVED lines=10> */
.L_x_10351:
        /* <DEDUP_REMOVED lines=80> */
.L_x_10359:
[----:B------:R-:W-:Y:S05]  /*6a80*/  BSYNC.RECONVERGENT B0 ;  /* 0x0000000000007941 */ /* 0x000fea0003800200 */
.L_x_10358:
        /* <DEDUP_REMOVED lines=44> */
.L_x_10361:
[----:B------:R-:W-:Y:S05]  /*6d50*/  BSYNC.RECONVERGENT B0 ;  /* 0x0000000000007941 */ /* 0x000fea0003800200 */
.L_x_10360:
        /* <DEDUP_REMOVED lines=46> */
.L_x_10363:
[----:B------:R-:W-:Y:S05]  /*7040*/  BSYNC.RECONVERGENT B0 ;  /* 0x0000000000007941 */ /* 0x000fea0003800200 */
.L_x_10362:
[----:B-----5:R2:W-:Y:S02]  /*7050*/  STS.128 [R77+0x2000], R8 ;  /* 0x002000084d007388 */ /* 0x0205e40000000c00 */
.L_x_10357:
[----:B------:R-:W-:Y:S05]  /*7060*/  BSYNC.RECONVERGENT B1 ;  /* 0x0000000000017941 */ /* 0x000fea0003800200 */
.L_x_10356:
        /* <DEDUP_REMOVED lines=59> */
.L_x_10365:
[----:B------:R-:W-:Y:S05]  /*7420*/  BSYNC.RECONVERGENT B0 ;  /* 0x0000000000007941 */ /* 0x000fea0003800200 */
.L_x_10364:
        /* <DEDUP_REMOVED lines=52> */
.L_x_10367:
[----:B------:R-:W-:Y:S05]  /*7770*/  BSYNC.RECONVERGENT B0 ;  /* 0x0000000000007941 */ /* 0x000fea0003800200 */
.L_x_10366:
        /* <DEDUP_REMOVED lines=54> */
.L_x_10369:
[----:B------:R-:W-:Y:S05]  /*7ae0*/  BSYNC.RECONVERGENT B0 ;  /* 0x0000000000007941 */ /* 0x000fea0003800200 */
.L_x_10368:
[----:B-----5:R1:W-:Y:S01]  /*7af0*/  STS.128 [R77+0x2800], R4 ;  /* 0x002800044d007388 */ /* 0x0203e20000000c00 */
[----:B------:R-:W-:Y:S05]  /*7b00*/  BRA `(.L_x_10354) ;  /* 0x0000002000047947 */ /* 0x000fea0003800000 */
.L_x_10355:
        /* <DEDUP_REMOVED lines=33> */
[--C-:B---3--:R-:W-:Y:S02]  /*7d20*/  HADD2.F32 R36, -RZ, R4.reuse.H0_H0 ;  /* 0x20000004ff247230 */ /* 0x108fe40000004100 */
        /* <DEDUP_REMOVED lines=21> */
[----:B------:R-:W-:Y:S02]  /*7e80*/  HADD2.F32 R35, -RZ, R24.H1_H1 ;  /* 0x30000018ff237230 */ /* 0x000fe40000004100 */
        /* <DEDUP_REMOVED lines=33> */
.L_x_10373:
[----:B------:R-:W-:Y:S05]  /*80a0*/  BSYNC.RECONVERGENT B0 ;  /* 0x0000000000007941 */ /* 0x000fea0003800200 */
.L_x_10372:
        /* <DEDUP_REMOVED lines=46> */
[----:B-----5:R-:W-:Y:S02]  /*8390*/  HADD2.F32 R4, -RZ, R32.H0_H0 ;  /* 0x20000020ff047230 */ /* 0x020fe40000004100 */
[----:B------:R-:W-:Y:S01]  /*83a0*/  FMUL.FTZ R14, R14, R5 ;  /* 0x000000050e0e7220 */ /* 0x000fe20000410000 */
[----:B------:R-:W-:Y:S02]  /*83b0*/  HADD2.F32 R5, -RZ, R8.H0_H0 ;  /* 0x20000008ff057230 */ /* 0x000fe40000004100 */
[----:B------:R-:W-:Y:S01]  /*83c0*/  FMUL.FTZ R15, R15, R6 ;  /* 0x000000060f0f7220 */ /* 0x000fe20000410000 */
[----:B------:R-:W-:-:S02]  /*83d0*/  HADD2.F32 R27, -RZ, R32.H1_H1 ;  /* 0x30000020ff1b7230 */ /* 0x000fc40000004100 */
[----:B------:R-:W-:Y:S01]  /*83e0*/  @P1 FADD.FTZ R38, -R38, -RZ ;  /* 0x800000ff26261221 */ /* 0x000fe20000010100 */
[----:B------:R-:W-:Y:S02]  /*83f0*/  HADD2.F32 R7, -RZ, R33.H0_H0 ;  /* 0x20000021ff077230 */ /* 0x000fe40000004100 */
[----:B------:R-:W-:Y:S01]  /*8400*/  @P1 FADD.FTZ R39, -R39, -RZ ;  /* 0x800000ff27271221 */ /* 0x000fe20000010100 */
[----:B------:R-:W-:Y:S02]  /*8410*/  HADD2.F32 R8, -RZ, R8.H1_H1 ;  /* 0x30000008ff087230 */ /* 0x000fe40000004100 */
[----:B------:R-:W-:Y:S01]  /*8420*/  FFMA.FTZ R4, R4, R5, R23 ;  /* 0x0000000504047223 */ /* 0x000fe20000010017 */
[--C-:B------:R-:W-:Y:S02]  /*8430*/  HADD2.F32 R6, -RZ, R9.reuse.H0_H0 ;  /* 0x20000009ff067230 */ /* 0x100fe40000004100 */
[----:B------:R-:W-:Y:S01]  /*8440*/  FMUL.FTZ R25, R25, R38 ;  /* 0x0000002619197220 */ /* 0x000fe20000410000 */
        /* <DEDUP_REMOVED lines=8> */
[----:B------:R-:W-:-:S02]  /*84d0*/  HADD2.F32 R12, -RZ, R33.H1_H1 ;  /* 0x30000021ff0c7230 */ /* 0x000fc40000004100 */
[--C-:B------:R-:W-:Y:S02]  /*84e0*/  HADD2.F32 R8, -RZ, R34.reuse.H0_H0 ;  /* 0x20000022ff087230 */ /* 0x100fe40000004100 */
        /* <DEDUP_REMOVED lines=12> */
.L_x_10375:
[----:B------:R-:W-:Y:S05]  /*85b0*/  BSYNC.RECONVERGENT B0 ;  /* 0x0000000000007941 */ /* 0x000fea0003800200 */
.L_x_10374:
        /* <DEDUP_REMOVED lines=50> */
[----:B------:R-:W-:Y:S02]  /*88e0*/  HADD2.F32 R5, -RZ, R8.H0_H0 ;  /* 0x20000008ff057230 */ /* 0x000fe40000004100 */
        /* <DEDUP_REMOVED lines=31> */
.L_x_10377:
[----:B------:R-:W-:Y:S05]  /*8ae0*/  BSYNC.RECONVERGENT B0 ;  /* 0x0000000000007941 */ /* 0x000fea0003800200 */
.L_x_10376:
[----:B-----5:R2:W-:Y:S02]  /*8af0*/  STS.128 [R77+0x2000], R24 ;  /* 0x002000184d007388 */ /* 0x0205e40000000c00 */
.L_x_10371:
[----:B------:R-:W-:Y:S05]  /*8b00*/  BSYNC.RECONVERGENT B1 ;  /* 0x0000000000017941 */ /* 0x000fea0003800200 */
.L_x_10370:
        /* <DEDUP_REMOVED lines=89> */
.L_x_10379:
[----:B------:R-:W-:Y:S05]  /*90a0*/  BSYNC.RECONVERGENT B0 ;  /* 0x0000000000007941 */ /* 0x000fea0003800200 */
.L_x_10378:
        /* <DEDUP_REMOVED lines=81> */
.L_x_10381:
[----:B------:R-:W-:Y:S05]  /*95c0*/  BSYNC.RECONVERGENT B0 ;  /* 0x0000000000007941 */ /* 0x000fea0003800200 */
.L_x_10380:
        /* <DEDUP_REMOVED lines=83> */
.L_x_10383:
[----:B------:R-:W-:Y:S05]  /*9b00*/  BSYNC.RECONVERGENT B0 ;  /* 0x0000000000007941 */ /* 0x000fea0003800200 */
.L_x_10382:
[----:B-----5:R4:W-:Y:S02]  /*9b10*/  STS.128 [R77+0x2800], R24 ;  /* 0x002800184d007388 */ /* 0x0209e40000000c00 */
.L_x_10354:
[----:B------:R-:W-:Y:S05]  /*9b20*/  BSYNC.RECONVERGENT B2 ;  /* 0x0000000000027941 */ /* 0x000fea0003800200 */
.L_x_10350:
[----:B------:R-:W-:-:S05]  /*9b30*/  IMAD.IADD R0, R79, 0x1, -R76 ;  /* 0x000000014f007824 */ /* 0x000fca00078e0a4c */
[-C--:B------:R-:W-:Y:S02]  /*9b40*/  ISETP.GE.AND P1, PT, R23, R0.reuse, PT ;  /* 0x000000001700720c */ /* 0x080fe40003f26270 */
[----:B------:R-:W-:-:S11]  /*9b50*/  ISETP.GE.AND P2, PT, R118, R0, PT ;  /* 0x000000007600720c */ /* 0x000fd60003f46270 */
[C---:B-1----:R-:W-:Y:S02]  /*9b60*/  @!P1 LEA R6, P0, R136.reuse, R140, 0x1 ;  /* 0x0000008c88069211 */ /* 0x042fe400078008ff */
[----:B------:R-:W-:Y:S02]  /*9b70*/  @!P2 IMAD.MOV.U32 R141, RZ, RZ, R139 ;  /* 0x000000ffff8da224 */ /* 0x000fe400078e008b */
[----:B------:R-:W-:-:S03]  /*9b80*/  @!P1 LEA.HI.X R7, R136, R139, R137, 0x1, P0 ;  /* 0x0000008b88079211 */ /* 0x000fc600000f0c89 */
        /* <DEDUP_REMOVED lines=9> */
[----:B--2---:R-:W2:Y:S04]  /*9c20*/  LD.E R3, desc[UR4][R84.64+0x188] ;  /* 0x0001880454037980 */ /* 0x004ea8000c101900 */
[----:B------:R-:W2:Y:S01]  /*9c30*/  LD.E R80, desc[UR4][R84.64+0x184] ;  /* 0x0001840454507980 */ /* 0x000ea2000c101900 */
[----:B------:R-:W-:Y:S01]  /*9c40*/  ISETP.GE.AND P1, PT, R23, R0, PT ;  /* 0x000000001700720c */ /* 0x000fe20003f26270 */
[C---:B------:R-:W-:Y:S01]  /*9c50*/  IMAD.SHL.U32 R133, R90.reuse, 0x10, RZ ;  /* 0x000000105a857824 */ /* 0x040fe200078e00ff */
[----:B------:R-:W-:Y:S01]  /*9c60*/  SHF.R.U32.HI R132, RZ, 0x1, R90 ;  /* 0x00000001ff847819 */ /* 0x000fe2000001165a */
[----:B------:R-:W0:Y:S01]  /*9c70*/  LDGDEPBAR ;  /* 0x00000000000079af */ /* 0x000e220000000000 */
[----:B------:R-:W-:Y:S01]  /*9c80*/  IMAD.SHL.U32 R0, R90, 0x20, RZ ;  /* 0x000000205a007824 */ /* 0x000fe200078e00ff */
[----:B------:R-:W-:Y:S01]  /*9c90*/  BSSY.RECONVERGENT B1, `(.L_x_10384) ;  /* 0x0000173000017945 */ /* 0x000fe20003800200 */
[----:B------:R-:W-:Y:S01]  /*9ca0*/  LOP3.LUT R5, R133, 0x100, RZ, 0xc0, !PT ;  /* 0x0000010085057812 */ /* 0x000fe200078ec0ff */
[----:B------:R-:W-:Y:S01]  /*9cb0*/  IMAD.MOV.U32 R94, RZ, RZ, 0x20 ;  /* 0x00000020ff5e7424 */ /* 0x000fe200078e00ff */
[----:B------:R-:W-:Y:S01]  /*9cc0*/  LOP3.LUT R83, R132, 0x8, RZ, 0xc0, !PT ;  /* 0x0000000884537812 */ /* 0x000fe200078ec0ff */
[----:B------:R-:W-:Y:S01]  /*9cd0*/  IMAD.SHL.U32 R128, R90, 0x2, RZ ;  /* 0x000000025a807824 */ /* 0x000fe200078e00ff */
[----:B------:R-:W-:-:S02]  /*9ce0*/  LOP3.LUT R9, R0, 0xc0, RZ, 0xc0, !PT ;  /* 0x000000c000097812 */ /* 0x000fc400078ec0ff */
[----:B------:R-:W-:Y:S02]  /*9cf0*/  LOP3.LUT R133, R133, 0x3e00, RZ, 0xc0, !PT ;  /* 0x00003e0085857812 */ /* 0x000fe400078ec0ff */
[----:B------:R-:W-:Y:S02]  /*9d00*/  LOP3.LUT R9, R9, 0x8, R90, 0xf8, !PT ;  /* 0x0000000809097812 */ /* 0x000fe400078ef85a */
[--C-:B------:R-:W-:Y:S02]  /*9d10*/  LOP3.LUT R83, R83, 0xc0, R0.reuse, 0xf8, !PT ;  /* 0x000000c053537812 */ /* 0x100fe400078ef800 */
[--C-:B-1----:R-:W-:Y:S02]  /*9d20*/  LOP3.LUT R7, R133, 0x20, R0.reuse, 0xf8, !PT ;  /* 0x0000002085077812 */ /* 0x102fe400078ef800 */
[----:B------:R-:W-:Y:S02]  /*9d30*/  LOP3.LUT R5, R5, 0x20, R0, 0xf8, !PT ;  /* 0x0000002005057812 */ /* 0x000fe400078ef800 */
[----:B------:R-:W-:-:S02]  /*9d40*/  LOP3.LUT R2, R9, 0x18, R78, 0x78, !PT ;  /* 0x0000001809027812 */ /* 0x000fc400078e784e */
[----:B------:R-:W-:Y:S02]  /*9d50*/  LOP3.LUT R83, R83, 0x18, R78, 0x78, !PT ;  /* 0x0000001853537812 */ /* 0x000fe400078e784e */
[----:B------:R-:W-:Y:S01]  /*9d60*/  LOP3.LUT R4, R7, 0x100, R0, 0xf8, !PT ;  /* 0x0000010007047812 */ /* 0x000fe200078ef800 */
[----:B------:R-:W-:-:S04]  /*9d70*/  DEPBAR.LE SB0, 0x0 ;  /* 0x000080000000791a */ /* 0x000fc80000000000 */
[----:B------:R-:W-:Y:S01]  /*9d80*/  BAR.SYNC.DEFER_BLOCKING 0x0 ;  /* 0x0000000000007b1d */ /* 0x000fe20000010000 */
[----:B------:R-:W-:Y:S02]  /*9d90*/  @!P1 LEA R6, P0, R88, R142, 0x1 ;  /* 0x0000008e58069211 */ /* 0x000fe400078008ff */
[----:B------:R-:W-:Y:S02]  /*9da0*/  LOP3.LUT R5, R5, R2, RZ, 0xfc, !PT ;  /* 0x0000000205057212 */ /* 0x000fe400078efcff */
[----:B------:R-:W-:Y:S02]  /*9db0*/  LOP3.LUT R129, R4, R83, RZ, 0xfc, !PT ;  /* 0x0000005304817212 */ /* 0x000fe400078efcff */
[----:B------:R-:W-:Y:S01]  /*9dc0*/  @!P1 LEA.HI.X R7, R88, R143, R89, 0x1, P0 ;  /* 0x0000008f58079211 */ /* 0x000fe200000f0c59 */
[--C-:B------:R-:W-:Y:S01]  /*9dd0*/  IMAD R2, R5, 0x2, R92.reuse ;  /* 0x0000000205027824 */ /* 0x100fe200078e025c */
[----:B------:R-:W-:Y:S01]  /*9de0*/  LOP3.LUT P0, R95, R90, 0x4, RZ, 0xc0, !PT ;  /* 0x000000045a5f7812 */ /* 0x000fe2000780c0ff */
[----:B------:R-:W-:Y:S01]  /*9df0*/  IMAD R129, R129, 0x2, R92 ;  /* 0x0000000281817824 */ /* 0x000fe200078e025c */
[----:B------:R-:W-:-:S02]  /*9e00*/  LOP3.LUT R128, R128, 0x6, RZ, 0xc0, !PT ;  /* 0x0000000680807812 */ /* 0x000fc400078ec0ff */
[----:B------:R-:W-:-:S05]  /*9e10*/  SEL R81, R94, 0xffffffe0, !P0 ;  /* 0xffffffe05e517807 */ /* 0x000fca0004000000 */
[--C-:B------:R-:W-:Y:S02]  /*9e20*/  IMAD.IADD R82, R129, 0x1, R81.reuse ;  /* 0x0000000181527824 */ /* 0x100fe400078e0251 */
[----:B------:R-:W-:Y:S01]  /*9e30*/  IMAD.IADD R78, R2, 0x1, R81 ;  /* 0x00000001024e7824 */ /* 0x000fe200078e0251 */
        /* <DEDUP_REMOVED lines=19> */
[----:B------:R-:W1:Y:S04]  /*9f70*/  LDSM.16.M88.4 R20, [R2+0x3000] ;  /* 0x003000000214783b */ /* 0x000e680000000200 */
[----:B---34-:R-:W3:Y:S04]  /*9f80*/  LDSM.16.M88.4 R12, [R2+0x3400] ;  /* 0x00340000020c783b */ /* 0x018ee80000000200 */
[----:B------:R-:W4:Y:S04]  /*9f90*/  LDSM.16.M88.4 R56, [R2+0x3800] ;  /* 0x003800000238783b */ /* 0x000f280000000200 */
[----:B-----5:R-:W4:Y:S04]  /*9fa0*/  LDSM.16.M88.4 R28, [R2+0x3c00] ;  /* 0x003c0000021c783b */ /* 0x020f280000000200 */
[----:B------:R-:W-:Y:S04]  /*9fb0*/  LDSM.16.M88.4 R72, [R82] ;  /* 0x000000005248783b */ /* 0x000fe80000000200 */
[----:B------:R-:W4:Y:S04]  /*9fc0*/  LDSM.16.M88.4 R8, [R78+0x3000] ;  /* 0x003000004e08783b */ /* 0x000f280000000200 */
[----:B-1----:R-:W1:Y:S04]  /*9fd0*/  LDSM.16.M88.4 R4, [R78+0x3400] ;  /* 0x003400004e04783b */ /* 0x002e680000000200 */
[----:B------:R-:W1:Y:S04]  /*9fe0*/  LDSM.16.M88.4 R64, [R78+0x3c00] ;  /* 0x003c00004e40783b */ /* 0x000e680000000200 */
[----:B------:R-:W1:Y:S04]  /*9ff0*/  LDSM.16.M88.4 R68, [R78+0x3800] ;  /* 0x003800004e44783b */ /* 0x000e680000000200 */
[----:B------:R-:W-:Y:S01]  /*a000*/  LDSM.16.M88.4 R44, [R129+0x1000] ;  /* 0x00100000812c783b */ /* 0x000fe20000000200 */
[C---:B------:R-:W-:Y:S03]  /*a010*/  HMMA.16816.F32 R24, R48.reuse, R20, RZ ;  /* 0x000000143018723c */ /* 0x040fe600000018ff */
[----:B------:R-:W1:Y:S04]  /*a020*/  LDSM.16.M88.4 R40, [R2+0x4000] ;  /* 0x004000000228783b */ /* 0x000e680000000200 */
[----:B------:R-:W1:Y:S01]  /*a030*/  LDSM.16.M88.4 R32, [R2+0x4800] ;  /* 0x004800000220783b */ /* 0x000e620000000200 */
[C---:B---3--:R-:W-:Y:S03]  /*a040*/  HMMA.16816.F32 R16, R48.reuse, R12, RZ ;  /* 0x0000000c3010723c */ /* 0x048fe600000018ff */
[----:B------:R-:W-:Y:S04]  /*a050*/  LDSM.16.M88.4 R36, [R2+0x4400] ;  /* 0x004400000224783b */ /* 0x000fe80000000200 */
[----:B------:R-:W0:Y:S01]  /*a060*/  LDGDEPBAR ;  /* 0x00000000000079af */ /* 0x000e220000000000 */
[C---:B------:R-:W-:Y:S08]  /*a070*/  HMMA.16816.F32 R20, R48.reuse, R22, RZ ;  /* 0x000000163014723c */ /* 0x040ff000000018ff */
        /* <DEDUP_REMOVED lines=13> */
[C---:B------:R-:W-:Y:S08]  /*a150*/  HMMA.16816.F32 R60, R72.reuse, R68, R60 ;  /* 0x00000044483c723c */ /* 0x040ff0000000183c */
[C---:B------:R-:W-:Y:S01]  /*a160*/  HMMA.16816.F32 R56, R72.reuse, R70, R56 ;  /* 0x000000464838723c */ /* 0x040fe20000001838 */
[----:B------:R-:W4:Y:S07]  /*a170*/  LDSM.16.M88.4 R68, [R78+0x4800] ;  /* 0x004800004e44783b */ /* 0x000f2e0000000200 */
[----:B------:R-:W-:Y:S01]  /*a180*/  HMMA.16816.F32 R64, R72, R66, R48 ;  /* 0x000000424840723c */ /* 0x000fe20000001830 */
[----:B------:R-:W4:Y:S04]  /*a190*/  LDSM.16.M88.4 R48, [R78+0x4400] ;  /* 0x004400004e30783b */ /* 0x000f280000000200 */
[----:B------:R-:W-:Y:S03]  /*a1a0*/  LDSM.16.M88.4 R72, [R2+0x5c00] ;  /* 0x005c00000248783b */ /* 0x000fe60000000200 */
[C---:B------:R-:W-:Y:S08]  /*a1b0*/  HMMA.16816.F32 R24, R44.reuse, R40, R24 ;  /* 0x000000282c18723c */ /* 0x040ff00000001818 */
[C---:B------:R-:W-:Y:S01]  /*a1c0*/  HMMA.16816.F32 R20, R44.reuse, R42, R20 ;  /* 0x0000002a2c14723c */ /* 0x040fe20000001814 */
[----:B------:R-:W4:Y:S07]  /*a1d0*/  LDSM.16.M88.4 R40, [R78+0x4c00] ;  /* 0x004c00004e28783b */ /* 0x000f2e0000000200 */
[C---:B------:R-:W-:Y:S08]  /*a1e0*/  HMMA.16816.F32 R60, R44.reuse, R32, R60 ;  /* 0x000000202c3c723c */ /* 0x040ff0000000183c */
[----:B------:R-:W-:Y:S01]  /*a1f0*/  HMMA.16816.F32 R56, R44, R34, R56 ;  /* 0x000000222c38723c */ /* 0x000fe20000001838 */
[----:B------:R-:W-:Y:S02]  /*a200*/  LDSM.16.M88.4 R32, [R129+0x2000] ;  /* 0x002000008120783b */ /* 0x000fe40000000200 */
[----:B--2---:R-:W-:-:S05]  /*a210*/  IADD3 R80, PT, PT, R79, -R148, -R80 ;  /* 0x800000944f507210 */ /* 0x004fca0007ffe850 */
[C---:B---3--:R-:W-:Y:S08]  /*a220*/  HMMA.16816.F32 R52, R44.reuse, R28, R52 ;  /* 0x0000001c2c34723c */ /* 0x048ff00000001834 */
[----:B------:R-:W-:Y:S01]  /*a230*/  HMMA.16816.F32 R64, R44, R30, R64 ;  /* 0x0000001e2c40723c */ /* 0x000fe20000001840 */
[----:B------:R-:W2:Y:S07]  /*a240*/  LDSM.16.M88.4 R28, [R2+0x5000] ;  /* 0x00500000021c783b */ /* 0x000eae0000000200 */
[C---:B-1----:R-:W-:Y:S08]  /*a250*/  HMMA.16816.F32 R24, R8.reuse, R4, R24 ;  /* 0x000000040818723c */ /* 0x042ff00000001818 */
[----:B------:R-:W-:Y:S01]  /*a260*/  HMMA.16816.F32 R20, R8, R6, R20 ;  /* 0x000000060814723c */ /* 0x000fe20000001814 */
[----:B------:R-:W1:Y:S07]  /*a270*/  LDSM.16.M88.4 R4, [R2+0x5400] ;  /* 0x005400000204783b */ /* 0x000e6e0000000200 */
[C---:B------:R-:W-:Y:S08]  /*a280*/  HMMA.16816.F32 R16, R44.reuse, R36, R16 ;  /* 0x000000242c10723c */ /* 0x040ff00000001810 */
[----:B------:R-:W-:Y:S01]  /*a290*/  HMMA.16816.F32 R12, R44, R38, R12 ;  /* 0x000000262c0c723c */ /* 0x000fe2000000180c */
[----:B------:R-:W3:Y:S04]  /*a2a0*/  LDSM.16.M88.4 R36, [R2+0x5800] ;  /* 0x005800000224783b */ /* 0x000ee80000000200 */
[----:B------:R-:W-:Y:S03]  /*a2b0*/  LDSM.16.M88.4 R44, [R82+0x2000] ;  /* 0x00200000522c783b */ /* 0x000fe60000000200 */
[C---:B----4-:R-:W-:Y:S08]  /*a2c0*/  HMMA.16816.F32 R60, R8.reuse, R68, R60 ;  /* 0x00000044083c723c */ /* 0x050ff0000000183c */
[C---:B------:R-:W-:Y:S08]  /*a2d0*/  HMMA.16816.F32 R16, R8.reuse, R48, R16 ;  /* 0x000000300810723c */ /* 0x040ff00000001810 */
[C---:B------:R-:W-:Y:S08]  /*a2e0*/  HMMA.16816.F32 R56, R8.reuse, R70, R56 ;  /* 0x000000460838723c */ /* 0x040ff00000001838 */
[C---:B------:R-:W-:Y:S01]  /*a2f0*/  HMMA.16816.F32 R68, R8.reuse, R40, R52 ;  /* 0x000000280844723c */ /* 0x040fe20000001834 */
[----:B------:R-:W4:Y:S07]  /*a300*/  LDSM.16.M88.4 R52, [R78+0x5000] ;  /* 0x005000004e34783b */ /* 0x000f2e0000000200 */
[C---:B------:R-:W-:Y:S01]  /*a310*/  HMMA.16816.F32 R12, R8.reuse, R50, R12 ;  /* 0x00000032080c723c */ /* 0x040fe2000000180c */
[----:B------:R-:W4:Y:S07]  /*a320*/  LDSM.16.M88.4 R48, [R78+0x5400] ;  /* 0x005400004e30783b */ /* 0x000f2e0000000200 */
[----:B------:R-:W-:Y:S01]  /*a330*/  HMMA.16816.F32 R64, R8, R42, R64 ;  /* 0x0000002a0840723c */ /* 0x000fe20000001840 */
[----:B------:R-:W4:Y:S07]  /*a340*/  LDSM.16.M88.4 R8, [R78+0x5800] ;  /* 0x005800004e08783b */ /* 0x000f2e0000000200 */
[C---:B--2---:R-:W-:Y:S08]  /*a350*/  HMMA.16816.F32 R24, R32.reuse, R28, R24 ;  /* 0x0000001c2018723c */ /* 0x044ff00000001818 */
[C---:B------:R-:W-:Y:S08]  /*a360*/  HMMA.16816.F32 R20, R32.reuse, R30, R20 ;  /* 0x0000001e2014723c */ /* 0x040ff00000001814 */
[----:B-1----:R-:W-:Y:S01]  /*a370*/  HMMA.16816.F32 R28, R32, R4, R16 ;  /* 0x00000004201c723c */ /* 0x002fe20000001810 */
[----:B------:R-:W1:Y:S02]  /*a380*/  LDSM.16.M88.4 R16, [R78+0x5c00] ;  /* 0x005c00004e10783b */ /* 0x000e640000000200 */
[----:B------:R-:W-:Y:S01]  /*a390*/  LOP3.LUT R5, R132, 0x1f0, RZ, 0xc0, !PT ;  /* 0x000001f084057812 */ /* 0x000fe200078ec0ff */
[----:B------:R-:W-:-:S04]  /*a3a0*/  DEPBAR.LE SB0, 0x0 ;  /* 0x000080000000791a */ /* 0x000fc80000000000 */
[----:B------:R-:W-:Y:S01]  /*a3b0*/  LOP3.LUT R118, R5, 0x7, R118, 0xf8, !PT ;  /* 0x0000000705767812 */ /* 0x000fe200078ef876 */
[C---:B------:R-:W-:Y:S05]  /*a3c0*/  HMMA.16816.F32 R12, R32.reuse, R6, R12 ;  /* 0x00000006200c723c */ /* 0x040fea000000180c */
[----:B------:R-:W-:Y:S02]  /*a3d0*/  IADD3 R4, PT, PT, R3, R79, -R148 ;  /* 0x0000004f03047210 */ /* 0x000fe40007ffe894 */
[----:B------:R-:W-:Y:S01]  /*a3e0*/  LOP3.LUT R3, R76, R128, RZ, 0xfc, !PT ;  /* 0x000000804c037212 */ /* 0x000fe200078efcff */
[----:B------:R-:W-:Y:S01]  /*a3f0*/  IMAD R157, R147, 0x40, R118 ;  /* 0x00000040939d7824 */ /* 0x000fe200078e0276 */
[----:B---3--:R-:W-:Y:S03]  /*a400*/  HMMA.16816.F32 R60, R32, R36, R60 ;  /* 0x00000024203c723c */ /* 0x008fe6000000183c */
[----:B------:R-:W-:-:S02]  /*a410*/  IMAD.IADD R4, R157, 0x1, R4 ;  /* 0x000000019d047824 */ /* 0x000fc400078e0204 */
[----:B------:R-:W-:Y:S02]  /*a420*/  IMAD.IADD R157, R157, 0x1, R80 ;  /* 0x000000019d9d7824 */ /* 0x000fe400078e0250 */
[C---:B------:R-:W-:Y:S01]  /*a430*/  VIADD R5, R3.reuse, 0x19 ;  /* 0x0000001903057836 */ /* 0x040fe20000000000 */
[C-C-:B------:R-:W-:Y:S01]  /*a440*/  VIADDMNMX R156, R4.reuse, 0x1, R79.reuse, PT ;  /* 0x00000001049c7846 */ /* 0x140fe2000380014f */
[C---:B------:R-:W-:Y:S01]  /*a450*/  VIADD R7, R3.reuse, 0x18 ;  /* 0x0000001803077836 */ /* 0x040fe20000000000 */
[C---:B------:R-:W-:Y:S03]  /*a460*/  HMMA.16816.F32 R56, R32.reuse, R38, R56 ;  /* 0x000000262038723c */ /* 0x040fe60000001838 */
[----:B------:R-:W-:Y:S01]  /*a470*/  VIADDMNMX R154, R4, 0x9, R79, PT ;  /* 0x00000009049a7846 */ /* 0x000fe2000380014f */
[----:B------:R-:W-:Y:S01]  /*a480*/  VIADD R4, R3, 0x8 ;  /* 0x0000000803047836 */ /* 0x000fe20000000000 */
[CC--:B------:R-:W-:Y:S01]  /*a490*/  ISETP.GT.AND P0, PT, R157.reuse, R3.reuse, PT ;  /* 0x000000039d00720c */ /* 0x0c0fe20003f04270 */
[----:B------:R-:W-:Y:S01]  /*a4a0*/  VIADD R155, R157, 0x8 ;  /* 0x000000089d9b7836 */ /* 0x000fe20000000000 */
[C---:B------:R-:W-:Y:S01]  /*a4b0*/  ISETP.GE.AND P6, PT, R3.reuse, R156, PT ;  /* 0x0000009c0300720c */ /* 0x040fe20003fc6270 */
[----:B------:R-:W-:Y:S01]  /*a4c0*/  VIADD R6, R3, 0x38 ;  /* 0x0000003803067836 */ /* 0x000fe20000000000 */
[----:B------:R-:W-:Y:S01]  /*a4d0*/  ISETP.GT.AND P2, PT, R157, R4, PT ;  /* 0x000000049d00720c */ /* 0x000fe20003f44270 */
[----:B------:R-:W-:Y:S03]  /*a4e0*/  HMMA.16816.F32 R68, R32, R72, R68 ;  /* 0x000000482044723c */ /* 0x000fe60000001844 */
[----:B------:R-:W-:-:S02]  /*a4f0*/  ISETP.GT.AND P5, PT, R155, R3, PT ;  /* 0x000000039b00720c */ /* 0x000fc40003fa4270 */
[----:B------:R-:W-:-:S03]  /*a500*/  ISETP.GE.AND P3, PT, R3, R154, PT ;  /* 0x0000009a0300720c */ /* 0x000fc60003f66270 */
[----:B------:R-:W-:Y:S03]  /*a510*/  HMMA.16816.F32 R64, R32, R74, R64 ;  /* 0x0000004a2040723c */ /* 0x000fe60000001840 */
[C---:B------:R-:W-:Y:S02]  /*a520*/  VIADD R34, R3.reuse, 0x1 ;  /* 0x0000000103227836 */ /* 0x040fe40000000000 */
[C---:B------:R-:W-:Y:S02]  /*a530*/  VIADD R33, R3.reuse, 0x9 ;  /* 0x0000000903217836 */ /* 0x040fe40000000000 */
[----:B------:R-:W-:Y:S01]  /*a540*/  VIADD R32, R3, 0x21 ;  /* 0x0000002103207836 */ /* 0x000fe20000000000 */
[C---:B------:R-:W-:Y:S01]  /*a550*/  ISETP.GT.AND P1, PT, R157.reuse, R34, PT ;  /* 0x000000229d00720c */ /* 0x040fe20003f24270 */
[----:B----4-:R-:W-:Y:S05]  /*a560*/  HMMA.16816.F32 R24, R44, R52, R24 ;  /* 0x000000342c18723c */ /* 0x010fea0000001818 */
[----:B------:R-:W-:-:S03]  /*a570*/  ISETP.GT.AND P4, PT, R157, R33, PT ;  /* 0x000000219d00720c */ /* 0x000fc60003f84270 */
[C---:B------:R-:W-:Y:S08]  /*a580*/  HMMA.16816.F32 R20, R44.reuse, R54, R20 ;  /* 0x000000362c14723c */ /* 0x040ff00000001814 */
[----:B------:R-:W-:Y:S03]  /*a590*/  HMMA.16816.F32 R28, R44, R48, R28 ;  /* 0x000000302c1c723c */ /* 0x000fe6000000181c */
[----:B------:R-:W-:-:S02]  /*a5a0*/  FSEL R24, R24, -INF , !P0 ;  /* 0xff80000018187808 */ /* 0x000fc40004000000 */
[----:B------:R-:W-:Y:S02]  /*a5b0*/  FSEL R25, R25, -INF , !P1 ;  /* 0xff80000019197808 */ /* 0x000fe40004800000 */
[----:B------:R-:W-:Y:S01]  /*a5c0*/  FSEL R26, R26, -INF , !P5 ;  /* 0xff8000001a1a7808 */ /* 0x000fe20006800000 */
[C---:B------:R-:W-:Y:S01]  /*a5d0*/  HMMA.16816.F32 R12, R44.reuse, R50, R12 ;  /* 0x000000322c0c723c */ /* 0x040fe2000000180c */
[----:B------:R-:W-:Y:S02]  /*a5e0*/  BAR.SYNC.DEFER_BLOCKING 0x0 ;  /* 0x0000000000007b1d */ /* 0x000fe40000010000 */
[----:B------:R-:W-:Y:S02]  /*a5f0*/  ISETP.GE.AND P5, PT, R4, R156, PT ;  /* 0x0000009c0400720c */ /* 0x000fe40003fa6270 */
[----:B------:R-:W-:Y:S02]  /*a600*/  FSEL R35, R21, -INF , !P4 ;  /* 0xff80000015237808 */ /* 0x000fe40006000000 */
[----:B------:R-:W-:Y:S01]  /*a610*/  FSEL R37, R20, -INF , !P2 ;  /* 0xff80000014257808 */ /* 0x000fe20005000000 */
[----:B------:R-:W-:Y:S03]  /*a620*/  HMMA.16816.F32 R60, R44, R8, R60 ;  /* 0x000000082c3c723c */ /* 0x000fe6000000183c */
[----:B------:R-:W-:Y:S01]  /*a630*/  VIADD R9, R3, 0x11 ;  /* 0x0000001103097836 */ /* 0x000fe20000000000 */
[----:B------:R-:W-:Y:S01]  /*a640*/  ISETP.GT.AND P4, PT, R157, R5, PT ;  /* 0x000000059d00720c */ /* 0x000fe20003f84270 */
[----:B------:R-:W-:Y:S01]  /*a650*/  VIADD R8, R3, 0x31 ;  /* 0x0000003103087836 */ /* 0x000fe20000000000 */
[----:B------:R-:W-:-:S02]  /*a660*/  ISETP.GT.AND P2, PT, R157, R7, PT ;  /* 0x000000079d00720c */ /* 0x000fc40003f44270 */
[----:B------:R-:W-:Y:S01]  /*a670*/  ISETP.GT.AND P1, PT, R157, R9, PT ;  /* 0x000000099d00720c */ /* 0x000fe20003f24270 */
[C---:B------:R-:W-:Y:S03]  /*a680*/  HMMA.16816.F32 R56, R44.reuse, R10, R56 ;  /* 0x0000000a2c38723c */ /* 0x040fe60000001838 */
[----:B------:R-:W-:Y:S01]  /*a690*/  VIADD R11, R3, 0x20 ;  /* 0x00000020030b7836 */ /* 0x000fe20000000000 */
[----:B------:R-:W-:Y:S01]  /*a6a0*/  FSEL R21, R29, -INF , !P1 ;  /* 0xff8000001d157808 */ /* 0x000fe20004800000 */
[----:B------:R-:W-:Y:S01]  /*a6b0*/  VIADD R10, R3, 0x30 ;  /* 0x00000030030a7836 */ /* 0x000fe20000000000 */
[----:B------:R-:W-:Y:S02]  /*a6c0*/  ISETP.GT.AND P1, PT, R157, R32, PT ;  /* 0x000000209d00720c */ /* 0x000fe40003f24270 */
[----:B------:R-:W-:Y:S01]  /*a6d0*/  FSEL R13, R13, -INF , !P4 ;  /* 0xff8000000d0d7808 */ /* 0x000fe20006000000 */
[----:B-1----:R-:W-:Y:S03]  /*a6e0*/  HMMA.16816.F32 R68, R44, R16, R68 ;  /* 0x000000102c44723c */ /* 0x002fe60000001844 */
[C---:B------:R-:W-:Y:S01]  /*a6f0*/  VIADD R17, R3.reuse, 0x10 ;  /* 0x0000001003117836 */ /* 0x040fe20000000000 */
[----:B------:R-:W-:Y:S01]  /*a700*/  FSEL R20, R12, -INF , !P2 ;  /* 0xff8000000c147808 */ /* 0x000fe20005000000 */
[----:B------:R-:W-:Y:S01]  /*a710*/  VIADD R16, R3, 0x29 ;  /* 0x0000002903107836 */ /* 0x000fe20000000000 */
[----:B------:R-:W-:-:S02]  /*a720*/  FSEL R61, R61, -INF , !P1 ;  /* 0xff8000003d3d7808 */ /* 0x000fc40004800000 */
[----:B------:R-:W-:Y:S01]  /*a730*/  ISETP.GT.AND P0, PT, R157, R17, PT ;  /* 0x000000119d00720c */ /* 0x000fe20003f04270 */
[----:B------:R-:W-:Y:S03]  /*a740*/  HMMA.16816.F32 R64, R44, R18, R64 ;  /* 0x000000122c40723c */ /* 0x000fe60000001840 */
[C---:B------:R-:W-:Y:S01]  /*a750*/  VIADD R18, R3.reuse, 0x28 ;  /* 0x0000002803127836 */ /* 0x040fe20000000000 */
[----:B------:R-:W-:Y:S01]  /*a760*/  FSEL R19, R28, -INF , !P0 ;  /* 0xff8000001c137808 */ /* 0x000fe20004000000 */
[----:B------:R-:W-:Y:S01]  /*a770*/  VIADD R3, R3, 0x39 ;  /* 0x0000003903037836 */ /* 0x000fe20000000000 */
[C---:B------:R-:W-:Y:S02]  /*a780*/  ISETP.GT.AND P0, PT, R157.reuse, R11, PT ;  /* 0x0000000b9d00720c */ /* 0x040fe40003f04270 */
[C---:B------:R-:W-:Y:S02]  /*a790*/  ISETP.GT.AND P4, PT, R157.reuse, R16, PT ;  /* 0x000000109d00720c */ /* 0x040fe40003f84270 */
[----:B------:R-:W-:-:S02]  /*a7a0*/  ISETP.GT.AND P2, PT, R157, R18, PT ;  /* 0x000000129d00720c */ /* 0x000fc40003f44270 */
[----:B------:R-:W-:Y:S02]  /*a7b0*/  FSEL R60, R60, -INF , !P0 ;  /* 0xff8000003c3c7808 */ /* 0x000fe40004000000 */
[C---:B------:R-:W-:Y:S02]  /*a7c0*/  ISETP.GT.AND P0, PT, R157.reuse, R10, PT ;  /* 0x0000000a9d00720c */ /* 0x040fe40003f04270 */
[----:B------:R-:W-:Y:S02]  /*a7d0*/  ISETP.GT.AND P1, PT, R157, R8, PT ;  /* 0x000000089d00720c */ /* 0x000fe40003f24270 */
[----:B------:R-:W-:Y:S02]  /*a7e0*/  FSEL R57, R57, -INF , !P4 ;  /* 0xff80000039397808 */ /* 0x000fe40006000000 */
[----:B------:R-:W-:Y:S02]  /*a7f0*/  FSEL R56, R56, -INF , !P2 ;  /* 0xff80000038387808 */ /* 0x000fe40005000000 */
[----:B------:R-:W-:-:S02]  /*a800*/  ISETP.GT.AND P4, PT, R157, R3, PT ;  /* 0x000000039d00720c */ /* 0x000fc40003f84270 */
[----:B------:R-:W-:Y:S02]  /*a810*/  ISETP.GT.AND P2, PT, R157, R6, PT ;  /* 0x000000069d00720c */ /* 0x000fe40003f44270 */
        /* <DEDUP_REMOVED lines=19> */
[----:B------:R-:W-:Y:S02]  /*a950*/  ISETP.GE.AND P3, PT, R33, R154, PT ;  /* 0x0000009a2100720c */ /* 0x000fe40003f66270 */
[----:B------:R-:W-:Y:S02]  /*a960*/  ISETP.GE.AND P5, PT, R17, R156, PT ;  /* 0x0000009c1100720c */ /* 0x000fe40003fa6270 */
[----:B------:R-:W-:Y:S02]  /*a970*/  FSEL R23, R23, -INF , !P0 ;  /* 0xff80000017177808 */ /* 0x000fe40004000000 */
[----:B------:R-:W-:-:S02]  /*a980*/  FSEL R33, R22, -INF , !P6 ;  /* 0xff80000016217808 */ /* 0x000fc40007000000 */
[----:B------:R-:W-:Y:S02]  /*a990*/  ISETP.GT.AND P0, PT, R155, R9, PT ;  /* 0x000000099b00720c */ /* 0x000fe40003f04270 */
[----:B------:R-:W-:Y:S02]  /*a9a0*/  FSEL R35, R35, -INF , !P1 ;  /* 0xff80000023237808 */ /* 0x000fe40004800000 */
[C---:B------:R-:W-:Y:S02]  /*a9b0*/  ISETP.GE.AND P1, PT, R9.reuse, R156, PT ;  /* 0x0000009c0900720c */ /* 0x040fe40003f26270 */
[-C--:B------:R-:W-:Y:S02]  /*a9c0*/  ISETP.GE.AND P6, PT, R9, R154.reuse, PT ;  /* 0x0000009a0900720c */ /* 0x080fe40003fc6270 */
[----:B------:R-:W-:Y:S02]  /*a9d0*/  ISETP.GE.AND P4, PT, R17, R154, PT ;  /* 0x0000009a1100720c */ /* 0x000fe40003f86270 */
[----:B------:R-:W-:-:S02]  /*a9e0*/  FSEL R9, R30, -INF , !P2 ;  /* 0xff8000001e097808 */ /* 0x000fc40005000000 */
[----:B------:R-:W-:Y:S02]  /*a9f0*/  FSEL R19, R19, -INF , !P5 ;  /* 0xff80000013137808 */ /* 0x000fe40006800000 */
[----:B------:R-:W-:Y:S02]  /*aa00*/  FSEL R25, R23, -INF , !P3 ;  /* 0xff80000017197808 */ /* 0x000fe40005800000 */
[----:B------:R-:W-:Y:S02]  /*aa10*/  ISETP.GE.AND P5, PT, R7, R156, PT ;  /* 0x0000009c0700720c */ /* 0x000fe40003fa6270 */
[----:B------:R-:W-:Y:S02]  /*aa20*/  FSEL R17, R31, -INF , !P0 ;  /* 0xff8000001f117808 */ /* 0x000fe40004000000 */
[----:B------:R-:W-:Y:S02]  /*aa30*/  ISETP.GT.AND P3, PT, R155, R7, PT ;  /* 0x000000079b00720c */ /* 0x000fe40003f64270 */
[----:B------:R-:W-:-:S02]  /*aa40*/  ISETP.GE.AND P2, PT, R7, R154, PT ;  /* 0x0000009a0700720c */ /* 0x000fc40003f46270 */
[----:B------:R-:W-:Y:S02]  /*aa50*/  ISETP.GT.AND P0, PT, R155, R5, PT ;  /* 0x000000059b00720c */ /* 0x000fe40003f04270 */
[----:B------:R-:W-:Y:S02]  /*aa60*/  FSEL R9, R9, -INF , !P4 ;  /* 0xff80000009097808 */ /* 0x000fe40006000000 */
[----:B------:R-:W-:Y:S02]  /*aa70*/  FSEL R7, R21, -INF , !P1 ;  /* 0xff80000015077808 */ /* 0x000fe40004800000 */
[C---:B------:R-:W-:Y:S02]  /*aa80*/  ISETP.GE.AND P1, PT, R5.reuse, R156, PT ;  /* 0x0000009c0500720c */ /* 0x040fe40003f26270 */
[----:B------:R-:W-:Y:S02]  /*aa90*/  ISETP.GE.AND P4, PT, R5, R154, PT ;  /* 0x0000009a0500720c */ /* 0x000fe40003f86270 */
[----:B------:R-:W-:-:S02]  /*aaa0*/  FSEL R5, R20, -INF , !P5 ;  /* 0xff80000014057808 */ /* 0x000fc40006800000 */
[----:B------:R-:W-:Y:S02]  /*aab0*/  FSEL R20, R15, -INF , !P0 ;  /* 0xff8000000f147808 */ /* 0x000fe40004000000 */
[----:B------:R-:W-:Y:S02]  /*aac0*/  ISETP.GT.AND P0, PT, R155, R32, PT ;  /* 0x000000209b00720c */ /* 0x000fe40003f04270 */
[----:B------:R-:W-:Y:S02]  /*aad0*/  FSEL R14, R14, -INF , !P3 ;  /* 0xff8000000e0e7808 */ /* 0x000fe40005800000 */
[----:B------:R-:W-:Y:S02]  /*aae0*/  FSEL R63, R63, -INF , !P0 ;  /* 0xff8000003f3f7808 */ /* 0x000fe40004000000 */
[----:B------:R-:W-:Y:S02]  /*aaf0*/  ISETP.GT.AND P0, PT, R155, R16, PT ;  /* 0x000000109b00720c */ /* 0x000fe40003f04270 */
[----:B------:R-:W-:-:S02]  /*ab00*/  FSEL R17, R17, -INF , !P6 ;  /* 0xff80000011117808 */ /* 0x000fc40007000000 */
[----:B------:R-:W-:Y:S02]  /*ab10*/  FSEL R59, R59, -INF , !P0 ;  /* 0xff8000003b3b7808 */ /* 0x000fe40004000000 */
[C---:B------:R-:W-:Y:S02]  /*ab20*/  ISETP.GT.AND P0, PT, R155.reuse, R8, PT ;  /* 0x000000089b00720c */ /* 0x040fe40003f04270 */
[----:B------:R-:W-:Y:S02]  /*ab30*/  ISETP.GT.AND P6, PT, R155, R11, PT ;  /* 0x0000000b9b00720c */ /* 0x000fe40003fc4270 */
[C---:B------:R-:W-:Y:S02]  /*ab40*/  ISETP.GE.AND P5, PT, R11.reuse, R156, PT ;  /* 0x0000009c0b00720c */ /* 0x040fe40003fa6270 */
[----:B------:R-:W-:Y:S02]  /*ab50*/  ISETP.GE.AND P3, PT, R11, R154, PT ;  /* 0x0000009a0b00720c */ /* 0x000fe40003f66270 */
[----:B------:R-:W-:-:S02]  /*ab60*/  FSEL R71, R71, -INF , !P0 ;  /* 0xff80000047477808 */ /* 0x000fc40004000000 */
        /* <DEDUP_REMOVED lines=8> */
[----:B------:R-:W-:Y:S02]  /*abf0*/  FSEL R113, R61, -INF , !P1 ;  /* 0xff8000003d717808 */ /* 0x000fe40004800000 */
[----:B------:R-:W-:Y:S02]  /*ac00*/  ISETP.GT.AND P0, PT, R93, R138, PT ;  /* 0x0000008a5d00720c */ /* 0x000fe40003f04270 */
        /* <DEDUP_REMOVED lines=10> */
[----:B------:R-:W-:Y:S02]  /*acb0*/  ISETP.GE.AND P6, PT, R18, R154, PT ;  /* 0x0000009a1200720c */ /* 0x000fe40003fc6270 */
        /* <DEDUP_REMOVED lines=9> */
[----:B------:R-:W-:Y:S02]  /*ad50*/  FSEL R66, R66, -INF , !P1 ;  /* 0xff80000042427808 */ /* 0x000fe40004800000 */
[C---:B------:R-:W-:Y:S02]  /*ad60*/  ISETP.GE.AND P6, PT, R8.reuse, R156, PT ;  /* 0x0000009c0800720c */ /* 0x040fe40003fc6270 */
[----:B------:R-:W-:Y:S02]  /*ad70*/  ISETP.GE.AND P3, PT, R8, R154, PT ;  /* 0x0000009a0800720c */ /* 0x000fe40003f66270 */
[C---:B------:R-:W-:Y:S02]  /*ad80*/  ISETP.GE.AND P5, PT, R6.reuse, R156, PT ;  /* 0x0000009c0600720c */ /* 0x040fe40003fa6270 */
        /* <DEDUP_REMOVED lines=25> */
.L_x_10387:
        /* <DEDUP_REMOVED lines=60> */
.L_x_10388:
[----:B------:R-:W-:Y:S05]  /*b2e0*/  BSYNC.RECONVERGENT B0 ;  /* 0x0000000000007941 */ /* 0x000fea0003800200 */
.L_x_10386:
        /* <DEDUP_REMOVED lines=13> */
.L_x_10385:
[----:B------:R-:W-:Y:S05]  /*b3c0*/  BSYNC.RECONVERGENT B1 ;  /* 0x0000000000017941 */ /* 0x000fea0003800200 */
.L_x_10384:
        /* <DEDUP_REMOVED lines=19> */
[----:B-1----:R-:W1:Y:S03]  /*b500*/  SHFL.BFLY PT, R41, R8, 0x2, 0x1f ;  /* 0x0c401f0008297f89 */ /* 0x002e6600000e0000 */
        /* <DEDUP_REMOVED lines=12> */
[----:B------:R-:W1:Y:S01]  /*b5d0*/  LDSM.16.MT88.4 R40, [R0+0x8000] ;  /* 0x008000000028783b */ /* 0x000e620000004200 */
        /* <DEDUP_REMOVED lines=17> */
[----:B------:R-:W-:Y:S01]  /*b6f0*/  MUFU.EX2 R105, R105 ;  /* 0x0000006900697308 */ /* 0x000fe20000000800 */
[----:B------:R-:W2:Y:S01]  /*b700*/  LDSM.16.MT88.4 R4, [R108+0x8000] ;  /* 0x008000006c04783b */ /* 0x000ea20000004200 */
[-C--:B------:R-:W-:Y:S01]  /*b710*/  FFMA.FTZ R97, R19, R119.reuse, -R124 ;  /* 0x0000007713617223 */ /* 0x080fe2000001087c */
[-C--:B------:R-:W-:Y:S01]  /*b720*/  FFMA.FTZ R100, R17, R119.reuse, -R120 ;  /* 0x0000007711647223 */ /* 0x080fe20000010878 */
[-C--:B------:R-:W-:Y:S01]  /*b730*/  FFMA.FTZ R32, R11, R119.reuse, -R124 ;  /* 0x000000770b207223 */ /* 0x080fe2000001087c */
[----:B------:R-:W3:Y:S01]  /*b740*/  LDSM.16.MT88.4 R16, [R108+0x6400] ;  /* 0x006400006c10783b */ /* 0x000ee20000004200 */
[-CC-:B------:R-:W-:Y:S01]  /*b750*/  FFMA.FTZ R35, R9, R119.reuse, -R120.reuse ;  /* 0x0000007709237223 */ /* 0x180fe20000010878 */
[-CC-:B------:R-:W-:Y:S01]  /*b760*/  FFMA.FTZ R34, R15, R119.reuse, -R120.reuse ;  /* 0x000000770f227223 */ /* 0x180fe20000010878 */
[----:B------:R-:W4:Y:S01]  /*b770*/  MUFU.EX2 R104, R104 ;  /* 0x0000006800687308 */ /* 0x000f220000000800 */
[----:B------:R-:W5:Y:S01]  /*b780*/  LDSM.16.MT88.4 R8, [R0+0x6400] ;  /* 0x006400000008783b */ /* 0x000f620000004200 */
[-C--:B------:R-:W-:Y:S01]  /*b790*/  FFMA.FTZ R101, R13, R119.reuse, -R120 ;  /* 0x000000770d657223 */ /* 0x080fe20000010878 */
[-CC-:B------:R-:W-:Y:S01]  /*b7a0*/  FFMA.FTZ R110, R113, R119.reuse, -R124.reuse ;  /* 0x00000077716e7223 */ /* 0x180fe2000001087c */
[-CC-:B------:R-:W-:Y:S01]  /*b7b0*/  FFMA.FTZ R109, R109, R119.reuse, -R124.reuse ;  /* 0x000000776d6d7223 */ /* 0x180fe2000001087c */
[----:B------:R-:W5:Y:S01]  /*b7c0*/  LDSM.16.MT88.4 R12, [R0+0x7400] ;  /* 0x00740000000c783b */ /* 0x000f620000004200 */
[-CC-:B------:R-:W-:Y:S01]  /*b7d0*/  FFMA.FTZ R111, R111, R119.reuse, -R124.reuse ;  /* 0x000000776f6f7223 */ /* 0x180fe2000001087c */
[-C--:B------:R-:W-:Y:S01]  /*b7e0*/  FFMA.FTZ R112, R23, R119.reuse, -R124 ;  /* 0x0000007717707223 */ /* 0x080fe2000001087c */
[----:B------:R-:W-:Y:S01]  /*b7f0*/  MUFU.EX2 R98, R98 ;  /* 0x0000006200627308 */ /* 0x000fe20000000800 */
[----:B------:R-:W5:Y:S01]  /*b800*/  LDSM.16.MT88.4 R24, [R108+0x7400] ;  /* 0x007400006c18783b */ /* 0x000f620000004200 */
[-CC-:B------:R-:W-:Y:S01]  /*b810*/  FFMA.FTZ R113, R21, R119.reuse, -R120.reuse ;  /* 0x0000007715717223 */ /* 0x180fe20000010878 */
[-CC-:B------:R-:W-:Y:S01]  /*b820*/  FFMA.FTZ R114, R131, R119.reuse, -R120.reuse ;  /* 0x0000007783727223 */ /* 0x180fe20000010878 */
[-CC-:B------:R-:W-:Y:S01]  /*b830*/  FFMA.FTZ R115, R115, R119.reuse, -R120.reuse ;  /* 0x0000007773737223 */ /* 0x180fe20000010878 */
[-C--:B------:R-:W-:Y:S01]  /*b840*/  FFMA.FTZ R118, R127, R119.reuse, -R120 ;  /* 0x000000777f767223 */ /* 0x080fe20000010878 */
[-CC-:B------:R-:W-:Y:S01]  /*b850*/  FFMA.FTZ R126, R31, R119.reuse, -R124.reuse ;  /* 0x000000771f7e7223 */ /* 0x180fe2000001087c */
[--C-:B------:R-:W-:Y:S01]  /*b860*/  FFMA.FTZ R127, R29, R119, -R124.reuse ;  /* 0x000000771d7f7223 */ /* 0x100fe2000001087c */
[----:B------:R-:W1:Y:S01]  /*b870*/  MUFU.EX2 R99, R99 ;  /* 0x0000006300637308 */ /* 0x000e620000000800 */
[----:B----4-:R-:W-:Y:S01]  /*b880*/  F2FP.F16.F32.PACK_AB R48, R104, R105 ;  /* 0x000000696830723e */ /* 0x010fe200000000ff */
[----:B------:R-:W-:Y:S01]  /*b890*/  LDSM.16.MT88.4 R20, [R0+0x6800] ;  /* 0x006800000014783b */ /* 0x000fe20000004200 */
[-CC-:B------:R-:W-:Y:S01]  /*b8a0*/  FFMA.FTZ R125, R125, R119.reuse, -R124.reuse ;  /* 0x000000777d7d7223 */ /* 0x180fe2000001087c */
[-C--:B------:R-:W-:Y:S01]  /*b8b0*/  FFMA.FTZ R122, R122, R119.reuse, -R124 ;  /* 0x000000777a7a7223 */ /* 0x080fe2000001087c */
[-CC-:B------:R-:W-:Y:S01]  /*b8c0*/  FFMA.FTZ R123, R123, R119.reuse, -R120.reuse ;  /* 0x000000777b7b7223 */ /* 0x180fe20000010878 */
[----:B------:R-:W-:Y:S01]  /*b8d0*/  LDSM.16.MT88.4 R28, [R0+0x8800] ;  /* 0x00880000001c783b */ /* 0x000fe20000004200 */
[-CC-:B------:R-:W-:Y:S01]  /*b8e0*/  FFMA.FTZ R124, R121, R119.reuse, -R120.reuse ;  /* 0x00000077797c7223 */ /* 0x180fe20000010878 */
[----:B------:R-:W-:Y:S01]  /*b8f0*/  MUFU.EX2 R107, R107 ;  /* 0x0000006b006b7308 */ /* 0x000fe20000000800 */
[-CC-:B------:R-:W-:Y:S01]  /*b900*/  FFMA.FTZ R117, R117, R119.reuse, -R120.reuse ;  /* 0x0000007775757223 */ /* 0x180fe20000010878 */
[----:B------:R-:W-:Y:S01]  /*b910*/  FFMA.FTZ R116, R116, R119, -R120 ;  /* 0x0000007774747223 */ /* 0x000fe20000010878 */
[----:B------:R-:W-:Y:S01]  /*b920*/  FADD.FTZ R105, R105, R104 ;  /* 0x0000006869697221 */ /* 0x000fe20000010000 */
[----:B------:R-:W-:-:S04]  /*b930*/  ISETP.GT.AND P0, PT, R93, R138, PT ;  /* 0x0000008a5d00720c */ /* 0x000fc80003f04270 */
[----:B------:R-:W4:Y:S01]  /*b940*/  MUFU.EX2 R106, R106 ;  /* 0x0000006a006a7308 */ /* 0x000f220000000800 */
[----:B-1----:R-:W-:-:S07]  /*b950*/  F2FP.F16.F32.PACK_AB R50, R99, R98 ;  /* 0x000000626332723e */ /* 0x002fce00000000ff */
        /* <DEDUP_REMOVED lines=60> */
[C---:B------:R-:W-:Y:S01]  /*bd20*/  HMMA.16816.F32 R52, R4.reuse, R26, R52 ;  /* 0x0000001a0434723c */ /* 0x040fe20000001834 */
[----:B------:R-:W-:Y:S07]  /*bd30*/  LDSM.16.MT88.4 R24, [R0+0x6c00] ;  /* 0x006c00000018783b */ /* 0x000fee0000004200 */
[C---:B-----5:R-:W-:Y:S08]  /*bd40*/  HMMA.16816.F32 R36, R4.reuse, R8, R36 ;  /* 0x000000080424723c */ /* 0x060ff00000001824 */
[----:B------:R-:W-:Y:S03]  /*bd50*/  HMMA.16816.F32 R40, R4, R10, R40 ;  /* 0x0000000a0428723c */ /* 0x000fe60000001828 */
[----:B------:R-:W-:Y:S01]  /*bd60*/  F2FP.F16.F32.PACK_AB R4, R110, R109 ;  /* 0x0000006d6e04723e */ /* 0x000fe200000000ff */
[----:B------:R-:W5:Y:S01]  /*bd70*/  LDSM.16.MT88.4 R8, [R0+0x7800] ;  /* 0x007800000008783b */ /* 0x000f620000004200 */
[----:B-1----:R-:W-:-:S02]  /*bd80*/  F2FP.F16.F32.PACK_AB R5, R114, R113 ;  /* 0x000000717205723e */ /* 0x002fc400000000ff */
        /* <DEDUP_REMOVED lines=17> */
[C---:B------:R-:W-:Y:S08]  /*bea0*/  HMMA.16816.F32 R36, R4.reuse, R28, R36 ;  /* 0x0000001c0424723c */ /* 0x040ff00000001824 */
[----:B------:R-:W-:Y:S03]  /*beb0*/  HMMA.16816.F32 R40, R4, R30, R40 ;  /* 0x0000001e0428723c */ /* 0x000fe60000001828 */
[----:B------:R-:W-:-:S02]  /*bec0*/  F2FP.F16.F32.PACK_AB R4, R126, R125 ;  /* 0x0000007d7e04723e */ /* 0x000fc400000000ff */
[----:B------:R-:W-:Y:S02]  /*bed0*/  F2FP.F16.F32.PACK_AB R5, R124, R123 ;  /* 0x0000007b7c05723e */ /* 0x000fe400000000ff */
[----:B------:R-:W-:Y:S02]  /*bee0*/  F2FP.F16.F32.PACK_AB R6, R122, R127 ;  /* 0x0000007f7a06723e */ /* 0x000fe400000000ff */
[----:B------:R-:W-:-:S07]  /*bef0*/  F2FP.F16.F32.PACK_AB R7, R116, R117 ;  /* 0x000000757407723e */ /* 0x000fce00000000ff */
[----:B--2---:R-:W-:Y:S03]  /*bf00*/  HMMA.16816.F32 R56, R4, R16, R56 ;  /* 0x000000100438723c */ /* 0x004fe60000001838 */
[----:B------:R-:W-:Y:S01]  /*bf10*/  FADD.FTZ R16, R98, R105 ;  /* 0x0000006962107221 */ /* 0x000fe20000010000 */
[----:B------:R-:W-:-:S03]  /*bf20*/  FADD.FTZ R17, R35, R102 ;  /* 0x0000006623117221 */ /* 0x000fc60000010000 */
[----:B------:R-:W-:Y:S01]  /*bf30*/  FADD.FTZ R16, R99, R16 ;  /* 0x0000001063107221 */ /* 0x000fe20000010000 */
[----:B------:R-:W-:Y:S01]  /*bf40*/  FADD.FTZ R17, R100, R17 ;  /* 0x0000001164117221 */ /* 0x000fe20000010000 */
[----:B---3--:R-:W-:Y:S03]  /*bf50*/  HMMA.16816.F32 R64, R4, R8, R64 ;  /* 0x000000080440723c */ /* 0x008fe60000001840 */
        /* <DEDUP_REMOVED lines=27> */
[----:B------:R-:W-:-:S04]  /*c110*/  FADD.FTZ R117, R117, R124 ;  /* 0x0000007c75757221 */ /* 0x000fc80000010000 */
[----:B------:R-:W-:Y:S01]  /*c120*/  FADD.FTZ R159, R116, R117 ;  /* 0x00000075749f7221 */ /* 0x000fe20000010000 */
[C---:B------:R-:W-:Y:S08]  /*c130*/  HMMA.16816.F32 R52, R4.reuse, R18, R52 ;  /* 0x000000120434723c */ /* 0x040ff00000001834 */
        /* <DEDUP_REMOVED lines=45> */
[----:B------:R-:W-:Y:S01]  /*c410*/  ISETP.NE.AND P2, PT, R12, RZ, PT ;  /* 0x000000ff0c00720c */ /* 0x000fe20003f45270 */
[----:B------:R-:W2:Y:S08]  /*c420*/  LD.E.64 R8, desc[UR4][R84.64+0x40] ;  /* 0x0000400454087980 */ /* 0x000eb0000c101b00 */
[----:B------:R-:W-:-:S02]  /*c430*/  @P5 VIADD R10, R10, 0x1 ;  /* 0x000000010a0a5836 */ /* 0x000fc40000000000 */
        /* <DEDUP_REMOVED lines=26> */
.L_x_10392:
        /* <DEDUP_REMOVED lines=8> */
.L_x_10393:
[----:B------:R-:W-:Y:S05]  /*c660*/  BSYNC.RECONVERGENT B0 ;  /* 0x0000000000007941 */ /* 0x000fea0003800200 */
.L_x_10391:
[----:B------:R-:W-:Y:S01]  /*c670*/  IMAD.SHL.U32 R4, R90, 0x8, RZ ;  /* 0x000000085a047824 */ /* 0x000fe200078e00ff */
[----:B------:R-:W-:Y:S01]  /*c680*/  LEA R8, P1, R88, R142, 0x1 ;  /* 0x0000008e58087211 */ /* 0x000fe200078208ff */
[----:B------:R-:W-:Y:S03]  /*c690*/  BSSY.RECONVERGENT B1, `(.L_x_10394) ;  /* 0x00000be000017945 */ /* 0x000fe60003800200 */
[----:B------:R-:W-:Y:S02]  /*c6a0*/  LOP3.LUT R5, R4, 0xc0, RZ, 0xc0, !PT ;  /* 0x000000c004057812 */ /* 0x000fe400078ec0ff */
[----:B------:R-:W-:Y:S02]  /*c6b0*/  LEA.HI.X R9, R88, R143, R89, 0x1, P1 ;  /* 0x0000008f58097211 */ /* 0x000fe400008f0c59 */
[----:B------:R-:W-:Y:S02]  /*c6c0*/  LOP3.LUT R5, R5, 0x18, R90, 0xf8, !PT ;  /* 0x0000001805057812 */ /* 0x000fe400078ef85a */
[----:B------:R-:W-:-:S02]  /*c6d0*/  ISETP.NE.AND P1, PT, R95, RZ, PT ;  /* 0x000000ff5f00720c */ /* 0x000fc40003f25270 */
[--C-:B------:R-:W-:Y:S02]  /*c6e0*/  LOP3.LUT R5, R5, 0x18, R4.reuse, 0x78, !PT ;  /* 0x0000001805057812 */ /* 0x100fe400078e7804 */
[----:B------:R-:W-:Y:S02]  /*c6f0*/  SEL R94, R94, 0xffffffe0, !P1 ;  /* 0xffffffe05e5e7807 */ /* 0x000fe40004800000 */
[----:B------:R-:W-:-:S03]  /*c700*/  LOP3.LUT R5, R5, 0x1f20, R4, 0xf8, !PT ;  /* 0x00001f2005057812 */ /* 0x000fc600078ef804 */
[----:B------:R-:W-:Y:S02]  /*c710*/  IMAD.IADD R131, R129, 0x1, R94 ;  /* 0x0000000181837824 */ /* 0x000fe400078e025e */
[----:B------:R-:W-:Y:S02]  /*c720*/  IMAD R90, R5, 0x2, R92 ;  /* 0x00000002055a7824 */ /* 0x000fe400078e025c */
[----:B------:R-:W-:-:S03]  /*c730*/  IMAD.IADD R130, R2, 0x1, R94 ;  /* 0x0000000102827824 */ /* 0x000fc600078e025e */
        /* <DEDUP_REMOVED lines=21> */
[----:B------:R-:W1:Y:S04]  /*c890*/  LDSM.16.M88.4 R24, [R2+0x4000] ;  /* 0x004000000218783b */ /* 0x000e680000000200 */
[----:B------:R-:W1:Y:S01]  /*c8a0*/  LDSM.16.M88.4 R20, [R2+0x4400] ;  /* 0x004400000214783b */ /* 0x000e620000000200 */
[C---:B--2---:R-:W-:Y:S03]  /*c8b0*/  HMMA.16816.F32 R108, R32.reuse, R104, RZ ;  /* 0x00000068206c723c */ /* 0x044fe600000018ff */
[----:B------:R-:W0:Y:S05]  /*c8c0*/  LDGDEPBAR ;  /* 0x00000000000079af */ /* 0x000e2a0000000000 */
        /* <DEDUP_REMOVED lines=30> */
[----:B------:R-:W-:Y:S01]  /*cab0*/  HMMA.16816.F32 R32, R116, R122, R32 ;  /* 0x0000007a7420723c */ /* 0x000fe20000001820 */
[----:B------:R-:W3:Y:S04]  /*cac0*/  LDSM.16.M88.4 R120, [R2+0x5400] ;  /* 0x005400000278783b */ /* 0x000ee80000000200 */
[----:B------:R-:W3:Y:S03]  /*cad0*/  LDSM.16.M88.4 R116, [R2+0x5800] ;  /* 0x005800000274783b */ /* 0x000ee60000000200 */
[C---:B----4-:R-:W-:Y:S08]  /*cae0*/  HMMA.16816.F32 R8, R16.reuse, R112, R8 ;  /* 0x000000701008723c */ /* 0x050ff00000001808 */
[C---:B------:R-:W-:Y:S01]  /*caf0*/  HMMA.16816.F32 R4, R16.reuse, R114, R4 ;  /* 0x000000721004723c */ /* 0x040fe20000001804 */
[----:B------:R-:W4:Y:S07]  /*cb00*/  LDSM.16.M88.4 R112, [R2+0x5c00] ;  /* 0x005c00000270783b */ /* 0x000f2e0000000200 */
[C---:B-----5:R-:W-:Y:S08]  /*cb10*/  HMMA.16816.F32 R108, R16.reuse, R28, R108 ;  /* 0x0000001c106c723c */ /* 0x060ff0000000186c */
[C---:B------:R-:W-:Y:S01]  /*cb20*/  HMMA.16816.F32 R104, R16.reuse, R30, R104 ;  /* 0x0000001e1068723c */ /* 0x040fe20000001868 */
[----:B------:R-:W-:Y:S07]  /*cb30*/  LDSM.16.M88.4 R28, [R131+0x2000] ;  /* 0x00200000831c783b */ /* 0x000fee0000000200 */
[C---:B-1----:R-:W-:Y:S08]  /*cb40*/  HMMA.16816.F32 R100, R16.reuse, R24, R100 ;  /* 0x000000181064723c */ /* 0x042ff00000001864 */
[C---:B------:R-:W-:Y:S01]  /*cb50*/  HMMA.16816.F32 R96, R16.reuse, R26, R96 ;  /* 0x0000001a1060723c */ /* 0x040fe20000001860 */
[----:B------:R-:W1:Y:S07]  /*cb60*/  LDSM.16.M88.4 R24, [R130+0x5000] ;  /* 0x005000008218783b */ /* 0x000e6e0000000200 */
[C---:B------:R-:W-:Y:S08]  /*cb70*/  HMMA.16816.F32 R92, R16.reuse, R20, R92 ;  /* 0x00000014105c723c */ /* 0x040ff0000000185c */
[----:B------:R-:W-:Y:S01]  /*cb80*/  HMMA.16816.F32 R32, R16, R22, R32 ;  /* 0x000000161020723c */ /* 0x000fe20000001820 */
[----:B------:R-:W5:Y:S04]  /*cb90*/  LDSM.16.M88.4 R20, [R130+0x5400] ;  /* 0x005400008214783b */ /* 0x000f680000000200 */
[----:B------:R-:W5:Y:S03]  /*cba0*/  LDSM.16.M88.4 R16, [R130+0x5800] ;  /* 0x005800008210783b */ /* 0x000f660000000200 */
[C---:B--2---:R-:W-:Y:S08]  /*cbb0*/  HMMA.16816.F32 R8, R124.reuse, R12, R8 ;  /* 0x0000000c7c08723c */ /* 0x044ff00000001808 */
[----:B------:R-:W-:Y:S01]  /*cbc0*/  HMMA.16816.F32 R4, R124, R14, R4 ;  /* 0x0000000e7c04723c */ /* 0x000fe20000001804 */
[----:B------:R-:W2:Y:S01]  /*cbd0*/  LDSM.16.M88.4 R12, [R130+0x5c00] ;  /* 0x005c0000820c783b */ /* 0x000ea20000000200 */
[----:B------:R-:W-:-:S06]  /*cbe0*/  DEPBAR.LE SB0, 0x0 ;  /* 0x000080000000791a */ /* 0x000fcc0000000000 */
[C---:B---3--:R-:W-:Y:S08]  /*cbf0*/  HMMA.16816.F32 R108, R124.reuse, R120, R108 ;  /* 0x000000787c6c723c */ /* 0x048ff0000000186c */
[C---:B------:R-:W-:Y:S08]  /*cc00*/  HMMA.16816.F32 R104, R124.reuse, R122, R104 ;  /* 0x0000007a7c68723c */ /* 0x040ff00000001868 */
[C---:B------:R-:W-:Y:S08]  /*cc10*/  HMMA.16816.F32 R100, R124.reuse, R116, R100 ;  /* 0x000000747c64723c */ /* 0x040ff00000001864 */
[C---:B------:R-:W-:Y:S08]  /*cc20*/  HMMA.16816.F32 R96, R124.reuse, R118, R96 ;  /* 0x000000767c60723c */ /* 0x040ff00000001860 */
[----:B----4-:R-:W-:Y:S03]  /*cc30*/  HMMA.16816.F32 R92, R124, R112, R92 ;  /* 0x000000707c5c723c */ /* 0x010fe6000000185c */
[----:B------:R-:W-:-:S05]  /*cc40*/  VIADD R113, R91, 0xfffffffe ;  /* 0xfffffffe5b717836 */ /* 0x000fca0000000000 */
[----:B------:R-:W-:Y:S01]  /*cc50*/  ISETP.GT.AND P2, PT, R113, R138, PT ;  /* 0x0000008a7100720c */ /* 0x000fe20003f44270 */
[----:B------:R-:W-:Y:S08]  /*cc60*/  HMMA.16816.F32 R32, R124, R114, R32 ;  /* 0x000000727c20723c */ /* 0x000ff00000001820 */
[C---:B-1----:R-:W-:Y:S08]  /*cc70*/  HMMA.16816.F32 R8, R28.reuse, R24, R8 ;  /* 0x000000181c08723c */ /* 0x042ff00000001808 */
[C---:B------:R-:W-:Y:S08]  /*cc80*/  HMMA.16816.F32 R4, R28.reuse, R26, R4 ;  /* 0x0000001a1c04723c */ /* 0x040ff00000001804 */
[C---:B-----5:R-:W-:Y:S08]  /*cc90*/  HMMA.16816.F32 R108, R28.reuse, R20, R108 ;  /* 0x000000141c6c723c */ /* 0x060ff0000000186c */
[C---:B------:R-:W-:Y:S08]  /*cca0*/  HMMA.16816.F32 R104, R28.reuse, R22, R104 ;  /* 0x000000161c68723c */ /* 0x040ff00000001868 */
[C---:B------:R-:W-:Y:S08]  /*ccb0*/  HMMA.16816.F32 R100, R28.reuse, R16, R100 ;  /* 0x000000101c64723c */ /* 0x040ff00000001864 */
        /* <DEDUP_REMOVED lines=8> */
[C---:B------:R-:W-:Y:S01]  /*cd40*/  VIADD R18, R87.reuse, 0xffffff40 ;  /* 0xffffff4057127836 */ /* 0x040fe20000000000 */
[----:B------:R-:W-:-:S04]  /*cd50*/  IADD3 R2, PT, PT, R87, -0x80, RZ ;  /* 0xffffff8057027810 */ /* 0x000fc80007ffe0ff */
[----:B------:R-:W-:Y:S02]  /*cd60*/  IABS R15, R18 ;  /* 0x00000012000f7213 */ /* 0x000fe40000000000 */
[----:B------:R-:W-:Y:S02]  /*cd70*/  IABS R14, R2 ;  /* 0x00000002000e7213 */ /* 0x000fe40000000000 */
[-C--:B--2---:R-:W-:Y:S02]  /*cd80*/  IABS R12, R13.reuse ;  /* 0x0000000d000c7213 */ /* 0x084fe40000000000 */
[-C--:B------:R-:W-:Y:S02]  /*cd90*/  IABS R16, R13.reuse ;  /* 0x0000000d00107213 */ /* 0x080fe40000000000 */
[----:B------:R-:W1:Y:S01]  /*cda0*/  I2F.RP R17, R12 ;  /* 0x0000000c00117306 */ /* 0x000e620000209400 */
[----:B------:R-:W-:Y:S02]  /*cdb0*/  LOP3.LUT R18, R18, R13, RZ, 0x3c, !PT ;  /* 0x0000000d12127212 */ /* 0x000fe400078e3cff */
[----:B------:R-:W-:-:S02]  /*cdc0*/  IADD3 R16, PT, PT, RZ, -R16, RZ ;  /* 0x80000010ff107210 */ /* 0x000fc40007ffe0ff */
[-C--:B------:R-:W-:Y:S02]  /*cdd0*/  LOP3.LUT R2, R2, R13.reuse, RZ, 0x3c, !PT ;  /* 0x0000000d02027212 */ /* 0x080fe400078e3cff */
[----:B------:R-:W-:Y:S02]  /*cde0*/  ISETP.GE.AND P0, PT, R18, RZ, PT ;  /* 0x000000ff1200720c */ /* 0x000fe40003f06270 */
        /* <DEDUP_REMOVED lines=50> */
.L_x_10397:
        /* <DEDUP_REMOVED lines=8> */
.L_x_10398:
[----:B------:R-:W-:Y:S05]  /*d190*/  BSYNC.RECONVERGENT B0 ;  /* 0x0000000000007941 */ /* 0x000fea0003800200 */
.L_x_10396:
        /* <DEDUP_REMOVED lines=13> */
.L_x_10395:
[----:B------:R-:W-:Y:S05]  /*d270*/  BSYNC.RECONVERGENT B1 ;  /* 0x0000000000017941 */ /* 0x000fea0003800200 */
.L_x_10394:
[----:B------:R-:W2:Y:S01]  /*d280*/  LD.E R115, desc[UR4][R84.64+0xdc] ;  /* 0x0000dc0454737980 */ /* 0x000ea2000c101900 */
[C---:B------:R-:W-:Y:S02]  /*d290*/  IMAD R2, R91.reuse, 0x40, R128 ;  /* 0x000000405b027824 */ /* 0x040fe400078e0280 */
[----:B------:R-:W-:Y:S02]  /*d2a0*/  @P2 VIADD R91, R91, 0xfffffffd ;  /* 0xfffffffd5b5b2836 */ /* 0x000fe40000000000 */
[C---:B-1----:R-:W-:Y:S02]  /*d2b0*/  VIADD R12, R2.reuse, 0xffffff80 ;  /* 0xffffff80020c7836 */ /* 0x042fe40000000000 */
        /* <DEDUP_REMOVED lines=8> */
[----:B------:R-:W-:Y:S02]  /*d340*/  FSEL R10, R10, -INF , P0 ;  /* 0xff8000000a0a7808 */ /* 0x000fe40000000000 */
[C---:B------:R-:W-:Y:S02]  /*d350*/  ISETP.GE.AND P4, PT, R13.reuse, R155, PT ;  /* 0x0000009b0d00720c */ /* 0x040fe40003f86270 */
[----:B------:R-:W-:Y:S01]  /*d360*/  FSEL R15, R8, -INF , !P6 ;  /* 0xff800000080f7808 */ /* 0x000fe20007000000 */
[----:B------:R-:W-:Y:S01]  /*d370*/  VIADD R8, R2, 0xffffff89 ;  /* 0xffffff8902087836 */ /* 0x000fe20000000000 */
[----:B------:R-:W-:Y:S02]  /*d380*/  ISETP.GE.AND P0, PT, R12, R157, PT ;  /* 0x0000009d0c00720c */ /* 0x000fe40003f06270 */
[C---:B------:R-:W-:Y:S02]  /*d390*/  ISETP.GE.AND P5, PT, R13.reuse, R156, PT ;  /* 0x0000009c0d00720c */ /* 0x040fe40003fa6270 */
[----:B------:R-:W-:-:S02]  /*d3a0*/  ISETP.GE.AND P6, PT, R13, R154, PT ;  /* 0x0000009a0d00720c */ /* 0x000fc40003fc6270 */
[----:B------:R-:W-:Y:S02]  /*d3b0*/  FSEL R13, R9, -INF , P1 ;  /* 0xff800000090d7808 */ /* 0x000fe40000800000 */
[----:B------:R-:W-:Y:S01]  /*d3c0*/  FSEL R9, R10, -INF , !P3 ;  /* 0xff8000000a097808 */ /* 0x000fe20005800000 */
[----:B------:R-:W-:Y:S01]  /*d3d0*/  VIADD R10, R2, 0xffffff90 ;  /* 0xffffff90020a7836 */ /* 0x000fe20000000000 */
[----:B------:R-:W-:Y:S02]  /*d3e0*/  ISETP.GE.AND P3, PT, R12, R156, PT ;  /* 0x0000009c0c00720c */ /* 0x000fe40003f66270 */
[----:B------:R-:W-:Y:S02]  /*d3f0*/  FSEL R11, R11, -INF , P4 ;  /* 0xff8000000b0b7808 */ /* 0x000fe40002000000 */
[----:B------:R-:W-:Y:S02]  /*d400*/  FSEL R17, R4, -INF , P0 ;  /* 0xff80000004117808 */ /* 0x000fe40000000000 */
[----:B------:R-:W-:-:S02]  /*d410*/  ISETP.GE.AND P1, PT, R12, R155, PT ;  /* 0x0000009b0c00720c */ /* 0x000fc40003f26270 */
[----:B------:R-:W-:Y:S02]  /*d420*/  FSEL R4, R11, -INF , !P6 ;  /* 0xff8000000b047808 */ /* 0x000fe40007000000 */
[----:B------:R-:W-:Y:S02]  /*d430*/  FSEL R17, R17, -INF , !P3 ;  /* 0xff80000011117808 */ /* 0x000fe40005800000 */
[----:B------:R-:W-:Y:S02]  /*d440*/  FSEL R13, R13, -INF , !P5 ;  /* 0xff8000000d0d7808 */ /* 0x000fe40006800000 */
        /* <DEDUP_REMOVED lines=8> */
[----:B------:R-:W-:Y:S02]  /*d4d0*/  FSEL R11, R5, -INF , P4 ;  /* 0xff800000050b7808 */ /* 0x000fe40002000000 */
        /* <DEDUP_REMOVED lines=8> */
[----:B------:R-:W-:-:S02]  /*d560*/  FSEL R7, R7, -INF , !P3 ;  /* 0xff80000007077808 */ /* 0x000fc40005800000 */
[----:B------:R-:W-:Y:S02]  /*d570*/  ISETP.GE.AND P6, PT, R10, R154, PT ;  /* 0x0000009a0a00720c */ /* 0x000fe40003fc6270 */
[----:B------:R-:W-:Y:S02]  /*d580*/  ISETP.GE.AND P3, PT, R8, R156, PT ;  /* 0x0000009c0800720c */ /* 0x000fe40003f66270 */
[----:B------:R-:W-:Y:S02]  /*d590*/  FSEL R141, R108, -INF , !P5 ;  /* 0xff8000006c8d7808 */ /* 0x000fe40006800000 */
[----:B------:R-:W-:Y:S02]  /*d5a0*/  FSEL R110, R110, -INF , P4 ;  /* 0xff8000006e6e7808 */ /* 0x000fe40002000000 */
[----:B------:R-:W-:Y:S02]  /*d5b0*/  FSEL R23, R109, -INF , P0 ;  /* 0xff8000006d177808 */ /* 0x000fe40000000000 */
        /* <DEDUP_REMOVED lines=11> */
[----:B------:R-:W-:Y:S02]  /*d670*/  FSEL R21, R104, -INF , P4 ;  /* 0xff80000068157808 */ /* 0x000fe40002000000 */
[----:B------:R-:W-:Y:S02]  /*d680*/  ISETP.GE.AND P1, PT, R8, R157, PT ;  /* 0x0000009d0800720c */ /* 0x000fe40003f26270 */
[----:B------:R-:W-:Y:S02]  /*d690*/  FSEL R109, R109, -INF , !P5 ;  /* 0xff8000006d6d7808 */ /* 0x000fe40006800000 */
[----:B------:R-:W-:-:S02]  /*d6a0*/  FSEL R21, R21, -INF , !P6 ;  /* 0xff80000015157808 */ /* 0x000fc40007000000 */
[----:B------:R-:W-:Y:S02]  /*d6b0*/  FSEL R106, R106, -INF , P0 ;  /* 0xff8000006a6a7808 */ /* 0x000fe40000000000 */
[C---:B------:R-:W-:Y:S02]  /*d6c0*/  ISETP.GE.AND P5, PT, R8.reuse, R156, PT ;  /* 0x0000009c0800720c */ /* 0x040fe40003fa6270 */
[C---:B------:R-:W-:Y:S02]  /*d6d0*/  ISETP.GE.AND P4, PT, R8.reuse, R155, PT ;  /* 0x0000009b0800720c */ /* 0x040fe40003f86270 */
[----:B------:R-:W-:Y:S01]  /*d6e0*/  ISETP.GE.AND P6, PT, R8, R154, PT ;  /* 0x0000009a0800720c */ /* 0x000fe20003fc6270 */
[----:B------:R-:W-:Y:S01]  /*d6f0*/  VIADD R8, R2, 0xffffffa1 ;  /* 0xffffffa102087836 */ /* 0x000fe20000000000 */
[----:B------:R-:W-:Y:S02]  /*d700*/  ISETP.GE.AND P0, PT, R6, R157, PT ;  /* 0x0000009d0600720c */ /* 0x000fe40003f06270 */
[----:B------:R-:W-:-:S02]  /*d710*/  FSEL R105, R105, -INF , P1 ;  /* 0xff80000069697808 */ /* 0x000fc40000800000 */
[----:B------:R-:W-:Y:S02]  /*d720*/  FSEL R111, R106, -INF , !P3 ;  /* 0xff8000006a6f7808 */ /* 0x000fe40005800000 */
[----:B------:R-:W-:Y:S02]  /*d730*/  ISETP.GE.AND P3, PT, R6, R156, PT ;  /* 0x0000009c0600720c */ /* 0x000fe40003f66270 */
[----:B------:R-:W-:Y:S02]  /*d740*/  FSEL R105, R105, -INF , !P5 ;  /* 0xff80000069697808 */ /* 0x000fe40006800000 */
[----:B------:R-:W-:Y:S02]  /*d750*/  FSEL R107, R107, -INF , P4 ;  /* 0xff8000006b6b7808 */ /* 0x000fe40002000000 */
[----:B------:R-:W-:Y:S02]  /*d760*/  FSEL R27, R100, -INF , P0 ;  /* 0xff800000641b7808 */ /* 0x000fe40000000000 */
[----:B------:R-:W-:-:S02]  /*d770*/  ISETP.GE.AND P1, PT, R6, R155, PT ;  /* 0x0000009b0600720c */ /* 0x000fc40003f26270 */
[----:B------:R-:W-:Y:S01]  /*d780*/  ISETP.GE.AND P5, PT, R6, R154, PT ;  /* 0x0000009a0600720c */ /* 0x000fe20003fa6270 */
[----:B------:R-:W-:Y:S01]  /*d790*/  VIADD R6, R2, 0xffffffa8 ;  /* 0xffffffa802067836 */ /* 0x000fe20000000000 */
[C---:B------:R-:W-:Y:S02]  /*d7a0*/  ISETP.GE.AND P4, PT, R8.reuse, R157, PT ;  /* 0x0000009d0800720c */ /* 0x040fe40003f86270 */
[C---:B------:R-:W-:Y:S02]  /*d7b0*/  ISETP.GE.AND P0, PT, R8.reuse, R155, PT ;  /* 0x0000009b0800720c */ /* 0x040fe40003f06270 */
[----:B------:R-:W-:Y:S02]  /*d7c0*/  FSEL R119, R107, -INF , !P6 ;  /* 0xff8000006b777808 */ /* 0x000fe40007000000 */
[----:B------:R-:W-:Y:S02]  /*d7d0*/  FSEL R27, R27, -INF , !P3 ;  /* 0xff8000001b1b7808 */ /* 0x000fe40005800000 */
[----:B------:R-:W-:-:S02]  /*d7e0*/  ISETP.GE.AND P6, PT, R8, R156, PT ;  /* 0x0000009c0800720c */ /* 0x000fc40003fc6270 */
[----:B------:R-:W-:Y:S01]  /*d7f0*/  ISETP.GE.AND P3, PT, R8, R154, PT ;  /* 0x0000009a0800720c */ /* 0x000fe20003f66270 */
[----:B------:R-:W-:Y:S01]  /*d800*/  VIADD R8, R2, 0xffffffa9 ;  /* 0xffffffa902087836 */ /* 0x000fe20000000000 */
[----:B------:R-:W-:Y:S02]  /*d810*/  FSEL R102, R102, -INF , P1 ;  /* 0xff80000066667808 */ /* 0x000fe40000800000 */
[----:B------:R-:W-:Y:S02]  /*d820*/  FSEL R25, R101, -INF , P4 ;  /* 0xff80000065197808 */ /* 0x000fe40002000000 */
[C---:B------:R-:W-:Y:S02]  /*d830*/  ISETP.GE.AND P1, PT, R6.reuse, R157, PT ;  /* 0x0000009d0600720c */ /* 0x040fe40003f26270 */
[----:B------:R-:W-:Y:S02]  /*d840*/  ISETP.GE.AND P4, PT, R6, R155, PT ;  /* 0x0000009b0600720c */ /* 0x000fe40003f86270 */
[----:B------:R-:W-:-:S02]  /*d850*/  FSEL R103, R103, -INF , P0 ;  /* 0xff80000067677808 */ /* 0x000fc40000000000 */
        /* <DEDUP_REMOVED lines=15> */
[----:B------:R-:W-:Y:S02]  /*d950*/  FMNMX3.FTZ R10, R86, R15, R13, !PT ;  /* 0x0000000f560a7276 */ /* 0x000fe4000781000d */
[-C--:B------:R-:W-:Y:S02]  /*d960*/  ISETP.GE.AND P5, PT, R6, R157.reuse, PT ;  /* 0x0000009d0600720c */ /* 0x080fe40003fa6270 */
[----:B------:R-:W-:Y:S02]  /*d970*/  FSEL R99, R99, -INF , P1 ;  /* 0xff80000063637808 */ /* 0x000fe40000800000 */
[----:B------:R-:W-:Y:S02]  /*d980*/  ISETP.GE.AND P1, PT, R8, R157, PT ;  /* 0x0000009d0800720c */ /* 0x000fe40003f26270 */
[----:B------:R-:W-:-:S02]  /*d990*/  FSEL R127, R98, -INF , !P6 ;  /* 0xff800000627f7808 */ /* 0x000fc40007000000 */
[----:B------:R-:W-:Y:S02]  /*d9a0*/  FSEL R121, R97, -INF , !P3 ;  /* 0xff80000061797808 */ /* 0x000fe40005800000 */
        /* <DEDUP_REMOVED lines=10> */
[----:B------:R-:W-:Y:S02]  /*da50*/  FSEL R29, R29, -INF , !P5 ;  /* 0xff8000001d1d7808 */ /* 0x000fe40006800000 */
[----:B------:R-:W-:Y:S02]  /*da60*/  ISETP.GE.AND P5, PT, R2, R157, PT ;  /* 0x0000009d0200720c */ /* 0x000fe40003fa6270 */
[----:B------:R-:W-:-:S02]  /*da70*/  FMNMX3.FTZ R12, R10, R21, R105, !PT ;  /* 0x000000150a0c7276 */ /* 0x000fc40007810069 */
[----:B------:R-:W-:Y:S02]  /*da80*/  FMNMX3.FTZ R10, R3, R9, R4, !PT ;  /* 0x00000009030a7276 */ /* 0x000fe40007810004 */
[----:B------:R-:W-:Y:S02]  /*da90*/  FSEL R94, R94, -INF , P0 ;  /* 0xff8000005e5e7808 */ /* 0x000fe40000000000 */
[----:B------:R-:W-:Y:S02]  /*daa0*/  FSEL R33, R33, -INF , P5 ;  /* 0xff80000021217808 */ /* 0x000fe40002800000 */
[C---:B------:R-:W-:Y:S02]  /*dab0*/  ISETP.GE.AND P0, PT, R8.reuse, R155, PT ;  /* 0x0000009b0800720c */ /* 0x040fe40003f06270 */
[----:B------:R-:W-:Y:S02]  /*dac0*/  ISETP.GE.AND P5, PT, R8, R154, PT ;  /* 0x0000009a0800720c */ /* 0x000fe40003fa6270 */
[----:B------:R-:W-:-:S02]  /*dad0*/  FMNMX3.FTZ R8, R10, R5, R7, !PT ;  /* 0x000000050a087276 */ /* 0x000fc40007810007 */
[----:B------:R-:W-:Y:S02]  /*dae0*/  ISETP.GE.AND P1, PT, R6, R157, PT ;  /* 0x0000009d0600720c */ /* 0x000fe40003f26270 */
[----:B------:R-:W-:Y:S02]  /*daf0*/  FMNMX3.FTZ R8, R8, R135, R109, !PT ;  /* 0x0000008708087276 */ /* 0x000fe4000781006d */
[----:B------:R-:W-:Y:S02]  /*db00*/  FSEL R31, R32, -INF , P1 ;  /* 0xff800000201f7808 */ /* 0x000fe40000800000 */
[----:B------:R-:W-:Y:S02]  /*db10*/  ISETP.GE.AND P1, PT, R2, R156, PT ;  /* 0x0000009c0200720c */ /* 0x000fe40003f26270 */
[----:B------:R-:W-:Y:S02]  /*db20*/  FMNMX3.FTZ R8, R8, R111, R119, !PT ;  /* 0x0000006f08087276 */ /* 0x000fe40007810077 */
[----:B------:R-:W-:-:S02]  /*db30*/  FSEL R117, R92, -INF , !P6 ;  /* 0xff8000005c757808 */ /* 0x000fc40007000000 */
[----:B------:R-:W-:Y:S02]  /*db40*/  FSEL R95, R95, -INF , P0 ;  /* 0xff8000005f5f7808 */ /* 0x000fe40000000000 */
[----:B------:R-:W-:Y:S02]  /*db50*/  FSEL R125, R99, -INF , !P4 ;  /* 0xff800000637d7808 */ /* 0x000fe40006000000 */
[----:B------:R-:W-:Y:S02]  /*db60*/  ISETP.GE.AND P6, PT, R6, R156, PT ;  /* 0x0000009c0600720c */ /* 0x000fe40003fc6270 */
[----:B------:R-:W-:Y:S02]  /*db70*/  FMNMX3.FTZ R12, R12, R27, R25, !PT ;  /* 0x0000001b0c0c7276 */ /* 0x000fe40007810019 */
[----:B------:R-:W-:Y:S02]  /*db80*/  FSEL R102, R33, -INF , !P1 ;  /* 0xff80000021667808 */ /* 0x000fe40004800000 */
[----:B------:R-:W-:-:S02]  /*db90*/  ISETP.GE.AND P0, PT, R2, R155, PT ;  /* 0x0000009b0200720c */ /* 0x000fc40003f06270 */
[-C--:B------:R-:W-:Y:S02]  /*dba0*/  ISETP.GE.AND P4, PT, R2, R154.reuse, PT ;  /* 0x0000009a0200720c */ /* 0x080fe40003f86270 */
[----:B------:R-:W-:Y:S02]  /*dbb0*/  ISETP.GE.AND P1, PT, R6, R155, PT ;  /* 0x0000009b0600720c */ /* 0x000fe40003f26270 */
[----:B------:R-:W-:Y:S02]  /*dbc0*/  FMNMX3.FTZ R2, R8, R129, R123, !PT ;  /* 0x0000008108027276 */ /* 0x000fe4000781007b */
[----:B------:R-:W-:Y:S02]  /*dbd0*/  FSEL R31, R31, -INF , !P6 ;  /* 0xff8000001f1f7808 */ /* 0x000fe40007000000 */
[----:B------:R-:W-:Y:S02]  /*dbe0*/  FMNMX3.FTZ R12, R12, R131, R121, !PT ;  /* 0x000000830c0c7276 */ /* 0x000fe40007810079 */
[----:B------:R-:W-:-:S02]  /*dbf0*/  ISETP.GE.AND P6, PT, R6, R154, PT ;  /* 0x0000009a0600720c */ /* 0x000fc40003fc6270 */
[----:B------:R-:W-:Y:S02]  /*dc00*/  FSEL R34, R34, -INF , P1 ;  /* 0xff80000022227808 */ /* 0x000fe40000800000 */
[----:B------:R-:W-:Y:S02]  /*dc10*/  FSEL R35, R35, -INF , P0 ;  /* 0xff80000023237808 */ /* 0x000fe40000000000 */
[----:B------:R-:W-:Y:S02]  /*dc20*/  FSEL R107, R94, -INF , !P3 ;  /* 0xff8000005e6b7808 */ /* 0x000fe40005800000 */
[----:B------:R-:W-:Y:S01]  /*dc30*/  FSEL R103, R95, -INF , !P5 ;  /* 0xff8000005f677808 */ /* 0x000fe20006800000 */
[----:B------:R-:W-:Y:S01]  /*dc40*/  VIADD R95, R0, 0x6020 ;  /* 0x00006020005f7836 */ /* 0x000fe20000000000 */
[----:B------:R-:W-:Y:S02]  /*dc50*/  FMNMX3.FTZ R2, R2, R127, R125, !PT ;  /* 0x0000007f02027276 */ /* 0x000fe4000781007d */
[----:B------:R-:W-:-:S02]  /*dc60*/  FMNMX3.FTZ R12, R12, R117, R29, !PT ;  /* 0x000000750c0c7276 */ /* 0x000fc4000781001d */
        /* <DEDUP_REMOVED lines=8> */
[----:B------:R-:W1:Y:S01]  /*dcf0*/  S2R R6, SR_TID.X ;  /* 0x0000000000067919 */ /* 0x000e620000002100 */
[----:B---3--:R-:W-:Y:S02]  /*dd00*/  FMNMX.FTZ R19, R35, R2, !PT ;  /* 0x0000000223137209 */ /* 0x008fe40007810000 */
[----:B------:R-:W3:Y:S04]  /*dd10*/  SHFL.BFLY PT, R32, R33, 0x1, 0x1f ;  /* 0x0c201f0021207f89 */ /* 0x000ee800000e0000 */
[----:B------:R-:W4:Y:S01]  /*dd20*/  SHFL.BFLY PT, R2, R19, 0x1, 0x1f ;  /* 0x0c201f0013027f89 */ /* 0x000f2200000e0000 */
[----:B---3--:R-:W-:-:S02]  /*dd30*/  FMNMX.FTZ R32, R33, R32, !PT ;  /* 0x0000002021207209 */ /* 0x008fc40007810000 */
[----:B----4-:R-:W-:-:S03]  /*dd40*/  FMNMX.FTZ R2, R19, R2, !PT ;  /* 0x0000000213027209 */ /* 0x010fc60007810000 */
[C---:B--2---:R-:W-:Y:S01]  /*dd50*/  FMUL.FTZ R106, R115.reuse, R32 ;  /* 0x00000020736a7220 */ /* 0x044fe20000410000 */
[----:B------:R-:W-:Y:S02]  /*dd60*/  FSETP.NEU.FTZ.AND P1, PT, R32, -INF , PT ;  /* 0xff8000002000780b */ /* 0x000fe40003f3d000 */
[----:B------:R-:W-:Y:S01]  /*dd70*/  FSETP.NEU.FTZ.AND P0, PT, R2, -INF , PT ;  /* 0xff8000000200780b */ /* 0x000fe20003f1d000 */
[----:B------:R-:W-:Y:S01]  /*dd80*/  FMUL.FTZ R96, R115, R2 ;  /* 0x0000000273607220 */ /* 0x000fe20000410000 */
[----:B------:R-:W-:-:S04]  /*dd90*/  FSEL R106, R106, RZ, P1 ;  /* 0x000000ff6a6a7208 */ /* 0x000fc80000800000 */
[----:B------:R-:W-:Y:S01]  /*dda0*/  FSEL R96, R96, RZ, P0 ;  /* 0x000000ff60607208 */ /* 0x000fe20000000000 */
[-CC-:B------:R-:W-:Y:S01]  /*ddb0*/  FFMA.FTZ R94, R15, R115.reuse, -R106.reuse ;  /* 0x000000730f5e7223 */ /* 0x180fe2000001086a */
[-CC-:B------:R-:W-:Y:S01]  /*ddc0*/  FFMA.FTZ R87, R13, R115.reuse, -R106.reuse ;  /* 0x000000730d577223 */ /* 0x180fe2000001086a */
[-C--:B------:R-:W-:Y:S01]  /*ddd0*/  FFMA.FTZ R35, R11, R115.reuse, -R106 ;  /* 0x000000730b237223 */ /* 0x080fe2000001086a */
[----:B------:R-:W2:Y:S01]  /*dde0*/  LDSM.16.MT88.4 R12, [R0+0x6000] ;  /* 0x00600000000c783b */ /* 0x000ea20000004200 */
[-CC-:B------:R-:W-:Y:S01]  /*ddf0*/  FFMA.FTZ R34, R4, R115.reuse, -R96.reuse ;  /* 0x0000007304227223 */ /* 0x180fe20000010860 */
[----:B------:R-:W-:Y:S01]  /*de00*/  FSEL R4, R2, RZ, P0 ;  /* 0x000000ff02047208 */ /* 0x000fe20000000000 */
[-CC-:B------:R-:W-:Y:S01]  /*de10*/  FFMA.FTZ R33, R5, R115.reuse, -R96.reuse ;  /* 0x0000007305217223 */ /* 0x180fe20000010860 */
[----:B-1----:R-:W-:Y:S01]  /*de20*/  LOP3.LUT P0, RZ, R6, 0x4, RZ, 0xc0, !PT ;  /* 0x0000000406ff7812 */ /* 0x002fe2000780c0ff */
[-C--:B------:R-:W-:Y:S01]  /*de30*/  FFMA.FTZ R92, R9, R115.reuse, -R96 ;  /* 0x00000073095c7223 */ /* 0x080fe20000010860 */
[----:B------:R-:W-:Y:S01]  /*de40*/  FSEL R5, R32, RZ, P1 ;  /* 0x000000ff20057208 */ /* 0x000fe20000800000 */
[----:B------:R-:W-:Y:S01]  /*de50*/  FADD.FTZ R4, R3, -R4 ;  /* 0x8000000403047221 */ /* 0x000fe20000010000 */
[-C--:B------:R-:W-:Y:S01]  /*de60*/  FFMA.FTZ R90, R17, R115.reuse, -R106 ;  /* 0x00000073115a7223 */ /* 0x080fe2000001086a */
[----:B------:R-:W-:Y:S01]  /*de70*/  FFMA.FTZ R7, R7, R115, -R96 ;  /* 0x0000007307077223 */ /* 0x000fe20000010860 */
[----:B------:R-:W-:Y:S01]  /*de80*/  LDSM.16.MT88.4 R16, [R0+0x7000] ;  /* 0x007000000010783b */ /* 0x000fe20000004200 */
[----:B------:R-:W-:Y:S01]  /*de90*/  FMUL.FTZ R3, R115, R4 ;  /* 0x0000000473037220 */ /* 0x000fe20000410000 */
[----:B------:R-:W-:-:S02]  /*dea0*/  VIADD R4, R0, 0x6000 ;  /* 0x0000600000047836 */ /* 0x000fc40000000000 */
[----:B------:R-:W-:Y:S01]  /*deb0*/  FADD.FTZ R8, R86, -R5 ;  /* 0x8000000556087221 */ /* 0x000fe20000010000 */
[----:B------:R-:W-:Y:S01]  /*dec0*/  MUFU.EX2 R94, R94 ;  /* 0x0000005e005e7308 */ /* 0x000fe20000000800 */
[-CC-:B------:R-:W-:Y:S01]  /*ded0*/  FFMA.FTZ R98, R23, R115.reuse, -R106.reuse ;  /* 0x0000007317627223 */ /* 0x180fe2000001086a */
[-CC-:B------:R-:W-:Y:S01]  /*dee0*/  FFMA.FTZ R100, R21, R115.reuse, -R106.reuse ;  /* 0x0000007315647223 */ /* 0x180fe2000001086a */
[----:B------:R-:W-:Y:S02]  /*def0*/  @P0 VIADD R95, R4, 0xffffffe0 ;  /* 0xffffffe0045f0836 */ /* 0x000fe40000000000 */
[----:B------:R-:W-:Y:S01]  /*df00*/  FMUL.FTZ R93, R115, R8 ;  /* 0x00000008735d7220 */ /* 0x000fe20000410000 */
[-CC-:B------:R-:W-:Y:S01]  /*df10*/  FFMA.FTZ R97, R141, R115.reuse, -R106.reuse ;  /* 0x000000738d617223 */ /* 0x180fe2000001086a */
[-C--:B------:R-:W-:Y:S01]  /*df20*/  FFMA.FTZ R105, R105, R115.reuse, -R106 ;  /* 0x0000007369697223 */ /* 0x080fe2000001086a */
[-CC-:B------:R-:W-:Y:S01]  /*df30*/  FFMA.FTZ R104, R135, R115.reuse, -R96.reuse ;  /* 0x0000007387687223 */ /* 0x180fe20000010860 */
[----:B------:R-:W1:Y:S01]  /*df40*/  LDSM.16.MT88.4 R8, [R95] ;  /* 0x000000005f08783b */ /* 0x000e620000004200 */
[----:B------:R-:W3:Y:S01]  /*df50*/  MUFU.EX2 R87, R87 ;  /* 0x0000005700577308 */ /* 0x000ee20000000800 */
[-CC-:B------:R-:W-:Y:S01]  /*df60*/  FFMA.FTZ R109, R109, R115.reuse, -R96.reuse ;  /* 0x000000736d6d7223 */ /* 0x180fe20000010860 */
[-CC-:B------:R-:W-:Y:S01]  /*df70*/  FFMA.FTZ R111, R111, R115.reuse, -R96.reuse ;  /* 0x000000736f6f7223 */ /* 0x180fe20000010860 */
[----:B------:R-:W4:Y:S01]  /*df80*/  LDSM.16.MT88.4 R20, [R95+0x2000] ;  /* 0x002000005f14783b */ /* 0x000f220000004200 */
        /* <DEDUP_REMOVED lines=9> */
[-CC-:B------:R-:W-:Y:S01]  /*e020*/  FFMA.FTZ R116, R127, R115.reuse, -R96.reuse ;  /* 0x000000737f747223 */ /* 0x180fe20000010860 */
[-C--:B------:R-:W-:Y:S01]  /*e030*/  FFMA.FTZ R125, R125, R115.reuse, -R96 ;  /* 0x000000737d7d7223 */ /* 0x080fe20000010860 */
[-CC-:B------:R-:W-:Y:S01]  /*e040*/  FFMA.FTZ R118, R29, R115.reuse, -R106.reuse ;  /* 0x000000731d767223 */ /* 0x180fe2000001086a */
[----:B------:R-:W5:Y:S01]  /*e050*/  MUFU.EX2 R35, R35 ;  /* 0x0000002300237308 */ /* 0x000f620000000800 */
[----:B---3--:R-:W-:Y:S01]  /*e060*/  F2FP.F16.F32.PACK_AB R4, R87, R94 ;  /* 0x0000005e5704723e */ /* 0x008fe200000000ff */
[-CC-:B------:R-:W-:Y:S01]  /*e070*/  FFMA.FTZ R120, R31, R115.reuse, -R106.reuse ;  /* 0x000000731f787223 */ /* 0x180fe2000001086a */
[-C--:B------:R-:W-:Y:S01]  /*e080*/  FFMA.FTZ R127, R102, R115.reuse, -R106 ;  /* 0x00000073667f7223 */ /* 0x080fe2000001086a */
[----:B------:R-:W-:Y:S01]  /*e090*/  LDSM.16.MT88.4 R28, [R0+0x8800] ;  /* 0x00880000001c783b */ /* 0x000fe20000004200 */
[-CC-:B------:R-:W-:Y:S01]  /*e0a0*/  FFMA.FTZ R102, R107, R115.reuse, -R96.reuse ;  /* 0x000000736b667223 */ /* 0x180fe20000010860 */
[-CC-:B------:R-:W-:Y:S01]  /*e0b0*/  FFMA.FTZ R103, R103, R115.reuse, -R96.reuse ;  /* 0x0000007367677223 */ /* 0x180fe20000010860 */
[-C--:B------:R-:W-:Y:S01]  /*e0c0*/  FFMA.FTZ R101, R101, R115.reuse, -R96 ;  /* 0x0000007365657223 */ /* 0x080fe20000010860 */
[----:B------:R-:W-:Y:S01]  /*e0d0*/  MUFU.EX2 R92, R92 ;  /* 0x0000005c005c7308 */ /* 0x000fe20000000800 */
[-C--:B------:R-:W-:Y:S01]  /*e0e0*/  FFMA.FTZ R117, R117, R115.reuse, -R106 ;  /* 0x0000007375757223 */ /* 0x080fe2000001086a */
[----:B------:R-:W-:-:S06]  /*e0f0*/  FFMA.FTZ R96, R99, R115, -R96 ;  /* 0x0000007363607223 */ /* 0x000fcc0000010860 */
[----:B------:R-:W3:Y:S01]  /*e100*/  MUFU.EX2 R34, R34 ;  /* 0x0000002200227308 */ /* 0x000ee20000000800 */
[----:B-----5:R-:W-:-:S07]  /*e110*/  F2FP.F16.F32.PACK_AB R6, R35, R90 ;  /* 0x0000005a2306723e */ /* 0x020fce00000000ff */
[----:B------:R-:W-:Y:S08]  /*e120*/  MUFU.EX2 R33, R33 ;  /* 0x0000002100217308 */ /* 0x000ff00000000800 */
[----:B------:R-:W5:Y:S01]  /*e130*/  MUFU.EX2 R86, R7 ;  /* 0x0000000700567308 */ /* 0x000f620000000800 */
[----:B---3--:R-:W-:-:S07]  /*e140*/  F2FP.F16.F32.PACK_AB R5, R34, R92 ;  /* 0x0000005c2205723e */ /* 0x008fce00000000ff */
[----:B------:R-:W3:Y:S08]  /*e150*/  MUFU.EX2 R93, R93 ;  /* 0x0000005d005d7308 */ /* 0x000ef00000000800 */
[----:B------:R-:W2:Y:S01]  /*e160*/  MUFU.EX2 R3, R3 ;  /* 0x0000000300037308 */ /* 0x000ea20000000800 */
        /* <DEDUP_REMOVED lines=15> */
[-C--:B------:R-:W-:Y:S01]  /*e260*/  FMUL.FTZ R75, R75, R3.reuse ;  /* 0x000000034b4b7220 */ /* 0x080fe20000410000 */
[-C--:B------:R-:W-:Y:S01]  /*e270*/  FMUL.FTZ R70, R70, R3.reuse ;  /* 0x0000000346467220 */ /* 0x080fe20000410000 */
[----:B------:R-:W-:Y:S01]  /*e280*/  FMUL.FTZ R71, R71, R3 ;  /* 0x0000000347477220 */ /* 0x000fe20000410000 */
[C---:B------:R-:W-:Y:S05]  /*e290*/  HMMA.16816.F32 R80, R4.reuse, R12, R80 ;  /* 0x0000000c0450723c */ /* 0x040fea0000001850 */
        /* <DEDUP_REMOVED lines=8> */
[----:B------:R-:W2:Y:S02]  /*e320*/  LDSM.16.MT88.4 R12, [R95+0x1000] ;  /* 0x001000005f0c783b */ /* 0x000ea40000004200 */
[----:B------:R-:W-:Y:S01]  /*e330*/  FMUL.FTZ R63, R63, R3 ;  /* 0x000000033f3f7220 */ /* 0x000fe20000410000 */
[----:B------:R-:W3:Y:S01]  /*e340*/  MUFU.EX2 R98, R98 ;  /* 0x0000006200627308 */ /* 0x000ee20000000800 */
[-C--:B------:R-:W-:Y:S01]  /*e350*/  FMUL.FTZ R56, R56, R93.reuse ;  /* 0x0000005d38387220 */ /* 0x080fe20000410000 */
[----:B------:R-:W-:Y:S01]  /*e360*/  FMUL.FTZ R57, R57, R93 ;  /* 0x0000005d39397220 */ /* 0x000fe20000410000 */
[-C--:B------:R-:W-:Y:S01]  /*e370*/  FMUL.FTZ R58, R58, R3.reuse ;  /* 0x000000033a3a7220 */ /* 0x080fe20000410000 */
[----:B------:R-:W-:Y:S01]  /*e380*/  FMUL.FTZ R59, R59, R3 ;  /* 0x000000033b3b7220 */ /* 0x000fe20000410000 */
[C---:B-1----:R-:W-:Y:S03]  /*e390*/  HMMA.16816.F32 R72, R4.reuse, R8, R72 ;  /* 0x000000080448723c */ /* 0x042fe60000001848 */
        /* <DEDUP_REMOVED lines=8> */
[----:B------:R-:W1:Y:S02]  /*e420*/  LDSM.16.MT88.4 R8, [R0+0x8000] ;  /* 0x008000000008783b */ /* 0x000e640000004200 */
[-C--:B------:R-:W-:Y:S01]  /*e430*/  FMUL.FTZ R38, R38, R3.reuse ;  /* 0x0000000326267220 */ /* 0x080fe20000410000 */
[----:B------:R-:W-:Y:S01]  /*e440*/  MUFU.EX2 R105, R105 ;  /* 0x0000006900697308 */ /* 0x000fe20000000800 */
[----:B------:R-:W-:Y:S01]  /*e450*/  FMUL.FTZ R39, R39, R3 ;  /* 0x0000000327277220 */ /* 0x000fe20000410000 */
[-C--:B------:R-:W-:Y:S01]  /*e460*/  FMUL.FTZ R40, R40, R93.reuse ;  /* 0x0000005d28287220 */ /* 0x080fe20000410000 */
[----:B------:R-:W-:Y:S01]  /*e470*/  FMUL.FTZ R41, R41, R93 ;  /* 0x0000005d29297220 */ /* 0x000fe20000410000 */
[-C--:B------:R-:W-:Y:S01]  /*e480*/  FMUL.FTZ R42, R42, R3.reuse ;  /* 0x000000032a2a7220 */ /* 0x080fe20000410000 */
[C---:B------:R-:W-:Y:S03]  /*e490*/  HMMA.16816.F32 R64, R4.reuse, R16, R64 ;  /* 0x000000100440723c */ /* 0x040fe60000001840 */
        /* <DEDUP_REMOVED lines=8> */
[----:B------:R-:W5:Y:S02]  /*e520*/  LDSM.16.MT88.4 R16, [R0+0x6400] ;  /* 0x006400000010783b */ /* 0x000f640000004200 */
[----:B------:R-:W-:Y:S01]  /*e530*/  FMUL.FTZ R49, R49, R93 ;  /* 0x0000005d31317220 */ /* 0x000fe20000410000 */
[----:B------:R-:W3:Y:S01]  /*e540*/  MUFU.EX2 R109, R109 ;  /* 0x0000006d006d7308 */ /* 0x000ee20000000800 */
[-C--:B------:R-:W-:Y:S01]  /*e550*/  FMUL.FTZ R50, R50, R3.reuse ;  /* 0x0000000332327220 */ /* 0x080fe20000410000 */
[----:B------:R-:W-:Y:S01]  /*e560*/  FMUL.FTZ R51, R51, R3 ;  /* 0x0000000333337220 */ /* 0x000fe20000410000 */
[----:B------:R-:W-:Y:S01]  /*e570*/  FFMA.FTZ R94, R161, R93, R94 ;  /* 0x0000005da15e7223 */ /* 0x000fe2000001005e */
[----:B------:R-:W-:Y:S01]  /*e580*/  FFMA.FTZ R3, R159, R3, R92 ;  /* 0x000000039f037223 */ /* 0x000fe2000001005c */
[----:B----4-:R-:W-:Y:S03]  /*e590*/  HMMA.16816.F32 R44, R4, R20, R44 ;  /* 0x00000014042c723c */ /* 0x010fe6000000182c */
[----:B------:R-:W-:-:S02]  /*e5a0*/  IMAD.MOV.U32 R93, RZ, RZ, R113 ;  /* 0x000000ffff5d7224 */ /* 0x000fc400078e0071 */
[----:B------:R-:W-:Y:S01]  /*e5b0*/  FADD.FTZ R87, R87, R94 ;  /* 0x0000005e57577221 */ /* 0x000fe20000010000 */
[----:B------:R-:W-:Y:S01]  /*e5c0*/  MUFU.EX2 R111, R111 ;  /* 0x0000006f006f7308 */ /* 0x000fe20000000800 */
[----:B------:R-:W-:Y:S01]  /*e5d0*/  FADD.FTZ R34, R34, R3 ;  /* 0x0000000322227221 */ /* 0x000fe20000010000 */
[--C-:B------:R-:W-:Y:S02]  /*e5e0*/  IMAD.MOV.U32 R3, RZ, RZ, R2.reuse ;  /* 0x000000ffff037224 */ /* 0x100fe400078e0002 */
[----:B------:R-:W-:Y:S01]  /*e5f0*/  FADD.FTZ R90, R90, R87 ;  /* 0x000000575a5a7221 */ /* 0x000fe20000010000 */
[----:B------:R-:W-:Y:S01]  /*e600*/  @P2 IMAD.MOV.U32 R3, RZ, RZ, R2 ;  /* 0x000000ffff032224 */ /* 0x000fe200078e0002 */
[C---:B--2---:R-:W-:Y:S03]  /*e610*/  HMMA.16816.F32 R56, R4.reuse, R12, R56 ;  /* 0x0000000c0438723c */ /* 0x044fe60000001838 */
[----:B------:R-:W-:Y:S01]  /*e620*/  FADD.FTZ R33, R33, R34 ;  /* 0x0000002221217221 */ /* 0x000fe20000010000 */
[----:B------:R-:W-:Y:S01]  /*e630*/  FADD.FTZ R90, R35, R90 ;  /* 0x0000005a235a7221 */ /* 0x000fe20000010000 */
[----:B------:R-:W2:Y:S02]  /*e640*/  MUFU.EX2 R108, R108 ;  /* 0x0000006c006c7308 */ /* 0x000ea40000000800 */
[----:B------:R-:W-:Y:S01]  /*e650*/  FADD.FTZ R33, R86, R33 ;  /* 0x0000002156217221 */ /* 0x000fe20000010000 */
[--C-:B------:R-:W-:Y:S01]  /*e660*/  IMAD.MOV.U32 R86, RZ, RZ, R32.reuse ;  /* 0x000000ffff567224 */ /* 0x100fe200078e0020 */
[C---:B------:R-:W-:Y:S01]  /*e670*/  HMMA.16816.F32 R52, R4.reuse, R14, R52 ;  /* 0x0000000e0434723c */ /* 0x040fe20000001834 */
[----:B------:R-:W4:Y:S02]  /*e680*/  LDSM.16.MT88.4 R12, [R95+0x400] ;  /* 0x000400005f0c783b */ /* 0x000f240000004200 */
[----:B------:R-:W-:Y:S01]  /*e690*/  @P2 IMAD.MOV.U32 R86, RZ, RZ, R32 ;  /* 0x000000ffff562224 */ /* 0x000fe200078e0020 */
[----:B------:R-:W-:Y:S04]  /*e6a0*/  MUFU.EX2 R110, R110 ;  /* 0x0000006e006e7308 */ /* 0x000fe80000000800 */
[C---:B-1----:R-:W-:Y:S04]  /*e6b0*/  HMMA.16816.F32 R36, R4.reuse, R8, R36 ;  /* 0x000000080424723c */ /* 0x042fe80000001824 */
[----:B------:R-:W1:Y:S04]  /*e6c0*/  MUFU.EX2 R119, R119 ;  /* 0x0000007700777308 */ /* 0x000e680000000800 */
[C---:B------:R-:W-:Y:S01]  /*e6d0*/  HMMA.16816.F32 R40, R4.reuse, R10, R40 ;  /* 0x0000000a0428723c */ /* 0x040fe20000001828 */
[----:B------:R-:W1:Y:S03]  /*e6e0*/  LDSM.16.MT88.4 R8, [R0+0x7400] ;  /* 0x007400000008783b */ /* 0x000e660000004200 */
[----:B------:R-:W-:Y:S04]  /*e6f0*/  MUFU.EX2 R112, R112 ;  /* 0x0000007000707308 */ /* 0x000fe80000000800 */
[----:B------:R-:W-:Y:S03]  /*e700*/  HMMA.16816.F32 R48, R4, R22, R48 ;  /* 0x000000160430723c */ /* 0x000fe60000001830 */
[----:B---3--:R-:W-:Y:S01]  /*e710*/  F2FP.F16.F32.PACK_AB R4, R98, R97 ;  /* 0x000000616204723e */ /* 0x008fe200000000ff */
[----:B------:R-:W-:Y:S01]  /*e720*/  LDSM.16.MT88.4 R20, [R95+0x2400] ;  /* 0x002400005f14783b */ /* 0x000fe20000004200 */
[----:B------:R-:W-:Y:S01]  /*e730*/  F2FP.F16.F32.PACK_AB R5, R109, R104 ;  /* 0x000000686d05723e */ /* 0x000fe200000000ff */
[----:B------:R-:W-:Y:S01]  /*e740*/  MUFU.EX2 R121, R121 ;  /* 0x0000007900797308 */ /* 0x000fe20000000800 */
[----:B------:R-:W-:Y:S01]  /*e750*/  F2FP.F16.F32.PACK_AB R6, R105, R100 ;  /* 0x000000646906723e */ /* 0x000fe200000000ff */
[----:B------:R-:W-:Y:S01]  /*e760*/  FADD.FTZ R97, R97, R90 ;  /* 0x0000005a61617221 */ /* 0x000fe20000010000 */
[----:B--2---:R-:W-:Y:S01]  /*e770*/  F2FP.F16.F32.PACK_AB R7, R108, R111 ;  /* 0x0000006f6c07723e */ /* 0x004fe200000000ff */
[----:B------:R-:W-:-:S02]  /*e780*/  FADD.FTZ R104, R104, R33 ;  /* 0x0000002168687221 */ /* 0x000fc40000010000 */
[----:B------:R-:W-:Y:S02]  /*e790*/  FADD.FTZ R97, R98, R97 ;  /* 0x0000006162617221 */ /* 0x000fe40000010000 */
[----:B------:R-:W-:Y:S01]  /*e7a0*/  MUFU.EX2 R114, R114 ;  /* 0x0000007200727308 */ /* 0x000fe20000000800 */
[----:B------:R-:W-:Y:S01]  /*e7b0*/  FADD.FTZ R104, R109, R104 ;  /* 0x000000686d687221 */ /* 0x000fe20000010000 */
[----:B-----5:R-:W-:Y:S03]  /*e7c0*/  HMMA.16816.F32 R80, R4, R16, R80 ;  /* 0x000000100450723c */ /* 0x020fe60000001850 */
[----:B------:R-:W-:Y:S01]  /*e7d0*/  FADD.FTZ R100, R100, R97 ;  /* 0x0000006164647221 */ /* 0x000fe20000010000 */
[----:B------:R-:W-:-:S03]  /*e7e0*/  FADD.FTZ R111, R111, R104 ;  /* 0x000000686f6f7221 */ /* 0x000fc60000010000 */
[----:B------:R-:W-:Y:S01]  /*e7f0*/  FADD.FTZ R105, R105, R100 ;  /* 0x0000006469697221 */ /* 0x000fe20000010000 */
[----:B------:R-:W2:Y:S01]  /*e800*/  MUFU.EX2 R123, R123 ;  /* 0x0000007b007b7308 */ /* 0x000ea20000000800 */
[----:B------:R-:W-:Y:S01]  /*e810*/  FADD.FTZ R111, R108, R111 ;  /* 0x0000006f6c6f7221 */ /* 0x000fe20000010000 */
[C---:B------:R-:W-:Y:S01]  /*e820*/  HMMA.16816.F32 R76, R4.reuse, R18, R76 ;  /* 0x00000012044c723c */ /* 0x040fe2000000184c */
[----:B------:R-:W3:Y:S05]  /*e830*/  LDSM.16.MT88.4 R16, [R0+0x8400] ;  /* 0x008400000010783b */ /* 0x000eea0000004200 */
[----:B------:R-:W-:Y:S02]  /*e840*/  MUFU.EX2 R116, R116 ;  /* 0x0000007400747308 */ /* 0x000fe40000000800 */
[C---:B----4-:R-:W-:Y:S06]  /*e850*/  HMMA.16816.F32 R72, R4.reuse, R12, R72 ;  /* 0x0000000c0448723c */ /* 0x050fec0000001848 */
[----:B------:R-:W4:Y:S02]  /*e860*/  MUFU.EX2 R125, R125 ;  /* 0x0000007d007d7308 */ /* 0x000f240000000800 */
        /* <DEDUP_REMOVED lines=8> */
[C---:B------:R-:W-:Y:S06]  /*e8f0*/  HMMA.16816.F32 R56, R4.reuse, R24, R56 ;  /* 0x000000180438723c */ /* 0x040fec0000001838 */
[----:B------:R-:W-:Y:S02]  /*e900*/  MUFU.EX2 R127, R127 ;  /* 0x0000007f007f7308 */ /* 0x000fe40000000800 */
[C---:B---3--:R-:W-:Y:S06]  /*e910*/  HMMA.16816.F32 R36, R4.reuse, R16, R36 ;  /* 0x000000100424723c */ /* 0x048fec0000001824 */
[----:B------:R-:W-:Y:S02]  /*e920*/  MUFU.EX2 R102, R102 ;  /* 0x0000006600667308 */ /* 0x000fe40000000800 */
[C---:B------:R-:W-:Y:S01]  /*e930*/  HMMA.16816.F32 R40, R4.reuse, R18, R40 ;  /* 0x000000120428723c */ /* 0x040fe20000001828 */
[----:B------:R-:W3:Y:S05]  /*e940*/  LDSM.16.MT88.4 R16, [R0+0x7800] ;  /* 0x007800000010783b */ /* 0x000eea0000004200 */
[----:B------:R-:W3:Y:S02]  /*e950*/  MUFU.EX2 R103, R103 ;  /* 0x0000006700677308 */ /* 0x000ee40000000800 */
[C---:B------:R-:W-:Y:S01]  /*e960*/  HMMA.16816.F32 R52, R4.reuse, R26, R52 ;  /* 0x0000001a0434723c */ /* 0x040fe20000001834 */
[----:B------:R-:W-:Y:S05]  /*e970*/  LDSM.16.MT88.4 R24, [R0+0x6c00] ;  /* 0x006c00000018783b */ /* 0x000fea0000004200 */
[----:B------:R-:W-:Y:S02]  /*e980*/  MUFU.EX2 R101, R101 ;  /* 0x0000006500657308 */ /* 0x000fe40000000800 */
[C---:B------:R-:W-:Y:S06]  /*e990*/  HMMA.16816.F32 R44, R4.reuse, R20, R44 ;  /* 0x00000014042c723c */ /* 0x040fec000000182c */
[----:B------:R-:W3:Y:S02]  /*e9a0*/  MUFU.EX2 R96, R96 ;  /* 0x0000006000607308 */ /* 0x000ee40000000800 */
[----:B------:R-:W-:Y:S03]  /*e9b0*/  HMMA.16816.F32 R48, R4, R22, R48 ;  /* 0x000000160430723c */ /* 0x000fe60000001830 */
[----:B------:R-:W-:Y:S01]  /*e9c0*/  F2FP.F16.F32.PACK_AB R4, R119, R110 ;  /* 0x0000006e7704723e */ /* 0x000fe200000000ff */
[----:B------:R-:W-:Y:S01]  /*e9d0*/  LDSM.16.MT88.4 R20, [R0+0x7c00] ;  /* 0x007c00000014783b */ /* 0x000fe20000004200 */
[----:B--2---:R-:W-:Y:S01]  /*e9e0*/  F2FP.F16.F32.PACK_AB R5, R123, R114 ;  /* 0x000000727b05723e */ /* 0x004fe200000000ff */
[----:B------:R-:W-:Y:S01]  /*e9f0*/  FADD.FTZ R110, R110, R105 ;  /* 0x000000696e6e7221 */ /* 0x000fe20000010000 */
[----:B------:R-:W-:Y:S01]  /*ea00*/  F2FP.F16.F32.PACK_AB R6, R121, R112 ;  /* 0x000000707906723e */ /* 0x000fe200000000ff */
[----:B------:R-:W-:Y:S01]  /*ea10*/  FADD.FTZ R114, R114, R111 ;  /* 0x0000006f72727221 */ /* 0x000fe20000010000 */
[----:B----4-:R-:W-:Y:S01]  /*ea20*/  F2FP.F16.F32.PACK_AB R7, R125, R116 ;  /* 0x000000747d07723e */ /* 0x010fe200000000ff */
[----:B------:R-:W-:-:S02]  /*ea30*/  FADD.FTZ R119, R119, R110 ;  /* 0x0000006e77777221 */ /* 0x000fc40000010000 */
[----:B------:R-:W-:Y:S02]  /*ea40*/  FADD.FTZ R123, R123, R114 ;  /* 0x000000727b7b7221 */ /* 0x000fe40000010000 */
[----:B------:R-:W-:Y:S02]  /*ea50*/  FADD.FTZ R112, R112, R119 ;  /* 0x0000007770707221 */ /* 0x000fe40000010000 */
[----:B-----5:R-:W-:Y:S03]  /*ea60*/  HMMA.16816.F32 R80, R4, R12, R80 ;  /* 0x0000000c0450723c */ /* 0x020fe60000001850 */
[----:B------:R-:W-:Y:S01]  /*ea70*/  FADD.FTZ R116, R116, R123 ;  /* 0x0000007b74747221 */ /* 0x000fe20000010000 */
[----:B------:R-:W-:-:S03]  /*ea80*/  FADD.FTZ R112, R121, R112 ;  /* 0x0000007079707221 */ /* 0x000fc60000010000 */
[----:B------:R-:W-:Y:S01]  /*ea90*/  FADD.FTZ R125, R125, R116 ;  /* 0x000000747d7d7221 */ /* 0x000fe20000010000 */
        /* <DEDUP_REMOVED lines=25> */
[----:B---3--:R-:W-:Y:S03]  /*ec30*/  HMMA.16816.F32 R36, R4, R16, R36 ;  /* 0x000000100424723c */ /* 0x008fe60000001824 */
[----:B------:R-:W-:Y:S01]  /*ec40*/  FADD.FTZ R101, R101, R102 ;  /* 0x0000006665657221 */ /* 0x000fe20000010000 */
[----:B------:R-:W-:-:S03]  /*ec50*/  FADD.FTZ R161, R127, R120 ;  /* 0x000000787fa17221 */ /* 0x000fc60000010000 */
[----:B------:R-:W-:Y:S01]  /*ec60*/  FADD.FTZ R159, R96, R101 ;  /* 0x00000065609f7221 */ /* 0x000fe20000010000 */
        /* <DEDUP_REMOVED lines=8> */
[C---:B-1----:R-:W-:Y:S08]  /*ecf0*/  HMMA.16816.F32 R56, R4.reuse, R8, R56 ;  /* 0x000000080438723c */ /* 0x042ff00000001838 */
[C---:B------:R-:W-:Y:S08]  /*ed00*/  HMMA.16816.F32 R52, R4.reuse, R10, R52 ;  /* 0x0000000a0434723c */ /* 0x040ff00000001834 */
[C---:B---3--:R-:W-:Y:S08]  /*ed10*/  HMMA.16816.F32 R44, R4.reuse, R16, R44 ;  /* 0x00000010042c723c */ /* 0x048ff0000000182c */
[----:B------:R-:W-:Y:S01]  /*ed20*/  HMMA.16816.F32 R48, R4, R18, R48 ;  /* 0x000000120430723c */ /* 0x000fe20000001830 */
[----:B------:R-:W-:-:S04]  /*ed30*/  NOP ;  /* 0x0000000000007918 */ /* 0x000fc80000000000 */
[----:B------:R-:W-:-:S15]  /*ed40*/  @P2 BRA `(.L_x_10399) ;  /* 0x0000000000042947 */ /* 0x000fde0003800000 */
.L_x_10390:
[----:B------:R-:W-:-:S07]  /*ed50*/  IADD3 R91, PT, PT, R93, -0x1, RZ ;  /* 0xffffffff5d5b7810 */ /* 0x000fce0007ffe0ff */
.L_x_10399:
[----:B------:R-:W-:Y:S05]  /*ed60*/  BSYNC B2 ;  /* 0x0000000000027941 */ /* 0x000fea0003800000 */
.L_x_10389:
        /* <DEDUP_REMOVED lines=12> */
.L_x_10407:
[----:B------:R-:W1:Y:S01]  /*ee30*/  S2R R3, SR_TID.X ;  /* 0x0000000000037919 */ /* 0x000e620000002100 */
[----:B------:R-:W-:Y:S01]  /*ee40*/  MOV R6, R142 ;  /* 0x0000008e00067202 */ /* 0x000fe20000000f00 */
        /* <DEDUP_REMOVED lines=8> */
[----:B------:R-:W-:Y:S01]  /*eed0*/  LOP3.LUT R4, R164, 0xc0, RZ, 0xc0, !PT ;  /* 0x000000c0a4047812 */ /* 0x000fe200078ec0ff */
        /* <DEDUP_REMOVED lines=69> */
.L_x_10402:
[----:B------:R-:W-:Y:S05]  /*f330*/  BSYNC.RECONVERGENT B0 ;  /* 0x0000000000007941 */ /* 0x000fea0003800200 */
.L_x_10401:
[----:B------:R-:W1:Y:S01]  /*f340*/  S2UR UR6, SR_CgaCtaId ;  /* 0x00000000000679c3 */ /* 0x000e620000008800 */
[--C-:B------:R-:W-:Y:S01]  /*f350*/  LOP3.LUT R5, R4, 0x18, R3.reuse, 0xf8, !PT ;  /* 0x0000001804057812 */ /* 0x100fe200078ef803 */
[----:B------:R-:W-:Y:S01]  /*f360*/  UMOV UR7, 0x400 ;  /* 0x0000040000077882 */ /* 0x000fe20000000000 */
[C---:B------:R-:W-:Y:S01]  /*f370*/  IMAD.SHL.U32 R8, R3.reuse, 0x10, RZ ;  /* 0x0000001003087824 */ /* 0x040fe200078e00ff */
[----:B------:R-:W-:Y:S01]  /*f380*/  SHF.R.U32.HI R132, RZ, 0x1, R3 ;  /* 0x00000001ff847819 */ /* 0x000fe20000011603 */
[----:B------:R-:W-:Y:S01]  /*f390*/  IMAD.SHL.U32 R135, R3, 0x20, RZ ;  /* 0x0000002003877824 */ /* 0x000fe200078e00ff */
[--C-:B------:R-:W-:Y:S01]  /*f3a0*/  LOP3.LUT R5, R5, 0x18, R164.reuse, 0x78, !PT ;  /* 0x0000001805057812 */ /* 0x100fe200078e78a4 */
[----:B------:R-:W-:Y:S01]  /*f3b0*/  VIADD R165, R165, 0xffffffff ;  /* 0xffffffffa5a57836 */ /* 0x000fe20000000000 */
[----:B------:R-:W-:Y:S01]  /*f3c0*/  IADD3 R12, P0, PT, R163, R142, RZ ;  /* 0x0000008ea30c7210 */ /* 0x000fe20007f1e0ff */
[----:B------:R-:W-:Y:S01]  /*f3d0*/  BSSY.RECONVERGENT B1, `(.L_x_10403) ;  /* 0x00000d1000017945 */ /* 0x000fe20003800200 */
[----:B------:R-:W-:Y:S01]  /*f3e0*/  LOP3.LUT R164, R5, 0x1f20, R164, 0xf8, !PT ;  /* 0x00001f2005a47812 */ /* 0x000fe200078ef8a4 */
[----:B------:R-:W-:Y:S01]  /*f3f0*/  IMAD.SHL.U32 R5, R3, 0x4, RZ ;  /* 0x0000000403057824 */ /* 0x000fe200078e00ff */
[----:B------:R-:W-:Y:S01]  /*f400*/  LOP3.LUT R133, R8, 0x3e00, RZ, 0xc0, !PT ;  /* 0x00003e0008857812 */ /* 0x000fe200078ec0ff */
[----:B------:R-:W-:Y:S01]  /*f410*/  IMAD.X R13, R158, 0x1, R143, P0 ;  /* 0x000000019e0d7824 */ /* 0x000fe200000e068f */
[----:B------:R-:W-:Y:S02]  /*f420*/  LOP3.LUT R134, R132, 0x8, RZ, 0xc0, !PT ;  /* 0x0000000884867812 */ /* 0x000fe400078ec0ff */
[----:B------:R-:W-:Y:S02]  /*f430*/  LOP3.LUT R8, R8, 0x100, RZ, 0xc0, !PT ;  /* 0x0000010008087812 */ /* 0x000fe400078ec0ff */
[----:B------:R-:W-:Y:S02]  /*f440*/  LOP3.LUT R5, R5, 0x18, RZ, 0xc0, !PT ;  /* 0x0000001805057812 */ /* 0x000fe400078ec0ff */
[----:B------:R-:W-:Y:S02]  /*f450*/  LOP3.LUT R6, R135, 0xc0, RZ, 0xc0, !PT ;  /* 0x000000c087067812 */ /* 0x000fe400078ec0ff */
[--C-:B------:R-:W-:Y:S01]  /*f460*/  LOP3.LUT R134, R134, 0xc0, R135.reuse, 0xf8, !PT ;  /* 0x000000c086867812 */ /* 0x100fe200078ef887 */
[----:B-1----:R-:W-:Y:S01]  /*f470*/  ULEA UR6, UR6, UR7, 0x18 ;  /* 0x0000000706067291 */ /* 0x002fe2000f8ec0ff */
[--C-:B------:R-:W-:Y:S02]  /*f480*/  LOP3.LUT R4, R133, 0x20, R135.reuse, 0xf8, !PT ;  /* 0x0000002085047812 */ /* 0x100fe400078ef887 */
[----:B------:R-:W-:Y:S02]  /*f490*/  LOP3.LUT R7, R8, 0x20, R135, 0xf8, !PT ;  /* 0x0000002008077812 */ /* 0x000fe400078ef887 */
[----:B------:R-:W-:Y:S02]  /*f4a0*/  LOP3.LUT R6, R6, 0x8, R3, 0xf8, !PT ;  /* 0x0000000806067812 */ /* 0x000fe400078ef803 */
[----:B------:R-:W-:Y:S02]  /*f4b0*/  LEA R164, R164, UR6, 0x1 ;  /* 0x00000006a4a47c11 */ /* 0x000fe4000f8e08ff */
[----:B------:R-:W-:Y:S02]  /*f4c0*/  LOP3.LUT R134, R134, R5, RZ, 0x3c, !PT ;  /* 0x0000000586867212 */ /* 0x000fe400078e3cff */
[----:B------:R-:W-:Y:S01]  /*f4d0*/  LOP3.LUT R9, R4, 0x100, R135, 0xf8, !PT ;  /* 0x0000010004097812 */ /* 0x000fe200078ef887 */
[----:B------:R-:W-:Y:S01]  /*f4e0*/  @!PT LDS RZ, [RZ] ;  /* 0x00000000fffff984 */ /* 0x000fe20000000800 */
[----:B------:R-:W-:Y:S01]  /*f4f0*/  @!PT LDS RZ, [RZ] ;  /* 0x00000000fffff984 */ /* 0x000fe20000000800 */
[----:B------:R-:W-:Y:S01]  /*f500*/  @!PT LDS RZ, [RZ] ;  /* 0x00000000fffff984 */ /* 0x000fe20000000800 */
[----:B------:R-:W-:Y:S01]  /*f510*/  LDGSTS.E.BYPASS.LTC128B.128 [R164+0x6000], desc[UR4][R142.64] ;  /* 0x060000008ea47fae */ /* 0x000fe2000b981a04 */
[----:B------:R-:W-:Y:S01]  /*f520*/  LOP3.LUT R6, R7, R6, R5, 0xf6, !PT ;  /* 0x0000000607067212 */ /* 0x000fe200078ef605 */
[----:B------:R-:W-:Y:S01]  /*f530*/  IMAD.MOV.U32 R4, RZ, RZ, 0x20 ;  /* 0x00000020ff047424 */ /* 0x000fe200078e00ff */
[----:B------:R-:W-:Y:S02]  /*f540*/  LOP3.LUT R9, R9, R134, RZ, 0xfc, !PT ;  /* 0x0000008609097212 */ /* 0x000fe400078efcff */
[----:B------:R-:W-:Y:S01]  /*f550*/  LDGSTS.E.BYPASS.LTC128B.128 [R164+0x7000], desc[UR4][R142.64+0x40] ;  /* 0x070000408ea47fae */ /* 0x000fe2000b981a04 */
[----:B------:R-:W-:Y:S02]  /*f560*/  LEA R87, R6, UR6, 0x1 ;  /* 0x0000000606577c11 */ /* 0x000fe4000f8e08ff */
[----:B------:R-:W-:Y:S02]  /*f570*/  LEA R128, R9, UR6, 0x1 ;  /* 0x0000000609807c11 */ /* 0x000fe4000f8e08ff */
[----:B------:R-:W-:Y:S01]  /*f580*/  LDGSTS.E.BYPASS.LTC128B.128 [R164+0x8000], desc[UR4][R142.64+0x80] ;  /* 0x080000808ea47fae */ /* 0x000fe2000b981a04 */
[----:B------:R-:W-:Y:S02]  /*f590*/  LOP3.LUT P2, RZ, R3, 0x4, RZ, 0xc0, !PT ;  /* 0x0000000403ff7812 */ /* 0x000fe4000784c0ff */
[----:B------:R-:W-:Y:S02]  /*f5a0*/  ISETP.GT.AND P0, PT, R165, R138, PT ;  /* 0x0000008aa500720c */ /* 0x000fe40003f04270 */
        /* <DEDUP_REMOVED lines=8> */
[----:B------:R-:W1:Y:S05]  /*f630*/  LDSM.16.M88.4 R16, [R87+0x3400] ;  /* 0x003400005710783b */ /* 0x000e6a0000000200 */
[----:B------:R-:W3:Y:S05]  /*f640*/  LDSM.16.M88.4 R24, [R87+0x3800] ;  /* 0x003800005718783b */ /* 0x000eea0000000200 */
[----:B------:R-:W0:Y:S05]  /*f650*/  LDGDEPBAR ;  /* 0x00000000000079af */ /* 0x000e2a0000000000 */
[----:B------:R-:W4:Y:S05]  /*f660*/  LDSM.16.M88.4 R88, [R87+0x3c00] ;  /* 0x003c00005758783b */ /* 0x000f2a0000000200 */
[----:B------:R-:W-:Y:S05]  /*f670*/  LDSM.16.M88.4 R92, [R86] ;  /* 0x00000000565c783b */ /* 0x000fea0000000200 */
[----:B------:R-:W5:Y:S05]  /*f680*/  LDSM.16.M88.4 R96, [R3+0x3000] ;  /* 0x003000000360783b */ /* 0x000f6a0000000200 */
[----:B------:R-:W5:Y:S05]  /*f690*/  LDSM.16.M88.4 R100, [R3+0x3400] ;  /* 0x003400000364783b */ /* 0x000f6a0000000200 */
[----:B------:R-:W5:Y:S01]  /*f6a0*/  LDSM.16.M88.4 R104, [R3+0x3800] ;  /* 0x003800000368783b */ /* 0x000f620000000200 */
[C---:B--2---:R-:W-:Y:S04]  /*f6b0*/  HMMA.16816.F32 R4, R32.reuse, R8, RZ ;  /* 0x000000082004723c */ /* 0x044fe800000018ff */
[----:B------:R-:W-:Y:S04]  /*f6c0*/  LDSM.16.M88.4 R108, [R87+0x4000] ;  /* 0x00400000576c783b */ /* 0x000fe80000000200 */
[C---:B------:R-:W-:Y:S01]  /*f6d0*/  HMMA.16816.F32 R8, R32.reuse, R10, RZ ;  /* 0x0000000a2008723c */ /* 0x040fe200000018ff */
[----:B------:R-:W-:Y:S05]  /*f6e0*/  LDSM.16.M88.4 R112, [R87+0x4400] ;  /* 0x004400005770783b */ /* 0x000fea0000000200 */
[----:B------:R-:W-:Y:S02]  /*f6f0*/  LDSM.16.M88.4 R116, [R87+0x4c00] ;  /* 0x004c00005774783b */ /* 0x000fe40000000200 */
[C---:B-1----:R-:W-:Y:S03]  /*f700*/  HMMA.16816.F32 R12, R32.reuse, R16, RZ ;  /* 0x00000010200c723c */ /* 0x042fe600000018ff */
[----:B------:R-:W-:Y:S05]  /*f710*/  LDSM.16.M88.4 R120, [R86+0x1000] ;  /* 0x001000005678783b */ /* 0x000fea0000000200 */
[C---:B------:R-:W-:Y:S01]  /*f720*/  HMMA.16816.F32 R16, R32.reuse, R18, RZ ;  /* 0x000000122010723c */ /* 0x040fe200000018ff */
[----:B------:R-:W-:Y:S07]  /*f730*/  LDSM.16.M88.4 R124, [R3+0x4000] ;  /* 0x00400000037c783b */ /* 0x000fee0000000200 */
[C---:B---3--:R-:W-:Y:S08]  /*f740*/  HMMA.16816.F32 R20, R32.reuse, R24, RZ ;  /* 0x000000182014723c */ /* 0x048ff000000018ff */
        /* <DEDUP_REMOVED lines=13> */
[C---:B-1----:R-:W-:Y:S08]  /*f820*/  HMMA.16816.F32 R28, R92.reuse, R88, R28 ;  /* 0x000000585c1c723c */ /* 0x042ff0000000181c */
[----:B------:R-:W-:Y:S01]  /*f830*/  HMMA.16816.F32 R32, R92, R90, R32 ;  /* 0x0000005a5c20723c */ /* 0x000fe20000001820 */
[----:B------:R-:W1:Y:S05]  /*f840*/  LDSM.16.M88.4 R88, [R3+0x4800] ;  /* 0x004800000358783b */ /* 0x000e6a0000000200 */
[----:B------:R-:W5:Y:S02]  /*f850*/  LDSM.16.M88.4 R92, [R3+0x4c00] ;  /* 0x004c0000035c783b */ /* 0x000f640000000200 */
        /* <DEDUP_REMOVED lines=11> */
[----:B------:R-:W2:Y:S05]  /*f910*/  LDSM.16.M88.4 R96, [R128+0x2000] ;  /* 0x002000008060783b */ /* 0x000eaa0000000200 */
[----:B------:R-:W3:Y:S02]  /*f920*/  LDSM.16.M88.4 R116, [R87+0x5c00] ;  /* 0x005c00005774783b */ /* 0x000ee40000000200 */
[C---:B------:R-:W-:Y:S03]  /*f930*/  HMMA.16816.F32 R4, R120.reuse, R124, R4 ;  /* 0x0000007c7804723c */ /* 0x040fe60000001804 */
[----:B------:R-:W-:Y:S05]  /*f940*/  LDSM.16.M88.4 R128, [R3+0x5800] ;  /* 0x005800000380783b */ /* 0x000fea0000000200 */
        /* <DEDUP_REMOVED lines=77> */
[----:B------:R-:W-:Y:S09]  /*fe20*/  ISETP.NE.AND P4, PT, R94, RZ, PT ;  /* 0x000000ff5e00720c */ /* 0x000ff20003f85270 */
        /* <DEDUP_REMOVED lines=29> */
.L_x_10406:
[----:B------:R-:W-:Y:S05]  /*10000*/  BSYNC.RECONVERGENT B0 ;  /* 0x0000000000007941 */ /* 0x000fea0003800200 */
.L_x_10405:
        /* <DEDUP_REMOVED lines=13> */
.L_x_10404:
[----:B------:R-:W-:Y:S05]  /*100e0*/  BSYNC.RECONVERGENT B1 ;  /* 0x0000000000017941 */ /* 0x000fea0003800200 */
.L_x_10403:
[----:B-1----:R-:W2:Y:S01]  /*100f0*/  LD.E R87, desc[UR4][R84.64+0xdc] ;  /* 0x0000dc0454577980 */ /* 0x002ea2000c101900 */
[----:B------:R-:W-:Y:S01]  /*10100*/  VIADD R92, R162, 0xffffffe1 ;  /* 0xffffffe1a25c7836 */ /* 0x000fe20000000000 */
[----:B------:R-:W-:Y:S01]  /*10110*/  LOP3.LUT R134, R134, 0x120, R135, 0xf8, !PT ;  /* 0x0000012086867812 */ /* 0x000fe200078ef887 */
[C---:B------:R-:W-:Y:S02]  /*10120*/  VIADD R95, R162.reuse, 0xffffffe0 ;  /* 0xffffffe0a25f7836 */ /* 0x040fe40000000000 */
[----:B------:R-:W-:Y:S01]  /*10130*/  VIADD R86, R162, 0xffffffe9 ;  /* 0xffffffe9a2567836 */ /* 0x000fe20000000000 */
[----:B------:R-:W-:Y:S01]  /*10140*/  ISETP.GE.AND P0, PT, R92, R155, PT ;  /* 0x0000009b5c00720c */ /* 0x000fe20003f06270 */
[----:B------:R-:W-:Y:S01]  /*10150*/  VIADD R88, R162, 0xffffffe8 ;  /* 0xffffffe8a2587836 */ /* 0x000fe20000000000 */
[-C--:B------:R-:W-:Y:S01]  /*10160*/  ISETP.GE.AND P4, PT, R92, R157.reuse, PT ;  /* 0x0000009d5c00720c */ /* 0x080fe20003f86270 */
[C---:B------:R-:W-:Y:S01]  /*10170*/  VIADD R91, R162.reuse, 0xfffffff1 ;  /* 0xfffffff1a25b7836 */ /* 0x040fe20000000000 */
[----:B------:R-:W-:Y:S01]  /*10180*/  FSEL R89, R7, -INF , P0 ;  /* 0xff80000007597808 */ /* 0x000fe20000000000 */
[C---:B------:R-:W-:Y:S01]  /*10190*/  VIADD R94, R162.reuse, 0xfffffff0 ;  /* 0xfffffff0a25e7836 */ /* 0x040fe20000000000 */
[C---:B------:R-:W-:Y:S01]  /*101a0*/  ISETP.GE.AND P5, PT, R95.reuse, R157, PT ;  /* 0x0000009d5f00720c */ /* 0x040fe20003fa6270 */
[----:B------:R-:W-:Y:S01]  /*101b0*/  VIADD R3, R162, 0xfffffff9 ;  /* 0xfffffff9a2037836 */ /* 0x000fe20000000000 */
[-C--:B------:R-:W-:Y:S01]  /*101c0*/  ISETP.GE.AND P0, PT, R86, R155.reuse, PT ;  /* 0x0000009b5600720c */ /* 0x080fe20003f06270 */
[----:B------:R-:W-:Y:S01]  /*101d0*/  VIADD R160, R160, 0xffffffc0 ;  /* 0xffffffc0a0a07836 */ /* 0x000fe20000000000 */
[----:B------:R-:W-:Y:S02]  /*101e0*/  ISETP.GE.AND P1, PT, R95, R155, PT ;  /* 0x0000009b5f00720c */ /* 0x000fe40003f26270 */
[----:B------:R-:W-:Y:S01]  /*101f0*/  FSEL R93, R4, -INF , P5 ;  /* 0xff800000045d7808 */ /* 0x000fe20002800000 */
[----:B------:R-:W-:Y:S01]  /*10200*/  VIADD R4, R162, 0xfffffff8 ;  /* 0xfffffff8a2047836 */ /* 0x000fe20000000000 */
[----:B------:R-:W-:Y:S02]  /*10210*/  FSEL R5, R5, -INF , P4 ;  /* 0xff80000005057808 */ /* 0x000fe40002000000 */
[----:B------:R-:W-:Y:S02]  /*10220*/  FSEL R90, R6, -INF , P1 ;  /* 0xff800000065a7808 */ /* 0x000fe40000800000 */
[-C--:B------:R-:W-:Y:S02]  /*10230*/  ISETP.GE.AND P4, PT, R86, R157.reuse, PT ;  /* 0x0000009d5600720c */ /* 0x080fe40003f86270 */
[C---:B------:R-:W-:Y:S02]  /*10240*/  ISETP.GE.AND P5, PT, R88.reuse, R157, PT ;  /* 0x0000009d5800720c */ /* 0x040fe40003fa6270 */
[----:B------:R-:W-:Y:S02]  /*10250*/  FSEL R7, R11, -INF , P0 ;  /* 0xff8000000b077808 */ /* 0x000fe40000000000 */
[-C--:B------:R-:W-:Y:S02]  /*10260*/  ISETP.GE.AND P1, PT, R88, R155.reuse, PT ;  /* 0x0000009b5800720c */ /* 0x080fe40003f26270 */
[----:B------:R-:W-:Y:S02]  /*10270*/  ISETP.GE.AND P0, PT, R91, R155, PT ;  /* 0x0000009b5b00720c */ /* 0x000fe40003f06270 */
[----:B------:R-:W-:Y:S01]  /*10280*/  FSEL R99, R8, -INF , P5 ;  /* 0xff80000008637808 */ /* 0x000fe20002800000 */
[----:B------:R-:W-:Y:S01]  /*10290*/  VIADD R8, R162, 0x18 ;  /* 0x00000018a2087836 */ /* 0x000fe20000000000 */
[----:B------:R-:W-:Y:S02]  /*102a0*/  FSEL R98, R9, -INF , P4 ;  /* 0xff80000009627808 */ /* 0x000fe40002000000 */
        /* <DEDUP_REMOVED lines=9> */
[----:B------:R-:W-:Y:S02]  /*10340*/  ISETP.GE.AND P5, PT, R4, R157, PT ;  /* 0x0000009d0400720c */ /* 0x000fe40003fa6270 */
[----:B------:R-:W-:Y:S02]  /*10350*/  FSEL R123, R19, -INF , P0 ;  /* 0xff800000137b7808 */ /* 0x000fe40000000000 */
[-C--:B------:R-:W-:Y:S02]  /*10360*/  ISETP.GE.AND P0, PT, R162, R155.reuse, PT ;  /* 0x0000009ba200720c */ /* 0x080fe40003f06270 */
[----:B------:R-:W-:Y:S02]  /*10370*/  ISETP.GE.AND P1, PT, R4, R155, PT ;  /* 0x0000009b0400720c */ /* 0x000fe40003f26270 */
[----:B------:R-:W-:Y:S01]  /*10380*/  FSEL R110, R16, -INF , P5 ;  /* 0xff800000106e7808 */ /* 0x000fe20002800000 */
[----:B------:R-:W-:Y:S01]  /*10390*/  VIADD R16, R162, 0x19 ;  /* 0x00000019a2107836 */ /* 0x000fe20000000000 */
[C---:B------:R-:W-:Y:S02]  /*103a0*/  ISETP.GE.AND P5, PT, R95.reuse, R154, PT ;  /* 0x0000009a5f00720c */ /* 0x040fe40003fa6270 */
[----:B------:R-:W-:Y:S02]  /*103b0*/  FSEL R18, R18, -INF , P1 ;  /* 0xff80000012127808 */ /* 0x000fe40000800000 */
[----:B------:R-:W-:Y:S01]  /*103c0*/  FSEL R118, R22, -INF , P0 ;  /* 0xff80000016767808 */ /* 0x000fe20000000000 */
[C---:B------:R-:W-:Y:S01]  /*103d0*/  VIADD R22, R162.reuse, 0x11 ;  /* 0x00000011a2167836 */ /* 0x040fe20000000000 */
[----:B------:R-:W-:Y:S01]  /*103e0*/  ISETP.GE.AND P6, PT, R95, R156, PT ;  /* 0x0000009c5f00720c */ /* 0x000fe20003fc6270 */
[----:B------:R-:W-:Y:S01]  /*103f0*/  VIADD R95, R162, 0x1 ;  /* 0x00000001a25f7836 */ /* 0x000fe20000000000 */
[-C--:B------:R-:W-:Y:S02]  /*10400*/  ISETP.GE.AND P0, PT, R12, R157.reuse, PT ;  /* 0x0000009d0c00720c */ /* 0x080fe40003f06270 */
        /* <DEDUP_REMOVED lines=18> */
[----:B------:R-:W-:Y:S02]  /*10530*/  ISETP.GE.AND P0, PT, R22, R155, PT ;  /* 0x0000009b1600720c */ /* 0x000fe40003f06270 */
[----:B------:R-:W-:Y:S02]  /*10540*/  FSEL R116, R21, -INF , P4 ;  /* 0xff80000015747808 */ /* 0x000fe40002000000 */
[-C--:B------:R-:W-:Y:S02]  /*10550*/  ISETP.GE.AND P4, PT, R10, R157.reuse, PT ;  /* 0x0000009d0a00720c */ /* 0x080fe40003f86270 */
[----:B------:R-:W-:Y:S02]  /*10560*/  FSEL R29, R29, -INF , P1 ;  /* 0xff8000001d1d7808 */ /* 0x000fe40000800000 */
[----:B------:R-:W-:Y:S02]  /*10570*/  FSEL R31, R31, -INF , P0 ;  /* 0xff8000001f1f7808 */ /* 0x000fe40000000000 */
[C---:B------:R-:W-:Y:S02]  /*10580*/  ISETP.GE.AND P1, PT, R16.reuse, R157, PT ;  /* 0x0000009d1000720c */ /* 0x040fe40003f26270 */
        /* <DEDUP_REMOVED lines=9> */
[----:B------:R-:W-:Y:S02]  /*10620*/  FSEL R34, R34, -INF , P1 ;  /* 0xff80000022227808 */ /* 0x000fe40000800000 */
[----:B------:R-:W-:Y:S02]  /*10630*/  FSEL R118, R118, -INF , !P0 ;  /* 0xff80000076767808 */ /* 0x000fe40004000000 */
[-C--:B------:R-:W-:Y:S02]  /*10640*/  ISETP.GE.AND P1, PT, R92, R156.reuse, PT ;  /* 0x0000009c5c00720c */ /* 0x080fe40003f26270 */
[----:B------:R-:W-:Y:S02]  /*10650*/  FSEL R19, R93, -INF , !P6 ;  /* 0xff8000005d137808 */ /* 0x000fe40007000000 */
[-C--:B------:R-:W-:Y:S02]  /*10660*/  ISETP.GE.AND P0, PT, R88, R156.reuse, PT ;  /* 0x0000009c5800720c */ /* 0x080fe40003f06270 */
[-C--:B------:R-:W-:Y:S02]  /*10670*/  ISETP.GE.AND P6, PT, R86, R156.reuse, PT ;  /* 0x0000009c5600720c */ /* 0x080fe40003fc6270 */
[----:B------:R-:W-:Y:S02]  /*10680*/  FSEL R32, R32, -INF , P4 ;  /* 0xff80000020207808 */ /* 0x000fe40002000000 */
[C---:B------:R-:W-:Y:S01]  /*10690*/  ISETP.GE.AND P4, PT, R162.reuse, R156, PT ;  /* 0x0000009ca200720c */ /* 0x040fe20003f86270 */
[----:B------:R-:W-:Y:S01]  /*106a0*/  VIADD R162, R162, 0xffffffc0 ;  /* 0xffffffc0a2a27836 */ /* 0x000fe20000000000 */
[----:B------:R-:W-:Y:S02]  /*106b0*/  FSEL R15, R90, -INF , !P5 ;  /* 0xff8000005a0f7808 */ /* 0x000fe40006800000 */
[----:B------:R-:W-:Y:S02]  /*106c0*/  FSEL R17, R5, -INF , !P1 ;  /* 0xff80000005117808 */ /* 0x000fe40004800000 */
[----:B------:R-:W-:Y:S02]  /*106d0*/  FSEL R11, R99, -INF , !P0 ;  /* 0xff800000630b7808 */ /* 0x000fe40004000000 */
[----:B------:R-:W-:Y:S02]  /*106e0*/  ISETP.GE.AND P0, PT, R86, R154, PT ;  /* 0x0000009a5600720c */ /* 0x000fe40003f06270 */
[----:B------:R-:W-:Y:S02]  /*106f0*/  FSEL R5, R98, -INF , !P6 ;  /* 0xff80000062057808 */ /* 0x000fe40007000000 */
[-C--:B------:R-:W-:Y:S02]  /*10700*/  ISETP.GE.AND P5, PT, R91, R156.reuse, PT ;  /* 0x0000009c5b00720c */ /* 0x080fe40003fa6270 */
[----:B------:R-:W-:Y:S02]  /*10710*/  ISETP.GE.AND P6, PT, R94, R156, PT ;  /* 0x0000009c5e00720c */ /* 0x000fe40003fc6270 */
[----:B------:R-:W-:Y:S02]  /*10720*/  FSEL R125, R125, -INF , !P4 ;  /* 0xff8000007d7d7808 */ /* 0x000fe40006000000 */
[-C--:B------:R-:W-:Y:S02]  /*10730*/  ISETP.GE.AND P4, PT, R92, R154.reuse, PT ;  /* 0x0000009a5c00720c */ /* 0x080fe40003f86270 */
[----:B------:R-:W-:Y:S02]  /*10740*/  FSEL R25, R96, -INF , !P5 ;  /* 0xff80000060197808 */ /* 0x000fe40006800000 */
[----:B------:R-:W-:Y:S02]  /*10750*/  ISETP.GE.AND P1, PT, R88, R154, PT ;  /* 0x0000009a5800720c */ /* 0x000fe40003f26270 */
[----:B------:R-:W-:Y:S02]  /*10760*/  FSEL R7, R7, -INF , !P0 ;  /* 0xff80000007077808 */ /* 0x000fe40004000000 */
[----:B------:R-:W-:Y:S02]  /*10770*/  FSEL R27, R97, -INF , !P6 ;  /* 0xff800000611b7808 */ /* 0x000fe40007000000 */
[C---:B------:R-:W-:Y:S02]  /*10780*/  ISETP.GE.AND P5, PT, R4.reuse, R156, PT ;  /* 0x0000009c0400720c */ /* 0x040fe40003fa6270 */
[-C--:B------:R-:W-:Y:S02]  /*10790*/  ISETP.GE.AND P0, PT, R4, R154.reuse, PT ;  /* 0x0000009a0400720c */ /* 0x080fe40003f06270 */
[----:B------:R-:W-:Y:S02]  /*107a0*/  ISETP.GE.AND P6, PT, R91, R154, PT ;  /* 0x0000009a5b00720c */ /* 0x000fe40003fc6270 */
[----:B------:R-:W-:Y:S02]  /*107b0*/  FMNMX3.FTZ R4, R0, R19, R17, !PT ;  /* 0x0000001300047276 */ /* 0x000fe40007810011 */
[----:B------:R-:W-:Y:S02]  /*107c0*/  FSEL R13, R89, -INF , !P4 ;  /* 0xff800000590d7808 */ /* 0x000fe40006000000 */
[----:B------:R-:W-:Y:S02]  /*107d0*/  FSEL R9, R9, -INF , !P1 ;  /* 0xff80000009097808 */ /* 0x000fe40004800000 */
[----:B------:R-:W-:Y:S02]  /*107e0*/  ISETP.GE.AND P1, PT, R3, R156, PT ;  /* 0x0000009c0300720c */ /* 0x000fe40003f26270 */
[----:B------:R-:W-:Y:S02]  /*107f0*/  FSEL R33, R6, -INF , !P6 ;  /* 0xff80000006217808 */ /* 0x000fe40007000000 */
[----:B------:R-:W-:Y:S02]  /*10800*/  FMNMX3.FTZ R4, R4, R11, R5, !PT ;  /* 0x0000000b04047276 */ /* 0x000fe40007810005 */
[----:B------:R-:W-:Y:S02]  /*10810*/  FMNMX3.FTZ R6, R2, R15, R13, !PT ;  /* 0x0000000f02067276 */ /* 0x000fe4000781000d */
[----:B------:R-:W-:Y:S02]  /*10820*/  ISETP.GE.AND P4, PT, R94, R154, PT ;  /* 0x0000009a5e00720c */ /* 0x000fe40003f86270 */
[----:B------:R-:W-:Y:S02]  /*10830*/  FSEL R115, R115, -INF , !P1 ;  /* 0xff80000073737808 */ /* 0x000fe40004800000 */
[----:B------:R-:W-:Y:S02]  /*10840*/  ISETP.GE.AND P1, PT, R95, R156, PT ;  /* 0x0000009c5f00720c */ /* 0x000fe40003f26270 */
[----:B------:R-:W-:Y:S02]  /*10850*/  FMNMX3.FTZ R4, R4, R27, R25, !PT ;  /* 0x0000001b04047276 */ /* 0x000fe40007810019 */
[----:B------:R-:W-:Y:S02]  /*10860*/  FSEL R110, R110, -INF , !P5 ;  /* 0xff8000006e6e7808 */ /* 0x000fe40006800000 */
[----:B------:R-:W-:Y:S02]  /*10870*/  FSEL R35, R14, -INF , !P4 ;  /* 0xff8000000e237808 */ /* 0x000fe40006000000 */
[----:B------:R-:W-:Y:S02]  /*10880*/  FMNMX3.FTZ R6, R6, R9, R7, !PT ;  /* 0x0000000906067276 */ /* 0x000fe40007810007 */
[-C--:B------:R-:W-:Y:S02]  /*10890*/  ISETP.GE.AND P5, PT, R3, R154.reuse, PT ;  /* 0x0000009a0300720c */ /* 0x080fe40003fa6270 */
[----:B------:R-:W-:Y:S02]  /*108a0*/  ISETP.GE.AND P4, PT, R95, R154, PT ;  /* 0x0000009a5f00720c */ /* 0x000fe40003f86270 */
[-C--:B------:R-:W-:Y:S02]  /*108b0*/  ISETP.GE.AND P6, PT, R12, R156.reuse, PT ;  /* 0x0000009c0c00720c */ /* 0x080fe40003fc6270 */
[----:B------:R-:W-:Y:S02]  /*108c0*/  FSEL R114, R18, -INF , !P0 ;  /* 0xff80000012727808 */ /* 0x000fe40004000000 */
[----:B------:R-:W-:Y:S02]  /*108d0*/  FSEL R116, R116, -INF , !P1 ;  /* 0xff80000074747808 */ /* 0x000fe40004800000 */
[----:B------:R-:W-:Y:S02]  /*108e0*/  ISETP.GE.AND P0, PT, R10, R156, PT ;  /* 0x0000009c0a00720c */ /* 0x000fe40003f06270 */
[----:B------:R-:W-:Y:S02]  /*108f0*/  FMNMX3.FTZ R4, R4, R110, R115, !PT ;  /* 0x0000006e04047276 */ /* 0x000fe40007810073 */
[----:B------:R-:W-:Y:S02]  /*10900*/  FMNMX3.FTZ R6, R6, R35, R33, !PT ;  /* 0x0000002306067276 */ /* 0x000fe40007810021 */
[----:B------:R-:W-:Y:S02]  /*10910*/  FSEL R123, R123, -INF , !P5 ;  /* 0xff8000007b7b7808 */ /* 0x000fe40006800000 */
[----:B------:R-:W-:Y:S02]  /*10920*/  FSEL R127, R23, -INF , !P4 ;  /* 0xff800000177f7808 */ /* 0x000fe40006000000 */
[----:B------:R-:W-:Y:S02]  /*10930*/  ISETP.GE.AND P4, PT, R22, R156, PT ;  /* 0x0000009c1600720c */ /* 0x000fe40003f86270 */
[----:B------:R-:W-:Y:S02]  /*10940*/  ISETP.GE.AND P5, PT, R10, R154, PT ;  /* 0x0000009a0a00720c */ /* 0x000fe40003fa6270 */
[----:B------:R-:W-:Y:S02]  /*10950*/  FSEL R120, R24, -INF , !P6 ;  /* 0xff80000018787808 */ /* 0x000fe40007000000 */
        /* <DEDUP_REMOVED lines=18> */
[----:B------:R-:W-:Y:S02]  /*10a80*/  FSEL R117, R30, -INF , !P0 ;  /* 0xff8000001e757808 */ /* 0x000fe40004000000 */
[----:B------:R-:W-:Y:S02]  /*10a90*/  FSEL R113, R31, -INF , !P6 ;  /* 0xff8000001f717808 */ /* 0x000fe40007000000 */
[-C--:B------:R-:W-:Y:S02]  /*10aa0*/  ISETP.GE.AND P1, PT, R16, R154.reuse, PT ;  /* 0x0000009a1000720c */ /* 0x080fe40003f26270 */
        /* <DEDUP_REMOVED lines=9> */
[----:B------:R-:W-:Y:S01]  /*10b40*/  VIADD R97, R96, 0x6020 ;  /* 0x0000602060617836 */ /* 0x000fe20000000000 */
[----:B------:R-:W-:Y:S08]  /*10b50*/  LDSM.16.MT88.4 R28, [R96+0x7000] ;  /* 0x00700000601c783b */ /* 0x000ff00000004200 */
[----:B------:R-:W3:Y:S01]  /*10b60*/  SHFL.BFLY PT, R3, R6, 0x2, 0x1f ;  /* 0x0c401f0006037f89 */ /* 0x000ee200000e0000 */
        /* <DEDUP_REMOVED lines=9> */
[----:B------:R-:W-:Y:S01]  /*10c00*/  FSEL R5, R86, RZ, P1 ;  /* 0x000000ff56057208 */ /* 0x000fe20000800000 */
[--C-:B------:R-:W-:Y:S01]  /*10c10*/  FFMA.FTZ R105, R19, R87, -R112.reuse ;  /* 0x0000005713697223 */ /* 0x100fe20000010870 */
[----:B---3--:R-:W-:Y:S01]  /*10c20*/  FMNMX.FTZ R3, R4, R3, !PT ;  /* 0x0000000304037209 */ /* 0x008fe20007810000 */
[-CC-:B------:R-:W-:Y:S01]  /*10c30*/  FFMA.FTZ R102, R17, R87.reuse, -R112.reuse ;  /* 0x0000005711667223 */ /* 0x180fe20000010870 */
[----:B------:R-:W-:Y:S01]  /*10c40*/  FFMA.FTZ R99, R11, R87, -R112 ;  /* 0x000000570b637223 */ /* 0x000fe20000010870 */
[----:B------:R-:W-:Y:S01]  /*10c50*/  FADD.FTZ R0, -R5, R0 ;  /* 0x0000000005007221 */ /* 0x000fe20000010100 */
[----:B------:R-:W-:Y:S01]  /*10c60*/  FSETP.NEU.FTZ.AND P0, PT, R3, -INF , PT ;  /* 0xff8000000300780b */ /* 0x000fe20003f1d000 */
[C---:B------:R-:W-:Y:S01]  /*10c70*/  FMUL.FTZ R90, R87.reuse, R3 ;  /* 0x00000003575a7220 */ /* 0x040fe20000410000 */
[----:B------:R-:W-:Y:S01]  /*10c80*/  MUFU.EX2 R105, R105 ;  /* 0x0000006900697308 */ /* 0x000fe20000000800 */
[----:B------:R-:W-:Y:S01]  /*10c90*/  FMUL.FTZ R4, R87, R0 ;  /* 0x0000000057047220 */ /* 0x000fe20000410000 */
[----:B------:R-:W-:Y:S01]  /*10ca0*/  FSEL R5, R3, RZ, P0 ;  /* 0x000000ff03057208 */ /* 0x000fe20000000000 */
[-CC-:B------:R-:W-:Y:S01]  /*10cb0*/  FFMA.FTZ R104, R27, R87.reuse, -R112.reuse ;  /* 0x000000571b687223 */ /* 0x180fe20000010870 */
[----:B------:R-:W-:Y:S01]  /*10cc0*/  FSEL R90, R90, RZ, P0 ;  /* 0x000000ff5a5a7208 */ /* 0x000fe20000000000 */
[-CC-:B------:R-:W-:Y:S01]  /*10cd0*/  FFMA.FTZ R109, R25, R87.reuse, -R112.reuse ;  /* 0x00000057196d7223 */ /* 0x180fe20000010870 */
[-C--:B------:R-:W-:Y:S01]  /*10ce0*/  FFMA.FTZ R110, R110, R87.reuse, -R112 ;  /* 0x000000576e6e7223 */ /* 0x080fe20000010870 */
[----:B------:R-:W-:Y:S01]  /*10cf0*/  FADD.FTZ R0, -R5, R2 ;  /* 0x0000000205007221 */ /* 0x000fe20000010100 */
[----:B------:R-:W-:Y:S02]  /*10d00*/  VIADD R5, R96, 0x6000 ;  /* 0x0000600060057836 */ /* 0x000fe40000000000 */
[-CC-:B------:R-:W-:Y:S01]  /*10d10*/  FFMA.FTZ R103, R15, R87.reuse, -R90.reuse ;  /* 0x000000570f677223 */ /* 0x180fe2000001085a */
[-CC-:B------:R-:W-:Y:S01]  /*10d20*/  FFMA.FTZ R101, R13, R87.reuse, -R90.reuse ;  /* 0x000000570d657223 */ /* 0x180fe2000001085a */
[-CC-:B------:R-:W-:Y:S01]  /*10d30*/  FFMA.FTZ R100, R9, R87.reuse, -R90.reuse ;  /* 0x0000005709647223 */ /* 0x180fe2000001085a */
[----:B------:R-:W1:Y:S01]  /*10d40*/  LDSM.16.MT88.4 R12, [R96+0x6000] ;  /* 0x00600000600c783b */ /* 0x000e620000004200 */
[-CC-:B------:R-:W-:Y:S01]  /*10d50*/  FFMA.FTZ R107, R7, R87.reuse, -R90.reuse ;  /* 0x00000057076b7223 */ /* 0x180fe2000001085a */
[----:B------:R-:W-:Y:S02]  /*10d60*/  @P2 VIADD R97, R5, 0xffffffe0 ;  /* 0xffffffe005612836 */ /* 0x000fe40000000000 */
[----:B------:R-:W-:Y:S01]  /*10d70*/  FMUL.FTZ R8, R87, R0 ;  /* 0x0000000057087220 */ /* 0x000fe20000410000 */
[----:B------:R-:W2:Y:S01]  /*10d80*/  MUFU.EX2 R102, R102 ;  /* 0x0000006600667308 */ /* 0x000ea20000000800 */
[-CC-:B------:R-:W-:Y:S01]  /*10d90*/  FFMA.FTZ R106, R35, R87.reuse, -R90.reuse ;  /* 0x00000057236a7223 */ /* 0x180fe2000001085a */
[-C--:B------:R-:W-:Y:S01]  /*10da0*/  FFMA.FTZ R111, R33, R87.reuse, -R90 ;  /* 0x00000057216f7223 */ /* 0x080fe2000001085a */
[-C--:B------:R-:W-:Y:S01]  /*10db0*/  FFMA.FTZ R115, R115, R87.reuse, -R112 ;  /* 0x0000005773737223 */ /* 0x080fe20000010870 */
[----:B------:R-:W3:Y:S01]  /*10dc0*/  LDSM.16.MT88.4 R20, [R97] ;  /* 0x000000006114783b */ /* 0x000ee20000004200 */
        /* <DEDUP_REMOVED lines=10> */
[--C-:B------:R-:W-:Y:S03]  /*10e70*/  FFMA.FTZ R131, R131, R87, -R90.reuse ;  /* 0x0000005783837223 */ /* 0x100fe6000001085a */
[----:B------:R-:W4:Y:S01]  /*10e80*/  MUFU.EX2 R101, R101 ;  /* 0x0000006500657308 */ /* 0x000f220000000800 */
[----:B--2---:R-:W-:Y:S01]  /*10e90*/  F2FP.F16.F32.PACK_AB R92, R102, R105 ;  /* 0x00000069665c723e */ /* 0x004fe200000000ff */
        /* <DEDUP_REMOVED lines=8> */
[----:B------:R-:W-:Y:S01]  /*10f20*/  FFMA.FTZ R90, R88, R87, -R90 ;  /* 0x00000057585a7223 */ /* 0x000fe2000001085a */
[----:B------:R-:W-:Y:S07]  /*10f30*/  ISETP.GT.AND P0, PT, R165, R138, PT ;  /* 0x0000008aa500720c */ /* 0x000fee0003f04270 */
        /* <DEDUP_REMOVED lines=40> */
[C---:B---3--:R-:W-:Y:S01]  /*111c0*/  HMMA.16816.F32 R12, R92.reuse, R20, R12 ;  /* 0x000000145c0c723c */ /* 0x048fe2000000180c */
        /* <DEDUP_REMOVED lines=155> */
.L_x_10400:
        /* <DEDUP_REMOVED lines=10> */
.L_x_10418:
        /* <DEDUP_REMOVED lines=129> */
[----:B------:R-:W4:Y:S04]  /*12430*/  @!P5 LD.E R14, desc[UR4][R84.64+0x60] ;  /* 0x00006004540ed980 */ /* 0x000f28000c101900 */
[----:B------:R-:W3:Y:S01]  /*12440*/  @!P5 LD.E R12, desc[UR4][R84.64+0xb4] ;  /* 0x0000b404540cd980 */ /* 0x000ee2000c101900 */
[----:B------:R-:W1:Y:S08]  /*12450*/  @P2 MUFU.LG2 R15, R6 ;  /* 0x00000006000f2308 */ /* 0x000e700000000c00 */
[----:B------:R-:W2:Y:S01]  /*12460*/  @P1 MUFU.LG2 R9, R9 ;  /* 0x0000000900091308 */ /* 0x000ea20000000c00 */
[----:B------:R-:W-:-:S02]  /*12470*/  LOP3.LUT P6, RZ, R2, 0x3, RZ, 0xc0, !PT ;  /* 0x0000000302ff7812 */ /* 0x000fc400078cc0ff */
[----:B------:R-:W-:Y:S02]  /*12480*/  SHF.L.U32 R7, R147, 0x6, RZ ;  /* 0x0000000693077819 */ /* 0x000fe400000006ff */
[----:B------:R-:W-:Y:S01]  /*12490*/  SHF.R.U32.HI R2, RZ, 0x2, R2 ;  /* 0x00000002ff027819 */ /* 0x000fe20000011602 */
[----:B-1----:R-:W-:Y:S01]  /*124a0*/  @P2 FMUL.FTZ R15, R15, 0.69314718246459960938 ;  /* 0x3f3172180f0f2820 */ /* 0x002fe20000410000 */
[----:B------:R-:W-:Y:S01]  /*124b0*/  MOV R5, 0x7f800000 ;  /* 0x7f80000000057802 */ /* 0x000fe20000000f00 */
[----:B------:R-:W-:Y:S01]  /*124c0*/  IMAD.MOV.U32 R8, RZ, RZ, 0x7f800000 ;  /* 0x7f800000ff087424 */ /* 0x000fe200078e00ff */
[----:B------:R-:W-:Y:S01]  /*124d0*/  IADD3 R10, PT, PT, R2, 0x20, RZ ;  /* 0x00000020020a7810 */ /* 0x000fe20007ffe0ff */
[----:B-----5:R-:W-:Y:S01]  /*124e0*/  @P2 FFMA.FTZ R5, R4, R86, R15 ;  /* 0x0000005604052223 */ /* 0x020fe2000001000f */
[----:B--2---:R-:W-:Y:S02]  /*124f0*/  @!P0 IMAD R6, R25, R146, RZ ;  /* 0x0000009219068224 */ /* 0x004fe400078e02ff */
[----:B------:R-:W-:Y:S01]  /*12500*/  @P1 FMUL.FTZ R17, R9, 0.69314718246459960938 ;  /* 0x3f31721809111820 */ /* 0x000fe20000410000 */
[----:B------:R-:W-:Y:S01]  /*12510*/  IADD3 R15, PT, PT, -R7, R148, RZ ;  /* 0x00000094070f7210 */ /* 0x000fe20007ffe1ff */
[----:B------:R-:W-:Y:S01]  /*12520*/  @!P0 IMAD.WIDE.U32 R24, R24, R146, RZ ;  /* 0x0000009218188225 */ /* 0x000fe200078e00ff */
[----:B------:R-:W-:-:S03]  /*12530*/  LOP3.LUT R16, R11, 0x18, RZ, 0xc0, !PT ;  /* 0x000000180b107812 */ /* 0x000fc600078ec0ff */
[----:B------:R-:W-:Y:S01]  /*12540*/  @P1 FFMA.FTZ R8, R4, R3, R17 ;  /* 0x0000000304081223 */ /* 0x000fe20000010011 */
[----:B------:R-:W-:Y:S02]  /*12550*/  IMAD.MOV.U32 R17, RZ, RZ, RZ ;  /* 0x000000ffff117224 */ /* 0x000fe400078e00ff */
[----:B------:R-:W-:Y:S01]  /*12560*/  @P0 IMAD.WIDE.U32 R18, R48, R149, RZ ;  /* 0x0000009530120225 */ /* 0x000fe200078e00ff */
[----:B------:R-:W-:Y:S02]  /*12570*/  LOP3.LUT R4, R13, 0x18, R11, 0x78, !PT ;  /* 0x000000180d047812 */ /* 0x000fe400078e780b */
[----:B------:R-:W-:Y:S01]  /*12580*/  ISETP.GE.AND P3, PT, R10, R15, PT ;  /* 0x0000000f0a00720c */ /* 0x000fe20003f66270 */
[----:B------:R-:W-:Y:S01]  /*12590*/  @P0 IMAD R13, R49, R149, RZ ;  /* 0x00000095310d0224 */ /* 0x000fe200078e02ff */
[----:B------:R-:W-:Y:S01]  /*125a0*/  @!P0 MOV R10, R24 ;  /* 0x00000018000a8202 */ /* 0x000fe20000000f00 */
[----:B------:R-:W-:Y:S01]  /*125b0*/  IMAD R9, R23, R145, RZ ;  /* 0x0000009117097224 */ /* 0x000fe200078e02ff */
[----:B------:R-:W-:Y:S01]  /*125c0*/  @P0 MOV R10, R18 ;  /* 0x00000012000a0202 */ /* 0x000fe20000000f00 */
[----:B------:R-:W-:Y:S01]  /*125d0*/  IMAD.WIDE.U32 R16, R7, R48, R16 ;  /* 0x0000003007107225 */ /* 0x000fe200078e0010 */
[----:B------:R-:W-:-:S03]  /*125e0*/  @!P0 IADD3 R6, PT, PT, R25, R6, RZ ;  /* 0x0000000619068210 */ /* 0x000fc60007ffe0ff */
[----:B------:R-:W-:Y:S02]  /*125f0*/  IMAD R3, R49, R7, RZ ;  /* 0x0000000731037224 */ /* 0x000fe400078e02ff */
[----:B------:R-:W-:Y:S01]  /*12600*/  IMAD.WIDE.U32 R22, R22, R145, RZ ;  /* 0x0000009116167225 */ /* 0x000fe200078e00ff */
[----:B------:R-:W-:Y:S02]  /*12610*/  ISETP.GE.AND P4, PT, R2, R15, PT ;  /* 0x0000000f0200720c */ /* 0x000fe40003f86270 */
[----:B------:R-:W-:Y:S02]  /*12620*/  LOP3.LUT R11, R4, 0x1f20, R11, 0xf8, !PT ;  /* 0x00001f20040b7812 */ /* 0x000fe400078ef80b */
[----:B------:R-:W-:Y:S02]  /*12630*/  @P0 IADD3 R6, PT, PT, R19, R13, RZ ;  /* 0x0000000d13060210 */ /* 0x000fe40007ffe0ff */
[----:B------:R-:W-:Y:S02]  /*12640*/  IADD3 R13, PT, PT, R17, R3, RZ ;  /* 0x00000003110d7210 */ /* 0x000fe40007ffe0ff */
[----:B------:R-:W-:-:S02]  /*12650*/  IADD3 R9, PT, PT, R23, R9, RZ ;  /* 0x0000000917097210 */ /* 0x000fc40007ffe0ff */
[----:B------:R-:W-:Y:S02]  /*12660*/  IADD3 R10, P2, P1, R22, R16, R10 ;  /* 0x00000010160a7210 */ /* 0x000fe4000795e00a */
[----:B------:R-:W-:Y:S02]  /*12670*/  LEA R3, R11, R0, 0x1 ;  /* 0x000000000b037211 */ /* 0x000fe400078e08ff */
[----:B------:R-:W-:Y:S01]  /*12680*/  IADD3.X R11, PT, PT, R9, R13, R6, P2, P1 ;  /* 0x0000000d090b7210 */ /* 0x000fe200017e2406 */
        /* <DEDUP_REMOVED lines=8> */
.L_x_10409:
        /* <DEDUP_REMOVED lines=23> */
.L_x_10411:
[----:B------:R-:W-:Y:S05]  /*12880*/  BSYNC.RECONVERGENT B0 ;  /* 0x0000000000007941 */ /* 0x000fea0003800200 */
.L_x_10410:
        /* <DEDUP_REMOVED lines=10> */
.L_x_10413:
[----:B------:R-:W-:Y:S05]  /*12930*/  BSYNC.RECONVERGENT B0 ;  /* 0x0000000000007941 */ /* 0x000fea0003800200 */
.L_x_10412:
[----:B------:R-:W-:-:S04]  /*12940*/  MOV R145, 0x0 ;  /* 0x0000000000917802 */ /* 0x000fc80000000f00 */
[----:B-1234-:R-:W-:Y:S05]  /*12950*/  @P3 RET.REL.NODEC R144 `(_ZN5flash24flash_fwd_splitkv_kernelI23Flash_fwd_kernel_traitsILi96ELi64ELi64ELi4ELb0ELb0EN7cutlass6half_tE19Flash_kernel_traitsILi96ELi64ELi64ELi4ES3_EELb0ELb1ELb0ELb0ELb1ELb0ELb0ELb1EEEvNS_16Flash_fwd_paramsE) ;  /* 0xfffffed490a83950 */ /* 0x01efea0003c3ffff */
        /* <DEDUP_REMOVED lines=14> */
[----:B-1----:R-:W-:Y:S05]  /*12a40*/  RET.REL.NODEC R144 `(_ZN5flash24flash_fwd_splitkv_kernelI23Flash_fwd_kernel_traitsILi96ELi64ELi64ELi4ELb0ELb0EN7cutlass6half_tE19Flash_kernel_traitsILi96ELi64ELi64ELi4ES3_EELb0ELb1ELb0ELb0ELb1ELb0ELb0ELb1EEEvNS_16Flash_fwd_paramsE) ;  /* 0xfffffed4906c7950 */ /* 0x002fea0003c3ffff */
.L_x_10408:
[----:B------:R-:W-:Y:S01]  /*12a50*/  MOV R5, 0x2 ;  /* 0x0000000200057802 */ /* 0x000fe20000000f00 */
[----:B------:R-:W-:Y:S01]  /*12a60*/  IMAD.MOV.U32 R0, RZ, RZ, 0x1f ;  /* 0x0000001fff007424 */ /* 0x000fe200078e00ff */
[----:B------:R-:W-:-:S07]  /*12a70*/  MOV R2, 0xffffffff ;  /* 0xffffffff00027802 */ /* 0x000fce0000000f00 */
[----:B-1---5:R-:W-:Y:S05]  /*12a80*/  WARPSYNC.COLLECTIVE R2, `(.L_x_10414) ;  /* 0x0000000002087348 */ /* 0x022fea0003c00000 */
[----:B------:R2:W3:Y:S02]  /*12a90*/  SHFL.BFLY P0, R9, R161, R5, R0 ;  /* 0x0c000005a1097389 */ /* 0x0004e40000000000 */
[----:B-123-5:R-:W-:Y:S05]  /*12aa0*/  ENDCOLLECTIVE ;  /* 0x000000000000791b */ /* 0x02efea0003800000 */
.L_x_10414:
[----:B------:R-:W-:Y:S02]  /*12ab0*/  IMAD.MOV.U32 R6, RZ, RZ, R9 ;  /* 0x000000ffff067224 */ /* 0x000fe400078e0009 */
[----:B------:R-:W-:Y:S02]  /*12ac0*/  IMAD.MOV.U32 R5, RZ, RZ, 0x1 ;  /* 0x00000001ff057424 */ /* 0x000fe400078e00ff */
[----:B------:R-:W-:-:S05]  /*12ad0*/  FADD.FTZ R7, R6, R161 ;  /* 0x000000a106077221 */ /* 0x000fca0000010000 */
[----:B------:R-:W-:-:S07]  /*12ae0*/  MOV R161, R7 ;  /* 0x0000000700a17202 */ /* 0x000fce0000000f00 */
[----:B------:R-:W-:Y:S05]  /*12af0*/  WARPSYNC.COLLECTIVE R2, `(.L_x_10415) ;  /* 0x0000000002087348 */ /* 0x000fea0003c00000 */
[----:B------:R1:W2:Y:S02]  /*12b00*/  SHFL.BFLY P0, R9, R161, R5, R0 ;  /* 0x0c000005a1097389 */ /* 0x0002a40000000000 */
[----:B-12---:R-:W-:Y:S05]  /*12b10*/  ENDCOLLECTIVE ;  /* 0x000000000000791b */ /* 0x006fea0003800000 */
.L_x_10415:
[----:B------:R-:W-:Y:S01]  /*12b20*/  MOV R161, R159 ;  /* 0x0000009f00a17202 */ /* 0x000fe20000000f00 */
[----:B------:R-:W-:Y:S01]  /*12b30*/  IMAD.MOV.U32 R5, RZ, RZ, 0x2 ;  /* 0x00000002ff057424 */ /* 0x000fe200078e00ff */
[----:B------:R-:W-:-:S07]  /*12b40*/  MOV R6, R9 ;  /* 0x0000000900067202 */ /* 0x000fce0000000f00 */
[----:B------:R-:W-:Y:S05]  /*12b50*/  WARPSYNC.COLLECTIVE R2, `(.L_x_10416) ;  /* 0x0000000002087348 */ /* 0x000fea0003c00000 */
[----:B------:R1:W2:Y:S02]  /*12b60*/  SHFL.BFLY P0, R9, R161, R5, R0 ;  /* 0x0c000005a1097389 */ /* 0x0002a40000000000 */
[----:B-12---:R-:W-:Y:S05]  /*12b70*/  ENDCOLLECTIVE ;  /* 0x000000000000791b */ /* 0x006fea0003800000 */
.L_x_10416:
[----:B------:R-:W-:Y:S01]  /*12b80*/  FADD.FTZ R6, R7, R6 ;  /* 0x0000000607067221 */ /* 0x000fe20000010000 */
[----:B------:R-:W-:Y:S01]  /*12b90*/  FADD.FTZ R8, R9, R159 ;  /* 0x0000009f09087221 */ /* 0x000fe20000010000 */
[----:B------:R-:W-:-:S04]  /*12ba0*/  MOV R5, 0x1 ;  /* 0x0000000100057802 */ /* 0x000fc80000000f00 */
[----:B------:R-:W-:-:S07]  /*12bb0*/  MOV R161, R8 ;  /* 0x0000000800a17202 */ /* 0x000fce0000000f00 */
[----:B------:R-:W-:Y:S05]  /*12bc0*/  WARPSYNC.COLLECTIVE R2, `(.L_x_10417) ;  /* 0x0000000002087348 */ /* 0x000fea0003c00000 */
[----:B------:R1:W2:Y:S02]  /*12bd0*/  SHFL.BFLY P0, R9, R161, R5, R0 ;  /* 0x0c000005a1097389 */ /* 0x0002a40000000000 */
[----:B-12---:R-:W-:Y:S05]  /*12be0*/  ENDCOLLECTIVE ;  /* 0x000000000000791b */ /* 0x006fea0003800000 */
.L_x_10417:
[----:B------:R-:W-:Y:S05]  /*12bf0*/  BRA `(.L_x_10418) ;  /* 0xfffffff000087947 */ /* 0x000fea000383ffff */
.L_x_10419:
        /* <DEDUP_REMOVED lines=16> */
.L_x_11730:


//--------------------- .text._ZN5flash24flash_fwd_splitkv_kernelI23Flash_fwd_kernel_traitsILi96ELi64ELi64ELi4ELb0ELb0EN7cutlass6half_tE19Flash_kernel_traitsILi96ELi64ELi64ELi4ES3_EELb0ELb1ELb0ELb0ELb1ELb1ELb0ELb1EEEvNS_16Flash_fwd_paramsE --------------------------
	.section	.text._ZN5flash24flash_fwd_splitkv_kernelI23Flash_fwd_kernel_traitsILi96ELi64ELi64ELi4ELb0ELb0EN7cutlass6half_tE19Flash_kernel_traitsILi96ELi64ELi64ELi4ES3_EELb0ELb1ELb0ELb0ELb1ELb1ELb0ELb1EEEvNS_16Flash_fwd_paramsE,"ax",@progbits
	.align	128
        .global         _ZN5flash24flash_fwd_splitkv_kernelI23Flash_fwd_kernel_traitsILi96ELi64ELi64ELi4ELb0ELb0EN7cutlass6half_tE19Flash_kernel_traitsILi96ELi64ELi64ELi4ES3_EELb0ELb1ELb0ELb0ELb1ELb1ELb0ELb1EEEvNS_16Flash_fwd_paramsE
        .type           _ZN5flash24flash_fwd_splitkv_kernelI23Flash_fwd_kernel_traitsILi96ELi64ELi64ELi4ELb0ELb0EN7cutlass6half_tE19Flash_kernel_traitsILi96ELi64ELi64ELi4ES3_EELb0ELb1ELb0ELb0ELb1ELb1ELb0ELb1EEEvNS_16Flash_fwd_paramsE,@function
        .size           _ZN5flash24flash_fwd_splitkv_kernelI23Flash_fwd_kernel_traitsILi96ELi64ELi64ELi4ELb0ELb0EN7cutlass6half_tE19Flash_kernel_traitsILi96ELi64ELi64ELi4ES3_EELb0ELb1ELb0ELb0ELb1ELb1ELb0ELb1EEEvNS_16Flash_fwd_paramsE,(.L_x_11731 - _ZN5flash24flash_fwd_splitkv_kernelI23Flash_fwd_kernel_traitsILi96ELi64ELi64ELi4ELb0ELb0EN7cutlass6half_tE19Flash_kernel_traitsILi96ELi64ELi64ELi4ES3_EELb0ELb1ELb0ELb0ELb1ELb1ELb0ELb1EEEvNS_16Flash_fwd_paramsE)
        .other          _ZN5flash24flash_fwd_splitkv_kernelI23Flash_fwd_kernel_traitsILi96ELi64ELi64ELi4ELb0ELb0EN7cutlass6half_tE19Flash_kernel_traitsILi96ELi64ELi64ELi4ES3_EELb0ELb1ELb0ELb0ELb1ELb1ELb0ELb1EEEvNS_16Flash_fwd_paramsE,@"STO_CUDA_ENTRY STV_DEFAULT"
_ZN5flash24flash_fwd_splitkv_kernelI23Flash_fwd_kernel_traitsILi96ELi64ELi64ELi4ELb0ELb0EN7cutlass6half_tE19Flash_kernel_traitsILi96ELi64ELi64ELi4ES3_EELb0ELb1ELb0ELb0ELb1ELb1ELb0ELb1EEEvNS_16Flash_fwd_paramsE:
.text._ZN5flash24flash_fwd_splitkv_kernelI23Flash_fwd_kernel_traitsILi96ELi64ELi64ELi4ELb0ELb0EN7cutlass6half_tE19Flash_kernel_traitsILi96ELi64ELi64ELi4ES3_EELb0ELb1ELb0ELb0ELb1ELb1ELb0ELb1EEEvNS_16Flash_fwd_paramsE:
[----:B------:R-:W-:Y:S01]  /*0000*/  LDC R1, c[0x0][0x37c] ;  /* 0x0000df00ff017b82 */ /* 0x000fe20000000800 */
[----:B------:R-:W1:Y:S07]  /*0010*/  S2R R147, SR_CTAID.X ;  /* 0x0000000000937919 */ /* 0x000e6e0000002500 */
[----:B------:R-:W2:Y:S01]  /*0020*/  LDC.64 R84, c[0x0][0x348] ;  /* 0x0000d200ff547b82 */ /* 0x000ea20000000a00 */
[----:B------:R-:W-:Y:S01]  /*0030*/  BSSY.RECONVERGENT B3, `(.L_x_10420) ;  /* 0x0000005000037945 */ /* 0x000fe20003800200 */
[----:B------:R-:W-:Y:S01]  /*0040*/  MOV R144, 0x80 ;  /* 0x0000008000907802 */ /* 0x000fe20000000f00 */
[----:B------:R-:W3:Y:S01]  /*0050*/  S2R R146, SR_CTAID.Y ;  /* 0x0000000000927919 */ /* 0x000ee20000002600 */
[----:B------:R-:W4:Y:S05]  /*0060*/  S2R R145, SR_CTAID.Z ;  /* 0x0000000000917919 */ /* 0x000f2a0000002700 */
[----:B-1234-:R-:W-:Y:S05]  /*0070*/  CALL.REL.NOINC `($_ZN5flash24flash_fwd_splitkv_kernelI23Flash_fwd_kernel_traitsILi96ELi64ELi64ELi4ELb0ELb0EN7cutlass6half_tE19Flash_kernel_traitsILi96ELi64ELi64ELi4ES3_EELb0ELb1ELb0ELb0ELb1ELb1ELb0ELb1EEEvNS_16Flash_fwd_paramsE$_ZN5flash30compute_attn_1rowblock_splitkvI23Flash_fwd_kernel_traitsILi96ELi64ELi64ELi4ELb0ELb0EN7cutlass6half_tE19Flash_kernel_traitsILi96ELi64ELi64ELi4ES3_EELb0ELb1ELb0ELb0ELb1ELb1ELb0ELb1ENS_16Flash_fwd_paramsEEEvRKT8_iiiii) ;  /* 0x0000000000087944 */ /* 0x01efea0003c00000 */
[----:B------:R-:W-:Y:S05]  /*0080*/  BSYNC.RECONVERGENT B3 ;  /* 0x0000000000037941 */ /* 0x000fea0003800200 */
.L_x_10420:
[----:B------:R-:W-:Y:S05]  /*0090*/  EXIT ;  /* 0x000000000000794d */ /* 0x000fea0003800000 */
        .type           $_ZN5flash24flash_fwd_splitkv_kernelI23Flash_fwd_kernel_traitsILi96ELi64ELi64ELi4ELb0ELb0EN7cutlass6half_tE19Flash_kernel_traitsILi96ELi64ELi64ELi4ES3_EELb0ELb1ELb0ELb0ELb1ELb1ELb0ELb1EEEvNS_16Flash_fwd_paramsE$_ZN5flash30compute_attn_1rowblock_splitkvI23Flash_fwd_kernel_traitsILi96ELi64ELi64ELi4ELb0ELb0EN7cutlass6half_tE19Flash_kernel_traitsILi96ELi64ELi64ELi4ES3_EELb0ELb1ELb0ELb0ELb1ELb1ELb0ELb1ENS_16Flash_fwd_paramsEEEvRKT8_iiiii,@function
        .size           $_ZN5flash24flash_fwd_splitkv_kernelI23Flash_fwd_kernel_traitsILi96ELi64ELi64ELi4ELb0ELb0EN7cutlass6half_tE19Flash_kernel_traitsILi96ELi64ELi64ELi4ES3_EELb0ELb1ELb0ELb0ELb1ELb1ELb0ELb1EEEvNS_16Flash_fwd_paramsE$_ZN5flash30compute_attn_1rowblock_splitkvI23Flash_fwd_kernel_traitsILi96ELi64ELi64ELi4ELb0ELb0EN7cutlass6half_tE19Flash_kernel_traitsILi96ELi64ELi64ELi4ES3_EELb0ELb1ELb0ELb0ELb1ELb1ELb0ELb1ENS_16Flash_fwd_paramsEEEvRKT8_iiiii,(.L_x_11731 - $_ZN5flash24flash_fwd_splitkv_kernelI23Flash_fwd_kernel_traitsILi96ELi64ELi64ELi4ELb0ELb0EN7cutlass6half_tE19Flash_kernel_traitsILi96ELi64ELi64ELi4ES3_EELb0ELb1ELb0ELb0ELb1ELb1ELb0ELb1EEEvNS_16Flash_fwd_paramsE$_ZN5flash30compute_attn_1rowblock_splitkvI23Flash_fwd_kernel_traitsILi96ELi64ELi64ELi4ELb0ELb0EN7cutlass6half_tE19Flash_kernel_traitsILi96ELi64ELi64ELi4ES3_EELb0ELb1ELb0ELb0ELb1ELb1ELb0ELb1ENS_16Flash_fwd_paramsEEEvRKT8_iiiii)
$_ZN5flash24flash_fwd_splitkv_kernelI23Flash_fwd_kernel_traitsILi96ELi64ELi64ELi4ELb0ELb0EN7cutlass6half_tE19Flash_kernel_traitsILi96ELi64ELi64ELi4ES3_EELb0ELb1ELb0ELb0ELb1ELb1ELb0ELb1EEEvNS_16Flash_fwd_paramsE$_ZN5flash30compute_attn_1rowblock_splitkvI23Flash_fwd_kernel_traitsILi96ELi64ELi64ELi4ELb0ELb0EN7cutlass6half_tE19Flash_kernel_traitsILi96ELi64ELi64ELi4ES3_EELb0ELb1ELb0ELb0ELb1ELb1ELb0ELb1ENS_16Flash_fwd_paramsEEEvRKT8_iiiii:
        /* <DEDUP_REMOVED lines=38> */
.L_x_10422:
[----:B------:R-:W-:Y:S05]  /*0300*/  BSYNC.RECONVERGENT B0 ;  /* 0x0000000000007941 */ /* 0x000fea0003800200 */
.L_x_10421:
[----:B------:R-:W-:Y:S04]  /*0310*/  BSSY.RECONVERGENT B0, `(.L_x_10423) ;  /* 0x0000007000007945 */ /* 0x000fe80003800200 */
[----:B------:R-:W-:Y:S05]  /*0320*/  @!P3 BRA `(.L_x_10424) ;  /* 0x000000000014b947 */ /* 0x000fea0003800000 */
[----:B------:R-:W3:Y:S02]  /*0330*/  LD.E.U8 R2, desc[UR4][R84.64+0x1b2] ;  /* 0x0001b20454027980 */ /* 0x000ee4000c101100 */
[----:B---3--:R-:W-:-:S13]  /*0340*/  ISETP.NE.AND P1, PT, R2, RZ, PT ;  /* 0x000000ff0200720c */ /* 0x008fda0003f25270 */
[----:B------:R-:W3:Y:S02]  /*0350*/  @P1 LD.E R2, desc[UR4][R6.64+0x4] ;  /* 0x0000040406021980 */ /* 0x000ee4000c101900 */
[----:B---3-5:R-:W-:-:S06]  /*0360*/  @P1 IADD3 R3, PT, PT, R2, -R13, RZ ;  /* 0x8000000d02031210 */ /* 0x028fcc0007ffe0ff */
[----:B------:R3:W5:Y:S02]  /*0370*/  @!P1 LD.E R3, desc[UR4][R6.64] ;  /* 0x0000000406039980 */ /* 0x000764000c101900 */
.L_x_10424:
[----:B------:R-:W-:Y:S05]  /*0380*/  BSYNC.RECONVERGENT B0 ;  /* 0x0000000000007941 */ /* 0x000fea0003800200 */
.L_x_10423:
        /* <DEDUP_REMOVED lines=9> */
.L_x_10426:
[----:B------:R-:W4:Y:S01]  /*0420*/  LD.E.64 R2, desc[UR4][R84.64+0x108] ;  /* 0x0001080454027980 */ /* 0x000f22000c101b00 */
[----:B------:R-:W-:Y:S01]  /*0430*/  BSSY.RECONVERGENT B0, `(.L_x_10428) ;  /* 0x0000006000007945 */ /* 0x000fe20003800200 */
[----:B------:R-:W-:Y:S01]  /*0440*/  IMAD.MOV.U32 R79, RZ, RZ, RZ ;  /* 0x000000ffff4f7224 */ /* 0x000fe200078e00ff */
[----:B----4-:R-:W-:-:S04]  /*0450*/  ISETP.NE.U32.AND P0, PT, R2, RZ, PT ;  /* 0x000000ff0200720c */ /* 0x010fc80003f05070 */
[----:B------:R-:W-:-:S13]  /*0460*/  ISETP.NE.AND.EX P0, PT, R3, RZ, PT, P0 ;  /* 0x000000ff0300720c */ /* 0x000fda0003f05300 */
[----:B------:R-:W-:Y:S05]  /*0470*/  @!P0 BRA `(.L_x_10429) ;  /* 0x0000000000048947 */ /* 0x000fea0003800000 */
[----:B------:R4:W5:Y:S02]  /*0480*/  LD.E R79, desc[UR4][R84.64+0xbc] ;  /* 0x0000bc04544f7980 */ /* 0x000964000c101900 */
.L_x_10429:
[----:B------:R-:W-:Y:S05]  /*0490*/  BSYNC.RECONVERGENT B0 ;  /* 0x0000000000007941 */ /* 0x000fea0003800200 */
.L_x_10428:
[----:B-----5:R-:W-:Y:S02]  /*04a0*/  IADD3 R79, PT, PT, R94, R79, RZ ;  /* 0x0000004f5e4f7210 */ /* 0x020fe40007ffe0ff */
.L_x_10427:
[----:B------:R-:W-:Y:S05]  /*04b0*/  BSYNC.RECONVERGENT B1 ;  /* 0x0000000000017941 */ /* 0x000fea0003800200 */
.L_x_10425:
[----:B------:R-:W-:Y:S01]  /*04c0*/  IMAD.SHL.U32 R117, R147, 0x40, RZ ;  /* 0x0000004093757824 */ /* 0x000fe200078e00ff */
[----:B------:R-:W-:Y:S01]  /*04d0*/  MOV R2, R144 ;  /* 0x0000009000027202 */ /* 0x000fe20000000f00 */
[----:B------:R-:W-:-:S03]  /*04e0*/  IMAD.MOV.U32 R3, RZ, RZ, 0x0 ;  /* 0x00000000ff037424 */ /* 0x000fc600078e00ff */
[----:B------:R-:W-:-:S13]  /*04f0*/  ISETP.GT.AND P0, PT, R148, R117, PT ;  /* 0x000000759400720c */ /* 0x000fda0003f04270 */
[----:B-1234-:R-:W-:Y:S05]  /*0500*/  @!P0 RET.REL.NODEC R2 `(_ZN5flash24flash_fwd_splitkv_kernelI23Flash_fwd_kernel_traitsILi96ELi64ELi64ELi4ELb0ELb0EN7cutlass6half_tE19Flash_kernel_traitsILi96ELi64ELi64ELi4ES3_EELb0ELb1ELb0ELb0ELb1ELb1ELb0ELb1EEEvNS_16Flash_fwd_paramsE) ;  /* 0xfffffff802bc8950 */ /* 0x01efea0003c3ffff */
        /* <DEDUP_REMOVED lines=79> */
.L_x_10432:
[----:B------:R-:W-:Y:S05]  /*0a00*/  BSYNC.RECONVERGENT B0 ;  /* 0x0000000000007941 */ /* 0x000fea0003800200 */
.L_x_10431:
        /* <DEDUP_REMOVED lines=14> */
.L_x_10434:
[----:B------:R-:W-:Y:S05]  /*0af0*/  BSYNC.RECONVERGENT B0 ;  /* 0x0000000000007941 */ /* 0x000fea0003800200 */
.L_x_10433:
[----:B------:R-:W-:Y:S01]  /*0b00*/  MOV R145, 0x0 ;  /* 0x0000000000917802 */ /* 0x000fe20000000f00 */
[----:B------:R1:W-:Y:S03]  /*0b10*/  @!P4 ST.E desc[UR4][R4.64], R3 ;  /* 0x000000030400c985 */ /* 0x0003e6000c101904 */
[----:B-12--5:R-:W-:Y:S05]  /*0b20*/  @P3 RET.REL.NODEC R144 `(_ZN5flash24flash_fwd_splitkv_kernelI23Flash_fwd_kernel_traitsILi96ELi64ELi64ELi4ELb0ELb0EN7cutlass6half_tE19Flash_kernel_traitsILi96ELi64ELi64ELi4ES3_EELb0ELb1ELb0ELb0ELb1ELb1ELb0ELb1EEEvNS_16Flash_fwd_paramsE) ;  /* 0xfffffff490343950 */ /* 0x026fea0003c3ffff */
[----:B------:R-:W-:Y:S02]  /*0b30*/  MOV R3, 0x7f800000 ;  /* 0x7f80000000037802 */ /* 0x000fe40000000f00 */
[----:B------:R-:W-:-:S03]  /*0b40*/  MOV R145, 0x0 ;  /* 0x0000000000917802 */ /* 0x000fc60000000f00 */
[----:B------:R1:W-:Y:S02]  /*0b50*/  ST.E desc[UR4][R4.64+0x80], R3 ;  /* 0x0000800304007985 */ /* 0x0003e4000c101904 */
[----:B-1----:R-:W-:Y:S05]  /*0b60*/  RET.REL.NODEC R144 `(_ZN5flash24flash_fwd_splitkv_kernelI23Flash_fwd_kernel_traitsILi96ELi64ELi64ELi4ELb0ELb0EN7cutlass6half_tE19Flash_kernel_traitsILi96ELi64ELi64ELi4ES3_EELb0ELb1ELb0ELb0ELb1ELb1ELb0ELb1EEEvNS_16Flash_fwd_paramsE) ;  /* 0xfffffff490247950 */ /* 0x002fea0003c3ffff */
.L_x_10430:
        /* <DEDUP_REMOVED lines=104> */
.L_x_10436:
        /* <DEDUP_REMOVED lines=79> */
.L_x_10437:
[----:B------:R-:W-:Y:S05]  /*16e0*/  BSYNC.RECONVERGENT B0 ;  /* 0x0000000000007941 */ /* 0x000fea0003800200 */
.L_x_10435:
        /* <DEDUP_REMOVED lines=195> */
.L_x_10453:
        /* <DEDUP_REMOVED lines=57> */
.L_x_10440:
        /* <DEDUP_REMOVED lines=153> */
.L_x_10444:
[----:B------:R-:W-:Y:S05]  /*3040*/  BSYNC.RECONVERGENT B0 ;  /* 0x0000000000007941 */ /* 0x000fea0003800200 */
.L_x_10443:
        /* <DEDUP_REMOVED lines=159> */
.L_x_10446:
[----:B------:R-:W-:Y:S05]  /*3a40*/  BSYNC.RECONVERGENT B0 ;  /* 0x0000000000007941 */ /* 0x000fea0003800200 */
.L_x_10445:
[----:B------:R-:W3:Y:S02]  /*3a50*/  LD.E R3, desc[UR4][R84.64+0xd0] ;  /* 0x0000d00454037980 */ /* 0x000ee4000c101900 */
[----:B---3--:R-:W-:Y:S05]  /*3a60*/  IMAD.U32 R3, R3, -0x20, RZ ;  /* 0xffffffe003037824 */ /* 0x008fea00078e00ff */
[C---:B------:R-:W-:Y:S02]  /*3a70*/  LEA R32, P1, R3.reuse, R32, 0x1 ;  /* 0x0000002003207211 */ /* 0x040fe400078208ff */
[C---:B------:R-:W-:Y:S02]  /*3a80*/  LEA R66, P0, R3.reuse, R66, 0x1 ;  /* 0x0000004203427211 */ /* 0x040fe400078008ff */
[C---:B------:R-:W-:Y:S02]  /*3a90*/  LEA.HI.X.SX32 R33, R3.reuse, R33, 0x1, P1 ;  /* 0x0000002103217211 */ /* 0x040fe400008f0eff */
[----:B------:R-:W-:Y:S01]  /*3aa0*/  LEA.HI.X.SX32 R67, R3, R67, 0x1, P0 ;  /* 0x0000004303437211 */ /* 0x000fe200000f0eff */
[----:B------:R-:W-:Y:S05]  /*3ab0*/  BRA `(.L_x_10441) ;  /* 0x0000002000947947 */ /* 0x000fea0003800000 */
.L_x_10442:
        /* <DEDUP_REMOVED lines=270> */
.L_x_10448:
[----:B------:R-:W-:Y:S05]  /*4ba0*/  BSYNC.RECONVERGENT B0 ;  /* 0x0000000000007941 */ /* 0x000fea0003800200 */
.L_x_10447:
        /* <DEDUP_REMOVED lines=270> */
.L_x_10450:
[----:B------:R-:W-:Y:S05]  /*5c90*/  BSYNC.RECONVERGENT B0 ;  /* 0x0000000000007941 */ /* 0x000fea0003800200 */
.L_x_10449:
[----:B------:R-:W3:Y:S01]  /*5ca0*/  LD.E R3, desc[UR4][R84.64+0xd0] ;  /* 0x0000d00454037980 */ /* 0x000ee2000c101900 */
[----:B------:R-:W-:Y:S02]  /*5cb0*/  IMAD.MOV.U32 R99, RZ, RZ, R95 ;  /* 0x000000ffff637224 */ /* 0x000fe400078e005f */
[----:B---3--:R-:W-:Y:S05]  /*5cc0*/  IMAD.U32 R3, R3, -0x20, RZ ;  /* 0xffffffe003037824 */ /* 0x008fea00078e00ff */
[C---:B------:R-:W-:Y:S02]  /*5cd0*/  LEA R100, P1, R3.reuse, R100, 0x1 ;  /* 0x0000006403647211 */ /* 0x040fe400078208ff */
[C---:B------:R-:W-:Y:S02]  /*5ce0*/  LEA R98, P0, R3.reuse, R98, 0x1 ;  /* 0x0000006203627211 */ /* 0x040fe400078008ff */
[C---:B------:R-:W-:Y:S02]  /*5cf0*/  LEA.HI.X.SX32 R101, R3.reuse, R101, 0x1, P1 ;  /* 0x0000006503657211 */ /* 0x040fe400008f0eff */
[----:B------:R-:W-:Y:S09]  /*5d00*/  LEA.HI.X.SX32 R95, R3, R99, 0x1, P0 ;  /* 0x00000063035f7211 */ /* 0x000ff200000f0eff */
.L_x_10441:
[----:B------:R-:W-:Y:S05]  /*5d10*/  BSYNC.RECONVERGENT B1 ;  /* 0x0000000000017941 */ /* 0x000fea0003800200 */
.L_x_10439:
        /* <DEDUP_REMOVED lines=103> */
.L_x_10452:
[----:B------:R-:W-:Y:S05]  /*6390*/  BSYNC.RECONVERGENT B0 ;  /* 0x0000000000007941 */ /* 0x000fea0003800200 */
.L_x_10451:
[----:B------:R-:W-:Y:S05]  /*63a0*/  @P3 BRA `(.L_x_10453) ;  /* 0xffffffbc00dc3947 */ /* 0x000fea000383ffff */
.L_x_10438:
        /* <DEDUP_REMOVED lines=18> */
.L_x_10457:
[----:B------:R-:W-:Y:S05]  /*64d0*/  BSYNC.RECONVERGENT B0 ;  /* 0x0000000000007941 */ /* 0x000fea0003800200 */
.L_x_10456:
        /* <DEDUP_REMOVED lines=10> */
.L_x_10455:
        /* <DEDUP_REMOVED lines=80> */
.L_x_10463:
[----:B------:R-:W-:Y:S05]  /*6a80*/  BSYNC.RECONVERGENT B0 ;  /* 0x0000000000007941 */ /* 0x000fea0003800200 */
.L_x_10462:
        /* <DEDUP_REMOVED lines=44> */
.L_x_10465:
[----:B------:R-:W-:Y:S05]  /*6d50*/  BSYNC.RECONVERGENT B0 ;  /* 0x0000000000007941 */ /* 0x000fea0003800200 */
.L_x_10464:
        /* <DEDUP_REMOVED lines=46> */
.L_x_10467:
[----:B------:R-:W-:Y:S05]  /*7040*/  BSYNC.RECONVERGENT B0 ;  /* 0x0000000000007941 */ /* 0x000fea0003800200 */
.L_x_10466:
[----:B-----5:R2:W-:Y:S02]  /*7050*/  STS.128 [R77+0x2000], R8 ;  /* 0x002000084d007388 */ /* 0x0205e40000000c00 */
.L_x_10461:
[----:B------:R-:W-:Y:S05]  /*7060*/  BSYNC.RECONVERGENT B1 ;  /* 0x0000000000017941 */ /* 0x000fea0003800200 */
.L_x_10460:
        /* <DEDUP_REMOVED lines=59> */
.L_x_10469:
[----:B------:R-:W-:Y:S05]  /*7420*/  BSYNC.RECONVERGENT B0 ;  /* 0x0000000000007941 */ /* 0x000fea0003800200 */
.L_x_10468:
        /* <DEDUP_REMOVED lines=52> */
.L_x_10471:
[----:B------:R-:W-:Y:S05]  /*7770*/  BSYNC.RECONVERGENT B0 ;  /* 0x0000000000007941 */ /* 0x000fea0003800200 */
.L_x_10470:
        /* <DEDUP_REMOVED lines=54> */
.L_x_10473:
[----:B------:R-:W-:Y:S05]  /*7ae0*/  BSYNC.RECONVERGENT B0 ;  /* 0x0000000000007941 */ /* 0x000fea0003800200 */
.L_x_10472:
[----:B-----5:R1:W-:Y:S01]  /*7af0*/  STS.128 [R77+0x2800], R4 ;  /* 0x002800044d007388 */ /* 0x0203e20000000c00 */
[----:B------:R-:W-:Y:S05]  /*7b00*/  BRA `(.L_x_10458) ;  /* 0x0000002000007947 */ /* 0x000fea0003800000 */
.L_x_10459:
        /* <DEDUP_REMOVED lines=89> */
.L_x_10477:
[----:B------:R-:W-:Y:S05]  /*80a0*/  BSYNC.RECONVERGENT B0 ;  /* 0x0000000000007941 */ /* 0x000fea0003800200 */
.L_x_10476:
        /* <DEDUP_REMOVED lines=80> */
.L_x_10479:
[----:B------:R-:W-:Y:S05]  /*85b0*/  BSYNC.RECONVERGENT B0 ;  /* 0x0000000000007941 */ /* 0x000fea0003800200 */
.L_x_10478:
        /* <DEDUP_REMOVED lines=82> */
.L_x_10481:
[----:B------:R-:W-:Y:S05]  /*8ae0*/  BSYNC.RECONVERGENT B0 ;  /* 0x0000000000007941 */ /* 0x000fea0003800200 */
.L_x_10480:
[----:B-----5:R2:W-:Y:S02]  /*8af0*/  STS.128 [R77+0x2000], R24 ;  /* 0x002000184d007388 */ /* 0x0205e40000000c00 */
.L_x_10475:
[----:B------:R-:W-:Y:S05]  /*8b00*/  BSYNC.RECONVERGENT B1 ;  /* 0x0000000000017941 */ /* 0x000fea0003800200 */
.L_x_10474:
        /* <DEDUP_REMOVED lines=28> */
[--C-:B----4-:R-:W-:Y:S02]  /*8cd0*/  HADD2.F32 R23, -RZ, R12.reuse.H0_H0 ;  /* 0x2000000cff177230 */ /* 0x110fe40000004100 */
[----:B---3--:R-:W-:Y:S02]  /*8ce0*/  HADD2.F32 R32, -RZ, R12.H1_H1 ;  /* 0x3000000cff207230 */ /* 0x008fe40000004100 */
        /* <DEDUP_REMOVED lines=58> */
.L_x_10483:
[----:B------:R-:W-:Y:S05]  /*9090*/  BSYNC.RECONVERGENT B0 ;  /* 0x0000000000007941 */ /* 0x000fea0003800200 */
.L_x_10482:
        /* <DEDUP_REMOVED lines=20> */
[----:B------:R-:W2:Y:S01]  /*91e0*/  LD.E.128 R8, desc[UR4][R8.64+0x40] ;  /* 0x0000400408087980 */ /* 0x000ea2000c101d00 */
[--C-:B---3--:R-:W-:Y:S02]  /*91f0*/  HADD2.F32 R23, -RZ, R12.reuse.H0_H0 ;  /* 0x2000000cff177230 */ /* 0x108fe40000004100 */
[----:B----4-:R-:W-:Y:S02]  /*9200*/  HADD2.F32 R24, -RZ, R12.H1_H1 ;  /* 0x3000000cff187230 */ /* 0x010fe40000004100 */
        /* <DEDUP_REMOVED lines=58> */
.L_x_10485:
[----:B------:R-:W-:Y:S05]  /*95b0*/  BSYNC.RECONVERGENT B0 ;  /* 0x0000000000007941 */ /* 0x000fea0003800200 */
.L_x_10484:
        /* <DEDUP_REMOVED lines=83> */
.L_x_10487:
[----:B------:R-:W-:Y:S05]  /*9af0*/  BSYNC.RECONVERGENT B0 ;  /* 0x0000000000007941 */ /* 0x000fea0003800200 */
.L_x_10486:
[----:B-----5:R4:W-:Y:S02]  /*9b00*/  STS.128 [R77+0x2800], R24 ;  /* 0x002800184d007388 */ /* 0x0209e40000000c00 */
.L_x_10458:
[----:B------:R-:W-:Y:S05]  /*9b10*/  BSYNC.RECONVERGENT B2 ;  /* 0x0000000000027941 */ /* 0x000fea0003800200 */
.L_x_10454:
[----:B--2---:R-:W-:-:S05]  /*9b20*/  IMAD.IADD R3, R79, 0x1, -R76 ;  /* 0x000000014f037824 */ /* 0x004fca00078e0a4c */
[-C--:B------:R-:W-:Y:S02]  /*9b30*/  ISETP.GE.AND P0, PT, R36, R3.reuse, PT ;  /* 0x000000032400720c */ /* 0x080fe40003f06270 */
[----:B------:R-:W-:-:S11]  /*9b40*/  ISETP.GE.AND P2, PT, R118, R3, PT ;  /* 0x000000037600720c */ /* 0x000fd60003f46270 */
[C---:B-1----:R-:W-:Y:S02]  /*9b50*/  @!P0 LEA R4, P1, R136.reuse, R140, 0x1 ;  /* 0x0000008c88048211 */ /* 0x042fe400078208ff */
        /* <DEDUP_REMOVED lines=12> */
[----:B---34-:R-:W-:-:S03]  /*9c20*/  @!P1 LEA R12, P0, R88, R142, 0x1 ;  /* 0x0000008e580c9211 */ /* 0x018fc600078008ff */
[----:B------:R-:W0:Y:S01]  /*9c30*/  LDGDEPBAR ;  /* 0x00000000000079af */ /* 0x000e220000000000 */
[----:B------:R-:W-:-:S03]  /*9c40*/  @!P1 LEA.HI.X R13, R88, R143, R89, 0x1, P0 ;  /* 0x0000008f580d9211 */ /* 0x000fc600000f0c59 */
[----:B------:R-:W2:Y:S04]  /*9c50*/  LD.E R119, desc[UR4][R84.64+0x184] ;  /* 0x0001840454777980 */ /* 0x000ea8000c101900 */
[----:B------:R-:W3:Y:S01]  /*9c60*/  LD.E R86, desc[UR4][R84.64+0x188] ;  /* 0x0001880454567980 */ /* 0x000ee2000c101900 */
        /* <DEDUP_REMOVED lines=24> */
[----:B------:R-:W-:Y:S01]  /*9df0*/  LOP3.LUT P0, R95, R90, 0x4, RZ, 0xc0, !PT ;  /* 0x000000045a5f7812 */ /* 0x000fe2000780c0ff */
[----:B------:R-:W-:Y:S01]  /*9e00*/  IMAD.MOV.U32 R94, RZ, RZ, 0x20 ;  /* 0x00000020ff5e7424 */ /* 0x000fe200078e00ff */
[----:B------:R-:W-:Y:S01]  /*9e10*/  LOP3.LUT R11, R132, 0x8, RZ, 0xc0, !PT ;  /* 0x00000008840b7812 */ /* 0x000fe200078ec0ff */
[----:B------:R-:W-:Y:S01]  /*9e20*/  IMAD.SHL.U32 R128, R90, 0x2, RZ ;  /* 0x000000025a807824 */ /* 0x000fe200078e00ff */
[----:B-1----:R-:W-:Y:S01]  /*9e30*/  LOP3.LUT R5, R116, 0xc0, RZ, 0xc0, !PT ;  /* 0x000000c074057812 */ /* 0x002fe200078ec0ff */
[----:B------:R-:W0:Y:S01]  /*9e40*/  LDGDEPBAR ;  /* 0x00000000000079af */ /* 0x000e220000000000 */
[----:B------:R-:W-:Y:S01]  /*9e50*/  LOP3.LUT R133, R7, 0x3e00, RZ, 0xc0, !PT ;  /* 0x00003e0007857812 */ /* 0x000fe200078ec0ff */
[----:B------:R-:W-:Y:S01]  /*9e60*/  BSSY.RECONVERGENT B1, `(.L_x_10488) ;  /* 0x0000196000017945 */ /* 0x000fe20003800200 */
        /* <DEDUP_REMOVED lines=12> */
[----:B------:R-:W-:Y:S01]  /*9f30*/  LOP3.LUT R128, R128, 0x6, RZ, 0xc0, !PT ;  /* 0x0000000680807812 */ /* 0x000fe200078ec0ff */
[----:B------:R-:W-:Y:S02]  /*9f40*/  IMAD R2, R5, 0x2, R92 ;  /* 0x0000000205027824 */ /* 0x000fe400078e025c */
[--C-:B------:R-:W-:Y:S01]  /*9f50*/  IMAD.IADD R120, R129, 0x1, R117.reuse ;  /* 0x0000000181787824 */ /* 0x100fe200078e0275 */
[----:B------:R-:W-:Y:S01]  /*9f60*/  LDSM.16.M88.4 R96, [R129] ;  /* 0x000000008160783b */ /* 0x000fe20000000200 */
[----:B------:R-:W-:-:S03]  /*9f70*/  IMAD.IADD R78, R2, 0x1, R117 ;  /* 0x00000001024e7824 */ /* 0x000fc600078e0275 */
[----:B------:R-:W4:Y:S04]  /*9f80*/  LDSM.16.M88.4 R60, [R2+0x3000] ;  /* 0x00300000023c783b */ /* 0x000f280000000200 */
[----:B------:R-:W1:Y:S04]  /*9f90*/  LDSM.16.M88.4 R44, [R2+0x3800] ;  /* 0x00380000022c783b */ /* 0x000e680000000200 */
[----:B------:R-:W-:Y:S04]  /*9fa0*/  LDSM.16.M88.4 R100, [R120] ;  /* 0x000000007864783b */ /* 0x000fe80000000200 */
[----:B-----5:R-:W1:Y:S04]  /*9fb0*/  LDSM.16.M88.4 R16, [R78+0x3000] ;  /* 0x003000004e10783b */ /* 0x020e680000000200 */
[----:B------:R-:W1:Y:S04]  /*9fc0*/  LDSM.16.M88.4 R52, [R2+0x3400] ;  /* 0x003400000234783b */ /* 0x000e680000000200 */
[----:B------:R-:W1:Y:S04]  /*9fd0*/  LDSM.16.M88.4 R20, [R2+0x3c00] ;  /* 0x003c00000214783b */ /* 0x000e680000000200 */
[----:B------:R-:W1:Y:S04]  /*9fe0*/  LDSM.16.M88.4 R4, [R78+0x3800] ;  /* 0x003800004e04783b */ /* 0x000e680000000200 */
[----:B------:R-:W-:Y:S04]  /*9ff0*/  LDSM.16.M88.4 R80, [R129+0x1000] ;  /* 0x001000008150783b */ /* 0x000fe80000000200 */
[----:B------:R-:W1:Y:S04]  /*a000*/  LDSM.16.M88.4 R112, [R2+0x4000] ;  /* 0x004000000270783b */ /* 0x000e680000000200 */
[----:B------:R-:W1:Y:S01]  /*a010*/  LDSM.16.M88.4 R8, [R78+0x3400] ;  /* 0x003400004e08783b */ /* 0x000e620000000200 */
[C---:B----4-:R-:W-:Y:S03]  /*a020*/  HMMA.16816.F32 R12, R96.reuse, R60, RZ ;  /* 0x0000003c600c723c */ /* 0x050fe600000018ff */
[----:B------:R-:W4:Y:S04]  /*a030*/  LDSM.16.M88.4 R108, [R78+0x3c00] ;  /* 0x003c00004e6c783b */ /* 0x000f280000000200 */
[----:B------:R-:W4:Y:S01]  /*a040*/  LDSM.16.M88.4 R68, [R2+0x4800] ;  /* 0x004800000244783b */ /* 0x000f220000000200 */
[C---:B------:R-:W-:Y:S03]  /*a050*/  HMMA.16816.F32 R60, R96.reuse, R62, RZ ;  /* 0x0000003e603c723c */ /* 0x040fe600000018ff */
[----:B------:R-:W-:Y:S04]  /*a060*/  LDSM.16.M88.4 R36, [R120+0x1000] ;  /* 0x001000007824783b */ /* 0x000fe80000000200 */
[----:B------:R-:W4:Y:S01]  /*a070*/  LDSM.16.M88.4 R104, [R78+0x4000] ;  /* 0x004000004e68783b */ /* 0x000f220000000200 */
[C---:B-1----:R-:W-:Y:S03]  /*a080*/  HMMA.16816.F32 R48, R96.reuse, R44, RZ ;  /* 0x0000002c6030723c */ /* 0x042fe600000018ff */
[----:B------:R-:W1:Y:S04]  /*a090*/  LDSM.16.M88.4 R72, [R2+0x4400] ;  /* 0x004400000248783b */ /* 0x000e680000000200 */
[----:B------:R-:W1:Y:S01]  /*a0a0*/  LDSM.16.M88.4 R64, [R2+0x4c00] ;  /* 0x004c00000240783b */ /* 0x000e620000000200 */
[----:B------:R-:W-:Y:S03]  /*a0b0*/  HMMA.16816.F32 R44, R96, R46, RZ ;  /* 0x0000002e602c723c */ /* 0x000fe600000018ff */
[----:B------:R-:W1:Y:S04]  /*a0c0*/  LDSM.16.M88.4 R28, [R78+0x4800] ;  /* 0x004800004e1c783b */ /* 0x000e680000000200 */
[----:B------:R-:W-:Y:S01]  /*a0d0*/  LDSM.16.M88.4 R32, [R78+0x4400] ;  /* 0x004400004e20783b */ /* 0x000fe20000000200 */
[C---:B------:R-:W-:Y:S03]  /*a0e0*/  HMMA.16816.F32 R12, R100.reuse, R16, R12 ;  /* 0x00000010640c723c */ /* 0x040fe6000000180c */
[----:B------:R-:W-:Y:S05]  /*a0f0*/  LDSM.16.M88.4 R24, [R78+0x4c00] ;  /* 0x004c00004e18783b */ /* 0x000fea0000000200 */
[----:B------:R-:W-:Y:S01]  /*a100*/  HMMA.16816.F32 R60, R100, R18, R60 ;  /* 0x00000012643c723c */ /* 0x000fe2000000183c */
[----:B------:R-:W-:Y:S07]  /*a110*/  LDSM.16.M88.4 R16, [R2+0x5000] ;  /* 0x005000000210783b */ /* 0x000fee0000000200 */
[C---:B------:R-:W-:Y:S08]  /*a120*/  HMMA.16816.F32 R56, R96.reuse, R52, RZ ;  /* 0x000000346038723c */ /* 0x040ff000000018ff */
[C---:B------:R-:W-:Y:S08]  /*a130*/  HMMA.16816.F32 R52, R96.reuse, R54, RZ ;  /* 0x000000366034723c */ /* 0x040ff000000018ff */
[C---:B------:R-:W-:Y:S08]  /*a140*/  HMMA.16816.F32 R40, R96.reuse, R20, RZ ;  /* 0x000000146028723c */ /* 0x040ff000000018ff */
[----:B------:R-:W-:Y:S01]  /*a150*/  HMMA.16816.F32 R96, R96, R22, RZ ;  /* 0x000000166060723c */ /* 0x000fe200000018ff */
[----:B------:R-:W1:Y:S07]  /*a160*/  LDSM.16.M88.4 R20, [R129+0x2000] ;  /* 0x002000008114783b */ /* 0x000e6e0000000200 */
[C---:B------:R-:W-:Y:S08]  /*a170*/  HMMA.16816.F32 R48, R100.reuse, R4, R48 ;  /* 0x000000046430723c */ /* 0x040ff00000001830 */
[----:B------:R-:W-:Y:S01]  /*a180*/  HMMA.16816.F32 R44, R100, R6, R44 ;  /* 0x00000006642c723c */ /* 0x000fe2000000182c */
[----:B------:R-:W-:Y:S07]  /*a190*/  LDSM.16.M88.4 R4, [R120+0x2000] ;  /* 0x002000007804783b */ /* 0x000fee0000000200 */
[C---:B------:R-:W-:Y:S08]  /*a1a0*/  HMMA.16816.F32 R12, R80.reuse, R112, R12 ;  /* 0x00000070500c723c */ /* 0x040ff0000000180c */
[----:B------:R-:W-:Y:S08]  /*a1b0*/  HMMA.16816.F32 R60, R80, R114, R60 ;  /* 0x00000072503c723c */ /* 0x000ff0000000183c */
[C---:B------:R-:W-:Y:S08]  /*a1c0*/  HMMA.16816.F32 R56, R100.reuse, R8, R56 ;  /* 0x000000086438723c */ /* 0x040ff00000001838 */
[----:B------:R-:W-:Y:S01]  /*a1d0*/  HMMA.16816.F32 R52, R100, R10, R52 ;  /* 0x0000000a6434723c */ /* 0x000fe20000001834 */
[----:B------:R-:W3:Y:S02]  /*a1e0*/  LDSM.16.M88.4 R8, [R78+0x5000] ;  /* 0x005000004e08783b */ /* 0x000ee40000000200 */
[----:B--2---:R-:W-:-:S05]  /*a1f0*/  IADD3 R119, PT, PT, R79, -R148, -R119 ;  /* 0x800000944f777210 */ /* 0x004fca0007ffe877 */
[C---:B----4-:R-:W-:Y:S08]  /*a200*/  HMMA.16816.F32 R40, R100.reuse, R108, R40 ;  /* 0x0000006c6428723c */ /* 0x050ff00000001828 */
[----:B------:R-:W-:Y:S08]  /*a210*/  HMMA.16816.F32 R96, R100, R110, R96 ;  /* 0x0000006e6460723c */ /* 0x000ff00000001860 */
[C---:B------:R-:W-:Y:S08]  /*a220*/  HMMA.16816.F32 R48, R80.reuse, R68, R48 ;  /* 0x000000445030723c */ /* 0x040ff00000001830 */
[----:B------:R-:W-:Y:S08]  /*a230*/  HMMA.16816.F32 R44, R80, R70, R44 ;  /* 0x00000046502c723c */ /* 0x000ff0000000182c */
[C---:B------:R-:W-:Y:S08]  /*a240*/  HMMA.16816.F32 R12, R36.reuse, R104, R12 ;  /* 0x00000068240c723c */ /* 0x040ff0000000180c */
[----:B------:R-:W-:Y:S08]  /*a250*/  HMMA.16816.F32 R60, R36, R106, R60 ;  /* 0x0000006a243c723c */ /* 0x000ff0000000183c */
[C---:B-1----:R-:W-:Y:S08]  /*a260*/  HMMA.16816.F32 R56, R80.reuse, R72, R56 ;  /* 0x000000485038723c */ /* 0x042ff00000001838 */
[C---:B------:R-:W-:Y:S08]  /*a270*/  HMMA.16816.F32 R52, R80.reuse, R74, R52 ;  /* 0x0000004a5034723c */ /* 0x040ff00000001834 */
[C---:B------:R-:W-:Y:S01]  /*a280*/  HMMA.16816.F32 R68, R80.reuse, R64, R40 ;  /* 0x000000405044723c */ /* 0x040fe20000001828 */
[----:B------:R-:W1:Y:S07]  /*a290*/  LDSM.16.M88.4 R40, [R2+0x5400] ;  /* 0x005400000228783b */ /* 0x000e6e0000000200 */
[----:B------:R-:W-:Y:S08]  /*a2a0*/  HMMA.16816.F32 R96, R80, R66, R96 ;  /* 0x000000425060723c */ /* 0x000ff00000001860 */
[C---:B------:R-:W-:Y:S08]  /*a2b0*/  HMMA.16816.F32 R48, R36.reuse, R28, R48 ;  /* 0x0000001c2430723c */ /* 0x040ff00000001830 */
[----:B------:R-:W-:Y:S01]  /*a2c0*/  HMMA.16816.F32 R44, R36, R30, R44 ;  /* 0x0000001e242c723c */ /* 0x000fe2000000182c */
[----:B------:R-:W2:Y:S07]  /*a2d0*/  LDSM.16.M88.4 R28, [R2+0x5800] ;  /* 0x00580000021c783b */ /* 0x000eae0000000200 */
[C---:B------:R-:W-:Y:S08]  /*a2e0*/  HMMA.16816.F32 R12, R20.reuse, R16, R12 ;  /* 0x00000010140c723c */ /* 0x040ff0000000180c */
[----:B------:R-:W-:Y:S01]  /*a2f0*/  HMMA.16816.F32 R60, R20, R18, R60 ;  /* 0x00000012143c723c */ /* 0x000fe2000000183c */
        /* <DEDUP_REMOVED lines=8> */
[----:B------:R-:W-:Y:S01]  /*a380*/  HMMA.16816.F32 R60, R4, R10, R60 ;  /* 0x0000000a043c723c */ /* 0x000fe2000000183c */
[----:B------:R-:W3:Y:S01]  /*a390*/  LDSM.16.M88.4 R8, [R78+0x5c00] ;  /* 0x005c00004e08783b */ /* 0x000ee20000000200 */
[----:B------:R-:W-:-:S06]  /*a3a0*/  DEPBAR.LE SB0, 0x0 ;  /* 0x000080000000791a */ /* 0x000fcc0000000000 */
[C---:B-1----:R-:W-:Y:S05]  /*a3b0*/  HMMA.16816.F32 R56, R20.reuse, R40, R56 ;  /* 0x000000281438723c */ /* 0x042fea0000001838 */
[-C--:B------:R-:W-:Y:S01]  /*a3c0*/  FMUL.FTZ R12, R12, R3.reuse ;  /* 0x000000030c0c7220 */ /* 0x080fe20000410000 */
[-C--:B------:R-:W-:Y:S01]  /*a3d0*/  FMUL.FTZ R13, R13, R3.reuse ;  /* 0x000000030d0d7220 */ /* 0x080fe20000410000 */
[-C--:B------:R-:W-:Y:S01]  /*a3e0*/  FMUL.FTZ R14, R14, R3.reuse ;  /* 0x000000030e0e7220 */ /* 0x080fe20000410000 */
[-C--:B------:R-:W-:Y:S01]  /*a3f0*/  FMUL.FTZ R15, R15, R3.reuse ;  /* 0x000000030f0f7220 */ /* 0x080fe20000410000 */
[----:B------:R-:W-:Y:S02]  /*a400*/  HMMA.16816.F32 R52, R20, R42, R52 ;  /* 0x0000002a1434723c */ /* 0x000fe40000001834 */
[----:B------:R-:W1:Y:S01]  /*a410*/  MUFU.TANH R12, R12 ;  /* 0x0000000c000c7308 */ /* 0x000e620000002400 */
[-C--:B------:R-:W-:Y:S01]  /*a420*/  FMUL.FTZ R62, R62, R3.reuse ;  /* 0x000000033e3e7220 */ /* 0x080fe20000410000 */
[----:B------:R-:W-:-:S04]  /*a430*/  FMUL.FTZ R63, R63, R3 ;  /* 0x000000033f3f7220 */ /* 0x000fc80000410000 */
[C---:B--2---:R-:W-:Y:S03]  /*a440*/  HMMA.16816.F32 R48, R20.reuse, R28, R48 ;  /* 0x0000001c1430723c */ /* 0x044fe60000001830 */
[-C--:B------:R-:W-:Y:S01]  /*a450*/  FMUL.FTZ R28, R60, R3.reuse ;  /* 0x000000033c1c7220 */ /* 0x080fe20000410000 */
[----:B------:R-:W-:Y:S01]  /*a460*/  FMUL.FTZ R29, R61, R3 ;  /* 0x000000033d1d7220 */ /* 0x000fe20000410000 */
[----:B------:R-:W2:Y:S03]  /*a470*/  MUFU.TANH R13, R13 ;  /* 0x0000000d000d7308 */ /* 0x000ea60000002400 */
[C---:B------:R-:W-:Y:S05]  /*a480*/  HMMA.16816.F32 R44, R20.reuse, R30, R44 ;  /* 0x0000001e142c723c */ /* 0x040fea000000182c */
[----:B------:R-:W2:Y:S03]  /*a490*/  MUFU.TANH R28, R28 ;  /* 0x0000001c001c7308 */ /* 0x000ea60000002400 */
[C---:B----4-:R-:W-:Y:S05]  /*a4a0*/  HMMA.16816.F32 R68, R20.reuse, R16, R68 ;  /* 0x000000101444723c */ /* 0x050fea0000001844 */
[----:B------:R-:W4:Y:S03]  /*a4b0*/  MUFU.TANH R29, R29 ;  /* 0x0000001d001d7308 */ /* 0x000f260000002400 */
[----:B------:R-:W-:Y:S03]  /*a4c0*/  HMMA.16816.F32 R96, R20, R18, R96 ;  /* 0x000000121460723c */ /* 0x000fe60000001860 */
[----:B------:R-:W-:-:S02]  /*a4d0*/  LOP3.LUT R19, R132, 0x1f0, RZ, 0xc0, !PT ;  /* 0x000001f084137812 */ /* 0x000fc400078ec0ff */
[----:B------:R-:W-:Y:S01]  /*a4e0*/  IADD3 R21, PT, PT, R86, R79, -R148 ;  /* 0x0000004f56157210 */ /* 0x000fe20007ffe894 */
[----:B------:R-:W-:Y:S01]  /*a4f0*/  MUFU.TANH R14, R14 ;  /* 0x0000000e000e7308 */ /* 0x000fe20000002400 */
[----:B------:R-:W-:Y:S02]  /*a500*/  LOP3.LUT R118, R19, 0x7, R118, 0xf8, !PT ;  /* 0x0000000713767812 */ /* 0x000fe400078ef876 */
[----:B------:R-:W-:Y:S01]  /*a510*/  LOP3.LUT R20, R76, R128, RZ, 0xfc, !PT ;  /* 0x000000804c147212 */ /* 0x000fe200078efcff */
[----:B------:R-:W-:Y:S05]  /*a520*/  HMMA.16816.F32 R56, R4, R32, R56 ;  /* 0x000000200438723c */ /* 0x000fea0000001838 */
[----:B------:R-:W-:-:S02]  /*a530*/  IMAD R118, R147, 0x40, R118 ;  /* 0x0000004093767824 */ /* 0x000fc400078e0276 */
[----:B------:R-:W-:Y:S01]  /*a540*/  VIADD R31, R20, 0x10 ;  /* 0x00000010141f7836 */ /* 0x000fe20000000000 */
[----:B------:R-:W-:Y:S01]  /*a550*/  MUFU.TANH R15, R15 ;  /* 0x0000000f000f7308 */ /* 0x000fe20000002400 */
[C---:B------:R-:W-:Y:S01]  /*a560*/  IMAD.IADD R157, R118.reuse, 0x1, R119 ;  /* 0x00000001769d7824 */ /* 0x040fe200078e0277 */
[C---:B------:R-:W-:Y:S03]  /*a570*/  HMMA.16816.F32 R52, R4.reuse, R34, R52 ;  /* 0x000000220434723c */ /* 0x040fe60000001834 */
[----:B------:R-:W-:Y:S01]  /*a580*/  IMAD.IADD R154, R118, 0x1, R21 ;  /* 0x00000001769a7824 */ /* 0x000fe200078e0215 */
[C---:B------:R-:W-:Y:S01]  /*a590*/  ISETP.GT.AND P1, PT, R157.reuse, R20, PT ;  /* 0x000000149d00720c */ /* 0x040fe20003f24270 */
[----:B------:R-:W-:Y:S01]  /*a5a0*/  VIADD R155, R157, 0x8 ;  /* 0x000000089d9b7836 */ /* 0x000fe20000000000 */
[----:B------:R-:W-:Y:S02]  /*a5b0*/  MUFU.TANH R62, R62 ;  /* 0x0000003e003e7308 */ /* 0x000fe40000002400 */
[----:B------:R-:W-:Y:S01]  /*a5c0*/  VIADDMNMX R156, R154, 0x1, R79, PT ;  /* 0x000000019a9c7846 */ /* 0x000fe2000380014f */
[----:B------:R-:W-:Y:S01]  /*a5d0*/  VIADD R23, R20, 0x28 ;  /* 0x0000002814177836 */ /* 0x000fe20000000000 */
[----:B------:R-:W-:Y:S03]  /*a5e0*/  HMMA.16816.F32 R48, R4, R24, R48 ;  /* 0x000000180430723c */ /* 0x000fe60000001830 */
[----:B-1----:R-:W-:Y:S01]  /*a5f0*/  FSEL R12, R12, -INF , !P1 ;  /* 0xff8000000c0c7808 */ /* 0x002fe20004800000 */
[----:B------:R-:W-:-:S02]  /*a600*/  VIADD R25, R20, 0x21 ;  /* 0x0000002114197836 */ /* 0x000fc40000000000 */
[-C--:B------:R-:W-:Y:S01]  /*a610*/  FMUL.FTZ R16, R56, R3.reuse ;  /* 0x0000000338107220 */ /* 0x080fe20000410000 */
[-C--:B------:R-:W-:Y:S01]  /*a620*/  FMUL.FTZ R17, R57, R3.reuse ;  /* 0x0000000339117220 */ /* 0x080fe20000410000 */
[C---:B------:R-:W-:Y:S01]  /*a630*/  ISETP.GE.AND P3, PT, R20.reuse, R156, PT ;  /* 0x0000009c1400720c */ /* 0x040fe20003f66270 */
[----:B------:R-:W-:Y:S01]  /*a640*/  VIADD R21, R20, 0x30 ;  /* 0x0000003014157836 */ /* 0x000fe20000000000 */
[----:B------:R-:W-:Y:S01]  /*a650*/  VIADDMNMX R154, R154, 0x9, R79, PT ;  /* 0x000000099a9a7846 */ /* 0x000fe2000380014f */
[C---:B------:R-:W-:Y:S01]  /*a660*/  HMMA.16816.F32 R44, R4.reuse, R26, R44 ;  /* 0x0000001a042c723c */ /* 0x040fe2000000182c */
[----:B------:R-:W1:Y:S02]  /*a670*/  MUFU.TANH R16, R16 ;  /* 0x0000001000107308 */ /* 0x000e640000002400 */
[----:B------:R-:W-:Y:S02]  /*a680*/  VIADD R26, R20, 0x9 ;  /* 0x00000009141a7836 */ /* 0x000fe40000000000 */
[-C--:B------:R-:W-:Y:S01]  /*a690*/  FMUL.FTZ R18, R52, R3.reuse ;  /* 0x0000000334127220 */ /* 0x080fe20000410000 */
[----:B------:R-:W-:Y:S01]  /*a6a0*/  FMUL.FTZ R19, R53, R3 ;  /* 0x0000000335137220 */ /* 0x000fe20000410000 */
[----:B------:R-:W-:Y:S01]  /*a6b0*/  VIADD R27, R20, 0x11 ;  /* 0x00000011141b7836 */ /* 0x000fe20000000000 */
[----:B------:R-:W-:Y:S01]  /*a6c0*/  FSEL R32, R12, -INF , !P3 ;  /* 0xff8000000c207808 */ /* 0x000fe20005800000 */
[C---:B------:R-:W-:Y:S01]  /*a6d0*/  VIADD R22, R20.reuse, 0x29 ;  /* 0x0000002914167836 */ /* 0x040fe20000000000 */
[----:B---3--:R-:W-:Y:S01]  /*a6e0*/  HMMA.16816.F32 R68, R4, R8, R68 ;  /* 0x000000080444723c */ /* 0x008fe20000001844 */
[----:B------:R-:W3:Y:S02]  /*a6f0*/  MUFU.TANH R17, R17 ;  /* 0x0000001100117308 */ /* 0x000ee40000002400 */
[----:B------:R-:W-:-:S02]  /*a700*/  VIADD R9, R20, 0x1 ;  /* 0x0000000114097836 */ /* 0x000fc40000000000 */
[-C--:B------:R-:W-:Y:S01]  /*a710*/  FMUL.FTZ R24, R49, R3.reuse ;  /* 0x0000000331187220 */ /* 0x080fe20000410000 */
[-C--:B------:R-:W-:Y:S01]  /*a720*/  FMUL.FTZ R48, R48, R3.reuse ;  /* 0x0000000330307220 */ /* 0x080fe20000410000 */
[----:B------:R-:W-:Y:S01]  /*a730*/  ISETP.GT.AND P2, PT, R157, R26, PT ;  /* 0x0000001a9d00720c */ /* 0x000fe20003f44270 */
[----:B------:R-:W-:Y:S01]  /*a740*/  FMUL.FTZ R59, R59, R3 ;  /* 0x000000033b3b7220 */ /* 0x000fe20000410000 */
[----:B------:R-:W-:Y:S01]  /*a750*/  ISETP.GT.AND P6, PT, R157, R9, PT ;  /* 0x000000099d00720c */ /* 0x000fe20003fc4270 */
[----:B------:R-:W-:Y:S01]  /*a760*/  HMMA.16816.F32 R96, R4, R10, R96 ;  /* 0x0000000a0460723c */ /* 0x000fe20000001860 */
[----:B------:R-:W3:Y:S02]  /*a770*/  MUFU.TANH R18, R18 ;  /* 0x0000001200127308 */ /* 0x000ee40000002400 */
[----:B------:R-:W-:Y:S02]  /*a780*/  VIADD R5, R20, 0x8 ;  /* 0x0000000814057836 */ /* 0x000fe40000000000 */
[-C--:B------:R-:W-:Y:S01]  /*a790*/  FMUL.FTZ R44, R44, R3.reuse ;  /* 0x000000032c2c7220 */ /* 0x080fe20000410000 */
[----:B------:R-:W-:Y:S01]  /*a7a0*/  FMUL.FTZ R33, R45, R3 ;  /* 0x000000032d217220 */ /* 0x000fe20000410000 */
[C---:B------:R-:W-:Y:S01]  /*a7b0*/  VIADD R6, R20.reuse, 0x18 ;  /* 0x0000001814067836 */ /* 0x040fe20000000000 */
[C---:B------:R-:W-:Y:S01]  /*a7c0*/  ISETP.GT.AND P3, PT, R157.reuse, R31, PT ;  /* 0x0000001f9d00720c */ /* 0x040fe20003f64270 */
[----:B------:R-:W-:Y:S01]  /*a7d0*/  VIADD R10, R20, 0x20 ;  /* 0x00000020140a7836 */ /* 0x000fe20000000000 */
[----:B------:R-:W-:Y:S01]  /*a7e0*/  ISETP.GT.AND P1, PT, R157, R5, PT ;  /* 0x000000059d00720c */ /* 0x000fe20003f24270 */
[----:B------:R-:W3:Y:S01]  /*a7f0*/  MUFU.TANH R8, R48 ;  /* 0x0000003000087308 */ /* 0x000ee20000002400 */
[----:B--2---:R-:W-:Y:S01]  /*a800*/  FSEL R11, R13, -INF , !P6 ;  /* 0xff8000000d0b7808 */ /* 0x004fe20007000000 */
[-C--:B------:R-:W-:Y:S01]  /*a810*/  FMUL.FTZ R30, R69, R3.reuse ;  /* 0x00000003451e7220 */ /* 0x080fe20000410000 */
[----:B------:R-:W-:Y:S01]  /*a820*/  FMUL.FTZ R68, R68, R3 ;  /* 0x0000000344447220 */ /* 0x000fe20000410000 */
[----:B------:R-:W-:Y:S01]  /*a830*/  ISETP.GT.AND P6, PT, R157, R27, PT ;  /* 0x0000001b9d00720c */ /* 0x000fe20003fc4270 */
[----:B------:R-:W-:Y:S01]  /*a840*/  VIADD R4, R20, 0x19 ;  /* 0x0000001914047836 */ /* 0x000fe20000000000 */
[----:B------:R-:W-:Y:S01]  /*a850*/  FSEL R38, R28, -INF , !P1 ;  /* 0xff8000001c267808 */ /* 0x000fe20004800000 */
[----:B------:R-:W-:Y:S01]  /*a860*/  VIADD R7, R20, 0x38 ;  /* 0x0000003814077836 */ /* 0x000fe20000000000 */
[----:B------:R-:W2:Y:S01]  /*a870*/  MUFU.TANH R24, R24 ;  /* 0x0000001800187308 */ /* 0x000ea20000002400 */
[----:B----4-:R-:W-:Y:S01]  /*a880*/  FSEL R36, R29, -INF , !P2 ;  /* 0xff8000001d247808 */ /* 0x010fe20005000000 */
[-C--:B------:R-:W-:Y:S01]  /*a890*/  FMUL.FTZ R96, R96, R3.reuse ;  /* 0x0000000360607220 */ /* 0x080fe20000410000 */
[-C--:B------:R-:W-:Y:S01]  /*a8a0*/  FMUL.FTZ R97, R97, R3.reuse ;  /* 0x0000000361617220 */ /* 0x080fe20000410000 */
[----:B------:R-:W-:Y:S01]  /*a8b0*/  ISETP.GT.AND P1, PT, R157, R6, PT ;  /* 0x000000069d00720c */ /* 0x000fe20003f24270 */
[----:B------:R-:W-:Y:S01]  /*a8c0*/  VIADD R13, R20, 0x39 ;  /* 0x00000039140d7836 */ /* 0x000fe20000000000 */
[----:B-1----:R-:W-:Y:S01]  /*a8d0*/  FSEL R29, R16, -INF , !P3 ;  /* 0xff800000101d7808 */ /* 0x002fe20005800000 */
[----:B------:R-:W-:Y:S01]  /*a8e0*/  FMUL.FTZ R46, R46, R3 ;  /* 0x000000032e2e7220 */ /* 0x000fe20000410000 */
[----:B------:R-:W1:Y:S01]  /*a8f0*/  MUFU.TANH R19, R19 ;  /* 0x0000001300137308 */ /* 0x000e620000002400 */
[----:B------:R-:W-:Y:S01]  /*a900*/  ISETP.GT.AND P4, PT, R155, R9, PT ;  /* 0x000000099b00720c */ /* 0x000fe20003f84270 */
[-C--:B------:R-:W-:Y:S01]  /*a910*/  FMUL.FTZ R47, R47, R3.reuse ;  /* 0x000000032f2f7220 */ /* 0x080fe20000410000 */
[C---:B------:R-:W-:Y:S01]  /*a920*/  ISETP.GE.AND P5, PT, R9.reuse, R156, PT ;  /* 0x0000009c0900720c */ /* 0x040fe20003fa6270 */
[-C--:B------:R-:W-:Y:S01]  /*a930*/  FMUL.FTZ R98, R98, R3.reuse ;  /* 0x0000000362627220 */ /* 0x080fe20000410000 */
[----:B------:R-:W-:Y:S01]  /*a940*/  ISETP.GE.AND P0, PT, R9, R154, PT ;  /* 0x0000009a0900720c */ /* 0x000fe20003f06270 */
[----:B------:R-:W-:Y:S01]  /*a950*/  VIADD R9, R20, 0x31 ;  /* 0x0000003114097836 */ /* 0x000fe20000000000 */
[----:B---3--:R-:W-:Y:S01]  /*a960*/  FSEL R16, R17, -INF , !P6 ;  /* 0xff80000011107808 */ /* 0x008fe20007000000 */
[----:B------:R-:W3:Y:S01]  /*a970*/  MUFU.TANH R112, R44 ;  /* 0x0000002c00707308 */ /* 0x000ee20000002400 */
[C---:B------:R-:W-:Y:S01]  /*a980*/  ISETP.GT.AND P3, PT, R157.reuse, R10, PT ;  /* 0x0000000a9d00720c */ /* 0x040fe20003f64270 */
[----:B------:R-:W-:Y:S01]  /*a990*/  FMUL.FTZ R70, R70, R3 ;  /* 0x0000000346467220 */ /* 0x000fe20000410000 */
[----:B------:R-:W-:-:S02]  /*a9a0*/  ISETP.GT.AND P6, PT, R157, R25, PT ;  /* 0x000000199d00720c */ /* 0x000fc40003fc4270 */
[C---:B------:R-:W-:Y:S02]  /*a9b0*/  ISETP.GT.AND P2, PT, R157.reuse, R4, PT ;  /* 0x000000049d00720c */ /* 0x040fe40003f44270 */
[----:B------:R-:W-:Y:S01]  /*a9c0*/  FSEL R12, R18, -INF , !P1 ;  /* 0xff800000120c7808 */ /* 0x000fe20004800000 */
[----:B------:R-:W4:Y:S01]  /*a9d0*/  MUFU.TANH R126, R68 ;  /* 0x00000044007e7308 */ /* 0x000f220000002400 */
[C---:B------:R-:W-:Y:S02]  /*a9e0*/  ISETP.GT.AND P1, PT, R157.reuse, R23, PT ;  /* 0x000000179d00720c */ /* 0x040fe40003f24270 */
[----:B------:R-:W-:Y:S01]  /*a9f0*/  FSEL R158, R8, -INF , !P3 ;  /* 0xff800000089e7808 */ /* 0x000fe20005800000 */
[----:B------:R-:W-:Y:S01]  /*aa00*/  FMUL.FTZ R8, R58, R3 ;  /* 0x000000033a087220 */ /* 0x000fe20000410000 */
[----:B--2---:R-:W-:Y:S02]  /*aa10*/  FSEL R110, R24, -INF , !P6 ;  /* 0xff800000186e7808 */ /* 0x004fe40007000000 */
[C---:B------:R-:W-:Y:S01]  /*aa20*/  ISETP.GT.AND P3, PT, R157.reuse, R21, PT ;  /* 0x000000159d00720c */ /* 0x040fe20003f64270 */
[----:B------:R-:W2:Y:S01]  /*aa30*/  MUFU.TANH R30, R30 ;  /* 0x0000001e001e7308 */ /* 0x000ea20000002400 */
[----:B------:R-:W-:-:S02]  /*aa40*/  ISETP.GT.AND P6, PT, R157, R9, PT ;  /* 0x000000099d00720c */ /* 0x000fc40003fc4270 */
[----:B-1----:R-:W-:Y:S02]  /*aa50*/  FSEL R19, R19, -INF , !P2 ;  /* 0xff80000013137808 */ /* 0x002fe40005000000 */
[----:B------:R-:W-:Y:S02]  /*aa60*/  ISETP.GT.AND P2, PT, R157, R22, PT ;  /* 0x000000169d00720c */ /* 0x000fe40003f44270 */
[----:B---3--:R-:W-:Y:S01]  /*aa70*/  FSEL R112, R112, -INF , !P1 ;  /* 0xff80000070707808 */ /* 0x008fe20004800000 */
[----:B------:R-:W1:Y:S01]  /*aa80*/  MUFU.TANH R33, R33 ;  /* 0x0000002100217308 */ /* 0x000e620000002400 */
[----:B------:R-:W-:Y:S02]  /*aa90*/  ISETP.GT.AND P1, PT, R155, R20, PT ;  /* 0x000000149b00720c */ /* 0x000fe40003f24270 */
[----:B----4-:R-:W-:Y:S02]  /*aaa0*/  FSEL R126, R126, -INF , !P3 ;  /* 0xff8000007e7e7808 */ /* 0x010fe40005800000 */
[----:B------:R-:W-:-:S02]  /*aab0*/  ISETP.GT.AND P3, PT, R157, R7, PT ;  /* 0x000000079d00720c */ /* 0x000fc40003f64270 */
[----:B------:R-:W-:Y:S01]  /*aac0*/  FSEL R14, R14, -INF , !P1 ;  /* 0xff8000000e0e7808 */ /* 0x000fe20004800000 */
[----:B------:R-:W3:Y:S01]  /*aad0*/  MUFU.TANH R28, R96 ;  /* 0x00000060001c7308 */ /* 0x000ee20000002400 */
[----:B--2---:R-:W-:Y:S02]  /*aae0*/  FSEL R30, R30, -INF , !P6 ;  /* 0xff8000001e1e7808 */ /* 0x004fe40007000000 */
[----:B------:R-:W-:Y:S02]  /*aaf0*/  ISETP.GT.AND P6, PT, R157, R13, PT ;  /* 0x0000000d9d00720c */ /* 0x000fe40003fc4270 */
[----:B------:R-:W-:Y:S02]  /*ab00*/  FSEL R15, R15, -INF , !P4 ;  /* 0xff8000000f0f7808 */ /* 0x000fe40006000000 */
[----:B------:R-:W-:Y:S01]  /*ab10*/  ISETP.GE.AND P1, PT, R5, R154, PT ;  /* 0x0000009a0500720c */ /* 0x000fe20003f26270 */
[----:B------:R-:W2:Y:S01]  /*ab20*/  MUFU.TANH R123, R97 ;  /* 0x00000061007b7308 */ /* 0x000ea20000002400 */
[----:B-1----:R-:W-:-:S02]  /*ab30*/  FSEL R17, R33, -INF , !P2 ;  /* 0xff80000021117808 */ /* 0x002fc40005000000 */
[----:B------:R-:W-:Y:S01]  /*ab40*/  ISETP.GE.AND P2, PT, R20, R154, PT ;  /* 0x0000009a1400720c */ /* 0x000fe20003f46270 */
[----:B------:R-:W-:Y:S01]  /*ab50*/  FMUL.FTZ R20, R55, R3 ;  /* 0x0000000337147220 */ /* 0x000fe20000410000 */
[----:B------:R-:W-:Y:S02]  /*ab60*/  FSEL R11, R11, -INF , !P5 ;  /* 0xff8000000b0b7808 */ /* 0x000fe40006800000 */
[----:B------:R-:W-:Y:S01]  /*ab70*/  ISETP.GE.AND P5, PT, R26, R156, PT ;  /* 0x0000009c1a00720c */ /* 0x000fe20003fa6270 */
[----:B------:R-:W1:Y:S01]  /*ab80*/  MUFU.TANH R63, R63 ;  /* 0x0000003f003f7308 */ /* 0x000e620000002400 */
[----:B---3--:R-:W-:Y:S01]  /*ab90*/  FSEL R28, R28, -INF , !P3 ;  /* 0xff8000001c1c7808 */ /* 0x008fe20005800000 */
[----:B------:R-:W-:Y:S01]  /*aba0*/  BAR.SYNC.DEFER_BLOCKING 0x0 ;  /* 0x0000000000007b1d */ /* 0x000fe20000010000 */
[----:B------:R-:W-:Y:S02]  /*abb0*/  ISETP.GT.AND P3, PT, R155, R5, PT ;  /* 0x000000059b00720c */ /* 0x000fe40003f64270 */
[----:B------:R-:W-:-:S02]  /*abc0*/  ISETP.GE.AND P4, PT, R26, R154, PT ;  /* 0x0000009a1a00720c */ /* 0x000fc40003f86270 */
[----:B------:R-:W-:Y:S01]  /*abd0*/  FSEL R34, R62, -INF , !P3 ;  /* 0xff8000003e227808 */ /* 0x000fe20005800000 */
[----:B------:R-:W-:Y:S01]  /*abe0*/  MUFU.TANH R8, R8 ;  /* 0x0000000800087308 */ /* 0x000fe20000002400 */
[----:B--2---:R-:W-:Y:S02]  /*abf0*/  FSEL R123, R123, -INF , !P6 ;  /* 0xff8000007b7b7808 */ /* 0x004fe40007000000 */
[----:B------:R-:W-:Y:S02]  /*ac00*/  ISETP.GE.AND P6, PT, R5, R156, PT ;  /* 0x0000009c0500720c */ /* 0x000fe40003fc6270 */
[----:B------:R-:W-:Y:S02]  /*ac10*/  FSEL R5, R14, -INF , !P2 ;  /* 0xff8000000e057808 */ /* 0x000fe40005000000 */
[----:B------:R-:W-:Y:S01]  /*ac20*/  ISETP.GT.AND P2, PT, R155, R26, PT ;  /* 0x0000001a9b00720c */ /* 0x000fe20003f44270 */
[----:B------:R-:W2:Y:S01]  /*ac30*/  MUFU.TANH R14, R59 ;  /* 0x0000003b000e7308 */ /* 0x000ea20000002400 */
[----:B------:R-:W-:Y:S01]  /*ac40*/  FSEL R26, R15, -INF , !P0 ;  /* 0xff8000000f1a7808 */ /* 0x000fe20004000000 */
[----:B------:R-:W-:Y:S01]  /*ac50*/  FMUL.FTZ R15, R54, R3 ;  /* 0x00000003360f7220 */ /* 0x000fe20000410000 */
[----:B------:R-:W-:-:S02]  /*ac60*/  FSEL R34, R34, -INF , !P1 ;  /* 0xff80000022227808 */ /* 0x000fc40004800000 */
[----:B------:R-:W-:Y:S02]  /*ac70*/  FSEL R38, R38, -INF , !P6 ;  /* 0xff80000026267808 */ /* 0x000fe40007000000 */
[----:B------:R-:W-:Y:S01]  /*ac80*/  ISETP.GT.AND P1, PT, R155, R27, PT ;  /* 0x0000001b9b00720c */ /* 0x000fe20003f24270 */
[----:B------:R-:W3:Y:S01]  /*ac90*/  MUFU.TANH R15, R15 ;  /* 0x0000000f000f7308 */ /* 0x000ee20000002400 */
[----:B-1----:R-:W-:Y:S02]  /*aca0*/  FSEL R24, R63, -INF , !P2 ;  /* 0xff8000003f187808 */ /* 0x002fe40005000000 */
[----:B------:R-:W-:Y:S02]  /*acb0*/  ISETP.GT.AND P0, PT, R155, R31, PT ;  /* 0x0000001f9b00720c */ /* 0x000fe40003f04270 */
[-C--:B------:R-:W-:Y:S02]  /*acc0*/  ISETP.GE.AND P6, PT, R31, R156.reuse, PT ;  /* 0x0000009c1f00720c */ /* 0x080fe40003fc6270 */
[----:B------:R-:W-:Y:S01]  /*acd0*/  FSEL R36, R36, -INF , !P5 ;  /* 0xff80000024247808 */ /* 0x000fe20006800000 */
[----:B------:R-:W1:Y:S01]  /*ace0*/  MUFU.TANH R20, R20 ;  /* 0x0000001400147308 */ /* 0x000e620000002400 */
[----:B------:R-:W-:-:S02]  /*acf0*/  ISETP.GE.AND P5, PT, R27, R156, PT ;  /* 0x0000009c1b00720c */ /* 0x000fc40003fa6270 */
[----:B------:R-:W-:Y:S01]  /*ad00*/  ISETP.GE.AND P2, PT, R27, R154, PT ;  /* 0x0000009a1b00720c */ /* 0x000fe20003f46270 */
[-C--:B------:R-:W-:Y:S01]  /*ad10*/  FMUL.FTZ R27, R50, R3.reuse ;  /* 0x00000003321b7220 */ /* 0x080fe20000410000 */
[----:B------:R-:W-:Y:S02]  /*ad20*/  FSEL R24, R24, -INF , !P4 ;  /* 0xff80000018187808 */ /* 0x000fe40006000000 */
[----:B--2---:R-:W-:Y:S02]  /*ad30*/  FSEL R14, R14, -INF , !P1 ;  /* 0xff8000000e0e7808 */ /* 0x004fe40004800000 */
[----:B------:R-:W-:Y:S01]  /*ad40*/  ISETP.GT.AND P4, PT, R155, R6, PT ;  /* 0x000000069b00720c */ /* 0x000fe20003f84270 */
[----:B------:R-:W2:Y:S01]  /*ad50*/  MUFU.TANH R27, R27 ;  /* 0x0000001b001b7308 */ /* 0x000ea20000002400 */
[----:B------:R-:W-:Y:S01]  /*ad60*/  FSEL R18, R29, -INF , !P6 ;  /* 0xff8000001d127808 */ /* 0x000fe20007000000 */
[----:B------:R-:W-:Y:S01]  /*ad70*/  FMUL.FTZ R29, R51, R3 ;  /* 0x00000003331d7220 */ /* 0x000fe20000410000 */
[----:B------:R-:W-:-:S02]  /*ad80*/  FSEL R8, R8, -INF , !P0 ;  /* 0xff80000008087808 */ /* 0x000fc40004000000 */
[C---:B------:R-:W-:Y:S02]  /*ad90*/  ISETP.GE.AND P6, PT, R6.reuse, R156, PT ;  /* 0x0000009c0600720c */ /* 0x040fe40003fc6270 */
[-C--:B------:R-:W-:Y:S01]  /*ada0*/  ISETP.GE.AND P0, PT, R6, R154.reuse, PT ;  /* 0x0000009a0600720c */ /* 0x080fe20003f06270 */
[----:B------:R-:W-:Y:S01]  /*adb0*/  MUFU.TANH R29, R29 ;  /* 0x0000001d001d7308 */ /* 0x000fe20000002400 */
[----:B------:R-:W-:Y:S02]  /*adc0*/  FSEL R6, R16, -INF , !P5 ;  /* 0xff80000010067808 */ /* 0x000fe40006800000 */
[----:B------:R-:W-:Y:S02]  /*add0*/  FSEL R16, R14, -INF , !P2 ;  /* 0xff8000000e107808 */ /* 0x000fe40005000000 */
[----:B------:R-:W-:Y:S02]  /*ade0*/  ISETP.GE.AND P3, PT, R31, R154, PT ;  /* 0x0000009a1f00720c */ /* 0x000fe40003f66270 */
[----:B---3--:R-:W-:-:S02]  /*adf0*/  FSEL R14, R15, -INF , !P4 ;  /* 0xff8000000f0e7808 */ /* 0x008fc40006000000 */
[----:B------:R-:W3:Y:S01]  /*ae00*/  MUFU.TANH R15, R46 ;  /* 0x0000002e000f7308 */ /* 0x000ee20000002400 */
[----:B------:R-:W-:Y:S02]  /*ae10*/  FSEL R8, R8, -INF , !P3 ;  /* 0xff80000008087808 */ /* 0x000fe40005800000 */
[----:B------:R-:W-:Y:S02]  /*ae20*/  ISETP.GT.AND P3, PT, R155, R4, PT ;  /* 0x000000049b00720c */ /* 0x000fe40003f64270 */
[C---:B------:R-:W-:Y:S02]  /*ae30*/  ISETP.GE.AND P5, PT, R4.reuse, R156, PT ;  /* 0x0000009c0400720c */ /* 0x040fe40003fa6270 */
[----:B------:R-:W-:Y:S02]  /*ae40*/  ISETP.GE.AND P1, PT, R4, R154, PT ;  /* 0x0000009a0400720c */ /* 0x000fe40003f26270 */
[----:B------:R-:W-:Y:S02]  /*ae50*/  FSEL R4, R12, -INF , !P6 ;  /* 0xff8000000c047808 */ /* 0x000fe40007000000 */
[----:B-1----:R-:W-:-:S02]  /*ae60*/  FSEL R12, R20, -INF , !P3 ;  /* 0xff800000140c7808 */ /* 0x002fc40005800000 */
[----:B------:R-:W-:Y:S02]  /*ae70*/  ISETP.GT.AND P2, PT, R155, R10, PT ;  /* 0x0000000a9b00720c */ /* 0x000fe40003f44270 */
[C---:B------:R-:W-:Y:S02]  /*ae80*/  ISETP.GE.AND P6, PT, R10.reuse, R156, PT ;  /* 0x0000009c0a00720c */ /* 0x040fe40003fc6270 */
[----:B------:R-:W-:Y:S02]  /*ae90*/  ISETP.GE.AND P4, PT, R10, R154, PT ;  /* 0x0000009a0a00720c */ /* 0x000fe40003f86270 */
[----:B------:R-:W-:Y:S02]  /*aea0*/  FSEL R12, R12, -INF , !P1 ;  /* 0xff8000000c0c7808 */ /* 0x000fe40004800000 */
[----:B------:R-:W-:Y:S02]  /*aeb0*/  FSEL R10, R19, -INF , !P5 ;  /* 0xff800000130a7808 */ /* 0x000fe40006800000 */
[----:B------:R-:W-:Y:S01]  /*aec0*/  ISETP.GT.AND P1, PT, R155, R23, PT ;  /* 0x000000179b00720c */ /* 0x000fe20003f24270 */
[----:B------:R-:W1:Y:S01]  /*aed0*/  MUFU.TANH R19, R47 ;  /* 0x0000002f00137308 */ /* 0x000e620000002400 */
[----:B--2---:R-:W-:-:S02]  /*aee0*/  FSEL R20, R27, -INF , !P2 ;  /* 0xff8000001b147808 */ /* 0x004fc40005000000 */
[----:B---3--:R-:W-:Y:S02]  /*aef0*/  FSEL R15, R15, -INF , !P1 ;  /* 0xff8000000f0f7808 */ /* 0x008fe40004800000 */
[----:B------:R-:W-:Y:S02]  /*af00*/  ISETP.GE.AND P2, PT, R23, R154, PT ;  /* 0x0000009a1700720c */ /* 0x000fe40003f46270 */
[----:B------:R-:W-:Y:S02]  /*af10*/  FSEL R158, R158, -INF , !P6 ;  /* 0xff8000009e9e7808 */ /* 0x000fe40007000000 */
[----:B------:R-:W-:Y:S02]  /*af20*/  FSEL R130, R15, -INF , !P2 ;  /* 0xff8000000f827808 */ /* 0x000fe40005000000 */
[----:B------:R-:W2:Y:S01]  /*af30*/  MUFU.TANH R15, R98 ;  /* 0x00000062000f7308 */ /* 0x000ea20000002400 */
[----:B------:R-:W-:Y:S02]  /*af40*/  FSEL R14, R14, -INF , !P0 ;  /* 0xff8000000e0e7808 */ /* 0x000fe40004000000 */
[----:B------:R-:W-:-:S02]  /*af50*/  ISETP.GE.AND P6, PT, R23, R156, PT ;  /* 0x0000009c1700720c */ /* 0x000fc40003fc6270 */
[----:B------:R-:W-:Y:S02]  /*af60*/  ISETP.GT.AND P0, PT, R155, R25, PT ;  /* 0x000000199b00720c */ /* 0x000fe40003f04270 */
[----:B------:R-:W-:Y:S01]  /*af70*/  FSEL R20, R20, -INF , !P4 ;  /* 0xff80000014147808 */ /* 0x000fe20006000000 */
[----:B------:R-:W3:Y:S01]  /*af80*/  MUFU.TANH R23, R70 ;  /* 0x0000004600177308 */ /* 0x000ee20000002400 */
[C---:B------:R-:W-:Y:S02]  /*af90*/  ISETP.GE.AND P5, PT, R25.reuse, R156, PT ;  /* 0x0000009c1900720c */ /* 0x040fe40003fa6270 */
[----:B------:R-:W-:Y:S01]  /*afa0*/  ISETP.GE.AND P3, PT, R25, R154, PT ;  /* 0x0000009a1900720c */ /* 0x000fe20003f66270 */
[-C--:B------:R-:W-:Y:S01]  /*afb0*/  FMUL.FTZ R25, R71, R3.reuse ;  /* 0x0000000347197220 */ /* 0x080fe20000410000 */
[----:B------:R-:W-:Y:S01]  /*afc0*/  ISETP.GT.AND P4, PT, R155, R22, PT ;  /* 0x000000169b00720c */ /* 0x000fe20003f84270 */
[----:B------:R-:W-:Y:S01]  /*afd0*/  FMUL.FTZ R3, R99, R3 ;  /* 0x0000000363037220 */ /* 0x000fe20000410000 */
[----:B------:R-:W-:-:S02]  /*afe0*/  FSEL R29, R29, -INF , !P0 ;  /* 0xff8000001d1d7808 */ /* 0x000fc40004000000 */
[----:B------:R-:W-:Y:S01]  /*aff0*/  ISETP.GE.AND P0, PT, R22, R154, PT ;  /* 0x0000009a1600720c */ /* 0x000fe20003f06270 */
[----:B------:R-:W4:Y:S01]  /*b000*/  MUFU.TANH R25, R25 ;  /* 0x0000001900197308 */ /* 0x000f220000002400 */
[----:B-1----:R-:W-:Y:S02]  /*b010*/  FSEL R19, R19, -INF , !P4 ;  /* 0xff80000013137808 */ /* 0x002fe40006000000 */
[----:B------:R-:W-:Y:S02]  /*b020*/  FSEL R114, R29, -INF , !P3 ;  /* 0xff8000001d727808 */ /* 0x000fe40005800000 */
[----:B------:R-:W-:Y:S02]  /*b030*/  FSEL R134, R19, -INF , !P0 ;  /* 0xff80000013867808 */ /* 0x000fe40004000000 */
[C---:B------:R-:W-:Y:S01]  /*b040*/  ISETP.GT.AND P0, PT, R155.reuse, R7, PT ;  /* 0x000000079b00720c */ /* 0x040fe20003f04270 */
[----:B------:R-:W1:Y:S01]  /*b050*/  MUFU.TANH R3, R3 ;  /* 0x0000000300037308 */ /* 0x000e620000002400 */
[----:B------:R-:W-:-:S02]  /*b060*/  ISETP.GT.AND P3, PT, R155, R21, PT ;  /* 0x000000159b00720c */ /* 0x000fc40003f64270 */
[----:B--2---:R-:W-:Y:S02]  /*b070*/  FSEL R15, R15, -INF , !P0 ;  /* 0xff8000000f0f7808 */ /* 0x004fe40004000000 */
[----:B------:R-:W-:Y:S02]  /*b080*/  FSEL R110, R110, -INF , !P5 ;  /* 0xff8000006e6e7808 */ /* 0x000fe40006800000 */
[----:B------:R-:W-:Y:S02]  /*b090*/  ISETP.GT.AND P0, PT, R93, R138, PT ;  /* 0x0000008a5d00720c */ /* 0x000fe40003f04270 */
[----:B------:R-:W-:Y:S02]  /*b0a0*/  ISETP.GE.AND P5, PT, R22, R156, PT ;  /* 0x0000009c1600720c */ /* 0x000fe40003fa6270 */
[----:B------:R-:W-:Y:S02]  /*b0b0*/  ISETP.GE.AND P1, PT, R21, R154, PT ;  /* 0x0000009a1500720c */ /* 0x000fe40003f26270 */
[----:B---3--:R-:W-:-:S02]  /*b0c0*/  FSEL R23, R23, -INF , !P3 ;  /* 0xff80000017177808 */ /* 0x008fc40005800000 */
[----:B------:R-:W-:Y:S02]  /*b0d0*/  FSEL R112, R112, -INF , !P6 ;  /* 0xff80000070707808 */ /* 0x000fe40007000000 */
[----:B------:R-:W-:Y:S02]  /*b0e0*/  FSEL R22, R17, -INF , !P5 ;  /* 0xff80000011167808 */ /* 0x000fe40006800000 */
[-C--:B------:R-:W-:Y:S02]  /*b0f0*/  ISETP.GE.AND P6, PT, R21, R156.reuse, PT ;  /* 0x0000009c1500720c */ /* 0x080fe40003fc6270 */
[----:B------:R-:W-:Y:S02]  /*b100*/  ISETP.GT.AND P2, PT, R155, R9, PT ;  /* 0x000000099b00720c */ /* 0x000fe40003f44270 */
[----:B------:R-:W-:Y:S02]  /*b110*/  ISETP.GE.AND P5, PT, R9, R156, PT ;  /* 0x0000009c0900720c */ /* 0x000fe40003fa6270 */
[----:B------:R-:W-:-:S02]  /*b120*/  FSEL R124, R23, -INF , !P1 ;  /* 0xff800000177c7808 */ /* 0x000fc40004800000 */
[----:B------:R-:W-:Y:S02]  /*b130*/  ISETP.GT.AND P1, PT, R155, R13, PT ;  /* 0x0000000d9b00720c */ /* 0x000fe40003f24270 */
[----:B------:R-:W-:Y:S02]  /*b140*/  FSEL R126, R126, -INF , !P6 ;  /* 0xff8000007e7e7808 */ /* 0x000fe40007000000 */
[----:B------:R-:W-:Y:S02]  /*b150*/  FSEL R30, R30, -INF , !P5 ;  /* 0xff8000001e1e7808 */ /* 0x000fe40006800000 */
[----:B----4-:R-:W-:Y:S02]  /*b160*/  FSEL R25, R25, -INF , !P2 ;  /* 0xff80000019197808 */ /* 0x010fe40005000000 */
[----:B------:R-:W-:Y:S02]  /*b170*/  ISETP.GE.AND P4, PT, R9, R154, PT ;  /* 0x0000009a0900720c */ /* 0x000fe40003f86270 */
[----:B------:R-:W-:-:S02]  /*b180*/  ISETP.GE.AND P6, PT, R7, R156, PT ;  /* 0x0000009c0700720c */ /* 0x000fc40003fc6270 */
[----:B------:R-:W-:Y:S02]  /*b190*/  ISETP.GE.AND P3, PT, R7, R154, PT ;  /* 0x0000009a0700720c */ /* 0x000fe40003f66270 */
[C---:B------:R-:W-:Y:S02]  /*b1a0*/  ISETP.GE.AND P5, PT, R13.reuse, R156, PT ;  /* 0x0000009c0d00720c */ /* 0x040fe40003fa6270 */
[----:B------:R-:W-:Y:S02]  /*b1b0*/  ISETP.GE.AND P2, PT, R13, R154, PT ;  /* 0x0000009a0d00720c */ /* 0x000fe40003f46270 */
[----:B-1----:R-:W-:Y:S02]  /*b1c0*/  FSEL R3, R3, -INF , !P1 ;  /* 0xff80000003037808 */ /* 0x002fe40004800000 */
[----:B------:R-:W-:Y:S02]  /*b1d0*/  VIMNMX R157, PT, PT, RZ, R157, !PT ;  /* 0x0000009dff9d7248 */ /* 0x000fe40007fe0100 */
[----:B------:R-:W-:-:S02]  /*b1e0*/  VIMNMX R155, PT, PT, RZ, R155, !PT ;  /* 0x0000009bff9b7248 */ /* 0x000fc40007fe0100 */
[----:B------:R-:W-:Y:S02]  /*b1f0*/  FSEL R122, R25, -INF , !P4 ;  /* 0xff800000197a7808 */ /* 0x000fe40006000000 */
        /* <DEDUP_REMOVED lines=18> */
.L_x_10491:
        /* <DEDUP_REMOVED lines=60> */
.L_x_10492:
[----:B------:R-:W-:Y:S05]  /*b6e0*/  BSYNC.RECONVERGENT B0 ;  /* 0x0000000000007941 */ /* 0x000fea0003800200 */
.L_x_10490:
        /* <DEDUP_REMOVED lines=13> */
.L_x_10489:
[----:B------:R-:W-:Y:S05]  /*b7c0*/  BSYNC.RECONVERGENT B1 ;  /* 0x0000000000017941 */ /* 0x000fea0003800200 */
.L_x_10488:
        /* <DEDUP_REMOVED lines=17> */
[----:B------:R-:W-:-:S03]  /*b8e0*/  FMNMX.FTZ R9, R118, R9, !PT ;  /* 0x0000000976097209 */ /* 0x000fc60007810000 */
[----:B------:R-:W3:Y:S04]  /*b8f0*/  SHFL.BFLY PT, R7, R42, 0x2, 0x1f ;  /* 0x0c401f002a077f89 */ /* 0x000ee800000e0000 */
[----:B-1----:R-:W1:Y:S01]  /*b900*/  SHFL.BFLY PT, R40, R9, 0x2, 0x1f ;  /* 0x0c401f0009287f89 */ /* 0x002e6200000e0000 */
[----:B---3--:R-:W-:Y:S02]  /*b910*/  FMNMX.FTZ R7, R42, R7, !PT ;  /* 0x000000072a077209 */ /* 0x008fe40007810000 */
[----:B-1----:R-:W-:-:S03]  /*b920*/  FMNMX.FTZ R40, R9, R40, !PT ;  /* 0x0000002809287209 */ /* 0x002fc60007810000 */
        /* <DEDUP_REMOVED lines=10> */
[----:B------:R-:W3:Y:S04]  /*b9d0*/  LDSM.16.MT88.4 R60, [R0+0x7000] ;  /* 0x00700000003c783b */ /* 0x000ee80000004200 */
[----:B------:R-:W4:Y:S04]  /*b9e0*/  LDSM.16.MT88.4 R52, [R108+0x7000] ;  /* 0x007000006c34783b */ /* 0x000f280000004200 */
[----:B------:R-:W5:Y:S01]  /*b9f0*/  LDSM.16.MT88.4 R40, [R0+0x8000] ;  /* 0x008000000028783b */ /* 0x000f620000004200 */
        /* <DEDUP_REMOVED lines=20> */
[----:B------:R-:W2:Y:S01]  /*bb40*/  LDSM.16.MT88.4 R16, [R108+0x6400] ;  /* 0x006400006c10783b */ /* 0x000ea20000004200 */
[-CC-:B------:R-:W-:Y:S01]  /*bb50*/  FFMA.FTZ R35, R8, R120.reuse, -R121.reuse ;  /* 0x0000007808237223 */ /* 0x180fe20000010879 */
[-CC-:B------:R-:W-:Y:S01]  /*bb60*/  FFMA.FTZ R34, R14, R120.reuse, -R121.reuse ;  /* 0x000000780e227223 */ /* 0x180fe20000010879 */
[----:B------:R-:W1:Y:S01]  /*bb70*/  MUFU.EX2 R104, R104 ;  /* 0x0000006800687308 */ /* 0x000e620000000800 */
[----:B------:R-:W2:Y:S01]  /*bb80*/  LDSM.16.MT88.4 R8, [R0+0x6400] ;  /* 0x006400000008783b */ /* 0x000ea20000004200 */
[-C--:B------:R-:W-:Y:S01]  /*bb90*/  FFMA.FTZ R101, R12, R120.reuse, -R121 ;  /* 0x000000780c657223 */ /* 0x080fe20000010879 */
[-CC-:B------:R-:W-:Y:S01]  /*bba0*/  FFMA.FTZ R111, R112, R120.reuse, -R125.reuse ;  /* 0x00000078706f7223 */ /* 0x180fe2000001087d */
[-CC-:B------:R-:W-:Y:S01]  /*bbb0*/  FFMA.FTZ R109, R158, R120.reuse, -R125.reuse ;  /* 0x000000789e6d7223 */ /* 0x180fe2000001087d */
[----:B------:R-:W2:Y:S01]  /*bbc0*/  LDSM.16.MT88.4 R12, [R0+0x7400] ;  /* 0x00740000000c783b */ /* 0x000ea20000004200 */
[-CC-:B------:R-:W-:Y:S01]  /*bbd0*/  FFMA.FTZ R110, R110, R120.reuse, -R125.reuse ;  /* 0x000000786e6e7223 */ /* 0x180fe2000001087d */
[-C--:B------:R-:W-:Y:S01]  /*bbe0*/  FFMA.FTZ R112, R22, R120.reuse, -R125 ;  /* 0x0000007816707223 */ /* 0x080fe2000001087d */
[----:B------:R-:W-:Y:S01]  /*bbf0*/  MUFU.EX2 R98, R98 ;  /* 0x0000006200627308 */ /* 0x000fe20000000800 */
[----:B------:R-:W2:Y:S01]  /*bc00*/  LDSM.16.MT88.4 R24, [R108+0x7400] ;  /* 0x007400006c18783b */ /* 0x000ea20000004200 */
[-CC-:B------:R-:W-:Y:S01]  /*bc10*/  FFMA.FTZ R113, R20, R120.reuse, -R121.reuse ;  /* 0x0000007814717223 */ /* 0x180fe20000010879 */
[-CC-:B------:R-:W-:Y:S01]  /*bc20*/  FFMA.FTZ R114, R114, R120.reuse, -R121.reuse ;  /* 0x0000007872727223 */ /* 0x180fe20000010879 */
[-CC-:B------:R-:W-:Y:S01]  /*bc30*/  FFMA.FTZ R115, R130, R120.reuse, -R121.reuse ;  /* 0x0000007882737223 */ /* 0x180fe20000010879 */
[-C--:B------:R-:W-:Y:S01]  /*bc40*/  FFMA.FTZ R116, R134, R120.reuse, -R121 ;  /* 0x0000007886747223 */ /* 0x080fe20000010879 */
[-CC-:B------:R-:W-:Y:S01]  /*bc50*/  FFMA.FTZ R117, R126, R120.reuse, -R125.reuse ;  /* 0x000000787e757223 */ /* 0x180fe2000001087d */
[-CC-:B------:R-:W-:Y:S01]  /*bc60*/  FFMA.FTZ R126, R30, R120.reuse, -R125.reuse ;  /* 0x000000781e7e7223 */ /* 0x180fe2000001087d */
[----:B------:R-:W3:Y:S01]  /*bc70*/  MUFU.EX2 R99, R99 ;  /* 0x0000006300637308 */ /* 0x000ee20000000800 */
[----:B-1----:R-:W-:Y:S01]  /*bc80*/  F2FP.F16.F32.PACK_AB R48, R104, R105 ;  /* 0x000000696830723e */ /* 0x002fe200000000ff */
[-CC-:B------:R-:W-:Y:S01]  /*bc90*/  FFMA.FTZ R127, R28, R120.reuse, -R125.reuse ;  /* 0x000000781c7f7223 */ /* 0x180fe2000001087d */
[----:B------:R-:W-:Y:S01]  /*bca0*/  LDSM.16.MT88.4 R20, [R0+0x6800] ;  /* 0x006800000014783b */ /* 0x000fe20000004200 */
[-C--:B------:R-:W-:Y:S01]  /*bcb0*/  FFMA.FTZ R130, R123, R120.reuse, -R125 ;  /* 0x000000787b827223 */ /* 0x080fe2000001087d */
[-CC-:B------:R-:W-:Y:S01]  /*bcc0*/  FFMA.FTZ R123, R124, R120.reuse, -R121.reuse ;  /* 0x000000787c7b7223 */ /* 0x180fe20000010879 */
[-CC-:B------:R-:W-:Y:S01]  /*bcd0*/  FFMA.FTZ R122, R122, R120.reuse, -R121.reuse ;  /* 0x000000787a7a7223 */ /* 0x180fe20000010879 */
[----:B------:R-:W-:Y:S01]  /*bce0*/  LDSM.16.MT88.4 R28, [R0+0x8800] ;  /* 0x00880000001c783b */ /* 0x000fe20000004200 */
[----:B------:R-:W-:Y:S01]  /*bcf0*/  MUFU.EX2 R107, R107 ;  /* 0x0000006b006b7308 */ /* 0x000fe20000000800 */
[-CC-:B------:R-:W-:Y:S01]  /*bd00*/  FFMA.FTZ R119, R119, R120.reuse, -R121.reuse ;  /* 0x0000007877777223 */ /* 0x180fe20000010879 */
[----:B------:R-:W-:Y:S01]  /*bd10*/  FFMA.FTZ R118, R118, R120, -R121 ;  /* 0x0000007876767223 */ /* 0x000fe20000010879 */
[----:B------:R-:W-:Y:S01]  /*bd20*/  FADD.FTZ R105, R105, R104 ;  /* 0x0000006869697221 */ /* 0x000fe20000010000 */
[----:B------:R-:W-:-:S04]  /*bd30*/  ISETP.GT.AND P0, PT, R93, R138, PT ;  /* 0x0000008a5d00720c */ /* 0x000fc80003f04270 */
[----:B------:R-:W1:Y:S01]  /*bd40*/  MUFU.EX2 R106, R106 ;  /* 0x0000006a006a7308 */ /* 0x000e620000000800 */
[----:B---3--:R-:W-:-:S07]  /*bd50*/  F2FP.F16.F32.PACK_AB R50, R99, R98 ;  /* 0x000000626332723e */ /* 0x008fce00000000ff */
[----:B------:R-:W-:Y:S08]  /*bd60*/  MUFU.EX2 R103, R103 ;  /* 0x0000006700677308 */ /* 0x000ff00000000800 */
        /* <DEDUP_REMOVED lines=18> */
[----:B------:R-:W3:Y:S01]  /*be90*/  MUFU.EX2 R101, R101 ;  /* 0x0000006500657308 */ /* 0x000ee20000000800 */
[C---:B----4-:R-:W-:Y:S07]  /*bea0*/  HMMA.16816.F32 R56, R48.reuse, R52, RZ ;  /* 0x000000343038723c */ /* 0x050fee00000018ff */
[----:B------:R-:W-:Y:S01]  /*beb0*/  MUFU.EX2 R109, R109 ;  /* 0x0000006d006d7308 */ /* 0x000fe20000000800 */
[C---:B-----5:R-:W-:Y:S07]  /*bec0*/  HMMA.16816.F32 R36, R48.reuse, R40, RZ ;  /* 0x000000283024723c */ /* 0x060fee00000018ff */
[----:B------:R-:W4:Y:S01]  /*bed0*/  MUFU.EX2 R110, R110 ;  /* 0x0000006e006e7308 */ /* 0x000f220000000800 */
[C---:B------:R-:W-:Y:S07]  /*bee0*/  HMMA.16816.F32 R60, R48.reuse, R62, RZ ;  /* 0x0000003e303c723c */ /* 0x040fee00000018ff */
[----:B------:R-:W-:Y:S01]  /*bef0*/  MUFU.EX2 R111, R111 ;  /* 0x0000006f006f7308 */ /* 0x000fe20000000800 */
[C---:B------:R-:W-:Y:S07]  /*bf00*/  HMMA.16816.F32 R52, R48.reuse, R54, RZ ;  /* 0x000000363034723c */ /* 0x040fee00000018ff */
[----:B------:R-:W-:Y:S01]  /*bf10*/  MUFU.EX2 R112, R112 ;  /* 0x0000007000707308 */ /* 0x000fe20000000800 */
[C---:B------:R-:W-:Y:S07]  /*bf20*/  HMMA.16816.F32 R40, R48.reuse, R42, RZ ;  /* 0x0000002a3028723c */ /* 0x040fee00000018ff */
[----:B------:R-:W-:Y:S01]  /*bf30*/  MUFU.EX2 R113, R113 ;  /* 0x0000007100717308 */ /* 0x000fe20000000800 */
[----:B--2---:R-:W-:Y:S01]  /*bf40*/  HMMA.16816.F32 R44, R48, R4, RZ ;  /* 0x00000004302c723c */ /* 0x004fe200000018ff */
[----:B-1----:R-:W-:-:S02]  /*bf50*/  F2FP.F16.F32.PACK_AB R4, R96, R97 ;  /* 0x000000616004723e */ /* 0x002fc400000000ff */
[----:B---3--:R-:W-:-:S04]  /*bf60*/  F2FP.F16.F32.PACK_AB R5, R100, R35 ;  /* 0x000000236405723e */ /* 0x008fc800000000ff */
[----:B------:R-:W1:Y:S01]  /*bf70*/  MUFU.EX2 R114, R114 ;  /* 0x0000007200727308 */ /* 0x000e620000000800 */
[----:B------:R-:W-:Y:S01]  /*bf80*/  HMMA.16816.F32 R48, R48, R6, RZ ;  /* 0x000000063030723c */ /* 0x000fe200000018ff */
[----:B------:R-:W-:Y:S02]  /*bf90*/  F2FP.F16.F32.PACK_AB R6, R32, R33 ;  /* 0x000000212006723e */ /* 0x000fe400000000ff */
[----:B------:R-:W-:-:S04]  /*bfa0*/  F2FP.F16.F32.PACK_AB R7, R101, R34 ;  /* 0x000000226507723e */ /* 0x000fc800000000ff */
        /* <DEDUP_REMOVED lines=9> */
[----:B------:R-:W4:Y:S04]  /*c040*/  LDSM.16.MT88.4 R8, [R0+0x8400] ;  /* 0x008400000008783b */ /* 0x000f280000004200 */
[----:B------:R-:W-:Y:S03]  /*c050*/  MUFU.EX2 R127, R127 ;  /* 0x0000007f007f7308 */ /* 0x000fe60000000800 */
[C---:B------:R-:W-:Y:S05]  /*c060*/  HMMA.16816.F32 R64, R4.reuse, R12, R64 ;  /* 0x0000000c0440723c */ /* 0x040fea0000001840 */
[----:B------:R-:W-:Y:S03]  /*c070*/  MUFU.EX2 R130, R130 ;  /* 0x0000008200827308 */ /* 0x000fe60000000800 */
[C---:B------:R-:W-:Y:S01]  /*c080*/  HMMA.16816.F32 R60, R4.reuse, R14, R60 ;  /* 0x0000000e043c723c */ /* 0x040fe2000000183c */
[----:B------:R-:W5:Y:S04]  /*c090*/  LDSM.16.MT88.4 R12, [R108+0x6800] ;  /* 0x006800006c0c783b */ /* 0x000f680000004200 */
[----:B------:R-:W-:Y:S03]  /*c0a0*/  MUFU.EX2 R123, R123 ;  /* 0x0000007b007b7308 */ /* 0x000fe60000000800 */
[C---:B------:R-:W-:Y:S05]  /*c0b0*/  HMMA.16816.F32 R56, R4.reuse, R24, R56 ;  /* 0x000000180438723c */ /* 0x040fea0000001838 */
[----:B------:R-:W5:Y:S03]  /*c0c0*/  MUFU.EX2 R122, R122 ;  /* 0x0000007a007a7308 */ /* 0x000f660000000800 */
[C---:B---3--:R-:W-:Y:S05]  /*c0d0*/  HMMA.16816.F32 R44, R4.reuse, R16, R44 ;  /* 0x00000010042c723c */ /* 0x048fea000000182c */
[----:B------:R-:W-:Y:S03]  /*c0e0*/  MUFU.EX2 R119, R119 ;  /* 0x0000007700777308 */ /* 0x000fe60000000800 */
[C---:B------:R-:W-:Y:S01]  /*c0f0*/  HMMA.16816.F32 R48, R4.reuse, R18, R48 ;  /* 0x000000120430723c */ /* 0x040fe20000001830 */
[----:B------:R-:W3:Y:S04]  /*c100*/  LDSM.16.MT88.4 R16, [R108+0x7800] ;  /* 0x007800006c10783b */ /* 0x000ee80000004200 */
[----:B------:R-:W3:Y:S03]  /*c110*/  MUFU.EX2 R118, R118 ;  /* 0x0000007600767308 */ /* 0x000ee60000000800 */
[C---:B------:R-:W-:Y:S01]  /*c120*/  HMMA.16816.F32 R52, R4.reuse, R26, R52 ;  /* 0x0000001a0434723c */ /* 0x040fe20000001834 */
[----:B------:R-:W-:Y:S07]  /*c130*/  LDSM.16.MT88.4 R24, [R0+0x6c00] ;  /* 0x006c00000018783b */ /* 0x000fee0000004200 */
[C---:B----4-:R-:W-:Y:S08]  /*c140*/  HMMA.16816.F32 R36, R4.reuse, R8, R36 ;  /* 0x000000080424723c */ /* 0x050ff00000001824 */
[----:B------:R-:W-:Y:S03]  /*c150*/  HMMA.16816.F32 R40, R4, R10, R40 ;  /* 0x0000000a0428723c */ /* 0x000fe60000001828 */
[----:B------:R-:W-:Y:S01]  /*c160*/  F2FP.F16.F32.PACK_AB R4, R110, R109 ;  /* 0x0000006d6e04723e */ /* 0x000fe200000000ff */
[----:B------:R-:W4:Y:S01]  /*c170*/  LDSM.16.MT88.4 R8, [R0+0x7800] ;  /* 0x007800000008783b */ /* 0x000f220000004200 */
[----:B-1----:R-:W-:-:S02]  /*c180*/  F2FP.F16.F32.PACK_AB R5, R114, R113 ;  /* 0x000000717205723e */ /* 0x002fc400000000ff */
[----:B------:R-:W-:Y:S02]  /*c190*/  F2FP.F16.F32.PACK_AB R6, R112, R111 ;  /* 0x0000006f7006723e */ /* 0x000fe400000000ff */
[----:B--2---:R-:W-:-:S07]  /*c1a0*/  F2FP.F16.F32.PACK_AB R7, R116, R115 ;  /* 0x000000737407723e */ /* 0x004fce00000000ff */
[C---:B-----5:R-:W-:Y:S08]  /*c1b0*/  HMMA.16816.F32 R72, R4.reuse, R12, R72 ;  /* 0x0000000c0448723c */ /* 0x060ff00000001848 */
[C---:B------:R-:W-:Y:S01]  /*c1c0*/  HMMA.16816.F32 R68, R4.reuse, R14, R68 ;  /* 0x0000000e0444723c */ /* 0x040fe20000001844 */
[----:B------:R-:W1:Y:S07]  /*c1d0*/  LDSM.16.MT88.4 R12, [R108+0x8800] ;  /* 0x008800006c0c783b */ /* 0x000e6e0000004200 */
[C---:B---3--:R-:W-:Y:S08]  /*c1e0*/  HMMA.16816.F32 R56, R4.reuse, R16, R56 ;  /* 0x000000100438723c */ /* 0x048ff00000001838 */
[C---:B------:R-:W-:Y:S01]  /*c1f0*/  HMMA.16816.F32 R52, R4.reuse, R18, R52 ;  /* 0x000000120434723c */ /* 0x040fe20000001834 */
[----:B------:R-:W2:Y:S07]  /*c200*/  LDSM.16.MT88.4 R16, [R108+0x7c00] ;  /* 0x007c00006c10783b */ /* 0x000eae0000004200 */
[C---:B----4-:R-:W-:Y:S08]  /*c210*/  HMMA.16816.F32 R64, R4.reuse, R8, R64 ;  /* 0x000000080440723c */ /* 0x050ff00000001840 */
        /* <DEDUP_REMOVED lines=124> */
.L_x_10496:
        /* <DEDUP_REMOVED lines=8> */
.L_x_10497:
[----:B------:R-:W-:Y:S05]  /*ca60*/  BSYNC.RECONVERGENT B0 ;  /* 0x0000000000007941 */ /* 0x000fea0003800200 */
.L_x_10495:
[----:B------:R-:W-:Y:S02]  /*ca70*/  SHF.L.U32 R4, R90, 0x3, RZ ;  /* 0x000000035a047819 */ /* 0x000fe400000006ff */
[----:B------:R-:W-:Y:S02]  /*ca80*/  LEA R6, P1, R88, R142, 0x1 ;  /* 0x0000008e58067211 */ /* 0x000fe400078208ff */
[----:B------:R-:W-:Y:S02]  /*ca90*/  LOP3.LUT R5, R4, 0xc0, RZ, 0xc0, !PT ;  /* 0x000000c004057812 */ /* 0x000fe400078ec0ff */
[----:B------:R-:W-:Y:S02]  /*caa0*/  LEA.HI.X R7, R88, R143, R89, 0x1, P1 ;  /* 0x0000008f58077211 */ /* 0x000fe400008f0c59 */
[----:B------:R-:W-:-:S04]  /*cab0*/  LOP3.LUT R5, R5, 0x18, R90, 0xf8, !PT ;  /* 0x0000001805057812 */ /* 0x000fc800078ef85a */
[----:B------:R-:W-:-:S04]  /*cac0*/  LOP3.LUT R5, R5, 0x18, R4, 0x78, !PT ;  /* 0x0000001805057812 */ /* 0x000fc800078e7804 */
[----:B------:R-:W-:-:S04]  /*cad0*/  LOP3.LUT R5, R5, 0x1f20, R4, 0xf8, !PT ;  /* 0x00001f2005057812 */ /* 0x000fc800078ef804 */
[----:B------:R-:W-:-:S05]  /*cae0*/  LEA R90, R5, R92, 0x1 ;  /* 0x0000005c055a7211 */ /* 0x000fca00078e08ff */
        /* <DEDUP_REMOVED lines=14> */
[----:B------:R-:W3:Y:S01]  /*cbd0*/  LDSM.16.M88.4 R32, [R2+0x3000] ;  /* 0x003000000220783b */ /* 0x000ee20000000200 */
[-C--:B------:R-:W-:Y:S02]  /*cbe0*/  IADD3 R134, PT, PT, R129, R94.reuse, RZ ;  /* 0x0000005e81867210 */ /* 0x080fe40007ffe0ff */
[----:B------:R-:W-:Y:S01]  /*cbf0*/  IADD3 R131, PT, PT, R2, R94, RZ ;  /* 0x0000005e02837210 */ /* 0x000fe20007ffe0ff */
[----:B------:R-:W4:Y:S04]  /*cc00*/  LDSM.16.M88.4 R24, [R2+0x3400] ;  /* 0x003400000218783b */ /* 0x000f280000000200 */
[----:B------:R-:W5:Y:S04]  /*cc10*/  LDSM.16.M88.4 R108, [R2+0x3800] ;  /* 0x00380000026c783b */ /* 0x000f680000000200 */
[----:B------:R-:W5:Y:S04]  /*cc20*/  LDSM.16.M88.4 R116, [R2+0x3c00] ;  /* 0x003c00000274783b */ /* 0x000f680000000200 */
[----:B------:R-:W-:Y:S04]  /*cc30*/  LDSM.16.M88.4 R16, [R134] ;  /* 0x000000008610783b */ /* 0x000fe80000000200 */
[----:B-1----:R-:W1:Y:S04]  /*cc40*/  LDSM.16.M88.4 R4, [R131+0x3000] ;  /* 0x003000008304783b */ /* 0x002e680000000200 */
[----:B------:R-:W1:Y:S04]  /*cc50*/  LDSM.16.M88.4 R96, [R131+0x3400] ;  /* 0x003400008360783b */ /* 0x000e680000000200 */
[----:B------:R-:W1:Y:S04]  /*cc60*/  LDSM.16.M88.4 R92, [R131+0x3800] ;  /* 0x00380000835c783b */ /* 0x000e680000000200 */
[----:B------:R-:W1:Y:S04]  /*cc70*/  LDSM.16.M88.4 R20, [R131+0x3c00] ;  /* 0x003c00008314783b */ /* 0x000e680000000200 */
[----:B------:R-:W-:Y:S01]  /*cc80*/  LDSM.16.M88.4 R120, [R129+0x1000] ;  /* 0x001000008178783b */ /* 0x000fe20000000200 */
[C---:B---3--:R-:W-:Y:S03]  /*cc90*/  HMMA.16816.F32 R12, R100.reuse, R32, RZ ;  /* 0x00000020640c723c */ /* 0x048fe600000018ff */
[----:B------:R-:W3:Y:S04]  /*cca0*/  LDSM.16.M88.4 R8, [R2+0x4000] ;  /* 0x004000000208783b */ /* 0x000ee80000000200 */
[----:B------:R-:W-:Y:S01]  /*ccb0*/  LDSM.16.M88.4 R124, [R131+0x4000] ;  /* 0x00400000837c783b */ /* 0x000fe20000000200 */
[C---:B------:R-:W-:Y:S03]  /*ccc0*/  HMMA.16816.F32 R32, R100.reuse, R34, RZ ;  /* 0x000000226420723c */ /* 0x040fe600000018ff */
[----:B------:R-:W0:Y:S05]  /*ccd0*/  LDGDEPBAR ;  /* 0x00000000000079af */ /* 0x000e2a0000000000 */
[C---:B----4-:R-:W-:Y:S08]  /*cce0*/  HMMA.16816.F32 R28, R100.reuse, R24, RZ ;  /* 0x00000018641c723c */ /* 0x050ff000000018ff */
[C---:B------:R-:W-:Y:S08]  /*ccf0*/  HMMA.16816.F32 R24, R100.reuse, R26, RZ ;  /* 0x0000001a6418723c */ /* 0x040ff000000018ff */
[C---:B-----5:R-:W-:Y:S08]  /*cd00*/  HMMA.16816.F32 R112, R100.reuse, R108, RZ ;  /* 0x0000006c6470723c */ /* 0x060ff000000018ff */
[C---:B------:R-:W-:Y:S08]  /*cd10*/  HMMA.16816.F32 R108, R100.reuse, R110, RZ ;  /* 0x0000006e646c723c */ /* 0x040ff000000018ff */
[----:B------:R-:W-:Y:S08]  /*cd20*/  HMMA.16816.F32 R104, R100, R116, RZ ;  /* 0x000000746468723c */ /* 0x000ff000000018ff */
[C---:B-1----:R-:W-:Y:S08]  /*cd30*/  HMMA.16816.F32 R12, R16.reuse, R4, R12 ;  /* 0x00000004100c723c */ /* 0x042ff0000000180c */
[----:B------:R-:W-:Y:S01]  /*cd40*/  HMMA.16816.F32 R32, R16, R6, R32 ;  /* 0x000000061020723c */ /* 0x000fe20000001820 */
[----:B------:R-:W1:Y:S07]  /*cd50*/  LDSM.16.M88.4 R4, [R2+0x4400] ;  /* 0x004400000204783b */ /* 0x000e6e0000000200 */
[----:B------:R-:W-:Y:S01]  /*cd60*/  HMMA.16816.F32 R100, R100, R118, RZ ;  /* 0x000000766464723c */ /* 0x000fe200000018ff */
        /* <DEDUP_REMOVED lines=10> */
[----:B------:R-:W5:Y:S03]  /*ce10*/  LDSM.16.M88.4 R16, [R2+0x5000] ;  /* 0x005000000210783b */ /* 0x000f660000000200 */
        /* <DEDUP_REMOVED lines=11> */
[----:B------:R-:W3:Y:S07]  /*ced0*/  LDSM.16.M88.4 R116, [R131+0x4800] ;  /* 0x004800008374783b */ /* 0x000eee0000000200 */
[C---:B-----5:R-:W-:Y:S08]  /*cee0*/  HMMA.16816.F32 R12, R20.reuse, R16, R12 ;  /* 0x00000010140c723c */ /* 0x060ff0000000180c */
[----:B------:R-:W-:Y:S01]  /*cef0*/  HMMA.16816.F32 R32, R20, R18, R32 ;  /* 0x000000121420723c */ /* 0x000fe20000001820 */
[----:B------:R-:W-:Y:S07]  /*cf00*/  LDSM.16.M88.4 R16, [R131+0x5400] ;  /* 0x005400008310783b */ /* 0x000fee0000000200 */
[----:B------:R-:W-:Y:S08]  /*cf10*/  HMMA.16816.F32 R28, R96, R92, R28 ;  /* 0x0000005c601c723c */ /* 0x000ff0000000181c */
[C---:B-1----:R-:W-:Y:S08]  /*cf20*/  HMMA.16816.F32 R12, R8.reuse, R4, R12 ;  /* 0x00000004080c723c */ /* 0x042ff0000000180c */
[----:B------:R-:W-:Y:S01]  /*cf30*/  HMMA.16816.F32 R32, R8, R6, R32 ;  /* 0x000000060820723c */ /* 0x000fe20000001820 */
[----:B------:R-:W1:Y:S07]  /*cf40*/  LDSM.16.M88.4 R4, [R2+0x4c00] ;  /* 0x004c00000204783b */ /* 0x000e6e0000000200 */
[----:B---3--:R-:W-:Y:S08]  /*cf50*/  HMMA.16816.F32 R112, R96, R116, R112 ;  /* 0x000000746070723c */ /* 0x008ff00000001870 */
[----:B------:R-:W-:Y:S08]  /*cf60*/  HMMA.16816.F32 R28, R20, R124, R28 ;  /* 0x0000007c141c723c */ /* 0x000ff0000000181c */
[C---:B------:R-:W-:Y:S01]  /*cf70*/  HMMA.16816.F32 R24, R96.reuse, R94, R24 ;  /* 0x0000005e6018723c */ /* 0x040fe20000001818 */
[----:B------:R-:W-:Y:S04]  /*cf80*/  LDSM.16.M88.4 R92, [R131+0x4c00] ;  /* 0x004c0000835c783b */ /* 0x000fe80000000200 */
[-C--:B--2---:R-:W-:Y:S01]  /*cf90*/  FMUL.FTZ R116, R12, R130.reuse ;  /* 0x000000820c747220 */ /* 0x084fe20000410000 */
[-C--:B------:R-:W-:Y:S01]  /*cfa0*/  FMUL.FTZ R117, R13, R130.reuse ;  /* 0x000000820d757220 */ /* 0x080fe20000410000 */
[-C--:B------:R-:W-:Y:S01]  /*cfb0*/  FMUL.FTZ R124, R14, R130.reuse ;  /* 0x000000820e7c7220 */ /* 0x080fe20000410000 */
[-C--:B------:R-:W-:Y:S01]  /*cfc0*/  FMUL.FTZ R125, R15, R130.reuse ;  /* 0x000000820f7d7220 */ /* 0x080fe20000410000 */
[-C--:B------:R-:W-:Y:S01]  /*cfd0*/  FMUL.FTZ R32, R32, R130.reuse ;  /* 0x0000008220207220 */ /* 0x080fe20000410000 */
[----:B------:R-:W2:Y:S01]  /*cfe0*/  LDSM.16.M88.4 R12, [R2+0x5800] ;  /* 0x00580000020c783b */ /* 0x000ea20000000200 */
[----:B------:R-:W-:Y:S03]  /*cff0*/  HMMA.16816.F32 R108, R96, R118, R108 ;  /* 0x00000076606c723c */ /* 0x000fe6000000186c */
[-C--:B------:R-:W-:Y:S01]  /*d000*/  FMUL.FTZ R119, R33, R130.reuse ;  /* 0x0000008221777220 */ /* 0x080fe20000410000 */
[----:B------:R3:W4:Y:S04]  /*d010*/  MUFU.TANH R118, R32 ;  /* 0x0000002000767308 */ /* 0x0007280000002400 */
[----:B-1----:R-:W-:Y:S04]  /*d020*/  HMMA.16816.F32 R104, R120, R4, R104 ;  /* 0x000000047868723c */ /* 0x002fe80000001868 */
[----:B------:R-:W1:Y:S04]  /*d030*/  MUFU.TANH R116, R116 ;  /* 0x0000007400747308 */ /* 0x000e680000002400 */
[----:B------:R-:W-:Y:S05]  /*d040*/  HMMA.16816.F32 R24, R20, R126, R24 ;  /* 0x0000007e1418723c */ /* 0x000fea0000001818 */
[-C--:B------:R-:W-:Y:S01]  /*d050*/  FMUL.FTZ R126, R34, R130.reuse ;  /* 0x00000082227e7220 */ /* 0x080fe20000410000 */
[-C--:B------:R-:W-:Y:S01]  /*d060*/  FMUL.FTZ R127, R35, R130.reuse ;  /* 0x00000082237f7220 */ /* 0x080fe20000410000 */
[----:B------:R-:W1:Y:S01]  /*d070*/  MUFU.TANH R117, R117 ;  /* 0x0000007500757308 */ /* 0x000e620000002400 */
[----:B---3--:R3:W-:Y:S01]  /*d080*/  LDSM.16.M88.4 R32, [R2+0x5c00] ;  /* 0x005c00000220783b */ /* 0x0087e20000000200 */
[----:B------:R-:W-:Y:S06]  /*d090*/  HMMA.16816.F32 R100, R120, R6, R100 ;  /* 0x000000067864723c */ /* 0x000fec0000001864 */
[----:B------:R-:W1:Y:S02]  /*d0a0*/  MUFU.TANH R124, R124 ;  /* 0x0000007c007c7308 */ /* 0x000e640000002400 */
[C---:B------:R-:W-:Y:S06]  /*d0b0*/  HMMA.16816.F32 R28, R8.reuse, R16, R28 ;  /* 0x00000010081c723c */ /* 0x040fec000000181c */
[----:B------:R-:W1:Y:S02]  /*d0c0*/  MUFU.TANH R125, R125 ;  /* 0x0000007d007d7308 */ /* 0x000e640000002400 */
[----:B------:R-:W-:Y:S01]  /*d0d0*/  HMMA.16816.F32 R24, R8, R18, R24 ;  /* 0x000000120818723c */ /* 0x000fe20000001818 */
[----:B------:R-:W5:Y:S05]  /*d0e0*/  LDSM.16.M88.4 R16, [R131+0x5800] ;  /* 0x005800008310783b */ /* 0x000f6a0000000200 */
[----:B------:R-:W1:Y:S02]  /*d0f0*/  MUFU.TANH R119, R119 ;  /* 0x0000007700777308 */ /* 0x000e640000002400 */
[C---:B--2---:R-:W-:Y:S05]  /*d100*/  HMMA.16816.F32 R112, R20.reuse, R12, R112 ;  /* 0x0000000c1470723c */ /* 0x044fea0000001870 */
[-C--:B------:R-:W-:Y:S01]  /*d110*/  FMUL.FTZ R5, R29, R130.reuse ;  /* 0x000000821d057220 */ /* 0x080fe20000410000 */
[-C--:B------:R-:W-:Y:S01]  /*d120*/  FMUL.FTZ R4, R28, R130.reuse ;  /* 0x000000821c047220 */ /* 0x080fe20000410000 */
[-C--:B------:R-:W-:Y:S01]  /*d130*/  FMUL.FTZ R29, R31, R130.reuse ;  /* 0x000000821f1d7220 */ /* 0x080fe20000410000 */
[----:B------:R-:W-:Y:S01]  /*d140*/  FMUL.FTZ R28, R30, R130 ;  /* 0x000000821e1c7220 */ /* 0x000fe20000410000 */
[----:B------:R-:W2:Y:S01]  /*d150*/  MUFU.TANH R126, R126 ;  /* 0x0000007e007e7308 */ /* 0x000ea20000002400 */
[----:B------:R-:W-:Y:S01]  /*d160*/  HMMA.16816.F32 R108, R20, R14, R108 ;  /* 0x0000000e146c723c */ /* 0x000fe2000000186c */
[----:B------:R-:W4:Y:S01]  /*d170*/  LDSM.16.M88.4 R12, [R131+0x5c00] ;  /* 0x005c0000830c783b */ /* 0x000f220000000200 */
[----:B------:R-:W-:-:S04]  /*d180*/  DEPBAR.LE SB0, 0x0 ;  /* 0x000080000000791a */ /* 0x000fc80000000000 */
[-C--:B------:R-:W-:Y:S01]  /*d190*/  FMUL.FTZ R24, R24, R130.reuse ;  /* 0x0000008218187220 */ /* 0x080fe20000410000 */
[-C--:B------:R-:W-:Y:S01]  /*d1a0*/  FMUL.FTZ R7, R27, R130.reuse ;  /* 0x000000821b077220 */ /* 0x080fe20000410000 */
[C---:B------:R-:W-:Y:S05]  /*d1b0*/  HMMA.16816.F32 R104, R96.reuse, R92, R104 ;  /* 0x0000005c6068723c */ /* 0x040fea0000001868 */
[----:B------:R-:W-:Y:S01]  /*d1c0*/  IADD3 R93, PT, PT, R91, -0x2, RZ ;  /* 0xfffffffe5b5d7810 */ /* 0x000fe20007ffe0ff */
[----:B---3--:R3:W1:Y:S01]  /*d1d0*/  MUFU.TANH R2, R24 ;  /* 0x0000001800027308 */ /* 0x0086620000002400 */
[----:B------:R-:W-:Y:S02]  /*d1e0*/  FMUL.FTZ R6, R26, R130 ;  /* 0x000000821a067220 */ /* 0x000fe40000410000 */
[----:B------:R-:W-:Y:S01]  /*d1f0*/  ISETP.GT.AND P3, PT, R93, R138, PT ;  /* 0x0000008a5d00720c */ /* 0x000fe20003f64270 */
[----:B------:R-:W-:Y:S04]  /*d200*/  HMMA.16816.F32 R100, R96, R94, R100 ;  /* 0x0000005e6064723c */ /* 0x000fe80000001864 */
[----:B------:R-:W1:Y:S04]  /*d210*/  MUFU.TANH R127, R127 ;  /* 0x0000007f007f7308 */ /* 0x000e680000002400 */
[----:B-----5:R-:W-:Y:S05]  /*d220*/  HMMA.16816.F32 R112, R8, R16, R112 ;  /* 0x000000100870723c */ /* 0x020fea0000001870 */
[-C--:B------:R-:W-:Y:S01]  /*d230*/  FMUL.FTZ R16, R25, R130.reuse ;  /* 0x0000008219107220 */ /* 0x080fe20000410000 */
[----:B------:R-:W1:Y:S02]  /*d240*/  MUFU.TANH R4, R4 ;  /* 0x0000000400047308 */ /* 0x000e640000002400 */
[C---:B------:R-:W-:Y:S06]  /*d250*/  HMMA.16816.F32 R104, R20.reuse, R32, R104 ;  /* 0x000000201468723c */ /* 0x040fec0000001868 */
[----:B------:R-:W1:Y:S02]  /*d260*/  MUFU.TANH R5, R5 ;  /* 0x0000000500057308 */ /* 0x000e640000002400 */
[----:B------:R-:W-:Y:S06]  /*d270*/  HMMA.16816.F32 R100, R20, R34, R100 ;  /* 0x000000221464723c */ /* 0x000fec0000001864 */
[----:B------:R-:W1:Y:S01]  /*d280*/  MUFU.TANH R28, R28 ;  /* 0x0000001c001c7308 */ /* 0x000e620000002400 */
[-C--:B------:R-:W-:Y:S01]  /*d290*/  FMUL.FTZ R17, R112, R130.reuse ;  /* 0x0000008270117220 */ /* 0x080fe20000410000 */
[-C--:B---3--:R-:W-:Y:S01]  /*d2a0*/  FMUL.FTZ R24, R114, R130.reuse ;  /* 0x0000008272187220 */ /* 0x088fe20000410000 */
[C---:B------:R-:W-:Y:S05]  /*d2b0*/  HMMA.16816.F32 R108, R8.reuse, R18, R108 ;  /* 0x00000012086c723c */ /* 0x040fea000000186c */
[-C--:B------:R-:W-:Y:S01]  /*d2c0*/  FMUL.FTZ R19, R113, R130.reuse ;  /* 0x0000008271137220 */ /* 0x080fe20000410000 */
[-C--:B------:R-:W-:Y:S01]  /*d2d0*/  FMUL.FTZ R18, R115, R130.reuse ;  /* 0x0000008273127220 */ /* 0x080fe20000410000 */
[----:B------:R-:W3:Y:S01]  /*d2e0*/  MUFU.TANH R29, R29 ;  /* 0x0000001d001d7308 */ /* 0x000ee20000002400 */
[C---:B----4-:R-:W-:Y:S07]  /*d2f0*/  HMMA.16816.F32 R104, R8.reuse, R12, R104 ;  /* 0x0000000c0868723c */ /* 0x050fee0000001868 */
        /* <DEDUP_REMOVED lines=37> */
[C---:B------:R-:W-:Y:S01]  /*d550*/  VIADD R26, R87.reuse, 0xffffff40 ;  /* 0xffffff40571a7836 */ /* 0x040fe20000000000 */
[----:B------:R-:W-:Y:S02]  /*d560*/  IADD3 R8, PT, PT, R87, -0x80, RZ ;  /* 0xffffff8057087810 */ /* 0x000fe40007ffe0ff */
[----:B------:R-:W3:Y:S02]  /*d570*/  LD.E.64 R98, desc[UR4][R84.64+0x20] ;  /* 0x0000200454627980 */ /* 0x000ee4000c101b00 */
[----:B------:R-:W-:Y:S02]  /*d580*/  IABS R20, R26 ;  /* 0x0000001a00147213 */ /* 0x000fe40000000000 */
[----:B------:R-:W-:Y:S02]  /*d590*/  IABS R14, R8 ;  /* 0x00000008000e7213 */ /* 0x000fe40000000000 */
[----:B--2---:R-:W-:-:S02]  /*d5a0*/  IABS R10, R15 ;  /* 0x0000000f000a7213 */ /* 0x004fc40000000000 */
[-C--:B------:R-:W-:Y:S02]  /*d5b0*/  IABS R87, R15.reuse ;  /* 0x0000000f00577213 */ /* 0x080fe40000000000 */
[----:B------:R-:W2:Y:S01]  /*d5c0*/  I2F.RP R22, R10 ;  /* 0x0000000a00167306 */ /* 0x000ea20000209400 */
[----:B------:R-:W-:Y:S02]  /*d5d0*/  LOP3.LUT R26, R26, R15, RZ, 0x3c, !PT ;  /* 0x0000000f1a1a7212 */ /* 0x000fe400078e3cff */
[----:B------:R-:W-:Y:S02]  /*d5e0*/  IADD3 R87, PT, PT, RZ, -R87, RZ ;  /* 0x80000057ff577210 */ /* 0x000fe40007ffe0ff */
        /* <DEDUP_REMOVED lines=51> */
.L_x_10501:
        /* <DEDUP_REMOVED lines=8> */
.L_x_10502:
[----:B------:R-:W-:Y:S05]  /*d9a0*/  BSYNC.RECONVERGENT B0 ;  /* 0x0000000000007941 */ /* 0x000fea0003800200 */
.L_x_10500:
        /* <DEDUP_REMOVED lines=13> */
.L_x_10499:
[----:B------:R-:W-:Y:S05]  /*da80*/  BSYNC.RECONVERGENT B1 ;  /* 0x0000000000017941 */ /* 0x000fea0003800200 */
.L_x_10498:
[----:B------:R-:W3:Y:S01]  /*da90*/  LD.E R100, desc[UR4][R84.64+0xdc] ;  /* 0x0000dc0454647980 */ /* 0x000ee2000c101900 */
[C---:B------:R-:W-:Y:S02]  /*daa0*/  IMAD R30, R91.reuse, 0x40, R128 ;  /* 0x000000405b1e7824 */ /* 0x040fe400078e0280 */
[----:B------:R-:W-:Y:S02]  /*dab0*/  VIADD R96, R0, 0x6020 ;  /* 0x0000602000607836 */ /* 0x000fe40000000000 */
[C---:B------:R-:W-:Y:S02]  /*dac0*/  VIADD R10, R30.reuse, 0xffffff80 ;  /* 0xffffff801e0a7836 */ /* 0x040fe40000000000 */
[C---:B------:R-:W-:Y:S02]  /*dad0*/  VIADD R8, R30.reuse, 0xffffff81 ;  /* 0xffffff811e087836 */ /* 0x040fe40000000000 */
[----:B--2---:R-:W-:Y:S01]  /*dae0*/  VIADD R14, R30, 0xffffff89 ;  /* 0xffffff891e0e7836 */ /* 0x004fe20000000000 */
[----:B------:R-:W-:Y:S01]  /*daf0*/  ISETP.GE.AND P1, PT, R10, R157, PT ;  /* 0x0000009d0a00720c */ /* 0x000fe20003f26270 */
[----:B------:R-:W-:Y:S01]  /*db00*/  VIADD R20, R30, 0xffffff90 ;  /* 0xffffff901e147836 */ /* 0x000fe20000000000 */
[----:B------:R-:W-:Y:S01]  /*db10*/  ISETP.GE.AND P5, PT, R10, R156, PT ;  /* 0x0000009c0a00720c */ /* 0x000fe20003fa6270 */
[----:B------:R-:W-:Y:S01]  /*db20*/  VIADD R22, R30, 0xffffff91 ;  /* 0xffffff911e167836 */ /* 0x000fe20000000000 */
[----:B-1----:R-:W-:Y:S01]  /*db30*/  FSEL R15, R116, -INF , P1 ;  /* 0xff800000740f7808 */ /* 0x002fe20000800000 */
[----:B------:R-:W-:Y:S01]  /*db40*/  VIADD R26, R30, 0xffffffa0 ;  /* 0xffffffa01e1a7836 */ /* 0x000fe20000000000 */
[C---:B------:R-:W-:Y:S01]  /*db50*/  ISETP.GE.AND P0, PT, R10.reuse, R155, PT ;  /* 0x0000009b0a00720c */ /* 0x040fe20003f06270 */
[----:B------:R-:W-:Y:S01]  /*db60*/  @P3 VIADD R91, R91, 0xfffffffd ;  /* 0xfffffffd5b5b3836 */ /* 0x000fe20000000000 */
[----:B------:R-:W-:Y:S01]  /*db70*/  ISETP.GE.AND P6, PT, R10, R154, PT ;  /* 0x0000009a0a00720c */ /* 0x000fe20003fc6270 */
[----:B------:R-:W-:Y:S01]  /*db80*/  VIADD R10, R30, 0xffffff88 ;  /* 0xffffff881e0a7836 */ /* 0x000fe20000000000 */
[----:B------:R-:W-:-:S02]  /*db90*/  ISETP.GE.AND P1, PT, R8, R157, PT ;  /* 0x0000009d0800720c */ /* 0x000fc40003f26270 */
[----:B------:R-:W-:Y:S02]  /*dba0*/  FSEL R15, R15, -INF , !P5 ;  /* 0xff8000000f0f7808 */ /* 0x000fe40006800000 */
[C---:B------:R-:W-:Y:S02]  /*dbb0*/  ISETP.GE.AND P4, PT, R8.reuse, R156, PT ;  /* 0x0000009c0800720c */ /* 0x040fe40003f86270 */
[C---:B------:R-:W-:Y:S02]  /*dbc0*/  ISETP.GE.AND P2, PT, R8.reuse, R155, PT ;  /* 0x0000009b0800720c */ /* 0x040fe40003f46270 */
[----:B------:R-:W-:Y:S02]  /*dbd0*/  ISETP.GE.AND P5, PT, R8, R154, PT ;  /* 0x0000009a0800720c */ /* 0x000fe40003fa6270 */
[----:B------:R-:W-:Y:S02]  /*dbe0*/  FSEL R8, R124, -INF , P0 ;  /* 0xff8000007c087808 */ /* 0x000fe40000000000 */
[----:B------:R-:W-:-:S02]  /*dbf0*/  FSEL R34, R117, -INF , P1 ;  /* 0xff80000075227808 */ /* 0x000fc40000800000 */
[----:B------:R-:W-:Y:S02]  /*dc00*/  ISETP.GE.AND P0, PT, R10, R157, PT ;  /* 0x0000009d0a00720c */ /* 0x000fe40003f06270 */
[----:B------:R-:W-:Y:S02]  /*dc10*/  FSEL R8, R8, -INF , !P6 ;  /* 0xff80000008087808 */ /* 0x000fe40007000000 */
[----:B------:R-:W-:Y:S02]  /*dc20*/  FSEL R34, R34, -INF , !P4 ;  /* 0xff80000022227808 */ /* 0x000fe40006000000 */
[C---:B------:R-:W-:Y:S02]  /*dc30*/  ISETP.GE.AND P6, PT, R10.reuse, R156, PT ;  /* 0x0000009c0a00720c */ /* 0x040fe40003fc6270 */
[C---:B------:R-:W-:Y:S02]  /*dc40*/  ISETP.GE.AND P1, PT, R10.reuse, R155, PT ;  /* 0x0000009b0a00720c */ /* 0x040fe40003f26270 */
[----:B------:R-:W-:-:S02]  /*dc50*/  ISETP.GE.AND P4, PT, R10, R154, PT ;  /* 0x0000009a0a00720c */ /* 0x000fc40003f86270 */
[----:B------:R-:W-:Y:S02]  /*dc60*/  FSEL R10, R125, -INF , P2 ;  /* 0xff8000007d0a7808 */ /* 0x000fe40001000000 */
[----:B------:R-:W-:Y:S02]  /*dc70*/  FSEL R90, R118, -INF , P0 ;  /* 0xff800000765a7808 */ /* 0x000fe40000000000 */
[----:B------:R-:W-:Y:S02]  /*dc80*/  ISETP.GE.AND P2, PT, R14, R157, PT ;  /* 0x0000009d0e00720c */ /* 0x000fe40003f46270 */
[----:B------:R-:W-:Y:S02]  /*dc90*/  FSEL R10, R10, -INF , !P5 ;  /* 0xff8000000a0a7808 */ /* 0x000fe40006800000 */
[----:B------:R-:W-:Y:S02]  /*dca0*/  FSEL R90, R90, -INF , !P6 ;  /* 0xff8000005a5a7808 */ /* 0x000fe40007000000 */
[----:B------:R-:W-:-:S02]  /*dcb0*/  ISETP.GE.AND P5, PT, R14, R156, PT ;  /* 0x0000009c0e00720c */ /* 0x000fc40003fa6270 */
[C---:B------:R-:W-:Y:S02]  /*dcc0*/  ISETP.GE.AND P0, PT, R14.reuse, R155, PT ;  /* 0x0000009b0e00720c */ /* 0x040fe40003f06270 */
[----:B------:R-:W-:Y:S02]  /*dcd0*/  ISETP.GE.AND P6, PT, R14, R154, PT ;  /* 0x0000009a0e00720c */ /* 0x000fe40003fc6270 */
[----:B------:R-:W-:Y:S02]  /*dce0*/  FSEL R14, R126, -INF , P1 ;  /* 0xff8000007e0e7808 */ /* 0x000fe40000800000 */
[----:B------:R-:W-:Y:S02]  /*dcf0*/  FSEL R92, R119, -INF , P2 ;  /* 0xff800000775c7808 */ /* 0x000fe40001000000 */
[----:B------:R-:W-:Y:S02]  /*dd00*/  FSEL R14, R14, -INF , !P4 ;  /* 0xff8000000e0e7808 */ /* 0x000fe40006000000 */
[----:B------:R-:W-:-:S02]  /*dd10*/  FSEL R92, R92, -INF , !P5 ;  /* 0xff8000005c5c7808 */ /* 0x000fc40006800000 */
        /* <DEDUP_REMOVED lines=8> */
[----:B------:R-:W-:Y:S01]  /*dda0*/  FSEL R160, R28, -INF , P2 ;  /* 0xff8000001ca07808 */ /* 0x000fe20001000000 */
[----:B------:R-:W-:Y:S01]  /*ddb0*/  VIADD R28, R30, 0xffffff99 ;  /* 0xffffff991e1c7836 */ /* 0x000fe20000000000 */
[----:B------:R-:W-:Y:S02]  /*ddc0*/  FSEL R4, R127, -INF , !P6 ;  /* 0xff8000007f047808 */ /* 0x000fe40007000000 */
[C---:B------:R-:W-:Y:S02]  /*ddd0*/  ISETP.GE.AND P1, PT, R22.reuse, R155, PT ;  /* 0x0000009b1600720c */ /* 0x040fe40003f26270 */
[----:B------:R-:W-:Y:S02]  /*dde0*/  ISETP.GE.AND P6, PT, R22, R156, PT ;  /* 0x0000009c1600720c */ /* 0x000fe40003fc6270 */
[----:B------:R-:W-:-:S02]  /*ddf0*/  ISETP.GE.AND P2, PT, R20, R157, PT ;  /* 0x0000009d1400720c */ /* 0x000fc40003f46270 */
[----:B------:R-:W-:Y:S02]  /*de00*/  FSEL R5, R5, -INF , P0 ;  /* 0xff80000005057808 */ /* 0x000fe40000000000 */
[----:B------:R-:W-:Y:S02]  /*de10*/  FSEL R98, R98, -INF , !P4 ;  /* 0xff80000062627808 */ /* 0x000fe40006000000 */
[----:B------:R-:W-:Y:S02]  /*de20*/  ISETP.GE.AND P0, PT, R20, R155, PT ;  /* 0x0000009b1400720c */ /* 0x000fe40003f06270 */
[----:B------:R-:W-:Y:S02]  /*de30*/  ISETP.GE.AND P4, PT, R22, R154, PT ;  /* 0x0000009a1600720c */ /* 0x000fe40003f86270 */
[----:B------:R-:W-:Y:S02]  /*de40*/  FSEL R160, R160, -INF , !P5 ;  /* 0xff800000a0a07808 */ /* 0x000fe40006800000 */
[----:B------:R-:W-:-:S02]  /*de50*/  FSEL R29, R29, -INF , P1 ;  /* 0xff8000001d1d7808 */ /* 0x000fc40000800000 */
[----:B------:R-:W-:Y:S02]  /*de60*/  ISETP.GE.AND P5, PT, R20, R156, PT ;  /* 0x0000009c1400720c */ /* 0x000fe40003fa6270 */
[----:B------:R-:W-:Y:S01]  /*de70*/  FSEL R22, R5, -INF , !P6 ;  /* 0xff80000005167808 */ /* 0x000fe20007000000 */
[----:B------:R-:W-:Y:S01]  /*de80*/  VIADD R5, R30, 0xffffffa1 ;  /* 0xffffffa11e057836 */ /* 0x000fe20000000000 */
[----:B------:R-:W-:Y:S02]  /*de90*/  ISETP.GE.AND P1, PT, R28, R157, PT ;  /* 0x0000009d1c00720c */ /* 0x000fe40003f26270 */
[----:B------:R-:W-:Y:S02]  /*dea0*/  FSEL R2, R2, -INF , P2 ;  /* 0xff80000002027808 */ /* 0x000fe40001000000 */
[----:B------:R-:W-:Y:S02]  /*deb0*/  ISETP.GE.AND P2, PT, R28, R155, PT ;  /* 0x0000009b1c00720c */ /* 0x000fe40003f46270 */
[----:B------:R-:W-:-:S02]  /*dec0*/  ISETP.GE.AND P6, PT, R20, R154, PT ;  /* 0x0000009a1400720c */ /* 0x000fc40003fc6270 */
[----:B------:R-:W-:Y:S02]  /*ded0*/  FSEL R6, R6, -INF , P0 ;  /* 0xff80000006067808 */ /* 0x000fe40000000000 */
[----:B------:R-:W-:Y:S02]  /*dee0*/  FSEL R112, R29, -INF , !P4 ;  /* 0xff8000001d707808 */ /* 0x000fe40006000000 */
[----:B------:R-:W-:Y:S02]  /*def0*/  ISETP.GE.AND P0, PT, R26, R157, PT ;  /* 0x0000009d1a00720c */ /* 0x000fe40003f06270 */
[----:B------:R-:W-:Y:S02]  /*df00*/  ISETP.GE.AND P4, PT, R28, R156, PT ;  /* 0x0000009c1c00720c */ /* 0x000fe40003f86270 */
[----:B------:R-:W-:Y:S01]  /*df10*/  FSEL R20, R2, -INF , !P5 ;  /* 0xff80000002147808 */ /* 0x000fe20006800000 */
[----:B------:R-:W-:Y:S01]  /*df20*/  VIADD R2, R30, 0xffffffa8 ;  /* 0xffffffa81e027836 */ /* 0x000fe20000000000 */
[----:B------:R-:W-:-:S02]  /*df30*/  FSEL R16, R16, -INF , P1 ;  /* 0xff80000010107808 */ /* 0x000fc40000800000 */
[----:B------:R-:W-:Y:S02]  /*df40*/  ISETP.GE.AND P5, PT, R28, R154, PT ;  /* 0x0000009a1c00720c */ /* 0x000fe40003fa6270 */
[----:B------:R-:W-:Y:S02]  /*df50*/  ISETP.GE.AND P1, PT, R26, R155, PT ;  /* 0x0000009b1a00720c */ /* 0x000fe40003f26270 */
[----:B------:R-:W-:Y:S02]  /*df60*/  FSEL R7, R7, -INF , P2 ;  /* 0xff80000007077808 */ /* 0x000fe40001000000 */
[----:B------:R-:W-:Y:S01]  /*df70*/  FSEL R116, R6, -INF , !P6 ;  /* 0xff80000006747808 */ /* 0x000fe20007000000 */
[----:B------:R-:W-:Y:S01]  /*df80*/  VIADD R6, R30, 0xffffffb9 ;  /* 0xffffffb91e067836 */ /* 0x000fe20000000000 */
[----:B------:R-:W-:Y:S02]  /*df90*/  ISETP.GE.AND P2, PT, R5, R157, PT ;  /* 0x0000009d0500720c */ /* 0x000fe40003f46270 */
[----:B------:R-:W-:-:S02]  /*dfa0*/  ISETP.GE.AND P6, PT, R26, R156, PT ;  /* 0x0000009c1a00720c */ /* 0x000fc40003fc6270 */
[----:B------:R-:W-:Y:S02]  /*dfb0*/  FSEL R17, R17, -INF , P0 ;  /* 0xff80000011117808 */ /* 0x000fe40000000000 */
[----:B------:R-:W-:Y:S02]  /*dfc0*/  FSEL R108, R16, -INF , !P4 ;  /* 0xff800000106c7808 */ /* 0x000fe40006000000 */
[----:B------:R-:W-:Y:S02]  /*dfd0*/  ISETP.GE.AND P4, PT, R26, R154, PT ;  /* 0x0000009a1a00720c */ /* 0x000fe40003f86270 */
[----:B------:R-:W-:Y:S02]  /*dfe0*/  FSEL R120, R7, -INF , !P5 ;  /* 0xff80000007787808 */ /* 0x000fe40006800000 */
[----:B------:R-:W-:Y:S02]  /*dff0*/  FSEL R24, R24, -INF , P1 ;  /* 0xff80000018187808 */ /* 0x000fe40000800000 */
[----:B------:R-:W-:-:S02]  /*e000*/  ISETP.GE.AND P5, PT, R5, R156, PT ;  /* 0x0000009c0500720c */ /* 0x000fc40003fa6270 */
[----:B------:R-:W-:Y:S02]  /*e010*/  ISETP.GE.AND P0, PT, R5, R155, PT ;  /* 0x0000009b0500720c */ /* 0x000fe40003f06270 */
[----:B------:R-:W-:Y:S02]  /*e020*/  ISETP.GE.AND P1, PT, R2, R157, PT ;  /* 0x0000009d0200720c */ /* 0x000fe40003f26270 */
[----:B------:R-:W-:Y:S02]  /*e030*/  FSEL R19, R19, -INF , P2 ;  /* 0xff80000013137808 */ /* 0x000fe40001000000 */
[----:B------:R-:W-:Y:S02]  /*e040*/  FSEL R26, R17, -INF , !P6 ;  /* 0xff800000111a7808 */ /* 0x000fe40007000000 */
[----:B------:R-:W-:Y:S01]  /*e050*/  ISETP.GE.AND P6, PT, R5, R154, PT ;  /* 0x0000009a0500720c */ /* 0x000fe20003fc6270 */
[----:B------:R-:W-:Y:S01]  /*e060*/  VIADD R5, R30, 0xffffffa9 ;  /* 0xffffffa91e057836 */ /* 0x000fe20000000000 */
[----:B------:R-:W-:-:S02]  /*e070*/  FSEL R134, R24, -INF , !P4 ;  /* 0xff80000018867808 */ /* 0x000fc40006000000 */
        /* <DEDUP_REMOVED lines=9> */
[----:B------:R-:W-:Y:S01]  /*e110*/  FSEL R158, R12, -INF , !P4 ;  /* 0xff8000000c9e7808 */ /* 0x000fe20006000000 */
[----:B------:R-:W-:Y:S01]  /*e120*/  LDSM.16.MT88.4 R16, [R0+0x7000] ;  /* 0x007000000010783b */ /* 0x000fe20000004200 */
[C---:B------:R-:W-:Y:S02]  /*e130*/  ISETP.GE.AND P6, PT, R5.reuse, R156, PT ;  /* 0x0000009c0500720c */ /* 0x040fe40003fc6270 */
[C---:B------:R-:W-:Y:S02]  /*e140*/  ISETP.GE.AND P1, PT, R5.reuse, R155, PT ;  /* 0x0000009b0500720c */ /* 0x040fe40003f26270 */
[----:B------:R-:W-:Y:S01]  /*e150*/  ISETP.GE.AND P4, PT, R5, R154, PT ;  /* 0x0000009a0500720c */ /* 0x000fe20003f86270 */
[----:B------:R-:W-:Y:S01]  /*e160*/  VIADD R5, R30, 0xffffffb1 ;  /* 0xffffffb11e057836 */ /* 0x000fe20000000000 */
[----:B------:R-:W-:-:S02]  /*e170*/  FSEL R25, R25, -INF , P2 ;  /* 0xff80000019197808 */ /* 0x000fc40001000000 */
[----:B------:R-:W-:Y:S02]  /*e180*/  ISETP.GE.AND P2, PT, R2, R157, PT ;  /* 0x0000009d0200720c */ /* 0x000fe40003f46270 */
[----:B------:R-:W-:Y:S02]  /*e190*/  FSEL R23, R23, -INF , P0 ;  /* 0xff80000017177808 */ /* 0x000fe40000000000 */
[----:B------:R-:W-:Y:S02]  /*e1a0*/  FMNMX3.FTZ R7, R86, R15, R34, !PT ;  /* 0x0000000f56077276 */ /* 0x000fe40007810022 */
[----:B------:R-:W-:Y:S02]  /*e1b0*/  FSEL R21, R21, -INF , P1 ;  /* 0xff80000015157808 */ /* 0x000fe40000800000 */
[----:B------:R-:W-:Y:S02]  /*e1c0*/  ISETP.GE.AND P1, PT, R5, R157, PT ;  /* 0x0000009d0500720c */ /* 0x000fe40003f26270 */
[----:B------:R-:W-:-:S02]  /*e1d0*/  FSEL R118, R13, -INF , P2 ;  /* 0xff8000000d767808 */ /* 0x000fc40001000000 */
[----:B------:R-:W-:Y:S02]  /*e1e0*/  FSEL R130, R25, -INF , !P5 ;  /* 0xff80000019827808 */ /* 0x000fe40006800000 */
[----:B------:R-:W-:Y:S02]  /*e1f0*/  FSEL R122, R23, -INF , !P6 ;  /* 0xff800000177a7808 */ /* 0x000fe40007000000 */
[----:B------:R-:W-:Y:S02]  /*e200*/  FMNMX3.FTZ R13, R7, R90, R92, !PT ;  /* 0x0000005a070d7276 */ /* 0x000fe4000781005c */
[C---:B------:R-:W-:Y:S02]  /*e210*/  ISETP.GE.AND P5, PT, R2.reuse, R156, PT ;  /* 0x0000009c0200720c */ /* 0x040fe40003fa6270 */
[C---:B------:R-:W-:Y:S02]  /*e220*/  ISETP.GE.AND P0, PT, R2.reuse, R155, PT ;  /* 0x0000009b0200720c */ /* 0x040fe40003f06270 */
[----:B------:R-:W-:Y:S01]  /*e230*/  ISETP.GE.AND P6, PT, R2, R154, PT ;  /* 0x0000009a0200720c */ /* 0x000fe20003fc6270 */
[----:B------:R-:W-:Y:S01]  /*e240*/  VIADD R2, R30, 0xffffffb8 ;  /* 0xffffffb81e027836 */ /* 0x000fe20000000000 */
[----:B------:R-:W-:-:S02]  /*e250*/  FMNMX3.FTZ R7, R3, R8, R10, !PT ;  /* 0x0000000803077276 */ /* 0x000fc4000781000a */
[----:B------:R-:W-:Y:S02]  /*e260*/  FSEL R126, R21, -INF , !P4 ;  /* 0xff800000157e7808 */ /* 0x000fe40006000000 */
[----:B------:R-:W-:Y:S02]  /*e270*/  ISETP.GE.AND P4, PT, R5, R156, PT ;  /* 0x0000009c0500720c */ /* 0x000fe40003f86270 */
[----:B------:R-:W-:Y:S02]  /*e280*/  FSEL R27, R27, -INF , P1 ;  /* 0xff8000001b1b7808 */ /* 0x000fe40000800000 */
[----:B------:R-:W-:Y:S02]  /*e290*/  FMNMX3.FTZ R7, R7, R14, R4, !PT ;  /* 0x0000000e07077276 */ /* 0x000fe40007810004 */
[----:B------:R-:W-:Y:S02]  /*e2a0*/  ISETP.GE.AND P1, PT, R2, R157, PT ;  /* 0x0000009d0200720c */ /* 0x000fe40003f26270 */
[----:B------:R-:W-:-:S02]  /*e2b0*/  FSEL R30, R27, -INF , !P4 ;  /* 0xff8000001b1e7808 */ /* 0x000fc40006000000 */
[----:B------:R-:W-:Y:S02]  /*e2c0*/  FMNMX3.FTZ R13, R13, R98, R22, !PT ;  /* 0x000000620d0d7276 */ /* 0x000fe40007810016 */
[----:B------:R-:W-:Y:S02]  /*e2d0*/  ISETP.GE.AND P4, PT, R6, R157, PT ;  /* 0x0000009d0600720c */ /* 0x000fe40003f86270 */
[----:B------:R-:W-:Y:S02]  /*e2e0*/  FMNMX3.FTZ R7, R7, R160, R112, !PT ;  /* 0x000000a007077276 */ /* 0x000fe40007810070 */
[----:B------:R-:W-:Y:S02]  /*e2f0*/  FSEL R118, R118, -INF , !P5 ;  /* 0xff80000076767808 */ /* 0x000fe40006800000 */
[----:B------:R-:W-:Y:S02]  /*e300*/  FSEL R28, R32, -INF , P1 ;  /* 0xff800000201c7808 */ /* 0x000fe40000800000 */
[----:B------:R-:W-:-:S02]  /*e310*/  ISETP.GE.AND P5, PT, R2, R156, PT ;  /* 0x0000009c0200720c */ /* 0x000fc40003fa6270 */
[----:B------:R-:W-:Y:S02]  /*e320*/  FMNMX3.FTZ R13, R13, R20, R108, !PT ;  /* 0x000000140d0d7276 */ /* 0x000fe4000781006c */
[----:B------:R-:W-:Y:S02]  /*e330*/  ISETP.GE.AND P1, PT, R6, R156, PT ;  /* 0x0000009c0600720c */ /* 0x000fe40003f26270 */
[----:B------:R-:W-:Y:S02]  /*e340*/  FSEL R33, R33, -INF , P4 ;  /* 0xff80000021217808 */ /* 0x000fe40002000000 */
[----:B------:R-:W-:Y:S02]  /*e350*/  ISETP.GE.AND P2, PT, R5, R155, PT ;  /* 0x0000009b0500720c */ /* 0x000fe40003f46270 */
[----:B------:R-:W-:Y:S02]  /*e360*/  FMNMX3.FTZ R7, R7, R116, R120, !PT ;  /* 0x0000007407077276 */ /* 0x000fe40007810078 */
[----:B------:R-:W-:-:S02]  /*e370*/  FMNMX3.FTZ R13, R13, R26, R24, !PT ;  /* 0x0000001a0d0d7276 */ /* 0x000fc40007810018 */
[----:B------:R-:W-:Y:S02]  /*e380*/  FSEL R28, R28, -INF , !P5 ;  /* 0xff8000001c1c7808 */ /* 0x000fe40006800000 */
[----:B------:R-:W-:Y:S02]  /*e390*/  FSEL R114, R33, -INF , !P1 ;  /* 0xff80000021727808 */ /* 0x000fe40004800000 */
[----:B------:R-:W-:Y:S02]  /*e3a0*/  FSEL R9, R9, -INF , P0 ;  /* 0xff80000009097808 */ /* 0x000fe40000000000 */
[----:B------:R-:W-:Y:S02]  /*e3b0*/  ISETP.GE.AND P5, PT, R5, R154, PT ;  /* 0x0000009a0500720c */ /* 0x000fe40003fa6270 */
[-C--:B------:R-:W-:Y:S02]  /*e3c0*/  ISETP.GE.AND P1, PT, R2, R155.reuse, PT ;  /* 0x0000009b0200720c */ /* 0x080fe40003f26270 */
        /* <DEDUP_REMOVED lines=10> */
[----:B------:R-:W-:Y:S02]  /*e470*/  FMNMX3.FTZ R7, R7, R130, R126, !PT ;  /* 0x0000008207077276 */ /* 0x000fe4000781007e */
[----:B------:R-:W-:Y:S02]  /*e480*/  FMNMX3.FTZ R13, R13, R118, R30, !PT ;  /* 0x000000760d0d7276 */ /* 0x000fe4000781001e */
[----:B------:R-:W-:-:S02]  /*e490*/  FSEL R104, R31, -INF , !P4 ;  /* 0xff8000001f687808 */ /* 0x000fc40006000000 */
        /* <DEDUP_REMOVED lines=10> */
[----:B-1----:R-:W-:Y:S02]  /*e540*/  FMNMX.FTZ R32, R7, R32, !PT ;  /* 0x0000002007207209 */ /* 0x002fe40007810000 */
[----:B--2---:R-:W-:-:S03]  /*e550*/  FMNMX.FTZ R2, R5, R2, !PT ;  /* 0x0000000205027209 */ /* 0x004fc60007810000 */
[----:B---3--:R-:W-:Y:S01]  /*e560*/  FMUL.FTZ R105, R100, R32 ;  /* 0x0000002064697220 */ /* 0x008fe20000410000 */
[----:B------:R-:W1:Y:S01]  /*e570*/  S2R R5, SR_TID.X ;  /* 0x0000000000057919 */ /* 0x000e620000002100 */
[----:B------:R-:W-:Y:S01]  /*e580*/  FSETP.NEU.FTZ.AND P1, PT, R32, -INF , PT ;  /* 0xff8000002000780b */ /* 0x000fe20003f3d000 */
[----:B------:R-:W-:Y:S01]  /*e590*/  FMUL.FTZ R97, R100, R2 ;  /* 0x0000000264617220 */ /* 0x000fe20000410000 */
[C---:B------:R-:W-:Y:S02]  /*e5a0*/  FSETP.NEU.FTZ.AND P0, PT, R2.reuse, -INF , PT ;  /* 0xff8000000200780b */ /* 0x040fe40003f1d000 */
[----:B------:R-:W-:Y:S02]  /*e5b0*/  FSEL R105, R105, RZ, P1 ;  /* 0x000000ff69697208 */ /* 0x000fe40000800000 */
[----:B------:R-:W-:Y:S02]  /*e5c0*/  FSEL R97, R97, RZ, P0 ;  /* 0x000000ff61617208 */ /* 0x000fe40000000000 */
[----:B------:R-:W-:Y:S01]  /*e5d0*/  FSEL R6, R2, RZ, P0 ;  /* 0x000000ff02067208 */ /* 0x000fe20000000000 */
[-CC-:B------:R-:W-:Y:S01]  /*e5e0*/  FFMA.FTZ R87, R34, R100.reuse, -R105.reuse ;  /* 0x0000006422577223 */ /* 0x180fe20000010869 */
[-CC-:B------:R-:W-:Y:S01]  /*e5f0*/  FFMA.FTZ R35, R92, R100.reuse, -R105.reuse ;  /* 0x000000645c237223 */ /* 0x180fe20000010869 */
[-C--:B------:R-:W-:Y:S01]  /*e600*/  FFMA.FTZ R94, R15, R100.reuse, -R105 ;  /* 0x000000640f5e7223 */ /* 0x080fe20000010869 */
[-CC-:B------:R-:W-:Y:S01]  /*e610*/  FFMA.FTZ R92, R8, R100.reuse, -R97.reuse ;  /* 0x00000064085c7223 */ /* 0x180fe20000010861 */
[-CC-:B------:R-:W-:Y:S01]  /*e620*/  FFMA.FTZ R34, R10, R100.reuse, -R97.reuse ;  /* 0x000000640a227223 */ /* 0x180fe20000010861 */
[-C--:B------:R-:W-:Y:S01]  /*e630*/  FFMA.FTZ R33, R14, R100.reuse, -R97 ;  /* 0x000000640e217223 */ /* 0x080fe20000010861 */
[----:B------:R-:W-:Y:S01]  /*e640*/  FSEL R7, R32, RZ, P1 ;  /* 0x000000ff20077208 */ /* 0x000fe20000800000 */
[----:B------:R-:W2:Y:S01]  /*e650*/  LDSM.16.MT88.4 R12, [R0+0x6000] ;  /* 0x00600000000c783b */ /* 0x000ea20000004200 */
[----:B------:R-:W-:Y:S01]  /*e660*/  FADD.FTZ R3, R3, -R6 ;  /* 0x8000000603037221 */ /* 0x000fe20000010000 */
[-C--:B------:R-:W-:Y:S01]  /*e670*/  FFMA.FTZ R90, R90, R100.reuse, -R105 ;  /* 0x000000645a5a7223 */ /* 0x080fe20000010869 */
[-C--:B------:R-:W-:Y:S01]  /*e680*/  FFMA.FTZ R4, R4, R100.reuse, -R97 ;  /* 0x0000006404047223 */ /* 0x080fe20000010861 */
[----:B------:R-:W-:Y:S01]  /*e690*/  FADD.FTZ R7, R86, -R7 ;  /* 0x8000000756077221 */ /* 0x000fe20000010000 */
[----:B------:R-:W-:Y:S01]  /*e6a0*/  FMUL.FTZ R3, R100, R3 ;  /* 0x0000000364037220 */ /* 0x000fe20000410000 */
[----:B------:R-:W-:Y:S01]  /*e6b0*/  MUFU.EX2 R94, R94 ;  /* 0x0000005e005e7308 */ /* 0x000fe20000000800 */
[-CC-:B------:R-:W-:Y:S01]  /*e6c0*/  FFMA.FTZ R99, R22, R100.reuse, -R105.reuse ;  /* 0x0000006416637223 */ /* 0x180fe20000010869 */
[----:B------:R-:W-:Y:S01]  /*e6d0*/  FMUL.FTZ R95, R100, R7 ;  /* 0x00000007645f7220 */ /* 0x000fe20000410000 */
[-CC-:B------:R-:W-:Y:S01]  /*e6e0*/  FFMA.FTZ R101, R20, R100.reuse, -R105.reuse ;  /* 0x0000006414657223 */ /* 0x180fe20000010869 */
[-CC-:B------:R-:W-:Y:S01]  /*e6f0*/  FFMA.FTZ R98, R98, R100.reuse, -R105.reuse ;  /* 0x0000006462627223 */ /* 0x180fe20000010869 */
[-C--:B------:R-:W-:Y:S01]  /*e700*/  FFMA.FTZ R108, R108, R100.reuse, -R105 ;  /* 0x000000646c6c7223 */ /* 0x080fe20000010869 */
[-CC-:B------:R-:W-:Y:S01]  /*e710*/  FFMA.FTZ R103, R160, R100.reuse, -R97.reuse ;  /* 0x00000064a0677223 */ /* 0x180fe20000010861 */
[-CC-:B------:R-:W-:Y:S01]  /*e720*/  FFMA.FTZ R112, R112, R100.reuse, -R97.reuse ;  /* 0x0000006470707223 */ /* 0x180fe20000010861 */
[----:B-1----:R-:W-:Y:S01]  /*e730*/  LOP3.LUT P0, RZ, R5, 0x4, RZ, 0xc0, !PT ;  /* 0x0000000405ff7812 */ /* 0x002fe2000780c0ff */
[----:B------:R-:W-:Y:S01]  /*e740*/  VIADD R5, R0, 0x6000 ;  /* 0x0000600000057836 */ /* 0x000fe20000000000 */
        /* <DEDUP_REMOVED lines=10> */
[----:B------:R-:W-:Y:S01]  /*e7f0*/  FFMA.FTZ R115, R130, R100, -R97 ;  /* 0x0000006482737223 */ /* 0x000fe20000010861 */
[----:B------:R-:W-:-:S02]  /*e800*/  @P0 VIADD R96, R5, 0xffffffe0 ;  /* 0xffffffe005600836 */ /* 0x000fc40000000000 */
[-C--:B------:R-:W-:Y:S01]  /*e810*/  FFMA.FTZ R126, R126, R100.reuse, -R97 ;  /* 0x000000647e7e7223 */ /* 0x080fe20000010861 */
[-CC-:B------:R-:W-:Y:S01]  /*e820*/  FFMA.FTZ R117, R118, R100.reuse, -R105.reuse ;  /* 0x0000006476757223 */ /* 0x180fe20000010869 */
[-CC-:B------:R-:W-:Y:S01]  /*e830*/  FFMA.FTZ R118, R30, R100.reuse, -R105.reuse ;  /* 0x000000641e767223 */ /* 0x180fe20000010869 */
[-CC-:B------:R-:W-:Y:S01]  /*e840*/  FFMA.FTZ R119, R28, R100.reuse, -R105.reuse ;  /* 0x000000641c777223 */ /* 0x180fe20000010869 */
[----:B------:R-:W1:Y:S01]  /*e850*/  LDSM.16.MT88.4 R8, [R96] ;  /* 0x000000006008783b */ /* 0x000e620000004200 */
[----:B------:R-:W3:Y:S01]  /*e860*/  MUFU.EX2 R35, R35 ;  /* 0x0000002300237308 */ /* 0x000ee20000000800 */
[-C--:B------:R-:W-:Y:S01]  /*e870*/  FFMA.FTZ R114, R114, R100.reuse, -R105 ;  /* 0x0000006472727223 */ /* 0x080fe20000010869 */
[-CC-:B------:R-:W-:Y:S01]  /*e880*/  FFMA.FTZ R105, R110, R100.reuse, -R97.reuse ;  /* 0x000000646e697223 */ /* 0x180fe20000010861 */
[----:B------:R-:W4:Y:S01]  /*e890*/  LDSM.16.MT88.4 R20, [R96+0x2000] ;  /* 0x002000006014783b */ /* 0x000f220000004200 */
[-CC-:B------:R-:W-:Y:S01]  /*e8a0*/  FFMA.FTZ R106, R106, R100.reuse, -R97.reuse ;  /* 0x000000646a6a7223 */ /* 0x180fe20000010861 */
[-CC-:B------:R-:W-:Y:S01]  /*e8b0*/  FFMA.FTZ R104, R104, R100.reuse, -R97.reuse ;  /* 0x0000006468687223 */ /* 0x180fe20000010861 */
[----:B------:R-:W-:Y:S01]  /*e8c0*/  FFMA.FTZ R97, R102, R100, -R97 ;  /* 0x0000006466617223 */ /* 0x000fe20000010861 */
[----:B------:R-:W-:Y:S01]  /*e8d0*/  LDSM.16.MT88.4 R24, [R96+0x1400] ;  /* 0x001400006018783b */ /* 0x000fe20000004200 */
[----:B------:R-:W-:Y:S03]  /*e8e0*/  MUFU.EX2 R92, R92 ;  /* 0x0000005c005c7308 */ /* 0x000fe60000000800 */
[----:B------:R-:W-:Y:S05]  /*e8f0*/  LDSM.16.MT88.4 R28, [R0+0x8800] ;  /* 0x00880000001c783b */ /* 0x000fea0000004200 */
[----:B------:R-:W5:Y:S01]  /*e900*/  MUFU.EX2 R34, R34 ;  /* 0x0000002200227308 */ /* 0x000f620000000800 */
[----:B---3--:R-:W-:-:S07]  /*e910*/  F2FP.F16.F32.PACK_AB R6, R35, R90 ;  /* 0x0000005a2306723e */ /* 0x008fce00000000ff */
[----:B------:R-:W-:Y:S08]  /*e920*/  MUFU.EX2 R33, R33 ;  /* 0x0000002100217308 */ /* 0x000ff00000000800 */
[----:B------:R3:W2:Y:S01]  /*e930*/  MUFU.EX2 R86, R4 ;  /* 0x0000000400567308 */ /* 0x0006a20000000800 */
[----:B-----5:R-:W-:-:S07]  /*e940*/  F2FP.F16.F32.PACK_AB R5, R34, R92 ;  /* 0x0000005c2205723e */ /* 0x020fce00000000ff */
[----:B------:R-:W5:Y:S08]  /*e950*/  MUFU.EX2 R95, R95 ;  /* 0x0000005f005f7308 */ /* 0x000f700000000800 */
[----:B------:R-:W1:Y:S01]  /*e960*/  MUFU.EX2 R3, R3 ;  /* 0x0000000300037308 */ /* 0x000e620000000800 */
[----:B---3--:R-:W-:Y:S02]  /*e970*/  F2FP.F16.F32.PACK_AB R4, R87, R94 ;  /* 0x0000005e5704723e */ /* 0x008fe400000000ff */
[----:B--2---:R-:W-:-:S05]  /*e980*/  F2FP.F16.F32.PACK_AB R7, R86, R33 ;  /* 0x000000215607723e */ /* 0x004fca00000000ff */
[----:B------:R-:W-:Y:S01]  /*e990*/  MUFU.EX2 R98, R98 ;  /* 0x0000006200627308 */ /* 0x000fe20000000800 */
[-C--:B-----5:R-:W-:Y:S01]  /*e9a0*/  FMUL.FTZ R80, R80, R95.reuse ;  /* 0x0000005f50507220 */ /* 0x0a0fe20000410000 */
[-C--:B------:R-:W-:Y:S01]  /*e9b0*/  FMUL.FTZ R81, R81, R95.reuse ;  /* 0x0000005f51517220 */ /* 0x080fe20000410000 */
        /* <DEDUP_REMOVED lines=23> */
[----:B------:R-:W1:Y:S02]  /*eb30*/  LDSM.16.MT88.4 R12, [R96+0x1000] ;  /* 0x00100000600c783b */ /* 0x000e640000004200 */
[----:B------:R-:W-:Y:S01]  /*eb40*/  FMUL.FTZ R63, R63, R3 ;  /* 0x000000033f3f7220 */ /* 0x000fe20000410000 */
[----:B------:R-:W2:Y:S01]  /*eb50*/  MUFU.EX2 R99, R99 ;  /* 0x0000006300637308 */ /* 0x000ea20000000800 */
[-C--:B------:R-:W-:Y:S01]  /*eb60*/  FMUL.FTZ R56, R56, R95.reuse ;  /* 0x0000005f38387220 */ /* 0x080fe20000410000 */
[----:B------:R-:W-:Y:S01]  /*eb70*/  FMUL.FTZ R57, R57, R95 ;  /* 0x0000005f39397220 */ /* 0x000fe20000410000 */
[-C--:B------:R-:W-:Y:S01]  /*eb80*/  FMUL.FTZ R58, R58, R3.reuse ;  /* 0x000000033a3a7220 */ /* 0x080fe20000410000 */
[----:B------:R-:W-:Y:S01]  /*eb90*/  FMUL.FTZ R59, R59, R3 ;  /* 0x000000033b3b7220 */ /* 0x000fe20000410000 */
[C---:B------:R-:W-:Y:S03]  /*eba0*/  HMMA.16816.F32 R72, R4.reuse, R8, R72 ;  /* 0x000000080448723c */ /* 0x040fe60000001848 */
        /* <DEDUP_REMOVED lines=8> */
[----:B------:R-:W3:Y:S02]  /*ec30*/  LDSM.16.MT88.4 R8, [R0+0x8000] ;  /* 0x008000000008783b */ /* 0x000ee40000004200 */
        /* <DEDUP_REMOVED lines=17> */
[----:B------:R-:W2:Y:S01]  /*ed50*/  MUFU.EX2 R112, R112 ;  /* 0x0000007000707308 */ /* 0x000ea20000000800 */
[-C--:B------:R-:W-:Y:S01]  /*ed60*/  FMUL.FTZ R50, R50, R3.reuse ;  /* 0x0000000332327220 */ /* 0x080fe20000410000 */
[----:B------:R-:W-:Y:S01]  /*ed70*/  FMUL.FTZ R51, R51, R3 ;  /* 0x0000000333337220 */ /* 0x000fe20000410000 */
[----:B------:R-:W-:Y:S01]  /*ed80*/  FFMA.FTZ R94, R161, R95, R94 ;  /* 0x0000005fa15e7223 */ /* 0x000fe2000001005e */
[----:B------:R-:W-:Y:S01]  /*ed90*/  FFMA.FTZ R3, R159, R3, R92 ;  /* 0x000000039f037223 */ /* 0x000fe2000001005c */
[----:B----4-:R-:W-:Y:S03]  /*eda0*/  HMMA.16816.F32 R44, R4, R20, R44 ;  /* 0x00000014042c723c */ /* 0x010fe6000000182c */
[----:B------:R-:W-:Y:S01]  /*edb0*/  FADD.FTZ R87, R87, R94 ;  /* 0x0000005e57577221 */ /* 0x000fe20000010000 */
[----:B------:R-:W-:Y:S01]  /*edc0*/  MUFU.EX2 R116, R116 ;  /* 0x0000007400747308 */ /* 0x000fe20000000800 */
[----:B------:R-:W-:Y:S01]  /*edd0*/  FADD.FTZ R34, R34, R3 ;  /* 0x0000000322227221 */ /* 0x000fe20000010000 */
[----:B------:R-:W-:-:S02]  /*ede0*/  IMAD.MOV.U32 R3, RZ, RZ, R2 ;  /* 0x000000ffff037224 */ /* 0x000fc400078e0002 */
[----:B------:R-:W-:Y:S01]  /*edf0*/  FADD.FTZ R90, R90, R87 ;  /* 0x000000575a5a7221 */ /* 0x000fe20000010000 */
[----:B------:R-:W-:Y:S01]  /*ee00*/  @P3 IMAD.MOV.U32 R3, RZ, RZ, R2 ;  /* 0x000000ffff033224 */ /* 0x000fe200078e0002 */
[C---:B-1----:R-:W-:Y:S03]  /*ee10*/  HMMA.16816.F32 R56, R4.reuse, R12, R56 ;  /* 0x0000000c0438723c */ /* 0x042fe60000001838 */
[----:B------:R-:W-:Y:S01]  /*ee20*/  FADD.FTZ R33, R33, R34 ;  /* 0x0000002221217221 */ /* 0x000fe20000010000 */
[----:B------:R-:W-:Y:S01]  /*ee30*/  FADD.FTZ R35, R35, R90 ;  /* 0x0000005a23237221 */ /* 0x000fe20000010000 */
[----:B------:R-:W1:Y:S02]  /*ee40*/  MUFU.EX2 R107, R107 ;  /* 0x0000006b006b7308 */ /* 0x000e640000000800 */
[----:B------:R-:W-:Y:S01]  /*ee50*/  FADD.FTZ R86, R86, R33 ;  /* 0x0000002156567221 */ /* 0x000fe20000010000 */
[C---:B------:R-:W-:Y:S01]  /*ee60*/  HMMA.16816.F32 R52, R4.reuse, R14, R52 ;  /* 0x0000000e0434723c */ /* 0x040fe20000001834 */
[----:B------:R-:W4:Y:S04]  /*ee70*/  LDSM.16.MT88.4 R12, [R96+0x400] ;  /* 0x00040000600c783b */ /* 0x000f280000004200 */
[----:B------:R-:W-:Y:S03]  /*ee80*/  MUFU.EX2 R109, R109 ;  /* 0x0000006d006d7308 */ /* 0x000fe60000000800 */
[C---:B---3--:R-:W-:Y:S05]  /*ee90*/  HMMA.16816.F32 R36, R4.reuse, R8, R36 ;  /* 0x000000080424723c */ /* 0x048fea0000001824 */
[----:B------:R-:W3:Y:S03]  /*eea0*/  MUFU.EX2 R120, R120 ;  /* 0x0000007800787308 */ /* 0x000ee60000000800 */
[C---:B------:R-:W-:Y:S01]  /*eeb0*/  HMMA.16816.F32 R40, R4.reuse, R10, R40 ;  /* 0x0000000a0428723c */ /* 0x040fe20000001828 */
[----:B------:R-:W3:Y:S04]  /*eec0*/  LDSM.16.MT88.4 R8, [R0+0x7400] ;  /* 0x007400000008783b */ /* 0x000ee80000004200 */
[----:B------:R-:W-:Y:S03]  /*eed0*/  MUFU.EX2 R111, R111 ;  /* 0x0000006f006f7308 */ /* 0x000fe60000000800 */
[----:B------:R-:W-:Y:S03]  /*eee0*/  HMMA.16816.F32 R48, R4, R22, R48 ;  /* 0x000000160430723c */ /* 0x000fe60000001830 */
        /* <DEDUP_REMOVED lines=13> */
[----:B-----5:R-:W-:Y:S03]  /*efc0*/  HMMA.16816.F32 R80, R4, R16, R80 ;  /* 0x000000100450723c */ /* 0x020fe60000001850 */
[----:B------:R-:W-:Y:S01]  /*efd0*/  FADD.FTZ R101, R101, R98 ;  /* 0x0000006265657221 */ /* 0x000fe20000010000 */
[----:B------:R-:W-:-:S03]  /*efe0*/  FADD.FTZ R116, R116, R103 ;  /* 0x0000006774747221 */ /* 0x000fc60000010000 */
[----:B------:R-:W-:Y:S01]  /*eff0*/  FADD.FTZ R108, R108, R101 ;  /* 0x000000656c6c7221 */ /* 0x000fe20000010000 */
[----:B------:R-:W1:Y:S01]  /*f000*/  MUFU.EX2 R124, R124 ;  /* 0x0000007c007c7308 */ /* 0x000e620000000800 */
[----:B------:R-:W-:Y:S01]  /*f010*/  FADD.FTZ R116, R107, R116 ;  /* 0x000000746b747221 */ /* 0x000fe20000010000 */
[C---:B------:R-:W-:Y:S01]  /*f020*/  HMMA.16816.F32 R76, R4.reuse, R18, R76 ;  /* 0x00000012044c723c */ /* 0x040fe2000000184c */
[----:B------:R-:W2:Y:S05]  /*f030*/  LDSM.16.MT88.4 R16, [R0+0x8400] ;  /* 0x008400000010783b */ /* 0x000eaa0000004200 */
[----:B------:R-:W-:Y:S02]  /*f040*/  MUFU.EX2 R115, R115 ;  /* 0x0000007300737308 */ /* 0x000fe40000000800 */
[C---:B----4-:R-:W-:Y:S06]  /*f050*/  HMMA.16816.F32 R72, R4.reuse, R12, R72 ;  /* 0x0000000c0448723c */ /* 0x050fec0000001848 */
        /* <DEDUP_REMOVED lines=17> */
[----:B------:R-:W-:Y:S05]  /*f170*/  LDSM.16.MT88.4 R24, [R0+0x6c00] ;  /* 0x006c00000018783b */ /* 0x000fea0000004200 */
[----:B------:R-:W-:Y:S02]  /*f180*/  MUFU.EX2 R104, R104 ;  /* 0x0000006800687308 */ /* 0x000fe40000000800 */
[C---:B------:R-:W-:Y:S06]  /*f190*/  HMMA.16816.F32 R44, R4.reuse, R20, R44 ;  /* 0x00000014042c723c */ /* 0x040fec000000182c */
[----:B------:R-:W2:Y:S02]  /*f1a0*/  MUFU.EX2 R97, R97 ;  /* 0x0000006100617308 */ /* 0x000ea40000000800 */
[----:B------:R-:W-:Y:S03]  /*f1b0*/  HMMA.16816.F32 R48, R4, R22, R48 ;  /* 0x000000160430723c */ /* 0x000fe60000001830 */
        /* <DEDUP_REMOVED lines=23> */
[C---:B------:R-:W-:Y:S08]  /*f330*/  HMMA.16816.F32 R40, R4.reuse, R30, R40 ;  /* 0x0000001e0428723c */ /* 0x040ff00000001828 */
[C---:B-1----:R-:W-:Y:S08]  /*f340*/  HMMA.16816.F32 R56, R4.reuse, R12, R56 ;  /* 0x0000000c0438723c */ /* 0x042ff00000001838 */
[C---:B------:R-:W-:Y:S01]  /*f350*/  HMMA.16816.F32 R52, R4.reuse, R14, R52 ;  /* 0x0000000e0434723c */ /* 0x040fe20000001834 */
[----:B------:R-:W1:Y:S07]  /*f360*/  LDSM.16.MT88.4 R12, [R96+0xc00] ;  /* 0x000c0000600c783b */ /* 0x000e6e0000004200 */
[C---:B---3--:R-:W-:Y:S08]  /*f370*/  HMMA.16816.F32 R44, R4.reuse, R8, R44 ;  /* 0x00000008042c723c */ /* 0x048ff0000000182c */
[----:B------:R-:W-:Y:S03]  /*f380*/  HMMA.16816.F32 R48, R4, R10, R48 ;  /* 0x0000000a0430723c */ /* 0x000fe60000001830 */
[----:B------:R-:W-:Y:S01]  /*f390*/  F2FP.F16.F32.PACK_AB R4, R118, R117 ;  /* 0x000000757604723e */ /* 0x000fe200000000ff */
[----:B------:R-:W3:Y:S01]  /*f3a0*/  LDSM.16.MT88.4 R8, [R96+0x1c00] ;  /* 0x001c00006008783b */ /* 0x000ee20000004200 */
        /* <DEDUP_REMOVED lines=8> */
[----:B--2---:R-:W-:Y:S03]  /*f430*/  HMMA.16816.F32 R36, R4, R16, R36 ;  /* 0x000000100424723c */ /* 0x004fe60000001824 */
[----:B------:R-:W-:Y:S01]  /*f440*/  FADD.FTZ R104, R104, R105 ;  /* 0x0000006968687221 */ /* 0x000fe20000010000 */
[----:B------:R-:W-:-:S03]  /*f450*/  FADD.FTZ R161, R114, R119 ;  /* 0x0000007772a17221 */ /* 0x000fc60000010000 */
[----:B------:R-:W-:Y:S01]  /*f460*/  FADD.FTZ R159, R97, R104 ;  /* 0x00000068619f7221 */ /* 0x000fe20000010000 */
        /* <DEDUP_REMOVED lines=14> */
.L_x_10494:
[----:B------:R-:W-:-:S07]  /*f550*/  IADD3 R91, PT, PT, R93, -0x1, RZ ;  /* 0xffffffff5d5b7810 */ /* 0x000fce0007ffe0ff */
.L_x_10503:
[----:B------:R-:W-:Y:S05]  /*f560*/  BSYNC B2 ;  /* 0x0000000000027941 */ /* 0x000fea0003800000 */
.L_x_10493:
        /* <DEDUP_REMOVED lines=12> */
.L_x_10511:
        /* <DEDUP_REMOVED lines=78> */
.L_x_10506:
[----:B------:R-:W-:Y:S05]  /*fb10*/  BSYNC.RECONVERGENT B0 ;  /* 0x0000000000007941 */ /* 0x000fea0003800200 */
.L_x_10505:
[----:B------:R-:W1:Y:S01]  /*fb20*/  S2UR UR6, SR_CgaCtaId ;  /* 0x00000000000679c3 */ /* 0x000e620000008800 */
[----:B------:R-:W-:Y:S01]  /*fb30*/  SHF.L.U32 R5, R3, 0x3, RZ ;  /* 0x0000000303057819 */ /* 0x000fe200000006ff */
[----:B------:R-:W-:Y:S01]  /*fb40*/  UMOV UR7, 0x400 ;  /* 0x0000040000077882 */ /* 0x000fe20000000000 */
[----:B------:R-:W-:Y:S01]  /*fb50*/  IADD3 R6, P0, PT, R163, R142, RZ ;  /* 0x0000008ea3067210 */ /* 0x000fe20007f1e0ff */
[----:B------:R-:W-:Y:S01]  /*fb60*/  BSSY.RECONVERGENT B1, `(.L_x_10507) ;  /* 0x0000118000017945 */ /* 0x000fe20003800200 */
[----:B------:R-:W-:Y:S02]  /*fb70*/  LOP3.LUT R4, R5, 0xc0, RZ, 0xc0, !PT ;  /* 0x000000c005047812 */ /* 0x000fe400078ec0ff */
[----:B------:R-:W-:Y:S02]  /*fb80*/  IADD3.X R7, PT, PT, R158, R143, RZ, P0, !PT ;  /* 0x0000008f9e077210 */ /* 0x000fe400007fe4ff */
[--C-:B------:R-:W-:Y:S02]  /*fb90*/  LOP3.LUT R4, R4, 0x18, R3.reuse, 0xf8, !PT ;  /* 0x0000001804047812 */ /* 0x100fe400078ef803 */
[----:B------:R-:W-:Y:S02]  /*fba0*/  SHF.R.U32.HI R132, RZ, 0x1, R3 ;  /* 0x00000001ff847819 */ /* 0x000fe40000011603 */
[--C-:B------:R-:W-:Y:S02]  /*fbb0*/  LOP3.LUT R4, R4, 0x18, R5.reuse, 0x78, !PT ;  /* 0x0000001804047812 */ /* 0x100fe400078e7805 */
[C---:B------:R-:W-:Y:S02]  /*fbc0*/  SHF.L.U32 R8, R3.reuse, 0x4, RZ ;  /* 0x0000000403087819 */ /* 0x040fe400000006ff */
[----:B------:R-:W-:Y:S02]  /*fbd0*/  LOP3.LUT R4, R4, 0x1f20, R5, 0xf8, !PT ;  /* 0x00001f2004047812 */ /* 0x000fe400078ef805 */
[C---:B------:R-:W-:Y:S02]  /*fbe0*/  SHF.L.U32 R5, R3.reuse, 0x2, RZ ;  /* 0x0000000203057819 */ /* 0x040fe400000006ff */
[----:B------:R-:W-:Y:S02]  /*fbf0*/  SHF.L.U32 R135, R3, 0x5, RZ ;  /* 0x0000000503877819 */ /* 0x000fe400000006ff */
[----:B------:R-:W-:Y:S01]  /*fc00*/  LOP3.LUT R133, R8, 0x3e00, RZ, 0xc0, !PT ;  /* 0x00003e0008857812 */ /* 0x000fe200078ec0ff */
[----:B-1----:R-:W-:Y:S01]  /*fc10*/  ULEA UR6, UR6, UR7, 0x18 ;  /* 0x0000000706067291 */ /* 0x002fe2000f8ec0ff */
[----:B------:R-:W-:Y:S02]  /*fc20*/  LOP3.LUT R134, R132, 0x8, RZ, 0xc0, !PT ;  /* 0x0000000884867812 */ /* 0x000fe400078ec0ff */
[----:B------:R-:W-:Y:S02]  /*fc30*/  LOP3.LUT R8, R8, 0x100, RZ, 0xc0, !PT ;  /* 0x0000010008087812 */ /* 0x000fe400078ec0ff */
[----:B------:R-:W-:Y:S02]  /*fc40*/  LOP3.LUT R5, R5, 0x18, RZ, 0xc0, !PT ;  /* 0x0000001805057812 */ /* 0x000fe400078ec0ff */
[----:B------:R-:W-:Y:S02]  /*fc50*/  LEA R164, R4, UR6, 0x1 ;  /* 0x0000000604a47c11 */ /* 0x000fe4000f8e08ff */
[--C-:B------:R-:W-:Y:S02]  /*fc60*/  LOP3.LUT R4, R133, 0x20, R135.reuse, 0xf8, !PT ;  /* 0x0000002085047812 */ /* 0x100fe400078ef887 */
[--C-:B------:R-:W-:Y:S01]  /*fc70*/  LOP3.LUT R134, R134, 0xc0, R135.reuse, 0xf8, !PT ;  /* 0x000000c086867812 */ /* 0x100fe200078ef887 */
[----:B------:R-:W-:Y:S01]  /*fc80*/  @!PT LDS RZ, [RZ] ;  /* 0x00000000fffff984 */ /* 0x000fe20000000800 */
[----:B------:R-:W-:Y:S01]  /*fc90*/  @!PT LDS RZ, [RZ] ;  /* 0x00000000fffff984 */ /* 0x000fe20000000800 */
[----:B------:R-:W-:Y:S01]  /*fca0*/  @!PT LDS RZ, [RZ] ;  /* 0x00000000fffff984 */ /* 0x000fe20000000800 */
[----:B------:R-:W-:Y:S01]  /*fcb0*/  LDGSTS.E.BYPASS.LTC128B.128 [R164+0x6000], desc[UR4][R142.64] ;  /* 0x060000008ea47fae */ /* 0x000fe2000b981a04 */
[--C-:B------:R-:W-:Y:S02]  /*fcc0*/  LOP3.LUT R9, R4, 0x100, R135.reuse, 0xf8, !PT ;  /* 0x0000010004097812 */ /* 0x100fe400078ef887 */
[----:B------:R-:W-:Y:S02]  /*fcd0*/  LOP3.LUT R134, R134, R5, RZ, 0x3c, !PT ;  /* 0x0000000586867212 */ /* 0x000fe400078e3cff */
[----:B------:R-:W-:Y:S02]  /*fce0*/  LOP3.LUT P2, RZ, R3, 0x4, RZ, 0xc0, !PT ;  /* 0x0000000403ff7812 */ /* 0x000fe4000784c0ff */
[----:B------:R-:W-:Y:S01]  /*fcf0*/  LOP3.LUT R4, R9, R134, RZ, 0xfc, !PT ;  /* 0x0000008609047212 */ /* 0x000fe200078efcff */
[----:B------:R-:W-:Y:S01]  /*fd00*/  LDGSTS.E.BYPASS.LTC128B.128 [R164+0x7000], desc[UR4][R142.64+0x40] ;  /* 0x070000408ea47fae */ /* 0x000fe2000b981a04 */
[----:B------:R-:W-:Y:S02]  /*fd10*/  IADD3 R165, PT, PT, R165, -0x1, RZ ;  /* 0xffffffffa5a57810 */ /* 0x000fe40007ffe0ff */
[----:B------:R-:W-:Y:S02]  /*fd20*/  LEA R128, R4, UR6, 0x1 ;  /* 0x0000000604807c11 */ /* 0x000fe4000f8e08ff */
[----:B------:R-:W-:Y:S02]  /*fd30*/  MOV R4, 0x20 ;  /* 0x0000002000047802 */ /* 0x000fe40000000f00 */
[----:B------:R-:W-:Y:S01]  /*fd40*/  ISETP.GT.AND P0, PT, R165, R138, PT ;  /* 0x0000008aa500720c */ /* 0x000fe20003f04270 */
[----:B------:R-:W-:Y:S01]  /*fd50*/  LDGSTS.E.BYPASS.LTC128B.128 [R164+0x8000], desc[UR4][R142.64+0x80] ;  /* 0x080000808ea47fae */ /* 0x000fe2000b981a04 */
[----:B------:R-:W-:Y:S04]  /*fd60*/  SEL R4, R4, 0xffffffe0, !P2 ;  /* 0xffffffe004047807 */ /* 0x000fe80005000000 */
[----:B------:R-:W-:Y:S03]  /*fd70*/  IADD3 R86, PT, PT, R128, R4, RZ ;  /* 0x0000000480567210 */ /* 0x000fe60007ffe0ff */
[----:B------:R-:W-:Y:S08]  /*fd80*/  LDGSTS.E.BYPASS.LTC128B.128 [R164+0x6800], desc[UR4][R6.64] ;  /* 0x0680000006a47fae */ /* 0x000ff0000b981a04 */
[----:B------:R-:W-:Y:S08]  /*fd90*/  LDGSTS.E.BYPASS.LTC128B.128 [R164+0x7800], desc[UR4][R6.64+0x40] ;  /* 0x0780004006a47fae */ /* 0x000ff0000b981a04 */
[----:B------:R1:W-:Y:S08]  /*fda0*/  LDGSTS.E.BYPASS.LTC128B.128 [R164+0x8800], desc[UR4][R6.64+0x80] ;  /* 0x0880008006a47fae */ /* 0x0003f0000b981a04 */
[----:B------:R-:W-:Y:S08]  /*fdb0*/  LDSM.16.M88.4 R32, [R128] ;  /* 0x000000008020783b */ /* 0x000ff00000000200 */
[----:B------:R-:W-:Y:S08]  /*fdc0*/  LDSM.16.M88.4 R92, [R86] ;  /* 0x00000000565c783b */ /* 0x000ff00000000200 */
[----:B------:R-:W2:Y:S01]  /*fdd0*/  LD.E R141, desc[UR4][R84.64+0x18c] ;  /* 0x00018c04548d7980 */ /* 0x000ea2000c101900 */
[----:B-1----:R-:W-:Y:S03]  /*fde0*/  LOP3.LUT R6, R135, 0xc0, RZ, 0xc0, !PT ;  /* 0x000000c087067812 */ /* 0x002fe600078ec0ff */
[----:B------:R-:W0:Y:S01]  /*fdf0*/  LDGDEPBAR ;  /* 0x00000000000079af */ /* 0x000e220000000000 */
[----:B------:R-:W-:Y:S02]  /*fe00*/  LOP3.LUT R7, R8, 0x20, R135, 0xf8, !PT ;  /* 0x0000002008077812 */ /* 0x000fe400078ef887 */
[----:B------:R-:W-:Y:S04]  /*fe10*/  LOP3.LUT R6, R6, 0x8, R3, 0xf8, !PT ;  /* 0x0000000806067812 */ /* 0x000fe800078ef803 */
[----:B------:R-:W-:Y:S04]  /*fe20*/  LOP3.LUT R6, R7, R6, R5, 0xf6, !PT ;  /* 0x0000000607067212 */ /* 0x000fe800078ef605 */
[----:B------:R-:W-:Y:S04]  /*fe30*/  LEA R87, R6, UR6, 0x1 ;  /* 0x0000000606577c11 */ /* 0x000fe8000f8e08ff */
[----:B------:R-:W-:Y:S01]  /*fe40*/  IADD3 R3, PT, PT, R87, R4, RZ ;  /* 0x0000000457037210 */ /* 0x000fe20007ffe0ff */
[----:B------:R-:W1:Y:S08]  /*fe50*/  LDSM.16.M88.4 R8, [R87+0x3000] ;  /* 0x003000005708783b */ /* 0x000e700000000200 */
[----:B------:R-:W3:Y:S08]  /*fe60*/  LDSM.16.M88.4 R16, [R87+0x3400] ;  /* 0x003400005710783b */ /* 0x000ef00000000200 */
[----:B------:R-:W4:Y:S08]  /*fe70*/  LDSM.16.M88.4 R24, [R87+0x3800] ;  /* 0x003800005718783b */ /* 0x000f300000000200 */
[----:B------:R-:W5:Y:S08]  /*fe80*/  LDSM.16.M88.4 R88, [R87+0x3c00] ;  /* 0x003c00005758783b */ /* 0x000f700000000200 */
        /* <DEDUP_REMOVED lines=8> */
[----:B------:R-:W-:Y:S01]  /*ff10*/  LDSM.16.M88.4 R112, [R87+0x4000] ;  /* 0x004000005770783b */ /* 0x000fe20000000200 */
        /* <DEDUP_REMOVED lines=17> */
[C---:B---3--:R-:W-:Y:S08]  /*10030*/  HMMA.16816.F32 R28, R92.reuse, R108, R28 ;  /* 0x0000006c5c1c723c */ /* 0x048ff0000000181c */
[----:B------:R-:W-:Y:S01]  /*10040*/  HMMA.16816.F32 R32, R92, R110, R32 ;  /* 0x0000006e5c20723c */ /* 0x000fe20000001820 */
[----:B------:R-:W3:Y:S07]  /*10050*/  LDSM.16.M88.4 R92, [R3+0x4800] ;  /* 0x00480000035c783b */ /* 0x000eee0000000200 */
[C---:B----4-:R-:W-:Y:S01]  /*10060*/  HMMA.16816.F32 R4, R88.reuse, R112, R4 ;  /* 0x000000705804723c */ /* 0x050fe20000001804 */
[----:B------:R-:W4:Y:S07]  /*10070*/  LDSM.16.M88.4 R108, [R3+0x4c00] ;  /* 0x004c0000036c783b */ /* 0x000f2e0000000200 */
[C---:B------:R-:W-:Y:S01]  /*10080*/  HMMA.16816.F32 R8, R88.reuse, R114, R8 ;  /* 0x000000725808723c */ /* 0x040fe20000001808 */
[----:B------:R-:W-:Y:S07]  /*10090*/  LDSM.16.M88.4 R112, [R128+0x2000] ;  /* 0x002000008070783b */ /* 0x000fee0000000200 */
[C---:B------:R-:W-:Y:S01]  /*100a0*/  HMMA.16816.F32 R12, R88.reuse, R116, R12 ;  /* 0x00000074580c723c */ /* 0x040fe2000000180c */
[----:B------:R-:W-:Y:S07]  /*100b0*/  LDSM.16.M88.4 R128, [R3+0x5000] ;  /* 0x005000000380783b */ /* 0x000fee0000000200 */
        /* <DEDUP_REMOVED lines=8> */
[C---:B------:R-:W-:Y:S01]  /*10140*/  HMMA.16816.F32 R4, R104.reuse, R120, R4 ;  /* 0x000000786804723c */ /* 0x040fe20000001804 */
[----:B------:R-:W5:Y:S07]  /*10150*/  LDSM.16.M88.4 R100, [R87+0x5c00] ;  /* 0x005c00005764783b */ /* 0x000f6e0000000200 */
[C---:B------:R-:W-:Y:S01]  /*10160*/  HMMA.16816.F32 R8, R104.reuse, R122, R8 ;  /* 0x0000007a6808723c */ /* 0x040fe20000001808 */
[----:B------:R-:W2:Y:S07]  /*10170*/  LDSM.16.M88.4 R120, [R86+0x2000] ;  /* 0x002000005678783b */ /* 0x000eae0000000200 */
[C---:B------:R-:W-:Y:S08]  /*10180*/  HMMA.16816.F32 R12, R104.reuse, R124, R12 ;  /* 0x0000007c680c723c */ /* 0x040ff0000000180c */
[C---:B------:R-:W-:Y:S08]  /*10190*/  HMMA.16816.F32 R16, R104.reuse, R126, R16 ;  /* 0x0000007e6810723c */ /* 0x040ff00000001810 */
        /* <DEDUP_REMOVED lines=13> */
[C---:B--2---:R-:W-:Y:S08]  /*10270*/  HMMA.16816.F32 R4, R120.reuse, R128, R4 ;  /* 0x000000807804723c */ /* 0x044ff00000001804 */
        /* <DEDUP_REMOVED lines=18> */
[----:B------:R-:W4:Y:S10]  /*103a0*/  MUFU.TANH R95, R10 ;  /* 0x0000000a005f7308 */ /* 0x000f340000002400 */
[----:B------:R5:W2:Y:S10]  /*103b0*/  MUFU.TANH R96, R11 ;  /* 0x0000000b00607308 */ /* 0x000ab40000002400 */
[----:B------:R-:W2:Y:S01]  /*103c0*/  MUFU.TANH R92, R92 ;  /* 0x0000005c005c7308 */ /* 0x000ea20000002400 */
[C---:B-1----:R-:W-:Y:S09]  /*103d0*/  HMMA.16816.F32 R20, R120.reuse, R4, R20 ;  /* 0x000000047814723c */ /* 0x042ff20000001814 */
[----:B------:R-:W1:Y:S01]  /*103e0*/  MUFU.TANH R93, R93 ;  /* 0x0000005d005d7308 */ /* 0x000e620000002400 */
[----:B-----5:R5:W3:Y:S01]  /*103f0*/  LDSM.16.M88.4 R8, [R3+0x5c00] ;  /* 0x005c00000308783b */ /* 0x020ae20000000200 */
[----:B------:R-:W-:Y:S04]  /*10400*/  DEPBAR.LE SB0, 0x0 ;  /* 0x000080000000791a */ /* 0x000fe80000000000 */
[-C--:B------:R-:W-:Y:S01]  /*10410*/  FMUL.FTZ R5, R17, R141.reuse ;  /* 0x0000008d11057220 */ /* 0x080fe20000410000 */
[C---:B------:R-:W-:Y:S03]  /*10420*/  HMMA.16816.F32 R24, R120.reuse, R6, R24 ;  /* 0x000000067818723c */ /* 0x040fe60000001818 */
[----:B------:R-:W1:Y:S01]  /*10430*/  MUFU.TANH R94, R94 ;  /* 0x0000005e005e7308 */ /* 0x000e620000002400 */
[----:B------:R-:W-:Y:S01]  /*10440*/  BAR.SYNC.DEFER_BLOCKING 0x0 ;  /* 0x0000000000007b1d */ /* 0x000fe20000010000 */
[-C--:B------:R-:W-:Y:S01]  /*10450*/  FMUL.FTZ R4, R16, R141.reuse ;  /* 0x0000008d10047220 */ /* 0x080fe20000410000 */
[-C--:B------:R-:W-:Y:S01]  /*10460*/  FMUL.FTZ R17, R19, R141.reuse ;  /* 0x0000008d13117220 */ /* 0x080fe20000410000 */
[-C--:B------:R-:W-:Y:S06]  /*10470*/  FMUL.FTZ R16, R18, R141.reuse ;  /* 0x0000008d12107220 */ /* 0x080fec0000410000 */
[----:B------:R1:W1:Y:S01]  /*10480*/  MUFU.TANH R88, R87 ;  /* 0x0000005700587308 */ /* 0x0002620000002400 */
[-C--:B------:R-:W-:Y:S01]  /*10490*/  FMUL.FTZ R6, R23, R141.reuse ;  /* 0x0000008d17067220 */ /* 0x080fe20000410000 */
[-C--:B------:R-:W-:Y:S01]  /*104a0*/  FMUL.FTZ R20, R20, R141.reuse ;  /* 0x0000008d14147220 */ /* 0x080fe20000410000 */
[-C--:B------:R-:W-:Y:S07]  /*104b0*/  FMUL.FTZ R22, R22, R141.reuse ;  /* 0x0000008d16167220 */ /* 0x080fee0000410000 */
[----:B------:R1:W1:Y:S01]  /*104c0*/  MUFU.TANH R12, R97 ;  /* 0x00000061000c7308 */ /* 0x0002620000002400 */
[-C--:B-----5:R-:W-:Y:S01]  /*104d0*/  FMUL.FTZ R3, R21, R141.reuse ;  /* 0x0000008d15037220 */ /* 0x0a0fe20000410000 */
[-C--:B------:R-:W-:Y:S01]  /*104e0*/  FMUL.FTZ R7, R24, R141.reuse ;  /* 0x0000008d18077220 */ /* 0x080fe20000410000 */
[-C--:B------:R-:W-:Y:S07]  /*104f0*/  FMUL.FTZ R18, R27, R141.reuse ;  /* 0x0000008d1b127220 */ /* 0x080fee0000410000 */
[----:B------:R-:W1:Y:S10]  /*10500*/  MUFU.TANH R13, R13 ;  /* 0x0000000d000d7308 */ /* 0x000e740000002400 */
[----:B------:R-:W1:Y:S01]  /*10510*/  MUFU.TANH R14, R14 ;  /* 0x0000000e000e7308 */ /* 0x000e620000002400 */
[C---:B---3--:R-:W-:Y:S03]  /*10520*/  HMMA.16816.F32 R28, R120.reuse, R8, R28 ;  /* 0x00000008781c723c */ /* 0x048fe6000000181c */
[-C--:B------:R-:W-:Y:S01]  /*10530*/  FMUL.FTZ R8, R25, R141.reuse ;  /* 0x0000008d19087220 */ /* 0x080fe20000410000 */
[-C--:B------:R-:W-:Y:S05]  /*10540*/  FMUL.FTZ R9, R26, R141.reuse ;  /* 0x0000008d1a097220 */ /* 0x080fea0000410000 */
        /* <DEDUP_REMOVED lines=35> */
[----:B-1----:R-:W2:Y:S01]  /*10780*/  @!P3 LD.E R20, desc[UR4][R84.64+0x38] ;  /* 0x000038045414b980 */ /* 0x002ea2000c101900 */
        /* <DEDUP_REMOVED lines=71> */
.L_x_10510:
[----:B------:R-:W-:Y:S05]  /*10c00*/  BSYNC.RECONVERGENT B0 ;  /* 0x0000000000007941 */ /* 0x000fea0003800200 */
.L_x_10509:
        /* <DEDUP_REMOVED lines=13> */
.L_x_10508:
[----:B------:R-:W-:Y:S05]  /*10ce0*/  BSYNC.RECONVERGENT B1 ;  /* 0x0000000000017941 */ /* 0x000fea0003800200 */
.L_x_10507:
[----:B-1----:R-:W3:Y:S01]  /*10cf0*/  LD.E R87, desc[UR4][R84.64+0xdc] ;  /* 0x0000dc0454577980 */ /* 0x002ee2000c101900 */
[C---:B------:R-:W-:Y:S01]  /*10d00*/  VIADD R34, R162.reuse, 0xffffffe1 ;  /* 0xffffffe1a2227836 */ /* 0x040fe20000000000 */
[C---:B------:R-:W-:Y:S01]  /*10d10*/  ISETP.GE.AND P1, PT, R162.reuse, R157, PT ;  /* 0x0000009da200720c */ /* 0x040fe20003f26270 */
[C---:B--2---:R-:W-:Y:S01]  /*10d20*/  VIADD R20, R162.reuse, 0xffffffe0 ;  /* 0xffffffe0a2147836 */ /* 0x044fe20000000000 */
[C---:B------:R-:W-:Y:S01]  /*10d30*/  ISETP.GE.AND P6, PT, R162.reuse, R155, PT ;  /* 0x0000009ba200720c */ /* 0x040fe20003fc6270 */
[----:B------:R-:W-:Y:S01]  /*10d40*/  VIADD R26, R162, 0xffffffe9 ;  /* 0xffffffe9a21a7836 */ /* 0x000fe20000000000 */
[----:B------:R-:W-:Y:S01]  /*10d50*/  ISETP.GE.AND P4, PT, R34, R157, PT ;  /* 0x0000009d2200720c */ /* 0x000fe20003f86270 */
[C---:B------:R-:W-:Y:S01]  /*10d60*/  VIADD R25, R162.reuse, 0xfffffff0 ;  /* 0xfffffff0a2197836 */ /* 0x040fe20000000000 */
[----:B------:R-:W-:Y:S01]  /*10d70*/  FSEL R125, R125, -INF , P1 ;  /* 0xff8000007d7d7808 */ /* 0x000fe20000800000 */
[----:B------:R-:W-:Y:S01]  /*10d80*/  VIADD R27, R162, 0xffffffe8 ;  /* 0xffffffe8a21b7836 */ /* 0x000fe20000000000 */
[----:B------:R-:W-:Y:S01]  /*10d90*/  FSEL R92, R92, -INF , P4 ;  /* 0xff8000005c5c7808 */ /* 0x000fe20002000000 */
[----:B------:R-:W-:Y:S01]  /*10da0*/  VIADD R24, R162, 0xfffffff1 ;  /* 0xfffffff1a2187836 */ /* 0x000fe20000000000 */
[----:B------:R-:W-:Y:S01]  /*10db0*/  ISETP.GE.AND P1, PT, R20, R155, PT ;  /* 0x0000009b1400720c */ /* 0x000fe20003f26270 */
[----:B------:R-:W-:Y:S01]  /*10dc0*/  VIADD R23, R162, 0xfffffff9 ;  /* 0xfffffff9a2177836 */ /* 0x000fe20000000000 */
[-C--:B------:R-:W-:Y:S01]  /*10dd0*/  ISETP.GE.AND P4, PT, R26, R157.reuse, PT ;  /* 0x0000009d1a00720c */ /* 0x080fe20003f86270 */
[----:B------:R-:W-:Y:S01]  /*10de0*/  VIADD R22, R162, 0x1 ;  /* 0x00000001a2167836 */ /* 0x000fe20000000000 */
[----:B------:R-:W-:Y:S01]  /*10df0*/  ISETP.GE.AND P5, PT, R20, R157, PT ;  /* 0x0000009d1400720c */ /* 0x000fe20003fa6270 */
        /* <DEDUP_REMOVED lines=8> */
[----:B------:R-:W-:Y:S01]  /*10e80*/  FSEL R30, R12, -INF , P1 ;  /* 0xff8000000c1e7808 */ /* 0x000fe20000800000 */
[----:B------:R-:W-:Y:S01]  /*10e90*/  VIADD R12, R162, 0x10 ;  /* 0x00000010a20c7836 */ /* 0x000fe20000000000 */
[C---:B------:R-:W-:Y:S02]  /*10ea0*/  ISETP.GE.AND P6, PT, R20.reuse, R156, PT ;  /* 0x0000009c1400720c */ /* 0x040fe40003fc6270 */
[----:B------:R-:W-:Y:S01]  /*10eb0*/  ISETP.GE.AND P5, PT, R20, R154, PT ;  /* 0x0000009a1400720c */ /* 0x000fe20003fa6270 */
[----:B------:R-:W-:Y:S01]  /*10ec0*/  VIADD R20, R162, 0xfffffff8 ;  /* 0xfffffff8a2147836 */ /* 0x000fe20000000000 */
[----:B------:R-:W-:Y:S02]  /*10ed0*/  FSEL R94, R94, -INF , P4 ;  /* 0xff8000005e5e7808 */ /* 0x000fe40002000000 */
[----:B------:R-:W-:Y:S02]  /*10ee0*/  ISETP.GE.AND P4, PT, R24, R157, PT ;  /* 0x0000009d1800720c */ /* 0x000fe40003f86270 */
[----:B------:R-:W-:Y:S02]  /*10ef0*/  ISETP.GE.AND P1, PT, R27, R155, PT ;  /* 0x0000009b1b00720c */ /* 0x000fe40003f26270 */
        /* <DEDUP_REMOVED lines=9> */
[----:B------:R-:W-:Y:S02]  /*10f90*/  FSEL R115, R5, -INF , P4 ;  /* 0xff80000005737808 */ /* 0x000fe40002000000 */
[----:B------:R-:W-:Y:S01]  /*10fa0*/  FSEL R35, R14, -INF , P1 ;  /* 0xff8000000e237808 */ /* 0x000fe20000800000 */
[----:B------:R-:W-:Y:S01]  /*10fb0*/  VIADD R14, R162, 0x9 ;  /* 0x00000009a20e7836 */ /* 0x000fe20000000000 */
[----:B------:R-:W-:Y:S02]  /*10fc0*/  ISETP.GE.AND P1, PT, R22, R157, PT ;  /* 0x0000009d1600720c */ /* 0x000fe40003f26270 */
[-C--:B------:R-:W-:Y:S02]  /*10fd0*/  ISETP.GE.AND P4, PT, R24, R155.reuse, PT ;  /* 0x0000009b1800720c */ /* 0x080fe40003f86270 */
[----:B------:R-:W-:Y:S01]  /*10fe0*/  FSEL R116, R3, -INF , P1 ;  /* 0xff80000003747808 */ /* 0x000fe20000800000 */
[----:B------:R-:W-:Y:S01]  /*10ff0*/  VIADD R3, R162, 0x18 ;  /* 0x00000018a2037836 */ /* 0x000fe20000000000 */
        /* <DEDUP_REMOVED lines=18> */
[----:B------:R-:W-:Y:S02]  /*11120*/  FSEL R119, R119, -INF , P4 ;  /* 0xff80000077777808 */ /* 0x000fe40002000000 */
[----:B------:R-:W-:Y:S02]  /*11130*/  ISETP.GE.AND P4, PT, R14, R155, PT ;  /* 0x0000009b0e00720c */ /* 0x000fe40003f86270 */
[----:B------:R-:W-:Y:S02]  /*11140*/  ISETP.GE.AND P0, PT, R27, R157, PT ;  /* 0x0000009d1b00720c */ /* 0x000fe40003f06270 */
[----:B------:R-:W-:Y:S02]  /*11150*/  FSEL R108, R108, -INF , P1 ;  /* 0xff8000006c6c7808 */ /* 0x000fe40000800000 */
[----:B------:R-:W-:Y:S02]  /*11160*/  ISETP.GE.AND P1, PT, R12, R155, PT ;  /* 0x0000009b0c00720c */ /* 0x000fe40003f26270 */
[----:B------:R-:W-:Y:S02]  /*11170*/  FSEL R18, R18, -INF , P4 ;  /* 0xff80000012127808 */ /* 0x000fe40002000000 */
[C---:B------:R-:W-:Y:S02]  /*11180*/  ISETP.GE.AND P4, PT, R3.reuse, R157, PT ;  /* 0x0000009d0300720c */ /* 0x040fe40003f86270 */
[----:B------:R-:W-:Y:S02]  /*11190*/  FSEL R32, R88, -INF , P0 ;  /* 0xff80000058207808 */ /* 0x000fe40000000000 */
[----:B------:R-:W-:Y:S02]  /*111a0*/  FSEL R10, R10, -INF , P1 ;  /* 0xff8000000a0a7808 */ /* 0x000fe40000800000 */
[-C--:B------:R-:W-:Y:S02]  /*111b0*/  ISETP.GE.AND P0, PT, R162, R156.reuse, PT ;  /* 0x0000009ca200720c */ /* 0x080fe40003f06270 */
[-C--:B------:R-:W-:Y:S02]  /*111c0*/  ISETP.GE.AND P1, PT, R3, R155.reuse, PT ;  /* 0x0000009b0300720c */ /* 0x080fe40003f26270 */
[----:B------:R-:W-:Y:S02]  /*111d0*/  FSEL R91, R91, -INF , P4 ;  /* 0xff8000005b5b7808 */ /* 0x000fe40002000000 */
[-C--:B------:R-:W-:Y:S02]  /*111e0*/  ISETP.GE.AND P4, PT, R4, R155.reuse, PT ;  /* 0x0000009b0400720c */ /* 0x080fe40003f86270 */
[----:B------:R-:W-:Y:S02]  /*111f0*/  FSEL R19, R86, -INF , !P6 ;  /* 0xff80000056137808 */ /* 0x000fe40007000000 */
[----:B------:R-:W-:Y:S02]  /*11200*/  FSEL R125, R125, -INF , !P0 ;  /* 0xff8000007d7d7808 */ /* 0x000fe40004000000 */
[----:B------:R-:W-:Y:S02]  /*11210*/  FSEL R89, R28, -INF , P1 ;  /* 0xff8000001c597808 */ /* 0x000fe40000800000 */
[----:B------:R-:W-:Y:S02]  /*11220*/  ISETP.GE.AND P6, PT, R26, R156, PT ;  /* 0x0000009c1a00720c */ /* 0x000fe40003fc6270 */
[C---:B------:R-:W-:Y:S01]  /*11230*/  ISETP.GE.AND P0, PT, R162.reuse, R154, PT ;  /* 0x0000009aa200720c */ /* 0x040fe20003f06270 */
[----:B------:R-:W-:Y:S01]  /*11240*/  VIADD R162, R162, 0xffffffc0 ;  /* 0xffffffc0a2a27836 */ /* 0x000fe20000000000 */
[-C--:B------:R-:W-:Y:S02]  /*11250*/  ISETP.GE.AND P1, PT, R27, R156.reuse, PT ;  /* 0x0000009c1b00720c */ /* 0x080fe40003f26270 */
[----:B------:R-:W-:Y:S02]  /*11260*/  FSEL R113, R11, -INF , P4 ;  /* 0xff8000000b717808 */ /* 0x000fe40002000000 */
[-C--:B------:R-:W-:Y:S02]  /*11270*/  ISETP.GE.AND P4, PT, R34, R156.reuse, PT ;  /* 0x0000009c2200720c */ /* 0x080fe40003f86270 */
[----:B------:R-:W-:Y:S02]  /*11280*/  FSEL R5, R31, -INF , !P6 ;  /* 0xff8000001f057808 */ /* 0x000fe40007000000 */
[----:B------:R-:W-:Y:S02]  /*11290*/  FSEL R118, R118, -INF , !P0 ;  /* 0xff80000076767808 */ /* 0x000fe40004000000 */
[----:B------:R-:W-:Y:S02]  /*112a0*/  FSEL R11, R32, -INF , !P1 ;  /* 0xff800000200b7808 */ /* 0x000fe40004800000 */
[----:B------:R-:W-:Y:S02]  /*112b0*/  ISETP.GE.AND P6, PT, R25, R156, PT ;  /* 0x0000009c1900720c */ /* 0x000fe40003fc6270 */
[----:B------:R-:W-:Y:S02]  /*112c0*/  ISETP.GE.AND P0, PT, R6, R155, PT ;  /* 0x0000009b0600720c */ /* 0x000fe40003f06270 */
[-C--:B------:R-:W-:Y:S02]  /*112d0*/  ISETP.GE.AND P1, PT, R26, R154.reuse, PT ;  /* 0x0000009a1a00720c */ /* 0x080fe40003f26270 */
[----:B------:R-:W-:Y:S02]  /*112e0*/  FSEL R17, R92, -INF , !P4 ;  /* 0xff8000005c117808 */ /* 0x000fe40006000000 */
[-C--:B------:R-:W-:Y:S02]  /*112f0*/  ISETP.GE.AND P4, PT, R27, R154.reuse, PT ;  /* 0x0000009a1b00720c */ /* 0x080fe40003f86270 */
[----:B------:R-:W-:Y:S02]  /*11300*/  FSEL R27, R30, -INF , !P6 ;  /* 0xff8000001e1b7808 */ /* 0x000fe40007000000 */
[----:B------:R-:W-:Y:S02]  /*11310*/  FSEL R88, R90, -INF , P0 ;  /* 0xff8000005a587808 */ /* 0x000fe40000000000 */
[-C--:B------:R-:W-:Y:S02]  /*11320*/  ISETP.GE.AND P0, PT, R34, R154.reuse, PT ;  /* 0x0000009a2200720c */ /* 0x080fe40003f06270 */
[-C--:B------:R-:W-:Y:S02]  /*11330*/  ISETP.GE.AND P6, PT, R24, R154.reuse, PT ;  /* 0x0000009a1800720c */ /* 0x080fe40003fc6270 */
[----:B------:R-:W-:Y:S02]  /*11340*/  FSEL R7, R96, -INF , !P1 ;  /* 0xff80000060077808 */ /* 0x000fe40004800000 */
[-C--:B------:R-:W-:Y:S02]  /*11350*/  ISETP.GE.AND P1, PT, R20, R154.reuse, PT ;  /* 0x0000009a1400720c */ /* 0x080fe40003f26270 */
[----:B------:R-:W-:Y:S02]  /*11360*/  FSEL R13, R94, -INF , !P0 ;  /* 0xff8000005e0d7808 */ /* 0x000fe40004000000 */
[----:B------:R-:W-:Y:S02]  /*11370*/  FSEL R33, R33, -INF , !P6 ;  /* 0xff80000021217808 */ /* 0x000fe40007000000 */
[----:B------:R-:W-:Y:S02]  /*11380*/  ISETP.GE.AND P0, PT, R25, R154, PT ;  /* 0x0000009a1900720c */ /* 0x000fe40003f06270 */
[-C--:B------:R-:W-:Y:S02]  /*11390*/  ISETP.GE.AND P6, PT, R21, R156.reuse, PT ;  /* 0x0000009c1500720c */ /* 0x080fe40003fc6270 */
        /* <DEDUP_REMOVED lines=10> */
[-C--:B------:R-:W-:Y:S02]  /*11440*/  ISETP.GE.AND P4, PT, R23, R156.reuse, PT ;  /* 0x0000009c1700720c */ /* 0x080fe40003f86270 */
[----:B------:R-:W-:Y:S02]  /*11450*/  FMNMX3.FTZ R8, R0, R19, R17, !PT ;  /* 0x0000001300087276 */ /* 0x000fe40007810011 */
[----:B------:R-:W-:Y:S02]  /*11460*/  FSEL R25, R29, -INF , !P5 ;  /* 0xff8000001d197808 */ /* 0x000fe40006800000 */
[----:B------:R-:W-:Y:S02]  /*11470*/  FSEL R127, R127, -INF , !P0 ;  /* 0xff8000007f7f7808 */ /* 0x000fe40004000000 */
[----:B------:R-:W-:Y:S02]  /*11480*/  FSEL R121, R121, -INF , !P6 ;  /* 0xff80000079797808 */ /* 0x000fe40007000000 */
[-C--:B------:R-:W-:Y:S02]  /*11490*/  ISETP.GE.AND P5, PT, R20, R156.reuse, PT ;  /* 0x0000009c1400720c */ /* 0x080fe40003fa6270 */
[----:B------:R-:W-:Y:S02]  /*114a0*/  FSEL R115, R115, -INF , !P4 ;  /* 0xff80000073737808 */ /* 0x000fe40006000000 */
[----:B------:R-:W-:Y:S02]  /*114b0*/  ISETP.GE.AND P0, PT, R4, R156, PT ;  /* 0x0000009c0400720c */ /* 0x000fe40003f06270 */
[----:B------:R-:W-:Y:S02]  /*114c0*/  FMNMX3.FTZ R8, R8, R11, R5, !PT ;  /* 0x0000000b08087276 */ /* 0x000fe40007810005 */
[----:B------:R-:W-:Y:S02]  /*114d0*/  ISETP.GE.AND P6, PT, R4, R154, PT ;  /* 0x0000009a0400720c */ /* 0x000fe40003fc6270 */
[----:B------:R-:W-:Y:S02]  /*114e0*/  ISETP.GE.AND P4, PT, R22, R156, PT ;  /* 0x0000009c1600720c */ /* 0x000fe40003f86270 */
[----:B------:R-:W-:Y:S02]  /*114f0*/  FMNMX3.FTZ R4, R2, R15, R13, !PT ;  /* 0x0000000f02047276 */ /* 0x000fe4000781000d */
        /* <DEDUP_REMOVED lines=17> */
[C---:B------:R-:W-:Y:S02]  /*11610*/  ISETP.GE.AND P5, PT, R3.reuse, R156, PT ;  /* 0x0000009c0300720c */ /* 0x040fe40003fa6270 */
[----:B------:R-:W-:Y:S02]  /*11620*/  FMNMX3.FTZ R6, R6, R120, R129, !PT ;  /* 0x0000007806067276 */ /* 0x000fe40007810081 */
        /* <DEDUP_REMOVED lines=15> */
[----:B------:R-:W-:Y:S02]  /*11720*/  FMNMX3.FTZ R6, R3, R89, R88, !PT ;  /* 0x0000005903067276 */ /* 0x000fe40007810058 */
[----:B------:R-:W-:Y:S03]  /*11730*/  LEA R96, R134, UR6, 0x1 ;  /* 0x0000000686607c11 */ /* 0x000fe6000f8e08ff */
        /* <DEDUP_REMOVED lines=10> */
[----:B--2---:R-:W-:Y:S04]  /*117e0*/  FMNMX.FTZ R3, R4, R3, !PT ;  /* 0x0000000304037209 */ /* 0x004fe80007810000 */
[----:B------:R-:W-:Y:S02]  /*117f0*/  FSEL R112, R112, RZ, P1 ;  /* 0x000000ff70707208 */ /* 0x000fe40000800000 */
[----:B------:R-:W-:Y:S01]  /*11800*/  FSETP.NEU.FTZ.AND P0, PT, R3, -INF , PT ;  /* 0xff8000000300780b */ /* 0x000fe20003f1d000 */
[----:B------:R-:W-:Y:S02]  /*11810*/  FMUL.FTZ R90, R87, R3 ;  /* 0x00000003575a7220 */ /* 0x000fe40000410000 */
[-CC-:B------:R-:W-:Y:S01]  /*11820*/  FFMA.FTZ R98, R5, R87.reuse, -R112.reuse ;  /* 0x0000005705627223 */ /* 0x180fe20000010870 */
[----:B------:R-:W-:Y:S01]  /*11830*/  FSEL R5, R86, RZ, P1 ;  /* 0x000000ff56057208 */ /* 0x000fe20000800000 */
[-CC-:B------:R-:W-:Y:S01]  /*11840*/  FFMA.FTZ R105, R19, R87.reuse, -R112.reuse ;  /* 0x0000005713697223 */ /* 0x180fe20000010870 */
[----:B------:R-:W-:Y:S01]  /*11850*/  FSEL R90, R90, RZ, P0 ;  /* 0x000000ff5a5a7208 */ /* 0x000fe20000000000 */
[-CC-:B------:R-:W-:Y:S01]  /*11860*/  FFMA.FTZ R102, R17, R87.reuse, -R112.reuse ;  /* 0x0000005711667223 */ /* 0x180fe20000010870 */
[-C--:B------:R-:W-:Y:S01]  /*11870*/  FFMA.FTZ R99, R11, R87.reuse, -R112 ;  /* 0x000000570b637223 */ /* 0x080fe20000010870 */
[----:B------:R-:W-:Y:S01]  /*11880*/  FADD.FTZ R0, -R5, R0 ;  /* 0x0000000005007221 */ /* 0x000fe20000010100 */
[----:B------:R-:W-:Y:S01]  /*11890*/  FSEL R5, R3, RZ, P0 ;  /* 0x000000ff03057208 */ /* 0x000fe20000000000 */
        /* <DEDUP_REMOVED lines=8> */
[----:B------:R-:W-:Y:S01]  /*11920*/  FMUL.FTZ R8, R87, R0 ;  /* 0x0000000057087220 */ /* 0x000fe20000410000 */
[----:B------:R-:W-:Y:S01]  /*11930*/  @P2 VIADD R97, R5, 0xffffffe0 ;  /* 0xffffffe005612836 */ /* 0x000fe20000000000 */
[----:B------:R-:W-:Y:S01]  /*11940*/  MUFU.EX2 R105, R105 ;  /* 0x0000006900697308 */ /* 0x000fe20000000800 */
[-CC-:B------:R-:W-:Y:S01]  /*11950*/  FFMA.FTZ R104, R27, R87.reuse, -R112.reuse ;  /* 0x000000571b687223 */ /* 0x180fe20000010870 */
[-C--:B------:R-:W-:Y:S01]  /*11960*/  FFMA.FTZ R109, R25, R87.reuse, -R112 ;  /* 0x00000057196d7223 */ /* 0x080fe20000010870 */
[-CC-:B------:R-:W-:Y:S01]  /*11970*/  FFMA.FTZ R106, R35, R87.reuse, -R90.reuse ;  /* 0x00000057236a7223 */ /* 0x180fe2000001085a */
[----:B------:R-:W2:Y:S01]  /*11980*/  LDSM.16.MT88.4 R20, [R97] ;  /* 0x000000006114783b */ /* 0x000ea20000004200 */
        /* <DEDUP_REMOVED lines=223> */
.L_x_10504:
        /* <DEDUP_REMOVED lines=10> */
.L_x_10522:
        /* <DEDUP_REMOVED lines=175> */
.L_x_10513:
        /* <DEDUP_REMOVED lines=23> */
.L_x_10515:
[----:B------:R-:W-:Y:S05]  /*13480*/  BSYNC.RECONVERGENT B0 ;  /* 0x0000000000007941 */ /* 0x000fea0003800200 */
.L_x_10514:
        /* <DEDUP_REMOVED lines=10> */
.L_x_10517:
[----:B------:R-:W-:Y:S05]  /*13530*/  BSYNC.RECONVERGENT B0 ;  /* 0x0000000000007941 */ /* 0x000fea0003800200 */
.L_x_10516:
[----:B------:R-:W-:-:S04]  /*13540*/  MOV R145, 0x0 ;  /* 0x0000000000917802 */ /* 0x000fc80000000f00 */
[----:B-1234-:R-:W-:Y:S05]  /*13550*/  @P3 RET.REL.NODEC R144 `(_ZN5flash24flash_fwd_splitkv_kernelI23Flash_fwd_kernel_traitsILi96ELi64ELi64ELi4ELb0ELb0EN7cutlass6half_tE19Flash_kernel_traitsILi96ELi64ELi64ELi4ES3_EELb0ELb1ELb0ELb0ELb1ELb1ELb0ELb1EEEvNS_16Flash_fwd_paramsE) ;  /* 0xfffffec890a83950 */ /* 0x01efea0003c3ffff */
        /* <DEDUP_REMOVED lines=14> */
[----:B-1----:R-:W-:Y:S05]  /*13640*/  RET.REL.NODEC R144 `(_ZN5flash24flash_fwd_splitkv_kernelI23Flash_fwd_kernel_traitsILi96ELi64ELi64ELi4ELb0ELb0EN7cutlass6half_tE19Flash_kernel_traitsILi96ELi64ELi64ELi4ES3_EELb0ELb1ELb0ELb0ELb1ELb1ELb0ELb1EEEvNS_16Flash_fwd_paramsE) ;  /* 0xfffffec8906c7950 */ /* 0x002fea0003c3ffff */
.L_x_10512:
[----:B------:R-:W-:Y:S01]  /*13650*/  MOV R5, 0x2 ;  /* 0x0000000200057802 */ /* 0x000fe20000000f00 */
[----:B------:R-:W-:Y:S01]  /*13660*/  IMAD.MOV.U32 R0, RZ, RZ, 0x1f ;  /* 0x0000001fff007424 */ /* 0x000fe200078e00ff */
[----:B------:R-:W-:-:S07]  /*13670*/  MOV R2, 0xffffffff ;  /* 0xffffffff00027802 */ /* 0x000fce0000000f00 */
[----:B-1---5:R-:W-:Y:S05]  /*13680*/  WARPSYNC.COLLECTIVE R2, `(.L_x_10518) ;  /* 0x0000000002087348 */ /* 0x022fea0003c00000 */
[----:B------:R2:W3:Y:S02]  /*13690*/  SHFL.BFLY P0, R9, R161, R5, R0 ;  /* 0x0c000005a1097389 */ /* 0x0004e40000000000 */
[----:B-123-5:R-:W-:Y:S05]  /*136a0*/  ENDCOLLECTIVE ;  /* 0x000000000000791b */ /* 0x02efea0003800000 */
.L_x_10518:
[----:B------:R-:W-:Y:S02]  /*136b0*/  IMAD.MOV.U32 R6, RZ, RZ, R9 ;  /* 0x000000ffff067224 */ /* 0x000fe400078e0009 */
[----:B------:R-:W-:Y:S02]  /*136c0*/  IMAD.MOV.U32 R5, RZ, RZ, 0x1 ;  /* 0x00000001ff057424 */ /* 0x000fe400078e00ff */
[----:B------:R-:W-:-:S05]  /*136d0*/  FADD.FTZ R7, R6, R161 ;  /* 0x000000a106077221 */ /* 0x000fca0000010000 */
[----:B------:R-:W-:-:S07]  /*136e0*/  MOV R161, R7 ;  /* 0x0000000700a17202 */ /* 0x000fce0000000f00 */
[----:B------:R-:W-:Y:S05]  /*136f0*/  WARPSYNC.COLLECTIVE R2, `(.L_x_10519) ;  /* 0x0000000002087348 */ /* 0x000fea0003c00000 */
[----:B------:R1:W2:Y:S02]  /*13700*/  SHFL.BFLY P0, R9, R161, R5, R0 ;  /* 0x0c000005a1097389 */ /* 0x0002a40000000000 */
[----:B-12---:R-:W-:Y:S05]  /*13710*/  ENDCOLLECTIVE ;  /* 0x000000000000791b */ /* 0x006fea0003800000 */
.L_x_10519:
[----:B------:R-:W-:Y:S01]  /*13720*/  MOV R161, R159 ;  /* 0x0000009f00a17202 */ /* 0x000fe20000000f00 */
[----:B------:R-:W-:Y:S01]  /*13730*/  IMAD.MOV.U32 R5, RZ, RZ, 0x2 ;  /* 0x00000002ff057424 */ /* 0x000fe200078e00ff */
[----:B------:R-:W-:-:S07]  /*13740*/  MOV R6, R9 ;  /* 0x0000000900067202 */ /* 0x000fce0000000f00 */
[----:B------:R-:W-:Y:S05]  /*13750*/  WARPSYNC.COLLECTIVE R2, `(.L_x_10520) ;  /* 0x0000000002087348 */ /* 0x000fea0003c00000 */
[----:B------:R1:W2:Y:S02]  /*13760*/  SHFL.BFLY P0, R9, R161, R5, R0 ;  /* 0x0c000005a1097389 */ /* 0x0002a40000000000 */
[----:B-12---:R-:W-:Y:S05]  /*13770*/  ENDCOLLECTIVE ;  /* 0x000000000000791b */ /* 0x006fea0003800000 */
.L_x_10520:
[----:B------:R-:W-:Y:S01]  /*13780*/  FADD.FTZ R6, R7, R6 ;  /* 0x0000000607067221 */ /* 0x000fe20000010000 */
[----:B------:R-:W-:Y:S01]  /*13790*/  FADD.FTZ R8, R9, R159 ;  /* 0x0000009f09087221 */ /* 0x000fe20000010000 */
[----:B------:R-:W-:-:S04]  /*137a0*/  MOV R5, 0x1 ;  /* 0x0000000100057802 */ /* 0x000fc80000000f00 */
[----:B------:R-:W-:-:S07]  /*137b0*/  MOV R161, R8 ;  /* 0x0000000800a17202 */ /* 0x000fce0000000f00 */
[----:B------:R-:W-:Y:S05]  /*137c0*/  WARPSYNC.COLLECTIVE R2, `(.L_x_10521) ;  /* 0x0000000002087348 */ /* 0x000fea0003c00000 */
[----:B------:R1:W2:Y:S02]  /*137d0*/  SHFL.BFLY P0, R9, R161, R5, R0 ;  /* 0x0c000005a1097389 */ /* 0x0002a40000000000 */
[----:B-12---:R-:W-:Y:S05]  /*137e0*/  ENDCOLLECTIVE ;  /* 0x000000000000791b */ /* 0x006fea0003800000 */
.L_x_10521:
[----:B------:R-:W-:Y:S05]  /*137f0*/  BRA `(.L_x_10522) ;  /* 0xfffffff000087947 */ /* 0x000fea000383ffff */
.L_x_10523:
        /* <DEDUP_REMOVED lines=16> */
.L_x_11731:


//--------------------- .text._ZN5flash24flash_fwd_splitkv_kernelI23Flash_fwd_kernel_traitsILi96ELi64ELi64ELi4ELb0ELb0EN7cutlass6half_tE19Flash_kernel_traitsILi96ELi64ELi64ELi4ES3_EELb0ELb1ELb1ELb0ELb0ELb0ELb0ELb1EEEvNS_16Flash_fwd_paramsE --------------------------
	.section	.text._ZN5flash24flash_fwd_splitkv_kernelI23Flash_fwd_kernel_traitsILi96ELi64ELi64ELi4ELb0ELb0EN7cutlass6half_tE19Flash_kernel_traitsILi96ELi64ELi64ELi4ES3_EELb0ELb1ELb1ELb0ELb0ELb0ELb0ELb1EEEvNS_16Flash_fwd_paramsE,"ax",@progbits
	.align	128
        .global         _ZN5flash24flash_fwd_splitkv_kernelI23Flash_fwd_kernel_traitsILi96ELi64ELi64ELi4ELb0ELb0EN7cutlass6half_tE19Flash_kernel_traitsILi96ELi64ELi64ELi4ES3_EELb0ELb1ELb1ELb0ELb0ELb0ELb0ELb1EEEvNS_16Flash_fwd_paramsE
        .type           _ZN5flash24flash_fwd_splitkv_kernelI23Flash_fwd_kernel_traitsILi96ELi64ELi64ELi4ELb0ELb0EN7cutlass6half_tE19Flash_kernel_traitsILi96ELi64ELi64ELi4ES3_EELb0ELb1ELb1ELb0ELb0ELb0ELb0ELb1EEEvNS_16Flash_fwd_paramsE,@function
        .size           _ZN5flash24flash_fwd_splitkv_kernelI23Flash_fwd_kernel_traitsILi96ELi64ELi64ELi4ELb0ELb0EN7cutlass6half_tE19Flash_kernel_traitsILi96ELi64ELi64ELi4ES3_EELb0ELb1ELb1ELb0ELb0ELb0ELb0ELb1EEEvNS_16Flash_fwd_paramsE,(.L_x_11732 - _ZN5flash24flash_fwd_splitkv_kernelI23Flash_fwd_kernel_traitsILi96ELi64ELi64ELi4ELb0ELb0EN7cutlass6half_tE19Flash_kernel_traitsILi96ELi64ELi64ELi4ES3_EELb0ELb1ELb1ELb0ELb0ELb0ELb0ELb1EEEvNS_16Flash_fwd_paramsE)
        .other          _ZN5flash24flash_fwd_splitkv_kernelI23Flash_fwd_kernel_traitsILi96ELi64ELi64ELi4ELb0ELb0EN7cutlass6half_tE19Flash_kernel_traitsILi96ELi64ELi64ELi4ES3_EELb0ELb1ELb1ELb0ELb0ELb0ELb0ELb1EEEvNS_16Flash_fwd_paramsE,@"STO_CUDA_ENTRY STV_DEFAULT"
_ZN5flash24flash_fwd_splitkv_kernelI23Flash_fwd_kernel_traitsILi96ELi64ELi64ELi4ELb0ELb0EN7cutlass6half_tE19Flash_kernel_traitsILi96ELi64ELi64ELi4ES3_EELb0ELb1ELb1ELb0ELb0ELb0ELb0ELb1EEEvNS_16Flash_fwd_paramsE:
.text._ZN5flash24flash_fwd_splitkv_kernelI23Flash_fwd_kernel_traitsILi96ELi64ELi64ELi4ELb0ELb0EN7cutlass6half_tE19Flash_kernel_traitsILi96ELi64ELi64ELi4ES3_EELb0ELb1ELb1ELb0ELb0ELb0ELb0ELb1EEEvNS_16Flash_fwd_paramsE:
[----:B------:R-:W-:Y:S01]  /*0000*/  LDC R1, c[0x0][0x37c] ;  /* 0x0000df00ff017b82 */ /* 0x000fe20000000800 */
[----:B------:R-:W1:Y:S07]  /*0010*/  S2R R145, SR_CTAID.X ;  /* 0x0000000000917919 */ /* 0x000e6e0000002500 */
[----:B------:R-:W2:Y:S01]  /*0020*/  LDC.64 R84, c[0x0][0x348] ;  /* 0x0000d200ff547b82 */ /* 0x000ea20000000a00 */
[----:B------:R-:W-:Y:S01]  /*0030*/  BSSY.RECONVERGENT B4, `(.L_x_10524) ;  /* 0x0000005000047945 */ /* 0x000fe20003800200 */
[----:B------:R-:W-:Y:S01]  /*0040*/  MOV R142, 0x80 ;  /* 0x00000080008e7802 */ /* 0x000fe20000000f00 */
[----:B------:R-:W3:Y:S01]  /*0050*/  S2R R143, SR_CTAID.Y ;  /* 0x00000000008f7919 */ /* 0x000ee20000002600 */
[----:B------:R-:W4:Y:S05]  /*0060*/  S2R R144, SR_CTAID.Z ;  /* 0x0000000000907919 */ /* 0x000f2a0000002700 */
[----:B-1234-:R-:W-:Y:S05]  /*0070*/  CALL.REL.NOINC `($_ZN5flash24flash_fwd_splitkv_kernelI23Flash_fwd_kernel_traitsILi96ELi64ELi64ELi4ELb0ELb0EN7cutlass6half_tE19Flash_kernel_traitsILi96ELi64ELi64ELi4ES3_EELb0ELb1ELb1ELb0ELb0ELb0ELb0ELb1EEEvNS_16Flash_fwd_paramsE$_ZN5flash30compute_attn_1rowblock_splitkvI23Flash_fwd_kernel_traitsILi96ELi64ELi64ELi4ELb0ELb0EN7cutlass6half_tE19Flash_kernel_traitsILi96ELi64ELi64ELi4ES3_EELb0ELb1ELb1ELb0ELb0ELb0ELb0ELb1ENS_16Flash_fwd_paramsEEEvRKT8_iiiii) ;  /* 0x0000000000087944 */ /* 0x01efea0003c00000 */
[----:B------:R-:W-:Y:S05]  /*0080*/  BSYNC.RECONVERGENT B4 ;  /* 0x0000000000047941 */ /* 0x000fea0003800200 */
.L_x_10524:
[----:B------:R-:W-:Y:S05]  /*0090*/  EXIT ;  /* 0x000000000000794d */ /* 0x000fea0003800000 */
        .type           $_ZN5flash24flash_fwd_splitkv_kernelI23Flash_fwd_kernel_traitsILi96ELi64ELi64ELi4ELb0ELb0EN7cutlass6half_tE19Flash_kernel_traitsILi96ELi64ELi64ELi4ES3_EELb0ELb1ELb1ELb0ELb0ELb0ELb0ELb1EEEvNS_16Flash_fwd_paramsE$_ZN5flash30compute_attn_1rowblock_splitkvI23Flash_fwd_kernel_traitsILi96ELi64ELi64ELi4ELb0ELb0EN7cutlass6half_tE19Flash_kernel_traitsILi96ELi64ELi64ELi4ES3_EELb0ELb1ELb1ELb0ELb0ELb0ELb0ELb1ENS_16Flash_fwd_paramsEEEvRKT8_iiiii,@function
        .size           $_ZN5flash24flash_fwd_splitkv_kernelI23Flash_fwd_kernel_traitsILi96ELi64ELi64ELi4ELb0ELb0EN7cutlass6half_tE19Flash_kernel_traitsILi96ELi64ELi64ELi4ES3_EELb0ELb1ELb1ELb0ELb0ELb0ELb0ELb1EEEvNS_16Flash_fwd_paramsE$_ZN5flash30compute_attn_1rowblock_splitkvI23Flash_fwd_kernel_traitsILi96ELi64ELi64ELi4ELb0ELb0EN7cutlass6half_tE19Flash_kernel_traitsILi96ELi64ELi64ELi4ES3_EELb0ELb1ELb1ELb0ELb0ELb0ELb0ELb1ENS_16Flash_fwd_paramsEEEvRKT8_iiiii,(.L_x_11732 - $_ZN5flash24flash_fwd_splitkv_kernelI23Flash_fwd_kernel_traitsILi96ELi64ELi64ELi4ELb0ELb0EN7cutlass6half_tE19Flash_kernel_traitsILi96ELi64ELi64ELi4ES3_EELb0ELb1ELb1ELb0ELb0ELb0ELb0ELb1EEEvNS_16Flash_fwd_paramsE$_ZN5flash30compute_attn_1rowblock_splitkvI23Flash_fwd_kernel_traitsILi96ELi64ELi64ELi4ELb0ELb0EN7cutlass6half_tE19Flash_kernel_traitsILi96ELi64ELi64ELi4ES3_EELb0ELb1ELb1ELb0ELb0ELb0ELb0ELb1ENS_16Flash_fwd_paramsEEEvRKT8_iiiii)
$_ZN5flash24flash_fwd_splitkv_kernelI23Flash_fwd_kernel_traitsILi96ELi64ELi64ELi4ELb0ELb0EN7cutlass6half_tE19Flash_kernel_traitsILi96ELi64ELi64ELi4ES3_EELb0ELb1ELb1ELb0ELb0ELb0ELb0ELb1EEEvNS_16Flash_fwd_paramsE$_ZN5flash30compute_attn_1rowblock_splitkvI23Flash_fwd_kernel_traitsILi96ELi64ELi64ELi4ELb0ELb0EN7cutlass6half_tE19Flash_kernel_traitsILi96ELi64ELi64ELi4ES3_EELb0ELb1ELb1ELb0ELb0ELb0ELb0ELb1ENS_16Flash_fwd_paramsEEEvRKT8_iiiii:
        /* <DEDUP_REMOVED lines=38> */
.L_x_10526:
[----:B------:R-:W-:Y:S05]  /*0300*/  BSYNC.RECONVERGENT B0 ;  /* 0x0000000000007941 */ /* 0x000fea0003800200 */
.L_x_10525:
[----:B------:R-:W-:Y:S04]  /*0310*/  BSSY.RECONVERGENT B0, `(.L_x_10527) ;  /* 0x0000007000007945 */ /* 0x000fe80003800200 */
[----:B------:R-:W-:Y:S05]  /*0320*/  @!P3 BRA `(.L_x_10528) ;  /* 0x000000000014b947 */ /* 0x000fea0003800000 */
[----:B------:R-:W3:Y:S02]  /*0330*/  LD.E.U8 R0, desc[UR4][R84.64+0x1b2] ;  /* 0x0001b20454007980 */ /* 0x000ee4000c101100 */
[----:B---3--:R-:W-:-:S13]  /*0340*/  ISETP.NE.AND P1, PT, R0, RZ, PT ;  /* 0x000000ff0000720c */ /* 0x008fda0003f25270 */
[----:B------:R-:W3:Y:S02]  /*0350*/  @P1 LD.E R0, desc[UR4][R6.64+0x4] ;  /* 0x0000040406001980 */ /* 0x000ee4000c101900 */
[----:B---3-5:R-:W-:-:S06]  /*0360*/  @P1 IADD3 R69, PT, PT, R0, -R15, RZ ;  /* 0x8000000f00451210 */ /* 0x028fcc0007ffe0ff */
[----:B------:R3:W5:Y:S02]  /*0370*/  @!P1 LD.E R69, desc[UR4][R6.64] ;  /* 0x0000000406459980 */ /* 0x000764000c101900 */
.L_x_10528:
[----:B------:R-:W-:Y:S05]  /*0380*/  BSYNC.RECONVERGENT B0 ;  /* 0x0000000000007941 */ /* 0x000fea0003800200 */
.L_x_10527:
        /* <DEDUP_REMOVED lines=9> */
.L_x_10530:
[----:B------:R-:W4:Y:S01]  /*0420*/  LD.E.64 R2, desc[UR4][R84.64+0x108] ;  /* 0x0001080454027980 */ /* 0x000f22000c101b00 */
[----:B------:R-:W-:Y:S01]  /*0430*/  BSSY.RECONVERGENT B0, `(.L_x_10532) ;  /* 0x0000006000007945 */ /* 0x000fe20003800200 */
[----:B------:R-:W-:Y:S01]  /*0440*/  IMAD.MOV.U32 R0, RZ, RZ, RZ ;  /* 0x000000ffff007224 */ /* 0x000fe200078e00ff */
[----:B----4-:R-:W-:-:S04]  /*0450*/  ISETP.NE.U32.AND P0, PT, R2, RZ, PT ;  /* 0x000000ff0200720c */ /* 0x010fc80003f05070 */
[----:B------:R-:W-:-:S13]  /*0460*/  ISETP.NE.AND.EX P0, PT, R3, RZ, PT, P0 ;  /* 0x000000ff0300720c */ /* 0x000fda0003f05300 */
[----:B------:R-:W-:Y:S05]  /*0470*/  @!P0 BRA `(.L_x_10533) ;  /* 0x0000000000048947 */ /* 0x000fea0003800000 */
[----:B------:R4:W5:Y:S02]  /*0480*/  LD.E R0, desc[UR4][R84.64+0xbc] ;  /* 0x0000bc0454007980 */ /* 0x000964000c101900 */
.L_x_10533:
[----:B------:R-:W-:Y:S05]  /*0490*/  BSYNC.RECONVERGENT B0 ;  /* 0x0000000000007941 */ /* 0x000fea0003800200 */
.L_x_10532:
[----:B-----5:R-:W-:Y:S02]  /*04a0*/  IADD3 R61, PT, PT, R69, R0, RZ ;  /* 0x00000000453d7210 */ /* 0x020fe40007ffe0ff */
.L_x_10531:
[----:B------:R-:W-:Y:S05]  /*04b0*/  BSYNC.RECONVERGENT B1 ;  /* 0x0000000000017941 */ /* 0x000fea0003800200 */
.L_x_10529:
[----:B------:R-:W-:Y:S01]  /*04c0*/  IMAD.SHL.U32 R97, R145, 0x40, RZ ;  /* 0x0000004091617824 */ /* 0x000fe200078e00ff */
[----:B------:R-:W-:Y:S01]  /*04d0*/  MOV R2, R142 ;  /* 0x0000008e00027202 */ /* 0x000fe20000000f00 */
[----:B------:R-:W-:-:S03]  /*04e0*/  IMAD.MOV.U32 R3, RZ, RZ, 0x0 ;  /* 0x00000000ff037424 */ /* 0x000fc600078e00ff */
[----:B------:R-:W-:-:S13]  /*04f0*/  ISETP.GT.AND P0, PT, R146, R97, PT ;  /* 0x000000619200720c */ /* 0x000fda0003f04270 */
[----:B-1234-:R-:W-:Y:S05]  /*0500*/  @!P0 RET.REL.NODEC R2 `(_ZN5flash24flash_fwd_splitkv_kernelI23Flash_fwd_kernel_traitsILi96ELi64ELi64ELi4ELb0ELb0EN7cutlass6half_tE19Flash_kernel_traitsILi96ELi64ELi64ELi4ES3_EELb0ELb1ELb1ELb0ELb0ELb0ELb0ELb1EEEvNS_16Flash_fwd_paramsE) ;  /* 0xfffffff802bc8950 */ /* 0x01efea0003c3ffff */
        /* <DEDUP_REMOVED lines=85> */
.L_x_10536:
[----:B------:R-:W-:Y:S05]  /*0a60*/  BSYNC.RECONVERGENT B0 ;  /* 0x0000000000007941 */ /* 0x000fea0003800200 */
.L_x_10535:
        /* <DEDUP_REMOVED lines=18> */
.L_x_10538:
[----:B------:R-:W-:Y:S05]  /*0b90*/  BSYNC.RECONVERGENT B0 ;  /* 0x0000000000007941 */ /* 0x000fea0003800200 */
.L_x_10537:
[----:B------:R-:W-:Y:S01]  /*0ba0*/  MOV R143, 0x0 ;  /* 0x00000000008f7802 */ /* 0x000fe20000000f00 */
[----:B------:R1:W-:Y:S03]  /*0bb0*/  @!P6 ST.E desc[UR4][R6.64], R5 ;  /* 0x000000050600e985 */ /* 0x0003e6000c101904 */
[----:B-12--5:R-:W-:Y:S05]  /*0bc0*/  @P5 RET.REL.NODEC R142 `(_ZN5flash24flash_fwd_splitkv_kernelI23Flash_fwd_kernel_traitsILi96ELi64ELi64ELi4ELb0ELb0EN7cutlass6half_tE19Flash_kernel_traitsILi96ELi64ELi64ELi4ES3_EELb0ELb1ELb1ELb0ELb0ELb0ELb0ELb1EEEvNS_16Flash_fwd_paramsE) ;  /* 0xfffffff48e0c5950 */ /* 0x026fea0003c3ffff */
[----:B------:R-:W-:Y:S02]  /*0bd0*/  MOV R3, 0x7f800000 ;  /* 0x7f80000000037802 */ /* 0x000fe40000000f00 */
[----:B------:R-:W-:-:S03]  /*0be0*/  MOV R143, 0x0 ;  /* 0x00000000008f7802 */ /* 0x000fc60000000f00 */
[----:B------:R1:W-:Y:S02]  /*0bf0*/  ST.E desc[UR4][R6.64+0x80], R3 ;  /* 0x0000800306007985 */ /* 0x0003e4000c101904 */
[----:B-1----:R-:W-:Y:S05]  /*0c00*/  RET.REL.NODEC R142 `(_ZN5flash24flash_fwd_splitkv_kernelI23Flash_fwd_kernel_traitsILi96ELi64ELi64ELi4ELb0ELb0EN7cutlass6half_tE19Flash_kernel_traitsILi96ELi64ELi64ELi4ES3_EELb0ELb1ELb1ELb0ELb0ELb0ELb0ELb1EEEvNS_16Flash_fwd_paramsE) ;  /* 0xfffffff08efc7950 */ /* 0x002fea0003c3ffff */
.L_x_10534:
        /* <DEDUP_REMOVED lines=42> */
[----:B------:R-:W2:Y:S01]  /*0eb0*/  LD.E.64 R4, desc[UR4][R18.64+0x38] ;  /* 0x0000380412047980 */ /* 0x000ea2000c101b00 */
[----:B------:R-:W-:Y:S01]  /*0ec0*/  ISETP.NE.AND P2, PT, R15, RZ, PT ;  /* 0x000000ff0f00720c */ /* 0x000fe20003f45270 */
[-C--:B---3--:R-:W-:Y:S02]  /*0ed0*/  IMAD R2, R9, R143.reuse, RZ ;  /* 0x0000008f09027224 */ /* 0x088fe400078e02ff */
[----:B------:R-:W-:-:S04]  /*0ee0*/  IMAD.WIDE.U32 R8, R8, R143, RZ ;  /* 0x0000008f08087225 */ /* 0x000fc800078e00ff */
[----:B------:R-:W-:Y:S02]  /*0ef0*/  IMAD.IADD R151, R9, 0x1, R2 ;  /* 0x0000000109977824 */ /* 0x000fe400078e0202 */
[----:B------:R-:W-:Y:S01]  /*0f00*/  @P0 IADD3 R11, PT, PT, R11, 0x1, RZ ;  /* 0x000000010b0b0810 */ /* 0x000fe20007ffe0ff */
[----:B------:R-:W5:Y:S01]  /*0f10*/  LD.E.64 R2, desc[UR4][R18.64+0x40] ;  /* 0x0000400412027980 */ /* 0x000f62000c101b00 */
[C---:B------:R-:W-:Y:S02]  /*0f20*/  LEA R150, P0, R8.reuse, R152, 0x2 ;  /* 0x0000009808967211 */ /* 0x040fe400078010ff */
        /* <DEDUP_REMOVED lines=33> */
[----:B--2---:R-:W-:-:S04]  /*1140*/  IMAD R7, R5, R0, RZ ;  /* 0x0000000005077224 */ /* 0x004fc800078e02ff */
        /* <DEDUP_REMOVED lines=19> */
.L_x_10540:
        /* <DEDUP_REMOVED lines=65> */
[----:B------:R-:W-:Y:S02]  /*1690*/  IMAD R9, R17, R11, RZ ;  /* 0x0000000b11097224 */ /* 0x000fe400078e02ff */
[----:B------:R-:W-:-:S02]  /*16a0*/  @P2 IMAD.IADD R14, R14, 0x1, R15 ;  /* 0x000000010e0e2824 */ /* 0x000fc400078e020f */
        /* <DEDUP_REMOVED lines=13> */
.L_x_10541:
[----:B------:R-:W-:Y:S05]  /*1780*/  BSYNC.RECONVERGENT B0 ;  /* 0x0000000000007941 */ /* 0x000fea0003800200 */
.L_x_10539:
        /* <DEDUP_REMOVED lines=29> */
[----:B------:R-:W-:Y:S02]  /*1960*/  IADD3 R22, P1, PT, R12, R22, RZ ;  /* 0x000000160c167210 */ /* 0x000fe40007f3e0ff */
[----:B------:R-:W-:Y:S01]  /*1970*/  LOP3.LUT R21, R144, R13, RZ, 0x3c, !PT ;  /* 0x0000000d90157212 */ /* 0x000fe200078e3cff */
[----:B------:R-:W-:Y:S02]  /*1980*/  @!P2 VIADD R20, R20, 0x1 ;  /* 0x000000011414a836 */ /* 0x000fe40000000000 */
[----:B------:R-:W-:Y:S01]  /*1990*/  IMAD.X R23, RZ, RZ, R6, P1 ;  /* 0x000000ffff177224 */ /* 0x000fe200008e0606 */
[----:B------:R-:W-:Y:S01]  /*19a0*/  ISETP.GE.AND P1, PT, R21, RZ, PT ;  /* 0x000000ff1500720c */ /* 0x000fe20003f26270 */
[----:B------:R-:W-:-:S04]  /*19b0*/  IMAD R15, R15, R2, RZ ;  /* 0x000000020f0f7224 */ /* 0x000fc800078e02ff */
[----:B------:R-:W-:Y:S01]  /*19c0*/  @P3 IADD3 R20, PT, PT, R20, 0x1, RZ ;  /* 0x0000000114143810 */ /* 0x000fe20007ffe0ff */
[----:B------:R-:W1:Y:S01]  /*19d0*/  S2R R55, SR_CgaCtaId ;  /* 0x0000000000377919 */ /* 0x000e620000008800 */
[C---:B------:R-:W-:Y:S02]  /*19e0*/  IMAD R15, R0.reuse, R3, R15 ;  /* 0x00000003000f7224 */ /* 0x040fe400078e020f */
[----:B------:R-:W-:Y:S01]  /*19f0*/  IMAD.WIDE.U32 R22, R0, R2, R22 ;  /* 0x0000000200167225 */ /* 0x000fe200078e0016 */
[----:B------:R-:W-:-:S03]  /*1a00*/  ISETP.NE.AND P2, PT, R13, RZ, PT ;  /* 0x000000ff0d00720c */ /* 0x000fc60003f45270 */
[----:B------:R-:W-:-:S05]  /*1a10*/  IMAD.MOV.U32 R6, RZ, RZ, R20 ;  /* 0x000000ffff067224 */ /* 0x000fca00078e0014 */
[----:B------:R-:W-:Y:S01]  /*1a20*/  @!P1 IADD3 R6, PT, PT, -R6, RZ, RZ ;  /* 0x000000ff06069210 */ /* 0x000fe20007ffe1ff */
[----:B------:R-:W-:Y:S01]  /*1a30*/  IMAD.MOV.U32 R99, RZ, RZ, RZ ;  /* 0x000000ffff637224 */ /* 0x000fe200078e00ff */
[----:B------:R-:W-:-:S03]  /*1a40*/  SHF.R.U32.HI R98, RZ, 0x2, R62 ;  /* 0x00000002ff627819 */ /* 0x000fc6000001163e */
[----:B------:R-:W-:Y:S02]  /*1a50*/  @!P2 LOP3.LUT R6, RZ, R13, RZ, 0x33, !PT ;  /* 0x0000000dff06a212 */ /* 0x000fe400078e33ff */
        /* <DEDUP_REMOVED lines=11> */
[----:B--2---:R-:W-:-:S04]  /*1b10*/  @P0 IMAD.WIDE.U32 R34, R26, R148, RZ ;  /* 0x000000941a220225 */ /* 0x004fc800078e00ff */
[----:B------:R-:W-:Y:S02]  /*1b20*/  @P0 IMAD R20, R27, R148, RZ ;  /* 0x000000941b140224 */ /* 0x000fe400078e02ff */
[----:B---3--:R-:W-:-:S04]  /*1b30*/  @!P0 IMAD.WIDE.U32 R24, R32, R143, RZ ;  /* 0x0000008f20188225 */ /* 0x008fc800078e00ff */
[----:B------:R-:W-:Y:S02]  /*1b40*/  @!P0 IMAD R0, R33, R143, RZ ;  /* 0x0000008f21008224 */ /* 0x000fe400078e02ff */
[----:B------:R-:W-:Y:S02]  /*1b50*/  @!P0 IMAD.MOV.U32 R21, RZ, RZ, R24 ;  /* 0x000000ffff158224 */ /* 0x000fe400078e0018 */
[----:B------:R-:W-:Y:S02]  /*1b60*/  @P0 IMAD.MOV.U32 R21, RZ, RZ, R34 ;  /* 0x000000ffff150224 */ /* 0x000fe400078e0022 */
[----:B------:R-:W-:Y:S02]  /*1b70*/  IMAD.IADD R33, R23, 0x1, R15 ;  /* 0x0000000117217824 */ /* 0x000fe400078e020f */
[----:B------:R-:W-:Y:S01]  /*1b80*/  @!P0 IMAD.IADD R15, R25, 0x1, R0 ;  /* 0x00000001190f8824 */ /* 0x000fe200078e0200 */
[----:B------:R-:W-:Y:S01]  /*1b90*/  LOP3.LUT R25, R8, 0xc0, RZ, 0xc0, !PT ;  /* 0x000000c008197812 */ /* 0x000fe200078ec0ff */
[----:B------:R-:W-:Y:S01]  /*1ba0*/  @P0 IMAD.IADD R15, R35, 0x1, R20 ;  /* 0x00000001230f0824 */ /* 0x000fe200078e0214 */
[----:B------:R-:W-:-:S02]  /*1bb0*/  IADD3 R24, P1, PT, R12, R21, RZ ;  /* 0x000000150c187210 */ /* 0x000fc40007f3e0ff */
[----:B------:R-:W-:Y:S02]  /*1bc0*/  LOP3.LUT R21, R25, 0x18, R62, 0xf8, !PT ;  /* 0x0000001819157812 */ /* 0x000fe400078ef83e */
[----:B------:R-:W-:Y:S01]  /*1bd0*/  IADD3.X R25, PT, PT, RZ, R15, RZ, P1, !PT ;  /* 0x0000000fff197210 */ /* 0x000fe20000ffe4ff */
[-C--:B------:R-:W-:Y:S02]  /*1be0*/  IMAD R15, R29, R144.reuse, RZ ;  /* 0x000000901d0f7224 */ /* 0x080fe400078e02ff */
[----:B------:R-:W-:Y:S01]  /*1bf0*/  IMAD.WIDE.U32 R24, R28, R144, R24 ;  /* 0x000000901c187225 */ /* 0x000fe200078e0018 */
[----:B------:R-:W-:Y:S02]  /*1c00*/  MOV R32, R22 ;  /* 0x0000001600207202 */ /* 0x000fe40000000f00 */
[----:B------:R-:W-:Y:S01]  /*1c10*/  SHF.R.S32.HI R0, RZ, 0x1f, R6 ;  /* 0x0000001fff007819 */ /* 0x000fe20000011406 */
[----:B------:R-:W-:Y:S01]  /*1c20*/  IMAD R23, R31, R6, RZ ;  /* 0x000000061f177224 */ /* 0x000fe200078e02ff */
[----:B------:R-:W-:-:S02]  /*1c30*/  IADD3 R25, PT, PT, R25, R15, RZ ;  /* 0x0000000f19197210 */ /* 0x000fc40007ffe0ff */
[----:B------:R-:W-:Y:S01]  /*1c40*/  IADD3 R22, P0, PT, R12, R14, RZ ;  /* 0x0000000e0c167210 */ /* 0x000fe20007f1e0ff */
        /* <DEDUP_REMOVED lines=66> */
[----:B------:R-:W-:Y:S02]  /*2070*/  IMAD R3, R27, R6, RZ ;  /* 0x000000061b037224 */ /* 0x000fe400078e02ff */
        /* <DEDUP_REMOVED lines=17> */
[----:B-----5:R-:W-:Y:S02]  /*2190*/  IMAD.IADD R2, R7, 0x1, R60 ;  /* 0x0000000107027824 */ /* 0x020fe400078e023c */
        /* <DEDUP_REMOVED lines=33> */
.L_x_10579:
        /* <DEDUP_REMOVED lines=17> */
.L_x_10544:
[----:B------:R-:W-:Y:S05]  /*24c0*/  BSYNC.RECONVERGENT B0 ;  /* 0x0000000000007941 */ /* 0x000fea0003800200 */
.L_x_10543:
        /* <DEDUP_REMOVED lines=15> */
.L_x_10546:
[----:B------:R-:W-:Y:S05]  /*25c0*/  BSYNC.RECONVERGENT B0 ;  /* 0x0000000000007941 */ /* 0x000fea0003800200 */
.L_x_10545:
[----:B--2---:R-:W2:Y:S01]  /*25d0*/  LD.E R3, desc[UR4][R84.64+0x130] ;  /* 0x0001300454037980 */ /* 0x004ea2000c101900 */
[----:B------:R-:W-:Y:S01]  /*25e0*/  UMOV UR6, URZ ;  /* 0x000000ff00067c82 */ /* 0x000fe20008000000 */
[----:B------:R-:W-:Y:S01]  /*25f0*/  VIADD R82, R82, 0xffffffff ;  /* 0xffffffff52527836 */ /* 0x000fe20000000000 */
[----:B------:R-:W-:Y:S01]  /*2600*/  IADD3 R0, P1, PT, RZ, -UR6, RZ ;  /* 0x80000006ff007c10 */ /* 0x000fe2000ff3e0ff */
[----:B------:R-:W3:Y:S01]  /*2610*/  LD.E R11, desc[UR4][R84.64+0xd0] ;  /* 0x0000d004540b7980 */ /* 0x000ee2000c101900 */
[----:B------:R-:W-:Y:S01]  /*2620*/  BSSY.RECONVERGENT B2, `(.L_x_10547) ;  /* 0x00003c5000027945 */ /* 0x000fe20003800200 */
[----:B------:R-:W-:Y:S01]  /*2630*/  IMAD.MOV.U32 R94, RZ, RZ, R86 ;  /* 0x000000ffff5e7224 */ /* 0x000fe200078e0056 */
[----:B------:R-:W-:Y:S01]  /*2640*/  ISETP.GT.AND P2, PT, R82, R65, PT ;  /* 0x000000415200720c */ /* 0x000fe20003f44270 */
        /* <DEDUP_REMOVED lines=19> */
.L_x_10550:
[----:B------:R-:W-:Y:S05]  /*2780*/  BSYNC.RECONVERGENT B0 ;  /* 0x0000000000007941 */ /* 0x000fea0003800200 */
.L_x_10549:
        /* <DEDUP_REMOVED lines=17> */
.L_x_10548:
        /* <DEDUP_REMOVED lines=62> */
.L_x_10556:
[----:B------:R-:W-:Y:S05]  /*2c80*/  BSYNC.RECONVERGENT B0 ;  /* 0x0000000000007941 */ /* 0x000fea0003800200 */
.L_x_10555:
        /* <DEDUP_REMOVED lines=52> */
.L_x_10558:
[----:B------:R-:W-:Y:S05]  /*2fd0*/  BSYNC.RECONVERGENT B0 ;  /* 0x0000000000007941 */ /* 0x000fea0003800200 */
.L_x_10557:
        /* <DEDUP_REMOVED lines=51> */
.L_x_10554:
[----:B------:R-:W-:Y:S05]  /*3310*/  BSYNC.RECONVERGENT B1 ;  /* 0x0000000000017941 */ /* 0x000fea0003800200 */
.L_x_10553:
[----:B------:R-:W-:Y:S04]  /*3320*/  BSSY.RECONVERGENT B1, `(.L_x_10559) ;  /* 0x00000ac000017945 */ /* 0x000fe80003800200 */
[----:B------:R-:W-:Y:S05]  /*3330*/  @!P3 BRA `(.L_x_10560) ;  /* 0x0000000800a8b947 */ /* 0x000fea0003800000 */
[----:B-----5:R-:W-:Y:S01]  /*3340*/  ISETP.GE.AND P4, PT, R12, R35, PT ;  /* 0x000000230c00720c */ /* 0x020fe20003f86270 */
[----:B------:R-:W-:Y:S01]  /*3350*/  IMAD.SHL.U32 R5, R95, 0x2, RZ ;  /* 0x000000025f057824 */ /* 0x000fe200078e00ff */
        /* <DEDUP_REMOVED lines=63> */
.L_x_10562:
[----:B------:R-:W-:Y:S05]  /*3750*/  BSYNC.RECONVERGENT B0 ;  /* 0x0000000000007941 */ /* 0x000fea0003800200 */
.L_x_10561:
        /* <DEDUP_REMOVED lines=52> */
.L_x_10564:
[----:B------:R-:W-:Y:S05]  /*3aa0*/  BSYNC.RECONVERGENT B0 ;  /* 0x0000000000007941 */ /* 0x000fea0003800200 */
.L_x_10563:
        /* <DEDUP_REMOVED lines=51> */
.L_x_10560:
[----:B------:R-:W-:Y:S05]  /*3de0*/  BSYNC.RECONVERGENT B1 ;  /* 0x0000000000017941 */ /* 0x000fea0003800200 */
.L_x_10559:
[----:B------:R-:W3:Y:S02]  /*3df0*/  LD.E R3, desc[UR4][R84.64+0xd0] ;  /* 0x0000d00454037980 */ /* 0x000ee4000c101900 */
[----:B---3--:R-:W-:Y:S05]  /*3e00*/  IMAD.U32 R3, R3, -0x20, RZ ;  /* 0xffffffe003037824 */ /* 0x008fea00078e00ff */
[C---:B------:R-:W-:Y:S02]  /*3e10*/  LEA R16, P1, R3.reuse, R16, 0x1 ;  /* 0x0000001003107211 */ /* 0x040fe400078208ff */
[C---:B------:R-:W-:Y:S02]  /*3e20*/  LEA R52, P0, R3.reuse, R52, 0x1 ;  /* 0x0000003403347211 */ /* 0x040fe400078008ff */
[C---:B------:R-:W-:Y:S02]  /*3e30*/  LEA.HI.X.SX32 R17, R3.reuse, R17, 0x1, P1 ;  /* 0x0000001103117211 */ /* 0x040fe400008f0eff */
[----:B------:R-:W-:Y:S01]  /*3e40*/  LEA.HI.X.SX32 R53, R3, R53, 0x1, P0 ;  /* 0x0000003503357211 */ /* 0x000fe200000f0eff */
[----:B------:R-:W-:Y:S05]  /*3e50*/  BRA `(.L_x_10551) ;  /* 0x0000002400047947 */ /* 0x000fea0003800000 */
.L_x_10552:
        /* <DEDUP_REMOVED lines=99> */
.L_x_10568:
[----:B------:R-:W-:Y:S05]  /*4490*/  BSYNC.RECONVERGENT B0 ;  /* 0x0000000000007941 */ /* 0x000fea0003800200 */
.L_x_10567:
        /* <DEDUP_REMOVED lines=93> */
.L_x_10570:
[----:B------:R-:W-:Y:S05]  /*4a70*/  BSYNC.RECONVERGENT B0 ;  /* 0x0000000000007941 */ /* 0x000fea0003800200 */
.L_x_10569:
        /* <DEDUP_REMOVED lines=92> */
.L_x_10566:
[----:B------:R-:W-:Y:S05]  /*5040*/  BSYNC.RECONVERGENT B1 ;  /* 0x0000000000017941 */ /* 0x000fea0003800200 */
.L_x_10565:
[----:B------:R-:W-:Y:S04]  /*5050*/  BSSY.RECONVERGENT B1, `(.L_x_10571) ;  /* 0x000011b000017945 */ /* 0x000fe80003800200 */
[----:B------:R-:W-:Y:S05]  /*5060*/  @!P3 BRA `(.L_x_10572) ;  /* 0x000000100064b947 */ /* 0x000fea0003800000 */
[-C--:B-----5:R-:W-:Y:S01]  /*5070*/  ISETP.GE.AND P3, PT, R12, R107.reuse, PT ;  /* 0x0000006b0c00720c */ /* 0x0a0fe20003f66270 */
[----:B------:R-:W-:Y:S01]  /*5080*/  BSSY.RECONVERGENT B0, `(.L_x_10573) ;  /* 0x0000060000007945 */ /* 0x000fe20003800200 */
[----:B------:R-:W-:Y:S02]  /*5090*/  LEA R26, P1, R81, R14, 0x1 ;  /* 0x0000000e511a7211 */ /* 0x000fe400078208ff */
        /* <DEDUP_REMOVED lines=94> */
.L_x_10574:
[----:B------:R-:W-:Y:S05]  /*5680*/  BSYNC.RECONVERGENT B0 ;  /* 0x0000000000007941 */ /* 0x000fea0003800200 */
.L_x_10573:
        /* <DEDUP_REMOVED lines=92> */
.L_x_10576:
[----:B------:R-:W-:Y:S05]  /*5c50*/  BSYNC.RECONVERGENT B0 ;  /* 0x0000000000007941 */ /* 0x000fea0003800200 */
.L_x_10575:
        /* <DEDUP_REMOVED lines=90> */
.L_x_10572:
[----:B------:R-:W-:Y:S05]  /*6200*/  BSYNC.RECONVERGENT B1 ;  /* 0x0000000000017941 */ /* 0x000fea0003800200 */
.L_x_10571:
[----:B------:R-:W3:Y:S02]  /*6210*/  LD.E R3, desc[UR4][R84.64+0xd0] ;  /* 0x0000d00454037980 */ /* 0x000ee4000c101900 */
[----:B---3--:R-:W-:Y:S05]  /*6220*/  IMAD.U32 R3, R3, -0x20, RZ ;  /* 0xffffffe003037824 */ /* 0x008fea00078e00ff */
[C---:B------:R-:W-:Y:S02]  /*6230*/  LEA R74, P1, R3.reuse, R74, 0x1 ;  /* 0x0000004a034a7211 */ /* 0x040fe400078208ff */
[C---:B------:R-:W-:Y:S02]  /*6240*/  LEA R72, P0, R3.reuse, R72, 0x1 ;  /* 0x0000004803487211 */ /* 0x040fe400078008ff */
[C---:B------:R-:W-:Y:S02]  /*6250*/  LEA.HI.X.SX32 R75, R3.reuse, R75, 0x1, P1 ;  /* 0x0000004b034b7211 */ /* 0x040fe400008f0eff */
[----:B------:R-:W-:Y:S09]  /*6260*/  LEA.HI.X.SX32 R73, R3, R73, 0x1, P0 ;  /* 0x0000004903497211 */ /* 0x000ff200000f0eff */
.L_x_10551:
[----:B------:R-:W-:Y:S05]  /*6270*/  BSYNC.RECONVERGENT B2 ;  /* 0x0000000000027941 */ /* 0x000fea0003800200 */
.L_x_10547:
        /* <DEDUP_REMOVED lines=103> */
.L_x_10578:
[----:B------:R-:W-:Y:S05]  /*68f0*/  BSYNC.RECONVERGENT B0 ;  /* 0x0000000000007941 */ /* 0x000fea0003800200 */
.L_x_10577:
[----:B------:R-:W-:Y:S05]  /*6900*/  @P2 BRA `(.L_x_10579) ;  /* 0xffffffb800a82947 */ /* 0x000fea000383ffff */
.L_x_10542:
        /* <DEDUP_REMOVED lines=29> */
.L_x_10584:
[----:B------:R3:W-:Y:S02]  /*6ae0*/  STS.128 [R91+0x2000], RZ ;  /* 0x002000ff5b007388 */ /* 0x0007e40000000c00 */
.L_x_10583:
[----:B------:R-:W-:Y:S05]  /*6af0*/  BSYNC.RECONVERGENT B0 ;  /* 0x0000000000007941 */ /* 0x000fea0003800200 */
.L_x_10582:
        /* <DEDUP_REMOVED lines=24> */
.L_x_10586:
[----:B------:R1:W-:Y:S01]  /*6c80*/  STS.128 [R91+0x2800], RZ ;  /* 0x002800ff5b007388 */ /* 0x0003e20000000c00 */
[----:B------:R-:W-:Y:S05]  /*6c90*/  BRA `(.L_x_10585) ;  /* 0x00000038003c7947 */ /* 0x000fea0003800000 */
.L_x_10581:
        /* <DEDUP_REMOVED lines=84> */
.L_x_10593:
[----:B------:R-:W-:Y:S05]  /*71e0*/  BSYNC.RECONVERGENT B0 ;  /* 0x0000000000007941 */ /* 0x000fea0003800200 */
.L_x_10592:
[----:B-----5:R-:W-:Y:S01]  /*71f0*/  IMAD.MOV.U32 R6, RZ, RZ, R18 ;  /* 0x000000ffff067224 */ /* 0x020fe200078e0012 */
[----:B------:R-:W-:Y:S01]  /*7200*/  MOV R4, R16 ;  /* 0x0000001000047202 */ /* 0x000fe20000000f00 */
[----:B------:R-:W-:Y:S01]  /*7210*/  IMAD.MOV.U32 R7, RZ, RZ, R19 ;  /* 0x000000ffff077224 */ /* 0x000fe200078e0013 */
[----:B------:R-:W-:Y:S02]  /*7220*/  MOV R5, R17 ;  /* 0x0000001100057202 */ /* 0x000fe40000000f00 */
.L_x_10591:
[----:B------:R-:W-:Y:S05]  /*7230*/  BSYNC.RECONVERGENT B1 ;  /* 0x0000000000017941 */ /* 0x000fea0003800200 */
.L_x_10590:
        /* <DEDUP_REMOVED lines=49> */
.L_x_10597:
[----:B------:R-:W-:Y:S05]  /*7550*/  BSYNC.RECONVERGENT B0 ;  /* 0x0000000000007941 */ /* 0x000fea0003800200 */
.L_x_10596:
[----:B-----5:R1:W-:Y:S02]  /*7560*/  STS.128 [R91+0x1000], R16 ;  /* 0x001000105b007388 */ /* 0x0203e40000000c00 */
.L_x_10595:
[----:B------:R-:W-:Y:S05]  /*7570*/  BSYNC.RECONVERGENT B1 ;  /* 0x0000000000017941 */ /* 0x000fea0003800200 */
.L_x_10594:
        /* <DEDUP_REMOVED lines=47> */
.L_x_10599:
[----:B------:R-:W-:Y:S05]  /*7870*/  BSYNC.RECONVERGENT B0 ;  /* 0x0000000000007941 */ /* 0x000fea0003800200 */
.L_x_10598:
[----:B-----5:R1:W-:Y:S02]  /*7880*/  STS.128 [R91+0x2000], R16 ;  /* 0x002000105b007388 */ /* 0x0203e40000000c00 */
.L_x_10589:
[----:B------:R-:W-:Y:S05]  /*7890*/  BSYNC.RECONVERGENT B2 ;  /* 0x0000000000027941 */ /* 0x000fea0003800200 */
.L_x_10588:
        /* <DEDUP_REMOVED lines=61> */
.L_x_10603:
[----:B------:R-:W-:Y:S05]  /*7c70*/  BSYNC.RECONVERGENT B0 ;  /* 0x0000000000007941 */ /* 0x000fea0003800200 */
.L_x_10602:
[----:B-----5:R1:W-:Y:S02]  /*7c80*/  STS.128 [R91+0x800], R16 ;  /* 0x000800105b007388 */ /* 0x0203e40000000c00 */
.L_x_10601:
[----:B------:R-:W-:Y:S05]  /*7c90*/  BSYNC.RECONVERGENT B1 ;  /* 0x0000000000017941 */ /* 0x000fea0003800200 */
.L_x_10600:
        /* <DEDUP_REMOVED lines=56> */
.L_x_10607:
[----:B------:R-:W-:Y:S05]  /*8020*/  BSYNC.RECONVERGENT B0 ;  /* 0x0000000000007941 */ /* 0x000fea0003800200 */
.L_x_10606:
[----:B-----5:R1:W-:Y:S02]  /*8030*/  STS.128 [R91+0x1800], R16 ;  /* 0x001800105b007388 */ /* 0x0203e40000000c00 */
.L_x_10605:
[----:B------:R-:W-:Y:S05]  /*8040*/  BSYNC.RECONVERGENT B1 ;  /* 0x0000000000017941 */ /* 0x000fea0003800200 */
.L_x_10604:
        /* <DEDUP_REMOVED lines=53> */
.L_x_10609:
[----:B------:R-:W-:Y:S05]  /*83a0*/  BSYNC.RECONVERGENT B0 ;  /* 0x0000000000007941 */ /* 0x000fea0003800200 */
.L_x_10608:
[----:B-----5:R1:W-:Y:S01]  /*83b0*/  STS.128 [R91+0x2800], R16 ;  /* 0x002800105b007388 */ /* 0x0203e20000000c00 */
[----:B------:R-:W-:Y:S05]  /*83c0*/  BRA `(.L_x_10585) ;  /* 0x0000002000707947 */ /* 0x000fea0003800000 */
.L_x_10587:
        /* <DEDUP_REMOVED lines=93> */
.L_x_10615:
[----:B------:R-:W-:Y:S05]  /*89a0*/  BSYNC.RECONVERGENT B0 ;  /* 0x0000000000007941 */ /* 0x000fea0003800200 */
.L_x_10614:
[----:B-----5:R-:W-:Y:S01]  /*89b0*/  IMAD.MOV.U32 R6, RZ, RZ, R34 ;  /* 0x000000ffff067224 */ /* 0x020fe200078e0022 */
[----:B------:R-:W-:Y:S01]  /*89c0*/  MOV R4, R32 ;  /* 0x0000002000047202 */ /* 0x000fe20000000f00 */
[----:B------:R-:W-:Y:S01]  /*89d0*/  IMAD.MOV.U32 R7, RZ, RZ, R35 ;  /* 0x000000ffff077224 */ /* 0x000fe200078e0023 */
[----:B------:R-:W-:Y:S02]  /*89e0*/  MOV R5, R33 ;  /* 0x0000002100057202 */ /* 0x000fe40000000f00 */
.L_x_10613:
[----:B------:R-:W-:Y:S05]  /*89f0*/  BSYNC.RECONVERGENT B1 ;  /* 0x0000000000017941 */ /* 0x000fea0003800200 */
.L_x_10612:
        /* <DEDUP_REMOVED lines=85> */
.L_x_10619:
[----:B------:R-:W-:Y:S05]  /*8f50*/  BSYNC.RECONVERGENT B0 ;  /* 0x0000000000007941 */ /* 0x000fea0003800200 */
.L_x_10618:
[----:B-----5:R1:W-:Y:S02]  /*8f60*/  STS.128 [R91+0x1000], R32 ;  /* 0x001000205b007388 */ /* 0x0203e40000000c00 */
.L_x_10617:
[----:B------:R-:W-:Y:S05]  /*8f70*/  BSYNC.RECONVERGENT B1 ;  /* 0x0000000000017941 */ /* 0x000fea0003800200 */
.L_x_10616:
        /* <DEDUP_REMOVED lines=83> */
.L_x_10621:
[----:B------:R-:W-:Y:S05]  /*94b0*/  BSYNC.RECONVERGENT B0 ;  /* 0x0000000000007941 */ /* 0x000fea0003800200 */
.L_x_10620:
[----:B-----5:R1:W-:Y:S02]  /*94c0*/  STS.128 [R91+0x2000], R32 ;  /* 0x002000205b007388 */ /* 0x0203e40000000c00 */
.L_x_10611:
[----:B------:R-:W-:Y:S05]  /*94d0*/  BSYNC.RECONVERGENT B2 ;  /* 0x0000000000027941 */ /* 0x000fea0003800200 */
.L_x_10610:
        /* <DEDUP_REMOVED lines=90> */
.L_x_10625:
[----:B------:R-:W-:Y:S05]  /*9a80*/  BSYNC.RECONVERGENT B0 ;  /* 0x0000000000007941 */ /* 0x000fea0003800200 */
.L_x_10624:
[----:B-----5:R1:W-:Y:S02]  /*9a90*/  STS.128 [R91+0x800], R32 ;  /* 0x000800205b007388 */ /* 0x0203e40000000c00 */
.L_x_10623:
[----:B------:R-:W-:Y:S05]  /*9aa0*/  BSYNC.RECONVERGENT B1 ;  /* 0x0000000000017941 */ /* 0x000fea0003800200 */
.L_x_10622:
        /* <DEDUP_REMOVED lines=85> */
.L_x_10629:
[----:B------:R-:W-:Y:S05]  /*a000*/  BSYNC.RECONVERGENT B0 ;  /* 0x0000000000007941 */ /* 0x000fea0003800200 */
.L_x_10628:
[----:B-----5:R1:W-:Y:S02]  /*a010*/  STS.128 [R91+0x1800], R32 ;  /* 0x001800205b007388 */ /* 0x0203e40000000c00 */
.L_x_10627:
[----:B------:R-:W-:Y:S05]  /*a020*/  BSYNC.RECONVERGENT B1 ;  /* 0x0000000000017941 */ /* 0x000fea0003800200 */
.L_x_10626:
        /* <DEDUP_REMOVED lines=84> */
.L_x_10631:
[----:B------:R-:W-:Y:S05]  /*a570*/  BSYNC.RECONVERGENT B0 ;  /* 0x0000000000007941 */ /* 0x000fea0003800200 */
.L_x_10630:
[----:B-----5:R1:W-:Y:S02]  /*a580*/  STS.128 [R91+0x2800], R32 ;  /* 0x002800205b007388 */ /* 0x0203e40000000c00 */
.L_x_10585:
[----:B------:R-:W-:Y:S05]  /*a590*/  BSYNC.RECONVERGENT B3 ;  /* 0x0000000000037941 */ /* 0x000fea0003800200 */
.L_x_10580:
[----:B---3--:R-:W-:Y:S01]  /*a5a0*/  IADD3 R5, PT, PT, R61, -R60, RZ ;  /* 0x8000003c3d057210 */ /* 0x008fe20007ffe0ff */
[----:B------:R-:W-:Y:S03]  /*a5b0*/  BSSY.RECONVERGENT B0, `(.L_x_10632) ;  /* 0x0000019000007945 */ /* 0x000fe60003800200 */
        /* <DEDUP_REMOVED lines=23> */
.L_x_10634:
[----:B------:R3:W-:Y:S02]  /*a730*/  STS.128 [R91+0x5000], RZ ;  /* 0x005000ff5b007388 */ /* 0x0007e40000000c00 */
.L_x_10633:
[----:B------:R-:W-:Y:S05]  /*a740*/  BSYNC.RECONVERGENT B0 ;  /* 0x0000000000007941 */ /* 0x000fea0003800200 */
.L_x_10632:
[----:B------:R-:W-:Y:S01]  /*a750*/  ISETP.GE.AND P0, PT, R30, R5, PT ;  /* 0x000000051e00720c */ /* 0x000fe20003f06270 */
[----:B------:R-:W-:-:S12]  /*a760*/  BSSY.RECONVERGENT B0, `(.L_x_10635) ;  /* 0x0000016000007945 */ /* 0x000fd80003800200 */
[----:B------:R-:W-:Y:S05]  /*a770*/  @P0 BRA `(.L_x_10636) ;  /* 0x0000000000500947 */ /* 0x000fea0003800000 */
[-C--:B-----5:R-:W-:Y:S02]  /*a780*/  ISETP.GE.AND P2, PT, R12, R147.reuse, PT ;  /* 0x000000930c00720c */ /* 0x0a0fe40003f46270 */
        /* <DEDUP_REMOVED lines=19> */
.L_x_10636:
[----:B------:R-:W-:Y:S05]  /*a8c0*/  BSYNC.RECONVERGENT B0 ;  /* 0x0000000000007941 */ /* 0x000fea0003800200 */
.L_x_10635:
[----:B-1--4-:R-:W4:Y:S04]  /*a8d0*/  LD.E.64 R2, desc[UR4][R84.64+0x1c0] ;  /* 0x0001c00454027980 */ /* 0x012f28000c101b00 */
[----:B-----5:R-:W2:Y:S01]  /*a8e0*/  LD.E.64 R14, desc[UR4][R84.64+0x1b8] ;  /* 0x0001b804540e7980 */ /* 0x020ea2000c101b00 */
[----:B------:R-:W-:Y:S02]  /*a8f0*/  MOV R6, R144 ;  /* 0x0000009000067202 */ /* 0x000fe40000000f00 */
[----:B------:R-:W-:Y:S01]  /*a900*/  MOV R7, RZ ;  /* 0x000000ff00077202 */ /* 0x000fe20000000f00 */
[----:B------:R-:W3:Y:S04]  /*a910*/  LD.E R0, desc[UR4][R84.64+0xd8] ;  /* 0x0000d80454007980 */ /* 0x000ee8000c101900 */
[----:B------:R-:W0:Y:S04]  /*a920*/  LDGDEPBAR ;  /* 0x00000000000079af */ /* 0x000e280000000000 */
[----:B------:R1:W5:Y:S01]  /*a930*/  LD.E R52, desc[UR4][R84.64+0x184] ;  /* 0x0001840454347980 */ /* 0x000362000c101900 */
[----:B----4-:R-:W-:-:S04]  /*a940*/  IMAD.WIDE.U32 R6, R143, R2, R6 ;  /* 0x000000028f067225 */ /* 0x010fc800078e0006 */
[----:B------:R-:W-:Y:S01]  /*a950*/  IMAD R2, R3, R143, RZ ;  /* 0x0000008f03027224 */ /* 0x000fe200078e02ff */
[----:B--2---:R-:W-:Y:S01]  /*a960*/  LEA R14, P0, R6, R14, 0x2 ;  /* 0x0000000e060e7211 */ /* 0x004fe200078010ff */
[----:B------:R1:W5:Y:S03]  /*a970*/  LD.E R3, desc[UR4][R84.64+0x188] ;  /* 0x0001880454037980 */ /* 0x000366000c101900 */
        /* <DEDUP_REMOVED lines=30> */
.L_x_10639:
[----:B------:R3:W-:Y:S01]  /*ab60*/  STS.128 [R91+0x8000], RZ ;  /* 0x008000ff5b007388 */ /* 0x0007e20000000c00 */
[----:B------:R-:W-:Y:S05]  /*ab70*/  BRA `(.L_x_10640) ;  /* 0x00000000000c7947 */ /* 0x000fea0003800000 */
.L_x_10638:
[----:B------:R1:W-:Y:S04]  /*ab80*/  STS.128 [R91+0x6000], RZ ;  /* 0x006000ff5b007388 */ /* 0x0003e80000000c00 */
[----:B------:R1:W-:Y:S04]  /*ab90*/  STS.128 [R91+0x7000], RZ ;  /* 0x007000ff5b007388 */ /* 0x0003e80000000c00 */
[----:B------:R1:W-:Y:S02]  /*aba0*/  STS.128 [R91+0x8000], RZ ;  /* 0x008000ff5b007388 */ /* 0x0003e40000000c00 */
.L_x_10640:
[----:B------:R-:W-:Y:S05]  /*abb0*/  BSYNC.RECONVERGENT B0 ;  /* 0x0000000000007941 */ /* 0x000fea0003800200 */
.L_x_10637:
        /* <DEDUP_REMOVED lines=27> */
.L_x_10643:
[----:B------:R1:W-:Y:S02]  /*ad70*/  STS.128 [R91+0x8800], RZ ;  /* 0x008800ff5b007388 */ /* 0x0003e40000000c00 */
.L_x_10642:
[----:B------:R-:W-:Y:S05]  /*ad80*/  BSYNC.RECONVERGENT B0 ;  /* 0x0000000000007941 */ /* 0x000fea0003800200 */
.L_x_10641:
[C---:B------:R-:W-:Y:S01]  /*ad90*/  IMAD.SHL.U32 R14, R62.reuse, 0x20, RZ ;  /* 0x000000203e0e7824 */ /* 0x040fe200078e00ff */
[----:B------:R-:W-:Y:S01]  /*ada0*/  SHF.R.U32.HI R128, RZ, 0x1, R62 ;  /* 0x00000001ff807819 */ /* 0x000fe2000001163e */
[----:B-1----:R-:W-:Y:S01]  /*adb0*/  IMAD.SHL.U32 R5, R62, 0x10, RZ ;  /* 0x000000103e057824 */ /* 0x002fe200078e00ff */
[----:B-----5:R-:W-:Y:S01]  /*adc0*/  IADD3 R52, PT, PT, R61, -R146, -R52 ;  /* 0x800000923d347210 */ /* 0x020fe20007ffe834 */
[----:B------:R-:W-:Y:S01]  /*add0*/  IMAD.MOV.U32 R8, RZ, RZ, 0x20 ;  /* 0x00000020ff087424 */ /* 0x000fe200078e00ff */
[----:B------:R-:W-:Y:S01]  /*ade0*/  LOP3.LUT R7, R14, 0xc0, RZ, 0xc0, !PT ;  /* 0x000000c00e077812 */ /* 0x000fe200078ec0ff */
[----:B------:R-:W-:Y:S01]  /*adf0*/  IMAD.SHL.U32 R125, R62, 0x2, RZ ;  /* 0x000000023e7d7824 */ /* 0x000fe200078e00ff */
[----:B------:R-:W-:Y:S01]  /*ae00*/  LOP3.LUT R11, R128, 0x8, RZ, 0xc0, !PT ;  /* 0x00000008800b7812 */ /* 0x000fe200078ec0ff */
[----:B------:R-:W0:Y:S01]  /*ae10*/  LDGDEPBAR ;  /* 0x00000000000079af */ /* 0x000e220000000000 */
[----:B------:R-:W-:Y:S01]  /*ae20*/  LOP3.LUT R129, R5, 0x3e00, RZ, 0xc0, !PT ;  /* 0x00003e0005817812 */ /* 0x000fe200078ec0ff */
[----:B------:R-:W-:Y:S01]  /*ae30*/  BSSY.RECONVERGENT B1, `(.L_x_10644) ;  /* 0x00001f1000017945 */ /* 0x000fe20003800200 */
[----:B------:R-:W-:-:S02]  /*ae40*/  LOP3.LUT R0, R7, 0x8, R62, 0xf8, !PT ;  /* 0x0000000807007812 */ /* 0x000fc400078ef83e */
[--C-:B------:R-:W-:Y:S02]  /*ae50*/  LOP3.LUT R2, R11, 0xc0, R14.reuse, 0xf8, !PT ;  /* 0x000000c00b027812 */ /* 0x100fe400078ef80e */
[--C-:B------:R-:W-:Y:S02]  /*ae60*/  LOP3.LUT R7, R129, 0x20, R14.reuse, 0xf8, !PT ;  /* 0x0000002081077812 */ /* 0x100fe400078ef80e */
[----:B------:R-:W-:Y:S02]  /*ae70*/  LOP3.LUT R5, R5, 0x100, RZ, 0xc0, !PT ;  /* 0x0000010005057812 */ /* 0x000fe400078ec0ff */
[--C-:B------:R-:W-:Y:S02]  /*ae80*/  LOP3.LUT R2, R2, 0x18, R63.reuse, 0x78, !PT ;  /* 0x0000001802027812 */ /* 0x100fe400078e783f */
[----:B------:R-:W-:Y:S02]  /*ae90*/  LOP3.LUT R0, R0, 0x18, R63, 0x78, !PT ;  /* 0x0000001800007812 */ /* 0x000fe400078e783f */
[----:B------:R-:W-:-:S02]  /*aea0*/  LOP3.LUT R7, R7, 0x100, R14, 0xf8, !PT ;  /* 0x0000010007077812 */ /* 0x000fc400078ef80e */
[----:B------:R-:W-:Y:S02]  /*aeb0*/  LOP3.LUT R5, R5, 0x20, R14, 0xf8, !PT ;  /* 0x0000002005057812 */ /* 0x000fe400078ef80e */
[----:B------:R-:W-:Y:S02]  /*aec0*/  LOP3.LUT R126, R7, R2, RZ, 0xfc, !PT ;  /* 0x00000002077e7212 */ /* 0x000fe400078efcff */
[----:B------:R-:W-:Y:S02]  /*aed0*/  LOP3.LUT R0, R5, R0, RZ, 0xfc, !PT ;  /* 0x0000000005007212 */ /* 0x000fe400078efcff */
[----:B------:R-:W-:Y:S01]  /*aee0*/  LOP3.LUT P0, R11, R62, 0x4, RZ, 0xc0, !PT ;  /* 0x000000043e0b7812 */ /* 0x000fe2000780c0ff */
[--C-:B------:R-:W-:Y:S01]  /*aef0*/  IMAD R126, R126, 0x2, R55.reuse ;  /* 0x000000027e7e7824 */ /* 0x100fe200078e0237 */
[----:B------:R-:W-:Y:S01]  /*af00*/  LOP3.LUT R125, R125, 0x6, RZ, 0xc0, !PT ;  /* 0x000000067d7d7812 */ /* 0x000fe200078ec0ff */
[----:B------:R-:W-:Y:S01]  /*af10*/  IMAD R124, R0, 0x2, R55 ;  /* 0x00000002007c7824 */ /* 0x000fe200078e0237 */
[----:B------:R-:W-:-:S02]  /*af20*/  SEL R15, R8, 0xffffffe0, !P0 ;  /* 0xffffffe0080f7807 */ /* 0x000fc40004000000 */
[----:B------:R-:W-:Y:S03]  /*af30*/  LDSM.16.M88.4 R80, [R126] ;  /* 0x000000007e50783b */ /* 0x000fe60000000200 */
[--C-:B------:R-:W-:Y:S01]  /*af40*/  IMAD.IADD R0, R126, 0x1, R15.reuse ;  /* 0x000000017e007824 */ /* 0x100fe200078e020f */
[----:B------:R-:W1:Y:S01]  /*af50*/  LDSM.16.M88.4 R44, [R124+0x3000] ;  /* 0x003000007c2c783b */ /* 0x000e620000000200 */
[----:B------:R-:W-:-:S03]  /*af60*/  IMAD.IADD R53, R124, 0x1, R15 ;  /* 0x000000017c357824 */ /* 0x000fc600078e020f */
[----:B------:R-:W2:Y:S04]  /*af70*/  LDSM.16.M88.4 R36, [R124+0x3400] ;  /* 0x003400007c24783b */ /* 0x000ea80000000200 */
[----:B------:R-:W3:Y:S04]  /*af80*/  LDSM.16.M88.4 R28, [R124+0x3800] ;  /* 0x003800007c1c783b */ /* 0x000ee80000000200 */
        /* <DEDUP_REMOVED lines=10> */
[C---:B--2---:R-:W-:Y:S03]  /*b030*/  HMMA.16816.F32 R40, R80.reuse, R36, RZ ;  /* 0x000000245028723c */ /* 0x044fe600000018ff */
[----:B------:R-:W-:Y:S04]  /*b040*/  LDSM.16.M88.4 R104, [R0+0x1000] ;  /* 0x001000000068783b */ /* 0x000fe80000000200 */
[----:B------:R-:W-:Y:S01]  /*b050*/  LDSM.16.M88.4 R108, [R53+0x4800] ;  /* 0x00480000356c783b */ /* 0x000fe20000000200 */
[C---:B---3--:R-:W-:Y:S03]  /*b060*/  HMMA.16816.F32 R32, R80.reuse, R28, RZ ;  /* 0x0000001c5020723c */ /* 0x048fe600000018ff */
[----:B------:R-:W-:Y:S05]  /*b070*/  LDSM.16.M88.4 R100, [R53+0x4c00] ;  /* 0x004c00003564783b */ /* 0x000fea0000000200 */
[C---:B------:R-:W-:Y:S08]  /*b080*/  HMMA.16816.F32 R44, R80.reuse, R46, RZ ;  /* 0x0000002e502c723c */ /* 0x040ff000000018ff */
[C---:B------:R-:W-:Y:S08]  /*b090*/  HMMA.16816.F32 R36, R80.reuse, R38, RZ ;  /* 0x000000265024723c */ /* 0x040ff000000018ff */
[C---:B------:R-:W-:Y:S08]  /*b0a0*/  HMMA.16816.F32 R28, R80.reuse, R30, RZ ;  /* 0x0000001e501c723c */ /* 0x040ff000000018ff */
[C---:B----4-:R-:W-:Y:S08]  /*b0b0*/  HMMA.16816.F32 R92, R80.reuse, R20, RZ ;  /* 0x00000014505c723c */ /* 0x050ff000000018ff */
        /* <DEDUP_REMOVED lines=28> */
[C---:B---3--:R-:W-:Y:S08]  /*b280*/  HMMA.16816.F32 R40, R104.reuse, R4, R40 ;  /* 0x000000046828723c */ /* 0x048ff00000001828 */
[C---:B------:R-:W-:Y:S01]  /*b290*/  HMMA.16816.F32 R36, R104.reuse, R6, R36 ;  /* 0x000000066824723c */ /* 0x040fe20000001824 */
[----:B------:R2:W3:Y:S07]  /*b2a0*/  LDSM.16.M88.4 R4, [R0+0x2000] ;  /* 0x002000000004783b */ /* 0x0004ee0000000200 */
[----:B------:R-:W-:Y:S08]  /*b2b0*/  HMMA.16816.F32 R48, R104, R16, R48 ;  /* 0x000000106830723c */ /* 0x000ff00000001830 */
[C---:B-1----:R-:W-:Y:S08]  /*b2c0*/  HMMA.16816.F32 R40, R76.reuse, R68, R40 ;  /* 0x000000444c28723c */ /* 0x042ff00000001828 */
[----:B------:R-:W-:Y:S03]  /*b2d0*/  HMMA.16816.F32 R36, R76, R70, R36 ;  /* 0x000000464c24723c */ /* 0x000fe60000001824 */
[----:B--2---:R-:W-:-:S05]  /*b2e0*/  LOP3.LUT R0, R128, 0x1f0, RZ, 0xc0, !PT ;  /* 0x000001f080007812 */ /* 0x004fca00078ec0ff */
[C---:B------:R-:W-:Y:S01]  /*b2f0*/  HMMA.16816.F32 R44, R104.reuse, R18, R44 ;  /* 0x00000012682c723c */ /* 0x040fe2000000182c */
[----:B------:R-:W1:Y:S07]  /*b300*/  LDSM.16.M88.4 R16, [R53+0x5800] ;  /* 0x005800003510783b */ /* 0x000e6e0000000200 */
[----:B------:R-:W-:Y:S08]  /*b310*/  HMMA.16816.F32 R32, R104, R108, R32 ;  /* 0x0000006c6820723c */ /* 0x000ff00000001820 */
[C---:B---3--:R-:W-:Y:S08]  /*b320*/  HMMA.16816.F32 R40, R4.reuse, R20, R40 ;  /* 0x000000140428723c */ /* 0x048ff00000001828 */
[----:B------:R-:W-:Y:S01]  /*b330*/  HMMA.16816.F32 R36, R4, R22, R36 ;  /* 0x000000160424723c */ /* 0x000fe20000001824 */
[----:B------:R-:W2:Y:S01]  /*b340*/  LDSM.16.M88.4 R20, [R53+0x5c00] ;  /* 0x005c00003514783b */ /* 0x000ea20000000200 */
[----:B------:R-:W-:-:S06]  /*b350*/  DEPBAR.LE SB0, 0x0 ;  /* 0x000080000000791a */ /* 0x000fcc0000000000 */
        /* <DEDUP_REMOVED lines=8> */
[----:B------:R-:W-:Y:S03]  /*b3e0*/  HMMA.16816.F32 R44, R76, R74, R44 ;  /* 0x0000004a4c2c723c */ /* 0x000fe6000000182c */
[----:B------:R-:W-:-:S05]  /*b3f0*/  IADD3 R76, PT, PT, R3, R61, -R146 ;  /* 0x0000003d034c7210 */ /* 0x000fca0007ffe892 */
[C---:B-1----:R-:W-:Y:S05]  /*b400*/  HMMA.16816.F32 R32, R4.reuse, R16, R32 ;  /* 0x000000100420723c */ /* 0x042fea0000001820 */
[----:B------:R-:W-:Y:S02]  /*b410*/  LOP3.LUT R16, R0, 0x7, R98, 0xf8, !PT ;  /* 0x0000000700107812 */ /* 0x000fe400078ef862 */
[----:B------:R-:W-:Y:S01]  /*b420*/  LOP3.LUT R17, R60, R125, RZ, 0xfc, !PT ;  /* 0x0000007d3c117212 */ /* 0x000fe200078efcff */
[----:B------:R-:W-:Y:S03]  /*b430*/  HMMA.16816.F32 R48, R4, R24, R48 ;  /* 0x000000180430723c */ /* 0x000fe60000001830 */
[----:B------:R-:W-:-:S02]  /*b440*/  IMAD R25, R145, 0x40, R16 ;  /* 0x0000004091197824 */ /* 0x000fc400078e0210 */
[----:B------:R-:W-:Y:S02]  /*b450*/  IMAD.IADD R16, R89, 0x1, R16 ;  /* 0x0000000159107824 */ /* 0x000fe400078e0210 */
[----:B------:R-:W-:Y:S02]  /*b460*/  IMAD.IADD R3, R17, 0x1, R146 ;  /* 0x0000000111037824 */ /* 0x000fe400078e0292 */
[C---:B------:R-:W-:Y:S01]  /*b470*/  IMAD.IADD R156, R25.reuse, 0x1, R52 ;  /* 0x00000001199c7824 */ /* 0x040fe200078e0234 */
[C---:B--2---:R-:W-:Y:S03]  /*b480*/  HMMA.16816.F32 R92, R4.reuse, R20, R92 ;  /* 0x00000014045c723c */ /* 0x044fe6000000185c */
[----:B------:R-:W-:Y:S01]  /*b490*/  IMAD.IADD R76, R25, 0x1, R76 ;  /* 0x00000001194c7824 */ /* 0x000fe200078e024c */
[C-C-:B------:R-:W-:Y:S01]  /*b4a0*/  IADD3 R65, PT, PT, R16.reuse, -0x30, -R3.reuse ;  /* 0xffffffd010417810 */ /* 0x140fe20007ffe803 */
[C---:B------:R-:W-:Y:S01]  /*b4b0*/  VIADD R78, R16.reuse, 0x8 ;  /* 0x00000008104e7836 */ /* 0x040fe20000000000 */
[C-C-:B------:R-:W-:Y:S01]  /*b4c0*/  IADD3 R67, PT, PT, R16.reuse, -0x28, -R3.reuse ;  /* 0xffffffd810437810 */ /* 0x140fe20007ffe803 */
[--C-:B------:R-:W-:Y:S01]  /*b4d0*/  IMAD.IADD R75, R16, 0x1, -R3.reuse ;  /* 0x00000001104b7824 */ /* 0x100fe200078e0a03 */
[----:B------:R-:W-:Y:S01]  /*b4e0*/  IABS R65, R65 ;  /* 0x0000004100417213 */ /* 0x000fe20000000000 */
[----:B------:R-:W-:Y:S01]  /*b4f0*/  VIADD R21, R17, 0x1 ;  /* 0x0000000111157836 */ /* 0x000fe20000000000 */
[----:B------:R-:W-:Y:S03]  /*b500*/  HMMA.16816.F32 R28, R4, R18, R28 ;  /* 0x00000012041c723c */ /* 0x000fe6000000181c */
[----:B------:R-:W-:Y:S01]  /*b510*/  VIADD R154, R156, 0x8 ;  /* 0x000000089c9a7836 */ /* 0x000fe20000000000 */
[----:B------:R-:W-:Y:S01]  /*b520*/  I2FP.F32.S32 R65, R65 ;  /* 0x0000004100417245 */ /* 0x000fe20000201400 */
[--C-:B------:R-:W-:Y:S01]  /*b530*/  IMAD.IADD R59, R78, 0x1, -R3.reuse ;  /* 0x000000014e3b7824 */ /* 0x100fe200078e0a03 */
[----:B------:R-:W-:-:S02]  /*b540*/  IADD3 R62, PT, PT, R16, -0x39, -R3 ;  /* 0xffffffc7103e7810 */ /* 0x000fc40007ffe803 */
[C-C-:B------:R-:W-:Y:S01]  /*b550*/  VIADDMNMX R155, R76.reuse, 0x1, R61.reuse, PT ;  /* 0x000000014c9b7846 */ /* 0x140fe2000380013d */
[C---:B------:R-:W-:Y:S03]  /*b560*/  HMMA.16816.F32 R80, R4.reuse, R22, R80 ;  /* 0x000000160450723c */ /* 0x040fe60000001850 */
[----:B------:R-:W-:Y:S01]  /*b570*/  VIADDMNMX R149, R76, 0x9, R61, PT ;  /* 0x000000094c957846 */ /* 0x000fe2000380013d */
[C---:B------:R-:W-:Y:S01]  /*b580*/  VIADD R61, R17.reuse, 0x10 ;  /* 0x00000010113d7836 */ /* 0x040fe20000000000 */
[--C-:B------:R-:W-:Y:S01]  /*b590*/  IADD3 R77, PT, PT, R16, -0x1, -R3.reuse ;  /* 0xffffffff104d7810 */ /* 0x100fe20007ffe803 */
[----:B------:R-:W-:Y:S01]  /*b5a0*/  FFMA.FTZ R92, -R158, R65, R92 ;  /* 0x000000419e5c7223 */ /* 0x000fe2000001015c */
[----:B------:R-:W-:Y:S01]  /*b5b0*/  IADD3 R66, PT, PT, R16, -0x29, -R3 ;  /* 0xffffffd710427810 */ /* 0x000fe20007ffe803 */
[----:B------:R-:W-:Y:S01]  /*b5c0*/  VIADD R22, R17, 0x38 ;  /* 0x0000003811167836 */ /* 0x000fe20000000000 */
[----:B------:R-:W-:Y:S01]  /*b5d0*/  IABS R67, R67 ;  /* 0x0000004300437213 */ /* 0x000fe20000000000 */
[----:B------:R-:W-:Y:S03]  /*b5e0*/  HMMA.16816.F32 R44, R4, R26, R44 ;  /* 0x0000001a042c723c */ /* 0x000fe6000000182c */
[----:B------:R-:W-:Y:S01]  /*b5f0*/  VIADD R7, R75, 0xfffffff8 ;  /* 0xfffffff84b077836 */ /* 0x000fe20000000000 */
[----:B------:R-:W-:-:S02]  /*b600*/  ISETP.GT.AND P5, PT, R156, R21, PT ;  /* 0x000000159c00720c */ /* 0x000fc40003fa4270 */
[C---:B------:R-:W-:Y:S02]  /*b610*/  ISETP.GE.AND P4, PT, R21.reuse, R155, PT ;  /* 0x0000009b1500720c */ /* 0x040fe40003f86270 */
[----:B------:R-:W-:Y:S02]  /*b620*/  ISETP.GE.AND P6, PT, R21, R149, PT ;  /* 0x000000951500720c */ /* 0x000fe40003fc6270 */
[----:B------:R-:W-:Y:S02]  /*b630*/  ISETP.GT.AND P1, PT, R154, R21, PT ;  /* 0x000000159a00720c */ /* 0x000fe40003f24270 */
[----:B------:R-:W-:Y:S02]  /*b640*/  IABS R6, R62 ;  /* 0x0000003e00067213 */ /* 0x000fe40000000000 */
[----:B------:R-:W-:Y:S02]  /*b650*/  IABS R65, R75 ;  /* 0x0000004b00417213 */ /* 0x000fe40000000000 */
[----:B------:R-:W-:-:S02]  /*b660*/  IADD3 R68, PT, PT, R16, -0x21, -R3 ;  /* 0xffffffdf10447810 */ /* 0x000fc40007ffe803 */
[----:B------:R-:W-:Y:S02]  /*b670*/  IABS R77, R77 ;  /* 0x0000004d004d7213 */ /* 0x000fe40000000000 */
[----:B------:R-:W-:Y:S01]  /*b680*/  IABS R21, R59 ;  /* 0x0000003b00157213 */ /* 0x000fe20000000000 */
[----:B------:R-:W-:Y:S01]  /*b690*/  VIADD R59, R17, 0x19 ;  /* 0x00000019113b7836 */ /* 0x000fe20000000000 */
[----:B------:R-:W-:Y:S02]  /*b6a0*/  IADD3 R72, PT, PT, R16, -0x11, -R3 ;  /* 0xffffffef10487810 */ /* 0x000fe40007ffe803 */
[----:B------:R-:W-:Y:S02]  /*b6b0*/  IABS R66, R66 ;  /* 0x0000004200427213 */ /* 0x000fe40000000000 */
[----:B------:R-:W-:Y:S02]  /*b6c0*/  I2FP.F32.S32 R67, R67 ;  /* 0x0000004300437245 */ /* 0x000fe40000201400 */
[----:B------:R-:W-:-:S02]  /*b6d0*/  IABS R7, R7 ;  /* 0x0000000700077213 */ /* 0x000fc40000000000 */
[--C-:B------:R-:W-:Y:S01]  /*b6e0*/  IADD3 R71, PT, PT, R16, -0x18, -R3.reuse ;  /* 0xffffffe810477810 */ /* 0x100fe20007ffe803 */
[----:B------:R-:W-:Y:S01]  /*b6f0*/  FFMA.FTZ R109, -R158, R67, R28 ;  /* 0x000000439e6d7223 */ /* 0x000fe2000001011c */
[----:B------:R-:W-:Y:S01]  /*b700*/  I2FP.F32.S32 R6, R6 ;  /* 0x0000000600067245 */ /* 0x000fe20000201400 */
[C---:B------:R-:W-:Y:S01]  /*b710*/  VIADD R67, R17.reuse, 0x8 ;  /* 0x0000000811437836 */ /* 0x040fe20000000000 */
[----:B------:R-:W-:Y:S01]  /*b720*/  I2FP.F32.S32 R65, R65 ;  /* 0x0000004100417245 */ /* 0x000fe20000201400 */
[----:B------:R-:W-:Y:S01]  /*b730*/  VIADD R28, R17, 0x31 ;  /* 0x00000031111c7836 */ /* 0x000fe20000000000 */
[----:B------:R-:W-:Y:S01]  /*b740*/  IADD3 R73, PT, PT, R16, -0x10, -R3 ;  /* 0xfffffff010497810 */ /* 0x000fe20007ffe803 */
[----:B------:R-:W-:Y:S01]  /*b750*/  FFMA.FTZ R81, -R158, R6, R81 ;  /* 0x000000069e517223 */ /* 0x000fe20000010151 */
[----:B------:R-:W-:Y:S01]  /*b760*/  IADD3 R63, PT, PT, R16, -0x38, -R3 ;  /* 0xffffffc8103f7810 */ /* 0x000fe20007ffe803 */
[C---:B------:R-:W-:Y:S01]  /*b770*/  FFMA.FTZ R48, -R158.reuse, R65, R48 ;  /* 0x000000419e307223 */ /* 0x040fe20000010130 */
[----:B------:R-:W-:Y:S01]  /*b780*/  I2FP.F32.S32 R20, R77 ;  /* 0x0000004d00147245 */ /* 0x000fe20000201400 */
[----:B------:R-:W-:Y:S01]  /*b790*/  FFMA.FTZ R46, -R158, R65, R46 ;  /* 0x000000419e2e7223 */ /* 0x000fe2000001012e */
[----:B------:R-:W-:-:S02]  /*b7a0*/  IABS R68, R68 ;  /* 0x0000004400447213 */ /* 0x000fc40000000000 */
[----:B------:R-:W-:Y:S01]  /*b7b0*/  I2FP.F32.S32 R21, R21 ;  /* 0x0000001500157245 */ /* 0x000fe20000201400 */
[C---:B------:R-:W-:Y:S01]  /*b7c0*/  FFMA.FTZ R4, -R158.reuse, R20, R49 ;  /* 0x000000149e047223 */ /* 0x040fe20000010131 */
[----:B------:R-:W-:Y:S02]  /*b7d0*/  IABS R72, R72 ;  /* 0x0000004800487213 */ /* 0x000fe40000000000 */
[----:B------:R-:W-:Y:S01]  /*b7e0*/  I2FP.F32.S32 R66, R66 ;  /* 0x0000004200427245 */ /* 0x000fe20000201400 */
[----:B------:R-:W-:Y:S01]  /*b7f0*/  FFMA.FTZ R6, -R158, R21, R50 ;  /* 0x000000159e067223 */ /* 0x000fe20000010132 */
[----:B------:R-:W-:Y:S01]  /*b800*/  I2FP.F32.S32 R7, R7 ;  /* 0x0000000700077245 */ /* 0x000fe20000201400 */
[C---:B------:R-:W-:Y:S01]  /*b810*/  VIADD R21, R17.reuse, 0x11 ;  /* 0x0000001111157836 */ /* 0x040fe20000000000 */
[----:B------:R-:W-:Y:S01]  /*b820*/  IADD3 R74, PT, PT, R16, -0x9, -R3 ;  /* 0xfffffff7104a7810 */ /* 0x000fe20007ffe803 */
[C---:B------:R-:W-:Y:S01]  /*b830*/  FFMA.FTZ R29, -R158.reuse, R66, R29 ;  /* 0x000000429e1d7223 */ /* 0x040fe2000001011d */
[----:B------:R-:W-:Y:S01]  /*b840*/  IABS R71, R71 ;  /* 0x0000004700477213 */ /* 0x000fe20000000000 */
[----:B------:R-:W-:Y:S01]  /*b850*/  FFMA.FTZ R66, -R158, R7, R44 ;  /* 0x000000079e427223 */ /* 0x000fe2000001012c */
[----:B------:R-:W-:Y:S01]  /*b860*/  IABS R73, R73 ;  /* 0x0000004900497213 */ /* 0x000fe20000000000 */
[C---:B------:R-:W-:Y:S01]  /*b870*/  VIADD R7, R17.reuse, 0x18 ;  /* 0x0000001811077836 */ /* 0x040fe20000000000 */
[----:B------:R-:W-:Y:S01]  /*b880*/  I2FP.F32.S32 R68, R68 ;  /* 0x0000004400447245 */ /* 0x000fe20000201400 */
[C---:B------:R-:W-:Y:S01]  /*b890*/  VIADD R50, R17.reuse, 0x21 ;  /* 0x0000002111327836 */ /* 0x040fe20000000000 */
[----:B------:R-:W-:Y:S01]  /*b8a0*/  IABS R23, R63 ;  /* 0x0000003f00177213 */ /* 0x000fe20000000000 */
[C---:B------:R-:W-:Y:S01]  /*b8b0*/  VIADD R44, R17.reuse, 0x28 ;  /* 0x00000028112c7836 */ /* 0x040fe20000000000 */
[----:B------:R-:W-:Y:S01]  /*b8c0*/  IADD3 R69, PT, PT, R16, -0x20, -R3 ;  /* 0xffffffe010457810 */ /* 0x000fe20007ffe803 */
[----:B------:R-:W-:Y:S01]  /*b8d0*/  FFMA.FTZ R159, -R158, R68, R33 ;  /* 0x000000449e9f7223 */ /* 0x000fe20000010121 */
[----:B------:R-:W-:Y:S01]  /*b8e0*/  I2FP.F32.S32 R72, R72 ;  /* 0x0000004800487245 */ /* 0x000fe20000201400 */
[----:B------:R-:W-:Y:S01]  /*b8f0*/  VIADD R33, R17, 0x30 ;  /* 0x0000003011217836 */ /* 0x000fe20000000000 */
[----:B------:R-:W-:-:S02]  /*b900*/  ISETP.GT.AND P2, PT, R156, R17, PT ;  /* 0x000000119c00720c */ /* 0x000fc40003f44270 */
[----:B------:R-:W-:Y:S01]  /*b910*/  IADD3 R64, PT, PT, R16, -0x31, -R3 ;  /* 0xffffffcf10407810 */ /* 0x000fe20007ffe803 */
[----:B------:R-:W-:Y:S01]  /*b920*/  FFMA.FTZ R41, -R158, R72, R41 ;  /* 0x000000489e297223 */ /* 0x000fe20000010129 */
[----:B------:R-:W-:Y:S02]  /*b930*/  IABS R74, R74 ;  /* 0x0000004a004a7213 */ /* 0x000fe40000000000 */
[----:B------:R-:W-:Y:S02]  /*b940*/  I2FP.F32.S32 R5, R71 ;  /* 0x0000004700057245 */ /* 0x000fe40000201400 */
[----:B------:R-:W-:Y:S02]  /*b950*/  IADD3 R70, PT, PT, R16, -0x19, -R3 ;  /* 0xffffffe710467810 */ /* 0x000fe40007ffe803 */
[----:B------:R-:W-:Y:S01]  /*b960*/  I2FP.F32.S32 R73, R73 ;  /* 0x0000004900497245 */ /* 0x000fe20000201400 */
[----:B------:R-:W-:Y:S01]  /*b970*/  FFMA.FTZ R5, -R158, R5, R36 ;  /* 0x000000059e057223 */ /* 0x000fe20000010124 */
[----:B------:R-:W-:Y:S01]  /*b980*/  I2FP.F32.S32 R23, R23 ;  /* 0x0000001700177245 */ /* 0x000fe20000201400 */
[C---:B------:R-:W-:Y:S01]  /*b990*/  VIADD R36, R17.reuse, 0x29 ;  /* 0x0000002911247836 */ /* 0x040fe20000000000 */
[----:B------:R-:W-:Y:S01]  /*b9a0*/  ISETP.GT.AND P3, PT, R156, R67, PT ;  /* 0x000000439c00720c */ /* 0x000fe20003f64270 */
[C---:B------:R-:W-:Y:S01]  /*b9b0*/  FFMA.FTZ R40, -R158.reuse, R73, R40 ;  /* 0x000000499e287223 */ /* 0x040fe20000010128 */
[----:B------:R-:W-:Y:S01]  /*b9c0*/  IABS R69, R69 ;  /* 0x0000004500457213 */ /* 0x000fe20000000000 */
[----:B------:R-:W-:Y:S01]  /*b9d0*/  FFMA.FTZ R80, -R158, R23, R80 ;  /* 0x000000179e507223 */ /* 0x000fe20000010150 */
[C---:B------:R-:W-:Y:S01]  /*b9e0*/  ISETP.GE.AND P0, PT, R17.reuse, R155, PT ;  /* 0x0000009b1100720c */ /* 0x040fe20003f06270 */
[----:B------:R-:W-:Y:S01]  /*b9f0*/  VIADD R23, R17, 0x20 ;  /* 0x0000002011177836 */ /* 0x000fe20000000000 */
[----:B------:R-:W-:-:S02]  /*ba00*/  FSEL R49, R48, -INF , !P2 ;  /* 0xff80000030317808 */ /* 0x000fc40005000000 */
[----:B------:R-:W-:Y:S02]  /*ba10*/  FSEL R68, R4, -INF , !P5 ;  /* 0xff80000004447808 */ /* 0x000fe40006800000 */
[----:B------:R-:W-:Y:S02]  /*ba20*/  I2FP.F32.S32 R74, R74 ;  /* 0x0000004a004a7245 */ /* 0x000fe40000201400 */
[----:B------:R-:W-:Y:S01]  /*ba30*/  IABS R20, R64 ;  /* 0x0000004000147213 */ /* 0x000fe20000000000 */
[----:B------:R-:W-:Y:S01]  /*ba40*/  VIADD R64, R17, 0x9 ;  /* 0x0000000911407836 */ /* 0x000fe20000000000 */
[----:B------:R-:W-:Y:S01]  /*ba50*/  ISETP.GT.AND P5, PT, R156, R21, PT ;  /* 0x000000159c00720c */ /* 0x000fe20003fa4270 */
[----:B------:R-:W-:Y:S01]  /*ba60*/  FFMA.FTZ R45, -R158, R74, R45 ;  /* 0x0000004a9e2d7223 */ /* 0x000fe2000001012d */
[----:B------:R-:W-:Y:S02]  /*ba70*/  IABS R70, R70 ;  /* 0x0000004600467213 */ /* 0x000fe40000000000 */
[----:B------:R-:W-:-:S02]  /*ba80*/  FSEL R66, R66, -INF , !P3 ;  /* 0xff80000042427808 */ /* 0x000fc40005800000 */
[----:B------:R-:W-:Y:S02]  /*ba90*/  I2FP.F32.S32 R69, R69 ;  /* 0x0000004500457245 */ /* 0x000fe40000201400 */
[----:B------:R-:W-:Y:S02]  /*baa0*/  FSEL R49, R49, -INF , !P0 ;  /* 0xff80000031317808 */ /* 0x000fe40004000000 */
[----:B------:R-:W-:Y:S01]  /*bab0*/  ISETP.GT.AND P3, PT, R156, R7, PT ;  /* 0x000000079c00720c */ /* 0x000fe20003f64270 */
[----:B------:R-:W-:Y:S01]  /*bac0*/  FFMA.FTZ R32, -R158, R69, R32 ;  /* 0x000000459e207223 */ /* 0x000fe20000010120 */
[----:B------:R-:W-:Y:S02]  /*bad0*/  IADD3 R58, PT, PT, R78, -0x1, -R3 ;  /* 0xffffffff4e3a7810 */ /* 0x000fe40007ffe803 */
[----:B------:R-:W-:Y:S02]  /*bae0*/  ISETP.GT.AND P0, PT, R156, R61, PT ;  /* 0x0000003d9c00720c */ /* 0x000fe40003f04270 */
[----:B------:R-:W-:-:S02]  /*baf0*/  FSEL R48, R41, -INF , !P5 ;  /* 0xff80000029307808 */ /* 0x000fc40006800000 */
[----:B------:R-:W-:Y:S02]  /*bb00*/  I2FP.F32.S32 R70, R70 ;  /* 0x0000004600467245 */ /* 0x000fe40000201400 */
[C---:B------:R-:W-:Y:S02]  /*bb10*/  ISETP.GT.AND P5, PT, R156.reuse, R50, PT ;  /* 0x000000329c00720c */ /* 0x040fe40003fa4270 */
[----:B------:R-:W-:Y:S01]  /*bb20*/  ISETP.GT.AND P2, PT, R156, R64, PT ;  /* 0x000000409c00720c */ /* 0x000fe20003f44270 */
[----:B------:R-:W-:Y:S01]  /*bb30*/  FFMA.FTZ R37, -R158, R70, R37 ;  /* 0x000000469e257223 */ /* 0x000fe20000010125 */
[----:B------:R-:W-:Y:S02]  /*bb40*/  FSEL R5, R5, -INF , !P3 ;  /* 0xff80000005057808 */ /* 0x000fe40005800000 */
[----:B------:R-:W-:Y:S02]  /*bb50*/  FSEL R62, R40, -INF , !P0 ;  /* 0xff800000283e7808 */ /* 0x000fe40004000000 */
[----:B------:R-:W-:-:S02]  /*bb60*/  ISETP.GT.AND P3, PT, R156, R44, PT ;  /* 0x0000002c9c00720c */ /* 0x000fc40003f64270 */
[----:B------:R-:W-:Y:S02]  /*bb70*/  IABS R58, R58 ;  /* 0x0000003a003a7213 */ /* 0x000fe40000000000 */
[--C-:B------:R-:W-:Y:S02]  /*bb80*/  IADD3 R57, PT, PT, R78, -0x9, -R3.reuse ;  /* 0xfffffff74e397810 */ /* 0x100fe40007ffe803 */
[----:B------:R-:W-:Y:S02]  /*bb90*/  ISETP.GT.AND P0, PT, R156, R23, PT ;  /* 0x000000179c00720c */ /* 0x000fe40003f04270 */
[----:B------:R-:W-:Y:S02]  /*bba0*/  IADD3 R56, PT, PT, R78, -0x10, -R3 ;  /* 0xfffffff04e387810 */ /* 0x000fe40007ffe803 */
[----:B------:R-:W-:Y:S02]  /*bbb0*/  I2FP.F32.S32 R20, R20 ;  /* 0x0000001400147245 */ /* 0x000fe40000201400 */
[----:B------:R-:W-:-:S02]  /*bbc0*/  FSEL R159, R159, -INF , !P5 ;  /* 0xff8000009f9f7808 */ /* 0x000fc40006800000 */
[----:B------:R-:W-:Y:S01]  /*bbd0*/  FSEL R63, R45, -INF , !P2 ;  /* 0xff8000002d3f7808 */ /* 0x000fe20005000000 */
[----:B------:R-:W-:Y:S01]  /*bbe0*/  FFMA.FTZ R93, -R158, R20, R93 ;  /* 0x000000149e5d7223 */ /* 0x000fe2000001015d */
[C---:B------:R-:W-:Y:S01]  /*bbf0*/  ISETP.GT.AND P5, PT, R156.reuse, R36, PT ;  /* 0x000000249c00720c */ /* 0x040fe20003fa4270 */
[----:B------:R-:W-:Y:S01]  /*bc00*/  VIADD R20, R17, 0x39 ;  /* 0x0000003911147836 */ /* 0x000fe20000000000 */
[----:B------:R-:W-:Y:S02]  /*bc10*/  ISETP.GT.AND P2, PT, R156, R59, PT ;  /* 0x0000003b9c00720c */ /* 0x000fe40003f44270 */
[----:B------:R-:W-:Y:S02]  /*bc20*/  FSEL R109, R109, -INF , !P3 ;  /* 0xff8000006d6d7808 */ /* 0x000fe40005800000 */
[----:B------:R-:W-:Y:S02]  /*bc30*/  I2FP.F32.S32 R58, R58 ;  /* 0x0000003a003a7245 */ /* 0x000fe40000201400 */
[----:B------:R-:W-:-:S02]  /*bc40*/  FSEL R107, R32, -INF , !P0 ;  /* 0xff800000206b7808 */ /* 0x000fc40004000000 */
[----:B------:R-:W-:Y:S01]  /*bc50*/  ISETP.GT.AND P3, PT, R156, R33, PT ;  /* 0x000000219c00720c */ /* 0x000fe20003f64270 */
[----:B------:R-:W-:Y:S01]  /*bc60*/  FFMA.FTZ R51, -R158, R58, R51 ;  /* 0x0000003a9e337223 */ /* 0x000fe20000010133 */
[----:B------:R-:W-:Y:S02]  /*bc70*/  IABS R57, R57 ;  /* 0x0000003900397213 */ /* 0x000fe40000000000 */
[----:B------:R-:W-:Y:S02]  /*bc80*/  IADD3 R54, PT, PT, R78, -0x11, -R3 ;  /* 0xffffffef4e367810 */ /* 0x000fe40007ffe803 */
[----:B------:R-:W-:Y:S02]  /*bc90*/  ISETP.GT.AND P0, PT, R154, R17, PT ;  /* 0x000000119a00720c */ /* 0x000fe40003f04270 */
[----:B------:R-:W-:Y:S02]  /*bca0*/  IABS R56, R56 ;  /* 0x0000003800387213 */ /* 0x000fe40000000000 */
[----:B------:R-:W-:-:S02]  /*bcb0*/  FSEL R157, R29, -INF , !P5 ;  /* 0xff8000001d9d7808 */ /* 0x000fc40006800000 */
[----:B------:R-:W-:Y:S02]  /*bcc0*/  FSEL R40, R37, -INF , !P2 ;  /* 0xff80000025287808 */ /* 0x000fe40005000000 */
[----:B------:R-:W-:Y:S02]  /*bcd0*/  ISETP.GT.AND P5, PT, R156, R28, PT ;  /* 0x0000001c9c00720c */ /* 0x000fe40003fa4270 */
[----:B------:R-:W-:Y:S02]  /*bce0*/  ISETP.GE.AND P2, PT, R17, R149, PT ;  /* 0x000000951100720c */ /* 0x000fe40003f46270 */
[----:B------:R-:W-:Y:S02]  /*bcf0*/  FSEL R123, R92, -INF , !P3 ;  /* 0xff8000005c7b7808 */ /* 0x000fe40005800000 */
[----:B------:R-:W-:Y:S02]  /*bd00*/  I2FP.F32.S32 R57, R57 ;  /* 0x0000003900397245 */ /* 0x000fe40000201400 */
[----:B------:R-:W-:-:S02]  /*bd10*/  IADD3 R53, PT, PT, R78, -0x18, -R3 ;  /* 0xffffffe84e357810 */ /* 0x000fc40007ffe803 */
[----:B------:R-:W-:Y:S01]  /*bd20*/  ISETP.GT.AND P3, PT, R156, R22, PT ;  /* 0x000000169c00720c */ /* 0x000fe20003f64270 */
[----:B------:R-:W-:Y:S01]  /*bd30*/  FFMA.FTZ R57, -R158, R57, R47 ;  /* 0x000000399e397223 */ /* 0x000fe2000001012f */
[----:B------:R-:W-:Y:S02]  /*bd40*/  FSEL R4, R6, -INF , !P0 ;  /* 0xff80000006047808 */ /* 0x000fe40004000000 */
[----:B------:R-:W-:Y:S02]  /*bd50*/  IABS R54, R54 ;  /* 0x0000003600367213 */ /* 0x000fe40000000000 */
[----:B------:R-:W-:Y:S02]  /*bd60*/  I2FP.F32.S32 R17, R56 ;  /* 0x0000003800117245 */ /* 0x000fe40000201400 */
[----:B------:R-:W-:Y:S02]  /*bd70*/  ISETP.GT.AND P0, PT, R154, R67, PT ;  /* 0x000000439a00720c */ /* 0x000fe40003f04270 */
[----:B------:R-:W-:Y:S01]  /*bd80*/  FSEL R121, R93, -INF , !P5 ;  /* 0xff8000005d797808 */ /* 0x000fe20006800000 */
[----:B------:R-:W-:Y:S01]  /*bd90*/  FFMA.FTZ R17, -R158, R17, R42 ;  /* 0x000000119e117223 */ /* 0x000fe2000001012a */
[----:B------:R-:W-:-:S02]  /*bda0*/  ISETP.GT.AND P5, PT, R156, R20, PT ;  /* 0x000000149c00720c */ /* 0x000fc40003fa4270 */
[----:B------:R-:W-:Y:S02]  /*bdb0*/  FSEL R119, R80, -INF , !P3 ;  /* 0xff80000050777808 */ /* 0x000fe40005800000 */
[----:B------:R-:W-:Y:S02]  /*bdc0*/  FSEL R37, R51, -INF , !P1 ;  /* 0xff80000033257808 */ /* 0x000fe40004800000 */
[----:B------:R-:W-:Y:S02]  /*bdd0*/  IABS R53, R53 ;  /* 0x0000003500357213 */ /* 0x000fe40000000000 */
[----:B------:R-:W-:Y:S02]  /*bde0*/  I2FP.F32.S32 R54, R54 ;  /* 0x0000003600367245 */ /* 0x000fe40000201400 */
[----:B------:R-:W-:Y:S02]  /*bdf0*/  ISETP.GE.AND P3, PT, R67, R155, PT ;  /* 0x0000009b4300720c */ /* 0x000fe40003f66270 */
[----:B------:R-:W-:Y:S01]  /*be00*/  ISETP.GT.AND P1, PT, R154, R64, PT ;  /* 0x000000409a00720c */ /* 0x000fe20003f24270 */
[----:B------:R-:W-:Y:S01]  /*be10*/  FFMA.FTZ R43, -R158, R54, R43 ;  /* 0x000000369e2b7223 */ /* 0x000fe2000001012b */
[----:B------:R-:W-:-:S02]  /*be20*/  FSEL R45, R46, -INF , !P0 ;  /* 0xff8000002e2d7808 */ /* 0x000fc40004000000 */
[----:B------:R-:W-:Y:S02]  /*be30*/  ISETP.GT.AND P0, PT, R154, R61, PT ;  /* 0x0000003d9a00720c */ /* 0x000fe40003f04270 */
[----:B------:R-:W-:Y:S02]  /*be40*/  FSEL R32, R81, -INF , !P5 ;  /* 0xff80000051207808 */ /* 0x000fe40006800000 */
[----:B------:R-:W-:Y:S02]  /*be50*/  FSEL R4, R4, -INF , !P2 ;  /* 0xff80000004047808 */ /* 0x000fe40005000000 */
[----:B------:R-:W-:Y:S02]  /*be60*/  ISETP.GE.AND P5, PT, R67, R149, PT ;  /* 0x000000954300720c */ /* 0x000fe40003fa6270 */
[----:B------:R-:W-:Y:S02]  /*be70*/  ISETP.GE.AND P2, PT, R64, R155, PT ;  /* 0x0000009b4000720c */ /* 0x000fe40003f46270 */
[----:B------:R-:W-:-:S02]  /*be80*/  FSEL R6, R68, -INF , !P4 ;  /* 0xff80000044067808 */ /* 0x000fc40006000000 */
[----:B------:R-:W-:Y:S02]  /*be90*/  I2FP.F32.S32 R53, R53 ;  /* 0x0000003500357245 */ /* 0x000fe40000201400 */
[----:B------:R-:W-:Y:S02]  /*bea0*/  ISETP.GE.AND P4, PT, R64, R149, PT ;  /* 0x000000954000720c */ /* 0x000fe40003f86270 */
[----:B------:R-:W-:Y:S01]  /*beb0*/  FSEL R51, R66, -INF , !P3 ;  /* 0xff80000042337808 */ /* 0x000fe20005800000 */
[----:B------:R-:W-:Y:S01]  /*bec0*/  FFMA.FTZ R38, -R158, R53, R38 ;  /* 0x000000359e267223 */ /* 0x000fe20000010126 */
[----:B------:R-:W-:Y:S02]  /*bed0*/  FSEL R41, R57, -INF , !P1 ;  /* 0xff80000039297808 */ /* 0x000fe40004800000 */
[----:B------:R-:W-:Y:S02]  /*bee0*/  ISETP.GE.AND P3, PT, R61, R149, PT ;  /* 0x000000953d00720c */ /* 0x000fe40003f66270 */
[----:B------:R-:W-:-:S02]  /*bef0*/  ISETP.GT.AND P1, PT, R154, R21, PT ;  /* 0x000000159a00720c */ /* 0x000fc40003f24270 */
[----:B------:R-:W-:Y:S02]  /*bf00*/  FSEL R17, R17, -INF , !P0 ;  /* 0xff80000011117808 */ /* 0x000fe40004000000 */
[----:B------:R-:W-:Y:S02]  /*bf10*/  IADD3 R25, PT, PT, R78, -0x20, -R3 ;  /* 0xffffffe04e197810 */ /* 0x000fe40007ffe803 */
[----:B------:R-:W-:Y:S02]  /*bf20*/  FSEL R45, R45, -INF , !P5 ;  /* 0xff8000002d2d7808 */ /* 0x000fe40006800000 */
[----:B------:R-:W-:Y:S02]  /*bf30*/  FSEL R47, R63, -INF , !P2 ;  /* 0xff8000003f2f7808 */ /* 0x000fe40005000000 */
[C---:B------:R-:W-:Y:S02]  /*bf40*/  ISETP.GE.AND P5, PT, R21.reuse, R155, PT ;  /* 0x0000009b1500720c */ /* 0x040fe40003fa6270 */
[----:B------:R-:W-:-:S02]  /*bf50*/  ISETP.GE.AND P2, PT, R21, R149, PT ;  /* 0x000000951500720c */ /* 0x000fc40003f46270 */
[----:B------:R-:W-:Y:S02]  /*bf60*/  FSEL R41, R41, -INF , !P4 ;  /* 0xff80000029297808 */ /* 0x000fe40006000000 */
[----:B------:R-:W-:Y:S02]  /*bf70*/  ISETP.GE.AND P4, PT, R7, R155, PT ;  /* 0x0000009b0700720c */ /* 0x000fe40003f86270 */
[----:B------:R-:W-:Y:S02]  /*bf80*/  ISETP.GT.AND P0, PT, R154, R7, PT ;  /* 0x000000079a00720c */ /* 0x000fe40003f04270 */
[----:B------:R-:W-:Y:S02]  /*bf90*/  FSEL R21, R17, -INF , !P3 ;  /* 0xff80000011157808 */ /* 0x000fe40005800000 */
[----:B------:R-:W-:Y:S02]  /*bfa0*/  FSEL R43, R43, -INF , !P1 ;  /* 0xff8000002b2b7808 */ /* 0x000fe40004800000 */
[----:B------:R-:W-:-:S02]  /*bfb0*/  IABS R17, R25 ;  /* 0x0000001900117213 */ /* 0x000fc40000000000 */
[----:B------:R-:W-:Y:S02]  /*bfc0*/  FSEL R25, R43, -INF , !P2 ;  /* 0xff8000002b197808 */ /* 0x000fe40005000000 */
[----:B------:R-:W-:Y:S02]  /*bfd0*/  FSEL R5, R5, -INF , !P4 ;  /* 0xff80000005057808 */ /* 0x000fe40006000000 */
[----:B------:R-:W-:Y:S02]  /*bfe0*/  FSEL R38, R38, -INF , !P0 ;  /* 0xff80000026267808 */ /* 0x000fe40004000000 */
[C---:B------:R-:W-:Y:S02]  /*bff0*/  ISETP.GE.AND P2, PT, R23.reuse, R155, PT ;  /* 0x0000009b1700720c */ /* 0x040fe40003f46270 */
[----:B------:R-:W-:Y:S02]  /*c000*/  ISETP.GE.AND P4, PT, R23, R149, PT ;  /* 0x000000951700720c */ /* 0x000fe40003f86270 */
[----:B------:R-:W-:Y:S01]  /*c010*/  ISETP.GT.AND P0, PT, R154, R23, PT ;  /* 0x000000179a00720c */ /* 0x000fe20003f04270 */
[----:B------:R-:W-:Y:S01]  /*c020*/  IMAD.MOV.U32 R23, RZ, RZ, R17 ;  /* 0x000000ffff177224 */ /* 0x000fe200078e0011 */
[----:B------:R-:W-:-:S02]  /*c030*/  IADD3 R27, PT, PT, R78, -0x28, -R3 ;  /* 0xffffffd84e1b7810 */ /* 0x000fc40007ffe803 */
[----:B------:R-:W-:Y:S02]  /*c040*/  FSEL R37, R37, -INF , !P6 ;  /* 0xff80000025257808 */ /* 0x000fe40007000000 */
[----:B------:R-:W-:Y:S02]  /*c050*/  I2FP.F32.S32 R43, R23 ;  /* 0x00000017002b7245 */ /* 0x000fe40000201400 */
[----:B------:R-:W-:Y:S02]  /*c060*/  IABS R27, R27 ;  /* 0x0000001b001b7213 */ /* 0x000fe40000000000 */
[----:B------:R-:W-:Y:S01]  /*c070*/  ISETP.GE.AND P6, PT, R61, R155, PT ;  /* 0x0000009b3d00720c */ /* 0x000fe20003fc6270 */
[----:B------:R-:W-:Y:S01]  /*c080*/  FFMA.FTZ R34, -R158, R43, R34 ;  /* 0x0000002b9e227223 */ /* 0x000fe20000010122 */
[----:B------:R-:W-:Y:S02]  /*c090*/  I2FP.F32.S32 R27, R27 ;  /* 0x0000001b001b7245 */ /* 0x000fe40000201400 */
[----:B------:R-:W-:-:S02]  /*c0a0*/  IADD3 R19, PT, PT, R78, -0x21, -R3 ;  /* 0xffffffdf4e137810 */ /* 0x000fc40007ffe803 */
[--C-:B------:R-:W-:Y:S01]  /*c0b0*/  IADD3 R52, PT, PT, R78, -0x19, -R3.reuse ;  /* 0xffffffe74e347810 */ /* 0x100fe20007ffe803 */
[----:B------:R-:W-:Y:S01]  /*c0c0*/  FFMA.FTZ R27, -R158, R27, R30 ;  /* 0x0000001b9e1b7223 */ /* 0x000fe2000001011e */
[----:B------:R-:W-:Y:S02]  /*c0d0*/  FSEL R34, R34, -INF , !P0 ;  /* 0xff80000022227808 */ /* 0x000fe40004000000 */
[--C-:B------:R-:W-:Y:S02]  /*c0e0*/  IADD3 R26, PT, PT, R78, -0x29, -R3.reuse ;  /* 0xffffffd74e1a7810 */ /* 0x100fe40007ffe803 */
[----:B------:R-:W-:Y:S02]  /*c0f0*/  FSEL R29, R62, -INF , !P6 ;  /* 0xff8000003e1d7808 */ /* 0x000fe40007000000 */
[----:B------:R-:W-:Y:S02]  /*c100*/  ISETP.GT.AND P0, PT, R154, R44, PT ;  /* 0x0000002c9a00720c */ /* 0x000fe40003f04270 */
[----:B------:R-:W-:-:S02]  /*c110*/  IADD3 R24, PT, PT, R78, -0x30, -R3 ;  /* 0xffffffd04e187810 */ /* 0x000fc40007ffe803 */
[----:B------:R-:W-:Y:S02]  /*c120*/  ISETP.GE.AND P6, PT, R7, R149, PT ;  /* 0x000000950700720c */ /* 0x000fe40003fc6270 */
[----:B------:R-:W-:Y:S02]  /*c130*/  IABS R17, R19 ;  /* 0x0000001300117213 */ /* 0x000fe40000000000 */
[----:B------:R-:W-:Y:S02]  /*c140*/  IABS R52, R52 ;  /* 0x0000003400347213 */ /* 0x000fe40000000000 */
[----:B------:R-:W-:Y:S02]  /*c150*/  FSEL R107, R107, -INF , !P2 ;  /* 0xff8000006b6b7808 */ /* 0x000fe40005000000 */
[----:B------:R-:W-:Y:S02]  /*c160*/  ISETP.GE.AND P2, PT, R44, R149, PT ;  /* 0x000000952c00720c */ /* 0x000fe40003f46270 */
[----:B------:R-:W-:-:S02]  /*c170*/  IABS R26, R26 ;  /* 0x0000001a001a7213 */ /* 0x000fc40000000000 */
[----:B------:R-:W-:Y:S02]  /*c180*/  FSEL R27, R27, -INF , !P0 ;  /* 0xff8000001b1b7808 */ /* 0x000fe40004000000 */
[----:B------:R-:W-:Y:S01]  /*c190*/  FSEL R19, R38, -INF , !P6 ;  /* 0xff80000026137808 */ /* 0x000fe20007000000 */
[----:B------:R-:W-:Y:S01]  /*c1a0*/  IMAD.MOV.U32 R38, RZ, RZ, R17 ;  /* 0x000000ffff267224 */ /* 0x000fe200078e0011 */
[----:B------:R-:W-:Y:S02]  /*c1b0*/  IABS R24, R24 ;  /* 0x0000001800187213 */ /* 0x000fe40000000000 */
[----:B------:R-:W-:Y:S02]  /*c1c0*/  IADD3 R16, PT, PT, R78, -0x38, -R3 ;  /* 0xffffffc84e107810 */ /* 0x000fe40007ffe803 */
[----:B------:R-:W-:Y:S02]  /*c1d0*/  I2FP.F32.S32 R52, R52 ;  /* 0x0000003400347245 */ /* 0x000fe40000201400 */
[----:B------:R-:W-:-:S02]  /*c1e0*/  I2FP.F32.S32 R26, R26 ;  /* 0x0000001a001a7245 */ /* 0x000fc40000201400 */
[----:B------:R-:W-:Y:S01]  /*c1f0*/  FSEL R117, R27, -INF , !P2 ;  /* 0xff8000001b757808 */ /* 0x000fe20005000000 */
[C---:B------:R-:W-:Y:S01]  /*c200*/  FFMA.FTZ R39, -R158.reuse, R52, R39 ;  /* 0x000000349e277223 */ /* 0x040fe20000010127 */
[----:B------:R-:W-:Y:S01]  /*c210*/  I2FP.F32.S32 R27, R24 ;  /* 0x00000018001b7245 */ /* 0x000fe20000201400 */
[C---:B------:R-:W-:Y:S01]  /*c220*/  FFMA.FTZ R26, -R158.reuse, R26, R31 ;  /* 0x0000001a9e1a7223 */ /* 0x040fe2000001011f */
[----:B------:R-:W-:Y:S02]  /*c230*/  IABS R16, R16 ;  /* 0x0000001000107213 */ /* 0x000fe40000000000 */
[----:B------:R-:W-:Y:S01]  /*c240*/  I2FP.F32.S32 R38, R38 ;  /* 0x0000002600267245 */ /* 0x000fe20000201400 */
[----:B------:R-:W-:Y:S01]  /*c250*/  FFMA.FTZ R27, -R158, R27, R94 ;  /* 0x0000001b9e1b7223 */ /* 0x000fe2000001015e */
[----:B------:R-:W-:Y:S02]  /*c260*/  ISETP.GT.AND P1, PT, R154, R59, PT ;  /* 0x0000003b9a00720c */ /* 0x000fe40003f24270 */
[----:B------:R-:W-:Y:S01]  /*c270*/  IADD3 R18, PT, PT, R78, -0x31, -R3 ;  /* 0xffffffcf4e127810 */ /* 0x000fe20007ffe803 */
[----:B------:R-:W-:Y:S01]  /*c280*/  FFMA.FTZ R35, -R158, R38, R35 ;  /* 0x000000269e237223 */ /* 0x000fe20000010123 */
[----:B------:R-:W-:-:S02]  /*c290*/  I2FP.F32.S32 R31, R16 ;  /* 0x00000010001f7245 */ /* 0x000fc40000201400 */
[----:B------:R-:W-:Y:S02]  /*c2a0*/  ISETP.GT.AND P0, PT, R154, R33, PT ;  /* 0x000000219a00720c */ /* 0x000fe40003f04270 */
[----:B------:R-:W-:Y:S01]  /*c2b0*/  FSEL R39, R39, -INF , !P1 ;  /* 0xff80000027277808 */ /* 0x000fe20004800000 */
[----:B------:R-:W-:Y:S01]  /*c2c0*/  FFMA.FTZ R31, -R158, R31, R82 ;  /* 0x0000001f9e1f7223 */ /* 0x000fe20000010152 */
[----:B------:R-:W-:Y:S02]  /*c2d0*/  ISETP.GT.AND P1, PT, R154, R50, PT ;  /* 0x000000329a00720c */ /* 0x000fe40003f24270 */
[----:B------:R-:W-:Y:S02]  /*c2e0*/  IABS R18, R18 ;  /* 0x0000001200127213 */ /* 0x000fe40000000000 */
[----:B------:R-:W-:Y:S02]  /*c2f0*/  IADD3 R3, PT, PT, R78, -0x39, -R3 ;  /* 0xffffffc74e037810 */ /* 0x000fe40007ffe803 */
[----:B------:R-:W-:-:S02]  /*c300*/  FSEL R27, R27, -INF , !P0 ;  /* 0xff8000001b1b7808 */ /* 0x000fc40004000000 */
[----:B------:R-:W-:Y:S02]  /*c310*/  FSEL R7, R48, -INF , !P5 ;  /* 0xff80000030077808 */ /* 0x000fe40006800000 */
[----:B------:R-:W-:Y:S02]  /*c320*/  ISETP.GT.AND P0, PT, R154, R22, PT ;  /* 0x000000169a00720c */ /* 0x000fe40003f04270 */
[C---:B------:R-:W-:Y:S02]  /*c330*/  ISETP.GE.AND P3, PT, R59.reuse, R155, PT ;  /* 0x0000009b3b00720c */ /* 0x040fe40003f66270 */
[----:B------:R-:W-:Y:S02]  /*c340*/  ISETP.GE.AND P5, PT, R59, R149, PT ;  /* 0x000000953b00720c */ /* 0x000fe40003fa6270 */
[----:B------:R-:W-:Y:S02]  /*c350*/  FSEL R35, R35, -INF , !P1 ;  /* 0xff80000023237808 */ /* 0x000fe40004800000 */
[----:B------:R-:W-:-:S02]  /*c360*/  I2FP.F32.S32 R18, R18 ;  /* 0x0000001200127245 */ /* 0x000fc40000201400 */
[----:B------:R-:W-:Y:S02]  /*c370*/  ISETP.GT.AND P1, PT, R154, R36, PT ;  /* 0x000000249a00720c */ /* 0x000fe40003f24270 */
[----:B------:R-:W-:Y:S01]  /*c380*/  IABS R3, R3 ;  /* 0x0000000300037213 */ /* 0x000fe20000000000 */
[----:B------:R-:W-:Y:S01]  /*c390*/  FFMA.FTZ R18, -R158, R18, R95 ;  /* 0x000000129e127223 */ /* 0x000fe2000001015f */
[----:B------:R-:W-:Y:S02]  /*c3a0*/  FSEL R31, R31, -INF , !P0 ;  /* 0xff8000001f1f7808 */ /* 0x000fe40004000000 */
[----:B------:R-:W-:Y:S02]  /*c3b0*/  FSEL R23, R40, -INF , !P3 ;  /* 0xff80000028177808 */ /* 0x000fe40005800000 */
[----:B------:R-:W-:Y:S02]  /*c3c0*/  FSEL R17, R39, -INF , !P5 ;  /* 0xff80000027117808 */ /* 0x000fe40006800000 */
[----:B------:R-:W-:-:S02]  /*c3d0*/  ISETP.GT.AND P0, PT, R90, R137, PT ;  /* 0x000000895a00720c */ /* 0x000fc40003f04270 */
[C---:B------:R-:W-:Y:S02]  /*c3e0*/  ISETP.GE.AND P6, PT, R50.reuse, R155, PT ;  /* 0x0000009b3200720c */ /* 0x040fe40003fc6270 */
[----:B------:R-:W-:Y:S02]  /*c3f0*/  ISETP.GE.AND P3, PT, R50, R149, PT ;  /* 0x000000953200720c */ /* 0x000fe40003f66270 */
[----:B------:R-:W-:Y:S02]  /*c400*/  ISETP.GE.AND P5, PT, R44, R155, PT ;  /* 0x0000009b2c00720c */ /* 0x000fe40003fa6270 */
[----:B------:R-:W-:Y:S02]  /*c410*/  FSEL R26, R26, -INF , !P1 ;  /* 0xff8000001a1a7808 */ /* 0x000fe40004800000 */
[----:B------:R-:W-:Y:S02]  /*c420*/  I2FP.F32.S32 R3, R3 ;  /* 0x0000000300037245 */ /* 0x000fe40000201400 */
[----:B------:R-:W-:-:S02]  /*c430*/  ISETP.GT.AND P1, PT, R154, R28, PT ;  /* 0x0000001c9a00720c */ /* 0x000fc40003f24270 */
[----:B------:R-:W-:Y:S01]  /*c440*/  FSEL R115, R34, -INF , !P4 ;  /* 0xff80000022737808 */ /* 0x000fe20006000000 */
[----:B------:R-:W-:Y:S01]  /*c450*/  FFMA.FTZ R3, -R158, R3, R83 ;  /* 0x000000039e037223 */ /* 0x000fe20000010153 */
[----:B------:R-:W-:Y:S02]  /*c460*/  FSEL R159, R159, -INF , !P6 ;  /* 0xff8000009f9f7808 */ /* 0x000fe40007000000 */
[----:B------:R-:W-:Y:S02]  /*c470*/  FSEL R131, R35, -INF , !P3 ;  /* 0xff80000023837808 */ /* 0x000fe40005800000 */
[----:B------:R-:W-:Y:S01]  /*c480*/  FSEL R109, R109, -INF , !P5 ;  /* 0xff8000006d6d7808 */ /* 0x000fe20006800000 */
[----:B------:R-:W-:Y:S01]  /*c490*/  BAR.SYNC.DEFER_BLOCKING 0x0 ;  /* 0x0000000000007b1d */ /* 0x000fe20000010000 */
[C---:B------:R-:W-:Y:S02]  /*c4a0*/  ISETP.GE.AND P4, PT, R36.reuse, R155, PT ;  /* 0x0000009b2400720c */ /* 0x040fe40003f86270 */
[----:B------:R-:W-:-:S02]  /*c4b0*/  ISETP.GE.AND P6, PT, R36, R149, PT ;  /* 0x000000952400720c */ /* 0x000fc40003fc6270 */
        /* <DEDUP_REMOVED lines=8> */
[----:B------:R-:W-:Y:S02]  /*c540*/  FSEL R33, R27, -INF , !P5 ;  /* 0xff8000001b217808 */ /* 0x000fe40006800000 */
[----:B------:R-:W-:Y:S02]  /*c550*/  FSEL R121, R121, -INF , !P2 ;  /* 0xff80000079797808 */ /* 0x000fe40005000000 */
[----:B------:R-:W-:Y:S02]  /*c560*/  ISETP.GE.AND P4, PT, R28, R149, PT ;  /* 0x000000951c00720c */ /* 0x000fe40003f86270 */
[----:B------:R-:W-:-:S02]  /*c570*/  ISETP.GE.AND P6, PT, R22, R155, PT ;  /* 0x0000009b1600720c */ /* 0x000fc40003fc6270 */
[----:B------:R-:W-:Y:S02]  /*c580*/  ISETP.GE.AND P3, PT, R22, R149, PT ;  /* 0x000000951600720c */ /* 0x000fe40003f66270 */
[C---:B------:R-:W-:Y:S02]  /*c590*/  ISETP.GE.AND P5, PT, R20.reuse, R155, PT ;  /* 0x0000009b1400720c */ /* 0x040fe40003fa6270 */
[----:B------:R-:W-:Y:S02]  /*c5a0*/  ISETP.GE.AND P2, PT, R20, R149, PT ;  /* 0x000000951400720c */ /* 0x000fe40003f46270 */
[----:B------:R-:W-:Y:S02]  /*c5b0*/  FSEL R111, R3, -INF , !P1 ;  /* 0xff800000036f7808 */ /* 0x000fe40004800000 */
        /* <DEDUP_REMOVED lines=21> */
.L_x_10647:
        /* <DEDUP_REMOVED lines=60> */
.L_x_10648:
[----:B------:R-:W-:Y:S05]  /*cad0*/  BSYNC.RECONVERGENT B0 ;  /* 0x0000000000007941 */ /* 0x000fea0003800200 */
.L_x_10646:
        /* <DEDUP_REMOVED lines=38> */
.L_x_10645:
[----:B------:R-:W-:Y:S05]  /*cd40*/  BSYNC.RECONVERGENT B1 ;  /* 0x0000000000017941 */ /* 0x000fea0003800200 */
.L_x_10644:
        /* <DEDUP_REMOVED lines=142> */
[----:B------:R-:W-:Y:S04]  /*d630*/  LDSM.16.MT88.4 R28, [R106+0x6800] ;  /* 0x006800006a1c783b */ /* 0x000fe80000004200 */
[----:B------:R-:W-:Y:S03]  /*d640*/  MUFU.EX2 R112, R112 ;  /* 0x0000007000707308 */ /* 0x000fe60000000800 */
[C---:B---3--:R-:W-:Y:S05]  /*d650*/  HMMA.16816.F32 R36, R4.reuse, R20, R36 ;  /* 0x000000140424723c */ /* 0x048fea0000001824 */
[----:B------:R-:W3:Y:S03]  /*d660*/  MUFU.EX2 R157, R157 ;  /* 0x0000009d009d7308 */ /* 0x000ee60000000800 */
[C---:B------:R-:W-:Y:S01]  /*d670*/  HMMA.16816.F32 R40, R4.reuse, R22, R40 ;  /* 0x000000160428723c */ /* 0x040fe20000001828 */
[----:B------:R-:W3:Y:S07]  /*d680*/  LDSM.16.MT88.4 R20, [R2+0x7800] ;  /* 0x007800000214783b */ /* 0x000eee0000004200 */
        /* <DEDUP_REMOVED lines=23> */
[----:B------:R-:W-:Y:S03]  /*d800*/  HMMA.16816.F32 R48, R4, R22, R48 ;  /* 0x000000160430723c */ /* 0x000fe60000001830 */
[----:B------:R-:W-:Y:S01]  /*d810*/  F2FP.F16.F32.PACK_AB R4, R121, R120 ;  /* 0x000000787904723e */ /* 0x000fe200000000ff */
[----:B------:R-:W2:Y:S01]  /*d820*/  LDSM.16.MT88.4 R20, [R2+0x8c00] ;  /* 0x008c00000214783b */ /* 0x000ea20000004200 */
[----:B------:R-:W-:-:S02]  /*d830*/  F2FP.F16.F32.PACK_AB R5, R130, R123 ;  /* 0x0000007b8205723e */ /* 0x000fc400000000ff */
[----:B------:R-:W-:Y:S02]  /*d840*/  F2FP.F16.F32.PACK_AB R6, R122, R119 ;  /* 0x000000777a06723e */ /* 0x000fe400000000ff */
[----:B------:R-:W-:-:S07]  /*d850*/  F2FP.F16.F32.PACK_AB R7, R157, R112 ;  /* 0x000000709d07723e */ /* 0x000fce00000000ff */
[C---:B---3--:R-:W-:Y:S08]  /*d860*/  HMMA.16816.F32 R64, R4.reuse, R16, R64 ;  /* 0x000000100440723c */ /* 0x048ff00000001840 */
        /* <DEDUP_REMOVED lines=36> */
[C---:B--2---:R-:W-:Y:S08]  /*dab0*/  HMMA.16816.F32 R36, R4.reuse, R20, R36 ;  /* 0x000000140424723c */ /* 0x044ff00000001824 */
        /* <DEDUP_REMOVED lines=74> */
.L_x_10652:
        /* <DEDUP_REMOVED lines=8> */
.L_x_10653:
[----:B------:R-:W-:Y:S05]  /*dfe0*/  BSYNC.RECONVERGENT B0 ;  /* 0x0000000000007941 */ /* 0x000fea0003800200 */
.L_x_10651:
[-C--:B------:R-:W-:Y:S01]  /*dff0*/  ISETP.GE.AND P4, PT, R10, R147.reuse, PT ;  /* 0x000000930a00720c */ /* 0x080fe20003f86270 */
[----:B------:R-:W1:Y:S01]  /*e000*/  S2R R130, SR_TID.X ;  /* 0x0000000000827919 */ /* 0x000e620000002100 */
        /* <DEDUP_REMOVED lines=32> */
[----:B--2---:R-:W-:-:S03]  /*e210*/  SEL R5, R8, 0xffffffe0, !P1 ;  /* 0xffffffe008057807 */ /* 0x004fc60004800000 */
[----:B------:R-:W-:Y:S04]  /*e220*/  @P4 STS.128 [R91+0x7800], RZ ;  /* 0x007800ff5b004388 */ /* 0x000fe80000000c00 */
[----:B------:R-:W-:Y:S01]  /*e230*/  @!PT LDS RZ, [RZ] ;  /* 0x00000000fffff984 */ /* 0x000fe20000000800 */
[----:B------:R-:W-:Y:S01]  /*e240*/  @!PT LDS RZ, [RZ] ;  /* 0x00000000fffff984 */ /* 0x000fe20000000800 */
[----:B------:R-:W-:Y:S01]  /*e250*/  @!PT LDS RZ, [RZ] ;  /* 0x00000000fffff984 */ /* 0x000fe20000000800 */
[----:B------:R2:W-:Y:S01]  /*e260*/  @!P3 LDGSTS.E.BYPASS.LTC128B.128 [R91+0x8800], desc[UR4][R6.64+0x80] ;  /* 0x08800080065bbfae */ /* 0x0005e2000b981a04 */
[--C-:B------:R-:W-:Y:S02]  /*e270*/  IMAD.IADD R127, R126, 0x1, R5.reuse ;  /* 0x000000017e7f7824 */ /* 0x100fe400078e0205 */
[----:B------:R-:W-:Y:S01]  /*e280*/  IMAD.IADD R90, R124, 0x1, R5 ;  /* 0x000000017c5a7824 */ /* 0x000fe200078e0205 */
[----:B------:R-:W-:Y:S04]  /*e290*/  @P3 STS.128 [R91+0x8800], RZ ;  /* 0x008800ff5b003388 */ /* 0x000fe80000000c00 */
[----:B------:R-:W-:Y:S04]  /*e2a0*/  LDSM.16.M88.4 R28, [R126] ;  /* 0x000000007e1c783b */ /* 0x000fe80000000200 */
[----:B------:R-:W3:Y:S04]  /*e2b0*/  LDSM.16.M88.4 R12, [R124+0x3000] ;  /* 0x003000007c0c783b */ /* 0x000ee80000000200 */
[----:B------:R-:W4:Y:S04]  /*e2c0*/  LDSM.16.M88.4 R100, [R124+0x3400] ;  /* 0x003400007c64783b */ /* 0x000f280000000200 */
[----:B------:R-:W5:Y:S04]  /*e2d0*/  LDSM.16.M88.4 R92, [R124+0x3800] ;  /* 0x003800007c5c783b */ /* 0x000f680000000200 */
[----:B------:R-:W1:Y:S04]  /*e2e0*/  LDSM.16.M88.4 R108, [R124+0x3c00] ;  /* 0x003c00007c6c783b */ /* 0x000e680000000200 */
[----:B--2---:R-:W-:Y:S04]  /*e2f0*/  LDSM.16.M88.4 R4, [R127] ;  /* 0x000000007f04783b */ /* 0x004fe80000000200 */
[----:B------:R-:W2:Y:S04]  /*e300*/  LDSM.16.M88.4 R24, [R90+0x3000] ;  /* 0x003000005a18783b */ /* 0x000ea80000000200 */
[----:B------:R-:W2:Y:S04]  /*e310*/  LDSM.16.M88.4 R8, [R90+0x3400] ;  /* 0x003400005a08783b */ /* 0x000ea80000000200 */
[----:B------:R-:W2:Y:S04]  /*e320*/  LDSM.16.M88.4 R20, [R90+0x3800] ;  /* 0x003800005a14783b */ /* 0x000ea80000000200 */
[----:B------:R-:W2:Y:S04]  /*e330*/  LDSM.16.M88.4 R116, [R90+0x3c00] ;  /* 0x003c00005a74783b */ /* 0x000ea80000000200 */
[----:B------:R-:W-:Y:S01]  /*e340*/  LDSM.16.M88.4 R112, [R124+0x4000] ;  /* 0x004000007c70783b */ /* 0x000fe20000000200 */
[C---:B---3--:R-:W-:Y:S03]  /*e350*/  HMMA.16816.F32 R16, R28.reuse, R12, RZ ;  /* 0x0000000c1c10723c */ /* 0x048fe600000018ff */
[----:B------:R-:W-:Y:S04]  /*e360*/  LDSM.16.M88.4 R120, [R127+0x1000] ;  /* 0x001000007f78783b */ /* 0x000fe80000000200 */
[----:B------:R-:W0:Y:S01]  /*e370*/  LDGDEPBAR ;  /* 0x00000000000079af */ /* 0x000e220000000000 */
[C---:B----4-:R-:W-:Y:S08]  /*e380*/  HMMA.16816.F32 R104, R28.reuse, R100, RZ ;  /* 0x000000641c68723c */ /* 0x050ff000000018ff */
[C---:B-----5:R-:W-:Y:S08]  /*e390*/  HMMA.16816.F32 R96, R28.reuse, R92, RZ ;  /* 0x0000005c1c60723c */ /* 0x060ff000000018ff */
[C---:B------:R-:W-:Y:S08]  /*e3a0*/  HMMA.16816.F32 R12, R28.reuse, R14, RZ ;  /* 0x0000000e1c0c723c */ /* 0x040ff000000018ff */
[C---:B------:R-:W-:Y:S08]  /*e3b0*/  HMMA.16816.F32 R100, R28.reuse, R102, RZ ;  /* 0x000000661c64723c */ /* 0x040ff000000018ff */
[C---:B------:R-:W-:Y:S08]  /*e3c0*/  HMMA.16816.F32 R92, R28.reuse, R94, RZ ;  /* 0x0000005e1c5c723c */ /* 0x040ff000000018ff */
[C---:B-1----:R-:W-:Y:S08]  /*e3d0*/  HMMA.16816.F32 R32, R28.reuse, R108, RZ ;  /* 0x0000006c1c20723c */ /* 0x042ff000000018ff */
[----:B------:R-:W-:Y:S01]  /*e3e0*/  HMMA.16816.F32 R28, R28, R110, RZ ;  /* 0x0000006e1c1c723c */ /* 0x000fe200000018ff */
        /* <DEDUP_REMOVED lines=23> */
[C---:B------:R-:W-:Y:S08]  /*e560*/  HMMA.16816.F32 R104, R8.reuse, R108, R104 ;  /* 0x0000006c0868723c */ /* 0x040ff00000001868 */
[----:B------:R-:W-:Y:S01]  /*e570*/  HMMA.16816.F32 R100, R8, R110, R100 ;  /* 0x0000006e0864723c */ /* 0x000fe20000001864 */
[----:B------:R-:W4:Y:S04]  /*e580*/  LDSM.16.M88.4 R108, [R90+0x4c00] ;  /* 0x004c00005a6c783b */ /* 0x000f280000000200 */
[----:B------:R-:W-:Y:S03]  /*e590*/  LDSM.16.M88.4 R8, [R127+0x2000] ;  /* 0x002000007f08783b */ /* 0x000fe60000000200 */
[C---:B---3--:R-:W-:Y:S08]  /*e5a0*/  HMMA.16816.F32 R16, R120.reuse, R4, R16 ;  /* 0x000000047810723c */ /* 0x048ff00000001810 */
[C---:B------:R-:W-:Y:S01]  /*e5b0*/  HMMA.16816.F32 R12, R120.reuse, R6, R12 ;  /* 0x00000006780c723c */ /* 0x040fe2000000180c */
[----:B------:R-:W3:Y:S07]  /*e5c0*/  LDSM.16.M88.4 R4, [R90+0x5000] ;  /* 0x005000005a04783b */ /* 0x000eee0000000200 */
[----:B-1----:R-:W-:Y:S08]  /*e5d0*/  HMMA.16816.F32 R96, R120, R112, R96 ;  /* 0x000000707860723c */ /* 0x002ff00000001860 */
[----:B--2---:R-:W-:Y:S05]  /*e5e0*/  HMMA.16816.F32 R16, R24, R20, R16 ;  /* 0x000000141810723c */ /* 0x004fea0000001810 */
[----:B------:R-:W-:Y:S01]  /*e5f0*/  IMAD.SHL.U32 R20, R88, 0x40, RZ ;  /* 0x0000004058147824 */ /* 0x000fe200078e00ff */
[----:B------:R-:W-:-:S02]  /*e600*/  SHF.R.U32.HI R21, RZ, 0x2, R130 ;  /* 0x00000002ff157819 */ /* 0x000fc40000011682 */
[C---:B------:R-:W-:Y:S08]  /*e610*/  HMMA.16816.F32 R92, R120.reuse, R114, R92 ;  /* 0x00000072785c723c */ /* 0x040ff0000000185c */
[----:B----4-:R-:W-:Y:S03]  /*e620*/  HMMA.16816.F32 R32, R120, R108, R32 ;  /* 0x0000006c7820723c */ /* 0x010fe60000001820 */
[----:B------:R-:W-:-:S02]  /*e630*/  LOP3.LUT R109, R20, R125, RZ, 0xfc, !PT ;  /* 0x0000007d146d7212 */ /* 0x000fc400078efcff */
[----:B------:R-:W-:-:S03]  /*e640*/  LOP3.LUT R20, R0, 0x7, R21, 0xf8, !PT ;  /* 0x0000000700147812 */ /* 0x000fc600078ef815 */
[----:B------:R-:W-:Y:S02]  /*e650*/  IMAD.IADD R115, R109, 0x1, R146 ;  /* 0x000000016d737824 */ /* 0x000fe400078e0292 */
[----:B------:R-:W-:Y:S01]  /*e660*/  IMAD.IADD R113, R89, 0x1, R20 ;  /* 0x0000000159717824 */ /* 0x000fe200078e0214 */
[----:B---3--:R-:W-:Y:S05]  /*e670*/  HMMA.16816.F32 R16, R8, R4, R16 ;  /* 0x000000040810723c */ /* 0x008fea0000001810 */
[----:B------:R-:W-:Y:S01]  /*e680*/  VIADD R108, R109, 0xffffff80 ;  /* 0xffffff806d6c7836 */ /* 0x000fe20000000000 */
[C-C-:B------:R-:W-:Y:S02]  /*e690*/  IADD3 R4, PT, PT, R113.reuse, 0x80, -R115.reuse ;  /* 0x0000008071047810 */ /* 0x140fe40007ffe873 */
[----:B------:R-:W-:Y:S01]  /*e6a0*/  IADD3 R5, PT, PT, R113, 0x7f, -R115 ;  /* 0x0000007f71057810 */ /* 0x000fe20007ffe873 */
[----:B------:R-:W-:Y:S01]  /*e6b0*/  HMMA.16816.F32 R12, R24, R22, R12 ;  /* 0x00000016180c723c */ /* 0x000fe2000000180c */
[----:B------:R-:W1:Y:S04]  /*e6c0*/  LDSM.16.M88.4 R20, [R124+0x5400] ;  /* 0x005400007c14783b */ /* 0x000e680000000200 */
[----:B------:R-:W-:-:S02]  /*e6d0*/  IABS R4, R4 ;  /* 0x0000000400047213 */ /* 0x000fc40000000000 */
[----:B------:R-:W-:Y:S02]  /*e6e0*/  IABS R5, R5 ;  /* 0x0000000500057213 */ /* 0x000fe40000000000 */
[C---:B------:R-:W-:Y:S01]  /*e6f0*/  ISETP.GE.AND P6, PT, R108.reuse, R156, PT ;  /* 0x0000009c6c00720c */ /* 0x040fe20003fc6270 */
[C---:B------:R-:W-:Y:S05]  /*e700*/  HMMA.16816.F32 R104, R120.reuse, R116, R104 ;  /* 0x000000747868723c */ /* 0x040fea0000001868 */
[----:B------:R-:W-:Y:S01]  /*e710*/  VIADD R117, R113, 0x8 ;  /* 0x0000000871757836 */ /* 0x000fe20000000000 */
[C---:B------:R-:W-:Y:S02]  /*e720*/  ISETP.GE.AND P1, PT, R108.reuse, R155, PT ;  /* 0x0000009b6c00720c */ /* 0x040fe40003f26270 */
[----:B------:R-:W-:Y:S01]  /*e730*/  ISETP.GE.AND P2, PT, R108, R149, PT ;  /* 0x000000956c00720c */ /* 0x000fe20003f46270 */
[----:B------:R-:W-:Y:S03]  /*e740*/  HMMA.16816.F32 R100, R120, R118, R100 ;  /* 0x000000767864723c */ /* 0x000fe60000001864 */
[----:B------:R-:W-:Y:S01]  /*e750*/  IMAD.MOV.U32 R119, RZ, RZ, R4 ;  /* 0x000000ffff777224 */ /* 0x000fe200078e0004 */
[----:B------:R-:W-:-:S04]  /*e760*/  IADD3 R4, PT, PT, R117, 0x80, -R115 ;  /* 0x0000008075047810 */ /* 0x000fc80007ffe873 */
[----:B------:R-:W-:Y:S02]  /*e770*/  I2FP.F32.S32 R119, R119 ;  /* 0x0000007700777245 */ /* 0x000fe40000201400 */
[----:B------:R-:W-:Y:S01]  /*e780*/  IABS R4, R4 ;  /* 0x0000000400047213 */ /* 0x000fe20000000000 */
[----:B------:R-:W-:Y:S03]  /*e790*/  HMMA.16816.F32 R28, R120, R110, R28 ;  /* 0x0000006e781c723c */ /* 0x000fe6000000181c */
[C---:B------:R-:W-:Y:S01]  /*e7a0*/  FFMA.FTZ R119, -R158.reuse, R119, R16 ;  /* 0x000000779e777223 */ /* 0x040fe20000010110 */
[----:B------:R-:W-:Y:S02]  /*e7b0*/  I2FP.F32.S32 R16, R5 ;  /* 0x0000000500107245 */ /* 0x000fe40000201400 */
[----:B------:R-:W-:Y:S02]  /*e7c0*/  I2FP.F32.S32 R111, R4 ;  /* 0x00000004006f7245 */ /* 0x000fe40000201400 */
[----:B------:R-:W-:Y:S01]  /*e7d0*/  FSEL R119, R119, -INF , P6 ;  /* 0xff80000077777808 */ /* 0x000fe20003000000 */
[----:B------:R-:W-:Y:S01]  /*e7e0*/  HMMA.16816.F32 R12, R8, R6, R12 ;  /* 0x00000006080c723c */ /* 0x000fe2000000180c */
[----:B------:R-:W2:Y:S04]  /*e7f0*/  LDSM.16.M88.4 R4, [R90+0x5400] ;  /* 0x005400005a04783b */ /* 0x000ea80000000200 */
[C---:B------:R-:W-:Y:S01]  /*e800*/  FFMA.FTZ R121, -R158.reuse, R16, R17 ;  /* 0x000000109e797223 */ /* 0x040fe20000010111 */
[--C-:B------:R-:W-:Y:S01]  /*e810*/  IADD3 R17, PT, PT, R113, 0x78, -R115.reuse ;  /* 0x0000007871117810 */ /* 0x100fe20007ffe873 */
[----:B------:R-:W-:Y:S01]  /*e820*/  FFMA.FTZ R111, -R158, R111, R18 ;  /* 0x0000006f9e6f7223 */ /* 0x000fe20000010112 */
[----:B------:R-:W-:Y:S01]  /*e830*/  IADD3 R16, PT, PT, R117, 0x7f, -R115 ;  /* 0x0000007f75107810 */ /* 0x000fe20007ffe873 */
[----:B------:R-:W-:Y:S01]  /*e840*/  VIADD R18, R109, 0xffffff81 ;  /* 0xffffff816d127836 */ /* 0x000fe20000000000 */
[----:B------:R-:W-:Y:S01]  /*e850*/  IABS R17, R17 ;  /* 0x0000001100117213 */ /* 0x000fe20000000000 */
[----:B-1----:R-:W-:Y:S05]  /*e860*/  HMMA.16816.F32 R104, R24, R20, R104 ;  /* 0x000000141868723c */ /* 0x002fea0000001868 */
[----:B------:R-:W-:-:S02]  /*e870*/  IABS R16, R16 ;  /* 0x0000001000107213 */ /* 0x000fc40000000000 */
[----:B------:R-:W-:Y:S02]  /*e880*/  I2FP.F32.S32 R17, R17 ;  /* 0x0000001100117245 */ /* 0x000fe40000201400 */
[----:B------:R-:W-:Y:S02]  /*e890*/  I2FP.F32.S32 R16, R16 ;  /* 0x0000001000107245 */ /* 0x000fe40000201400 */
[----:B------:R-:W-:Y:S01]  /*e8a0*/  ISETP.GE.AND P6, PT, R108, R154, PT ;  /* 0x0000009a6c00720c */ /* 0x000fe20003fc6270 */
[----:B------:R-:W-:Y:S03]  /*e8b0*/  HMMA.16816.F32 R100, R24, R22, R100 ;  /* 0x000000161864723c */ /* 0x000fe60000001864 */
[----:B------:R-:W-:Y:S01]  /*e8c0*/  FSEL R119, R119, -INF , !P1 ;  /* 0xff80000077777808 */ /* 0x000fe20004800000 */
[----:B------:R-:W-:Y:S01]  /*e8d0*/  FFMA.FTZ R19, -R158, R16, R19 ;  /* 0x000000109e137223 */ /* 0x000fe20000010113 */
[----:B------:R-:W-:Y:S01]  /*e8e0*/  ISETP.GE.AND P1, PT, R18, R156, PT ;  /* 0x0000009c1200720c */ /* 0x000fe20003f26270 */
[----:B------:R-:W-:Y:S01]  /*e8f0*/  FFMA.FTZ R127, -R158, R17, R12 ;  /* 0x000000119e7f7223 */ /* 0x000fe2000001010c */
[--C-:B------:R-:W-:Y:S01]  /*e900*/  IADD3 R12, PT, PT, R113, 0x77, -R115.reuse ;  /* 0x00000077710c7810 */ /* 0x100fe20007ffe873 */
[----:B------:R-:W-:Y:S01]  /*e910*/  VIADD R16, R109, 0xffffff88 ;  /* 0xffffff886d107836 */ /* 0x000fe20000000000 */
[----:B------:R-:W-:-:S02]  /*e920*/  IADD3 R17, PT, PT, R117, 0x78, -R115 ;  /* 0x0000007875117810 */ /* 0x000fc40007ffe873 */
[----:B------:R-:W-:Y:S02]  /*e930*/  FSEL R111, R111, -INF , P6 ;  /* 0xff8000006f6f7808 */ /* 0x000fe40003000000 */
[C---:B------:R-:W-:Y:S02]  /*e940*/  ISETP.GE.AND P6, PT, R18.reuse, R155, PT ;  /* 0x0000009b1200720c */ /* 0x040fe40003fc6270 */
[----:B------:R-:W-:Y:S02]  /*e950*/  FSEL R121, R121, -INF , P1 ;  /* 0xff80000079797808 */ /* 0x000fe40000800000 */
[----:B------:R-:W-:Y:S02]  /*e960*/  ISETP.GE.AND P1, PT, R18, R154, PT ;  /* 0x0000009a1200720c */ /* 0x000fe40003f26270 */
[----:B------:R-:W-:Y:S02]  /*e970*/  IABS R12, R12 ;  /* 0x0000000c000c7213 */ /* 0x000fe40000000000 */
[----:B------:R-:W-:-:S02]  /*e980*/  IABS R17, R17 ;  /* 0x0000001100117213 */ /* 0x000fc40000000000 */
[----:B------:R-:W-:Y:S02]  /*e990*/  FSEL R111, R111, -INF , !P2 ;  /* 0xff8000006f6f7808 */ /* 0x000fe40005000000 */
[----:B------:R-:W-:Y:S02]  /*e9a0*/  FSEL R121, R121, -INF , !P6 ;  /* 0xff80000079797808 */ /* 0x000fe40007000000 */
[----:B------:R-:W-:Y:S01]  /*e9b0*/  ISETP.GE.AND P2, PT, R18, R149, PT ;  /* 0x000000951200720c */ /* 0x000fe20003f46270 */
[----:B--2---:R-:W-:Y:S05]  /*e9c0*/  HMMA.16816.F32 R104, R8, R4, R104 ;  /* 0x000000040868723c */ /* 0x004fea0000001868 */
[----:B------:R-:W-:-:S02]  /*e9d0*/  ISETP.GE.AND P6, PT, R16, R156, PT ;  /* 0x0000009c1000720c */ /* 0x000fc40003fc6270 */
[----:B------:R-:W-:Y:S02]  /*e9e0*/  FSEL R21, R19, -INF , P1 ;  /* 0xff80000013157808 */ /* 0x000fe40000800000 */
[----:B------:R-:W-:Y:S02]  /*e9f0*/  I2FP.F32.S32 R12, R12 ;  /* 0x0000000c000c7245 */ /* 0x000fe40000201400 */
[----:B------:R-:W-:Y:S01]  /*ea00*/  I2FP.F32.S32 R17, R17 ;  /* 0x0000001100117245 */ /* 0x000fe20000201400 */
[----:B------:R-:W-:Y:S03]  /*ea10*/  HMMA.16816.F32 R100, R8, R6, R100 ;  /* 0x000000060864723c */ /* 0x000fe60000001864 */
[----:B------:R-:W-:Y:S01]  /*ea20*/  IADD3 R4, PT, PT, R117, 0x77, -R115 ;  /* 0x0000007775047810 */ /* 0x000fe20007ffe873 */
[C---:B------:R-:W-:Y:S01]  /*ea30*/  FFMA.FTZ R12, -R158.reuse, R12, R13 ;  /* 0x0000000c9e0c7223 */ /* 0x040fe2000001010d */
[----:B------:R-:W-:Y:S01]  /*ea40*/  FSEL R21, R21, -INF , !P2 ;  /* 0xff80000015157808 */ /* 0x000fe20005000000 */
[----:B------:R-:W-:Y:S01]  /*ea50*/  FFMA.FTZ R14, -R158, R17, R14 ;  /* 0x000000119e0e7223 */ /* 0x000fe2000001010e */
[----:B------:R-:W-:Y:S01]  /*ea60*/  FSEL R127, R127, -INF , P6 ;  /* 0xff8000007f7f7808 */ /* 0x000fe20003000000 */
[----:B------:R-:W-:Y:S01]  /*ea70*/  VIADD R13, R109, 0xffffff89 ;  /* 0xffffff896d0d7836 */ /* 0x000fe20000000000 */
[----:B------:R-:W-:-:S02]  /*ea80*/  ISETP.GE.AND P1, PT, R16, R155, PT ;  /* 0x0000009b1000720c */ /* 0x000fc40003f26270 */
[C---:B------:R-:W-:Y:S02]  /*ea90*/  ISETP.GE.AND P2, PT, R16.reuse, R149, PT ;  /* 0x000000951000720c */ /* 0x040fe40003f46270 */
[----:B------:R-:W-:Y:S02]  /*eaa0*/  ISETP.GE.AND P6, PT, R16, R154, PT ;  /* 0x0000009a1000720c */ /* 0x000fe40003fc6270 */
[----:B------:R-:W-:Y:S01]  /*eab0*/  IABS R4, R4 ;  /* 0x0000000400047213 */ /* 0x000fe20000000000 */
[----:B------:R-:W1:Y:S01]  /*eac0*/  LDSM.16.M88.4 R16, [R124+0x5800] ;  /* 0x005800007c10783b */ /* 0x000e620000000200 */
[----:B------:R-:W-:Y:S02]  /*ead0*/  IADD3 R5, PT, PT, R113, 0x70, -R115 ;  /* 0x0000007071057810 */ /* 0x000fe40007ffe873 */
[----:B------:R-:W-:Y:S02]  /*eae0*/  I2FP.F32.S32 R4, R4 ;  /* 0x0000000400047245 */ /* 0x000fe40000201400 */
[----:B------:R-:W-:-:S02]  /*eaf0*/  FSEL R127, R127, -INF , !P1 ;  /* 0xff8000007f7f7808 */ /* 0x000fc40004800000 */
[----:B------:R-:W-:Y:S01]  /*eb00*/  IABS R5, R5 ;  /* 0x0000000500057213 */ /* 0x000fe20000000000 */
[----:B------:R-:W-:Y:S01]  /*eb10*/  FFMA.FTZ R15, -R158, R4, R15 ;  /* 0x000000049e0f7223 */ /* 0x000fe2000001010f */
[----:B------:R-:W-:Y:S01]  /*eb20*/  ISETP.GE.AND P1, PT, R13, R156, PT ;  /* 0x0000009c0d00720c */ /* 0x000fe20003f26270 */
[C---:B------:R-:W-:Y:S01]  /*eb30*/  VIADD R4, R109.reuse, 0xffffff90 ;  /* 0xffffff906d047836 */ /* 0x040fe20000000000 */
[----:B------:R-:W-:Y:S01]  /*eb40*/  FSEL R123, R14, -INF , P6 ;  /* 0xff8000000e7b7808 */ /* 0x000fe20003000000 */
[----:B------:R-:W-:Y:S01]  /*eb50*/  VIADD R14, R109, 0xffffff91 ;  /* 0xffffff916d0e7836 */ /* 0x000fe20000000000 */
[----:B------:R-:W-:Y:S02]  /*eb60*/  I2FP.F32.S32 R5, R5 ;  /* 0x0000000500057245 */ /* 0x000fe40000201400 */
[C---:B------:R-:W-:Y:S02]  /*eb70*/  ISETP.GE.AND P6, PT, R13.reuse, R155, PT ;  /* 0x0000009b0d00720c */ /* 0x040fe40003fc6270 */
[----:B------:R-:W-:Y:S01]  /*eb80*/  FSEL R131, R12, -INF , P1 ;  /* 0xff8000000c837808 */ /* 0x000fe20000800000 */
[----:B------:R-:W-:Y:S01]  /*eb90*/  FFMA.FTZ R104, -R158, R5, R104 ;  /* 0x000000059e687223 */ /* 0x000fe20000010168 */
[----:B------:R-:W-:-:S02]  /*eba0*/  ISETP.GE.AND P1, PT, R13, R154, PT ;  /* 0x0000009a0d00720c */ /* 0x000fc40003f26270 */
[----:B------:R-:W-:Y:S02]  /*ebb0*/  FSEL R123, R123, -INF , !P2 ;  /* 0xff8000007b7b7808 */ /* 0x000fe40005000000 */
[----:B------:R-:W-:Y:S02]  /*ebc0*/  ISETP.GE.AND P2, PT, R13, R149, PT ;  /* 0x000000950d00720c */ /* 0x000fe40003f46270 */
[----:B------:R-:W-:Y:S02]  /*ebd0*/  IADD3 R13, PT, PT, R117, 0x70, -R115 ;  /* 0x00000070750d7810 */ /* 0x000fe40007ffe873 */
[----:B------:R-:W-:Y:S02]  /*ebe0*/  FSEL R131, R131, -INF , !P6 ;  /* 0xff80000083837808 */ /* 0x000fe40007000000 */
[----:B------:R-:W-:Y:S02]  /*ebf0*/  ISETP.GE.AND P6, PT, R4, R156, PT ;  /* 0x0000009c0400720c */ /* 0x000fe40003fc6270 */
[----:B------:R-:W-:-:S02]  /*ec00*/  FSEL R23, R15, -INF , P1 ;  /* 0xff8000000f177808 */ /* 0x000fc40000800000 */
[----:B------:R-:W-:Y:S02]  /*ec10*/  IABS R13, R13 ;  /* 0x0000000d000d7213 */ /* 0x000fe40000000000 */
[----:B------:R-:W-:Y:S02]  /*ec20*/  IADD3 R12, PT, PT, R113, 0x6f, -R115 ;  /* 0x0000006f710c7810 */ /* 0x000fe40007ffe873 */
[----:B------:R-:W-:Y:S02]  /*ec30*/  FSEL R23, R23, -INF , !P2 ;  /* 0xff80000017177808 */ /* 0x000fe40005000000 */
[----:B------:R-:W-:Y:S01]  /*ec40*/  FSEL R164, R104, -INF , P6 ;  /* 0xff80000068a47808 */ /* 0x000fe20003000000 */
[----:B-1----:R-:W-:Y:S05]  /*ec50*/  HMMA.16816.F32 R96, R24, R16, R96 ;  /* 0x000000101860723c */ /* 0x002fea0000001860 */
[----:B------:R-:W-:-:S02]  /*ec60*/  ISETP.GE.AND P1, PT, R4, R155, PT ;  /* 0x0000009b0400720c */ /* 0x000fc40003f26270 */
[C---:B------:R-:W-:Y:S02]  /*ec70*/  ISETP.GE.AND P2, PT, R4.reuse, R149, PT ;  /* 0x000000950400720c */ /* 0x040fe40003f46270 */
[----:B------:R-:W-:Y:S02]  /*ec80*/  ISETP.GE.AND P6, PT, R4, R154, PT ;  /* 0x0000009a0400720c */ /* 0x000fe40003fc6270 */
[----:B------:R-:W1:Y:S01]  /*ec90*/  LDSM.16.M88.4 R4, [R90+0x5800] ;  /* 0x005800005a04783b */ /* 0x000e620000000200 */
[----:B------:R-:W-:Y:S01]  /*eca0*/  I2FP.F32.S32 R13, R13 ;  /* 0x0000000d000d7245 */ /* 0x000fe20000201400 */
[----:B------:R-:W-:Y:S03]  /*ecb0*/  HMMA.16816.F32 R92, R24, R18, R92 ;  /* 0x00000012185c723c */ /* 0x000fe6000000185c */
[----:B------:R-:W-:Y:S01]  /*ecc0*/  IABS R12, R12 ;  /* 0x0000000c000c7213 */ /* 0x000fe20000000000 */
[----:B------:R-:W-:Y:S01]  /*ecd0*/  VIADD R18, R109, 0xffffffa1 ;  /* 0xffffffa16d127836 */ /* 0x000fe20000000000 */
[----:B------:R-:W-:Y:S01]  /*ece0*/  FSEL R164, R164, -INF , !P1 ;  /* 0xff800000a4a47808 */ /* 0x000fe20004800000 */
[----:B------:R-:W-:Y:S01]  /*ecf0*/  FFMA.FTZ R106, -R158, R13, R106 ;  /* 0x0000000d9e6a7223 */ /* 0x000fe2000001016a */
[----:B------:R-:W-:-:S02]  /*ed00*/  I2FP.F32.S32 R12, R12 ;  /* 0x0000000c000c7245 */ /* 0x000fc40000201400 */
[----:B------:R-:W-:Y:S02]  /*ed10*/  IADD3 R13, PT, PT, R113, 0x68, -R115 ;  /* 0x00000068710d7810 */ /* 0x000fe40007ffe873 */
[----:B------:R-:W-:Y:S01]  /*ed20*/  ISETP.GE.AND P1, PT, R14, R156, PT ;  /* 0x0000009c0e00720c */ /* 0x000fe20003f26270 */
[----:B------:R-:W-:Y:S01]  /*ed30*/  FFMA.FTZ R22, -R158, R12, R105 ;  /* 0x0000000c9e167223 */ /* 0x000fe20000010169 */
[----:B------:R-:W-:Y:S02]  /*ed40*/  IABS R13, R13 ;  /* 0x0000000d000d7213 */ /* 0x000fe40000000000 */
[----:B------:R-:W-:Y:S02]  /*ed50*/  IADD3 R12, PT, PT, R117, 0x6f, -R115 ;  /* 0x0000006f750c7810 */ /* 0x000fe40007ffe873 */
[----:B------:R-:W-:Y:S02]  /*ed60*/  I2FP.F32.S32 R13, R13 ;  /* 0x0000000d000d7245 */ /* 0x000fe40000201400 */
[----:B------:R-:W-:-:S02]  /*ed70*/  IABS R12, R12 ;  /* 0x0000000c000c7213 */ /* 0x000fc40000000000 */
[----:B------:R-:W-:Y:S01]  /*ed80*/  FSEL R110, R106, -INF , P6 ;  /* 0xff8000006a6e7808 */ /* 0x000fe20003000000 */
[----:B------:R-:W-:Y:S01]  /*ed90*/  FFMA.FTZ R20, -R158, R13, R100 ;  /* 0x0000000d9e147223 */ /* 0x000fe20000010164 */
[----:B------:R-:W-:Y:S02]  /*eda0*/  I2FP.F32.S32 R12, R12 ;  /* 0x0000000c000c7245 */ /* 0x000fe40000201400 */
[----:B------:R-:W-:Y:S02]  /*edb0*/  IADD3 R13, PT, PT, R117, 0x68, -R115 ;  /* 0x00000068750d7810 */ /* 0x000fe40007ffe873 */
[----:B------:R-:W-:Y:S01]  /*edc0*/  FSEL R110, R110, -INF , !P2 ;  /* 0xff8000006e6e7808 */ /* 0x000fe20005000000 */
[----:B------:R-:W-:Y:S01]  /*edd0*/  FFMA.FTZ R107, -R158, R12, R107 ;  /* 0x0000000c9e6b7223 */ /* 0x000fe2000001016b */
[----:B------:R-:W-:Y:S02]  /*ede0*/  FSEL R22, R22, -INF , P1 ;  /* 0xff80000016167808 */ /* 0x000fe40000800000 */
[----:B------:R-:W-:-:S02]  /*edf0*/  ISETP.GE.AND P6, PT, R14, R155, PT ;  /* 0x0000009b0e00720c */ /* 0x000fc40003fc6270 */
[C---:B------:R-:W-:Y:S02]  /*ee00*/  ISETP.GE.AND P2, PT, R14.reuse, R149, PT ;  /* 0x000000950e00720c */ /* 0x040fe40003f46270 */
[----:B------:R-:W-:Y:S01]  /*ee10*/  ISETP.GE.AND P1, PT, R14, R154, PT ;  /* 0x0000009a0e00720c */ /* 0x000fe20003f26270 */
[----:B------:R-:W-:Y:S01]  /*ee20*/  VIADD R14, R109, 0xffffff98 ;  /* 0xffffff986d0e7836 */ /* 0x000fe20000000000 */
[----:B------:R-:W-:Y:S02]  /*ee30*/  IABS R13, R13 ;  /* 0x0000000d000d7213 */ /* 0x000fe40000000000 */
[----:B------:R-:W-:Y:S01]  /*ee40*/  IADD3 R12, PT, PT, R113, 0x67, -R115 ;  /* 0x00000067710c7810 */ /* 0x000fe20007ffe873 */
[----:B-1----:R-:W-:Y:S05]  /*ee50*/  HMMA.16816.F32 R96, R8, R4, R96 ;  /* 0x000000040860723c */ /* 0x002fea0000001860 */
[----:B------:R-:W-:-:S02]  /*ee60*/  I2FP.F32.S32 R13, R13 ;  /* 0x0000000d000d7245 */ /* 0x000fc40000201400 */
[----:B------:R-:W-:Y:S02]  /*ee70*/  FSEL R22, R22, -INF , !P6 ;  /* 0xff80000016167808 */ /* 0x000fe40007000000 */
[----:B------:R-:W-:Y:S01]  /*ee80*/  IABS R12, R12 ;  /* 0x0000000c000c7213 */ /* 0x000fe20000000000 */
[----:B------:R-:W-:Y:S01]  /*ee90*/  FFMA.FTZ R102, -R158, R13, R102 ;  /* 0x0000000d9e667223 */ /* 0x000fe20000010166 */
[----:B------:R-:W-:Y:S01]  /*eea0*/  ISETP.GE.AND P6, PT, R14, R156, PT ;  /* 0x0000009c0e00720c */ /* 0x000fe20003fc6270 */
[----:B------:R-:W-:Y:S01]  /*eeb0*/  VIADD R13, R109, 0xffffff99 ;  /* 0xffffff996d0d7836 */ /* 0x000fe20000000000 */
[----:B------:R-:W-:Y:S01]  /*eec0*/  FSEL R162, R107, -INF , P1 ;  /* 0xff8000006ba27808 */ /* 0x000fe20000800000 */
[----:B------:R-:W-:Y:S03]  /*eed0*/  HMMA.16816.F32 R92, R8, R6, R92 ;  /* 0x00000006085c723c */ /* 0x000fe6000000185c */
[----:B------:R-:W-:-:S02]  /*eee0*/  I2FP.F32.S32 R12, R12 ;  /* 0x0000000c000c7245 */ /* 0x000fc40000201400 */
[----:B------:R-:W-:Y:S02]  /*eef0*/  ISETP.GE.AND P1, PT, R14, R155, PT ;  /* 0x0000009b0e00720c */ /* 0x000fe40003f26270 */
[----:B------:R-:W-:Y:S01]  /*ef00*/  FSEL R20, R20, -INF , P6 ;  /* 0xff80000014147808 */ /* 0x000fe20003000000 */
[----:B------:R-:W-:Y:S01]  /*ef10*/  FFMA.FTZ R12, -R158, R12, R101 ;  /* 0x0000000c9e0c7223 */ /* 0x000fe20000010165 */
[----:B------:R-:W-:Y:S02]  /*ef20*/  ISETP.GE.AND P6, PT, R14, R154, PT ;  /* 0x0000009a0e00720c */ /* 0x000fe40003fc6270 */
[----:B------:R-:W-:Y:S02]  /*ef30*/  FSEL R162, R162, -INF , !P2 ;  /* 0xff800000a2a27808 */ /* 0x000fe40005000000 */
[----:B------:R-:W-:Y:S02]  /*ef40*/  FSEL R20, R20, -INF , !P1 ;  /* 0xff80000014147808 */ /* 0x000fe40004800000 */
[----:B------:R-:W-:-:S02]  /*ef50*/  ISETP.GE.AND P2, PT, R14, R149, PT ;  /* 0x000000950e00720c */ /* 0x000fc40003f46270 */
[----:B------:R-:W-:Y:S02]  /*ef60*/  ISETP.GE.AND P1, PT, R13, R156, PT ;  /* 0x0000009c0d00720c */ /* 0x000fe40003f26270 */
[----:B------:R-:W-:Y:S02]  /*ef70*/  FSEL R114, R102, -INF , P6 ;  /* 0xff80000066727808 */ /* 0x000fe40003000000 */
[----:B------:R-:W-:Y:S02]  /*ef80*/  IADD3 R4, PT, PT, R117, 0x67, -R115 ;  /* 0x0000006775047810 */ /* 0x000fe40007ffe873 */
[----:B------:R-:W-:Y:S02]  /*ef90*/  FSEL R114, R114, -INF , !P2 ;  /* 0xff80000072727808 */ /* 0x000fe40005000000 */
[----:B------:R-:W-:Y:S02]  /*efa0*/  FSEL R108, R12, -INF , P1 ;  /* 0xff8000000c6c7808 */ /* 0x000fe40000800000 */
[----:B------:R-:W-:-:S02]  /*efb0*/  IABS R4, R4 ;  /* 0x0000000400047213 */ /* 0x000fc40000000000 */
[C---:B------:R-:W-:Y:S02]  /*efc0*/  ISETP.GE.AND P6, PT, R13.reuse, R155, PT ;  /* 0x0000009b0d00720c */ /* 0x040fe40003fc6270 */
[C---:B------:R-:W-:Y:S02]  /*efd0*/  ISETP.GE.AND P2, PT, R13.reuse, R149, PT ;  /* 0x000000950d00720c */ /* 0x040fe40003f46270 */
[----:B------:R-:W-:Y:S02]  /*efe0*/  ISETP.GE.AND P1, PT, R13, R154, PT ;  /* 0x0000009a0d00720c */ /* 0x000fe40003f26270 */
[----:B------:R-:W-:Y:S01]  /*eff0*/  IADD3 R5, PT, PT, R113, 0x60, -R115 ;  /* 0x0000006071057810 */ /* 0x000fe20007ffe873 */
[----:B------:R-:W1:Y:S01]  /*f000*/  LDSM.16.M88.4 R12, [R124+0x5c00] ;  /* 0x005c00007c0c783b */ /* 0x000e620000000200 */
[----:B------:R-:W-:Y:S02]  /*f010*/  I2FP.F32.S32 R4, R4 ;  /* 0x0000000400047245 */ /* 0x000fe40000201400 */
[----:B------:R-:W-:-:S02]  /*f020*/  IABS R5, R5 ;  /* 0x0000000500057213 */ /* 0x000fc40000000000 */
[----:B------:R-:W-:Y:S01]  /*f030*/  FSEL R108, R108, -INF , !P6 ;  /* 0xff8000006c6c7808 */ /* 0x000fe20007000000 */
[C---:B------:R-:W-:Y:S01]  /*f040*/  FFMA.FTZ R103, -R158.reuse, R4, R103 ;  /* 0x000000049e677223 */ /* 0x040fe20000010167 */
[----:B------:R-:W-:Y:S01]  /*f050*/  I2FP.F32.S32 R5, R5 ;  /* 0x0000000500057245 */ /* 0x000fe20000201400 */
[----:B------:R-:W-:Y:S01]  /*f060*/  VIADD R4, R109, 0xffffffa0 ;  /* 0xffffffa06d047836 */ /* 0x000fe20000000000 */
[----:B------:R-:W-:Y:S02]  /*f070*/  IADD3 R16, PT, PT, R113, 0x5f, -R115 ;  /* 0x0000005f71107810 */ /* 0x000fe40007ffe873 */
[----:B------:R-:W-:Y:S01]  /*f080*/  FSEL R160, R103, -INF , P1 ;  /* 0xff80000067a07808 */ /* 0x000fe20000800000 */
[----:B------:R-:W-:Y:S01]  /*f090*/  FFMA.FTZ R96, -R158, R5, R96 ;  /* 0x000000059e607223 */ /* 0x000fe20000010160 */
[----:B------:R-:W-:Y:S02]  /*f0a0*/  ISETP.GE.AND P6, PT, R4, R156, PT ;  /* 0x0000009c0400720c */ /* 0x000fe40003fc6270 */
[----:B------:R-:W-:-:S02]  /*f0b0*/  FSEL R160, R160, -INF , !P2 ;  /* 0xff800000a0a07808 */ /* 0x000fc40005000000 */
[----:B------:R-:W-:Y:S02]  /*f0c0*/  FSEL R118, R96, -INF , P6 ;  /* 0xff80000060767808 */ /* 0x000fe40003000000 */
[C---:B------:R-:W-:Y:S02]  /*f0d0*/  ISETP.GE.AND P1, PT, R4.reuse, R155, PT ;  /* 0x0000009b0400720c */ /* 0x040fe40003f26270 */
[C---:B------:R-:W-:Y:S02]  /*f0e0*/  ISETP.GE.AND P2, PT, R4.reuse, R149, PT ;  /* 0x000000950400720c */ /* 0x040fe40003f46270 */
[----:B------:R-:W-:Y:S02]  /*f0f0*/  ISETP.GE.AND P6, PT, R4, R154, PT ;  /* 0x0000009a0400720c */ /* 0x000fe40003fc6270 */
[----:B------:R2:W3:Y:S01]  /*f100*/  LDSM.16.M88.4 R4, [R90+0x5c00] ;  /* 0x005c00005a04783b */ /* 0x0004e20000000200 */
[----:B------:R-:W-:Y:S01]  /*f110*/  IABS R16, R16 ;  /* 0x0000001000107213 */ /* 0x000fe20000000000 */
[----:B------:R-:W-:-:S04]  /*f120*/  DEPBAR.LE SB0, 0x0 ;  /* 0x000080000000791a */ /* 0x000fc80000000000 */
[C---:B------:R-:W-:Y:S02]  /*f130*/  IADD3 R17, PT, PT, R117.reuse, 0x60, -R115 ;  /* 0x0000006075117810 */ /* 0x040fe40007ffe873 */
[----:B------:R-:W-:Y:S02]  /*f140*/  I2FP.F32.S32 R16, R16 ;  /* 0x0000001000107245 */ /* 0x000fe40000201400 */
[----:B------:R-:W-:Y:S02]  /*f150*/  IABS R17, R17 ;  /* 0x0000001100117213 */ /* 0x000fe40000000000 */
[----:B------:R-:W-:Y:S01]  /*f160*/  FSEL R118, R118, -INF , !P1 ;  /* 0xff80000076767808 */ /* 0x000fe20004800000 */
[----:B------:R-:W-:Y:S01]  /*f170*/  FFMA.FTZ R97, -R158, R16, R97 ;  /* 0x000000109e617223 */ /* 0x000fe20000010161 */
[----:B------:R-:W-:Y:S01]  /*f180*/  I2FP.F32.S32 R17, R17 ;  /* 0x0000001100117245 */ /* 0x000fe20000201400 */
[----:B-1----:R-:W-:Y:S05]  /*f190*/  HMMA.16816.F32 R32, R24, R12, R32 ;  /* 0x0000000c1820723c */ /* 0x002fea0000001820 */
[----:B------:R-:W-:-:S02]  /*f1a0*/  IADD3 R16, PT, PT, R117, 0x5f, -R115 ;  /* 0x0000005f75107810 */ /* 0x000fc40007ffe873 */
[--C-:B------:R-:W-:Y:S01]  /*f1b0*/  IADD3 R13, PT, PT, R117, 0x58, -R115.reuse ;  /* 0x00000058750d7810 */ /* 0x100fe20007ffe873 */
[----:B------:R-:W-:Y:S01]  /*f1c0*/  FFMA.FTZ R98, -R158, R17, R98 ;  /* 0x000000119e627223 */ /* 0x000fe20000010162 */
[----:B------:R-:W-:Y:S02]  /*f1d0*/  IABS R16, R16 ;  /* 0x0000001000107213 */ /* 0x000fe40000000000 */
[----:B------:R-:W-:Y:S01]  /*f1e0*/  IADD3 R17, PT, PT, R113, 0x58, -R115 ;  /* 0x0000005871117810 */ /* 0x000fe20007ffe873 */
[----:B------:R-:W-:Y:S03]  /*f1f0*/  HMMA.16816.F32 R28, R24, R14, R28 ;  /* 0x0000000e181c723c */ /* 0x000fe6000000181c */
[----:B------:R-:W-:Y:S01]  /*f200*/  I2FP.F32.S32 R16, R16 ;  /* 0x0000001000107245 */ /* 0x000fe20000201400 */
[----:B--2---:R-:W-:Y:S01]  /*f210*/  VIADD R90, R88, 0xfffffffe ;  /* 0xfffffffe585a7836 */ /* 0x004fe20000000000 */
[----:B------:R-:W-:-:S02]  /*f220*/  IABS R17, R17 ;  /* 0x0000001100117213 */ /* 0x000fc40000000000 */
[----:B------:R-:W-:Y:S01]  /*f230*/  ISETP.GE.AND P1, PT, R18, R156, PT ;  /* 0x0000009c1200720c */ /* 0x000fe20003f26270 */
[----:B------:R-:W-:Y:S01]  /*f240*/  FFMA.FTZ R99, -R158, R16, R99 ;  /* 0x000000109e637223 */ /* 0x000fe20000010163 */
[----:B------:R-:W-:Y:S01]  /*f250*/  FSEL R116, R98, -INF , P6 ;  /* 0xff80000062747808 */ /* 0x000fe20003000000 */
[----:B------:R-:W-:Y:S01]  /*f260*/  VIADD R16, R109, 0xffffffa8 ;  /* 0xffffffa86d107836 */ /* 0x000fe20000000000 */
[----:B------:R-:W-:Y:S02]  /*f270*/  I2FP.F32.S32 R17, R17 ;  /* 0x0000001100117245 */ /* 0x000fe40000201400 */
[----:B------:R-:W-:Y:S02]  /*f280*/  IABS R13, R13 ;  /* 0x0000000d000d7213 */ /* 0x000fe40000000000 */
[----:B------:R-:W-:Y:S01]  /*f290*/  ISETP.GE.AND P6, PT, R18, R155, PT ;  /* 0x0000009b1200720c */ /* 0x000fe20003fc6270 */
[----:B------:R-:W-:Y:S01]  /*f2a0*/  FFMA.FTZ R17, -R158, R17, R92 ;  /* 0x000000119e117223 */ /* 0x000fe2000001015c */
[----:B------:R-:W-:Y:S01]  /*f2b0*/  FSEL R132, R97, -INF , P1 ;  /* 0xff80000061847808 */ /* 0x000fe20000800000 */
[----:B---3--:R-:W-:Y:S05]  /*f2c0*/  HMMA.16816.F32 R32, R8, R4, R32 ;  /* 0x000000040820723c */ /* 0x008fea0000001820 */
[----:B------:R-:W-:-:S02]  /*f2d0*/  IADD3 R12, PT, PT, R113, 0x57, -R115 ;  /* 0x00000057710c7810 */ /* 0x000fc40007ffe873 */
[--C-:B------:R-:W-:Y:S02]  /*f2e0*/  IADD3 R5, PT, PT, R113, 0x50, -R115.reuse ;  /* 0x0000005071057810 */ /* 0x100fe40007ffe873 */
[----:B------:R-:W-:Y:S02]  /*f2f0*/  I2FP.F32.S32 R13, R13 ;  /* 0x0000000d000d7245 */ /* 0x000fe40000201400 */
[----:B------:R-:W-:Y:S01]  /*f300*/  ISETP.GE.AND P1, PT, R18, R154, PT ;  /* 0x0000009a1200720c */ /* 0x000fe20003f26270 */
[----:B------:R-:W-:Y:S03]  /*f310*/  HMMA.16816.F32 R28, R8, R6, R28 ;  /* 0x00000006081c723c */ /* 0x000fe6000000181c */
[----:B------:R-:W-:Y:S01]  /*f320*/  FSEL R132, R132, -INF , !P6 ;  /* 0xff80000084847808 */ /* 0x000fe20007000000 */
[----:B------:R-:W-:Y:S01]  /*f330*/  FFMA.FTZ R94, -R158, R13, R94 ;  /* 0x0000000d9e5e7223 */ /* 0x000fe2000001015e */
[----:B------:R-:W-:Y:S01]  /*f340*/  IABS R12, R12 ;  /* 0x0000000c000c7213 */ /* 0x000fe20000000000 */
[C---:B------:R-:W-:Y:S01]  /*f350*/  VIADD R13, R109.reuse, 0xffffffa9 ;  /* 0xffffffa96d0d7836 */ /* 0x040fe20000000000 */
[----:B------:R-:W-:Y:S01]  /*f360*/  ISETP.GE.AND P6, PT, R16, R156, PT ;  /* 0x0000009c1000720c */ /* 0x000fe20003fc6270 */
[----:B------:R-:W-:Y:S01]  /*f370*/  VIADD R6, R109, 0xffffffb1 ;  /* 0xffffffb16d067836 */ /* 0x000fe20000000000 */
[----:B------:R-:W-:Y:S01]  /*f380*/  IADD3 R4, PT, PT, R117, 0x57, -R115 ;  /* 0x0000005775047810 */ /* 0x000fe20007ffe873 */
[----:B------:R-:W-:Y:S01]  /*f390*/  VIADD R8, R109, 0xffffffb8 ;  /* 0xffffffb86d087836 */ /* 0x000fe20000000000 */
[----:B------:R-:W-:-:S02]  /*f3a0*/  IABS R5, R5 ;  /* 0x0000000500057213 */ /* 0x000fc40000000000 */
[----:B------:R-:W-:Y:S02]  /*f3b0*/  FSEL R120, R99, -INF , P1 ;  /* 0xff80000063787808 */ /* 0x000fe40000800000 */
[----:B------:R-:W-:Y:S01]  /*f3c0*/  I2FP.F32.S32 R12, R12 ;  /* 0x0000000c000c7245 */ /* 0x000fe20000201400 */
[----:B------:R-:W-:Y:S01]  /*f3d0*/  BAR.SYNC.DEFER_BLOCKING 0x0 ;  /* 0x0000000000007b1d */ /* 0x000fe20000010000 */
[----:B------:R-:W-:Y:S02]  /*f3e0*/  ISETP.GE.AND P1, PT, R16, R155, PT ;  /* 0x0000009b1000720c */ /* 0x000fe40003f26270 */
[----:B------:R-:W-:Y:S01]  /*f3f0*/  FSEL R130, R17, -INF , P6 ;  /* 0xff80000011827808 */ /* 0x000fe20003000000 */
[----:B------:R-:W-:Y:S01]  /*f400*/  FFMA.FTZ R12, -R158, R12, R93 ;  /* 0x0000000c9e0c7223 */ /* 0x000fe2000001015d */
[----:B------:R-:W-:Y:S02]  /*f410*/  IABS R4, R4 ;  /* 0x0000000400047213 */ /* 0x000fe40000000000 */
[----:B------:R-:W-:-:S02]  /*f420*/  I2FP.F32.S32 R5, R5 ;  /* 0x0000000500057245 */ /* 0x000fc40000201400 */
[----:B------:R-:W-:Y:S02]  /*f430*/  FSEL R130, R130, -INF , !P1 ;  /* 0xff80000082827808 */ /* 0x000fe40004800000 */
[----:B------:R-:W-:Y:S01]  /*f440*/  I2FP.F32.S32 R4, R4 ;  /* 0x0000000400047245 */ /* 0x000fe20000201400 */
[----:B------:R-:W-:Y:S01]  /*f450*/  FFMA.FTZ R32, -R158, R5, R32 ;  /* 0x000000059e207223 */ /* 0x000fe20000010120 */
[----:B------:R-:W-:Y:S02]  /*f460*/  ISETP.GE.AND P6, PT, R16, R154, PT ;  /* 0x0000009a1000720c */ /* 0x000fe40003fc6270 */
[----:B------:R-:W-:Y:S01]  /*f470*/  ISETP.GE.AND P1, PT, R13, R156, PT ;  /* 0x0000009c0d00720c */ /* 0x000fe20003f26270 */
[----:B------:R-:W-:Y:S01]  /*f480*/  FFMA.FTZ R95, -R158, R4, R95 ;  /* 0x000000049e5f7223 */ /* 0x000fe2000001015f */
[----:B------:R-:W-:Y:S02]  /*f490*/  IADD3 R5, PT, PT, R117, 0x50, -R115 ;  /* 0x0000005075057810 */ /* 0x000fe40007ffe873 */
[----:B------:R-:W-:-:S02]  /*f4a0*/  FSEL R116, R116, -INF , !P2 ;  /* 0xff80000074747808 */ /* 0x000fc40005000000 */
[----:B------:R-:W-:Y:S02]  /*f4b0*/  ISETP.GE.AND P2, PT, R18, R149, PT ;  /* 0x000000951200720c */ /* 0x000fe40003f46270 */
[----:B------:R-:W-:Y:S02]  /*f4c0*/  FSEL R122, R94, -INF , P6 ;  /* 0xff8000005e7a7808 */ /* 0x000fe40003000000 */
[----:B------:R-:W-:Y:S01]  /*f4d0*/  FSEL R124, R12, -INF , P1 ;  /* 0xff8000000c7c7808 */ /* 0x000fe20000800000 */
[----:B------:R-:W-:Y:S01]  /*f4e0*/  VIADD R12, R109, 0xffffffb0 ;  /* 0xffffffb06d0c7836 */ /* 0x000fe20000000000 */
[----:B------:R-:W-:Y:S01]  /*f4f0*/  ISETP.GE.AND P6, PT, R13, R155, PT ;  /* 0x0000009b0d00720c */ /* 0x000fe20003fc6270 */
[----:B------:R-:W-:Y:S01]  /*f500*/  VIADD R109, R109, 0xffffffb9 ;  /* 0xffffffb96d6d7836 */ /* 0x000fe20000000000 */
[----:B------:R-:W-:Y:S02]  /*f510*/  IADD3 R4, PT, PT, R113, 0x4f, -R115 ;  /* 0x0000004f71047810 */ /* 0x000fe40007ffe873 */
[----:B------:R-:W-:-:S02]  /*f520*/  IABS R5, R5 ;  /* 0x0000000500057213 */ /* 0x000fc40000000000 */
[----:B------:R-:W-:Y:S02]  /*f530*/  FSEL R120, R120, -INF , !P2 ;  /* 0xff80000078787808 */ /* 0x000fe40005000000 */
[----:B------:R-:W-:Y:S02]  /*f540*/  ISETP.GE.AND P2, PT, R16, R149, PT ;  /* 0x000000951000720c */ /* 0x000fe40003f46270 */
[----:B------:R-:W-:Y:S02]  /*f550*/  ISETP.GE.AND P1, PT, R13, R154, PT ;  /* 0x0000009a0d00720c */ /* 0x000fe40003f26270 */
[----:B------:R-:W-:Y:S02]  /*f560*/  FSEL R124, R124, -INF , !P6 ;  /* 0xff8000007c7c7808 */ /* 0x000fe40007000000 */
[----:B------:R-:W-:Y:S02]  /*f570*/  IABS R4, R4 ;  /* 0x0000000400047213 */ /* 0x000fe40000000000 */
[----:B------:R-:W-:-:S02]  /*f580*/  I2FP.F32.S32 R5, R5 ;  /* 0x0000000500057245 */ /* 0x000fc40000201400 */
[----:B------:R-:W-:Y:S02]  /*f590*/  ISETP.GE.AND P6, PT, R12, R156, PT ;  /* 0x0000009c0c00720c */ /* 0x000fe40003fc6270 */
[----:B------:R-:W-:Y:S01]  /*f5a0*/  FSEL R122, R122, -INF , !P2 ;  /* 0xff8000007a7a7808 */ /* 0x000fe20005000000 */
[----:B------:R-:W-:Y:S01]  /*f5b0*/  FFMA.FTZ R34, -R158, R5, R34 ;  /* 0x000000059e227223 */ /* 0x000fe20000010122 */
[----:B------:R-:W-:Y:S02]  /*f5c0*/  FSEL R126, R95, -INF , P1 ;  /* 0xff8000005f7e7808 */ /* 0x000fe40000800000 */
[----:B------:R-:W-:Y:S02]  /*f5d0*/  I2FP.F32.S32 R4, R4 ;  /* 0x0000000400047245 */ /* 0x000fe40000201400 */
[----:B------:R-:W-:Y:S02]  /*f5e0*/  ISETP.GE.AND P2, PT, R13, R149, PT ;  /* 0x000000950d00720c */ /* 0x000fe40003f46270 */
[----:B------:R-:W-:Y:S01]  /*f5f0*/  ISETP.GE.AND P1, PT, R12, R155, PT ;  /* 0x0000009b0c00720c */ /* 0x000fe20003f26270 */
[----:B------:R-:W-:Y:S01]  /*f600*/  FFMA.FTZ R4, -R158, R4, R33 ;  /* 0x000000049e047223 */ /* 0x000fe20000010121 */
[----:B------:R-:W-:-:S02]  /*f610*/  FSEL R112, R32, -INF , P6 ;  /* 0xff80000020707808 */ /* 0x000fc40003000000 */
[----:B------:R-:W-:Y:S02]  /*f620*/  ISETP.GE.AND P6, PT, R12, R154, PT ;  /* 0x0000009a0c00720c */ /* 0x000fe40003fc6270 */
[--C-:B------:R-:W-:Y:S02]  /*f630*/  IADD3 R7, PT, PT, R113, 0x48, -R115.reuse ;  /* 0x0000004871077810 */ /* 0x100fe40007ffe873 */
[----:B------:R-:W-:Y:S02]  /*f640*/  IADD3 R5, PT, PT, R117, 0x4f, -R115 ;  /* 0x0000004f75057810 */ /* 0x000fe40007ffe873 */
[----:B------:R-:W-:Y:S02]  /*f650*/  FSEL R126, R126, -INF , !P2 ;  /* 0xff8000007e7e7808 */ /* 0x000fe40005000000 */
[----:B------:R-:W-:Y:S02]  /*f660*/  FSEL R112, R112, -INF , !P1 ;  /* 0xff80000070707808 */ /* 0x000fe40004800000 */
[----:B------:R-:W-:-:S02]  /*f670*/  ISETP.GE.AND P2, PT, R12, R149, PT ;  /* 0x000000950c00720c */ /* 0x000fc40003f46270 */
[----:B------:R-:W-:Y:S02]  /*f680*/  ISETP.GE.AND P1, PT, R6, R156, PT ;  /* 0x0000009c0600720c */ /* 0x000fe40003f26270 */
[----:B------:R-:W-:Y:S02]  /*f690*/  FSEL R106, R34, -INF , P6 ;  /* 0xff800000226a7808 */ /* 0x000fe40003000000 */
[----:B------:R-:W-:Y:S02]  /*f6a0*/  IABS R7, R7 ;  /* 0x0000000700077213 */ /* 0x000fe40000000000 */
[----:B------:R-:W-:Y:S02]  /*f6b0*/  IABS R5, R5 ;  /* 0x0000000500057213 */ /* 0x000fe40000000000 */
[----:B------:R-:W-:Y:S02]  /*f6c0*/  FSEL R106, R106, -INF , !P2 ;  /* 0xff8000006a6a7808 */ /* 0x000fe40005000000 */
[----:B------:R-:W-:-:S02]  /*f6d0*/  FSEL R4, R4, -INF , P1 ;  /* 0xff80000004047808 */ /* 0x000fc40000800000 */
[C---:B------:R-:W-:Y:S02]  /*f6e0*/  ISETP.GE.AND P6, PT, R6.reuse, R155, PT ;  /* 0x0000009b0600720c */ /* 0x040fe40003fc6270 */
[C---:B------:R-:W-:Y:S02]  /*f6f0*/  ISETP.GE.AND P2, PT, R6.reuse, R149, PT ;  /* 0x000000950600720c */ /* 0x040fe40003f46270 */
[----:B------:R-:W-:Y:S02]  /*f700*/  ISETP.GE.AND P1, PT, R6, R154, PT ;  /* 0x0000009a0600720c */ /* 0x000fe40003f26270 */
[----:B------:R-:W-:Y:S02]  /*f710*/  I2FP.F32.S32 R7, R7 ;  /* 0x0000000700077245 */ /* 0x000fe40000201400 */
[----:B------:R-:W-:Y:S02]  /*f720*/  I2FP.F32.S32 R6, R5 ;  /* 0x0000000500067245 */ /* 0x000fe40000201400 */
[--C-:B------:R-:W-:Y:S01]  /*f730*/  IADD3 R5, PT, PT, R117, 0x48, -R115.reuse ;  /* 0x0000004875057810 */ /* 0x100fe20007ffe873 */
[C---:B------:R-:W-:Y:S01]  /*f740*/  FFMA.FTZ R7, -R158.reuse, R7, R28 ;  /* 0x000000079e077223 */ /* 0x040fe2000001011c */
[----:B------:R-:W-:Y:S01]  /*f750*/  IADD3 R113, PT, PT, R113, 0x47, -R115 ;  /* 0x0000004771717810 */ /* 0x000fe20007ffe873 */
[----:B------:R-:W-:Y:S01]  /*f760*/  FFMA.FTZ R6, -R158, R6, R35 ;  /* 0x000000069e067223 */ /* 0x000fe20000010123 */
[----:B------:R-:W-:-:S02]  /*f770*/  IABS R5, R5 ;  /* 0x0000000500057213 */ /* 0x000fc40000000000 */
[----:B------:R-:W-:Y:S02]  /*f780*/  FSEL R28, R4, -INF , !P6 ;  /* 0xff800000041c7808 */ /* 0x000fe40007000000 */
[----:B------:R-:W-:Y:S02]  /*f790*/  IABS R113, R113 ;  /* 0x0000007100717213 */ /* 0x000fe40000000000 */
[----:B------:R-:W-:Y:S02]  /*f7a0*/  ISETP.GE.AND P6, PT, R8, R156, PT ;  /* 0x0000009c0800720c */ /* 0x000fe40003fc6270 */
[----:B------:R-:W-:Y:S02]  /*f7b0*/  I2FP.F32.S32 R5, R5 ;  /* 0x0000000500057245 */ /* 0x000fe40000201400 */
[----:B------:R-:W-:Y:S02]  /*f7c0*/  FSEL R6, R6, -INF , P1 ;  /* 0xff80000006067808 */ /* 0x000fe40000800000 */
[----:B------:R-:W-:Y:S01]  /*f7d0*/  I2FP.F32.S32 R113, R113 ;  /* 0x0000007100717245 */ /* 0x000fe20000201400 */
[----:B------:R-:W-:Y:S01]  /*f7e0*/  FFMA.FTZ R5, -R158, R5, R30 ;  /* 0x000000059e057223 */ /* 0x000fe2000001011e */
[----:B------:R-:W-:-:S02]  /*f7f0*/  ISETP.GE.AND P1, PT, R8, R155, PT ;  /* 0x0000009b0800720c */ /* 0x000fc40003f26270 */
[----:B------:R-:W-:Y:S01]  /*f800*/  FSEL R7, R7, -INF , P6 ;  /* 0xff80000007077808 */ /* 0x000fe20003000000 */
[----:B------:R-:W-:Y:S01]  /*f810*/  FFMA.FTZ R29, -R158, R113, R29 ;  /* 0x000000719e1d7223 */ /* 0x000fe2000001011d */
[----:B------:R-:W-:Y:S02]  /*f820*/  ISETP.GE.AND P6, PT, R8, R154, PT ;  /* 0x0000009a0800720c */ /* 0x000fe40003fc6270 */
[----:B------:R-:W-:Y:S02]  /*f830*/  FSEL R30, R7, -INF , !P1 ;  /* 0xff800000071e7808 */ /* 0x000fe40004800000 */
[----:B------:R-:W-:Y:S02]  /*f840*/  ISETP.GE.AND P1, PT, R109, R156, PT ;  /* 0x0000009c6d00720c */ /* 0x000fe40003f26270 */
[----:B------:R-:W-:Y:S02]  /*f850*/  IADD3 R115, PT, PT, R117, 0x47, -R115 ;  /* 0x0000004775737810 */ /* 0x000fe40007ffe873 */
[----:B------:R-:W-:-:S02]  /*f860*/  FSEL R5, R5, -INF , P6 ;  /* 0xff80000005057808 */ /* 0x000fc40003000000 */
[----:B------:R-:W-:Y:S02]  /*f870*/  ISETP.GE.AND P6, PT, R109, R155, PT ;  /* 0x0000009b6d00720c */ /* 0x000fe40003fc6270 */
[----:B------:R-:W-:Y:S02]  /*f880*/  FSEL R29, R29, -INF , P1 ;  /* 0xff8000001d1d7808 */ /* 0x000fe40000800000 */
[----:B------:R-:W-:Y:S02]  /*f890*/  IABS R115, R115 ;  /* 0x0000007300737213 */ /* 0x000fe40000000000 */
[----:B------:R-:W-:Y:S02]  /*f8a0*/  FSEL R105, R29, -INF , !P6 ;  /* 0xff8000001d697808 */ /* 0x000fe40007000000 */
[----:B------:R-:W-:Y:S02]  /*f8b0*/  ISETP.GT.AND P6, PT, R90, R137, PT ;  /* 0x000000895a00720c */ /* 0x000fe40003fc4270 */
[----:B------:R-:W-:-:S02]  /*f8c0*/  I2FP.F32.S32 R4, R115 ;  /* 0x0000007300047245 */ /* 0x000fc40000201400 */
[----:B------:R-:W-:Y:S02]  /*f8d0*/  FSEL R104, R6, -INF , !P2 ;  /* 0xff80000006687808 */ /* 0x000fe40005000000 */
[-C--:B------:R-:W-:Y:S01]  /*f8e0*/  ISETP.GE.AND P2, PT, R8, R149.reuse, PT ;  /* 0x000000950800720c */ /* 0x080fe20003f46270 */
[----:B------:R-:W-:Y:S01]  /*f8f0*/  FFMA.FTZ R4, -R158, R4, R31 ;  /* 0x000000049e047223 */ /* 0x000fe2000001011f */
[----:B------:R-:W-:Y:S02]  /*f900*/  ISETP.GE.AND P1, PT, R109, R154, PT ;  /* 0x0000009a6d00720c */ /* 0x000fe40003f26270 */
[----:B------:R-:W-:Y:S02]  /*f910*/  FSEL R98, R5, -INF , !P2 ;  /* 0xff80000005627808 */ /* 0x000fe40005000000 */
[----:B------:R-:W-:Y:S02]  /*f920*/  ISETP.GE.AND P2, PT, R109, R149, PT ;  /* 0x000000956d00720c */ /* 0x000fe40003f46270 */
[----:B------:R-:W-:-:S04]  /*f930*/  FSEL R4, R4, -INF , P1 ;  /* 0xff80000004047808 */ /* 0x000fc80000800000 */
[----:B------:R-:W-:Y:S01]  /*f940*/  FSEL R97, R4, -INF , !P2 ;  /* 0xff80000004617808 */ /* 0x000fe20005000000 */
        /* <DEDUP_REMOVED lines=40> */
[----:B------:R-:W-:-:S06]  /*fbd0*/  ISETP.NE.AND P2, PT, R7, RZ, PT ;  /* 0x000000ff0700720c */ /* 0x000fcc0003f45270 */
        /* <DEDUP_REMOVED lines=24> */
.L_x_10657:
        /* <DEDUP_REMOVED lines=8> */
.L_x_10658:
[----:B------:R-:W-:Y:S05]  /*fde0*/  BSYNC.RECONVERGENT B0 ;  /* 0x0000000000007941 */ /* 0x000fea0003800200 */
.L_x_10656:
        /* <DEDUP_REMOVED lines=37> */
.L_x_10655:
[----:B------:R-:W-:Y:S05]  /*10040*/  BSYNC.RECONVERGENT B1 ;  /* 0x0000000000017941 */ /* 0x000fea0003800200 */
.L_x_10654:
[----:B------:R-:W2:Y:S01]  /*10050*/  LD.E R102, desc[UR4][R84.64+0xdc] ;  /* 0x0000dc0454667980 */ /* 0x000ea2000c101900 */
[----:B-1----:R-:W-:Y:S02]  /*10060*/  FMNMX3.FTZ R4, R86, R119, R121, !PT ;  /* 0x0000007756047276 */ /* 0x002fe40007810079 */
[----:B------:R-:W-:Y:S01]  /*10070*/  IADD3 R95, PT, PT, R2, 0x6020, RZ ;  /* 0x00006020025f7810 */ /* 0x000fe20007ffe0ff */
[----:B------:R-:W-:Y:S01]  /*10080*/  LDSM.16.MT88.4 R12, [R2+0x6000] ;  /* 0x00600000020c783b */ /* 0x000fe20000004200 */
[----:B------:R-:W-:Y:S02]  /*10090*/  FMNMX3.FTZ R7, R4, R127, R131, !PT ;  /* 0x0000007f04077276 */ /* 0x000fe40007810083 */
[----:B------:R-:W-:Y:S01]  /*100a0*/  FMNMX3.FTZ R4, R3, R111, R21, !PT ;  /* 0x0000006f03047276 */ /* 0x000fe20007810015 */
[----:B------:R-:W-:Y:S01]  /*100b0*/  LDSM.16.MT88.4 R16, [R2+0x7000] ;  /* 0x007000000210783b */ /* 0x000fe20000004200 */
        /* <DEDUP_REMOVED lines=12> */
[----:B------:R-:W-:Y:S01]  /*10180*/  @P6 IADD3 R88, PT, PT, R88, -0x3, RZ ;  /* 0xfffffffd58586810 */ /* 0x000fe20007ffe0ff */
[----:B------:R-:W1:Y:S01]  /*10190*/  SHFL.BFLY PT, R4, R7, 0x2, 0x1f ;  /* 0x0c401f0007047f89 */ /* 0x000e6200000e0000 */
[----:B------:R-:W-:-:S05]  /*101a0*/  FMNMX3.FTZ R6, R6, R98, R97, !PT ;  /* 0x0000006206067276 */ /* 0x000fca0007810061 */
[----:B------:R-:W3:Y:S01]  /*101b0*/  SHFL.BFLY PT, R5, R6, 0x2, 0x1f ;  /* 0x0c401f0006057f89 */ /* 0x000ee200000e0000 */
[----:B-1----:R-:W-:-:S05]  /*101c0*/  FMNMX.FTZ R4, R7, R4, !PT ;  /* 0x0000000407047209 */ /* 0x002fca0007810000 */
[----:B------:R-:W1:Y:S01]  /*101d0*/  SHFL.BFLY PT, R33, R4, 0x1, 0x1f ;  /* 0x0c201f0004217f89 */ /* 0x000e6200000e0000 */
[----:B---3--:R-:W-:-:S05]  /*101e0*/  FMNMX.FTZ R5, R6, R5, !PT ;  /* 0x0000000506057209 */ /* 0x008fca0007810000 */
[----:B------:R-:W3:Y:S01]  /*101f0*/  SHFL.BFLY PT, R32, R5, 0x1, 0x1f ;  /* 0x0c201f0005207f89 */ /* 0x000ee200000e0000 */
[----:B-1----:R-:W-:Y:S02]  /*10200*/  FMNMX.FTZ R33, R4, R33, !PT ;  /* 0x0000002104217209 */ /* 0x002fe40007810000 */
[----:B------:R-:W1:Y:S02]  /*10210*/  S2R R4, SR_TID.X ;  /* 0x0000000000047919 */ /* 0x000e640000002100 */
        /* <DEDUP_REMOVED lines=12> */
[----:B-1----:R-:W-:Y:S01]  /*102e0*/  LOP3.LUT P0, RZ, R4, 0x4, RZ, 0xc0, !PT ;  /* 0x0000000404ff7812 */ /* 0x002fe2000780c0ff */
[----:B------:R-:W1:Y:S01]  /*102f0*/  MUFU.EX2 R86, R86 ;  /* 0x0000005600567308 */ /* 0x000e620000000800 */
[----:B------:R-:W-:Y:S01]  /*10300*/  IADD3 R4, PT, PT, R2, 0x6000, RZ ;  /* 0x0000600002047810 */ /* 0x000fe20007ffe0ff */
        /* <DEDUP_REMOVED lines=10> */
[----:B------:R-:W-:Y:S01]  /*103b0*/  @P0 IADD3 R95, PT, PT, R4, -0x20, RZ ;  /* 0xffffffe0045f0810 */ /* 0x000fe20007ffe0ff */
[----:B------:R-:W-:Y:S01]  /*103c0*/  MUFU.EX2 R94, R94 ;  /* 0x0000005e005e7308 */ /* 0x000fe20000000800 */
[-CC-:B------:R-:W-:Y:S01]  /*103d0*/  FFMA.FTZ R101, R22, R102.reuse, -R109.reuse ;  /* 0x0000006616657223 */ /* 0x180fe2000001086d */
[-CC-:B------:R-:W-:Y:S01]  /*103e0*/  FFMA.FTZ R103, R20, R102.reuse, -R109.reuse ;  /* 0x0000006614677223 */ /* 0x180fe2000001086d */
[--C-:B------:R-:W-:Y:S01]  /*103f0*/  FFMA.FTZ R100, R164, R102, -R109.reuse ;  /* 0x00000066a4647223 */ /* 0x100fe2000001086d */
[----:B------:R-:W2:Y:S01]  /*10400*/  LDSM.16.MT88.4 R8, [R95] ;  /* 0x000000005f08783b */ /* 0x000ea20000004200 */
[-C--:B-1----:R-:W-:Y:S01]  /*10410*/  FMUL.FTZ R80, R80, R86.reuse ;  /* 0x0000005650507220 */ /* 0x082fe20000410000 */
        /* <DEDUP_REMOVED lines=12> */
[----:B------:R-:W-:Y:S01]  /*104e0*/  FMUL.FTZ R61, R61, R86 ;  /* 0x000000563d3d7220 */ /* 0x000fe20000410000 */
[----:B------:R-:W3:Y:S01]  /*104f0*/  LDSM.16.MT88.4 R20, [R95+0x2000] ;  /* 0x002000005f14783b */ /* 0x000ee20000004200 */
[-C--:B------:R-:W-:Y:S01]  /*10500*/  FFMA.FTZ R108, R108, R102.reuse, -R109 ;  /* 0x000000666c6c7223 */ /* 0x080fe2000001086d */
[-CC-:B------:R-:W-:Y:S01]  /*10510*/  FFMA.FTZ R110, R162, R102.reuse, -R99.reuse ;  /* 0x00000066a26e7223 */ /* 0x180fe20000010863 */
[-CC-:B------:R-:W-:Y:S01]  /*10520*/  FFMA.FTZ R114, R114, R102.reuse, -R99.reuse ;  /* 0x0000006672727223 */ /* 0x180fe20000010863 */
[----:B------:R-:W-:Y:S01]  /*10530*/  FFMA.FTZ R111, R160, R102, -R99 ;  /* 0x00000066a06f7223 */ /* 0x000fe20000010863 */
        /* <DEDUP_REMOVED lines=9> */
[----:B-1----:R-:W-:Y:S01]  /*105d0*/  F2FP.F16.F32.PACK_AB R4, R91, R96 ;  /* 0x000000605b04723e */ /* 0x002fe200000000ff */
[-C--:B------:R-:W-:Y:S01]  /*105e0*/  FMUL.FTZ R41, R41, R86.reuse ;  /* 0x0000005629297220 */ /* 0x080fe20000410000 */
[-C--:B------:R-:W-:Y:S01]  /*105f0*/  FMUL.FTZ R44, R44, R86.reuse ;  /* 0x000000562c2c7220 */ /* 0x080fe20000410000 */
[-C--:B------:R-:W-:Y:S01]  /*10600*/  FMUL.FTZ R45, R45, R86.reuse ;  /* 0x000000562d2d7220 */ /* 0x080fe20000410000 */
[-C--:B------:R-:W-:Y:S01]  /*10610*/  FMUL.FTZ R48, R48, R86.reuse ;  /* 0x0000005630307220 */ /* 0x080fe20000410000 */
[----:B------:R-:W-:Y:S01]  /*10620*/  FMUL.FTZ R49, R49, R86 ;  /* 0x0000005631317220 */ /* 0x000fe20000410000 */
[----:B------:R-:W-:Y:S01]  /*10630*/  LDSM.16.MT88.4 R24, [R95+0x1400] ;  /* 0x001400005f18783b */ /* 0x000fe20000004200 */
[----:B------:R-:W1:Y:S01]  /*10640*/  MUFU.EX2 R35, R35 ;  /* 0x0000002300237308 */ /* 0x000e620000000800 */
[-C--:B------:R-:W-:Y:S01]  /*10650*/  FFMA.FTZ R113, R118, R102.reuse, -R109 ;  /* 0x0000006676717223 */ /* 0x080fe2000001086d */
[-C--:B------:R-:W-:Y:S01]  /*10660*/  FFMA.FTZ R117, R120, R102.reuse, -R99 ;  /* 0x0000006678757223 */ /* 0x080fe20000010863 */
[-CC-:B------:R-:W-:Y:S01]  /*10670*/  FFMA.FTZ R118, R132, R102.reuse, -R109.reuse ;  /* 0x0000006684767223 */ /* 0x180fe2000001086d */
[-CC-:B------:R-:W-:Y:S01]  /*10680*/  FFMA.FTZ R115, R130, R102.reuse, -R109.reuse ;  /* 0x0000006682737223 */ /* 0x180fe2000001086d */
[-C--:B------:R-:W-:Y:S01]  /*10690*/  FFMA.FTZ R124, R124, R102.reuse, -R109 ;  /* 0x000000667c7c7223 */ /* 0x080fe2000001086d */
[-CC-:B------:R-:W-:Y:S01]  /*106a0*/  FFMA.FTZ R116, R116, R102.reuse, -R99.reuse ;  /* 0x0000006674747223 */ /* 0x180fe20000010863 */
[--C-:B------:R-:W-:Y:S01]  /*106b0*/  FFMA.FTZ R119, R122, R102, -R99.reuse ;  /* 0x000000667a777223 */ /* 0x100fe20000010863 */
[----:B------:R-:W-:Y:S01]  /*106c0*/  MUFU.EX2 R34, R34 ;  /* 0x0000002200227308 */ /* 0x000fe20000000800 */
[----:B----4-:R-:W-:Y:S01]  /*106d0*/  F2FP.F16.F32.PACK_AB R6, R87, R92 ;  /* 0x0000005c5706723e */ /* 0x010fe200000000ff */
[-C--:B------:R-:W-:Y:S01]  /*106e0*/  FFMA.FTZ R120, R126, R102.reuse, -R99 ;  /* 0x000000667e787223 */ /* 0x080fe20000010863 */
[-CC-:B------:R-:W-:Y:S01]  /*106f0*/  FFMA.FTZ R121, R28, R102.reuse, -R109.reuse ;  /* 0x000000661c797223 */ /* 0x180fe2000001086d */
[-CC-:B------:R-:W-:Y:S01]  /*10700*/  FFMA.FTZ R122, R30, R102.reuse, -R109.reuse ;  /* 0x000000661e7a7223 */ /* 0x180fe2000001086d */
[-CC-:B------:R-:W-:Y:S01]  /*10710*/  FFMA.FTZ R112, R112, R102.reuse, -R109.reuse ;  /* 0x0000006670707223 */ /* 0x180fe2000001086d */
[----:B------:R-:W-:Y:S01]  /*10720*/  LDSM.16.MT88.4 R28, [R2+0x8800] ;  /* 0x00880000021c783b */ /* 0x000fe20000004200 */
[----:B------:R-:W-:Y:S01]  /*10730*/  FFMA.FTZ R105, R105, R102, -R109 ;  /* 0x0000006669697223 */ /* 0x000fe2000001086d */
[----:B------:R-:W4:Y:S01]  /*10740*/  MUFU.EX2 R93, R93 ;  /* 0x0000005d005d7308 */ /* 0x000f220000000800 */
[----:B-1----:R-:W-:Y:S01]  /*10750*/  F2FP.F16.F32.PACK_AB R5, R35, R94 ;  /* 0x0000005e2305723e */ /* 0x002fe200000000ff */
[-CC-:B------:R-:W-:Y:S01]  /*10760*/  FFMA.FTZ R106, R106, R102.reuse, -R99.reuse ;  /* 0x000000666a6a7223 */ /* 0x180fe20000010863 */
[-CC-:B------:R-:W-:Y:S01]  /*10770*/  FFMA.FTZ R109, R104, R102.reuse, -R99.reuse ;  /* 0x00000066686d7223 */ /* 0x180fe20000010863 */
[-CC-:B------:R-:W-:Y:S01]  /*10780*/  FFMA.FTZ R98, R98, R102.reuse, -R99.reuse ;  /* 0x0000006662627223 */ /* 0x180fe20000010863 */
[----:B------:R-:W-:Y:S01]  /*10790*/  FFMA.FTZ R97, R97, R102, -R99 ;  /* 0x0000006661617223 */ /* 0x000fe20000010863 */
[----:B------:R-:W-:-:S02]  /*107a0*/  FFMA.FTZ R86, R159, R86, R96 ;  /* 0x000000569f567223 */ /* 0x000fc40000010060 */
[----:B------:R-:W1:Y:S02]  /*107b0*/  MUFU.EX2 R3, R3 ;  /* 0x0000000300037308 */ /* 0x000e640000000800 */
[----:B------:R-:W-:Y:S01]  /*107c0*/  FADD.FTZ R91, R91, R86 ;  /* 0x000000565b5b7221 */ /* 0x000fe20000010000 */
[-C--:B------:R-:W-:Y:S02]  /*107d0*/  MOV R86, R33.reuse ;  /* 0x0000002100567202 */ /* 0x080fe40000000f00 */
[----:B------:R-:W-:Y:S01]  /*107e0*/  @P6 MOV R86, R33 ;  /* 0x0000002100566202 */ /* 0x000fe20000000f00 */
[----:B------:R-:W-:Y:S02]  /*107f0*/  FADD.FTZ R92, R92, R91 ;  /* 0x0000005b5c5c7221 */ /* 0x000fe40000010000 */
[----:B------:R-:W-:Y:S01]  /*10800*/  MUFU.EX2 R100, R100 ;  /* 0x0000006400647308 */ /* 0x000fe20000000800 */
[----:B----4-:R-:W-:Y:S01]  /*10810*/  F2FP.F16.F32.PACK_AB R7, R93, R34 ;  /* 0x000000225d07723e */ /* 0x010fe200000000ff */
[----:B------:R-:W-:-:S06]  /*10820*/  FADD.FTZ R87, R87, R92 ;  /* 0x0000005c57577221 */ /* 0x000fcc0000010000 */
[----:B------:R-:W4:Y:S01]  /*10830*/  MUFU.EX2 R101, R101 ;  /* 0x0000006500657308 */ /* 0x000f220000000800 */
        /* <DEDUP_REMOVED lines=13> */
[----:B------:R-:W-:Y:S01]  /*10910*/  MUFU.EX2 R103, R103 ;  /* 0x0000006700677308 */ /* 0x000fe20000000800 */
[-C--:B------:R-:W-:Y:S01]  /*10920*/  FMUL.FTZ R58, R58, R3.reuse ;  /* 0x000000033a3a7220 */ /* 0x080fe20000410000 */
[-C--:B------:R-:W-:Y:S01]  /*10930*/  FMUL.FTZ R59, R59, R3.reuse ;  /* 0x000000033b3b7220 */ /* 0x080fe20000410000 */
[C---:B------:R-:W-:Y:S01]  /*10940*/  HMMA.16816.F32 R76, R4.reuse, R14, R76 ;  /* 0x0000000e044c723c */ /* 0x040fe2000000184c */
[----:B------:R-:W1:Y:S02]  /*10950*/  LDSM.16.MT88.4 R12, [R95+0x1000] ;  /* 0x001000005f0c783b */ /* 0x000e640000004200 */
[-C--:B------:R-:W-:Y:S01]  /*10960*/  FMUL.FTZ R54, R54, R3.reuse ;  /* 0x0000000336367220 */ /* 0x080fe20000410000 */
[-C--:B------:R-:W-:Y:S01]  /*10970*/  FMUL.FTZ R55, R55, R3.reuse ;  /* 0x0000000337377220 */ /* 0x080fe20000410000 */
[-C--:B------:R-:W-:Y:S01]  /*10980*/  FMUL.FTZ R38, R38, R3.reuse ;  /* 0x0000000326267220 */ /* 0x080fe20000410000 */
[----:B------:R-:W-:Y:S01]  /*10990*/  MUFU.EX2 R108, R108 ;  /* 0x0000006c006c7308 */ /* 0x000fe20000000800 */
[-C--:B------:R-:W-:Y:S01]  /*109a0*/  FMUL.FTZ R39, R39, R3.reuse ;  /* 0x0000000327277220 */ /* 0x080fe20000410000 */
[-C--:B------:R-:W-:Y:S01]  /*109b0*/  FMUL.FTZ R42, R42, R3.reuse ;  /* 0x000000032a2a7220 */ /* 0x080fe20000410000 */
[C---:B--2---:R-:W-:Y:S03]  /*109c0*/  HMMA.16816.F32 R72, R4.reuse, R8, R72 ;  /* 0x000000080448723c */ /* 0x044fe60000001848 */
[-C--:B------:R-:W-:Y:S01]  /*109d0*/  FMUL.FTZ R43, R43, R3.reuse ;  /* 0x000000032b2b7220 */ /* 0x080fe20000410000 */
[-C--:B------:R-:W-:Y:S01]  /*109e0*/  FMUL.FTZ R46, R46, R3.reuse ;  /* 0x000000032e2e7220 */ /* 0x080fe20000410000 */
[-C--:B------:R-:W-:Y:S01]  /*109f0*/  FMUL.FTZ R47, R47, R3.reuse ;  /* 0x000000032f2f7220 */ /* 0x080fe20000410000 */
[-C--:B------:R-:W-:Y:S01]  /*10a00*/  FMUL.FTZ R50, R50, R3.reuse ;  /* 0x0000000332327220 */ /* 0x080fe20000410000 */
[----:B------:R-:W-:Y:S01]  /*10a10*/  MUFU.EX2 R107, R107 ;  /* 0x0000006b006b7308 */ /* 0x000fe20000000800 */
[-C--:B------:R-:W-:Y:S01]  /*10a20*/  FMUL.FTZ R51, R51, R3.reuse ;  /* 0x0000000333337220 */ /* 0x080fe20000410000 */
[----:B------:R-:W-:Y:S01]  /*10a30*/  FFMA.FTZ R94, R157, R3, R94 ;  /* 0x000000039d5e7223 */ /* 0x000fe2000001005e */
[C---:B------:R-:W-:Y:S01]  /*10a40*/  HMMA.16816.F32 R68, R4.reuse, R10, R68 ;  /* 0x0000000a0444723c */ /* 0x040fe20000001844 */
[----:B------:R-:W2:Y:S02]  /*10a50*/  LDSM.16.MT88.4 R8, [R2+0x8000] ;  /* 0x008000000208783b */ /* 0x000ea40000004200 */
[-C--:B------:R-:W-:Y:S01]  /*10a60*/  MOV R3, R32.reuse ;  /* 0x0000002000037202 */ /* 0x080fe20000000f00 */
[----:B------:R-:W-:Y:S01]  /*10a70*/  FADD.FTZ R35, R35, R94 ;  /* 0x0000005e23237221 */ /* 0x000fe20000010000 */
[----:B------:R-:W-:Y:S01]  /*10a80*/  @P6 MOV R3, R32 ;  /* 0x0000002000036202 */ /* 0x000fe20000000f00 */
[----:B------:R-:W5:Y:S02]  /*10a90*/  MUFU.EX2 R110, R110 ;  /* 0x0000006e006e7308 */ /* 0x000f640000000800 */
[----:B------:R-:W-:Y:S01]  /*10aa0*/  FADD.FTZ R34, R34, R35 ;  /* 0x0000002322227221 */ /* 0x000fe20000010000 */
[----:B------:R-:W-:Y:S03]  /*10ab0*/  HMMA.16816.F32 R64, R4, R16, R64 ;  /* 0x000000100440723c */ /* 0x000fe60000001840 */
[----:B------:R-:W-:-:S02]  /*10ac0*/  FADD.FTZ R34, R93, R34 ;  /* 0x000000225d227221 */ /* 0x000fc40000010000 */
[----:B------:R-:W-:Y:S03]  /*10ad0*/  MUFU.EX2 R114, R114 ;  /* 0x0000007200727308 */ /* 0x000fe60000000800 */
[C---:B------:R-:W-:Y:S01]  /*10ae0*/  HMMA.16816.F32 R60, R4.reuse, R18, R60 ;  /* 0x00000012043c723c */ /* 0x040fe2000000183c */
[----:B------:R-:W5:Y:S04]  /*10af0*/  LDSM.16.MT88.4 R16, [R2+0x6400] ;  /* 0x006400000210783b */ /* 0x000f680000004200 */
[----:B------:R-:W5:Y:S03]  /*10b00*/  MUFU.EX2 R111, R111 ;  /* 0x0000006f006f7308 */ /* 0x000f660000000800 */
[C---:B---3--:R-:W-:Y:S05]  /*10b10*/  HMMA.16816.F32 R44, R4.reuse, R20, R44 ;  /* 0x00000014042c723c */ /* 0x048fea000000182c */
[----:B------:R-:W-:Y:S03]  /*10b20*/  MUFU.EX2 R113, R113 ;  /* 0x0000007100717308 */ /* 0x000fe60000000800 */
[C---:B-1----:R-:W-:Y:S05]  /*10b30*/  HMMA.16816.F32 R56, R4.reuse, R12, R56 ;  /* 0x0000000c0438723c */ /* 0x042fea0000001838 */
[----:B------:R-:W1:Y:S03]  /*10b40*/  MUFU.EX2 R118, R118 ;  /* 0x0000007600767308 */ /* 0x000e660000000800 */
[C---:B------:R-:W-:Y:S01]  /*10b50*/  HMMA.16816.F32 R52, R4.reuse, R14, R52 ;  /* 0x0000000e0434723c */ /* 0x040fe20000001834 */
[----:B------:R-:W3:Y:S04]  /*10b60*/  LDSM.16.MT88.4 R12, [R95+0x400] ;  /* 0x000400005f0c783b */ /* 0x000ee80000004200 */
[----:B------:R-:W-:Y:S03]  /*10b70*/  MUFU.EX2 R115, R115 ;  /* 0x0000007300737308 */ /* 0x000fe60000000800 */
[C---:B--2---:R-:W-:Y:S05]  /*10b80*/  HMMA.16816.F32 R36, R4.reuse, R8, R36 ;  /* 0x000000080424723c */ /* 0x044fea0000001824 */
[----:B------:R-:W-:Y:S03]  /*10b90*/  MUFU.EX2 R124, R124 ;  /* 0x0000007c007c7308 */ /* 0x000fe60000000800 */
[C---:B------:R-:W-:Y:S01]  /*10ba0*/  HMMA.16816.F32 R40, R4.reuse, R10, R40 ;  /* 0x0000000a0428723c */ /* 0x040fe20000001828 */
[----:B------:R-:W2:Y:S04]  /*10bb0*/  LDSM.16.MT88.4 R8, [R2+0x7400] ;  /* 0x007400000208783b */ /* 0x000ea80000004200 */
[----:B------:R-:W-:Y:S03]  /*10bc0*/  MUFU.EX2 R116, R116 ;  /* 0x0000007400747308 */ /* 0x000fe60000000800 */
[----:B------:R-:W-:Y:S03]  /*10bd0*/  HMMA.16816.F32 R48, R4, R22, R48 ;  /* 0x000000160430723c */ /* 0x000fe60000001830 */
[----:B----4-:R-:W-:Y:S01]  /*10be0*/  F2FP.F16.F32.PACK_AB R4, R101, R100 ;  /* 0x000000646504723e */ /* 0x010fe200000000ff */
[----:B------:R-:W-:Y:S01]  /*10bf0*/  LDSM.16.MT88.4 R20, [R95+0x2400] ;  /* 0x002400005f14783b */ /* 0x000fe20000004200 */
[----:B-----5:R-:W-:Y:S01]  /*10c00*/  F2FP.F16.F32.PACK_AB R5, R110, R107 ;  /* 0x0000006b6e05723e */ /* 0x020fe200000000ff */
[----:B------:R-:W-:Y:S01]  /*10c10*/  FADD.FTZ R100, R100, R87 ;  /* 0x0000005764647221 */ /* 0x000fe20000010000 */
[----:B------:R-:W-:Y:S01]  /*10c20*/  F2FP.F16.F32.PACK_AB R6, R108, R103 ;  /* 0x000000676c06723e */ /* 0x000fe200000000ff */
[----:B------:R-:W4:Y:S01]  /*10c30*/  MUFU.EX2 R117, R117 ;  /* 0x0000007500757308 */ /* 0x000f220000000800 */
[----:B------:R-:W-:Y:S01]  /*10c40*/  F2FP.F16.F32.PACK_AB R7, R111, R114 ;  /* 0x000000726f07723e */ /* 0x000fe200000000ff */
[----:B------:R-:W-:Y:S01]  /*10c50*/  FADD.FTZ R107, R107, R34 ;  /* 0x000000226b6b7221 */ /* 0x000fe20000010000 */
[----:B------:R-:W-:-:S03]  /*10c60*/  FADD.FTZ R100, R101, R100 ;  /* 0x0000006465647221 */ /* 0x000fc60000010000 */
[----:B------:R-:W-:Y:S01]  /*10c70*/  FADD.FTZ R107, R110, R107 ;  /* 0x0000006b6e6b7221 */ /* 0x000fe20000010000 */
[----:B------:R-:W-:Y:S01]  /*10c80*/  FADD.FTZ R103, R103, R100 ;  /* 0x0000006467677221 */ /* 0x000fe20000010000 */
[----:B------:R-:W-:Y:S01]  /*10c90*/  HMMA.16816.F32 R80, R4, R16, R80 ;  /* 0x000000100450723c */ /* 0x000fe20000001850 */
[----:B------:R-:W-:Y:S02]  /*10ca0*/  MUFU.EX2 R119, R119 ;  /* 0x0000007700777308 */ /* 0x000fe40000000800 */
[----:B------:R-:W-:Y:S01]  /*10cb0*/  FADD.FTZ R114, R114, R107 ;  /* 0x0000006b72727221 */ /* 0x000fe20000010000 */
[----:B------:R-:W-:-:S03]  /*10cc0*/  FADD.FTZ R108, R108, R103 ;  /* 0x000000676c6c7221 */ /* 0x000fc60000010000 */
[----:B------:R-:W-:Y:S01]  /*10cd0*/  FADD.FTZ R111, R111, R114 ;  /* 0x000000726f6f7221 */ /* 0x000fe20000010000 */
[C---:B------:R-:W-:Y:S01]  /*10ce0*/  HMMA.16816.F32 R76, R4.reuse, R18, R76 ;  /* 0x00000012044c723c */ /* 0x040fe2000000184c */
[----:B------:R-:W5:Y:S01]  /*10cf0*/  LDSM.16.MT88.4 R16, [R2+0x8400] ;  /* 0x008400000210783b */ /* 0x000f620000004200 */
[----:B------:R-:W4:Y:S06]  /*10d00*/  MUFU.EX2 R120, R120 ;  /* 0x0000007800787308 */ /* 0x000f2c0000000800 */
[C---:B---3--:R-:W-:Y:S02]  /*10d10*/  HMMA.16816.F32 R72, R4.reuse, R12, R72 ;  /* 0x0000000c0448723c */ /* 0x048fe40000001848 */
[----:B------:R-:W-:Y:S06]  /*10d20*/  MUFU.EX2 R112, R112 ;  /* 0x0000007000707308 */ /* 0x000fec0000000800 */
[C---:B------:R-:W-:Y:S01]  /*10d30*/  HMMA.16816.F32 R68, R4.reuse, R14, R68 ;  /* 0x0000000e0444723c */ /* 0x040fe20000001844 */
[----:B------:R-:W3:Y:S01]  /*10d40*/  LDSM.16.MT88.4 R12, [R2+0x6800] ;  /* 0x00680000020c783b */ /* 0x000ee20000004200 */
[----:B------:R-:W3:Y:S06]  /*10d50*/  MUFU.EX2 R121, R121 ;  /* 0x0000007900797308 */ /* 0x000eec0000000800 */
[C---:B--2---:R-:W-:Y:S02]  /*10d60*/  HMMA.16816.F32 R64, R4.reuse, R8, R64 ;  /* 0x000000080440723c */ /* 0x044fe40000001840 */
[----:B------:R-:W-:Y:S06]  /*10d70*/  MUFU.EX2 R122, R122 ;  /* 0x0000007a007a7308 */ /* 0x000fec0000000800 */
[C---:B------:R-:W-:Y:S01]  /*10d80*/  HMMA.16816.F32 R60, R4.reuse, R10, R60 ;  /* 0x0000000a043c723c */ /* 0x040fe2000000183c */
[----:B------:R-:W2:Y:S01]  /*10d90*/  LDSM.16.MT88.4 R8, [R95+0x800] ;  /* 0x000800005f08783b */ /* 0x000ea20000004200 */
[----:B------:R-:W-:Y:S06]  /*10da0*/  MUFU.EX2 R105, R105 ;  /* 0x0000006900697308 */ /* 0x000fec0000000800 */
[C---:B------:R-:W-:Y:S02]  /*10db0*/  HMMA.16816.F32 R56, R4.reuse, R24, R56 ;  /* 0x000000180438723c */ /* 0x040fe40000001838 */
[----:B------:R-:W-:Y:S06]  /*10dc0*/  MUFU.EX2 R106, R106 ;  /* 0x0000006a006a7308 */ /* 0x000fec0000000800 */
[C---:B-----5:R-:W-:Y:S02]  /*10dd0*/  HMMA.16816.F32 R36, R4.reuse, R16, R36 ;  /* 0x000000100424723c */ /* 0x060fe40000001824 */
[----:B------:R-:W5:Y:S06]  /*10de0*/  MUFU.EX2 R109, R109 ;  /* 0x0000006d006d7308 */ /* 0x000f6c0000000800 */
[C---:B------:R-:W-:Y:S01]  /*10df0*/  HMMA.16816.F32 R40, R4.reuse, R18, R40 ;  /* 0x000000120428723c */ /* 0x040fe20000001828 */
[----:B------:R-:W5:Y:S01]  /*10e00*/  LDSM.16.MT88.4 R16, [R2+0x7800] ;  /* 0x007800000210783b */ /* 0x000f620000004200 */
[----:B------:R-:W-:Y:S06]  /*10e10*/  MUFU.EX2 R98, R98 ;  /* 0x0000006200627308 */ /* 0x000fec0000000800 */
[C---:B------:R-:W-:Y:S01]  /*10e20*/  HMMA.16816.F32 R52, R4.reuse, R26, R52 ;  /* 0x0000001a0434723c */ /* 0x040fe20000001834 */
[----:B------:R-:W-:Y:S01]  /*10e30*/  LDSM.16.MT88.4 R24, [R2+0x6c00] ;  /* 0x006c00000218783b */ /* 0x000fe20000004200 */
[----:B------:R-:W5:Y:S06]  /*10e40*/  MUFU.EX2 R97, R97 ;  /* 0x0000006100617308 */ /* 0x000f6c0000000800 */
[C---:B------:R-:W-:Y:S08]  /*10e50*/  HMMA.16816.F32 R44, R4.reuse, R20, R44 ;  /* 0x00000014042c723c */ /* 0x040ff0000000182c */
[----:B------:R-:W-:Y:S03]  /*10e60*/  HMMA.16816.F32 R48, R4, R22, R48 ;  /* 0x000000160430723c */ /* 0x000fe60000001830 */
[----:B-1----:R-:W-:Y:S01]  /*10e70*/  F2FP.F16.F32.PACK_AB R4, R118, R113 ;  /* 0x000000717604723e */ /* 0x002fe200000000ff */
[----:B------:R-:W-:Y:S01]  /*10e80*/  LDSM.16.MT88.4 R20, [R2+0x7c00] ;  /* 0x007c00000214783b */ /* 0x000fe20000004200 */
        /* <DEDUP_REMOVED lines=13> */
[----:B------:R-:W1:Y:S07]  /*10f60*/  LDSM.16.MT88.4 R12, [R95+0x1800] ;  /* 0x001800005f0c783b */ /* 0x000e6e0000004200 */
[C---:B--2---:R-:W-:Y:S08]  /*10f70*/  HMMA.16816.F32 R72, R4.reuse, R8, R72 ;  /* 0x000000080448723c */ /* 0x044ff00000001848 */
[C---:B------:R-:W-:Y:S01]  /*10f80*/  HMMA.16816.F32 R68, R4.reuse, R10, R68 ;  /* 0x0000000a0444723c */ /* 0x040fe20000001844 */
[----:B------:R-:W2:Y:S07]  /*10f90*/  LDSM.16.MT88.4 R8, [R95+0x2800] ;  /* 0x002800005f08783b */ /* 0x000eae0000004200 */
[C---:B-----5:R-:W-:Y:S08]  /*10fa0*/  HMMA.16816.F32 R64, R4.reuse, R16, R64 ;  /* 0x000000100440723c */ /* 0x060ff00000001840 */
        /* <DEDUP_REMOVED lines=8> */
[----:B------:R-:W-:Y:S03]  /*11030*/  HMMA.16816.F32 R48, R4, R10, R48 ;  /* 0x0000000a0430723c */ /* 0x000fe60000001830 */
        /* <DEDUP_REMOVED lines=28> */
.L_x_10650:
[----:B------:R-:W-:-:S07]  /*11200*/  IADD3 R88, PT, PT, R90, -0x1, RZ ;  /* 0xffffffff5a587810 */ /* 0x000fce0007ffe0ff */
.L_x_10659:
[----:B------:R-:W-:Y:S05]  /*11210*/  BSYNC B2 ;  /* 0x0000000000027941 */ /* 0x000fea0003800000 */
.L_x_10649:
[----:B------:R-:W-:-:S13]  /*11220*/  ISETP.GE.AND P0, PT, R88, R137, PT ;  /* 0x000000895800720c */ /* 0x000fda0003f06270 */
[----:B------:R-:W-:Y:S05]  /*11230*/  @!P0 BRA `(.L_x_10660) ;  /* 0x0000003400b48947 */ /* 0x000fea0003800000 */
[----:B------:R-:W1:Y:S01]  /*11240*/  S2R R2, SR_TID.X ;  /* 0x0000000000027919 */ /* 0x000e620000002100 */
[----:B------:R-:W-:Y:S01]  /*11250*/  IMAD.SHL.U32 R4, R88, 0x40, RZ ;  /* 0x0000004058047824 */ /* 0x000fe200078e00ff */
[----:B------:R-:W-:Y:S01]  /*11260*/  ISETP.NE.U32.AND P3, PT, R152, RZ, PT ;  /* 0x000000ff9800720c */ /* 0x000fe20003f65070 */
[----:B------:R-:W-:Y:S02]  /*11270*/  VIADD R160, R88, 0x1 ;  /* 0x0000000158a07836 */ /* 0x000fe40000000000 */
[C---:B------:R-:W-:Y:S01]  /*11280*/  VIADD R161, R4.reuse, 0x40 ;  /* 0x0000004004a17836 */ /* 0x040fe20000000000 */
[----:B------:R-:W-:Y:S02]  /*11290*/  ISETP.NE.AND.EX P3, PT, R153, RZ, PT, P3 ;  /* 0x000000ff9900720c */ /* 0x000fe40003f65330 */
[----:B------:R-:W-:Y:S02]  /*112a0*/  LOP3.LUT R163, R4, 0x20, R125, 0xfe, !PT ;  /* 0x0000002004a37812 */ /* 0x000fe400078efe7d */
[----:B-1----:R-:W-:-:S04]  /*112b0*/  SHF.R.U32.HI R2, RZ, 0x2, R2 ;  /* 0x00000002ff027819 */ /* 0x002fc80000011602 */
[----:B------:R-:W-:-:S04]  /*112c0*/  LOP3.LUT R2, R2, 0x7, RZ, 0xc0, !PT ;  /* 0x0000000702027812 */ /* 0x000fc800078ec0ff */
[----:B------:R-:W-:Y:S01]  /*112d0*/  IADD3 R0, PT, PT, R2, R89, R0 ;  /* 0x0000005902007210 */ /* 0x000fe20007ffe000 */
[----:B------:R-:W-:-:S03]  /*112e0*/  IMAD.MOV.U32 R2, RZ, RZ, R3 ;  /* 0x000000ffff027224 */ /* 0x000fc600078e0003 */
[----:B------:R-:W-:Y:S01]  /*112f0*/  IADD3 R3, PT, PT, -R125, R0, -R146 ;  /* 0x000000007d037210 */ /* 0x000fe20007ffe992 */
[----:B------:R-:W-:-:S03]  /*11300*/  IMAD.MOV.U32 R0, RZ, RZ, R86 ;  /* 0x000000ffff007224 */ /* 0x000fc600078e0056 */
[----:B------:R-:W-:-:S07]  /*11310*/  IADD3 R162, PT, PT, R3, -0x19, -R4 ;  /* 0xffffffe703a27810 */ /* 0x000fce0007ffe804 */
.L_x_10667:
        /* <DEDUP_REMOVED lines=79> */
.L_x_10662:
[----:B------:R-:W-:Y:S05]  /*11810*/  BSYNC.RECONVERGENT B0 ;  /* 0x0000000000007941 */ /* 0x000fea0003800200 */
.L_x_10661:
[----:B------:R-:W1:Y:S01]  /*11820*/  S2UR UR6, SR_CgaCtaId ;  /* 0x00000000000679c3 */ /* 0x000e620000008800 */
[C---:B------:R-:W-:Y:S01]  /*11830*/  LOP3.LUT R164, R165.reuse, 0xc0, RZ, 0xc0, !PT ;  /* 0x000000c0a5a47812 */ /* 0x040fe200078ec0ff */
[----:B------:R-:W-:Y:S01]  /*11840*/  UMOV UR7, 0x400 ;  /* 0x0000040000077882 */ /* 0x000fe20000000000 */
[----:B------:R-:W-:Y:S01]  /*11850*/  LOP3.LUT R127, R165, 0x18, RZ, 0xc0, !PT ;  /* 0x00000018a57f7812 */ /* 0x000fe200078ec0ff */
[C---:B------:R-:W-:Y:S01]  /*11860*/  IMAD.SHL.U32 R129, R3.reuse, 0x10, RZ ;  /* 0x0000001003817824 */ /* 0x040fe200078e00ff */
[----:B------:R-:W-:Y:S01]  /*11870*/  LOP3.LUT R125, R164, 0x18, R3, 0xf8, !PT ;  /* 0x00000018a47d7812 */ /* 0x000fe200078ef803 */
        /* <DEDUP_REMOVED lines=10> */
[----:B------:R-:W-:Y:S02]  /*11920*/  LOP3.LUT R164, R127, 0x40, RZ, 0xfc, !PT ;  /* 0x000000407fa47812 */ /* 0x000fe400078efcff */
[C---:B------:R-:W-:Y:S02]  /*11930*/  LEA R126, P0, R133.reuse, R140, 0x1 ;  /* 0x0000008c857e7211 */ /* 0x040fe400078008ff */
[----:B------:R-:W-:Y:S02]  /*11940*/  ISETP.GE.AND P4, PT, R164, R147, PT ;  /* 0x00000093a400720c */ /* 0x000fe40003f86270 */
[----:B------:R-:W-:Y:S01]  /*11950*/  LEA.HI.X R127, R133, R141, R134, 0x1, P0 ;  /* 0x0000008d857f7211 */ /* 0x000fe200000f0c86 */
[----:B-1----:R-:W-:Y:S01]  /*11960*/  ULEA UR6, UR6, UR7, 0x18 ;  /* 0x0000000706067291 */ /* 0x002fe2000f8ec0ff */
[----:B------:R-:W-:Y:S02]  /*11970*/  LOP3.LUT R88, R129, 0x100, RZ, 0xc0, !PT ;  /* 0x0000010081587812 */ /* 0x000fe400078ec0ff */
[----:B------:R-:W-:Y:S02]  /*11980*/  SHF.R.U32.HI R128, RZ, 0x1, R3 ;  /* 0x00000001ff807819 */ /* 0x000fe40000011603 */
[----:B------:R-:W-:Y:S02]  /*11990*/  LOP3.LUT R86, R131, 0xc0, RZ, 0xc0, !PT ;  /* 0x000000c083567812 */ /* 0x000fe400078ec0ff */
[----:B------:R-:W-:Y:S02]  /*119a0*/  LEA R165, R165, UR6, 0x1 ;  /* 0x00000006a5a57c11 */ /* 0x000fe4000f8e08ff */
[----:B------:R-:W-:Y:S02]  /*119b0*/  LOP3.LUT R87, R88, 0x20, R131, 0xf8, !PT ;  /* 0x0000002058577812 */ /* 0x000fe400078ef883 */
[----:B------:R-:W-:Y:S01]  /*119c0*/  LOP3.LUT R89, R89, 0x18, RZ, 0xc0, !PT ;  /* 0x0000001859597812 */ /* 0x000fe200078ec0ff */
[----:B------:R-:W-:Y:S01]  /*119d0*/  @!PT LDS RZ, [RZ] ;  /* 0x00000000fffff984 */ /* 0x000fe20000000800 */
[----:B------:R-:W-:Y:S01]  /*119e0*/  @!PT LDS RZ, [RZ] ;  /* 0x00000000fffff984 */ /* 0x000fe20000000800 */
[----:B------:R-:W-:Y:S01]  /*119f0*/  @!PT LDS RZ, [RZ] ;  /* 0x00000000fffff984 */ /* 0x000fe20000000800 */
[----:B------:R-:W-:Y:S01]  /*11a00*/  @!P6 LDGSTS.E.BYPASS.LTC128B.128 [R165+0x6000], desc[UR4][R140.64] ;  /* 0x060000008ca5efae */ /* 0x000fe2000b981a04 */
        /* <DEDUP_REMOVED lines=18> */
[----:B------:R-:W-:Y:S02]  /*11b30*/  LEA R87, R87, UR6, 0x1 ;  /* 0x0000000657577c11 */ /* 0x000fe4000f8e08ff */
[----:B------:R-:W-:Y:S01]  /*11b40*/  LOP3.LUT R132, R89, R130, RZ, 0xfc, !PT ;  /* 0x0000008259847212 */ /* 0x000fe200078efcff */
[----:B------:R-:W-:Y:S01]  /*11b50*/  @P4 STS.128 [R165+0x8000], RZ ;  /* 0x008000ffa5004388 */ /* 0x000fe20000000c00 */
[----:B------:R-:W-:Y:S02]  /*11b60*/  LOP3.LUT P2, RZ, R3, 0x4, RZ, 0xc0, !PT ;  /* 0x0000000403ff7812 */ /* 0x000fe4000784c0ff */
        /* <DEDUP_REMOVED lines=179> */
.L_x_10666:
[----:B------:R-:W-:Y:S05]  /*126a0*/  BSYNC.RECONVERGENT B0 ;  /* 0x0000000000007941 */ /* 0x000fea0003800200 */
.L_x_10665:
        /* <DEDUP_REMOVED lines=37> */
.L_x_10664:
[----:B------:R-:W-:Y:S05]  /*12900*/  BSYNC.RECONVERGENT B1 ;  /* 0x0000000000017941 */ /* 0x000fea0003800200 */
.L_x_10663:
[----:B-1----:R-:W-:Y:S01]  /*12910*/  IABS R90, R162 ;  /* 0x000000a2005a7213 */ /* 0x002fe20000000000 */
[----:B------:R-:W2:Y:S01]  /*12920*/  LD.E R87, desc[UR4][R84.64+0xdc] ;  /* 0x0000dc0454577980 */ /* 0x000ea2000c101900 */
[----:B------:R-:W-:Y:S01]  /*12930*/  LOP3.LUT R130, R130, 0x120, R131, 0xf8, !PT ;  /* 0x0000012082827812 */ /* 0x000fe200078ef883 */
[C---:B------:R-:W-:Y:S01]  /*12940*/  VIADD R88, R162.reuse, 0x20 ;  /* 0x00000020a2587836 */ /* 0x040fe20000000000 */
[----:B------:R-:W-:Y:S01]  /*12950*/  I2FP.F32.S32 R90, R90 ;  /* 0x0000005a005a7245 */ /* 0x000fe20000201400 */
[C---:B------:R-:W-:Y:S02]  /*12960*/  VIADD R86, R162.reuse, 0x18 ;  /* 0x00000018a2567836 */ /* 0x040fe40000000000 */
[C---:B------:R-:W-:Y:S01]  /*12970*/  VIADD R96, R163.reuse, 0xffffffe9 ;  /* 0xffffffe9a3607836 */ /* 0x040fe20000000000 */
[----:B------:R-:W-:Y:S01]  /*12980*/  IABS R88, R88 ;  /* 0x0000005800587213 */ /* 0x000fe20000000000 */
[----:B------:R-:W-:Y:S01]  /*12990*/  VIADD R89, R162, 0x21 ;  /* 0x00000021a2597836 */ /* 0x000fe20000000000 */
[----:B------:R-:W-:Y:S01]  /*129a0*/  IABS R86, R86 ;  /* 0x0000005600567213 */ /* 0x000fe20000000000 */
[C---:B------:R-:W-:Y:S01]  /*129b0*/  VIADD R93, R163.reuse, 0xfffffff0 ;  /* 0xfffffff0a35d7836 */ /* 0x040fe20000000000 */
[----:B------:R-:W-:Y:S01]  /*129c0*/  I2FP.F32.S32 R88, R88 ;  /* 0x0000005800587245 */ /* 0x000fe20000201400 */
[CC--:B------:R-:W-:Y:S01]  /*129d0*/  FFMA.FTZ R23, -R158.reuse, R90.reuse, R23 ;  /* 0x0000005a9e177223 */ /* 0x0c0fe20000010117 */
[----:B------:R-:W-:Y:S01]  /*129e0*/  IABS R89, R89 ;  /* 0x0000005900597213 */ /* 0x000fe20000000000 */
[----:B------:R-:W-:Y:S01]  /*129f0*/  FFMA.FTZ R17, -R158, R90, R17 ;  /* 0x0000005a9e117223 */ /* 0x000fe20000010111 */
[----:B------:R-:W-:Y:S01]  /*12a00*/  I2FP.F32.S32 R86, R86 ;  /* 0x0000005600567245 */ /* 0x000fe20000201400 */
[----:B------:R-:W-:Y:S01]  /*12a10*/  VIADD R90, R162, 0x10 ;  /* 0x00000010a25a7836 */ /* 0x000fe20000000000 */
[----:B------:R-:W-:Y:S01]  /*12a20*/  I2FP.F32.S32 R89, R89 ;  /* 0x0000005900597245 */ /* 0x000fe20000201400 */
[C---:B------:R-:W-:Y:S01]  /*12a30*/  FFMA.FTZ R7, -R158.reuse, R88, R7 ;  /* 0x000000589e077223 */ /* 0x040fe20000010107 */
[----:B------:R-:W-:Y:S02]  /*12a40*/  VIADD R3, R163, 0xffffffe0 ;  /* 0xffffffe0a3037836 */ /* 0x000fe40000000000 */
[----:B------:R-:W-:Y:S01]  /*12a50*/  FFMA.FTZ R11, -R158, R86, R11 ;  /* 0x000000569e0b7223 */ /* 0x000fe2000001010b */
[----:B------:R-:W-:Y:S01]  /*12a60*/  IABS R90, R90 ;  /* 0x0000005a005a7213 */ /* 0x000fe20000000000 */
[----:B------:R-:W-:Y:S02]  /*12a70*/  VIADD R88, R162, 0x11 ;  /* 0x00000011a2587836 */ /* 0x000fe40000000000 */
[C---:B------:R-:W-:Y:S01]  /*12a80*/  FFMA.FTZ R5, -R158.reuse, R86, R5 ;  /* 0x000000569e057223 */ /* 0x040fe20000010105 */
[----:B------:R-:W-:Y:S01]  /*12a90*/  ISETP.GE.AND P1, PT, R3, R156, PT ;  /* 0x0000009c0300720c */ /* 0x000fe20003f26270 */
[----:B------:R-:W-:Y:S01]  /*12aa0*/  FFMA.FTZ R6, -R158, R89, R6 ;  /* 0x000000599e067223 */ /* 0x000fe20000010106 */
[----:B------:R-:W-:Y:S01]  /*12ab0*/  I2FP.F32.S32 R86, R90 ;  /* 0x0000005a00567245 */ /* 0x000fe20000201400 */
[----:B------:R-:W-:Y:S01]  /*12ac0*/  VIADD R100, R163, 0xffffffe1 ;  /* 0xffffffe1a3647836 */ /* 0x000fe20000000000 */
[----:B------:R-:W-:Y:S01]  /*12ad0*/  IABS R89, R88 ;  /* 0x0000005800597213 */ /* 0x000fe20000000000 */
[----:B------:R-:W-:Y:S01]  /*12ae0*/  VIADD R90, R162, 0xfffffff8 ;  /* 0xfffffff8a25a7836 */ /* 0x000fe20000000000 */
[C---:B------:R-:W-:Y:S01]  /*12af0*/  ISETP.GE.AND P4, PT, R3.reuse, R154, PT ;  /* 0x0000009a0300720c */ /* 0x040fe20003f86270 */
[CC--:B------:R-:W-:Y:S01]  /*12b00*/  FFMA.FTZ R15, -R158.reuse, R86.reuse, R15 ;  /* 0x000000569e0f7223 */ /* 0x0c0fe2000001010f */
[----:B------:R-:W-:Y:S01]  /*12b10*/  I2FP.F32.S32 R89, R89 ;  /* 0x0000005900597245 */ /* 0x000fe20000201400 */
[----:B------:R-:W-:Y:S01]  /*12b20*/  FFMA.FTZ R9, -R158, R86, R9 ;  /* 0x000000569e097223 */ /* 0x000fe20000010109 */
[C---:B------:R-:W-:Y:S01]  /*12b30*/  ISETP.GE.AND P6, PT, R3.reuse, R155, PT ;  /* 0x0000009b0300720c */ /* 0x040fe20003fc6270 */
[----:B------:R-:W-:Y:S01]  /*12b40*/  VIADD R86, R162, 0x1 ;  /* 0x00000001a2567836 */ /* 0x000fe20000000000 */
[----:B------:R-:W-:Y:S01]  /*12b50*/  ISETP.GE.AND P5, PT, R3, R149, PT ;  /* 0x000000950300720c */ /* 0x000fe20003fa6270 */
[CC--:B------:R-:W-:Y:S01]  /*12b60*/  FFMA.FTZ R14, -R158.reuse, R89.reuse, R14 ;  /* 0x000000599e0e7223 */ /* 0x0c0fe2000001010e */
[----:B------:R-:W-:Y:S01]  /*12b70*/  FFMA.FTZ R8, -R158, R89, R8 ;  /* 0x000000599e087223 */ /* 0x000fe20000010108 */
[C---:B------:R-:W-:Y:S01]  /*12b80*/  VIADD R3, R162.reuse, 0x19 ;  /* 0x00000019a2037836 */ /* 0x040fe20000000000 */
[----:B------:R-:W-:Y:S01]  /*12b90*/  IABS R89, R86 ;  /* 0x0000005600597213 */ /* 0x000fe20000000000 */
[C---:B------:R-:W-:Y:S01]  /*12ba0*/  VIADD R86, R162.reuse, 0xffffffe0 ;  /* 0xffffffe0a2567836 */ /* 0x040fe20000000000 */
[----:B------:R-:W-:Y:S01]  /*12bb0*/  IABS R90, R90 ;  /* 0x0000005a005a7213 */ /* 0x000fe20000000000 */
[C---:B------:R-:W-:Y:S01]  /*12bc0*/  VIADD R88, R162.reuse, 0x8 ;  /* 0x00000008a2587836 */ /* 0x040fe20000000000 */
[----:B------:R-:W-:Y:S01]  /*12bd0*/  I2FP.F32.S32 R89, R89 ;  /* 0x0000005900597245 */ /* 0x000fe20000201400 */
[----:B------:R-:W-:Y:S01]  /*12be0*/  VIADD R91, R162, 0xffffffe1 ;  /* 0xffffffe1a25b7836 */ /* 0x000fe20000000000 */
[----:B------:R-:W-:Y:S01]  /*12bf0*/  IABS R86, R86 ;  /* 0x0000005600567213 */ /* 0x000fe20000000000 */
[----:B------:R-:W-:Y:S01]  /*12c00*/  VIADD R98, R163, 0xffffffe8 ;  /* 0xffffffe8a3627836 */ /* 0x000fe20000000000 */
[----:B------:R-:W-:Y:S01]  /*12c10*/  IABS R3, R3 ;  /* 0x0000000300037213 */ /* 0x000fe20000000000 */
[CC--:B------:R-:W-:Y:S01]  /*12c20*/  FFMA.FTZ R22, -R158.reuse, R89.reuse, R22 ;  /* 0x000000599e167223 */ /* 0x0c0fe20000010116 */
[----:B------:R-:W-:Y:S01]  /*12c30*/  I2FP.F32.S32 R86, R86 ;  /* 0x0000005600567245 */ /* 0x000fe20000201400 */
[----:B------:R-:W-:Y:S01]  /*12c40*/  FFMA.FTZ R16, -R158, R89, R16 ;  /* 0x000000599e107223 */ /* 0x000fe20000010110 */
[----:B------:R-:W-:Y:S01]  /*12c50*/  VIADD R89, R162, 0xfffffff1 ;  /* 0xfffffff1a2597836 */ /* 0x000fe20000000000 */
[----:B------:R-:W-:Y:S01]  /*12c60*/  I2FP.F32.S32 R3, R3 ;  /* 0x0000000300037245 */ /* 0x000fe20000201400 */
[----:B------:R-:W-:Y:S02]  /*12c70*/  VIADD R161, R161, 0xffffffc0 ;  /* 0xffffffc0a1a17836 */ /* 0x000fe40000000000 */
[----:B------:R-:W-:Y:S01]  /*12c80*/  FFMA.FTZ R33, -R158, R86, R33 ;  /* 0x000000569e217223 */ /* 0x000fe20000010121 */
[----:B------:R-:W-:Y:S01]  /*12c90*/  VIADD R86, R162, 0xfffffff0 ;  /* 0xfffffff0a2567836 */ /* 0x000fe20000000000 */
[----:B------:R-:W-:Y:S01]  /*12ca0*/  IABS R89, R89 ;  /* 0x0000005900597213 */ /* 0x000fe20000000000 */
[CC--:B------:R-:W-:Y:S01]  /*12cb0*/  FFMA.FTZ R10, -R158.reuse, R3.reuse, R10 ;  /* 0x000000039e0a7223 */ /* 0x0c0fe2000001010a */
[----:B------:R-:W-:Y:S01]  /*12cc0*/  FFMA.FTZ R4, -R158, R3, R4 ;  /* 0x000000039e047223 */ /* 0x000fe20000010104 */
[----:B------:R-:W-:Y:S01]  /*12cd0*/  VIADD R3, R162, 0x9 ;  /* 0x00000009a2037836 */ /* 0x000fe20000000000 */
[----:B------:R-:W-:Y:S02]  /*12ce0*/  IABS R86, R86 ;  /* 0x0000005600567213 */ /* 0x000fe40000000000 */
[----:B------:R-:W-:Y:S02]  /*12cf0*/  I2FP.F32.S32 R89, R89 ;  /* 0x0000005900597245 */ /* 0x000fe40000201400 */
[----:B------:R-:W-:Y:S02]  /*12d00*/  I2FP.F32.S32 R86, R86 ;  /* 0x0000005600567245 */ /* 0x000fe40000201400 */
[----:B------:R-:W-:Y:S01]  /*12d10*/  IABS R3, R3 ;  /* 0x0000000300037213 */ /* 0x000fe20000000000 */
[CC--:B------:R-:W-:Y:S01]  /*12d20*/  FFMA.FTZ R30, -R158.reuse, R89.reuse, R30 ;  /* 0x000000599e1e7223 */ /* 0x0c0fe2000001011e */
[C---:B------:R-:W-:Y:S01]  /*12d30*/  FFMA.FTZ R24, -R158.reuse, R89, R24 ;  /* 0x000000599e187223 */ /* 0x040fe20000010118 */
[CC--:B------:R-:W-:Y:S01]  /*12d40*/  FFMA.FTZ R31, -R158.reuse, R86.reuse, R31 ;  /* 0x000000569e1f7223 */ /* 0x0c0fe2000001011f */
[----:B------:R-:W-:Y:S01]  /*12d50*/  FFMA.FTZ R25, -R158, R86, R25 ;  /* 0x000000569e197223 */ /* 0x000fe20000010119 */
[C---:B------:R-:W-:Y:S01]  /*12d60*/  VIADD R86, R163.reuse, 0xfffffff9 ;  /* 0xfffffff9a3567836 */ /* 0x040fe20000000000 */
[----:B------:R-:W-:Y:S01]  /*12d70*/  I2FP.F32.S32 R3, R3 ;  /* 0x0000000300037245 */ /* 0x000fe20000201400 */
[----:B------:R-:W-:Y:S01]  /*12d80*/  VIADD R89, R163, 0x1 ;  /* 0x00000001a3597836 */ /* 0x000fe20000000000 */
[----:B------:R-:W-:Y:S02]  /*12d90*/  IABS R88, R88 ;  /* 0x0000005800587213 */ /* 0x000fe40000000000 */
[----:B------:R-:W-:Y:S01]  /*12da0*/  ISETP.GE.AND P0, PT, R86, R156, PT ;  /* 0x0000009c5600720c */ /* 0x000fe20003f06270 */
[CC--:B------:R-:W-:Y:S01]  /*12db0*/  FFMA.FTZ R12, -R158.reuse, R3.reuse, R12 ;  /* 0x000000039e0c7223 */ /* 0x0c0fe2000001010c */
[----:B------:R-:W-:Y:S01]  /*12dc0*/  I2FP.F32.S32 R88, R88 ;  /* 0x0000005800587245 */ /* 0x000fe20000201400 */
[----:B------:R-:W-:Y:S01]  /*12dd0*/  FFMA.FTZ R18, -R158, R3, R18 ;  /* 0x000000039e127223 */ /* 0x000fe20000010112 */
[----:B------:R-:W-:Y:S01]  /*12de0*/  FSEL R115, R17, -INF , P0 ;  /* 0xff80000011737808 */ /* 0x000fe20000000000 */
[----:B------:R-:W-:Y:S01]  /*12df0*/  VIADD R3, R162, 0xfffffff9 ;  /* 0xfffffff9a2037836 */ /* 0x000fe20000000000 */
[----:B------:R-:W-:Y:S01]  /*12e00*/  ISETP.GE.AND P0, PT, R89, R154, PT ;  /* 0x0000009a5900720c */ /* 0x000fe20003f06270 */
[CC--:B------:R-:W-:Y:S01]  /*12e10*/  FFMA.FTZ R13, -R158.reuse, R88.reuse, R13 ;  /* 0x000000589e0d7223 */ /* 0x0c0fe2000001010d */
[----:B------:R-:W-:Y:S01]  /*12e20*/  IABS R91, R91 ;  /* 0x0000005b005b7213 */ /* 0x000fe20000000000 */
[----:B------:R-:W-:Y:S01]  /*12e30*/  FFMA.FTZ R19, -R158, R88, R19 ;  /* 0x000000589e137223 */ /* 0x000fe20000010113 */
[----:B------:R-:W-:Y:S01]  /*12e40*/  FSEL R127, R23, -INF , P0 ;  /* 0xff800000177f7808 */ /* 0x000fe20000000000 */
[----:B------:R-:W-:Y:S01]  /*12e50*/  IMAD.MOV.U32 R88, RZ, RZ, R90 ;  /* 0x000000ffff587224 */ /* 0x000fe200078e005a */
[-C--:B------:R-:W-:Y:S01]  /*12e60*/  ISETP.GE.AND P0, PT, R100, R156.reuse, PT ;  /* 0x0000009c6400720c */ /* 0x080fe20003f06270 */
[----:B------:R-:W-:Y:S01]  /*12e70*/  VIADD R23, R163, 0xfffffff8 ;  /* 0xfffffff8a3177836 */ /* 0x000fe20000000000 */
[----:B------:R-:W-:Y:S02]  /*12e80*/  I2FP.F32.S32 R91, R91 ;  /* 0x0000005b005b7245 */ /* 0x000fe40000201400 */
[----:B------:R-:W-:Y:S02]  /*12e90*/  FSEL R17, R5, -INF , P0 ;  /* 0xff80000005117808 */ /* 0x000fe40000000000 */
[-C--:B------:R-:W-:Y:S01]  /*12ea0*/  ISETP.GE.AND P0, PT, R96, R156.reuse, PT ;  /* 0x0000009c6000720c */ /* 0x080fe20003f06270 */
[----:B------:R-:W-:Y:S01]  /*12eb0*/  FFMA.FTZ R32, -R158, R91, R32 ;  /* 0x0000005b9e207223 */ /* 0x000fe20000010120 */
[----:B------:R-:W-:Y:S01]  /*12ec0*/  FSEL R99, R4, -INF , P1 ;  /* 0xff80000004637808 */ /* 0x000fe20000800000 */
[----:B------:R-:W-:Y:S01]  /*12ed0*/  VIADD R91, R163, 0xfffffff1 ;  /* 0xfffffff1a35b7836 */ /* 0x000fe20000000000 */
[----:B------:R-:W-:Y:S01]  /*12ee0*/  FSEL R5, R9, -INF , P0 ;  /* 0xff80000009057808 */ /* 0x000fe20000000000 */
[----:B------:R-:W-:Y:S01]  /*12ef0*/  VIADD R4, R163, 0x19 ;  /* 0x00000019a3047836 */ /* 0x000fe20000000000 */
[-C--:B------:R-:W-:Y:S02]  /*12f00*/  ISETP.GE.AND P1, PT, R98, R156.reuse, PT ;  /* 0x0000009c6200720c */ /* 0x080fe40003f26270 */
[----:B------:R-:W-:Y:S02]  /*12f10*/  ISETP.GE.AND P0, PT, R93, R156, PT ;  /* 0x0000009c5d00720c */ /* 0x000fe40003f06270 */
[----:B------:R-:W-:Y:S02]  /*12f20*/  IABS R3, R3 ;  /* 0x0000000300037213 */ /* 0x000fe40000000000 */
[----:B------:R-:W-:Y:S01]  /*12f30*/  FSEL R97, R8, -INF , P1 ;  /* 0xff80000008617808 */ /* 0x000fe20000800000 */
[C---:B------:R-:W-:Y:S01]  /*12f40*/  VIADD R8, R163.reuse, 0x10 ;  /* 0x00000010a3087836 */ /* 0x040fe20000000000 */
[----:B------:R-:W-:Y:S01]  /*12f50*/  FSEL R92, R12, -INF , P0 ;  /* 0xff8000000c5c7808 */ /* 0x000fe20000000000 */
[----:B------:R-:W-:Y:S01]  /*12f60*/  VIADD R12, R163, 0x8 ;  /* 0x00000008a30c7836 */ /* 0x000fe20000000000 */
[----:B------:R-:W-:Y:S02]  /*12f70*/  I2FP.F32.S32 R3, R3 ;  /* 0x0000000300037245 */ /* 0x000fe40000201400 */
[----:B------:R-:W-:Y:S02]  /*12f80*/  ISETP.GE.AND P1, PT, R100, R154, PT ;  /* 0x0000009a6400720c */ /* 0x000fe40003f26270 */
[----:B------:R-:W-:Y:S01]  /*12f90*/  I2FP.F32.S32 R88, R88 ;  /* 0x0000005800587245 */ /* 0x000fe20000201400 */
[-C--:B------:R-:W-:Y:S01]  /*12fa0*/  FFMA.FTZ R20, -R158, R3.reuse, R20 ;  /* 0x000000039e147223 */ /* 0x080fe20000010114 */
[----:B------:R-:W-:Y:S01]  /*12fb0*/  ISETP.GE.AND P0, PT, R96, R154, PT ;  /* 0x0000009a6000720c */ /* 0x000fe20003f06270 */
[----:B------:R-:W-:Y:S01]  /*12fc0*/  FFMA.FTZ R26, -R158, R3, R26 ;  /* 0x000000039e1a7223 */ /* 0x000fe2000001011a */
[----:B------:R-:W-:Y:S01]  /*12fd0*/  FSEL R95, R6, -INF , P4 ;  /* 0xff800000065f7808 */ /* 0x000fe20002000000 */
[CC--:B------:R-:W-:Y:S01]  /*12fe0*/  FFMA.FTZ R27, -R158.reuse, R88.reuse, R27 ;  /* 0x000000589e1b7223 */ /* 0x0c0fe2000001011b */
[----:B------:R-:W-:Y:S01]  /*12ff0*/  FSEL R94, R7, -INF , P1 ;  /* 0xff800000075e7808 */ /* 0x000fe20000800000 */
[----:B------:R-:W-:Y:S01]  /*13000*/  FFMA.FTZ R21, -R158, R88, R21 ;  /* 0x000000589e157223 */ /* 0x000fe20000010115 */
[-C--:B------:R-:W-:Y:S01]  /*13010*/  ISETP.GE.AND P4, PT, R91, R156.reuse, PT ;  /* 0x0000009c5b00720c */ /* 0x080fe20003f86270 */
[C---:B------:R-:W-:Y:S01]  /*13020*/  VIADD R88, R162.reuse, 0xffffffe8 ;  /* 0xffffffe8a2587836 */ /* 0x040fe20000000000 */
[----:B------:R-:W-:Y:S01]  /*13030*/  FSEL R7, R11, -INF , P0 ;  /* 0xff8000000b077808 */ /* 0x000fe20000000000 */
[C---:B------:R-:W-:Y:S01]  /*13040*/  VIADD R6, R163.reuse, 0x11 ;  /* 0x00000011a3067836 */ /* 0x040fe20000000000 */
[----:B------:R-:W-:Y:S01]  /*13050*/  ISETP.GE.AND P0, PT, R163, R156, PT ;  /* 0x0000009ca300720c */ /* 0x000fe20003f06270 */
[----:B------:R-:W-:Y:S01]  /*13060*/  VIADD R3, R162, 0xffffffe9 ;  /* 0xffffffe9a2037836 */ /* 0x000fe20000000000 */
[----:B------:R-:W-:Y:S01]  /*13070*/  ISETP.GE.AND P1, PT, R98, R154, PT ;  /* 0x0000009a6200720c */ /* 0x000fe20003f26270 */
        /* <DEDUP_REMOVED lines=17> */
[----:B------:R-:W-:Y:S02]  /*13190*/  FSEL R14, R15, -INF , P4 ;  /* 0xff8000000f0e7808 */ /* 0x000fe40002000000 */
[-C--:B------:R-:W-:Y:S02]  /*131a0*/  ISETP.GE.AND P4, PT, R89, R156.reuse, PT ;  /* 0x0000009c5900720c */ /* 0x080fe40003f86270 */
[----:B------:R-:W-:Y:S02]  /*131b0*/  FSEL R124, R25, -INF , P0 ;  /* 0xff800000197c7808 */ /* 0x000fe40000000000 */
[----:B------:R-:W-:Y:S02]  /*131c0*/  ISETP.GE.AND P0, PT, R6, R156, PT ;  /* 0x0000009c0600720c */ /* 0x000fe40003f06270 */
[----:B------:R-:W-:Y:S02]  /*131d0*/  FSEL R21, R21, -INF , P4 ;  /* 0xff80000015157808 */ /* 0x000fe40002000000 */
[-C--:B------:R-:W-:Y:S02]  /*131e0*/  ISETP.GE.AND P4, PT, R23, R154.reuse, PT ;  /* 0x0000009a1700720c */ /* 0x080fe40003f86270 */
[----:B------:R-:W-:Y:S02]  /*131f0*/  IABS R3, R3 ;  /* 0x0000000300037213 */ /* 0x000fe40000000000 */
[----:B------:R-:W-:Y:S02]  /*13200*/  FSEL R29, R29, -INF , P0 ;  /* 0xff8000001d1d7808 */ /* 0x000fe40000000000 */
[----:B------:R-:W-:Y:S02]  /*13210*/  ISETP.GE.AND P0, PT, R10, R154, PT ;  /* 0x0000009a0a00720c */ /* 0x000fe40003f06270 */
[----:B------:R-:W-:Y:S02]  /*13220*/  FSEL R18, R18, -INF , P4 ;  /* 0xff80000012127808 */ /* 0x000fe40002000000 */
[----:B------:R-:W-:Y:S02]  /*13230*/  I2FP.F32.S32 R3, R3 ;  /* 0x0000000300037245 */ /* 0x000fe40000201400 */
[----:B------:R-:W-:Y:S02]  /*13240*/  ISETP.GE.AND P4, PT, R12, R156, PT ;  /* 0x0000009c0c00720c */ /* 0x000fe40003f86270 */
[----:B------:R-:W-:Y:S01]  /*13250*/  FSEL R165, R27, -INF , P0 ;  /* 0xff8000001ba57808 */ /* 0x000fe20000000000 */
[C---:B------:R-:W-:Y:S01]  /*13260*/  FFMA.FTZ R28, -R158.reuse, R3, R28 ;  /* 0x000000039e1c7223 */ /* 0x040fe2000001011c */
[----:B------:R-:W-:Y:S01]  /*13270*/  ISETP.GE.AND P0, PT, R89, R149, PT ;  /* 0x000000955900720c */ /* 0x000fe20003f06270 */
[----:B------:R-:W-:Y:S01]  /*13280*/  FFMA.FTZ R34, -R158, R3, R34 ;  /* 0x000000039e227223 */ /* 0x000fe20000010122 */
[C---:B------:R-:W-:Y:S01]  /*13290*/  ISETP.GE.AND P1, PT, R163.reuse, R154, PT ;  /* 0x0000009aa300720c */ /* 0x040fe20003f26270 */
[----:B------:R-:W-:Y:S01]  /*132a0*/  VIADD R3, R163, 0x18 ;  /* 0x00000018a3037836 */ /* 0x000fe20000000000 */
[----:B------:R-:W-:Y:S02]  /*132b0*/  FSEL R24, R24, -INF , P4 ;  /* 0xff80000018187808 */ /* 0x000fe40002000000 */
[----:B------:R-:W-:Y:S02]  /*132c0*/  ISETP.GE.AND P4, PT, R8, R156, PT ;  /* 0x0000009c0800720c */ /* 0x000fe40003f86270 */
[----:B------:R-:W-:Y:S02]  /*132d0*/  FSEL R127, R127, -INF , !P0 ;  /* 0xff8000007f7f7808 */ /* 0x000fe40004000000 */
[-C--:B------:R-:W-:Y:S02]  /*132e0*/  ISETP.GE.AND P0, PT, R4, R154.reuse, PT ;  /* 0x0000009a0400720c */ /* 0x080fe40003f06270 */
[----:B------:R-:W-:Y:S02]  /*132f0*/  FSEL R22, R22, -INF , P1 ;  /* 0xff80000016167808 */ /* 0x000fe40000800000 */
[----:B------:R-:W-:Y:S02]  /*13300*/  ISETP.GE.AND P1, PT, R12, R154, PT ;  /* 0x0000009a0c00720c */ /* 0x000fe40003f26270 */
[----:B------:R-:W-:Y:S02]  /*13310*/  FSEL R28, R28, -INF , P4 ;  /* 0xff8000001c1c7808 */ /* 0x000fe40002000000 */
[----:B------:R-:W-:Y:S02]  /*13320*/  ISETP.GE.AND P4, PT, R86, R155, PT ;  /* 0x0000009b5600720c */ /* 0x000fe40003f86270 */
[----:B------:R-:W-:Y:S02]  /*13330*/  FSEL R19, R99, -INF , !P6 ;  /* 0xff80000063137808 */ /* 0x000fe40007000000 */
[----:B------:R-:W-:Y:S02]  /*13340*/  FSEL R88, R35, -INF , P0 ;  /* 0xff80000023587808 */ /* 0x000fe40000000000 */
[----:B------:R-:W-:Y:S02]  /*13350*/  ISETP.GE.AND P0, PT, R100, R149, PT ;  /* 0x000000956400720c */ /* 0x000fe40003f06270 */
[-C--:B------:R-:W-:Y:S02]  /*13360*/  ISETP.GE.AND P6, PT, R96, R155.reuse, PT ;  /* 0x0000009b6000720c */ /* 0x080fe40003fc6270 */
[----:B------:R-:W-:Y:S02]  /*13370*/  FSEL R26, R26, -INF , P1 ;  /* 0xff8000001a1a7808 */ /* 0x000fe40000800000 */
[-C--:B------:R-:W-:Y:S02]  /*13380*/  ISETP.GE.AND P1, PT, R4, R156.reuse, PT ;  /* 0x0000009c0400720c */ /* 0x080fe40003f26270 */
[----:B------:R-:W-:Y:S02]  /*13390*/  FSEL R115, R115, -INF , !P4 ;  /* 0xff80000073737808 */ /* 0x000fe40006000000 */
        /* <DEDUP_REMOVED lines=14> */
[----:B------:R-:W-:Y:S02]  /*13480*/  ISETP.GE.AND P6, PT, R91, R149, PT ;  /* 0x000000955b00720c */ /* 0x000fe40003fc6270 */
[-C--:B------:R-:W-:Y:S02]  /*13490*/  ISETP.GE.AND P5, PT, R23, R155.reuse, PT ;  /* 0x0000009b1700720c */ /* 0x080fe40003fa6270 */
[-C--:B------:R-:W-:Y:S02]  /*134a0*/  ISETP.GE.AND P0, PT, R163, R155.reuse, PT ;  /* 0x0000009ba300720c */ /* 0x080fe40003f06270 */
[----:B------:R-:W-:Y:S02]  /*134b0*/  FSEL R30, R30, -INF , P1 ;  /* 0xff8000001e1e7808 */ /* 0x000fe40000800000 */
[----:B------:R-:W-:Y:S02]  /*134c0*/  FSEL R31, R31, -INF , P4 ;  /* 0xff8000001f1f7808 */ /* 0x000fe40002000000 */
[----:B------:R-:W-:Y:S02]  /*134d0*/  ISETP.GE.AND P1, PT, R3, R154, PT ;  /* 0x0000009a0300720c */ /* 0x000fe40003f26270 */
[-C--:B------:R-:W-:Y:S02]  /*134e0*/  ISETP.GE.AND P4, PT, R100, R155.reuse, PT ;  /* 0x0000009b6400720c */ /* 0x080fe40003f86270 */
[----:B------:R-:W-:Y:S02]  /*134f0*/  FSEL R33, R14, -INF , !P6 ;  /* 0xff8000000e217808 */ /* 0x000fe40007000000 */
[----:B------:R-:W-:Y:S02]  /*13500*/  FSEL R125, R20, -INF , !P0 ;  /* 0xff800000147d7808 */ /* 0x000fe40004000000 */
[----:B------:R-:W-:Y:S02]  /*13510*/  FSEL R110, R110, -INF , !P5 ;  /* 0xff8000006e6e7808 */ /* 0x000fe40006800000 */
[----:B------:R-:W-:Y:S02]  /*13520*/  ISETP.GE.AND P6, PT, R12, R155, PT ;  /* 0x0000009b0c00720c */ /* 0x000fe40003fc6270 */
[----:B------:R-:W-:Y:S02]  /*13530*/  ISETP.GE.AND P5, PT, R86, R149, PT ;  /* 0x000000955600720c */ /* 0x000fe40003fa6270 */
[-C--:B------:R-:W-:Y:S02]  /*13540*/  ISETP.GE.AND P0, PT, R10, R155.reuse, PT ;  /* 0x0000009b0a00720c */ /* 0x080fe40003f06270 */
[----:B------:R-:W-:Y:S02]  /*13550*/  FSEL R34, R34, -INF , P1 ;  /* 0xff80000022227808 */ /* 0x000fe40000800000 */
[----:B------:R-:W-:Y:S02]  /*13560*/  FSEL R17, R17, -INF , !P4 ;  /* 0xff80000011117808 */ /* 0x000fe40006000000 */
[C---:B------:R-:W-:Y:S02]  /*13570*/  ISETP.GE.AND P1, PT, R98.reuse, R155, PT ;  /* 0x0000009b6200720c */ /* 0x040fe40003f26270 */
[-C--:B------:R-:W-:Y:S02]  /*13580*/  ISETP.GE.AND P4, PT, R98, R149.reuse, PT ;  /* 0x000000956200720c */ /* 0x080fe40003f86270 */
[----:B------:R-:W-:Y:S02]  /*13590*/  FSEL R120, R24, -INF , !P6 ;  /* 0xff80000018787808 */ /* 0x000fe40007000000 */
[----:B------:R-:W-:Y:S02]  /*135a0*/  FSEL R123, R123, -INF , !P5 ;  /* 0xff8000007b7b7808 */ /* 0x000fe40006800000 */
[----:B------:R-:W-:Y:S02]  /*135b0*/  FSEL R124, R124, -INF , !P0 ;  /* 0xff8000007c7c7808 */ /* 0x000fe40004000000 */
[C---:B------:R-:W-:Y:S01]  /*135c0*/  ISETP.GE.AND P5, PT, R163.reuse, R149, PT ;  /* 0x00000095a300720c */ /* 0x040fe20003fa6270 */
[----:B------:R-:W-:Y:S01]  /*135d0*/  VIADD R163, R163, 0xffffffc0 ;  /* 0xffffffc0a3a37836 */ /* 0x000fe20000000000 */
[C---:B------:R-:W-:Y:S02]  /*135e0*/  ISETP.GE.AND P6, PT, R8.reuse, R155, PT ;  /* 0x0000009b0800720c */ /* 0x040fe40003fc6270 */
[----:B------:R-:W-:Y:S02]  /*135f0*/  ISETP.GE.AND P0, PT, R8, R149, PT ;  /* 0x000000950800720c */ /* 0x000fe40003f06270 */
[----:B------:R-:W-:Y:S02]  /*13600*/  FSEL R11, R97, -INF , !P1 ;  /* 0xff800000610b7808 */ /* 0x000fe40004800000 */
[----:B------:R-:W-:Y:S02]  /*13610*/  FMNMX3.FTZ R8, R0, R19, R17, !PT ;  /* 0x0000001300087276 */ /* 0x000fe40007810011 */
[----:B------:R-:W-:Y:S02]  /*13620*/  ISETP.GE.AND P1, PT, R96, R149, PT ;  /* 0x000000956000720c */ /* 0x000fe40003f26270 */
[----:B------:R-:W-:Y:S02]  /*13630*/  FSEL R9, R9, -INF , !P4 ;  /* 0xff80000009097808 */ /* 0x000fe40006000000 */
[-C--:B------:R-:W-:Y:S02]  /*13640*/  ISETP.GE.AND P4, PT, R89, R155.reuse, PT ;  /* 0x0000009b5900720c */ /* 0x080fe40003f86270 */
        /* <DEDUP_REMOVED lines=24> */
[C---:B------:R-:W-:Y:S02]  /*137d0*/  ISETP.GE.AND P1, PT, R3.reuse, R155, PT ;  /* 0x0000009b0300720c */ /* 0x040fe40003f26270 */
        /* <DEDUP_REMOVED lines=275> */
.L_x_10660:
        /* <DEDUP_REMOVED lines=10> */
.L_x_10679:
        /* <DEDUP_REMOVED lines=151> */
.L_x_10670:
[----:B------:R-:W-:Y:S05]  /*15320*/  BSYNC.RECONVERGENT B0 ;  /* 0x0000000000007941 */ /* 0x000fea0003800200 */
.L_x_10669:
        /* <DEDUP_REMOVED lines=28> */
.L_x_10672:
[----:B------:R-:W-:Y:S05]  /*154f0*/  BSYNC.RECONVERGENT B0 ;  /* 0x0000000000007941 */ /* 0x000fea0003800200 */
.L_x_10671:
        /* <DEDUP_REMOVED lines=35> */
.L_x_10674:
[----:B------:R-:W-:Y:S05]  /*15730*/  BSYNC.RECONVERGENT B0 ;  /* 0x0000000000007941 */ /* 0x000fea0003800200 */
.L_x_10673:
[----:B------:R-:W-:-:S04]  /*15740*/  MOV R143, 0x0 ;  /* 0x00000000008f7802 */ /* 0x000fc80000000f00 */
[----:B-12345:R-:W-:Y:S05]  /*15750*/  @P1 RET.REL.NODEC R142 `(_ZN5flash24flash_fwd_splitkv_kernelI23Flash_fwd_kernel_traitsILi96ELi64ELi64ELi4ELb0ELb0EN7cutlass6half_tE19Flash_kernel_traitsILi96ELi64ELi64ELi4ES3_EELb0ELb1ELb1ELb0ELb0ELb0ELb0ELb1EEEvNS_16Flash_fwd_paramsE) ;  /* 0xfffffea88e281950 */ /* 0x03efea0003c3ffff */
        /* <DEDUP_REMOVED lines=14> */
[----:B-1----:R-:W-:Y:S05]  /*15840*/  @P0 RET.REL.NODEC R142 `(_ZN5flash24flash_fwd_splitkv_kernelI23Flash_fwd_kernel_traitsILi96ELi64ELi64ELi4ELb0ELb0EN7cutlass6half_tE19Flash_kernel_traitsILi96ELi64ELi64ELi4ES3_EELb0ELb1ELb1ELb0ELb0ELb0ELb0ELb1EEEvNS_16Flash_fwd_paramsE) ;  /* 0xfffffea48eec0950 */ /* 0x002fea0003c3ffff */
[----:B------:R-:W-:Y:S01]  /*15850*/  MOV R143, 0x0 ;  /* 0x00000000008f7802 */ /* 0x000fe20000000f00 */
[----:B------:R1:W-:Y:S03]  /*15860*/  ST.E.128 desc[UR4][R2.64+0x80], R12 ;  /* 0x0000800c02007985 */ /* 0x0003e6000c101d04 */
[----:B-1----:R-:W-:Y:S05]  /*15870*/  RET.REL.NODEC R142 `(_ZN5flash24flash_fwd_splitkv_kernelI23Flash_fwd_kernel_traitsILi96ELi64ELi64ELi4ELb0ELb0EN7cutlass6half_tE19Flash_kernel_traitsILi96ELi64ELi64ELi4ES3_EELb0ELb1ELb1ELb0ELb0ELb0ELb0ELb1EEEvNS_16Flash_fwd_paramsE) ;  /* 0xfffffea48ee07950 */ /* 0x002fea0003c3ffff */
.L_x_10668:
[----:B------:R-:W-:Y:S01]  /*15880*/  MOV R5, 0x2 ;  /* 0x0000000200057802 */ /* 0x000fe20000000f00 */
[----:B------:R-:W-:Y:S01]  /*15890*/  IMAD.MOV.U32 R0, RZ, RZ, 0x1f ;  /* 0x0000001fff007424 */ /* 0x000fe200078e00ff */
[----:B------:R-:W-:-:S07]  /*158a0*/  MOV R2, 0xffffffff ;  /* 0xffffffff00027802 */ /* 0x000fce0000000f00 */
[----:B-1---5:R-:W-:Y:S05]  /*158b0*/  WARPSYNC.COLLECTIVE R2, `(.L_x_10675) ;  /* 0x0000000002087348 */ /* 0x022fea0003c00000 */
[----:B------:R2:W3:Y:S02]  /*158c0*/  SHFL.BFLY P0, R9, R159, R5, R0 ;  /* 0x0c0000059f097389 */ /* 0x0004e40000000000 */
[----:B-123-5:R-:W-:Y:S05]  /*158d0*/  ENDCOLLECTIVE ;  /* 0x000000000000791b */ /* 0x02efea0003800000 */
.L_x_10675:
[----:B------:R-:W-:Y:S02]  /*158e0*/  IMAD.MOV.U32 R6, RZ, RZ, R9 ;  /* 0x000000ffff067224 */ /* 0x000fe400078e0009 */
[----:B------:R-:W-:Y:S02]  /*158f0*/  IMAD.MOV.U32 R5, RZ, RZ, 0x1 ;  /* 0x00000001ff057424 */ /* 0x000fe400078e00ff */
[----:B------:R-:W-:-:S05]  /*15900*/  FADD.FTZ R7, R6, R159 ;  /* 0x0000009f06077221 */ /* 0x000fca0000010000 */
[----:B------:R-:W-:-:S07]  /*15910*/  MOV R159, R7 ;  /* 0x00000007009f7202 */ /* 0x000fce0000000f00 */
[----:B------:R-:W-:Y:S05]  /*15920*/  WARPSYNC.COLLECTIVE R2, `(.L_x_10676) ;  /* 0x0000000002087348 */ /* 0x000fea0003c00000 */
[----:B------:R1:W2:Y:S02]  /*15930*/  SHFL.BFLY P0, R9, R159, R5, R0 ;  /* 0x0c0000059f097389 */ /* 0x0002a40000000000 */
[----:B-12---:R-:W-:Y:S05]  /*15940*/  ENDCOLLECTIVE ;  /* 0x000000000000791b */ /* 0x006fea0003800000 */
.L_x_10676:
[----:B------:R-:W-:Y:S01]  /*15950*/  MOV R159, R157 ;  /* 0x0000009d009f7202 */ /* 0x000fe20000000f00 */
[----:B------:R-:W-:Y:S01]  /*15960*/  IMAD.MOV.U32 R5, RZ, RZ, 0x2 ;  /* 0x00000002ff057424 */ /* 0x000fe200078e00ff */
[----:B------:R-:W-:-:S07]  /*15970*/  MOV R6, R9 ;  /* 0x0000000900067202 */ /* 0x000fce0000000f00 */
[----:B------:R-:W-:Y:S05]  /*15980*/  WARPSYNC.COLLECTIVE R2, `(.L_x_10677) ;  /* 0x0000000002087348 */ /* 0x000fea0003c00000 */
[----:B------:R1:W2:Y:S02]  /*15990*/  SHFL.BFLY P0, R9, R159, R5, R0 ;  /* 0x0c0000059f097389 */ /* 0x0002a40000000000 */
[----:B-12---:R-:W-:Y:S05]  /*159a0*/  ENDCOLLECTIVE ;  /* 0x000000000000791b */ /* 0x006fea0003800000 */
.L_x_10677:
[----:B------:R-:W-:Y:S01]  /*159b0*/  FADD.FTZ R6, R7, R6 ;  /* 0x0000000607067221 */ /* 0x000fe20000010000 */
[----:B------:R-:W-:Y:S01]  /*159c0*/  FADD.FTZ R8, R9, R157 ;  /* 0x0000009d09087221 */ /* 0x000fe20000010000 */
[----:B------:R-:W-:-:S04]  /*159d0*/  MOV R5, 0x1 ;  /* 0x0000000100057802 */ /* 0x000fc80000000f00 */
[----:B------:R-:W-:-:S07]  /*159e0*/  MOV R159, R8 ;  /* 0x00000008009f7202 */ /* 0x000fce0000000f00 */
[----:B------:R-:W-:Y:S05]  /*159f0*/  WARPSYNC.COLLECTIVE R2, `(.L_x_10678) ;  /* 0x0000000002087348 */ /* 0x000fea0003c00000 */
[----:B------:R1:W2:Y:S02]  /*15a00*/  SHFL.BFLY P0, R9, R159, R5, R0 ;  /* 0x0c0000059f097389 */ /* 0x0002a40000000000 */
[----:B-12---:R-:W-:Y:S05]  /*15a10*/  ENDCOLLECTIVE ;  /* 0x000000000000791b */ /* 0x006fea0003800000 */
.L_x_10678:
[----:B------:R-:W-:Y:S05]  /*15a20*/  BRA `(.L_x_10679) ;  /* 0xffffffec00e07947 */ /* 0x000fea000383ffff */
.L_x_10680:
        /* <DEDUP_REMOVED lines=13> */
.L_x_11732:


//--------------------- .text._ZN5flash24flash_fwd_splitkv_kernelI23Flash_fwd_kernel_traitsILi96ELi64ELi64ELi4ELb0ELb0EN7cutlass6half_tE19Flash_kernel_traitsILi96ELi64ELi64ELi4ES3_EELb0ELb1ELb1ELb0ELb0ELb1ELb0ELb1EEEvNS_16Flash_fwd_paramsE --------------------------
	.section	.text._ZN5flash24flash_fwd_splitkv_kernelI23Flash_fwd_kernel_traitsILi96ELi64ELi64ELi4ELb0ELb0EN7cutlass6half_tE19Flash_kernel_traitsILi96ELi64ELi64ELi4ES3_EELb0ELb1ELb1ELb0ELb0ELb1ELb0ELb1EEEvNS_16Flash_fwd_paramsE,"ax",@progbits
	.align	128
        .global         _ZN5flash24flash_fwd_splitkv_kernelI23Flash_fwd_kernel_traitsILi96ELi64ELi64ELi4ELb0ELb0EN7cutlass6half_tE19Flash_kernel_traitsILi96ELi64ELi64ELi4ES3_EELb0ELb1ELb1ELb0ELb0ELb1ELb0ELb1EEEvNS_16Flash_fwd_paramsE
        .type           _ZN5flash24flash_fwd_splitkv_kernelI23Flash_fwd_kernel_traitsILi96ELi64ELi64ELi4ELb0ELb0EN7cutlass6half_tE19Flash_kernel_traitsILi96ELi64ELi64ELi4ES3_EELb0ELb1ELb1ELb0ELb0ELb1ELb0ELb1EEEvNS_16Flash_fwd_paramsE,@function
        .size           _ZN5flash24flash_fwd_splitkv_kernelI23Flash_fwd_kernel_traitsILi96ELi64ELi64ELi4ELb0ELb0EN7cutlass6half_tE19Flash_kernel_traitsILi96ELi64ELi64ELi4ES3_EELb0ELb1ELb1ELb0ELb0ELb1ELb0ELb1EEEvNS_16Flash_fwd_paramsE,(.L_x_11733 - _ZN5flash24flash_fwd_splitkv_kernelI23Flash_fwd_kernel_traitsILi96ELi64ELi64ELi4ELb0ELb0EN7cutlass6half_tE19Flash_kernel_traitsILi96ELi64ELi64ELi4ES3_EELb0ELb1ELb1ELb0ELb0ELb1ELb0ELb1EEEvNS_16Flash_fwd_paramsE)
        .other          _ZN5flash24flash_fwd_splitkv_kernelI23Flash_fwd_kernel_traitsILi96ELi64ELi64ELi4ELb0ELb0EN7cutlass6half_tE19Flash_kernel_traitsILi96ELi64ELi64ELi4ES3_EELb0ELb1ELb1ELb0ELb0ELb1ELb0ELb1EEEvNS_16Flash_fwd_paramsE,@"STO_CUDA_ENTRY STV_DEFAULT"
_ZN5flash24flash_fwd_splitkv_kernelI23Flash_fwd_kernel_traitsILi96ELi64ELi64ELi4ELb0ELb0EN7cutlass6half_tE19Flash_kernel_traitsILi96ELi64ELi64ELi4ES3_EELb0ELb1ELb1ELb0ELb0ELb1ELb0ELb1EEEvNS_16Flash_fwd_paramsE:
.text._ZN5flash24flash_fwd_splitkv_kernelI23Flash_fwd_kernel_traitsILi96ELi64ELi64ELi4ELb0ELb0EN7cutlass6half_tE19Flash_kernel_traitsILi96ELi64ELi64ELi4ES3_EELb0ELb1ELb1ELb0ELb0ELb1ELb0ELb1EEEvNS_16Flash_fwd_paramsE:
[----:B------:R-:W-:Y:S01]  /*0000*/  LDC R1, c[0x0][0x37c] ;  /* 0x0000df00ff017b82 */ /* 0x000fe20000000800 */
[----:B------:R-:W1:Y:S07]  /*0010*/  S2R R145, SR_CTAID.X ;  /* 0x0000000000917919 */ /* 0x000e6e0000002500 */
[----:B------:R-:W2:Y:S01]  /*0020*/  LDC.64 R84, c[0x0][0x348] ;  /* 0x0000d200ff547b82 */ /* 0x000ea20000000a00 */
[----:B------:R-:W-:Y:S01]  /*0030*/  BSSY.RECONVERGENT B4, `(.L_x_10681) ;  /* 0x0000005000047945 */ /* 0x000fe20003800200 */
[----:B------:R-:W-:Y:S01]  /*0040*/  MOV R142, 0x80 ;  /* 0x00000080008e7802 */ /* 0x000fe20000000f00 */
[----:B------:R-:W3:Y:S01]  /*0050*/  S2R R143, SR_CTAID.Y ;  /* 0x00000000008f7919 */ /* 0x000ee20000002600 */
[----:B------:R-:W4:Y:S05]  /*0060*/  S2R R144, SR_CTAID.Z ;  /* 0x0000000000907919 */ /* 0x000f2a0000002700 */
[----:B-1234-:R-:W-:Y:S05]  /*0070*/  CALL.REL.NOINC `($_ZN5flash24flash_fwd_splitkv_kernelI23Flash_fwd_kernel_traitsILi96ELi64ELi64ELi4ELb0ELb0EN7cutlass6half_tE19Flash_kernel_traitsILi96ELi64ELi64ELi4ES3_EELb0ELb1ELb1ELb0ELb0ELb1ELb0ELb1EEEvNS_16Flash_fwd_paramsE$_ZN5flash30compute_attn_1rowblock_splitkvI23Flash_fwd_kernel_traitsILi96ELi64ELi64ELi4ELb0ELb0EN7cutlass6half_tE19Flash_kernel_traitsILi96ELi64ELi64ELi4ES3_EELb0ELb1ELb1ELb0ELb0ELb1ELb0ELb1ENS_16Flash_fwd_paramsEEEvRKT8_iiiii) ;  /* 0x0000000000087944 */ /* 0x01efea0003c00000 */
[----:B------:R-:W-:Y:S05]  /*0080*/  BSYNC.RECONVERGENT B4 ;  /* 0x0000000000047941 */ /* 0x000fea0003800200 */
.L_x_10681:
[----:B------:R-:W-:Y:S05]  /*0090*/  EXIT ;  /* 0x000000000000794d */ /* 0x000fea0003800000 */
        .type           $_ZN5flash24flash_fwd_splitkv_kernelI23Flash_fwd_kernel_traitsILi96ELi64ELi64ELi4ELb0ELb0EN7cutlass6half_tE19Flash_kernel_traitsILi96ELi64ELi64ELi4ES3_EELb0ELb1ELb1ELb0ELb0ELb1ELb0ELb1EEEvNS_16Flash_fwd_paramsE$_ZN5flash30compute_attn_1rowblock_splitkvI23Flash_fwd_kernel_traitsILi96ELi64ELi64ELi4ELb0ELb0EN7cutlass6half_tE19Flash_kernel_traitsILi96ELi64ELi64ELi4ES3_EELb0ELb1ELb1ELb0ELb0ELb1ELb0ELb1ENS_16Flash_fwd_paramsEEEvRKT8_iiiii,@function
        .size           $_ZN5flash24flash_fwd_splitkv_kernelI23Flash_fwd_kernel_traitsILi96ELi64ELi64ELi4ELb0ELb0EN7cutlass6half_tE19Flash_kernel_traitsILi96ELi64ELi64ELi4ES3_EELb0ELb1ELb1ELb0ELb0ELb1ELb0ELb1EEEvNS_16Flash_fwd_paramsE$_ZN5flash30compute_attn_1rowblock_splitkvI23Flash_fwd_kernel_traitsILi96ELi64ELi64ELi4ELb0ELb0EN7cutlass6half_tE19Flash_kernel_traitsILi96ELi64ELi64ELi4ES3_EELb0ELb1ELb1ELb0ELb0ELb1ELb0ELb1ENS_16Flash_fwd_paramsEEEvRKT8_iiiii,(.L_x_11733 - $_ZN5flash24flash_fwd_splitkv_kernelI23Flash_fwd_kernel_traitsILi96ELi64ELi64ELi4ELb0ELb0EN7cutlass6half_tE19Flash_kernel_traitsILi96ELi64ELi64ELi4ES3_EELb0ELb1ELb1ELb0ELb0ELb1ELb0ELb1EEEvNS_16Flash_fwd_paramsE$_ZN5flash30compute_attn_1rowblock_splitkvI23Flash_fwd_kernel_traitsILi96ELi64ELi64ELi4ELb0ELb0EN7cutlass6half_tE19Flash_kernel_traitsILi96ELi64ELi64ELi4ES3_EELb0ELb1ELb1ELb0ELb0ELb1ELb0ELb1ENS_16Flash_fwd_paramsEEEvRKT8_iiiii)
$_ZN5flash24flash_fwd_splitkv_kernelI23Flash_fwd_kernel_traitsILi96ELi64ELi64ELi4ELb0ELb0EN7cutlass6half_tE19Flash_kernel_traitsILi96ELi64ELi64ELi4ES3_EELb0ELb1ELb1ELb0ELb0ELb1ELb0ELb1EEEvNS_16Flash_fwd_paramsE$_ZN5flash30compute_attn_1rowblock_splitkvI23Flash_fwd_kernel_traitsILi96ELi64ELi64ELi4ELb0ELb0EN7cutlass6half_tE19Flash_kernel_traitsILi96ELi64ELi64ELi4ES3_EELb0ELb1ELb1ELb0ELb0ELb1ELb0ELb1ENS_16Flash_fwd_paramsEEEvRKT8_iiiii:
        /* <DEDUP_REMOVED lines=38> */
.L_x_10683:
[----:B------:R-:W-:Y:S05]  /*0300*/  BSYNC.RECONVERGENT B0 ;  /* 0x0000000000007941 */ /* 0x000fea0003800200 */
.L_x_10682:
[----:B------:R-:W-:Y:S04]  /*0310*/  BSSY.RECONVERGENT B0, `(.L_x_10684) ;  /* 0x0000007000007945 */ /* 0x000fe80003800200 */
[----:B------:R-:W-:Y:S05]  /*0320*/  @!P3 BRA `(.L_x_10685) ;  /* 0x000000000014b947 */ /* 0x000fea0003800000 */
[----:B------:R-:W3:Y:S02]  /*0330*/  LD.E.U8 R0, desc[UR4][R84.64+0x1b2] ;  /* 0x0001b20454007980 */ /* 0x000ee4000c101100 */
[----:B---3--:R-:W-:-:S13]  /*0340*/  ISETP.NE.AND P1, PT, R0, RZ, PT ;  /* 0x000000ff0000720c */ /* 0x008fda0003f25270 */
[----:B------:R-:W3:Y:S02]  /*0350*/  @P1 LD.E R0, desc[UR4][R6.64+0x4] ;  /* 0x0000040406001980 */ /* 0x000ee4000c101900 */
[----:B---3-5:R-:W-:-:S06]  /*0360*/  @P1 IADD3 R69, PT, PT, R0, -R15, RZ ;  /* 0x8000000f00451210 */ /* 0x028fcc0007ffe0ff */
[----:B------:R3:W5:Y:S02]  /*0370*/  @!P1 LD.E R69, desc[UR4][R6.64] ;  /* 0x0000000406459980 */ /* 0x000764000c101900 */
.L_x_10685:
[----:B------:R-:W-:Y:S05]  /*0380*/  BSYNC.RECONVERGENT B0 ;  /* 0x0000000000007941 */ /* 0x000fea0003800200 */
.L_x_10684:
        /* <DEDUP_REMOVED lines=9> */
.L_x_10687:
[----:B------:R-:W4:Y:S01]  /*0420*/  LD.E.64 R2, desc[UR4][R84.64+0x108] ;  /* 0x0001080454027980 */ /* 0x000f22000c101b00 */
[----:B------:R-:W-:Y:S01]  /*0430*/  BSSY.RECONVERGENT B0, `(.L_x_10689) ;  /* 0x0000006000007945 */ /* 0x000fe20003800200 */
[----:B------:R-:W-:Y:S01]  /*0440*/  IMAD.MOV.U32 R0, RZ, RZ, RZ ;  /* 0x000000ffff007224 */ /* 0x000fe200078e00ff */
[----:B----4-:R-:W-:-:S04]  /*0450*/  ISETP.NE.U32.AND P0, PT, R2, RZ, PT ;  /* 0x000000ff0200720c */ /* 0x010fc80003f05070 */
[----:B------:R-:W-:-:S13]  /*0460*/  ISETP.NE.AND.EX P0, PT, R3, RZ, PT, P0 ;  /* 0x000000ff0300720c */ /* 0x000fda0003f05300 */
[----:B------:R-:W-:Y:S05]  /*0470*/  @!P0 BRA `(.L_x_10690) ;  /* 0x0000000000048947 */ /* 0x000fea0003800000 */
[----:B------:R4:W5:Y:S02]  /*0480*/  LD.E R0, desc[UR4][R84.64+0xbc] ;  /* 0x0000bc0454007980 */ /* 0x000964000c101900 */
.L_x_10690:
[----:B------:R-:W-:Y:S05]  /*0490*/  BSYNC.RECONVERGENT B0 ;  /* 0x0000000000007941 */ /* 0x000fea0003800200 */
.L_x_10689:
[----:B-----5:R-:W-:Y:S02]  /*04a0*/  IADD3 R61, PT, PT, R69, R0, RZ ;  /* 0x00000000453d7210 */ /* 0x020fe40007ffe0ff */
.L_x_10688:
[----:B------:R-:W-:Y:S05]  /*04b0*/  BSYNC.RECONVERGENT B1 ;  /* 0x0000000000017941 */ /* 0x000fea0003800200 */
.L_x_10686:
[----:B------:R-:W-:Y:S01]  /*04c0*/  IMAD.SHL.U32 R97, R145, 0x40, RZ ;  /* 0x0000004091617824 */ /* 0x000fe200078e00ff */
[----:B------:R-:W-:Y:S01]  /*04d0*/  MOV R2, R142 ;  /* 0x0000008e00027202 */ /* 0x000fe20000000f00 */
[----:B------:R-:W-:-:S03]  /*04e0*/  IMAD.MOV.U32 R3, RZ, RZ, 0x0 ;  /* 0x00000000ff037424 */ /* 0x000fc600078e00ff */
[----:B------:R-:W-:-:S13]  /*04f0*/  ISETP.GT.AND P0, PT, R146, R97, PT ;  /* 0x000000619200720c */ /* 0x000fda0003f04270 */
[----:B-1234-:R-:W-:Y:S05]  /*0500*/  @!P0 RET.REL.NODEC R2 `(_ZN5flash24flash_fwd_splitkv_kernelI23Flash_fwd_kernel_traitsILi96ELi64ELi64ELi4ELb0ELb0EN7cutlass6half_tE19Flash_kernel_traitsILi96ELi64ELi64ELi4ES3_EELb0ELb1ELb1ELb0ELb0ELb1ELb0ELb1EEEvNS_16Flash_fwd_paramsE) ;  /* 0xfffffff802bc8950 */ /* 0x01efea0003c3ffff */
        /* <DEDUP_REMOVED lines=85> */
.L_x_10693:
[----:B------:R-:W-:Y:S05]  /*0a60*/  BSYNC.RECONVERGENT B0 ;  /* 0x0000000000007941 */ /* 0x000fea0003800200 */
.L_x_10692:
        /* <DEDUP_REMOVED lines=18> */
.L_x_10695:
[----:B------:R-:W-:Y:S05]  /*0b90*/  BSYNC.RECONVERGENT B0 ;  /* 0x0000000000007941 */ /* 0x000fea0003800200 */
.L_x_10694:
[----:B------:R-:W-:Y:S01]  /*0ba0*/  MOV R143, 0x0 ;  /* 0x00000000008f7802 */ /* 0x000fe20000000f00 */
[----:B------:R1:W-:Y:S03]  /*0bb0*/  @!P6 ST.E desc[UR4][R6.64], R5 ;  /* 0x000000050600e985 */ /* 0x0003e6000c101904 */
[----:B-12--5:R-:W-:Y:S05]  /*0bc0*/  @P5 RET.REL.NODEC R142 `(_ZN5flash24flash_fwd_splitkv_kernelI23Flash_fwd_kernel_traitsILi96ELi64ELi64ELi4ELb0ELb0EN7cutlass6half_tE19Flash_kernel_traitsILi96ELi64ELi64ELi4ES3_EELb0ELb1ELb1ELb0ELb0ELb1ELb0ELb1EEEvNS_16Flash_fwd_paramsE) ;  /* 0xfffffff48e0c5950 */ /* 0x026fea0003c3ffff */
[----:B------:R-:W-:Y:S02]  /*0bd0*/  MOV R3, 0x7f800000 ;  /* 0x7f80000000037802 */ /* 0x000fe40000000f00 */
[----:B------:R-:W-:-:S03]  /*0be0*/  MOV R143, 0x0 ;  /* 0x00000000008f7802 */ /* 0x000fc60000000f00 */
[----:B------:R1:W-:Y:S02]  /*0bf0*/  ST.E desc[UR4][R6.64+0x80], R3 ;  /* 0x0000800306007985 */ /* 0x0003e4000c101904 */
[----:B-1----:R-:W-:Y:S05]  /*0c00*/  RET.REL.NODEC R142 `(_ZN5flash24flash_fwd_splitkv_kernelI23Flash_fwd_kernel_traitsILi96ELi64ELi64ELi4ELb0ELb0EN7cutlass6half_tE19Flash_kernel_traitsILi96ELi64ELi64ELi4ES3_EELb0ELb1ELb1ELb0ELb0ELb1ELb0ELb1EEEvNS_16Flash_fwd_paramsE) ;  /* 0xfffffff08efc7950 */ /* 0x002fea0003c3ffff */
.L_x_10691:
        /* <DEDUP_REMOVED lines=103> */
.L_x_10697:
        /* <DEDUP_REMOVED lines=80> */
.L_x_10698:
[----:B------:R-:W-:Y:S05]  /*1780*/  BSYNC.RECONVERGENT B0 ;  /* 0x0000000000007941 */ /* 0x000fea0003800200 */
.L_x_10696:
        /* <DEDUP_REMOVED lines=194> */
.L_x_10736:
        /* <DEDUP_REMOVED lines=17> */
.L_x_10701:
[----:B------:R-:W-:Y:S05]  /*24c0*/  BSYNC.RECONVERGENT B0 ;  /* 0x0000000000007941 */ /* 0x000fea0003800200 */
.L_x_10700:
        /* <DEDUP_REMOVED lines=15> */
.L_x_10703:
[----:B------:R-:W-:Y:S05]  /*25c0*/  BSYNC.RECONVERGENT B0 ;  /* 0x0000000000007941 */ /* 0x000fea0003800200 */
.L_x_10702:
        /* <DEDUP_REMOVED lines=27> */
.L_x_10707:
[----:B------:R-:W-:Y:S05]  /*2780*/  BSYNC.RECONVERGENT B0 ;  /* 0x0000000000007941 */ /* 0x000fea0003800200 */
.L_x_10706:
        /* <DEDUP_REMOVED lines=17> */
.L_x_10705:
        /* <DEDUP_REMOVED lines=62> */
.L_x_10713:
[----:B------:R-:W-:Y:S05]  /*2c80*/  BSYNC.RECONVERGENT B0 ;  /* 0x0000000000007941 */ /* 0x000fea0003800200 */
.L_x_10712:
        /* <DEDUP_REMOVED lines=52> */
.L_x_10715:
[----:B------:R-:W-:Y:S05]  /*2fd0*/  BSYNC.RECONVERGENT B0 ;  /* 0x0000000000007941 */ /* 0x000fea0003800200 */
.L_x_10714:
        /* <DEDUP_REMOVED lines=51> */
.L_x_10711:
[----:B------:R-:W-:Y:S05]  /*3310*/  BSYNC.RECONVERGENT B1 ;  /* 0x0000000000017941 */ /* 0x000fea0003800200 */
.L_x_10710:
        /* <DEDUP_REMOVED lines=67> */
.L_x_10719:
[----:B------:R-:W-:Y:S05]  /*3750*/  BSYNC.RECONVERGENT B0 ;  /* 0x0000000000007941 */ /* 0x000fea0003800200 */
.L_x_10718:
        /* <DEDUP_REMOVED lines=52> */
.L_x_10721:
[----:B------:R-:W-:Y:S05]  /*3aa0*/  BSYNC.RECONVERGENT B0 ;  /* 0x0000000000007941 */ /* 0x000fea0003800200 */
.L_x_10720:
        /* <DEDUP_REMOVED lines=51> */
.L_x_10717:
[----:B------:R-:W-:Y:S05]  /*3de0*/  BSYNC.RECONVERGENT B1 ;  /* 0x0000000000017941 */ /* 0x000fea0003800200 */
.L_x_10716:
[----:B------:R-:W3:Y:S02]  /*3df0*/  LD.E R3, desc[UR4][R84.64+0xd0] ;  /* 0x0000d00454037980 */ /* 0x000ee4000c101900 */
[----:B---3--:R-:W-:Y:S05]  /*3e00*/  IMAD.U32 R3, R3, -0x20, RZ ;  /* 0xffffffe003037824 */ /* 0x008fea00078e00ff */
[C---:B------:R-:W-:Y:S02]  /*3e10*/  LEA R16, P1, R3.reuse, R16, 0x1 ;  /* 0x0000001003107211 */ /* 0x040fe400078208ff */
[C---:B------:R-:W-:Y:S02]  /*3e20*/  LEA R52, P0, R3.reuse, R52, 0x1 ;  /* 0x0000003403347211 */ /* 0x040fe400078008ff */
[C---:B------:R-:W-:Y:S02]  /*3e30*/  LEA.HI.X.SX32 R17, R3.reuse, R17, 0x1, P1 ;  /* 0x0000001103117211 */ /* 0x040fe400008f0eff */
[----:B------:R-:W-:Y:S01]  /*3e40*/  LEA.HI.X.SX32 R53, R3, R53, 0x1, P0 ;  /* 0x0000003503357211 */ /* 0x000fe200000f0eff */
[----:B------:R-:W-:Y:S05]  /*3e50*/  BRA `(.L_x_10708) ;  /* 0x0000002400047947 */ /* 0x000fea0003800000 */
.L_x_10709:
        /* <DEDUP_REMOVED lines=99> */
.L_x_10725:
[----:B------:R-:W-:Y:S05]  /*4490*/  BSYNC.RECONVERGENT B0 ;  /* 0x0000000000007941 */ /* 0x000fea0003800200 */
.L_x_10724:
        /* <DEDUP_REMOVED lines=93> */
.L_x_10727:
[----:B------:R-:W-:Y:S05]  /*4a70*/  BSYNC.RECONVERGENT B0 ;  /* 0x0000000000007941 */ /* 0x000fea0003800200 */
.L_x_10726:
        /* <DEDUP_REMOVED lines=92> */
.L_x_10723:
[----:B------:R-:W-:Y:S05]  /*5040*/  BSYNC.RECONVERGENT B1 ;  /* 0x0000000000017941 */ /* 0x000fea0003800200 */
.L_x_10722:
        /* <DEDUP_REMOVED lines=99> */
.L_x_10731:
[----:B------:R-:W-:Y:S05]  /*5680*/  BSYNC.RECONVERGENT B0 ;  /* 0x0000000000007941 */ /* 0x000fea0003800200 */
.L_x_10730:
        /* <DEDUP_REMOVED lines=92> */
.L_x_10733:
[----:B------:R-:W-:Y:S05]  /*5c50*/  BSYNC.RECONVERGENT B0 ;  /* 0x0000000000007941 */ /* 0x000fea0003800200 */
.L_x_10732:
        /* <DEDUP_REMOVED lines=90> */
.L_x_10729:
[----:B------:R-:W-:Y:S05]  /*6200*/  BSYNC.RECONVERGENT B1 ;  /* 0x0000000000017941 */ /* 0x000fea0003800200 */
.L_x_10728:
[----:B------:R-:W3:Y:S02]  /*6210*/  LD.E R3, desc[UR4][R84.64+0xd0] ;  /* 0x0000d00454037980 */ /* 0x000ee4000c101900 */
[----:B---3--:R-:W-:Y:S05]  /*6220*/  IMAD.U32 R3, R3, -0x20, RZ ;  /* 0xffffffe003037824 */ /* 0x008fea00078e00ff */
[C---:B------:R-:W-:Y:S02]  /*6230*/  LEA R74, P1, R3.reuse, R74, 0x1 ;  /* 0x0000004a034a7211 */ /* 0x040fe400078208ff */
[C---:B------:R-:W-:Y:S02]  /*6240*/  LEA R72, P0, R3.reuse, R72, 0x1 ;  /* 0x0000004803487211 */ /* 0x040fe400078008ff */
[C---:B------:R-:W-:Y:S02]  /*6250*/  LEA.HI.X.SX32 R75, R3.reuse, R75, 0x1, P1 ;  /* 0x0000004b034b7211 */ /* 0x040fe400008f0eff */
[----:B------:R-:W-:Y:S09]  /*6260*/  LEA.HI.X.SX32 R73, R3, R73, 0x1, P0 ;  /* 0x0000004903497211 */ /* 0x000ff200000f0eff */
.L_x_10708:
[----:B------:R-:W-:Y:S05]  /*6270*/  BSYNC.RECONVERGENT B2 ;  /* 0x0000000000027941 */ /* 0x000fea0003800200 */
.L_x_10704:
        /* <DEDUP_REMOVED lines=103> */
.L_x_10735:
[----:B------:R-:W-:Y:S05]  /*68f0*/  BSYNC.RECONVERGENT B0 ;  /* 0x0000000000007941 */ /* 0x000fea0003800200 */
.L_x_10734:
[----:B------:R-:W-:Y:S05]  /*6900*/  @P2 BRA `(.L_x_10736) ;  /* 0xffffffb800a82947 */ /* 0x000fea000383ffff */
.L_x_10699:
        /* <DEDUP_REMOVED lines=29> */
.L_x_10741:
[----:B------:R3:W-:Y:S02]  /*6ae0*/  STS.128 [R91+0x2000], RZ ;  /* 0x002000ff5b007388 */ /* 0x0007e40000000c00 */
.L_x_10740:
[----:B------:R-:W-:Y:S05]  /*6af0*/  BSYNC.RECONVERGENT B0 ;  /* 0x0000000000007941 */ /* 0x000fea0003800200 */
.L_x_10739:
        /* <DEDUP_REMOVED lines=24> */
.L_x_10743:
[----:B------:R1:W-:Y:S01]  /*6c80*/  STS.128 [R91+0x2800], RZ ;  /* 0x002800ff5b007388 */ /* 0x0003e20000000c00 */
[----:B------:R-:W-:Y:S05]  /*6c90*/  BRA `(.L_x_10742) ;  /* 0x00000038003c7947 */ /* 0x000fea0003800000 */
.L_x_10738:
        /* <DEDUP_REMOVED lines=84> */
.L_x_10750:
[----:B------:R-:W-:Y:S05]  /*71e0*/  BSYNC.RECONVERGENT B0 ;  /* 0x0000000000007941 */ /* 0x000fea0003800200 */
.L_x_10749:
[----:B-----5:R-:W-:Y:S01]  /*71f0*/  IMAD.MOV.U32 R6, RZ, RZ, R18 ;  /* 0x000000ffff067224 */ /* 0x020fe200078e0012 */
[----:B------:R-:W-:Y:S01]  /*7200*/  MOV R4, R16 ;  /* 0x0000001000047202 */ /* 0x000fe20000000f00 */
[----:B------:R-:W-:Y:S01]  /*7210*/  IMAD.MOV.U32 R7, RZ, RZ, R19 ;  /* 0x000000ffff077224 */ /* 0x000fe200078e0013 */
[----:B------:R-:W-:Y:S02]  /*7220*/  MOV R5, R17 ;  /* 0x0000001100057202 */ /* 0x000fe40000000f00 */
.L_x_10748:
[----:B------:R-:W-:Y:S05]  /*7230*/  BSYNC.RECONVERGENT B1 ;  /* 0x0000000000017941 */ /* 0x000fea0003800200 */
.L_x_10747:
        /* <DEDUP_REMOVED lines=49> */
.L_x_10754:
[----:B------:R-:W-:Y:S05]  /*7550*/  BSYNC.RECONVERGENT B0 ;  /* 0x0000000000007941 */ /* 0x000fea0003800200 */
.L_x_10753:
[----:B-----5:R1:W-:Y:S02]  /*7560*/  STS.128 [R91+0x1000], R16 ;  /* 0x001000105b007388 */ /* 0x0203e40000000c00 */
.L_x_10752:
[----:B------:R-:W-:Y:S05]  /*7570*/  BSYNC.RECONVERGENT B1 ;  /* 0x0000000000017941 */ /* 0x000fea0003800200 */
.L_x_10751:
        /* <DEDUP_REMOVED lines=47> */
.L_x_10756:
[----:B------:R-:W-:Y:S05]  /*7870*/  BSYNC.RECONVERGENT B0 ;  /* 0x0000000000007941 */ /* 0x000fea0003800200 */
.L_x_10755:
[----:B-----5:R1:W-:Y:S02]  /*7880*/  STS.128 [R91+0x2000], R16 ;  /* 0x002000105b007388 */ /* 0x0203e40000000c00 */
.L_x_10746:
[----:B------:R-:W-:Y:S05]  /*7890*/  BSYNC.RECONVERGENT B2 ;  /* 0x0000000000027941 */ /* 0x000fea0003800200 */
.L_x_10745:
        /* <DEDUP_REMOVED lines=61> */
.L_x_10760:
[----:B------:R-:W-:Y:S05]  /*7c70*/  BSYNC.RECONVERGENT B0 ;  /* 0x0000000000007941 */ /* 0x000fea0003800200 */
.L_x_10759:
[----:B-----5:R1:W-:Y:S02]  /*7c80*/  STS.128 [R91+0x800], R16 ;  /* 0x000800105b007388 */ /* 0x0203e40000000c00 */
.L_x_10758:
[----:B------:R-:W-:Y:S05]  /*7c90*/  BSYNC.RECONVERGENT B1 ;  /* 0x0000000000017941 */ /* 0x000fea0003800200 */
.L_x_10757:
        /* <DEDUP_REMOVED lines=56> */
.L_x_10764:
[----:B------:R-:W-:Y:S05]  /*8020*/  BSYNC.RECONVERGENT B0 ;  /* 0x0000000000007941 */ /* 0x000fea0003800200 */
.L_x_10763:
[----:B-----5:R1:W-:Y:S02]  /*8030*/  STS.128 [R91+0x1800], R16 ;  /* 0x001800105b007388 */ /* 0x0203e40000000c00 */
.L_x_10762:
[----:B------:R-:W-:Y:S05]  /*8040*/  BSYNC.RECONVERGENT B1 ;  /* 0x0000000000017941 */ /* 0x000fea0003800200 */
.L_x_10761:
        /* <DEDUP_REMOVED lines=53> */
.L_x_10766:
[----:B------:R-:W-:Y:S05]  /*83a0*/  BSYNC.RECONVERGENT B0 ;  /* 0x0000000000007941 */ /* 0x000fea0003800200 */
.L_x_10765:
[----:B-----5:R1:W-:Y:S01]  /*83b0*/  STS.128 [R91+0x2800], R16 ;  /* 0x002800105b007388 */ /* 0x0203e20000000c00 */
[----:B------:R-:W-:Y:S05]  /*83c0*/  BRA `(.L_x_10742) ;  /* 0x0000002000707947 */ /* 0x000fea0003800000 */
.L_x_10744:
        /* <DEDUP_REMOVED lines=93> */
.L_x_10772:
[----:B------:R-:W-:Y:S05]  /*89a0*/  BSYNC.RECONVERGENT B0 ;  /* 0x0000000000007941 */ /* 0x000fea0003800200 */
.L_x_10771:
[----:B-----5:R-:W-:Y:S01]  /*89b0*/  IMAD.MOV.U32 R6, RZ, RZ, R34 ;  /* 0x000000ffff067224 */ /* 0x020fe200078e0022 */
[----:B------:R-:W-:Y:S01]  /*89c0*/  MOV R4, R32 ;  /* 0x0000002000047202 */ /* 0x000fe20000000f00 */
[----:B------:R-:W-:Y:S01]  /*89d0*/  IMAD.MOV.U32 R7, RZ, RZ, R35 ;  /* 0x000000ffff077224 */ /* 0x000fe200078e0023 */
[----:B------:R-:W-:Y:S02]  /*89e0*/  MOV R5, R33 ;  /* 0x0000002100057202 */ /* 0x000fe40000000f00 */
.L_x_10770:
[----:B------:R-:W-:Y:S05]  /*89f0*/  BSYNC.RECONVERGENT B1 ;  /* 0x0000000000017941 */ /* 0x000fea0003800200 */
.L_x_10769:
        /* <DEDUP_REMOVED lines=85> */
.L_x_10776:
[----:B------:R-:W-:Y:S05]  /*8f50*/  BSYNC.RECONVERGENT B0 ;  /* 0x0000000000007941 */ /* 0x000fea0003800200 */
.L_x_10775:
[----:B-----5:R1:W-:Y:S02]  /*8f60*/  STS.128 [R91+0x1000], R32 ;  /* 0x001000205b007388 */ /* 0x0203e40000000c00 */
.L_x_10774:
[----:B------:R-:W-:Y:S05]  /*8f70*/  BSYNC.RECONVERGENT B1 ;  /* 0x0000000000017941 */ /* 0x000fea0003800200 */
.L_x_10773:
        /* <DEDUP_REMOVED lines=83> */
.L_x_10778:
[----:B------:R-:W-:Y:S05]  /*94b0*/  BSYNC.RECONVERGENT B0 ;  /* 0x0000000000007941 */ /* 0x000fea0003800200 */
.L_x_10777:
[----:B-----5:R1:W-:Y:S02]  /*94c0*/  STS.128 [R91+0x2000], R32 ;  /* 0x002000205b007388 */ /* 0x0203e40000000c00 */
.L_x_10768:
[----:B------:R-:W-:Y:S05]  /*94d0*/  BSYNC.RECONVERGENT B2 ;  /* 0x0000000000027941 */ /* 0x000fea0003800200 */
.L_x_10767:
        /* <DEDUP_REMOVED lines=90> */
.L_x_10782:
[----:B------:R-:W-:Y:S05]  /*9a80*/  BSYNC.RECONVERGENT B0 ;  /* 0x0000000000007941 */ /* 0x000fea0003800200 */
.L_x_10781:
[----:B-----5:R1:W-:Y:S02]  /*9a90*/  STS.128 [R91+0x800], R32 ;  /* 0x000800205b007388 */ /* 0x0203e40000000c00 */
.L_x_10780:
[----:B------:R-:W-:Y:S05]  /*9aa0*/  BSYNC.RECONVERGENT B1 ;  /* 0x0000000000017941 */ /* 0x000fea0003800200 */
.L_x_10779:
        /* <DEDUP_REMOVED lines=85> */
.L_x_10786:
[----:B------:R-:W-:Y:S05]  /*a000*/  BSYNC.RECONVERGENT B0 ;  /* 0x0000000000007941 */ /* 0x000fea0003800200 */
.L_x_10785:
[----:B-----5:R1:W-:Y:S02]  /*a010*/  STS.128 [R91+0x1800], R32 ;  /* 0x001800205b007388 */ /* 0x0203e40000000c00 */
.L_x_10784:
[----:B------:R-:W-:Y:S05]  /*a020*/  BSYNC.RECONVERGENT B1 ;  /* 0x0000000000017941 */ /* 0x000fea0003800200 */
.L_x_10783:
        /* <DEDUP_REMOVED lines=84> */
.L_x_10788:
[----:B------:R-:W-:Y:S05]  /*a570*/  BSYNC.RECONVERGENT B0 ;  /* 0x0000000000007941 */ /* 0x000fea0003800200 */
.L_x_10787:
[----:B-----5:R1:W-:Y:S02]  /*a580*/  STS.128 [R91+0x2800], R32 ;  /* 0x002800205b007388 */ /* 0x0203e40000000c00 */
.L_x_10742:
[----:B------:R-:W-:Y:S05]  /*a590*/  BSYNC.RECONVERGENT B3 ;  /* 0x0000000000037941 */ /* 0x000fea0003800200 */
.L_x_10737:
[----:B-1--4-:R-:W-:Y:S01]  /*a5a0*/  IADD3 R3, PT, PT, R61, -R60, RZ ;  /* 0x8000003c3d037210 */ /* 0x012fe20007ffe0ff */
        /* <DEDUP_REMOVED lines=24> */
.L_x_10791:
[----:B------:R3:W-:Y:S02]  /*a730*/  STS.128 [R91+0x5000], RZ ;  /* 0x005000ff5b007388 */ /* 0x0007e40000000c00 */
.L_x_10790:
[----:B------:R-:W-:Y:S05]  /*a740*/  BSYNC.RECONVERGENT B0 ;  /* 0x0000000000007941 */ /* 0x000fea0003800200 */
.L_x_10789:
[----:B------:R-:W-:Y:S01]  /*a750*/  ISETP.GE.AND P0, PT, R30, R3, PT ;  /* 0x000000031e00720c */ /* 0x000fe20003f06270 */
[----:B------:R-:W-:-:S12]  /*a760*/  BSSY.RECONVERGENT B0, `(.L_x_10792) ;  /* 0x0000016000007945 */ /* 0x000fd80003800200 */
[----:B------:R-:W-:Y:S05]  /*a770*/  @P0 BRA `(.L_x_10793) ;  /* 0x0000000000500947 */ /* 0x000fea0003800000 */
[-C--:B-----5:R-:W-:Y:S02]  /*a780*/  ISETP.GE.AND P2, PT, R12, R147.reuse, PT ;  /* 0x000000930c00720c */ /* 0x0a0fe40003f46270 */
        /* <DEDUP_REMOVED lines=19> */
.L_x_10793:
[----:B------:R-:W-:Y:S05]  /*a8c0*/  BSYNC.RECONVERGENT B0 ;  /* 0x0000000000007941 */ /* 0x000fea0003800200 */
.L_x_10792:
[----:B-----5:R-:W2:Y:S04]  /*a8d0*/  LD.E.64 R14, desc[UR4][R84.64+0x1c0] ;  /* 0x0001c004540e7980 */ /* 0x020ea8000c101b00 */
[----:B---3--:R-:W3:Y:S01]  /*a8e0*/  LD.E.64 R6, desc[UR4][R84.64+0x1b8] ;  /* 0x0001b80454067980 */ /* 0x008ee2000c101b00 */
[----:B-1----:R-:W-:Y:S02]  /*a8f0*/  MOV R4, R144 ;  /* 0x0000009000047202 */ /* 0x002fe40000000f00 */
[----:B------:R-:W-:Y:S01]  /*a900*/  MOV R5, RZ ;  /* 0x000000ff00057202 */ /* 0x000fe20000000f00 */
[----:B------:R-:W4:Y:S04]  /*a910*/  LD.E R2, desc[UR4][R84.64+0xd8] ;  /* 0x0000d80454027980 */ /* 0x000f28000c101900 */
        /* <DEDUP_REMOVED lines=36> */
.L_x_10796:
[----:B------:R3:W-:Y:S01]  /*ab60*/  STS.128 [R91+0x8000], RZ ;  /* 0x008000ff5b007388 */ /* 0x0007e20000000c00 */
[----:B------:R-:W-:Y:S05]  /*ab70*/  BRA `(.L_x_10797) ;  /* 0x00000000000c7947 */ /* 0x000fea0003800000 */
.L_x_10795:
[----:B------:R1:W-:Y:S04]  /*ab80*/  STS.128 [R91+0x6000], RZ ;  /* 0x006000ff5b007388 */ /* 0x0003e80000000c00 */
[----:B------:R1:W-:Y:S04]  /*ab90*/  STS.128 [R91+0x7000], RZ ;  /* 0x007000ff5b007388 */ /* 0x0003e80000000c00 */
[----:B------:R1:W-:Y:S02]  /*aba0*/  STS.128 [R91+0x8000], RZ ;  /* 0x008000ff5b007388 */ /* 0x0003e40000000c00 */
.L_x_10797:
[----:B------:R-:W-:Y:S05]  /*abb0*/  BSYNC.RECONVERGENT B0 ;  /* 0x0000000000007941 */ /* 0x000fea0003800200 */
.L_x_10794:
        /* <DEDUP_REMOVED lines=27> */
.L_x_10800:
[----:B------:R1:W-:Y:S02]  /*ad70*/  STS.128 [R91+0x8800], RZ ;  /* 0x008800ff5b007388 */ /* 0x0003e40000000c00 */
.L_x_10799:
[----:B------:R-:W-:Y:S05]  /*ad80*/  BSYNC.RECONVERGENT B0 ;  /* 0x0000000000007941 */ /* 0x000fea0003800200 */
.L_x_10798:
[----:B-1----:R-:W2:Y:S01]  /*ad90*/  LD.E R3, desc[UR4][R84.64+0x18c] ;  /* 0x00018c0454037980 */ /* 0x002ea2000c101900 */
[C---:B------:R-:W-:Y:S01]  /*ada0*/  IMAD.SHL.U32 R14, R62.reuse, 0x20, RZ ;  /* 0x000000203e0e7824 */ /* 0x040fe200078e00ff */
[----:B------:R-:W-:Y:S01]  /*adb0*/  SHF.R.U32.HI R128, RZ, 0x1, R62 ;  /* 0x00000001ff807819 */ /* 0x000fe2000001163e */
[----:B------:R-:W-:Y:S01]  /*adc0*/  IMAD.SHL.U32 R5, R62, 0x10, RZ ;  /* 0x000000103e057824 */ /* 0x000fe200078e00ff */
[----:B-----5:R-:W-:Y:S01]  /*add0*/  IADD3 R53, PT, PT, R53, R61, -R146 ;  /* 0x0000003d35357210 */ /* 0x020fe20007ffe892 */
        /* <DEDUP_REMOVED lines=39> */
[----:B------:R-:W-:Y:S04]  /*b050*/  LDSM.16.M88.4 R104, [R0+0x1000] ;  /* 0x001000000068783b */ /* 0x000fe80000000200 */
[----:B------:R-:W-:Y:S01]  /*b060*/  LDSM.16.M88.4 R100, [R52+0x4c00] ;  /* 0x004c00003464783b */ /* 0x000fe20000000200 */
[C---:B---3--:R-:W-:Y:S08]  /*b070*/  HMMA.16816.F32 R40, R80.reuse, R36, RZ ;  /* 0x000000245028723c */ /* 0x048ff000000018ff */
[C---:B----4-:R-:W-:Y:S08]  /*b080*/  HMMA.16816.F32 R32, R80.reuse, R28, RZ ;  /* 0x0000001c5020723c */ /* 0x050ff000000018ff */
[C---:B------:R-:W-:Y:S08]  /*b090*/  HMMA.16816.F32 R36, R80.reuse, R38, RZ ;  /* 0x000000265024723c */ /* 0x040ff000000018ff */
[C---:B------:R-:W-:Y:S08]  /*b0a0*/  HMMA.16816.F32 R28, R80.reuse, R30, RZ ;  /* 0x0000001e501c723c */ /* 0x040ff000000018ff */
[C---:B------:R-:W-:Y:S08]  /*b0b0*/  HMMA.16816.F32 R92, R80.reuse, R64, RZ ;  /* 0x00000040505c723c */ /* 0x040ff000000018ff */
[----:B------:R-:W-:Y:S01]  /*b0c0*/  HMMA.16816.F32 R80, R80, R66, RZ ;  /* 0x000000425050723c */ /* 0x000fe200000018ff */
        /* <DEDUP_REMOVED lines=22> */
[----:B------:R-:W3:Y:S07]  /*b230*/  LDSM.16.M88.4 R64, [R124+0x5800] ;  /* 0x005800007c40783b */ /* 0x000eee0000000200 */
[C---:B----4-:R-:W-:Y:S08]  /*b240*/  HMMA.16816.F32 R40, R104.reuse, R4, R40 ;  /* 0x000000046828723c */ /* 0x050ff00000001828 */
[C---:B------:R-:W-:Y:S01]  /*b250*/  HMMA.16816.F32 R36, R104.reuse, R6, R36 ;  /* 0x000000066824723c */ /* 0x040fe20000001824 */
[----:B------:R4:W-:Y:S07]  /*b260*/  LDSM.16.M88.4 R4, [R0+0x2000] ;  /* 0x002000000004783b */ /* 0x0009ee0000000200 */
[C---:B-1----:R-:W-:Y:S08]  /*b270*/  HMMA.16816.F32 R32, R104.reuse, R16, R32 ;  /* 0x000000106820723c */ /* 0x042ff00000001820 */
[----:B------:R-:W-:Y:S01]  /*b280*/  HMMA.16816.F32 R28, R104, R18, R28 ;  /* 0x00000012681c723c */ /* 0x000fe2000000181c */
[----:B------:R-:W1:Y:S07]  /*b290*/  LDSM.16.M88.4 R16, [R52+0x5800] ;  /* 0x005800003410783b */ /* 0x000e6e0000000200 */
[----:B------:R-:W-:Y:S05]  /*b2a0*/  HMMA.16816.F32 R92, R24, R56, R92 ;  /* 0x00000038185c723c */ /* 0x000fea000000185c */
[----:B----4-:R-:W-:-:S04]  /*b2b0*/  LOP3.LUT R0, R128, 0x1f0, RZ, 0xc0, !PT ;  /* 0x000001f080007812 */ /* 0x010fc800078ec0ff */
[----:B------:R-:W-:Y:S01]  /*b2c0*/  LOP3.LUT R98, R0, 0x7, R98, 0xf8, !PT ;  /* 0x0000000700627812 */ /* 0x000fe200078ef862 */
[----:B---3--:R-:W-:Y:S08]  /*b2d0*/  HMMA.16816.F32 R32, R76, R64, R32 ;  /* 0x000000404c20723c */ /* 0x008ff00000001820 */
[----:B------:R-:W-:Y:S01]  /*b2e0*/  HMMA.16816.F32 R80, R24, R58, R80 ;  /* 0x0000003a1850723c */ /* 0x000fe20000001850 */
[----:B------:R-:W3:Y:S04]  /*b2f0*/  LDSM.16.M88.4 R24, [R52+0x5000] ;  /* 0x005000003418783b */ /* 0x000ee80000000200 */
[----:B------:R-:W4:Y:S03]  /*b300*/  LDSM.16.M88.4 R56, [R124+0x5c00] ;  /* 0x005c00007c38783b */ /* 0x000f260000000200 */
[----:B------:R-:W-:Y:S08]  /*b310*/  HMMA.16816.F32 R44, R104, R22, R44 ;  /* 0x00000016682c723c */ /* 0x000ff0000000182c */
[----:B------:R-:W-:Y:S05]  /*b320*/  HMMA.16816.F32 R28, R76, R66, R28 ;  /* 0x000000424c1c723c */ /* 0x000fea000000181c */
[----:B------:R-:W-:-:S03]  /*b330*/  IMAD.IADD R67, R89, 0x1, R98 ;  /* 0x0000000159437824 */ /* 0x000fc600078e0262 */
[----:B------:R-:W-:Y:S01]  /*b340*/  HMMA.16816.F32 R48, R104, R20, R48 ;  /* 0x000000146830723c */ /* 0x000fe20000001830 */
[----:B------:R-:W4:Y:S07]  /*b350*/  LDSM.16.M88.4 R20, [R52+0x5400] ;  /* 0x005400003414783b */ /* 0x000f2e0000000200 */
[----:B-1----:R-:W-:Y:S05]  /*b360*/  HMMA.16816.F32 R32, R4, R16, R32 ;  /* 0x000000100420723c */ /* 0x002fea0000001820 */
[----:B------:R-:W-:-:S03]  /*b370*/  IADD3 R17, PT, PT, R61, -R146, -R54 ;  /* 0x800000923d117210 */ /* 0x000fc60007ffe836 */
[----:B------:R-:W-:Y:S05]  /*b380*/  HMMA.16816.F32 R40, R76, R68, R40 ;  /* 0x000000444c28723c */ /* 0x000fea0000001828 */
[----:B------:R-:W-:-:S04]  /*b390*/  IMAD R68, R145, 0x40, R98 ;  /* 0x0000004091447824 */ /* 0x000fc800078e0262 */
[C---:B------:R-:W-:Y:S02]  /*b3a0*/  IMAD.IADD R156, R68.reuse, 0x1, R17 ;  /* 0x00000001449c7824 */ /* 0x040fe400078e0211 */
[----:B------:R-:W-:Y:S01]  /*b3b0*/  IMAD.IADD R68, R68, 0x1, R53 ;  /* 0x0000000144447824 */ /* 0x000fe200078e0235 */
[----:B------:R-:W-:Y:S03]  /*b3c0*/  HMMA.16816.F32 R44, R76, R74, R44 ;  /* 0x0000004a4c2c723c */ /* 0x000fe6000000182c */
[-C--:B--2---:R-:W-:Y:S01]  /*b3d0*/  FMUL.FTZ R34, R34, R3.reuse ;  /* 0x0000000322227220 */ /* 0x084fe20000410000 */
[C-C-:B------:R-:W-:Y:S01]  /*b3e0*/  VIADDMNMX R155, R68.reuse, 0x1, R61.reuse, PT ;  /* 0x00000001449b7846 */ /* 0x140fe2000380013d */
[----:B------:R-:W-:Y:S01]  /*b3f0*/  FMUL.FTZ R35, R35, R3 ;  /* 0x0000000323237220 */ /* 0x000fe20000410000 */
[----:B------:R-:W-:Y:S02]  /*b400*/  VIADDMNMX R149, R68, 0x9, R61, PT ;  /* 0x0000000944957846 */ /* 0x000fe4000380013d */
[----:B------:R-:W-:Y:S01]  /*b410*/  HMMA.16816.F32 R28, R4, R18, R28 ;  /* 0x00000012041c723c */ /* 0x000fe2000000181c */
[----:B------:R-:W1:Y:S01]  /*b420*/  LDSM.16.M88.4 R16, [R52+0x5c00] ;  /* 0x005c00003410783b */ /* 0x000e620000000200 */
[----:B------:R-:W-:Y:S01]  /*b430*/  MUFU.TANH R34, R34 ;  /* 0x0000002200227308 */ /* 0x000fe20000002400 */
[----:B------:R-:W-:-:S05]  /*b440*/  DEPBAR.LE SB0, 0x0 ;  /* 0x000080000000791a */ /* 0x000fca0000000000 */
[----:B------:R-:W-:Y:S08]  /*b450*/  HMMA.16816.F32 R92, R104, R100, R92 ;  /* 0x00000064685c723c */ /* 0x000ff0000000185c */
[C---:B------:R-:W-:Y:S05]  /*b460*/  HMMA.16816.F32 R36, R76.reuse, R70, R36 ;  /* 0x000000464c24723c */ /* 0x040fea0000001824 */
[-C--:B------:R-:W-:Y:S01]  /*b470*/  FMUL.FTZ R28, R28, R3.reuse ;  /* 0x000000031c1c7220 */ /* 0x080fe20000410000 */
[-C--:B------:R-:W-:Y:S01]  /*b480*/  FMUL.FTZ R29, R29, R3.reuse ;  /* 0x000000031d1d7220 */ /* 0x080fe20000410000 */
[-C--:B------:R-:W-:Y:S01]  /*b490*/  FMUL.FTZ R30, R30, R3.reuse ;  /* 0x000000031e1e7220 */ /* 0x080fe20000410000 */
[-C--:B------:R-:W-:Y:S01]  /*b4a0*/  FMUL.FTZ R31, R31, R3.reuse ;  /* 0x000000031f1f7220 */ /* 0x080fe20000410000 */
[----:B------:R-:W-:Y:S02]  /*b4b0*/  HMMA.16816.F32 R48, R76, R72, R48 ;  /* 0x000000484c30723c */ /* 0x000fe40000001830 */
[----:B------:R-:W-:Y:S06]  /*b4c0*/  MUFU.TANH R28, R28 ;  /* 0x0000001c001c7308 */ /* 0x000fec0000002400 */
[----:B------:R-:W-:Y:S02]  /*b4d0*/  HMMA.16816.F32 R80, R104, R102, R80 ;  /* 0x000000666850723c */ /* 0x000fe40000001850 */
[----:B------:R-:W-:Y:S06]  /*b4e0*/  MUFU.TANH R30, R30 ;  /* 0x0000001e001e7308 */ /* 0x000fec0000002400 */
[----:B---3--:R-:W-:Y:S08]  /*b4f0*/  HMMA.16816.F32 R44, R4, R26, R44 ;  /* 0x0000001a042c723c */ /* 0x008ff0000000182c */
[----:B----4-:R-:W-:Y:S08]  /*b500*/  HMMA.16816.F32 R92, R76, R56, R92 ;  /* 0x000000384c5c723c */ /* 0x010ff0000000185c */
[----:B------:R-:W-:Y:S05]  /*b510*/  HMMA.16816.F32 R36, R4, R22, R36 ;  /* 0x000000160424723c */ /* 0x000fea0000001824 */
[-C--:B------:R-:W-:Y:S01]  /*b520*/  FMUL.FTZ R45, R45, R3.reuse ;  /* 0x000000032d2d7220 */ /* 0x080fe20000410000 */
[----:B------:R-:W-:-:S03]  /*b530*/  FMUL.FTZ R46, R46, R3 ;  /* 0x000000032e2e7220 */ /* 0x000fc60000410000 */
[----:B------:R-:W2:Y:S01]  /*b540*/  MUFU.TANH R70, R45 ;  /* 0x0000002d00467308 */ /* 0x000ea20000002400 */
[----:B------:R-:W-:Y:S07]  /*b550*/  HMMA.16816.F32 R48, R4, R24, R48 ;  /* 0x000000180430723c */ /* 0x000fee0000001830 */
[----:B------:R-:W-:Y:S01]  /*b560*/  MUFU.TANH R46, R46 ;  /* 0x0000002e002e7308 */ /* 0x000fe20000002400 */
[----:B------:R-:W-:Y:S05]  /*b570*/  HMMA.16816.F32 R80, R76, R58, R80 ;  /* 0x0000003a4c50723c */ /* 0x000fea0000001850 */
[----:B------:R-:W-:-:S02]  /*b580*/  VIADD R77, R67, 0x8 ;  /* 0x00000008434d7836 */ /* 0x000fc40000000000 */
[-C--:B------:R-:W-:Y:S01]  /*b590*/  FMUL.FTZ R36, R36, R3.reuse ;  /* 0x0000000324247220 */ /* 0x080fe20000410000 */
[-C--:B------:R-:W-:Y:S01]  /*b5a0*/  FMUL.FTZ R38, R38, R3.reuse ;  /* 0x0000000326267220 */ /* 0x080fe20000410000 */
[----:B------:R-:W-:Y:S01]  /*b5b0*/  FMUL.FTZ R39, R39, R3 ;  /* 0x0000000327277220 */ /* 0x000fe20000410000 */
[C---:B------:R-:W-:Y:S05]  /*b5c0*/  HMMA.16816.F32 R40, R4.reuse, R20, R40 ;  /* 0x000000140428723c */ /* 0x040fea0000001828 */
[----:B------:R-:W-:Y:S01]  /*b5d0*/  LOP3.LUT R20, R60, R125, RZ, 0xfc, !PT ;  /* 0x0000007d3c147212 */ /* 0x000fe200078efcff */
[----:B------:R-:W-:Y:S01]  /*b5e0*/  MUFU.TANH R36, R36 ;  /* 0x0000002400247308 */ /* 0x000fe20000002400 */
[-C--:B------:R-:W-:Y:S01]  /*b5f0*/  FMUL.FTZ R54, R49, R3.reuse ;  /* 0x0000000331367220 */ /* 0x080fe20000410000 */
[-C--:B------:R-:W-:Y:S01]  /*b600*/  FMUL.FTZ R64, R50, R3.reuse ;  /* 0x0000000332407220 */ /* 0x080fe20000410000 */
[-C--:B------:R-:W-:Y:S01]  /*b610*/  FMUL.FTZ R48, R48, R3.reuse ;  /* 0x0000000330307220 */ /* 0x080fe20000410000 */
[----:B------:R-:W-:Y:S01]  /*b620*/  IMAD.IADD R24, R20, 0x1, R146 ;  /* 0x0000000114187824 */ /* 0x000fe200078e0292 */
[----:B------:R-:W-:Y:S01]  /*b630*/  ISETP.GT.AND P3, PT, R156, R20, PT ;  /* 0x000000149c00720c */ /* 0x000fe20003f64270 */
[C---:B-1----:R-:W-:Y:S03]  /*b640*/  HMMA.16816.F32 R92, R4.reuse, R16, R92 ;  /* 0x00000010045c723c */ /* 0x042fe6000000185c */
[----:B------:R-:W-:Y:S01]  /*b650*/  FMUL.FTZ R16, R37, R3 ;  /* 0x0000000325107220 */ /* 0x000fe20000410000 */
[----:B------:R-:W-:Y:S01]  /*b660*/  MUFU.TANH R54, R54 ;  /* 0x0000003600367308 */ /* 0x000fe20000002400 */
[--C-:B------:R-:W-:Y:S01]  /*b670*/  IADD3 R49, PT, PT, R67, -0x9, -R24.reuse ;  /* 0xfffffff743317810 */ /* 0x100fe20007ffe818 */
[--C-:B------:R-:W-:Y:S01]  /*b680*/  IMAD.IADD R52, R77, 0x1, -R24.reuse ;  /* 0x000000014d347824 */ /* 0x100fe200078e0a18 */
[C-C-:B------:R-:W-:Y:S01]  /*b690*/  IADD3 R23, PT, PT, R67.reuse, -0x11, -R24.reuse ;  /* 0xffffffef43177810 */ /* 0x140fe20007ffe818 */
[----:B------:R-:W-:Y:S01]  /*b6a0*/  VIADD R96, R20, 0x1 ;  /* 0x0000000114607836 */ /* 0x000fe20000000000 */
[--C-:B------:R-:W-:Y:S01]  /*b6b0*/  IADD3 R62, PT, PT, R67, -0x19, -R24.reuse ;  /* 0xffffffe7433e7810 */ /* 0x100fe20007ffe818 */
[----:B------:R-:W-:Y:S03]  /*b6c0*/  HMMA.16816.F32 R80, R4, R18, R80 ;  /* 0x000000120450723c */ /* 0x000fe60000001850 */
[----:B------:R-:W-:Y:S01]  /*b6d0*/  IABS R7, R49 ;  /* 0x0000003100077213 */ /* 0x000fe20000000000 */
[----:B------:R-:W1:Y:S01]  /*b6e0*/  MUFU.TANH R16, R16 ;  /* 0x0000001000107308 */ /* 0x000e620000002400 */
[----:B------:R-:W-:Y:S01]  /*b6f0*/  IABS R23, R23 ;  /* 0x0000001700177213 */ /* 0x000fe20000000000 */
[----:B------:R-:W-:Y:S01]  /*b700*/  FMUL.FTZ R18, R32, R3 ;  /* 0x0000000320127220 */ /* 0x000fe20000410000 */
[----:B------:R-:W-:Y:S01]  /*b710*/  I2FP.F32.S32 R7, R7 ;  /* 0x0000000700077245 */ /* 0x000fe20000201400 */
[-C--:B------:R-:W-:Y:S01]  /*b720*/  FMUL.FTZ R6, R33, R3.reuse ;  /* 0x0000000321067220 */ /* 0x080fe20000410000 */
[----:B------:R-:W-:Y:S01]  /*b730*/  IABS R62, R62 ;  /* 0x0000003e003e7213 */ /* 0x000fe20000000000 */
[----:B------:R-:W-:Y:S01]  /*b740*/  FMUL.FTZ R78, R40, R3 ;  /* 0x00000003284e7220 */ /* 0x000fe20000410000 */
[----:B------:R-:W-:Y:S01]  /*b750*/  IADD3 R57, PT, PT, R67, -0x28, -R24 ;  /* 0xffffffd843397810 */ /* 0x000fe20007ffe818 */
[----:B--2---:R-:W-:Y:S01]  /*b760*/  FFMA.FTZ R70, -R157, R7, R70 ;  /* 0x000000079d467223 */ /* 0x004fe20000010146 */
[----:B------:R-:W-:Y:S01]  /*b770*/  I2FP.F32.S32 R7, R23 ;  /* 0x0000001700077245 */ /* 0x000fe20000201400 */
[----:B------:R-:W-:Y:S01]  /*b780*/  MUFU.TANH R18, R18 ;  /* 0x0000001200127308 */ /* 0x000fe20000002400 */
[----:B------:R-:W-:Y:S01]  /*b790*/  I2FP.F32.S32 R23, R62 ;  /* 0x0000003e00177245 */ /* 0x000fe20000201400 */
[-C--:B------:R-:W-:Y:S01]  /*b7a0*/  FMUL.FTZ R92, R92, R3.reuse ;  /* 0x000000035c5c7220 */ /* 0x080fe20000410000 */
[----:B------:R-:W-:Y:S01]  /*b7b0*/  IADD3 R66, PT, PT, R67, -0x31, -R24 ;  /* 0xffffffcf43427810 */ /* 0x000fe20007ffe818 */
[----:B------:R-:W-:Y:S01]  /*b7c0*/  FMUL.FTZ R86, R41, R3 ;  /* 0x0000000329567220 */ /* 0x000fe20000410000 */
[----:B------:R-:W-:Y:S01]  /*b7d0*/  IABS R57, R57 ;  /* 0x0000003900397213 */ /* 0x000fe20000000000 */
[----:B------:R-:W-:Y:S01]  /*b7e0*/  FMUL.FTZ R4, R51, R3 ;  /* 0x0000000333047220 */ /* 0x000fe20000410000 */
[----:B-1----:R-:W-:Y:S01]  /*b7f0*/  FFMA.FTZ R23, -R157, R23, R16 ;  /* 0x000000179d177223 */ /* 0x002fe20000010110 */
[----:B------:R-:W-:Y:S01]  /*b800*/  FMUL.FTZ R16, R93, R3 ;  /* 0x000000035d107220 */ /* 0x000fe20000410000 */
[----:B------:R-:W-:Y:S01]  /*b810*/  IABS R121, R66 ;  /* 0x0000004200797213 */ /* 0x000fe20000000000 */
[----:B------:R-:W-:Y:S01]  /*b820*/  MUFU.TANH R6, R6 ;  /* 0x0000000600067308 */ /* 0x000fe20000002400 */
[----:B------:R-:W-:Y:S01]  /*b830*/  I2FP.F32.S32 R57, R57 ;  /* 0x0000003900397245 */ /* 0x000fe20000201400 */
[----:B------:R-:W-:Y:S01]  /*b840*/  VIADD R68, R20, 0x8 ;  /* 0x0000000814447836 */ /* 0x000fe20000000000 */
[----:B------:R-:W-:Y:S01]  /*b850*/  IADD3 R53, PT, PT, R67, -0x1, -R24 ;  /* 0xffffffff43357810 */ /* 0x000fe20007ffe818 */
[----:B------:R-:W-:Y:S01]  /*b860*/  FMUL.FTZ R81, R81, R3 ;  /* 0x0000000351517220 */ /* 0x000fe20000410000 */
[----:B------:R-:W-:Y:S01]  /*b870*/  I2FP.F32.S32 R121, R121 ;  /* 0x0000007900797245 */ /* 0x000fe20000201400 */
[----:B------:R-:W-:Y:S01]  /*b880*/  FFMA.FTZ R109, -R157, R57, R28 ;  /* 0x000000399d6d7223 */ /* 0x000fe2000001011c */
[C-C-:B------:R-:W-:Y:S01]  /*b890*/  IADD3 R59, PT, PT, R67.reuse, -0x20, -R24.reuse ;  /* 0xffffffe0433b7810 */ /* 0x140fe20007ffe818 */
[----:B------:R-:W1:Y:S01]  /*b8a0*/  MUFU.TANH R16, R16 ;  /* 0x0000001000107308 */ /* 0x000e620000002400 */
[----:B------:R-:W-:Y:S01]  /*b8b0*/  IABS R17, R53 ;  /* 0x0000003500117213 */ /* 0x000fe20000000000 */
[----:B------:R-:W-:Y:S01]  /*b8c0*/  FMUL.FTZ R28, R44, R3 ;  /* 0x000000032c1c7220 */ /* 0x000fe20000410000 */
[----:B------:R-:W-:Y:S01]  /*b8d0*/  IABS R59, R59 ;  /* 0x0000003b003b7213 */ /* 0x000fe20000000000 */
[----:B------:R-:W-:Y:S01]  /*b8e0*/  VIADD R44, R20, 0x28 ;  /* 0x00000028142c7836 */ /* 0x000fe20000000000 */
[C-C-:B------:R-:W-:Y:S01]  /*b8f0*/  IADD3 R25, PT, PT, R67.reuse, -0x10, -R24.reuse ;  /* 0xfffffff043197810 */ /* 0x140fe20007ffe818 */
[-C--:B------:R-:W-:Y:S01]  /*b900*/  FMUL.FTZ R42, R42, R3.reuse ;  /* 0x000000032a2a7220 */ /* 0x080fe20000410000 */
[C-C-:B------:R-:W-:Y:S01]  /*b910*/  IADD3 R21, PT, PT, R67.reuse, -0x18, -R24.reuse ;  /* 0xffffffe843157810 */ /* 0x140fe20007ffe818 */
[----:B------:R-:W2:Y:S01]  /*b920*/  MUFU.TANH R64, R64 ;  /* 0x0000004000407308 */ /* 0x000ea20000002400 */
[C-C-:B------:R-:W-:Y:S01]  /*b930*/  IADD3 R58, PT, PT, R67.reuse, -0x21, -R24.reuse ;  /* 0xffffffdf433a7810 */ /* 0x140fe20007ffe818 */
[----:B------:R-:W-:Y:S01]  /*b940*/  VIADD R37, R156, 0x8 ;  /* 0x000000089c257836 */ /* 0x000fe20000000000 */
[C-C-:B------:R-:W-:Y:S01]  /*b950*/  IADD3 R56, PT, PT, R67.reuse, -0x29, -R24.reuse ;  /* 0xffffffd743387810 */ /* 0x140fe20007ffe818 */
[-C--:B------:R-:W-:Y:S01]  /*b960*/  FMUL.FTZ R82, R82, R3.reuse ;  /* 0x0000000352527220 */ /* 0x080fe20000410000 */
[--C-:B------:R-:W-:Y:S01]  /*b970*/  IADD3 R50, PT, PT, R67, -0x30, -R24.reuse ;  /* 0xffffffd043327810 */ /* 0x100fe20007ffe818 */
[----:B------:R-:W-:Y:S01]  /*b980*/  FMUL.FTZ R95, R95, R3 ;  /* 0x000000035f5f7220 */ /* 0x000fe20000410000 */
[----:B------:R-:W-:Y:S01]  /*b990*/  IADD3 R65, PT, PT, R67, -0x38, -R24 ;  /* 0xffffffc843417810 */ /* 0x000fe20007ffe818 */
[----:B------:R-:W-:Y:S01]  /*b9a0*/  MUFU.TANH R78, R78 ;  /* 0x0000004e004e7308 */ /* 0x000fe20000002400 */
[----:B-1----:R-:W-:Y:S01]  /*b9b0*/  FFMA.FTZ R121, -R157, R121, R16 ;  /* 0x000000799d797223 */ /* 0x002fe20000010110 */
[C-C-:B------:R-:W-:Y:S01]  /*b9c0*/  IADD3 R63, PT, PT, R67.reuse, -0x39, -R24.reuse ;  /* 0xffffffc7433f7810 */ /* 0x140fe20007ffe818 */
[----:B------:R-:W-:Y:S01]  /*b9d0*/  IMAD.IADD R67, R67, 0x1, -R24 ;  /* 0x0000000143437824 */ /* 0x000fe200078e0a18 */
[----:B------:R-:W-:Y:S01]  /*b9e0*/  I2FP.F32.S32 R17, R17 ;  /* 0x0000001100117245 */ /* 0x000fe20000201400 */
[----:B------:R-:W-:Y:S01]  /*b9f0*/  FMUL.FTZ R83, R83, R3 ;  /* 0x0000000353537220 */ /* 0x000fe20000410000 */
[----:B------:R-:W-:Y:S01]  /*ba00*/  I2FP.F32.S32 R59, R59 ;  /* 0x0000003b003b7245 */ /* 0x000fe20000201400 */
[----:B------:R-:W-:Y:S01]  /*ba10*/  VIADD R53, R67, 0xfffffff8 ;  /* 0xfffffff843357836 */ /* 0x000fe20000000000 */
[----:B------:R-:W1:Y:S01]  /*ba20*/  MUFU.TANH R16, R48 ;  /* 0x0000003000107308 */ /* 0x000e620000002400 */
[C---:B------:R-:W-:Y:S01]  /*ba30*/  FFMA.FTZ R54, -R157.reuse, R17, R54 ;  /* 0x000000119d367223 */ /* 0x040fe20000010136 */
[----:B------:R-:W-:Y:S01]  /*ba40*/  IABS R58, R58 ;  /* 0x0000003a003a7213 */ /* 0x000fe20000000000 */
[----:B------:R-:W-:Y:S01]  /*ba50*/  FFMA.FTZ R107, -R157, R59, R18 ;  /* 0x0000003b9d6b7223 */ /* 0x000fe20000010112 */
[----:B------:R-:W-:Y:S01]  /*ba60*/  IABS R17, R52 ;  /* 0x0000003400117213 */ /* 0x000fe20000000000 */
[----:B------:R-:W-:Y:S01]  /*ba70*/  FMUL.FTZ R18, R80, R3 ;  /* 0x0000000350127220 */ /* 0x000fe20000410000 */
[----:B------:R-:W-:Y:S01]  /*ba80*/  IABS R66, R67 ;  /* 0x0000004300427213 */ /* 0x000fe20000000000 */
[----:B------:R-:W-:Y:S01]  /*ba90*/  VIADD R52, R20, 0x19 ;  /* 0x0000001914347836 */ /* 0x000fe20000000000 */
[----:B------:R-:W3:Y:S01]  /*baa0*/  MUFU.TANH R62, R92 ;  /* 0x0000005c003e7308 */ /* 0x000ee20000002400 */
[----:B------:R-:W-:-:S02]  /*bab0*/  I2FP.F32.S32 R58, R58 ;  /* 0x0000003a003a7245 */ /* 0x000fc40000201400 */
[----:B------:R-:W-:Y:S02]  /*bac0*/  IABS R5, R25 ;  /* 0x0000001900057213 */ /* 0x000fe40000000000 */
[----:B------:R-:W-:Y:S01]  /*bad0*/  IABS R50, R50 ;  /* 0x0000003200327213 */ /* 0x000fe20000000000 */
[C---:B------:R-:W-:Y:S01]  /*bae0*/  FFMA.FTZ R161, -R157.reuse, R58, R6 ;  /* 0x0000003a9da17223 */ /* 0x040fe20000010106 */
[----:B------:R-:W-:Y:S01]  /*baf0*/  I2FP.F32.S32 R17, R17 ;  /* 0x0000001100117245 */ /* 0x000fe20000201400 */
[----:B------:R-:W4:Y:S01]  /*bb00*/  MUFU.TANH R28, R28 ;  /* 0x0000001c001c7308 */ /* 0x000f220000002400 */
[----:B------:R-:W-:Y:S01]  /*bb10*/  I2FP.F32.S32 R66, R66 ;  /* 0x0000004200427245 */ /* 0x000fe20000201400 */
[C---:B------:R-:W-:Y:S01]  /*bb20*/  VIADD R58, R20.reuse, 0x11 ;  /* 0x00000011143a7836 */ /* 0x040fe20000000000 */
[----:B------:R-:W-:Y:S01]  /*bb30*/  IABS R53, R53 ;  /* 0x0000003500357213 */ /* 0x000fe20000000000 */
[C---:B--2---:R-:W-:Y:S01]  /*bb40*/  FFMA.FTZ R6, -R157.reuse, R17, R64 ;  /* 0x000000119d067223 */ /* 0x044fe20000010140 */
[----:B------:R-:W-:Y:S01]  /*bb50*/  IABS R56, R56 ;  /* 0x0000003800387213 */ /* 0x000fe20000000000 */
[C---:B-1----:R-:W-:Y:S01]  /*bb60*/  FFMA.FTZ R51, -R157.reuse, R66, R16 ;  /* 0x000000429d337223 */ /* 0x042fe20000010110 */
[----:B------:R-:W-:Y:S01]  /*bb70*/  I2FP.F32.S32 R5, R5 ;  /* 0x0000000500057245 */ /* 0x000fe20000201400 */
[----:B------:R-:W1:Y:S01]  /*bb80*/  MUFU.TANH R32, R29 ;  /* 0x0000001d00207308 */ /* 0x000e620000002400 */
[----:B------:R-:W-:Y:S01]  /*bb90*/  I2FP.F32.S32 R123, R50 ;  /* 0x00000032007b7245 */ /* 0x000fe20000201400 */
[----:B------:R-:W-:Y:S01]  /*bba0*/  VIADD R64, R20, 0x9 ;  /* 0x0000000914407836 */ /* 0x000fe20000000000 */
[----:B------:R-:W-:Y:S01]  /*bbb0*/  I2FP.F32.S32 R53, R53 ;  /* 0x0000003500357245 */ /* 0x000fe20000201400 */
[C---:B------:R-:W-:Y:S01]  /*bbc0*/  FFMA.FTZ R78, -R157.reuse, R5, R78 ;  /* 0x000000059d4e7223 */ /* 0x040fe2000001014e */
[----:B------:R-:W-:Y:S01]  /*bbd0*/  IABS R21, R21 ;  /* 0x0000001500157213 */ /* 0x000fe20000000000 */
[C---:B---3--:R-:W-:Y:S01]  /*bbe0*/  FFMA.FTZ R123, -R157.reuse, R123, R62 ;  /* 0x0000007b9d7b7223 */ /* 0x048fe2000001013e */
[----:B------:R-:W-:Y:S01]  /*bbf0*/  I2FP.F32.S32 R159, R56 ;  /* 0x00000038009f7245 */ /* 0x000fe20000201400 */
[----:B------:R-:W2:Y:S01]  /*bc00*/  MUFU.TANH R86, R86 ;  /* 0x0000005600567308 */ /* 0x000ea20000002400 */
[----:B------:R-:W-:Y:S01]  /*bc10*/  ISETP.GT.AND P0, PT, R156, R96, PT ;  /* 0x000000609c00720c */ /* 0x000fe20003f04270 */
[----:B----4-:R-:W-:Y:S01]  /*bc20*/  FFMA.FTZ R53, -R157, R53, R28 ;  /* 0x000000359d357223 */ /* 0x010fe2000001011c */
[----:B------:R-:W-:Y:S01]  /*bc30*/  I2FP.F32.S32 R5, R21 ;  /* 0x0000001500057245 */ /* 0x000fe20000201400 */
[C---:B------:R-:W-:Y:S01]  /*bc40*/  VIADD R62, R20.reuse, 0x10 ;  /* 0x00000010143e7836 */ /* 0x040fe20000000000 */
[C---:B------:R-:W-:Y:S01]  /*bc50*/  ISETP.GE.AND P2, PT, R20.reuse, R155, PT ;  /* 0x0000009b1400720c */ /* 0x040fe20003f46270 */
[----:B------:R-:W-:Y:S01]  /*bc60*/  VIADD R56, R20, 0x18 ;  /* 0x0000001814387836 */ /* 0x000fe20000000000 */
[----:B------:R-:W-:Y:S01]  /*bc70*/  FSEL R51, R51, -INF , !P3 ;  /* 0xff80000033337808 */ /* 0x000fe20005800000 */
[----:B------:R-:W3:Y:S01]  /*bc80*/  MUFU.TANH R18, R18 ;  /* 0x0000001200127308 */ /* 0x000ee20000002400 */
[----:B------:R-:W-:Y:S01]  /*bc90*/  IABS R119, R65 ;  /* 0x0000004100777213 */ /* 0x000fe20000000000 */
[C---:B-1----:R-:W-:Y:S01]  /*bca0*/  FFMA.FTZ R159, -R157.reuse, R159, R32 ;  /* 0x0000009f9d9f7223 */ /* 0x042fe20000010120 */
[C---:B------:R-:W-:Y:S01]  /*bcb0*/  ISETP.GT.AND P3, PT, R156.reuse, R68, PT ;  /* 0x000000449c00720c */ /* 0x040fe20003f64270 */
[----:B------:R-:W-:Y:S01]  /*bcc0*/  FFMA.FTZ R5, -R157, R5, R36 ;  /* 0x000000059d057223 */ /* 0x000fe20000010124 */
[----:B------:R-:W-:Y:S01]  /*bcd0*/  ISETP.GT.AND P5, PT, R156, R64, PT ;  /* 0x000000409c00720c */ /* 0x000fe20003fa4270 */
[----:B------:R-:W-:Y:S01]  /*bce0*/  VIADD R50, R20, 0x20 ;  /* 0x0000002014327836 */ /* 0x000fe20000000000 */
[----:B------:R-:W-:Y:S01]  /*bcf0*/  FSEL R51, R51, -INF , !P2 ;  /* 0xff80000033337808 */ /* 0x000fe20005000000 */
[----:B------:R-:W1:Y:S01]  /*bd00*/  MUFU.TANH R32, R81 ;  /* 0x0000005100207308 */ /* 0x000e620000002400 */
[C---:B--2---:R-:W-:Y:S01]  /*bd10*/  FFMA.FTZ R7, -R157.reuse, R7, R86 ;  /* 0x000000079d077223 */ /* 0x044fe20000010156 */
[----:B------:R-:W-:Y:S01]  /*bd20*/  FSEL R54, R54, -INF , !P0 ;  /* 0xff80000036367808 */ /* 0x000fe20004000000 */
[C---:B------:R-:W-:Y:S01]  /*bd30*/  VIADD R48, R20.reuse, 0x21 ;  /* 0x0000002114307836 */ /* 0x040fe20000000000 */
[----:B------:R-:W-:Y:S01]  /*bd40*/  I2FP.F32.S32 R119, R119 ;  /* 0x0000007700777245 */ /* 0x000fe20000201400 */
[----:B------:R-:W-:Y:S01]  /*bd50*/  VIADD R36, R20, 0x29 ;  /* 0x0000002914247836 */ /* 0x000fe20000000000 */
[----:B------:R-:W-:Y:S01]  /*bd60*/  ISETP.GT.AND P2, PT, R156, R62, PT ;  /* 0x0000003e9c00720c */ /* 0x000fe20003f44270 */
[----:B------:R-:W-:Y:S01]  /*bd70*/  VIADD R28, R20, 0x30 ;  /* 0x00000030141c7836 */ /* 0x000fe20000000000 */
[----:B------:R-:W-:Y:S01]  /*bd80*/  ISETP.GT.AND P0, PT, R156, R58, PT ;  /* 0x0000003a9c00720c */ /* 0x000fe20003f04270 */
[----:B---3--:R-:W-:Y:S01]  /*bd90*/  FFMA.FTZ R119, -R157, R119, R18 ;  /* 0x000000779d777223 */ /* 0x008fe20000010112 */
[----:B------:R-:W-:Y:S01]  /*bda0*/  FSEL R53, R53, -INF , !P3 ;  /* 0xff80000035357808 */ /* 0x000fe20005800000 */
[----:B------:R-:W-:Y:S01]  /*bdb0*/  VIADD R18, R20, 0x31 ;  /* 0x0000003114127836 */ /* 0x000fe20000000000 */
[----:B------:R-:W-:Y:S01]  /*bdc0*/  FSEL R57, R70, -INF , !P5 ;  /* 0xff80000046397808 */ /* 0x000fe20006800000 */
[----:B------:R-:W2:Y:S01]  /*bdd0*/  MUFU.TANH R42, R42 ;  /* 0x0000002a002a7308 */ /* 0x000ea20000002400 */
[----:B------:R-:W-:Y:S01]  /*bde0*/  ISETP.GT.AND P3, PT, R156, R56, PT ;  /* 0x000000389c00720c */ /* 0x000fe20003f64270 */
[----:B------:R-:W-:Y:S01]  /*bdf0*/  VIADD R16, R20, 0x38 ;  /* 0x0000003814107836 */ /* 0x000fe20000000000 */
[----:B------:R-:W-:Y:S01]  /*be00*/  ISETP.GT.AND P5, PT, R156, R52, PT ;  /* 0x000000349c00720c */ /* 0x000fe20003fa4270 */
[----:B------:R-:W-:Y:S01]  /*be10*/  FFMA.FTZ R46, -R157, R66, R46 ;  /* 0x000000429d2e7223 */ /* 0x000fe2000001012e */
[----:B------:R-:W-:Y:S01]  /*be20*/  FSEL R29, R78, -INF , !P2 ;  /* 0xff8000004e1d7808 */ /* 0x000fe20005000000 */
[----:B------:R-:W-:Y:S01]  /*be30*/  FMUL.FTZ R17, R47, R3 ;  /* 0x000000032f117220 */ /* 0x000fe20000410000 */
[----:B------:R-:W-:Y:S01]  /*be40*/  FSEL R7, R7, -INF , !P0 ;  /* 0xff80000007077808 */ /* 0x000fe20004000000 */
[----:B------:R-:W3:Y:S01]  /*be50*/  MUFU.TANH R38, R38 ;  /* 0x0000002600267308 */ /* 0x000ee20000002400 */
[----:B------:R-:W-:-:S02]  /*be60*/  ISETP.GT.AND P2, PT, R156, R50, PT ;  /* 0x000000329c00720c */ /* 0x000fc40003f44270 */
[C---:B------:R-:W-:Y:S02]  /*be70*/  ISETP.GT.AND P0, PT, R156.reuse, R48, PT ;  /* 0x000000309c00720c */ /* 0x040fe40003f04270 */
[----:B------:R-:W-:Y:S02]  /*be80*/  FSEL R5, R5, -INF , !P3 ;  /* 0xff80000005057808 */ /* 0x000fe40005800000 */
[----:B------:R-:W-:Y:S01]  /*be90*/  FSEL R23, R23, -INF , !P5 ;  /* 0xff80000017177808 */ /* 0x000fe20006800000 */
[----:B------:R-:W4:Y:S01]  /*bea0*/  MUFU.TANH R4, R4 ;  /* 0x0000000400047308 */ /* 0x000f220000002400 */
[----:B------:R-:W-:Y:S02]  /*beb0*/  IABS R19, R63 ;  /* 0x0000003f00137213 */ /* 0x000fe40000000000 */
[C---:B------:R-:W-:Y:S02]  /*bec0*/  ISETP.GT.AND P3, PT, R156.reuse, R44, PT ;  /* 0x0000002c9c00720c */ /* 0x040fe40003f64270 */
[----:B------:R-:W-:-:S02]  /*bed0*/  ISETP.GT.AND P5, PT, R156, R36, PT ;  /* 0x000000249c00720c */ /* 0x000fc40003fa4270 */
[----:B------:R-:W-:Y:S01]  /*bee0*/  FSEL R107, R107, -INF , !P2 ;  /* 0xff8000006b6b7808 */ /* 0x000fe20005000000 */
[----:B------:R-:W-:Y:S01]  /*bef0*/  MUFU.TANH R82, R82 ;  /* 0x0000005200527308 */ /* 0x000fe20000002400 */
[----:B------:R-:W-:Y:S02]  /*bf00*/  FSEL R161, R161, -INF , !P0 ;  /* 0xff800000a1a17808 */ /* 0x000fe40004000000 */
[----:B------:R-:W-:Y:S02]  /*bf10*/  I2FP.F32.S32 R19, R19 ;  /* 0x0000001300137245 */ /* 0x000fe40000201400 */
[C---:B------:R-:W-:Y:S02]  /*bf20*/  ISETP.GE.AND P2, PT, R20.reuse, R149, PT ;  /* 0x000000951400720c */ /* 0x040fe40003f46270 */
[----:B------:R-:W-:Y:S01]  /*bf30*/  ISETP.GT.AND P0, PT, R37, R20, PT ;  /* 0x000000142500720c */ /* 0x000fe20003f04270 */
[----:B------:R-:W-:Y:S01]  /*bf40*/  VIADD R20, R20, 0x39 ;  /* 0x0000003914147836 */ /* 0x000fe20000000000 */
[----:B------:R-:W-:Y:S01]  /*bf50*/  FSEL R109, R109, -INF , !P3 ;  /* 0xff8000006d6d7808 */ /* 0x000fe20005800000 */
[----:B-1----:R-:W-:Y:S01]  /*bf60*/  FFMA.FTZ R32, -R157, R19, R32 ;  /* 0x000000139d207223 */ /* 0x002fe20000010120 */
[----:B------:R-:W-:-:S02]  /*bf70*/  FSEL R159, R159, -INF , !P5 ;  /* 0xff8000009f9f7808 */ /* 0x000fc40006800000 */
[C---:B------:R-:W-:Y:S02]  /*bf80*/  ISETP.GT.AND P3, PT, R156.reuse, R28, PT ;  /* 0x0000001c9c00720c */ /* 0x040fe40003f64270 */
[C---:B------:R-:W-:Y:S02]  /*bf90*/  ISETP.GT.AND P5, PT, R156.reuse, R18, PT ;  /* 0x000000129c00720c */ /* 0x040fe40003fa4270 */
[----:B------:R-:W-:Y:S02]  /*bfa0*/  IADD3 R74, PT, PT, R77, -0x10, -R24 ;  /* 0xfffffff04d4a7810 */ /* 0x000fe40007ffe818 */
[----:B------:R-:W-:Y:S02]  /*bfb0*/  FSEL R123, R123, -INF , !P3 ;  /* 0xff8000007b7b7808 */ /* 0x000fe40005800000 */
[----:B------:R-:W-:Y:S02]  /*bfc0*/  FSEL R121, R121, -INF , !P5 ;  /* 0xff80000079797808 */ /* 0x000fe40006800000 */
[----:B------:R-:W-:-:S02]  /*bfd0*/  ISETP.GT.AND P3, PT, R156, R16, PT ;  /* 0x000000109c00720c */ /* 0x000fc40003f64270 */
[----:B------:R-:W-:Y:S02]  /*bfe0*/  ISETP.GT.AND P5, PT, R156, R20, PT ;  /* 0x000000149c00720c */ /* 0x000fe40003fa4270 */
[----:B------:R-:W-:Y:S02]  /*bff0*/  FSEL R6, R6, -INF , !P0 ;  /* 0xff80000006067808 */ /* 0x000fe40004000000 */
[----:B------:R-:W-:Y:S02]  /*c000*/  ISETP.GT.AND P0, PT, R37, R68, PT ;  /* 0x000000442500720c */ /* 0x000fe40003f04270 */
[----:B------:R-:W-:Y:S02]  /*c010*/  IABS R74, R74 ;  /* 0x0000004a004a7213 */ /* 0x000fe40000000000 */
[----:B------:R-:W-:Y:S02]  /*c020*/  IADD3 R72, PT, PT, R77, -0x18, -R24 ;  /* 0xffffffe84d487810 */ /* 0x000fe40007ffe818 */
[----:B------:R-:W-:-:S02]  /*c030*/  FSEL R119, R119, -INF , !P3 ;  /* 0xff80000077777808 */ /* 0x000fc40005800000 */
[----:B------:R-:W-:Y:S02]  /*c040*/  FSEL R32, R32, -INF , !P5 ;  /* 0xff80000020207808 */ /* 0x000fe40006800000 */
[----:B------:R-:W-:Y:S02]  /*c050*/  IADD3 R76, PT, PT, R77, -0x1, -R24 ;  /* 0xffffffff4d4c7810 */ /* 0x000fe40007ffe818 */
[C---:B------:R-:W-:Y:S02]  /*c060*/  ISETP.GE.AND P3, PT, R68.reuse, R155, PT ;  /* 0x0000009b4400720c */ /* 0x040fe40003f66270 */
[----:B------:R-:W-:Y:S02]  /*c070*/  ISETP.GE.AND P5, PT, R68, R149, PT ;  /* 0x000000954400720c */ /* 0x000fe40003fa6270 */
[----:B------:R-:W-:Y:S01]  /*c080*/  FSEL R46, R46, -INF , !P0 ;  /* 0xff8000002e2e7808 */ /* 0x000fe20004000000 */
[----:B------:R1:W4:Y:S01]  /*c090*/  MUFU.TANH R68, R17 ;  /* 0x0000001100447308 */ /* 0x0003220000002400 */
[----:B------:R-:W-:-:S02]  /*c0a0*/  I2FP.F32.S32 R74, R74 ;  /* 0x0000004a004a7245 */ /* 0x000fc40000201400 */
[----:B------:R-:W-:Y:S02]  /*c0b0*/  IABS R72, R72 ;  /* 0x0000004800487213 */ /* 0x000fe40000000000 */
[----:B------:R-:W-:Y:S01]  /*c0c0*/  IABS R76, R76 ;  /* 0x0000004c004c7213 */ /* 0x000fe20000000000 */
[----:B--2---:R-:W-:Y:S01]  /*c0d0*/  FFMA.FTZ R42, -R157, R74, R42 ;  /* 0x0000004a9d2a7223 */ /* 0x004fe2000001012a */
[----:B------:R-:W-:Y:S02]  /*c0e0*/  IADD3 R75, PT, PT, R77, -0x9, -R24 ;  /* 0xfffffff74d4b7810 */ /* 0x000fe40007ffe818 */
[----:B------:R-:W-:Y:S02]  /*c0f0*/  FSEL R49, R46, -INF , !P5 ;  /* 0xff8000002e317808 */ /* 0x000fe40006800000 */
[----:B------:R-:W-:Y:S02]  /*c100*/  I2FP.F32.S32 R72, R72 ;  /* 0x0000004800487245 */ /* 0x000fe40000201400 */
[----:B------:R-:W-:-:S02]  /*c110*/  ISETP.GT.AND P0, PT, R37, R62, PT ;  /* 0x0000003e2500720c */ /* 0x000fc40003f04270 */
[----:B------:R-:W-:Y:S01]  /*c120*/  I2FP.F32.S32 R76, R76 ;  /* 0x0000004c004c7245 */ /* 0x000fe20000201400 */
[----:B---3--:R-:W-:Y:S01]  /*c130*/  FFMA.FTZ R38, -R157, R72, R38 ;  /* 0x000000489d267223 */ /* 0x008fe20000010126 */
[----:B-1----:R-:W-:Y:S01]  /*c140*/  FMUL.FTZ R17, R43, R3 ;  /* 0x000000032b117220 */ /* 0x002fe20000410000 */
[----:B------:R-:W-:Y:S02]  /*c150*/  IABS R75, R75 ;  /* 0x0000004b004b7213 */ /* 0x000fe40000000000 */
[----:B------:R-:W-:Y:S01]  /*c160*/  IADD3 R73, PT, PT, R77, -0x11, -R24 ;  /* 0xffffffef4d497810 */ /* 0x000fe20007ffe818 */
[----:B------:R-:W1:Y:S01]  /*c170*/  MUFU.TANH R46, R17 ;  /* 0x00000011002e7308 */ /* 0x000e620000002400 */
[----:B------:R-:W-:Y:S01]  /*c180*/  FSEL R21, R42, -INF , !P0 ;  /* 0xff8000002a157808 */ /* 0x000fe20004000000 */
[----:B----4-:R-:W-:Y:S01]  /*c190*/  FFMA.FTZ R76, -R157, R76, R4 ;  /* 0x0000004c9d4c7223 */ /* 0x010fe20000010104 */
[----:B------:R-:W-:Y:S02]  /*c1a0*/  ISETP.GT.AND P0, PT, R37, R56, PT ;  /* 0x000000382500720c */ /* 0x000fe40003f04270 */
[----:B------:R-:W-:-:S02]  /*c1b0*/  I2FP.F32.S32 R75, R75 ;  /* 0x0000004b004b7245 */ /* 0x000fc40000201400 */
[----:B------:R-:W-:Y:S01]  /*c1c0*/  ISETP.GT.AND P1, PT, R37, R96, PT ;  /* 0x000000602500720c */ /* 0x000fe20003f24270 */
[----:B------:R-:W2:Y:S01]  /*c1d0*/  MUFU.TANH R42, R39 ;  /* 0x00000027002a7308 */ /* 0x000ea20000002400 */
[----:B------:R-:W-:Y:S01]  /*c1e0*/  IABS R73, R73 ;  /* 0x0000004900497213 */ /* 0x000fe20000000000 */
[----:B------:R-:W-:Y:S01]  /*c1f0*/  FFMA.FTZ R68, -R157, R75, R68 ;  /* 0x0000004b9d447223 */ /* 0x000fe20000010144 */
[C-C-:B------:R-:W-:Y:S02]  /*c200*/  IADD3 R71, PT, PT, R77.reuse, -0x19, -R24.reuse ;  /* 0xffffffe74d477810 */ /* 0x140fe40007ffe818 */
[----:B------:R-:W-:Y:S02]  /*c210*/  IADD3 R69, PT, PT, R77, -0x20, -R24 ;  /* 0xffffffe04d457810 */ /* 0x000fe40007ffe818 */
[----:B------:R-:W-:Y:S02]  /*c220*/  FSEL R19, R38, -INF , !P0 ;  /* 0xff80000026137808 */ /* 0x000fe40004000000 */
[----:B------:R-:W3:Y:S01]  /*c230*/  MUFU.TANH R38, R35 ;  /* 0x0000002300267308 */ /* 0x000ee20000002400 */
[----:B------:R-:W-:-:S02]  /*c240*/  FSEL R47, R76, -INF , !P1 ;  /* 0xff8000004c2f7808 */ /* 0x000fc40004800000 */
[----:B------:R-:W-:Y:S02]  /*c250*/  I2FP.F32.S32 R73, R73 ;  /* 0x0000004900497245 */ /* 0x000fe40000201400 */
[C---:B------:R-:W-:Y:S02]  /*c260*/  ISETP.GE.AND P4, PT, R96.reuse, R155, PT ;  /* 0x0000009b6000720c */ /* 0x040fe40003f86270 */
[----:B------:R-:W-:Y:S01]  /*c270*/  ISETP.GE.AND P6, PT, R96, R149, PT ;  /* 0x000000956000720c */ /* 0x000fe20003fc6270 */
[----:B-1----:R-:W-:Y:S01]  /*c280*/  FFMA.FTZ R46, -R157, R73, R46 ;  /* 0x000000499d2e7223 */ /* 0x002fe2000001012e */
[----:B------:R-:W-:Y:S02]  /*c290*/  ISETP.GT.AND P1, PT, R37, R64, PT ;  /* 0x000000402500720c */ /* 0x000fe40003f24270 */
[----:B------:R-:W-:Y:S02]  /*c2a0*/  IABS R71, R71 ;  /* 0x0000004700477213 */ /* 0x000fe40000000000 */
[----:B------:R-:W-:-:S02]  /*c2b0*/  IABS R69, R69 ;  /* 0x0000004500457213 */ /* 0x000fc40000000000 */
[----:B------:R-:W-:Y:S02]  /*c2c0*/  IADD3 R45, PT, PT, R77, -0x21, -R24 ;  /* 0xffffffdf4d2d7810 */ /* 0x000fe40007ffe818 */
[----:B------:R-:W-:Y:S02]  /*c2d0*/  FSEL R4, R6, -INF , !P2 ;  /* 0xff80000006047808 */ /* 0x000fe40005000000 */
[----:B------:R-:W-:Y:S02]  /*c2e0*/  FSEL R6, R54, -INF , !P4 ;  /* 0xff80000036067808 */ /* 0x000fe40006000000 */
[----:B------:R-:W-:Y:S02]  /*c2f0*/  FSEL R47, R47, -INF , !P6 ;  /* 0xff8000002f2f7808 */ /* 0x000fe40007000000 */
[----:B------:R-:W-:Y:S02]  /*c300*/  FSEL R43, R68, -INF , !P1 ;  /* 0xff800000442b7808 */ /* 0x000fe40004800000 */
[----:B------:R-:W-:-:S02]  /*c310*/  I2FP.F32.S32 R71, R71 ;  /* 0x0000004700477245 */ /* 0x000fc40000201400 */
[----:B------:R-:W-:Y:S02]  /*c320*/  I2FP.F32.S32 R69, R69 ;  /* 0x0000004500457245 */ /* 0x000fe40000201400 */
[----:B------:R-:W-:Y:S01]  /*c330*/  ISETP.GE.AND P4, PT, R64, R149, PT ;  /* 0x000000954000720c */ /* 0x000fe20003f86270 */
[C---:B--2---:R-:W-:Y:S01]  /*c340*/  FFMA.FTZ R42, -R157.reuse, R71, R42 ;  /* 0x000000479d2a7223 */ /* 0x044fe2000001012a */
[----:B------:R-:W-:Y:S01]  /*c350*/  ISETP.GE.AND P6, PT, R62, R155, PT ;  /* 0x0000009b3e00720c */ /* 0x000fe20003fc6270 */
[----:B------:R-:W-:Y:S01]  /*c360*/  FFMA.FTZ R34, -R157, R69, R34 ;  /* 0x000000459d227223 */ /* 0x000fe20000010122 */
[----:B------:R-:W-:Y:S02]  /*c370*/  ISETP.GT.AND P1, PT, R37, R58, PT ;  /* 0x0000003a2500720c */ /* 0x000fe40003f24270 */
[----:B------:R-:W-:Y:S02]  /*c380*/  IABS R45, R45 ;  /* 0x0000002d002d7213 */ /* 0x000fe40000000000 */
[----:B------:R-:W-:-:S02]  /*c390*/  FSEL R43, R43, -INF , !P4 ;  /* 0xff8000002b2b7808 */ /* 0x000fc40006000000 */
[----:B------:R-:W-:Y:S02]  /*c3a0*/  FSEL R29, R29, -INF , !P6 ;  /* 0xff8000001d1d7808 */ /* 0x000fe40007000000 */
[----:B------:R-:W-:Y:S02]  /*c3b0*/  FSEL R25, R46, -INF , !P1 ;  /* 0xff8000002e197808 */ /* 0x000fe40004800000 */
[----:B------:R-:W-:Y:S02]  /*c3c0*/  I2FP.F32.S32 R45, R45 ;  /* 0x0000002d002d7245 */ /* 0x000fe40000201400 */
[C---:B------:R-:W-:Y:S02]  /*c3d0*/  ISETP.GE.AND P4, PT, R56.reuse, R155, PT ;  /* 0x0000009b3800720c */ /* 0x040fe40003f86270 */
[----:B------:R-:W-:Y:S01]  /*c3e0*/  ISETP.GE.AND P6, PT, R56, R149, PT ;  /* 0x000000953800720c */ /* 0x000fe20003fc6270 */
[----:B---3--:R-:W-:Y:S01]  /*c3f0*/  FFMA.FTZ R38, -R157, R45, R38 ;  /* 0x0000002d9d267223 */ /* 0x008fe20000010126 */
[----:B------:R-:W-:-:S02]  /*c400*/  ISETP.GT.AND P1, PT, R37, R52, PT ;  /* 0x000000342500720c */ /* 0x000fc40003f24270 */
[----:B------:R-:W-:Y:S02]  /*c410*/  ISETP.GT.AND P0, PT, R37, R50, PT ;  /* 0x000000322500720c */ /* 0x000fe40003f04270 */
[----:B------:R-:W-:Y:S02]  /*c420*/  FSEL R5, R5, -INF , !P4 ;  /* 0xff80000005057808 */ /* 0x000fe40006000000 */
[----:B------:R-:W-:Y:S02]  /*c430*/  FSEL R19, R19, -INF , !P6 ;  /* 0xff80000013137808 */ /* 0x000fe40007000000 */
[----:B------:R-:W-:Y:S02]  /*c440*/  FSEL R17, R42, -INF , !P1 ;  /* 0xff8000002a117808 */ /* 0x000fe40004800000 */
[----:B------:R-:W-:Y:S02]  /*c450*/  FSEL R34, R34, -INF , !P0 ;  /* 0xff80000022227808 */ /* 0x000fe40004000000 */
[----:B------:R-:W-:-:S02]  /*c460*/  ISETP.GE.AND P4, PT, R50, R149, PT ;  /* 0x000000953200720c */ /* 0x000fc40003f86270 */
[----:B------:R-:W-:Y:S02]  /*c470*/  ISETP.GE.AND P6, PT, R48, R155, PT ;  /* 0x0000009b3000720c */ /* 0x000fe40003fc6270 */
[----:B------:R-:W-:Y:S02]  /*c480*/  ISETP.GT.AND P1, PT, R37, R48, PT ;  /* 0x000000302500720c */ /* 0x000fe40003f24270 */
[----:B------:R-:W-:Y:S02]  /*c490*/  IADD3 R41, PT, PT, R77, -0x28, -R24 ;  /* 0xffffffd84d297810 */ /* 0x000fe40007ffe818 */
[----:B------:R-:W-:Y:S02]  /*c4a0*/  FSEL R115, R34, -INF , !P4 ;  /* 0xff80000022737808 */ /* 0x000fe40006000000 */
[----:B------:R-:W-:Y:S01]  /*c4b0*/  FSEL R161, R161, -INF , !P6 ;  /* 0xff800000a1a17808 */ /* 0x000fe20007000000 */
[----:B------:R-:W1:Y:S01]  /*c4c0*/  MUFU.TANH R34, R31 ;  /* 0x0000001f00227308 */ /* 0x000e620000002400 */
[----:B------:R-:W-:-:S02]  /*c4d0*/  FSEL R38, R38, -INF , !P1 ;  /* 0xff80000026267808 */ /* 0x000fc40004800000 */
[C---:B------:R-:W-:Y:S02]  /*c4e0*/  ISETP.GE.AND P4, PT, R36.reuse, R155, PT ;  /* 0x0000009b2400720c */ /* 0x040fe40003f86270 */
[----:B------:R-:W-:Y:S02]  /*c4f0*/  ISETP.GE.AND P6, PT, R36, R149, PT ;  /* 0x000000952400720c */ /* 0x000fe40003fc6270 */
[----:B------:R-:W-:Y:S01]  /*c500*/  ISETP.GT.AND P1, PT, R37, R36, PT ;  /* 0x000000242500720c */ /* 0x000fe20003f24270 */
[----:B------:R-:W-:Y:S01]  /*c510*/  FMUL.FTZ R36, R94, R3 ;  /* 0x000000035e247220 */ /* 0x000fe20000410000 */
[----:B------:R-:W-:Y:S02]  /*c520*/  FSEL R53, R53, -INF , !P3 ;  /* 0xff80000035357808 */ /* 0x000fe40005800000 */
[----:B------:R-:W-:Y:S02]  /*c530*/  ISETP.GE.AND P2, PT, R64, R155, PT ;  /* 0x0000009b4000720c */ /* 0x000fe40003f46270 */
[----:B------:R-:W-:Y:S01]  /*c540*/  ISETP.GE.AND P3, PT, R62, R149, PT ;  /* 0x000000953e00720c */ /* 0x000fe20003f66270 */
[----:B------:R-:W2:Y:S01]  /*c550*/  MUFU.TANH R36, R36 ;  /* 0x0000002400247308 */ /* 0x000ea20000002400 */
[----:B------:R-:W-:-:S02]  /*c560*/  ISETP.GE.AND P5, PT, R58, R155, PT ;  /* 0x0000009b3a00720c */ /* 0x000fc40003fa6270 */
[----:B------:R-:W-:Y:S02]  /*c570*/  IABS R41, R41 ;  /* 0x0000002900297213 */ /* 0x000fe40000000000 */
[----:B------:R-:W-:Y:S02]  /*c580*/  IADD3 R40, PT, PT, R77, -0x29, -R24 ;  /* 0xffffffd74d287810 */ /* 0x000fe40007ffe818 */
[----:B------:R-:W-:Y:S02]  /*c590*/  FSEL R57, R57, -INF , !P2 ;  /* 0xff80000039397808 */ /* 0x000fe40005000000 */
[----:B------:R-:W-:Y:S02]  /*c5a0*/  FSEL R21, R21, -INF , !P3 ;  /* 0xff80000015157808 */ /* 0x000fe40005800000 */
[----:B------:R-:W-:Y:S02]  /*c5b0*/  FSEL R7, R7, -INF , !P5 ;  /* 0xff80000007077808 */ /* 0x000fe40006800000 */
[----:B------:R-:W-:-:S02]  /*c5c0*/  I2FP.F32.S32 R41, R41 ;  /* 0x0000002900297245 */ /* 0x000fc40000201400 */
[----:B------:R-:W-:Y:S02]  /*c5d0*/  ISETP.GE.AND P2, PT, R58, R149, PT ;  /* 0x000000953a00720c */ /* 0x000fe40003f46270 */
[C---:B------:R-:W-:Y:S01]  /*c5e0*/  ISETP.GE.AND P3, PT, R52.reuse, R155, PT ;  /* 0x0000009b3400720c */ /* 0x040fe20003f66270 */
[----:B------:R-:W-:Y:S01]  /*c5f0*/  FFMA.FTZ R30, -R157, R41, R30 ;  /* 0x000000299d1e7223 */ /* 0x000fe2000001011e */
[----:B------:R-:W-:Y:S02]  /*c600*/  ISETP.GE.AND P5, PT, R52, R149, PT ;  /* 0x000000953400720c */ /* 0x000fe40003fa6270 */
[----:B------:R-:W-:Y:S02]  /*c610*/  IABS R40, R40 ;  /* 0x0000002800287213 */ /* 0x000fe40000000000 */
[----:B------:R-:W-:Y:S02]  /*c620*/  IADD3 R27, PT, PT, R77, -0x30, -R24 ;  /* 0xffffffd04d1b7810 */ /* 0x000fe40007ffe818 */
[----:B------:R-:W-:-:S02]  /*c630*/  FSEL R25, R25, -INF , !P2 ;  /* 0xff80000019197808 */ /* 0x000fc40005000000 */
[----:B------:R-:W-:Y:S02]  /*c640*/  FSEL R23, R23, -INF , !P3 ;  /* 0xff80000017177808 */ /* 0x000fe40005800000 */
[----:B------:R-:W-:Y:S02]  /*c650*/  FSEL R17, R17, -INF , !P5 ;  /* 0xff80000011117808 */ /* 0x000fe40006800000 */
[----:B------:R-:W-:Y:S02]  /*c660*/  I2FP.F32.S32 R40, R40 ;  /* 0x0000002800287245 */ /* 0x000fe40000201400 */
[----:B------:R-:W-:Y:S02]  /*c670*/  ISETP.GE.AND P2, PT, R50, R155, PT ;  /* 0x0000009b3200720c */ /* 0x000fe40003f46270 */
[----:B------:R-:W-:Y:S01]  /*c680*/  ISETP.GE.AND P3, PT, R48, R149, PT ;  /* 0x000000953000720c */ /* 0x000fe20003f66270 */
[----:B-1----:R-:W-:Y:S01]  /*c690*/  FFMA.FTZ R34, -R157, R40, R34 ;  /* 0x000000289d227223 */ /* 0x002fe20000010122 */
[----:B------:R-:W-:-:S02]  /*c6a0*/  ISETP.GE.AND P5, PT, R44, R155, PT ;  /* 0x0000009b2c00720c */ /* 0x000fc40003fa6270 */
[----:B------:R-:W-:Y:S02]  /*c6b0*/  ISETP.GT.AND P0, PT, R37, R44, PT ;  /* 0x0000002c2500720c */ /* 0x000fe40003f04270 */
[----:B------:R-:W-:Y:S02]  /*c6c0*/  IABS R27, R27 ;  /* 0x0000001b001b7213 */ /* 0x000fe40000000000 */
[----:B------:R-:W-:Y:S02]  /*c6d0*/  IADD3 R26, PT, PT, R77, -0x38, -R24 ;  /* 0xffffffc84d1a7810 */ /* 0x000fe40007ffe818 */
[----:B------:R-:W-:Y:S02]  /*c6e0*/  FSEL R107, R107, -INF , !P2 ;  /* 0xff8000006b6b7808 */ /* 0x000fe40005000000 */
[----:B------:R-:W-:Y:S02]  /*c6f0*/  FSEL R131, R38, -INF , !P3 ;  /* 0xff80000026837808 */ /* 0x000fe40005800000 */
[----:B------:R-:W-:-:S02]  /*c700*/  FSEL R109, R109, -INF , !P5 ;  /* 0xff8000006d6d7808 */ /* 0x000fc40006800000 */
[----:B------:R-:W-:Y:S02]  /*c710*/  FSEL R30, R30, -INF , !P0 ;  /* 0xff8000001e1e7808 */ /* 0x000fe40004000000 */
[----:B------:R-:W-:Y:S02]  /*c720*/  ISETP.GE.AND P2, PT, R44, R149, PT ;  /* 0x000000952c00720c */ /* 0x000fe40003f46270 */
[C---:B------:R-:W-:Y:S02]  /*c730*/  ISETP.GE.AND P3, PT, R28.reuse, R155, PT ;  /* 0x0000009b1c00720c */ /* 0x040fe40003f66270 */
[----:B------:R-:W-:Y:S02]  /*c740*/  ISETP.GE.AND P5, PT, R28, R149, PT ;  /* 0x000000951c00720c */ /* 0x000fe40003fa6270 */
[----:B------:R-:W-:Y:S02]  /*c750*/  ISETP.GT.AND P0, PT, R37, R28, PT ;  /* 0x0000001c2500720c */ /* 0x000fe40003f04270 */
[----:B------:R-:W1:Y:S01]  /*c760*/  MUFU.TANH R28, R95 ;  /* 0x0000005f001c7308 */ /* 0x000e620000002400 */
[----:B------:R-:W-:-:S02]  /*c770*/  I2FP.F32.S32 R27, R27 ;  /* 0x0000001b001b7245 */ /* 0x000fc40000201400 */
[----:B------:R-:W-:Y:S02]  /*c780*/  IABS R26, R26 ;  /* 0x0000001a001a7213 */ /* 0x000fe40000000000 */
[----:B------:R-:W-:Y:S01]  /*c790*/  FSEL R117, R30, -INF , !P2 ;  /* 0xff8000001e757808 */ /* 0x000fe20005000000 */
[----:B--2---:R-:W-:Y:S01]  /*c7a0*/  FFMA.FTZ R27, -R157, R27, R36 ;  /* 0x0000001b9d1b7223 */ /* 0x004fe20000010124 */
[----:B------:R-:W-:Y:S02]  /*c7b0*/  FSEL R159, R159, -INF , !P4 ;  /* 0xff8000009f9f7808 */ /* 0x000fe40006000000 */
[----:B------:R-:W-:Y:S02]  /*c7c0*/  FSEL R34, R34, -INF , !P1 ;  /* 0xff80000022227808 */ /* 0x000fe40004800000 */
[----:B------:R-:W-:Y:S02]  /*c7d0*/  IADD3 R22, PT, PT, R77, -0x31, -R24 ;  /* 0xffffffcf4d167810 */ /* 0x000fe40007ffe818 */
[----:B------:R-:W-:-:S02]  /*c7e0*/  ISETP.GE.AND P2, PT, R18, R155, PT ;  /* 0x0000009b1200720c */ /* 0x000fc40003f46270 */
[----:B------:R-:W-:Y:S02]  /*c7f0*/  ISETP.GE.AND P4, PT, R18, R149, PT ;  /* 0x000000951200720c */ /* 0x000fe40003f86270 */
[----:B------:R-:W-:Y:S02]  /*c800*/  ISETP.GT.AND P1, PT, R37, R18, PT ;  /* 0x000000122500720c */ /* 0x000fe40003f24270 */
[----:B------:R-:W-:Y:S01]  /*c810*/  I2FP.F32.S32 R3, R26 ;  /* 0x0000001a00037245 */ /* 0x000fe20000201400 */
[----:B------:R-:W2:Y:S01]  /*c820*/  MUFU.TANH R18, R83 ;  /* 0x0000005300127308 */ /* 0x000ea20000002400 */
[----:B------:R-:W-:Y:S02]  /*c830*/  IABS R22, R22 ;  /* 0x0000001600167213 */ /* 0x000fe40000000000 */
[----:B------:R-:W-:Y:S01]  /*c840*/  IADD3 R24, PT, PT, R77, -0x39, -R24 ;  /* 0xffffffc74d187810 */ /* 0x000fe20007ffe818 */
[----:B------:R-:W-:Y:S01]  /*c850*/  FFMA.FTZ R3, -R157, R3, R82 ;  /* 0x000000039d037223 */ /* 0x000fe20000010152 */
[----:B------:R-:W-:-:S02]  /*c860*/  FSEL R27, R27, -INF , !P0 ;  /* 0xff8000001b1b7808 */ /* 0x000fc40004000000 */
[----:B------:R-:W-:Y:S02]  /*c870*/  ISETP.GT.AND P0, PT, R37, R16, PT ;  /* 0x000000102500720c */ /* 0x000fe40003f04270 */
[----:B------:R-:W-:Y:S02]  /*c880*/  I2FP.F32.S32 R22, R22 ;  /* 0x0000001600167245 */ /* 0x000fe40000201400 */
[----:B------:R-:W-:Y:S02]  /*c890*/  IABS R24, R24 ;  /* 0x0000001800187213 */ /* 0x000fe40000000000 */
[----:B------:R-:W-:Y:S01]  /*c8a0*/  FSEL R127, R34, -INF , !P6 ;  /* 0xff800000227f7808 */ /* 0x000fe20007000000 */
[----:B-1----:R-:W-:Y:S01]  /*c8b0*/  FFMA.FTZ R22, -R157, R22, R28 ;  /* 0x000000169d167223 */ /* 0x002fe2000001011c */
[----:B------:R-:W-:Y:S02]  /*c8c0*/  FSEL R123, R123, -INF , !P3 ;  /* 0xff8000007b7b7808 */ /* 0x000fe40005800000 */
[----:B------:R-:W-:-:S02]  /*c8d0*/  FSEL R3, R3, -INF , !P0 ;  /* 0xff80000003037808 */ /* 0x000fc40004000000 */
[C---:B------:R-:W-:Y:S02]  /*c8e0*/  ISETP.GE.AND P6, PT, R16.reuse, R155, PT ;  /* 0x0000009b1000720c */ /* 0x040fe40003fc6270 */
[----:B------:R-:W-:Y:S02]  /*c8f0*/  ISETP.GE.AND P3, PT, R16, R149, PT ;  /* 0x000000951000720c */ /* 0x000fe40003f66270 */
[----:B------:R-:W-:Y:S02]  /*c900*/  ISETP.GT.AND P0, PT, R90, R137, PT ;  /* 0x000000895a00720c */ /* 0x000fe40003f04270 */
[----:B------:R-:W-:Y:S02]  /*c910*/  I2FP.F32.S32 R16, R24 ;  /* 0x0000001800107245 */ /* 0x000fe40000201400 */
[----:B------:R-:W-:Y:S02]  /*c920*/  FSEL R22, R22, -INF , !P1 ;  /* 0xff80000016167808 */ /* 0x000fe40004800000 */
[----:B------:R-:W-:Y:S01]  /*c930*/  ISETP.GT.AND P1, PT, R37, R20, PT ;  /* 0x000000142500720c */ /* 0x000fe20003f24270 */
[----:B--2---:R-:W-:Y:S01]  /*c940*/  FFMA.FTZ R16, -R157, R16, R18 ;  /* 0x000000109d107223 */ /* 0x004fe20000010112 */
[----:B------:R-:W-:-:S02]  /*c950*/  FSEL R35, R27, -INF , !P5 ;  /* 0xff8000001b237808 */ /* 0x000fc40006800000 */
[----:B------:R-:W-:Y:S02]  /*c960*/  FSEL R121, R121, -INF , !P2 ;  /* 0xff80000079797808 */ /* 0x000fe40005000000 */
        /* <DEDUP_REMOVED lines=25> */
.L_x_10804:
        /* <DEDUP_REMOVED lines=60> */
.L_x_10805:
[----:B------:R-:W-:Y:S05]  /*cec0*/  BSYNC.RECONVERGENT B0 ;  /* 0x0000000000007941 */ /* 0x000fea0003800200 */
.L_x_10803:
        /* <DEDUP_REMOVED lines=38> */
.L_x_10802:
[----:B------:R-:W-:Y:S05]  /*d130*/  BSYNC.RECONVERGENT B1 ;  /* 0x0000000000017941 */ /* 0x000fea0003800200 */
.L_x_10801:
        /* <DEDUP_REMOVED lines=49> */
[----:B------:R-:W2:Y:S01]  /*d450*/  LDSM.16.MT88.4 R40, [R2+0x8000] ;  /* 0x008000000228783b */ /* 0x000ea20000004200 */
[----:B------:R-:W-:Y:S01]  /*d460*/  MUFU.EX2 R101, R101 ;  /* 0x0000006500657308 */ /* 0x000fe20000000800 */
[-C--:B------:R-:W-:Y:S01]  /*d470*/  FFMA.FTZ R14, R23, R113.reuse, -R34 ;  /* 0x00000071170e7223 */ /* 0x080fe20000010822 */
[-CC-:B------:R-:W-:Y:S01]  /*d480*/  FFMA.FTZ R96, R21, R113.reuse, -R114.reuse ;  /* 0x0000007115607223 */ /* 0x180fe20000010872 */
[----:B------:R-:W3:Y:S01]  /*d490*/  LDSM.16.MT88.4 R4, [R106+0x8000] ;  /* 0x008000006a04783b */ /* 0x000ee20000004200 */
[-CC-:B------:R-:W-:Y:S01]  /*d4a0*/  FFMA.FTZ R95, R19, R113.reuse, -R114.reuse ;  /* 0x00000071135f7223 */ /* 0x180fe20000010872 */
[-CC-:B------:R-:W-:Y:S01]  /*d4b0*/  FFMA.FTZ R104, R17, R113.reuse, -R114.reuse ;  /* 0x0000007111687223 */ /* 0x180fe20000010872 */
[-C--:B------:R-:W-:Y:S01]  /*d4c0*/  FFMA.FTZ R105, R25, R113.reuse, -R114 ;  /* 0x0000007119697223 */ /* 0x080fe20000010872 */
[----:B------:R-:W4:Y:S01]  /*d4d0*/  LDSM.16.MT88.4 R20, [R2+0x6400] ;  /* 0x006400000214783b */ /* 0x000f220000004200 */
[----:B------:R-:W5:Y:S01]  /*d4e0*/  MUFU.EX2 R100, R100 ;  /* 0x0000006400647308 */ /* 0x000f620000000800 */
[-CC-:B------:R-:W-:Y:S01]  /*d4f0*/  FFMA.FTZ R93, R29, R113.reuse, -R34.reuse ;  /* 0x000000711d5d7223 */ /* 0x180fe20000010822 */
[-CC-:B------:R-:W-:Y:S01]  /*d500*/  FFMA.FTZ R107, R107, R113.reuse, -R34.reuse ;  /* 0x000000716b6b7223 */ /* 0x180fe20000010822 */
[----:B------:R-:W4:Y:S01]  /*d510*/  LDSM.16.MT88.4 R16, [R2+0x7400] ;  /* 0x007400000210783b */ /* 0x000f220000004200 */
[-CC-:B------:R-:W-:Y:S01]  /*d520*/  FFMA.FTZ R108, R161, R113.reuse, -R34.reuse ;  /* 0x00000071a16c7223 */ /* 0x180fe20000010822 */
[-CC-:B------:R-:W-:Y:S01]  /*d530*/  FFMA.FTZ R109, R109, R113.reuse, -R34.reuse ;  /* 0x000000716d6d7223 */ /* 0x180fe20000010822 */
[-C--:B------:R-:W-:Y:S01]  /*d540*/  FFMA.FTZ R110, R159, R113.reuse, -R34 ;  /* 0x000000719f6e7223 */ /* 0x080fe20000010822 */
[----:B------:R-:W4:Y:S01]  /*d550*/  LDSM.16.MT88.4 R24, [R106+0x7400] ;  /* 0x007400006a18783b */ /* 0x000f220000004200 */
[----:B------:R-:W-:Y:S01]  /*d560*/  MUFU.EX2 R94, R94 ;  /* 0x0000005e005e7308 */ /* 0x000fe20000000800 */
[-CC-:B------:R-:W-:Y:S01]  /*d570*/  FFMA.FTZ R115, R115, R113.reuse, -R114.reuse ;  /* 0x0000007173737223 */ /* 0x180fe20000010872 */
[-CC-:B------:R-:W-:Y:S01]  /*d580*/  FFMA.FTZ R116, R131, R113.reuse, -R114.reuse ;  /* 0x0000007183747223 */ /* 0x180fe20000010872 */
[----:B------:R-:W4:Y:S01]  /*d590*/  LDSM.16.MT88.4 R28, [R106+0x6400] ;  /* 0x006400006a1c783b */ /* 0x000f220000004200 */
[-CC-:B------:R-:W-:Y:S01]  /*d5a0*/  FFMA.FTZ R117, R117, R113.reuse, -R114.reuse ;  /* 0x0000007175757223 */ /* 0x180fe20000010872 */
[-C--:B------:R-:W-:Y:S01]  /*d5b0*/  FFMA.FTZ R118, R127, R113.reuse, -R114 ;  /* 0x000000717f767223 */ /* 0x080fe20000010872 */
[-CC-:B------:R-:W-:Y:S01]  /*d5c0*/  FFMA.FTZ R120, R123, R113.reuse, -R34.reuse ;  /* 0x000000717b787223 */ /* 0x180fe20000010822 */
[--C-:B------:R-:W-:Y:S01]  /*d5d0*/  FFMA.FTZ R121, R121, R113, -R34.reuse ;  /* 0x0000007179797223 */ /* 0x100fe20000010822 */
[----:B------:R-:W1:Y:S01]  /*d5e0*/  MUFU.EX2 R97, R97 ;  /* 0x0000006100617308 */ /* 0x000e620000000800 */
[----:B-----5:R-:W-:Y:S01]  /*d5f0*/  F2FP.F16.F32.PACK_AB R48, R100, R101 ;  /* 0x000000656430723e */ /* 0x020fe200000000ff */
        /* <DEDUP_REMOVED lines=10> */
[----:B------:R-:W5:Y:S01]  /*d6a0*/  MUFU.EX2 R102, R102 ;  /* 0x0000006600667308 */ /* 0x000f620000000800 */
[----:B-1----:R-:W-:-:S07]  /*d6b0*/  F2FP.F16.F32.PACK_AB R50, R97, R94 ;  /* 0x0000005e6132723e */ /* 0x002fce00000000ff */
[----:B------:R-:W-:Y:S08]  /*d6c0*/  MUFU.EX2 R99, R99 ;  /* 0x0000006300637308 */ /* 0x000ff00000000800 */
[----:B------:R-:W1:Y:S01]  /*d6d0*/  MUFU.EX2 R98, R98 ;  /* 0x0000006200627308 */ /* 0x000e620000000800 */
[----:B-----5:R-:W-:Y:S01]  /*d6e0*/  F2FP.F16.F32.PACK_AB R49, R102, R103 ;  /* 0x000000676631723e */ /* 0x020fe200000000ff */
[----:B------:R-:W-:-:S06]  /*d6f0*/  FADD.FTZ R102, R103, R102 ;  /* 0x0000006667667221 */ /* 0x000fcc0000010000 */
[----:B------:R-:W-:Y:S08]  /*d700*/  MUFU.EX2 R93, R93 ;  /* 0x0000005d005d7308 */ /* 0x000ff00000000800 */
[----:B------:R-:W5:Y:S01]  /*d710*/  MUFU.EX2 R92, R92 ;  /* 0x0000005c005c7308 */ /* 0x000f620000000800 */
        /* <DEDUP_REMOVED lines=15> */
[----:B------:R-:W4:Y:S01]  /*d810*/  MUFU.EX2 R108, R108 ;  /* 0x0000006c006c7308 */ /* 0x000f220000000800 */
[C---:B--2---:R-:W-:Y:S07]  /*d820*/  HMMA.16816.F32 R36, R48.reuse, R40, RZ ;  /* 0x000000283024723c */ /* 0x044fee00000018ff */
[----:B------:R-:W-:Y:S01]  /*d830*/  MUFU.EX2 R109, R109 ;  /* 0x0000006d006d7308 */ /* 0x000fe20000000800 */
[C---:B------:R-:W-:Y:S07]  /*d840*/  HMMA.16816.F32 R68, R48.reuse, R70, RZ ;  /* 0x000000463044723c */ /* 0x040fee00000018ff */
[----:B------:R-:W-:Y:S01]  /*d850*/  MUFU.EX2 R110, R110 ;  /* 0x0000006e006e7308 */ /* 0x000fe20000000800 */
[C---:B------:R-:W-:Y:S07]  /*d860*/  HMMA.16816.F32 R40, R48.reuse, R42, RZ ;  /* 0x0000002a3028723c */ /* 0x040fee00000018ff */
[----:B------:R-:W-:Y:S01]  /*d870*/  MUFU.EX2 R115, R115 ;  /* 0x0000007300737308 */ /* 0x000fe20000000800 */
[----:B---3--:R-:W-:Y:S01]  /*d880*/  HMMA.16816.F32 R44, R48, R4, RZ ;  /* 0x00000004302c723c */ /* 0x008fe200000018ff */
[----:B-----5:R-:W-:-:S02]  /*d890*/  F2FP.F16.F32.PACK_AB R4, R92, R93 ;  /* 0x0000005d5c04723e */ /* 0x020fc400000000ff */
        /* <DEDUP_REMOVED lines=11> */
[C---:B------:R-:W-:Y:S05]  /*d950*/  HMMA.16816.F32 R64, R4.reuse, R16, R64 ;  /* 0x000000100440723c */ /* 0x040fea0000001840 */
        /* <DEDUP_REMOVED lines=159> */
.L_x_10809:
        /* <DEDUP_REMOVED lines=8> */
.L_x_10810:
[----:B------:R-:W-:Y:S05]  /*e3d0*/  BSYNC.RECONVERGENT B0 ;  /* 0x0000000000007941 */ /* 0x000fea0003800200 */
.L_x_10808:
        /* <DEDUP_REMOVED lines=44> */
[----:B------:R-:W2:Y:S01]  /*e6a0*/  LDSM.16.M88.4 R12, [R124+0x3400] ;  /* 0x003400007c0c783b */ /* 0x000ea20000000200 */
[----:B------:R-:W-:-:S03]  /*e6b0*/  IMAD.IADD R127, R124, 0x1, R127 ;  /* 0x000000017c7f7824 */ /* 0x000fc600078e027f */
[----:B------:R-:W5:Y:S04]  /*e6c0*/  LDSM.16.M88.4 R100, [R124+0x3800] ;  /* 0x003800007c64783b */ /* 0x000f680000000200 */
[----:B-1----:R-:W1:Y:S04]  /*e6d0*/  LDSM.16.M88.4 R4, [R124+0x3c00] ;  /* 0x003c00007c04783b */ /* 0x002e680000000200 */
[----:B------:R-:W-:Y:S04]  /*e6e0*/  LDSM.16.M88.4 R108, [R130] ;  /* 0x00000000826c783b */ /* 0x000fe80000000200 */
[----:B------:R-:W1:Y:S04]  /*e6f0*/  LDSM.16.M88.4 R32, [R127+0x3000] ;  /* 0x003000007f20783b */ /* 0x000e680000000200 */
[----:B------:R-:W1:Y:S04]  /*e700*/  LDSM.16.M88.4 R28, [R127+0x3400] ;  /* 0x003400007f1c783b */ /* 0x000e680000000200 */
[----:B------:R-:W1:Y:S04]  /*e710*/  LDSM.16.M88.4 R116, [R127+0x3800] ;  /* 0x003800007f74783b */ /* 0x000e680000000200 */
[----:B------:R-:W-:Y:S04]  /*e720*/  LDSM.16.M88.4 R8, [R126+0x1000] ;  /* 0x001000007e08783b */ /* 0x000fe80000000200 */
[----:B------:R-:W-:Y:S01]  /*e730*/  LDSM.16.M88.4 R112, [R127+0x3c00] ;  /* 0x003c00007f70783b */ /* 0x000fe20000000200 */
[C---:B----4-:R-:W-:Y:S03]  /*e740*/  HMMA.16816.F32 R24, R92.reuse, R20, RZ ;  /* 0x000000145c18723c */ /* 0x050fe600000018ff */
[----:B------:R-:W-:Y:S04]  /*e750*/  LDSM.16.M88.4 R120, [R124+0x4c00] ;  /* 0x004c00007c78783b */ /* 0x000fe80000000200 */
[----:B------:R-:W0:Y:S01]  /*e760*/  LDGDEPBAR ;  /* 0x00000000000079af */ /* 0x000e220000000000 */
[C---:B--2---:R-:W-:Y:S08]  /*e770*/  HMMA.16816.F32 R16, R92.reuse, R12, RZ ;  /* 0x0000000c5c10723c */ /* 0x044ff000000018ff */
[C---:B-----5:R-:W-:Y:S08]  /*e780*/  HMMA.16816.F32 R104, R92.reuse, R100, RZ ;  /* 0x000000645c68723c */ /* 0x060ff000000018ff */
        /* <DEDUP_REMOVED lines=20> */
[----:B------:R-:W5:Y:S04]  /*e8d0*/  LDSM.16.M88.4 R112, [R127+0x4800] ;  /* 0x004800007f70783b */ /* 0x000f680000000200 */
[----:B------:R-:W-:Y:S03]  /*e8e0*/  LDSM.16.M88.4 R108, [R127+0x4400] ;  /* 0x004400007f6c783b */ /* 0x000fe60000000200 */
[C---:B--2---:R-:W-:Y:S08]  /*e8f0*/  HMMA.16816.F32 R16, R8.reuse, R32, R16 ;  /* 0x000000200810723c */ /* 0x044ff00000001810 */
[C---:B------:R-:W-:Y:S01]  /*e900*/  HMMA.16816.F32 R12, R8.reuse, R34, R12 ;  /* 0x00000022080c723c */ /* 0x040fe2000000180c */
[----:B------:R-:W-:Y:S07]  /*e910*/  LDSM.16.M88.4 R32, [R126+0x2000] ;  /* 0x002000007e20783b */ /* 0x000fee0000000200 */
[C---:B----4-:R-:W-:Y:S08]  /*e920*/  HMMA.16816.F32 R104, R8.reuse, R28, R104 ;  /* 0x0000001c0868723c */ /* 0x050ff00000001868 */
[C---:B------:R-:W-:Y:S01]  /*e930*/  HMMA.16816.F32 R100, R8.reuse, R30, R100 ;  /* 0x0000001e0864723c */ /* 0x040fe20000001864 */
[----:B------:R-:W2:Y:S07]  /*e940*/  LDSM.16.M88.4 R28, [R124+0x5000] ;  /* 0x005000007c1c783b */ /* 0x000eae0000000200 */
[C---:B------:R-:W-:Y:S01]  /*e950*/  HMMA.16816.F32 R96, R8.reuse, R120, R96 ;  /* 0x000000780860723c */ /* 0x040fe20000001860 */
[----:B------:R-:W4:Y:S07]  /*e960*/  S2R R120, SR_TID.X ;  /* 0x0000000000787919 */ /* 0x000f2e0000002100 */
[----:B------:R-:W-:Y:S01]  /*e970*/  HMMA.16816.F32 R92, R8, R122, R92 ;  /* 0x0000007a085c723c */ /* 0x000fe2000000185c */
[----:B------:R-:W-:Y:S07]  /*e980*/  LDSM.16.M88.4 R8, [R130+0x2000] ;  /* 0x002000008208783b */ /* 0x000fee0000000200 */
[C---:B-1----:R-:W-:Y:S08]  /*e990*/  HMMA.16816.F32 R24, R116.reuse, R4, R24 ;  /* 0x000000047418723c */ /* 0x042ff00000001818 */
[C---:B------:R-:W-:Y:S01]  /*e9a0*/  HMMA.16816.F32 R20, R116.reuse, R6, R20 ;  /* 0x000000067414723c */ /* 0x040fe20000001814 */
[----:B------:R-:W1:Y:S07]  /*e9b0*/  LDSM.16.M88.4 R4, [R127+0x5000] ;  /* 0x005000007f04783b */ /* 0x000e6e0000000200 */
[----:B-----5:R-:W-:Y:S08]  /*e9c0*/  HMMA.16816.F32 R104, R116, R112, R104 ;  /* 0x000000707468723c */ /* 0x020ff00000001868 */
[----:B--2---:R-:W-:Y:S08]  /*e9d0*/  HMMA.16816.F32 R24, R32, R28, R24 ;  /* 0x0000001c2018723c */ /* 0x004ff00000001818 */
[----:B------:R-:W-:Y:S01]  /*e9e0*/  HMMA.16816.F32 R100, R116, R114, R100 ;  /* 0x000000727464723c */ /* 0x000fe20000001864 */
[----:B------:R-:W2:Y:S07]  /*e9f0*/  LDSM.16.M88.4 R112, [R124+0x5400] ;  /* 0x005400007c70783b */ /* 0x000eae0000000200 */
[----:B------:R-:W-:Y:S08]  /*ea00*/  HMMA.16816.F32 R20, R32, R30, R20 ;  /* 0x0000001e2014723c */ /* 0x000ff00000001814 */
[----:B------:R-:W-:Y:S08]  /*ea10*/  HMMA.16816.F32 R16, R116, R108, R16 ;  /* 0x0000006c7410723c */ /* 0x000ff00000001810 */
[----:B-1----:R-:W-:Y:S05]  /*ea20*/  HMMA.16816.F32 R24, R8, R4, R24 ;  /* 0x000000040818723c */ /* 0x002fea0000001818 */
[----:B------:R-:W-:Y:S01]  /*ea30*/  IMAD.SHL.U32 R4, R88, 0x40, RZ ;  /* 0x0000004058047824 */ /* 0x000fe200078e00ff */
[----:B----4-:R-:W-:-:S04]  /*ea40*/  SHF.R.U32.HI R5, RZ, 0x2, R120 ;  /* 0x00000002ff057819 */ /* 0x010fc80000011678 */
[----:B------:R-:W-:Y:S01]  /*ea50*/  LOP3.LUT R29, R4, R125, RZ, 0xfc, !PT ;  /* 0x0000007d041d7212 */ /* 0x000fe200078efcff */
[----:B------:R-:W-:Y:S05]  /*ea60*/  HMMA.16816.F32 R12, R116, R110, R12 ;  /* 0x0000006e740c723c */ /* 0x000fea000000180c */
[----:B------:R-:W-:Y:S01]  /*ea70*/  LOP3.LUT R30, R0, 0x7, R5, 0xf8, !PT ;  /* 0x00000007001e7812 */ /* 0x000fe200078ef805 */
[----:B------:R-:W1:Y:S01]  /*ea80*/  LDSM.16.M88.4 R108, [R127+0x4c00] ;  /* 0x004c00007f6c783b */ /* 0x000e620000000200 */
[----:B------:R-:W-:-:S03]  /*ea90*/  IMAD.IADD R31, R29, 0x1, R146 ;  /* 0x000000011d1f7824 */ /* 0x000fc600078e0292 */
[----:B------:R-:W-:Y:S01]  /*eaa0*/  IMAD.IADD R30, R89, 0x1, R30 ;  /* 0x00000001591e7824 */ /* 0x000fe200078e021e */
[----:B------:R-:W-:Y:S05]  /*eab0*/  HMMA.16816.F32 R20, R8, R6, R20 ;  /* 0x000000060814723c */ /* 0x000fea0000001814 */
[-C--:B---3--:R-:W-:Y:S01]  /*eac0*/  FMUL.FTZ R24, R24, R90.reuse ;  /* 0x0000005a18187220 */ /* 0x088fe20000410000 */
[----:B------:R-:W-:Y:S01]  /*ead0*/  IADD3 R4, PT, PT, R30, 0x80, -R31 ;  /* 0x000000801e047810 */ /* 0x000fe20007ffe81f */
[-C--:B------:R-:W-:Y:S01]  /*eae0*/  FMUL.FTZ R28, R25, R90.reuse ;  /* 0x0000005a191c7220 */ /* 0x080fe20000410000 */
[----:B------:R-:W-:Y:S02]  /*eaf0*/  FMUL.FTZ R25, R26, R90 ;  /* 0x0000005a1a197220 */ /* 0x000fe40000410000 */
[----:B------:R-:W-:Y:S01]  /*eb00*/  IABS R4, R4 ;  /* 0x0000000400047213 */ /* 0x000fe20000000000 */
[----:B------:R-:W3:Y:S01]  /*eb10*/  MUFU.TANH R24, R24 ;  /* 0x0000001800187308 */ /* 0x000ee20000002400 */
[----:B--2---:R-:W-:Y:S05]  /*eb20*/  HMMA.16816.F32 R16, R32, R112, R16 ;  /* 0x000000702010723c */ /* 0x004fea0000001810 */
[----:B------:R-:W-:Y:S01]  /*eb30*/  VIADD R112, R30, 0x8 ;  /* 0x000000081e707836 */ /* 0x000fe20000000000 */
[----:B------:R-:W-:-:S02]  /*eb40*/  I2FP.F32.S32 R162, R4 ;  /* 0x0000000400a27245 */ /* 0x000fc40000201400 */
[----:B------:R-:W2:Y:S02]  /*eb50*/  LDSM.16.M88.4 R4, [R127+0x5400] ;  /* 0x005400007f04783b */ /* 0x000ea40000000200 */
[----:B------:R-:W-:Y:S01]  /*eb60*/  IADD3 R113, PT, PT, R112, 0x7f, -R31 ;  /* 0x0000007f70717810 */ /* 0x000fe20007ffe81f */
[----:B------:R-:W4:Y:S01]  /*eb70*/  MUFU.TANH R25, R25 ;  /* 0x0000001900197308 */ /* 0x000f220000002400 */
[----:B------:R-:W-:Y:S03]  /*eb80*/  HMMA.16816.F32 R12, R32, R114, R12 ;  /* 0x00000072200c723c */ /* 0x000fe6000000180c */
[----:B------:R-:W-:-:S04]  /*eb90*/  FMUL.FTZ R20, R20, R90 ;  /* 0x0000005a14147220 */ /* 0x000fc80000410000 */
[----:B------:R-:W5:Y:S01]  /*eba0*/  MUFU.TANH R28, R28 ;  /* 0x0000001c001c7308 */ /* 0x000f620000002400 */
[----:B---3--:R-:W-:Y:S01]  /*ebb0*/  FFMA.FTZ R162, -R157, R162, R24 ;  /* 0x000000a29da27223 */ /* 0x008fe20000010118 */
[----:B------:R-:W-:-:S04]  /*ebc0*/  IADD3 R24, PT, PT, R112, 0x80, -R31 ;  /* 0x0000008070187810 */ /* 0x000fc80007ffe81f */
[----:B------:R-:W-:Y:S01]  /*ebd0*/  IABS R24, R24 ;  /* 0x0000001800187213 */ /* 0x000fe20000000000 */
[----:B-1----:R-:W-:Y:S05]  /*ebe0*/  HMMA.16816.F32 R96, R116, R108, R96 ;  /* 0x0000006c7460723c */ /* 0x002fea0000001860 */
[----:B------:R-:W-:Y:S01]  /*ebf0*/  I2FP.F32.S32 R24, R24 ;  /* 0x0000001800187245 */ /* 0x000fe20000201400 */
[----:B------:R-:W-:Y:S01]  /*ec00*/  FMUL.FTZ R109, R27, R90 ;  /* 0x0000005a1b6d7220 */ /* 0x000fe20000410000 */
[----:B------:R-:W-:-:S03]  /*ec10*/  VIADD R108, R29, 0xffffff80 ;  /* 0xffffff801d6c7836 */ /* 0x000fc60000000000 */
[----:B----4-:R-:W-:Y:S02]  /*ec20*/  FFMA.FTZ R160, -R157, R24, R25 ;  /* 0x000000189da07223 */ /* 0x010fe40000010119 */
[----:B------:R-:W1:Y:S01]  /*ec30*/  LDSM.16.M88.4 R24, [R124+0x5800] ;  /* 0x005800007c18783b */ /* 0x000e620000000200 */
[----:B------:R-:W-:Y:S03]  /*ec40*/  HMMA.16816.F32 R92, R116, R110, R92 ;  /* 0x0000006e745c723c */ /* 0x000fe6000000185c */
[----:B------:R-:W-:Y:S01]  /*ec50*/  IADD3 R111, PT, PT, R30, 0x7f, -R31 ;  /* 0x0000007f1e6f7810 */ /* 0x000fe20007ffe81f */
[----:B------:R-:W-:Y:S01]  /*ec60*/  MUFU.TANH R109, R109 ;  /* 0x0000006d006d7308 */ /* 0x000fe20000002400 */
[----:B------:R-:W-:Y:S01]  /*ec70*/  ISETP.GE.AND P1, PT, R108, R156, PT ;  /* 0x0000009c6c00720c */ /* 0x000fe20003f26270 */
[----:B------:R-:W-:Y:S01]  /*ec80*/  VIADD R110, R29, 0xffffff81 ;  /* 0xffffff811d6e7836 */ /* 0x000fe20000000000 */
[----:B------:R-:W-:-:S02]  /*ec90*/  IABS R111, R111 ;  /* 0x0000006f006f7213 */ /* 0x000fc40000000000 */
[----:B------:R-:W-:Y:S02]  /*eca0*/  FSEL R162, R162, -INF , P1 ;  /* 0xff800000a2a27808 */ /* 0x000fe40000800000 */
[----:B------:R-:W-:Y:S02]  /*ecb0*/  I2FP.F32.S32 R111, R111 ;  /* 0x0000006f006f7245 */ /* 0x000fe40000201400 */
[C---:B------:R-:W-:Y:S01]  /*ecc0*/  ISETP.GE.AND P6, PT, R108.reuse, R155, PT ;  /* 0x0000009b6c00720c */ /* 0x040fe20003fc6270 */
[C---:B--2---:R-:W-:Y:S05]  /*ecd0*/  HMMA.16816.F32 R16, R8.reuse, R4, R16 ;  /* 0x000000040810723c */ /* 0x044fea0000001810 */
[C---:B------:R-:W-:Y:S01]  /*ece0*/  ISETP.GE.AND P2, PT, R108.reuse, R149, PT ;  /* 0x000000956c00720c */ /* 0x040fe20003f46270 */
[----:B-----5:R-:W-:Y:S01]  /*ecf0*/  FFMA.FTZ R111, -R157, R111, R28 ;  /* 0x0000006f9d6f7223 */ /* 0x020fe2000001011c */
[----:B------:R-:W-:Y:S01]  /*ed00*/  ISETP.GE.AND P1, PT, R108, R154, PT ;  /* 0x0000009a6c00720c */ /* 0x000fe20003f26270 */
[-C--:B------:R-:W-:Y:S01]  /*ed10*/  FMUL.FTZ R4, R22, R90.reuse ;  /* 0x0000005a16047220 */ /* 0x080fe20000410000 */
[----:B------:R2:W3:Y:S01]  /*ed20*/  MUFU.TANH R108, R20 ;  /* 0x00000014006c7308 */ /* 0x0004e20000002400 */
[----:B------:R-:W-:Y:S01]  /*ed30*/  IADD3 R28, PT, PT, R30, 0x78, -R31 ;  /* 0x000000781e1c7810 */ /* 0x000fe20007ffe81f */
[----:B------:R-:W-:Y:S01]  /*ed40*/  FMUL.FTZ R22, R21, R90 ;  /* 0x0000005a15167220 */ /* 0x000fe20000410000 */
[----:B------:R-:W-:Y:S01]  /*ed50*/  FSEL R162, R162, -INF , !P6 ;  /* 0xff800000a2a27808 */ /* 0x000fe20007000000 */
[----:B------:R-:W-:Y:S03]  /*ed60*/  HMMA.16816.F32 R12, R8, R6, R12 ;  /* 0x00000006080c723c */ /* 0x000fe6000000180c */
[----:B------:R-:W-:-:S02]  /*ed70*/  ISETP.GE.AND P6, PT, R110, R156, PT ;  /* 0x0000009c6e00720c */ /* 0x000fc40003fc6270 */
[----:B------:R-:W-:Y:S01]  /*ed80*/  IABS R28, R28 ;  /* 0x0000001c001c7213 */ /* 0x000fe20000000000 */
[----:B------:R-:W4:Y:S01]  /*ed90*/  MUFU.TANH R4, R4 ;  /* 0x0000000400047308 */ /* 0x000f220000002400 */
[----:B------:R-:W-:Y:S02]  /*eda0*/  FSEL R111, R111, -INF , P6 ;  /* 0xff8000006f6f7808 */ /* 0x000fe40003000000 */
[----:B------:R-:W-:Y:S02]  /*edb0*/  I2FP.F32.S32 R28, R28 ;  /* 0x0000001c001c7245 */ /* 0x000fe40000201400 */
[----:B------:R-:W-:Y:S02]  /*edc0*/  ISETP.GE.AND P6, PT, R110, R154, PT ;  /* 0x0000009a6e00720c */ /* 0x000fe40003fc6270 */
[--C-:B------:R-:W-:Y:S01]  /*edd0*/  IADD3 R21, PT, PT, R112, 0x78, -R31.reuse ;  /* 0x0000007870157810 */ /* 0x100fe20007ffe81f */
[----:B------:R-:W5:Y:S01]  /*ede0*/  MUFU.TANH R22, R22 ;  /* 0x0000001600167308 */ /* 0x000f620000002400 */
[----:B--2---:R-:W-:Y:S01]  /*edf0*/  IABS R20, R113 ;  /* 0x0000007100147213 */ /* 0x004fe20000000000 */
[----:B---3--:R-:W-:Y:S01]  /*ee00*/  FFMA.FTZ R108, -R157, R28, R108 ;  /* 0x0000001c9d6c7223 */ /* 0x008fe2000001016c */
[----:B------:R-:W-:Y:S01]  /*ee10*/  FSEL R160, R160, -INF , P1 ;  /* 0xff800000a0a07808 */ /* 0x000fe20000800000 */
[----:B------:R-:W-:Y:S01]  /*ee20*/  VIADD R28, R29, 0xffffff88 ;  /* 0xffffff881d1c7836 */ /* 0x000fe20000000000 */
[----:B------:R-:W-:Y:S01]  /*ee30*/  I2FP.F32.S32 R20, R20 ;  /* 0x0000001400147245 */ /* 0x000fe20000201400 */
[C---:B-1----:R-:W-:Y:S05]  /*ee40*/  HMMA.16816.F32 R104, R32.reuse, R24, R104 ;  /* 0x000000182068723c */ /* 0x042fea0000001868 */
[----:B------:R-:W-:Y:S01]  /*ee50*/  ISETP.GE.AND P1, PT, R110, R155, PT ;  /* 0x0000009b6e00720c */ /* 0x000fe20003f26270 */
[----:B------:R-:W-:Y:S01]  /*ee60*/  FMUL.FTZ R24, R16, R90 ;  /* 0x0000005a10187220 */ /* 0x000fe20000410000 */
[----:B------:R-:W-:Y:S01]  /*ee70*/  IADD3 R5, PT, PT, R30, 0x77, -R31 ;  /* 0x000000771e057810 */ /* 0x000fe20007ffe81f */
[----:B------:R-:W-:Y:S01]  /*ee80*/  FFMA.FTZ R20, -R157, R20, R109 ;  /* 0x000000149d147223 */ /* 0x000fe2000001016d */
[----:B------:R-:W-:Y:S01]  /*ee90*/  FSEL R111, R111, -INF , !P1 ;  /* 0xff8000006f6f7808 */ /* 0x000fe20004800000 */
[----:B------:R-:W-:Y:S01]  /*eea0*/  FMUL.FTZ R16, R23, R90 ;  /* 0x0000005a17107220 */ /* 0x000fe20000410000 */
[----:B------:R-:W-:Y:S01]  /*eeb0*/  ISETP.GE.AND P1, PT, R28, R156, PT ;  /* 0x0000009c1c00720c */ /* 0x000fe20003f26270 */
[----:B------:R-:W-:Y:S03]  /*eec0*/  HMMA.16816.F32 R100, R32, R26, R100 ;  /* 0x0000001a2064723c */ /* 0x000fe60000001864 */
[----:B------:R-:W-:Y:S01]  /*eed0*/  FSEL R164, R20, -INF , P6 ;  /* 0xff80000014a47808 */ /* 0x000fe20003000000 */
[----:B------:R-:W-:Y:S01]  /*eee0*/  VIADD R26, R29, 0xffffff91 ;  /* 0xffffff911d1a7836 */ /* 0x000fe20000000000 */
[----:B------:R-:W-:Y:S01]  /*eef0*/  IABS R20, R21 ;  /* 0x0000001500147213 */ /* 0x000fe20000000000 */
[----:B------:R-:W1:Y:S01]  /*ef00*/  MUFU.TANH R16, R16 ;  /* 0x0000001000107308 */ /* 0x000e620000002400 */
[----:B------:R-:W-:Y:S01]  /*ef10*/  IABS R5, R5 ;  /* 0x0000000500057213 */ /* 0x000fe20000000000 */
[----:B------:R-:W-:Y:S01]  /*ef20*/  FMUL.FTZ R13, R13, R90 ;  /* 0x0000005a0d0d7220 */ /* 0x000fe20000410000 */
[----:B------:R-:W-:Y:S01]  /*ef30*/  I2FP.F32.S32 R20, R20 ;  /* 0x0000001400147245 */ /* 0x000fe20000201400 */
[----:B------:R-:W-:Y:S01]  /*ef40*/  FMUL.FTZ R15, R15, R90 ;  /* 0x0000005a0f0f7220 */ /* 0x000fe20000410000 */
[----:B------:R-:W-:-:S02]  /*ef50*/  ISETP.GE.AND P6, PT, R28, R155, PT ;  /* 0x0000009b1c00720c */ /* 0x000fc40003fc6270 */
[----:B------:R-:W-:Y:S01]  /*ef60*/  FSEL R21, R108, -INF , P1 ;  /* 0xff8000006c157808 */ /* 0x000fe20000800000 */
[----:B----4-:R-:W-:Y:S01]  /*ef70*/  FFMA.FTZ R25, -R157, R20, R4 ;  /* 0x000000149d197223 */ /* 0x010fe20000010104 */
[----:B------:R-:W-:Y:S01]  /*ef80*/  I2FP.F32.S32 R5, R5 ;  /* 0x0000000500057245 */ /* 0x000fe20000201400 */
[----:B------:R-:W-:Y:S01]  /*ef90*/  VIADD R20, R29, 0xffffff89 ;  /* 0xffffff891d147836 */ /* 0x000fe20000000000 */
[----:B------:R-:W-:Y:S01]  /*efa0*/  ISETP.GE.AND P1, PT, R28, R154, PT ;  /* 0x0000009a1c00720c */ /* 0x000fe20003f26270 */
[----:B------:R2:W3:Y:S01]  /*efb0*/  MUFU.TANH R4, R24 ;  /* 0x0000001800047308 */ /* 0x0004e20000002400 */
[----:B------:R-:W-:Y:S01]  /*efc0*/  FSEL R160, R160, -INF , !P2 ;  /* 0xff800000a0a07808 */ /* 0x000fe20005000000 */
[----:B-----5:R-:W-:Y:S01]  /*efd0*/  FFMA.FTZ R5, -R157, R5, R22 ;  /* 0x000000059d057223 */ /* 0x020fe20000010116 */
[----:B------:R-:W-:Y:S02]  /*efe0*/  ISETP.GE.AND P2, PT, R110, R149, PT ;  /* 0x000000956e00720c */ /* 0x000fe40003f46270 */
[----:B------:R-:W-:-:S02]  /*eff0*/  FSEL R23, R21, -INF , !P6 ;  /* 0xff80000015177808 */ /* 0x000fc40007000000 */
[----:B------:R-:W-:Y:S02]  /*f000*/  FSEL R21, R25, -INF , P1 ;  /* 0xff80000019157808 */ /* 0x000fe40000800000 */
[--C-:B------:R-:W-:Y:S02]  /*f010*/  IADD3 R25, PT, PT, R30, 0x70, -R31.reuse ;  /* 0x000000701e197810 */ /* 0x100fe40007ffe81f */
[----:B------:R-:W-:Y:S02]  /*f020*/  IADD3 R22, PT, PT, R112, 0x77, -R31 ;  /* 0x0000007770167810 */ /* 0x000fe40007ffe81f */
[----:B------:R-:W-:Y:S02]  /*f030*/  FSEL R164, R164, -INF , !P2 ;  /* 0xff800000a4a47808 */ /* 0x000fe40005000000 */
[----:B------:R-:W-:Y:S02]  /*f040*/  ISETP.GE.AND P2, PT, R28, R149, PT ;  /* 0x000000951c00720c */ /* 0x000fe40003f46270 */
[----:B------:R-:W-:-:S02]  /*f050*/  ISETP.GE.AND P6, PT, R20, R156, PT ;  /* 0x0000009c1400720c */ /* 0x000fc40003fc6270 */
[----:B--2---:R-:W-:Y:S02]  /*f060*/  IABS R24, R25 ;  /* 0x0000001900187213 */ /* 0x004fe40000000000 */
[----:B------:R-:W-:Y:S02]  /*f070*/  IABS R22, R22 ;  /* 0x0000001600167213 */ /* 0x000fe40000000000 */
[----:B------:R-:W-:Y:S02]  /*f080*/  FSEL R21, R21, -INF , !P2 ;  /* 0xff80000015157808 */ /* 0x000fe40005000000 */
[----:B------:R-:W-:Y:S01]  /*f090*/  FSEL R113, R5, -INF , P6 ;  /* 0xff80000005717808 */ /* 0x000fe20003000000 */
[----:B------:R-:W-:Y:S01]  /*f0a0*/  IMAD.MOV.U32 R5, RZ, RZ, R22 ;  /* 0x000000ffff057224 */ /* 0x000fe200078e0016 */
[C---:B------:R-:W-:Y:S01]  /*f0b0*/  ISETP.GE.AND P1, PT, R20.reuse, R155, PT ;  /* 0x0000009b1400720c */ /* 0x040fe20003f26270 */
[-C--:B------:R-:W-:Y:S01]  /*f0c0*/  FMUL.FTZ R22, R17, R90.reuse ;  /* 0x0000005a11167220 */ /* 0x080fe20000410000 */
[----:B------:R-:W-:Y:S01]  /*f0d0*/  ISETP.GE.AND P2, PT, R20, R149, PT ;  /* 0x000000951400720c */ /* 0x000fe20003f46270 */
[----:B------:R-:W-:Y:S01]  /*f0e0*/  FMUL.FTZ R17, R18, R90 ;  /* 0x0000005a12117220 */ /* 0x000fe20000410000 */
[----:B------:R-:W-:Y:S01]  /*f0f0*/  ISETP.GE.AND P6, PT, R20, R154, PT ;  /* 0x0000009a1400720c */ /* 0x000fe20003fc6270 */
[----:B------:R-:W-:Y:S01]  /*f100*/  IMAD.MOV.U32 R20, RZ, RZ, R24 ;  /* 0x000000ffff147224 */ /* 0x000fe200078e0018 */
[----:B------:R-:W-:Y:S01]  /*f110*/  I2FP.F32.S32 R5, R5 ;  /* 0x0000000500057245 */ /* 0x000fe20000201400 */
[----:B------:R-:W-:Y:S01]  /*f120*/  FMUL.FTZ R24, R12, R90 ;  /* 0x0000005a0c187220 */ /* 0x000fe20000410000 */
[----:B------:R-:W-:Y:S01]  /*f130*/  FSEL R113, R113, -INF , !P1 ;  /* 0xff80000071717808 */ /* 0x000fe20004800000 */
[----:B------:R-:W2:Y:S01]  /*f140*/  MUFU.TANH R17, R17 ;  /* 0x0000001100117308 */ /* 0x000ea20000002400 */
[----:B------:R-:W-:Y:S01]  /*f150*/  I2FP.F32.S32 R158, R20 ;  /* 0x00000014009e7245 */ /* 0x000fe20000201400 */
[----:B-1----:R-:W-:Y:S01]  /*f160*/  FFMA.FTZ R25, -R157, R5, R16 ;  /* 0x000000059d197223 */ /* 0x002fe20000010110 */
[----:B------:R-:W-:Y:S01]  /*f170*/  IADD3 R16, PT, PT, R112, 0x70, -R31 ;  /* 0x0000007070107810 */ /* 0x000fe20007ffe81f */
[----:B------:R-:W-:Y:S01]  /*f180*/  FMUL.FTZ R20, R19, R90 ;  /* 0x0000005a13147220 */ /* 0x000fe20000410000 */
[----:B------:R-:W-:-:S02]  /*f190*/  VIADD R19, R29, 0xffffff90 ;  /* 0xffffff901d137836 */ /* 0x000fc40000000000 */
[----:B---3--:R-:W-:Y:S01]  /*f1a0*/  FFMA.FTZ R158, -R157, R158, R4 ;  /* 0x0000009e9d9e7223 */ /* 0x008fe20000010104 */
[----:B------:R-:W-:Y:S01]  /*f1b0*/  IABS R16, R16 ;  /* 0x0000001000107213 */ /* 0x000fe20000000000 */
[----:B------:R-:W1:Y:S01]  /*f1c0*/  LDSM.16.M88.4 R4, [R127+0x5800] ;  /* 0x005800007f04783b */ /* 0x000e620000000200 */
[----:B------:R-:W3:Y:S01]  /*f1d0*/  MUFU.TANH R24, R24 ;  /* 0x0000001800187308 */ /* 0x000ee20000002400 */
[----:B------:R-:W-:Y:S02]  /*f1e0*/  ISETP.GE.AND P1, PT, R19, R156, PT ;  /* 0x0000009c1300720c */ /* 0x000fe40003f26270 */
[----:B------:R-:W-:Y:S02]  /*f1f0*/  I2FP.F32.S32 R16, R16 ;  /* 0x0000001000107245 */ /* 0x000fe40000201400 */
[--C-:B------:R-:W-:Y:S02]  /*f200*/  IADD3 R12, PT, PT, R112, 0x6f, -R31.reuse ;  /* 0x0000006f700c7810 */ /* 0x100fe40007ffe81f */
[----:B------:R-:W-:Y:S01]  /*f210*/  IADD3 R28, PT, PT, R30, 0x68, -R31 ;  /* 0x000000681e1c7810 */ /* 0x000fe20007ffe81f */
[----:B------:R-:W4:Y:S01]  /*f220*/  MUFU.TANH R22, R22 ;  /* 0x0000001600167308 */ /* 0x000f220000002400 */
[----:B------:R-:W-:Y:S01]  /*f230*/  FSEL R158, R158, -INF , P1 ;  /* 0xff8000009e9e7808 */ /* 0x000fe20000800000 */
[----:B--2---:R-:W-:Y:S01]  /*f240*/  FFMA.FTZ R27, -R157, R16, R17 ;  /* 0x000000109d1b7223 */ /* 0x004fe20000010111 */
[----:B------:R-:W-:-:S02]  /*f250*/  IADD3 R18, PT, PT, R30, 0x6f, -R31 ;  /* 0x0000006f1e127810 */ /* 0x000fc40007ffe81f */
[----:B------:R-:W-:Y:S02]  /*f260*/  ISETP.GE.AND P1, PT, R19, R154, PT ;  /* 0x0000009a1300720c */ /* 0x000fe40003f26270 */
[----:B------:R-:W-:Y:S01]  /*f270*/  IABS R12, R12 ;  /* 0x0000000c000c7213 */ /* 0x000fe20000000000 */
[----:B------:R-:W2:Y:S01]  /*f280*/  MUFU.TANH R20, R20 ;  /* 0x0000001400147308 */ /* 0x000ea20000002400 */
[----:B------:R-:W-:Y:S02]  /*f290*/  IABS R28, R28 ;  /* 0x0000001c001c7213 */ /* 0x000fe40000000000 */
[----:B------:R-:W-:Y:S02]  /*f2a0*/  IABS R18, R18 ;  /* 0x0000001200127213 */ /* 0x000fe40000000000 */
[----:B------:R-:W-:Y:S01]  /*f2b0*/  FSEL R110, R27, -INF , P1 ;  /* 0xff8000001b6e7808 */ /* 0x000fe20000800000 */
[----:B------:R-:W-:Y:S01]  /*f2c0*/  IMAD.MOV.U32 R27, RZ, RZ, R12 ;  /* 0x000000ffff1b7224 */ /* 0x000fe200078e000c */
[----:B------:R-:W-:-:S02]  /*f2d0*/  I2FP.F32.S32 R12, R28 ;  /* 0x0000001c000c7245 */ /* 0x000fc40000201400 */
[----:B------:R-:W-:Y:S02]  /*f2e0*/  FSEL R25, R25, -INF , P6 ;  /* 0xff80000019197808 */ /* 0x000fe40003000000 */
[----:B------:R-:W-:Y:S01]  /*f2f0*/  I2FP.F32.S32 R18, R18 ;  /* 0x0000001200127245 */ /* 0x000fe20000201400 */
[----:B---3--:R-:W-:Y:S01]  /*f300*/  FFMA.FTZ R24, -R157, R12, R24 ;  /* 0x0000000c9d187223 */ /* 0x008fe20000010118 */
[----:B------:R-:W-:Y:S01]  /*f310*/  ISETP.GE.AND P6, PT, R19, R155, PT ;  /* 0x0000009b1300720c */ /* 0x000fe20003fc6270 */
[----:B------:R-:W-:Y:S01]  /*f320*/  FMUL.FTZ R12, R14, R90 ;  /* 0x0000005a0e0c7220 */ /* 0x000fe20000410000 */
[----:B------:R-:W-:Y:S01]  /*f330*/  I2FP.F32.S32 R27, R27 ;  /* 0x0000001b001b7245 */ /* 0x000fe20000201400 */
[C---:B----4-:R-:W-:Y:S01]  /*f340*/  FFMA.FTZ R22, -R157.reuse, R18, R22 ;  /* 0x000000129d167223 */ /* 0x050fe20000010116 */
[----:B------:R-:W-:Y:S02]  /*f350*/  FSEL R158, R158, -INF , !P6 ;  /* 0xff8000009e9e7808 */ /* 0x000fe40007000000 */
[----:B------:R-:W-:Y:S01]  /*f360*/  ISETP.GE.AND P6, PT, R26, R156, PT ;  /* 0x0000009c1a00720c */ /* 0x000fe20003fc6270 */
[----:B--2---:R-:W-:Y:S01]  /*f370*/  FFMA.FTZ R20, -R157, R27, R20 ;  /* 0x0000001b9d147223 */ /* 0x004fe20000010114 */
[----:B------:R-:W-:Y:S01]  /*f380*/  FSEL R25, R25, -INF , !P2 ;  /* 0xff80000019197808 */ /* 0x000fe20005000000 */
[----:B------:R-:W2:Y:S01]  /*f390*/  MUFU.TANH R12, R12 ;  /* 0x0000000c000c7308 */ /* 0x000ea20000002400 */
[----:B------:R-:W-:Y:S01]  /*f3a0*/  ISETP.GE.AND P2, PT, R19, R149, PT ;  /* 0x000000951300720c */ /* 0x000fe20003f46270 */
[----:B-1----:R-:W-:Y:S01]  /*f3b0*/  HMMA.16816.F32 R104, R8, R4, R104 ;  /* 0x000000040868723c */ /* 0x002fe20000001868 */
[----:B------:R-:W1:Y:S04]  /*f3c0*/  LDSM.16.M88.4 R16, [R124+0x5c00] ;  /* 0x005c00007c10783b */ /* 0x000e680000000200 */
[----:B------:R-:W-:Y:S01]  /*f3d0*/  FSEL R22, R22, -INF , P6 ;  /* 0xff80000016167808 */ /* 0x000fe20003000000 */
[----:B------:R-:W-:Y:S01]  /*f3e0*/  VIADD R5, R29, 0xffffff98 ;  /* 0xffffff981d057836 */ /* 0x000fe20000000000 */
[----:B------:R-:W-:-:S02]  /*f3f0*/  ISETP.GE.AND P1, PT, R26, R155, PT ;  /* 0x0000009b1a00720c */ /* 0x000fc40003f26270 */
[----:B------:R-:W-:Y:S01]  /*f400*/  ISETP.GE.AND P6, PT, R26, R154, PT ;  /* 0x0000009a1a00720c */ /* 0x000fe20003fc6270 */
[----:B------:R3:W4:Y:S01]  /*f410*/  MUFU.TANH R4, R13 ;  /* 0x0000000d00047308 */ /* 0x0007220000002400 */
[----:B------:R-:W-:Y:S01]  /*f420*/  FSEL R110, R110, -INF , !P2 ;  /* 0xff8000006e6e7808 */ /* 0x000fe20005000000 */
[----:B------:R-:W-:Y:S03]  /*f430*/  HMMA.16816.F32 R100, R8, R6, R100 ;  /* 0x000000060864723c */ /* 0x000fe60000001864 */
[----:B------:R-:W-:Y:S01]  /*f440*/  IADD3 R14, PT, PT, R112, 0x68, -R31 ;  /* 0x00000068700e7810 */ /* 0x000fe20007ffe81f */
[----:B------:R-:W-:Y:S01]  /*f450*/  VIADD R7, R29, 0xffffffa0 ;  /* 0xffffffa01d077836 */ /* 0x000fe20000000000 */
[----:B------:R-:W-:Y:S02]  /*f460*/  ISETP.GE.AND P2, PT, R26, R149, PT ;  /* 0x000000951a00720c */ /* 0x000fe40003f46270 */
[----:B------:R-:W-:-:S02]  /*f470*/  FSEL R22, R22, -INF , !P1 ;  /* 0xff80000016167808 */ /* 0x000fc40004800000 */
[----:B------:R-:W-:Y:S02]  /*f480*/  FSEL R20, R20, -INF , P6 ;  /* 0xff80000014147808 */ /* 0x000fe40003000000 */
[----:B------:R-:W-:Y:S01]  /*f490*/  ISETP.GE.AND P1, PT, R5, R156, PT ;  /* 0x0000009c0500720c */ /* 0x000fe20003f26270 */
[----:B------:R-:W-:Y:S01]  /*f4a0*/  FMUL.FTZ R107, R107, R90 ;  /* 0x0000005a6b6b7220 */ /* 0x000fe20000410000 */
[----:B------:R-:W-:Y:S02]  /*f4b0*/  IADD3 R26, PT, PT, R30, 0x67, -R31 ;  /* 0x000000671e1a7810 */ /* 0x000fe40007ffe81f */
[----:B------:R-:W-:Y:S02]  /*f4c0*/  IABS R14, R14 ;  /* 0x0000000e000e7213 */ /* 0x000fe40000000000 */
[----:B------:R-:W-:Y:S02]  /*f4d0*/  FSEL R132, R20, -INF , !P2 ;  /* 0xff80000014847808 */ /* 0x000fe40005000000 */
[----:B------:R-:W-:Y:S01]  /*f4e0*/  FSEL R20, R24, -INF , P1 ;  /* 0xff80000018147808 */ /* 0x000fe20000800000 */
[-C--:B------:R-:W-:Y:S01]  /*f4f0*/  FMUL.FTZ R24, R104, R90.reuse ;  /* 0x0000005a68187220 */ /* 0x080fe20000410000 */
[----:B------:R-:W-:Y:S01]  /*f500*/  ISETP.GE.AND P6, PT, R5, R155, PT ;  /* 0x0000009b0500720c */ /* 0x000fe20003fc6270 */
[----:B------:R-:W-:Y:S01]  /*f510*/  FMUL.FTZ R103, R103, R90 ;  /* 0x0000005a67677220 */ /* 0x000fe20000410000 */
[----:B------:R-:W-:-:S02]  /*f520*/  ISETP.GE.AND P2, PT, R5, R149, PT ;  /* 0x000000950500720c */ /* 0x000fc40003f46270 */
[----:B------:R-:W-:Y:S01]  /*f530*/  ISETP.GE.AND P1, PT, R5, R154, PT ;  /* 0x0000009a0500720c */ /* 0x000fe20003f26270 */
[----:B------:R-:W-:Y:S01]  /*f540*/  MUFU.TANH R24, R24 ;  /* 0x0000001800187308 */ /* 0x000fe20000002400 */
[----:B---3--:R-:W-:Y:S02]  /*f550*/  IABS R13, R26 ;  /* 0x0000001a000d7213 */ /* 0x008fe40000000000 */
[----:B------:R-:W-:Y:S01]  /*f560*/  I2FP.F32.S32 R5, R14 ;  /* 0x0000000e00057245 */ /* 0x000fe20000201400 */
[----:B------:R-:W-:Y:S01]  /*f570*/  VIADD R14, R29, 0xffffff99 ;  /* 0xffffff991d0e7836 */ /* 0x000fe20000000000 */
[----:B------:R-:W-:Y:S02]  /*f580*/  I2FP.F32.S32 R13, R13 ;  /* 0x0000000d000d7245 */ /* 0x000fe40000201400 */
[----:B------:R-:W-:Y:S01]  /*f590*/  FSEL R20, R20, -INF , !P6 ;  /* 0xff80000014147808 */ /* 0x000fe20007000000 */
[C---:B--2---:R-:W-:Y:S01]  /*f5a0*/  FFMA.FTZ R12, -R157.reuse, R5, R12 ;  /* 0x000000059d0c7223 */ /* 0x044fe2000001010c */
[----:B------:R-:W-:Y:S01]  /*f5b0*/  ISETP.GE.AND P6, PT, R14, R156, PT ;  /* 0x0000009c0e00720c */ /* 0x000fe20003fc6270 */
[----:B----4-:R-:W-:Y:S01]  /*f5c0*/  FFMA.FTZ R13, -R157, R13, R4 ;  /* 0x0000000d9d0d7223 */ /* 0x010fe20000010104 */
[----:B------:R-:W-:Y:S01]  /*f5d0*/  IADD3 R5, PT, PT, R112, 0x67, -R31 ;  /* 0x0000006770057810 */ /* 0x000fe20007ffe81f */
[----:B------:R2:W3:Y:S01]  /*f5e0*/  MUFU.TANH R4, R15 ;  /* 0x0000000f00047308 */ /* 0x0004e20000002400 */
[----:B------:R-:W-:Y:S01]  /*f5f0*/  FSEL R114, R12, -INF , P1 ;  /* 0xff8000000c727808 */ /* 0x000fe20000800000 */
[----:B-1----:R-:W-:Y:S05]  /*f600*/  HMMA.16816.F32 R96, R32, R16, R96 ;  /* 0x000000102060723c */ /* 0x002fea0000001860 */
[----:B------:R-:W-:Y:S01]  /*f610*/  FSEL R108, R13, -INF , P6 ;  /* 0xff8000000d6c7808 */ /* 0x000fe20003000000 */
[----:B------:R-:W-:Y:S01]  /*f620*/  FMUL.FTZ R16, R106, R90 ;  /* 0x0000005a6a107220 */ /* 0x000fe20000410000 */
[----:B------:R-:W-:-:S02]  /*f630*/  FSEL R114, R114, -INF , !P2 ;  /* 0xff80000072727808 */ /* 0x000fc40005000000 */
[C---:B------:R-:W-:Y:S02]  /*f640*/  ISETP.GE.AND P1, PT, R14.reuse, R155, PT ;  /* 0x0000009b0e00720c */ /* 0x040fe40003f26270 */
[C---:B------:R-:W-:Y:S01]  /*f650*/  ISETP.GE.AND P2, PT, R14.reuse, R149, PT ;  /* 0x000000950e00720c */ /* 0x040fe20003f46270 */
[----:B------:R-:W1:Y:S01]  /*f660*/  MUFU.TANH R16, R16 ;  /* 0x0000001000107308 */ /* 0x000e620000002400 */
[----:B------:R-:W-:Y:S01]  /*f670*/  ISETP.GE.AND P6, PT, R14, R154, PT ;  /* 0x0000009a0e00720c */ /* 0x000fe20003fc6270 */
[----:B------:R-:W-:Y:S03]  /*f680*/  HMMA.16816.F32 R92, R32, R18, R92 ;  /* 0x00000012205c723c */ /* 0x000fe6000000185c */
[----:B------:R-:W-:Y:S02]  /*f690*/  IABS R5, R5 ;  /* 0x0000000500057213 */ /* 0x000fe40000000000 */
[----:B------:R-:W-:Y:S01]  /*f6a0*/  IADD3 R6, PT, PT, R112, 0x60, -R31 ;  /* 0x0000006070067810 */ /* 0x000fe20007ffe81f */
[----:B--2---:R-:W2:Y:S01]  /*f6b0*/  LDSM.16.M88.4 R12, [R127+0x5c00] ;  /* 0x005c00007f0c783b */ /* 0x004ea20000000200 */
[----:B------:R-:W-:Y:S01]  /*f6c0*/  I2FP.F32.S32 R5, R5 ;  /* 0x0000000500057245 */ /* 0x000fe20000201400 */
[----:B------:R-:W-:-:S04]  /*f6d0*/  DEPBAR.LE SB0, 0x0 ;  /* 0x000080000000791a */ /* 0x000fc80000000000 */
[----:B---3--:R-:W-:Y:S01]  /*f6e0*/  FFMA.FTZ R116, -R157, R5, R4 ;  /* 0x000000059d747223 */ /* 0x008fe20000010104 */
[----:B------:R-:W-:Y:S01]  /*f6f0*/  FMUL.FTZ R4, R105, R90 ;  /* 0x0000005a69047220 */ /* 0x000fe20000410000 */
[C-C-:B------:R-:W-:Y:S02]  /*f700*/  IADD3 R17, PT, PT, R30.reuse, 0x60, -R31.reuse ;  /* 0x000000601e117810 */ /* 0x140fe40007ffe81f */
[----:B------:R-:W-:Y:S02]  /*f710*/  IADD3 R5, PT, PT, R30, 0x5f, -R31 ;  /* 0x0000005f1e057810 */ /* 0x000fe40007ffe81f */
[----:B------:R-:W-:Y:S01]  /*f720*/  IABS R6, R6 ;  /* 0x0000000600067213 */ /* 0x000fe20000000000 */
[----:B------:R-:W3:Y:S01]  /*f730*/  MUFU.TANH R4, R4 ;  /* 0x0000000400047308 */ /* 0x000ee20000002400 */
[----:B------:R-:W-:Y:S02]  /*f740*/  IABS R17, R17 ;  /* 0x0000001100117213 */ /* 0x000fe40000000000 */
[----:B------:R-:W-:-:S02]  /*f750*/  IABS R5, R5 ;  /* 0x0000000500057213 */ /* 0x000fc40000000000 */
[----:B------:R-:W-:Y:S02]  /*f760*/  I2FP.F32.S32 R6, R6 ;  /* 0x0000000600067245 */ /* 0x000fe40000201400 */
[----:B------:R-:W-:Y:S02]  /*f770*/  I2FP.F32.S32 R17, R17 ;  /* 0x0000001100117245 */ /* 0x000fe40000201400 */
[----:B------:R-:W-:Y:S01]  /*f780*/  I2FP.F32.S32 R5, R5 ;  /* 0x0000000500057245 */ /* 0x000fe20000201400 */
[C---:B-1----:R-:W-:Y:S01]  /*f790*/  FFMA.FTZ R16, -R157.reuse, R6, R16 ;  /* 0x000000069d107223 */ /* 0x042fe20000010110 */
[----:B------:R-:W-:Y:S01]  /*f7a0*/  FSEL R108, R108, -INF , !P1 ;  /* 0xff8000006c6c7808 */ /* 0x000fe20004800000 */
[----:B------:R-:W-:Y:S01]  /*f7b0*/  FFMA.FTZ R24, -R157, R17, R24 ;  /* 0x000000119d187223 */ /* 0x000fe20000010118 */
[----:B------:R-:W-:Y:S01]  /*f7c0*/  FMUL.FTZ R6, R100, R90 ;  /* 0x0000005a64067220 */ /* 0x000fe20000410000 */
[----:B------:R-:W-:Y:S01]  /*f7d0*/  BAR.SYNC.DEFER_BLOCKING 0x0 ;  /* 0x0000000000007b1d */ /* 0x000fe20000010000 */
[----:B------:R-:W-:Y:S01]  /*f7e0*/  ISETP.GE.AND P1, PT, R7, R156, PT ;  /* 0x0000009c0700720c */ /* 0x000fe20003f26270 */
[----:B---3--:R-:W-:Y:S01]  /*f7f0*/  FFMA.FTZ R26, -R157, R5, R4 ;  /* 0x000000059d1a7223 */ /* 0x008fe20000010104 */
[----:B------:R-:W-:Y:S01]  /*f800*/  FSEL R116, R116, -INF , P6 ;  /* 0xff80000074747808 */ /* 0x000fe20003000000 */
[----:B------:R-:W-:-:S02]  /*f810*/  VIADD R5, R29, 0xffffffa1 ;  /* 0xffffffa11d057836 */ /* 0x000fc40000000000 */
[----:B------:R-:W1:Y:S01]  /*f820*/  MUFU.TANH R4, R107 ;  /* 0x0000006b00047308 */ /* 0x000e620000002400 */
[----:B------:R-:W-:Y:S02]  /*f830*/  FSEL R24, R24, -INF , P1 ;  /* 0xff80000018187808 */ /* 0x000fe40000800000 */
[C---:B------:R-:W-:Y:S02]  /*f840*/  ISETP.GE.AND P1, PT, R7.reuse, R154, PT ;  /* 0x0000009a0700720c */ /* 0x040fe40003f26270 */
[----:B------:R-:W-:Y:S01]  /*f850*/  FSEL R116, R116, -INF , !P2 ;  /* 0xff80000074747808 */ /* 0x000fe20005000000 */
[----:B--2---:R-:W-:Y:S05]  /*f860*/  HMMA.16816.F32 R96, R8, R12, R96 ;  /* 0x0000000c0860723c */ /* 0x004fea0000001860 */
[----:B------:R-:W-:Y:S01]  /*f870*/  IADD3 R13, PT, PT, R112, 0x5f, -R31 ;  /* 0x0000005f700d7810 */ /* 0x000fe20007ffe81f */
[----:B------:R-:W2:Y:S01]  /*f880*/  MUFU.TANH R6, R6 ;  /* 0x0000000600067308 */ /* 0x000ea20000002400 */
[----:B------:R-:W-:Y:S01]  /*f890*/  ISETP.GE.AND P2, PT, R7, R149, PT ;  /* 0x000000950700720c */ /* 0x000fe20003f46270 */
[----:B------:R-:W-:Y:S01]  /*f8a0*/  FMUL.FTZ R12, R101, R90 ;  /* 0x0000005a650c7220 */ /* 0x000fe20000410000 */
[----:B------:R-:W-:-:S02]  /*f8b0*/  IABS R13, R13 ;  /* 0x0000000d000d7213 */ /* 0x000fc40000000000 */
[----:B------:R-:W-:Y:S01]  /*f8c0*/  FSEL R16, R16, -INF , P1 ;  /* 0xff80000010107808 */ /* 0x000fe20000800000 */
[----:B------:R-:W-:Y:S03]  /*f8d0*/  HMMA.16816.F32 R92, R8, R14, R92 ;  /* 0x0000000e085c723c */ /* 0x000fe6000000185c */
[--C-:B------:R-:W-:Y:S01]  /*f8e0*/  IADD3 R17, PT, PT, R30, 0x58, -R31.reuse ;  /* 0x000000581e117810 */ /* 0x100fe20007ffe81f */
[----:B------:R-:W-:Y:S01]  /*f8f0*/  MUFU.TANH R12, R12 ;  /* 0x0000000c000c7308 */ /* 0x000fe20000002400 */
[----:B------:R-:W-:Y:S02]  /*f900*/  I2FP.F32.S32 R13, R13 ;  /* 0x0000000d000d7245 */ /* 0x000fe40000201400 */
[----:B------:R-:W-:Y:S02]  /*f910*/  ISETP.GE.AND P1, PT, R5, R156, PT ;  /* 0x0000009c0500720c */ /* 0x000fe40003f26270 */
[----:B------:R-:W-:Y:S01]  /*f920*/  FSEL R120, R16, -INF , !P2 ;  /* 0xff80000010787808 */ /* 0x000fe20005000000 */
[-C--:B------:R-:W-:Y:S01]  /*f930*/  FMUL.FTZ R16, R102, R90.reuse ;  /* 0x0000005a66107220 */ /* 0x080fe20000410000 */
[----:B------:R-:W-:Y:S01]  /*f940*/  IABS R17, R17 ;  /* 0x0000001100117213 */ /* 0x000fe20000000000 */
[----:B-1----:R-:W-:Y:S01]  /*f950*/  FFMA.FTZ R4, -R157, R13, R4 ;  /* 0x0000000d9d047223 */ /* 0x002fe20000010104 */
[----:B------:R-:W-:Y:S01]  /*f960*/  ISETP.GE.AND P6, PT, R7, R155, PT ;  /* 0x0000009b0700720c */ /* 0x000fe20003fc6270 */
[----:B------:R-:W-:Y:S01]  /*f970*/  VIADD R13, R29, 0xffffffa8 ;  /* 0xffffffa81d0d7836 */ /* 0x000fe20000000000 */
[----:B------:R-:W-:Y:S01]  /*f980*/  FSEL R26, R26, -INF , P1 ;  /* 0xff8000001a1a7808 */ /* 0x000fe20000800000 */
[----:B------:R-:W1:Y:S01]  /*f990*/  MUFU.TANH R16, R16 ;  /* 0x0000001000107308 */ /* 0x000e620000002400 */
[----:B------:R-:W-:Y:S01]  /*f9a0*/  I2FP.F32.S32 R17, R17 ;  /* 0x0000001100117245 */ /* 0x000fe20000201400 */
[----:B------:R-:W-:Y:S01]  /*f9b0*/  FMUL.FTZ R10, R98, R90 ;  /* 0x0000005a620a7220 */ /* 0x000fe20000410000 */
[----:B------:R-:W-:Y:S01]  /*f9c0*/  ISETP.GE.AND P1, PT, R5, R154, PT ;  /* 0x0000009a0500720c */ /* 0x000fe20003f26270 */
[-C--:B------:R-:W-:Y:S01]  /*f9d0*/  FMUL.FTZ R8, R97, R90.reuse ;  /* 0x0000005a61087220 */ /* 0x080fe20000410000 */
[----:B------:R-:W-:Y:S01]  /*f9e0*/  FSEL R24, R24, -INF , !P6 ;  /* 0xff80000018187808 */ /* 0x000fe20007000000 */
[----:B--2---:R-:W-:Y:S01]  /*f9f0*/  FFMA.FTZ R6, -R157, R17, R6 ;  /* 0x000000119d067223 */ /* 0x004fe20000010106 */
[----:B------:R-:W-:Y:S01]  /*fa00*/  ISETP.GE.AND P6, PT, R5, R155, PT ;  /* 0x0000009b0500720c */ /* 0x000fe20003fc6270 */
[----:B------:R-:W-:Y:S01]  /*fa10*/  MUFU.TANH R10, R10 ;  /* 0x0000000a000a7308 */ /* 0x000fe20000002400 */
[----:B------:R-:W-:Y:S01]  /*fa20*/  FSEL R4, R4, -INF , P1 ;  /* 0xff80000004047808 */ /* 0x000fe20000800000 */
[----:B------:R-:W-:Y:S01]  /*fa30*/  FMUL.FTZ R99, R99, R90 ;  /* 0x0000005a63637220 */ /* 0x000fe20000410000 */
[----:B------:R-:W-:Y:S01]  /*fa40*/  ISETP.GE.AND P1, PT, R13, R156, PT ;  /* 0x0000009c0d00720c */ /* 0x000fe20003f26270 */
[-C--:B------:R-:W-:Y:S01]  /*fa50*/  FMUL.FTZ R94, R94, R90.reuse ;  /* 0x0000005a5e5e7220 */ /* 0x080fe20000410000 */
[----:B------:R-:W-:Y:S01]  /*fa60*/  ISETP.GE.AND P2, PT, R5, R149, PT ;  /* 0x000000950500720c */ /* 0x000fe20003f46270 */
[----:B------:R-:W-:Y:S01]  /*fa70*/  FMUL.FTZ R95, R95, R90 ;  /* 0x0000005a5f5f7220 */ /* 0x000fe20000410000 */
[--C-:B------:R-:W-:Y:S01]  /*fa80*/  IADD3 R7, PT, PT, R112, 0x58, -R31.reuse ;  /* 0x0000005870077810 */ /* 0x100fe20007ffe81f */
[----:B------:R-:W-:Y:S01]  /*fa90*/  MUFU.TANH R8, R8 ;  /* 0x0000000800087308 */ /* 0x000fe20000002400 */
[----:B------:R-:W-:-:S02]  /*faa0*/  IADD3 R5, PT, PT, R30, 0x57, -R31 ;  /* 0x000000571e057810 */ /* 0x000fc40007ffe81f */
[----:B------:R-:W-:Y:S02]  /*fab0*/  FSEL R26, R26, -INF , !P6 ;  /* 0xff8000001a1a7808 */ /* 0x000fe40007000000 */
[----:B------:R-:W-:Y:S02]  /*fac0*/  ISETP.GE.AND P6, PT, R13, R155, PT ;  /* 0x0000009b0d00720c */ /* 0x000fe40003fc6270 */
[----:B------:R-:W-:Y:S01]  /*fad0*/  FSEL R6, R6, -INF , P1 ;  /* 0xff80000006067808 */ /* 0x000fe20000800000 */
[----:B------:R-:W-:Y:S01]  /*fae0*/  MUFU.TANH R94, R94 ;  /* 0x0000005e005e7308 */ /* 0x000fe20000002400 */
[----:B------:R-:W-:Y:S02]  /*faf0*/  IABS R7, R7 ;  /* 0x0000000700077213 */ /* 0x000fe40000000000 */
[----:B------:R-:W-:Y:S02]  /*fb00*/  IABS R5, R5 ;  /* 0x0000000500057213 */ /* 0x000fe40000000000 */
[----:B------:R-:W-:Y:S01]  /*fb10*/  FSEL R118, R6, -INF , !P6 ;  /* 0xff80000006767808 */ /* 0x000fe20007000000 */
[----:B------:R-:W-:Y:S01]  /*fb20*/  FMUL.FTZ R6, R96, R90 ;  /* 0x0000005a60067220 */ /* 0x000fe20000410000 */
[----:B------:R-:W-:-:S02]  /*fb30*/  I2FP.F32.S32 R7, R7 ;  /* 0x0000000700077245 */ /* 0x000fc40000201400 */
[----:B------:R-:W-:Y:S02]  /*fb40*/  FSEL R124, R4, -INF , !P2 ;  /* 0xff800000047c7808 */ /* 0x000fe40005000000 */
[----:B------:R-:W-:Y:S01]  /*fb50*/  I2FP.F32.S32 R5, R5 ;  /* 0x0000000500057245 */ /* 0x000fe20000201400 */
[----:B------:R-:W2:Y:S01]  /*fb60*/  MUFU.TANH R4, R103 ;  /* 0x0000006700047308 */ /* 0x000ea20000002400 */
[----:B-1----:R-:W-:Y:S01]  /*fb70*/  FFMA.FTZ R7, -R157, R7, R16 ;  /* 0x000000079d077223 */ /* 0x002fe20000010110 */
[----:B------:R-:W-:Y:S02]  /*fb80*/  IADD3 R9, PT, PT, R112, 0x57, -R31 ;  /* 0x0000005770097810 */ /* 0x000fe40007ffe81f */
[----:B------:R-:W-:Y:S01]  /*fb90*/  ISETP.GE.AND P1, PT, R13, R154, PT ;  /* 0x0000009a0d00720c */ /* 0x000fe20003f26270 */
[----:B------:R-:W-:Y:S01]  /*fba0*/  FFMA.FTZ R12, -R157, R5, R12 ;  /* 0x000000059d0c7223 */ /* 0x000fe2000001010c */
[----:B------:R-:W-:Y:S01]  /*fbb0*/  VIADD R5, R29, 0xffffffa9 ;  /* 0xffffffa91d057836 */ /* 0x000fe20000000000 */
[----:B------:R-:W-:Y:S01]  /*fbc0*/  IABS R9, R9 ;  /* 0x0000000900097213 */ /* 0x000fe20000000000 */
[----:B------:R-:W1:Y:S01]  /*fbd0*/  MUFU.TANH R6, R6 ;  /* 0x0000000600067308 */ /* 0x000e620000002400 */
[----:B------:R-:W-:-:S02]  /*fbe0*/  ISETP.GE.AND P2, PT, R13, R149, PT ;  /* 0x000000950d00720c */ /* 0x000fc40003f46270 */
[----:B------:R-:W-:Y:S02]  /*fbf0*/  FSEL R7, R7, -INF , P1 ;  /* 0xff80000007077808 */ /* 0x000fe40000800000 */
[--C-:B------:R-:W-:Y:S02]  /*fc00*/  IADD3 R11, PT, PT, R30, 0x50, -R31.reuse ;  /* 0x000000501e0b7810 */ /* 0x100fe40007ffe81f */
[----:B------:R-:W-:Y:S02]  /*fc10*/  ISETP.GE.AND P1, PT, R5, R156, PT ;  /* 0x0000009c0500720c */ /* 0x000fe40003f26270 */
[----:B------:R-:W-:Y:S02]  /*fc20*/  I2FP.F32.S32 R9, R9 ;  /* 0x0000000900097245 */ /* 0x000fe40000201400 */
[----:B------:R-:W-:Y:S02]  /*fc30*/  FSEL R122, R7, -INF , !P2 ;  /* 0xff800000077a7808 */ /* 0x000fe40005000000 */
[----:B------:R-:W-:Y:S01]  /*fc40*/  IABS R11, R11 ;  /* 0x0000000b000b7213 */ /* 0x000fe20000000000 */
[----:B--2---:R-:W-:Y:S01]  /*fc50*/  FFMA.FTZ R4, -R157, R9, R4 ;  /* 0x000000099d047223 */ /* 0x004fe20000010104 */
[----:B------:R-:W-:Y:S01]  /*fc60*/  IADD3 R7, PT, PT, R112, 0x50, -R31 ;  /* 0x0000005070077810 */ /* 0x000fe20007ffe81f */
[----:B------:R-:W-:Y:S01]  /*fc70*/  VIADD R9, R29, 0xffffffb0 ;  /* 0xffffffb01d097836 */ /* 0x000fe20000000000 */
[----:B------:R-:W-:-:S02]  /*fc80*/  FSEL R130, R12, -INF , P1 ;  /* 0xff8000000c827808 */ /* 0x000fc40000800000 */
[C---:B------:R-:W-:Y:S02]  /*fc90*/  ISETP.GE.AND P6, PT, R5.reuse, R155, PT ;  /* 0x0000009b0500720c */ /* 0x040fe40003fc6270 */
[C---:B------:R-:W-:Y:S02]  /*fca0*/  ISETP.GE.AND P2, PT, R5.reuse, R149, PT ;  /* 0x000000950500720c */ /* 0x040fe40003f46270 */
[----:B------:R-:W-:Y:S02]  /*fcb0*/  ISETP.GE.AND P1, PT, R5, R154, PT ;  /* 0x0000009a0500720c */ /* 0x000fe40003f26270 */
[----:B------:R-:W-:Y:S02]  /*fcc0*/  IADD3 R5, PT, PT, R30, 0x4f, -R31 ;  /* 0x0000004f1e057810 */ /* 0x000fe40007ffe81f */
[----:B------:R-:W-:Y:S02]  /*fcd0*/  I2FP.F32.S32 R11, R11 ;  /* 0x0000000b000b7245 */ /* 0x000fe40000201400 */
[----:B------:R-:W-:-:S02]  /*fce0*/  IABS R7, R7 ;  /* 0x0000000700077213 */ /* 0x000fc40000000000 */
[----:B------:R-:W-:Y:S01]  /*fcf0*/  IABS R5, R5 ;  /* 0x0000000500057213 */ /* 0x000fe20000000000 */
[----:B-1----:R-:W-:Y:S01]  /*fd00*/  FFMA.FTZ R6, -R157, R11, R6 ;  /* 0x0000000b9d067223 */ /* 0x002fe20000010106 */
[----:B------:R-:W-:Y:S01]  /*fd10*/  I2FP.F32.S32 R7, R7 ;  /* 0x0000000700077245 */ /* 0x000fe20000201400 */
[----:B------:R-:W-:Y:S01]  /*fd20*/  VIADD R11, R29, 0xffffffb8 ;  /* 0xffffffb81d0b7836 */ /* 0x000fe20000000000 */
[----:B------:R-:W-:Y:S02]  /*fd30*/  FSEL R4, R4, -INF , P1 ;  /* 0xff80000004047808 */ /* 0x000fe40000800000 */
[----:B------:R-:W-:Y:S01]  /*fd40*/  ISETP.GE.AND P1, PT, R9, R156, PT ;  /* 0x0000009c0900720c */ /* 0x000fe20003f26270 */
[----:B------:R-:W-:Y:S01]  /*fd50*/  FFMA.FTZ R7, -R157, R7, R10 ;  /* 0x000000079d077223 */ /* 0x000fe2000001010a */
[----:B------:R-:W-:Y:S02]  /*fd60*/  I2FP.F32.S32 R5, R5 ;  /* 0x0000000500057245 */ /* 0x000fe40000201400 */
[----:B------:R-:W-:Y:S01]  /*fd70*/  FSEL R28, R6, -INF , P1 ;  /* 0xff800000061c7808 */ /* 0x000fe20000800000 */
[----:B------:R-:W-:Y:S01]  /*fd80*/  VIADD R6, R29, 0xffffffb1 ;  /* 0xffffffb11d067836 */ /* 0x000fe20000000000 */
[----:B------:R-:W-:Y:S01]  /*fd90*/  ISETP.GE.AND P1, PT, R9, R154, PT ;  /* 0x0000009a0900720c */ /* 0x000fe20003f26270 */
[----:B------:R-:W-:Y:S01]  /*fda0*/  FFMA.FTZ R5, -R157, R5, R8 ;  /* 0x000000059d057223 */ /* 0x000fe20000010108 */
[----:B------:R-:W-:Y:S01]  /*fdb0*/  FMUL.FTZ R8, R92, R90 ;  /* 0x0000005a5c087220 */ /* 0x000fe20000410000 */
[----:B------:R-:W-:Y:S01]  /*fdc0*/  FSEL R130, R130, -INF , !P6 ;  /* 0xff80000082827808 */ /* 0x000fe20007000000 */
[----:B------:R-:W-:Y:S01]  /*fdd0*/  VIADD R29, R29, 0xffffffb9 ;  /* 0xffffffb91d1d7836 */ /* 0x000fe20000000000 */
[----:B------:R-:W-:-:S02]  /*fde0*/  FSEL R126, R4, -INF , !P2 ;  /* 0xff800000047e7808 */ /* 0x000fc40005000000 */
[----:B------:R-:W-:Y:S01]  /*fdf0*/  FSEL R7, R7, -INF , P1 ;  /* 0xff80000007077808 */ /* 0x000fe20000800000 */
[----:B------:R-:W1:Y:S01]  /*fe00*/  MUFU.TANH R4, R99 ;  /* 0x0000006300047308 */ /* 0x000e620000002400 */
[C---:B------:R-:W-:Y:S02]  /*fe10*/  ISETP.GE.AND P6, PT, R9.reuse, R155, PT ;  /* 0x0000009b0900720c */ /* 0x040fe40003fc6270 */
[----:B------:R-:W-:Y:S02]  /*fe20*/  ISETP.GE.AND P2, PT, R9, R149, PT ;  /* 0x000000950900720c */ /* 0x000fe40003f46270 */
[----:B------:R-:W-:Y:S02]  /*fe30*/  ISETP.GE.AND P1, PT, R6, R156, PT ;  /* 0x0000009c0600720c */ /* 0x000fe40003f26270 */
[----:B------:R-:W-:Y:S01]  /*fe40*/  FSEL R28, R28, -INF , !P6 ;  /* 0xff8000001c1c7808 */ /* 0x000fe20007000000 */
[----:B------:R-:W2:Y:S01]  /*fe50*/  MUFU.TANH R8, R8 ;  /* 0x0000000800087308 */ /* 0x000ea20000002400 */
[----:B------:R-:W-:-:S02]  /*fe60*/  FSEL R106, R7, -INF , !P2 ;  /* 0xff800000076a7808 */ /* 0x000fc40005000000 */
[----:B------:R-:W-:Y:S02]  /*fe70*/  FSEL R5, R5, -INF , P1 ;  /* 0xff80000005057808 */ /* 0x000fe40000800000 */
[C---:B------:R-:W-:Y:S02]  /*fe80*/  ISETP.GE.AND P6, PT, R6.reuse, R155, PT ;  /* 0x0000009b0600720c */ /* 0x040fe40003fc6270 */
[C---:B------:R-:W-:Y:S02]  /*fe90*/  ISETP.GE.AND P2, PT, R6.reuse, R149, PT ;  /* 0x000000950600720c */ /* 0x040fe40003f46270 */
[----:B------:R-:W-:Y:S01]  /*fea0*/  ISETP.GE.AND P1, PT, R6, R154, PT ;  /* 0x0000009a0600720c */ /* 0x000fe20003f26270 */
[----:B------:R-:W-:Y:S01]  /*feb0*/  FMUL.FTZ R6, R93, R90 ;  /* 0x0000005a5d067220 */ /* 0x000fe20000410000 */
[--C-:B------:R-:W-:Y:S01]  /*fec0*/  IADD3 R9, PT, PT, R112, 0x4f, -R31.reuse ;  /* 0x0000004f70097810 */ /* 0x100fe20007ffe81f */
[----:B------:R-:W-:Y:S01]  /*fed0*/  VIADD R90, R88, 0xfffffffe ;  /* 0xfffffffe585a7836 */ /* 0x000fe20000000000 */
[----:B------:R-:W-:-:S02]  /*fee0*/  IADD3 R10, PT, PT, R30, 0x48, -R31 ;  /* 0x000000481e0a7810 */ /* 0x000fc40007ffe81f */
[----:B------:R-:W-:Y:S01]  /*fef0*/  IABS R9, R9 ;  /* 0x0000000900097213 */ /* 0x000fe20000000000 */
[----:B------:R-:W3:Y:S01]  /*ff00*/  MUFU.TANH R6, R6 ;  /* 0x0000000600067308 */ /* 0x000ee20000002400 */
[----:B------:R-:W-:Y:S02]  /*ff10*/  IABS R10, R10 ;  /* 0x0000000a000a7213 */ /* 0x000fe40000000000 */
[----:B------:R-:W-:Y:S02]  /*ff20*/  I2FP.F32.S32 R9, R9 ;  /* 0x0000000900097245 */ /* 0x000fe40000201400 */
[--C-:B------:R-:W-:Y:S02]  /*ff30*/  IADD3 R30, PT, PT, R30, 0x47, -R31.reuse ;  /* 0x000000471e1e7810 */ /* 0x100fe40007ffe81f */
[----:B------:R-:W-:Y:S01]  /*ff40*/  IADD3 R7, PT, PT, R112, 0x48, -R31 ;  /* 0x0000004870077810 */ /* 0x000fe20007ffe81f */
[----:B-1----:R-:W-:Y:S01]  /*ff50*/  FFMA.FTZ R4, -R157, R9, R4 ;  /* 0x000000099d047223 */ /* 0x002fe20000010104 */
[----:B------:R-:W-:-:S02]  /*ff60*/  I2FP.F32.S32 R10, R10 ;  /* 0x0000000a000a7245 */ /* 0x000fc40000201400 */
[----:B------:R-:W-:Y:S02]  /*ff70*/  IADD3 R31, PT, PT, R112, 0x47, -R31 ;  /* 0x00000047701f7810 */ /* 0x000fe40007ffe81f */
[----:B------:R-:W-:Y:S01]  /*ff80*/  IABS R30, R30 ;  /* 0x0000001e001e7213 */ /* 0x000fe20000000000 */
[----:B--2---:R-:W-:Y:S01]  /*ff90*/  FFMA.FTZ R8, -R157, R10, R8 ;  /* 0x0000000a9d087223 */ /* 0x004fe20000010108 */
[----:B------:R-:W-:Y:S01]  /*ffa0*/  IABS R7, R7 ;  /* 0x0000000700077213 */ /* 0x000fe20000000000 */
[----:B------:R-:W1:Y:S01]  /*ffb0*/  MUFU.TANH R10, R95 ;  /* 0x0000005f000a7308 */ /* 0x000e620000002400 */
[----:B------:R-:W-:Y:S02]  /*ffc0*/  FSEL R112, R5, -INF , !P6 ;  /* 0xff80000005707808 */ /* 0x000fe40007000000 */
[----:B------:R-:W-:Y:S02]  /*ffd0*/  ISETP.GE.AND P6, PT, R11, R156, PT ;  /* 0x0000009c0b00720c */ /* 0x000fe40003fc6270 */
[----:B------:R-:W-:-:S02]  /*ffe0*/  I2FP.F32.S32 R30, R30 ;  /* 0x0000001e001e7245 */ /* 0x000fc40000201400 */
[----:B------:R-:W-:Y:S02]  /*fff0*/  I2FP.F32.S32 R7, R7 ;  /* 0x0000000700077245 */ /* 0x000fe40000201400 */
[----:B------:R-:W-:Y:S01]  /*10000*/  FSEL R4, R4, -INF , P1 ;  /* 0xff80000004047808 */ /* 0x000fe20000800000 */
[----:B---3--:R-:W-:Y:S01]  /*10010*/  FFMA.FTZ R6, -R157, R30, R6 ;  /* 0x0000001e9d067223 */ /* 0x008fe20000010106 */
[----:B------:R-:W-:Y:S01]  /*10020*/  ISETP.GE.AND P1, PT, R11, R155, PT ;  /* 0x0000009b0b00720c */ /* 0x000fe20003f26270 */
[----:B------:R-:W-:Y:S01]  /*10030*/  FFMA.FTZ R7, -R157, R7, R94 ;  /* 0x000000079d077223 */ /* 0x000fe2000001015e */
[----:B------:R-:W-:Y:S02]  /*10040*/  FSEL R8, R8, -INF , P6 ;  /* 0xff80000008087808 */ /* 0x000fe40003000000 */
[----:B------:R-:W-:Y:S02]  /*10050*/  ISETP.GE.AND P6, PT, R11, R154, PT ;  /* 0x0000009a0b00720c */ /* 0x000fe40003fc6270 */
[----:B------:R-:W-:-:S02]  /*10060*/  FSEL R30, R8, -INF , !P1 ;  /* 0xff800000081e7808 */ /* 0x000fc40004800000 */
[----:B------:R-:W-:Y:S02]  /*10070*/  ISETP.GE.AND P1, PT, R29, R156, PT ;  /* 0x0000009c1d00720c */ /* 0x000fe40003f26270 */
[----:B------:R-:W-:Y:S02]  /*10080*/  FSEL R7, R7, -INF , P6 ;  /* 0xff80000007077808 */ /* 0x000fe40003000000 */
[----:B------:R-:W-:Y:S02]  /*10090*/  ISETP.GE.AND P6, PT, R29, R155, PT ;  /* 0x0000009b1d00720c */ /* 0x000fe40003fc6270 */
[----:B------:R-:W-:Y:S02]  /*100a0*/  FSEL R6, R6, -INF , P1 ;  /* 0xff80000006067808 */ /* 0x000fe40000800000 */
[----:B------:R-:W-:Y:S02]  /*100b0*/  IABS R31, R31 ;  /* 0x0000001f001f7213 */ /* 0x000fe40000000000 */
[----:B------:R-:W-:-:S02]  /*100c0*/  FSEL R105, R6, -INF , !P6 ;  /* 0xff80000006697808 */ /* 0x000fc40007000000 */
[----:B------:R-:W-:Y:S02]  /*100d0*/  ISETP.GT.AND P6, PT, R90, R137, PT ;  /* 0x000000895a00720c */ /* 0x000fe40003fc4270 */
[----:B------:R-:W-:Y:S02]  /*100e0*/  I2FP.F32.S32 R31, R31 ;  /* 0x0000001f001f7245 */ /* 0x000fe40000201400 */
[----:B------:R-:W-:Y:S02]  /*100f0*/  FSEL R104, R4, -INF , !P2 ;  /* 0xff80000004687808 */ /* 0x000fe40005000000 */
[----:B------:R-:W-:Y:S01]  /*10100*/  ISETP.GE.AND P2, PT, R11, R149, PT ;  /* 0x000000950b00720c */ /* 0x000fe20003f46270 */
[----:B-1----:R-:W-:Y:S01]  /*10110*/  FFMA.FTZ R10, -R157, R31, R10 ;  /* 0x0000001f9d0a7223 */ /* 0x002fe2000001010a */
[----:B------:R-:W-:Y:S02]  /*10120*/  ISETP.GE.AND P1, PT, R29, R154, PT ;  /* 0x0000009a1d00720c */ /* 0x000fe40003f26270 */
[----:B------:R-:W-:-:S02]  /*10130*/  FSEL R98, R7, -INF , !P2 ;  /* 0xff80000007627808 */ /* 0x000fc40005000000 */
        /* <DEDUP_REMOVED lines=68> */
.L_x_10814:
        /* <DEDUP_REMOVED lines=8> */
.L_x_10815:
[----:B------:R-:W-:Y:S05]  /*10600*/  BSYNC.RECONVERGENT B0 ;  /* 0x0000000000007941 */ /* 0x000fea0003800200 */
.L_x_10813:
        /* <DEDUP_REMOVED lines=37> */
.L_x_10812:
[----:B------:R-:W-:Y:S05]  /*10860*/  BSYNC.RECONVERGENT B1 ;  /* 0x0000000000017941 */ /* 0x000fea0003800200 */
.L_x_10811:
        /* <DEDUP_REMOVED lines=94> */
[-CC-:B------:R-:W-:Y:S01]  /*10e50*/  FFMA.FTZ R113, R24, R102.reuse, -R109.reuse ;  /* 0x0000006618717223 */ /* 0x180fe2000001086d */
[----:B------:R-:W1:Y:S01]  /*10e60*/  MUFU.EX2 R35, R35 ;  /* 0x0000002300237308 */ /* 0x000e620000000800 */
[-CC-:B------:R-:W-:Y:S01]  /*10e70*/  FFMA.FTZ R116, R26, R102.reuse, -R109.reuse ;  /* 0x000000661a747223 */ /* 0x180fe2000001086d */
[-C--:B------:R-:W-:Y:S01]  /*10e80*/  FFMA.FTZ R115, R118, R102.reuse, -R109 ;  /* 0x0000006676737223 */ /* 0x080fe2000001086d */
[----:B------:R-:W-:Y:S01]  /*10e90*/  LDSM.16.MT88.4 R24, [R95+0x1400] ;  /* 0x001400005f18783b */ /* 0x000fe20000004200 */
[-CC-:B------:R-:W-:Y:S01]  /*10ea0*/  FFMA.FTZ R117, R120, R102.reuse, -R99.reuse ;  /* 0x0000006678757223 */ /* 0x180fe20000010863 */
[-C--:B------:R-:W-:Y:S01]  /*10eb0*/  FFMA.FTZ R119, R122, R102.reuse, -R99 ;  /* 0x000000667a777223 */ /* 0x080fe20000010863 */
[-C--:B------:R-:W-:Y:S01]  /*10ec0*/  FFMA.FTZ R118, R130, R102.reuse, -R109 ;  /* 0x0000006682767223 */ /* 0x080fe2000001086d */
        /* <DEDUP_REMOVED lines=181> */
.L_x_10807:
[----:B------:R-:W-:-:S07]  /*11a20*/  IADD3 R88, PT, PT, R90, -0x1, RZ ;  /* 0xffffffff5a587810 */ /* 0x000fce0007ffe0ff */
.L_x_10816:
[----:B------:R-:W-:Y:S05]  /*11a30*/  BSYNC B2 ;  /* 0x0000000000027941 */ /* 0x000fea0003800000 */
.L_x_10806:
[----:B------:R-:W-:-:S13]  /*11a40*/  ISETP.GE.AND P0, PT, R88, R137, PT ;  /* 0x000000895800720c */ /* 0x000fda0003f06270 */
[----:B------:R-:W-:Y:S05]  /*11a50*/  @!P0 BRA `(.L_x_10817) ;  /* 0x0000003800b88947 */ /* 0x000fea0003800000 */
[----:B------:R-:W1:Y:S01]  /*11a60*/  S2R R2, SR_TID.X ;  /* 0x0000000000027919 */ /* 0x000e620000002100 */
[----:B------:R-:W-:Y:S01]  /*11a70*/  IMAD.SHL.U32 R160, R88, 0x40, RZ ;  /* 0x0000004058a07824 */ /* 0x000fe200078e00ff */
[----:B------:R-:W-:Y:S01]  /*11a80*/  ISETP.NE.U32.AND P3, PT, R152, RZ, PT ;  /* 0x000000ff9800720c */ /* 0x000fe20003f65070 */
[----:B------:R-:W-:-:S03]  /*11a90*/  VIADD R158, R88, 0x1 ;  /* 0x00000001589e7836 */ /* 0x000fc60000000000 */
[----:B------:R-:W-:Y:S02]  /*11aa0*/  LOP3.LUT R163, R160, 0x20, R125, 0xfe, !PT ;  /* 0x00000020a0a37812 */ /* 0x000fe400078efe7d */
[----:B------:R-:W-:Y:S02]  /*11ab0*/  ISETP.NE.AND.EX P3, PT, R153, RZ, PT, P3 ;  /* 0x000000ff9900720c */ /* 0x000fe40003f65330 */
[----:B-1----:R-:W-:-:S04]  /*11ac0*/  SHF.R.U32.HI R2, RZ, 0x2, R2 ;  /* 0x00000002ff027819 */ /* 0x002fc80000011602 */
[----:B------:R-:W-:-:S04]  /*11ad0*/  LOP3.LUT R2, R2, 0x7, RZ, 0xc0, !PT ;  /* 0x0000000702027812 */ /* 0x000fc800078ec0ff */
[----:B------:R-:W-:Y:S01]  /*11ae0*/  IADD3 R0, PT, PT, R2, R89, R0 ;  /* 0x0000005902007210 */ /* 0x000fe20007ffe000 */
[----:B------:R-:W-:-:S03]  /*11af0*/  IMAD.MOV.U32 R2, RZ, RZ, R3 ;  /* 0x000000ffff027224 */ /* 0x000fc600078e0003 */
[----:B------:R-:W-:Y:S01]  /*11b00*/  IADD3 R3, PT, PT, -R125, R0, -R146 ;  /* 0x000000007d037210 */ /* 0x000fe20007ffe992 */
[----:B------:R-:W-:-:S03]  /*11b10*/  IMAD.MOV.U32 R0, RZ, RZ, R86 ;  /* 0x000000ffff007224 */ /* 0x000fc600078e0056 */
[----:B------:R-:W-:Y:S01]  /*11b20*/  IADD3 R162, PT, PT, R3, -0x19, -R160 ;  /* 0xffffffe703a27810 */ /* 0x000fe20007ffe8a0 */
[----:B------:R-:W-:-:S07]  /*11b30*/  VIADD R160, R160, 0x40 ;  /* 0x00000040a0a07836 */ /* 0x000fce0000000000 */
.L_x_10824:
        /* <DEDUP_REMOVED lines=78> */
.L_x_10819:
[----:B------:R-:W-:Y:S05]  /*12020*/  BSYNC.RECONVERGENT B0 ;  /* 0x0000000000007941 */ /* 0x000fea0003800200 */
.L_x_10818:
        /* <DEDUP_REMOVED lines=11> */
[C---:B------:R-:W-:Y:S02]  /*120e0*/  LOP3.LUT R165, R164.reuse, 0x20, RZ, 0xfc, !PT ;  /* 0x00000020a4a57812 */ /* 0x040fe400078efcff */
[----:B------:R-:W-:Y:S02]  /*120f0*/  LOP3.LUT R164, R164, 0x40, RZ, 0xfc, !PT ;  /* 0x00000040a4a47812 */ /* 0x000fe400078efcff */
[--C-:B------:R-:W-:Y:S02]  /*12100*/  LOP3.LUT R13, R13, 0x18, R14.reuse, 0x78, !PT ;  /* 0x000000180d0d7812 */ /* 0x100fe400078e780e */
[-C--:B------:R-:W-:Y:S02]  /*12110*/  ISETP.GE.AND P4, PT, R164, R147.reuse, PT ;  /* 0x00000093a400720c */ /* 0x080fe40003f86270 */
[----:B------:R-:W-:Y:S01]  /*12120*/  LOP3.LUT R164, R13, 0x1f20, R14, 0xf8, !PT ;  /* 0x00001f200da47812 */ /* 0x000fe200078ef80e */
[----:B-1----:R-:W-:Y:S01]  /*12130*/  ULEA UR6, UR6, UR7, 0x18 ;  /* 0x0000000706067291 */ /* 0x002fe2000f8ec0ff */
[----:B------:R-:W-:Y:S02]  /*12140*/  ISETP.GE.AND P5, PT, R165, R147, PT ;  /* 0x00000093a500720c */ /* 0x000fe40003fa6270 */
[----:B------:R-:W-:Y:S02]  /*12150*/  LEA R14, P0, R133, R140, 0x1 ;  /* 0x0000008c850e7211 */ /* 0x000fe400078008ff */
[----:B------:R-:W-:Y:S02]  /*12160*/  SHF.L.U32 R87, R3, 0x2, RZ ;  /* 0x0000000203577819 */ /* 0x000fe400000006ff */
[----:B------:R-:W-:Y:S03]  /*12170*/  LEA R165, R164, UR6, 0x1 ;  /* 0x00000006a4a57c11 */ /* 0x000fe6000f8e08ff */
[----:B------:R-:W-:Y:S01]  /*12180*/  @!P4 IMAD.MOV.U32 R18, RZ, RZ, R140 ;  /* 0x000000ffff12c224 */ /* 0x000fe200078e008c */
[-C--:B------:R-:W-:Y:S01]  /*12190*/  @!P4 MOV R19, R141.reuse ;  /* 0x0000008d0013c202 */ /* 0x080fe20000000f00 */
[----:B------:R-:W-:Y:S01]  /*121a0*/  @!PT LDS RZ, [RZ] ;  /* 0x00000000fffff984 */ /* 0x000fe20000000800 */
[----:B------:R-:W-:Y:S01]  /*121b0*/  @!PT LDS RZ, [RZ] ;  /* 0x00000000fffff984 */ /* 0x000fe20000000800 */
[----:B------:R-:W-:Y:S01]  /*121c0*/  @!PT LDS RZ, [RZ] ;  /* 0x00000000fffff984 */ /* 0x000fe20000000800 */
[----:B------:R-:W-:Y:S01]  /*121d0*/  @!P6 LDGSTS.E.BYPASS.LTC128B.128 [R165+0x6000], desc[UR4][R140.64] ;  /* 0x060000008ca5efae */ /* 0x000fe2000b981a04 */
[----:B------:R-:W-:Y:S02]  /*121e0*/  LEA.HI.X R15, R133, R141, R134, 0x1, P0 ;  /* 0x0000008d850f7211 */ /* 0x000fe400000f0c86 */
        /* <DEDUP_REMOVED lines=12> */
[----:B------:R-:W-:Y:S03]  /*122b0*/  LOP3.LUT R88, R131, 0xc0, RZ, 0xc0, !PT ;  /* 0x000000c083587812 */ /* 0x000fe600078ec0ff */
[----:B------:R-:W-:Y:S01]  /*122c0*/  @!PT LDS RZ, [RZ] ;  /* 0x00000000fffff984 */ /* 0x000fe20000000800 */
[----:B------:R-:W-:Y:S01]  /*122d0*/  @!PT LDS RZ, [RZ] ;  /* 0x00000000fffff984 */ /* 0x000fe20000000800 */
[----:B------:R-:W-:Y:S01]  /*122e0*/  @!PT LDS RZ, [RZ] ;  /* 0x00000000fffff984 */ /* 0x000fe20000000800 */
[----:B------:R-:W-:Y:S01]  /*122f0*/  @!P4 LDGSTS.E.BYPASS.LTC128B.128 [R165+0x8000], desc[UR4][R18.64+0x80] ;  /* 0x0800008012a5cfae */ /* 0x000fe2000b981a04 */
[--C-:B------:R-:W-:Y:S02]  /*12300*/  LOP3.LUT R89, R90, 0x20, R131.reuse, 0xf8, !PT ;  /* 0x000000205a597812 */ /* 0x100fe400078ef883 */
[----:B------:R-:W-:Y:S03]  /*12310*/  LOP3.LUT R91, R86, 0x100, R131, 0xf8, !PT ;  /* 0x00000100565b7812 */ /* 0x000fe600078ef883 */
[----:B------:R-:W-:Y:S01]  /*12320*/  @P4 STS.128 [R165+0x8000], RZ ;  /* 0x008000ffa5004388 */ /* 0x000fe20000000c00 */
[----:B------:R-:W-:Y:S02]  /*12330*/  LOP3.LUT R130, R130, R87, RZ, 0x3c, !PT ;  /* 0x0000005782827212 */ /* 0x000fe400078e3cff */
[----:B------:R-:W-:Y:S03]  /*12340*/  LOP3.LUT R88, R88, 0x8, R3, 0xf8, !PT ;  /* 0x0000000858587812 */ /* 0x000fe600078ef803 */
[----:B------:R-:W-:Y:S01]  /*12350*/  @!PT LDS RZ, [RZ] ;  /* 0x00000000fffff984 */ /* 0x000fe20000000800 */
[----:B------:R-:W-:Y:S01]  /*12360*/  @!PT LDS RZ, [RZ] ;  /* 0x00000000fffff984 */ /* 0x000fe20000000800 */
[----:B------:R-:W-:Y:S01]  /*12370*/  @!PT LDS RZ, [RZ] ;  /* 0x00000000fffff984 */ /* 0x000fe20000000800 */
[----:B------:R-:W-:Y:S01]  /*12380*/  @!P6 LDGSTS.E.BYPASS.LTC128B.128 [R165+0x6800], desc[UR4][R14.64] ;  /* 0x068000000ea5efae */ /* 0x000fe2000b981a04 */
[----:B------:R-:W-:Y:S02]  /*12390*/  LOP3.LUT R86, R91, R130, RZ, 0xfc, !PT ;  /* 0x000000825b567212 */ /* 0x000fe400078efcff */
[----:B------:R-:W-:Y:S03]  /*123a0*/  LOP3.LUT R88, R89, R88, R87, 0xf6, !PT ;  /* 0x0000005859587212 */ /* 0x000fe600078ef657 */
[----:B------:R-:W-:Y:S01]  /*123b0*/  @P6 STS.128 [R165+0x6800], RZ ;  /* 0x006800ffa5006388 */ /* 0x000fe20000000c00 */
[----:B------:R-:W-:Y:S02]  /*123c0*/  LEA R132, R86, UR6, 0x1 ;  /* 0x0000000656847c11 */ /* 0x000fe4000f8e08ff */
[----:B------:R-:W-:Y:S03]  /*123d0*/  LEA R87, R88, UR6, 0x1 ;  /* 0x0000000658577c11 */ /* 0x000fe6000f8e08ff */
[----:B------:R-:W-:Y:S01]  /*123e0*/  @!PT LDS RZ, [RZ] ;  /* 0x00000000fffff984 */ /* 0x000fe20000000800 */
[----:B------:R-:W-:Y:S01]  /*123f0*/  @!PT LDS RZ, [RZ] ;  /* 0x00000000fffff984 */ /* 0x000fe20000000800 */
[----:B------:R-:W-:Y:S01]  /*12400*/  @!PT LDS RZ, [RZ] ;  /* 0x00000000fffff984 */ /* 0x000fe20000000800 */
[----:B------:R-:W-:Y:S01]  /*12410*/  @!P5 LDGSTS.E.BYPASS.LTC128B.128 [R165+0x7800], desc[UR4][R14.64+0x40] ;  /* 0x078000400ea5dfae */ /* 0x000fe2000b981a04 */
[----:B------:R-:W-:Y:S02]  /*12420*/  LOP3.LUT P2, RZ, R3, 0x4, RZ, 0xc0, !PT ;  /* 0x0000000403ff7812 */ /* 0x000fe4000784c0ff */
[----:B------:R-:W-:Y:S03]  /*12430*/  MOV R100, 0x20 ;  /* 0x0000002000647802 */ /* 0x000fe60000000f00 */
[----:B------:R-:W-:Y:S01]  /*12440*/  @P5 STS.128 [R165+0x7800], RZ ;  /* 0x007800ffa5005388 */ /* 0x000fe20000000c00 */
[----:B------:R-:W-:Y:S02]  /*12450*/  IADD3 R158, PT, PT, R158, -0x1, RZ ;  /* 0xffffffff9e9e7810 */ /* 0x000fe40007ffe0ff */
[----:B------:R-:W-:Y:S03]  /*12460*/  SEL R100, R100, 0xffffffe0, !P2 ;  /* 0xffffffe064647807 */ /* 0x000fe60005000000 */
[----:B------:R-:W-:Y:S01]  /*12470*/  @!PT LDS RZ, [RZ] ;  /* 0x00000000fffff984 */ /* 0x000fe20000000800 */
[----:B------:R-:W-:Y:S01]  /*12480*/  @!PT LDS RZ, [RZ] ;  /* 0x00000000fffff984 */ /* 0x000fe20000000800 */
[----:B------:R-:W-:Y:S01]  /*12490*/  @!PT LDS RZ, [RZ] ;  /* 0x00000000fffff984 */ /* 0x000fe20000000800 */
[----:B------:R1:W-:Y:S01]  /*124a0*/  @!P4 LDGSTS.E.BYPASS.LTC128B.128 [R165+0x8800], desc[UR4][R14.64+0x80] ;  /* 0x088000800ea5cfae */ /* 0x0003e2000b981a04 */
[----:B------:R-:W-:Y:S02]  /*124b0*/  ISETP.GT.AND P0, PT, R158, R137, PT ;  /* 0x000000899e00720c */ /* 0x000fe40003f04270 */
[----:B------:R-:W-:Y:S03]  /*124c0*/  IADD3 R3, PT, PT, R87, R100, RZ ;  /* 0x0000006457037210 */ /* 0x000fe60007ffe0ff */
[----:B------:R-:W-:Y:S01]  /*124d0*/  @P4 STS.128 [R165+0x8800], RZ ;  /* 0x008800ffa5004388 */ /* 0x000fe20000000c00 */
[----:B------:R-:W-:Y:S05]  /*124e0*/  IMAD.IADD R86, R132, 0x1, R100 ;  /* 0x0000000184567824 */ /* 0x000fea00078e0264 */
[----:B------:R-:W-:Y:S06]  /*124f0*/  LDSM.16.M88.4 R88, [R132] ;  /* 0x000000008458783b */ /* 0x000fec0000000200 */
[----:B------:R-:W2:Y:S06]  /*12500*/  LDSM.16.M88.4 R92, [R87+0x3000] ;  /* 0x00300000575c783b */ /* 0x000eac0000000200 */
[----:B------:R-:W1:Y:S06]  /*12510*/  LDSM.16.M88.4 R96, [R87+0x3400] ;  /* 0x003400005760783b */ /* 0x000e6c0000000200 */
[----:B------:R-:W3:Y:S06]  /*12520*/  LDSM.16.M88.4 R100, [R87+0x3800] ;  /* 0x003800005764783b */ /* 0x000eec0000000200 */
[----:B------:R-:W4:Y:S06]  /*12530*/  LD.E R164, desc[UR4][R84.64+0x18c] ;  /* 0x00018c0454a47980 */ /* 0x000f2c000c101900 */
        /* <DEDUP_REMOVED lines=8> */
[C---:B-1----:R-:W-:Y:S01]  /*125c0*/  HMMA.16816.F32 R12, R88.reuse, R96, RZ ;  /* 0x00000060580c723c */ /* 0x042fe200000018ff */
[----:B------:R-:W1:Y:S06]  /*125d0*/  LDSM.16.M88.4 R124, [R3+0x3c00] ;  /* 0x003c0000037c783b */ /* 0x000e6c0000000200 */
[----:B------:R-:W-:Y:S01]  /*125e0*/  LDSM.16.M88.4 R92, [R87+0x4000] ;  /* 0x00400000575c783b */ /* 0x000fe20000000200 */
[C---:B------:R-:W-:Y:S05]  /*125f0*/  HMMA.16816.F32 R16, R88.reuse, R98, RZ ;  /* 0x000000625810723c */ /* 0x040fea00000018ff */
[----:B------:R-:W-:Y:S03]  /*12600*/  LDSM.16.M88.4 R96, [R87+0x4400] ;  /* 0x004400005760783b */ /* 0x000fe60000000200 */
[C---:B---3--:R-:W-:Y:S08]  /*12610*/  HMMA.16816.F32 R20, R88.reuse, R100, RZ ;  /* 0x000000645814723c */ /* 0x048ff000000018ff */
[C---:B------:R-:W-:Y:S01]  /*12620*/  HMMA.16816.F32 R24, R88.reuse, R102, RZ ;  /* 0x000000665818723c */ /* 0x040fe200000018ff */
[----:B------:R-:W-:Y:S07]  /*12630*/  LDSM.16.M88.4 R100, [R87+0x4800] ;  /* 0x004800005764783b */ /* 0x000fee0000000200 */
[C---:B-----5:R-:W-:Y:S08]  /*12640*/  HMMA.16816.F32 R28, R88.reuse, R104, RZ ;  /* 0x00000068581c723c */ /* 0x060ff000000018ff */
[----:B------:R-:W-:Y:S01]  /*12650*/  HMMA.16816.F32 R32, R88, R106, RZ ;  /* 0x0000006a5820723c */ /* 0x000fe200000018ff */
[----:B------:R-:W3:Y:S06]  /*12660*/  LDSM.16.M88.4 R88, [R132+0x1000] ;  /* 0x001000008458783b */ /* 0x000eec0000000200 */
[----:B------:R-:W5:Y:S01]  /*12670*/  LDSM.16.M88.4 R104, [R87+0x4c00] ;  /* 0x004c00005768783b */ /* 0x000f620000000200 */
        /* <DEDUP_REMOVED lines=9> */
[C---:B-1----:R-:W-:Y:S08]  /*12710*/  HMMA.16816.F32 R28, R108.reuse, R124, R28 ;  /* 0x0000007c6c1c723c */ /* 0x042ff0000000181c */
[----:B------:R-:W-:Y:S01]  /*12720*/  HMMA.16816.F32 R32, R108, R126, R32 ;  /* 0x0000007e6c20723c */ /* 0x000fe20000001820 */
[----:B------:R-:W1:Y:S06]  /*12730*/  LDSM.16.M88.4 R108, [R3+0x4400] ;  /* 0x00440000036c783b */ /* 0x000e6c0000000200 */
[----:B------:R-:W-:Y:S01]  /*12740*/  LDSM.16.M88.4 R124, [R3+0x5000] ;  /* 0x00500000037c783b */ /* 0x000fe20000000200 */
        /* <DEDUP_REMOVED lines=9> */
[C---:B-----5:R-:W-:Y:S08]  /*127e0*/  HMMA.16816.F32 R28, R88.reuse, R104, R28 ;  /* 0x00000068581c723c */ /* 0x060ff0000000181c */
[----:B------:R-:W-:Y:S01]  /*127f0*/  HMMA.16816.F32 R32, R88, R106, R32 ;  /* 0x0000006a5820723c */ /* 0x000fe20000001820 */
[----:B------:R-:W5:Y:S06]  /*12800*/  LDSM.16.M88.4 R88, [R87+0x5400] ;  /* 0x005400005758783b */ /* 0x000f6c0000000200 */
[----:B------:R-:W5:Y:S01]  /*12810*/  LDSM.16.M88.4 R104, [R87+0x5800] ;  /* 0x005800005768783b */ /* 0x000f620000000200 */
[C---:B--2---:R-:W-:Y:S08]  /*12820*/  HMMA.16816.F32 R4, R112.reuse, R116, R4 ;  /* 0x000000747004723c */ /* 0x044ff00000001804 */
[C---:B------:R-:W-:Y:S01]  /*12830*/  HMMA.16816.F32 R8, R112.reuse, R118, R8 ;  /* 0x000000767008723c */ /* 0x040fe20000001808 */
[----:B------:R-:W-:Y:S07]  /*12840*/  LDSM.16.M88.4 R116, [R86+0x2000] ;  /* 0x002000005674783b */ /* 0x000fee0000000200 */
[C---:B-1----:R-:W-:Y:S08]  /*12850*/  HMMA.16816.F32 R12, R112.reuse, R108, R12 ;  /* 0x0000006c700c723c */ /* 0x042ff0000000180c */
[C---:B------:R-:W-:Y:S01]  /*12860*/  HMMA.16816.F32 R16, R112.reuse, R110, R16 ;  /* 0x0000006e7010723c */ /* 0x040fe20000001810 */
[----:B------:R-:W1:Y:S07]  /*12870*/  LDSM.16.M88.4 R108, [R87+0x5c00] ;  /* 0x005c0000576c783b */ /* 0x000e6e0000000200 */
[C---:B------:R-:W-:Y:S08]  /*12880*/  HMMA.16816.F32 R20, R112.reuse, R120, R20 ;  /* 0x000000787014723c */ /* 0x040ff00000001814 */
[C---:B------:R-:W-:Y:S08]  /*12890*/  HMMA.16816.F32 R24, R112.reuse, R122, R24 ;  /* 0x0000007a7018723c */ /* 0x040ff00000001818 */
[C---:B---3--:R-:W-:Y:S08]  /*128a0*/  HMMA.16816.F32 R28, R112.reuse, R92, R28 ;  /* 0x0000005c701c723c */ /* 0x048ff0000000181c */
[----:B------:R-:W-:Y:S01]  /*128b0*/  HMMA.16816.F32 R32, R112, R94, R32 ;  /* 0x0000005e7020723c */ /* 0x000fe20000001820 */
[----:B------:R-:W-:Y:S07]  /*128c0*/  LDSM.16.M88.4 R92, [R3+0x5800] ;  /* 0x00580000035c783b */ /* 0x000fee0000000200 */
[C---:B------:R-:W-:Y:S08]  /*128d0*/  HMMA.16816.F32 R4, R96.reuse, R100, R4 ;  /* 0x000000646004723c */ /* 0x040ff00000001804 */
[C---:B------:R-:W-:Y:S08]  /*128e0*/  HMMA.16816.F32 R8, R96.reuse, R102, R8 ;  /* 0x000000666008723c */ /* 0x040ff00000001808 */
[C---:B-----5:R-:W-:Y:S08]  /*128f0*/  HMMA.16816.F32 R12, R96.reuse, R88, R12 ;  /* 0x00000058600c723c */ /* 0x060ff0000000180c */
        /* <DEDUP_REMOVED lines=18> */
[C---:B------:R-:W-:Y:S03]  /*12a20*/  HMMA.16816.F32 R20, R116.reuse, R92, R20 ;  /* 0x0000005c7414723c */ /* 0x040fe60000001814 */
[----:B------:R-:W3:Y:S01]  /*12a30*/  MUFU.TANH R126, R126 ;  /* 0x0000007e007e7308 */ /* 0x000ee20000002400 */
        /* <DEDUP_REMOVED lines=19> */
[----:B------:R5:W1:Y:S01]  /*12b70*/  MUFU.TANH R94, R93 ;  /* 0x0000005d005e7308 */ /* 0x000a620000002400 */
[-C--:B------:R-:W-:Y:S01]  /*12b80*/  FMUL.FTZ R23, R25, R164.reuse ;  /* 0x000000a419177220 */ /* 0x080fe20000410000 */
[-C--:B------:R-:W-:Y:S01]  /*12b90*/  FMUL.FTZ R25, R27, R164.reuse ;  /* 0x000000a41b197220 */ /* 0x080fe20000410000 */
[-C--:B------:R-:W-:Y:S07]  /*12ba0*/  FMUL.FTZ R97, R24, R164.reuse ;  /* 0x000000a418617220 */ /* 0x080fee0000410000 */
[----:B------:R-:W1:Y:S01]  /*12bb0*/  MUFU.TANH R123, R123 ;  /* 0x0000007b007b7308 */ /* 0x000e620000002400 */
[C---:B--2---:R-:W-:Y:S09]  /*12bc0*/  HMMA.16816.F32 R28, R116.reuse, R88, R28 ;  /* 0x00000058741c723c */ /* 0x044ff2000000181c */
[----:B------:R-:W2:Y:S01]  /*12bd0*/  MUFU.TANH R125, R125 ;  /* 0x0000007d007d7308 */ /* 0x000ea20000002400 */
[----:B------:R-:W-:Y:S03]  /*12be0*/  HMMA.16816.F32 R32, R116, R90, R32 ;  /* 0x0000005a7420723c */ /* 0x000fe60000001820 */
[-C--:B-----5:R-:W-:Y:S06]  /*12bf0*/  FMUL.FTZ R93, R26, R164.reuse ;  /* 0x000000a41a5d7220 */ /* 0x0a0fec0000410000 */
        /* <DEDUP_REMOVED lines=50> */
[----:B-1----:R-:W3:Y:S06]  /*12f20*/  LD.E.64 R28, desc[UR4][R84.64+0x38] ;  /* 0x00003804541c7980 */ /* 0x002eec000c101b00 */
[----:B------:R-:W4:Y:S01]  /*12f30*/  LD.E.64 R30, desc[UR4][R84.64+0x20] ;  /* 0x00002004541e7980 */ /* 0x000f22000c101b00 */
[-C--:B--2---:R-:W-:Y:S02]  /*12f40*/  IABS R7, R12.reuse ;  /* 0x0000000c00077213 */ /* 0x084fe40000000000 */
[----:B------:R-:W-:Y:S02]  /*12f50*/  IABS R5, R12 ;  /* 0x0000000c00057213 */ /* 0x000fe40000000000 */
[----:B------:R-:W1:Y:S03]  /*12f60*/  I2F.RP R16, R7 ;  /* 0x0000000700107306 */ /* 0x000e660000209400 */
[----:B------:R-:W-:Y:S07]  /*12f70*/  IMAD.MOV R5, RZ, RZ, -R5 ;  /* 0x000000ffff057224 */ /* 0x000fee00078e0a05 */
[----:B-1----:R-:W1:Y:S02]  /*12f80*/  MUFU.RCP R3, R16 ;  /* 0x0000001000037308 */ /* 0x002e640000001000 */
[----:B-1----:R-:W-:Y:S01]  /*12f90*/  VIADD R9, R3, 0xffffffe ;  /* 0x0ffffffe03097836 */ /* 0x002fe20000000000 */
[----:B------:R-:W-:Y:S07]  /*12fa0*/  IADD3 R3, PT, PT, R160, -0x40, RZ ;  /* 0xffffffc0a0037810 */ /* 0x000fee0007ffe0ff */
[----:B------:R-:W1:Y:S02]  /*12fb0*/  F2I.FTZ.U32.TRUNC.NTZ R9, R9 ;  /* 0x0000000900097305 */ /* 0x000e64000021f000 */
[--C-:B-1----:R-:W-:Y:S04]  /*12fc0*/  IMAD.MOV R4, RZ, RZ, -R9.reuse ;  /* 0x000000ffff047224 */ /* 0x102fe800078e0a09 */
[----:B------:R-:W-:Y:S01]  /*12fd0*/  IMAD R11, R4, R7, RZ ;  /* 0x00000007040b7224 */ /* 0x000fe200078e02ff */
[----:B------:R-:W-:Y:S02]  /*12fe0*/  IABS R4, R10 ;  /* 0x0000000a00047213 */ /* 0x000fe40000000000 */
[-C--:B------:R-:W-:Y:S01]  /*12ff0*/  LOP3.LUT R10, R10, R12.reuse, RZ, 0x3c, !PT ;  /* 0x0000000c0a0a7212 */ /* 0x080fe200078e3cff */
[----:B------:R-:W-:Y:S01]  /*13000*/  IMAD.HI.U32 R11, R9, R11, R8 ;  /* 0x0000000b090b7227 */ /* 0x000fe200078e0008 */
[----:B------:R-:W-:Y:S02]  /*13010*/  IABS R8, R3 ;  /* 0x0000000300087213 */ /* 0x000fe40000000000 */
        /* <DEDUP_REMOVED lines=29> */
[----:B------:R-:W2:Y:S03]  /*131f0*/  LD.E R4, desc[UR4][R34.64] ;  /* 0x0000000422047980 */ /* 0x000ea6000c101900 */
[-C--:B---3--:R-:W-:Y:S01]  /*13200*/  IMAD R5, R29, R12.reuse, RZ ;  /* 0x0000000c1d057224 */ /* 0x088fe200078e02ff */
[----:B------:R-:W2:Y:S01]  /*13210*/  LD.E R3, desc[UR4][R32.64] ;  /* 0x0000000420037980 */ /* 0x000ea2000c101900 */
[C---:B------:R-:W-:Y:S01]  /*13220*/  IMAD.WIDE.U32 R10, R28.reuse, R12, RZ ;  /* 0x0000000c1c0a7225 */ /* 0x040fe200078e00ff */
[----:B------:R-:W-:Y:S05]  /*13230*/  SHF.R.S32.HI R8, RZ, 0x1f, R12 ;  /* 0x0000001fff087819 */ /* 0x000fea000001140c */
        /* <DEDUP_REMOVED lines=10> */
.L_x_10823:
[----:B------:R-:W-:Y:S05]  /*132e0*/  BSYNC.RECONVERGENT B0 ;  /* 0x0000000000007941 */ /* 0x000fea0003800200 */
.L_x_10822:
        /* <DEDUP_REMOVED lines=37> */
.L_x_10821:
[----:B------:R-:W-:Y:S05]  /*13540*/  BSYNC.RECONVERGENT B1 ;  /* 0x0000000000017941 */ /* 0x000fea0003800200 */
.L_x_10820:
[----:B-1----:R-:W-:Y:S01]  /*13550*/  IABS R34, R162 ;  /* 0x000000a200227213 */ /* 0x002fe20000000000 */
[----:B------:R-:W3:Y:S01]  /*13560*/  LD.E R87, desc[UR4][R84.64+0xdc] ;  /* 0x0000dc0454577980 */ /* 0x000ee2000c101900 */
[----:B------:R-:W-:Y:S01]  /*13570*/  LOP3.LUT R130, R130, 0x120, R131, 0xf8, !PT ;  /* 0x0000012082827812 */ /* 0x000fe200078ef883 */
[C---:B------:R-:W-:Y:S01]  /*13580*/  VIADD R3, R163.reuse, 0xffffffe0 ;  /* 0xffffffe0a3037836 */ /* 0x040fe20000000000 */
[----:B------:R-:W-:Y:S01]  /*13590*/  I2FP.F32.S32 R34, R34 ;  /* 0x0000002200227245 */ /* 0x000fe20000201400 */
[C---:B------:R-:W-:Y:S01]  /*135a0*/  VIADD R29, R163.reuse, 0xffffffe9 ;  /* 0xffffffe9a31d7836 */ /* 0x040fe20000000000 */
[----:B------:R-:W-:Y:S01]  /*135b0*/  LEA R96, R130, UR6, 0x1 ;  /* 0x0000000682607c11 */ /* 0x000fe2000f8e08ff */
        /* <DEDUP_REMOVED lines=10> */
[----:B--2---:R-:W-:Y:S02]  /*13660*/  VIADD R8, R162, 0x19 ;  /* 0x00000019a2087836 */ /* 0x004fe40000000000 */
[CC--:B------:R-:W-:Y:S01]  /*13670*/  FFMA.FTZ R17, -R157.reuse, R34.reuse, R17 ;  /* 0x000000229d117223 */ /* 0x0c0fe20000010111 */
[----:B------:R-:W-:Y:S01]  /*13680*/  FFMA.FTZ R34, -R157, R34, R95 ;  /* 0x000000229d227223 */ /* 0x000fe2000001015f */
[----:B------:R-:W-:Y:S01]  /*13690*/  IABS R3, R3 ;  /* 0x0000000300037213 */ /* 0x000fe20000000000 */
[----:B------:R-:W-:Y:S01]  /*136a0*/  VIADD R24, R163, 0xfffffff1 ;  /* 0xfffffff1a3187836 */ /* 0x000fe20000000000 */
[----:B------:R-:W-:Y:S01]  /*136b0*/  IABS R8, R8 ;  /* 0x0000000800087213 */ /* 0x000fe20000000000 */
[----:B------:R-:W-:Y:S01]  /*136c0*/  VIADD R97, R96, 0x6020 ;  /* 0x0000602060617836 */ /* 0x000fe20000000000 */
[----:B------:R-:W-:Y:S01]  /*136d0*/  I2FP.F32.S32 R3, R3 ;  /* 0x0000000300037245 */ /* 0x000fe20000201400 */
[C---:B------:R-:W-:Y:S01]  /*136e0*/  VIADD R7, R162.reuse, 0x10 ;  /* 0x00000010a2077836 */ /* 0x040fe20000000000 */
[----:B------:R-:W-:Y:S01]  /*136f0*/  I2FP.F32.S32 R8, R8 ;  /* 0x0000000800087245 */ /* 0x000fe20000201400 */
[C---:B------:R-:W-:Y:S01]  /*13700*/  VIADD R4, R162.reuse, 0x20 ;  /* 0x00000020a2047836 */ /* 0x040fe20000000000 */
[----:B------:R-:W-:Y:S01]  /*13710*/  FSEL R115, R17, -INF , P0 ;  /* 0xff80000011737808 */ /* 0x000fe20000000000 */
[C---:B------:R-:W-:Y:S01]  /*13720*/  FFMA.FTZ R126, -R157.reuse, R3, R126 ;  /* 0x000000039d7e7223 */ /* 0x040fe2000001017e */
[----:B------:R-:W-:Y:S01]  /*13730*/  IABS R7, R7 ;  /* 0x0000000700077213 */ /* 0x000fe20000000000 */
[C---:B------:R-:W-:Y:S01]  /*13740*/  FFMA.FTZ R102, -R157.reuse, R3, R102 ;  /* 0x000000039d667223 */ /* 0x040fe20000010166 */
[----:B------:R-:W-:Y:S01]  /*13750*/  IABS R4, R4 ;  /* 0x0000000400047213 */ /* 0x000fe20000000000 */
[C---:B------:R-:W-:Y:S02]  /*13760*/  VIADD R3, R162.reuse, 0x8 ;  /* 0x00000008a2037836 */ /* 0x040fe40000000000 */
[CC--:B------:R-:W-:Y:S01]  /*13770*/  FFMA.FTZ R122, -R157.reuse, R8.reuse, R122 ;  /* 0x000000089d7a7223 */ /* 0x0c0fe2000001017a */
[C---:B------:R-:W-:Y:S01]  /*13780*/  FFMA.FTZ R127, -R157.reuse, R8, R127 ;  /* 0x000000089d7f7223 */ /* 0x040fe2000001017f */
[----:B------:R-:W-:Y:S01]  /*13790*/  I2FP.F32.S32 R8, R7 ;  /* 0x0000000700087245 */ /* 0x000fe20000201400 */
[C---:B------:R-:W-:Y:S01]  /*137a0*/  VIADD R5, R162.reuse, 0x9 ;  /* 0x00000009a2057836 */ /* 0x040fe20000000000 */
[----:B------:R-:W-:Y:S01]  /*137b0*/  IABS R3, R3 ;  /* 0x0000000300037213 */ /* 0x000fe20000000000 */
[C---:B------:R-:W-:Y:S01]  /*137c0*/  VIADD R10, R162.reuse, 0x21 ;  /* 0x00000021a20a7836 */ /* 0x040fe20000000000 */
[----:B------:R-:W-:Y:S01]  /*137d0*/  I2FP.F32.S32 R4, R4 ;  /* 0x0000000400047245 */ /* 0x000fe20000201400 */
[CC--:B------:R-:W-:Y:S01]  /*137e0*/  FFMA.FTZ R13, -R157.reuse, R8.reuse, R13 ;  /* 0x000000089d0d7223 */ /* 0x0c0fe2000001010d */
[C---:B------:R-:W-:Y:S01]  /*137f0*/  FFMA.FTZ R125, -R157.reuse, R8, R125 ;  /* 0x000000089d7d7223 */ /* 0x040fe2000001017d */
[----:B------:R-:W-:Y:S01]  /*13800*/  I2FP.F32.S32 R8, R3 ;  /* 0x0000000300087245 */ /* 0x000fe20000201400 */
[C---:B------:R-:W-:Y:S02]  /*13810*/  VIADD R3, R162.reuse, 0xffffffe0 ;  /* 0xffffffe0a2037836 */ /* 0x040fe40000000000 */
[C---:B------:R-:W-:Y:S01]  /*13820*/  FFMA.FTZ R98, -R157.reuse, R4, R98 ;  /* 0x000000049d627223 */ /* 0x040fe20000010162 */
[C---:B------:R-:W-:Y:S01]  /*13830*/  VIADD R4, R162.reuse, 0x11 ;  /* 0x00000011a2047836 */ /* 0x040fe20000000000 */
[----:B------:R-:W-:Y:S01]  /*13840*/  IABS R5, R5 ;  /* 0x0000000500057213 */ /* 0x000fe20000000000 */
[CC--:B------:R-:W-:Y:S01]  /*13850*/  FFMA.FTZ R19, -R157.reuse, R8.reuse, R19 ;  /* 0x000000089d137223 */ /* 0x0c0fe20000010113 */
[C---:B------:R-:W-:Y:S01]  /*13860*/  FFMA.FTZ R114, -R157.reuse, R8, R114 ;  /* 0x000000089d727223 */ /* 0x040fe20000010172 */
[C---:B------:R-:W-:Y:S01]  /*13870*/  VIADD R8, R162.reuse, 0xfffffff0 ;  /* 0xfffffff0a2087836 */ /* 0x040fe20000000000 */
[----:B------:R-:W-:Y:S01]  /*13880*/  IABS R4, R4 ;  /* 0x0000000400047213 */ /* 0x000fe20000000000 */
[----:B------:R-:W-:Y:S01]  /*13890*/  VIADD R35, R162, 0xfffffff9 ;  /* 0xfffffff9a2237836 */ /* 0x000fe20000000000 */
[----:B------:R-:W-:Y:S01]  /*138a0*/  IABS R3, R3 ;  /* 0x0000000300037213 */ /* 0x000fe20000000000 */
[----:B------:R-:W-:Y:S01]  /*138b0*/  VIADD R160, R160, 0xffffffc0 ;  /* 0xffffffc0a0a07836 */ /* 0x000fe20000000000 */
[----:B------:R-:W-:Y:S02]  /*138c0*/  IABS R8, R8 ;  /* 0x0000000800087213 */ /* 0x000fe40000000000 */
[----:B------:R-:W-:Y:S02]  /*138d0*/  I2FP.F32.S32 R4, R4 ;  /* 0x0000000400047245 */ /* 0x000fe40000201400 */
[----:B------:R-:W-:Y:S02]  /*138e0*/  I2FP.F32.S32 R8, R8 ;  /* 0x0000000800087245 */ /* 0x000fe40000201400 */
[----:B------:R-:W-:Y:S01]  /*138f0*/  I2FP.F32.S32 R3, R3 ;  /* 0x0000000300037245 */ /* 0x000fe20000201400 */
[CC--:B------:R-:W-:Y:S01]  /*13900*/  FFMA.FTZ R14, -R157.reuse, R4.reuse, R14 ;  /* 0x000000049d0e7223 */ /* 0x0c0fe2000001010e */
[C---:B------:R-:W-:Y:S01]  /*13910*/  FFMA.FTZ R123, -R157.reuse, R4, R123 ;  /* 0x000000049d7b7223 */ /* 0x040fe2000001017b */
[----:B------:R-:W-:Y:S01]  /*13920*/  I2FP.F32.S32 R5, R5 ;  /* 0x0000000500057245 */ /* 0x000fe20000201400 */
[C---:B------:R-:W-:Y:S02]  /*13930*/  VIADD R4, R162.reuse, 0x1 ;  /* 0x00000001a2047836 */ /* 0x040fe40000000000 */
[C---:B------:R-:W-:Y:S01]  /*13940*/  FFMA.FTZ R124, -R157.reuse, R8, R23 ;  /* 0x000000089d7c7223 */ /* 0x040fe20000010117 */
[----:B------:R-:W-:Y:S01]  /*13950*/  FFMA.FTZ R108, -R157, R3, R108 ;  /* 0x000000039d6c7223 */ /* 0x000fe2000001016c */
[----:B------:R-:W-:Y:S02]  /*13960*/  VIADD R23, R163, 0x1 ;  /* 0x00000001a3177836 */ /* 0x000fe40000000000 */
[CC--:B------:R-:W-:Y:S01]  /*13970*/  FFMA.FTZ R106, -R157.reuse, R5.reuse, R106 ;  /* 0x000000059d6a7223 */ /* 0x0c0fe2000001016a */
[C---:B------:R-:W-:Y:S02]  /*13980*/  VIADD R3, R162.reuse, 0xffffffe9 ;  /* 0xffffffe9a2037836 */ /* 0x040fe40000000000 */
[----:B------:R-:W-:Y:S01]  /*13990*/  FFMA.FTZ R18, -R157, R5, R18 ;  /* 0x000000059d127223 */ /* 0x000fe20000010112 */
[----:B------:R-:W-:Y:S01]  /*139a0*/  IABS R4, R4 ;  /* 0x0000000400047213 */ /* 0x000fe20000000000 */
[----:B------:R-:W-:Y:S01]  /*139b0*/  VIADD R5, R162, 0xfffffff8 ;  /* 0xfffffff8a2057836 */ /* 0x000fe20000000000 */
[----:B------:R-:W-:Y:S01]  /*139c0*/  ISETP.GE.AND P0, PT, R23, R154, PT ;  /* 0x0000009a1700720c */ /* 0x000fe20003f06270 */
[----:B------:R-:W-:Y:S01]  /*139d0*/  FFMA.FTZ R113, -R157, R8, R113 ;  /* 0x000000089d717223 */ /* 0x000fe20000010171 */
[----:B------:R-:W-:Y:S01]  /*139e0*/  IABS R3, R3 ;  /* 0x0000000300037213 */ /* 0x000fe20000000000 */
[----:B------:R-:W-:Y:S01]  /*139f0*/  VIADD R8, R163, 0x10 ;  /* 0x00000010a3087836 */ /* 0x000fe20000000000 */
[----:B------:R-:W-:Y:S02]  /*13a00*/  I2FP.F32.S32 R4, R4 ;  /* 0x0000000400047245 */ /* 0x000fe40000201400 */
[----:B------:R-:W-:Y:S02]  /*13a10*/  IABS R5, R5 ;  /* 0x0000000500057213 */ /* 0x000fe40000000000 */
[----:B------:R-:W-:Y:S01]  /*13a20*/  FSEL R34, R34, -INF , P0 ;  /* 0xff80000022227808 */ /* 0x000fe20000000000 */
[CC--:B------:R-:W-:Y:S01]  /*13a30*/  FFMA.FTZ R15, -R157.reuse, R4.reuse, R15 ;  /* 0x000000049d0f7223 */ /* 0x0c0fe2000001010f */
[----:B------:R-:W-:Y:S01]  /*13a40*/  I2FP.F32.S32 R3, R3 ;  /* 0x0000000300037245 */ /* 0x000fe20000201400 */
[C---:B------:R-:W-:Y:S01]  /*13a50*/  FFMA.FTZ R22, -R157.reuse, R4, R22 ;  /* 0x000000049d167223 */ /* 0x040fe20000010116 */
[----:B------:R-:W-:Y:S02]  /*13a60*/  ISETP.GE.AND P0, PT, R32, R156, PT ;  /* 0x0000009c2000720c */ /* 0x000fe40003f06270 */
[----:B------:R-:W-:Y:S01]  /*13a70*/  IABS R10, R10 ;  /* 0x0000000a000a7213 */ /* 0x000fe20000000000 */
[----:B------:R-:W-:Y:S01]  /*13a80*/  FFMA.FTZ R86, -R157, R3, R26 ;  /* 0x000000039d567223 */ /* 0x000fe2000001011a */
[----:B------:R-:W-:Y:S01]  /*13a90*/  I2FP.F32.S32 R4, R5 ;  /* 0x0000000500047245 */ /* 0x000fe20000201400 */
[----:B------:R-:W-:Y:S01]  /*13aa0*/  VIADD R5, R162, 0xffffffe1 ;  /* 0xffffffe1a2057836 */ /* 0x000fe20000000000 */
[----:B------:R-:W-:Y:S01]  /*13ab0*/  FSEL R17, R126, -INF , P0 ;  /* 0xff8000007e117808 */ /* 0x000fe20000000000 */
[----:B------:R-:W-:Y:S01]  /*13ac0*/  VIADD R26, R163, 0xfffffff0 ;  /* 0xfffffff0a31a7836 */ /* 0x000fe20000000000 */
[----:B------:R-:W-:Y:S01]  /*13ad0*/  I2FP.F32.S32 R10, R10 ;  /* 0x0000000a000a7245 */ /* 0x000fe20000201400 */
[----:B------:R-:W-:Y:S01]  /*13ae0*/  FFMA.FTZ R21, -R157, R4, R21 ;  /* 0x000000049d157223 */ /* 0x000fe20000010115 */
        /* <DEDUP_REMOVED lines=8> */
[----:B------:R-:W-:Y:S01]  /*13b70*/  IABS R35, R35 ;  /* 0x0000002300237213 */ /* 0x000fe20000000000 */
[----:B------:R-:W-:Y:S01]  /*13b80*/  FFMA.FTZ R89, -R157, R3, R89 ;  /* 0x000000039d597223 */ /* 0x000fe20000010159 */
[----:B------:R-:W-:Y:S01]  /*13b90*/  FSEL R27, R106, -INF , P0 ;  /* 0xff8000006a1b7808 */ /* 0x000fe20000000000 */
[----:B------:R-:W-:Y:S01]  /*13ba0*/  VIADD R3, R163, 0x18 ;  /* 0x00000018a3037836 */ /* 0x000fe20000000000 */
[----:B------:R-:W-:Y:S01]  /*13bb0*/  I2FP.F32.S32 R35, R35 ;  /* 0x0000002300237245 */ /* 0x000fe20000201400 */
[----:B------:R-:W-:Y:S01]  /*13bc0*/  VIADD R162, R162, 0x40 ;  /* 0x00000040a2a27836 */ /* 0x000fe20000000000 */
[----:B------:R-:W-:Y:S02]  /*13bd0*/  ISETP.GE.AND P0, PT, R29, R154, PT ;  /* 0x0000009a1d00720c */ /* 0x000fe40003f06270 */
[----:B------:R-:W-:Y:S01]  /*13be0*/  IABS R10, R10 ;  /* 0x0000000a000a7213 */ /* 0x000fe20000000000 */
[-C--:B------:R-:W-:Y:S01]  /*13bf0*/  FFMA.FTZ R94, -R157, R35.reuse, R94 ;  /* 0x000000239d5e7223 */ /* 0x080fe2000001015e */
[----:B------:R-:W-:Y:S01]  /*13c00*/  FSEL R28, R121, -INF , P4 ;  /* 0xff800000791c7808 */ /* 0x000fe20002000000 */
[----:B------:R-:W-:Y:S01]  /*13c10*/  FFMA.FTZ R35, -R157, R35, R93 ;  /* 0x000000239d237223 */ /* 0x000fe2000001015d */
        /* <DEDUP_REMOVED lines=8> */
[C---:B------:R-:W-:Y:S01]  /*13ca0*/  VIADD R10, R163.reuse, 0x9 ;  /* 0x00000009a30a7836 */ /* 0x040fe20000000000 */
[-C--:B------:R-:W-:Y:S01]  /*13cb0*/  ISETP.GE.AND P4, PT, R20, R156.reuse, PT ;  /* 0x0000009c1400720c */ /* 0x080fe20003f86270 */
[----:B------:R-:W-:Y:S01]  /*13cc0*/  VIADD R6, R163, 0x11 ;  /* 0x00000011a3067836 */ /* 0x000fe20000000000 */
[----:B------:R-:W-:Y:S02]  /*13cd0*/  ISETP.GE.AND P1, PT, R30, R156, PT ;  /* 0x0000009c1e00720c */ /* 0x000fe40003f26270 */
[----:B------:R-:W-:Y:S02]  /*13ce0*/  FSEL R94, R94, -INF , P0 ;  /* 0xff8000005e5e7808 */ /* 0x000fe40000000000 */
[----:B------:R-:W-:Y:S02]  /*13cf0*/  ISETP.GE.AND P0, PT, R16, R154, PT ;  /* 0x0000009a1000720c */ /* 0x000fe40003f06270 */
[----:B------:R-:W-:Y:S02]  /*13d00*/  IABS R4, R4 ;  /* 0x0000000400047213 */ /* 0x000fe40000000000 */
[----:B------:R-:W-:Y:S02]  /*13d10*/  FSEL R110, R15, -INF , P4 ;  /* 0xff8000000f6e7808 */ /* 0x000fe40002000000 */
[----:B------:R-:W-:Y:S02]  /*13d20*/  ISETP.GE.AND P4, PT, R24, R154, PT ;  /* 0x0000009a1800720c */ /* 0x000fe40003f86270 */
[----:B------:R-:W-:Y:S02]  /*13d30*/  FSEL R11, R123, -INF , P1 ;  /* 0xff8000007b0b7808 */ /* 0x000fe40000800000 */
[----:B------:R-:W-:Y:S02]  /*13d40*/  FSEL R123, R19, -INF , P0 ;  /* 0xff800000137b7808 */ /* 0x000fe40000000000 */
[----:B------:R-:W-:Y:S02]  /*13d50*/  I2FP.F32.S32 R4, R4 ;  /* 0x0000000400047245 */ /* 0x000fe40000201400 */
[----:B------:R-:W-:Y:S02]  /*13d60*/  ISETP.GE.AND P0, PT, R10, R156, PT ;  /* 0x0000009c0a00720c */ /* 0x000fe40003f06270 */
[----:B------:R-:W-:Y:S01]  /*13d70*/  I2FP.F32.S32 R12, R12 ;  /* 0x0000000c000c7245 */ /* 0x000fe20000201400 */
[C---:B------:R-:W-:Y:S01]  /*13d80*/  FFMA.FTZ R119, -R157.reuse, R4, R119 ;  /* 0x000000049d777223 */ /* 0x040fe20000010177 */
[----:B------:R-:W-:Y:S01]  /*13d90*/  ISETP.GE.AND P1, PT, R32, R154, PT ;  /* 0x0000009a2000720c */ /* 0x000fe20003f26270 */
[----:B------:R-:W-:Y:S01]  /*13da0*/  FFMA.FTZ R88, -R157, R4, R88 ;  /* 0x000000049d587223 */ /* 0x000fe20000010158 */
[----:B------:R-:W-:Y:S01]  /*13db0*/  FSEL R33, R13, -INF , P4 ;  /* 0xff8000000d217808 */ /* 0x000fe20002000000 */
[----:B------:R-:W-:Y:S01]  /*13dc0*/  FFMA.FTZ R91, -R157, R12, R91 ;  /* 0x0000000c9d5b7223 */ /* 0x000fe2000001015b */
[-C--:B------:R-:W-:Y:S01]  /*13dd0*/  ISETP.GE.AND P4, PT, R23, R156.reuse, PT ;  /* 0x0000009c1700720c */ /* 0x080fe20003f86270 */
[C---:B------:R-:W-:Y:S01]  /*13de0*/  VIADD R12, R163.reuse, 0x8 ;  /* 0x00000008a30c7836 */ /* 0x040fe20000000000 */
[----:B------:R-:W-:Y:S01]  /*13df0*/  FSEL R124, R124, -INF , P0 ;  /* 0xff8000007c7c7808 */ /* 0x000fe20000000000 */
[----:B------:R-:W-:Y:S01]  /*13e00*/  VIADD R4, R163, 0x19 ;  /* 0x00000019a3047836 */ /* 0x000fe20000000000 */
        /* <DEDUP_REMOVED lines=58> */
[C---:B------:R-:W-:Y:S02]  /*141b0*/  ISETP.GE.AND P1, PT, R30.reuse, R155, PT ;  /* 0x0000009b1e00720c */ /* 0x040fe40003f26270 */
[----:B------:R-:W-:Y:S02]  /*141c0*/  FSEL R17, R17, -INF , !P4 ;  /* 0xff80000011117808 */ /* 0x000fe40006000000 */
        /* <DEDUP_REMOVED lines=11> */
[----:B------:R-:W-:Y:S01]  /*14280*/  FSEL R9, R9, -INF , !P4 ;  /* 0xff80000009097808 */ /* 0x000fe20006000000 */
[----:B------:R-:W-:Y:S01]  /*14290*/  LDSM.16.MT88.4 R28, [R96+0x7000] ;  /* 0x00700000601c783b */ /* 0x000fe20000004200 */
        /* <DEDUP_REMOVED lines=55> */
[-C--:B------:R-:W-:Y:S01]  /*14610*/  FFMA.FTZ R100, R9, R87.reuse, -R90 ;  /* 0x0000005709647223 */ /* 0x080fe2000001085a */
[----:B------:R-:W1:Y:S01]  /*14620*/  LDSM.16.MT88.4 R12, [R96+0x6000] ;  /* 0x00600000600c783b */ /* 0x000e620000004200 */
[-CC-:B------:R-:W-:Y:S01]  /*14630*/  FFMA.FTZ R98, R5, R87.reuse, -R112.reuse ;  /* 0x0000005705627223 */ /* 0x180fe20000010870 */
[----:B------:R-:W-:Y:S01]  /*14640*/  FSEL R5, R86, RZ, P1 ;  /* 0x000000ff56057208 */ /* 0x000fe20000800000 */
[-CC-:B------:R-:W-:Y:S01]  /*14650*/  FFMA.FTZ R105, R19, R87.reuse, -R112.reuse ;  /* 0x0000005713697223 */ /* 0x180fe20000010870 */
[-CC-:B------:R-:W-:Y:S01]  /*14660*/  FFMA.FTZ R102, R17, R87.reuse, -R112.reuse ;  /* 0x0000005711667223 */ /* 0x180fe20000010870 */
[-C--:B------:R-:W-:Y:S01]  /*14670*/  FFMA.FTZ R99, R11, R87.reuse, -R112 ;  /* 0x000000570b637223 */ /* 0x080fe20000010870 */
[-C--:B------:R-:W-:Y:S01]  /*14680*/  FFMA.FTZ R107, R7, R87.reuse, -R90 ;  /* 0x00000057076b7223 */ /* 0x080fe2000001085a */
[----:B------:R-:W-:Y:S01]  /*14690*/  FADD.FTZ R0, -R5, R0 ;  /* 0x0000000005007221 */ /* 0x000fe20000010100 */
[----:B------:R-:W-:Y:S01]  /*146a0*/  FSEL R5, R3, RZ, P0 ;  /* 0x000000ff03057208 */ /* 0x000fe20000000000 */
[----:B------:R-:W-:Y:S01]  /*146b0*/  MUFU.EX2 R105, R105 ;  /* 0x0000006900697308 */ /* 0x000fe20000000800 */
[-CC-:B------:R-:W-:Y:S01]  /*146c0*/  FFMA.FTZ R104, R27, R87.reuse, -R112.reuse ;  /* 0x000000571b687223 */ /* 0x180fe20000010870 */
[----:B------:R-:W-:Y:S01]  /*146d0*/  FMUL.FTZ R4, R87, R0 ;  /* 0x0000000057047220 */ /* 0x000fe20000410000 */
[-C--:B------:R-:W-:Y:S01]  /*146e0*/  FFMA.FTZ R109, R25, R87.reuse, -R112 ;  /* 0x00000057196d7223 */ /* 0x080fe20000010870 */
[----:B------:R-:W-:Y:S01]  /*146f0*/  FADD.FTZ R0, -R5, R2 ;  /* 0x0000000205007221 */ /* 0x000fe20000010100 */
[----:B------:R-:W-:Y:S02]  /*14700*/  VIADD R5, R96, 0x6000 ;  /* 0x0000600060057836 */ /* 0x000fe40000000000 */
[-CC-:B------:R-:W-:Y:S01]  /*14710*/  FFMA.FTZ R106, R35, R87.reuse, -R90.reuse ;  /* 0x00000057236a7223 */ /* 0x180fe2000001085a */
[-C--:B------:R-:W-:Y:S01]  /*14720*/  FFMA.FTZ R111, R33, R87.reuse, -R90 ;  /* 0x00000057216f7223 */ /* 0x080fe2000001085a */
[----:B------:R-:W-:Y:S01]  /*14730*/  FMUL.FTZ R8, R87, R0 ;  /* 0x0000000057087220 */ /* 0x000fe20000410000 */
[----:B------:R-:W-:Y:S01]  /*14740*/  @P2 VIADD R97, R5, 0xffffffe0 ;  /* 0xffffffe005612836 */ /* 0x000fe20000000000 */
[----:B------:R-:W2:Y:S01]  /*14750*/  MUFU.EX2 R102, R102 ;  /* 0x0000006600667308 */ /* 0x000ea20000000800 */
[-CC-:B------:R-:W-:Y:S01]  /*14760*/  FFMA.FTZ R110, R110, R87.reuse, -R112.reuse ;  /* 0x000000576e6e7223 */ /* 0x180fe20000010870 */
[-C--:B------:R-:W-:Y:S01]  /*14770*/  FFMA.FTZ R115, R115, R87.reuse, -R112 ;  /* 0x0000005773737223 */ /* 0x080fe20000010870 */
[-CC-:B------:R-:W-:Y:S01]  /*14780*/  FFMA.FTZ R114, R114, R87.reuse, -R90.reuse ;  /* 0x0000005772727223 */ /* 0x180fe2000001085a */
[----:B------:R-:W3:Y:S01]  /*14790*/  LDSM.16.MT88.4 R20, [R97] ;  /* 0x000000006114783b */ /* 0x000ee20000004200 */
        /* <DEDUP_REMOVED lines=9> */
[-CC-:B------:R-:W-:Y:S01]  /*14830*/  FFMA.FTZ R165, R165, R87.reuse, -R90.reuse ;  /* 0x00000057a5a57223 */ /* 0x180fe2000001085a */
[----:B------:R-:W-:Y:S03]  /*14840*/  FFMA.FTZ R126, R113, R87, -R90 ;  /* 0x00000057717e7223 */ /* 0x000fe6000001085a */
[----:B------:R-:W4:Y:S01]  /*14850*/  MUFU.EX2 R101, R101 ;  /* 0x0000006500657308 */ /* 0x000f220000000800 */
[----:B--2---:R-:W-:Y:S01]  /*14860*/  F2FP.F16.F32.PACK_AB R92, R102, R105 ;  /* 0x00000069665c723e */ /* 0x004fe200000000ff */
[-CC-:B------:R-:W-:Y:S01]  /*14870*/  FFMA.FTZ R113, R91, R87.reuse, -R112.reuse ;  /* 0x000000575b717223 */ /* 0x180fe20000010870 */
[-CC-:B------:R-:W-:Y:S01]  /*14880*/  FFMA.FTZ R121, R121, R87.reuse, -R112.reuse ;  /* 0x0000005779797223 */ /* 0x180fe20000010870 */
[-CC-:B------:R-:W-:Y:S01]  /*14890*/  FFMA.FTZ R124, R119, R87.reuse, -R112.reuse ;  /* 0x00000057777c7223 */ /* 0x180fe20000010870 */
[-C--:B------:R-:W-:Y:S01]  /*148a0*/  FFMA.FTZ R112, R108, R87.reuse, -R112 ;  /* 0x000000576c707223 */ /* 0x080fe20000010870 */
[-CC-:B------:R-:W-:Y:S01]  /*148b0*/  FFMA.FTZ R108, R89, R87.reuse, -R90.reuse ;  /* 0x00000057596c7223 */ /* 0x180fe2000001085a */
[-CC-:B------:R-:W-:Y:S03]  /*148c0*/  FFMA.FTZ R117, R117, R87.reuse, -R90.reuse ;  /* 0x0000005775757223 */ /* 0x180fe6000001085a */
[----:B------:R-:W-:Y:S01]  /*148d0*/  MUFU.EX2 R99, R99 ;  /* 0x0000006300637308 */ /* 0x000fe20000000800 */
[----:B------:R-:W-:Y:S01]  /*148e0*/  FFMA.FTZ R90, R88, R87, -R90 ;  /* 0x00000057585a7223 */ /* 0x000fe2000001085a */
[----:B------:R-:W-:Y:S08]  /*148f0*/  ISETP.GT.AND P0, PT, R158, R137, PT ;  /* 0x000000899e00720c */ /* 0x000ff00003f04270 */
        /* <DEDUP_REMOVED lines=196> */
.L_x_10817:
        /* <DEDUP_REMOVED lines=10> */
.L_x_10836:
        /* <DEDUP_REMOVED lines=151> */
.L_x_10827:
[----:B------:R-:W-:Y:S05]  /*15f50*/  BSYNC.RECONVERGENT B0 ;  /* 0x0000000000007941 */ /* 0x000fea0003800200 */
.L_x_10826:
        /* <DEDUP_REMOVED lines=28> */
.L_x_10829:
[----:B------:R-:W-:Y:S05]  /*16120*/  BSYNC.RECONVERGENT B0 ;  /* 0x0000000000007941 */ /* 0x000fea0003800200 */
.L_x_10828:
        /* <DEDUP_REMOVED lines=35> */
.L_x_10831:
[----:B------:R-:W-:Y:S05]  /*16360*/  BSYNC.RECONVERGENT B0 ;  /* 0x0000000000007941 */ /* 0x000fea0003800200 */
.L_x_10830:
[----:B------:R-:W-:-:S04]  /*16370*/  MOV R143, 0x0 ;  /* 0x00000000008f7802 */ /* 0x000fc80000000f00 */
[----:B-12345:R-:W-:Y:S05]  /*16380*/  @P1 RET.REL.NODEC R142 `(_ZN5flash24flash_fwd_splitkv_kernelI23Flash_fwd_kernel_traitsILi96ELi64ELi64ELi4ELb0ELb0EN7cutlass6half_tE19Flash_kernel_traitsILi96ELi64ELi64ELi4ES3_EELb0ELb1ELb1ELb0ELb0ELb1ELb0ELb1EEEvNS_16Flash_fwd_paramsE) ;  /* 0xfffffe9c8e1c1950 */ /* 0x03efea0003c3ffff */
        /* <DEDUP_REMOVED lines=14> */
[----:B-1----:R-:W-:Y:S05]  /*16470*/  @P0 RET.REL.NODEC R142 `(_ZN5flash24flash_fwd_splitkv_kernelI23Flash_fwd_kernel_traitsILi96ELi64ELi64ELi4ELb0ELb0EN7cutlass6half_tE19Flash_kernel_traitsILi96ELi64ELi64ELi4ES3_EELb0ELb1ELb1ELb0ELb0ELb1ELb0ELb1EEEvNS_16Flash_fwd_paramsE) ;  /* 0xfffffe988ee00950 */ /* 0x002fea0003c3ffff */
[----:B------:R-:W-:Y:S01]  /*16480*/  MOV R143, 0x0 ;  /* 0x00000000008f7802 */ /* 0x000fe20000000f00 */
[----:B------:R1:W-:Y:S03]  /*16490*/  ST.E.128 desc[UR4][R2.64+0x80], R12 ;  /* 0x0000800c02007985 */ /* 0x0003e6000c101d04 */
[----:B-1----:R-:W-:Y:S05]  /*164a0*/  RET.REL.NODEC R142 `(_ZN5flash24flash_fwd_splitkv_kernelI23Flash_fwd_kernel_traitsILi96ELi64ELi64ELi4ELb0ELb0EN7cutlass6half_tE19Flash_kernel_traitsILi96ELi64ELi64ELi4ES3_EELb0ELb1ELb1ELb0ELb0ELb1ELb0ELb1EEEvNS_16Flash_fwd_paramsE) ;  /* 0xfffffe988ed47950 */ /* 0x002fea0003c3ffff */
.L_x_10825:
[----:B------:R-:W-:Y:S01]  /*164b0*/  MOV R5, 0x2 ;  /* 0x0000000200057802 */ /* 0x000fe20000000f00 */
[----:B------:R-:W-:Y:S01]  /*164c0*/  IMAD.MOV.U32 R0, RZ, RZ, 0x1f ;  /* 0x0000001fff007424 */ /* 0x000fe200078e00ff */
[----:B------:R-:W-:-:S07]  /*164d0*/  MOV R2, 0xffffffff ;  /* 0xffffffff00027802 */ /* 0x000fce0000000f00 */
[----:B-1---5:R-:W-:Y:S05]  /*164e0*/  WARPSYNC.COLLECTIVE R2, `(.L_x_10832) ;  /* 0x0000000002087348 */ /* 0x022fea0003c00000 */
[----:B------:R2:W3:Y:S02]  /*164f0*/  SHFL.BFLY P0, R9, R161, R5, R0 ;  /* 0x0c000005a1097389 */ /* 0x0004e40000000000 */
[----:B-123-5:R-:W-:Y:S05]  /*16500*/  ENDCOLLECTIVE ;  /* 0x000000000000791b */ /* 0x02efea0003800000 */
.L_x_10832:
[----:B------:R-:W-:Y:S02]  /*16510*/  IMAD.MOV.U32 R6, RZ, RZ, R9 ;  /* 0x000000ffff067224 */ /* 0x000fe400078e0009 */
[----:B------:R-:W-:Y:S02]  /*16520*/  IMAD.MOV.U32 R5, RZ, RZ, 0x1 ;  /* 0x00000001ff057424 */ /* 0x000fe400078e00ff */
[----:B------:R-:W-:-:S05]  /*16530*/  FADD.FTZ R7, R6, R161 ;  /* 0x000000a106077221 */ /* 0x000fca0000010000 */
[----:B------:R-:W-:-:S07]  /*16540*/  MOV R161, R7 ;  /* 0x0000000700a17202 */ /* 0x000fce0000000f00 */
[----:B------:R-:W-:Y:S05]  /*16550*/  WARPSYNC.COLLECTIVE R2, `(.L_x_10833) ;  /* 0x0000000002087348 */ /* 0x000fea0003c00000 */
[----:B------:R1:W2:Y:S02]  /*16560*/  SHFL.BFLY P0, R9, R161, R5, R0 ;  /* 0x0c000005a1097389 */ /* 0x0002a40000000000 */
[----:B-12---:R-:W-:Y:S05]  /*16570*/  ENDCOLLECTIVE ;  /* 0x000000000000791b */ /* 0x006fea0003800000 */
.L_x_10833:
[----:B------:R-:W-:Y:S01]  /*16580*/  MOV R161, R159 ;  /* 0x0000009f00a17202 */ /* 0x000fe20000000f00 */
[----:B------:R-:W-:Y:S01]  /*16590*/  IMAD.MOV.U32 R5, RZ, RZ, 0x2 ;  /* 0x00000002ff057424 */ /* 0x000fe200078e00ff */
[----:B------:R-:W-:-:S07]  /*165a0*/  MOV R6, R9 ;  /* 0x0000000900067202 */ /* 0x000fce0000000f00 */
[----:B------:R-:W-:Y:S05]  /*165b0*/  WARPSYNC.COLLECTIVE R2, `(.L_x_10834) ;  /* 0x0000000002087348 */ /* 0x000fea0003c00000 */
[----:B------:R1:W2:Y:S02]  /*165c0*/  SHFL.BFLY P0, R9, R161, R5, R0 ;  /* 0x0c000005a1097389 */ /* 0x0002a40000000000 */
[----:B-12---:R-:W-:Y:S05]  /*165d0*/  ENDCOLLECTIVE ;  /* 0x000000000000791b */ /* 0x006fea0003800000 */
.L_x_10834:
[----:B------:R-:W-:Y:S01]  /*165e0*/  FADD.FTZ R6, R7, R6 ;  /* 0x0000000607067221 */ /* 0x000fe20000010000 */
[----:B------:R-:W-:Y:S01]  /*165f0*/  FADD.FTZ R8, R9, R159 ;  /* 0x0000009f09087221 */ /* 0x000fe20000010000 */
[----:B------:R-:W-:-:S04]  /*16600*/  MOV R5, 0x1 ;  /* 0x0000000100057802 */ /* 0x000fc80000000f00 */
[----:B------:R-:W-:-:S07]  /*16610*/  MOV R161, R8 ;  /* 0x0000000800a17202 */ /* 0x000fce0000000f00 */
[----:B------:R-:W-:Y:S05]  /*16620*/  WARPSYNC.COLLECTIVE R2, `(.L_x_10835) ;  /* 0x0000000002087348 */ /* 0x000fea0003c00000 */
[----:B------:R1:W2:Y:S02]  /*16630*/  SHFL.BFLY P0, R9, R161, R5, R0 ;  /* 0x0c000005a1097389 */ /* 0x0002a40000000000 */
[----:B-12---:R-:W-:Y:S05]  /*16640*/  ENDCOLLECTIVE ;  /* 0x000000000000791b */ /* 0x006fea0003800000 */
.L_x_10835:
[----:B------:R-:W-:Y:S05]  /*16650*/  BRA `(.L_x_10836) ;  /* 0xffffffec00e07947 */ /* 0x000fea000383ffff */
.L_x_10837:
        /* <DEDUP_REMOVED lines=10> */
.L_x_11733:


//--------------------- .text._ZN5flash24flash_fwd_splitkv_kernelI23Flash_fwd_kernel_traitsILi96ELi64ELi64ELi4ELb0ELb0EN7cutlass6half_tE19Flash_kernel_traitsILi96ELi64ELi64ELi4ES3_EELb0ELb1ELb0ELb0ELb1ELb0ELb1ELb0EEEvNS_16Flash_fwd_paramsE --------------------------
	.section	.text._ZN5flash24flash_fwd_splitkv_kernelI23Flash_fwd_kernel_traitsILi96ELi64ELi64ELi4ELb0ELb0EN7cutlass6half_tE19Flash_kernel_traitsILi96ELi64ELi64ELi4ES3_EELb0ELb1ELb0ELb0ELb1ELb0ELb1ELb0EEEvNS_16Flash_fwd_paramsE,"ax",@progbits
	.align	128
        .global         _ZN5flash24flash_fwd_splitkv_kernelI23Flash_fwd_kernel_traitsILi96ELi64ELi64ELi4ELb0ELb0EN7cutlass6half_tE19Flash_kernel_traitsILi96ELi64ELi64ELi4ES3_EELb0ELb1ELb0ELb0ELb1ELb0ELb1ELb0EEEvNS_16Flash_fwd_paramsE
        .type           _ZN5flash24flash_fwd_splitkv_kernelI23Flash_fwd_kernel_traitsILi96ELi64ELi64ELi4ELb0ELb0EN7cutlass6half_tE19Flash_kernel_traitsILi96ELi64ELi64ELi4ES3_EELb0ELb1ELb0ELb0ELb1ELb0ELb1ELb0EEEvNS_16Flash_fwd_paramsE,@function
        .size           _ZN5flash24flash_fwd_splitkv_kernelI23Flash_fwd_kernel_traitsILi96ELi64ELi64ELi4ELb0ELb0EN7cutlass6half_tE19Flash_kernel_traitsILi96ELi64ELi64ELi4ES3_EELb0ELb1ELb0ELb0ELb1ELb0ELb1ELb0EEEvNS_16Flash_fwd_paramsE,(.L_x_11734 - _ZN5flash24flash_fwd_splitkv_kernelI23Flash_fwd_kernel_traitsILi96ELi64ELi64ELi4ELb0ELb0EN7cutlass6half_tE19Flash_kernel_traitsILi96ELi64ELi64ELi4ES3_EELb0ELb1ELb0ELb0ELb1ELb0ELb1ELb0EEEvNS_16Flash_fwd_paramsE)
        .other          _ZN5flash24flash_fwd_splitkv_kernelI23Flash_fwd_kernel_traitsILi96ELi64ELi64ELi4ELb0ELb0EN7cutlass6half_tE19Flash_kernel_traitsILi96ELi64ELi64ELi4ES3_EELb0ELb1ELb0ELb0ELb1ELb0ELb1ELb0EEEvNS_16Flash_fwd_paramsE,@"STO_CUDA_ENTRY STV_DEFAULT"
_ZN5flash24flash_fwd_splitkv_kernelI23Flash_fwd_kernel_traitsILi96ELi64ELi64ELi4ELb0ELb0EN7cutlass6half_tE19Flash_kernel_traitsILi96ELi64ELi64ELi4ES3_EELb0ELb1ELb0ELb0ELb1ELb0ELb1ELb0EEEvNS_16Flash_fwd_paramsE:
.text._ZN5flash24flash_fwd_splitkv_kernelI23Flash_fwd_kernel_traitsILi96ELi64ELi64ELi4ELb0ELb0EN7cutlass6half_tE19Flash_kernel_traitsILi96ELi64ELi64ELi4ES3_EELb0ELb1ELb0ELb0ELb1ELb0ELb1ELb0EEEvNS_16Flash_fwd_paramsE:
        /* <DEDUP_REMOVED lines=29> */
[----:B-1----:R-:W-:Y:S05]  /*01d0*/  CALL.REL.NOINC `($_ZN5flash24flash_fwd_splitkv_kernelI23Flash_fwd_kernel_traitsILi96ELi64ELi64ELi4ELb0ELb0EN7cutlass6half_tE19Flash_kernel_traitsILi96ELi64ELi64ELi4ES3_EELb0ELb1ELb0ELb0ELb1ELb0ELb1ELb0EEEvNS_16Flash_fwd_paramsE$_ZN5flash30compute_attn_1rowblock_splitkvI23Flash_fwd_kernel_traitsILi96ELi64ELi64ELi4ELb0ELb0EN7cutlass6half_tE19Flash_kernel_traitsILi96ELi64ELi64ELi4ES3_EELb0ELb1ELb0ELb0ELb1ELb0ELb1ELb0ENS_16Flash_fwd_paramsEEEvRKT8_iiiii) ;  /* 0x0000000000087944 */ /* 0x002fea0003c00000 */
[----:B------:R-:W-:Y:S05]  /*01e0*/  BSYNC.RECONVERGENT B3 ;  /* 0x0000000000037941 */ /* 0x000fea0003800200 */
.L_x_10838:
[----:B------:R-:W-:Y:S05]  /*01f0*/  EXIT ;  /* 0x000000000000794d */ /* 0x000fea0003800000 */
        .type           $_ZN5flash24flash_fwd_splitkv_kernelI23Flash_fwd_kernel_traitsILi96ELi64ELi64ELi4ELb0ELb0EN7cutlass6half_tE19Flash_kernel_traitsILi96ELi64ELi64ELi4ES3_EELb0ELb1ELb0ELb0ELb1ELb0ELb1ELb0EEEvNS_16Flash_fwd_paramsE$_ZN5flash30compute_attn_1rowblock_splitkvI23Flash_fwd_kernel_traitsILi96ELi64ELi64ELi4ELb0ELb0EN7cutlass6half_tE19Flash_kernel_traitsILi96ELi64ELi64ELi4ES3_EELb0ELb1ELb0ELb0ELb1ELb0ELb1ELb0ENS_16Flash_fwd_paramsEEEvRKT8_iiiii,@function
        .size           $_ZN5flash24flash_fwd_splitkv_kernelI23Flash_fwd_kernel_traitsILi96ELi64ELi64ELi4ELb0ELb0EN7cutlass6half_tE19Flash_kernel_traitsILi96ELi64ELi64ELi4ES3_EELb0ELb1ELb0ELb0ELb1ELb0ELb1ELb0EEEvNS_16Flash_fwd_paramsE$_ZN5flash30compute_attn_1rowblock_splitkvI23Flash_fwd_kernel_traitsILi96ELi64ELi64ELi4ELb0ELb0EN7cutlass6half_tE19Flash_kernel_traitsILi96ELi64ELi64ELi4ES3_EELb0ELb1ELb0ELb0ELb1ELb0ELb1ELb0ENS_16Flash_fwd_paramsEEEvRKT8_iiiii,(.L_x_11734 - $_ZN5flash24flash_fwd_splitkv_kernelI23Flash_fwd_kernel_traitsILi96ELi64ELi64ELi4ELb0ELb0EN7cutlass6half_tE19Flash_kernel_traitsILi96ELi64ELi64ELi4ES3_EELb0ELb1ELb0ELb0ELb1ELb0ELb1ELb0EEEvNS_16Flash_fwd_paramsE$_ZN5flash30compute_attn_1rowblock_splitkvI23Flash_fwd_kernel_traitsILi96ELi64ELi64ELi4ELb0ELb0EN7cutlass6half_tE19Flash_kernel_traitsILi96ELi64ELi64ELi4ES3_EELb0ELb1ELb0ELb0ELb1ELb0ELb1ELb0ENS_16Flash_fwd_paramsEEEvRKT8_iiiii)
$_ZN5flash24flash_fwd_splitkv_kernelI23Flash_fwd_kernel_traitsILi96ELi64ELi64ELi4ELb0ELb0EN7cutlass6half_tE19Flash_kernel_traitsILi96ELi64ELi64ELi4ES3_EELb0ELb1ELb0ELb0ELb1ELb0ELb1ELb0EEEvNS_16Flash_fwd_paramsE$_ZN5flash30compute_attn_1rowblock_splitkvI23Flash_fwd_kernel_traitsILi96ELi64ELi64ELi4ELb0ELb0EN7cutlass6half_tE19Flash_kernel_traitsILi96ELi64ELi64ELi4ES3_EELb0ELb1ELb0ELb0ELb1ELb0ELb1ELb0ENS_16Flash_fwd_paramsEEEvRKT8_iiiii:
        /* <DEDUP_REMOVED lines=16> */
[----:B------:R-:W-:-:S04]  /*0300*/  IMAD.WIDE.U32 R18, R149, 0x4, R18 ;  /* 0x0000000495127825 */ /* 0x000fc800078e0012 */
[----:B------:R-:W-:Y:S01]  /*0310*/  IMAD.SHL.U32 R4, R149, 0x4, RZ ;  /* 0x0000000495047824 */ /* 0x000fe200078e00ff */
[----:B------:R-:W-:Y:S01]  /*0320*/  SHF.R.U32.HI R0, RZ, 0x1e, R149 ;  /* 0x0000001eff007819 */ /* 0x000fe20000011695 */
[----:B------:R-:W-:Y:S01]  /*0330*/  IMAD.MOV.U32 R17, RZ, RZ, RZ ;  /* 0x000000ffff117224 */ /* 0x000fe200078e00ff */
[----:B------:R-:W-:Y:S01]  /*0340*/  BSSY.RECONVERGENT B0, `(.L_x_10839) ;  /* 0x0000012000007945 */ /* 0x000fe20003800200 */
[----:B------:R-:W5:Y:S04]  /*0350*/  @P4 LD.E R5, desc[UR4][R18.64+0x4] ;  /* 0x0000040412054980 */ /* 0x000f68000c101900 */
[----:B------:R1:W5:Y:S01]  /*0360*/  @P2 LD.E R7, desc[UR4][R18.64] ;  /* 0x0000000412072980 */ /* 0x000362000c101900 */
[----:B------:R-:W-:Y:S02]  /*0370*/  ISETP.NE.U32.AND P2, PT, R12, RZ, PT ;  /* 0x000000ff0c00720c */ /* 0x000fe40003f45070 */
[----:B------:R-:W-:-:S02]  /*0380*/  @P1 IADD3 R14, P0, PT, R14, R4, RZ ;  /* 0x000000040e0e1210 */ /* 0x000fc40007f1e0ff */
[----:B------:R-:W-:-:S03]  /*0390*/  ISETP.NE.AND.EX P2, PT, R13, RZ, PT, P2 ;  /* 0x000000ff0d00720c */ /* 0x000fc60003f45320 */
[----:B------:R-:W-:Y:S01]  /*03a0*/  @P1 IMAD.X R15, R15, 0x1, R0, P0 ;  /* 0x000000010f0f1824 */ /* 0x000fe200000e0600 */
[----:B------:R-:W-:-:S04]  /*03b0*/  ISETP.NE.U32.AND P0, PT, R10, RZ, PT ;  /* 0x000000ff0a00720c */ /* 0x000fc80003f05070 */
[----:B------:R2:W5:Y:S01]  /*03c0*/  @P1 LD.E R17, desc[UR4][R14.64] ;  /* 0x000000040e111980 */ /* 0x000562000c101900 */
[----:B------:R-:W-:Y:S02]  /*03d0*/  IADD3 R12, P1, PT, R12, R4, RZ ;  /* 0x000000040c0c7210 */ /* 0x000fe40007f3e0ff */
[----:B------:R-:W-:-:S03]  /*03e0*/  ISETP.NE.AND.EX P0, PT, R11, RZ, PT, P0 ;  /* 0x000000ff0b00720c */ /* 0x000fc60003f05300 */
[----:B------:R-:W-:Y:S02]  /*03f0*/  IMAD.X R13, R13, 0x1, R0, P1 ;  /* 0x000000010d0d7824 */ /* 0x000fe400008e0600 */
[----:B-1----:R-:W-:Y:S01]  /*0400*/  IMAD.MOV.U32 R18, RZ, RZ, -0x1 ;  /* 0xffffffffff127424 */ /* 0x002fe200078e00ff */
[----:B------:R-:W-:Y:S07]  /*0410*/  @!P2 BRA `(.L_x_10840) ;  /* 0x000000000010a947 */ /* 0x000fee0003800000 */
[----:B------:R-:W3:Y:S02]  /*0420*/  LD.E.U8 R6, desc[UR4][R2.64+0x1b2] ;  /* 0x0001b20402067980 */ /* 0x000ee4000c101100 */
[----:B---3--:R-:W-:-:S13]  /*0430*/  ISETP.NE.AND P1, PT, R6, RZ, PT ;  /* 0x000000ff0600720c */ /* 0x008fda0003f25270 */
[----:B------:R-:W-:Y:S05]  /*0440*/  @!P1 BRA `(.L_x_10840) ;  /* 0x0000000000049947 */ /* 0x000fea0003800000 */
[----:B------:R1:W5:Y:S02]  /*0450*/  LD.E R18, desc[UR4][R12.64] ;  /* 0x000000040c127980 */ /* 0x000364000c101900 */
.L_x_10840:
[----:B------:R-:W-:Y:S05]  /*0460*/  BSYNC.RECONVERGENT B0 ;  /* 0x0000000000007941 */ /* 0x000fea0003800200 */
.L_x_10839:
[----:B------:R-:W-:Y:S04]  /*0470*/  BSSY.RECONVERGENT B0, `(.L_x_10841) ;  /* 0x0000007000007945 */ /* 0x000fe80003800200 */
[----:B------:R-:W-:Y:S05]  /*0480*/  @!P3 BRA `(.L_x_10842) ;  /* 0x000000000014b947 */ /* 0x000fea0003800000 */
[----:B------:R-:W3:Y:S02]  /*0490*/  LD.E.U8 R6, desc[UR4][R2.64+0x1b2] ;  /* 0x0001b20402067980 */ /* 0x000ee4000c101100 */
[----:B---3--:R-:W-:-:S13]  /*04a0*/  ISETP.NE.AND P1, PT, R6, RZ, PT ;  /* 0x000000ff0600720c */ /* 0x008fda0003f25270 */
[----:B-----5:R-:W3:Y:S02]  /*04b0*/  @P1 LD.E R86, desc[UR4][R12.64+0x4] ;  /* 0x000004040c561980 */ /* 0x020ee4000c101900 */
[----:B---3--:R-:W-:-:S06]  /*04c0*/  @P1 IADD3 R86, PT, PT, R86, -R18, RZ ;  /* 0x8000001256561210 */ /* 0x008fcc0007ffe0ff */
[----:B------:R3:W5:Y:S02]  /*04d0*/  @!P1 LD.E R86, desc[UR4][R12.64] ;  /* 0x000000040c569980 */ /* 0x000764000c101900 */
.L_x_10842:
[----:B------:R-:W-:Y:S05]  /*04e0*/  BSYNC.RECONVERGENT B0 ;  /* 0x0000000000007941 */ /* 0x000fea0003800200 */
.L_x_10841:
        /* <DEDUP_REMOVED lines=8> */
.L_x_10844:
[----:B------:R-:W4:Y:S01]  /*0570*/  LD.E.64 R10, desc[UR4][R2.64+0x108] ;  /* 0x00010804020a7980 */ /* 0x000f22000c101b00 */
[----:B------:R-:W-:Y:S01]  /*0580*/  BSSY.RECONVERGENT B0, `(.L_x_10846) ;  /* 0x0000006000007945 */ /* 0x000fe20003800200 */
[----:B------:R-:W-:Y:S01]  /*0590*/  IMAD.MOV.U32 R5, RZ, RZ, RZ ;  /* 0x000000ffff057224 */ /* 0x000fe200078e00ff */
[----:B----4-:R-:W-:-:S04]  /*05a0*/  ISETP.NE.U32.AND P0, PT, R10, RZ, PT ;  /* 0x000000ff0a00720c */ /* 0x010fc80003f05070 */
[----:B------:R-:W-:-:S13]  /*05b0*/  ISETP.NE.AND.EX P0, PT, R11, RZ, PT, P0 ;  /* 0x000000ff0b00720c */ /* 0x000fda0003f05300 */
[----:B------:R-:W-:Y:S05]  /*05c0*/  @!P0 BRA `(.L_x_10847) ;  /* 0x0000000000048947 */ /* 0x000fea0003800000 */
[----:B------:R4:W5:Y:S02]  /*05d0*/  LD.E R5, desc[UR4][R2.64+0xbc] ;  /* 0x0000bc0402057980 */ /* 0x000964000c101900 */
.L_x_10847:
[----:B------:R-:W-:Y:S05]  /*05e0*/  BSYNC.RECONVERGENT B0 ;  /* 0x0000000000007941 */ /* 0x000fea0003800200 */
.L_x_10846:
[----:B-----5:R-:W-:Y:S02]  /*05f0*/  IADD3 R86, PT, PT, R5, R86, -R17 ;  /* 0x0000005605567210 */ /* 0x020fe40007ffe811 */
.L_x_10845:
[----:B------:R-:W-:Y:S05]  /*0600*/  BSYNC.RECONVERGENT B1 ;  /* 0x0000000000017941 */ /* 0x000fea0003800200 */
.L_x_10843:
[----:B------:R-:W-:Y:S01]  /*0610*/  IMAD.SHL.U32 R135, R145, 0x40, RZ ;  /* 0x0000004091877824 */ /* 0x000fe200078e00ff */
[----:B------:R-:W-:Y:S01]  /*0620*/  MOV R10, R144 ;  /* 0x00000090000a7202 */ /* 0x000fe20000000f00 */
[----:B------:R-:W-:-:S03]  /*0630*/  IMAD.MOV.U32 R11, RZ, RZ, 0x0 ;  /* 0x00000000ff0b7424 */ /* 0x000fc600078e00ff */
[----:B------:R-:W-:-:S13]  /*0640*/  ISETP.GT.AND P0, PT, R93, R135, PT ;  /* 0x000000875d00720c */ /* 0x000fda0003f04270 */
[----:B-1234-:R-:W-:Y:S05]  /*0650*/  @!P0 RET.REL.NODEC R10 `(_ZN5flash24flash_fwd_splitkv_kernelI23Flash_fwd_kernel_traitsILi96ELi64ELi64ELi4ELb0ELb0EN7cutlass6half_tE19Flash_kernel_traitsILi96ELi64ELi64ELi4ES3_EELb0ELb1ELb0ELb0ELb1ELb0ELb1ELb0EEEvNS_16Flash_fwd_paramsE) ;  /* 0xfffffff80a688950 */ /* 0x01efea0003c3ffff */
        /* <DEDUP_REMOVED lines=24> */
[----:B------:R-:W-:Y:S01]  /*07e0*/  LOP3.LUT R13, R13, R9, RZ, 0x3c, !PT ;  /* 0x000000090d0d7212 */ /* 0x000fe200078e3cff */
[----:B------:R-:W-:-:S10]  /*07f0*/  VIADD R6, R86, 0x3f ;  /* 0x0000003f56067836 */ /* 0x000fd40000000000 */
[----:B------:R-:W-:Y:S01]  /*0800*/  @!P1 IMAD.IADD R5, R5, 0x1, -R8 ;  /* 0x0000000105059824 */ /* 0x000fe200078e0a08 */
[----:B------:R-:W-:-:S04]  /*0810*/  ISETP.GE.AND P0, PT, R13, RZ, PT ;  /* 0x000000ff0d00720c */ /* 0x000fc80003f06270 */
[----:B------:R-:W-:Y:S01]  /*0820*/  ISETP.GE.U32.AND P2, PT, R5, R8, PT ;  /* 0x000000080500720c */ /* 0x000fe20003f46070 */
[----:B------:R-:W-:Y:S01]  /*0830*/  @!P1 VIADD R12, R12, 0x1 ;  /* 0x000000010c0c9836 */ /* 0x000fe20000000000 */
[----:B------:R-:W-:Y:S01]  /*0840*/  ISETP.NE.AND P1, PT, R9, RZ, PT ;  /* 0x000000ff0900720c */ /* 0x000fe20003f25270 */
[--C-:B------:R-:W-:Y:S02]  /*0850*/  IMAD R5, R145, 0x40, -R93.reuse ;  /* 0x0000004091057824 */ /* 0x100fe400078e0a5d */
[----:B----4-:R-:W-:-:S03]  /*0860*/  IMAD.IADD R8, R11, 0x1, R93 ;  /* 0x000000010b087824 */ /* 0x010fc600078e025d */
[----:B---3--:R-:W-:Y:S02]  /*0870*/  IADD3 R5, PT, PT, R10, R5, R6 ;  /* 0x000000050a057210 */ /* 0x008fe40007ffe006 */
[----:B------:R-:W-:-:S03]  /*0880*/  IADD3 R8, PT, PT, -R8, R135, R86 ;  /* 0x0000008708087210 */ /* 0x000fc60007ffe156 */
[----:B------:R-:W-:Y:S01]  /*0890*/  @P2 VIADD R12, R12, 0x1 ;  /* 0x000000010c0c2836 */ /* 0x000fe20000000000 */
[----:B------:R-:W-:Y:S01]  /*08a0*/  SHF.R.S32.HI R10, RZ, 0x1f, R6 ;  /* 0x0000001fff0a7819 */ /* 0x000fe20000011406 */
[----:B------:R-:W-:Y:S02]  /*08b0*/  VIADD R5, R5, 0x40 ;  /* 0x0000004005057836 */ /* 0x000fe40000000000 */
[----:B------:R-:W-:Y:S01]  /*08c0*/  @!P0 IMAD.MOV R12, RZ, RZ, -R12 ;  /* 0x000000ffff0c8224 */ /* 0x000fe200078e0a0c */
[----:B------:R-:W-:Y:S02]  /*08d0*/  @!P1 LOP3.LUT R12, RZ, R9, RZ, 0x33, !PT ;  /* 0x00000009ff0c9212 */ /* 0x000fe400078e33ff */
[----:B------:R-:W-:Y:S02]  /*08e0*/  SHF.R.S32.HI R11, RZ, 0x1f, R8 ;  /* 0x0000001fff0b7819 */ /* 0x000fe40000011408 */
[----:B------:R-:W-:Y:S02]  /*08f0*/  SHF.R.S32.HI R9, RZ, 0x1f, R5 ;  /* 0x0000001fff097819 */ /* 0x000fe40000011405 */
[----:B------:R-:W-:Y:S01]  /*0900*/  LEA.HI R10, R10, R6, RZ, 0x6 ;  /* 0x000000060a0a7211 */ /* 0x000fe200078f30ff */
[----:B------:R-:W-:Y:S01]  /*0910*/  IMAD R138, R12, UR8, RZ ;  /* 0x000000080c8a7c24 */ /* 0x000fe2000f8e02ff */
[----:B------:R-:W-:-:S02]  /*0920*/  LEA.HI R11, R11, R8, RZ, 0x6 ;  /* 0x000000080b0b7211 */ /* 0x000fc400078f30ff */
[----:B------:R-:W-:Y:S02]  /*0930*/  LEA.HI R9, R9, R5, RZ, 0x6 ;  /* 0x0000000509097211 */ /* 0x000fe400078f30ff */
[----:B------:R-:W-:Y:S02]  /*0940*/  SHF.R.S32.HI R10, RZ, 0x6, R10 ;  /* 0x00000006ff0a7819 */ /* 0x000fe4000001140a */
[----:B------:R-:W-:Y:S02]  /*0950*/  SHF.R.S32.HI R11, RZ, 0x6, R11 ;  /* 0x00000006ff0b7819 */ /* 0x000fe4000001140b */
[----:B------:R-:W-:Y:S02]  /*0960*/  SHF.R.S32.HI R9, RZ, 0x6, R9 ;  /* 0x00000006ff097819 */ /* 0x000fe40000011409 */
[C---:B------:R-:W-:Y:S02]  /*0970*/  VIADDMNMX R10, R138.reuse, R12, R10, PT ;  /* 0x0000000c8a0a7246 */ /* 0x040fe4000380010a */
[----:B------:R-:W-:-:S02]  /*0980*/  VIMNMX R138, PT, PT, R138, R11, !PT ;  /* 0x0000000b8a8a7248 */ /* 0x000fc40007fe0100 */
[----:B------:R-:W-:-:S04]  /*0990*/  VIMNMX R97, PT, PT, R10, R9, PT ;  /* 0x000000090a617248 */ /* 0x000fc80003fe0100 */
        /* <DEDUP_REMOVED lines=56> */
[----:B---3--:R-:W-:Y:S05]  /*0d20*/  @P1 RET.REL.NODEC R4 `(_ZN5flash24flash_fwd_splitkv_kernelI23Flash_fwd_kernel_traitsILi96ELi64ELi64ELi4ELb0ELb0EN7cutlass6half_tE19Flash_kernel_traitsILi96ELi64ELi64ELi4ES3_EELb0ELb1ELb0ELb0ELb1ELb0ELb1ELb0EEEvNS_16Flash_fwd_paramsE) ;  /* 0xfffffff004b41950 */ /* 0x008fea0003c3ffff */
[----:B------:R-:W-:Y:S02]  /*0d30*/  MOV R0, 0xff800000 ;  /* 0xff80000000007802 */ /* 0x000fe40000000f00 */
[----:B------:R-:W-:-:S03]  /*0d40*/  MOV R145, 0x0 ;  /* 0x0000000000917802 */ /* 0x000fc60000000f00 */
[----:B------:R1:W-:Y:S02]  /*0d50*/  ST.E desc[UR4][R2.64+0xc0], R0 ;  /* 0x0000c00002007985 */ /* 0x0003e4000c101904 */
[----:B-1----:R-:W-:Y:S05]  /*0d60*/  RET.REL.NODEC R144 `(_ZN5flash24flash_fwd_splitkv_kernelI23Flash_fwd_kernel_traitsILi96ELi64ELi64ELi4ELb0ELb0EN7cutlass6half_tE19Flash_kernel_traitsILi96ELi64ELi64ELi4ES3_EELb0ELb1ELb0ELb0ELb1ELb0ELb1ELb0EEEvNS_16Flash_fwd_paramsE) ;  /* 0xfffffff090a47950 */ /* 0x002fea0003c3ffff */
.L_x_10848:
        /* <DEDUP_REMOVED lines=20> */
[----:B-----5:R-:W4:Y:S04]  /*0eb0*/  LD.E.64 R16, desc[UR4][R2.64+0x28] ;  /* 0x0000280402107980 */ /* 0x020f28000c101b00 */
        /* <DEDUP_REMOVED lines=33> */
[----:B------:R-:W2:Y:S04]  /*10d0*/  LD.E R6, desc[UR4][R4.64] ;  /* 0x0000000404067980 */ /* 0x000ea8000c101900 */
[----:B------:R1:W5:Y:S01]  /*10e0*/  LD.E.64 R4, desc[UR4][R2.64+0x40] ;  /* 0x0000400402047980 */ /* 0x000362000c101b00 */
[----:B----4-:R-:W-:-:S04]  /*10f0*/  IABS R10, R12 ;  /* 0x0000000c000a7213 */ /* 0x010fc80000000000 */
[----:B------:R-:W3:Y:S08]  /*1100*/  I2F.RP R0, R10 ;  /* 0x0000000a00007306 */ /* 0x000ef00000209400 */
[----:B---3--:R-:W3:Y:S02]  /*1110*/  MUFU.RCP R0, R0 ;  /* 0x0000000000007308 */ /* 0x008ee40000001000 */
[----:B---3--:R-:W-:-:S06]  /*1120*/  IADD3 R0, PT, PT, R0, 0xffffffe, RZ ;  /* 0x0ffffffe00007810 */ /* 0x008fcc0007ffe0ff */
[----:B------:R-:W3:Y:S01]  /*1130*/  F2I.FTZ.U32.TRUNC.NTZ R23, R0 ;  /* 0x0000000000177305 */ /* 0x000ee2000021f000 */
        /* <DEDUP_REMOVED lines=44> */
.L_x_10850:
        /* <DEDUP_REMOVED lines=24> */
[----:B------:R-:W-:Y:S02]  /*1580*/  IMAD R8, R13, R8, R10 ;  /* 0x000000080d087224 */ /* 0x000fe400078e020a */
[-C--:B---3--:R-:W-:Y:S02]  /*1590*/  @!P3 IMAD R0, R137, R17.reuse, RZ ;  /* 0x000000118900b224 */ /* 0x088fe400078e02ff */
[----:B------:R-:W-:Y:S01]  /*15a0*/  @!P3 IMAD.WIDE.U32 R26, R136, R17, RZ ;  /* 0x00000011881ab225 */ /* 0x000fe200078e00ff */
[----:B------:R-:W-:-:S03]  /*15b0*/  ISETP.GT.U32.AND P2, PT, R6, R8, PT ;  /* 0x000000080600720c */ /* 0x000fc60003f44070 */
[----:B------:R-:W-:Y:S02]  /*15c0*/  @!P3 IMAD R0, R9, R136, R0 ;  /* 0x000000880900b224 */ /* 0x000fe400078e0200 */
[----:B----45:R-:W-:-:S03]  /*15d0*/  @!P3 IMAD R10, R25, R16, RZ ;  /* 0x00000010190ab224 */ /* 0x030fc600078e02ff */
[----:B------:R-:W-:Y:S02]  /*15e0*/  @!P3 IADD3 R27, PT, PT, R27, R0, RZ ;  /* 0x000000001b1bb210 */ /* 0x000fe40007ffe0ff */
[----:B------:R-:W-:Y:S01]  /*15f0*/  @!P3 SHF.R.S32.HI R0, RZ, 0x1f, R16 ;  /* 0x0000001fff00b819 */ /* 0x000fe20000011410 */
[----:B------:R-:W-:Y:S02]  /*1600*/  @P3 IMAD.IADD R9, R17, 0x1, R18 ;  /* 0x0000000111093824 */ /* 0x000fe400078e0212 */
[----:B------:R-:W-:Y:S01]  /*1610*/  @!P3 IMAD.WIDE.U32 R26, R24, R16, R26 ;  /* 0x00000010181ab225 */ /* 0x000fe200078e001a */
[----:B------:R-:W-:-:S03]  /*1620*/  @!P2 IADD3 R8, PT, PT, R8, -R6, RZ ;  /* 0x800000060808a210 */ /* 0x000fc60007ffe0ff */
[----:B------:R-:W-:Y:S02]  /*1630*/  @!P3 IMAD R10, R24, R0, R10 ;  /* 0x00000000180ab224 */ /* 0x000fe400078e020a */
[-C--:B------:R-:W-:Y:S02]  /*1640*/  @P3 IMAD R0, R137, R9.reuse, RZ ;  /* 0x0000000989003224 */ /* 0x080fe400078e02ff */
[----:B------:R-:W-:Y:S01]  /*1650*/  @P3 IMAD.WIDE.U32 R24, R136, R9, RZ ;  /* 0x0000000988183225 */ /* 0x000fe200078e00ff */
[----:B------:R-:W-:-:S03]  /*1660*/  @!P3 MOV R11, R26 ;  /* 0x0000001a000bb202 */ /* 0x000fc60000000f00 */
[----:B------:R-:W-:Y:S01]  /*1670*/  @!P3 IMAD.IADD R10, R27, 0x1, R10 ;  /* 0x000000011b0ab824 */ /* 0x000fe200078e020a */
[----:B------:R-:W-:Y:S01]  /*1680*/  ISETP.GE.U32.AND P5, PT, R8, R6, PT ;  /* 0x000000060800720c */ /* 0x000fe20003fa6070 */
[----:B------:R-:W-:Y:S01]  /*1690*/  @P3 IMAD.IADD R10, R25, 0x1, R0 ;  /* 0x00000001190a3824 */ /* 0x000fe200078e0200 */
[----:B------:R-:W-:Y:S02]  /*16a0*/  @P3 MOV R11, R24 ;  /* 0x00000018000b3202 */ /* 0x000fe40000000f00 */
[----:B------:R-:W-:Y:S02]  /*16b0*/  LOP3.LUT R6, R148, R12, RZ, 0x3c, !PT ;  /* 0x0000000c94067212 */ /* 0x000fe400078e3cff */
[-C--:B------:R-:W-:Y:S02]  /*16c0*/  LOP3.LUT R11, R11, R10.reuse, RZ, 0x3c, !PT ;  /* 0x0000000a0b0b7212 */ /* 0x080fe400078e3cff */
[----:B------:R-:W-:Y:S02]  /*16d0*/  ISETP.GE.AND P1, PT, R6, RZ, PT ;  /* 0x000000ff0600720c */ /* 0x000fe40003f26270 */
[----:B------:R-:W-:Y:S01]  /*16e0*/  ISETP.NE.AND P4, PT, R12, RZ, PT ;  /* 0x000000ff0c00720c */ /* 0x000fe20003f85270 */
[----:B------:R-:W-:Y:S01]  /*16f0*/  @!P2 VIADD R13, R13, 0x1 ;  /* 0x000000010d0da836 */ /* 0x000fe20000000000 */
[----:B------:R-:W-:Y:S01]  /*1700*/  LOP3.LUT R10, R11, R10, RZ, 0x3c, !PT ;  /* 0x0000000a0b0a7212 */ /* 0x000fe200078e3cff */
[----:B------:R-:W-:Y:S01]  /*1710*/  @!P3 IMAD R8, R5, R17, RZ ;  /* 0x000000110508b224 */ /* 0x000fe200078e02ff */
[----:B------:R-:W-:-:S02]  /*1720*/  @!P3 SHF.R.S32.HI R6, RZ, 0x1f, R17 ;  /* 0x0000001fff06b819 */ /* 0x000fc40000011411 */
[----:B------:R-:W-:Y:S01]  /*1730*/  LOP3.LUT R11, R11, R10, RZ, 0x3c, !PT ;  /* 0x0000000a0b0b7212 */ /* 0x000fe200078e3cff */
[----:B------:R-:W-:Y:S01]  /*1740*/  IMAD R9, R137, R85, RZ ;  /* 0x0000005589097224 */ /* 0x000fe200078e02ff */
[----:B------:R-:W-:Y:S02]  /*1750*/  SHF.R.S32.HI R0, RZ, 0x1f, R85 ;  /* 0x0000001fff007819 */ /* 0x000fe40000011455 */
[----:B------:R-:W-:Y:S01]  /*1760*/  @P5 IADD3 R13, PT, PT, R13, 0x1, RZ ;  /* 0x000000010d0d5810 */ /* 0x000fe20007ffe0ff */
[----:B------:R-:W-:Y:S02]  /*1770*/  @!P3 IMAD R6, R6, R4, R8 ;  /* 0x000000040606b224 */ /* 0x000fe400078e0208 */
[----:B------:R-:W-:Y:S01]  /*1780*/  @!P3 IMAD.WIDE.U32 R24, R4, R17, RZ ;  /* 0x000000110418b225 */ /* 0x000fe200078e00ff */
[----:B------:R-:W-:-:S03]  /*1790*/  @!P1 IADD3 R13, PT, PT, -R13, RZ, RZ ;  /* 0x000000ff0d0d9210 */ /* 0x000fc60007ffe1ff */
[----:B------:R-:W-:Y:S01]  /*17a0*/  IMAD.WIDE.U32 R10, R136, R85, R10 ;  /* 0x00000055880a7225 */ /* 0x000fe200078e000a */
[----:B------:R-:W-:-:S03]  /*17b0*/  @!P4 LOP3.LUT R13, RZ, R12, RZ, 0x33, !PT ;  /* 0x0000000cff0dc212 */ /* 0x000fc600078e33ff */
[----:B------:R-:W-:Y:S01]  /*17c0*/  IMAD R9, R0, R136, R9 ;  /* 0x0000008800097224 */ /* 0x000fe200078e0209 */
[----:B------:R-:W-:Y:S01]  /*17d0*/  @P3 IADD3 R17, PT, PT, R17, R18, RZ ;  /* 0x0000001211113210 */ /* 0x000fe20007ffe0ff */
[----:B------:R-:W-:Y:S01]  /*17e0*/  @!P3 IMAD.IADD R25, R25, 0x1, R6 ;  /* 0x000000011919b824 */ /* 0x000fe200078e0206 */
[----:B------:R-:W-:Y:S01]  /*17f0*/  @!P3 SHF.R.S32.HI R6, RZ, 0x1f, R16 ;  /* 0x0000001fff06b819 */ /* 0x000fe20000011410 */
[----:B------:R-:W-:Y:S01]  /*1800*/  @!P3 IMAD R8, R23, R16, RZ ;  /* 0x000000101708b224 */ /* 0x000fe200078e02ff */
[----:B------:R-:W-:Y:S01]  /*1810*/  MOV R18, R10 ;  /* 0x0000000a00127202 */ /* 0x000fe20000000f00 */
[----:B------:R-:W-:Y:S01]  /*1820*/  IMAD.IADD R19, R11, 0x1, R9 ;  /* 0x000000010b137824 */ /* 0x000fe200078e0209 */
[----:B------:R-:W-:Y:S01]  /*1830*/  SHF.R.S32.HI R10, RZ, 0x1f, R13 ;  /* 0x0000001fff0a7819 */ /* 0x000fe2000001140d */
        /* <DEDUP_REMOVED lines=13> */
[----:B-1----:R-:W-:Y:S02]  /*1910*/  MOV R8, R85 ;  /* 0x0000005500087202 */ /* 0x002fe40000000f00 */
.L_x_10851:
[----:B------:R-:W-:Y:S05]  /*1920*/  BSYNC.RECONVERGENT B0 ;  /* 0x0000000000007941 */ /* 0x000fea0003800200 */
.L_x_10849:
        /* <DEDUP_REMOVED lines=8> */
[----:B------:R-:W-:Y:S01]  /*19b0*/  LOP3.LUT R11, R147, 0x18, RZ, 0xc0, !PT ;  /* 0x00000018930b7812 */ /* 0x000fe200078ec0ff */
[----:B------:R-:W-:Y:S02]  /*19c0*/  IMAD.IADD R135, R93, 0x1, -R135 ;  /* 0x000000015d877824 */ /* 0x000fe400078e0a87 */
[----:B------:R-:W-:-:S03]  /*19d0*/  IMAD.MOV.U32 R101, RZ, RZ, RZ ;  /* 0x000000ffff657224 */ /* 0x000fc600078e00ff */
[----:B------:R-:W-:Y:S02]  /*19e0*/  ISETP.GE.AND P6, PT, R100, R135, PT ;  /* 0x000000876400720c */ /* 0x000fe40003fc6270 */
[----:B------:R-:W-:Y:S01]  /*19f0*/  LOP3.LUT R146, R147, 0xc0, RZ, 0xc0, !PT ;  /* 0x000000c093927812 */ /* 0x000fe200078ec0ff */
[----:B------:R-:W-:-:S03]  /*1a00*/  IMAD R139, R137, R100, RZ ;  /* 0x00000064898b7224 */ /* 0x000fc600078e02ff */
[----:B------:R-:W-:Y:S02]  /*1a10*/  LOP3.LUT R146, R146, 0x18, R129, 0xf8, !PT ;  /* 0x0000001892927812 */ /* 0x000fe400078ef881 */
[----:B------:R-:W-:Y:S01]  /*1a20*/  LOP3.LUT R98, R147, 0x1f20, RZ, 0xc0, !PT ;  /* 0x00001f2093627812 */ /* 0x000fe200078ec0ff */
[----:B------:R-:W1:Y:S01]  /*1a30*/  S2R R132, SR_CgaCtaId ;  /* 0x0000000000847919 */ /* 0x000e620000008800 */
[----:B------:R-:W-:Y:S02]  /*1a40*/  MOV R99, 0x400 ;  /* 0x0000040000637802 */ /* 0x000fe40000000f00 */
[----:B------:R-:W-:Y:S02]  /*1a50*/  SHF.L.U64.HI R137, R136, 0x5, R137 ;  /* 0x0000000588897819 */ /* 0x000fe40000010289 */
[----:B-1----:R-:W-:Y:S01]  /*1a60*/  LEA R132, R132, R99, 0x18 ;  /* 0x0000006384847211 */ /* 0x002fe200078ec0ff */
        /* <DEDUP_REMOVED lines=8> */
[----:B------:R-:W-:Y:S01]  /*1af0*/  IADD3 R26, P1, PT, R11, R7, RZ ;  /* 0x000000070b1a7210 */ /* 0x000fe20007f3e0ff */
[----:B------:R-:W-:Y:S01]  /*1b00*/  VIADD R7, R100, 0x20 ;  /* 0x0000002064077836 */ /* 0x000fe20000000000 */
[----:B------:R-:W-:Y:S01]  /*1b10*/  SHF.R.S32.HI R20, RZ, 0x1f, R148 ;  /* 0x0000001fff147819 */ /* 0x000fe20000011494 */
[----:B------:R-:W-:Y:S01]  /*1b20*/  IMAD R13, R25, R148, RZ ;  /* 0x00000094190d7224 */ /* 0x000fe200078e02ff */
[----:B------:R-:W-:Y:S02]  /*1b30*/  IADD3.X R27, PT, PT, RZ, R6, RZ, P1, !PT ;  /* 0x00000006ff1b7210 */ /* 0x000fe40000ffe4ff */
[----:B------:R-:W-:Y:S01]  /*1b40*/  ISETP.GE.AND P5, PT, R7, R135, PT ;  /* 0x000000870700720c */ /* 0x000fe20003fa6270 */
[----:B------:R-:W-:Y:S01]  /*1b50*/  IMAD R13, R24, R20, R13 ;  /* 0x00000014180d7224 */ /* 0x000fe200078e020d */
[----:B------:R-:W-:Y:S01]  /*1b60*/  IADD3 R28, P1, PT, R11, R17, RZ ;  /* 0x000000110b1c7210 */ /* 0x000fe20007f3e0ff */
[----:B------:R-:W-:-:S04]  /*1b70*/  IMAD.WIDE.U32 R24, R148, R24, R26 ;  /* 0x0000001894187225 */ /* 0x000fc800078e001a */
[----:B------:R-:W-:-:S04]  /*1b80*/  IMAD.WIDE.U32 R26, R145, 0x40, R100 ;  /* 0x00000040911a7825 */ /* 0x000fc800078e0064 */
[----:B------:R-:W-:Y:S01]  /*1b90*/  IMAD.X R29, RZ, RZ, R16, P1 ;  /* 0x000000ffff1d7224 */ /* 0x000fe200008e0610 */
[----:B------:R-:W-:Y:S01]  /*1ba0*/  IADD3 R25, PT, PT, R25, R13, RZ ;  /* 0x0000000d19197210 */ /* 0x000fe20007ffe0ff */
[----:B------:R-:W-:Y:S01]  /*1bb0*/  @!P6 IMAD R16, R27, R22, RZ ;  /* 0x000000161b10e224 */ /* 0x000fe200078e02ff */
[----:B------:R-:W-:Y:S01]  /*1bc0*/  @!P5 IADD3 R17, P1, PT, R26, 0x20, RZ ;  /* 0x000000201a11d810 */ /* 0x000fe20007f3e0ff */
[----:B------:R-:W-:Y:S01]  /*1bd0*/  IMAD.WIDE.U32 R28, R100, R136, R28 ;  /* 0x00000088641c7225 */ /* 0x000fe200078e001c */
[----:B------:R-:W-:-:S03]  /*1be0*/  LOP3.LUT R20, R146, R11, RZ, 0x3c, !PT ;  /* 0x0000000b92147212 */ /* 0x000fc600078e3cff */
[----:B------:R-:W-:Y:S01]  /*1bf0*/  @!P5 IMAD.X R13, RZ, RZ, R27, P1 ;  /* 0x000000ffff0dd224 */ /* 0x000fe200008e061b */
[----:B----4-:R-:W-:Y:S01]  /*1c00*/  LEA R140, P1, R28, R30, 0x1 ;  /* 0x0000001e1c8c7211 */ /* 0x010fe200078208ff */
[C---:B------:R-:W-:Y:S02]  /*1c10*/  @!P6 IMAD R16, R26.reuse, R23, R16 ;  /* 0x000000171a10e224 */ /* 0x040fe400078e0210 */
[----:B------:R-:W-:Y:S02]  /*1c20*/  IMAD.IADD R139, R29, 0x1, R139 ;  /* 0x000000011d8b7824 */ /* 0x000fe400078e028b */
[----:B------:R-:W-:Y:S01]  /*1c30*/  @!P6 IMAD.WIDE.U32 R26, R26, R22, R24 ;  /* 0x000000161a1ae225 */ /* 0x000fe200078e0018 */
[----:B------:R-:W-:Y:S02]  /*1c40*/  LOP3.LUT R98, R98, R20, RZ, 0xfc, !PT ;  /* 0x0000001462627212 */ /* 0x000fe400078efcff */
[----:B------:R-:W-:Y:S01]  /*1c50*/  LEA.HI.X R139, R28, R31, R139, 0x1, P1 ;  /* 0x0000001f1c8b7211 */ /* 0x000fe200008f0c8b */
[----:B------:R-:W-:Y:S01]  /*1c60*/  @!P5 IMAD R13, R13, R22, RZ ;  /* 0x000000160d0dd224 */ /* 0x000fe200078e02ff */
[----:B------:R-:W-:Y:S01]  /*1c70*/  @!P6 LEA R20, P1, R26, R18, 0x1 ;  /* 0x000000121a14e211 */ /* 0x000fe200078208ff */
[----:B------:R-:W-:-:S02]  /*1c80*/  @!P6 IMAD.IADD R16, R27, 0x1, R16 ;  /* 0x000000011b10e824 */ /* 0x000fc400078e0210 */
[-C--:B------:R-:W-:Y:S02]  /*1c90*/  @!P5 IMAD R13, R23, R17.reuse, R13 ;  /* 0x00000011170dd224 */ /* 0x080fe400078e020d */
[----:B------:R-:W-:Y:S01]  /*1ca0*/  @!P5 IMAD.WIDE.U32 R22, R22, R17, R24 ;  /* 0x000000111616d225 */ /* 0x000fe200078e0018 */
[----:B------:R-:W-:Y:S02]  /*1cb0*/  @!P6 LEA.HI.X R21, R26, R19, R16, 0x1, P1 ;  /* 0x000000131a15e211 */ /* 0x000fe400008f0c10 */
[----:B------:R-:W5:Y:S01]  /*1cc0*/  LD.E.64 R16, desc[UR4][R2.64+0x10] ;  /* 0x0000100402107980 */ /* 0x000f62000c101b00 */
[----:B------:R-:W-:-:S04]  /*1cd0*/  IMAD R6, R97, -0x40, R86 ;  /* 0xffffffc061067824 */ /* 0x000fc800078e0256 */
[----:B------:R-:W-:-:S05]  /*1ce0*/  VIADD R6, R6, 0x40 ;  /* 0x0000004006067836 */ /* 0x000fca0000000000 */
[-C--:B------:R-:W-:Y:S02]  /*1cf0*/  ISETP.GE.AND P3, PT, R7, R6.reuse, PT ;  /* 0x000000060700720c */ /* 0x080fe40003f66270 */
[----:B------:R-:W-:Y:S01]  /*1d00*/  ISETP.GE.AND P4, PT, R100, R6, PT ;  /* 0x000000066400720c */ /* 0x000fe20003f86270 */
[----:B------:R-:W-:Y:S01]  /*1d10*/  @!P5 IMAD.IADD R13, R23, 0x1, R13 ;  /* 0x00000001170dd824 */ /* 0x000fe200078e020d */
[----:B------:R-:W-:Y:S01]  /*1d20*/  @!P5 LEA R24, P2, R22, R18, 0x1 ;  /* 0x000000121618d211 */ /* 0x000fe200078408ff */
[----:B------:R-:W-:Y:S01]  /*1d30*/  IMAD R98, R98, 0x2, R132 ;  /* 0x0000000262627824 */ /* 0x000fe200078e0284 */
[----:B------:R-:W-:Y:S02]  /*1d40*/  SHF.L.U32 R136, R136, 0x5, RZ ;  /* 0x0000000588887819 */ /* 0x000fe400000006ff */
[----:B------:R-:W-:Y:S02]  /*1d50*/  @!P5 LEA.HI.X R25, R22, R19, R13, 0x1, P2 ;  /* 0x000000131619d211 */ /* 0x000fe400010f0c0d */
[----:B------:R-:W-:Y:S01]  /*1d60*/  @!PT LDS RZ, [RZ] ;  /* 0x00000000fffff984 */ /* 0x000fe20000000800 */
[----:B------:R-:W-:Y:S01]  /*1d70*/  @!PT LDS RZ, [RZ] ;  /* 0x00000000fffff984 */ /* 0x000fe20000000800 */
[----:B------:R-:W-:Y:S01]  /*1d80*/  @!PT LDS RZ, [RZ] ;  /* 0x00000000fffff984 */ /* 0x000fe20000000800 */
[----:B------:R-:W-:Y:S03]  /*1d90*/  @!P6 LDGSTS.E.BYPASS.LTC128B.128 [R98], desc[UR4][R20.64] ;  /* 0x000000001462efae */ /* 0x000fe6000b981a04 */
[C---:B------:R-:W-:Y:S01]  /*1da0*/  @!P3 LEA R18, P1, R136.reuse, R140, 0x1 ;  /* 0x0000008c8812b211 */ /* 0x040fe200078208ff */
[----:B------:R-:W-:Y:S04]  /*1db0*/  @!P6 LDGSTS.E.BYPASS.LTC128B.128 [R98+0x1000], desc[UR4][R20.64+0x40] ;  /* 0x010000401462efae */ /* 0x000fe8000b981a04 */
[----:B------:R1:W-:Y:S01]  /*1dc0*/  @!P6 LDGSTS.E.BYPASS.LTC128B.128 [R98+0x2000], desc[UR4][R20.64+0x80] ;  /* 0x020000801462efae */ /* 0x0003e2000b981a04 */
[----:B------:R-:W-:-:S03]  /*1dd0*/  @!P3 LEA.HI.X R19, R136, R139, R137, 0x1, P1 ;  /* 0x0000008b8813b211 */ /* 0x000fc600008f0c89 */
[----:B------:R-:W-:Y:S04]  /*1de0*/  @!P5 LDGSTS.E.BYPASS.LTC128B.128 [R98+0x800], desc[UR4][R24.64] ;  /* 0x008000001862dfae */ /* 0x000fe8000b981a04 */
[----:B------:R-:W-:Y:S04]  /*1df0*/  @!P5 LDGSTS.E.BYPASS.LTC128B.128 [R98+0x1800], desc[UR4][R24.64+0x40] ;  /* 0x018000401862dfae */ /* 0x000fe8000b981a04 */
[----:B------:R-:W-:Y:S01]  /*1e00*/  @!P5 LDGSTS.E.BYPASS.LTC128B.128 [R98+0x2800], desc[UR4][R24.64+0x80] ;  /* 0x028000801862dfae */ /* 0x000fe2000b981a04 */
[----:B-1----:R-:W-:Y:S01]  /*1e10*/  @!P4 IMAD.MOV.U32 R20, RZ, RZ, R140 ;  /* 0x000000ffff14c224 */ /* 0x002fe200078e008c */
[----:B------:R-:W-:-:S05]  /*1e20*/  @!P4 MOV R21, R139 ;  /* 0x0000008b0015c202 */ /* 0x000fca0000000f00 */
[----:B------:R-:W-:Y:S04]  /*1e30*/  @!P4 LDGSTS.E.BYPASS.LTC128B.128 [R98+0x3000], desc[UR4][R20.64] ;  /* 0x030000001462cfae */ /* 0x000fe8000b981a04 */
[----:B------:R-:W-:Y:S04]  /*1e40*/  @!P4 LDGSTS.E.BYPASS.LTC128B.128 [R98+0x4000], desc[UR4][R20.64+0x40] ;  /* 0x040000401462cfae */ /* 0x000fe8000b981a04 */
[----:B------:R-:W-:Y:S04]  /*1e50*/  @!P4 LDGSTS.E.BYPASS.LTC128B.128 [R98+0x5000], desc[UR4][R20.64+0x80] ;  /* 0x050000801462cfae */ /* 0x000fe8000b981a04 */
[----:B------:R-:W-:Y:S04]  /*1e60*/  @!P3 LDGSTS.E.BYPASS.LTC128B.128 [R98+0x3800], desc[UR4][R18.64] ;  /* 0x038000001262bfae */ /* 0x000fe8000b981a04 */
[----:B------:R-:W-:Y:S04]  /*1e70*/  @!P3 LDGSTS.E.BYPASS.LTC128B.128 [R98+0x4800], desc[UR4][R18.64+0x40] ;  /* 0x048000401262bfae */ /* 0x000fe8000b981a04 */
[----:B------:R1:W-:Y:S01]  /*1e80*/  @!P3 LDGSTS.E.BYPASS.LTC128B.128 [R98+0x5800], desc[UR4][R18.64+0x80] ;  /* 0x058000801262bfae */ /* 0x0003e2000b981a04 */
[----:B-----5:R-:W-:-:S03]  /*1e90*/  IMAD R0, R0, R4, RZ ;  /* 0x0000000400007224 */ /* 0x020fc600078e02ff */
[----:B------:R-:W0:Y:S01]  /*1ea0*/  LDGDEPBAR ;  /* 0x00000000000079af */ /* 0x000e220000000000 */
[----:B------:R-:W-:Y:S01]  /*1eb0*/  IMAD R142, R5, R100, RZ ;  /* 0x00000064058e7224 */ /* 0x000fe200078e02ff */
[----:B------:R-:W-:Y:S02]  /*1ec0*/  LOP3.LUT R161, R161, R160, RZ, 0x3c, !PT ;  /* 0x000000a0a1a17212 */ /* 0x000fe400078e3cff */
[----:B------:R2:W5:Y:S01]  /*1ed0*/  LD.E R87, desc[UR4][R2.64+0x184] ;  /* 0x0001840402577980 */ /* 0x000562000c101900 */
[----:B-1----:R-:W-:-:S03]  /*1ee0*/  IABS R19, R12 ;  /* 0x0000000c00137213 */ /* 0x002fc60000000000 */
[----:B------:R2:W5:Y:S01]  /*1ef0*/  LD.E R94, desc[UR4][R2.64+0x188] ;  /* 0x00018804025e7980 */ /* 0x000562000c101900 */
[----:B------:R-:W-:Y:S01]  /*1f00*/  IABS R18, R148 ;  /* 0x0000009400127213 */ /* 0x000fe20000000000 */
[----:B------:R-:W-:-:S04]  /*1f10*/  DEPBAR.LE SB0, 0x0 ;  /* 0x000080000000791a */ /* 0x000fc80000000000 */
        /* <DEDUP_REMOVED lines=20> */
[----:B------:R-:W-:-:S04]  /*2060*/  IMAD.WIDE.U32 R18, R8, R4, RZ ;  /* 0x0000000408127225 */ /* 0x000fc800078e00ff */
[----:B------:R-:W-:Y:S02]  /*2070*/  @!P1 IMAD.MOV R20, RZ, RZ, -R20 ;  /* 0x000000ffff149224 */ /* 0x000fe400078e0a14 */
[----:B------:R-:W-:Y:S01]  /*2080*/  @!P2 LOP3.LUT R20, RZ, R12, RZ, 0x33, !PT ;  /* 0x0000000cff14a212 */ /* 0x000fe200078e33ff */
[----:B------:R-:W-:-:S03]  /*2090*/  IMAD R8, R8, R5, R0 ;  /* 0x0000000508087224 */ /* 0x000fc600078e0200 */
[----:B------:R-:W-:Y:S01]  /*20a0*/  SHF.R.S32.HI R12, RZ, 0x1f, R20 ;  /* 0x0000001fff0c7819 */ /* 0x000fe20000011414 */
[----:B------:R-:W-:Y:S01]  /*20b0*/  IMAD R0, R15, R20, RZ ;  /* 0x000000140f007224 */ /* 0x000fe200078e02ff */
[----:B------:R-:W-:Y:S01]  /*20c0*/  IADD3 R10, P2, P1, R18, R10, R11 ;  /* 0x0000000a120a7210 */ /* 0x000fe2000795e00b */
[----:B------:R-:W-:Y:S01]  /*20d0*/  IMAD.WIDE.U32 R20, R14, R20, RZ ;  /* 0x000000140e147225 */ /* 0x000fe200078e00ff */
[----:B------:R-:W-:-:S03]  /*20e0*/  IADD3 R8, PT, PT, R19, R8, RZ ;  /* 0x0000000813087210 */ /* 0x000fc60007ffe0ff */
[----:B------:R-:W-:Y:S01]  /*20f0*/  IMAD R0, R12, R14, R0 ;  /* 0x0000000e0c007224 */ /* 0x000fe200078e0200 */
[----:B------:R-:W-:Y:S02]  /*2100*/  IADD3.X R8, PT, PT, R8, R9, RZ, P2, P1 ;  /* 0x0000000908087210 */ /* 0x000fe400017e24ff */
[----:B------:R-:W-:Y:S01]  /*2110*/  IADD3 R10, P1, PT, R10, R20, RZ ;  /* 0x000000140a0a7210 */ /* 0x000fe20007f3e0ff */
[----:B------:R-:W-:-:S04]  /*2120*/  IMAD.IADD R0, R21, 0x1, R0 ;  /* 0x0000000115007824 */ /* 0x000fc800078e0200 */
[----:B------:R-:W-:Y:S02]  /*2130*/  IMAD.X R11, R8, 0x1, R0, P1 ;  /* 0x00000001080b7824 */ /* 0x000fe400008e0600 */
[----:B------:R-:W-:Y:S01]  /*2140*/  IMAD.WIDE.U32 R10, R100, R4, R10 ;  /* 0x00000004640a7225 */ /* 0x000fe200078e000a */
[----:B--2---:R-:W-:-:S07]  /*2150*/  LOP3.LUT R160, R161, R160, RZ, 0x3c, !PT ;  /* 0x000000a0a1a07212 */ /* 0x004fce00078e3cff */
[----:B------:R-:W-:Y:S05]  /*2160*/  WARPSYNC.ALL ;  /* 0x0000000000007948 */ /* 0x000fea0003800000 */
[----:B------:R-:W-:Y:S01]  /*2170*/  IADD3 R142, PT, PT, R11, R142, RZ ;  /* 0x0000008e0b8e7210 */ /* 0x000fe20007ffe0ff */
[C---:B------:R-:W-:Y:S01]  /*2180*/  IMAD.SHL.U32 R0, R4.reuse, 0x20, RZ ;  /* 0x0000002004007824 */ /* 0x040fe200078e00ff */
[----:B------:R-:W-:Y:S02]  /*2190*/  SHF.L.U64.HI R84, R4, 0x5, R5 ;  /* 0x0000000504547819 */ /* 0x000fe40000010205 */
[----:B------:R-:W-:Y:S02]  /*21a0*/  LOP3.LUT R161, R161, R160, RZ, 0x3c, !PT ;  /* 0x000000a0a1a17212 */ /* 0x000fe400078e3cff */
[----:B------:R-:W-:-:S04]  /*21b0*/  LEA R143, P1, R10, R16, 0x1 ;  /* 0x000000100a8f7211 */ /* 0x000fc800078208ff */
[----:B------:R-:W-:Y:S01]  /*21c0*/  LEA.HI.X R142, R10, R17, R142, 0x1, P1 ;  /* 0x000000110a8e7211 */ /* 0x000fe200008f0c8e */
[----:B------:R-:W-:Y:S01]  /*21d0*/  BAR.SYNC.DEFER_BLOCKING 0x0 ;  /* 0x0000000000007b1d */ /* 0x000fe20000010000 */
[C---:B------:R-:W-:Y:S01]  /*21e0*/  IMAD.SHL.U32 R92, R129.reuse, 0x20, RZ ;  /* 0x00000020815c7824 */ /* 0x040fe200078e00ff */
[----:B------:R-:W-:Y:S01]  /*21f0*/  SHF.R.U32.HI R96, RZ, 0x1, R129 ;  /* 0x00000001ff607819 */ /* 0x000fe20000011681 */
[----:B------:R-:W-:Y:S01]  /*2200*/  IMAD.SHL.U32 R131, R129, 0x10, RZ ;  /* 0x0000001081837824 */ /* 0x000fe200078e00ff */
[----:B------:R-:W-:Y:S01]  /*2210*/  ISETP.GE.AND P2, PT, R7, R6, PT ;  /* 0x000000060700720c */ /* 0x000fe20003f46270 */
[----:B------:R-:W-:Y:S01]  /*2220*/  IMAD.SHL.U32 R128, R129, 0x4, RZ ;  /* 0x0000000481807824 */ /* 0x000fe200078e00ff */
[----:B------:R-:W-:Y:S01]  /*2230*/  LOP3.LUT R134, R92, 0xc0, RZ, 0xc0, !PT ;  /* 0x000000c05c867812 */ /* 0x000fe200078ec0ff */
[----:B------:R-:W-:Y:S01]  /*2240*/  @!P4 IMAD.MOV.U32 R10, RZ, RZ, R143 ;  /* 0x000000ffff0ac224 */ /* 0x000fe200078e008f */
[C---:B------:R-:W-:Y:S01]  /*2250*/  LOP3.LUT R6, R131.reuse, 0x100, RZ, 0xc0, !PT ;  /* 0x0000010083067812 */ /* 0x040fe200078ec0ff */
[----:B------:R-:W-:Y:S01]  /*2260*/  @!P4 IMAD.MOV.U32 R11, RZ, RZ, R142 ;  /* 0x000000ffff0bc224 */ /* 0x000fe200078e008e */
[----:B------:R-:W-:Y:S01]  /*2270*/  LOP3.LUT R5, R96, 0x8, RZ, 0xc0, !PT ;  /* 0x0000000860057812 */ /* 0x000fe200078ec0ff */
[----:B------:R-:W-:Y:S01]  /*2280*/  IMAD.MOV.U32 R88, RZ, RZ, 0x20 ;  /* 0x00000020ff587424 */ /* 0x000fe200078e00ff */
[----:B------:R-:W-:Y:S01]  /*2290*/  LOP3.LUT R4, R131, 0x3e00, RZ, 0xc0, !PT ;  /* 0x00003e0083047812 */ /* 0x000fe200078ec0ff */
[----:B------:R-:W-:Y:S01]  /*22a0*/  BSSY.RECONVERGENT B1, `(.L_x_10852) ;  /* 0x00000de000017945 */ /* 0x000fe20003800200 */
[----:B------:R-:W-:-:S02]  /*22b0*/  LOP3.LUT R91, R128, 0x18, RZ, 0xc0, !PT ;  /* 0x00000018805b7812 */ /* 0x000fc400078ec0ff */
[--C-:B------:R-:W-:Y:S02]  /*22c0*/  LOP3.LUT R6, R6, 0x20, R92.reuse, 0xf8, !PT ;  /* 0x0000002006067812 */ /* 0x100fe400078ef85c */
[----:B------:R-:W-:Y:S02]  /*22d0*/  LOP3.LUT R134, R134, 0x8, R129, 0xf8, !PT ;  /* 0x0000000886867812 */ /* 0x000fe400078ef881 */
[--C-:B------:R-:W-:Y:S02]  /*22e0*/  LOP3.LUT R5, R5, 0xc0, R92.reuse, 0xf8, !PT ;  /* 0x000000c005057812 */ /* 0x100fe400078ef85c */
[----:B------:R-:W-:Y:S02]  /*22f0*/  LOP3.LUT R4, R4, 0x20, R92, 0xf8, !PT ;  /* 0x0000002004047812 */ /* 0x000fe400078ef85c */
[----:B------:R-:W-:Y:S01]  /*2300*/  LOP3.LUT R134, R6, R134, R91, 0xf6, !PT ;  /* 0x0000008606867212 */ /* 0x000fe200078ef65b */
[----:B------:R-:W-:Y:S01]  /*2310*/  @!PT LDS RZ, [RZ] ;  /* 0x00000000fffff984 */ /* 0x000fe20000000800 */
[----:B------:R-:W-:Y:S01]  /*2320*/  @!PT LDS RZ, [RZ] ;  /* 0x00000000fffff984 */ /* 0x000fe20000000800 */
[----:B------:R-:W-:Y:S01]  /*2330*/  @!PT LDS RZ, [RZ] ;  /* 0x00000000fffff984 */ /* 0x000fe20000000800 */
[----:B------:R-:W-:Y:S01]  /*2340*/  @!P4 LDGSTS.E.BYPASS.LTC128B.128 [R98+0x6000], desc[UR4][R10.64] ;  /* 0x060000000a62cfae */ /* 0x000fe2000b981a04 */
[----:B------:R-:W-:-:S02]  /*2350*/  LOP3.LUT R91, R5, R91, RZ, 0x3c, !PT ;  /* 0x0000005b055b7212 */ /* 0x000fc400078e3cff */
[----:B------:R-:W-:Y:S01]  /*2360*/  LOP3.LUT R4, R4, 0x100, R92, 0xf8, !PT ;  /* 0x0000010004047812 */ /* 0x000fe200078ef85c */
[----:B------:R-:W-:Y:S01]  /*2370*/  @!P4 LDGSTS.E.BYPASS.LTC128B.128 [R98+0x7000], desc[UR4][R10.64+0x40] ;  /* 0x070000400a62cfae */ /* 0x000fe2000b981a04 */
[----:B------:R-:W-:Y:S01]  /*2380*/  @!P2 LEA R8, P1, R0, R143, 0x1 ;  /* 0x0000008f0008a211 */ /* 0x000fe200078208ff */
[----:B------:R-:W-:Y:S01]  /*2390*/  IMAD R134, R134, 0x2, R132 ;  /* 0x0000000286867824 */ /* 0x000fe200078e0284 */
[----:B------:R-:W-:Y:S01]  /*23a0*/  LOP3.LUT R130, R4, R91, RZ, 0xfc, !PT ;  /* 0x0000005b04827212 */ /* 0x000fe200078efcff */
[----:B------:R-:W-:Y:S01]  /*23b0*/  @!P4 LDGSTS.E.BYPASS.LTC128B.128 [R98+0x8000], desc[UR4][R10.64+0x80] ;  /* 0x080000800a62cfae */ /* 0x000fe2000b981a04 */
[----:B------:R-:W-:Y:S02]  /*23c0*/  @!P2 LEA.HI.X R9, R0, R142, R84, 0x1, P1 ;  /* 0x0000008e0009a211 */ /* 0x000fe400008f0c54 */
[----:B------:R-:W-:Y:S01]  /*23d0*/  LOP3.LUT P1, R89, R129, 0x4, RZ, 0xc0, !PT ;  /* 0x0000000481597812 */ /* 0x000fe2000782c0ff */
[----:B------:R-:W-:Y:S01]  /*23e0*/  IMAD R130, R130, 0x2, R132 ;  /* 0x0000000282827824 */ /* 0x000fe200078e0284 */
[----:B------:R-:W-:Y:S01]  /*23f0*/  @P4 STS.128 [R98+0x6000], RZ ;  /* 0x006000ff62004388 */ /* 0x000fe20000000c00 */
[----:B-----5:R-:W-:-:S02]  /*2400*/  IADD3 R87, PT, PT, R86, -R93, -R87 ;  /* 0x8000005d56577210 */ /* 0x020fc40007ffe857 */
[----:B------:R-:W-:Y:S01]  /*2410*/  SEL R90, R88, 0xffffffe0, !P1 ;  /* 0xffffffe0585a7807 */ /* 0x000fe20004800000 */
[----:B------:R-:W-:Y:S01]  /*2420*/  @P4 STS.128 [R98+0x7000], RZ ;  /* 0x007000ff62004388 */ /* 0x000fe20000000c00 */
[----:B------:R-:W-:-:S03]  /*2430*/  IADD3 R94, PT, PT, R94, R86, -R93 ;  /* 0x000000565e5e7210 */ /* 0x000fc60007ffe85d */
[----:B------:R-:W-:Y:S01]  /*2440*/  @P4 STS.128 [R98+0x8000], RZ ;  /* 0x008000ff62004388 */ /* 0x000fe20000000c00 */
[--C-:B------:R-:W-:Y:S02]  /*2450*/  IMAD.IADD R101, R130, 0x1, R90.reuse ;  /* 0x0000000182657824 */ /* 0x100fe400078e025a */
        /* <DEDUP_REMOVED lines=96> */
[----:B------:R-:W-:Y:S02]  /*2a60*/  VIMNMX R155, PT, PT, RZ, R153, !PT ;  /* 0x00000099ff9b7248 */ /* 0x000fe40007fe0100 */
[C-C-:B------:R-:W-:Y:S02]  /*2a70*/  VIADDMNMX R154, R94.reuse, 0x1, R86.reuse, PT ;  /* 0x000000015e9a7846 */ /* 0x140fe40003800156 */
        /* <DEDUP_REMOVED lines=19> */
.L_x_10855:
        /* <DEDUP_REMOVED lines=62> */
.L_x_10856:
[----:B------:R-:W-:Y:S05]  /*2f90*/  BSYNC.RECONVERGENT B0 ;  /* 0x0000000000007941 */ /* 0x000fea0003800200 */
.L_x_10854:
        /* <DEDUP_REMOVED lines=14> */
.L_x_10853:
[----:B------:R-:W-:Y:S05]  /*3080*/  BSYNC.RECONVERGENT B1 ;  /* 0x0000000000017941 */ /* 0x000fea0003800200 */
.L_x_10852:
        /* <DEDUP_REMOVED lines=25> */
[----:B------:R-:W-:Y:S01]  /*3220*/  VIADD R9, R21, 0x20 ;  /* 0x0000002015097836 */ /* 0x000fe20000000000 */
[----:B------:R-:W-:Y:S01]  /*3230*/  FSEL R17, R17, -INF , !P5 ;  /* 0xff80000011117808 */ /* 0x000fe20006800000 */
[C---:B------:R-:W-:Y:S01]  /*3240*/  VIADD R34, R21.reuse, 0x29 ;  /* 0x0000002915227836 */ /* 0x040fe20000000000 */
[----:B------:R-:W-:Y:S01]  /*3250*/  FSEL R18, R18, -INF , !P6 ;  /* 0xff80000012127808 */ /* 0x000fe20007000000 */
[C---:B------:R-:W-:Y:S01]  /*3260*/  VIADD R35, R21.reuse, 0x28 ;  /* 0x0000002815237836 */ /* 0x040fe20000000000 */
[-C--:B------:R-:W-:Y:S01]  /*3270*/  ISETP.GE.AND P5, PT, R20, R154.reuse, PT ;  /* 0x0000009a1400720c */ /* 0x080fe20003fa6270 */
[----:B------:R-:W-:Y:S01]  /*3280*/  VIADD R33, R21, 0x30 ;  /* 0x0000003015217836 */ /* 0x000fe20000000000 */
[----:B-1----:R-:W-:Y:S01]  /*3290*/  FSEL R7, R45, -INF , P2 ;  /* 0xff8000002d077808 */ /* 0x002fe20001000000 */
[C---:B------:R-:W-:Y:S01]  /*32a0*/  VIADD R23, R21.reuse, 0x31 ;  /* 0x0000003115177836 */ /* 0x040fe20000000000 */
[----:B------:R-:W-:Y:S01]  /*32b0*/  ISETP.GE.AND P6, PT, R54, R154, PT ;  /* 0x0000009a3600720c */ /* 0x000fe20003fc6270 */
[----:B------:R-:W-:Y:S01]  /*32c0*/  VIADD R22, R21, 0x38 ;  /* 0x0000003815167836 */ /* 0x000fe20000000000 */
[----:B------:R-:W-:Y:S01]  /*32d0*/  FSEL R16, R44, -INF , P3 ;  /* 0xff8000002c107808 */ /* 0x000fe20001800000 */
[----:B------:R-:W-:Y:S01]  /*32e0*/  LDSM.16.MT88.4 R68, [R107+0x6000] ;  /* 0x006000006b44783b */ /* 0x000fe20000004200 */
[----:B------:R-:W-:-:S02]  /*32f0*/  ISETP.GE.AND P2, PT, R52, R155, PT ;  /* 0x0000009b3400720c */ /* 0x000fc40003f46270 */
[----:B------:R-:W-:Y:S01]  /*3300*/  ISETP.GE.AND P3, PT, R53, R155, PT ;  /* 0x0000009b3500720c */ /* 0x000fe20003f66270 */
[----:B------:R-:W-:Y:S01]  /*3310*/  LDSM.16.MT88.4 R60, [R119+0x7000] ;  /* 0x00700000773c783b */ /* 0x000fe20000004200 */
[----:B------:R-:W-:Y:S02]  /*3320*/  FSEL R7, R7, -INF , !P5 ;  /* 0xff80000007077808 */ /* 0x000fe40006800000 */
[----:B------:R-:W-:Y:S02]  /*3330*/  FSEL R16, R16, -INF , !P6 ;  /* 0xff80000010107808 */ /* 0x000fe40007000000 */
[-C--:B------:R-:W-:Y:S02]  /*3340*/  ISETP.GE.AND P5, PT, R52, R154.reuse, PT ;  /* 0x0000009a3400720c */ /* 0x080fe40003fa6270 */
[----:B------:R-:W-:Y:S02]  /*3350*/  FSEL R5, R41, -INF , P2 ;  /* 0xff80000029057808 */ /* 0x000fe40001000000 */
[----:B------:R-:W-:-:S02]  /*3360*/  ISETP.GE.AND P6, PT, R53, R154, PT ;  /* 0x0000009a3500720c */ /* 0x000fc40003fc6270 */
[----:B------:R-:W-:Y:S02]  /*3370*/  FSEL R6, R40, -INF , P3 ;  /* 0xff80000028067808 */ /* 0x000fe40001800000 */
[-C--:B------:R-:W-:Y:S02]  /*3380*/  ISETP.GE.AND P2, PT, R10, R155.reuse, PT ;  /* 0x0000009b0a00720c */ /* 0x080fe40003f46270 */
[----:B------:R-:W-:Y:S02]  /*3390*/  ISETP.GE.AND P3, PT, R19, R155, PT ;  /* 0x0000009b1300720c */ /* 0x000fe40003f66270 */
[----:B------:R-:W-:Y:S02]  /*33a0*/  FSEL R5, R5, -INF , !P5 ;  /* 0xff80000005057808 */ /* 0x000fe40006800000 */
[----:B------:R-:W-:Y:S02]  /*33b0*/  FSEL R6, R6, -INF , !P6 ;  /* 0xff80000006067808 */ /* 0x000fe40007000000 */
[----:B------:R-:W-:-:S02]  /*33c0*/  ISETP.GE.AND P5, PT, R10, R154, PT ;  /* 0x0000009a0a00720c */ /* 0x000fc40003fa6270 */
[----:B------:R-:W-:Y:S02]  /*33d0*/  FSEL R11, R37, -INF , P2 ;  /* 0xff800000250b7808 */ /* 0x000fe40001000000 */
[----:B------:R-:W-:Y:S02]  /*33e0*/  ISETP.GE.AND P6, PT, R19, R154, PT ;  /* 0x0000009a1300720c */ /* 0x000fe40003fc6270 */
[----:B------:R-:W-:Y:S02]  /*33f0*/  FSEL R4, R36, -INF , P3 ;  /* 0xff80000024047808 */ /* 0x000fe40001800000 */
[-C--:B------:R-:W-:Y:S02]  /*3400*/  ISETP.GE.AND P2, PT, R8, R155.reuse, PT ;  /* 0x0000009b0800720c */ /* 0x080fe40003f46270 */
[----:B------:R-:W-:Y:S02]  /*3410*/  ISETP.GE.AND P3, PT, R9, R155, PT ;  /* 0x0000009b0900720c */ /* 0x000fe40003f66270 */
[----:B------:R-:W-:-:S02]  /*3420*/  FSEL R11, R11, -INF , !P5 ;  /* 0xff8000000b0b7808 */ /* 0x000fc40006800000 */
[----:B------:R-:W-:Y:S02]  /*3430*/  FSEL R4, R4, -INF , !P6 ;  /* 0xff80000004047808 */ /* 0x000fe40007000000 */
[-C--:B------:R-:W-:Y:S02]  /*3440*/  ISETP.GE.AND P5, PT, R8, R154.reuse, PT ;  /* 0x0000009a0800720c */ /* 0x080fe40003fa6270 */
[----:B------:R-:W-:Y:S02]  /*3450*/  FSEL R13, R13, -INF , P2 ;  /* 0xff8000000d0d7808 */ /* 0x000fe40001000000 */
[----:B------:R-:W-:Y:S02]  /*3460*/  ISETP.GE.AND P6, PT, R9, R154, PT ;  /* 0x0000009a0900720c */ /* 0x000fe40003fc6270 */
[----:B------:R-:W-:Y:S02]  /*3470*/  FSEL R12, R12, -INF , P3 ;  /* 0xff8000000c0c7808 */ /* 0x000fe40001800000 */
[----:B------:R-:W-:-:S02]  /*3480*/  ISETP.GE.AND P2, PT, R34, R155, PT ;  /* 0x0000009b2200720c */ /* 0x000fc40003f46270 */
[----:B------:R-:W-:Y:S02]  /*3490*/  ISETP.GE.AND P3, PT, R35, R155, PT ;  /* 0x0000009b2300720c */ /* 0x000fe40003f66270 */
[C---:B------:R-:W-:Y:S02]  /*34a0*/  ISETP.GE.AND P1, PT, R21.reuse, R153, PT ;  /* 0x000000991500720c */ /* 0x040fe40003f26270 */
[C---:B------:R-:W-:Y:S01]  /*34b0*/  ISETP.GE.AND P4, PT, R21.reuse, R152, PT ;  /* 0x000000981500720c */ /* 0x040fe20003f86270 */
[----:B------:R-:W-:Y:S01]  /*34c0*/  VIADD R21, R21, 0x39 ;  /* 0x0000003915157836 */ /* 0x000fe20000000000 */
        /* <DEDUP_REMOVED lines=8> */
[----:B------:R-:W-:-:S02]  /*3550*/  ISETP.GE.AND P5, PT, R21, R155, PT ;  /* 0x0000009b1500720c */ /* 0x000fc40003fa6270 */
[-C--:B------:R-:W-:Y:S02]  /*3560*/  ISETP.GE.AND P2, PT, R23, R155.reuse, PT ;  /* 0x0000009b1700720c */ /* 0x080fe40003f46270 */
[-C--:B------:R-:W-:Y:S02]  /*3570*/  ISETP.GE.AND P6, PT, R22, R155.reuse, PT ;  /* 0x0000009b1600720c */ /* 0x080fe40003fc6270 */
[----:B------:R-:W-:Y:S02]  /*3580*/  ISETP.GE.AND P3, PT, R33, R155, PT ;  /* 0x0000009b2100720c */ /* 0x000fe40003f66270 */
[----:B------:R-:W-:Y:S02]  /*3590*/  FSEL R73, R73, -INF , P5 ;  /* 0xff80000049497808 */ /* 0x000fe40002800000 */
[----:B------:R-:W-:Y:S02]  /*35a0*/  FSEL R25, R25, -INF , P2 ;  /* 0xff80000019197808 */ /* 0x000fe40001000000 */
[----:B------:R-:W-:-:S02]  /*35b0*/  FSEL R72, R72, -INF , P6 ;  /* 0xff80000048487808 */ /* 0x000fc40003000000 */
[-C--:B------:R-:W-:Y:S02]  /*35c0*/  ISETP.GE.AND P5, PT, R23, R154.reuse, PT ;  /* 0x0000009a1700720c */ /* 0x080fe40003fa6270 */
[----:B------:R-:W-:Y:S02]  /*35d0*/  FSEL R24, R24, -INF , P3 ;  /* 0xff80000018187808 */ /* 0x000fe40001800000 */
[----:B------:R-:W-:Y:S02]  /*35e0*/  ISETP.GE.AND P6, PT, R33, R154, PT ;  /* 0x0000009a2100720c */ /* 0x000fe40003fc6270 */
[----:B------:R-:W-:Y:S02]  /*35f0*/  FSEL R50, R50, -INF , P1 ;  /* 0xff80000032327808 */ /* 0x000fe40000800000 */
[----:B------:R-:W-:Y:S02]  /*3600*/  FSEL R125, R25, -INF , !P5 ;  /* 0xff800000197d7808 */ /* 0x000fe40006800000 */
[----:B------:R-:W-:-:S02]  /*3610*/  ISETP.GE.AND P3, PT, R55, R153, PT ;  /* 0x000000993700720c */ /* 0x000fc40003f66270 */
[----:B------:R-:W-:Y:S02]  /*3620*/  FSEL R28, R24, -INF , !P6 ;  /* 0xff800000181c7808 */ /* 0x000fe40007000000 */
[-C--:B------:R-:W-:Y:S02]  /*3630*/  ISETP.GE.AND P5, PT, R22, R154.reuse, PT ;  /* 0x0000009a1600720c */ /* 0x080fe40003fa6270 */
[----:B------:R-:W-:Y:S02]  /*3640*/  FMNMX3.FTZ R25, R18, R17, R16, !PT ;  /* 0x0000001112197276 */ /* 0x000fe40007810010 */
[----:B------:R-:W-:Y:S02]  /*3650*/  FSEL R24, R50, -INF , !P4 ;  /* 0xff80000032187808 */ /* 0x000fe40006000000 */
[----:B------:R-:W-:Y:S02]  /*3660*/  ISETP.GE.AND P4, PT, R21, R154, PT ;  /* 0x0000009a1500720c */ /* 0x000fe40003f86270 */
[----:B------:R-:W-:-:S02]  /*3670*/  ISETP.GE.AND P2, PT, R55, R152, PT ;  /* 0x000000983700720c */ /* 0x000fc40003f46270 */
[----:B------:R-:W-:Y:S02]  /*3680*/  ISETP.GE.AND P1, PT, R54, R153, PT ;  /* 0x000000993600720c */ /* 0x000fe40003f26270 */
[----:B------:R-:W-:Y:S02]  /*3690*/  FSEL R51, R51, -INF , P3 ;  /* 0xff80000033337808 */ /* 0x000fe40001800000 */
[----:B------:R-:W-:Y:S02]  /*36a0*/  FSEL R122, R72, -INF , !P5 ;  /* 0xff800000487a7808 */ /* 0x000fe40006800000 */
[----:B------:R-:W-:Y:S02]  /*36b0*/  FMNMX3.FTZ R25, R25, R7, R6, !PT ;  /* 0x0000000719197276 */ /* 0x000fe40007810006 */
[----:B------:R-:W-:Y:S02]  /*36c0*/  ISETP.GE.AND P5, PT, R53, R153, PT ;  /* 0x000000993500720c */ /* 0x000fe40003fa6270 */
[----:B------:R-:W-:-:S02]  /*36d0*/  FSEL R120, R73, -INF , !P4 ;  /* 0xff80000049787808 */ /* 0x000fc40006000000 */
[C---:B------:R-:W-:Y:S02]  /*36e0*/  ISETP.GE.AND P3, PT, R20.reuse, R153, PT ;  /* 0x000000991400720c */ /* 0x040fe40003f66270 */
[-C--:B------:R-:W-:Y:S02]  /*36f0*/  ISETP.GE.AND P4, PT, R20, R152.reuse, PT ;  /* 0x000000981400720c */ /* 0x080fe40003f86270 */
[----:B------:R-:W-:Y:S02]  /*3700*/  ISETP.GE.AND P6, PT, R54, R152, PT ;  /* 0x000000983600720c */ /* 0x000fe40003fc6270 */
[----:B------:R-:W-:Y:S02]  /*3710*/  FSEL R13, R46, -INF , P1 ;  /* 0xff8000002e0d7808 */ /* 0x000fe40000800000 */
[----:B------:R-:W-:Y:S02]  /*3720*/  FSEL R20, R51, -INF , !P2 ;  /* 0xff80000033147808 */ /* 0x000fe40005000000 */
[----:B------:R-:W-:-:S02]  /*3730*/  FMNMX3.FTZ R25, R25, R5, R4, !PT ;  /* 0x0000000519197276 */ /* 0x000fc40007810004 */
[----:B------:R-:W-:Y:S02]  /*3740*/  ISETP.GE.AND P1, PT, R53, R152, PT ;  /* 0x000000983500720c */ /* 0x000fe40003f26270 */
[----:B------:R-:W-:Y:S02]  /*3750*/  ISETP.GE.AND P2, PT, R52, R153, PT ;  /* 0x000000993400720c */ /* 0x000fe40003f46270 */
[----:B------:R-:W-:Y:S02]  /*3760*/  FSEL R12, R42, -INF , P5 ;  /* 0xff8000002a0c7808 */ /* 0x000fe40002800000 */
[----:B------:R-:W-:Y:S02]  /*3770*/  FSEL R47, R47, -INF , P3 ;  /* 0xff8000002f2f7808 */ /* 0x000fe40001800000 */
[----:B------:R-:W-:Y:S02]  /*3780*/  FSEL R13, R13, -INF , !P6 ;  /* 0xff8000000d0d7808 */ /* 0x000fe40007000000 */
[----:B------:R-:W-:-:S02]  /*3790*/  FMNMX3.FTZ R25, R25, R11, R109, !PT ;  /* 0x0000000b19197276 */ /* 0x000fc4000781006d */
[-C--:B------:R-:W-:Y:S02]  /*37a0*/  ISETP.GE.AND P6, PT, R52, R152.reuse, PT ;  /* 0x000000983400720c */ /* 0x080fe40003fc6270 */
[-C--:B------:R-:W-:Y:S01]  /*37b0*/  ISETP.GE.AND P3, PT, R19, R153.reuse, PT ;  /* 0x000000991300720c */ /* 0x080fe20003f66270 */
[----:B------:R-:W-:Y:S01]  /*37c0*/  LDSM.16.MT88.4 R52, [R107+0x7000] ;  /* 0x007000006b34783b */ /* 0x000fe20000004200 */
[----:B------:R-:W-:Y:S02]  /*37d0*/  FSEL R43, R43, -INF , P2 ;  /* 0xff8000002b2b7808 */ /* 0x000fe40001000000 */
[----:B------:R-:W-:Y:S02]  /*37e0*/  FSEL R12, R12, -INF , !P1 ;  /* 0xff8000000c0c7808 */ /* 0x000fe40004800000 */
[----:B------:R-:W-:Y:S02]  /*37f0*/  ISETP.GE.AND P5, PT, R19, R152, PT ;  /* 0x000000981300720c */ /* 0x000fe40003fa6270 */
[----:B------:R-:W-:-:S02]  /*3800*/  ISETP.GE.AND P1, PT, R9, R153, PT ;  /* 0x000000990900720c */ /* 0x000fc40003f26270 */
[----:B------:R-:W-:Y:S02]  /*3810*/  FSEL R19, R47, -INF , !P4 ;  /* 0xff8000002f137808 */ /* 0x000fe40006000000 */
[C---:B------:R-:W-:Y:S02]  /*3820*/  ISETP.GE.AND P2, PT, R10.reuse, R153, PT ;  /* 0x000000990a00720c */ /* 0x040fe40003f46270 */
[----:B------:R-:W-:Y:S02]  /*3830*/  ISETP.GE.AND P4, PT, R10, R152, PT ;  /* 0x000000980a00720c */ /* 0x000fe40003f86270 */
[----:B------:R-:W-:Y:S02]  /*3840*/  FMNMX3.FTZ R25, R25, R110, R111, !PT ;  /* 0x0000006e19197276 */ /* 0x000fe4000781006f */
[----:B------:R-:W-:Y:S02]  /*3850*/  FSEL R38, R38, -INF , P3 ;  /* 0xff80000026267808 */ /* 0x000fe40001800000 */
[----:B------:R-:W-:-:S02]  /*3860*/  FSEL R10, R43, -INF , !P6 ;  /* 0xff8000002b0a7808 */ /* 0x000fc40007000000 */
[----:B------:R-:W-:Y:S01]  /*3870*/  ISETP.GE.AND P6, PT, R9, R152, PT ;  /* 0x000000980900720c */ /* 0x000fe20003fc6270 */
[----:B------:R-:W-:Y:S01]  /*3880*/  LDSM.16.MT88.4 R40, [R119+0x8000] ;  /* 0x008000007728783b */ /* 0x000fe20000004200 */
[----:B------:R-:W-:Y:S02]  /*3890*/  ISETP.GE.AND P3, PT, R8, R153, PT ;  /* 0x000000990800720c */ /* 0x000fe40003f66270 */
[----:B------:R-:W-:Y:S02]  /*38a0*/  FSEL R14, R14, -INF , P1 ;  /* 0xff8000000e0e7808 */ /* 0x000fe40000800000 */
[----:B------:R-:W-:Y:S02]  /*38b0*/  FMNMX3.FTZ R25, R25, R112, R28, !PT ;  /* 0x0000007019197276 */ /* 0x000fe4000781001c */
[----:B------:R-:W-:Y:S02]  /*38c0*/  FSEL R9, R38, -INF , !P5 ;  /* 0xff80000026097808 */ /* 0x000fe40006800000 */
[----:B------:R-:W-:-:S02]  /*38d0*/  ISETP.GE.AND P5, PT, R8, R152, PT ;  /* 0x000000980800720c */ /* 0x000fc40003fa6270 */
[----:B------:R-:W-:Y:S02]  /*38e0*/  FSEL R113, R14, -INF , !P6 ;  /* 0xff8000000e717808 */ /* 0x000fe40007000000 */
[----:B------:R-:W-:Y:S02]  /*38f0*/  FSEL R15, R15, -INF , P3 ;  /* 0xff8000000f0f7808 */ /* 0x000fe40001800000 */
[----:B------:R-:W-:Y:S02]  /*3900*/  FMNMX3.FTZ R14, R24, R20, R13, !PT ;  /* 0x00000014180e7276 */ /* 0x000fe4000781000d */
[----:B------:R-:W-:Y:S02]  /*3910*/  FSEL R8, R39, -INF , P2 ;  /* 0xff80000027087808 */ /* 0x000fe40001000000 */
[----:B------:R-:W-:Y:S02]  /*3920*/  FMNMX3.FTZ R25, R25, R125, R122, !PT ;  /* 0x0000007d19197276 */ /* 0x000fe4000781007a */
[----:B------:R-:W-:-:S02]  /*3930*/  ISETP.GE.AND P2, PT, R35, R153, PT ;  /* 0x000000992300720c */ /* 0x000fc40003f46270 */
[-C--:B------:R-:W-:Y:S02]  /*3940*/  ISETP.GE.AND P1, PT, R34, R153.reuse, PT ;  /* 0x000000992200720c */ /* 0x080fe40003f26270 */
[----:B------:R-:W-:Y:S02]  /*3950*/  ISETP.GE.AND P3, PT, R33, R153, PT ;  /* 0x000000992100720c */ /* 0x000fe40003f66270 */
[----:B------:R-:W-:Y:S02]  /*3960*/  FSEL R116, R15, -INF , !P5 ;  /* 0xff8000000f747808 */ /* 0x000fe40006800000 */
[----:B------:R-:W-:Y:S02]  /*3970*/  FMNMX3.FTZ R15, R14, R19, R12, !PT ;  /* 0x000000130e0f7276 */ /* 0x000fe4000781000c */
[----:B------:R-:W-:Y:S02]  /*3980*/  FMNMX.FTZ R14, R120, R25, !PT ;  /* 0x00000019780e7209 */ /* 0x000fe40007810000 */
[----:B------:R-:W-:-:S02]  /*3990*/  FSEL R29, R30, -INF , P2 ;  /* 0xff8000001e1d7808 */ /* 0x000fc40001000000 */
[----:B------:R-:W-:Y:S02]  /*39a0*/  FSEL R30, R31, -INF , P1 ;  /* 0xff8000001f1e7808 */ /* 0x000fe40000800000 */
[----:B------:R-:W-:Y:S02]  /*39b0*/  FSEL R26, R26, -INF , P3 ;  /* 0xff8000001a1a7808 */ /* 0x000fe40001800000 */
[C---:B------:R-:W-:Y:S02]  /*39c0*/  ISETP.GE.AND P1, PT, R22.reuse, R153, PT ;  /* 0x000000991600720c */ /* 0x040fe40003f26270 */
[----:B------:R-:W-:Y:S02]  /*39d0*/  ISETP.GE.AND P3, PT, R22, R152, PT ;  /* 0x000000981600720c */ /* 0x000fe40003f66270 */
[----:B------:R-:W-:Y:S02]  /*39e0*/  FSEL R8, R8, -INF , !P4 ;  /* 0xff80000008087808 */ /* 0x000fe40006000000 */
[----:B------:R-:W-:-:S02]  /*39f0*/  FMNMX3.FTZ R22, R15, R10, R9, !PT ;  /* 0x0000000a0f167276 */ /* 0x000fc40007810009 */
[-C--:B------:R-:W-:Y:S01]  /*3a00*/  ISETP.GE.AND P4, PT, R35, R152.reuse, PT ;  /* 0x000000982300720c */ /* 0x080fe20003f86270 */
[----:B------:R-:W1:Y:S01]  /*3a10*/  SHFL.BFLY PT, R15, R14, 0x2, 0x1f ;  /* 0x0c401f000e0f7f89 */ /* 0x000e6200000e0000 */
[----:B------:R-:W-:Y:S02]  /*3a20*/  ISETP.GE.AND P2, PT, R23, R153, PT ;  /* 0x000000991700720c */ /* 0x000fe40003f46270 */
[-C--:B------:R-:W-:Y:S02]  /*3a30*/  ISETP.GE.AND P6, PT, R34, R152.reuse, PT ;  /* 0x000000982200720c */ /* 0x080fe40003fc6270 */
[----:B------:R-:W-:Y:S02]  /*3a40*/  ISETP.GE.AND P5, PT, R33, R152, PT ;  /* 0x000000982100720c */ /* 0x000fe40003fa6270 */
[----:B------:R-:W-:Y:S02]  /*3a50*/  FSEL R29, R29, -INF , !P4 ;  /* 0xff8000001d1d7808 */ /* 0x000fe40006000000 */
[----:B------:R-:W-:-:S02]  /*3a60*/  FMNMX3.FTZ R22, R22, R8, R113, !PT ;  /* 0x0000000816167276 */ /* 0x000fc40007810071 */
[----:B------:R-:W-:Y:S02]  /*3a70*/  FSEL R27, R27, -INF , P2 ;  /* 0xff8000001b1b7808 */ /* 0x000fe40001000000 */
[----:B------:R-:W-:Y:S02]  /*3a80*/  ISETP.GE.AND P4, PT, R23, R152, PT ;  /* 0x000000981700720c */ /* 0x000fe40003f86270 */
[----:B------:R-:W-:Y:S02]  /*3a90*/  FSEL R30, R30, -INF , !P6 ;  /* 0xff8000001e1e7808 */ /* 0x000fe40007000000 */
[----:B------:R-:W-:Y:S02]  /*3aa0*/  ISETP.GE.AND P2, PT, R21, R153, PT ;  /* 0x000000991500720c */ /* 0x000fe40003f46270 */
[----:B------:R-:W-:Y:S02]  /*3ab0*/  FSEL R74, R74, -INF , P1 ;  /* 0xff8000004a4a7808 */ /* 0x000fe40000800000 */
[----:B------:R-:W-:-:S02]  /*3ac0*/  FSEL R123, R26, -INF , !P5 ;  /* 0xff8000001a7b7808 */ /* 0x000fc40006800000 */
[----:B------:R-:W-:Y:S02]  /*3ad0*/  FMNMX3.FTZ R22, R22, R116, R29, !PT ;  /* 0x0000007416167276 */ /* 0x000fe4000781001d */
[----:B------:R-:W-:Y:S02]  /*3ae0*/  ISETP.GE.AND P6, PT, R21, R152, PT ;  /* 0x000000981500720c */ /* 0x000fe40003fc6270 */
[----:B------:R-:W-:Y:S02]  /*3af0*/  FSEL R75, R75, -INF , P2 ;  /* 0xff8000004b4b7808 */ /* 0x000fe40001000000 */
[----:B------:R-:W-:Y:S02]  /*3b00*/  FSEL R124, R27, -INF , !P4 ;  /* 0xff8000001b7c7808 */ /* 0x000fe40006000000 */
[----:B------:R-:W-:Y:S02]  /*3b10*/  FSEL R115, R74, -INF , !P3 ;  /* 0xff8000004a737808 */ /* 0x000fe40005800000 */
[----:B------:R-:W-:-:S02]  /*3b20*/  FMNMX3.FTZ R22, R22, R30, R123, !PT ;  /* 0x0000001e16167276 */ /* 0x000fc4000781007b */
[----:B------:R-:W-:Y:S02]  /*3b30*/  FSEL R114, R75, -INF , !P6 ;  /* 0xff8000004b727808 */ /* 0x000fe40007000000 */
        /* <DEDUP_REMOVED lines=30> */
[----:B------:R-:W-:-:S03]  /*3d20*/  FFMA.FTZ R122, R122, R108, -R126 ;  /* 0x0000006c7a7a7223 */ /* 0x000fc6000001087e */
[----:B------:R-:W-:Y:S01]  /*3d30*/  FSETP.NEU.FTZ.AND P1, PT, R85, -INF , PT ;  /* 0xff8000005500780b */ /* 0x000fe20003f3d000 */
[----:B------:R-:W-:Y:S01]  /*3d40*/  FMUL.FTZ R117, R108, R85 ;  /* 0x000000556c757220 */ /* 0x000fe20000410000 */
[----:B------:R-:W-:Y:S04]  /*3d50*/  MUFU.EX2 R93, R93 ;  /* 0x0000005d005d7308 */ /* 0x000fe80000000800 */
[----:B------:R-:W-:Y:S02]  /*3d60*/  FSEL R117, R117, RZ, P1 ;  /* 0x000000ff75757208 */ /* 0x000fe40000800000 */
[----:B------:R-:W-:Y:S02]  /*3d70*/  ISETP.GT.AND P1, PT, R32, R138, PT ;  /* 0x0000008a2000720c */ /* 0x000fe40003f24270 */
[----:B------:R-:W1:Y:S01]  /*3d80*/  MUFU.EX2 R94, R94 ;  /* 0x0000005e005e7308 */ /* 0x000e620000000800 */
        /* <DEDUP_REMOVED lines=8> */
[----:B------:R-:W4:Y:S01]  /*3e10*/  LDSM.16.MT88.4 R8, [R107+0x6400] ;  /* 0x006400006b08783b */ /* 0x000f220000004200 */
[--C-:B------:R-:W-:Y:S01]  /*3e20*/  FFMA.FTZ R92, R12, R108, -R117.reuse ;  /* 0x0000006c0c5c7223 */ /* 0x100fe20000010875 */
[----:B---3--:R-:W-:Y:S01]  /*3e30*/  F2FP.F16.F32.PACK_AB R48, R103, R104 ;  /* 0x000000686730723e */ /* 0x008fe200000000ff */
[-CC-:B------:R-:W-:Y:S01]  /*3e40*/  FFMA.FTZ R113, R113, R108.reuse, -R117.reuse ;  /* 0x0000006c71717223 */ /* 0x180fe20000010875 */
[----:B------:R-:W3:Y:S01]  /*3e50*/  LDSM.16.MT88.4 R12, [R107+0x7400] ;  /* 0x007400006b0c783b */ /* 0x000ee20000004200 */
        /* <DEDUP_REMOVED lines=8> */
[----:B------:R-:W1:Y:S01]  /*3ee0*/  LDSM.16.MT88.4 R20, [R119+0x6400] ;  /* 0x006400007714783b */ /* 0x000e620000004200 */
[-CC-:B------:R-:W-:Y:S01]  /*3ef0*/  FFMA.FTZ R115, R115, R108.reuse, -R117.reuse ;  /* 0x0000006c73737223 */ /* 0x180fe20000010875 */
[----:B------:R-:W2:Y:S01]  /*3f00*/  MUFU.EX2 R102, R102 ;  /* 0x0000006600667308 */ /* 0x000ea20000000800 */
[----:B------:R-:W-:Y:S01]  /*3f10*/  FFMA.FTZ R159, R114, R108, -R117 ;  /* 0x0000006c729f7223 */ /* 0x000fe20000010875 */
[----:B------:R-:W-:Y:S01]  /*3f20*/  LDSM.16.MT88.4 R24, [R119+0x8400] ;  /* 0x008400007718783b */ /* 0x000fe20000004200 */
[----:B------:R-:W-:-:S03]  /*3f30*/  FADD.FTZ R103, R104, R103 ;  /* 0x0000006768677221 */ /* 0x000fc60000010000 */
[----:B------:R-:W-:Y:S01]  /*3f40*/  LDSM.16.MT88.4 R28, [R119+0x8800] ;  /* 0x00880000771c783b */ /* 0x000fe20000004200 */
[----:B------:R-:W-:Y:S01]  /*3f50*/  FADD.FTZ R103, R93, R103 ;  /* 0x000000675d677221 */ /* 0x000fe20000010000 */
[----:B------:R-:W4:Y:S01]  /*3f60*/  MUFU.EX2 R101, R101 ;  /* 0x0000006500657308 */ /* 0x000f220000000800 */
[----:B-----5:R-:W-:Y:S01]  /*3f70*/  F2FP.F16.F32.PACK_AB R49, R105, R106 ;  /* 0x0000006a6931723e */ /* 0x020fe200000000ff */
[----:B------:R-:W-:Y:S01]  /*3f80*/  FADD.FTZ R105, R106, R105 ;  /* 0x000000696a697221 */ /* 0x000fe20000010000 */
[----:B------:R-:W-:-:S05]  /*3f90*/  FADD.FTZ R94, R94, R103 ;  /* 0x000000675e5e7221 */ /* 0x000fca0000010000 */
[----:B------:R-:W5:Y:S01]  /*3fa0*/  MUFU.EX2 R90, R90 ;  /* 0x0000005a005a7308 */ /* 0x000f620000000800 */
[----:B--2---:R-:W-:-:S07]  /*3fb0*/  FADD.FTZ R105, R102, R105 ;  /* 0x0000006966697221 */ /* 0x004fce0000010000 */
        /* <DEDUP_REMOVED lines=8> */
[----:B------:R-:W2:Y:S01]  /*4040*/  MUFU.EX2 R92, R92 ;  /* 0x0000005c005c7308 */ /* 0x000ea20000000800 */
[C---:B------:R-:W-:Y:S07]  /*4050*/  HMMA.16816.F32 R80, R48.reuse, R76, RZ ;  /* 0x0000004c3050723c */ /* 0x040fee00000018ff */
[----:B------:R-:W4:Y:S01]  /*4060*/  MUFU.EX2 R100, R100 ;  /* 0x0000006400647308 */ /* 0x000f220000000800 */
[C---:B------:R-:W-:Y:S07]  /*4070*/  HMMA.16816.F32 R64, R48.reuse, R60, RZ ;  /* 0x0000003c3040723c */ /* 0x040fee00000018ff */
[----:B------:R-:W5:Y:S01]  /*4080*/  MUFU.EX2 R91, R91 ;  /* 0x0000005b005b7308 */ /* 0x000f620000000800 */
[----:B------:R-:W-:Y:S01]  /*4090*/  HMMA.16816.F32 R56, R48, R52, RZ ;  /* 0x000000343038723c */ /* 0x000fe200000018ff */
[----:B--2---:R-:W-:-:S06]  /*40a0*/  FADD.FTZ R101, R92, R101 ;  /* 0x000000655c657221 */ /* 0x004fcc0000010000 */
[----:B------:R-:W2:Y:S01]  /*40b0*/  MUFU.EX2 R95, R95 ;  /* 0x0000005f005f7308 */ /* 0x000ea20000000800 */
        /* <DEDUP_REMOVED lines=20> */
[----:B--2---:R-:W-:Y:S01]  /*4200*/  F2FP.F16.F32.PACK_AB R7, R95, R91 ;  /* 0x0000005b5f07723e */ /* 0x004fe200000000ff */
[----:B------:R-:W-:Y:S02]  /*4210*/  FADD.FTZ R33, R33, R35 ;  /* 0x0000002321217221 */ /* 0x000fe40000010000 */
[----:B------:R-:W-:Y:S01]  /*4220*/  FADD.FTZ R95, R95, R100 ;  /* 0x000000645f5f7221 */ /* 0x000fe20000010000 */
[----:B------:R-:W-:Y:S01]  /*4230*/  MUFU.EX2 R118, R118 ;  /* 0x0000007600767308 */ /* 0x000fe20000000800 */
[----:B---3--:R-:W-:-:S02]  /*4240*/  FADD.FTZ R33, R109, R33 ;  /* 0x000000216d217221 */ /* 0x008fc40000010000 */
        /* <DEDUP_REMOVED lines=24> */
[----:B------:R-:W2:Y:S07]  /*43d0*/  LDSM.16.MT88.4 R20, [R119+0x6800] ;  /* 0x006800007714783b */ /* 0x000eae0000004200 */
[C---:B------:R-:W-:Y:S08]  /*43e0*/  HMMA.16816.F32 R36, R4.reuse, R24, R36 ;  /* 0x000000180424723c */ /* 0x040ff00000001824 */
[----:B------:R-:W-:Y:S01]  /*43f0*/  HMMA.16816.F32 R40, R4, R26, R40 ;  /* 0x0000001a0428723c */ /* 0x000fe20000001828 */
[----:B------:R-:W-:Y:S01]  /*4400*/  F2FP.F16.F32.PACK_AB R4, R110, R109 ;  /* 0x0000006d6e04723e */ /* 0x000fe200000000ff */
[----:B------:R-:W-:Y:S01]  /*4410*/  LDSM.16.MT88.4 R24, [R119+0x6c00] ;  /* 0x006c00007718783b */ /* 0x000fe20000004200 */
        /* <DEDUP_REMOVED lines=10> */
[----:B---3--:R-:W-:-:S03]  /*44c0*/  FADD.FTZ R112, R127, R112 ;  /* 0x000000707f707221 */ /* 0x008fc60000010000 */
        /* <DEDUP_REMOVED lines=11> */
[C---:B------:R-:W-:Y:S08]  /*4580*/  HMMA.16816.F32 R40, R4.reuse, R30, R40 ;  /* 0x0000001e0428723c */ /* 0x040ff00000001828 */
        /* <DEDUP_REMOVED lines=99> */
.L_x_10860:
        /* <DEDUP_REMOVED lines=8> */
.L_x_10861:
[----:B------:R-:W-:Y:S05]  /*4c40*/  BSYNC.RECONVERGENT B0 ;  /* 0x0000000000007941 */ /* 0x000fea0003800200 */
.L_x_10859:
[C---:B------:R-:W-:Y:S01]  /*4c50*/  LEA R4, P1, R0.reuse, R143, 0x1 ;  /* 0x0000008f00047211 */ /* 0x040fe200078208ff */
[----:B------:R-:W-:Y:S01]  /*4c60*/  IMAD.MOV.U32 R6, RZ, RZ, R143 ;  /* 0x000000ffff067224 */ /* 0x000fe200078e008f */
[----:B------:R-:W-:Y:S01]  /*4c70*/  BSSY.RECONVERGENT B1, `(.L_x_10862) ;  /* 0x00000bd000017945 */ /* 0x000fe20003800200 */
[----:B------:R-:W-:Y:S01]  /*4c80*/  IMAD.MOV.U32 R7, RZ, RZ, R142 ;  /* 0x000000ffff077224 */ /* 0x000fe200078e008e */
[----:B------:R-:W-:Y:S02]  /*4c90*/  LEA.HI.X R5, R0, R142, R84, 0x1, P1 ;  /* 0x0000008e00057211 */ /* 0x000fe400008f0c54 */
[----:B------:R-:W-:Y:S02]  /*4ca0*/  ISETP.NE.AND P1, PT, R89, RZ, PT ;  /* 0x000000ff5900720c */ /* 0x000fe40003f25270 */
[----:B------:R-:W-:Y:S01]  /*4cb0*/  @!PT LDS RZ, [RZ] ;  /* 0x00000000fffff984 */ /* 0x000fe20000000800 */
[----:B------:R-:W-:Y:S01]  /*4cc0*/  @!PT LDS RZ, [RZ] ;  /* 0x00000000fffff984 */ /* 0x000fe20000000800 */
[----:B------:R-:W-:Y:S01]  /*4cd0*/  @!PT LDS RZ, [RZ] ;  /* 0x00000000fffff984 */ /* 0x000fe20000000800 */
[----:B------:R-:W-:Y:S02]  /*4ce0*/  LDGSTS.E.BYPASS.LTC128B.128 [R98+0x6000], desc[UR4][R6.64] ;  /* 0x0600000006627fae */ /* 0x000fe4000b981a04 */
[----:B------:R-:W-:-:S02]  /*4cf0*/  SEL R88, R88, 0xffffffe0, !P1 ;  /* 0xffffffe058587807 */ /* 0x000fc40004800000 */
[----:B------:R-:W-:Y:S03]  /*4d00*/  LDGSTS.E.BYPASS.LTC128B.128 [R98+0x7000], desc[UR4][R6.64+0x40] ;  /* 0x0700004006627fae */ /* 0x000fe6000b981a04 */
[--C-:B------:R-:W-:Y:S01]  /*4d10*/  IMAD.IADD R141, R130, 0x1, R88.reuse ;  /* 0x00000001828d7824 */ /* 0x100fe200078e0258 */
[----:B------:R-:W-:Y:S01]  /*4d20*/  LDGSTS.E.BYPASS.LTC128B.128 [R98+0x8000], desc[UR4][R6.64+0x80] ;  /* 0x0800008006627fae */ /* 0x000fe2000b981a04 */
[----:B------:R-:W-:-:S03]  /*4d30*/  IMAD.IADD R132, R134, 0x1, R88 ;  /* 0x0000000186847824 */ /* 0x000fc600078e0258 */
[----:B------:R-:W-:Y:S04]  /*4d40*/  LDGSTS.E.BYPASS.LTC128B.128 [R98+0x6800], desc[UR4][R4.64] ;  /* 0x0680000004627fae */ /* 0x000fe8000b981a04 */
[----:B------:R-:W-:Y:S04]  /*4d50*/  LDGSTS.E.BYPASS.LTC128B.128 [R98+0x7800], desc[UR4][R4.64+0x40] ;  /* 0x0780004004627fae */ /* 0x000fe8000b981a04 */
[----:B------:R1:W-:Y:S04]  /*4d60*/  LDGSTS.E.BYPASS.LTC128B.128 [R98+0x8800], desc[UR4][R4.64+0x80] ;  /* 0x0880008004627fae */ /* 0x0003e8000b981a04 */
[----:B------:R-:W-:Y:S04]  /*4d70*/  LDSM.16.M88.4 R92, [R130] ;  /* 0x00000000825c783b */ /* 0x000fe80000000200 */
[----:B------:R-:W2:Y:S04]  /*4d80*/  LDSM.16.M88.4 R12, [R134+0x3000] ;  /* 0x00300000860c783b */ /* 0x000ea80000000200 */
[----:B------:R-:W3:Y:S04]  /*4d90*/  LDSM.16.M88.4 R104, [R134+0x3800] ;  /* 0x003800008668783b */ /* 0x000ee80000000200 */
[----:B------:R-:W-:Y:S04]  /*4da0*/  LDSM.16.M88.4 R20, [R134+0x3c00] ;  /* 0x003c00008614783b */ /* 0x000fe80000000200 */
[----:B------:R-:W-:Y:S04]  /*4db0*/  LDSM.16.M88.4 R24, [R141] ;  /* 0x000000008d18783b */ /* 0x000fe80000000200 */
[----:B------:R-:W-:Y:S04]  /*4dc0*/  LDSM.16.M88.4 R32, [R132+0x3000] ;  /* 0x003000008420783b */ /* 0x000fe80000000200 */
[----:B-1----:R-:W1:Y:S04]  /*4dd0*/  LDSM.16.M88.4 R4, [R134+0x3400] ;  /* 0x003400008604783b */ /* 0x002e680000000200 */
[----:B------:R-:W4:Y:S04]  /*4de0*/  LDSM.16.M88.4 R116, [R132+0x3400] ;  /* 0x003400008474783b */ /* 0x000f280000000200 */
[----:B------:R-:W5:Y:S04]  /*4df0*/  LDSM.16.M88.4 R28, [R132+0x3800] ;  /* 0x00380000841c783b */ /* 0x000f680000000200 */
[----:B------:R-:W5:Y:S04]  /*4e00*/  LDSM.16.M88.4 R112, [R132+0x3c00] ;  /* 0x003c00008470783b */ /* 0x000f680000000200 */
[----:B------:R-:W-:Y:S01]  /*4e10*/  LDSM.16.M88.4 R88, [R134+0x4000] ;  /* 0x004000008658783b */ /* 0x000fe20000000200 */
[C---:B--2---:R-:W-:Y:S03]  /*4e20*/  HMMA.16816.F32 R16, R92.reuse, R12, RZ ;  /* 0x0000000c5c10723c */ /* 0x044fe600000018ff */
[----:B------:R-:W-:Y:S04]  /*4e30*/  LDSM.16.M88.4 R120, [R130+0x2000] ;  /* 0x002000008278783b */ /* 0x000fe80000000200 */
[----:B------:R-:W-:Y:S01]  /*4e40*/  LDSM.16.M88.4 R124, [R134+0x5400] ;  /* 0x00540000867c783b */ /* 0x000fe20000000200 */
[C---:B------:R-:W-:Y:S03]  /*4e50*/  HMMA.16816.F32 R12, R92.reuse, R14, RZ ;  /* 0x0000000e5c0c723c */ /* 0x040fe600000018ff */
[----:B------:R-:W0:Y:S05]  /*4e60*/  LDGDEPBAR ;  /* 0x00000000000079af */ /* 0x000e2a0000000000 */
[C---:B---3--:R-:W-:Y:S08]  /*4e70*/  HMMA.16816.F32 R108, R92.reuse, R104, RZ ;  /* 0x000000685c6c723c */ /* 0x048ff000000018ff */
[C---:B-1----:R-:W-:Y:S08]  /*4e80*/  HMMA.16816.F32 R8, R92.reuse, R4, RZ ;  /* 0x000000045c08723c */ /* 0x042ff000000018ff */
        /* <DEDUP_REMOVED lines=12> */
[C---:B------:R-:W-:Y:S01]  /*4f50*/  HMMA.16816.F32 R104, R24.reuse, R30, R104 ;  /* 0x0000001e1868723c */ /* 0x040fe20000001868 */
[----:B------:R-:W4:Y:S07]  /*4f60*/  LDSM.16.M88.4 R28, [R134+0x4c00] ;  /* 0x004c0000861c783b */ /* 0x000f2e0000000200 */
[C---:B------:R-:W-:Y:S08]  /*4f70*/  HMMA.16816.F32 R100, R24.reuse, R112, R100 ;  /* 0x000000701864723c */ /* 0x040ff00000001864 */
[----:B------:R-:W-:Y:S01]  /*4f80*/  HMMA.16816.F32 R92, R24, R114, R92 ;  /* 0x00000072185c723c */ /* 0x000fe2000000185c */
[----:B------:R-:W-:Y:S04]  /*4f90*/  LDSM.16.M88.4 R24, [R141+0x1000] ;  /* 0x001000008d18783b */ /* 0x000fe80000000200 */
[----:B------:R-:W5:Y:S03]  /*4fa0*/  LDSM.16.M88.4 R112, [R132+0x4000] ;  /* 0x004000008470783b */ /* 0x000f660000000200 */
        /* <DEDUP_REMOVED lines=10> */
[----:B------:R-:W-:Y:S01]  /*5050*/  HMMA.16816.F32 R92, R20, R30, R92 ;  /* 0x0000001e145c723c */ /* 0x000fe2000000185c */
[----:B------:R-:W3:Y:S04]  /*5060*/  LDSM.16.M88.4 R28, [R132+0x4c00] ;  /* 0x004c0000841c783b */ /* 0x000ee80000000200 */
[----:B------:R-:W4:Y:S03]  /*5070*/  LDSM.16.M88.4 R20, [R134+0x5000] ;  /* 0x005000008614783b */ /* 0x000f260000000200 */
[C---:B-----5:R-:W-:Y:S08]  /*5080*/  HMMA.16816.F32 R16, R24.reuse, R112, R16 ;  /* 0x000000701810723c */ /* 0x060ff00000001810 */
[C---:B------:R-:W-:Y:S01]  /*5090*/  HMMA.16816.F32 R12, R24.reuse, R114, R12 ;  /* 0x00000072180c723c */ /* 0x040fe2000000180c */
[----:B------:R-:W5:Y:S07]  /*50a0*/  LDSM.16.M88.4 R112, [R134+0x5c00] ;  /* 0x005c00008670783b */ /* 0x000f6e0000000200 */
[C---:B-1----:R-:W-:Y:S08]  /*50b0*/  HMMA.16816.F32 R8, R24.reuse, R88, R8 ;  /* 0x000000581808723c */ /* 0x042ff00000001808 */
[C---:B------:R-:W-:Y:S01]  /*50c0*/  HMMA.16816.F32 R4, R24.reuse, R90, R4 ;  /* 0x0000005a1804723c */ /* 0x040fe20000001804 */
[----:B------:R-:W-:Y:S07]  /*50d0*/  LDSM.16.M88.4 R88, [R141+0x2000] ;  /* 0x002000008d58783b */ /* 0x000fee0000000200 */
[C---:B--2---:R-:W-:Y:S08]  /*50e0*/  HMMA.16816.F32 R108, R24.reuse, R32, R108 ;  /* 0x00000020186c723c */ /* 0x044ff0000000186c */
[C---:B------:R-:W-:Y:S01]  /*50f0*/  HMMA.16816.F32 R104, R24.reuse, R34, R104 ;  /* 0x000000221868723c */ /* 0x040fe20000001868 */
[----:B------:R-:W1:Y:S07]  /*5100*/  LDSM.16.M88.4 R32, [R132+0x5000] ;  /* 0x005000008420783b */ /* 0x000e6e0000000200 */
[C---:B---3--:R-:W-:Y:S08]  /*5110*/  HMMA.16816.F32 R100, R24.reuse, R28, R100 ;  /* 0x0000001c1864723c */ /* 0x048ff00000001864 */
[----:B------:R-:W-:Y:S01]  /*5120*/  HMMA.16816.F32 R92, R24, R30, R92 ;  /* 0x0000001e185c723c */ /* 0x000fe2000000185c */
[----:B------:R-:W2:Y:S04]  /*5130*/  LDSM.16.M88.4 R28, [R132+0x5400] ;  /* 0x00540000841c783b */ /* 0x000ea80000000200 */
[----:B------:R-:W3:Y:S03]  /*5140*/  LDSM.16.M88.4 R24, [R132+0x5800] ;  /* 0x005800008418783b */ /* 0x000ee60000000200 */
        /* <DEDUP_REMOVED lines=8> */
[C---:B-----5:R-:W-:Y:S08]  /*51d0*/  HMMA.16816.F32 R100, R120.reuse, R112, R100 ;  /* 0x000000707864723c */ /* 0x060ff00000001864 */
[----:B------:R-:W-:Y:S08]  /*51e0*/  HMMA.16816.F32 R92, R120, R114, R92 ;  /* 0x00000072785c723c */ /* 0x000ff0000000185c */
[----:B-1----:R-:W-:Y:S01]  /*51f0*/  HMMA.16816.F32 R16, R88, R32, R16 ;  /* 0x000000205810723c */ /* 0x002fe20000001810 */
[----:B------:R-:W-:-:S05]  /*5200*/  VIADD R32, R97, 0xfffffffe ;  /* 0xfffffffe61207836 */ /* 0x000fca0000000000 */
[----:B------:R-:W-:Y:S02]  /*5210*/  ISETP.GT.AND P2, PT, R32, R138, PT ;  /* 0x0000008a2000720c */ /* 0x000fe40003f44270 */
[C---:B------:R-:W-:Y:S08]  /*5220*/  HMMA.16816.F32 R12, R88.reuse, R34, R12 ;  /* 0x00000022580c723c */ /* 0x040ff0000000180c */
[C---:B--2---:R-:W-:Y:S08]  /*5230*/  HMMA.16816.F32 R8, R88.reuse, R28, R8 ;  /* 0x0000001c5808723c */ /* 0x044ff00000001808 */
[C---:B------:R-:W-:Y:S08]  /*5240*/  HMMA.16816.F32 R4, R88.reuse, R30, R4 ;  /* 0x0000001e5804723c */ /* 0x040ff00000001804 */
[C---:B---3--:R-:W-:Y:S08]  /*5250*/  HMMA.16816.F32 R108, R88.reuse, R24, R108 ;  /* 0x00000018586c723c */ /* 0x048ff0000000186c */
[C---:B------:R-:W-:Y:S08]  /*5260*/  HMMA.16816.F32 R104, R88.reuse, R26, R104 ;  /* 0x0000001a5868723c */ /* 0x040ff00000001868 */
[C---:B----4-:R-:W-:Y:S08]  /*5270*/  HMMA.16816.F32 R100, R88.reuse, R20, R100 ;  /* 0x000000145864723c */ /* 0x050ff00000001864 */
        /* <DEDUP_REMOVED lines=69> */
.L_x_10865:
        /* <DEDUP_REMOVED lines=8> */
.L_x_10866:
[----:B------:R-:W-:Y:S05]  /*5750*/  BSYNC.RECONVERGENT B0 ;  /* 0x0000000000007941 */ /* 0x000fea0003800200 */
.L_x_10864:
        /* <DEDUP_REMOVED lines=14> */
.L_x_10863:
[----:B------:R-:W-:Y:S05]  /*5840*/  BSYNC.RECONVERGENT B1 ;  /* 0x0000000000017941 */ /* 0x000fea0003800200 */
.L_x_10862:
[----:B-1----:R-:W2:Y:S01]  /*5850*/  LD.E R98, desc[UR4][R2.64+0xdc] ;  /* 0x0000dc0402627980 */ /* 0x002ea2000c101900 */
[C---:B------:R-:W-:Y:S02]  /*5860*/  IMAD R24, R97.reuse, 0x40, R87 ;  /* 0x0000004061187824 */ /* 0x040fe400078e0257 */
[----:B------:R-:W-:Y:S01]  /*5870*/  @P2 VIADD R97, R97, 0xfffffffd ;  /* 0xfffffffd61612836 */ /* 0x000fe20000000000 */
[----:B------:R-:W1:Y:S01]  /*5880*/  S2R R132, SR_CgaCtaId ;  /* 0x0000000000847919 */ /* 0x000e620000008800 */
        /* <DEDUP_REMOVED lines=9> */
[----:B------:R-:W-:Y:S02]  /*5920*/  FSEL R33, R16, -INF , !P6 ;  /* 0xff80000010217808 */ /* 0x000fe40007000000 */
[----:B------:R-:W-:Y:S02]  /*5930*/  ISETP.GE.AND P5, PT, R20, R154, PT ;  /* 0x0000009a1400720c */ /* 0x000fe40003fa6270 */
[----:B------:R-:W-:Y:S02]  /*5940*/  FSEL R16, R18, -INF , P0 ;  /* 0xff80000012107808 */ /* 0x000fe40000000000 */
[----:B------:R-:W-:Y:S02]  /*5950*/  FSEL R17, R17, -INF , P1 ;  /* 0xff80000011117808 */ /* 0x000fe40000800000 */
[----:B------:R-:W-:Y:S02]  /*5960*/  ISETP.GE.AND P4, PT, R20, R153, PT ;  /* 0x000000991400720c */ /* 0x000fe40003f86270 */
[----:B------:R-:W-:-:S02]  /*5970*/  ISETP.GE.AND P0, PT, R21, R155, PT ;  /* 0x0000009b1500720c */ /* 0x000fc40003f06270 */
[----:B------:R-:W-:Y:S01]  /*5980*/  ISETP.GE.AND P6, PT, R20, R152, PT ;  /* 0x000000981400720c */ /* 0x000fe20003fc6270 */
[----:B------:R-:W-:Y:S01]  /*5990*/  VIADD R20, R24, 0xffffff89 ;  /* 0xffffff8918147836 */ /* 0x000fe20000000000 */
[----:B------:R-:W-:Y:S02]  /*59a0*/  FSEL R16, R16, -INF , !P3 ;  /* 0xff80000010107808 */ /* 0x000fe40005800000 */
[----:B------:R-:W-:Y:S02]  /*59b0*/  FSEL R18, R17, -INF , !P5 ;  /* 0xff80000011127808 */ /* 0x000fe40006800000 */
[----:B------:R-:W-:Y:S02]  /*59c0*/  ISETP.GE.AND P3, PT, R21, R154, PT ;  /* 0x0000009a1500720c */ /* 0x000fe40003f66270 */
[----:B------:R-:W-:Y:S02]  /*59d0*/  FSEL R17, R19, -INF , P4 ;  /* 0xff80000013117808 */ /* 0x000fe40002000000 */
[----:B------:R-:W-:-:S02]  /*59e0*/  FSEL R12, R12, -INF , P0 ;  /* 0xff8000000c0c7808 */ /* 0x000fc40000000000 */
[C---:B------:R-:W-:Y:S02]  /*59f0*/  ISETP.GE.AND P1, PT, R21.reuse, R153, PT ;  /* 0x000000991500720c */ /* 0x040fe40003f26270 */
[----:B------:R-:W-:Y:S01]  /*5a00*/  ISETP.GE.AND P5, PT, R21, R152, PT ;  /* 0x000000981500720c */ /* 0x000fe20003fa6270 */
[----:B------:R-:W-:Y:S01]  /*5a10*/  VIADD R21, R24, 0xffffff90 ;  /* 0xffffff9018157836 */ /* 0x000fe20000000000 */
[----:B------:R-:W-:Y:S02]  /*5a20*/  FSEL R17, R17, -INF , !P6 ;  /* 0xff80000011117808 */ /* 0x000fe40007000000 */
[----:B------:R-:W-:Y:S02]  /*5a30*/  FSEL R19, R12, -INF , !P3 ;  /* 0xff8000000c137808 */ /* 0x000fe40005800000 */
[C---:B------:R-:W-:Y:S02]  /*5a40*/  ISETP.GE.AND P4, PT, R20.reuse, R155, PT ;  /* 0x0000009b1400720c */ /* 0x040fe40003f86270 */
[----:B------:R-:W-:-:S02]  /*5a50*/  ISETP.GE.AND P6, PT, R20, R154, PT ;  /* 0x0000009a1400720c */ /* 0x000fc40003fc6270 */
[C---:B------:R-:W-:Y:S02]  /*5a60*/  ISETP.GE.AND P0, PT, R20.reuse, R153, PT ;  /* 0x000000991400720c */ /* 0x040fe40003f06270 */
[----:B------:R-:W-:Y:S01]  /*5a70*/  ISETP.GE.AND P3, PT, R20, R152, PT ;  /* 0x000000981400720c */ /* 0x000fe20003f66270 */
[----:B------:R-:W-:Y:S01]  /*5a80*/  VIADD R20, R24, 0xffffff91 ;  /* 0xffffff9118147836 */ /* 0x000fe20000000000 */
[----:B------:R-:W-:Y:S01]  /*5a90*/  FSEL R12, R14, -INF , P1 ;  /* 0xff8000000e0c7808 */ /* 0x000fe20000800000 */
[----:B------:R-:W-:Y:S01]  /*5aa0*/  VIADD R14, R24, 0xffffff98 ;  /* 0xffffff98180e7836 */ /* 0x000fe20000000000 */
[----:B------:R-:W-:Y:S02]  /*5ab0*/  ISETP.GE.AND P1, PT, R21, R155, PT ;  /* 0x0000009b1500720c */ /* 0x000fe40003f26270 */
[----:B------:R-:W-:Y:S02]  /*5ac0*/  FSEL R13, R13, -INF , P4 ;  /* 0xff8000000d0d7808 */ /* 0x000fe40002000000 */
[----:B------:R-:W-:-:S02]  /*5ad0*/  ISETP.GE.AND P4, PT, R21, R153, PT ;  /* 0x000000991500720c */ /* 0x000fc40003f86270 */
[----:B------:R-:W-:Y:S02]  /*5ae0*/  FSEL R15, R15, -INF , P0 ;  /* 0xff8000000f0f7808 */ /* 0x000fe40000000000 */
[----:B------:R-:W-:Y:S02]  /*5af0*/  ISETP.GE.AND P0, PT, R20, R155, PT ;  /* 0x0000009b1400720c */ /* 0x000fe40003f06270 */
[----:B------:R-:W-:Y:S02]  /*5b00*/  FSEL R12, R12, -INF , !P5 ;  /* 0xff8000000c0c7808 */ /* 0x000fe40006800000 */
[----:B------:R-:W-:Y:S02]  /*5b10*/  FSEL R121, R8, -INF , P1 ;  /* 0xff80000008797808 */ /* 0x000fe40000800000 */
[----:B------:R-:W-:Y:S02]  /*5b20*/  ISETP.GE.AND P5, PT, R21, R154, PT ;  /* 0x0000009a1500720c */ /* 0x000fe40003fa6270 */
[----:B------:R-:W-:-:S02]  /*5b30*/  FSEL R8, R15, -INF , !P3 ;  /* 0xff8000000f087808 */ /* 0x000fc40005800000 */
[----:B------:R-:W-:Y:S01]  /*5b40*/  FSEL R23, R10, -INF , P4 ;  /* 0xff8000000a177808 */ /* 0x000fe20002000000 */
[----:B------:R-:W-:Y:S01]  /*5b50*/  VIADD R10, R24, 0xffffff99 ;  /* 0xffffff99180a7836 */ /* 0x000fe20000000000 */
[C---:B------:R-:W-:Y:S02]  /*5b60*/  ISETP.GE.AND P3, PT, R20.reuse, R154, PT ;  /* 0x0000009a1400720c */ /* 0x040fe40003f66270 */
[----:B------:R-:W-:Y:S02]  /*5b70*/  ISETP.GE.AND P1, PT, R20, R153, PT ;  /* 0x000000991400720c */ /* 0x000fe40003f26270 */
[----:B------:R-:W-:Y:S02]  /*5b80*/  FSEL R9, R9, -INF , P0 ;  /* 0xff80000009097808 */ /* 0x000fe40000000000 */
[----:B------:R-:W-:Y:S02]  /*5b90*/  FSEL R13, R13, -INF , !P6 ;  /* 0xff8000000d0d7808 */ /* 0x000fe40007000000 */
[----:B------:R-:W-:-:S02]  /*5ba0*/  ISETP.GE.AND P6, PT, R21, R152, PT ;  /* 0x000000981500720c */ /* 0x000fc40003fc6270 */
[----:B------:R-:W-:Y:S02]  /*5bb0*/  FSEL R121, R121, -INF , !P5 ;  /* 0xff80000079797808 */ /* 0x000fe40006800000 */
[----:B------:R-:W-:Y:S02]  /*5bc0*/  ISETP.GE.AND P5, PT, R20, R152, PT ;  /* 0x000000981400720c */ /* 0x000fe40003fa6270 */
[C---:B------:R-:W-:Y:S02]  /*5bd0*/  ISETP.GE.AND P4, PT, R14.reuse, R155, PT ;  /* 0x0000009b0e00720c */ /* 0x040fe40003f86270 */
[----:B------:R-:W-:Y:S02]  /*5be0*/  ISETP.GE.AND P0, PT, R14, R153, PT ;  /* 0x000000990e00720c */ /* 0x000fe40003f06270 */
[----:B------:R-:W-:Y:S01]  /*5bf0*/  FSEL R120, R9, -INF , !P3 ;  /* 0xff80000009787808 */ /* 0x000fe20005800000 */
[----:B------:R-:W-:Y:S01]  /*5c00*/  VIADD R9, R24, 0xffffffa0 ;  /* 0xffffffa018097836 */ /* 0x000fe20000000000 */
[----:B------:R-:W-:-:S02]  /*5c10*/  FSEL R11, R11, -INF , P1 ;  /* 0xff8000000b0b7808 */ /* 0x000fc40000800000 */
[----:B------:R-:W-:Y:S02]  /*5c20*/  ISETP.GE.AND P1, PT, R10, R155, PT ;  /* 0x0000009b0a00720c */ /* 0x000fe40003f26270 */
[----:B------:R-:W-:Y:S02]  /*5c30*/  FSEL R23, R23, -INF , !P6 ;  /* 0xff80000017177808 */ /* 0x000fe40007000000 */
        /* <DEDUP_REMOVED lines=9> */
[C---:B------:R-:W-:Y:S02]  /*5cd0*/  ISETP.GE.AND P0, PT, R9.reuse, R155, PT ;  /* 0x0000009b0900720c */ /* 0x040fe40003f06270 */
[----:B------:R-:W-:Y:S02]  /*5ce0*/  ISETP.GE.AND P1, PT, R9, R153, PT ;  /* 0x000000990900720c */ /* 0x000fe40003f26270 */
[----:B------:R-:W-:Y:S01]  /*5cf0*/  FSEL R119, R4, -INF , !P6 ;  /* 0xff80000004777808 */ /* 0x000fe20007000000 */
[----:B------:R-:W-:Y:S01]  /*5d00*/  VIADD R4, R24, 0xffffffa8 ;  /* 0xffffffa818047836 */ /* 0x000fe20000000000 */
[----:B------:R-:W-:-:S02]  /*5d10*/  ISETP.GE.AND P6, PT, R10, R152, PT ;  /* 0x000000980a00720c */ /* 0x000fc40003fc6270 */
[----:B------:R-:W-:Y:S02]  /*5d20*/  FSEL R21, R21, -INF , !P3 ;  /* 0xff80000015157808 */ /* 0x000fe40005800000 */
[----:B------:R-:W-:Y:S01]  /*5d30*/  FSEL R118, R5, -INF , !P5 ;  /* 0xff80000005767808 */ /* 0x000fe20006800000 */
[----:B------:R-:W-:Y:S01]  /*5d40*/  VIADD R5, R24, 0xffffffa9 ;  /* 0xffffffa918057836 */ /* 0x000fe20000000000 */
[----:B------:R-:W-:Y:S02]  /*5d50*/  FSEL R7, R7, -INF , P4 ;  /* 0xff80000007077808 */ /* 0x000fe40002000000 */
[C---:B------:R-:W-:Y:S02]  /*5d60*/  ISETP.GE.AND P3, PT, R9.reuse, R154, PT ;  /* 0x0000009a0900720c */ /* 0x040fe40003f66270 */
[----:B------:R-:W-:Y:S02]  /*5d70*/  ISETP.GE.AND P5, PT, R9, R152, PT ;  /* 0x000000980900720c */ /* 0x000fe40003fa6270 */
[----:B------:R-:W-:-:S02]  /*5d80*/  ISETP.GE.AND P4, PT, R6, R155, PT ;  /* 0x0000009b0600720c */ /* 0x000fc40003f86270 */
[----:B------:R-:W-:Y:S02]  /*5d90*/  FSEL R108, R108, -INF , P0 ;  /* 0xff8000006c6c7808 */ /* 0x000fe40000000000 */
[----:B------:R-:W-:Y:S02]  /*5da0*/  FSEL R110, R110, -INF , P1 ;  /* 0xff8000006e6e7808 */ /* 0x000fe40000800000 */
[C---:B------:R-:W-:Y:S02]  /*5db0*/  ISETP.GE.AND P0, PT, R6.reuse, R153, PT ;  /* 0x000000990600720c */ /* 0x040fe40003f06270 */
[----:B------:R-:W-:Y:S02]  /*5dc0*/  FSEL R20, R7, -INF , !P6 ;  /* 0xff80000007147808 */ /* 0x000fe40007000000 */
[----:B------:R-:W-:Y:S02]  /*5dd0*/  ISETP.GE.AND P6, PT, R6, R154, PT ;  /* 0x0000009a0600720c */ /* 0x000fe40003fc6270 */
[----:B------:R-:W-:-:S02]  /*5de0*/  FSEL R117, R108, -INF , !P3 ;  /* 0xff8000006c757808 */ /* 0x000fc40005800000 */
[----:B------:R-:W-:Y:S02]  /*5df0*/  FSEL R109, R109, -INF , P4 ;  /* 0xff8000006d6d7808 */ /* 0x000fe40002000000 */
[----:B------:R-:W-:Y:S02]  /*5e00*/  FSEL R115, R110, -INF , !P5 ;  /* 0xff8000006e737808 */ /* 0x000fe40006800000 */
[----:B------:R-:W-:Y:S02]  /*5e10*/  ISETP.GE.AND P3, PT, R6, R152, PT ;  /* 0x000000980600720c */ /* 0x000fe40003f66270 */
[C---:B------:R-:W-:Y:S02]  /*5e20*/  ISETP.GE.AND P1, PT, R4.reuse, R155, PT ;  /* 0x0000009b0400720c */ /* 0x040fe40003f26270 */
[----:B------:R-:W-:Y:S02]  /*5e30*/  ISETP.GE.AND P4, PT, R4, R153, PT ;  /* 0x000000990400720c */ /* 0x000fe40003f86270 */
[----:B------:R-:W-:-:S02]  /*5e40*/  FSEL R110, R111, -INF , P0 ;  /* 0xff8000006f6e7808 */ /* 0x000fc40000000000 */
        /* <DEDUP_REMOVED lines=26> */
[----:B------:R-:W-:Y:S01]  /*5ff0*/  FSEL R30, R100, -INF , P5 ;  /* 0xff800000641e7808 */ /* 0x000fe20002800000 */
[----:B------:R-:W-:Y:S01]  /*6000*/  VIADD R24, R24, 0xffffffb9 ;  /* 0xffffffb918187836 */ /* 0x000fe20000000000 */
[----:B------:R-:W-:-:S02]  /*6010*/  ISETP.GE.AND P5, PT, R5, R154, PT ;  /* 0x0000009a0500720c */ /* 0x000fc40003fa6270 */
[----:B------:R-:W-:Y:S02]  /*6020*/  FSEL R29, R101, -INF , P1 ;  /* 0xff800000651d7808 */ /* 0x000fe40000800000 */
[----:B------:R-:W-:Y:S02]  /*6030*/  FMNMX3.FTZ R7, R6, R119, R118, !PT ;  /* 0x0000007706077276 */ /* 0x000fe40007810076 */
[-C--:B------:R-:W-:Y:S02]  /*6040*/  ISETP.GE.AND P1, PT, R4, R155.reuse, PT ;  /* 0x0000009b0400720c */ /* 0x080fe40003f26270 */
[----:B------:R-:W-:Y:S02]  /*6050*/  FSEL R29, R29, -INF , !P5 ;  /* 0xff8000001d1d7808 */ /* 0x000fe40006800000 */
[----:B------:R-:W-:Y:S02]  /*6060*/  ISETP.GE.AND P5, PT, R24, R155, PT ;  /* 0x0000009b1800720c */ /* 0x000fe40003fa6270 */
[----:B------:R-:W-:-:S02]  /*6070*/  FMNMX3.FTZ R7, R7, R117, R112, !PT ;  /* 0x0000007507077276 */ /* 0x000fc40007810070 */
[----:B------:R-:W-:Y:S02]  /*6080*/  FMNMX3.FTZ R6, R85, R16, R17, !PT ;  /* 0x0000001055067276 */ /* 0x000fe40007810011 */
[----:B------:R-:W-:Y:S02]  /*6090*/  FSEL R30, R30, -INF , !P6 ;  /* 0xff8000001e1e7808 */ /* 0x000fe40007000000 */
[----:B------:R-:W-:Y:S02]  /*60a0*/  FSEL R28, R92, -INF , P1 ;  /* 0xff8000005c1c7808 */ /* 0x000fe40000800000 */
[-C--:B------:R-:W-:Y:S02]  /*60b0*/  ISETP.GE.AND P6, PT, R4, R154.reuse, PT ;  /* 0x0000009a0400720c */ /* 0x080fe40003fc6270 */
[----:B------:R-:W-:Y:S02]  /*60c0*/  ISETP.GE.AND P1, PT, R24, R154, PT ;  /* 0x0000009a1800720c */ /* 0x000fe40003f26270 */
[----:B------:R-:W-:-:S02]  /*60d0*/  FSEL R26, R93, -INF , P5 ;  /* 0xff8000005d1a7808 */ /* 0x000fc40002800000 */
[----:B------:R-:W-:Y:S02]  /*60e0*/  FMNMX3.FTZ R7, R7, R116, R113, !PT ;  /* 0x0000007407077276 */ /* 0x000fe40007810071 */
[----:B------:R-:W-:Y:S02]  /*60f0*/  FMNMX3.FTZ R6, R6, R12, R8, !PT ;  /* 0x0000000c06067276 */ /* 0x000fe40007810008 */
[----:B------:R-:W-:Y:S02]  /*6100*/  FSEL R28, R28, -INF , !P6 ;  /* 0xff8000001c1c7808 */ /* 0x000fe40007000000 */
[----:B------:R-:W-:Y:S02]  /*6110*/  FSEL R26, R26, -INF , !P1 ;  /* 0xff8000001a1a7808 */ /* 0x000fe40004800000 */
[----:B------:R-:W-:Y:S02]  /*6120*/  FMNMX3.FTZ R7, R7, R30, R29, !PT ;  /* 0x0000001e07077276 */ /* 0x000fe4000781001d */
[----:B------:R-:W-:-:S02]  /*6130*/  FMNMX3.FTZ R6, R6, R23, R22, !PT ;  /* 0x0000001706067276 */ /* 0x000fc40007810016 */
[----:B------:R-:W-:Y:S02]  /*6140*/  FSEL R25, R102, -INF , P0 ;  /* 0xff80000066197808 */ /* 0x000fe40000000000 */
[-C--:B------:R-:W-:Y:S02]  /*6150*/  ISETP.GE.AND P0, PT, R5, R153.reuse, PT ;  /* 0x000000990500720c */ /* 0x080fe40003f06270 */
[C---:B------:R-:W-:Y:S02]  /*6160*/  ISETP.GE.AND P1, PT, R4.reuse, R153, PT ;  /* 0x000000990400720c */ /* 0x040fe40003f26270 */
[----:B------:R-:W-:Y:S02]  /*6170*/  ISETP.GE.AND P6, PT, R4, R152, PT ;  /* 0x000000980400720c */ /* 0x000fe40003fc6270 */
[----:B------:R-:W-:Y:S02]  /*6180*/  FMNMX3.FTZ R4, R7, R28, R26, !PT ;  /* 0x0000001c07047276 */ /* 0x000fe4000781001a */
[----:B------:R-:W-:-:S02]  /*6190*/  FMNMX3.FTZ R6, R6, R21, R20, !PT ;  /* 0x0000001506067276 */ /* 0x000fc40007810014 */
[----:B------:R-:W-:Y:S02]  /*61a0*/  FSEL R103, R103, -INF , P0 ;  /* 0xff80000067677808 */ /* 0x000fe40000000000 */
[-C--:B------:R-:W-:Y:S02]  /*61b0*/  ISETP.GE.AND P5, PT, R5, R152.reuse, PT ;  /* 0x000000980500720c */ /* 0x080fe40003fa6270 */
[----:B------:R-:W-:Y:S01]  /*61c0*/  FSEL R114, R107, -INF , !P4 ;  /* 0xff8000006b727808 */ /* 0x000fe20006000000 */
[----:B------:R-:W3:Y:S01]  /*61d0*/  SHFL.BFLY PT, R5, R4, 0x2, 0x1f ;  /* 0x0c401f0004057f89 */ /* 0x000ee200000e0000 */
[----:B------:R-:W-:Y:S02]  /*61e0*/  ISETP.GE.AND P0, PT, R24, R153, PT ;  /* 0x000000991800720c */ /* 0x000fe40003f06270 */
        /* <DEDUP_REMOVED lines=10> */
[----:B-1----:R-:W-:Y:S02]  /*6290*/  LEA R132, R132, R99, 0x18 ;  /* 0x0000006384847211 */ /* 0x002fe400078ec0ff */
[----:B------:R-:W-:Y:S02]  /*62a0*/  FMNMX3.FTZ R9, R6, R102, R101, !PT ;  /* 0x0000006606097276 */ /* 0x000fe40007810065 */
[----:B---3--:R-:W-:Y:S01]  /*62b0*/  FMNMX.FTZ R7, R4, R5, !PT ;  /* 0x0000000504077209 */ /* 0x008fe20007810000 */
[----:B------:R-:W-:Y:S02]  /*62c0*/  IMAD R133, R133, 0x2, R132 ;  /* 0x0000000285857824 */ /* 0x000fe400078e0284 */
[----:B------:R-:W1:Y:S02]  /*62d0*/  SHFL.BFLY PT, R6, R9, 0x2, 0x1f ;  /* 0x0c401f0009067f89 */ /* 0x000e6400000e0000 */
[----:B------:R-:W-:-:S02]  /*62e0*/  VIADD R95, R133, 0x6020 ;  /* 0x00006020855f7836 */ /* 0x000fc40000000000 */
[----:B------:R-:W3:Y:S01]  /*62f0*/  SHFL.BFLY PT, R34, R7, 0x1, 0x1f ;  /* 0x0c201f0007227f89 */ /* 0x000ee200000e0000 */
[----:B-1----:R-:W-:Y:S02]  /*6300*/  FMNMX.FTZ R5, R9, R6, !PT ;  /* 0x0000000609057209 */ /* 0x002fe40007810000 */
[----:B---3--:R-:W-:-:S03]  /*6310*/  FMNMX.FTZ R34, R7, R34, !PT ;  /* 0x0000002207227209 */ /* 0x008fc60007810000 */
[----:B------:R-:W1:Y:S01]  /*6320*/  SHFL.BFLY PT, R4, R5, 0x1, 0x1f ;  /* 0x0c201f0005047f89 */ /* 0x000e6200000e0000 */
[----:B------:R-:W-:Y:S01]  /*6330*/  FSETP.NEU.FTZ.AND P1, PT, R34, -INF , PT ;  /* 0xff8000002200780b */ /* 0x000fe20003f3d000 */
[----:B--2---:R-:W-:-:S03]  /*6340*/  FMUL.FTZ R27, R98, R34 ;  /* 0x00000022621b7220 */ /* 0x004fc60000410000 */
[----:B------:R-:W-:Y:S02]  /*6350*/  FSEL R6, R34, RZ, P1 ;  /* 0x000000ff22067208 */ /* 0x000fe40000800000 */
[----:B------:R-:W-:-:S03]  /*6360*/  FSEL R27, R27, RZ, P1 ;  /* 0x000000ff1b1b7208 */ /* 0x000fc60000800000 */
[----:B------:R-:W-:Y:S02]  /*6370*/  FADD.FTZ R6, R86, -R6 ;  /* 0x8000000656067221 */ /* 0x000fe40000010000 */
[-CC-:B------:R-:W-:Y:S01]  /*6380*/  FFMA.FTZ R93, R33, R98.reuse, -R27.reuse ;  /* 0x00000062215d7223 */ /* 0x180fe2000001081b */
[-CC-:B------:R-:W-:Y:S01]  /*6390*/  FFMA.FTZ R90, R18, R98.reuse, -R27.reuse ;  /* 0x00000062125a7223 */ /* 0x180fe2000001081b */
[-CC-:B------:R-:W-:Y:S01]  /*63a0*/  FFMA.FTZ R89, R19, R98.reuse, -R27.reuse ;  /* 0x0000006213597223 */ /* 0x180fe2000001081b */
[--C-:B------:R-:W-:Y:S01]  /*63b0*/  FFMA.FTZ R88, R13, R98, -R27.reuse ;  /* 0x000000620d587223 */ /* 0x100fe2000001081b */
[----:B------:R-:W-:Y:S01]  /*63c0*/  FMUL.FTZ R6, R98, R6 ;  /* 0x0000000662067220 */ /* 0x000fe20000410000 */
[-CC-:B------:R-:W-:Y:S01]  /*63d0*/  FFMA.FTZ R99, R121, R98.reuse, -R27.reuse ;  /* 0x0000006279637223 */ /* 0x180fe2000001081b */
[----:B------:R-:W-:Y:S01]  /*63e0*/  MUFU.EX2 R93, R93 ;  /* 0x0000005d005d7308 */ /* 0x000fe20000000800 */
[-CC-:B------:R-:W-:Y:S01]  /*63f0*/  FFMA.FTZ R103, R120, R98.reuse, -R27.reuse ;  /* 0x0000006278677223 */ /* 0x180fe2000001081b */
[-CC-:B------:R-:W-:Y:S01]  /*6400*/  FFMA.FTZ R104, R119, R98.reuse, -R27.reuse ;  /* 0x0000006277687223 */ /* 0x180fe2000001081b */
[--C-:B------:R-:W-:Y:S01]  /*6410*/  FFMA.FTZ R105, R118, R98, -R27.reuse ;  /* 0x0000006276697223 */ /* 0x100fe2000001081b */
[----:B-1----:R-:W-:Y:S01]  /*6420*/  FMNMX.FTZ R33, R5, R4, !PT ;  /* 0x0000000405217209 */ /* 0x002fe20007810000 */
[-CC-:B------:R-:W-:Y:S01]  /*6430*/  FFMA.FTZ R111, R117, R98.reuse, -R27.reuse ;  /* 0x00000062756f7223 */ /* 0x180fe2000001081b */
[-CC-:B------:R-:W-:Y:S01]  /*6440*/  FFMA.FTZ R112, R112, R98.reuse, -R27.reuse ;  /* 0x0000006270707223 */ /* 0x180fe2000001081b */
[-CC-:B------:R-:W-:Y:S01]  /*6450*/  FFMA.FTZ R116, R116, R98.reuse, -R27.reuse ;  /* 0x0000006274747223 */ /* 0x180fe2000001081b */
[----:B------:R-:W-:Y:S01]  /*6460*/  FSETP.NEU.FTZ.AND P0, PT, R33, -INF , PT ;  /* 0xff8000002100780b */ /* 0x000fe20003f1d000 */
[----:B------:R-:W-:Y:S01]  /*6470*/  FMUL.FTZ R100, R98, R33 ;  /* 0x0000002162647220 */ /* 0x000fe20000410000 */
[----:B------:R-:W-:Y:S01]  /*6480*/  MUFU.EX2 R90, R90 ;  /* 0x0000005a005a7308 */ /* 0x000fe20000000800 */
[-CC-:B------:R-:W-:Y:S01]  /*6490*/  FFMA.FTZ R113, R113, R98.reuse, -R27.reuse ;  /* 0x0000006271717223 */ /* 0x180fe2000001081b */
[----:B------:R-:W-:Y:S01]  /*64a0*/  FSEL R5, R33, RZ, P0 ;  /* 0x000000ff21057208 */ /* 0x000fe20000000000 */
[-CC-:B------:R-:W-:Y:S01]  /*64b0*/  FFMA.FTZ R118, R30, R98.reuse, -R27.reuse ;  /* 0x000000621e767223 */ /* 0x180fe2000001081b */
[----:B------:R-:W-:Y:S01]  /*64c0*/  FSEL R100, R100, RZ, P0 ;  /* 0x000000ff64647208 */ /* 0x000fe20000000000 */
[-C--:B------:R-:W-:Y:S01]  /*64d0*/  FFMA.FTZ R119, R29, R98.reuse, -R27 ;  /* 0x000000621d777223 */ /* 0x080fe2000001081b */
[----:B------:R-:W-:Y:S01]  /*64e0*/  LOP3.LUT P0, RZ, R129, 0x4, RZ, 0xc0, !PT ;  /* 0x0000000481ff7812 */ /* 0x000fe2000780c0ff */
[----:B------:R-:W-:Y:S01]  /*64f0*/  FADD.FTZ R5, R85, -R5 ;  /* 0x8000000555057221 */ /* 0x000fe20000010000 */
[----:B------:R-:W-:Y:S01]  /*6500*/  MUFU.EX2 R89, R89 ;  /* 0x0000005900597308 */ /* 0x000fe20000000800 */
[-CC-:B------:R-:W-:Y:S01]  /*6510*/  FFMA.FTZ R4, R8, R98.reuse, -R100.reuse ;  /* 0x0000006208047223 */ /* 0x180fe20000010864 */
[-CC-:B------:R-:W-:Y:S01]  /*6520*/  FFMA.FTZ R92, R16, R98.reuse, -R100.reuse ;  /* 0x00000062105c7223 */ /* 0x180fe20000010864 */
[----:B------:R-:W1:Y:S01]  /*6530*/  LDSM.16.MT88.4 R8, [R133+0x6000] ;  /* 0x006000008508783b */ /* 0x000e620000004200 */
[-CC-:B------:R-:W-:Y:S01]  /*6540*/  FFMA.FTZ R35, R17, R98.reuse, -R100.reuse ;  /* 0x0000006211237223 */ /* 0x180fe20000010864 */
[-CC-:B------:R-:W-:Y:S01]  /*6550*/  FFMA.FTZ R91, R12, R98.reuse, -R100.reuse ;  /* 0x000000620c5b7223 */ /* 0x180fe20000010864 */
[----:B------:R-:W-:Y:S01]  /*6560*/  FMUL.FTZ R85, R98, R5 ;  /* 0x0000000562557220 */ /* 0x000fe20000410000 */
[----:B------:R-:W2:Y:S01]  /*6570*/  LDSM.16.MT88.4 R16, [R133+0x7000] ;  /* 0x007000008510783b */ /* 0x000ea20000004200 */
[----:B------:R-:W-:Y:S01]  /*6580*/  MUFU.EX2 R88, R88 ;  /* 0x0000005800587308 */ /* 0x000fe20000000800 */
[-CC-:B------:R-:W-:Y:S01]  /*6590*/  FFMA.FTZ R106, R23, R98.reuse, -R100.reuse ;  /* 0x00000062176a7223 */ /* 0x180fe20000010864 */
[-CC-:B------:R-:W-:Y:S01]  /*65a0*/  FFMA.FTZ R107, R22, R98.reuse, -R100.reuse ;  /* 0x00000062166b7223 */ /* 0x180fe20000010864 */
[-CC-:B------:R-:W-:Y:S01]  /*65b0*/  FFMA.FTZ R109, R21, R98.reuse, -R100.reuse ;  /* 0x00000062156d7223 */ /* 0x180fe20000010864 */
[-CC-:B------:R-:W-:Y:S01]  /*65c0*/  FFMA.FTZ R108, R20, R98.reuse, -R100.reuse ;  /* 0x00000062146c7223 */ /* 0x180fe20000010864 */
[-CC-:B------:R-:W-:Y:S01]  /*65d0*/  FFMA.FTZ R115, R115, R98.reuse, -R100.reuse ;  /* 0x0000006273737223 */ /* 0x180fe20000010864 */
[----:B------:R-:W-:Y:S01]  /*65e0*/  LDSM.16.MT88.4 R20, [R133+0x7400] ;  /* 0x007400008514783b */ /* 0x000fe20000004200 */
[-CC-:B------:R-:W-:Y:S01]  /*65f0*/  FFMA.FTZ R110, R110, R98.reuse, -R100.reuse ;  /* 0x000000626e6e7223 */ /* 0x180fe20000010864 */
[----:B------:R-:W-:Y:S01]  /*6600*/  MUFU.EX2 R92, R92 ;  /* 0x0000005c005c7308 */ /* 0x000fe20000000800 */
[-CC-:B------:R-:W-:Y:S01]  /*6610*/  FFMA.FTZ R117, R31, R98.reuse, -R100.reuse ;  /* 0x000000621f757223 */ /* 0x180fe20000010864 */
[-CC-:B------:R-:W-:Y:S01]  /*6620*/  FFMA.FTZ R114, R114, R98.reuse, -R100.reuse ;  /* 0x0000006272727223 */ /* 0x180fe20000010864 */
[-CC-:B------:R-:W-:Y:S01]  /*6630*/  FFMA.FTZ R120, R28, R98.reuse, -R27.reuse ;  /* 0x000000621c787223 */ /* 0x180fe2000001081b */
[-C--:B------:R-:W-:Y:S01]  /*6640*/  FFMA.FTZ R121, R26, R98.reuse, -R27 ;  /* 0x000000621a797223 */ /* 0x080fe2000001081b */
[----:B------:R-:W-:Y:S01]  /*6650*/  LDSM.16.MT88.4 R28, [R133+0x8800] ;  /* 0x00880000851c783b */ /* 0x000fe20000004200 */
[-CC-:B------:R-:W-:Y:S01]  /*6660*/  FFMA.FTZ R122, R25, R98.reuse, -R100.reuse ;  /* 0x00000062197a7223 */ /* 0x180fe20000010864 */
[-CC-:B------:R-:W-:Y:S01]  /*6670*/  FFMA.FTZ R123, R24, R98.reuse, -R100.reuse ;  /* 0x00000062187b7223 */ /* 0x180fe20000010864 */
[----:B------:R-:W3:Y:S01]  /*6680*/  MUFU.EX2 R35, R35 ;  /* 0x0000002300237308 */ /* 0x000ee20000000800 */
[-CC-:B------:R-:W-:Y:S01]  /*6690*/  FFMA.FTZ R102, R102, R98.reuse, -R100.reuse ;  /* 0x0000006266667223 */ /* 0x180fe20000010864 */
[----:B------:R-:W-:Y:S01]  /*66a0*/  FFMA.FTZ R98, R101, R98, -R100 ;  /* 0x0000006265627223 */ /* 0x000fe20000010864 */
[----:B------:R-:W-:Y:S05]  /*66b0*/  LDSM.16.MT88.4 R24, [R133+0x6c00] ;  /* 0x006c00008518783b */ /* 0x000fea0000004200 */
[----:B------:R-:W-:Y:S08]  /*66c0*/  MUFU.EX2 R91, R91 ;  /* 0x0000005b005b7308 */ /* 0x000ff00000000800 */
[----:B------:R4:W5:Y:S01]  /*66d0*/  MUFU.EX2 R86, R4 ;  /* 0x0000000400567308 */ /* 0x0009620000000800 */
[----:B---3--:R-:W-:-:S07]  /*66e0*/  F2FP.F16.F32.PACK_AB R5, R35, R92 ;  /* 0x0000005c2305723e */ /* 0x008fce00000000ff */
[----:B------:R3:W1:Y:S08]  /*66f0*/  MUFU.EX2 R94, R6 ;  /* 0x00000006005e7308 */ /* 0x0006700000000800 */
[----:B------:R-:W2:Y:S01]  /*6700*/  MUFU.EX2 R85, R85 ;  /* 0x0000005500557308 */ /* 0x000ea20000000800 */
[----:B----4-:R-:W-:Y:S01]  /*6710*/  VIADD R4, R133, 0x6000 ;  /* 0x0000600085047836 */ /* 0x010fe20000000000 */
[----:B-----5:R-:W-:-:S03]  /*6720*/  F2FP.F16.F32.PACK_AB R7, R86, R91 ;  /* 0x0000005b5607723e */ /* 0x020fc600000000ff */
[----:B------:R-:W-:Y:S01]  /*6730*/  @P0 VIADD R95, R4, 0xffffffe0 ;  /* 0xffffffe0045f0836 */ /* 0x000fe20000000000 */
[----:B------:R-:W-:Y:S02]  /*6740*/  F2FP.F16.F32.PACK_AB R4, R90, R93 ;  /* 0x0000005d5a04723e */ /* 0x000fe400000000ff */
[----:B------:R-:W-:Y:S01]  /*6750*/  MUFU.EX2 R99, R99 ;  /* 0x0000006300637308 */ /* 0x000fe20000000800 */
[----:B---3--:R-:W-:Y:S01]  /*6760*/  F2FP.F16.F32.PACK_AB R6, R88, R89 ;  /* 0x000000595806723e */ /* 0x008fe200000000ff */
[----:B------:R-:W3:Y:S01]  /*6770*/  LDSM.16.MT88.4 R12, [R95] ;  /* 0x000000005f0c783b */ /* 0x000ee20000004200 */
[-C--:B-1----:R-:W-:Y:S01]  /*6780*/  FMUL.FTZ R80, R80, R94.reuse ;  /* 0x0000005e50507220 */ /* 0x082fe20000410000 */
[-C--:B------:R-:W-:Y:S01]  /*6790*/  FMUL.FTZ R81, R81, R94.reuse ;  /* 0x0000005e51517220 */ /* 0x080fe20000410000 */
[-C--:B------:R-:W-:Y:S01]  /*67a0*/  FMUL.FTZ R76, R76, R94.reuse ;  /* 0x0000005e4c4c7220 */ /* 0x080fe20000410000 */
        /* <DEDUP_REMOVED lines=33> */
[----:B------:R-:W2:Y:S01]  /*69c0*/  MUFU.EX2 R103, R103 ;  /* 0x0000006700677308 */ /* 0x000ea20000000800 */
[-C--:B------:R-:W-:Y:S01]  /*69d0*/  FMUL.FTZ R36, R36, R94.reuse ;  /* 0x0000005e24247220 */ /* 0x080fe20000410000 */
[C---:B------:R-:W-:Y:S01]  /*69e0*/  HMMA.16816.F32 R60, R4.reuse, R18, R60 ;  /* 0x00000012043c723c */ /* 0x040fe2000000183c */
[----:B------:R-:W4:Y:S01]  /*69f0*/  LDSM.16.MT88.4 R16, [R95+0x2000] ;  /* 0x002000005f10783b */ /* 0x000f220000004200 */
[-C--:B------:R-:W-:Y:S01]  /*6a00*/  FMUL.FTZ R37, R37, R94.reuse ;  /* 0x0000005e25257220 */ /* 0x080fe20000410000 */
[-C--:B------:R-:W-:Y:S01]  /*6a10*/  FMUL.FTZ R38, R38, R85.reuse ;  /* 0x0000005526267220 */ /* 0x080fe20000410000 */
[-C--:B------:R-:W-:Y:S01]  /*6a20*/  FMUL.FTZ R39, R39, R85.reuse ;  /* 0x0000005527277220 */ /* 0x080fe20000410000 */
[-C--:B------:R-:W-:Y:S01]  /*6a30*/  FMUL.FTZ R40, R40, R94.reuse ;  /* 0x0000005e28287220 */ /* 0x080fe20000410000 */
[----:B------:R-:W-:Y:S01]  /*6a40*/  MUFU.EX2 R104, R104 ;  /* 0x0000006800687308 */ /* 0x000fe20000000800 */
[-C--:B------:R-:W-:Y:S01]  /*6a50*/  FMUL.FTZ R41, R41, R94.reuse ;  /* 0x0000005e29297220 */ /* 0x080fe20000410000 */
[C---:B---3--:R-:W-:Y:S01]  /*6a60*/  HMMA.16816.F32 R72, R4.reuse, R12, R72 ;  /* 0x0000000c0448723c */ /* 0x048fe20000001848 */
[-C--:B------:R-:W-:Y:S01]  /*6a70*/  FMUL.FTZ R42, R42, R85.reuse ;  /* 0x000000552a2a7220 */ /* 0x080fe20000410000 */
[-C--:B------:R-:W-:Y:S01]  /*6a80*/  FMUL.FTZ R43, R43, R85.reuse ;  /* 0x000000552b2b7220 */ /* 0x080fe20000410000 */
[-C--:B------:R-:W-:Y:S01]  /*6a90*/  FMUL.FTZ R44, R44, R94.reuse ;  /* 0x0000005e2c2c7220 */ /* 0x080fe20000410000 */
[-C--:B------:R-:W-:Y:S01]  /*6aa0*/  FMUL.FTZ R45, R45, R94.reuse ;  /* 0x0000005e2d2d7220 */ /* 0x080fe20000410000 */
[-C--:B------:R-:W-:Y:S01]  /*6ab0*/  FMUL.FTZ R46, R46, R85.reuse ;  /* 0x000000552e2e7220 */ /* 0x080fe20000410000 */
[----:B------:R-:W-:Y:S01]  /*6ac0*/  MUFU.EX2 R105, R105 ;  /* 0x0000006900697308 */ /* 0x000fe20000000800 */
[-C--:B------:R-:W-:Y:S01]  /*6ad0*/  FMUL.FTZ R47, R47, R85.reuse ;  /* 0x000000552f2f7220 */ /* 0x080fe20000410000 */
[C---:B------:R-:W-:Y:S01]  /*6ae0*/  HMMA.16816.F32 R68, R4.reuse, R14, R68 ;  /* 0x0000000e0444723c */ /* 0x040fe20000001844 */
[----:B------:R-:W3:Y:S01]  /*6af0*/  LDSM.16.MT88.4 R12, [R133+0x8000] ;  /* 0x00800000850c783b */ /* 0x000ee20000004200 */
[-C--:B------:R-:W-:Y:S01]  /*6b00*/  FMUL.FTZ R48, R48, R94.reuse ;  /* 0x0000005e30307220 */ /* 0x080fe20000410000 */
[-C--:B------:R-:W-:Y:S01]  /*6b10*/  FMUL.FTZ R49, R49, R94.reuse ;  /* 0x0000005e31317220 */ /* 0x080fe20000410000 */
[-C--:B------:R-:W-:Y:S01]  /*6b20*/  FMUL.FTZ R50, R50, R85.reuse ;  /* 0x0000005532327220 */ /* 0x080fe20000410000 */
[-C--:B------:R-:W-:Y:S01]  /*6b30*/  FMUL.FTZ R51, R51, R85.reuse ;  /* 0x0000005533337220 */ /* 0x080fe20000410000 */
        /* <DEDUP_REMOVED lines=89> */
[C---:B------:R-:W-:Y:S08]  /*70d0*/  HMMA.16816.F32 R36, R4.reuse, R28, R36 ;  /* 0x0000001c0424723c */ /* 0x040ff00000001824 */
        /* <DEDUP_REMOVED lines=37> */
.L_x_10858:
[----:B------:R-:W-:-:S07]  /*7330*/  IADD3 R97, PT, PT, R32, -0x1, RZ ;  /* 0xffffffff20617810 */ /* 0x000fce0007ffe0ff */
.L_x_10867:
[----:B------:R-:W-:Y:S05]  /*7340*/  BSYNC B2 ;  /* 0x0000000000027941 */ /* 0x000fea0003800000 */
.L_x_10857:
        /* <DEDUP_REMOVED lines=8> */
[----:B------:R-:W-:Y:S01]  /*73d0*/  VIADD R156, R97, 0x1 ;  /* 0x00000001619c7836 */ /* 0x000fe20000000000 */
[----:B------:R-:W-:Y:S02]  /*73e0*/  ISETP.NE.AND.EX P3, PT, R163, RZ, PT, P3 ;  /* 0x000000ffa300720c */ /* 0x000fe40003f65330 */
[----:B------:R-:W-:Y:S02]  /*73f0*/  MOV R0, R86 ;  /* 0x0000005600007202 */ /* 0x000fe40000000f00 */
[----:B------:R-:W-:-:S09]  /*7400*/  IADD3 R157, PT, PT, R157, 0x40, RZ ;  /* 0x000000409d9d7810 */ /* 0x000fd20007ffe0ff */
.L_x_10875:
        /* <DEDUP_REMOVED lines=78> */
.L_x_10870:
[----:B------:R-:W-:Y:S05]  /*78f0*/  BSYNC.RECONVERGENT B0 ;  /* 0x0000000000007941 */ /* 0x000fea0003800200 */
.L_x_10869:
[----:B------:R-:W1:Y:S01]  /*7900*/  S2UR UR6, SR_CgaCtaId ;  /* 0x00000000000679c3 */ /* 0x000e620000008800 */
[C---:B------:R-:W-:Y:S01]  /*7910*/  IMAD.SHL.U32 R147, R129.reuse, 0x8, RZ ;  /* 0x0000000881937824 */ /* 0x040fe200078e00ff */
[----:B------:R-:W-:Y:S01]  /*7920*/  LOP3.LUT R146, R129, 0x18, RZ, 0xc0, !PT ;  /* 0x0000001881927812 */ /* 0x000fe200078ec0ff */
[----:B------:R-:W-:Y:S01]  /*7930*/  UMOV UR7, 0x400 ;  /* 0x0000040000077882 */ /* 0x000fe20000000000 */
[----:B------:R-:W-:Y:S01]  /*7940*/  IMAD.MOV.U32 R8, RZ, RZ, R143 ;  /* 0x000000ffff087224 */ /* 0x000fe200078e008f */
[----:B------:R-:W-:Y:S01]  /*7950*/  IADD3 R6, P0, PT, R150, R143, RZ ;  /* 0x0000008f96067210 */ /* 0x000fe20007f1e0ff */
[--C-:B------:R-:W-:Y:S01]  /*7960*/  IMAD.MOV.U32 R9, RZ, RZ, R142.reuse ;  /* 0x000000ffff097224 */ /* 0x100fe200078e008e */
[----:B------:R-:W-:Y:S01]  /*7970*/  LOP3.LUT R4, R147, 0xc0, RZ, 0xc0, !PT ;  /* 0x000000c093047812 */ /* 0x000fe200078ec0ff */
[----:B------:R-:W-:Y:S01]  /*7980*/  IMAD.SHL.U32 R131, R129, 0x10, RZ ;  /* 0x0000001081837824 */ /* 0x000fe200078e00ff */
[----:B------:R-:W-:Y:S01]  /*7990*/  LOP3.LUT R87, R147, 0x18, RZ, 0xc0, !PT ;  /* 0x0000001893577812 */ /* 0x000fe200078ec0ff */
[C---:B------:R-:W-:Y:S01]  /*79a0*/  IMAD.SHL.U32 R134, R129.reuse, 0x20, RZ ;  /* 0x0000002081867824 */ /* 0x040fe200078e00ff */
[----:B------:R-:W-:Y:S01]  /*79b0*/  LOP3.LUT R146, R4, R146, RZ, 0xfc, !PT ;  /* 0x0000009204927212 */ /* 0x000fe200078efcff */
        /* <DEDUP_REMOVED lines=10> */
[----:B------:R-:W-:Y:S01]  /*7a60*/  LOP3.LUT R133, R128, 0x18, RZ, 0xc0, !PT ;  /* 0x0000001880857812 */ /* 0x000fe200078ec0ff */
[----:B-1----:R-:W-:Y:S01]  /*7a70*/  ULEA UR6, UR6, UR7, 0x18 ;  /* 0x0000000706067291 */ /* 0x002fe2000f8ec0ff */
[--C-:B------:R-:W-:Y:S02]  /*7a80*/  LOP3.LUT R4, R4, 0xc0, R134.reuse, 0xf8, !PT ;  /* 0x000000c004047812 */ /* 0x100fe400078ef886 */
        /* <DEDUP_REMOVED lines=15> */
[----:B------:R1:W-:Y:S05]  /*7b80*/  LDGSTS.E.BYPASS.LTC128B.128 [R87+0x8000], desc[UR4][R8.64+0x80] ;  /* 0x0800008008577fae */ /* 0x0003ea000b981a04 */
[----:B------:R-:W-:Y:S05]  /*7b90*/  LDGSTS.E.BYPASS.LTC128B.128 [R87+0x6800], desc[UR4][R6.64] ;  /* 0x0680000006577fae */ /* 0x000fea000b981a04 */
[----:B------:R-:W-:Y:S05]  /*7ba0*/  LDGSTS.E.BYPASS.LTC128B.128 [R87+0x7800], desc[UR4][R6.64+0x40] ;  /* 0x0780004006577fae */ /* 0x000fea000b981a04 */
[----:B------:R2:W-:Y:S05]  /*7bb0*/  LDGSTS.E.BYPASS.LTC128B.128 [R87+0x8800], desc[UR4][R6.64+0x80] ;  /* 0x0880008006577fae */ /* 0x0005ea000b981a04 */
[----:B------:R-:W-:Y:S05]  /*7bc0*/  LDSM.16.M88.4 R32, [R130] ;  /* 0x000000008220783b */ /* 0x000fea0000000200 */
[----:B------:R-:W-:Y:S05]  /*7bd0*/  LDSM.16.M88.4 R16, [R124+0x3400] ;  /* 0x003400007c10783b */ /* 0x000fea0000000200 */
[----:B------:R-:W-:Y:S05]  /*7be0*/  LDSM.16.M88.4 R24, [R124+0x3800] ;  /* 0x003800007c18783b */ /* 0x000fea0000000200 */
[----:B-1----:R-:W2:Y:S05]  /*7bf0*/  LDSM.16.M88.4 R8, [R124+0x3000] ;  /* 0x003000007c08783b */ /* 0x002eaa0000000200 */
[----:B------:R-:W0:Y:S05]  /*7c00*/  LDGDEPBAR ;  /* 0x00000000000079af */ /* 0x000e2a0000000000 */
[----:B------:R-:W1:Y:S05]  /*7c10*/  LDSM.16.M88.4 R88, [R124+0x3c00] ;  /* 0x003c00007c58783b */ /* 0x000e6a0000000200 */
[----:B------:R-:W-:Y:S05]  /*7c20*/  LDSM.16.M88.4 R92, [R86] ;  /* 0x00000000565c783b */ /* 0x000fea0000000200 */
[----:B------:R-:W3:Y:S05]  /*7c30*/  LDSM.16.M88.4 R96, [R85+0x3000] ;  /* 0x003000005560783b */ /* 0x000eea0000000200 */
[----:B------:R-:W4:Y:S05]  /*7c40*/  LDSM.16.M88.4 R100, [R85+0x3400] ;  /* 0x003400005564783b */ /* 0x000f2a0000000200 */
[----:B------:R-:W5:Y:S05]  /*7c50*/  LDSM.16.M88.4 R104, [R85+0x3800] ;  /* 0x003800005568783b */ /* 0x000f6a0000000200 */
[----:B------:R-:W5:Y:S05]  /*7c60*/  LDSM.16.M88.4 R108, [R85+0x3c00] ;  /* 0x003c0000556c783b */ /* 0x000f6a0000000200 */
[----:B------:R-:W-:Y:S01]  /*7c70*/  LDSM.16.M88.4 R112, [R130+0x1000] ;  /* 0x001000008270783b */ /* 0x000fe20000000200 */
[C---:B--2---:R-:W-:Y:S04]  /*7c80*/  HMMA.16816.F32 R4, R32.reuse, R8, RZ ;  /* 0x000000082004723c */ /* 0x044fe800000018ff */
[----:B------:R-:W2:Y:S04]  /*7c90*/  LDSM.16.M88.4 R116, [R124+0x4000] ;  /* 0x004000007c74783b */ /* 0x000ea80000000200 */
[C---:B------:R-:W-:Y:S01]  /*7ca0*/  HMMA.16816.F32 R8, R32.reuse, R10, RZ ;  /* 0x0000000a2008723c */ /* 0x040fe200000018ff */
[----:B------:R-:W-:Y:S07]  /*7cb0*/  LDSM.16.M88.4 R120, [R85+0x4000] ;  /* 0x004000005578783b */ /* 0x000fee0000000200 */
[C---:B------:R-:W-:Y:S08]  /*7cc0*/  HMMA.16816.F32 R12, R32.reuse, R16, RZ ;  /* 0x00000010200c723c */ /* 0x040ff000000018ff */
[C---:B------:R-:W-:Y:S08]  /*7cd0*/  HMMA.16816.F32 R16, R32.reuse, R18, RZ ;  /* 0x000000122010723c */ /* 0x040ff000000018ff */
[C---:B------:R-:W-:Y:S08]  /*7ce0*/  HMMA.16816.F32 R20, R32.reuse, R24, RZ ;  /* 0x000000182014723c */ /* 0x040ff000000018ff */
[C---:B------:R-:W-:Y:S08]  /*7cf0*/  HMMA.16816.F32 R24, R32.reuse, R26, RZ ;  /* 0x0000001a2018723c */ /* 0x040ff000000018ff */
[C---:B-1----:R-:W-:Y:S08]  /*7d00*/  HMMA.16816.F32 R28, R32.reuse, R88, RZ ;  /* 0x00000058201c723c */ /* 0x042ff000000018ff */
[----:B------:R-:W-:Y:S01]  /*7d10*/  HMMA.16816.F32 R32, R32, R90, RZ ;  /* 0x0000005a2020723c */ /* 0x000fe200000018ff */
[----:B------:R-:W1:Y:S07]  /*7d20*/  LDSM.16.M88.4 R88, [R124+0x4400] ;  /* 0x004400007c58783b */ /* 0x000e6e0000000200 */
        /* <DEDUP_REMOVED lines=10> */
[----:B------:R-:W-:Y:S01]  /*7dd0*/  HMMA.16816.F32 R32, R92, R110, R32 ;  /* 0x0000006e5c20723c */ /* 0x000fe20000001820 */
[----:B------:R-:W5:Y:S05]  /*7de0*/  LDSM.16.M88.4 R92, [R85+0x4400] ;  /* 0x00440000555c783b */ /* 0x000f6a0000000200 */
[----:B------:R-:W5:Y:S02]  /*7df0*/  LDSM.16.M88.4 R108, [R85+0x4800] ;  /* 0x00480000556c783b */ /* 0x000f640000000200 */
[C---:B--2---:R-:W-:Y:S08]  /*7e00*/  HMMA.16816.F32 R4, R112.reuse, R116, R4 ;  /* 0x000000747004723c */ /* 0x044ff00000001804 */
        /* <DEDUP_REMOVED lines=8> */
[C---:B----4-:R-:W-:Y:S08]  /*7e90*/  HMMA.16816.F32 R28, R112.reuse, R100, R28 ;  /* 0x00000064701c723c */ /* 0x050ff0000000181c */
[----:B------:R-:W-:Y:S01]  /*7ea0*/  HMMA.16816.F32 R32, R112, R102, R32 ;  /* 0x000000667020723c */ /* 0x000fe20000001820 */
[----:B------:R-:W3:Y:S05]  /*7eb0*/  LDSM.16.M88.4 R100, [R124+0x5400] ;  /* 0x005400007c64783b */ /* 0x000eea0000000200 */
[----:B------:R-:W4:Y:S02]  /*7ec0*/  LDSM.16.M88.4 R112, [R124+0x5800] ;  /* 0x005800007c70783b */ /* 0x000f240000000200 */
[C---:B-----5:R-:W-:Y:S03]  /*7ed0*/  HMMA.16816.F32 R4, R104.reuse, R120, R4 ;  /* 0x000000786804723c */ /* 0x060fe60000001804 */
[----:B------:R-:W5:Y:S05]  /*7ee0*/  LDSM.16.M88.4 R124, [R124+0x5c00] ;  /* 0x005c00007c7c783b */ /* 0x000f6a0000000200 */
[C---:B------:R-:W-:Y:S01]  /*7ef0*/  HMMA.16816.F32 R8, R104.reuse, R122, R8 ;  /* 0x0000007a6808723c */ /* 0x040fe20000001808 */
[----:B------:R-:W-:Y:S07]  /*7f00*/  LDSM.16.M88.4 R120, [R85+0x5400] ;  /* 0x005400005578783b */ /* 0x000fee0000000200 */
        /* <DEDUP_REMOVED lines=8> */
[----:B------:R-:W2:Y:S05]  /*7f90*/  LDSM.16.M88.4 R104, [R85+0x5800] ;  /* 0x005800005568783b */ /* 0x000eaa0000000200 */
[----:B------:R-:W2:Y:S02]  /*7fa0*/  LDSM.16.M88.4 R116, [R85+0x5c00] ;  /* 0x005c00005574783b */ /* 0x000ea40000000200 */
[C---:B-1----:R-:W-:Y:S01]  /*7fb0*/  HMMA.16816.F32 R4, R88.reuse, R96, R4 ;  /* 0x000000605804723c */ /* 0x042fe20000001804 */
[----:B------:R-:W-:Y:S04]  /*7fc0*/  DEPBAR.LE SB0, 0x0 ;  /* 0x000080000000791a */ /* 0x000fe80000000000 */
[----:B------:R-:W-:Y:S03]  /*7fd0*/  BAR.SYNC.DEFER_BLOCKING 0x0 ;  /* 0x0000000000007b1d */ /* 0x000fe60000010000 */
[C---:B------:R-:W-:Y:S08]  /*7fe0*/  HMMA.16816.F32 R8, R88.reuse, R98, R8 ;  /* 0x000000625808723c */ /* 0x040ff00000001808 */
[C---:B---3--:R-:W-:Y:S08]  /*7ff0*/  HMMA.16816.F32 R12, R88.reuse, R100, R12 ;  /* 0x00000064580c723c */ /* 0x048ff0000000180c */
[C---:B------:R-:W-:Y:S08]  /*8000*/  HMMA.16816.F32 R16, R88.reuse, R102, R16 ;  /* 0x000000665810723c */ /* 0x040ff00000001810 */
[C---:B----4-:R-:W-:Y:S08]  /*8010*/  HMMA.16816.F32 R20, R88.reuse, R112, R20 ;  /* 0x000000705814723c */ /* 0x050ff00000001814 */
[C---:B------:R-:W-:Y:S08]  /*8020*/  HMMA.16816.F32 R24, R88.reuse, R114, R24 ;  /* 0x000000725818723c */ /* 0x040ff00000001818 */
[C---:B-----5:R-:W-:Y:S08]  /*8030*/  HMMA.16816.F32 R28, R88.reuse, R124, R28 ;  /* 0x0000007c581c723c */ /* 0x060ff0000000181c */
[----:B------:R-:W-:Y:S08]  /*8040*/  HMMA.16816.F32 R32, R88, R126, R32 ;  /* 0x0000007e5820723c */ /* 0x000ff00000001820 */
[C---:B------:R-:W-:Y:S08]  /*8050*/  HMMA.16816.F32 R4, R92.reuse, R108, R4 ;  /* 0x0000006c5c04723c */ /* 0x040ff00000001804 */
[C---:B------:R-:W-:Y:S08]  /*8060*/  HMMA.16816.F32 R8, R92.reuse, R110, R8 ;  /* 0x0000006e5c08723c */ /* 0x040ff00000001808 */
[C---:B------:R-:W-:Y:S08]  /*8070*/  HMMA.16816.F32 R12, R92.reuse, R120, R12 ;  /* 0x000000785c0c723c */ /* 0x040ff0000000180c */
        /* <DEDUP_REMOVED lines=30> */
[----:B------:R-:W-:Y:S04]  /*8260*/  LOP3.LUT R92, R92, R94, RZ, 0x3c, !PT ;  /* 0x0000005e5c5c7212 */ /* 0x000fe800078e3cff */
[----:B------:R-:W-:Y:S02]  /*8270*/  ISETP.GE.AND P0, PT, R92, RZ, PT ;  /* 0x000000ff5c00720c */ /* 0x000fe40003f06270 */
        /* <DEDUP_REMOVED lines=20> */
[C---:B------:R-:W-:Y:S02]  /*83c0*/  ISETP.NE.AND P4, PT, R94.reuse, RZ, PT ;  /* 0x000000ff5e00720c */ /* 0x040fe40003f85270 */
[----:B------:R-:W-:Y:S02]  /*83d0*/  ISETP.GE.U32.AND P6, PT, R89, R90, PT ;  /* 0x0000005a5900720c */ /* 0x000fe40003fc6070 */
[----:B------:R-:W-:Y:S05]  /*83e0*/  LOP3.LUT R85, RZ, R94, RZ, 0x33, !PT ;  /* 0x0000005eff557212 */ /* 0x000fea00078e33ff */
[----:B------:R-:W-:Y:S05]  /*83f0*/  @P5 IADD3 R91, PT, PT, R91, 0x1, RZ ;  /* 0x000000015b5b5810 */ /* 0x000fea0007ffe0ff */
[----:B------:R-:W-:Y:S02]  /*8400*/  @!P0 IMAD.MOV R91, RZ, RZ, -R91 ;  /* 0x000000ffff5b8224 */ /* 0x000fe400078e0a5b */
[----:B------:R-:W-:Y:S03]  /*8410*/  @P6 VIADD R93, R93, 0x1 ;  /* 0x000000015d5d6836 */ /* 0x000fe60000000000 */
[----:B------:R-:W-:Y:S02]  /*8420*/  SEL R91, R85, R91, !P4 ;  /* 0x0000005b555b7207 */ /* 0x000fe40006000000 */
[----:B------:R-:W-:Y:S02]  /*8430*/  @!P1 IADD3 R93, PT, PT, -R93, RZ, RZ ;  /* 0x000000ff5d5d9210 */ /* 0x000fe40007ffe1ff */
[-C--:B------:R-:W-:Y:S02]  /*8440*/  LEA R98, P1, R91, R160.reuse, 0x2 ;  /* 0x000000a05b627211 */ /* 0x080fe400078210ff */
        /* <DEDUP_REMOVED lines=22> */
.L_x_10874:
[----:B------:R-:W-:Y:S05]  /*85b0*/  BSYNC.RECONVERGENT B0 ;  /* 0x0000000000007941 */ /* 0x000fea0003800200 */
.L_x_10873:
        /* <DEDUP_REMOVED lines=13> */
.L_x_10872:
[----:B------:R-:W-:Y:S05]  /*8690*/  BSYNC.RECONVERGENT B1 ;  /* 0x0000000000017941 */ /* 0x000fea0003800200 */
.L_x_10871:
[----:B-1----:R-:W2:Y:S01]  /*86a0*/  LD.E R87, desc[UR4][R2.64+0xdc] ;  /* 0x0000dc0402577980 */ /* 0x002ea2000c101900 */
[C---:B------:R-:W-:Y:S02]  /*86b0*/  VIADD R90, R158.reuse, 0xffffffe0 ;  /* 0xffffffe09e5a7836 */ /* 0x040fe40000000000 */
[C---:B------:R-:W-:Y:S02]  /*86c0*/  VIADD R93, R158.reuse, 0xffffffe1 ;  /* 0xffffffe19e5d7836 */ /* 0x040fe40000000000 */
[----:B------:R-:W-:Y:S01]  /*86d0*/  VIADD R86, R158, 0xffffffe8 ;  /* 0xffffffe89e567836 */ /* 0x000fe20000000000 */
[----:B------:R-:W-:Y:S01]  /*86e0*/  ISETP.GE.AND P5, PT, R90, R155, PT ;  /* 0x0000009b5a00720c */ /* 0x000fe20003fa6270 */
[C---:B------:R-:W-:Y:S01]  /*86f0*/  VIADD R85, R158.reuse, 0xffffffe9 ;  /* 0xffffffe99e557836 */ /* 0x040fe20000000000 */
[C---:B------:R-:W-:Y:S01]  /*8700*/  ISETP.GE.AND P0, PT, R93.reuse, R153, PT ;  /* 0x000000995d00720c */ /* 0x040fe20003f06270 */
[----:B------:R-:W-:Y:S01]  /*8710*/  VIADD R95, R158, 0xfffffff0 ;  /* 0xfffffff09e5f7836 */ /* 0x000fe20000000000 */
[----:B------:R-:W-:Y:S01]  /*8720*/  FSEL R94, R4, -INF , P5 ;  /* 0xff800000045e7808 */ /* 0x000fe20002800000 */
[C---:B------:R-:W-:Y:S01]  /*8730*/  VIADD R91, R158.reuse, 0xfffffff1 ;  /* 0xfffffff19e5b7836 */ /* 0x040fe20000000000 */
[-C--:B------:R-:W-:Y:S01]  /*8740*/  ISETP.GE.AND P4, PT, R93, R155.reuse, PT ;  /* 0x0000009b5d00720c */ /* 0x080fe20003f86270 */
[----:B------:R-:W-:Y:S01]  /*8750*/  VIADD R4, R158, 0xfffffff9 ;  /* 0xfffffff99e047836 */ /* 0x000fe20000000000 */
[----:B------:R-:W-:Y:S01]  /*8760*/  ISETP.GE.AND P5, PT, R86, R155, PT ;  /* 0x0000009b5600720c */ /* 0x000fe20003fa6270 */
[----:B------:R-:W-:Y:S01]  /*8770*/  VIADD R96, R158, 0x1 ;  /* 0x000000019e607836 */ /* 0x000fe20000000000 */
[-C--:B------:R-:W-:Y:S01]  /*8780*/  ISETP.GE.AND P1, PT, R90, R153.reuse, PT ;  /* 0x000000995a00720c */ /* 0x080fe20003f26270 */
[----:B------:R-:W-:Y:S01]  /*8790*/  VIADD R157, R157, 0xffffffc0 ;  /* 0xffffffc09d9d7836 */ /* 0x000fe20000000000 */
[----:B------:R-:W-:Y:S02]  /*87a0*/  FSEL R88, R7, -INF , P0 ;  /* 0xff80000007587808 */ /* 0x000fe40000000000 */
[----:B------:R-:W-:Y:S02]  /*87b0*/  ISETP.GE.AND P0, PT, R85, R153, PT ;  /* 0x000000995500720c */ /* 0x000fe40003f06270 */
[----:B------:R-:W-:Y:S01]  /*87c0*/  FSEL R92, R5, -INF , P4 ;  /* 0xff800000055c7808 */ /* 0x000fe20002000000 */
[----:B------:R-:W-:Y:S01]  /*87d0*/  VIADD R5, R158, 0xfffffff8 ;  /* 0xfffffff89e057836 */ /* 0x000fe20000000000 */
[----:B------:R-:W-:Y:S02]  /*87e0*/  FSEL R89, R6, -INF , P1 ;  /* 0xff80000006597808 */ /* 0x000fe40000800000 */
[----:B------:R-:W-:Y:S02]  /*87f0*/  FSEL R99, R8, -INF , P5 ;  /* 0xff80000008637808 */ /* 0x000fe40002800000 */
[----:B------:R-:W-:Y:S02]  /*8800*/  ISETP.GE.AND P5, PT, R95, R155, PT ;  /* 0x0000009b5f00720c */ /* 0x000fe40003fa6270 */
[----:B------:R-:W-:Y:S02]  /*8810*/  FSEL R6, R11, -INF , P0 ;  /* 0xff8000000b067808 */ /* 0x000fe40000000000 */
[----:B------:R-:W-:Y:S02]  /*8820*/  ISETP.GE.AND P0, PT, R91, R153, PT ;  /* 0x000000995b00720c */ /* 0x000fe40003f06270 */
[----:B------:R-:W-:Y:S02]  /*8830*/  ISETP.GE.AND P4, PT, R85, R155, PT ;  /* 0x0000009b5500720c */ /* 0x000fe40003f86270 */
[----:B------:R-:W-:Y:S02]  /*8840*/  ISETP.GE.AND P1, PT, R86, R153, PT ;  /* 0x000000995600720c */ /* 0x000fe40003f26270 */
[----:B------:R-:W-:Y:S02]  /*8850*/  FSEL R98, R12, -INF , P5 ;  /* 0xff8000000c627808 */ /* 0x000fe40002800000 */
        /* <DEDUP_REMOVED lines=10> */
[C---:B------:R-:W-:Y:S02]  /*8900*/  ISETP.GE.AND P6, PT, R90.reuse, R154, PT ;  /* 0x0000009a5a00720c */ /* 0x040fe40003fc6270 */
[----:B------:R-:W-:Y:S02]  /*8910*/  FSEL R19, R19, -INF , P0 ;  /* 0xff80000013137808 */ /* 0x000fe40000000000 */
[-C--:B------:R-:W-:Y:S01]  /*8920*/  ISETP.GE.AND P5, PT, R90, R152.reuse, PT ;  /* 0x000000985a00720c */ /* 0x080fe20003fa6270 */
[----:B------:R-:W-:Y:S01]  /*8930*/  VIADD R90, R158, 0x8 ;  /* 0x000000089e5a7836 */ /* 0x000fe20000000000 */
[----:B------:R-:W-:Y:S02]  /*8940*/  ISETP.GE.AND P4, PT, R4, R155, PT ;  /* 0x0000009b0400720c */ /* 0x000fe40003f86270 */
[-C--:B------:R-:W-:Y:S02]  /*8950*/  ISETP.GE.AND P0, PT, R158, R153.reuse, PT ;  /* 0x000000999e00720c */ /* 0x080fe40003f06270 */
        /* <DEDUP_REMOVED lines=9> */
[C---:B------:R-:W-:Y:S02]  /*89f0*/  ISETP.GE.AND P1, PT, R158.reuse, R155, PT ;  /* 0x0000009b9e00720c */ /* 0x040fe40003f26270 */
[----:B------:R-:W-:Y:S01]  /*8a00*/  FSEL R121, R21, -INF , P4 ;  /* 0xff80000015797808 */ /* 0x000fe20002000000 */
[----:B------:R-:W-:Y:S01]  /*8a10*/  VIADD R21, R158, 0x10 ;  /* 0x000000109e157836 */ /* 0x000fe20000000000 */
[----:B------:R-:W-:Y:S02]  /*8a20*/  FSEL R125, R24, -INF , P0 ;  /* 0xff800000187d7808 */ /* 0x000fe40000000000 */
[-C--:B------:R-:W-:Y:S02]  /*8a30*/  ISETP.GE.AND P0, PT, R17, R153.reuse, PT ;  /* 0x000000991100720c */ /* 0x080fe40003f06270 */
[----:B------:R-:W-:Y:S01]  /*8a40*/  FSEL R122, R20, -INF , P1 ;  /* 0xff800000147a7808 */ /* 0x000fe20000800000 */
[----:B------:R-:W-:Y:S01]  /*8a50*/  VIADD R20, R158, 0x19 ;  /* 0x000000199e147836 */ /* 0x000fe20000000000 */
[----:B------:R-:W-:Y:S02]  /*8a60*/  ISETP.GE.AND P1, PT, R96, R153, PT ;  /* 0x000000996000720c */ /* 0x000fe40003f26270 */
        /* <DEDUP_REMOVED lines=12> */
[C---:B------:R-:W-:Y:S02]  /*8b30*/  ISETP.GE.AND P0, PT, R20.reuse, R153, PT ;  /* 0x000000991400720c */ /* 0x040fe40003f06270 */
        /* <DEDUP_REMOVED lines=9> */
[CC--:B------:R-:W-:Y:S01]  /*8bd0*/  ISETP.GE.AND P4, PT, R158.reuse, R154.reuse, PT ;  /* 0x0000009a9e00720c */ /* 0x0c0fe20003f86270 */
[----:B------:R-:W-:Y:S01]  /*8be0*/  VIADD R158, R158, 0xffffffc0 ;  /* 0xffffffc09e9e7836 */ /* 0x000fe20000000000 */
[----:B------:R-:W-:Y:S02]  /*8bf0*/  FSEL R123, R123, -INF , !P0 ;  /* 0xff8000007b7b7808 */ /* 0x000fe40004000000 */
[----:B------:R-:W-:Y:S02]  /*8c00*/  FSEL R13, R94, -INF , !P6 ;  /* 0xff8000005e0d7808 */ /* 0x000fe40007000000 */
[-C--:B------:R-:W-:Y:S02]  /*8c10*/  ISETP.GE.AND P0, PT, R86, R154.reuse, PT ;  /* 0x0000009a5600720c */ /* 0x080fe40003f06270 */
[----:B------:R-:W-:Y:S02]  /*8c20*/  FSEL R34, R34, -INF , P1 ;  /* 0xff80000022227808 */ /* 0x000fe40000800000 */
        /* <DEDUP_REMOVED lines=8> */
[----:B------:R-:W-:Y:S02]  /*8cb0*/  ISETP.GE.AND P0, PT, R85, R152, PT ;  /* 0x000000985500720c */ /* 0x000fe40003f06270 */
[----:B------:R-:W-:Y:S02]  /*8cc0*/  FSEL R12, R92, -INF , !P1 ;  /* 0xff8000005c0c7808 */ /* 0x000fe40004800000 */
[----:B------:R-:W-:Y:S02]  /*8cd0*/  ISETP.GE.AND P6, PT, R95, R154, PT ;  /* 0x0000009a5f00720c */ /* 0x000fe40003fc6270 */
[----:B------:R-:W-:Y:S02]  /*8ce0*/  ISETP.GE.AND P1, PT, R86, R152, PT ;  /* 0x000000985600720c */ /* 0x000fe40003f26270 */
[----:B------:R-:W-:Y:S02]  /*8cf0*/  FSEL R10, R88, -INF , !P4 ;  /* 0xff800000580a7808 */ /* 0x000fe40006000000 */
[----:B------:R-:W-:Y:S02]  /*8d00*/  FSEL R24, R97, -INF , !P5 ;  /* 0xff80000061187808 */ /* 0x000fe40006800000 */
[C---:B------:R-:W-:Y:S02]  /*8d10*/  ISETP.GE.AND P5, PT, R5.reuse, R154, PT ;  /* 0x0000009a0500720c */ /* 0x040fe40003fa6270 */
[----:B------:R-:W-:Y:S02]  /*8d20*/  FSEL R6, R6, -INF , !P0 ;  /* 0xff80000006067808 */ /* 0x000fe40004000000 */
[----:B------:R-:W-:Y:S02]  /*8d30*/  FSEL R25, R98, -INF , !P6 ;  /* 0xff80000062197808 */ /* 0x000fe40007000000 */
[-C--:B------:R-:W-:Y:S02]  /*8d40*/  ISETP.GE.AND P0, PT, R5, R152.reuse, PT ;  /* 0x000000980500720c */ /* 0x080fe40003f06270 */
[-C--:B------:R-:W-:Y:S02]  /*8d50*/  ISETP.GE.AND P4, PT, R95, R152.reuse, PT ;  /* 0x000000985f00720c */ /* 0x080fe40003f86270 */
[----:B------:R-:W-:Y:S02]  /*8d60*/  ISETP.GE.AND P6, PT, R91, R152, PT ;  /* 0x000000985b00720c */ /* 0x000fe40003fc6270 */
[----:B------:R-:W-:Y:S02]  /*8d70*/  FMNMX3.FTZ R5, R84, R11, R10, !PT ;  /* 0x0000000b54057276 */ /* 0x000fe4000781000a */
[----:B------:R-:W-:Y:S02]  /*8d80*/  FSEL R7, R7, -INF , !P1 ;  /* 0xff80000007077808 */ /* 0x000fe40004800000 */
[----:B------:R-:W-:Y:S02]  /*8d90*/  FSEL R114, R114, -INF , !P5 ;  /* 0xff80000072727808 */ /* 0x000fe40006800000 */
[C---:B------:R-:W-:Y:S02]  /*8da0*/  ISETP.GE.AND P1, PT, R4.reuse, R154, PT ;  /* 0x0000009a0400720c */ /* 0x040fe40003f26270 */
[-C--:B------:R-:W-:Y:S02]  /*8db0*/  ISETP.GE.AND P5, PT, R4, R152.reuse, PT ;  /* 0x000000980400720c */ /* 0x080fe40003fa6270 */
[----:B------:R-:W-:Y:S02]  /*8dc0*/  FMNMX3.FTZ R4, R0, R13, R12, !PT ;  /* 0x0000000d00047276 */ /* 0x000fe4000781000c */
[----:B------:R-:W-:Y:S02]  /*8dd0*/  FSEL R33, R14, -INF , !P4 ;  /* 0xff8000000e217808 */ /* 0x000fe40006000000 */
[----:B------:R-:W-:Y:S02]  /*8de0*/  FSEL R32, R15, -INF , !P6 ;  /* 0xff8000000f207808 */ /* 0x000fe40007000000 */
[----:B------:R-:W-:Y:S02]  /*8df0*/  FMNMX3.FTZ R5, R5, R7, R6, !PT ;  /* 0x0000000705057276 */ /* 0x000fe40007810006 */
[----:B------:R-:W-:Y:S02]  /*8e00*/  ISETP.GE.AND P4, PT, R96, R152, PT ;  /* 0x000000986000720c */ /* 0x000fe40003f86270 */
        /* <DEDUP_REMOVED lines=28> */
[----:B------:R-:W-:Y:S02]  /*8fd0*/  FMNMX3.FTZ R4, R4, R122, R121, !PT ;  /* 0x0000007a04047276 */ /* 0x000fe40007810079 */
[-C--:B------:R-:W-:Y:S02]  /*8fe0*/  ISETP.GE.AND P1, PT, R20, R152.reuse, PT ;  /* 0x000000981400720c */ /* 0x080fe40003f26270 */
[----:B------:R-:W-:Y:S02]  /*8ff0*/  FSEL R115, R30, -INF , !P0 ;  /* 0xff8000001e737808 */ /* 0x000fe40004000000 */
[----:B------:R-:W-:Y:S02]  /*9000*/  FSEL R112, R31, -INF , !P6 ;  /* 0xff8000001f707808 */ /* 0x000fe40007000000 */
[C---:B------:R-:W-:Y:S02]  /*9010*/  ISETP.GE.AND P4, PT, R16.reuse, R152, PT ;  /* 0x000000981000720c */ /* 0x040fe40003f86270 */
[----:B------:R-:W-:Y:S02]  /*9020*/  FMNMX3.FTZ R5, R5, R141, R127, !PT ;  /* 0x0000008d05057276 */ /* 0x000fe4000781007f */
[----:B------:R-:W-:Y:S02]  /*9030*/  ISETP.GE.AND P5, PT, R16, R154, PT ;  /* 0x0000009a1000720c */ /* 0x000fe40003fa6270 */
[----:B------:R-:W-:Y:S02]  /*9040*/  FMNMX3.FTZ R14, R4, R125, R126, !PT ;  /* 0x0000007d040e7276 */ /* 0x000fe4000781007e */
[----:B------:R-:W-:Y:S02]  /*9050*/  FSEL R88, R35, -INF , !P1 ;  /* 0xff80000023587808 */ /* 0x000fe40004800000 */
[----:B------:R-:W-:Y:S02]  /*9060*/  FSEL R89, R34, -INF , !P4 ;  /* 0xff80000022597808 */ /* 0x000fe40006000000 */
[----:B------:R-:W-:Y:S02]  /*9070*/  FMNMX3.FTZ R5, R5, R115, R112, !PT ;  /* 0x0000007305057276 */ /* 0x000fe40007810070 */
[----:B------:R-:W-:Y:S02]  /*9080*/  FSEL R110, R110, -INF , !P5 ;  /* 0xff8000006e6e7808 */ /* 0x000fe40006800000 */
[----:B------:R-:W-:Y:S02]  /*9090*/  FMNMX3.FTZ R14, R14, R118, R116, !PT ;  /* 0x000000760e0e7276 */ /* 0x000fe40007810074 */
[----:B------:R-:W-:Y:S02]  /*90a0*/  FMNMX3.FTZ R5, R5, R89, R88, !PT ;  /* 0x0000005905057276 */ /* 0x000fe40007810058 */
[----:B------:R-:W-:Y:S02]  /*90b0*/  FMNMX3.FTZ R14, R14, R110, R91, !PT ;  /* 0x0000006e0e0e7276 */ /* 0x000fe4000781005b */
[----:B------:R-:W-:Y:S01]  /*90c0*/  SHF.R.U32.HI R96, RZ, 0x1, R129 ;  /* 0x00000001ff607819 */ /* 0x000fe20000011681 */
[----:B------:R-:W-:Y:S08]  /*90d0*/  SHFL.BFLY PT, R4, R5, 0x2, 0x1f ;  /* 0x0c401f0005047f89 */ /* 0x000ff000000e0000 */
        /* <DEDUP_REMOVED lines=8> */
[----:B------:R-:W-:Y:S02]  /*9160*/  LOP3.LUT R4, R96, 0x8, RZ, 0xc0, !PT ;  /* 0x0000000860047812 */ /* 0x000fe400078ec0ff */
[----:B------:R-:W-:Y:S01]  /*9170*/  FSETP.NEU.FTZ.AND P1, PT, R86, -INF , PT ;  /* 0xff8000005600780b */ /* 0x000fe20003f3d000 */
[----:B------:R-:W-:Y:S01]  /*9180*/  FMUL.FTZ R90, R87, R85 ;  /* 0x00000055575a7220 */ /* 0x000fe20000410000 */
[----:B------:R-:W-:Y:S02]  /*9190*/  LOP3.LUT R4, R4, 0xc0, R134, 0xf8, !PT ;  /* 0x000000c004047812 */ /* 0x000fe400078ef886 */
[----:B------:R-:W-:Y:S02]  /*91a0*/  LOP3.LUT R134, R134, 0x120, RZ, 0xc0, !PT ;  /* 0x0000012086867812 */ /* 0x000fe400078ec0ff */
[----:B------:R-:W-:Y:S02]  /*91b0*/  FSETP.NEU.FTZ.AND P0, PT, R85, -INF , PT ;  /* 0xff8000005500780b */ /* 0x000fe40003f1d000 */
[----:B------:R-:W-:Y:S02]  /*91c0*/  LOP3.LUT R97, R134, R4, R133, 0xf6, !PT ;  /* 0x0000000486617212 */ /* 0x000fe400078ef685 */
[----:B------:R-:W-:Y:S02]  /*91d0*/  FSEL R4, R86, RZ, P1 ;  /* 0x000000ff56047208 */ /* 0x000fe40000800000 */
[----:B------:R-:W-:Y:S01]  /*91e0*/  FSEL R113, R113, RZ, P1 ;  /* 0x000000ff71717208 */ /* 0x000fe20000800000 */
[----:B------:R-:W-:Y:S01]  /*91f0*/  IMAD R97, R97, 0x2, R132 ;  /* 0x0000000261617824 */ /* 0x000fe200078e0284 */
[----:B------:R-:W-:Y:S01]  /*9200*/  FSEL R90, R90, RZ, P0 ;  /* 0x000000ff5a5a7208 */ /* 0x000fe20000000000 */
[----:B------:R-:W-:Y:S01]  /*9210*/  FADD.FTZ R4, -R4, R0 ;  /* 0x0000000004047221 */ /* 0x000fe20000010100 */
[----:B------:R-:W-:Y:S01]  /*9220*/  FSEL R0, R85, RZ, P0 ;  /* 0x000000ff55007208 */ /* 0x000fe20000000000 */
[-CC-:B------:R-:W-:Y:S01]  /*9230*/  FFMA.FTZ R104, R13, R87.reuse, -R113.reuse ;  /* 0x000000570d687223 */ /* 0x180fe20000010871 */
[-CC-:B------:R-:W-:Y:S01]  /*9240*/  FFMA.FTZ R103, R12, R87.reuse, -R113.reuse ;  /* 0x000000570c677223 */ /* 0x180fe20000010871 */
[----:B------:R-:W-:Y:S01]  /*9250*/  FMUL.FTZ R4, R87, R4 ;  /* 0x0000000457047220 */ /* 0x000fe20000410000 */
[----:B------:R-:W1:Y:S01]  /*9260*/  LDSM.16.MT88.4 R12, [R97+0x6000] ;  /* 0x00600000610c783b */ /* 0x000e620000004200 */
[----:B------:R-:W-:Y:S01]  /*9270*/  FADD.FTZ R0, -R0, R84 ;  /* 0x0000005400007221 */ /* 0x000fe20000010100 */
[-CC-:B------:R-:W-:Y:S01]  /*9280*/  FFMA.FTZ R102, R11, R87.reuse, -R90.reuse ;  /* 0x000000570b667223 */ /* 0x180fe2000001085a */
[----:B------:R2:W3:Y:S01]  /*9290*/  MUFU.EX2 R84, R4 ;  /* 0x0000000400547308 */ /* 0x0004e20000000800 */
[-CC-:B------:R-:W-:Y:S01]  /*92a0*/  FFMA.FTZ R101, R10, R87.reuse, -R90.reuse ;  /* 0x000000570a657223 */ /* 0x180fe2000001085a */
[-CC-:B------:R-:W-:Y:S01]  /*92b0*/  FFMA.FTZ R99, R9, R87.reuse, -R113.reuse ;  /* 0x0000005709637223 */ /* 0x180fe20000010871 */
[-CC-:B------:R-:W-:Y:S01]  /*92c0*/  FFMA.FTZ R100, R8, R87.reuse, -R113.reuse ;  /* 0x0000005708647223 */ /* 0x180fe20000010871 */
[----:B------:R-:W-:Y:S02]  /*92d0*/  VIADD R98, R97, 0x6020 ;  /* 0x0000602061627836 */ /* 0x000fe40000000000 */
[-CC-:B------:R-:W-:Y:S01]  /*92e0*/  FFMA.FTZ R105, R7, R87.reuse, -R90.reuse ;  /* 0x0000005707697223 */ /* 0x180fe2000001085a */
[-CC-:B------:R-:W-:Y:S01]  /*92f0*/  FFMA.FTZ R106, R6, R87.reuse, -R90.reuse ;  /* 0x00000057066a7223 */ /* 0x180fe2000001085a */
[----:B------:R-:W-:Y:S02]  /*9300*/  FMUL.FTZ R0, R87, R0 ;  /* 0x0000000057007220 */ /* 0x000fe40000410000 */
[----:B------:R-:W-:Y:S01]  /*9310*/  MUFU.EX2 R104, R104 ;  /* 0x0000006800687308 */ /* 0x000fe20000000800 */
[----:B------:R-:W-:Y:S01]  /*9320*/  LDSM.16.MT88.4 R28, [R97+0x7000] ;  /* 0x00700000611c783b */ /* 0x000fe20000004200 */
        /* <DEDUP_REMOVED lines=49> */
[-C--:B------:R-:W-:Y:S01]  /*9640*/  FFMA.FTZ R113, R91, R87.reuse, -R113 ;  /* 0x000000575b717223 */ /* 0x080fe20000010871 */
[-CC-:B------:R-:W-:Y:S01]  /*9650*/  FFMA.FTZ R115, R115, R87.reuse, -R90.reuse ;  /* 0x0000005773737223 */ /* 0x180fe2000001085a */
[-CC-:B------:R-:W-:Y:S01]  /*9660*/  FFMA.FTZ R112, R112, R87.reuse, -R90.reuse ;  /* 0x0000005770707223 */ /* 0x180fe2000001085a */
[----:B------:R-:W-:Y:S01]  /*9670*/  FFMA.FTZ R90, R88, R87, -R90 ;  /* 0x00000057585a7223 */ /* 0x000fe2000001085a */
[----:B------:R-:W-:Y:S03]  /*9680*/  FFMA.FTZ R104, R84, R164, R104 ;  /* 0x000000a454687223 */ /* 0x000fe60000010068 */
[----:B------:R-:W3:Y:S01]  /*9690*/  MUFU.EX2 R106, R106 ;  /* 0x0000006a006a7308 */ /* 0x000ee20000000800 */
[----:B----4-:R-:W-:Y:S02]  /*96a0*/  F2FP.F16.F32.PACK_AB R94, R100, R99 ;  /* 0x00000063645e723e */ /* 0x010fe400000000ff */
[----:B------:R-:W-:Y:S01]  /*96b0*/  ISETP.GT.AND P0, PT, R156, R138, PT ;  /* 0x0000008a9c00720c */ /* 0x000fe20003f04270 */
[----:B------:R-:W-:Y:S06]  /*96c0*/  FADD.FTZ R104, R103, R104 ;  /* 0x0000006867687221 */ /* 0x000fec0000010000 */
[----:B------:R-:W4:Y:S01]  /*96d0*/  MUFU.EX2 R0, R0 ;  /* 0x0000000000007308 */ /* 0x000f220000000800 */
[----:B------:R-:W-:Y:S04]  /*96e0*/  FADD.FTZ R104, R99, R104 ;  /* 0x0000006863687221 */ /* 0x000fe80000010000 */
[----:B------:R-:W-:Y:S05]  /*96f0*/  FADD.FTZ R100, R100, R104 ;  /* 0x0000006864647221 */ /* 0x000fea0000010000 */
        /* <DEDUP_REMOVED lines=72> */
[C---:B------:R-:W-:Y:S06]  /*9b80*/  F2FP.F16.F32.PACK_AB R52, R108.reuse, R107 ;  /* 0x0000006b6c34723e */ /* 0x040fec00000000ff */
[----:B------:R-:W-:Y:S01]  /*9b90*/  MUFU.EX2 R126, R126 ;  /* 0x0000007e007e7308 */ /* 0x000fe20000000800 */
[C---:B------:R-:W-:Y:S01]  /*9ba0*/  F2FP.F16.F32.PACK_AB R53, R111.reuse, R109 ;  /* 0x0000006d6f35723e */ /* 0x040fe200000000ff */
[----:B------:R-:W-:Y:S01]  /*9bb0*/  FADD.FTZ R108, R108, R100 ;  /* 0x000000646c6c7221 */ /* 0x000fe20000010000 */
[----:B------:R-:W-:Y:S01]  /*9bc0*/  FADD.FTZ R111, R111, R106 ;  /* 0x0000006a6f6f7221 */ /* 0x000fe20000010000 */
[----:B------:R-:W-:Y:S01]  /*9bd0*/  HMMA.16816.F32 R48, R92, R54, R48 ;  /* 0x000000365c30723c */ /* 0x000fe20000001830 */
[----:B------:R-:W-:Y:S02]  /*9be0*/  LDSM.16.MT88.4 R92, [R98+0x1c00] ;  /* 0x001c0000625c783b */ /* 0x000fe40000004200 */
[----:B------:R-:W-:Y:S03]  /*9bf0*/  F2FP.F16.F32.PACK_AB R54, R117, R114 ;  /* 0x000000727536723e */ /* 0x000fe600000000ff */
        /* <DEDUP_REMOVED lines=88> */
.L_x_10868:
        /* <DEDUP_REMOVED lines=11> */
.L_x_10883:
        /* <DEDUP_REMOVED lines=156> */
.L_x_10878:
[----:B------:R-:W-:Y:S05]  /*abf0*/  BSYNC.RECONVERGENT B0 ;  /* 0x0000000000007941 */ /* 0x000fea0003800200 */
.L_x_10877:
        /* <DEDUP_REMOVED lines=11> */
[----:B-1----:R-:W-:Y:S05]  /*acb0*/  @P1 RET.REL.NODEC R2 `(_ZN5flash24flash_fwd_splitkv_kernelI23Flash_fwd_kernel_traitsILi96ELi64ELi64ELi4ELb0ELb0EN7cutlass6half_tE19Flash_kernel_traitsILi96ELi64ELi64ELi4ES3_EELb0ELb1ELb0ELb0ELb1ELb0ELb1ELb0EEEvNS_16Flash_fwd_paramsE) ;  /* 0xffffff5002d01950 */ /* 0x002fea0003c3ffff */
[----:B------:R-:W-:Y:S01]  /*acc0*/  MOV R145, 0x0 ;  /* 0x0000000000917802 */ /* 0x000fe20000000f00 */
[----:B------:R-:W-:Y:S04]  /*acd0*/  ST.E.128 desc[UR4][R52.64+0x4800], R36 ;  /* 0x0048002434007985 */ /* 0x000fe8000c101d04 */
[----:B------:R-:W-:Y:S04]  /*ace0*/  ST.E.128 desc[UR4][R52.64+0x4880], R20 ;  /* 0x0048801434007985 */ /* 0x000fe8000c101d04 */
[----:B------:R1:W-:Y:S02]  /*acf0*/  ST.E.128 desc[UR4][R52.64+0x4900], R4 ;  /* 0x0049000434007985 */ /* 0x0003e4000c101d04 */
[----:B-1----:R-:W-:Y:S05]  /*ad00*/  RET.REL.NODEC R144 `(_ZN5flash24flash_fwd_splitkv_kernelI23Flash_fwd_kernel_traitsILi96ELi64ELi64ELi4ELb0ELb0EN7cutlass6half_tE19Flash_kernel_traitsILi96ELi64ELi64ELi4ES3_EELb0ELb1ELb0ELb0ELb1ELb0ELb1ELb0EEEvNS_16Flash_fwd_paramsE) ;  /* 0xffffff5090bc7950 */ /* 0x002fea0003c3ffff */
.L_x_10876:
[----:B------:R-:W-:Y:S01]  /*ad10*/  MOV R4, 0x1f ;  /* 0x0000001f00047802 */ /* 0x000fe20000000f00 */
[----:B------:R-:W-:Y:S01]  /*ad20*/  IMAD.MOV.U32 R5, RZ, RZ, 0x2 ;  /* 0x00000002ff057424 */ /* 0x000fe200078e00ff */
[----:B------:R-:W-:Y:S01]  /*ad30*/  MOV R7, R164 ;  /* 0x000000a400077202 */ /* 0x000fe20000000f00 */
[----:B------:R-:W-:-:S07]  /*ad40*/  IMAD.MOV.U32 R6, RZ, RZ, -0x1 ;  /* 0xffffffffff067424 */ /* 0x000fce00078e00ff */
[----:B-1---5:R-:W-:Y:S05]  /*ad50*/  WARPSYNC.COLLECTIVE R6, `(.L_x_10879) ;  /* 0x0000000006087348 */ /* 0x022fea0003c00000 */
[----:B------:R2:W3:Y:S02]  /*ad60*/  SHFL.BFLY P0, R4, R7, R5, R4 ;  /* 0x0c00000507047389 */ /* 0x0004e40000000004 */
[----:B-123-5:R-:W-:Y:S05]  /*ad70*/  ENDCOLLECTIVE ;  /* 0x000000000000791b */ /* 0x02efea0003800000 */
.L_x_10879:
        /* <DEDUP_REMOVED lines=8> */
.L_x_10880:
[----:B------:R-:W-:Y:S01]  /*ae00*/  MOV R8, R4 ;  /* 0x0000000400087202 */ /* 0x000fe20000000f00 */
[----:B------:R-:W-:Y:S01]  /*ae10*/  IMAD.MOV.U32 R7, RZ, RZ, R159 ;  /* 0x000000ffff077224 */ /* 0x000fe200078e009f */
[----:B------:R-:W-:Y:S02]  /*ae20*/  MOV R4, 0x1f ;  /* 0x0000001f00047802 */ /* 0x000fe40000000f00 */
[----:B------:R-:W-:-:S07]  /*ae30*/  MOV R5, 0x2 ;  /* 0x0000000200057802 */ /* 0x000fce0000000f00 */
[----:B------:R-:W-:Y:S05]  /*ae40*/  WARPSYNC.COLLECTIVE R6, `(.L_x_10881) ;  /* 0x0000000006087348 */ /* 0x000fea0003c00000 */
[----:B------:R1:W2:Y:S02]  /*ae50*/  SHFL.BFLY P0, R4, R7, R5, R4 ;  /* 0x0c00000507047389 */ /* 0x0002a40000000004 */
[----:B-12---:R-:W-:Y:S05]  /*ae60*/  ENDCOLLECTIVE ;  /* 0x000000000000791b */ /* 0x006fea0003800000 */
.L_x_10881:
[----:B------:R-:W-:Y:S01]  /*ae70*/  FADD.FTZ R159, R4, R159 ;  /* 0x0000009f049f7221 */ /* 0x000fe20000010000 */
[----:B------:R-:W-:Y:S02]  /*ae80*/  MOV R4, 0x1f ;  /* 0x0000001f00047802 */ /* 0x000fe40000000f00 */
[----:B------:R-:W-:Y:S01]  /*ae90*/  MOV R5, 0x1 ;  /* 0x0000000100057802 */ /* 0x000fe20000000f00 */
[----:B------:R-:W-:-:S07]  /*aea0*/  IMAD.MOV.U32 R7, RZ, RZ, R159 ;  /* 0x000000ffff077224 */ /* 0x000fce00078e009f */
[----:B------:R-:W-:Y:S05]  /*aeb0*/  WARPSYNC.COLLECTIVE R6, `(.L_x_10882) ;  /* 0x0000000006087348 */ /* 0x000fea0003c00000 */
[----:B------:R1:W2:Y:S02]  /*aec0*/  SHFL.BFLY P0, R4, R7, R5, R4 ;  /* 0x0c00000507047389 */ /* 0x0002a40000000004 */
[----:B-12---:R-:W-:Y:S05]  /*aed0*/  ENDCOLLECTIVE ;  /* 0x000000000000791b */ /* 0x006fea0003800000 */
.L_x_10882:
[----:B------:R-:W-:Y:S01]  /*aee0*/  FADD.FTZ R5, R164, R8 ;  /* 0x00000008a4057221 */ /* 0x000fe20000010000 */
[----:B------:R-:W-:Y:S06]  /*aef0*/  BRA `(.L_x_10883) ;  /* 0xfffffff000cc7947 */ /* 0x000fec000383ffff */
.L_x_10884:
        /* <DEDUP_REMOVED lines=16> */
.L_x_11734:


//--------------------- .text._ZN5flash24flash_fwd_splitkv_kernelI23Flash_fwd_kernel_traitsILi96ELi64ELi64ELi4ELb0ELb0EN7cutlass6half_tE19Flash_kernel_traitsILi96ELi64ELi64ELi4ES3_EELb0ELb1ELb0ELb0ELb1ELb1ELb1ELb0EEEvNS_16Flash_fwd_paramsE --------------------------
	.section	.text._ZN5flash24flash_fwd_splitkv_kernelI23Flash_fwd_kernel_traitsILi96ELi64ELi64ELi4ELb0ELb0EN7cutlass6half_tE19Flash_kernel_traitsILi96ELi64ELi64ELi4ES3_EELb0ELb1ELb0ELb0ELb1ELb1ELb1ELb0EEEvNS_16Flash_fwd_paramsE,"ax",@progbits
	.align	128
        .global         _ZN5flash24flash_fwd_splitkv_kernelI23Flash_fwd_kernel_traitsILi96ELi64ELi64ELi4ELb0ELb0EN7cutlass6half_tE19Flash_kernel_traitsILi96ELi64ELi64ELi4ES3_EELb0ELb1ELb0ELb0ELb1ELb1ELb1ELb0EEEvNS_16Flash_fwd_paramsE
        .type           _ZN5flash24flash_fwd_splitkv_kernelI23Flash_fwd_kernel_traitsILi96ELi64ELi64ELi4ELb0ELb0EN7cutlass6half_tE19Flash_kernel_traitsILi96ELi64ELi64ELi4ES3_EELb0ELb1ELb0ELb0ELb1ELb1ELb1ELb0EEEvNS_16Flash_fwd_paramsE,@function
        .size           _ZN5flash24flash_fwd_splitkv_kernelI23Flash_fwd_kernel_traitsILi96ELi64ELi64ELi4ELb0ELb0EN7cutlass6half_tE19Flash_kernel_traitsILi96ELi64ELi64ELi4ES3_EELb0ELb1ELb0ELb0ELb1ELb1ELb1ELb0EEEvNS_16Flash_fwd_paramsE,(.L_x_11735 - _ZN5flash24flash_fwd_splitkv_kernelI23Flash_fwd_kernel_traitsILi96ELi64ELi64ELi4ELb0ELb0EN7cutlass6half_tE19Flash_kernel_traitsILi96ELi64ELi64ELi4ES3_EELb0ELb1ELb0ELb0ELb1ELb1ELb1ELb0EEEvNS_16Flash_fwd_paramsE)
        .other          _ZN5flash24flash_fwd_splitkv_kernelI23Flash_fwd_kernel_traitsILi96ELi64ELi64ELi4ELb0ELb0EN7cutlass6half_tE19Flash_kernel_traitsILi96ELi64ELi64ELi4ES3_EELb0ELb1ELb0ELb0ELb1ELb1ELb1ELb0EEEvNS_16Flash_fwd_paramsE,@"STO_CUDA_ENTRY STV_DEFAULT"
_ZN5flash24flash_fwd_splitkv_kernelI23Flash_fwd_kernel_traitsILi96ELi64ELi64ELi4ELb0ELb0EN7cutlass6half_tE19Flash_kernel_traitsILi96ELi64ELi64ELi4ES3_EELb0ELb1ELb0ELb0ELb1ELb1ELb1ELb0EEEvNS_16Flash_fwd_paramsE:
.text._ZN5flash24flash_fwd_splitkv_kernelI23Flash_fwd_kernel_traitsILi96ELi64ELi64ELi4ELb0ELb0EN7cutlass6half_tE19Flash_kernel_traitsILi96ELi64ELi64ELi4ES3_EELb0ELb1ELb0ELb0ELb1ELb1ELb1ELb0EEEvNS_16Flash_fwd_paramsE:
        /* <DEDUP_REMOVED lines=29> */
[----:B------:R-:W-:Y:S05]  /*01d0*/  CALL.REL.NOINC `($_ZN5flash24flash_fwd_splitkv_kernelI23Flash_fwd_kernel_traitsILi96ELi64ELi64ELi4ELb0ELb0EN7cutlass6half_tE19Flash_kernel_traitsILi96ELi64ELi64ELi4ES3_EELb0ELb1ELb0ELb0ELb1ELb1ELb1ELb0EEEvNS_16Flash_fwd_paramsE$_ZN5flash30compute_attn_1rowblock_splitkvI23Flash_fwd_kernel_traitsILi96ELi64ELi64ELi4ELb0ELb0EN7cutlass6half_tE19Flash_kernel_traitsILi96ELi64ELi64ELi4ES3_EELb0ELb1ELb0ELb0ELb1ELb1ELb1ELb0ENS_16Flash_fwd_paramsEEEvRKT8_iiiii) ;  /* 0x0000000000087944 */ /* 0x000fea0003c00000 */
[----:B------:R-:W-:Y:S05]  /*01e0*/  BSYNC.RECONVERGENT B3 ;  /* 0x0000000000037941 */ /* 0x000fea0003800200 */
.L_x_10885:
[----:B------:R-:W-:Y:S05]  /*01f0*/  EXIT ;  /* 0x000000000000794d */ /* 0x000fea0003800000 */
        .type           $_ZN5flash24flash_fwd_splitkv_kernelI23Flash_fwd_kernel_traitsILi96ELi64ELi64ELi4ELb0ELb0EN7cutlass6half_tE19Flash_kernel_traitsILi96ELi64ELi64ELi4ES3_EELb0ELb1ELb0ELb0ELb1ELb1ELb1ELb0EEEvNS_16Flash_fwd_paramsE$_ZN5flash30compute_attn_1rowblock_splitkvI23Flash_fwd_kernel_traitsILi96ELi64ELi64ELi4ELb0ELb0EN7cutlass6half_tE19Flash_kernel_traitsILi96ELi64ELi64ELi4ES3_EELb0ELb1ELb0ELb0ELb1ELb1ELb1ELb0ENS_16Flash_fwd_paramsEEEvRKT8_iiiii,@function
        .size           $_ZN5flash24flash_fwd_splitkv_kernelI23Flash_fwd_kernel_traitsILi96ELi64ELi64ELi4ELb0ELb0EN7cutlass6half_tE19Flash_kernel_traitsILi96ELi64ELi64ELi4ES3_EELb0ELb1ELb0ELb0ELb1ELb1ELb1ELb0EEEvNS_16Flash_fwd_paramsE$_ZN5flash30compute_attn_1rowblock_splitkvI23Flash_fwd_kernel_traitsILi96ELi64ELi64ELi4ELb0ELb0EN7cutlass6half_tE19Flash_kernel_traitsILi96ELi64ELi64ELi4ES3_EELb0ELb1ELb0ELb0ELb1ELb1ELb1ELb0ENS_16Flash_fwd_paramsEEEvRKT8_iiiii,(.L_x_11735 - $_ZN5flash24flash_fwd_splitkv_kernelI23Flash_fwd_kernel_traitsILi96ELi64ELi64ELi4ELb0ELb0EN7cutlass6half_tE19Flash_kernel_traitsILi96ELi64ELi64ELi4ES3_EELb0ELb1ELb0ELb0ELb1ELb1ELb1ELb0EEEvNS_16Flash_fwd_paramsE$_ZN5flash30compute_attn_1rowblock_splitkvI23Flash_fwd_kernel_traitsILi96ELi64ELi64ELi4ELb0ELb0EN7cutlass6half_tE19Flash_kernel_traitsILi96ELi64ELi64ELi4ES3_EELb0ELb1ELb0ELb0ELb1ELb1ELb1ELb0ENS_16Flash_fwd_paramsEEEvRKT8_iiiii)
$_ZN5flash24flash_fwd_splitkv_kernelI23Flash_fwd_kernel_traitsILi96ELi64ELi64ELi4ELb0ELb0EN7cutlass6half_tE19Flash_kernel_traitsILi96ELi64ELi64ELi4ES3_EELb0ELb1ELb0ELb0ELb1ELb1ELb1ELb0EEEvNS_16Flash_fwd_paramsE$_ZN5flash30compute_attn_1rowblock_splitkvI23Flash_fwd_kernel_traitsILi96ELi64ELi64ELi4ELb0ELb0EN7cutlass6half_tE19Flash_kernel_traitsILi96ELi64ELi64ELi4ES3_EELb0ELb1ELb0ELb0ELb1ELb1ELb1ELb0ENS_16Flash_fwd_paramsEEEvRKT8_iiiii:
        /* <DEDUP_REMOVED lines=38> */
.L_x_10887:
[----:B------:R-:W-:Y:S05]  /*0460*/  BSYNC.RECONVERGENT B0 ;  /* 0x0000000000007941 */ /* 0x000fea0003800200 */
.L_x_10886:
[----:B------:R-:W-:Y:S04]  /*0470*/  BSSY.RECONVERGENT B0, `(.L_x_10888) ;  /* 0x0000007000007945 */ /* 0x000fe80003800200 */
[----:B------:R-:W-:Y:S05]  /*0480*/  @!P3 BRA `(.L_x_10889) ;  /* 0x000000000014b947 */ /* 0x000fea0003800000 */
[----:B-----5:R-:W3:Y:S02]  /*0490*/  LD.E.U8 R6, desc[UR4][R2.64+0x1b2] ;  /* 0x0001b20402067980 */ /* 0x020ee4000c101100 */
[----:B---3--:R-:W-:-:S13]  /*04a0*/  ISETP.NE.AND P1, PT, R6, RZ, PT ;  /* 0x000000ff0600720c */ /* 0x008fda0003f25270 */
[----:B------:R-:W3:Y:S02]  /*04b0*/  @P1 LD.E R15, desc[UR4][R18.64+0x4] ;  /* 0x00000404120f1980 */ /* 0x000ee4000c101900 */
[----:B---3--:R-:W-:-:S06]  /*04c0*/  @P1 IADD3 R6, PT, PT, R15, -R16, RZ ;  /* 0x800000100f061210 */ /* 0x008fcc0007ffe0ff */
[----:B------:R3:W5:Y:S02]  /*04d0*/  @!P1 LD.E R6, desc[UR4][R18.64] ;  /* 0x0000000412069980 */ /* 0x000764000c101900 */
.L_x_10889:
[----:B------:R-:W-:Y:S05]  /*04e0*/  BSYNC.RECONVERGENT B0 ;  /* 0x0000000000007941 */ /* 0x000fea0003800200 */
.L_x_10888:
        /* <DEDUP_REMOVED lines=8> */
.L_x_10891:
[----:B------:R-:W4:Y:S01]  /*0570*/  LD.E.64 R10, desc[UR4][R2.64+0x108] ;  /* 0x00010804020a7980 */ /* 0x000f22000c101b00 */
[----:B------:R-:W-:Y:S01]  /*0580*/  BSSY.RECONVERGENT B0, `(.L_x_10893) ;  /* 0x0000006000007945 */ /* 0x000fe20003800200 */
[----:B------:R-:W-:Y:S01]  /*0590*/  IMAD.MOV.U32 R87, RZ, RZ, RZ ;  /* 0x000000ffff577224 */ /* 0x000fe200078e00ff */
[----:B----4-:R-:W-:-:S04]  /*05a0*/  ISETP.NE.U32.AND P0, PT, R10, RZ, PT ;  /* 0x000000ff0a00720c */ /* 0x010fc80003f05070 */
[----:B------:R-:W-:-:S13]  /*05b0*/  ISETP.NE.AND.EX P0, PT, R11, RZ, PT, P0 ;  /* 0x000000ff0b00720c */ /* 0x000fda0003f05300 */
[----:B------:R-:W-:Y:S05]  /*05c0*/  @!P0 BRA `(.L_x_10894) ;  /* 0x0000000000048947 */ /* 0x000fea0003800000 */
[----:B------:R4:W5:Y:S02]  /*05d0*/  LD.E R87, desc[UR4][R2.64+0xbc] ;  /* 0x0000bc0402577980 */ /* 0x000964000c101900 */
.L_x_10894:
[----:B------:R-:W-:Y:S05]  /*05e0*/  BSYNC.RECONVERGENT B0 ;  /* 0x0000000000007941 */ /* 0x000fea0003800200 */
.L_x_10893:
[----:B-----5:R-:W-:Y:S02]  /*05f0*/  IADD3 R87, PT, PT, R87, R6, -R13 ;  /* 0x0000000657577210 */ /* 0x020fe40007ffe80d */
.L_x_10892:
[----:B------:R-:W-:Y:S05]  /*0600*/  BSYNC.RECONVERGENT B1 ;  /* 0x0000000000017941 */ /* 0x000fea0003800200 */
.L_x_10890:
[----:B------:R-:W-:Y:S01]  /*0610*/  IMAD.SHL.U32 R135, R145, 0x40, RZ ;  /* 0x0000004091877824 */ /* 0x000fe200078e00ff */
[----:B------:R-:W-:Y:S01]  /*0620*/  MOV R6, R144 ;  /* 0x0000009000067202 */ /* 0x000fe20000000f00 */
[----:B------:R-:W-:-:S03]  /*0630*/  IMAD.MOV.U32 R7, RZ, RZ, 0x0 ;  /* 0x00000000ff077424 */ /* 0x000fc600078e00ff */
[----:B------:R-:W-:-:S13]  /*0640*/  ISETP.GT.AND P0, PT, R108, R135, PT ;  /* 0x000000876c00720c */ /* 0x000fda0003f04270 */
[----:B-1234-:R-:W-:Y:S05]  /*0650*/  @!P0 RET.REL.NODEC R6 `(_ZN5flash24flash_fwd_splitkv_kernelI23Flash_fwd_kernel_traitsILi96ELi64ELi64ELi4ELb0ELb0EN7cutlass6half_tE19Flash_kernel_traitsILi96ELi64ELi64ELi4ES3_EELb0ELb1ELb0ELb0ELb1ELb1ELb1ELb0EEEvNS_16Flash_fwd_paramsE) ;  /* 0xfffffff806688950 */ /* 0x01efea0003c3ffff */
        /* <DEDUP_REMOVED lines=25> */
[----:B------:R-:W-:Y:S01]  /*07f0*/  @!P1 IMAD.IADD R7, R7, 0x1, -R8 ;  /* 0x0000000107079824 */ /* 0x000fe200078e0a08 */
[----:B------:R-:W-:-:S04]  /*0800*/  ISETP.GE.AND P0, PT, R14, RZ, PT ;  /* 0x000000ff0e00720c */ /* 0x000fc80003f06270 */
[----:B------:R-:W-:Y:S01]  /*0810*/  ISETP.GE.U32.AND P2, PT, R7, R8, PT ;  /* 0x000000080700720c */ /* 0x000fe20003f46070 */
[----:B------:R-:W-:Y:S01]  /*0820*/  @!P1 VIADD R12, R12, 0x1 ;  /* 0x000000010c0c9836 */ /* 0x000fe20000000000 */
[----:B------:R-:W-:Y:S01]  /*0830*/  ISETP.NE.AND P1, PT, R9, RZ, PT ;  /* 0x000000ff0900720c */ /* 0x000fe20003f25270 */
[----:B------:R-:W-:Y:S02]  /*0840*/  VIADD R6, R87, 0x3f ;  /* 0x0000003f57067836 */ /* 0x000fe40000000000 */
[--C-:B------:R-:W-:Y:S02]  /*0850*/  IMAD R7, R145, 0x40, -R108.reuse ;  /* 0x0000004091077824 */ /* 0x100fe400078e0a6c */
[----:B----4-:R-:W-:-:S03]  /*0860*/  IMAD.IADD R8, R11, 0x1, R108 ;  /* 0x000000010b087824 */ /* 0x010fc600078e026c */
[----:B---3--:R-:W-:-:S03]  /*0870*/  IADD3 R7, PT, PT, R10, R7, R6 ;  /* 0x000000070a077210 */ /* 0x008fc60007ffe006 */
[----:B------:R-:W-:Y:S02]  /*0880*/  @P2 VIADD R12, R12, 0x1 ;  /* 0x000000010c0c2836 */ /* 0x000fe40000000000 */
[----:B------:R-:W-:Y:S02]  /*0890*/  VIADD R7, R7, 0x40 ;  /* 0x0000004007077836 */ /* 0x000fe40000000000 */
[----:B------:R-:W-:Y:S01]  /*08a0*/  @!P0 IMAD.MOV R12, RZ, RZ, -R12 ;  /* 0x000000ffff0c8224 */ /* 0x000fe200078e0a0c */
[----:B------:R-:W-:Y:S02]  /*08b0*/  @!P1 LOP3.LUT R12, RZ, R9, RZ, 0x33, !PT ;  /* 0x00000009ff0c9212 */ /* 0x000fe400078e33ff */
[----:B------:R-:W-:Y:S02]  /*08c0*/  IADD3 R8, PT, PT, -R8, R135, R87 ;  /* 0x0000008708087210 */ /* 0x000fe40007ffe157 */
[----:B------:R-:W-:Y:S02]  /*08d0*/  SHF.R.S32.HI R9, RZ, 0x1f, R6 ;  /* 0x0000001fff097819 */ /* 0x000fe40000011406 */
[----:B------:R-:W-:-:S02]  /*08e0*/  SHF.R.S32.HI R10, RZ, 0x1f, R7 ;  /* 0x0000001fff0a7819 */ /* 0x000fc40000011407 */
[----:B------:R-:W-:Y:S02]  /*08f0*/  SHF.R.S32.HI R11, RZ, 0x1f, R8 ;  /* 0x0000001fff0b7819 */ /* 0x000fe40000011408 */
[----:B------:R-:W-:Y:S02]  /*0900*/  LEA.HI R9, R9, R6, RZ, 0x6 ;  /* 0x0000000609097211 */ /* 0x000fe400078f30ff */
[----:B------:R-:W-:Y:S01]  /*0910*/  LEA.HI R10, R10, R7, RZ, 0x6 ;  /* 0x000000070a0a7211 */ /* 0x000fe200078f30ff */
[----:B------:R-:W-:Y:S01]  /*0920*/  IMAD R7, R12, UR8, RZ ;  /* 0x000000080c077c24 */ /* 0x000fe2000f8e02ff */
[----:B------:R-:W-:Y:S02]  /*0930*/  LEA.HI R11, R11, R8, RZ, 0x6 ;  /* 0x000000080b0b7211 */ /* 0x000fe400078f30ff */
[----:B------:R-:W-:Y:S02]  /*0940*/  SHF.R.S32.HI R9, RZ, 0x6, R9 ;  /* 0x00000006ff097819 */ /* 0x000fe40000011409 */
[----:B------:R-:W-:-:S02]  /*0950*/  SHF.R.S32.HI R138, RZ, 0x6, R11 ;  /* 0x00000006ff8a7819 */ /* 0x000fc4000001140b */
[----:B------:R-:W-:Y:S02]  /*0960*/  SHF.R.S32.HI R10, RZ, 0x6, R10 ;  /* 0x00000006ff0a7819 */ /* 0x000fe4000001140a */
[C---:B------:R-:W-:Y:S02]  /*0970*/  VIADDMNMX R9, R7.reuse, R12, R9, PT ;  /* 0x0000000c07097246 */ /* 0x040fe40003800109 */
[----:B------:R-:W-:Y:S02]  /*0980*/  VIMNMX R138, PT, PT, R7, R138, !PT ;  /* 0x0000008a078a7248 */ /* 0x000fe40007fe0100 */
        /* <DEDUP_REMOVED lines=9> */
[----:B------:R-:W-:-:S04]  /*0a20*/  IMAD.MOV.U32 R145, RZ, RZ, 0x0 ;  /* 0x00000000ff917424 */ /* 0x000fc800078e00ff */
[----:B-1----:R-:W-:Y:S02]  /*0a30*/  VIADD R2, R6, 0x20 ;  /* 0x0000002006027836 */ /* 0x002fe40000000000 */
[----:B--2---:R-:W-:Y:S02]  /*0a40*/  IMAD R149, R4, UR8, R149 ;  /* 0x0000000804957c24 */ /* 0x004fe4000f8e0295 */
[C---:B------:R-:W-:Y:S01]  /*0a50*/  IMAD.SHL.U32 R4, R129.reuse, 0x4, RZ ;  /* 0x0000000481047824 */ /* 0x040fe200078e00ff */
[----:B------:R-:W-:Y:S01]  /*0a60*/  LOP3.LUT P6, R129, R129, 0x7, RZ, 0xc0, !PT ;  /* 0x0000000781817812 */ /* 0x000fe200078cc0ff */
[----:B---3--:R-:W-:-:S03]  /*0a70*/  IMAD R148, R149, R7, R148 ;  /* 0x0000000795947224 */ /* 0x008fc600078e0294 */
[----:B------:R-:W-:Y:S01]  /*0a80*/  LOP3.LUT R7, R4, 0x1c, RZ, 0xc0, !PT ;  /* 0x0000001c04077812 */ /* 0x000fe200078ec0ff */
[--C-:B------:R-:W-:Y:S02]  /*0a90*/  IMAD R5, R5, R148, R135.reuse ;  /* 0x0000009405057224 */ /* 0x100fe400078e0287 */
[----:B------:R-:W-:Y:S02]  /*0aa0*/  IMAD.IADD R135, R108, 0x1, -R135 ;  /* 0x000000016c877824 */ /* 0x000fe400078e0a87 */
[C---:B------:R-:W-:Y:S02]  /*0ab0*/  IMAD R7, R6.reuse, 0x60, R7 ;  /* 0x0000006006077824 */ /* 0x040fe400078e0207 */
[----:B----4-:R-:W-:Y:S01]  /*0ac0*/  IMAD R0, R5, R0, RZ ;  /* 0x0000000005007224 */ /* 0x010fe200078e02ff */
[CC--:B------:R-:W-:Y:S01]  /*0ad0*/  ISETP.GE.AND P1, PT, R6.reuse, R135.reuse, PT ;  /* 0x000000870600720c */ /* 0x0c0fe20003f26270 */
[C---:B------:R-:W-:Y:S01]  /*0ae0*/  VIADD R4, R6.reuse, 0x10 ;  /* 0x0000001006047836 */ /* 0x040fe20000000000 */
[----:B------:R-:W-:-:S02]  /*0af0*/  ISETP.GE.OR P6, PT, R6, R135, P6 ;  /* 0x000000870600720c */ /* 0x000fc400037c6670 */
[----:B------:R-:W-:Y:S02]  /*0b00*/  IADD3 R7, P0, PT, R0, R7, RZ ;  /* 0x0000000700077210 */ /* 0x000fe40007f1e0ff */
[-C--:B------:R-:W-:Y:S02]  /*0b10*/  ISETP.GE.AND P3, PT, R4, R135.reuse, PT ;  /* 0x000000870400720c */ /* 0x080fe40003f66270 */
[----:B------:R-:W-:Y:S02]  /*0b20*/  LEA.HI.X.SX32 R0, R0, RZ, 0x1, P0 ;  /* 0x000000ff00007211 */ /* 0x000fe400000f0eff */
[C---:B-----5:R-:W-:Y:S02]  /*0b30*/  LEA R8, P0, R7.reuse, R8, 0x2 ;  /* 0x0000000807087211 */ /* 0x060fe400078010ff */
[----:B------:R-:W-:Y:S02]  /*0b40*/  ISETP.GE.AND P2, PT, R2, R135, PT ;  /* 0x000000870200720c */ /* 0x000fe40003f46270 */
[----:B------:R-:W-:-:S02]  /*0b50*/  LEA.HI.X R9, R7, R9, R0, 0x2, P0 ;  /* 0x0000000907097211 */ /* 0x000fc400000f1400 */
[----:B------:R-:W-:Y:S01]  /*0b60*/  IADD3 R3, P0, PT, R5, R6, RZ ;  /* 0x0000000605037210 */ /* 0x000fe20007f1e0ff */
[----:B------:R-:W-:Y:S01]  /*0b70*/  VIADD R6, R6, 0x30 ;  /* 0x0000003006067836 */ /* 0x000fe20000000000 */
[C---:B------:R-:W-:Y:S01]  /*0b80*/  ISETP.NE.OR P5, PT, R129.reuse, RZ, P3 ;  /* 0x000000ff8100720c */ /* 0x040fe20001fa5670 */
[----:B------:R-:W-:Y:S01]  /*0b90*/  @!P1 ST.E.128 desc[UR4][R8.64], RZ ;  /* 0x000000ff08009985 */ /* 0x000fe2000c101d04 */
[----:B------:R-:W-:Y:S02]  /*0ba0*/  ISETP.NE.OR P4, PT, R129, RZ, P2 ;  /* 0x000000ff8100720c */ /* 0x000fe40001785670 */
        /* <DEDUP_REMOVED lines=8> */
[----:B------:R-:W-:Y:S02]  /*0c30*/  @!P5 IMAD.MOV.U32 R7, RZ, RZ, -0x800000 ;  /* 0xff800000ff07d424 */ /* 0x000fe400078e00ff */
[----:B------:R-:W-:Y:S01]  /*0c40*/  @!P4 IMAD.MOV.U32 R5, RZ, RZ, -0x800000 ;  /* 0xff800000ff05c424 */ /* 0x000fe200078e00ff */
        /* <DEDUP_REMOVED lines=12> */
[----:B-1----:R-:W-:Y:S05]  /*0d10*/  @P1 RET.REL.NODEC R144 `(_ZN5flash24flash_fwd_splitkv_kernelI23Flash_fwd_kernel_traitsILi96ELi64ELi64ELi4ELb0ELb0EN7cutlass6half_tE19Flash_kernel_traitsILi96ELi64ELi64ELi4ES3_EELb0ELb1ELb0ELb0ELb1ELb1ELb1ELb0EEEvNS_16Flash_fwd_paramsE) ;  /* 0xfffffff090b81950 */ /* 0x002fea0003c3ffff */
[----:B------:R-:W-:Y:S02]  /*0d20*/  MOV R5, 0xff800000 ;  /* 0xff80000000057802 */ /* 0x000fe40000000f00 */
[----:B------:R-:W-:-:S03]  /*0d30*/  MOV R145, 0x0 ;  /* 0x0000000000917802 */ /* 0x000fc60000000f00 */
[----:B------:R1:W-:Y:S02]  /*0d40*/  ST.E desc[UR4][R2.64+0xc0], R5 ;  /* 0x0000c00502007985 */ /* 0x0003e4000c101904 */
[----:B-1----:R-:W-:Y:S05]  /*0d50*/  RET.REL.NODEC R144 `(_ZN5flash24flash_fwd_splitkv_kernelI23Flash_fwd_kernel_traitsILi96ELi64ELi64ELi4ELb0ELb0EN7cutlass6half_tE19Flash_kernel_traitsILi96ELi64ELi64ELi4ES3_EELb0ELb1ELb0ELb0ELb1ELb1ELb1ELb0EEEvNS_16Flash_fwd_paramsE) ;  /* 0xfffffff090a87950 */ /* 0x002fea0003c3ffff */
.L_x_10895:
        /* <DEDUP_REMOVED lines=32> */
[----:B------:R-:W5:Y:S02]  /*0f60*/  LD.E.64 R14, desc[UR4][R2.64+0x58] ;  /* 0x00005804020e7980 */ /* 0x000f64000c101b00 */
        /* <DEDUP_REMOVED lines=24> */
[----:B-1----:R-:W1:Y:S01]  /*10f0*/  F2I.FTZ.U32.TRUNC.NTZ R23, R6 ;  /* 0x0000000600177305 */ /* 0x002e62000021f000 */
        /* <DEDUP_REMOVED lines=18> */
[----:B------:R-:W-:-:S04]  /*1220*/  @P3 IADD3 R6, PT, PT, R6, 0x1, RZ ;  /* 0x0000000106063810 */ /* 0x000fc80007ffe0ff */
[----:B------:R-:W-:Y:S01]  /*1230*/  MOV R13, R6 ;  /* 0x00000006000d7202 */ /* 0x000fe20000000f00 */
[----:B----4-:R-:W-:-:S04]  /*1240*/  IMAD R6, R137, R0, RZ ;  /* 0x0000000089067224 */ /* 0x010fc800078e02ff */
        /* <DEDUP_REMOVED lines=22> */
.L_x_10897:
        /* <DEDUP_REMOVED lines=10> */
[----:B------:R-:W-:Y:S02]  /*1450*/  LEA R85, R84, 0xffffffc0, 0x6 ;  /* 0xffffffc054557811 */ /* 0x000fe400078e30ff */
        /* <DEDUP_REMOVED lines=18> */
[-C--:B------:R-:W-:Y:S01]  /*1580*/  @!P2 IADD3 R6, PT, PT, R6, -R5.reuse, RZ ;  /* 0x800000050606a210 */ /* 0x080fe20007ffe0ff */
[----:B------:R-:W-:Y:S01]  /*1590*/  @!P3 IMAD.IADD R25, R25, 0x1, R0 ;  /* 0x000000011919b824 */ /* 0x000fe200078e0200 */
[----:B-----5:R-:W-:Y:S02]  /*15a0*/  @!P3 SHF.R.S32.HI R0, RZ, 0x1f, R12 ;  /* 0x0000001fff00b819 */ /* 0x020fe4000001140c */
[----:B------:R-:W-:Y:S02]  /*15b0*/  ISETP.GE.U32.AND P5, PT, R6, R5, PT ;  /* 0x000000050600720c */ /* 0x000fe40003fa6070 */
[----:B------:R-:W-:Y:S01]  /*15c0*/  LOP3.LUT R5, R148, R11, RZ, 0x3c, !PT ;  /* 0x0000000b94057212 */ /* 0x000fe200078e3cff */
[----:B----4-:R-:W-:Y:S01]  /*15d0*/  @!P3 IMAD R9, R23, R12, RZ ;  /* 0x0000000c1709b224 */ /* 0x010fe200078e02ff */
[----:B------:R-:W-:Y:S02]  /*15e0*/  @P3 IADD3 R7, PT, PT, R13, R16, RZ ;  /* 0x000000100d073210 */ /* 0x000fe40007ffe0ff */
[----:B------:R-:W-:Y:S01]  /*15f0*/  ISETP.GE.AND P1, PT, R5, RZ, PT ;  /* 0x000000ff0500720c */ /* 0x000fe20003f26270 */
[C---:B------:R-:W-:Y:S01]  /*1600*/  @!P3 IMAD R9, R22.reuse, R0, R9 ;  /* 0x000000001609b224 */ /* 0x040fe200078e0209 */
[----:B------:R-:W-:Y:S01]  /*1610*/  ISETP.NE.AND P4, PT, R11, RZ, PT ;  /* 0x000000ff0b00720c */ /* 0x000fe20003f85270 */
[----:B------:R-:W-:Y:S01]  /*1620*/  @!P3 IMAD.WIDE.U32 R24, R22, R12, R24 ;  /* 0x0000000c1618b225 */ /* 0x000fe200078e0018 */
[----:B------:R-:W-:-:S03]  /*1630*/  @!P2 IADD3 R10, PT, PT, R10, 0x1, RZ ;  /* 0x000000010a0aa810 */ /* 0x000fc60007ffe0ff */
[-C--:B------:R-:W-:Y:S02]  /*1640*/  @P3 IMAD R0, R137, R7.reuse, RZ ;  /* 0x0000000789003224 */ /* 0x080fe400078e02ff */
[----:B------:R-:W-:Y:S01]  /*1650*/  @P3 IMAD.WIDE.U32 R22, R136, R7, RZ ;  /* 0x0000000788163225 */ /* 0x000fe200078e00ff */
[----:B------:R-:W-:Y:S02]  /*1660*/  @!P3 MOV R8, R24 ;  /* 0x000000180008b202 */ /* 0x000fe40000000f00 */
[----:B------:R-:W-:Y:S01]  /*1670*/  SHF.R.S32.HI R7, RZ, 0x1f, R85 ;  /* 0x0000001fff077819 */ /* 0x000fe20000011455 */
[----:B------:R-:W-:Y:S01]  /*1680*/  @!P3 IMAD.IADD R9, R25, 0x1, R9 ;  /* 0x000000011909b824 */ /* 0x000fe200078e0209 */
[----:B------:R-:W-:Y:S01]  /*1690*/  @P3 IADD3 R9, PT, PT, R23, R0, RZ ;  /* 0x0000000017093210 */ /* 0x000fe20007ffe0ff */
[----:B------:R-:W-:Y:S01]  /*16a0*/  @P3 IMAD.MOV.U32 R8, RZ, RZ, R22 ;  /* 0x000000ffff083224 */ /* 0x000fe200078e0016 */
[----:B------:R-:W-:Y:S01]  /*16b0*/  @!P3 SHF.R.S32.HI R5, RZ, 0x1f, R13 ;  /* 0x0000001fff05b819 */ /* 0x000fe2000001140d */
[----:B------:R-:W-:Y:S01]  /*16c0*/  IMAD R6, R137, R85, RZ ;  /* 0x0000005589067224 */ /* 0x000fe200078e02ff */
[----:B------:R-:W-:Y:S01]  /*16d0*/  @P5 IADD3 R10, PT, PT, R10, 0x1, RZ ;  /* 0x000000010a0a5810 */ /* 0x000fe20007ffe0ff */
[----:B------:R-:W-:-:S02]  /*16e0*/  @!P3 IMAD R0, R97, R13, RZ ;  /* 0x0000000d6100b224 */ /* 0x000fc400078e02ff */
[----:B------:R-:W-:Y:S01]  /*16f0*/  IMAD R6, R7, R136, R6 ;  /* 0x0000008807067224 */ /* 0x000fe200078e0206 */
[----:B------:R-:W-:Y:S01]  /*1700*/  @!P1 IADD3 R10, PT, PT, -R10, RZ, RZ ;  /* 0x000000ff0a0a9210 */ /* 0x000fe20007ffe1ff */
[----:B------:R-:W-:Y:S01]  /*1710*/  IMAD.WIDE.U32 R8, R136, R85, R8 ;  /* 0x0000005588087225 */ /* 0x000fe200078e0008 */
[----:B------:R-:W-:-:S03]  /*1720*/  @!P4 LOP3.LUT R10, RZ, R11, RZ, 0x33, !PT ;  /* 0x0000000bff0ac212 */ /* 0x000fc600078e33ff */
[----:B------:R-:W-:Y:S02]  /*1730*/  @!P3 IMAD R0, R5, R96, R0 ;  /* 0x000000600500b224 */ /* 0x000fe400078e0200 */
[----:B------:R-:W-:Y:S01]  /*1740*/  @!P3 IMAD.WIDE.U32 R22, R96, R13, RZ ;  /* 0x0000000d6016b225 */ /* 0x000fe200078e00ff */
[----:B------:R-:W-:Y:S02]  /*1750*/  @P3 IADD3 R13, PT, PT, R13, R16, RZ ;  /* 0x000000100d0d3210 */ /* 0x000fe40007ffe0ff */
[----:B------:R-:W-:Y:S01]  /*1760*/  @!P3 SHF.R.S32.HI R5, RZ, 0x1f, R12 ;  /* 0x0000001fff05b819 */ /* 0x000fe2000001140c */
[----:B------:R-:W-:Y:S01]  /*1770*/  IMAD.IADD R17, R9, 0x1, R6 ;  /* 0x0000000109117824 */ /* 0x000fe200078e0206 */
[----:B------:R-:W-:Y:S01]  /*1780*/  MOV R16, R8 ;  /* 0x0000000800107202 */ /* 0x000fe20000000f00 */
[----:B------:R-:W-:Y:S01]  /*1790*/  @!P3 IMAD.IADD R23, R23, 0x1, R0 ;  /* 0x000000011717b824 */ /* 0x000fe200078e0200 */
[----:B------:R-:W-:Y:S01]  /*17a0*/  SHF.R.S32.HI R6, RZ, 0x1f, R10 ;  /* 0x0000001fff067819 */ /* 0x000fe2000001140a */
[----:B------:R-:W-:-:S02]  /*17b0*/  @!P3 IMAD R0, R21, R12, RZ ;  /* 0x0000000c1500b224 */ /* 0x000fc400078e02ff */
[----:B------:R-:W-:Y:S02]  /*17c0*/  IMAD R9, R19, R10, RZ ;  /* 0x0000000a13097224 */ /* 0x000fe400078e02ff */
        /* <DEDUP_REMOVED lines=12> */
[----:B------:R-:W-:Y:S02]  /*1890*/  MOV R0, R85 ;  /* 0x0000005500007202 */ /* 0x000fe40000000f00 */
.L_x_10898:
[----:B------:R-:W-:Y:S05]  /*18a0*/  BSYNC.RECONVERGENT B0 ;  /* 0x0000000000007941 */ /* 0x000fea0003800200 */
.L_x_10896:
        /* <DEDUP_REMOVED lines=9> */
[----:B------:R-:W-:Y:S01]  /*1940*/  IMAD.IADD R135, R108, 0x1, -R135 ;  /* 0x000000016c877824 */ /* 0x000fe200078e0a87 */
[----:B------:R-:W-:-:S04]  /*1950*/  MOV R113, RZ ;  /* 0x000000ff00717202 */ /* 0x000fc80000000f00 */
[----:B------:R-:W-:Y:S01]  /*1960*/  ISETP.GE.AND P6, PT, R112, R135, PT ;  /* 0x000000877000720c */ /* 0x000fe20003fc6270 */
[----:B------:R-:W-:Y:S01]  /*1970*/  IMAD.WIDE.U32 R30, R145, 0x40, R112 ;  /* 0x00000040911e7825 */ /* 0x000fe200078e0070 */
[----:B------:R-:W-:-:S04]  /*1980*/  LOP3.LUT R146, R147, 0xc0, RZ, 0xc0, !PT ;  /* 0x000000c093927812 */ /* 0x000fc800078ec0ff */
[----:B------:R-:W-:Y:S01]  /*1990*/  LOP3.LUT R146, R146, 0x18, R129, 0xf8, !PT ;  /* 0x0000001892927812 */ /* 0x000fe200078ef881 */
[----:B------:R-:W1:Y:S01]  /*19a0*/  S2R R132, SR_CgaCtaId ;  /* 0x0000000000847919 */ /* 0x000e620000008800 */
[----:B------:R-:W-:Y:S01]  /*19b0*/  IMAD R139, R137, R112, RZ ;  /* 0x00000070898b7224 */ /* 0x000fe200078e02ff */
[----:B------:R-:W-:-:S04]  /*19c0*/  MOV R99, 0x400 ;  /* 0x0000040000637802 */ /* 0x000fc80000000f00 */
        /* <DEDUP_REMOVED lines=10> */
[----:B------:R-:W-:-:S04]  /*1a70*/  IADD3 R4, PT, PT, R112, 0x20, RZ ;  /* 0x0000002070047810 */ /* 0x000fc80007ffe0ff */
[----:B------:R-:W-:Y:S01]  /*1a80*/  ISETP.GE.AND P5, PT, R4, R135, PT ;  /* 0x000000870400720c */ /* 0x000fe20003fa6270 */
[----:B------:R-:W-:Y:S01]  /*1a90*/  IMAD.X R25, RZ, RZ, R5, P1 ;  /* 0x000000ffff197224 */ /* 0x000fe200008e0605 */
[----:B------:R-:W-:Y:S01]  /*1aa0*/  SHF.R.S32.HI R16, RZ, 0x1f, R148 ;  /* 0x0000001fff107819 */ /* 0x000fe20000011494 */
[----:B------:R-:W-:Y:S01]  /*1ab0*/  IMAD R17, R23, R148, RZ ;  /* 0x0000009417117224 */ /* 0x000fe200078e02ff */
[----:B------:R-:W-:-:S03]  /*1ac0*/  IADD3 R26, P1, PT, R9, R12, RZ ;  /* 0x0000000c091a7210 */ /* 0x000fc60007f3e0ff */
[----:B------:R-:W-:Y:S02]  /*1ad0*/  IMAD R17, R22, R16, R17 ;  /* 0x0000001016117224 */ /* 0x000fe400078e0211 */
[----:B------:R-:W-:-:S04]  /*1ae0*/  IMAD.WIDE.U32 R22, R148, R22, R24 ;  /* 0x0000001694167225 */ /* 0x000fc800078e0018 */
[----:B------:R-:W-:Y:S01]  /*1af0*/  IMAD.X R27, RZ, RZ, R10, P1 ;  /* 0x000000ffff1b7224 */ /* 0x000fe200008e060a */
[----:B------:R-:W-:Y:S01]  /*1b00*/  @!P5 IADD3 R16, P1, PT, R30, 0x20, RZ ;  /* 0x000000201e10d810 */ /* 0x000fe20007f3e0ff */
[----:B------:R-:W-:-:S03]  /*1b10*/  IMAD.IADD R23, R23, 0x1, R17 ;  /* 0x0000000117177824 */ /* 0x000fc600078e0211 */
[----:B------:R-:W-:Y:S01]  /*1b20*/  @!P5 IADD3.X R17, PT, PT, RZ, R31, RZ, P1, !PT ;  /* 0x0000001fff11d210 */ /* 0x000fe20000ffe4ff */
[-C--:B------:R-:W-:Y:S01]  /*1b30*/  @!P6 IMAD R25, R31, R20.reuse, RZ ;  /* 0x000000141f19e224 */ /* 0x080fe200078e02ff */
[----:B------:R-:W-:Y:S02]  /*1b40*/  LOP3.LUT R13, R147, 0x1f20, RZ, 0xc0, !PT ;  /* 0x00001f20930d7812 */ /* 0x000fe400078ec0ff */
[----:B------:R-:W-:Y:S01]  /*1b50*/  LOP3.LUT R10, R146, R9, RZ, 0x3c, !PT ;  /* 0x00000009920a7212 */ /* 0x000fe200078e3cff */
[----:B------:R-:W-:Y:S02]  /*1b60*/  @!P5 IMAD R17, R17, R20, RZ ;  /* 0x000000141111d224 */ /* 0x000fe400078e02ff */
[C---:B------:R-:W-:Y:S01]  /*1b70*/  @!P6 IMAD R12, R30.reuse, R21, R25 ;  /* 0x000000151e0ce224 */ /* 0x040fe200078e0219 */
[----:B------:R-:W-:Y:S01]  /*1b80*/  LOP3.LUT R13, R13, R10, RZ, 0xfc, !PT ;  /* 0x0000000a0d0d7212 */ /* 0x000fe200078efcff */
[----:B------:R-:W-:-:S04]  /*1b90*/  @!P6 IMAD.WIDE.U32 R24, R30, R20, R22 ;  /* 0x000000141e18e225 */ /* 0x000fc800078e0016 */
[-C--:B------:R-:W-:Y:S02]  /*1ba0*/  @!P5 IMAD R10, R21, R16.reuse, R17 ;  /* 0x00000010150ad224 */ /* 0x080fe400078e0211 */
[----:B------:R-:W-:Y:S02]  /*1bb0*/  @!P5 IMAD.WIDE.U32 R20, R20, R16, R22 ;  /* 0x000000101414d225 */ /* 0x000fe400078e0016 */
[----:B------:R-:W5:Y:S02]  /*1bc0*/  LD.E.64 R16, desc[UR4][R2.64+0x10] ;  /* 0x0000100402107980 */ /* 0x000f64000c101b00 */
[----:B------:R-:W-:-:S04]  /*1bd0*/  IMAD.WIDE.U32 R26, R112, R136, R26 ;  /* 0x00000088701a7225 */ /* 0x000fc800078e001a */
[----:B------:R-:W-:Y:S01]  /*1be0*/  IMAD.IADD R139, R27, 0x1, R139 ;  /* 0x000000011b8b7824 */ /* 0x000fe200078e028b */
[----:B----4-:R-:W-:Y:S01]  /*1bf0*/  LEA R140, P1, R26, R28, 0x1 ;  /* 0x0000001c1a8c7211 */ /* 0x010fe200078208ff */
[----:B------:R-:W-:-:S03]  /*1c00*/  @!P6 IMAD.IADD R12, R25, 0x1, R12 ;  /* 0x00000001190ce824 */ /* 0x000fc600078e020c */
[----:B------:R-:W-:Y:S02]  /*1c10*/  LEA.HI.X R139, R26, R29, R139, 0x1, P1 ;  /* 0x0000001d1a8b7211 */ /* 0x000fe400008f0c8b */
[-C--:B------:R-:W-:Y:S01]  /*1c20*/  @!P6 LEA R26, P1, R24, R18.reuse, 0x1 ;  /* 0x00000012181ae211 */ /* 0x080fe200078208ff */
[----:B------:R-:W-:Y:S01]  /*1c30*/  @!P5 IMAD.IADD R21, R21, 0x1, R10 ;  /* 0x000000011515d824 */ /* 0x000fe200078e020a */
[----:B------:R-:W-:Y:S01]  /*1c40*/  @!P5 LEA R18, P2, R20, R18, 0x1 ;  /* 0x000000121412d211 */ /* 0x000fe200078408ff */
[----:B------:R-:W-:Y:S01]  /*1c50*/  IMAD R98, R13, 0x2, R132 ;  /* 0x000000020d627824 */ /* 0x000fe200078e0284 */
[-C--:B------:R-:W-:Y:S02]  /*1c60*/  @!P6 LEA.HI.X R27, R24, R19.reuse, R12, 0x1, P1 ;  /* 0x00000013181be211 */ /* 0x080fe400008f0c0c */
[----:B------:R-:W-:-:S03]  /*1c70*/  @!P5 LEA.HI.X R19, R20, R19, R21, 0x1, P2 ;  /* 0x000000131413d211 */ /* 0x000fc600010f0c15 */
[----:B------:R-:W-:Y:S01]  /*1c80*/  @!PT LDS RZ, [RZ] ;  /* 0x00000000fffff984 */ /* 0x000fe20000000800 */
[----:B------:R-:W-:Y:S01]  /*1c90*/  @!PT LDS RZ, [RZ] ;  /* 0x00000000fffff984 */ /* 0x000fe20000000800 */
[----:B------:R-:W-:Y:S01]  /*1ca0*/  @!PT LDS RZ, [RZ] ;  /* 0x00000000fffff984 */ /* 0x000fe20000000800 */
[----:B------:R-:W-:Y:S01]  /*1cb0*/  @!P6 LDGSTS.E.BYPASS.LTC128B.128 [R98], desc[UR4][R26.64] ;  /* 0x000000001a62efae */ /* 0x000fe2000b981a04 */
[----:B------:R-:W-:-:S03]  /*1cc0*/  IABS R13, R11 ;  /* 0x0000000b000d7213 */ /* 0x000fc60000000000 */
[----:B------:R-:W-:Y:S04]  /*1cd0*/  @!P6 LDGSTS.E.BYPASS.LTC128B.128 [R98+0x1000], desc[UR4][R26.64+0x40] ;  /* 0x010000401a62efae */ /* 0x000fe8000b981a04 */
[----:B------:R-:W-:Y:S04]  /*1ce0*/  @!P6 LDGSTS.E.BYPASS.LTC128B.128 [R98+0x2000], desc[UR4][R26.64+0x80] ;  /* 0x020000801a62efae */ /* 0x000fe8000b981a04 */
[----:B------:R-:W-:Y:S04]  /*1cf0*/  @!P5 LDGSTS.E.BYPASS.LTC128B.128 [R98+0x800], desc[UR4][R18.64] ;  /* 0x008000001262dfae */ /* 0x000fe8000b981a04 */
[----:B------:R-:W-:Y:S04]  /*1d00*/  @!P5 LDGSTS.E.BYPASS.LTC128B.128 [R98+0x1800], desc[UR4][R18.64+0x40] ;  /* 0x018000401262dfae */ /* 0x000fe8000b981a04 */
[----:B------:R1:W-:Y:S02]  /*1d10*/  @!P5 LDGSTS.E.BYPASS.LTC128B.128 [R98+0x2800], desc[UR4][R18.64+0x80] ;  /* 0x028000801262dfae */ /* 0x0003e4000b981a04 */
[----:B-1----:R-:W1:Y:S08]  /*1d20*/  I2F.RP R18, R13 ;  /* 0x0000000d00127306 */ /* 0x002e700000209400 */
[----:B-1----:R-:W1:Y:S02]  /*1d30*/  MUFU.RCP R20, R18 ;  /* 0x0000001200147308 */ /* 0x002e640000001000 */
[----:B-1----:R-:W-:-:S06]  /*1d40*/  VIADD R20, R20, 0xffffffe ;  /* 0x0ffffffe14147836 */ /* 0x002fcc0000000000 */
[----:B------:R-:W1:Y:S01]  /*1d50*/  F2I.FTZ.U32.TRUNC.NTZ R21, R20 ;  /* 0x0000001400157305 */ /* 0x000e62000021f000 */
[----:B------:R-:W-:Y:S01]  /*1d60*/  IMAD R5, R84, -0x40, R87 ;  /* 0xffffffc054057824 */ /* 0x000fe200078e0257 */
[----:B------:R-:W-:Y:S01]  /*1d70*/  IABS R12, R148 ;  /* 0x00000094000c7213 */ /* 0x000fe20000000000 */
[----:B-1----:R-:W-:Y:S01]  /*1d80*/  IMAD.MOV R10, RZ, RZ, -R21 ;  /* 0x000000ffff0a7224 */ /* 0x002fe200078e0a15 */
[----:B------:R-:W-:-:S03]  /*1d90*/  MOV R20, RZ ;  /* 0x000000ff00147202 */ /* 0x000fc60000000f00 */
[----:B------:R-:W-:Y:S01]  /*1da0*/  IMAD R19, R10, R13, RZ ;  /* 0x0000000d0a137224 */ /* 0x000fe200078e02ff */
[----:B------:R-:W-:-:S03]  /*1db0*/  IABS R10, R11 ;  /* 0x0000000b000a7213 */ /* 0x000fc60000000000 */
[----:B------:R-:W-:-:S04]  /*1dc0*/  IMAD.HI.U32 R19, R21, R19, R20 ;  /* 0x0000001315137227 */ /* 0x000fc800078e0014 */
[----:B------:R-:W-:Y:S02]  /*1dd0*/  VIADD R5, R5, 0x40 ;  /* 0x0000004005057836 */ /* 0x000fe40000000000 */
[----:B------:R-:W-:Y:S02]  /*1de0*/  IMAD.MOV R10, RZ, RZ, -R10 ;  /* 0x000000ffff0a7224 */ /* 0x000fe400078e0a0a */
[----:B------:R-:W-:Y:S01]  /*1df0*/  IMAD.HI.U32 R19, R19, R12, RZ ;  /* 0x0000000c13137227 */ /* 0x000fe200078e00ff */
[-C--:B------:R-:W-:Y:S02]  /*1e00*/  ISETP.GE.AND P3, PT, R4, R5.reuse, PT ;  /* 0x000000050400720c */ /* 0x080fe40003f66270 */
[----:B------:R-:W-:Y:S01]  /*1e10*/  ISETP.GE.AND P4, PT, R112, R5, PT ;  /* 0x000000057000720c */ /* 0x000fe20003f86270 */
[----:B------:R-:W-:Y:S01]  /*1e20*/  IMAD R10, R19, R10, R12 ;  /* 0x0000000a130a7224 */ /* 0x000fe200078e020c */
[C---:B------:R-:W-:Y:S02]  /*1e30*/  SHF.L.U64.HI R137, R136.reuse, 0x5, R137 ;  /* 0x0000000588897819 */ /* 0x040fe40000010289 */
[----:B------:R-:W-:-:S02]  /*1e40*/  SHF.L.U32 R136, R136, 0x5, RZ ;  /* 0x0000000588887819 */ /* 0x000fc400000006ff */
[----:B------:R-:W-:-:S05]  /*1e50*/  ISETP.GT.U32.AND P2, PT, R13, R10, PT ;  /* 0x0000000a0d00720c */ /* 0x000fca0003f44070 */
[C---:B------:R-:W-:Y:S02]  /*1e60*/  @!P3 LEA R22, P1, R136.reuse, R140, 0x1 ;  /* 0x0000008c8816b211 */ /* 0x040fe400078208ff */
[-C--:B------:R-:W-:Y:S02]  /*1e70*/  @!P4 MOV R141, R139.reuse ;  /* 0x0000008b008dc202 */ /* 0x080fe40000000f00 */
[----:B------:R-:W-:-:S03]  /*1e80*/  @!P3 LEA.HI.X R23, R136, R139, R137, 0x1, P1 ;  /* 0x0000008b8817b211 */ /* 0x000fc600008f0c89 */
[----:B------:R1:W-:Y:S01]  /*1e90*/  @!P4 LDGSTS.E.BYPASS.LTC128B.128 [R98+0x3000], desc[UR4][R140.64] ;  /* 0x030000008c62cfae */ /* 0x0003e2000b981a04 */
[----:B------:R-:W-:-:S03]  /*1ea0*/  @!P2 IMAD.IADD R10, R10, 0x1, -R13 ;  /* 0x000000010a0aa824 */ /* 0x000fc600078e0a0d */
[----:B------:R1:W-:Y:S04]  /*1eb0*/  @!P4 LDGSTS.E.BYPASS.LTC128B.128 [R98+0x4000], desc[UR4][R140.64+0x40] ;  /* 0x040000408c62cfae */ /* 0x0003e8000b981a04 */
[----:B------:R1:W-:Y:S04]  /*1ec0*/  @!P4 LDGSTS.E.BYPASS.LTC128B.128 [R98+0x5000], desc[UR4][R140.64+0x80] ;  /* 0x050000808c62cfae */ /* 0x0003e8000b981a04 */
[----:B------:R1:W-:Y:S04]  /*1ed0*/  @!P3 LDGSTS.E.BYPASS.LTC128B.128 [R98+0x3800], desc[UR4][R22.64] ;  /* 0x038000001662bfae */ /* 0x0003e8000b981a04 */
[----:B------:R1:W-:Y:S04]  /*1ee0*/  @!P3 LDGSTS.E.BYPASS.LTC128B.128 [R98+0x4800], desc[UR4][R22.64+0x40] ;  /* 0x048000401662bfae */ /* 0x0003e8000b981a04 */
[----:B------:R1:W-:Y:S01]  /*1ef0*/  @!P3 LDGSTS.E.BYPASS.LTC128B.128 [R98+0x5800], desc[UR4][R22.64+0x80] ;  /* 0x058000801662bfae */ /* 0x0003e2000b981a04 */
[----:B------:R-:W-:-:S02]  /*1f00*/  ISETP.GE.U32.AND P3, PT, R10, R13, PT ;  /* 0x0000000d0a00720c */ /* 0x000fc40003f66070 */
[----:B------:R-:W-:Y:S01]  /*1f10*/  LOP3.LUT R10, R148, R11, RZ, 0x3c, !PT ;  /* 0x0000000b940a7212 */ /* 0x000fe200078e3cff */
[----:B-----5:R-:W-:Y:S01]  /*1f20*/  IMAD R7, R7, R96, RZ ;  /* 0x0000006007077224 */ /* 0x020fe200078e02ff */
[----:B------:R-:W-:Y:S01]  /*1f30*/  @!P2 IADD3 R19, PT, PT, R19, 0x1, RZ ;  /* 0x000000011313a810 */ /* 0x000fe20007ffe0ff */
[----:B------:R-:W0:Y:S01]  /*1f40*/  LDGDEPBAR ;  /* 0x00000000000079af */ /* 0x000e220000000000 */
[----:B------:R-:W-:Y:S02]  /*1f50*/  ISETP.GE.AND P1, PT, R10, RZ, PT ;  /* 0x000000ff0a00720c */ /* 0x000fe40003f26270 */
[----:B------:R-:W-:Y:S01]  /*1f60*/  ISETP.NE.AND P2, PT, R11, RZ, PT ;  /* 0x000000ff0b00720c */ /* 0x000fe20003f45270 */
[----:B------:R-:W-:Y:S01]  /*1f70*/  IMAD R143, R97, R112, RZ ;  /* 0x00000070618f7224 */ /* 0x000fe200078e02ff */
[----:B------:R1:W5:Y:S03]  /*1f80*/  LD.E R86, desc[UR4][R2.64+0x184] ;  /* 0x0001840402567980 */ /* 0x000366000c101900 */
[----:B------:R-:W-:Y:S01]  /*1f90*/  @P3 VIADD R19, R19, 0x1 ;  /* 0x0000000113133836 */ /* 0x000fe20000000000 */
[----:B------:R1:W5:Y:S01]  /*1fa0*/  LD.E R110, desc[UR4][R2.64+0x188] ;  /* 0x00018804026e7980 */ /* 0x000362000c101900 */
[----:B------:R-:W-:-:S04]  /*1fb0*/  IMAD.WIDE.U32 R12, R0, R96, RZ ;  /* 0x00000060000c7225 */ /* 0x000fc800078e00ff */
[----:B------:R-:W-:Y:S02]  /*1fc0*/  @!P1 IMAD.MOV R19, RZ, RZ, -R19 ;  /* 0x000000ffff139224 */ /* 0x000fe400078e0a13 */
[----:B------:R-:W-:Y:S01]  /*1fd0*/  @!P2 LOP3.LUT R19, RZ, R11, RZ, 0x33, !PT ;  /* 0x0000000bff13a212 */ /* 0x000fe200078e33ff */
[----:B------:R-:W-:Y:S01]  /*1fe0*/  IMAD R0, R0, R97, R7 ;  /* 0x0000006100007224 */ /* 0x000fe200078e0207 */
[----:B------:R-:W-:Y:S02]  /*1ff0*/  IADD3 R8, P2, P1, R12, R8, R9 ;  /* 0x000000080c087210 */ /* 0x000fe4000795e009 */
[----:B------:R-:W-:Y:S01]  /*2000*/  SHF.R.S32.HI R10, RZ, 0x1f, R19 ;  /* 0x0000001fff0a7819 */ /* 0x000fe20000011413 */
[-C--:B------:R-:W-:Y:S01]  /*2010*/  IMAD R7, R15, R19.reuse, RZ ;  /* 0x000000130f077224 */ /* 0x080fe200078e02ff */
[----:B------:R-:W-:Y:S01]  /*2020*/  IADD3 R9, PT, PT, R13, R0, RZ ;  /* 0x000000000d097210 */ /* 0x000fe20007ffe0ff */
[----:B------:R-:W-:Y:S01]  /*2030*/  IMAD.WIDE.U32 R12, R14, R19, RZ ;  /* 0x000000130e0c7225 */ /* 0x000fe200078e00ff */
[----:B------:R-:W-:-:S04]  /*2040*/  DEPBAR.LE SB0, 0x0 ;  /* 0x000080000000791a */ /* 0x000fc80000000000 */
[----:B------:R-:W-:Y:S01]  /*2050*/  IMAD R7, R10, R14, R7 ;  /* 0x0000000e0a077224 */ /* 0x000fe200078e0207 */
[----:B------:R-:W-:Y:S02]  /*2060*/  IADD3.X R6, PT, PT, R9, R6, RZ, P2, P1 ;  /* 0x0000000609067210 */ /* 0x000fe400017e24ff */
[----:B------:R-:W-:Y:S01]  /*2070*/  IADD3 R8, P1, PT, R8, R12, RZ ;  /* 0x0000000c08087210 */ /* 0x000fe20007f3e0ff */
[----:B------:R-:W-:-:S04]  /*2080*/  IMAD.IADD R7, R13, 0x1, R7 ;  /* 0x000000010d077824 */ /* 0x000fc800078e0207 */
[----:B------:R-:W-:Y:S02]  /*2090*/  IMAD.X R9, R6, 0x1, R7, P1 ;  /* 0x0000000106097824 */ /* 0x000fe400008e0607 */
[----:B-1----:R-:W-:-:S07]  /*20a0*/  IMAD.WIDE.U32 R8, R112, R96, R8 ;  /* 0x0000006070087225 */ /* 0x002fce00078e0008 */
[----:B------:R-:W-:Y:S05]  /*20b0*/  WARPSYNC.ALL ;  /* 0x0000000000007948 */ /* 0x000fea0003800000 */
[----:B------:R-:W-:Y:S01]  /*20c0*/  IADD3 R143, PT, PT, R9, R143, RZ ;  /* 0x0000008f098f7210 */ /* 0x000fe20007ffe0ff */
[C---:B------:R-:W-:Y:S01]  /*20d0*/  IMAD.SHL.U32 R0, R96.reuse, 0x20, RZ ;  /* 0x0000002060007824 */ /* 0x040fe200078e00ff */
[----:B------:R-:W-:Y:S02]  /*20e0*/  SHF.L.U64.HI R97, R96, 0x5, R97 ;  /* 0x0000000560617819 */ /* 0x000fe40000010261 */
[----:B------:R-:W-:-:S04]  /*20f0*/  LEA R142, P1, R8, R16, 0x1 ;  /* 0x00000010088e7211 */ /* 0x000fc800078208ff */
        /* <DEDUP_REMOVED lines=25> */
[C---:B------:R-:W-:Y:S01]  /*2290*/  IMAD.SHL.U32 R128, R129.reuse, 0x4, RZ ;  /* 0x0000000481807824 */ /* 0x040fe200078e00ff */
[C---:B------:R-:W-:Y:S01]  /*22a0*/  SHF.L.U32 R131, R129.reuse, 0x4, RZ ;  /* 0x0000000481837819 */ /* 0x040fe200000006ff */
[----:B------:R-:W0:Y:S01]  /*22b0*/  LDGDEPBAR ;  /* 0x00000000000079af */ /* 0x000e220000000000 */
[----:B------:R-:W-:Y:S01]  /*22c0*/  SHF.L.U32 R111, R129, 0x5, RZ ;  /* 0x00000005816f7819 */ /* 0x000fe200000006ff */
[----:B------:R-:W-:Y:S01]  /*22d0*/  BSSY.RECONVERGENT B1, `(.L_x_10899) ;  /* 0x000010a000017945 */ /* 0x000fe20003800200 */
[----:B------:R-:W-:-:S02]  /*22e0*/  LOP3.LUT R4, R96, 0x8, RZ, 0xc0, !PT ;  /* 0x0000000860047812 */ /* 0x000fc400078ec0ff */
[C---:B------:R-:W-:Y:S02]  /*22f0*/  LOP3.LUT R8, R131.reuse, 0x3e00, RZ, 0xc0, !PT ;  /* 0x00003e0083087812 */ /* 0x040fe400078ec0ff */
[--C-:B------:R-:W-:Y:S02]  /*2300*/  LOP3.LUT R5, R4, 0xc0, R111.reuse, 0xf8, !PT ;  /* 0x000000c004057812 */ /* 0x100fe400078ef86f */
[----:B------:R-:W-:Y:S02]  /*2310*/  LOP3.LUT R10, R131, 0x100, RZ, 0xc0, !PT ;  /* 0x00000100830a7812 */ /* 0x000fe400078ec0ff */
[----:B------:R-:W-:Y:S02]  /*2320*/  LOP3.LUT R6, R128, 0x18, RZ, 0xc0, !PT ;  /* 0x0000001880067812 */ /* 0x000fe400078ec0ff */
[----:B------:R-:W-:Y:S02]  /*2330*/  LOP3.LUT R4, R111, 0xc0, RZ, 0xc0, !PT ;  /* 0x000000c06f047812 */ /* 0x000fe400078ec0ff */
[----:B------:R-:W-:-:S02]  /*2340*/  LOP3.LUT R8, R8, 0x20, R111, 0xf8, !PT ;  /* 0x0000002008087812 */ /* 0x000fc400078ef86f */
[----:B------:R-:W-:Y:S02]  /*2350*/  LOP3.LUT R7, R10, 0x20, R111, 0xf8, !PT ;  /* 0x000000200a077812 */ /* 0x000fe400078ef86f */
[----:B------:R-:W-:Y:S02]  /*2360*/  LOP3.LUT R106, R5, R6, RZ, 0x3c, !PT ;  /* 0x00000006056a7212 */ /* 0x000fe400078e3cff */
[----:B------:R-:W-:Y:S02]  /*2370*/  LOP3.LUT R4, R4, 0x8, R129, 0xf8, !PT ;  /* 0x0000000804047812 */ /* 0x000fe400078ef881 */
[----:B------:R-:W-:Y:S02]  /*2380*/  LOP3.LUT R5, R8, 0x100, R111, 0xf8, !PT ;  /* 0x0000010008057812 */ /* 0x000fe400078ef86f */
[----:B------:R-:W-:Y:S02]  /*2390*/  LOP3.LUT R7, R7, R4, R6, 0xf6, !PT ;  /* 0x0000000407077212 */ /* 0x000fe400078ef606 */
[----:B------:R-:W-:-:S02]  /*23a0*/  LOP3.LUT R5, R5, R106, RZ, 0xfc, !PT ;  /* 0x0000006a05057212 */ /* 0x000fc400078efcff */
[----:B------:R-:W-:Y:S01]  /*23b0*/  LOP3.LUT P1, R105, R129, 0x4, RZ, 0xc0, !PT ;  /* 0x0000000481697812 */ /* 0x000fe2000782c0ff */
[----:B------:R-:W-:Y:S01]  /*23c0*/  IMAD R134, R7, 0x2, R132 ;  /* 0x0000000207867824 */ /* 0x000fe200078e0284 */
[----:B------:R-:W-:Y:S02]  /*23d0*/  LEA R130, R5, R132, 0x1 ;  /* 0x0000008405827211 */ /* 0x000fe400078e08ff */
[----:B------:R-:W-:Y:S02]  /*23e0*/  MOV R104, 0x20 ;  /* 0x0000002000687802 */ /* 0x000fe40000000f00 */
[----:B------:R-:W-:Y:S01]  /*23f0*/  LDSM.16.M88.4 R16, [R134+0x3000] ;  /* 0x003000008610783b */ /* 0x000fe20000000200 */
[----:B-----5:R-:W-:Y:S02]  /*2400*/  IADD3 R110, PT, PT, R110, R87, -R108 ;  /* 0x000000576e6e7210 */ /* 0x020fe40007ffe86c */
[----:B------:R-:W-:Y:S01]  /*2410*/  SEL R109, R104, 0xffffffe0, !P1 ;  /* 0xffffffe0686d7807 */ /* 0x000fe20004800000 */
[----:B------:R-:W3:Y:S01]  /*2420*/  LDSM.16.M88.4 R56, [R130] ;  /* 0x000000008238783b */ /* 0x000ee20000000200 */
[----:B------:R-:W-:-:S02]  /*2430*/  IADD3 R86, PT, PT, R87, -R108, -R86 ;  /* 0x8000006c57567210 */ /* 0x000fc40007ffe856 */
[----:B------:R-:W-:Y:S01]  /*2440*/  IADD3 R113, PT, PT, R134, R109, RZ ;  /* 0x0000006d86717210 */ /* 0x000fe20007ffe0ff */
[----:B------:R-:W-:Y:S01]  /*2450*/  IMAD.IADD R114, R130, 0x1, R109 ;  /* 0x0000000182727824 */ /* 0x000fe200078e026d */
[----:B------:R-:W-:Y:S04]  /*2460*/  LDSM.16.M88.4 R52, [R130+0x1000] ;  /* 0x001000008234783b */ /* 0x000fe80000000200 */
[----:B------:R-:W-:Y:S04]  /*2470*/  LDSM.16.M88.4 R80, [R114] ;  /* 0x000000007250783b */ /* 0x000fe80000000200 */
[----:B-1----:R-:W1:Y:S04]  /*2480*/  LDSM.16.M88.4 R12, [R113+0x3000] ;  /* 0x00300000710c783b */ /* 0x002e680000000200 */
[----:B------:R-:W-:Y:S04]  /*2490*/  LDSM.16.M88.4 R8, [R134+0x4000] ;  /* 0x004000008608783b */ /* 0x000fe80000000200 */
[----:B------:R-:W4:Y:S04]  /*24a0*/  LDSM.16.M88.4 R40, [R134+0x3400] ;  /* 0x003400008628783b */ /* 0x000f280000000200 */
[----:B------:R-:W-:Y:S04]  /*24b0*/  LDSM.16.M88.4 R36, [R114+0x1000] ;  /* 0x001000007224783b */ /* 0x000fe80000000200 */
[----:B------:R-:W4:Y:S04]  /*24c0*/  LDSM.16.M88.4 R44, [R113+0x4000] ;  /* 0x00400000712c783b */ /* 0x000f280000000200 */
[----:B------:R-:W4:Y:S04]  /*24d0*/  LDSM.16.M88.4 R100, [R113+0x3400] ;  /* 0x003400007164783b */ /* 0x000f280000000200 */
[----:B------:R-:W4:Y:S01]  /*24e0*/  LDSM.16.M88.4 R64, [R134+0x3800] ;  /* 0x003800008640783b */ /* 0x000f220000000200 */
[C---:B---3--:R-:W-:Y:S03]  /*24f0*/  HMMA.16816.F32 R4, R56.reuse, R16, RZ ;  /* 0x000000103804723c */ /* 0x048fe600000018ff */
[----:B------:R-:W-:Y:S04]  /*2500*/  LDSM.16.M88.4 R24, [R130+0x2000] ;  /* 0x002000008218783b */ /* 0x000fe80000000200 */
[----:B------:R-:W3:Y:S01]  /*2510*/  LDSM.16.M88.4 R88, [R134+0x5000] ;  /* 0x005000008658783b */ /* 0x000ee20000000200 */
[----:B------:R-:W-:Y:S03]  /*2520*/  HMMA.16816.F32 R16, R56, R18, RZ ;  /* 0x000000123810723c */ /* 0x000fe600000018ff */
[----:B------:R-:W3:Y:S04]  /*2530*/  LDSM.16.M88.4 R20, [R134+0x3c00] ;  /* 0x003c00008614783b */ /* 0x000ee80000000200 */
[----:B------:R-:W3:Y:S04]  /*2540*/  LDSM.16.M88.4 R92, [R134+0x4400] ;  /* 0x00440000865c783b */ /* 0x000ee80000000200 */
[----:B------:R-:W-:Y:S01]  /*2550*/  LDSM.16.M88.4 R72, [R113+0x3c00] ;  /* 0x003c00007148783b */ /* 0x000fe20000000200 */
[C---:B-1----:R-:W-:Y:S03]  /*2560*/  HMMA.16816.F32 R4, R80.reuse, R12, R4 ;  /* 0x0000000c5004723c */ /* 0x042fe60000001804 */
        /* <DEDUP_REMOVED lines=8> */
[----:B------:R-:W1:Y:S07]  /*25f0*/  LDSM.16.M88.4 R8, [R113+0x5000] ;  /* 0x005000007108783b */ /* 0x000e6e0000000200 */
[----:B------:R-:W-:Y:S08]  /*2600*/  HMMA.16816.F32 R40, R56, R42, RZ ;  /* 0x0000002a3828723c */ /* 0x000ff000000018ff */
[----:B------:R-:W-:Y:S08]  /*2610*/  HMMA.16816.F32 R4, R36, R44, R4 ;  /* 0x0000002c2404723c */ /* 0x000ff00000001804 */
[----:B------:R-:W-:Y:S08]  /*2620*/  HMMA.16816.F32 R28, R80, R100, R28 ;  /* 0x00000064501c723c */ /* 0x000ff0000000181c */
[----:B------:R-:W-:Y:S08]  /*2630*/  HMMA.16816.F32 R68, R56, R64, RZ ;  /* 0x000000403844723c */ /* 0x000ff000000018ff */
[----:B------:R-:W-:Y:S01]  /*2640*/  HMMA.16816.F32 R16, R36, R46, R16 ;  /* 0x0000002e2410723c */ /* 0x000fe20000001810 */
[----:B------:R-:W4:Y:S07]  /*2650*/  LDSM.16.M88.4 R44, [R134+0x4c00] ;  /* 0x004c0000862c783b */ /* 0x000f2e0000000200 */
[----:B---3--:R-:W-:Y:S08]  /*2660*/  HMMA.16816.F32 R4, R24, R88, R4 ;  /* 0x000000581804723c */ /* 0x008ff00000001804 */
[C---:B------:R-:W-:Y:S08]  /*2670*/  HMMA.16816.F32 R64, R56.reuse, R66, RZ ;  /* 0x000000423840723c */ /* 0x040ff000000018ff */
[C---:B------:R-:W-:Y:S08]  /*2680*/  HMMA.16816.F32 R60, R56.reuse, R20, RZ ;  /* 0x00000014383c723c */ /* 0x040ff000000018ff */
[----:B------:R-:W-:Y:S01]  /*2690*/  HMMA.16816.F32 R56, R56, R22, RZ ;  /* 0x000000163838723c */ /* 0x000fe200000018ff */
[----:B------:R-:W3:Y:S07]  /*26a0*/  LDSM.16.M88.4 R20, [R134+0x5400] ;  /* 0x005400008614783b */ /* 0x000eee0000000200 */
[----:B------:R-:W-:Y:S08]  /*26b0*/  HMMA.16816.F32 R40, R80, R102, R40 ;  /* 0x000000665028723c */ /* 0x000ff00000001828 */
[----:B------:R-:W-:Y:S08]  /*26c0*/  HMMA.16816.F32 R28, R52, R92, R28 ;  /* 0x0000005c341c723c */ /* 0x000ff0000000181c */
[----:B------:R-:W-:Y:S08]  /*26d0*/  HMMA.16816.F32 R16, R24, R90, R16 ;  /* 0x0000005a1810723c */ /* 0x000ff00000001810 */
[----:B-1----:R-:W-:Y:S08]  /*26e0*/  HMMA.16816.F32 R4, R12, R8, R4 ;  /* 0x000000080c04723c */ /* 0x002ff00000001804 */
[----:B------:R-:W-:Y:S01]  /*26f0*/  HMMA.16816.F32 R92, R52, R94, R40 ;  /* 0x0000005e345c723c */ /* 0x000fe20000001828 */
[----:B------:R-:W1:Y:S07]  /*2700*/  LDSM.16.M88.4 R40, [R113+0x5400] ;  /* 0x005400007128783b */ /* 0x000e6e0000000200 */
[C---:B------:R-:W-:Y:S08]  /*2710*/  HMMA.16816.F32 R60, R80.reuse, R72, R60 ;  /* 0x00000048503c723c */ /* 0x040ff0000000183c */
[----:B------:R-:W-:Y:S01]  /*2720*/  HMMA.16816.F32 R56, R80, R74, R56 ;  /* 0x0000004a5038723c */ /* 0x000fe20000001838 */
[----:B------:R-:W1:Y:S07]  /*2730*/  LDSM.16.M88.4 R72, [R113+0x4800] ;  /* 0x004800007148783b */ /* 0x000e6e0000000200 */
[----:B------:R-:W-:Y:S08]  /*2740*/  HMMA.16816.F32 R28, R36, R32, R28 ;  /* 0x00000020241c723c */ /* 0x000ff0000000181c */
[C---:B------:R-:W-:Y:S08]  /*2750*/  HMMA.16816.F32 R68, R80.reuse, R76, R68 ;  /* 0x0000004c5044723c */ /* 0x040ff00000001844 */
[----:B------:R-:W-:Y:S08]  /*2760*/  HMMA.16816.F32 R64, R80, R78, R64 ;  /* 0x0000004e5040723c */ /* 0x000ff00000001840 */
[----:B------:R-:W-:Y:S01]  /*2770*/  HMMA.16816.F32 R16, R12, R10, R16 ;  /* 0x0000000a0c10723c */ /* 0x000fe20000001810 */
[----:B------:R-:W1:Y:S01]  /*2780*/  LDSM.16.M88.4 R8, [R134+0x5800] ;  /* 0x005800008608783b */ /* 0x000e620000000200 */
[-C--:B--2---:R-:W-:Y:S01]  /*2790*/  FMUL.FTZ R4, R4, R107.reuse ;  /* 0x0000006b04047220 */ /* 0x084fe20000410000 */
[----:B------:R-:W-:-:S05]  /*27a0*/  FMUL.FTZ R5, R5, R107 ;  /* 0x0000006b05057220 */ /* 0x000fca0000410000 */
[----:B----4-:R-:W-:Y:S01]  /*27b0*/  HMMA.16816.F32 R60, R52, R44, R60 ;  /* 0x0000002c343c723c */ /* 0x010fe2000000183c */
[-C--:B------:R-:W-:Y:S01]  /*27c0*/  FMUL.FTZ R44, R6, R107.reuse ;  /* 0x0000006b062c7220 */ /* 0x080fe20000410000 */
[----:B------:R-:W-:-:S05]  /*27d0*/  FMUL.FTZ R45, R7, R107 ;  /* 0x0000006b072d7220 */ /* 0x000fca0000410000 */
[----:B------:R-:W2:Y:S01]  /*27e0*/  MUFU.TANH R44, R44 ;  /* 0x0000002c002c7308 */ /* 0x000ea20000002400 */
[----:B---3--:R-:W-:Y:S03]  /*27f0*/  HMMA.16816.F32 R28, R24, R20, R28 ;  /* 0x00000014181c723c */ /* 0x008fe6000000181c */
[-C--:B------:R-:W-:Y:S01]  /*2800*/  FMUL.FTZ R16, R16, R107.reuse ;  /* 0x0000006b10107220 */ /* 0x080fe20000410000 */
[----:B------:R-:W-:-:S03]  /*2810*/  FMUL.FTZ R17, R17, R107 ;  /* 0x0000006b11117220 */ /* 0x000fc60000410000 */
[----:B------:R-:W3:Y:S01]  /*2820*/  MUFU.TANH R20, R4 ;  /* 0x0000000400147308 */ /* 0x000ee20000002400 */
[----:B------:R-:W-:Y:S01]  /*2830*/  HMMA.16816.F32 R92, R36, R34, R92 ;  /* 0x00000022245c723c */ /* 0x000fe2000000185c */
[----:B------:R-:W-:Y:S06]  /*2840*/  LDSM.16.M88.4 R32, [R113+0x5800] ;  /* 0x005800007120783b */ /* 0x000fec0000000200 */
[----:B------:R4:W1:Y:S01]  /*2850*/  MUFU.TANH R21, R5 ;  /* 0x0000000500157308 */ /* 0x0008620000002400 */
[C---:B------:R-:W-:Y:S07]  /*2860*/  HMMA.16816.F32 R68, R52.reuse, R48, R68 ;  /* 0x000000303444723c */ /* 0x040fee0000001844 */
[----:B------:R-:W2:Y:S01]  /*2870*/  MUFU.TANH R45, R45 ;  /* 0x0000002d002d7308 */ /* 0x000ea20000002400 */
[----:B------:R-:W-:Y:S01]  /*2880*/  HMMA.16816.F32 R64, R52, R50, R64 ;  /* 0x000000323440723c */ /* 0x000fe20000001840 */
[----:B----4-:R-:W4:Y:S07]  /*2890*/  LDSM.16.M88.4 R4, [R113+0x4c00] ;  /* 0x004c00007104783b */ /* 0x010f2e0000000200 */
[----:B-1----:R-:W-:Y:S01]  /*28a0*/  HMMA.16816.F32 R28, R12, R40, R28 ;  /* 0x000000280c1c723c */ /* 0x002fe2000000181c */
[----:B------:R-:W1:Y:S07]  /*28b0*/  MUFU.TANH R40, R16 ;  /* 0x0000001000287308 */ /* 0x000e6e0000002400 */
        /* <DEDUP_REMOVED lines=30> */
[----:B------:R-:W-:Y:S01]  /*2aa0*/  HMMA.16816.F32 R68, R12, R32, R68 ;  /* 0x000000200c44723c */ /* 0x000fe20000001844 */
[----:B------:R-:W-:Y:S01]  /*2ab0*/  IADD3 R33, PT, PT, R84, -0x1, RZ ;  /* 0xffffffff54217810 */ /* 0x000fe20007ffe0ff */
[----:B------:R-:W-:Y:S01]  /*2ac0*/  FMUL.FTZ R32, R93, R107 ;  /* 0x0000006b5d207220 */ /* 0x000fe20000410000 */
[----:B------:R-:W3:Y:S02]  /*2ad0*/  MUFU.TANH R5, R5 ;  /* 0x0000000500057308 */ /* 0x000ee40000002400 */
[----:B------:R-:W-:-:S03]  /*2ae0*/  ISETP.GT.AND P1, PT, R33, R138, PT ;  /* 0x0000008a2100720c */ /* 0x000fc60003f24270 */
[C---:B------:R-:W-:Y:S03]  /*2af0*/  HMMA.16816.F32 R64, R12.reuse, R34, R64 ;  /* 0x000000220c40723c */ /* 0x040fe60000001840 */
[----:B------:R-:W1:Y:S05]  /*2b00*/  MUFU.TANH R32, R32 ;  /* 0x0000002000207308 */ /* 0x000e6a0000002400 */
[C---:B--2---:R-:W-:Y:S03]  /*2b10*/  HMMA.16816.F32 R60, R12.reuse, R8, R60 ;  /* 0x000000080c3c723c */ /* 0x044fe6000000183c */
[-C--:B------:R-:W-:Y:S01]  /*2b20*/  FMUL.FTZ R16, R68, R107.reuse ;  /* 0x0000006b44107220 */ /* 0x080fe20000410000 */
[-C--:B------:R-:W-:Y:S01]  /*2b30*/  FMUL.FTZ R17, R69, R107.reuse ;  /* 0x0000006b45117220 */ /* 0x080fe20000410000 */
[-C--:B------:R-:W-:Y:S01]  /*2b40*/  FMUL.FTZ R7, R70, R107.reuse ;  /* 0x0000006b46077220 */ /* 0x080fe20000410000 */
[----:B------:R-:W-:Y:S01]  /*2b50*/  FMUL.FTZ R18, R71, R107 ;  /* 0x0000006b47127220 */ /* 0x000fe20000410000 */
[----:B------:R-:W2:Y:S01]  /*2b60*/  MUFU.TANH R31, R31 ;  /* 0x0000001f001f7308 */ /* 0x000ea20000002400 */
[----:B------:R-:W-:Y:S01]  /*2b70*/  HMMA.16816.F32 R56, R12, R10, R56 ;  /* 0x0000000a0c38723c */ /* 0x000fe20000001838 */
[----:B------:R-:W-:-:S02]  /*2b80*/  LOP3.LUT R15, R96, 0x1f0, RZ, 0xc0, !PT ;  /* 0x000001f0600f7812 */ /* 0x000fc400078ec0ff */
[-C--:B------:R-:W-:Y:S01]  /*2b90*/  FMUL.FTZ R26, R64, R107.reuse ;  /* 0x0000006b401a7220 */ /* 0x080fe20000410000 */
[-C--:B------:R-:W-:Y:S01]  /*2ba0*/  FMUL.FTZ R9, R65, R107.reuse ;  /* 0x0000006b41097220 */ /* 0x080fe20000410000 */
[-C--:B------:R-:W-:Y:S01]  /*2bb0*/  FMUL.FTZ R24, R66, R107.reuse ;  /* 0x0000006b42187220 */ /* 0x080fe20000410000 */
[-C--:B------:R-:W-:Y:S01]  /*2bc0*/  FMUL.FTZ R8, R67, R107.reuse ;  /* 0x0000006b43087220 */ /* 0x080fe20000410000 */
[----:B------:R-:W-:Y:S01]  /*2bd0*/  LOP3.LUT R112, R15, 0x7, R112, 0xf8, !PT ;  /* 0x000000070f707812 */ /* 0x000fe200078ef870 */
[----:B------:R-:W1:Y:S03]  /*2be0*/  MUFU.TANH R6, R6 ;  /* 0x0000000600067308 */ /* 0x000e660000002400 */
[-C--:B------:R-:W-:Y:S01]  /*2bf0*/  FMUL.FTZ R11, R61, R107.reuse ;  /* 0x0000006b3d0b7220 */ /* 0x080fe20000410000 */
[-C--:B------:R-:W-:Y:S01]  /*2c00*/  FMUL.FTZ R10, R62, R107.reuse ;  /* 0x0000006b3e0a7220 */ /* 0x080fe20000410000 */
[-C--:B------:R-:W-:Y:S01]  /*2c10*/  FMUL.FTZ R12, R63, R107.reuse ;  /* 0x0000006b3f0c7220 */ /* 0x080fe20000410000 */
[-C--:B------:R-:W-:Y:S01]  /*2c20*/  FMUL.FTZ R60, R60, R107.reuse ;  /* 0x0000006b3c3c7220 */ /* 0x080fe20000410000 */
[----:B------:R-:W-:Y:S01]  /*2c30*/  IMAD R15, R145, 0x40, R112 ;  /* 0x00000040910f7824 */ /* 0x000fe200078e0270 */
[----:B------:R-:W1:Y:S03]  /*2c40*/  MUFU.TANH R16, R16 ;  /* 0x0000001000107308 */ /* 0x000e660000002400 */
[-C--:B------:R-:W-:Y:S01]  /*2c50*/  FMUL.FTZ R39, R56, R107.reuse ;  /* 0x0000006b38277220 */ /* 0x080fe20000410000 */
[-C--:B------:R-:W-:Y:S01]  /*2c60*/  FMUL.FTZ R49, R57, R107.reuse ;  /* 0x0000006b39317220 */ /* 0x080fe20000410000 */
[-C--:B------:R-:W-:Y:S01]  /*2c70*/  FMUL.FTZ R14, R58, R107.reuse ;  /* 0x0000006b3a0e7220 */ /* 0x080fe20000410000 */
[----:B------:R-:W-:Y:S01]  /*2c80*/  FMUL.FTZ R34, R59, R107 ;  /* 0x0000006b3b227220 */ /* 0x000fe20000410000 */
[C---:B------:R-:W-:Y:S01]  /*2c90*/  IADD3 R110, PT, PT, R15.reuse, R110, RZ ;  /* 0x0000006e0f6e7210 */ /* 0x040fe20007ffe0ff */
[----:B------:R-:W1:Y:S01]  /*2ca0*/  MUFU.TANH R17, R17 ;  /* 0x0000001100117308 */ /* 0x000e620000002400 */
[----:B------:R-:W-:-:S02]  /*2cb0*/  IADD3 R15, PT, PT, R15, R86, RZ ;  /* 0x000000560f0f7210 */ /* 0x000fc40007ffe0ff */
[C-C-:B------:R-:W-:Y:S02]  /*2cc0*/  VIADDMNMX R154, R110.reuse, 0x1, R87.reuse, PT ;  /* 0x000000016e9a7846 */ /* 0x140fe40003800157 */
[----:B------:R-:W-:Y:S02]  /*2cd0*/  VIADDMNMX R152, R110, 0x9, R87, PT ;  /* 0x000000096e987846 */ /* 0x000fe40003800157 */
[----:B------:R-:W-:Y:S01]  /*2ce0*/  VIMNMX R155, PT, PT, RZ, R15, !PT ;  /* 0x0000000fff9b7248 */ /* 0x000fe20007fe0100 */
[----:B------:R-:W1:Y:S01]  /*2cf0*/  MUFU.TANH R7, R7 ;  /* 0x0000000700077308 */ /* 0x000e620000002400 */
[----:B------:R-:W-:-:S07]  /*2d00*/  VIADDMNMX R153, R15, 0x8, RZ, !PT ;  /* 0x000000080f997846 */ /* 0x000fce00078001ff */
        /* <DEDUP_REMOVED lines=28> */
.L_x_10902:
        /* <DEDUP_REMOVED lines=60> */
.L_x_10903:
[----:B------:R-:W-:Y:S05]  /*3290*/  BSYNC.RECONVERGENT B0 ;  /* 0x0000000000007941 */ /* 0x000fea0003800200 */
.L_x_10901:
        /* <DEDUP_REMOVED lines=13> */
.L_x_10900:
[----:B------:R-:W-:Y:S05]  /*3370*/  BSYNC.RECONVERGENT B1 ;  /* 0x0000000000017941 */ /* 0x000fea0003800200 */
.L_x_10899:
        /* <DEDUP_REMOVED lines=15> */
[C---:B------:R-:W-:Y:S01]  /*3470*/  VIADD R54, R36.reuse, 0x10 ;  /* 0x0000001024367836 */ /* 0x040fe20000000000 */
[CC--:B------:R-:W-:Y:S01]  /*3480*/  ISETP.GE.AND P3, PT, R57.reuse, R155.reuse, PT ;  /* 0x0000009b3900720c */ /* 0x0c0fe20003f66270 */
[----:B------:R-:W-:Y:S01]  /*3490*/  VIADD R53, R36, 0x11 ;  /* 0x0000001124357836 */ /* 0x000fe20000000000 */
[-C--:B------:R-:W-:Y:S01]  /*34a0*/  ISETP.GE.AND P4, PT, R56, R155.reuse, PT ;  /* 0x0000009b3800720c */ /* 0x080fe20003f86270 */
[----:B------:R-:W-:Y:S01]  /*34b0*/  VIADD R52, R36, 0x18 ;  /* 0x0000001824347836 */ /* 0x000fe20000000000 */
[----:B------:R-:W-:Y:S01]  /*34c0*/  FSEL R37, R20, -INF , !P5 ;  /* 0xff80000014257808 */ /* 0x000fe20006800000 */
[C---:B------:R-:W-:Y:S01]  /*34d0*/  VIADD R51, R36.reuse, 0x19 ;  /* 0x0000001924337836 */ /* 0x040fe20000000000 */
[-C--:B------:R-:W-:Y:S01]  /*34e0*/  ISETP.GE.AND P6, PT, R57, R154.reuse, PT ;  /* 0x0000009a3900720c */ /* 0x080fe20003fc6270 */
[C---:B------:R-:W-:Y:S01]  /*34f0*/  VIADD R50, R36.reuse, 0x20 ;  /* 0x0000002024327836 */ /* 0x040fe20000000000 */
[----:B------:R-:W-:Y:S01]  /*3500*/  FSEL R20, R21, -INF , P3 ;  /* 0xff80000015147808 */ /* 0x000fe20001800000 */
[C---:B------:R-:W-:Y:S01]  /*3510*/  VIADD R48, R36.reuse, 0x21 ;  /* 0x0000002124307836 */ /* 0x040fe20000000000 */
[CC--:B------:R-:W-:Y:S01]  /*3520*/  ISETP.GE.AND P3, PT, R55.reuse, R155.reuse, PT ;  /* 0x0000009b3700720c */ /* 0x0c0fe20003f66270 */
[----:B------:R-:W-:Y:S01]  /*3530*/  VIADD R47, R36, 0x28 ;  /* 0x00000028242f7836 */ /* 0x000fe20000000000 */
[----:B-1----:R-:W-:Y:S01]  /*3540*/  FSEL R35, R40, -INF , P4 ;  /* 0xff80000028237808 */ /* 0x002fe20002000000 */
[----:B------:R-:W-:Y:S01]  /*3550*/  VIADD R46, R36, 0x29 ;  /* 0x00000029242e7836 */ /* 0x000fe20000000000 */
[----:B------:R-:W-:Y:S01]  /*3560*/  FSEL R20, R20, -INF , !P6 ;  /* 0xff80000014147808 */ /* 0x000fe20007000000 */
[----:B------:R-:W-:Y:S01]  /*3570*/  VIADD R43, R36, 0x30 ;  /* 0x00000030242b7836 */ /* 0x000fe20000000000 */
[-C--:B------:R-:W-:Y:S01]  /*3580*/  ISETP.GE.AND P4, PT, R54, R155.reuse, PT ;  /* 0x0000009b3600720c */ /* 0x080fe20003f86270 */
[C---:B------:R-:W-:Y:S01]  /*3590*/  VIADD R42, R36.reuse, 0x31 ;  /* 0x00000031242a7836 */ /* 0x040fe20000000000 */
[----:B------:R-:W-:Y:S01]  /*35a0*/  ISETP.GE.AND P6, PT, R55, R154, PT ;  /* 0x0000009a3700720c */ /* 0x000fe20003fc6270 */
[----:B------:R-:W-:Y:S01]  /*35b0*/  VIADD R38, R36, 0x38 ;  /* 0x0000003824267836 */ /* 0x000fe20000000000 */
[----:B------:R-:W-:Y:S01]  /*35c0*/  FSEL R27, R41, -INF , P3 ;  /* 0xff800000291b7808 */ /* 0x000fe20001800000 */
[----:B------:R-:W-:Y:S01]  /*35d0*/  LDSM.16.MT88.4 R68, [R106+0x6000] ;  /* 0x006000006a44783b */ /* 0x000fe20000004200 */
[----:B------:R-:W-:-:S02]  /*35e0*/  ISETP.GE.AND P3, PT, R53, R155, PT ;  /* 0x0000009b3500720c */ /* 0x000fc40003f66270 */
[----:B------:R-:W-:Y:S01]  /*35f0*/  FSEL R21, R28, -INF , P4 ;  /* 0xff8000001c157808 */ /* 0x000fe20002000000 */
[----:B------:R-:W-:Y:S01]  /*3600*/  LDSM.16.MT88.4 R60, [R120+0x7000] ;  /* 0x00700000783c783b */ /* 0x000fe20000004200 */
        /* <DEDUP_REMOVED lines=11> */
[-C--:B------:R-:W-:Y:S02]  /*36c0*/  ISETP.GE.AND P6, PT, R51, R154.reuse, PT ;  /* 0x0000009a3300720c */ /* 0x080fe40003fc6270 */
[----:B------:R-:W-:Y:S02]  /*36d0*/  FSEL R15, R32, -INF , P3 ;  /* 0xff800000200f7808 */ /* 0x000fe40001800000 */
[----:B------:R-:W-:Y:S02]  /*36e0*/  ISETP.GE.AND P3, PT, R48, R155, PT ;  /* 0x0000009b3000720c */ /* 0x000fe40003f66270 */
[----:B------:R-:W-:Y:S02]  /*36f0*/  FSEL R21, R21, -INF , !P5 ;  /* 0xff80000015157808 */ /* 0x000fe40006800000 */
[----:B------:R-:W-:Y:S02]  /*3700*/  FSEL R16, R16, -INF , P4 ;  /* 0xff80000010107808 */ /* 0x000fe40002000000 */
[----:B------:R-:W-:-:S02]  /*3710*/  ISETP.GE.AND P5, PT, R52, R154, PT ;  /* 0x0000009a3400720c */ /* 0x000fc40003fa6270 */
[----:B------:R-:W-:Y:S02]  /*3720*/  FSEL R15, R15, -INF , !P6 ;  /* 0xff8000000f0f7808 */ /* 0x000fe40007000000 */
[-C--:B------:R-:W-:Y:S02]  /*3730*/  ISETP.GE.AND P4, PT, R47, R155.reuse, PT ;  /* 0x0000009b2f00720c */ /* 0x080fe40003f86270 */
[----:B------:R-:W-:Y:S02]  /*3740*/  ISETP.GE.AND P6, PT, R48, R154, PT ;  /* 0x0000009a3000720c */ /* 0x000fe40003fc6270 */
[----:B------:R-:W-:Y:S02]  /*3750*/  FSEL R17, R17, -INF , P3 ;  /* 0xff80000011117808 */ /* 0x000fe40001800000 */
[----:B------:R-:W-:Y:S02]  /*3760*/  ISETP.GE.AND P3, PT, R46, R155, PT ;  /* 0x0000009b2e00720c */ /* 0x000fe40003f66270 */
[----:B------:R-:W-:-:S02]  /*3770*/  ISETP.GE.AND P2, PT, R36, R153, PT ;  /* 0x000000992400720c */ /* 0x000fc40003f46270 */
[C---:B------:R-:W-:Y:S01]  /*3780*/  ISETP.GE.AND P1, PT, R36.reuse, R152, PT ;  /* 0x000000982400720c */ /* 0x040fe20003f26270 */
[----:B------:R-:W-:Y:S01]  /*3790*/  VIADD R36, R36, 0x39 ;  /* 0x0000003924247836 */ /* 0x000fe20000000000 */
[----:B------:R-:W-:Y:S02]  /*37a0*/  FSEL R5, R5, -INF , !P5 ;  /* 0xff80000005057808 */ /* 0x000fe40006800000 */
[----:B------:R-:W-:Y:S02]  /*37b0*/  FSEL R26, R26, -INF , P4 ;  /* 0xff8000001a1a7808 */ /* 0x000fe40002000000 */
[----:B------:R-:W-:Y:S02]  /*37c0*/  ISETP.GE.AND P5, PT, R50, R154, PT ;  /* 0x0000009a3200720c */ /* 0x000fe40003fa6270 */
[----:B------:R-:W-:Y:S02]  /*37d0*/  FSEL R159, R17, -INF , !P6 ;  /* 0xff800000119f7808 */ /* 0x000fe40007000000 */
[----:B------:R-:W-:-:S02]  /*37e0*/  ISETP.GE.AND P4, PT, R43, R155, PT ;  /* 0x0000009b2b00720c */ /* 0x000fc40003f86270 */
[-C--:B------:R-:W-:Y:S02]  /*37f0*/  ISETP.GE.AND P6, PT, R46, R154.reuse, PT ;  /* 0x0000009a2e00720c */ /* 0x080fe40003fc6270 */
[----:B------:R-:W-:Y:S02]  /*3800*/  FSEL R9, R9, -INF , P3 ;  /* 0xff80000009097808 */ /* 0x000fe40001800000 */
[----:B------:R-:W-:Y:S02]  /*3810*/  FSEL R25, R16, -INF , !P5 ;  /* 0xff80000010197808 */ /* 0x000fe40006800000 */
[----:B------:R-:W-:Y:S02]  /*3820*/  FSEL R13, R13, -INF , P4 ;  /* 0xff8000000d0d7808 */ /* 0x000fe40002000000 */
[----:B------:R-:W-:Y:S02]  /*3830*/  ISETP.GE.AND P5, PT, R47, R154, PT ;  /* 0x0000009a2f00720c */ /* 0x000fe40003fa6270 */
[----:B------:R-:W-:-:S02]  /*3840*/  FSEL R151, R9, -INF , !P6 ;  /* 0xff80000009977808 */ /* 0x000fc40007000000 */
[-C--:B------:R-:W-:Y:S02]  /*3850*/  ISETP.GE.AND P4, PT, R36, R155.reuse, PT ;  /* 0x0000009b2400720c */ /* 0x080fe40003f86270 */
[----:B------:R-:W-:Y:S02]  /*3860*/  ISETP.GE.AND P3, PT, R43, R154, PT ;  /* 0x0000009a2b00720c */ /* 0x000fe40003f66270 */
[-C--:B------:R-:W-:Y:S02]  /*3870*/  ISETP.GE.AND P6, PT, R38, R155.reuse, PT ;  /* 0x0000009b2600720c */ /* 0x080fe40003fc6270 */
[----:B------:R-:W-:Y:S02]  /*3880*/  FSEL R157, R26, -INF , !P5 ;  /* 0xff8000001a9d7808 */ /* 0x000fe40006800000 */
[----:B------:R-:W-:Y:S02]  /*3890*/  FSEL R49, R49, -INF , P4 ;  /* 0xff80000031317808 */ /* 0x000fe40002000000 */
[----:B------:R-:W-:-:S02]  /*38a0*/  ISETP.GE.AND P5, PT, R42, R155, PT ;  /* 0x0000009b2a00720c */ /* 0x000fc40003fa6270 */
[----:B------:R-:W-:Y:S02]  /*38b0*/  FSEL R29, R13, -INF , !P3 ;  /* 0xff8000000d1d7808 */ /* 0x000fe40005800000 */
[----:B------:R-:W-:Y:S02]  /*38c0*/  FSEL R39, R39, -INF , P6 ;  /* 0xff80000027277808 */ /* 0x000fe40003000000 */
[----:B------:R-:W-:Y:S02]  /*38d0*/  ISETP.GE.AND P4, PT, R38, R154, PT ;  /* 0x0000009a2600720c */ /* 0x000fe40003f86270 */
[----:B------:R-:W-:Y:S02]  /*38e0*/  FSEL R16, R44, -INF , P2 ;  /* 0xff8000002c107808 */ /* 0x000fe40001000000 */
[-C--:B------:R-:W-:Y:S02]  /*38f0*/  ISETP.GE.AND P3, PT, R57, R153.reuse, PT ;  /* 0x000000993900720c */ /* 0x080fe40003f66270 */
[----:B------:R-:W-:-:S02]  /*3900*/  ISETP.GE.AND P2, PT, R56, R153, PT ;  /* 0x000000993800720c */ /* 0x000fc40003f46270 */
[----:B------:R-:W-:Y:S02]  /*3910*/  FSEL R11, R11, -INF , P5 ;  /* 0xff8000000b0b7808 */ /* 0x000fe40002800000 */
[----:B------:R-:W-:Y:S02]  /*3920*/  FSEL R125, R39, -INF , !P4 ;  /* 0xff800000277d7808 */ /* 0x000fe40006000000 */
[----:B------:R-:W-:Y:S02]  /*3930*/  ISETP.GE.AND P5, PT, R57, R152, PT ;  /* 0x000000983900720c */ /* 0x000fe40003fa6270 */
[----:B------:R-:W-:Y:S02]  /*3940*/  ISETP.GE.AND P6, PT, R42, R154, PT ;  /* 0x0000009a2a00720c */ /* 0x000fe40003fc6270 */
[----:B------:R-:W-:Y:S02]  /*3950*/  ISETP.GE.AND P4, PT, R56, R152, PT ;  /* 0x000000983800720c */ /* 0x000fe40003f86270 */
[----:B------:R-:W-:-:S02]  /*3960*/  FSEL R41, R45, -INF , P3 ;  /* 0xff8000002d297808 */ /* 0x000fc40001800000 */
[----:B------:R-:W-:Y:S02]  /*3970*/  FSEL R22, R22, -INF , P2 ;  /* 0xff80000016167808 */ /* 0x000fe40001000000 */
[-C--:B------:R-:W-:Y:S02]  /*3980*/  ISETP.GE.AND P3, PT, R54, R153.reuse, PT ;  /* 0x000000993600720c */ /* 0x080fe40003f66270 */
[----:B------:R-:W-:Y:S02]  /*3990*/  ISETP.GE.AND P2, PT, R53, R153, PT ;  /* 0x000000993500720c */ /* 0x000fe40003f46270 */
[----:B------:R-:W-:Y:S02]  /*39a0*/  FSEL R127, R11, -INF , !P6 ;  /* 0xff8000000b7f7808 */ /* 0x000fe40007000000 */
[----:B------:R-:W-:Y:S02]  /*39b0*/  FSEL R41, R41, -INF , !P5 ;  /* 0xff80000029297808 */ /* 0x000fe40006800000 */
[----:B------:R-:W-:-:S02]  /*39c0*/  FSEL R39, R22, -INF , !P4 ;  /* 0xff80000016277808 */ /* 0x000fc40006000000 */
[----:B------:R-:W-:Y:S02]  /*39d0*/  ISETP.GE.AND P6, PT, R36, R154, PT ;  /* 0x0000009a2400720c */ /* 0x000fe40003fc6270 */
[----:B------:R-:W-:Y:S02]  /*39e0*/  FSEL R16, R16, -INF , !P1 ;  /* 0xff80000010107808 */ /* 0x000fe40004800000 */
[-C--:B------:R-:W-:Y:S02]  /*39f0*/  ISETP.GE.AND P5, PT, R54, R152.reuse, PT ;  /* 0x000000983600720c */ /* 0x080fe40003fa6270 */
[----:B------:R-:W-:Y:S02]  /*3a00*/  ISETP.GE.AND P4, PT, R53, R152, PT ;  /* 0x000000983500720c */ /* 0x000fe40003f86270 */
[----:B------:R-:W-:Y:S02]  /*3a10*/  FSEL R17, R30, -INF , P3 ;  /* 0xff8000001e117808 */ /* 0x000fe40001800000 */
[----:B------:R-:W-:-:S02]  /*3a20*/  FSEL R4, R4, -INF , P2 ;  /* 0xff80000004047808 */ /* 0x000fc40001000000 */
[-C--:B------:R-:W-:Y:S02]  /*3a30*/  ISETP.GE.AND P1, PT, R55, R153.reuse, PT ;  /* 0x000000993700720c */ /* 0x080fe40003f26270 */
[----:B------:R-:W-:Y:S02]  /*3a40*/  ISETP.GE.AND P3, PT, R51, R153, PT ;  /* 0x000000993300720c */ /* 0x000fe40003f66270 */
[----:B------:R-:W-:Y:S02]  /*3a50*/  FSEL R123, R49, -INF , !P6 ;  /* 0xff800000317b7808 */ /* 0x000fe40007000000 */
[----:B------:R-:W-:Y:S02]  /*3a60*/  FSEL R17, R17, -INF , !P5 ;  /* 0xff80000011117808 */ /* 0x000fe40006800000 */
[----:B------:R-:W-:Y:S02]  /*3a70*/  FSEL R13, R4, -INF , !P4 ;  /* 0xff800000040d7808 */ /* 0x000fe40006000000 */
[----:B------:R-:W-:-:S02]  /*3a80*/  ISETP.GE.AND P6, PT, R55, R152, PT ;  /* 0x000000983700720c */ /* 0x000fc40003fc6270 */
[----:B------:R-:W-:Y:S02]  /*3a90*/  FSEL R23, R23, -INF , P1 ;  /* 0xff80000017177808 */ /* 0x000fe40000800000 */
[----:B------:R-:W-:Y:S02]  /*3aa0*/  ISETP.GE.AND P5, PT, R51, R152, PT ;  /* 0x000000983300720c */ /* 0x000fe40003fa6270 */
[----:B------:R-:W-:Y:S02]  /*3ab0*/  FMNMX3.FTZ R4, R37, R20, R35, !PT ;  /* 0x0000001425047276 */ /* 0x000fe40007810023 */
[----:B------:R-:W-:Y:S02]  /*3ac0*/  FSEL R6, R6, -INF , P3 ;  /* 0xff80000006067808 */ /* 0x000fe40001800000 */
[----:B------:R-:W-:Y:S02]  /*3ad0*/  ISETP.GE.AND P1, PT, R52, R153, PT ;  /* 0x000000993400720c */ /* 0x000fe40003f26270 */
[----:B------:R-:W-:-:S02]  /*3ae0*/  FSEL R23, R23, -INF , !P6 ;  /* 0xff80000017177808 */ /* 0x000fc40007000000 */
[----:B------:R-:W-:Y:S02]  /*3af0*/  FMNMX3.FTZ R4, R4, R27, R21, !PT ;  /* 0x0000001b04047276 */ /* 0x000fe40007810015 */
[----:B------:R-:W-:Y:S02]  /*3b00*/  FSEL R9, R6, -INF , !P5 ;  /* 0xff80000006097808 */ /* 0x000fe40006800000 */
[----:B------:R-:W-:Y:S02]  /*3b10*/  ISETP.GE.AND P6, PT, R52, R152, PT ;  /* 0x000000983400720c */ /* 0x000fe40003fc6270 */
[----:B------:R-:W-:Y:S01]  /*3b20*/  ISETP.GE.AND P2, PT, R50, R153, PT ;  /* 0x000000993200720c */ /* 0x000fe20003f46270 */
[----:B------:R-:W-:Y:S01]  /*3b30*/  LDSM.16.MT88.4 R52, [R106+0x7000] ;  /* 0x007000006a34783b */ /* 0x000fe20000004200 */
[----:B------:R-:W-:Y:S02]  /*3b40*/  FSEL R11, R31, -INF , P1 ;  /* 0xff8000001f0b7808 */ /* 0x000fe40000800000 */
[----:B------:R-:W-:-:S02]  /*3b50*/  FMNMX3.FTZ R6, R16, R41, R39, !PT ;  /* 0x0000002910067276 */ /* 0x000fc40007810027 */
[----:B------:R-:W-:Y:S02]  /*3b60*/  ISETP.GE.AND P1, PT, R48, R153, PT ;  /* 0x000000993000720c */ /* 0x000fe40003f26270 */
[----:B------:R-:W-:Y:S02]  /*3b70*/  FMNMX3.FTZ R4, R4, R19, R5, !PT ;  /* 0x0000001304047276 */ /* 0x000fe40007810005 */
[----:B------:R-:W-:Y:S02]  /*3b80*/  ISETP.GE.AND P4, PT, R50, R152, PT ;  /* 0x000000983200720c */ /* 0x000fe40003f86270 */
[----:B------:R-:W-:Y:S02]  /*3b90*/  FSEL R11, R11, -INF , !P6 ;  /* 0xff8000000b0b7808 */ /* 0x000fe40007000000 */
[----:B------:R-:W-:Y:S02]  /*3ba0*/  ISETP.GE.AND P3, PT, R47, R153, PT ;  /* 0x000000992f00720c */ /* 0x000fe40003f66270 */
[----:B------:R-:W-:-:S02]  /*3bb0*/  FSEL R7, R7, -INF , P2 ;  /* 0xff80000007077808 */ /* 0x000fc40001000000 */
[----:B------:R-:W-:Y:S02]  /*3bc0*/  FMNMX3.FTZ R6, R6, R23, R17, !PT ;  /* 0x0000001706067276 */ /* 0x000fe40007810011 */
[-C--:B------:R-:W-:Y:S02]  /*3bd0*/  ISETP.GE.AND P6, PT, R48, R152.reuse, PT ;  /* 0x000000983000720c */ /* 0x080fe40003fc6270 */
[----:B------:R-:W-:Y:S02]  /*3be0*/  ISETP.GE.AND P2, PT, R46, R153, PT ;  /* 0x000000992e00720c */ /* 0x000fe40003f46270 */
[----:B------:R-:W-:Y:S02]  /*3bf0*/  FMNMX3.FTZ R4, R4, R15, R25, !PT ;  /* 0x0000000f04047276 */ /* 0x000fe40007810019 */
[----:B------:R-:W-:Y:S02]  /*3c00*/  FSEL R18, R18, -INF , P1 ;  /* 0xff80000012127808 */ /* 0x000fe40000800000 */
[----:B------:R-:W-:-:S02]  /*3c10*/  ISETP.GE.AND P5, PT, R47, R152, PT ;  /* 0x000000982f00720c */ /* 0x000fc40003fa6270 */
[----:B------:R-:W-:Y:S02]  /*3c20*/  FSEL R141, R7, -INF , !P4 ;  /* 0xff800000078d7808 */ /* 0x000fe40006000000 */
[----:B------:R-:W-:Y:S02]  /*3c30*/  ISETP.GE.AND P1, PT, R43, R153, PT ;  /* 0x000000992b00720c */ /* 0x000fe40003f26270 */
[----:B------:R-:W-:Y:S02]  /*3c40*/  FSEL R24, R24, -INF , P3 ;  /* 0xff80000018187808 */ /* 0x000fe40001800000 */
[----:B------:R-:W-:Y:S02]  /*3c50*/  FMNMX3.FTZ R6, R6, R13, R11, !PT ;  /* 0x0000000d06067276 */ /* 0x000fe4000781000b */
[----:B------:R-:W-:Y:S02]  /*3c60*/  ISETP.GE.AND P4, PT, R46, R152, PT ;  /* 0x000000982e00720c */ /* 0x000fe40003f86270 */
[----:B------:R-:W-:-:S02]  /*3c70*/  FMNMX3.FTZ R4, R4, R159, R157, !PT ;  /* 0x0000009f04047276 */ /* 0x000fc4000781009d */
[----:B------:R-:W-:Y:S02]  /*3c80*/  FSEL R115, R18, -INF , !P6 ;  /* 0xff80000012737808 */ /* 0x000fe40007000000 */
[----:B------:R-:W-:Y:S02]  /*3c90*/  FSEL R8, R8, -INF , P2 ;  /* 0xff80000008087808 */ /* 0x000fe40001000000 */
[----:B------:R-:W-:Y:S02]  /*3ca0*/  ISETP.GE.AND P6, PT, R43, R152, PT ;  /* 0x000000982b00720c */ /* 0x000fe40003fc6270 */
[-C--:B------:R-:W-:Y:S02]  /*3cb0*/  ISETP.GE.AND P3, PT, R42, R153.reuse, PT ;  /* 0x000000992a00720c */ /* 0x080fe40003f66270 */
[----:B------:R-:W-:Y:S02]  /*3cc0*/  FSEL R117, R24, -INF , !P5 ;  /* 0xff80000018757808 */ /* 0x000fe40006800000 */
[----:B------:R-:W-:-:S02]  /*3cd0*/  ISETP.GE.AND P2, PT, R38, R153, PT ;  /* 0x000000992600720c */ /* 0x000fc40003f46270 */
[----:B------:R-:W-:Y:S02]  /*3ce0*/  FSEL R10, R10, -INF , P1 ;  /* 0xff8000000a0a7808 */ /* 0x000fe40000800000 */
[----:B------:R-:W-:Y:S02]  /*3cf0*/  FMNMX3.FTZ R6, R6, R9, R141, !PT ;  /* 0x0000000906067276 */ /* 0x000fe4000781008d */
        /* <DEDUP_REMOVED lines=9> */
[----:B------:R-:W-:-:S02]  /*3d90*/  FMNMX3.FTZ R4, R4, R127, R125, !PT ;  /* 0x0000007f04047276 */ /* 0x000fc4000781007d */
[----:B------:R-:W-:Y:S02]  /*3da0*/  ISETP.GE.AND P3, PT, R36, R152, PT ;  /* 0x000000982400720c */ /* 0x000fe40003f66270 */
[----:B------:R-:W-:Y:S02]  /*3db0*/  FSEL R34, R34, -INF , P1 ;  /* 0xff80000022227808 */ /* 0x000fe40000800000 */
[----:B------:R-:W-:Y:S02]  /*3dc0*/  FSEL R119, R12, -INF , !P5 ;  /* 0xff8000000c777808 */ /* 0x000fe40006800000 */
[----:B------:R-:W-:Y:S02]  /*3dd0*/  FSEL R116, R14, -INF , !P4 ;  /* 0xff8000000e747808 */ /* 0x000fe40006000000 */
[----:B------:R-:W-:Y:S02]  /*3de0*/  FMNMX3.FTZ R6, R6, R31, R121, !PT ;  /* 0x0000001f06067276 */ /* 0x000fe40007810079 */
[----:B------:R-:W-:-:S02]  /*3df0*/  FMNMX.FTZ R4, R123, R4, !PT ;  /* 0x000000047b047209 */ /* 0x000fc40007810000 */
        /* <DEDUP_REMOVED lines=23> */
[----:B------:R-:W-:Y:S01]  /*3f70*/  LDSM.16.MT88.4 R4, [R106+0x8000] ;  /* 0x008000006a04783b */ /* 0x000fe20000004200 */
[-CC-:B------:R-:W-:Y:S01]  /*3f80*/  FFMA.FTZ R103, R16, R113.reuse, -R118.reuse ;  /* 0x0000007110677223 */ /* 0x180fe20000010876 */
[-CC-:B------:R-:W-:Y:S01]  /*3f90*/  FFMA.FTZ R100, R41, R113.reuse, -R118.reuse ;  /* 0x0000007129647223 */ /* 0x180fe20000010876 */
[-CC-:B------:R-:W-:Y:S01]  /*3fa0*/  FFMA.FTZ R95, R39, R113.reuse, -R118.reuse ;  /* 0x00000071275f7223 */ /* 0x180fe20000010876 */
[-CC-:B------:R-:W-:Y:S01]  /*3fb0*/  FFMA.FTZ R92, R23, R113.reuse, -R118.reuse ;  /* 0x00000071175c7223 */ /* 0x180fe20000010876 */
[----:B------:R-:W1:Y:S01]  /*3fc0*/  LDSM.16.MT88.4 R40, [R120+0x8000] ;  /* 0x008000007828783b */ /* 0x000e620000004200 */
[-CC-:B------:R-:W-:Y:S01]  /*3fd0*/  FFMA.FTZ R88, R11, R113.reuse, -R118.reuse ;  /* 0x000000710b587223 */ /* 0x180fe20000010876 */
[----:B------:R-:W2:Y:S01]  /*3fe0*/  MUFU.EX2 R102, R102 ;  /* 0x0000006600667308 */ /* 0x000ea20000000800 */
[-C--:B------:R-:W-:Y:S01]  /*3ff0*/  FFMA.FTZ R91, R9, R113.reuse, -R118 ;  /* 0x00000071095b7223 */ /* 0x080fe20000010876 */
[-C--:B------:R-:W-:Y:S01]  /*4000*/  FFMA.FTZ R32, R15, R113.reuse, -R124 ;  /* 0x000000710f207223 */ /* 0x080fe2000001087c */
[----:B------:R-:W3:Y:S01]  /*4010*/  LDSM.16.MT88.4 R8, [R106+0x6400] ;  /* 0x006400006a08783b */ /* 0x000ee20000004200 */
[-C--:B------:R-:W-:Y:S01]  /*4020*/  FFMA.FTZ R93, R13, R113.reuse, -R118 ;  /* 0x000000710d5d7223 */ /* 0x080fe20000010876 */
[-CC-:B------:R-:W-:Y:S01]  /*4030*/  FFMA.FTZ R89, R21, R113.reuse, -R124.reuse ;  /* 0x0000007115597223 */ /* 0x180fe2000001087c */
[-C--:B------:R-:W-:Y:S01]  /*4040*/  FFMA.FTZ R34, R19, R113.reuse, -R124 ;  /* 0x0000007113227223 */ /* 0x080fe2000001087c */
[----:B------:R-:W4:Y:S01]  /*4050*/  LDSM.16.MT88.4 R12, [R106+0x7400] ;  /* 0x007400006a0c783b */ /* 0x000f220000004200 */
[----:B------:R-:W-:Y:S01]  /*4060*/  MUFU.EX2 R101, R101 ;  /* 0x0000006500657308 */ /* 0x000fe20000000800 */
[-C--:B------:R-:W-:Y:S01]  /*4070*/  FFMA.FTZ R90, R17, R113.reuse, -R118 ;  /* 0x00000071115a7223 */ /* 0x080fe20000010876 */
[-CC-:B------:R-:W-:Y:S01]  /*4080*/  FFMA.FTZ R108, R25, R113.reuse, -R124.reuse ;  /* 0x00000071196c7223 */ /* 0x180fe2000001087c */
[----:B------:R-:W5:Y:S01]  /*4090*/  LDSM.16.MT88.4 R16, [R120+0x7400] ;  /* 0x007400007810783b */ /* 0x000f620000004200 */
[-CC-:B------:R-:W-:Y:S01]  /*40a0*/  FFMA.FTZ R109, R159, R113.reuse, -R124.reuse ;  /* 0x000000719f6d7223 */ /* 0x180fe2000001087c */
[-CC-:B------:R-:W-:Y:S01]  /*40b0*/  FFMA.FTZ R110, R157, R113.reuse, -R124.reuse ;  /* 0x000000719d6e7223 */ /* 0x180fe2000001087c */
[----:B------:R-:W-:Y:S01]  /*40c0*/  FFMA.FTZ R111, R151, R113, -R124 ;  /* 0x00000071976f7223 */ /* 0x000fe2000001087c */
[----:B------:R-:W5:Y:S01]  /*40d0*/  LDSM.16.MT88.4 R20, [R120+0x6400] ;  /* 0x006400007814783b */ /* 0x000f620000004200 */
[----:B------:R-:W1:Y:S01]  /*40e0*/  MUFU.EX2 R94, R94 ;  /* 0x0000005e005e7308 */ /* 0x000e620000000800 */
[----:B--2---:R-:W-:Y:S01]  /*40f0*/  F2FP.F16.F32.PACK_AB R48, R102, R107 ;  /* 0x0000006b6630723e */ /* 0x004fe200000000ff */
[-CC-:B------:R-:W-:Y:S01]  /*4100*/  FFMA.FTZ R112, R141, R113.reuse, -R118.reuse ;  /* 0x000000718d707223 */ /* 0x180fe20000010876 */
[----:B------:R-:W2:Y:S01]  /*4110*/  LDSM.16.MT88.4 R24, [R120+0x8400] ;  /* 0x008400007818783b */ /* 0x000ea20000004200 */
[-CC-:B------:R-:W-:Y:S01]  /*4120*/  FFMA.FTZ R115, R115, R113.reuse, -R118.reuse ;  /* 0x0000007173737223 */ /* 0x180fe20000010876 */
[-CC-:B------:R-:W-:Y:S01]  /*4130*/  FFMA.FTZ R117, R117, R113.reuse, -R118.reuse ;  /* 0x0000007175757223 */ /* 0x180fe20000010876 */
[-C--:B------:R-:W-:Y:S01]  /*4140*/  FFMA.FTZ R122, R31, R113.reuse, -R118 ;  /* 0x000000711f7a7223 */ /* 0x080fe20000010876 */
[-CC-:B------:R-:W-:Y:S01]  /*4150*/  FFMA.FTZ R126, R29, R113.reuse, -R124.reuse ;  /* 0x000000711d7e7223 */ /* 0x180fe2000001087c */
[----:B------:R-:W-:Y:S01]  /*4160*/  MUFU.EX2 R103, R103 ;  /* 0x0000006700677308 */ /* 0x000fe20000000800 */
[----:B------:R-:W-:Y:S01]  /*4170*/  LDSM.16.MT88.4 R28, [R120+0x8800] ;  /* 0x00880000781c783b */ /* 0x000fe20000004200 */
[-CC-:B------:R-:W-:Y:S01]  /*4180*/  FFMA.FTZ R127, R127, R113.reuse, -R124.reuse ;  /* 0x000000717f7f7223 */ /* 0x180fe2000001087c */
[-CC-:B------:R-:W-:Y:S01]  /*4190*/  FFMA.FTZ R125, R125, R113.reuse, -R124.reuse ;  /* 0x000000717d7d7223 */ /* 0x180fe2000001087c */
[-C--:B------:R-:W-:Y:S01]  /*41a0*/  FFMA.FTZ R124, R123, R113.reuse, -R124 ;  /* 0x000000717b7c7223 */ /* 0x080fe2000001087c */
[-CC-:B------:R-:W-:Y:S01]  /*41b0*/  FFMA.FTZ R121, R121, R113.reuse, -R118.reuse ;  /* 0x0000007179797223 */ /* 0x180fe20000010876 */
[-CC-:B------:R-:W-:Y:S01]  /*41c0*/  FFMA.FTZ R150, R119, R113.reuse, -R118.reuse ;  /* 0x0000007177967223 */ /* 0x180fe20000010876 */
[--C-:B------:R-:W-:Y:S01]  /*41d0*/  FFMA.FTZ R116, R116, R113, -R118.reuse ;  /* 0x0000007174747223 */ /* 0x100fe20000010876 */
[----:B------:R-:W3:Y:S01]  /*41e0*/  MUFU.EX2 R100, R100 ;  /* 0x0000006400647308 */ /* 0x000ee20000000800 */
[----:B-1----:R-:W-:Y:S01]  /*41f0*/  F2FP.F16.F32.PACK_AB R50, R94, R101 ;  /* 0x000000655e32723e */ /* 0x002fe200000000ff */
[----:B------:R-:W-:Y:S01]  /*4200*/  FFMA.FTZ R159, R114, R113, -R118 ;  /* 0x00000071729f7223 */ /* 0x000fe20000010876 */
[----:B------:R-:W-:Y:S01]  /*4210*/  FADD.FTZ R102, R107, R102 ;  /* 0x000000666b667221 */ /* 0x000fe20000010000 */
[----:B------:R-:W-:-:S03]  /*4220*/  ISETP.GT.AND P1, PT, R33, R138, PT ;  /* 0x0000008a2100720c */ /* 0x000fc60003f24270 */
[----:B------:R-:W-:Y:S01]  /*4230*/  FADD.FTZ R101, R101, R102 ;  /* 0x0000006665657221 */ /* 0x000fe20000010000 */
[----:B------:R-:W-:Y:S03]  /*4240*/  MUFU.EX2 R95, R95 ;  /* 0x0000005f005f7308 */ /* 0x000fe60000000800 */
[----:B------:R-:W-:-:S05]  /*4250*/  FADD.FTZ R94, R94, R101 ;  /* 0x000000655e5e7221 */ /* 0x000fca0000010000 */
        /* <DEDUP_REMOVED lines=28> */
[----:B---3--:R-:W-:Y:S01]  /*4420*/  F2FP.F16.F32.PACK_AB R4, R34, R89 ;  /* 0x000000592204723e */ /* 0x008fe200000000ff */
[----:B------:R-:W-:Y:S01]  /*4430*/  FADD.FTZ R89, R89, R94 ;  /* 0x0000005e59597221 */ /* 0x000fe20000010000 */
[----:B-1----:R-:W-:-:S03]  /*4440*/  F2FP.F16.F32.PACK_AB R5, R93, R90 ;  /* 0x0000005a5d05723e */ /* 0x002fc600000000ff */
[----:B------:R-:W-:Y:S01]  /*4450*/  FADD.FTZ R34, R34, R89 ;  /* 0x0000005922227221 */ /* 0x000fe20000010000 */
        /* <DEDUP_REMOVED lines=15> */
[C---:B-----5:R-:W-:Y:S05]  /*4550*/  HMMA.16816.F32 R64, R4.reuse, R16, R64 ;  /* 0x000000100440723c */ /* 0x060fea0000001840 */
[----:B------:R-:W-:Y:S03]  /*4560*/  MUFU.EX2 R124, R124 ;  /* 0x0000007c007c7308 */ /* 0x000fe60000000800 */
[C---:B------:R-:W-:Y:S01]  /*4570*/  HMMA.16816.F32 R60, R4.reuse, R18, R60 ;  /* 0x00000012043c723c */ /* 0x040fe2000000183c */
[----:B------:R-:W5:Y:S04]  /*4580*/  LDSM.16.MT88.4 R16, [R106+0x6800] ;  /* 0x006800006a10783b */ /* 0x000f680000004200 */
[----:B------:R-:W-:Y:S03]  /*4590*/  MUFU.EX2 R121, R121 ;  /* 0x0000007900797308 */ /* 0x000fe60000000800 */
[C---:B------:R-:W-:Y:S05]  /*45a0*/  HMMA.16816.F32 R80, R4.reuse, R20, R80 ;  /* 0x000000140450723c */ /* 0x040fea0000001850 */
[----:B------:R-:W5:Y:S03]  /*45b0*/  MUFU.EX2 R150, R150 ;  /* 0x0000009600967308 */ /* 0x000f660000000800 */
[C---:B------:R-:W-:Y:S01]  /*45c0*/  HMMA.16816.F32 R76, R4.reuse, R22, R76 ;  /* 0x00000016044c723c */ /* 0x040fe2000000184c */
[----:B------:R-:W-:Y:S04]  /*45d0*/  LDSM.16.MT88.4 R20, [R120+0x6800] ;  /* 0x006800007814783b */ /* 0x000fe80000004200 */
[----:B------:R-:W-:Y:S03]  /*45e0*/  MUFU.EX2 R116, R116 ;  /* 0x0000007400747308 */ /* 0x000fe60000000800 */
[C---:B--2---:R-:W-:Y:S05]  /*45f0*/  HMMA.16816.F32 R36, R4.reuse, R24, R36 ;  /* 0x000000180424723c */ /* 0x044fea0000001824 */
[----:B------:R-:W2:Y:S03]  /*4600*/  MUFU.EX2 R159, R159 ;  /* 0x0000009f009f7308 */ /* 0x000ea60000000800 */
[C---:B------:R-:W-:Y:S01]  /*4610*/  HMMA.16816.F32 R40, R4.reuse, R26, R40 ;  /* 0x0000001a0428723c */ /* 0x040fe20000001828 */
[----:B------:R-:W-:Y:S07]  /*4620*/  LDSM.16.MT88.4 R24, [R120+0x6c00] ;  /* 0x006c00007818783b */ /* 0x000fee0000004200 */
[C---:B----4-:R-:W-:Y:S08]  /*4630*/  HMMA.16816.F32 R44, R4.reuse, R8, R44 ;  /* 0x00000008042c723c */ /* 0x050ff0000000182c */
[----:B------:R-:W-:Y:S01]  /*4640*/  HMMA.16816.F32 R48, R4, R10, R48 ;  /* 0x0000000a0430723c */ /* 0x000fe20000001830 */
[----:B------:R-:W-:Y:S01]  /*4650*/  F2FP.F16.F32.PACK_AB R4, R109, R108 ;  /* 0x0000006c6d04723e */ /* 0x000fe200000000ff */
[----:B------:R-:W4:Y:S01]  /*4660*/  LDSM.16.MT88.4 R8, [R106+0x7800] ;  /* 0x007800006a08783b */ /* 0x000f220000004200 */
[----:B-1----:R-:W-:-:S02]  /*4670*/  F2FP.F16.F32.PACK_AB R5, R115, R112 ;  /* 0x000000707305723e */ /* 0x002fc400000000ff */
[----:B------:R-:W-:Y:S02]  /*4680*/  F2FP.F16.F32.PACK_AB R6, R111, R110 ;  /* 0x0000006e6f06723e */ /* 0x000fe400000000ff */
[----:B---3--:R-:W-:-:S07]  /*4690*/  F2FP.F16.F32.PACK_AB R7, R122, R117 ;  /* 0x000000757a07723e */ /* 0x008fce00000000ff */
[C---:B------:R-:W-:Y:S08]  /*46a0*/  HMMA.16816.F32 R64, R4.reuse, R12, R64 ;  /* 0x0000000c0440723c */ /* 0x040ff00000001840 */
[C---:B------:R-:W-:Y:S01]  /*46b0*/  HMMA.16816.F32 R60, R4.reuse, R14, R60 ;  /* 0x0000000e043c723c */ /* 0x040fe2000000183c */
[----:B------:R-:W1:Y:S07]  /*46c0*/  LDSM.16.MT88.4 R12, [R106+0x8800] ;  /* 0x008800006a0c783b */ /* 0x000e6e0000004200 */
[C---:B-----5:R-:W-:Y:S08]  /*46d0*/  HMMA.16816.F32 R72, R4.reuse, R16, R72 ;  /* 0x000000100448723c */ /* 0x060ff00000001848 */
[C---:B------:R-:W-:Y:S01]  /*46e0*/  HMMA.16816.F32 R68, R4.reuse, R18, R68 ;  /* 0x000000120444723c */ /* 0x040fe20000001844 */
[----:B------:R-:W3:Y:S07]  /*46f0*/  LDSM.16.MT88.4 R16, [R106+0x6c00] ;  /* 0x006c00006a10783b */ /* 0x000eee0000004200 */
[C---:B----4-:R-:W-:Y:S08]  /*4700*/  HMMA.16816.F32 R56, R4.reuse, R8, R56 ;  /* 0x000000080438723c */ /* 0x050ff00000001838 */
[C---:B------:R-:W-:Y:S01]  /*4710*/  HMMA.16816.F32 R52, R4.reuse, R10, R52 ;  /* 0x0000000a0434723c */ /* 0x040fe20000001834 */
[----:B------:R-:W4:Y:S07]  /*4720*/  LDSM.16.MT88.4 R8, [R120+0x8c00] ;  /* 0x008c00007808783b */ /* 0x000f2e0000004200 */
[C---:B------:R-:W-:Y:S08]  /*4730*/  HMMA.16816.F32 R36, R4.reuse, R28, R36 ;  /* 0x0000001c0424723c */ /* 0x040ff00000001824 */
[C---:B-1----:R-:W-:Y:S08]  /*4740*/  HMMA.16816.F32 R44, R4.reuse, R12, R44 ;  /* 0x0000000c042c723c */ /* 0x042ff0000000182c */
[C---:B------:R-:W-:Y:S01]  /*4750*/  HMMA.16816.F32 R48, R4.reuse, R14, R48 ;  /* 0x0000000e0430723c */ /* 0x040fe20000001830 */
[----:B------:R-:W1:Y:S07]  /*4760*/  LDSM.16.MT88.4 R12, [R106+0x7c00] ;  /* 0x007c00006a0c783b */ /* 0x000e6e0000004200 */
[C---:B------:R-:W-:Y:S08]  /*4770*/  HMMA.16816.F32 R40, R4.reuse, R30, R40 ;  /* 0x0000001e0428723c */ /* 0x040ff00000001828 */
[C---:B------:R-:W-:Y:S08]  /*4780*/  HMMA.16816.F32 R80, R4.reuse, R20, R80 ;  /* 0x000000140450723c */ /* 0x040ff00000001850 */
[----:B------:R-:W-:Y:S01]  /*4790*/  HMMA.16816.F32 R76, R4, R22, R76 ;  /* 0x00000016044c723c */ /* 0x000fe2000000184c */
[----:B------:R-:W-:Y:S01]  /*47a0*/  F2FP.F16.F32.PACK_AB R4, R127, R126 ;  /* 0x0000007e7f04723e */ /* 0x000fe200000000ff */
[----:B------:R-:W5:Y:S01]  /*47b0*/  LDSM.16.MT88.4 R20, [R120+0x7c00] ;  /* 0x007c00007814783b */ /* 0x000f620000004200 */
[----:B------:R-:W-:-:S02]  /*47c0*/  F2FP.F16.F32.PACK_AB R5, R150, R121 ;  /* 0x000000799605723e */ /* 0x000fc400000000ff */
[----:B------:R-:W-:Y:S02]  /*47d0*/  F2FP.F16.F32.PACK_AB R6, R124, R125 ;  /* 0x0000007d7c06723e */ /* 0x000fe400000000ff */
[----:B--2---:R-:W-:-:S07]  /*47e0*/  F2FP.F16.F32.PACK_AB R7, R159, R116 ;  /* 0x000000749f07723e */ /* 0x004fce00000000ff */
[----:B---3--:R-:W-:Y:S01]  /*47f0*/  HMMA.16816.F32 R72, R4, R16, R72 ;  /* 0x000000100448723c */ /* 0x008fe20000001848 */
[----:B------:R-:W-:-:S04]  /*4800*/  FADD.FTZ R17, R95, R100 ;  /* 0x000000645f117221 */ /* 0x000fc80000010000 */
[----:B------:R-:W-:-:S03]  /*4810*/  FADD.FTZ R17, R92, R17 ;  /* 0x000000115c117221 */ /* 0x000fc60000010000 */
[----:B----4-:R-:W-:Y:S01]  /*4820*/  HMMA.16816.F32 R36, R4, R8, R36 ;  /* 0x000000080424723c */ /* 0x010fe20000001824 */
[----:B------:R-:W-:-:S04]  /*4830*/  FADD.FTZ R90, R90, R17 ;  /* 0x000000115a5a7221 */ /* 0x000fc80000010000 */
[----:B------:R-:W-:-:S03]  /*4840*/  FADD.FTZ R93, R93, R90 ;  /* 0x0000005a5d5d7221 */ /* 0x000fc60000010000 */
        /* <DEDUP_REMOVED lines=100> */
.L_x_10907:
        /* <DEDUP_REMOVED lines=8> */
.L_x_10908:
[----:B------:R-:W-:Y:S05]  /*4f10*/  BSYNC.RECONVERGENT B0 ;  /* 0x0000000000007941 */ /* 0x000fea0003800200 */
.L_x_10906:
        /* <DEDUP_REMOVED lines=23> */
[----:B------:R-:W5:Y:S04]  /*5090*/  LDSM.16.M88.4 R8, [R141+0x3400] ;  /* 0x003400008d08783b */ /* 0x000f680000000200 */
[----:B-1----:R-:W1:Y:S04]  /*50a0*/  LDSM.16.M88.4 R4, [R141+0x3800] ;  /* 0x003800008d04783b */ /* 0x002e680000000200 */
[----:B------:R-:W1:Y:S04]  /*50b0*/  LDSM.16.M88.4 R20, [R141+0x3000] ;  /* 0x003000008d14783b */ /* 0x000e680000000200 */
[----:B------:R-:W1:Y:S04]  /*50c0*/  LDSM.16.M88.4 R104, [R141+0x3c00] ;  /* 0x003c00008d68783b */ /* 0x000e680000000200 */
[----:B------:R-:W-:Y:S01]  /*50d0*/  LDSM.16.M88.4 R124, [R130+0x1000] ;  /* 0x00100000827c783b */ /* 0x000fe20000000200 */
[C---:B---3--:R-:W-:Y:S03]  /*50e0*/  HMMA.16816.F32 R16, R116.reuse, R12, RZ ;  /* 0x0000000c7410723c */ /* 0x048fe600000018ff */
[----:B------:R-:W-:Y:S04]  /*50f0*/  LDSM.16.M88.4 R112, [R150+0x1000] ;  /* 0x001000009670783b */ /* 0x000fe80000000200 */
[----:B------:R-:W-:Y:S01]  /*5100*/  LDSM.16.M88.4 R108, [R141+0x4400] ;  /* 0x004400008d6c783b */ /* 0x000fe20000000200 */
[C---:B----4-:R-:W-:Y:S03]  /*5110*/  HMMA.16816.F32 R100, R116.reuse, R92, RZ ;  /* 0x0000005c7464723c */ /* 0x050fe600000018ff */
[----:B------:R-:W0:Y:S05]  /*5120*/  LDGDEPBAR ;  /* 0x00000000000079af */ /* 0x000e2a0000000000 */
[C---:B-----5:R-:W-:Y:S08]  /*5130*/  HMMA.16816.F32 R88, R116.reuse, R32, RZ ;  /* 0x000000207458723c */ /* 0x060ff000000018ff */
        /* <DEDUP_REMOVED lines=23> */
[----:B------:R-:W-:Y:S01]  /*52b0*/  HMMA.16816.F32 R32, R124, R10, R32 ;  /* 0x0000000a7c20723c */ /* 0x000fe20000001820 */
[----:B------:R-:W-:Y:S07]  /*52c0*/  LDSM.16.M88.4 R8, [R150+0x2000] ;  /* 0x002000009608783b */ /* 0x000fee0000000200 */
[C---:B-1----:R-:W-:Y:S08]  /*52d0*/  HMMA.16816.F32 R16, R112.reuse, R4, R16 ;  /* 0x000000047010723c */ /* 0x042ff00000001810 */
[----:B------:R-:W-:Y:S01]  /*52e0*/  HMMA.16816.F32 R12, R112, R6, R12 ;  /* 0x00000006700c723c */ /* 0x000fe2000000180c */
[----:B------:R-:W1:Y:S07]  /*52f0*/  LDSM.16.M88.4 R4, [R141+0x5000] ;  /* 0x005000008d04783b */ /* 0x000e6e0000000200 */
[C---:B-----5:R-:W-:Y:S08]  /*5300*/  HMMA.16816.F32 R100, R124.reuse, R20, R100 ;  /* 0x000000147c64723c */ /* 0x060ff00000001864 */
[----:B------:R-:W-:Y:S01]  /*5310*/  HMMA.16816.F32 R92, R124, R22, R92 ;  /* 0x000000167c5c723c */ /* 0x000fe2000000185c */
[----:B------:R-:W4:Y:S07]  /*5320*/  LDSM.16.M88.4 R20, [R134+0x5400] ;  /* 0x005400008614783b */ /* 0x000f2e0000000200 */
[C---:B---3--:R-:W-:Y:S08]  /*5330*/  HMMA.16816.F32 R12, R28.reuse, R26, R12 ;  /* 0x0000001a1c0c723c */ /* 0x048ff0000000180c */
[----:B------:R-:W-:Y:S01]  /*5340*/  HMMA.16816.F32 R16, R28, R24, R16 ;  /* 0x000000181c10723c */ /* 0x000fe20000001810 */
[----:B------:R-:W3:Y:S07]  /*5350*/  LDSM.16.M88.4 R24, [R134+0x4c00] ;  /* 0x004c00008618783b */ /* 0x000eee0000000200 */
[C---:B------:R-:W-:Y:S08]  /*5360*/  HMMA.16816.F32 R88, R112.reuse, R104, R88 ;  /* 0x000000687058723c */ /* 0x040ff00000001858 */
[C---:B------:R-:W-:Y:S01]  /*5370*/  HMMA.16816.F32 R32, R112.reuse, R106, R32 ;  /* 0x0000006a7020723c */ /* 0x040fe20000001820 */
[----:B------:R-:W5:Y:S07]  /*5380*/  LDSM.16.M88.4 R104, [R134+0x5800] ;  /* 0x005800008668783b */ /* 0x000f6e0000000200 */
[C---:B------:R-:W-:Y:S08]  /*5390*/  HMMA.16816.F32 R100, R112.reuse, R108, R100 ;  /* 0x0000006c7064723c */ /* 0x040ff00000001864 */
[----:B------:R-:W-:Y:S08]  /*53a0*/  HMMA.16816.F32 R92, R112, R110, R92 ;  /* 0x0000006e705c723c */ /* 0x000ff0000000185c */
[----:B-1----:R-:W-:Y:S08]  /*53b0*/  HMMA.16816.F32 R12, R8, R6, R12 ;  /* 0x00000006080c723c */ /* 0x002ff0000000180c */
[C---:B----4-:R-:W-:Y:S08]  /*53c0*/  HMMA.16816.F32 R100, R28.reuse, R20, R100 ;  /* 0x000000141c64723c */ /* 0x050ff00000001864 */
[----:B------:R-:W-:Y:S01]  /*53d0*/  HMMA.16816.F32 R92, R28, R22, R92 ;  /* 0x000000161c5c723c */ /* 0x000fe2000000185c */
[----:B------:R-:W1:Y:S02]  /*53e0*/  LDSM.16.M88.4 R20, [R141+0x5400] ;  /* 0x005400008d14783b */ /* 0x000e640000000200 */
[----:B--2---:R-:W-:-:S05]  /*53f0*/  FMUL.FTZ R12, R12, R132 ;  /* 0x000000840c0c7220 */ /* 0x004fca0000410000 */
[----:B------:R-:W-:Y:S01]  /*5400*/  HMMA.16816.F32 R16, R8, R4, R16 ;  /* 0x000000040810723c */ /* 0x000fe20000001810 */
[----:B------:R-:W2:Y:S07]  /*5410*/  LDSM.16.M88.4 R4, [R141+0x4c00] ;  /* 0x004c00008d04783b */ /* 0x000eae0000000200 */
[----:B---3--:R-:W-:Y:S01]  /*5420*/  HMMA.16816.F32 R120, R124, R24, R120 ;  /* 0x000000187c78723c */ /* 0x008fe20000001878 */
[----:B------:R3:W4:Y:S07]  /*5430*/  MUFU.TANH R25, R12 ;  /* 0x0000000c00197308 */ /* 0x00072e0000002400 */
[C---:B-----5:R-:W-:Y:S01]  /*5440*/  HMMA.16816.F32 R88, R28.reuse, R104, R88 ;  /* 0x000000681c58723c */ /* 0x060fe20000001858 */
[-C--:B------:R-:W-:Y:S01]  /*5450*/  FMUL.FTZ R104, R13, R132.reuse ;  /* 0x000000840d687220 */ /* 0x080fe20000410000 */
[-C--:B------:R-:W-:Y:S01]  /*5460*/  FMUL.FTZ R105, R14, R132.reuse ;  /* 0x000000840e697220 */ /* 0x080fe20000410000 */
[-C--:B------:R-:W-:Y:S01]  /*5470*/  FMUL.FTZ R16, R16, R132.reuse ;  /* 0x0000008410107220 */ /* 0x080fe20000410000 */
[-C--:B------:R-:W-:Y:S01]  /*5480*/  FMUL.FTZ R17, R17, R132.reuse ;  /* 0x0000008411117220 */ /* 0x080fe20000410000 */
[-C--:B------:R-:W-:Y:S01]  /*5490*/  FMUL.FTZ R18, R18, R132.reuse ;  /* 0x0000008412127220 */ /* 0x080fe20000410000 */
[-C--:B------:R-:W-:Y:S01]  /*54a0*/  FMUL.FTZ R24, R19, R132.reuse ;  /* 0x0000008413187220 */ /* 0x080fe20000410000 */
[----:B------:R-:W1:Y:S01]  /*54b0*/  MUFU.TANH R108, R16 ;  /* 0x00000010006c7308 */ /* 0x000e620000002400 */
[----:B------:R-:W-:Y:S01]  /*54c0*/  HMMA.16816.F32 R32, R28, R106, R32 ;  /* 0x0000006a1c20723c */ /* 0x000fe20000001820 */
[----:B------:R-:W-:-:S02]  /*54d0*/  FMUL.FTZ R106, R15, R132 ;  /* 0x000000840f6a7220 */ /* 0x000fc40000410000 */
[----:B---3--:R-:W3:Y:S04]  /*54e0*/  LDSM.16.M88.4 R12, [R134+0x5c00] ;  /* 0x005c0000860c783b */ /* 0x008ee80000000200 */
[----:B------:R-:W2:Y:S01]  /*54f0*/  MUFU.TANH R109, R17 ;  /* 0x00000011006d7308 */ /* 0x000ea20000002400 */
[----:B------:R-:W-:Y:S07]  /*5500*/  HMMA.16816.F32 R116, R124, R26, R116 ;  /* 0x0000001a7c74723c */ /* 0x000fee0000001874 */
[----:B------:R5:W2:Y:S01]  /*5510*/  MUFU.TANH R110, R18 ;  /* 0x00000012006e7308 */ /* 0x000aa20000002400 */
[C---:B-1----:R-:W-:Y:S07]  /*5520*/  HMMA.16816.F32 R100, R8.reuse, R20, R100 ;  /* 0x000000140864723c */ /* 0x042fee0000001864 */
[----:B------:R-:W1:Y:S01]  /*5530*/  MUFU.TANH R24, R24 ;  /* 0x0000001800187308 */ /* 0x000e620000002400 */
[----:B------:R-:W-:Y:S01]  /*5540*/  HMMA.16816.F32 R92, R8, R22, R92 ;  /* 0x00000016085c723c */ /* 0x000fe2000000185c */
[----:B------:R-:W-:Y:S06]  /*5550*/  LDSM.16.M88.4 R20, [R141+0x5c00] ;  /* 0x005c00008d14783b */ /* 0x000fec0000000200 */
[----:B------:R-:W1:Y:S01]  /*5560*/  MUFU.TANH R104, R104 ;  /* 0x0000006800687308 */ /* 0x000e620000002400 */
[----:B-----5:R-:W5:Y:S01]  /*5570*/  LDSM.16.M88.4 R16, [R141+0x5800] ;  /* 0x005800008d10783b */ /* 0x020f620000000200 */
[----:B--2---:R-:W-:Y:S01]  /*5580*/  HMMA.16816.F32 R120, R112, R4, R120 ;  /* 0x000000047078723c */ /* 0x004fe20000001878 */
[----:B------:R-:W-:-:S04]  /*5590*/  DEPBAR.LE SB0, 0x0 ;  /* 0x000080000000791a */ /* 0x000fc80000000000 */
[-C--:B------:R-:W-:Y:S01]  /*55a0*/  FMUL.FTZ R100, R100, R132.reuse ;  /* 0x0000008464647220 */ /* 0x080fe20000410000 */
[-C--:B------:R-:W-:Y:S01]  /*55b0*/  FMUL.FTZ R102, R102, R132.reuse ;  /* 0x0000008466667220 */ /* 0x080fe20000410000 */
[-C--:B------:R-:W-:Y:S01]  /*55c0*/  FMUL.FTZ R4, R103, R132.reuse ;  /* 0x0000008467047220 */ /* 0x080fe20000410000 */
[----:B------:R-:W-:Y:S01]  /*55d0*/  HMMA.16816.F32 R116, R112, R6, R116 ;  /* 0x000000067074723c */ /* 0x000fe20000001874 */
[-C--:B------:R-:W-:Y:S01]  /*55e0*/  FMUL.FTZ R101, R101, R132.reuse ;  /* 0x0000008465657220 */ /* 0x080fe20000410000 */
[-C--:B------:R-:W-:Y:S01]  /*55f0*/  FMUL.FTZ R5, R92, R132.reuse ;  /* 0x000000845c057220 */ /* 0x080fe20000410000 */
[----:B------:R-:W2:Y:S08]  /*5600*/  MUFU.TANH R105, R105 ;  /* 0x0000006900697308 */ /* 0x000eb00000002400 */
[----:B------:R-:W1:Y:S01]  /*5610*/  MUFU.TANH R106, R106 ;  /* 0x0000006a006a7308 */ /* 0x000e620000002400 */
[----:B---3--:R-:W-:Y:S01]  /*5620*/  HMMA.16816.F32 R120, R28, R12, R120 ;  /* 0x0000000c1c78723c */ /* 0x008fe20000001878 */
[----:B------:R-:W-:-:S06]  /*5630*/  FMUL.FTZ R12, R95, R132 ;  /* 0x000000845f0c7220 */ /* 0x000fcc0000410000 */
[----:B------:R-:W3:Y:S01]  /*5640*/  MUFU.TANH R100, R100 ;  /* 0x0000006400647308 */ /* 0x000ee20000002400 */
[----:B------:R-:W-:Y:S07]  /*5650*/  HMMA.16816.F32 R116, R28, R14, R116 ;  /* 0x0000000e1c74723c */ /* 0x000fee0000001874 */
[----:B------:R1:W1:Y:S01]  /*5660*/  MUFU.TANH R107, R101 ;  /* 0x00000065006b7308 */ /* 0x0002620000002400 */
[C---:B-----5:R-:W-:Y:S07]  /*5670*/  HMMA.16816.F32 R32, R8.reuse, R18, R32 ;  /* 0x000000120820723c */ /* 0x060fee0000001820 */
[----:B------:R-:W1:Y:S01]  /*5680*/  MUFU.TANH R102, R102 ;  /* 0x0000006600667308 */ /* 0x000e620000002400 */
[----:B------:R-:W-:Y:S01]  /*5690*/  HMMA.16816.F32 R88, R8, R16, R88 ;  /* 0x000000100858723c */ /* 0x000fe20000001858 */
[-C--:B------:R-:W-:Y:S01]  /*56a0*/  FMUL.FTZ R16, R93, R132.reuse ;  /* 0x000000845d107220 */ /* 0x080fe20000410000 */
[----:B------:R-:W-:-:S05]  /*56b0*/  FMUL.FTZ R17, R94, R132 ;  /* 0x000000845e117220 */ /* 0x000fca0000410000 */
[----:B------:R-:W1:Y:S01]  /*56c0*/  MUFU.TANH R4, R4 ;  /* 0x0000000400047308 */ /* 0x000e620000002400 */
[C---:B------:R-:W-:Y:S03]  /*56d0*/  HMMA.16816.F32 R120, R8.reuse, R20, R120 ;  /* 0x000000140878723c */ /* 0x040fe60000001878 */
[-C--:B------:R-:W-:Y:S01]  /*56e0*/  FMUL.FTZ R26, R33, R132.reuse ;  /* 0x00000084211a7220 */ /* 0x080fe20000410000 */
[-C--:B------:R-:W-:Y:S01]  /*56f0*/  FMUL.FTZ R19, R32, R132.reuse ;  /* 0x0000008420137220 */ /* 0x080fe20000410000 */
[-C--:B------:R-:W-:Y:S01]  /*5700*/  FMUL.FTZ R27, R34, R132.reuse ;  /* 0x00000084221b7220 */ /* 0x080fe20000410000 */
[----:B------:R-:W-:Y:S01]  /*5710*/  IADD3 R33, PT, PT, R84, -0x2, RZ ;  /* 0xfffffffe54217810 */ /* 0x000fe20007ffe0ff */
[----:B------:R-:W-:Y:S01]  /*5720*/  FMUL.FTZ R15, R35, R132 ;  /* 0x00000084230f7220 */ /* 0x000fe20000410000 */
[----:B------:R-:W-:Y:S01]  /*5730*/  HMMA.16816.F32 R116, R8, R22, R116 ;  /* 0x000000160874723c */ /* 0x000fe20000001874 */
[----:B------:R-:W1:Y:S01]  /*5740*/  MUFU.TANH R5, R5 ;  /* 0x0000000500057308 */ /* 0x000e620000002400 */
[----:B------:R-:W-:Y:S01]  /*5750*/  ISETP.GT.AND P3, PT, R33, R138, PT ;  /* 0x0000008a2100720c */ /* 0x000fe20003f64270 */
        /* <DEDUP_REMOVED lines=41> */
[----:B------:R-:W-:-:S02]  /*59f0*/  LOP3.LUT R23, R23, R90, RZ, 0x3c, !PT ;  /* 0x0000005a17177212 */ /* 0x000fc400078e3cff */
[----:B------:R-:W2:Y:S01]  /*5a00*/  I2F.RP R22, R21 ;  /* 0x0000001500167306 */ /* 0x000ea20000209400 */
[----:B------:R-:W-:Y:S02]  /*5a10*/  LOP3.LUT R9, R9, R90, RZ, 0x3c, !PT ;  /* 0x0000005a09097212 */ /* 0x000fe400078e3cff */
[----:B------:R-:W-:Y:S02]  /*5a20*/  ISETP.GE.AND P0, PT, R23, RZ, PT ;  /* 0x000000ff1700720c */ /* 0x000fe40003f06270 */
[----:B------:R-:W-:-:S03]  /*5a30*/  ISETP.GE.AND P2, PT, R9, RZ, PT ;  /* 0x000000ff0900720c */ /* 0x000fc60003f46270 */
        /* <DEDUP_REMOVED lines=51> */
.L_x_10912:
        /* <DEDUP_REMOVED lines=8> */
.L_x_10913:
[----:B------:R-:W-:Y:S05]  /*5df0*/  BSYNC.RECONVERGENT B0 ;  /* 0x0000000000007941 */ /* 0x000fea0003800200 */
.L_x_10911:
        /* <DEDUP_REMOVED lines=13> */
.L_x_10910:
[----:B------:R-:W-:Y:S05]  /*5ed0*/  BSYNC.RECONVERGENT B1 ;  /* 0x0000000000017941 */ /* 0x000fea0003800200 */
.L_x_10909:
[----:B-1----:R-:W3:Y:S01]  /*5ee0*/  LD.E R101, desc[UR4][R2.64+0xdc] ;  /* 0x0000dc0402657980 */ /* 0x002ee2000c101900 */
[----:B------:R-:W-:Y:S01]  /*5ef0*/  IMAD R31, R84, 0x40, R87 ;  /* 0x00000040541f7824 */ /* 0x000fe200078e0257 */
[----:B------:R-:W1:Y:S03]  /*5f00*/  S2R R132, SR_CgaCtaId ;  /* 0x0000000000847919 */ /* 0x000e660000008800 */
[C---:B--2---:R-:W-:Y:S02]  /*5f10*/  VIADD R8, R31.reuse, 0xffffff80 ;  /* 0xffffff801f087836 */ /* 0x044fe40000000000 */
[C---:B------:R-:W-:Y:S02]  /*5f20*/  VIADD R9, R31.reuse, 0xffffff81 ;  /* 0xffffff811f097836 */ /* 0x040fe40000000000 */
[C---:B------:R-:W-:Y:S01]  /*5f30*/  VIADD R20, R31.reuse, 0xffffff89 ;  /* 0xffffff891f147836 */ /* 0x040fe20000000000 */
[C---:B------:R-:W-:Y:S01]  /*5f40*/  ISETP.GE.AND P1, PT, R8.reuse, R155, PT ;  /* 0x0000009b0800720c */ /* 0x040fe20003f26270 */
[C---:B------:R-:W-:Y:S01]  /*5f50*/  VIADD R11, R31.reuse, 0xffffff90 ;  /* 0xffffff901f0b7836 */ /* 0x040fe20000000000 */
[----:B------:R-:W-:Y:S01]  /*5f60*/  ISETP.GE.AND P5, PT, R8, R154, PT ;  /* 0x0000009a0800720c */ /* 0x000fe20003fa6270 */
[C---:B------:R-:W-:Y:S01]  /*5f70*/  VIADD R23, R31.reuse, 0xffffff98 ;  /* 0xffffff981f177836 */ /* 0x040fe20000000000 */
[----:B------:R-:W-:Y:S01]  /*5f80*/  FSEL R89, R108, -INF , P1 ;  /* 0xff8000006c597808 */ /* 0x000fe20000800000 */
[----:B------:R-:W-:Y:S01]  /*5f90*/  VIADD R21, R31, 0xffffff99 ;  /* 0xffffff991f157836 */ /* 0x000fe20000000000 */
[----:B------:R-:W-:-:S02]  /*5fa0*/  ISETP.GE.AND P0, PT, R8, R153, PT ;  /* 0x000000990800720c */ /* 0x000fc40003f06270 */
[----:B------:R-:W-:Y:S02]  /*5fb0*/  ISETP.GE.AND P1, PT, R9, R155, PT ;  /* 0x0000009b0900720c */ /* 0x000fe40003f26270 */
[----:B------:R-:W-:Y:S01]  /*5fc0*/  ISETP.GE.AND P6, PT, R8, R152, PT ;  /* 0x000000980800720c */ /* 0x000fe20003fc6270 */
[----:B------:R-:W-:Y:S01]  /*5fd0*/  VIADD R8, R31, 0xffffff88 ;  /* 0xffffff881f087836 */ /* 0x000fe20000000000 */
        /* <DEDUP_REMOVED lines=13> */
[----:B------:R-:W-:Y:S02]  /*60b0*/  ISETP.GE.AND P2, PT, R20, R155, PT ;  /* 0x0000009b1400720c */ /* 0x000fe40003f46270 */
[----:B------:R-:W-:Y:S02]  /*60c0*/  FSEL R25, R25, -INF , P0 ;  /* 0xff80000019197808 */ /* 0x000fe40000000000 */
[----:B------:R-:W-:-:S02]  /*60d0*/  FSEL R8, R8, -INF , !P5 ;  /* 0xff80000008087808 */ /* 0x000fc40006800000 */
[----:B------:R-:W-:Y:S02]  /*60e0*/  ISETP.GE.AND P5, PT, R20, R154, PT ;  /* 0x0000009a1400720c */ /* 0x000fe40003fa6270 */
        /* <DEDUP_REMOVED lines=14> */
[C---:B------:R-:W-:Y:S02]  /*61d0*/  ISETP.GE.AND P0, PT, R20.reuse, R155, PT ;  /* 0x0000009b1400720c */ /* 0x040fe40003f06270 */
[----:B------:R-:W-:Y:S02]  /*61e0*/  ISETP.GE.AND P1, PT, R20, R153, PT ;  /* 0x000000991400720c */ /* 0x000fe40003f26270 */
[----:B------:R-:W-:Y:S02]  /*61f0*/  FSEL R11, R11, -INF , !P6 ;  /* 0xff8000000b0b7808 */ /* 0x000fe40007000000 */
[----:B------:R-:W-:Y:S02]  /*6200*/  FSEL R22, R22, -INF , !P4 ;  /* 0xff80000016167808 */ /* 0x000fe40006000000 */
[----:B------:R-:W-:-:S02]  /*6210*/  ISETP.GE.AND P6, PT, R20, R154, PT ;  /* 0x0000009a1400720c */ /* 0x000fc40003fc6270 */
[----:B------:R-:W-:Y:S02]  /*6220*/  ISETP.GE.AND P4, PT, R20, R152, PT ;  /* 0x000000981400720c */ /* 0x000fe40003f86270 */
[----:B------:R-:W-:Y:S02]  /*6230*/  FSEL R20, R107, -INF , P0 ;  /* 0xff8000006b147808 */ /* 0x000fe40000000000 */
        /* <DEDUP_REMOVED lines=8> */
[----:B------:R-:W-:Y:S02]  /*62c0*/  FSEL R113, R102, -INF , !P5 ;  /* 0xff80000066717808 */ /* 0x000fe40006800000 */
[----:B------:R-:W-:Y:S02]  /*62d0*/  ISETP.GE.AND P6, PT, R23, R152, PT ;  /* 0x000000981700720c */ /* 0x000fe40003fc6270 */
[----:B------:R-:W-:-:S02]  /*62e0*/  ISETP.GE.AND P4, PT, R21, R154, PT ;  /* 0x0000009a1500720c */ /* 0x000fc40003f86270 */
[----:B------:R-:W-:Y:S02]  /*62f0*/  FSEL R17, R17, -INF , P0 ;  /* 0xff80000011117808 */ /* 0x000fe40000000000 */
[----:B------:R-:W-:Y:S02]  /*6300*/  FSEL R16, R16, -INF , P1 ;  /* 0xff80000010107808 */ /* 0x000fe40000800000 */
[----:B------:R-:W-:Y:S02]  /*6310*/  ISETP.GE.AND P5, PT, R23, R154, PT ;  /* 0x0000009a1700720c */ /* 0x000fe40003fa6270 */
[----:B------:R-:W-:Y:S02]  /*6320*/  FSEL R5, R5, -INF , P2 ;  /* 0xff80000005057808 */ /* 0x000fe40001000000 */
[----:B------:R-:W-:Y:S02]  /*6330*/  ISETP.GE.AND P2, PT, R21, R153, PT ;  /* 0x000000991500720c */ /* 0x000fe40003f46270 */
[----:B------:R-:W-:-:S02]  /*6340*/  ISETP.GE.AND P0, PT, R4, R155, PT ;  /* 0x0000009b0400720c */ /* 0x000fc40003f06270 */
[----:B------:R-:W-:Y:S02]  /*6350*/  FSEL R23, R17, -INF , !P6 ;  /* 0xff80000011177808 */ /* 0x000fe40007000000 */
[----:B------:R-:W-:Y:S02]  /*6360*/  FSEL R107, R16, -INF , !P4 ;  /* 0xff800000106b7808 */ /* 0x000fe40006000000 */
[----:B------:R-:W-:Y:S01]  /*6370*/  FSEL R157, R5, -INF , !P5 ;  /* 0xff800000059d7808 */ /* 0x000fe20006800000 */
[C---:B------:R-:W-:Y:S01]  /*6380*/  VIADD R5, R31.reuse, 0xffffffa1 ;  /* 0xffffffa11f057836 */ /* 0x040fe20000000000 */
[C---:B------:R-:W-:Y:S02]  /*6390*/  ISETP.GE.AND P6, PT, R4.reuse, R154, PT ;  /* 0x0000009a0400720c */ /* 0x040fe40003fc6270 */
        /* <DEDUP_REMOVED lines=8> */
[----:B------:R-:W-:Y:S02]  /*6420*/  ISETP.GE.AND P0, PT, R5, R153, PT ;  /* 0x000000990500720c */ /* 0x000fe40003f06270 */
[----:B------:R-:W-:-:S02]  /*6430*/  ISETP.GE.AND P1, PT, R4, R155, PT ;  /* 0x0000009b0400720c */ /* 0x000fc40003f26270 */
[----:B------:R-:W-:Y:S02]  /*6440*/  FSEL R21, R12, -INF , !P5 ;  /* 0xff8000000c157808 */ /* 0x000fe40006800000 */
[----:B------:R-:W-:Y:S02]  /*6450*/  FSEL R151, R13, -INF , !P6 ;  /* 0xff8000000d977808 */ /* 0x000fe40007000000 */
[C---:B------:R-:W-:Y:S02]  /*6460*/  ISETP.GE.AND P5, PT, R5.reuse, R154, PT ;  /* 0x0000009a0500720c */ /* 0x040fe40003fa6270 */
[----:B------:R-:W-:Y:S01]  /*6470*/  ISETP.GE.AND P6, PT, R5, R152, PT ;  /* 0x000000980500720c */ /* 0x000fe20003fc6270 */
[----:B------:R-:W-:Y:S01]  /*6480*/  VIADD R5, R31, 0xffffffa9 ;  /* 0xffffffa91f057836 */ /* 0x000fe20000000000 */
[----:B------:R-:W-:Y:S02]  /*6490*/  FSEL R127, R18, -INF , !P4 ;  /* 0xff800000127f7808 */ /* 0x000fe40006000000 */
[----:B------:R-:W-:-:S02]  /*64a0*/  FSEL R7, R7, -INF , P2 ;  /* 0xff80000007077808 */ /* 0x000fc40001000000 */
[----:B------:R-:W-:Y:S02]  /*64b0*/  ISETP.GE.AND P4, PT, R4, R154, PT ;  /* 0x0000009a0400720c */ /* 0x000fe40003f86270 */
[----:B------:R-:W-:Y:S02]  /*64c0*/  FSEL R6, R6, -INF , P0 ;  /* 0xff80000006067808 */ /* 0x000fe40000000000 */
[----:B------:R-:W-:Y:S02]  /*64d0*/  FSEL R19, R19, -INF , P1 ;  /* 0xff80000013137808 */ /* 0x000fe40000800000 */
[----:B------:R-:W-:Y:S02]  /*64e0*/  ISETP.GE.AND P2, PT, R4, R153, PT ;  /* 0x000000990400720c */ /* 0x000fe40003f46270 */
[----:B------:R-:W-:Y:S02]  /*64f0*/  FSEL R117, R7, -INF , !P5 ;  /* 0xff80000007757808 */ /* 0x000fe40006800000 */
[----:B------:R-:W-:-:S02]  /*6500*/  ISETP.GE.AND P0, PT, R5, R155, PT ;  /* 0x0000009b0500720c */ /* 0x000fc40003f06270 */
[----:B------:R-:W-:Y:S01]  /*6510*/  FSEL R125, R6, -INF , !P6 ;  /* 0xff800000067d7808 */ /* 0x000fe20007000000 */
[----:B------:R-:W-:Y:S01]  /*6520*/  VIADD R6, R31, 0xffffffb9 ;  /* 0xffffffb91f067836 */ /* 0x000fe20000000000 */
[----:B------:R-:W-:Y:S02]  /*6530*/  FSEL R123, R19, -INF , !P4 ;  /* 0xff800000137b7808 */ /* 0x000fe40006000000 */
[----:B------:R-:W-:Y:S01]  /*6540*/  ISETP.GE.AND P5, PT, R4, R152, PT ;  /* 0x000000980400720c */ /* 0x000fe20003fa6270 */
[----:B------:R-:W-:Y:S01]  /*6550*/  VIADD R4, R31, 0xffffffb0 ;  /* 0xffffffb01f047836 */ /* 0x000fe20000000000 */
[C---:B------:R-:W-:Y:S02]  /*6560*/  ISETP.GE.AND P6, PT, R5.reuse, R154, PT ;  /* 0x0000009a0500720c */ /* 0x040fe40003fc6270 */
[C---:B------:R-:W-:Y:S02]  /*6570*/  ISETP.GE.AND P1, PT, R5.reuse, R153, PT ;  /* 0x000000990500720c */ /* 0x040fe40003f26270 */
[----:B------:R-:W-:Y:S01]  /*6580*/  ISETP.GE.AND P4, PT, R5, R152, PT ;  /* 0x000000980500720c */ /* 0x000fe20003f86270 */
[----:B------:R-:W-:Y:S01]  /*6590*/  VIADD R5, R31, 0xffffffb1 ;  /* 0xffffffb11f057836 */ /* 0x000fe20000000000 */
[----:B------:R-:W-:-:S02]  /*65a0*/  FSEL R27, R27, -INF , P2 ;  /* 0xff8000001b1b7808 */ /* 0x000fc40001000000 */
[----:B------:R-:W-:Y:S02]  /*65b0*/  FSEL R26, R26, -INF , P0 ;  /* 0xff8000001a1a7808 */ /* 0x000fe40000000000 */
[----:B------:R-:W-:Y:S02]  /*65c0*/  FMNMX3.FTZ R12, R86, R89, R35, !PT ;  /* 0x00000059560c7276 */ /* 0x000fe40007810023 */
[----:B------:R-:W-:Y:S02]  /*65d0*/  FSEL R15, R15, -INF , P1 ;  /* 0xff8000000f0f7808 */ /* 0x000fe40000800000 */
[-C--:B------:R-:W-:Y:S02]  /*65e0*/  ISETP.GE.AND P2, PT, R4, R155.reuse, PT ;  /* 0x0000009b0400720c */ /* 0x080fe40003f46270 */
        /* <DEDUP_REMOVED lines=12> */
[----:B------:R-:W-:Y:S02]  /*66b0*/  FSEL R29, R29, -INF , P1 ;  /* 0xff8000001d1d7808 */ /* 0x000fe40000800000 */
[----:B------:R-:W-:Y:S02]  /*66c0*/  FMNMX3.FTZ R12, R12, R91, R11, !PT ;  /* 0x0000005b0c0c7276 */ /* 0x000fe4000781000b */
[----:B------:R-:W-:-:S02]  /*66d0*/  FSEL R115, R14, -INF , !P5 ;  /* 0xff8000000e737808 */ /* 0x000fc40006800000 */
[-C--:B------:R-:W-:Y:S02]  /*66e0*/  ISETP.GE.AND P1, PT, R4, R155.reuse, PT ;  /* 0x0000009b0400720c */ /* 0x080fe40003f26270 */
[----:B------:R-:W-:Y:S02]  /*66f0*/  FSEL R31, R29, -INF , !P4 ;  /* 0xff8000001d1f7808 */ /* 0x000fe40006000000 */
[----:B------:R-:W-:Y:S02]  /*6700*/  FMNMX3.FTZ R14, R7, R22, R20, !PT ;  /* 0x00000016070e7276 */ /* 0x000fe40007810014 */
[----:B------:R-:W-:Y:S02]  /*6710*/  ISETP.GE.AND P4, PT, R6, R155, PT ;  /* 0x0000009b0600720c */ /* 0x000fe40003f86270 */
[----:B------:R-:W-:Y:S02]  /*6720*/  FMNMX3.FTZ R12, R12, R113, R111, !PT ;  /* 0x000000710c0c7276 */ /* 0x000fe4000781006f */
[----:B------:R-:W-:-:S02]  /*6730*/  ISETP.GE.AND P2, PT, R5, R153, PT ;  /* 0x000000990500720c */ /* 0x000fc40003f46270 */
[----:B------:R-:W-:Y:S02]  /*6740*/  FSEL R29, R32, -INF , P1 ;  /* 0xff800000201d7808 */ /* 0x000fe40000800000 */
[-C--:B------:R-:W-:Y:S02]  /*6750*/  ISETP.GE.AND P5, PT, R4, R154.reuse, PT ;  /* 0x0000009a0400720c */ /* 0x080fe40003fa6270 */
[----:B------:R-:W-:Y:S02]  /*6760*/  FMNMX3.FTZ R14, R14, R157, R107, !PT ;  /* 0x0000009d0e0e7276 */ /* 0x000fe4000781006b */
[----:B------:R-:W-:Y:S02]  /*6770*/  ISETP.GE.AND P1, PT, R6, R154, PT ;  /* 0x0000009a0600720c */ /* 0x000fe40003f26270 */
[----:B------:R-:W-:Y:S02]  /*6780*/  FSEL R34, R34, -INF , P4 ;  /* 0xff80000022227808 */ /* 0x000fe40002000000 */
[----:B------:R-:W-:-:S02]  /*6790*/  FMNMX3.FTZ R12, R12, R23, R21, !PT ;  /* 0x000000170c0c7276 */ /* 0x000fc40007810015 */
[----:B------:R-:W-:Y:S02]  /*67a0*/  FSEL R10, R10, -INF , P0 ;  /* 0xff8000000a0a7808 */ /* 0x000fe40000000000 */
[----:B------:R-:W-:Y:S02]  /*67b0*/  FSEL R25, R28, -INF , P2 ;  /* 0xff8000001c197808 */ /* 0x000fe40001000000 */
[----:B------:R-:W-:Y:S02]  /*67c0*/  FMNMX3.FTZ R14, R14, R151, R117, !PT ;  /* 0x000000970e0e7276 */ /* 0x000fe40007810075 */
[----:B------:R-:W-:Y:S02]  /*67d0*/  FSEL R29, R29, -INF , !P5 ;  /* 0xff8000001d1d7808 */ /* 0x000fe40006800000 */
[----:B------:R-:W-:Y:S02]  /*67e0*/  FSEL R109, R34, -INF , !P1 ;  /* 0xff800000226d7808 */ /* 0x000fe40004800000 */
[----:B------:R-:W-:-:S02]  /*67f0*/  ISETP.GE.AND P0, PT, R6, R153, PT ;  /* 0x000000990600720c */ /* 0x000fc40003f06270 */
[-C--:B------:R-:W-:Y:S02]  /*6800*/  ISETP.GE.AND P2, PT, R6, R152.reuse, PT ;  /* 0x000000980600720c */ /* 0x080fe40003f46270 */
[-C--:B------:R-:W-:Y:S02]  /*6810*/  ISETP.GE.AND P5, PT, R5, R152.reuse, PT ;  /* 0x000000980500720c */ /* 0x080fe40003fa6270 */
[----:B------:R-:W-:Y:S02]  /*6820*/  ISETP.GE.AND P1, PT, R4, R153, PT ;  /* 0x000000990400720c */ /* 0x000fe40003f26270 */
[----:B------:R-:W-:Y:S02]  /*6830*/  FMNMX3.FTZ R6, R12, R127, R125, !PT ;  /* 0x0000007f0c067276 */ /* 0x000fe4000781007d */
[----:B------:R-:W-:Y:S02]  /*6840*/  FMNMX3.FTZ R14, R14, R123, R141, !PT ;  /* 0x0000007b0e0e7276 */ /* 0x000fe4000781008d */
[----:B------:R-:W-:-:S02]  /*6850*/  ISETP.GE.AND P4, PT, R4, R152, PT ;  /* 0x000000980400720c */ /* 0x000fc40003f86270 */
[----:B------:R-:W-:Y:S02]  /*6860*/  FSEL R30, R30, -INF , P1 ;  /* 0xff8000001e1e7808 */ /* 0x000fe40000800000 */
[----:B------:R-:W-:Y:S02]  /*6870*/  FSEL R88, R88, -INF , P0 ;  /* 0xff80000058587808 */ /* 0x000fe40000000000 */
[----:B------:R-:W-:Y:S02]  /*6880*/  FSEL R27, R10, -INF , !P6 ;  /* 0xff8000000a1b7808 */ /* 0x000fe40007000000 */
[----:B------:R-:W-:Y:S02]  /*6890*/  FSEL R25, R25, -INF , !P5 ;  /* 0xff80000019197808 */ /* 0x000fe40006800000 */
[----:B------:R-:W-:Y:S02]  /*68a0*/  FMNMX3.FTZ R6, R6, R121, R119, !PT ;  /* 0x0000007906067276 */ /* 0x000fe40007810077 */
[----:B------:R-:W-:-:S02]  /*68b0*/  FMNMX3.FTZ R14, R14, R115, R31, !PT ;  /* 0x000000730e0e7276 */ /* 0x000fc4000781001f */
[----:B------:R-:W-:Y:S02]  /*68c0*/  FSEL R105, R30, -INF , !P4 ;  /* 0xff8000001e697808 */ /* 0x000fe40006000000 */
[----:B------:R-:W-:Y:S02]  /*68d0*/  FSEL R103, R88, -INF , !P2 ;  /* 0xff80000058677808 */ /* 0x000fe40005000000 */
[----:B------:R-:W-:Y:S02]  /*68e0*/  FMNMX3.FTZ R6, R6, R27, R25, !PT ;  /* 0x0000001b06067276 */ /* 0x000fe40007810019 */
[----:B------:R-:W-:Y:S02]  /*68f0*/  FMNMX3.FTZ R4, R14, R29, R109, !PT ;  /* 0x0000001d0e047276 */ /* 0x000fe4000781006d */
[----:B------:R-:W-:Y:S02]  /*6900*/  FMNMX3.FTZ R13, R6, R105, R103, !PT ;  /* 0x00000069060d7276 */ /* 0x000fe40007810067 */
[----:B-1----:R-:W-:Y:S01]  /*6910*/  LEA R132, R132, R99, 0x18 ;  /* 0x0000006384847211 */ /* 0x002fe200078ec0ff */
[----:B------:R-:W1:Y:S04]  /*6920*/  SHFL.BFLY PT, R5, R4, 0x2, 0x1f ;  /* 0x0c401f0004057f89 */ /* 0x000e6800000e0000 */
[----:B------:R-:W2:Y:S01]  /*6930*/  SHFL.BFLY PT, R6, R13, 0x2, 0x1f ;  /* 0x0c401f000d067f89 */ /* 0x000ea200000e0000 */
[----:B------:R-:W-:-:S05]  /*6940*/  IMAD R133, R133, 0x2, R132 ;  /* 0x0000000285857824 */ /* 0x000fca00078e0284 */
[----:B------:R-:W-:Y:S01]  /*6950*/  LDSM.16.MT88.4 R16, [R133+0x7000] ;  /* 0x007000008510783b */ /* 0x000fe20000004200 */
[----:B-1----:R-:W-:Y:S02]  /*6960*/  FMNMX.FTZ R7, R4, R5, !PT ;  /* 0x0000000504077209 */ /* 0x002fe40007810000 */
[----:B--2---:R-:W-:-:S03]  /*6970*/  FMNMX.FTZ R5, R13, R6, !PT ;  /* 0x000000060d057209 */ /* 0x004fc60007810000 */
[----:B------:R-:W1:Y:S04]  /*6980*/  SHFL.BFLY PT, R34, R7, 0x1, 0x1f ;  /* 0x0c201f0007227f89 */ /* 0x000e6800000e0000 */
[----:B------:R-:W2:Y:S01]  /*6990*/  SHFL.BFLY PT, R32, R5, 0x1, 0x1f ;  /* 0x0c201f0005207f89 */ /* 0x000ea200000e0000 */
[----:B-1----:R-:W-:Y:S02]  /*69a0*/  FMNMX.FTZ R34, R7, R34, !PT ;  /* 0x0000002207227209 */ /* 0x002fe40007810000 */
[----:B--2---:R-:W-:-:S03]  /*69b0*/  FMNMX.FTZ R32, R5, R32, !PT ;  /* 0x0000002005207209 */ /* 0x004fc60007810000 */
        /* <DEDUP_REMOVED lines=9> */
[----:B------:R-:W-:Y:S01]  /*6a50*/  FADD.FTZ R6, R86, -R7 ;  /* 0x8000000756067221 */ /* 0x000fe20000010000 */
[-C--:B------:R-:W-:Y:S01]  /*6a60*/  FFMA.FTZ R94, R89, R101.reuse, -R24 ;  /* 0x00000065595e7223 */ /* 0x080fe20000010818 */
[-CC-:B------:R-:W-:Y:S01]  /*6a70*/  FFMA.FTZ R92, R9, R101.reuse, -R98.reuse ;  /* 0x00000065095c7223 */ /* 0x180fe20000010862 */
[-CC-:B------:R-:W-:Y:S01]  /*6a80*/  FFMA.FTZ R35, R8, R101.reuse, -R98.reuse ;  /* 0x0000006508237223 */ /* 0x180fe20000010862 */
[-C--:B------:R-:W-:Y:S01]  /*6a90*/  FFMA.FTZ R5, R11, R101.reuse, -R98 ;  /* 0x000000650b057223 */ /* 0x080fe20000010862 */
[----:B------:R-:W-:Y:S01]  /*6aa0*/  FADD.FTZ R4, R85, -R4 ;  /* 0x8000000455047221 */ /* 0x000fe20000010000 */
[----:B------:R-:W1:Y:S01]  /*6ab0*/  LDSM.16.MT88.4 R8, [R133+0x6000] ;  /* 0x006000008508783b */ /* 0x000e620000004200 */
[-CC-:B------:R-:W-:Y:S01]  /*6ac0*/  FFMA.FTZ R88, R93, R101.reuse, -R24.reuse ;  /* 0x000000655d587223 */ /* 0x180fe20000010818 */
[-C--:B------:R-:W-:Y:S01]  /*6ad0*/  FFMA.FTZ R89, R95, R101.reuse, -R24 ;  /* 0x000000655f597223 */ /* 0x080fe20000010818 */
[----:B------:R-:W-:Y:S01]  /*6ae0*/  FFMA.FTZ R91, R91, R101, -R98 ;  /* 0x000000655b5b7223 */ /* 0x000fe20000010862 */
[C---:B------:R-:W-:Y:S01]  /*6af0*/  FMUL.FTZ R93, R101.reuse, R6 ;  /* 0x00000006655d7220 */ /* 0x040fe20000410000 */
[----:B------:R-:W-:Y:S01]  /*6b00*/  FMUL.FTZ R85, R101, R4 ;  /* 0x0000000465557220 */ /* 0x000fe20000410000 */
[----:B------:R-:W-:Y:S01]  /*6b10*/  LOP3.LUT P0, RZ, R129, 0x4, RZ, 0xc0, !PT ;  /* 0x0000000481ff7812 */ /* 0x000fe2000780c0ff */
[----:B------:R-:W-:Y:S01]  /*6b20*/  MUFU.EX2 R94, R94 ;  /* 0x0000005e005e7308 */ /* 0x000fe20000000800 */
[----:B------:R-:W-:-:S02]  /*6b30*/  VIADD R4, R133, 0x6000 ;  /* 0x0000600085047836 */ /* 0x000fc40000000000 */
[-C--:B------:R-:W-:Y:S01]  /*6b40*/  FFMA.FTZ R104, R113, R101.reuse, -R98 ;  /* 0x0000006571687223 */ /* 0x080fe20000010862 */
[----:B------:R-:W-:Y:S02]  /*6b50*/  VIADD R95, R133, 0x6020 ;  /* 0x00006020855f7836 */ /* 0x000fe40000000000 */
[-CC-:B------:R-:W-:Y:S01]  /*6b60*/  FFMA.FTZ R99, R22, R101.reuse, -R24.reuse ;  /* 0x0000006516637223 */ /* 0x180fe20000010818 */
[-CC-:B------:R-:W-:Y:S01]  /*6b70*/  FFMA.FTZ R100, R20, R101.reuse, -R24.reuse ;  /* 0x0000006514647223 */ /* 0x180fe20000010818 */
[-CC-:B------:R-:W-:Y:S01]  /*6b80*/  FFMA.FTZ R102, R157, R101.reuse, -R24.reuse ;  /* 0x000000659d667223 */ /* 0x180fe20000010818 */
[-C--:B------:R-:W-:Y:S01]  /*6b90*/  FFMA.FTZ R107, R107, R101.reuse, -R24 ;  /* 0x000000656b6b7223 */ /* 0x080fe20000010818 */
        /* <DEDUP_REMOVED lines=15> */
[-C--:B------:R-:W-:Y:S01]  /*6c90*/  FFMA.FTZ R119, R119, R101.reuse, -R98 ;  /* 0x0000006577777223 */ /* 0x080fe20000010862 */
        /* <DEDUP_REMOVED lines=17> */
[----:B------:R2:W4:Y:S08]  /*6db0*/  MUFU.EX2 R86, R5 ;  /* 0x0000000500567308 */ /* 0x0005300000000800 */
[----:B------:R-:W5:Y:S08]  /*6dc0*/  MUFU.EX2 R93, R93 ;  /* 0x0000005d005d7308 */ /* 0x000f700000000800 */
[----:B------:R-:W1:Y:S01]  /*6dd0*/  MUFU.EX2 R85, R85 ;  /* 0x0000005500557308 */ /* 0x000e620000000800 */
[----:B--2---:R-:W-:-:S02]  /*6de0*/  F2FP.F16.F32.PACK_AB R5, R35, R92 ;  /* 0x0000005c2305723e */ /* 0x004fc400000000ff */
[----:B----4-:R-:W-:-:S05]  /*6df0*/  F2FP.F16.F32.PACK_AB R7, R86, R91 ;  /* 0x0000005b5607723e */ /* 0x010fca00000000ff */
        /* <DEDUP_REMOVED lines=33> */
[C---:B---3--:R-:W-:Y:S01]  /*7010*/  HMMA.16816.F32 R72, R4.reuse, R12, R72 ;  /* 0x0000000c0448723c */ /* 0x048fe20000001848 */
[----:B------:R-:W-:Y:S01]  /*7020*/  FMUL.FTZ R53, R53, R93 ;  /* 0x0000005d35357220 */ /* 0x000fe20000410000 */
[-C--:B------:R-:W-:Y:S01]  /*7030*/  FMUL.FTZ R54, R54, R85.reuse ;  /* 0x0000005536367220 */ /* 0x080fe20000410000 */
[----:B------:R-:W-:Y:S01]  /*7040*/  FMUL.FTZ R55, R55, R85 ;  /* 0x0000005537377220 */ /* 0x000fe20000410000 */
[----:B------:R-:W2:Y:S01]  /*7050*/  MUFU.EX2 R100, R100 ;  /* 0x0000006400647308 */ /* 0x000ea20000000800 */
[-C--:B------:R-:W-:Y:S01]  /*7060*/  FMUL.FTZ R36, R36, R93.reuse ;  /* 0x0000005d24247220 */ /* 0x080fe20000410000 */
[----:B------:R-:W-:Y:S01]  /*7070*/  FMUL.FTZ R37, R37, R93 ;  /* 0x0000005d25257220 */ /* 0x000fe20000410000 */
[-C--:B------:R-:W-:Y:S01]  /*7080*/  FMUL.FTZ R38, R38, R85.reuse ;  /* 0x0000005526267220 */ /* 0x080fe20000410000 */
[C---:B------:R-:W-:Y:S01]  /*7090*/  HMMA.16816.F32 R68, R4.reuse, R14, R68 ;  /* 0x0000000e0444723c */ /* 0x040fe20000001844 */
[----:B------:R-:W3:Y:S01]  /*70a0*/  LDSM.16.MT88.4 R12, [R133+0x8000] ;  /* 0x00800000850c783b */ /* 0x000ee20000004200 */
[----:B------:R-:W-:Y:S01]  /*70b0*/  FMUL.FTZ R39, R39, R85 ;  /* 0x0000005527277220 */ /* 0x000fe20000410000 */
[-C--:B------:R-:W-:Y:S01]  /*70c0*/  FMUL.FTZ R40, R40, R93.reuse ;  /* 0x0000005d28287220 */ /* 0x080fe20000410000 */
[----:B------:R-:W-:Y:S01]  /*70d0*/  MUFU.EX2 R102, R102 ;  /* 0x0000006600667308 */ /* 0x000fe20000000800 */
[----:B------:R-:W-:Y:S01]  /*70e0*/  FMUL.FTZ R41, R41, R93 ;  /* 0x0000005d29297220 */ /* 0x000fe20000410000 */
[-C--:B------:R-:W-:Y:S01]  /*70f0*/  FMUL.FTZ R42, R42, R85.reuse ;  /* 0x000000552a2a7220 */ /* 0x080fe20000410000 */
[----:B------:R-:W-:Y:S01]  /*7100*/  FMUL.FTZ R43, R43, R85 ;  /* 0x000000552b2b7220 */ /* 0x000fe20000410000 */
[C---:B------:R-:W-:Y:S01]  /*7110*/  HMMA.16816.F32 R64, R4.reuse, R16, R64 ;  /* 0x000000100440723c */ /* 0x040fe20000001840 */
[-C--:B------:R-:W-:Y:S01]  /*7120*/  FMUL.FTZ R44, R44, R93.reuse ;  /* 0x0000005d2c2c7220 */ /* 0x080fe20000410000 */
[----:B------:R-:W-:Y:S01]  /*7130*/  FMUL.FTZ R45, R45, R93 ;  /* 0x0000005d2d2d7220 */ /* 0x000fe20000410000 */
[-C--:B------:R-:W-:Y:S01]  /*7140*/  FMUL.FTZ R46, R46, R85.reuse ;  /* 0x000000552e2e7220 */ /* 0x080fe20000410000 */
[----:B------:R-:W-:Y:S01]  /*7150*/  MUFU.EX2 R107, R107 ;  /* 0x0000006b006b7308 */ /* 0x000fe20000000800 */
[----:B------:R-:W-:Y:S01]  /*7160*/  FMUL.FTZ R47, R47, R85 ;  /* 0x000000552f2f7220 */ /* 0x000fe20000410000 */
[-C--:B------:R-:W-:Y:S01]  /*7170*/  FMUL.FTZ R48, R48, R93.reuse ;  /* 0x0000005d30307220 */ /* 0x080fe20000410000 */
[----:B------:R-:W-:Y:S01]  /*7180*/  FMUL.FTZ R49, R49, R93 ;  /* 0x0000005d31317220 */ /* 0x000fe20000410000 */
[C---:B------:R-:W-:Y:S01]  /*7190*/  HMMA.16816.F32 R60, R4.reuse, R18, R60 ;  /* 0x00000012043c723c */ /* 0x040fe2000000183c */
[----:B------:R-:W4:Y:S01]  /*71a0*/  LDSM.16.MT88.4 R16, [R95+0x2000] ;  /* 0x002000005f10783b */ /* 0x000f220000004200 */
[-C--:B------:R-:W-:Y:S01]  /*71b0*/  FMUL.FTZ R50, R50, R85.reuse ;  /* 0x0000005532327220 */ /* 0x080fe20000410000 */
[----:B------:R-:W-:Y:S01]  /*71c0*/  FMUL.FTZ R51, R51, R85 ;  /* 0x0000005533337220 */ /* 0x000fe20000410000 */
        /* <DEDUP_REMOVED lines=8> */
[----:B------:R-:W-:Y:S02]  /*7250*/  @P3 IMAD.MOV.U32 R85, RZ, RZ, R32 ;  /* 0x000000ffff553224 */ /* 0x000fe400078e0020 */
[----:B------:R-:W-:Y:S01]  /*7260*/  FADD.FTZ R89, R89, R90 ;  /* 0x0000005a59597221 */ /* 0x000fe20000010000 */
[----:B------:R-:W-:Y:S01]  /*7270*/  FADD.FTZ R91, R91, R92 ;  /* 0x0000005c5b5b7221 */ /* 0x000fe20000010000 */
[----:B------:R-:W-:Y:S01]  /*7280*/  HMMA.16816.F32 R52, R4, R10, R52 ;  /* 0x0000000a0434723c */ /* 0x000fe20000001834 */
[----:B------:R-:W5:Y:S01]  /*7290*/  LDSM.16.MT88.4 R8, [R133+0x6400] ;  /* 0x006400008508783b */ /* 0x000f620000004200 */
[----:B------:R-:W-:Y:S01]  /*72a0*/  FADD.FTZ R88, R88, R89 ;  /* 0x0000005958587221 */ /* 0x000fe20000010000 */
[----:B------:R-:W-:Y:S01]  /*72b0*/  MUFU.EX2 R113, R113 ;  /* 0x0000007100717308 */ /* 0x000fe20000000800 */
[----:B------:R-:W-:Y:S01]  /*72c0*/  FADD.FTZ R91, R86, R91 ;  /* 0x0000005b565b7221 */ /* 0x000fe20000010000 */
[----:B------:R-:W-:-:S02]  /*72d0*/  IMAD.MOV.U32 R86, RZ, RZ, R34 ;  /* 0x000000ffff567224 */ /* 0x000fc400078e0022 */
[----:B------:R-:W-:Y:S01]  /*72e0*/  @P3 IMAD.MOV.U32 R86, RZ, RZ, R34 ;  /* 0x000000ffff563224 */ /* 0x000fe200078e0022 */
        /* <DEDUP_REMOVED lines=109> */
.L_x_10905:
[----:B------:R-:W-:-:S07]  /*79c0*/  IADD3 R157, PT, PT, R33, -0x1, RZ ;  /* 0xffffffff219d7810 */ /* 0x000fce0007ffe0ff */
.L_x_10914:
[----:B------:R-:W-:Y:S05]  /*79d0*/  BSYNC B2 ;  /* 0x0000000000027941 */ /* 0x000fea0003800000 */
.L_x_10904:
        /* <DEDUP_REMOVED lines=12> */
.L_x_10922:
        /* <DEDUP_REMOVED lines=78> */
.L_x_10917:
[----:B------:R-:W-:Y:S05]  /*7f80*/  BSYNC.RECONVERGENT B0 ;  /* 0x0000000000007941 */ /* 0x000fea0003800200 */
.L_x_10916:
        /* <DEDUP_REMOVED lines=14> */
[C---:B------:R-:W-:Y:S01]  /*8070*/  LOP3.LUT R89, R129.reuse, 0x8, RZ, 0xc0, !PT ;  /* 0x0000000881597812 */ /* 0x040fe200078ec0ff */
[----:B-1----:R-:W-:Y:S01]  /*8080*/  ULEA UR6, UR6, UR7, 0x18 ;  /* 0x0000000706067291 */ /* 0x002fe2000f8ec0ff */
[C---:B------:R-:W-:Y:S02]  /*8090*/  SHF.L.U32 R134, R129.reuse, 0x5, RZ ;  /* 0x0000000581867819 */ /* 0x040fe400000006ff */
        /* <DEDUP_REMOVED lines=41> */
[----:B-1----:R-:W1:Y:S01]  /*8330*/  LDSM.16.M88.4 R124, [R85+0x3c00] ;  /* 0x003c0000557c783b */ /* 0x002e620000000200 */
[C---:B------:R-:W-:Y:S07]  /*8340*/  HMMA.16816.F32 R24, R88.reuse, R102, RZ ;  /* 0x000000665818723c */ /* 0x040fee00000018ff */
[----:B------:R-:W-:Y:S01]  /*8350*/  LDSM.16.M88.4 R92, [R87+0x4000] ;  /* 0x00400000575c783b */ /* 0x000fe20000000200 */
[C---:B------:R-:W-:Y:S07]  /*8360*/  HMMA.16816.F32 R28, R88.reuse, R104, RZ ;  /* 0x00000068581c723c */ /* 0x040fee00000018ff */
[----:B------:R-:W-:Y:S01]  /*8370*/  LDSM.16.M88.4 R96, [R87+0x4400] ;  /* 0x004400005760783b */ /* 0x000fe20000000200 */
[----:B------:R-:W-:Y:S07]  /*8380*/  HMMA.16816.F32 R32, R88, R106, RZ ;  /* 0x0000006a5820723c */ /* 0x000fee00000018ff */
[----:B------:R-:W4:Y:S01]  /*8390*/  LDSM.16.M88.4 R88, [R130+0x1000] ;  /* 0x001000008258783b */ /* 0x000f220000000200 */
[C---:B--2---:R-:W-:Y:S07]  /*83a0*/  HMMA.16816.F32 R4, R108.reuse, R112, R4 ;  /* 0x000000706c04723c */ /* 0x044fee0000001804 */
[----:B------:R-:W2:Y:S01]  /*83b0*/  LDSM.16.M88.4 R100, [R87+0x4800] ;  /* 0x004800005764783b */ /* 0x000ea20000000200 */
[C---:B------:R-:W-:Y:S07]  /*83c0*/  HMMA.16816.F32 R8, R108.reuse, R114, R8 ;  /* 0x000000726c08723c */ /* 0x040fee0000001808 */
[----:B------:R-:W2:Y:S01]  /*83d0*/  LDSM.16.M88.4 R104, [R87+0x4c00] ;  /* 0x004c00005768783b */ /* 0x000ea20000000200 */
[C---:B---3--:R-:W-:Y:S07]  /*83e0*/  HMMA.16816.F32 R12, R108.reuse, R116, R12 ;  /* 0x000000746c0c723c */ /* 0x048fee000000180c */
[----:B------:R-:W-:Y:S01]  /*83f0*/  LDSM.16.M88.4 R112, [R86+0x1000] ;  /* 0x001000005670783b */ /* 0x000fe20000000200 */
[C---:B------:R-:W-:Y:S07]  /*8400*/  HMMA.16816.F32 R16, R108.reuse, R118, R16 ;  /* 0x000000766c10723c */ /* 0x040fee0000001810 */
[----:B------:R-:W3:Y:S01]  /*8410*/  LDSM.16.M88.4 R116, [R85+0x4000] ;  /* 0x004000005574783b */ /* 0x000ee20000000200 */
[C---:B------:R-:W-:Y:S08]  /*8420*/  HMMA.16816.F32 R20, R108.reuse, R120, R20 ;  /* 0x000000786c14723c */ /* 0x040ff00000001814 */
[C---:B------:R-:W-:Y:S01]  /*8430*/  HMMA.16816.F32 R24, R108.reuse, R122, R24 ;  /* 0x0000007a6c18723c */ /* 0x040fe20000001818 */
[----:B------:R-:W-:Y:S07]  /*8440*/  LDSM.16.M88.4 R120, [R85+0x4800] ;  /* 0x004800005578783b */ /* 0x000fee0000000200 */
[C---:B-1----:R-:W-:Y:S08]  /*8450*/  HMMA.16816.F32 R28, R108.reuse, R124, R28 ;  /* 0x0000007c6c1c723c */ /* 0x042ff0000000181c */
[----:B------:R-:W-:Y:S01]  /*8460*/  HMMA.16816.F32 R32, R108, R126, R32 ;  /* 0x0000007e6c20723c */ /* 0x000fe20000001820 */
[----:B------:R-:W1:Y:S07]  /*8470*/  LDSM.16.M88.4 R108, [R85+0x4400] ;  /* 0x00440000556c783b */ /* 0x000e6e0000000200 */
[C---:B----4-:R-:W-:Y:S01]  /*8480*/  HMMA.16816.F32 R4, R88.reuse, R92, R4 ;  /* 0x0000005c5804723c */ /* 0x050fe20000001804 */
[----:B------:R-:W-:Y:S07]  /*8490*/  LDSM.16.M88.4 R124, [R85+0x5000] ;  /* 0x00500000557c783b */ /* 0x000fee0000000200 */
[C---:B------:R-:W-:Y:S01]  /*84a0*/  HMMA.16816.F32 R8, R88.reuse, R94, R8 ;  /* 0x0000005e5808723c */ /* 0x040fe20000001808 */
[----:B------:R-:W4:Y:S07]  /*84b0*/  LDSM.16.M88.4 R92, [R85+0x4c00] ;  /* 0x004c0000555c783b */ /* 0x000f2e0000000200 */
        /* <DEDUP_REMOVED lines=8> */
[----:B------:R-:W2:Y:S07]  /*8540*/  LDSM.16.M88.4 R88, [R87+0x5400] ;  /* 0x005400005758783b */ /* 0x000eae0000000200 */
[C---:B---3--:R-:W-:Y:S01]  /*8550*/  HMMA.16816.F32 R4, R112.reuse, R116, R4 ;  /* 0x000000747004723c */ /* 0x048fe20000001804 */
[----:B------:R-:W3:Y:S07]  /*8560*/  LDSM.16.M88.4 R104, [R87+0x5800] ;  /* 0x005800005768783b */ /* 0x000eee0000000200 */
[C---:B------:R-:W-:Y:S01]  /*8570*/  HMMA.16816.F32 R8, R112.reuse, R118, R8 ;  /* 0x000000767008723c */ /* 0x040fe20000001808 */
[----:B------:R-:W-:Y:S07]  /*8580*/  LDSM.16.M88.4 R116, [R86+0x2000] ;  /* 0x002000005674783b */ /* 0x000fee0000000200 */
[C---:B-1----:R-:W-:Y:S08]  /*8590*/  HMMA.16816.F32 R12, R112.reuse, R108, R12 ;  /* 0x0000006c700c723c */ /* 0x042ff0000000180c */
[C---:B------:R-:W-:Y:S01]  /*85a0*/  HMMA.16816.F32 R16, R112.reuse, R110, R16 ;  /* 0x0000006e7010723c */ /* 0x040fe20000001810 */
[----:B------:R-:W1:Y:S07]  /*85b0*/  LDSM.16.M88.4 R108, [R87+0x5c00] ;  /* 0x005c0000576c783b */ /* 0x000e6e0000000200 */
[C---:B------:R-:W-:Y:S08]  /*85c0*/  HMMA.16816.F32 R20, R112.reuse, R120, R20 ;  /* 0x000000787014723c */ /* 0x040ff00000001814 */
[C---:B------:R-:W-:Y:S08]  /*85d0*/  HMMA.16816.F32 R24, R112.reuse, R122, R24 ;  /* 0x0000007a7018723c */ /* 0x040ff00000001818 */
[C---:B----4-:R-:W-:Y:S08]  /*85e0*/  HMMA.16816.F32 R28, R112.reuse, R92, R28 ;  /* 0x0000005c701c723c */ /* 0x050ff0000000181c */
[----:B------:R-:W-:Y:S01]  /*85f0*/  HMMA.16816.F32 R32, R112, R94, R32 ;  /* 0x0000005e7020723c */ /* 0x000fe20000001820 */
[----:B------:R-:W-:Y:S07]  /*8600*/  LDSM.16.M88.4 R92, [R85+0x5800] ;  /* 0x00580000555c783b */ /* 0x000fee0000000200 */
[C---:B--2---:R-:W-:Y:S08]  /*8610*/  HMMA.16816.F32 R4, R96.reuse, R100, R4 ;  /* 0x000000646004723c */ /* 0x044ff00000001804 */
[C---:B------:R-:W-:Y:S08]  /*8620*/  HMMA.16816.F32 R8, R96.reuse, R102, R8 ;  /* 0x000000666008723c */ /* 0x040ff00000001808 */
[C---:B------:R-:W-:Y:S08]  /*8630*/  HMMA.16816.F32 R12, R96.reuse, R88, R12 ;  /* 0x00000058600c723c */ /* 0x040ff0000000180c */
        /* <DEDUP_REMOVED lines=158> */
.L_x_10921:
[----:B------:R-:W-:Y:S05]  /*9020*/  BSYNC.RECONVERGENT B0 ;  /* 0x0000000000007941 */ /* 0x000fea0003800200 */
.L_x_10920:
        /* <DEDUP_REMOVED lines=13> */
.L_x_10919:
[----:B------:R-:W-:Y:S05]  /*9100*/  BSYNC.RECONVERGENT B1 ;  /* 0x0000000000017941 */ /* 0x000fea0003800200 */
.L_x_10918:
[----:B------:R-:W3:Y:S01]  /*9110*/  LD.E R87, desc[UR4][R2.64+0xdc] ;  /* 0x0000dc0402577980 */ /* 0x000ee2000c101900 */
[C---:B------:R-:W-:Y:S01]  /*9120*/  VIADD R21, R158.reuse, 0xffffffe1 ;  /* 0xffffffe19e157836 */ /* 0x040fe20000000000 */
[C---:B------:R-:W-:Y:S01]  /*9130*/  ISETP.GE.AND P1, PT, R158.reuse, R155, PT ;  /* 0x0000009b9e00720c */ /* 0x040fe20003f26270 */
[C---:B-1----:R-:W-:Y:S01]  /*9140*/  VIADD R11, R158.reuse, 0xffffffe9 ;  /* 0xffffffe99e0b7836 */ /* 0x042fe20000000000 */
[C---:B------:R-:W-:Y:S01]  /*9150*/  ISETP.GE.AND P6, PT, R158.reuse, R153, PT ;  /* 0x000000999e00720c */ /* 0x040fe20003fc6270 */
[C---:B------:R-:W-:Y:S01]  /*9160*/  VIADD R4, R158.reuse, 0xffffffe0 ;  /* 0xffffffe09e047836 */ /* 0x040fe20000000000 */
[-C--:B------:R-:W-:Y:S01]  /*9170*/  ISETP.GE.AND P4, PT, R21, R155.reuse, PT ;  /* 0x0000009b1500720c */ /* 0x080fe20003f86270 */
[----:B------:R-:W-:Y:S01]  /*9180*/  VIADD R23, R158, 0xfffffff0 ;  /* 0xfffffff09e177836 */ /* 0x000fe20000000000 */
[----:B------:R-:W-:Y:S01]  /*9190*/  FSEL R28, R10, -INF , P1 ;  /* 0xff8000000a1c7808 */ /* 0x000fe20000800000 */
[----:B------:R-:W-:Y:S01]  /*91a0*/  VIADD R22, R158, 0xfffffff1 ;  /* 0xfffffff19e167836 */ /* 0x000fe20000000000 */
[----:B------:R-:W-:Y:S01]  /*91b0*/  FSEL R19, R126, -INF , P4 ;  /* 0xff8000007e137808 */ /* 0x000fe20002000000 */
[C---:B--2---:R-:W-:Y:S01]  /*91c0*/  VIADD R13, R158.reuse, 0xffffffe8 ;  /* 0xffffffe89e0d7836 */ /* 0x044fe20000000000 */
[----:B------:R-:W-:Y:S01]  /*91d0*/  ISETP.GE.AND P4, PT, R11, R155, PT ;  /* 0x0000009b0b00720c */ /* 0x000fe20003f86270 */
        /* <DEDUP_REMOVED lines=11> */
[----:B------:R-:W-:Y:S01]  /*9290*/  FSEL R15, R121, -INF , P4 ;  /* 0xff800000790f7808 */ /* 0x000fe20002000000 */
[----:B------:R-:W-:Y:S01]  /*92a0*/  VIADD R156, R156, 0xffffffc0 ;  /* 0xffffffc09c9c7836 */ /* 0x000fe20000000000 */
        /* <DEDUP_REMOVED lines=17> */
[----:B------:R-:W-:Y:S01]  /*93c0*/  FSEL R120, R14, -INF , P6 ;  /* 0xff8000000e787808 */ /* 0x000fe20003000000 */
        /* <DEDUP_REMOVED lines=9> */
[----:B------:R-:W-:Y:S01]  /*9460*/  FSEL R126, R5, -INF , P1 ;  /* 0xff800000057e7808 */ /* 0x000fe20000800000 */
[----:B------:R-:W-:Y:S01]  /*9470*/  VIADD R5, R158, 0x19 ;  /* 0x000000199e057836 */ /* 0x000fe20000000000 */
[-C--:B------:R-:W-:Y:S02]  /*9480*/  ISETP.GE.AND P1, PT, R12, R155.reuse, PT ;  /* 0x0000009b0c00720c */ /* 0x080fe40003f26270 */
[----:B------:R-:W-:Y:S02]  /*9490*/  FSEL R95, R95, -INF , P4 ;  /* 0xff8000005f5f7808 */ /* 0x000fe40002000000 */
[-C--:B------:R-:W-:Y:S02]  /*94a0*/  ISETP.GE.AND P5, PT, R4, R155.reuse, PT ;  /* 0x0000009b0400720c */ /* 0x080fe40003fa6270 */
[-C--:B------:R-:W-:Y:S02]  /*94b0*/  ISETP.GE.AND P4, PT, R10, R155.reuse, PT ;  /* 0x0000009b0a00720c */ /* 0x080fe40003f86270 */
[----:B------:R-:W-:Y:S02]  /*94c0*/  FSEL R121, R9, -INF , P1 ;  /* 0xff80000009797808 */ /* 0x000fe40000800000 */
[----:B------:R-:W-:Y:S02]  /*94d0*/  ISETP.GE.AND P0, PT, R13, R155, PT ;  /* 0x0000009b0d00720c */ /* 0x000fe40003f06270 */
[-C--:B------:R-:W-:Y:S02]  /*94e0*/  ISETP.GE.AND P1, PT, R16, R153.reuse, PT ;  /* 0x000000991000720c */ /* 0x080fe40003f26270 */
[----:B------:R-:W-:Y:S02]  /*94f0*/  FSEL R26, R125, -INF , P5 ;  /* 0xff8000007d1a7808 */ /* 0x000fe40002800000 */
[C---:B------:R-:W-:Y:S02]  /*9500*/  ISETP.GE.AND P6, PT, R4.reuse, R154, PT ;  /* 0x0000009a0400720c */ /* 0x040fe40003fc6270 */
[----:B------:R-:W-:Y:S01]  /*9510*/  ISETP.GE.AND P5, PT, R4, R152, PT ;  /* 0x000000980400720c */ /* 0x000fe20003fa6270 */
[----:B------:R-:W-:Y:S01]  /*9520*/  VIADD R4, R158, 0x18 ;  /* 0x000000189e047836 */ /* 0x000fe20000000000 */
        /* <DEDUP_REMOVED lines=32> */
[----:B------:R-:W-:Y:S02]  /*9730*/  ISETP.GE.AND P6, PT, R23, R154, PT ;  /* 0x0000009a1700720c */ /* 0x000fe40003fc6270 */
[----:B------:R-:W-:Y:S02]  /*9740*/  FSEL R15, R15, -INF , !P0 ;  /* 0xff8000000f0f7808 */ /* 0x000fe40004000000 */
[----:B------:R-:W-:Y:S02]  /*9750*/  FSEL R27, R27, -INF , !P6 ;  /* 0xff8000001b1b7808 */ /* 0x000fe40007000000 */
[C---:B------:R-:W-:Y:S02]  /*9760*/  ISETP.GE.AND P6, PT, R22.reuse, R152, PT ;  /* 0x000000981600720c */ /* 0x040fe40003fc6270 */
[----:B------:R-:W-:Y:S02]  /*9770*/  FSEL R17, R17, -INF , !P5 ;  /* 0xff80000011117808 */ /* 0x000fe40006800000 */
[----:B------:R-:W-:Y:S02]  /*9780*/  FSEL R33, R103, -INF , !P6 ;  /* 0xff80000067217808 */ /* 0x000fe40007000000 */
        /* <DEDUP_REMOVED lines=11> */
[-C--:B------:R-:W-:Y:S02]  /*9840*/  ISETP.GE.AND P1, PT, R8, R152.reuse, PT ;  /* 0x000000980800720c */ /* 0x080fe40003f26270 */
[----:B------:R-:W-:Y:S02]  /*9850*/  ISETP.GE.AND P0, PT, R18, R152, PT ;  /* 0x000000981200720c */ /* 0x000fe40003f06270 */
[----:B------:R-:W-:Y:S02]  /*9860*/  FMNMX3.FTZ R8, R0, R21, R19, !PT ;  /* 0x0000001500087276 */ /* 0x000fe40007810013 */
[----:B------:R-:W-:Y:S02]  /*9870*/  FSEL R119, R106, -INF , !P4 ;  /* 0xff8000006a777808 */ /* 0x000fe40006000000 */
[-C--:B------:R-:W-:Y:S02]  /*9880*/  ISETP.GE.AND P4, PT, R18, R154.reuse, PT ;  /* 0x0000009a1200720c */ /* 0x080fe40003f86270 */
[----:B------:R-:W-:Y:S02]  /*9890*/  FSEL R127, R95, -INF , !P0 ;  /* 0xff8000005f7f7808 */ /* 0x000fe40004000000 */
[----:B------:R-:W-:Y:S02]  /*98a0*/  FSEL R121, R121, -INF , !P6 ;  /* 0xff80000079797808 */ /* 0x000fe40007000000 */
[----:B------:R-:W-:Y:S02]  /*98b0*/  FMNMX3.FTZ R8, R8, R13, R11, !PT ;  /* 0x0000000d08087276 */ /* 0x000fe4000781000b */
[C---:B------:R-:W-:Y:S02]  /*98c0*/  ISETP.GE.AND P0, PT, R10.reuse, R154, PT ;  /* 0x0000009a0a00720c */ /* 0x040fe40003f06270 */
[-C--:B------:R-:W-:Y:S02]  /*98d0*/  ISETP.GE.AND P6, PT, R10, R152.reuse, PT ;  /* 0x000000980a00720c */ /* 0x080fe40003fc6270 */
[----:B------:R-:W-:Y:S02]  /*98e0*/  FMNMX3.FTZ R10, R84, R17, R15, !PT ;  /* 0x00000011540a7276 */ /* 0x000fe4000781000f */
[----:B------:R-:W-:Y:S02]  /*98f0*/  FSEL R118, R94, -INF , !P4 ;  /* 0xff8000005e767808 */ /* 0x000fe40006000000 */
[-C--:B------:R-:W-:Y:S02]  /*9900*/  ISETP.GE.AND P4, PT, R16, R152.reuse, PT ;  /* 0x000000981000720c */ /* 0x080fe40003f86270 */
        /* <DEDUP_REMOVED lines=8> */
[C---:B------:R-:W-:Y:S02]  /*9990*/  ISETP.GE.AND P0, PT, R5.reuse, R154, PT ;  /* 0x0000009a0500720c */ /* 0x040fe40003f06270 */
[----:B------:R-:W-:Y:S02]  /*99a0*/  FMNMX3.FTZ R8, R8, R114, R119, !PT ;  /* 0x0000007208087276 */ /* 0x000fe40007810077 */
[-C--:B------:R-:W-:Y:S02]  /*99b0*/  ISETP.GE.AND P4, PT, R5, R152.reuse, PT ;  /* 0x000000980500720c */ /* 0x080fe40003f86270 */
[----:B------:R-:W-:Y:S02]  /*99c0*/  FSEL R123, R86, -INF , !P5 ;  /* 0xff800000567b7808 */ /* 0x000fe40006800000 */
[----:B------:R-:W-:Y:S02]  /*99d0*/  FMNMX3.FTZ R5, R10, R35, R33, !PT ;  /* 0x000000230a057276 */ /* 0x000fe40007810021 */
[----:B------:R-:W-:Y:S02]  /*99e0*/  ISETP.GE.AND P5, PT, R14, R152, PT ;  /* 0x000000980e00720c */ /* 0x000fe40003fa6270 */
[----:B------:R-:W-:Y:S02]  /*99f0*/  FSEL R126, R126, -INF , !P1 ;  /* 0xff8000007e7e7808 */ /* 0x000fe40004800000 */
[----:B------:R-:W-:Y:S02]  /*9a00*/  FMNMX3.FTZ R23, R8, R125, R118, !PT ;  /* 0x0000007d08177276 */ /* 0x000fe40007810076 */
[----:B------:R-:W-:Y:S02]  /*9a10*/  FMNMX3.FTZ R5, R5, R116, R123, !PT ;  /* 0x0000007405057276 */ /* 0x000fe4000781007b */
[----:B------:R-:W-:Y:S02]  /*9a20*/  FSEL R110, R110, -INF , !P0 ;  /* 0xff8000006e6e7808 */ /* 0x000fe40004000000 */
[----:B------:R-:W-:Y:S02]  /*9a30*/  FSEL R141, R141, -INF , !P5 ;  /* 0xff8000008d8d7808 */ /* 0x000fe40006800000 */
[----:B------:R-:W-:Y:S02]  /*9a40*/  FMNMX3.FTZ R6, R23, R122, R126, !PT ;  /* 0x0000007a17067276 */ /* 0x000fe4000781007e */
[C---:B------:R-:W-:Y:S02]  /*9a50*/  ISETP.GE.AND P5, PT, R4.reuse, R154, PT ;  /* 0x0000009a0400720c */ /* 0x040fe40003fa6270 */
        /* <DEDUP_REMOVED lines=13> */
[----:B------:R-:W-:Y:S02]  /*9b30*/  SHF.R.U32.HI R96, RZ, 0x1, R129 ;  /* 0x00000001ff607819 */ /* 0x000fe40000011681 */
[----:B------:R-:W-:Y:S05]  /*9b40*/  FMNMX3.FTZ R6, R5, R89, R88, !PT ;  /* 0x0000005905067276 */ /* 0x000fea0007810058 */
[----:B------:R-:W1:Y:S02]  /*9b50*/  SHFL.BFLY PT, R5, R6, 0x2, 0x1f ;  /* 0x0c401f0006057f89 */ /* 0x000e6400000e0000 */
[----:B-1----:R-:W-:Y:S02]  /*9b60*/  FMNMX.FTZ R4, R6, R5, !PT ;  /* 0x0000000506047209 */ /* 0x002fe40007810000 */
[----:B------:R-:W-:Y:S02]  /*9b70*/  FMNMX.FTZ R23, R8, R29, !PT ;  /* 0x0000001d08177209 */ /* 0x000fe40007810000 */
[----:B------:R-:W-:Y:S02]  /*9b80*/  LOP3.LUT R5, R96, 0x8, RZ, 0xc0, !PT ;  /* 0x0000000860057812 */ /* 0x000fe400078ec0ff */
[----:B------:R-:W1:Y:S08]  /*9b90*/  SHFL.BFLY PT, R85, R4, 0x1, 0x1f ;  /* 0x0c201f0004557f89 */ /* 0x000e7000000e0000 */
[----:B------:R-:W2:Y:S01]  /*9ba0*/  SHFL.BFLY PT, R86, R23, 0x1, 0x1f ;  /* 0x0c201f0017567f89 */ /* 0x000ea200000e0000 */
[----:B-1----:R-:W-:Y:S02]  /*9bb0*/  FMNMX.FTZ R85, R4, R85, !PT ;  /* 0x0000005504557209 */ /* 0x002fe40007810000 */
[----:B------:R-:W-:Y:S02]  /*9bc0*/  LOP3.LUT R4, R5, 0xc0, R134, 0xf8, !PT ;  /* 0x000000c005047812 */ /* 0x000fe400078ef886 */
[----:B--2---:R-:W-:Y:S01]  /*9bd0*/  FMNMX.FTZ R86, R23, R86, !PT ;  /* 0x0000005617567209 */ /* 0x004fe20007810000 */
[C---:B---3--:R-:W-:Y:S01]  /*9be0*/  FMUL.FTZ R90, R87.reuse, R85 ;  /* 0x00000055575a7220 */ /* 0x048fe20000410000 */
[----:B------:R-:W-:Y:S02]  /*9bf0*/  LOP3.LUT R134, R134, 0x120, RZ, 0xc0, !PT ;  /* 0x0000012086867812 */ /* 0x000fe400078ec0ff */
[----:B------:R-:W-:Y:S01]  /*9c00*/  FSETP.NEU.FTZ.AND P1, PT, R86, -INF , PT ;  /* 0xff8000005600780b */ /* 0x000fe20003f3d000 */
[----:B------:R-:W-:Y:S01]  /*9c10*/  FMUL.FTZ R112, R87, R86 ;  /* 0x0000005657707220 */ /* 0x000fe20000410000 */
[----:B------:R-:W-:Y:S02]  /*9c20*/  FSETP.NEU.FTZ.AND P0, PT, R85, -INF , PT ;  /* 0xff8000005500780b */ /* 0x000fe40003f1d000 */
[----:B------:R-:W-:Y:S02]  /*9c30*/  LOP3.LUT R133, R134, R4, R133, 0xf6, !PT ;  /* 0x0000000486857212 */ /* 0x000fe400078ef685 */
[----:B------:R-:W-:Y:S02]  /*9c40*/  FSEL R112, R112, RZ, P1 ;  /* 0x000000ff70707208 */ /* 0x000fe40000800000 */
[----:B------:R-:W-:Y:S01]  /*9c50*/  FSEL R90, R90, RZ, P0 ;  /* 0x000000ff5a5a7208 */ /* 0x000fe20000000000 */
[----:B------:R-:W-:Y:S01]  /*9c60*/  IMAD R97, R133, 0x2, R132 ;  /* 0x0000000285617824 */ /* 0x000fe200078e0284 */
[----:B------:R-:W-:Y:S01]  /*9c70*/  FSEL R5, R86, RZ, P1 ;  /* 0x000000ff56057208 */ /* 0x000fe20000800000 */
[-CC-:B------:R-:W-:Y:S01]  /*9c80*/  FFMA.FTZ R99, R13, R87.reuse, -R112.reuse ;  /* 0x000000570d637223 */ /* 0x180fe20000010870 */
[-C--:B------:R-:W-:Y:S01]  /*9c90*/  FFMA.FTZ R105, R21, R87.reuse, -R112 ;  /* 0x0000005715697223 */ /* 0x080fe20000010870 */
[-C--:B------:R-:W-:Y:S01]  /*9ca0*/  FFMA.FTZ R101, R15, R87.reuse, -R90 ;  /* 0x000000570f657223 */ /* 0x080fe2000001085a */
[-C--:B------:R-:W-:Y:S01]  /*9cb0*/  FFMA.FTZ R102, R19, R87.reuse, -R112 ;  /* 0x0000005713667223 */ /* 0x080fe20000010870 */
[----:B------:R-:W1:Y:S01]  /*9cc0*/  LDSM.16.MT88.4 R12, [R97+0x6000] ;  /* 0x00600000610c783b */ /* 0x000e620000004200 */
[----:B------:R-:W-:Y:S01]  /*9cd0*/  FADD.FTZ R0, -R5, R0 ;  /* 0x0000000005007221 */ /* 0x000fe20000010100 */
[----:B------:R-:W-:Y:S01]  /*9ce0*/  FSEL R5, R85, RZ, P0 ;  /* 0x000000ff55057208 */ /* 0x000fe20000000000 */
[-C--:B------:R-:W-:Y:S01]  /*9cf0*/  FFMA.FTZ R103, R17, R87.reuse, -R90 ;  /* 0x0000005711677223 */ /* 0x080fe2000001085a */
[-C--:B------:R-:W-:Y:S01]  /*9d00*/  FFMA.FTZ R100, R11, R87.reuse, -R112 ;  /* 0x000000570b647223 */ /* 0x080fe20000010870 */
[----:B------:R-:W-:Y:S01]  /*9d10*/  FMUL.FTZ R4, R87, R0 ;  /* 0x0000000057047220 */ /* 0x000fe20000410000 */
[-C--:B------:R-:W-:Y:S01]  /*9d20*/  FFMA.FTZ R104, R9, R87.reuse, -R90 ;  /* 0x0000005709687223 */ /* 0x080fe2000001085a */
[----:B------:R-:W-:Y:S01]  /*9d30*/  FADD.FTZ R0, -R5, R84 ;  /* 0x0000005405007221 */ /* 0x000fe20000010100 */
[----:B------:R-:W-:Y:S02]  /*9d40*/  VIADD R5, R97, 0x6000 ;  /* 0x0000600061057836 */ /* 0x000fe40000000000 */
[-C--:B------:R-:W-:Y:S01]  /*9d50*/  FFMA.FTZ R107, R7, R87.reuse, -R90 ;  /* 0x00000057076b7223 */ /* 0x080fe2000001085a */
[----:B------:R-:W-:Y:S02]  /*9d60*/  VIADD R98, R97, 0x6020 ;  /* 0x0000602061627836 */ /* 0x000fe40000000000 */
[----:B------:R-:W-:Y:S01]  /*9d70*/  FMUL.FTZ R8, R87, R0 ;  /* 0x0000000057087220 */ /* 0x000fe20000410000 */
[----:B------:R-:W-:Y:S01]  /*9d80*/  @P2 VIADD R98, R5, 0xffffffe0 ;  /* 0xffffffe005622836 */ /* 0x000fe20000000000 */
[----:B------:R-:W-:Y:S01]  /*9d90*/  MUFU.EX2 R105, R105 ;  /* 0x0000006900697308 */ /* 0x000fe20000000800 */
[----:B------:R-:W-:Y:S01]  /*9da0*/  LDSM.16.MT88.4 R28, [R97+0x7000] ;  /* 0x00700000611c783b */ /* 0x000fe20000004200 */
[-CC-:B------:R-:W-:Y:S01]  /*9db0*/  FFMA.FTZ R106, R27, R87.reuse, -R112.reuse ;  /* 0x000000571b6a7223 */ /* 0x180fe20000010870 */
[-C--:B------:R-:W-:Y:S01]  /*9dc0*/  FFMA.FTZ R109, R25, R87.reuse, -R112 ;  /* 0x00000057196d7223 */ /* 0x080fe20000010870 */
[-CC-:B------:R-:W-:Y:S01]  /*9dd0*/  FFMA.FTZ R108, R35, R87.reuse, -R90.reuse ;  /* 0x00000057236c7223 */ /* 0x180fe2000001085a */
[-C--:B------:R-:W-:Y:S01]  /*9de0*/  FFMA.FTZ R111, R33, R87.reuse, -R90 ;  /* 0x00000057216f7223 */ /* 0x080fe2000001085a */
[-CC-:B------:R-:W-:Y:S01]  /*9df0*/  FFMA.FTZ R114, R114, R87.reuse, -R112.reuse ;  /* 0x0000005772727223 */ /* 0x180fe20000010870 */
[-C--:B------:R-:W-:Y:S03]  /*9e00*/  FFMA.FTZ R119, R119, R87.reuse, -R112 ;  /* 0x0000005777777223 */ /* 0x080fe60000010870 */
[----:B------:R-:W2:Y:S01]  /*9e10*/  MUFU.EX2 R102, R102 ;  /* 0x0000006600667308 */ /* 0x000ea20000000800 */
[----:B------:R-:W3:Y:S01]  /*9e20*/  LDSM.16.MT88.4 R20, [R98] ;  /* 0x000000006214783b */ /* 0x000ee20000004200 */
        /* <DEDUP_REMOVED lines=11> */
[-C--:B------:R-:W-:Y:S01]  /*9ee0*/  FFMA.FTZ R134, R113, R87.reuse, -R90 ;  /* 0x0000005771867223 */ /* 0x080fe2000001085a */
[-CC-:B------:R-:W-:Y:S01]  /*9ef0*/  FFMA.FTZ R113, R91, R87.reuse, -R112.reuse ;  /* 0x000000575b717223 */ /* 0x180fe20000010870 */
[--C-:B------:R-:W-:Y:S03]  /*9f00*/  FFMA.FTZ R121, R121, R87, -R112.reuse ;  /* 0x0000005779797223 */ /* 0x100fe60000010870 */
[----:B------:R-:W4:Y:S01]  /*9f10*/  MUFU.EX2 R101, R101 ;  /* 0x0000006500657308 */ /* 0x000f220000000800 */
[----:B--2---:R-:W-:Y:S01]  /*9f20*/  F2FP.F16.F32.PACK_AB R92, R102, R105 ;  /* 0x00000069665c723e */ /* 0x004fe200000000ff */
[-CC-:B------:R-:W-:Y:S01]  /*9f30*/  FFMA.FTZ R126, R117, R87.reuse, -R112.reuse ;  /* 0x00000057757e7223 */ /* 0x180fe20000010870 */
[-C--:B------:R-:W-:Y:S01]  /*9f40*/  FFMA.FTZ R112, R110, R87.reuse, -R112 ;  /* 0x000000576e707223 */ /* 0x080fe20000010870 */
[-CC-:B------:R-:W-:Y:S01]  /*9f50*/  FFMA.FTZ R110, R89, R87.reuse, -R90.reuse ;  /* 0x00000057596e7223 */ /* 0x180fe2000001085a */
[-CC-:B------:R-:W-:Y:S01]  /*9f60*/  FFMA.FTZ R115, R115, R87.reuse, -R90.reuse ;  /* 0x0000005773737223 */ /* 0x180fe2000001085a */
[----:B------:R-:W-:Y:S01]  /*9f70*/  FFMA.FTZ R90, R88, R87, -R90 ;  /* 0x00000057585a7223 */ /* 0x000fe2000001085a */
[----:B------:R-:W-:Y:S03]  /*9f80*/  ISETP.GT.AND P0, PT, R157, R138, PT ;  /* 0x0000008a9d00720c */ /* 0x000fe60003f04270 */
[----:B------:R-:W-:Y:S10]  /*9f90*/  MUFU.EX2 R99, R99 ;  /* 0x0000006300637308 */ /* 0x000ff40000000800 */
        /* <DEDUP_REMOVED lines=196> */
.L_x_10915:
        /* <DEDUP_REMOVED lines=10> */
.L_x_10930:
        /* <DEDUP_REMOVED lines=98> */
[----:B------:R-:W3:Y:S01]  /*b2a0*/  @P0 MUFU.LG2 R59, R4 ;  /* 0x00000004003b0308 */ /* 0x000ee20000000c00 */
[----:B------:R-:W-:Y:S01]  /*b2b0*/  SHF.R.U32.HI R56, RZ, 0x3, R129 ;  /* 0x00000003ff387819 */ /* 0x000fe20000011681 */
[----:B------:R-:W-:Y:S01]  /*b2c0*/  BSSY.RECONVERGENT B0, `(.L_x_10924) ;  /* 0x0000038000007945 */ /* 0x000fe20003800200 */
[----:B----4-:R-:W-:-:S02]  /*b2d0*/  LOP3.LUT R7, R13, 0x18, R96, 0x78, !PT ;  /* 0x000000180d077812 */ /* 0x010fc400078e7860 */
[----:B------:R-:W-:Y:S02]  /*b2e0*/  SHF.L.U32 R6, R145, 0x6, RZ ;  /* 0x0000000691067819 */ /* 0x000fe400000006ff */
[----:B------:R-:W-:Y:S01]  /*b2f0*/  LOP3.LUT R7, R7, 0xf24, R128, 0xf8, !PT ;  /* 0x00000f2407077812 */ /* 0x000fe200078ef880 */
[----:B------:R-:W4:Y:S01]  /*b300*/  @P5 MUFU.LG2 R84, R84 ;  /* 0x0000005400545308 */ /* 0x000f220000000c00 */
[C---:B------:R-:W-:Y:S02]  /*b310*/  IADD3 R12, PT, PT, R56.reuse, 0x10, RZ ;  /* 0x00000010380c7810 */ /* 0x040fe40007ffe0ff */
[----:B------:R-:W-:Y:S02]  /*b320*/  IADD3 R8, PT, PT, R56, 0x20, RZ ;  /* 0x0000002038087810 */ /* 0x000fe40007ffe0ff */
[----:B------:R-:W-:Y:S01]  /*b330*/  LEA R132, R7, R132, 0x2 ;  /* 0x0000008407847211 */ /* 0x000fe200078e10ff */
[----:B------:R-:W-:Y:S01]  /*b340*/  BAR.SYNC.DEFER_BLOCKING 0x0 ;  /* 0x0000000000007b1d */ /* 0x000fe20000010000 */
[----:B------:R-:W-:-:S02]  /*b350*/  ISETP.GE.AND P3, PT, R12, R135, PT ;  /* 0x000000870c00720c */ /* 0x000fc40003f66270 */
[-C--:B------:R-:W-:Y:S01]  /*b360*/  ISETP.GE.AND P2, PT, R8, R135.reuse, PT ;  /* 0x000000870800720c */ /* 0x080fe20003f46270 */
[----:B---3--:R-:W-:Y:S01]  /*b370*/  @P0 FMUL.FTZ R59, R59, 0.69314718246459960938 ;  /* 0x3f3172183b3b0820 */ /* 0x008fe20000410000 */
[----:B------:R-:W-:Y:S02]  /*b380*/  LOP3.LUT R57, R128, 0x1c, RZ, 0xc0, !PT ;  /* 0x0000001c80397812 */ /* 0x000fe400078ec0ff */
[----:B------:R-:W-:Y:S02]  /*b390*/  LOP3.LUT P6, RZ, R129, 0x3, RZ, 0xc0, !PT ;  /* 0x0000000381ff7812 */ /* 0x000fe400078cc0ff */
[----:B-1----:R-:W-:Y:S01]  /*b3a0*/  MOV R3, 0xff800000 ;  /* 0xff80000000037802 */ /* 0x002fe20000000f00 */
[----:B------:R-:W-:Y:S02]  /*b3b0*/  IMAD R57, R56, 0x60, R57 ;  /* 0x0000006038397824 */ /* 0x000fe400078e0239 */
[----:B-----5:R-:W-:Y:S01]  /*b3c0*/  @P0 FFMA.FTZ R3, R0, R86, R59 ;  /* 0x0000005600030223 */ /* 0x020fe2000001003b */
[----:B------:R-:W-:Y:S01]  /*b3d0*/  ISETP.GE.AND P4, PT, R56, R135, PT ;  /* 0x000000873800720c */ /* 0x000fe20003f86270 */
[----:B----4-:R-:W-:Y:S01]  /*b3e0*/  @P5 FMUL.FTZ R59, R84, 0.69314718246459960938 ;  /* 0x3f317218543b5820 */ /* 0x010fe20000410000 */
        /* <DEDUP_REMOVED lines=37> */
.L_x_10925:
[----:B------:R-:W-:Y:S05]  /*b640*/  BSYNC.RECONVERGENT B0 ;  /* 0x0000000000007941 */ /* 0x000fea0003800200 */
.L_x_10924:
        /* <DEDUP_REMOVED lines=10> */
[----:B--2---:R-:W-:Y:S05]  /*b6f0*/  @P1 RET.REL.NODEC R144 `(_ZN5flash24flash_fwd_splitkv_kernelI23Flash_fwd_kernel_traitsILi96ELi64ELi64ELi4ELb0ELb0EN7cutlass6half_tE19Flash_kernel_traitsILi96ELi64ELi64ELi4ES3_EELb0ELb1ELb0ELb0ELb1ELb1ELb1ELb0EEEvNS_16Flash_fwd_paramsE) ;  /* 0xffffff4890401950 */ /* 0x004fea0003c3ffff */
[----:B------:R-:W-:Y:S01]  /*b700*/  MOV R145, 0x0 ;  /* 0x0000000000917802 */ /* 0x000fe20000000f00 */
[----:B------:R-:W-:Y:S04]  /*b710*/  ST.E.128 desc[UR4][R52.64+0x4800], R36 ;  /* 0x0048002434007985 */ /* 0x000fe8000c101d04 */
[----:B------:R-:W-:Y:S04]  /*b720*/  ST.E.128 desc[UR4][R52.64+0x4880], R20 ;  /* 0x0048801434007985 */ /* 0x000fe8000c101d04 */
[----:B------:R1:W-:Y:S02]  /*b730*/  ST.E.128 desc[UR4][R52.64+0x4900], R4 ;  /* 0x0049000434007985 */ /* 0x0003e4000c101d04 */
[----:B-1----:R-:W-:Y:S05]  /*b740*/  RET.REL.NODEC R144 `(_ZN5flash24flash_fwd_splitkv_kernelI23Flash_fwd_kernel_traitsILi96ELi64ELi64ELi4ELb0ELb0EN7cutlass6half_tE19Flash_kernel_traitsILi96ELi64ELi64ELi4ES3_EELb0ELb1ELb0ELb0ELb1ELb1ELb1ELb0EEEvNS_16Flash_fwd_paramsE) ;  /* 0xffffff48902c7950 */ /* 0x002fea0003c3ffff */
.L_x_10923:
[----:B------:R-:W-:Y:S01]  /*b750*/  MOV R6, 0x2 ;  /* 0x0000000200067802 */ /* 0x000fe20000000f00 */
[----:B------:R-:W-:Y:S01]  /*b760*/  IMAD.MOV.U32 R5, RZ, RZ, 0x1f ;  /* 0x0000001fff057424 */ /* 0x000fe200078e00ff */
[----:B------:R-:W-:-:S07]  /*b770*/  MOV R7, 0xffffffff ;  /* 0xffffffff00077802 */ /* 0x000fce0000000f00 */
[----:B-1---5:R-:W-:Y:S05]  /*b780*/  WARPSYNC.COLLECTIVE R7, `(.L_x_10926) ;  /* 0x0000000007087348 */ /* 0x022fea0003c00000 */
[----:B------:R2:W3:Y:S02]  /*b790*/  SHFL.BFLY P0, R8, R165, R6, R5 ;  /* 0x0c000006a5087389 */ /* 0x0004e40000000005 */
[----:B-123-5:R-:W-:Y:S05]  /*b7a0*/  ENDCOLLECTIVE ;  /* 0x000000000000791b */ /* 0x02efea0003800000 */
.L_x_10926:
[----:B------:R-:W-:Y:S02]  /*b7b0*/  IMAD.MOV.U32 R4, RZ, RZ, R8 ;  /* 0x000000ffff047224 */ /* 0x000fe400078e0008 */
[----:B------:R-:W-:Y:S02]  /*b7c0*/  IMAD.MOV.U32 R6, RZ, RZ, 0x1 ;  /* 0x00000001ff067424 */ /* 0x000fe400078e00ff */
[----:B------:R-:W-:-:S05]  /*b7d0*/  FADD.FTZ R9, R4, R165 ;  /* 0x000000a504097221 */ /* 0x000fca0000010000 */
[----:B------:R-:W-:-:S07]  /*b7e0*/  MOV R165, R9 ;  /* 0x0000000900a57202 */ /* 0x000fce0000000f00 */
[----:B------:R-:W-:Y:S05]  /*b7f0*/  WARPSYNC.COLLECTIVE R7, `(.L_x_10927) ;  /* 0x0000000007087348 */ /* 0x000fea0003c00000 */
[----:B------:R1:W2:Y:S02]  /*b800*/  SHFL.BFLY P0, R8, R165, R6, R5 ;  /* 0x0c000006a5087389 */ /* 0x0002a40000000005 */
[----:B-12---:R-:W-:Y:S05]  /*b810*/  ENDCOLLECTIVE ;  /* 0x000000000000791b */ /* 0x006fea0003800000 */
.L_x_10927:
[----:B------:R-:W-:Y:S01]  /*b820*/  MOV R165, R159 ;  /* 0x0000009f00a57202 */ /* 0x000fe20000000f00 */
[----:B------:R-:W-:Y:S01]  /*b830*/  IMAD.MOV.U32 R6, RZ, RZ, 0x2 ;  /* 0x00000002ff067424 */ /* 0x000fe200078e00ff */
[----:B------:R-:W-:-:S07]  /*b840*/  MOV R4, R8 ;  /* 0x0000000800047202 */ /* 0x000fce0000000f00 */
[----:B------:R-:W-:Y:S05]  /*b850*/  WARPSYNC.COLLECTIVE R7, `(.L_x_10928) ;  /* 0x0000000007087348 */ /* 0x000fea0003c00000 */
[----:B------:R1:W2:Y:S02]  /*b860*/  SHFL.BFLY P0, R8, R165, R6, R5 ;  /* 0x0c000006a5087389 */ /* 0x0002a40000000005 */
[----:B-12---:R-:W-:Y:S05]  /*b870*/  ENDCOLLECTIVE ;  /* 0x000000000000791b */ /* 0x006fea0003800000 */
.L_x_10928:
[----:B------:R-:W-:Y:S01]  /*b880*/  FADD.FTZ R4, R9, R4 ;  /* 0x0000000409047221 */ /* 0x000fe20000010000 */
[----:B------:R-:W-:Y:S01]  /*b890*/  FADD.FTZ R84, R8, R159 ;  /* 0x0000009f08547221 */ /* 0x000fe20000010000 */
[----:B------:R-:W-:-:S04]  /*b8a0*/  MOV R6, 0x1 ;  /* 0x0000000100067802 */ /* 0x000fc80000000f00 */
[----:B------:R-:W-:-:S07]  /*b8b0*/  MOV R165, R84 ;  /* 0x0000005400a57202 */ /* 0x000fce0000000f00 */
[----:B------:R-:W-:Y:S05]  /*b8c0*/  WARPSYNC.COLLECTIVE R7, `(.L_x_10929) ;  /* 0x0000000007087348 */ /* 0x000fea0003c00000 */
[----:B------:R1:W2:Y:S02]  /*b8d0*/  SHFL.BFLY P0, R8, R165, R6, R5 ;  /* 0x0c000006a5087389 */ /* 0x0002a40000000005 */
[----:B-12---:R-:W-:Y:S05]  /*b8e0*/  ENDCOLLECTIVE ;  /* 0x000000000000791b */ /* 0x006fea0003800000 */
.L_x_10929:
[----:B------:R-:W-:Y:S05]  /*b8f0*/  BRA `(.L_x_10930) ;  /* 0xfffffff000e07947 */ /* 0x000fea000383ffff */
.L_x_10931:
        /* <DEDUP_REMOVED lines=16> */
.L_x_11735:


//--------------------- .text._ZN5flash24flash_fwd_splitkv_kernelI23Flash_fwd_kernel_traitsILi96ELi64ELi64ELi4ELb0ELb0EN7cutlass6half_tE19Flash_kernel_traitsILi96ELi64ELi64ELi4ES3_EELb0ELb1ELb1ELb0ELb0ELb0ELb1ELb0EEEvNS_16Flash_fwd_paramsE --------------------------
	.section	.text._ZN5flash24flash_fwd_splitkv_kernelI23Flash_fwd_kernel_traitsILi96ELi64ELi64ELi4ELb0ELb0EN7cutlass6half_tE19Flash_kernel_traitsILi96ELi64ELi64ELi4ES3_EELb0ELb1ELb1ELb0ELb0ELb0ELb1ELb0EEEvNS_16Flash_fwd_paramsE,"ax",@progbits
	.align	128
        .global         _ZN5flash24flash_fwd_splitkv_kernelI23Flash_fwd_kernel_traitsILi96ELi64ELi64ELi4ELb0ELb0EN7cutlass6half_tE19Flash_kernel_traitsILi96ELi64ELi64ELi4ES3_EELb0ELb1ELb1ELb0ELb0ELb0ELb1ELb0EEEvNS_16Flash_fwd_paramsE
        .type           _ZN5flash24flash_fwd_splitkv_kernelI23Flash_fwd_kernel_traitsILi96ELi64ELi64ELi4ELb0ELb0EN7cutlass6half_tE19Flash_kernel_traitsILi96ELi64ELi64ELi4ES3_EELb0ELb1ELb1ELb0ELb0ELb0ELb1ELb0EEEvNS_16Flash_fwd_paramsE,@function
        .size           _ZN5flash24flash_fwd_splitkv_kernelI23Flash_fwd_kernel_traitsILi96ELi64ELi64ELi4ELb0ELb0EN7cutlass6half_tE19Flash_kernel_traitsILi96ELi64ELi64ELi4ES3_EELb0ELb1ELb1ELb0ELb0ELb0ELb1ELb0EEEvNS_16Flash_fwd_paramsE,(.L_x_11736 - _ZN5flash24flash_fwd_splitkv_kernelI23Flash_fwd_kernel_traitsILi96ELi64ELi64ELi4ELb0ELb0EN7cutlass6half_tE19Flash_kernel_traitsILi96ELi64ELi64ELi4ES3_EELb0ELb1ELb1ELb0ELb0ELb0ELb1ELb0EEEvNS_16Flash_fwd_paramsE)
        .other          _ZN5flash24flash_fwd_splitkv_kernelI23Flash_fwd_kernel_traitsILi96ELi64ELi64ELi4ELb0ELb0EN7cutlass6half_tE19Flash_kernel_traitsILi96ELi64ELi64ELi4ES3_EELb0ELb1ELb1ELb0ELb0ELb0ELb1ELb0EEEvNS_16Flash_fwd_paramsE,@"STO_CUDA_ENTRY STV_DEFAULT"
_ZN5flash24flash_fwd_splitkv_kernelI23Flash_fwd_kernel_traitsILi96ELi64ELi64ELi4ELb0ELb0EN7cutlass6half_tE19Flash_kernel_traitsILi96ELi64ELi64ELi4ES3_EELb0ELb1ELb1ELb0ELb0ELb0ELb1ELb0EEEvNS_16Flash_fwd_paramsE:
.text._ZN5flash24flash_fwd_splitkv_kernelI23Flash_fwd_kernel_traitsILi96ELi64ELi64ELi4ELb0ELb0EN7cutlass6half_tE19Flash_kernel_traitsILi96ELi64ELi64ELi4ES3_EELb0ELb1ELb1ELb0ELb0ELb0ELb1ELb0EEEvNS_16Flash_fwd_paramsE:
        /* <DEDUP_REMOVED lines=29> */
[----:B---3--:R-:W-:Y:S05]  /*01d0*/  CALL.REL.NOINC `($_ZN5flash24flash_fwd_splitkv_kernelI23Flash_fwd_kernel_traitsILi96ELi64ELi64ELi4ELb0ELb0EN7cutlass6half_tE19Flash_kernel_traitsILi96ELi64ELi64ELi4ES3_EELb0ELb1ELb1ELb0ELb0ELb0ELb1ELb0EEEvNS_16Flash_fwd_paramsE$_ZN5flash30compute_attn_1rowblock_splitkvI23Flash_fwd_kernel_traitsILi96ELi64ELi64ELi4ELb0ELb0EN7cutlass6half_tE19Flash_kernel_traitsILi96ELi64ELi64ELi4ES3_EELb0ELb1ELb1ELb0ELb0ELb0ELb1ELb0ENS_16Flash_fwd_paramsEEEvRKT8_iiiii) ;  /* 0x0000000000087944 */ /* 0x008fea0003c00000 */
[----:B------:R-:W-:Y:S05]  /*01e0*/  BSYNC.RECONVERGENT B3 ;  /* 0x0000000000037941 */ /* 0x000fea0003800200 */
.L_x_10932:
[----:B------:R-:W-:Y:S05]  /*01f0*/  EXIT ;  /* 0x000000000000794d */ /* 0x000fea0003800000 */
        .type           $_ZN5flash24flash_fwd_splitkv_kernelI23Flash_fwd_kernel_traitsILi96ELi64ELi64ELi4ELb0ELb0EN7cutlass6half_tE19Flash_kernel_traitsILi96ELi64ELi64ELi4ES3_EELb0ELb1ELb1ELb0ELb0ELb0ELb1ELb0EEEvNS_16Flash_fwd_paramsE$_ZN5flash30compute_attn_1rowblock_splitkvI23Flash_fwd_kernel_traitsILi96ELi64ELi64ELi4ELb0ELb0EN7cutlass6half_tE19Flash_kernel_traitsILi96ELi64ELi64ELi4ES3_EELb0ELb1ELb1ELb0ELb0ELb0ELb1ELb0ENS_16Flash_fwd_paramsEEEvRKT8_iiiii,@function
        .size           $_ZN5flash24flash_fwd_splitkv_kernelI23Flash_fwd_kernel_traitsILi96ELi64ELi64ELi4ELb0ELb0EN7cutlass6half_tE19Flash_kernel_traitsILi96ELi64ELi64ELi4ES3_EELb0ELb1ELb1ELb0ELb0ELb0ELb1ELb0EEEvNS_16Flash_fwd_paramsE$_ZN5flash30compute_attn_1rowblock_splitkvI23Flash_fwd_kernel_traitsILi96ELi64ELi64ELi4ELb0ELb0EN7cutlass6half_tE19Flash_kernel_traitsILi96ELi64ELi64ELi4ES3_EELb0ELb1ELb1ELb0ELb0ELb0ELb1ELb0ENS_16Flash_fwd_paramsEEEvRKT8_iiiii,(.L_x_11736 - $_ZN5flash24flash_fwd_splitkv_kernelI23Flash_fwd_kernel_traitsILi96ELi64ELi64ELi4ELb0ELb0EN7cutlass6half_tE19Flash_kernel_traitsILi96ELi64ELi64ELi4ES3_EELb0ELb1ELb1ELb0ELb0ELb0ELb1ELb0EEEvNS_16Flash_fwd_paramsE$_ZN5flash30compute_attn_1rowblock_splitkvI23Flash_fwd_kernel_traitsILi96ELi64ELi64ELi4ELb0ELb0EN7cutlass6half_tE19Flash_kernel_traitsILi96ELi64ELi64ELi4ES3_EELb0ELb1ELb1ELb0ELb0ELb0ELb1ELb0ENS_16Flash_fwd_paramsEEEvRKT8_iiiii)
$_ZN5flash24flash_fwd_splitkv_kernelI23Flash_fwd_kernel_traitsILi96ELi64ELi64ELi4ELb0ELb0EN7cutlass6half_tE19Flash_kernel_traitsILi96ELi64ELi64ELi4ES3_EELb0ELb1ELb1ELb0ELb0ELb0ELb1ELb0EEEvNS_16Flash_fwd_paramsE$_ZN5flash30compute_attn_1rowblock_splitkvI23Flash_fwd_kernel_traitsILi96ELi64ELi64ELi4ELb0ELb0EN7cutlass6half_tE19Flash_kernel_traitsILi96ELi64ELi64ELi4ES3_EELb0ELb1ELb1ELb0ELb0ELb0ELb1ELb0ENS_16Flash_fwd_paramsEEEvRKT8_iiiii:
        /* <DEDUP_REMOVED lines=38> */
.L_x_10934:
[----:B------:R-:W-:Y:S05]  /*0460*/  BSYNC.RECONVERGENT B0 ;  /* 0x0000000000007941 */ /* 0x000fea0003800200 */
.L_x_10933:
[----:B------:R-:W-:Y:S04]  /*0470*/  BSSY.RECONVERGENT B0, `(.L_x_10935) ;  /* 0x0000007000007945 */ /* 0x000fe80003800200 */
[----:B------:R-:W-:Y:S05]  /*0480*/  @!P3 BRA `(.L_x_10936) ;  /* 0x000000000014b947 */ /* 0x000fea0003800000 */
[----:B------:R-:W3:Y:S02]  /*0490*/  LD.E.U8 R7, desc[UR4][R2.64+0x1b2] ;  /* 0x0001b20402077980 */ /* 0x000ee4000c101100 */
[----:B---3--:R-:W-:-:S13]  /*04a0*/  ISETP.NE.AND P1, PT, R7, RZ, PT ;  /* 0x000000ff0700720c */ /* 0x008fda0003f25270 */
[----:B------:R-:W3:Y:S02]  /*04b0*/  @P1 LD.E R10, desc[UR4][R12.64+0x4] ;  /* 0x000004040c0a1980 */ /* 0x000ee4000c101900 */
[----:B---3-5:R-:W-:-:S06]  /*04c0*/  @P1 IADD3 R15, PT, PT, R10, -R19, RZ ;  /* 0x800000130a0f1210 */ /* 0x028fcc0007ffe0ff */
[----:B------:R3:W5:Y:S02]  /*04d0*/  @!P1 LD.E R15, desc[UR4][R12.64] ;  /* 0x000000040c0f9980 */ /* 0x000764000c101900 */
.L_x_10936:
[----:B------:R-:W-:Y:S05]  /*04e0*/  BSYNC.RECONVERGENT B0 ;  /* 0x0000000000007941 */ /* 0x000fea0003800200 */
.L_x_10935:
        /* <DEDUP_REMOVED lines=8> */
.L_x_10938:
[----:B------:R-:W4:Y:S01]  /*0570*/  LD.E.64 R6, desc[UR4][R2.64+0x108] ;  /* 0x0001080402067980 */ /* 0x000f22000c101b00 */
[----:B------:R-:W-:Y:S01]  /*0580*/  BSSY.RECONVERGENT B0, `(.L_x_10940) ;  /* 0x0000006000007945 */ /* 0x000fe20003800200 */
[----:B----4-:R-:W-:Y:S01]  /*0590*/  ISETP.NE.U32.AND P0, PT, R6, RZ, PT ;  /* 0x000000ff0600720c */ /* 0x010fe20003f05070 */
[----:B------:R-:W-:-:S03]  /*05a0*/  IMAD.MOV.U32 R6, RZ, RZ, RZ ;  /* 0x000000ffff067224 */ /* 0x000fc600078e00ff */
[----:B------:R-:W-:-:S13]  /*05b0*/  ISETP.NE.AND.EX P0, PT, R7, RZ, PT, P0 ;  /* 0x000000ff0700720c */ /* 0x000fda0003f05300 */
[----:B------:R-:W-:Y:S05]  /*05c0*/  @!P0 BRA `(.L_x_10941) ;  /* 0x0000000000048947 */ /* 0x000fea0003800000 */
[----:B------:R4:W5:Y:S02]  /*05d0*/  LD.E R6, desc[UR4][R2.64+0xbc] ;  /* 0x0000bc0402067980 */ /* 0x000964000c101900 */
.L_x_10941:
[----:B------:R-:W-:Y:S05]  /*05e0*/  BSYNC.RECONVERGENT B0 ;  /* 0x0000000000007941 */ /* 0x000fea0003800200 */
.L_x_10940:
[----:B-----5:R-:W-:Y:S02]  /*05f0*/  IADD3 R15, PT, PT, R6, R15, -R18 ;  /* 0x0000000f060f7210 */ /* 0x020fe40007ffe812 */
.L_x_10939:
[----:B------:R-:W-:Y:S05]  /*0600*/  BSYNC.RECONVERGENT B1 ;  /* 0x0000000000017941 */ /* 0x000fea0003800200 */
.L_x_10937:
[----:B-1----:R-:W-:Y:S01]  /*0610*/  IMAD.SHL.U32 R17, R147, 0x40, RZ ;  /* 0x0000004093117824 */ /* 0x002fe200078e00ff */
[----:B------:R-:W-:Y:S01]  /*0620*/  MOV R6, R146 ;  /* 0x0000009200067202 */ /* 0x000fe20000000f00 */
[----:B------:R-:W-:-:S03]  /*0630*/  IMAD.MOV.U32 R7, RZ, RZ, 0x0 ;  /* 0x00000000ff077424 */ /* 0x000fc600078e00ff */
[----:B------:R-:W-:-:S13]  /*0640*/  ISETP.GT.AND P0, PT, R122, R17, PT ;  /* 0x000000117a00720c */ /* 0x000fda0003f04270 */
[----:B--234-:R-:W-:Y:S05]  /*0650*/  @!P0 RET.REL.NODEC R6 `(_ZN5flash24flash_fwd_splitkv_kernelI23Flash_fwd_kernel_traitsILi96ELi64ELi64ELi4ELb0ELb0EN7cutlass6half_tE19Flash_kernel_traitsILi96ELi64ELi64ELi4ES3_EELb0ELb1ELb1ELb0ELb0ELb0ELb1ELb0EEEvNS_16Flash_fwd_paramsE) ;  /* 0xfffffff806688950 */ /* 0x01cfea0003c3ffff */
[----:B------:R-:W2:Y:S04]  /*0660*/  LD.E R6, desc[UR4][R2.64+0xb8] ;  /* 0x0000b80402067980 */ /* 0x000ea8000c101900 */
[----:B------:R-:W3:Y:S04]  /*0670*/  LD.E R7, desc[UR4][R2.64+0x188] ;  /* 0x0001880402077980 */ /* 0x000ee8000c101900 */
[----:B------:R-:W4:Y:S01]  /*0680*/  LD.E R9, desc[UR4][R2.64+0x184] ;  /* 0x0001840402097980 */ /* 0x000f22000c101900 */
[----:B------:R-:W-:Y:S01]  /*0690*/  IABS R10, R0 ;  /* 0x00000000000a7213 */ /* 0x000fe20000000000 */
[----:B------:R-:W-:Y:S01]  /*06a0*/  IMAD.IADD R85, R17, 0x1, R15 ;  /* 0x0000000111557824 */ /* 0x000fe200078e020f */
[----:B------:R-:W1:Y:S02]  /*06b0*/  S2R R87, SR_TID.X ;  /* 0x0000000000577919 */ /* 0x000e640000002100 */
[----:B------:R-:W5:Y:S08]  /*06c0*/  I2F.RP R8, R10 ;  /* 0x0000000a00087306 */ /* 0x000f700000209400 */
[----:B-----5:R-:W5:Y:S02]  /*06d0*/  MUFU.RCP R20, R8 ;  /* 0x0000000800147308 */ /* 0x020f640000001000 */
[----:B-----5:R-:W-:-:S06]  /*06e0*/  VIADD R20, R20, 0xffffffe ;  /* 0x0ffffffe14147836 */ /* 0x020fcc0000000000 */
[----:B------:R-:W5:Y:S02]  /*06f0*/  F2I.FTZ.U32.TRUNC.NTZ R21, R20 ;  /* 0x0000001400157305 */ /* 0x000f64000021f000 */
[----:B-----5:R-:W-:Y:S02]  /*0700*/  IMAD.MOV R11, RZ, RZ, -R21 ;  /* 0x000000ffff0b7224 */ /* 0x020fe400078e0a15 */
        /* <DEDUP_REMOVED lines=16> */
[----:B------:R-:W-:Y:S02]  /*0810*/  VIADD R6, R15, 0x3f ;  /* 0x0000003f0f067836 */ /* 0x000fe40000000000 */
[----:B------:R-:W-:Y:S01]  /*0820*/  IMAD R8, R147, 0x40, -R122 ;  /* 0x0000004093087824 */ /* 0x000fe200078e0a7a */
[----:B------:R-:W-:-:S04]  /*0830*/  ISETP.GT.U32.AND P1, PT, R10, R21, PT ;  /* 0x000000150a00720c */ /* 0x000fc80003f24070 */
[----:B---3--:R-:W-:Y:S02]  /*0840*/  IADD3 R7, PT, PT, R7, R8, R6 ;  /* 0x0000000807077210 */ /* 0x008fe40007ffe006 */
[----:B------:R-:W-:-:S03]  /*0850*/  SHF.R.S32.HI R8, RZ, 0x1f, R9 ;  /* 0x0000001fff087819 */ /* 0x000fc60000011409 */
[----:B------:R-:W-:Y:S01]  /*0860*/  VIADD R7, R7, 0x40 ;  /* 0x0000004007077836 */ /* 0x000fe20000000000 */
[----:B------:R-:W-:-:S03]  /*0870*/  LEA.HI R8, R8, R9, RZ, 0x6 ;  /* 0x0000000908087211 */ /* 0x000fc600078f30ff */
[----:B------:R-:W-:Y:S01]  /*0880*/  @!P1 IMAD.IADD R21, R21, 0x1, -R10 ;  /* 0x0000000115159824 */ /* 0x000fe200078e0a0a */
[----:B------:R-:W-:Y:S01]  /*0890*/  SHF.R.S32.HI R8, RZ, 0x6, R8 ;  /* 0x00000006ff087819 */ /* 0x000fe20000011408 */
[----:B------:R-:W-:Y:S01]  /*08a0*/  @!P1 VIADD R11, R11, 0x1 ;  /* 0x000000010b0b9836 */ /* 0x000fe20000000000 */
[----:B------:R-:W-:Y:S02]  /*08b0*/  ISETP.NE.AND P1, PT, R0, RZ, PT ;  /* 0x000000ff0000720c */ /* 0x000fe40003f25270 */
[----:B------:R-:W-:-:S13]  /*08c0*/  ISETP.GE.U32.AND P2, PT, R21, R10, PT ;  /* 0x0000000a1500720c */ /* 0x000fda0003f46070 */
[----:B------:R-:W-:-:S04]  /*08d0*/  @P2 VIADD R11, R11, 0x1 ;  /* 0x000000010b0b2836 */ /* 0x000fc80000000000 */
[----:B------:R-:W-:Y:S01]  /*08e0*/  IMAD.MOV.U32 R10, RZ, RZ, R11 ;  /* 0x000000ffff0a7224 */ /* 0x000fe200078e000b */
[----:B------:R-:W-:-:S03]  /*08f0*/  SHF.R.S32.HI R11, RZ, 0x1f, R6 ;  /* 0x0000001fff0b7819 */ /* 0x000fc60000011406 */
[----:B------:R-:W-:Y:S01]  /*0900*/  @!P0 IMAD.MOV R10, RZ, RZ, -R10 ;  /* 0x000000ffff0a8224 */ /* 0x000fe200078e0a0a */
[----:B------:R-:W-:Y:S02]  /*0910*/  @!P1 LOP3.LUT R10, RZ, R0, RZ, 0x33, !PT ;  /* 0x00000000ff0a9212 */ /* 0x000fe400078e33ff */
[----:B------:R-:W-:Y:S02]  /*0920*/  LEA.HI R6, R11, R6, RZ, 0x6 ;  /* 0x000000060b067211 */ /* 0x000fe400078f30ff */
[----:B------:R-:W-:Y:S01]  /*0930*/  SHF.R.S32.HI R0, RZ, 0x1f, R7 ;  /* 0x0000001fff007819 */ /* 0x000fe20000011407 */
[----:B------:R-:W-:Y:S01]  /*0940*/  IMAD R141, R10, UR8, RZ ;  /* 0x000000080a8d7c24 */ /* 0x000fe2000f8e02ff */
[----:B------:R-:W-:Y:S02]  /*0950*/  SHF.R.S32.HI R6, RZ, 0x6, R6 ;  /* 0x00000006ff067819 */ /* 0x000fe40000011406 */
[----:B------:R-:W-:Y:S02]  /*0960*/  LEA.HI R0, R0, R7, RZ, 0x6 ;  /* 0x0000000700007211 */ /* 0x000fe400078f30ff */
[----:B------:R-:W-:-:S02]  /*0970*/  VIADDMNMX R6, R141, R10, R6, PT ;  /* 0x0000000a8d067246 */ /* 0x000fc40003800106 */
[----:B------:R-:W-:Y:S02]  /*0980*/  SHF.R.S32.HI R7, RZ, 0x6, R0 ;  /* 0x00000006ff077819 */ /* 0x000fe40000011400 */
[----:B------:R-:W-:Y:S02]  /*0990*/  VIMNMX R141, PT, PT, R141, R8, !PT ;  /* 0x000000088d8d7248 */ /* 0x000fe40007fe0100 */
        /* <DEDUP_REMOVED lines=38> */
.L_x_10944:
[----:B------:R-:W-:Y:S05]  /*0c00*/  BSYNC.RECONVERGENT B0 ;  /* 0x0000000000007941 */ /* 0x000fea0003800200 */
.L_x_10943:
        /* <DEDUP_REMOVED lines=16> */
.L_x_10946:
[----:B------:R-:W-:Y:S05]  /*0d10*/  BSYNC.RECONVERGENT B0 ;  /* 0x0000000000007941 */ /* 0x000fea0003800200 */
.L_x_10945:
        /* <DEDUP_REMOVED lines=15> */
.L_x_10948:
[----:B------:R-:W-:Y:S05]  /*0e10*/  BSYNC.RECONVERGENT B0 ;  /* 0x0000000000007941 */ /* 0x000fea0003800200 */
.L_x_10947:
        /* <DEDUP_REMOVED lines=15> */
.L_x_10950:
[----:B------:R-:W-:Y:S05]  /*0f10*/  BSYNC.RECONVERGENT B0 ;  /* 0x0000000000007941 */ /* 0x000fea0003800200 */
.L_x_10949:
        /* <DEDUP_REMOVED lines=13> */
[----:B-12---:R-:W-:Y:S05]  /*0ff0*/  @P6 RET.REL.NODEC R146 `(_ZN5flash24flash_fwd_splitkv_kernelI23Flash_fwd_kernel_traitsILi96ELi64ELi64ELi4ELb0ELb0EN7cutlass6half_tE19Flash_kernel_traitsILi96ELi64ELi64ELi4ES3_EELb0ELb1ELb1ELb0ELb0ELb0ELb1ELb0EEEvNS_16Flash_fwd_paramsE) ;  /* 0xfffffff092006950 */ /* 0x006fea0003c3ffff */
[----:B------:R-:W-:Y:S02]  /*1000*/  MOV R5, 0xff800000 ;  /* 0xff80000000057802 */ /* 0x000fe40000000f00 */
[----:B------:R-:W-:-:S03]  /*1010*/  MOV R147, 0x0 ;  /* 0x0000000000937802 */ /* 0x000fc60000000f00 */
[----:B------:R1:W-:Y:S02]  /*1020*/  ST.E desc[UR4][R2.64+0xc0], R5 ;  /* 0x0000c00502007985 */ /* 0x0003e4000c101904 */
[----:B-1----:R-:W-:Y:S05]  /*1030*/  RET.REL.NODEC R146 `(_ZN5flash24flash_fwd_splitkv_kernelI23Flash_fwd_kernel_traitsILi96ELi64ELi64ELi4ELb0ELb0EN7cutlass6half_tE19Flash_kernel_traitsILi96ELi64ELi64ELi4ES3_EELb0ELb1ELb1ELb0ELb0ELb0ELb1ELb0EEEvNS_16Flash_fwd_paramsE) ;  /* 0xffffffec92f07950 */ /* 0x002fea0003c3ffff */
.L_x_10942:
[----:B------:R-:W2:Y:S04]  /*1040*/  LD.E.64 R6, desc[UR4][R2.64+0x158] ;  /* 0x0001580402067980 */ /* 0x000ea8000c101b00 */
[----:B------:R-:W3:Y:S01]  /*1050*/  LD.E.64 R160, desc[UR4][R2.64+0x160] ;  /* 0x0001600402a07980 */ /* 0x000ee2000c101b00 */
[----:B------:R-:W-:Y:S01]  /*1060*/  IMAD.MOV.U32 R16, RZ, RZ, R157 ;  /* 0x000000ffff107224 */ /* 0x000fe200078e009d */
[----:B------:R-:W-:Y:S01]  /*1070*/  BSSY.RECONVERGENT B0, `(.L_x_10951) ;  /* 0x00000b3000007945 */ /* 0x000fe20003800200 */
[----:B--2---:R-:W-:-:S04]  /*1080*/  ISETP.NE.U32.AND P1, PT, R6, RZ, PT ;  /* 0x000000ff0600720c */ /* 0x004fc80003f25070 */
[----:B------:R-:W-:-:S13]  /*1090*/  ISETP.NE.AND.EX P1, PT, R7, RZ, PT, P1 ;  /* 0x000000ff0700720c */ /* 0x000fda0003f25310 */
[----:B------:R-:W-:-:S05]  /*10a0*/  @P1 IADD3 R6, P0, PT, R6, R5, RZ ;  /* 0x0000000506061210 */ /* 0x000fca0007f1e0ff */
[----:B------:R-:W-:-:S05]  /*10b0*/  @P1 IMAD.X R7, R7, 0x1, R4, P0 ;  /* 0x0000000107071824 */ /* 0x000fca00000e0604 */
[----:B------:R1:W5:Y:S01]  /*10c0*/  @P1 LD.E R16, desc[UR4][R6.64] ;  /* 0x0000000406101980 */ /* 0x000362000c101900 */
[----:B---3--:R-:W-:-:S04]  /*10d0*/  ISETP.NE.U32.AND P1, PT, R160, RZ, PT ;  /* 0x000000ffa000720c */ /* 0x008fc80003f25070 */
[----:B------:R-:W-:-:S13]  /*10e0*/  ISETP.NE.AND.EX P1, PT, R161, RZ, PT, P1 ;  /* 0x000000ffa100720c */ /* 0x000fda0003f25310 */
[----:B------:R-:W-:Y:S05]  /*10f0*/  @!P1 BRA `(.L_x_10952) ;  /* 0x0000000400689947 */ /* 0x000fea0003800000 */
[----:B-----5:R-:W1:Y:S04]  /*1100*/  LD.E R16, desc[UR4][R2.64+0x170] ;  /* 0x0001700402107980 */ /* 0x020e68000c101900 */
[----:B------:R-:W2:Y:S04]  /*1110*/  LD.E.64 R10, desc[UR4][R2.64+0x168] ;  /* 0x00016804020a7980 */ /* 0x000ea8000c101b00 */
        /* <DEDUP_REMOVED lines=62> */
[----:B------:R-:W-:Y:S01]  /*1500*/  @P3 VIADD R10, R10, 0x1 ;  /* 0x000000010a0a3836 */ /* 0x000fe20000000000 */
[----:B------:R-:W-:Y:S02]  /*1510*/  SHF.R.S32.HI R31, RZ, 0x1f, R9 ;  /* 0x0000001fff1f7819 */ /* 0x000fe40000011409 */
[----:B----4-:R-:W-:Y:S01]  /*1520*/  SHF.R.S32.HI R11, RZ, 0x1f, R8 ;  /* 0x0000001fff0b7819 */ /* 0x010fe20000011408 */
        /* <DEDUP_REMOVED lines=9> */
[----:B------:R-:W-:-:S03]  /*15c0*/  IMAD.WIDE.U32 R28, R9, R4, R28 ;  /* 0x00000004091c7225 */ /* 0x000fc600078e001c */
[----:B------:R-:W-:Y:S01]  /*15d0*/  SHF.R.S32.HI R12, RZ, 0x1f, R27 ;  /* 0x0000001fff0c7819 */ /* 0x000fe2000001141b */
[----:B------:R-:W-:Y:S02]  /*15e0*/  IMAD.IADD R29, R29, 0x1, R10 ;  /* 0x000000011d1d7824 */ /* 0x000fe400078e020a */
[----:B------:R-:W-:Y:S02]  /*15f0*/  IMAD R21, R21, R27, RZ ;  /* 0x0000001b15157224 */ /* 0x000fe400078e02ff */
        /* <DEDUP_REMOVED lines=10> */
.L_x_10952:
        /* <DEDUP_REMOVED lines=44> */
[----:B------:R-:W-:-:S02]  /*1960*/  LEA R13, R0, 0xffffffc0, 0x6 ;  /* 0xffffffc0000d7811 */ /* 0x000fc400078e30ff */
[----:B------:R-:W-:Y:S02]  /*1970*/  @P3 IADD3 R11, PT, PT, R29, R8, RZ ;  /* 0x000000081d0b3210 */ /* 0x000fe40007ffe0ff */
        /* <DEDUP_REMOVED lines=8> */
[----:B------:R-:W-:-:S02]  /*1a00*/  @!P3 IMAD R8, R9, R6, R8 ;  /* 0x000000060908b224 */ /* 0x000fc400078e0208 */
        /* <DEDUP_REMOVED lines=24> */
[----:B-1----:R-:W-:Y:S02]  /*1b90*/  MOV R9, R13 ;  /* 0x0000000d00097202 */ /* 0x002fe40000000f00 */
.L_x_10953:
[----:B------:R-:W-:Y:S05]  /*1ba0*/  BSYNC.RECONVERGENT B0 ;  /* 0x0000000000007941 */ /* 0x000fea0003800200 */
.L_x_10951:
        /* <DEDUP_REMOVED lines=25> */
[----:B------:R-:W-:Y:S02]  /*1d40*/  ISETP.GE.U32.AND P3, PT, R39, R30, PT ;  /* 0x0000001e2700720c */ /* 0x000fe40003f66070 */
[----:B------:R-:W-:Y:S02]  /*1d50*/  ISETP.GE.AND P0, PT, R14, RZ, PT ;  /* 0x000000ff0e00720c */ /* 0x000fe40003f06270 */
[----:B------:R-:W-:Y:S02]  /*1d60*/  @!P2 IADD3 R35, PT, PT, R35, 0x1, RZ ;  /* 0x000000012323a810 */ /* 0x000fe40007ffe0ff */
[----:B------:R-:W-:Y:S01]  /*1d70*/  ISETP.NE.AND P2, PT, R25, RZ, PT ;  /* 0x000000ff1900720c */ /* 0x000fe20003f45270 */
[----:B-----5:R-:W-:-:S06]  /*1d80*/  IMAD R14, R31, R6, RZ ;  /* 0x000000061f0e7224 */ /* 0x020fcc00078e02ff */
[----:B------:R-:W-:-:S04]  /*1d90*/  @P3 VIADD R35, R35, 0x1 ;  /* 0x0000000123233836 */ /* 0x000fc80000000000 */
[----:B------:R-:W-:Y:S01]  /*1da0*/  IMAD.MOV.U32 R24, RZ, RZ, R35 ;  /* 0x000000ffff187224 */ /* 0x000fe200078e0023 */
[----:B------:R-:W-:Y:S01]  /*1db0*/  SHF.L.U32 R155, R87, 0x3, RZ ;  /* 0x00000003579b7819 */ /* 0x000fe200000006ff */
[C---:B------:R-:W-:Y:S02]  /*1dc0*/  IMAD R14, R9.reuse, R7, R14 ;  /* 0x00000007090e7224 */ /* 0x040fe400078e020e */
[----:B------:R-:W-:Y:S01]  /*1dd0*/  @!P0 IMAD.MOV R24, RZ, RZ, -R24 ;  /* 0x000000ffff188224 */ /* 0x000fe200078e0a18 */
[----:B------:R-:W-:Y:S01]  /*1de0*/  @!P2 LOP3.LUT R24, RZ, R25, RZ, 0x33, !PT ;  /* 0x00000019ff18a212 */ /* 0x000fe200078e33ff */
[----:B------:R-:W-:Y:S01]  /*1df0*/  IMAD.WIDE.U32 R30, R9, R6, RZ ;  /* 0x00000006091e7225 */ /* 0x000fe200078e00ff */
[----:B------:R-:W-:Y:S02]  /*1e00*/  LOP3.LUT R98, R155, 0x18, RZ, 0xc0, !PT ;  /* 0x000000189b627812 */ /* 0x000fe400078ec0ff */
[----:B------:R-:W-:Y:S01]  /*1e10*/  SHF.R.S32.HI R25, RZ, 0x1f, R24 ;  /* 0x0000001fff197819 */ /* 0x000fe20000011418 */
[----:B------:R-:W-:-:S02]  /*1e20*/  IMAD.IADD R9, R31, 0x1, R14 ;  /* 0x000000011f097824 */ /* 0x000fc400078e020e */
[----:B------:R-:W-:Y:S01]  /*1e30*/  IMAD R14, R37, R24, RZ ;  /* 0x00000018250e7224 */ /* 0x000fe200078e02ff */
[----:B------:R-:W-:Y:S02]  /*1e40*/  LOP3.LUT R154, R155, 0xc0, RZ, 0xc0, !PT ;  /* 0x000000c09b9a7812 */ /* 0x000fe400078ec0ff */
[----:B------:R-:W-:Y:S01]  /*1e50*/  IADD3 R22, P2, P0, R30, R22, R98 ;  /* 0x000000161e167210 */ /* 0x000fe2000785e062 */
[----:B------:R-:W-:Y:S01]  /*1e60*/  IMAD.WIDE.U32 R30, R36, R24, RZ ;  /* 0x00000018241e7225 */ /* 0x000fe200078e00ff */
[----:B------:R-:W-:-:S03]  /*1e70*/  LOP3.LUT R154, R154, 0x18, R87, 0xf8, !PT ;  /* 0x000000189a9a7812 */ /* 0x000fc600078ef857 */
[----:B------:R-:W-:Y:S01]  /*1e80*/  IMAD R14, R25, R36, R14 ;  /* 0x00000024190e7224 */ /* 0x000fe200078e020e */
[----:B------:R-:W-:Y:S01]  /*1e90*/  IADD3.X R16, PT, PT, R9, R16, RZ, P2, P0 ;  /* 0x0000001009107210 */ /* 0x000fe200017e04ff */
[----:B------:R-:W1:Y:S01]  /*1ea0*/  S2UR UR6, SR_CgaCtaId ;  /* 0x00000000000679c3 */ /* 0x000e620000008800 */
[----:B------:R-:W-:Y:S02]  /*1eb0*/  IADD3 R30, P0, PT, R22, R30, RZ ;  /* 0x0000001e161e7210 */ /* 0x000fe40007f1e0ff */
[----:B------:R-:W-:Y:S02]  /*1ec0*/  IADD3 R25, PT, PT, R31, R14, RZ ;  /* 0x0000000e1f197210 */ /* 0x000fe40007ffe0ff */
[----:B------:R-:W-:Y:S02]  /*1ed0*/  LOP3.LUT R24, R155, 0x1f20, RZ, 0xc0, !PT ;  /* 0x00001f209b187812 */ /* 0x000fe400078ec0ff */
[----:B------:R-:W-:Y:S01]  /*1ee0*/  LOP3.LUT R9, R154, R98, RZ, 0x3c, !PT ;  /* 0x000000629a097212 */ /* 0x000fe200078e3cff */
[----:B------:R-:W-:-:S03]  /*1ef0*/  IMAD.X R31, R16, 0x1, R25, P0 ;  /* 0x00000001101f7824 */ /* 0x000fc600000e0619 */
[----:B------:R-:W-:Y:S02]  /*1f00*/  LOP3.LUT R9, R24, R9, RZ, 0xfc, !PT ;  /* 0x0000000918097212 */ /* 0x000fe400078efcff */
[----:B------:R-:W-:Y:S01]  /*1f10*/  IADD3 R22, P0, PT, R98, R12, RZ ;  /* 0x0000000c62167210 */ /* 0x000fe20007f1e0ff */
[----:B------:R-:W-:Y:S01]  /*1f20*/  IMAD.IADD R132, R122, 0x1, -R17 ;  /* 0x000000017a847824 */ /* 0x000fe200078e0a11 */
[----:B------:R-:W-:Y:S01]  /*1f30*/  SHF.R.U32.HI R102, RZ, 0x2, R87 ;  /* 0x00000002ff667819 */ /* 0x000fe20000011657 */
[----:B------:R-:W-:-:S04]  /*1f40*/  UMOV UR7, 0x400 ;  /* 0x0000040000077882 */ /* 0x000fc80000000000 */
[-C--:B------:R-:W-:Y:S02]  /*1f50*/  IMAD R145, R7, R102.reuse, RZ ;  /* 0x0000006607917224 */ /* 0x080fe400078e02ff */
[----:B------:R-:W-:Y:S01]  /*1f60*/  IMAD R143, R5, R102, RZ ;  /* 0x00000066058f7224 */ /* 0x000fe200078e02ff */
[----:B-1----:R-:W-:Y:S01]  /*1f70*/  ULEA UR6, UR6, UR7, 0x18 ;  /* 0x0000000706067291 */ /* 0x002fe2000f8ec0ff */
[----:B------:R-:W-:Y:S01]  /*1f80*/  IMAD.WIDE.U32 R30, R102, R6, R30 ;  /* 0x00000006661e7225 */ /* 0x000fe200078e001e */
[----:B------:R-:W-:Y:S03]  /*1f90*/  BSSY.RECONVERGENT B0, `(.L_x_10954) ;  /* 0x000003f000007945 */ /* 0x000fe60003800200 */
[----:B------:R-:W-:Y:S01]  /*1fa0*/  IMAD.IADD R145, R31, 0x1, R145 ;  /* 0x000000011f917824 */ /* 0x000fe200078e0291 */
[----:B------:R-:W-:Y:S01]  /*1fb0*/  MOV R126, UR6 ;  /* 0x00000006007e7c02 */ /* 0x000fe20008000f00 */
[----:B------:R-:W-:Y:S01]  /*1fc0*/  IMAD.MOV.U32 R103, RZ, RZ, RZ ;  /* 0x000000ffff677224 */ /* 0x000fe200078e00ff */
[C---:B------:R-:W-:Y:S01]  /*1fd0*/  SHF.L.U64.HI R138, R6.reuse, 0x5, R7 ;  /* 0x00000005068a7819 */ /* 0x040fe20000010207 */
[----:B------:R-:W-:Y:S01]  /*1fe0*/  IMAD.SHL.U32 R137, R6, 0x20, RZ ;  /* 0x0000002006897824 */ /* 0x000fe200078e00ff */
[C---:B------:R-:W-:Y:S01]  /*1ff0*/  SHF.L.U64.HI R140, R4.reuse, 0x5, R5 ;  /* 0x00000005048c7819 */ /* 0x040fe20000010205 */
[----:B------:R-:W-:Y:S01]  /*2000*/  IMAD.WIDE.U32 R6, R147, 0x40, R102 ;  /* 0x0000004093067825 */ /* 0x000fe200078e0066 */
[----:B------:R-:W-:-:S02]  /*2010*/  SHF.L.U32 R139, R4, 0x5, RZ ;  /* 0x00000005048b7819 */ /* 0x000fc400000006ff */
[C---:B------:R-:W-:Y:S02]  /*2020*/  LOP3.LUT R94, R98.reuse, 0x20, RZ, 0xfc, !PT ;  /* 0x00000020625e7812 */ /* 0x040fe400078efcff */
        /* <DEDUP_REMOVED lines=10> */
[----:B------:R-:W-:-:S04]  /*20d0*/  IADD3 R24, P0, PT, R98, R12, RZ ;  /* 0x0000000c62187210 */ /* 0x000fc80007f1e0ff */
[----:B------:R-:W-:Y:S02]  /*20e0*/  IADD3.X R25, PT, PT, RZ, R14, RZ, P0, !PT ;  /* 0x0000000eff197210 */ /* 0x000fe400007fe4ff */
[C---:B------:R-:W-:Y:S01]  /*20f0*/  ISETP.GE.AND P0, PT, R102.reuse, R132, PT ;  /* 0x000000846600720c */ /* 0x040fe20003f06270 */
[----:B------:R-:W-:Y:S01]  /*2100*/  IMAD.WIDE.U32 R32, R102, R4, R22 ;  /* 0x0000000466207225 */ /* 0x000fe200078e0016 */
[----:B------:R-:W-:-:S03]  /*2110*/  SHF.R.S32.HI R23, RZ, 0x1f, R156 ;  /* 0x0000001fff177819 */ /* 0x000fc6000001149c */
[----:B------:R-:W-:Y:S01]  /*2120*/  IMAD R19, R19, R156, RZ ;  /* 0x0000009c13137224 */ /* 0x000fe200078e02ff */
[----:B----4-:R-:W-:Y:S01]  /*2130*/  LEA R144, P2, R30, R28, 0x1 ;  /* 0x0000001c1e907211 */ /* 0x010fe200078408ff */
[----:B------:R-:W-:Y:S02]  /*2140*/  IMAD.IADD R143, R33, 0x1, R143 ;  /* 0x00000001218f7824 */ /* 0x000fe400078e028f */
[----:B------:R-:W-:Y:S01]  /*2150*/  IMAD R8, R18, R23, R19 ;  /* 0x0000001712087224 */ /* 0x000fe200078e0213 */
[----:B------:R-:W-:Y:S01]  /*2160*/  LEA R142, P3, R32, R26, 0x1 ;  /* 0x0000001a208e7211 */ /* 0x000fe200078608ff */
[----:B------:R-:W-:Y:S01]  /*2170*/  IMAD.WIDE.U32 R18, R156, R18, R24 ;  /* 0x000000129c127225 */ /* 0x000fe200078e0018 */
[----:B------:R-:W-:Y:S02]  /*2180*/  LEA.HI.X R145, R30, R29, R145, 0x1, P2 ;  /* 0x0000001d1e917211 */ /* 0x000fe400010f0c91 */
[----:B------:R-:W-:Y:S01]  /*2190*/  LEA.HI.X R143, R32, R27, R143, 0x1, P3 ;  /* 0x0000001b208f7211 */ /* 0x000fe200018f0c8f */
[----:B------:R-:W-:Y:S01]  /*21a0*/  IMAD R12, R9, 0x2, R126 ;  /* 0x00000002090c7824 */ /* 0x000fe200078e027e */
        /* <DEDUP_REMOVED lines=28> */
.L_x_10956:
[----:B------:R3:W-:Y:S02]  /*2370*/  STS.128 [R12+0x2000], RZ ;  /* 0x002000ff0c007388 */ /* 0x0007e40000000c00 */
.L_x_10955:
[----:B------:R-:W-:Y:S05]  /*2380*/  BSYNC.RECONVERGENT B0 ;  /* 0x0000000000007941 */ /* 0x000fea0003800200 */
.L_x_10954:
        /* <DEDUP_REMOVED lines=32> */
.L_x_10959:
[----:B------:R2:W-:Y:S02]  /*2590*/  STS.128 [R12+0x2800], RZ ;  /* 0x002800ff0c007388 */ /* 0x0005e40000000c00 */
.L_x_10958:
[----:B------:R-:W-:Y:S05]  /*25a0*/  BSYNC.RECONVERGENT B0 ;  /* 0x0000000000007941 */ /* 0x000fea0003800200 */
.L_x_10957:
        /* <DEDUP_REMOVED lines=26> */
.L_x_10962:
[----:B------:R4:W-:Y:S02]  /*2750*/  STS.128 [R12+0x5000], RZ ;  /* 0x005000ff0c007388 */ /* 0x0009e40000000c00 */
.L_x_10961:
[----:B------:R-:W-:Y:S05]  /*2760*/  BSYNC.RECONVERGENT B0 ;  /* 0x0000000000007941 */ /* 0x000fea0003800200 */
.L_x_10960:
        /* <DEDUP_REMOVED lines=23> */
.L_x_10964:
[----:B------:R-:W-:Y:S05]  /*28e0*/  BSYNC.RECONVERGENT B0 ;  /* 0x0000000000007941 */ /* 0x000fea0003800200 */
.L_x_10963:
[----:B------:R-:W2:Y:S04]  /*28f0*/  LD.E.64 R16, desc[UR4][R2.64+0x1c0] ;  /* 0x0001c00402107980 */ /* 0x000ea8000c101b00 */
[----:B------:R-:W3:Y:S01]  /*2900*/  LD.E.64 R8, desc[UR4][R2.64+0x1b8] ;  /* 0x0001b80402087980 */ /* 0x000ee2000c101b00 */
[----:B------:R-:W-:-:S03]  /*2910*/  MOV R22, R156 ;  /* 0x0000009c00167202 */ /* 0x000fc60000000f00 */
        /* <DEDUP_REMOVED lines=38> */
.L_x_10967:
[----:B------:R3:W-:Y:S01]  /*2b80*/  STS.128 [R12+0x8000], RZ ;  /* 0x008000ff0c007388 */ /* 0x0007e20000000c00 */
[----:B------:R-:W-:Y:S05]  /*2b90*/  BRA `(.L_x_10968) ;  /* 0x00000000000c7947 */ /* 0x000fea0003800000 */
.L_x_10966:
[----:B------:R4:W-:Y:S04]  /*2ba0*/  STS.128 [R12+0x6000], RZ ;  /* 0x006000ff0c007388 */ /* 0x0009e80000000c00 */
[----:B------:R4:W-:Y:S04]  /*2bb0*/  STS.128 [R12+0x7000], RZ ;  /* 0x007000ff0c007388 */ /* 0x0009e80000000c00 */
[----:B------:R4:W-:Y:S02]  /*2bc0*/  STS.128 [R12+0x8000], RZ ;  /* 0x008000ff0c007388 */ /* 0x0009e40000000c00 */
.L_x_10968:
[----:B------:R-:W-:Y:S05]  /*2bd0*/  BSYNC.RECONVERGENT B0 ;  /* 0x0000000000007941 */ /* 0x000fea0003800200 */
.L_x_10965:
        /* <DEDUP_REMOVED lines=27> */
.L_x_10971:
[----:B------:R1:W-:Y:S02]  /*2d90*/  STS.128 [R12+0x8800], RZ ;  /* 0x008800ff0c007388 */ /* 0x0003e40000000c00 */
.L_x_10970:
[----:B------:R-:W-:Y:S05]  /*2da0*/  BSYNC.RECONVERGENT B0 ;  /* 0x0000000000007941 */ /* 0x000fea0003800200 */
.L_x_10969:
        /* <DEDUP_REMOVED lines=23> */
[----:B------:R-:W-:Y:S01]  /*2f20*/  LOP3.LUT R121, R124, 0x1f0, RZ, 0xc0, !PT ;  /* 0x000001f07c797812 */ /* 0x000fe200078ec0ff */
[----:B------:R-:W-:Y:S01]  /*2f30*/  IMAD R129, R129, 0x2, R126 ;  /* 0x0000000281817824 */ /* 0x000fe200078e027e */
[----:B------:R-:W-:Y:S01]  /*2f40*/  LOP3.LUT R120, R102, 0x7, RZ, 0xc0, !PT ;  /* 0x0000000766787812 */ /* 0x000fe200078ec0ff */
        /* <DEDUP_REMOVED lines=68> */
[C---:B------:R-:W-:Y:S08]  /*3390*/  HMMA.16816.F32 R52, R72.reuse, R68, R52 ;  /* 0x000000444834723c */ /* 0x040ff00000001834 */
[C---:B------:R-:W-:Y:S08]  /*33a0*/  HMMA.16816.F32 R48, R72.reuse, R70, R48 ;  /* 0x000000464830723c */ /* 0x040ff00000001830 */
[C---:B------:R-:W-:Y:S08]  /*33b0*/  HMMA.16816.F32 R44, R72.reuse, R64, R44 ;  /* 0x00000040482c723c */ /* 0x040ff0000000182c */
[C---:B------:R-:W-:Y:S08]  /*33c0*/  HMMA.16816.F32 R40, R72.reuse, R66, R40 ;  /* 0x000000424828723c */ /* 0x040ff00000001828 */
[----:B------:R-:W-:Y:S08]  /*33d0*/  HMMA.16816.F32 R76, R72, R58, R76 ;  /* 0x0000003a484c723c */ /* 0x000ff0000000184c */
[C---:B---3--:R-:W-:Y:S08]  /*33e0*/  HMMA.16816.F32 R36, R4.reuse, R16, R36 ;  /* 0x000000100424723c */ /* 0x048ff00000001824 */
[C---:B------:R-:W-:Y:S08]  /*33f0*/  HMMA.16816.F32 R32, R4.reuse, R18, R32 ;  /* 0x000000120420723c */ /* 0x040ff00000001820 */
[C---:B----4-:R-:W-:Y:S01]  /*3400*/  HMMA.16816.F32 R16, R4.reuse, R8, R28 ;  /* 0x000000080410723c */ /* 0x050fe2000000181c */
[----:B------:R-:W-:Y:S01]  /*3410*/  VIADD R28, R0, 0xffffffff ;  /* 0xffffffff001c7836 */ /* 0x000fe20000000000 */
[----:B------:R-:W-:Y:S01]  /*3420*/  LOP3.LUT R8, R121, 0x7, R102, 0xf8, !PT ;  /* 0x0000000779087812 */ /* 0x000fe200078ef866 */
[----:B------:R-:W-:Y:S03]  /*3430*/  BAR.SYNC.DEFER_BLOCKING 0x0 ;  /* 0x0000000000007b1d */ /* 0x000fe60000010000 */
[----:B------:R-:W-:Y:S01]  /*3440*/  ISETP.GT.AND P0, PT, R28, R141, PT ;  /* 0x0000008d1c00720c */ /* 0x000fe20003f04270 */
[----:B------:R-:W-:Y:S01]  /*3450*/  IMAD R134, R147, 0x40, R8 ;  /* 0x0000004093867824 */ /* 0x000fe200078e0208 */
[C---:B------:R-:W-:Y:S08]  /*3460*/  HMMA.16816.F32 R52, R4.reuse, R24, R52 ;  /* 0x000000180434723c */ /* 0x040ff00000001834 */
[C---:B------:R-:W-:Y:S08]  /*3470*/  HMMA.16816.F32 R48, R4.reuse, R26, R48 ;  /* 0x0000001a0430723c */ /* 0x040ff00000001830 */
[C---:B------:R-:W-:Y:S08]  /*3480*/  HMMA.16816.F32 R44, R4.reuse, R20, R44 ;  /* 0x00000014042c723c */ /* 0x040ff0000000182c */
[C---:B------:R-:W-:Y:S08]  /*3490*/  HMMA.16816.F32 R40, R4.reuse, R22, R40 ;  /* 0x000000160428723c */ /* 0x040ff00000001828 */
[----:B------:R-:W-:Y:S01]  /*34a0*/  HMMA.16816.F32 R76, R4, R10, R76 ;  /* 0x0000000a044c723c */ /* 0x000fe2000000184c */
[----:B------:R-:W-:-:S02]  /*34b0*/  IADD3 R5, PT, PT, R84, R15, -R122 ;  /* 0x0000000f54057210 */ /* 0x000fc40007ffe87a */
[----:B------:R-:W-:-:S03]  /*34c0*/  IADD3 R7, PT, PT, R15, -R122, -R14 ;  /* 0x8000007a0f077210 */ /* 0x000fc60007ffe80e */
[C---:B------:R-:W-:Y:S02]  /*34d0*/  IMAD.IADD R4, R134.reuse, 0x1, R5 ;  /* 0x0000000186047824 */ /* 0x040fe400078e0205 */
[----:B------:R-:W-:-:S03]  /*34e0*/  IMAD.IADD R134, R134, 0x1, R7 ;  /* 0x0000000186867824 */ /* 0x000fc600078e0207 */
[C-C-:B------:R-:W-:Y:S02]  /*34f0*/  VIADDMNMX R135, R4.reuse, 0x1, R15.reuse, PT ;  /* 0x0000000104877846 */ /* 0x140fe4000380010f */
[----:B------:R-:W-:Y:S02]  /*3500*/  VIMNMX R136, PT, PT, RZ, R134, !PT ;  /* 0x00000086ff887248 */ /* 0x000fe40007fe0100 */
[----:B------:R-:W-:Y:S02]  /*3510*/  VIADDMNMX R133, R4, 0x9, R15, PT ;  /* 0x0000000904857846 */ /* 0x000fe4000380010f */
[----:B------:R-:W-:Y:S01]  /*3520*/  VIADDMNMX R134, R134, 0x8, RZ, !PT ;  /* 0x0000000886867846 */ /* 0x000fe200078001ff */
        /* <DEDUP_REMOVED lines=14> */
.L_x_10975:
        /* <DEDUP_REMOVED lines=60> */
.L_x_10976:
[----:B------:R-:W-:Y:S05]  /*39d0*/  BSYNC.RECONVERGENT B0 ;  /* 0x0000000000007941 */ /* 0x000fea0003800200 */
.L_x_10974:
        /* <DEDUP_REMOVED lines=38> */
.L_x_10973:
[----:B------:R-:W-:Y:S05]  /*3c40*/  BSYNC.RECONVERGENT B1 ;  /* 0x0000000000017941 */ /* 0x000fea0003800200 */
.L_x_10972:
[----:B------:R-:W2:Y:S01]  /*3c50*/  LD.E R106, desc[UR4][R2.64+0xdc] ;  /* 0x0000dc04026a7980 */ /* 0x000ea2000c101900 */
[----:B------:R-:W-:Y:S02]  /*3c60*/  IMAD.SHL.U32 R84, R87, 0x2, RZ ;  /* 0x0000000257547824 */ /* 0x000fe400078e00ff */
[----:B------:R-:W-:-:S03]  /*3c70*/  IMAD.IADD R127, R85, 0x1, R8 ;  /* 0x00000001557f7824 */ /* 0x000fc600078e0208 */
[----:B------:R-:W-:-:S05]  /*3c80*/  LOP3.LUT R84, R84, 0x6, RZ, 0xc0, !PT ;  /* 0x0000000654547812 */ /* 0x000fca00078ec0ff */
[----:B------:R-:W-:-:S04]  /*3c90*/  IMAD R9, R28, 0x40, R84 ;  /* 0x000000401c097824 */ /* 0x000fc800078e0254 */
[C---:B-1----:R-:W-:Y:S01]  /*3ca0*/  IMAD.IADD R7, R9.reuse, 0x1, R122 ;  /* 0x0000000109077824 */ /* 0x042fe200078e027a */
[C---:B------:R-:W-:Y:S01]  /*3cb0*/  ISETP.GE.AND P0, PT, R9.reuse, R136, PT ;  /* 0x000000880900720c */ /* 0x040fe20003f06270 */
[C---:B------:R-:W-:Y:S01]  /*3cc0*/  VIADD R10, R9.reuse, 0x8 ;  /* 0x00000008090a7836 */ /* 0x040fe20000000000 */
[----:B------:R-:W-:Y:S01]  /*3cd0*/  ISETP.GE.AND P6, PT, R9, R135, PT ;  /* 0x000000870900720c */ /* 0x000fe20003fc6270 */
[C-C-:B------:R-:W-:Y:S01]  /*3ce0*/  IMAD.IADD R4, R127.reuse, 0x1, -R7.reuse ;  /* 0x000000017f047824 */ /* 0x140fe200078e0a07 */
[C-C-:B------:R-:W-:Y:S02]  /*3cf0*/  IADD3 R5, PT, PT, R127.reuse, -0x1, -R7.reuse ;  /* 0xffffffff7f057810 */ /* 0x140fe40007ffe807 */
[----:B------:R-:W-:Y:S02]  /*3d00*/  IADD3 R15, PT, PT, R127, -0x10, -R7 ;  /* 0xfffffff07f0f7810 */ /* 0x000fe40007ffe807 */
[----:B------:R-:W-:Y:S02]  /*3d10*/  IABS R13, R4 ;  /* 0x00000004000d7213 */ /* 0x000fe40000000000 */
[----:B------:R-:W-:-:S02]  /*3d20*/  IABS R5, R5 ;  /* 0x0000000500057213 */ /* 0x000fc40000000000 */
[----:B------:R-:W-:Y:S02]  /*3d30*/  I2FP.F32.S32 R13, R13 ;  /* 0x0000000d000d7245 */ /* 0x000fe40000201400 */
[----:B------:R-:W-:Y:S02]  /*3d40*/  I2FP.F32.S32 R5, R5 ;  /* 0x0000000500057245 */ /* 0x000fe40000201400 */
[----:B------:R-:W-:Y:S01]  /*3d50*/  IABS R15, R15 ;  /* 0x0000000f000f7213 */ /* 0x000fe20000000000 */
[C---:B------:R-:W-:Y:S01]  /*3d60*/  FFMA.FTZ R6, -R152.reuse, R13, R52 ;  /* 0x0000000d98067223 */ /* 0x040fe20000010134 */
[----:B------:R-:W-:Y:S01]  /*3d70*/  IADD3 R11, PT, PT, R127, -0x18, -R7 ;  /* 0xffffffe87f0b7810 */ /* 0x000fe20007ffe807 */
[----:B------:R-:W-:Y:S01]  /*3d80*/  FFMA.FTZ R53, -R152, R5, R53 ;  /* 0x0000000598357223 */ /* 0x000fe20000010135 */
[----:B------:R-:W-:Y:S01]  /*3d90*/  VIADD R5, R9, 0x1 ;  /* 0x0000000109057836 */ /* 0x000fe20000000000 */
[----:B------:R-:W-:Y:S02]  /*3da0*/  I2FP.F32.S32 R15, R15 ;  /* 0x0000000f000f7245 */ /* 0x000fe40000201400 */
[----:B------:R-:W-:-:S02]  /*3db0*/  FSEL R6, R6, -INF , P0 ;  /* 0xff80000006067808 */ /* 0x000fc40000000000 */
[C---:B------:R-:W-:Y:S01]  /*3dc0*/  ISETP.GE.AND P2, PT, R5.reuse, R136, PT ;  /* 0x000000880500720c */ /* 0x040fe20003f46270 */
[----:B------:R-:W-:Y:S01]  /*3dd0*/  FFMA.FTZ R44, -R152, R15, R44 ;  /* 0x0000000f982c7223 */ /* 0x000fe2000001012c */
[C---:B------:R-:W-:Y:S02]  /*3de0*/  ISETP.GE.AND P5, PT, R5.reuse, R135, PT ;  /* 0x000000870500720c */ /* 0x040fe40003fa6270 */
[C---:B------:R-:W-:Y:S02]  /*3df0*/  ISETP.GE.AND P0, PT, R5.reuse, R134, PT ;  /* 0x000000860500720c */ /* 0x040fe40003f06270 */
[----:B------:R-:W-:Y:S02]  /*3e00*/  ISETP.GE.AND P4, PT, R5, R133, PT ;  /* 0x000000850500720c */ /* 0x000fe40003f86270 */
[----:B------:R-:W-:Y:S02]  /*3e10*/  FSEL R5, R6, -INF , !P6 ;  /* 0xff80000006057808 */ /* 0x000fe40007000000 */
[----:B------:R-:W-:Y:S01]  /*3e20*/  IADD3 R6, PT, PT, R127, -0x11, -R7 ;  /* 0xffffffef7f067810 */ /* 0x000fe20007ffe807 */
[----:B------:R-:W-:Y:S01]  /*3e30*/  VIADD R15, R4, 0xfffffff8 ;  /* 0xfffffff8040f7836 */ /* 0x000fe20000000000 */
[----:B------:R-:W-:-:S02]  /*3e40*/  IABS R11, R11 ;  /* 0x0000000b000b7213 */ /* 0x000fc40000000000 */
[----:B------:R-:W-:Y:S02]  /*3e50*/  IABS R6, R6 ;  /* 0x0000000600067213 */ /* 0x000fe40000000000 */
[----:B------:R-:W-:Y:S02]  /*3e60*/  I2FP.F32.S32 R11, R11 ;  /* 0x0000000b000b7245 */ /* 0x000fe40000201400 */
[----:B------:R-:W-:Y:S02]  /*3e70*/  I2FP.F32.S32 R6, R6 ;  /* 0x0000000600067245 */ /* 0x000fe40000201400 */
[----:B------:R-:W-:Y:S01]  /*3e80*/  IABS R15, R15 ;  /* 0x0000000f000f7213 */ /* 0x000fe20000000000 */
[C---:B------:R-:W-:Y:S01]  /*3e90*/  FFMA.FTZ R40, -R152.reuse, R11, R40 ;  /* 0x0000000b98287223 */ /* 0x040fe20000010128 */
[C---:B------:R-:W-:Y:S01]  /*3ea0*/  IADD3 R8, PT, PT, R127.reuse, -0x9, -R7 ;  /* 0xfffffff77f087810 */ /* 0x040fe20007ffe807 */
[----:B------:R-:W-:Y:S01]  /*3eb0*/  FFMA.FTZ R45, -R152, R6, R45 ;  /* 0x00000006982d7223 */ /* 0x000fe2000001012d */
[----:B------:R-:W-:-:S02]  /*3ec0*/  IADD3 R6, PT, PT, R127, -0x21, -R7 ;  /* 0xffffffdf7f067810 */ /* 0x000fc40007ffe807 */
[----:B------:R-:W-:Y:S02]  /*3ed0*/  IADD3 R11, PT, PT, R127, -0x20, -R7 ;  /* 0xffffffe07f0b7810 */ /* 0x000fe40007ffe807 */
[----:B------:R-:W-:Y:S02]  /*3ee0*/  IABS R6, R6 ;  /* 0x0000000600067213 */ /* 0x000fe40000000000 */
[----:B------:R-:W-:Y:S02]  /*3ef0*/  I2FP.F32.S32 R15, R15 ;  /* 0x0000000f000f7245 */ /* 0x000fe40000201400 */
[----:B------:R-:W-:Y:S02]  /*3f00*/  IABS R8, R8 ;  /* 0x0000000800087213 */ /* 0x000fe40000000000 */
[----:B------:R-:W-:Y:S01]  /*3f10*/  IABS R11, R11 ;  /* 0x0000000b000b7213 */ /* 0x000fe20000000000 */
[----:B------:R-:W-:Y:S01]  /*3f20*/  FFMA.FTZ R48, -R152, R15, R48 ;  /* 0x0000000f98307223 */ /* 0x000fe20000010130 */
[----:B------:R-:W-:Y:S01]  /*3f30*/  I2FP.F32.S32 R6, R6 ;  /* 0x0000000600067245 */ /* 0x000fe20000201400 */
[----:B------:R-:W-:Y:S01]  /*3f40*/  VIADD R27, R9, 0x9 ;  /* 0x00000009091b7836 */ /* 0x000fe20000000000 */
[----:B------:R-:W-:-:S02]  /*3f50*/  I2FP.F32.S32 R8, R8 ;  /* 0x0000000800087245 */ /* 0x000fc40000201400 */
[----:B------:R-:W-:Y:S02]  /*3f60*/  ISETP.GE.AND P3, PT, R10, R136, PT ;  /* 0x000000880a00720c */ /* 0x000fe40003f66270 */
[----:B------:R-:W-:Y:S01]  /*3f70*/  IADD3 R4, PT, PT, R127, -0x28, -R7 ;  /* 0xffffffd87f047810 */ /* 0x000fe20007ffe807 */
[C---:B------:R-:W-:Y:S01]  /*3f80*/  FFMA.FTZ R37, -R152.reuse, R6, R37 ;  /* 0x0000000698257223 */ /* 0x040fe20000010125 */
[----:B------:R-:W-:Y:S01]  /*3f90*/  I2FP.F32.S32 R11, R11 ;  /* 0x0000000b000b7245 */ /* 0x000fe20000201400 */
[----:B------:R-:W-:Y:S01]  /*3fa0*/  FFMA.FTZ R49, -R152, R8, R49 ;  /* 0x0000000898317223 */ /* 0x000fe20000010131 */
[----:B------:R-:W-:Y:S01]  /*3fb0*/  ISETP.GE.AND P6, PT, R10, R135, PT ;  /* 0x000000870a00720c */ /* 0x000fe20003fc6270 */
[----:B------:R-:W-:Y:S01]  /*3fc0*/  VIADD R26, R9, 0x10 ;  /* 0x00000010091a7836 */ /* 0x000fe20000000000 */
[----:B------:R-:W-:Y:S02]  /*3fd0*/  IABS R4, R4 ;  /* 0x0000000400047213 */ /* 0x000fe40000000000 */
[----:B------:R-:W-:-:S02]  /*3fe0*/  FSEL R6, R48, -INF , P3 ;  /* 0xff80000030067808 */ /* 0x000fc40001800000 */
[----:B------:R-:W-:Y:S02]  /*3ff0*/  IADD3 R8, PT, PT, R127, -0x19, -R7 ;  /* 0xffffffe77f087810 */ /* 0x000fe40007ffe807 */
[----:B------:R-:W-:Y:S01]  /*4000*/  ISETP.GE.AND P3, PT, R27, R136, PT ;  /* 0x000000881b00720c */ /* 0x000fe20003f66270 */
[----:B------:R-:W-:Y:S01]  /*4010*/  FFMA.FTZ R36, -R152, R11, R36 ;  /* 0x0000000b98247223 */ /* 0x000fe20000010124 */
[----:B------:R-:W-:Y:S02]  /*4020*/  FSEL R52, R53, -INF , P2 ;  /* 0xff80000035347808 */ /* 0x000fe40001000000 */
[----:B------:R-:W-:Y:S02]  /*4030*/  I2FP.F32.S32 R11, R4 ;  /* 0x00000004000b7245 */ /* 0x000fe40000201400 */
[----:B------:R-:W-:Y:S01]  /*4040*/  FSEL R6, R6, -INF , !P6 ;  /* 0xff80000006067808 */ /* 0x000fe20007000000 */
[----:B------:R-:W-:Y:S01]  /*4050*/  VIADD R25, R9, 0x11 ;  /* 0x0000001109197836 */ /* 0x000fe20000000000 */
[----:B------:R-:W-:-:S02]  /*4060*/  IABS R8, R8 ;  /* 0x0000000800087213 */ /* 0x000fc40000000000 */
[----:B------:R-:W-:Y:S02]  /*4070*/  ISETP.GE.AND P6, PT, R27, R135, PT ;  /* 0x000000871b00720c */ /* 0x000fe40003fc6270 */
[----:B------:R-:W-:Y:S02]  /*4080*/  FSEL R4, R49, -INF , P3 ;  /* 0xff80000031047808 */ /* 0x000fe40001800000 */
[----:B------:R-:W-:Y:S02]  /*4090*/  ISETP.GE.AND P3, PT, R26, R136, PT ;  /* 0x000000881a00720c */ /* 0x000fe40003f66270 */
[----:B------:R-:W-:Y:S02]  /*40a0*/  FSEL R52, R52, -INF , !P5 ;  /* 0xff80000034347808 */ /* 0x000fe40006800000 */
[C---:B------:R-:W-:Y:S02]  /*40b0*/  ISETP.GE.AND P2, PT, R10.reuse, R134, PT ;  /* 0x000000860a00720c */ /* 0x040fe40003f46270 */
[----:B------:R-:W-:-:S02]  /*40c0*/  ISETP.GE.AND P5, PT, R10, R133, PT ;  /* 0x000000850a00720c */ /* 0x000fc40003fa6270 */
[----:B------:R-:W-:Y:S02]  /*40d0*/  I2FP.F32.S32 R8, R8 ;  /* 0x0000000800087245 */ /* 0x000fe40000201400 */
[----:B------:R-:W-:Y:S01]  /*40e0*/  FSEL R4, R4, -INF , !P6 ;  /* 0xff80000004047808 */ /* 0x000fe20007000000 */
[----:B------:R-:W-:Y:S01]  /*40f0*/  VIADD R24, R9, 0x18 ;  /* 0x0000001809187836 */ /* 0x000fe20000000000 */
[----:B------:R-:W-:Y:S02]  /*4100*/  ISETP.GE.AND P6, PT, R26, R135, PT ;  /* 0x000000871a00720c */ /* 0x000fe40003fc6270 */
[----:B------:R-:W-:Y:S01]  /*4110*/  FSEL R10, R44, -INF , P3 ;  /* 0xff8000002c0a7808 */ /* 0x000fe20001800000 */
[C---:B------:R-:W-:Y:S01]  /*4120*/  FFMA.FTZ R32, -R152.reuse, R11, R32 ;  /* 0x0000000b98207223 */ /* 0x040fe20000010120 */
[----:B------:R-:W-:Y:S01]  /*4130*/  ISETP.GE.AND P3, PT, R25, R136, PT ;  /* 0x000000881900720c */ /* 0x000fe20003f66270 */
[----:B------:R-:W-:Y:S01]  /*4140*/  FFMA.FTZ R41, -R152, R8, R41 ;  /* 0x0000000898297223 */ /* 0x000fe20000010129 */
[----:B------:R-:W-:-:S02]  /*4150*/  IADD3 R11, PT, PT, R127, -0x29, -R7 ;  /* 0xffffffd77f0b7810 */ /* 0x000fc40007ffe807 */
[----:B------:R-:W-:Y:S01]  /*4160*/  FSEL R10, R10, -INF , !P6 ;  /* 0xff8000000a0a7808 */ /* 0x000fe20007000000 */
[----:B------:R-:W-:Y:S01]  /*4170*/  VIADD R23, R9, 0x19 ;  /* 0x0000001909177836 */ /* 0x000fe20000000000 */
[----:B------:R-:W-:Y:S02]  /*4180*/  ISETP.GE.AND P6, PT, R25, R135, PT ;  /* 0x000000871900720c */ /* 0x000fe40003fc6270 */
[----:B------:R-:W-:Y:S02]  /*4190*/  FSEL R8, R45, -INF , P3 ;  /* 0xff8000002d087808 */ /* 0x000fe40001800000 */
[----:B------:R-:W-:Y:S02]  /*41a0*/  ISETP.GE.AND P3, PT, R24, R136, PT ;  /* 0x000000881800720c */ /* 0x000fe40003f66270 */
[----:B------:R-:W-:Y:S02]  /*41b0*/  IABS R11, R11 ;  /* 0x0000000b000b7213 */ /* 0x000fe40000000000 */
[----:B------:R-:W-:Y:S01]  /*41c0*/  FSEL R8, R8, -INF , !P6 ;  /* 0xff80000008087808 */ /* 0x000fe20007000000 */
[----:B------:R-:W-:Y:S01]  /*41d0*/  VIADD R22, R9, 0x20 ;  /* 0x0000002009167836 */ /* 0x000fe20000000000 */
[----:B------:R-:W-:-:S02]  /*41e0*/  ISETP.GE.AND P6, PT, R24, R135, PT ;  /* 0x000000871800720c */ /* 0x000fc40003fc6270 */
[----:B------:R-:W-:Y:S01]  /*41f0*/  FSEL R40, R40, -INF , P3 ;  /* 0xff80000028287808 */ /* 0x000fe20001800000 */
[----:B------:R-:W-:Y:S01]  /*4200*/  VIADD R14, R127, 0x8 ;  /* 0x000000087f0e7836 */ /* 0x000fe20000000000 */
[----:B------:R-:W-:Y:S02]  /*4210*/  ISETP.GE.AND P3, PT, R23, R136, PT ;  /* 0x000000881700720c */ /* 0x000fe40003f66270 */
[----:B------:R-:W-:Y:S02]  /*4220*/  I2FP.F32.S32 R11, R11 ;  /* 0x0000000b000b7245 */ /* 0x000fe40000201400 */
[----:B------:R-:W-:Y:S01]  /*4230*/  FSEL R102, R40, -INF , !P6 ;  /* 0xff80000028667808 */ /* 0x000fe20007000000 */
[----:B------:R-:W-:Y:S01]  /*4240*/  VIADD R20, R9, 0x21 ;  /* 0x0000002109147836 */ /* 0x000fe20000000000 */
[----:B------:R-:W-:Y:S01]  /*4250*/  ISETP.GE.AND P6, PT, R23, R135, PT ;  /* 0x000000871700720c */ /* 0x000fe20003fc6270 */
[----:B------:R-:W-:Y:S01]  /*4260*/  FFMA.FTZ R33, -R152, R11, R33 ;  /* 0x0000000b98217223 */ /* 0x000fe20000010121 */
[----:B------:R-:W-:-:S02]  /*4270*/  FSEL R41, R41, -INF , P3 ;  /* 0xff80000029297808 */ /* 0x000fc40001800000 */
[----:B------:R-:W-:Y:S02]  /*4280*/  ISETP.GE.AND P3, PT, R22, R136, PT ;  /* 0x000000881600720c */ /* 0x000fe40003f66270 */
[C-C-:B------:R-:W-:Y:S02]  /*4290*/  IADD3 R11, PT, PT, R14.reuse, -0x1, -R7.reuse ;  /* 0xffffffff0e0b7810 */ /* 0x140fe40007ffe807 */
[--C-:B------:R-:W-:Y:S02]  /*42a0*/  IADD3 R30, PT, PT, R14, -0x9, -R7.reuse ;  /* 0xfffffff70e1e7810 */ /* 0x100fe40007ffe807 */
[----:B------:R-:W-:Y:S01]  /*42b0*/  FSEL R99, R41, -INF , !P6 ;  /* 0xff80000029637808 */ /* 0x000fe20007000000 */
[----:B------:R-:W-:Y:S01]  /*42c0*/  VIADD R21, R9, 0x28 ;  /* 0x0000002809157836 */ /* 0x000fe20000000000 */
[----:B------:R-:W-:Y:S01]  /*42d0*/  ISETP.GE.AND P6, PT, R22, R135, PT ;  /* 0x000000871600720c */ /* 0x000fe20003fc6270 */
[----:B------:R-:W-:Y:S01]  /*42e0*/  IMAD.IADD R29, R14, 0x1, -R7 ;  /* 0x000000010e1d7824 */ /* 0x000fe200078e0a07 */
[----:B------:R-:W-:-:S02]  /*42f0*/  FSEL R36, R36, -INF , P3 ;  /* 0xff80000024247808 */ /* 0x000fc40001800000 */
[----:B------:R-:W-:Y:S02]  /*4300*/  ISETP.GE.AND P3, PT, R20, R136, PT ;  /* 0x000000881400720c */ /* 0x000fe40003f66270 */
[----:B------:R-:W-:Y:S02]  /*4310*/  IABS R11, R11 ;  /* 0x0000000b000b7213 */ /* 0x000fe40000000000 */
[----:B------:R-:W-:Y:S02]  /*4320*/  IABS R30, R30 ;  /* 0x0000001e001e7213 */ /* 0x000fe40000000000 */
[----:B------:R-:W-:Y:S01]  /*4330*/  FSEL R111, R36, -INF , !P6 ;  /* 0xff800000246f7808 */ /* 0x000fe20007000000 */
[----:B------:R-:W-:Y:S01]  /*4340*/  VIADD R15, R9, 0x29 ;  /* 0x00000029090f7836 */ /* 0x000fe20000000000 */
[----:B------:R-:W-:Y:S02]  /*4350*/  ISETP.GE.AND P6, PT, R20, R135, PT ;  /* 0x000000871400720c */ /* 0x000fe40003fc6270 */
[----:B------:R-:W-:-:S02]  /*4360*/  FSEL R162, R37, -INF , P3 ;  /* 0xff80000025a27808 */ /* 0x000fc40001800000 */
[----:B------:R-:W-:Y:S01]  /*4370*/  I2FP.F32.S32 R11, R11 ;  /* 0x0000000b000b7245 */ /* 0x000fe20000201400 */
[C---:B------:R-:W-:Y:S01]  /*4380*/  FFMA.FTZ R50, -R152.reuse, R13, R50 ;  /* 0x0000000d98327223 */ /* 0x040fe20000010132 */
[C---:B------:R-:W-:Y:S02]  /*4390*/  ISETP.GE.AND P3, PT, R21.reuse, R136, PT ;  /* 0x000000881500720c */ /* 0x040fe40003f66270 */
[----:B------:R-:W-:Y:S02]  /*43a0*/  IABS R29, R29 ;  /* 0x0000001d001d7213 */ /* 0x000fe40000000000 */
[----:B------:R-:W-:Y:S01]  /*43b0*/  I2FP.F32.S32 R30, R30 ;  /* 0x0000001e001e7245 */ /* 0x000fe20000201400 */
[----:B------:R-:W-:Y:S01]  /*43c0*/  FFMA.FTZ R55, -R152, R11, R55 ;  /* 0x0000000b98377223 */ /* 0x000fe20000010137 */
[----:B------:R-:W-:Y:S02]  /*43d0*/  FSEL R162, R162, -INF , !P6 ;  /* 0xff800000a2a27808 */ /* 0x000fe40007000000 */
[----:B------:R-:W-:Y:S01]  /*43e0*/  ISETP.GE.AND P6, PT, R21, R135, PT ;  /* 0x000000871500720c */ /* 0x000fe20003fc6270 */
[----:B------:R-:W-:Y:S01]  /*43f0*/  FFMA.FTZ R51, -R152, R30, R51 ;  /* 0x0000001e98337223 */ /* 0x000fe20000010133 */
[----:B------:R-:W-:-:S02]  /*4400*/  FSEL R150, R32, -INF , P3 ;  /* 0xff80000020967808 */ /* 0x000fc40001800000 */
[----:B------:R-:W-:Y:S02]  /*4410*/  I2FP.F32.S32 R29, R29 ;  /* 0x0000001d001d7245 */ /* 0x000fe40000201400 */
[C---:B------:R-:W-:Y:S02]  /*4420*/  ISETP.GE.AND P3, PT, R15.reuse, R136, PT ;  /* 0x000000880f00720c */ /* 0x040fe40003f66270 */
[----:B------:R-:W-:Y:S01]  /*4430*/  FSEL R30, R50, -INF , P2 ;  /* 0xff800000321e7808 */ /* 0x000fe20001000000 */
[----:B------:R-:W-:Y:S01]  /*4440*/  FFMA.FTZ R29, -R152, R29, R54 ;  /* 0x0000001d981d7223 */ /* 0x000fe20000010136 */
[----:B------:R-:W-:Y:S02]  /*4450*/  FSEL R150, R150, -INF , !P6 ;  /* 0xff80000096967808 */ /* 0x000fe40007000000 */
[----:B------:R-:W-:Y:S02]  /*4460*/  ISETP.GE.AND P6, PT, R15, R135, PT ;  /* 0x000000870f00720c */ /* 0x000fe40003fc6270 */
[----:B------:R-:W-:-:S02]  /*4470*/  FSEL R33, R33, -INF , P3 ;  /* 0xff80000021217808 */ /* 0x000fc40001800000 */
[----:B------:R-:W-:Y:S02]  /*4480*/  FSEL R36, R55, -INF , P0 ;  /* 0xff80000037247808 */ /* 0x000fe40000000000 */
[-C--:B------:R-:W-:Y:S02]  /*4490*/  ISETP.GE.AND P3, PT, R9, R134.reuse, PT ;  /* 0x000000860900720c */ /* 0x080fe40003f66270 */
[----:B------:R-:W-:Y:S02]  /*44a0*/  FSEL R30, R30, -INF , !P5 ;  /* 0xff8000001e1e7808 */ /* 0x000fe40006800000 */
[C---:B------:R-:W-:Y:S02]  /*44b0*/  ISETP.GE.AND P2, PT, R25.reuse, R134, PT ;  /* 0x000000861900720c */ /* 0x040fe40003f46270 */
[----:B------:R-:W-:Y:S02]  /*44c0*/  ISETP.GE.AND P5, PT, R25, R133, PT ;  /* 0x000000851900720c */ /* 0x000fe40003fa6270 */
[----:B------:R-:W-:-:S02]  /*44d0*/  IADD3 R25, PT, PT, R14, -0x18, -R7 ;  /* 0xffffffe80e197810 */ /* 0x000fc40007ffe807 */
[----:B------:R-:W-:Y:S02]  /*44e0*/  FSEL R164, R33, -INF , !P6 ;  /* 0xff80000021a47808 */ /* 0x000fe40007000000 */
[----:B------:R-:W-:Y:S02]  /*44f0*/  IADD3 R13, PT, PT, R14, -0x10, -R7 ;  /* 0xfffffff00e0d7810 */ /* 0x000fe40007ffe807 */
[----:B------:R-:W-:Y:S02]  /*4500*/  FSEL R36, R36, -INF , !P4 ;  /* 0xff80000024247808 */ /* 0x000fe40006000000 */
[----:B------:R-:W-:Y:S02]  /*4510*/  ISETP.GE.AND P6, PT, R9, R133, PT ;  /* 0x000000850900720c */ /* 0x000fe40003fc6270 */
[----:B------:R-:W-:Y:S02]  /*4520*/  FSEL R29, R29, -INF , P3 ;  /* 0xff8000001d1d7808 */ /* 0x000fe40001800000 */
[----:B------:R-:W-:-:S02]  /*4530*/  ISETP.GE.AND P0, PT, R26, R134, PT ;  /* 0x000000861a00720c */ /* 0x000fc40003f06270 */
[----:B------:R-:W-:Y:S02]  /*4540*/  ISETP.GE.AND P4, PT, R26, R133, PT ;  /* 0x000000851a00720c */ /* 0x000fe40003f86270 */
[----:B------:R-:W-:Y:S02]  /*4550*/  IADD3 R26, PT, PT, R14, -0x11, -R7 ;  /* 0xffffffef0e1a7810 */ /* 0x000fe40007ffe807 */
[----:B------:R-:W-:Y:S02]  /*4560*/  IABS R25, R25 ;  /* 0x0000001900197213 */ /* 0x000fe40000000000 */
[----:B------:R-:W-:Y:S02]  /*4570*/  IABS R13, R13 ;  /* 0x0000000d000d7213 */ /* 0x000fe40000000000 */
[----:B------:R-:W-:Y:S02]  /*4580*/  ISETP.GE.AND P3, PT, R27, R134, PT ;  /* 0x000000861b00720c */ /* 0x000fe40003f66270 */
[----:B------:R-:W-:-:S02]  /*4590*/  FSEL R11, R29, -INF , !P6 ;  /* 0xff8000001d0b7808 */ /* 0x000fc40007000000 */
[----:B------:R-:W-:Y:S02]  /*45a0*/  ISETP.GE.AND P6, PT, R27, R133, PT ;  /* 0x000000851b00720c */ /* 0x000fe40003fc6270 */
[----:B------:R-:W-:Y:S02]  /*45b0*/  IABS R26, R26 ;  /* 0x0000001a001a7213 */ /* 0x000fe40000000000 */
[----:B------:R-:W-:Y:S02]  /*45c0*/  I2FP.F32.S32 R27, R25 ;  /* 0x00000019001b7245 */ /* 0x000fe40000201400 */
[----:B------:R-:W-:Y:S02]  /*45d0*/  I2FP.F32.S32 R13, R13 ;  /* 0x0000000d000d7245 */ /* 0x000fe40000201400 */
[----:B------:R-:W-:Y:S02]  /*45e0*/  IADD3 R25, PT, PT, R14, -0x20, -R7 ;  /* 0xffffffe00e197810 */ /* 0x000fe40007ffe807 */
[----:B------:R-:W-:-:S02]  /*45f0*/  FSEL R32, R51, -INF , P3 ;  /* 0xff80000033207808 */ /* 0x000fc40001800000 */
[----:B------:R-:W-:Y:S01]  /*4600*/  I2FP.F32.S32 R26, R26 ;  /* 0x0000001a001a7245 */ /* 0x000fe20000201400 */
[----:B------:R-:W-:Y:S01]  /*4610*/  FFMA.FTZ R13, -R152, R13, R46 ;  /* 0x0000000d980d7223 */ /* 0x000fe2000001012e */
[----:B------:R-:W-:Y:S02]  /*4620*/  IABS R25, R25 ;  /* 0x0000001900197213 */ /* 0x000fe40000000000 */
[----:B------:R-:W-:Y:S01]  /*4630*/  FSEL R32, R32, -INF , !P6 ;  /* 0xff80000020207808 */ /* 0x000fe20007000000 */
[----:B------:R-:W-:Y:S01]  /*4640*/  FFMA.FTZ R47, -R152, R26, R47 ;  /* 0x0000001a982f7223 */ /* 0x000fe2000001012f */
[C---:B------:R-:W-:Y:S02]  /*4650*/  ISETP.GE.AND P3, PT, R24.reuse, R134, PT ;  /* 0x000000861800720c */ /* 0x040fe40003f66270 */
[----:B------:R-:W-:Y:S02]  /*4660*/  ISETP.GE.AND P6, PT, R24, R133, PT ;  /* 0x000000851800720c */ /* 0x000fe40003fc6270 */
[----:B------:R-:W-:-:S02]  /*4670*/  IADD3 R24, PT, PT, R14, -0x19, -R7 ;  /* 0xffffffe70e187810 */ /* 0x000fc40007ffe807 */
[----:B------:R-:W-:Y:S02]  /*4680*/  I2FP.F32.S32 R25, R25 ;  /* 0x0000001900197245 */ /* 0x000fe40000201400 */
[----:B------:R-:W-:Y:S02]  /*4690*/  FSEL R13, R13, -INF , P0 ;  /* 0xff8000000d0d7808 */ /* 0x000fe40000000000 */
[----:B------:R-:W-:Y:S01]  /*46a0*/  IABS R24, R24 ;  /* 0x0000001800187213 */ /* 0x000fe20000000000 */
[C---:B------:R-:W-:Y:S01]  /*46b0*/  FFMA.FTZ R27, -R152.reuse, R27, R42 ;  /* 0x0000001b981b7223 */ /* 0x040fe2000001012a */
[----:B------:R-:W-:Y:S01]  /*46c0*/  FSEL R47, R47, -INF , P2 ;  /* 0xff8000002f2f7808 */ /* 0x000fe20001000000 */
[----:B------:R-:W-:Y:S01]  /*46d0*/  FFMA.FTZ R25, -R152, R25, R38 ;  /* 0x0000001998197223 */ /* 0x000fe20000010126 */
[----:B------:R-:W-:Y:S02]  /*46e0*/  FSEL R26, R13, -INF , !P4 ;  /* 0xff8000000d1a7808 */ /* 0x000fe40006000000 */
[----:B------:R-:W-:-:S02]  /*46f0*/  ISETP.GE.AND P2, PT, R22, R134, PT ;  /* 0x000000861600720c */ /* 0x000fc40003f46270 */
[----:B------:R-:W-:Y:S02]  /*4700*/  I2FP.F32.S32 R13, R24 ;  /* 0x00000018000d7245 */ /* 0x000fe40000201400 */
[----:B------:R-:W-:Y:S02]  /*4710*/  FSEL R24, R47, -INF , !P5 ;  /* 0xff8000002f187808 */ /* 0x000fe40006800000 */
[----:B------:R-:W-:Y:S02]  /*4720*/  ISETP.GE.AND P5, PT, R22, R133, PT ;  /* 0x000000851600720c */ /* 0x000fe40003fa6270 */
[----:B------:R-:W-:Y:S02]  /*4730*/  FSEL R22, R27, -INF , P3 ;  /* 0xff8000001b167808 */ /* 0x000fe40001800000 */
[----:B------:R-:W-:Y:S01]  /*4740*/  FSEL R25, R25, -INF , P2 ;  /* 0xff80000019197808 */ /* 0x000fe20001000000 */
[----:B------:R-:W-:Y:S01]  /*4750*/  FFMA.FTZ R13, -R152, R13, R43 ;  /* 0x0000000d980d7223 */ /* 0x000fe2000001012b */
[----:B------:R-:W-:-:S02]  /*4760*/  FSEL R22, R22, -INF , !P6 ;  /* 0xff80000016167808 */ /* 0x000fc40007000000 */
[----:B------:R-:W-:Y:S02]  /*4770*/  FSEL R116, R25, -INF , !P5 ;  /* 0xff80000019747808 */ /* 0x000fe40006800000 */
[CC--:B------:R-:W-:Y:S02]  /*4780*/  ISETP.GE.AND P0, PT, R23.reuse, R134.reuse, PT ;  /* 0x000000861700720c */ /* 0x0c0fe40003f06270 */
[-C--:B------:R-:W-:Y:S02]  /*4790*/  ISETP.GE.AND P4, PT, R23, R133.reuse, PT ;  /* 0x000000851700720c */ /* 0x080fe40003f86270 */
[CC--:B------:R-:W-:Y:S02]  /*47a0*/  ISETP.GE.AND P3, PT, R20.reuse, R134.reuse, PT ;  /* 0x000000861400720c */ /* 0x0c0fe40003f66270 */
[----:B------:R-:W-:Y:S02]  /*47b0*/  ISETP.GE.AND P6, PT, R20, R133, PT ;  /* 0x000000851400720c */ /* 0x000fe40003fc6270 */
[----:B------:R-:W-:-:S02]  /*47c0*/  ISETP.GE.AND P2, PT, R15, R134, PT ;  /* 0x000000860f00720c */ /* 0x000fc40003f46270 */
[----:B------:R-:W-:Y:S02]  /*47d0*/  ISETP.GE.AND P5, PT, R15, R133, PT ;  /* 0x000000850f00720c */ /* 0x000fe40003fa6270 */
[C-C-:B------:R-:W-:Y:S02]  /*47e0*/  IADD3 R23, PT, PT, R14.reuse, -0x21, -R7.reuse ;  /* 0xffffffdf0e177810 */ /* 0x140fe40007ffe807 */
[C-C-:B------:R-:W-:Y:S02]  /*47f0*/  IADD3 R20, PT, PT, R14.reuse, -0x28, -R7.reuse ;  /* 0xffffffd80e147810 */ /* 0x140fe40007ffe807 */
[----:B------:R-:W-:Y:S02]  /*4800*/  IADD3 R15, PT, PT, R14, -0x30, -R7 ;  /* 0xffffffd00e0f7810 */ /* 0x000fe40007ffe807 */
[----:B------:R-:W-:Y:S02]  /*4810*/  FSEL R27, R13, -INF , P0 ;  /* 0xff8000000d1b7808 */ /* 0x000fe40000000000 */
[----:B------:R-:W-:-:S02]  /*4820*/  IABS R23, R23 ;  /* 0x0000001700177213 */ /* 0x000fc40000000000 */
[----:B------:R-:W-:Y:S02]  /*4830*/  IABS R13, R20 ;  /* 0x00000014000d7213 */ /* 0x000fe40000000000 */
[----:B------:R-:W-:Y:S02]  /*4840*/  IABS R15, R15 ;  /* 0x0000000f000f7213 */ /* 0x000fe40000000000 */
[----:B------:R-:W-:Y:S02]  /*4850*/  FSEL R20, R27, -INF , !P4 ;  /* 0xff8000001b147808 */ /* 0x000fe40006000000 */
[----:B------:R-:W-:Y:S02]  /*4860*/  I2FP.F32.S32 R23, R23 ;  /* 0x0000001700177245 */ /* 0x000fe40000201400 */
[----:B------:R-:W-:Y:S02]  /*4870*/  I2FP.F32.S32 R13, R13 ;  /* 0x0000000d000d7245 */ /* 0x000fe40000201400 */
[----:B------:R-:W-:-:S02]  /*4880*/  I2FP.F32.S32 R15, R15 ;  /* 0x0000000f000f7245 */ /* 0x000fc40000201400 */
[C---:B------:R-:W-:Y:S02]  /*4890*/  ISETP.GE.AND P0, PT, R21.reuse, R134, PT ;  /* 0x000000861500720c */ /* 0x040fe40003f06270 */
[----:B------:R-:W-:Y:S02]  /*48a0*/  ISETP.GE.AND P4, PT, R21, R133, PT ;  /* 0x000000851500720c */ /* 0x000fe40003f86270 */
[----:B------:R-:W-:Y:S01]  /*48b0*/  IADD3 R21, PT, PT, R14, -0x29, -R7 ;  /* 0xffffffd70e157810 */ /* 0x000fe20007ffe807 */
[C---:B------:R-:W-:Y:S01]  /*48c0*/  FFMA.FTZ R23, -R152.reuse, R23, R39 ;  /* 0x0000001798177223 */ /* 0x040fe20000010127 */
[C---:B------:R-:W-:Y:S01]  /*48d0*/  FFMA.FTZ R34, -R152.reuse, R13, R34 ;  /* 0x0000000d98227223 */ /* 0x040fe20000010122 */
[----:B------:R-:W-:Y:S01]  /*48e0*/  FFMA.FTZ R109, -R152, R15, R18 ;  /* 0x0000000f986d7223 */ /* 0x000fe20000010112 */
[----:B------:R-:W-:Y:S02]  /*48f0*/  IABS R21, R21 ;  /* 0x0000001500157213 */ /* 0x000fe40000000000 */
[----:B------:R-:W-:Y:S01]  /*4900*/  IADD3 R18, PT, PT, R14, -0x31, -R7 ;  /* 0xffffffcf0e127810 */ /* 0x000fe20007ffe807 */
[----:B------:R-:W-:Y:S01]  /*4910*/  VIADD R13, R9, 0x30 ;  /* 0x00000030090d7836 */ /* 0x000fe20000000000 */
[----:B------:R-:W-:-:S02]  /*4920*/  FSEL R23, R23, -INF , P3 ;  /* 0xff80000017177808 */ /* 0x000fc40001800000 */
[----:B------:R-:W-:Y:S02]  /*4930*/  FSEL R34, R34, -INF , P0 ;  /* 0xff80000022227808 */ /* 0x000fe40000000000 */
[----:B------:R-:W-:Y:S02]  /*4940*/  I2FP.F32.S32 R21, R21 ;  /* 0x0000001500157245 */ /* 0x000fe40000201400 */
[----:B------:R-:W-:Y:S02]  /*4950*/  IABS R18, R18 ;  /* 0x0000001200127213 */ /* 0x000fe40000000000 */
[----:B------:R-:W-:Y:S01]  /*4960*/  IADD3 R15, PT, PT, R14, -0x38, -R7 ;  /* 0xffffffc80e0f7810 */ /* 0x000fe20007ffe807 */
[----:B------:R-:W-:Y:S01]  /*4970*/  FFMA.FTZ R35, -R152, R21, R35 ;  /* 0x0000001598237223 */ /* 0x000fe20000010123 */
[----:B------:R-:W-:Y:S02]  /*4980*/  FSEL R105, R23, -INF , !P6 ;  /* 0xff80000017697808 */ /* 0x000fe40007000000 */
[----:B------:R-:W-:-:S02]  /*4990*/  FSEL R101, R34, -INF , !P4 ;  /* 0xff80000022657808 */ /* 0x000fc40006000000 */
[----:B------:R-:W-:Y:S01]  /*49a0*/  I2FP.F32.S32 R18, R18 ;  /* 0x0000001200127245 */ /* 0x000fe20000201400 */
[----:B------:R-:W-:Y:S01]  /*49b0*/  VIADD R21, R9, 0x31 ;  /* 0x0000003109157836 */ /* 0x000fe20000000000 */
[C---:B------:R-:W-:Y:S02]  /*49c0*/  ISETP.GE.AND P3, PT, R13.reuse, R136, PT ;  /* 0x000000880d00720c */ /* 0x040fe40003f66270 */
[C---:B------:R-:W-:Y:S02]  /*49d0*/  ISETP.GE.AND P6, PT, R13.reuse, R135, PT ;  /* 0x000000870d00720c */ /* 0x040fe40003fc6270 */
[C---:B------:R-:W-:Y:S02]  /*49e0*/  ISETP.GE.AND P0, PT, R13.reuse, R134, PT ;  /* 0x000000860d00720c */ /* 0x040fe40003f06270 */
[----:B------:R-:W-:Y:S02]  /*49f0*/  ISETP.GE.AND P4, PT, R13, R133, PT ;  /* 0x000000850d00720c */ /* 0x000fe40003f86270 */
[----:B------:R-:W-:-:S02]  /*4a00*/  IABS R15, R15 ;  /* 0x0000000f000f7213 */ /* 0x000fc40000000000 */
[----:B------:R-:W-:Y:S01]  /*4a10*/  IADD3 R13, PT, PT, R14, -0x39, -R7 ;  /* 0xffffffc70e0d7810 */ /* 0x000fe20007ffe807 */
[C---:B------:R-:W-:Y:S01]  /*4a20*/  FFMA.FTZ R18, -R152.reuse, R18, R19 ;  /* 0x0000001298127223 */ /* 0x040fe20000010113 */
[----:B------:R-:W-:Y:S02]  /*4a30*/  FSEL R109, R109, -INF , P0 ;  /* 0xff8000006d6d7808 */ /* 0x000fe40000000000 */
[----:B------:R-:W-:Y:S02]  /*4a40*/  I2FP.F32.S32 R15, R15 ;  /* 0x0000000f000f7245 */ /* 0x000fe40000201400 */
[----:B------:R-:W-:Y:S01]  /*4a50*/  IABS R19, R13 ;  /* 0x0000000d00137213 */ /* 0x000fe20000000000 */
[----:B------:R-:W-:Y:S01]  /*4a60*/  VIADD R13, R9, 0x38 ;  /* 0x00000038090d7836 */ /* 0x000fe20000000000 */
[----:B------:R-:W-:Y:S01]  /*4a70*/  ISETP.GE.AND P0, PT, R21, R134, PT ;  /* 0x000000861500720c */ /* 0x000fe20003f06270 */
[----:B------:R-:W-:Y:S01]  /*4a80*/  FFMA.FTZ R15, -R152, R15, R78 ;  /* 0x0000000f980f7223 */ /* 0x000fe2000001014e */
[----:B------:R-:W-:Y:S01]  /*4a90*/  FSEL R109, R109, -INF , !P4 ;  /* 0xff8000006d6d7808 */ /* 0x000fe20006000000 */
[----:B------:R-:W-:Y:S01]  /*4aa0*/  VIADD R9, R9, 0x39 ;  /* 0x0000003909097836 */ /* 0x000fe20000000000 */
[----:B------:R-:W-:-:S02]  /*4ab0*/  ISETP.GE.AND P4, PT, R21, R133, PT ;  /* 0x000000851500720c */ /* 0x000fc40003f86270 */
[----:B------:R-:W-:Y:S02]  /*4ac0*/  FSEL R113, R18, -INF , P0 ;  /* 0xff80000012717808 */ /* 0x000fe40000000000 */
[----:B------:R-:W-:Y:S02]  /*4ad0*/  I2FP.F32.S32 R19, R19 ;  /* 0x0000001300137245 */ /* 0x000fe40000201400 */
[----:B------:R-:W-:Y:S02]  /*4ae0*/  ISETP.GE.AND P0, PT, R13, R134, PT ;  /* 0x000000860d00720c */ /* 0x000fe40003f06270 */
[----:B------:R-:W-:Y:S01]  /*4af0*/  FSEL R113, R113, -INF , !P4 ;  /* 0xff80000071717808 */ /* 0x000fe20006000000 */
[----:B------:R-:W-:Y:S01]  /*4b00*/  FFMA.FTZ R79, -R152, R19, R79 ;  /* 0x00000013984f7223 */ /* 0x000fe2000001014f */
[----:B------:R-:W-:Y:S02]  /*4b10*/  ISETP.GE.AND P4, PT, R13, R133, PT ;  /* 0x000000850d00720c */ /* 0x000fe40003f86270 */
[----:B------:R-:W-:-:S02]  /*4b20*/  FSEL R148, R15, -INF , P0 ;  /* 0xff8000000f947808 */ /* 0x000fc40000000000 */
[----:B------:R-:W-:Y:S02]  /*4b30*/  ISETP.GE.AND P0, PT, R9, R134, PT ;  /* 0x000000860900720c */ /* 0x000fe40003f06270 */
[----:B------:R-:W-:Y:S02]  /*4b40*/  IADD3 R18, PT, PT, R127, -0x30, -R7 ;  /* 0xffffffd07f127810 */ /* 0x000fe40007ffe807 */
[----:B------:R-:W-:Y:S02]  /*4b50*/  FMNMX3.FTZ R19, R11, R36, R30, !PT ;  /* 0x000000240b137276 */ /* 0x000fe4000781001e */
[----:B------:R-:W-:Y:S02]  /*4b60*/  FSEL R148, R148, -INF , !P4 ;  /* 0xff80000094947808 */ /* 0x000fe40006000000 */
[----:B------:R-:W-:Y:S02]  /*4b70*/  ISETP.GE.AND P4, PT, R9, R133, PT ;  /* 0x000000850900720c */ /* 0x000fe40003f86270 */
[----:B------:R-:W-:-:S02]  /*4b80*/  FSEL R107, R79, -INF , P0 ;  /* 0xff8000004f6b7808 */ /* 0x000fc40000000000 */
[----:B------:R-:W-:Y:S02]  /*4b90*/  IABS R18, R18 ;  /* 0x0000001200127213 */ /* 0x000fe40000000000 */
[----:B------:R-:W-:Y:S02]  /*4ba0*/  FMNMX3.FTZ R19, R19, R32, R26, !PT ;  /* 0x0000002013137276 */ /* 0x000fe4000781001a */
[----:B------:R-:W-:Y:S01]  /*4bb0*/  FSEL R107, R107, -INF , !P4 ;  /* 0xff8000006b6b7808 */ /* 0x000fe20006000000 */
[----:B------:R-:W-:Y:S01]  /*4bc0*/  IMAD.MOV.U32 R15, RZ, RZ, R18 ;  /* 0x000000ffff0f7224 */ /* 0x000fe200078e0012 */
[C---:B------:R-:W-:Y:S02]  /*4bd0*/  ISETP.GE.AND P0, PT, R13.reuse, R136, PT ;  /* 0x000000880d00720c */ /* 0x040fe40003f06270 */
[----:B------:R-:W-:Y:S02]  /*4be0*/  ISETP.GE.AND P4, PT, R13, R135, PT ;  /* 0x000000870d00720c */ /* 0x000fe40003f86270 */
[----:B------:R-:W-:-:S02]  /*4bf0*/  FMNMX3.FTZ R13, R19, R24, R22, !PT ;  /* 0x00000018130d7276 */ /* 0x000fc40007810016 */
[----:B------:R-:W-:Y:S02]  /*4c00*/  FSEL R118, R35, -INF , P2 ;  /* 0xff80000023767808 */ /* 0x000fe40001000000 */
[----:B------:R-:W-:Y:S02]  /*4c10*/  FMNMX3.FTZ R34, R13, R20, R116, !PT ;  /* 0x000000140d227276 */ /* 0x000fe40007810074 */
[----:B------:R-:W-:Y:S02]  /*4c20*/  I2FP.F32.S32 R15, R15 ;  /* 0x0000000f000f7245 */ /* 0x000fe40000201400 */
[----:B------:R-:W-:Y:S02]  /*4c30*/  FSEL R118, R118, -INF , !P5 ;  /* 0xff80000076767808 */ /* 0x000fe40006800000 */
[----:B------:R-:W-:Y:S01]  /*4c40*/  FMNMX3.FTZ R34, R34, R105, R101, !PT ;  /* 0x0000006922227276 */ /* 0x000fe20007810065 */
[----:B------:R-:W-:Y:S01]  /*4c50*/  FFMA.FTZ R16, -R152, R15, R16 ;  /* 0x0000000f98107223 */ /* 0x000fe20000010110 */
[----:B------:R-:W-:-:S02]  /*4c60*/  IADD3 R19, PT, PT, R127, -0x31, -R7 ;  /* 0xffffffcf7f137810 */ /* 0x000fc40007ffe807 */
[----:B------:R-:W-:Y:S02]  /*4c70*/  IADD3 R15, PT, PT, R127, -0x38, -R7 ;  /* 0xffffffc87f0f7810 */ /* 0x000fe40007ffe807 */
[----:B------:R-:W-:Y:S02]  /*4c80*/  FMNMX3.FTZ R34, R34, R118, R109, !PT ;  /* 0x0000007622227276 */ /* 0x000fe4000781006d */
[----:B------:R-:W-:Y:S02]  /*4c90*/  FMNMX3.FTZ R13, R5, R52, R6, !PT ;  /* 0x00000034050d7276 */ /* 0x000fe40007810006 */
[----:B------:R-:W-:Y:S02]  /*4ca0*/  IADD3 R18, PT, PT, R127, -0x39, -R7 ;  /* 0xffffffc77f127810 */ /* 0x000fe40007ffe807 */
[----:B------:R-:W-:Y:S02]  /*4cb0*/  IABS R19, R19 ;  /* 0x0000001300137213 */ /* 0x000fe40000000000 */
[----:B------:R-:W-:-:S02]  /*4cc0*/  IABS R15, R15 ;  /* 0x0000000f000f7213 */ /* 0x000fc40000000000 */
[----:B------:R-:W-:Y:S02]  /*4cd0*/  FMNMX3.FTZ R34, R34, R113, R148, !PT ;  /* 0x0000007122227276 */ /* 0x000fe40007810094 */
[----:B------:R-:W-:Y:S02]  /*4ce0*/  FMNMX3.FTZ R13, R13, R4, R10, !PT ;  /* 0x000000040d0d7276 */ /* 0x000fe4000781000a */
[----:B------:R-:W-:Y:S02]  /*4cf0*/  IABS R18, R18 ;  /* 0x0000001200127213 */ /* 0x000fe40000000000 */
[----:B------:R-:W-:Y:S02]  /*4d00*/  I2FP.F32.S32 R19, R19 ;  /* 0x0000001300137245 */ /* 0x000fe40000201400 */
[----:B------:R-:W-:Y:S02]  /*4d10*/  I2FP.F32.S32 R15, R15 ;  /* 0x0000000f000f7245 */ /* 0x000fe40000201400 */
[----:B------:R-:W-:-:S02]  /*4d20*/  FMNMX.FTZ R7, R107, R34, !PT ;  /* 0x000000226b077209 */ /* 0x000fc40007810000 */
[----:B------:R-:W-:Y:S01]  /*4d30*/  FMNMX3.FTZ R34, R13, R8, R102, !PT ;  /* 0x000000080d227276 */ /* 0x000fe20007810066 */
[C---:B------:R-:W-:Y:S01]  /*4d40*/  FFMA.FTZ R17, -R152.reuse, R19, R17 ;  /* 0x0000001398117223 */ /* 0x040fe20000010111 */
[----:B------:R-:W-:Y:S01]  /*4d50*/  I2FP.F32.S32 R18, R18 ;  /* 0x0000001200127245 */ /* 0x000fe20000201400 */
[----:B------:R-:W-:Y:S01]  /*4d60*/  FFMA.FTZ R15, -R152, R15, R76 ;  /* 0x0000000f980f7223 */ /* 0x000fe2000001014c */
[C---:B------:R-:W-:Y:S02]  /*4d70*/  ISETP.GE.AND P2, PT, R21.reuse, R136, PT ;  /* 0x000000881500720c */ /* 0x040fe40003f46270 */
[----:B------:R-:W-:Y:S02]  /*4d80*/  FSEL R16, R16, -INF , P3 ;  /* 0xff80000010107808 */ /* 0x000fe40001800000 */
[----:B------:R-:W-:Y:S01]  /*4d90*/  FMNMX3.FTZ R13, R34, R99, R111, !PT ;  /* 0x00000063220d7276 */ /* 0x000fe2000781006f */
[----:B------:R-:W-:Y:S01]  /*4da0*/  FFMA.FTZ R77, -R152, R18, R77 ;  /* 0x00000012984d7223 */ /* 0x000fe2000001014d */
        /* <DEDUP_REMOVED lines=10> */
[----:B------:R-:W-:Y:S01]  /*4e50*/  FMNMX3.FTZ R13, R13, R164, R130, !PT ;  /* 0x000000a40d0d7276 */ /* 0x000fe20007810082 */
[----:B------:R-:W1:Y:S01]  /*4e60*/  SHFL.BFLY PT, R18, R7, 0x2, 0x1f ;  /* 0x0c401f0007127f89 */ /* 0x000e6200000e0000 */
[----:B------:R-:W-:Y:S02]  /*4e70*/  FSEL R110, R77, -INF , !P2 ;  /* 0xff8000004d6e7808 */ /* 0x000fe40005000000 */
[----:B------:R-:W-:-:S04]  /*4e80*/  FMNMX3.FTZ R9, R13, R114, R112, !PT ;  /* 0x000000720d097276 */ /* 0x000fc80007810070 */
[----:B------:R-:W-:-:S05]  /*4e90*/  FMNMX.FTZ R9, R110, R9, !PT ;  /* 0x000000096e097209 */ /* 0x000fca0007810000 */
[----:B------:R-:W3:Y:S01]  /*4ea0*/  SHFL.BFLY PT, R16, R9, 0x2, 0x1f ;  /* 0x0c401f0009107f89 */ /* 0x000ee200000e0000 */
[----:B-1----:R-:W-:-:S05]  /*4eb0*/  FMNMX.FTZ R18, R7, R18, !PT ;  /* 0x0000001207127209 */ /* 0x002fca0007810000 */
[----:B------:R-:W1:Y:S01]  /*4ec0*/  SHFL.BFLY PT, R13, R18, 0x1, 0x1f ;  /* 0x0c201f00120d7f89 */ /* 0x000e6200000e0000 */
[----:B---3--:R-:W-:-:S05]  /*4ed0*/  FMNMX.FTZ R16, R9, R16, !PT ;  /* 0x0000001009107209 */ /* 0x008fca0007810000 */
[----:B------:R-:W3:Y:S01]  /*4ee0*/  SHFL.BFLY PT, R15, R16, 0x1, 0x1f ;  /* 0x0c201f00100f7f89 */ /* 0x000ee200000e0000 */
[----:B------:R-:W-:Y:S02]  /*4ef0*/  LOP3.LUT R123, R95, 0x120, R100, 0xf8, !PT ;  /* 0x000001205f7b7812 */ /* 0x000fe400078ef864 */
[----:B-1----:R-:W-:-:S03]  /*4f00*/  FMNMX.FTZ R13, R18, R13, !PT ;  /* 0x0000000d120d7209 */ /* 0x002fc60007810000 */
[----:B------:R-:W-:Y:S01]  /*4f10*/  IMAD R108, R123, 0x2, R126 ;  /* 0x000000027b6c7824 */ /* 0x000fe200078e027e */
[----:B------:R-:W-:Y:S01]  /*4f20*/  FSETP.NEU.FTZ.AND P0, PT, R13, -INF , PT ;  /* 0xff8000000d00780b */ /* 0x000fe20003f1d000 */
[----:B--2---:R-:W-:Y:S02]  /*4f30*/  FMUL.FTZ R115, R106, R13 ;  /* 0x0000000d6a737220 */ /* 0x004fe40000410000 */
[----:B------:R-:W-:Y:S01]  /*4f40*/  IMAD.IADD R93, R93, 0x1, R108 ;  /* 0x000000015d5d7824 */ /* 0x000fe200078e026c */
[----:B------:R-:W-:Y:S02]  /*4f50*/  LDSM.16.MT88.4 R76, [R108+0x6000] ;  /* 0x006000006c4c783b */ /* 0x000fe40000004200 */
[----:B------:R-:W-:Y:S02]  /*4f60*/  FSEL R115, R115, RZ, P0 ;  /* 0x000000ff73737208 */ /* 0x000fe40000000000 */
[----:B------:R-:W-:Y:S01]  /*4f70*/  LDSM.16.MT88.4 R44, [R108+0x7000] ;  /* 0x007000006c2c783b */ /* 0x000fe20000004200 */
[----:B---3--:R-:W-:-:S02]  /*4f80*/  FMNMX.FTZ R15, R16, R15, !PT ;  /* 0x0000000f100f7209 */ /* 0x008fc40007810000 */
[-CC-:B------:R-:W-:Y:S02]  /*4f90*/  FFMA.FTZ R33, R36, R106.reuse, -R115.reuse ;  /* 0x0000006a24217223 */ /* 0x180fe40000010873 */
[----:B------:R-:W-:Y:S01]  /*4fa0*/  FSETP.NEU.FTZ.AND P0, PT, R15, -INF , PT ;  /* 0xff8000000f00780b */ /* 0x000fe20003f1d000 */
[----:B------:R-:W-:Y:S01]  /*4fb0*/  FMUL.FTZ R103, R106, R15 ;  /* 0x0000000f6a677220 */ /* 0x000fe20000410000 */
[----:B------:R-:W1:Y:S04]  /*4fc0*/  LDSM.16.MT88.4 R36, [R93+0x6000] ;  /* 0x006000005d24783b */ /* 0x000e680000004200 */
        /* <DEDUP_REMOVED lines=9> */
[----:B------:R-:W2:Y:S04]  /*5060*/  LDSM.16.MT88.4 R52, [R93+0x7000] ;  /* 0x007000005d34783b */ /* 0x000ea80000004200 */
[----:B------:R-:W3:Y:S01]  /*5070*/  LDSM.16.MT88.4 R4, [R93+0x8000] ;  /* 0x008000005d04783b */ /* 0x000ee20000004200 */
[----:B------:R-:W-:Y:S01]  /*5080*/  MUFU.EX2 R34, R34 ;  /* 0x0000002200227308 */ /* 0x000fe20000000800 */
[-CC-:B------:R-:W-:Y:S01]  /*5090*/  FFMA.FTZ R95, R10, R106.reuse, -R103.reuse ;  /* 0x0000006a0a5f7223 */ /* 0x180fe20000010867 */
[-C--:B------:R-:W-:Y:S01]  /*50a0*/  FFMA.FTZ R104, R8, R106.reuse, -R103 ;  /* 0x0000006a08687223 */ /* 0x080fe20000010867 */
[-CC-:B------:R-:W-:Y:S01]  /*50b0*/  FFMA.FTZ R90, R26, R106.reuse, -R115.reuse ;  /* 0x0000006a1a5a7223 */ /* 0x180fe20000010873 */
[----:B------:R-:W4:Y:S04]  /*50c0*/  LDSM.16.MT88.4 R8, [R93+0x6400] ;  /* 0x006400005d08783b */ /* 0x000f280000004200 */
[----:B------:R-:W5:Y:S01]  /*50d0*/  MUFU.EX2 R33, R33 ;  /* 0x0000002100217308 */ /* 0x000f620000000800 */
[-CC-:B------:R-:W-:Y:S01]  /*50e0*/  FFMA.FTZ R91, R24, R106.reuse, -R115.reuse ;  /* 0x0000006a185b7223 */ /* 0x180fe20000010873 */
[-CC-:B------:R-:W-:Y:S01]  /*50f0*/  FFMA.FTZ R89, R22, R106.reuse, -R115.reuse ;  /* 0x0000006a16597223 */ /* 0x180fe20000010873 */
[-C--:B------:R-:W-:Y:S01]  /*5100*/  FFMA.FTZ R100, R20, R106.reuse, -R115 ;  /* 0x0000006a14647223 */ /* 0x080fe20000010873 */
[-CC-:B------:R-:W-:Y:S01]  /*5110*/  FFMA.FTZ R102, R102, R106.reuse, -R103.reuse ;  /* 0x0000006a66667223 */ /* 0x180fe20000010867 */
[----:B------:R-:W-:Y:S01]  /*5120*/  FFMA.FTZ R99, R99, R106, -R103 ;  /* 0x0000006a63637223 */ /* 0x000fe20000010867 */
[----:B------:R-:W4:Y:S02]  /*5130*/  LDSM.16.MT88.4 R24, [R108+0x6400] ;  /* 0x006400006c18783b */ /* 0x000f240000004200 */
[----:B------:R-:W-:Y:S02]  /*5140*/  MUFU.EX2 R30, R30 ;  /* 0x0000001e001e7308 */ /* 0x000fe40000000800 */
[----:B------:R-:W4:Y:S04]  /*5150*/  LDSM.16.MT88.4 R16, [R93+0x7400] ;  /* 0x007400005d10783b */ /* 0x000f280000004200 */
[----:B------:R-:W-:Y:S02]  /*5160*/  LDSM.16.MT88.4 R20, [R108+0x7400] ;  /* 0x007400006c14783b */ /* 0x000fe40000004200 */
[----:B------:R-:W1:Y:S08]  /*5170*/  MUFU.EX2 R29, R29 ;  /* 0x0000001d001d7308 */ /* 0x000e700000000800 */
[----:B------:R-:W-:Y:S08]  /*5180*/  MUFU.EX2 R35, R35 ;  /* 0x0000002300237308 */ /* 0x000ff00000000800 */
[----:B------:R-:W2:Y:S08]  /*5190*/  MUFU.EX2 R88, R88 ;  /* 0x0000005800587308 */ /* 0x000eb00000000800 */
[----:B------:R-:W-:Y:S08]  /*51a0*/  MUFU.EX2 R32, R32 ;  /* 0x0000002000207308 */ /* 0x000ff00000000800 */
[----:B------:R-:W3:Y:S01]  /*51b0*/  MUFU.EX2 R31, R31 ;  /* 0x0000001f001f7308 */ /* 0x000ee20000000800 */
[----:B-----5:R-:W-:-:S02]  /*51c0*/  F2FP.F16.F32.PACK_AB R69, R33, R34 ;  /* 0x000000222145723e */ /* 0x020fc400000000ff */
[----:B-1----:R-:W-:Y:S02]  /*51d0*/  F2FP.F16.F32.PACK_AB R71, R29, R30 ;  /* 0x0000001e1d47723e */ /* 0x002fe400000000ff */
[----:B--2---:R-:W-:-:S03]  /*51e0*/  F2FP.F16.F32.PACK_AB R68, R88, R35 ;  /* 0x000000235844723e */ /* 0x004fc600000000ff */
[----:B------:R-:W-:Y:S01]  /*51f0*/  MUFU.EX2 R90, R90 ;  /* 0x0000005a005a7308 */ /* 0x000fe20000000800 */
[----:B---3--:R-:W-:-:S07]  /*5200*/  F2FP.F16.F32.PACK_AB R70, R31, R32 ;  /* 0x000000201f46723e */ /* 0x008fce00000000ff */
        /* <DEDUP_REMOVED lines=19> */
[----:B--2---:R-:W-:-:S05]  /*5340*/  F2FP.F16.F32.PACK_AB R4, R104, R95 ;  /* 0x0000005f6804723e */ /* 0x004fca00000000ff */
[----:B------:R-:W-:Y:S01]  /*5350*/  HMMA.16816.F32 R68, R68, R6, RZ ;  /* 0x000000064444723c */ /* 0x000fe200000018ff */
[----:B------:R-:W-:Y:S02]  /*5360*/  F2FP.F16.F32.PACK_AB R7, R100, R89 ;  /* 0x000000596407723e */ /* 0x000fe400000000ff */
[----:B---3--:R-:W-:-:S07]  /*5370*/  F2FP.F16.F32.PACK_AB R6, R99, R102 ;  /* 0x000000666306723e */ /* 0x008fce00000000ff */
[C---:B----4-:R-:W-:Y:S08]  /*5380*/  HMMA.16816.F32 R72, R4.reuse, R8, R72 ;  /* 0x000000080448723c */ /* 0x050ff00000001848 */
        /* <DEDUP_REMOVED lines=27> */
[C---:B------:R-:W-:Y:S08]  /*5540*/  HMMA.16816.F32 R40, R4.reuse, R20, R40 ;  /* 0x000000140428723c */ /* 0x040ff00000001828 */
[C---:B------:R-:W-:Y:S01]  /*5550*/  HMMA.16816.F32 R44, R4.reuse, R22, R44 ;  /* 0x00000016042c723c */ /* 0x040fe2000000182c */
[----:B------:R-:W4:Y:S07]  /*5560*/  LDSM.16.MT88.4 R20, [R93+0x6800] ;  /* 0x006800005d14783b */ /* 0x000f2e0000004200 */
[C---:B--2---:R-:W-:Y:S08]  /*5570*/  HMMA.16816.F32 R64, R4.reuse, R24, R64 ;  /* 0x000000180440723c */ /* 0x044ff00000001840 */
[----:B------:R-:W-:Y:S01]  /*5580*/  HMMA.16816.F32 R68, R4, R26, R68 ;  /* 0x0000001a0444723c */ /* 0x000fe20000001844 */
[----:B-1----:R-:W-:Y:S01]  /*5590*/  F2FP.F16.F32.PACK_AB R5, R105, R116 ;  /* 0x000000746905723e */ /* 0x002fe200000000ff */
[----:B------:R-:W-:Y:S01]  /*55a0*/  FFMA.FTZ R164, R113, R106, -R115 ;  /* 0x0000006a71a47223 */ /* 0x000fe20000010873 */
[----:B-----5:R-:W-:-:S02]  /*55b0*/  F2FP.F16.F32.PACK_AB R7, R118, R101 ;  /* 0x000000657607723e */ /* 0x020fc400000000ff */
[----:B---3--:R-:W-:Y:S02]  /*55c0*/  F2FP.F16.F32.PACK_AB R4, R162, R111 ;  /* 0x0000006fa204723e */ /* 0x008fe400000000ff */
[----:B----4-:R-:W-:Y:S01]  /*55d0*/  F2FP.F16.F32.PACK_AB R6, R117, R150 ;  /* 0x000000967506723e */ /* 0x010fe200000000ff */
[-CC-:B------:R-:W-:Y:S01]  /*55e0*/  FFMA.FTZ R114, R114, R106.reuse, -R103.reuse ;  /* 0x0000006a72727223 */ /* 0x180fe20000010867 */
[-C--:B------:R-:W-:Y:S01]  /*55f0*/  FFMA.FTZ R112, R112, R106.reuse, -R103 ;  /* 0x0000006a70707223 */ /* 0x080fe20000010867 */
[-C--:B------:R-:W-:Y:S01]  /*5600*/  FFMA.FTZ R109, R109, R106.reuse, -R115 ;  /* 0x0000006a6d6d7223 */ /* 0x080fe20000010873 */
[----:B------:R-:W-:Y:S01]  /*5610*/  FADD.FTZ R33, R34, R33 ;  /* 0x0000002122217221 */ /* 0x000fe20000010000 */
[----:B------:R-:W-:Y:S01]  /*5620*/  FADD.FTZ R35, R35, R88 ;  /* 0x0000005823237221 */ /* 0x000fe20000010000 */
[----:B------:R-:W-:Y:S01]  /*5630*/  LDSM.16.MT88.4 R24, [R108+0x7c00] ;  /* 0x007c00006c18783b */ /* 0x000fe20000004200 */
        /* <DEDUP_REMOVED lines=13> */
[-C--:B------:R-:W-:Y:S01]  /*5710*/  FFMA.FTZ R148, R107, R106.reuse, -R115 ;  /* 0x0000006a6b947223 */ /* 0x080fe20000010873 */
[-CC-:B------:R-:W-:Y:S01]  /*5720*/  FFMA.FTZ R107, R130, R106.reuse, -R103.reuse ;  /* 0x0000006a826b7223 */ /* 0x180fe20000010867 */
[----:B------:R-:W-:Y:S01]  /*5730*/  FFMA.FTZ R103, R110, R106, -R103 ;  /* 0x0000006a6e677223 */ /* 0x000fe20000010867 */
[----:B------:R-:W-:Y:S02]  /*5740*/  MUFU.EX2 R109, R109 ;  /* 0x0000006d006d7308 */ /* 0x000fe40000000800 */
[C---:B--2---:R-:W-:Y:S06]  /*5750*/  HMMA.16816.F32 R64, R4.reuse, R8, R64 ;  /* 0x000000080440723c */ /* 0x044fec0000001840 */
[----:B------:R-:W2:Y:S02]  /*5760*/  MUFU.EX2 R164, R164 ;  /* 0x000000a400a47308 */ /* 0x000ea40000000800 */
[C---:B------:R-:W-:Y:S01]  /*5770*/  HMMA.16816.F32 R68, R4.reuse, R10, R68 ;  /* 0x0000000a0444723c */ /* 0x040fe20000001844 */
[----:B------:R-:W4:Y:S05]  /*5780*/  LDSM.16.MT88.4 R8, [R108+0x8c00] ;  /* 0x008c00006c08783b */ /* 0x000f2a0000004200 */
[----:B------:R-:W-:Y:S08]  /*5790*/  MUFU.EX2 R113, R113 ;  /* 0x0000007100717308 */ /* 0x000ff00000000800 */
[----:B------:R-:W5:Y:S08]  /*57a0*/  MUFU.EX2 R148, R148 ;  /* 0x0000009400947308 */ /* 0x000f700000000800 */
[----:B------:R-:W-:Y:S08]  /*57b0*/  MUFU.EX2 R107, R107 ;  /* 0x0000006b006b7308 */ /* 0x000ff00000000800 */
[----:B------:R-:W1:Y:S08]  /*57c0*/  MUFU.EX2 R114, R114 ;  /* 0x0000007200727308 */ /* 0x000e700000000800 */
[----:B------:R-:W-:Y:S08]  /*57d0*/  MUFU.EX2 R112, R112 ;  /* 0x0000007000707308 */ /* 0x000ff00000000800 */
[----:B------:R-:W4:Y:S01]  /*57e0*/  MUFU.EX2 R103, R103 ;  /* 0x0000006700677308 */ /* 0x000f220000000800 */
[C---:B---3--:R-:W-:Y:S08]  /*57f0*/  HMMA.16816.F32 R56, R4.reuse, R20, R56 ;  /* 0x000000140438723c */ /* 0x048ff00000001838 */
[----:B------:R-:W-:Y:S01]  /*5800*/  HMMA.16816.F32 R60, R4, R22, R60 ;  /* 0x00000016043c723c */ /* 0x000fe2000000183c */
[----:B------:R-:W3:Y:S01]  /*5810*/  LDSM.16.MT88.4 R20, [R93+0x6c00] ;  /* 0x006c00005d14783b */ /* 0x000ee20000004200 */
[----:B--2---:R-:W-:-:S02]  /*5820*/  F2FP.F16.F32.PACK_AB R5, R164, R109 ;  /* 0x0000006da405723e */ /* 0x004fc400000000ff */
[----:B-----5:R-:W-:Y:S02]  /*5830*/  F2FP.F16.F32.PACK_AB R7, R148, R113 ;  /* 0x000000719407723e */ /* 0x020fe400000000ff */
[----:B-1----:R-:W-:Y:S02]  /*5840*/  F2FP.F16.F32.PACK_AB R4, R114, R107 ;  /* 0x0000006b7204723e */ /* 0x002fe400000000ff */
[----:B----4-:R-:W-:-:S07]  /*5850*/  F2FP.F16.F32.PACK_AB R6, R103, R112 ;  /* 0x000000706706723e */ /* 0x010fce00000000ff */
[C---:B------:R-:W-:Y:S08]  /*5860*/  HMMA.16816.F32 R80, R4.reuse, R16, R80 ;  /* 0x000000100450723c */ /* 0x040ff00000001850 */
[C---:B------:R-:W-:Y:S01]  /*5870*/  HMMA.16816.F32 R76, R4.reuse, R18, R76 ;  /* 0x00000012044c723c */ /* 0x040fe2000000184c */
[----:B------:R-:W1:Y:S07]  /*5880*/  LDSM.16.MT88.4 R16, [R93+0x7c00] ;  /* 0x007c00005d10783b */ /* 0x000e6e0000004200 */
[C---:B------:R-:W-:Y:S08]  /*5890*/  HMMA.16816.F32 R56, R4.reuse, R8, R56 ;  /* 0x000000080438723c */ /* 0x040ff00000001838 */
[----:B------:R-:W-:Y:S01]  /*58a0*/  HMMA.16816.F32 R60, R4, R10, R60 ;  /* 0x0000000a043c723c */ /* 0x000fe2000000183c */
[----:B------:R-:W2:Y:S01]  /*58b0*/  LDSM.16.MT88.4 R8, [R93+0x8c00] ;  /* 0x008c00005d08783b */ /* 0x000ea20000004200 */
[----:B------:R-:W-:-:S06]  /*58c0*/  FADD.FTZ R30, R30, R33 ;  /* 0x000000211e1e7221 */ /* 0x000fcc0000010000 */
[----:B---3--:R-:W-:Y:S01]  /*58d0*/  HMMA.16816.F32 R72, R4, R20, R72 ;  /* 0x000000140448723c */ /* 0x008fe20000001848 */
        /* <DEDUP_REMOVED lines=19> */
[----:B------:R-:W-:Y:S01]  /*5a10*/  ISETP.GT.AND P0, PT, R28, R141, PT ;  /* 0x0000008d1c00720c */ /* 0x000fe20003f04270 */
        /* <DEDUP_REMOVED lines=85> */
.L_x_10980:
        /* <DEDUP_REMOVED lines=8> */
.L_x_10981:
[----:B------:R-:W-:Y:S05]  /*5ff0*/  BSYNC.RECONVERGENT B0 ;  /* 0x0000000000007941 */ /* 0x000fea0003800200 */
.L_x_10979:
        /* <DEDUP_REMOVED lines=57> */
[C---:B--2---:R-:W-:Y:S08]  /*6390*/  HMMA.16816.F32 R8, R92.reuse, R4, RZ ;  /* 0x000000045c08723c */ /* 0x044ff000000018ff */
[C---:B------:R-:W-:Y:S08]  /*63a0*/  HMMA.16816.F32 R16, R92.reuse, R18, RZ ;  /* 0x000000125c10723c */ /* 0x040ff000000018ff */
[C---:B------:R-:W-:Y:S08]  /*63b0*/  HMMA.16816.F32 R4, R92.reuse, R6, RZ ;  /* 0x000000065c04723c */ /* 0x040ff000000018ff */
[C---:B-1----:R-:W-:Y:S08]  /*63c0*/  HMMA.16816.F32 R96, R92.reuse, R112, RZ ;  /* 0x000000705c60723c */ /* 0x042ff000000018ff */
[----:B------:R-:W-:Y:S01]  /*63d0*/  HMMA.16816.F32 R92, R92, R114, RZ ;  /* 0x000000725c5c723c */ /* 0x000fe200000018ff */
[----:B------:R-:W-:Y:S07]  /*63e0*/  LDSM.16.M88.4 R112, [R128+0x4400] ;  /* 0x004400008070783b */ /* 0x000fee0000000200 */
[C---:B-----5:R-:W-:Y:S08]  /*63f0*/  HMMA.16816.F32 R104, R24.reuse, R28, R104 ;  /* 0x0000001c1868723c */ /* 0x060ff00000001868 */
[C---:B------:R-:W-:Y:S01]  /*6400*/  HMMA.16816.F32 R100, R24.reuse, R30, R100 ;  /* 0x0000001e1864723c */ /* 0x040fe20000001864 */
        /* <DEDUP_REMOVED lines=9> */
[----:B------:R-:W-:Y:S04]  /*64a0*/  LDSM.16.M88.4 R32, [R131+0x1000] ;  /* 0x001000008320783b */ /* 0x000fe80000000200 */
[----:B------:R-:W4:Y:S03]  /*64b0*/  LDSM.16.M88.4 R24, [R130+0x4000] ;  /* 0x004000008218783b */ /* 0x000f260000000200 */
        /* <DEDUP_REMOVED lines=12> */
[----:B------:R-:W5:Y:S03]  /*6580*/  LDSM.16.M88.4 R28, [R128+0x5000] ;  /* 0x00500000801c783b */ /* 0x000f660000000200 */
[C---:B----4-:R-:W-:Y:S08]  /*6590*/  HMMA.16816.F32 R20, R32.reuse, R24, R20 ;  /* 0x000000182014723c */ /* 0x050ff00000001814 */
[C---:B------:R-:W-:Y:S01]  /*65a0*/  HMMA.16816.F32 R16, R32.reuse, R26, R16 ;  /* 0x0000001a2010723c */ /* 0x040fe20000001810 */
[----:B------:R-:W4:Y:S07]  /*65b0*/  LDSM.16.M88.4 R24, [R128+0x5400] ;  /* 0x005400008018783b */ /* 0x000f2e0000000200 */
[C---:B-1----:R-:W-:Y:S08]  /*65c0*/  HMMA.16816.F32 R8, R32.reuse, R112, R8 ;  /* 0x000000702008723c */ /* 0x042ff00000001808 */
[C---:B------:R-:W-:Y:S01]  /*65d0*/  HMMA.16816.F32 R4, R32.reuse, R114, R4 ;  /* 0x000000722004723c */ /* 0x040fe20000001804 */
[----:B------:R-:W1:Y:S07]  /*65e0*/  LDSM.16.M88.4 R112, [R128+0x5800] ;  /* 0x005800008070783b */ /* 0x000e6e0000000200 */
[C---:B--2---:R-:W-:Y:S08]  /*65f0*/  HMMA.16816.F32 R104, R32.reuse, R108, R104 ;  /* 0x0000006c2068723c */ /* 0x044ff00000001868 */
[C---:B---3--:R-:W-:Y:S08]  /*6600*/  HMMA.16816.F32 R96, R32.reuse, R88, R96 ;  /* 0x000000582060723c */ /* 0x048ff00000001860 */
[----:B------:R-:W-:Y:S01]  /*6610*/  HMMA.16816.F32 R92, R32, R90, R92 ;  /* 0x0000005a205c723c */ /* 0x000fe2000000185c */
[----:B------:R-:W-:Y:S07]  /*6620*/  LDSM.16.M88.4 R88, [R131+0x2000] ;  /* 0x002000008358783b */ /* 0x000fee0000000200 */
[C---:B-----5:R-:W-:Y:S08]  /*6630*/  HMMA.16816.F32 R20, R116.reuse, R28, R20 ;  /* 0x0000001c7414723c */ /* 0x060ff00000001814 */
[----:B------:R-:W-:Y:S01]  /*6640*/  HMMA.16816.F32 R16, R116, R30, R16 ;  /* 0x0000001e7410723c */ /* 0x000fe20000001810 */
[----:B------:R-:W2:Y:S07]  /*6650*/  LDSM.16.M88.4 R28, [R130+0x5400] ;  /* 0x00540000821c783b */ /* 0x000eae0000000200 */
[----:B------:R-:W-:Y:S01]  /*6660*/  HMMA.16816.F32 R100, R32, R110, R100 ;  /* 0x0000006e2064723c */ /* 0x000fe20000001864 */
[----:B------:R-:W3:Y:S04]  /*6670*/  LDSM.16.M88.4 R32, [R130+0x5000] ;  /* 0x005000008220783b */ /* 0x000ee80000000200 */
[----:B------:R-:W-:Y:S03]  /*6680*/  LDSM.16.M88.4 R108, [R128+0x5c00] ;  /* 0x005c0000806c783b */ /* 0x000fe60000000200 */
[C---:B----4-:R-:W-:Y:S08]  /*6690*/  HMMA.16816.F32 R8, R116.reuse, R24, R8 ;  /* 0x000000187408723c */ /* 0x050ff00000001808 */
[C---:B------:R-:W-:Y:S01]  /*66a0*/  HMMA.16816.F32 R4, R116.reuse, R26, R4 ;  /* 0x0000001a7404723c */ /* 0x040fe20000001804 */
[----:B------:R-:W4:Y:S07]  /*66b0*/  LDSM.16.M88.4 R24, [R130+0x5800] ;  /* 0x005800008218783b */ /* 0x000f2e0000000200 */
[C---:B-1----:R-:W-:Y:S08]  /*66c0*/  HMMA.16816.F32 R104, R116.reuse, R112, R104 ;  /* 0x000000707468723c */ /* 0x042ff00000001868 */
[----:B------:R-:W-:Y:S08]  /*66d0*/  HMMA.16816.F32 R100, R116, R114, R100 ;  /* 0x000000727464723c */ /* 0x000ff00000001864 */
[----:B--2---:R-:W-:Y:S01]  /*66e0*/  HMMA.16816.F32 R8, R88, R28, R8 ;  /* 0x0000001c5808723c */ /* 0x004fe20000001808 */
[----:B------:R-:W-:-:S07]  /*66f0*/  IMAD.SHL.U32 R29, R0, 0x40, RZ ;  /* 0x00000040001d7824 */ /* 0x000fce00078e00ff */
[----:B------:R-:W-:Y:S01]  /*6700*/  HMMA.16816.F32 R4, R88, R30, R4 ;  /* 0x0000001e5804723c */ /* 0x000fe20000001804 */
[----:B------:R-:W-:-:S07]  /*6710*/  LOP3.LUT R31, R29, R84, RZ, 0xfc, !PT ;  /* 0x000000541d1f7212 */ /* 0x000fce00078efcff */
[----:B---3--:R-:W-:Y:S01]  /*6720*/  HMMA.16816.F32 R20, R88, R32, R20 ;  /* 0x000000205814723c */ /* 0x008fe20000001814 */
[----:B------:R-:W-:-:S05]  /*6730*/  IMAD.IADD R33, R31, 0x1, R122 ;  /* 0x000000011f217824 */ /* 0x000fca00078e027a */
[C-C-:B------:R-:W-:Y:S02]  /*6740*/  IADD3 R131, PT, PT, R127.reuse, 0x80, -R33.reuse ;  /* 0x000000807f837810 */ /* 0x140fe40007ffe821 */
[C---:B------:R-:W-:Y:S01]  /*6750*/  HMMA.16816.F32 R16, R88.reuse, R34, R16 ;  /* 0x000000225810723c */ /* 0x040fe20000001810 */
[C-C-:B------:R-:W-:Y:S02]  /*6760*/  IADD3 R148, PT, PT, R127.reuse, 0x77, -R33.reuse ;  /* 0x000000777f947810 */ /* 0x140fe40007ffe821 */
[----:B------:R-:W-:Y:S02]  /*6770*/  IABS R131, R131 ;  /* 0x0000008300837213 */ /* 0x000fe40000000000 */
[C-C-:B------:R-:W-:Y:S02]  /*6780*/  IADD3 R129, PT, PT, R127.reuse, 0x70, -R33.reuse ;  /* 0x000000707f817810 */ /* 0x140fe40007ffe821 */
[----:B------:R-:W-:Y:S01]  /*6790*/  I2FP.F32.S32 R131, R131 ;  /* 0x0000008300837245 */ /* 0x000fe20000201400 */
[----:B----4-:R-:W-:Y:S01]  /*67a0*/  HMMA.16816.F32 R104, R88, R24, R104 ;  /* 0x000000185868723c */ /* 0x010fe20000001868 */
[----:B------:R-:W-:-:S02]  /*67b0*/  IADD3 R24, PT, PT, R127, 0x7f, -R33 ;  /* 0x0000007f7f187810 */ /* 0x000fc40007ffe821 */
[--C-:B------:R-:W-:Y:S01]  /*67c0*/  IADD3 R25, PT, PT, R14, 0x80, -R33.reuse ;  /* 0x000000800e197810 */ /* 0x100fe20007ffe821 */
[----:B------:R-:W-:Y:S01]  /*67d0*/  FFMA.FTZ R131, -R152, R131, R20 ;  /* 0x0000008398837223 */ /* 0x000fe20000010114 */
[----:B------:R-:W-:Y:S02]  /*67e0*/  IABS R24, R24 ;  /* 0x0000001800187213 */ /* 0x000fe40000000000 */
[----:B------:R-:W-:Y:S01]  /*67f0*/  IABS R25, R25 ;  /* 0x0000001900197213 */ /* 0x000fe20000000000 */
[----:B------:R-:W-:Y:S01]  /*6800*/  HMMA.16816.F32 R96, R116, R108, R96 ;  /* 0x0000006c7460723c */ /* 0x000fe20000001860 */
[----:B------:R-:W-:Y:S02]  /*6810*/  IADD3 R109, PT, PT, R127, 0x78, -R33 ;  /* 0x000000787f6d7810 */ /* 0x000fe40007ffe821 */
[----:B------:R-:W-:Y:S02]  /*6820*/  I2FP.F32.S32 R24, R24 ;  /* 0x0000001800187245 */ /* 0x000fe40000201400 */
[----:B------:R-:W-:-:S02]  /*6830*/  IABS R109, R109 ;  /* 0x0000006d006d7213 */ /* 0x000fc40000000000 */
[----:B------:R-:W-:Y:S01]  /*6840*/  I2FP.F32.S32 R25, R25 ;  /* 0x0000001900197245 */ /* 0x000fe20000201400 */
[----:B------:R-:W-:Y:S01]  /*6850*/  HMMA.16816.F32 R92, R116, R110, R92 ;  /* 0x0000006e745c723c */ /* 0x000fe2000000185c */
[----:B------:R-:W-:Y:S01]  /*6860*/  I2FP.F32.S32 R109, R109 ;  /* 0x0000006d006d7245 */ /* 0x000fe20000201400 */
[C---:B------:R-:W-:Y:S01]  /*6870*/  FFMA.FTZ R35, -R152.reuse, R24, R21 ;  /* 0x0000001898237223 */ /* 0x040fe20000010115 */
[C-C-:B------:R-:W-:Y:S01]  /*6880*/  IADD3 R128, PT, PT, R127.reuse, 0x6f, -R33.reuse ;  /* 0x0000006f7f807810 */ /* 0x140fe20007ffe821 */
[C---:B------:R-:W-:Y:S01]  /*6890*/  FFMA.FTZ R22, -R152.reuse, R25, R22 ;  /* 0x0000001998167223 */ /* 0x040fe20000010116 */
[C-C-:B------:R-:W-:Y:S01]  /*68a0*/  IADD3 R20, PT, PT, R127.reuse, 0x68, -R33.reuse ;  /* 0x000000687f147810 */ /* 0x140fe20007ffe821 */
[----:B------:R-:W-:Y:S01]  /*68b0*/  FFMA.FTZ R16, -R152, R109, R16 ;  /* 0x0000006d98107223 */ /* 0x000fe20000010110 */
[C-C-:B------:R-:W-:Y:S01]  /*68c0*/  IADD3 R21, PT, PT, R127.reuse, 0x67, -R33.reuse ;  /* 0x000000677f157810 */ /* 0x140fe20007ffe821 */
[----:B------:R-:W-:Y:S01]  /*68d0*/  HMMA.16816.F32 R100, R88, R26, R100 ;  /* 0x0000001a5864723c */ /* 0x000fe20000001864 */
        /* <DEDUP_REMOVED lines=23> */
[C---:B------:R-:W-:Y:S01]  /*6a50*/  VIADD R14, R31.reuse, 0xffffff80 ;  /* 0xffffff801f0e7836 */ /* 0x040fe20000000000 */
[----:B------:R-:W-:Y:S01]  /*6a60*/  IABS R150, R150 ;  /* 0x0000009600967213 */ /* 0x000fe20000000000 */
[----:B------:R-:W-:Y:S01]  /*6a70*/  VIADD R33, R31, 0xffffff81 ;  /* 0xffffff811f217836 */ /* 0x000fe20000000000 */
[----:B------:R-:W-:-:S02]  /*6a80*/  IABS R149, R149 ;  /* 0x0000009500957213 */ /* 0x000fc40000000000 */
[C---:B------:R-:W-:Y:S02]  /*6a90*/  ISETP.GE.AND P0, PT, R14.reuse, R136, PT ;  /* 0x000000880e00720c */ /* 0x040fe40003f06270 */
[C---:B------:R-:W-:Y:S02]  /*6aa0*/  ISETP.GE.AND P6, PT, R14.reuse, R135, PT ;  /* 0x000000870e00720c */ /* 0x040fe40003fc6270 */
[----:B------:R-:W-:Y:S02]  /*6ab0*/  FSEL R131, R131, -INF , P0 ;  /* 0xff80000083837808 */ /* 0x000fe40000000000 */
[C---:B------:R-:W-:Y:S02]  /*6ac0*/  ISETP.GE.AND P0, PT, R14.reuse, R134, PT ;  /* 0x000000860e00720c */ /* 0x040fe40003f06270 */
[----:B------:R-:W-:Y:S02]  /*6ad0*/  ISETP.GE.AND P2, PT, R14, R133, PT ;  /* 0x000000850e00720c */ /* 0x000fe40003f46270 */
[----:B------:R-:W-:-:S02]  /*6ae0*/  FSEL R14, R22, -INF , P0 ;  /* 0xff800000160e7808 */ /* 0x000fc40000000000 */
[----:B------:R-:W-:Y:S02]  /*6af0*/  I2FP.F32.S32 R150, R150 ;  /* 0x0000009600967245 */ /* 0x000fe40000201400 */
[----:B------:R-:W-:Y:S02]  /*6b00*/  ISETP.GE.AND P0, PT, R33, R136, PT ;  /* 0x000000882100720c */ /* 0x000fe40003f06270 */
[----:B------:R-:W-:Y:S01]  /*6b10*/  FSEL R22, R131, -INF , !P6 ;  /* 0xff80000083167808 */ /* 0x000fe20007000000 */
[----:B------:R-:W-:Y:S01]  /*6b20*/  FFMA.FTZ R23, -R152, R150, R23 ;  /* 0x0000009698177223 */ /* 0x000fe20000010117 */
[----:B------:R-:W-:Y:S01]  /*6b30*/  FSEL R35, R35, -INF , P0 ;  /* 0xff80000023237808 */ /* 0x000fe20000000000 */
[----:B------:R-:W-:Y:S01]  /*6b40*/  VIADD R131, R31, 0xffffff88 ;  /* 0xffffff881f837836 */ /* 0x000fe20000000000 */
[C---:B------:R-:W-:Y:S02]  /*6b50*/  ISETP.GE.AND P6, PT, R33.reuse, R135, PT ;  /* 0x000000872100720c */ /* 0x040fe40003fc6270 */
[----:B------:R-:W-:-:S02]  /*6b60*/  ISETP.GE.AND P0, PT, R33, R134, PT ;  /* 0x000000862100720c */ /* 0x000fc40003f06270 */
[----:B------:R-:W-:Y:S02]  /*6b70*/  FSEL R14, R14, -INF , !P2 ;  /* 0xff8000000e0e7808 */ /* 0x000fe40005000000 */
[----:B------:R-:W-:Y:S02]  /*6b80*/  ISETP.GE.AND P2, PT, R33, R133, PT ;  /* 0x000000852100720c */ /* 0x000fe40003f46270 */
[----:B------:R-:W-:Y:S02]  /*6b90*/  IABS R148, R148 ;  /* 0x0000009400947213 */ /* 0x000fe40000000000 */
[----:B------:R-:W-:Y:S02]  /*6ba0*/  FSEL R33, R35, -INF , !P6 ;  /* 0xff80000023217808 */ /* 0x000fe40007000000 */
[----:B------:R-:W-:Y:S02]  /*6bb0*/  FSEL R23, R23, -INF , P0 ;  /* 0xff80000017177808 */ /* 0x000fe40000000000 */
[----:B------:R-:W-:-:S02]  /*6bc0*/  I2FP.F32.S32 R149, R149 ;  /* 0x0000009500957245 */ /* 0x000fc40000201400 */
[----:B------:R-:W-:Y:S02]  /*6bd0*/  ISETP.GE.AND P6, PT, R131, R136, PT ;  /* 0x000000888300720c */ /* 0x000fe40003fc6270 */
[----:B------:R-:W-:Y:S01]  /*6be0*/  I2FP.F32.S32 R148, R148 ;  /* 0x0000009400947245 */ /* 0x000fe20000201400 */
[C---:B------:R-:W-:Y:S01]  /*6bf0*/  FFMA.FTZ R149, -R152.reuse, R149, R18 ;  /* 0x0000009598957223 */ /* 0x040fe20000010112 */
[----:B------:R-:W-:Y:S01]  /*6c00*/  FSEL R35, R23, -INF , !P2 ;  /* 0xff80000017237808 */ /* 0x000fe20005000000 */
[----:B------:R-:W-:Y:S01]  /*6c10*/  VIADD R23, R31, 0xffffff89 ;  /* 0xffffff891f177836 */ /* 0x000fe20000000000 */
[C---:B------:R-:W-:Y:S01]  /*6c20*/  ISETP.GE.AND P0, PT, R131.reuse, R135, PT ;  /* 0x000000878300720c */ /* 0x040fe20003f06270 */
[----:B------:R-:W-:Y:S01]  /*6c30*/  FFMA.FTZ R17, -R152, R148, R17 ;  /* 0x0000009498117223 */ /* 0x000fe20000010111 */
[----:B------:R-:W-:Y:S02]  /*6c40*/  FSEL R16, R16, -INF , P6 ;  /* 0xff80000010107808 */ /* 0x000fe40003000000 */
[----:B------:R-:W-:-:S02]  /*6c50*/  ISETP.GE.AND P6, PT, R131, R134, PT ;  /* 0x000000868300720c */ /* 0x000fc40003fc6270 */
[----:B------:R-:W-:Y:S02]  /*6c60*/  IABS R127, R127 ;  /* 0x0000007f007f7213 */ /* 0x000fe40000000000 */
[----:B------:R-:W-:Y:S02]  /*6c70*/  FSEL R18, R16, -INF , !P0 ;  /* 0xff80000010127808 */ /* 0x000fe40004000000 */
[----:B------:R-:W-:Y:S02]  /*6c80*/  ISETP.GE.AND P2, PT, R131, R133, PT ;  /* 0x000000858300720c */ /* 0x000fe40003f46270 */
[----:B------:R-:W-:Y:S02]  /*6c90*/  ISETP.GE.AND P0, PT, R23, R136, PT ;  /* 0x000000881700720c */ /* 0x000fe40003f06270 */
[----:B------:R-:W-:Y:S02]  /*6ca0*/  FSEL R16, R149, -INF , P6 ;  /* 0xff80000095107808 */ /* 0x000fe40003000000 */
[----:B------:R-:W-:-:S02]  /*6cb0*/  I2FP.F32.S32 R127, R127 ;  /* 0x0000007f007f7245 */ /* 0x000fc40000201400 */
[----:B------:R-:W-:Y:S02]  /*6cc0*/  IABS R129, R129 ;  /* 0x0000008100817213 */ /* 0x000fe40000000000 */
[----:B------:R-:W-:Y:S01]  /*6cd0*/  FSEL R16, R16, -INF , !P2 ;  /* 0xff80000010107808 */ /* 0x000fe20005000000 */
[----:B------:R-:W-:Y:S01]  /*6ce0*/  FFMA.FTZ R19, -R152, R127, R19 ;  /* 0x0000007f98137223 */ /* 0x000fe20000010113 */
[----:B------:R-:W-:Y:S02]  /*6cf0*/  FSEL R17, R17, -INF , P0 ;  /* 0xff80000011117808 */ /* 0x000fe40000000000 */
[C---:B------:R-:W-:Y:S02]  /*6d00*/  ISETP.GE.AND P6, PT, R23.reuse, R135, PT ;  /* 0x000000871700720c */ /* 0x040fe40003fc6270 */
[----:B------:R-:W-:Y:S02]  /*6d10*/  I2FP.F32.S32 R129, R129 ;  /* 0x0000008100817245 */ /* 0x000fe40000201400 */
[----:B------:R-:W-:-:S02]  /*6d20*/  ISETP.GE.AND P2, PT, R23, R133, PT ;  /* 0x000000851700720c */ /* 0x000fc40003f46270 */
[----:B------:R-:W-:Y:S01]  /*6d30*/  ISETP.GE.AND P0, PT, R23, R134, PT ;  /* 0x000000861700720c */ /* 0x000fe20003f06270 */
[----:B------:R-:W-:Y:S01]  /*6d40*/  VIADD R23, R31, 0xffffff90 ;  /* 0xffffff901f177836 */ /* 0x000fe20000000000 */
[----:B------:R-:W-:Y:S01]  /*6d50*/  IABS R119, R119 ;  /* 0x0000007700777213 */ /* 0x000fe20000000000 */
[----:B------:R-:W-:Y:S01]  /*6d60*/  FFMA.FTZ R8, -R152, R129, R8 ;  /* 0x0000008198087223 */ /* 0x000fe20000010108 */
[----:B------:R-:W-:Y:S02]  /*6d70*/  IABS R128, R128 ;  /* 0x0000008000807213 */ /* 0x000fe40000000000 */
[----:B------:R-:W-:Y:S02]  /*6d80*/  FSEL R127, R19, -INF , P0 ;  /* 0xff800000137f7808 */ /* 0x000fe40000000000 */
[----:B------:R-:W-:Y:S02]  /*6d90*/  ISETP.GE.AND P0, PT, R23, R136, PT ;  /* 0x000000881700720c */ /* 0x000fe40003f06270 */
[----:B------:R-:W-:-:S02]  /*6da0*/  I2FP.F32.S32 R119, R119 ;  /* 0x0000007700777245 */ /* 0x000fc40000201400 */
[----:B------:R-:W-:Y:S02]  /*6db0*/  FSEL R19, R17, -INF , !P6 ;  /* 0xff80000011137808 */ /* 0x000fe40007000000 */
[----:B------:R-:W-:Y:S01]  /*6dc0*/  I2FP.F32.S32 R128, R128 ;  /* 0x0000008000807245 */ /* 0x000fe20000201400 */
[----:B------:R-:W-:Y:S01]  /*6dd0*/  FFMA.FTZ R10, -R152, R119, R10 ;  /* 0x00000077980a7223 */ /* 0x000fe2000001010a */
[----:B------:R-:W-:Y:S02]  /*6de0*/  FSEL R17, R127, -INF , !P2 ;  /* 0xff8000007f117808 */ /* 0x000fe40005000000 */
[----:B------:R-:W-:Y:S01]  /*6df0*/  FSEL R8, R8, -INF , P0 ;  /* 0xff80000008087808 */ /* 0x000fe20000000000 */
[----:B------:R-:W-:Y:S01]  /*6e00*/  FFMA.FTZ R9, -R152, R128, R9 ;  /* 0x0000008098097223 */ /* 0x000fe20000010109 */
[C---:B------:R-:W-:Y:S02]  /*6e10*/  ISETP.GE.AND P6, PT, R23.reuse, R135, PT ;  /* 0x000000871700720c */ /* 0x040fe40003fc6270 */
[----:B------:R-:W-:-:S02]  /*6e20*/  ISETP.GE.AND P2, PT, R23, R133, PT ;  /* 0x000000851700720c */ /* 0x000fc40003f46270 */
[----:B------:R-:W-:Y:S01]  /*6e30*/  ISETP.GE.AND P0, PT, R23, R134, PT ;  /* 0x000000861700720c */ /* 0x000fe20003f06270 */
[----:B------:R-:W-:Y:S01]  /*6e40*/  VIADD R23, R31, 0xffffff91 ;  /* 0xffffff911f177836 */ /* 0x000fe20000000000 */
[----:B------:R-:W-:Y:S02]  /*6e50*/  IABS R109, R109 ;  /* 0x0000006d006d7213 */ /* 0x000fe40000000000 */
[----:B------:R-:W-:Y:S02]  /*6e60*/  FSEL R10, R10, -INF , P0 ;  /* 0xff8000000a0a7808 */ /* 0x000fe40000000000 */
[----:B------:R-:W-:Y:S02]  /*6e70*/  I2FP.F32.S32 R128, R109 ;  /* 0x0000006d00807245 */ /* 0x000fe40000201400 */
[----:B------:R-:W-:Y:S02]  /*6e80*/  IABS R109, R20 ;  /* 0x00000014006d7213 */ /* 0x000fe40000000000 */
[----:B------:R-:W-:Y:S01]  /*6e90*/  ISETP.GE.AND P0, PT, R23, R136, PT ;  /* 0x000000881700720c */ /* 0x000fe20003f06270 */
[----:B------:R-:W-:Y:S01]  /*6ea0*/  FFMA.FTZ R11, -R152, R128, R11 ;  /* 0x00000080980b7223 */ /* 0x000fe2000001010b */
[----:B------:R-:W-:Y:S01]  /*6eb0*/  FSEL R20, R8, -INF , !P6 ;  /* 0xff80000008147808 */ /* 0x000fe20007000000 */
[----:B------:R-:W-:Y:S01]  /*6ec0*/  VIADD R8, R31, 0xffffff98 ;  /* 0xffffff981f087836 */ /* 0x000fe20000000000 */
[----:B------:R-:W-:-:S02]  /*6ed0*/  I2FP.F32.S32 R109, R109 ;  /* 0x0000006d006d7245 */ /* 0x000fc40000201400 */
[----:B------:R-:W-:Y:S02]  /*6ee0*/  ISETP.GE.AND P6, PT, R23, R135, PT ;  /* 0x000000871700720c */ /* 0x000fe40003fc6270 */
[----:B------:R-:W-:Y:S01]  /*6ef0*/  FSEL R9, R9, -INF , P0 ;  /* 0xff80000009097808 */ /* 0x000fe20000000000 */
[----:B------:R-:W-:Y:S01]  /*6f00*/  FFMA.FTZ R4, -R152, R109, R4 ;  /* 0x0000006d98047223 */ /* 0x000fe20000010104 */
[C---:B------:R-:W-:Y:S02]  /*6f10*/  ISETP.GE.AND P0, PT, R23.reuse, R134, PT ;  /* 0x000000861700720c */ /* 0x040fe40003f06270 */
[----:B------:R-:W-:Y:S02]  /*6f20*/  FSEL R165, R10, -INF , !P2 ;  /* 0xff8000000aa57808 */ /* 0x000fe40005000000 */
[----:B------:R-:W-:Y:S02]  /*6f30*/  ISETP.GE.AND P2, PT, R23, R133, PT ;  /* 0x000000851700720c */ /* 0x000fe40003f46270 */
[----:B------:R-:W-:-:S02]  /*6f40*/  FSEL R23, R9, -INF , !P6 ;  /* 0xff80000009177808 */ /* 0x000fc40007000000 */
[----:B------:R-:W-:Y:S02]  /*6f50*/  FSEL R11, R11, -INF , P0 ;  /* 0xff8000000b0b7808 */ /* 0x000fe40000000000 */
[----:B------:R-:W-:Y:S02]  /*6f60*/  ISETP.GE.AND P6, PT, R8, R136, PT ;  /* 0x000000880800720c */ /* 0x000fe40003fc6270 */
[----:B------:R-:W-:Y:S02]  /*6f70*/  IABS R21, R21 ;  /* 0x0000001500157213 */ /* 0x000fe40000000000 */
[----:B------:R-:W-:Y:S02]  /*6f80*/  IABS R118, R118 ;  /* 0x0000007600767213 */ /* 0x000fe40000000000 */
[----:B------:R-:W-:Y:S02]  /*6f90*/  FSEL R109, R11, -INF , !P2 ;  /* 0xff8000000b6d7808 */ /* 0x000fe40005000000 */
[----:B------:R-:W-:-:S02]  /*6fa0*/  FSEL R4, R4, -INF , P6 ;  /* 0xff80000004047808 */ /* 0x000fc40003000000 */
[----:B------:R-:W-:Y:S02]  /*6fb0*/  I2FP.F32.S32 R21, R21 ;  /* 0x0000001500157245 */ /* 0x000fe40000201400 */
[C---:B------:R-:W-:Y:S02]  /*6fc0*/  ISETP.GE.AND P0, PT, R8.reuse, R135, PT ;  /* 0x000000870800720c */ /* 0x040fe40003f06270 */
[----:B------:R-:W-:Y:S01]  /*6fd0*/  ISETP.GE.AND P2, PT, R8, R133, PT ;  /* 0x000000850800720c */ /* 0x000fe20003f46270 */
[----:B------:R-:W-:Y:S01]  /*6fe0*/  FFMA.FTZ R5, -R152, R21, R5 ;  /* 0x0000001598057223 */ /* 0x000fe20000010105 */
[----:B------:R-:W-:Y:S01]  /*6ff0*/  ISETP.GE.AND P6, PT, R8, R134, PT ;  /* 0x000000860800720c */ /* 0x000fe20003fc6270 */
[----:B------:R-:W-:Y:S01]  /*7000*/  VIADD R8, R31, 0xffffff99 ;  /* 0xffffff991f087836 */ /* 0x000fe20000000000 */
[----:B------:R-:W-:Y:S02]  /*7010*/  I2FP.F32.S32 R9, R118 ;  /* 0x0000007600097245 */ /* 0x000fe40000201400 */
[----:B------:R-:W-:-:S02]  /*7020*/  IABS R117, R117 ;  /* 0x0000007500757213 */ /* 0x000fc40000000000 */
[----:B------:R-:W-:Y:S01]  /*7030*/  IABS R111, R111 ;  /* 0x0000006f006f7213 */ /* 0x000fe20000000000 */
[----:B------:R-:W-:Y:S01]  /*7040*/  FFMA.FTZ R6, -R152, R9, R6 ;  /* 0x0000000998067223 */ /* 0x000fe20000010106 */
[----:B------:R-:W-:Y:S02]  /*7050*/  FSEL R21, R4, -INF , !P0 ;  /* 0xff80000004157808 */ /* 0x000fe40004000000 */
[----:B------:R-:W-:Y:S01]  /*7060*/  I2FP.F32.S32 R117, R117 ;  /* 0x0000007500757245 */ /* 0x000fe20000201400 */
[----:B------:R-:W-:Y:S01]  /*7070*/  IMAD.MOV.U32 R4, RZ, RZ, R111 ;  /* 0x000000ffff047224 */ /* 0x000fe200078e006f */
[----:B------:R-:W-:Y:S02]  /*7080*/  ISETP.GE.AND P0, PT, R8, R136, PT ;  /* 0x000000880800720c */ /* 0x000fe40003f06270 */
[----:B------:R-:W-:Y:S01]  /*7090*/  FSEL R6, R6, -INF , P6 ;  /* 0xff80000006067808 */ /* 0x000fe20003000000 */
[----:B------:R-:W-:Y:S01]  /*70a0*/  FFMA.FTZ R7, -R152, R117, R7 ;  /* 0x0000007598077223 */ /* 0x000fe20000010107 */
[----:B------:R-:W-:-:S02]  /*70b0*/  FSEL R5, R5, -INF , P0 ;  /* 0xff80000005057808 */ /* 0x000fc40000000000 */
[----:B------:R-:W-:Y:S02]  /*70c0*/  ISETP.GE.AND P0, PT, R8, R134, PT ;  /* 0x000000860800720c */ /* 0x000fe40003f06270 */
[----:B------:R-:W-:Y:S02]  /*70d0*/  I2FP.F32.S32 R9, R4 ;  /* 0x0000000400097245 */ /* 0x000fe40000201400 */
[----:B------:R-:W-:Y:S02]  /*70e0*/  FSEL R111, R6, -INF , !P2 ;  /* 0xff800000066f7808 */ /* 0x000fe40005000000 */
[----:B------:R-:W-:Y:S01]  /*70f0*/  FSEL R7, R7, -INF , P0 ;  /* 0xff80000007077808 */ /* 0x000fe20000000000 */
[----:B------:R-:W-:Y:S01]  /*7100*/  FFMA.FTZ R9, -R152, R9, R104 ;  /* 0x0000000998097223 */ /* 0x000fe20000010168 */
[C---:B------:R-:W-:Y:S02]  /*7110*/  ISETP.GE.AND P6, PT, R8.reuse, R135, PT ;  /* 0x000000870800720c */ /* 0x040fe40003fc6270 */
[----:B------:R-:W-:Y:S01]  /*7120*/  ISETP.GE.AND P2, PT, R8, R133, PT ;  /* 0x000000850800720c */ /* 0x000fe20003f46270 */
[----:B------:R-:W-:Y:S01]  /*7130*/  VIADD R8, R31, 0xffffffa0 ;  /* 0xffffffa01f087836 */ /* 0x000fe20000000000 */
[----:B------:R-:W-:-:S02]  /*7140*/  FSEL R104, R5, -INF , !P6 ;  /* 0xff80000005687808 */ /* 0x000fc40007000000 */
[----:B------:R-:W-:Y:S02]  /*7150*/  FSEL R151, R7, -INF , !P2 ;  /* 0xff80000007977808 */ /* 0x000fe40005000000 */
[----:B------:R-:W1:Y:S01]  /*7160*/  LDSM.16.M88.4 R4, [R130+0x5c00] ;  /* 0x005c00008204783b */ /* 0x000e620000000200 */
[----:B------:R-:W-:Y:S01]  /*7170*/  IABS R115, R115 ;  /* 0x0000007300737213 */ /* 0x000fe20000000000 */
[----:B------:R-:W-:-:S04]  /*7180*/  DEPBAR.LE SB0, 0x0 ;  /* 0x000080000000791a */ /* 0x000fc80000000000 */
[----:B------:R-:W-:Y:S02]  /*7190*/  ISETP.GE.AND P6, PT, R8, R136, PT ;  /* 0x000000880800720c */ /* 0x000fe40003fc6270 */
[----:B------:R-:W-:Y:S02]  /*71a0*/  IABS R10, R116 ;  /* 0x00000074000a7213 */ /* 0x000fe40000000000 */
[----:B------:R-:W-:Y:S02]  /*71b0*/  I2FP.F32.S32 R11, R115 ;  /* 0x00000073000b7245 */ /* 0x000fe40000201400 */
[----:B------:R-:W-:Y:S02]  /*71c0*/  FSEL R9, R9, -INF , P6 ;  /* 0xff80000009097808 */ /* 0x000fe40003000000 */
[----:B------:R-:W-:Y:S01]  /*71d0*/  I2FP.F32.S32 R115, R10 ;  /* 0x0000000a00737245 */ /* 0x000fe20000201400 */
[----:B------:R-:W-:Y:S01]  /*71e0*/  FFMA.FTZ R11, -R152, R11, R105 ;  /* 0x0000000b980b7223 */ /* 0x000fe20000010169 */
[C---:B------:R-:W-:Y:S01]  /*71f0*/  ISETP.GE.AND P0, PT, R8.reuse, R135, PT ;  /* 0x000000870800720c */ /* 0x040fe20003f06270 */
[C---:B------:R-:W-:Y:S01]  /*7200*/  VIADD R10, R31.reuse, 0xffffffa8 ;  /* 0xffffffa81f0a7836 */ /* 0x040fe20000000000 */
[----:B------:R-:W-:Y:S01]  /*7210*/  ISETP.GE.AND P2, PT, R8, R133, PT ;  /* 0x000000850800720c */ /* 0x000fe20003f46270 */
[----:B------:R-:W-:Y:S01]  /*7220*/  FFMA.FTZ R106, -R152, R115, R106 ;  /* 0x00000073986a7223 */ /* 0x000fe2000001016a */
[----:B------:R-:W-:Y:S01]  /*7230*/  ISETP.GE.AND P6, PT, R8, R134, PT ;  /* 0x000000860800720c */ /* 0x000fe20003fc6270 */
[----:B------:R-:W-:Y:S01]  /*7240*/  VIADD R8, R31, 0xffffffa1 ;  /* 0xffffffa11f087836 */ /* 0x000fe20000000000 */
        /* <DEDUP_REMOVED lines=11> */
[----:B------:R-:W-:Y:S01]  /*7300*/  IABS R112, R112 ;  /* 0x0000007000707213 */ /* 0x000fe20000000000 */
[C---:B-1----:R-:W-:Y:S01]  /*7310*/  HMMA.16816.F32 R96, R88.reuse, R4, R96 ;  /* 0x000000045860723c */ /* 0x042fe20000001860 */
[----:B------:R-:W-:Y:S01]  /*7320*/  ISETP.GE.AND P0, PT, R8, R134, PT ;  /* 0x000000860800720c */ /* 0x000fe20003f06270 */
[----:B------:R-:W-:Y:S01]  /*7330*/  VIADD R4, R31, 0xffffffa9 ;  /* 0xffffffa91f047836 */ /* 0x000fe20000000000 */
[----:B------:R-:W-:Y:S02]  /*7340*/  FSEL R129, R11, -INF , !P6 ;  /* 0xff8000000b817808 */ /* 0x000fe40007000000 */
[----:B------:R-:W-:Y:S02]  /*7350*/  IABS R110, R110 ;  /* 0x0000006e006e7213 */ /* 0x000fe40000000000 */
[----:B------:R-:W-:Y:S01]  /*7360*/  I2FP.F32.S32 R9, R112 ;  /* 0x0000007000097245 */ /* 0x000fe20000201400 */
[----:B------:R-:W-:Y:S01]  /*7370*/  HMMA.16816.F32 R92, R88, R6, R92 ;  /* 0x00000006585c723c */ /* 0x000fe2000000185c */
[----:B------:R-:W-:-:S02]  /*7380*/  ISETP.GE.AND P6, PT, R10, R136, PT ;  /* 0x000000880a00720c */ /* 0x000fc40003fc6270 */
[----:B------:R-:W-:Y:S01]  /*7390*/  FSEL R117, R106, -INF , !P2 ;  /* 0xff8000006a757808 */ /* 0x000fe20005000000 */
[----:B------:R-:W-:Y:S01]  /*73a0*/  FFMA.FTZ R9, -R152, R9, R102 ;  /* 0x0000000998097223 */ /* 0x000fe20000010166 */
[----:B------:R-:W-:Y:S02]  /*73b0*/  ISETP.GE.AND P2, PT, R8, R133, PT ;  /* 0x000000850800720c */ /* 0x000fe40003f46270 */
[----:B------:R-:W-:Y:S02]  /*73c0*/  FSEL R107, R107, -INF , P0 ;  /* 0xff8000006b6b7808 */ /* 0x000fe40000000000 */
[----:B------:R-:W-:Y:S02]  /*73d0*/  I2FP.F32.S32 R8, R110 ;  /* 0x0000006e00087245 */ /* 0x000fe40000201400 */
[----:B------:R-:W-:Y:S02]  /*73e0*/  ISETP.GE.AND P0, PT, R10, R135, PT ;  /* 0x000000870a00720c */ /* 0x000fe40003f06270 */
[----:B------:R-:W-:Y:S01]  /*73f0*/  FSEL R131, R100, -INF , P6 ;  /* 0xff80000064837808 */ /* 0x000fe20003000000 */
[----:B------:R-:W-:Y:S01]  /*7400*/  FFMA.FTZ R8, -R152, R8, R101 ;  /* 0x0000000898087223 */ /* 0x000fe20000010165 */
[----:B------:R-:W-:-:S02]  /*7410*/  ISETP.GE.AND P6, PT, R10, R134, PT ;  /* 0x000000860a00720c */ /* 0x000fc40003fc6270 */
[----:B------:R-:W-:Y:S02]  /*7420*/  IABS R108, R108 ;  /* 0x0000006c006c7213 */ /* 0x000fe40000000000 */
[----:B------:R-:W-:Y:S02]  /*7430*/  FSEL R115, R107, -INF , !P2 ;  /* 0xff8000006b737808 */ /* 0x000fe40005000000 */
[----:B------:R-:W-:Y:S02]  /*7440*/  FSEL R131, R131, -INF , !P0 ;  /* 0xff80000083837808 */ /* 0x000fe40004000000 */
[----:B------:R-:W-:Y:S02]  /*7450*/  ISETP.GE.AND P2, PT, R10, R133, PT ;  /* 0x000000850a00720c */ /* 0x000fe40003f46270 */
[----:B------:R-:W-:Y:S02]  /*7460*/  ISETP.GE.AND P0, PT, R4, R136, PT ;  /* 0x000000880400720c */ /* 0x000fe40003f06270 */
[----:B------:R-:W-:-:S02]  /*7470*/  FSEL R9, R9, -INF , P6 ;  /* 0xff80000009097808 */ /* 0x000fc40003000000 */
[----:B------:R-:W-:Y:S02]  /*7480*/  IABS R34, R34 ;  /* 0x0000002200227213 */ /* 0x000fe40000000000 */
[----:B------:R-:W-:Y:S02]  /*7490*/  I2FP.F32.S32 R10, R108 ;  /* 0x0000006c000a7245 */ /* 0x000fe40000201400 */
[----:B------:R-:W-:Y:S02]  /*74a0*/  FSEL R113, R9, -INF , !P2 ;  /* 0xff80000009717808 */ /* 0x000fe40005000000 */
[----:B------:R-:W-:Y:S01]  /*74b0*/  FSEL R8, R8, -INF , P0 ;  /* 0xff80000008087808 */ /* 0x000fe20000000000 */
[----:B------:R-:W-:Y:S01]  /*74c0*/  FFMA.FTZ R10, -R152, R10, R103 ;  /* 0x0000000a980a7223 */ /* 0x000fe20000010167 */
[C---:B------:R-:W-:Y:S02]  /*74d0*/  ISETP.GE.AND P6, PT, R4.reuse, R135, PT ;  /* 0x000000870400720c */ /* 0x040fe40003fc6270 */
[----:B------:R-:W-:-:S02]  /*74e0*/  ISETP.GE.AND P2, PT, R4, R133, PT ;  /* 0x000000850400720c */ /* 0x000fc40003f46270 */
[----:B------:R-:W-:Y:S02]  /*74f0*/  I2FP.F32.S32 R5, R34 ;  /* 0x0000002200057245 */ /* 0x000fe40000201400 */
[----:B------:R-:W-:Y:S01]  /*7500*/  ISETP.GE.AND P0, PT, R4, R134, PT ;  /* 0x000000860400720c */ /* 0x000fe20003f06270 */
[----:B------:R-:W-:Y:S01]  /*7510*/  VIADD R4, R31, 0xffffffb0 ;  /* 0xffffffb01f047836 */ /* 0x000fe20000000000 */
[----:B------:R-:W-:Y:S01]  /*7520*/  IABS R30, R30 ;  /* 0x0000001e001e7213 */ /* 0x000fe20000000000 */
[----:B------:R-:W-:Y:S01]  /*7530*/  FFMA.FTZ R5, -R152, R5, R96 ;  /* 0x0000000598057223 */ /* 0x000fe20000010160 */
[----:B------:R-:W-:Y:S02]  /*7540*/  FSEL R149, R8, -INF , !P6 ;  /* 0xff80000008957808 */ /* 0x000fe40007000000 */
[----:B------:R-:W-:Y:S02]  /*7550*/  ISETP.GE.AND P6, PT, R4, R136, PT ;  /* 0x000000880400720c */ /* 0x000fe40003fc6270 */
[----:B------:R-:W-:-:S02]  /*7560*/  FSEL R10, R10, -INF , P0 ;  /* 0xff8000000a0a7808 */ /* 0x000fc40000000000 */
[----:B------:R-:W-:Y:S02]  /*7570*/  IABS R32, R32 ;  /* 0x0000002000207213 */ /* 0x000fe40000000000 */
[----:B------:R-:W-:Y:S02]  /*7580*/  I2FP.F32.S32 R7, R30 ;  /* 0x0000001e00077245 */ /* 0x000fe40000201400 */
[----:B------:R-:W-:Y:S02]  /*7590*/  FSEL R119, R10, -INF , !P2 ;  /* 0xff8000000a777808 */ /* 0x000fe40005000000 */
[----:B------:R-:W-:Y:S01]  /*75a0*/  FSEL R5, R5, -INF , P6 ;  /* 0xff80000005057808 */ /* 0x000fe20003000000 */
[----:B------:R-:W-:Y:S01]  /*75b0*/  FFMA.FTZ R7, -R152, R7, R98 ;  /* 0x0000000798077223 */ /* 0x000fe20000010162 */
[----:B------:R-:W-:Y:S02]  /*75c0*/  ISETP.GE.AND P0, PT, R4, R135, PT ;  /* 0x000000870400720c */ /* 0x000fe40003f06270 */
[----:B------:R-:W-:-:S02]  /*75d0*/  I2FP.F32.S32 R32, R32 ;  /* 0x0000002000207245 */ /* 0x000fc40000201400 */
[C---:B------:R-:W-:Y:S02]  /*75e0*/  ISETP.GE.AND P2, PT, R4.reuse, R133, PT ;  /* 0x000000850400720c */ /* 0x040fe40003f46270 */
[----:B------:R-:W-:Y:S01]  /*75f0*/  ISETP.GE.AND P6, PT, R4, R134, PT ;  /* 0x000000860400720c */ /* 0x000fe20003fc6270 */
[----:B------:R-:W-:Y:S01]  /*7600*/  VIADD R4, R31, 0xffffffb1 ;  /* 0xffffffb11f047836 */ /* 0x000fe20000000000 */
[----:B------:R-:W-:Y:S01]  /*7610*/  IABS R27, R27 ;  /* 0x0000001b001b7213 */ /* 0x000fe20000000000 */
[----:B------:R-:W-:Y:S01]  /*7620*/  FFMA.FTZ R32, -R152, R32, R97 ;  /* 0x0000002098207223 */ /* 0x000fe20000010161 */
[----:B------:R-:W-:Y:S01]  /*7630*/  FSEL R107, R5, -INF , !P0 ;  /* 0xff800000056b7808 */ /* 0x000fe20004000000 */
[----:B------:R-:W-:Y:S01]  /*7640*/  BAR.SYNC.DEFER_BLOCKING 0x0 ;  /* 0x0000000000007b1d */ /* 0x000fe20000010000 */
[----:B------:R-:W-:Y:S01]  /*7650*/  ISETP.GE.AND P0, PT, R4, R136, PT ;  /* 0x000000880400720c */ /* 0x000fe20003f06270 */
[----:B------:R-:W-:Y:S01]  /*7660*/  IMAD.MOV.U32 R5, RZ, RZ, R27 ;  /* 0x000000ffff057224 */ /* 0x000fe200078e001b */
[----:B------:R-:W-:-:S02]  /*7670*/  FSEL R7, R7, -INF , P6 ;  /* 0xff80000007077808 */ /* 0x000fc40003000000 */
[----:B------:R-:W-:Y:S02]  /*7680*/  IABS R28, R28 ;  /* 0x0000001c001c7213 */ /* 0x000fe40000000000 */
[----:B------:R-:W-:Y:S02]  /*7690*/  FSEL R27, R7, -INF , !P2 ;  /* 0xff800000071b7808 */ /* 0x000fe40005000000 */
[----:B------:R-:W-:Y:S02]  /*76a0*/  I2FP.F32.S32 R6, R5 ;  /* 0x0000000500067245 */ /* 0x000fe40000201400 */
[----:B------:R-:W-:Y:S02]  /*76b0*/  FSEL R32, R32, -INF , P0 ;  /* 0xff80000020207808 */ /* 0x000fe40000000000 */
[----:B------:R-:W-:Y:S01]  /*76c0*/  IABS R25, R25 ;  /* 0x0000001900197213 */ /* 0x000fe20000000000 */
[----:B------:R-:W-:Y:S01]  /*76d0*/  FFMA.FTZ R6, -R152, R6, R99 ;  /* 0x0000000698067223 */ /* 0x000fe20000010163 */
[----:B------:R-:W-:-:S02]  /*76e0*/  ISETP.GE.AND P6, PT, R4, R135, PT ;  /* 0x000000870400720c */ /* 0x000fc40003fc6270 */
[----:B------:R-:W-:Y:S01]  /*76f0*/  I2FP.F32.S32 R9, R28 ;  /* 0x0000001c00097245 */ /* 0x000fe20000201400 */
[----:B------:R-:W-:Y:S01]  /*7700*/  IMAD.MOV.U32 R5, RZ, RZ, R25 ;  /* 0x000000ffff057224 */ /* 0x000fe200078e0019 */
[----:B------:R-:W-:Y:S01]  /*7710*/  ISETP.GE.AND P2, PT, R4, R133, PT ;  /* 0x000000850400720c */ /* 0x000fe20003f46270 */
[----:B------:R-:W-:Y:S01]  /*7720*/  VIADD R28, R0, 0xfffffffe ;  /* 0xfffffffe001c7836 */ /* 0x000fe20000000000 */
[----:B------:R-:W-:Y:S01]  /*7730*/  ISETP.GE.AND P0, PT, R4, R134, PT ;  /* 0x000000860400720c */ /* 0x000fe20003f06270 */
[C---:B------:R-:W-:Y:S01]  /*7740*/  VIADD R4, R31.reuse, 0xffffffb8 ;  /* 0xffffffb81f047836 */ /* 0x040fe20000000000 */
[----:B------:R-:W-:Y:S01]  /*7750*/  IABS R24, R24 ;  /* 0x0000001800187213 */ /* 0x000fe20000000000 */
[----:B------:R-:W-:Y:S01]  /*7760*/  FFMA.FTZ R9, -R152, R9, R92 ;  /* 0x0000000998097223 */ /* 0x000fe2000001015c */
[----:B------:R-:W-:Y:S01]  /*7770*/  FSEL R105, R32, -INF , !P6 ;  /* 0xff80000020697808 */ /* 0x000fe20007000000 */
[----:B------:R-:W-:Y:S01]  /*7780*/  VIADD R31, R31, 0xffffffb9 ;  /* 0xffffffb91f1f7836 */ /* 0x000fe20000000000 */
[----:B------:R-:W-:-:S02]  /*7790*/  ISETP.GE.AND P6, PT, R4, R136, PT ;  /* 0x000000880400720c */ /* 0x000fc40003fc6270 */
[----:B------:R-:W-:Y:S02]  /*77a0*/  I2FP.F32.S32 R7, R24 ;  /* 0x0000001800077245 */ /* 0x000fe40000201400 */
[----:B------:R-:W-:Y:S02]  /*77b0*/  FSEL R6, R6, -INF , P0 ;  /* 0xff80000006067808 */ /* 0x000fe40000000000 */
[----:B------:R-:W-:Y:S01]  /*77c0*/  I2FP.F32.S32 R5, R5 ;  /* 0x0000000500057245 */ /* 0x000fe20000201400 */
[----:B------:R-:W-:Y:S01]  /*77d0*/  FFMA.FTZ R7, -R152, R7, R94 ;  /* 0x0000000798077223 */ /* 0x000fe2000001015e */
[----:B------:R-:W-:Y:S02]  /*77e0*/  ISETP.GE.AND P0, PT, R4, R135, PT ;  /* 0x000000870400720c */ /* 0x000fe40003f06270 */
[----:B------:R-:W-:Y:S01]  /*77f0*/  FSEL R9, R9, -INF , P6 ;  /* 0xff80000009097808 */ /* 0x000fe20003000000 */
        /* <DEDUP_REMOVED lines=9> */
[----:B------:R-:W-:Y:S02]  /*7890*/  ISETP.GT.AND P6, PT, R28, R141, PT ;  /* 0x0000008d1c00720c */ /* 0x000fe40003fc4270 */
[----:B------:R-:W-:Y:S02]  /*78a0*/  I2FP.F32.S32 R26, R26 ;  /* 0x0000001a001a7245 */ /* 0x000fe40000201400 */
[----:B------:R-:W-:Y:S02]  /*78b0*/  FSEL R25, R6, -INF , !P2 ;  /* 0xff80000006197808 */ /* 0x000fe40005000000 */
[----:B------:R-:W-:Y:S01]  /*78c0*/  ISETP.GE.AND P2, PT, R4, R133, PT ;  /* 0x000000850400720c */ /* 0x000fe20003f46270 */
[----:B------:R-:W-:Y:S01]  /*78d0*/  FFMA.FTZ R26, -R152, R26, R95 ;  /* 0x0000001a981a7223 */ /* 0x000fe2000001015f */
[----:B------:R-:W-:-:S02]  /*78e0*/  ISETP.GE.AND P0, PT, R31, R134, PT ;  /* 0x000000861f00720c */ /* 0x000fc40003f06270 */
        /* <DEDUP_REMOVED lines=45> */
[----:B------:R-:W-:Y:S02]  /*7bc0*/  SEL R9, R4, R11, !P2 ;  /* 0x0000000b04097207 */ /* 0x000fe40005000000 */
[----:B------:R-:W3:Y:S01]  /*7bd0*/  LD.E.64 R10, desc[UR4][R2.64+0x38] ;  /* 0x00003804020a7980 */ /* 0x000ee2000c101b00 */
        /* <DEDUP_REMOVED lines=22> */
.L_x_10985:
        /* <DEDUP_REMOVED lines=8> */
.L_x_10986:
[----:B------:R-:W-:Y:S05]  /*7dc0*/  BSYNC.RECONVERGENT B0 ;  /* 0x0000000000007941 */ /* 0x000fea0003800200 */
.L_x_10984:
        /* <DEDUP_REMOVED lines=37> */
.L_x_10983:
[----:B------:R-:W-:Y:S05]  /*8020*/  BSYNC.RECONVERGENT B1 ;  /* 0x0000000000017941 */ /* 0x000fea0003800200 */
.L_x_10982:
        /* <DEDUP_REMOVED lines=35> */
[C---:B--2---:R-:W-:Y:S01]  /*8260*/  FMUL.FTZ R26, R97.reuse, R30 ;  /* 0x0000001e611a7220 */ /* 0x044fe20000410000 */
[C---:B------:R-:W-:Y:S01]  /*8270*/  FMUL.FTZ R96, R97.reuse, R29 ;  /* 0x0000001d61607220 */ /* 0x040fe20000410000 */
[C---:B------:R-:W-:Y:S01]  /*8280*/  FMUL.FTZ R92, R97.reuse, R6 ;  /* 0x00000006615c7220 */ /* 0x040fe20000410000 */
[----:B------:R-:W-:Y:S01]  /*8290*/  FMUL.FTZ R91, R97, R4 ;  /* 0x00000004615b7220 */ /* 0x000fe20000410000 */
[----:B------:R-:W-:Y:S02]  /*82a0*/  IADD3 R4, PT, PT, R123, 0x6000, RZ ;  /* 0x000060007b047810 */ /* 0x000fe40007ffe0ff */
[----:B------:R-:W-:Y:S02]  /*82b0*/  FSEL R26, R26, RZ, P1 ;  /* 0x000000ff1a1a7208 */ /* 0x000fe40000800000 */
[----:B------:R-:W-:Y:S01]  /*82c0*/  FSEL R96, R96, RZ, P0 ;  /* 0x000000ff60607208 */ /* 0x000fe20000000000 */
[----:B------:R-:W1:Y:S01]  /*82d0*/  MUFU.EX2 R92, R92 ;  /* 0x0000005c005c7308 */ /* 0x000e620000000800 */
[----:B------:R-:W-:Y:S01]  /*82e0*/  LOP3.LUT P0, RZ, R87, 0x4, RZ, 0xc0, !PT ;  /* 0x0000000457ff7812 */ /* 0x000fe2000780c0ff */
[-CC-:B------:R-:W-:Y:S01]  /*82f0*/  FFMA.FTZ R34, R33, R97.reuse, -R26.reuse ;  /* 0x0000006121227223 */ /* 0x180fe2000001081a */
[-C--:B------:R-:W-:Y:S01]  /*8300*/  FFMA.FTZ R89, R22, R97.reuse, -R26 ;  /* 0x0000006116597223 */ /* 0x080fe2000001081a */
[-C--:B------:R-:W-:Y:S01]  /*8310*/  FFMA.FTZ R31, R35, R97.reuse, -R96 ;  /* 0x00000061231f7223 */ /* 0x080fe20000010860 */
[-CC-:B------:R-:W-:Y:S01]  /*8320*/  FFMA.FTZ R33, R18, R97.reuse, -R26.reuse ;  /* 0x0000006112217223 */ /* 0x180fe2000001081a */
[-C--:B------:R-:W-:Y:S01]  /*8330*/  FFMA.FTZ R32, R19, R97.reuse, -R26 ;  /* 0x0000006113207223 */ /* 0x080fe2000001081a */
[-CC-:B------:R-:W-:Y:S01]  /*8340*/  FFMA.FTZ R90, R14, R97.reuse, -R96.reuse ;  /* 0x000000610e5a7223 */ /* 0x180fe20000010860 */
[-CC-:B------:R-:W-:Y:S01]  /*8350*/  FFMA.FTZ R35, R16, R97.reuse, -R96.reuse ;  /* 0x0000006110237223 */ /* 0x180fe20000010860 */
[-C--:B------:R-:W-:Y:S01]  /*8360*/  FFMA.FTZ R88, R17, R97.reuse, -R96 ;  /* 0x0000006111587223 */ /* 0x080fe20000010860 */
[----:B------:R-:W-:Y:S01]  /*8370*/  MUFU.EX2 R89, R89 ;  /* 0x0000005900597308 */ /* 0x000fe20000000800 */
[----:B------:R-:W-:Y:S01]  /*8380*/  LDSM.16.MT88.4 R16, [R123+0x7000] ;  /* 0x007000007b10783b */ /* 0x000fe20000004200 */
[-CC-:B------:R-:W-:Y:S01]  /*8390*/  FFMA.FTZ R98, R20, R97.reuse, -R26.reuse ;  /* 0x0000006114627223 */ /* 0x180fe2000001081a */
[-CC-:B------:R-:W-:Y:S01]  /*83a0*/  FFMA.FTZ R99, R23, R97.reuse, -R26.reuse ;  /* 0x0000006117637223 */ /* 0x180fe2000001081a */
[----:B------:R-:W-:Y:S01]  /*83b0*/  @P0 IADD3 R93, PT, PT, R4, -0x20, RZ ;  /* 0xffffffe0045d0810 */ /* 0x000fe20007ffe0ff */
[-CC-:B------:R-:W-:Y:S01]  /*83c0*/  FFMA.FTZ R100, R21, R97.reuse, -R26.reuse ;  /* 0x0000006115647223 */ /* 0x180fe2000001081a */
[----:B------:R-:W-:Y:S01]  /*83d0*/  FFMA.FTZ R101, R104, R97, -R26 ;  /* 0x0000006168657223 */ /* 0x000fe2000001081a */
        /* <DEDUP_REMOVED lines=15> */
[----:B------:R-:W3:Y:S01]  /*84d0*/  LDSM.16.MT88.4 R20, [R93+0x2000] ;  /* 0x002000005d14783b */ /* 0x000ee20000004200 */
[-C--:B------:R-:W-:Y:S01]  /*84e0*/  FMUL.FTZ R40, R40, R92.reuse ;  /* 0x0000005c28287220 */ /* 0x080fe20000410000 */
[----:B------:R-:W4:Y:S01]  /*84f0*/  MUFU.EX2 R32, R32 ;  /* 0x0000002000207308 */ /* 0x000f220000000800 */
[----:B-1----:R-:W-:Y:S01]  /*8500*/  F2FP.F16.F32.PACK_AB R4, R34, R89 ;  /* 0x000000592204723e */ /* 0x002fe200000000ff */
[-C--:B------:R-:W-:Y:S01]  /*8510*/  FMUL.FTZ R41, R41, R92.reuse ;  /* 0x0000005c29297220 */ /* 0x080fe20000410000 */
        /* <DEDUP_REMOVED lines=11> */
[-C--:B------:R-:W-:Y:S01]  /*85d0*/  FMUL.FTZ R64, R64, R92.reuse ;  /* 0x0000005c40407220 */ /* 0x080fe20000410000 */
[-C--:B------:R-:W-:Y:S01]  /*85e0*/  FMUL.FTZ R65, R65, R92.reuse ;  /* 0x0000005c41417220 */ /* 0x080fe20000410000 */
[----:B------:R-:W1:Y:S01]  /*85f0*/  MUFU.EX2 R31, R31 ;  /* 0x0000001f001f7308 */ /* 0x000e620000000800 */
[----:B----4-:R-:W-:Y:S01]  /*8600*/  F2FP.F16.F32.PACK_AB R6, R32, R33 ;  /* 0x000000212006723e */ /* 0x010fe200000000ff */
[-C--:B------:R-:W-:Y:S01]  /*8610*/  FMUL.FTZ R68, R68, R92.reuse ;  /* 0x0000005c44447220 */ /* 0x080fe20000410000 */
[----:B------:R-:W-:Y:S01]  /*8620*/  FMUL.FTZ R69, R69, R92 ;  /* 0x0000005c45457220 */ /* 0x000fe20000410000 */
[-C--:B------:R-:W-:Y:S01]  /*8630*/  FFMA.FTZ R106, R129, R97.reuse, -R26 ;  /* 0x00000061816a7223 */ /* 0x080fe2000001081a */
[-C--:B------:R-:W-:Y:S01]  /*8640*/  FFMA.FTZ R112, R113, R97.reuse, -R96 ;  /* 0x0000006171707223 */ /* 0x080fe20000010860 */
[-CC-:B------:R-:W-:Y:S01]  /*8650*/  FFMA.FTZ R127, R127, R97.reuse, -R26.reuse ;  /* 0x000000617f7f7223 */ /* 0x180fe2000001081a */
        /* <DEDUP_REMOVED lines=8> */
[-CC-:B------:R-:W-:Y:S01]  /*86e0*/  FFMA.FTZ R103, R103, R97.reuse, -R26.reuse ;  /* 0x0000006167677223 */ /* 0x180fe2000001081a */
[----:B------:R-:W4:Y:S01]  /*86f0*/  MUFU.EX2 R88, R88 ;  /* 0x0000005800587308 */ /* 0x000f220000000800 */
        /* <DEDUP_REMOVED lines=8> */
[----:B------:R-:W-:Y:S02]  /*8780*/  LDSM.16.MT88.4 R24, [R123+0x6c00] ;  /* 0x006c00007b18783b */ /* 0x000fe40000004200 */
[----:B------:R-:W-:-:S04]  /*8790*/  FADD.FTZ R34, R34, R89 ;  /* 0x0000005922227221 */ /* 0x000fc80000010000 */
[----:B------:R-:W-:Y:S01]  /*87a0*/  FADD.FTZ R33, R33, R34 ;  /* 0x0000002221217221 */ /* 0x000fe20000010000 */
[----:B------:R-:W-:Y:S01]  /*87b0*/  MUFU.EX2 R98, R98 ;  /* 0x0000006200627308 */ /* 0x000fe20000000800 */
[----:B----4-:R-:W-:Y:S02]  /*87c0*/  F2FP.F16.F32.PACK_AB R7, R88, R35 ;  /* 0x000000235807723e */ /* 0x010fe400000000ff */
[----:B------:R-:W-:-:S05]  /*87d0*/  FADD.FTZ R33, R32, R33 ;  /* 0x0000002120217221 */ /* 0x000fca0000010000 */
        /* <DEDUP_REMOVED lines=20> */
[----:B------:R-:W-:Y:S01]  /*8920*/  MUFU.EX2 R100, R100 ;  /* 0x0000006400647308 */ /* 0x000fe20000000800 */
[-C--:B------:R-:W-:Y:S01]  /*8930*/  FMUL.FTZ R58, R58, R91.reuse ;  /* 0x0000005b3a3a7220 */ /* 0x080fe20000410000 */
[-C--:B------:R-:W-:Y:S01]  /*8940*/  FMUL.FTZ R59, R59, R91.reuse ;  /* 0x0000005b3b3b7220 */ /* 0x080fe20000410000 */
[-C--:B------:R-:W-:Y:S01]  /*8950*/  FMUL.FTZ R62, R62, R91.reuse ;  /* 0x0000005b3e3e7220 */ /* 0x080fe20000410000 */
[-C--:B------:R-:W-:Y:S01]  /*8960*/  FMUL.FTZ R63, R63, R91.reuse ;  /* 0x0000005b3f3f7220 */ /* 0x080fe20000410000 */
[----:B--2---:R-:W-:Y:S01]  /*8970*/  HMMA.16816.F32 R72, R4, R12, R72 ;  /* 0x0000000c0448723c */ /* 0x004fe20000001848 */
[-C--:B------:R-:W-:Y:S01]  /*8980*/  FMUL.FTZ R66, R66, R91.reuse ;  /* 0x0000005b42427220 */ /* 0x080fe20000410000 */
[-C--:B------:R-:W-:Y:S01]  /*8990*/  FMUL.FTZ R67, R67, R91.reuse ;  /* 0x0000005b43437220 */ /* 0x080fe20000410000 */
[----:B------:R-:W-:Y:S01]  /*89a0*/  MUFU.EX2 R101, R101 ;  /* 0x0000006500657308 */ /* 0x000fe20000000800 */
[-C--:B------:R-:W-:Y:S01]  /*89b0*/  FMUL.FTZ R70, R70, R91.reuse ;  /* 0x0000005b46467220 */ /* 0x080fe20000410000 */
[-C--:B------:R-:W-:Y:S01]  /*89c0*/  FMUL.FTZ R71, R71, R91.reuse ;  /* 0x0000005b47477220 */ /* 0x080fe20000410000 */
[----:B------:R-:W-:-:S02]  /*89d0*/  FFMA.FTZ R90, R163, R91, R90 ;  /* 0x0000005ba35a7223 */ /* 0x000fc4000001005a */
[C---:B------:R-:W-:Y:S01]  /*89e0*/  HMMA.16816.F32 R36, R4.reuse, R14, R36 ;  /* 0x0000000e0424723c */ /* 0x040fe20000001824 */
[----:B------:R-:W2:Y:S01]  /*89f0*/  LDSM.16.MT88.4 R12, [R123+0x8000] ;  /* 0x008000007b0c783b */ /* 0x000ea20000004200 */
[----:B------:R-:W-:Y:S01]  /*8a00*/  FADD.FTZ R90, R31, R90 ;  /* 0x0000005a1f5a7221 */ /* 0x000fe20000010000 */
[----:B------:R-:W-:Y:S03]  /*8a10*/  MUFU.EX2 R102, R102 ;  /* 0x0000006600667308 */ /* 0x000fe60000000800 */
[----:B------:R-:W-:Y:S02]  /*8a20*/  FADD.FTZ R35, R35, R90 ;  /* 0x0000005a23237221 */ /* 0x000fe40000010000 */
[C---:B------:R-:W-:Y:S02]  /*8a30*/  HMMA.16816.F32 R40, R4.reuse, R16, R40 ;  /* 0x000000100428723c */ /* 0x040fe40000001828 */
[----:B------:R-:W-:Y:S01]  /*8a40*/  FADD.FTZ R35, R88, R35 ;  /* 0x0000002358237221 */ /* 0x000fe20000010000 */
[----:B------:R-:W5:Y:S05]  /*8a50*/  MUFU.EX2 R109, R109 ;  /* 0x0000006d006d7308 */ /* 0x000f6a0000000800 */
[C---:B------:R-:W-:Y:S01]  /*8a60*/  HMMA.16816.F32 R44, R4.reuse, R18, R44 ;  /* 0x00000012042c723c */ /* 0x040fe2000000182c */
[----:B------:R-:W5:Y:S02]  /*8a70*/  LDSM.16.MT88.4 R16, [R93+0x400] ;  /* 0x000400005d10783b */ /* 0x000f640000004200 */
[----:B------:R-:W-:Y:S05]  /*8a80*/  MUFU.EX2 R111, R111 ;  /* 0x0000006f006f7308 */ /* 0x000fea0000000800 */
[C---:B---3--:R-:W-:Y:S03]  /*8a90*/  HMMA.16816.F32 R64, R4.reuse, R20, R64 ;  /* 0x000000140440723c */ /* 0x048fe60000001840 */
[----:B------:R-:W3:Y:S05]  /*8aa0*/  MUFU.EX2 R104, R104 ;  /* 0x0000006800687308 */ /* 0x000eea0000000800 */
[C---:B-1----:R-:W-:Y:S03]  /*8ab0*/  HMMA.16816.F32 R48, R4.reuse, R8, R48 ;  /* 0x000000080430723c */ /* 0x042fe60000001830 */
[----:B------:R-:W-:Y:S05]  /*8ac0*/  MUFU.EX2 R127, R127 ;  /* 0x0000007f007f7308 */ /* 0x000fea0000000800 */
[C---:B------:R-:W-:Y:S01]  /*8ad0*/  HMMA.16816.F32 R52, R4.reuse, R10, R52 ;  /* 0x0000000a0434723c */ /* 0x040fe20000001834 */
[----:B------:R-:W1:Y:S02]  /*8ae0*/  LDSM.16.MT88.4 R8, [R123+0x6400] ;  /* 0x006400007b08783b */ /* 0x000e640000004200 */
[----:B------:R-:W1:Y:S05]  /*8af0*/  MUFU.EX2 R106, R106 ;  /* 0x0000006a006a7308 */ /* 0x000e6a0000000800 */
[C---:B--2---:R-:W-:Y:S03]  /*8b00*/  HMMA.16816.F32 R56, R4.reuse, R12, R56 ;  /* 0x0000000c0438723c */ /* 0x044fe60000001838 */
[----:B------:R-:W-:Y:S05]  /*8b10*/  MUFU.EX2 R108, R108 ;  /* 0x0000006c006c7308 */ /* 0x000fea0000000800 */
[C---:B------:R-:W-:Y:S01]  /*8b20*/  HMMA.16816.F32 R60, R4.reuse, R14, R60 ;  /* 0x0000000e043c723c */ /* 0x040fe2000000183c */
[----:B------:R-:W2:Y:S02]  /*8b30*/  LDSM.16.MT88.4 R12, [R123+0x7400] ;  /* 0x007400007b0c783b */ /* 0x000ea40000004200 */
[----:B------:R-:W-:Y:S05]  /*8b40*/  MUFU.EX2 R129, R129 ;  /* 0x0000008100817308 */ /* 0x000fea0000000800 */
[----:B------:R-:W-:Y:S01]  /*8b50*/  HMMA.16816.F32 R68, R4, R22, R68 ;  /* 0x000000160444723c */ /* 0x000fe20000001844 */
[----:B----4-:R-:W-:Y:S01]  /*8b60*/  F2FP.F16.F32.PACK_AB R4, R99, R98 ;  /* 0x000000626304723e */ /* 0x010fe200000000ff */
[----:B------:R-:W4:Y:S01]  /*8b70*/  LDSM.16.MT88.4 R20, [R93+0x1400] ;  /* 0x001400005d14783b */ /* 0x000f220000004200 */
[----:B-----5:R-:W-:Y:S01]  /*8b80*/  F2FP.F16.F32.PACK_AB R5, R109, R102 ;  /* 0x000000666d05723e */ /* 0x020fe200000000ff */
[----:B------:R-:W-:Y:S01]  /*8b90*/  MUFU.EX2 R110, R110 ;  /* 0x0000006e006e7308 */ /* 0x000fe20000000800 */
[----:B------:R-:W-:Y:S01]  /*8ba0*/  F2FP.F16.F32.PACK_AB R6, R101, R100 ;  /* 0x000000646506723e */ /* 0x000fe200000000ff */
[----:B------:R-:W-:Y:S01]  /*8bb0*/  FADD.FTZ R98, R98, R33 ;  /* 0x0000002162627221 */ /* 0x000fe20000010000 */
[----:B---3--:R-:W-:Y:S01]  /*8bc0*/  F2FP.F16.F32.PACK_AB R7, R104, R111 ;  /* 0x0000006f6807723e */ /* 0x008fe200000000ff */
[----:B------:R-:W-:-:S02]  /*8bd0*/  FADD.FTZ R102, R102, R35 ;  /* 0x0000002366667221 */ /* 0x000fc40000010000 */
[----:B------:R-:W-:Y:S02]  /*8be0*/  FADD.FTZ R99, R99, R98 ;  /* 0x0000006263637221 */ /* 0x000fe40000010000 */
[----:B------:R-:W3:Y:S01]  /*8bf0*/  MUFU.EX2 R115, R115 ;  /* 0x0000007300737308 */ /* 0x000ee20000000800 */
[----:B------:R-:W-:Y:S01]  /*8c00*/  FADD.FTZ R102, R109, R102 ;  /* 0x000000666d667221 */ /* 0x000fe20000010000 */
[C---:B------:R-:W-:Y:S01]  /*8c10*/  HMMA.16816.F32 R72, R4.reuse, R16, R72 ;  /* 0x000000100448723c */ /* 0x040fe20000001848 */
[----:B------:R-:W-:Y:S02]  /*8c20*/  FADD.FTZ R100, R100, R99 ;  /* 0x0000006364647221 */ /* 0x000fe40000010000 */
[----:B------:R-:W-:Y:S02]  /*8c30*/  FADD.FTZ R111, R111, R102 ;  /* 0x000000666f6f7221 */ /* 0x000fe40000010000 */
[----:B------:R-:W-:Y:S01]  /*8c40*/  FADD.FTZ R100, R101, R100 ;  /* 0x0000006465647221 */ /* 0x000fe20000010000 */
[----:B------:R-:W-:Y:S01]  /*8c50*/  MUFU.EX2 R112, R112 ;  /* 0x0000007000707308 */ /* 0x000fe20000000800 */
[----:B------:R-:W-:Y:S01]  /*8c60*/  FADD.FTZ R111, R104, R111 ;  /* 0x0000006f686f7221 */ /* 0x000fe20000010000 */
[C---:B-1----:R-:W-:Y:S06]  /*8c70*/  HMMA.16816.F32 R80, R4.reuse, R8, R80 ;  /* 0x000000080450723c */ /* 0x042fec0000001850 */
[----:B------:R-:W1:Y:S02]  /*8c80*/  MUFU.EX2 R113, R113 ;  /* 0x0000007100717308 */ /* 0x000e640000000800 */
[C---:B------:R-:W-:Y:S01]  /*8c90*/  HMMA.16816.F32 R76, R4.reuse, R10, R76 ;  /* 0x0000000a044c723c */ /* 0x040fe2000000184c */
[----:B------:R-:W5:Y:S05]  /*8ca0*/  LDSM.16.MT88.4 R8, [R123+0x8400] ;  /* 0x008400007b08783b */ /* 0x000f6a0000004200 */
[----:B------:R-:W-:Y:S02]  /*8cb0*/  MUFU.EX2 R107, R107 ;  /* 0x0000006b006b7308 */ /* 0x000fe40000000800 */
[C---:B------:R-:W-:Y:S01]  /*8cc0*/  HMMA.16816.F32 R36, R4.reuse, R18, R36 ;  /* 0x000000120424723c */ /* 0x040fe20000001824 */
[----:B------:R-:W3:Y:S05]  /*8cd0*/  LDSM.16.MT88.4 R16, [R93+0x2400] ;  /* 0x002400005d10783b */ /* 0x000eea0000004200 */
[----:B------:R-:W1:Y:S02]  /*8ce0*/  MUFU.EX2 R114, R114 ;  /* 0x0000007200727308 */ /* 0x000e640000000800 */
[C---:B--2---:R-:W-:Y:S06]  /*8cf0*/  HMMA.16816.F32 R40, R4.reuse, R12, R40 ;  /* 0x0000000c0428723c */ /* 0x044fec0000001828 */
[----:B------:R-:W-:Y:S02]  /*8d00*/  MUFU.EX2 R103, R103 ;  /* 0x0000006700677308 */ /* 0x000fe40000000800 */
[C---:B------:R-:W-:Y:S01]  /*8d10*/  HMMA.16816.F32 R44, R4.reuse, R14, R44 ;  /* 0x0000000e042c723c */ /* 0x040fe2000000182c */
[----:B------:R-:W2:Y:S05]  /*8d20*/  LDSM.16.MT88.4 R12, [R123+0x6800] ;  /* 0x006800007b0c783b */ /* 0x000eaa0000004200 */
[----:B------:R-:W-:Y:S02]  /*8d30*/  MUFU.EX2 R116, R116 ;  /* 0x0000007400747308 */ /* 0x000fe40000000800 */
[C---:B----4-:R-:W-:Y:S06]  /*8d40*/  HMMA.16816.F32 R48, R4.reuse, R20, R48 ;  /* 0x000000140430723c */ /* 0x050fec0000001830 */
[----:B------:R-:W-:Y:S02]  /*8d50*/  MUFU.EX2 R105, R105 ;  /* 0x0000006900697308 */ /* 0x000fe40000000800 */
[C---:B------:R-:W-:Y:S01]  /*8d60*/  HMMA.16816.F32 R52, R4.reuse, R22, R52 ;  /* 0x000000160434723c */ /* 0x040fe20000001834 */
[----:B------:R-:W-:Y:S05]  /*8d70*/  LDSM.16.MT88.4 R20, [R93+0x800] ;  /* 0x000800005d14783b */ /* 0x000fea0000004200 */
[----:B------:R-:W4:Y:S02]  /*8d80*/  MUFU.EX2 R118, R118 ;  /* 0x0000007600767308 */ /* 0x000f240000000800 */
[C---:B-----5:R-:W-:Y:S06]  /*8d90*/  HMMA.16816.F32 R56, R4.reuse, R8, R56 ;  /* 0x000000080438723c */ /* 0x060fec0000001838 */
[----:B------:R-:W-:Y:S02]  /*8da0*/  MUFU.EX2 R95, R95 ;  /* 0x0000005f005f7308 */ /* 0x000fe40000000800 */
[C---:B------:R-:W-:Y:S01]  /*8db0*/  HMMA.16816.F32 R60, R4.reuse, R10, R60 ;  /* 0x0000000a043c723c */ /* 0x040fe2000000183c */
[----:B------:R-:W5:Y:S05]  /*8dc0*/  LDSM.16.MT88.4 R8, [R123+0x7800] ;  /* 0x007800007b08783b */ /* 0x000f6a0000004200 */
[----:B------:R-:W4:Y:S02]  /*8dd0*/  MUFU.EX2 R94, R94 ;  /* 0x0000005e005e7308 */ /* 0x000f240000000800 */
[C---:B---3--:R-:W-:Y:S08]  /*8de0*/  HMMA.16816.F32 R64, R4.reuse, R16, R64 ;  /* 0x000000100440723c */ /* 0x048ff00000001840 */
[----:B------:R-:W-:Y:S01]  /*8df0*/  HMMA.16816.F32 R68, R4, R18, R68 ;  /* 0x000000120444723c */ /* 0x000fe20000001844 */
[----:B------:R-:W3:Y:S01]  /*8e00*/  LDSM.16.MT88.4 R16, [R93+0x1800] ;  /* 0x001800005d10783b */ /* 0x000ee20000004200 */
[----:B------:R-:W-:Y:S01]  /*8e10*/  F2FP.F16.F32.PACK_AB R4, R106, R127 ;  /* 0x0000007f6a04723e */ /* 0x000fe200000000ff */
[----:B------:R-:W-:Y:S01]  /*8e20*/  FADD.FTZ R127, R127, R100 ;  /* 0x000000647f7f7221 */ /* 0x000fe20000010000 */
[----:B------:R-:W-:Y:S01]  /*8e30*/  F2FP.F16.F32.PACK_AB R5, R115, R110 ;  /* 0x0000006e7305723e */ /* 0x000fe200000000ff */
[----:B------:R-:W-:Y:S01]  /*8e40*/  FADD.FTZ R110, R110, R111 ;  /* 0x0000006f6e6e7221 */ /* 0x000fe20000010000 */
[----:B------:R-:W-:Y:S01]  /*8e50*/  F2FP.F16.F32.PACK_AB R6, R129, R108 ;  /* 0x0000006c8106723e */ /* 0x000fe200000000ff */
[----:B------:R-:W-:Y:S01]  /*8e60*/  FADD.FTZ R127, R106, R127 ;  /* 0x0000007f6a7f7221 */ /* 0x000fe20000010000 */
[----:B-1----:R-:W-:Y:S01]  /*8e70*/  F2FP.F16.F32.PACK_AB R7, R113, R112 ;  /* 0x000000707107723e */ /* 0x002fe200000000ff */
[----:B------:R-:W-:-:S02]  /*8e80*/  FADD.FTZ R115, R115, R110 ;  /* 0x0000006e73737221 */ /* 0x000fc40000010000 */
[----:B------:R-:W-:Y:S02]  /*8e90*/  FADD.FTZ R108, R108, R127 ;  /* 0x0000007f6c6c7221 */ /* 0x000fe40000010000 */
[----:B------:R-:W-:Y:S02]  /*8ea0*/  FADD.FTZ R112, R112, R115 ;  /* 0x0000007370707221 */ /* 0x000fe40000010000 */
[----:B--2---:R-:W-:Y:S01]  /*8eb0*/  HMMA.16816.F32 R80, R4, R12, R80 ;  /* 0x0000000c0450723c */ /* 0x004fe20000001850 */
[----:B------:R-:W-:Y:S01]  /*8ec0*/  FADD.FTZ R108, R129, R108 ;  /* 0x0000006c816c7221 */ /* 0x000fe20000010000 */
[----:B------:R-:W-:-:S06]  /*8ed0*/  FADD.FTZ R112, R113, R112 ;  /* 0x0000007071707221 */ /* 0x000fcc0000010000 */
[C---:B------:R-:W-:Y:S01]  /*8ee0*/  HMMA.16816.F32 R76, R4.reuse, R14, R76 ;  /* 0x0000000e044c723c */ /* 0x040fe2000000184c */
[----:B------:R-:W1:Y:S07]  /*8ef0*/  LDSM.16.MT88.4 R12, [R123+0x8800] ;  /* 0x008800007b0c783b */ /* 0x000e6e0000004200 */
[C---:B-----5:R-:W-:Y:S08]  /*8f00*/  HMMA.16816.F32 R40, R4.reuse, R8, R40 ;  /* 0x000000080428723c */ /* 0x060ff00000001828 */
        /* <DEDUP_REMOVED lines=31> */
[C---:B-1----:R-:W-:Y:S08]  /*9100*/  HMMA.16816.F32 R40, R4.reuse, R20, R40 ;  /* 0x000000140428723c */ /* 0x042ff00000001828 */
[C---:B------:R-:W-:Y:S08]  /*9110*/  HMMA.16816.F32 R44, R4.reuse, R22, R44 ;  /* 0x00000016042c723c */ /* 0x040ff0000000182c */
[----:B------:R-:W-:Y:S01]  /*9120*/  HMMA.16816.F32 R72, R4, R12, R72 ;  /* 0x0000000c0448723c */ /* 0x000fe20000001848 */
[----:B------:R-:W-:-:S02]  /*9130*/  MOV R13, R29 ;  /* 0x0000001d000d7202 */ /* 0x000fc40000000f00 */
[----:B------:R-:W-:-:S05]  /*9140*/  @P6 MOV R13, R29 ;  /* 0x0000001d000d6202 */ /* 0x000fca0000000f00 */
[----:B------:R-:W-:Y:S01]  /*9150*/  HMMA.16816.F32 R36, R4, R14, R36 ;  /* 0x0000000e0424723c */ /* 0x000fe20000001824 */
[-C--:B------:R-:W-:Y:S02]  /*9160*/  MOV R15, R30.reuse ;  /* 0x0000001e000f7202 */ /* 0x080fe40000000f00 */
[----:B------:R-:W-:-:S05]  /*9170*/  @P6 MOV R15, R30 ;  /* 0x0000001e000f6202 */ /* 0x000fca0000000f00 */
[C---:B--2---:R-:W-:Y:S08]  /*9180*/  HMMA.16816.F32 R48, R4.reuse, R8, R48 ;  /* 0x000000080430723c */ /* 0x044ff00000001830 */
[C---:B------:R-:W-:Y:S08]  /*9190*/  HMMA.16816.F32 R52, R4.reuse, R10, R52 ;  /* 0x0000000a0434723c */ /* 0x040ff00000001834 */
[C---:B---3--:R-:W-:Y:S08]  /*91a0*/  HMMA.16816.F32 R64, R4.reuse, R16, R64 ;  /* 0x000000100440723c */ /* 0x048ff00000001840 */
[----:B------:R-:W-:Y:S01]  /*91b0*/  HMMA.16816.F32 R68, R4, R18, R68 ;  /* 0x000000120444723c */ /* 0x000fe20000001844 */
[----:B------:R-:W-:-:S04]  /*91c0*/  NOP ;  /* 0x0000000000007918 */ /* 0x000fc80000000000 */
[----:B------:R-:W-:-:S15]  /*91d0*/  @P6 BRA `(.L_x_10987) ;  /* 0x0000000000046947 */ /* 0x000fde0003800000 */
.L_x_10978:
[----:B------:R-:W-:-:S07]  /*91e0*/  IADD3 R148, PT, PT, R28, -0x1, RZ ;  /* 0xffffffff1c947810 */ /* 0x000fce0007ffe0ff */
.L_x_10987:
[----:B------:R-:W-:Y:S05]  /*91f0*/  BSYNC B2 ;  /* 0x0000000000027941 */ /* 0x000fea0003800000 */
.L_x_10977:
        /* <DEDUP_REMOVED lines=13> */
.L_x_10995:
        /* <DEDUP_REMOVED lines=78> */
.L_x_10990:
[----:B------:R-:W-:Y:S05]  /*97b0*/  BSYNC.RECONVERGENT B0 ;  /* 0x0000000000007941 */ /* 0x000fea0003800200 */
.L_x_10989:
[----:B------:R-:W1:Y:S01]  /*97c0*/  S2UR UR6, SR_CgaCtaId ;  /* 0x00000000000679c3 */ /* 0x000e620000008800 */
[C---:B------:R-:W-:Y:S01]  /*97d0*/  IMAD.SHL.U32 R155, R87.reuse, 0x8, RZ ;  /* 0x00000008579b7824 */ /* 0x040fe200078e00ff */
[----:B------:R-:W-:Y:S01]  /*97e0*/  LOP3.LUT R154, R87, 0x18, RZ, 0xc0, !PT ;  /* 0x00000018579a7812 */ /* 0x000fe200078ec0ff */
[----:B------:R-:W-:Y:S01]  /*97f0*/  UMOV UR7, 0x400 ;  /* 0x0000040000077882 */ /* 0x000fe20000000000 */
[----:B------:R-:W-:Y:S01]  /*9800*/  LEA R114, P0, R137, R144, 0x1 ;  /* 0x0000009089727211 */ /* 0x000fe200078008ff */
        /* <DEDUP_REMOVED lines=9> */
[----:B------:R-:W-:Y:S02]  /*98a0*/  LOP3.LUT R129, R155, 0x1f20, RZ, 0xc0, !PT ;  /* 0x00001f209b817812 */ /* 0x000fe400078ec0ff */
[----:B------:R-:W-:Y:S02]  /*98b0*/  LOP3.LUT R86, R154, R124, RZ, 0x3c, !PT ;  /* 0x0000007c9a567212 */ /* 0x000fe400078e3cff */
[CC--:B------:R-:W-:Y:S02]  /*98c0*/  ISETP.GE.AND P6, PT, R124.reuse, R153.reuse, PT ;  /* 0x000000997c00720c */ /* 0x0c0fe40003fc6270 */
[----:B------:R-:W-:Y:S02]  /*98d0*/  ISETP.GE.AND P5, PT, R165, R153, PT ;  /* 0x00000099a500720c */ /* 0x000fe40003fa6270 */
[----:B------:R-:W-:Y:S01]  /*98e0*/  LOP3.LUT R165, R129, R86, RZ, 0xfc, !PT ;  /* 0x0000005681a57212 */ /* 0x000fe200078efcff */
[----:B------:R-:W-:Y:S01]  /*98f0*/  IMAD.SHL.U32 R86, R87, 0x4, RZ ;  /* 0x0000000457567824 */ /* 0x000fe200078e00ff */
[----:B-1----:R-:W-:Y:S01]  /*9900*/  ULEA UR6, UR6, UR7, 0x18 ;  /* 0x0000000706067291 */ /* 0x002fe2000f8ec0ff */
[----:B------:R-:W-:Y:S02]  /*9910*/  LOP3.LUT R164, R124, 0x40, RZ, 0xfc, !PT ;  /* 0x000000407ca47812 */ /* 0x000fe400078efcff */
[----:B------:R-:W-:Y:S02]  /*9920*/  LEA.HI.X R115, R137, R145, R138, 0x1, P0 ;  /* 0x0000009189737211 */ /* 0x000fe400000f0c8a */
[----:B------:R-:W-:Y:S01]  /*9930*/  ISETP.GE.AND P4, PT, R164, R153, PT ;  /* 0x00000099a400720c */ /* 0x000fe20003f86270 */
[----:B------:R-:W-:Y:S01]  /*9940*/  IMAD.U32 R126, RZ, RZ, UR6 ;  /* 0x00000006ff7e7e24 */ /* 0x000fe2000f8e00ff */
[--C-:B------:R-:W-:Y:S02]  /*9950*/  SHF.R.U32.HI R124, RZ, 0x1, R87.reuse ;  /* 0x00000001ff7c7819 */ /* 0x100fe40000011657 */
[----:B------:R-:W-:Y:S01]  /*9960*/  LOP3.LUT R89, R125, 0x100, RZ, 0xc0, !PT ;  /* 0x000001007d597812 */ /* 0x000fe200078ec0ff */
[----:B------:R-:W-:Y:S01]  /*9970*/  IMAD R165, R165, 0x2, R126 ;  /* 0x00000002a5a57824 */ /* 0x000fe200078e027e */
[----:B------:R-:W-:Y:S02]  /*9980*/  LOP3.LUT R90, R128, 0xc0, RZ, 0xc0, !PT ;  /* 0x000000c0805a7812 */ /* 0x000fe400078ec0ff */
[----:B------:R-:W-:Y:S02]  /*9990*/  LOP3.LUT R127, R124, 0x8, RZ, 0xc0, !PT ;  /* 0x000000087c7f7812 */ /* 0x000fe400078ec0ff */
[----:B------:R-:W-:Y:S01]  /*99a0*/  @!PT LDS RZ, [RZ] ;  /* 0x00000000fffff984 */ /* 0x000fe20000000800 */
[----:B------:R-:W-:Y:S01]  /*99b0*/  @!PT LDS RZ, [RZ] ;  /* 0x00000000fffff984 */ /* 0x000fe20000000800 */
[----:B------:R-:W-:Y:S01]  /*99c0*/  @!PT LDS RZ, [RZ] ;  /* 0x00000000fffff984 */ /* 0x000fe20000000800 */
[----:B------:R-:W-:Y:S01]  /*99d0*/  @!P6 LDGSTS.E.BYPASS.LTC128B.128 [R165+0x6000], desc[UR4][R144.64] ;  /* 0x0600000090a5efae */ /* 0x000fe2000b981a04 */
[----:B------:R-:W-:Y:S02]  /*99e0*/  LOP3.LUT R125, R125, 0x3e00, RZ, 0xc0, !PT ;  /* 0x00003e007d7d7812 */ /* 0x000fe400078ec0ff */
[--C-:B------:R-:W-:Y:S01]  /*99f0*/  LOP3.LUT R88, R89, 0x20, R128.reuse, 0xf8, !PT ;  /* 0x0000002059587812 */ /* 0x100fe200078ef880 */
[----:B------:R-:W-:Y:S01]  /*9a00*/  @P6 STS.128 [R165+0x6000], RZ ;  /* 0x006000ffa5006388 */ /* 0x000fe20000000c00 */
[----:B------:R-:W-:Y:S02]  /*9a10*/  LOP3.LUT R89, R90, 0x8, R87, 0xf8, !PT ;  /* 0x000000085a597812 */ /* 0x000fe400078ef857 */
        /* <DEDUP_REMOVED lines=8> */
[----:B------:R-:W-:Y:S02]  /*9aa0*/  LOP3.LUT R89, R88, R89, R84, 0xf6, !PT ;  /* 0x0000005958597212 */ /* 0x000fe400078ef654 */
[----:B------:R-:W-:Y:S01]  /*9ab0*/  LOP3.LUT R127, R127, R84, RZ, 0x3c, !PT ;  /* 0x000000547f7f7212 */ /* 0x000fe200078e3cff */
[----:B------:R-:W-:Y:S01]  /*9ac0*/  @!PT LDS RZ, [RZ] ;  /* 0x00000000fffff984 */ /* 0x000fe20000000800 */
[----:B------:R-:W-:Y:S01]  /*9ad0*/  @!PT LDS RZ, [RZ] ;  /* 0x00000000fffff984 */ /* 0x000fe20000000800 */
[----:B------:R-:W-:Y:S01]  /*9ae0*/  @!PT LDS RZ, [RZ] ;  /* 0x00000000fffff984 */ /* 0x000fe20000000800 */
[----:B------:R-:W-:Y:S01]  /*9af0*/  @!P4 LDGSTS.E.BYPASS.LTC128B.128 [R165+0x8000], desc[UR4][R144.64+0x80] ;  /* 0x0800008090a5cfae */ /* 0x000fe2000b981a04 */
[----:B------:R-:W-:Y:S01]  /*9b00*/  LOP3.LUT R84, R91, 0x100, R128, 0xf8, !PT ;  /* 0x000001005b547812 */ /* 0x000fe200078ef880 */
[--C-:B------:R-:W-:Y:S01]  /*9b10*/  IMAD R130, R89, 0x2, R126.reuse ;  /* 0x0000000259827824 */ /* 0x100fe200078e027e */
[----:B------:R-:W-:Y:S01]  /*9b20*/  LOP3.LUT P2, RZ, R87, 0x4, RZ, 0xc0, !PT ;  /* 0x0000000457ff7812 */ /* 0x000fe2000784c0ff */
[----:B------:R-:W-:Y:S01]  /*9b30*/  @P4 STS.128 [R165+0x8000], RZ ;  /* 0x008000ffa5004388 */ /* 0x000fe20000000c00 */
[----:B------:R-:W-:Y:S02]  /*9b40*/  LOP3.LUT R131, R84, R127, RZ, 0xfc, !PT ;  /* 0x0000007f54837212 */ /* 0x000fe400078efcff */
[----:B------:R-:W-:Y:S01]  /*9b50*/  SEL R108, R108, 0xffffffe0, !P2 ;  /* 0xffffffe06c6c7807 */ /* 0x000fe20005000000 */
[----:B------:R-:W-:Y:S01]  /*9b60*/  @!PT LDS RZ, [RZ] ;  /* 0x00000000fffff984 */ /* 0x000fe20000000800 */
[----:B------:R-:W-:Y:S01]  /*9b70*/  @!PT LDS RZ, [RZ] ;  /* 0x00000000fffff984 */ /* 0x000fe20000000800 */
[----:B------:R-:W-:Y:S01]  /*9b80*/  @!PT LDS RZ, [RZ] ;  /* 0x00000000fffff984 */ /* 0x000fe20000000800 */
[----:B------:R-:W-:Y:S01]  /*9b90*/  @!P6 LDGSTS.E.BYPASS.LTC128B.128 [R165+0x6800], desc[UR4][R114.64] ;  /* 0x0680000072a5efae */ /* 0x000fe2000b981a04 */
        /* <DEDUP_REMOVED lines=22> */
[----:B-1----:R-:W1:Y:S04]  /*9d00*/  LDSM.16.M88.4 R112, [R84+0x3000] ;  /* 0x003000005470783b */ /* 0x002e680000000200 */
        /* <DEDUP_REMOVED lines=10> */
[----:B------:R-:W4:Y:S07]  /*9db0*/  LDSM.16.M88.4 R100, [R131+0x1000] ;  /* 0x001000008364783b */ /* 0x000f2e0000000200 */
[C---:B-----5:R-:W-:Y:S08]  /*9dc0*/  HMMA.16816.F32 R28, R88.reuse, R104, RZ ;  /* 0x00000068581c723c */ /* 0x060ff000000018ff */
[----:B------:R-:W-:Y:S01]  /*9dd0*/  HMMA.16816.F32 R32, R88, R106, RZ ;  /* 0x0000006a5820723c */ /* 0x000fe200000018ff */
[----:B------:R-:W5:Y:S04]  /*9de0*/  LDSM.16.M88.4 R88, [R130+0x4400] ;  /* 0x004400008258783b */ /* 0x000f680000000200 */
[----:B------:R-:W5:Y:S03]  /*9df0*/  LDSM.16.M88.4 R104, [R130+0x4800] ;  /* 0x004800008268783b */ /* 0x000f660000000200 */
        /* <DEDUP_REMOVED lines=11> */
[----:B------:R-:W2:Y:S04]  /*9eb0*/  LDSM.16.M88.4 R96, [R84+0x4000] ;  /* 0x004000005460783b */ /* 0x000ea80000000200 */
[----:B------:R-:W-:Y:S03]  /*9ec0*/  LDSM.16.M88.4 R108, [R84+0x4c00] ;  /* 0x004c0000546c783b */ /* 0x000fe60000000200 */
[C---:B----4-:R-:W-:Y:S08]  /*9ed0*/  HMMA.16816.F32 R4, R100.reuse, R120, R4 ;  /* 0x000000786404723c */ /* 0x050ff00000001804 */
[C---:B------:R-:W-:Y:S01]  /*9ee0*/  HMMA.16816.F32 R8, R100.reuse, R122, R8 ;  /* 0x0000007a6408723c */ /* 0x040fe20000001808 */
[----:B------:R-:W-:Y:S07]  /*9ef0*/  LDSM.16.M88.4 R120, [R130+0x5000] ;  /* 0x005000008278783b */ /* 0x000fee0000000200 */
[C---:B-----5:R-:W-:Y:S08]  /*9f00*/  HMMA.16816.F32 R12, R100.reuse, R88, R12 ;  /* 0x00000058640c723c */ /* 0x060ff0000000180c */
[C---:B------:R-:W-:Y:S01]  /*9f10*/  HMMA.16816.F32 R16, R100.reuse, R90, R16 ;  /* 0x0000005a6410723c */ /* 0x040fe20000001810 */
[----:B------:R-:W3:Y:S07]  /*9f20*/  LDSM.16.M88.4 R88, [R84+0x4400] ;  /* 0x004400005458783b */ /* 0x000eee0000000200 */
[C---:B------:R-:W-:Y:S08]  /*9f30*/  HMMA.16816.F32 R20, R100.reuse, R104, R20 ;  /* 0x000000686414723c */ /* 0x040ff00000001814 */
[C---:B------:R-:W-:Y:S01]  /*9f40*/  HMMA.16816.F32 R24, R100.reuse, R106, R24 ;  /* 0x0000006a6418723c */ /* 0x040fe20000001818 */
[----:B------:R-:W4:Y:S07]  /*9f50*/  LDSM.16.M88.4 R104, [R84+0x4800] ;  /* 0x004800005468783b */ /* 0x000f2e0000000200 */
[C---:B-1----:R-:W-:Y:S08]  /*9f60*/  HMMA.16816.F32 R28, R100.reuse, R112, R28 ;  /* 0x00000070641c723c */ /* 0x042ff0000000181c */
[----:B------:R-:W-:Y:S01]  /*9f70*/  HMMA.16816.F32 R32, R100, R114, R32 ;  /* 0x000000726420723c */ /* 0x000fe20000001820 */
[----:B------:R-:W-:Y:S04]  /*9f80*/  LDSM.16.M88.4 R100, [R130+0x5800] ;  /* 0x005800008264783b */ /* 0x000fe80000000200 */
[----:B------:R-:W-:Y:S03]  /*9f90*/  LDSM.16.M88.4 R112, [R130+0x5c00] ;  /* 0x005c00008270783b */ /* 0x000fe60000000200 */
[C---:B--2---:R-:W-:Y:S08]  /*9fa0*/  HMMA.16816.F32 R4, R92.reuse, R96, R4 ;  /* 0x000000605c04723c */ /* 0x044ff00000001804 */
[C---:B------:R-:W-:Y:S01]  /*9fb0*/  HMMA.16816.F32 R8, R92.reuse, R98, R8 ;  /* 0x000000625c08723c */ /* 0x040fe20000001808 */
[----:B------:R-:W1:Y:S07]  /*9fc0*/  LDSM.16.M88.4 R96, [R130+0x5400] ;  /* 0x005400008260783b */ /* 0x000e6e0000000200 */
        /* <DEDUP_REMOVED lines=8> */
[----:B------:R-:W2:Y:S04]  /*a050*/  LDSM.16.M88.4 R92, [R84+0x5000] ;  /* 0x00500000545c783b */ /* 0x000ea80000000200 */
[----:B------:R-:W3:Y:S03]  /*a060*/  LDSM.16.M88.4 R108, [R84+0x5800] ;  /* 0x00580000546c783b */ /* 0x000ee60000000200 */
[C---:B------:R-:W-:Y:S08]  /*a070*/  HMMA.16816.F32 R4, R116.reuse, R120, R4 ;  /* 0x000000787404723c */ /* 0x040ff00000001804 */
[C---:B------:R-:W-:Y:S01]  /*a080*/  HMMA.16816.F32 R8, R116.reuse, R122, R8 ;  /* 0x0000007a7408723c */ /* 0x040fe20000001808 */
[----:B------:R-:W4:Y:S01]  /*a090*/  LDSM.16.M88.4 R120, [R84+0x5c00] ;  /* 0x005c00005478783b */ /* 0x000f220000000200 */
[----:B------:R-:W-:Y:S04]  /*a0a0*/  DEPBAR.LE SB0, 0x0 ;  /* 0x000080000000791a */ /* 0x000fe80000000000 */
[----:B------:R-:W-:Y:S02]  /*a0b0*/  BAR.SYNC.DEFER_BLOCKING 0x0 ;  /* 0x0000000000007b1d */ /* 0x000fe40000010000 */
        /* <DEDUP_REMOVED lines=92> */
.L_x_10994:
[----:B------:R-:W-:Y:S05]  /*a680*/  BSYNC.RECONVERGENT B0 ;  /* 0x0000000000007941 */ /* 0x000fea0003800200 */
.L_x_10993:
        /* <DEDUP_REMOVED lines=37> */
.L_x_10992:
[----:B------:R-:W-:Y:S05]  /*a8e0*/  BSYNC.RECONVERGENT B1 ;  /* 0x0000000000017941 */ /* 0x000fea0003800200 */
.L_x_10991:
        /* <DEDUP_REMOVED lines=9> */
[----:B------:R-:W-:Y:S01]  /*a980*/  ISETP.GE.AND P1, PT, R88, R136, PT ;  /* 0x000000885800720c */ /* 0x000fe20003f26270 */
[----:B------:R-:W-:Y:S01]  /*a990*/  FFMA.FTZ R17, -R152, R92, R17 ;  /* 0x0000005c98117223 */ /* 0x000fe20000010111 */
[----:B------:R-:W-:Y:S01]  /*a9a0*/  ISETP.GE.AND P4, PT, R88, R134, PT ;  /* 0x000000865800720c */ /* 0x000fe20003f86270 */
[----:B------:R-:W-:Y:S01]  /*a9b0*/  FFMA.FTZ R23, -R152, R92, R23 ;  /* 0x0000005c98177223 */ /* 0x000fe20000010117 */
[C---:B------:R-:W-:Y:S01]  /*a9c0*/  ISETP.GE.AND P6, PT, R88.reuse, R135, PT ;  /* 0x000000875800720c */ /* 0x040fe20003fc6270 */
[C---:B------:R-:W-:Y:S01]  /*a9d0*/  VIADD R117, R151.reuse, 0xffffffe1 ;  /* 0xffffffe197757836 */ /* 0x040fe20000000000 */
[----:B------:R-:W-:Y:S01]  /*a9e0*/  ISETP.GE.AND P5, PT, R88, R133, PT ;  /* 0x000000855800720c */ /* 0x000fe20003fa6270 */
[C---:B------:R-:W-:Y:S01]  /*a9f0*/  VIADD R88, R150.reuse, 0x18 ;  /* 0x0000001896587836 */ /* 0x040fe20000000000 */
[----:B------:R-:W-:Y:S01]  /*aa00*/  I2FP.F32.S32 R90, R90 ;  /* 0x0000005a005a7245 */ /* 0x000fe20000201400 */
[C---:B------:R-:W-:Y:S01]  /*aa10*/  VIADD R113, R151.reuse, 0xffffffe9 ;  /* 0xffffffe997717836 */ /* 0x040fe20000000000 */
[----:B------:R-:W-:Y:S01]  /*aa20*/  IABS R91, R91 ;  /* 0x0000005b005b7213 */ /* 0x000fe20000000000 */
[C---:B------:R-:W-:Y:S01]  /*aa30*/  VIADD R102, R151.reuse, 0xfffffff8 ;  /* 0xfffffff897667836 */ /* 0x040fe20000000000 */
[----:B------:R-:W-:Y:S01]  /*aa40*/  IABS R88, R88 ;  /* 0x0000005800587213 */ /* 0x000fe20000000000 */
[----:B------:R-:W-:Y:S01]  /*aa50*/  VIADD R92, R150, 0x10 ;  /* 0x00000010965c7836 */ /* 0x000fe20000000000 */
[----:B------:R-:W-:Y:S01]  /*aa60*/  I2FP.F32.S32 R91, R91 ;  /* 0x0000005b005b7245 */ /* 0x000fe20000201400 */
[----:B------:R-:W-:Y:S01]  /*aa70*/  FFMA.FTZ R7, -R152, R90, R7 ;  /* 0x0000005a98077223 */ /* 0x000fe20000010107 */
[----:B------:R-:W-:Y:S01]  /*aa80*/  I2FP.F32.S32 R88, R88 ;  /* 0x0000005800587245 */ /* 0x000fe20000201400 */
[----:B------:R-:W-:Y:S01]  /*aa90*/  VIADD R90, R150, 0x11 ;  /* 0x00000011965a7836 */ /* 0x000fe20000000000 */
[----:B------:R-:W-:Y:S01]  /*aaa0*/  IABS R92, R92 ;  /* 0x0000005c005c7213 */ /* 0x000fe20000000000 */
[C---:B------:R-:W-:Y:S01]  /*aab0*/  FFMA.FTZ R6, -R152.reuse, R91, R6 ;  /* 0x0000005b98067223 */ /* 0x040fe20000010106 */
[C---:B------:R-:W-:Y:S02]  /*aac0*/  VIADD R115, R151.reuse, 0xffffffe8 ;  /* 0xffffffe897737836 */ /* 0x040fe40000000000 */
[C---:B------:R-:W-:Y:S01]  /*aad0*/  FFMA.FTZ R5, -R152.reuse, R88, R5 ;  /* 0x0000005898057223 */ /* 0x040fe20000010105 */
[----:B------:R-:W-:Y:S01]  /*aae0*/  IABS R91, R90 ;  /* 0x0000005a005b7213 */ /* 0x000fe20000000000 */
[----:B------:R-:W-:Y:S01]  /*aaf0*/  FFMA.FTZ R11, -R152, R88, R11 ;  /* 0x00000058980b7223 */ /* 0x000fe2000001010b */
[----:B------:R-:W-:Y:S01]  /*ab00*/  I2FP.F32.S32 R88, R92 ;  /* 0x0000005c00587245 */ /* 0x000fe20000201400 */
[C---:B------:R-:W-:Y:S01]  /*ab10*/  VIADD R90, R150.reuse, 0x8 ;  /* 0x00000008965a7836 */ /* 0x040fe20000000000 */
[----:B------:R-:W-:Y:S01]  /*ab20*/  I2FP.F32.S32 R91, R91 ;  /* 0x0000005b005b7245 */ /* 0x000fe20000201400 */
[----:B------:R-:W-:Y:S02]  /*ab30*/  VIADD R92, R150, 0xfffffff8 ;  /* 0xfffffff8965c7836 */ /* 0x000fe40000000000 */
[C---:B------:R-:W-:Y:S01]  /*ab40*/  FFMA.FTZ R15, -R152.reuse, R88, R15 ;  /* 0x00000058980f7223 */ /* 0x040fe2000001010f */
[----:B------:R-:W-:Y:S01]  /*ab50*/  IABS R90, R90 ;  /* 0x0000005a005a7213 */ /* 0x000fe20000000000 */
[----:B------:R-:W-:Y:S01]  /*ab60*/  FFMA.FTZ R9, -R152, R88, R9 ;  /* 0x0000005898097223 */ /* 0x000fe20000010109 */
[C---:B------:R-:W-:Y:S01]  /*ab70*/  VIADD R88, R150.reuse, 0x1 ;  /* 0x0000000196587836 */ /* 0x040fe20000000000 */
[----:B------:R-:W-:Y:S01]  /*ab80*/  IABS R92, R92 ;  /* 0x0000005c005c7213 */ /* 0x000fe20000000000 */
[----:B------:R-:W-:Y:S01]  /*ab90*/  VIADD R89, R150, 0x19 ;  /* 0x0000001996597836 */ /* 0x000fe20000000000 */
[----:B------:R-:W-:Y:S01]  /*aba0*/  I2FP.F32.S32 R90, R90 ;  /* 0x0000005a005a7245 */ /* 0x000fe20000201400 */
[CC--:B------:R-:W-:Y:S01]  /*abb0*/  FFMA.FTZ R14, -R152.reuse, R91.reuse, R14 ;  /* 0x0000005b980e7223 */ /* 0x0c0fe2000001010e */
[----:B------:R-:W-:Y:S01]  /*abc0*/  FFMA.FTZ R8, -R152, R91, R8 ;  /* 0x0000005b98087223 */ /* 0x000fe20000010108 */
[----:B------:R-:W-:Y:S01]  /*abd0*/  IABS R91, R88 ;  /* 0x00000058005b7213 */ /* 0x000fe20000000000 */
[----:B------:R-:W-:Y:S02]  /*abe0*/  VIADD R88, R150, 0xffffffe0 ;  /* 0xffffffe096587836 */ /* 0x000fe40000000000 */
[CC--:B------:R-:W-:Y:S01]  /*abf0*/  FFMA.FTZ R19, -R152.reuse, R90.reuse, R19 ;  /* 0x0000005a98137223 */ /* 0x0c0fe20000010113 */
[C---:B------:R-:W-:Y:S01]  /*ac00*/  FFMA.FTZ R13, -R152.reuse, R90, R13 ;  /* 0x0000005a980d7223 */ /* 0x040fe2000001010d */
[----:B------:R-:W-:Y:S01]  /*ac10*/  IABS R89, R89 ;  /* 0x0000005900597213 */ /* 0x000fe20000000000 */
[----:B------:R-:W-:Y:S01]  /*ac20*/  IMAD.MOV.U32 R90, RZ, RZ, R92 ;  /* 0x000000ffff5a7224 */ /* 0x000fe200078e005c */
        /* <DEDUP_REMOVED lines=8> */
[----:B------:R-:W-:Y:S01]  /*acb0*/  FFMA.FTZ R10, -R152, R89, R10 ;  /* 0x00000059980a7223 */ /* 0x000fe2000001010a */
[----:B------:R-:W-:Y:S02]  /*acc0*/  VIADD R89, R150, 0x9 ;  /* 0x0000000996597836 */ /* 0x000fe40000000000 */
[CC--:B------:R-:W-:Y:S01]  /*acd0*/  FFMA.FTZ R21, -R152.reuse, R90.reuse, R21 ;  /* 0x0000005a98157223 */ /* 0x0c0fe20000010115 */
[----:B------:R-:W-:Y:S01]  /*ace0*/  FFMA.FTZ R27, -R152, R90, R27 ;  /* 0x0000005a981b7223 */ /* 0x000fe2000001011b */
[----:B------:R-:W-:Y:S02]  /*acf0*/  VIADD R90, R150, 0xfffffff0 ;  /* 0xfffffff0965a7836 */ /* 0x000fe40000000000 */
[----:B------:R-:W-:Y:S01]  /*ad00*/  FFMA.FTZ R33, -R152, R88, R33 ;  /* 0x0000005898217223 */ /* 0x000fe20000010121 */
[----:B------:R-:W-:Y:S01]  /*ad10*/  ISETP.GE.AND P0, PT, R92, R136, PT ;  /* 0x000000885c00720c */ /* 0x000fe20003f06270 */
[C---:B------:R-:W-:Y:S01]  /*ad20*/  VIADD R88, R150.reuse, 0xffffffe8 ;  /* 0xffffffe896587836 */ /* 0x040fe20000000000 */
[----:B------:R-:W-:Y:S01]  /*ad30*/  IABS R89, R89 ;  /* 0x0000005900597213 */ /* 0x000fe20000000000 */
[----:B------:R-:W-:Y:S01]  /*ad40*/  VIADD R93, R150, 0xffffffe1 ;  /* 0xffffffe1965d7836 */ /* 0x000fe20000000000 */
[----:B------:R-:W-:Y:S01]  /*ad50*/  FSEL R130, R17, -INF , P0 ;  /* 0xff80000011827808 */ /* 0x000fe20000000000 */
[----:B------:R-:W-:Y:S01]  /*ad60*/  VIADD R149, R149, 0xffffffc0 ;  /* 0xffffffc095957836 */ /* 0x000fe20000000000 */
[----:B------:R-:W-:Y:S02]  /*ad70*/  IABS R90, R90 ;  /* 0x0000005a005a7213 */ /* 0x000fe40000000000 */
[----:B------:R-:W-:Y:S02]  /*ad80*/  ISETP.GE.AND P0, PT, R97, R134, PT ;  /* 0x000000866100720c */ /* 0x000fe40003f06270 */
[----:B------:R-:W-:Y:S02]  /*ad90*/  IABS R88, R88 ;  /* 0x0000005800587213 */ /* 0x000fe40000000000 */
[----:B------:R-:W-:Y:S02]  /*ada0*/  I2FP.F32.S32 R89, R89 ;  /* 0x0000005900597245 */ /* 0x000fe40000201400 */
[----:B------:R-:W-:Y:S02]  /*adb0*/  I2FP.F32.S32 R90, R90 ;  /* 0x0000005a005a7245 */ /* 0x000fe40000201400 */
[----:B------:R-:W-:Y:S01]  /*adc0*/  FSEL R104, R23, -INF , P0 ;  /* 0xff80000017687808 */ /* 0x000fe20000000000 */
[CC--:B------:R-:W-:Y:S01]  /*add0*/  FFMA.FTZ R12, -R152.reuse, R89.reuse, R12 ;  /* 0x00000059980c7223 */ /* 0x0c0fe2000001010c */
[----:B------:R-:W-:Y:S01]  /*ade0*/  I2FP.F32.S32 R88, R88 ;  /* 0x0000005800587245 */ /* 0x000fe20000201400 */
[----:B------:R-:W-:Y:S01]  /*adf0*/  FFMA.FTZ R18, -R152, R89, R18 ;  /* 0x0000005998127223 */ /* 0x000fe20000010112 */
[----:B------:R-:W-:Y:S01]  /*ae00*/  ISETP.GE.AND P0, PT, R117, R136, PT ;  /* 0x000000887500720c */ /* 0x000fe20003f06270 */
[----:B------:R-:W-:Y:S02]  /*ae10*/  VIADD R89, R150, 0xfffffff9 ;  /* 0xfffffff996597836 */ /* 0x000fe40000000000 */
        /* <DEDUP_REMOVED lines=9> */
[-C--:B------:R-:W-:Y:S01]  /*aeb0*/  ISETP.GE.AND P4, PT, R109, R136.reuse, PT ;  /* 0x000000886d00720c */ /* 0x080fe20003f86270 */
[----:B------:R-:W-:Y:S01]  /*aec0*/  FFMA.FTZ R22, -R152, R91, R22 ;  /* 0x0000005b98167223 */ /* 0x000fe20000010116 */
[----:B------:R-:W-:Y:S01]  /*aed0*/  IABS R89, R89 ;  /* 0x0000005900597213 */ /* 0x000fe20000000000 */
[----:B------:R-:W-:Y:S01]  /*aee0*/  VIADD R91, R150, 0xfffffff1 ;  /* 0xfffffff1965b7836 */ /* 0x000fe20000000000 */
[----:B------:R-:W-:Y:S01]  /*aef0*/  FSEL R112, R9, -INF , P0 ;  /* 0xff80000009707808 */ /* 0x000fe20000000000 */
[----:B------:R-:W-:Y:S01]  /*af00*/  VIADD R9, R151, 0x18 ;  /* 0x0000001897097836 */ /* 0x000fe20000000000 */
[-C--:B------:R-:W-:Y:S02]  /*af10*/  ISETP.GE.AND P0, PT, R110, R136.reuse, PT ;  /* 0x000000886e00720c */ /* 0x080fe40003f06270 */
[----:B------:R-:W-:Y:S01]  /*af20*/  FSEL R106, R13, -INF , P4 ;  /* 0xff8000000d6a7808 */ /* 0x000fe20002000000 */
[----:B------:R-:W-:Y:S01]  /*af30*/  VIADD R13, R151, 0x19 ;  /* 0x00000019970d7836 */ /* 0x000fe20000000000 */
[----:B------:R-:W-:Y:S02]  /*af40*/  I2FP.F32.S32 R89, R89 ;  /* 0x0000005900597245 */ /* 0x000fe40000201400 */
[-C--:B------:R-:W-:Y:S02]  /*af50*/  ISETP.GE.AND P4, PT, R102, R136.reuse, PT ;  /* 0x000000886600720c */ /* 0x080fe40003f86270 */
[----:B------:R-:W-:Y:S01]  /*af60*/  FSEL R116, R4, -INF , P1 ;  /* 0xff80000004747808 */ /* 0x000fe20000800000 */
[CC--:B------:R-:W-:Y:S01]  /*af70*/  FFMA.FTZ R20, -R152.reuse, R89.reuse, R20 ;  /* 0x0000005998147223 */ /* 0x0c0fe20000010114 */
[----:B------:R-:W-:Y:S01]  /*af80*/  ISETP.GE.AND P1, PT, R115, R136, PT ;  /* 0x000000887300720c */ /* 0x000fe20003f26270 */
[----:B------:R-:W-:Y:S01]  /*af90*/  FFMA.FTZ R26, -R152, R89, R26 ;  /* 0x00000059981a7223 */ /* 0x000fe2000001011a */
[----:B------:R-:W-:Y:S01]  /*afa0*/  FSEL R119, R12, -INF , P0 ;  /* 0xff8000000c777808 */ /* 0x000fe20000000000 */
[C---:B------:R-:W-:Y:S01]  /*afb0*/  VIADD R89, R150.reuse, 0xffffffe9 ;  /* 0xffffffe996597836 */ /* 0x040fe20000000000 */
[-C--:B------:R-:W-:Y:S01]  /*afc0*/  ISETP.GE.AND P0, PT, R113, R134.reuse, PT ;  /* 0x000000867100720c */ /* 0x080fe20003f06270 */
[----:B------:R-:W-:Y:S01]  /*afd0*/  VIADD R150, R150, 0x40 ;  /* 0x0000004096967836 */ /* 0x000fe20000000000 */
[----:B------:R-:W-:Y:S02]  /*afe0*/  IABS R91, R91 ;  /* 0x0000005b005b7213 */ /* 0x000fe40000000000 */
[----:B------:R-:W-:Y:S02]  /*aff0*/  FSEL R101, R16, -INF , P4 ;  /* 0xff80000010657808 */ /* 0x000fe40002000000 */
[-C--:B------:R-:W-:Y:S02]  /*b000*/  ISETP.GE.AND P4, PT, R109, R134.reuse, PT ;  /* 0x000000866d00720c */ /* 0x080fe40003f86270 */
[----:B------:R-:W-:Y:S02]  /*b010*/  IABS R93, R93 ;  /* 0x0000005d005d7213 */ /* 0x000fe40000000000 */
[----:B------:R-:W-:Y:S02]  /*b020*/  FSEL R114, R8, -INF , P1 ;  /* 0xff80000008727808 */ /* 0x000fe40000800000 */
[----:B------:R-:W-:Y:S02]  /*b030*/  ISETP.GE.AND P1, PT, R117, R134, PT ;  /* 0x000000867500720c */ /* 0x000fe40003f26270 */
[----:B------:R-:W-:Y:S02]  /*b040*/  I2FP.F32.S32 R91, R91 ;  /* 0x0000005b005b7245 */ /* 0x000fe40000201400 */
[----:B------:R-:W-:Y:S02]  /*b050*/  FSEL R103, R11, -INF , P0 ;  /* 0xff8000000b677808 */ /* 0x000fe40000000000 */
[-C--:B------:R-:W-:Y:S01]  /*b060*/  ISETP.GE.AND P0, PT, R151, R136.reuse, PT ;  /* 0x000000889700720c */ /* 0x080fe20003f06270 */
[CC--:B------:R-:W-:Y:S01]  /*b070*/  FFMA.FTZ R24, -R152.reuse, R91.reuse, R24 ;  /* 0x0000005b98187223 */ /* 0x0c0fe20000010118 */
[----:B------:R-:W-:Y:S01]  /*b080*/  FSEL R95, R15, -INF , P4 ;  /* 0xff8000000f5f7808 */ /* 0x000fe20002000000 */
[C---:B------:R-:W-:Y:S01]  /*b090*/  FFMA.FTZ R30, -R152.reuse, R91, R30 ;  /* 0x0000005b981e7223 */ /* 0x040fe2000001011e */
[----:B------:R-:W-:Y:S01]  /*b0a0*/  I2FP.F32.S32 R93, R93 ;  /* 0x0000005d005d7245 */ /* 0x000fe20000201400 */
[----:B------:R-:W-:Y:S01]  /*b0b0*/  VIADD R91, R151, 0x9 ;  /* 0x00000009975b7836 */ /* 0x000fe20000000000 */
[----:B------:R-:W-:Y:S01]  /*b0c0*/  ISETP.GE.AND P4, PT, R97, R136, PT ;  /* 0x000000886100720c */ /* 0x000fe20003f86270 */
[----:B------:R-:W-:Y:S01]  /*b0d0*/  VIADD R15, R151, 0x11 ;  /* 0x00000011970f7836 */ /* 0x000fe20000000000 */
[----:B------:R-:W-:Y:S01]  /*b0e0*/  IABS R89, R89 ;  /* 0x0000005900597213 */ /* 0x000fe20000000000 */
[----:B------:R-:W-:Y:S01]  /*b0f0*/  FFMA.FTZ R32, -R152, R93, R32 ;  /* 0x0000005d98207223 */ /* 0x000fe20000010120 */
[----:B------:R-:W-:Y:S01]  /*b100*/  FSEL R111, R7, -INF , P1 ;  /* 0xff800000076f7808 */ /* 0x000fe20000800000 */
[----:B------:R-:W-:Y:S01]  /*b110*/  VIADD R93, R151, 0x8 ;  /* 0x00000008975d7836 */ /* 0x000fe20000000000 */
[-C--:B------:R-:W-:Y:S02]  /*b120*/  ISETP.GE.AND P1, PT, R115, R134.reuse, PT ;  /* 0x000000867300720c */ /* 0x080fe40003f26270 */
[----:B------:R-:W-:Y:S02]  /*b130*/  FSEL R96, R20, -INF , P0 ;  /* 0xff80000014607808 */ /* 0x000fe40000000000 */
[-C--:B------:R-:W-:Y:S02]  /*b140*/  ISETP.GE.AND P0, PT, R92, R134.reuse, PT ;  /* 0x000000865c00720c */ /* 0x080fe40003f06270 */
[----:B------:R-:W-:Y:S02]  /*b150*/  FSEL R94, R21, -INF , P4 ;  /* 0xff800000155e7808 */ /* 0x000fe40002000000 */
[----:B------:R-:W-:Y:S02]  /*b160*/  I2FP.F32.S32 R89, R89 ;  /* 0x0000005900597245 */ /* 0x000fe40000201400 */
[-C--:B------:R-:W-:Y:S02]  /*b170*/  ISETP.GE.AND P4, PT, R102, R134.reuse, PT ;  /* 0x000000866600720c */ /* 0x080fe40003f86270 */
[----:B------:R-:W-:Y:S01]  /*b180*/  FSEL R105, R10, -INF , P1 ;  /* 0xff8000000a697808 */ /* 0x000fe20000800000 */
[CC--:B------:R-:W-:Y:S01]  /*b190*/  FFMA.FTZ R34, -R152.reuse, R89.reuse, R34 ;  /* 0x0000005998227223 */ /* 0x0c0fe20000010122 */
[----:B------:R-:W-:Y:S01]  /*b1a0*/  FSEL R98, R19, -INF , P0 ;  /* 0xff80000013627808 */ /* 0x000fe20000000000 */
[----:B------:R-:W-:Y:S01]  /*b1b0*/  FFMA.FTZ R28, -R152, R89, R28 ;  /* 0x00000059981c7223 */ /* 0x000fe2000001011c */
[----:B------:R-:W-:Y:S01]  /*b1c0*/  ISETP.GE.AND P1, PT, R110, R134, PT ;  /* 0x000000866e00720c */ /* 0x000fe20003f26270 */
[----:B------:R-:W-:Y:S01]  /*b1d0*/  VIADD R89, R151, 0x10 ;  /* 0x0000001097597836 */ /* 0x000fe20000000000 */
        /* <DEDUP_REMOVED lines=19> */
[----:B------:R-:W-:Y:S02]  /*b310*/  FSEL R130, R130, -INF , !P4 ;  /* 0xff80000082827808 */ /* 0x000fe40006000000 */
[----:B------:R-:W-:Y:S02]  /*b320*/  ISETP.GE.AND P4, PT, R9, R136, PT ;  /* 0x000000880900720c */ /* 0x000fe40003f86270 */
[----:B------:R-:W-:Y:S02]  /*b330*/  FSEL R33, R33, -INF , P1 ;  /* 0xff80000021217808 */ /* 0x000fe40000800000 */
[-C--:B------:R-:W-:Y:S02]  /*b340*/  ISETP.GE.AND P1, PT, R89, R134.reuse, PT ;  /* 0x000000865900720c */ /* 0x080fe40003f26270 */
[----:B------:R-:W-:Y:S02]  /*b350*/  FSEL R10, R104, -INF , !P0 ;  /* 0xff800000680a7808 */ /* 0x000fe40004000000 */
        /* <DEDUP_REMOVED lines=8> */
[----:B------:R-:W-:Y:S02]  /*b3e0*/  ISETP.GE.AND P0, PT, R117, R133, PT ;  /* 0x000000857500720c */ /* 0x000fe40003f06270 */
[----:B------:R-:W-:Y:S02]  /*b3f0*/  FSEL R31, R31, -INF , P4 ;  /* 0xff8000001f1f7808 */ /* 0x000fe40002000000 */
[-C--:B------:R-:W-:Y:S02]  /*b400*/  ISETP.GE.AND P4, PT, R117, R135.reuse, PT ;  /* 0x000000877500720c */ /* 0x080fe40003f86270 */
[----:B------:R-:W-:Y:S02]  /*b410*/  FSEL R18, R34, -INF , P1 ;  /* 0xff80000022127808 */ /* 0x000fe40000800000 */
[----:B------:R-:W-:Y:S01]  /*b420*/  FSEL R30, R112, -INF , !P6 ;  /* 0xff800000701e7808 */ /* 0x000fe20007000000 */
[----:B------:R-:W-:Y:S01]  /*b430*/  IMAD R112, R127, 0x2, R126 ;  /* 0x000000027f707824 */ /* 0x000fe200078e027e */
[----:B------:R-:W-:Y:S02]  /*b440*/  FSEL R88, R88, -INF , !P5 ;  /* 0xff80000058587808 */ /* 0x000fe40006800000 */
[----:B------:R-:W-:Y:S02]  /*b450*/  FSEL R34, R111, -INF , !P0 ;  /* 0xff8000006f227808 */ /* 0x000fe40004000000 */
[CC--:B------:R-:W-:Y:S02]  /*b460*/  ISETP.GE.AND P6, PT, R110.reuse, R135.reuse, PT ;  /* 0x000000876e00720c */ /* 0x0c0fe40003fc6270 */
[----:B------:R-:W-:Y:S02]  /*b470*/  ISETP.GE.AND P5, PT, R109, R135, PT ;  /* 0x000000876d00720c */ /* 0x000fe40003fa6270 */
[-C--:B------:R-:W-:Y:S02]  /*b480*/  ISETP.GE.AND P0, PT, R110, R133.reuse, PT ;  /* 0x000000856e00720c */ /* 0x080fe40003f06270 */
[----:B------:R-:W-:Y:S02]  /*b490*/  FSEL R90, R90, -INF , !P4 ;  /* 0xff8000005a5a7808 */ /* 0x000fe40006000000 */
        /* <DEDUP_REMOVED lines=8> */
[-C--:B------:R-:W-:Y:S02]  /*b520*/  ISETP.GE.AND P4, PT, R97, R135.reuse, PT ;  /* 0x000000876100720c */ /* 0x080fe40003f86270 */
[----:B------:R-:W-:Y:S02]  /*b530*/  FSEL R97, R101, -INF , !P5 ;  /* 0xff80000065617808 */ /* 0x000fe40006800000 */
[----:B------:R-:W-:Y:S02]  /*b540*/  FSEL R14, R95, -INF , !P6 ;  /* 0xff8000005f0e7808 */ /* 0x000fe40007000000 */
[----:B------:R-:W-:Y:S02]  /*b550*/  ISETP.GE.AND P6, PT, R93, R135, PT ;  /* 0x000000875d00720c */ /* 0x000fe40003fc6270 */
[----:B------:R-:W-:Y:S02]  /*b560*/  FSEL R96, R96, -INF , !P0 ;  /* 0xff80000060607808 */ /* 0x000fe40004000000 */
[----:B------:R-:W-:Y:S02]  /*b570*/  ISETP.GE.AND P5, PT, R92, R133, PT ;  /* 0x000000855c00720c */ /* 0x000fe40003fa6270 */
[-C--:B------:R-:W-:Y:S02]  /*b580*/  ISETP.GE.AND P0, PT, R91, R135.reuse, PT ;  /* 0x000000875b00720c */ /* 0x080fe40003f06270 */
[-C--:B------:R-:W-:Y:S02]  /*b590*/  ISETP.GE.AND P1, PT, R115, R135.reuse, PT ;  /* 0x000000877300720c */ /* 0x080fe40003f26270 */
[----:B------:R-:W-:Y:S02]  /*b5a0*/  FSEL R98, R98, -INF , !P5 ;  /* 0xff80000062627808 */ /* 0x000fe40006800000 */
[----:B------:R-:W-:Y:S02]  /*b5b0*/  FSEL R109, R24, -INF , !P6 ;  /* 0xff800000186d7808 */ /* 0x000fe40007000000 */
[----:B------:R-:W-:Y:S02]  /*b5c0*/  ISETP.GE.AND P6, PT, R89, R135, PT ;  /* 0x000000875900720c */ /* 0x000fe40003fc6270 */
[----:B------:R-:W-:Y:S02]  /*b5d0*/  FSEL R6, R25, -INF , !P0 ;  /* 0xff80000019067808 */ /* 0x000fe40004000000 */
[C---:B------:R-:W-:Y:S01]  /*b5e0*/  ISETP.GE.AND P5, PT, R151.reuse, R133, PT ;  /* 0x000000859700720c */ /* 0x040fe20003fa6270 */
[----:B------:R-:W-:Y:S01]  /*b5f0*/  VIADD R151, R151, 0xffffffc0 ;  /* 0xffffffc097977836 */ /* 0x000fe20000000000 */
[----:B------:R-:W-:Y:S02]  /*b600*/  FSEL R32, R114, -INF , !P1 ;  /* 0xff80000072207808 */ /* 0x000fe40004800000 */
[----:B------:R-:W-:Y:S02]  /*b610*/  FMNMX3.FTZ R25, R0, R21, R90, !PT ;  /* 0x0000001500197276 */ /* 0x000fe4000781005a */
        /* <DEDUP_REMOVED lines=8> */
[----:B------:R-:W-:Y:S02]  /*b6a0*/  FMNMX3.FTZ R25, R25, R119, R16, !PT ;  /* 0x0000007719197276 */ /* 0x000fe40007810010 */
[-C--:B------:R-:W-:Y:S02]  /*b6b0*/  ISETP.GE.AND P1, PT, R102, R133.reuse, PT ;  /* 0x000000856600720c */ /* 0x080fe40003f26270 */
[----:B------:R-:W-:Y:S02]  /*b6c0*/  FSEL R12, R94, -INF , !P4 ;  /* 0xff8000005e0c7808 */ /* 0x000fe40006000000 */
[----:B------:R-:W-:Y:S02]  /*b6d0*/  FMNMX3.FTZ R15, R15, R28, R26, !PT ;  /* 0x0000001c0f0f7276 */ /* 0x000fe4000781001a */
[----:B------:R-:W-:Y:S02]  /*b6e0*/  ISETP.GE.AND P4, PT, R93, R133, PT ;  /* 0x000000855d00720c */ /* 0x000fe40003f86270 */
[----:B------:R-:W-:Y:S02]  /*b6f0*/  FMNMX3.FTZ R25, R25, R97, R130, !PT ;  /* 0x0000006119197276 */ /* 0x000fe40007810082 */
        /* <DEDUP_REMOVED lines=10> */
[----:B------:R-:W-:Y:S02]  /*b7a0*/  FSEL R110, R27, -INF , !P1 ;  /* 0xff8000001b6e7808 */ /* 0x000fe40004800000 */
[----:B------:R-:W-:Y:S02]  /*b7b0*/  ISETP.GE.AND P1, PT, R9, R135, PT ;  /* 0x000000870900720c */ /* 0x000fe40003f26270 */
[----:B------:R-:W-:Y:S02]  /*b7c0*/  FMNMX3.FTZ R13, R13, R109, R6, !PT ;  /* 0x0000006d0d0d7276 */ /* 0x000fe40007810006 */
        /* <DEDUP_REMOVED lines=48> */
[----:B------:R-:W-:Y:S01]  /*bad0*/  VIADD R21, R112, 0x6000 ;  /* 0x0000600070157836 */ /* 0x000fe20000000000 */
[----:B------:R-:W2:Y:S01]  /*bae0*/  MUFU.EX2 R118, R118 ;  /* 0x0000007600767308 */ /* 0x000ea20000000800 */
[-C--:B------:R-:W-:Y:S01]  /*baf0*/  FFMA.FTZ R164, R98, R84.reuse, -R105 ;  /* 0x0000005462a47223 */ /* 0x080fe20000010869 */
[-CC-:B------:R-:W-:Y:S01]  /*bb00*/  FFMA.FTZ R129, R96, R84.reuse, -R103.reuse ;  /* 0x0000005460817223 */ /* 0x180fe20000010867 */
[----:B------:R-:W-:Y:S02]  /*bb10*/  @P2 VIADD R85, R21, 0xffffffe0 ;  /* 0xffffffe015552836 */ /* 0x000fe40000000000 */
[-C--:B------:R-:W-:Y:S01]  /*bb20*/  FFMA.FTZ R21, R119, R84.reuse, -R103 ;  /* 0x0000005477157223 */ /* 0x080fe20000010867 */
[-C--:B------:R-:W-:Y:S01]  /*bb30*/  FFMA.FTZ R119, R99, R84.reuse, -R105 ;  /* 0x0000005463777223 */ /* 0x080fe20000010869 */
[-C--:B------:R-:W-:Y:S01]  /*bb40*/  FFMA.FTZ R127, R12, R84.reuse, -R103 ;  /* 0x000000540c7f7223 */ /* 0x080fe20000010867 */
[----:B------:R-:W-:Y:S02]  /*bb50*/  LDSM.16.MT88.4 R96, [R112+0x7400] ;  /* 0x007400007060783b */ /* 0x000fe40000004200 */
[----:B------:R-:W-:Y:S01]  /*bb60*/  MUFU.EX2 R117, R117 ;  /* 0x0000007500757308 */ /* 0x000fe20000000800 */
[-CC-:B------:R-:W-:Y:S01]  /*bb70*/  FFMA.FTZ R131, R111, R84.reuse, -R105.reuse ;  /* 0x000000546f837223 */ /* 0x180fe20000010869 */
[-C--:B------:R-:W-:Y:S01]  /*bb80*/  FFMA.FTZ R165, R10, R84.reuse, -R105 ;  /* 0x000000540aa57223 */ /* 0x080fe20000010869 */
[-CC-:B------:R-:W-:Y:S01]  /*bb90*/  FFMA.FTZ R111, R109, R84.reuse, -R103.reuse ;  /* 0x000000546d6f7223 */ /* 0x180fe20000010867 */
[-C--:B------:R-:W-:Y:S01]  /*bba0*/  FFMA.FTZ R109, R6, R84.reuse, -R103 ;  /* 0x00000054066d7223 */ /* 0x080fe20000010867 */
[-CC-:B------:R-:W-:Y:S01]  /*bbb0*/  FFMA.FTZ R107, R107, R84.reuse, -R105.reuse ;  /* 0x000000546b6b7223 */ /* 0x180fe20000010869 */
[----:B------:R-:W-:Y:S01]  /*bbc0*/  FFMA.FTZ R110, R110, R84, -R105 ;  /* 0x000000546e6e7223 */ /* 0x000fe20000010869 */
[----:B------:R-:W3:Y:S03]  /*bbd0*/  LDSM.16.MT88.4 R92, [R85] ;  /* 0x00000000555c783b */ /* 0x000ee60000004200 */
[----:B------:R-:W4:Y:S01]  /*bbe0*/  MUFU.EX2 R116, R116 ;  /* 0x0000007400747308 */ /* 0x000f220000000800 */
[----:B--2---:R-:W-:Y:S01]  /*bbf0*/  F2FP.F16.F32.PACK_AB R88, R118, R120 ;  /* 0x000000787658723e */ /* 0x004fe200000000ff */
[-C--:B------:R-:W-:Y:S01]  /*bc00*/  FFMA.FTZ R108, R108, R84.reuse, -R103 ;  /* 0x000000546c6c7223 */ /* 0x080fe20000010867 */
[-CC-:B------:R-:W-:Y:S01]  /*bc10*/  FFMA.FTZ R18, R18, R84.reuse, -R105.reuse ;  /* 0x0000005412127223 */ /* 0x180fe20000010869 */
[----:B------:R-:W-:Y:S01]  /*bc20*/  FFMA.FTZ R19, R19, R84, -R105 ;  /* 0x0000005413137223 */ /* 0x000fe20000010869 */
[----:B------:R-:W-:Y:S05]  /*bc30*/  ISETP.GT.AND P0, PT, R148, R141, PT ;  /* 0x0000008d9400720c */ /* 0x000fea0003f04270 */
        /* <DEDUP_REMOVED lines=18> */
[C---:B-----5:R-:W-:Y:S01]  /*bd60*/  FMUL.FTZ R26, R0.reuse, R82 ;  /* 0x00000052001a7220 */ /* 0x060fe20000410000 */
[C---:B------:R-:W-:Y:S01]  /*bd70*/  FMUL.FTZ R27, R0.reuse, R83 ;  /* 0x00000053001b7220 */ /* 0x040fe20000410000 */
[C---:B------:R-:W-:Y:S01]  /*bd80*/  FMUL.FTZ R30, R0.reuse, R78 ;  /* 0x0000004e001e7220 */ /* 0x040fe20000410000 */
[----:B------:R-:W2:Y:S01]  /*bd90*/  LDSM.16.MT88.4 R80, [R112+0x7000] ;  /* 0x007000007050783b */ /* 0x000ea20000004200 */
[----:B------:R-:W-:Y:S01]  /*bda0*/  FMUL.FTZ R31, R0, R79 ;  /* 0x0000004f001f7220 */ /* 0x000fe20000410000 */
[--C-:B------:R-:W-:Y:S01]  /*bdb0*/  FFMA.FTZ R22, R16, R84, -R103.reuse ;  /* 0x0000005410167223 */ /* 0x100fe20000010867 */
[C---:B------:R-:W-:Y:S01]  /*bdc0*/  FMUL.FTZ R38, R0.reuse, R38 ;  /* 0x0000002600267220 */ /* 0x040fe20000410000 */
[C---:B------:R-:W-:Y:S01]  /*bdd0*/  FMUL.FTZ R39, R0.reuse, R39 ;  /* 0x0000002700277220 */ /* 0x040fe20000410000 */
[C---:B-1----:R-:W-:Y:S01]  /*bde0*/  HMMA.16816.F32 R24, R88.reuse, R32, R24 ;  /* 0x000000205818723c */ /* 0x042fe20000001818 */
[----:B------:R1:W-:Y:S02]  /*bdf0*/  MUFU.EX2 R6, R109 ;  /* 0x0000006d00067308 */ /* 0x0003e40000000800 */
[----:B------:R-:W-:Y:S02]  /*be00*/  LDSM.16.MT88.4 R76, [R112+0x8000] ;  /* 0x00800000704c783b */ /* 0x000fe40000004200 */
[C---:B------:R-:W-:Y:S01]  /*be10*/  FMUL.FTZ R32, R9.reuse, R72 ;  /* 0x0000004809207220 */ /* 0x040fe20000410000 */
[C---:B------:R-:W-:Y:S01]  /*be20*/  FMUL.FTZ R33, R9.reuse, R73 ;  /* 0x0000004909217220 */ /* 0x040fe20000410000 */
[C---:B------:R-:W-:Y:S01]  /*be30*/  FMUL.FTZ R41, R9.reuse, R41 ;  /* 0x0000002909297220 */ /* 0x040fe20000410000 */
[C---:B------:R-:W-:Y:S03]  /*be40*/  HMMA.16816.F32 R28, R88.reuse, R34, R28 ;  /* 0x00000022581c723c */ /* 0x040fe6000000181c */
[----:B------:R4:W-:Y:S01]  /*be50*/  MUFU.EX2 R7, R107 ;  /* 0x0000006b00077308 */ /* 0x0009e20000000800 */
[C---:B------:R-:W-:Y:S01]  /*be60*/  FMUL.FTZ R34, R0.reuse, R74 ;  /* 0x0000004a00227220 */ /* 0x040fe20000410000 */
[C---:B------:R-:W-:Y:S01]  /*be70*/  FMUL.FTZ R35, R0.reuse, R75 ;  /* 0x0000004b00237220 */ /* 0x040fe20000410000 */
[C---:B------:R-:W-:Y:S01]  /*be80*/  FMUL.FTZ R42, R0.reuse, R42 ;  /* 0x0000002a002a7220 */ /* 0x040fe20000410000 */
[----:B------:R-:W5:Y:S01]  /*be90*/  LDSM.16.MT88.4 R72, [R85+0x1000] ;  /* 0x001000005548783b */ /* 0x000f620000004200 */
[----:B------:R-:W-:Y:S01]  /*bea0*/  FMUL.FTZ R43, R0, R43 ;  /* 0x0000002b002b7220 */ /* 0x000fe20000410000 */
[C---:B------:R-:W-:Y:S01]  /*beb0*/  FMUL.FTZ R44, R9.reuse, R44 ;  /* 0x0000002c092c7220 */ /* 0x040fe20000410000 */
[C---:B------:R-:W-:Y:S01]  /*bec0*/  FMUL.FTZ R45, R9.reuse, R45 ;  /* 0x0000002d092d7220 */ /* 0x040fe20000410000 */
[--C-:B-1----:R-:W-:Y:S01]  /*bed0*/  FFMA.FTZ R109, R100, R84, -R103.reuse ;  /* 0x00000054646d7223 */ /* 0x102fe20000010867 */
[C---:B---3--:R-:W-:Y:S01]  /*bee0*/  HMMA.16816.F32 R32, R88.reuse, R92, R32 ;  /* 0x0000005c5820723c */ /* 0x048fe20000001820 */
[----:B------:R1:W-:Y:S02]  /*bef0*/  MUFU.EX2 R11, R108 ;  /* 0x0000006c000b7308 */ /* 0x0003e40000000800 */
[C---:B------:R-:W-:Y:S01]  /*bf00*/  FMUL.FTZ R46, R0.reuse, R46 ;  /* 0x0000002e002e7220 */ /* 0x040fe20000410000 */
[----:B------:R-:W-:Y:S01]  /*bf10*/  FMUL.FTZ R47, R0, R47 ;  /* 0x0000002f002f7220 */ /* 0x000fe20000410000 */
[C---:B------:R-:W-:Y:S01]  /*bf20*/  FMUL.FTZ R48, R9.reuse, R48 ;  /* 0x0000003009307220 */ /* 0x040fe20000410000 */
[C---:B------:R-:W-:Y:S01]  /*bf30*/  FMUL.FTZ R49, R9.reuse, R49 ;  /* 0x0000003109317220 */ /* 0x040fe20000410000 */
[-C--:B----4-:R-:W-:Y:S01]  /*bf40*/  FFMA.FTZ R107, R106, R84.reuse, -R103 ;  /* 0x000000546a6b7223 */ /* 0x090fe20000010867 */
[C---:B------:R-:W-:Y:S01]  /*bf50*/  HMMA.16816.F32 R36, R88.reuse, R94, R36 ;  /* 0x0000005e5824723c */ /* 0x040fe20000001824 */
[----:B------:R-:W-:Y:S02]  /*bf60*/  LDSM.16.MT88.4 R92, [R112+0x6400] ;  /* 0x00640000705c783b */ /* 0x000fe40000004200 */
[----:B------:R-:W-:Y:S01]  /*bf70*/  MUFU.EX2 R16, R109 ;  /* 0x0000006d00107308 */ /* 0x000fe20000000800 */
[-CC-:B------:R-:W-:Y:S01]  /*bf80*/  FFMA.FTZ R106, R104, R84.reuse, -R105.reuse ;  /* 0x00000054686a7223 */ /* 0x180fe20000010869 */
[----:B------:R-:W-:Y:S01]  /*bf90*/  FFMA.FTZ R104, R102, R84, -R105 ;  /* 0x0000005466687223 */ /* 0x000fe20000010869 */
[C---:B------:R-:W-:Y:S01]  /*bfa0*/  FMUL.FTZ R50, R0.reuse, R50 ;  /* 0x0000003200327220 */ /* 0x040fe20000410000 */
[C---:B------:R-:W-:Y:S01]  /*bfb0*/  FMUL.FTZ R51, R0.reuse, R51 ;  /* 0x0000003300337220 */ /* 0x040fe20000410000 */
[----:B------:R-:W-:Y:S01]  /*bfc0*/  FMUL.FTZ R52, R9, R52 ;  /* 0x0000003409347220 */ /* 0x000fe20000410000 */
[C---:B--2---:R-:W-:Y:S04]  /*bfd0*/  HMMA.16816.F32 R40, R88.reuse, R80, R40 ;  /* 0x000000505828723c */ /* 0x044fe80000001828 */
[----:B------:R-:W-:Y:S01]  /*bfe0*/  MUFU.EX2 R12, R107 ;  /* 0x0000006b000c7308 */ /* 0x000fe20000000800 */
[----:B-1----:R-:W-:Y:S01]  /*bff0*/  FFMA.FTZ R108, R101, R84, -R103 ;  /* 0x00000054656c7223 */ /* 0x002fe20000010867 */
[C---:B------:R-:W-:Y:S01]  /*c000*/  FMUL.FTZ R53, R9.reuse, R53 ;  /* 0x0000003509357220 */ /* 0x040fe20000410000 */
[----:B------:R-:W-:Y:S01]  /*c010*/  LDSM.16.MT88.4 R100, [R85+0xc00] ;  /* 0x000c00005564783b */ /* 0x000fe20000004200 */
[C---:B------:R-:W-:Y:S01]  /*c020*/  FMUL.FTZ R54, R0.reuse, R54 ;  /* 0x0000003600367220 */ /* 0x040fe20000410000 */
[C---:B------:R-:W-:Y:S01]  /*c030*/  FMUL.FTZ R55, R0.reuse, R55 ;  /* 0x0000003700377220 */ /* 0x040fe20000410000 */
[C---:B------:R-:W-:Y:S04]  /*c040*/  HMMA.16816.F32 R44, R88.reuse, R82, R44 ;  /* 0x00000052582c723c */ /* 0x040fe8000000182c */
[----:B------:R-:W-:Y:S01]  /*c050*/  MUFU.EX2 R14, R106 ;  /* 0x0000006a000e7308 */ /* 0x000fe20000000800 */
[C---:B------:R-:W-:Y:S01]  /*c060*/  FMUL.FTZ R56, R9.reuse, R56 ;  /* 0x0000003809387220 */ /* 0x040fe20000410000 */
[C---:B------:R-:W-:Y:S01]  /*c070*/  FMUL.FTZ R57, R9.reuse, R57 ;  /* 0x0000003909397220 */ /* 0x040fe20000410000 */
[----:B------:R-:W1:Y:S01]  /*c080*/  LDSM.16.MT88.4 R80, [R85+0x2000] ;  /* 0x002000005550783b */ /* 0x000e620000004200 */
[C---:B------:R-:W-:Y:S01]  /*c090*/  FMUL.FTZ R58, R0.reuse, R58 ;  /* 0x0000003a003a7220 */ /* 0x040fe20000410000 */
[C---:B------:R-:W-:Y:S01]  /*c0a0*/  FMUL.FTZ R59, R0.reuse, R59 ;  /* 0x0000003b003b7220 */ /* 0x040fe20000410000 */
[C---:B------:R-:W-:Y:S01]  /*c0b0*/  FMUL.FTZ R60, R9.reuse, R60 ;  /* 0x0000003c093c7220 */ /* 0x040fe20000410000 */
[C---:B------:R-:W-:Y:S03]  /*c0c0*/  FMUL.FTZ R61, R9.reuse, R61 ;  /* 0x0000003d093d7220 */ /* 0x040fe60000410000 */
[----:B------:R2:W-:Y:S01]  /*c0d0*/  MUFU.EX2 R17, R104 ;  /* 0x0000006800117308 */ /* 0x0005e20000000800 */
[C---:B-----5:R-:W-:Y:S03]  /*c0e0*/  HMMA.16816.F32 R48, R88.reuse, R72, R48 ;  /* 0x000000485830723c */ /* 0x060fe60000001830 */
[C---:B------:R-:W-:Y:S01]  /*c0f0*/  FMUL.FTZ R62, R0.reuse, R62 ;  /* 0x0000003e003e7220 */ /* 0x040fe20000410000 */
[C---:B------:R-:W-:Y:S01]  /*c100*/  FMUL.FTZ R63, R0.reuse, R63 ;  /* 0x0000003f003f7220 */ /* 0x040fe20000410000 */
[C---:B------:R-:W-:Y:S01]  /*c110*/  FMUL.FTZ R64, R9.reuse, R64 ;  /* 0x0000004009407220 */ /* 0x040fe20000410000 */
[C---:B------:R-:W-:Y:S03]  /*c120*/  FMUL.FTZ R65, R9.reuse, R65 ;  /* 0x0000004109417220 */ /* 0x040fe60000410000 */
[----:B------:R3:W-:Y:S01]  /*c130*/  MUFU.EX2 R23, R108 ;  /* 0x0000006c00177308 */ /* 0x0007e20000000800 */
[C---:B------:R-:W-:Y:S03]  /*c140*/  HMMA.16816.F32 R52, R88.reuse, R74, R52 ;  /* 0x0000004a5834723c */ /* 0x040fe60000001834 */
[C---:B------:R-:W-:Y:S01]  /*c150*/  FMUL.FTZ R66, R0.reuse, R66 ;  /* 0x0000004200427220 */ /* 0x040fe20000410000 */
[C---:B------:R-:W-:Y:S01]  /*c160*/  FMUL.FTZ R67, R0.reuse, R67 ;  /* 0x0000004300437220 */ /* 0x040fe20000410000 */
[C---:B------:R-:W-:Y:S01]  /*c170*/  FMUL.FTZ R68, R9.reuse, R68 ;  /* 0x0000004409447220 */ /* 0x040fe20000410000 */
[C---:B------:R-:W-:Y:S01]  /*c180*/  FMUL.FTZ R69, R9.reuse, R69 ;  /* 0x0000004509457220 */ /* 0x040fe20000410000 */
[C---:B------:R-:W-:Y:S01]  /*c190*/  FMUL.FTZ R70, R0.reuse, R70 ;  /* 0x0000004600467220 */ /* 0x040fe20000410000 */
[C---:B------:R-:W-:Y:S01]  /*c1a0*/  HMMA.16816.F32 R56, R88.reuse, R76, R56 ;  /* 0x0000004c5838723c */ /* 0x040fe20000001838 */
[----:B--2---:R-:W-:Y:S01]  /*c1b0*/  LDSM.16.MT88.4 R104, [R112+0x7c00] ;  /* 0x007c00007068783b */ /* 0x004fe20000004200 */
[----:B------:R-:W-:Y:S01]  /*c1c0*/  MUFU.EX2 R21, R21 ;  /* 0x0000001500157308 */ /* 0x000fe20000000800 */
[C---:B------:R-:W-:Y:S01]  /*c1d0*/  FMUL.FTZ R71, R0.reuse, R71 ;  /* 0x0000004700477220 */ /* 0x040fe20000410000 */
[----:B------:R-:W-:Y:S01]  /*c1e0*/  FFMA.FTZ R120, R9, R162, R120 ;  /* 0x000000a209787223 */ /* 0x000fe20000010078 */
[----:B------:R-:W-:Y:S03]  /*c1f0*/  FFMA.FTZ R117, R0, R163, R117 ;  /* 0x000000a300757223 */ /* 0x000fe60000010075 */
[C---:B------:R-:W-:Y:S01]  /*c200*/  HMMA.16816.F32 R60, R88.reuse, R78, R60 ;  /* 0x0000004e583c723c */ /* 0x040fe2000000183c */
[----:B------:R-:W2:Y:S03]  /*c210*/  LDSM.16.MT88.4 R76, [R85+0x400] ;  /* 0x00040000554c783b */ /* 0x000ea60000004200 */
[----:B------:R-:W4:Y:S01]  /*c220*/  MUFU.EX2 R22, R22 ;  /* 0x0000001600167308 */ /* 0x000f220000000800 */
[----:B------:R-:W-:Y:S01]  /*c230*/  FADD.FTZ R9, R118, R120 ;  /* 0x0000007876097221 */ /* 0x000fe20000010000 */
[----:B------:R-:W-:Y:S03]  /*c240*/  FADD.FTZ R116, R116, R117 ;  /* 0x0000007574747221 */ /* 0x000fe60000010000 */
[----:B------:R-:W-:Y:S01]  /*c250*/  FADD.FTZ R0, R114, R9 ;  /* 0x0000000972007221 */ /* 0x000fe20000010000 */
[----:B------:R-:W-:Y:S01]  /*c260*/  FADD.FTZ R115, R115, R116 ;  /* 0x0000007473737221 */ /* 0x000fe20000010000 */
[----:B---3--:R-:W-:Y:S01]  /*c270*/  LDSM.16.MT88.4 R108, [R85+0x1c00] ;  /* 0x001c0000556c783b */ /* 0x008fe20000004200 */
[C---:B-1----:R-:W-:Y:S02]  /*c280*/  HMMA.16816.F32 R64, R88.reuse, R80, R64 ;  /* 0x000000505840723c */ /* 0x042fe40000001840 */
[----:B------:R-:W-:Y:S01]  /*c290*/  MUFU.EX2 R119, R119 ;  /* 0x0000007700777308 */ /* 0x000fe20000000800 */
[----:B------:R-:W-:Y:S01]  /*c2a0*/  FADD.FTZ R0, R113, R0 ;  /* 0x0000000071007221 */ /* 0x000fe20000010000 */
[----:B------:R-:W-:Y:S04]  /*c2b0*/  FADD.FTZ R122, R122, R115 ;  /* 0x000000737a7a7221 */ /* 0x000fe80000010000 */
[----:B------:R-:W-:Y:S04]  /*c2c0*/  HMMA.16816.F32 R68, R88, R82, R68 ;  /* 0x000000525844723c */ /* 0x000fe80000001844 */
[----:B------:R-:W1:Y:S01]  /*c2d0*/  MUFU.EX2 R128, R128 ;  /* 0x0000008000807308 */ /* 0x000e620000000800 */
[----:B------:R-:W3:Y:S01]  /*c2e0*/  LDSM.16.MT88.4 R80, [R85+0x1400] ;  /* 0x001400005550783b */ /* 0x000ee20000004200 */
[C---:B----4-:R-:W-:Y:S01]  /*c2f0*/  F2FP.F16.F32.PACK_AB R72, R22.reuse, R21 ;  /* 0x000000151648723e */ /* 0x050fe200000000ff */
[----:B------:R-:W-:Y:S04]  /*c300*/  FADD.FTZ R21, R21, R0 ;  /* 0x0000000015157221 */ /* 0x000fe80000010000 */
[----:B------:R-:W-:Y:S03]  /*c310*/  FADD.FTZ R22, R22, R21 ;  /* 0x0000001516167221 */ /* 0x000fe60000010000 */
[----:B------:R-:W-:Y:S01]  /*c320*/  MUFU.EX2 R121, R121 ;  /* 0x0000007900797308 */ /* 0x000fe20000000800 */
[----:B------:R-:W4:Y:S09]  /*c330*/  LDSM.16.MT88.4 R88, [R112+0x8400] ;  /* 0x008400007058783b */ /* 0x000f320000004200 */
[----:B------:R-:W5:Y:S01]  /*c340*/  MUFU.EX2 R130, R130 ;  /* 0x0000008200827308 */ /* 0x000f620000000800 */
[C---:B-1----:R-:W-:Y:S01]  /*c350*/  F2FP.F16.F32.PACK_AB R73, R128.reuse, R119 ;  /* 0x000000778049723e */ /* 0x042fe200000000ff */
[----:B------:R-:W-:Y:S04]  /*c360*/  FADD.FTZ R119, R119, R122 ;  /* 0x0000007a77777221 */ /* 0x000fe80000010000 */
[----:B------:R-:W-:Y:S04]  /*c370*/  FADD.FTZ R128, R128, R119 ;  /* 0x0000007780807221 */ /* 0x000fe80000010000 */
[----:B------:R-:W-:Y:S10]  /*c380*/  MUFU.EX2 R123, R123 ;  /* 0x0000007b007b7308 */ /* 0x000ff40000000800 */
[----:B------:R-:W1:Y:S01]  /*c390*/  MUFU.EX2 R164, R164 ;  /* 0x000000a400a47308 */ /* 0x000e620000000800 */
[C---:B-----5:R-:W-:Y:S01]  /*c3a0*/  F2FP.F16.F32.PACK_AB R74, R130.reuse, R121 ;  /* 0x00000079824a723e */ /* 0x060fe200000000ff */
[----:B------:R-:W-:Y:S04]  /*c3b0*/  FADD.FTZ R121, R121, R22 ;  /* 0x0000001679797221 */ /* 0x000fe80000010000 */
[----:B------:R-:W-:Y:S04]  /*c3c0*/  FADD.FTZ R130, R130, R121 ;  /* 0x0000007982827221 */ /* 0x000fe80000010000 */
[----:B------:R-:W5:Y:S10]  /*c3d0*/  MUFU.EX2 R129, R129 ;  /* 0x0000008100817308 */ /* 0x000f740000000800 */
[----:B------:R-:W2:Y:S01]  /*c3e0*/  MUFU.EX2 R127, R127 ;  /* 0x0000007f007f7308 */ /* 0x000ea20000000800 */
[C---:B-1----:R-:W-:Y:S01]  /*c3f0*/  F2FP.F16.F32.PACK_AB R75, R164.reuse, R123 ;  /* 0x0000007ba44b723e */ /* 0x042fe200000000ff */
[----:B------:R-:W-:Y:S04]  /*c400*/  FADD.FTZ R123, R123, R128 ;  /* 0x000000807b7b7221 */ /* 0x000fe80000010000 */
[----:B------:R-:W-:Y:S02]  /*c410*/  FADD.FTZ R164, R164, R123 ;  /* 0x0000007ba4a47221 */ /* 0x000fe40000010000 */
[C---:B------:R-:W-:Y:S02]  /*c420*/  HMMA.16816.F32 R24, R72.reuse, R92, R24 ;  /* 0x0000005c4818723c */ /* 0x040fe40000001818 */
[----:B------:R-:W1:Y:S03]  /*c430*/  MUFU.EX2 R131, R131 ;  /* 0x0000008300837308 */ /* 0x000e660000000800 */
[----:B-----5:R-:W-:Y:S03]  /*c440*/  FADD.FTZ R0, R129, R130 ;  /* 0x0000008281007221 */ /* 0x020fe60000010000 */
[C---:B------:R-:W-:Y:S01]  /*c450*/  HMMA.16816.F32 R28, R72.reuse, R94, R28 ;  /* 0x0000005e481c723c */ /* 0x040fe2000000181c */
[----:B------:R-:W5:Y:S03]  /*c460*/  LDSM.16.MT88.4 R92, [R85+0x2400] ;  /* 0x00240000555c783b */ /* 0x000f660000004200 */
[----:B------:R-:W3:Y:S01]  /*c470*/  MUFU.EX2 R165, R165 ;  /* 0x000000a500a57308 */ /* 0x000ee20000000800 */
[----:B--2---:R-:W-:Y:S04]  /*c480*/  FADD.FTZ R0, R127, R0 ;  /* 0x000000007f007221 */ /* 0x004fe80000010000 */
[----:B------:R-:W-:Y:S01]  /*c490*/  FADD.FTZ R9, R5, R0 ;  /* 0x0000000005097221 */ /* 0x000fe20000010000 */
[C---:B------:R-:W-:Y:S04]  /*c4a0*/  HMMA.16816.F32 R32, R72.reuse, R76, R32 ;  /* 0x0000004c4820723c */ /* 0x040fe80000001820 */
[----:B------:R-:W-:Y:S01]  /*c4b0*/  MUFU.EX2 R18, R18 ;  /* 0x0000001200127308 */ /* 0x000fe20000000800 */
[----:B-1----:R-:W-:Y:S01]  /*c4c0*/  FADD.FTZ R22, R131, R164 ;  /* 0x000000a483167221 */ /* 0x002fe20000010000 */
[----:B------:R-:W-:Y:S02]  /*c4d0*/  FADD.FTZ R0, R6, R9 ;  /* 0x0000000906007221 */ /* 0x000fe40000010000 */
[C---:B------:R-:W-:Y:S01]  /*c4e0*/  HMMA.16816.F32 R36, R72.reuse, R78, R36 ;  /* 0x0000004e4824723c */ /* 0x040fe20000001824 */
[----:B------:R-:W1:Y:S05]  /*c4f0*/  LDSM.16.MT88.4 R76, [R112+0x6800] ;  /* 0x00680000704c783b */ /* 0x000e6a0000004200 */
[----:B------:R-:W2:Y:S01]  /*c500*/  MUFU.EX2 R19, R19 ;  /* 0x0000001300137308 */ /* 0x000ea20000000800 */
[----:B---3--:R-:W-:Y:S04]  /*c510*/  FADD.FTZ R22, R165, R22 ;  /* 0x00000016a5167221 */ /* 0x008fe80000010000 */
[----:B------:R-:W-:Y:S01]  /*c520*/  FADD.FTZ R21, R7, R22 ;  /* 0x0000001607157221 */ /* 0x000fe20000010000 */
[C---:B------:R-:W-:Y:S03]  /*c530*/  HMMA.16816.F32 R40, R72.reuse, R96, R40 ;  /* 0x000000604828723c */ /* 0x040fe60000001828 */
[----:B------:R-:W-:Y:S01]  /*c540*/  FADD.FTZ R9, R10, R21 ;  /* 0x000000150a097221 */ /* 0x000fe20000010000 */
[----:B------:R-:W-:Y:S03]  /*c550*/  FADD.FTZ R21, R11, R0 ;  /* 0x000000000b157221 */ /* 0x000fe60000010000 */
[----:B------:R-:W-:Y:S01]  /*c560*/  FADD.FTZ R0, R14, R9 ;  /* 0x000000090e007221 */ /* 0x000fe20000010000 */
[C---:B------:R-:W-:Y:S01]  /*c570*/  HMMA.16816.F32 R44, R72.reuse, R98, R44 ;  /* 0x00000062482c723c */ /* 0x040fe2000000182c */
[----:B------:R-:W3:Y:S02]  /*c580*/  LDSM.16.MT88.4 R96, [R85+0x800] ;  /* 0x000800005560783b */ /* 0x000ee40000004200 */
[----:B------:R-:W-:Y:S01]  /*c590*/  FADD.FTZ R9, R12, R21 ;  /* 0x000000150c097221 */ /* 0x000fe20000010000 */
[----:B------:R-:W-:Y:S01]  /*c5a0*/  FADD.FTZ R21, R17, R0 ;  /* 0x0000000011157221 */ /* 0x000fe20000010000 */
[----:B------:R-:W-:Y:S02]  /*c5b0*/  IMAD.MOV.U32 R0, RZ, RZ, R15 ;  /* 0x000000ffff007224 */ /* 0x000fe400078e000f */
[----:B------:R-:W-:Y:S01]  /*c5c0*/  FADD.FTZ R162, R16, R9 ;  /* 0x0000000910a27221 */ /* 0x000fe20000010000 */
[C---:B------:R-:W-:Y:S03]  /*c5d0*/  HMMA.16816.F32 R48, R72.reuse, R80, R48 ;  /* 0x000000504830723c */ /* 0x040fe60000001830 */
[----:B------:R-:W-:Y:S05]  /*c5e0*/  FADD.FTZ R162, R23, R162 ;  /* 0x000000a217a27221 */ /* 0x000fea0000010000 */
[C---:B------:R-:W-:Y:S01]  /*c5f0*/  HMMA.16816.F32 R52, R72.reuse, R82, R52 ;  /* 0x000000524834723c */ /* 0x040fe20000001834 */
[----:B------:R-:W2:Y:S07]  /*c600*/  LDSM.16.MT88.4 R80, [R112+0x7800] ;  /* 0x007800007050783b */ /* 0x000eae0000004200 */
[C---:B----4-:R-:W-:Y:S08]  /*c610*/  HMMA.16816.F32 R56, R72.reuse, R88, R56 ;  /* 0x000000584838723c */ /* 0x050ff00000001838 */
[C---:B------:R-:W-:Y:S01]  /*c620*/  HMMA.16816.F32 R60, R72.reuse, R90, R60 ;  /* 0x0000005a483c723c */ /* 0x040fe2000000183c */
[----:B------:R-:W-:Y:S07]  /*c630*/  LDSM.16.MT88.4 R88, [R112+0x8800] ;  /* 0x008800007058783b */ /* 0x000fee0000004200 */
[C---:B-----5:R-:W-:Y:S08]  /*c640*/  HMMA.16816.F32 R64, R72.reuse, R92, R64 ;  /* 0x0000005c4840723c */ /* 0x060ff00000001840 */
        /* <DEDUP_REMOVED lines=13> */
[C---:B------:R-:W-:Y:S08]  /*c720*/  HMMA.16816.F32 R44, R72.reuse, R82, R44 ;  /* 0x00000052482c723c */ /* 0x040ff0000000182c */
[C---:B-1----:R-:W-:Y:S08]  /*c730*/  HMMA.16816.F32 R48, R72.reuse, R76, R48 ;  /* 0x0000004c4830723c */ /* 0x042ff00000001830 */
[C---:B------:R-:W-:Y:S08]  /*c740*/  HMMA.16816.F32 R52, R72.reuse, R78, R52 ;  /* 0x0000004e4834723c */ /* 0x040ff00000001834 */
[C---:B------:R-:W-:Y:S03]  /*c750*/  HMMA.16816.F32 R56, R72.reuse, R88, R56 ;  /* 0x000000584838723c */ /* 0x040fe60000001838 */
[----:B------:R-:W-:Y:S02]  /*c760*/  F2FP.F16.F32.PACK_AB R88, R12, R11 ;  /* 0x0000000b0c58723e */ /* 0x000fe400000000ff */
[----:B------:R-:W-:Y:S03]  /*c770*/  F2FP.F16.F32.PACK_AB R89, R17, R14 ;  /* 0x0000000e1159723e */ /* 0x000fe600000000ff */
[C---:B------:R-:W-:Y:S03]  /*c780*/  HMMA.16816.F32 R60, R72.reuse, R90, R60 ;  /* 0x0000005a483c723c */ /* 0x040fe6000000183c */
[----:B------:R-:W-:Y:S02]  /*c790*/  F2FP.F16.F32.PACK_AB R90, R23, R16 ;  /* 0x00000010175a723e */ /* 0x000fe400000000ff */
[C---:B------:R-:W-:Y:S01]  /*c7a0*/  F2FP.F16.F32.PACK_AB R91, R19.reuse, R18 ;  /* 0x00000012135b723e */ /* 0x040fe200000000ff */
[----:B------:R-:W-:Y:S02]  /*c7b0*/  FADD.FTZ R18, R18, R21 ;  /* 0x0000001512127221 */ /* 0x000fe40000010000 */
[C---:B------:R-:W-:Y:S03]  /*c7c0*/  HMMA.16816.F32 R64, R72.reuse, R92, R64 ;  /* 0x0000005c4840723c */ /* 0x040fe60000001840 */
[----:B------:R-:W-:Y:S05]  /*c7d0*/  FADD.FTZ R163, R19, R18 ;  /* 0x0000001213a37221 */ /* 0x000fea0000010000 */
[----:B------:R-:W-:Y:S08]  /*c7e0*/  HMMA.16816.F32 R68, R72, R94, R68 ;  /* 0x0000005e4844723c */ /* 0x000ff00000001844 */
        /* <DEDUP_REMOVED lines=17> */
.L_x_10988:
        /* <DEDUP_REMOVED lines=11> */
.L_x_11009:
        /* <DEDUP_REMOVED lines=100> */
[----:B------:R2:W5:Y:S01]  /*cff0*/  LD.E.64 R58, desc[UR4][R2.64+0xa8] ;  /* 0x0000a804023a7980 */ /* 0x000562000c101b00 */
        /* <DEDUP_REMOVED lines=25> */
[----:B------:R-:W-:Y:S02]  /*d190*/  IMAD R10, R10, R17, R156 ;  /* 0x000000110a0a7224 */ /* 0x000fe400078e029c */
[----:B------:R2:W4:Y:S02]  /*d1a0*/  LDS.128 R16, [R126+0x4000] ;  /* 0x004000007e107984 */ /* 0x0005240000000c00 */
[----:B------:R-:W-:Y:S02]  /*d1b0*/  IMAD R56, R11, R10, R56 ;  /* 0x0000000a0b387224 */ /* 0x000fe400078e0238 */
[----:B------:R2:W1:Y:S01]  /*d1c0*/  LDS.128 R8, [R126+0x5000] ;  /* 0x005000007e087984 */ /* 0x0004620000000c00 */
[----:B---3--:R-:W-:Y:S05]  /*d1d0*/  @P0 BRA `(.L_x_10998) ;  /* 0x0000000000240947 */ /* 0x008fea0003800000 */
        /* <DEDUP_REMOVED lines=9> */
.L_x_10998:
[----:B------:R-:W-:Y:S05]  /*d270*/  BSYNC.RECONVERGENT B0 ;  /* 0x0000000000007941 */ /* 0x000fea0003800200 */
.L_x_10997:
[----:B------:R-:W-:Y:S01]  /*d280*/  SHF.R.U32.HI R87, RZ, 0x3, R87 ;  /* 0x00000003ff577819 */ /* 0x000fe20000011657 */
[----:B--2---:R2:W5:Y:S01]  /*d290*/  LD.E R2, desc[UR4][R2.64+0xc0] ;  /* 0x0000c00402027980 */ /* 0x004562000c101900 */
[----:B---3--:R-:W-:Y:S01]  /*d2a0*/  LOP3.LUT R55, R86, 0x1c, RZ, 0xc0, !PT ;  /* 0x0000001c56377812 */ /* 0x008fe200078ec0ff */
[----:B------:R-:W-:Y:S01]  /*d2b0*/  IMAD R52, R56, R52, RZ ;  /* 0x0000003438347224 */ /* 0x000fe200078e02ff */
[C---:B------:R-:W-:Y:S01]  /*d2c0*/  ISETP.GE.AND P2, PT, R87.reuse, R132, PT ;  /* 0x000000845700720c */ /* 0x040fe20003f46270 */
[C---:B------:R-:W-:Y:S01]  /*d2d0*/  VIADD R53, R87.reuse, 0x10 ;  /* 0x0000001057357836 */ /* 0x040fe20000000000 */
[----:B------:R-:W-:Y:S01]  /*d2e0*/  BSSY.RECONVERGENT B0, `(.L_x_10999) ;  /* 0x0000014000007945 */ /* 0x000fe20003800200 */
        /* <DEDUP_REMOVED lines=18> */
[----:B----4-:R2:W-:Y:S02]  /*d410*/  @!P2 ST.E.128 desc[UR4][R56.64+0x100], R16 ;  /* 0x000100103800a985 */ /* 0x0105e4000c101d04 */
.L_x_11000:
[----:B------:R-:W-:Y:S05]  /*d420*/  BSYNC.RECONVERGENT B0 ;  /* 0x0000000000007941 */ /* 0x000fea0003800200 */
.L_x_10999:
[----:B------:R-:W-:Y:S04]  /*d430*/  BSSY.RECONVERGENT B0, `(.L_x_11001) ;  /* 0x000000e000007945 */ /* 0x000fe80003800200 */
[----:B------:R-:W-:Y:S05]  /*d440*/  @P1 BRA `(.L_x_11002) ;  /* 0x0000000000301947 */ /* 0x000fea0003800000 */
[-C--:B-----5:R-:W-:Y:S02]  /*d450*/  ISETP.GE.AND P4, PT, R55, R2.reuse, PT ;  /* 0x000000023700720c */ /* 0x0a0fe40003f86270 */
[-C--:B------:R-:W-:Y:S02]  /*d460*/  ISETP.GE.AND P3, PT, R53, R2.reuse, PT ;  /* 0x000000023500720c */ /* 0x080fe40003f66270 */
[----:B------:R-:W-:-:S09]  /*d470*/  ISETP.GE.AND P1, PT, R3, R2, PT ;  /* 0x000000020300720c */ /* 0x000fd20003f26270 */
[CC--:B-12---:R-:W-:Y:S02]  /*d480*/  @!P4 LEA R32, P0, R87.reuse, R60.reuse, 0x2 ;  /* 0x0000003c5720c211 */ /* 0x0c6fe400078010ff */
[CC--:B----4-:R-:W-:Y:S02]  /*d490*/  @!P3 LEA R18, P2, R87.reuse, R60.reuse, 0x2 ;  /* 0x0000003c5712b211 */ /* 0x0d0fe400078410ff */
[CCC-:B------:R-:W-:Y:S02]  /*d4a0*/  @!P4 LEA.HI.X R33, R87.reuse, R61.reuse, R52.reuse, 0x2, P0 ;  /* 0x0000003d5721c211 */ /* 0x1c0fe400000f1434 */
[C---:B------:R-:W-:Y:S02]  /*d4b0*/  @!P1 LEA R16, P0, R87.reuse, R60, 0x2 ;  /* 0x0000003c57109211 */ /* 0x040fe400078010ff */
[CCC-:B------:R-:W-:Y:S01]  /*d4c0*/  @!P3 LEA.HI.X R19, R87.reuse, R61.reuse, R52.reuse, 0x2, P2 ;  /* 0x0000003d5713b211 */ /* 0x1c0fe200010f1434 */
[----:B------:R3:W-:Y:S01]  /*d4d0*/  @!P4 ST.E.128 desc[UR4][R32.64+0x1800], R44 ;  /* 0x0018002c2000c985 */ /* 0x0007e2000c101d04 */
[----:B------:R-:W-:-:S03]  /*d4e0*/  @!P1 LEA.HI.X R17, R87, R61, R52, 0x2, P0 ;  /* 0x0000003d57119211 */ /* 0x000fc600000f1434 */
[----:B------:R3:W-:Y:S04]  /*d4f0*/  @!P3 ST.E.128 desc[UR4][R18.64+0x1880], R28 ;  /* 0x0018801c1200b985 */ /* 0x0007e8000c101d04 */
[----:B------:R3:W-:Y:S02]  /*d500*/  @!P1 ST.E.128 desc[UR4][R16.64+0x1900], R12 ;  /* 0x0019000c10009985 */ /* 0x0007e4000c101d04 */
.L_x_11002:
[----:B------:R-:W-:Y:S05]  /*d510*/  BSYNC.RECONVERGENT B0 ;  /* 0x0000000000007941 */ /* 0x000fea0003800200 */
.L_x_11001:
[----:B------:R-:W-:Y:S04]  /*d520*/  BSSY.RECONVERGENT B0, `(.L_x_11003) ;  /* 0x000000e000007945 */ /* 0x000fe80003800200 */
[----:B------:R-:W-:Y:S05]  /*d530*/  @P5 BRA `(.L_x_11004) ;  /* 0x0000000000305947 */ /* 0x000fea0003800000 */
[-C--:B-----5:R-:W-:Y:S02]  /*d540*/  ISETP.GE.AND P5, PT, R55, R2.reuse, PT ;  /* 0x000000023700720c */ /* 0x0a0fe40003fa6270 */
[-C--:B------:R-:W-:Y:S02]  /*d550*/  ISETP.GE.AND P3, PT, R53, R2.reuse, PT ;  /* 0x000000023500720c */ /* 0x080fe40003f66270 */
[----:B------:R-:W-:-:S09]  /*d560*/  ISETP.GE.AND P1, PT, R3, R2, PT ;  /* 0x000000020300720c */ /* 0x000fd20003f26270 */
[CC--:B--234-:R-:W-:Y:S02]  /*d570*/  @!P5 LEA R16, P4, R87.reuse, R60.reuse, 0x2 ;  /* 0x0000003c5710d211 */ /* 0x0dcfe400078810ff */
[CC--:B-1----:R-:W-:Y:S02]  /*d580*/  @!P3 LEA R14, P2, R87.reuse, R60.reuse, 0x2 ;  /* 0x0000003c570eb211 */ /* 0x0c2fe400078410ff */
[C---:B------:R-:W-:Y:S02]  /*d590*/  @!P1 LEA R12, P0, R87.reuse, R60, 0x2 ;  /* 0x0000003c570c9211 */ /* 0x040fe400078010ff */
[CCC-:B------:R-:W-:Y:S02]  /*d5a0*/  @!P5 LEA.HI.X R17, R87.reuse, R61.reuse, R52.reuse, 0x2, P4 ;  /* 0x0000003d5711d211 */ /* 0x1c0fe400020f1434 */
[CCC-:B------:R-:W-:Y:S02]  /*d5b0*/  @!P3 LEA.HI.X R15, R87.reuse, R61.reuse, R52.reuse, 0x2, P2 ;  /* 0x0000003d570fb211 */ /* 0x1c0fe400010f1434 */
[----:B------:R-:W-:Y:S01]  /*d5c0*/  @!P1 LEA.HI.X R13, R87, R61, R52, 0x2, P0 ;  /* 0x0000003d570d9211 */ /* 0x000fe200000f1434 */
[----:B------:R1:W-:Y:S04]  /*d5d0*/  @!P5 ST.E.128 desc[UR4][R16.64+0x3000], R40 ;  /* 0x003000281000d985 */ /* 0x0003e8000c101d04 */
[----:B------:R1:W-:Y:S04]  /*d5e0*/  @!P3 ST.E.128 desc[UR4][R14.64+0x3080], R24 ;  /* 0x003080180e00b985 */ /* 0x0003e8000c101d04 */
[----:B------:R1:W-:Y:S02]  /*d5f0*/  @!P1 ST.E.128 desc[UR4][R12.64+0x3100], R8 ;  /* 0x003100080c009985 */ /* 0x0003e4000c101d04 */
.L_x_11004:
[----:B------:R-:W-:Y:S05]  /*d600*/  BSYNC.RECONVERGENT B0 ;  /* 0x0000000000007941 */ /* 0x000fea0003800200 */
.L_x_11003:
[----:B------:R-:W-:-:S04]  /*d610*/  MOV R147, 0x0 ;  /* 0x0000000000937802 */ /* 0x000fc80000000f00 */
[----:B-12345:R-:W-:Y:S05]  /*d620*/  @P6 RET.REL.NODEC R146 `(_ZN5flash24flash_fwd_splitkv_kernelI23Flash_fwd_kernel_traitsILi96ELi64ELi64ELi4ELb0ELb0EN7cutlass6half_tE19Flash_kernel_traitsILi96ELi64ELi64ELi4ES3_EELb0ELb1ELb1ELb0ELb0ELb0ELb1ELb0EEEvNS_16Flash_fwd_paramsE) ;  /* 0xffffff2892746950 */ /* 0x03efea0003c3ffff */
        /* <DEDUP_REMOVED lines=10> */
[----:B-1----:R-:W-:Y:S05]  /*d6d0*/  @P0 RET.REL.NODEC R146 `(_ZN5flash24flash_fwd_splitkv_kernelI23Flash_fwd_kernel_traitsILi96ELi64ELi64ELi4ELb0ELb0EN7cutlass6half_tE19Flash_kernel_traitsILi96ELi64ELi64ELi4ES3_EELb0ELb1ELb1ELb0ELb0ELb0ELb1ELb0EEEvNS_16Flash_fwd_paramsE) ;  /* 0xffffff2892480950 */ /* 0x002fea0003c3ffff */
[----:B------:R-:W-:Y:S01]  /*d6e0*/  LEA R2, P0, R87, R60, 0x2 ;  /* 0x0000003c57027211 */ /* 0x000fe200078010ff */
[----:B------:R-:W-:-:S03]  /*d6f0*/  IMAD.MOV.U32 R147, RZ, RZ, 0x0 ;  /* 0x00000000ff937424 */ /* 0x000fc600078e00ff */
[----:B------:R-:W-:-:S05]  /*d700*/  LEA.HI.X R3, R87, R61, R52, 0x2, P0 ;  /* 0x0000003d57037211 */ /* 0x000fca00000f1434 */
[----:B------:R1:W-:Y:S02]  /*d710*/  ST.E.128 desc[UR4][R2.64+0x4900], R4 ;  /* 0x0049000402007985 */ /* 0x0003e4000c101d04 */
[----:B-1----:R-:W-:Y:S05]  /*d720*/  RET.REL.NODEC R146 `(_ZN5flash24flash_fwd_splitkv_kernelI23Flash_fwd_kernel_traitsILi96ELi64ELi64ELi4ELb0ELb0EN7cutlass6half_tE19Flash_kernel_traitsILi96ELi64ELi64ELi4ES3_EELb0ELb1ELb1ELb0ELb0ELb0ELb1ELb0EEEvNS_16Flash_fwd_paramsE) ;  /* 0xffffff2892347950 */ /* 0x002fea0003c3ffff */
.L_x_10996:
[----:B------:R-:W-:Y:S01]  /*d730*/  MOV R7, 0x2 ;  /* 0x0000000200077802 */ /* 0x000fe20000000f00 */
[----:B------:R-:W-:Y:S01]  /*d740*/  IMAD.MOV.U32 R4, RZ, RZ, 0x1f ;  /* 0x0000001fff047424 */ /* 0x000fe200078e00ff */
[----:B------:R-:W-:-:S07]  /*d750*/  MOV R6, 0xffffffff ;  /* 0xffffffff00067802 */ /* 0x000fce0000000f00 */
[----:B-1---5:R-:W-:Y:S05]  /*d760*/  WARPSYNC.COLLECTIVE R6, `(.L_x_11005) ;  /* 0x0000000006087348 */ /* 0x022fea0003c00000 */
[----:B------:R2:W3:Y:S02]  /*d770*/  SHFL.BFLY P0, R10, R162, R7, R4 ;  /* 0x0c000007a20a7389 */ /* 0x0004e40000000004 */
[----:B-123-5:R-:W-:Y:S05]  /*d780*/  ENDCOLLECTIVE ;  /* 0x000000000000791b */ /* 0x02efea0003800000 */
.L_x_11005:
[----:B------:R-:W-:Y:S02]  /*d790*/  IMAD.MOV.U32 R5, RZ, RZ, R10 ;  /* 0x000000ffff057224 */ /* 0x000fe400078e000a */
[----:B------:R-:W-:Y:S02]  /*d7a0*/  IMAD.MOV.U32 R7, RZ, RZ, 0x1 ;  /* 0x00000001ff077424 */ /* 0x000fe400078e00ff */
[----:B------:R-:W-:-:S05]  /*d7b0*/  FADD.FTZ R8, R5, R162 ;  /* 0x000000a205087221 */ /* 0x000fca0000010000 */
[----:B------:R-:W-:-:S07]  /*d7c0*/  MOV R162, R8 ;  /* 0x0000000800a27202 */ /* 0x000fce0000000f00 */
[----:B------:R-:W-:Y:S05]  /*d7d0*/  WARPSYNC.COLLECTIVE R6, `(.L_x_11006) ;  /* 0x0000000006087348 */ /* 0x000fea0003c00000 */
[----:B------:R1:W2:Y:S02]  /*d7e0*/  SHFL.BFLY P0, R10, R162, R7, R4 ;  /* 0x0c000007a20a7389 */ /* 0x0002a40000000004 */
[----:B-12---:R-:W-:Y:S05]  /*d7f0*/  ENDCOLLECTIVE ;  /* 0x000000000000791b */ /* 0x006fea0003800000 */
.L_x_11006:
[----:B------:R-:W-:Y:S01]  /*d800*/  MOV R162, R163 ;  /* 0x000000a300a27202 */ /* 0x000fe20000000f00 */
[----:B------:R-:W-:Y:S01]  /*d810*/  IMAD.MOV.U32 R7, RZ, RZ, 0x2 ;  /* 0x00000002ff077424 */ /* 0x000fe200078e00ff */
[----:B------:R-:W-:-:S07]  /*d820*/  MOV R5, R10 ;  /* 0x0000000a00057202 */ /* 0x000fce0000000f00 */
[----:B------:R-:W-:Y:S05]  /*d830*/  WARPSYNC.COLLECTIVE R6, `(.L_x_11007) ;  /* 0x0000000006087348 */ /* 0x000fea0003c00000 */
[----:B------:R1:W2:Y:S02]  /*d840*/  SHFL.BFLY P0, R10, R162, R7, R4 ;  /* 0x0c000007a20a7389 */ /* 0x0002a40000000004 */
[----:B-12---:R-:W-:Y:S05]  /*d850*/  ENDCOLLECTIVE ;  /* 0x000000000000791b */ /* 0x006fea0003800000 */
.L_x_11007:
[----:B------:R-:W-:Y:S01]  /*d860*/  FADD.FTZ R5, R8, R5 ;  /* 0x0000000508057221 */ /* 0x000fe20000010000 */
[----:B------:R-:W-:Y:S01]  /*d870*/  FADD.FTZ R9, R10, R163 ;  /* 0x000000a30a097221 */ /* 0x000fe20000010000 */
[----:B------:R-:W-:-:S04]  /*d880*/  MOV R7, 0x1 ;  /* 0x0000000100077802 */ /* 0x000fc80000000f00 */
[----:B------:R-:W-:-:S07]  /*d890*/  MOV R162, R9 ;  /* 0x0000000900a27202 */ /* 0x000fce0000000f00 */
[----:B------:R-:W-:Y:S05]  /*d8a0*/  WARPSYNC.COLLECTIVE R6, `(.L_x_11008) ;  /* 0x0000000006087348 */ /* 0x000fea0003c00000 */
[----:B------:R1:W2:Y:S02]  /*d8b0*/  SHFL.BFLY P0, R10, R162, R7, R4 ;  /* 0x0c000007a20a7389 */ /* 0x0002a40000000004 */
[----:B-12---:R-:W-:Y:S05]  /*d8c0*/  ENDCOLLECTIVE ;  /* 0x000000000000791b */ /* 0x006fea0003800000 */
.L_x_11008:
[----:B------:R-:W-:Y:S05]  /*d8d0*/  BRA `(.L_x_11009) ;  /* 0xfffffff000347947 */ /* 0x000fea000383ffff */
.L_x_11010:
        /* <DEDUP_REMOVED lines=10> */
.L_x_11736:


//--------------------- .text._ZN5flash24flash_fwd_splitkv_kernelI23Flash_fwd_kernel_traitsILi96ELi64ELi64ELi4ELb0ELb0EN7cutlass6half_tE19Flash_kernel_traitsILi96ELi64ELi64ELi4ES3_EELb0ELb1ELb1ELb0ELb0ELb1ELb1ELb0EEEvNS_16Flash_fwd_paramsE --------------------------
	.section	.text._ZN5flash24flash_fwd_splitkv_kernelI23Flash_fwd_kernel_traitsILi96ELi64ELi64ELi4ELb0ELb0EN7cutlass6half_tE19Flash_kernel_traitsILi96ELi64ELi64ELi4ES3_EELb0ELb1ELb1ELb0ELb0ELb1ELb1ELb0EEEvNS_16Flash_fwd_paramsE,"ax",@progbits
	.align	128
        .global         _ZN5flash24flash_fwd_splitkv_kernelI23Flash_fwd_kernel_traitsILi96ELi64ELi64ELi4ELb0ELb0EN7cutlass6half_tE19Flash_kernel_traitsILi96ELi64ELi64ELi4ES3_EELb0ELb1ELb1ELb0ELb0ELb1ELb1ELb0EEEvNS_16Flash_fwd_paramsE
        .type           _ZN5flash24flash_fwd_splitkv_kernelI23Flash_fwd_kernel_traitsILi96ELi64ELi64ELi4ELb0ELb0EN7cutlass6half_tE19Flash_kernel_traitsILi96ELi64ELi64ELi4ES3_EELb0ELb1ELb1ELb0ELb0ELb1ELb1ELb0EEEvNS_16Flash_fwd_paramsE,@function
        .size           _ZN5flash24flash_fwd_splitkv_kernelI23Flash_fwd_kernel_traitsILi96ELi64ELi64ELi4ELb0ELb0EN7cutlass6half_tE19Flash_kernel_traitsILi96ELi64ELi64ELi4ES3_EELb0ELb1ELb1ELb0ELb0ELb1ELb1ELb0EEEvNS_16Flash_fwd_paramsE,(.L_x_11737 - _ZN5flash24flash_fwd_splitkv_kernelI23Flash_fwd_kernel_traitsILi96ELi64ELi64ELi4ELb0ELb0EN7cutlass6half_tE19Flash_kernel_traitsILi96ELi64ELi64ELi4ES3_EELb0ELb1ELb1ELb0ELb0ELb1ELb1ELb0EEEvNS_16Flash_fwd_paramsE)
        .other          _ZN5flash24flash_fwd_splitkv_kernelI23Flash_fwd_kernel_traitsILi96ELi64ELi64ELi4ELb0ELb0EN7cutlass6half_tE19Flash_kernel_traitsILi96ELi64ELi64ELi4ES3_EELb0ELb1ELb1ELb0ELb0ELb1ELb1ELb0EEEvNS_16Flash_fwd_paramsE,@"STO_CUDA_ENTRY STV_DEFAULT"
_ZN5flash24flash_fwd_splitkv_kernelI23Flash_fwd_kernel_traitsILi96ELi64ELi64ELi4ELb0ELb0EN7cutlass6half_tE19Flash_kernel_traitsILi96ELi64ELi64ELi4ES3_EELb0ELb1ELb1ELb0ELb0ELb1ELb1ELb0EEEvNS_16Flash_fwd_paramsE:
.text._ZN5flash24flash_fwd_splitkv_kernelI23Flash_fwd_kernel_traitsILi96ELi64ELi64ELi4ELb0ELb0EN7cutlass6half_tE19Flash_kernel_traitsILi96ELi64ELi64ELi4ES3_EELb0ELb1ELb1ELb0ELb0ELb1ELb1ELb0EEEvNS_16Flash_fwd_paramsE:
        /* <DEDUP_REMOVED lines=29> */
[----:B---3--:R-:W-:Y:S05]  /*01d0*/  CALL.REL.NOINC `($_ZN5flash24flash_fwd_splitkv_kernelI23Flash_fwd_kernel_traitsILi96ELi64ELi64ELi4ELb0ELb0EN7cutlass6half_tE19Flash_kernel_traitsILi96ELi64ELi64ELi4ES3_EELb0ELb1ELb1ELb0ELb0ELb1ELb1ELb0EEEvNS_16Flash_fwd_paramsE$_ZN5flash30compute_attn_1rowblock_splitkvI23Flash_fwd_kernel_traitsILi96ELi64ELi64ELi4ELb0ELb0EN7cutlass6half_tE19Flash_kernel_traitsILi96ELi64ELi64ELi4ES3_EELb0ELb1ELb1ELb0ELb0ELb1ELb1ELb0ENS_16Flash_fwd_paramsEEEvRKT8_iiiii) ;  /* 0x0000000000087944 */ /* 0x008fea0003c00000 */
[----:B------:R-:W-:Y:S05]  /*01e0*/  BSYNC.RECONVERGENT B3 ;  /* 0x0000000000037941 */ /* 0x000fea0003800200 */
.L_x_11011:
[----:B------:R-:W-:Y:S05]  /*01f0*/  EXIT ;  /* 0x000000000000794d */ /* 0x000fea0003800000 */
        .type           $_ZN5flash24flash_fwd_splitkv_kernelI23Flash_fwd_kernel_traitsILi96ELi64ELi64ELi4ELb0ELb0EN7cutlass6half_tE19Flash_kernel_traitsILi96ELi64ELi64ELi4ES3_EELb0ELb1ELb1ELb0ELb0ELb1ELb1ELb0EEEvNS_16Flash_fwd_paramsE$_ZN5flash30compute_attn_1rowblock_splitkvI23Flash_fwd_kernel_traitsILi96ELi64ELi64ELi4ELb0ELb0EN7cutlass6half_tE19Flash_kernel_traitsILi96ELi64ELi64ELi4ES3_EELb0ELb1ELb1ELb0ELb0ELb1ELb1ELb0ENS_16Flash_fwd_paramsEEEvRKT8_iiiii,@function
        .size           $_ZN5flash24flash_fwd_splitkv_kernelI23Flash_fwd_kernel_traitsILi96ELi64ELi64ELi4ELb0ELb0EN7cutlass6half_tE19Flash_kernel_traitsILi96ELi64ELi64ELi4ES3_EELb0ELb1ELb1ELb0ELb0ELb1ELb1ELb0EEEvNS_16Flash_fwd_paramsE$_ZN5flash30compute_attn_1rowblock_splitkvI23Flash_fwd_kernel_traitsILi96ELi64ELi64ELi4ELb0ELb0EN7cutlass6half_tE19Flash_kernel_traitsILi96ELi64ELi64ELi4ES3_EELb0ELb1ELb1ELb0ELb0ELb1ELb1ELb0ENS_16Flash_fwd_paramsEEEvRKT8_iiiii,(.L_x_11737 - $_ZN5flash24flash_fwd_splitkv_kernelI23Flash_fwd_kernel_traitsILi96ELi64ELi64ELi4ELb0ELb0EN7cutlass6half_tE19Flash_kernel_traitsILi96ELi64ELi64ELi4ES3_EELb0ELb1ELb1ELb0ELb0ELb1ELb1ELb0EEEvNS_16Flash_fwd_paramsE$_ZN5flash30compute_attn_1rowblock_splitkvI23Flash_fwd_kernel_traitsILi96ELi64ELi64ELi4ELb0ELb0EN7cutlass6half_tE19Flash_kernel_traitsILi96ELi64ELi64ELi4ES3_EELb0ELb1ELb1ELb0ELb0ELb1ELb1ELb0ENS_16Flash_fwd_paramsEEEvRKT8_iiiii)
$_ZN5flash24flash_fwd_splitkv_kernelI23Flash_fwd_kernel_traitsILi96ELi64ELi64ELi4ELb0ELb0EN7cutlass6half_tE19Flash_kernel_traitsILi96ELi64ELi64ELi4ES3_EELb0ELb1ELb1ELb0ELb0ELb1ELb1ELb0EEEvNS_16Flash_fwd_paramsE$_ZN5flash30compute_attn_1rowblock_splitkvI23Flash_fwd_kernel_traitsILi96ELi64ELi64ELi4ELb0ELb0EN7cutlass6half_tE19Flash_kernel_traitsILi96ELi64ELi64ELi4ES3_EELb0ELb1ELb1ELb0ELb0ELb1ELb1ELb0ENS_16Flash_fwd_paramsEEEvRKT8_iiiii:
        /* <DEDUP_REMOVED lines=38> */
.L_x_11013:
[----:B------:R-:W-:Y:S05]  /*0460*/  BSYNC.RECONVERGENT B0 ;  /* 0x0000000000007941 */ /* 0x000fea0003800200 */
.L_x_11012:
[----:B------:R-:W-:Y:S04]  /*0470*/  BSSY.RECONVERGENT B0, `(.L_x_11014) ;  /* 0x0000007000007945 */ /* 0x000fe80003800200 */
[----:B------:R-:W-:Y:S05]  /*0480*/  @!P3 BRA `(.L_x_11015) ;  /* 0x000000000014b947 */ /* 0x000fea0003800000 */
[----:B------:R-:W3:Y:S02]  /*0490*/  LD.E.U8 R7, desc[UR4][R2.64+0x1b2] ;  /* 0x0001b20402077980 */ /* 0x000ee4000c101100 */
[----:B---3--:R-:W-:-:S13]  /*04a0*/  ISETP.NE.AND P1, PT, R7, RZ, PT ;  /* 0x000000ff0700720c */ /* 0x008fda0003f25270 */
[----:B------:R-:W3:Y:S02]  /*04b0*/  @P1 LD.E R10, desc[UR4][R12.64+0x4] ;  /* 0x000004040c0a1980 */ /* 0x000ee4000c101900 */
[----:B---3-5:R-:W-:-:S06]  /*04c0*/  @P1 IADD3 R87, PT, PT, R10, -R17, RZ ;  /* 0x800000110a571210 */ /* 0x028fcc0007ffe0ff */
[----:B------:R3:W5:Y:S02]  /*04d0*/  @!P1 LD.E R87, desc[UR4][R12.64] ;  /* 0x000000040c579980 */ /* 0x000764000c101900 */
.L_x_11015:
[----:B------:R-:W-:Y:S05]  /*04e0*/  BSYNC.RECONVERGENT B0 ;  /* 0x0000000000007941 */ /* 0x000fea0003800200 */
.L_x_11014:
        /* <DEDUP_REMOVED lines=8> */
.L_x_11017:
[----:B------:R-:W4:Y:S01]  /*0570*/  LD.E.64 R6, desc[UR4][R2.64+0x108] ;  /* 0x0001080402067980 */ /* 0x000f22000c101b00 */
[----:B------:R-:W-:Y:S01]  /*0580*/  BSSY.RECONVERGENT B0, `(.L_x_11019) ;  /* 0x0000006000007945 */ /* 0x000fe20003800200 */
[----:B----4-:R-:W-:Y:S01]  /*0590*/  ISETP.NE.U32.AND P0, PT, R6, RZ, PT ;  /* 0x000000ff0600720c */ /* 0x010fe20003f05070 */
[----:B------:R-:W-:-:S03]  /*05a0*/  IMAD.MOV.U32 R6, RZ, RZ, RZ ;  /* 0x000000ffff067224 */ /* 0x000fc600078e00ff */
[----:B------:R-:W-:-:S13]  /*05b0*/  ISETP.NE.AND.EX P0, PT, R7, RZ, PT, P0 ;  /* 0x000000ff0700720c */ /* 0x000fda0003f05300 */
[----:B------:R-:W-:Y:S05]  /*05c0*/  @!P0 BRA `(.L_x_11020) ;  /* 0x0000000000048947 */ /* 0x000fea0003800000 */
[----:B------:R4:W5:Y:S02]  /*05d0*/  LD.E R6, desc[UR4][R2.64+0xbc] ;  /* 0x0000bc0402067980 */ /* 0x000964000c101900 */
.L_x_11020:
[----:B------:R-:W-:Y:S05]  /*05e0*/  BSYNC.RECONVERGENT B0 ;  /* 0x0000000000007941 */ /* 0x000fea0003800200 */
.L_x_11019:
[----:B-----5:R-:W-:Y:S02]  /*05f0*/  IADD3 R87, PT, PT, R6, R87, -R16 ;  /* 0x0000005706577210 */ /* 0x020fe40007ffe810 */
.L_x_11018:
[----:B------:R-:W-:Y:S05]  /*0600*/  BSYNC.RECONVERGENT B1 ;  /* 0x0000000000017941 */ /* 0x000fea0003800200 */
.L_x_11016:
[----:B--23--:R-:W-:Y:S01]  /*0610*/  IMAD.SHL.U32 R13, R151, 0x40, RZ ;  /* 0x00000040970d7824 */ /* 0x00cfe200078e00ff */
[----:B------:R-:W-:Y:S01]  /*0620*/  MOV R6, R150 ;  /* 0x0000009600067202 */ /* 0x000fe20000000f00 */
[----:B------:R-:W-:-:S03]  /*0630*/  IMAD.MOV.U32 R7, RZ, RZ, 0x0 ;  /* 0x00000000ff077424 */ /* 0x000fc600078e00ff */
[----:B------:R-:W-:-:S13]  /*0640*/  ISETP.GT.AND P0, PT, R118, R13, PT ;  /* 0x0000000d7600720c */ /* 0x000fda0003f04270 */
[----:B-1--4-:R-:W-:Y:S05]  /*0650*/  @!P0 RET.REL.NODEC R6 `(_ZN5flash24flash_fwd_splitkv_kernelI23Flash_fwd_kernel_traitsILi96ELi64ELi64ELi4ELb0ELb0EN7cutlass6half_tE19Flash_kernel_traitsILi96ELi64ELi64ELi4ES3_EELb0ELb1ELb1ELb0ELb0ELb1ELb1ELb0EEEvNS_16Flash_fwd_paramsE) ;  /* 0xfffffff806688950 */ /* 0x012fea0003c3ffff */
        /* <DEDUP_REMOVED lines=90> */
.L_x_11023:
[----:B------:R-:W-:Y:S05]  /*0c00*/  BSYNC.RECONVERGENT B0 ;  /* 0x0000000000007941 */ /* 0x000fea0003800200 */
.L_x_11022:
        /* <DEDUP_REMOVED lines=16> */
.L_x_11025:
[----:B------:R-:W-:Y:S05]  /*0d10*/  BSYNC.RECONVERGENT B0 ;  /* 0x0000000000007941 */ /* 0x000fea0003800200 */
.L_x_11024:
        /* <DEDUP_REMOVED lines=15> */
.L_x_11027:
[----:B------:R-:W-:Y:S05]  /*0e10*/  BSYNC.RECONVERGENT B0 ;  /* 0x0000000000007941 */ /* 0x000fea0003800200 */
.L_x_11026:
        /* <DEDUP_REMOVED lines=15> */
.L_x_11029:
[----:B------:R-:W-:Y:S05]  /*0f10*/  BSYNC.RECONVERGENT B0 ;  /* 0x0000000000007941 */ /* 0x000fea0003800200 */
.L_x_11028:
        /* <DEDUP_REMOVED lines=13> */
[----:B-12---:R-:W-:Y:S05]  /*0ff0*/  @P6 RET.REL.NODEC R150 `(_ZN5flash24flash_fwd_splitkv_kernelI23Flash_fwd_kernel_traitsILi96ELi64ELi64ELi4ELb0ELb0EN7cutlass6half_tE19Flash_kernel_traitsILi96ELi64ELi64ELi4ES3_EELb0ELb1ELb1ELb0ELb0ELb1ELb1ELb0EEEvNS_16Flash_fwd_paramsE) ;  /* 0xfffffff096006950 */ /* 0x006fea0003c3ffff */
[----:B------:R-:W-:Y:S02]  /*1000*/  MOV R5, 0xff800000 ;  /* 0xff80000000057802 */ /* 0x000fe40000000f00 */
[----:B------:R-:W-:-:S03]  /*1010*/  MOV R151, 0x0 ;  /* 0x0000000000977802 */ /* 0x000fc60000000f00 */
[----:B------:R1:W-:Y:S02]  /*1020*/  ST.E desc[UR4][R2.64+0xc0], R5 ;  /* 0x0000c00502007985 */ /* 0x0003e4000c101904 */
[----:B-1----:R-:W-:Y:S05]  /*1030*/  RET.REL.NODEC R150 `(_ZN5flash24flash_fwd_splitkv_kernelI23Flash_fwd_kernel_traitsILi96ELi64ELi64ELi4ELb0ELb0EN7cutlass6half_tE19Flash_kernel_traitsILi96ELi64ELi64ELi4ES3_EELb0ELb1ELb1ELb0ELb0ELb1ELb1ELb0EEEvNS_16Flash_fwd_paramsE) ;  /* 0xffffffec96f07950 */ /* 0x002fea0003c3ffff */
.L_x_11021:
        /* <DEDUP_REMOVED lines=40> */
[----:B------:R-:W5:Y:S01]  /*12c0*/  LD.E.64 R6, desc[UR4][R2.64+0x40] ;  /* 0x0000400402067980 */ /* 0x000f62000c101b00 */
[----:B------:R-:W-:Y:S01]  /*12d0*/  ISETP.NE.AND P3, PT, R16, RZ, PT ;  /* 0x000000ff1000720c */ /* 0x000fe20003f65270 */
[-C--:B--2---:R-:W-:Y:S02]  /*12e0*/  IMAD R4, R11, R161.reuse, RZ ;  /* 0x000000a10b047224 */ /* 0x084fe400078e02ff */
[----:B------:R-:W-:-:S04]  /*12f0*/  IMAD.WIDE.U32 R10, R10, R161, RZ ;  /* 0x000000a10a0a7225 */ /* 0x000fc800078e00ff */
[----:B------:R-:W-:Y:S02]  /*1300*/  IMAD.IADD R163, R11, 0x1, R4 ;  /* 0x000000010ba37824 */ /* 0x000fe400078e0204 */
[----:B------:R-:W-:Y:S01]  /*1310*/  @P0 IADD3 R14, PT, PT, R14, 0x1, RZ ;  /* 0x000000010e0e0810 */ /* 0x000fe20007ffe0ff */
[----:B------:R-:W2:Y:S01]  /*1320*/  LD.E.64 R4, desc[UR4][R2.64+0x38] ;  /* 0x0000380402047980 */ /* 0x000ea2000c101b00 */
[----:B------:R-:W-:Y:S02]  /*1330*/  LEA R162, P0, R10, R164, 0x2 ;  /* 0x000000a40aa27211 */ /* 0x000fe400078010ff */
[----:B------:R-:W-:Y:S02]  /*1340*/  @!P2 IADD3 R14, PT, PT, -R14, RZ, RZ ;  /* 0x000000ff0e0ea210 */ /* 0x000fe40007ffe1ff */
[----:B------:R-:W-:Y:S02]  /*1350*/  LEA.HI.X R163, R10, R165, R163, 0x2, P0 ;  /* 0x000000a50aa37211 */ /* 0x000fe400000f14a3 */
        /* <DEDUP_REMOVED lines=27> */
[----:B------:R-:W-:-:S05]  /*1510*/  MOV R15, R10 ;  /* 0x0000000a000f7202 */ /* 0x000fca0000000f00 */
[----:B------:R-:W-:Y:S01]  /*1520*/  @!P0 IMAD.MOV R15, RZ, RZ, -R15 ;  /* 0x000000ffff0f8224 */ /* 0x000fe200078e0a0f */
[----:B------:R-:W-:-:S05]  /*1530*/  @!P2 LOP3.LUT R15, RZ, R21, RZ, 0x33, !PT ;  /* 0x00000015ff0fa212 */ /* 0x000fca00078e33ff */
[----:B----4-:R-:W-:Y:S02]  /*1540*/  IMAD R17, R27, R15, RZ ;  /* 0x0000000f1b117224 */ /* 0x010fe400078e02ff */
[----:B--2---:R-:W-:Y:S01]  /*1550*/  IMAD R10, R5, R9, RZ ;  /* 0x00000009050a7224 */ /* 0x004fe200078e02ff */
[----:B------:R-:W-:Y:S01]  /*1560*/  SHF.R.S32.HI R11, RZ, 0x1f, R8 ;  /* 0x0000001fff0b7819 */ /* 0x000fe20000011408 */
        /* <DEDUP_REMOVED lines=15> */
[----:B------:R-:W-:Y:S02]  /*1660*/  MOV R12, R28 ;  /* 0x0000001c000c7202 */ /* 0x000fe40000000f00 */
[----:B------:R-:W-:Y:S01]  /*1670*/  IADD3 R20, PT, PT, R27, R10, RZ ;  /* 0x0000000a1b147210 */ /* 0x000fe20007ffe0ff */
[----:B------:R-:W-:Y:S05]  /*1680*/  BRA `(.L_x_11032) ;  /* 0x00000004003c7947 */ /* 0x000fea0003800000 */
.L_x_11031:
        /* <DEDUP_REMOVED lines=33> */
[----:B------:R-:W-:Y:S01]  /*18a0*/  @!P2 IADD3 R10, PT, PT, R10, -R9, RZ ;  /* 0x800000090a0aa210 */ /* 0x000fe20007ffe0ff */
        /* <DEDUP_REMOVED lines=11> */
[----:B------:R-:W-:Y:S02]  /*1960*/  @P3 IADD3 R11, PT, PT, R23, R8, RZ ;  /* 0x00000008170b3210 */ /* 0x000fe40007ffe0ff */
        /* <DEDUP_REMOVED lines=27> */
[----:B------:R-:W-:-:S03]  /*1b20*/  MOV R12, R14 ;  /* 0x0000000e000c7202 */ /* 0x000fc60000000f00 */
[----:B------:R-:W-:Y:S01]  /*1b30*/  @!P3 IMAD.IADD R20, R27, 0x1, R8 ;  /* 0x000000011b14b824 */ /* 0x000fe200078e0208 */
[----:B------:R-:W-:Y:S01]  /*1b40*/  IADD3 R8, PT, PT, R15, R10, RZ ;  /* 0x0000000a0f087210 */ /* 0x000fe20007ffe0ff */
[----:B------:R-:W-:Y:S01]  /*1b50*/  @P3 IMAD.IADD R20, R17, 0x1, R9 ;  /* 0x0000000111143824 */ /* 0x000fe200078e0209 */
[----:B------:R-:W-:Y:S02]  /*1b60*/  @P3 MOV R26, R16 ;  /* 0x00000010001a3202 */ /* 0x000fe40000000f00 */
[----:B-1----:R-:W-:Y:S02]  /*1b70*/  MOV R9, R85 ;  /* 0x0000005500097202 */ /* 0x002fe40000000f00 */
.L_x_11032:
[----:B------:R-:W-:Y:S05]  /*1b80*/  BSYNC.RECONVERGENT B0 ;  /* 0x0000000000007941 */ /* 0x000fea0003800200 */
.L_x_11030:
        /* <DEDUP_REMOVED lines=30> */
[-C--:B-----5:R-:W-:Y:S02]  /*1d70*/  IMAD R18, R23, R6.reuse, RZ ;  /* 0x0000000617127224 */ /* 0x0a0fe400078e02ff */
[----:B------:R-:W-:Y:S01]  /*1d80*/  IMAD.MOV.U32 R22, RZ, RZ, R33 ;  /* 0x000000ffff167224 */ /* 0x000fe200078e0021 */
[----:B------:R-:W-:Y:S01]  /*1d90*/  SHF.L.U32 R159, R129, 0x3, RZ ;  /* 0x00000003819f7819 */ /* 0x000fe200000006ff */
[C---:B------:R-:W-:Y:S02]  /*1da0*/  IMAD R18, R9.reuse, R7, R18 ;  /* 0x0000000709127224 */ /* 0x040fe400078e0212 */
[----:B------:R-:W-:Y:S01]  /*1db0*/  @!P0 IMAD.MOV R22, RZ, RZ, -R22 ;  /* 0x000000ffff168224 */ /* 0x000fe200078e0a16 */
[----:B------:R-:W-:Y:S01]  /*1dc0*/  @!P2 LOP3.LUT R22, RZ, R21, RZ, 0x33, !PT ;  /* 0x00000015ff16a212 */ /* 0x000fe200078e33ff */
[----:B------:R-:W-:Y:S01]  /*1dd0*/  IMAD.WIDE.U32 R32, R9, R6, RZ ;  /* 0x0000000609207225 */ /* 0x000fe200078e00ff */
[----:B------:R-:W-:-:S02]  /*1de0*/  LOP3.LUT R106, R159, 0x18, RZ, 0xc0, !PT ;  /* 0x000000189f6a7812 */ /* 0x000fc400078ec0ff */
[----:B------:R-:W-:Y:S01]  /*1df0*/  SHF.R.S32.HI R23, RZ, 0x1f, R22 ;  /* 0x0000001fff177819 */ /* 0x000fe20000011416 */
[----:B------:R-:W-:Y:S02]  /*1e00*/  IMAD.IADD R9, R33, 0x1, R18 ;  /* 0x0000000121097824 */ /* 0x000fe400078e0212 */
[----:B------:R-:W-:Y:S01]  /*1e10*/  IMAD R18, R35, R22, RZ ;  /* 0x0000001623127224 */ /* 0x000fe200078e02ff */
[----:B------:R-:W-:Y:S02]  /*1e20*/  LOP3.LUT R158, R159, 0xc0, RZ, 0xc0, !PT ;  /* 0x000000c09f9e7812 */ /* 0x000fe400078ec0ff */
[----:B------:R-:W-:Y:S01]  /*1e30*/  IADD3 R21, P2, P0, R32, R26, R106 ;  /* 0x0000001a20157210 */ /* 0x000fe2000785e06a */
[----:B------:R-:W-:Y:S01]  /*1e40*/  IMAD.WIDE.U32 R26, R34, R22, RZ ;  /* 0x00000016221a7225 */ /* 0x000fe200078e00ff */
[----:B------:R-:W-:Y:S01]  /*1e50*/  LOP3.LUT R158, R158, 0x18, R129, 0xf8, !PT ;  /* 0x000000189e9e7812 */ /* 0x000fe200078ef881 */
[----:B------:R-:W1:Y:S02]  /*1e60*/  S2UR UR6, SR_CgaCtaId ;  /* 0x00000000000679c3 */ /* 0x000e640000008800 */
[----:B------:R-:W-:Y:S01]  /*1e70*/  IMAD R18, R23, R34, R18 ;  /* 0x0000002217127224 */ /* 0x000fe200078e0212 */
[----:B------:R-:W-:-:S02]  /*1e80*/  IADD3.X R20, PT, PT, R9, R20, RZ, P2, P0 ;  /* 0x0000001409147210 */ /* 0x000fc400017e04ff */
        /* <DEDUP_REMOVED lines=8> */
[----:B------:R-:W-:-:S03]  /*1f10*/  SHF.R.U32.HI R110, RZ, 0x2, R129 ;  /* 0x00000002ff6e7819 */ /* 0x000fc60000011681 */
[----:B------:R-:W-:Y:S01]  /*1f20*/  IMAD.X R23, RZ, RZ, R8, P0 ;  /* 0x000000ffff177224 */ /* 0x000fe200000e0608 */
[----:B------:R-:W-:Y:S02]  /*1f30*/  UMOV UR7, 0x400 ;  /* 0x0000040000077882 */ /* 0x000fe40000000000 */
[----:B-1----:R-:W-:Y:S01]  /*1f40*/  ULEA UR6, UR6, UR7, 0x18 ;  /* 0x0000000706067291 */ /* 0x002fe2000f8ec0ff */
[-C--:B------:R-:W-:Y:S02]  /*1f50*/  IMAD R149, R7, R110.reuse, RZ ;  /* 0x0000006e07957224 */ /* 0x080fe400078e02ff */
[----:B------:R-:W-:Y:S02]  /*1f60*/  IMAD R147, R5, R110, RZ ;  /* 0x0000006e05937224 */ /* 0x000fe400078e02ff */
[----:B------:R-:W-:-:S04]  /*1f70*/  IMAD.WIDE.U32 R22, R110, R4, R22 ;  /* 0x000000046e167225 */ /* 0x000fc800078e0016 */
[----:B------:R-:W-:Y:S01]  /*1f80*/  IMAD.WIDE.U32 R26, R110, R6, R26 ;  /* 0x000000066e1a7225 */ /* 0x000fe200078e001a */
[----:B------:R-:W-:Y:S01]  /*1f90*/  MOV R132, UR6 ;  /* 0x0000000600847c02 */ /* 0x000fe20008000f00 */
[----:B------:R-:W-:Y:S02]  /*1fa0*/  BSSY.RECONVERGENT B0, `(.L_x_11033) ;  /* 0x000003c000007945 */ /* 0x000fe40003800200 */
[----:B------:R-:W-:Y:S02]  /*1fb0*/  IMAD.IADD R147, R23, 0x1, R147 ;  /* 0x0000000117937824 */ /* 0x000fe400078e0293 */
[----:B------:R-:W-:Y:S02]  /*1fc0*/  IMAD.IADD R149, R27, 0x1, R149 ;  /* 0x000000011b957824 */ /* 0x000fe400078e0295 */
[----:B------:R-:W-:Y:S01]  /*1fd0*/  IMAD.MOV.U32 R111, RZ, RZ, RZ ;  /* 0x000000ffff6f7224 */ /* 0x000fe200078e00ff */
[C---:B------:R-:W-:Y:S01]  /*1fe0*/  SHF.L.U64.HI R142, R6.reuse, 0x5, R7 ;  /* 0x00000005068e7819 */ /* 0x040fe20000010207 */
[----:B------:R-:W-:Y:S01]  /*1ff0*/  IMAD.SHL.U32 R141, R6, 0x20, RZ ;  /* 0x00000020068d7824 */ /* 0x000fe200078e00ff */
[C---:B------:R-:W-:Y:S01]  /*2000*/  SHF.L.U64.HI R144, R4.reuse, 0x5, R5 ;  /* 0x0000000504907819 */ /* 0x040fe20000010205 */
[----:B------:R-:W-:Y:S01]  /*2010*/  IMAD.WIDE.U32 R6, R151, 0x40, R110 ;  /* 0x0000004097067825 */ /* 0x000fe200078e006e */
[----:B------:R-:W-:-:S02]  /*2020*/  SHF.L.U32 R143, R4, 0x5, RZ ;  /* 0x00000005048f7819 */ /* 0x000fc400000006ff */
[C---:B------:R-:W-:Y:S01]  /*2030*/  LOP3.LUT R104, R106.reuse, 0x20, RZ, 0xfc, !PT ;  /* 0x000000206a687812 */ /* 0x040fe200078efcff */
        /* <DEDUP_REMOVED lines=9> */
[----:B------:R-:W-:Y:S01]  /*20d0*/  @P4 IMAD.IADD R18, R33, 0x1, R20 ;  /* 0x0000000121124824 */ /* 0x000fe200078e0214 */
[----:B------:R-:W-:-:S04]  /*20e0*/  IADD3 R20, P0, PT, R106, R12, RZ ;  /* 0x0000000c6a147210 */ /* 0x000fc80007f1e0ff */
[----:B------:R-:W-:Y:S02]  /*20f0*/  IADD3.X R21, PT, PT, RZ, R18, RZ, P0, !PT ;  /* 0x00000012ff157210 */ /* 0x000fe400007fe4ff */
[----:B------:R-:W-:Y:S01]  /*2100*/  ISETP.GE.AND P0, PT, R110, R136, PT ;  /* 0x000000886e00720c */ /* 0x000fe20003f06270 */
[----:B------:R-:W-:Y:S01]  /*2110*/  IMAD R15, R15, R160, RZ ;  /* 0x000000a00f0f7224 */ /* 0x000fe200078e02ff */
[----:B------:R-:W-:Y:S02]  /*2120*/  SHF.R.S32.HI R19, RZ, 0x1f, R160 ;  /* 0x0000001fff137819 */ /* 0x000fe400000114a0 */
[----:B----4-:R-:W-:-:S03]  /*2130*/  LEA R148, P2, R26, R28, 0x1 ;  /* 0x0000001c1a947211 */ /* 0x010fc600078408ff */
[----:B------:R-:W-:Y:S01]  /*2140*/  IMAD R8, R14, R19, R15 ;  /* 0x000000130e087224 */ /* 0x000fe200078e020f */
        /* <DEDUP_REMOVED lines=32> */
.L_x_11035:
[----:B------:R3:W-:Y:S02]  /*2350*/  STS.128 [R122+0x2000], RZ ;  /* 0x002000ff7a007388 */ /* 0x0007e40000000c00 */
.L_x_11034:
[----:B------:R-:W-:Y:S05]  /*2360*/  BSYNC.RECONVERGENT B0 ;  /* 0x0000000000007941 */ /* 0x000fea0003800200 */
.L_x_11033:
        /* <DEDUP_REMOVED lines=32> */
.L_x_11038:
[----:B------:R2:W-:Y:S02]  /*2570*/  STS.128 [R122+0x2800], RZ ;  /* 0x002800ff7a007388 */ /* 0x0005e40000000c00 */
.L_x_11037:
[----:B------:R-:W-:Y:S05]  /*2580*/  BSYNC.RECONVERGENT B0 ;  /* 0x0000000000007941 */ /* 0x000fea0003800200 */
.L_x_11036:
        /* <DEDUP_REMOVED lines=26> */
.L_x_11041:
[----:B------:R4:W-:Y:S02]  /*2730*/  STS.128 [R122+0x5000], RZ ;  /* 0x005000ff7a007388 */ /* 0x0009e40000000c00 */
.L_x_11040:
[----:B------:R-:W-:Y:S05]  /*2740*/  BSYNC.RECONVERGENT B0 ;  /* 0x0000000000007941 */ /* 0x000fea0003800200 */
.L_x_11039:
        /* <DEDUP_REMOVED lines=23> */
.L_x_11043:
[----:B------:R-:W-:Y:S05]  /*28c0*/  BSYNC.RECONVERGENT B0 ;  /* 0x0000000000007941 */ /* 0x000fea0003800200 */
.L_x_11042:
        /* <DEDUP_REMOVED lines=41> */
.L_x_11046:
[----:B------:R3:W-:Y:S01]  /*2b60*/  STS.128 [R122+0x8000], RZ ;  /* 0x008000ff7a007388 */ /* 0x0007e20000000c00 */
[----:B------:R-:W-:Y:S05]  /*2b70*/  BRA `(.L_x_11047) ;  /* 0x00000000000c7947 */ /* 0x000fea0003800000 */
.L_x_11045:
[----:B------:R4:W-:Y:S04]  /*2b80*/  STS.128 [R122+0x6000], RZ ;  /* 0x006000ff7a007388 */ /* 0x0009e80000000c00 */
[----:B------:R4:W-:Y:S04]  /*2b90*/  STS.128 [R122+0x7000], RZ ;  /* 0x007000ff7a007388 */ /* 0x0009e80000000c00 */
[----:B------:R4:W-:Y:S02]  /*2ba0*/  STS.128 [R122+0x8000], RZ ;  /* 0x008000ff7a007388 */ /* 0x0009e40000000c00 */
.L_x_11047:
[----:B------:R-:W-:Y:S05]  /*2bb0*/  BSYNC.RECONVERGENT B0 ;  /* 0x0000000000007941 */ /* 0x000fea0003800200 */
.L_x_11044:
        /* <DEDUP_REMOVED lines=27> */
.L_x_11050:
[----:B------:R1:W-:Y:S02]  /*2d70*/  STS.128 [R122+0x8800], RZ ;  /* 0x008800ff7a007388 */ /* 0x0003e40000000c00 */
.L_x_11049:
[----:B------:R-:W-:Y:S05]  /*2d80*/  BSYNC.RECONVERGENT B0 ;  /* 0x0000000000007941 */ /* 0x000fea0003800200 */
.L_x_11048:
        /* <DEDUP_REMOVED lines=20> */
[----:B------:R-:W-:Y:S01]  /*2ed0*/  LOP3.LUT P0, R97, R129, 0x4, RZ, 0xc0, !PT ;  /* 0x0000000481617812 */ /* 0x000fe2000780c0ff */
[----:B------:R-:W-:Y:S01]  /*2ee0*/  IMAD R123, R5, 0x2, R132 ;  /* 0x00000002057b7824 */ /* 0x000fe200078e0284 */
[----:B------:R-:W-:-:S02]  /*2ef0*/  LEA R124, R7, R132, 0x1 ;  /* 0x00000084077c7211 */ /* 0x000fc400078e08ff */
[----:B------:R-:W-:Y:S02]  /*2f00*/  MOV R96, 0x20 ;  /* 0x0000002000607802 */ /* 0x000fe40000000f00 */
[----:B------:R-:W-:Y:S01]  /*2f10*/  LDSM.16.M88.4 R16, [R123+0x3000] ;  /* 0x003000007b10783b */ /* 0x000fe20000000200 */
[----:B------:R-:W-:Y:S02]  /*2f20*/  LOP3.LUT R116, R130, 0x1f0, RZ, 0xc0, !PT ;  /* 0x000001f082747812 */ /* 0x000fe400078ec0ff */
[----:B------:R-:W-:Y:S01]  /*2f30*/  SEL R99, R96, 0xffffffe0, !P0 ;  /* 0xffffffe060637807 */ /* 0x000fe20004000000 */
[----:B------:R-:W1:Y:S01]  /*2f40*/  LDSM.16.M88.4 R56, [R124] ;  /* 0x000000007c38783b */ /* 0x000e620000000200 */
[----:B------:R-:W-:Y:S02]  /*2f50*/  LOP3.LUT R121, R116, 0x7, R110, 0xf8, !PT ;  /* 0x0000000774797812 */ /* 0x000fe400078ef86e */
[----:B------:R-:W-:Y:S01]  /*2f60*/  IADD3 R112, PT, PT, R124, R99, RZ ;  /* 0x000000637c707210 */ /* 0x000fe20007ffe0ff */
[----:B------:R-:W-:Y:S01]  /*2f70*/  IMAD.IADD R111, R123, 0x1, R99 ;  /* 0x000000017b6f7824 */ /* 0x000fe200078e0263 */
[----:B------:R-:W-:Y:S01]  /*2f80*/  LDSM.16.M88.4 R8, [R123+0x4000] ;  /* 0x004000007b08783b */ /* 0x000fe20000000200 */
[----:B------:R-:W-:-:S02]  /*2f90*/  IADD3 R109, PT, PT, R109, R87, -R118 ;  /* 0x000000576d6d7210 */ /* 0x000fc40007ffe876 */
        /* <DEDUP_REMOVED lines=54> */
[----:B------:R-:W-:Y:S01]  /*3300*/  HMMA.16816.F32 R68, R52, R48, R68 ;  /* 0x000000303444723c */ /* 0x000fe20000001844 */
[----:B------:R-:W-:-:S06]  /*3310*/  FMUL.FTZ R49, R6, R107 ;  /* 0x0000006b06317220 */ /* 0x000fcc0000410000 */
[----:B------:R-:W1:Y:S01]  /*3320*/  MUFU.TANH R49, R49 ;  /* 0x0000003100317308 */ /* 0x000e620000002400 */
[----:B------:R-:W-:Y:S01]  /*3330*/  HMMA.16816.F32 R64, R52, R50, R64 ;  /* 0x000000323440723c */ /* 0x000fe20000001840 */
[-C--:B------:R-:W-:Y:S02]  /*3340*/  FMUL.FTZ R51, R7, R107.reuse ;  /* 0x0000006b07337220 */ /* 0x080fe40000410000 */
[-C--:B------:R-:W-:Y:S01]  /*3350*/  FMUL.FTZ R16, R16, R107.reuse ;  /* 0x0000006b10107220 */ /* 0x080fe20000410000 */
[----:B------:R-:W-:-:S03]  /*3360*/  FMUL.FTZ R17, R17, R107 ;  /* 0x0000006b11117220 */ /* 0x000fc60000410000 */
[----:B------:R-:W2:Y:S01]  /*3370*/  MUFU.TANH R51, R51 ;  /* 0x0000003300337308 */ /* 0x000ea20000002400 */
[----:B---3--:R-:W-:Y:S07]  /*3380*/  HMMA.16816.F32 R60, R52, R44, R60 ;  /* 0x0000002c343c723c */ /* 0x008fee000000183c */
        /* <DEDUP_REMOVED lines=16> */
[----:B------:R-:W-:-:S03]  /*3490*/  FMUL.FTZ R28, R28, R107 ;  /* 0x0000006b1c1c7220 */ /* 0x000fc60000410000 */
[----:B------:R-:W1:Y:S01]  /*34a0*/  MUFU.TANH R47, R47 ;  /* 0x0000002f002f7308 */ /* 0x000e620000002400 */
[----:B------:R-:W-:Y:S07]  /*34b0*/  HMMA.16816.F32 R64, R36, R74, R64 ;  /* 0x0000004a2440723c */ /* 0x000fee0000001840 */
[----:B------:R5:W2:Y:S01]  /*34c0*/  MUFU.TANH R53, R28 ;  /* 0x0000001c00357308 */ /* 0x000aa20000002400 */
[----:B------:R-:W-:Y:S08]  /*34d0*/  HMMA.16816.F32 R68, R24, R8, R68 ;  /* 0x000000081844723c */ /* 0x000ff00000001844 */
[----:B-1----:R-:W-:Y:S01]  /*34e0*/  HMMA.16816.F32 R60, R36, R4, R60 ;  /* 0x00000004243c723c */ /* 0x002fe2000000183c */
[----:B------:R-:W-:Y:S01]  /*34f0*/  FMUL.FTZ R5, R31, R107 ;  /* 0x0000006b1f057220 */ /* 0x000fe20000410000 */
[----:B------:R-:W-:-:S04]  /*3500*/  IADD3 R4, PT, PT, R138, R109, RZ ;  /* 0x0000006d8a047210 */ /* 0x000fc80007ffe0ff */
[----:B------:R-:W-:Y:S01]  /*3510*/  VIADDMNMX R139, R4, 0x1, R87, PT ;  /* 0x00000001048b7846 */ /* 0x000fe20003800157 */
[----:B------:R-:W1:Y:S01]  /*3520*/  MUFU.TANH R5, R5 ;  /* 0x0000000500057308 */ /* 0x000e620000002400 */
[----:B------:R-:W-:Y:S01]  /*3530*/  HMMA.16816.F32 R64, R24, R10, R64 ;  /* 0x0000000a1840723c */ /* 0x000fe20000001840 */
[----:B------:R-:W3:Y:S01]  /*3540*/  LDSM.16.M88.4 R8, [R111+0x5c00] ;  /* 0x005c00006f08783b */ /* 0x000ee20000000200 */
[----:B-----5:R-:W-:Y:S01]  /*3550*/  VIADD R28, R0, 0xffffffff ;  /* 0xffffffff001c7836 */ /* 0x020fe20000000000 */
[----:B------:R-:W-:-:S04]  /*3560*/  DEPBAR.LE SB0, 0x0 ;  /* 0x000080000000791a */ /* 0x000fc80000000000 */
[----:B------:R-:W-:Y:S01]  /*3570*/  BAR.SYNC.DEFER_BLOCKING 0x0 ;  /* 0x0000000000007b1d */ /* 0x000fe20000010000 */
[----:B------:R-:W-:Y:S01]  /*3580*/  HMMA.16816.F32 R56, R36, R6, R56 ;  /* 0x000000062438723c */ /* 0x000fe20000001838 */
[----:B------:R-:W-:Y:S02]  /*3590*/  ISETP.GT.AND P0, PT, R28, R145, PT ;  /* 0x000000911c00720c */ /* 0x000fe40003f04270 */
[----:B------:R-:W-:-:S05]  /*35a0*/  VIADDMNMX R137, R4, 0x9, R87, PT ;  /* 0x0000000904897846 */ /* 0x000fca0003800157 */
[----:B----4-:R-:W-:Y:S08]  /*35b0*/  HMMA.16816.F32 R60, R24, R16, R60 ;  /* 0x00000010183c723c */ /* 0x010ff0000000183c */
[----:B------:R-:W-:Y:S01]  /*35c0*/  HMMA.16816.F32 R92, R12, R42, R92 ;  /* 0x0000002a0c5c723c */ /* 0x000fe2000000185c */
[-C--:B------:R-:W-:Y:S01]  /*35d0*/  FMUL.FTZ R43, R29, R107.reuse ;  /* 0x0000006b1d2b7220 */ /* 0x080fe20000410000 */
[----:B------:R-:W-:-:S05]  /*35e0*/  FMUL.FTZ R29, R30, R107 ;  /* 0x0000006b1e1d7220 */ /* 0x000fca0000410000 */
[----:B------:R-:W4:Y:S01]  /*35f0*/  MUFU.TANH R43, R43 ;  /* 0x0000002b002b7308 */ /* 0x000f220000002400 */
        /* <DEDUP_REMOVED lines=20> */
[----:B------:R-:W-:Y:S01]  /*3740*/  FMUL.FTZ R62, R62, R107 ;  /* 0x0000006b3e3e7220 */ /* 0x000fe20000410000 */
[----:B------:R-:W-:-:S03]  /*3750*/  IADD3 R15, PT, PT, R87, -R118, -R86 ;  /* 0x80000076570f7210 */ /* 0x000fc60007ffe856 */
[----:B------:R-:W1:Y:S01]  /*3760*/  MUFU.TANH R7, R7 ;  /* 0x0000000700077308 */ /* 0x000e620000002400 */
[-C--:B------:R-:W-:Y:S01]  /*3770*/  FMUL.FTZ R39, R57, R107.reuse ;  /* 0x0000006b39277220 */ /* 0x080fe20000410000 */
[-C--:B------:R-:W-:Y:S01]  /*3780*/  FMUL.FTZ R27, R56, R107.reuse ;  /* 0x0000006b381b7220 */ /* 0x080fe20000410000 */
[-C--:B------:R-:W-:Y:S01]  /*3790*/  FMUL.FTZ R57, R58, R107.reuse ;  /* 0x0000006b3a397220 */ /* 0x080fe20000410000 */
[----:B------:R-:W-:Y:S01]  /*37a0*/  FMUL.FTZ R59, R59, R107 ;  /* 0x0000006b3b3b7220 */ /* 0x000fe20000410000 */
[----:B------:R-:W-:-:S03]  /*37b0*/  IADD3 R138, PT, PT, R138, R15, RZ ;  /* 0x0000000f8a8a7210 */ /* 0x000fc60007ffe0ff */
[----:B------:R-:W1:Y:S01]  /*37c0*/  MUFU.TANH R37, R37 ;  /* 0x0000002500257308 */ /* 0x000e620000002400 */
[-C--:B------:R-:W-:Y:S01]  /*37d0*/  FMUL.FTZ R65, R65, R107.reuse ;  /* 0x0000006b41417220 */ /* 0x080fe20000410000 */
[-C--:B------:R-:W-:Y:S01]  /*37e0*/  FMUL.FTZ R25, R66, R107.reuse ;  /* 0x0000006b42197220 */ /* 0x080fe20000410000 */
[-C--:B------:R-:W-:Y:S01]  /*37f0*/  FMUL.FTZ R9, R67, R107.reuse ;  /* 0x0000006b43097220 */ /* 0x080fe20000410000 */
[----:B------:R-:W-:Y:S01]  /*3800*/  FMUL.FTZ R64, R64, R107 ;  /* 0x0000006b40407220 */ /* 0x000fe20000410000 */
[----:B------:R-:W-:Y:S02]  /*3810*/  VIMNMX R140, PT, PT, RZ, R138, !PT ;  /* 0x0000008aff8c7248 */ /* 0x000fe40007fe0100 */
[----:B------:R-:W-:Y:S01]  /*3820*/  VIADDMNMX R138, R138, 0x8, RZ, !PT ;  /* 0x000000088a8a7846 */ /* 0x000fe200078001ff */
        /* <DEDUP_REMOVED lines=29> */
.L_x_11054:
        /* <DEDUP_REMOVED lines=60> */
.L_x_11055:
[----:B------:R-:W-:Y:S05]  /*3dc0*/  BSYNC.RECONVERGENT B0 ;  /* 0x0000000000007941 */ /* 0x000fea0003800200 */
.L_x_11053:
[-C--:B------:R-:W-:Y:S02]  /*3dd0*/  ISETP.GE.AND P3, PT, R104, R157.reuse, PT ;  /* 0x0000009d6800720c */ /* 0x080fe40003f66270 */
[-C--:B------:R-:W-:Y:S02]  /*3de0*/  ISETP.GE.AND P4, PT, R106, R157.reuse, PT ;  /* 0x0000009d6a00720c */ /* 0x080fe40003f86270 */
[----:B------:R-:W-:Y:S02]  /*3df0*/  ISETP.GE.AND P2, PT, R98, R157, PT ;  /* 0x0000009d6200720c */ /* 0x000fe40003f46270 */
[----:B------:R-:W-:-:S04]  /*3e00*/  LEA R14, P0, R143, R146, 0x1 ;  /* 0x000000928f0e7211 */ /* 0x000fc800078008ff */
[----:B------:R-:W-:-:S03]  /*3e10*/  LEA.HI.X R15, R143, R147, R144, 0x1, P0 ;  /* 0x000000938f0f7211 */ /* 0x000fc600000f0c90 */
[----:B-1----:R-:W-:Y:S02]  /*3e20*/  @!P3 IMAD.MOV.U32 R62, RZ, RZ, R146 ;  /* 0x000000ffff3eb224 */ /* 0x002fe400078e0092 */
        /* <DEDUP_REMOVED lines=32> */
.L_x_11052:
[----:B------:R-:W-:Y:S05]  /*4030*/  BSYNC.RECONVERGENT B1 ;  /* 0x0000000000017941 */ /* 0x000fea0003800200 */
.L_x_11051:
[----:B------:R-:W-:Y:S01]  /*4040*/  IMAD.SHL.U32 R87, R129, 0x2, RZ ;  /* 0x0000000281577824 */ /* 0x000fe200078e00ff */
[----:B------:R-:W3:Y:S01]  /*4050*/  LD.E R100, desc[UR4][R2.64+0xdc] ;  /* 0x0000dc0402647980 */ /* 0x000ee2000c101900 */
[----:B------:R-:W-:-:S03]  /*4060*/  IMAD.IADD R121, R84, 0x1, R121 ;  /* 0x0000000154797824 */ /* 0x000fc600078e0279 */
[----:B------:R-:W-:-:S05]  /*4070*/  LOP3.LUT R87, R87, 0x6, RZ, 0xc0, !PT ;  /* 0x0000000657577812 */ /* 0x000fca00078ec0ff */
[----:B--2---:R-:W-:-:S04]  /*4080*/  IMAD R63, R28, 0x40, R87 ;  /* 0x000000401c3f7824 */ /* 0x004fc800078e0257 */
[C---:B------:R-:W-:Y:S01]  /*4090*/  IMAD.IADD R24, R63.reuse, 0x1, R118 ;  /* 0x000000013f187824 */ /* 0x040fe200078e0276 */
[CC--:B------:R-:W-:Y:S01]  /*40a0*/  ISETP.GE.AND P0, PT, R63.reuse, R140.reuse, PT ;  /* 0x0000008c3f00720c */ /* 0x0c0fe20003f06270 */
[C---:B------:R-:W-:Y:S01]  /*40b0*/  VIADD R6, R63.reuse, 0x1 ;  /* 0x000000013f067836 */ /* 0x040fe20000000000 */
[-C--:B------:R-:W-:Y:S01]  /*40c0*/  ISETP.GE.AND P6, PT, R63, R139.reuse, PT ;  /* 0x0000008b3f00720c */ /* 0x080fe20003fc6270 */
[C-C-:B------:R-:W-:Y:S01]  /*40d0*/  IMAD.IADD R4, R121.reuse, 0x1, -R24.reuse ;  /* 0x0000000179047824 */ /* 0x140fe200078e0a18 */
[----:B------:R-:W-:Y:S01]  /*40e0*/  IADD3 R8, PT, PT, R121, -0x11, -R24 ;  /* 0xffffffef79087810 */ /* 0x000fe20007ffe818 */
[----:B------:R-:W-:Y:S01]  /*40f0*/  VIADD R14, R63, 0x8 ;  /* 0x000000083f0e7836 */ /* 0x000fe20000000000 */
[C---:B------:R-:W-:Y:S02]  /*4100*/  ISETP.GE.AND P2, PT, R6.reuse, R140, PT ;  /* 0x0000008c0600720c */ /* 0x040fe40003f46270 */
[----:B------:R-:W-:Y:S02]  /*4110*/  IABS R16, R4 ;  /* 0x0000000400107213 */ /* 0x000fe40000000000 */
[----:B------:R-:W-:-:S02]  /*4120*/  ISETP.GE.AND P5, PT, R6, R139, PT ;  /* 0x0000008b0600720c */ /* 0x000fc40003fa6270 */
[----:B------:R-:W-:Y:S02]  /*4130*/  I2FP.F32.S32 R16, R16 ;  /* 0x0000001000107245 */ /* 0x000fe40000201400 */
[----:B------:R-:W-:Y:S02]  /*4140*/  ISETP.GE.AND P4, PT, R6, R137, PT ;  /* 0x000000890600720c */ /* 0x000fe40003f86270 */
[----:B------:R-:W-:Y:S01]  /*4150*/  IABS R8, R8 ;  /* 0x0000000800087213 */ /* 0x000fe20000000000 */
[----:B------:R-:W-:Y:S01]  /*4160*/  FFMA.FTZ R15, -R156, R16, R21 ;  /* 0x000000109c0f7223 */ /* 0x000fe20000010115 */
[----:B------:R-:W-:Y:S02]  /*4170*/  IADD3 R10, PT, PT, R121, -0x10, -R24 ;  /* 0xfffffff0790a7810 */ /* 0x000fe40007ffe818 */
[----:B------:R-:W-:Y:S02]  /*4180*/  I2FP.F32.S32 R8, R8 ;  /* 0x0000000800087245 */ /* 0x000fe40000201400 */
[----:B------:R-:W-:-:S02]  /*4190*/  FSEL R15, R15, -INF , P0 ;  /* 0xff8000000f0f7808 */ /* 0x000fc40000000000 */
[----:B------:R-:W-:Y:S01]  /*41a0*/  ISETP.GE.AND P0, PT, R6, R138, PT ;  /* 0x0000008a0600720c */ /* 0x000fe20003f06270 */
[----:B------:R-:W-:Y:S01]  /*41b0*/  FFMA.FTZ R43, -R156, R8, R43 ;  /* 0x000000089c2b7223 */ /* 0x000fe2000001012b */
[C-C-:B------:R-:W-:Y:S02]  /*41c0*/  IADD3 R6, PT, PT, R121.reuse, -0x18, -R24.reuse ;  /* 0xffffffe879067810 */ /* 0x140fe40007ffe818 */
[----:B------:R-:W-:Y:S02]  /*41d0*/  IABS R10, R10 ;  /* 0x0000000a000a7213 */ /* 0x000fe40000000000 */
[----:B------:R-:W-:Y:S01]  /*41e0*/  IABS R6, R6 ;  /* 0x0000000600067213 */ /* 0x000fe20000000000 */
[----:B------:R-:W-:Y:S01]  /*41f0*/  VIADD R8, R4, 0xfffffff8 ;  /* 0xfffffff804087836 */ /* 0x000fe20000000000 */
[----:B------:R-:W-:Y:S02]  /*4200*/  IADD3 R12, PT, PT, R121, -0x9, -R24 ;  /* 0xfffffff7790c7810 */ /* 0x000fe40007ffe818 */
[----:B------:R-:W-:-:S02]  /*4210*/  I2FP.F32.S32 R6, R6 ;  /* 0x0000000600067245 */ /* 0x000fc40000201400 */
[----:B------:R-:W-:Y:S02]  /*4220*/  IABS R8, R8 ;  /* 0x0000000800087213 */ /* 0x000fe40000000000 */
[----:B------:R-:W-:Y:S01]  /*4230*/  I2FP.F32.S32 R10, R10 ;  /* 0x0000000a000a7245 */ /* 0x000fe20000201400 */
[C---:B------:R-:W-:Y:S01]  /*4240*/  FFMA.FTZ R33, -R156.reuse, R6, R33 ;  /* 0x000000069c217223 */ /* 0x040fe20000010121 */
[----:B------:R-:W-:Y:S02]  /*4250*/  IADD3 R6, PT, PT, R121, -0x20, -R24 ;  /* 0xffffffe079067810 */ /* 0x000fe40007ffe818 */
[----:B------:R-:W-:Y:S01]  /*4260*/  I2FP.F32.S32 R8, R8 ;  /* 0x0000000800087245 */ /* 0x000fe20000201400 */
[C---:B------:R-:W-:Y:S01]  /*4270*/  FFMA.FTZ R53, -R156.reuse, R10, R53 ;  /* 0x0000000a9c357223 */ /* 0x040fe20000010135 */
[----:B------:R-:W-:Y:S02]  /*4280*/  IABS R6, R6 ;  /* 0x0000000600067213 */ /* 0x000fe40000000000 */
[----:B------:R-:W-:Y:S01]  /*4290*/  IABS R12, R12 ;  /* 0x0000000c000c7213 */ /* 0x000fe20000000000 */
[----:B------:R-:W-:Y:S01]  /*42a0*/  FFMA.FTZ R41, -R156, R8, R41 ;  /* 0x000000089c297223 */ /* 0x000fe20000010129 */
[----:B------:R-:W-:Y:S01]  /*42b0*/  I2FP.F32.S32 R6, R6 ;  /* 0x0000000600067245 */ /* 0x000fe20000201400 */
[----:B------:R-:W-:Y:S01]  /*42c0*/  VIADD R36, R63, 0x9 ;  /* 0x000000093f247836 */ /* 0x000fe20000000000 */
[----:B------:R-:W-:-:S02]  /*42d0*/  I2FP.F32.S32 R12, R12 ;  /* 0x0000000c000c7245 */ /* 0x000fc40000201400 */
[C-C-:B------:R-:W-:Y:S02]  /*42e0*/  IADD3 R26, PT, PT, R121.reuse, -0x1, -R24.reuse ;  /* 0xffffffff791a7810 */ /* 0x140fe40007ffe818 */
[----:B------:R-:W-:Y:S02]  /*42f0*/  ISETP.GE.AND P3, PT, R14, R140, PT ;  /* 0x0000008c0e00720c */ /* 0x000fe40003f66270 */
[C-C-:B------:R-:W-:Y:S02]  /*4300*/  IADD3 R10, PT, PT, R121.reuse, -0x19, -R24.reuse ;  /* 0xffffffe7790a7810 */ /* 0x140fe40007ffe818 */
[----:B------:R-:W-:Y:S01]  /*4310*/  IADD3 R4, PT, PT, R121, -0x28, -R24 ;  /* 0xffffffd879047810 */ /* 0x000fe20007ffe818 */
[C---:B-1----:R-:W-:Y:S01]  /*4320*/  FFMA.FTZ R37, -R156.reuse, R6, R37 ;  /* 0x000000069c257223 */ /* 0x042fe20000010125 */
[----:B------:R-:W-:Y:S01]  /*4330*/  FSEL R15, R15, -INF , !P6 ;  /* 0xff8000000f0f7808 */ /* 0x000fe20007000000 */
[----:B------:R-:W-:Y:S01]  /*4340*/  FFMA.FTZ R73, -R156, R12, R73 ;  /* 0x0000000c9c497223 */ /* 0x000fe20000010149 */
[----:B------:R-:W-:Y:S01]  /*4350*/  IABS R26, R26 ;  /* 0x0000001a001a7213 */ /* 0x000fe20000000000 */
[----:B------:R-:W-:Y:S01]  /*4360*/  VIADD R34, R63, 0x10 ;  /* 0x000000103f227836 */ /* 0x000fe20000000000 */
[----:B------:R-:W-:-:S02]  /*4370*/  ISETP.GE.AND P6, PT, R14, R139, PT ;  /* 0x0000008b0e00720c */ /* 0x000fc40003fc6270 */
[----:B------:R-:W-:Y:S02]  /*4380*/  IABS R10, R10 ;  /* 0x0000000a000a7213 */ /* 0x000fe40000000000 */
[----:B------:R-:W-:Y:S02]  /*4390*/  IABS R4, R4 ;  /* 0x0000000400047213 */ /* 0x000fe40000000000 */
[----:B------:R-:W-:Y:S02]  /*43a0*/  FSEL R6, R41, -INF , P3 ;  /* 0xff80000029067808 */ /* 0x000fe40001800000 */
[----:B------:R-:W-:Y:S02]  /*43b0*/  ISETP.GE.AND P3, PT, R36, R140, PT ;  /* 0x0000008c2400720c */ /* 0x000fe40003f66270 */
[----:B------:R-:W-:Y:S02]  /*43c0*/  I2FP.F32.S32 R26, R26 ;  /* 0x0000001a001a7245 */ /* 0x000fe40000201400 */
[----:B------:R-:W-:-:S02]  /*43d0*/  I2FP.F32.S32 R10, R10 ;  /* 0x0000000a000a7245 */ /* 0x000fc40000201400 */
[----:B------:R-:W-:Y:S01]  /*43e0*/  I2FP.F32.S32 R8, R4 ;  /* 0x0000000400087245 */ /* 0x000fe20000201400 */
[----:B------:R-:W-:Y:S01]  /*43f0*/  VIADD R32, R63, 0x11 ;  /* 0x000000113f207836 */ /* 0x000fe20000000000 */
[----:B------:R-:W-:Y:S01]  /*4400*/  FSEL R6, R6, -INF , !P6 ;  /* 0xff80000006067808 */ /* 0x000fe20007000000 */
[----:B------:R-:W-:Y:S01]  /*4410*/  FFMA.FTZ R26, -R156, R26, R45 ;  /* 0x0000001a9c1a7223 */ /* 0x000fe2000001012d */
[-C--:B------:R-:W-:Y:S02]  /*4420*/  ISETP.GE.AND P6, PT, R36, R139.reuse, PT ;  /* 0x0000008b2400720c */ /* 0x080fe40003fc6270 */
[----:B------:R-:W-:Y:S02]  /*4430*/  FSEL R4, R73, -INF , P3 ;  /* 0xff80000049047808 */ /* 0x000fe40001800000 */
[----:B------:R-:W-:Y:S01]  /*4440*/  ISETP.GE.AND P3, PT, R34, R140, PT ;  /* 0x0000008c2200720c */ /* 0x000fe20003f66270 */
[----:B------:R-:W-:Y:S01]  /*4450*/  FFMA.FTZ R55, -R156, R10, R55 ;  /* 0x0000000a9c377223 */ /* 0x000fe20000010137 */
[----:B------:R-:W-:Y:S01]  /*4460*/  FSEL R4, R4, -INF , !P6 ;  /* 0xff80000004047808 */ /* 0x000fe20007000000 */
[----:B------:R-:W-:Y:S01]  /*4470*/  VIADD R22, R63, 0x18 ;  /* 0x000000183f167836 */ /* 0x000fe20000000000 */
[----:B------:R-:W-:-:S02]  /*4480*/  ISETP.GE.AND P6, PT, R34, R139, PT ;  /* 0x0000008b2200720c */ /* 0x000fc40003fc6270 */
[----:B------:R-:W-:Y:S02]  /*4490*/  FSEL R10, R53, -INF , P3 ;  /* 0xff800000350a7808 */ /* 0x000fe40001800000 */
[----:B------:R-:W-:Y:S01]  /*44a0*/  ISETP.GE.AND P3, PT, R32, R140, PT ;  /* 0x0000008c2000720c */ /* 0x000fe20003f66270 */
[----:B------:R-:W-:Y:S01]  /*44b0*/  FFMA.FTZ R69, -R156, R8, R69 ;  /* 0x000000089c457223 */ /* 0x000fe20000010145 */
[----:B------:R-:W-:Y:S02]  /*44c0*/  FSEL R26, R26, -INF , P2 ;  /* 0xff8000001a1a7808 */ /* 0x000fe40001000000 */
[----:B------:R-:W-:Y:S01]  /*44d0*/  FSEL R10, R10, -INF , !P6 ;  /* 0xff8000000a0a7808 */ /* 0x000fe20007000000 */
[----:B------:R-:W-:Y:S01]  /*44e0*/  VIADD R20, R63, 0x19 ;  /* 0x000000193f147836 */ /* 0x000fe20000000000 */
[----:B------:R-:W-:Y:S02]  /*44f0*/  ISETP.GE.AND P6, PT, R32, R139, PT ;  /* 0x0000008b2000720c */ /* 0x000fe40003fc6270 */
[----:B------:R-:W-:-:S02]  /*4500*/  FSEL R8, R43, -INF , P3 ;  /* 0xff8000002b087808 */ /* 0x000fc40001800000 */
[----:B------:R-:W-:Y:S02]  /*4510*/  IADD3 R170, PT, PT, R121, -0x21, -R24 ;  /* 0xffffffdf79aa7810 */ /* 0x000fe40007ffe818 */
[----:B------:R-:W-:Y:S02]  /*4520*/  ISETP.GE.AND P3, PT, R22, R140, PT ;  /* 0x0000008c1600720c */ /* 0x000fe40003f66270 */
[----:B------:R-:W-:Y:S02]  /*4530*/  FSEL R26, R26, -INF , !P5 ;  /* 0xff8000001a1a7808 */ /* 0x000fe40006800000 */
[C---:B------:R-:W-:Y:S02]  /*4540*/  ISETP.GE.AND P2, PT, R14.reuse, R138, PT ;  /* 0x0000008a0e00720c */ /* 0x040fe40003f46270 */
[----:B------:R-:W-:Y:S02]  /*4550*/  ISETP.GE.AND P5, PT, R14, R137, PT ;  /* 0x000000890e00720c */ /* 0x000fe40003fa6270 */
[----:B------:R-:W-:Y:S01]  /*4560*/  FSEL R8, R8, -INF , !P6 ;  /* 0xff80000008087808 */ /* 0x000fe20007000000 */
[----:B------:R-:W-:Y:S01]  /*4570*/  VIADD R18, R63, 0x20 ;  /* 0x000000203f127836 */ /* 0x000fe20000000000 */
[----:B------:R-:W-:-:S02]  /*4580*/  IABS R170, R170 ;  /* 0x000000aa00aa7213 */ /* 0x000fc40000000000 */
[-C--:B------:R-:W-:Y:S02]  /*4590*/  ISETP.GE.AND P6, PT, R22, R139.reuse, PT ;  /* 0x0000008b1600720c */ /* 0x080fe40003fc6270 */
[----:B------:R-:W-:Y:S02]  /*45a0*/  FSEL R14, R33, -INF , P3 ;  /* 0xff800000210e7808 */ /* 0x000fe40001800000 */
[----:B------:R-:W-:Y:S02]  /*45b0*/  ISETP.GE.AND P3, PT, R20, R140, PT ;  /* 0x0000008c1400720c */ /* 0x000fe40003f66270 */
[----:B------:R-:W-:Y:S02]  /*45c0*/  I2FP.F32.S32 R170, R170 ;  /* 0x000000aa00aa7245 */ /* 0x000fe40000201400 */
[----:B------:R-:W-:Y:S02]  /*45d0*/  FSEL R14, R14, -INF , !P6 ;  /* 0xff8000000e0e7808 */ /* 0x000fe40007000000 */
[----:B------:R-:W-:-:S02]  /*45e0*/  ISETP.GE.AND P6, PT, R20, R139, PT ;  /* 0x0000008b1400720c */ /* 0x000fc40003fc6270 */
[----:B------:R-:W-:Y:S02]  /*45f0*/  FSEL R12, R55, -INF , P3 ;  /* 0xff800000370c7808 */ /* 0x000fe40001800000 */
[----:B------:R-:W-:Y:S01]  /*4600*/  ISETP.GE.AND P3, PT, R18, R140, PT ;  /* 0x0000008c1200720c */ /* 0x000fe20003f66270 */
[----:B------:R-:W-:Y:S01]  /*4610*/  FFMA.FTZ R170, -R156, R170, R35 ;  /* 0x000000aa9caa7223 */ /* 0x000fe20000010123 */
[----:B------:R-:W-:Y:S01]  /*4620*/  IADD3 R21, PT, PT, R121, -0x29, -R24 ;  /* 0xffffffd779157810 */ /* 0x000fe20007ffe818 */
[----:B------:R-:W-:Y:S01]  /*4630*/  VIADD R35, R63, 0x21 ;  /* 0x000000213f237836 */ /* 0x000fe20000000000 */
[----:B------:R-:W-:Y:S01]  /*4640*/  FSEL R12, R12, -INF , !P6 ;  /* 0xff8000000c0c7808 */ /* 0x000fe20007000000 */
[----:B------:R-:W-:Y:S01]  /*4650*/  VIADD R120, R121, 0x8 ;  /* 0x0000000879787836 */ /* 0x000fe20000000000 */
[----:B------:R-:W-:Y:S02]  /*4660*/  ISETP.GE.AND P6, PT, R18, R139, PT ;  /* 0x0000008b1200720c */ /* 0x000fe40003fc6270 */
[----:B------:R-:W-:-:S02]  /*4670*/  FSEL R37, R37, -INF , P3 ;  /* 0xff80000025257808 */ /* 0x000fc40001800000 */
[----:B------:R-:W-:Y:S01]  /*4680*/  IABS R21, R21 ;  /* 0x0000001500157213 */ /* 0x000fe20000000000 */
[----:B------:R-:W-:Y:S01]  /*4690*/  VIADD R33, R63, 0x28 ;  /* 0x000000283f217836 */ /* 0x000fe20000000000 */
[----:B------:R-:W-:Y:S01]  /*46a0*/  FSEL R174, R37, -INF , !P6 ;  /* 0xff80000025ae7808 */ /* 0x000fe20007000000 */
[----:B------:R-:W-:Y:S01]  /*46b0*/  IMAD.IADD R37, R120, 0x1, -R24 ;  /* 0x0000000178257824 */ /* 0x000fe200078e0a18 */
[-C--:B------:R-:W-:Y:S02]  /*46c0*/  ISETP.GE.AND P3, PT, R35, R140.reuse, PT ;  /* 0x0000008c2300720c */ /* 0x080fe40003f66270 */
[----:B------:R-:W-:Y:S01]  /*46d0*/  I2FP.F32.S32 R21, R21 ;  /* 0x0000001500157245 */ /* 0x000fe20000201400 */
[----:B------:R-:W-:Y:S01]  /*46e0*/  VIADD R30, R63, 0x29 ;  /* 0x000000293f1e7836 */ /* 0x000fe20000000000 */
[----:B------:R-:W-:Y:S02]  /*46f0*/  ISETP.GE.AND P6, PT, R35, R139, PT ;  /* 0x0000008b2300720c */ /* 0x000fe40003fc6270 */
[----:B------:R-:W-:Y:S01]  /*4700*/  FSEL R170, R170, -INF , P3 ;  /* 0xff800000aaaa7808 */ /* 0x000fe20001800000 */
[----:B------:R-:W-:Y:S01]  /*4710*/  FFMA.FTZ R65, -R156, R21, R65 ;  /* 0x000000159c417223 */ /* 0x000fe20000010141 */
[----:B------:R-:W-:-:S02]  /*4720*/  ISETP.GE.AND P3, PT, R33, R140, PT ;  /* 0x0000008c2100720c */ /* 0x000fc40003f66270 */
[----:B------:R-:W-:Y:S02]  /*4730*/  IABS R37, R37 ;  /* 0x0000002500257213 */ /* 0x000fe40000000000 */
[----:B------:R-:W-:Y:S02]  /*4740*/  IADD3 R21, PT, PT, R120, -0x1, -R24 ;  /* 0xffffffff78157810 */ /* 0x000fe40007ffe818 */
[----:B------:R-:W-:Y:S02]  /*4750*/  FSEL R170, R170, -INF , !P6 ;  /* 0xff800000aaaa7808 */ /* 0x000fe40007000000 */
[----:B------:R-:W-:Y:S02]  /*4760*/  ISETP.GE.AND P6, PT, R33, R139, PT ;  /* 0x0000008b2100720c */ /* 0x000fe40003fc6270 */
[----:B------:R-:W-:Y:S02]  /*4770*/  FSEL R152, R69, -INF , P3 ;  /* 0xff80000045987808 */ /* 0x000fe40001800000 */
[----:B------:R-:W-:-:S02]  /*4780*/  I2FP.F32.S32 R37, R37 ;  /* 0x0000002500257245 */ /* 0x000fc40000201400 */
[----:B------:R-:W-:Y:S02]  /*4790*/  ISETP.GE.AND P3, PT, R30, R140, PT ;  /* 0x0000008c1e00720c */ /* 0x000fe40003f66270 */
[----:B------:R-:W-:Y:S01]  /*47a0*/  IABS R21, R21 ;  /* 0x0000001500157213 */ /* 0x000fe20000000000 */
[----:B------:R-:W-:Y:S01]  /*47b0*/  FFMA.FTZ R37, -R156, R37, R49 ;  /* 0x000000259c257223 */ /* 0x000fe20000010131 */
[----:B------:R-:W-:Y:S02]  /*47c0*/  FSEL R152, R152, -INF , !P6 ;  /* 0xff80000098987808 */ /* 0x000fe40007000000 */
[----:B------:R-:W-:Y:S02]  /*47d0*/  ISETP.GE.AND P6, PT, R30, R139, PT ;  /* 0x0000008b1e00720c */ /* 0x000fe40003fc6270 */
[----:B------:R-:W-:Y:S02]  /*47e0*/  FSEL R65, R65, -INF , P3 ;  /* 0xff80000041417808 */ /* 0x000fe40001800000 */
[----:B------:R-:W-:-:S02]  /*47f0*/  ISETP.GE.AND P3, PT, R63, R138, PT ;  /* 0x0000008a3f00720c */ /* 0x000fc40003f66270 */
[----:B------:R-:W-:Y:S02]  /*4800*/  I2FP.F32.S32 R21, R21 ;  /* 0x0000001500157245 */ /* 0x000fe40000201400 */
[----:B------:R-:W-:Y:S02]  /*4810*/  FSEL R172, R65, -INF , !P6 ;  /* 0xff80000041ac7808 */ /* 0x000fe40007000000 */
[----:B------:R-:W-:Y:S01]  /*4820*/  ISETP.GE.AND P6, PT, R63, R137, PT ;  /* 0x000000893f00720c */ /* 0x000fe20003fc6270 */
[----:B------:R-:W-:Y:S01]  /*4830*/  FFMA.FTZ R51, -R156, R21, R51 ;  /* 0x000000159c337223 */ /* 0x000fe20000010133 */
[----:B------:R-:W-:Y:S02]  /*4840*/  FSEL R37, R37, -INF , P3 ;  /* 0xff80000025257808 */ /* 0x000fe40001800000 */
[----:B------:R-:W-:Y:S02]  /*4850*/  IADD3 R38, PT, PT, R120, -0x9, -R24 ;  /* 0xfffffff778267810 */ /* 0x000fe40007ffe818 */
[----:B------:R-:W-:-:S02]  /*4860*/  FSEL R21, R37, -INF , !P6 ;  /* 0xff80000025157808 */ /* 0x000fc40007000000 */
[C---:B------:R-:W-:Y:S02]  /*4870*/  ISETP.GE.AND P3, PT, R36.reuse, R138, PT ;  /* 0x0000008a2400720c */ /* 0x040fe40003f66270 */
[----:B------:R-:W-:Y:S02]  /*4880*/  IABS R38, R38 ;  /* 0x0000002600267213 */ /* 0x000fe40000000000 */
[----:B------:R-:W-:Y:S02]  /*4890*/  ISETP.GE.AND P6, PT, R36, R137, PT ;  /* 0x000000892400720c */ /* 0x000fe40003fc6270 */
[----:B------:R-:W-:Y:S01]  /*48a0*/  FSEL R36, R51, -INF , P0 ;  /* 0xff80000033247808 */ /* 0x000fe20000000000 */
[----:B------:R-:W-:Y:S01]  /*48b0*/  FFMA.FTZ R23, -R156, R16, R23 ;  /* 0x000000109c177223 */ /* 0x000fe20000010117 */
[----:B------:R-:W-:Y:S02]  /*48c0*/  I2FP.F32.S32 R38, R38 ;  /* 0x0000002600267245 */ /* 0x000fe40000201400 */
[----:B------:R-:W-:-:S02]  /*48d0*/  IADD3 R16, PT, PT, R120, -0x10, -R24 ;  /* 0xfffffff078107810 */ /* 0x000fc40007ffe818 */
[----:B------:R-:W-:Y:S02]  /*48e0*/  FSEL R36, R36, -INF , !P4 ;  /* 0xff80000024247808 */ /* 0x000fe40006000000 */
[C---:B------:R-:W-:Y:S02]  /*48f0*/  ISETP.GE.AND P0, PT, R34.reuse, R138, PT ;  /* 0x0000008a2200720c */ /* 0x040fe40003f06270 */
[----:B------:R-:W-:Y:S02]  /*4900*/  ISETP.GE.AND P4, PT, R34, R137, PT ;  /* 0x000000892200720c */ /* 0x000fe40003f86270 */
[----:B------:R-:W-:Y:S01]  /*4910*/  IADD3 R34, PT, PT, R120, -0x11, -R24 ;  /* 0xffffffef78227810 */ /* 0x000fe20007ffe818 */
[----:B------:R-:W-:Y:S01]  /*4920*/  FFMA.FTZ R38, -R156, R38, R47 ;  /* 0x000000269c267223 */ /* 0x000fe2000001012f */
[----:B------:R-:W-:Y:S02]  /*4930*/  FSEL R37, R23, -INF , P2 ;  /* 0xff80000017257808 */ /* 0x000fe40001000000 */
[----:B------:R-:W-:-:S02]  /*4940*/  IABS R16, R16 ;  /* 0x0000001000107213 */ /* 0x000fc40000000000 */
[----:B------:R-:W-:Y:S02]  /*4950*/  IABS R23, R34 ;  /* 0x0000002200177213 */ /* 0x000fe40000000000 */
[----:B------:R-:W-:Y:S02]  /*4960*/  FSEL R34, R37, -INF , !P5 ;  /* 0xff80000025227808 */ /* 0x000fe40006800000 */
[----:B------:R-:W-:Y:S02]  /*4970*/  I2FP.F32.S32 R16, R16 ;  /* 0x0000001000107245 */ /* 0x000fe40000201400 */
[C---:B------:R-:W-:Y:S02]  /*4980*/  ISETP.GE.AND P2, PT, R32.reuse, R138, PT ;  /* 0x0000008a2000720c */ /* 0x040fe40003f46270 */
[----:B------:R-:W-:Y:S02]  /*4990*/  ISETP.GE.AND P5, PT, R32, R137, PT ;  /* 0x000000892000720c */ /* 0x000fe40003fa6270 */
[----:B------:R-:W-:Y:S01]  /*49a0*/  FSEL R32, R38, -INF , P3 ;  /* 0xff80000026207808 */ /* 0x000fe20001800000 */
[----:B------:R-:W-:Y:S01]  /*49b0*/  FFMA.FTZ R16, -R156, R16, R29 ;  /* 0x000000109c107223 */ /* 0x000fe2000001011d */
[----:B------:R-:W-:-:S02]  /*49c0*/  I2FP.F32.S32 R23, R23 ;  /* 0x0000001700177245 */ /* 0x000fc40000201400 */
[----:B------:R-:W-:Y:S02]  /*49d0*/  FSEL R32, R32, -INF , !P6 ;  /* 0xff80000020207808 */ /* 0x000fe40007000000 */
[C---:B------:R-:W-:Y:S02]  /*49e0*/  ISETP.GE.AND P3, PT, R22.reuse, R138, PT ;  /* 0x0000008a1600720c */ /* 0x040fe40003f66270 */
[----:B------:R-:W-:Y:S02]  /*49f0*/  ISETP.GE.AND P6, PT, R22, R137, PT ;  /* 0x000000891600720c */ /* 0x000fe40003fc6270 */
[--C-:B------:R-:W-:Y:S01]  /*4a00*/  IADD3 R22, PT, PT, R120, -0x19, -R24.reuse ;  /* 0xffffffe778167810 */ /* 0x100fe20007ffe818 */
[----:B------:R-:W-:Y:S01]  /*4a10*/  FFMA.FTZ R5, -R156, R23, R5 ;  /* 0x000000179c057223 */ /* 0x000fe20000010105 */
[----:B------:R-:W-:Y:S02]  /*4a20*/  IADD3 R29, PT, PT, R120, -0x18, -R24 ;  /* 0xffffffe8781d7810 */ /* 0x000fe40007ffe818 */
[----:B------:R-:W-:-:S02]  /*4a30*/  FSEL R23, R16, -INF , P0 ;  /* 0xff80000010177808 */ /* 0x000fc40000000000 */
[----:B------:R-:W-:Y:S02]  /*4a40*/  IABS R16, R22 ;  /* 0x0000001600107213 */ /* 0x000fe40000000000 */
[----:B------:R-:W-:Y:S02]  /*4a50*/  IABS R29, R29 ;  /* 0x0000001d001d7213 */ /* 0x000fe40000000000 */
[----:B------:R-:W-:Y:S02]  /*4a60*/  I2FP.F32.S32 R16, R16 ;  /* 0x0000001000107245 */ /* 0x000fe40000201400 */
[----:B------:R-:W-:Y:S02]  /*4a70*/  FSEL R5, R5, -INF , P2 ;  /* 0xff80000005057808 */ /* 0x000fe40001000000 */
[----:B------:R-:W-:Y:S02]  /*4a80*/  I2FP.F32.S32 R37, R29 ;  /* 0x0000001d00257245 */ /* 0x000fe40000201400 */
[----:B------:R-:W-:Y:S01]  /*4a90*/  FSEL R22, R23, -INF , !P4 ;  /* 0xff80000017167808 */ /* 0x000fe20006000000 */
[----:B------:R-:W-:Y:S01]  /*4aa0*/  FFMA.FTZ R7, -R156, R16, R7 ;  /* 0x000000109c077223 */ /* 0x000fe20000010107 */
[----:B------:R-:W-:-:S02]  /*4ab0*/  ISETP.GE.AND P0, PT, R20, R138, PT ;  /* 0x0000008a1400720c */ /* 0x000fc40003f06270 */
[--C-:B------:R-:W-:Y:S02]  /*4ac0*/  IADD3 R29, PT, PT, R120, -0x20, -R24.reuse ;  /* 0xffffffe0781d7810 */ /* 0x100fe40007ffe818 */
[----:B------:R-:W-:Y:S02]  /*4ad0*/  ISETP.GE.AND P4, PT, R20, R137, PT ;  /* 0x000000891400720c */ /* 0x000fe40003f86270 */
[----:B------:R-:W-:Y:S02]  /*4ae0*/  FSEL R20, R5, -INF , !P5 ;  /* 0xff80000005147808 */ /* 0x000fe40006800000 */
[C-C-:B------:R-:W-:Y:S02]  /*4af0*/  IADD3 R5, PT, PT, R120.reuse, -0x21, -R24.reuse ;  /* 0xffffffdf78057810 */ /* 0x140fe40007ffe818 */
[----:B------:R-:W-:Y:S02]  /*4b00*/  IADD3 R16, PT, PT, R120, -0x28, -R24 ;  /* 0xffffffd878107810 */ /* 0x000fe40007ffe818 */
[----:B------:R-:W-:-:S02]  /*4b10*/  IABS R29, R29 ;  /* 0x0000001d001d7213 */ /* 0x000fc40000000000 */
[----:B------:R-:W-:Y:S02]  /*4b20*/  IABS R5, R5 ;  /* 0x0000000500057213 */ /* 0x000fe40000000000 */
[----:B------:R-:W-:Y:S02]  /*4b30*/  FSEL R23, R7, -INF , P0 ;  /* 0xff80000007177808 */ /* 0x000fe40000000000 */
[----:B------:R-:W-:Y:S02]  /*4b40*/  IABS R7, R16 ;  /* 0x0000001000077213 */ /* 0x000fe40000000000 */
[----:B------:R-:W-:Y:S02]  /*4b50*/  I2FP.F32.S32 R29, R29 ;  /* 0x0000001d001d7245 */ /* 0x000fe40000201400 */
[----:B------:R-:W-:Y:S02]  /*4b60*/  I2FP.F32.S32 R5, R5 ;  /* 0x0000000500057245 */ /* 0x000fe40000201400 */
[----:B------:R-:W-:Y:S01]  /*4b70*/  I2FP.F32.S32 R38, R7 ;  /* 0x0000000700267245 */ /* 0x000fe20000201400 */
[----:B------:R-:W-:Y:S01]  /*4b80*/  FFMA.FTZ R17, -R156, R29, R17 ;  /* 0x0000001d9c117223 */ /* 0x000fe20000010111 */
[----:B------:R-:W-:Y:S01]  /*4b90*/  IADD3 R7, PT, PT, R120, -0x29, -R24 ;  /* 0xffffffd778077810 */ /* 0x000fe20007ffe818 */
[----:B------:R-:W-:Y:S01]  /*4ba0*/  FFMA.FTZ R19, -R156, R5, R19 ;  /* 0x000000059c137223 */ /* 0x000fe20000010113 */
[----:B------:R-:W-:-:S02]  /*4bb0*/  ISETP.GE.AND P2, PT, R18, R138, PT ;  /* 0x0000008a1200720c */ /* 0x000fc40003f46270 */
[----:B------:R-:W-:Y:S02]  /*4bc0*/  IADD3 R5, PT, PT, R120, -0x30, -R24 ;  /* 0xffffffd078057810 */ /* 0x000fe40007ffe818 */
[----:B------:R-:W-:Y:S02]  /*4bd0*/  IABS R7, R7 ;  /* 0x0000000700077213 */ /* 0x000fe40000000000 */
[----:B------:R-:W-:Y:S02]  /*4be0*/  ISETP.GE.AND P5, PT, R18, R137, PT ;  /* 0x000000891200720c */ /* 0x000fe40003fa6270 */
[----:B------:R-:W-:Y:S02]  /*4bf0*/  FSEL R17, R17, -INF , P2 ;  /* 0xff80000011117808 */ /* 0x000fe40001000000 */
[----:B------:R-:W-:Y:S02]  /*4c00*/  IABS R5, R5 ;  /* 0x0000000500057213 */ /* 0x000fe40000000000 */
[----:B------:R-:W-:-:S02]  /*4c10*/  I2FP.F32.S32 R7, R7 ;  /* 0x0000000700077245 */ /* 0x000fc40000201400 */
[----:B------:R-:W-:Y:S01]  /*4c20*/  FSEL R180, R17, -INF , !P5 ;  /* 0xff80000011b47808 */ /* 0x000fe20006800000 */
[----:B------:R-:W-:Y:S01]  /*4c30*/  FFMA.FTZ R25, -R156, R38, R25 ;  /* 0x000000269c197223 */ /* 0x000fe20000010119 */
[CC--:B------:R-:W-:Y:S02]  /*4c40*/  ISETP.GE.AND P2, PT, R30.reuse, R138.reuse, PT ;  /* 0x0000008a1e00720c */ /* 0x0c0fe40003f46270 */
[----:B------:R-:W-:Y:S01]  /*4c50*/  ISETP.GE.AND P5, PT, R30, R137, PT ;  /* 0x000000891e00720c */ /* 0x000fe20003fa6270 */
[----:B------:R-:W-:Y:S01]  /*4c60*/  VIADD R17, R63, 0x30 ;  /* 0x000000303f117836 */ /* 0x000fe20000000000 */
[----:B------:R-:W-:Y:S01]  /*4c70*/  I2FP.F32.S32 R30, R5 ;  /* 0x00000005001e7245 */ /* 0x000fe20000201400 */
[----:B------:R-:W-:Y:S01]  /*4c80*/  FFMA.FTZ R7, -R156, R7, R9 ;  /* 0x000000079c077223 */ /* 0x000fe20000010109 */
[----:B------:R-:W-:Y:S02]  /*4c90*/  ISETP.GE.AND P0, PT, R33, R138, PT ;  /* 0x0000008a2100720c */ /* 0x000fe40003f06270 */
[----:B------:R-:W-:Y:S01]  /*4ca0*/  IADD3 R5, PT, PT, R120, -0x31, -R24 ;  /* 0xffffffcf78057810 */ /* 0x000fe20007ffe818 */
[----:B------:R-:W-:Y:S01]  /*4cb0*/  FFMA.FTZ R67, -R156, R30, R67 ;  /* 0x0000001e9c437223 */ /* 0x000fe20000010143 */
[----:B------:R-:W-:-:S02]  /*4cc0*/  FSEL R16, R23, -INF , !P4 ;  /* 0xff80000017107808 */ /* 0x000fc40006000000 */
[----:B------:R-:W-:Y:S02]  /*4cd0*/  ISETP.GE.AND P4, PT, R33, R137, PT ;  /* 0x000000892100720c */ /* 0x000fe40003f86270 */
[----:B------:R-:W-:Y:S02]  /*4ce0*/  FSEL R25, R25, -INF , P0 ;  /* 0xff80000019197808 */ /* 0x000fe40000000000 */
[----:B------:R-:W-:Y:S02]  /*4cf0*/  ISETP.GE.AND P0, PT, R17, R138, PT ;  /* 0x0000008a1100720c */ /* 0x000fe40003f06270 */
[----:B------:R-:W-:Y:S02]  /*4d00*/  FSEL R114, R7, -INF , P2 ;  /* 0xff80000007727808 */ /* 0x000fe40001000000 */
[----:B------:R-:W-:Y:S02]  /*4d10*/  IABS R7, R5 ;  /* 0x0000000500077213 */ /* 0x000fe40000000000 */
[----:B------:R-:W-:Y:S01]  /*4d20*/  IADD3 R30, PT, PT, R120, -0x38, -R24 ;  /* 0xffffffc8781e7810 */ /* 0x000fe20007ffe818 */
[----:B------:R-:W-:Y:S01]  /*4d30*/  VIADD R9, R63, 0x31 ;  /* 0x000000313f097836 */ /* 0x000fe20000000000 */
[----:B------:R-:W-:-:S02]  /*4d40*/  FSEL R176, R25, -INF , !P4 ;  /* 0xff80000019b07808 */ /* 0x000fc40006000000 */
[----:B------:R-:W-:Y:S02]  /*4d50*/  ISETP.GE.AND P4, PT, R17, R137, PT ;  /* 0x000000891100720c */ /* 0x000fe40003f86270 */
[----:B------:R-:W-:Y:S02]  /*4d60*/  FSEL R168, R67, -INF , P0 ;  /* 0xff80000043a87808 */ /* 0x000fe40000000000 */
[----:B------:R-:W-:Y:S02]  /*4d70*/  I2FP.F32.S32 R7, R7 ;  /* 0x0000000700077245 */ /* 0x000fe40000201400 */
[----:B------:R-:W-:Y:S02]  /*4d80*/  IABS R30, R30 ;  /* 0x0000001e001e7213 */ /* 0x000fe40000000000 */
[----:B------:R-:W-:Y:S02]  /*4d90*/  IADD3 R5, PT, PT, R120, -0x39, -R24 ;  /* 0xffffffc778057810 */ /* 0x000fe40007ffe818 */
[----:B------:R-:W-:-:S02]  /*4da0*/  FSEL R114, R114, -INF , !P5 ;  /* 0xff80000072727808 */ /* 0x000fc40006800000 */
[----:B------:R-:W-:Y:S01]  /*4db0*/  FSEL R168, R168, -INF , !P4 ;  /* 0xff800000a8a87808 */ /* 0x000fe20006000000 */
[----:B------:R-:W-:Y:S01]  /*4dc0*/  FFMA.FTZ R7, -R156, R7, R61 ;  /* 0x000000079c077223 */ /* 0x000fe2000001013d */
[C---:B------:R-:W-:Y:S02]  /*4dd0*/  ISETP.GE.AND P2, PT, R9.reuse, R140, PT ;  /* 0x0000008c0900720c */ /* 0x040fe40003f46270 */
[C---:B------:R-:W-:Y:S02]  /*4de0*/  ISETP.GE.AND P5, PT, R9.reuse, R139, PT ;  /* 0x0000008b0900720c */ /* 0x040fe40003fa6270 */
[C---:B------:R-:W-:Y:S02]  /*4df0*/  ISETP.GE.AND P0, PT, R9.reuse, R138, PT ;  /* 0x0000008a0900720c */ /* 0x040fe40003f06270 */
[----:B------:R-:W-:Y:S02]  /*4e00*/  ISETP.GE.AND P4, PT, R9, R137, PT ;  /* 0x000000890900720c */ /* 0x000fe40003f86270 */
[----:B------:R-:W-:-:S02]  /*4e10*/  I2FP.F32.S32 R30, R30 ;  /* 0x0000001e001e7245 */ /* 0x000fc40000201400 */
[----:B------:R-:W-:Y:S01]  /*4e20*/  IABS R9, R5 ;  /* 0x0000000500097213 */ /* 0x000fe20000000000 */
[----:B------:R-:W-:Y:S01]  /*4e30*/  VIADD R5, R63, 0x38 ;  /* 0x000000383f057836 */ /* 0x000fe20000000000 */
[----:B------:R-:W-:Y:S01]  /*4e40*/  FSEL R166, R7, -INF , P0 ;  /* 0xff80000007a67808 */ /* 0x000fe20000000000 */
[C---:B------:R-:W-:Y:S01]  /*4e50*/  FFMA.FTZ R30, -R156.reuse, R30, R57 ;  /* 0x0000001e9c1e7223 */ /* 0x040fe20000010139 */
[----:B------:R-:W-:Y:S01]  /*4e60*/  I2FP.F32.S32 R9, R9 ;  /* 0x0000000900097245 */ /* 0x000fe20000201400 */
[----:B------:R-:W-:Y:S01]  /*4e70*/  VIADD R63, R63, 0x39 ;  /* 0x000000393f3f7836 */ /* 0x000fe20000000000 */
[----:B------:R-:W-:Y:S01]  /*4e80*/  ISETP.GE.AND P0, PT, R5, R138, PT ;  /* 0x0000008a0500720c */ /* 0x000fe20003f06270 */
[----:B------:R-:W-:Y:S01]  /*4e90*/  FFMA.FTZ R31, -R156, R37, R31 ;  /* 0x000000259c1f7223 */ /* 0x000fe2000001011f */
[----:B------:R-:W-:Y:S01]  /*4ea0*/  FSEL R166, R166, -INF , !P4 ;  /* 0xff800000a6a67808 */ /* 0x000fe20006000000 */
[----:B------:R-:W-:Y:S01]  /*4eb0*/  FFMA.FTZ R59, -R156, R9, R59 ;  /* 0x000000099c3b7223 */ /* 0x000fe2000001013b */
[----:B------:R-:W-:-:S02]  /*4ec0*/  IADD3 R7, PT, PT, R121, -0x30, -R24 ;  /* 0xffffffd079077810 */ /* 0x000fc40007ffe818 */
[----:B------:R-:W-:Y:S02]  /*4ed0*/  ISETP.GE.AND P4, PT, R5, R137, PT ;  /* 0x000000890500720c */ /* 0x000fe40003f86270 */
[----:B------:R-:W-:Y:S02]  /*4ee0*/  FSEL R30, R30, -INF , P0 ;  /* 0xff8000001e1e7808 */ /* 0x000fe40000000000 */
[----:B------:R-:W-:Y:S02]  /*4ef0*/  ISETP.GE.AND P0, PT, R63, R138, PT ;  /* 0x0000008a3f00720c */ /* 0x000fe40003f06270 */
[----:B------:R-:W-:Y:S02]  /*4f00*/  FSEL R18, R31, -INF , P3 ;  /* 0xff8000001f127808 */ /* 0x000fe40001800000 */
[----:B------:R-:W-:Y:S02]  /*4f10*/  FMNMX3.FTZ R9, R21, R36, R34, !PT ;  /* 0x0000002415097276 */ /* 0x000fe40007810022 */
[----:B------:R-:W-:-:S02]  /*4f20*/  IABS R7, R7 ;  /* 0x0000000700077213 */ /* 0x000fc40000000000 */
[----:B------:R-:W-:Y:S02]  /*4f30*/  FSEL R154, R30, -INF , !P4 ;  /* 0xff8000001e9a7808 */ /* 0x000fe40006000000 */
[----:B------:R-:W-:Y:S02]  /*4f40*/  ISETP.GE.AND P4, PT, R63, R137, PT ;  /* 0x000000893f00720c */ /* 0x000fe40003f86270 */
[----:B------:R-:W-:Y:S02]  /*4f50*/  FSEL R134, R59, -INF , P0 ;  /* 0xff8000003b867808 */ /* 0x000fe40000000000 */
[----:B------:R-:W-:Y:S02]  /*4f60*/  FSEL R18, R18, -INF , !P6 ;  /* 0xff80000012127808 */ /* 0x000fe40007000000 */
[----:B------:R-:W-:Y:S02]  /*4f70*/  FMNMX3.FTZ R9, R9, R32, R22, !PT ;  /* 0x0000002009097276 */ /* 0x000fe40007810016 */
[----:B------:R-:W-:-:S02]  /*4f80*/  I2FP.F32.S32 R7, R7 ;  /* 0x0000000700077245 */ /* 0x000fc40000201400 */
[----:B------:R-:W-:Y:S02]  /*4f90*/  FSEL R134, R134, -INF , !P4 ;  /* 0xff80000086867808 */ /* 0x000fe40006000000 */
[C---:B------:R-:W-:Y:S02]  /*4fa0*/  ISETP.GE.AND P0, PT, R5.reuse, R140, PT ;  /* 0x0000008c0500720c */ /* 0x040fe40003f06270 */
[----:B------:R-:W-:Y:S02]  /*4fb0*/  ISETP.GE.AND P4, PT, R5, R139, PT ;  /* 0x0000008b0500720c */ /* 0x000fe40003f86270 */
[----:B------:R-:W-:Y:S01]  /*4fc0*/  FMNMX3.FTZ R5, R9, R20, R18, !PT ;  /* 0x0000001409057276 */ /* 0x000fe20007810012 */
[----:B------:R-:W-:Y:S01]  /*4fd0*/  FFMA.FTZ R11, -R156, R7, R11 ;  /* 0x000000079c0b7223 */ /* 0x000fe2000001010b */
[C-C-:B------:R-:W-:Y:S02]  /*4fe0*/  IADD3 R9, PT, PT, R121.reuse, -0x31, -R24.reuse ;  /* 0xffffffcf79097810 */ /* 0x140fe40007ffe818 */
[----:B------:R-:W-:-:S02]  /*4ff0*/  IADD3 R30, PT, PT, R121, -0x38, -R24 ;  /* 0xffffffc8791e7810 */ /* 0x000fc40007ffe818 */
[----:B------:R-:W-:Y:S02]  /*5000*/  ISETP.GE.AND P3, PT, R35, R138, PT ;  /* 0x0000008a2300720c */ /* 0x000fe40003f66270 */
[----:B------:R-:W-:Y:S02]  /*5010*/  FMNMX3.FTZ R7, R15, R26, R6, !PT ;  /* 0x0000001a0f077276 */ /* 0x000fe40007810006 */
[----:B------:R-:W-:Y:S02]  /*5020*/  IADD3 R24, PT, PT, R121, -0x39, -R24 ;  /* 0xffffffc779187810 */ /* 0x000fe40007ffe818 */
[----:B------:R-:W-:Y:S02]  /*5030*/  IABS R9, R9 ;  /* 0x0000000900097213 */ /* 0x000fe40000000000 */
[----:B------:R-:W-:Y:S02]  /*5040*/  IABS R30, R30 ;  /* 0x0000001e001e7213 */ /* 0x000fe40000000000 */
[----:B------:R-:W-:-:S02]  /*5050*/  ISETP.GE.AND P6, PT, R35, R137, PT ;  /* 0x000000892300720c */ /* 0x000fc40003fc6270 */
[----:B------:R-:W-:Y:S02]  /*5060*/  FSEL R19, R19, -INF , P3 ;  /* 0xff80000013137808 */ /* 0x000fe40001800000 */
[----:B------:R-:W-:Y:S02]  /*5070*/  FMNMX3.FTZ R7, R7, R4, R10, !PT ;  /* 0x0000000407077276 */ /* 0x000fe4000781000a */
[----:B------:R-:W-:Y:S02]  /*5080*/  IABS R24, R24 ;  /* 0x0000001800187213 */ /* 0x000fe40000000000 */
[----:B------:R-:W-:Y:S02]  /*5090*/  I2FP.F32.S32 R9, R9 ;  /* 0x0000000900097245 */ /* 0x000fe40000201400 */
[----:B------:R-:W-:Y:S02]  /*50a0*/  I2FP.F32.S32 R30, R30 ;  /* 0x0000001e001e7245 */ /* 0x000fe40000201400 */
[----:B------:R-:W-:-:S02]  /*50b0*/  FSEL R178, R19, -INF , !P6 ;  /* 0xff80000013b27808 */ /* 0x000fc40007000000 */
[----:B------:R-:W-:Y:S02]  /*50c0*/  FMNMX3.FTZ R5, R5, R16, R180, !PT ;  /* 0x0000001005057276 */ /* 0x000fe400078100b4 */
[----:B------:R-:W-:Y:S02]  /*50d0*/  ISETP.GE.AND P3, PT, R17, R140, PT ;  /* 0x0000008c1100720c */ /* 0x000fe40003f66270 */
[----:B------:R-:W-:Y:S01]  /*50e0*/  FMNMX3.FTZ R7, R7, R8, R14, !PT ;  /* 0x0000000807077276 */ /* 0x000fe2000781000e */
[C---:B------:R-:W-:Y:S01]  /*50f0*/  FFMA.FTZ R9, -R156.reuse, R9, R13 ;  /* 0x000000099c097223 */ /* 0x040fe2000001010d */
[----:B------:R-:W-:Y:S01]  /*5100*/  I2FP.F32.S32 R24, R24 ;  /* 0x0000001800187245 */ /* 0x000fe20000201400 */
[----:B------:R-:W-:Y:S01]  /*5110*/  FFMA.FTZ R27, -R156, R30, R27 ;  /* 0x0000001e9c1b7223 */ /* 0x000fe2000001011b */
[----:B------:R-:W-:Y:S02]  /*5120*/  FMNMX3.FTZ R5, R5, R178, R176, !PT ;  /* 0x000000b205057276 */ /* 0x000fe400078100b0 */
[----:B------:R-:W-:-:S02]  /*5130*/  ISETP.GE.AND P6, PT, R17, R139, PT ;  /* 0x0000008b1100720c */ /* 0x000fc40003fc6270 */
[----:B------:R-:W-:Y:S02]  /*5140*/  FSEL R11, R11, -INF , P3 ;  /* 0xff8000000b0b7808 */ /* 0x000fe40001800000 */
[----:B------:R-:W-:Y:S01]  /*5150*/  FMNMX3.FTZ R7, R7, R12, R174, !PT ;  /* 0x0000000c07077276 */ /* 0x000fe200078100ae */
[----:B------:R-:W-:Y:S01]  /*5160*/  FFMA.FTZ R39, -R156, R24, R39 ;  /* 0x000000189c277223 */ /* 0x000fe20000010127 */
[----:B------:R-:W-:Y:S02]  /*5170*/  FMNMX3.FTZ R5, R5, R114, R168, !PT ;  /* 0x0000007205057276 */ /* 0x000fe400078100a8 */
[----:B------:R-:W-:Y:S02]  /*5180*/  ISETP.GE.AND P3, PT, R63, R140, PT ;  /* 0x0000008c3f00720c */ /* 0x000fe40003f66270 */
[----:B------:R-:W-:Y:S02]  /*5190*/  FSEL R9, R9, -INF , P2 ;  /* 0xff80000009097808 */ /* 0x000fe40001000000 */
[----:B------:R-:W-:-:S02]  /*51a0*/  FSEL R27, R27, -INF , P0 ;  /* 0xff8000001b1b7808 */ /* 0x000fc40000000000 */
[----:B------:R-:W-:Y:S02]  /*51b0*/  FSEL R126, R11, -INF , !P6 ;  /* 0xff8000000b7e7808 */ /* 0x000fe40007000000 */
[----:B------:R-:W-:Y:S02]  /*51c0*/  FMNMX3.FTZ R7, R7, R170, R152, !PT ;  /* 0x000000aa07077276 */ /* 0x000fe40007810098 */
[----:B------:R-:W-:Y:S02]  /*51d0*/  FMNMX3.FTZ R5, R5, R166, R154, !PT ;  /* 0x000000a605057276 */ /* 0x000fe4000781009a */
[----:B------:R-:W-:Y:S02]  /*51e0*/  ISETP.GE.AND P2, PT, R63, R139, PT ;  /* 0x0000008b3f00720c */ /* 0x000fe40003f46270 */
[----:B------:R-:W-:Y:S02]  /*51f0*/  FSEL R39, R39, -INF , P3 ;  /* 0xff80000027277808 */ /* 0x000fe40001800000 */
        /* <DEDUP_REMOVED lines=13> */
[----:B------:R-:W-:-:S05]  /*52d0*/  LOP3.LUT R119, R105, 0x120, R108, 0xf8, !PT ;  /* 0x0000012069777812 */ /* 0x000fca00078ef86c */
[----:B------:R-:W-:-:S04]  /*52e0*/  IMAD R94, R119, 0x2, R132 ;  /* 0x00000002775e7824 */ /* 0x000fc800078e0284 */
[----:B------:R-:W-:Y:S01]  /*52f0*/  IMAD.IADD R99, R99, 0x1, R94 ;  /* 0x0000000163637824 */ /* 0x000fe200078e025e */
[----:B------:R-:W-:Y:S04]  /*5300*/  LDSM.16.MT88.4 R76, [R94+0x6000] ;  /* 0x006000005e4c783b */ /* 0x000fe80000004200 */
[----:B------:R-:W4:Y:S01]  /*5310*/  LDSM.16.MT88.4 R68, [R99+0x6000] ;  /* 0x006000006344783b */ /* 0x000f220000004200 */
[----:B-1----:R-:W-:-:S03]  /*5320*/  FMNMX.FTZ R85, R24, R85, !PT ;  /* 0x0000005518557209 */ /* 0x002fc60007810000 */
[----:B------:R-:W1:Y:S01]  /*5330*/  LDSM.16.MT88.4 R60, [R94+0x7000] ;  /* 0x007000005e3c783b */ /* 0x000e620000004200 */
[----:B------:R-:W-:Y:S01]  /*5340*/  FSETP.NEU.FTZ.AND P0, PT, R85, -INF , PT ;  /* 0xff8000005500780b */ /* 0x000fe20003f1d000 */
[----:B---3--:R-:W-:Y:S02]  /*5350*/  FMUL.FTZ R107, R100, R85 ;  /* 0x00000055646b7220 */ /* 0x008fe40000410000 */
[----:B------:R-:W3:Y:S01]  /*5360*/  LDSM.16.MT88.4 R52, [R99+0x7000] ;  /* 0x007000006334783b */ /* 0x000ee20000004200 */
[----:B--2---:R-:W-:Y:S02]  /*5370*/  FMNMX.FTZ R86, R5, R86, !PT ;  /* 0x0000005605567209 */ /* 0x004fe40007810000 */
[----:B------:R-:W-:Y:S01]  /*5380*/  FSEL R107, R107, RZ, P0 ;  /* 0x000000ff6b6b7208 */ /* 0x000fe20000000000 */
[----:B------:R-:W2:Y:S01]  /*5390*/  LDSM.16.MT88.4 R40, [R94+0x8000] ;  /* 0x008000005e28783b */ /* 0x000ea20000004200 */
        /* <DEDUP_REMOVED lines=10> */
[-CC-:B------:R-:W-:Y:S02]  /*5440*/  FFMA.FTZ R26, R4, R100.reuse, -R95.reuse ;  /* 0x00000064041a7223 */ /* 0x180fe4000001085f */
[----:B------:R-:W5:Y:S01]  /*5450*/  LDSM.16.MT88.4 R4, [R99+0x8000] ;  /* 0x008000006304783b */ /* 0x000f620000004200 */
[----:B------:R-:W-:Y:S01]  /*5460*/  MUFU.EX2 R30, R30 ;  /* 0x0000001e001e7308 */ /* 0x000fe20000000800 */
[-CC-:B------:R-:W-:Y:S01]  /*5470*/  FFMA.FTZ R89, R10, R100.reuse, -R95.reuse ;  /* 0x000000640a597223 */ /* 0x180fe2000001085f */
[----:B------:R-:W-:-:S02]  /*5480*/  FFMA.FTZ R92, R8, R100, -R95 ;  /* 0x00000064085c7223 */ /* 0x000fc4000001085f */
[----:B------:R-:W5:Y:S04]  /*5490*/  LDSM.16.MT88.4 R8, [R99+0x6400] ;  /* 0x006400006308783b */ /* 0x000f680000004200 */
[----:B------:R-:W4:Y:S08]  /*54a0*/  MUFU.EX2 R29, R29 ;  /* 0x0000001d001d7308 */ /* 0x000f300000000800 */
[----:B------:R-:W-:Y:S08]  /*54b0*/  MUFU.EX2 R25, R25 ;  /* 0x0000001900197308 */ /* 0x000ff00000000800 */
[----:B------:R-:W1:Y:S08]  /*54c0*/  MUFU.EX2 R24, R24 ;  /* 0x0000001800187308 */ /* 0x000e700000000800 */
[----:B------:R-:W-:Y:S08]  /*54d0*/  MUFU.EX2 R32, R32 ;  /* 0x0000002000207308 */ /* 0x000ff00000000800 */
[----:B------:R-:W3:Y:S08]  /*54e0*/  MUFU.EX2 R31, R31 ;  /* 0x0000001f001f7308 */ /* 0x000ef00000000800 */
[----:B------:R-:W-:Y:S08]  /*54f0*/  MUFU.EX2 R27, R27 ;  /* 0x0000001b001b7308 */ /* 0x000ff00000000800 */
[----:B------:R-:W2:Y:S01]  /*5500*/  MUFU.EX2 R26, R26 ;  /* 0x0000001a001a7308 */ /* 0x000ea20000000800 */
[-CC-:B------:R-:W-:Y:S01]  /*5510*/  FFMA.FTZ R34, R22, R100.reuse, -R107.reuse ;  /* 0x0000006416227223 */ /* 0x180fe2000001086b */
[-CC-:B------:R-:W-:Y:S01]  /*5520*/  FFMA.FTZ R35, R20, R100.reuse, -R107.reuse ;  /* 0x0000006414237223 */ /* 0x180fe2000001086b */
[-CC-:B------:R-:W-:Y:S01]  /*5530*/  FFMA.FTZ R33, R18, R100.reuse, -R107.reuse ;  /* 0x0000006412217223 */ /* 0x180fe2000001086b */
[-C--:B------:R-:W-:Y:S01]  /*5540*/  FFMA.FTZ R88, R16, R100.reuse, -R107 ;  /* 0x0000006410587223 */ /* 0x080fe2000001086b */
[-CC-:B------:R-:W-:Y:S01]  /*5550*/  FFMA.FTZ R91, R14, R100.reuse, -R95.reuse ;  /* 0x000000640e5b7223 */ /* 0x180fe2000001085f */
[----:B------:R-:W-:Y:S01]  /*5560*/  FFMA.FTZ R90, R12, R100, -R95 ;  /* 0x000000640c5a7223 */ /* 0x000fe2000001085f */
[----:B----4-:R-:W-:-:S02]  /*5570*/  F2FP.F16.F32.PACK_AB R49, R29, R30 ;  /* 0x0000001e1d31723e */ /* 0x010fc400000000ff */
[----:B-1----:R-:W-:Y:S02]  /*5580*/  F2FP.F16.F32.PACK_AB R51, R24, R25 ;  /* 0x000000191833723e */ /* 0x002fe400000000ff */
[----:B---3--:R-:W-:Y:S01]  /*5590*/  F2FP.F16.F32.PACK_AB R48, R31, R32 ;  /* 0x000000201f30723e */ /* 0x008fe200000000ff */
[----:B------:R-:W-:Y:S01]  /*55a0*/  MUFU.EX2 R34, R34 ;  /* 0x0000002200227308 */ /* 0x000fe20000000800 */
[----:B------:R-:W1:Y:S01]  /*55b0*/  LDSM.16.MT88.4 R20, [R94+0x6400] ;  /* 0x006400005e14783b */ /* 0x000e620000004200 */
[----:B--2---:R-:W-:-:S03]  /*55c0*/  F2FP.F16.F32.PACK_AB R50, R26, R27 ;  /* 0x0000001b1a32723e */ /* 0x004fc600000000ff */
[----:B------:R-:W2:Y:S03]  /*55d0*/  LDSM.16.MT88.4 R12, [R99+0x7400] ;  /* 0x00740000630c783b */ /* 0x000ea60000004200 */
[----:B------:R-:W3:Y:S01]  /*55e0*/  MUFU.EX2 R35, R35 ;  /* 0x0000002300237308 */ /* 0x000ee20000000800 */
[----:B------:R-:W-:Y:S01]  /*55f0*/  LDSM.16.MT88.4 R16, [R94+0x7400] ;  /* 0x007400005e10783b */ /* 0x000fe20000004200 */
[C---:B------:R-:W-:Y:S06]  /*5600*/  HMMA.16816.F32 R72, R48.reuse, R68, RZ ;  /* 0x000000443048723c */ /* 0x040fec00000018ff */
[----:B------:R-:W-:Y:S02]  /*5610*/  MUFU.EX2 R33, R33 ;  /* 0x0000002100217308 */ /* 0x000fe40000000800 */
[C---:B------:R-:W-:Y:S06]  /*5620*/  HMMA.16816.F32 R68, R48.reuse, R70, RZ ;  /* 0x000000463044723c */ /* 0x040fec00000018ff */
[----:B------:R-:W-:Y:S08]  /*5630*/  MUFU.EX2 R88, R88 ;  /* 0x0000005800587308 */ /* 0x000ff00000000800 */
[----:B------:R-:W-:Y:S08]  /*5640*/  MUFU.EX2 R89, R89 ;  /* 0x0000005900597308 */ /* 0x000ff00000000800 */
[----:B------:R-:W4:Y:S08]  /*5650*/  MUFU.EX2 R92, R92 ;  /* 0x0000005c005c7308 */ /* 0x000f300000000800 */
[----:B------:R-:W-:Y:S08]  /*5660*/  MUFU.EX2 R91, R91 ;  /* 0x0000005b005b7308 */ /* 0x000ff00000000800 */
[----:B------:R-:W1:Y:S01]  /*5670*/  MUFU.EX2 R90, R90 ;  /* 0x0000005a005a7308 */ /* 0x000e620000000800 */
        /* <DEDUP_REMOVED lines=42> */
[C---:B------:R-:W-:Y:S08]  /*5920*/  HMMA.16816.F32 R64, R4.reuse, R16, R64 ;  /* 0x000000100440723c */ /* 0x040ff00000001840 */
[C---:B------:R-:W-:Y:S01]  /*5930*/  HMMA.16816.F32 R60, R4.reuse, R18, R60 ;  /* 0x00000012043c723c */ /* 0x040fe2000000183c */
[----:B------:R-:W4:Y:S07]  /*5940*/  LDSM.16.MT88.4 R16, [R99+0x6800] ;  /* 0x006800006310783b */ /* 0x000f2e0000004200 */
[C---:B---3--:R-:W-:Y:S08]  /*5950*/  HMMA.16816.F32 R44, R4.reuse, R20, R44 ;  /* 0x00000014042c723c */ /* 0x048ff0000000182c */
[----:B------:R-:W-:Y:S01]  /*5960*/  HMMA.16816.F32 R48, R4, R22, R48 ;  /* 0x000000160430723c */ /* 0x000fe20000001830 */
[----:B-1----:R-:W-:Y:S01]  /*5970*/  F2FP.F16.F32.PACK_AB R5, R101, R108 ;  /* 0x0000006c6505723e */ /* 0x002fe200000000ff */
[-CC-:B------:R-:W-:Y:S01]  /*5980*/  FFMA.FTZ R109, R168, R100.reuse, -R107.reuse ;  /* 0x00000064a86d7223 */ /* 0x180fe2000001086b */
[----:B-----5:R-:W-:Y:S01]  /*5990*/  F2FP.F16.F32.PACK_AB R7, R114, R93 ;  /* 0x0000005d7207723e */ /* 0x020fe200000000ff */
[-CC-:B------:R-:W-:Y:S01]  /*59a0*/  FFMA.FTZ R166, R166, R100.reuse, -R107.reuse ;  /* 0x00000064a6a67223 */ /* 0x180fe2000001086b */
[----:B--2---:R-:W-:Y:S01]  /*59b0*/  F2FP.F16.F32.PACK_AB R4, R170, R103 ;  /* 0x00000067aa04723e */ /* 0x004fe200000000ff */
[--C-:B------:R-:W-:Y:S01]  /*59c0*/  FFMA.FTZ R111, R154, R100, -R107.reuse ;  /* 0x000000649a6f7223 */ /* 0x100fe2000001086b */
[----:B----4-:R-:W-:Y:S01]  /*59d0*/  F2FP.F16.F32.PACK_AB R6, R105, R152 ;  /* 0x000000986906723e */ /* 0x010fe200000000ff */
[-C--:B------:R-:W-:Y:S01]  /*59e0*/  FFMA.FTZ R134, R134, R100.reuse, -R107 ;  /* 0x0000006486867223 */ /* 0x080fe2000001086b */
[-CC-:B------:R-:W-:Y:S01]  /*59f0*/  FFMA.FTZ R112, R112, R100.reuse, -R95.reuse ;  /* 0x0000006470707223 */ /* 0x180fe2000001085f */
[-CC-:B------:R-:W-:Y:S01]  /*5a00*/  FFMA.FTZ R110, R110, R100.reuse, -R95.reuse ;  /* 0x000000646e6e7223 */ /* 0x180fe2000001085f */
[-C--:B------:R-:W-:Y:S01]  /*5a10*/  FFMA.FTZ R167, R102, R100.reuse, -R95 ;  /* 0x0000006466a77223 */ /* 0x080fe2000001085f */
[----:B------:R-:W-:Y:S01]  /*5a20*/  FADD.FTZ R30, R30, R29 ;  /* 0x0000001d1e1e7221 */ /* 0x000fe20000010000 */
[----:B------:R-:W-:Y:S01]  /*5a30*/  FADD.FTZ R32, R32, R31 ;  /* 0x0000001f20207221 */ /* 0x000fe20000010000 */
[C---:B------:R-:W-:Y:S01]  /*5a40*/  HMMA.16816.F32 R80, R4.reuse, R12, R80 ;  /* 0x0000000c0450723c */ /* 0x040fe20000001850 */
[----:B------:R-:W-:Y:S07]  /*5a50*/  LDSM.16.MT88.4 R20, [R94+0x7c00] ;  /* 0x007c00005e14783b */ /* 0x000fee0000004200 */
        /* <DEDUP_REMOVED lines=11> */
[----:B------:R-:W-:Y:S01]  /*5b10*/  FFMA.FTZ R107, R126, R100, -R95 ;  /* 0x000000647e6b7223 */ /* 0x000fe2000001085f */
[----:B------:R-:W-:Y:S05]  /*5b20*/  MUFU.EX2 R109, R109 ;  /* 0x0000006d006d7308 */ /* 0x000fea0000000800 */
[C---:B--2---:R-:W-:Y:S03]  /*5b30*/  HMMA.16816.F32 R44, R4.reuse, R8, R44 ;  /* 0x00000008042c723c */ /* 0x044fe6000000182c */
[----:B------:R-:W2:Y:S05]  /*5b40*/  MUFU.EX2 R166, R166 ;  /* 0x000000a600a67308 */ /* 0x000eaa0000000800 */
[C---:B------:R-:W-:Y:S01]  /*5b50*/  HMMA.16816.F32 R48, R4.reuse, R10, R48 ;  /* 0x0000000a0430723c */ /* 0x040fe20000001830 */
[----:B------:R-:W4:Y:S02]  /*5b60*/  LDSM.16.MT88.4 R8, [R94+0x8c00] ;  /* 0x008c00005e08783b */ /* 0x000f240000004200 */
        /* <DEDUP_REMOVED lines=32> */
[----:B------:R-:W-:-:S04]  /*5d70*/  FADD.FTZ R13, R88, R13 ;  /* 0x0000000d580d7221 */ /* 0x000fc80000010000 */
[----:B------:R-:W-:Y:S01]  /*5d80*/  FADD.FTZ R12, R108, R13 ;  /* 0x0000000d6c0c7221 */ /* 0x000fe20000010000 */
[----:B------:R-:W-:-:S03]  /*5d90*/  FADD.FTZ R13, R103, R90 ;  /* 0x0000005a670d7221 */ /* 0x000fc60000010000 */
[----:B------:R-:W-:Y:S01]  /*5da0*/  FADD.FTZ R12, R101, R12 ;  /* 0x0000000c650c7221 */ /* 0x000fe20000010000 */
[----:B------:R-:W-:Y:S01]  /*5db0*/  FADD.FTZ R13, R170, R13 ;  /* 0x0000000daa0d7221 */ /* 0x000fe20000010000 */
[----:B--2---:R-:W-:Y:S02]  /*5dc0*/  HMMA.16816.F32 R44, R4, R8, R44 ;  /* 0x00000008042c723c */ /* 0x004fe4000000182c */
        /* <DEDUP_REMOVED lines=88> */
.L_x_11059:
        /* <DEDUP_REMOVED lines=8> */
.L_x_11060:
[----:B------:R-:W-:Y:S05]  /*63d0*/  BSYNC.RECONVERGENT B0 ;  /* 0x0000000000007941 */ /* 0x000fea0003800200 */
.L_x_11058:
        /* <DEDUP_REMOVED lines=44> */
[----:B------:R-:W5:Y:S01]  /*66a0*/  LDSM.16.M88.4 R12, [R123+0x3400] ;  /* 0x003400007b0c783b */ /* 0x000f620000000200 */
[----:B------:R-:W-:-:S03]  /*66b0*/  IMAD.IADD R126, R123, 0x1, R96 ;  /* 0x000000017b7e7824 */ /* 0x000fc600078e0260 */
[----:B-1----:R-:W2:Y:S04]  /*66c0*/  LDSM.16.M88.4 R4, [R123+0x3800] ;  /* 0x003800007b04783b */ /* 0x002ea80000000200 */
[----:B------:R-:W1:Y:S04]  /*66d0*/  LDSM.16.M88.4 R92, [R123+0x3c00] ;  /* 0x003c00007b5c783b */ /* 0x000e680000000200 */
[----:B------:R-:W-:Y:S04]  /*66e0*/  LDSM.16.M88.4 R112, [R127] ;  /* 0x000000007f70783b */ /* 0x000fe80000000200 */
[----:B------:R-:W1:Y:S04]  /*66f0*/  LDSM.16.M88.4 R88, [R126+0x3000] ;  /* 0x003000007e58783b */ /* 0x000e680000000200 */
[----:B------:R-:W1:Y:S04]  /*6700*/  LDSM.16.M88.4 R32, [R126+0x3400] ;  /* 0x003400007e20783b */ /* 0x000e680000000200 */
[----:B------:R-:W1:Y:S04]  /*6710*/  LDSM.16.M88.4 R28, [R126+0x3800] ;  /* 0x003800007e1c783b */ /* 0x000e680000000200 */
[----:B------:R-:W1:Y:S04]  /*6720*/  LDSM.16.M88.4 R108, [R126+0x3c00] ;  /* 0x003c00007e6c783b */ /* 0x000e680000000200 */
[----:B------:R-:W-:Y:S01]  /*6730*/  LDSM.16.M88.4 R96, [R124+0x1000] ;  /* 0x001000007c60783b */ /* 0x000fe20000000200 */
[C---:B----4-:R-:W-:Y:S03]  /*6740*/  HMMA.16816.F32 R24, R100.reuse, R20, RZ ;  /* 0x000000146418723c */ /* 0x050fe600000018ff */
[----:B------:R-:W0:Y:S05]  /*6750*/  LDGDEPBAR ;  /* 0x00000000000079af */ /* 0x000e2a0000000000 */
[C---:B-----5:R-:W-:Y:S08]  /*6760*/  HMMA.16816.F32 R16, R100.reuse, R12, RZ ;  /* 0x0000000c6410723c */ /* 0x060ff000000018ff */
[C---:B------:R-:W-:Y:S08]  /*6770*/  HMMA.16816.F32 R20, R100.reuse, R22, RZ ;  /* 0x000000166414723c */ /* 0x040ff000000018ff */
[C---:B------:R-:W-:Y:S08]  /*6780*/  HMMA.16816.F32 R12, R100.reuse, R14, RZ ;  /* 0x0000000e640c723c */ /* 0x040ff000000018ff */
[C---:B--2---:R-:W-:Y:S08]  /*6790*/  HMMA.16816.F32 R8, R100.reuse, R4, RZ ;  /* 0x000000046408723c */ /* 0x044ff000000018ff */
        /* <DEDUP_REMOVED lines=31> */
[C---:B--2---:R-:W-:Y:S08]  /*6990*/  HMMA.16816.F32 R24, R92.reuse, R88, R24 ;  /* 0x000000585c18723c */ /* 0x044ff00000001818 */
[C---:B------:R-:W-:Y:S01]  /*69a0*/  HMMA.16816.F32 R20, R92.reuse, R90, R20 ;  /* 0x0000005a5c14723c */ /* 0x040fe20000001814 */
[----:B------:R-:W1:Y:S07]  /*69b0*/  LDSM.16.M88.4 R88, [R124+0x2000] ;  /* 0x002000007c58783b */ /* 0x000e6e0000000200 */
[C---:B----4-:R-:W-:Y:S08]  /*69c0*/  HMMA.16816.F32 R16, R92.reuse, R32, R16 ;  /* 0x000000205c10723c */ /* 0x050ff00000001810 */
[C---:B------:R-:W-:Y:S01]  /*69d0*/  HMMA.16816.F32 R12, R92.reuse, R34, R12 ;  /* 0x000000225c0c723c */ /* 0x040fe2000000180c */
[----:B------:R-:W2:Y:S07]  /*69e0*/  LDSM.16.M88.4 R32, [R123+0x5000] ;  /* 0x005000007b20783b */ /* 0x000eae0000000200 */
[C---:B------:R-:W-:Y:S01]  /*69f0*/  HMMA.16816.F32 R4, R92.reuse, R110, R4 ;  /* 0x0000006e5c04723c */ /* 0x040fe20000001804 */
[----:B------:R-:W4:Y:S07]  /*6a00*/  LDSM.16.M88.4 R108, [R123+0x5800] ;  /* 0x005800007b6c783b */ /* 0x000f2e0000000200 */
[C---:B-----5:R-:W-:Y:S08]  /*6a10*/  HMMA.16816.F32 R104, R92.reuse, R28, R104 ;  /* 0x0000001c5c68723c */ /* 0x060ff00000001868 */
        /* <DEDUP_REMOVED lines=9> */
[----:B----4-:R-:W-:Y:S08]  /*6ab0*/  HMMA.16816.F32 R4, R88, R110, R4 ;  /* 0x0000006e5804723c */ /* 0x010ff00000001804 */
[C---:B-----5:R-:W-:Y:S08]  /*6ac0*/  HMMA.16816.F32 R24, R92.reuse, R28, R24 ;  /* 0x0000001c5c18723c */ /* 0x060ff00000001818 */
[----:B------:R-:W-:Y:S01]  /*6ad0*/  HMMA.16816.F32 R20, R92, R30, R20 ;  /* 0x0000001e5c14723c */ /* 0x000fe20000001814 */
[----:B------:R-:W-:-:S05]  /*6ae0*/  IMAD.SHL.U32 R30, R0, 0x40, RZ ;  /* 0x00000040001e7824 */ /* 0x000fca00078e00ff */
[----:B------:R-:W-:Y:S02]  /*6af0*/  LOP3.LUT R29, R30, R87, RZ, 0xfc, !PT ;  /* 0x000000571e1d7212 */ /* 0x000fe400078efcff */
[----:B------:R-:W-:Y:S03]  /*6b00*/  HMMA.16816.F32 R8, R88, R108, R8 ;  /* 0x0000006c5808723c */ /* 0x000fe60000001808 */
[-C--:B---3--:R-:W-:Y:S01]  /*6b10*/  FMUL.FTZ R24, R24, R125.reuse ;  /* 0x0000007d18187220 */ /* 0x088fe20000410000 */
[-C--:B------:R-:W-:Y:S01]  /*6b20*/  FMUL.FTZ R25, R25, R125.reuse ;  /* 0x0000007d19197220 */ /* 0x080fe20000410000 */
[----:B------:R-:W-:Y:S02]  /*6b30*/  IMAD.IADD R31, R29, 0x1, R118 ;  /* 0x000000011d1f7824 */ /* 0x000fe400078e0276 */
[----:B------:R3:W4:Y:S01]  /*6b40*/  MUFU.TANH R133, R24 ;  /* 0x0000001800857308 */ /* 0x0007220000002400 */
[----:B-1----:R-:W-:Y:S02]  /*6b50*/  HMMA.16816.F32 R16, R92, R96, R16 ;  /* 0x000000605c10723c */ /* 0x002fe40000001810 */
[C-C-:B------:R-:W-:Y:S01]  /*6b60*/  IADD3 R28, PT, PT, R121.reuse, 0x80, -R31.reuse ;  /* 0x00000080791c7810 */ /* 0x140fe20007ffe81f */
[-C--:B------:R-:W-:Y:S01]  /*6b70*/  FMUL.FTZ R20, R20, R125.reuse ;  /* 0x0000007d14147220 */ /* 0x080fe20000410000 */
[--C-:B------:R-:W-:Y:S01]  /*6b80*/  IADD3 R124, PT, PT, R121, 0x7f, -R31.reuse ;  /* 0x0000007f797c7810 */ /* 0x100fe20007ffe81f */
[-C--:B------:R-:W-:Y:S01]  /*6b90*/  FMUL.FTZ R135, R21, R125.reuse ;  /* 0x0000007d15877220 */ /* 0x080fe20000410000 */
[----:B------:R-:W-:Y:S01]  /*6ba0*/  IABS R28, R28 ;  /* 0x0000001c001c7213 */ /* 0x000fe20000000000 */
[----:B------:R-:W1:Y:S01]  /*6bb0*/  MUFU.TANH R25, R25 ;  /* 0x0000001900197308 */ /* 0x000e620000002400 */
[C---:B--2---:R-:W-:Y:S01]  /*6bc0*/  HMMA.16816.F32 R100, R88.reuse, R34, R100 ;  /* 0x000000225864723c */ /* 0x044fe20000001864 */
[-C--:B------:R-:W-:Y:S01]  /*6bd0*/  FMUL.FTZ R35, R26, R125.reuse ;  /* 0x0000007d1a237220 */ /* 0x080fe20000410000 */
[----:B------:R-:W-:Y:S01]  /*6be0*/  IABS R124, R124 ;  /* 0x0000007c007c7213 */ /* 0x000fe20000000000 */
[----:B------:R-:W-:Y:S01]  /*6bf0*/  VIADD R21, R29, 0xffffff88 ;  /* 0xffffff881d157836 */ /* 0x000fe20000000000 */
[----:B------:R-:W-:Y:S01]  /*6c00*/  I2FP.F32.S32 R28, R28 ;  /* 0x0000001c001c7245 */ /* 0x000fe20000201400 */
[-C--:B------:R-:W-:Y:S01]  /*6c10*/  FMUL.FTZ R23, R23, R125.reuse ;  /* 0x0000007d17177220 */ /* 0x080fe20000410000 */
[----:B------:R-:W-:Y:S01]  /*6c20*/  I2FP.F32.S32 R124, R124 ;  /* 0x0000007c007c7245 */ /* 0x000fe20000201400 */
[----:B------:R-:W-:Y:S01]  /*6c30*/  MUFU.TANH R35, R35 ;  /* 0x0000002300237308 */ /* 0x000fe20000002400 */
[-C--:B---3--:R-:W-:Y:S01]  /*6c40*/  FMUL.FTZ R24, R27, R125.reuse ;  /* 0x0000007d1b187220 */ /* 0x088fe20000410000 */
[----:B------:R-:W-:Y:S01]  /*6c50*/  HMMA.16816.F32 R104, R88, R32, R104 ;  /* 0x000000205868723c */ /* 0x000fe20000001868 */
[----:B------:R-:W-:Y:S01]  /*6c60*/  IADD3 R33, PT, PT, R121, 0x78, -R31 ;  /* 0x0000007879217810 */ /* 0x000fe20007ffe81f */
[----:B----4-:R-:W-:Y:S01]  /*6c70*/  FFMA.FTZ R133, -R156, R28, R133 ;  /* 0x0000001c9c857223 */ /* 0x010fe20000010185 */
[--C-:B------:R-:W-:Y:S01]  /*6c80*/  IADD3 R32, PT, PT, R120, 0x80, -R31.reuse ;  /* 0x0000008078207810 */ /* 0x100fe20007ffe81f */
[----:B------:R-:W-:Y:S01]  /*6c90*/  FMUL.FTZ R18, R18, R125 ;  /* 0x0000007d12127220 */ /* 0x000fe20000410000 */
[----:B------:R-:W-:Y:S01]  /*6ca0*/  IADD3 R27, PT, PT, R120, 0x7f, -R31 ;  /* 0x0000007f781b7810 */ /* 0x000fe20007ffe81f */
[----:B------:R2:W3:Y:S01]  /*6cb0*/  MUFU.TANH R26, R20 ;  /* 0x00000014001a7308 */ /* 0x0004e20000002400 */
[----:B------:R-:W-:Y:S01]  /*6cc0*/  IABS R33, R33 ;  /* 0x0000002100217213 */ /* 0x000fe20000000000 */
[C---:B------:R-:W-:Y:S01]  /*6cd0*/  HMMA.16816.F32 R12, R92.reuse, R98, R12 ;  /* 0x000000625c0c723c */ /* 0x040fe2000000180c */
[----:B------:R-:W-:Y:S01]  /*6ce0*/  IABS R27, R27 ;  /* 0x0000001b001b7213 */ /* 0x000fe20000000000 */
[----:B-1----:R-:W-:Y:S01]  /*6cf0*/  FFMA.FTZ R124, -R156, R124, R25 ;  /* 0x0000007c9c7c7223 */ /* 0x002fe20000010119 */
[----:B------:R-:W-:Y:S01]  /*6d00*/  I2FP.F32.S32 R33, R33 ;  /* 0x0000002100217245 */ /* 0x000fe20000201400 */
[----:B------:R-:W-:Y:S01]  /*6d10*/  FMUL.FTZ R19, R19, R125 ;  /* 0x0000007d13137220 */ /* 0x000fe20000410000 */
[----:B------:R-:W-:Y:S01]  /*6d20*/  I2FP.F32.S32 R27, R27 ;  /* 0x0000001b001b7245 */ /* 0x000fe20000201400 */
[----:B------:R-:W1:Y:S01]  /*6d30*/  MUFU.TANH R24, R24 ;  /* 0x0000001800187308 */ /* 0x000e620000002400 */
[C-C-:B------:R-:W-:Y:S01]  /*6d40*/  IADD3 R91, PT, PT, R121.reuse, 0x77, -R31.reuse ;  /* 0x00000077795b7810 */ /* 0x140fe20007ffe81f */
[----:B------:R-:W-:Y:S01]  /*6d50*/  HMMA.16816.F32 R4, R92, R114, R4 ;  /* 0x000000725c04723c */ /* 0x000fe20000001804 */
[----:B------:R-:W-:-:S02]  /*6d60*/  IADD3 R89, PT, PT, R121, 0x70, -R31 ;  /* 0x0000007079597810 */ /* 0x000fc40007ffe81f */
[C-C-:B------:R-:W-:Y:S02]  /*6d70*/  IADD3 R114, PT, PT, R121.reuse, 0x6f, -R31.reuse ;  /* 0x0000006f79727810 */ /* 0x140fe40007ffe81f */
[C-C-:B------:R-:W-:Y:S01]  /*6d80*/  IADD3 R97, PT, PT, R121.reuse, 0x68, -R31.reuse ;  /* 0x0000006879617810 */ /* 0x140fe20007ffe81f */
[----:B------:R-:W-:Y:S01]  /*6d90*/  MUFU.TANH R135, R135 ;  /* 0x0000008700877308 */ /* 0x000fe20000002400 */
[----:B--2---:R-:W-:Y:S01]  /*6da0*/  IABS R20, R32 ;  /* 0x0000002000147213 */ /* 0x004fe20000000000 */
[----:B---3--:R-:W-:Y:S01]  /*6db0*/  FFMA.FTZ R33, -R156, R33, R26 ;  /* 0x000000219c217223 */ /* 0x008fe2000001011a */
[----:B------:R-:W-:Y:S01]  /*6dc0*/  HMMA.16816.F32 R8, R92, R112, R8 ;  /* 0x000000705c08723c */ /* 0x000fe20000001808 */
[--C-:B------:R-:W-:Y:S01]  /*6dd0*/  IADD3 R109, PT, PT, R121, 0x67, -R31.reuse ;  /* 0x00000067796d7810 */ /* 0x100fe20007ffe81f */
[-C--:B------:R-:W-:Y:S01]  /*6de0*/  FMUL.FTZ R13, R13, R125.reuse ;  /* 0x0000007d0d0d7220 */ /* 0x080fe20000410000 */
[----:B------:R-:W-:Y:S01]  /*6df0*/  I2FP.F32.S32 R20, R20 ;  /* 0x0000001400147245 */ /* 0x000fe20000201400 */
[----:B------:R-:W-:Y:S01]  /*6e00*/  FMUL.FTZ R14, R14, R125 ;  /* 0x0000007d0e0e7220 */ /* 0x000fe20000410000 */
[C-C-:B------:R-:W-:Y:S01]  /*6e10*/  IADD3 R99, PT, PT, R121.reuse, 0x60, -R31.reuse ;  /* 0x0000006079637810 */ /* 0x140fe20007ffe81f */
[----:B------:R-:W-:Y:S01]  /*6e20*/  MUFU.TANH R23, R23 ;  /* 0x0000001700177308 */ /* 0x000fe20000002400 */
[C---:B------:R-:W-:Y:S01]  /*6e30*/  IADD3 R110, PT, PT, R121.reuse, 0x5f, -R31 ;  /* 0x0000005f796e7810 */ /* 0x040fe20007ffe81f */
[C---:B------:R-:W-:Y:S01]  /*6e40*/  FFMA.FTZ R20, -R156.reuse, R20, R35 ;  /* 0x000000149c147223 */ /* 0x040fe20000010123 */
[----:B-1----:R-:W-:Y:S01]  /*6e50*/  FFMA.FTZ R35, -R156, R27, R24 ;  /* 0x0000001b9c237223 */ /* 0x002fe20000010118 */
[--C-:B------:R-:W-:Y:S01]  /*6e60*/  IADD3 R98, PT, PT, R121, 0x58, -R31.reuse ;  /* 0x0000005879627810 */ /* 0x100fe20007ffe81f */
[-C--:B------:R-:W-:Y:S01]  /*6e70*/  FMUL.FTZ R15, R15, R125.reuse ;  /* 0x0000007d0f0f7220 */ /* 0x080fe20000410000 */
[--C-:B------:R-:W-:Y:S01]  /*6e80*/  IADD3 R90, PT, PT, R121, 0x57, -R31.reuse ;  /* 0x00000057795a7810 */ /* 0x100fe20007ffe81f */
[-C--:B------:R-:W-:Y:S01]  /*6e90*/  FMUL.FTZ R5, R5, R125.reuse ;  /* 0x0000007d05057220 */ /* 0x080fe20000410000 */
[C-C-:B------:R-:W-:Y:S01]  /*6ea0*/  IADD3 R34, PT, PT, R121.reuse, 0x50, -R31.reuse ;  /* 0x0000005079227810 */ /* 0x140fe20007ffe81f */
[----:B------:R-:W-:Y:S01]  /*6eb0*/  MUFU.TANH R19, R19 ;  /* 0x0000001300137308 */ /* 0x000fe20000002400 */
[--C-:B------:R-:W-:Y:S01]  /*6ec0*/  IADD3 R28, PT, PT, R121, 0x4f, -R31.reuse ;  /* 0x0000004f791c7810 */ /* 0x100fe20007ffe81f */
[-C--:B------:R-:W-:Y:S01]  /*6ed0*/  FMUL.FTZ R7, R7, R125.reuse ;  /* 0x0000007d07077220 */ /* 0x080fe20000410000 */
[C-C-:B------:R-:W-:Y:S01]  /*6ee0*/  IADD3 R26, PT, PT, R121.reuse, 0x48, -R31.reuse ;  /* 0x00000048791a7810 */ /* 0x140fe20007ffe81f */
[-C--:B------:R-:W-:Y:S01]  /*6ef0*/  FMUL.FTZ R10, R10, R125.reuse ;  /* 0x0000007d0a0a7220 */ /* 0x080fe20000410000 */
[--C-:B------:R-:W-:Y:S01]  /*6f00*/  IADD3 R25, PT, PT, R121, 0x47, -R31.reuse ;  /* 0x0000004779197810 */ /* 0x100fe20007ffe81f */
[----:B------:R-:W-:Y:S01]  /*6f10*/  FMUL.FTZ R11, R11, R125 ;  /* 0x0000007d0b0b7220 */ /* 0x000fe20000410000 */
[C-C-:B------:R-:W-:Y:S01]  /*6f20*/  IADD3 R127, PT, PT, R120.reuse, 0x78, -R31.reuse ;  /* 0x00000078787f7810 */ /* 0x140fe20007ffe81f */
[----:B------:R-:W-:Y:S01]  /*6f30*/  MUFU.TANH R13, R13 ;  /* 0x0000000d000d7308 */ /* 0x000fe20000002400 */
[----:B------:R-:W-:-:S02]  /*6f40*/  IADD3 R123, PT, PT, R120, 0x77, -R31 ;  /* 0x00000077787b7810 */ /* 0x000fc40007ffe81f */
[C-C-:B------:R-:W-:Y:S02]  /*6f50*/  IADD3 R121, PT, PT, R120.reuse, 0x70, -R31.reuse ;  /* 0x0000007078797810 */ /* 0x140fe40007ffe81f */
[C-C-:B------:R-:W-:Y:S02]  /*6f60*/  IADD3 R115, PT, PT, R120.reuse, 0x6f, -R31.reuse ;  /* 0x0000006f78737810 */ /* 0x140fe40007ffe81f */
        /* <DEDUP_REMOVED lines=12> */
[----:B------:R-:W-:Y:S01]  /*7030*/  IADD3 R120, PT, PT, R120, 0x47, -R31 ;  /* 0x0000004778787810 */ /* 0x000fe20007ffe81f */
[----:B------:R-:W-:Y:S01]  /*7040*/  VIADD R31, R29, 0xffffff80 ;  /* 0xffffff801d1f7836 */ /* 0x000fe20000000000 */
[----:B------:R-:W-:-:S02]  /*7050*/  IABS R127, R127 ;  /* 0x0000007f007f7213 */ /* 0x000fc40000000000 */
[----:B------:R-:W-:Y:S02]  /*7060*/  IABS R89, R89 ;  /* 0x0000005900597213 */ /* 0x000fe40000000000 */
[C---:B------:R-:W-:Y:S01]  /*7070*/  ISETP.GE.AND P0, PT, R31.reuse, R140, PT ;  /* 0x0000008c1f00720c */ /* 0x040fe20003f06270 */
[----:B------:R-:W-:Y:S01]  /*7080*/  MUFU.TANH R7, R7 ;  /* 0x0000000700077308 */ /* 0x000fe20000002400 */
[----:B------:R-:W-:Y:S02]  /*7090*/  ISETP.GE.AND P6, PT, R31, R139, PT ;  /* 0x0000008b1f00720c */ /* 0x000fe40003fc6270 */
[----:B------:R-:W-:Y:S02]  /*70a0*/  FSEL R133, R133, -INF , P0 ;  /* 0xff80000085857808 */ /* 0x000fe40000000000 */
[C---:B------:R-:W-:Y:S02]  /*70b0*/  ISETP.GE.AND P2, PT, R31.reuse, R137, PT ;  /* 0x000000891f00720c */ /* 0x040fe40003f46270 */
[----:B------:R-:W-:Y:S01]  /*70c0*/  ISETP.GE.AND P0, PT, R31, R138, PT ;  /* 0x0000008a1f00720c */ /* 0x000fe20003f06270 */
[----:B------:R-:W-:Y:S01]  /*70d0*/  FMUL.FTZ R31, R22, R125 ;  /* 0x0000007d161f7220 */ /* 0x000fe20000410000 */
[----:B------:R-:W-:Y:S01]  /*70e0*/  VIADD R22, R29, 0xffffff81 ;  /* 0xffffff811d167836 */ /* 0x000fe20000000000 */
[----:B------:R-:W-:-:S02]  /*70f0*/  FSEL R171, R133, -INF , !P6 ;  /* 0xff80000085ab7808 */ /* 0x000fc40007000000 */
[----:B------:R1:W2:Y:S01]  /*7100*/  MUFU.TANH R133, R31 ;  /* 0x0000001f00857308 */ /* 0x0002a20000002400 */
[----:B------:R-:W-:Y:S02]  /*7110*/  FSEL R20, R20, -INF , P0 ;  /* 0xff80000014147808 */ /* 0x000fe40000000000 */
[C---:B------:R-:W-:Y:S02]  /*7120*/  ISETP.GE.AND P6, PT, R22.reuse, R140, PT ;  /* 0x0000008c1600720c */ /* 0x040fe40003fc6270 */
[----:B------:R-:W-:Y:S02]  /*7130*/  ISETP.GE.AND P0, PT, R22, R139, PT ;  /* 0x0000008b1600720c */ /* 0x000fe40003f06270 */
[----:B------:R-:W-:Y:S02]  /*7140*/  FSEL R124, R124, -INF , P6 ;  /* 0xff8000007c7c7808 */ /* 0x000fe40003000000 */
[----:B------:R-:W-:Y:S02]  /*7150*/  FSEL R20, R20, -INF , !P2 ;  /* 0xff80000014147808 */ /* 0x000fe40005000000 */
[----:B------:R-:W-:-:S02]  /*7160*/  ISETP.GE.AND P6, PT, R22, R138, PT ;  /* 0x0000008a1600720c */ /* 0x000fc40003fc6270 */
[----:B------:R-:W-:Y:S02]  /*7170*/  ISETP.GE.AND P2, PT, R22, R137, PT ;  /* 0x000000891600720c */ /* 0x000fe40003f46270 */
[----:B------:R-:W-:Y:S02]  /*7180*/  IABS R22, R91 ;  /* 0x0000005b00167213 */ /* 0x000fe40000000000 */
[----:B------:R-:W-:Y:S01]  /*7190*/  FSEL R91, R124, -INF , !P0 ;  /* 0xff8000007c5b7808 */ /* 0x000fe20004000000 */
[----:B------:R-:W-:Y:S01]  /*71a0*/  FMUL.FTZ R124, R16, R125 ;  /* 0x0000007d107c7220 */ /* 0x000fe20000410000 */
[----:B------:R-:W-:Y:S02]  /*71b0*/  ISETP.GE.AND P0, PT, R21, R140, PT ;  /* 0x0000008c1500720c */ /* 0x000fe40003f06270 */
[----:B-1----:R-:W-:Y:S02]  /*71c0*/  FSEL R31, R35, -INF , P6 ;  /* 0xff800000231f7808 */ /* 0x002fe40003000000 */
[----:B------:R-:W-:-:S02]  /*71d0*/  I2FP.F32.S32 R127, R127 ;  /* 0x0000007f007f7245 */ /* 0x000fc40000201400 */
[----:B------:R-:W-:Y:S02]  /*71e0*/  FSEL R31, R31, -INF , !P2 ;  /* 0xff8000001f1f7808 */ /* 0x000fe40005000000 */
[----:B------:R-:W-:Y:S01]  /*71f0*/  FSEL R33, R33, -INF , P0 ;  /* 0xff80000021217808 */ /* 0x000fe20000000000 */
[----:B--2---:R-:W-:Y:S01]  /*7200*/  FFMA.FTZ R127, -R156, R127, R133 ;  /* 0x0000007f9c7f7223 */ /* 0x004fe20000010185 */
[C---:B------:R-:W-:Y:S02]  /*7210*/  ISETP.GE.AND P6, PT, R21.reuse, R139, PT ;  /* 0x0000008b1500720c */ /* 0x040fe40003fc6270 */
[----:B------:R-:W-:Y:S02]  /*7220*/  I2FP.F32.S32 R22, R22 ;  /* 0x0000001600167245 */ /* 0x000fe40000201400 */
[C---:B------:R-:W-:Y:S02]  /*7230*/  ISETP.GE.AND P2, PT, R21.reuse, R137, PT ;  /* 0x000000891500720c */ /* 0x040fe40003f46270 */
[----:B------:R-:W-:Y:S01]  /*7240*/  ISETP.GE.AND P0, PT, R21, R138, PT ;  /* 0x0000008a1500720c */ /* 0x000fe20003f06270 */
[----:B------:R-:W-:-:S02]  /*7250*/  VIADD R21, R29, 0xffffff89 ;  /* 0xffffff891d157836 */ /* 0x000fc40000000000 */
[----:B------:R-:W-:Y:S01]  /*7260*/  FFMA.FTZ R22, -R156, R22, R135 ;  /* 0x000000169c167223 */ /* 0x000fe20000010187 */
[----:B------:R-:W-:Y:S01]  /*7270*/  FSEL R33, R33, -INF , !P6 ;  /* 0xff80000021217808 */ /* 0x000fe20007000000 */
[----:B------:R-:W-:Y:S01]  /*7280*/  FMUL.FTZ R135, R9, R125 ;  /* 0x0000007d09877220 */ /* 0x000fe20000410000 */
[----:B------:R-:W-:Y:S01]  /*7290*/  FSEL R35, R127, -INF , P0 ;  /* 0xff8000007f237808 */ /* 0x000fe20000000000 */
[----:B------:R-:W-:Y:S01]  /*72a0*/  MUFU.TANH R9, R10 ;  /* 0x0000000a00097308 */ /* 0x000fe20000002400 */
[----:B------:R-:W-:Y:S02]  /*72b0*/  ISETP.GE.AND P0, PT, R21, R140, PT ;  /* 0x0000008c1500720c */ /* 0x000fe40003f06270 */
[----:B------:R-:W-:Y:S02]  /*72c0*/  FSEL R35, R35, -INF , !P2 ;  /* 0xff80000023237808 */ /* 0x000fe40005000000 */
[----:B------:R-:W-:Y:S02]  /*72d0*/  FSEL R22, R22, -INF , P0 ;  /* 0xff80000016167808 */ /* 0x000fe40000000000 */
[C---:B------:R-:W-:Y:S01]  /*72e0*/  ISETP.GE.AND P6, PT, R21.reuse, R139, PT ;  /* 0x0000008b1500720c */ /* 0x040fe20003fc6270 */
[----:B------:R-:W-:Y:S01]  /*72f0*/  MUFU.TANH R135, R135 ;  /* 0x0000008700877308 */ /* 0x000fe20000002400 */
[----:B------:R-:W-:-:S02]  /*7300*/  ISETP.GE.AND P2, PT, R21, R137, PT ;  /* 0x000000891500720c */ /* 0x000fc40003f46270 */
[----:B------:R-:W-:Y:S02]  /*7310*/  ISETP.GE.AND P0, PT, R21, R138, PT ;  /* 0x0000008a1500720c */ /* 0x000fe40003f06270 */
[----:B------:R-:W-:Y:S01]  /*7320*/  IABS R16, R123 ;  /* 0x0000007b00107213 */ /* 0x000fe20000000000 */
[----:B------:R-:W-:Y:S01]  /*7330*/  FMUL.FTZ R123, R17, R125 ;  /* 0x0000007d117b7220 */ /* 0x000fe20000410000 */
[----:B------:R-:W-:Y:S01]  /*7340*/  I2FP.F32.S32 R134, R89 ;  /* 0x0000005900867245 */ /* 0x000fe20000201400 */
[----:B------:R-:W1:Y:S01]  /*7350*/  MUFU.TANH R21, R124 ;  /* 0x0000007c00157308 */ /* 0x000e620000002400 */
[----:B------:R-:W-:Y:S02]  /*7360*/  I2FP.F32.S32 R16, R16 ;  /* 0x0000001000107245 */ /* 0x000fe40000201400 */
[----:B------:R-:W-:Y:S02]  /*7370*/  FSEL R89, R22, -INF , !P6 ;  /* 0xff80000016597808 */ /* 0x000fe40007000000 */
[----:B------:R-:W-:Y:S01]  /*7380*/  IABS R121, R121 ;  /* 0x0000007900797213 */ /* 0x000fe20000000000 */
[----:B------:R-:W-:Y:S01]  /*7390*/  FFMA.FTZ R16, -R156, R16, R23 ;  /* 0x000000109c107223 */ /* 0x000fe20000010117 */
[----:B------:R-:W-:Y:S01]  /*73a0*/  VIADD R23, R29, 0xffffff90 ;  /* 0xffffff901d177836 */ /* 0x000fe20000000000 */
[----:B------:R-:W2:Y:S01]  /*73b0*/  MUFU.TANH R123, R123 ;  /* 0x0000007b007b7308 */ /* 0x000ea20000002400 */
[----:B------:R-:W-:-:S02]  /*73c0*/  IABS R114, R114 ;  /* 0x0000007200727213 */ /* 0x000fc40000000000 */
[----:B------:R-:W-:Y:S02]  /*73d0*/  FSEL R16, R16, -INF , P0 ;  /* 0xff80000010107808 */ /* 0x000fe40000000000 */
[C---:B------:R-:W-:Y:S02]  /*73e0*/  ISETP.GE.AND P6, PT, R23.reuse, R140, PT ;  /* 0x0000008c1700720c */ /* 0x040fe40003fc6270 */
[----:B------:R-:W-:Y:S01]  /*73f0*/  FSEL R17, R16, -INF , !P2 ;  /* 0xff80000010117808 */ /* 0x000fe20005000000 */
[----:B-1----:R-:W-:Y:S01]  /*7400*/  FFMA.FTZ R21, -R156, R134, R21 ;  /* 0x000000869c157223 */ /* 0x002fe20000010115 */
[C---:B------:R-:W-:Y:S02]  /*7410*/  ISETP.GE.AND P0, PT, R23.reuse, R139, PT ;  /* 0x0000008b1700720c */ /* 0x040fe40003f06270 */
[----:B------:R-:W-:Y:S02]  /*7420*/  ISETP.GE.AND P2, PT, R23, R137, PT ;  /* 0x000000891700720c */ /* 0x000fe40003f46270 */
[----:B------:R-:W-:-:S02]  /*7430*/  FSEL R21, R21, -INF , P6 ;  /* 0xff80000015157808 */ /* 0x000fc40003000000 */
[----:B------:R-:W-:Y:S02]  /*7440*/  ISETP.GE.AND P6, PT, R23, R138, PT ;  /* 0x0000008a1700720c */ /* 0x000fe40003fc6270 */
[----:B------:R-:W1:Y:S01]  /*7450*/  MUFU.TANH R23, R18 ;  /* 0x0000001200177308 */ /* 0x000e620000002400 */
[----:B------:R-:W-:Y:S02]  /*7460*/  I2FP.F32.S32 R16, R121 ;  /* 0x0000007900107245 */ /* 0x000fe40000201400 */
[----:B------:R-:W-:Y:S02]  /*7470*/  I2FP.F32.S32 R114, R114 ;  /* 0x0000007200727245 */ /* 0x000fe40000201400 */
[----:B------:R-:W-:Y:S02]  /*7480*/  IABS R115, R115 ;  /* 0x0000007300737213 */ /* 0x000fe40000000000 */
[----:B------:R-:W-:Y:S01]  /*7490*/  IABS R109, R109 ;  /* 0x0000006d006d7213 */ /* 0x000fe20000000000 */
[----:B--2---:R-:W-:Y:S01]  /*74a0*/  FFMA.FTZ R114, -R156, R114, R123 ;  /* 0x000000729c727223 */ /* 0x004fe2000001017b */
[----:B------:R-:W-:-:S02]  /*74b0*/  I2FP.F32.S32 R115, R115 ;  /* 0x0000007300737245 */ /* 0x000fc40000201400 */
[----:B------:R-:W-:Y:S02]  /*74c0*/  IABS R113, R113 ;  /* 0x0000007100717213 */ /* 0x000fe40000000000 */
[----:B------:R-:W-:Y:S01]  /*74d0*/  IABS R112, R112 ;  /* 0x0000007000707213 */ /* 0x000fe20000000000 */
[C---:B------:R-:W-:Y:S01]  /*74e0*/  FFMA.FTZ R19, -R156.reuse, R115, R19 ;  /* 0x000000739c137223 */ /* 0x040fe20000010113 */
[----:B------:R-:W-:Y:S01]  /*74f0*/  IABS R99, R99 ;  /* 0x0000006300637213 */ /* 0x000fe20000000000 */
[----:B-1----:R-:W-:Y:S01]  /*7500*/  FFMA.FTZ R16, -R156, R16, R23 ;  /* 0x000000109c107223 */ /* 0x002fe20000010117 */
[----:B------:R-:W-:Y:S01]  /*7510*/  FMUL.FTZ R23, R12, R125 ;  /* 0x0000007d0c177220 */ /* 0x000fe20000410000 */
[----:B------:R-:W-:Y:S01]  /*7520*/  VIADD R12, R29, 0xffffff91 ;  /* 0xffffff911d0c7836 */ /* 0x000fe20000000000 */
[----:B------:R-:W-:Y:S02]  /*7530*/  IABS R18, R97 ;  /* 0x0000006100127213 */ /* 0x000fe40000000000 */
[----:B------:R-:W-:-:S02]  /*7540*/  FSEL R97, R21, -INF , !P0 ;  /* 0xff80000015617808 */ /* 0x000fc40004000000 */
[----:B------:R-:W1:Y:S01]  /*7550*/  MUFU.TANH R23, R23 ;  /* 0x0000001700177308 */ /* 0x000e620000002400 */
[----:B------:R-:W-:Y:S02]  /*7560*/  ISETP.GE.AND P0, PT, R12, R140, PT ;  /* 0x0000008c0c00720c */ /* 0x000fe40003f06270 */
[----:B------:R-:W-:Y:S02]  /*7570*/  FSEL R16, R16, -INF , P6 ;  /* 0xff80000010107808 */ /* 0x000fe40003000000 */
[----:B------:R-:W-:Y:S02]  /*7580*/  FSEL R114, R114, -INF , P0 ;  /* 0xff80000072727808 */ /* 0x000fe40000000000 */
[----:B------:R-:W-:Y:S02]  /*7590*/  ISETP.GE.AND P0, PT, R12, R138, PT ;  /* 0x0000008a0c00720c */ /* 0x000fe40003f06270 */
[----:B------:R-:W-:Y:S01]  /*75a0*/  FSEL R169, R16, -INF , !P2 ;  /* 0xff80000010a97808 */ /* 0x000fe20005000000 */
[----:B------:R-:W-:Y:S01]  /*75b0*/  FMUL.FTZ R16, R4, R125 ;  /* 0x0000007d04107220 */ /* 0x000fe20000410000 */
[----:B------:R-:W-:Y:S01]  /*75c0*/  ISETP.GE.AND P6, PT, R12, R139, PT ;  /* 0x0000008b0c00720c */ /* 0x000fe20003fc6270 */
[----:B------:R-:W-:Y:S01]  /*75d0*/  VIADD R4, R29, 0xffffffa1 ;  /* 0xffffffa11d047836 */ /* 0x000fe20000000000 */
[----:B------:R-:W-:-:S02]  /*75e0*/  I2FP.F32.S32 R18, R18 ;  /* 0x0000001200127245 */ /* 0x000fc40000201400 */
[----:B------:R-:W-:Y:S01]  /*75f0*/  ISETP.GE.AND P2, PT, R12, R137, PT ;  /* 0x000000890c00720c */ /* 0x000fe20003f46270 */
[----:B------:R-:W-:Y:S01]  /*7600*/  VIADD R12, R29, 0xffffff98 ;  /* 0xffffff981d0c7836 */ /* 0x000fe20000000000 */
[----:B------:R-:W-:Y:S01]  /*7610*/  FSEL R19, R19, -INF , P0 ;  /* 0xff80000013137808 */ /* 0x000fe20000000000 */
[----:B-1----:R-:W-:Y:S01]  /*7620*/  FFMA.FTZ R18, -R156, R18, R23 ;  /* 0x000000129c127223 */ /* 0x002fe20000010117 */
[----:B------:R-:W-:Y:S02]  /*7630*/  FSEL R23, R114, -INF , !P6 ;  /* 0xff80000072177808 */ /* 0x000fe40007000000 */
[----:B------:R-:W-:Y:S02]  /*7640*/  ISETP.GE.AND P0, PT, R12, R140, PT ;  /* 0x0000008c0c00720c */ /* 0x000fe40003f06270 */
[----:B------:R-:W-:Y:S02]  /*7650*/  FSEL R155, R19, -INF , !P2 ;  /* 0xff800000139b7808 */ /* 0x000fe40005000000 */
[----:B------:R1:W2:Y:S01]  /*7660*/  MUFU.TANH R19, R14 ;  /* 0x0000000e00137308 */ /* 0x0002a20000002400 */
[----:B------:R-:W-:-:S02]  /*7670*/  FSEL R18, R18, -INF , P0 ;  /* 0xff80000012127808 */ /* 0x000fc40000000000 */
[C---:B------:R-:W-:Y:S02]  /*7680*/  ISETP.GE.AND P6, PT, R12.reuse, R139, PT ;  /* 0x0000008b0c00720c */ /* 0x040fe40003fc6270 */
[C---:B------:R-:W-:Y:S02]  /*7690*/  ISETP.GE.AND P2, PT, R12.reuse, R137, PT ;  /* 0x000000890c00720c */ /* 0x040fe40003f46270 */
[----:B------:R-:W-:Y:S02]  /*76a0*/  ISETP.GE.AND P0, PT, R12, R138, PT ;  /* 0x0000008a0c00720c */ /* 0x000fe40003f06270 */
[----:B------:R-:W-:Y:S02]  /*76b0*/  I2FP.F32.S32 R12, R109 ;  /* 0x0000006d000c7245 */ /* 0x000fe40000201400 */
[----:B------:R-:W-:Y:S02]  /*76c0*/  I2FP.F32.S32 R112, R112 ;  /* 0x0000007000707245 */ /* 0x000fe40000201400 */
[----:B------:R-:W-:Y:S01]  /*76d0*/  I2FP.F32.S32 R99, R99 ;  /* 0x0000006300637245 */ /* 0x000fe20000201400 */
[----:B------:R-:W-:Y:S01]  /*76e0*/  FFMA.FTZ R13, -R156, R12, R13 ;  /* 0x0000000c9c0d7223 */ /* 0x000fe2000001010d */
[----:B------:R-:W-:Y:S01]  /*76f0*/  FMUL.FTZ R12, R8, R125 ;  /* 0x0000007d080c7220 */ /* 0x000fe20000410000 */
[----:B------:R-:W-:Y:S01]  /*7700*/  I2FP.F32.S32 R8, R113 ;  /* 0x0000007100087245 */ /* 0x000fe20000201400 */
[----:B-1----:R-:W-:-:S02]  /*7710*/  VIADD R14, R29, 0xffffff99 ;  /* 0xffffff991d0e7836 */ /* 0x002fc40000000000 */
[----:B------:R-:W-:Y:S01]  /*7720*/  FFMA.FTZ R15, -R156, R112, R15 ;  /* 0x000000709c0f7223 */ /* 0x000fe2000001010f */
[----:B------:R-:W1:Y:S01]  /*7730*/  MUFU.TANH R113, R12 ;  /* 0x0000000c00717308 */ /* 0x000e620000002400 */
[----:B------:R-:W-:Y:S01]  /*7740*/  FSEL R21, R18, -INF , !P6 ;  /* 0xff80000012157808 */ /* 0x000fe20007000000 */
[----:B--2---:R-:W-:Y:S01]  /*7750*/  FFMA.FTZ R8, -R156, R8, R19 ;  /* 0x000000089c087223 */ /* 0x004fe20000010113 */
[----:B------:R-:W-:Y:S01]  /*7760*/  ISETP.GE.AND P6, PT, R14, R139, PT ;  /* 0x0000008b0e00720c */ /* 0x000fe20003fc6270 */
[----:B------:R-:W-:Y:S01]  /*7770*/  FMUL.FTZ R19, R6, R125 ;  /* 0x0000007d06137220 */ /* 0x000fe20000410000 */
[----:B------:R-:W-:Y:S02]  /*7780*/  IABS R111, R111 ;  /* 0x0000006f006f7213 */ /* 0x000fe40000000000 */
[----:B------:R-:W-:Y:S02]  /*7790*/  FSEL R8, R8, -INF , P0 ;  /* 0xff80000008087808 */ /* 0x000fe40000000000 */
[----:B------:R-:W-:Y:S01]  /*77a0*/  ISETP.GE.AND P0, PT, R14, R140, PT ;  /* 0x0000008c0e00720c */ /* 0x000fe20003f06270 */
[----:B------:R-:W-:Y:S01]  /*77b0*/  MUFU.TANH R19, R19 ;  /* 0x0000001300137308 */ /* 0x000fe20000002400 */
[----:B------:R-:W-:Y:S01]  /*77c0*/  FSEL R109, R8, -INF , !P2 ;  /* 0xff800000086d7808 */ /* 0x000fe20005000000 */
[----:B------:R-:W-:Y:S01]  /*77d0*/  VIADD R8, R29, 0xffffffa0 ;  /* 0xffffffa01d087836 */ /* 0x000fe20000000000 */
[----:B------:R-:W-:-:S02]  /*77e0*/  FSEL R13, R13, -INF , P0 ;  /* 0xff8000000d0d7808 */ /* 0x000fc40000000000 */
[C---:B------:R-:W-:Y:S02]  /*77f0*/  ISETP.GE.AND P0, PT, R14.reuse, R138, PT ;  /* 0x0000008a0e00720c */ /* 0x040fe40003f06270 */
[----:B------:R-:W-:Y:S01]  /*7800*/  ISETP.GE.AND P2, PT, R14, R137, PT ;  /* 0x000000890e00720c */ /* 0x000fe20003f46270 */
[----:B-1----:R-:W-:Y:S01]  /*7810*/  FFMA.FTZ R113, -R156, R99, R113 ;  /* 0x000000639c717223 */ /* 0x002fe20000010171 */
[----:B------:R-:W-:Y:S02]  /*7820*/  FSEL R15, R15, -INF , P0 ;  /* 0xff8000000f0f7808 */ /* 0x000fe40000000000 */
[----:B------:R-:W-:Y:S02]  /*7830*/  FSEL R99, R13, -INF , !P6 ;  /* 0xff8000000d637808 */ /* 0x000fe40007000000 */
[----:B------:R-:W-:Y:S02]  /*7840*/  FSEL R153, R15, -INF , !P2 ;  /* 0xff8000000f997808 */ /* 0x000fe40005000000 */
[----:B------:R-:W1:Y:S01]  /*7850*/  LDSM.16.M88.4 R12, [R126+0x5c00] ;  /* 0x005c00007e0c783b */ /* 0x000e620000000200 */
[----:B------:R-:W-:Y:S01]  /*7860*/  ISETP.GE.AND P0, PT, R8, R140, PT ;  /* 0x0000008c0800720c */ /* 0x000fe20003f06270 */
[----:B------:R-:W-:-:S04]  /*7870*/  DEPBAR.LE SB0, 0x0 ;  /* 0x000080000000791a */ /* 0x000fc80000000000 */
[----:B------:R-:W-:Y:S02]  /*7880*/  FSEL R123, R113, -INF , P0 ;  /* 0xff800000717b7808 */ /* 0x000fe40000000000 */
[C---:B------:R-:W-:Y:S02]  /*7890*/  ISETP.GE.AND P6, PT, R8.reuse, R139, PT ;  /* 0x0000008b0800720c */ /* 0x040fe40003fc6270 */
[C---:B------:R-:W-:Y:S02]  /*78a0*/  ISETP.GE.AND P2, PT, R8.reuse, R137, PT ;  /* 0x000000890800720c */ /* 0x040fe40003f46270 */
[----:B------:R-:W-:Y:S02]  /*78b0*/  ISETP.GE.AND P0, PT, R8, R138, PT ;  /* 0x0000008a0800720c */ /* 0x000fe40003f06270 */
[----:B------:R-:W-:Y:S02]  /*78c0*/  IABS R110, R110 ;  /* 0x0000006e006e7213 */ /* 0x000fe40000000000 */
[----:B------:R-:W-:-:S02]  /*78d0*/  I2FP.F32.S32 R8, R111 ;  /* 0x0000006f00087245 */ /* 0x000fc40000201400 */
[----:B------:R-:W-:Y:S02]  /*78e0*/  I2FP.F32.S32 R110, R110 ;  /* 0x0000006e006e7245 */ /* 0x000fe40000201400 */
[----:B------:R-:W-:Y:S01]  /*78f0*/  FSEL R123, R123, -INF , !P6 ;  /* 0xff8000007b7b7808 */ /* 0x000fe20007000000 */
[----:B------:R-:W-:Y:S01]  /*7900*/  FFMA.FTZ R8, -R156, R8, R9 ;  /* 0x000000089c087223 */ /* 0x000fe20000010109 */
[----:B------:R-:W-:Y:S01]  /*7910*/  ISETP.GE.AND P6, PT, R4, R140, PT ;  /* 0x0000008c0400720c */ /* 0x000fe20003fc6270 */
[----:B------:R-:W-:Y:S01]  /*7920*/  FFMA.FTZ R135, -R156, R110, R135 ;  /* 0x0000006e9c877223 */ /* 0x000fe20000010187 */
[----:B------:R-:W2:Y:S01]  /*7930*/  MUFU.TANH R9, R16 ;  /* 0x0000001000097308 */ /* 0x000ea20000002400 */
[----:B------:R-:W-:Y:S02]  /*7940*/  IABS R10, R98 ;  /* 0x00000062000a7213 */ /* 0x000fe40000000000 */
[----:B------:R-:W-:Y:S02]  /*7950*/  FSEL R113, R8, -INF , P0 ;  /* 0xff80000008717808 */ /* 0x000fe40000000000 */
[----:B------:R-:W-:-:S02]  /*7960*/  IABS R8, R108 ;  /* 0x0000006c00087213 */ /* 0x000fc40000000000 */
[----:B------:R-:W-:Y:S02]  /*7970*/  FSEL R113, R113, -INF , !P2 ;  /* 0xff80000071717808 */ /* 0x000fe40005000000 */
[----:B------:R-:W-:Y:S02]  /*7980*/  FSEL R135, R135, -INF , P6 ;  /* 0xff80000087877808 */ /* 0x000fe40003000000 */
[C---:B------:R-:W-:Y:S02]  /*7990*/  ISETP.GE.AND P0, PT, R4.reuse, R139, PT ;  /* 0x0000008b0400720c */ /* 0x040fe40003f06270 */
[C---:B------:R-:W-:Y:S02]  /*79a0*/  ISETP.GE.AND P2, PT, R4.reuse, R137, PT ;  /* 0x000000890400720c */ /* 0x040fe40003f46270 */
[----:B------:R-:W-:Y:S01]  /*79b0*/  ISETP.GE.AND P6, PT, R4, R138, PT ;  /* 0x0000008a0400720c */ /* 0x000fe20003fc6270 */
[----:B-1----:R-:W-:Y:S01]  /*79c0*/  HMMA.16816.F32 R104, R92, R12, R104 ;  /* 0x0000000c5c68723c */ /* 0x002fe20000001868 */
[----:B------:R-:W-:Y:S01]  /*79d0*/  I2FP.F32.S32 R4, R8 ;  /* 0x0000000800047245 */ /* 0x000fe20000201400 */
[----:B------:R-:W-:Y:S01]  /*79e0*/  VIADD R8, R29, 0xffffffb0 ;  /* 0xffffffb01d087836 */ /* 0x000fe20000000000 */
[----:B------:R-:W-:-:S02]  /*79f0*/  I2FP.F32.S32 R6, R10 ;  /* 0x0000000a00067245 */ /* 0x000fc40000201400 */
[----:B------:R-:W-:Y:S01]  /*7a00*/  IABS R90, R90 ;  /* 0x0000005a005a7213 */ /* 0x000fe20000000000 */
[C---:B------:R-:W-:Y:S01]  /*7a10*/  FFMA.FTZ R11, -R156.reuse, R4, R11 ;  /* 0x000000049c0b7223 */ /* 0x040fe2000001010b */
[----:B------:R-:W-:Y:S01]  /*7a20*/  VIADD R4, R29, 0xffffffa8 ;  /* 0xffffffa81d047836 */ /* 0x000fe20000000000 */
[----:B------:R-:W-:Y:S01]  /*7a30*/  IABS R96, R96 ;  /* 0x0000006000607213 */ /* 0x000fe20000000000 */
[----:B--2---:R-:W-:Y:S01]  /*7a40*/  FFMA.FTZ R6, -R156, R6, R9 ;  /* 0x000000069c067223 */ /* 0x004fe20000010109 */
[----:B------:R-:W-:Y:S01]  /*7a50*/  I2FP.F32.S32 R90, R90 ;  /* 0x0000005a005a7245 */ /* 0x000fe20000201400 */
[----:B------:R-:W-:Y:S01]  /*7a60*/  HMMA.16816.F32 R100, R92, R14, R100 ;  /* 0x0000000e5c64723c */ /* 0x000fe20000001864 */
[----:B------:R-:W-:Y:S02]  /*7a70*/  FSEL R135, R135, -INF , !P0 ;  /* 0xff80000087877808 */ /* 0x000fe40004000000 */
[----:B------:R-:W-:Y:S01]  /*7a80*/  ISETP.GE.AND P0, PT, R4, R140, PT ;  /* 0x0000008c0400720c */ /* 0x000fe20003f06270 */
[----:B------:R-:W-:Y:S01]  /*7a90*/  FFMA.FTZ R90, -R156, R90, R5 ;  /* 0x0000005a9c5a7223 */ /* 0x000fe20000010105 */
[----:B------:R-:W-:-:S02]  /*7aa0*/  FSEL R11, R11, -INF , P6 ;  /* 0xff8000000b0b7808 */ /* 0x000fc40003000000 */
[----:B------:R-:W-:Y:S01]  /*7ab0*/  I2FP.F32.S32 R96, R96 ;  /* 0x0000006000607245 */ /* 0x000fe20000201400 */
[-C--:B------:R-:W-:Y:S01]  /*7ac0*/  FMUL.FTZ R5, R104, R125.reuse ;  /* 0x0000007d68057220 */ /* 0x080fe20000410000 */
[----:B------:R-:W-:Y:S01]  /*7ad0*/  FSEL R121, R11, -INF , !P2 ;  /* 0xff8000000b797808 */ /* 0x000fe20005000000 */
[----:B------:R-:W-:Y:S01]  /*7ae0*/  FMUL.FTZ R105, R105, R125 ;  /* 0x0000007d69697220 */ /* 0x000fe20000410000 */
[----:B------:R-:W-:Y:S01]  /*7af0*/  FSEL R6, R6, -INF , P0 ;  /* 0xff80000006067808 */ /* 0x000fe20000000000 */
[----:B------:R-:W-:Y:S01]  /*7b00*/  FFMA.FTZ R19, -R156, R96, R19 ;  /* 0x000000609c137223 */ /* 0x000fe20000010113 */
[C---:B------:R-:W-:Y:S01]  /*7b10*/  ISETP.GE.AND P6, PT, R4.reuse, R139, PT ;  /* 0x0000008b0400720c */ /* 0x040fe20003fc6270 */
[----:B------:R-:W1:Y:S01]  /*7b20*/  MUFU.TANH R5, R5 ;  /* 0x0000000500057308 */ /* 0x000e620000002400 */
[----:B------:R-:W-:Y:S01]  /*7b30*/  ISETP.GE.AND P2, PT, R4, R137, PT ;  /* 0x000000890400720c */ /* 0x000fe20003f46270 */
[-C--:B------:R-:W-:Y:S01]  /*7b40*/  FMUL.FTZ R106, R106, R125.reuse ;  /* 0x0000007d6a6a7220 */ /* 0x080fe20000410000 */
[----:B------:R-:W-:Y:S01]  /*7b50*/  ISETP.GE.AND P0, PT, R4, R138, PT ;  /* 0x0000008a0400720c */ /* 0x000fe20003f06270 */
[----:B------:R-:W-:Y:S01]  /*7b60*/  VIADD R4, R29, 0xffffffa9 ;  /* 0xffffffa91d047836 */ /* 0x000fe20000000000 */
[----:B------:R-:W-:Y:S01]  /*7b70*/  IABS R88, R88 ;  /* 0x0000005800587213 */ /* 0x000fe20000000000 */
[-C--:B------:R-:W-:Y:S01]  /*7b80*/  FMUL.FTZ R107, R107, R125.reuse ;  /* 0x0000007d6b6b7220 */ /* 0x080fe20000410000 */
[----:B------:R-:W-:Y:S01]  /*7b90*/  FSEL R19, R19, -INF , P0 ;  /* 0xff80000013137808 */ /* 0x000fe20000000000 */
[----:B------:R-:W2:Y:S01]  /*7ba0*/  MUFU.TANH R9, R106 ;  /* 0x0000006a00097308 */ /* 0x000ea20000002400 */
[----:B------:R-:W-:Y:S01]  /*7bb0*/  ISETP.GE.AND P0, PT, R4, R140, PT ;  /* 0x0000008c0400720c */ /* 0x000fe20003f06270 */
[-C--:B------:R-:W-:Y:S01]  /*7bc0*/  FMUL.FTZ R100, R100, R125.reuse ;  /* 0x0000007d64647220 */ /* 0x080fe20000410000 */
[----:B------:R-:W-:Y:S01]  /*7bd0*/  FSEL R127, R6, -INF , !P6 ;  /* 0xff800000067f7808 */ /* 0x000fe20007000000 */
[----:B------:R-:W-:Y:S01]  /*7be0*/  FMUL.FTZ R102, R102, R125 ;  /* 0x0000007d66667220 */ /* 0x000fe20000410000 */
[----:B------:R-:W-:-:S02]  /*7bf0*/  FSEL R111, R19, -INF , !P2 ;  /* 0xff800000136f7808 */ /* 0x000fc40005000000 */
[----:B------:R-:W-:Y:S01]  /*7c00*/  FSEL R133, R90, -INF , P0 ;  /* 0xff8000005a857808 */ /* 0x000fe20000000000 */
[----:B------:R-:W3:Y:S01]  /*7c10*/  MUFU.TANH R105, R105 ;  /* 0x0000006900697308 */ /* 0x000ee20000002400 */
[C---:B------:R-:W-:Y:S02]  /*7c20*/  ISETP.GE.AND P6, PT, R4.reuse, R139, PT ;  /* 0x0000008b0400720c */ /* 0x040fe40003fc6270 */
[C---:B------:R-:W-:Y:S02]  /*7c30*/  ISETP.GE.AND P2, PT, R4.reuse, R137, PT ;  /* 0x000000890400720c */ /* 0x040fe40003f46270 */
[----:B------:R-:W-:Y:S01]  /*7c40*/  ISETP.GE.AND P0, PT, R4, R138, PT ;  /* 0x0000008a0400720c */ /* 0x000fe20003f06270 */
[----:B------:R-:W-:Y:S01]  /*7c50*/  IMAD.MOV.U32 R4, RZ, RZ, R88 ;  /* 0x000000ffff047224 */ /* 0x000fe200078e0058 */
[----:B------:R-:W-:Y:S01]  /*7c60*/  IABS R6, R34 ;  /* 0x0000002200067213 */ /* 0x000fe20000000000 */
[----:B------:R-:W4:Y:S01]  /*7c70*/  MUFU.TANH R107, R107 ;  /* 0x0000006b006b7308 */ /* 0x000f220000002400 */
[----:B------:R-:W-:-:S02]  /*7c80*/  IABS R32, R32 ;  /* 0x0000002000207213 */ /* 0x000fc40000000000 */
[----:B------:R-:W-:Y:S02]  /*7c90*/  I2FP.F32.S32 R6, R6 ;  /* 0x0000000600067245 */ /* 0x000fe40000201400 */
[----:B------:R-:W-:Y:S02]  /*7ca0*/  I2FP.F32.S32 R4, R4 ;  /* 0x0000000400047245 */ /* 0x000fe40000201400 */
[----:B------:R-:W-:Y:S01]  /*7cb0*/  FSEL R133, R133, -INF , !P6 ;  /* 0xff80000085857808 */ /* 0x000fe20007000000 */
[C---:B-1----:R-:W-:Y:S01]  /*7cc0*/  FFMA.FTZ R5, -R156.reuse, R6, R5 ;  /* 0x000000069c057223 */ /* 0x042fe20000010105 */
[----:B------:R-:W-:Y:S01]  /*7cd0*/  IABS R28, R28 ;  /* 0x0000001c001c7213 */ /* 0x000fe20000000000 */
[----:B------:R-:W-:Y:S01]  /*7ce0*/  FFMA.FTZ R4, -R156, R4, R7 ;  /* 0x000000049c047223 */ /* 0x000fe20000010107 */
[----:B------:R-:W-:Y:S01]  /*7cf0*/  ISETP.GE.AND P6, PT, R8, R140, PT ;  /* 0x0000008c0800720c */ /* 0x000fe20003fc6270 */
[-C--:B------:R-:W-:Y:S01]  /*7d00*/  FMUL.FTZ R7, R101, R125.reuse ;  /* 0x0000007d65077220 */ /* 0x080fe20000410000 */
[----:B------:R-:W-:Y:S01]  /*7d10*/  I2FP.F32.S32 R32, R32 ;  /* 0x0000002000207245 */ /* 0x000fe20000201400 */
[----:B------:R-:W-:Y:S01]  /*7d20*/  FMUL.FTZ R125, R103, R125 ;  /* 0x0000007d677d7220 */ /* 0x000fe20000410000 */
[----:B------:R-:W-:-:S02]  /*7d30*/  I2FP.F32.S32 R28, R28 ;  /* 0x0000001c001c7245 */ /* 0x000fc40000201400 */
[----:B------:R-:W-:Y:S01]  /*7d40*/  FSEL R4, R4, -INF , P0 ;  /* 0xff80000004047808 */ /* 0x000fe20000000000 */
[C---:B--2---:R-:W-:Y:S01]  /*7d50*/  FFMA.FTZ R9, -R156.reuse, R32, R9 ;  /* 0x000000209c097223 */ /* 0x044fe20000010109 */
[----:B------:R-:W-:Y:S01]  /*7d60*/  FSEL R5, R5, -INF , P6 ;  /* 0xff80000005057808 */ /* 0x000fe20003000000 */
[----:B---3--:R-:W-:Y:S01]  /*7d70*/  FFMA.FTZ R28, -R156, R28, R105 ;  /* 0x0000001c9c1c7223 */ /* 0x008fe20000010169 */
[C---:B------:R-:W-:Y:S01]  /*7d80*/  ISETP.GE.AND P0, PT, R8.reuse, R139, PT ;  /* 0x0000008b0800720c */ /* 0x040fe20003f06270 */
[----:B------:R-:W-:Y:S01]  /*7d90*/  MUFU.TANH R7, R7 ;  /* 0x0000000700077308 */ /* 0x000fe20000002400 */
[----:B------:R-:W-:Y:S02]  /*7da0*/  ISETP.GE.AND P6, PT, R8, R138, PT ;  /* 0x0000008a0800720c */ /* 0x000fe40003fc6270 */
[----:B------:R-:W-:Y:S02]  /*7db0*/  FSEL R105, R5, -INF , !P0 ;  /* 0xff80000005697808 */ /* 0x000fe40004000000 */
[----:B------:R-:W-:Y:S01]  /*7dc0*/  FSEL R115, R4, -INF , !P2 ;  /* 0xff80000004737808 */ /* 0x000fe20005000000 */
[----:B------:R-:W-:Y:S01]  /*7dd0*/  VIADD R4, R29, 0xffffffb1 ;  /* 0xffffffb11d047836 */ /* 0x000fe20000000000 */
[----:B------:R-:W-:Y:S01]  /*7de0*/  IABS R6, R27 ;  /* 0x0000001b00067213 */ /* 0x000fe20000000000 */
[----:B------:R-:W1:Y:S01]  /*7df0*/  MUFU.TANH R5, R100 ;  /* 0x0000006400057308 */ /* 0x000e620000002400 */
[----:B------:R-:W-:-:S02]  /*7e00*/  FSEL R9, R9, -INF , P6 ;  /* 0xff80000009097808 */ /* 0x000fc40003000000 */
[----:B------:R-:W-:Y:S02]  /*7e10*/  ISETP.GE.AND P2, PT, R8, R137, PT ;  /* 0x000000890800720c */ /* 0x000fe40003f46270 */
[----:B------:R-:W-:Y:S02]  /*7e20*/  I2FP.F32.S32 R6, R6 ;  /* 0x0000000600067245 */ /* 0x000fe40000201400 */
[----:B------:R-:W-:Y:S01]  /*7e30*/  ISETP.GE.AND P0, PT, R4, R140, PT ;  /* 0x0000008c0400720c */ /* 0x000fe20003f06270 */
[----:B------:R-:W-:Y:S01]  /*7e40*/  MUFU.TANH R125, R125 ;  /* 0x0000007d007d7308 */ /* 0x000fe20000002400 */
[----:B------:R-:W-:Y:S01]  /*7e50*/  FSEL R27, R9, -INF , !P2 ;  /* 0xff800000091b7808 */ /* 0x000fe20005000000 */
[----:B----4-:R-:W-:Y:S01]  /*7e60*/  FFMA.FTZ R6, -R156, R6, R107 ;  /* 0x000000069c067223 */ /* 0x010fe2000001016b */
[----:B------:R-:W-:Y:S02]  /*7e70*/  IABS R26, R26 ;  /* 0x0000001a001a7213 */ /* 0x000fe40000000000 */
[----:B------:R-:W-:-:S02]  /*7e80*/  FSEL R28, R28, -INF , P0 ;  /* 0xff8000001c1c7808 */ /* 0x000fc40000000000 */
[C---:B------:R-:W-:Y:S01]  /*7e90*/  ISETP.GE.AND P0, PT, R4.reuse, R138, PT ;  /* 0x0000008a0400720c */ /* 0x040fe20003f06270 */
[----:B------:R-:W2:Y:S01]  /*7ea0*/  MUFU.TANH R9, R102 ;  /* 0x0000006600097308 */ /* 0x000ea20000002400 */
[----:B------:R-:W-:Y:S01]  /*7eb0*/  IABS R25, R25 ;  /* 0x0000001900197213 */ /* 0x000fe20000000000 */
[----:B------:R-:W-:Y:S01]  /*7ec0*/  BAR.SYNC.DEFER_BLOCKING 0x0 ;  /* 0x0000000000007b1d */ /* 0x000fe20000010000 */
[C---:B------:R-:W-:Y:S02]  /*7ed0*/  ISETP.GE.AND P6, PT, R4.reuse, R139, PT ;  /* 0x0000008b0400720c */ /* 0x040fe40003fc6270 */
[----:B------:R-:W-:Y:S01]  /*7ee0*/  ISETP.GE.AND P2, PT, R4, R137, PT ;  /* 0x000000890400720c */ /* 0x000fe20003f46270 */
[C---:B------:R-:W-:Y:S01]  /*7ef0*/  VIADD R4, R29.reuse, 0xffffffb8 ;  /* 0xffffffb81d047836 */ /* 0x040fe20000000000 */
[----:B------:R-:W-:Y:S01]  /*7f00*/  I2FP.F32.S32 R26, R26 ;  /* 0x0000001a001a7245 */ /* 0x000fe20000201400 */
[----:B------:R-:W-:Y:S01]  /*7f10*/  VIADD R29, R29, 0xffffffb9 ;  /* 0xffffffb91d1d7836 */ /* 0x000fe20000000000 */
[----:B------:R-:W-:Y:S01]  /*7f20*/  FSEL R8, R6, -INF , P0 ;  /* 0xff80000006087808 */ /* 0x000fe20000000000 */
[----:B------:R-:W-:Y:S01]  /*7f30*/  IMAD.MOV.U32 R6, RZ, RZ, R25 ;  /* 0x000000ffff067224 */ /* 0x000fe200078e0019 */
[----:B------:R-:W-:Y:S01]  /*7f40*/  IABS R24, R24 ;  /* 0x0000001800187213 */ /* 0x000fe20000000000 */
[----:B-1----:R-:W-:Y:S01]  /*7f50*/  FFMA.FTZ R5, -R156, R26, R5 ;  /* 0x0000001a9c057223 */ /* 0x002fe20000010105 */
[----:B------:R-:W-:Y:S01]  /*7f60*/  FSEL R103, R28, -INF , !P6 ;  /* 0xff8000001c677808 */ /* 0x000fe20007000000 */
[----:B------:R-:W-:Y:S01]  /*7f70*/  VIADD R28, R0, 0xfffffffe ;  /* 0xfffffffe001c7836 */ /* 0x000fe20000000000 */
[----:B------:R-:W-:-:S02]  /*7f80*/  ISETP.GE.AND P6, PT, R4, R140, PT ;  /* 0x0000008c0400720c */ /* 0x000fc40003fc6270 */
[----:B------:R-:W-:Y:S02]  /*7f90*/  I2FP.F32.S32 R24, R24 ;  /* 0x0000001800187245 */ /* 0x000fe40000201400 */
[----:B------:R-:W-:Y:S02]  /*7fa0*/  I2FP.F32.S32 R6, R6 ;  /* 0x0000000600067245 */ /* 0x000fe40000201400 */
[----:B------:R-:W-:Y:S01]  /*7fb0*/  ISETP.GE.AND P0, PT, R4, R139, PT ;  /* 0x0000008b0400720c */ /* 0x000fe20003f06270 */
[C---:B--2---:R-:W-:Y:S01]  /*7fc0*/  FFMA.FTZ R9, -R156.reuse, R24, R9 ;  /* 0x000000189c097223 */ /* 0x044fe20000010109 */
[----:B------:R-:W-:Y:S01]  /*7fd0*/  FSEL R5, R5, -INF , P6 ;  /* 0xff80000005057808 */ /* 0x000fe20003000000 */
[----:B------:R-:W-:Y:S01]  /*7fe0*/  FFMA.FTZ R6, -R156, R6, R7 ;  /* 0x000000069c067223 */ /* 0x000fe20000010107 */
        /* <DEDUP_REMOVED lines=12> */
[----:B------:R-:W-:Y:S01]  /*80b0*/  FFMA.FTZ R120, -R156, R120, R125 ;  /* 0x000000789c787223 */ /* 0x000fe2000001017d */
        /* <DEDUP_REMOVED lines=70> */
.L_x_11064:
        /* <DEDUP_REMOVED lines=8> */
.L_x_11065:
[----:B------:R-:W-:Y:S05]  /*85a0*/  BSYNC.RECONVERGENT B0 ;  /* 0x0000000000007941 */ /* 0x000fea0003800200 */
.L_x_11063:
        /* <DEDUP_REMOVED lines=37> */
.L_x_11062:
[----:B------:R-:W-:Y:S05]  /*8800*/  BSYNC.RECONVERGENT B1 ;  /* 0x0000000000017941 */ /* 0x000fea0003800200 */
.L_x_11061:
        /* <DEDUP_REMOVED lines=19> */
[----:B------:R-:W-:-:S03]  /*8940*/  @P6 IADD3 R152, PT, PT, R0, -0x3, RZ ;  /* 0xfffffffd00986810 */ /* 0x000fc60007ffe0ff */
        /* <DEDUP_REMOVED lines=32> */
[----:B------:R-:W-:Y:S01]  /*8b50*/  IADD3 R91, PT, PT, R119, 0x6020, RZ ;  /* 0x00006020775b7810 */ /* 0x000fe20007ffe0ff */
[-CC-:B------:R-:W-:Y:S01]  /*8b60*/  FFMA.FTZ R96, R97, R95.reuse, -R26.reuse ;  /* 0x0000005f61607223 */ /* 0x180fe2000001081a */
[-CC-:B------:R-:W-:Y:S01]  /*8b70*/  FFMA.FTZ R97, R23, R95.reuse, -R26.reuse ;  /* 0x0000005f17617223 */ /* 0x180fe2000001081a */
[----:B------:R-:W-:Y:S01]  /*8b80*/  @P0 IADD3 R91, PT, PT, R4, -0x20, RZ ;  /* 0xffffffe0045b0810 */ /* 0x000fe20007ffe0ff */
[-CC-:B------:R-:W-:Y:S01]  /*8b90*/  FFMA.FTZ R98, R21, R95.reuse, -R26.reuse ;  /* 0x0000005f15627223 */ /* 0x180fe2000001081a */
[-C--:B------:R-:W-:Y:S01]  /*8ba0*/  FFMA.FTZ R99, R99, R95.reuse, -R26 ;  /* 0x0000005f63637223 */ /* 0x080fe2000001081a */
        /* <DEDUP_REMOVED lines=15> */
[----:B------:R-:W-:Y:S01]  /*8ca0*/  LDSM.16.MT88.4 R20, [R91+0x2000] ;  /* 0x002000005b14783b */ /* 0x000fe20000004200 */
[----:B------:R-:W-:Y:S01]  /*8cb0*/  FMUL.FTZ R64, R64, R90 ;  /* 0x0000005a40407220 */ /* 0x000fe20000410000 */
[----:B------:R-:W3:Y:S01]  /*8cc0*/  MUFU.EX2 R32, R32 ;  /* 0x0000002000207308 */ /* 0x000ee20000000800 */
        /* <DEDUP_REMOVED lines=8> */
[--C-:B------:R-:W-:Y:S01]  /*8d50*/  FFMA.FTZ R102, R153, R95, -R94.reuse ;  /* 0x0000005f99667223 */ /* 0x100fe2000001085e */
[-C--:B------:R-:W-:Y:S01]  /*8d60*/  FMUL.FTZ R36, R36, R90.reuse ;  /* 0x0000005a24247220 */ /* 0x080fe20000410000 */
[-C--:B------:R-:W-:Y:S01]  /*8d70*/  FMUL.FTZ R37, R37, R90.reuse ;  /* 0x0000005a25257220 */ /* 0x080fe20000410000 */
[-C--:B------:R-:W-:Y:S01]  /*8d80*/  FMUL.FTZ R40, R40, R90.reuse ;  /* 0x0000005a28287220 */ /* 0x080fe20000410000 */
[-C--:B------:R-:W-:Y:S01]  /*8d90*/  FMUL.FTZ R41, R41, R90.reuse ;  /* 0x0000005a29297220 */ /* 0x080fe20000410000 */
[-C--:B------:R-:W-:Y:S01]  /*8da0*/  FMUL.FTZ R44, R44, R90.reuse ;  /* 0x0000005a2c2c7220 */ /* 0x080fe20000410000 */
[-C--:B------:R-:W-:Y:S01]  /*8db0*/  FMUL.FTZ R45, R45, R90.reuse ;  /* 0x0000005a2d2d7220 */ /* 0x080fe20000410000 */
[----:B------:R-:W1:Y:S01]  /*8dc0*/  MUFU.EX2 R31, R31 ;  /* 0x0000001f001f7308 */ /* 0x000e620000000800 */
[----:B---3--:R-:W-:Y:S01]  /*8dd0*/  F2FP.F16.F32.PACK_AB R6, R32, R33 ;  /* 0x000000212006723e */ /* 0x008fe200000000ff */
[-C--:B------:R-:W-:Y:S01]  /*8de0*/  FMUL.FTZ R48, R48, R90.reuse ;  /* 0x0000005a30307220 */ /* 0x080fe20000410000 */
[-C--:B------:R-:W-:Y:S01]  /*8df0*/  FMUL.FTZ R49, R49, R90.reuse ;  /* 0x0000005a31317220 */ /* 0x080fe20000410000 */
        /* <DEDUP_REMOVED lines=8> */
[-C--:B------:R-:W-:Y:S01]  /*8e80*/  FFMA.FTZ R111, R115, R95.reuse, -R94 ;  /* 0x0000005f736f7223 */ /* 0x080fe2000001085e */
[-CC-:B------:R-:W-:Y:S01]  /*8e90*/  FFMA.FTZ R112, R103, R95.reuse, -R26.reuse ;  /* 0x0000005f67707223 */ /* 0x180fe2000001081a */
[-CC-:B------:R-:W-:Y:S01]  /*8ea0*/  FFMA.FTZ R105, R105, R95.reuse, -R26.reuse ;  /* 0x0000005f69697223 */ /* 0x180fe2000001081a */
[--C-:B------:R-:W-:Y:S01]  /*8eb0*/  FFMA.FTZ R101, R101, R95, -R26.reuse ;  /* 0x0000005f65657223 */ /* 0x100fe2000001081a */
        /* <DEDUP_REMOVED lines=13> */
[----:B---3--:R-:W-:Y:S01]  /*8f90*/  F2FP.F16.F32.PACK_AB R7, R86, R35 ;  /* 0x000000235607723e */ /* 0x008fe200000000ff */
[----:B------:R-:W3:Y:S01]  /*8fa0*/  LDSM.16.MT88.4 R16, [R119+0x7000] ;  /* 0x007000007710783b */ /* 0x000ee20000004200 */
        /* <DEDUP_REMOVED lines=26> */
[C---:B--2---:R-:W-:Y:S01]  /*9150*/  HMMA.16816.F32 R72, R4.reuse, R12, R72 ;  /* 0x0000000c0448723c */ /* 0x044fe20000001848 */
[-C--:B------:R-:W-:Y:S01]  /*9160*/  FMUL.FTZ R46, R46, R85.reuse ;  /* 0x000000552e2e7220 */ /* 0x080fe20000410000 */
[-C--:B------:R-:W-:Y:S01]  /*9170*/  FMUL.FTZ R47, R47, R85.reuse ;  /* 0x000000552f2f7220 */ /* 0x080fe20000410000 */
[----:B------:R-:W-:Y:S01]  /*9180*/  MUFU.EX2 R99, R99 ;  /* 0x0000006300637308 */ /* 0x000fe20000000800 */
[-C--:B------:R-:W-:Y:S01]  /*9190*/  FMUL.FTZ R50, R50, R85.reuse ;  /* 0x0000005532327220 */ /* 0x080fe20000410000 */
[-C--:B------:R-:W-:Y:S01]  /*91a0*/  FMUL.FTZ R51, R51, R85.reuse ;  /* 0x0000005533337220 */ /* 0x080fe20000410000 */
[----:B------:R-:W-:Y:S01]  /*91b0*/  FFMA.FTZ R166, R166, R85, R89 ;  /* 0x00000055a6a67223 */ /* 0x000fe20000010059 */
[-C--:B------:R-:W-:Y:S01]  /*91c0*/  MOV R85, R29.reuse ;  /* 0x0000001d00557202 */ /* 0x080fe20000000f00 */
[----:B------:R-:W-:Y:S01]  /*91d0*/  HMMA.16816.F32 R68, R4, R14, R68 ;  /* 0x0000000e0444723c */ /* 0x000fe20000001844 */
[----:B------:R-:W2:Y:S01]  /*91e0*/  LDSM.16.MT88.4 R12, [R119+0x8000] ;  /* 0x00800000770c783b */ /* 0x000ea20000004200 */
[----:B------:R-:W-:Y:S01]  /*91f0*/  FADD.FTZ R166, R31, R166 ;  /* 0x000000a61fa67221 */ /* 0x000fe20000010000 */
[----:B------:R-:W-:Y:S01]  /*9200*/  MUFU.EX2 R100, R100 ;  /* 0x0000006400647308 */ /* 0x000fe20000000800 */
[----:B------:R-:W-:-:S02]  /*9210*/  @P6 MOV R85, R29 ;  /* 0x0000001d00556202 */ /* 0x000fc40000000f00 */
[----:B------:R-:W-:Y:S02]  /*9220*/  FADD.FTZ R35, R35, R166 ;  /* 0x000000a623237221 */ /* 0x000fe40000010000 */
[C---:B---3--:R-:W-:Y:S02]  /*9230*/  HMMA.16816.F32 R64, R4.reuse, R16, R64 ;  /* 0x000000100440723c */ /* 0x048fe40000001840 */
[----:B------:R-:W-:Y:S01]  /*9240*/  FADD.FTZ R35, R86, R35 ;  /* 0x0000002356237221 */ /* 0x000fe20000010000 */
[----:B------:R-:W3:Y:S01]  /*9250*/  MUFU.EX2 R107, R107 ;  /* 0x0000006b006b7308 */ /* 0x000ee20000000800 */
[-C--:B------:R-:W-:Y:S02]  /*9260*/  MOV R86, R30.reuse ;  /* 0x0000001e00567202 */ /* 0x080fe40000000f00 */
[----:B------:R-:W-:Y:S02]  /*9270*/  @P6 MOV R86, R30 ;  /* 0x0000001e00566202 */ /* 0x000fe40000000f00 */
[C---:B------:R-:W-:Y:S01]  /*9280*/  HMMA.16816.F32 R60, R4.reuse, R18, R60 ;  /* 0x00000012043c723c */ /* 0x040fe2000000183c */
[----:B------:R-:W5:Y:S02]  /*9290*/  LDSM.16.MT88.4 R16, [R91+0x400] ;  /* 0x000400005b10783b */ /* 0x000f640000004200 */
[----:B------:R-:W-:Y:S05]  /*92a0*/  MUFU.EX2 R109, R109 ;  /* 0x0000006d006d7308 */ /* 0x000fea0000000800 */
[C---:B------:R-:W-:Y:S03]  /*92b0*/  HMMA.16816.F32 R44, R4.reuse, R20, R44 ;  /* 0x00000014042c723c */ /* 0x040fe6000000182c */
        /* <DEDUP_REMOVED lines=14> */
[----:B---3--:R-:W-:Y:S01]  /*93a0*/  F2FP.F16.F32.PACK_AB R5, R107, R100 ;  /* 0x000000646b05723e */ /* 0x008fe200000000ff */
[----:B------:R-:W-:Y:S01]  /*93b0*/  MUFU.EX2 R108, R108 ;  /* 0x0000006c006c7308 */ /* 0x000fe20000000800 */
[----:B------:R-:W-:Y:S01]  /*93c0*/  F2FP.F16.F32.PACK_AB R6, R99, R98 ;  /* 0x000000626306723e */ /* 0x000fe200000000ff */
[----:B------:R-:W-:Y:S01]  /*93d0*/  FADD.FTZ R96, R96, R33 ;  /* 0x0000002160607221 */ /* 0x000fe20000010000 */
[----:B------:R-:W-:Y:S01]  /*93e0*/  F2FP.F16.F32.PACK_AB R7, R102, R109 ;  /* 0x0000006d6607723e */ /* 0x000fe200000000ff */
[----:B------:R-:W-:-:S02]  /*93f0*/  FADD.FTZ R100, R100, R35 ;  /* 0x0000002364647221 */ /* 0x000fc40000010000 */
[----:B------:R-:W-:Y:S02]  /*9400*/  FADD.FTZ R97, R97, R96 ;  /* 0x0000006061617221 */ /* 0x000fe40000010000 */
[----:B------:R-:W3:Y:S01]  /*9410*/  MUFU.EX2 R113, R113 ;  /* 0x0000007100717308 */ /* 0x000ee20000000800 */
[----:B------:R-:W-:Y:S01]  /*9420*/  FADD.FTZ R100, R107, R100 ;  /* 0x000000646b647221 */ /* 0x000fe20000010000 */
[C---:B-----5:R-:W-:Y:S01]  /*9430*/  HMMA.16816.F32 R72, R4.reuse, R16, R72 ;  /* 0x000000100448723c */ /* 0x060fe20000001848 */
        /* <DEDUP_REMOVED lines=88> */
.L_x_11057:
[----:B------:R-:W-:-:S07]  /*99c0*/  IADD3 R152, PT, PT, R28, -0x1, RZ ;  /* 0xffffffff1c987810 */ /* 0x000fce0007ffe0ff */
.L_x_11066:
[----:B------:R-:W-:Y:S05]  /*99d0*/  BSYNC B2 ;  /* 0x0000000000027941 */ /* 0x000fea0003800000 */
.L_x_11056:
        /* <DEDUP_REMOVED lines=13> */
.L_x_11074:
        /* <DEDUP_REMOVED lines=78> */
.L_x_11069:
[----:B------:R-:W-:Y:S05]  /*9f90*/  BSYNC.RECONVERGENT B0 ;  /* 0x0000000000007941 */ /* 0x000fea0003800200 */
.L_x_11068:
        /* <DEDUP_REMOVED lines=10> */
[C---:B------:R-:W-:Y:S02]  /*a040*/  LOP3.LUT R168, R171.reuse, 0x40, RZ, 0xfc, !PT ;  /* 0x00000040aba87812 */ /* 0x040fe400078efcff */
[C---:B------:R-:W-:Y:S02]  /*a050*/  ISETP.GE.AND P6, PT, R171.reuse, R157, PT ;  /* 0x0000009dab00720c */ /* 0x040fe40003fc6270 */
[----:B------:R-:W-:Y:S02]  /*a060*/  LOP3.LUT R170, R171, 0x20, RZ, 0xfc, !PT ;  /* 0x00000020abaa7812 */ /* 0x000fe400078efcff */
[----:B------:R-:W-:Y:S02]  /*a070*/  LOP3.LUT R172, R159, 0x1f20, RZ, 0xc0, !PT ;  /* 0x00001f209fac7812 */ /* 0x000fe400078ec0ff */
[----:B------:R-:W-:Y:S02]  /*a080*/  LOP3.LUT R171, R158, R171, RZ, 0x3c, !PT ;  /* 0x000000ab9eab7212 */ /* 0x000fe400078e3cff */
[----:B------:R-:W-:Y:S02]  /*a090*/  ISETP.GE.AND P5, PT, R170, R157, PT ;  /* 0x0000009daa00720c */ /* 0x000fe40003fa6270 */
[----:B------:R-:W-:Y:S01]  /*a0a0*/  LOP3.LUT R171, R172, R171, RZ, 0xfc, !PT ;  /* 0x000000abacab7212 */ /* 0x000fe200078efcff */
[----:B-1----:R-:W-:Y:S01]  /*a0b0*/  ULEA UR6, UR6, UR7, 0x18 ;  /* 0x0000000706067291 */ /* 0x002fe2000f8ec0ff */
[----:B------:R-:W-:Y:S02]  /*a0c0*/  ISETP.GE.AND P4, PT, R168, R157, PT ;  /* 0x0000009da800720c */ /* 0x000fe40003f86270 */
[----:B------:R-:W-:Y:S02]  /*a0d0*/  LEA R170, P0, R141, R148, 0x1 ;  /* 0x000000948daa7211 */ /* 0x000fe400078008ff */
[--C-:B------:R-:W-:Y:S01]  /*a0e0*/  SHF.R.U32.HI R130, RZ, 0x1, R129.reuse ;  /* 0x00000001ff827819 */ /* 0x100fe20000011681 */
        /* <DEDUP_REMOVED lines=68> */
[----:B------:R-:W-:Y:S03]  /*a530*/  LDSM.16.M88.4 R116, [R85+0x3c00] ;  /* 0x003c00005574783b */ /* 0x000fe60000000200 */
[C---:B------:R-:W-:Y:S03]  /*a540*/  HMMA.16816.F32 R8, R88.reuse, R94, RZ ;  /* 0x0000005e5808723c */ /* 0x040fe600000018ff */
[----:B------:R-:W2:Y:S05]  /*a550*/  LDSM.16.M88.4 R92, [R85+0x3400] ;  /* 0x00340000555c783b */ /* 0x000eaa0000000200 */
[C---:B---3--:R-:W-:Y:S01]  /*a560*/  HMMA.16816.F32 R12, R88.reuse, R96, RZ ;  /* 0x00000060580c723c */ /* 0x048fe200000018ff */
[----:B------:R-:W-:Y:S06]  /*a570*/  LDSM.16.M88.4 R120, [R135+0x1000] ;  /* 0x001000008778783b */ /* 0x000fec0000000200 */
[----:B------:R-:W-:Y:S01]  /*a580*/  LDSM.16.M88.4 R124, [R87+0x4000] ;  /* 0x00400000577c783b */ /* 0x000fe20000000200 */
[C---:B------:R-:W-:Y:S05]  /*a590*/  HMMA.16816.F32 R16, R88.reuse, R98, RZ ;  /* 0x000000625810723c */ /* 0x040fea00000018ff */
[----:B------:R-:W3:Y:S03]  /*a5a0*/  LDSM.16.M88.4 R96, [R85+0x3800] ;  /* 0x003800005560783b */ /* 0x000ee60000000200 */
[C---:B----4-:R-:W-:Y:S08]  /*a5b0*/  HMMA.16816.F32 R20, R88.reuse, R100, RZ ;  /* 0x000000645814723c */ /* 0x050ff000000018ff */
[C---:B------:R-:W-:Y:S01]  /*a5c0*/  HMMA.16816.F32 R24, R88.reuse, R102, RZ ;  /* 0x000000665818723c */ /* 0x040fe200000018ff */
[----:B------:R-:W-:Y:S07]  /*a5d0*/  LDSM.16.M88.4 R100, [R86+0x1000] ;  /* 0x001000005664783b */ /* 0x000fee0000000200 */
[C---:B-----5:R-:W-:Y:S08]  /*a5e0*/  HMMA.16816.F32 R28, R88.reuse, R104, RZ ;  /* 0x00000068581c723c */ /* 0x060ff000000018ff */
[----:B------:R-:W-:Y:S01]  /*a5f0*/  HMMA.16816.F32 R32, R88, R106, RZ ;  /* 0x0000006a5820723c */ /* 0x000fe200000018ff */
[----:B------:R-:W4:Y:S06]  /*a600*/  LDSM.16.M88.4 R88, [R87+0x4400] ;  /* 0x004400005758783b */ /* 0x000f2c0000000200 */
[----:B------:R-:W-:Y:S01]  /*a610*/  LDSM.16.M88.4 R104, [R85+0x4000] ;  /* 0x004000005568783b */ /* 0x000fe20000000200 */
        /* <DEDUP_REMOVED lines=11> */
[----:B------:R-:W5:Y:S06]  /*a6d0*/  LDSM.16.M88.4 R108, [R85+0x4400] ;  /* 0x00440000556c783b */ /* 0x000f6c0000000200 */
[----:B------:R-:W-:Y:S01]  /*a6e0*/  LDSM.16.M88.4 R116, [R86+0x2000] ;  /* 0x002000005674783b */ /* 0x000fe20000000200 */
[C---:B------:R-:W-:Y:S08]  /*a6f0*/  HMMA.16816.F32 R4, R120.reuse, R124, R4 ;  /* 0x0000007c7804723c */ /* 0x040ff00000001804 */
[C---:B------:R-:W-:Y:S08]  /*a700*/  HMMA.16816.F32 R8, R120.reuse, R126, R8 ;  /* 0x0000007e7808723c */ /* 0x040ff00000001808 */
[C---:B----4-:R-:W-:Y:S08]  /*a710*/  HMMA.16816.F32 R12, R120.reuse, R88, R12 ;  /* 0x00000058780c723c */ /* 0x050ff0000000180c */
[C---:B------:R-:W-:Y:S01]  /*a720*/  HMMA.16816.F32 R16, R120.reuse, R90, R16 ;  /* 0x0000005a7810723c */ /* 0x040fe20000001810 */
[----:B------:R-:W4:Y:S07]  /*a730*/  LDSM.16.M88.4 R88, [R85+0x4c00] ;  /* 0x004c00005558783b */ /* 0x000f2e0000000200 */
[C---:B--2---:R-:W-:Y:S08]  /*a740*/  HMMA.16816.F32 R20, R120.reuse, R92, R20 ;  /* 0x0000005c7814723c */ /* 0x044ff00000001814 */
        /* <DEDUP_REMOVED lines=9> */
[C---:B-----5:R-:W-:Y:S08]  /*a7e0*/  HMMA.16816.F32 R12, R100.reuse, R108, R12 ;  /* 0x0000006c640c723c */ /* 0x060ff0000000180c */
[C---:B------:R-:W-:Y:S01]  /*a7f0*/  HMMA.16816.F32 R16, R100.reuse, R110, R16 ;  /* 0x0000006e6410723c */ /* 0x040fe20000001810 */
[----:B------:R-:W5:Y:S07]  /*a800*/  LDSM.16.M88.4 R108, [R87+0x5800] ;  /* 0x00580000576c783b */ /* 0x000f6e0000000200 */
[C---:B------:R-:W-:Y:S08]  /*a810*/  HMMA.16816.F32 R20, R100.reuse, R112, R20 ;  /* 0x000000706414723c */ /* 0x040ff00000001814 */
[C---:B------:R-:W-:Y:S01]  /*a820*/  HMMA.16816.F32 R24, R100.reuse, R114, R24 ;  /* 0x000000726418723c */ /* 0x040fe20000001818 */
[----:B------:R-:W1:Y:S07]  /*a830*/  LDSM.16.M88.4 R112, [R87+0x5c00] ;  /* 0x005c00005770783b */ /* 0x000e6e0000000200 */
[C---:B----4-:R-:W-:Y:S08]  /*a840*/  HMMA.16816.F32 R28, R100.reuse, R88, R28 ;  /* 0x00000058641c723c */ /* 0x050ff0000000181c */
[----:B------:R-:W-:Y:S01]  /*a850*/  HMMA.16816.F32 R32, R100, R90, R32 ;  /* 0x0000005a6420723c */ /* 0x000fe20000001820 */
[----:B------:R-:W4:Y:S07]  /*a860*/  LDSM.16.M88.4 R88, [R85+0x5400] ;  /* 0x005400005558783b */ /* 0x000f2e0000000200 */
        /* <DEDUP_REMOVED lines=8> */
[----:B------:R-:W1:Y:S07]  /*a8f0*/  LDSM.16.M88.4 R92, [R85+0x5800] ;  /* 0x00580000555c783b */ /* 0x000e6e0000000200 */
[C---:B------:R-:W-:Y:S08]  /*a900*/  HMMA.16816.F32 R4, R116.reuse, R120, R4 ;  /* 0x000000787404723c */ /* 0x040ff00000001804 */
[C---:B------:R-:W-:Y:S08]  /*a910*/  HMMA.16816.F32 R8, R116.reuse, R122, R8 ;  /* 0x0000007a7408723c */ /* 0x040ff00000001808 */
[C---:B----4-:R-:W-:Y:S03]  /*a920*/  HMMA.16816.F32 R12, R116.reuse, R88, R12 ;  /* 0x00000058740c723c */ /* 0x050fe6000000180c */
[-C--:B------:R-:W-:Y:S01]  /*a930*/  FMUL.FTZ R171, R4, R168.reuse ;  /* 0x000000a804ab7220 */ /* 0x080fe20000410000 */
[-C--:B------:R-:W-:Y:S01]  /*a940*/  FMUL.FTZ R173, R5, R168.reuse ;  /* 0x000000a805ad7220 */ /* 0x080fe20000410000 */
[-C--:B------:R-:W-:Y:S01]  /*a950*/  FMUL.FTZ R177, R6, R168.reuse ;  /* 0x000000a806b17220 */ /* 0x080fe20000410000 */
[-C--:B------:R-:W-:Y:S02]  /*a960*/  FMUL.FTZ R175, R7, R168.reuse ;  /* 0x000000a807af7220 */ /* 0x080fe40000410000 */
[C---:B------:R-:W-:Y:S01]  /*a970*/  HMMA.16816.F32 R16, R116.reuse, R90, R16 ;  /* 0x0000005a7410723c */ /* 0x040fe20000001810 */
[----:B------:R-:W2:Y:S01]  /*a980*/  MUFU.TANH R171, R171 ;  /* 0x000000ab00ab7308 */ /* 0x000ea20000002400 */
[----:B------:R-:W3:Y:S01]  /*a990*/  LDSM.16.M88.4 R88, [R85+0x5c00] ;  /* 0x005c00005558783b */ /* 0x000ee20000000200 */
[----:B------:R-:W-:Y:S04]  /*a9a0*/  DEPBAR.LE SB0, 0x0 ;  /* 0x000080000000791a */ /* 0x000fe80000000000 */
[-C--:B------:R-:W-:Y:S01]  /*a9b0*/  FMUL.FTZ R179, R8, R168.reuse ;  /* 0x000000a808b37220 */ /* 0x080fe20000410000 */
[-C--:B------:R-:W-:Y:S03]  /*a9c0*/  FMUL.FTZ R181, R9, R168.reuse ;  /* 0x000000a809b57220 */ /* 0x080fe60000410000 */
[----:B------:R-:W4:Y:S01]  /*a9d0*/  MUFU.TANH R173, R173 ;  /* 0x000000ad00ad7308 */ /* 0x000f220000002400 */
[----:B------:R-:W-:Y:S01]  /*a9e0*/  BAR.SYNC.DEFER_BLOCKING 0x0 ;  /* 0x0000000000007b1d */ /* 0x000fe20000010000 */
[C---:B-1----:R-:W-:Y:S05]  /*a9f0*/  HMMA.16816.F32 R20, R116.reuse, R92, R20 ;  /* 0x0000005c7414723c */ /* 0x042fea0000001814 */
[-C--:B------:R-:W-:Y:S03]  /*aa00*/  FMUL.FTZ R183, R10, R168.reuse ;  /* 0x000000a80ab77220 */ /* 0x080fe60000410000 */
[----:B------:R-:W1:Y:S01]  /*aa10*/  MUFU.TANH R177, R177 ;  /* 0x000000b100b17308 */ /* 0x000e620000002400 */
        /* <DEDUP_REMOVED lines=20> */
[C---:B---3--:R-:W-:Y:S03]  /*ab60*/  HMMA.16816.F32 R28, R116.reuse, R88, R28 ;  /* 0x00000058741c723c */ /* 0x048fe6000000181c */
[-C--:B------:R-:W-:Y:S06]  /*ab70*/  FMUL.FTZ R215, R26, R168.reuse ;  /* 0x000000a81ad77220 */ /* 0x080fec0000410000 */
[----:B------:R3:W1:Y:S01]  /*ab80*/  MUFU.TANH R135, R172 ;  /* 0x000000ac00877308 */ /* 0x0006620000002400 */
        /* <DEDUP_REMOVED lines=8> */
[-C--:B---3--:R-:W-:Y:S01]  /*ac10*/  FMUL.FTZ R172, R33, R168.reuse ;  /* 0x000000a821ac7220 */ /* 0x088fe20000410000 */
[-C--:B------:R-:W-:Y:S01]  /*ac20*/  FMUL.FTZ R170, R34, R168.reuse ;  /* 0x000000a822aa7220 */ /* 0x080fe20000410000 */
        /* <DEDUP_REMOVED lines=101> */
.L_x_11073:
[----:B------:R-:W-:Y:S05]  /*b280*/  BSYNC.RECONVERGENT B0 ;  /* 0x0000000000007941 */ /* 0x000fea0003800200 */
.L_x_11072:
        /* <DEDUP_REMOVED lines=37> */
.L_x_11071:
[----:B------:R-:W-:Y:S05]  /*b4e0*/  BSYNC.RECONVERGENT B1 ;  /* 0x0000000000017941 */ /* 0x000fea0003800200 */
.L_x_11070:
[----:B--2---:R-:W-:Y:S01]  /*b4f0*/  IABS R5, R154 ;  /* 0x0000009a00057213 */ /* 0x004fe20000000000 */
[----:B------:R-:W2:Y:S01]  /*b500*/  LD.E R87, desc[UR4][R2.64+0xdc] ;  /* 0x0000dc0402577980 */ /* 0x000ea2000c101900 */
[----:B------:R-:W-:Y:S01]  /*b510*/  LOP3.LUT R133, R133, 0x120, R134, 0xf8, !PT ;  /* 0x0000012085857812 */ /* 0x000fe200078ef886 */
[----:B------:R-:W-:Y:S01]  /*b520*/  VIADD R4, R154, 0x20 ;  /* 0x000000209a047836 */ /* 0x000fe20000000000 */
[----:B------:R-:W-:Y:S01]  /*b530*/  I2FP.F32.S32 R5, R5 ;  /* 0x0000000500057245 */ /* 0x000fe20000201400 */
[C---:B------:R-:W-:Y:S02]  /*b540*/  VIADD R14, R155.reuse, 0xfffffff9 ;  /* 0xfffffff99b0e7836 */ /* 0x040fe40000000000 */
[C---:B------:R-:W-:Y:S01]  /*b550*/  VIADD R22, R155.reuse, 0xfffffff0 ;  /* 0xfffffff09b167836 */ /* 0x040fe20000000000 */
[----:B------:R-:W-:Y:S01]  /*b560*/  IABS R4, R4 ;  /* 0x0000000400047213 */ /* 0x000fe20000000000 */
[C---:B------:R-:W-:Y:S01]  /*b570*/  VIADD R20, R155.reuse, 0xfffffff1 ;  /* 0xfffffff19b147836 */ /* 0x040fe20000000000 */
[----:B------:R-:W-:Y:S01]  /*b580*/  ISETP.GE.AND P0, PT, R14, R140, PT ;  /* 0x0000008c0e00720c */ /* 0x000fe20003f06270 */
[C---:B------:R-:W-:Y:S01]  /*b590*/  VIADD R12, R155.reuse, 0x8 ;  /* 0x000000089b0c7836 */ /* 0x040fe20000000000 */
[----:B------:R-:W-:Y:S01]  /*b5a0*/  I2FP.F32.S32 R4, R4 ;  /* 0x0000000400047245 */ /* 0x000fe20000201400 */
[----:B------:R-:W-:Y:S02]  /*b5b0*/  VIADD R6, R154, 0x21 ;  /* 0x000000219a067836 */ /* 0x000fe40000000000 */
[CC--:B-1----:R-:W-:Y:S01]  /*b5c0*/  FFMA.FTZ R199, -R156.reuse, R5.reuse, R199 ;  /* 0x000000059cc77223 */ /* 0x0c2fe200000101c7 */
[----:B------:R-:W-:Y:S02]  /*b5d0*/  VIADD R7, R155, 0xffffffe0 ;  /* 0xffffffe09b077836 */ /* 0x000fe40000000000 */
[C---:B------:R-:W-:Y:S01]  /*b5e0*/  FFMA.FTZ R127, -R156.reuse, R5, R127 ;  /* 0x000000059c7f7223 */ /* 0x040fe2000001017f */
[----:B------:R-:W-:Y:S01]  /*b5f0*/  FFMA.FTZ R175, -R156, R4, R175 ;  /* 0x000000049caf7223 */ /* 0x000fe200000101af */
[----:B------:R-:W-:Y:S01]  /*b600*/  IABS R6, R6 ;  /* 0x0000000600067213 */ /* 0x000fe20000000000 */
[C---:B------:R-:W-:Y:S01]  /*b610*/  VIADD R4, R154.reuse, 0x11 ;  /* 0x000000119a047836 */ /* 0x040fe20000000000 */
[C---:B------:R-:W-:Y:S01]  /*b620*/  ISETP.GE.AND P1, PT, R7.reuse, R140, PT ;  /* 0x0000008c0700720c */ /* 0x040fe20003f26270 */
[C---:B------:R-:W-:Y:S01]  /*b630*/  VIADD R8, R154.reuse, 0x19 ;  /* 0x000000199a087836 */ /* 0x040fe20000000000 */
[----:B------:R-:W-:Y:S01]  /*b640*/  ISETP.GE.AND P4, PT, R7, R138, PT ;  /* 0x0000008a0700720c */ /* 0x000fe20003f86270 */
[----:B------:R-:W-:Y:S01]  /*b650*/  IMAD R96, R133, 0x2, R132 ;  /* 0x0000000285607824 */ /* 0x000fe200078e0284 */
[----:B------:R-:W-:Y:S01]  /*b660*/  IABS R4, R4 ;  /* 0x0000000400047213 */ /* 0x000fe20000000000 */
[----:B------:R-:W-:Y:S01]  /*b670*/  VIADD R18, R155, 0x1 ;  /* 0x000000019b127836 */ /* 0x000fe20000000000 */
[----:B------:R-:W-:Y:S01]  /*b680*/  ISETP.GE.AND P6, PT, R7, R139, PT ;  /* 0x0000008b0700720c */ /* 0x000fe20003fc6270 */
[----:B------:R-:W-:Y:S01]  /*b690*/  VIADD R26, R155, 0xffffffe1 ;  /* 0xffffffe19b1a7836 */ /* 0x000fe20000000000 */
[----:B------:R-:W-:Y:S01]  /*b6a0*/  ISETP.GE.AND P5, PT, R7, R137, PT ;  /* 0x000000890700720c */ /* 0x000fe20003fa6270 */
[C---:B------:R-:W-:Y:S01]  /*b6b0*/  VIADD R23, R155.reuse, 0xffffffe9 ;  /* 0xffffffe99b177836 */ /* 0x040fe20000000000 */
[----:B------:R-:W-:Y:S01]  /*b6c0*/  IABS R8, R8 ;  /* 0x0000000800087213 */ /* 0x000fe20000000000 */
[C---:B------:R-:W-:Y:S01]  /*b6d0*/  VIADD R16, R155.reuse, 0xfffffff8 ;  /* 0xfffffff89b107836 */ /* 0x040fe20000000000 */
[----:B------:R-:W-:Y:S01]  /*b6e0*/  I2FP.F32.S32 R4, R4 ;  /* 0x0000000400047245 */ /* 0x000fe20000201400 */
[----:B------:R-:W-:Y:S01]  /*b6f0*/  VIADD R7, R154, 0x10 ;  /* 0x000000109a077836 */ /* 0x000fe20000000000 */
[----:B------:R-:W-:Y:S01]  /*b700*/  I2FP.F32.S32 R6, R6 ;  /* 0x0000000600067245 */ /* 0x000fe20000201400 */
[C---:B------:R-:W-:Y:S01]  /*b710*/  VIADD R24, R155.reuse, 0xffffffe8 ;  /* 0xffffffe89b187836 */ /* 0x040fe20000000000 */
[----:B------:R-:W-:Y:S01]  /*b720*/  I2FP.F32.S32 R8, R8 ;  /* 0x0000000800087245 */ /* 0x000fe20000201400 */
[CC--:B------:R-:W-:Y:S01]  /*b730*/  FFMA.FTZ R179, -R156.reuse, R4.reuse, R179 ;  /* 0x000000049cb37223 */ /* 0x0c0fe200000101b3 */
[----:B------:R-:W-:Y:S01]  /*b740*/  FFMA.FTZ R191, -R156, R4, R191 ;  /* 0x000000049cbf7223 */ /* 0x000fe200000101bf */
[----:B------:R-:W-:Y:S01]  /*b750*/  IABS R7, R7 ;  /* 0x0000000700077213 */ /* 0x000fe20000000000 */
[----:B------:R-:W-:Y:S02]  /*b760*/  VIADD R4, R154, 0x8 ;  /* 0x000000089a047836 */ /* 0x000fe40000000000 */
[----:B------:R-:W-:Y:S01]  /*b770*/  FFMA.FTZ R177, -R156, R6, R177 ;  /* 0x000000069cb17223 */ /* 0x000fe200000101b1 */
[----:B------:R-:W-:Y:S02]  /*b780*/  VIADD R6, R154, 0x9 ;  /* 0x000000099a067836 */ /* 0x000fe40000000000 */
[-C--:B------:R-:W-:Y:S01]  /*b790*/  FFMA.FTZ R171, -R156, R8.reuse, R171 ;  /* 0x000000089cab7223 */ /* 0x080fe200000101ab */
[----:B------:R-:W-:Y:S02]  /*b7a0*/  VIADD R5, R154, 0x18 ;  /* 0x000000189a057836 */ /* 0x000fe40000000000 */
[----:B------:R-:W-:Y:S01]  /*b7b0*/  FFMA.FTZ R183, -R156, R8, R183 ;  /* 0x000000089cb77223 */ /* 0x000fe200000101b7 */
[----:B------:R-:W-:Y:S01]  /*b7c0*/  I2FP.F32.S32 R8, R7 ;  /* 0x0000000700087245 */ /* 0x000fe20000201400 */
[----:B------:R-:W-:Y:S01]  /*b7d0*/  VIADD R7, R154, 0xfffffff8 ;  /* 0xfffffff89a077836 */ /* 0x000fe20000000000 */
[----:B------:R-:W-:Y:S01]  /*b7e0*/  IABS R4, R4 ;  /* 0x0000000400047213 */ /* 0x000fe20000000000 */
[----:B------:R-:W-:Y:S01]  /*b7f0*/  VIADD R10, R155, 0x9 ;  /* 0x000000099b0a7836 */ /* 0x000fe20000000000 */
[----:B------:R-:W-:Y:S01]  /*b800*/  IABS R6, R6 ;  /* 0x0000000600067213 */ /* 0x000fe20000000000 */
[CC--:B------:R-:W-:Y:S01]  /*b810*/  FFMA.FTZ R181, -R156.reuse, R8.reuse, R181 ;  /* 0x000000089cb57223 */ /* 0x0c0fe200000101b5 */
[----:B------:R-:W-:Y:S01]  /*b820*/  IABS R5, R5 ;  /* 0x0000000500057213 */ /* 0x000fe20000000000 */
[----:B------:R-:W-:Y:S01]  /*b830*/  FFMA.FTZ R193, -R156, R8, R193 ;  /* 0x000000089cc17223 */ /* 0x000fe200000101c1 */
[----:B------:R-:W-:Y:S01]  /*b840*/  IMAD.MOV.U32 R8, RZ, RZ, R4 ;  /* 0x000000ffff087224 */ /* 0x000fe200078e0004 */
[----:B------:R-:W-:Y:S01]  /*b850*/  I2FP.F32.S32 R6, R6 ;  /* 0x0000000600067245 */ /* 0x000fe20000201400 */
[----:B------:R-:W-:Y:S01]  /*b860*/  VIADD R97, R96, 0x6020 ;  /* 0x0000602060617836 */ /* 0x000fe20000000000 */
[----:B------:R-:W-:Y:S01]  /*b870*/  I2FP.F32.S32 R5, R5 ;  /* 0x0000000500057245 */ /* 0x000fe20000201400 */
[----:B------:R-:W-:Y:S01]  /*b880*/  VIADD R153, R153, 0xffffffc0 ;  /* 0xffffffc099997836 */ /* 0x000fe20000000000 */
[----:B------:R-:W-:Y:S01]  /*b890*/  FSEL R115, R199, -INF , P0 ;  /* 0xff800000c7737808 */ /* 0x000fe20000000000 */
[----:B------:R-:W-:Y:S01]  /*b8a0*/  FFMA.FTZ R197, -R156, R6, R197 ;  /* 0x000000069cc57223 */ /* 0x000fe200000101c5 */
[----:B------:R-:W-:Y:S01]  /*b8b0*/  ISETP.GE.AND P0, PT, R18, R138, PT ;  /* 0x0000008a1200720c */ /* 0x000fe20003f06270 */
[CC--:B------:R-:W-:Y:S01]  /*b8c0*/  FFMA.FTZ R173, -R156.reuse, R5.reuse, R173 ;  /* 0x000000059cad7223 */ /* 0x0c0fe200000101ad */
[----:B------:R-:W-:Y:S01]  /*b8d0*/  I2FP.F32.S32 R8, R8 ;  /* 0x0000000800087245 */ /* 0x000fe20000201400 */
[C---:B------:R-:W-:Y:S01]  /*b8e0*/  FFMA.FTZ R185, -R156.reuse, R5, R185 ;  /* 0x000000059cb97223 */ /* 0x040fe200000101b9 */
[----:B------:R-:W-:Y:S01]  /*b8f0*/  FFMA.FTZ R187, -R156, R6, R187 ;  /* 0x000000069cbb7223 */ /* 0x000fe200000101bb */
[----:B------:R-:W-:Y:S01]  /*b900*/  FSEL R127, R127, -INF , P0 ;  /* 0xff8000007f7f7808 */ /* 0x000fe20000000000 */
[C---:B------:R-:W-:Y:S01]  /*b910*/  VIADD R5, R154.reuse, 0x1 ;  /* 0x000000019a057836 */ /* 0x040fe20000000000 */
[----:B------:R-:W-:Y:S01]  /*b920*/  IABS R7, R7 ;  /* 0x0000000700077213 */ /* 0x000fe20000000000 */
[----:B------:R-:W-:Y:S01]  /*b930*/  VIADD R6, R154, 0xfffffff9 ;  /* 0xfffffff99a067836 */ /* 0x000fe20000000000 */
[----:B------:R-:W-:Y:S01]  /*b940*/  ISETP.GE.AND P0, PT, R26, R140, PT ;  /* 0x0000008c1a00720c */ /* 0x000fe20003f06270 */
[CC--:B------:R-:W-:Y:S01]  /*b950*/  FFMA.FTZ R189, -R156.reuse, R8.reuse, R189 ;  /* 0x000000089cbd7223 */ /* 0x0c0fe200000101bd */
[----:B------:R-:W-:Y:S01]  /*b960*/  FFMA.FTZ R201, -R156, R8, R201 ;  /* 0x000000089cc97223 */ /* 0x000fe200000101c9 */
[----:B------:R-:W-:Y:S01]  /*b970*/  I2FP.F32.S32 R8, R7 ;  /* 0x0000000700087245 */ /* 0x000fe20000201400 */
[----:B------:R-:W-:Y:S01]  /*b980*/  VIADD R7, R154, 0xfffffff1 ;  /* 0xfffffff19a077836 */ /* 0x000fe20000000000 */
[----:B------:R-:W-:Y:S02]  /*b990*/  FSEL R19, R173, -INF , P0 ;  /* 0xff800000ad137808 */ /* 0x000fe40000000000 */
[----:B------:R-:W-:Y:S01]  /*b9a0*/  IABS R5, R5 ;  /* 0x0000000500057213 */ /* 0x000fe20000000000 */
[----:B------:R-:W-:Y:S01]  /*b9b0*/  FFMA.FTZ R205, -R156, R8, R205 ;  /* 0x000000089ccd7223 */ /* 0x000fe200000101cd */
[----:B------:R-:W-:Y:S01]  /*b9c0*/  IABS R4, R6 ;  /* 0x0000000600047213 */ /* 0x000fe20000000000 */
[----:B------:R-:W-:Y:S01]  /*b9d0*/  VIADD R6, R154, 0xffffffe0 ;  /* 0xffffffe09a067836 */ /* 0x000fe20000000000 */
[----:B------:R-:W-:Y:S01]  /*b9e0*/  ISETP.GE.AND P0, PT, R23, R140, PT ;  /* 0x0000008c1700720c */ /* 0x000fe20003f06270 */
[C---:B------:R-:W-:Y:S01]  /*b9f0*/  FFMA.FTZ R135, -R156.reuse, R8, R135 ;  /* 0x000000089c877223 */ /* 0x040fe20000010187 */
[----:B------:R-:W-:Y:S02]  /*ba00*/  I2FP.F32.S32 R5, R5 ;  /* 0x0000000500057245 */ /* 0x000fe40000201400 */
[----:B------:R-:W-:Y:S02]  /*ba10*/  FSEL R11, R181, -INF , P0 ;  /* 0xff800000b50b7808 */ /* 0x000fe40000000000 */
[----:B------:R-:W-:Y:S01]  /*ba20*/  IABS R7, R7 ;  /* 0x0000000700077213 */ /* 0x000fe20000000000 */
[-C--:B------:R-:W-:Y:S01]  /*ba30*/  FFMA.FTZ R195, -R156, R5.reuse, R195 ;  /* 0x000000059cc37223 */ /* 0x080fe200000101c3 */
[----:B------:R-:W-:Y:S01]  /*ba40*/  ISETP.GE.AND P0, PT, R22, R140, PT ;  /* 0x0000008c1600720c */ /* 0x000fe20003f06270 */
[C---:B------:R-:W-:Y:S01]  /*ba50*/  FFMA.FTZ R207, -R156.reuse, R5, R207 ;  /* 0x000000059ccf7223 */ /* 0x040fe200000101cf */
[----:B------:R-:W-:Y:S02]  /*ba60*/  IABS R6, R6 ;  /* 0x0000000600067213 */ /* 0x000fe40000000000 */
[----:B------:R-:W-:Y:S02]  /*ba70*/  I2FP.F32.S32 R7, R7 ;  /* 0x0000000700077245 */ /* 0x000fe40000201400 */
[----:B------:R-:W-:Y:S02]  /*ba80*/  FSEL R27, R187, -INF , P0 ;  /* 0xff800000bb1b7808 */ /* 0x000fe40000000000 */
[----:B------:R-:W-:Y:S01]  /*ba90*/  I2FP.F32.S32 R4, R4 ;  /* 0x0000000400047245 */ /* 0x000fe20000201400 */
[-C--:B------:R-:W-:Y:S01]  /*baa0*/  FFMA.FTZ R213, -R156, R7.reuse, R213 ;  /* 0x000000079cd57223 */ /* 0x080fe200000101d5 */
[----:B------:R-:W-:Y:S01]  /*bab0*/  I2FP.F32.S32 R5, R6 ;  /* 0x0000000600057245 */ /* 0x000fe20000201400 */
[----:B------:R-:W-:Y:S01]  /*bac0*/  VIADD R6, R154, 0xfffffff0 ;  /* 0xfffffff09a067836 */ /* 0x000fe20000000000 */
[----:B------:R-:W-:Y:S01]  /*bad0*/  ISETP.GE.AND P0, PT, R23, R138, PT ;  /* 0x0000008a1700720c */ /* 0x000fe20003f06270 */
[C---:B------:R-:W-:Y:S01]  /*bae0*/  FFMA.FTZ R117, -R156.reuse, R7, R117 ;  /* 0x000000079c757223 */ /* 0x040fe20000010175 */
[----:B------:R-:W-:Y:S01]  /*baf0*/  FSEL R17, R177, -INF , P4 ;  /* 0xff800000b1117808 */ /* 0x000fe20002000000 */
[----:B------:R-:W-:Y:S01]  /*bb00*/  FFMA.FTZ R203, -R156, R4, R203 ;  /* 0x000000049ccb7223 */ /* 0x000fe200000101cb */
[-C--:B------:R-:W-:Y:S01]  /*bb10*/  ISETP.GE.AND P4, PT, R20, R140.reuse, PT ;  /* 0x0000008c1400720c */ /* 0x080fe20003f86270 */
[----:B------:R-:W-:Y:S01]  /*bb20*/  FFMA.FTZ R108, -R156, R5, R108 ;  /* 0x000000059c6c7223 */ /* 0x000fe2000001016c */
[----:B------:R-:W-:Y:S01]  /*bb30*/  FSEL R7, R185, -INF , P0 ;  /* 0xff800000b9077808 */ /* 0x000fe20000000000 */
[----:B------:R-:W-:Y:S01]  /*bb40*/  VIADD R5, R154, 0xffffffe8 ;  /* 0xffffffe89a057836 */ /* 0x000fe20000000000 */
[----:B------:R-:W-:Y:S01]  /*bb50*/  ISETP.GE.AND P0, PT, R155, R140, PT ;  /* 0x0000008c9b00720c */ /* 0x000fe20003f06270 */
[----:B------:R-:W-:Y:S01]  /*bb60*/  FFMA.FTZ R169, -R156, R4, R215 ;  /* 0x000000049ca97223 */ /* 0x000fe200000101d7 */
[----:B------:R-:W-:Y:S01]  /*bb70*/  IABS R6, R6 ;  /* 0x0000000600067213 */ /* 0x000fe20000000000 */
[----:B------:R-:W-:Y:S01]  /*bb80*/  VIADD R4, R154, 0xffffffe1 ;  /* 0xffffffe19a047836 */ /* 0x000fe20000000000 */
        /* <DEDUP_REMOVED lines=9> */
[----:B------:R-:W-:Y:S01]  /*bc20*/  ISETP.GE.AND P1, PT, R24, R140, PT ;  /* 0x0000008c1800720c */ /* 0x000fe20003f26270 */
[----:B------:R-:W-:Y:S01]  /*bc30*/  VIADD R6, R155, 0x11 ;  /* 0x000000119b067836 */ /* 0x000fe20000000000 */
[----:B------:R-:W-:Y:S02]  /*bc40*/  FSEL R181, R195, -INF , P4 ;  /* 0xff800000c3b57808 */ /* 0x000fe40002000000 */
        /* <DEDUP_REMOVED lines=17> */
[----:B------:R-:W-:Y:S02]  /*bd60*/  ISETP.GE.AND P1, PT, R24, R138, PT ;  /* 0x0000008a1800720c */ /* 0x000fe40003f26270 */
[----:B------:R-:W-:Y:S02]  /*bd70*/  I2FP.F32.S32 R8, R8 ;  /* 0x0000000800087245 */ /* 0x000fe40000201400 */
[----:B------:R-:W-:Y:S02]  /*bd80*/  FSEL R177, R205, -INF , P4 ;  /* 0xff800000cdb17808 */ /* 0x000fe40002000000 */
        /* <DEDUP_REMOVED lines=66> */
[C---:B------:R-:W-:Y:S02]  /*c1b0*/  ISETP.GE.AND P6, PT, R8.reuse, R139, PT ;  /* 0x0000008b0800720c */ /* 0x040fe40003fc6270 */
        /* <DEDUP_REMOVED lines=307> */
.L_x_11067:
        /* <DEDUP_REMOVED lines=10> */
.L_x_11088:
        /* <DEDUP_REMOVED lines=92> */
[----:B------:R-:W3:Y:S01]  /*db50*/  LD.E R13, desc[UR4][R2.64+0x60] ;  /* 0x00006004020d7980 */ /* 0x000ee2000c101900 */
[----:B------:R-:W1:Y:S01]  /*db60*/  @P1 MUFU.LG2 R5, R5 ;  /* 0x0000000500051308 */ /* 0x000e620000000c00 */
[----:B--2---:R-:W-:-:S02]  /*db70*/  LOP3.LUT R7, R128, 0xd8, RZ, 0xc0, !PT ;  /* 0x000000d880077812 */ /* 0x004fc400078ec0ff */
[----:B------:R2:W5:Y:S01]  /*db80*/  LD.E R52, desc[UR4][R2.64+0xcc] ;  /* 0x0000cc0402347980 */ /* 0x000562000c101900 */
[----:B------:R-:W-:-:S04]  /*db90*/  LOP3.LUT R12, R130, 0x30, RZ, 0xc0, !PT ;  /* 0x00000030820c7812 */ /* 0x000fc800078ec0ff */
[----:B------:R-:W2:Y:S01]  /*dba0*/  @P0 MUFU.LG2 R4, R4 ;  /* 0x0000000400040308 */ /* 0x000ea20000000c00 */
[----:B------:R3:W5:Y:S01]  /*dbb0*/  LD.E.64 R60, desc[UR4][R2.64+0x78] ;  /* 0x00007804023c7980 */ /* 0x000762000c101b00 */
[----:B------:R-:W-:Y:S02]  /*dbc0*/  SHF.L.U32 R56, R151, 0x6, RZ ;  /* 0x0000000697387819 */ /* 0x000fe400000006ff */
[----:B------:R-:W-:Y:S01]  /*dbd0*/  SHF.R.U32.HI R53, RZ, 0x2, R129 ;  /* 0x00000002ff357819 */ /* 0x000fe20000011681 */
[----:B------:R3:W5:Y:S01]  /*dbe0*/  LD.E.64 R58, desc[UR4][R2.64+0xa8] ;  /* 0x0000a804023a7980 */ /* 0x000762000c101b00 */
[----:B------:R-:W-:-:S04]  /*dbf0*/  LOP3.LUT R7, R7, 0x18, R130, 0x78, !PT ;  /* 0x0000001807077812 */ /* 0x000fc800078e7882 */
[----:B------:R-:W-:Y:S01]  /*dc00*/  LOP3.LUT R7, R7, 0xf24, R128, 0xf8, !PT ;  /* 0x00000f2407077812 */ /* 0x000fe200078ef880 */
[----:B-1----:R-:W-:-:S03]  /*dc10*/  @P1 FMUL.FTZ R5, R5, 0.69314718246459960938 ;  /* 0x3f31721805051820 */ /* 0x002fc60000410000 */
[----:B------:R-:W-:Y:S01]  /*dc20*/  LEA R132, R7, R132, 0x2 ;  /* 0x0000008407847211 */ /* 0x000fe200078e10ff */
[----:B------:R-:W-:Y:S01]  /*dc30*/  BAR.SYNC.DEFER_BLOCKING 0x0 ;  /* 0x0000000000007b1d */ /* 0x000fe20000010000 */
[----:B--2---:R-:W-:Y:S01]  /*dc40*/  @P0 FMUL.FTZ R4, R4, 0.69314718246459960938 ;  /* 0x3f31721804040820 */ /* 0x004fe20000410000 */
[----:B------:R-:W-:Y:S01]  /*dc50*/  MOV R55, 0xff800000 ;  /* 0xff80000000377802 */ /* 0x000fe20000000f00 */
[C---:B-----5:R-:W-:Y:S01]  /*dc60*/  @P1 FFMA.FTZ R55, R0.reuse, R86, R5 ;  /* 0x0000005600371223 */ /* 0x060fe20000010005 */
        /* <DEDUP_REMOVED lines=16> */
[----:B---3--:R-:W-:Y:S02]  /*dd70*/  IMAD R10, R10, R13, R160 ;  /* 0x0000000d0a0a7224 */ /* 0x008fe400078e02a0 */
[----:B------:R3:W4:Y:S02]  /*dd80*/  LDS.128 R12, [R132+0x4800] ;  /* 0x00480000840c7984 */ /* 0x0007240000000c00 */
[----:B------:R-:W-:Y:S02]  /*dd90*/  IMAD R56, R11, R10, R56 ;  /* 0x0000000a0b387224 */ /* 0x000fe400078e0238 */
[----:B------:R3:W1:Y:S01]  /*dda0*/  LDS.128 R8, [R132+0x5000] ;  /* 0x0050000084087984 */ /* 0x0006620000000c00 */
[----:B--2---:R-:W-:Y:S05]  /*ddb0*/  @P0 BRA `(.L_x_11077) ;  /* 0x0000000000240947 */ /* 0x004fea0003800000 */
        /* <DEDUP_REMOVED lines=9> */
.L_x_11077:
[----:B------:R-:W-:Y:S05]  /*de50*/  BSYNC.RECONVERGENT B0 ;  /* 0x0000000000007941 */ /* 0x000fea0003800200 */
.L_x_11076:
[----:B------:R-:W-:Y:S01]  /*de60*/  SHF.R.U32.HI R129, RZ, 0x3, R129 ;  /* 0x00000003ff817819 */ /* 0x000fe20000011681 */
[----:B------:R3:W5:Y:S01]  /*de70*/  LD.E R2, desc[UR4][R2.64+0xc0] ;  /* 0x0000c00402027980 */ /* 0x000762000c101900 */
[----:B--2---:R-:W-:Y:S01]  /*de80*/  LOP3.LUT R55, R128, 0x1c, RZ, 0xc0, !PT ;  /* 0x0000001c80377812 */ /* 0x004fe200078ec0ff */
        /* <DEDUP_REMOVED lines=23> */
.L_x_11079:
[----:B------:R-:W-:Y:S05]  /*e000*/  BSYNC.RECONVERGENT B0 ;  /* 0x0000000000007941 */ /* 0x000fea0003800200 */
.L_x_11078:
        /* <DEDUP_REMOVED lines=14> */
.L_x_11081:
[----:B------:R-:W-:Y:S05]  /*e0f0*/  BSYNC.RECONVERGENT B0 ;  /* 0x0000000000007941 */ /* 0x000fea0003800200 */
.L_x_11080:
        /* <DEDUP_REMOVED lines=14> */
.L_x_11083:
[----:B------:R-:W-:Y:S05]  /*e1e0*/  BSYNC.RECONVERGENT B0 ;  /* 0x0000000000007941 */ /* 0x000fea0003800200 */
.L_x_11082:
[----:B------:R-:W-:-:S04]  /*e1f0*/  MOV R151, 0x0 ;  /* 0x0000000000977802 */ /* 0x000fc80000000f00 */
[----:B-12345:R-:W-:Y:S05]  /*e200*/  @P6 RET.REL.NODEC R150 `(_ZN5flash24flash_fwd_splitkv_kernelI23Flash_fwd_kernel_traitsILi96ELi64ELi64ELi4ELb0ELb0EN7cutlass6half_tE19Flash_kernel_traitsILi96ELi64ELi64ELi4ES3_EELb0ELb1ELb1ELb0ELb0ELb1ELb1ELb0EEEvNS_16Flash_fwd_paramsE) ;  /* 0xffffff1c967c6950 */ /* 0x03efea0003c3ffff */
        /* <DEDUP_REMOVED lines=10> */
[----:B-1----:R-:W-:Y:S05]  /*e2b0*/  @P0 RET.REL.NODEC R150 `(_ZN5flash24flash_fwd_splitkv_kernelI23Flash_fwd_kernel_traitsILi96ELi64ELi64ELi4ELb0ELb0EN7cutlass6half_tE19Flash_kernel_traitsILi96ELi64ELi64ELi4ES3_EELb0ELb1ELb1ELb0ELb0ELb1ELb1ELb0EEEvNS_16Flash_fwd_paramsE) ;  /* 0xffffff1c96500950 */ /* 0x002fea0003c3ffff */
[----:B------:R-:W-:Y:S01]  /*e2c0*/  LEA R2, P0, R129, R60, 0x2 ;  /* 0x0000003c81027211 */ /* 0x000fe200078010ff */
[----:B------:R-:W-:-:S03]  /*e2d0*/  IMAD.MOV.U32 R151, RZ, RZ, 0x0 ;  /* 0x00000000ff977424 */ /* 0x000fc600078e00ff */
[----:B------:R-:W-:-:S05]  /*e2e0*/  LEA.HI.X R3, R129, R61, R52, 0x2, P0 ;  /* 0x0000003d81037211 */ /* 0x000fca00000f1434 */
[----:B------:R1:W-:Y:S02]  /*e2f0*/  ST.E.128 desc[UR4][R2.64+0x4900], R4 ;  /* 0x0049000402007985 */ /* 0x0003e4000c101d04 */
[----:B-1----:R-:W-:Y:S05]  /*e300*/  RET.REL.NODEC R150 `(_ZN5flash24flash_fwd_splitkv_kernelI23Flash_fwd_kernel_traitsILi96ELi64ELi64ELi4ELb0ELb0EN7cutlass6half_tE19Flash_kernel_traitsILi96ELi64ELi64ELi4ES3_EELb0ELb1ELb1ELb0ELb0ELb1ELb1ELb0EEEvNS_16Flash_fwd_paramsE) ;  /* 0xffffff1c963c7950 */ /* 0x002fea0003c3ffff */
.L_x_11075:
[----:B------:R-:W-:Y:S01]  /*e310*/  MOV R7, 0x2 ;  /* 0x0000000200077802 */ /* 0x000fe20000000f00 */
[----:B------:R-:W-:Y:S01]  /*e320*/  IMAD.MOV.U32 R4, RZ, RZ, 0x1f ;  /* 0x0000001fff047424 */ /* 0x000fe200078e00ff */
[----:B------:R-:W-:-:S07]  /*e330*/  MOV R6, 0xffffffff ;  /* 0xffffffff00067802 */ /* 0x000fce0000000f00 */
[----:B-1---5:R-:W-:Y:S05]  /*e340*/  WARPSYNC.COLLECTIVE R6, `(.L_x_11084) ;  /* 0x0000000006087348 */ /* 0x022fea0003c00000 */
[----:B------:R2:W3:Y:S02]  /*e350*/  SHFL.BFLY P0, R10, R167, R7, R4 ;  /* 0x0c000007a70a7389 */ /* 0x0004e40000000004 */
[----:B-123-5:R-:W-:Y:S05]  /*e360*/  ENDCOLLECTIVE ;  /* 0x000000000000791b */ /* 0x02efea0003800000 */
.L_x_11084:
[----:B------:R-:W-:Y:S02]  /*e370*/  IMAD.MOV.U32 R8, RZ, RZ, R10 ;  /* 0x000000ffff087224 */ /* 0x000fe400078e000a */
[----:B------:R-:W-:Y:S02]  /*e380*/  IMAD.MOV.U32 R7, RZ, RZ, 0x1 ;  /* 0x00000001ff077424 */ /* 0x000fe400078e00ff */
[----:B------:R-:W-:-:S05]  /*e390*/  FADD.FTZ R8, R8, R167 ;  /* 0x000000a708087221 */ /* 0x000fca0000010000 */
[----:B------:R-:W-:-:S07]  /*e3a0*/  MOV R167, R8 ;  /* 0x0000000800a77202 */ /* 0x000fce0000000f00 */
[----:B------:R-:W-:Y:S05]  /*e3b0*/  WARPSYNC.COLLECTIVE R6, `(.L_x_11085) ;  /* 0x0000000006087348 */ /* 0x000fea0003c00000 */
[----:B------:R1:W2:Y:S02]  /*e3c0*/  SHFL.BFLY P0, R10, R167, R7, R4 ;  /* 0x0c000007a70a7389 */ /* 0x0002a40000000004 */
[----:B-12---:R-:W-:Y:S05]  /*e3d0*/  ENDCOLLECTIVE ;  /* 0x000000000000791b */ /* 0x006fea0003800000 */
.L_x_11085:
[----:B------:R-:W-:Y:S01]  /*e3e0*/  MOV R167, R166 ;  /* 0x000000a600a77202 */ /* 0x000fe20000000f00 */
[----:B------:R-:W-:Y:S01]  /*e3f0*/  IMAD.MOV.U32 R7, RZ, RZ, 0x2 ;  /* 0x00000002ff077424 */ /* 0x000fe200078e00ff */
[----:B------:R-:W-:-:S07]  /*e400*/  MOV R5, R10 ;  /* 0x0000000a00057202 */ /* 0x000fce0000000f00 */
[----:B------:R-:W-:Y:S05]  /*e410*/  WARPSYNC.COLLECTIVE R6, `(.L_x_11086) ;  /* 0x0000000006087348 */ /* 0x000fea0003c00000 */
[----:B------:R1:W2:Y:S02]  /*e420*/  SHFL.BFLY P0, R10, R167, R7, R4 ;  /* 0x0c000007a70a7389 */ /* 0x0002a40000000004 */
[----:B-12---:R-:W-:Y:S05]  /*e430*/  ENDCOLLECTIVE ;  /* 0x000000000000791b */ /* 0x006fea0003800000 */
.L_x_11086:
[----:B------:R-:W-:Y:S01]  /*e440*/  FADD.FTZ R5, R8, R5 ;  /* 0x0000000508057221 */ /* 0x000fe20000010000 */
[----:B------:R-:W-:Y:S01]  /*e450*/  FADD.FTZ R9, R10, R166 ;  /* 0x000000a60a097221 */ /* 0x000fe20000010000 */
[----:B------:R-:W-:-:S04]  /*e460*/  MOV R7, 0x1 ;  /* 0x0000000100077802 */ /* 0x000fc80000000f00 */
[----:B------:R-:W-:-:S07]  /*e470*/  MOV R167, R9 ;  /* 0x0000000900a77202 */ /* 0x000fce0000000f00 */
[----:B------:R-:W-:Y:S05]  /*e480*/  WARPSYNC.COLLECTIVE R6, `(.L_x_11087) ;  /* 0x0000000006087348 */ /* 0x000fea0003c00000 */
[----:B------:R1:W2:Y:S02]  /*e490*/  SHFL.BFLY P0, R10, R167, R7, R4 ;  /* 0x0c000007a70a7389 */ /* 0x0002a40000000004 */
[----:B-12---:R-:W-:Y:S05]  /*e4a0*/  ENDCOLLECTIVE ;  /* 0x000000000000791b */ /* 0x006fea0003800000 */
.L_x_11087:
[----:B------:R-:W-:Y:S05]  /*e4b0*/  BRA `(.L_x_11088) ;  /* 0xfffffff000347947 */ /* 0x000fea000383ffff */
.L_x_11089:
        /* <DEDUP_REMOVED lines=12> */
.L_x_11737:


//--------------------- .text._ZN5flash24flash_fwd_splitkv_kernelI23Flash_fwd_kernel_traitsILi96ELi64ELi64ELi4ELb0ELb0EN7cutlass6half_tE19Flash_kernel_traitsILi96ELi64ELi64ELi4ES3_EELb0ELb1ELb0ELb0ELb1ELb0ELb1ELb1EEEvNS_16Flash_fwd_paramsE --------------------------
	.section	.text._ZN5flash24flash_fwd_splitkv_kernelI23Flash_fwd_kernel_traitsILi96ELi64ELi64ELi4ELb0ELb0EN7cutlass6half_tE19Flash_kernel_traitsILi96ELi64ELi64ELi4ES3_EELb0ELb1ELb0ELb0ELb1ELb0ELb1ELb1EEEvNS_16Flash_fwd_paramsE,"ax",@progbits
	.align	128
        .global         _ZN5flash24flash_fwd_splitkv_kernelI23Flash_fwd_kernel_traitsILi96ELi64ELi64ELi4ELb0ELb0EN7cutlass6half_tE19Flash_kernel_traitsILi96ELi64ELi64ELi4ES3_EELb0ELb1ELb0ELb0ELb1ELb0ELb1ELb1EEEvNS_16Flash_fwd_paramsE
        .type           _ZN5flash24flash_fwd_splitkv_kernelI23Flash_fwd_kernel_traitsILi96ELi64ELi64ELi4ELb0ELb0EN7cutlass6half_tE19Flash_kernel_traitsILi96ELi64ELi64ELi4ES3_EELb0ELb1ELb0ELb0ELb1ELb0ELb1ELb1EEEvNS_16Flash_fwd_paramsE,@function
        .size           _ZN5flash24flash_fwd_splitkv_kernelI23Flash_fwd_kernel_traitsILi96ELi64ELi64ELi4ELb0ELb0EN7cutlass6half_tE19Flash_kernel_traitsILi96ELi64ELi64ELi4ES3_EELb0ELb1ELb0ELb0ELb1ELb0ELb1ELb1EEEvNS_16Flash_fwd_paramsE,(.L_x_11738 - _ZN5flash24flash_fwd_splitkv_kernelI23Flash_fwd_kernel_traitsILi96ELi64ELi64ELi4ELb0ELb0EN7cutlass6half_tE19Flash_kernel_traitsILi96ELi64ELi64ELi4ES3_EELb0ELb1ELb0ELb0ELb1ELb0ELb1ELb1EEEvNS_16Flash_fwd_paramsE)
        .other          _ZN5flash24flash_fwd_splitkv_kernelI23Flash_fwd_kernel_traitsILi96ELi64ELi64ELi4ELb0ELb0EN7cutlass6half_tE19Flash_kernel_traitsILi96ELi64ELi64ELi4ES3_EELb0ELb1ELb0ELb0ELb1ELb0ELb1ELb1EEEvNS_16Flash_fwd_paramsE,@"STO_CUDA_ENTRY STV_DEFAULT"
_ZN5flash24flash_fwd_splitkv_kernelI23Flash_fwd_kernel_traitsILi96ELi64ELi64ELi4ELb0ELb0EN7cutlass6half_tE19Flash_kernel_traitsILi96ELi64ELi64ELi4ES3_EELb0ELb1ELb0ELb0ELb1ELb0ELb1ELb1EEEvNS_16Flash_fwd_paramsE:
.text._ZN5flash24flash_fwd_splitkv_kernelI23Flash_fwd_kernel_traitsILi96ELi64ELi64ELi4ELb0ELb0EN7cutlass6half_tE19Flash_kernel_traitsILi96ELi64ELi64ELi4ES3_EELb0ELb1ELb0ELb0ELb1ELb0ELb1ELb1EEEvNS_16Flash_fwd_paramsE:
        /* <DEDUP_REMOVED lines=29> */
[----:B------:R-:W-:Y:S05]  /*01d0*/  CALL.REL.NOINC `($_ZN5flash24flash_fwd_splitkv_kernelI23Flash_fwd_kernel_traitsILi96ELi64ELi64ELi4ELb0ELb0EN7cutlass6half_tE19Flash_kernel_traitsILi96ELi64ELi64ELi4ES3_EELb0ELb1ELb0ELb0ELb1ELb0ELb1ELb1EEEvNS_16Flash_fwd_paramsE$_ZN5flash30compute_attn_1rowblock_splitkvI23Flash_fwd_kernel_traitsILi96ELi64ELi64ELi4ELb0ELb0EN7cutlass6half_tE19Flash_kernel_traitsILi96ELi64ELi64ELi4ES3_EELb0ELb1ELb0ELb0ELb1ELb0ELb1ELb1ENS_16Flash_fwd_paramsEEEvRKT8_iiiii) ;  /* 0x0000000000087944 */ /* 0x000fea0003c00000 */
[----:B------:R-:W-:Y:S05]  /*01e0*/  BSYNC.RECONVERGENT B3 ;  /* 0x0000000000037941 */ /* 0x000fea0003800200 */
.L_x_11090:
[----:B------:R-:W-:Y:S05]  /*01f0*/  EXIT ;  /* 0x000000000000794d */ /* 0x000fea0003800000 */
        .type           $_ZN5flash24flash_fwd_splitkv_kernelI23Flash_fwd_kernel_traitsILi96ELi64ELi64ELi4ELb0ELb0EN7cutlass6half_tE19Flash_kernel_traitsILi96ELi64ELi64ELi4ES3_EELb0ELb1ELb0ELb0ELb1ELb0ELb1ELb1EEEvNS_16Flash_fwd_paramsE$_ZN5flash30compute_attn_1rowblock_splitkvI23Flash_fwd_kernel_traitsILi96ELi64ELi64ELi4ELb0ELb0EN7cutlass6half_tE19Flash_kernel_traitsILi96ELi64ELi64ELi4ES3_EELb0ELb1ELb0ELb0ELb1ELb0ELb1ELb1ENS_16Flash_fwd_paramsEEEvRKT8_iiiii,@function
        .size           $_ZN5flash24flash_fwd_splitkv_kernelI23Flash_fwd_kernel_traitsILi96ELi64ELi64ELi4ELb0ELb0EN7cutlass6half_tE19Flash_kernel_traitsILi96ELi64ELi64ELi4ES3_EELb0ELb1ELb0ELb0ELb1ELb0ELb1ELb1EEEvNS_16Flash_fwd_paramsE$_ZN5flash30compute_attn_1rowblock_splitkvI23Flash_fwd_kernel_traitsILi96ELi64ELi64ELi4ELb0ELb0EN7cutlass6half_tE19Flash_kernel_traitsILi96ELi64ELi64ELi4ES3_EELb0ELb1ELb0ELb0ELb1ELb0ELb1ELb1ENS_16Flash_fwd_paramsEEEvRKT8_iiiii,(.L_x_11738 - $_ZN5flash24flash_fwd_splitkv_kernelI23Flash_fwd_kernel_traitsILi96ELi64ELi64ELi4ELb0ELb0EN7cutlass6half_tE19Flash_kernel_traitsILi96ELi64ELi64ELi4ES3_EELb0ELb1ELb0ELb0ELb1ELb0ELb1ELb1EEEvNS_16Flash_fwd_paramsE$_ZN5flash30compute_attn_1rowblock_splitkvI23Flash_fwd_kernel_traitsILi96ELi64ELi64ELi4ELb0ELb0EN7cutlass6half_tE19Flash_kernel_traitsILi96ELi64ELi64ELi4ES3_EELb0ELb1ELb0ELb0ELb1ELb0ELb1ELb1ENS_16Flash_fwd_paramsEEEvRKT8_iiiii)
$_ZN5flash24flash_fwd_splitkv_kernelI23Flash_fwd_kernel_traitsILi96ELi64ELi64ELi4ELb0ELb0EN7cutlass6half_tE19Flash_kernel_traitsILi96ELi64ELi64ELi4ES3_EELb0ELb1ELb0ELb0ELb1ELb0ELb1ELb1EEEvNS_16Flash_fwd_paramsE$_ZN5flash30compute_attn_1rowblock_splitkvI23Flash_fwd_kernel_traitsILi96ELi64ELi64ELi4ELb0ELb0EN7cutlass6half_tE19Flash_kernel_traitsILi96ELi64ELi64ELi4ES3_EELb0ELb1ELb0ELb0ELb1ELb0ELb1ELb1ENS_16Flash_fwd_paramsEEEvRKT8_iiiii:
        /* <DEDUP_REMOVED lines=15> */
[----:B------:R-:W-:Y:S02]  /*02f0*/  IADD3 R20, P0, PT, R10, R66, RZ ;  /* 0x000000420a147210 */ /* 0x000fe40007f1e0ff */
[----:B------:R-:W-:Y:S01]  /*0300*/  ISETP.NE.AND.EX P1, PT, R9, RZ, PT, P1 ;  /* 0x000000ff0900720c */ /* 0x000fe20003f25310 */
[----:B------:R-:W-:Y:S02]  /*0310*/  IMAD.WIDE.U32 R8, R148, 0x4, R8 ;  /* 0x0000000494087825 */ /* 0x000fe400078e0008 */
[----:B------:R-:W5:Y:S02]  /*0320*/  @!P5 LD.E R146, desc[UR4][R84.64+0xb4] ;  /* 0x0000b4045492d980 */ /* 0x000f64000c101900 */
[----:B------:R-:W-:-:S02]  /*0330*/  IMAD.X R21, R11, 0x1, R65, P0 ;  /* 0x000000010b157824 */ /* 0x000fc400000e0641 */
[----:B------:R-:W-:Y:S01]  /*0340*/  IMAD.MOV.U32 R11, RZ, RZ, RZ ;  /* 0x000000ffff0b7224 */ /* 0x000fe200078e00ff */
[----:B------:R-:W5:Y:S01]  /*0350*/  @!P3 LD.E R53, desc[UR4][R84.64+0xb8] ;  /* 0x0000b8045435b980 */ /* 0x000f62000c101900 */
[----:B------:R-:W-:-:S03]  /*0360*/  ISETP.NE.U32.AND P2, PT, R2, RZ, PT ;  /* 0x000000ff0200720c */ /* 0x000fc60003f45070 */
[----:B------:R-:W5:Y:S04]  /*0370*/  @P5 LD.E R0, desc[UR4][R8.64+0x4] ;  /* 0x0000040408005980 */ /* 0x000f68000c101900 */
        /* <DEDUP_REMOVED lines=14> */
.L_x_11092:
[----:B------:R-:W-:Y:S05]  /*0460*/  BSYNC.RECONVERGENT B0 ;  /* 0x0000000000007941 */ /* 0x000fea0003800200 */
.L_x_11091:
[----:B------:R-:W-:Y:S04]  /*0470*/  BSSY.RECONVERGENT B0, `(.L_x_11093) ;  /* 0x0000007000007945 */ /* 0x000fe80003800200 */
[----:B------:R-:W-:Y:S05]  /*0480*/  @!P3 BRA `(.L_x_11094) ;  /* 0x000000000014b947 */ /* 0x000fea0003800000 */
[----:B------:R-:W2:Y:S02]  /*0490*/  LD.E.U8 R2, desc[UR4][R84.64+0x1b2] ;  /* 0x0001b20454027980 */ /* 0x000ea4000c101100 */
[----:B--2---:R-:W-:-:S13]  /*04a0*/  ISETP.NE.AND P1, PT, R2, RZ, PT ;  /* 0x000000ff0200720c */ /* 0x004fda0003f25270 */
[----:B-----5:R-:W2:Y:S02]  /*04b0*/  @P1 LD.E R53, desc[UR4][R8.64+0x4] ;  /* 0x0000040408351980 */ /* 0x020ea4000c101900 */
[----:B--2---:R-:W-:-:S06]  /*04c0*/  @P1 IADD3 R53, PT, PT, R53, -R12, RZ ;  /* 0x8000000c35351210 */ /* 0x004fcc0007ffe0ff */
[----:B------:R2:W5:Y:S02]  /*04d0*/  @!P1 LD.E R53, desc[UR4][R8.64] ;  /* 0x0000000408359980 */ /* 0x000564000c101900 */
.L_x_11094:
[----:B------:R-:W-:Y:S05]  /*04e0*/  BSYNC.RECONVERGENT B0 ;  /* 0x0000000000007941 */ /* 0x000fea0003800200 */
.L_x_11093:
        /* <DEDUP_REMOVED lines=9> */
.L_x_11096:
[----:B------:R-:W3:Y:S01]  /*0580*/  LD.E.64 R2, desc[UR4][R84.64+0x108] ;  /* 0x0001080454027980 */ /* 0x000ee2000c101b00 */
[----:B------:R-:W-:Y:S01]  /*0590*/  BSSY.RECONVERGENT B0, `(.L_x_11098) ;  /* 0x0000006000007945 */ /* 0x000fe20003800200 */
[----:B------:R-:W-:Y:S01]  /*05a0*/  IMAD.MOV.U32 R48, RZ, RZ, RZ ;  /* 0x000000ffff307224 */ /* 0x000fe200078e00ff */
[----:B---3--:R-:W-:-:S04]  /*05b0*/  ISETP.NE.U32.AND P0, PT, R2, RZ, PT ;  /* 0x000000ff0200720c */ /* 0x008fc80003f05070 */
[----:B------:R-:W-:-:S13]  /*05c0*/  ISETP.NE.AND.EX P0, PT, R3, RZ, PT, P0 ;  /* 0x000000ff0300720c */ /* 0x000fda0003f05300 */
[----:B------:R-:W-:Y:S05]  /*05d0*/  @!P0 BRA `(.L_x_11099) ;  /* 0x0000000000048947 */ /* 0x000fea0003800000 */
[----:B------:R3:W5:Y:S02]  /*05e0*/  LD.E R48, desc[UR4][R84.64+0xbc] ;  /* 0x0000bc0454307980 */ /* 0x000764000c101900 */
.L_x_11099:
[----:B------:R-:W-:Y:S05]  /*05f0*/  BSYNC.RECONVERGENT B0 ;  /* 0x0000000000007941 */ /* 0x000fea0003800200 */
.L_x_11098:
[----:B-----5:R-:W-:Y:S02]  /*0600*/  IADD3 R48, PT, PT, R53, R48, RZ ;  /* 0x0000003035307210 */ /* 0x020fe40007ffe0ff */
.L_x_11097:
[----:B------:R-:W-:Y:S05]  /*0610*/  BSYNC.RECONVERGENT B1 ;  /* 0x0000000000017941 */ /* 0x000fea0003800200 */
.L_x_11095:
[----:B------:R-:W-:Y:S01]  /*0620*/  IMAD.SHL.U32 R74, R145, 0x40, RZ ;  /* 0x00000040914a7824 */ /* 0x000fe200078e00ff */
[----:B------:R-:W-:Y:S01]  /*0630*/  MOV R2, R144 ;  /* 0x0000009000027202 */ /* 0x000fe20000000f00 */
[----:B------:R-:W-:-:S03]  /*0640*/  IMAD.MOV.U32 R3, RZ, RZ, 0x0 ;  /* 0x00000000ff037424 */ /* 0x000fc600078e00ff */
[----:B------:R-:W-:-:S13]  /*0650*/  ISETP.GT.AND P0, PT, R146, R74, PT ;  /* 0x0000004a9200720c */ /* 0x000fda0003f04270 */
[----:B-123--:R-:W-:Y:S05]  /*0660*/  @!P0 RET.REL.NODEC R2 `(_ZN5flash24flash_fwd_splitkv_kernelI23Flash_fwd_kernel_traitsILi96ELi64ELi64ELi4ELb0ELb0EN7cutlass6half_tE19Flash_kernel_traitsILi96ELi64ELi64ELi4ES3_EELb0ELb1ELb0ELb0ELb1ELb0ELb1ELb1EEEvNS_16Flash_fwd_paramsE) ;  /* 0xfffffff802648950 */ /* 0x00efea0003c3ffff */
        /* <DEDUP_REMOVED lines=58> */
[----:B------:R-:W5:Y:S01]  /*0a10*/  LD.E.64 R84, desc[UR4][R84.64+0xa8] ;  /* 0x0000a80454547980 */ /* 0x000f62000c101b00 */
[----:B--2---:R-:W-:-:S02]  /*0a20*/  IMAD R148, R2, UR8, R148 ;  /* 0x0000000802947c24 */ /* 0x004fc4000f8e0294 */
[----:B------:R-:W-:Y:S02]  /*0a30*/  IMAD.SHL.U32 R2, R91, 0x4, RZ ;  /* 0x000000045b027824 */ /* 0x000fe400078e00ff */
[----:B---3--:R-:W-:Y:S01]  /*0a40*/  IMAD R148, R148, R4, R147 ;  /* 0x0000000494947224 */ /* 0x008fe200078e0293 */
[----:B------:R-:W-:Y:S02]  /*0a50*/  SHF.R.U32.HI R4, RZ, 0x3, R91 ;  /* 0x00000003ff047819 */ /* 0x000fe4000001165b */
[----:B------:R-:W-:Y:S01]  /*0a60*/  LOP3.LUT R2, R2, 0x1c, RZ, 0xc0, !PT ;  /* 0x0000001c02027812 */ /* 0x000fe200078ec0ff */
[--C-:B------:R-:W-:Y:S01]  /*0a70*/  IMAD R3, R3, R148, R74.reuse ;  /* 0x0000009403037224 */ /* 0x100fe200078e024a */
[----:B------:R-:W-:Y:S01]  /*0a80*/  LOP3.LUT P6, R91, R91, 0x7, RZ, 0xc0, !PT ;  /* 0x000000075b5b7812 */ /* 0x000fe200078cc0ff */
[----:B------:R-:W-:Y:S02]  /*0a90*/  IMAD.IADD R74, R146, 0x1, -R74 ;  /* 0x00000001924a7824 */ /* 0x000fe400078e0a4a */
[----:B------:R-:W-:-:S02]  /*0aa0*/  IMAD R2, R4, 0x60, R2 ;  /* 0x0000006004027824 */ /* 0x000fc400078e0202 */
[----:B----4-:R-:W-:Y:S01]  /*0ab0*/  IMAD R0, R3, R0, RZ ;  /* 0x0000000003007224 */ /* 0x010fe200078e02ff */
[CC--:B------:R-:W-:Y:S01]  /*0ac0*/  ISETP.GE.AND P1, PT, R4.reuse, R74.reuse, PT ;  /* 0x0000004a0400720c */ /* 0x0c0fe20003f26270 */
[C---:B------:R-:W-:Y:S01]  /*0ad0*/  VIADD R8, R4.reuse, 0x10 ;  /* 0x0000001004087836 */ /* 0x040fe20000000000 */
[C---:B------:R-:W-:Y:S01]  /*0ae0*/  ISETP.GE.OR P6, PT, R4.reuse, R74, P6 ;  /* 0x0000004a0400720c */ /* 0x040fe200037c6670 */
[----:B------:R-:W-:Y:S01]  /*0af0*/  VIADD R5, R4, 0x20 ;  /* 0x0000002004057836 */ /* 0x000fe20000000000 */
[----:B------:R-:W-:Y:S02]  /*0b00*/  IADD3 R2, P0, PT, R0, R2, RZ ;  /* 0x0000000200027210 */ /* 0x000fe40007f1e0ff */
[----:B------:R-:W-:Y:S02]  /*0b10*/  ISETP.GE.AND P3, PT, R8, R74, PT ;  /* 0x0000004a0800720c */ /* 0x000fe40003f66270 */
[----:B------:R-:W-:Y:S02]  /*0b20*/  LEA.HI.X.SX32 R0, R0, RZ, 0x1, P0 ;  /* 0x000000ff00007211 */ /* 0x000fe400000f0eff */
[----:B-----5:R-:W-:-:S02]  /*0b30*/  LEA R6, P0, R2, R6, 0x2 ;  /* 0x0000000602067211 */ /* 0x020fc400078010ff */
[----:B------:R-:W-:Y:S02]  /*0b40*/  ISETP.GE.AND P2, PT, R5, R74, PT ;  /* 0x0000004a0500720c */ /* 0x000fe40003f46270 */
[----:B------:R-:W-:Y:S01]  /*0b50*/  LEA.HI.X R7, R2, R7, R0, 0x2, P0 ;  /* 0x0000000702077211 */ /* 0x000fe200000f1400 */
[----:B------:R-:W-:Y:S01]  /*0b60*/  @!P6 IMAD.MOV.U32 R5, RZ, RZ, -0x800000 ;  /* 0xff800000ff05e424 */ /* 0x000fe200078e00ff */
        /* <DEDUP_REMOVED lines=28> */
[----:B---3--:R-:W-:Y:S05]  /*0d30*/  @P1 RET.REL.NODEC R4 `(_ZN5flash24flash_fwd_splitkv_kernelI23Flash_fwd_kernel_traitsILi96ELi64ELi64ELi4ELb0ELb0EN7cutlass6half_tE19Flash_kernel_traitsILi96ELi64ELi64ELi4ES3_EELb0ELb1ELb0ELb0ELb1ELb0ELb1ELb1EEEvNS_16Flash_fwd_paramsE) ;  /* 0xfffffff004b01950 */ /* 0x008fea0003c3ffff */
[----:B------:R-:W-:Y:S02]  /*0d40*/  MOV R0, 0xff800000 ;  /* 0xff80000000007802 */ /* 0x000fe40000000f00 */
[----:B------:R-:W-:-:S03]  /*0d50*/  MOV R145, 0x0 ;  /* 0x0000000000917802 */ /* 0x000fc60000000f00 */
[----:B------:R1:W-:Y:S02]  /*0d60*/  ST.E desc[UR4][R2.64+0xc0], R0 ;  /* 0x0000c00002007985 */ /* 0x0003e4000c101904 */
[----:B-1----:R-:W-:Y:S05]  /*0d70*/  RET.REL.NODEC R144 `(_ZN5flash24flash_fwd_splitkv_kernelI23Flash_fwd_kernel_traitsILi96ELi64ELi64ELi4ELb0ELb0EN7cutlass6half_tE19Flash_kernel_traitsILi96ELi64ELi64ELi4ES3_EELb0ELb1ELb0ELb0ELb1ELb0ELb1ELb1EEEvNS_16Flash_fwd_paramsE) ;  /* 0xfffffff090a07950 */ /* 0x002fea0003c3ffff */
.L_x_11100:
        /* <DEDUP_REMOVED lines=53> */
[----:B------:R-:W-:Y:S02]  /*10d0*/  IMAD.WIDE R4, R9, 0x4, R2 ;  /* 0x0000000409047825 */ /* 0x000fe400078e0202 */
[----:B------:R-:W2:Y:S04]  /*10e0*/  LD.E.64 R2, desc[UR4][R84.64+0x38] ;  /* 0x0000380454027980 */ /* 0x000ea8000c101b00 */
        /* <DEDUP_REMOVED lines=20> */
[----:B------:R-:W-:Y:S01]  /*1230*/  @!P1 IADD3 R5, PT, PT, R5, 0x1, RZ ;  /* 0x0000000105059810 */ /* 0x000fe20007ffe0ff */
[----:B------:R-:W-:Y:S01]  /*1240*/  IMAD R17, R10, R9, R17 ;  /* 0x000000090a117224 */ /* 0x000fe200078e0211 */
[----:B------:R-:W-:Y:S02]  /*1250*/  ISETP.GE.AND P0, PT, R8, RZ, PT ;  /* 0x000000ff0800720c */ /* 0x000fe40003f06270 */
[----:B------:R-:W-:-:S05]  /*1260*/  ISETP.NE.AND P1, PT, R0, RZ, PT ;  /* 0x000000ff0000720c */ /* 0x000fca0003f25270 */
[----:B------:R-:W-:Y:S01]  /*1270*/  @P2 VIADD R5, R5, 0x1 ;  /* 0x0000000105052836 */ /* 0x000fe20000000000 */
[----:B------:R-:W-:Y:S02]  /*1280*/  SHF.R.S32.HI R16, RZ, 0x1f, R17 ;  /* 0x0000001fff107819 */ /* 0x000fe40000011411 */
[----:B---3--:R-:W-:Y:S01]  /*1290*/  SHF.R.S32.HI R6, RZ, 0x1f, R4 ;  /* 0x0000001fff067819 */ /* 0x008fe20000011404 */
[-C--:B------:R-:W-:Y:S02]  /*12a0*/  IMAD R7, R23, R4.reuse, RZ ;  /* 0x0000000417077224 */ /* 0x080fe400078e02ff */
[----:B------:R-:W-:-:S04]  /*12b0*/  IMAD.WIDE.U32 R10, R22, R4, RZ ;  /* 0x00000004160a7225 */ /* 0x000fc800078e00ff */
[----:B------:R-:W-:-:S05]  /*12c0*/  IMAD R7, R22, R6, R7 ;  /* 0x0000000616077224 */ /* 0x000fca00078e0207 */
        /* <DEDUP_REMOVED lines=20> */
.L_x_11102:
        /* <DEDUP_REMOVED lines=9> */
[----:B------:R-:W-:Y:S02]  /*14a0*/  IABS R8, R147 ;  /* 0x0000009300087213 */ /* 0x000fe40000000000 */
[----:B------:R-:W-:Y:S02]  /*14b0*/  @!P2 SHF.R.S32.HI R7, RZ, 0x1f, R11 ;  /* 0x0000001fff07a819 */ /* 0x000fe4000001140b */
        /* <DEDUP_REMOVED lines=33> */
[----:B------:R-:W-:Y:S02]  /*16d0*/  LEA R17, R90, 0xffffffc0, 0x6 ;  /* 0xffffffc05a117811 */ /* 0x000fe400078e30ff */
        /* <DEDUP_REMOVED lines=35> */
.L_x_11103:
[----:B------:R-:W-:Y:S05]  /*1910*/  BSYNC.RECONVERGENT B0 ;  /* 0x0000000000007941 */ /* 0x000fea0003800200 */
.L_x_11101:
        /* <DEDUP_REMOVED lines=29> */
[----:B------:R-:W-:Y:S02]  /*1af0*/  IADD3 R30, P1, PT, R14, R19, RZ ;  /* 0x000000130e1e7210 */ /* 0x000fe40007f3e0ff */
[----:B------:R-:W-:Y:S01]  /*1b00*/  LOP3.LUT R6, R147, R0, RZ, 0x3c, !PT ;  /* 0x0000000093067212 */ /* 0x000fe200078e3cff */
[----:B------:R-:W-:Y:S02]  /*1b10*/  @!P3 VIADD R21, R21, 0x1 ;  /* 0x000000011515b836 */ /* 0x000fe40000000000 */
[----:B------:R-:W-:Y:S01]  /*1b20*/  IMAD.X R31, RZ, RZ, R18, P1 ;  /* 0x000000ffff1f7224 */ /* 0x000fe200008e0612 */
[----:B------:R-:W-:Y:S02]  /*1b30*/  ISETP.GE.AND P2, PT, R6, RZ, PT ;  /* 0x000000ff0600720c */ /* 0x000fe40003f46270 */
[----:B------:R-:W-:Y:S01]  /*1b40*/  ISETP.NE.AND P1, PT, R0, RZ, PT ;  /* 0x000000ff0000720c */ /* 0x000fe20003f25270 */
[----:B-----5:R-:W-:-:S02]  /*1b50*/  IMAD R16, R16, R88, RZ ;  /* 0x0000005810107224 */ /* 0x020fc400078e02ff */
[----:B------:R-:W-:Y:S01]  /*1b60*/  @P4 IADD3 R21, PT, PT, R21, 0x1, RZ ;  /* 0x0000000115154810 */ /* 0x000fe20007ffe0ff */
[----:B------:R-:W-:-:S04]  /*1b70*/  IMAD.WIDE.U32 R30, R17, R88, R30 ;  /* 0x00000058111e7225 */ /* 0x000fc800078e001e */
[----:B------:R-:W-:Y:S02]  /*1b80*/  IMAD R16, R17, R89, R16 ;  /* 0x0000005911107224 */ /* 0x000fe400078e0210 */
[----:B------:R-:W-:-:S05]  /*1b90*/  IMAD.MOV.U32 R6, RZ, RZ, R21 ;  /* 0x000000ffff067224 */ /* 0x000fca00078e0015 */
[----:B------:R-:W-:Y:S02]  /*1ba0*/  @!P2 IADD3 R6, PT, PT, -R6, RZ, RZ ;  /* 0x000000ff0606a210 */ /* 0x000fe40007ffe1ff */
[----:B------:R-:W-:Y:S02]  /*1bb0*/  @!P1 LOP3.LUT R6, RZ, R0, RZ, 0x33, !PT ;  /* 0x00000000ff069212 */ /* 0x000fe400078e33ff */
[----:B------:R-:W-:Y:S02]  /*1bc0*/  LOP3.LUT R19, R39, 0xc0, RZ, 0xc0, !PT ;  /* 0x000000c027137812 */ /* 0x000fe400078ec0ff */
[----:B------:R-:W-:Y:S02]  /*1bd0*/  SHF.R.S32.HI R0, RZ, 0x1f, R6 ;  /* 0x0000001fff007819 */ /* 0x000fe40000011406 */
[--C-:B------:R-:W-:Y:S01]  /*1be0*/  LOP3.LUT R19, R19, 0x18, R91.reuse, 0xf8, !PT ;  /* 0x0000001813137812 */ /* 0x100fe200078ef85b */
[----:B------:R-:W-:Y:S01]  /*1bf0*/  IMAD.MOV.U32 R77, RZ, RZ, RZ ;  /* 0x000000ffff4d7224 */ /* 0x000fe200078e00ff */
[----:B------:R-:W-:-:S02]  /*1c00*/  SHF.R.U32.HI R76, RZ, 0x2, R91 ;  /* 0x00000002ff4c7819 */ /* 0x000fc4000001165b */
[----:B------:R-:W-:-:S04]  /*1c10*/  LOP3.LUT R19, R19, 0x18, R39, 0x78, !PT ;  /* 0x0000001813137812 */ /* 0x000fc800078e7827 */
[----:B------:R-:W-:Y:S01]  /*1c20*/  LOP3.LUT R39, R19, 0x1f20, R39, 0xf8, !PT ;  /* 0x00001f2013277812 */ /* 0x000fe200078ef827 */
[----:B------:R-:W-:Y:S01]  /*1c30*/  IMAD R142, R89, R76, RZ ;  /* 0x0000004c598e7224 */ /* 0x000fe200078e02ff */
[----:B------:R-:W-:Y:S01]  /*1c40*/  LOP3.LUT R151, R151, R150, RZ, 0x3c, !PT ;  /* 0x0000009697977212 */ /* 0x000fe200078e3cff */
[----:B------:R-:W-:Y:S01]  /*1c50*/  IMAD R140, R3, R76, RZ ;  /* 0x0000004c038c7224 */ /* 0x000fe200078e02ff */
[----:B------:R-:W-:Y:S01]  /*1c60*/  SHF.L.U32 R87, R90, 0x6, RZ ;  /* 0x000000065a577819 */ /* 0x000fe200000006ff */
[----:B------:R-:W-:Y:S01]  /*1c70*/  IMAD.SHL.U32 R49, R91, 0x4, RZ ;  /* 0x000000045b317824 */ /* 0x000fe200078e00ff */
[----:B------:R-:W-:Y:S01]  /*1c80*/  LOP3.LUT R150, R151, R150, RZ, 0x3c, !PT ;  /* 0x0000009697967212 */ /* 0x000fe200078e3cff */
[----:B------:R-:W-:Y:S01]  /*1c90*/  IMAD.SHL.U32 R137, R2, 0x20, RZ ;  /* 0x0000002002897824 */ /* 0x000fe200078e00ff */
[----:B------:R-:W-:Y:S01]  /*1ca0*/  SHF.L.U64.HI R89, R88, 0x5, R89 ;  /* 0x0000000558597819 */ /* 0x000fe20000010259 */
[----:B------:R-:W-:Y:S01]  /*1cb0*/  VIADD R92, R90, 0xffffffff ;  /* 0xffffffff5a5c7836 */ /* 0x000fe20000000000 */
[----:B------:R-:W-:-:S02]  /*1cc0*/  SHF.L.U64.HI R138, R2, 0x5, R3 ;  /* 0x00000005028a7819 */ /* 0x000fc40000010203 */
[----:B------:R-:W-:Y:S02]  /*1cd0*/  LOP3.LUT R73, R49, 0xc, RZ, 0xc0, !PT ;  /* 0x0000000c31497812 */ /* 0x000fe400078ec0ff */
[----:B------:R-:W-:Y:S02]  /*1ce0*/  IADD3 R38, PT, PT, R87, -0x40, RZ ;  /* 0xffffffc057267810 */ /* 0x000fe40007ffe0ff */
[----:B------:R-:W-:Y:S01]  /*1cf0*/  LOP3.LUT R151, R151, R150, RZ, 0x3c, !PT ;  /* 0x0000009697977212 */ /* 0x000fe200078e3cff */
[----:B--2---:R-:W-:-:S04]  /*1d00*/  @P0 IMAD.WIDE.U32 R20, R22, R15, RZ ;  /* 0x0000000f16140225 */ /* 0x004fc800078e00ff */
[----:B------:R-:W-:Y:S02]  /*1d10*/  @P0 IMAD R18, R23, R15, RZ ;  /* 0x0000000f17120224 */ /* 0x000fe400078e02ff */
[----:B---3--:R-:W-:-:S04]  /*1d20*/  @!P0 IMAD.WIDE.U32 R32, R28, R148, RZ ;  /* 0x000000941c208225 */ /* 0x008fc800078e00ff */
[----:B------:R-:W-:Y:S02]  /*1d30*/  @!P0 IMAD R17, R29, R148, RZ ;  /* 0x000000941d118224 */ /* 0x000fe400078e02ff */
[----:B------:R-:W-:Y:S02]  /*1d40*/  IMAD.IADD R29, R31, 0x1, R16 ;  /* 0x000000011f1d7824 */ /* 0x000fe400078e0210 */
[----:B------:R-:W-:Y:S02]  /*1d50*/  @!P0 IMAD.MOV.U32 R16, RZ, RZ, R32 ;  /* 0x000000ffff108224 */ /* 0x000fe400078e0020 */
[----:B------:R-:W-:Y:S01]  /*1d60*/  @P0 IMAD.MOV.U32 R16, RZ, RZ, R20 ;  /* 0x000000ffff100224 */ /* 0x000fe200078e0014 */
[----:B------:R-:W-:Y:S01]  /*1d70*/  MOV R28, R30 ;  /* 0x0000001e001c7202 */ /* 0x000fe20000000f00 */
[----:B------:R-:W-:Y:S02]  /*1d80*/  @!P0 IMAD.IADD R17, R33, 0x1, R17 ;  /* 0x0000000121118824 */ /* 0x000fe400078e0211 */
[----:B------:R-:W-:Y:S01]  /*1d90*/  @P0 IMAD.IADD R17, R21, 0x1, R18 ;  /* 0x0000000115110824 */ /* 0x000fe200078e0212 */
[----:B------:R-:W-:Y:S01]  /*1da0*/  IADD3 R30, P1, PT, R14, R16, RZ ;  /* 0x000000100e1e7210 */ /* 0x000fe20007f3e0ff */
[----:B------:R-:W-:Y:S01]  /*1db0*/  IMAD R16, R27, R6, RZ ;  /* 0x000000061b107224 */ /* 0x000fe200078e02ff */
[----:B------:R-:W-:Y:S01]  /*1dc0*/  SHF.R.S32.HI R18, RZ, 0x1f, R147 ;  /* 0x0000001fff127819 */ /* 0x000fe20000011493 */
[----:B------:R-:W-:Y:S01]  /*1dd0*/  IMAD R20, R25, R147, RZ ;  /* 0x0000009319147224 */ /* 0x000fe200078e02ff */
[----:B------:R-:W-:Y:S01]  /*1de0*/  IADD3.X R31, PT, PT, RZ, R17, RZ, P1, !PT ;  /* 0x00000011ff1f7210 */ /* 0x000fe20000ffe4ff */
[----:B------:R-:W-:Y:S01]  /*1df0*/  IMAD.WIDE.U32 R28, R6, R26, R28 ;  /* 0x0000001a061c7225 */ /* 0x000fe200078e001c */
[----:B------:R-:W-:-:S03]  /*1e00*/  MOV R17, 0x400 ;  /* 0x0000040000117802 */ /* 0x000fc60000000f00 */
[----:B------:R-:W-:Y:S01]  /*1e10*/  IMAD R16, R0, R26, R16 ;  /* 0x0000001a00107224 */ /* 0x000fe200078e0210 */
[----:B-1----:R-:W-:Y:S01]  /*1e20*/  LEA R34, R34, R17, 0x18 ;  /* 0x0000001122227211 */ /* 0x002fe200078ec0ff */
[----:B------:R-:W-:Y:S01]  /*1e30*/  IMAD R18, R24, R18, R20 ;  /* 0x0000001218127224 */ /* 0x000fe200078e0214 */
[-C--:B------:R-:W-:Y:S01]  /*1e40*/  @!P0 MOV R17, R23.reuse ;  /* 0x0000001700118202 */ /* 0x080fe20000000f00 */
[----:B------:R-:W-:Y:S01]  /*1e50*/  IMAD.WIDE.U32 R24, R147, R24, R30 ;  /* 0x0000001893187225 */ /* 0x000fe200078e001e */
[----:B------:R-:W-:-:S03]  /*1e60*/  @P0 MOV R17, R23 ;  /* 0x0000001700110202 */ /* 0x000fc60000000f00 */
[----:B------:R-:W-:Y:S02]  /*1e70*/  IMAD.IADD R29, R29, 0x1, R16 ;  /* 0x000000011d1d7824 */ /* 0x000fe400078e0210 */
[--C-:B------:R-:W-:Y:S02]  /*1e80*/  @!P0 IMAD.MOV.U32 R16, RZ, RZ, R22.reuse ;  /* 0x000000ffff108224 */ /* 0x100fe400078e0016 */
[----:B------:R-:W-:Y:S01]  /*1e90*/  @P0 IMAD.MOV.U32 R16, RZ, RZ, R22 ;  /* 0x000000ffff100224 */ /* 0x000fe200078e0016 */
[----:B------:R-:W-:Y:S01]  /*1ea0*/  IADD3 R20, P0, PT, R14, R9, RZ ;  /* 0x000000090e147210 */ /* 0x000fe20007f1e0ff */
[----:B------:R-:W-:Y:S02]  /*1eb0*/  IMAD.IADD R25, R25, 0x1, R18 ;  /* 0x0000000119197824 */ /* 0x000fe400078e0212 */
[----:B------:R-:W-:Y:S01]  /*1ec0*/  IMAD.WIDE.U32 R18, R145, 0x40, R76 ;  /* 0x0000004091127825 */ /* 0x000fe200078e004c */
[----:B------:R-:W-:-:S03]  /*1ed0*/  SHF.R.S32.HI R9, RZ, 0x1f, R53 ;  /* 0x0000001fff097819 */ /* 0x000fc60000011435 */
[----:B------:R-:W-:Y:S02]  /*1ee0*/  IMAD.X R21, RZ, RZ, R8, P0 ;  /* 0x000000ffff157224 */ /* 0x000fe400000e0608 */
[-C--:B------:R-:W-:Y:S01]  /*1ef0*/  IMAD R8, R19, R16.reuse, RZ ;  /* 0x0000001013087224 */ /* 0x080fe200078e02ff */
[C---:B------:R-:W-:Y:S02]  /*1f00*/  SHF.L.U64.HI R52, R16.reuse, 0x5, R17 ;  /* 0x0000000510347819 */ /* 0x040fe40000010211 */
[----:B------:R-:W-:Y:S01]  /*1f10*/  SHF.L.U32 R51, R16, 0x5, RZ ;  /* 0x0000000510337819 */ /* 0x000fe200000006ff */
[C---:B------:R-:W-:Y:S01]  /*1f20*/  IMAD R8, R18.reuse, R17, R8 ;  /* 0x0000001112087224 */ /* 0x040fe200078e0208 */
[----:B------:R-:W-:Y:S01]  /*1f30*/  LEA.HI R9, R9, R53, RZ, 0x6 ;  /* 0x0000003509097211 */ /* 0x000fe200078f30ff */
[----:B------:R-:W-:-:S04]  /*1f40*/  IMAD.WIDE.U32 R16, R18, R16, R24 ;  /* 0x0000001012107225 */ /* 0x000fc800078e0018 */
[----:B------:R-:W-:Y:S01]  /*1f50*/  IMAD.WIDE.U32 R18, R76, R88, R28 ;  /* 0x000000584c127225 */ /* 0x000fe200078e001c */
[----:B------:R-:W-:-:S04]  /*1f60*/  SHF.R.S32.HI R9, RZ, 0x6, R9 ;  /* 0x00000006ff097819 */ /* 0x000fc80000011409 */
[----:B------:R-:W-:Y:S02]  /*1f70*/  IADD3 R142, PT, PT, R19, R142, RZ ;  /* 0x0000008e138e7210 */ /* 0x000fe40007ffe0ff */
        /* <DEDUP_REMOVED lines=8> */
[----:B------:R-:W-:Y:S02]  /*2000*/  IMAD.IADD R8, R17, 0x1, R8 ;  /* 0x0000000111087824 */ /* 0x000fe400078e0208 */
[----:B------:R-:W-:Y:S01]  /*2010*/  IMAD.SHL.U32 R88, R88, 0x20, RZ ;  /* 0x0000002058587824 */ /* 0x000fe200078e00ff */
[----:B------:R-:W-:Y:S01]  /*2020*/  LEA.HI.X R140, R20, R13, R140, 0x1, P1 ;  /* 0x0000000d148c7211 */ /* 0x000fe200008f0c8c */
[----:B------:R-:W-:Y:S01]  /*2030*/  IMAD R39, R39, 0x2, R34 ;  /* 0x0000000227277824 */ /* 0x000fe200078e0222 */
[----:B------:R-:W-:Y:S01]  /*2040*/  LEA.HI.X R79, R16, R5, R8, 0x1, P2 ;  /* 0x00000005104f7211 */ /* 0x000fe200010f0c08 */
        /* <DEDUP_REMOVED lines=13> */
[--C-:B------:R-:W-:Y:S01]  /*2120*/  IMAD.MOV.U32 R72, RZ, RZ, R38.reuse ;  /* 0x000000ffff487224 */ /* 0x100fe200078e0026 */
[----:B------:R-:W-:Y:S01]  /*2130*/  MOV R61, R143 ;  /* 0x0000008f003d7202 */ /* 0x000fe20000000f00 */
[----:B------:R-:W-:Y:S01]  /*2140*/  IMAD.IADD R7, R7, 0x1, R38 ;  /* 0x0000000107077824 */ /* 0x000fe200078e0226 */
[----:B------:R-:W-:Y:S01]  /*2150*/  MOV R80, R141 ;  /* 0x0000008d00507202 */ /* 0x000fe20000000f00 */
[----:B------:R-:W-:Y:S01]  /*2160*/  VIADD R70, R76, 0x20 ;  /* 0x000000204c467836 */ /* 0x000fe20000000000 */
[----:B------:R-:W-:Y:S01]  /*2170*/  MOV R81, R140 ;  /* 0x0000008c00517202 */ /* 0x000fe20000000f00 */
[----:B------:R-:W-:-:S02]  /*2180*/  IMAD R69, R90, -0x40, R53 ;  /* 0xffffffc05a457824 */ /* 0x000fc400078e0235 */
[----:B------:R-:W-:Y:S02]  /*2190*/  IMAD R68, R90, -0x40, R48 ;  /* 0xffffffc05a447824 */ /* 0x000fe400078e0230 */
[----:B------:R-:W-:Y:S02]  /*21a0*/  IMAD.MOV.U32 R67, RZ, RZ, R90 ;  /* 0x000000ffff437224 */ /* 0x000fe400078e005a */
        /* <DEDUP_REMOVED lines=8> */
[----:B-----5:R-:W-:Y:S01]  /*2230*/  SHF.L.U64.HI R62, R20, 0x5, R21 ;  /* 0x00000005143e7819 */ /* 0x020fe20000010215 */
[----:B------:R-:W-:Y:S02]  /*2240*/  IMAD R2, R21, R72, RZ ;  /* 0x0000004815027224 */ /* 0x000fe400078e02ff */
[----:B------:R-:W-:Y:S01]  /*2250*/  IMAD.IADD R27, R27, 0x1, R3 ;  /* 0x000000011b1b7824 */ /* 0x000fe200078e0203 */
[----:B------:R-:W-:Y:S01]  /*2260*/  IADD3 R3, P0, PT, -R53, R76, RZ ;  /* 0x0000004c35037210 */ /* 0x000fe20007f1e1ff */
[C---:B------:R-:W-:Y:S02]  /*2270*/  IMAD R12, R82.reuse, R13, R12 ;  /* 0x0000000d520c7224 */ /* 0x040fe400078e020c */
[----:B------:R-:W-:-:S04]  /*2280*/  IMAD.WIDE.U32 R28, R82, R72, R28 ;  /* 0x00000048521c7225 */ /* 0x000fc800078e001c */
[C---:B------:R-:W-:Y:S01]  /*2290*/  IMAD R2, R20.reuse, R13, R2 ;  /* 0x0000000d14027224 */ /* 0x040fe200078e0202 */
[----:B------:R-:W-:Y:S01]  /*22a0*/  IADD3 R29, PT, PT, R29, R12, RZ ;  /* 0x0000000c1d1d7210 */ /* 0x000fe20007ffe0ff */
[----:B------:R-:W-:Y:S01]  /*22b0*/  IMAD.WIDE.U32 R26, R20, R72, R26 ;  /* 0x00000048141a7225 */ /* 0x000fe200078e001a */
[----:B------:R-:W-:Y:S02]  /*22c0*/  SHF.R.S32.HI R13, RZ, 0x1f, R53 ;  /* 0x0000001fff0d7819 */ /* 0x000fe40000011435 */
[----:B------:R-:W-:Y:S01]  /*22d0*/  LEA.HI R71, R18, R18, RZ, 0x1 ;  /* 0x0000001212477211 */ /* 0x000fe200078f08ff */
[----:B------:R-:W-:Y:S01]  /*22e0*/  IMAD.IADD R27, R27, 0x1, R2 ;  /* 0x000000011b1b7824 */ /* 0x000fe200078e0202 */
[----:B------:R-:W-:Y:S01]  /*22f0*/  IADD3.X R13, PT, PT, RZ, ~R13, RZ, P0, !PT ;  /* 0x8000000dff0d7210 */ /* 0x000fe200007fe4ff */
[-C--:B------:R-:W-:Y:S01]  /*2300*/  IMAD R12, R25, R6.reuse, RZ ;  /* 0x00000006190c7224 */ /* 0x080fe200078e02ff */
[----:B------:R-:W-:Y:S01]  /*2310*/  SHF.R.S32.HI R71, RZ, 0x1, R71 ;  /* 0x00000001ff477819 */ /* 0x000fe20000011447 */
[----:B------:R-:W-:-:S02]  /*2320*/  IMAD R2, R23, R6, RZ ;  /* 0x0000000617027224 */ /* 0x000fc400078e02ff */
[-C--:B------:R-:W-:Y:S02]  /*2330*/  IMAD R12, R24, R0.reuse, R12 ;  /* 0x00000000180c7224 */ /* 0x080fe400078e020c */
[----:B------:R-:W-:Y:S02]  /*2340*/  IMAD R2, R22, R0, R2 ;  /* 0x0000000016027224 */ /* 0x000fe400078e0202 */
[----:B------:R-:W-:-:S04]  /*2350*/  IMAD.WIDE.U32 R24, R6, R24, R28 ;  /* 0x0000001806187225 */ /* 0x000fc800078e001c */
[----:B------:R-:W-:Y:S01]  /*2360*/  IMAD.WIDE.U32 R22, R6, R22, R26 ;  /* 0x0000001606167225 */ /* 0x000fe200078e001a */
[----:B------:R-:W-:-:S03]  /*2370*/  IADD3 R25, PT, PT, R25, R12, RZ ;  /* 0x0000000c19197210 */ /* 0x000fc60007ffe0ff */
[----:B------:R-:W-:Y:S01]  /*2380*/  IMAD.IADD R19, R23, 0x1, R2 ;  /* 0x0000000117137824 */ /* 0x000fe200078e0202 */
[----:B------:R-:W-:Y:S01]  /*2390*/  MOV R18, R22 ;  /* 0x0000001600127202 */ /* 0x000fe20000000f00 */
[C---:B------:R-:W-:Y:S02]  /*23a0*/  IMAD R54, R13.reuse, R82, RZ ;  /* 0x000000520d367224 */ /* 0x040fe400078e02ff */
[----:B------:R-:W-:Y:S02]  /*23b0*/  IMAD R0, R76, R71, R73 ;  /* 0x000000474c007224 */ /* 0x000fe400078e0249 */
[----:B------:R-:W-:Y:S02]  /*23c0*/  IMAD R13, R13, R20, RZ ;  /* 0x000000140d0d7224 */ /* 0x000fe400078e02ff */
[----:B------:R-:W-:Y:S01]  /*23d0*/  IMAD R2, R71, R7, RZ ;  /* 0x0000000747027224 */ /* 0x000fe200078e02ff */
[----:B------:R-:W-:Y:S01]  /*23e0*/  IADD3 R6, PT, PT, R73, R0, RZ ;  /* 0x0000000049067210 */ /* 0x000fe20007ffe0ff */
[-C--:B------:R-:W-:Y:S01]  /*23f0*/  IMAD R54, R83, R3.reuse, R54 ;  /* 0x0000000353367224 */ /* 0x080fe200078e0236 */
[----:B------:R-:W-:Y:S01]  /*2400*/  SHF.L.U32 R71, R71, 0x5, RZ ;  /* 0x0000000547477819 */ /* 0x000fe200000006ff */
[-C--:B------:R-:W-:Y:S01]  /*2410*/  IMAD R13, R21, R3.reuse, R13 ;  /* 0x00000003150d7224 */ /* 0x080fe200078e020d */
[----:B------:R-:W-:Y:S01]  /*2420*/  SHF.R.S32.HI R58, RZ, 0x1f, R2 ;  /* 0x0000001fff3a7819 */ /* 0x000fe20000011402 */
[----:B------:R-:W-:Y:S01]  /*2430*/  IMAD.WIDE.U32 R22, R82, R3, R24 ;  /* 0x0000000352167225 */ /* 0x000fe200078e0018 */
[----:B------:R-:W-:-:S03]  /*2440*/  SHF.R.S32.HI R64, RZ, 0x1f, R71 ;  /* 0x0000001fff407819 */ /* 0x000fc60000011447 */
[----:B------:R-:W-:Y:S01]  /*2450*/  IMAD.WIDE.U32 R18, R20, R3, R18 ;  /* 0x0000000314127225 */ /* 0x000fe200078e0012 */
[C---:B------:R-:W-:Y:S02]  /*2460*/  IADD3 R3, P3, PT, R2.reuse, R0, RZ ;  /* 0x0000000002037210 */ /* 0x040fe40007f7e0ff */
[----:B------:R-:W-:Y:S01]  /*2470*/  IADD3 R2, P2, PT, R2, R6, RZ ;  /* 0x0000000602027210 */ /* 0x000fe20007f5e0ff */
[----:B------:R-:W-:Y:S01]  /*2480*/  IMAD.IADD R54, R23, 0x1, R54 ;  /* 0x0000000117367824 */ /* 0x000fe200078e0236 */
[----:B------:R-:W-:Y:S01]  /*2490*/  LEA R55, P1, R22, R16, 0x1 ;  /* 0x0000001016377211 */ /* 0x000fe200078208ff */
[----:B------:R-:W-:Y:S01]  /*24a0*/  IMAD.SHL.U32 R16, R3, 0x2, RZ ;  /* 0x0000000203107824 */ /* 0x000fe200078e00ff */
[----:B------:R-:W-:Y:S01]  /*24b0*/  IADD3 R13, PT, PT, R19, R13, RZ ;  /* 0x0000000d130d7210 */ /* 0x000fe20007ffe0ff */
[----:B------:R-:W-:Y:S01]  /*24c0*/  IMAD.SHL.U32 R63, R20, 0x20, RZ ;  /* 0x00000020143f7824 */ /* 0x000fe200078e00ff */
[----:B------:R-:W-:Y:S02]  /*24d0*/  LEA R12, P0, R18, R10, 0x1 ;  /* 0x0000000a120c7211 */ /* 0x000fe400078008ff */
[----:B------:R-:W-:-:S02]  /*24e0*/  LEA.HI.X.SX32 R0, R0, R58, 0x1, P3 ;  /* 0x0000003a00007211 */ /* 0x000fc400018f0eff */
[----:B------:R-:W-:Y:S02]  /*24f0*/  LEA.HI.X.SX32 R58, R6, R58, 0x1, P2 ;  /* 0x0000003a063a7211 */ /* 0x000fe400010f0eff */
[----:B------:R-:W-:Y:S02]  /*2500*/  SHF.L.U32 R59, R2, 0x1, RZ ;  /* 0x00000001023b7819 */ /* 0x000fe400000006ff */
[----:B------:R-:W-:Y:S02]  /*2510*/  LEA.HI.X R54, R22, R17, R54, 0x1, P1 ;  /* 0x0000001116367211 */ /* 0x000fe400008f0c36 */
[----:B------:R-:W-:Y:S02]  /*2520*/  LEA.HI.X R13, R18, R11, R13, 0x1, P0 ;  /* 0x0000000b120d7211 */ /* 0x000fe400000f0c0d */
[----:B------:R-:W-:Y:S02]  /*2530*/  SHF.L.U64.HI R0, R3, 0x1, R0 ;  /* 0x0000000103007819 */ /* 0x000fe40000010200 */
[----:B------:R-:W-:-:S02]  /*2540*/  IADD3 R36, P1, PT, R8, R16, RZ ;  /* 0x0000001008247210 */ /* 0x000fc40007f3e0ff */
[----:B------:R-:W-:Y:S02]  /*2550*/  SHF.L.U64.HI R58, R2, 0x1, R58 ;  /* 0x00000001023a7819 */ /* 0x000fe4000001023a */
[-C--:B------:R-:W-:Y:S01]  /*2560*/  IADD3 R57, P3, PT, R8, R59.reuse, RZ ;  /* 0x0000003b08397210 */ /* 0x080fe20007f7e0ff */
[C-C-:B------:R-:W-:Y:S01]  /*2570*/  IMAD.X R37, R9.reuse, 0x1, R0.reuse, P1 ;  /* 0x0000000109257824 */ /* 0x140fe200008e0600 */
[C---:B------:R-:W-:Y:S02]  /*2580*/  IADD3 R16, P0, PT, R4.reuse, R16, RZ ;  /* 0x0000001004107210 */ /* 0x040fe40007f1e0ff */
[----:B------:R-:W-:Y:S02]  /*2590*/  IADD3 R59, P2, PT, R4, R59, RZ ;  /* 0x0000003b043b7210 */ /* 0x000fe40007f5e0ff */
[-C--:B------:R-:W-:Y:S01]  /*25a0*/  IADD3.X R56, PT, PT, R9, R58.reuse, RZ, P3, !PT ;  /* 0x0000003a09387210 */ /* 0x080fe20001ffe4ff */
[C---:B------:R-:W-:Y:S01]  /*25b0*/  IMAD.X R17, R5.reuse, 0x1, R0, P0 ;  /* 0x0000000105117824 */ /* 0x040fe200000e0600 */
[----:B------:R-:W-:-:S02]  /*25c0*/  IADD3.X R58, PT, PT, R5, R58, RZ, P2, !PT ;  /* 0x0000003a053a7210 */ /* 0x000fc400017fe4ff */
[C---:B------:R-:W-:Y:S02]  /*25d0*/  LOP3.LUT R10, R14.reuse, 0x20, RZ, 0xfc, !PT ;  /* 0x000000200e0a7812 */ /* 0x040fe400078efcff */
[----:B------:R-:W-:-:S07]  /*25e0*/  LOP3.LUT R9, R14, 0x40, RZ, 0xfc, !PT ;  /* 0x000000400e097812 */ /* 0x000fce00078efcff */
.L_x_11119:
        /* <DEDUP_REMOVED lines=14> */
[----:B--2---:R-:W2:Y:S01]  /*26d0*/  @P0 LD.E.128 R20, desc[UR4][R2.64] ;  /* 0x0000000402140980 */ /* 0x004ea2000c101d00 */
[----:B------:R-:W-:Y:S02]  /*26e0*/  @P0 IMAD.MOV.U32 R18, RZ, RZ, R61 ;  /* 0x000000ffff120224 */ /* 0x000fe400078e003d */
[----:B------:R-:W-:Y:S05]  /*26f0*/  @P0 IMAD.MOV.U32 R19, RZ, RZ, R60 ;  /* 0x000000ffff130224 */ /* 0x000fea00078e003c */
[----:B--2---:R1:W-:Y:S04]  /*2700*/  @P0 ST.E.128 desc[UR4][R18.64], R20 ;  /* 0x0000001412000985 */ /* 0x0043e8000c101d04 */
[----:B------:R-:W2:Y:S01]  /*2710*/  @P0 LD.E.128 R4, desc[UR4][R2.64+0x40] ;  /* 0x0000400402040980 */ /* 0x000ea2000c101d00 */
[C---:B-1----:R-:W-:Y:S04]  /*2720*/  @P4 LEA R20, P1, R82.reuse, R2, 0x6 ;  /* 0x0000000252144211 */ /* 0x042fe800078230ff */
[----:B------:R-:W-:Y:S02]  /*2730*/  @P4 LEA.HI.X R21, R82, R3, R83, 0x6, P1 ;  /* 0x0000000352154211 */ /* 0x000fe400008f3453 */
[C---:B------:R-:W-:Y:S04]  /*2740*/  @P4 LEA R24, P1, R88.reuse, R61, 0x1 ;  /* 0x0000003d58184211 */ /* 0x040fe800078208ff */
[----:B------:R-:W-:Y:S02]  /*2750*/  @P4 LEA.HI.X R25, R88, R60, R89, 0x1, P1 ;  /* 0x0000003c58194211 */ /* 0x000fe400008f0c59 */
[----:B------:R-:W-:Y:S01]  /*2760*/  IADD3 R0, P1, PT, RZ, -UR6, RZ ;  /* 0x80000006ff007c10 */ /* 0x000fe2000ff3e0ff */
[----:B--2---:R1:W-:Y:S04]  /*2770*/  @P0 ST.E.128 desc[UR4][R18.64+0x40], R4 ;  /* 0x0000400412000985 */ /* 0x0043e8000c101d04 */
[----:B-1----:R-:W2:Y:S04]  /*2780*/  @P0 LD.E.128 R4, desc[UR4][R2.64+0x80] ;  /* 0x0000800402040980 */ /* 0x002ea8000c101d00 */
[----:B--2---:R1:W-:Y:S04]  /*2790*/  @P0 ST.E.128 desc[UR4][R18.64+0x80], R4 ;  /* 0x0000800412000985 */ /* 0x0043e8000c101d04 */
[----:B-1----:R-:W2:Y:S04]  /*27a0*/  @P4 LD.E.128 R4, desc[UR4][R20.64] ;  /* 0x0000000414044980 */ /* 0x002ea8000c101d00 */
[----:B--2---:R1:W-:Y:S04]  /*27b0*/  @P4 ST.E.128 desc[UR4][R24.64], R4 ;  /* 0x0000000418004985 */ /* 0x0043e8000c101d04 */
[----:B-1----:R-:W2:Y:S04]  /*27c0*/  @P4 LD.E.128 R4, desc[UR4][R20.64+0x40] ;  /* 0x0000400414044980 */ /* 0x002ea8000c101d00 */
[----:B--2---:R1:W-:Y:S04]  /*27d0*/  @P4 ST.E.128 desc[UR4][R24.64+0x40], R4 ;  /* 0x0000400418004985 */ /* 0x0043e8000c101d04 */
[----:B-1----:R-:W2:Y:S04]  /*27e0*/  @P4 LD.E.128 R4, desc[UR4][R20.64+0x80] ;  /* 0x0000800414044980 */ /* 0x002ea8000c101d00 */
        /* <DEDUP_REMOVED lines=10> */
[----:B------:R-:W2:Y:S04]  /*2890*/  @P0 LD.E.128 R20, desc[UR4][R12.64] ;  /* 0x000000040c140980 */ /* 0x000ea8000c101d00 */
[----:B--2---:R-:W-:Y:S04]  /*28a0*/  @P0 ST.E.128 desc[UR4][R80.64], R20 ;  /* 0x0000001450000985 */ /* 0x004fe8000c101d04 */
[----:B------:R-:W2:Y:S04]  /*28b0*/  @P0 LD.E.128 R4, desc[UR4][R12.64+0x40] ;  /* 0x000040040c040980 */ /* 0x000ea8000c101d00 */
[----:B--2---:R1:W-:Y:S04]  /*28c0*/  @P0 ST.E.128 desc[UR4][R80.64+0x40], R4 ;  /* 0x0000400450000985 */ /* 0x0043e8000c101d04 */
[----:B-1----:R-:W2:Y:S04]  /*28d0*/  @P0 LD.E.128 R4, desc[UR4][R12.64+0x80] ;  /* 0x000080040c040980 */ /* 0x002ea8000c101d00 */
        /* <DEDUP_REMOVED lines=8> */
[----:B-1----:R-:W2:Y:S04]  /*2960*/  LD.E.128 R4, desc[UR4][R18.64+0x40] ;  /* 0x0000400412047980 */ /* 0x002ea8000c101d00 */
[----:B--2---:R1:W-:Y:S04]  /*2970*/  ST.E.128 desc[UR4][R2.64+0x40], R4 ;  /* 0x0000400402007985 */ /* 0x0043e8000c101d04 */
[----:B-1----:R-:W2:Y:S04]  /*2980*/  LD.E.128 R4, desc[UR4][R18.64+0x80] ;  /* 0x0000800412047980 */ /* 0x002ea8000c101d00 */
[----:B--2---:R4:W-:Y:S01]  /*2990*/  ST.E.128 desc[UR4][R2.64+0x80], R4 ;  /* 0x0000800402007985 */ /* 0x0049e2000c101d04 */
[----:B------:R-:W-:Y:S05]  /*29a0*/  BRA `(.L_x_11107) ;  /* 0x0000003400a47947 */ /* 0x000fea0003800000 */
.L_x_11106:
        /* <DEDUP_REMOVED lines=19> */
[C---:B------:R-:W-:Y:S01]  /*2ae0*/  @!P0 FMUL.FTZ R2, R0.reuse, R19 ;  /* 0x0000001300028220 */ /* 0x040fe20000410000 */
[----:B------:R-:W-:Y:S02]  /*2af0*/  @!P0 HADD2.F32 R18, -RZ, R18.H0_H0 ;  /* 0x20000012ff128230 */ /* 0x000fe40000004100 */
[-C--:B------:R-:W-:Y:S01]  /*2b00*/  @!P0 FMUL.FTZ R0, R0, R8.reuse ;  /* 0x0000000800008220 */ /* 0x080fe20000410000 */
[----:B------:R-:W-:Y:S02]  /*2b10*/  @!P0 HADD2.F32 R26, -RZ, R27.H1_H1 ;  /* 0x3000001bff1a8230 */ /* 0x000fe40000004100 */
[----:B------:R-:W-:Y:S02]  /*2b20*/  @!P0 HADD2.F32 R4, -RZ, R3.H0_H0 ;  /* 0x20000003ff048230 */ /* 0x000fe40000004100 */
[----:B------:R-:W-:Y:S01]  /*2b30*/  @!P0 FFMA.FTZ R27, R18, R8, -R2 ;  /* 0x00000008121b8223 */ /* 0x000fe20000010802 */
[----:B------:R-:W-:Y:S01]  /*2b40*/  @!P0 HADD2.F32 R2, -RZ, R7.H1_H1 ;  /* 0x30000007ff028230 */ /* 0x000fe20000004100 */
[----:B------:R-:W-:Y:S01]  /*2b50*/  @!P0 MOV R8, R22 ;  /* 0x0000001600088202 */ /* 0x000fe20000000f00 */
[----:B------:R-:W-:Y:S02]  /*2b60*/  @!P0 HADD2.F32 R5, -RZ, R3.H1_H1 ;  /* 0x30000003ff058230 */ /* 0x000fe40000004100 */
[----:B------:R-:W-:Y:S01]  /*2b70*/  @!P0 FFMA.FTZ R0, R19, R18, R0 ;  /* 0x0000001213008223 */ /* 0x000fe20000010000 */
[----:B------:R-:W-:Y:S02]  /*2b80*/  @!P0 HADD2.F32 R19, -RZ, R7.H0_H0 ;  /* 0x20000007ff138230 */ /* 0x000fe40000004100 */
[C---:B------:R-:W-:Y:S01]  /*2b90*/  @!P0 FMUL.FTZ R28, R2.reuse, R24 ;  /* 0x00000018021c8220 */ /* 0x040fe20000410000 */
[--C-:B------:R-:W-:Y:S01]  /*2ba0*/  @!P0 HADD2.F32 R18, -RZ, R8.reuse.H1_H1 ;  /* 0x30000008ff128230 */ /* 0x100fe20000004100 */
[----:B------:R-:W-:Y:S01]  /*2bb0*/  @!P0 MOV R3, R23 ;  /* 0x0000001700038202 */ /* 0x000fe20000000f00 */
[-C--:B------:R-:W-:Y:S01]  /*2bc0*/  @!P0 FMUL.FTZ R2, R2, R6.reuse ;  /* 0x0000000602028220 */ /* 0x080fe20000410000 */
[----:B------:R-:W-:Y:S01]  /*2bd0*/  @!P0 FFMA.FTZ R28, R19, R6, -R28 ;  /* 0x00000006131c8223 */ /* 0x000fe2000001081c */
[----:B------:R-:W-:Y:S01]  /*2be0*/  @!P0 HADD2.F32 R6, -RZ, R8.H0_H0 ;  /* 0x20000008ff068230 */ /* 0x000fe20000004100 */
[----:B------:R-:W-:Y:S01]  /*2bf0*/  @!P0 F2FP.F16.F32.PACK_AB R0, R0, R27 ;  /* 0x0000001b0000823e */ /* 0x000fe200000000ff */
[--C-:B------:R-:W-:Y:S02]  /*2c00*/  @!P0 HADD2.F32 R7, -RZ, R3.reuse.H1_H1 ;  /* 0x30000003ff078230 */ /* 0x100fe40000004100 */
[C---:B------:R-:W-:Y:S01]  /*2c10*/  @!P0 FMUL.FTZ R30, R18.reuse, R25 ;  /* 0x00000019121e8220 */ /* 0x040fe20000410000 */
[----:B------:R-:W-:Y:S02]  /*2c20*/  @!P0 HADD2.F32 R8, -RZ, R3.H0_H0 ;  /* 0x20000003ff088230 */ /* 0x000fe40000004100 */
[-C--:B------:R-:W-:Y:S01]  /*2c30*/  @!P0 FMUL.FTZ R3, R18, R4.reuse ;  /* 0x0000000412038220 */ /* 0x080fe20000410000 */
[----:B------:R-:W-:Y:S01]  /*2c40*/  @!P0 FFMA.FTZ R2, R24, R19, R2 ;  /* 0x0000001318028223 */ /* 0x000fe20000010002 */
[----:B------:R-:W-:Y:S01]  /*2c50*/  @!P0 FFMA.FTZ R18, R6, R4, -R30 ;  /* 0x0000000406128223 */ /* 0x000fe2000001081e */
[C---:B------:R-:W-:Y:S01]  /*2c60*/  @!P0 FMUL.FTZ R29, R7.reuse, R26 ;  /* 0x0000001a071d8220 */ /* 0x040fe20000410000 */
[-C--:B------:R-:W-:Y:S01]  /*2c70*/  @!P0 FMUL.FTZ R4, R7, R5.reuse ;  /* 0x0000000507048220 */ /* 0x080fe20000410000 */
[----:B------:R-:W-:Y:S01]  /*2c80*/  @!P0 FFMA.FTZ R3, R25, R6, R3 ;  /* 0x0000000619038223 */ /* 0x000fe20000010003 */
[----:B------:R-:W-:Y:S01]  /*2c90*/  @!P0 F2FP.F16.F32.PACK_AB R2, R2, R28 ;  /* 0x0000001c0202823e */ /* 0x000fe200000000ff */
[----:B------:R-:W-:Y:S01]  /*2ca0*/  @!P0 FFMA.FTZ R29, R8, R5, -R29 ;  /* 0x00000005081d8223 */ /* 0x000fe2000001081d */
[----:B------:R-:W-:Y:S01]  /*2cb0*/  @!P0 FFMA.FTZ R4, R26, R8, R4 ;  /* 0x000000081a048223 */ /* 0x000fe20000010004 */
[----:B------:R-:W-:Y:S02]  /*2cc0*/  @!P0 MOV R20, R0 ;  /* 0x0000000000148202 */ /* 0x000fe40000000f00 */
[----:B------:R-:W-:Y:S02]  /*2cd0*/  @!P0 F2FP.F16.F32.PACK_AB R3, R3, R18 ;  /* 0x000000120303823e */ /* 0x000fe400000000ff */
[----:B------:R-:W-:Y:S02]  /*2ce0*/  @!P0 F2FP.F16.F32.PACK_AB R4, R4, R29 ;  /* 0x0000001d0404823e */ /* 0x000fe400000000ff */
[----:B------:R-:W-:Y:S02]  /*2cf0*/  @!P0 MOV R21, R2 ;  /* 0x0000000200158202 */ /* 0x000fe40000000f00 */
[----:B------:R-:W-:Y:S02]  /*2d00*/  @!P0 MOV R22, R3 ;  /* 0x0000000300168202 */ /* 0x000fe40000000f00 */
[----:B------:R-:W-:Y:S02]  /*2d10*/  @!P0 MOV R23, R4 ;  /* 0x0000000400178202 */ /* 0x000fe40000000f00 */
[----:B------:R-:W-:Y:S03]  /*2d20*/  ISETP.GE.AND P0, PT, R9, R11, PT ;  /* 0x0000000b0900720c */ /* 0x000fe60003f06270 */
[----:B------:R1:W-:Y:S08]  /*2d30*/  ST.E.128 desc[UR4][R80.64], R20 ;  /* 0x0000001450007985 */ /* 0x0003f0000c101d04 */
[----:B------:R-:W2:Y:S06]  /*2d40*/  @!P1 LD.E.64 R2, desc[UR4][R16.64+0x20] ;  /* 0x0000200410029980 */ /* 0x000eac000c101b00 */
[----:B------:R-:W3:Y:S06]  /*2d50*/  @!P1 LD.E.64 R26, desc[UR4][R36.64+0x20] ;  /* 0x00002004241a9980 */ /* 0x000eec000c101b00 */
[----:B-1----:R-:W4:Y:S01]  /*2d60*/  LD.E.128 R20, desc[UR4][R12.64+0x40] ;  /* 0x000040040c147980 */ /* 0x002f22000c101d00 */
[--C-:B--2---:R-:W-:Y:S02]  /*2d70*/  @!P1 HADD2.F32 R8, -RZ, R2.reuse.H0_H0 ;  /* 0x20000002ff089230 */ /* 0x104fe40000004100 */
[----:B------:R-:W-:Y:S02]  /*2d80*/  @!P1 HADD2.F32 R6, -RZ, R2.H1_H1 ;  /* 0x30000002ff069230 */ /* 0x000fe40000004100 */
[--C-:B------:R-:W-:Y:S02]  /*2d90*/  @!P1 HADD2.F32 R4, -RZ, R3.reuse.H0_H0 ;  /* 0x20000003ff049230 */ /* 0x100fe40000004100 */
[--C-:B---3--:R-:W-:Y:S02]  /*2da0*/  @!P1 HADD2.F32 R18, -RZ, R26.reuse.H0_H0 ;  /* 0x2000001aff129230 */ /* 0x108fe40000004100 */
[----:B------:R-:W-:Y:S02]  /*2db0*/  @!P1 HADD2.F32 R5, -RZ, R3.H1_H1 ;  /* 0x30000003ff059230 */ /* 0x000fe40000004100 */
[----:B------:R-:W-:Y:S02]  /*2dc0*/  @!P1 HADD2.F32 R24, -RZ, R26.H1_H1 ;  /* 0x3000001aff189230 */ /* 0x000fe40000004100 */
[--C-:B------:R-:W-:Y:S02]  /*2dd0*/  @!P1 HADD2.F32 R25, -RZ, R27.reuse.H0_H0 ;  /* 0x2000001bff199230 */ /* 0x100fe40000004100 */
[----:B------:R-:W-:Y:S01]  /*2de0*/  @!P1 HADD2.F32 R26, -RZ, R27.H1_H1 ;  /* 0x3000001bff1a9230 */ /* 0x000fe20000004100 */
[----:B----4-:R-:W-:Y:S02]  /*2df0*/  @!P1 MOV R0, R20 ;  /* 0x0000001400009202 */ /* 0x010fe40000000f00 */
[----:B------:R-:W-:Y:S03]  /*2e00*/  @!P1 MOV R7, R21 ;  /* 0x0000001500079202 */ /* 0x000fe60000000f00 */
[--C-:B------:R-:W-:Y:S02]  /*2e10*/  @!P1 HADD2.F32 R2, -RZ, R0.reuse.H1_H1 ;  /* 0x30000000ff029230 */ /* 0x100fe40000004100 */
[----:B------:R-:W-:Y:S03]  /*2e20*/  @!P1 HADD2.F32 R19, -RZ, R0.H0_H0 ;  /* 0x20000000ff139230 */ /* 0x000fe60000004100 */
[C---:B------:R-:W-:Y:S01]  /*2e30*/  @!P1 FMUL.FTZ R3, R2.reuse, R18 ;  /* 0x0000001202039220 */ /* 0x040fe20000410000 */
[-C--:B------:R-:W-:Y:S01]  /*2e40*/  @!P1 FMUL.FTZ R0, R2, R8.reuse ;  /* 0x0000000802009220 */ /* 0x080fe20000410000 */
[--C-:B------:R-:W-:Y:S02]  /*2e50*/  @!P1 HADD2.F32 R2, -RZ, R7.reuse.H1_H1 ;  /* 0x30000007ff029230 */ /* 0x100fe40000004100 */
[----:B------:R-:W-:Y:S01]  /*2e60*/  @!P1 FFMA.FTZ R27, R19, R8, -R3 ;  /* 0x00000008131b9223 */ /* 0x000fe20000010803 */
[----:B------:R-:W-:Y:S01]  /*2e70*/  @!P1 MOV R8, R22 ;  /* 0x0000001600089202 */ /* 0x000fe20000000f00 */
[----:B------:R-:W-:Y:S01]  /*2e80*/  @!P1 FFMA.FTZ R0, R18, R19, R0 ;  /* 0x0000001312009223 */ /* 0x000fe20000010000 */
[----:B------:R-:W-:Y:S01]  /*2e90*/  @!P1 MOV R3, R23 ;  /* 0x0000001700039202 */ /* 0x000fe20000000f00 */
[----:B------:R-:W-:Y:S02]  /*2ea0*/  @!P1 HADD2.F32 R19, -RZ, R7.H0_H0 ;  /* 0x20000007ff139230 */ /* 0x000fe40000004100 */
[----:B------:R-:W-:Y:S01]  /*2eb0*/  @!P1 FMUL.FTZ R28, R2, R24 ;  /* 0x00000018021c9220 */ /* 0x000fe20000410000 */
[--C-:B------:R-:W-:Y:S01]  /*2ec0*/  @!P1 HADD2.F32 R18, -RZ, R8.reuse.H1_H1 ;  /* 0x30000008ff129230 */ /* 0x100fe20000004100 */
[----:B------:R-:W-:Y:S01]  /*2ed0*/  @!P1 F2FP.F16.F32.PACK_AB R0, R0, R27 ;  /* 0x0000001b0000923e */ /* 0x000fe200000000ff */
[-C--:B------:R-:W-:Y:S01]  /*2ee0*/  @!P1 FMUL.FTZ R2, R2, R6.reuse ;  /* 0x0000000602029220 */ /* 0x080fe20000410000 */
[----:B------:R-:W-:Y:S01]  /*2ef0*/  @!P1 FFMA.FTZ R28, R19, R6, -R28 ;  /* 0x00000006131c9223 */ /* 0x000fe2000001081c */
[----:B------:R-:W-:Y:S01]  /*2f00*/  @!P1 HADD2.F32 R6, -RZ, R8.H0_H0 ;  /* 0x20000008ff069230 */ /* 0x000fe20000004100 */
[----:B------:R-:W-:Y:S01]  /*2f10*/  @!P1 MOV R20, R0 ;  /* 0x0000000000149202 */ /* 0x000fe20000000f00 */
        /* <DEDUP_REMOVED lines=11> */
[----:B------:R-:W-:Y:S02]  /*2fd0*/  @!P1 FFMA.FTZ R4, R26, R8, R4 ;  /* 0x000000081a049223 */ /* 0x000fe40000010004 */
[----:B------:R-:W-:Y:S02]  /*2fe0*/  @!P1 F2FP.F16.F32.PACK_AB R3, R3, R18 ;  /* 0x000000120303923e */ /* 0x000fe400000000ff */
[----:B------:R-:W-:Y:S02]  /*2ff0*/  @!P1 MOV R21, R2 ;  /* 0x0000000200159202 */ /* 0x000fe40000000f00 */
[----:B------:R-:W-:Y:S02]  /*3000*/  @!P1 F2FP.F16.F32.PACK_AB R4, R4, R29 ;  /* 0x0000001d0404923e */ /* 0x000fe400000000ff */
[----:B------:R-:W-:Y:S02]  /*3010*/  @!P1 MOV R22, R3 ;  /* 0x0000000300169202 */ /* 0x000fe40000000f00 */
[----:B------:R-:W-:Y:S05]  /*3020*/  @!P1 MOV R23, R4 ;  /* 0x0000000400179202 */ /* 0x000fea0000000f00 */
        /* <DEDUP_REMOVED lines=49> */
.L_x_11110:
[----:B------:R-:W-:Y:S05]  /*3340*/  BSYNC.RECONVERGENT B0 ;  /* 0x0000000000007941 */ /* 0x000fea0003800200 */
.L_x_11109:
[----:B------:R-:W-:Y:S04]  /*3350*/  BSSY.RECONVERGENT B0, `(.L_x_11111) ;  /* 0x000009f000007945 */ /* 0x000fe80003800200 */
[----:B------:R-:W-:Y:S05]  /*3360*/  @!P4 BRA `(.L_x_11112) ;  /* 0x000000080074c947 */ /* 0x000fea0003800000 */
[----:B------:R-:W-:Y:S02]  /*3370*/  LEA R32, P1, R63, R12, 0x1 ;  /* 0x0000000c3f207211 */ /* 0x000fe400078208ff */
[----:B------:R-:W-:Y:S02]  /*3380*/  SHF.L.U32 R30, R71, 0x1, RZ ;  /* 0x00000001471e7819 */ /* 0x000fe400000006ff */
[----:B------:R-:W-:Y:S02]  /*3390*/  ISETP.GE.AND P0, PT, R14, R11, PT ;  /* 0x0000000b0e00720c */ /* 0x000fe40003f06270 */
[----:B------:R-:W-:Y:S02]  /*33a0*/  LEA.HI.X R33, R63, R13, R62, 0x1, P1 ;  /* 0x0000000d3f217211 */ /* 0x000fe400008f0c3e */
[-C--:B------:R-:W-:Y:S02]  /*33b0*/  IADD3 R6, P2, PT, R16, R30.reuse, RZ ;  /* 0x0000001e10067210 */ /* 0x080fe40007f5e0ff */
[----:B------:R-:W-:Y:S01]  /*33c0*/  IADD3 R30, P1, PT, R36, R30, RZ ;  /* 0x0000001e241e7210 */ /* 0x000fe20007f3e0ff */
[----:B-1----:R-:W2:Y:S01]  /*33d0*/  LD.E.128 R20, desc[UR4][R32.64] ;  /* 0x0000000420147980 */ /* 0x002ea2000c101d00 */
[----:B------:R-:W-:Y:S04]  /*33e0*/  SHF.L.U64.HI R0, R71, 0x1, R64 ;  /* 0x0000000147007819 */ /* 0x000fe80000010240 */
[-C--:B------:R-:W-:Y:S02]  /*33f0*/  IADD3.X R31, PT, PT, R37, R0.reuse, RZ, P1, !PT ;  /* 0x00000000251f7210 */ /* 0x080fe40000ffe4ff */
[----:B------:R-:W-:Y:S02]  /*3400*/  IADD3.X R7, PT, PT, R17, R0, RZ, P2, !PT ;  /* 0x0000000011077210 */ /* 0x000fe400017fe4ff */
[----:B------:R-:W-:Y:S01]  /*3410*/  ISETP.GE.AND P1, PT, R10, R11, PT ;  /* 0x0000000b0a00720c */ /* 0x000fe20003f26270 */
        /* <DEDUP_REMOVED lines=14> */
[--C-:B------:R-:W-:Y:S02]  /*3500*/  @!P0 HADD2.F32 R4, -RZ, R3.reuse.H0_H0 ;  /* 0x20000003ff048230 */ /* 0x100fe40000004100 */
[----:B------:R-:W-:Y:S01]  /*3510*/  @!P0 FFMA.FTZ R29, R24, R19, -R2 ;  /* 0x00000013181d8223 */ /* 0x000fe20000010802 */
[--C-:B------:R-:W-:Y:S01]  /*3520*/  @!P0 HADD2.F32 R2, -RZ, R18.reuse.H1_H1 ;  /* 0x30000012ff028230 */ /* 0x100fe20000004100 */
[----:B------:R-:W-:Y:S01]  /*3530*/  @!P0 MOV R19, R22 ;  /* 0x0000001600138202 */ /* 0x000fe20000000f00 */
[----:B------:R-:W-:Y:S02]  /*3540*/  @!P0 HADD2.F32 R5, -RZ, R3.H1_H1 ;  /* 0x30000003ff058230 */ /* 0x000fe40000004100 */
[----:B------:R-:W-:Y:S01]  /*3550*/  @!P0 FFMA.FTZ R0, R25, R24, R0 ;  /* 0x0000001819008223 */ /* 0x000fe20000010000 */
[----:B------:R-:W-:Y:S01]  /*3560*/  @!P0 HADD2.F32 R25, -RZ, R18.H0_H0 ;  /* 0x20000012ff198230 */ /* 0x000fe20000004100 */
[----:B------:R-:W-:Y:S01]  /*3570*/  @!P0 MOV R3, R23 ;  /* 0x0000001700038202 */ /* 0x000fe20000000f00 */
[----:B------:R-:W-:Y:S02]  /*3580*/  @!P0 HADD2.F32 R24, -RZ, R19.H1_H1 ;  /* 0x30000013ff188230 */ /* 0x000fe40000004100 */
[----:B------:R-:W-:Y:S01]  /*3590*/  @!P0 FMUL.FTZ R35, R2, R26 ;  /* 0x0000001a02238220 */ /* 0x000fe20000410000 */
[----:B------:R-:W-:Y:S01]  /*35a0*/  @!P0 F2FP.F16.F32.PACK_AB R0, R0, R29 ;  /* 0x0000001d0000823e */ /* 0x000fe200000000ff */
[-C--:B------:R-:W-:Y:S01]  /*35b0*/  @!P0 FMUL.FTZ R2, R2, R8.reuse ;  /* 0x0000000802028220 */ /* 0x080fe20000410000 */
[----:B------:R-:W-:Y:S02]  /*35c0*/  @!P0 HADD2.F32 R18, -RZ, R3.H1_H1 ;  /* 0x30000003ff128230 */ /* 0x000fe40000004100 */
[----:B------:R-:W-:Y:S01]  /*35d0*/  @!P0 FFMA.FTZ R35, R25, R8, -R35 ;  /* 0x0000000819238223 */ /* 0x000fe20000010823 */
[----:B------:R-:W-:Y:S01]  /*35e0*/  @!P0 MOV R20, R0 ;  /* 0x0000000000148202 */ /* 0x000fe20000000f00 */
[----:B------:R-:W-:Y:S02]  /*35f0*/  @!P0 HADD2.F32 R8, -RZ, R19.H0_H0 ;  /* 0x20000013ff088230 */ /* 0x000fe40000004100 */
[C---:B------:R-:W-:Y:S01]  /*3600*/  @!P0 FMUL.FTZ R41, R24.reuse, R27 ;  /* 0x0000001b18298220 */ /* 0x040fe20000410000 */
[----:B------:R-:W-:Y:S02]  /*3610*/  @!P0 HADD2.F32 R19, -RZ, R3.H0_H0 ;  /* 0x20000003ff138230 */ /* 0x000fe40000004100 */
[----:B------:R-:W-:Y:S01]  /*3620*/  @!P0 FMUL.FTZ R3, R24, R4 ;  /* 0x0000000418038220 */ /* 0x000fe20000410000 */
[----:B------:R-:W-:Y:S01]  /*3630*/  @!P0 FMUL.FTZ R40, R18, R28 ;  /* 0x0000001c12288220 */ /* 0x000fe20000410000 */
[----:B------:R-:W-:Y:S01]  /*3640*/  @!P0 FFMA.FTZ R24, R8, R4, -R41 ;  /* 0x0000000408188223 */ /* 0x000fe20000010829 */
[----:B------:R-:W-:Y:S01]  /*3650*/  @!P0 FMUL.FTZ R4, R18, R5 ;  /* 0x0000000512048220 */ /* 0x000fe20000410000 */
[----:B------:R-:W-:Y:S01]  /*3660*/  @!P0 FFMA.FTZ R2, R26, R25, R2 ;  /* 0x000000191a028223 */ /* 0x000fe20000010002 */
[----:B------:R-:W-:Y:S01]  /*3670*/  @!P0 FFMA.FTZ R3, R27, R8, R3 ;  /* 0x000000081b038223 */ /* 0x000fe20000010003 */
[----:B------:R-:W-:Y:S01]  /*3680*/  @!P0 FFMA.FTZ R5, R19, R5, -R40 ;  /* 0x0000000513058223 */ /* 0x000fe20000010828 */
[----:B------:R-:W-:Y:S01]  /*3690*/  @!P0 FFMA.FTZ R4, R28, R19, R4 ;  /* 0x000000131c048223 */ /* 0x000fe20000010004 */
[----:B------:R-:W-:Y:S02]  /*36a0*/  LEA R28, P2, R137, R80, 0x1 ;  /* 0x00000050891c7211 */ /* 0x000fe400078408ff */
[----:B------:R-:W-:Y:S02]  /*36b0*/  @!P0 F2FP.F16.F32.PACK_AB R2, R2, R35 ;  /* 0x000000230202823e */ /* 0x000fe400000000ff */
[----:B------:R-:W-:Y:S02]  /*36c0*/  @!P0 F2FP.F16.F32.PACK_AB R3, R3, R24 ;  /* 0x000000180303823e */ /* 0x000fe400000000ff */
[----:B------:R-:W-:Y:S02]  /*36d0*/  @!P0 F2FP.F16.F32.PACK_AB R4, R4, R5 ;  /* 0x000000050404823e */ /* 0x000fe400000000ff */
[----:B------:R-:W-:Y:S02]  /*36e0*/  @!P0 MOV R21, R2 ;  /* 0x0000000200158202 */ /* 0x000fe40000000f00 */
[----:B------:R-:W-:Y:S02]  /*36f0*/  @!P0 MOV R22, R3 ;  /* 0x0000000300168202 */ /* 0x000fe40000000f00 */
[----:B------:R-:W-:Y:S02]  /*3700*/  @!P0 MOV R23, R4 ;  /* 0x0000000400178202 */ /* 0x000fe40000000f00 */
[----:B------:R-:W-:Y:S02]  /*3710*/  LEA.HI.X R29, R137, R81, R138, 0x1, P2 ;  /* 0x00000051891d7211 */ /* 0x000fe400010f0c8a */
        /* <DEDUP_REMOVED lines=14> */
[----:B------:R-:W-:Y:S02]  /*3800*/  @!P1 MOV R11, R21 ;  /* 0x00000015000b9202 */ /* 0x000fe40000000f00 */
[----:B------:R-:W-:Y:S01]  /*3810*/  @!P1 MOV R3, R23 ;  /* 0x0000001700039202 */ /* 0x000fe20000000f00 */
        /* <DEDUP_REMOVED lines=8> */
[----:B------:R-:W-:Y:S02]  /*38a0*/  @!P1 HADD2.F32 R24, -RZ, R11.H0_H0 ;  /* 0x2000000bff189230 */ /* 0x000fe40000004100 */
[C---:B------:R-:W-:Y:S01]  /*38b0*/  @!P1 FMUL.FTZ R40, R2.reuse, R25 ;  /* 0x0000001902289220 */ /* 0x040fe20000410000 */
[-C--:B------:R-:W-:Y:S01]  /*38c0*/  @!P1 FMUL.FTZ R2, R2, R8.reuse ;  /* 0x0000000802029220 */ /* 0x080fe20000410000 */
[--C-:B------:R-:W-:Y:S01]  /*38d0*/  @!P1 HADD2.F32 R19, -RZ, R18.reuse.H1_H1 ;  /* 0x30000012ff139230 */ /* 0x100fe20000004100 */
[----:B------:R-:W-:Y:S01]  /*38e0*/  @!P1 F2FP.F16.F32.PACK_AB R0, R0, R35 ;  /* 0x000000230000923e */ /* 0x000fe200000000ff */
[----:B------:R-:W-:Y:S01]  /*38f0*/  @!P1 FFMA.FTZ R40, R24, R8, -R40 ;  /* 0x0000000818289223 */ /* 0x000fe20000010828 */
[----:B------:R-:W-:Y:S02]  /*3900*/  @!P1 HADD2.F32 R8, -RZ, R18.H0_H0 ;  /* 0x20000012ff089230 */ /* 0x000fe40000004100 */
[----:B------:R-:W-:Y:S01]  /*3910*/  @!P1 FFMA.FTZ R2, R25, R24, R2 ;  /* 0x0000001819029223 */ /* 0x000fe20000010002 */
[----:B------:R-:W-:Y:S01]  /*3920*/  @!P1 MOV R20, R0 ;  /* 0x0000000000149202 */ /* 0x000fe20000000f00 */
[C---:B------:R-:W-:Y:S01]  /*3930*/  @!P1 FMUL.FTZ R42, R19.reuse, R26 ;  /* 0x0000001a132a9220 */ /* 0x040fe20000410000 */
[--C-:B------:R-:W-:Y:S02]  /*3940*/  @!P1 HADD2.F32 R11, -RZ, R3.reuse.H1_H1 ;  /* 0x30000003ff0b9230 */ /* 0x100fe40000004100 */
[----:B------:R-:W-:Y:S02]  /*3950*/  @!P1 HADD2.F32 R18, -RZ, R3.H0_H0 ;  /* 0x20000003ff129230 */ /* 0x000fe40000004100 */
[-C--:B------:R-:W-:Y:S01]  /*3960*/  @!P1 FMUL.FTZ R3, R19, R4.reuse ;  /* 0x0000000413039220 */ /* 0x080fe20000410000 */
        /* <DEDUP_REMOVED lines=37> */
[----:B------:R-:W-:Y:S01]  /*3bc0*/  @!P0 FMUL.FTZ R2, R2, R6 ;  /* 0x0000000602028220 */ /* 0x000fe20000410000 */
        /* <DEDUP_REMOVED lines=8> */
[----:B------:R-:W-:Y:S01]  /*3c50*/  @!P0 F2FP.F16.F32.PACK_AB R2, R2, R27 ;  /* 0x0000001b0202823e */ /* 0x000fe200000000ff */
[----:B------:R-:W-:Y:S02]  /*3c60*/  @!P0 HADD2.F32 R8, -RZ, R3.H0_H0 ;  /* 0x20000003ff088230 */ /* 0x000fe40000004100 */
[-C--:B------:R-:W-:Y:S01]  /*3c70*/  @!P0 FMUL.FTZ R3, R11, R4.reuse ;  /* 0x000000040b038220 */ /* 0x080fe20000410000 */
[----:B------:R-:W-:Y:S01]  /*3c80*/  @!P0 FFMA.FTZ R11, R6, R4, -R31 ;  /* 0x00000004060b8223 */ /* 0x000fe2000001081f */
[----:B------:R-:W-:Y:S01]  /*3c90*/  @!P0 MOV R21, R2 ;  /* 0x0000000200158202 */ /* 0x000fe20000000f00 */
[C---:B------:R-:W-:Y:S01]  /*3ca0*/  @!P0 FMUL.FTZ R30, R7.reuse, R25 ;  /* 0x00000019071e8220 */ /* 0x040fe20000410000 */
[-C--:B------:R-:W-:Y:S01]  /*3cb0*/  @!P0 FMUL.FTZ R4, R7, R5.reuse ;  /* 0x0000000507048220 */ /* 0x080fe20000410000 */
[----:B------:R-:W-:Y:S02]  /*3cc0*/  @!P0 FFMA.FTZ R3, R24, R6, R3 ;  /* 0x0000000618038223 */ /* 0x000fe40000010003 */
[----:B------:R-:W-:Y:S01]  /*3cd0*/  @!P0 FFMA.FTZ R30, R8, R5, -R30 ;  /* 0x00000005081e8223 */ /* 0x000fe2000001081e */
[----:B------:R-:W-:Y:S02]  /*3ce0*/  @!P0 FFMA.FTZ R4, R25, R8, R4 ;  /* 0x0000000819048223 */ /* 0x000fe40000010004 */
[----:B------:R-:W-:Y:S03]  /*3cf0*/  @!P0 F2FP.F16.F32.PACK_AB R3, R3, R11 ;  /* 0x0000000b0303823e */ /* 0x000fe600000000ff */
[----:B------:R-:W-:Y:S02]  /*3d00*/  @!P0 F2FP.F16.F32.PACK_AB R4, R4, R30 ;  /* 0x0000001e0404823e */ /* 0x000fe400000000ff */
[----:B------:R-:W-:Y:S02]  /*3d10*/  @!P0 MOV R22, R3 ;  /* 0x0000000300168202 */ /* 0x000fe40000000f00 */
[----:B------:R-:W-:Y:S05]  /*3d20*/  @!P0 MOV R23, R4 ;  /* 0x0000000400178202 */ /* 0x000fea0000000f00 */
[----:B------:R2:W-:Y:S02]  /*3d30*/  ST.E.128 desc[UR4][R28.64+0x80], R20 ;  /* 0x000080141c007985 */ /* 0x0005e4000c101d04 */
.L_x_11112:
[----:B------:R-:W-:Y:S05]  /*3d40*/  BSYNC.RECONVERGENT B0 ;  /* 0x0000000000007941 */ /* 0x000fea0003800200 */
.L_x_11111:
[----:B------:R-:W3:Y:S02]  /*3d50*/  LD.E R0, desc[UR4][R84.64+0xd0] ;  /* 0x0000d00454007980 */ /* 0x000ee4000c101900 */
[----:B---3--:R-:W-:Y:S05]  /*3d60*/  IMAD.U32 R0, R0, -0x20, RZ ;  /* 0xffffffe000007824 */ /* 0x008fea00078e00ff */
[C---:B------:R-:W-:Y:S02]  /*3d70*/  LEA R16, P1, R0.reuse, R16, 0x1 ;  /* 0x0000001000107211 */ /* 0x040fe400078208ff */
[C---:B------:R-:W-:Y:S02]  /*3d80*/  LEA R36, P0, R0.reuse, R36, 0x1 ;  /* 0x0000002400247211 */ /* 0x040fe400078008ff */
[C---:B------:R-:W-:Y:S02]  /*3d90*/  LEA.HI.X.SX32 R17, R0.reuse, R17, 0x1, P1 ;  /* 0x0000001100117211 */ /* 0x040fe400008f0eff */
[----:B------:R-:W-:Y:S01]  /*3da0*/  LEA.HI.X.SX32 R37, R0, R37, 0x1, P0 ;  /* 0x0000002500257211 */ /* 0x000fe200000f0eff */
[----:B------:R-:W-:Y:S05]  /*3db0*/  BRA `(.L_x_11107) ;  /* 0x0000002000a07947 */ /* 0x000fea0003800000 */
.L_x_11108:
        /* <DEDUP_REMOVED lines=10> */
[C---:B------:R-:W-:Y:S04]  /*3e60*/  @!P0 ISETP.GT.AND P1, PT, R19.reuse, RZ, PT ;  /* 0x000000ff1300820c */ /* 0x040fe80003f24270 */
[----:B------:R-:W-:Y:S02]  /*3e70*/  @!P0 SEL R6, R18, RZ, !P1 ;  /* 0x000000ff12068207 */ /* 0x000fe40004800000 */
[----:B------:R-:W-:Y:S02]  /*3e80*/  @!P0 SEL R0, R20, R18, P1 ;  /* 0x0000001214008207 */ /* 0x000fe40000800000 */
[----:B------:R-:W-:Y:S02]  /*3e90*/  @!P0 SHF.L.U32 R2, R6, 0x1, RZ ;  /* 0x0000000106028819 */ /* 0x000fe400000006ff */
[----:B------:R-:W-:Y:S01]  /*3ea0*/  @!P0 SEL R3, R86, RZ, !P1 ;  /* 0x000000ff56038207 */ /* 0x000fe20004800000 */
[----:B------:R-:W-:Y:S01]  /*3eb0*/  @!P0 IMAD.WIDE R4, R0, 0x2, R12 ;  /* 0x0000000200048825 */ /* 0x000fe200078e020c */
[----:B------:R-:W-:Y:S02]  /*3ec0*/  @!P0 IADD3 R96, P1, PT, R2, R57, RZ ;  /* 0x0000003902608210 */ /* 0x000fe40007f3e0ff */
[----:B------:R-:W-:Y:S03]  /*3ed0*/  @!P0 SHF.L.U64.HI R0, R6, 0x1, R3 ;  /* 0x0000000106008819 */ /* 0x000fe60000010203 */
[----:B------:R-:W3:Y:S01]  /*3ee0*/  @!P0 LD.E.128 R4, desc[UR4][R4.64] ;  /* 0x0000000404048980 */ /* 0x000ee2000c101d00 */
[----:B------:R-:W-:Y:S02]  /*3ef0*/  @!P0 IADD3.X R97, PT, PT, R0, R56, RZ, P1, !PT ;  /* 0x0000003800618210 */ /* 0x000fe40000ffe4ff */
[----:B------:R-:W-:Y:S04]  /*3f00*/  @!P0 IADD3 R2, P1, PT, R2, R59, RZ ;  /* 0x0000003b02028210 */ /* 0x000fe80007f3e0ff */
[----:B------:R-:W-:Y:S01]  /*3f10*/  @!P0 IADD3.X R3, PT, PT, R0, R58, RZ, P1, !PT ;  /* 0x0000003a00038210 */ /* 0x000fe20000ffe4ff */
[----:B------:R-:W4:Y:S01]  /*3f20*/  @!P0 LD.E.128 R96, desc[UR4][R96.64] ;  /* 0x0000000460608980 */ /* 0x000f22000c101d00 */
[----:B------:R-:W-:Y:S07]  /*3f30*/  ISETP.GT.AND P1, PT, R19, RZ, !P0 ;  /* 0x000000ff1300720c */ /* 0x000fee0004724270 */
[----:B------:R3:W5:Y:S02]  /*3f40*/  @!P0 LD.E.128 R40, desc[UR4][R2.64] ;  /* 0x0000000402288980 */ /* 0x000764000c101d00 */
[--C-:B---3--:R-:W-:Y:S01]  /*3f50*/  @!P0 HADD2.F32 R2, -RZ, R4.reuse.H1_H1 ;  /* 0x30000004ff028230 */ /* 0x108fe20000004100 */
[----:B--2---:R-:W-:Y:S01]  /*3f60*/  @!P0 MOV R30, R46 ;  /* 0x0000002e001e8202 */ /* 0x004fe20000000f00 */
[--C-:B------:R-:W-:Y:S02]  /*3f70*/  @!P0 HADD2.F32 R22, -RZ, R7.reuse.H0_H0 ;  /* 0x20000007ff168230 */ /* 0x100fe40000004100 */
[----:B------:R-:W-:Y:S02]  /*3f80*/  @!P0 HADD2.F32 R21, -RZ, R7.H1_H1 ;  /* 0x30000007ff158230 */ /* 0x000fe40000004100 */
[----:B------:R-:W-:Y:S02]  /*3f90*/  @!P0 HADD2.F32 R0, -RZ, R4.H0_H0 ;  /* 0x20000004ff008230 */ /* 0x000fe40000004100 */
[----:B----4-:R-:W-:Y:S02]  /*3fa0*/  @!P0 HADD2.F32 R27, -RZ, R96.H1_H1 ;  /* 0x30000060ff1b8230 */ /* 0x010fe40000004100 */
[--C-:B------:R-:W-:Y:S02]  /*3fb0*/  @!P0 HADD2.F32 R24, -RZ, R98.reuse.H0_H0 ;  /* 0x20000062ff188230 */ /* 0x100fe40000004100 */
[----:B------:R-:W-:Y:S02]  /*3fc0*/  @!P0 HADD2.F32 R23, -RZ, R98.H1_H1 ;  /* 0x30000062ff178230 */ /* 0x000fe40000004100 */
[----:B------:R-:W-:Y:S01]  /*3fd0*/  @P1 FADD.FTZ R27, -R27, -RZ ;  /* 0x800000ff1b1b1221 */ /* 0x000fe20000010100 */
[----:B------:R-:W-:Y:S02]  /*3fe0*/  @!P0 HADD2.F32 R7, -RZ, R99.H0_H0 ;  /* 0x20000063ff078230 */ /* 0x000fe40000004100 */
[----:B------:R-:W-:Y:S01]  /*3ff0*/  @P1 FADD.FTZ R24, -R24, -RZ ;  /* 0x800000ff18181221 */ /* 0x000fe20000010100 */
[--C-:B------:R-:W-:Y:S02]  /*4000*/  @!P0 HADD2.F32 R3, -RZ, R5.reuse.H0_H0 ;  /* 0x20000005ff038230 */ /* 0x100fe40000004100 */
[----:B------:R-:W-:Y:S01]  /*4010*/  @!P0 FMUL.FTZ R2, R2, R27 ;  /* 0x0000001b02028220 */ /* 0x000fe20000410000 */
[----:B------:R-:W-:Y:S01]  /*4020*/  @!P0 HADD2.F32 R4, -RZ, R5.H1_H1 ;  /* 0x30000005ff048230 */ /* 0x000fe20000004100 */
[----:B------:R-:W-:Y:S01]  /*4030*/  @!P0 MOV R27, R44 ;  /* 0x0000002c001b8202 */ /* 0x000fe20000000f00 */
[----:B------:R-:W-:Y:S02]  /*4040*/  @!P0 HADD2.F32 R28, -RZ, R96.H0_H0 ;  /* 0x20000060ff1c8230 */ /* 0x000fe40000004100 */
        /* <DEDUP_REMOVED lines=9> */
[----:B------:R-:W-:Y:S02]  /*40e0*/  @!P0 HADD2.F32 R8, -RZ, R99.H1_H1 ;  /* 0x30000063ff088230 */ /* 0x000fe40000004100 */
[----:B------:R-:W-:Y:S01]  /*40f0*/  @!P0 FMUL.FTZ R7, R22, R7 ;  /* 0x0000000716078220 */ /* 0x000fe20000410000 */
[----:B------:R-:W-:Y:S02]  /*4100*/  @!P0 HADD2.F32 R23, -RZ, R27.H0_H0 ;  /* 0x2000001bff178230 */ /* 0x000fe40000004100 */
[----:B------:R-:W-:Y:S01]  /*4110*/  @!P0 FMUL.FTZ R0, R0, R28 ;  /* 0x0000001c00008220 */ /* 0x000fe20000410000 */
[--C-:B-----5:R-:W-:Y:S02]  /*4120*/  @!P0 HADD2.F32 R24, -RZ, R40.reuse.H0_H0 ;  /* 0x20000028ff188230 */ /* 0x120fe40000004100 */
[----:B------:R-:W-:Y:S01]  /*4130*/  @P1 FADD.FTZ R26, -R26, -RZ ;  /* 0x800000ff1a1a1221 */ /* 0x000fe20000010100 */
[--C-:B------:R-:W-:Y:S02]  /*4140*/  @!P0 HADD2.F32 R28, -RZ, R43.reuse.H0_H0 ;  /* 0x2000002bff1c8230 */ /* 0x100fe40000004100 */
[----:B------:R-:W-:Y:S01]  /*4150*/  @P1 FADD.FTZ R25, -R25, -RZ ;  /* 0x800000ff19191221 */ /* 0x000fe20000010100 */
[----:B------:R-:W-:Y:S02]  /*4160*/  @!P0 HADD2.F32 R29, -RZ, R43.H1_H1 ;  /* 0x3000002bff1d8230 */ /* 0x000fe40000004100 */
[----:B------:R-:W-:Y:S01]  /*4170*/  @P1 FADD.FTZ R8, -R8, -RZ ;  /* 0x800000ff08081221 */ /* 0x000fe20000010100 */
[----:B------:R-:W-:Y:S01]  /*4180*/  @!P0 MOV R22, R45 ;  /* 0x0000002d00168202 */ /* 0x000fe20000000f00 */
[----:B------:R-:W-:Y:S01]  /*4190*/  @!P0 FMUL.FTZ R3, R3, R26 ;  /* 0x0000001a03038220 */ /* 0x000fe20000410000 */
[----:B------:R-:W-:Y:S02]  /*41a0*/  @!P0 HADD2.F32 R26, -RZ, R40.H1_H1 ;  /* 0x30000028ff1a8230 */ /* 0x000fe40000004100 */
[----:B------:R-:W-:Y:S01]  /*41b0*/  @!P0 FMUL.FTZ R4, R4, R25 ;  /* 0x0000001904048220 */ /* 0x000fe20000410000 */
[----:B------:R-:W-:Y:S02]  /*41c0*/  @!P0 HADD2.F32 R25, -RZ, R27.H1_H1 ;  /* 0x3000001bff198230 */ /* 0x000fe40000004100 */
[----:B------:R-:W-:Y:S01]  /*41d0*/  @!P0 FMUL.FTZ R8, R21, R8 ;  /* 0x0000000815088220 */ /* 0x000fe20000410000 */
[--C-:B------:R-:W-:Y:S02]  /*41e0*/  @!P0 HADD2.F32 R21, -RZ, R22.reuse.H0_H0 ;  /* 0x20000016ff158230 */ /* 0x100fe40000004100 */
[----:B------:R-:W-:Y:S01]  /*41f0*/  @!P0 FFMA.FTZ R0, R23, R24, R0 ;  /* 0x0000001817008223 */ /* 0x000fe20000010000 */
[----:B------:R-:W-:Y:S01]  /*4200*/  @!P0 HADD2.F32 R23, -RZ, R22.H1_H1 ;  /* 0x30000016ff178230 */ /* 0x000fe20000004100 */
[----:B------:R-:W-:Y:S01]  /*4210*/  ISETP.GE.AND P1, PT, R10, R11, PT ;  /* 0x0000000b0a00720c */ /* 0x000fe20003f26270 */
[--C-:B------:R-:W-:Y:S02]  /*4220*/  @!P0 HADD2.F32 R22, -RZ, R41.reuse.H0_H0 ;  /* 0x20000029ff168230 */ /* 0x100fe40000004100 */
[----:B------:R-:W-:Y:S01]  /*4230*/  @!P0 FFMA.FTZ R2, R25, R26, R2 ;  /* 0x0000001a19028223 */ /* 0x000fe20000010002 */
[----:B------:R-:W-:Y:S02]  /*4240*/  @!P0 HADD2.F32 R24, -RZ, R41.H1_H1 ;  /* 0x30000029ff188230 */ /* 0x000fe40000004100 */
[----:B------:R-:W-:Y:S02]  /*4250*/  @!P0 HADD2.F32 R26, -RZ, R42.H0_H0 ;  /* 0x2000002aff1a8230 */ /* 0x000fe40000004100 */
[----:B------:R-:W-:Y:S01]  /*4260*/  @!P0 FFMA.FTZ R3, R21, R22, R3 ;  /* 0x0000001615038223 */ /* 0x000fe20000010003 */
[----:B------:R-:W-:Y:S02]  /*4270*/  @!P0 HADD2.F32 R25, -RZ, R30.H0_H0 ;  /* 0x2000001eff198230 */ /* 0x000fe40000004100 */
[----:B------:R-:W-:Y:S01]  /*4280*/  @!P0 FFMA.FTZ R4, R23, R24, R4 ;  /* 0x0000001817048223 */ /* 0x000fe20000010004 */
[----:B------:R-:W-:Y:S01]  /*4290*/  @!P0 HADD2.F32 R27, -RZ, R42.H1_H1 ;  /* 0x3000002aff1b8230 */ /* 0x000fe20000004100 */
[----:B------:R-:W-:Y:S02]  /*42a0*/  @!P0 MOV R21, R47 ;  /* 0x0000002f00158202 */ /* 0x000fe40000000f00 */
[----:B------:R-:W-:Y:S01]  /*42b0*/  @!P0 F2FP.F16.F32.PACK_AB R22, R2, R0 ;  /* 0x000000000216823e */ /* 0x000fe200000000ff */
[----:B------:R-:W-:Y:S01]  /*42c0*/  @!P0 HADD2.F32 R0, -RZ, R30.H1_H1 ;  /* 0x3000001eff008230 */ /* 0x000fe20000004100 */
[----:B------:R-:W-:Y:S01]  /*42d0*/  @!P0 F2FP.F16.F32.PACK_AB R4, R4, R3 ;  /* 0x000000030404823e */ /* 0x000fe200000000ff */
[--C-:B------:R-:W-:Y:S01]  /*42e0*/  @!P0 HADD2.F32 R2, -RZ, R21.reuse.H0_H0 ;  /* 0x20000015ff028230 */ /* 0x100fe20000004100 */
[----:B------:R-:W-:Y:S01]  /*42f0*/  @!P0 MOV R44, R22 ;  /* 0x00000016002c8202 */ /* 0x000fe20000000f00 */
[----:B------:R-:W-:Y:S02]  /*4300*/  @!P0 HADD2.F32 R3, -RZ, R21.H1_H1 ;  /* 0x30000015ff038230 */ /* 0x000fe40000004100 */
[----:B------:R-:W-:Y:S01]  /*4310*/  @!P0 FFMA.FTZ R5, R25, R26, R5 ;  /* 0x0000001a19058223 */ /* 0x000fe20000010005 */
[----:B------:R-:W-:Y:S01]  /*4320*/  @!P0 FFMA.FTZ R6, R0, R27, R6 ;  /* 0x0000001b00068223 */ /* 0x000fe20000010006 */
[----:B------:R-:W-:Y:S01]  /*4330*/  @!P0 FFMA.FTZ R7, R2, R28, R7 ;  /* 0x0000001c02078223 */ /* 0x000fe20000010007 */
[----:B------:R-:W-:Y:S01]  /*4340*/  @!P1 IADD3 R23, P5, PT, R18, 0x20, RZ ;  /* 0x0000002012179810 */ /* 0x000fe20007fbe0ff */
[----:B------:R-:W-:Y:S01]  /*4350*/  @!P0 FFMA.FTZ R8, R3, R29, R8 ;  /* 0x0000001d03088223 */ /* 0x000fe20000010008 */
[----:B------:R-:W-:Y:S02]  /*4360*/  @!P1 ISETP.GT.AND P2, PT, R19, 0x20, PT ;  /* 0x000000201300980c */ /* 0x000fe40003f44270 */
[----:B------:R-:W-:Y:S02]  /*4370*/  @!P0 F2FP.F16.F32.PACK_AB R5, R6, R5 ;  /* 0x000000050605823e */ /* 0x000fe400000000ff */
[----:B------:R-:W-:Y:S02]  /*4380*/  @!P0 F2FP.F16.F32.PACK_AB R7, R8, R7 ;  /* 0x000000070807823e */ /* 0x000fe400000000ff */
[----:B------:R-:W-:Y:S02]  /*4390*/  @!P1 IADD3.X R0, PT, PT, RZ, R86, RZ, P5, !PT ;  /* 0x00000056ff009210 */ /* 0x000fe40002ffe4ff */
[----:B------:R-:W-:Y:S02]  /*43a0*/  @!P0 MOV R45, R4 ;  /* 0x00000004002d8202 */ /* 0x000fe40000000f00 */
[----:B------:R-:W-:Y:S02]  /*43b0*/  @!P0 MOV R46, R5 ;  /* 0x00000005002e8202 */ /* 0x000fe40000000f00 */
[----:B------:R-:W-:Y:S02]  /*43c0*/  @!P0 MOV R47, R7 ;  /* 0x00000007002f8202 */ /* 0x000fe40000000f00 */
[----:B------:R-:W-:Y:S02]  /*43d0*/  @!P1 SEL R2, R0, RZ, !P2 ;  /* 0x000000ff00029207 */ /* 0x000fe40005000000 */
[----:B------:R-:W-:Y:S01]  /*43e0*/  @!P1 SEL R23, R23, 0x20, !P2 ;  /* 0x0000002017179807 */ /* 0x000fe20005000000 */
[----:B------:R1:W-:Y:S01]  /*43f0*/  ST.E.128 desc[UR4][R80.64], R44 ;  /* 0x0000002c50007985 */ /* 0x0003e2000c101d04 */
[----:B------:R-:W-:Y:S02]  /*4400*/  @!P1 SEL R0, R20, R18, P2 ;  /* 0x0000001214009207 */ /* 0x000fe40001000000 */
[C---:B------:R-:W-:Y:S02]  /*4410*/  @!P1 SHF.L.U64.HI R8, R23.reuse, 0x1, R2 ;  /* 0x0000000117089819 */ /* 0x040fe40000010202 */
[----:B------:R-:W-:Y:S01]  /*4420*/  @!P1 SHF.L.U32 R21, R23, 0x1, RZ ;  /* 0x0000000117159819 */ /* 0x000fe200000006ff */
[----:B------:R-:W-:Y:S03]  /*4430*/  @!P1 IMAD.WIDE R2, R0, 0x2, R12 ;  /* 0x0000000200029825 */ /* 0x000fe600078e020c */
[C---:B------:R-:W-:Y:S02]  /*4440*/  @!P1 IADD3 R96, P0, PT, R21.reuse, R57, RZ ;  /* 0x0000003915609210 */ /* 0x040fe40007f1e0ff */
[----:B------:R2:W3:Y:S02]  /*4450*/  @!P1 LD.E.128 R4, desc[UR4][R2.64+0x40] ;  /* 0x0000400402049980 */ /* 0x0004e4000c101d00 */
[C---:B------:R-:W-:Y:S06]  /*4460*/  @!P1 IADD3.X R97, PT, PT, R8.reuse, R56, RZ, P0, !PT ;  /* 0x0000003808619210 */ /* 0x040fec00007fe4ff */
[----:B------:R-:W4:Y:S08]  /*4470*/  @!P1 LD.E.128 R96, desc[UR4][R96.64] ;  /* 0x0000000460609980 */ /* 0x000f30000c101d00 */
[----:B-1----:R-:W5:Y:S01]  /*4480*/  LD.E.128 R44, desc[UR4][R12.64+0x40] ;  /* 0x000040040c2c7980 */ /* 0x002f62000c101d00 */
[----:B--2---:R-:W-:Y:S04]  /*4490*/  @!P1 IADD3 R2, P0, PT, R21, R59, RZ ;  /* 0x0000003b15029210 */ /* 0x004fe80007f1e0ff */
[----:B------:R-:W-:Y:S02]  /*44a0*/  @!P1 IADD3.X R3, PT, PT, R8, R58, RZ, P0, !PT ;  /* 0x0000003a08039210 */ /* 0x000fe400007fe4ff */
[----:B------:R-:W-:Y:S03]  /*44b0*/  ISETP.GT.AND P0, PT, R19, 0x20, !P1 ;  /* 0x000000201300780c */ /* 0x000fe60004f04270 */
[----:B------:R3:W2:Y:S02]  /*44c0*/  @!P1 LD.E.128 R40, desc[UR4][R2.64] ;  /* 0x0000000402289980 */ /* 0x0006a4000c101d00 */
[--C-:B---3--:R-:W-:Y:S02]  /*44d0*/  @!P1 HADD2.F32 R3, -RZ, R5.reuse.H0_H0 ;  /* 0x20000005ff039230 */ /* 0x108fe40000004100 */
[--C-:B------:R-:W-:Y:S02]  /*44e0*/  @!P1 HADD2.F32 R0, -RZ, R4.reuse.H0_H0 ;  /* 0x20000004ff009230 */ /* 0x100fe40000004100 */
        /* <DEDUP_REMOVED lines=13> */
[----:B------:R-:W-:Y:S01]  /*45c0*/  @P0 FADD.FTZ R23, -R23, -RZ ;  /* 0x800000ff17170221 */ /* 0x000fe20000010100 */
[--C-:B------:R-:W-:Y:S01]  /*45d0*/  @!P1 HADD2.F32 R22, -RZ, R7.reuse.H0_H0 ;  /* 0x20000007ff169230 */ /* 0x100fe20000004100 */
[----:B-----5:R-:W-:Y:S01]  /*45e0*/  @!P1 MOV R26, R44 ;  /* 0x0000002c001a9202 */ /* 0x020fe20000000f00 */
[----:B------:R-:W-:Y:S02]  /*45f0*/  @!P1 HADD2.F32 R21, -RZ, R7.H1_H1 ;  /* 0x30000007ff159230 */ /* 0x000fe40000004100 */
[----:B------:R-:W-:Y:S01]  /*4600*/  @P0 FADD.FTZ R28, -R28, -RZ ;  /* 0x800000ff1c1c0221 */ /* 0x000fe20000010100 */
[----:B------:R-:W-:Y:S02]  /*4610*/  @!P1 HADD2.F32 R27, -RZ, R96.H1_H1 ;  /* 0x30000060ff1b9230 */ /* 0x000fe40000004100 */
[----:B------:R-:W-:Y:S01]  /*4620*/  @!P1 FMUL.FTZ R4, R4, R25 ;  /* 0x0000001904049220 */ /* 0x000fe20000410000 */
[--C-:B------:R-:W-:Y:S02]  /*4630*/  @!P1 HADD2.F32 R7, -RZ, R99.reuse.H0_H0 ;  /* 0x20000063ff079230 */ /* 0x100fe40000004100 */
[----:B------:R-:W-:Y:S01]  /*4640*/  @!P1 FMUL.FTZ R5, R5, R24 ;  /* 0x0000001805059220 */ /* 0x000fe20000410000 */
[----:B------:R-:W-:Y:S02]  /*4650*/  @!P1 HADD2.F32 R8, -RZ, R99.H1_H1 ;  /* 0x30000063ff089230 */ /* 0x000fe40000004100 */
[----:B------:R-:W-:Y:S01]  /*4660*/  @P0 FADD.FTZ R27, -R27, -RZ ;  /* 0x800000ff1b1b0221 */ /* 0x000fe20000010100 */
[----:B------:R-:W-:Y:S02]  /*4670*/  @!P1 HADD2.F32 R24, -RZ, R26.H0_H0 ;  /* 0x2000001aff189230 */ /* 0x000fe40000004100 */
[----:B------:R-:W-:Y:S01]  /*4680*/  @!P1 FMUL.FTZ R6, R6, R23 ;  /* 0x0000001706069220 */ /* 0x000fe20000410000 */
[----:B--2---:R-:W-:Y:S02]  /*4690*/  @!P1 HADD2.F32 R25, -RZ, R40.H0_H0 ;  /* 0x20000028ff199230 */ /* 0x004fe40000004100 */
[----:B------:R-:W-:Y:S01]  /*46a0*/  @P0 FADD.FTZ R7, -R7, -RZ ;  /* 0x800000ff07070221 */ /* 0x000fe20000010100 */
[----:B------:R-:W-:Y:S02]  /*46b0*/  @!P1 HADD2.F32 R26, -RZ, R26.H1_H1 ;  /* 0x3000001aff1a9230 */ /* 0x000fe40000004100 */
[----:B------:R-:W-:Y:S01]  /*46c0*/  @P0 FADD.FTZ R8, -R8, -RZ ;  /* 0x800000ff08080221 */ /* 0x000fe20000010100 */
[--C-:B------:R-:W-:Y:S01]  /*46d0*/  @!P1 HADD2.F32 R29, -RZ, R43.reuse.H1_H1 ;  /* 0x3000002bff1d9230 */ /* 0x100fe20000004100 */
[----:B------:R-:W-:Y:S01]  /*46e0*/  @!P1 MOV R23, R45 ;  /* 0x0000002d00179202 */ /* 0x000fe20000000f00 */
[----:B------:R-:W-:Y:S01]  /*46f0*/  @!P1 FMUL.FTZ R0, R0, R28 ;  /* 0x0000001c00009220 */ /* 0x000fe20000410000 */
[----:B------:R-:W-:Y:S02]  /*4700*/  @!P1 HADD2.F32 R28, -RZ, R43.H0_H0 ;  /* 0x2000002bff1c9230 */ /* 0x000fe40000004100 */
[----:B------:R-:W-:Y:S01]  /*4710*/  @!P1 FMUL.FTZ R2, R2, R27 ;  /* 0x0000001b02029220 */ /* 0x000fe20000410000 */
[----:B------:R-:W-:Y:S02]  /*4720*/  @!P1 HADD2.F32 R27, -RZ, R40.H1_H1 ;  /* 0x30000028ff1b9230 */ /* 0x000fe40000004100 */
[----:B------:R-:W-:Y:S01]  /*4730*/  @!P1 FMUL.FTZ R7, R22, R7 ;  /* 0x0000000716079220 */ /* 0x000fe20000410000 */
[----:B------:R-:W-:Y:S02]  /*4740*/  @!P1 HADD2.F32 R22, -RZ, R41.H0_H0 ;  /* 0x20000029ff169230 */ /* 0x000fe40000004100 */
[----:B------:R-:W-:Y:S01]  /*4750*/  @!P1 FMUL.FTZ R8, R21, R8 ;  /* 0x0000000815089220 */ /* 0x000fe20000410000 */
[----:B------:R-:W-:Y:S02]  /*4760*/  @!P1 HADD2.F32 R21, -RZ, R23.H0_H0 ;  /* 0x20000017ff159230 */ /* 0x000fe40000004100 */
[----:B------:R-:W-:Y:S01]  /*4770*/  @!P1 FFMA.FTZ R0, R24, R25, R0 ;  /* 0x0000001918009223 */ /* 0x000fe20000010000 */
[----:B------:R-:W-:Y:S01]  /*4780*/  @!P1 HADD2.F32 R24, -RZ, R41.H1_H1 ;  /* 0x30000029ff189230 */ /* 0x000fe20000004100 */
[----:B------:R-:W-:Y:S01]  /*4790*/  ISETP.GE.AND P0, PT, R9, R11, PT ;  /* 0x0000000b0900720c */ /* 0x000fe20003f06270 */
[----:B------:R-:W-:Y:S02]  /*47a0*/  @!P1 HADD2.F32 R23, -RZ, R23.H1_H1 ;  /* 0x30000017ff179230 */ /* 0x000fe40000004100 */
[----:B------:R-:W-:Y:S01]  /*47b0*/  @!P1 FFMA.FTZ R2, R26, R27, R2 ;  /* 0x0000001b1a029223 */ /* 0x000fe20000010002 */
[--C-:B------:R-:W-:Y:S01]  /*47c0*/  @!P1 HADD2.F32 R26, -RZ, R42.reuse.H0_H0 ;  /* 0x2000002aff1a9230 */ /* 0x100fe20000004100 */
[----:B------:R-:W-:Y:S01]  /*47d0*/  @!P1 MOV R30, R46 ;  /* 0x0000002e001e9202 */ /* 0x000fe20000000f00 */
[----:B------:R-:W-:Y:S02]  /*47e0*/  @!P1 HADD2.F32 R27, -RZ, R42.H1_H1 ;  /* 0x3000002aff1b9230 */ /* 0x000fe40000004100 */
[----:B------:R-:W-:Y:S01]  /*47f0*/  @!P1 FFMA.FTZ R3, R21, R22, R3 ;  /* 0x0000001615039223 */ /* 0x000fe20000010003 */
[----:B------:R-:W-:Y:S01]  /*4800*/  @!P1 FFMA.FTZ R4, R23, R24, R4 ;  /* 0x0000001817049223 */ /* 0x000fe20000010004 */
[----:B------:R-:W-:Y:S01]  /*4810*/  @!P1 MOV R21, R47 ;  /* 0x0000002f00159202 */ /* 0x000fe20000000f00 */
[--C-:B------:R-:W-:Y:S01]  /*4820*/  @!P1 HADD2.F32 R25, -RZ, R30.reuse.H0_H0 ;  /* 0x2000001eff199230 */ /* 0x100fe20000004100 */
        /* <DEDUP_REMOVED lines=19> */
[----:B------:R-:W-:Y:S01]  /*4960*/  @!P0 SEL R0, R20, R18, P2 ;  /* 0x0000001214008207 */ /* 0x000fe20001000000 */
[----:B------:R1:W-:Y:S01]  /*4970*/  ST.E.128 desc[UR4][R80.64+0x40], R44 ;  /* 0x0000402c50007985 */ /* 0x0003e2000c101d04 */
[----:B------:R-:W-:Y:S04]  /*4980*/  @!P0 SEL R23, R23, 0x40, !P2 ;  /* 0x0000004017178807 */ /* 0x000fe80005000000 */
[C---:B------:R-:W-:Y:S01]  /*4990*/  @!P0 SHF.L.U64.HI R8, R23.reuse, 0x1, R2 ;  /* 0x0000000117088819 */ /* 0x040fe20000010202 */
[----:B------:R-:W-:Y:S01]  /*49a0*/  @!P0 IMAD.WIDE R2, R0, 0x2, R12 ;  /* 0x0000000200028825 */ /* 0x000fe200078e020c */
[----:B------:R-:W-:Y:S04]  /*49b0*/  @!P0 SHF.L.U32 R21, R23, 0x1, RZ ;  /* 0x0000000117158819 */ /* 0x000fe800000006ff */
[----:B------:R2:W3:Y:S01]  /*49c0*/  @!P0 LD.E.128 R4, desc[UR4][R2.64+0x80] ;  /* 0x0000800402048980 */ /* 0x0004e2000c101d00 */
[C---:B------:R-:W-:Y:S04]  /*49d0*/  @!P0 IADD3 R96, P1, PT, R21.reuse, R57, RZ ;  /* 0x0000003915608210 */ /* 0x040fe80007f3e0ff */
[C---:B------:R-:W-:Y:S06]  /*49e0*/  @!P0 IADD3.X R97, PT, PT, R8.reuse, R56, RZ, P1, !PT ;  /* 0x0000003808618210 */ /* 0x040fec0000ffe4ff */
[----:B------:R-:W4:Y:S08]  /*49f0*/  @!P0 LD.E.128 R96, desc[UR4][R96.64] ;  /* 0x0000000460608980 */ /* 0x000f30000c101d00 */
[----:B-1----:R-:W5:Y:S01]  /*4a00*/  LD.E.128 R44, desc[UR4][R12.64+0x80] ;  /* 0x000080040c2c7980 */ /* 0x002f62000c101d00 */
[----:B--2---:R-:W-:Y:S04]  /*4a10*/  @!P0 IADD3 R2, P1, PT, R21, R59, RZ ;  /* 0x0000003b15028210 */ /* 0x004fe80007f3e0ff */
[----:B------:R-:W-:Y:S02]  /*4a20*/  @!P0 IADD3.X R3, PT, PT, R8, R58, RZ, P1, !PT ;  /* 0x0000003a08038210 */ /* 0x000fe40000ffe4ff */
[----:B------:R-:W-:Y:S03]  /*4a30*/  ISETP.GT.AND P1, PT, R19, 0x40, !P0 ;  /* 0x000000401300780c */ /* 0x000fe60004724270 */
[----:B------:R1:W2:Y:S01]  /*4a40*/  @!P0 LD.E.128 R40, desc[UR4][R2.64] ;  /* 0x0000000402288980 */ /* 0x0002a2000c101d00 */
[--C-:B---3--:R-:W-:Y:S02]  /*4a50*/  @!P0 HADD2.F32 R0, -RZ, R4.reuse.H0_H0 ;  /* 0x20000004ff008230 */ /* 0x108fe40000004100 */
[----:B-1----:R-:W-:Y:S02]  /*4a60*/  @!P0 HADD2.F32 R2, -RZ, R4.H1_H1 ;  /* 0x30000004ff028230 */ /* 0x002fe40000004100 */
[--C-:B------:R-:W-:Y:S02]  /*4a70*/  @!P0 HADD2.F32 R3, -RZ, R5.reuse.H0_H0 ;  /* 0x20000005ff038230 */ /* 0x100fe40000004100 */
[----:B------:R-:W-:Y:S02]  /*4a80*/  @!P0 HADD2.F32 R4, -RZ, R5.H1_H1 ;  /* 0x30000005ff048230 */ /* 0x000fe40000004100 */
[--C-:B------:R-:W-:Y:S02]  /*4a90*/  @!P0 HADD2.F32 R5, -RZ, R6.reuse.H0_H0 ;  /* 0x20000006ff058230 */ /* 0x100fe40000004100 */
[----:B------:R-:W-:Y:S02]  /*4aa0*/  @!P0 HADD2.F32 R6, -RZ, R6.H1_H1 ;  /* 0x30000006ff068230 */ /* 0x000fe40000004100 */
[----:B----4-:R-:W-:Y:S02]  /*4ab0*/  @!P0 HADD2.F32 R23, -RZ, R98.H1_H1 ;  /* 0x30000062ff178230 */ /* 0x010fe40000004100 */
[--C-:B------:R-:W-:Y:S02]  /*4ac0*/  @!P0 HADD2.F32 R22, -RZ, R7.reuse.H0_H0 ;  /* 0x20000007ff168230 */ /* 0x100fe40000004100 */
[----:B------:R-:W-:Y:S02]  /*4ad0*/  @!P0 HADD2.F32 R21, -RZ, R7.H1_H1 ;  /* 0x30000007ff158230 */ /* 0x000fe40000004100 */
[----:B------:R-:W-:Y:S01]  /*4ae0*/  @P1 FADD.FTZ R23, -R23, -RZ ;  /* 0x800000ff17171221 */ /* 0x000fe20000010100 */
[--C-:B------:R-:W-:Y:S02]  /*4af0*/  @!P0 HADD2.F32 R7, -RZ, R99.reuse.H0_H0 ;  /* 0x20000063ff078230 */ /* 0x100fe40000004100 */
[----:B------:R-:W-:Y:S02]  /*4b00*/  @!P0 HADD2.F32 R8, -RZ, R99.H1_H1 ;  /* 0x30000063ff088230 */ /* 0x000fe40000004100 */
[----:B------:R-:W-:Y:S01]  /*4b10*/  @!P0 FMUL.FTZ R6, R6, R23 ;  /* 0x0000001706068220 */ /* 0x000fe20000410000 */
[----:B------:R-:W-:Y:S01]  /*4b20*/  @!P0 HADD2.F32 R28, -RZ, R96.H0_H0 ;  /* 0x20000060ff1c8230 */ /* 0x000fe20000004100 */
[----:B-----5:R-:W-:Y:S01]  /*4b30*/  @!P0 MOV R23, R44 ;  /* 0x0000002c00178202 */ /* 0x020fe20000000f00 */
[----:B------:R-:W-:Y:S01]  /*4b40*/  @!P0 HADD2.F32 R24, -RZ, R98.H0_H0 ;  /* 0x20000062ff188230 */ /* 0x000fe20000004100 */
[----:B------:R-:W-:Y:S01]  /*4b50*/  @!P0 MOV R32, R45 ;  /* 0x0000002d00208202 */ /* 0x000fe20000000f00 */
[----:B------:R-:W-:Y:S01]  /*4b60*/  @!P0 HADD2.F32 R27, -RZ, R96.H1_H1 ;  /* 0x30000060ff1b8230 */ /* 0x000fe20000004100 */
[----:B------:R-:W-:Y:S01]  /*4b70*/  @!P0 MOV R33, R46 ;  /* 0x0000002e00218202 */ /* 0x000fe20000000f00 */
[--C-:B------:R-:W-:Y:S01]  /*4b80*/  @!P0 HADD2.F32 R26, -RZ, R97.reuse.H0_H0 ;  /* 0x20000061ff1a8230 */ /* 0x100fe20000004100 */
[----:B------:R-:W-:Y:S01]  /*4b90*/  @!P0 MOV R35, R47 ;  /* 0x0000002f00238202 */ /* 0x000fe20000000f00 */
[----:B------:R-:W-:Y:S02]  /*4ba0*/  @!P0 HADD2.F32 R25, -RZ, R97.H1_H1 ;  /* 0x30000061ff198230 */ /* 0x000fe40000004100 */
[----:B------:R-:W-:Y:S01]  /*4bb0*/  @P1 FADD.FTZ R7, -R7, -RZ ;  /* 0x800000ff07071221 */ /* 0x000fe20000010100 */
[----:B------:R-:W-:Y:S01]  /*4bc0*/  @P1 FADD.FTZ R8, -R8, -RZ ;  /* 0x800000ff08081221 */ /* 0x000fe20000010100 */
[----:B------:R-:W-:Y:S01]  /*4bd0*/  @P1 FADD.FTZ R28, -R28, -RZ ;  /* 0x800000ff1c1c1221 */ /* 0x000fe20000010100 */
[----:B--2---:R-:W-:Y:S02]  /*4be0*/  @!P0 HADD2.F32 R29, -RZ, R42.H1_H1 ;  /* 0x3000002aff1d8230 */ /* 0x004fe40000004100 */
        /* <DEDUP_REMOVED lines=12> */
[----:B------:R-:W-:Y:S02]  /*4cb0*/  @!P0 HADD2.F32 R28, -RZ, R42.H0_H0 ;  /* 0x2000002aff1c8230 */ /* 0x000fe40000004100 */
        /* <DEDUP_REMOVED lines=30> */
.L_x_11114:
[----:B------:R-:W-:Y:S05]  /*4ea0*/  BSYNC.RECONVERGENT B0 ;  /* 0x0000000000007941 */ /* 0x000fea0003800200 */
.L_x_11113:
[----:B------:R-:W-:Y:S04]  /*4eb0*/  BSSY.RECONVERGENT B0, `(.L_x_11115) ;  /* 0x000010e000007945 */ /* 0x000fe80003800200 */
[----:B------:R-:W-:Y:S05]  /*4ec0*/  @!P4 BRA `(.L_x_11116) ;  /* 0x000000100030c947 */ /* 0x000fea0003800000 */
[----:B------:R-:W-:Y:S02]  /*4ed0*/  ISETP.GE.AND P0, PT, R14, R11, PT ;  /* 0x0000000b0e00720c */ /* 0x000fe40003f06270 */
[----:B------:R-:W-:Y:S02]  /*4ee0*/  LEA R22, P2, R63, R12, 0x1 ;  /* 0x0000000c3f167211 */ /* 0x000fe400078408ff */
[----:B------:R-:W-:Y:S02]  /*4ef0*/  LEA R94, P4, R137, R80, 0x1 ;  /* 0x00000050895e7211 */ /* 0x000fe400078808ff */
[----:B------:R-:W-:Y:S02]  /*4f00*/  LEA.HI.X R23, R63, R13, R62, 0x1, P2 ;  /* 0x0000000d3f177211 */ /* 0x000fe400010f0c3e */
[----:B------:R-:W-:Y:S03]  /*4f10*/  LEA.HI.X R95, R137, R81, R138, 0x1, P4 ;  /* 0x00000051895f7211 */ /* 0x000fe600020f0c8a */
[----:B-1----:R-:W2:Y:S02]  /*4f20*/  LD.E.128 R44, desc[UR4][R22.64] ;  /* 0x00000004162c7980 */ /* 0x002ea4000c101d00 */
        /* <DEDUP_REMOVED lines=36> */
[--C-:B------:R-:W-:Y:S02]  /*5170*/  @!P0 HADD2.F32 R28, -RZ, R97.reuse.H0_H0 ;  /* 0x20000061ff1c8230 */ /* 0x100fe40000004100 */
[----:B------:R-:W-:Y:S01]  /*5180*/  @P1 FADD.FTZ R30, -R30, -RZ ;  /* 0x800000ff1e1e1221 */ /* 0x000fe20000010100 */
[----:B------:R-:W-:Y:S02]  /*5190*/  @!P0 HADD2.F32 R27, -RZ, R97.H1_H1 ;  /* 0x30000061ff1b8230 */ /* 0x000fe40000004100 */
[----:B------:R-:W-:Y:S01]  /*51a0*/  @!P0 FMUL.FTZ R5, R5, R26 ;  /* 0x0000001a05058220 */ /* 0x000fe20000410000 */
[----:B------:R-:W-:Y:S02]  /*51b0*/  @!P0 HADD2.F32 R6, -RZ, R6.H1_H1 ;  /* 0x30000006ff068230 */ /* 0x000fe40000004100 */
[----:B------:R-:W-:Y:S01]  /*51c0*/  @P1 FADD.FTZ R28, -R28, -RZ ;  /* 0x800000ff1c1c1221 */ /* 0x000fe20000010100 */
[----:B------:R-:W-:Y:S02]  /*51d0*/  @!P0 HADD2.F32 R8, -RZ, R99.H1_H1 ;  /* 0x30000063ff088230 */ /* 0x000fe40000004100 */
[----:B------:R-:W-:Y:S01]  /*51e0*/  @P1 FADD.FTZ R27, -R27, -RZ ;  /* 0x800000ff1b1b1221 */ /* 0x000fe20000010100 */
[--C-:B-----5:R-:W-:Y:S02]  /*51f0*/  @!P0 HADD2.F32 R26, -RZ, R40.reuse.H0_H0 ;  /* 0x20000028ff1a8230 */ /* 0x120fe40000004100 */
[----:B------:R-:W-:Y:S01]  /*5200*/  @!P0 FMUL.FTZ R6, R6, R25 ;  /* 0x0000001906068220 */ /* 0x000fe20000410000 */
[----:B------:R-:W-:Y:S02]  /*5210*/  @!P0 HADD2.F32 R25, -RZ, R29.H0_H0 ;  /* 0x2000001dff198230 */ /* 0x000fe40000004100 */
[----:B------:R-:W-:Y:S01]  /*5220*/  @!P0 FMUL.FTZ R7, R24, R7 ;  /* 0x0000000718078220 */ /* 0x000fe20000410000 */
[----:B------:R-:W-:Y:S01]  /*5230*/  @!P0 FMUL.FTZ R0, R0, R30 ;  /* 0x0000001e00008220 */ /* 0x000fe20000410000 */
        /* <DEDUP_REMOVED lines=15> */
[--C-:B------:R-:W-:Y:S02]  /*5330*/  @!P0 HADD2.F32 R27, -RZ, R42.reuse.H0_H0 ;  /* 0x2000002aff1b8230 */ /* 0x100fe40000004100 */
[----:B------:R-:W-:Y:S01]  /*5340*/  @!P0 FFMA.FTZ R3, R21, R24, R3 ;  /* 0x0000001815038223 */ /* 0x000fe20000010003 */
[--C-:B------:R-:W-:Y:S01]  /*5350*/  @!P0 HADD2.F32 R21, -RZ, R31.reuse.H0_H0 ;  /* 0x2000001fff158230 */ /* 0x100fe20000004100 */
[----:B------:R-:W-:Y:S01]  /*5360*/  @!P0 F2FP.F16.F32.PACK_AB R32, R2, R0 ;  /* 0x000000000220823e */ /* 0x000fe200000000ff */
[----:B------:R-:W-:Y:S01]  /*5370*/  @!P0 HADD2.F32 R28, -RZ, R42.H1_H1 ;  /* 0x3000002aff1c8230 */ /* 0x000fe20000004100 */
[----:B------:R-:W-:Y:S01]  /*5380*/  @!P0 MOV R24, R47 ;  /* 0x0000002f00188202 */ /* 0x000fe20000000f00 */
[----:B------:R-:W-:Y:S02]  /*5390*/  @!P0 HADD2.F32 R0, -RZ, R31.H1_H1 ;  /* 0x3000001fff008230 */ /* 0x000fe40000004100 */
[----:B------:R-:W-:Y:S01]  /*53a0*/  @!P0 FFMA.FTZ R4, R25, R26, R4 ;  /* 0x0000001a19048223 */ /* 0x000fe20000010004 */
[----:B------:R-:W-:Y:S02]  /*53b0*/  @!P0 HADD2.F32 R29, -RZ, R43.H0_H0 ;  /* 0x2000002bff1d8230 */ /* 0x000fe40000004100 */
[----:B------:R-:W-:Y:S01]  /*53c0*/  @!P0 FFMA.FTZ R5, R21, R27, R5 ;  /* 0x0000001b15058223 */ /* 0x000fe20000010005 */
[--C-:B------:R-:W-:Y:S02]  /*53d0*/  @!P0 HADD2.F32 R2, -RZ, R24.reuse.H0_H0 ;  /* 0x20000018ff028230 */ /* 0x100fe40000004100 */
[----:B------:R-:W-:Y:S01]  /*53e0*/  @!P0 FFMA.FTZ R6, R0, R28, R6 ;  /* 0x0000001c00068223 */ /* 0x000fe20000010006 */
[----:B------:R-:W-:Y:S01]  /*53f0*/  @!P0 HADD2.F32 R0, -RZ, R24.H1_H1 ;  /* 0x30000018ff008230 */ /* 0x000fe20000004100 */
[----:B------:R-:W-:Y:S01]  /*5400*/  @!P1 ISETP.GT.AND P2, PT, R19, 0x20, PT ;  /* 0x000000201300980c */ /* 0x000fe20003f44270 */
[----:B------:R-:W-:Y:S01]  /*5410*/  @!P0 FFMA.FTZ R7, R2, R29, R7 ;  /* 0x0000001d02078223 */ /* 0x000fe20000010007 */
[----:B------:R-:W-:Y:S02]  /*5420*/  @!P0 F2FP.F16.F32.PACK_AB R3, R4, R3 ;  /* 0x000000030403823e */ /* 0x000fe400000000ff */
[----:B------:R-:W-:Y:S01]  /*5430*/  @!P0 FFMA.FTZ R8, R0, R30, R8 ;  /* 0x0000001e00088223 */ /* 0x000fe20000010008 */
[----:B------:R-:W-:Y:S02]  /*5440*/  @!P1 SEL R4, R18, RZ, !P2 ;  /* 0x000000ff12049207 */ /* 0x000fe40005000000 */
[----:B------:R-:W-:Y:S02]  /*5450*/  @!P0 F2FP.F16.F32.PACK_AB R5, R6, R5 ;  /* 0x000000050605823e */ /* 0x000fe400000000ff */
[----:B------:R-:W-:Y:S02]  /*5460*/  @!P0 F2FP.F16.F32.PACK_AB R7, R8, R7 ;  /* 0x000000070807823e */ /* 0x000fe400000000ff */
[----:B------:R-:W-:Y:S02]  /*5470*/  @!P1 IADD3 R4, P5, PT, R71, R4, RZ ;  /* 0x0000000447049210 */ /* 0x000fe40007fbe0ff */
[----:B------:R-:W-:Y:S02]  /*5480*/  @!P1 SEL R2, R86, RZ, !P2 ;  /* 0x000000ff56029207 */ /* 0x000fe40005000000 */
[----:B------:R-:W-:Y:S02]  /*5490*/  @!P0 MOV R44, R32 ;  /* 0x00000020002c8202 */ /* 0x000fe40000000f00 */
[----:B------:R-:W-:Y:S02]  /*54a0*/  @!P0 MOV R45, R3 ;  /* 0x00000003002d8202 */ /* 0x000fe40000000f00 */
[----:B------:R-:W-:Y:S02]  /*54b0*/  @!P0 MOV R46, R5 ;  /* 0x00000005002e8202 */ /* 0x000fe40000000f00 */
[----:B------:R-:W-:Y:S02]  /*54c0*/  @!P0 MOV R47, R7 ;  /* 0x00000007002f8202 */ /* 0x000fe40000000f00 */
[----:B------:R-:W-:Y:S02]  /*54d0*/  @!P1 IADD3.X R2, PT, PT, R64, R2, RZ, P5, !PT ;  /* 0x0000000240029210 */ /* 0x000fe40002ffe4ff */
[----:B------:R-:W-:Y:S01]  /*54e0*/  @!P1 SEL R0, R20, R18, P2 ;  /* 0x0000001214009207 */ /* 0x000fe20001000000 */
[----:B------:R1:W-:Y:S01]  /*54f0*/  ST.E.128 desc[UR4][R94.64], R44 ;  /* 0x0000002c5e007985 */ /* 0x0003e2000c101d04 */
[C---:B------:R-:W-:Y:S02]  /*5500*/  @!P1 SHF.L.U64.HI R8, R4.reuse, 0x1, R2 ;  /* 0x0000000104089819 */ /* 0x040fe40000010202 */
[----:B------:R-:W-:Y:S01]  /*5510*/  @!P1 SHF.L.U32 R21, R4, 0x1, RZ ;  /* 0x0000000104159819 */ /* 0x000fe200000006ff */
[----:B------:R-:W-:Y:S01]  /*5520*/  @!P1 IMAD.WIDE R2, R0, 0x2, R22 ;  /* 0x0000000200029825 */ /* 0x000fe200078e0216 */
[----:B------:R-:W-:Y:S02]  /*5530*/  ISETP.GT.AND P2, PT, R19, 0x20, !P1 ;  /* 0x000000201300780c */ /* 0x000fe40004f44270 */
[C---:B------:R-:W-:Y:S02]  /*5540*/  @!P1 IADD3 R96, P0, PT, R21.reuse, R57, RZ ;  /* 0x0000003915609210 */ /* 0x040fe40007f1e0ff */
[----:B------:R2:W3:Y:S02]  /*5550*/  @!P1 LD.E.128 R4, desc[UR4][R2.64+0x40] ;  /* 0x0000400402049980 */ /* 0x0004e4000c101d00 */
[C---:B------:R-:W-:Y:S06]  /*5560*/  @!P1 IADD3.X R97, PT, PT, R8.reuse, R56, RZ, P0, !PT ;  /* 0x0000003808619210 */ /* 0x040fec00007fe4ff */
[----:B------:R-:W4:Y:S08]  /*5570*/  @!P1 LD.E.128 R96, desc[UR4][R96.64+0x40] ;  /* 0x0000400460609980 */ /* 0x000f30000c101d00 */
[----:B-1----:R-:W5:Y:S01]  /*5580*/  LD.E.128 R44, desc[UR4][R22.64+0x40] ;  /* 0x00004004162c7980 */ /* 0x002f62000c101d00 */
[----:B--2---:R-:W-:Y:S04]  /*5590*/  @!P1 IADD3 R2, P0, PT, R21, R59, RZ ;  /* 0x0000003b15029210 */ /* 0x004fe80007f1e0ff */
[----:B------:R-:W-:Y:S02]  /*55a0*/  @!P1 IADD3.X R3, PT, PT, R8, R58, RZ, P0, !PT ;  /* 0x0000003a08039210 */ /* 0x000fe400007fe4ff */
[----:B------:R-:W-:Y:S03]  /*55b0*/  ISETP.GE.AND P0, PT, R9, R11, PT ;  /* 0x0000000b0900720c */ /* 0x000fe60003f06270 */
[----:B------:R1:W2:Y:S01]  /*55c0*/  @!P1 LD.E.128 R40, desc[UR4][R2.64+0x40] ;  /* 0x0000400402289980 */ /* 0x0002a2000c101d00 */
[--C-:B---3--:R-:W-:Y:S02]  /*55d0*/  @!P1 HADD2.F32 R0, -RZ, R4.reuse.H0_H0 ;  /* 0x20000004ff009230 */ /* 0x108fe40000004100 */
[----:B-1----:R-:W-:Y:S02]  /*55e0*/  @!P1 HADD2.F32 R2, -RZ, R4.H1_H1 ;  /* 0x30000004ff029230 */ /* 0x002fe40000004100 */
        /* <DEDUP_REMOVED lines=9> */
[--C-:B------:R-:W-:Y:S02]  /*5680*/  @!P1 HADD2.F32 R28, -RZ, R96.reuse.H1_H1 ;  /* 0x30000060ff1c9230 */ /* 0x100fe40000004100 */
[--C-:B------:R-:W-:Y:S02]  /*5690*/  @!P1 HADD2.F32 R7, -RZ, R99.reuse.H0_H0 ;  /* 0x20000063ff079230 */ /* 0x100fe40000004100 */
[----:B------:R-:W-:Y:S02]  /*56a0*/  @!P1 HADD2.F32 R8, -RZ, R99.H1_H1 ;  /* 0x30000063ff089230 */ /* 0x000fe40000004100 */
[----:B------:R-:W-:Y:S01]  /*56b0*/  @P2 FADD.FTZ R28, -R28, -RZ ;  /* 0x800000ff1c1c2221 */ /* 0x000fe20000010100 */
[----:B------:R-:W-:Y:S01]  /*56c0*/  @!P1 HADD2.F32 R29, -RZ, R96.H0_H0 ;  /* 0x20000060ff1d9230 */ /* 0x000fe20000004100 */
[----:B-----5:R-:W-:Y:S01]  /*56d0*/  @!P1 MOV R24, R44 ;  /* 0x0000002c00189202 */ /* 0x020fe20000000f00 */
[----:B------:R-:W-:Y:S02]  /*56e0*/  @!P1 HADD2.F32 R25, -RZ, R98.H0_H0 ;  /* 0x20000062ff199230 */ /* 0x000fe40000004100 */
[----:B------:R-:W-:Y:S01]  /*56f0*/  @!P1 FMUL.FTZ R2, R2, R28 ;  /* 0x0000001c02029220 */ /* 0x000fe20000410000 */
[--C-:B------:R-:W-:Y:S02]  /*5700*/  @!P1 HADD2.F32 R27, -RZ, R97.reuse.H0_H0 ;  /* 0x20000061ff1b9230 */ /* 0x100fe40000004100 */
[----:B------:R-:W-:Y:S01]  /*5710*/  @P2 FADD.FTZ R29, -R29, -RZ ;  /* 0x800000ff1d1d2221 */ /* 0x000fe20000010100 */
[----:B------:R-:W-:Y:S02]  /*5720*/  @!P1 HADD2.F32 R26, -RZ, R97.H1_H1 ;  /* 0x30000061ff1a9230 */ /* 0x000fe40000004100 */
[----:B------:R-:W-:Y:S01]  /*5730*/  @P2 FADD.FTZ R7, -R7, -RZ ;  /* 0x800000ff07072221 */ /* 0x000fe20000010100 */
[----:B------:R-:W-:Y:S01]  /*5740*/  @P2 FADD.FTZ R8, -R8, -RZ ;  /* 0x800000ff08082221 */ /* 0x000fe20000010100 */
[----:B------:R-:W-:Y:S01]  /*5750*/  @P2 FADD.FTZ R25, -R25, -RZ ;  /* 0x800000ff19192221 */ /* 0x000fe20000010100 */
[--C-:B--2---:R-:W-:Y:S02]  /*5760*/  @!P1 HADD2.F32 R30, -RZ, R42.reuse.H0_H0 ;  /* 0x2000002aff1e9230 */ /* 0x104fe40000004100 */
[----:B------:R-:W-:Y:S01]  /*5770*/  @P2 FADD.FTZ R27, -R27, -RZ ;  /* 0x800000ff1b1b2221 */ /* 0x000fe20000010100 */
[----:B------:R-:W-:Y:S02]  /*5780*/  @!P1 HADD2.F32 R31, -RZ, R42.H1_H1 ;  /* 0x3000002aff1f9230 */ /* 0x000fe40000004100 */
[----:B------:R-:W-:Y:S01]  /*5790*/  @!P1 FMUL.FTZ R7, R21, R7 ;  /* 0x0000000715079220 */ /* 0x000fe20000410000 */
        /* <DEDUP_REMOVED lines=12> */
[----:B------:R-:W-:Y:S02]  /*5860*/  @!P1 HADD2.F32 R33, -RZ, R43.H1_H1 ;  /* 0x3000002bff219230 */ /* 0x000fe40000004100 */
        /* <DEDUP_REMOVED lines=9> */
[----:B------:R-:W-:Y:S01]  /*5900*/  @!P1 HADD2.F32 R21, -RZ, R35.H1_H1 ;  /* 0x30000023ff159230 */ /* 0x000fe20000004100 */
[----:B------:R-:W-:Y:S01]  /*5910*/  @!P0 ISETP.GT.AND P2, PT, R19, 0x40, PT ;  /* 0x000000401300880c */ /* 0x000fe20003f44270 */
[----:B------:R-:W-:Y:S01]  /*5920*/  @!P1 FFMA.FTZ R3, R26, R27, R3 ;  /* 0x0000001b1a039223 */ /* 0x000fe20000010003 */
[----:B------:R-:W-:Y:S01]  /*5930*/  @!P1 FFMA.FTZ R4, R28, R29, R4 ;  /* 0x0000001d1c049223 */ /* 0x000fe20000010004 */
[----:B------:R-:W-:Y:S01]  /*5940*/  @!P1 FFMA.FTZ R5, R11, R30, R5 ;  /* 0x0000001e0b059223 */ /* 0x000fe20000010005 */
[----:B------:R-:W-:Y:S01]  /*5950*/  @!P0 SEL R11, R20, R18, P2 ;  /* 0x00000012140b8207 */ /* 0x000fe20001000000 */
[--C-:B------:R-:W-:Y:S01]  /*5960*/  @!P1 HADD2.F32 R20, -RZ, R24.reuse.H1_H1 ;  /* 0x30000018ff149230 */ /* 0x100fe20000004100 */
[----:B------:R-:W-:Y:S01]  /*5970*/  @!P0 SEL R25, R18, RZ, !P2 ;  /* 0x000000ff12198207 */ /* 0x000fe20005000000 */
[----:B------:R-:W-:Y:S02]  /*5980*/  @!P1 HADD2.F32 R18, -RZ, R24.H0_H0 ;  /* 0x20000018ff129230 */ /* 0x000fe40000004100 */
[----:B------:R-:W-:Y:S01]  /*5990*/  @!P1 FFMA.FTZ R6, R21, R31, R6 ;  /* 0x0000001f15069223 */ /* 0x000fe20000010006 */
[----:B------:R-:W-:Y:S02]  /*59a0*/  @!P1 F2FP.F16.F32.PACK_AB R4, R4, R3 ;  /* 0x000000030404923e */ /* 0x000fe400000000ff */
[----:B------:R-:W-:Y:S01]  /*59b0*/  @!P0 SEL R86, R86, RZ, !P2 ;  /* 0x000000ff56568207 */ /* 0x000fe20005000000 */
[----:B------:R-:W-:Y:S01]  /*59c0*/  @!P1 FFMA.FTZ R7, R18, R32, R7 ;  /* 0x0000002012079223 */ /* 0x000fe20000010007 */
[----:B------:R-:W-:Y:S01]  /*59d0*/  @!P1 FFMA.FTZ R8, R20, R33, R8 ;  /* 0x0000002114089223 */ /* 0x000fe20000010008 */
[----:B------:R-:W-:Y:S02]  /*59e0*/  @!P1 F2FP.F16.F32.PACK_AB R5, R6, R5 ;  /* 0x000000050605923e */ /* 0x000fe400000000ff */
[----:B------:R-:W-:Y:S01]  /*59f0*/  @!P1 F2FP.F16.F32.PACK_AB R18, R2, R0 ;  /* 0x000000000212923e */ /* 0x000fe200000000ff */
[----:B------:R-:W-:Y:S01]  /*5a00*/  @!P0 IMAD.WIDE R2, R11, 0x2, R22 ;  /* 0x000000020b028825 */ /* 0x000fe200078e0216 */
[----:B------:R-:W-:Y:S02]  /*5a10*/  @!P1 F2FP.F16.F32.PACK_AB R7, R8, R7 ;  /* 0x000000070807923e */ /* 0x000fe400000000ff */
[----:B------:R-:W-:Y:S02]  /*5a20*/  @!P1 MOV R44, R18 ;  /* 0x00000012002c9202 */ /* 0x000fe40000000f00 */
[----:B------:R-:W-:Y:S02]  /*5a30*/  @!P1 MOV R45, R4 ;  /* 0x00000004002d9202 */ /* 0x000fe40000000f00 */
[----:B------:R-:W-:Y:S02]  /*5a40*/  @!P1 MOV R46, R5 ;  /* 0x00000005002e9202 */ /* 0x000fe40000000f00 */
[----:B------:R-:W-:Y:S02]  /*5a50*/  @!P1 MOV R47, R7 ;  /* 0x00000007002f9202 */ /* 0x000fe40000000f00 */
[----:B------:R-:W-:Y:S03]  /*5a60*/  @!P0 IADD3 R25, P2, PT, R71, R25, RZ ;  /* 0x0000001947198210 */ /* 0x000fe60007f5e0ff */
[----:B------:R1:W-:Y:S01]  /*5a70*/  ST.E.128 desc[UR4][R94.64+0x40], R44 ;  /* 0x0000402c5e007985 */ /* 0x0003e2000c101d04 */
[----:B------:R-:W-:Y:S04]  /*5a80*/  @!P0 IADD3.X R0, PT, PT, R64, R86, RZ, P2, !PT ;  /* 0x0000005640008210 */ /* 0x000fe800017fe4ff */
[C---:B------:R-:W-:Y:S02]  /*5a90*/  @!P0 SHF.L.U64.HI R0, R25.reuse, 0x1, R0 ;  /* 0x0000000119008819 */ /* 0x040fe40000010200 */
[----:B------:R-:W-:Y:S01]  /*5aa0*/  @!P0 SHF.L.U32 R25, R25, 0x1, RZ ;  /* 0x0000000119198819 */ /* 0x000fe200000006ff */
[----:B------:R2:W3:Y:S03]  /*5ab0*/  @!P0 LD.E.128 R4, desc[UR4][R2.64+0x80] ;  /* 0x0000800402048980 */ /* 0x0004e6000c101d00 */
[C---:B------:R-:W-:Y:S04]  /*5ac0*/  @!P0 IADD3 R20, P1, PT, R25.reuse, R57, RZ ;  /* 0x0000003919148210 */ /* 0x040fe80007f3e0ff */
[C---:B------:R-:W-:Y:S01]  /*5ad0*/  @!P0 IADD3.X R21, PT, PT, R0.reuse, R56, RZ, P1, !PT ;  /* 0x0000003800158210 */ /* 0x040fe20000ffe4ff */
[----:B------:R-:W4:Y:S08]  /*5ae0*/  LD.E.128 R40, desc[UR4][R22.64+0x80] ;  /* 0x0000800416287980 */ /* 0x000f30000c101d00 */
[----:B-1----:R-:W5:Y:S01]  /*5af0*/  @!P0 LD.E.128 R44, desc[UR4][R20.64+0x80] ;  /* 0x00008004142c8980 */ /* 0x002f62000c101d00 */
        /* <DEDUP_REMOVED lines=8> */
[--C-:B------:R-:W-:Y:S01]  /*5b80*/  @!P0 HADD2.F32 R5, -RZ, R6.reuse.H0_H0 ;  /* 0x20000006ff058230 */ /* 0x100fe20000004100 */
[----:B----4-:R-:W-:Y:S01]  /*5b90*/  @!P0 MOV R32, R41 ;  /* 0x0000002900208202 */ /* 0x010fe20000000f00 */
[----:B------:R-:W-:Y:S02]  /*5ba0*/  @!P0 HADD2.F32 R6, -RZ, R6.H1_H1 ;  /* 0x30000006ff068230 */ /* 0x000fe40000004100 */
[--C-:B------:R-:W-:Y:S02]  /*5bb0*/  @!P0 HADD2.F32 R18, -RZ, R7.reuse.H0_H0 ;  /* 0x20000007ff128230 */ /* 0x100fe40000004100 */
[----:B------:R-:W-:Y:S02]  /*5bc0*/  @!P0 HADD2.F32 R11, -RZ, R7.H1_H1 ;  /* 0x30000007ff0b8230 */ /* 0x000fe40000004100 */
[--C-:B-----5:R-:W-:Y:S02]  /*5bd0*/  @!P0 HADD2.F32 R19, -RZ, R46.reuse.H1_H1 ;  /* 0x3000002eff138230 */ /* 0x120fe40000004100 */
        /* <DEDUP_REMOVED lines=9> */
[--C-:B------:R-:W-:Y:S02]  /*5c70*/  @!P0 HADD2.F32 R22, -RZ, R45.reuse.H0_H0 ;  /* 0x2000002dff168230 */ /* 0x100fe40000004100 */
[----:B------:R-:W-:Y:S01]  /*5c80*/  @P1 FADD.FTZ R20, -R20, -RZ ;  /* 0x800000ff14141221 */ /* 0x000fe20000010100 */
[----:B------:R-:W-:Y:S02]  /*5c90*/  @!P0 HADD2.F32 R21, -RZ, R45.H1_H1 ;  /* 0x3000002dff158230 */ /* 0x000fe40000004100 */
[----:B------:R-:W-:Y:S01]  /*5ca0*/  @P1 FADD.FTZ R8, -R8, -RZ ;  /* 0x800000ff08081221 */ /* 0x000fe20000010100 */
[----:B--2---:R-:W-:Y:S02]  /*5cb0*/  @!P0 HADD2.F32 R25, -RZ, R30.H1_H1 ;  /* 0x3000001eff198230 */ /* 0x004fe40000004100 */
[----:B------:R-:W-:Y:S01]  /*5cc0*/  @P1 FADD.FTZ R24, -R24, -RZ ;  /* 0x800000ff18181221 */ /* 0x000fe20000010100 */
[--C-:B------:R-:W-:Y:S02]  /*5cd0*/  @!P0 HADD2.F32 R26, -RZ, R31.reuse.H0_H0 ;  /* 0x2000001fff1a8230 */ /* 0x100fe40000004100 */
[----:B------:R-:W-:Y:S01]  /*5ce0*/  @P1 FADD.FTZ R23, -R23, -RZ ;  /* 0x800000ff17171221 */ /* 0x000fe20000010100 */
[----:B------:R-:W-:Y:S02]  /*5cf0*/  @!P0 HADD2.F32 R27, -RZ, R31.H1_H1 ;  /* 0x3000001fff1b8230 */ /* 0x000fe40000004100 */
[----:B------:R-:W-:Y:S01]  /*5d00*/  @P1 FADD.FTZ R22, -R22, -RZ ;  /* 0x800000ff16161221 */ /* 0x000fe20000010100 */
[----:B------:R-:W-:Y:S01]  /*5d10*/  @!P0 FMUL.FTZ R7, R18, R7 ;  /* 0x0000000712078220 */ /* 0x000fe20000410000 */
[--C-:B------:R-:W-:Y:S02]  /*5d20*/  @!P0 HADD2.F32 R18, -RZ, R28.reuse.H0_H0 ;  /* 0x2000001cff128230 */ /* 0x100fe40000004100 */
[----:B------:R-:W-:Y:S01]  /*5d30*/  @!P0 FMUL.FTZ R8, R11, R8 ;  /* 0x000000080b088220 */ /* 0x000fe20000410000 */
[--C-:B------:R-:W-:Y:S02]  /*5d40*/  @!P0 HADD2.F32 R11, -RZ, R19.reuse.H0_H0 ;  /* 0x20000013ff0b8230 */ /* 0x100fe40000004100 */
[----:B------:R-:W-:Y:S01]  /*5d50*/  @P1 FADD.FTZ R21, -R21, -RZ ;  /* 0x800000ff15151221 */ /* 0x000fe20000010100 */
        /* <DEDUP_REMOVED lines=15> */
[----:B------:R-:W-:Y:S02]  /*5e50*/  @!P0 HADD2.F32 R24, -RZ, R30.H0_H0 ;  /* 0x2000001eff188230 */ /* 0x000fe40000004100 */
[----:B------:R-:W-:Y:S01]  /*5e60*/  @!P0 FFMA.FTZ R3, R21, R22, R3 ;  /* 0x0000001615038223 */ /* 0x000fe20000010003 */
[--C-:B------:R-:W-:Y:S02]  /*5e70*/  @!P0 HADD2.F32 R18, -RZ, R28.reuse.H0_H0 ;  /* 0x2000001cff128230 */ /* 0x100fe40000004100 */
[----:B------:R-:W-:Y:S01]  /*5e80*/  @!P0 FFMA.FTZ R4, R11, R23, R4 ;  /* 0x000000170b048223 */ /* 0x000fe20000010004 */
[----:B------:R-:W-:Y:S01]  /*5e90*/  @!P0 F2FP.F16.F32.PACK_AB R0, R2, R0 ;  /* 0x000000000200823e */ /* 0x000fe200000000ff */
[----:B------:R-:W-:Y:S02]  /*5ea0*/  @!P0 HADD2.F32 R19, -RZ, R28.H1_H1 ;  /* 0x3000001cff138230 */ /* 0x000fe40000004100 */
[--C-:B------:R-:W-:Y:S01]  /*5eb0*/  @!P0 HADD2.F32 R20, -RZ, R29.reuse.H0_H0 ;  /* 0x2000001dff148230 */ /* 0x100fe20000004100 */
[----:B------:R-:W-:Y:S01]  /*5ec0*/  @!P0 F2FP.F16.F32.PACK_AB R3, R4, R3 ;  /* 0x000000030403823e */ /* 0x000fe200000000ff */
[----:B------:R-:W-:Y:S01]  /*5ed0*/  @!P0 HADD2.F32 R21, -RZ, R29.H1_H1 ;  /* 0x3000001dff158230 */ /* 0x000fe20000004100 */
[----:B------:R-:W-:Y:S01]  /*5ee0*/  @!P0 MOV R40, R0 ;  /* 0x0000000000288202 */ /* 0x000fe20000000f00 */
[----:B------:R-:W-:Y:S01]  /*5ef0*/  @!P0 FFMA.FTZ R5, R18, R24, R5 ;  /* 0x0000001812058223 */ /* 0x000fe20000010005 */
[----:B------:R-:W-:Y:S01]  /*5f00*/  @!P0 MOV R41, R3 ;  /* 0x0000000300298202 */ /* 0x000fe20000000f00 */
        /* <DEDUP_REMOVED lines=8> */
.L_x_11116:
[----:B------:R-:W-:Y:S05]  /*5f90*/  BSYNC.RECONVERGENT B0 ;  /* 0x0000000000007941 */ /* 0x000fea0003800200 */
.L_x_11115:
        /* <DEDUP_REMOVED lines=10> */
.L_x_11107:
[----:B------:R-:W-:Y:S05]  /*6040*/  BSYNC.RECONVERGENT B1 ;  /* 0x0000000000017941 */ /* 0x000fea0003800200 */
.L_x_11105:
        /* <DEDUP_REMOVED lines=19> */
[----:B-1----:R-:W-:Y:S01]  /*6180*/  @!P4 IMAD.MOV.U32 R80, RZ, RZ, R2 ;  /* 0x000000ffff50c224 */ /* 0x002fe200078e0002 */
        /* <DEDUP_REMOVED lines=12> */
[----:B------:R-:W4:Y:S01]  /*6250*/  LD.E.64 R24, desc[UR4][R84.64+0x40] ;  /* 0x0000400454187980 */ /* 0x000f22000c101b00 */
[----:B------:R-:W-:Y:S05]  /*6260*/  IABS R6, R75 ;  /* 0x0000004b00067213 */ /* 0x000fea0000000000 */
[----:B--2---:R-:W2:Y:S06]  /*6270*/  LD.E.64 R22, desc[UR4][R84.64+0x20] ;  /* 0x0000200454167980 */ /* 0x004eac000c101b00 */
[----:B------:R-:W5:Y:S01]  /*6280*/  LD.E.64 R20, desc[UR4][R84.64+0x28] ;  /* 0x0000280454147980 */ /* 0x000f62000c101b00 */
[-C--:B---3--:R-:W-:Y:S02]  /*6290*/  IABS R7, R2.reuse ;  /* 0x0000000200077213 */ /* 0x088fe40000000000 */
        /* <DEDUP_REMOVED lines=9> */
[----:B------:R-:W3:Y:S04]  /*6330*/  LD.E.64 R18, desc[UR4][R84.64+0x38] ;  /* 0x0000380454127980 */ /* 0x000ee8000c101b00 */
        /* <DEDUP_REMOVED lines=30> */
[----:B------:R-:W2:Y:S03]  /*6520*/  LD.E R5, desc[UR4][R4.64] ;  /* 0x0000000404057980 */ /* 0x000ea6000c101900 */
[-C--:B----4-:R-:W-:Y:S01]  /*6530*/  IMAD R3, R25, R0.reuse, RZ ;  /* 0x0000000019037224 */ /* 0x090fe200078e02ff */
[----:B------:R-:W-:Y:S01]  /*6540*/  SHF.R.S32.HI R2, RZ, 0x1f, R0 ;  /* 0x0000001fff027819 */ /* 0x000fe20000011400 */
[C---:B------:R-:W-:Y:S01]  /*6550*/  IMAD.WIDE.U32 R26, R24.reuse, R0, RZ ;  /* 0x00000000181a7225 */ /* 0x040fe200078e00ff */
[----:B------:R-:W2:Y:S03]  /*6560*/  LD.E R4, desc[UR4][R6.64] ;  /* 0x0000000406047980 */ /* 0x000ea6000c101900 */
[----:B--2---:R-:W-:Y:S02]  /*6570*/  IMAD.IADD R6, R5, 0x1, -R4 ;  /* 0x0000000105067824 */ /* 0x004fe400078e0a04 */
        /* <DEDUP_REMOVED lines=8> */
[----:B-----5:R-:W-:Y:S04]  /*6600*/  IMAD.WIDE.U32 R22, R6, R20, R22 ;  /* 0x0000001406167225 */ /* 0x020fe800078e0016 */
[----:B------:R-:W-:Y:S01]  /*6610*/  IMAD R6, R21, R6, RZ ;  /* 0x0000000615067224 */ /* 0x000fe200078e02ff */
[----:B------:R-:W-:Y:S01]  /*6620*/  LEA R61, P1, R22, R61, 0x1 ;  /* 0x0000003d163d7211 */ /* 0x000fe200078208ff */
[----:B---3--:R-:W-:Y:S02]  /*6630*/  IMAD R3, R19, R0, RZ ;  /* 0x0000000013037224 */ /* 0x008fe400078e02ff */
        /* <DEDUP_REMOVED lines=8> */
.L_x_11118:
[----:B------:R-:W-:Y:S05]  /*66c0*/  BSYNC.RECONVERGENT B0 ;  /* 0x0000000000007941 */ /* 0x000fea0003800200 */
.L_x_11117:
[----:B------:R-:W-:Y:S05]  /*66d0*/  @P3 BRA `(.L_x_11119) ;  /* 0xffffffbc00c43947 */ /* 0x000fea000383ffff */
.L_x_11104:
[----:B------:R-:W-:Y:S05]  /*66e0*/  WARPSYNC.ALL ;  /* 0x0000000000007948 */ /* 0x000fea0003800000 */
[----:B------:R-:W-:Y:S06]  /*66f0*/  BAR.SYNC.DEFER_BLOCKING 0x0 ;  /* 0x0000000000007b1d */ /* 0x000fec0000010000 */
[----:B------:R-:W3:Y:S01]  /*6700*/  LD.E R0, desc[UR4][R84.64+0xd0] ;  /* 0x0000d00454007980 */ /* 0x000ee2000c101900 */
[----:B------:R-:W-:Y:S01]  /*6710*/  BSSY.RECONVERGENT B2, `(.L_x_11120) ;  /* 0x00003bb000027945 */ /* 0x000fe20003800200 */
        /* <DEDUP_REMOVED lines=14> */
.L_x_11123:
[----:B------:R-:W-:Y:S05]  /*6800*/  BSYNC.RECONVERGENT B0 ;  /* 0x0000000000007941 */ /* 0x000fea0003800200 */
.L_x_11122:
        /* <DEDUP_REMOVED lines=10> */
.L_x_11121:
[----:B------:R-:W3:Y:S01]  /*68b0*/  LD.E.64 R2, desc[UR4][R84.64+0xf0] ;  /* 0x0000f00454027980 */ /* 0x000ee2000c101b00 */
[----:B------:R-:W-:-:S03]  /*68c0*/  IMAD.MOV.U32 R5, RZ, RZ, RZ ;  /* 0x000000ffff057224 */ /* 0x000fc600078e00ff */
[----:B------:R-:W4:Y:S04]  /*68d0*/  LD.E.U8 R4, desc[UR4][R84.64+0x1b3] ;  /* 0x0001b30454047980 */ /* 0x000f28000c101100 */
[----:B------:R1:W5:Y:S01]  /*68e0*/  LD.E.64 R26, desc[UR4][R84.64+0x150] ;  /* 0x00015004541a7980 */ /* 0x000362000c101b00 */
[----:B---3--:R-:W-:-:S04]  /*68f0*/  ISETP.NE.U32.AND P1, PT, R2, RZ, PT ;  /* 0x000000ff0200720c */ /* 0x008fc80003f25070 */
[----:B------:R-:W-:-:S13]  /*6900*/  ISETP.NE.AND.EX P1, PT, R3, RZ, PT, P1 ;  /* 0x000000ff0300720c */ /* 0x000fda0003f25310 */
[----:B------:R-:W-:-:S05]  /*6910*/  @P1 IADD3 R66, P0, PT, R2, R66, RZ ;  /* 0x0000004202421210 */ /* 0x000fca0007f1e0ff */
[----:B------:R-:W-:Y:S02]  /*6920*/  @P1 IMAD.X R67, R3, 0x1, R65, P0 ;  /* 0x0000000103431824 */ /* 0x000fe400000e0641 */
[----:B------:R1:W5:Y:S04]  /*6930*/  LD.E.64 R2, desc[UR4][R84.64+0x148] ;  /* 0x0001480454027980 */ /* 0x000368000c101b00 */
[----:B------:R-:W3:Y:S01]  /*6940*/  @P1 LD.E R5, desc[UR4][R66.64] ;  /* 0x0000000442051980 */ /* 0x000ee2000c101900 */
[----:B------:R-:W-:-:S04]  /*6950*/  LEA.HI R12, R0, R0, RZ, 0x1 ;  /* 0x00000000000c7211 */ /* 0x000fc800078f08ff */
[----:B------:R-:W-:Y:S02]  /*6960*/  SHF.R.S32.HI R12, RZ, 0x1, R12 ;  /* 0x00000001ff0c7819 */ /* 0x000fe4000001140c */
[----:B----4-:R-:W-:-:S03]  /*6970*/  ISETP.NE.AND P2, PT, R4, RZ, PT ;  /* 0x000000ff0400720c */ /* 0x010fc60003f45270 */
[----:B------:R-:W-:-:S04]  /*6980*/  IMAD R16, R76, R12, R73 ;  /* 0x0000000c4c107224 */ /* 0x000fc800078e0249 */
[----:B------:R-:W-:Y:S02]  /*6990*/  IMAD.IADD R73, R73, 0x1, R16 ;  /* 0x0000000149497824 */ /* 0x000fe400078e0210 */
[----:B--2---:R-:W-:Y:S01]  /*69a0*/  IMAD.SHL.U32 R21, R12, 0x20, RZ ;  /* 0x000000200c157824 */ /* 0x004fe200078e00ff */
[----:B---3--:R-:W-:-:S05]  /*69b0*/  IADD3 R5, PT, PT, R5, R53, R74 ;  /* 0x0000003505057210 */ /* 0x008fca0007ffe04a */
        /* <DEDUP_REMOVED lines=12> */
[C---:B------:R-:W-:Y:S01]  /*6a80*/  ISETP.GE.AND P3, PT, R14.reuse, R0, PT ;  /* 0x000000000e00720c */ /* 0x040fe20003f66270 */
        /* <DEDUP_REMOVED lines=12> */
[----:B------:R-:W-:Y:S02]  /*6b50*/  MOV R28, R9 ;  /* 0x00000009001c7202 */ /* 0x000fe40000000f00 */
[----:B------:R-:W-:Y:S02]  /*6b60*/  MOV R9, R11 ;  /* 0x0000000b00097202 */ /* 0x000fe40000000f00 */
[----:B------:R-:W-:Y:S01]  /*6b70*/  MOV R24, R10 ;  /* 0x0000000a00187202 */ /* 0x000fe20000000f00 */
[----:B------:R-:W-:-:S02]  /*6b80*/  HADD2.F32 R25, -RZ, R28.H0_H0 ;  /* 0x2000001cff197230 */ /* 0x000fc40000004100 */
[--C-:B------:R-:W-:Y:S02]  /*6b90*/  HADD2.F32 R23, -RZ, R9.reuse.H1_H1 ;  /* 0x30000009ff177230 */ /* 0x100fe40000004100 */
[----:B------:R-:W-:Y:S02]  /*6ba0*/  HADD2.F32 R28, -RZ, R28.H1_H1 ;  /* 0x3000001cff1c7230 */ /* 0x000fe40000004100 */
[----:B------:R-:W-:Y:S02]  /*6bb0*/  HADD2.F32 R30, -RZ, R9.H0_H0 ;  /* 0x20000009ff1e7230 */ /* 0x000fe40000004100 */
[----:B--2---:R-:W-:Y:S02]  /*6bc0*/  HADD2.F32 R10, -RZ, R5.H1_H1 ;  /* 0x30000005ff0a7230 */ /* 0x004fe40000004100 */
[----:B------:R-:W-:Y:S02]  /*6bd0*/  HADD2.F32 R11, -RZ, R4.H1_H1 ;  /* 0x30000004ff0b7230 */ /* 0x000fe40000004100 */
[----:B---3--:R-:W-:-:S02]  /*6be0*/  HADD2.F32 R20, -RZ, R7.H1_H1 ;  /* 0x30000007ff147230 */ /* 0x008fc40000004100 */
        /* <DEDUP_REMOVED lines=9> */
[----:B------:R-:W-:Y:S02]  /*6c80*/  HADD2.F32 R10, -RZ, R8.H1_H1 ;  /* 0x30000008ff0a7230 */ /* 0x000fe40000004100 */
        /* <DEDUP_REMOVED lines=22> */
.L_x_11129:
[----:B------:R-:W-:Y:S05]  /*6df0*/  BSYNC.RECONVERGENT B0 ;  /* 0x0000000000007941 */ /* 0x000fea0003800200 */
.L_x_11128:
[----:B------:R2:W-:Y:S04]  /*6e00*/  STS.128 [R39], R8 ;  /* 0x0000000827007388 */ /* 0x0005e80000000c00 */
[----:B--2---:R2:W5:Y:S01]  /*6e10*/  LD.E.128 R8, desc[UR4][R78.64+0x40] ;  /* 0x000040044e087980 */ /* 0x004562000c101d00 */
[----:B------:R-:W-:Y:S04]  /*6e20*/  BSSY.RECONVERGENT B0, `(.L_x_11130) ;  /* 0x000002e000007945 */ /* 0x000fe80003800200 */
[----:B------:R-:W-:Y:S05]  /*6e30*/  @P2 BRA `(.L_x_11131) ;  /* 0x0000000000b02947 */ /* 0x000fea0003800000 */
[----:B------:R-:W3:Y:S04]  /*6e40*/  LD.E.64 R4, desc[UR4][R18.64+0x20] ;  /* 0x0000200412047980 */ /* 0x000ee8000c101b00 */
[----:B------:R-:W4:Y:S01]  /*6e50*/  LD.E.64 R6, desc[UR4][R12.64+0x20] ;  /* 0x000020040c067980 */ /* 0x000f22000c101b00 */
[----:B-----5:R-:W-:Y:S02]  /*6e60*/  MOV R28, R9 ;  /* 0x00000009001c7202 */ /* 0x020fe40000000f00 */
[----:B------:R-:W-:Y:S02]  /*6e70*/  MOV R9, R11 ;  /* 0x0000000b00097202 */ /* 0x000fe40000000f00 */
[----:B------:R-:W-:Y:S01]  /*6e80*/  MOV R24, R10 ;  /* 0x0000000a00187202 */ /* 0x000fe20000000f00 */
[----:B------:R-:W-:-:S02]  /*6e90*/  HADD2.F32 R25, -RZ, R28.H0_H0 ;  /* 0x2000001cff197230 */ /* 0x000fc40000004100 */
[--C-:B------:R-:W-:Y:S02]  /*6ea0*/  HADD2.F32 R23, -RZ, R9.reuse.H1_H1 ;  /* 0x30000009ff177230 */ /* 0x100fe40000004100 */
        /* <DEDUP_REMOVED lines=37> */
.L_x_11131:
[----:B------:R-:W-:Y:S05]  /*7100*/  BSYNC.RECONVERGENT B0 ;  /* 0x0000000000007941 */ /* 0x000fea0003800200 */
.L_x_11130:
[----:B-----5:R3:W-:Y:S04]  /*7110*/  STS.128 [R39+0x1000], R8 ;  /* 0x0010000827007388 */ /* 0x0207e80000000c00 */
[----:B---3--:R3:W5:Y:S01]  /*7120*/  LD.E.128 R8, desc[UR4][R78.64+0x80] ;  /* 0x000080044e087980 */ /* 0x008762000c101d00 */
[----:B------:R-:W-:Y:S01]  /*7130*/  LOP3.LUT R4, R14, 0x40, RZ, 0xfc, !PT ;  /* 0x000000400e047812 */ /* 0x000fe200078efcff */
[----:B------:R-:W-:Y:S03]  /*7140*/  BSSY.RECONVERGENT B0, `(.L_x_11132) ;  /* 0x000002f000007945 */ /* 0x000fe60003800200 */
[----:B------:R-:W-:-:S13]  /*7150*/  ISETP.GE.AND P0, PT, R4, R0, PT ;  /* 0x000000000400720c */ /* 0x000fda0003f06270 */
[----:B------:R-:W-:Y:S05]  /*7160*/  @P0 BRA `(.L_x_11133) ;  /* 0x0000000000b00947 */ /* 0x000fea0003800000 */
[----:B------:R4:W2:Y:S04]  /*7170*/  LD.E.64 R4, desc[UR4][R18.64+0x40] ;  /* 0x0000400412047980 */ /* 0x0008a8000c101b00 */
[----:B------:R-:W3:Y:S01]  /*7180*/  LD.E.64 R6, desc[UR4][R12.64+0x40] ;  /* 0x000040040c067980 */ /* 0x000ee2000c101b00 */
[----:B-----5:R-:W-:Y:S02]  /*7190*/  MOV R22, R9 ;  /* 0x0000000900167202 */ /* 0x020fe40000000f00 */
[----:B------:R-:W-:-:S03]  /*71a0*/  MOV R9, R11 ;  /* 0x0000000b00097202 */ /* 0x000fc60000000f00 */
[--C-:B------:R-:W-:Y:S02]  /*71b0*/  HADD2.F32 R20, -RZ, R22.reuse.H0_H0 ;  /* 0x20000016ff147230 */ /* 0x100fe40000004100 */
[----:B------:R-:W-:Y:S02]  /*71c0*/  HADD2.F32 R22, -RZ, R22.H1_H1 ;  /* 0x30000016ff167230 */ /* 0x000fe40000004100 */
[--C-:B------:R-:W-:Y:S01]  /*71d0*/  HADD2.F32 R24, -RZ, R9.reuse.H0_H0 ;  /* 0x20000009ff187230 */ /* 0x100fe20000004100 */
[----:B----4-:R-:W-:Y:S01]  /*71e0*/  MOV R19, R10 ;  /* 0x0000000a00137202 */ /* 0x010fe20000000f00 */
[----:B------:R-:W-:Y:S02]  /*71f0*/  HADD2.F32 R18, -RZ, R9.H1_H1 ;  /* 0x30000009ff127230 */ /* 0x000fe40000004100 */
[----:B--2---:R-:W-:Y:S02]  /*7200*/  HADD2.F32 R10, -RZ, R5.H1_H1 ;  /* 0x30000005ff0a7230 */ /* 0x004fe40000004100 */
[----:B------:R-:W-:-:S02]  /*7210*/  HADD2.F32 R11, -RZ, R4.H1_H1 ;  /* 0x30000004ff0b7230 */ /* 0x000fc40000004100 */
[----:B---3--:R-:W-:Y:S02]  /*7220*/  HADD2.F32 R12, -RZ, R7.H1_H1 ;  /* 0x30000007ff0c7230 */ /* 0x008fe40000004100 */
[----:B------:R-:W-:Y:S01]  /*7230*/  FMUL.FTZ R9, R18, R10 ;  /* 0x0000000a12097220 */ /* 0x000fe20000410000 */
[--C-:B------:R-:W-:Y:S02]  /*7240*/  HADD2.F32 R13, -RZ, R6.reuse.H1_H1 ;  /* 0x30000006ff0d7230 */ /* 0x100fe40000004100 */
[----:B------:R-:W-:Y:S01]  /*7250*/  FMUL.FTZ R23, R22, R11 ;  /* 0x0000000b16177220 */ /* 0x000fe20000410000 */
[----:B------:R-:W-:Y:S02]  /*7260*/  HADD2.F32 R6, -RZ, R6.H0_H0 ;  /* 0x20000006ff067230 */ /* 0x000fe40000004100 */
[----:B------:R-:W-:Y:S01]  /*7270*/  FMUL.FTZ R18, R18, R12 ;  /* 0x0000000c12127220 */ /* 0x000fe20000410000 */
[----:B------:R-:W-:Y:S02]  /*7280*/  HADD2.F32 R4, -RZ, R4.H0_H0 ;  /* 0x20000004ff047230 */ /* 0x000fe40000004100 */
[----:B------:R-:W-:Y:S01]  /*7290*/  FMUL.FTZ R22, R22, R13 ;  /* 0x0000000d16167220 */ /* 0x000fe20000410000 */
[----:B------:R-:W-:-:S02]  /*72a0*/  HADD2.F32 R5, -RZ, R5.H0_H0 ;  /* 0x20000005ff057230 */ /* 0x000fc40000004100 */
[----:B------:R-:W-:Y:S01]  /*72b0*/  FFMA.FTZ R18, R24, R10, R18 ;  /* 0x0000000a18127223 */ /* 0x000fe20000010012 */
        /* <DEDUP_REMOVED lines=23> */
.L_x_11133:
[----:B------:R-:W-:Y:S05]  /*7430*/  BSYNC.RECONVERGENT B0 ;  /* 0x0000000000007941 */ /* 0x000fea0003800200 */
.L_x_11132:
[----:B-----5:R4:W-:Y:S02]  /*7440*/  STS.128 [R39+0x2000], R8 ;  /* 0x0020000827007388 */ /* 0x0209e40000000c00 */
.L_x_11127:
[----:B------:R-:W-:Y:S05]  /*7450*/  BSYNC.RECONVERGENT B1 ;  /* 0x0000000000017941 */ /* 0x000fea0003800200 */
.L_x_11126:
[----:B------:R-:W-:-:S04]  /*7460*/  IADD3 R25, PT, PT, R76, 0x20, RZ ;  /* 0x000000204c197810 */ /* 0x000fc80007ffe0ff */
[----:B------:R-:W-:-:S13]  /*7470*/  ISETP.GE.AND P0, PT, R25, R74, PT ;  /* 0x0000004a1900720c */ /* 0x000fda0003f06270 */
[----:B------:R-:W-:Y:S05]  /*7480*/  @P0 BRA `(.L_x_11124) ;  /* 0x0000002c008c0947 */ /* 0x000fea0003800000 */
[C---:B------:R-:W-:Y:S02]  /*7490*/  LEA R12, P2, R51.reuse, R78, 0x1 ;  /* 0x0000004e330c7211 */ /* 0x040fe400078408ff */
[C---:B------:R-:W-:Y:S02]  /*74a0*/  ISETP.GE.AND P1, PT, R14.reuse, R0, PT ;  /* 0x000000000e00720c */ /* 0x040fe40003f26270 */
[----:B------:R-:W-:Y:S02]  /*74b0*/  LEA.HI.X R13, R51, R79, R52, 0x1, P2 ;  /* 0x0000004f330d7211 */ /* 0x000fe400010f0c34 */
[----:B------:R-:W-:-:S03]  /*74c0*/  LOP3.LUT R4, R14, 0x20, RZ, 0xfc, !PT ;  /* 0x000000200e047812 */ /* 0x000fc600078efcff */
[----:B----4-:R4:W5:Y:S01]  /*74d0*/  LD.E.128 R8, desc[UR4][R12.64] ;  /* 0x000000040c087980 */ /* 0x010962000c101d00 */
[----:B------:R-:W-:Y:S01]  /*74e0*/  BSSY.RECONVERGENT B0, `(.L_x_11134) ;  /* 0x0000037000007945 */ /* 0x000fe20003800200 */
[----:B------:R-:W-:-:S04]  /*74f0*/  ISETP.GE.AND P0, PT, R4, R0, PT ;  /* 0x000000000400720c */ /* 0x000fc80003f06270 */
[----:B------:R-:W-:Y:S09]  /*7500*/  @P1 BRA `(.L_x_11135) ;  /* 0x0000000000d01947 */ /* 0x000ff20003800000 */
[----:B------:R-:W-:-:S04]  /*7510*/  IADD3 R5, P1, PT, R21, R17, RZ ;  /* 0x0000001115057210 */ /* 0x000fc80007f3e0ff */
[----:B------:R-:W-:Y:S02]  /*7520*/  SHF.L.U32 R6, R5, 0x1, RZ ;  /* 0x0000000105067819 */ /* 0x000fe400000006ff */
[----:B------:R-:W-:Y:S02]  /*7530*/  LEA.HI.X.SX32 R4, R21, R16, 0x1, P1 ;  /* 0x0000001015047211 */ /* 0x000fe400008f0eff */
[-C--:B-----5:R-:W-:Y:S02]  /*7540*/  IADD3 R18, P2, PT, R2, R6.reuse, RZ ;  /* 0x0000000602127210 */ /* 0x0a0fe40007f5e0ff */
[----:B------:R-:W-:Y:S02]  /*7550*/  SHF.L.U64.HI R4, R5, 0x1, R4 ;  /* 0x0000000105047819 */ /* 0x000fe40000010204 */
[----:B------:R-:W-:Y:S02]  /*7560*/  IADD3 R6, P1, PT, R26, R6, RZ ;  /* 0x000000061a067210 */ /* 0x000fe40007f3e0ff */
[----:B------:R-:W-:-:S02]  /*7570*/  IADD3.X R19, PT, PT, R3, R4, RZ, P2, !PT ;  /* 0x0000000403137210 */ /* 0x000fc400017fe4ff */
[----:B------:R-:W-:-:S05]  /*7580*/  IADD3.X R7, PT, PT, R27, R4, RZ, P1, !PT ;  /* 0x000000041b077210 */ /* 0x000fca0000ffe4ff */
        /* <DEDUP_REMOVED lines=10> */
[--C-:B------:R-:W-:Y:S02]  /*7630*/  HADD2.F32 R11, -RZ, R4.reuse.H1_H1 ;  /* 0x30000004ff0b7230 */ /* 0x100fe40000004100 */
[----:B------:R-:W-:-:S02]  /*7640*/  HADD2.F32 R4, -RZ, R4.H0_H0 ;  /* 0x20000004ff047230 */ /* 0x000fc40000004100 */
[----:B------:R-:W-:Y:S01]  /*7650*/  FMUL.FTZ R9, R20, R10 ;  /* 0x0000000a14097220 */ /* 0x000fe20000410000 */
[----:B------:R-:W-:Y:S02]  /*7660*/  HADD2.F32 R5, -RZ, R5.H0_H0 ;  /* 0x20000005ff057230 */ /* 0x000fe40000004100 */
[----:B------:R-:W-:Y:S01]  /*7670*/  FMUL.FTZ R28, R24, R11 ;  /* 0x0000000b181c7220 */ /* 0x000fe20000410000 */
[--C-:B---3--:R-:W-:Y:S02]  /*7680*/  HADD2.F32 R18, -RZ, R7.reuse.H1_H1 ;  /* 0x30000007ff127230 */ /* 0x108fe40000004100 */
[--C-:B------:R-:W-:Y:S02]  /*7690*/  HADD2.F32 R19, -RZ, R6.reuse.H1_H1 ;  /* 0x30000006ff137230 */ /* 0x100fe40000004100 */
[----:B------:R-:W-:Y:S02]  /*76a0*/  HADD2.F32 R6, -RZ, R6.H0_H0 ;  /* 0x20000006ff067230 */ /* 0x000fe40000004100 */
[----:B------:R-:W-:Y:S01]  /*76b0*/  FMUL.FTZ R20, R20, R18 ;  /* 0x0000001214147220 */ /* 0x000fe20000410000 */
[----:B------:R-:W-:-:S02]  /*76c0*/  HADD2.F32 R7, -RZ, R7.H0_H0 ;  /* 0x20000007ff077230 */ /* 0x000fc40000004100 */
[-C--:B------:R-:W-:Y:S01]  /*76d0*/  FMUL.FTZ R24, R24, R19.reuse ;  /* 0x0000001318187220 */ /* 0x080fe20000410000 */
[----:B------:R-:W-:Y:S01]  /*76e0*/  FFMA.FTZ R28, R23, R19, -R28 ;  /* 0x00000013171c7223 */ /* 0x000fe2000001081c */
[----:B------:R-:W-:Y:S01]  /*76f0*/  FFMA.FTZ R20, R29, R10, R20 ;  /* 0x0000000a1d147223 */ /* 0x000fe20000010014 */
[----:B------:R-:W-:Y:S02]  /*7700*/  HADD2.F32 R10, -RZ, R8.H1_H1 ;  /* 0x30000008ff0a7230 */ /* 0x000fe40000004100 */
[----:B------:R-:W-:Y:S01]  /*7710*/  FFMA.FTZ R24, R23, R11, R24 ;  /* 0x0000000b17187223 */ /* 0x000fe20000010018 */
[----:B------:R-:W-:Y:S02]  /*7720*/  HADD2.F32 R11, -RZ, R22.H1_H1 ;  /* 0x30000016ff0b7230 */ /* 0x000fe40000004100 */
        /* <DEDUP_REMOVED lines=18> */
.L_x_11135:
[----:B------:R-:W-:Y:S05]  /*7850*/  BSYNC.RECONVERGENT B0 ;  /* 0x0000000000007941 */ /* 0x000fea0003800200 */
.L_x_11134:
[----:B-----5:R1:W-:Y:S04]  /*7860*/  STS.128 [R39+0x800], R8 ;  /* 0x0008000827007388 */ /* 0x0203e80000000c00 */
[----:B-1----:R1:W5:Y:S01]  /*7870*/  LD.E.128 R8, desc[UR4][R12.64+0x40] ;  /* 0x000040040c087980 */ /* 0x002362000c101d00 */
        /* <DEDUP_REMOVED lines=12> */
[----:B-----5:R-:W-:Y:S02]  /*7940*/  MOV R24, R9 ;  /* 0x0000000900187202 */ /* 0x020fe40000000f00 */
[----:B------:R-:W-:Y:S02]  /*7950*/  MOV R9, R11 ;  /* 0x0000000b00097202 */ /* 0x000fe40000000f00 */
[----:B------:R-:W-:Y:S01]  /*7960*/  MOV R22, R10 ;  /* 0x0000000a00167202 */ /* 0x000fe20000000f00 */
[----:B------:R-:W-:-:S02]  /*7970*/  HADD2.F32 R23, -RZ, R24.H0_H0 ;  /* 0x20000018ff177230 */ /* 0x000fc40000004100 */
[--C-:B------:R-:W-:Y:S02]  /*7980*/  HADD2.F32 R20, -RZ, R9.reuse.H1_H1 ;  /* 0x30000009ff147230 */ /* 0x100fe40000004100 */
[----:B------:R-:W-:Y:S02]  /*7990*/  HADD2.F32 R24, -RZ, R24.H1_H1 ;  /* 0x30000018ff187230 */ /* 0x000fe40000004100 */
[----:B------:R-:W-:Y:S02]  /*79a0*/  HADD2.F32 R29, -RZ, R9.H0_H0 ;  /* 0x20000009ff1d7230 */ /* 0x000fe40000004100 */
[----:B--2---:R-:W-:Y:S02]  /*79b0*/  HADD2.F32 R18, -RZ, R7.H1_H1 ;  /* 0x30000007ff127230 */ /* 0x004fe40000004100 */
[----:B---3--:R-:W-:Y:S02]  /*79c0*/  HADD2.F32 R10, -RZ, R5.H1_H1 ;  /* 0x30000005ff0a7230 */ /* 0x008fe40000004100 */
        /* <DEDUP_REMOVED lines=33> */
.L_x_11137:
[----:B------:R-:W-:Y:S05]  /*7be0*/  BSYNC.RECONVERGENT B0 ;  /* 0x0000000000007941 */ /* 0x000fea0003800200 */
.L_x_11136:
        /* <DEDUP_REMOVED lines=10> */
[-C--:B-1----:R-:W-:Y:S02]  /*7c90*/  IADD3 R8, P1, PT, R2, R0.reuse, RZ ;  /* 0x0000000002087210 */ /* 0x082fe40007f3e0ff */
[----:B------:R-:W-:Y:S02]  /*7ca0*/  IADD3 R2, P0, PT, R26, R0, RZ ;  /* 0x000000001a027210 */ /* 0x000fe40007f1e0ff */
[----:B------:R-:W-:-:S02]  /*7cb0*/  IADD3.X R9, PT, PT, R3, R16, RZ, P1, !PT ;  /* 0x0000001003097210 */ /* 0x000fc40000ffe4ff */
[----:B------:R-:W-:-:S04]  /*7cc0*/  IADD3.X R3, PT, PT, R27, R16, RZ, P0, !PT ;  /* 0x000000101b037210 */ /* 0x000fc800007fe4ff */
[----:B------:R-:W2:Y:S04]  /*7cd0*/  LD.E.64 R8, desc[UR4][R8.64+0x40] ;  /* 0x0000400408087980 */ /* 0x000ea8000c101b00 */
[----:B------:R-:W3:Y:S01]  /*7ce0*/  LD.E.64 R2, desc[UR4][R2.64+0x40] ;  /* 0x0000400402027980 */ /* 0x000ee2000c101b00 */
[----:B-----5:R-:W-:Y:S02]  /*7cf0*/  MOV R10, R5 ;  /* 0x00000005000a7202 */ /* 0x020fe40000000f00 */
[----:B------:R-:W-:Y:S01]  /*7d00*/  MOV R0, R7 ;  /* 0x0000000700007202 */ /* 0x000fe20000000f00 */
[----:B----4-:R-:W-:Y:S01]  /*7d10*/  HADD2.F32 R12, -RZ, R4.H1_H1 ;  /* 0x30000004ff0c7230 */ /* 0x010fe20000004100 */
[----:B------:R-:W-:Y:S01]  /*7d20*/  MOV R7, R6 ;  /* 0x0000000600077202 */ /* 0x000fe20000000f00 */
[----:B------:R-:W-:-:S02]  /*7d30*/  HADD2.F32 R11, -RZ, R10.H0_H0 ;  /* 0x2000000aff0b7230 */ /* 0x000fc40000004100 */
[----:B------:R-:W-:Y:S02]  /*7d40*/  HADD2.F32 R10, -RZ, R10.H1_H1 ;  /* 0x3000000aff0a7230 */ /* 0x000fe40000004100 */
[----:B------:R-:W-:Y:S02]  /*7d50*/  HADD2.F32 R13, -RZ, R4.H0_H0 ;  /* 0x20000004ff0d7230 */ /* 0x000fe40000004100 */
[--C-:B--2---:R-:W-:Y:S02]  /*7d60*/  HADD2.F32 R6, -RZ, R8.reuse.H1_H1 ;  /* 0x30000008ff067230 */ /* 0x104fe40000004100 */
[----:B------:R-:W-:Y:S02]  /*7d70*/  HADD2.F32 R8, -RZ, R8.H0_H0 ;  /* 0x20000008ff087230 */ /* 0x000fe40000004100 */
[--C-:B---3--:R-:W-:Y:S02]  /*7d80*/  HADD2.F32 R5, -RZ, R2.reuse.H1_H1 ;  /* 0x30000002ff057230 */ /* 0x108fe40000004100 */
        /* <DEDUP_REMOVED lines=20> */
[----:B------:R-:W-:Y:S01]  /*7ed0*/  FMUL.FTZ R8, R8, R9 ;  /* 0x0000000908087220 */ /* 0x000fe20000410000 */
[C---:B------:R-:W-:Y:S01]  /*7ee0*/  FFMA.FTZ R7, R11.reuse, R2, -R7 ;  /* 0x000000020b077223 */ /* 0x040fe20000010807 */
[----:B------:R-:W-:Y:S01]  /*7ef0*/  FFMA.FTZ R13, R11, R5, R13 ;  /* 0x000000050b0d7223 */ /* 0x000fe2000001000d */
[C---:B------:R-:W-:Y:S01]  /*7f00*/  FFMA.FTZ R6, R0.reuse, R9, -R6 ;  /* 0x0000000900067223 */ /* 0x040fe20000010806 */
[----:B------:R-:W-:-:S03]  /*7f10*/  FFMA.FTZ R8, R0, R3, R8 ;  /* 0x0000000300087223 */ /* 0x000fc60000010008 */
[----:B------:R-:W-:Y:S02]  /*7f20*/  F2FP.F16.F32.PACK_AB R7, R13, R7 ;  /* 0x000000070d07723e */ /* 0x000fe400000000ff */
[----:B------:R-:W-:-:S04]  /*7f30*/  F2FP.F16.F32.PACK_AB R6, R8, R6 ;  /* 0x000000060806723e */ /* 0x000fc800000000ff */
[----:B------:R-:W-:Y:S02]  /*7f40*/  LOP3.LUT R7, R7, R6, RZ, 0x3c, !PT ;  /* 0x0000000607077212 */ /* 0x000fe400078e3cff */
[----:B------:R-:W-:Y:S02]  /*7f50*/  F2FP.F16.F32.PACK_AB R4, R10, R4 ;  /* 0x000000040a04723e */ /* 0x000fe400000000ff */
[----:B------:R-:W-:Y:S02]  /*7f60*/  F2FP.F16.F32.PACK_AB R12, R12, R14 ;  /* 0x0000000e0c0c723e */ /* 0x000fe400000000ff */
[----:B------:R-:W-:Y:S02]  /*7f70*/  LOP3.LUT R6, R7, R6, RZ, 0x3c, !PT ;  /* 0x0000000607067212 */ /* 0x000fe400078e3cff */
[----:B------:R-:W-:Y:S02]  /*7f80*/  MOV R5, R4 ;  /* 0x0000000400057202 */ /* 0x000fe40000000f00 */
[----:B------:R-:W-:-:S02]  /*7f90*/  MOV R4, R12 ;  /* 0x0000000c00047202 */ /* 0x000fc40000000f00 */
[----:B------:R-:W-:Y:S02]  /*7fa0*/  LOP3.LUT R7, R7, R6, RZ, 0x3c, !PT ;  /* 0x0000000607077212 */ /* 0x000fe400078e3cff */
.L_x_11139:
[----:B------:R-:W-:Y:S05]  /*7fb0*/  BSYNC.RECONVERGENT B0 ;  /* 0x0000000000007941 */ /* 0x000fea0003800200 */
.L_x_11138:
[----:B-----5:R1:W-:Y:S01]  /*7fc0*/  STS.128 [R39+0x2800], R4 ;  /* 0x0028000427007388 */ /* 0x0203e20000000c00 */
[----:B------:R-:W-:Y:S05]  /*7fd0*/  BRA `(.L_x_11124) ;  /* 0x0000002000b87947 */ /* 0x000fea0003800000 */
.L_x_11125:
        /* <DEDUP_REMOVED lines=29> */
[----:B------:R-:W-:Y:S02]  /*81b0*/  MOV R25, R29 ;  /* 0x0000001d00197202 */ /* 0x000fe40000000f00 */
[----:B------:R-:W-:Y:S02]  /*81c0*/  MOV R29, R28 ;  /* 0x0000001c001d7202 */ /* 0x000fe40000000f00 */
[----:B------:R-:W-:Y:S02]  /*81d0*/  MOV R28, R31 ;  /* 0x0000001f001c7202 */ /* 0x000fe40000000f00 */
[----:B------:R-:W-:Y:S01]  /*81e0*/  MOV R31, R30 ;  /* 0x0000001e001f7202 */ /* 0x000fe20000000f00 */
[--C-:B--2---:R-:W-:Y:S02]  /*81f0*/  HADD2.F32 R30, -RZ, R16.reuse.H0_H0 ;  /* 0x20000010ff1e7230 */ /* 0x104fe40000004100 */
[----:B------:R-:W-:-:S02]  /*8200*/  HADD2.F32 R32, -RZ, R16.H1_H1 ;  /* 0x30000010ff207230 */ /* 0x000fc40000004100 */
[--C-:B------:R-:W-:Y:S02]  /*8210*/  HADD2.F32 R16, -RZ, R17.reuse.H0_H0 ;  /* 0x20000011ff107230 */ /* 0x100fe40000004100 */
[----:B------:R-:W-:Y:S02]  /*8220*/  HADD2.F32 R33, -RZ, R17.H1_H1 ;  /* 0x30000011ff217230 */ /* 0x000fe40000004100 */
[--C-:B------:R-:W-:Y:S02]  /*8230*/  HADD2.F32 R17, -RZ, R18.reuse.H0_H0 ;  /* 0x20000012ff117230 */ /* 0x100fe40000004100 */
[----:B------:R-:W-:Y:S02]  /*8240*/  HADD2.F32 R35, -RZ, R18.H1_H1 ;  /* 0x30000012ff237230 */ /* 0x000fe40000004100 */
[--C-:B------:R-:W-:Y:S02]  /*8250*/  HADD2.F32 R18, -RZ, R19.reuse.H0_H0 ;  /* 0x20000013ff127230 */ /* 0x100fe40000004100 */
[----:B------:R-:W-:-:S02]  /*8260*/  HADD2.F32 R36, -RZ, R19.H1_H1 ;  /* 0x30000013ff247230 */ /* 0x000fc40000004100 */
[--C-:B---3--:R-:W-:Y:S02]  /*8270*/  HADD2.F32 R19, -RZ, R4.reuse.H0_H0 ;  /* 0x20000004ff137230 */ /* 0x108fe40000004100 */
        /* <DEDUP_REMOVED lines=55> */
.L_x_11143:
[----:B------:R-:W-:Y:S05]  /*85f0*/  BSYNC.RECONVERGENT B0 ;  /* 0x0000000000007941 */ /* 0x000fea0003800200 */
.L_x_11142:
[----:B-----5:R2:W-:Y:S04]  /*8600*/  STS.128 [R39], R28 ;  /* 0x0000001c27007388 */ /* 0x0205e80000000c00 */
[----:B--2---:R2:W5:Y:S01]  /*8610*/  LD.E.128 R28, desc[UR4][R78.64+0x40] ;  /* 0x000040044e1c7980 */ /* 0x004562000c101d00 */
        /* <DEDUP_REMOVED lines=86> */
.L_x_11145:
[----:B------:R-:W-:Y:S05]  /*8b80*/  BSYNC.RECONVERGENT B0 ;  /* 0x0000000000007941 */ /* 0x000fea0003800200 */
.L_x_11144:
[----:B-----5:R3:W-:Y:S04]  /*8b90*/  STS.128 [R39+0x1000], R28 ;  /* 0x0010001c27007388 */ /* 0x0207e80000000c00 */
[----:B---3--:R3:W5:Y:S01]  /*8ba0*/  LD.E.128 R28, desc[UR4][R78.64+0x80] ;  /* 0x000080044e1c7980 */ /* 0x008762000c101d00 */
        /* <DEDUP_REMOVED lines=20> */
[----:B-----5:R-:W-:Y:S02]  /*8cf0*/  MOV R25, R29 ;  /* 0x0000001d00197202 */ /* 0x020fe40000000f00 */
[----:B------:R-:W-:Y:S02]  /*8d00*/  MOV R29, R28 ;  /* 0x0000001c001d7202 */ /* 0x000fe40000000f00 */
[----:B------:R-:W-:Y:S02]  /*8d10*/  MOV R28, R31 ;  /* 0x0000001f001c7202 */ /* 0x000fe40000000f00 */
[----:B------:R-:W-:Y:S01]  /*8d20*/  MOV R31, R30 ;  /* 0x0000001e001f7202 */ /* 0x000fe20000000f00 */
[--C-:B----4-:R-:W-:Y:S02]  /*8d30*/  HADD2.F32 R30, -RZ, R16.reuse.H0_H0 ;  /* 0x20000010ff1e7230 */ /* 0x110fe40000004100 */
        /* <DEDUP_REMOVED lines=25> */
[----:B---3--:R-:W-:Y:S02]  /*8ed0*/  HADD2.F32 R5, -RZ, R8.H0_H0 ;  /* 0x20000008ff057230 */ /* 0x008fe40000004100 */
        /* <DEDUP_REMOVED lines=37> */
.L_x_11147:
[----:B------:R-:W-:Y:S05]  /*9130*/  BSYNC.RECONVERGENT B0 ;  /* 0x0000000000007941 */ /* 0x000fea0003800200 */
.L_x_11146:
[----:B-----5:R4:W-:Y:S02]  /*9140*/  STS.128 [R39+0x2000], R28 ;  /* 0x0020001c27007388 */ /* 0x0209e40000000c00 */
.L_x_11141:
[----:B------:R-:W-:Y:S05]  /*9150*/  BSYNC.RECONVERGENT B1 ;  /* 0x0000000000017941 */ /* 0x000fea0003800200 */
.L_x_11140:
        /* <DEDUP_REMOVED lines=30> */
[----:B------:R-:W-:Y:S01]  /*9340*/  MOV R31, R30 ;  /* 0x0000001e001f7202 */ /* 0x000fe20000000f00 */
[--C-:B--2---:R-:W-:Y:S02]  /*9350*/  HADD2.F32 R30, -RZ, R16.reuse.H0_H0 ;  /* 0x20000010ff1e7230 */ /* 0x104fe40000004100 */
[----:B------:R-:W-:Y:S02]  /*9360*/  HADD2.F32 R36, -RZ, R16.H1_H1 ;  /* 0x30000010ff247230 */ /* 0x000fe40000004100 */
[----:B------:R-:W-:-:S02]  /*9370*/  HADD2.F32 R16, -RZ, R17.H0_H0 ;  /* 0x20000011ff107230 */ /* 0x000fc40000004100 */
[----:B------:R-:W-:Y:S02]  /*9380*/  HADD2.F32 R37, -RZ, R17.H1_H1 ;  /* 0x30000011ff257230 */ /* 0x000fe40000004100 */
[--C-:B------:R-:W-:Y:S02]  /*9390*/  HADD2.F32 R17, -RZ, R18.reuse.H0_H0 ;  /* 0x20000012ff117230 */ /* 0x100fe40000004100 */
[----:B------:R-:W-:Y:S02]  /*93a0*/  HADD2.F32 R40, -RZ, R18.H1_H1 ;  /* 0x30000012ff287230 */ /* 0x000fe40000004100 */
[--C-:B------:R-:W-:Y:S02]  /*93b0*/  HADD2.F32 R18, -RZ, R19.reuse.H0_H0 ;  /* 0x20000013ff127230 */ /* 0x100fe40000004100 */
[----:B------:R-:W-:Y:S02]  /*93c0*/  HADD2.F32 R41, -RZ, R19.H1_H1 ;  /* 0x30000013ff297230 */ /* 0x000fe40000004100 */
[----:B---3--:R-:W-:-:S02]  /*93d0*/  HADD2.F32 R19, -RZ, R4.H0_H0 ;  /* 0x20000004ff137230 */ /* 0x008fc40000004100 */
        /* <DEDUP_REMOVED lines=55> */
.L_x_11149:
[----:B------:R-:W-:Y:S05]  /*9750*/  BSYNC.RECONVERGENT B0 ;  /* 0x0000000000007941 */ /* 0x000fea0003800200 */
.L_x_11148:
[----:B-----5:R1:W-:Y:S04]  /*9760*/  STS.128 [R39+0x800], R28 ;  /* 0x0008001c27007388 */ /* 0x0203e80000000c00 */
[----:B-1----:R1:W5:Y:S01]  /*9770*/  LD.E.128 R28, desc[UR4][R32.64+0x40] ;  /* 0x00004004201c7980 */ /* 0x002362000c101d00 */
        /* <DEDUP_REMOVED lines=13> */
[----:B------:R-:W2:Y:S01]  /*9850*/  LD.E.128 R16, desc[UR4][R16.64+0x40] ;  /* 0x0000400410107980 */ /* 0x000ea2000c101d00 */
[----:B------:R-:W-:Y:S02]  /*9860*/  IADD3.X R5, PT, PT, R27, R8, RZ, P1, !PT ;  /* 0x000000081b057210 */ /* 0x000fe40000ffe4ff */
[----:B------:R-:W-:-:S04]  /*9870*/  IADD3 R10, P1, PT, R2, R9, RZ ;  /* 0x00000009020a7210 */ /* 0x000fc80007f3e0ff */
[----:B------:R-:W3:Y:S01]  /*9880*/  LD.E.128 R4, desc[UR4][R4.64+0x40] ;  /* 0x0000400404047980 */ /* 0x000ee2000c101d00 */
[----:B------:R-:W-:-:S06]  /*9890*/  IADD3.X R11, PT, PT, R3, R8, RZ, P1, !PT ;  /* 0x00000008030b7210 */ /* 0x000fcc0000ffe4ff */
[----:B------:R-:W4:Y:S01]  /*98a0*/  LD.E.128 R8, desc[UR4][R10.64+0x40] ;  /* 0x000040040a087980 */ /* 0x000f22000c101d00 */
[----:B-----5:R-:W-:Y:S02]  /*98b0*/  MOV R35, R28 ;  /* 0x0000001c00237202 */ /* 0x020fe40000000f00 */
        /* <DEDUP_REMOVED lines=66> */
.L_x_11151:
[----:B------:R-:W-:Y:S05]  /*9ce0*/  BSYNC.RECONVERGENT B0 ;  /* 0x0000000000007941 */ /* 0x000fea0003800200 */
.L_x_11150:
[----:B-----5:R1:W-:Y:S04]  /*9cf0*/  STS.128 [R39+0x1800], R28 ;  /* 0x0018001c27007388 */ /* 0x0203e80000000c00 */
[----:B------:R1:W5:Y:S01]  /*9d00*/  LD.E.128 R16, desc[UR4][R32.64+0x80] ;  /* 0x0000800420107980 */ /* 0x000362000c101d00 */
        /* <DEDUP_REMOVED lines=51> */
[----:B------:R-:W-:Y:S02]  /*a040*/  HADD2.F32 R5, -RZ, R0.H0_H0 ;  /* 0x20000000ff057230 */ /* 0x000fe40000004100 */
[----:B------:R-:W-:Y:S01]  /*a050*/  FMUL.FTZ R14, R14, R6 ;  /* 0x000000060e0e7220 */ /* 0x000fe20000410000 */
[----:B------:R-:W-:Y:S02]  /*a060*/  HADD2.F32 R6, -RZ, R3.H1_H1 ;  /* 0x30000003ff067230 */ /* 0x000fe40000004100 */
[----:B------:R-:W-:Y:S01]  /*a070*/  FMUL.FTZ R21, R21, R7 ;  /* 0x0000000715157220 */ /* 0x000fe20000410000 */
[----:B----4-:R-:W-:Y:S02]  /*a080*/  HADD2.F32 R3, -RZ, R8.H0_H0 ;  /* 0x20000008ff037230 */ /* 0x010fe40000004100 */
[----:B------:R-:W-:Y:S01]  /*a090*/  @P0 FADD.FTZ R23, -R23, -RZ ;  /* 0x800000ff17170221 */ /* 0x000fe20000010100 */
[----:B------:R-:W-:-:S02]  /*a0a0*/  HADD2.F32 R7, -RZ, R9.H0_H0 ;  /* 0x20000009ff077230 */ /* 0x000fc40000004100 */
[----:B------:R-:W-:Y:S01]  /*a0b0*/  FMUL.FTZ R18, R18, R22 ;  /* 0x0000001612127220 */ /* 0x000fe20000410000 */
[----:B------:R-:W-:Y:S01]  /*a0c0*/  @P0 FADD.FTZ R24, -R24, -RZ ;  /* 0x800000ff18180221 */ /* 0x000fe20000010100 */
[----:B------:R-:W-:Y:S02]  /*a0d0*/  HADD2.F32 R15, -RZ, R9.H1_H1 ;  /* 0x30000009ff0f7230 */ /* 0x000fe40000004100 */
[----:B------:R-:W-:Y:S01]  /*a0e0*/  FFMA.FTZ R3, R4, R3, R16 ;  /* 0x0000000304037223 */ /* 0x000fe20000010010 */
[--C-:B------:R-:W-:Y:S02]  /*a0f0*/  HADD2.F32 R9, -RZ, R10.reuse.H0_H0 ;  /* 0x2000000aff097230 */ /* 0x100fe40000004100 */
[----:B------:R-:W-:Y:S01]  /*a100*/  FFMA.FTZ R5, R5, R7, R12 ;  /* 0x0000000705057223 */ /* 0x000fe2000001000c */
[----:B------:R-:W-:Y:S02]  /*a110*/  HADD2.F32 R22, -RZ, R10.H1_H1 ;  /* 0x3000000aff167230 */ /* 0x000fe40000004100 */
[----:B------:R-:W-:Y:S01]  /*a120*/  FMUL.FTZ R19, R19, R23 ;  /* 0x0000001713137220 */ /* 0x000fe20000410000 */
[----:B------:R-:W-:-:S02]  /*a130*/  HADD2.F32 R4, -RZ, R0.H1_H1 ;  /* 0x30000000ff047230 */ /* 0x000fc40000004100 */
[----:B------:R-:W-:Y:S01]  /*a140*/  FMUL.FTZ R20, R20, R24 ;  /* 0x0000001814147220 */ /* 0x000fe20000410000 */
        /* <DEDUP_REMOVED lines=14> */
[----:B------:R-:W-:Y:S02]  /*a230*/  FFMA.FTZ R2, R2, R11, R21 ;  /* 0x0000000b02027223 */ /* 0x000fe40000010015 */
[----:B------:R-:W-:-:S03]  /*a240*/  F2FP.F16.F32.PACK_AB R0, R17, R0 ;  /* 0x000000001100723e */ /* 0x000fc600000000ff */
[----:B------:R-:W-:Y:S02]  /*a250*/  F2FP.F16.F32.PACK_AB R2, R2, R7 ;  /* 0x000000070202723e */ /* 0x000fe400000000ff */
[----:B------:R-:W-:Y:S02]  /*a260*/  MOV R16, R3 ;  /* 0x0000000300107202 */ /* 0x000fe40000000f00 */
[----:B------:R-:W-:Y:S02]  /*a270*/  MOV R17, R4 ;  /* 0x0000000400117202 */ /* 0x000fe40000000f00 */
[----:B------:R-:W-:Y:S02]  /*a280*/  MOV R18, R0 ;  /* 0x0000000000127202 */ /* 0x000fe40000000f00 */
[----:B------:R-:W-:Y:S02]  /*a290*/  MOV R19, R2 ;  /* 0x0000000200137202 */ /* 0x000fe40000000f00 */
.L_x_11153:
[----:B------:R-:W-:Y:S05]  /*a2a0*/  BSYNC.RECONVERGENT B0 ;  /* 0x0000000000007941 */ /* 0x000fea0003800200 */
.L_x_11152:
[----:B-----5:R1:W-:Y:S02]  /*a2b0*/  STS.128 [R39+0x2800], R16 ;  /* 0x0028001027007388 */ /* 0x0203e40000000c00 */
.L_x_11124:
[----:B------:R-:W-:Y:S05]  /*a2c0*/  BSYNC.RECONVERGENT B2 ;  /* 0x0000000000027941 */ /* 0x000fea0003800200 */
.L_x_11120:
[----:B------:R-:W-:-:S05]  /*a2d0*/  IMAD.IADD R0, R48, 0x1, -R38 ;  /* 0x0000000130007824 */ /* 0x000fca00078e0a26 */
[-C--:B------:R-:W-:Y:S02]  /*a2e0*/  ISETP.GE.AND P1, PT, R25, R0.reuse, PT ;  /* 0x000000001900720c */ /* 0x080fe40003f26270 */
[----:B------:R-:W-:-:S11]  /*a2f0*/  ISETP.GE.AND P2, PT, R76, R0, PT ;  /* 0x000000004c00720c */ /* 0x000fd60003f46270 */
[C---:B-1----:R-:W-:Y:S02]  /*a300*/  @!P1 LEA R4, P0, R137.reuse, R141, 0x1 ;  /* 0x0000008d89049211 */ /* 0x042fe400078008ff */
[----:B---3-5:R-:W-:Y:S02]  /*a310*/  @!P2 IMAD.MOV.U32 R2, RZ, RZ, R141 ;  /* 0x000000ffff02a224 */ /* 0x028fe400078e008d */
[----:B------:R-:W-:Y:S01]  /*a320*/  @!P2 IMAD.MOV.U32 R3, RZ, RZ, R140 ;  /* 0x000000ffff03a224 */ /* 0x000fe200078e008c */
[----:B------:R-:W-:-:S04]  /*a330*/  @!P1 LEA.HI.X R5, R137, R140, R138, 0x1, P0 ;  /* 0x0000008c89059211 */ /* 0x000fc800000f0c8a */
[----:B------:R-:W-:Y:S01]  /*a340*/  @!PT LDS RZ, [RZ] ;  /* 0x00000000fffff984 */ /* 0x000fe20000000800 */
[----:B------:R-:W-:Y:S01]  /*a350*/  @!PT LDS RZ, [RZ] ;  /* 0x00000000fffff984 */ /* 0x000fe20000000800 */
[----:B------:R-:W-:Y:S01]  /*a360*/  @!PT LDS RZ, [RZ] ;  /* 0x00000000fffff984 */ /* 0x000fe20000000800 */
[----:B------:R-:W-:Y:S04]  /*a370*/  @!P2 LDGSTS.E.BYPASS.LTC128B.128 [R39+0x3000], desc[UR4][R2.64] ;  /* 0x030000000227afae */ /* 0x000fe8000b981a04 */
[----:B------:R-:W-:Y:S04]  /*a380*/  @!P2 LDGSTS.E.BYPASS.LTC128B.128 [R39+0x4000], desc[UR4][R2.64+0x40] ;  /* 0x040000400227afae */ /* 0x000fe8000b981a04 */
[----:B------:R1:W-:Y:S04]  /*a390*/  @!P2 LDGSTS.E.BYPASS.LTC128B.128 [R39+0x5000], desc[UR4][R2.64+0x80] ;  /* 0x050000800227afae */ /* 0x0003e8000b981a04 */
[----:B------:R-:W-:Y:S04]  /*a3a0*/  @!P1 LDGSTS.E.BYPASS.LTC128B.128 [R39+0x3800], desc[UR4][R4.64] ;  /* 0x0380000004279fae */ /* 0x000fe8000b981a04 */
[----:B------:R-:W-:Y:S04]  /*a3b0*/  @!P1 LDGSTS.E.BYPASS.LTC128B.128 [R39+0x4800], desc[UR4][R4.64+0x40] ;  /* 0x0480004004279fae */ /* 0x000fe8000b981a04 */
[----:B------:R3:W-:Y:S04]  /*a3c0*/  @!P1 LDGSTS.E.BYPASS.LTC128B.128 [R39+0x5800], desc[UR4][R4.64+0x80] ;  /* 0x0580008004279fae */ /* 0x0007e8000b981a04 */
[----:B------:R-:W2:Y:S04]  /*a3d0*/  LD.E R35, desc[UR4][R84.64+0x184] ;  /* 0x0001840454237980 */ /* 0x000ea8000c101900 */
[----:B------:R-:W0:Y:S04]  /*a3e0*/  LDGDEPBAR ;  /* 0x00000000000079af */ /* 0x000e280000000000 */
[----:B------:R-:W2:Y:S01]  /*a3f0*/  LD.E R3, desc[UR4][R84.64+0x188] ;  /* 0x0001880454037980 */ /* 0x000ea2000c101900 */
[----:B------:R-:W-:Y:S01]  /*a400*/  ISETP.GE.AND P1, PT, R25, R0, PT ;  /* 0x000000001900720c */ /* 0x000fe20003f26270 */
[C---:B------:R-:W-:Y:S01]  /*a410*/  IMAD.SHL.U32 R0, R91.reuse, 0x20, RZ ;  /* 0x000000205b007824 */ /* 0x040fe200078e00ff */
[----:B------:R-:W-:Y:S01]  /*a420*/  SHF.R.U32.HI R96, RZ, 0x1, R91 ;  /* 0x00000001ff607819 */ /* 0x000fe2000001165b */
[----:B------:R-:W-:-:S03]  /*a430*/  IMAD.SHL.U32 R133, R91, 0x10, RZ ;  /* 0x000000105b857824 */ /* 0x000fc600078e00ff */
[----:B-1----:R-:W-:Y:S01]  /*a440*/  LOP3.LUT R2, R0, 0xc0, RZ, 0xc0, !PT ;  /* 0x000000c000027812 */ /* 0x002fe200078ec0ff */
[----:B------:R-:W-:-:S04]  /*a450*/  DEPBAR.LE SB0, 0x0 ;  /* 0x000080000000791a */ /* 0x000fc80000000000 */
[----:B----4-:R-:W-:Y:S02]  /*a460*/  LOP3.LUT R33, R96, 0x8, RZ, 0xc0, !PT ;  /* 0x0000000860217812 */ /* 0x010fe400078ec0ff */
[C---:B---3--:R-:W-:Y:S02]  /*a470*/  LOP3.LUT R5, R133.reuse, 0x3e00, RZ, 0xc0, !PT ;  /* 0x00003e0085057812 */ /* 0x048fe400078ec0ff */
[----:B------:R-:W-:Y:S02]  /*a480*/  LOP3.LUT R4, R133, 0x100, RZ, 0xc0, !PT ;  /* 0x0000010085047812 */ /* 0x000fe400078ec0ff */
[----:B------:R-:W-:Y:S02]  /*a490*/  LOP3.LUT R2, R2, 0x8, R91, 0xf8, !PT ;  /* 0x0000000802027812 */ /* 0x000fe400078ef85b */
[--C-:B------:R-:W-:Y:S02]  /*a4a0*/  LOP3.LUT R33, R33, 0xc0, R0.reuse, 0xf8, !PT ;  /* 0x000000c021217812 */ /* 0x100fe400078ef800 */
[----:B------:R-:W-:-:S02]  /*a4b0*/  LOP3.LUT R5, R5, 0x20, R0, 0xf8, !PT ;  /* 0x0000002005057812 */ /* 0x000fc400078ef800 */
[--C-:B------:R-:W-:Y:S02]  /*a4c0*/  LOP3.LUT R4, R4, 0x20, R0.reuse, 0xf8, !PT ;  /* 0x0000002004047812 */ /* 0x100fe400078ef800 */
[--C-:B------:R-:W-:Y:S02]  /*a4d0*/  LOP3.LUT R2, R2, 0x18, R49.reuse, 0x78, !PT ;  /* 0x0000001802027812 */ /* 0x100fe400078e7831 */
[----:B------:R-:W-:Y:S02]  /*a4e0*/  LOP3.LUT R33, R33, 0x18, R49, 0x78, !PT ;  /* 0x0000001821217812 */ /* 0x000fe400078e7831 */
[----:B------:R-:W-:Y:S01]  /*a4f0*/  LOP3.LUT R5, R5, 0x100, R0, 0xf8, !PT ;  /* 0x0000010005057812 */ /* 0x000fe200078ef800 */
[----:B------:R-:W-:Y:S01]  /*a500*/  @!P2 IMAD.MOV.U32 R8, RZ, RZ, R143 ;  /* 0x000000ffff08a224 */ /* 0x000fe200078e008f */
[----:B------:R-:W-:Y:S01]  /*a510*/  @!P1 LEA R6, P0, R88, R143, 0x1 ;  /* 0x0000008f58069211 */ /* 0x000fe200078008ff */
[----:B------:R-:W-:Y:S01]  /*a520*/  @!P2 IMAD.MOV.U32 R9, RZ, RZ, R142 ;  /* 0x000000ffff09a224 */ /* 0x000fe200078e008e */
[----:B------:R-:W-:Y:S01]  /*a530*/  BAR.SYNC.DEFER_BLOCKING 0x0 ;  /* 0x0000000000007b1d */ /* 0x000fe20000010000 */
[----:B------:R-:W-:-:S02]  /*a540*/  LOP3.LUT R2, R4, R2, RZ, 0xfc, !PT ;  /* 0x0000000204027212 */ /* 0x000fc400078efcff */
[----:B------:R-:W-:Y:S02]  /*a550*/  LOP3.LUT R132, R5, R33, RZ, 0xfc, !PT ;  /* 0x0000002105847212 */ /* 0x000fe400078efcff */
[----:B------:R-:W-:Y:S01]  /*a560*/  @!P1 LEA.HI.X R7, R88, R142, R89, 0x1, P0 ;  /* 0x0000008e58079211 */ /* 0x000fe200000f0c59 */
[--C-:B------:R-:W-:Y:S02]  /*a570*/  IMAD R2, R2, 0x2, R34.reuse ;  /* 0x0000000202027824 */ /* 0x100fe400078e0222 */
[----:B------:R-:W-:Y:S01]  /*a580*/  IMAD R132, R132, 0x2, R34 ;  /* 0x0000000284847824 */ /* 0x000fe200078e0222 */
[----:B--2---:R-:W-:Y:S01]  /*a590*/  LOP3.LUT P0, R94, R91, 0x4, RZ, 0xc0, !PT ;  /* 0x000000045b5e7812 */ /* 0x004fe2000780c0ff */
[----:B------:R-:W-:Y:S01]  /*a5a0*/  IMAD.MOV.U32 R93, RZ, RZ, 0x20 ;  /* 0x00000020ff5d7424 */ /* 0x000fe200078e00ff */
        /* <DEDUP_REMOVED lines=20> */
[----:B------:R-:W3:Y:S01]  /*a6f0*/  LDSM.16.M88.4 R44, [R2+0x3400] ;  /* 0x00340000022c783b */ /* 0x000ee20000000200 */
[----:B------:R-:W-:-:S03]  /*a700*/  SEL R32, R93, 0xffffffe0, !P0 ;  /* 0xffffffe05d207807 */ /* 0x000fc60004000000 */
[----:B------:R-:W4:Y:S02]  /*a710*/  LDSM.16.M88.4 R28, [R2+0x3800] ;  /* 0x00380000021c783b */ /* 0x000f240000000200 */
[--C-:B------:R-:W-:Y:S02]  /*a720*/  IMAD.IADD R37, R132, 0x1, R32.reuse ;  /* 0x0000000184257824 */ /* 0x100fe400078e0220 */
[----:B------:R-:W-:Y:S01]  /*a730*/  IMAD.IADD R36, R2, 0x1, R32 ;  /* 0x0000000102247824 */ /* 0x000fe200078e0220 */
[----:B------:R-:W4:Y:S04]  /*a740*/  LDSM.16.M88.4 R68, [R2+0x3c00] ;  /* 0x003c00000244783b */ /* 0x000f280000000200 */
[----:B------:R-:W-:Y:S04]  /*a750*/  LDSM.16.M88.4 R64, [R36+0x3000] ;  /* 0x003000002440783b */ /* 0x000fe80000000200 */
[----:B-1----:R-:W1:Y:S04]  /*a760*/  LDSM.16.M88.4 R4, [R37] ;  /* 0x000000002504783b */ /* 0x002e680000000200 */
[----:B------:R-:W1:Y:S04]  /*a770*/  LDSM.16.M88.4 R20, [R36+0x3400] ;  /* 0x003400002414783b */ /* 0x000e680000000200 */
[----:B------:R-:W1:Y:S04]  /*a780*/  LDSM.16.M88.4 R12, [R36+0x3800] ;  /* 0x00380000240c783b */ /* 0x000e680000000200 */
[----:B------:R-:W1:Y:S04]  /*a790*/  LDSM.16.M88.4 R8, [R36+0x3c00] ;  /* 0x003c00002408783b */ /* 0x000e680000000200 */
[----:B------:R-:W-:Y:S01]  /*a7a0*/  LDSM.16.M88.4 R16, [R132+0x1000] ;  /* 0x001000008410783b */ /* 0x000fe20000000200 */
[C---:B--2---:R-:W-:Y:S03]  /*a7b0*/  HMMA.16816.F32 R60, R104.reuse, R56, RZ ;  /* 0x00000038683c723c */ /* 0x044fe600000018ff */
[----:B------:R-:W-:Y:S04]  /*a7c0*/  LDSM.16.M88.4 R72, [R2+0x4000] ;  /* 0x004000000248783b */ /* 0x000fe80000000200 */
        /* <DEDUP_REMOVED lines=48> */
[----:B------:R-:W4:Y:S02]  /*aad0*/  LDSM.16.M88.4 R8, [R36+0x5800] ;  /* 0x005800002408783b */ /* 0x000f240000000200 */
[----:B------:R-:W-:Y:S01]  /*aae0*/  ISETP.GT.AND P0, PT, R92, R139, PT ;  /* 0x0000008b5c00720c */ /* 0x000fe20003f04270 */
[----:B------:R-:W-:-:S04]  /*aaf0*/  DEPBAR.LE SB0, 0x0 ;  /* 0x000080000000791a */ /* 0x000fc80000000000 */
        /* <DEDUP_REMOVED lines=9> */
[----:B---3--:R-:W-:Y:S05]  /*ab90*/  HMMA.16816.F32 R24, R20, R4, R24 ;  /* 0x000000041418723c */ /* 0x008fea0000001818 */
[----:B------:R-:W-:-:S04]  /*aba0*/  LOP3.LUT R4, R96, 0x1f0, RZ, 0xc0, !PT ;  /* 0x000001f060047812 */ /* 0x000fc800078ec0ff */
[----:B------:R-:W-:Y:S02]  /*abb0*/  LOP3.LUT R76, R4, 0x7, R76, 0xf8, !PT ;  /* 0x00000007044c7812 */ /* 0x000fe400078ef84c */
[----:B------:R-:W-:Y:S02]  /*abc0*/  IADD3 R3, PT, PT, R3, R48, -R146 ;  /* 0x0000003003037210 */ /* 0x000fe40007ffe892 */
[----:B------:R-:W-:Y:S01]  /*abd0*/  IADD3 R35, PT, PT, R48, -R146, -R35 ;  /* 0x8000009230237210 */ /* 0x000fe20007ffe823 */
[----:B------:R-:W-:Y:S01]  /*abe0*/  IMAD R76, R145, 0x40, R76 ;  /* 0x00000040914c7824 */ /* 0x000fe200078e024c */
[C---:B------:R-:W-:Y:S03]  /*abf0*/  HMMA.16816.F32 R60, R20.reuse, R16, R60 ;  /* 0x00000010143c723c */ /* 0x040fe6000000183c */
        /* <DEDUP_REMOVED lines=10> */
[C---:B----4-:R-:W-:Y:S08]  /*aca0*/  HMMA.16816.F32 R40, R20.reuse, R8, R40 ;  /* 0x000000081428723c */ /* 0x050ff00000001828 */
        /* <DEDUP_REMOVED lines=17> */
.L_x_11157:
        /* <DEDUP_REMOVED lines=23> */
[-C--:B------:R-:W-:Y:S02]  /*af30*/  @!P1 IADD3 R3, PT, PT, R3, -R7.reuse, RZ ;  /* 0x8000000703039210 */ /* 0x080fe40007ffe0ff */
[----:B------:R-:W-:Y:S02]  /*af40*/  @!P1 IADD3 R8, PT, PT, R8, 0x1, RZ ;  /* 0x0000000108089810 */ /* 0x000fe40007ffe0ff */
[----:B------:R-:W-:Y:S02]  /*af50*/  ISETP.GE.U32.AND P4, PT, R3, R7, PT ;  /* 0x000000070300720c */ /* 0x000fe40003f86070 */
[----:B------:R-:W-:Y:S01]  /*af60*/  @!P3 IMAD.IADD R4, R4, 0x1, -R7 ;  /* 0x000000010404b824 */ /* 0x000fe200078e0a07 */
[----:B------:R-:W-:Y:S01]  /*af70*/  LOP3.LUT R3, R38, R5, RZ, 0x3c, !PT ;  /* 0x0000000526037212 */ /* 0x000fe200078e3cff */
[----:B------:R-:W-:Y:S01]  /*af80*/  @!P3 VIADD R10, R10, 0x1 ;  /* 0x000000010a0ab836 */ /* 0x000fe20000000000 */
[----:B------:R-:W-:Y:S02]  /*af90*/  ISETP.NE.AND P1, PT, R5, RZ, PT ;  /* 0x000000ff0500720c */ /* 0x000fe40003f25270 */
[----:B------:R-:W-:-:S02]  /*afa0*/  ISETP.GE.U32.AND P5, PT, R4, R7, PT ;  /* 0x000000070400720c */ /* 0x000fc40003fa6070 */
[----:B------:R-:W-:Y:S02]  /*afb0*/  ISETP.GE.AND P2, PT, R3, RZ, PT ;  /* 0x000000ff0300720c */ /* 0x000fe40003f46270 */
[----:B------:R-:W-:Y:S02]  /*afc0*/  LOP3.LUT R3, RZ, R5, RZ, 0x33, !PT ;  /* 0x00000005ff037212 */ /* 0x000fe400078e33ff */
[----:B------:R-:W-:-:S04]  /*afd0*/  @P4 IADD3 R8, PT, PT, R8, 0x1, RZ ;  /* 0x0000000108084810 */ /* 0x000fc80007ffe0ff */
[----:B------:R-:W-:Y:S02]  /*afe0*/  MOV R4, R8 ;  /* 0x0000000800047202 */ /* 0x000fe40000000f00 */
[----:B------:R-:W2:Y:S01]  /*aff0*/  LD.E.64 R8, desc[UR4][R84.64+0x38] ;  /* 0x0000380454087980 */ /* 0x000ea2000c101b00 */
[----:B------:R-:W-:Y:S02]  /*b000*/  @P5 VIADD R10, R10, 0x1 ;  /* 0x000000010a0a5836 */ /* 0x000fe40000000000 */
[----:B------:R-:W-:-:S03]  /*b010*/  @!P0 IMAD.MOV R4, RZ, RZ, -R4 ;  /* 0x000000ffff048224 */ /* 0x000fc600078e0a04 */
[----:B------:R-:W-:Y:S02]  /*b020*/  @!P2 IADD3 R10, PT, PT, -R10, RZ, RZ ;  /* 0x000000ff0a0aa210 */ /* 0x000fe40007ffe1ff */
[C---:B------:R-:W-:Y:S02]  /*b030*/  SEL R4, R3.reuse, R4, !P1 ;  /* 0x0000000403047207 */ /* 0x040fe40004800000 */
[----:B------:R-:W-:-:S03]  /*b040*/  SEL R3, R3, R10, !P1 ;  /* 0x0000000a03037207 */ /* 0x000fc60004800000 */
        /* <DEDUP_REMOVED lines=20> */
.L_x_11158:
[----:B------:R-:W-:Y:S05]  /*b190*/  BSYNC.RECONVERGENT B0 ;  /* 0x0000000000007941 */ /* 0x000fea0003800200 */
.L_x_11156:
        /* <DEDUP_REMOVED lines=14> */
.L_x_11155:
[----:B------:R-:W-:Y:S05]  /*b280*/  BSYNC.RECONVERGENT B1 ;  /* 0x0000000000017941 */ /* 0x000fea0003800200 */
.L_x_11154:
        /* <DEDUP_REMOVED lines=9> */
[C---:B-1----:R-:W-:Y:S01]  /*b320*/  VIADD R4, R38.reuse, 0x1 ;  /* 0x0000000126047836 */ /* 0x042fe20000000000 */
[----:B------:R-:W-:Y:S01]  /*b330*/  LDSM.16.MT88.4 R68, [R114+0x6000] ;  /* 0x006000007244783b */ /* 0x000fe20000004200 */
[C---:B------:R-:W-:Y:S02]  /*b340*/  VIADD R3, R38.reuse, 0x8 ;  /* 0x0000000826037836 */ /* 0x040fe40000000000 */
[----:B------:R-:W-:Y:S01]  /*b350*/  VIADD R5, R38, 0x10 ;  /* 0x0000001026057836 */ /* 0x000fe20000000000 */
[----:B------:R-:W-:Y:S01]  /*b360*/  ISETP.GE.AND P1, PT, R4, R154, PT ;  /* 0x0000009a0400720c */ /* 0x000fe20003f26270 */
        /* <DEDUP_REMOVED lines=8> */
[C---:B------:R-:W-:Y:S01]  /*b3f0*/  VIADD R19, R38.reuse, 0x31 ;  /* 0x0000003126137836 */ /* 0x040fe20000000000 */
[----:B------:R-:W-:Y:S01]  /*b400*/  ISETP.GE.AND P2, PT, R3, R156, PT ;  /* 0x0000009c0300720c */ /* 0x000fe20003f46270 */
[----:B------:R-:W-:Y:S01]  /*b410*/  VIADD R23, R38, 0x38 ;  /* 0x0000003826177836 */ /* 0x000fe20000000000 */
[----:B------:R-:W-:-:S02]  /*b420*/  FSEL R61, R61, -INF , P3 ;  /* 0xff8000003d3d7808 */ /* 0x000fc40001800000 */
[C---:B------:R-:W-:Y:S02]  /*b430*/  ISETP.GE.AND P3, PT, R3.reuse, R154, PT ;  /* 0x0000009a0300720c */ /* 0x040fe40003f66270 */
[----:B------:R-:W-:Y:S02]  /*b440*/  ISETP.GE.AND P1, PT, R4, R156, PT ;  /* 0x0000009c0400720c */ /* 0x000fe40003f26270 */
[C---:B------:R-:W-:Y:S02]  /*b450*/  ISETP.GE.AND P6, PT, R3.reuse, R155, PT ;  /* 0x0000009b0300720c */ /* 0x040fe40003fc6270 */
[----:B------:R-:W-:Y:S02]  /*b460*/  ISETP.GE.AND P5, PT, R3, R149, PT ;  /* 0x000000950300720c */ /* 0x000fe40003fa6270 */
        /* <DEDUP_REMOVED lines=12> */
[----:B------:R-:W-:Y:S02]  /*b530*/  ISETP.GE.AND P3, PT, R5, R156, PT ;  /* 0x0000009c0500720c */ /* 0x000fe40003f66270 */
[----:B------:R-:W-:Y:S02]  /*b540*/  FSEL R11, R11, -INF , !P5 ;  /* 0xff8000000b0b7808 */ /* 0x000fe40006800000 */
[----:B------:R-:W-:-:S02]  /*b550*/  ISETP.GE.AND P6, PT, R5, R155, PT ;  /* 0x0000009b0500720c */ /* 0x000fc40003fc6270 */
[----:B------:R-:W-:Y:S01]  /*b560*/  ISETP.GE.AND P5, PT, R5, R149, PT ;  /* 0x000000950500720c */ /* 0x000fe20003fa6270 */
[----:B------:R-:W-:Y:S01]  /*b570*/  VIADD R5, R38, 0x18 ;  /* 0x0000001826057836 */ /* 0x000fe20000000000 */
[----:B------:R-:W-:Y:S02]  /*b580*/  ISETP.GE.AND P0, PT, R4, R156, PT ;  /* 0x0000009c0400720c */ /* 0x000fe40003f06270 */
[----:B------:R-:W-:Y:S02]  /*b590*/  FSEL R8, R54, -INF , P1 ;  /* 0xff80000036087808 */ /* 0x000fe40000800000 */
        /* <DEDUP_REMOVED lines=8> */
[----:B------:R-:W-:Y:S02]  /*b620*/  FSEL R8, R8, -INF , !P5 ;  /* 0xff80000008087808 */ /* 0x000fe40006800000 */
[----:B------:R-:W-:-:S02]  /*b630*/  ISETP.GE.AND P1, PT, R5, R156, PT ;  /* 0x0000009c0500720c */ /* 0x000fc40003f26270 */
[----:B------:R-:W-:Y:S02]  /*b640*/  ISETP.GE.AND P5, PT, R5, R154, PT ;  /* 0x0000009a0500720c */ /* 0x000fe40003fa6270 */
[----:B------:R-:W-:Y:S02]  /*b650*/  FSEL R6, R6, -INF , !P6 ;  /* 0xff80000006067808 */ /* 0x000fe40007000000 */
[----:B------:R-:W-:Y:S02]  /*b660*/  FSEL R14, R55, -INF , P2 ;  /* 0xff800000370e7808 */ /* 0x000fe40001000000 */
[C---:B------:R-:W-:Y:S02]  /*b670*/  ISETP.GE.AND P6, PT, R5.reuse, R155, PT ;  /* 0x0000009b0500720c */ /* 0x040fe40003fc6270 */
[----:B------:R-:W-:Y:S02]  /*b680*/  ISETP.GE.AND P0, PT, R5, R149, PT ;  /* 0x000000950500720c */ /* 0x000fe40003f06270 */
[----:B------:R-:W-:-:S02]  /*b690*/  FSEL R5, R53, -INF , !P4 ;  /* 0xff80000035057808 */ /* 0x000fc40006000000 */
[----:B------:R-:W-:Y:S01]  /*b6a0*/  ISETP.GE.AND P4, PT, R4, R156, PT ;  /* 0x0000009c0400720c */ /* 0x000fe20003f86270 */
[----:B------:R-:W-:Y:S01]  /*b6b0*/  LDSM.16.MT88.4 R52, [R114+0x7000] ;  /* 0x007000007234783b */ /* 0x000fe20000004200 */
[----:B------:R-:W-:Y:S02]  /*b6c0*/  FSEL R44, R44, -INF , P1 ;  /* 0xff8000002c2c7808 */ /* 0x000fe40000800000 */
[----:B------:R-:W-:Y:S02]  /*b6d0*/  FSEL R12, R46, -INF , P5 ;  /* 0xff8000002e0c7808 */ /* 0x000fe40002800000 */
[----:B------:R-:W-:Y:S02]  /*b6e0*/  FSEL R14, R14, -INF , !P3 ;  /* 0xff8000000e0e7808 */ /* 0x000fe40005800000 */
[C---:B------:R-:W-:Y:S02]  /*b6f0*/  ISETP.GE.AND P3, PT, R4.reuse, R154, PT ;  /* 0x0000009a0400720c */ /* 0x040fe40003f66270 */
[----:B------:R-:W-:-:S02]  /*b700*/  ISETP.GE.AND P2, PT, R4, R155, PT ;  /* 0x0000009b0400720c */ /* 0x000fc40003f46270 */
[----:B------:R-:W-:Y:S02]  /*b710*/  ISETP.GE.AND P1, PT, R4, R149, PT ;  /* 0x000000950400720c */ /* 0x000fe40003f26270 */
[----:B------:R-:W-:Y:S02]  /*b720*/  FSEL R4, R44, -INF , !P6 ;  /* 0xff8000002c047808 */ /* 0x000fe40007000000 */
[----:B------:R-:W-:Y:S02]  /*b730*/  FSEL R12, R12, -INF , !P0 ;  /* 0xff8000000c0c7808 */ /* 0x000fe40004000000 */
[----:B------:R-:W-:Y:S02]  /*b740*/  FSEL R9, R45, -INF , P4 ;  /* 0xff8000002d097808 */ /* 0x000fe40002000000 */
[C---:B------:R-:W-:Y:S02]  /*b750*/  ISETP.GE.AND P5, PT, R13.reuse, R156, PT ;  /* 0x0000009c0d00720c */ /* 0x040fe40003fa6270 */
[----:B------:R-:W-:-:S02]  /*b760*/  ISETP.GE.AND P6, PT, R13, R155, PT ;  /* 0x0000009b0d00720c */ /* 0x000fc40003fc6270 */
[C---:B------:R-:W-:Y:S02]  /*b770*/  ISETP.GE.AND P0, PT, R13.reuse, R154, PT ;  /* 0x0000009a0d00720c */ /* 0x040fe40003f06270 */
[----:B------:R-:W-:Y:S02]  /*b780*/  ISETP.GE.AND P4, PT, R13, R149, PT ;  /* 0x000000950d00720c */ /* 0x000fe40003f86270 */
[----:B------:R-:W-:Y:S02]  /*b790*/  FSEL R13, R47, -INF , P3 ;  /* 0xff8000002f0d7808 */ /* 0x000fe40001800000 */
[----:B------:R-:W-:Y:S02]  /*b7a0*/  ISETP.GE.AND P3, PT, R17, R156, PT ;  /* 0x0000009c1100720c */ /* 0x000fe40003f66270 */
[----:B------:R-:W-:Y:S02]  /*b7b0*/  FSEL R22, R40, -INF , P5 ;  /* 0xff80000028167808 */ /* 0x000fe40002800000 */
[----:B------:R-:W-:-:S02]  /*b7c0*/  FSEL R42, R42, -INF , P0 ;  /* 0xff8000002a2a7808 */ /* 0x000fc40000000000 */
[----:B------:R-:W-:Y:S02]  /*b7d0*/  FSEL R21, R41, -INF , P3 ;  /* 0xff80000029157808 */ /* 0x000fe40001800000 */
[C---:B------:R-:W-:Y:S02]  /*b7e0*/  ISETP.GE.AND P5, PT, R17.reuse, R155, PT ;  /* 0x0000009b1100720c */ /* 0x040fe40003fa6270 */
[C---:B------:R-:W-:Y:S02]  /*b7f0*/  ISETP.GE.AND P0, PT, R17.reuse, R154, PT ;  /* 0x0000009a1100720c */ /* 0x040fe40003f06270 */
[----:B------:R-:W-:Y:S01]  /*b800*/  ISETP.GE.AND P3, PT, R17, R149, PT ;  /* 0x000000951100720c */ /* 0x000fe20003f66270 */
[----:B------:R-:W-:Y:S01]  /*b810*/  VIADD R17, R38, 0x28 ;  /* 0x0000002826117836 */ /* 0x000fe20000000000 */
[----:B------:R-:W-:Y:S02]  /*b820*/  FSEL R9, R9, -INF , !P2 ;  /* 0xff80000009097808 */ /* 0x000fe40005000000 */
[----:B------:R-:W-:-:S02]  /*b830*/  FSEL R13, R13, -INF , !P1 ;  /* 0xff8000000d0d7808 */ /* 0x000fc40004800000 */
[----:B------:R-:W-:Y:S02]  /*b840*/  ISETP.GE.AND P1, PT, R17, R154, PT ;  /* 0x0000009a1100720c */ /* 0x000fe40003f26270 */
[-C--:B------:R-:W-:Y:S02]  /*b850*/  ISETP.GE.AND P2, PT, R18, R156.reuse, PT ;  /* 0x0000009c1200720c */ /* 0x080fe40003f46270 */
[----:B------:R-:W-:Y:S02]  /*b860*/  FSEL R43, R43, -INF , P0 ;  /* 0xff8000002b2b7808 */ /* 0x000fe40000000000 */
[----:B------:R-:W-:Y:S02]  /*b870*/  FSEL R100, R30, -INF , P1 ;  /* 0xff8000001e647808 */ /* 0x000fe40000800000 */
[----:B------:R-:W-:Y:S02]  /*b880*/  FSEL R29, R29, -INF , P2 ;  /* 0xff8000001d1d7808 */ /* 0x000fe40001000000 */
[----:B------:R-:W-:-:S02]  /*b890*/  ISETP.GE.AND P0, PT, R17, R156, PT ;  /* 0x0000009c1100720c */ /* 0x000fc40003f06270 */
[C---:B------:R-:W-:Y:S02]  /*b8a0*/  ISETP.GE.AND P1, PT, R17.reuse, R155, PT ;  /* 0x0000009b1100720c */ /* 0x040fe40003f26270 */
[----:B------:R-:W-:Y:S01]  /*b8b0*/  ISETP.GE.AND P2, PT, R17, R149, PT ;  /* 0x000000951100720c */ /* 0x000fe20003f46270 */
[----:B------:R-:W-:Y:S01]  /*b8c0*/  VIADD R17, R38, 0x30 ;  /* 0x0000003026117836 */ /* 0x000fe20000000000 */
[----:B------:R-:W-:Y:S02]  /*b8d0*/  FSEL R102, R42, -INF , !P4 ;  /* 0xff8000002a667808 */ /* 0x000fe40006000000 */
[----:B------:R-:W-:Y:S02]  /*b8e0*/  FSEL R20, R28, -INF , P0 ;  /* 0xff8000001c147808 */ /* 0x000fe40000000000 */
[----:B------:R-:W-:Y:S02]  /*b8f0*/  ISETP.GE.AND P4, PT, R17, R156, PT ;  /* 0x0000009c1100720c */ /* 0x000fe40003f86270 */
[----:B------:R-:W-:-:S02]  /*b900*/  ISETP.GE.AND P0, PT, R18, R154, PT ;  /* 0x0000009a1200720c */ /* 0x000fc40003f06270 */
[----:B------:R-:W-:Y:S02]  /*b910*/  FSEL R21, R21, -INF , !P5 ;  /* 0xff80000015157808 */ /* 0x000fe40006800000 */
[-C--:B------:R-:W-:Y:S02]  /*b920*/  ISETP.GE.AND P5, PT, R19, R156.reuse, PT ;  /* 0x0000009c1300720c */ /* 0x080fe40003fa6270 */
[----:B------:R-:W-:Y:S02]  /*b930*/  FSEL R24, R24, -INF , P4 ;  /* 0xff80000018187808 */ /* 0x000fe40002000000 */
[----:B------:R-:W-:Y:S02]  /*b940*/  ISETP.GE.AND P4, PT, R38, R156, PT ;  /* 0x0000009c2600720c */ /* 0x000fe40003f86270 */
[----:B------:R-:W-:Y:S02]  /*b950*/  FSEL R31, R31, -INF , P0 ;  /* 0xff8000001f1f7808 */ /* 0x000fe40000000000 */
[----:B------:R-:W-:-:S02]  /*b960*/  FSEL R22, R22, -INF , !P6 ;  /* 0xff80000016167808 */ /* 0x000fc40007000000 */
[C---:B------:R-:W-:Y:S02]  /*b970*/  ISETP.GE.AND P0, PT, R18.reuse, R155, PT ;  /* 0x0000009b1200720c */ /* 0x040fe40003f06270 */
[----:B------:R-:W-:Y:S02]  /*b980*/  ISETP.GE.AND P6, PT, R18, R149, PT ;  /* 0x000000951200720c */ /* 0x000fe40003fc6270 */
[----:B------:R-:W-:Y:S02]  /*b990*/  FSEL R25, R25, -INF , P5 ;  /* 0xff80000019197808 */ /* 0x000fe40002800000 */
[----:B------:R-:W-:Y:S02]  /*b9a0*/  ISETP.GE.AND P5, PT, R38, R155, PT ;  /* 0x0000009b2600720c */ /* 0x000fe40003fa6270 */
[----:B------:R-:W-:Y:S02]  /*b9b0*/  FSEL R18, R60, -INF , P4 ;  /* 0xff8000003c127808 */ /* 0x000fe40002000000 */
[----:B------:R-:W-:-:S02]  /*b9c0*/  ISETP.GE.AND P4, PT, R23, R156, PT ;  /* 0x0000009c1700720c */ /* 0x000fc40003f86270 */
[----:B------:R-:W-:Y:S02]  /*b9d0*/  FSEL R18, R18, -INF , !P5 ;  /* 0xff80000012127808 */ /* 0x000fe40006800000 */
[----:B------:R-:W-:Y:S02]  /*b9e0*/  ISETP.GE.AND P5, PT, R17, R155, PT ;  /* 0x0000009b1100720c */ /* 0x000fe40003fa6270 */
[----:B------:R-:W-:Y:S02]  /*b9f0*/  FMNMX3.FTZ R28, R18, R3, R15, !PT ;  /* 0x00000003121c7276 */ /* 0x000fe4000781000f */
[----:B------:R-:W-:Y:S02]  /*ba00*/  FSEL R101, R43, -INF , !P3 ;  /* 0xff8000002b657808 */ /* 0x000fe40005800000 */
[----:B------:R-:W-:Y:S01]  /*ba10*/  FMNMX3.FTZ R28, R28, R16, R6, !PT ;  /* 0x000000101c1c7276 */ /* 0x000fe20007810006 */
[----:B------:R-:W-:Y:S01]  /*ba20*/  LDSM.16.MT88.4 R40, [R0+0x8000] ;  /* 0x008000000028783b */ /* 0x000fe20000004200 */
[----:B------:R-:W-:-:S02]  /*ba30*/  ISETP.GE.AND P3, PT, R38, R154, PT ;  /* 0x0000009a2600720c */ /* 0x000fc40003f66270 */
[----:B------:R-:W-:Y:S02]  /*ba40*/  FSEL R30, R24, -INF , !P5 ;  /* 0xff800000181e7808 */ /* 0x000fe40006800000 */
[----:B------:R-:W-:Y:S02]  /*ba50*/  FSEL R20, R20, -INF , !P1 ;  /* 0xff80000014147808 */ /* 0x000fe40004800000 */
[----:B------:R-:W-:Y:S02]  /*ba60*/  FSEL R104, R104, -INF , P4 ;  /* 0xff80000068687808 */ /* 0x000fe40002000000 */
[----:B------:R-:W-:Y:S02]  /*ba70*/  FMNMX3.FTZ R24, R28, R5, R4, !PT ;  /* 0x000000051c187276 */ /* 0x000fe40007810004 */
[C---:B------:R-:W-:Y:S02]  /*ba80*/  ISETP.GE.AND P1, PT, R17.reuse, R154, PT ;  /* 0x0000009a1100720c */ /* 0x040fe40003f26270 */
[----:B------:R-:W-:-:S02]  /*ba90*/  ISETP.GE.AND P4, PT, R17, R149, PT ;  /* 0x000000951100720c */ /* 0x000fc40003f86270 */
[----:B------:R-:W-:Y:S02]  /*baa0*/  FSEL R103, R29, -INF , !P0 ;  /* 0xff8000001d677808 */ /* 0x000fe40004000000 */
[----:B------:R-:W-:Y:S02]  /*bab0*/  FSEL R17, R62, -INF , P3 ;  /* 0xff8000003e117808 */ /* 0x000fe40001800000 */
[C---:B------:R-:W-:Y:S01]  /*bac0*/  ISETP.GE.AND P0, PT, R38.reuse, R149, PT ;  /* 0x000000952600720c */ /* 0x040fe20003f06270 */
[----:B------:R-:W-:Y:S01]  /*bad0*/  VIADD R38, R38, 0x39 ;  /* 0x0000003926267836 */ /* 0x000fe20000000000 */
[----:B------:R-:W-:Y:S01]  /*bae0*/  ISETP.GE.AND P3, PT, R19, R155, PT ;  /* 0x0000009b1300720c */ /* 0x000fe20003f66270 */
[----:B------:R-:W-:Y:S01]  /*baf0*/  LDSM.16.MT88.4 R60, [R0+0x7000] ;  /* 0x00700000003c783b */ /* 0x000fe20000004200 */
[----:B------:R-:W-:Y:S02]  /*bb00*/  FMNMX3.FTZ R24, R24, R9, R22, !PT ;  /* 0x0000000918187276 */ /* 0x000fe40007810016 */
[----:B------:R-:W-:-:S02]  /*bb10*/  FSEL R28, R25, -INF , !P3 ;  /* 0xff800000191c7808 */ /* 0x000fc40005800000 */
[----:B------:R-:W-:Y:S02]  /*bb20*/  ISETP.GE.AND P5, PT, R23, R155, PT ;  /* 0x0000009b1700720c */ /* 0x000fe40003fa6270 */
[----:B------:R-:W-:Y:S02]  /*bb30*/  ISETP.GE.AND P3, PT, R38, R156, PT ;  /* 0x0000009c2600720c */ /* 0x000fe40003f66270 */
[----:B------:R-:W-:Y:S02]  /*bb40*/  FMNMX3.FTZ R25, R24, R21, R20, !PT ;  /* 0x0000001518197276 */ /* 0x000fe40007810014 */
[----:B------:R-:W-:Y:S02]  /*bb50*/  FSEL R17, R17, -INF , !P0 ;  /* 0xff80000011117808 */ /* 0x000fe40004000000 */
[----:B------:R-:W-:Y:S02]  /*bb60*/  ISETP.GE.AND P0, PT, R38, R155, PT ;  /* 0x0000009b2600720c */ /* 0x000fe40003f06270 */
[----:B------:R-:W-:-:S02]  /*bb70*/  FSEL R105, R105, -INF , P3 ;  /* 0xff80000069697808 */ /* 0x000fc40001800000 */
[----:B------:R-:W-:Y:S02]  /*bb80*/  FSEL R29, R104, -INF , !P5 ;  /* 0xff800000681d7808 */ /* 0x000fe40006800000 */
[----:B------:R-:W-:Y:S02]  /*bb90*/  FMNMX3.FTZ R25, R25, R103, R30, !PT ;  /* 0x0000006719197276 */ /* 0x000fe4000781001e */
[----:B------:R-:W-:Y:S02]  /*bba0*/  FSEL R129, R105, -INF , !P0 ;  /* 0xff80000069817808 */ /* 0x000fe40004000000 */
[----:B------:R-:W-:Y:S02]  /*bbb0*/  FMNMX3.FTZ R25, R25, R28, R29, !PT ;  /* 0x0000001c19197276 */ /* 0x000fe4000781001d */
[----:B------:R-:W-:Y:S02]  /*bbc0*/  FMNMX3.FTZ R24, R17, R7, R11, !PT ;  /* 0x0000000711187276 */ /* 0x000fe4000781000b */
[----:B------:R-:W-:-:S02]  /*bbd0*/  ISETP.GE.AND P3, PT, R19, R154, PT ;  /* 0x0000009a1300720c */ /* 0x000fc40003f66270 */
[----:B------:R-:W-:Y:S02]  /*bbe0*/  ISETP.GE.AND P5, PT, R19, R149, PT ;  /* 0x000000951300720c */ /* 0x000fe40003fa6270 */
[----:B------:R-:W-:Y:S02]  /*bbf0*/  FMNMX.FTZ R19, R129, R25, !PT ;  /* 0x0000001981137209 */ /* 0x000fe40007810000 */
[----:B------:R-:W-:Y:S02]  /*bc00*/  FMNMX3.FTZ R24, R24, R10, R8, !PT ;  /* 0x0000000a18187276 */ /* 0x000fe40007810008 */
[----:B------:R-:W-:Y:S02]  /*bc10*/  FSEL R26, R26, -INF , P1 ;  /* 0xff8000001a1a7808 */ /* 0x000fe40000800000 */
[C---:B------:R-:W-:Y:S02]  /*bc20*/  ISETP.GE.AND P0, PT, R23.reuse, R154, PT ;  /* 0x0000009a1700720c */ /* 0x040fe40003f06270 */
[----:B------:R-:W-:-:S02]  /*bc30*/  ISETP.GE.AND P1, PT, R23, R149, PT ;  /* 0x000000951700720c */ /* 0x000fc40003f26270 */
[----:B------:R-:W-:Y:S01]  /*bc40*/  FMNMX3.FTZ R24, R24, R14, R12, !PT ;  /* 0x0000000e18187276 */ /* 0x000fe2000781000c */
[----:B------:R-:W1:Y:S01]  /*bc50*/  SHFL.BFLY PT, R23, R19, 0x2, 0x1f ;  /* 0x0c401f0013177f89 */ /* 0x000e6200000e0000 */
[----:B------:R-:W-:Y:S02]  /*bc60*/  FSEL R100, R100, -INF , !P2 ;  /* 0xff80000064647808 */ /* 0x000fe40005000000 */
[----:B------:R-:W-:Y:S02]  /*bc70*/  FMNMX3.FTZ R24, R24, R13, R102, !PT ;  /* 0x0000000d18187276 */ /* 0x000fe40007810066 */
[----:B------:R-:W-:Y:S02]  /*bc80*/  FSEL R27, R27, -INF , P3 ;  /* 0xff8000001b1b7808 */ /* 0x000fe40001800000 */
[----:B------:R-:W-:Y:S02]  /*bc90*/  ISETP.GE.AND P2, PT, R38, R154, PT ;  /* 0x0000009a2600720c */ /* 0x000fe40003f46270 */
[----:B------:R-:W-:-:S02]  /*bca0*/  FSEL R106, R106, -INF , P0 ;  /* 0xff8000006a6a7808 */ /* 0x000fc40000000000 */
[----:B------:R-:W-:Y:S02]  /*bcb0*/  FSEL R31, R31, -INF , !P6 ;  /* 0xff8000001f1f7808 */ /* 0x000fe40007000000 */
[----:B------:R-:W-:Y:S02]  /*bcc0*/  FSEL R127, R26, -INF , !P4 ;  /* 0xff8000001a7f7808 */ /* 0x000fe40006000000 */
[----:B------:R-:W-:Y:S02]  /*bcd0*/  FMNMX3.FTZ R24, R24, R101, R100, !PT ;  /* 0x0000006518187276 */ /* 0x000fe40007810064 */
[----:B------:R-:W-:Y:S02]  /*bce0*/  ISETP.GE.AND P3, PT, R38, R149, PT ;  /* 0x000000952600720c */ /* 0x000fe40003f66270 */
[----:B------:R-:W-:Y:S02]  /*bcf0*/  FSEL R107, R107, -INF , P2 ;  /* 0xff8000006b6b7808 */ /* 0x000fe40001000000 */
[----:B------:R-:W-:-:S02]  /*bd00*/  FSEL R128, R27, -INF , !P5 ;  /* 0xff8000001b807808 */ /* 0x000fc40006800000 */
[----:B------:R-:W-:Y:S02]  /*bd10*/  FSEL R125, R106, -INF , !P1 ;  /* 0xff8000006a7d7808 */ /* 0x000fe40004800000 */
[----:B------:R-:W-:Y:S02]  /*bd20*/  FMNMX3.FTZ R24, R24, R31, R127, !PT ;  /* 0x0000001f18187276 */ /* 0x000fe4000781007f */
        /* <DEDUP_REMOVED lines=10> */
[----:B------:R-:W-:Y:S03]  /*bdd0*/  LDSM.16.MT88.4 R24, [R114+0x7400] ;  /* 0x007400007218783b */ /* 0x000fe60000004200 */
[----:B------:R-:W-:Y:S01]  /*bde0*/  FSEL R130, R130, RZ, P0 ;  /* 0x000000ff82827208 */ /* 0x000fe20000000000 */
[----:B------:R-:W1:Y:S04]  /*bdf0*/  SHFL.BFLY PT, R19, R23, 0x1, 0x1f ;  /* 0x0c201f0017137f89 */ /* 0x000e6800000e0000 */
        /* <DEDUP_REMOVED lines=19> */
[----:B------:R-:W-:Y:S03]  /*bf30*/  LDSM.16.MT88.4 R20, [R114+0x8400] ;  /* 0x008400007214783b */ /* 0x000fe60000004200 */
[----:B------:R-:W-:Y:S01]  /*bf40*/  MUFU.EX2 R106, R106 ;  /* 0x0000006a006a7308 */ /* 0x000fe20000000800 */
[----:B------:R-:W-:Y:S01]  /*bf50*/  FSETP.NEU.FTZ.AND P0, PT, R3, -INF , PT ;  /* 0xff8000000300780b */ /* 0x000fe20003f1d000 */
[----:B------:R-:W-:-:S05]  /*bf60*/  FMUL.FTZ R126, R119, R3 ;  /* 0x00000003777e7220 */ /* 0x000fca0000410000 */
[----:B------:R-:W-:Y:S01]  /*bf70*/  FSEL R126, R126, RZ, P0 ;  /* 0x000000ff7e7e7208 */ /* 0x000fe20000000000 */
[----:B------:R-:W1:Y:S01]  /*bf80*/  MUFU.EX2 R107, R107 ;  /* 0x0000006b006b7308 */ /* 0x000e620000000800 */
[----:B--2---:R-:W-:Y:S01]  /*bf90*/  F2FP.F16.F32.PACK_AB R48, R110, R111 ;  /* 0x0000006f6e30723e */ /* 0x004fe200000000ff */
[----:B------:R-:W-:Y:S01]  /*bfa0*/  FADD.FTZ R110, R111, R110 ;  /* 0x0000006e6f6e7221 */ /* 0x000fe20000010000 */
[----:B------:R-:W-:Y:S01]  /*bfb0*/  ISETP.GT.AND P0, PT, R92, R139, PT ;  /* 0x0000008b5c00720c */ /* 0x000fe20003f04270 */
[-CC-:B------:R-:W-:Y:S01]  /*bfc0*/  FFMA.FTZ R113, R17, R119.reuse, -R126.reuse ;  /* 0x0000007711717223 */ /* 0x180fe2000001087e */
[-CC-:B------:R-:W-:Y:S01]  /*bfd0*/  FFMA.FTZ R112, R7, R119.reuse, -R126.reuse ;  /* 0x0000007707707223 */ /* 0x180fe2000001087e */
[-CC-:B------:R-:W-:Y:S01]  /*bfe0*/  FFMA.FTZ R109, R11, R119.reuse, -R126.reuse ;  /* 0x000000770b6d7223 */ /* 0x180fe2000001087e */
[-CC-:B------:R-:W-:Y:S01]  /*bff0*/  FFMA.FTZ R108, R10, R119.reuse, -R126.reuse ;  /* 0x000000770a6c7223 */ /* 0x180fe2000001087e */
[----:B------:R-:W2:Y:S01]  /*c000*/  LDSM.16.MT88.4 R4, [R114+0x8000] ;  /* 0x008000007204783b */ /* 0x000ea20000004200 */
[-CC-:B------:R-:W-:Y:S01]  /*c010*/  FFMA.FTZ R99, R8, R119.reuse, -R126.reuse ;  /* 0x0000007708637223 */ /* 0x180fe2000001087e */
[----:B------:R-:W-:Y:S01]  /*c020*/  MUFU.EX2 R113, R113 ;  /* 0x0000007100717308 */ /* 0x000fe20000000800 */
[-CC-:B------:R-:W-:Y:S01]  /*c030*/  FFMA.FTZ R98, R14, R119.reuse, -R126.reuse ;  /* 0x000000770e627223 */ /* 0x180fe2000001087e */
[----:B------:R-:W3:Y:S01]  /*c040*/  LDSM.16.MT88.4 R8, [R0+0x6400] ;  /* 0x006400000008783b */ /* 0x000ee20000004200 */
[-CC-:B------:R-:W-:Y:S01]  /*c050*/  FFMA.FTZ R35, R12, R119.reuse, -R126.reuse ;  /* 0x000000770c237223 */ /* 0x180fe2000001087e */
[-CC-:B------:R-:W-:Y:S01]  /*c060*/  FFMA.FTZ R95, R13, R119.reuse, -R126.reuse ;  /* 0x000000770d5f7223 */ /* 0x180fe2000001087e */
[-CC-:B------:R-:W-:Y:S01]  /*c070*/  FFMA.FTZ R120, R102, R119.reuse, -R126.reuse ;  /* 0x0000007766787223 */ /* 0x180fe2000001087e */
[----:B------:R-:W4:Y:S01]  /*c080*/  LDSM.16.MT88.4 R12, [R0+0x7400] ;  /* 0x00740000000c783b */ /* 0x000f220000004200 */
[----:B-1----:R-:W-:Y:S01]  /*c090*/  F2FP.F16.F32.PACK_AB R50, R107, R106 ;  /* 0x0000006a6b32723e */ /* 0x002fe200000000ff */
[----:B------:R-:W1:Y:S01]  /*c0a0*/  MUFU.EX2 R112, R112 ;  /* 0x0000007000707308 */ /* 0x000e620000000800 */
[-CC-:B------:R-:W-:Y:S01]  /*c0b0*/  FFMA.FTZ R121, R101, R119.reuse, -R126.reuse ;  /* 0x0000007765797223 */ /* 0x180fe2000001087e */
[----:B------:R-:W5:Y:S01]  /*c0c0*/  LDSM.16.MT88.4 R16, [R114+0x6400] ;  /* 0x006400007210783b */ /* 0x000f620000004200 */
[-CC-:B------:R-:W-:Y:S01]  /*c0d0*/  FFMA.FTZ R122, R100, R119.reuse, -R126.reuse ;  /* 0x00000077647a7223 */ /* 0x180fe2000001087e */
[-CC-:B------:R-:W-:Y:S01]  /*c0e0*/  FFMA.FTZ R123, R31, R119.reuse, -R126.reuse ;  /* 0x000000771f7b7223 */ /* 0x180fe2000001087e */
[-CC-:B------:R-:W-:Y:S01]  /*c0f0*/  FFMA.FTZ R127, R127, R119.reuse, -R126.reuse ;  /* 0x000000777f7f7223 */ /* 0x180fe2000001087e */
[----:B------:R-:W-:Y:S01]  /*c100*/  LDSM.16.MT88.4 R100, [R114+0x7800] ;  /* 0x007800007264783b */ /* 0x000fe20000004200 */
[-CC-:B------:R-:W-:Y:S01]  /*c110*/  FFMA.FTZ R128, R128, R119.reuse, -R126.reuse ;  /* 0x0000007780807223 */ /* 0x180fe2000001087e */
[----:B------:R-:W2:Y:S01]  /*c120*/  MUFU.EX2 R109, R109 ;  /* 0x0000006d006d7308 */ /* 0x000ea20000000800 */
[-CC-:B------:R-:W-:Y:S01]  /*c130*/  FFMA.FTZ R125, R125, R119.reuse, -R126.reuse ;  /* 0x000000777d7d7223 */ /* 0x180fe2000001087e */
[----:B------:R-:W-:Y:S01]  /*c140*/  LDSM.16.MT88.4 R28, [R0+0x8800] ;  /* 0x00880000001c783b */ /* 0x000fe20000004200 */
[----:B------:R-:W-:Y:S01]  /*c150*/  FFMA.FTZ R157, R124, R119, -R126 ;  /* 0x000000777c9d7223 */ /* 0x000fe2000001087e */
[----:B------:R-:W-:-:S04]  /*c160*/  FADD.FTZ R110, R106, R110 ;  /* 0x0000006e6a6e7221 */ /* 0x000fc80000010000 */
[----:B------:R-:W3:Y:S01]  /*c170*/  MUFU.EX2 R108, R108 ;  /* 0x0000006c006c7308 */ /* 0x000ee20000000800 */
[----:B-1----:R-:W-:Y:S01]  /*c180*/  F2FP.F16.F32.PACK_AB R49, R112, R113 ;  /* 0x000000717031723e */ /* 0x002fe200000000ff */
[----:B------:R-:W-:Y:S01]  /*c190*/  FADD.FTZ R112, R113, R112 ;  /* 0x0000007071707221 */ /* 0x000fe20000010000 */
[----:B------:R-:W-:-:S05]  /*c1a0*/  FADD.FTZ R107, R107, R110 ;  /* 0x0000006e6b6b7221 */ /* 0x000fca0000010000 */
[----:B------:R-:W1:Y:S01]  /*c1b0*/  MUFU.EX2 R105, R105 ;  /* 0x0000006900697308 */ /* 0x000e620000000800 */
[----:B--2---:R-:W-:-:S07]  /*c1c0*/  FADD.FTZ R112, R109, R112 ;  /* 0x000000706d707221 */ /* 0x004fce0000010000 */
[----:B------:R-:W-:Y:S01]  /*c1d0*/  MUFU.EX2 R104, R104 ;  /* 0x0000006800687308 */ /* 0x000fe20000000800 */
[C---:B---3--:R-:W-:Y:S01]  /*c1e0*/  F2FP.F16.F32.PACK_AB R51, R108.reuse, R109 ;  /* 0x0000006d6c33723e */ /* 0x048fe200000000ff */
[----:B------:R-:W-:-:S06]  /*c1f0*/  FADD.FTZ R108, R108, R112 ;  /* 0x000000706c6c7221 */ /* 0x000fcc0000010000 */
[----:B------:R-:W-:Y:S01]  /*c200*/  MUFU.EX2 R33, R33 ;  /* 0x0000002100217308 */ /* 0x000fe20000000800 */
[----:B------:R-:W-:Y:S03]  /*c210*/  HMMA.16816.F32 R80, R48, R76, RZ ;  /* 0x0000004c3050723c */ /* 0x000fe600000018ff */
[----:B-1----:R-:W-:-:S04]  /*c220*/  FADD.FTZ R107, R105, R107 ;  /* 0x0000006b696b7221 */ /* 0x002fc80000010000 */
        /* <DEDUP_REMOVED lines=28> */
[C---:B------:R-:W-:Y:S01]  /*c3f0*/  F2FP.F16.F32.PACK_AB R6, R32.reuse, R33 ;  /* 0x000000212006723e */ /* 0x040fe200000000ff */
[----:B---3--:R-:W-:Y:S01]  /*c400*/  FADD.FTZ R98, R35, R98 ;  /* 0x0000006223627221 */ /* 0x008fe20000010000 */
[C---:B-1----:R-:W-:Y:S01]  /*c410*/  F2FP.F16.F32.PACK_AB R7, R95.reuse, R35 ;  /* 0x000000235f07723e */ /* 0x042fe200000000ff */
[----:B------:R-:W-:Y:S02]  /*c420*/  FADD.FTZ R32, R32, R104 ;  /* 0x0000006820207221 */ /* 0x000fe40000010000 */
[----:B------:R-:W-:Y:S01]  /*c430*/  FADD.FTZ R95, R95, R98 ;  /* 0x000000625f5f7221 */ /* 0x000fe20000010000 */
[----:B------:R-:W-:Y:S01]  /*c440*/  MUFU.EX2 R122, R122 ;  /* 0x0000007a007a7308 */ /* 0x000fe20000000800 */
[----:B----4-:R-:W-:-:S02]  /*c450*/  FADD.FTZ R32, R115, R32 ;  /* 0x0000002073207221 */ /* 0x010fc40000010000 */
[C---:B------:R-:W-:Y:S05]  /*c460*/  HMMA.16816.F32 R80, R4.reuse, R8, R80 ;  /* 0x000000080450723c */ /* 0x040fea0000001850 */
[----:B-----5:R-:W-:Y:S01]  /*c470*/  FADD.FTZ R95, R120, R95 ;  /* 0x0000005f785f7221 */ /* 0x020fe20000010000 */
[----:B------:R-:W1:Y:S02]  /*c480*/  MUFU.EX2 R123, R123 ;  /* 0x0000007b007b7308 */ /* 0x000e640000000800 */
[C---:B------:R-:W-:Y:S01]  /*c490*/  HMMA.16816.F32 R76, R4.reuse, R10, R76 ;  /* 0x0000000a044c723c */ /* 0x040fe2000000184c */
[----:B------:R-:W3:Y:S05]  /*c4a0*/  LDSM.16.MT88.4 R8, [R0+0x8400] ;  /* 0x008400000008783b */ /* 0x000eea0000004200 */
[----:B------:R-:W4:Y:S02]  /*c4b0*/  MUFU.EX2 R131, R131 ;  /* 0x0000008300837308 */ /* 0x000f240000000800 */
[C---:B------:R-:W-:Y:S06]  /*c4c0*/  HMMA.16816.F32 R64, R4.reuse, R12, R64 ;  /* 0x0000000c0440723c */ /* 0x040fec0000001840 */
[----:B------:R-:W-:Y:S02]  /*c4d0*/  MUFU.EX2 R134, R134 ;  /* 0x0000008600867308 */ /* 0x000fe40000000800 */
[C---:B------:R-:W-:Y:S01]  /*c4e0*/  HMMA.16816.F32 R60, R4.reuse, R14, R60 ;  /* 0x0000000e043c723c */ /* 0x040fe2000000183c */
[----:B------:R-:W5:Y:S05]  /*c4f0*/  LDSM.16.MT88.4 R12, [R114+0x6800] ;  /* 0x00680000720c783b */ /* 0x000f6a0000004200 */
[----:B------:R-:W-:Y:S02]  /*c500*/  MUFU.EX2 R135, R135 ;  /* 0x0000008700877308 */ /* 0x000fe40000000800 */
[C---:B------:R-:W-:Y:S06]  /*c510*/  HMMA.16816.F32 R72, R4.reuse, R16, R72 ;  /* 0x000000100448723c */ /* 0x040fec0000001848 */
[----:B------:R-:W-:Y:S02]  /*c520*/  MUFU.EX2 R158, R158 ;  /* 0x0000009e009e7308 */ /* 0x000fe40000000800 */
[C---:B------:R-:W-:Y:S01]  /*c530*/  HMMA.16816.F32 R68, R4.reuse, R18, R68 ;  /* 0x000000120444723c */ /* 0x040fe20000001844 */
[----:B------:R-:W-:Y:S05]  /*c540*/  LDSM.16.MT88.4 R16, [R0+0x6800] ;  /* 0x006800000010783b */ /* 0x000fea0000004200 */
[----:B------:R-:W4:Y:S02]  /*c550*/  MUFU.EX2 R127, R127 ;  /* 0x0000007f007f7308 */ /* 0x000f240000000800 */
[C---:B------:R-:W-:Y:S06]  /*c560*/  HMMA.16816.F32 R56, R4.reuse, R24, R56 ;  /* 0x000000180438723c */ /* 0x040fec0000001838 */
[----:B------:R-:W4:Y:S02]  /*c570*/  MUFU.EX2 R128, R128 ;  /* 0x0000008000807308 */ /* 0x000f240000000800 */
[C---:B---3--:R-:W-:Y:S06]  /*c580*/  HMMA.16816.F32 R36, R4.reuse, R8, R36 ;  /* 0x000000080424723c */ /* 0x048fec0000001824 */
[----:B------:R-:W3:Y:S02]  /*c590*/  MUFU.EX2 R125, R125 ;  /* 0x0000007d007d7308 */ /* 0x000ee40000000800 */
[C---:B------:R-:W-:Y:S01]  /*c5a0*/  HMMA.16816.F32 R40, R4.reuse, R10, R40 ;  /* 0x0000000a0428723c */ /* 0x040fe20000001828 */
[----:B------:R-:W3:Y:S05]  /*c5b0*/  LDSM.16.MT88.4 R8, [R0+0x7800] ;  /* 0x007800000008783b */ /* 0x000eea0000004200 */
[----:B------:R-:W3:Y:S02]  /*c5c0*/  MUFU.EX2 R157, R157 ;  /* 0x0000009d009d7308 */ /* 0x000ee40000000800 */
[C---:B------:R-:W-:Y:S01]  /*c5d0*/  HMMA.16816.F32 R52, R4.reuse, R26, R52 ;  /* 0x0000001a0434723c */ /* 0x040fe20000001834 */
[----:B------:R-:W-:Y:S07]  /*c5e0*/  LDSM.16.MT88.4 R24, [R0+0x6c00] ;  /* 0x006c00000018783b */ /* 0x000fee0000004200 */
[C---:B------:R-:W-:Y:S08]  /*c5f0*/  HMMA.16816.F32 R44, R4.reuse, R20, R44 ;  /* 0x00000014042c723c */ /* 0x040ff0000000182c */
[----:B------:R-:W-:Y:S03]  /*c600*/  HMMA.16816.F32 R48, R4, R22, R48 ;  /* 0x000000160430723c */ /* 0x000fe60000001830 */
[C---:B------:R-:W-:Y:S01]  /*c610*/  F2FP.F16.F32.PACK_AB R4, R116.reuse, R115 ;  /* 0x000000737404723e */ /* 0x040fe200000000ff */
[----:B------:R-:W-:Y:S01]  /*c620*/  LDSM.16.MT88.4 R20, [R114+0x6c00] ;  /* 0x006c00007214783b */ /* 0x000fe20000004200 */
[C---:B--2---:R-:W-:Y:S01]  /*c630*/  F2FP.F16.F32.PACK_AB R5, R121.reuse, R120 ;  /* 0x000000787905723e */ /* 0x044fe200000000ff */
[----:B------:R-:W-:Y:S01]  /*c640*/  FADD.FTZ R116, R116, R32 ;  /* 0x0000002074747221 */ /* 0x000fe20000010000 */
[----:B------:R-:W-:Y:S01]  /*c650*/  F2FP.F16.F32.PACK_AB R6, R118, R117 ;  /* 0x000000757606723e */ /* 0x000fe200000000ff */
[----:B------:R-:W-:Y:S01]  /*c660*/  FADD.FTZ R121, R121, R95 ;  /* 0x0000005f79797221 */ /* 0x000fe20000010000 */
[----:B-1----:R-:W-:Y:S01]  /*c670*/  F2FP.F16.F32.PACK_AB R7, R123, R122 ;  /* 0x0000007a7b07723e */ /* 0x002fe200000000ff */
[----:B------:R-:W-:-:S02]  /*c680*/  FADD.FTZ R116, R117, R116 ;  /* 0x0000007475747221 */ /* 0x000fc40000010000 */
[----:B------:R-:W-:Y:S02]  /*c690*/  FADD.FTZ R121, R122, R121 ;  /* 0x000000797a797221 */ /* 0x000fe40000010000 */
[----:B------:R-:W-:Y:S02]  /*c6a0*/  FADD.FTZ R118, R118, R116 ;  /* 0x0000007476767221 */ /* 0x000fe40000010000 */
[----:B-----5:R-:W-:Y:S03]  /*c6b0*/  HMMA.16816.F32 R72, R4, R12, R72 ;  /* 0x0000000c0448723c */ /* 0x020fe60000001848 */
[----:B------:R-:W-:Y:S01]  /*c6c0*/  FADD.FTZ R123, R123, R121 ;  /* 0x000000797b7b7221 */ /* 0x000fe20000010000 */
[----:B----4-:R-:W-:-:S03]  /*c6d0*/  FADD.FTZ R118, R131, R118 ;  /* 0x0000007683767221 */ /* 0x010fc60000010000 */
[----:B------:R-:W-:Y:S01]  /*c6e0*/  FADD.FTZ R123, R127, R123 ;  /* 0x0000007b7f7b7221 */ /* 0x000fe20000010000 */
[----:B------:R-:W-:Y:S01]  /*c6f0*/  FADD.FTZ R118, R134, R118 ;  /* 0x0000007686767221 */ /* 0x000fe20000010000 */
[----:B------:R-:W-:Y:S01]  /*c700*/  HMMA.16816.F32 R68, R4, R14, R68 ;  /* 0x0000000e0444723c */ /* 0x000fe20000001844 */
[----:B------:R-:W1:Y:S02]  /*c710*/  LDSM.16.MT88.4 R12, [R114+0x8800] ;  /* 0x00880000720c783b */ /* 0x000e640000004200 */
[----:B------:R-:W-:Y:S01]  /*c720*/  FADD.FTZ R123, R128, R123 ;  /* 0x0000007b807b7221 */ /* 0x000fe20000010000 */
[----:B------:R-:W-:-:S03]  /*c730*/  FADD.FTZ R118, R135, R118 ;  /* 0x0000007687767221 */ /* 0x000fc60000010000 */
[----:B---3--:R-:W-:Y:S01]  /*c740*/  FADD.FTZ R123, R125, R123 ;  /* 0x0000007b7d7b7221 */ /* 0x008fe20000010000 */
[C---:B------:R-:W-:Y:S08]  /*c750*/  HMMA.16816.F32 R64, R4.reuse, R8, R64 ;  /* 0x000000080440723c */ /* 0x040ff00000001840 */
[C---:B------:R-:W-:Y:S01]  /*c760*/  HMMA.16816.F32 R60, R4.reuse, R10, R60 ;  /* 0x0000000a043c723c */ /* 0x040fe2000000183c */
[----:B------:R-:W2:Y:S07]  /*c770*/  LDSM.16.MT88.4 R8, [R0+0x7c00] ;  /* 0x007c00000008783b */ /* 0x000eae0000004200 */
[C---:B------:R-:W-:Y:S08]  /*c780*/  HMMA.16816.F32 R80, R4.reuse, R16, R80 ;  /* 0x000000100450723c */ /* 0x040ff00000001850 */
[C---:B------:R-:W-:Y:S01]  /*c790*/  HMMA.16816.F32 R76, R4.reuse, R18, R76 ;  /* 0x00000012044c723c */ /* 0x040fe2000000184c */
[----:B------:R-:W3:Y:S07]  /*c7a0*/  LDSM.16.MT88.4 R16, [R114+0x7c00] ;  /* 0x007c00007210783b */ /* 0x000eee0000004200 */
[C---:B------:R-:W-:Y:S08]  /*c7b0*/  HMMA.16816.F32 R56, R4.reuse, R100, R56 ;  /* 0x000000640438723c */ /* 0x040ff00000001838 */
[C---:B------:R-:W-:Y:S08]  /*c7c0*/  HMMA.16816.F32 R52, R4.reuse, R102, R52 ;  /* 0x000000660434723c */ /* 0x040ff00000001834 */
[C---:B------:R-:W-:Y:S08]  /*c7d0*/  HMMA.16816.F32 R36, R4.reuse, R28, R36 ;  /* 0x0000001c0424723c */ /* 0x040ff00000001824 */
[C---:B------:R-:W-:Y:S08]  /*c7e0*/  HMMA.16816.F32 R40, R4.reuse, R30, R40 ;  /* 0x0000001e0428723c */ /* 0x040ff00000001828 */
[C---:B-1----:R-:W-:Y:S08]  /*c7f0*/  HMMA.16816.F32 R44, R4.reuse, R12, R44 ;  /* 0x0000000c042c723c */ /* 0x042ff0000000182c */
[----:B------:R-:W-:Y:S03]  /*c800*/  HMMA.16816.F32 R48, R4, R14, R48 ;  /* 0x0000000e0430723c */ /* 0x000fe60000001830 */
        /* <DEDUP_REMOVED lines=92> */
.L_x_11162:
        /* <DEDUP_REMOVED lines=8> */
.L_x_11163:
[----:B------:R-:W-:Y:S05]  /*ce50*/  BSYNC.RECONVERGENT B0 ;  /* 0x0000000000007941 */ /* 0x000fea0003800200 */
.L_x_11161:
[----:B------:R-:W-:Y:S01]  /*ce60*/  IMAD.SHL.U32 R5, R91, 0x8, RZ ;  /* 0x000000085b057824 */ /* 0x000fe200078e00ff */
[C---:B------:R-:W-:Y:S01]  /*ce70*/  LEA R6, P1, R88.reuse, R143, 0x1 ;  /* 0x0000008f58067211 */ /* 0x040fe200078208ff */
[----:B------:R-:W-:Y:S03]  /*ce80*/  BSSY.RECONVERGENT B1, `(.L_x_11164) ;  /* 0x00000c4000017945 */ /* 0x000fe60003800200 */
[----:B------:R-:W-:Y:S02]  /*ce90*/  LOP3.LUT R4, R5, 0xc0, RZ, 0xc0, !PT ;  /* 0x000000c005047812 */ /* 0x000fe400078ec0ff */
[----:B------:R-:W-:Y:S02]  /*cea0*/  LEA.HI.X R7, R88, R142, R89, 0x1, P1 ;  /* 0x0000008e58077211 */ /* 0x000fe400008f0c59 */
[----:B------:R-:W-:Y:S02]  /*ceb0*/  LOP3.LUT R4, R4, 0x18, R91, 0xf8, !PT ;  /* 0x0000001804047812 */ /* 0x000fe400078ef85b */
[----:B------:R-:W-:-:S02]  /*cec0*/  ISETP.NE.AND P1, PT, R94, RZ, PT ;  /* 0x000000ff5e00720c */ /* 0x000fc40003f25270 */
[--C-:B------:R-:W-:Y:S02]  /*ced0*/  LOP3.LUT R4, R4, 0x18, R5.reuse, 0x78, !PT ;  /* 0x0000001804047812 */ /* 0x100fe400078e7805 */
[----:B------:R-:W-:Y:S02]  /*cee0*/  SEL R93, R93, 0xffffffe0, !P1 ;  /* 0xffffffe05d5d7807 */ /* 0x000fe40004800000 */
[----:B------:R-:W-:Y:S01]  /*cef0*/  LOP3.LUT R4, R4, 0x1f20, R5, 0xf8, !PT ;  /* 0x00001f2004047812 */ /* 0x000fe200078ef805 */
[----:B------:R-:W-:Y:S02]  /*cf00*/  IMAD.MOV.U32 R5, RZ, RZ, R142 ;  /* 0x000000ffff057224 */ /* 0x000fe400078e008e */
[----:B------:R-:W-:Y:S02]  /*cf10*/  IMAD.IADD R91, R2, 0x1, R93 ;  /* 0x00000001025b7824 */ /* 0x000fe400078e025d */
[----:B------:R-:W-:Y:S02]  /*cf20*/  IMAD R87, R4, 0x2, R34 ;  /* 0x0000000204577824 */ /* 0x000fe400078e0222 */
[----:B------:R-:W-:-:S02]  /*cf30*/  IMAD.MOV.U32 R4, RZ, RZ, R143 ;  /* 0x000000ffff047224 */ /* 0x000fc400078e008f */
        /* <DEDUP_REMOVED lines=22> */
[----:B------:R-:W2:Y:S04]  /*d0a0*/  LDSM.16.M88.4 R20, [R2+0x4000] ;  /* 0x004000000214783b */ /* 0x000ea80000000200 */
[----:B------:R-:W-:Y:S01]  /*d0b0*/  LDSM.16.M88.4 R124, [R2+0x4800] ;  /* 0x00480000027c783b */ /* 0x000fe20000000200 */
[C---:B---3--:R-:W-:Y:S03]  /*d0c0*/  HMMA.16816.F32 R104, R32.reuse, R100, RZ ;  /* 0x000000642068723c */ /* 0x048fe600000018ff */
[----:B------:R-:W-:Y:S04]  /*d0d0*/  LDSM.16.M88.4 R160, [R2+0x5000] ;  /* 0x0050000002a0783b */ /* 0x000fe80000000200 */
[----:B------:R-:W0:Y:S01]  /*d0e0*/  LDGDEPBAR ;  /* 0x00000000000079af */ /* 0x000e220000000000 */
[C---:B------:R-:W-:Y:S08]  /*d0f0*/  HMMA.16816.F32 R108, R32.reuse, R110, RZ ;  /* 0x0000006e206c723c */ /* 0x040ff000000018ff */
        /* <DEDUP_REMOVED lines=9> */
[C---:B----4-:R-:W-:Y:S08]  /*d190*/  HMMA.16816.F32 R112, R12.reuse, R120, R112 ;  /* 0x000000780c70723c */ /* 0x050ff00000001870 */
[C---:B------:R-:W-:Y:S01]  /*d1a0*/  HMMA.16816.F32 R108, R12.reuse, R122, R108 ;  /* 0x0000007a0c6c723c */ /* 0x040fe2000000186c */
[----:B------:R-:W3:Y:S07]  /*d1b0*/  LDSM.16.M88.4 R120, [R2+0x4c00] ;  /* 0x004c00000278783b */ /* 0x000eee0000000200 */
[C---:B-----5:R-:W-:Y:S08]  /*d1c0*/  HMMA.16816.F32 R104, R12.reuse, R28, R104 ;  /* 0x0000001c0c68723c */ /* 0x060ff00000001868 */
[C---:B------:R-:W-:Y:S01]  /*d1d0*/  HMMA.16816.F32 R100, R12.reuse, R30, R100 ;  /* 0x0000001e0c64723c */ /* 0x040fe20000001864 */
[----:B------:R-:W-:Y:S07]  /*d1e0*/  LDSM.16.M88.4 R28, [R91+0x4000] ;  /* 0x004000005b1c783b */ /* 0x000fee0000000200 */
[C---:B------:R-:W-:Y:S08]  /*d1f0*/  HMMA.16816.F32 R92, R12.reuse, R24, R92 ;  /* 0x000000180c5c723c */ /* 0x040ff0000000185c */
[----:B------:R-:W-:Y:S01]  /*d200*/  HMMA.16816.F32 R32, R12, R26, R32 ;  /* 0x0000001a0c20723c */ /* 0x000fe20000001820 */
[----:B------:R-:W4:Y:S04]  /*d210*/  LDSM.16.M88.4 R12, [R98+0x1000] ;  /* 0x00100000620c783b */ /* 0x000f280000000200 */
[----:B------:R-:W5:Y:S03]  /*d220*/  LDSM.16.M88.4 R24, [R91+0x4400] ;  /* 0x004400005b18783b */ /* 0x000f660000000200 */
        /* <DEDUP_REMOVED lines=11> */
[----:B------:R-:W3:Y:S04]  /*d2e0*/  LDSM.16.M88.4 R120, [R2+0x5800] ;  /* 0x005800000278783b */ /* 0x000ee80000000200 */
[----:B------:R2:W3:Y:S03]  /*d2f0*/  LDSM.16.M88.4 R116, [R2+0x5c00] ;  /* 0x005c00000274783b */ /* 0x0004e60000000200 */
[C---:B----4-:R-:W-:Y:S08]  /*d300*/  HMMA.16816.F32 R8, R12.reuse, R28, R8 ;  /* 0x0000001c0c08723c */ /* 0x050ff00000001808 */
[C---:B------:R-:W-:Y:S01]  /*d310*/  HMMA.16816.F32 R4, R12.reuse, R30, R4 ;  /* 0x0000001e0c04723c */ /* 0x040fe20000001804 */
[----:B------:R-:W-:Y:S07]  /*d320*/  LDSM.16.M88.4 R28, [R98+0x2000] ;  /* 0x00200000621c783b */ /* 0x000fee0000000200 */
[----:B-----5:R-:W-:Y:S03]  /*d330*/  HMMA.16816.F32 R112, R12, R24, R112 ;  /* 0x000000180c70723c */ /* 0x020fe60000001870 */
[----:B--2---:R-:W-:-:S05]  /*d340*/  VIADD R2, R90, 0xfffffffe ;  /* 0xfffffffe5a027836 */ /* 0x004fca0000000000 */
[----:B------:R-:W-:Y:S01]  /*d350*/  HMMA.16816.F32 R108, R12, R26, R108 ;  /* 0x0000001a0c6c723c */ /* 0x000fe2000000186c */
[----:B------:R-:W2:Y:S02]  /*d360*/  LDSM.16.M88.4 R24, [R91+0x5000] ;  /* 0x005000005b18783b */ /* 0x000ea40000000200 */
[----:B------:R-:W-:-:S05]  /*d370*/  ISETP.GT.AND P2, PT, R2, R139, PT ;  /* 0x0000008b0200720c */ /* 0x000fca0003f44270 */
[C---:B------:R-:W-:Y:S08]  /*d380*/  HMMA.16816.F32 R104, R12.reuse, R20, R104 ;  /* 0x000000140c68723c */ /* 0x040ff00000001868 */
[C---:B------:R-:W-:Y:S01]  /*d390*/  HMMA.16816.F32 R100, R12.reuse, R22, R100 ;  /* 0x000000160c64723c */ /* 0x040fe20000001864 */
[----:B------:R-:W4:Y:S07]  /*d3a0*/  LDSM.16.M88.4 R20, [R91+0x5400] ;  /* 0x005400005b14783b */ /* 0x000f2e0000000200 */
[C---:B-1----:R-:W-:Y:S08]  /*d3b0*/  HMMA.16816.F32 R92, R12.reuse, R16, R92 ;  /* 0x000000100c5c723c */ /* 0x042ff0000000185c */
[----:B------:R-:W-:Y:S01]  /*d3c0*/  HMMA.16816.F32 R32, R12, R18, R32 ;  /* 0x000000120c20723c */ /* 0x000fe20000001820 */
[----:B------:R-:W1:Y:S04]  /*d3d0*/  LDSM.16.M88.4 R16, [R91+0x5800] ;  /* 0x005800005b10783b */ /* 0x000e680000000200 */
[----:B------:R-:W5:Y:S03]  /*d3e0*/  LDSM.16.M88.4 R12, [R91+0x5c00] ;  /* 0x005c00005b0c783b */ /* 0x000f660000000200 */
[----:B------:R-:W-:-:S04]  /*d3f0*/  DEPBAR.LE SB0, 0x0 ;  /* 0x000080000000791a */ /* 0x000fc80000000000 */
[C---:B------:R-:W-:Y:S08]  /*d400*/  HMMA.16816.F32 R8, R128.reuse, R160, R8 ;  /* 0x000000a08008723c */ /* 0x040ff00000001808 */
        /* <DEDUP_REMOVED lines=9> */
[C---:B----4-:R-:W-:Y:S08]  /*d4a0*/  HMMA.16816.F32 R112, R28.reuse, R20, R112 ;  /* 0x000000141c70723c */ /* 0x050ff00000001870 */
[C---:B------:R-:W-:Y:S08]  /*d4b0*/  HMMA.16816.F32 R108, R28.reuse, R22, R108 ;  /* 0x000000161c6c723c */ /* 0x040ff0000000186c */
[C---:B-1----:R-:W-:Y:S08]  /*d4c0*/  HMMA.16816.F32 R104, R28.reuse, R16, R104 ;  /* 0x000000101c68723c */ /* 0x042ff00000001868 */
[C---:B------:R-:W-:Y:S08]  /*d4d0*/  HMMA.16816.F32 R100, R28.reuse, R18, R100 ;  /* 0x000000121c64723c */ /* 0x040ff00000001864 */
[C---:B-----5:R-:W-:Y:S08]  /*d4e0*/  HMMA.16816.F32 R92, R28.reuse, R12, R92 ;  /* 0x0000000c1c5c723c */ /* 0x060ff0000000185c */
[----:B------:R-:W-:Y:S01]  /*d4f0*/  HMMA.16816.F32 R32, R28, R14, R32 ;  /* 0x0000000e1c20723c */ /* 0x000fe20000001820 */
[----:B------:R-:W-:Y:S07]  /*d500*/  BAR.SYNC.DEFER_BLOCKING 0x0 ;  /* 0x0000000000007b1d */ /* 0x000fee0000010000 */
[----:B------:R-:W-:-:S12]  /*d510*/  @!P2 BRA `(.L_x_11165) ;  /* 0x000000040068a947 */ /* 0x000fd80003800000 */
[----:B------:R-:W-:Y:S04]  /*d520*/  BSSY.RECONVERGENT B0, `(.L_x_11166) ;  /* 0x000004b000007945 */ /* 0x000fe80003800200 */
[----:B------:R-:W-:Y:S05]  /*d530*/  @!P0 BRA `(.L_x_11167) ;  /* 0x0000000400048947 */ /* 0x000fea0003800000 */
[----:B------:R-:W2:Y:S01]  /*d540*/  LD.E R20, desc[UR4][R84.64+0x170] ;  /* 0x0001700454147980 */ /* 0x000ea2000c101900 */
[----:B------:R-:W-:-:S05]  /*d550*/  SHF.L.U32 R18, R90, 0x6, RZ ;  /* 0x000000065a127819 */ /* 0x000fca00000006ff */
[C---:B------:R-:W-:Y:S02]  /*d560*/  VIADD R13, R18.reuse, 0xffffff80 ;  /* 0xffffff80120d7836 */ /* 0x040fe40000000000 */
[----:B------:R-:W-:-:S03]  /*d570*/  VIADD R18, R18, 0xffffff40 ;  /* 0xffffff4012127836 */ /* 0x000fc60000000000 */
[----:B------:R-:W-:Y:S02]  /*d580*/  IABS R12, R13 ;  /* 0x0000000d000c7213 */ /* 0x000fe40000000000 */
[----:B------:R-:W-:Y:S02]  /*d590*/  IABS R14, R18 ;  /* 0x00000012000e7213 */ /* 0x000fe40000000000 */
[-C--:B--2---:R-:W-:Y:S02]  /*d5a0*/  IABS R16, R20.reuse ;  /* 0x0000001400107213 */ /* 0x084fe40000000000 */
[-C--:B------:R-:W-:Y:S02]  /*d5b0*/  IABS R15, R20.reuse ;  /* 0x00000014000f7213 */ /* 0x080fe40000000000 */
[----:B------:R-:W1:Y:S01]  /*d5c0*/  I2F.RP R22, R16 ;  /* 0x0000001000167306 */ /* 0x000e620000209400 */
[-C--:B------:R-:W-:Y:S02]  /*d5d0*/  LOP3.LUT R18, R18, R20.reuse, RZ, 0x3c, !PT ;  /* 0x0000001412127212 */ /* 0x080fe400078e3cff */
[----:B------:R-:W-:Y:S01]  /*d5e0*/  IMAD.MOV R15, RZ, RZ, -R15 ;  /* 0x000000ffff0f7224 */ /* 0x000fe200078e0a0f */
[----:B------:R-:W-:-:S02]  /*d5f0*/  LOP3.LUT R13, R13, R20, RZ, 0x3c, !PT ;  /* 0x000000140d0d7212 */ /* 0x000fc400078e3cff */
        /* <DEDUP_REMOVED lines=21> */
[----:B------:R-:W-:-:S02]  /*d750*/  ISETP.GE.U32.AND P6, PT, R12, R16, PT ;  /* 0x000000100c00720c */ /* 0x000fc40003fc6070 */
[----:B------:R-:W-:-:S05]  /*d760*/  LOP3.LUT R14, RZ, R20, RZ, 0x33, !PT ;  /* 0x00000014ff0e7212 */ /* 0x000fca00078e33ff */
        /* <DEDUP_REMOVED lines=30> */
.L_x_11167:
        /* <DEDUP_REMOVED lines=8> */
.L_x_11168:
[----:B------:R-:W-:Y:S05]  /*d9d0*/  BSYNC.RECONVERGENT B0 ;  /* 0x0000000000007941 */ /* 0x000fea0003800200 */
.L_x_11166:
        /* <DEDUP_REMOVED lines=14> */
.L_x_11165:
[----:B------:R-:W-:Y:S05]  /*dac0*/  BSYNC.RECONVERGENT B1 ;  /* 0x0000000000017941 */ /* 0x000fea0003800200 */
.L_x_11164:
[----:B------:R-:W2:Y:S01]  /*dad0*/  LD.E R98, desc[UR4][R84.64+0xdc] ;  /* 0x0000dc0454627980 */ /* 0x000ea2000c101900 */
[----:B-1----:R-:W-:Y:S02]  /*dae0*/  IMAD R13, R90, 0x40, R97 ;  /* 0x000000405a0d7824 */ /* 0x002fe400078e0261 */
[----:B------:R-:W-:Y:S02]  /*daf0*/  VIADD R99, R0, 0x6020 ;  /* 0x0000602000637836 */ /* 0x000fe40000000000 */
[C---:B------:R-:W-:Y:S02]  /*db00*/  VIADD R12, R13.reuse, 0xffffff80 ;  /* 0xffffff800d0c7836 */ /* 0x040fe40000000000 */
[C---:B------:R-:W-:Y:S02]  /*db10*/  VIADD R15, R13.reuse, 0xffffff81 ;  /* 0xffffff810d0f7836 */ /* 0x040fe40000000000 */
[----:B------:R-:W-:Y:S01]  /*db20*/  VIADD R14, R13, 0xffffff88 ;  /* 0xffffff880d0e7836 */ /* 0x000fe20000000000 */
[----:B------:R-:W-:Y:S01]  /*db30*/  ISETP.GE.AND P1, PT, R12, R156, PT ;  /* 0x0000009c0c00720c */ /* 0x000fe20003f26270 */
[----:B------:R-:W-:Y:S01]  /*db40*/  @P2 VIADD R90, R90, 0xfffffffd ;  /* 0xfffffffd5a5a2836 */ /* 0x000fe20000000000 */
        /* <DEDUP_REMOVED lines=153> */
[----:B------:R-:W-:-:S02]  /*e4e0*/  FMNMX3.FTZ R13, R13, R108, R106, !PT ;  /* 0x0000006c0d0d7276 */ /* 0x000fc4000781006a */
[----:B------:R-:W-:Y:S02]  /*e4f0*/  FMNMX3.FTZ R7, R16, R29, R109, !PT ;  /* 0x0000001d10077276 */ /* 0x000fe4000781006d */
[----:B------:R-:W-:Y:S01]  /*e500*/  FMNMX3.FTZ R15, R13, R103, R102, !PT ;  /* 0x000000670d0f7276 */ /* 0x000fe20007810066 */
[----:B------:R-:W-:Y:S04]  /*e510*/  LDSM.16.MT88.4 R16, [R0+0x7000] ;  /* 0x007000000010783b */ /* 0x000fe80000004200 */
[----:B------:R-:W1:Y:S04]  /*e520*/  SHFL.BFLY PT, R14, R7, 0x2, 0x1f ;  /* 0x0c401f00070e7f89 */ /* 0x000e6800000e0000 */
[----:B------:R-:W3:Y:S01]  /*e530*/  SHFL.BFLY PT, R13, R15, 0x2, 0x1f ;  /* 0x0c401f000f0d7f89 */ /* 0x000ee200000e0000 */
[----:B-1----:R-:W-:-:S02]  /*e540*/  FMNMX.FTZ R14, R7, R14, !PT ;  /* 0x0000000e070e7209 */ /* 0x002fc40007810000 */
[----:B---3--:R-:W-:-:S03]  /*e550*/  FMNMX.FTZ R7, R15, R13, !PT ;  /* 0x0000000d0f077209 */ /* 0x008fc60007810000 */
[----:B------:R-:W1:Y:S04]  /*e560*/  SHFL.BFLY PT, R33, R14, 0x1, 0x1f ;  /* 0x0c201f000e217f89 */ /* 0x000e6800000e0000 */
[----:B------:R-:W3:Y:S01]  /*e570*/  SHFL.BFLY PT, R32, R7, 0x1, 0x1f ;  /* 0x0c201f0007207f89 */ /* 0x000ee200000e0000 */
[----:B-1----:R-:W-:Y:S02]  /*e580*/  FMNMX.FTZ R33, R14, R33, !PT ;  /* 0x000000210e217209 */ /* 0x002fe40007810000 */
[----:B---3--:R-:W-:-:S03]  /*e590*/  FMNMX.FTZ R32, R7, R32, !PT ;  /* 0x0000002007207209 */ /* 0x008fc60007810000 */
[C---:B--2---:R-:W-:Y:S01]  /*e5a0*/  FMUL.FTZ R112, R98.reuse, R33 ;  /* 0x0000002162707220 */ /* 0x044fe20000410000 */
        /* <DEDUP_REMOVED lines=12> */
[-C--:B------:R-:W-:Y:S01]  /*e670*/  FFMA.FTZ R93, R8, R98.reuse, -R100 ;  /* 0x00000062085d7223 */ /* 0x080fe20000010864 */
        /* <DEDUP_REMOVED lines=8> */
[-CC-:B------:R-:W-:Y:S01]  /*e700*/  FFMA.FTZ R101, R22, R98.reuse, -R112.reuse ;  /* 0x0000006216657223 */ /* 0x180fe20000010870 */
        /* <DEDUP_REMOVED lines=26> */
[-CC-:B------:R-:W-:Y:S01]  /*e8b0*/  FFMA.FTZ R125, R29, R98.reuse, -R112.reuse ;  /* 0x000000621d7d7223 */ /* 0x180fe20000010870 */
[----:B------:R-:W1:Y:S01]  /*e8c0*/  LDSM.16.MT88.4 R20, [R99+0x2000] ;  /* 0x002000006314783b */ /* 0x000e620000004200 */
[-C--:B------:R-:W-:Y:S01]  /*e8d0*/  FFMA.FTZ R109, R109, R98.reuse, -R112 ;  /* 0x000000626d6d7223 */ /* 0x080fe20000010870 */
[-CC-:B------:R-:W-:Y:S01]  /*e8e0*/  FFMA.FTZ R108, R108, R98.reuse, -R100.reuse ;  /* 0x000000626c6c7223 */ /* 0x180fe20000010864 */
        /* <DEDUP_REMOVED lines=70> */
[----:B------:R-:W4:Y:S02]  /*ed50*/  LDSM.16.MT88.4 R16, [R0+0x6400] ;  /* 0x006400000010783b */ /* 0x000f240000004200 */
[----:B------:R-:W-:Y:S01]  /*ed60*/  FMUL.FTZ R49, R49, R95 ;  /* 0x0000005f31317220 */ /* 0x000fe20000410000 */
[----:B------:R-:W5:Y:S01]  /*ed70*/  MUFU.EX2 R111, R111 ;  /* 0x0000006f006f7308 */ /* 0x000f620000000800 */
[-C--:B------:R-:W-:Y:S01]  /*ed80*/  FMUL.FTZ R50, R50, R3.reuse ;  /* 0x0000000332327220 */ /* 0x080fe20000410000 */
[----:B------:R-:W-:Y:S01]  /*ed90*/  FMUL.FTZ R51, R51, R3 ;  /* 0x0000000333337220 */ /* 0x000fe20000410000 */
[----:B------:R-:W-:Y:S01]  /*eda0*/  FFMA.FTZ R94, R158, R95, R94 ;  /* 0x0000005f9e5e7223 */ /* 0x000fe2000001005e */
[----:B------:R-:W-:Y:S01]  /*edb0*/  FFMA.FTZ R3, R157, R3, R93 ;  /* 0x000000039d037223 */ /* 0x000fe2000001005d */
[----:B------:R-:W-:Y:S03]  /*edc0*/  HMMA.16816.F32 R44, R4, R20, R44 ;  /* 0x00000014042c723c */ /* 0x000fe6000000182c */
[----:B------:R-:W-:Y:S01]  /*edd0*/  FADD.FTZ R94, R92, R94 ;  /* 0x0000005e5c5e7221 */ /* 0x000fe20000010000 */
[----:B------:R-:W-:Y:S01]  /*ede0*/  MUFU.EX2 R114, R114 ;  /* 0x0000007200727308 */ /* 0x000fe20000000800 */
[----:B------:R-:W-:Y:S01]  /*edf0*/  FADD.FTZ R3, R35, R3 ;  /* 0x0000000323037221 */ /* 0x000fe20000010000 */
[----:B------:R-:W-:-:S02]  /*ee00*/  IMAD.MOV.U32 R92, RZ, RZ, R2 ;  /* 0x000000ffff5c7224 */ /* 0x000fc400078e0002 */
[----:B------:R-:W-:Y:S01]  /*ee10*/  FADD.FTZ R91, R91, R94 ;  /* 0x0000005e5b5b7221 */ /* 0x000fe20000010000 */
[C---:B-1----:R-:W-:Y:S03]  /*ee20*/  HMMA.16816.F32 R56, R4.reuse, R12, R56 ;  /* 0x0000000c0438723c */ /* 0x042fe60000001838 */
[----:B------:R-:W-:Y:S01]  /*ee30*/  FADD.FTZ R34, R34, R3 ;  /* 0x0000000322227221 */ /* 0x000fe20000010000 */
[----:B------:R-:W-:Y:S01]  /*ee40*/  FADD.FTZ R91, R87, R91 ;  /* 0x0000005b575b7221 */ /* 0x000fe20000010000 */
[----:B------:R-:W1:Y:S01]  /*ee50*/  MUFU.EX2 R113, R113 ;  /* 0x0000007100717308 */ /* 0x000e620000000800 */
[----:B------:R-:W-:Y:S02]  /*ee60*/  IMAD.MOV.U32 R3, RZ, RZ, R32 ;  /* 0x000000ffff037224 */ /* 0x000fe400078e0020 */
[----:B------:R-:W-:Y:S01]  /*ee70*/  FADD.FTZ R34, R86, R34 ;  /* 0x0000002256227221 */ /* 0x000fe20000010000 */
[--C-:B------:R-:W-:Y:S01]  /*ee80*/  IMAD.MOV.U32 R86, RZ, RZ, R33.reuse ;  /* 0x000000ffff567224 */ /* 0x100fe200078e0021 */
[----:B------:R-:W-:Y:S01]  /*ee90*/  HMMA.16816.F32 R52, R4, R14, R52 ;  /* 0x0000000e0434723c */ /* 0x000fe20000001834 */
[----:B------:R-:W4:Y:S02]  /*eea0*/  LDSM.16.MT88.4 R12, [R99+0x400] ;  /* 0x00040000630c783b */ /* 0x000f240000004200 */
[----:B------:R-:W-:Y:S01]  /*eeb0*/  @P2 IMAD.MOV.U32 R3, RZ, RZ, R32 ;  /* 0x000000ffff032224 */ /* 0x000fe200078e0020 */
[----:B------:R-:W-:Y:S01]  /*eec0*/  MUFU.EX2 R115, R115 ;  /* 0x0000007300737308 */ /* 0x000fe20000000800 */
[----:B------:R-:W-:-:S03]  /*eed0*/  @P2 IMAD.MOV.U32 R86, RZ, RZ, R33 ;  /* 0x000000ffff562224 */ /* 0x000fc600078e0021 */
[C---:B---3--:R-:W-:Y:S04]  /*eee0*/  HMMA.16816.F32 R36, R4.reuse, R8, R36 ;  /* 0x000000080424723c */ /* 0x048fe80000001824 */
[----:B------:R-:W3:Y:S04]  /*eef0*/  MUFU.EX2 R116, R116 ;  /* 0x0000007400747308 */ /* 0x000ee80000000800 */
[C---:B------:R-:W-:Y:S01]  /*ef00*/  HMMA.16816.F32 R40, R4.reuse, R10, R40 ;  /* 0x0000000a0428723c */ /* 0x040fe20000001828 */
[----:B------:R-:W3:Y:S03]  /*ef10*/  LDSM.16.MT88.4 R8, [R0+0x7400] ;  /* 0x007400000008783b */ /* 0x000ee60000004200 */
[----:B------:R-:W-:Y:S04]  /*ef20*/  MUFU.EX2 R117, R117 ;  /* 0x0000007500757308 */ /* 0x000fe80000000800 */
[----:B------:R-:W-:Y:S03]  /*ef30*/  HMMA.16816.F32 R48, R4, R22, R48 ;  /* 0x000000160430723c */ /* 0x000fe60000001830 */
[----:B--2---:R-:W-:Y:S01]  /*ef40*/  F2FP.F16.F32.PACK_AB R4, R104, R101 ;  /* 0x000000656804723e */ /* 0x004fe200000000ff */
[----:B------:R-:W-:Y:S01]  /*ef50*/  LDSM.16.MT88.4 R20, [R99+0x2400] ;  /* 0x002400006314783b */ /* 0x000fe20000004200 */
[----:B-----5:R-:W-:Y:S01]  /*ef60*/  F2FP.F16.F32.PACK_AB R5, R111, R110 ;  /* 0x0000006e6f05723e */ /* 0x020fe200000000ff */
[----:B------:R-:W-:Y:S01]  /*ef70*/  MUFU.EX2 R118, R118 ;  /* 0x0000007600767308 */ /* 0x000fe20000000800 */
[----:B------:R-:W-:Y:S01]  /*ef80*/  F2FP.F16.F32.PACK_AB R6, R107, R105 ;  /* 0x000000696b06723e */ /* 0x000fe200000000ff */
[----:B------:R-:W-:Y:S01]  /*ef90*/  FADD.FTZ R101, R101, R91 ;  /* 0x0000005b65657221 */ /* 0x000fe20000010000 */
[----:B-1----:R-:W-:Y:S01]  /*efa0*/  F2FP.F16.F32.PACK_AB R7, R113, R114 ;  /* 0x000000727107723e */ /* 0x002fe200000000ff */
[----:B------:R-:W-:-:S02]  /*efb0*/  FADD.FTZ R110, R110, R34 ;  /* 0x000000226e6e7221 */ /* 0x000fc40000010000 */
[----:B------:R-:W-:Y:S02]  /*efc0*/  FADD.FTZ R101, R104, R101 ;  /* 0x0000006568657221 */ /* 0x000fe40000010000 */
[----:B------:R-:W-:Y:S01]  /*efd0*/  MUFU.EX2 R119, R119 ;  /* 0x0000007700777308 */ /* 0x000fe20000000800 */
[----:B------:R-:W-:Y:S01]  /*efe0*/  FADD.FTZ R110, R111, R110 ;  /* 0x0000006e6f6e7221 */ /* 0x000fe20000010000 */
[----:B----4-:R-:W-:Y:S03]  /*eff0*/  HMMA.16816.F32 R80, R4, R16, R80 ;  /* 0x000000100450723c */ /* 0x010fe60000001850 */
        /* <DEDUP_REMOVED lines=52> */
[----:B------:R-:W-:Y:S03]  /*f340*/  HMMA.16816.F32 R40, R4, R30, R40 ;  /* 0x0000001e0428723c */ /* 0x000fe60000001828 */
[-CC-:B--2---:R-:W-:Y:S01]  /*f350*/  FFMA.FTZ R0, R103, R98.reuse, -R100.reuse ;  /* 0x0000006267007223 */ /* 0x184fe20000010864 */
[----:B------:R-:W-:-:S04]  /*f360*/  FFMA.FTZ R98, R102, R98, -R100 ;  /* 0x0000006266627223 */ /* 0x000fc80000010864 */
[C---:B-1----:R-:W-:Y:S01]  /*f370*/  HMMA.16816.F32 R56, R4.reuse, R12, R56 ;  /* 0x0000000c0438723c */ /* 0x042fe20000001838 */
[----:B------:R-:W-:Y:S07]  /*f380*/  MUFU.EX2 R0, R0 ;  /* 0x0000000000007308 */ /* 0x000fee0000000800 */
[C---:B------:R-:W-:Y:S01]  /*f390*/  HMMA.16816.F32 R52, R4.reuse, R14, R52 ;  /* 0x0000000e0434723c */ /* 0x040fe20000001834 */
[----:B------:R-:W1:Y:S01]  /*f3a0*/  LDSM.16.MT88.4 R12, [R99+0xc00] ;  /* 0x000c0000630c783b */ /* 0x000e620000004200 */
[----:B------:R-:W2:Y:S06]  /*f3b0*/  MUFU.EX2 R98, R98 ;  /* 0x0000006200627308 */ /* 0x000eac0000000800 */
        /* <DEDUP_REMOVED lines=12> */
[----:B----4-:R-:W-:Y:S03]  /*f480*/  HMMA.16816.F32 R36, R4, R16, R36 ;  /* 0x000000100424723c */ /* 0x010fe60000001824 */
        /* <DEDUP_REMOVED lines=17> */
.L_x_11160:
[----:B------:R-:W-:-:S07]  /*f5a0*/  IADD3 R90, PT, PT, R92, -0x1, RZ ;  /* 0xffffffff5c5a7810 */ /* 0x000fce0007ffe0ff */
.L_x_11169:
[----:B------:R-:W-:Y:S05]  /*f5b0*/  BSYNC B2 ;  /* 0x0000000000027941 */ /* 0x000fea0003800000 */
.L_x_11159:
        /* <DEDUP_REMOVED lines=12> */
.L_x_11177:
        /* <DEDUP_REMOVED lines=78> */
.L_x_11172:
[----:B------:R-:W-:Y:S05]  /*fb60*/  BSYNC.RECONVERGENT B0 ;  /* 0x0000000000007941 */ /* 0x000fea0003800200 */
.L_x_11171:
[----:B------:R-:W1:Y:S01]  /*fb70*/  S2UR UR6, SR_CgaCtaId ;  /* 0x00000000000679c3 */ /* 0x000e620000008800 */
[C---:B------:R-:W-:Y:S01]  /*fb80*/  IMAD.SHL.U32 R5, R136.reuse, 0x8, RZ ;  /* 0x0000000888057824 */ /* 0x040fe200078e00ff */
[----:B------:R-:W-:Y:S01]  /*fb90*/  UMOV UR7, 0x400 ;  /* 0x0000040000077882 */ /* 0x000fe20000000000 */
[----:B------:R-:W-:Y:S01]  /*fba0*/  IMAD.SHL.U32 R135, R136, 0x20, RZ ;  /* 0x0000002088877824 */ /* 0x000fe200078e00ff */
[----:B------:R-:W-:Y:S01]  /*fbb0*/  IADD3 R8, P0, PT, R160, R143, RZ ;  /* 0x0000008fa0087210 */ /* 0x000fe20007f1e0ff */
[C---:B------:R-:W-:Y:S01]  /*fbc0*/  IMAD.SHL.U32 R133, R136.reuse, 0x10, RZ ;  /* 0x0000001088857824 */ /* 0x040fe200078e00ff */
[----:B------:R-:W-:Y:S01]  /*fbd0*/  LOP3.LUT R6, R5, 0xc0, RZ, 0xc0, !PT ;  /* 0x000000c005067812 */ /* 0x000fe200078ec0ff */
[----:B------:R-:W-:Y:S01]  /*fbe0*/  IMAD.SHL.U32 R134, R136, 0x4, RZ ;  /* 0x0000000488867824 */ /* 0x000fe200078e00ff */
[----:B------:R-:W-:Y:S01]  /*fbf0*/  LOP3.LUT R3, R135, 0xc0, RZ, 0xc0, !PT ;  /* 0x000000c087037812 */ /* 0x000fe200078ec0ff */
[----:B------:R-:W-:Y:S01]  /*fc00*/  IMAD.X R9, R159, 0x1, R142, P0 ;  /* 0x000000019f097824 */ /* 0x000fe200000e068e */
[--C-:B------:R-:W-:Y:S01]  /*fc10*/  LOP3.LUT R6, R6, 0x18, R136.reuse, 0xf8, !PT ;  /* 0x0000001806067812 */ /* 0x100fe200078ef888 */
[----:B------:R-:W-:Y:S01]  /*fc20*/  VIADD R161, R161, 0xffffffff ;  /* 0xffffffffa1a17836 */ /* 0x000fe20000000000 */
[----:B------:R-:W-:Y:S01]  /*fc30*/  LOP3.LUT R4, R133, 0x100, RZ, 0xc0, !PT ;  /* 0x0000010085047812 */ /* 0x000fe200078ec0ff */
[----:B------:R-:W-:Y:S01]  /*fc40*/  BSSY.RECONVERGENT B1, `(.L_x_11173) ;  /* 0x00000c9000017945 */ /* 0x000fe20003800200 */
[----:B------:R-:W-:Y:S02]  /*fc50*/  LOP3.LUT R6, R6, 0x18, R5, 0x78, !PT ;  /* 0x0000001806067812 */ /* 0x000fe400078e7805 */
[----:B------:R-:W-:Y:S02]  /*fc60*/  LOP3.LUT R4, R4, 0x20, R135, 0xf8, !PT ;  /* 0x0000002004047812 */ /* 0x000fe400078ef887 */
[----:B------:R-:W-:Y:S02]  /*fc70*/  LOP3.LUT R134, R134, 0x18, RZ, 0xc0, !PT ;  /* 0x0000001886867812 */ /* 0x000fe400078ec0ff */
[----:B------:R-:W-:Y:S02]  /*fc80*/  LOP3.LUT R3, R3, 0x8, R136, 0xf8, !PT ;  /* 0x0000000803037812 */ /* 0x000fe400078ef888 */
[----:B------:R-:W-:Y:S01]  /*fc90*/  LOP3.LUT R6, R6, 0x1f20, R5, 0xf8, !PT ;  /* 0x00001f2006067812 */ /* 0x000fe200078ef805 */
[----:B------:R-:W-:Y:S01]  /*fca0*/  IMAD.MOV.U32 R5, RZ, RZ, R142 ;  /* 0x000000ffff057224 */ /* 0x000fe200078e008e */
[----:B-1----:R-:W-:Y:S01]  /*fcb0*/  ULEA UR6, UR6, UR7, 0x18 ;  /* 0x0000000706067291 */ /* 0x002fe2000f8ec0ff */
[----:B------:R-:W-:Y:S01]  /*fcc0*/  LOP3.LUT R3, R4, R3, R134, 0xf6, !PT ;  /* 0x0000000304037212 */ /* 0x000fe200078ef686 */
[----:B------:R-:W-:Y:S01]  /*fcd0*/  IMAD.MOV.U32 R4, RZ, RZ, R143 ;  /* 0x000000ffff047224 */ /* 0x000fe200078e008f */
[----:B------:R-:W-:Y:S02]  /*fce0*/  LOP3.LUT P2, RZ, R136, 0x4, RZ, 0xc0, !PT ;  /* 0x0000000488ff7812 */ /* 0x000fe4000784c0ff */
[----:B------:R-:W-:Y:S02]  /*fcf0*/  ISETP.GT.AND P0, PT, R161, R139, PT ;  /* 0x0000008ba100720c */ /* 0x000fe40003f04270 */
[----:B------:R-:W-:Y:S02]  /*fd00*/  LEA R164, R6, UR6, 0x1 ;  /* 0x0000000606a47c11 */ /* 0x000fe4000f8e08ff */
[----:B------:R-:W-:Y:S01]  /*fd10*/  LEA R87, R3, UR6, 0x1 ;  /* 0x0000000603577c11 */ /* 0x000fe2000f8e08ff */
[----:B------:R-:W-:Y:S02]  /*fd20*/  IMAD.MOV.U32 R3, RZ, RZ, 0x20 ;  /* 0x00000020ff037424 */ /* 0x000fe400078e00ff */
[----:B------:R-:W-:Y:S01]  /*fd30*/  @!PT LDS RZ, [RZ] ;  /* 0x00000000fffff984 */ /* 0x000fe20000000800 */
[----:B------:R-:W-:Y:S01]  /*fd40*/  @!PT LDS RZ, [RZ] ;  /* 0x00000000fffff984 */ /* 0x000fe20000000800 */
[----:B------:R-:W-:Y:S01]  /*fd50*/  @!PT LDS RZ, [RZ] ;  /* 0x00000000fffff984 */ /* 0x000fe20000000800 */
[----:B------:R-:W-:Y:S03]  /*fd60*/  LDGSTS.E.BYPASS.LTC128B.128 [R164+0x6000], desc[UR4][R4.64] ;  /* 0x0600000004a47fae */ /* 0x000fe6000b981a04 */
[----:B------:R-:W-:Y:S02]  /*fd70*/  SEL R3, R3, 0xffffffe0, !P2 ;  /* 0xffffffe003037807 */ /* 0x000fe40005000000 */
[----:B------:R-:W-:Y:S05]  /*fd80*/  LDGSTS.E.BYPASS.LTC128B.128 [R164+0x7000], desc[UR4][R4.64+0x40] ;  /* 0x0700004004a47fae */ /* 0x000fea000b981a04 */
[----:B------:R-:W-:Y:S01]  /*fd90*/  LDGSTS.E.BYPASS.LTC128B.128 [R164+0x8000], desc[UR4][R4.64+0x80] ;  /* 0x0800008004a47fae */ /* 0x000fe2000b981a04 */
[--C-:B------:R-:W-:Y:S02]  /*fda0*/  IMAD.IADD R86, R132, 0x1, R3.reuse ;  /* 0x0000000184567824 */ /* 0x100fe400078e0203 */
[----:B------:R-:W-:Y:S02]  /*fdb0*/  IMAD.IADD R3, R87, 0x1, R3 ;  /* 0x0000000157037824 */ /* 0x000fe400078e0203 */
[----:B------:R-:W-:Y:S05]  /*fdc0*/  LDGSTS.E.BYPASS.LTC128B.128 [R164+0x6800], desc[UR4][R8.64] ;  /* 0x0680000008a47fae */ /* 0x000fea000b981a04 */
[----:B------:R-:W-:Y:S05]  /*fdd0*/  LDGSTS.E.BYPASS.LTC128B.128 [R164+0x7800], desc[UR4][R8.64+0x40] ;  /* 0x0780004008a47fae */ /* 0x000fea000b981a04 */
[----:B------:R1:W-:Y:S05]  /*fde0*/  LDGSTS.E.BYPASS.LTC128B.128 [R164+0x8800], desc[UR4][R8.64+0x80] ;  /* 0x0880008008a47fae */ /* 0x0003ea000b981a04 */
[----:B------:R-:W-:Y:S05]  /*fdf0*/  LDSM.16.M88.4 R32, [R132] ;  /* 0x000000008420783b */ /* 0x000fea0000000200 */
[----:B------:R-:W-:Y:S05]  /*fe00*/  LDSM.16.M88.4 R16, [R87+0x3400] ;  /* 0x003400005710783b */ /* 0x000fea0000000200 */
[----:B------:R-:W-:Y:S05]  /*fe10*/  LDSM.16.M88.4 R24, [R87+0x3800] ;  /* 0x003800005718783b */ /* 0x000fea0000000200 */
[----:B------:R-:W-:Y:S05]  /*fe20*/  LDSM.16.M88.4 R88, [R87+0x3c00] ;  /* 0x003c00005758783b */ /* 0x000fea0000000200 */
[----:B------:R-:W0:Y:S05]  /*fe30*/  LDGDEPBAR ;  /* 0x00000000000079af */ /* 0x000e2a0000000000 */
[----:B-1----:R-:W1:Y:S05]  /*fe40*/  LDSM.16.M88.4 R8, [R87+0x3000] ;  /* 0x003000005708783b */ /* 0x002e6a0000000200 */
[----:B------:R-:W-:Y:S05]  /*fe50*/  LDSM.16.M88.4 R92, [R86] ;  /* 0x00000000565c783b */ /* 0x000fea0000000200 */
[----:B------:R-:W2:Y:S05]  /*fe60*/  LDSM.16.M88.4 R96, [R3+0x3000] ;  /* 0x003000000360783b */ /* 0x000eaa0000000200 */
[----:B------:R-:W3:Y:S05]  /*fe70*/  LDSM.16.M88.4 R100, [R3+0x3400] ;  /* 0x003400000364783b */ /* 0x000eea0000000200 */
[----:B------:R-:W4:Y:S05]  /*fe80*/  LDSM.16.M88.4 R104, [R3+0x3800] ;  /* 0x003800000368783b */ /* 0x000f2a0000000200 */
[----:B------:R-:W-:Y:S05]  /*fe90*/  LDSM.16.M88.4 R108, [R87+0x4000] ;  /* 0x00400000576c783b */ /* 0x000fea0000000200 */
[----:B------:R-:W-:Y:S05]  /*fea0*/  LDSM.16.M88.4 R112, [R87+0x4400] ;  /* 0x004400005770783b */ /* 0x000fea0000000200 */
[----:B------:R-:W-:Y:S01]  /*feb0*/  LDSM.16.M88.4 R116, [R87+0x4c00] ;  /* 0x004c00005774783b */ /* 0x000fe20000000200 */
[C---:B-1----:R-:W-:Y:S04]  /*fec0*/  HMMA.16816.F32 R4, R32.reuse, R8, RZ ;  /* 0x000000082004723c */ /* 0x042fe800000018ff */
[----:B------:R-:W-:Y:S05]  /*fed0*/  LDSM.16.M88.4 R120, [R86+0x1000] ;  /* 0x001000005678783b */ /* 0x000fea0000000200 */
[----:B------:R-:W-:Y:S01]  /*fee0*/  LDSM.16.M88.4 R124, [R3+0x4000] ;  /* 0x00400000037c783b */ /* 0x000fe20000000200 */
[C---:B------:R-:W-:Y:S04]  /*fef0*/  HMMA.16816.F32 R8, R32.reuse, R10, RZ ;  /* 0x0000000a2008723c */ /* 0x040fe800000018ff */
[----:B------:R-:W-:Y:S04]  /*ff00*/  LDSM.16.M88.4 R128, [R3+0x5800] ;  /* 0x005800000380783b */ /* 0x000fe80000000200 */
        /* <DEDUP_REMOVED lines=33> */
[C---:B------:R-:W-:Y:S08]  /*10120*/  HMMA.16816.F32 R4, R120.reuse, R124, R4 ;  /* 0x0000007c7804723c */ /* 0x040ff00000001804 */
        /* <DEDUP_REMOVED lines=107> */
.L_x_11176:
[----:B------:R-:W-:Y:S05]  /*107e0*/  BSYNC.RECONVERGENT B0 ;  /* 0x0000000000007941 */ /* 0x000fea0003800200 */
.L_x_11175:
[----:B------:R-:W-:Y:S01]  /*107f0*/  IMAD.MOV.U32 R88, RZ, RZ, R141 ;  /* 0x000000ffff587224 */ /* 0x000fe200078e008d */
[C---:B------:R-:W-:Y:S01]  /*10800*/  LEA R86, P0, R137.reuse, R141, 0x1 ;  /* 0x0000008d89567211 */ /* 0x040fe200078008ff */
[----:B------:R-:W-:Y:S03]  /*10810*/  IMAD.MOV.U32 R89, RZ, RZ, R140 ;  /* 0x000000ffff597224 */ /* 0x000fe600078e008c */
        /* <DEDUP_REMOVED lines=11> */
.L_x_11174:
[----:B------:R-:W-:Y:S05]  /*108d0*/  BSYNC.RECONVERGENT B1 ;  /* 0x0000000000017941 */ /* 0x000fea0003800200 */
.L_x_11173:
[----:B-1----:R-:W2:Y:S01]  /*108e0*/  LD.E R87, desc[UR4][R84.64+0xdc] ;  /* 0x0000dc0454577980 */ /* 0x002ea2000c101900 */
[C---:B------:R-:W-:Y:S02]  /*108f0*/  VIADD R96, R163.reuse, 0xffffffe0 ;  /* 0xffffffe0a3607836 */ /* 0x040fe40000000000 */
[C---:B------:R-:W-:Y:S02]  /*10900*/  VIADD R93, R163.reuse, 0xffffffe1 ;  /* 0xffffffe1a35d7836 */ /* 0x040fe40000000000 */
[C---:B------:R-:W-:Y:S01]  /*10910*/  VIADD R88, R163.reuse, 0xffffffe8 ;  /* 0xffffffe8a3587836 */ /* 0x040fe20000000000 */
        /* <DEDUP_REMOVED lines=12> */
[----:B------:R-:W-:Y:S02]  /*109e0*/  FSEL R90, R6, -INF , P1 ;  /* 0xff800000065a7808 */ /* 0x000fe40000800000 */
[----:B------:R-:W-:Y:S02]  /*109f0*/  FSEL R89, R7, -INF , P0 ;  /* 0xff80000007597808 */ /* 0x000fe40000000000 */
[-C--:B------:R-:W-:Y:S02]  /*10a00*/  ISETP.GE.AND P5, PT, R88, R156.reuse, PT ;  /* 0x0000009c5800720c */ /* 0x080fe40003fa6270 */
[C---:B------:R-:W-:Y:S02]  /*10a10*/  ISETP.GE.AND P4, PT, R86.reuse, R156, PT ;  /* 0x0000009c5600720c */ /* 0x040fe40003f86270 */
[-C--:B------:R-:W-:Y:S02]  /*10a20*/  ISETP.GE.AND P0, PT, R86, R154.reuse, PT ;  /* 0x0000009a5600720c */ /* 0x080fe40003f06270 */
[----:B------:R-:W-:Y:S02]  /*10a30*/  ISETP.GE.AND P1, PT, R88, R154, PT ;  /* 0x0000009a5800720c */ /* 0x000fe40003f26270 */
[----:B------:R-:W-:Y:S02]  /*10a40*/  FSEL R8, R8, -INF , P5 ;  /* 0xff80000008087808 */ /* 0x000fe40002800000 */
[-C--:B------:R-:W-:Y:S02]  /*10a50*/  ISETP.GE.AND P5, PT, R95, R156.reuse, PT ;  /* 0x0000009c5f00720c */ /* 0x080fe40003fa6270 */
[----:B------:R-:W-:Y:S02]  /*10a60*/  FSEL R7, R9, -INF , P4 ;  /* 0xff80000009077808 */ /* 0x000fe40002000000 */
[----:B------:R-:W-:Y:S02]  /*10a70*/  FSEL R6, R10, -INF , P1 ;  /* 0xff8000000a067808 */ /* 0x000fe40000800000 */
[----:B------:R-:W-:Y:S02]  /*10a80*/  FSEL R5, R11, -INF , P0 ;  /* 0xff8000000b057808 */ /* 0x000fe40000000000 */
[----:B------:R-:W-:Y:S02]  /*10a90*/  ISETP.GE.AND P4, PT, R91, R156, PT ;  /* 0x0000009c5b00720c */ /* 0x000fe40003f86270 */
[-C--:B------:R-:W-:Y:S02]  /*10aa0*/  ISETP.GE.AND P1, PT, R95, R154.reuse, PT ;  /* 0x0000009a5f00720c */ /* 0x080fe40003f26270 */
[----:B------:R-:W-:Y:S02]  /*10ab0*/  ISETP.GE.AND P0, PT, R91, R154, PT ;  /* 0x0000009a5b00720c */ /* 0x000fe40003f06270 */
[----:B------:R-:W-:Y:S02]  /*10ac0*/  FSEL R98, R12, -INF , P5 ;  /* 0xff8000000c627808 */ /* 0x000fe40002800000 */
[----:B------:R-:W-:Y:S02]  /*10ad0*/  FSEL R15, R15, -INF , P0 ;  /* 0xff8000000f0f7808 */ /* 0x000fe40000000000 */
[----:B------:R-:W-:Y:S01]  /*10ae0*/  FSEL R97, R13, -INF , P4 ;  /* 0xff8000000d617808 */ /* 0x000fe20002000000 */
[----:B------:R-:W-:Y:S01]  /*10af0*/  VIADD R13, R163, 0x18 ;  /* 0x00000018a30d7836 */ /* 0x000fe20000000000 */
[----:B------:R-:W-:Y:S02]  /*10b00*/  FSEL R14, R14, -INF , P1 ;  /* 0xff8000000e0e7808 */ /* 0x000fe40000800000 */
[CC--:B------:R-:W-:Y:S02]  /*10b10*/  ISETP.GE.AND P5, PT, R4.reuse, R156.reuse, PT ;  /* 0x0000009c0400720c */ /* 0x0c0fe40003fa6270 */
[C---:B------:R-:W-:Y:S02]  /*10b20*/  ISETP.GE.AND P4, PT, R3.reuse, R156, PT ;  /* 0x0000009c0300720c */ /* 0x040fe40003f86270 */
[-C--:B------:R-:W-:Y:S02]  /*10b30*/  ISETP.GE.AND P0, PT, R3, R154.reuse, PT ;  /* 0x0000009a0300720c */ /* 0x080fe40003f06270 */
[----:B------:R-:W-:Y:S02]  /*10b40*/  ISETP.GE.AND P1, PT, R4, R154, PT ;  /* 0x0000009a0400720c */ /* 0x000fe40003f26270 */
[----:B------:R-:W-:Y:S01]  /*10b50*/  FSEL R114, R16, -INF , P5 ;  /* 0xff80000010727808 */ /* 0x000fe20002800000 */
[----:B------:R-:W-:Y:S01]  /*10b60*/  VIADD R16, R163, 0x9 ;  /* 0x00000009a3107836 */ /* 0x000fe20000000000 */
[----:B------:R-:W-:Y:S02]  /*10b70*/  ISETP.GE.AND P6, PT, R96, R155, PT ;  /* 0x0000009b6000720c */ /* 0x000fe40003fc6270 */
[----:B------:R-:W-:Y:S02]  /*10b80*/  FSEL R18, R18, -INF , P1 ;  /* 0xff80000012127808 */ /* 0x000fe40000800000 */
[----:B------:R-:W-:Y:S02]  /*10b90*/  FSEL R19, R19, -INF , P0 ;  /* 0xff80000013137808 */ /* 0x000fe40000000000 */
[----:B------:R-:W-:Y:S01]  /*10ba0*/  ISETP.GE.AND P5, PT, R96, R149, PT ;  /* 0x000000956000720c */ /* 0x000fe20003fa6270 */
[----:B------:R-:W-:Y:S01]  /*10bb0*/  VIADD R96, R163, 0x1 ;  /* 0x00000001a3607836 */ /* 0x000fe20000000000 */
[----:B------:R-:W-:Y:S01]  /*10bc0*/  FSEL R117, R17, -INF , P4 ;  /* 0xff80000011757808 */ /* 0x000fe20002000000 */
[C---:B------:R-:W-:Y:S01]  /*10bd0*/  VIADD R17, R163.reuse, 0x8 ;  /* 0x00000008a3117836 */ /* 0x040fe20000000000 */
[C---:B------:R-:W-:Y:S02]  /*10be0*/  ISETP.GE.AND P1, PT, R163.reuse, R156, PT ;  /* 0x0000009ca300720c */ /* 0x040fe40003f26270 */
[CC--:B------:R-:W-:Y:S02]  /*10bf0*/  ISETP.GE.AND P0, PT, R163.reuse, R154.reuse, PT ;  /* 0x0000009aa300720c */ /* 0x0c0fe40003f06270 */
[----:B------:R-:W-:Y:S01]  /*10c00*/  FSEL R122, R20, -INF , P1 ;  /* 0xff800000147a7808 */ /* 0x000fe20000800000 */
[C---:B------:R-:W-:Y:S01]  /*10c10*/  VIADD R20, R163.reuse, 0x19 ;  /* 0x00000019a3147836 */ /* 0x040fe20000000000 */
[----:B------:R-:W-:Y:S01]  /*10c20*/  FSEL R123, R22, -INF , P0 ;  /* 0xff800000167b7808 */ /* 0x000fe20000000000 */
[----:B------:R-:W-:Y:S01]  /*10c30*/  VIADD R22, R163, 0x11 ;  /* 0x00000011a3167836 */ /* 0x000fe20000000000 */
[C---:B------:R-:W-:Y:S02]  /*10c40*/  ISETP.GE.AND P1, PT, R96.reuse, R154, PT ;  /* 0x0000009a6000720c */ /* 0x040fe40003f26270 */
[-C--:B------:R-:W-:Y:S02]  /*10c50*/  ISETP.GE.AND P0, PT, R17, R156.reuse, PT ;  /* 0x0000009c1100720c */ /* 0x080fe40003f06270 */
[----:B------:R-:W-:Y:S02]  /*10c60*/  ISETP.GE.AND P4, PT, R96, R156, PT ;  /* 0x0000009c6000720c */ /* 0x000fe40003f86270 */
[----:B------:R-:W-:Y:S02]  /*10c70*/  FSEL R23, R23, -INF , P1 ;  /* 0xff80000017177808 */ /* 0x000fe40000800000 */
        /* <DEDUP_REMOVED lines=8> */
[-C--:B------:R-:W-:Y:S02]  /*10d00*/  ISETP.GE.AND P1, PT, R22, R156.reuse, PT ;  /* 0x0000009c1600720c */ /* 0x080fe40003f26270 */
[----:B------:R-:W-:Y:S02]  /*10d10*/  ISETP.GE.AND P4, PT, R16, R156, PT ;  /* 0x0000009c1000720c */ /* 0x000fe40003f86270 */
[----:B------:R-:W-:Y:S02]  /*10d20*/  FSEL R29, R29, -INF , P1 ;  /* 0xff8000001d1d7808 */ /* 0x000fe40000800000 */
[----:B------:R-:W-:Y:S02]  /*10d30*/  FSEL R118, R28, -INF , P0 ;  /* 0xff8000001c767808 */ /* 0x000fe40000000000 */
[----:B------:R-:W-:Y:S02]  /*10d40*/  ISETP.GE.AND P0, PT, R22, R154, PT ;  /* 0x0000009a1600720c */ /* 0x000fe40003f06270 */
[C---:B------:R-:W-:Y:S02]  /*10d50*/  ISETP.GE.AND P1, PT, R20.reuse, R156, PT ;  /* 0x0000009c1400720c */ /* 0x040fe40003f26270 */
[----:B------:R-:W-:Y:S02]  /*10d60*/  FSEL R126, R25, -INF , P4 ;  /* 0xff800000197e7808 */ /* 0x000fe40002000000 */
[-C--:B------:R-:W-:Y:S02]  /*10d70*/  ISETP.GE.AND P4, PT, R21, R154.reuse, PT ;  /* 0x0000009a1500720c */ /* 0x080fe40003f86270 */
[----:B------:R-:W-:Y:S02]  /*10d80*/  FSEL R31, R31, -INF , P0 ;  /* 0xff8000001f1f7808 */ /* 0x000fe40000000000 */
[----:B------:R-:W-:Y:S02]  /*10d90*/  FSEL R28, R33, -INF , P1 ;  /* 0xff800000211c7808 */ /* 0x000fe40000800000 */
[-C--:B------:R-:W-:Y:S02]  /*10da0*/  ISETP.GE.AND P0, PT, R20, R154.reuse, PT ;  /* 0x0000009a1400720c */ /* 0x080fe40003f06270 */
[C---:B------:R-:W-:Y:S02]  /*10db0*/  ISETP.GE.AND P1, PT, R13.reuse, R154, PT ;  /* 0x0000009a0d00720c */ /* 0x040fe40003f26270 */
[----:B------:R-:W-:Y:S02]  /*10dc0*/  FSEL R30, R30, -INF , P4 ;  /* 0xff8000001e1e7808 */ /* 0x000fe40002000000 */
[----:B------:R-:W-:Y:S02]  /*10dd0*/  ISETP.GE.AND P4, PT, R13, R156, PT ;  /* 0x0000009c0d00720c */ /* 0x000fe40003f86270 */
[----:B------:R-:W-:Y:S02]  /*10de0*/  FSEL R35, R35, -INF , P0 ;  /* 0xff80000023237808 */ /* 0x000fe40000000000 */
[----:B------:R-:W-:Y:S02]  /*10df0*/  FSEL R34, R34, -INF , P1 ;  /* 0xff80000022227808 */ /* 0x000fe40000800000 */
[----:B------:R-:W-:Y:S02]  /*10e00*/  FSEL R10, R90, -INF , !P5 ;  /* 0xff8000005a0a7808 */ /* 0x000fe40006800000 */
[-C--:B------:R-:W-:Y:S02]  /*10e10*/  ISETP.GE.AND P1, PT, R93, R155.reuse, PT ;  /* 0x0000009b5d00720c */ /* 0x080fe40003f26270 */
[----:B------:R-:W-:Y:S02]  /*10e20*/  ISETP.GE.AND P5, PT, R91, R155, PT ;  /* 0x0000009b5b00720c */ /* 0x000fe40003fa6270 */
[C---:B------:R-:W-:Y:S02]  /*10e30*/  ISETP.GE.AND P0, PT, R163.reuse, R149, PT ;  /* 0x00000095a300720c */ /* 0x040fe40003f06270 */
[----:B------:R-:W-:Y:S02]  /*10e40*/  FSEL R110, R32, -INF , P4 ;  /* 0xff800000206e7808 */ /* 0x000fe40002000000 */
[CC--:B------:R-:W-:Y:S01]  /*10e50*/  ISETP.GE.AND P4, PT, R163.reuse, R155.reuse, PT ;  /* 0x0000009ba300720c */ /* 0x0c0fe20003f86270 */
[----:B------:R-:W-:Y:S01]  /*10e60*/  VIADD R163, R163, 0xffffffc0 ;  /* 0xffffffc0a3a37836 */ /* 0x000fe20000000000 */
[----:B------:R-:W-:Y:S02]  /*10e70*/  FSEL R11, R92, -INF , !P1 ;  /* 0xff8000005c0b7808 */ /* 0x000fe40004800000 */
[----:B------:R-:W-:Y:S02]  /*10e80*/  FSEL R24, R97, -INF , !P5 ;  /* 0xff80000061187808 */ /* 0x000fe40006800000 */
[----:B------:R-:W-:Y:S02]  /*10e90*/  FSEL R123, R123, -INF , !P0 ;  /* 0xff8000007b7b7808 */ /* 0x000fe40004000000 */
[----:B------:R-:W-:Y:S02]  /*10ea0*/  FSEL R12, R94, -INF , !P6 ;  /* 0xff8000005e0c7808 */ /* 0x000fe40007000000 */
[C---:B------:R-:W-:Y:S02]  /*10eb0*/  ISETP.GE.AND P0, PT, R88.reuse, R155, PT ;  /* 0x0000009b5800720c */ /* 0x040fe40003f06270 */
[----:B------:R-:W-:Y:S02]  /*10ec0*/  ISETP.GE.AND P1, PT, R88, R149, PT ;  /* 0x000000955800720c */ /* 0x000fe40003f26270 */
[-C--:B------:R-:W-:Y:S02]  /*10ed0*/  ISETP.GE.AND P5, PT, R4, R155.reuse, PT ;  /* 0x0000009b0400720c */ /* 0x080fe40003fa6270 */
[----:B------:R-:W-:Y:S02]  /*10ee0*/  ISETP.GE.AND P6, PT, R86, R155, PT ;  /* 0x0000009b5600720c */ /* 0x000fe40003fc6270 */
        /* <DEDUP_REMOVED lines=8> */
[----:B------:R-:W-:Y:S02]  /*10f70*/  FSEL R7, R7, -INF , !P6 ;  /* 0xff80000007077808 */ /* 0x000fe40007000000 */
[----:B------:R-:W-:Y:S02]  /*10f80*/  FMNMX3.FTZ R3, R0, R12, R11, !PT ;  /* 0x0000000c00037276 */ /* 0x000fe4000781000b */
[----:B------:R-:W-:Y:S02]  /*10f90*/  ISETP.GE.AND P6, PT, R95, R155, PT ;  /* 0x0000009b5f00720c */ /* 0x000fe40003fc6270 */
[----:B------:R-:W-:Y:S02]  /*10fa0*/  FSEL R9, R89, -INF , !P4 ;  /* 0xff80000059097808 */ /* 0x000fe40006000000 */
[----:B------:R-:W-:Y:S02]  /*10fb0*/  FSEL R5, R5, -INF , !P0 ;  /* 0xff80000005057808 */ /* 0x000fe40004000000 */
[----:B------:R-:W-:Y:S02]  /*10fc0*/  FSEL R25, R98, -INF , !P6 ;  /* 0xff80000062197808 */ /* 0x000fe40007000000 */
[----:B------:R-:W-:Y:S02]  /*10fd0*/  FMNMX3.FTZ R3, R3, R8, R7, !PT ;  /* 0x0000000803037276 */ /* 0x000fe40007810007 */
[-C--:B------:R-:W-:Y:S02]  /*10fe0*/  ISETP.GE.AND P0, PT, R4, R149.reuse, PT ;  /* 0x000000950400720c */ /* 0x080fe40003f06270 */
[-C--:B------:R-:W-:Y:S02]  /*10ff0*/  ISETP.GE.AND P4, PT, R95, R149.reuse, PT ;  /* 0x000000955f00720c */ /* 0x080fe40003f86270 */
[----:B------:R-:W-:Y:S02]  /*11000*/  ISETP.GE.AND P6, PT, R91, R149, PT ;  /* 0x000000955b00720c */ /* 0x000fe40003fc6270 */
        /* <DEDUP_REMOVED lines=14> */
[----:B------:R-:W-:Y:S02]  /*110f0*/  FSEL R124, R23, -INF , !P4 ;  /* 0xff800000177c7808 */ /* 0x000fe40006000000 */
[-C--:B------:R-:W-:Y:S02]  /*11100*/  ISETP.GE.AND P4, PT, R22, R155.reuse, PT ;  /* 0x0000009b1600720c */ /* 0x080fe40003f86270 */
[----:B------:R-:W-:Y:S02]  /*11110*/  FSEL R125, R125, -INF , !P6 ;  /* 0xff8000007d7d7808 */ /* 0x000fe40007000000 */
[-C--:B------:R-:W-:Y:S02]  /*11120*/  ISETP.GE.AND P6, PT, R21, R155.reuse, PT ;  /* 0x0000009b1500720c */ /* 0x080fe40003fc6270 */
[C---:B------:R-:W-:Y:S02]  /*11130*/  ISETP.GE.AND P0, PT, R16.reuse, R155, PT ;  /* 0x0000009b1000720c */ /* 0x040fe40003f06270 */
[----:B------:R-:W-:Y:S02]  /*11140*/  FMNMX3.FTZ R14, R3, R122, R121, !PT ;  /* 0x0000007a030e7276 */ /* 0x000fe40007810079 */
[-C--:B------:R-:W-:Y:S02]  /*11150*/  ISETP.GE.AND P1, PT, R17, R149.reuse, PT ;  /* 0x000000951100720c */ /* 0x080fe40003f26270 */
[----:B------:R-:W-:Y:S02]  /*11160*/  ISETP.GE.AND P5, PT, R16, R149, PT ;  /* 0x000000951000720c */ /* 0x000fe40003fa6270 */
[----:B------:R-:W-:Y:S02]  /*11170*/  FMNMX3.FTZ R3, R4, R119, R120, !PT ;  /* 0x0000007704037276 */ /* 0x000fe40007810078 */
[----:B------:R-:W-:Y:S02]  /*11180*/  FSEL R116, R29, -INF , !P4 ;  /* 0xff8000001d747808 */ /* 0x000fe40006000000 */
[----:B------:R-:W-:Y:S02]  /*11190*/  ISETP.GE.AND P4, PT, R20, R155, PT ;  /* 0x0000009b1400720c */ /* 0x000fe40003f86270 */
[----:B------:R-:W-:Y:S02]  /*111a0*/  FSEL R126, R126, -INF , !P0 ;  /* 0xff8000007e7e7808 */ /* 0x000fe40004000000 */
[----:B------:R-:W-:Y:S02]  /*111b0*/  FSEL R118, R118, -INF , !P6 ;  /* 0xff80000076767808 */ /* 0x000fe40007000000 */
[-C--:B------:R-:W-:Y:S02]  /*111c0*/  ISETP.GE.AND P0, PT, R21, R149.reuse, PT ;  /* 0x000000951500720c */ /* 0x080fe40003f06270 */
[----:B------:R-:W-:Y:S02]  /*111d0*/  ISETP.GE.AND P6, PT, R22, R149, PT ;  /* 0x000000951600720c */ /* 0x000fe40003fc6270 */
[----:B------:R-:W-:Y:S02]  /*111e0*/  FSEL R128, R26, -INF , !P1 ;  /* 0xff8000001a807808 */ /* 0x000fe40004800000 */
        /* <DEDUP_REMOVED lines=9> */
[----:B------:R-:W-:Y:S02]  /*11280*/  ISETP.GE.AND P5, PT, R13, R155, PT ;  /* 0x0000009b0d00720c */ /* 0x000fe40003fa6270 */
        /* <DEDUP_REMOVED lines=25> */
[----:B------:R-:W-:Y:S02]  /*11420*/  FSEL R113, R113, RZ, P1 ;  /* 0x000000ff71717208 */ /* 0x000fe40000800000 */
[----:B------:R-:W-:Y:S01]  /*11430*/  LEA R97, R97, UR6, 0x1 ;  /* 0x0000000661617c11 */ /* 0x000fe2000f8e08ff */
[----:B------:R-:W-:Y:S01]  /*11440*/  FADD.FTZ R4, -R4, R0 ;  /* 0x0000000004047221 */ /* 0x000fe20000010100 */
[----:B------:R-:W-:Y:S01]  /*11450*/  FSEL R0, R3, RZ, P0 ;  /* 0x000000ff03007208 */ /* 0x000fe20000000000 */
[-CC-:B------:R-:W-:Y:S01]  /*11460*/  FFMA.FTZ R104, R12, R87.reuse, -R113.reuse ;  /* 0x000000570c687223 */ /* 0x180fe20000010871 */
[----:B------:R-:W-:Y:S01]  /*11470*/  FSEL R90, R90, RZ, P0 ;  /* 0x000000ff5a5a7208 */ /* 0x000fe20000000000 */
[----:B------:R-:W-:Y:S01]  /*11480*/  FMUL.FTZ R4, R87, R4 ;  /* 0x0000000457047220 */ /* 0x000fe20000410000 */
[----:B------:R-:W1:Y:S01]  /*11490*/  LDSM.16.MT88.4 R12, [R97+0x6000] ;  /* 0x00600000610c783b */ /* 0x000e620000004200 */
[----:B------:R-:W-:Y:S01]  /*114a0*/  FADD.FTZ R0, -R0, R2 ;  /* 0x0000000200007221 */ /* 0x000fe20000010100 */
[----:B------:R-:W-:Y:S01]  /*114b0*/  VIADD R98, R97, 0x6020 ;  /* 0x0000602061627836 */ /* 0x000fe20000000000 */
[----:B------:R2:W3:Y:S01]  /*114c0*/  MUFU.EX2 R2, R4 ;  /* 0x0000000400027308 */ /* 0x0004e20000000800 */
[-CC-:B------:R-:W-:Y:S01]  /*114d0*/  FFMA.FTZ R103, R11, R87.reuse, -R113.reuse ;  /* 0x000000570b677223 */ /* 0x180fe20000010871 */
        /* <DEDUP_REMOVED lines=14> */
[--C-:B------:R-:W-:Y:S01]  /*115c0*/  FFMA.FTZ R114, R114, R87, -R113.reuse ;  /* 0x0000005772727223 */ /* 0x100fe20000010871 */
[----:B--2---:R-:W-:Y:S02]  /*115d0*/  VIADD R4, R97, 0x6000 ;  /* 0x0000600061047836 */ /* 0x004fe40000000000 */
[----:B------:R-:W2:Y:S01]  /*115e0*/  MUFU.EX2 R103, R103 ;  /* 0x0000006700677308 */ /* 0x000ea20000000800 */
[C---:B---3--:R-:W-:Y:S01]  /*115f0*/  FMUL.FTZ R5, R2.reuse, R81 ;  /* 0x0000005102057220 */ /* 0x048fe20000410000 */
[----:B------:R-:W-:Y:S01]  /*11600*/  FMUL.FTZ R8, R2, R76 ;  /* 0x0000004c02087220 */ /* 0x000fe20000410000 */
[----:B------:R-:W-:Y:S02]  /*11610*/  @P2 VIADD R98, R4, 0xffffffe0 ;  /* 0xffffffe004622836 */ /* 0x000fe40000000000 */
[C---:B------:R-:W-:Y:S01]  /*11620*/  FMUL.FTZ R4, R2.reuse, R80 ;  /* 0x0000005002047220 */ /* 0x040fe20000410000 */
[C---:B------:R-:W-:Y:S01]  /*11630*/  FMUL.FTZ R9, R2.reuse, R77 ;  /* 0x0000004d02097220 */ /* 0x040fe20000410000 */
[C---:B------:R-:W-:Y:S01]  /*11640*/  FMUL.FTZ R16, R2.reuse, R68 ;  /* 0x0000004402107220 */ /* 0x040fe20000410000 */
[C---:B------:R-:W-:Y:S01]  /*11650*/  FMUL.FTZ R17, R2.reuse, R69 ;  /* 0x0000004502117220 */ /* 0x040fe20000410000 */
[----:B------:R-:W3:Y:S01]  /*11660*/  LDSM.16.MT88.4 R20, [R98] ;  /* 0x000000006214783b */ /* 0x000ee20000004200 */
        /* <DEDUP_REMOVED lines=9> */
[----:B--2---:R-:W-:Y:S01]  /*11700*/  F2FP.F16.F32.PACK_AB R92, R103, R104 ;  /* 0x00000068675c723e */ /* 0x004fe200000000ff */
        /* <DEDUP_REMOVED lines=23> */
[-C--:B------:R-:W-:Y:S01]  /*11880*/  FFMA.FTZ R113, R91, R87.reuse, -R113 ;  /* 0x000000575b717223 */ /* 0x080fe20000010871 */
[-CC-:B------:R-:W-:Y:S01]  /*11890*/  FFMA.FTZ R115, R115, R87.reuse, -R90.reuse ;  /* 0x0000005773737223 */ /* 0x180fe2000001085a */
[-CC-:B------:R-:W-:Y:S01]  /*118a0*/  FFMA.FTZ R112, R112, R87.reuse, -R90.reuse ;  /* 0x0000005770707223 */ /* 0x180fe2000001085a */
[----:B------:R-:W-:Y:S01]  /*118b0*/  FFMA.FTZ R90, R88, R87, -R90 ;  /* 0x00000057585a7223 */ /* 0x000fe2000001085a */
[----:B------:R-:W-:Y:S01]  /*118c0*/  FFMA.FTZ R104, R2, R158, R104 ;  /* 0x0000009e02687223 */ /* 0x000fe20000010068 */
[----:B------:R-:W-:Y:S04]  /*118d0*/  ISETP.GT.AND P0, PT, R161, R139, PT ;  /* 0x0000008ba100720c */ /* 0x000fe80003f04270 */
[----:B------:R-:W4:Y:S01]  /*118e0*/  MUFU.EX2 R106, R106 ;  /* 0x0000006a006a7308 */ /* 0x000f220000000800 */
[C---:B--2---:R-:W-:Y:S01]  /*118f0*/  F2FP.F16.F32.PACK_AB R94, R100.reuse, R99 ;  /* 0x00000063645e723e */ /* 0x044fe200000000ff */
[----:B------:R-:W-:Y:S04]  /*11900*/  FADD.FTZ R104, R103, R104 ;  /* 0x0000006867687221 */ /* 0x000fe80000010000 */
[----:B------:R-:W-:Y:S04]  /*11910*/  FADD.FTZ R104, R99, R104 ;  /* 0x0000006863687221 */ /* 0x000fe80000010000 */
[----:B------:R-:W2:Y:S01]  /*11920*/  MUFU.EX2 R0, R0 ;  /* 0x0000000000007308 */ /* 0x000ea20000000800 */
[----:B------:R-:W-:Y:S09]  /*11930*/  FADD.FTZ R100, R100, R104 ;  /* 0x0000006864647221 */ /* 0x000ff20000010000 */
        /* <DEDUP_REMOVED lines=13> */
[----:B------:R-:W2:Y:S01]  /*11a10*/  LDSM.16.MT88.4 R68, [R98+0x1000] ;  /* 0x001000006244783b */ /* 0x000ea20000004200 */
        /* <DEDUP_REMOVED lines=12> */
[C---:B---3--:R-:W-:Y:S01]  /*11ae0*/  HMMA.16816.F32 R12, R92.reuse, R20, R12 ;  /* 0x000000145c0c723c */ /* 0x048fe2000000180c */
[----:B------:R-:W-:Y:S02]  /*11af0*/  MUFU.EX2 R114, R114 ;  /* 0x0000007200727308 */ /* 0x000fe40000000800 */
[----:B------:R-:W3:Y:S01]  /*11b00*/  LDSM.16.MT88.4 R60, [R97+0x8000] ;  /* 0x00800000613c783b */ /* 0x000ee20000004200 */
        /* <DEDUP_REMOVED lines=30> */
[C---:B--2---:R-:W-:Y:S03]  /*11cf0*/  HMMA.16816.F32 R28, R92.reuse, R68, R28 ;  /* 0x000000445c1c723c */ /* 0x044fe6000000181c */
[----:B------:R-:W-:Y:S03]  /*11d00*/  FADD.FTZ R106, R106, R102 ;  /* 0x000000666a6a7221 */ /* 0x000fe60000010000 */
[----:B------:R-:W-:Y:S01]  /*11d10*/  MUFU.EX2 R121, R121 ;  /* 0x0000007900797308 */ /* 0x000fe20000000800 */
[----:B-1----:R-:W-:Y:S01]  /*11d20*/  FADD.FTZ R106, R109, R106 ;  /* 0x0000006a6d6a7221 */ /* 0x002fe20000010000 */
[C---:B------:R-:W-:Y:S01]  /*11d30*/  HMMA.16816.F32 R32, R92.reuse, R70, R32 ;  /* 0x000000465c20723c */ /* 0x040fe20000001820 */
[----:B------:R-:W-:Y:S07]  /*11d40*/  LDSM.16.MT88.4 R68, [R98+0x1400] ;  /* 0x001400006244783b */ /* 0x000fee0000004200 */
[----:B------:R-:W1:Y:S01]  /*11d50*/  MUFU.EX2 R123, R123 ;  /* 0x0000007b007b7308 */ /* 0x000e620000000800 */
[C---:B---3--:R-:W-:Y:S09]  /*11d60*/  HMMA.16816.F32 R36, R92.reuse, R60, R36 ;  /* 0x0000003c5c24723c */ /* 0x048ff20000001824 */
        /* <DEDUP_REMOVED lines=101> */
.L_x_11170:
        /* <DEDUP_REMOVED lines=11> */
.L_x_11185:
        /* <DEDUP_REMOVED lines=13> */
[C---:B------:R-:W-:Y:S01]  /*12540*/  FMUL.FTZ R68, R7.reuse, R68 ;  /* 0x0000004407447220 */ /* 0x040fe20000410000 */
[C---:B------:R-:W-:Y:S01]  /*12550*/  FMUL.FTZ R69, R7.reuse, R69 ;  /* 0x0000004507457220 */ /* 0x040fe20000410000 */
[----:B--2---:R-:W-:Y:S01]  /*12560*/  SHF.L.U32 R8, R2, 0x1, RZ ;  /* 0x0000000102087819 */ /* 0x004fe200000006ff */
[----:B------:R-:W1:Y:S01]  /*12570*/  MUFU.RCP R5, R6 ;  /* 0x0000000600057308 */ /* 0x000e620000001000 */
[----:B------:R-:W-:Y:S01]  /*12580*/  FSETP.NE.FTZ.AND P0, PT, R6, RZ, PT ;  /* 0x000000ff0600720b */ /* 0x000fe20003f15000 */
        /* <DEDUP_REMOVED lines=12> */
[----:B------:R-:W2:Y:S01]  /*12650*/  @P0 MUFU.LG2 R6, R6 ;  /* 0x0000000600060308 */ /* 0x000ea20000000c00 */
[C---:B------:R-:W-:Y:S01]  /*12660*/  FMUL.FTZ R41, R7.reuse, R41 ;  /* 0x0000002907297220 */ /* 0x040fe20000410000 */
[C---:B------:R-:W-:Y:S01]  /*12670*/  FMUL.FTZ R44, R7.reuse, R44 ;  /* 0x0000002c072c7220 */ /* 0x040fe20000410000 */
[C---:B------:R-:W-:Y:S01]  /*12680*/  FMUL.FTZ R45, R7.reuse, R45 ;  /* 0x0000002d072d7220 */ /* 0x040fe20000410000 */
[C---:B------:R-:W-:Y:S01]  /*12690*/  FMUL.FTZ R48, R7.reuse, R48 ;  /* 0x0000003007307220 */ /* 0x040fe20000410000 */
[----:B------:R-:W-:Y:S01]  /*126a0*/  FMUL.FTZ R49, R7, R49 ;  /* 0x0000003107317220 */ /* 0x000fe20000410000 */
[----:B------:R-:W-:Y:S01]  /*126b0*/  SHF.L.U32 R7, R2, 0x3, RZ ;  /* 0x0000000302077819 */ /* 0x000fe200000006ff */
[----:B---3--:R-:W-:Y:S01]  /*126c0*/  @P1 FMUL.FTZ R9, R9, 0.69314718246459960938 ;  /* 0x3f31721809091820 */ /* 0x008fe20000410000 */
[----:B------:R-:W-:-:S02]  /*126d0*/  LOP3.LUT R133, R8, 0x3e00, R133, 0xf8, !PT ;  /* 0x00003e0008857812 */ /* 0x000fc400078ef885 */
[----:B------:R-:W-:Y:S02]  /*126e0*/  LOP3.LUT R8, R7, 0xc0, RZ, 0xc0, !PT ;  /* 0x000000c007087812 */ /* 0x000fe400078ec0ff */
[----:B-1----:R-:W-:Y:S02]  /*126f0*/  FSEL R5, R5, 1, P0 ;  /* 0x3f80000005057808 */ /* 0x002fe40000000000 */
[----:B------:R-:W-:Y:S01]  /*12700*/  MOV R0, 0xff800000 ;  /* 0xff80000000007802 */ /* 0x000fe20000000f00 */
[----:B-----5:R-:W-:Y:S01]  /*12710*/  @P1 FFMA.FTZ R0, R4, R86, R9 ;  /* 0x0000005604001223 */ /* 0x020fe20000010009 */
[----:B------:R-:W-:Y:S01]  /*12720*/  LOP3.LUT R8, R8, 0x18, R2, 0xf8, !PT ;  /* 0x0000001808087812 */ /* 0x000fe200078ef802 */
[----:B--2---:R-:W-:Y:S01]  /*12730*/  @P0 FMUL.FTZ R6, R6, 0.69314718246459960938 ;  /* 0x3f31721806060820 */ /* 0x004fe20000410000 */
        /* <DEDUP_REMOVED lines=63> */
[----:B-1----:R-:W4:Y:S04]  /*12b30*/  LD.E R57, desc[UR4][R84.64+0x60] ;  /* 0x0000600454397980 */ /* 0x002f28000c101900 */
[----:B--2---:R-:W2:Y:S04]  /*12b40*/  LD.E R52, desc[UR4][R84.64+0xcc] ;  /* 0x0000cc0454347980 */ /* 0x004ea8000c101900 */
[----:B---3--:R-:W3:Y:S04]  /*12b50*/  LD.E.64 R4, desc[UR4][R84.64+0xb0] ;  /* 0x0000b00454047980 */ /* 0x008ee8000c101b00 */
[----:B------:R-:W2:Y:S01]  /*12b60*/  LD.E.64 R54, desc[UR4][R84.64+0x78] ;  /* 0x0000780454367980 */ /* 0x000ea2000c101b00 */
[----:B----4-:R-:W-:-:S05]  /*12b70*/  IMAD.SHL.U32 R6, R2, 0x4, RZ ;  /* 0x0000000402067824 */ /* 0x010fca00078e00ff */
[----:B------:R-:W-:Y:S01]  /*12b80*/  LOP3.LUT R7, R6, 0xd8, RZ, 0xc0, !PT ;  /* 0x000000d806077812 */ /* 0x000fe200078ec0ff */
[----:B------:R-:W5:Y:S03]  /*12b90*/  LD.E.64 R84, desc[UR4][R84.64+0xa8] ;  /* 0x0000a80454547980 */ /* 0x000f66000c101b00 */
[----:B------:R-:W-:Y:S01]  /*12ba0*/  LOP3.LUT R7, R7, 0x18, R96, 0x78, !PT ;  /* 0x0000001807077812 */ /* 0x000fe200078e7860 */
[----:B------:R-:W-:Y:S01]  /*12bb0*/  IMAD.SHL.U32 R145, R145, 0x40, RZ ;  /* 0x0000004091917824 */ /* 0x000fe200078e00ff */
[----:B------:R-:W-:Y:S01]  /*12bc0*/  SHF.R.U32.HI R53, RZ, 0x3, R2 ;  /* 0x00000003ff357819 */ /* 0x000fe20000011602 */
[----:B------:R-:W-:Y:S01]  /*12bd0*/  BAR.SYNC.DEFER_BLOCKING 0x0 ;  /* 0x0000000000007b1d */ /* 0x000fe20000010000 */
[----:B------:R-:W-:Y:S01]  /*12be0*/  LOP3.LUT P5, RZ, R2, 0x3, RZ, 0xc0, !PT ;  /* 0x0000000302ff7812 */ /* 0x000fe200078ac0ff */
[----:B------:R-:W-:Y:S02]  /*12bf0*/  IMAD.IADD R56, R146, 0x1, -R145 ;  /* 0x0000000192387824 */ /* 0x000fe400078e0a91 */
[----:B------:R-:W-:-:S03]  /*12c00*/  VIADD R58, R53, 0x10 ;  /* 0x00000010353a7836 */ /* 0x000fc60000000000 */
[-C--:B------:R-:W-:Y:S01]  /*12c10*/  ISETP.GE.AND P4, PT, R53, R56.reuse, PT ;  /* 0x000000383500720c */ /* 0x080fe20003f86270 */
[----:B------:R-:W-:Y:S01]  /*12c20*/  BSSY.RECONVERGENT B0, `(.L_x_11179) ;  /* 0x000002b000007945 */ /* 0x000fe20003800200 */
[----:B------:R-:W-:Y:S02]  /*12c30*/  LOP3.LUT R96, R96, 0x30, RZ, 0xc0, !PT ;  /* 0x0000003060607812 */ /* 0x000fe400078ec0ff */
[----:B------:R-:W-:Y:S02]  /*12c40*/  ISETP.GE.AND P3, PT, R58, R56, PT ;  /* 0x000000383a00720c */ /* 0x000fe40003f66270 */
[----:B------:R-:W-:Y:S01]  /*12c50*/  LOP3.LUT R3, R96, 0x7, R3, 0xf8, !PT ;  /* 0x0000000760037812 */ /* 0x000fe200078ef803 */
[----:B---3--:R-:W-:Y:S01]  /*12c60*/  IMAD R148, R4, UR8, R148 ;  /* 0x0000000804947c24 */ /* 0x008fe2000f8e0294 */
[----:B------:R-:W-:Y:S02]  /*12c70*/  LOP3.LUT R4, R7, 0xf24, R6, 0xf8, !PT ;  /* 0x00000f2407047812 */ /* 0x000fe400078ef806 */
[----:B------:R-:W-:Y:S01]  /*12c80*/  LOP3.LUT R6, R6, 0x1c, RZ, 0xc0, !PT ;  /* 0x0000001c06067812 */ /* 0x000fe200078ec0ff */
[----:B------:R-:W-:Y:S01]  /*12c90*/  IMAD R57, R148, R57, R147 ;  /* 0x0000003994397224 */ /* 0x000fe200078e0293 */
[----:B------:R-:W-:-:S03]  /*12ca0*/  LEA R4, R4, UR6, 0x2 ;  /* 0x0000000604047c11 */ /* 0x000fc6000f8e10ff */
[----:B------:R-:W-:Y:S02]  /*12cb0*/  IMAD R57, R5, R57, R145 ;  /* 0x0000003905397224 */ /* 0x000fe400078e0291 */
[----:B------:R1:W3:Y:S01]  /*12cc0*/  LDS.128 R48, [R4] ;  /* 0x0000000004307984 */ /* 0x0002e20000000c00 */
[----:B------:R-:W-:-:S03]  /*12cd0*/  IMAD R2, R53, 0x60, R6 ;  /* 0x0000006035027824 */ /* 0x000fc600078e0206 */
        /* <DEDUP_REMOVED lines=11> */
[----:B--2---:R-:W-:-:S02]  /*12d90*/  IMAD R59, R57, R52, RZ ;  /* 0x00000034393b7224 */ /* 0x004fc400078e02ff */
[----:B------:R-:W-:-:S03]  /*12da0*/  VIADD R52, R53, 0x20 ;  /* 0x0000002035347836 */ /* 0x000fc60000000000 */
[----:B------:R-:W-:Y:S01]  /*12db0*/  IADD3 R2, P0, PT, R2, R59, RZ ;  /* 0x0000003b02027210 */ /* 0x000fe20007f1e0ff */
[----:B------:R-:W-:Y:S01]  /*12dc0*/  VIADD R53, R53, 0x30 ;  /* 0x0000003035357836 */ /* 0x000fe20000000000 */
[----:B------:R-:W-:Y:S02]  /*12dd0*/  ISETP.GE.AND P2, PT, R52, R56, PT ;  /* 0x000000383400720c */ /* 0x000fe40003f46270 */
[----:B------:R-:W-:Y:S02]  /*12de0*/  LEA.HI.X.SX32 R59, R59, RZ, 0x1, P0 ;  /* 0x000000ff3b3b7211 */ /* 0x000fe400000f0eff */
[C---:B------:R-:W-:Y:S02]  /*12df0*/  LEA R52, P0, R2.reuse, R54, 0x2 ;  /* 0x0000003602347211 */ /* 0x040fe400078010ff */
[----:B------:R-:W-:Y:S02]  /*12e00*/  ISETP.GE.AND P1, PT, R53, R56, PT ;  /* 0x000000383500720c */ /* 0x000fe40003f26270 */
[----:B------:R-:W-:Y:S01]  /*12e10*/  LEA.HI.X R53, R2, R55, R59, 0x2, P0 ;  /* 0x0000003702357211 */ /* 0x000fe200000f143b */
[----:B---34-:R-:W-:Y:S10]  /*12e20*/  @P5 BRA `(.L_x_11180) ;  /* 0x0000000000285947 */ /* 0x018ff40003800000 */
        /* <DEDUP_REMOVED lines=10> */
.L_x_11180:
[----:B------:R-:W-:Y:S05]  /*12ed0*/  BSYNC.RECONVERGENT B0 ;  /* 0x0000000000007941 */ /* 0x000fea0003800200 */
.L_x_11179:
[----:B------:R-:W-:Y:S01]  /*12ee0*/  MOV R2, R144 ;  /* 0x0000009000027202 */ /* 0x000fe20000000f00 */
[----:B------:R-:W-:Y:S01]  /*12ef0*/  @!P4 ST.E.128 desc[UR4][R52.64], R48 ;  /* 0x000000303400c985 */ /* 0x000fe2000c101d04 */
[----:B------:R-:W-:-:S03]  /*12f00*/  MOV R3, 0x0 ;  /* 0x0000000000037802 */ /* 0x000fc60000000f00 */
        /* <DEDUP_REMOVED lines=8> */
[----:B--2--5:R-:W-:Y:S05]  /*12f90*/  @P1 RET.REL.NODEC R2 `(_ZN5flash24flash_fwd_splitkv_kernelI23Flash_fwd_kernel_traitsILi96ELi64ELi64ELi4ELb0ELb0EN7cutlass6half_tE19Flash_kernel_traitsILi96ELi64ELi64ELi4ES3_EELb0ELb1ELb0ELb0ELb1ELb0ELb1ELb1EEEvNS_16Flash_fwd_paramsE) ;  /* 0xfffffed002181950 */ /* 0x024fea0003c3ffff */
[----:B------:R-:W-:Y:S01]  /*12fa0*/  MOV R145, 0x0 ;  /* 0x0000000000917802 */ /* 0x000fe20000000f00 */
[----:B------:R-:W-:Y:S04]  /*12fb0*/  ST.E.128 desc[UR4][R52.64+0x4800], R36 ;  /* 0x0048002434007985 */ /* 0x000fe8000c101d04 */
[----:B------:R-:W-:Y:S04]  /*12fc0*/  ST.E.128 desc[UR4][R52.64+0x4880], R20 ;  /* 0x0048801434007985 */ /* 0x000fe8000c101d04 */
[----:B------:R1:W-:Y:S02]  /*12fd0*/  ST.E.128 desc[UR4][R52.64+0x4900], R4 ;  /* 0x0049000434007985 */ /* 0x0003e4000c101d04 */
[----:B-1----:R-:W-:Y:S05]  /*12fe0*/  RET.REL.NODEC R144 `(_ZN5flash24flash_fwd_splitkv_kernelI23Flash_fwd_kernel_traitsILi96ELi64ELi64ELi4ELb0ELb0EN7cutlass6half_tE19Flash_kernel_traitsILi96ELi64ELi64ELi4ES3_EELb0ELb1ELb0ELb0ELb1ELb0ELb1ELb1EEEvNS_16Flash_fwd_paramsE) ;  /* 0xfffffed090047950 */ /* 0x002fea0003c3ffff */
.L_x_11178:
[----:B------:R-:W-:Y:S01]  /*12ff0*/  MOV R0, 0x1f ;  /* 0x0000001f00007802 */ /* 0x000fe20000000f00 */
[----:B------:R-:W-:Y:S01]  /*13000*/  IMAD.MOV.U32 R2, RZ, RZ, 0x2 ;  /* 0x00000002ff027424 */ /* 0x000fe200078e00ff */
[----:B------:R-:W-:Y:S01]  /*13010*/  MOV R7, R158 ;  /* 0x0000009e00077202 */ /* 0x000fe20000000f00 */
[----:B------:R-:W-:-:S07]  /*13020*/  IMAD.MOV.U32 R5, RZ, RZ, -0x1 ;  /* 0xffffffffff057424 */ /* 0x000fce00078e00ff */
[----:B-1---5:R-:W-:Y:S05]  /*13030*/  WARPSYNC.COLLECTIVE R5, `(.L_x_11181) ;  /* 0x0000000005087348 */ /* 0x022fea0003c00000 */
[----:B------:R2:W3:Y:S02]  /*13040*/  SHFL.BFLY P0, R0, R7, R2, R0 ;  /* 0x0c00000207007389 */ /* 0x0004e40000000000 */
[----:B-123-5:R-:W-:Y:S05]  /*13050*/  ENDCOLLECTIVE ;  /* 0x000000000000791b */ /* 0x02efea0003800000 */
.L_x_11181:
        /* <DEDUP_REMOVED lines=8> */
.L_x_11182:
        /* <DEDUP_REMOVED lines=8> */
.L_x_11183:
[----:B------:R-:W-:Y:S01]  /*13160*/  FADD.FTZ R157, R0, R157 ;  /* 0x0000009d009d7221 */ /* 0x000fe20000010000 */
[----:B------:R-:W-:Y:S02]  /*13170*/  MOV R0, 0x1f ;  /* 0x0000001f00007802 */ /* 0x000fe40000000f00 */
[----:B------:R-:W-:Y:S01]  /*13180*/  MOV R2, 0x1 ;  /* 0x0000000100027802 */ /* 0x000fe20000000f00 */
[----:B------:R-:W-:-:S07]  /*13190*/  IMAD.MOV.U32 R7, RZ, RZ, R157 ;  /* 0x000000ffff077224 */ /* 0x000fce00078e009d */
[----:B------:R-:W-:Y:S05]  /*131a0*/  WARPSYNC.COLLECTIVE R5, `(.L_x_11184) ;  /* 0x0000000005087348 */ /* 0x000fea0003c00000 */
[----:B------:R1:W2:Y:S02]  /*131b0*/  SHFL.BFLY P0, R0, R7, R2, R0 ;  /* 0x0c00000207007389 */ /* 0x0002a40000000000 */
[----:B-12---:R-:W-:Y:S05]  /*131c0*/  ENDCOLLECTIVE ;  /* 0x000000000000791b */ /* 0x006fea0003800000 */
.L_x_11184:
[----:B------:R-:W-:Y:S05]  /*131d0*/  BRA `(.L_x_11185) ;  /* 0xfffffff000a47947 */ /* 0x000fea000383ffff */
.L_x_11186:
        /* <DEDUP_REMOVED lines=10> */
.L_x_11738:


//--------------------- .text._ZN5flash24flash_fwd_splitkv_kernelI23Flash_fwd_kernel_traitsILi96ELi64ELi64ELi4ELb0ELb0EN7cutlass6half_tE19Flash_kernel_traitsILi96ELi64ELi64ELi4ES3_EELb0ELb1ELb0ELb0ELb1ELb1ELb1ELb1EEEvNS_16Flash_fwd_paramsE --------------------------
	.section	.text._ZN5flash24flash_fwd_splitkv_kernelI23Flash_fwd_kernel_traitsILi96ELi64ELi64ELi4ELb0ELb0EN7cutlass6half_tE19Flash_kernel_traitsILi96ELi64ELi64ELi4ES3_EELb0ELb1ELb0ELb0ELb1ELb1ELb1ELb1EEEvNS_16Flash_fwd_paramsE,"ax",@progbits
	.align	128
        .global         _ZN5flash24flash_fwd_splitkv_kernelI23Flash_fwd_kernel_traitsILi96ELi64ELi64ELi4ELb0ELb0EN7cutlass6half_tE19Flash_kernel_traitsILi96ELi64ELi64ELi4ES3_EELb0ELb1ELb0ELb0ELb1ELb1ELb1ELb1EEEvNS_16Flash_fwd_paramsE
        .type           _ZN5flash24flash_fwd_splitkv_kernelI23Flash_fwd_kernel_traitsILi96ELi64ELi64ELi4ELb0ELb0EN7cutlass6half_tE19Flash_kernel_traitsILi96ELi64ELi64ELi4ES3_EELb0ELb1ELb0ELb0ELb1ELb1ELb1ELb1EEEvNS_16Flash_fwd_paramsE,@function
        .size           _ZN5flash24flash_fwd_splitkv_kernelI23Flash_fwd_kernel_traitsILi96ELi64ELi64ELi4ELb0ELb0EN7cutlass6half_tE19Flash_kernel_traitsILi96ELi64ELi64ELi4ES3_EELb0ELb1ELb0ELb0ELb1ELb1ELb1ELb1EEEvNS_16Flash_fwd_paramsE,(.L_x_11739 - _ZN5flash24flash_fwd_splitkv_kernelI23Flash_fwd_kernel_traitsILi96ELi64ELi64ELi4ELb0ELb0EN7cutlass6half_tE19Flash_kernel_traitsILi96ELi64ELi64ELi4ES3_EELb0ELb1ELb0ELb0ELb1ELb1ELb1ELb1EEEvNS_16Flash_fwd_paramsE)
        .other          _ZN5flash24flash_fwd_splitkv_kernelI23Flash_fwd_kernel_traitsILi96ELi64ELi64ELi4ELb0ELb0EN7cutlass6half_tE19Flash_kernel_traitsILi96ELi64ELi64ELi4ES3_EELb0ELb1ELb0ELb0ELb1ELb1ELb1ELb1EEEvNS_16Flash_fwd_paramsE,@"STO_CUDA_ENTRY STV_DEFAULT"
_ZN5flash24flash_fwd_splitkv_kernelI23Flash_fwd_kernel_traitsILi96ELi64ELi64ELi4ELb0ELb0EN7cutlass6half_tE19Flash_kernel_traitsILi96ELi64ELi64ELi4ES3_EELb0ELb1ELb0ELb0ELb1ELb1ELb1ELb1EEEvNS_16Flash_fwd_paramsE:
.text._ZN5flash24flash_fwd_splitkv_kernelI23Flash_fwd_kernel_traitsILi96ELi64ELi64ELi4ELb0ELb0EN7cutlass6half_tE19Flash_kernel_traitsILi96ELi64ELi64ELi4ES3_EELb0ELb1ELb0ELb0ELb1ELb1ELb1ELb1EEEvNS_16Flash_fwd_paramsE:
        /* <DEDUP_REMOVED lines=14> */
[----:B------:R-:W1:Y:S03]  /*00e0*/  LDC R4, c[0x0][0x374] ;  /* 0x0000dd00ff047b82 */ /* 0x000e660000000800 */
        /* <DEDUP_REMOVED lines=14> */
[----:B------:R-:W-:Y:S05]  /*01d0*/  CALL.REL.NOINC `($_ZN5flash24flash_fwd_splitkv_kernelI23Flash_fwd_kernel_traitsILi96ELi64ELi64ELi4ELb0ELb0EN7cutlass6half_tE19Flash_kernel_traitsILi96ELi64ELi64ELi4ES3_EELb0ELb1ELb0ELb0ELb1ELb1ELb1ELb1EEEvNS_16Flash_fwd_paramsE$_ZN5flash30compute_attn_1rowblock_splitkvI23Flash_fwd_kernel_traitsILi96ELi64ELi64ELi4ELb0ELb0EN7cutlass6half_tE19Flash_kernel_traitsILi96ELi64ELi64ELi4ES3_EELb0ELb1ELb0ELb0ELb1ELb1ELb1ELb1ENS_16Flash_fwd_paramsEEEvRKT8_iiiii) ;  /* 0x0000000000087944 */ /* 0x000fea0003c00000 */
[----:B------:R-:W-:Y:S05]  /*01e0*/  BSYNC.RECONVERGENT B3 ;  /* 0x0000000000037941 */ /* 0x000fea0003800200 */
.L_x_11187:
[----:B------:R-:W-:Y:S05]  /*01f0*/  EXIT ;  /* 0x000000000000794d */ /* 0x000fea0003800000 */
        .type           $_ZN5flash24flash_fwd_splitkv_kernelI23Flash_fwd_kernel_traitsILi96ELi64ELi64ELi4ELb0ELb0EN7cutlass6half_tE19Flash_kernel_traitsILi96ELi64ELi64ELi4ES3_EELb0ELb1ELb0ELb0ELb1ELb1ELb1ELb1EEEvNS_16Flash_fwd_paramsE$_ZN5flash30compute_attn_1rowblock_splitkvI23Flash_fwd_kernel_traitsILi96ELi64ELi64ELi4ELb0ELb0EN7cutlass6half_tE19Flash_kernel_traitsILi96ELi64ELi64ELi4ES3_EELb0ELb1ELb0ELb0ELb1ELb1ELb1ELb1ENS_16Flash_fwd_paramsEEEvRKT8_iiiii,@function
        .size           $_ZN5flash24flash_fwd_splitkv_kernelI23Flash_fwd_kernel_traitsILi96ELi64ELi64ELi4ELb0ELb0EN7cutlass6half_tE19Flash_kernel_traitsILi96ELi64ELi64ELi4ES3_EELb0ELb1ELb0ELb0ELb1ELb1ELb1ELb1EEEvNS_16Flash_fwd_paramsE$_ZN5flash30compute_attn_1rowblock_splitkvI23Flash_fwd_kernel_traitsILi96ELi64ELi64ELi4ELb0ELb0EN7cutlass6half_tE19Flash_kernel_traitsILi96ELi64ELi64ELi4ES3_EELb0ELb1ELb0ELb0ELb1ELb1ELb1ELb1ENS_16Flash_fwd_paramsEEEvRKT8_iiiii,(.L_x_11739 - $_ZN5flash24flash_fwd_splitkv_kernelI23Flash_fwd_kernel_traitsILi96ELi64ELi64ELi4ELb0ELb0EN7cutlass6half_tE19Flash_kernel_traitsILi96ELi64ELi64ELi4ES3_EELb0ELb1ELb0ELb0ELb1ELb1ELb1ELb1EEEvNS_16Flash_fwd_paramsE$_ZN5flash30compute_attn_1rowblock_splitkvI23Flash_fwd_kernel_traitsILi96ELi64ELi64ELi4ELb0ELb0EN7cutlass6half_tE19Flash_kernel_traitsILi96ELi64ELi64ELi4ES3_EELb0ELb1ELb0ELb0ELb1ELb1ELb1ELb1ENS_16Flash_fwd_paramsEEEvRKT8_iiiii)
$_ZN5flash24flash_fwd_splitkv_kernelI23Flash_fwd_kernel_traitsILi96ELi64ELi64ELi4ELb0ELb0EN7cutlass6half_tE19Flash_kernel_traitsILi96ELi64ELi64ELi4ES3_EELb0ELb1ELb0ELb0ELb1ELb1ELb1ELb1EEEvNS_16Flash_fwd_paramsE$_ZN5flash30compute_attn_1rowblock_splitkvI23Flash_fwd_kernel_traitsILi96ELi64ELi64ELi4ELb0ELb0EN7cutlass6half_tE19Flash_kernel_traitsILi96ELi64ELi64ELi4ES3_EELb0ELb1ELb0ELb0ELb1ELb1ELb1ELb1ENS_16Flash_fwd_paramsEEEvRKT8_iiiii:
        /* <DEDUP_REMOVED lines=38> */
.L_x_11189:
[----:B------:R-:W-:Y:S05]  /*0460*/  BSYNC.RECONVERGENT B0 ;  /* 0x0000000000007941 */ /* 0x000fea0003800200 */
.L_x_11188:
[----:B------:R-:W-:Y:S04]  /*0470*/  BSSY.RECONVERGENT B0, `(.L_x_11190) ;  /* 0x0000007000007945 */ /* 0x000fe80003800200 */
[----:B------:R-:W-:Y:S05]  /*0480*/  @!P3 BRA `(.L_x_11191) ;  /* 0x000000000014b947 */ /* 0x000fea0003800000 */
[----:B------:R-:W3:Y:S02]  /*0490*/  LD.E.U8 R2, desc[UR4][R84.64+0x1b2] ;  /* 0x0001b20454027980 */ /* 0x000ee4000c101100 */
[----:B---3--:R-:W-:-:S13]  /*04a0*/  ISETP.NE.AND P1, PT, R2, RZ, PT ;  /* 0x000000ff0200720c */ /* 0x008fda0003f25270 */
[----:B------:R-:W3:Y:S02]  /*04b0*/  @P1 LD.E R2, desc[UR4][R8.64+0x4] ;  /* 0x0000040408021980 */ /* 0x000ee4000c101900 */
[----:B---3-5:R-:W-:-:S06]  /*04c0*/  @P1 IADD3 R93, PT, PT, R2, -R15, RZ ;  /* 0x8000000f025d1210 */ /* 0x028fcc0007ffe0ff */
[----:B------:R3:W5:Y:S02]  /*04d0*/  @!P1 LD.E R93, desc[UR4][R8.64] ;  /* 0x00000004085d9980 */ /* 0x000764000c101900 */
.L_x_11191:
[----:B------:R-:W-:Y:S05]  /*04e0*/  BSYNC.RECONVERGENT B0 ;  /* 0x0000000000007941 */ /* 0x000fea0003800200 */
.L_x_11190:
        /* <DEDUP_REMOVED lines=9> */
.L_x_11193:
[----:B------:R-:W4:Y:S01]  /*0580*/  LD.E.64 R2, desc[UR4][R84.64+0x108] ;  /* 0x0001080454027980 */ /* 0x000f22000c101b00 */
[----:B------:R-:W-:Y:S01]  /*0590*/  BSSY.RECONVERGENT B0, `(.L_x_11195) ;  /* 0x0000006000007945 */ /* 0x000fe20003800200 */
[----:B------:R-:W-:Y:S01]  /*05a0*/  IMAD.MOV.U32 R0, RZ, RZ, RZ ;  /* 0x000000ffff007224 */ /* 0x000fe200078e00ff */
[----:B----4-:R-:W-:-:S04]  /*05b0*/  ISETP.NE.U32.AND P0, PT, R2, RZ, PT ;  /* 0x000000ff0200720c */ /* 0x010fc80003f05070 */
[----:B------:R-:W-:-:S13]  /*05c0*/  ISETP.NE.AND.EX P0, PT, R3, RZ, PT, P0 ;  /* 0x000000ff0300720c */ /* 0x000fda0003f05300 */
[----:B------:R-:W-:Y:S05]  /*05d0*/  @!P0 BRA `(.L_x_11196) ;  /* 0x0000000000048947 */ /* 0x000fea0003800000 */
[----:B------:R4:W5:Y:S02]  /*05e0*/  LD.E R0, desc[UR4][R84.64+0xbc] ;  /* 0x0000bc0454007980 */ /* 0x000964000c101900 */
.L_x_11196:
[----:B------:R-:W-:Y:S05]  /*05f0*/  BSYNC.RECONVERGENT B0 ;  /* 0x0000000000007941 */ /* 0x000fea0003800200 */
.L_x_11195:
[----:B-----5:R-:W-:Y:S02]  /*0600*/  IADD3 R79, PT, PT, R93, R0, RZ ;  /* 0x000000005d4f7210 */ /* 0x020fe40007ffe0ff */
.L_x_11194:
[----:B------:R-:W-:Y:S05]  /*0610*/  BSYNC.RECONVERGENT B1 ;  /* 0x0000000000017941 */ /* 0x000fea0003800200 */
.L_x_11192:
[----:B------:R-:W-:Y:S01]  /*0620*/  IMAD.SHL.U32 R113, R145, 0x40, RZ ;  /* 0x0000004091717824 */ /* 0x000fe200078e00ff */
[----:B------:R-:W-:Y:S01]  /*0630*/  MOV R2, R144 ;  /* 0x0000009000027202 */ /* 0x000fe20000000f00 */
[----:B------:R-:W-:-:S03]  /*0640*/  IMAD.MOV.U32 R3, RZ, RZ, 0x0 ;  /* 0x00000000ff037424 */ /* 0x000fc600078e00ff */
[----:B------:R-:W-:-:S13]  /*0650*/  ISETP.GT.AND P0, PT, R146, R113, PT ;  /* 0x000000719200720c */ /* 0x000fda0003f04270 */
[----:B-1234-:R-:W-:Y:S05]  /*0660*/  @!P0 RET.REL.NODEC R2 `(_ZN5flash24flash_fwd_splitkv_kernelI23Flash_fwd_kernel_traitsILi96ELi64ELi64ELi4ELb0ELb0EN7cutlass6half_tE19Flash_kernel_traitsILi96ELi64ELi64ELi4ES3_EELb0ELb1ELb0ELb0ELb1ELb1ELb1ELb1EEEvNS_16Flash_fwd_paramsE) ;  /* 0xfffffff802648950 */ /* 0x01efea0003c3ffff */
        /* <DEDUP_REMOVED lines=29> */
[----:B------:R-:W-:Y:S02]  /*0840*/  IMAD R0, R145, 0x40, -R146 ;  /* 0x0000004091007824 */ /* 0x000fe400078e0a92 */
[----:B------:R-:W-:Y:S01]  /*0850*/  @!P1 VIADD R11, R11, 0x1 ;  /* 0x000000010b0b9836 */ /* 0x000fe20000000000 */
[----:B------:R-:W-:Y:S02]  /*0860*/  ISETP.NE.AND P1, PT, R4, RZ, PT ;  /* 0x000000ff0400720c */ /* 0x000fe40003f25270 */
[----:B---3--:R-:W-:Y:S01]  /*0870*/  IADD3 R0, PT, PT, R5, R0, R2 ;  /* 0x0000000005007210 */ /* 0x008fe20007ffe002 */
[----:B----4-:R-:W-:Y:S01]  /*0880*/  IMAD.IADD R6, R7, 0x1, R146 ;  /* 0x0000000107067824 */ /* 0x010fe200078e0292 */
[----:B------:R-:W-:-:S03]  /*0890*/  SHF.R.S32.HI R7, RZ, 0x1f, R2 ;  /* 0x0000001fff077819 */ /* 0x000fc60000011402 */
[----:B------:R-:W-:Y:S02]  /*08a0*/  VIADD R0, R0, 0x40 ;  /* 0x0000004000007836 */ /* 0x000fe40000000000 */
[----:B------:R-:W-:Y:S01]  /*08b0*/  @P2 VIADD R11, R11, 0x1 ;  /* 0x000000010b0b2836 */ /* 0x000fe20000000000 */
[----:B------:R-:W-:Y:S02]  /*08c0*/  IADD3 R3, PT, PT, -R6, R113, R79 ;  /* 0x0000007106037210 */ /* 0x000fe40007ffe14f */
[----:B------:R-:W-:Y:S01]  /*08d0*/  SHF.R.S32.HI R5, RZ, 0x1f, R0 ;  /* 0x0000001fff057819 */ /* 0x000fe20000011400 */
[----:B------:R-:W-:Y:S01]  /*08e0*/  @!P0 IMAD.MOV R11, RZ, RZ, -R11 ;  /* 0x000000ffff0b8224 */ /* 0x000fe200078e0a0b */
[----:B------:R-:W-:Y:S02]  /*08f0*/  @!P1 LOP3.LUT R11, RZ, R4, RZ, 0x33, !PT ;  /* 0x00000004ff0b9212 */ /* 0x000fe400078e33ff */
[----:B------:R-:W-:Y:S02]  /*0900*/  SHF.R.S32.HI R4, RZ, 0x1f, R3 ;  /* 0x0000001fff047819 */ /* 0x000fe40000011403 */
[----:B------:R-:W-:-:S02]  /*0910*/  LEA.HI R7, R7, R2, RZ, 0x6 ;  /* 0x0000000207077211 */ /* 0x000fc400078f30ff */
[----:B------:R-:W-:Y:S01]  /*0920*/  LEA.HI R5, R5, R0, RZ, 0x6 ;  /* 0x0000000005057211 */ /* 0x000fe200078f30ff */
[----:B------:R-:W-:Y:S01]  /*0930*/  IMAD R0, R11, UR8, RZ ;  /* 0x000000080b007c24 */ /* 0x000fe2000f8e02ff */
[----:B------:R-:W-:Y:S02]  /*0940*/  LEA.HI R4, R4, R3, RZ, 0x6 ;  /* 0x0000000304047211 */ /* 0x000fe400078f30ff */
[----:B------:R-:W-:Y:S02]  /*0950*/  SHF.R.S32.HI R7, RZ, 0x6, R7 ;  /* 0x00000006ff077819 */ /* 0x000fe40000011407 */
[----:B------:R-:W-:Y:S02]  /*0960*/  SHF.R.S32.HI R139, RZ, 0x6, R4 ;  /* 0x00000006ff8b7819 */ /* 0x000fe40000011404 */
[----:B------:R-:W-:Y:S02]  /*0970*/  SHF.R.S32.HI R5, RZ, 0x6, R5 ;  /* 0x00000006ff057819 */ /* 0x000fe40000011405 */
[----:B------:R-:W-:-:S02]  /*0980*/  VIADDMNMX R92, R0, R11, R7, PT ;  /* 0x0000000b005c7246 */ /* 0x000fc40003800107 */
        /* <DEDUP_REMOVED lines=57> */
[----:B-1----:R-:W-:Y:S05]  /*0d20*/  @P1 RET.REL.NODEC R144 `(_ZN5flash24flash_fwd_splitkv_kernelI23Flash_fwd_kernel_traitsILi96ELi64ELi64ELi4ELb0ELb0EN7cutlass6half_tE19Flash_kernel_traitsILi96ELi64ELi64ELi4ES3_EELb0ELb1ELb0ELb0ELb1ELb1ELb1ELb1EEEvNS_16Flash_fwd_paramsE) ;  /* 0xfffffff090b41950 */ /* 0x002fea0003c3ffff */
[----:B------:R-:W-:Y:S02]  /*0d30*/  MOV R5, 0xff800000 ;  /* 0xff80000000057802 */ /* 0x000fe40000000f00 */
[----:B------:R-:W-:-:S03]  /*0d40*/  MOV R145, 0x0 ;  /* 0x0000000000917802 */ /* 0x000fc60000000f00 */
[----:B------:R1:W-:Y:S02]  /*0d50*/  ST.E desc[UR4][R2.64+0xc0], R5 ;  /* 0x0000c00502007985 */ /* 0x0003e4000c101904 */
[----:B-1----:R-:W-:Y:S05]  /*0d60*/  RET.REL.NODEC R144 `(_ZN5flash24flash_fwd_splitkv_kernelI23Flash_fwd_kernel_traitsILi96ELi64ELi64ELi4ELb0ELb0EN7cutlass6half_tE19Flash_kernel_traitsILi96ELi64ELi64ELi4ES3_EELb0ELb1ELb0ELb0ELb1ELb1ELb1ELb1EEEvNS_16Flash_fwd_paramsE) ;  /* 0xfffffff090a47950 */ /* 0x002fea0003c3ffff */
.L_x_11197:
        /* <DEDUP_REMOVED lines=101> */
.L_x_11199:
        /* <DEDUP_REMOVED lines=56> */
[----:B------:R-:W-:-:S03]  /*1740*/  @!P2 SHF.R.S32.HI R7, RZ, 0x1f, R12 ;  /* 0x0000001fff07a819 */ /* 0x000fc6000001140c */
[----:B------:R-:W-:Y:S02]  /*1750*/  IMAD R8, R19, R4, R8 ;  /* 0x0000000413087224 */ /* 0x000fe400078e0208 */
[----:B------:R-:W-:Y:S01]  /*1760*/  IMAD.WIDE.U32 R22, R4, R18, R22 ;  /* 0x0000001204167225 */ /* 0x000fe200078e0016 */
[----:B------:R-:W-:-:S03]  /*1770*/  @!P2 IADD3 R25, PT, PT, R25, R6, RZ ;  /* 0x000000061919a210 */ /* 0x000fc60007ffe0ff */
[----:B------:R-:W-:Y:S01]  /*1780*/  @!P0 IMAD.MOV R11, RZ, RZ, -R11 ;  /* 0x000000ffff0b8224 */ /* 0x000fe200078e0a0b */
[----:B------:R-:W-:Y:S01]  /*1790*/  @!P3 LOP3.LUT R11, RZ, R0, RZ, 0x33, !PT ;  /* 0x00000000ff0bb212 */ /* 0x000fe200078e33ff */
[----:B------:R-:W-:Y:S01]  /*17a0*/  @!P2 IMAD R6, R21, R12, RZ ;  /* 0x0000000c1506a224 */ /* 0x000fe200078e02ff */
[----:B------:R-:W-:Y:S02]  /*17b0*/  @P2 IADD3 R14, PT, PT, R14, R15, RZ ;  /* 0x0000000f0e0e2210 */ /* 0x000fe40007ffe0ff */
[----:B------:R-:W-:Y:S01]  /*17c0*/  IADD3 R23, PT, PT, R23, R8, RZ ;  /* 0x0000000817177210 */ /* 0x000fe20007ffe0ff */
[----:B------:R-:W-:Y:S01]  /*17d0*/  IMAD R9, R17, R11, RZ ;  /* 0x0000000b11097224 */ /* 0x000fe200078e02ff */
[----:B------:R-:W-:Y:S01]  /*17e0*/  SHF.R.S32.HI R8, RZ, 0x1f, R11 ;  /* 0x0000001fff087819 */ /* 0x000fe2000001140b */
[C---:B------:R-:W-:Y:S02]  /*17f0*/  @!P2 IMAD R6, R20.reuse, R7, R6 ;  /* 0x000000071406a224 */ /* 0x040fe400078e0206 */
        /* <DEDUP_REMOVED lines=11> */
.L_x_11200:
[----:B------:R-:W-:Y:S05]  /*18b0*/  BSYNC.RECONVERGENT B0 ;  /* 0x0000000000007941 */ /* 0x000fea0003800200 */
.L_x_11198:
        /* <DEDUP_REMOVED lines=26> */
[----:B------:R-:W-:Y:S01]  /*1a60*/  @!P3 IMAD.IADD R21, R21, 0x1, -R6 ;  /* 0x000000011515b824 */ /* 0x000fe200078e0a06 */
[----:B------:R-:W-:-:S04]  /*1a70*/  IADD3 R34, P1, PT, R30, R22, RZ ;  /* 0x000000161e227210 */ /* 0x000fc80007f3e0ff */
[----:B------:R-:W-:Y:S02]  /*1a80*/  ISETP.GE.U32.AND P4, PT, R21, R6, PT ;  /* 0x000000061500720c */ /* 0x000fe40003f86070 */
[----:B------:R-:W-:Y:S01]  /*1a90*/  LOP3.LUT R6, R147, R0, RZ, 0x3c, !PT ;  /* 0x0000000093067212 */ /* 0x000fe200078e3cff */
[----:B------:R-:W-:Y:S01]  /*1aa0*/  IMAD R19, R19, R2, RZ ;  /* 0x0000000213137224 */ /* 0x000fe200078e02ff */
[----:B------:R-:W1:Y:S01]  /*1ab0*/  S2R R87, SR_CgaCtaId ;  /* 0x0000000000577919 */ /* 0x000e620000008800 */
[----:B------:R-:W-:Y:S01]  /*1ac0*/  IMAD.X R35, RZ, RZ, R20, P1 ;  /* 0x000000ffff237224 */ /* 0x000fe200008e0614 */
[----:B------:R-:W-:Y:S02]  /*1ad0*/  ISETP.GE.AND P2, PT, R6, RZ, PT ;  /* 0x000000ff0600720c */ /* 0x000fe40003f46270 */
[----:B------:R-:W-:Y:S02]  /*1ae0*/  @!P3 IADD3 R23, PT, PT, R23, 0x1, RZ ;  /* 0x000000011717b810 */ /* 0x000fe40007ffe0ff */
[----:B------:R-:W-:Y:S01]  /*1af0*/  ISETP.NE.AND P1, PT, R0, RZ, PT ;  /* 0x000000ff0000720c */ /* 0x000fe20003f25270 */
[----:B------:R-:W-:-:S02]  /*1b00*/  IMAD R19, R18, R3, R19 ;  /* 0x0000000312137224 */ /* 0x000fc400078e0213 */
[----:B------:R-:W-:-:S04]  /*1b10*/  IMAD.WIDE.U32 R34, R18, R2, R34 ;  /* 0x0000000212227225 */ /* 0x000fc800078e0022 */
[----:B------:R-:W-:-:S04]  /*1b20*/  @P4 VIADD R23, R23, 0x1 ;  /* 0x0000000117174836 */ /* 0x000fc80000000000 */
[----:B------:R-:W-:Y:S01]  /*1b30*/  IMAD.MOV.U32 R6, RZ, RZ, R23 ;  /* 0x000000ffff067224 */ /* 0x000fe200078e0017 */
[----:B------:R-:W-:Y:S02]  /*1b40*/  IADD3 R23, PT, PT, R35, R19, RZ ;  /* 0x0000001323177210 */ /* 0x000fe40007ffe0ff */
[----:B------:R-:W-:Y:S01]  /*1b50*/  SHF.R.S32.HI R19, RZ, 0x1f, R147 ;  /* 0x0000001fff137819 */ /* 0x000fe20000011493 */
[----:B------:R-:W-:Y:S01]  /*1b60*/  @!P2 IMAD.MOV R6, RZ, RZ, -R6 ;  /* 0x000000ffff06a224 */ /* 0x000fe200078e0a06 */
[----:B------:R-:W-:Y:S01]  /*1b70*/  @!P1 LOP3.LUT R6, RZ, R0, RZ, 0x33, !PT ;  /* 0x00000000ff069212 */ /* 0x000fe200078e33ff */
[----:B------:R-:W-:Y:S01]  /*1b80*/  IMAD.MOV.U32 R22, RZ, RZ, R34 ;  /* 0x000000ffff167224 */ /* 0x000fe200078e0022 */
[----:B------:R-:W-:Y:S02]  /*1b90*/  SHF.R.U32.HI R116, RZ, 0x2, R91 ;  /* 0x00000002ff747819 */ /* 0x000fe4000001165b */
[----:B------:R-:W-:Y:S01]  /*1ba0*/  SHF.R.S32.HI R0, RZ, 0x1f, R6 ;  /* 0x0000001fff007819 */ /* 0x000fe20000011406 */
[----:B------:R-:W-:Y:S01]  /*1bb0*/  IMAD.WIDE.U32 R22, R6, R28, R22 ;  /* 0x0000001c06167225 */ /* 0x000fe200078e0016 */
[----:B------:R-:W-:-:S03]  /*1bc0*/  MOV R117, RZ ;  /* 0x000000ff00757202 */ /* 0x000fc60000000f00 */
[-C--:B------:R-:W-:Y:S02]  /*1bd0*/  IMAD R143, R3, R116.reuse, RZ ;  /* 0x00000074038f7224 */ /* 0x080fe400078e02ff */
[----:B------:R-:W-:Y:S01]  /*1be0*/  IMAD R141, R5, R116, RZ ;  /* 0x00000074058d7224 */ /* 0x000fe200078e02ff */
[----:B------:R-:W-:Y:S01]  /*1bf0*/  SHF.L.U32 R88, R92, 0x6, RZ ;  /* 0x000000065c587819 */ /* 0x000fe200000006ff */
[----:B------:R-:W-:Y:S01]  /*1c00*/  IMAD.SHL.U32 R78, R91, 0x4, RZ ;  /* 0x000000045b4e7824 */ /* 0x000fe200078e00ff */
[----:B------:R-:W-:Y:S01]  /*1c10*/  SHF.L.U64.HI R138, R4, 0x5, R5 ;  /* 0x00000005048a7819 */ /* 0x000fe20000010205 */
[----:B------:R-:W-:Y:S01]  /*1c20*/  IMAD.SHL.U32 R89, R2, 0x20, RZ ;  /* 0x0000002002597824 */ /* 0x000fe200078e00ff */
[----:B------:R-:W-:Y:S01]  /*1c30*/  SHF.L.U32 R137, R4, 0x5, RZ ;  /* 0x0000000504897819 */ /* 0x000fe200000006ff */
[----:B------:R-:W-:Y:S01]  /*1c40*/  VIADD R76, R88, 0xffffffc0 ;  /* 0xffffffc0584c7836 */ /* 0x000fe20000000000 */
[----:B------:R-:W-:Y:S02]  /*1c50*/  SHF.L.U64.HI R90, R2, 0x5, R3 ;  /* 0x00000005025a7819 */ /* 0x000fe40000010203 */
[----:B------:R-:W-:-:S02]  /*1c60*/  IADD3 R94, PT, PT, R92, -0x1, RZ ;  /* 0xffffffff5c5e7810 */ /* 0x000fc40007ffe0ff */
[----:B------:R-:W-:Y:S01]  /*1c70*/  LOP3.LUT R112, R78, 0xc, RZ, 0xc0, !PT ;  /* 0x0000000c4e707812 */ /* 0x000fe200078ec0ff */
[----:B--2---:R-:W-:-:S04]  /*1c80*/  @P0 IMAD.WIDE.U32 R36, R24, R13, RZ ;  /* 0x0000000d18240225 */ /* 0x004fc800078e00ff */
[----:B------:R-:W-:Y:S02]  /*1c90*/  @P0 IMAD R20, R25, R13, RZ ;  /* 0x0000000d19140224 */ /* 0x000fe400078e02ff */
[-C--:B---3--:R-:W-:Y:S02]  /*1ca0*/  @!P0 IMAD R18, R33, R149.reuse, RZ ;  /* 0x0000009521128224 */ /* 0x088fe400078e02ff */
[----:B------:R-:W-:-:S04]  /*1cb0*/  @!P0 IMAD.WIDE.U32 R32, R32, R149, RZ ;  /* 0x0000009520208225 */ /* 0x000fc800078e00ff */
[----:B------:R-:W-:Y:S02]  /*1cc0*/  @!P0 IMAD.MOV.U32 R13, RZ, RZ, R32 ;  /* 0x000000ffff0d8224 */ /* 0x000fe400078e0020 */
[----:B------:R-:W-:Y:S01]  /*1cd0*/  @P0 IMAD.MOV.U32 R13, RZ, RZ, R36 ;  /* 0x000000ffff0d0224 */ /* 0x000fe200078e0024 */
[----:B------:R-:W-:Y:S01]  /*1ce0*/  @!P0 IADD3 R18, PT, PT, R33, R18, RZ ;  /* 0x0000001221128210 */ /* 0x000fe20007ffe0ff */
[----:B------:R-:W-:Y:S01]  /*1cf0*/  IMAD R21, R27, R147, RZ ;  /* 0x000000931b157224 */ /* 0x000fe200078e02ff */
[----:B------:R-:W-:Y:S02]  /*1d00*/  @P0 IADD3 R18, PT, PT, R37, R20, RZ ;  /* 0x0000001425120210 */ /* 0x000fe40007ffe0ff */
        /* <DEDUP_REMOVED lines=9> */
[----:B------:R-:W-:-:S03]  /*1da0*/  MOV R18, 0x400 ;  /* 0x0000040000127802 */ /* 0x000fc60000000f00 */
[----:B------:R-:W-:Y:S01]  /*1db0*/  IMAD.MOV.U32 R26, RZ, RZ, R22 ;  /* 0x000000ffff1a7224 */ /* 0x000fe200078e0016 */
[----:B------:R-:W-:Y:S02]  /*1dc0*/  IADD3 R22, P0, PT, R30, R12, RZ ;  /* 0x0000000c1e167210 */ /* 0x000fe40007f1e0ff */
[----:B------:R-:W-:Y:S01]  /*1dd0*/  LOP3.LUT R8, R21, 0x1f20, R8, 0xf8, !PT ;  /* 0x00001f2015087812 */ /* 0x000fe200078ef808 */
[----:B------:R-:W-:Y:S01]  /*1de0*/  IMAD.WIDE.U32 R20, R145, 0x40, R116 ;  /* 0x0000004091147825 */ /* 0x000fe200078e0074 */
[----:B-1----:R-:W-:Y:S02]  /*1df0*/  LEA R87, R87, R18, 0x18 ;  /* 0x0000001257577211 */ /* 0x002fe400078ec0ff */
[----:B------:R-:W-:Y:S01]  /*1e00*/  IADD3 R19, PT, PT, R33, R19, RZ ;  /* 0x0000001321137210 */ /* 0x000fe20007ffe0ff */
[----:B------:R-:W-:Y:S01]  /*1e10*/  IMAD.IADD R27, R23, 0x1, R13 ;  /* 0x00000001171b7824 */ /* 0x000fe200078e020d */
[----:B------:R-:W-:Y:S01]  /*1e20*/  SHF.R.S32.HI R12, RZ, 0x1f, R93 ;  /* 0x0000001fff0c7819 */ /* 0x000fe2000001145d */
[----:B------:R-:W-:-:S02]  /*1e30*/  IMAD.X R23, RZ, RZ, R9, P0 ;  /* 0x000000ffff177224 */ /* 0x000fc400000e0609 */
[----:B------:R-:W-:Y:S02]  /*1e40*/  IMAD.MOV.U32 R18, RZ, RZ, R32 ;  /* 0x000000ffff127224 */ /* 0x000fe400078e0020 */
[-C--:B------:R-:W-:Y:S01]  /*1e50*/  IMAD R9, R21, R24.reuse, RZ ;  /* 0x0000001815097224 */ /* 0x080fe200078e02ff */
[----:B------:R-:W-:Y:S01]  /*1e60*/  LEA.HI R12, R12, R93, RZ, 0x6 ;  /* 0x0000005d0c0c7211 */ /* 0x000fe200078f30ff */
[----:B------:R-:W-:-:S04]  /*1e70*/  IMAD.WIDE.U32 R18, R20, R24, R18 ;  /* 0x0000001814127225 */ /* 0x000fc800078e0012 */
[----:B------:R-:W-:Y:S02]  /*1e80*/  IMAD R9, R20, R25, R9 ;  /* 0x0000001914097224 */ /* 0x000fe400078e0209 */
        /* <DEDUP_REMOVED lines=30> */
[----:B------:R-:W-:Y:S01]  /*2070*/  IMAD.MOV.U32 R110, RZ, RZ, R76 ;  /* 0x000000ffff6e7224 */ /* 0x000fe200078e004c */
[----:B------:R-:W-:Y:S01]  /*2080*/  IADD3 R109, PT, PT, R116, 0x20, RZ ;  /* 0x00000020746d7810 */ /* 0x000fe20007ffe0ff */
[C---:B------:R-:W-:Y:S01]  /*2090*/  IMAD R108, R92.reuse, -0x40, R93 ;  /* 0xffffffc05c6c7824 */ /* 0x040fe200078e025d */
[----:B------:R-:W-:Y:S01]  /*20a0*/  MOV R106, R92 ;  /* 0x0000005c006a7202 */ /* 0x000fe20000000f00 */
[----:B------:R-:W-:Y:S01]  /*20b0*/  IMAD R107, R92, -0x40, R79 ;  /* 0xffffffc05c6b7824 */ /* 0x000fe200078e024f */
[----:B------:R-:W-:Y:S01]  /*20c0*/  SHF.R.S32.HI R17, RZ, 0x1f, R110 ;  /* 0x0000001fff117819 */ /* 0x000fe2000001146e */
[----:B------:R-:W-:Y:S01]  /*20d0*/  IMAD.MOV.U32 R101, RZ, RZ, R143 ;  /* 0x000000ffff657224 */ /* 0x000fe200078e008f */
[----:B------:R-:W-:-:S02]  /*20e0*/  MOV R100, R142 ;  /* 0x0000008e00647202 */ /* 0x000fc40000000f00 */
[----:B------:R-:W-:Y:S02]  /*20f0*/  MOV R120, R140 ;  /* 0x0000008c00787202 */ /* 0x000fe40000000f00 */
[----:B------:R-:W-:Y:S01]  /*2100*/  MOV R121, R141 ;  /* 0x0000008d00797202 */ /* 0x000fe20000000f00 */
[----:B--2---:R-:W-:Y:S02]  /*2110*/  IMAD R2, R27, R149, RZ ;  /* 0x000000951b027224 */ /* 0x004fe400078e02ff */
[----:B------:R-:W-:-:S04]  /*2120*/  IMAD.WIDE.U32 R26, R149, R26, R30 ;  /* 0x0000001a951a7225 */ /* 0x000fc800078e001e */
[----:B---3--:R-:W-:Y:S01]  /*2130*/  IMAD R3, R15, R149, RZ ;  /* 0x000000950f037224 */ /* 0x008fe200078e02ff */
[----:B------:R-:W-:Y:S01]  /*2140*/  IADD3 R27, PT, PT, R27, R2, RZ ;  /* 0x000000021b1b7210 */ /* 0x000fe20007ffe0ff */
[----:B----4-:R-:W-:Y:S02]  /*2150*/  IMAD R15, R123, R110, RZ ;  /* 0x0000006e7b0f7224 */ /* 0x010fe400078e02ff */
[----:B------:R-:W-:Y:S01]  /*2160*/  IMAD.WIDE.U32 R24, R149, R14, R30 ;  /* 0x0000000e95187225 */ /* 0x000fe200078e001e */
[----:B------:R-:W-:Y:S02]  /*2170*/  SHF.R.S32.HI R14, RZ, 0x1f, R93 ;  /* 0x0000001fff0e7819 */ /* 0x000fe4000001145d */
[----:B------:R-:W-:Y:S01]  /*2180*/  SHF.L.U64.HI R103, R18, 0x5, R19 ;  /* 0x0000000512677819 */ /* 0x000fe20000010213 */
[----:B------:R-:W-:Y:S01]  /*2190*/  IMAD R15, R122, R17, R15 ;  /* 0x000000117a0f7224 */ /* 0x000fe200078e020f */
[----:B------:R-:W-:Y:S01]  /*21a0*/  SHF.L.U32 R105, R18, 0x5, RZ ;  /* 0x0000000512697819 */ /* 0x000fe200000006ff */
[----:B------:R-:W-:-:S04]  /*21b0*/  IMAD.WIDE.U32 R26, R122, R110, R26 ;  /* 0x0000006e7a1a7225 */ /* 0x000fc800078e001a */
[----:B------:R-:W-:Y:S01]  /*21c0*/  IMAD R2, R19, R110, RZ ;  /* 0x0000006e13027224 */ /* 0x000fe200078e02ff */
[----:B------:R-:W-:Y:S01]  /*21d0*/  IADD3 R27, PT, PT, R27, R15, RZ ;  /* 0x0000000f1b1b7210 */ /* 0x000fe20007ffe0ff */
[----:B------:R-:W-:Y:S02]  /*21e0*/  IMAD.IADD R25, R25, 0x1, R3 ;  /* 0x0000000119197824 */ /* 0x000fe400078e0203 */
[----:B------:R-:W-:Y:S01]  /*21f0*/  IMAD R3, R23, R6, RZ ;  /* 0x0000000617037224 */ /* 0x000fe200078e02ff */
[----:B------:R-:W-:Y:S01]  /*2200*/  LEA.HI R111, R16, R16, RZ, 0x1 ;  /* 0x00000010106f7211 */ /* 0x000fe200078f08ff */
[----:B------:R-:W-:Y:S02]  /*2210*/  IMAD R15, R21, R6, RZ ;  /* 0x00000006150f7224 */ /* 0x000fe400078e02ff */
[C---:B------:R-:W-:Y:S01]  /*2220*/  IMAD R17, R18.reuse, R17, R2 ;  /* 0x0000001112117224 */ /* 0x040fe200078e0202 */
[----:B------:R-:W-:Y:S01]  /*2230*/  SHF.R.S32.HI R111, RZ, 0x1, R111 ;  /* 0x00000001ff6f7819 */ /* 0x000fe2000001146f */
[----:B------:R-:W-:-:S04]  /*2240*/  IMAD.WIDE.U32 R24, R18, R110, R24 ;  /* 0x0000006e12187225 */ /* 0x000fc800078e0018 */
[----:B------:R-:W-:Y:S01]  /*2250*/  IMAD R2, R22, R0, R3 ;  /* 0x0000000016027224 */ /* 0x000fe200078e0203 */
[----:B------:R-:W-:Y:S01]  /*2260*/  IADD3 R3, P0, PT, -R93, R116, RZ ;  /* 0x000000745d037210 */ /* 0x000fe20007f1e1ff */
[----:B------:R-:W-:Y:S02]  /*2270*/  IMAD R15, R20, R0, R15 ;  /* 0x00000000140f7224 */ /* 0x000fe400078e020f */
[----:B-----5:R-:W-:Y:S02]  /*2280*/  IMAD.IADD R0, R7, 0x1, R76 ;  /* 0x0000000107007824 */ /* 0x020fe400078e024c */
[----:B------:R-:W-:Y:S01]  /*2290*/  IMAD.IADD R25, R25, 0x1, R17 ;  /* 0x0000000119197824 */ /* 0x000fe200078e0211 */
[----:B------:R-:W-:Y:S01]  /*22a0*/  IADD3.X R17, PT, PT, RZ, ~R14, RZ, P0, !PT ;  /* 0x8000000eff117210 */ /* 0x000fe200007fe4ff */
[----:B------:R-:W-:Y:S01]  /*22b0*/  IMAD.WIDE.U32 R22, R6, R22, R26 ;  /* 0x0000001606167225 */ /* 0x000fe200078e001a */
[----:B------:R-:W-:-:S03]  /*22c0*/  LOP3.LUT R26, R30, 0x20, RZ, 0xfc, !PT ;  /* 0x000000201e1a7812 */ /* 0x000fc600078efcff */
[----:B------:R-:W-:Y:S01]  /*22d0*/  IMAD R7, R111, R0, RZ ;  /* 0x000000006f077224 */ /* 0x000fe200078e02ff */
[----:B------:R-:W-:Y:S01]  /*22e0*/  IADD3 R23, PT, PT, R23, R2, RZ ;  /* 0x0000000217177210 */ /* 0x000fe20007ffe0ff */
[----:B------:R-:W-:Y:S02]  /*22f0*/  IMAD R0, R116, R111, R112 ;  /* 0x0000006f74007224 */ /* 0x000fe400078e0270 */
[----:B------:R-:W-:Y:S01]  /*2300*/  IMAD.WIDE.U32 R20, R6, R20, R24 ;  /* 0x0000001406147225 */ /* 0x000fe200078e0018 */
[----:B------:R-:W-:Y:S02]  /*2310*/  SHF.R.S32.HI R99, RZ, 0x1f, R7 ;  /* 0x0000001fff637819 */ /* 0x000fe40000011407 */
[----:B------:R-:W-:Y:S01]  /*2320*/  LOP3.LUT R25, R30, 0x40, RZ, 0xfc, !PT ;  /* 0x000000401e197812 */ /* 0x000fe200078efcff */
[----:B------:R-:W-:Y:S02]  /*2330*/  IMAD.IADD R6, R112, 0x1, R0 ;  /* 0x0000000170067824 */ /* 0x000fe400078e0200 */
[----:B------:R-:W-:-:S02]  /*2340*/  IMAD.IADD R21, R21, 0x1, R15 ;  /* 0x0000000115157824 */ /* 0x000fc400078e020f */
[----:B------:R-:W-:Y:S01]  /*2350*/  IMAD R95, R17, R122, RZ ;  /* 0x0000007a115f7224 */ /* 0x000fe200078e02ff */
[----:B------:R-:W-:Y:S01]  /*2360*/  IADD3 R2, P2, PT, R7, R6, RZ ;  /* 0x0000000607027210 */ /* 0x000fe20007f5e0ff */
[----:B------:R-:W-:Y:S02]  /*2370*/  IMAD R29, R17, R18, RZ ;  /* 0x00000012111d7224 */ /* 0x000fe400078e02ff */
[-C--:B------:R-:W-:Y:S02]  /*2380*/  IMAD R95, R123, R3.reuse, R95 ;  /* 0x000000037b5f7224 */ /* 0x080fe400078e025f */
[-C--:B------:R-:W-:Y:S02]  /*2390*/  IMAD R29, R19, R3.reuse, R29 ;  /* 0x00000003131d7224 */ /* 0x080fe400078e021d */
[----:B------:R-:W-:-:S04]  /*23a0*/  IMAD.WIDE.U32 R16, R122, R3, R22 ;  /* 0x000000037a107225 */ /* 0x000fc800078e0016 */
[----:B------:R-:W-:Y:S01]  /*23b0*/  IMAD.WIDE.U32 R14, R18, R3, R20 ;  /* 0x00000003120e7225 */ /* 0x000fe200078e0014 */
[----:B------:R-:W-:Y:S02]  /*23c0*/  IADD3 R3, P3, PT, R7, R0, RZ ;  /* 0x0000000007037210 */ /* 0x000fe40007f7e0ff */
[----:B------:R-:W-:Y:S01]  /*23d0*/  IADD3 R95, PT, PT, R17, R95, RZ ;  /* 0x0000005f115f7210 */ /* 0x000fe20007ffe0ff */
[----:B------:R-:W-:Y:S01]  /*23e0*/  IMAD.SHL.U32 R98, R2, 0x2, RZ ;  /* 0x0000000202627824 */ /* 0x000fe200078e00ff */
[-C--:B------:R-:W-:Y:S01]  /*23f0*/  LEA.HI.X.SX32 R0, R0, R99.reuse, 0x1, P3 ;  /* 0x0000006300007211 */ /* 0x080fe200018f0eff */
[----:B------:R-:W-:Y:S01]  /*2400*/  IMAD.IADD R29, R15, 0x1, R29 ;  /* 0x000000010f1d7824 */ /* 0x000fe200078e021d */
[----:B------:R-:W-:Y:S01]  /*2410*/  LEA R82, P1, R16, R12, 0x1 ;  /* 0x0000000c10527211 */ /* 0x000fe200078208ff */
[----:B------:R-:W-:Y:S01]  /*2420*/  IMAD.SHL.U32 R111, R111, 0x20, RZ ;  /* 0x000000206f6f7824 */ /* 0x000fe200078e00ff */
[----:B------:R-:W-:Y:S02]  /*2430*/  LEA.HI.X.SX32 R99, R6, R99, 0x1, P2 ;  /* 0x0000006306637211 */ /* 0x000fe400010f0eff */
[----:B------:R-:W-:-:S02]  /*2440*/  LEA R28, P0, R14, R10, 0x1 ;  /* 0x0000000a0e1c7211 */ /* 0x000fc400078008ff */
[----:B------:R-:W-:Y:S02]  /*2450*/  SHF.L.U32 R32, R3, 0x1, RZ ;  /* 0x0000000103207819 */ /* 0x000fe400000006ff */
        /* <DEDUP_REMOVED lines=11> */
[----:B------:R-:W-:Y:S02]  /*2510*/  IADD3.X R33, PT, PT, R5, R0, RZ, P0, !PT ;  /* 0x0000000005217210 */ /* 0x000fe400007fe4ff */
[----:B------:R-:W-:-:S07]  /*2520*/  SHF.R.S32.HI R86, RZ, 0x1f, R111 ;  /* 0x0000001fff567819 */ /* 0x000fce000001146f */
.L_x_11216:
[----:B------:R-:W-:Y:S01]  /*2530*/  VIADD R107, R107, 0x40 ;  /* 0x000000406b6b7836 */ /* 0x000fe20000000000 */
[----:B------:R-:W-:Y:S01]  /*2540*/  UMOV UR6, URZ ;  /* 0x000000ff00067c82 */ /* 0x000fe20008000000 */
[----:B------:R-:W-:Y:S01]  /*2550*/  VIADD R108, R108, 0x40 ;  /* 0x000000406c6c7836 */ /* 0x000fe20000000000 */
[----:B------:R-:W-:Y:S01]  /*2560*/  BSSY.RECONVERGENT B1, `(.L_x_11202) ;  /* 0x000039c000017945 */ /* 0x000fe20003800200 */
[----:B------:R-:W-:Y:S01]  /*2570*/  IMAD.MOV.U32 R2, RZ, RZ, R82 ;  /* 0x000000ffff027224 */ /* 0x000fe200078e0052 */
[-C--:B------:R-:W-:Y:S01]  /*2580*/  ISETP.GE.AND P0, PT, R116, R107.reuse, PT ;  /* 0x0000006b7400720c */ /* 0x080fe20003f06270 */
[----:B------:R-:W-:Y:S01]  /*2590*/  IMAD.MOV.U32 R3, RZ, RZ, R95 ;  /* 0x000000ffff037224 */ /* 0x000fe200078e005f */
[C---:B------:R-:W-:Y:S01]  /*25a0*/  ISETP.GE.AND P4, PT, R109.reuse, R107, PT ;  /* 0x0000006b6d00720c */ /* 0x040fe20003f86270 */
[----:B------:R-:W-:Y:S01]  /*25b0*/  VIADD R106, R106, 0xffffffff ;  /* 0xffffffff6a6a7836 */ /* 0x000fe20000000000 */
[-C--:B------:R-:W-:Y:S01]  /*25c0*/  ISETP.GE.AND P0, PT, R116, R108.reuse, !P0 ;  /* 0x0000006c7400720c */ /* 0x080fe20004706270 */
[----:B------:R-:W-:Y:S01]  /*25d0*/  IMAD.MOV.U32 R114, RZ, RZ, R110 ;  /* 0x000000ffff727224 */ /* 0x000fe200078e006e */
[----:B------:R-:W-:Y:S01]  /*25e0*/  ISETP.GE.AND P4, PT, R109, R108, !P4 ;  /* 0x0000006c6d00720c */ /* 0x000fe20006786270 */
[----:B------:R-:W-:Y:S01]  /*25f0*/  VIADD R110, R110, 0xffffffc0 ;  /* 0xffffffc06e6e7836 */ /* 0x000fe20000000000 */
        /* <DEDUP_REMOVED lines=45> */
.L_x_11203:
        /* <DEDUP_REMOVED lines=153> */
.L_x_11207:
[----:B------:R-:W-:Y:S05]  /*3260*/  BSYNC.RECONVERGENT B0 ;  /* 0x0000000000007941 */ /* 0x000fea0003800200 */
.L_x_11206:
        /* <DEDUP_REMOVED lines=159> */
.L_x_11209:
[----:B------:R-:W-:Y:S05]  /*3c60*/  BSYNC.RECONVERGENT B0 ;  /* 0x0000000000007941 */ /* 0x000fea0003800200 */
.L_x_11208:
[----:B------:R-:W3:Y:S02]  /*3c70*/  LD.E R3, desc[UR4][R84.64+0xd0] ;  /* 0x0000d00454037980 */ /* 0x000ee4000c101900 */
[----:B---3--:R-:W-:Y:S05]  /*3c80*/  IMAD.U32 R3, R3, -0x20, RZ ;  /* 0xffffffe003037824 */ /* 0x008fea00078e00ff */
[C---:B------:R-:W-:Y:S02]  /*3c90*/  LEA R32, P1, R3.reuse, R32, 0x1 ;  /* 0x0000002003207211 */ /* 0x040fe400078208ff */
[C---:B------:R-:W-:Y:S02]  /*3ca0*/  LEA R66, P0, R3.reuse, R66, 0x1 ;  /* 0x0000004203427211 */ /* 0x040fe400078008ff */
[C---:B------:R-:W-:Y:S02]  /*3cb0*/  LEA.HI.X.SX32 R33, R3.reuse, R33, 0x1, P1 ;  /* 0x0000002103217211 */ /* 0x040fe400008f0eff */
[----:B------:R-:W-:Y:S01]  /*3cc0*/  LEA.HI.X.SX32 R67, R3, R67, 0x1, P0 ;  /* 0x0000004303437211 */ /* 0x000fe200000f0eff */
[----:B------:R-:W-:Y:S05]  /*3cd0*/  BRA `(.L_x_11204) ;  /* 0x0000002000907947 */ /* 0x000fea0003800000 */
.L_x_11205:
        /* <DEDUP_REMOVED lines=270> */
.L_x_11211:
[----:B------:R-:W-:Y:S05]  /*4dc0*/  BSYNC.RECONVERGENT B0 ;  /* 0x0000000000007941 */ /* 0x000fea0003800200 */
.L_x_11210:
        /* <DEDUP_REMOVED lines=270> */
.L_x_11213:
[----:B------:R-:W-:Y:S05]  /*5eb0*/  BSYNC.RECONVERGENT B0 ;  /* 0x0000000000007941 */ /* 0x000fea0003800200 */
.L_x_11212:
[----:B------:R-:W3:Y:S02]  /*5ec0*/  LD.E R3, desc[UR4][R84.64+0xd0] ;  /* 0x0000d00454037980 */ /* 0x000ee4000c101900 */
[----:B---3--:R-:W-:Y:S05]  /*5ed0*/  IMAD.U32 R3, R3, -0x20, RZ ;  /* 0xffffffe003037824 */ /* 0x008fea00078e00ff */
[C---:B------:R-:W-:Y:S02]  /*5ee0*/  LEA R98, P1, R3.reuse, R98, 0x1 ;  /* 0x0000006203627211 */ /* 0x040fe400078208ff */
[C---:B------:R-:W-:Y:S02]  /*5ef0*/  LEA R96, P0, R3.reuse, R96, 0x1 ;  /* 0x0000006003607211 */ /* 0x040fe400078008ff */
[C---:B------:R-:W-:Y:S02]  /*5f00*/  LEA.HI.X.SX32 R99, R3.reuse, R99, 0x1, P1 ;  /* 0x0000006303637211 */ /* 0x040fe400008f0eff */
[----:B------:R-:W-:Y:S09]  /*5f10*/  LEA.HI.X.SX32 R97, R3, R97, 0x1, P0 ;  /* 0x0000006103617211 */ /* 0x000ff200000f0eff */
.L_x_11204:
[----:B------:R-:W-:Y:S05]  /*5f20*/  BSYNC.RECONVERGENT B1 ;  /* 0x0000000000017941 */ /* 0x000fea0003800200 */
.L_x_11202:
        /* <DEDUP_REMOVED lines=103> */
.L_x_11215:
[----:B------:R-:W-:Y:S05]  /*65a0*/  BSYNC.RECONVERGENT B0 ;  /* 0x0000000000007941 */ /* 0x000fea0003800200 */
.L_x_11214:
[----:B------:R-:W-:Y:S05]  /*65b0*/  @P3 BRA `(.L_x_11216) ;  /* 0xffffffbc00dc3947 */ /* 0x000fea000383ffff */
.L_x_11201:
        /* <DEDUP_REMOVED lines=18> */
.L_x_11220:
[----:B------:R-:W-:Y:S05]  /*66e0*/  BSYNC.RECONVERGENT B0 ;  /* 0x0000000000007941 */ /* 0x000fea0003800200 */
.L_x_11219:
        /* <DEDUP_REMOVED lines=10> */
.L_x_11218:
[----:B------:R-:W3:Y:S01]  /*6790*/  LD.E.64 R4, desc[UR4][R84.64+0xf0] ;  /* 0x0000f00454047980 */ /* 0x000ee2000c101b00 */
[----:B------:R-:W-:-:S03]  /*67a0*/  IMAD.MOV.U32 R2, RZ, RZ, RZ ;  /* 0x000000ffff027224 */ /* 0x000fc600078e00ff */
[----:B------:R-:W4:Y:S04]  /*67b0*/  LD.E.U8 R0, desc[UR4][R84.64+0x1b3] ;  /* 0x0001b30454007980 */ /* 0x000f28000c101100 */
[----:B------:R1:W5:Y:S04]  /*67c0*/  LD.E.64 R16, desc[UR4][R84.64+0x148] ;  /* 0x0001480454107980 */ /* 0x000368000c101b00 */
[----:B------:R1:W5:Y:S01]  /*67d0*/  LD.E.64 R28, desc[UR4][R84.64+0x150] ;  /* 0x00015004541c7980 */ /* 0x000362000c101b00 */
[----:B---3--:R-:W-:-:S04]  /*67e0*/  ISETP.NE.U32.AND P1, PT, R4, RZ, PT ;  /* 0x000000ff0400720c */ /* 0x008fc80003f25070 */
[----:B------:R-:W-:-:S13]  /*67f0*/  ISETP.NE.AND.EX P1, PT, R5, RZ, PT, P1 ;  /* 0x000000ff0500720c */ /* 0x000fda0003f25310 */
[----:B------:R-:W-:-:S05]  /*6800*/  @P1 IADD3 R104, P0, PT, R4, R104, RZ ;  /* 0x0000006804681210 */ /* 0x000fca0007f1e0ff */
[----:B------:R-:W-:-:S05]  /*6810*/  @P1 IMAD.X R105, R5, 0x1, R102, P0 ;  /* 0x0000000105691824 */ /* 0x000fca00000e0666 */
[----:B------:R-:W3:Y:S01]  /*6820*/  @P1 LD.E R2, desc[UR4][R104.64] ;  /* 0x0000000468021980 */ /* 0x000ee2000c101900 */
[----:B------:R-:W-:-:S04]  /*6830*/  LEA.HI R19, R3, R3, RZ, 0x1 ;  /* 0x0000000303137211 */ /* 0x000fc800078f08ff */
[----:B------:R-:W-:Y:S02]  /*6840*/  SHF.R.S32.HI R19, RZ, 0x1, R19 ;  /* 0x00000001ff137819 */ /* 0x000fe40000011413 */
[----:B----4-:R-:W-:-:S03]  /*6850*/  ISETP.NE.AND P2, PT, R0, RZ, PT ;  /* 0x000000ff0000720c */ /* 0x010fc60003f45270 */
[----:B-----5:R-:W-:-:S04]  /*6860*/  IMAD R7, R116, R19, R112 ;  /* 0x0000001374077224 */ /* 0x020fc800078e0270 */
        /* <DEDUP_REMOVED lines=20> */
[-C--:B------:R-:W-:Y:S02]  /*69b0*/  IADD3 R22, P1, PT, R16, R25.reuse, RZ ;  /* 0x0000001910167210 */ /* 0x080fe40007f3e0ff */
[----:B------:R-:W-:Y:S02]  /*69c0*/  IADD3 R24, P0, PT, R28, R25, RZ ;  /* 0x000000191c187210 */ /* 0x000fe40007f1e0ff */
[----:B------:R-:W-:Y:S01]  /*69d0*/  ISETP.GE.AND P2, PT, R0, R3, PT ;  /* 0x000000030000720c */ /* 0x000fe20003f46270 */
[----:B------:R-:W-:-:S02]  /*69e0*/  IMAD.X R23, R17, 0x1, R5, P1 ;  /* 0x0000000111177824 */ /* 0x000fc400008e0605 */
[----:B------:R-:W-:Y:S01]  /*69f0*/  IMAD.X R25, R29, 0x1, R5, P0 ;  /* 0x000000011d197824 */ /* 0x000fe200000e0605 */
[----:B------:R-:W-:Y:S09]  /*6a00*/  @P3 BRA `(.L_x_11226) ;  /* 0x0000000000a03947 */ /* 0x000ff20003800000 */
        /* <DEDUP_REMOVED lines=40> */
.L_x_11226:
[----:B------:R-:W-:Y:S05]  /*6c90*/  BSYNC.RECONVERGENT B0 ;  /* 0x0000000000007941 */ /* 0x000fea0003800200 */
.L_x_11225:
        /* <DEDUP_REMOVED lines=44> */
.L_x_11228:
[----:B------:R-:W-:Y:S05]  /*6f60*/  BSYNC.RECONVERGENT B0 ;  /* 0x0000000000007941 */ /* 0x000fea0003800200 */
.L_x_11227:
        /* <DEDUP_REMOVED lines=46> */
.L_x_11230:
[----:B------:R-:W-:Y:S05]  /*7250*/  BSYNC.RECONVERGENT B0 ;  /* 0x0000000000007941 */ /* 0x000fea0003800200 */
.L_x_11229:
[----:B-----5:R2:W-:Y:S02]  /*7260*/  STS.128 [R77+0x2000], R8 ;  /* 0x002000084d007388 */ /* 0x0205e40000000c00 */
.L_x_11224:
[----:B------:R-:W-:Y:S05]  /*7270*/  BSYNC.RECONVERGENT B1 ;  /* 0x0000000000017941 */ /* 0x000fea0003800200 */
.L_x_11223:
[----:B------:R-:W-:-:S04]  /*7280*/  IADD3 R36, PT, PT, R116, 0x20, RZ ;  /* 0x0000002074247810 */ /* 0x000fc80007ffe0ff */
[----:B------:R-:W-:-:S13]  /*7290*/  ISETP.GE.AND P0, PT, R36, R113, PT ;  /* 0x000000712400720c */ /* 0x000fda0003f06270 */
[----:B------:R-:W-:Y:S05]  /*72a0*/  @P0 BRA `(.L_x_11221) ;  /* 0x00000028009c0947 */ /* 0x000fea0003800000 */
[----:B------:R-:W-:Y:S02]  /*72b0*/  LEA R22, P2, R80, R118, 0x1 ;  /* 0x0000007650167211 */ /* 0x000fe400078408ff */
[----:B------:R-:W-:Y:S02]  /*72c0*/  ISETP.GE.AND P1, PT, R30, R3, PT ;  /* 0x000000031e00720c */ /* 0x000fe40003f26270 */
        /* <DEDUP_REMOVED lines=54> */
.L_x_11232:
[----:B------:R-:W-:Y:S05]  /*7630*/  BSYNC.RECONVERGENT B0 ;  /* 0x0000000000007941 */ /* 0x000fea0003800200 */
.L_x_11231:
        /* <DEDUP_REMOVED lines=52> */
.L_x_11234:
[----:B------:R-:W-:Y:S05]  /*7980*/  BSYNC.RECONVERGENT B0 ;  /* 0x0000000000007941 */ /* 0x000fea0003800200 */
.L_x_11233:
        /* <DEDUP_REMOVED lines=54> */
.L_x_11236:
[----:B------:R-:W-:Y:S05]  /*7cf0*/  BSYNC.RECONVERGENT B0 ;  /* 0x0000000000007941 */ /* 0x000fea0003800200 */
.L_x_11235:
[----:B-----5:R1:W-:Y:S01]  /*7d00*/  STS.128 [R77+0x2800], R4 ;  /* 0x002800044d007388 */ /* 0x0203e20000000c00 */
[----:B------:R-:W-:Y:S05]  /*7d10*/  BRA `(.L_x_11221) ;  /* 0x0000002000007947 */ /* 0x000fea0003800000 */
.L_x_11222:
        /* <DEDUP_REMOVED lines=89> */
.L_x_11240:
[----:B------:R-:W-:Y:S05]  /*82b0*/  BSYNC.RECONVERGENT B0 ;  /* 0x0000000000007941 */ /* 0x000fea0003800200 */
.L_x_11239:
        /* <DEDUP_REMOVED lines=80> */
.L_x_11242:
[----:B------:R-:W-:Y:S05]  /*87c0*/  BSYNC.RECONVERGENT B0 ;  /* 0x0000000000007941 */ /* 0x000fea0003800200 */
.L_x_11241:
        /* <DEDUP_REMOVED lines=82> */
.L_x_11244:
[----:B------:R-:W-:Y:S05]  /*8cf0*/  BSYNC.RECONVERGENT B0 ;  /* 0x0000000000007941 */ /* 0x000fea0003800200 */
.L_x_11243:
[----:B-----5:R2:W-:Y:S02]  /*8d00*/  STS.128 [R77+0x2000], R24 ;  /* 0x002000184d007388 */ /* 0x0205e40000000c00 */
.L_x_11238:
[----:B------:R-:W-:Y:S05]  /*8d10*/  BSYNC.RECONVERGENT B1 ;  /* 0x0000000000017941 */ /* 0x000fea0003800200 */
.L_x_11237:
        /* <DEDUP_REMOVED lines=88> */
.L_x_11246:
[----:B------:R-:W-:Y:S05]  /*92a0*/  BSYNC.RECONVERGENT B0 ;  /* 0x0000000000007941 */ /* 0x000fea0003800200 */
.L_x_11245:
        /* <DEDUP_REMOVED lines=81> */
.L_x_11248:
[----:B------:R-:W-:Y:S05]  /*97c0*/  BSYNC.RECONVERGENT B0 ;  /* 0x0000000000007941 */ /* 0x000fea0003800200 */
.L_x_11247:
        /* <DEDUP_REMOVED lines=83> */
.L_x_11250:
[----:B------:R-:W-:Y:S05]  /*9d00*/  BSYNC.RECONVERGENT B0 ;  /* 0x0000000000007941 */ /* 0x000fea0003800200 */
.L_x_11249:
[----:B-----5:R4:W-:Y:S02]  /*9d10*/  STS.128 [R77+0x2800], R24 ;  /* 0x002800184d007388 */ /* 0x0209e40000000c00 */
.L_x_11221:
[----:B------:R-:W-:Y:S05]  /*9d20*/  BSYNC.RECONVERGENT B2 ;  /* 0x0000000000027941 */ /* 0x000fea0003800200 */
.L_x_11217:
[----:B---3--:R-:W-:-:S04]  /*9d30*/  IADD3 R3, PT, PT, R79, -R76, RZ ;  /* 0x8000004c4f037210 */ /* 0x008fc80007ffe0ff */
[-C--:B------:R-:W-:Y:S02]  /*9d40*/  ISETP.GE.AND P0, PT, R36, R3.reuse, PT ;  /* 0x000000032400720c */ /* 0x080fe40003f06270 */
[----:B------:R-:W-:-:S11]  /*9d50*/  ISETP.GE.AND P2, PT, R116, R3, PT ;  /* 0x000000037400720c */ /* 0x000fd60003f46270 */
[C---:B-1----:R-:W-:Y:S02]  /*9d60*/  @!P0 LEA R4, P1, R137.reuse, R140, 0x1 ;  /* 0x0000008c89048211 */ /* 0x042fe400078208ff */
[----:B------:R-:W-:Y:S01]  /*9d70*/  @!PT LDS RZ, [RZ] ;  /* 0x00000000fffff984 */ /* 0x000fe20000000800 */
[----:B------:R-:W-:Y:S01]  /*9d80*/  @!PT LDS RZ, [RZ] ;  /* 0x00000000fffff984 */ /* 0x000fe20000000800 */
[----:B------:R-:W-:Y:S01]  /*9d90*/  @!PT LDS RZ, [RZ] ;  /* 0x00000000fffff984 */ /* 0x000fe20000000800 */
[----:B------:R-:W-:Y:S02]  /*9da0*/  @!P2 LDGSTS.E.BYPASS.LTC128B.128 [R77+0x3000], desc[UR4][R140.64] ;  /* 0x030000008c4dafae */ /* 0x000fe4000b981a04 */
[----:B------:R-:W-:Y:S02]  /*9db0*/  @!P0 LEA.HI.X R5, R137, R141, R138, 0x1, P1 ;  /* 0x0000008d89058211 */ /* 0x000fe400008f0c8a */
[----:B------:R-:W-:Y:S01]  /*9dc0*/  @!P2 LDGSTS.E.BYPASS.LTC128B.128 [R77+0x4000], desc[UR4][R140.64+0x40] ;  /* 0x040000408c4dafae */ /* 0x000fe2000b981a04 */
[----:B------:R-:W-:-:S03]  /*9dd0*/  ISETP.GE.AND P1, PT, R36, R3, PT ;  /* 0x000000032400720c */ /* 0x000fc60003f26270 */
[----:B------:R-:W-:Y:S04]  /*9de0*/  @!P2 LDGSTS.E.BYPASS.LTC128B.128 [R77+0x5000], desc[UR4][R140.64+0x80] ;  /* 0x050000808c4dafae */ /* 0x000fe8000b981a04 */
[----:B------:R-:W-:Y:S04]  /*9df0*/  @!P0 LDGSTS.E.BYPASS.LTC128B.128 [R77+0x3800], desc[UR4][R4.64] ;  /* 0x03800000044d8fae */ /* 0x000fe8000b981a04 */
[----:B------:R-:W-:Y:S04]  /*9e00*/  @!P0 LDGSTS.E.BYPASS.LTC128B.128 [R77+0x4800], desc[UR4][R4.64+0x40] ;  /* 0x04800040044d8fae */ /* 0x000fe8000b981a04 */
[----:B------:R1:W-:Y:S01]  /*9e10*/  @!P0 LDGSTS.E.BYPASS.LTC128B.128 [R77+0x5800], desc[UR4][R4.64+0x80] ;  /* 0x05800080044d8fae */ /* 0x0003e2000b981a04 */
[----:B--2---:R-:W-:-:S03]  /*9e20*/  @!P1 LEA R8, P0, R89, R142, 0x1 ;  /* 0x0000008e59089211 */ /* 0x004fc600078008ff */
        /* <DEDUP_REMOVED lines=26> */
[C---:B------:R-:W-:Y:S01]  /*9fd0*/  IMAD.SHL.U32 R133, R91.reuse, 0x10, RZ ;  /* 0x000000105b857824 */ /* 0x040fe200078e00ff */
[----:B------:R-:W-:Y:S01]  /*9fe0*/  SHF.L.U32 R117, R91, 0x5, RZ ;  /* 0x000000055b757819 */ /* 0x000fe200000006ff */
[----:B------:R-:W0:Y:S01]  /*9ff0*/  LDGDEPBAR ;  /* 0x00000000000079af */ /* 0x000e220000000000 */
[----:B------:R-:W-:Y:S01]  /*a000*/  LOP3.LUT R2, R96, 0x8, RZ, 0xc0, !PT ;  /* 0x0000000860027812 */ /* 0x000fe200078ec0ff */
[----:B------:R-:W-:Y:S01]  /*a010*/  BSSY.RECONVERGENT B1, `(.L_x_11251) ;  /* 0x0000107000017945 */ /* 0x000fe20003800200 */
[----:B------:R-:W-:-:S02]  /*a020*/  LOP3.LUT R0, R117, 0xc0, RZ, 0xc0, !PT ;  /* 0x000000c075007812 */ /* 0x000fc400078ec0ff */
[C---:B-1----:R-:W-:Y:S02]  /*a030*/  LOP3.LUT R4, R133.reuse, 0x3e00, RZ, 0xc0, !PT ;  /* 0x00003e0085047812 */ /* 0x042fe400078ec0ff */
[----:B-----5:R-:W-:Y:S02]  /*a040*/  LOP3.LUT R7, R2, 0xc0, R117, 0xf8, !PT ;  /* 0x000000c002077812 */ /* 0x020fe400078ef875 */
[----:B------:R-:W-:Y:S02]  /*a050*/  LOP3.LUT R5, R0, 0x8, R91, 0xf8, !PT ;  /* 0x0000000800057812 */ /* 0x000fe400078ef85b */
[----:B------:R-:W-:Y:S02]  /*a060*/  LOP3.LUT R2, R133, 0x100, RZ, 0xc0, !PT ;  /* 0x0000010085027812 */ /* 0x000fe400078ec0ff */
[----:B------:R-:W-:Y:S02]  /*a070*/  LOP3.LUT R4, R4, 0x20, R117, 0xf8, !PT ;  /* 0x0000002004047812 */ /* 0x000fe400078ef875 */
[----:B------:R-:W-:-:S02]  /*a080*/  LOP3.LUT R0, R7, 0x18, R78, 0x78, !PT ;  /* 0x0000001807007812 */ /* 0x000fc400078e784e */
[----:B------:R-:W-:Y:S02]  /*a090*/  LOP3.LUT R78, R5, 0x18, R78, 0x78, !PT ;  /* 0x00000018054e7812 */ /* 0x000fe400078e784e */
[--C-:B------:R-:W-:Y:S02]  /*a0a0*/  LOP3.LUT R5, R2, 0x20, R117.reuse, 0xf8, !PT ;  /* 0x0000002002057812 */ /* 0x100fe400078ef875 */
[----:B------:R-:W-:Y:S02]  /*a0b0*/  LOP3.LUT R7, R4, 0x100, R117, 0xf8, !PT ;  /* 0x0000010004077812 */ /* 0x000fe400078ef875 */
[----:B------:R-:W-:Y:S02]  /*a0c0*/  LOP3.LUT R2, R5, R78, RZ, 0xfc, !PT ;  /* 0x0000004e05027212 */ /* 0x000fe400078efcff */
[----:B------:R-:W-:Y:S02]  /*a0d0*/  LOP3.LUT R132, R7, R0, RZ, 0xfc, !PT ;  /* 0x0000000007847212 */ /* 0x000fe400078efcff */
[----:B------:R-:W-:Y:S01]  /*a0e0*/  LOP3.LUT P0, R97, R91, 0x4, RZ, 0xc0, !PT ;  /* 0x000000045b617812 */ /* 0x000fe2000780c0ff */
[----:B------:R-:W-:Y:S01]  /*a0f0*/  IMAD R2, R2, 0x2, R87 ;  /* 0x0000000202027824 */ /* 0x000fe200078e0257 */
[----:B------:R-:W-:-:S02]  /*a100*/  LEA R132, R132, R87, 0x1 ;  /* 0x0000005784847211 */ /* 0x000fc400078e08ff */
[----:B------:R-:W-:Y:S02]  /*a110*/  MOV R95, 0x20 ;  /* 0x00000020005f7802 */ /* 0x000fe40000000f00 */
[----:B------:R-:W-:Y:S02]  /*a120*/  LDSM.16.M88.4 R16, [R2+0x3000] ;  /* 0x003000000210783b */ /* 0x000fe40000000200 */
[----:B------:R-:W-:Y:S02]  /*a130*/  SEL R99, R95, 0xffffffe0, !P0 ;  /* 0xffffffe05f637807 */ /* 0x000fe40004000000 */
[----:B------:R-:W1:Y:S01]  /*a140*/  LDSM.16.M88.4 R56, [R132] ;  /* 0x000000008438783b */ /* 0x000e620000000200 */
[----:B------:R-:W-:Y:S02]  /*a150*/  ISETP.GT.AND P0, PT, R94, R139, PT ;  /* 0x0000008b5e00720c */ /* 0x000fe40003f04270 */
[----:B------:R-:W-:Y:S01]  /*a160*/  IMAD.IADD R98, R132, 0x1, R99 ;  /* 0x0000000184627824 */ /* 0x000fe200078e0263 */
[----:B------:R-:W-:Y:S01]  /*a170*/  IADD3 R78, PT, PT, R2, R99, RZ ;  /* 0x00000063024e7210 */ /* 0x000fe20007ffe0ff */
[----:B------:R-:W-:Y:S04]  /*a180*/  LDSM.16.M88.4 R52, [R132+0x1000] ;  /* 0x001000008434783b */ /* 0x000fe80000000200 */
[----:B------:R-:W-:Y:S04]  /*a190*/  LDSM.16.M88.4 R100, [R98] ;  /* 0x000000006264783b */ /* 0x000fe80000000200 */
[----:B----4-:R-:W4:Y:S04]  /*a1a0*/  LDSM.16.M88.4 R12, [R78+0x3000] ;  /* 0x003000004e0c783b */ /* 0x010f280000000200 */
        /* <DEDUP_REMOVED lines=11> */
[----:B------:R-:W2:Y:S04]  /*a260*/  LDSM.16.M88.4 R108, [R2+0x4400] ;  /* 0x00440000026c783b */ /* 0x000ea80000000200 */
[----:B------:R-:W-:Y:S01]  /*a270*/  LDSM.16.M88.4 R72, [R78+0x3c00] ;  /* 0x003c00004e48783b */ /* 0x000fe20000000200 */
[C---:B----4-:R-:W-:Y:S03]  /*a280*/  HMMA.16816.F32 R4, R100.reuse, R12, R4 ;  /* 0x0000000c6404723c */ /* 0x050fe60000001804 */
        /* <DEDUP_REMOVED lines=8> */
[----:B------:R-:W4:Y:S07]  /*a310*/  LDSM.16.M88.4 R8, [R78+0x5000] ;  /* 0x005000004e08783b */ /* 0x000f2e0000000200 */
        /* <DEDUP_REMOVED lines=8> */
[----:B------:R-:W-:Y:S01]  /*a3a0*/  HMMA.16816.F32 R60, R56, R20, RZ ;  /* 0x00000014383c723c */ /* 0x000fe200000018ff */
[----:B--2---:R-:W-:-:S07]  /*a3b0*/  IADD3 R93, PT, PT, R79, -R146, -R93 ;  /* 0x800000924f5d7210 */ /* 0x004fce0007ffe85d */
[----:B------:R-:W-:Y:S01]  /*a3c0*/  HMMA.16816.F32 R56, R56, R22, RZ ;  /* 0x000000163838723c */ /* 0x000fe200000018ff */
[----:B------:R-:W1:Y:S07]  /*a3d0*/  LDSM.16.M88.4 R20, [R2+0x5400] ;  /* 0x005400000214783b */ /* 0x000e6e0000000200 */
[----:B------:R-:W-:Y:S08]  /*a3e0*/  HMMA.16816.F32 R40, R100, R114, R40 ;  /* 0x000000726428723c */ /* 0x000ff00000001828 */
[----:B------:R-:W-:Y:S08]  /*a3f0*/  HMMA.16816.F32 R28, R52, R108, R28 ;  /* 0x0000006c341c723c */ /* 0x000ff0000000181c */
[----:B------:R-:W-:Y:S08]  /*a400*/  HMMA.16816.F32 R16, R24, R106, R16 ;  /* 0x0000006a1810723c */ /* 0x000ff00000001810 */
[----:B----4-:R-:W-:Y:S08]  /*a410*/  HMMA.16816.F32 R4, R12, R8, R4 ;  /* 0x000000080c04723c */ /* 0x010ff00000001804 */
[----:B------:R-:W-:Y:S01]  /*a420*/  HMMA.16816.F32 R108, R52, R110, R40 ;  /* 0x0000006e346c723c */ /* 0x000fe20000001828 */
[----:B------:R-:W2:Y:S07]  /*a430*/  LDSM.16.M88.4 R40, [R78+0x5400] ;  /* 0x005400004e28783b */ /* 0x000eae0000000200 */
[C---:B------:R-:W-:Y:S08]  /*a440*/  HMMA.16816.F32 R60, R100.reuse, R72, R60 ;  /* 0x00000048643c723c */ /* 0x040ff0000000183c */
[----:B------:R-:W-:Y:S01]  /*a450*/  HMMA.16816.F32 R56, R100, R74, R56 ;  /* 0x0000004a6438723c */ /* 0x000fe20000001838 */
[----:B------:R-:W4:Y:S07]  /*a460*/  LDSM.16.M88.4 R72, [R78+0x4800] ;  /* 0x004800004e48783b */ /* 0x000f2e0000000200 */
[----:B------:R-:W-:Y:S08]  /*a470*/  HMMA.16816.F32 R28, R36, R32, R28 ;  /* 0x00000020241c723c */ /* 0x000ff0000000181c */
[C---:B------:R-:W-:Y:S08]  /*a480*/  HMMA.16816.F32 R68, R100.reuse, R80, R68 ;  /* 0x000000506444723c */ /* 0x040ff00000001844 */
[----:B------:R-:W-:Y:S08]  /*a490*/  HMMA.16816.F32 R64, R100, R82, R64 ;  /* 0x000000526440723c */ /* 0x000ff00000001840 */
[----:B------:R-:W-:Y:S01]  /*a4a0*/  HMMA.16816.F32 R16, R12, R10, R16 ;  /* 0x0000000a0c10723c */ /* 0x000fe20000001810 */
[----:B------:R-:W4:Y:S04]  /*a4b0*/  LDSM.16.M88.4 R8, [R2+0x5800] ;  /* 0x005800000208783b */ /* 0x000f280000000200 */
[-C--:B---3--:R-:W-:Y:S01]  /*a4c0*/  FMUL.FTZ R4, R4, R3.reuse ;  /* 0x0000000304047220 */ /* 0x088fe20000410000 */
[----:B------:R-:W-:-:S02]  /*a4d0*/  FMUL.FTZ R5, R5, R3 ;  /* 0x0000000305057220 */ /* 0x000fc40000410000 */
[----:B------:R-:W-:Y:S05]  /*a4e0*/  HMMA.16816.F32 R60, R52, R44, R60 ;  /* 0x0000002c343c723c */ /* 0x000fea000000183c */
[-C--:B------:R-:W-:Y:S01]  /*a4f0*/  FMUL.FTZ R44, R6, R3.reuse ;  /* 0x00000003062c7220 */ /* 0x080fe20000410000 */
[----:B------:R-:W-:-:S05]  /*a500*/  FMUL.FTZ R45, R7, R3 ;  /* 0x00000003072d7220 */ /* 0x000fca0000410000 */
[----:B------:R-:W3:Y:S01]  /*a510*/  MUFU.TANH R44, R44 ;  /* 0x0000002c002c7308 */ /* 0x000ee20000002400 */
[----:B-1----:R-:W-:Y:S05]  /*a520*/  HMMA.16816.F32 R28, R24, R20, R28 ;  /* 0x00000014181c723c */ /* 0x002fea000000181c */
[-C--:B------:R-:W-:Y:S01]  /*a530*/  FMUL.FTZ R16, R16, R3.reuse ;  /* 0x0000000310107220 */ /* 0x080fe20000410000 */
[-C--:B------:R-:W-:Y:S01]  /*a540*/  FMUL.FTZ R17, R17, R3.reuse ;  /* 0x0000000311117220 */ /* 0x080fe20000410000 */
[----:B------:R-:W1:Y:S01]  /*a550*/  MUFU.TANH R20, R4 ;  /* 0x0000000400147308 */ /* 0x000e620000002400 */
[----:B------:R-:W-:Y:S01]  /*a560*/  HMMA.16816.F32 R108, R36, R34, R108 ;  /* 0x00000022246c723c */ /* 0x000fe2000000186c */
[----:B------:R-:W-:Y:S06]  /*a570*/  LDSM.16.M88.4 R32, [R78+0x5800] ;  /* 0x005800004e20783b */ /* 0x000fec0000000200 */
[----:B------:R2:W1:Y:S01]  /*a580*/  MUFU.TANH R21, R5 ;  /* 0x0000000500157308 */ /* 0x0004620000002400 */
[C---:B------:R-:W-:Y:S07]  /*a590*/  HMMA.16816.F32 R68, R52.reuse, R48, R68 ;  /* 0x000000303444723c */ /* 0x040fee0000001844 */
[----:B------:R-:W1:Y:S01]  /*a5a0*/  MUFU.TANH R45, R45 ;  /* 0x0000002d002d7308 */ /* 0x000e620000002400 */
[----:B------:R-:W-:Y:S01]  /*a5b0*/  HMMA.16816.F32 R64, R52, R50, R64 ;  /* 0x000000323440723c */ /* 0x000fe20000001840 */
[----:B--2---:R-:W2:Y:S07]  /*a5c0*/  LDSM.16.M88.4 R4, [R78+0x4c00] ;  /* 0x004c00004e04783b */ /* 0x004eae0000000200 */
[----:B------:R-:W-:Y:S01]  /*a5d0*/  HMMA.16816.F32 R28, R12, R40, R28 ;  /* 0x000000280c1c723c */ /* 0x000fe2000000181c */
[----:B------:R-:W1:Y:S07]  /*a5e0*/  MUFU.TANH R40, R16 ;  /* 0x0000001000287308 */ /* 0x000e6e0000002400 */
[----:B------:R-:W-:Y:S01]  /*a5f0*/  HMMA.16816.F32 R108, R24, R22, R108 ;  /* 0x00000016186c723c */ /* 0x000fe2000000186c */
[----:B------:R3:W1:Y:S04]  /*a600*/  MUFU.TANH R41, R17 ;  /* 0x0000001100297308 */ /* 0x0006680000002400 */
[-C--:B------:R-:W-:Y:S01]  /*a610*/  FMUL.FTZ R22, R18, R3.reuse ;  /* 0x0000000312167220 */ /* 0x080fe20000410000 */
[----:B------:R-:W-:-:S02]  /*a620*/  FMUL.FTZ R23, R19, R3 ;  /* 0x0000000313177220 */ /* 0x000fc40000410000 */
[C---:B----4-:R-:W-:Y:S03]  /*a630*/  HMMA.16816.F32 R68, R36.reuse, R72, R68 ;  /* 0x000000482444723c */ /* 0x050fe60000001844 */
[----:B------:R-:W4:Y:S02]  /*a640*/  MUFU.TANH R22, R22 ;  /* 0x0000001600167308 */ /* 0x000f240000002400 */
[-C--:B------:R-:W-:Y:S01]  /*a650*/  FMUL.FTZ R28, R28, R3.reuse ;  /* 0x000000031c1c7220 */ /* 0x080fe20000410000 */
[-C--:B------:R-:W-:Y:S01]  /*a660*/  FMUL.FTZ R29, R29, R3.reuse ;  /* 0x000000031d1d7220 */ /* 0x080fe20000410000 */
[----:B------:R-:W-:Y:S01]  /*a670*/  FMUL.FTZ R30, R30, R3 ;  /* 0x000000031e1e7220 */ /* 0x000fe20000410000 */
[----:B------:R-:W-:Y:S03]  /*a680*/  HMMA.16816.F32 R64, R36, R74, R64 ;  /* 0x0000004a2440723c */ /* 0x000fe60000001840 */
[----:B------:R-:W1:Y:S01]  /*a690*/  MUFU.TANH R23, R23 ;  /* 0x0000001700177308 */ /* 0x000e620000002400 */
[----:B---3--:R-:W3:Y:S04]  /*a6a0*/  LDSM.16.M88.4 R16, [R2+0x5c00] ;  /* 0x005c00000210783b */ /* 0x008ee80000000200 */
[----:B------:R-:W-:Y:S03]  /*a6b0*/  HMMA.16816.F32 R56, R52, R46, R56 ;  /* 0x0000002e3438723c */ /* 0x000fe60000001838 */
[----:B------:R-:W1:Y:S05]  /*a6c0*/  MUFU.TANH R28, R28 ;  /* 0x0000001c001c7308 */ /* 0x000e6a0000002400 */
[C---:B------:R-:W-:Y:S03]  /*a6d0*/  HMMA.16816.F32 R68, R24.reuse, R8, R68 ;  /* 0x000000081844723c */ /* 0x040fe60000001844 */
[----:B------:R-:W1:Y:S05]  /*a6e0*/  MUFU.TANH R29, R29 ;  /* 0x0000001d001d7308 */ /* 0x000e6a0000002400 */
[----:B------:R-:W-:Y:S01]  /*a6f0*/  HMMA.16816.F32 R64, R24, R10, R64 ;  /* 0x0000000a1840723c */ /* 0x000fe20000001840 */
[----:B------:R-:W4:Y:S02]  /*a700*/  LDSM.16.M88.4 R8, [R78+0x5c00] ;  /* 0x005c00004e08783b */ /* 0x000f240000000200 */
[----:B------:R-:W1:Y:S01]  /*a710*/  MUFU.TANH R30, R30 ;  /* 0x0000001e001e7308 */ /* 0x000e620000002400 */
[----:B------:R-:W-:-:S04]  /*a720*/  DEPBAR.LE SB0, 0x0 ;  /* 0x000080000000791a */ /* 0x000fc80000000000 */
[----:B--2---:R-:W-:Y:S05]  /*a730*/  HMMA.16816.F32 R60, R36, R4, R60 ;  /* 0x00000004243c723c */ /* 0x004fea000000183c */
[----:B------:R-:W-:-:S06]  /*a740*/  FMUL.FTZ R4, R31, R3 ;  /* 0x000000031f047220 */ /* 0x000fcc0000410000 */
[----:B------:R-:W2:Y:S01]  /*a750*/  MUFU.TANH R4, R4 ;  /* 0x0000000400047308 */ /* 0x000ea20000002400 */
[----:B------:R-:W-:Y:S08]  /*a760*/  HMMA.16816.F32 R56, R36, R6, R56 ;  /* 0x000000062438723c */ /* 0x000ff00000001838 */
[----:B------:R-:W-:Y:S08]  /*a770*/  HMMA.16816.F32 R108, R12, R42, R108 ;  /* 0x0000002a0c6c723c */ /* 0x000ff0000000186c */
[C---:B---3--:R-:W-:Y:S08]  /*a780*/  HMMA.16816.F32 R60, R24.reuse, R16, R60 ;  /* 0x00000010183c723c */ /* 0x048ff0000000183c */
[----:B------:R-:W-:Y:S03]  /*a790*/  HMMA.16816.F32 R56, R24, R18, R56 ;  /* 0x000000121838723c */ /* 0x000fe60000001838 */
[-C--:B------:R-:W-:Y:S01]  /*a7a0*/  FMUL.FTZ R5, R108, R3.reuse ;  /* 0x000000036c057220 */ /* 0x080fe20000410000 */
[-C--:B------:R-:W-:Y:S01]  /*a7b0*/  FMUL.FTZ R31, R109, R3.reuse ;  /* 0x000000036d1f7220 */ /* 0x080fe20000410000 */
[----:B------:R-:W-:-:S03]  /*a7c0*/  FMUL.FTZ R6, R111, R3 ;  /* 0x000000036f067220 */ /* 0x000fc60000410000 */
[C---:B------:R-:W-:Y:S05]  /*a7d0*/  HMMA.16816.F32 R68, R12.reuse, R32, R68 ;  /* 0x000000200c44723c */ /* 0x040fea0000001844 */
[----:B------:R-:W-:Y:S01]  /*a7e0*/  FMUL.FTZ R32, R110, R3 ;  /* 0x000000036e207220 */ /* 0x000fe20000410000 */
[----:B------:R-:W3:Y:S02]  /*a7f0*/  MUFU.TANH R5, R5 ;  /* 0x0000000500057308 */ /* 0x000ee40000002400 */
[C---:B------:R-:W-:Y:S06]  /*a800*/  HMMA.16816.F32 R64, R12.reuse, R34, R64 ;  /* 0x000000220c40723c */ /* 0x040fec0000001840 */
[----:B------:R-:W1:Y:S02]  /*a810*/  MUFU.TANH R31, R31 ;  /* 0x0000001f001f7308 */ /* 0x000e640000002400 */
[----:B----4-:R-:W-:Y:S03]  /*a820*/  HMMA.16816.F32 R60, R12, R8, R60 ;  /* 0x000000080c3c723c */ /* 0x010fe6000000183c */
[----:B------:R-:W-:-:S03]  /*a830*/  LOP3.LUT R9, R96, 0x1f0, RZ, 0xc0, !PT ;  /* 0x000001f060097812 */ /* 0x000fc600078ec0ff */
[----:B------:R-:W4:Y:S01]  /*a840*/  MUFU.TANH R32, R32 ;  /* 0x0000002000207308 */ /* 0x000f220000002400 */
        /* <DEDUP_REMOVED lines=21> */
[----:B------:R-:W-:Y:S01]  /*a9a0*/  FMUL.FTZ R42, R59, R3 ;  /* 0x000000033b2a7220 */ /* 0x000fe20000410000 */
[----:B------:R-:W-:-:S03]  /*a9b0*/  IADD3 R3, PT, PT, R86, R79, -R146 ;  /* 0x0000004f56037210 */ /* 0x000fc60007ffe892 */
[----:B------:R-:W1:Y:S01]  /*a9c0*/  MUFU.TANH R33, R33 ;  /* 0x0000002100217308 */ /* 0x000e620000002400 */
[C---:B------:R-:W-:Y:S01]  /*a9d0*/  IADD3 R148, PT, PT, R154.reuse, R3, RZ ;  /* 0x000000039a947210 */ /* 0x040fe20007ffe0ff */
[----:B------:R-:W-:-:S03]  /*a9e0*/  IMAD.IADD R154, R154, 0x1, R93 ;  /* 0x000000019a9a7824 */ /* 0x000fc600078e025d */
[C-C-:B------:R-:W-:Y:S02]  /*a9f0*/  VIADDMNMX R155, R148.reuse, 0x1, R79.reuse, PT ;  /* 0x00000001949b7846 */ /* 0x140fe4000380014f */
[----:B------:R-:W-:Y:S01]  /*aa00*/  VIMNMX R156, PT, PT, RZ, R154, !PT ;  /* 0x0000009aff9c7248 */ /* 0x000fe20007fe0100 */
        /* <DEDUP_REMOVED lines=30> */
.L_x_11254:
        /* <DEDUP_REMOVED lines=60> */
.L_x_11255:
[----:B------:R-:W-:Y:S05]  /*afb0*/  BSYNC.RECONVERGENT B0 ;  /* 0x0000000000007941 */ /* 0x000fea0003800200 */
.L_x_11253:
        /* <DEDUP_REMOVED lines=12> */
.L_x_11252:
[----:B------:R-:W-:Y:S05]  /*b080*/  BSYNC.RECONVERGENT B1 ;  /* 0x0000000000017941 */ /* 0x000fea0003800200 */
.L_x_11251:
[----:B------:R-:W3:Y:S01]  /*b090*/  LD.E R123, desc[UR4][R84.64+0xdc] ;  /* 0x0000dc04547b7980 */ /* 0x000ee2000c101900 */
[----:B------:R-:W-:Y:S01]  /*b0a0*/  IMAD.SHL.U32 R93, R91, 0x2, RZ ;  /* 0x000000025b5d7824 */ /* 0x000fe200078e00ff */
[----:B------:R-:W-:Y:S01]  /*b0b0*/  LOP3.LUT R0, R0, 0x120, R117, 0xf8, !PT ;  /* 0x0000012000007812 */ /* 0x000fe200078ef875 */
[----:B------:R-:W-:Y:S03]  /*b0c0*/  BSSY B2, `(.L_x_11256) ;  /* 0x0000468000027945 */ /* 0x000fe60003800000 */
[----:B------:R-:W-:Y:S01]  /*b0d0*/  LOP3.LUT R93, R93, 0x6, RZ, 0xc0, !PT ;  /* 0x000000065d5d7812 */ /* 0x000fe200078ec0ff */
[----:B------:R-:W-:-:S03]  /*b0e0*/  IMAD R0, R0, 0x2, R87 ;  /* 0x0000000200007824 */ /* 0x000fc600078e0257 */
[----:B--2---:R-:W-:Y:S01]  /*b0f0*/  LOP3.LUT R47, R76, R93, RZ, 0xfc, !PT ;  /* 0x0000005d4c2f7212 */ /* 0x004fe200078efcff */
        /* <DEDUP_REMOVED lines=8> */
[----:B------:R-:W-:Y:S01]  /*b180*/  ISETP.GE.AND P1, PT, R3, R154, PT ;  /* 0x0000009a0300720c */ /* 0x000fe20003f26270 */
[----:B------:R-:W-:Y:S01]  /*b190*/  LDSM.16.MT88.4 R68, [R114+0x6000] ;  /* 0x006000007244783b */ /* 0x000fe20000004200 */
[----:B------:R-:W-:-:S02]  /*b1a0*/  ISETP.GE.AND P3, PT, R9, R156, PT ;  /* 0x0000009c0900720c */ /* 0x000fc40003f66270 */
[----:B------:R-:W-:Y:S01]  /*b1b0*/  ISETP.GE.AND P0, PT, R9, R154, PT ;  /* 0x0000009a0900720c */ /* 0x000fe20003f06270 */
[----:B------:R-:W-:Y:S01]  /*b1c0*/  LDSM.16.MT88.4 R52, [R114+0x7000] ;  /* 0x007000007234783b */ /* 0x000fe20000004200 */
[CC--:B------:R-:W-:Y:S02]  /*b1d0*/  ISETP.GE.AND P5, PT, R3.reuse, R155.reuse, PT ;  /* 0x0000009b0300720c */ /* 0x0c0fe40003fa6270 */
[-C--:B------:R-:W-:Y:S02]  /*b1e0*/  ISETP.GE.AND P6, PT, R3, R148.reuse, PT ;  /* 0x000000940300720c */ /* 0x080fe40003fc6270 */
[----:B-1----:R-:W-:Y:S01]  /*b1f0*/  FSEL R3, R21, -INF , P2 ;  /* 0xff80000015037808 */ /* 0x002fe20001000000 */
[----:B------:R-:W-:Y:S01]  /*b200*/  VIADD R21, R47, 0x28 ;  /* 0x000000282f157836 */ /* 0x000fe20000000000 */
        /* <DEDUP_REMOVED lines=8> */
[----:B------:R-:W-:Y:S02]  /*b290*/  FSEL R3, R3, -INF , !P5 ;  /* 0xff80000003037808 */ /* 0x000fe40006800000 */
[----:B------:R-:W-:-:S02]  /*b2a0*/  FSEL R43, R40, -INF , !P4 ;  /* 0xff800000282b7808 */ /* 0x000fc40006000000 */
[----:B------:R-:W-:Y:S02]  /*b2b0*/  FSEL R37, R22, -INF , !P2 ;  /* 0xff80000016257808 */ /* 0x000fe40005000000 */
[----:B------:R-:W-:Y:S02]  /*b2c0*/  FSEL R41, R41, -INF , P1 ;  /* 0xff80000029297808 */ /* 0x000fe40000800000 */
[-C--:B------:R-:W-:Y:S02]  /*b2d0*/  ISETP.GE.AND P5, PT, R11, R155.reuse, PT ;  /* 0x0000009b0b00720c */ /* 0x080fe40003fa6270 */
[----:B------:R-:W-:Y:S02]  /*b2e0*/  FSEL R39, R39, -INF , !P6 ;  /* 0xff80000027277808 */ /* 0x000fe40007000000 */
[C---:B------:R-:W-:Y:S02]  /*b2f0*/  ISETP.GE.AND P0, PT, R9.reuse, R156, PT ;  /* 0x0000009c0900720c */ /* 0x040fe40003f06270 */
[----:B------:R-:W-:-:S02]  /*b300*/  ISETP.GE.AND P4, PT, R9, R155, PT ;  /* 0x0000009b0900720c */ /* 0x000fc40003f86270 */
[C---:B------:R-:W-:Y:S02]  /*b310*/  ISETP.GE.AND P2, PT, R9.reuse, R154, PT ;  /* 0x0000009a0900720c */ /* 0x040fe40003f46270 */
[-C--:B------:R-:W-:Y:S01]  /*b320*/  ISETP.GE.AND P1, PT, R9, R148.reuse, PT ;  /* 0x000000940900720c */ /* 0x080fe20003f26270 */
[----:B------:R-:W-:Y:S01]  /*b330*/  VIADD R9, R47, 0x11 ;  /* 0x000000112f097836 */ /* 0x000fe20000000000 */
[----:B------:R-:W-:Y:S01]  /*b340*/  ISETP.GE.AND P6, PT, R11, R148, PT ;  /* 0x000000940b00720c */ /* 0x000fe20003fc6270 */
[----:B------:R-:W-:Y:S01]  /*b350*/  VIADD R11, R47, 0x18 ;  /* 0x000000182f0b7836 */ /* 0x000fe20000000000 */
[----:B------:R-:W-:Y:S02]  /*b360*/  FSEL R23, R23, -INF , P3 ;  /* 0xff80000017177808 */ /* 0x000fe40001800000 */
[----:B------:R-:W-:Y:S02]  /*b370*/  FSEL R45, R41, -INF , !P5 ;  /* 0xff800000292d7808 */ /* 0x000fe40006800000 */
[----:B------:R-:W-:-:S02]  /*b380*/  FSEL R27, R28, -INF , P0 ;  /* 0xff8000001c1b7808 */ /* 0x000fc40000000000 */
[----:B------:R-:W-:Y:S01]  /*b390*/  FSEL R41, R23, -INF , !P6 ;  /* 0xff80000017297808 */ /* 0x000fe20007000000 */
[----:B------:R-:W-:Y:S01]  /*b3a0*/  VIADD R23, R47, 0x21 ;  /* 0x000000212f177836 */ /* 0x000fe20000000000 */
[C---:B------:R-:W-:Y:S02]  /*b3b0*/  ISETP.GE.AND P3, PT, R9.reuse, R156, PT ;  /* 0x0000009c0900720c */ /* 0x040fe40003f66270 */
[C---:B------:R-:W-:Y:S02]  /*b3c0*/  ISETP.GE.AND P5, PT, R9.reuse, R155, PT ;  /* 0x0000009b0900720c */ /* 0x040fe40003fa6270 */
[C---:B------:R-:W-:Y:S02]  /*b3d0*/  ISETP.GE.AND P0, PT, R9.reuse, R154, PT ;  /* 0x0000009a0900720c */ /* 0x040fe40003f06270 */
[----:B------:R-:W-:Y:S02]  /*b3e0*/  ISETP.GE.AND P6, PT, R9, R148, PT ;  /* 0x000000940900720c */ /* 0x000fe40003fc6270 */
[----:B------:R-:W-:-:S02]  /*b3f0*/  FSEL R9, R30, -INF , P2 ;  /* 0xff8000001e097808 */ /* 0x000fc40001000000 */
[----:B------:R-:W-:Y:S02]  /*b400*/  FSEL R27, R27, -INF , !P4 ;  /* 0xff8000001b1b7808 */ /* 0x000fe40006000000 */
[----:B------:R-:W-:Y:S02]  /*b410*/  FSEL R9, R9, -INF , !P1 ;  /* 0xff80000009097808 */ /* 0x000fe40004800000 */
[C---:B------:R-:W-:Y:S02]  /*b420*/  ISETP.GE.AND P1, PT, R11.reuse, R154, PT ;  /* 0x0000009a0b00720c */ /* 0x040fe40003f26270 */
[----:B------:R-:W-:Y:S02]  /*b430*/  ISETP.GE.AND P2, PT, R11, R156, PT ;  /* 0x0000009c0b00720c */ /* 0x000fe40003f46270 */
[----:B------:R-:W-:Y:S02]  /*b440*/  FSEL R19, R29, -INF , P3 ;  /* 0xff8000001d137808 */ /* 0x000fe40001800000 */
[----:B------:R-:W-:-:S02]  /*b450*/  ISETP.GE.AND P4, PT, R11, R155, PT ;  /* 0x0000009b0b00720c */ /* 0x000fc40003f86270 */
[----:B------:R-:W-:Y:S01]  /*b460*/  ISETP.GE.AND P3, PT, R11, R148, PT ;  /* 0x000000940b00720c */ /* 0x000fe20003f66270 */
[----:B------:R-:W-:Y:S01]  /*b470*/  VIADD R11, R47, 0x20 ;  /* 0x000000202f0b7836 */ /* 0x000fe20000000000 */
[----:B------:R-:W-:Y:S02]  /*b480*/  FSEL R4, R4, -INF , P0 ;  /* 0xff80000004047808 */ /* 0x000fe40000000000 */
[----:B------:R-:W-:Y:S02]  /*b490*/  ISETP.GE.AND P0, PT, R13, R156, PT ;  /* 0x0000009c0d00720c */ /* 0x000fe40003f06270 */
[----:B------:R-:W-:Y:S02]  /*b4a0*/  FSEL R15, R32, -INF , P1 ;  /* 0xff800000200f7808 */ /* 0x000fe40000800000 */
[----:B------:R-:W-:Y:S02]  /*b4b0*/  FSEL R5, R5, -INF , P2 ;  /* 0xff80000005057808 */ /* 0x000fe40001000000 */
[----:B------:R-:W-:-:S02]  /*b4c0*/  FSEL R19, R19, -INF , !P5 ;  /* 0xff80000013137808 */ /* 0x000fc40006800000 */
[----:B------:R-:W-:Y:S02]  /*b4d0*/  ISETP.GE.AND P5, PT, R13, R155, PT ;  /* 0x0000009b0d00720c */ /* 0x000fe40003fa6270 */
[----:B------:R-:W-:Y:S02]  /*b4e0*/  FSEL R15, R15, -INF , !P3 ;  /* 0xff8000000f0f7808 */ /* 0x000fe40005800000 */
[----:B------:R-:W-:Y:S02]  /*b4f0*/  FSEL R31, R31, -INF , P0 ;  /* 0xff8000001f1f7808 */ /* 0x000fe40000000000 */
[C---:B------:R-:W-:Y:S02]  /*b500*/  ISETP.GE.AND P1, PT, R11.reuse, R156, PT ;  /* 0x0000009c0b00720c */ /* 0x040fe40003f26270 */
[----:B------:R-:W-:Y:S02]  /*b510*/  ISETP.GE.AND P3, PT, R11, R154, PT ;  /* 0x0000009a0b00720c */ /* 0x000fe40003f66270 */
[----:B------:R-:W-:-:S02]  /*b520*/  FSEL R5, R5, -INF , !P4 ;  /* 0xff80000005057808 */ /* 0x000fc40006000000 */
[C---:B------:R-:W-:Y:S02]  /*b530*/  ISETP.GE.AND P4, PT, R11.reuse, R155, PT ;  /* 0x0000009b0b00720c */ /* 0x040fe40003f86270 */
[----:B------:R-:W-:Y:S02]  /*b540*/  ISETP.GE.AND P0, PT, R11, R148, PT ;  /* 0x000000940b00720c */ /* 0x000fe40003f06270 */
[----:B------:R-:W-:Y:S02]  /*b550*/  FSEL R11, R31, -INF , !P5 ;  /* 0xff8000001f0b7808 */ /* 0x000fe40006800000 */
[----:B------:R-:W-:Y:S02]  /*b560*/  ISETP.GE.AND P2, PT, R13, R154, PT ;  /* 0x0000009a0d00720c */ /* 0x000fe40003f46270 */
[----:B------:R-:W-:Y:S02]  /*b570*/  ISETP.GE.AND P5, PT, R23, R156, PT ;  /* 0x0000009c1700720c */ /* 0x000fe40003fa6270 */
[----:B------:R-:W-:-:S02]  /*b580*/  FSEL R7, R7, -INF , P1 ;  /* 0xff80000007077808 */ /* 0x000fc40000800000 */
[----:B------:R-:W-:Y:S02]  /*b590*/  FSEL R33, R33, -INF , P3 ;  /* 0xff80000021217808 */ /* 0x000fe40001800000 */
[----:B------:R-:W-:Y:S02]  /*b5a0*/  FSEL R17, R4, -INF , !P6 ;  /* 0xff80000004117808 */ /* 0x000fe40007000000 */
[----:B------:R-:W-:Y:S02]  /*b5b0*/  ISETP.GE.AND P6, PT, R13, R148, PT ;  /* 0x000000940d00720c */ /* 0x000fe40003fc6270 */
[----:B------:R-:W-:Y:S02]  /*b5c0*/  FSEL R6, R6, -INF , P2 ;  /* 0xff80000006067808 */ /* 0x000fe40001000000 */
[----:B------:R-:W-:Y:S01]  /*b5d0*/  FSEL R115, R7, -INF , !P4 ;  /* 0xff80000007737808 */ /* 0x000fe20006000000 */
[----:B------:R-:W-:Y:S01]  /*b5e0*/  VIADD R7, R47, 0x30 ;  /* 0x000000302f077836 */ /* 0x000fe20000000000 */
[----:B------:R-:W-:-:S02]  /*b5f0*/  FSEL R119, R33, -INF , !P0 ;  /* 0xff80000021777808 */ /* 0x000fc40004000000 */
[----:B------:R-:W-:Y:S02]  /*b600*/  FSEL R16, R16, -INF , P5 ;  /* 0xff80000010107808 */ /* 0x000fe40002800000 */
[C---:B------:R-:W-:Y:S02]  /*b610*/  ISETP.GE.AND P3, PT, R21.reuse, R156, PT ;  /* 0x0000009c1500720c */ /* 0x040fe40003f66270 */
[CC--:B------:R-:W-:Y:S02]  /*b620*/  ISETP.GE.AND P4, PT, R21.reuse, R155.reuse, PT ;  /* 0x0000009b1500720c */ /* 0x0c0fe40003f86270 */
[C---:B------:R-:W-:Y:S02]  /*b630*/  ISETP.GE.AND P0, PT, R21.reuse, R154, PT ;  /* 0x0000009a1500720c */ /* 0x040fe40003f06270 */
[----:B------:R-:W-:Y:S01]  /*b640*/  ISETP.GE.AND P5, PT, R21, R148, PT ;  /* 0x000000941500720c */ /* 0x000fe20003fa6270 */
[----:B------:R-:W-:Y:S01]  /*b650*/  VIADD R21, R47, 0x29 ;  /* 0x000000292f157836 */ /* 0x000fe20000000000 */
[----:B------:R-:W-:-:S02]  /*b660*/  ISETP.GE.AND P2, PT, R23, R155, PT ;  /* 0x0000009b1700720c */ /* 0x000fc40003f46270 */
[C---:B------:R-:W-:Y:S02]  /*b670*/  ISETP.GE.AND P1, PT, R23.reuse, R154, PT ;  /* 0x0000009a1700720c */ /* 0x040fe40003f26270 */
[----:B------:R-:W-:Y:S02]  /*b680*/  FSEL R13, R6, -INF , !P6 ;  /* 0xff800000060d7808 */ /* 0x000fe40007000000 */
[----:B------:R-:W-:Y:S02]  /*b690*/  ISETP.GE.AND P6, PT, R23, R148, PT ;  /* 0x000000941700720c */ /* 0x000fe40003fc6270 */
[----:B------:R-:W-:Y:S02]  /*b6a0*/  FSEL R23, R16, -INF , !P2 ;  /* 0xff80000010177808 */ /* 0x000fe40005000000 */
[----:B------:R-:W-:Y:S02]  /*b6b0*/  FSEL R18, R18, -INF , P1 ;  /* 0xff80000012127808 */ /* 0x000fe40000800000 */
[----:B------:R-:W-:-:S02]  /*b6c0*/  ISETP.GE.AND P2, PT, R21, R156, PT ;  /* 0x0000009c1500720c */ /* 0x000fc40003f46270 */
[----:B------:R-:W-:Y:S02]  /*b6d0*/  FSEL R25, R25, -INF , P0 ;  /* 0xff80000019197808 */ /* 0x000fe40000000000 */
[----:B------:R-:W-:Y:S02]  /*b6e0*/  ISETP.GE.AND P0, PT, R47, R156, PT ;  /* 0x0000009c2f00720c */ /* 0x000fe40003f06270 */
[----:B------:R-:W-:Y:S02]  /*b6f0*/  FSEL R26, R26, -INF , P3 ;  /* 0xff8000001a1a7808 */ /* 0x000fe40001800000 */
[----:B------:R-:W-:Y:S02]  /*b700*/  FSEL R131, R18, -INF , !P6 ;  /* 0xff80000012837808 */ /* 0x000fe40007000000 */
[----:B------:R-:W-:Y:S02]  /*b710*/  FSEL R24, R24, -INF , P2 ;  /* 0xff80000018187808 */ /* 0x000fe40001000000 */
[----:B------:R-:W-:-:S02]  /*b720*/  ISETP.GE.AND P1, PT, R21, R155, PT ;  /* 0x0000009b1500720c */ /* 0x000fc40003f26270 */
[C---:B------:R-:W-:Y:S02]  /*b730*/  ISETP.GE.AND P3, PT, R21.reuse, R154, PT ;  /* 0x0000009a1500720c */ /* 0x040fe40003f66270 */
[----:B------:R-:W-:Y:S02]  /*b740*/  ISETP.GE.AND P6, PT, R21, R148, PT ;  /* 0x000000941500720c */ /* 0x000fe40003fc6270 */
[----:B------:R-:W-:Y:S02]  /*b750*/  ISETP.GE.AND P2, PT, R47, R155, PT ;  /* 0x0000009b2f00720c */ /* 0x000fe40003f46270 */
[----:B------:R-:W-:Y:S02]  /*b760*/  FSEL R6, R20, -INF , P0 ;  /* 0xff80000014067808 */ /* 0x000fe40000000000 */
[----:B------:R-:W-:Y:S02]  /*b770*/  FSEL R21, R26, -INF , !P4 ;  /* 0xff8000001a157808 */ /* 0x000fe40006000000 */
[----:B------:R-:W-:-:S02]  /*b780*/  ISETP.GE.AND P4, PT, R7, R156, PT ;  /* 0x0000009c0700720c */ /* 0x000fc40003f86270 */
[----:B------:R-:W-:Y:S02]  /*b790*/  FSEL R6, R6, -INF , !P2 ;  /* 0xff80000006067808 */ /* 0x000fe40005000000 */
[----:B------:R-:W-:Y:S02]  /*b7a0*/  FSEL R33, R35, -INF , P4 ;  /* 0xff80000023217808 */ /* 0x000fe40002000000 */
[----:B------:R-:W-:Y:S01]  /*b7b0*/  FSEL R121, R25, -INF , !P5 ;  /* 0xff80000019797808 */ /* 0x000fe20006800000 */
[----:B------:R-:W-:Y:S01]  /*b7c0*/  VIADD R25, R47, 0x38 ;  /* 0x000000382f197836 */ /* 0x000fe20000000000 */
[C---:B------:R-:W-:Y:S02]  /*b7d0*/  ISETP.GE.AND P4, PT, R7.reuse, R155, PT ;  /* 0x0000009b0700720c */ /* 0x040fe40003f86270 */
[C---:B------:R-:W-:Y:S02]  /*b7e0*/  ISETP.GE.AND P0, PT, R7.reuse, R154, PT ;  /* 0x0000009a0700720c */ /* 0x040fe40003f06270 */
[----:B------:R-:W-:Y:S01]  /*b7f0*/  ISETP.GE.AND P5, PT, R7, R148, PT ;  /* 0x000000940700720c */ /* 0x000fe20003fa6270 */
[----:B------:R-:W-:Y:S01]  /*b800*/  VIADD R7, R47, 0x31 ;  /* 0x000000312f077836 */ /* 0x000fe20000000000 */
[----:B------:R-:W-:-:S02]  /*b810*/  FMNMX3.FTZ R4, R6, R3, R43, !PT ;  /* 0x0000000306047276 */ /* 0x000fc4000781002b */
[----:B------:R-:W-:Y:S02]  /*b820*/  FSEL R135, R24, -INF , !P1 ;  /* 0xff80000018877808 */ /* 0x000fe40004800000 */
[----:B------:R-:W-:Y:S02]  /*b830*/  FMNMX3.FTZ R4, R4, R45, R27, !PT ;  /* 0x0000002d04047276 */ /* 0x000fe4000781001b */
[-C--:B------:R-:W-:Y:S02]  /*b840*/  ISETP.GE.AND P1, PT, R7, R156.reuse, PT ;  /* 0x0000009c0700720c */ /* 0x080fe40003f26270 */
[----:B------:R-:W-:Y:S02]  /*b850*/  FSEL R33, R33, -INF , !P4 ;  /* 0xff80000021217808 */ /* 0x000fe40006000000 */
[----:B------:R-:W-:Y:S02]  /*b860*/  ISETP.GE.AND P4, PT, R25, R156, PT ;  /* 0x0000009c1900720c */ /* 0x000fe40003f86270 */
[----:B------:R-:W-:-:S02]  /*b870*/  FMNMX3.FTZ R4, R4, R19, R5, !PT ;  /* 0x0000001304047276 */ /* 0x000fc40007810005 */
[----:B------:R-:W-:Y:S02]  /*b880*/  FSEL R14, R14, -INF , P1 ;  /* 0xff8000000e0e7808 */ /* 0x000fe40000800000 */
[C---:B------:R-:W-:Y:S02]  /*b890*/  ISETP.GE.AND P2, PT, R47.reuse, R154, PT ;  /* 0x0000009a2f00720c */ /* 0x040fe40003f46270 */
[C---:B------:R-:W-:Y:S01]  /*b8a0*/  ISETP.GE.AND P1, PT, R47.reuse, R148, PT ;  /* 0x000000942f00720c */ /* 0x040fe20003f26270 */
[----:B------:R-:W-:Y:S01]  /*b8b0*/  VIADD R47, R47, 0x39 ;  /* 0x000000392f2f7836 */ /* 0x000fe20000000000 */
[----:B------:R-:W-:Y:S02]  /*b8c0*/  FSEL R29, R38, -INF , P4 ;  /* 0xff800000261d7808 */ /* 0x000fe40002000000 */
[----:B------:R-:W-:Y:S02]  /*b8d0*/  ISETP.GE.AND P4, PT, R7, R155, PT ;  /* 0x0000009b0700720c */ /* 0x000fe40003f86270 */
[----:B------:R-:W-:-:S02]  /*b8e0*/  FMNMX3.FTZ R16, R4, R11, R115, !PT ;  /* 0x0000000b04107276 */ /* 0x000fc40007810073 */
[----:B------:R-:W-:Y:S02]  /*b8f0*/  FSEL R44, R44, -INF , P2 ;  /* 0xff8000002c2c7808 */ /* 0x000fe40001000000 */
[----:B------:R-:W-:Y:S02]  /*b900*/  FSEL R31, R14, -INF , !P4 ;  /* 0xff8000000e1f7808 */ /* 0x000fe40006000000 */
[----:B------:R-:W-:Y:S02]  /*b910*/  ISETP.GE.AND P4, PT, R25, R155, PT ;  /* 0x0000009b1900720c */ /* 0x000fe40003f86270 */
[----:B------:R-:W-:Y:S02]  /*b920*/  ISETP.GE.AND P2, PT, R47, R156, PT ;  /* 0x0000009c2f00720c */ /* 0x000fe40003f46270 */
[----:B------:R-:W-:Y:S02]  /*b930*/  FMNMX3.FTZ R16, R16, R23, R21, !PT ;  /* 0x0000001710107276 */ /* 0x000fe40007810015 */
[----:B------:R-:W-:-:S02]  /*b940*/  FSEL R4, R44, -INF , !P1 ;  /* 0xff8000002c047808 */ /* 0x000fc40004800000 */
[----:B------:R-:W-:Y:S02]  /*b950*/  ISETP.GE.AND P1, PT, R47, R155, PT ;  /* 0x0000009b2f00720c */ /* 0x000fe40003f26270 */
[----:B------:R-:W-:Y:S02]  /*b960*/  FSEL R36, R36, -INF , P2 ;  /* 0xff80000024247808 */ /* 0x000fe40001000000 */
[----:B------:R-:W-:Y:S02]  /*b970*/  FSEL R29, R29, -INF , !P4 ;  /* 0xff8000001d1d7808 */ /* 0x000fe40006000000 */
[----:B------:R-:W-:Y:S02]  /*b980*/  FMNMX3.FTZ R16, R16, R135, R33, !PT ;  /* 0x0000008710107276 */ /* 0x000fe40007810021 */
[----:B------:R-:W-:Y:S02]  /*b990*/  FSEL R129, R36, -INF , !P1 ;  /* 0xff80000024817808 */ /* 0x000fe40004800000 */
[----:B------:R-:W-:-:S02]  /*b9a0*/  FMNMX3.FTZ R16, R16, R31, R29, !PT ;  /* 0x0000001f10107276 */ /* 0x000fc4000781001d */
[----:B------:R-:W-:Y:S02]  /*b9b0*/  FMNMX3.FTZ R14, R4, R39, R37, !PT ;  /* 0x00000027040e7276 */ /* 0x000fe40007810025 */
[C---:B------:R-:W-:Y:S02]  /*b9c0*/  ISETP.GE.AND P2, PT, R7.reuse, R154, PT ;  /* 0x0000009a0700720c */ /* 0x040fe40003f46270 */
[----:B------:R-:W-:Y:S02]  /*b9d0*/  ISETP.GE.AND P4, PT, R7, R148, PT ;  /* 0x000000940700720c */ /* 0x000fe40003f86270 */
[----:B------:R-:W-:Y:S02]  /*b9e0*/  FMNMX.FTZ R7, R129, R16, !PT ;  /* 0x0000001081077209 */ /* 0x000fe40007810000 */
[----:B------:R-:W-:Y:S02]  /*b9f0*/  FMNMX3.FTZ R14, R14, R41, R9, !PT ;  /* 0x000000290e0e7276 */ /* 0x000fe40007810009 */
[----:B------:R-:W-:-:S02]  /*ba00*/  FSEL R35, R8, -INF , P3 ;  /* 0xff80000008237808 */ /* 0x000fc40001800000 */
[----:B------:R-:W-:Y:S01]  /*ba10*/  FMNMX3.FTZ R14, R14, R17, R15, !PT ;  /* 0x000000110e0e7276 */ /* 0x000fe2000781000f */
[----:B------:R-:W1:Y:S01]  /*ba20*/  SHFL.BFLY PT, R8, R7, 0x2, 0x1f ;  /* 0x0c401f0007087f89 */ /* 0x000e6200000e0000 */
[C---:B------:R-:W-:Y:S02]  /*ba30*/  ISETP.GE.AND P1, PT, R25.reuse, R154, PT ;  /* 0x0000009a1900720c */ /* 0x040fe40003f26270 */
[----:B------:R-:W-:Y:S02]  /*ba40*/  FSEL R10, R10, -INF , P0 ;  /* 0xff8000000a0a7808 */ /* 0x000fe40000000000 */
[----:B------:R-:W-:Y:S02]  /*ba50*/  FMNMX3.FTZ R14, R14, R13, R119, !PT ;  /* 0x0000000d0e0e7276 */ /* 0x000fe40007810077 */
[----:B------:R-:W-:Y:S02]  /*ba60*/  ISETP.GE.AND P3, PT, R25, R148, PT ;  /* 0x000000941900720c */ /* 0x000fe40003f66270 */
[----:B------:R-:W-:-:S02]  /*ba70*/  ISETP.GE.AND P0, PT, R47, R154, PT ;  /* 0x0000009a2f00720c */ /* 0x000fc40003f06270 */
[----:B------:R-:W-:Y:S02]  /*ba80*/  FSEL R12, R12, -INF , P2 ;  /* 0xff8000000c0c7808 */ /* 0x000fe40001000000 */
[----:B------:R-:W-:Y:S02]  /*ba90*/  FSEL R34, R34, -INF , P1 ;  /* 0xff80000022227808 */ /* 0x000fe40000800000 */
[----:B------:R-:W-:Y:S02]  /*baa0*/  FSEL R35, R35, -INF , !P6 ;  /* 0xff80000023237808 */ /* 0x000fe40007000000 */
        /* <DEDUP_REMOVED lines=30> */
[-CC-:B------:R-:W-:Y:S01]  /*bc90*/  FFMA.FTZ R117, R21, R123.reuse, -R130.reuse ;  /* 0x0000007b15757223 */ /* 0x180fe20000010882 */
[----:B------:R-:W-:Y:S01]  /*bca0*/  LDSM.16.MT88.4 R24, [R114+0x7400] ;  /* 0x007400007218783b */ /* 0x000fe20000004200 */
[--C-:B------:R-:W-:Y:S01]  /*bcb0*/  FFMA.FTZ R115, R115, R123, -R130.reuse ;  /* 0x0000007b73737223 */ /* 0x100fe20000010882 */
[----:B------:R-:W-:Y:S01]  /*bcc0*/  FSETP.NEU.FTZ.AND P0, PT, R3, -INF , PT ;  /* 0xff8000000300780b */ /* 0x000fe20003f1d000 */
[----:B------:R-:W-:Y:S01]  /*bcd0*/  FMUL.FTZ R128, R123, R3 ;  /* 0x000000037b807220 */ /* 0x000fe20000410000 */
[----:B------:R-:W1:Y:S01]  /*bce0*/  MUFU.EX2 R113, R113 ;  /* 0x0000007100717308 */ /* 0x000e620000000800 */
[----:B------:R-:W-:Y:S01]  /*bcf0*/  LDSM.16.MT88.4 R20, [R114+0x8400] ;  /* 0x008400007214783b */ /* 0x000fe20000004200 */
[-CC-:B------:R-:W-:Y:S01]  /*bd00*/  FFMA.FTZ R118, R135, R123.reuse, -R130.reuse ;  /* 0x0000007b87767223 */ /* 0x180fe20000010882 */
[-CC-:B------:R-:W-:Y:S01]  /*bd10*/  FFMA.FTZ R134, R31, R123.reuse, -R130.reuse ;  /* 0x0000007b1f867223 */ /* 0x180fe20000010882 */
[----:B------:R-:W-:Y:S01]  /*bd20*/  FSEL R128, R128, RZ, P0 ;  /* 0x000000ff80807208 */ /* 0x000fe20000000000 */
[----:B------:R-:W-:Y:S01]  /*bd30*/  FFMA.FTZ R135, R29, R123, -R130 ;  /* 0x0000007b1d877223 */ /* 0x000fe20000010882 */
[----:B------:R-:W-:Y:S01]  /*bd40*/  ISETP.GT.AND P0, PT, R94, R139, PT ;  /* 0x0000008b5e00720c */ /* 0x000fe20003f04270 */
[----:B------:R-:W-:Y:S01]  /*bd50*/  LDSM.16.MT88.4 R28, [R0+0x8800] ;  /* 0x00880000001c783b */ /* 0x000fe20000004200 */
        /* <DEDUP_REMOVED lines=9> */
[----:B------:R-:W3:Y:S01]  /*bdf0*/  LDSM.16.MT88.4 R40, [R0+0x8000] ;  /* 0x008000000028783b */ /* 0x000ee20000004200 */
[-CC-:B------:R-:W-:Y:S01]  /*be00*/  FFMA.FTZ R101, R13, R123.reuse, -R128.reuse ;  /* 0x0000007b0d657223 */ /* 0x180fe20000010880 */
[--C-:B------:R-:W-:Y:S01]  /*be10*/  FFMA.FTZ R102, R17, R123, -R128.reuse ;  /* 0x0000007b11667223 */ /* 0x100fe20000010880 */
[----:B-1----:R-:W-:Y:S01]  /*be20*/  F2FP.F16.F32.PACK_AB R48, R112, R113 ;  /* 0x000000717030723e */ /* 0x002fe200000000ff */
[----:B------:R-:W1:Y:S01]  /*be30*/  LDSM.16.MT88.4 R8, [R0+0x6400] ;  /* 0x006400000008783b */ /* 0x000e620000004200 */
[-CC-:B------:R-:W-:Y:S01]  /*be40*/  FFMA.FTZ R119, R119, R123.reuse, -R128.reuse ;  /* 0x0000007b77777223 */ /* 0x180fe20000010880 */
[-CC-:B------:R-:W-:Y:S01]  /*be50*/  FFMA.FTZ R120, R131, R123.reuse, -R128.reuse ;  /* 0x0000007b83787223 */ /* 0x180fe20000010880 */
[----:B------:R-:W-:Y:S01]  /*be60*/  MUFU.EX2 R111, R111 ;  /* 0x0000006f006f7308 */ /* 0x000fe20000000800 */
[----:B------:R-:W4:Y:S01]  /*be70*/  LDSM.16.MT88.4 R12, [R0+0x7400] ;  /* 0x00740000000c783b */ /* 0x000f220000004200 */
[-CC-:B------:R-:W-:Y:S01]  /*be80*/  FFMA.FTZ R121, R121, R123.reuse, -R128.reuse ;  /* 0x0000007b79797223 */ /* 0x180fe20000010880 */
[-C--:B------:R-:W-:Y:S01]  /*be90*/  FFMA.FTZ R122, R35, R123.reuse, -R128 ;  /* 0x0000007b237a7223 */ /* 0x080fe20000010880 */
[-C--:B------:R-:W-:Y:S01]  /*bea0*/  FFMA.FTZ R131, R33, R123.reuse, -R130 ;  /* 0x0000007b21837223 */ /* 0x080fe20000010882 */
[----:B------:R-:W5:Y:S01]  /*beb0*/  LDSM.16.MT88.4 R16, [R114+0x6400] ;  /* 0x006400007210783b */ /* 0x000f620000004200 */
[-C--:B------:R-:W-:Y:S01]  /*bec0*/  FFMA.FTZ R136, R125, R123.reuse, -R128 ;  /* 0x0000007b7d887223 */ /* 0x080fe20000010880 */
[----:B------:R-:W-:Y:S01]  /*bed0*/  FFMA.FTZ R130, R129, R123, -R130 ;  /* 0x0000007b81827223 */ /* 0x000fe20000010882 */
[----:B------:R-:W3:Y:S01]  /*bee0*/  MUFU.EX2 R110, R110 ;  /* 0x0000006e006e7308 */ /* 0x000ee20000000800 */
[----:B--2---:R-:W-:Y:S01]  /*bef0*/  F2FP.F16.F32.PACK_AB R50, R108, R109 ;  /* 0x0000006d6c32723e */ /* 0x004fe200000000ff */
[----:B------:R-:W-:Y:S01]  /*bf00*/  LDSM.16.MT88.4 R32, [R114+0x7800] ;  /* 0x007800007220783b */ /* 0x000fe20000004200 */
[-CC-:B------:R-:W-:Y:S01]  /*bf10*/  FFMA.FTZ R127, R127, R123.reuse, -R128.reuse ;  /* 0x0000007b7f7f7223 */ /* 0x180fe20000010880 */
[-CC-:B------:R-:W-:Y:S01]  /*bf20*/  FFMA.FTZ R125, R126, R123.reuse, -R128.reuse ;  /* 0x0000007b7e7d7223 */ /* 0x180fe20000010880 */
[----:B------:R-:W-:Y:S01]  /*bf30*/  FFMA.FTZ R123, R124, R123, -R128 ;  /* 0x0000007b7c7b7223 */ /* 0x000fe20000010880 */
[----:B------:R-:W-:-:S02]  /*bf40*/  FADD.FTZ R112, R113, R112 ;  /* 0x0000007071707221 */ /* 0x000fc40000010000 */
[----:B------:R-:W-:Y:S02]  /*bf50*/  MUFU.EX2 R107, R107 ;  /* 0x0000006b006b7308 */ /* 0x000fe40000000800 */
[----:B------:R-:W-:-:S04]  /*bf60*/  FADD.FTZ R109, R109, R112 ;  /* 0x000000706d6d7221 */ /* 0x000fc80000010000 */
[----:B------:R-:W-:Y:S02]  /*bf70*/  FADD.FTZ R108, R108, R109 ;  /* 0x0000006d6c6c7221 */ /* 0x000fe40000010000 */
[----:B------:R-:W2:Y:S01]  /*bf80*/  MUFU.EX2 R106, R106 ;  /* 0x0000006a006a7308 */ /* 0x000ea20000000800 */
[----:B---3--:R-:W-:Y:S01]  /*bf90*/  F2FP.F16.F32.PACK_AB R49, R110, R111 ;  /* 0x0000006f6e31723e */ /* 0x008fe200000000ff */
[----:B------:R-:W-:-:S06]  /*bfa0*/  FADD.FTZ R110, R111, R110 ;  /* 0x0000006e6f6e7221 */ /* 0x000fcc0000010000 */
[----:B------:R-:W-:Y:S08]  /*bfb0*/  MUFU.EX2 R105, R105 ;  /* 0x0000006900697308 */ /* 0x000ff00000000800 */
[----:B------:R-:W3:Y:S01]  /*bfc0*/  MUFU.EX2 R104, R104 ;  /* 0x0000006800687308 */ /* 0x000ee20000000800 */
        /* <DEDUP_REMOVED lines=27> */
[----:B--2---:R-:W-:-:S03]  /*c180*/  F2FP.F16.F32.PACK_AB R5, R102, R103 ;  /* 0x000000676605723e */ /* 0x004fc600000000ff */
[----:B------:R-:W-:Y:S01]  /*c190*/  FADD.FTZ R104, R104, R105 ;  /* 0x0000006968687221 */ /* 0x000fe20000010000 */
[----:B------:R-:W2:Y:S01]  /*c1a0*/  MUFU.EX2 R120, R120 ;  /* 0x0000007800787308 */ /* 0x000ea20000000800 */
[----:B------:R-:W-:Y:S01]  /*c1b0*/  HMMA.16816.F32 R48, R48, R6, RZ ;  /* 0x000000063030723c */ /* 0x000fe200000018ff */
[----:B------:R-:W-:Y:S01]  /*c1c0*/  F2FP.F16.F32.PACK_AB R6, R98, R99 ;  /* 0x000000636206723e */ /* 0x000fe200000000ff */
[----:B------:R-:W-:Y:S01]  /*c1d0*/  FADD.FTZ R99, R99, R104 ;  /* 0x0000006863637221 */ /* 0x000fe20000010000 */
[----:B-1----:R-:W-:-:S03]  /*c1e0*/  F2FP.F16.F32.PACK_AB R7, R101, R100 ;  /* 0x000000646507723e */ /* 0x002fc600000000ff */
[----:B------:R-:W-:Y:S01]  /*c1f0*/  FADD.FTZ R98, R98, R99 ;  /* 0x0000006362627221 */ /* 0x000fe20000010000 */
[----:B------:R-:W-:Y:S03]  /*c200*/  MUFU.EX2 R121, R121 ;  /* 0x0000007900797308 */ /* 0x000fe60000000800 */
[C---:B------:R-:W-:Y:S05]  /*c210*/  HMMA.16816.F32 R80, R4.reuse, R8, R80 ;  /* 0x000000080450723c */ /* 0x040fea0000001850 */
[----:B------:R-:W1:Y:S03]  /*c220*/  MUFU.EX2 R122, R122 ;  /* 0x0000007a007a7308 */ /* 0x000e660000000800 */
[C---:B------:R-:W-:Y:S01]  /*c230*/  HMMA.16816.F32 R76, R4.reuse, R10, R76 ;  /* 0x0000000a044c723c */ /* 0x040fe2000000184c */
[----:B------:R-:W3:Y:S04]  /*c240*/  LDSM.16.MT88.4 R8, [R0+0x8400] ;  /* 0x008400000008783b */ /* 0x000ee80000004200 */
[----:B------:R-:W-:Y:S03]  /*c250*/  MUFU.EX2 R131, R131 ;  /* 0x0000008300837308 */ /* 0x000fe60000000800 */
[C---:B----4-:R-:W-:Y:S05]  /*c260*/  HMMA.16816.F32 R64, R4.reuse, R12, R64 ;  /* 0x0000000c0440723c */ /* 0x050fea0000001840 */
[----:B------:R-:W4:Y:S03]  /*c270*/  MUFU.EX2 R134, R134 ;  /* 0x0000008600867308 */ /* 0x000f260000000800 */
        /* <DEDUP_REMOVED lines=13> */
[C---:B---3--:R-:W-:Y:S08]  /*c350*/  HMMA.16816.F32 R36, R4.reuse, R8, R36 ;  /* 0x000000080424723c */ /* 0x048ff00000001824 */
[C---:B------:R-:W-:Y:S01]  /*c360*/  HMMA.16816.F32 R40, R4.reuse, R10, R40 ;  /* 0x0000000a0428723c */ /* 0x040fe20000001828 */
[----:B------:R-:W3:Y:S07]  /*c370*/  LDSM.16.MT88.4 R8, [R0+0x7800] ;  /* 0x007800000008783b */ /* 0x000eee0000004200 */
[C---:B------:R-:W-:Y:S08]  /*c380*/  HMMA.16816.F32 R44, R4.reuse, R20, R44 ;  /* 0x00000014042c723c */ /* 0x040ff0000000182c */
[----:B------:R-:W-:Y:S03]  /*c390*/  HMMA.16816.F32 R48, R4, R22, R48 ;  /* 0x000000160430723c */ /* 0x000fe60000001830 */
[----:B------:R-:W-:Y:S01]  /*c3a0*/  F2FP.F16.F32.PACK_AB R4, R116, R115 ;  /* 0x000000737404723e */ /* 0x000fe200000000ff */
[----:B------:R-:W-:Y:S01]  /*c3b0*/  LDSM.16.MT88.4 R20, [R114+0x6c00] ;  /* 0x006c00007214783b */ /* 0x000fe20000004200 */
[----:B--2---:R-:W-:Y:S01]  /*c3c0*/  F2FP.F16.F32.PACK_AB R5, R120, R119 ;  /* 0x000000777805723e */ /* 0x004fe200000000ff */
[----:B------:R-:W-:Y:S01]  /*c3d0*/  FADD.FTZ R115, R115, R98 ;  /* 0x0000006273737221 */ /* 0x000fe20000010000 */
[----:B------:R-:W-:-:S02]  /*c3e0*/  F2FP.F16.F32.PACK_AB R6, R118, R117 ;  /* 0x000000757606723e */ /* 0x000fc400000000ff */
[----:B-1----:R-:W-:Y:S01]  /*c3f0*/  F2FP.F16.F32.PACK_AB R7, R122, R121 ;  /* 0x000000797a07723e */ /* 0x002fe200000000ff */
        /* <DEDUP_REMOVED lines=12> */
[C---:B------:R-:W-:Y:S01]  /*c4c0*/  HMMA.16816.F32 R56, R4.reuse, R32, R56 ;  /* 0x000000200438723c */ /* 0x040fe20000001838 */
[----:B------:R-:W4:Y:S07]  /*c4d0*/  MUFU.EX2 R32, R123 ;  /* 0x0000007b00207308 */ /* 0x000f2e0000000800 */
[C---:B-1----:R-:W-:Y:S08]  /*c4e0*/  HMMA.16816.F32 R44, R4.reuse, R12, R44 ;  /* 0x0000000c042c723c */ /* 0x042ff0000000182c */
[C---:B------:R-:W-:Y:S01]  /*c4f0*/  HMMA.16816.F32 R48, R4.reuse, R14, R48 ;  /* 0x0000000e0430723c */ /* 0x040fe20000001830 */
[----:B------:R-:W1:Y:S07]  /*c500*/  LDSM.16.MT88.4 R12, [R0+0x8c00] ;  /* 0x008c0000000c783b */ /* 0x000e6e0000004200 */
[C---:B------:R-:W-:Y:S08]  /*c510*/  HMMA.16816.F32 R36, R4.reuse, R28, R36 ;  /* 0x0000001c0424723c */ /* 0x040ff00000001824 */
[C---:B------:R-:W-:Y:S08]  /*c520*/  HMMA.16816.F32 R52, R4.reuse, R34, R52 ;  /* 0x000000220434723c */ /* 0x040ff00000001834 */
[----:B------:R-:W-:Y:S03]  /*c530*/  HMMA.16816.F32 R40, R4, R30, R40 ;  /* 0x0000001e0428723c */ /* 0x000fe60000001828 */
[----:B------:R-:W-:Y:S01]  /*c540*/  F2FP.F16.F32.PACK_AB R4, R134, R131 ;  /* 0x000000838604723e */ /* 0x000fe200000000ff */
[----:B------:R-:W-:Y:S01]  /*c550*/  FADD.FTZ R131, R131, R118 ;  /* 0x0000007683837221 */ /* 0x000fe20000010000 */
[----:B------:R-:W-:-:S02]  /*c560*/  F2FP.F16.F32.PACK_AB R5, R136, R127 ;  /* 0x0000007f8805723e */ /* 0x000fc400000000ff */
[----:B------:R-:W-:Y:S01]  /*c570*/  F2FP.F16.F32.PACK_AB R6, R130, R135 ;  /* 0x000000878206723e */ /* 0x000fe200000000ff */
[----:B------:R-:W-:Y:S01]  /*c580*/  FADD.FTZ R134, R134, R131 ;  /* 0x0000008386867221 */ /* 0x000fe20000010000 */
[----:B----4-:R-:W-:-:S03]  /*c590*/  F2FP.F16.F32.PACK_AB R7, R32, R125 ;  /* 0x0000007d2007723e */ /* 0x010fc600000000ff */
[----:B------:R-:W-:-:S04]  /*c5a0*/  FADD.FTZ R135, R135, R134 ;  /* 0x0000008687877221 */ /* 0x000fc80000010000 */
[----:B--2---:R-:W-:Y:S03]  /*c5b0*/  HMMA.16816.F32 R56, R4, R16, R56 ;  /* 0x000000100438723c */ /* 0x004fe60000001838 */
[----:B------:R-:W-:Y:S01]  /*c5c0*/  FADD.FTZ R17, R103, R106 ;  /* 0x0000006a67117221 */ /* 0x000fe20000010000 */
[----:B------:R-:W-:-:S03]  /*c5d0*/  FADD.FTZ R159, R130, R135 ;  /* 0x00000087829f7221 */ /* 0x000fc60000010000 */
[----:B------:R-:W-:Y:S01]  /*c5e0*/  FADD.FTZ R17, R102, R17 ;  /* 0x0000001166117221 */ /* 0x000fe20000010000 */
[C---:B---3--:R-:W-:Y:S08]  /*c5f0*/  HMMA.16816.F32 R64, R4.reuse, R8, R64 ;  /* 0x000000080440723c */ /* 0x048ff00000001840 */
[C---:B------:R-:W-:Y:S01]  /*c600*/  HMMA.16816.F32 R60, R4.reuse, R10, R60 ;  /* 0x0000000a043c723c */ /* 0x040fe2000000183c */
[----:B------:R-:W2:Y:S07]  /*c610*/  LDSM.16.MT88.4 R8, [R114+0x8c00] ;  /* 0x008c00007208783b */ /* 0x000eae0000004200 */
        /* <DEDUP_REMOVED lines=90> */
.L_x_11259:
        /* <DEDUP_REMOVED lines=8> */
.L_x_11260:
[----:B------:R-:W-:Y:S05]  /*cc40*/  BSYNC.RECONVERGENT B0 ;  /* 0x0000000000007941 */ /* 0x000fea0003800200 */
.L_x_11258:
        /* <DEDUP_REMOVED lines=22> */
[----:B------:R-:W1:Y:S01]  /*cdb0*/  LDSM.16.M88.4 R8, [R2+0x3000] ;  /* 0x003000000208783b */ /* 0x000e620000000200 */
[-C--:B------:R-:W-:Y:S02]  /*cdc0*/  IADD3 R94, PT, PT, R132, R91.reuse, RZ ;  /* 0x0000005b845e7210 */ /* 0x080fe40007ffe0ff */
[----:B------:R-:W-:Y:S01]  /*cdd0*/  IADD3 R91, PT, PT, R2, R91, RZ ;  /* 0x0000005b025b7210 */ /* 0x000fe20007ffe0ff */
[----:B------:R-:W3:Y:S04]  /*cde0*/  LDSM.16.M88.4 R32, [R2+0x3400] ;  /* 0x003400000220783b */ /* 0x000ee80000000200 */
[----:B------:R-:W-:Y:S04]  /*cdf0*/  LDSM.16.M88.4 R12, [R94] ;  /* 0x000000005e0c783b */ /* 0x000fe80000000200 */
[----:B------:R-:W4:Y:S04]  /*ce00*/  LDSM.16.M88.4 R108, [R91+0x3000] ;  /* 0x003000005b6c783b */ /* 0x000f280000000200 */
[----:B------:R-:W5:Y:S04]  /*ce10*/  LDSM.16.M88.4 R24, [R2+0x3800] ;  /* 0x003800000218783b */ /* 0x000f680000000200 */
[----:B------:R-:W5:Y:S04]  /*ce20*/  LDSM.16.M88.4 R112, [R2+0x3c00] ;  /* 0x003c00000270783b */ /* 0x000f680000000200 */
[----:B------:R-:W5:Y:S04]  /*ce30*/  LDSM.16.M88.4 R104, [R91+0x3400] ;  /* 0x003400005b68783b */ /* 0x000f680000000200 */
[----:B------:R-:W-:Y:S04]  /*ce40*/  LDSM.16.M88.4 R128, [R132+0x1000] ;  /* 0x001000008480783b */ /* 0x000fe80000000200 */
[----:B------:R-:W5:Y:S04]  /*ce50*/  LDSM.16.M88.4 R16, [R2+0x4000] ;  /* 0x004000000210783b */ /* 0x000f680000000200 */
[----:B------:R-:W5:Y:S01]  /*ce60*/  LDSM.16.M88.4 R20, [R91+0x3800] ;  /* 0x003800005b14783b */ /* 0x000f620000000200 */
[C---:B-1----:R-:W-:Y:S03]  /*ce70*/  HMMA.16816.F32 R4, R116.reuse, R8, RZ ;  /* 0x000000087404723c */ /* 0x042fe600000018ff */
[----:B------:R-:W-:Y:S04]  /*ce80*/  LDSM.16.M88.4 R160, [R91+0x3c00] ;  /* 0x003c00005ba0783b */ /* 0x000fe80000000200 */
[----:B------:R-:W-:Y:S01]  /*ce90*/  LDSM.16.M88.4 R124, [R91+0x4000] ;  /* 0x004000005b7c783b */ /* 0x000fe20000000200 */
[C---:B------:R-:W-:Y:S03]  /*cea0*/  HMMA.16816.F32 R8, R116.reuse, R10, RZ ;  /* 0x0000000a7408723c */ /* 0x040fe600000018ff */
[----:B------:R-:W0:Y:S05]  /*ceb0*/  LDGDEPBAR ;  /* 0x00000000000079af */ /* 0x000e2a0000000000 */
[----:B---3--:R-:W-:Y:S08]  /*cec0*/  HMMA.16816.F32 R100, R116, R32, RZ ;  /* 0x000000207464723c */ /* 0x008ff000000018ff */
[C---:B----4-:R-:W-:Y:S08]  /*ced0*/  HMMA.16816.F32 R4, R12.reuse, R108, R4 ;  /* 0x0000006c0c04723c */ /* 0x050ff00000001804 */
[----:B------:R-:W-:Y:S01]  /*cee0*/  HMMA.16816.F32 R8, R12, R110, R8 ;  /* 0x0000006e0c08723c */ /* 0x000fe20000001808 */
[----:B------:R-:W1:Y:S07]  /*cef0*/  LDSM.16.M88.4 R108, [R2+0x4400] ;  /* 0x00440000026c783b */ /* 0x000e6e0000000200 */
[C---:B------:R-:W-:Y:S08]  /*cf00*/  HMMA.16816.F32 R32, R116.reuse, R34, RZ ;  /* 0x000000227420723c */ /* 0x040ff000000018ff */
[C---:B-----5:R-:W-:Y:S08]  /*cf10*/  HMMA.16816.F32 R28, R116.reuse, R24, RZ ;  /* 0x00000018741c723c */ /* 0x060ff000000018ff */
[C---:B------:R-:W-:Y:S08]  /*cf20*/  HMMA.16816.F32 R24, R116.reuse, R26, RZ ;  /* 0x0000001a7418723c */ /* 0x040ff000000018ff */
[C---:B------:R-:W-:Y:S08]  /*cf30*/  HMMA.16816.F32 R120, R116.reuse, R112, RZ ;  /* 0x000000707478723c */ /* 0x040ff000000018ff */
[----:B------:R-:W-:Y:S01]  /*cf40*/  HMMA.16816.F32 R116, R116, R114, RZ ;  /* 0x000000727474723c */ /* 0x000fe200000018ff */
[----:B------:R-:W3:Y:S07]  /*cf50*/  LDSM.16.M88.4 R112, [R94+0x1000] ;  /* 0x001000005e70783b */ /* 0x000eee0000000200 */
[C---:B------:R-:W-:Y:S08]  /*cf60*/  HMMA.16816.F32 R100, R12.reuse, R104, R100 ;  /* 0x000000680c64723c */ /* 0x040ff00000001864 */
[----:B------:R-:W-:Y:S01]  /*cf70*/  HMMA.16816.F32 R32, R12, R106, R32 ;  /* 0x0000006a0c20723c */ /* 0x000fe20000001820 */
        /* <DEDUP_REMOVED lines=9> */
[----:B------:R-:W1:Y:S07]  /*d010*/  LDSM.16.M88.4 R108, [R91+0x4400] ;  /* 0x004400005b6c783b */ /* 0x000e6e0000000200 */
[C---:B------:R-:W-:Y:S08]  /*d020*/  HMMA.16816.F32 R120, R12.reuse, R160, R120 ;  /* 0x000000a00c78723c */ /* 0x040ff00000001878 */
[----:B------:R-:W-:Y:S01]  /*d030*/  HMMA.16816.F32 R116, R12, R162, R116 ;  /* 0x000000a20c74723c */ /* 0x000fe20000001874 */
[----:B------:R5:W-:Y:S04]  /*d040*/  LDSM.16.M88.4 R12, [R94+0x2000] ;  /* 0x002000005e0c783b */ /* 0x000be80000000200 */
[----:B------:R-:W1:Y:S03]  /*d050*/  LDSM.16.M88.4 R160, [R91+0x5000] ;  /* 0x005000005ba0783b */ /* 0x000e660000000200 */
[C---:B---3--:R-:W-:Y:S08]  /*d060*/  HMMA.16816.F32 R4, R112.reuse, R124, R4 ;  /* 0x0000007c7004723c */ /* 0x048ff00000001804 */
[----:B------:R-:W-:Y:S01]  /*d070*/  HMMA.16816.F32 R8, R112, R126, R8 ;  /* 0x0000007e7008723c */ /* 0x000fe20000001808 */
[----:B------:R-:W-:Y:S07]  /*d080*/  LDSM.16.M88.4 R124, [R2+0x4c00] ;  /* 0x004c0000027c783b */ /* 0x000fee0000000200 */
[----:B----4-:R-:W-:Y:S05]  /*d090*/  HMMA.16816.F32 R28, R128, R16, R28 ;  /* 0x00000010801c723c */ /* 0x010fea000000181c */
[----:B-----5:R-:W-:-:S04]  /*d0a0*/  IADD3 R94, PT, PT, R92, -0x2, RZ ;  /* 0xfffffffe5c5e7810 */ /* 0x020fc80007ffe0ff */
[----:B------:R-:W-:Y:S01]  /*d0b0*/  ISETP.GT.AND P3, PT, R94, R139, PT ;  /* 0x0000008b5e00720c */ /* 0x000fe20003f64270 */
[----:B------:R-:W-:Y:S01]  /*d0c0*/  HMMA.16816.F32 R24, R128, R18, R24 ;  /* 0x000000128018723c */ /* 0x000fe20000001818 */
[----:B------:R-:W3:Y:S07]  /*d0d0*/  LDSM.16.M88.4 R16, [R2+0x5400] ;  /* 0x005400000210783b */ /* 0x000eee0000000200 */
[C---:B------:R-:W-:Y:S08]  /*d0e0*/  HMMA.16816.F32 R4, R20.reuse, R104, R4 ;  /* 0x000000681404723c */ /* 0x040ff00000001804 */
[----:B------:R-:W-:Y:S01]  /*d0f0*/  HMMA.16816.F32 R8, R20, R106, R8 ;  /* 0x0000006a1408723c */ /* 0x000fe20000001808 */
[----:B------:R-:W4:Y:S07]  /*d100*/  LDSM.16.M88.4 R104, [R91+0x4800] ;  /* 0x004800005b68783b */ /* 0x000f2e0000000200 */
[C---:B-1----:R-:W-:Y:S08]  /*d110*/  HMMA.16816.F32 R100, R112.reuse, R108, R100 ;  /* 0x0000006c7064723c */ /* 0x042ff00000001864 */
[----:B------:R-:W-:Y:S01]  /*d120*/  HMMA.16816.F32 R108, R112, R110, R32 ;  /* 0x0000006e706c723c */ /* 0x000fe20000001820 */
[----:B------:R-:W1:Y:S07]  /*d130*/  LDSM.16.M88.4 R32, [R91+0x5400] ;  /* 0x005400005b20783b */ /* 0x000e6e0000000200 */
[C---:B------:R-:W-:Y:S08]  /*d140*/  HMMA.16816.F32 R4, R12.reuse, R160, R4 ;  /* 0x000000a00c04723c */ /* 0x040ff00000001804 */
[----:B------:R-:W-:Y:S08]  /*d150*/  HMMA.16816.F32 R8, R12, R162, R8 ;  /* 0x000000a20c08723c */ /* 0x000ff00000001808 */
[C---:B---3--:R-:W-:Y:S08]  /*d160*/  HMMA.16816.F32 R100, R20.reuse, R16, R100 ;  /* 0x000000101464723c */ /* 0x048ff00000001864 */
[----:B------:R-:W-:Y:S01]  /*d170*/  HMMA.16816.F32 R108, R20, R18, R108 ;  /* 0x00000012146c723c */ /* 0x000fe2000000186c */
[----:B------:R-:W-:Y:S02]  /*d180*/  LDSM.16.M88.4 R16, [R91+0x4c00] ;  /* 0x004c00005b10783b */ /* 0x000fe40000000200 */
[-C--:B--2---:R-:W-:Y:S01]  /*d190*/  FMUL.FTZ R95, R4, R88.reuse ;  /* 0x00000058045f7220 */ /* 0x084fe20000410000 */
[-C--:B------:R-:W-:Y:S01]  /*d1a0*/  FMUL.FTZ R97, R5, R88.reuse ;  /* 0x0000005805617220 */ /* 0x080fe20000410000 */
[-C--:B------:R-:W-:Y:S01]  /*d1b0*/  FMUL.FTZ R98, R6, R88.reuse ;  /* 0x0000005806627220 */ /* 0x080fe20000410000 */
[-C--:B------:R-:W-:Y:S01]  /*d1c0*/  FMUL.FTZ R99, R7, R88.reuse ;  /* 0x0000005807637220 */ /* 0x080fe20000410000 */
[-C--:B------:R-:W-:Y:S01]  /*d1d0*/  FMUL.FTZ R8, R8, R88.reuse ;  /* 0x0000005808087220 */ /* 0x080fe20000410000 */
[----:B------:R-:W2:Y:S01]  /*d1e0*/  LDSM.16.M88.4 R4, [R2+0x5800] ;  /* 0x005800000204783b */ /* 0x000ea20000000200 */
[----:B------:R-:W-:Y:S05]  /*d1f0*/  HMMA.16816.F32 R120, R128, R124, R120 ;  /* 0x0000007c8078723c */ /* 0x000fea0000001878 */
[-C--:B------:R-:W-:Y:S01]  /*d200*/  FMUL.FTZ R125, R11, R88.reuse ;  /* 0x000000580b7d7220 */ /* 0x080fe20000410000 */
[----:B------:R3:W2:Y:S02]  /*d210*/  MUFU.TANH R124, R8 ;  /* 0x00000008007c7308 */ /* 0x0006a40000002400 */
[----:B----4-:R-:W-:Y:S06]  /*d220*/  HMMA.16816.F32 R28, R112, R104, R28 ;  /* 0x00000068701c723c */ /* 0x010fec000000181c */
[----:B------:R-:W4:Y:S02]  /*d230*/  MUFU.TANH R95, R95 ;  /* 0x0000005f005f7308 */ /* 0x000f240000002400 */
[----:B-1----:R-:W-:Y:S05]  /*d240*/  HMMA.16816.F32 R100, R12, R32, R100 ;  /* 0x000000200c64723c */ /* 0x002fea0000001864 */
[-C--:B------:R-:W-:Y:S01]  /*d250*/  FMUL.FTZ R32, R9, R88.reuse ;  /* 0x0000005809207220 */ /* 0x080fe20000410000 */
[-C--:B------:R-:W-:Y:S01]  /*d260*/  FMUL.FTZ R33, R10, R88.reuse ;  /* 0x000000580a217220 */ /* 0x080fe20000410000 */
[----:B------:R-:W1:Y:S01]  /*d270*/  MUFU.TANH R97, R97 ;  /* 0x0000006100617308 */ /* 0x000e620000002400 */
[----:B---3--:R-:W-:Y:S01]  /*d280*/  LDSM.16.M88.4 R8, [R2+0x5c00] ;  /* 0x005c00000208783b */ /* 0x008fe20000000200 */
[----:B------:R-:W-:Y:S03]  /*d290*/  HMMA.16816.F32 R104, R112, R106, R24 ;  /* 0x0000006a7068723c */ /* 0x000fe60000001818 */
[----:B------:R-:W3:Y:S03]  /*d2a0*/  LDSM.16.M88.4 R24, [R91+0x5800] ;  /* 0x005800005b18783b */ /* 0x000ee60000000200 */
[----:B------:R-:W1:Y:S02]  /*d2b0*/  MUFU.TANH R98, R98 ;  /* 0x0000006200627308 */ /* 0x000e640000002400 */
[----:B------:R-:W-:Y:S05]  /*d2c0*/  HMMA.16816.F32 R116, R128, R126, R116 ;  /* 0x0000007e8074723c */ /* 0x000fea0000001874 */
[----:B------:R-:W-:Y:S01]  /*d2d0*/  FMUL.FTZ R100, R100, R88 ;  /* 0x0000005864647220 */ /* 0x000fe20000410000 */
[----:B------:R-:W1:Y:S02]  /*d2e0*/  MUFU.TANH R99, R99 ;  /* 0x0000006300637308 */ /* 0x000e640000002400 */
[C---:B--2---:R-:W-:Y:S06]  /*d2f0*/  HMMA.16816.F32 R28, R20.reuse, R4, R28 ;  /* 0x00000004141c723c */ /* 0x044fec000000181c */
[----:B------:R-:W2:Y:S02]  /*d300*/  MUFU.TANH R32, R32 ;  /* 0x0000002000207308 */ /* 0x000ea40000002400 */
[----:B------:R-:W-:Y:S01]  /*d310*/  HMMA.16816.F32 R104, R20, R6, R104 ;  /* 0x000000061468723c */ /* 0x000fe20000001868 */
[----:B------:R-:W5:Y:S01]  /*d320*/  LDSM.16.M88.4 R4, [R91+0x5c00] ;  /* 0x005c00005b04783b */ /* 0x000f620000000200 */
[----:B------:R-:W-:-:S04]  /*d330*/  DEPBAR.LE SB0, 0x0 ;  /* 0x000080000000791a */ /* 0x000fc80000000000 */
[----:B------:R-:W1:Y:S02]  /*d340*/  MUFU.TANH R33, R33 ;  /* 0x0000002100217308 */ /* 0x000e640000002400 */
[C---:B------:R-:W-:Y:S05]  /*d350*/  HMMA.16816.F32 R120, R112.reuse, R16, R120 ;  /* 0x000000107078723c */ /* 0x040fea0000001878 */
[-C--:B------:R-:W-:Y:S01]  /*d360*/  FMUL.FTZ R16, R103, R88.reuse ;  /* 0x0000005867107220 */ /* 0x080fe20000410000 */
[----:B------:R-:W1:Y:S02]  /*d370*/  MUFU.TANH R125, R125 ;  /* 0x0000007d007d7308 */ /* 0x000e640000002400 */
[----:B------:R-:W-:Y:S06]  /*d380*/  HMMA.16816.F32 R116, R112, R18, R116 ;  /* 0x000000127074723c */ /* 0x000fec0000001874 */
[----:B------:R-:W1:Y:S02]  /*d390*/  MUFU.TANH R100, R100 ;  /* 0x0000006400647308 */ /* 0x000e640000002400 */
[----:B---3--:R-:W-:Y:S06]  /*d3a0*/  HMMA.16816.F32 R28, R12, R24, R28 ;  /* 0x000000180c1c723c */ /* 0x008fec000000181c */
[----:B------:R-:W3:Y:S02]  /*d3b0*/  MUFU.TANH R16, R16 ;  /* 0x0000001000107308 */ /* 0x000ee40000002400 */
[C---:B------:R-:W-:Y:S08]  /*d3c0*/  HMMA.16816.F32 R120, R20.reuse, R8, R120 ;  /* 0x000000081478723c */ /* 0x040ff00000001878 */
[----:B------:R-:W-:Y:S03]  /*d3d0*/  HMMA.16816.F32 R116, R20, R10, R116 ;  /* 0x0000000a1474723c */ /* 0x000fe60000001874 */
[-C--:B------:R-:W-:Y:S01]  /*d3e0*/  FMUL.FTZ R29, R29, R88.reuse ;  /* 0x000000581d1d7220 */ /* 0x080fe20000410000 */
[-C--:B------:R-:W-:Y:S01]  /*d3f0*/  FMUL.FTZ R9, R28, R88.reuse ;  /* 0x000000581c097220 */ /* 0x080fe20000410000 */
[-C--:B------:R-:W-:Y:S01]  /*d400*/  FMUL.FTZ R18, R31, R88.reuse ;  /* 0x000000581f127220 */ /* 0x080fe20000410000 */
[-C--:B------:R-:W-:Y:S01]  /*d410*/  FMUL.FTZ R25, R30, R88.reuse ;  /* 0x000000581e197220 */ /* 0x080fe20000410000 */
[----:B------:R4:W1:Y:S01]  /*d420*/  MUFU.TANH R19, R29 ;  /* 0x0000001d00137308 */ /* 0x0008620000002400 */
[----:B------:R-:W-:Y:S05]  /*d430*/  HMMA.16816.F32 R108, R12, R34, R108 ;  /* 0x000000220c6c723c */ /* 0x000fea000000186c */
[-C--:B------:R-:W-:Y:S01]  /*d440*/  FMUL.FTZ R34, R101, R88.reuse ;  /* 0x0000005865227220 */ /* 0x080fe20000410000 */
[----:B------:R-:W-:-:S05]  /*d450*/  FMUL.FTZ R35, R102, R88 ;  /* 0x0000005866237220 */ /* 0x000fca0000410000 */
[----:B------:R-:W1:Y:S01]  /*d460*/  MUFU.TANH R34, R34 ;  /* 0x0000002200227308 */ /* 0x000e620000002400 */
[C---:B------:R-:W-:Y:S07]  /*d470*/  HMMA.16816.F32 R104, R12.reuse, R26, R104 ;  /* 0x0000001a0c68723c */ /* 0x040fee0000001868 */
[----:B------:R-:W1:Y:S01]  /*d480*/  MUFU.TANH R35, R35 ;  /* 0x0000002300237308 */ /* 0x000e620000002400 */
[C---:B-----5:R-:W-:Y:S03]  /*d490*/  HMMA.16816.F32 R120, R12.reuse, R4, R120 ;  /* 0x000000040c78723c */ /* 0x060fe60000001878 */
        /* <DEDUP_REMOVED lines=17> */
[-C--:B----4-:R-:W-:Y:S01]  /*d5b0*/  FMUL.FTZ R29, R117, R88.reuse ;  /* 0x00000058751d7220 */ /* 0x090fe20000410000 */
[-C--:B------:R-:W-:Y:S01]  /*d5c0*/  FMUL.FTZ R27, R118, R88.reuse ;  /* 0x00000058761b7220 */ /* 0x080fe20000410000 */
[----:B------:R-:W-:Y:S01]  /*d5d0*/  FMUL.FTZ R31, R119, R88 ;  /* 0x00000058771f7220 */ /* 0x000fe20000410000 */
        /* <DEDUP_REMOVED lines=23> */
[C---:B------:R-:W-:Y:S02]  /*d750*/  VIADD R12, R26.reuse, 0xffffff80 ;  /* 0xffffff801a0c7836 */ /* 0x040fe40000000000 */
[----:B------:R-:W-:-:S03]  /*d760*/  VIADD R26, R26, 0xffffff40 ;  /* 0xffffff401a1a7836 */ /* 0x000fc60000000000 */
[----:B------:R-:W-:Y:S02]  /*d770*/  IABS R6, R12 ;  /* 0x0000000c00067213 */ /* 0x000fe40000000000 */
[-C--:B--2---:R-:W-:Y:S02]  /*d780*/  IABS R20, R91.reuse ;  /* 0x0000005b00147213 */ /* 0x084fe40000000000 */
[-C--:B------:R-:W-:Y:S02]  /*d790*/  IABS R15, R91.reuse ;  /* 0x0000005b000f7213 */ /* 0x080fe40000000000 */
[----:B------:R-:W2:Y:S01]  /*d7a0*/  I2F.RP R14, R20 ;  /* 0x00000014000e7306 */ /* 0x000ea20000209400 */
[----:B------:R-:W-:Y:S02]  /*d7b0*/  LOP3.LUT R12, R12, R91, RZ, 0x3c, !PT ;  /* 0x0000005b0c0c7212 */ /* 0x000fe400078e3cff */
[----:B------:R-:W-:Y:S02]  /*d7c0*/  IMAD.MOV R15, RZ, RZ, -R15 ;  /* 0x000000ffff0f7224 */ /* 0x000fe400078e0a0f */
[----:B------:R-:W-:-:S03]  /*d7d0*/  ISETP.GE.AND P2, PT, R12, RZ, PT ;  /* 0x000000ff0c00720c */ /* 0x000fc60003f46270 */
[----:B--2---:R-:W2:Y:S02]  /*d7e0*/  MUFU.RCP R102, R14 ;  /* 0x0000000e00667308 */ /* 0x004ea40000001000 */
[----:B--2---:R-:W-:Y:S01]  /*d7f0*/  VIADD R102, R102, 0xffffffe ;  /* 0x0ffffffe66667836 */ /* 0x004fe20000000000 */
[----:B------:R-:W-:Y:S02]  /*d800*/  IABS R14, R26 ;  /* 0x0000001a000e7213 */ /* 0x000fe40000000000 */
[----:B------:R-:W-:-:S03]  /*d810*/  LOP3.LUT R26, R26, R91, RZ, 0x3c, !PT ;  /* 0x0000005b1a1a7212 */ /* 0x000fc600078e3cff */
[----:B------:R-:W2:Y:S01]  /*d820*/  F2I.FTZ.U32.TRUNC.NTZ R103, R102 ;  /* 0x0000006600677305 */ /* 0x000ea2000021f000 */
[----:B------:R-:W-:Y:S01]  /*d830*/  ISETP.GE.AND P0, PT, R26, RZ, PT ;  /* 0x000000ff1a00720c */ /* 0x000fe20003f06270 */
        /* <DEDUP_REMOVED lines=45> */
.L_x_11264:
        /* <DEDUP_REMOVED lines=8> */
.L_x_11265:
[----:B------:R-:W-:Y:S05]  /*db90*/  BSYNC.RECONVERGENT B0 ;  /* 0x0000000000007941 */ /* 0x000fea0003800200 */
.L_x_11263:
        /* <DEDUP_REMOVED lines=12> */
.L_x_11262:
[----:B------:R-:W-:Y:S05]  /*dc60*/  BSYNC.RECONVERGENT B1 ;  /* 0x0000000000017941 */ /* 0x000fea0003800200 */
.L_x_11261:
[----:B------:R-:W3:Y:S01]  /*dc70*/  LD.E R102, desc[UR4][R84.64+0xdc] ;  /* 0x0000dc0454667980 */ /* 0x000ee2000c101900 */
[C---:B------:R-:W-:Y:S02]  /*dc80*/  IMAD R30, R92.reuse, 0x40, R93 ;  /* 0x000000405c1e7824 */ /* 0x040fe400078e025d */
[----:B------:R-:W-:Y:S02]  /*dc90*/  @P3 VIADD R92, R92, 0xfffffffd ;  /* 0xfffffffd5c5c3836 */ /* 0x000fe40000000000 */
[C---:B--2---:R-:W-:Y:S02]  /*dca0*/  VIADD R15, R30.reuse, 0xffffff80 ;  /* 0xffffff801e0f7836 */ /* 0x044fe40000000000 */
[C---:B------:R-:W-:Y:S02]  /*dcb0*/  VIADD R87, R30.reuse, 0xffffff81 ;  /* 0xffffff811e577836 */ /* 0x040fe40000000000 */
[----:B------:R-:W-:Y:S01]  /*dcc0*/  VIADD R91, R30, 0xffffff88 ;  /* 0xffffff881e5b7836 */ /* 0x000fe20000000000 */
[----:B------:R-:W-:-:S02]  /*dcd0*/  ISETP.GE.AND P1, PT, R15, R156, PT ;  /* 0x0000009c0f00720c */ /* 0x000fc40003f26270 */
[C---:B------:R-:W-:Y:S02]  /*dce0*/  ISETP.GE.AND P0, PT, R15.reuse, R154, PT ;  /* 0x0000009a0f00720c */ /* 0x040fe40003f06270 */
[C---:B------:R-:W-:Y:S02]  /*dcf0*/  ISETP.GE.AND P5, PT, R15.reuse, R155, PT ;  /* 0x0000009b0f00720c */ /* 0x040fe40003fa6270 */
[----:B------:R-:W-:Y:S02]  /*dd00*/  ISETP.GE.AND P6, PT, R15, R148, PT ;  /* 0x000000940f00720c */ /* 0x000fe40003fc6270 */
[----:B------:R-:W-:Y:S01]  /*dd10*/  FSEL R15, R95, -INF , P1 ;  /* 0xff8000005f0f7808 */ /* 0x000fe20000800000 */
[----:B------:R-:W-:Y:S01]  /*dd20*/  VIADD R95, R0, 0x6020 ;  /* 0x00006020005f7836 */ /* 0x000fe20000000000 */
[----:B-1----:R-:W-:Y:S02]  /*dd30*/  FSEL R6, R98, -INF , P0 ;  /* 0xff80000062067808 */ /* 0x002fe40000000000 */
[----:B------:R-:W-:-:S02]  /*dd40*/  ISETP.GE.AND P1, PT, R87, R156, PT ;  /* 0x0000009c5700720c */ /* 0x000fc40003f26270 */
[----:B------:R-:W-:Y:S02]  /*dd50*/  ISETP.GE.AND P2, PT, R87, R154, PT ;  /* 0x0000009a5700720c */ /* 0x000fe40003f46270 */
[----:B------:R-:W-:Y:S02]  /*dd60*/  ISETP.GE.AND P0, PT, R91, R156, PT ;  /* 0x0000009c5b00720c */ /* 0x000fe40003f06270 */
[----:B------:R-:W-:Y:S02]  /*dd70*/  FSEL R15, R15, -INF , !P5 ;  /* 0xff8000000f0f7808 */ /* 0x000fe40006800000 */
[C---:B------:R-:W-:Y:S02]  /*dd80*/  ISETP.GE.AND P4, PT, R87.reuse, R155, PT ;  /* 0x0000009b5700720c */ /* 0x040fe40003f86270 */
[----:B------:R-:W-:Y:S01]  /*dd90*/  ISETP.GE.AND P5, PT, R87, R148, PT ;  /* 0x000000945700720c */ /* 0x000fe20003fa6270 */
[----:B------:R-:W-:Y:S01]  /*dda0*/  VIADD R87, R30, 0xffffff89 ;  /* 0xffffff891e577836 */ /* 0x000fe20000000000 */
[----:B------:R-:W-:-:S02]  /*ddb0*/  FSEL R6, R6, -INF , !P6 ;  /* 0xff80000006067808 */ /* 0x000fc40007000000 */
[----:B------:R-:W-:Y:S02]  /*ddc0*/  FSEL R88, R97, -INF , P1 ;  /* 0xff80000061587808 */ /* 0x000fe40000800000 */
[----:B------:R-:W-:Y:S02]  /*ddd0*/  ISETP.GE.AND P6, PT, R91, R155, PT ;  /* 0x0000009b5b00720c */ /* 0x000fe40003fc6270 */
[----:B------:R-:W-:Y:S02]  /*dde0*/  FSEL R12, R99, -INF , P2 ;  /* 0xff800000630c7808 */ /* 0x000fe40001000000 */
[----:B------:R-:W-:Y:S02]  /*ddf0*/  FSEL R124, R124, -INF , P0 ;  /* 0xff8000007c7c7808 */ /* 0x000fe40000000000 */
[----:B------:R-:W-:Y:S02]  /*de00*/  FSEL R88, R88, -INF , !P4 ;  /* 0xff80000058587808 */ /* 0x000fe40006000000 */
[----:B------:R-:W-:-:S02]  /*de10*/  FSEL R12, R12, -INF , !P5 ;  /* 0xff8000000c0c7808 */ /* 0x000fc40006800000 */
[----:B------:R-:W-:Y:S02]  /*de20*/  FSEL R164, R124, -INF , !P6 ;  /* 0xff8000007ca47808 */ /* 0x000fe40007000000 */
[C---:B------:R-:W-:Y:S02]  /*de30*/  ISETP.GE.AND P1, PT, R91.reuse, R154, PT ;  /* 0x0000009a5b00720c */ /* 0x040fe40003f26270 */
[----:B------:R-:W-:Y:S01]  /*de40*/  ISETP.GE.AND P4, PT, R91, R148, PT ;  /* 0x000000945b00720c */ /* 0x000fe20003f86270 */
[----:B------:R-:W-:Y:S01]  /*de50*/  VIADD R91, R30, 0xffffff90 ;  /* 0xffffff901e5b7836 */ /* 0x000fe20000000000 */
[C---:B------:R-:W-:Y:S02]  /*de60*/  ISETP.GE.AND P2, PT, R87.reuse, R156, PT ;  /* 0x0000009c5700720c */ /* 0x040fe40003f46270 */
[C---:B------:R-:W-:Y:S02]  /*de70*/  ISETP.GE.AND P5, PT, R87.reuse, R155, PT ;  /* 0x0000009b5700720c */ /* 0x040fe40003fa6270 */
[----:B------:R-:W-:-:S02]  /*de80*/  ISETP.GE.AND P0, PT, R87, R154, PT ;  /* 0x0000009a5700720c */ /* 0x000fc40003f06270 */
[----:B------:R-:W-:Y:S01]  /*de90*/  ISETP.GE.AND P6, PT, R87, R148, PT ;  /* 0x000000945700720c */ /* 0x000fe20003fc6270 */
[C---:B------:R-:W-:Y:S01]  /*dea0*/  VIADD R87, R30.reuse, 0xffffff91 ;  /* 0xffffff911e577836 */ /* 0x040fe20000000000 */
[----:B------:R-:W-:Y:S01]  /*deb0*/  FSEL R14, R33, -INF , P1 ;  /* 0xff800000210e7808 */ /* 0x000fe20000800000 */
[----:B------:R-:W-:Y:S01]  /*dec0*/  VIADD R33, R30, 0xffffff98 ;  /* 0xffffff981e217836 */ /* 0x000fe20000000000 */
[----:B------:R-:W-:Y:S02]  /*ded0*/  FSEL R32, R32, -INF , P2 ;  /* 0xff80000020207808 */ /* 0x000fe40001000000 */
[----:B------:R-:W-:Y:S02]  /*dee0*/  FSEL R125, R125, -INF , P0 ;  /* 0xff8000007d7d7808 */ /* 0x000fe40000000000 */
[C---:B------:R-:W-:Y:S02]  /*def0*/  ISETP.GE.AND P1, PT, R91.reuse, R156, PT ;  /* 0x0000009c5b00720c */ /* 0x040fe40003f26270 */
[----:B------:R-:W-:-:S02]  /*df00*/  ISETP.GE.AND P2, PT, R91, R154, PT ;  /* 0x0000009a5b00720c */ /* 0x000fc40003f46270 */
[----:B------:R-:W-:Y:S02]  /*df10*/  ISETP.GE.AND P0, PT, R87, R156, PT ;  /* 0x0000009c5700720c */ /* 0x000fe40003f06270 */
[----:B------:R-:W-:Y:S02]  /*df20*/  FSEL R14, R14, -INF , !P4 ;  /* 0xff8000000e0e7808 */ /* 0x000fe40006000000 */
[----:B------:R-:W-:Y:S02]  /*df30*/  FSEL R98, R32, -INF , !P5 ;  /* 0xff80000020627808 */ /* 0x000fe40006800000 */
[----:B------:R-:W-:Y:S02]  /*df40*/  FSEL R162, R125, -INF , !P6 ;  /* 0xff8000007da27808 */ /* 0x000fe40007000000 */
[C---:B------:R-:W-:Y:S02]  /*df50*/  ISETP.GE.AND P4, PT, R91.reuse, R155, PT ;  /* 0x0000009b5b00720c */ /* 0x040fe40003f86270 */
[----:B------:R-:W-:-:S02]  /*df60*/  ISETP.GE.AND P5, PT, R91, R148, PT ;  /* 0x000000945b00720c */ /* 0x000fc40003fa6270 */
[----:B------:R-:W-:Y:S02]  /*df70*/  FSEL R100, R100, -INF , P1 ;  /* 0xff80000064647808 */ /* 0x000fe40000800000 */
[----:B------:R-:W-:Y:S02]  /*df80*/  ISETP.GE.AND P6, PT, R87, R155, PT ;  /* 0x0000009b5700720c */ /* 0x000fe40003fc6270 */
[----:B------:R-:W-:Y:S01]  /*df90*/  FSEL R160, R35, -INF , P2 ;  /* 0xff80000023a07808 */ /* 0x000fe20001000000 */
[----:B------:R-:W-:Y:S01]  /*dfa0*/  VIADD R35, R30, 0xffffff99 ;  /* 0xffffff991e237836 */ /* 0x000fe20000000000 */
[----:B------:R-:W-:Y:S02]  /*dfb0*/  FSEL R22, R34, -INF , P0 ;  /* 0xff80000022167808 */ /* 0x000fe40000000000 */
[----:B------:R-:W-:Y:S02]  /*dfc0*/  ISETP.GE.AND P1, PT, R87, R154, PT ;  /* 0x0000009a5700720c */ /* 0x000fe40003f26270 */
[----:B------:R-:W-:-:S02]  /*dfd0*/  ISETP.GE.AND P2, PT, R33, R156, PT ;  /* 0x0000009c2100720c */ /* 0x000fc40003f46270 */
[----:B------:R-:W-:Y:S02]  /*dfe0*/  FSEL R108, R100, -INF , !P4 ;  /* 0xff800000646c7808 */ /* 0x000fe40006000000 */
[----:B------:R-:W-:Y:S02]  /*dff0*/  FSEL R160, R160, -INF , !P5 ;  /* 0xff800000a0a07808 */ /* 0x000fe40006800000 */
[----:B------:R-:W-:Y:S02]  /*e000*/  FSEL R22, R22, -INF , !P6 ;  /* 0xff80000016167808 */ /* 0x000fe40007000000 */
[----:B------:R-:W-:Y:S02]  /*e010*/  ISETP.GE.AND P4, PT, R87, R148, PT ;  /* 0x000000945700720c */ /* 0x000fe40003f86270 */
        /* <DEDUP_REMOVED lines=16> */
[----:B------:R-:W-:Y:S02]  /*e120*/  FSEL R120, R24, -INF , !P6 ;  /* 0xff80000018787808 */ /* 0x000fe40007000000 */
[----:B------:R-:W-:Y:S02]  /*e130*/  ISETP.GE.AND P6, PT, R33, R155, PT ;  /* 0x0000009b2100720c */ /* 0x000fe40003fc6270 */
[----:B------:R-:W-:Y:S01]  /*e140*/  FSEL R112, R17, -INF , !P4 ;  /* 0xff80000011707808 */ /* 0x000fe20006000000 */
[----:B------:R-:W-:Y:S01]  /*e150*/  VIADD R17, R30, 0xffffffa9 ;  /* 0xffffffa91e117836 */ /* 0x000fe20000000000 */
[----:B------:R-:W-:Y:S02]  /*e160*/  FSEL R9, R9, -INF , P0 ;  /* 0xff80000009097808 */ /* 0x000fe40000000000 */
[-C--:B------:R-:W-:Y:S02]  /*e170*/  ISETP.GE.AND P0, PT, R35, R154.reuse, PT ;  /* 0x0000009a2300720c */ /* 0x080fe40003f06270 */
[----:B------:R-:W-:-:S02]  /*e180*/  ISETP.GE.AND P1, PT, R33, R154, PT ;  /* 0x0000009a2100720c */ /* 0x000fc40003f26270 */
[-C--:B------:R-:W-:Y:S01]  /*e190*/  ISETP.GE.AND P4, PT, R33, R148.reuse, PT ;  /* 0x000000942100720c */ /* 0x080fe20003f86270 */
[C---:B------:R-:W-:Y:S01]  /*e1a0*/  VIADD R33, R30.reuse, 0xffffffa8 ;  /* 0xffffffa81e217836 */ /* 0x040fe20000000000 */
[----:B------:R-:W-:Y:S01]  /*e1b0*/  FSEL R26, R9, -INF , !P6 ;  /* 0xff800000091a7808 */ /* 0x000fe20007000000 */
[----:B------:R-:W-:Y:S01]  /*e1c0*/  VIADD R9, R30, 0xffffffb0 ;  /* 0xffffffb01e097836 */ /* 0x000fe20000000000 */
[----:B------:R-:W-:Y:S02]  /*e1d0*/  ISETP.GE.AND P6, PT, R35, R148, PT ;  /* 0x000000942300720c */ /* 0x000fe40003fc6270 */
[----:B------:R-:W-:Y:S02]  /*e1e0*/  FSEL R18, R18, -INF , P0 ;  /* 0xff80000012127808 */ /* 0x000fe40000000000 */
        /* <DEDUP_REMOVED lines=9> */
[-C--:B------:R-:W-:Y:S02]  /*e280*/  ISETP.GE.AND P5, PT, R35, R155.reuse, PT ;  /* 0x0000009b2300720c */ /* 0x080fe40003fa6270 */
[----:B------:R-:W-:Y:S02]  /*e290*/  FSEL R19, R19, -INF , P2 ;  /* 0xff80000013137808 */ /* 0x000fe40001000000 */
[----:B------:R-:W-:Y:S02]  /*e2a0*/  FSEL R136, R25, -INF , !P4 ;  /* 0xff80000019887808 */ /* 0x000fe40006000000 */
[C---:B------:R-:W-:Y:S02]  /*e2b0*/  ISETP.GE.AND P2, PT, R33.reuse, R154, PT ;  /* 0x0000009a2100720c */ /* 0x040fe40003f46270 */
[----:B------:R-:W-:-:S02]  /*e2c0*/  ISETP.GE.AND P4, PT, R33, R155, PT ;  /* 0x0000009b2100720c */ /* 0x000fc40003f86270 */
[----:B------:R-:W-:Y:S02]  /*e2d0*/  FSEL R4, R4, -INF , P1 ;  /* 0xff80000004047808 */ /* 0x000fe40000800000 */
[----:B------:R-:W-:Y:S01]  /*e2e0*/  FSEL R126, R11, -INF , !P6 ;  /* 0xff8000000b7e7808 */ /* 0x000fe20007000000 */
[----:B------:R-:W-:Y:S01]  /*e2f0*/  VIADD R11, R30, 0xffffffb1 ;  /* 0xffffffb11e0b7836 */ /* 0x000fe20000000000 */
[----:B------:R-:W-:Y:S02]  /*e300*/  ISETP.GE.AND P1, PT, R17, R154, PT ;  /* 0x0000009a1100720c */ /* 0x000fe40003f26270 */
[----:B------:R-:W-:Y:S02]  /*e310*/  FSEL R24, R19, -INF , !P5 ;  /* 0xff80000013187808 */ /* 0x000fe40006800000 */
[----:B------:R-:W-:Y:S02]  /*e320*/  ISETP.GE.AND P5, PT, R33, R148, PT ;  /* 0x000000942100720c */ /* 0x000fe40003fa6270 */
[----:B------:R-:W-:-:S02]  /*e330*/  FSEL R21, R21, -INF , P2 ;  /* 0xff80000015157808 */ /* 0x000fc40001000000 */
[----:B------:R-:W-:Y:S02]  /*e340*/  FSEL R158, R4, -INF , !P4 ;  /* 0xff800000049e7808 */ /* 0x000fe40006000000 */
[----:B------:R-:W-:Y:S01]  /*e350*/  ISETP.GE.AND P4, PT, R17, R148, PT ;  /* 0x000000941100720c */ /* 0x000fe20003f86270 */
[----:B------:R-:W-:Y:S01]  /*e360*/  VIADD R17, R30, 0xffffffb9 ;  /* 0xffffffb91e117836 */ /* 0x000fe20000000000 */
[----:B------:R-:W-:Y:S02]  /*e370*/  FSEL R10, R10, -INF , P1 ;  /* 0xff8000000a0a7808 */ /* 0x000fe40000800000 */
[-C--:B------:R-:W-:Y:S02]  /*e380*/  ISETP.GE.AND P1, PT, R11, R156.reuse, PT ;  /* 0x0000009c0b00720c */ /* 0x080fe40003f26270 */
[----:B------:R-:W-:Y:S02]  /*e390*/  FSEL R134, R21, -INF , !P5 ;  /* 0xff80000015867808 */ /* 0x000fe40006800000 */
[----:B------:R-:W-:-:S02]  /*e3a0*/  ISETP.GE.AND P2, PT, R9, R156, PT ;  /* 0x0000009c0900720c */ /* 0x000fc40003f46270 */
[CC--:B------:R-:W-:Y:S02]  /*e3b0*/  ISETP.GE.AND P5, PT, R9.reuse, R155.reuse, PT ;  /* 0x0000009b0900720c */ /* 0x0c0fe40003fa6270 */
[C---:B------:R-:W-:Y:S02]  /*e3c0*/  ISETP.GE.AND P0, PT, R9.reuse, R154, PT ;  /* 0x0000009a0900720c */ /* 0x040fe40003f06270 */
[----:B------:R-:W-:Y:S01]  /*e3d0*/  ISETP.GE.AND P6, PT, R9, R148, PT ;  /* 0x000000940900720c */ /* 0x000fe20003fc6270 */
[----:B------:R-:W-:Y:S01]  /*e3e0*/  VIADD R9, R30, 0xffffffb8 ;  /* 0xffffffb81e097836 */ /* 0x000fe20000000000 */
[----:B------:R-:W-:Y:S02]  /*e3f0*/  FSEL R130, R10, -INF , !P4 ;  /* 0xff8000000a827808 */ /* 0x000fe40006000000 */
[----:B------:R-:W-:Y:S02]  /*e400*/  ISETP.GE.AND P4, PT, R11, R155, PT ;  /* 0x0000009b0b00720c */ /* 0x000fe40003f86270 */
[----:B------:R-:W-:-:S02]  /*e410*/  FSEL R23, R23, -INF , P1 ;  /* 0xff80000017177808 */ /* 0x000fc40000800000 */
[----:B------:R-:W-:Y:S02]  /*e420*/  FSEL R5, R5, -INF , P2 ;  /* 0xff80000005057808 */ /* 0x000fe40001000000 */
[-C--:B------:R-:W-:Y:S02]  /*e430*/  ISETP.GE.AND P1, PT, R9, R156.reuse, PT ;  /* 0x0000009c0900720c */ /* 0x080fe40003f26270 */
[----:B------:R-:W-:Y:S02]  /*e440*/  FSEL R30, R23, -INF , !P4 ;  /* 0xff800000171e7808 */ /* 0x000fe40006000000 */
[----:B------:R-:W-:Y:S02]  /*e450*/  ISETP.GE.AND P4, PT, R17, R156, PT ;  /* 0x0000009c1100720c */ /* 0x000fe40003f86270 */
[----:B------:R-:W-:Y:S02]  /*e460*/  FMNMX3.FTZ R19, R86, R15, R88, !PT ;  /* 0x0000000f56137276 */ /* 0x000fe40007810058 */
[----:B------:R-:W-:-:S02]  /*e470*/  FSEL R122, R5, -INF , !P5 ;  /* 0xff800000057a7808 */ /* 0x000fc40006800000 */
[----:B------:R-:W-:Y:S02]  /*e480*/  FMNMX3.FTZ R5, R3, R6, R12, !PT ;  /* 0x0000000603057276 */ /* 0x000fe4000781000c */
[----:B------:R-:W-:Y:S02]  /*e490*/  FSEL R28, R28, -INF , P1 ;  /* 0xff8000001c1c7808 */ /* 0x000fe40000800000 */
[----:B------:R-:W-:Y:S02]  /*e4a0*/  ISETP.GE.AND P1, PT, R17, R155, PT ;  /* 0x0000009b1100720c */ /* 0x000fe40003f26270 */
[----:B------:R-:W-:Y:S02]  /*e4b0*/  FSEL R29, R29, -INF , P4 ;  /* 0xff8000001d1d7808 */ /* 0x000fe40002000000 */
[----:B------:R-:W-:Y:S02]  /*e4c0*/  FMNMX3.FTZ R19, R19, R164, R98, !PT ;  /* 0x000000a413137276 */ /* 0x000fe40007810062 */
[----:B------:R-:W-:-:S02]  /*e4d0*/  FMNMX3.FTZ R5, R5, R14, R162, !PT ;  /* 0x0000000e05057276 */ /* 0x000fc400078100a2 */
[----:B------:R-:W-:Y:S02]  /*e4e0*/  FSEL R118, R29, -INF , !P1 ;  /* 0xff8000001d767808 */ /* 0x000fe40004800000 */
[----:B------:R-:W-:Y:S02]  /*e4f0*/  FMNMX3.FTZ R19, R19, R108, R22, !PT ;  /* 0x0000006c13137276 */ /* 0x000fe40007810016 */
[C---:B------:R-:W-:Y:S02]  /*e500*/  ISETP.GE.AND P5, PT, R9.reuse, R155, PT ;  /* 0x0000009b0900720c */ /* 0x040fe40003fa6270 */
[C---:B------:R-:W-:Y:S02]  /*e510*/  ISETP.GE.AND P1, PT, R9.reuse, R154, PT ;  /* 0x0000009a0900720c */ /* 0x040fe40003f26270 */
[----:B------:R-:W-:Y:S02]  /*e520*/  ISETP.GE.AND P4, PT, R9, R148, PT ;  /* 0x000000940900720c */ /* 0x000fe40003f86270 */
[----:B------:R-:W-:-:S02]  /*e530*/  FMNMX3.FTZ R9, R5, R160, R116, !PT ;  /* 0x000000a005097276 */ /* 0x000fc40007810074 */
[----:B------:R-:W-:Y:S02]  /*e540*/  FMNMX3.FTZ R19, R19, R20, R112, !PT ;  /* 0x0000001413137276 */ /* 0x000fe40007810070 */
[----:B------:R-:W-:Y:S02]  /*e550*/  ISETP.GE.AND P2, PT, R11, R154, PT ;  /* 0x0000009a0b00720c */ /* 0x000fe40003f46270 */
[----:B------:R-:W-:Y:S02]  /*e560*/  FMNMX3.FTZ R9, R9, R120, R124, !PT ;  /* 0x0000007809097276 */ /* 0x000fe4000781007c */
[----:B------:R-:W-:Y:S02]  /*e570*/  FMNMX3.FTZ R19, R19, R26, R24, !PT ;  /* 0x0000001a13137276 */ /* 0x000fe40007810018 */
[----:B------:R-:W-:Y:S02]  /*e580*/  FSEL R28, R28, -INF , !P5 ;  /* 0xff8000001c1c7808 */ /* 0x000fe40006800000 */
[----:B------:R-:W-:-:S02]  /*e590*/  FSEL R7, R7, -INF , P0 ;  /* 0xff80000007077808 */ /* 0x000fc40000000000 */
[----:B------:R-:W-:Y:S02]  /*e5a0*/  ISETP.GE.AND P5, PT, R11, R148, PT ;  /* 0x000000940b00720c */ /* 0x000fe40003fa6270 */
[----:B------:R-:W-:Y:S02]  /*e5b0*/  ISETP.GE.AND P0, PT, R17, R154, PT ;  /* 0x0000009a1100720c */ /* 0x000fe40003f06270 */
[----:B------:R-:W-:Y:S02]  /*e5c0*/  FSEL R13, R13, -INF , P2 ;  /* 0xff8000000d0d7808 */ /* 0x000fe40001000000 */
        /* <DEDUP_REMOVED lines=21> */
[----:B------:R-:W4:Y:S01]  /*e720*/  S2R R4, SR_TID.X ;  /* 0x0000000000047919 */ /* 0x000f220000002100 */
[----:B-1----:R-:W-:Y:S02]  /*e730*/  FMNMX.FTZ R32, R7, R32, !PT ;  /* 0x0000002007207209 */ /* 0x002fe40007810000 */
[----:B--2---:R-:W-:-:S03]  /*e740*/  FMNMX.FTZ R2, R5, R2, !PT ;  /* 0x0000000205027209 */ /* 0x004fc60007810000 */
        /* <DEDUP_REMOVED lines=9> */
[----:B------:R-:W-:Y:S01]  /*e7e0*/  FADD.FTZ R5, R86, -R5 ;  /* 0x8000000556057221 */ /* 0x000fe20000010000 */
[-C--:B------:R-:W-:Y:S01]  /*e7f0*/  FFMA.FTZ R87, R88, R102.reuse, -R105 ;  /* 0x0000006658577223 */ /* 0x080fe20000010869 */
[-CC-:B------:R-:W-:Y:S01]  /*e800*/  FFMA.FTZ R98, R6, R102.reuse, -R97.reuse ;  /* 0x0000006606627223 */ /* 0x180fe20000010861 */
[----:B------:R-:W-:Y:S01]  /*e810*/  FSEL R6, R2, RZ, P0 ;  /* 0x000000ff02067208 */ /* 0x000fe20000000000 */
[----:B------:R-:W-:Y:S01]  /*e820*/  FFMA.FTZ R34, R12, R102, -R97 ;  /* 0x000000660c227223 */ /* 0x000fe20000010861 */
[----:B----4-:R-:W-:Y:S01]  /*e830*/  LOP3.LUT P0, RZ, R4, 0x4, RZ, 0xc0, !PT ;  /* 0x0000000404ff7812 */ /* 0x010fe2000780c0ff */
[----:B------:R-:W-:-:S02]  /*e840*/  VIADD R4, R0, 0x6000 ;  /* 0x0000600000047836 */ /* 0x000fc40000000000 */
[-C--:B------:R-:W-:Y:S01]  /*e850*/  FFMA.FTZ R33, R14, R102.reuse, -R97 ;  /* 0x000000660e217223 */ /* 0x080fe20000010861 */
[----:B------:R-:W-:Y:S01]  /*e860*/  FADD.FTZ R3, R3, -R6 ;  /* 0x8000000603037221 */ /* 0x000fe20000010000 */
[----:B------:R-:W1:Y:S01]  /*e870*/  LDSM.16.MT88.4 R12, [R0+0x6000] ;  /* 0x00600000000c783b */ /* 0x000e620000004200 */
[-C--:B------:R-:W-:Y:S01]  /*e880*/  FFMA.FTZ R88, R164, R102.reuse, -R105 ;  /* 0x00000066a4587223 */ /* 0x080fe20000010869 */
[C---:B------:R-:W-:Y:S01]  /*e890*/  FMUL.FTZ R91, R102.reuse, R5 ;  /* 0x00000005665b7220 */ /* 0x040fe20000410000 */
[----:B------:R-:W-:Y:S01]  /*e8a0*/  FMUL.FTZ R3, R102, R3 ;  /* 0x0000000366037220 */ /* 0x000fe20000410000 */
[-C--:B------:R-:W-:Y:S01]  /*e8b0*/  FFMA.FTZ R162, R162, R102.reuse, -R97 ;  /* 0x00000066a2a27223 */ /* 0x080fe20000010861 */
[----:B------:R-:W-:Y:S01]  /*e8c0*/  MUFU.EX2 R100, R100 ;  /* 0x0000006400647308 */ /* 0x000fe20000000800 */
[-CC-:B------:R-:W-:Y:S01]  /*e8d0*/  FFMA.FTZ R99, R108, R102.reuse, -R105.reuse ;  /* 0x000000666c637223 */ /* 0x180fe20000010869 */
[-CC-:B------:R-:W-:Y:S01]  /*e8e0*/  FFMA.FTZ R108, R22, R102.reuse, -R105.reuse ;  /* 0x00000066166c7223 */ /* 0x180fe20000010869 */
[----:B------:R-:W-:Y:S01]  /*e8f0*/  FFMA.FTZ R101, R20, R102, -R105 ;  /* 0x0000006614657223 */ /* 0x000fe20000010869 */
[----:B------:R-:W-:-:S02]  /*e900*/  @P0 VIADD R95, R4, 0xffffffe0 ;  /* 0xffffffe0045f0836 */ /* 0x000fc40000000000 */
[-C--:B------:R-:W-:Y:S01]  /*e910*/  FFMA.FTZ R112, R112, R102.reuse, -R105 ;  /* 0x0000006670707223 */ /* 0x080fe20000010869 */
[-CC-:B------:R-:W-:Y:S01]  /*e920*/  FFMA.FTZ R103, R160, R102.reuse, -R97.reuse ;  /* 0x00000066a0677223 */ /* 0x180fe20000010861 */
[-CC-:B------:R-:W-:Y:S01]  /*e930*/  FFMA.FTZ R116, R116, R102.reuse, -R97.reuse ;  /* 0x0000006674747223 */ /* 0x180fe20000010861 */
[----:B------:R-:W2:Y:S01]  /*e940*/  MUFU.EX2 R87, R87 ;  /* 0x0000005700577308 */ /* 0x000ea20000000800 */
[----:B------:R-:W3:Y:S01]  /*e950*/  LDSM.16.MT88.4 R8, [R95] ;  /* 0x000000005f08783b */ /* 0x000ee20000004200 */
[-CC-:B------:R-:W-:Y:S01]  /*e960*/  FFMA.FTZ R120, R120, R102.reuse, -R97.reuse ;  /* 0x0000006678787223 */ /* 0x180fe20000010861 */
[-C--:B------:R-:W-:Y:S01]  /*e970*/  FFMA.FTZ R107, R124, R102.reuse, -R97 ;  /* 0x000000667c6b7223 */ /* 0x080fe20000010861 */
[-CC-:B------:R-:W-:Y:S01]  /*e980*/  FFMA.FTZ R109, R26, R102.reuse, -R105.reuse ;  /* 0x000000661a6d7223 */ /* 0x180fe20000010869 */
[----:B------:R-:W4:Y:S01]  /*e990*/  LDSM.16.MT88.4 R20, [R95+0x2000] ;  /* 0x002000005f14783b */ /* 0x000f220000004200 */
        /* <DEDUP_REMOVED lines=9> */
[--C-:B------:R-:W-:Y:S01]  /*ea30*/  FFMA.FTZ R117, R122, R102, -R105.reuse ;  /* 0x000000667a757223 */ /* 0x100fe20000010869 */
[----:B------:R-:W5:Y:S01]  /*ea40*/  MUFU.EX2 R35, R35 ;  /* 0x0000002300237308 */ /* 0x000f620000000800 */
[----:B--2---:R-:W-:Y:S01]  /*ea50*/  F2FP.F16.F32.PACK_AB R4, R87, R100 ;  /* 0x000000645704723e */ /* 0x004fe200000000ff */
[-CC-:B------:R-:W-:Y:S01]  /*ea60*/  FFMA.FTZ R122, R30, R102.reuse, -R105.reuse ;  /* 0x000000661e7a7223 */ /* 0x180fe20000010869 */
[-CC-:B------:R-:W-:Y:S01]  /*ea70*/  FFMA.FTZ R119, R28, R102.reuse, -R105.reuse ;  /* 0x000000661c777223 */ /* 0x180fe20000010869 */
[-C--:B------:R-:W-:Y:S01]  /*ea80*/  FFMA.FTZ R118, R118, R102.reuse, -R105 ;  /* 0x0000006676767223 */ /* 0x080fe20000010869 */
[----:B------:R-:W-:Y:S01]  /*ea90*/  LDSM.16.MT88.4 R28, [R0+0x8800] ;  /* 0x00880000001c783b */ /* 0x000fe20000004200 */
[-CC-:B------:R-:W-:Y:S01]  /*eaa0*/  FFMA.FTZ R105, R114, R102.reuse, -R97.reuse ;  /* 0x0000006672697223 */ /* 0x180fe20000010861 */
[-CC-:B------:R-:W-:Y:S01]  /*eab0*/  FFMA.FTZ R110, R110, R102.reuse, -R97.reuse ;  /* 0x000000666e6e7223 */ /* 0x180fe20000010861 */
[----:B------:R-:W-:Y:S01]  /*eac0*/  MUFU.EX2 R98, R98 ;  /* 0x0000006200627308 */ /* 0x000fe20000000800 */
[-CC-:B------:R-:W-:Y:S01]  /*ead0*/  FFMA.FTZ R106, R106, R102.reuse, -R97.reuse ;  /* 0x000000666a6a7223 */ /* 0x180fe20000010861 */
[----:B------:R-:W-:-:S06]  /*eae0*/  FFMA.FTZ R97, R104, R102, -R97 ;  /* 0x0000006668617223 */ /* 0x000fcc0000010861 */
[----:B------:R-:W2:Y:S01]  /*eaf0*/  MUFU.EX2 R34, R34 ;  /* 0x0000002200227308 */ /* 0x000ea20000000800 */
[----:B-----5:R-:W-:-:S07]  /*eb00*/  F2FP.F16.F32.PACK_AB R6, R35, R88 ;  /* 0x000000582306723e */ /* 0x020fce00000000ff */
[----:B------:R-:W-:Y:S08]  /*eb10*/  MUFU.EX2 R33, R33 ;  /* 0x0000002100217308 */ /* 0x000ff00000000800 */
[----:B------:R-:W5:Y:S01]  /*eb20*/  MUFU.EX2 R86, R162 ;  /* 0x000000a200567308 */ /* 0x000f620000000800 */
[----:B--2---:R-:W-:-:S07]  /*eb30*/  F2FP.F16.F32.PACK_AB R5, R34, R98 ;  /* 0x000000622205723e */ /* 0x004fce00000000ff */
[----:B------:R-:W2:Y:S08]  /*eb40*/  MUFU.EX2 R91, R91 ;  /* 0x0000005b005b7308 */ /* 0x000eb00000000800 */
[----:B------:R-:W1:Y:S01]  /*eb50*/  MUFU.EX2 R3, R3 ;  /* 0x0000000300037308 */ /* 0x000e620000000800 */
[----:B-----5:R-:W-:-:S07]  /*eb60*/  F2FP.F16.F32.PACK_AB R7, R86, R33 ;  /* 0x000000215607723e */ /* 0x020fce00000000ff */
        /* <DEDUP_REMOVED lines=33> */
[C---:B---3--:R-:W-:Y:S03]  /*ed80*/  HMMA.16816.F32 R72, R4.reuse, R8, R72 ;  /* 0x000000080448723c */ /* 0x048fe60000001848 */
        /* <DEDUP_REMOVED lines=154> */
.L_x_11257:
[----:B------:R-:W-:-:S07]  /*f730*/  IADD3 R92, PT, PT, R94, -0x1, RZ ;  /* 0xffffffff5e5c7810 */ /* 0x000fce0007ffe0ff */
.L_x_11266:
[----:B------:R-:W-:Y:S05]  /*f740*/  BSYNC B2 ;  /* 0x0000000000027941 */ /* 0x000fea0003800000 */
.L_x_11256:
        /* <DEDUP_REMOVED lines=12> */
.L_x_11274:
        /* <DEDUP_REMOVED lines=78> */
.L_x_11269:
[----:B------:R-:W-:Y:S05]  /*fcf0*/  BSYNC.RECONVERGENT B0 ;  /* 0x0000000000007941 */ /* 0x000fea0003800200 */
.L_x_11268:
        /* <DEDUP_REMOVED lines=8> */
[C---:B------:R-:W-:Y:S02]  /*fd80*/  SHF.L.U32 R135, R136.reuse, 0x5, RZ ;  /* 0x0000000588877819 */ /* 0x040fe400000006ff */
[--C-:B------:R-:W-:Y:S02]  /*fd90*/  LOP3.LUT R3, R3, 0x18, R4.reuse, 0x78, !PT ;  /* 0x0000001803037812 */ /* 0x100fe400078e7804 */
[C---:B------:R-:W-:Y:S02]  /*fda0*/  SHF.L.U32 R133, R136.reuse, 0x4, RZ ;  /* 0x0000000488857819 */ /* 0x040fe400000006ff */
[----:B------:R-:W-:Y:S02]  /*fdb0*/  LOP3.LUT R3, R3, 0x1f20, R4, 0xf8, !PT ;  /* 0x00001f2003037812 */ /* 0x000fe400078ef804 */
[----:B------:R-:W-:Y:S02]  /*fdc0*/  SHF.L.U32 R134, R136, 0x2, RZ ;  /* 0x0000000288867819 */ /* 0x000fe400000006ff */
[----:B------:R-:W-:Y:S02]  /*fdd0*/  LOP3.LUT R4, R133, 0x100, RZ, 0xc0, !PT ;  /* 0x0000010085047812 */ /* 0x000fe400078ec0ff */
[----:B------:R-:W-:Y:S01]  /*fde0*/  LOP3.LUT R134, R134, 0x18, RZ, 0xc0, !PT ;  /* 0x0000001886867812 */ /* 0x000fe200078ec0ff */
[----:B-1----:R-:W-:Y:S01]  /*fdf0*/  ULEA UR6, UR6, UR7, 0x18 ;  /* 0x0000000706067291 */ /* 0x002fe2000f8ec0ff */
[----:B------:R-:W-:Y:S02]  /*fe00*/  LOP3.LUT R5, R4, 0x20, R135, 0xf8, !PT ;  /* 0x0000002004057812 */ /* 0x000fe400078ef887 */
[----:B------:R-:W-:Y:S02]  /*fe10*/  MOV R4, 0x20 ;  /* 0x0000002000047802 */ /* 0x000fe40000000f00 */
[----:B------:R-:W-:Y:S02]  /*fe20*/  LOP3.LUT P2, RZ, R136, 0x4, RZ, 0xc0, !PT ;  /* 0x0000000488ff7812 */ /* 0x000fe4000784c0ff */
[----:B------:R-:W-:Y:S02]  /*fe30*/  LEA R165, R3, UR6, 0x1 ;  /* 0x0000000603a57c11 */ /* 0x000fe4000f8e08ff */
[----:B------:R-:W-:Y:S02]  /*fe40*/  LOP3.LUT R3, R135, 0xc0, RZ, 0xc0, !PT ;  /* 0x000000c087037812 */ /* 0x000fe400078ec0ff */
[----:B------:R-:W-:Y:S01]  /*fe50*/  SEL R4, R4, 0xffffffe0, !P2 ;  /* 0xffffffe004047807 */ /* 0x000fe20005000000 */
[----:B------:R-:W-:Y:S01]  /*fe60*/  @!PT LDS RZ, [RZ] ;  /* 0x00000000fffff984 */ /* 0x000fe20000000800 */
[----:B------:R-:W-:Y:S01]  /*fe70*/  @!PT LDS RZ, [RZ] ;  /* 0x00000000fffff984 */ /* 0x000fe20000000800 */
[----:B------:R-:W-:Y:S01]  /*fe80*/  @!PT LDS RZ, [RZ] ;  /* 0x00000000fffff984 */ /* 0x000fe20000000800 */
[----:B------:R-:W-:Y:S01]  /*fe90*/  LDGSTS.E.BYPASS.LTC128B.128 [R165+0x6000], desc[UR4][R142.64] ;  /* 0x060000008ea57fae */ /* 0x000fe2000b981a04 */
[----:B------:R-:W-:Y:S02]  /*fea0*/  LOP3.LUT R3, R3, 0x8, R136, 0xf8, !PT ;  /* 0x0000000803037812 */ /* 0x000fe400078ef888 */
[-C--:B------:R-:W-:Y:S02]  /*feb0*/  IADD3 R86, PT, PT, R132, R4.reuse, RZ ;  /* 0x0000000484567210 */ /* 0x080fe40007ffe0ff */
[----:B------:R-:W-:Y:S02]  /*fec0*/  LOP3.LUT R3, R5, R3, R134, 0xf6, !PT ;  /* 0x0000000305037212 */ /* 0x000fe400078ef686 */
[----:B------:R-:W-:Y:S01]  /*fed0*/  IADD3 R160, PT, PT, R160, -0x1, RZ ;  /* 0xffffffffa0a07810 */ /* 0x000fe20007ffe0ff */
[----:B------:R-:W-:Y:S01]  /*fee0*/  LDGSTS.E.BYPASS.LTC128B.128 [R165+0x7000], desc[UR4][R142.64+0x40] ;  /* 0x070000408ea57fae */ /* 0x000fe2000b981a04 */
[----:B------:R-:W-:Y:S02]  /*fef0*/  LEA R87, R3, UR6, 0x1 ;  /* 0x0000000603577c11 */ /* 0x000fe4000f8e08ff */
[----:B------:R-:W-:Y:S02]  /*ff00*/  ISETP.GT.AND P0, PT, R160, R139, PT ;  /* 0x0000008ba000720c */ /* 0x000fe40003f04270 */
[----:B------:R-:W-:Y:S03]  /*ff10*/  IADD3 R3, PT, PT, R87, R4, RZ ;  /* 0x0000000457037210 */ /* 0x000fe60007ffe0ff */
[----:B------:R-:W-:Y:S08]  /*ff20*/  LDGSTS.E.BYPASS.LTC128B.128 [R165+0x8000], desc[UR4][R142.64+0x80] ;  /* 0x080000808ea57fae */ /* 0x000ff0000b981a04 */
        /* <DEDUP_REMOVED lines=13> */
[----:B------:R-:W5:Y:S01]  /*10000*/  LDSM.16.M88.4 R100, [R3+0x3400] ;  /* 0x003400000364783b */ /* 0x000f620000000200 */
[C---:B--2---:R-:W-:Y:S07]  /*10010*/  HMMA.16816.F32 R12, R32.reuse, R16, RZ ;  /* 0x00000010200c723c */ /* 0x044fee00000018ff */
[----:B------:R-:W2:Y:S01]  /*10020*/  LD.E R164, desc[UR4][R84.64+0x18c] ;  /* 0x00018c0454a47980 */ /* 0x000ea2000c101900 */
[C---:B------:R-:W-:Y:S03]  /*10030*/  HMMA.16816.F32 R16, R32.reuse, R18, RZ ;  /* 0x000000122010723c */ /* 0x040fe600000018ff */
[----:B------:R-:W5:Y:S05]  /*10040*/  LDSM.16.M88.4 R104, [R3+0x3800] ;  /* 0x003800000368783b */ /* 0x000f6a0000000200 */
        /* <DEDUP_REMOVED lines=33> */
[C---:B-----5:R-:W-:Y:S08]  /*10260*/  HMMA.16816.F32 R28, R112.reuse, R100, R28 ;  /* 0x00000064701c723c */ /* 0x060ff0000000181c */
[----:B------:R-:W-:Y:S01]  /*10270*/  HMMA.16816.F32 R32, R112, R102, R32 ;  /* 0x000000667020723c */ /* 0x000fe20000001820 */
[----:B------:R-:W5:Y:S07]  /*10280*/  LDSM.16.M88.4 R100, [R87+0x5800] ;  /* 0x005800005764783b */ /* 0x000f6e0000000200 */
[C---:B------:R-:W-:Y:S01]  /*10290*/  HMMA.16816.F32 R4, R120.reuse, R124, R4 ;  /* 0x0000007c7804723c */ /* 0x040fe20000001804 */
[----:B------:R-:W5:Y:S07]  /*102a0*/  LDSM.16.M88.4 R112, [R87+0x5c00] ;  /* 0x005c00005770783b */ /* 0x000f6e0000000200 */
[C---:B------:R-:W-:Y:S01]  /*102b0*/  HMMA.16816.F32 R8, R120.reuse, R126, R8 ;  /* 0x0000007e7808723c */ /* 0x040fe20000001808 */
[----:B------:R-:W5:Y:S07]  /*102c0*/  LDSM.16.M88.4 R124, [R86+0x2000] ;  /* 0x00200000567c783b */ /* 0x000f6e0000000200 */
        /* <DEDUP_REMOVED lines=11> */
[C---:B-----5:R-:W-:Y:S08]  /*10380*/  HMMA.16816.F32 R20, R108.reuse, R100, R20 ;  /* 0x000000646c14723c */ /* 0x060ff00000001814 */
[C---:B------:R-:W-:Y:S08]  /*10390*/  HMMA.16816.F32 R24, R108.reuse, R102, R24 ;  /* 0x000000666c18723c */ /* 0x040ff00000001818 */
[C---:B------:R-:W-:Y:S08]  /*103a0*/  HMMA.16816.F32 R28, R108.reuse, R112, R28 ;  /* 0x000000706c1c723c */ /* 0x040ff0000000181c */
[----:B------:R-:W-:Y:S08]  /*103b0*/  HMMA.16816.F32 R32, R108, R114, R32 ;  /* 0x000000726c20723c */ /* 0x000ff00000001820 */
[C---:B------:R-:W-:Y:S08]  /*103c0*/  HMMA.16816.F32 R4, R124.reuse, R128, R4 ;  /* 0x000000807c04723c */ /* 0x040ff00000001804 */
[C---:B------:R-:W-:Y:S08]  /*103d0*/  HMMA.16816.F32 R8, R124.reuse, R130, R8 ;  /* 0x000000827c08723c */ /* 0x040ff00000001808 */
[C---:B---3--:R-:W-:Y:S03]  /*103e0*/  HMMA.16816.F32 R12, R124.reuse, R88, R12 ;  /* 0x000000587c0c723c */ /* 0x048fe6000000180c */
[-C--:B--2---:R-:W-:Y:S01]  /*103f0*/  FMUL.FTZ R86, R4, R164.reuse ;  /* 0x000000a404567220 */ /* 0x084fe20000410000 */
        /* <DEDUP_REMOVED lines=29> */
[----:B------:R-:W1:Y:S01]  /*105d0*/  MUFU.TANH R88, R87 ;  /* 0x0000005700587308 */ /* 0x000e620000002400 */
[-C--:B------:R-:W-:Y:S01]  /*105e0*/  FMUL.FTZ R20, R20, R164.reuse ;  /* 0x000000a414147220 */ /* 0x080fe20000410000 */
[-C--:B------:R-:W-:Y:S01]  /*105f0*/  FMUL.FTZ R6, R23, R164.reuse ;  /* 0x000000a417067220 */ /* 0x080fe20000410000 */
[-C--:B------:R-:W-:Y:S07]  /*10600*/  FMUL.FTZ R22, R22, R164.reuse ;  /* 0x000000a416167220 */ /* 0x080fee0000410000 */
[----:B------:R4:W1:Y:S01]  /*10610*/  MUFU.TANH R91, R20 ;  /* 0x00000014005b7308 */ /* 0x0008620000002400 */
[-C--:B-----5:R-:W-:Y:S01]  /*10620*/  FMUL.FTZ R3, R21, R164.reuse ;  /* 0x000000a415037220 */ /* 0x0a0fe20000410000 */
[-C--:B------:R-:W-:Y:S01]  /*10630*/  FMUL.FTZ R7, R24, R164.reuse ;  /* 0x000000a418077220 */ /* 0x080fe20000410000 */
[-C--:B------:R-:W-:Y:S07]  /*10640*/  FMUL.FTZ R18, R27, R164.reuse ;  /* 0x000000a41b127220 */ /* 0x080fee0000410000 */
[----:B------:R1:W1:Y:S10]  /*10650*/  MUFU.TANH R12, R97 ;  /* 0x00000061000c7308 */ /* 0x0002740000002400 */
        /* <DEDUP_REMOVED lines=13> */
[-C--:B----4-:R-:W-:Y:S01]  /*10730*/  FMUL.FTZ R20, R34, R164.reuse ;  /* 0x000000a422147220 */ /* 0x090fe20000410000 */
[-C--:B------:R-:W-:Y:S01]  /*10740*/  FMUL.FTZ R32, R35, R164.reuse ;  /* 0x000000a423207220 */ /* 0x080fe20000410000 */
[----:B------:R-:W-:Y:S06]  /*10750*/  FMUL.FTZ R33, R33, R164 ;  /* 0x000000a421217220 */ /* 0x000fec0000410000 */
[----:B------:R-:W4:Y:S10]  /*10760*/  MUFU.TANH R5, R5 ;  /* 0x0000000500057308 */ /* 0x000f340000002400 */
        /* <DEDUP_REMOVED lines=94> */
.L_x_11273:
[----:B------:R-:W-:Y:S05]  /*10d50*/  BSYNC.RECONVERGENT B0 ;  /* 0x0000000000007941 */ /* 0x000fea0003800200 */
.L_x_11272:
        /* <DEDUP_REMOVED lines=12> */
.L_x_11271:
[----:B------:R-:W-:Y:S05]  /*10e20*/  BSYNC.RECONVERGENT B1 ;  /* 0x0000000000017941 */ /* 0x000fea0003800200 */
.L_x_11270:
[----:B------:R-:W3:Y:S01]  /*10e30*/  LD.E R87, desc[UR4][R84.64+0xdc] ;  /* 0x0000dc0454577980 */ /* 0x000ee2000c101900 */
[C---:B------:R-:W-:Y:S01]  /*10e40*/  ISETP.GE.AND P1, PT, R163.reuse, R156, PT ;  /* 0x0000009ca300720c */ /* 0x040fe20003f26270 */
[C---:B------:R-:W-:Y:S01]  /*10e50*/  VIADD R21, R163.reuse, 0xffffffe0 ;  /* 0xffffffe0a3157836 */ /* 0x040fe20000000000 */
[CC--:B------:R-:W-:Y:S01]  /*10e60*/  ISETP.GE.AND P6, PT, R163.reuse, R154.reuse, PT ;  /* 0x0000009aa300720c */ /* 0x0c0fe20003fc6270 */
[----:B------:R-:W-:Y:S01]  /*10e70*/  VIADD R101, R163, 0xffffffe1 ;  /* 0xffffffe1a3657836 */ /* 0x000fe20000000000 */
[----:B-1----:R-:W-:Y:S01]  /*10e80*/  FSEL R125, R91, -INF , P1 ;  /* 0xff8000005b7d7808 */ /* 0x002fe20000800000 */
[----:B------:R-:W-:Y:S01]  /*10e90*/  VIADD R27, R163, 0xfffffff0 ;  /* 0xfffffff0a31b7836 */ /* 0x000fe20000000000 */
[----:B------:R-:W-:Y:S01]  /*10ea0*/  ISETP.GE.AND P1, PT, R21, R154, PT ;  /* 0x0000009a1500720c */ /* 0x000fe20003f26270 */
[----:B------:R-:W-:Y:S01]  /*10eb0*/  VIADD R97, R163, 0xffffffe9 ;  /* 0xffffffe9a3617836 */ /* 0x000fe20000000000 */
[-C--:B------:R-:W-:Y:S01]  /*10ec0*/  ISETP.GE.AND P4, PT, R101, R156.reuse, PT ;  /* 0x0000009c6500720c */ /* 0x080fe20003f86270 */
[----:B------:R-:W-:Y:S01]  /*10ed0*/  VIADD R99, R163, 0xffffffe8 ;  /* 0xffffffe8a3637836 */ /* 0x000fe20000000000 */
[----:B--2---:R-:W-:Y:S01]  /*10ee0*/  FSEL R22, R93, -INF , P1 ;  /* 0xff8000005d167808 */ /* 0x004fe20000800000 */
[----:B------:R-:W-:Y:S01]  /*10ef0*/  VIADD R25, R163, 0xfffffff1 ;  /* 0xfffffff1a3197836 */ /* 0x000fe20000000000 */
[-C--:B------:R-:W-:Y:S01]  /*10f00*/  ISETP.GE.AND P5, PT, R21, R156.reuse, PT ;  /* 0x0000009c1500720c */ /* 0x080fe20003fa6270 */
[----:B------:R-:W-:Y:S01]  /*10f10*/  VIADD R33, R163, 0x1 ;  /* 0x00000001a3217836 */ /* 0x000fe20000000000 */
[-C--:B------:R-:W-:Y:S01]  /*10f20*/  ISETP.GE.AND P1, PT, R27, R156.reuse, PT ;  /* 0x0000009c1b00720c */ /* 0x080fe20003f26270 */
[C---:B------:R-:W-:Y:S01]  /*10f30*/  VIADD R35, R163.reuse, 0xfffffff9 ;  /* 0xfffffff9a3237836 */ /* 0x040fe20000000000 */
[----:B------:R-:W-:Y:S01]  /*10f40*/  FSEL R92, R92, -INF , P4 ;  /* 0xff8000005c5c7808 */ /* 0x000fe20002000000 */
[----:B------:R-:W-:Y:S01]  /*10f50*/  VIADD R31, R163, 0x9 ;  /* 0x00000009a31f7836 */ /* 0x000fe20000000000 */
[----:B------:R-:W-:Y:S01]  /*10f60*/  ISETP.GE.AND P4, PT, R97, R156, PT ;  /* 0x0000009c6100720c */ /* 0x000fe20003f86270 */
[C---:B------:R-:W-:Y:S01]  /*10f70*/  VIADD R29, R163.reuse, 0x10 ;  /* 0x00000010a31d7836 */ /* 0x040fe20000000000 */
[----:B------:R-:W-:Y:S01]  /*10f80*/  FSEL R86, R86, -INF , P5 ;  /* 0xff80000056567808 */ /* 0x000fe20002800000 */
[C---:B------:R-:W-:Y:S01]  /*10f90*/  VIADD R91, R163.reuse, 0x8 ;  /* 0x00000008a35b7836 */ /* 0x040fe20000000000 */
[----:B------:R-:W-:Y:S01]  /*10fa0*/  FSEL R120, R120, -INF , P6 ;  /* 0xff80000078787808 */ /* 0x000fe20003000000 */
[----:B------:R-:W-:Y:S01]  /*10fb0*/  VIADD R93, R163, 0x19 ;  /* 0x00000019a35d7836 */ /* 0x000fe20000000000 */
[----:B------:R-:W-:Y:S01]  /*10fc0*/  ISETP.GE.AND P5, PT, R21, R148, PT ;  /* 0x000000941500720c */ /* 0x000fe20003fa6270 */
[----:B------:R-:W-:Y:S01]  /*10fd0*/  VIADD R23, R163, 0x11 ;  /* 0x00000011a3177836 */ /* 0x000fe20000000000 */
[----:B------:R-:W-:Y:S01]  /*10fe0*/  FSEL R26, R12, -INF , P1 ;  /* 0xff8000000c1a7808 */ /* 0x000fe20000800000 */
[----:B------:R-:W-:Y:S01]  /*10ff0*/  VIADD R162, R162, 0xffffffc0 ;  /* 0xffffffc0a2a27836 */ /* 0x000fe20000000000 */
[-C--:B------:R-:W-:Y:S01]  /*11000*/  ISETP.GE.AND P6, PT, R21, R155.reuse, PT ;  /* 0x0000009b1500720c */ /* 0x080fe20003fc6270 */
[----:B------:R-:W-:Y:S01]  /*11010*/  VIADD R21, R163, 0xfffffff8 ;  /* 0xfffffff8a3157836 */ /* 0x000fe20000000000 */
        /* <DEDUP_REMOVED lines=41> */
[-C--:B------:R-:W-:Y:S02]  /*112b0*/  ISETP.GE.AND P0, PT, R163, R155.reuse, PT ;  /* 0x0000009ba300720c */ /* 0x080fe40003f06270 */
[-C--:B------:R-:W-:Y:S02]  /*112c0*/  ISETP.GE.AND P4, PT, R31, R154.reuse, PT ;  /* 0x0000009a1f00720c */ /* 0x080fe40003f86270 */
[----:B------:R-:W-:Y:S02]  /*112d0*/  FSEL R10, R10, -INF , P1 ;  /* 0xff8000000a0a7808 */ /* 0x000fe40000800000 */
[----:B------:R-:W-:Y:S02]  /*112e0*/  FSEL R125, R125, -INF , !P0 ;  /* 0xff8000007d7d7808 */ /* 0x000fe40004000000 */
[----:B------:R-:W-:Y:S02]  /*112f0*/  ISETP.GE.AND P1, PT, R3, R154, PT ;  /* 0x0000009a0300720c */ /* 0x000fe40003f26270 */
[----:B------:R-:W-:Y:S02]  /*11300*/  FSEL R18, R18, -INF , P4 ;  /* 0xff80000012127808 */ /* 0x000fe40002000000 */
[C---:B------:R-:W-:Y:S01]  /*11310*/  ISETP.GE.AND P0, PT, R163.reuse, R148, PT ;  /* 0x00000094a300720c */ /* 0x040fe20003f06270 */
[----:B------:R-:W-:Y:S01]  /*11320*/  VIADD R163, R163, 0xffffffc0 ;  /* 0xffffffc0a3a37836 */ /* 0x000fe20000000000 */
[----:B------:R-:W-:Y:S02]  /*11330*/  ISETP.GE.AND P4, PT, R3, R156, PT ;  /* 0x0000009c0300720c */ /* 0x000fe40003f86270 */
[----:B------:R-:W-:Y:S02]  /*11340*/  FSEL R89, R20, -INF , P1 ;  /* 0xff80000014597808 */ /* 0x000fe40000800000 */
[-C--:B------:R-:W-:Y:S02]  /*11350*/  ISETP.GE.AND P1, PT, R99, R155.reuse, PT ;  /* 0x0000009b6300720c */ /* 0x080fe40003f26270 */
[----:B------:R-:W-:Y:S02]  /*11360*/  FSEL R120, R120, -INF , !P0 ;  /* 0xff80000078787808 */ /* 0x000fe40004000000 */
[-C--:B------:R-:W-:Y:S02]  /*11370*/  ISETP.GE.AND P0, PT, R93, R154.reuse, PT ;  /* 0x0000009a5d00720c */ /* 0x080fe40003f06270 */
[----:B------:R-:W-:Y:S02]  /*11380*/  FSEL R4, R90, -INF , P4 ;  /* 0xff8000005a047808 */ /* 0x000fe40002000000 */
[----:B------:R-:W-:Y:S02]  /*11390*/  ISETP.GE.AND P4, PT, R23, R154, PT ;  /* 0x0000009a1700720c */ /* 0x000fe40003f86270 */
[----:B------:R-:W-:Y:S02]  /*113a0*/  FSEL R19, R86, -INF , !P6 ;  /* 0xff80000056137808 */ /* 0x000fe40007000000 */
[CC--:B------:R-:W-:Y:S02]  /*113b0*/  ISETP.GE.AND P6, PT, R97.reuse, R155.reuse, PT ;  /* 0x0000009b6100720c */ /* 0x0c0fe40003fc6270 */
[----:B------:R-:W-:Y:S02]  /*113c0*/  FSEL R5, R30, -INF , !P1 ;  /* 0xff8000001e057808 */ /* 0x000fe40004800000 */
[----:B------:R-:W-:Y:S02]  /*113d0*/  FSEL R88, R32, -INF , P0 ;  /* 0xff80000020587808 */ /* 0x000fe40000000000 */
[-C--:B------:R-:W-:Y:S02]  /*113e0*/  ISETP.GE.AND P1, PT, R97, R148.reuse, PT ;  /* 0x000000946100720c */ /* 0x080fe40003f26270 */
[----:B------:R-:W-:Y:S02]  /*113f0*/  FSEL R113, R11, -INF , P4 ;  /* 0xff8000000b717808 */ /* 0x000fe40002000000 */
        /* <DEDUP_REMOVED lines=21> */
[C---:B------:R-:W-:Y:S02]  /*11550*/  ISETP.GE.AND P4, PT, R35.reuse, R155, PT ;  /* 0x0000009b2300720c */ /* 0x040fe40003f86270 */
        /* <DEDUP_REMOVED lines=29> */
[----:B------:R-:W-:Y:S02]  /*11730*/  FSEL R110, R110, -INF , !P0 ;  /* 0xff8000006e6e7808 */ /* 0x000fe40004000000 */
[-C--:B------:R-:W-:Y:S02]  /*11740*/  ISETP.GE.AND P4, PT, R91, R148.reuse, PT ;  /* 0x000000945b00720c */ /* 0x080fe40003f86270 */
[-C--:B------:R-:W-:Y:S02]  /*11750*/  ISETP.GE.AND P0, PT, R3, R148.reuse, PT ;  /* 0x000000940300720c */ /* 0x080fe40003f06270 */
[----:B------:R-:W-:Y:S02]  /*11760*/  FSEL R91, R4, -INF , !P5 ;  /* 0xff800000045b7808 */ /* 0x000fe40006800000 */
[----:B------:R-:W-:Y:S02]  /*11770*/  FMNMX3.FTZ R3, R6, R121, R117, !PT ;  /* 0x0000007906037276 */ /* 0x000fe40007810075 */
[-C--:B------:R-:W-:Y:S02]  /*11780*/  ISETP.GE.AND P1, PT, R29, R148.reuse, PT ;  /* 0x000000941d00720c */ /* 0x080fe40003f26270 */
[----:B------:R-:W-:Y:S02]  /*11790*/  ISETP.GE.AND P6, PT, R23, R148, PT ;  /* 0x000000941700720c */ /* 0x000fe40003fc6270 */
[----:B------:R-:W-:Y:S02]  /*117a0*/  FSEL R165, R165, -INF , !P4 ;  /* 0xff800000a5a57808 */ /* 0x000fe40006000000 */
[----:B------:R-:W-:Y:S02]  /*117b0*/  FMNMX3.FTZ R4, R8, R120, R127, !PT ;  /* 0x0000007808047276 */ /* 0x000fe4000781007f */
[----:B------:R-:W-:Y:S02]  /*117c0*/  FMNMX3.FTZ R8, R3, R91, R110, !PT ;  /* 0x0000005b03087276 */ /* 0x000fe4000781006e */
[----:B------:R-:W-:Y:S02]  /*117d0*/  ISETP.GE.AND P4, PT, R93, R148, PT ;  /* 0x000000945d00720c */ /* 0x000fe40003f86270 */
[----:B------:R-:W-:Y:S01]  /*117e0*/  FSEL R115, R10, -INF , !P1 ;  /* 0xff8000000a737808 */ /* 0x000fe20004800000 */
[----:B------:R-:W-:Y:S01]  /*117f0*/  SHFL.BFLY PT, R23, R8, 0x2, 0x1f ;  /* 0x0c401f0008177f89 */ /* 0x000fe200000e0000 */
[----:B------:R-:W-:Y:S02]  /*11800*/  FSEL R113, R113, -INF , !P6 ;  /* 0xff80000071717808 */ /* 0x000fe40007000000 */
[----:B------:R-:W-:Y:S02]  /*11810*/  FMNMX3.FTZ R4, R4, R165, R131, !PT ;  /* 0x000000a504047276 */ /* 0x000fe40007810083 */
[----:B------:R-:W-:Y:S02]  /*11820*/  FSEL R88, R88, -INF , !P4 ;  /* 0xff80000058587808 */ /* 0x000fe40006000000 */
[----:B------:R-:W-:Y:S02]  /*11830*/  FSEL R89, R89, -INF , !P0 ;  /* 0xff80000059597808 */ /* 0x000fe40004000000 */
[----:B------:R-:W-:Y:S02]  /*11840*/  FMNMX3.FTZ R3, R4, R115, R113, !PT ;  /* 0x0000007304037276 */ /* 0x000fe40007810071 */
[----:B------:R-:W-:Y:S02]  /*11850*/  SHF.R.U32.HI R96, RZ, 0x1, R136 ;  /* 0x00000001ff607819 */ /* 0x000fe40000011688 */
[----:B------:R-:W-:Y:S05]  /*11860*/  FMNMX3.FTZ R6, R3, R89, R88, !PT ;  /* 0x0000005903067276 */ /* 0x000fea0007810058 */
[----:B------:R-:W1:Y:S02]  /*11870*/  SHFL.BFLY PT, R3, R6, 0x2, 0x1f ;  /* 0x0c401f0006037f89 */ /* 0x000e6400000e0000 */
[----:B-1----:R-:W-:Y:S02]  /*11880*/  FMNMX.FTZ R4, R6, R3, !PT ;  /* 0x0000000306047209 */ /* 0x002fe40007810000 */
[----:B------:R-:W-:Y:S04]  /*11890*/  FMNMX.FTZ R21, R8, R23, !PT ;  /* 0x0000001708157209 */ /* 0x000fe80007810000 */
[----:B------:R-:W1:Y:S08]  /*118a0*/  SHFL.BFLY PT, R3, R4, 0x1, 0x1f ;  /* 0x0c201f0004037f89 */ /* 0x000e7000000e0000 */
[----:B------:R-:W2:Y:S01]  /*118b0*/  SHFL.BFLY PT, R86, R21, 0x1, 0x1f ;  /* 0x0c201f0015567f89 */ /* 0x000ea200000e0000 */
[----:B-1----:R-:W-:Y:S02]  /*118c0*/  FMNMX.FTZ R3, R4, R3, !PT ;  /* 0x0000000304037209 */ /* 0x002fe40007810000 */
[----:B------:R-:W-:Y:S02]  /*118d0*/  LOP3.LUT R4, R96, 0x8, RZ, 0xc0, !PT ;  /* 0x0000000860047812 */ /* 0x000fe400078ec0ff */
[----:B--2---:R-:W-:Y:S01]  /*118e0*/  FMNMX.FTZ R86, R21, R86, !PT ;  /* 0x0000005615567209 */ /* 0x004fe20007810000 */
        /* <DEDUP_REMOVED lines=11> */
[----:B------:R-:W-:Y:S01]  /*119a0*/  LOP3.LUT R5, R4, 0xc0, R135, 0xf8, !PT ;  /* 0x000000c004057812 */ /* 0x000fe200078ef887 */
[-CC-:B------:R-:W-:Y:S01]  /*119b0*/  FFMA.FTZ R105, R19, R87.reuse, -R112.reuse ;  /* 0x0000005713697223 */ /* 0x180fe20000010870 */
[----:B------:R-:W-:Y:S01]  /*119c0*/  LOP3.LUT R135, R135, 0x120, RZ, 0xc0, !PT ;  /* 0x0000012087877812 */ /* 0x000fe200078ec0ff */
[-CC-:B------:R-:W-:Y:S01]  /*119d0*/  FFMA.FTZ R102, R17, R87.reuse, -R112.reuse ;  /* 0x0000005711667223 */ /* 0x180fe20000010870 */
[----:B------:R-:W-:Y:S01]  /*119e0*/  FFMA.FTZ R100, R11, R87, -R112 ;  /* 0x000000570b647223 */ /* 0x000fe20000010870 */
[----:B------:R-:W-:Y:S01]  /*119f0*/  MUFU.EX2 R103, R103 ;  /* 0x0000006700677308 */ /* 0x000fe20000000800 */
[----:B------:R-:W-:Y:S01]  /*11a00*/  LOP3.LUT R135, R135, R5, R134, 0xf6, !PT ;  /* 0x0000000587877212 */ /* 0x000fe200078ef686 */
[-CC-:B------:R-:W-:Y:S01]  /*11a10*/  FFMA.FTZ R106, R27, R87.reuse, -R112.reuse ;  /* 0x000000571b6a7223 */ /* 0x180fe20000010870 */
[----:B------:R-:W-:Y:S01]  /*11a20*/  FSEL R5, R86, RZ, P1 ;  /* 0x000000ff56057208 */ /* 0x000fe20000800000 */
[-C--:B------:R-:W-:Y:S01]  /*11a30*/  FFMA.FTZ R109, R25, R87.reuse, -R112 ;  /* 0x00000057196d7223 */ /* 0x080fe20000010870 */
[----:B------:R-:W-:Y:S01]  /*11a40*/  LEA R97, R135, UR6, 0x1 ;  /* 0x0000000687617c11 */ /* 0x000fe2000f8e08ff */
[-CC-:B------:R-:W-:Y:S01]  /*11a50*/  FFMA.FTZ R108, R35, R87.reuse, -R90.reuse ;  /* 0x00000057236c7223 */ /* 0x180fe2000001085a */
[-C--:B------:R-:W-:Y:S01]  /*11a60*/  FFMA.FTZ R111, R33, R87.reuse, -R90 ;  /* 0x00000057216f7223 */ /* 0x080fe2000001085a */
[----:B------:R-:W-:Y:S01]  /*11a70*/  FADD.FTZ R0, -R5, R0 ;  /* 0x0000000005007221 */ /* 0x000fe20000010100 */
[----:B------:R-:W-:Y:S01]  /*11a80*/  FSEL R5, R3, RZ, P0 ;  /* 0x000000ff03057208 */ /* 0x000fe20000000000 */
[----:B------:R-:W1:Y:S01]  /*11a90*/  LDSM.16.MT88.4 R12, [R97+0x6000] ;  /* 0x00600000610c783b */ /* 0x000e620000004200 */
[----:B------:R-:W-:Y:S02]  /*11aa0*/  VIADD R98, R97, 0x6020 ;  /* 0x0000602061627836 */ /* 0x000fe40000000000 */
[----:B------:R-:W-:Y:S01]  /*11ab0*/  FMUL.FTZ R4, R87, R0 ;  /* 0x0000000057047220 */ /* 0x000fe20000410000 */
[----:B------:R-:W-:Y:S01]  /*11ac0*/  MUFU.EX2 R105, R105 ;  /* 0x0000006900697308 */ /* 0x000fe20000000800 */
[----:B------:R-:W-:Y:S01]  /*11ad0*/  FADD.FTZ R0, -R5, R2 ;  /* 0x0000000205007221 */ /* 0x000fe20000010100 */
[----:B------:R-:W-:Y:S02]  /*11ae0*/  VIADD R5, R97, 0x6000 ;  /* 0x0000600061057836 */ /* 0x000fe40000000000 */
[-CC-:B------:R-:W-:Y:S01]  /*11af0*/  FFMA.FTZ R114, R114, R87.reuse, -R112.reuse ;  /* 0x0000005772727223 */ /* 0x180fe20000010870 */
[-C--:B------:R-:W-:Y:S01]  /*11b00*/  FFMA.FTZ R119, R119, R87.reuse, -R112 ;  /* 0x0000005777777223 */ /* 0x080fe20000010870 */
[----:B------:R-:W-:Y:S01]  /*11b10*/  FMUL.FTZ R8, R87, R0 ;  /* 0x0000000057087220 */ /* 0x000fe20000410000 */
[----:B------:R-:W-:Y:S01]  /*11b20*/  @P2 VIADD R98, R5, 0xffffffe0 ;  /* 0xffffffe005622836 */ /* 0x000fe20000000000 */
[----:B------:R-:W-:Y:S02]  /*11b30*/  LDSM.16.MT88.4 R28, [R97+0x7000] ;  /* 0x00700000611c783b */ /* 0x000fe40000004200 */
[----:B------:R-:W2:Y:S01]  /*11b40*/  MUFU.EX2 R102, R102 ;  /* 0x0000006600667308 */ /* 0x000ea20000000800 */
[-CC-:B------:R-:W-:Y:S01]  /*11b50*/  FFMA.FTZ R116, R116, R87.reuse, -R90.reuse ;  /* 0x0000005774747223 */ /* 0x180fe2000001085a */
[-C--:B------:R-:W-:Y:S01]  /*11b60*/  FFMA.FTZ R123, R123, R87.reuse, -R90 ;  /* 0x000000577b7b7223 */ /* 0x080fe2000001085a */
[-CC-:B------:R-:W-:Y:S01]  /*11b70*/  FFMA.FTZ R125, R125, R87.reuse, -R112.reuse ;  /* 0x000000577d7d7223 */ /* 0x180fe20000010870 */
[-C--:B------:R-:W-:Y:S01]  /*11b80*/  FFMA.FTZ R118, R118, R87.reuse, -R112 ;  /* 0x0000005776767223 */ /* 0x080fe20000010870 */
[-CC-:B------:R-:W-:Y:S01]  /*11b90*/  FFMA.FTZ R120, R120, R87.reuse, -R90.reuse ;  /* 0x0000005778787223 */ /* 0x180fe2000001085a */
[-C--:B------:R-:W-:Y:S01]  /*11ba0*/  FFMA.FTZ R127, R127, R87.reuse, -R90 ;  /* 0x000000577f7f7223 */ /* 0x080fe2000001085a */
[----:B------:R-:W3:Y:S03]  /*11bb0*/  LDSM.16.MT88.4 R20, [R98] ;  /* 0x000000006214783b */ /* 0x000ee60000004200 */
[----:B------:R-:W4:Y:S01]  /*11bc0*/  MUFU.EX2 R101, R101 ;  /* 0x0000006500657308 */ /* 0x000f220000000800 */
[-CC-:B------:R-:W-:Y:S01]  /*11bd0*/  FFMA.FTZ R122, R122, R87.reuse, -R112.reuse ;  /* 0x000000577a7a7223 */ /* 0x180fe20000010870 */
[-C--:B------:R-:W-:Y:S01]  /*11be0*/  FFMA.FTZ R129, R129, R87.reuse, -R112 ;  /* 0x0000005781817223 */ /* 0x080fe20000010870 */
[-CC-:B------:R-:W-:Y:S01]  /*11bf0*/  FFMA.FTZ R124, R165, R87.reuse, -R90.reuse ;  /* 0x00000057a57c7223 */ /* 0x180fe2000001085a */
[-CC-:B------:R-:W-:Y:S01]  /*11c00*/  FFMA.FTZ R131, R131, R87.reuse, -R90.reuse ;  /* 0x0000005783837223 */ /* 0x180fe2000001085a */
[-C--:B------:R-:W-:Y:S01]  /*11c10*/  FFMA.FTZ R128, R113, R87.reuse, -R90 ;  /* 0x0000005771807223 */ /* 0x080fe2000001085a */
[-CC-:B------:R-:W-:Y:S01]  /*11c20*/  FFMA.FTZ R113, R91, R87.reuse, -R112.reuse ;  /* 0x000000575b717223 */ /* 0x180fe20000010870 */
[--C-:B------:R-:W-:Y:S03]  /*11c30*/  FFMA.FTZ R121, R121, R87, -R112.reuse ;  /* 0x0000005779797223 */ /* 0x100fe60000010870 */
[----:B------:R-:W-:Y:S01]  /*11c40*/  MUFU.EX2 R99, R99 ;  /* 0x0000006300637308 */ /* 0x000fe20000000800 */
[----:B--2---:R-:W-:Y:S01]  /*11c50*/  F2FP.F16.F32.PACK_AB R92, R102, R105 ;  /* 0x00000069665c723e */ /* 0x004fe200000000ff */
[-CC-:B------:R-:W-:Y:S01]  /*11c60*/  FFMA.FTZ R126, R117, R87.reuse, -R112.reuse ;  /* 0x00000057757e7223 */ /* 0x180fe20000010870 */
[-C--:B------:R-:W-:Y:S01]  /*11c70*/  FFMA.FTZ R112, R110, R87.reuse, -R112 ;  /* 0x000000576e707223 */ /* 0x080fe20000010870 */
[-CC-:B------:R-:W-:Y:S01]  /*11c80*/  FFMA.FTZ R110, R89, R87.reuse, -R90.reuse ;  /* 0x00000057596e7223 */ /* 0x180fe2000001085a */
[-CC-:B------:R-:W-:Y:S01]  /*11c90*/  FFMA.FTZ R115, R115, R87.reuse, -R90.reuse ;  /* 0x0000005773737223 */ /* 0x180fe2000001085a */
[----:B------:R-:W-:Y:S01]  /*11ca0*/  FFMA.FTZ R90, R88, R87, -R90 ;  /* 0x00000057585a7223 */ /* 0x000fe2000001085a */
[----:B------:R-:W-:Y:S03]  /*11cb0*/  ISETP.GT.AND P0, PT, R160, R139, PT ;  /* 0x0000008ba000720c */ /* 0x000fe60003f04270 */
        /* <DEDUP_REMOVED lines=196> */
.L_x_11267:
        /* <DEDUP_REMOVED lines=10> */
.L_x_11282:
        /* <DEDUP_REMOVED lines=110> */
[----:B--2---:R-:W2:Y:S04]  /*13080*/  LD.E R52, desc[UR4][R84.64+0xcc] ;  /* 0x0000cc0454347980 */ /* 0x004ea8000c101900 */
[----:B---3--:R-:W3:Y:S01]  /*13090*/  LD.E.64 R54, desc[UR4][R84.64+0x78] ;  /* 0x0000780454367980 */ /* 0x008ee2000c101b00 */
[----:B----4-:R-:W-:-:S03]  /*130a0*/  IMAD.SHL.U32 R7, R2, 0x4, RZ ;  /* 0x0000000402077824 */ /* 0x010fc600078e00ff */
[----:B------:R4:W5:Y:S01]  /*130b0*/  LD.E.64 R56, desc[UR4][R84.64+0xa8] ;  /* 0x0000a80454387980 */ /* 0x000962000c101b00 */
[----:B------:R-:W-:Y:S01]  /*130c0*/  SHF.R.U32.HI R53, RZ, 0x3, R2 ;  /* 0x00000003ff357819 */ /* 0x000fe20000011602 */
[----:B------:R-:W-:Y:S01]  /*130d0*/  IMAD.SHL.U32 R145, R145, 0x40, RZ ;  /* 0x0000004091917824 */ /* 0x000fe200078e00ff */
[----:B-1----:R-:W-:Y:S01]  /*130e0*/  LOP3.LUT R9, R7, 0xd8, RZ, 0xc0, !PT ;  /* 0x000000d807097812 */ /* 0x002fe200078ec0ff */
[----:B------:R-:W-:Y:S01]  /*130f0*/  BSSY.RECONVERGENT B0, `(.L_x_11276) ;  /* 0x0000031000007945 */ /* 0x000fe20003800200 */
[----:B------:R-:W-:Y:S01]  /*13100*/  BAR.SYNC.DEFER_BLOCKING 0x0 ;  /* 0x0000000000007b1d */ /* 0x000fe20000010000 */
[----:B------:R-:W-:Y:S01]  /*13110*/  LOP3.LUT P5, RZ, R2, 0x3, RZ, 0xc0, !PT ;  /* 0x0000000302ff7812 */ /* 0x000fe200078ac0ff */
[----:B------:R-:W-:Y:S01]  /*13120*/  IMAD.IADD R58, R146, 0x1, -R145 ;  /* 0x00000001923a7824 */ /* 0x000fe200078e0a91 */
[----:B------:R-:W-:Y:S01]  /*13130*/  LOP3.LUT R12, R9, 0x18, R96, 0x78, !PT ;  /* 0x00000018090c7812 */ /* 0x000fe200078e7860 */
[C---:B------:R-:W-:Y:S01]  /*13140*/  VIADD R63, R53.reuse, 0x10 ;  /* 0x00000010353f7836 */ /* 0x040fe20000000000 */
[----:B------:R-:W-:Y:S01]  /*13150*/  LOP3.LUT R96, R96, 0x30, RZ, 0xc0, !PT ;  /* 0x0000003060607812 */ /* 0x000fe200078ec0ff */
[----:B------:R-:W-:Y:S01]  /*13160*/  VIADD R61, R53, 0x20 ;  /* 0x00000020353d7836 */ /* 0x000fe20000000000 */
[----:B------:R-:W-:-:S02]  /*13170*/  LOP3.LUT R12, R12, 0xf24, R7, 0xf8, !PT ;  /* 0x00000f240c0c7812 */ /* 0x000fc400078ef807 */
[-C--:B------:R-:W-:Y:S02]  /*13180*/  ISETP.GE.AND P4, PT, R53, R58.reuse, PT ;  /* 0x0000003a3500720c */ /* 0x080fe40003f86270 */
[----:B------:R-:W-:Y:S02]  /*13190*/  LEA R60, R12, UR6, 0x2 ;  /* 0x000000060c3c7c11 */ /* 0x000fe4000f8e10ff */
[-C--:B------:R-:W-:Y:S02]  /*131a0*/  ISETP.GE.AND P3, PT, R63, R58.reuse, PT ;  /* 0x0000003a3f00720c */ /* 0x080fe40003f66270 */
[----:B------:R-:W-:Y:S02]  /*131b0*/  ISETP.GE.AND P2, PT, R61, R58, PT ;  /* 0x0000003a3d00720c */ /* 0x000fe40003f46270 */
        /* <DEDUP_REMOVED lines=12> */
[----:B------:R-:W-:Y:S01]  /*13280*/  IMAD R6, R4, R10, R147 ;  /* 0x0000000a04067224 */ /* 0x000fe200078e0293 */
[----:B------:R-:W-:Y:S01]  /*13290*/  LOP3.LUT R4, R7, 0x1c, RZ, 0xc0, !PT ;  /* 0x0000001c07047812 */ /* 0x000fe200078ec0ff */
[----:B------:R4:W1:Y:S02]  /*132a0*/  LDS.128 R8, [R60+0x5000] ;  /* 0x005000003c087984 */ /* 0x0008640000000c00 */
[----:B------:R-:W-:Y:S02]  /*132b0*/  IMAD R59, R5, R6, R145 ;  /* 0x00000006053b7224 */ /* 0x000fe400078e0291 */
[----:B------:R-:W-:Y:S02]  /*132c0*/  IMAD R2, R53, 0x60, R4 ;  /* 0x0000006035027824 */ /* 0x000fe400078e0204 */
[----:B------:R4:W1:Y:S01]  /*132d0*/  LDS.128 R4, [R60+0x5800] ;  /* 0x005800003c047984 */ /* 0x0008620000000c00 */
[----:B--2---:R-:W-:Y:S02]  /*132e0*/  IMAD R65, R59, R52, RZ ;  /* 0x000000343b417224 */ /* 0x004fe400078e02ff */
[----:B------:R-:W-:-:S03]  /*132f0*/  VIADD R53, R53, 0x30 ;  /* 0x0000003035357836 */ /* 0x000fc60000000000 */
[----:B------:R-:W-:Y:S02]  /*13300*/  IADD3 R67, P0, PT, R2, R65, RZ ;  /* 0x0000004102437210 */ /* 0x000fe40007f1e0ff */
[----:B------:R-:W-:Y:S02]  /*13310*/  ISETP.GE.AND P1, PT, R53, R58, PT ;  /* 0x0000003a3500720c */ /* 0x000fe40003f26270 */
        /* <DEDUP_REMOVED lines=14> */
.L_x_11277:
[----:B------:R-:W-:Y:S05]  /*13400*/  BSYNC.RECONVERGENT B0 ;  /* 0x0000000000007941 */ /* 0x000fea0003800200 */
.L_x_11276:
        /* <DEDUP_REMOVED lines=10> */
[----:B--2-45:R-:W-:Y:S05]  /*134b0*/  @P1 RET.REL.NODEC R144 `(_ZN5flash24flash_fwd_splitkv_kernelI23Flash_fwd_kernel_traitsILi96ELi64ELi64ELi4ELb0ELb0EN7cutlass6half_tE19Flash_kernel_traitsILi96ELi64ELi64ELi4ES3_EELb0ELb1ELb0ELb0ELb1ELb1ELb1ELb1EEEvNS_16Flash_fwd_paramsE) ;  /* 0xfffffec890d01950 */ /* 0x034fea0003c3ffff */
[----:B------:R-:W-:Y:S01]  /*134c0*/  MOV R145, 0x0 ;  /* 0x0000000000917802 */ /* 0x000fe20000000f00 */
[----:B------:R-:W-:Y:S04]  /*134d0*/  ST.E.128 desc[UR4][R52.64+0x4800], R36 ;  /* 0x0048002434007985 */ /* 0x000fe8000c101d04 */
[----:B------:R-:W-:Y:S04]  /*134e0*/  ST.E.128 desc[UR4][R52.64+0x4880], R20 ;  /* 0x0048801434007985 */ /* 0x000fe8000c101d04 */
[----:B------:R1:W-:Y:S02]  /*134f0*/  ST.E.128 desc[UR4][R52.64+0x4900], R4 ;  /* 0x0049000434007985 */ /* 0x0003e4000c101d04 */
[----:B-1----:R-:W-:Y:S05]  /*13500*/  RET.REL.NODEC R144 `(_ZN5flash24flash_fwd_splitkv_kernelI23Flash_fwd_kernel_traitsILi96ELi64ELi64ELi4ELb0ELb0EN7cutlass6half_tE19Flash_kernel_traitsILi96ELi64ELi64ELi4ES3_EELb0ELb1ELb0ELb0ELb1ELb1ELb1ELb1EEEvNS_16Flash_fwd_paramsE) ;  /* 0xfffffec890bc7950 */ /* 0x002fea0003c3ffff */
.L_x_11275:
[----:B------:R-:W-:Y:S01]  /*13510*/  MOV R5, 0x2 ;  /* 0x0000000200057802 */ /* 0x000fe20000000f00 */
[----:B------:R-:W-:Y:S01]  /*13520*/  IMAD.MOV.U32 R0, RZ, RZ, 0x1f ;  /* 0x0000001fff007424 */ /* 0x000fe200078e00ff */
[----:B------:R-:W-:-:S07]  /*13530*/  MOV R2, 0xffffffff ;  /* 0xffffffff00027802 */ /* 0x000fce0000000f00 */
[----:B-1---5:R-:W-:Y:S05]  /*13540*/  WARPSYNC.COLLECTIVE R2, `(.L_x_11278) ;  /* 0x0000000002087348 */ /* 0x022fea0003c00000 */
[----:B------:R2:W3:Y:S02]  /*13550*/  SHFL.BFLY P0, R11, R159, R5, R0 ;  /* 0x0c0000059f0b7389 */ /* 0x0004e40000000000 */
[----:B-123-5:R-:W-:Y:S05]  /*13560*/  ENDCOLLECTIVE ;  /* 0x000000000000791b */ /* 0x02efea0003800000 */
.L_x_11278:
[----:B------:R-:W-:Y:S02]  /*13570*/  IMAD.MOV.U32 R8, RZ, RZ, R11 ;  /* 0x000000ffff087224 */ /* 0x000fe400078e000b */
[----:B------:R-:W-:Y:S02]  /*13580*/  IMAD.MOV.U32 R5, RZ, RZ, 0x1 ;  /* 0x00000001ff057424 */ /* 0x000fe400078e00ff */
[----:B------:R-:W-:-:S05]  /*13590*/  FADD.FTZ R8, R8, R159 ;  /* 0x0000009f08087221 */ /* 0x000fca0000010000 */
[----:B------:R-:W-:-:S07]  /*135a0*/  MOV R159, R8 ;  /* 0x00000008009f7202 */ /* 0x000fce0000000f00 */
[----:B------:R-:W-:Y:S05]  /*135b0*/  WARPSYNC.COLLECTIVE R2, `(.L_x_11279) ;  /* 0x0000000002087348 */ /* 0x000fea0003c00000 */
[----:B------:R1:W2:Y:S02]  /*135c0*/  SHFL.BFLY P0, R11, R159, R5, R0 ;  /* 0x0c0000059f0b7389 */ /* 0x0002a40000000000 */
[----:B-12---:R-:W-:Y:S05]  /*135d0*/  ENDCOLLECTIVE ;  /* 0x000000000000791b */ /* 0x006fea0003800000 */
.L_x_11279:
[----:B------:R-:W-:Y:S01]  /*135e0*/  MOV R159, R157 ;  /* 0x0000009d009f7202 */ /* 0x000fe20000000f00 */
[----:B------:R-:W-:Y:S01]  /*135f0*/  IMAD.MOV.U32 R5, RZ, RZ, 0x2 ;  /* 0x00000002ff057424 */ /* 0x000fe200078e00ff */
[----:B------:R-:W-:-:S07]  /*13600*/  MOV R7, R11 ;  /* 0x0000000b00077202 */ /* 0x000fce0000000f00 */
[----:B------:R-:W-:Y:S05]  /*13610*/  WARPSYNC.COLLECTIVE R2, `(.L_x_11280) ;  /* 0x0000000002087348 */ /* 0x000fea0003c00000 */
[----:B------:R1:W2:Y:S02]  /*13620*/  SHFL.BFLY P0, R11, R159, R5, R0 ;  /* 0x0c0000059f0b7389 */ /* 0x0002a40000000000 */
[----:B-12---:R-:W-:Y:S05]  /*13630*/  ENDCOLLECTIVE ;  /* 0x000000000000791b */ /* 0x006fea0003800000 */
.L_x_11280:
[----:B------:R-:W-:Y:S01]  /*13640*/  FADD.FTZ R10, R8, R7 ;  /* 0x00000007080a7221 */ /* 0x000fe20000010000 */
[----:B------:R-:W-:Y:S01]  /*13650*/  FADD.FTZ R6, R11, R157 ;  /* 0x0000009d0b067221 */ /* 0x000fe20000010000 */
[----:B------:R-:W-:-:S04]  /*13660*/  MOV R5, 0x1 ;  /* 0x0000000100057802 */ /* 0x000fc80000000f00 */
[----:B------:R-:W-:-:S07]  /*13670*/  MOV R159, R6 ;  /* 0x00000006009f7202 */ /* 0x000fce0000000f00 */
[----:B------:R-:W-:Y:S05]  /*13680*/  WARPSYNC.COLLECTIVE R2, `(.L_x_11281) ;  /* 0x0000000002087348 */ /* 0x000fea0003c00000 */
[----:B------:R1:W2:Y:S02]  /*13690*/  SHFL.BFLY P0, R11, R159, R5, R0 ;  /* 0x0c0000059f0b7389 */ /* 0x0002a40000000000 */
[----:B-12---:R-:W-:Y:S05]  /*136a0*/  ENDCOLLECTIVE ;  /* 0x000000000000791b */ /* 0x006fea0003800000 */
.L_x_11281:
[----:B------:R-:W-:Y:S05]  /*136b0*/  BRA `(.L_x_11282) ;  /* 0xfffffff000b87947 */ /* 0x000fea000383ffff */
.L_x_11283:
        /* <DEDUP_REMOVED lines=12> */
.L_x_11739:


//--------------------- .text._ZN5flash24flash_fwd_splitkv_kernelI23Flash_fwd_kernel_traitsILi96ELi64ELi64ELi4ELb0ELb0EN7cutlass6half_tE19Flash_kernel_traitsILi96ELi64ELi64ELi4ES3_EELb0ELb1ELb1ELb0ELb0ELb0ELb1ELb1EEEvNS_16Flash_fwd_paramsE --------------------------
	.section	.text._ZN5flash24flash_fwd_splitkv_kernelI23Flash_fwd_kernel_traitsILi96ELi64ELi64ELi4ELb0ELb0EN7cutlass6half_tE19Flash_kernel_traitsILi96ELi64ELi64ELi4ES3_EELb0ELb1ELb1ELb0ELb0ELb0ELb1ELb1EEEvNS_16Flash_fwd_paramsE,"ax",@progbits
	.align	128
        .global         _ZN5flash24flash_fwd_splitkv_kernelI23Flash_fwd_kernel_traitsILi96ELi64ELi64ELi4ELb0ELb0EN7cutlass6half_tE19Flash_kernel_traitsILi96ELi64ELi64ELi4ES3_EELb0ELb1ELb1ELb0ELb0ELb0ELb1ELb1EEEvNS_16Flash_fwd_paramsE
        .type           _ZN5flash24flash_fwd_splitkv_kernelI23Flash_fwd_kernel_traitsILi96ELi64ELi64ELi4ELb0ELb0EN7cutlass6half_tE19Flash_kernel_traitsILi96ELi64ELi64ELi4ES3_EELb0ELb1ELb1ELb0ELb0ELb0ELb1ELb1EEEvNS_16Flash_fwd_paramsE,@function
        .size           _ZN5flash24flash_fwd_splitkv_kernelI23Flash_fwd_kernel_traitsILi96ELi64ELi64ELi4ELb0ELb0EN7cutlass6half_tE19Flash_kernel_traitsILi96ELi64ELi64ELi4ES3_EELb0ELb1ELb1ELb0ELb0ELb0ELb1ELb1EEEvNS_16Flash_fwd_paramsE,(.L_x_11740 - _ZN5flash24flash_fwd_splitkv_kernelI23Flash_fwd_kernel_traitsILi96ELi64ELi64ELi4ELb0ELb0EN7cutlass6half_tE19Flash_kernel_traitsILi96ELi64ELi64ELi4ES3_EELb0ELb1ELb1ELb0ELb0ELb0ELb1ELb1EEEvNS_16Flash_fwd_paramsE)
        .other          _ZN5flash24flash_fwd_splitkv_kernelI23Flash_fwd_kernel_traitsILi96ELi64ELi64ELi4ELb0ELb0EN7cutlass6half_tE19Flash_kernel_traitsILi96ELi64ELi64ELi4ES3_EELb0ELb1ELb1ELb0ELb0ELb0ELb1ELb1EEEvNS_16Flash_fwd_paramsE,@"STO_CUDA_ENTRY STV_DEFAULT"
_ZN5flash24flash_fwd_splitkv_kernelI23Flash_fwd_kernel_traitsILi96ELi64ELi64ELi4ELb0ELb0EN7cutlass6half_tE19Flash_kernel_traitsILi96ELi64ELi64ELi4ES3_EELb0ELb1ELb1ELb0ELb0ELb0ELb1ELb1EEEvNS_16Flash_fwd_paramsE:
.text._ZN5flash24flash_fwd_splitkv_kernelI23Flash_fwd_kernel_traitsILi96ELi64ELi64ELi4ELb0ELb0EN7cutlass6half_tE19Flash_kernel_traitsILi96ELi64ELi64ELi4ES3_EELb0ELb1ELb1ELb0ELb0ELb0ELb1ELb1EEEvNS_16Flash_fwd_paramsE:
        /* <DEDUP_REMOVED lines=29> */
[----:B-1----:R-:W-:Y:S05]  /*01d0*/  CALL.REL.NOINC `($_ZN5flash24flash_fwd_splitkv_kernelI23Flash_fwd_kernel_traitsILi96ELi64ELi64ELi4ELb0ELb0EN7cutlass6half_tE19Flash_kernel_traitsILi96ELi64ELi64ELi4ES3_EELb0ELb1ELb1ELb0ELb0ELb0ELb1ELb1EEEvNS_16Flash_fwd_paramsE$_ZN5flash30compute_attn_1rowblock_splitkvI23Flash_fwd_kernel_traitsILi96ELi64ELi64ELi4ELb0ELb0EN7cutlass6half_tE19Flash_kernel_traitsILi96ELi64ELi64ELi4ES3_EELb0ELb1ELb1ELb0ELb0ELb0ELb1ELb1ENS_16Flash_fwd_paramsEEEvRKT8_iiiii) ;  /* 0x0000000000087944 */ /* 0x002fea0003c00000 */
[----:B------:R-:W-:Y:S05]  /*01e0*/  BSYNC.RECONVERGENT B4 ;  /* 0x0000000000047941 */ /* 0x000fea0003800200 */
.L_x_11284:
[----:B------:R-:W-:Y:S05]  /*01f0*/  EXIT ;  /* 0x000000000000794d */ /* 0x000fea0003800000 */
        .type           $_ZN5flash24flash_fwd_splitkv_kernelI23Flash_fwd_kernel_traitsILi96ELi64ELi64ELi4ELb0ELb0EN7cutlass6half_tE19Flash_kernel_traitsILi96ELi64ELi64ELi4ES3_EELb0ELb1ELb1ELb0ELb0ELb0ELb1ELb1EEEvNS_16Flash_fwd_paramsE$_ZN5flash30compute_attn_1rowblock_splitkvI23Flash_fwd_kernel_traitsILi96ELi64ELi64ELi4ELb0ELb0EN7cutlass6half_tE19Flash_kernel_traitsILi96ELi64ELi64ELi4ES3_EELb0ELb1ELb1ELb0ELb0ELb0ELb1ELb1ENS_16Flash_fwd_paramsEEEvRKT8_iiiii,@function
        .size           $_ZN5flash24flash_fwd_splitkv_kernelI23Flash_fwd_kernel_traitsILi96ELi64ELi64ELi4ELb0ELb0EN7cutlass6half_tE19Flash_kernel_traitsILi96ELi64ELi64ELi4ES3_EELb0ELb1ELb1ELb0ELb0ELb0ELb1ELb1EEEvNS_16Flash_fwd_paramsE$_ZN5flash30compute_attn_1rowblock_splitkvI23Flash_fwd_kernel_traitsILi96ELi64ELi64ELi4ELb0ELb0EN7cutlass6half_tE19Flash_kernel_traitsILi96ELi64ELi64ELi4ES3_EELb0ELb1ELb1ELb0ELb0ELb0ELb1ELb1ENS_16Flash_fwd_paramsEEEvRKT8_iiiii,(.L_x_11740 - $_ZN5flash24flash_fwd_splitkv_kernelI23Flash_fwd_kernel_traitsILi96ELi64ELi64ELi4ELb0ELb0EN7cutlass6half_tE19Flash_kernel_traitsILi96ELi64ELi64ELi4ES3_EELb0ELb1ELb1ELb0ELb0ELb0ELb1ELb1EEEvNS_16Flash_fwd_paramsE$_ZN5flash30compute_attn_1rowblock_splitkvI23Flash_fwd_kernel_traitsILi96ELi64ELi64ELi4ELb0ELb0EN7cutlass6half_tE19Flash_kernel_traitsILi96ELi64ELi64ELi4ES3_EELb0ELb1ELb1ELb0ELb0ELb0ELb1ELb1ENS_16Flash_fwd_paramsEEEvRKT8_iiiii)
$_ZN5flash24flash_fwd_splitkv_kernelI23Flash_fwd_kernel_traitsILi96ELi64ELi64ELi4ELb0ELb0EN7cutlass6half_tE19Flash_kernel_traitsILi96ELi64ELi64ELi4ES3_EELb0ELb1ELb1ELb0ELb0ELb0ELb1ELb1EEEvNS_16Flash_fwd_paramsE$_ZN5flash30compute_attn_1rowblock_splitkvI23Flash_fwd_kernel_traitsILi96ELi64ELi64ELi4ELb0ELb0EN7cutlass6half_tE19Flash_kernel_traitsILi96ELi64ELi64ELi4ES3_EELb0ELb1ELb1ELb0ELb0ELb0ELb1ELb1ENS_16Flash_fwd_paramsEEEvRKT8_iiiii:
        /* <DEDUP_REMOVED lines=38> */
.L_x_11286:
[----:B------:R-:W-:Y:S05]  /*0460*/  BSYNC.RECONVERGENT B0 ;  /* 0x0000000000007941 */ /* 0x000fea0003800200 */
.L_x_11285:
[----:B------:R-:W-:Y:S04]  /*0470*/  BSSY.RECONVERGENT B0, `(.L_x_11287) ;  /* 0x0000007000007945 */ /* 0x000fe80003800200 */
[----:B------:R-:W-:Y:S05]  /*0480*/  @!P3 BRA `(.L_x_11288) ;  /* 0x000000000014b947 */ /* 0x000fea0003800000 */
[----:B------:R-:W3:Y:S02]  /*0490*/  LD.E.U8 R3, desc[UR4][R84.64+0x1b2] ;  /* 0x0001b20454037980 */ /* 0x000ee4000c101100 */
[----:B---3--:R-:W-:-:S13]  /*04a0*/  ISETP.NE.AND P1, PT, R3, RZ, PT ;  /* 0x000000ff0300720c */ /* 0x008fda0003f25270 */
[----:B------:R-:W3:Y:S02]  /*04b0*/  @P1 LD.E R3, desc[UR4][R6.64+0x4] ;  /* 0x0000040406031980 */ /* 0x000ee4000c101900 */
[----:B---3-5:R-:W-:-:S06]  /*04c0*/  @P1 IADD3 R68, PT, PT, R3, -R16, RZ ;  /* 0x8000001003441210 */ /* 0x028fcc0007ffe0ff */
[----:B------:R3:W5:Y:S02]  /*04d0*/  @!P1 LD.E R68, desc[UR4][R6.64] ;  /* 0x0000000406449980 */ /* 0x000764000c101900 */
.L_x_11288:
[----:B------:R-:W-:Y:S05]  /*04e0*/  BSYNC.RECONVERGENT B0 ;  /* 0x0000000000007941 */ /* 0x000fea0003800200 */
.L_x_11287:
        /* <DEDUP_REMOVED lines=9> */
.L_x_11290:
[----:B------:R-:W4:Y:S01]  /*0580*/  LD.E.64 R2, desc[UR4][R84.64+0x108] ;  /* 0x0001080454027980 */ /* 0x000f22000c101b00 */
[----:B------:R-:W-:Y:S01]  /*0590*/  BSSY.RECONVERGENT B0, `(.L_x_11292) ;  /* 0x0000006000007945 */ /* 0x000fe20003800200 */
[----:B------:R-:W-:Y:S01]  /*05a0*/  IMAD.MOV.U32 R63, RZ, RZ, RZ ;  /* 0x000000ffff3f7224 */ /* 0x000fe200078e00ff */
[----:B----4-:R-:W-:-:S04]  /*05b0*/  ISETP.NE.U32.AND P0, PT, R2, RZ, PT ;  /* 0x000000ff0200720c */ /* 0x010fc80003f05070 */
[----:B------:R-:W-:-:S13]  /*05c0*/  ISETP.NE.AND.EX P0, PT, R3, RZ, PT, P0 ;  /* 0x000000ff0300720c */ /* 0x000fda0003f05300 */
[----:B------:R-:W-:Y:S05]  /*05d0*/  @!P0 BRA `(.L_x_11293) ;  /* 0x0000000000048947 */ /* 0x000fea0003800000 */
[----:B------:R4:W5:Y:S02]  /*05e0*/  LD.E R63, desc[UR4][R84.64+0xbc] ;  /* 0x0000bc04543f7980 */ /* 0x000964000c101900 */
.L_x_11293:
[----:B------:R-:W-:Y:S05]  /*05f0*/  BSYNC.RECONVERGENT B0 ;  /* 0x0000000000007941 */ /* 0x000fea0003800200 */
.L_x_11292:
[----:B-----5:R-:W-:Y:S02]  /*0600*/  IADD3 R63, PT, PT, R68, R63, RZ ;  /* 0x0000003f443f7210 */ /* 0x020fe40007ffe0ff */
.L_x_11291:
[----:B------:R-:W-:Y:S05]  /*0610*/  BSYNC.RECONVERGENT B1 ;  /* 0x0000000000017941 */ /* 0x000fea0003800200 */
.L_x_11289:
[----:B------:R-:W-:Y:S01]  /*0620*/  IMAD.SHL.U32 R99, R143, 0x40, RZ ;  /* 0x000000408f637824 */ /* 0x000fe200078e00ff */
[----:B------:R-:W-:Y:S01]  /*0630*/  MOV R2, R142 ;  /* 0x0000008e00027202 */ /* 0x000fe20000000f00 */
[----:B------:R-:W-:-:S03]  /*0640*/  IMAD.MOV.U32 R3, RZ, RZ, 0x0 ;  /* 0x00000000ff037424 */ /* 0x000fc600078e00ff */
[----:B------:R-:W-:-:S13]  /*0650*/  ISETP.GT.AND P0, PT, R144, R99, PT ;  /* 0x000000639000720c */ /* 0x000fda0003f04270 */
[----:B-1234-:R-:W-:Y:S05]  /*0660*/  @!P0 RET.REL.NODEC R2 `(_ZN5flash24flash_fwd_splitkv_kernelI23Flash_fwd_kernel_traitsILi96ELi64ELi64ELi4ELb0ELb0EN7cutlass6half_tE19Flash_kernel_traitsILi96ELi64ELi64ELi4ES3_EELb0ELb1ELb1ELb0ELb0ELb0ELb1ELb1EEEvNS_16Flash_fwd_paramsE) ;  /* 0xfffffff802648950 */ /* 0x01efea0003c3ffff */
        /* <DEDUP_REMOVED lines=68> */
[----:B------:R-:W-:Y:S01]  /*0ab0*/  ISETP.GE.AND P2, PT, R61, R144, PT ;  /* 0x000000903d00720c */ /* 0x000fe20003f46270 */
[----:B----4-:R-:W-:Y:S01]  /*0ac0*/  IMAD R4, R3, R4, RZ ;  /* 0x0000000403047224 */ /* 0x010fe200078e02ff */
[----:B------:R-:W-:Y:S01]  /*0ad0*/  LOP3.LUT R5, R5, 0x1c, RZ, 0xc0, !PT ;  /* 0x0000001c05057812 */ /* 0x000fe200078ec0ff */
[C---:B------:R-:W-:Y:S02]  /*0ae0*/  VIADD R11, R61.reuse, 0x10 ;  /* 0x000000103d0b7836 */ /* 0x040fe40000000000 */
[----:B------:R-:W-:Y:S01]  /*0af0*/  VIADD R17, R61, 0x20 ;  /* 0x000000203d117836 */ /* 0x000fe20000000000 */
[----:B------:R-:W-:Y:S01]  /*0b00*/  ISETP.NE.AND P6, PT, R5, RZ, PT ;  /* 0x000000ff0500720c */ /* 0x000fe20003fc5270 */
[----:B------:R-:W-:Y:S01]  /*0b10*/  IMAD R13, R61, 0x60, R5 ;  /* 0x000000603d0d7824 */ /* 0x000fe200078e0205 */
[CC--:B------:R-:W-:Y:S02]  /*0b20*/  ISETP.GE.AND P0, PT, R11.reuse, R144.reuse, PT ;  /* 0x000000900b00720c */ /* 0x0c0fe40003f06270 */
[----:B------:R-:W-:-:S02]  /*0b30*/  ISETP.GE.OR P4, PT, R11, R144, P6 ;  /* 0x000000900b00720c */ /* 0x000fc40003786670 */
[C---:B------:R-:W-:Y:S02]  /*0b40*/  IADD3 R13, P1, PT, R4.reuse, R13, RZ ;  /* 0x0000000d040d7210 */ /* 0x040fe40007f3e0ff */
        /* <DEDUP_REMOVED lines=12> */
.L_x_11296:
[----:B------:R-:W-:Y:S05]  /*0c10*/  BSYNC.RECONVERGENT B0 ;  /* 0x0000000000007941 */ /* 0x000fea0003800200 */
.L_x_11295:
        /* <DEDUP_REMOVED lines=16> */
.L_x_11298:
[----:B------:R-:W-:Y:S05]  /*0d20*/  BSYNC.RECONVERGENT B0 ;  /* 0x0000000000007941 */ /* 0x000fea0003800200 */
.L_x_11297:
        /* <DEDUP_REMOVED lines=15> */
.L_x_11300:
[----:B------:R-:W-:Y:S05]  /*0e20*/  BSYNC.RECONVERGENT B0 ;  /* 0x0000000000007941 */ /* 0x000fea0003800200 */
.L_x_11299:
        /* <DEDUP_REMOVED lines=15> */
.L_x_11302:
[----:B------:R-:W-:Y:S05]  /*0f20*/  BSYNC.RECONVERGENT B0 ;  /* 0x0000000000007941 */ /* 0x000fea0003800200 */
.L_x_11301:
        /* <DEDUP_REMOVED lines=13> */
[----:B-12---:R-:W-:Y:S05]  /*1000*/  @P6 RET.REL.NODEC R142 `(_ZN5flash24flash_fwd_splitkv_kernelI23Flash_fwd_kernel_traitsILi96ELi64ELi64ELi4ELb0ELb0EN7cutlass6half_tE19Flash_kernel_traitsILi96ELi64ELi64ELi4ES3_EELb0ELb1ELb1ELb0ELb0ELb0ELb1ELb1EEEvNS_16Flash_fwd_paramsE) ;  /* 0xffffffec8efc6950 */ /* 0x006fea0003c3ffff */
[----:B------:R-:W-:Y:S02]  /*1010*/  MOV R5, 0xff800000 ;  /* 0xff80000000057802 */ /* 0x000fe40000000f00 */
[----:B------:R-:W-:-:S03]  /*1020*/  MOV R143, 0x0 ;  /* 0x00000000008f7802 */ /* 0x000fc60000000f00 */
[----:B------:R1:W-:Y:S02]  /*1030*/  ST.E desc[UR4][R2.64+0xc0], R5 ;  /* 0x0000c00502007985 */ /* 0x0003e4000c101904 */
[----:B-1----:R-:W-:Y:S05]  /*1040*/  RET.REL.NODEC R142 `(_ZN5flash24flash_fwd_splitkv_kernelI23Flash_fwd_kernel_traitsILi96ELi64ELi64ELi4ELb0ELb0EN7cutlass6half_tE19Flash_kernel_traitsILi96ELi64ELi64ELi4ES3_EELb0ELb1ELb1ELb0ELb0ELb0ELb1ELb1EEEvNS_16Flash_fwd_paramsE) ;  /* 0xffffffec8eec7950 */ /* 0x002fea0003c3ffff */
.L_x_11294:
        /* <DEDUP_REMOVED lines=45> */
[C---:B------:R-:W-:Y:S01]  /*1320*/  LEA R148, P0, R4.reuse, R150, 0x2 ;  /* 0x0000009604947211 */ /* 0x040fe200078010ff */
[----:B------:R-:W-:Y:S01]  /*1330*/  IMAD.MOV.U32 R13, RZ, RZ, R6 ;  /* 0x000000ffff0d7224 */ /* 0x000fe200078e0006 */
[----:B------:R-:W5:Y:S02]  /*1340*/  LD.E.64 R2, desc[UR4][R84.64+0x40] ;  /* 0x0000400454027980 */ /* 0x000f64000c101b00 */
[----:B------:R-:W-:Y:S01]  /*1350*/  LEA.HI.X R149, R4, R151, R149, 0x2, P0 ;  /* 0x0000009704957211 */ /* 0x000fe200000f1495 */
[----:B------:R-:W-:Y:S01]  /*1360*/  @!P1 IMAD.MOV R13, RZ, RZ, -R13 ;  /* 0x000000ffff0d9224 */ /* 0x000fe200078e0a0d */
        /* <DEDUP_REMOVED lines=27> */
[----:B------:R-:W-:-:S04]  /*1520*/  @P2 VIADD R7, R7, 0x1 ;  /* 0x0000000107072836 */ /* 0x000fc80000000000 */
[----:B------:R-:W-:-:S05]  /*1530*/  IMAD.MOV.U32 R15, RZ, RZ, R7 ;  /* 0x000000ffff0f7224 */ /* 0x000fca00078e0007 */
[----:B------:R-:W-:Y:S02]  /*1540*/  @!P0 IADD3 R15, PT, PT, -R15, RZ, RZ ;  /* 0x000000ff0f0f8210 */ /* 0x000fe40007ffe1ff */
[----:B------:R-:W-:Y:S02]  /*1550*/  @!P1 LOP3.LUT R15, RZ, R9, RZ, 0x33, !PT ;  /* 0x00000009ff0f9212 */ /* 0x000fe400078e33ff */
[----:B--2---:R-:W-:Y:S01]  /*1560*/  SHF.R.S32.HI R13, RZ, 0x1f, R6 ;  /* 0x0000001fff0d7819 */ /* 0x004fe20000011406 */
[-C--:B------:R-:W-:Y:S02]  /*1570*/  IMAD R8, R21, R6.reuse, RZ ;  /* 0x0000000615087224 */ /* 0x080fe400078e02ff */
[----:B------:R-:W-:-:S04]  /*1580*/  IMAD.WIDE.U32 R22, R20, R6, RZ ;  /* 0x0000000614167225 */ /* 0x000fc800078e00ff */
[----:B------:R-:W-:Y:S01]  /*1590*/  IMAD R8, R20, R13, R8 ;  /* 0x0000000d14087224 */ /* 0x000fe200078e0208 */
[----:B------:R-:W-:Y:S01]  /*15a0*/  SHF.R.S32.HI R21, RZ, 0x1f, R0 ;  /* 0x0000001fff157819 */ /* 0x000fe20000011400 */
[----:B---3--:R-:W-:-:S03]  /*15b0*/  IMAD R7, R5, R0, RZ ;  /* 0x0000000005077224 */ /* 0x008fc600078e02ff */
        /* <DEDUP_REMOVED lines=16> */
.L_x_11304:
        /* <DEDUP_REMOVED lines=35> */
[C---:B------:R-:W-:Y:S01]  /*18f0*/  @!P2 IMAD R13, R20.reuse, R6, R13 ;  /* 0x00000006140da224 */ /* 0x040fe200078e020d */
[----:B------:R-:W-:Y:S01]  /*1900*/  ISETP.GE.AND P0, PT, R7, RZ, PT ;  /* 0x000000ff0700720c */ /* 0x000fe20003f06270 */
[----:B------:R-:W-:Y:S01]  /*1910*/  @!P2 IMAD.WIDE.U32 R24, R20, R14, R24 ;  /* 0x0000000e1418a225 */ /* 0x000fe200078e0018 */
[----:B------:R-:W-:-:S02]  /*1920*/  ISETP.NE.AND P3, PT, R9, RZ, PT ;  /* 0x000000ff0900720c */ /* 0x000fc40003f65270 */
        /* <DEDUP_REMOVED lines=10> */
[----:B------:R-:W-:Y:S01]  /*19d0*/  @!P2 IMAD R6, R3, R15, RZ ;  /* 0x0000000f0306a224 */ /* 0x000fe200078e02ff */
[----:B------:R-:W-:Y:S01]  /*19e0*/  @!P2 SHF.R.S32.HI R7, RZ, 0x1f, R15 ;  /* 0x0000001fff07a819 */ /* 0x000fe2000001140f */
[----:B------:R-:W-:-:S02]  /*19f0*/  @P5 VIADD R10, R10, 0x1 ;  /* 0x000000010a0a5836 */ /* 0x000fc40000000000 */
[----:B------:R-:W-:Y:S02]  /*1a00*/  IMAD R8, R21, R4, R8 ;  /* 0x0000000415087224 */ /* 0x000fe400078e0208 */
[----:B------:R-:W-:Y:S01]  /*1a10*/  IMAD.WIDE.U32 R12, R4, R0, R12 ;  /* 0x00000000040c7225 */ /* 0x000fe200078e000c */
[----:B------:R-:W-:-:S03]  /*1a20*/  @!P0 IADD3 R10, PT, PT, -R10, RZ, RZ ;  /* 0x000000ff0a0a8210 */ /* 0x000fc60007ffe1ff */
[----:B------:R-:W-:Y:S02]  /*1a30*/  @!P2 IMAD R6, R7, R2, R6 ;  /* 0x000000020706a224 */ /* 0x000fe400078e0206 */
[----:B------:R-:W-:Y:S01]  /*1a40*/  @!P2 IMAD.WIDE.U32 R24, R2, R15, RZ ;  /* 0x0000000f0218a225 */ /* 0x000fe200078e00ff */
[----:B------:R-:W-:Y:S02]  /*1a50*/  @!P3 LOP3.LUT R10, RZ, R9, RZ, 0x33, !PT ;  /* 0x00000009ff0ab212 */ /* 0x000fe400078e33ff */
[----:B------:R-:W-:Y:S01]  /*1a60*/  IADD3 R17, PT, PT, R13, R8, RZ ;  /* 0x000000080d117210 */ /* 0x000fe20007ffe0ff */
[----:B------:R-:W-:Y:S01]  /*1a70*/  @P2 IMAD.IADD R15, R15, 0x1, R16 ;  /* 0x000000010f0f2824 */ /* 0x000fe200078e0210 */
[----:B------:R-:W-:Y:S01]  /*1a80*/  @!P2 IADD3 R25, PT, PT, R25, R6, RZ ;  /* 0x000000061919a210 */ /* 0x000fe20007ffe0ff */
[----:B------:R-:W-:Y:S01]  /*1a90*/  @!P2 IMAD R6, R23, R14, RZ ;  /* 0x0000000e1706a224 */ /* 0x000fe200078e02ff */
[----:B------:R-:W-:Y:S01]  /*1aa0*/  @!P2 SHF.R.S32.HI R7, RZ, 0x1f, R14 ;  /* 0x0000001fff07a819 */ /* 0x000fe2000001140e */
[----:B------:R-:W-:Y:S01]  /*1ab0*/  IMAD R13, R19, R10, RZ ;  /* 0x0000000a130d7224 */ /* 0x000fe200078e02ff */
[----:B------:R-:W-:-:S02]  /*1ac0*/  SHF.R.S32.HI R8, RZ, 0x1f, R10 ;  /* 0x0000001fff087819 */ /* 0x000fc4000001140a */
[----:B------:R-:W-:Y:S01]  /*1ad0*/  MOV R16, R12 ;  /* 0x0000000c00107202 */ /* 0x000fe20000000f00 */
        /* <DEDUP_REMOVED lines=11> */
[----:B-1----:R-:W-:Y:S02]  /*1b90*/  @P2 MOV R20, R12 ;  /* 0x0000000c00142202 */ /* 0x002fe40000000f00 */
.L_x_11305:
[----:B------:R-:W-:Y:S05]  /*1ba0*/  BSYNC.RECONVERGENT B0 ;  /* 0x0000000000007941 */ /* 0x000fea0003800200 */
.L_x_11303:
        /* <DEDUP_REMOVED lines=30> */
[----:B------:R-:W-:Y:S02]  /*1d90*/  IMAD.MOV.U32 R7, RZ, RZ, RZ ;  /* 0x000000ffff077224 */ /* 0x000fe400078e00ff */
[----:B------:R-:W-:Y:S01]  /*1da0*/  IMAD.X R25, RZ, RZ, R6, P1 ;  /* 0x000000ffff197224 */ /* 0x000fe200008e0606 */
[----:B------:R-:W-:-:S02]  /*1db0*/  ISETP.GE.AND P1, PT, R20, RZ, PT ;  /* 0x000000ff1400720c */ /* 0x000fc40003f26270 */
[----:B------:R-:W-:Y:S01]  /*1dc0*/  ISETP.NE.AND P2, PT, R9, RZ, PT ;  /* 0x000000ff0900720c */ /* 0x000fe20003f45270 */
[----:B------:R-:W1:Y:S01]  /*1dd0*/  S2R R60, SR_CgaCtaId ;  /* 0x00000000003c7919 */ /* 0x000e620000008800 */
[----:B------:R-:W-:Y:S01]  /*1de0*/  @P3 IADD3 R19, PT, PT, R19, 0x1, RZ ;  /* 0x0000000113133810 */ /* 0x000fe20007ffe0ff */
[-C--:B------:R-:W-:Y:S01]  /*1df0*/  IMAD R21, R21, R2.reuse, RZ ;  /* 0x0000000215157224 */ /* 0x080fe200078e02ff */
[----:B------:R2:W5:Y:S01]  /*1e00*/  @P4 LD.E R7, desc[UR4][R36.64] ;  /* 0x0000000424074980 */ /* 0x000562000c101900 */
[----:B------:R-:W-:-:S04]  /*1e10*/  IMAD.WIDE.U32 R24, R0, R2, R24 ;  /* 0x0000000200187225 */ /* 0x000fc800078e0018 */
[----:B------:R-:W-:Y:S02]  /*1e20*/  IMAD R21, R0, R3, R21 ;  /* 0x0000000300157224 */ /* 0x000fe400078e0215 */
[----:B------:R-:W-:-:S05]  /*1e30*/  IMAD.MOV.U32 R6, RZ, RZ, R19 ;  /* 0x000000ffff067224 */ /* 0x000fca00078e0013 */
[----:B------:R-:W-:Y:S02]  /*1e40*/  @!P1 IADD3 R6, PT, PT, -R6, RZ, RZ ;  /* 0x000000ff06069210 */ /* 0x000fe40007ffe1ff */
[----:B------:R-:W-:Y:S02]  /*1e50*/  @!P2 LOP3.LUT R6, RZ, R9, RZ, 0x33, !PT ;  /* 0x00000009ff06a212 */ /* 0x000fe400078e33ff */
[----:B------:R-:W-:Y:S02]  /*1e60*/  SHF.R.S32.HI R105, RZ, 0x1f, R146 ;  /* 0x0000001fff697819 */ /* 0x000fe40000011492 */
[----:B------:R-:W-:Y:S02]  /*1e70*/  SHF.R.U32.HI R100, RZ, 0x2, R61 ;  /* 0x00000002ff647819 */ /* 0x000fe4000001163d */
[----:B------:R-:W-:-:S03]  /*1e80*/  MOV R101, RZ ;  /* 0x000000ff00657202 */ /* 0x000fc60000000f00 */
        /* <DEDUP_REMOVED lines=13> */
[----:B---3--:R-:W-:Y:S01]  /*1f60*/  @!P0 IMAD.WIDE.U32 R34, R32, R147, RZ ;  /* 0x0000009320228225 */ /* 0x008fe200078e00ff */
[----:B------:R-:W-:-:S03]  /*1f70*/  MOV R32, R24 ;  /* 0x0000001800207202 */ /* 0x000fc60000000f00 */
[----:B------:R-:W-:Y:S02]  /*1f80*/  @!P0 IMAD R20, R33, R147, RZ ;  /* 0x0000009321148224 */ /* 0x000fe400078e02ff */
[----:B------:R-:W-:Y:S02]  /*1f90*/  @!P0 IMAD.MOV.U32 R0, RZ, RZ, R34 ;  /* 0x000000ffff008224 */ /* 0x000fe400078e0022 */
[----:B------:R-:W-:Y:S01]  /*1fa0*/  @P0 IMAD.MOV.U32 R0, RZ, RZ, R36 ;  /* 0x000000ffff000224 */ /* 0x000fe200078e0024 */
[----:B------:R-:W-:Y:S01]  /*1fb0*/  LOP3.LUT R24, R18, 0xc0, RZ, 0xc0, !PT ;  /* 0x000000c012187812 */ /* 0x000fe200078ec0ff */
[----:B------:R-:W-:Y:S02]  /*1fc0*/  @!P0 IMAD.IADD R20, R35, 0x1, R20 ;  /* 0x0000000123148824 */ /* 0x000fe400078e0214 */
[----:B------:R-:W-:Y:S01]  /*1fd0*/  @P0 IMAD.IADD R20, R37, 0x1, R19 ;  /* 0x0000000125140824 */ /* 0x000fe200078e0213 */
[----:B------:R-:W-:Y:S02]  /*1fe0*/  IADD3 R34, P1, PT, R12, R0, RZ ;  /* 0x000000000c227210 */ /* 0x000fe40007f3e0ff */
[----:B------:R-:W-:Y:S01]  /*1ff0*/  LOP3.LUT R11, R24, 0x18, R61, 0xf8, !PT ;  /* 0x00000018180b7812 */ /* 0x000fe200078ef83d */
[----:B------:R-:W-:Y:S01]  /*2000*/  IMAD.IADD R33, R25, 0x1, R21 ;  /* 0x0000000119217824 */ /* 0x000fe200078e0215 */
[----:B------:R-:W-:Y:S01]  /*2010*/  SHF.R.S32.HI R0, RZ, 0x1f, R6 ;  /* 0x0000001fff007819 */ /* 0x000fe20000011406 */
[----:B------:R-:W-:Y:S01]  /*2020*/  IMAD R19, R31, R6, RZ ;  /* 0x000000061f137224 */ /* 0x000fe200078e02ff */
[----:B------:R-:W-:Y:S01]  /*2030*/  IADD3.X R35, PT, PT, RZ, R20, RZ, P1, !PT ;  /* 0x00000014ff237210 */ /* 0x000fe20000ffe4ff */
[----:B------:R-:W-:Y:S01]  /*2040*/  IMAD R9, R29, R146, RZ ;  /* 0x000000921d097224 */ /* 0x000fe200078e02ff */
[----:B------:R-:W-:Y:S01]  /*2050*/  LOP3.LUT R11, R11, 0x18, R18, 0x78, !PT ;  /* 0x000000180b0b7812 */ /* 0x000fe200078e7812 */
[----:B------:R-:W-:Y:S01]  /*2060*/  IMAD.WIDE.U32 R32, R6, R30, R32 ;  /* 0x0000001e06207225 */ /* 0x000fe200078e0020 */
[----:B------:R-:W-:-:S02]  /*2070*/  IADD3 R24, P0, PT, R12, R10, RZ ;  /* 0x0000000a0c187210 */ /* 0x000fc40007f1e0ff */
[----:B------:R-:W-:Y:S01]  /*2080*/  LOP3.LUT R91, R11, 0x1f20, R18, 0xf8, !PT ;  /* 0x00001f200b5b7812 */ /* 0x000fe200078ef812 */
[----:B------:R-:W-:Y:S02]  /*2090*/  IMAD R19, R0, R30, R19 ;  /* 0x0000001e00137224 */ /* 0x000fe400078e0213 */
[----:B------:R-:W-:Y:S02]  /*20a0*/  IMAD R9, R28, R105, R9 ;  /* 0x000000691c097224 */ /* 0x000fe400078e0209 */
[----:B------:R-:W-:-:S04]  /*20b0*/  IMAD.WIDE.U32 R34, R146, R28, R34 ;  /* 0x0000001c92227225 */ /* 0x000fc800078e0022 */
[----:B------:R-:W-:-:S04]  /*20c0*/  IMAD.WIDE.U32 R10, R143, 0x40, R100 ;  /* 0x000000408f0a7825 */ /* 0x000fc800078e0064 */
[----:B------:R-:W-:Y:S02]  /*20d0*/  IMAD.IADD R33, R33, 0x1, R19 ;  /* 0x0000000121217824 */ /* 0x000fe400078e0213 */
[----:B------:R-:W-:Y:S02]  /*20e0*/  IMAD.IADD R19, R35, 0x1, R9 ;  /* 0x0000000123137824 */ /* 0x000fe400078e0209 */
[----:B------:R-:W-:Y:S01]  /*20f0*/  IMAD R9, R11, R26, RZ ;  /* 0x0000001a0b097224 */ /* 0x000fe200078e02ff */
[----:B------:R-:W-:Y:S02]  /*2100*/  SHF.R.S32.HI R11, RZ, 0x1f, R68 ;  /* 0x0000001fff0b7819 */ /* 0x000fe40000011444 */
[----:B------:R-:W-:Y:S01]  /*2110*/  MOV R21, 0x400 ;  /* 0x0000040000157802 */ /* 0x000fe20000000f00 */
[----:B------:R-:W-:Y:S01]  /*2120*/  IMAD.X R25, RZ, RZ, R8, P0 ;  /* 0x000000ffff197224 */ /* 0x000fe200000e0608 */
[----:B------:R-:W-:Y:S02]  /*2130*/  LEA.HI R8, R11, R68, RZ, 0x6 ;  /* 0x000000440b087211 */ /* 0x000fe400078f30ff */
[----:B-1----:R-:W-:Y:S01]  /*2140*/  LEA R60, R60, R21, 0x18 ;  /* 0x000000153c3c7211 */ /* 0x002fe200078ec0ff */
[----:B------:R-:W-:Y:S01]  /*2150*/  IMAD.WIDE.U32 R20, R100, R2, R32 ;  /* 0x0000000264147225 */ /* 0x000fe200078e0020 */
[----:B------:R-:W-:-:S04]  /*2160*/  SHF.R.S32.HI R8, RZ, 0x6, R8 ;  /* 0x00000006ff087819 */ /* 0x000fc80000011408 */
[----:B------:R-:W-:Y:S02]  /*2170*/  IADD3 R141, PT, PT, R21, R141, RZ ;  /* 0x0000008d158d7210 */ /* 0x000fe40007ffe0ff */
[C---:B----4-:R-:W-:Y:S02]  /*2180*/  LEA R140, P0, R20.reuse, R16, 0x1 ;  /* 0x00000010148c7211 */ /* 0x050fe400078008ff */
[----:B------:R-:W-:Y:S02]  /*2190*/  VIMNMX R65, PT, PT, R137, R8, !PT ;  /* 0x0000000889417248 */ /* 0x000fe40007fe0100 */
[----:B------:R-:W-:Y:S01]  /*21a0*/  LEA.HI.X R141, R20, R17, R141, 0x1, P0 ;  /* 0x00000011148d7211 */ /* 0x000fe200000f0c8d */
[----:B------:R-:W-:Y:S01]  /*21b0*/  IMAD.MOV.U32 R18, RZ, RZ, R34 ;  /* 0x000000ffff127224 */ /* 0x000fe200078e0022 */
[----:B------:R-:W-:Y:S01]  /*21c0*/  ISETP.GT.AND P0, PT, R88, R65, PT ;  /* 0x000000415800720c */ /* 0x000fe20003f04270 */
[C---:B------:R-:W-:Y:S02]  /*21d0*/  IMAD R9, R10.reuse, R27, R9 ;  /* 0x0000001b0a097224 */ /* 0x040fe400078e0209 */
[----:B------:R-:W-:-:S04]  /*21e0*/  IMAD.WIDE.U32 R18, R10, R26, R18 ;  /* 0x0000001a0a127225 */ /* 0x000fc800078e0012 */
[----:B------:R-:W-:Y:S01]  /*21f0*/  IMAD.WIDE.U32 R24, R100, R4, R24 ;  /* 0x0000000464187225 */ /* 0x000fe200078e0018 */
[----:B------:R-:W-:-:S03]  /*2200*/  LEA R102, P2, R18, R14, 0x1 ;  /* 0x0000000e12667211 */ /* 0x000fc600078408ff */
[----:B------:R-:W-:Y:S01]  /*2210*/  IMAD.IADD R9, R19, 0x1, R9 ;  /* 0x0000000113097824 */ /* 0x000fe200078e0209 */
[----:B------:R-:W-:Y:S01]  /*2220*/  LEA R138, P1, R24, R22, 0x1 ;  /* 0x00000016188a7211 */ /* 0x000fe200078208ff */
[----:B------:R-:W-:Y:S01]  /*2230*/  IMAD.IADD R139, R25, 0x1, R139 ;  /* 0x00000001198b7824 */ /* 0x000fe200078e028b */
[----:B------:R-:W-:Y:S01]  /*2240*/  SHF.L.U64.HI R67, R26, 0x5, R27 ;  /* 0x000000051a437819 */ /* 0x000fe2000001021b */
[----:B------:R-:W-:Y:S01]  /*2250*/  IMAD R91, R91, 0x2, R60 ;  /* 0x000000025b5b7824 */ /* 0x000fe200078e023c */
[----:B------:R-:W-:Y:S02]  /*2260*/  LEA.HI.X R103, R18, R15, R9, 0x1, P2 ;  /* 0x0000000f12677211 */ /* 0x000fe400010f0c09 */
[----:B------:R-:W-:Y:S02]  /*2270*/  SHF.L.U32 R66, R26, 0x5, RZ ;  /* 0x000000051a427819 */ /* 0x000fe400000006ff */
        /* <DEDUP_REMOVED lines=16> */
[----:B------:R-:W-:-:S05]  /*2380*/  IMAD.MOV.U32 R96, RZ, RZ, R62 ;  /* 0x000000ffff607224 */ /* 0x000fca00078e003e */
[----:B------:R-:W-:Y:S02]  /*2390*/  SHF.R.S32.HI R15, RZ, 0x1f, R96 ;  /* 0x0000001fff0f7819 */ /* 0x000fe40000011460 */
[----:B------:R-:W-:Y:S01]  /*23a0*/  SHF.R.S32.HI R8, RZ, 0x1f, R68 ;  /* 0x0000001fff087819 */ /* 0x000fe20000011444 */
[----:B------:R-:W-:Y:S01]  /*23b0*/  IMAD.IADD R93, R63, 0x1, -R87 ;  /* 0x000000013f5d7824 */ /* 0x000fe200078e0a57 */
[----:B------:R-:W-:Y:S01]  /*23c0*/  IADD3 R94, PT, PT, R68, -R87, RZ ;  /* 0x80000057445e7210 */ /* 0x000fe20007ffe0ff */
[----:B------:R-:W-:Y:S01]  /*23d0*/  IMAD.MOV.U32 R76, RZ, RZ, R138 ;  /* 0x000000ffff4c7224 */ /* 0x000fe200078e008a */
[----:B------:R-:W-:Y:S01]  /*23e0*/  MOV R92, R88 ;  /* 0x00000058005c7202 */ /* 0x000fe20000000f00 */
[----:B------:R-:W-:Y:S01]  /*23f0*/  IMAD.MOV.U32 R77, RZ, RZ, R139 ;  /* 0x000000ffff4d7224 */ /* 0x000fe200078e008b */
[----:B------:R-:W-:Y:S02]  /*2400*/  MOV R78, R140 ;  /* 0x0000008c004e7202 */ /* 0x000fe40000000f00 */
[----:B------:R-:W-:Y:S01]  /*2410*/  MOV R79, R141 ;  /* 0x0000008d004f7202 */ /* 0x000fe20000000f00 */
[----:B--2---:R-:W-:-:S02]  /*2420*/  IMAD R2, R31, R147, RZ ;  /* 0x000000931f027224 */ /* 0x004fc400078e02ff */
[----:B------:R-:W-:-:S04]  /*2430*/  IMAD.WIDE.U32 R30, R147, R30, R12 ;  /* 0x0000001e931e7225 */ /* 0x000fc800078e000c */
[----:B---3--:R-:W-:Y:S01]  /*2440*/  IMAD R11, R107, R96, RZ ;  /* 0x000000606b0b7224 */ /* 0x008fe200078e02ff */
[----:B------:R-:W-:Y:S01]  /*2450*/  IADD3 R31, PT, PT, R31, R2, RZ ;  /* 0x000000021f1f7210 */ /* 0x000fe20007ffe0ff */
[----:B----4-:R-:W-:-:S04]  /*2460*/  IMAD.WIDE.U32 R28, R147, R32, R12 ;  /* 0x00000020931c7225 */ /* 0x010fc800078e000c */
[C---:B------:R-:W-:Y:S02]  /*2470*/  IMAD R11, R106.reuse, R15, R11 ;  /* 0x0000000f6a0b7224 */ /* 0x040fe400078e020b */
[----:B------:R-:W-:-:S04]  /*2480*/  IMAD.WIDE.U32 R30, R106, R96, R30 ;  /* 0x000000606a1e7225 */ /* 0x000fc800078e001e */
[----:B------:R-:W-:Y:S01]  /*2490*/  IMAD R3, R33, R147, RZ ;  /* 0x0000009321037224 */ /* 0x000fe200078e02ff */
[----:B------:R-:W-:Y:S01]  /*24a0*/  IADD3 R31, PT, PT, R31, R11, RZ ;  /* 0x0000000b1f1f7210 */ /* 0x000fe20007ffe0ff */
[----:B------:R-:W-:Y:S02]  /*24b0*/  IMAD R2, R23, R96, RZ ;  /* 0x0000006017027224 */ /* 0x000fe400078e02ff */
        /* <DEDUP_REMOVED lines=13> */
[----:B------:R-:W-:-:S04]  /*2590*/  IMAD.WIDE.U32 R26, R6, R26, R30 ;  /* 0x0000001a061a7225 */ /* 0x000fc800078e001e */
[----:B------:R-:W-:Y:S02]  /*25a0*/  IMAD R7, R95, R0, RZ ;  /* 0x000000005f077224 */ /* 0x000fe400078e02ff */
[----:B------:R-:W-:Y:S02]  /*25b0*/  IMAD R0, R100, R95, R97 ;  /* 0x0000005f64007224 */ /* 0x000fe400078e0261 */
[----:B------:R-:W-:Y:S01]  /*25c0*/  IMAD.WIDE.U32 R24, R6, R24, R28 ;  /* 0x0000001806187225 */ /* 0x000fe200078e001c */
[----:B------:R-:W-:-:S03]  /*25d0*/  IADD3 R27, PT, PT, R27, R2, RZ ;  /* 0x000000021b1b7210 */ /* 0x000fc60007ffe0ff */
[----:B------:R-:W-:Y:S02]  /*25e0*/  IMAD R69, R15, R106, RZ ;  /* 0x0000006a0f457224 */ /* 0x000fe400078e02ff */
[----:B------:R-:W-:Y:S02]  /*25f0*/  IMAD.IADD R6, R97, 0x1, R0 ;  /* 0x0000000161067824 */ /* 0x000fe400078e0200 */
[----:B------:R-:W-:Y:S02]  /*2600*/  IMAD.IADD R25, R25, 0x1, R11 ;  /* 0x0000000119197824 */ /* 0x000fe400078e020b */
        /* <DEDUP_REMOVED lines=15> */
[----:B------:R-:W-:Y:S02]  /*2700*/  SHF.L.U32 R16, R3, 0x1, RZ ;  /* 0x0000000103107819 */ /* 0x000fe400000006ff */
[----:B------:R-:W-:Y:S02]  /*2710*/  LEA.HI.X R69, R26, R21, R69, 0x1, P1 ;  /* 0x000000151a457211 */ /* 0x000fe400008f0c45 */
[----:B------:R-:W-:Y:S02]  /*2720*/  SHF.L.U64.HI R75, R2, 0x1, R75 ;  /* 0x00000001024b7819 */ /* 0x000fe4000001024b */
[----:B------:R-:W-:Y:S02]  /*2730*/  IADD3 R72, P3, PT, R18, R74, RZ ;  /* 0x0000004a12487210 */ /* 0x000fe40007f7e0ff */
[----:B------:R-:W-:Y:S02]  /*2740*/  LEA.HI.X R15, R24, R17, R15, 0x1, P0 ;  /* 0x00000011180f7211 */ /* 0x000fe400000f0c0f */
[----:B------:R-:W-:-:S02]  /*2750*/  IADD3 R50, P1, PT, R18, R16, RZ ;  /* 0x0000001012327210 */ /* 0x000fc40007f3e0ff */
[C---:B------:R-:W-:Y:S02]  /*2760*/  IADD3 R74, P2, PT, R4.reuse, R74, RZ ;  /* 0x0000004a044a7210 */ /* 0x040fe40007f5e0ff */
[----:B------:R-:W-:Y:S02]  /*2770*/  SHF.L.U64.HI R0, R3, 0x1, R0 ;  /* 0x0000000103007819 */ /* 0x000fe40000010200 */
[----:B------:R-:W-:Y:S02]  /*2780*/  IADD3 R16, P0, PT, R4, R16, RZ ;  /* 0x0000001004107210 */ /* 0x000fe40007f1e0ff */
[----:B------:R-:W-:Y:S01]  /*2790*/  SHF.L.U32 R95, R95, 0x5, RZ ;  /* 0x000000055f5f7819 */ /* 0x000fe200000006ff */
[----:B------:R-:W-:Y:S01]  /*27a0*/  IMAD.X R73, R19, 0x1, R75, P3 ;  /* 0x0000000113497824 */ /* 0x000fe200018e064b */
[C---:B------:R-:W-:Y:S01]  /*27b0*/  SHF.L.U64.HI R81, R22.reuse, 0x5, R23 ;  /* 0x0000000516517819 */ /* 0x040fe20000010217 */
[----:B------:R-:W-:Y:S01]  /*27c0*/  IMAD.X R75, R5, 0x1, R75, P2 ;  /* 0x00000001054b7824 */ /* 0x000fe200010e064b */
[----:B------:R-:W-:-:S02]  /*27d0*/  SHF.L.U32 R83, R22, 0x5, RZ ;  /* 0x0000000516537819 */ /* 0x000fc400000006ff */
[-C--:B------:R-:W-:Y:S02]  /*27e0*/  IADD3.X R51, PT, PT, R19, R0.reuse, RZ, P1, !PT ;  /* 0x0000000013337210 */ /* 0x080fe40000ffe4ff */
[----:B------:R-:W-:Y:S02]  /*27f0*/  IADD3.X R17, PT, PT, R5, R0, RZ, P0, !PT ;  /* 0x0000000005117210 */ /* 0x000fe400007fe4ff */
[----:B------:R-:W-:-:S07]  /*2800*/  SHF.R.S32.HI R80, RZ, 0x1f, R95 ;  /* 0x0000001fff507819 */ /* 0x000fce000001145f */
.L_x_11343:
        /* <DEDUP_REMOVED lines=19> */
.L_x_11308:
[----:B------:R-:W-:Y:S05]  /*2940*/  BSYNC.RECONVERGENT B0 ;  /* 0x0000000000007941 */ /* 0x000fea0003800200 */
.L_x_11307:
        /* <DEDUP_REMOVED lines=15> */
.L_x_11310:
[----:B------:R-:W-:Y:S05]  /*2a40*/  BSYNC.RECONVERGENT B0 ;  /* 0x0000000000007941 */ /* 0x000fea0003800200 */
.L_x_11309:
        /* <DEDUP_REMOVED lines=26> */
.L_x_11314:
[----:B------:R-:W-:Y:S05]  /*2bf0*/  BSYNC.RECONVERGENT B0 ;  /* 0x0000000000007941 */ /* 0x000fea0003800200 */
.L_x_11313:
        /* <DEDUP_REMOVED lines=17> */
.L_x_11312:
        /* <DEDUP_REMOVED lines=62> */
.L_x_11320:
[----:B------:R-:W-:Y:S05]  /*30f0*/  BSYNC.RECONVERGENT B0 ;  /* 0x0000000000007941 */ /* 0x000fea0003800200 */
.L_x_11319:
        /* <DEDUP_REMOVED lines=52> */
.L_x_11322:
[----:B------:R-:W-:Y:S05]  /*3440*/  BSYNC.RECONVERGENT B0 ;  /* 0x0000000000007941 */ /* 0x000fea0003800200 */
.L_x_11321:
        /* <DEDUP_REMOVED lines=51> */
.L_x_11318:
[----:B------:R-:W-:Y:S05]  /*3780*/  BSYNC.RECONVERGENT B1 ;  /* 0x0000000000017941 */ /* 0x000fea0003800200 */
.L_x_11317:
        /* <DEDUP_REMOVED lines=67> */
.L_x_11326:
[----:B------:R-:W-:Y:S05]  /*3bc0*/  BSYNC.RECONVERGENT B0 ;  /* 0x0000000000007941 */ /* 0x000fea0003800200 */
.L_x_11325:
        /* <DEDUP_REMOVED lines=52> */
.L_x_11328:
[----:B------:R-:W-:Y:S05]  /*3f10*/  BSYNC.RECONVERGENT B0 ;  /* 0x0000000000007941 */ /* 0x000fea0003800200 */
.L_x_11327:
        /* <DEDUP_REMOVED lines=51> */
.L_x_11324:
[----:B------:R-:W-:Y:S05]  /*4250*/  BSYNC.RECONVERGENT B1 ;  /* 0x0000000000017941 */ /* 0x000fea0003800200 */
.L_x_11323:
[----:B------:R-:W2:Y:S02]  /*4260*/  LD.E R3, desc[UR4][R84.64+0xd0] ;  /* 0x0000d00454037980 */ /* 0x000ea4000c101900 */
[----:B--2---:R-:W-:Y:S05]  /*4270*/  IMAD.U32 R3, R3, -0x20, RZ ;  /* 0xffffffe003037824 */ /* 0x004fea00078e00ff */
[C---:B------:R-:W-:Y:S02]  /*4280*/  LEA R16, P1, R3.reuse, R16, 0x1 ;  /* 0x0000001003107211 */ /* 0x040fe400078208ff */
[C---:B------:R-:W-:Y:S02]  /*4290*/  LEA R50, P0, R3.reuse, R50, 0x1 ;  /* 0x0000003203327211 */ /* 0x040fe400078008ff */
[C---:B------:R-:W-:Y:S02]  /*42a0*/  LEA.HI.X.SX32 R17, R3.reuse, R17, 0x1, P1 ;  /* 0x0000001103117211 */ /* 0x040fe400008f0eff */
[----:B------:R-:W-:Y:S01]  /*42b0*/  LEA.HI.X.SX32 R51, R3, R51, 0x1, P0 ;  /* 0x0000003303337211 */ /* 0x000fe200000f0eff */
[----:B------:R-:W-:Y:S05]  /*42c0*/  BRA `(.L_x_11315) ;  /* 0x0000002400147947 */ /* 0x000fea0003800000 */
.L_x_11316:
        /* <DEDUP_REMOVED lines=99> */
.L_x_11332:
[----:B------:R-:W-:Y:S05]  /*4900*/  BSYNC.RECONVERGENT B0 ;  /* 0x0000000000007941 */ /* 0x000fea0003800200 */
.L_x_11331:
        /* <DEDUP_REMOVED lines=93> */
.L_x_11334:
[----:B------:R-:W-:Y:S05]  /*4ee0*/  BSYNC.RECONVERGENT B0 ;  /* 0x0000000000007941 */ /* 0x000fea0003800200 */
.L_x_11333:
        /* <DEDUP_REMOVED lines=92> */
.L_x_11330:
[----:B------:R-:W-:Y:S05]  /*54b0*/  BSYNC.RECONVERGENT B1 ;  /* 0x0000000000017941 */ /* 0x000fea0003800200 */
.L_x_11329:
        /* <DEDUP_REMOVED lines=73> */
[C---:B------:R-:W-:Y:S01]  /*5950*/  LEA R114, P1, R135.reuse, R76, 0x1 ;  /* 0x0000004c87727211 */ /* 0x040fe200078208ff */
        /* <DEDUP_REMOVED lines=25> */
.L_x_11338:
[----:B------:R-:W-:Y:S05]  /*5af0*/  BSYNC.RECONVERGENT B0 ;  /* 0x0000000000007941 */ /* 0x000fea0003800200 */
.L_x_11337:
        /* <DEDUP_REMOVED lines=94> */
.L_x_11340:
[----:B------:R-:W-:Y:S05]  /*60e0*/  BSYNC.RECONVERGENT B0 ;  /* 0x0000000000007941 */ /* 0x000fea0003800200 */
.L_x_11339:
        /* <DEDUP_REMOVED lines=92> */
.L_x_11336:
[----:B------:R-:W-:Y:S05]  /*66b0*/  BSYNC.RECONVERGENT B1 ;  /* 0x0000000000017941 */ /* 0x000fea0003800200 */
.L_x_11335:
[----:B------:R-:W3:Y:S02]  /*66c0*/  LD.E R3, desc[UR4][R84.64+0xd0] ;  /* 0x0000d00454037980 */ /* 0x000ee4000c101900 */
[----:B---3--:R-:W-:Y:S05]  /*66d0*/  IMAD.U32 R3, R3, -0x20, RZ ;  /* 0xffffffe003037824 */ /* 0x008fea00078e00ff */
[C---:B------:R-:W-:Y:S02]  /*66e0*/  LEA R74, P1, R3.reuse, R74, 0x1 ;  /* 0x0000004a034a7211 */ /* 0x040fe400078208ff */
[C---:B------:R-:W-:Y:S02]  /*66f0*/  LEA R72, P0, R3.reuse, R72, 0x1 ;  /* 0x0000004803487211 */ /* 0x040fe400078008ff */
[C---:B------:R-:W-:Y:S02]  /*6700*/  LEA.HI.X.SX32 R75, R3.reuse, R75, 0x1, P1 ;  /* 0x0000004b034b7211 */ /* 0x040fe400008f0eff */
[----:B------:R-:W-:Y:S09]  /*6710*/  LEA.HI.X.SX32 R73, R3, R73, 0x1, P0 ;  /* 0x0000004903497211 */ /* 0x000ff200000f0eff */
.L_x_11315:
[----:B------:R-:W-:Y:S05]  /*6720*/  BSYNC.RECONVERGENT B2 ;  /* 0x0000000000027941 */ /* 0x000fea0003800200 */
.L_x_11311:
        /* <DEDUP_REMOVED lines=102> */
.L_x_11342:
[----:B------:R-:W-:Y:S05]  /*6d90*/  BSYNC.RECONVERGENT B0 ;  /* 0x0000000000007941 */ /* 0x000fea0003800200 */
.L_x_11341:
[----:B------:R-:W-:Y:S05]  /*6da0*/  @P2 BRA `(.L_x_11343) ;  /* 0xffffffb800982947 */ /* 0x000fea000383ffff */
.L_x_11306:
        /* <DEDUP_REMOVED lines=29> */
.L_x_11348:
[----:B------:R2:W-:Y:S02]  /*6f80*/  STS.128 [R91+0x2000], RZ ;  /* 0x002000ff5b007388 */ /* 0x0005e40000000c00 */
.L_x_11347:
[----:B------:R-:W-:Y:S05]  /*6f90*/  BSYNC.RECONVERGENT B0 ;  /* 0x0000000000007941 */ /* 0x000fea0003800200 */
.L_x_11346:
        /* <DEDUP_REMOVED lines=24> */
.L_x_11350:
[----:B------:R1:W-:Y:S01]  /*7120*/  STS.128 [R91+0x2800], RZ ;  /* 0x002800ff5b007388 */ /* 0x0003e20000000c00 */
[----:B------:R-:W-:Y:S05]  /*7130*/  BRA `(.L_x_11349) ;  /* 0x0000003800507947 */ /* 0x000fea0003800000 */
.L_x_11345:
        /* <DEDUP_REMOVED lines=84> */
.L_x_11357:
[----:B------:R-:W-:Y:S05]  /*7680*/  BSYNC.RECONVERGENT B0 ;  /* 0x0000000000007941 */ /* 0x000fea0003800200 */
.L_x_11356:
[----:B-----5:R-:W-:Y:S01]  /*7690*/  IMAD.MOV.U32 R6, RZ, RZ, R18 ;  /* 0x000000ffff067224 */ /* 0x020fe200078e0012 */
[----:B------:R-:W-:Y:S01]  /*76a0*/  MOV R4, R16 ;  /* 0x0000001000047202 */ /* 0x000fe20000000f00 */
[----:B------:R-:W-:Y:S01]  /*76b0*/  IMAD.MOV.U32 R7, RZ, RZ, R19 ;  /* 0x000000ffff077224 */ /* 0x000fe200078e0013 */
[----:B------:R-:W-:Y:S02]  /*76c0*/  MOV R5, R17 ;  /* 0x0000001100057202 */ /* 0x000fe40000000f00 */
.L_x_11355:
[----:B------:R-:W-:Y:S05]  /*76d0*/  BSYNC.RECONVERGENT B1 ;  /* 0x0000000000017941 */ /* 0x000fea0003800200 */
.L_x_11354:
        /* <DEDUP_REMOVED lines=49> */
.L_x_11361:
[----:B------:R-:W-:Y:S05]  /*79f0*/  BSYNC.RECONVERGENT B0 ;  /* 0x0000000000007941 */ /* 0x000fea0003800200 */
.L_x_11360:
[----:B-----5:R1:W-:Y:S02]  /*7a00*/  STS.128 [R91+0x1000], R16 ;  /* 0x001000105b007388 */ /* 0x0203e40000000c00 */
.L_x_11359:
[----:B------:R-:W-:Y:S05]  /*7a10*/  BSYNC.RECONVERGENT B1 ;  /* 0x0000000000017941 */ /* 0x000fea0003800200 */
.L_x_11358:
        /* <DEDUP_REMOVED lines=47> */
.L_x_11363:
[----:B------:R-:W-:Y:S05]  /*7d10*/  BSYNC.RECONVERGENT B0 ;  /* 0x0000000000007941 */ /* 0x000fea0003800200 */
.L_x_11362:
[----:B-----5:R1:W-:Y:S02]  /*7d20*/  STS.128 [R91+0x2000], R16 ;  /* 0x002000105b007388 */ /* 0x0203e40000000c00 */
.L_x_11353:
[----:B------:R-:W-:Y:S05]  /*7d30*/  BSYNC.RECONVERGENT B2 ;  /* 0x0000000000027941 */ /* 0x000fea0003800200 */
.L_x_11352:
        /* <DEDUP_REMOVED lines=61> */
.L_x_11367:
[----:B------:R-:W-:Y:S05]  /*8110*/  BSYNC.RECONVERGENT B0 ;  /* 0x0000000000007941 */ /* 0x000fea0003800200 */
.L_x_11366:
[----:B-----5:R1:W-:Y:S02]  /*8120*/  STS.128 [R91+0x800], R16 ;  /* 0x000800105b007388 */ /* 0x0203e40000000c00 */
.L_x_11365:
[----:B------:R-:W-:Y:S05]  /*8130*/  BSYNC.RECONVERGENT B1 ;  /* 0x0000000000017941 */ /* 0x000fea0003800200 */
.L_x_11364:
        /* <DEDUP_REMOVED lines=56> */
.L_x_11371:
[----:B------:R-:W-:Y:S05]  /*84c0*/  BSYNC.RECONVERGENT B0 ;  /* 0x0000000000007941 */ /* 0x000fea0003800200 */
.L_x_11370:
[----:B-----5:R1:W-:Y:S02]  /*84d0*/  STS.128 [R91+0x1800], R16 ;  /* 0x001800105b007388 */ /* 0x0203e40000000c00 */
.L_x_11369:
[----:B------:R-:W-:Y:S05]  /*84e0*/  BSYNC.RECONVERGENT B1 ;  /* 0x0000000000017941 */ /* 0x000fea0003800200 */
.L_x_11368:
        /* <DEDUP_REMOVED lines=53> */
.L_x_11373:
[----:B------:R-:W-:Y:S05]  /*8840*/  BSYNC.RECONVERGENT B0 ;  /* 0x0000000000007941 */ /* 0x000fea0003800200 */
.L_x_11372:
[----:B-----5:R1:W-:Y:S01]  /*8850*/  STS.128 [R91+0x2800], R16 ;  /* 0x002800105b007388 */ /* 0x0203e20000000c00 */
[----:B------:R-:W-:Y:S05]  /*8860*/  BRA `(.L_x_11349) ;  /* 0x0000002000847947 */ /* 0x000fea0003800000 */
.L_x_11351:
        /* <DEDUP_REMOVED lines=94> */
.L_x_11379:
[----:B------:R-:W-:Y:S05]  /*8e50*/  BSYNC.RECONVERGENT B0 ;  /* 0x0000000000007941 */ /* 0x000fea0003800200 */
.L_x_11378:
[----:B-----5:R-:W-:Y:S01]  /*8e60*/  IMAD.MOV.U32 R6, RZ, RZ, R30 ;  /* 0x000000ffff067224 */ /* 0x020fe200078e001e */
[----:B------:R-:W-:Y:S01]  /*8e70*/  MOV R4, R28 ;  /* 0x0000001c00047202 */ /* 0x000fe20000000f00 */
[----:B------:R-:W-:Y:S01]  /*8e80*/  IMAD.MOV.U32 R7, RZ, RZ, R31 ;  /* 0x000000ffff077224 */ /* 0x000fe200078e001f */
[----:B------:R-:W-:Y:S02]  /*8e90*/  MOV R5, R29 ;  /* 0x0000001d00057202 */ /* 0x000fe40000000f00 */
.L_x_11377:
[----:B------:R-:W-:Y:S05]  /*8ea0*/  BSYNC.RECONVERGENT B1 ;  /* 0x0000000000017941 */ /* 0x000fea0003800200 */
.L_x_11376:
        /* <DEDUP_REMOVED lines=86> */
.L_x_11383:
[----:B------:R-:W-:Y:S05]  /*9410*/  BSYNC.RECONVERGENT B0 ;  /* 0x0000000000007941 */ /* 0x000fea0003800200 */
.L_x_11382:
[----:B-----5:R1:W-:Y:S02]  /*9420*/  STS.128 [R91+0x1000], R28 ;  /* 0x0010001c5b007388 */ /* 0x0203e40000000c00 */
.L_x_11381:
[----:B------:R-:W-:Y:S05]  /*9430*/  BSYNC.RECONVERGENT B1 ;  /* 0x0000000000017941 */ /* 0x000fea0003800200 */
.L_x_11380:
        /* <DEDUP_REMOVED lines=84> */
.L_x_11385:
[----:B------:R-:W-:Y:S05]  /*9980*/  BSYNC.RECONVERGENT B0 ;  /* 0x0000000000007941 */ /* 0x000fea0003800200 */
.L_x_11384:
[----:B-----5:R1:W-:Y:S02]  /*9990*/  STS.128 [R91+0x2000], R28 ;  /* 0x0020001c5b007388 */ /* 0x0203e40000000c00 */
.L_x_11375:
[----:B------:R-:W-:Y:S05]  /*99a0*/  BSYNC.RECONVERGENT B2 ;  /* 0x0000000000027941 */ /* 0x000fea0003800200 */
.L_x_11374:
        /* <DEDUP_REMOVED lines=91> */
.L_x_11389:
[----:B------:R-:W-:Y:S05]  /*9f60*/  BSYNC.RECONVERGENT B0 ;  /* 0x0000000000007941 */ /* 0x000fea0003800200 */
.L_x_11388:
[----:B-----5:R1:W-:Y:S02]  /*9f70*/  STS.128 [R91+0x800], R28 ;  /* 0x0008001c5b007388 */ /* 0x0203e40000000c00 */
.L_x_11387:
[----:B------:R-:W-:Y:S05]  /*9f80*/  BSYNC.RECONVERGENT B1 ;  /* 0x0000000000017941 */ /* 0x000fea0003800200 */
.L_x_11386:
        /* <DEDUP_REMOVED lines=86> */
.L_x_11393:
[----:B------:R-:W-:Y:S05]  /*a4f0*/  BSYNC.RECONVERGENT B0 ;  /* 0x0000000000007941 */ /* 0x000fea0003800200 */
.L_x_11392:
[----:B-----5:R1:W-:Y:S02]  /*a500*/  STS.128 [R91+0x1800], R28 ;  /* 0x0018001c5b007388 */ /* 0x0203e40000000c00 */
.L_x_11391:
[----:B------:R-:W-:Y:S05]  /*a510*/  BSYNC.RECONVERGENT B1 ;  /* 0x0000000000017941 */ /* 0x000fea0003800200 */
.L_x_11390:
        /* <DEDUP_REMOVED lines=84> */
.L_x_11395:
[----:B------:R-:W-:Y:S05]  /*aa60*/  BSYNC.RECONVERGENT B0 ;  /* 0x0000000000007941 */ /* 0x000fea0003800200 */
.L_x_11394:
[----:B-----5:R1:W-:Y:S02]  /*aa70*/  STS.128 [R91+0x2800], R28 ;  /* 0x0028001c5b007388 */ /* 0x0203e40000000c00 */
.L_x_11349:
[----:B------:R-:W-:Y:S05]  /*aa80*/  BSYNC.RECONVERGENT B3 ;  /* 0x0000000000037941 */ /* 0x000fea0003800200 */
.L_x_11344:
        /* <DEDUP_REMOVED lines=25> */
.L_x_11398:
[----:B------:R3:W-:Y:S02]  /*ac20*/  STS.128 [R91+0x5000], RZ ;  /* 0x005000ff5b007388 */ /* 0x0007e40000000c00 */
.L_x_11397:
[----:B------:R-:W-:Y:S05]  /*ac30*/  BSYNC.RECONVERGENT B0 ;  /* 0x0000000000007941 */ /* 0x000fea0003800200 */
.L_x_11396:
        /* <DEDUP_REMOVED lines=23> */
.L_x_11400:
[----:B------:R-:W-:Y:S05]  /*adb0*/  BSYNC.RECONVERGENT B0 ;  /* 0x0000000000007941 */ /* 0x000fea0003800200 */
.L_x_11399:
[----:B-1--4-:R-:W4:Y:S04]  /*adc0*/  LD.E.64 R2, desc[UR4][R84.64+0x1c0] ;  /* 0x0001c00454027980 */ /* 0x012f28000c101b00 */
[----:B-----5:R-:W2:Y:S01]  /*add0*/  LD.E.64 R6, desc[UR4][R84.64+0x1b8] ;  /* 0x0001b80454067980 */ /* 0x020ea2000c101b00 */
[----:B------:R-:W-:-:S03]  /*ade0*/  MOV R104, R146 ;  /* 0x0000009200687202 */ /* 0x000fc60000000f00 */
        /* <DEDUP_REMOVED lines=37> */
.L_x_11403:
[----:B------:R3:W-:Y:S01]  /*b040*/  STS.128 [R91+0x8000], RZ ;  /* 0x008000ff5b007388 */ /* 0x0007e20000000c00 */
[----:B------:R-:W-:Y:S05]  /*b050*/  BRA `(.L_x_11404) ;  /* 0x00000000000c7947 */ /* 0x000fea0003800000 */
.L_x_11402:
[----:B------:R1:W-:Y:S04]  /*b060*/  STS.128 [R91+0x6000], RZ ;  /* 0x006000ff5b007388 */ /* 0x0003e80000000c00 */
[----:B------:R1:W-:Y:S04]  /*b070*/  STS.128 [R91+0x7000], RZ ;  /* 0x007000ff5b007388 */ /* 0x0003e80000000c00 */
[----:B------:R1:W-:Y:S02]  /*b080*/  STS.128 [R91+0x8000], RZ ;  /* 0x008000ff5b007388 */ /* 0x0003e40000000c00 */
.L_x_11404:
[----:B------:R-:W-:Y:S05]  /*b090*/  BSYNC.RECONVERGENT B0 ;  /* 0x0000000000007941 */ /* 0x000fea0003800200 */
.L_x_11401:
        /* <DEDUP_REMOVED lines=27> */
.L_x_11407:
[----:B------:R1:W-:Y:S02]  /*b250*/  STS.128 [R91+0x8800], RZ ;  /* 0x008800ff5b007388 */ /* 0x0003e40000000c00 */
.L_x_11406:
[----:B------:R-:W-:Y:S05]  /*b260*/  BSYNC.RECONVERGENT B0 ;  /* 0x0000000000007941 */ /* 0x000fea0003800200 */
.L_x_11405:
[C---:B------:R-:W-:Y:S01]  /*b270*/  IMAD.SHL.U32 R14, R61.reuse, 0x20, RZ ;  /* 0x000000203d0e7824 */ /* 0x040fe200078e00ff */
[----:B------:R-:W-:Y:S01]  /*b280*/  SHF.R.U32.HI R128, RZ, 0x1, R61 ;  /* 0x00000001ff807819 */ /* 0x000fe2000001163d */
[----:B-1----:R-:W-:Y:S01]  /*b290*/  IMAD.SHL.U32 R7, R61, 0x10, RZ ;  /* 0x000000103d077824 */ /* 0x002fe200078e00ff */
[----:B------:R-:W0:Y:S01]  /*b2a0*/  LDGDEPBAR ;  /* 0x00000000000079af */ /* 0x000e220000000000 */
[----:B------:R-:W-:Y:S01]  /*b2b0*/  IMAD.MOV.U32 R8, RZ, RZ, 0x20 ;  /* 0x00000020ff087424 */ /* 0x000fe200078e00ff */
[----:B------:R-:W-:Y:S01]  /*b2c0*/  LOP3.LUT R15, R128, 0x8, RZ, 0xc0, !PT ;  /* 0x00000008800f7812 */ /* 0x000fe200078ec0ff */
[----:B------:R-:W-:Y:S01]  /*b2d0*/  BSSY.RECONVERGENT B1, `(.L_x_11408) ;  /* 0x00000e0000017945 */ /* 0x000fe20003800200 */
[----:B------:R-:W-:Y:S02]  /*b2e0*/  LOP3.LUT R0, R14, 0xc0, RZ, 0xc0, !PT ;  /* 0x000000c00e007812 */ /* 0x000fe400078ec0ff */
        /* <DEDUP_REMOVED lines=11> */
[----:B-----5:R-:W-:Y:S01]  /*b3a0*/  IADD3 R152, PT, PT, R3, R63, -R144 ;  /* 0x0000003f03987210 */ /* 0x020fe20007ffe890 */
[--C-:B------:R-:W-:Y:S01]  /*b3b0*/  IMAD R126, R11, 0x2, R60.reuse ;  /* 0x000000020b7e7824 */ /* 0x100fe200078e023c */
[----:B------:R-:W-:Y:S01]  /*b3c0*/  LOP3.LUT P0, R11, R61, 0x4, RZ, 0xc0, !PT ;  /* 0x000000043d0b7812 */ /* 0x000fe2000780c0ff */
[----:B------:R-:W-:Y:S01]  /*b3d0*/  IMAD R124, R5, 0x2, R60 ;  /* 0x00000002057c7824 */ /* 0x000fe200078e023c */
[----:B------:R-:W-:-:S02]  /*b3e0*/  IADD3 R86, PT, PT, R63, -R144, -R86 ;  /* 0x800000903f567210 */ /* 0x000fc40007ffe856 */
[----:B------:R-:W-:Y:S01]  /*b3f0*/  LDSM.16.M88.4 R92, [R126] ;  /* 0x000000007e5c783b */ /* 0x000fe20000000200 */
[----:B------:R-:W-:Y:S02]  /*b400*/  SEL R15, R8, 0xffffffe0, !P0 ;  /* 0xffffffe0080f7807 */ /* 0x000fe40004000000 */
[----:B------:R-:W-:Y:S01]  /*b410*/  ISETP.GT.AND P0, PT, R90, R137, PT ;  /* 0x000000895a00720c */ /* 0x000fe20003f04270 */
[----:B------:R-:W1:Y:S02]  /*b420*/  LDSM.16.M88.4 R52, [R124+0x3000] ;  /* 0x003000007c34783b */ /* 0x000e640000000200 */
[--C-:B------:R-:W-:Y:S02]  /*b430*/  IMAD.IADD R101, R126, 0x1, R15.reuse ;  /* 0x000000017e657824 */ /* 0x100fe400078e020f */
[----:B------:R-:W2:Y:S01]  /*b440*/  LDSM.16.M88.4 R44, [R124+0x3400] ;  /* 0x003400007c2c783b */ /* 0x000ea20000000200 */
[----:B------:R-:W-:-:S03]  /*b450*/  IMAD.IADD R0, R124, 0x1, R15 ;  /* 0x000000017c007824 */ /* 0x000fc600078e020f */
        /* <DEDUP_REMOVED lines=14> */
[C---:B--2---:R-:W-:Y:S03]  /*b540*/  HMMA.16816.F32 R48, R92.reuse, R44, RZ ;  /* 0x0000002c5c30723c */ /* 0x044fe600000018ff */
[----:B------:R-:W-:Y:S05]  /*b550*/  LDSM.16.M88.4 R76, [R124+0x5000] ;  /* 0x005000007c4c783b */ /* 0x000fea0000000200 */
[C---:B------:R-:W-:Y:S08]  /*b560*/  HMMA.16816.F32 R44, R92.reuse, R46, RZ ;  /* 0x0000002e5c2c723c */ /* 0x040ff000000018ff */
[C---:B---3--:R-:W-:Y:S08]  /*b570*/  HMMA.16816.F32 R40, R92.reuse, R36, RZ ;  /* 0x000000245c28723c */ /* 0x048ff000000018ff */
[C---:B------:R-:W-:Y:S08]  /*b580*/  HMMA.16816.F32 R36, R92.reuse, R38, RZ ;  /* 0x000000265c24723c */ /* 0x040ff000000018ff */
[C---:B----4-:R-:W-:Y:S08]  /*b590*/  HMMA.16816.F32 R32, R92.reuse, R68, RZ ;  /* 0x000000445c20723c */ /* 0x050ff000000018ff */
        /* <DEDUP_REMOVED lines=36> */
[----:B------:R4:W3:Y:S01]  /*b7e0*/  LDSM.16.M88.4 R16, [R0+0x5c00] ;  /* 0x005c00000010783b */ /* 0x0008e20000000200 */
[----:B------:R-:W-:-:S06]  /*b7f0*/  DEPBAR.LE SB0, 0x0 ;  /* 0x000080000000791a */ /* 0x000fcc0000000000 */
[C---:B------:R-:W-:Y:S08]  /*b800*/  HMMA.16816.F32 R32, R96.reuse, R104, R32 ;  /* 0x000000686020723c */ /* 0x040ff00000001820 */
[----:B------:R-:W-:Y:S08]  /*b810*/  HMMA.16816.F32 R92, R96, R106, R92 ;  /* 0x0000006a605c723c */ /* 0x000ff0000000185c */
[----:B-1----:R-:W-:Y:S05]  /*b820*/  HMMA.16816.F32 R40, R80, R68, R40 ;  /* 0x000000445028723c */ /* 0x002fea0000001828 */
[----:B----4-:R-:W-:-:S03]  /*b830*/  LOP3.LUT R0, R128, 0x1f0, RZ, 0xc0, !PT ;  /* 0x000001f080007812 */ /* 0x010fc600078ec0ff */
[C---:B------:R-:W-:Y:S08]  /*b840*/  HMMA.16816.F32 R56, R80.reuse, R76, R56 ;  /* 0x0000004c5038723c */ /* 0x040ff00000001838 */
[C---:B------:R-:W-:Y:S08]  /*b850*/  HMMA.16816.F32 R52, R80.reuse, R78, R52 ;  /* 0x0000004e5034723c */ /* 0x040ff00000001834 */
[C---:B------:R-:W-:Y:S08]  /*b860*/  HMMA.16816.F32 R48, R80.reuse, R72, R48 ;  /* 0x000000485030723c */ /* 0x040ff00000001830 */
[C---:B------:R-:W-:Y:S08]  /*b870*/  HMMA.16816.F32 R44, R80.reuse, R74, R44 ;  /* 0x0000004a502c723c */ /* 0x040ff0000000182c */
[C---:B------:R-:W-:Y:S08]  /*b880*/  HMMA.16816.F32 R36, R80.reuse, R70, R36 ;  /* 0x000000465024723c */ /* 0x040ff00000001824 */
[C---:B--2---:R-:W-:Y:S08]  /*b890*/  HMMA.16816.F32 R32, R80.reuse, R64, R32 ;  /* 0x000000405020723c */ /* 0x044ff00000001820 */
[----:B------:R-:W-:Y:S08]  /*b8a0*/  HMMA.16816.F32 R92, R80, R66, R92 ;  /* 0x00000042505c723c */ /* 0x000ff0000000185c */
[----:B---3--:R-:W-:Y:S05]  /*b8b0*/  HMMA.16816.F32 R40, R4, R20, R40 ;  /* 0x000000140428723c */ /* 0x008fea0000001828 */
[----:B------:R-:W-:-:S05]  /*b8c0*/  LOP3.LUT R20, R0, 0x7, R100, 0xf8, !PT ;  /* 0x0000000700147812 */ /* 0x000fca00078ef864 */
[----:B------:R-:W-:Y:S01]  /*b8d0*/  IMAD R153, R143, 0x40, R20 ;  /* 0x000000408f997824 */ /* 0x000fe200078e0214 */
[----:B------:R-:W-:Y:S03]  /*b8e0*/  HMMA.16816.F32 R56, R4, R28, R56 ;  /* 0x0000001c0438723c */ /* 0x000fe60000001838 */
[C---:B------:R-:W-:Y:S02]  /*b8f0*/  IMAD.IADD R152, R153.reuse, 0x1, R152 ;  /* 0x0000000199987824 */ /* 0x040fe400078e0298 */
[----:B------:R-:W-:-:S03]  /*b900*/  IMAD.IADD R153, R153, 0x1, R86 ;  /* 0x0000000199997824 */ /* 0x000fc600078e0256 */
[C-C-:B------:R-:W-:Y:S01]  /*b910*/  VIADDMNMX R154, R152.reuse, 0x1, R63.reuse, PT ;  /* 0x00000001989a7846 */ /* 0x140fe2000380013f */
[C---:B------:R-:W-:Y:S03]  /*b920*/  HMMA.16816.F32 R52, R4.reuse, R30, R52 ;  /* 0x0000001e0434723c */ /* 0x040fe60000001834 */
[----:B------:R-:W-:Y:S02]  /*b930*/  VIMNMX R155, PT, PT, RZ, R153, !PT ;  /* 0x00000099ff9b7248 */ /* 0x000fe40007fe0100 */
[----:B------:R-:W-:Y:S02]  /*b940*/  VIADDMNMX R152, R152, 0x9, R63, PT ;  /* 0x0000000998987846 */ /* 0x000fe4000380013f */
[----:B------:R-:W-:Y:S01]  /*b950*/  VIADDMNMX R153, R153, 0x8, RZ, !PT ;  /* 0x0000000899997846 */ /* 0x000fe200078001ff */
[C---:B------:R-:W-:Y:S08]  /*b960*/  HMMA.16816.F32 R48, R4.reuse, R24, R48 ;  /* 0x000000180430723c */ /* 0x040ff00000001830 */
[C---:B------:R-:W-:Y:S08]  /*b970*/  HMMA.16816.F32 R44, R4.reuse, R26, R44 ;  /* 0x0000001a042c723c */ /* 0x040ff0000000182c */
        /* <DEDUP_REMOVED lines=18> */
.L_x_11411:
        /* <DEDUP_REMOVED lines=60> */
.L_x_11412:
[----:B------:R-:W-:Y:S05]  /*be60*/  BSYNC.RECONVERGENT B0 ;  /* 0x0000000000007941 */ /* 0x000fea0003800200 */
.L_x_11410:
        /* <DEDUP_REMOVED lines=38> */
.L_x_11409:
[----:B------:R-:W-:Y:S05]  /*c0d0*/  BSYNC.RECONVERGENT B1 ;  /* 0x0000000000017941 */ /* 0x000fea0003800200 */
.L_x_11408:
[----:B------:R-:W2:Y:S01]  /*c0e0*/  LD.E R107, desc[UR4][R84.64+0xdc] ;  /* 0x0000dc04546b7980 */ /* 0x000ea2000c101900 */
[----:B------:R-:W-:Y:S02]  /*c0f0*/  IMAD.SHL.U32 R125, R61, 0x2, RZ ;  /* 0x000000023d7d7824 */ /* 0x000fe400078e00ff */
[----:B------:R-:W-:-:S03]  /*c100*/  IMAD.IADD R20, R89, 0x1, R20 ;  /* 0x0000000159147824 */ /* 0x000fc600078e0214 */
[----:B------:R-:W-:Y:S01]  /*c110*/  LOP3.LUT R125, R125, 0x6, RZ, 0xc0, !PT ;  /* 0x000000067d7d7812 */ /* 0x000fe200078ec0ff */
[----:B------:R-:W-:-:S03]  /*c120*/  VIADD R18, R20, 0x8 ;  /* 0x0000000814127836 */ /* 0x000fc60000000000 */
[----:B------:R-:W-:-:S05]  /*c130*/  LOP3.LUT R61, R62, R125, RZ, 0xfc, !PT ;  /* 0x0000007d3e3d7212 */ /* 0x000fca00078efcff */
[C---:B------:R-:W-:Y:S02]  /*c140*/  IMAD.IADD R71, R61.reuse, 0x1, R144 ;  /* 0x000000013d477824 */ /* 0x040fe400078e0290 */
[----:B------:R-:W-:Y:S02]  /*c150*/  VIADD R69, R61, 0x1 ;  /* 0x000000013d457836 */ /* 0x000fe40000000000 */
[C-C-:B------:R-:W-:Y:S01]  /*c160*/  IMAD.IADD R31, R20.reuse, 0x1, -R71.reuse ;  /* 0x00000001141f7824 */ /* 0x140fe200078e0a47 */
[--C-:B------:R-:W-:Y:S01]  /*c170*/  IADD3 R72, PT, PT, R20, -0x1, -R71.reuse ;  /* 0xffffffff14487810 */ /* 0x100fe20007ffe847 */
[C-C-:B------:R-:W-:Y:S01]  /*c180*/  IMAD.IADD R26, R18.reuse, 0x1, -R71.reuse ;  /* 0x00000001121a7824 */ /* 0x140fe200078e0a47 */
[--C-:B------:R-:W-:Y:S02]  /*c190*/  IADD3 R70, PT, PT, R18, -0x1, -R71.reuse ;  /* 0xffffffff12467810 */ /* 0x100fe40007ffe847 */
[----:B------:R-:W-:Y:S02]  /*c1a0*/  IABS R72, R72 ;  /* 0x0000004800487213 */ /* 0x000fe40000000000 */
        /* <DEDUP_REMOVED lines=10> */
[C-C-:B-1----:R-:W-:Y:S02]  /*c250*/  IADD3 R6, PT, PT, R20.reuse, -0x31, -R71.reuse ;  /* 0xffffffcf14067810 */ /* 0x142fe40007ffe847 */
        /* <DEDUP_REMOVED lines=14> */
[----:B------:R-:W-:Y:S02]  /*c340*/  I2FP.F32.S32 R72, R72 ;  /* 0x0000004800487245 */ /* 0x000fe40000201400 */
[----:B------:R-:W-:Y:S01]  /*c350*/  IADD3 R18, PT, PT, R18, -0x39, -R71 ;  /* 0xffffffc712127810 */ /* 0x000fe20007ffe847 */
[----:B------:R-:W-:Y:S01]  /*c360*/  VIADD R71, R31, 0xfffffff8 ;  /* 0xfffffff81f477836 */ /* 0x000fe20000000000 */
[----:B------:R-:W-:Y:S01]  /*c370*/  IABS R70, R70 ;  /* 0x0000004600467213 */ /* 0x000fe20000000000 */
[----:B------:R-:W-:Y:S01]  /*c380*/  FFMA.FTZ R57, -R156, R72, R57 ;  /* 0x000000489c397223 */ /* 0x000fe20000010139 */
[----:B------:R-:W-:Y:S02]  /*c390*/  ISETP.GE.AND P3, PT, R69, R155, PT ;  /* 0x0000009b4500720c */ /* 0x000fe40003f66270 */
[----:B------:R-:W-:Y:S02]  /*c3a0*/  I2FP.F32.S32 R70, R70 ;  /* 0x0000004600467245 */ /* 0x000fe40000201400 */
[----:B------:R-:W-:-:S02]  /*c3b0*/  IABS R71, R71 ;  /* 0x0000004700477213 */ /* 0x000fc40000000000 */
[C---:B------:R-:W-:Y:S01]  /*c3c0*/  ISETP.GE.AND P2, PT, R69.reuse, R154, PT ;  /* 0x0000009a4500720c */ /* 0x040fe20003f46270 */
[----:B------:R-:W-:Y:S01]  /*c3d0*/  FFMA.FTZ R59, -R156, R70, R59 ;  /* 0x000000469c3b7223 */ /* 0x000fe2000001013b */
[C---:B------:R-:W-:Y:S02]  /*c3e0*/  ISETP.GE.AND P4, PT, R69.reuse, R153, PT ;  /* 0x000000994500720c */ /* 0x040fe40003f86270 */
[----:B------:R-:W-:Y:S01]  /*c3f0*/  ISETP.GE.AND P1, PT, R69, R152, PT ;  /* 0x000000984500720c */ /* 0x000fe20003f26270 */
[----:B------:R-:W-:Y:S01]  /*c400*/  VIADD R69, R61, 0x8 ;  /* 0x000000083d457836 */ /* 0x000fe20000000000 */
[----:B------:R-:W-:Y:S02]  /*c410*/  FSEL R57, R57, -INF , P3 ;  /* 0xff80000039397808 */ /* 0x000fe40001800000 */
[----:B------:R-:W-:Y:S02]  /*c420*/  I2FP.F32.S32 R71, R71 ;  /* 0x0000004700477245 */ /* 0x000fe40000201400 */
[----:B------:R-:W-:-:S02]  /*c430*/  IABS R70, R31 ;  /* 0x0000001f00467213 */ /* 0x000fc40000000000 */
[----:B------:R-:W-:Y:S02]  /*c440*/  IABS R68, R68 ;  /* 0x0000004400447213 */ /* 0x000fe40000000000 */
[----:B------:R-:W-:Y:S02]  /*c450*/  FSEL R31, R57, -INF , !P2 ;  /* 0xff800000391f7808 */ /* 0x000fe40005000000 */
[C---:B------:R-:W-:Y:S02]  /*c460*/  ISETP.GE.AND P5, PT, R69.reuse, R155, PT ;  /* 0x0000009b4500720c */ /* 0x040fe40003fa6270 */
[C---:B------:R-:W-:Y:S02]  /*c470*/  ISETP.GE.AND P6, PT, R69.reuse, R154, PT ;  /* 0x0000009a4500720c */ /* 0x040fe40003fc6270 */
[C---:B------:R-:W-:Y:S02]  /*c480*/  ISETP.GE.AND P0, PT, R69.reuse, R153, PT ;  /* 0x000000994500720c */ /* 0x040fe40003f06270 */
[----:B------:R-:W-:Y:S01]  /*c490*/  ISETP.GE.AND P3, PT, R69, R152, PT ;  /* 0x000000984500720c */ /* 0x000fe20003f66270 */
[----:B------:R-:W-:Y:S01]  /*c4a0*/  FFMA.FTZ R69, -R156, R71, R52 ;  /* 0x000000479c457223 */ /* 0x000fe20000010134 */
[----:B------:R-:W-:Y:S01]  /*c4b0*/  FSEL R57, R59, -INF , P4 ;  /* 0xff8000003b397808 */ /* 0x000fe20002000000 */
[----:B------:R-:W-:Y:S01]  /*c4c0*/  VIADD R52, R61, 0x9 ;  /* 0x000000093d347836 */ /* 0x000fe20000000000 */
[----:B------:R-:W-:-:S02]  /*c4d0*/  IABS R28, R28 ;  /* 0x0000001c001c7213 */ /* 0x000fc40000000000 */
[----:B------:R-:W-:Y:S02]  /*c4e0*/  I2FP.F32.S32 R59, R70 ;  /* 0x00000046003b7245 */ /* 0x000fe40000201400 */
[----:B------:R-:W-:Y:S02]  /*c4f0*/  I2FP.F32.S32 R68, R68 ;  /* 0x0000004400447245 */ /* 0x000fe40000201400 */
[----:B------:R-:W-:Y:S01]  /*c500*/  IABS R67, R67 ;  /* 0x0000004300437213 */ /* 0x000fe20000000000 */
[C---:B------:R-:W-:Y:S01]  /*c510*/  FFMA.FTZ R54, -R156.reuse, R59, R54 ;  /* 0x0000003b9c367223 */ /* 0x040fe20000010136 */
[----:B------:R-:W-:Y:S01]  /*c520*/  I2FP.F32.S32 R70, R28 ;  /* 0x0000001c00467245 */ /* 0x000fe20000201400 */
[----:B------:R-:W-:Y:S01]  /*c530*/  FFMA.FTZ R68, -R156, R68, R53 ;  /* 0x000000449c447223 */ /* 0x000fe20000010135 */
[----:B------:R-:W-:Y:S02]  /*c540*/  FSEL R57, R57, -INF , !P1 ;  /* 0xff80000039397808 */ /* 0x000fe40004800000 */
[----:B------:R-:W-:-:S02]  /*c550*/  FSEL R28, R69, -INF , P5 ;  /* 0xff800000451c7808 */ /* 0x000fc40002800000 */
[C---:B------:R-:W-:Y:S02]  /*c560*/  ISETP.GE.AND P2, PT, R52.reuse, R155, PT ;  /* 0x0000009b3400720c */ /* 0x040fe40003f46270 */
[C---:B------:R-:W-:Y:S02]  /*c570*/  ISETP.GE.AND P4, PT, R52.reuse, R154, PT ;  /* 0x0000009a3400720c */ /* 0x040fe40003f86270 */
[C---:B------:R-:W-:Y:S02]  /*c580*/  ISETP.GE.AND P1, PT, R52.reuse, R153, PT ;  /* 0x000000993400720c */ /* 0x040fe40003f26270 */
[----:B------:R-:W-:Y:S01]  /*c590*/  ISETP.GE.AND P5, PT, R52, R152, PT ;  /* 0x000000983400720c */ /* 0x000fe20003fa6270 */
[----:B------:R-:W-:Y:S01]  /*c5a0*/  VIADD R52, R61, 0x10 ;  /* 0x000000103d347836 */ /* 0x000fe20000000000 */
[----:B------:R-:W-:Y:S02]  /*c5b0*/  I2FP.F32.S32 R67, R67 ;  /* 0x0000004300437245 */ /* 0x000fe40000201400 */
[----:B------:R-:W-:Y:S01]  /*c5c0*/  IABS R29, R29 ;  /* 0x0000001d001d7213 */ /* 0x000fe20000000000 */
[----:B------:R-:W-:Y:S01]  /*c5d0*/  FFMA.FTZ R55, -R156, R70, R55 ;  /* 0x000000469c377223 */ /* 0x000fe20000010137 */
[----:B------:R-:W-:Y:S01]  /*c5e0*/  FSEL R53, R54, -INF , P0 ;  /* 0xff80000036357808 */ /* 0x000fe20000000000 */
[----:B------:R-:W-:Y:S01]  /*c5f0*/  FFMA.FTZ R48, -R156, R67, R48 ;  /* 0x000000439c307223 */ /* 0x000fe20000010130 */
[----:B------:R-:W-:-:S02]  /*c600*/  FSEL R68, R68, -INF , P2 ;  /* 0xff80000044447808 */ /* 0x000fc40001000000 */
[----:B------:R-:W-:Y:S02]  /*c610*/  ISETP.GE.AND P0, PT, R52, R155, PT ;  /* 0x0000009b3400720c */ /* 0x000fe40003f06270 */
[----:B------:R-:W-:Y:S02]  /*c620*/  I2FP.F32.S32 R69, R29 ;  /* 0x0000001d00457245 */ /* 0x000fe40000201400 */
[----:B------:R-:W-:Y:S02]  /*c630*/  IABS R66, R66 ;  /* 0x0000004200427213 */ /* 0x000fe40000000000 */
[----:B------:R-:W-:Y:S02]  /*c640*/  FSEL R53, R53, -INF , !P3 ;  /* 0xff80000035357808 */ /* 0x000fe40005800000 */
[----:B------:R-:W-:Y:S02]  /*c650*/  FSEL R29, R68, -INF , !P4 ;  /* 0xff800000441d7808 */ /* 0x000fe40006000000 */
[----:B------:R-:W-:-:S02]  /*c660*/  ISETP.GE.AND P3, PT, R52, R154, PT ;  /* 0x0000009a3400720c */ /* 0x000fc40003f66270 */
[C---:B------:R-:W-:Y:S02]  /*c670*/  ISETP.GE.AND P2, PT, R52.reuse, R153, PT ;  /* 0x000000993400720c */ /* 0x040fe40003f46270 */
[----:B------:R-:W-:Y:S01]  /*c680*/  ISETP.GE.AND P4, PT, R52, R152, PT ;  /* 0x000000983400720c */ /* 0x000fe20003f86270 */
[----:B------:R-:W-:Y:S01]  /*c690*/  VIADD R52, R61, 0x11 ;  /* 0x000000113d347836 */ /* 0x000fe20000000000 */
[----:B------:R-:W-:Y:S01]  /*c6a0*/  IABS R23, R23 ;  /* 0x0000001700177213 */ /* 0x000fe20000000000 */
[----:B------:R-:W-:Y:S01]  /*c6b0*/  FFMA.FTZ R50, -R156, R69, R50 ;  /* 0x000000459c327223 */ /* 0x000fe20000010132 */
[----:B------:R-:W-:Y:S02]  /*c6c0*/  FSEL R55, R55, -INF , P1 ;  /* 0xff80000037377808 */ /* 0x000fe40000800000 */
[----:B------:R-:W-:Y:S02]  /*c6d0*/  FSEL R48, R48, -INF , P0 ;  /* 0xff80000030307808 */ /* 0x000fe40000000000 */
[----:B------:R-:W-:-:S02]  /*c6e0*/  I2FP.F32.S32 R66, R66 ;  /* 0x0000004200427245 */ /* 0x000fc40000201400 */
[----:B------:R-:W-:Y:S02]  /*c6f0*/  I2FP.F32.S32 R54, R23 ;  /* 0x0000001700367245 */ /* 0x000fe40000201400 */
[----:B------:R-:W-:Y:S02]  /*c700*/  FSEL R55, R55, -INF , !P5 ;  /* 0xff80000037377808 */ /* 0x000fe40006800000 */
[----:B------:R-:W-:Y:S01]  /*c710*/  FSEL R23, R48, -INF , !P3 ;  /* 0xff80000030177808 */ /* 0x000fe20005800000 */
[----:B------:R-:W-:Y:S01]  /*c720*/  FFMA.FTZ R49, -R156, R66, R49 ;  /* 0x000000429c317223 */ /* 0x000fe20000010131 */
[C---:B------:R-:W-:Y:S02]  /*c730*/  ISETP.GE.AND P1, PT, R52.reuse, R155, PT ;  /* 0x0000009b3400720c */ /* 0x040fe40003f26270 */
[C---:B------:R-:W-:Y:S02]  /*c740*/  ISETP.GE.AND P5, PT, R52.reuse, R154, PT ;  /* 0x0000009a3400720c */ /* 0x040fe40003fa6270 */
[----:B------:R-:W-:-:S02]  /*c750*/  ISETP.GE.AND P0, PT, R52, R153, PT ;  /* 0x000000993400720c */ /* 0x000fc40003f06270 */
[----:B------:R-:W-:Y:S02]  /*c760*/  ISETP.GE.AND P3, PT, R52, R152, PT ;  /* 0x000000983400720c */ /* 0x000fe40003f66270 */
[----:B------:R-:W-:Y:S02]  /*c770*/  FSEL R52, R50, -INF , P2 ;  /* 0xff80000032347808 */ /* 0x000fe40001000000 */
[----:B------:R-:W-:Y:S02]  /*c780*/  IABS R50, R27 ;  /* 0x0000001b00327213 */ /* 0x000fe40000000000 */
[----:B------:R-:W-:Y:S02]  /*c790*/  FSEL R27, R52, -INF , !P4 ;  /* 0xff800000341b7808 */ /* 0x000fe40006000000 */
[----:B------:R-:W-:Y:S02]  /*c7a0*/  IABS R19, R19 ;  /* 0x0000001300137213 */ /* 0x000fe40000000000 */
[----:B------:R-:W-:Y:S01]  /*c7b0*/  FSEL R52, R49, -INF , P1 ;  /* 0xff80000031347808 */ /* 0x000fe20000800000 */
[----:B------:R-:W-:Y:S01]  /*c7c0*/  VIADD R48, R61, 0x18 ;  /* 0x000000183d307836 */ /* 0x000fe20000000000 */
[----:B------:R-:W-:-:S02]  /*c7d0*/  I2FP.F32.S32 R49, R50 ;  /* 0x0000003200317245 */ /* 0x000fc40000201400 */
[----:B------:R-:W-:Y:S01]  /*c7e0*/  I2FP.F32.S32 R67, R19 ;  /* 0x0000001300437245 */ /* 0x000fe20000201400 */
[C---:B------:R-:W-:Y:S01]  /*c7f0*/  FFMA.FTZ R51, -R156.reuse, R54, R51 ;  /* 0x000000369c337223 */ /* 0x040fe20000010133 */
[----:B------:R-:W-:Y:S01]  /*c800*/  IABS R17, R17 ;  /* 0x0000001100117213 */ /* 0x000fe20000000000 */
[----:B------:R-:W-:Y:S01]  /*c810*/  FFMA.FTZ R44, -R156, R49, R44 ;  /* 0x000000319c2c7223 */ /* 0x000fe2000001012c */
[----:B------:R-:W-:Y:S01]  /*c820*/  ISETP.GE.AND P2, PT, R48, R155, PT ;  /* 0x0000009b3000720c */ /* 0x000fe20003f46270 */
[----:B------:R-:W-:Y:S01]  /*c830*/  FFMA.FTZ R46, -R156, R67, R46 ;  /* 0x000000439c2e7223 */ /* 0x000fe2000001012e */
[----:B------:R-:W-:Y:S02]  /*c840*/  FSEL R19, R52, -INF , !P5 ;  /* 0xff80000034137808 */ /* 0x000fe40006800000 */
[C---:B------:R-:W-:Y:S02]  /*c850*/  ISETP.GE.AND P4, PT, R48.reuse, R154, PT ;  /* 0x0000009a3000720c */ /* 0x040fe40003f86270 */
[----:B------:R-:W-:-:S02]  /*c860*/  ISETP.GE.AND P1, PT, R48, R153, PT ;  /* 0x000000993000720c */ /* 0x000fc40003f26270 */
[----:B------:R-:W-:Y:S01]  /*c870*/  ISETP.GE.AND P5, PT, R48, R152, PT ;  /* 0x000000983000720c */ /* 0x000fe20003fa6270 */
[----:B------:R-:W-:Y:S01]  /*c880*/  VIADD R48, R61, 0x19 ;  /* 0x000000193d307836 */ /* 0x000fe20000000000 */
[----:B------:R-:W-:Y:S02]  /*c890*/  I2FP.F32.S32 R50, R17 ;  /* 0x0000001100327245 */ /* 0x000fe40000201400 */
[----:B------:R-:W-:Y:S02]  /*c8a0*/  FSEL R51, R51, -INF , P0 ;  /* 0xff80000033337808 */ /* 0x000fe40000000000 */
[----:B------:R-:W-:Y:S01]  /*c8b0*/  FSEL R44, R44, -INF , P2 ;  /* 0xff8000002c2c7808 */ /* 0x000fe20001000000 */
[----:B------:R-:W-:Y:S01]  /*c8c0*/  FFMA.FTZ R45, -R156, R50, R45 ;  /* 0x000000329c2d7223 */ /* 0x000fe2000001012d */
[----:B------:R-:W-:Y:S02]  /*c8d0*/  IABS R49, R7 ;  /* 0x0000000700317213 */ /* 0x000fe40000000000 */
[----:B------:R-:W-:-:S02]  /*c8e0*/  FSEL R46, R46, -INF , P1 ;  /* 0xff8000002e2e7808 */ /* 0x000fc40000800000 */
[----:B------:R-:W-:Y:S02]  /*c8f0*/  ISETP.GE.AND P0, PT, R48, R155, PT ;  /* 0x0000009b3000720c */ /* 0x000fe40003f06270 */
[----:B------:R-:W-:Y:S02]  /*c900*/  FSEL R7, R51, -INF , !P3 ;  /* 0xff80000033077808 */ /* 0x000fe40005800000 */
[----:B------:R-:W-:Y:S02]  /*c910*/  FSEL R17, R44, -INF , !P4 ;  /* 0xff8000002c117808 */ /* 0x000fe40006000000 */
[C---:B------:R-:W-:Y:S02]  /*c920*/  ISETP.GE.AND P3, PT, R48.reuse, R154, PT ;  /* 0x0000009a3000720c */ /* 0x040fe40003f66270 */
[C---:B------:R-:W-:Y:S02]  /*c930*/  ISETP.GE.AND P2, PT, R48.reuse, R153, PT ;  /* 0x000000993000720c */ /* 0x040fe40003f46270 */
[----:B------:R-:W-:-:S02]  /*c940*/  ISETP.GE.AND P4, PT, R48, R152, PT ;  /* 0x000000983000720c */ /* 0x000fc40003f86270 */
[----:B------:R-:W-:Y:S02]  /*c950*/  IABS R21, R21 ;  /* 0x0000001500157213 */ /* 0x000fe40000000000 */
[----:B------:R-:W-:Y:S01]  /*c960*/  IABS R48, R5 ;  /* 0x0000000500307213 */ /* 0x000fe20000000000 */
[----:B------:R-:W-:Y:S01]  /*c970*/  VIADD R44, R61, 0x20 ;  /* 0x000000203d2c7836 */ /* 0x000fe20000000000 */
[----:B------:R-:W-:Y:S02]  /*c980*/  FSEL R5, R46, -INF , !P5 ;  /* 0xff8000002e057808 */ /* 0x000fe40006800000 */
[----:B------:R-:W-:Y:S02]  /*c990*/  I2FP.F32.S32 R52, R49 ;  /* 0x0000003100347245 */ /* 0x000fe40000201400 */
[----:B------:R-:W-:Y:S02]  /*c9a0*/  FSEL R46, R45, -INF , P0 ;  /* 0xff8000002d2e7808 */ /* 0x000fe40000000000 */
[----:B------:R-:W-:-:S02]  /*c9b0*/  IABS R65, R65 ;  /* 0x0000004100417213 */ /* 0x000fc40000000000 */
[----:B------:R-:W-:Y:S01]  /*c9c0*/  I2FP.F32.S32 R45, R21 ;  /* 0x00000015002d7245 */ /* 0x000fe20000201400 */
[----:B------:R-:W-:Y:S01]  /*c9d0*/  FFMA.FTZ R47, -R156, R52, R47 ;  /* 0x000000349c2f7223 */ /* 0x000fe2000001012f */
[----:B------:R-:W-:Y:S02]  /*c9e0*/  FSEL R21, R46, -INF , !P3 ;  /* 0xff8000002e157808 */ /* 0x000fe40005800000 */
[C---:B------:R-:W-:Y:S02]  /*c9f0*/  ISETP.GE.AND P1, PT, R44.reuse, R155, PT ;  /* 0x0000009b2c00720c */ /* 0x040fe40003f26270 */
[C---:B------:R-:W-:Y:S02]  /*ca00*/  ISETP.GE.AND P5, PT, R44.reuse, R154, PT ;  /* 0x0000009a2c00720c */ /* 0x040fe40003fa6270 */
[C---:B------:R-:W-:Y:S02]  /*ca10*/  ISETP.GE.AND P0, PT, R44.reuse, R153, PT ;  /* 0x000000992c00720c */ /* 0x040fe40003f06270 */
[----:B------:R-:W-:Y:S01]  /*ca20*/  ISETP.GE.AND P3, PT, R44, R152, PT ;  /* 0x000000982c00720c */ /* 0x000fe20003f66270 */
[----:B------:R-:W-:Y:S01]  /*ca30*/  VIADD R44, R61, 0x21 ;  /* 0x000000213d2c7836 */ /* 0x000fe20000000000 */
[----:B------:R-:W-:Y:S01]  /*ca40*/  I2FP.F32.S32 R65, R65 ;  /* 0x0000004100417245 */ /* 0x000fe20000201400 */
[----:B------:R-:W-:Y:S01]  /*ca50*/  FFMA.FTZ R40, -R156, R45, R40 ;  /* 0x0000002d9c287223 */ /* 0x000fe20000010128 */
[----:B------:R-:W-:-:S02]  /*ca60*/  FSEL R47, R47, -INF , P2 ;  /* 0xff8000002f2f7808 */ /* 0x000fc40001000000 */
[----:B------:R-:W-:Y:S01]  /*ca70*/  I2FP.F32.S32 R49, R48 ;  /* 0x0000003000317245 */ /* 0x000fe20000201400 */
[----:B------:R-:W-:Y:S01]  /*ca80*/  FFMA.FTZ R41, -R156, R65, R41 ;  /* 0x000000419c297223 */ /* 0x000fe20000010129 */
[----:B------:R-:W-:Y:S02]  /*ca90*/  ISETP.GE.AND P2, PT, R44, R155, PT ;  /* 0x0000009b2c00720c */ /* 0x000fe40003f46270 */
[----:B------:R-:W-:Y:S02]  /*caa0*/  FSEL R40, R40, -INF , P1 ;  /* 0xff80000028287808 */ /* 0x000fe40000800000 */
[----:B------:R-:W-:Y:S01]  /*cab0*/  IABS R64, R64 ;  /* 0x0000004000407213 */ /* 0x000fe20000000000 */
[----:B------:R-:W-:Y:S01]  /*cac0*/  FFMA.FTZ R42, -R156, R49, R42 ;  /* 0x000000319c2a7223 */ /* 0x000fe2000001012a */
[----:B------:R-:W-:Y:S02]  /*cad0*/  FSEL R113, R41, -INF , P2 ;  /* 0xff80000029717808 */ /* 0x000fe40001000000 */
[----:B------:R-:W-:Y:S01]  /*cae0*/  FSEL R157, R40, -INF , !P5 ;  /* 0xff800000289d7808 */ /* 0x000fe20006800000 */
[----:B------:R-:W-:Y:S01]  /*caf0*/  VIADD R40, R61, 0x28 ;  /* 0x000000283d287836 */ /* 0x000fe20000000000 */
[----:B------:R-:W-:-:S02]  /*cb00*/  I2FP.F32.S32 R41, R64 ;  /* 0x0000004000297245 */ /* 0x000fc40000201400 */
[----:B------:R-:W-:Y:S02]  /*cb10*/  IABS R45, R25 ;  /* 0x00000019002d7213 */ /* 0x000fe40000000000 */
[----:B------:R-:W-:Y:S01]  /*cb20*/  FSEL R42, R42, -INF , P0 ;  /* 0xff8000002a2a7808 */ /* 0x000fe20000000000 */
[----:B------:R-:W-:Y:S01]  /*cb30*/  FFMA.FTZ R36, -R156, R41, R36 ;  /* 0x000000299c247223 */ /* 0x000fe20000010124 */
[----:B------:R-:W-:Y:S02]  /*cb40*/  FSEL R25, R47, -INF , !P4 ;  /* 0xff8000002f197808 */ /* 0x000fe40006000000 */
[----:B------:R-:W-:Y:S02]  /*cb50*/  ISETP.GE.AND P0, PT, R40, R155, PT ;  /* 0x0000009b2800720c */ /* 0x000fe40003f06270 */
[----:B------:R-:W-:Y:S02]  /*cb60*/  ISETP.GE.AND P4, PT, R44, R154, PT ;  /* 0x0000009a2c00720c */ /* 0x000fe40003f86270 */
[----:B------:R-:W-:-:S02]  /*cb70*/  I2FP.F32.S32 R46, R45 ;  /* 0x0000002d002e7245 */ /* 0x000fc40000201400 */
[----:B------:R-:W-:Y:S02]  /*cb80*/  IABS R30, R30 ;  /* 0x0000001e001e7213 */ /* 0x000fe40000000000 */
[----:B------:R-:W-:Y:S02]  /*cb90*/  IABS R62, R62 ;  /* 0x0000003e003e7213 */ /* 0x000fe40000000000 */
[----:B------:R-:W-:Y:S01]  /*cba0*/  FSEL R115, R36, -INF , P0 ;  /* 0xff80000024737808 */ /* 0x000fe20000000000 */
[----:B------:R-:W-:Y:S01]  /*cbb0*/  FFMA.FTZ R43, -R156, R46, R43 ;  /* 0x0000002e9c2b7223 */ /* 0x000fe2000001012b */
[----:B------:R-:W-:Y:S02]  /*cbc0*/  FSEL R161, R42, -INF , !P3 ;  /* 0xff8000002aa17808 */ /* 0x000fe40005800000 */
[----:B------:R-:W-:Y:S02]  /*cbd0*/  FSEL R113, R113, -INF , !P4 ;  /* 0xff80000071717808 */ /* 0x000fe40006000000 */
[----:B------:R-:W-:-:S02]  /*cbe0*/  I2FP.F32.S32 R36, R30 ;  /* 0x0000001e00247245 */ /* 0x000fc40000201400 */
[C---:B------:R-:W-:Y:S02]  /*cbf0*/  ISETP.GE.AND P3, PT, R40.reuse, R154, PT ;  /* 0x0000009a2800720c */ /* 0x040fe40003f66270 */
[CC--:B------:R-:W-:Y:S02]  /*cc00*/  ISETP.GE.AND P2, PT, R40.reuse, R153.reuse, PT ;  /* 0x000000992800720c */ /* 0x0c0fe40003f46270 */
[----:B------:R-:W-:Y:S01]  /*cc10*/  ISETP.GE.AND P4, PT, R40, R152, PT ;  /* 0x000000982800720c */ /* 0x000fe20003f86270 */
[----:B------:R-:W-:Y:S01]  /*cc20*/  VIADD R40, R61, 0x29 ;  /* 0x000000293d287836 */ /* 0x000fe20000000000 */
[----:B------:R-:W-:Y:S02]  /*cc30*/  I2FP.F32.S32 R62, R62 ;  /* 0x0000003e003e7245 */ /* 0x000fe40000201400 */
[----:B------:R-:W-:Y:S02]  /*cc40*/  ISETP.GE.AND P1, PT, R44, R153, PT ;  /* 0x000000992c00720c */ /* 0x000fe40003f26270 */
[----:B------:R-:W-:Y:S01]  /*cc50*/  IABS R24, R24 ;  /* 0x0000001800187213 */ /* 0x000fe20000000000 */
[C---:B------:R-:W-:Y:S01]  /*cc60*/  FFMA.FTZ R36, -R156.reuse, R36, R39 ;  /* 0x000000249c247223 */ /* 0x040fe20000010127 */
[----:B------:R-:W-:Y:S01]  /*cc70*/  FSEL R43, R43, -INF , P1 ;  /* 0xff8000002b2b7808 */ /* 0x000fe20000800000 */
[----:B------:R-:W-:Y:S01]  /*cc80*/  FFMA.FTZ R37, -R156, R62, R37 ;  /* 0x0000003e9c257223 */ /* 0x000fe20000010125 */
[----:B------:R-:W-:Y:S01]  /*cc90*/  I2FP.F32.S32 R39, R24 ;  /* 0x0000001800277245 */ /* 0x000fe20000201400 */
[----:B------:R-:W-:Y:S01]  /*cca0*/  VIADD R30, R61, 0x30 ;  /* 0x000000303d1e7836 */ /* 0x000fe20000000000 */
[----:B------:R-:W-:-:S02]  /*ccb0*/  ISETP.GE.AND P1, PT, R40, R155, PT ;  /* 0x0000009b2800720c */ /* 0x000fc40003f26270 */
[----:B------:R-:W-:Y:S01]  /*ccc0*/  IABS R22, R22 ;  /* 0x0000001600167213 */ /* 0x000fe20000000000 */
[----:B------:R-:W-:Y:S01]  /*ccd0*/  FFMA.FTZ R34, -R156, R39, R34 ;  /* 0x000000279c227223 */ /* 0x000fe20000010122 */
[----:B------:R-:W-:Y:S01]  /*cce0*/  FSEL R131, R37, -INF , P1 ;  /* 0xff80000025837808 */ /* 0x000fe20000800000 */
[----:B------:R-:W-:Y:S01]  /*ccf0*/  VIADD R24, R61, 0x31 ;  /* 0x000000313d187836 */ /* 0x000fe20000000000 */
[----:B------:R-:W-:Y:S02]  /*cd00*/  I2FP.F32.S32 R22, R22 ;  /* 0x0000001600167245 */ /* 0x000fe40000201400 */
[-C--:B------:R-:W-:Y:S02]  /*cd10*/  ISETP.GE.AND P0, PT, R40, R153.reuse, PT ;  /* 0x000000992800720c */ /* 0x080fe40003f06270 */
[----:B------:R-:W-:Y:S02]  /*cd20*/  ISETP.GE.AND P1, PT, R30, R153, PT ;  /* 0x000000991e00720c */ /* 0x000fe40003f26270 */
[----:B------:R-:W-:Y:S01]  /*cd30*/  IABS R20, R20 ;  /* 0x0000001400147213 */ /* 0x000fe20000000000 */
[----:B------:R-:W-:Y:S01]  /*cd40*/  FFMA.FTZ R35, -R156, R22, R35 ;  /* 0x000000169c237223 */ /* 0x000fe20000010123 */
[----:B------:R-:W-:Y:S01]  /*cd50*/  FSEL R115, R115, -INF , !P3 ;  /* 0xff80000073737808 */ /* 0x000fe20005800000 */
[----:B------:R-:W-:Y:S01]  /*cd60*/  VIADD R22, R61, 0x38 ;  /* 0x000000383d167836 */ /* 0x000fe20000000000 */
[----:B------:R-:W-:-:S02]  /*cd70*/  ISETP.GE.AND P3, PT, R40, R152, PT ;  /* 0x000000982800720c */ /* 0x000fc40003f66270 */
[----:B------:R-:W-:Y:S02]  /*cd80*/  FSEL R36, R36, -INF , P0 ;  /* 0xff80000024247808 */ /* 0x000fe40000000000 */
[----:B------:R-:W-:Y:S02]  /*cd90*/  I2FP.F32.S32 R41, R20 ;  /* 0x0000001400297245 */ /* 0x000fe40000201400 */
[----:B------:R-:W-:Y:S02]  /*cda0*/  FSEL R34, R34, -INF , P1 ;  /* 0xff80000022227808 */ /* 0x000fe40000800000 */
[----:B------:R-:W-:Y:S02]  /*cdb0*/  ISETP.GE.AND P0, PT, R30, R152, PT ;  /* 0x000000981e00720c */ /* 0x000fe40003f06270 */
[----:B------:R-:W-:Y:S02]  /*cdc0*/  IABS R26, R26 ;  /* 0x0000001a001a7213 */ /* 0x000fe40000000000 */
[----:B------:R-:W-:Y:S01]  /*cdd0*/  ISETP.GE.AND P1, PT, R24, R153, PT ;  /* 0x000000991800720c */ /* 0x000fe20003f26270 */
[----:B------:R-:W-:Y:S01]  /*cde0*/  FFMA.FTZ R41, -R156, R41, R94 ;  /* 0x000000299c297223 */ /* 0x000fe2000001015e */
[----:B------:R-:W-:-:S02]  /*cdf0*/  IABS R18, R18 ;  /* 0x0000001200127213 */ /* 0x000fc40000000000 */
[----:B------:R-:W-:Y:S02]  /*ce00*/  FSEL R111, R36, -INF , !P3 ;  /* 0xff800000246f7808 */ /* 0x000fe40005800000 */
[----:B------:R-:W-:Y:S02]  /*ce10*/  I2FP.F32.S32 R37, R26 ;  /* 0x0000001a00257245 */ /* 0x000fe40000201400 */
[----:B------:R-:W-:Y:S02]  /*ce20*/  ISETP.GE.AND P3, PT, R24, R152, PT ;  /* 0x000000981800720c */ /* 0x000fe40003f66270 */
[----:B------:R-:W-:Y:S02]  /*ce30*/  FSEL R127, R34, -INF , !P0 ;  /* 0xff800000227f7808 */ /* 0x000fe40004000000 */
[----:B------:R-:W-:Y:S02]  /*ce40*/  FSEL R35, R35, -INF , P1 ;  /* 0xff80000023237808 */ /* 0x000fe40000800000 */
[----:B------:R-:W-:Y:S01]  /*ce50*/  ISETP.GE.AND P0, PT, R22, R153, PT ;  /* 0x000000991600720c */ /* 0x000fe20003f06270 */
[C---:B------:R-:W-:Y:S01]  /*ce60*/  FFMA.FTZ R56, -R156.reuse, R59, R56 ;  /* 0x0000003b9c387223 */ /* 0x040fe20000010138 */
[----:B------:R-:W-:Y:S01]  /*ce70*/  I2FP.F32.S32 R18, R18 ;  /* 0x0000001200127245 */ /* 0x000fe20000201400 */
[----:B------:R-:W-:Y:S01]  /*ce80*/  FFMA.FTZ R37, -R156, R37, R58 ;  /* 0x000000259c257223 */ /* 0x000fe2000001013a */
[----:B------:R-:W-:-:S02]  /*ce90*/  FSEL R123, R35, -INF , !P3 ;  /* 0xff800000237b7808 */ /* 0x000fc40005800000 */
[----:B------:R-:W-:Y:S02]  /*cea0*/  FSEL R41, R41, -INF , P0 ;  /* 0xff80000029297808 */ /* 0x000fe40000000000 */
[C---:B------:R-:W-:Y:S02]  /*ceb0*/  ISETP.GE.AND P3, PT, R61.reuse, R155, PT ;  /* 0x0000009b3d00720c */ /* 0x040fe40003f66270 */
[C---:B------:R-:W-:Y:S01]  /*cec0*/  ISETP.GE.AND P0, PT, R61.reuse, R153, PT ;  /* 0x000000993d00720c */ /* 0x040fe20003f06270 */
[----:B------:R-:W-:Y:S01]  /*ced0*/  FFMA.FTZ R95, -R156, R18, R95 ;  /* 0x000000129c5f7223 */ /* 0x000fe2000001015f */
[-C--:B------:R-:W-:Y:S02]  /*cee0*/  ISETP.GE.AND P1, PT, R22, R152.reuse, PT ;  /* 0x000000981600720c */ /* 0x080fe40003f26270 */
[----:B------:R-:W-:Y:S02]  /*cef0*/  FSEL R18, R56, -INF , P3 ;  /* 0xff80000038127808 */ /* 0x000fe40001800000 */
[----:B------:R-:W-:-:S02]  /*cf00*/  ISETP.GE.AND P3, PT, R61, R152, PT ;  /* 0x000000983d00720c */ /* 0x000fc40003f66270 */
[----:B------:R-:W-:Y:S02]  /*cf10*/  FSEL R20, R37, -INF , P0 ;  /* 0xff80000025147808 */ /* 0x000fe40000000000 */
[----:B------:R-:W-:Y:S02]  /*cf20*/  IABS R63, R63 ;  /* 0x0000003f003f7213 */ /* 0x000fe40000000000 */
[----:B------:R-:W-:Y:S02]  /*cf30*/  IABS R16, R16 ;  /* 0x0000001000107213 */ /* 0x000fe40000000000 */
[----:B------:R-:W-:Y:S02]  /*cf40*/  FSEL R121, R41, -INF , !P1 ;  /* 0xff80000029797808 */ /* 0x000fe40004800000 */
[C---:B------:R-:W-:Y:S01]  /*cf50*/  ISETP.GE.AND P1, PT, R61.reuse, R154, PT ;  /* 0x0000009a3d00720c */ /* 0x040fe20003f26270 */
[----:B------:R-:W-:Y:S01]  /*cf60*/  VIADD R61, R61, 0x39 ;  /* 0x000000393d3d7836 */ /* 0x000fe20000000000 */
[----:B------:R-:W-:-:S02]  /*cf70*/  FSEL R20, R20, -INF , !P3 ;  /* 0xff80000014147808 */ /* 0x000fc40005800000 */
[----:B------:R-:W-:Y:S02]  /*cf80*/  I2FP.F32.S32 R63, R63 ;  /* 0x0000003f003f7245 */ /* 0x000fe40000201400 */
[----:B------:R-:W-:Y:S02]  /*cf90*/  FSEL R35, R28, -INF , !P6 ;  /* 0xff8000001c237808 */ /* 0x000fe40007000000 */
[----:B------:R-:W-:Y:S02]  /*cfa0*/  I2FP.F32.S32 R37, R16 ;  /* 0x0000001000257245 */ /* 0x000fe40000201400 */
[C---:B------:R-:W-:Y:S02]  /*cfb0*/  ISETP.GE.AND P0, PT, R24.reuse, R155, PT ;  /* 0x0000009b1800720c */ /* 0x040fe40003f06270 */
[----:B------:R-:W-:Y:S02]  /*cfc0*/  ISETP.GE.AND P6, PT, R24, R154, PT ;  /* 0x0000009a1800720c */ /* 0x000fe40003fc6270 */
[----:B------:R-:W-:-:S02]  /*cfd0*/  FMNMX3.FTZ R24, R20, R57, R53, !PT ;  /* 0x0000003914187276 */ /* 0x000fc40007810035 */
[----:B------:R-:W-:Y:S02]  /*cfe0*/  IABS R4, R4 ;  /* 0x0000000400047213 */ /* 0x000fe40000000000 */
[----:B------:R-:W-:Y:S01]  /*cff0*/  FSEL R18, R18, -INF , !P1 ;  /* 0xff80000012127808 */ /* 0x000fe20004800000 */
[C---:B------:R-:W-:Y:S01]  /*d000*/  FFMA.FTZ R38, -R156.reuse, R63, R38 ;  /* 0x0000003f9c267223 */ /* 0x040fe20000010126 */
[----:B------:R-:W-:Y:S01]  /*d010*/  ISETP.GE.AND P1, PT, R61, R153, PT ;  /* 0x000000993d00720c */ /* 0x000fe20003f26270 */
[----:B------:R-:W-:Y:S01]  /*d020*/  FFMA.FTZ R32, -R156, R37, R32 ;  /* 0x000000259c207223 */ /* 0x000fe20000010120 */
[----:B------:R-:W-:Y:S02]  /*d030*/  FMNMX3.FTZ R24, R24, R55, R27, !PT ;  /* 0x0000003718187276 */ /* 0x000fe4000781001b */
[----:B------:R-:W-:Y:S02]  /*d040*/  I2FP.F32.S32 R37, R4 ;  /* 0x0000000400257245 */ /* 0x000fe40000201400 */
[----:B------:R-:W-:-:S02]  /*d050*/  IABS R3, R3 ;  /* 0x0000000300037213 */ /* 0x000fc40000000000 */
[----:B------:R-:W-:Y:S02]  /*d060*/  FMNMX3.FTZ R4, R18, R31, R35, !PT ;  /* 0x0000001f12047276 */ /* 0x000fe40007810023 */
[----:B------:R-:W-:Y:S02]  /*d070*/  FSEL R95, R95, -INF , P1 ;  /* 0xff8000005f5f7808 */ /* 0x000fe40000800000 */
[----:B------:R-:W-:Y:S02]  /*d080*/  ISETP.GE.AND P1, PT, R61, R152, PT ;  /* 0x000000983d00720c */ /* 0x000fe40003f26270 */
[----:B------:R-:W-:Y:S02]  /*d090*/  IABS R6, R6 ;  /* 0x0000000600067213 */ /* 0x000fe40000000000 */
[----:B------:R-:W-:Y:S02]  /*d0a0*/  ISETP.GE.AND P5, PT, R44, R152, PT ;  /* 0x000000982c00720c */ /* 0x000fe40003fa6270 */
[----:B------:R-:W-:-:S02]  /*d0b0*/  FSEL R38, R38, -INF , P2 ;  /* 0xff80000026267808 */ /* 0x000fc40001000000 */
[----:B------:R-:W-:Y:S01]  /*d0c0*/  FMNMX3.FTZ R24, R24, R7, R5, !PT ;  /* 0x0000000718187276 */ /* 0x000fe20007810005 */
[----:B------:R-:W-:Y:S01]  /*d0d0*/  IMAD.MOV.U32 R16, RZ, RZ, R3 ;  /* 0x000000ffff107224 */ /* 0x000fe200078e0003 */
[----:B------:R-:W-:Y:S02]  /*d0e0*/  FMNMX3.FTZ R4, R4, R29, R23, !PT ;  /* 0x0000001d04047276 */ /* 0x000fe40007810017 */
[----:B------:R-:W-:Y:S02]  /*d0f0*/  I2FP.F32.S32 R6, R6 ;  /* 0x0000000600067245 */ /* 0x000fe40000201400 */
[----:B------:R-:W-:Y:S02]  /*d100*/  FSEL R122, R95, -INF , !P1 ;  /* 0xff8000005f7a7808 */ /* 0x000fe40004800000 */
[----:B------:R-:W-:Y:S02]  /*d110*/  FSEL R109, R43, -INF , !P5 ;  /* 0xff8000002b6d7808 */ /* 0x000fe40006800000 */
[----:B------:R-:W-:-:S02]  /*d120*/  FSEL R159, R38, -INF , !P4 ;  /* 0xff800000269f7808 */ /* 0x000fc40006000000 */
[----:B------:R-:W-:Y:S02]  /*d130*/  ISETP.GE.AND P3, PT, R22, R155, PT ;  /* 0x0000009b1600720c */ /* 0x000fe40003f66270 */
[----:B------:R-:W-:Y:S02]  /*d140*/  FMNMX3.FTZ R24, R24, R25, R161, !PT ;  /* 0x0000001918187276 */ /* 0x000fe400078100a1 */
[----:B------:R-:W-:Y:S02]  /*d150*/  ISETP.GE.AND P1, PT, R22, R154, PT ;  /* 0x0000009a1600720c */ /* 0x000fe40003f26270 */
[----:B------:R-:W-:Y:S02]  /*d160*/  ISETP.GE.AND P2, PT, R30, R155, PT ;  /* 0x0000009b1e00720c */ /* 0x000fe40003f46270 */
[----:B------:R-:W-:Y:S01]  /*d170*/  FMNMX3.FTZ R22, R4, R19, R17, !PT ;  /* 0x0000001304167276 */ /* 0x000fe20007810011 */
[C---:B------:R-:W-:Y:S01]  /*d180*/  FFMA.FTZ R6, -R156.reuse, R6, R33 ;  /* 0x000000069c067223 */ /* 0x040fe20000010121 */
[----:B------:R-:W-:Y:S01]  /*d190*/  I2FP.F32.S32 R16, R16 ;  /* 0x0000001000107245 */ /* 0x000fe20000201400 */
[----:B------:R-:W-:Y:S01]  /*d1a0*/  FFMA.FTZ R37, -R156, R37, R92 ;  /* 0x000000259c257223 */ /* 0x000fe2000001015c */
[----:B------:R-:W-:-:S02]  /*d1b0*/  FMNMX3.FTZ R24, R24, R109, R159, !PT ;  /* 0x0000006d18187276 */ /* 0x000fc4000781009f */
[-C--:B------:R-:W-:Y:S02]  /*d1c0*/  ISETP.GE.AND P5, PT, R40, R154.reuse, PT ;  /* 0x0000009a2800720c */ /* 0x080fe40003fa6270 */
[----:B------:R-:W-:Y:S02]  /*d1d0*/  ISETP.GE.AND P4, PT, R30, R154, PT ;  /* 0x0000009a1e00720c */ /* 0x000fe40003f86270 */
[----:B------:R-:W-:Y:S02]  /*d1e0*/  FSEL R32, R32, -INF , P2 ;  /* 0xff80000020207808 */ /* 0x000fe40001000000 */
[----:B------:R-:W-:Y:S01]  /*d1f0*/  FMNMX3.FTZ R22, R22, R21, R157, !PT ;  /* 0x0000001516167276 */ /* 0x000fe2000781009d */
[----:B------:R-:W-:Y:S01]  /*d200*/  FFMA.FTZ R16, -R156, R16, R93 ;  /* 0x000000109c107223 */ /* 0x000fe2000001015d */
        /* <DEDUP_REMOVED lines=15> */
[----:B------:R-:W-:-:S04]  /*d300*/  FMNMX3.FTZ R33, R22, R117, R116, !PT ;  /* 0x0000007516217276 */ /* 0x000fc80007810074 */
[----:B------:R-:W-:-:S05]  /*d310*/  FMNMX.FTZ R6, R114, R33, !PT ;  /* 0x0000002172067209 */ /* 0x000fca0007810000 */
[----:B------:R-:W1:Y:S04]  /*d320*/  SHFL.BFLY PT, R33, R6, 0x2, 0x1f ;  /* 0x0c401f0006217f89 */ /* 0x000e6800000e0000 */
[----:B------:R-:W3:Y:S01]  /*d330*/  SHFL.BFLY PT, R4, R3, 0x2, 0x1f ;  /* 0x0c401f0003047f89 */ /* 0x000ee200000e0000 */
[----:B-1----:R-:W-:Y:S02]  /*d340*/  FMNMX.FTZ R33, R6, R33, !PT ;  /* 0x0000002106217209 */ /* 0x002fe40007810000 */
[----:B---3--:R-:W-:-:S03]  /*d350*/  FMNMX.FTZ R4, R3, R4, !PT ;  /* 0x0000000403047209 */ /* 0x008fc60007810000 */
[----:B------:R-:W1:Y:S04]  /*d360*/  SHFL.BFLY PT, R86, R33, 0x1, 0x1f ;  /* 0x0c201f0021567f89 */ /* 0x000e6800000e0000 */
[----:B------:R-:W3:Y:S01]  /*d370*/  SHFL.BFLY PT, R3, R4, 0x1, 0x1f ;  /* 0x0c201f0004037f89 */ /* 0x000ee200000e0000 */
[----:B-1----:R-:W-:Y:S02]  /*d380*/  FMNMX.FTZ R86, R33, R86, !PT ;  /* 0x0000005621567209 */ /* 0x002fe40007810000 */
[----:B------:R-:W-:Y:S02]  /*d390*/  LOP3.LUT R33, R2, 0x120, R14, 0xf8, !PT ;  /* 0x0000012002217812 */ /* 0x000fe400078ef80e */
[----:B---3--:R-:W-:-:S03]  /*d3a0*/  FMNMX.FTZ R3, R4, R3, !PT ;  /* 0x0000000304037209 */ /* 0x008fc60007810000 */
[----:B------:R-:W-:Y:S01]  /*d3b0*/  IMAD R2, R33, 0x2, R60 ;  /* 0x0000000221027824 */ /* 0x000fe200078e023c */
[----:B------:R-:W-:Y:S01]  /*d3c0*/  FSETP.NEU.FTZ.AND P0, PT, R3, -INF , PT ;  /* 0xff8000000300780b */ /* 0x000fe20003f1d000 */
[----:B--2---:R-:W-:Y:S02]  /*d3d0*/  FMUL.FTZ R130, R107, R3 ;  /* 0x000000036b827220 */ /* 0x004fe40000410000 */
[----:B------:R-:W-:Y:S02]  /*d3e0*/  IMAD.IADD R106, R15, 0x1, R2 ;  /* 0x000000010f6a7824 */ /* 0x000fe400078e0202 */
[----:B------:R-:W-:Y:S01]  /*d3f0*/  FMUL.FTZ R118, R107, R86 ;  /* 0x000000566b767220 */ /* 0x000fe20000410000 */
[----:B------:R-:W-:Y:S01]  /*d400*/  LDSM.16.MT88.4 R60, [R2+0x7000] ;  /* 0x00700000023c783b */ /* 0x000fe20000004200 */
[----:B------:R-:W-:Y:S02]  /*d410*/  FSEL R130, R130, RZ, P0 ;  /* 0x000000ff82827208 */ /* 0x000fe40000000000 */
[----:B------:R-:W-:Y:S01]  /*d420*/  FSETP.NEU.FTZ.AND P0, PT, R86, -INF , PT ;  /* 0xff8000005600780b */ /* 0x000fe20003f1d000 */
[----:B------:R-:W1:Y:S03]  /*d430*/  LDSM.16.MT88.4 R68, [R106+0x6000] ;  /* 0x006000006a44783b */ /* 0x000e660000004200 */
        /* <DEDUP_REMOVED lines=13> */
[----:B------:R-:W4:Y:S04]  /*d510*/  LDSM.16.MT88.4 R40, [R2+0x8000] ;  /* 0x008000000228783b */ /* 0x000f280000004200 */
[----:B------:R-:W5:Y:S01]  /*d520*/  LDSM.16.MT88.4 R4, [R106+0x8000] ;  /* 0x008000006a04783b */ /* 0x000f620000004200 */
[----:B------:R-:W-:Y:S01]  /*d530*/  MUFU.EX2 R99, R99 ;  /* 0x0000006300637308 */ /* 0x000fe20000000800 */
[-CC-:B------:R-:W-:Y:S01]  /*d540*/  FFMA.FTZ R104, R19, R107.reuse, -R118.reuse ;  /* 0x0000006b13687223 */ /* 0x180fe20000010876 */
[-C--:B------:R-:W-:Y:S01]  /*d550*/  FFMA.FTZ R96, R17, R107.reuse, -R118 ;  /* 0x0000006b11607223 */ /* 0x080fe20000010876 */
[-CC-:B------:R-:W-:Y:S01]  /*d560*/  FFMA.FTZ R93, R27, R107.reuse, -R130.reuse ;  /* 0x0000006b1b5d7223 */ /* 0x180fe20000010882 */
[----:B------:R-:W5:Y:S04]  /*d570*/  LDSM.16.MT88.4 R16, [R106+0x6400] ;  /* 0x006400006a10783b */ /* 0x000f680000004200 */
[----:B------:R-:W1:Y:S01]  /*d580*/  MUFU.EX2 R98, R98 ;  /* 0x0000006200627308 */ /* 0x000e620000000800 */
[-C--:B------:R-:W-:Y:S01]  /*d590*/  FFMA.FTZ R14, R25, R107.reuse, -R130 ;  /* 0x0000006b190e7223 */ /* 0x080fe20000010882 */
[-CC-:B------:R-:W-:Y:S01]  /*d5a0*/  FFMA.FTZ R97, R23, R107.reuse, -R118.reuse ;  /* 0x0000006b17617223 */ /* 0x180fe20000010876 */
[----:B------:R-:W5:Y:S01]  /*d5b0*/  LDSM.16.MT88.4 R24, [R2+0x7400] ;  /* 0x007400000218783b */ /* 0x000f620000004200 */
[----:B------:R-:W-:-:S03]  /*d5c0*/  FFMA.FTZ R105, R21, R107, -R118 ;  /* 0x0000006b15697223 */ /* 0x000fc60000010876 */
[----:B------:R-:W5:Y:S01]  /*d5d0*/  LDSM.16.MT88.4 R28, [R2+0x6400] ;  /* 0x00640000021c783b */ /* 0x000f620000004200 */
[----:B------:R-:W-:Y:S03]  /*d5e0*/  MUFU.EX2 R94, R94 ;  /* 0x0000005e005e7308 */ /* 0x000fe60000000800 */
[----:B------:R-:W5:Y:S04]  /*d5f0*/  LDSM.16.MT88.4 R20, [R106+0x7400] ;  /* 0x007400006a14783b */ /* 0x000f680000004200 */
[----:B------:R-:W5:Y:S01]  /*d600*/  LDSM.16.MT88.4 R32, [R2+0x8400] ;  /* 0x008400000220783b */ /* 0x000f620000004200 */
[----:B------:R-:W2:Y:S08]  /*d610*/  MUFU.EX2 R95, R95 ;  /* 0x0000005f005f7308 */ /* 0x000eb00000000800 */
[----:B------:R-:W-:Y:S08]  /*d620*/  MUFU.EX2 R103, R103 ;  /* 0x0000006700677308 */ /* 0x000ff00000000800 */
        /* <DEDUP_REMOVED lines=46> */
[C---:B------:R-:W-:Y:S07]  /*d910*/  HMMA.16816.F32 R80, R4.reuse, R28, R80 ;  /* 0x0000001c0450723c */ /* 0x040fee0000001850 */
[----:B------:R-:W3:Y:S01]  /*d920*/  MUFU.EX2 R109, R109 ;  /* 0x0000006d006d7308 */ /* 0x000ee20000000800 */
[C---:B------:R-:W-:Y:S01]  /*d930*/  HMMA.16816.F32 R76, R4.reuse, R30, R76 ;  /* 0x0000001e044c723c */ /* 0x040fe2000000184c */
[----:B------:R-:W-:Y:S06]  /*d940*/  LDSM.16.MT88.4 R28, [R106+0x6800] ;  /* 0x006800006a1c783b */ /* 0x000fec0000004200 */
        /* <DEDUP_REMOVED lines=10> */
[C---:B------:R-:W-:Y:S08]  /*d9f0*/  HMMA.16816.F32 R40, R4.reuse, R34, R40 ;  /* 0x000000220428723c */ /* 0x040ff00000001828 */
[C---:B-1----:R-:W-:Y:S08]  /*da00*/  HMMA.16816.F32 R44, R4.reuse, R16, R44 ;  /* 0x00000010042c723c */ /* 0x042ff0000000182c */
[----:B------:R-:W-:Y:S03]  /*da10*/  HMMA.16816.F32 R48, R4, R18, R48 ;  /* 0x000000120430723c */ /* 0x000fe60000001830 */
[----:B---3--:R-:W-:Y:S01]  /*da20*/  F2FP.F16.F32.PACK_AB R5, R109, R108 ;  /* 0x0000006c6d05723e */ /* 0x008fe200000000ff */
[----:B------:R-:W1:Y:S01]  /*da30*/  LDSM.16.MT88.4 R16, [R106+0x7800] ;  /* 0x007800006a10783b */ /* 0x000e620000004200 */
[----:B----4-:R-:W-:-:S02]  /*da40*/  F2FP.F16.F32.PACK_AB R7, R111, R110 ;  /* 0x0000006e6f07723e */ /* 0x010fc400000000ff */
[----:B-----5:R-:W-:Y:S01]  /*da50*/  F2FP.F16.F32.PACK_AB R4, R113, R112 ;  /* 0x000000707104723e */ /* 0x020fe200000000ff */
[--C-:B------:R-:W-:Y:S01]  /*da60*/  FFMA.FTZ R127, R127, R107, -R130.reuse ;  /* 0x0000006b7f7f7223 */ /* 0x100fe20000010882 */
[----:B--2---:R-:W-:Y:S01]  /*da70*/  F2FP.F16.F32.PACK_AB R6, R120, R115 ;  /* 0x000000737806723e */ /* 0x004fe200000000ff */
[-CC-:B------:R-:W-:Y:S01]  /*da80*/  FFMA.FTZ R132, R123, R107.reuse, -R130.reuse ;  /* 0x0000006b7b847223 */ /* 0x180fe20000010882 */
[-CC-:B------:R-:W-:Y:S01]  /*da90*/  FFMA.FTZ R121, R121, R107.reuse, -R130.reuse ;  /* 0x0000006b79797223 */ /* 0x180fe20000010882 */
[-C--:B------:R-:W-:Y:S01]  /*daa0*/  FFMA.FTZ R122, R122, R107.reuse, -R130 ;  /* 0x0000006b7a7a7223 */ /* 0x080fe20000010882 */
[-CC-:B------:R-:W-:Y:S01]  /*dab0*/  FFMA.FTZ R119, R119, R107.reuse, -R118.reuse ;  /* 0x0000006b77777223 */ /* 0x180fe20000010876 */
[-CC-:B------:R-:W-:Y:S01]  /*dac0*/  FFMA.FTZ R116, R116, R107.reuse, -R118.reuse ;  /* 0x0000006b74747223 */ /* 0x180fe20000010876 */
[-C--:B------:R-:W-:Y:S01]  /*dad0*/  FFMA.FTZ R159, R114, R107.reuse, -R118 ;  /* 0x0000006b729f7223 */ /* 0x080fe20000010876 */
[C---:B------:R-:W-:Y:S03]  /*dae0*/  HMMA.16816.F32 R80, R4.reuse, R24, R80 ;  /* 0x000000180450723c */ /* 0x040fe60000001850 */
[----:B------:R-:W-:Y:S01]  /*daf0*/  FADD.FTZ R99, R99, R98 ;  /* 0x0000006263637221 */ /* 0x000fe20000010000 */
[----:B------:R-:W-:Y:S01]  /*db00*/  FADD.FTZ R102, R103, R102 ;  /* 0x0000006667667221 */ /* 0x000fe20000010000 */
[----:B------:R-:W-:Y:S03]  /*db10*/  LDSM.16.MT88.4 R32, [R2+0x6c00] ;  /* 0x006c00000220783b */ /* 0x000fe60000004200 */
[C---:B------:R-:W-:Y:S01]  /*db20*/  HMMA.16816.F32 R76, R4.reuse, R26, R76 ;  /* 0x0000001a044c723c */ /* 0x040fe2000000184c */
[----:B------:R-:W2:Y:S07]  /*db30*/  LDSM.16.MT88.4 R24, [R2+0x8800] ;  /* 0x008800000218783b */ /* 0x000eae0000004200 */
[C---:B------:R-:W-:Y:S08]  /*db40*/  HMMA.16816.F32 R64, R4.reuse, R20, R64 ;  /* 0x000000140440723c */ /* 0x040ff00000001840 */
[----:B------:R-:W-:Y:S01]  /*db50*/  HMMA.16816.F32 R60, R4, R22, R60 ;  /* 0x00000016043c723c */ /* 0x000fe2000000183c */
[----:B------:R-:W3:Y:S02]  /*db60*/  LDSM.16.MT88.4 R20, [R106+0x8800] ;  /* 0x008800006a14783b */ /* 0x000ee40000004200 */
[----:B------:R-:W-:-:S05]  /*db70*/  FFMA.FTZ R130, R117, R107, -R118 ;  /* 0x0000006b75827223 */ /* 0x000fca0000010876 */
[C---:B-1----:R-:W-:Y:S08]  /*db80*/  HMMA.16816.F32 R56, R4.reuse, R16, R56 ;  /* 0x000000100438723c */ /* 0x042ff00000001838 */
[C---:B------:R-:W-:Y:S01]  /*db90*/  HMMA.16816.F32 R52, R4.reuse, R18, R52 ;  /* 0x000000120434723c */ /* 0x040fe20000001834 */
[----:B------:R-:W-:Y:S07]  /*dba0*/  LDSM.16.MT88.4 R16, [R2+0x7c00] ;  /* 0x007c00000210783b */ /* 0x000fee0000004200 */
[C---:B--2---:R-:W-:Y:S08]  /*dbb0*/  HMMA.16816.F32 R36, R4.reuse, R24, R36 ;  /* 0x000000180424723c */ /* 0x044ff00000001824 */
[C---:B------:R-:W-:Y:S01]  /*dbc0*/  HMMA.16816.F32 R40, R4.reuse, R26, R40 ;  /* 0x0000001a0428723c */ /* 0x040fe20000001828 */
[----:B------:R-:W1:Y:S01]  /*dbd0*/  LDSM.16.MT88.4 R24, [R106+0x7c00] ;  /* 0x007c00006a18783b */ /* 0x000e620000004200 */
[----:B------:R-:W-:Y:S08]  /*dbe0*/  MUFU.EX2 R127, R127 ;  /* 0x0000007f007f7308 */ /* 0x000ff00000000800 */
[----:B------:R-:W2:Y:S08]  /*dbf0*/  MUFU.EX2 R132, R132 ;  /* 0x0000008400847308 */ /* 0x000eb00000000800 */
        /* <DEDUP_REMOVED lines=8> */
[----:B------:R-:W-:Y:S01]  /*dc80*/  FADD.FTZ R101, R101, R102 ;  /* 0x0000006665657221 */ /* 0x000fe20000010000 */
[----:B------:R-:W1:Y:S04]  /*dc90*/  LDSM.16.MT88.4 R28, [R106+0x6c00] ;  /* 0x006c00006a1c783b */ /* 0x000e680000004200 */
[C---:B---3--:R-:W-:Y:S08]  /*dca0*/  HMMA.16816.F32 R44, R4.reuse, R20, R44 ;  /* 0x00000014042c723c */ /* 0x048ff0000000182c */
[----:B------:R-:W-:Y:S03]  /*dcb0*/  HMMA.16816.F32 R48, R4, R22, R48 ;  /* 0x000000160430723c */ /* 0x000fe60000001830 */
[----:B--2---:R-:W-:Y:S01]  /*dcc0*/  F2FP.F16.F32.PACK_AB R5, R132, R127 ;  /* 0x0000007f8405723e */ /* 0x004fe200000000ff */
[----:B------:R-:W-:Y:S01]  /*dcd0*/  FADD.FTZ R100, R100, R101 ;  /* 0x0000006564647221 */ /* 0x000fe20000010000 */
[----:B----4-:R-:W-:Y:S01]  /*dce0*/  F2FP.F16.F32.PACK_AB R7, R122, R121 ;  /* 0x000000797a07723e */ /* 0x010fe200000000ff */
[----:B------:R-:W2:Y:S01]  /*dcf0*/  LDSM.16.MT88.4 R20, [R2+0x8c00] ;  /* 0x008c00000214783b */ /* 0x000ea20000004200 */
[----:B-----5:R-:W-:-:S02]  /*dd00*/  F2FP.F16.F32.PACK_AB R4, R130, R119 ;  /* 0x000000778204723e */ /* 0x020fc400000000ff */
[----:B-1----:R-:W-:-:S07]  /*dd10*/  F2FP.F16.F32.PACK_AB R6, R159, R116 ;  /* 0x000000749f06723e */ /* 0x002fce00000000ff */
        /* <DEDUP_REMOVED lines=112> */
.L_x_11416:
        /* <DEDUP_REMOVED lines=8> */
.L_x_11417:
[----:B------:R-:W-:Y:S05]  /*e4a0*/  BSYNC.RECONVERGENT B0 ;  /* 0x0000000000007941 */ /* 0x000fea0003800200 */
.L_x_11415:
        /* <DEDUP_REMOVED lines=96> */
[----:B------:R-:W-:-:S04]  /*eab0*/  SHF.R.U32.HI R21, RZ, 0x2, R130 ;  /* 0x00000002ff157819 */ /* 0x000fc80000011682 */
[----:B------:R-:W-:Y:S01]  /*eac0*/  LOP3.LUT R20, R0, 0x7, R21, 0xf8, !PT ;  /* 0x0000000700147812 */ /* 0x000fe200078ef815 */
[----:B------:R-:W-:Y:S04]  /*ead0*/  HMMA.16816.F32 R12, R24, R22, R12 ;  /* 0x00000016180c723c */ /* 0x000fe8000000180c */
[----:B------:R-:W-:Y:S02]  /*eae0*/  IMAD.IADD R113, R89, 0x1, R20 ;  /* 0x0000000159717824 */ /* 0x000fe400078e0214 */
[----:B------:R-:W1:Y:S02]  /*eaf0*/  LDSM.16.M88.4 R20, [R124+0x5400] ;  /* 0x005400007c14783b */ /* 0x000e640000000200 */
[----:B----4-:R-:W-:Y:S05]  /*eb00*/  HMMA.16816.F32 R32, R120, R108, R32 ;  /* 0x0000006c7820723c */ /* 0x010fea0000001820 */
[----:B------:R-:W-:-:S05]  /*eb10*/  LOP3.LUT R109, R87, R125, RZ, 0xfc, !PT ;  /* 0x0000007d576d7212 */ /* 0x000fca00078efcff */
[----:B------:R-:W-:Y:S01]  /*eb20*/  IMAD.IADD R164, R109, 0x1, R144 ;  /* 0x000000016da47824 */ /* 0x000fe200078e0290 */
[----:B------:R-:W-:Y:S03]  /*eb30*/  HMMA.16816.F32 R92, R120, R114, R92 ;  /* 0x00000072785c723c */ /* 0x000fe6000000185c */
[----:B------:R-:W-:Y:S02]  /*eb40*/  VIADD R115, R113, 0x8 ;  /* 0x0000000871737836 */ /* 0x000fe40000000000 */
[----:B------:R-:W-:-:S03]  /*eb50*/  VIADD R108, R109, 0xffffff80 ;  /* 0xffffff806d6c7836 */ /* 0x000fc60000000000 */
[----:B---3--:R-:W-:Y:S05]  /*eb60*/  HMMA.16816.F32 R16, R8, R4, R16 ;  /* 0x000000040810723c */ /* 0x008fea0000001810 */
[C-C-:B------:R-:W-:Y:S02]  /*eb70*/  IADD3 R4, PT, PT, R113.reuse, 0x80, -R164.reuse ;  /* 0x0000008071047810 */ /* 0x140fe40007ffe8a4 */
[----:B------:R-:W-:Y:S02]  /*eb80*/  IADD3 R5, PT, PT, R113, 0x7f, -R164 ;  /* 0x0000007f71057810 */ /* 0x000fe40007ffe8a4 */
[----:B------:R-:W-:Y:S02]  /*eb90*/  IABS R4, R4 ;  /* 0x0000000400047213 */ /* 0x000fe40000000000 */
[----:B------:R-:W-:Y:S01]  /*eba0*/  IABS R5, R5 ;  /* 0x0000000500057213 */ /* 0x000fe20000000000 */
[----:B------:R-:W-:Y:S05]  /*ebb0*/  HMMA.16816.F32 R104, R120, R116, R104 ;  /* 0x000000747868723c */ /* 0x000fea0000001868 */
[----:B------:R-:W-:Y:S01]  /*ebc0*/  ISETP.GE.AND P6, PT, R108, R155, PT ;  /* 0x0000009b6c00720c */ /* 0x000fe20003fc6270 */
[----:B------:R-:W-:Y:S01]  /*ebd0*/  IMAD.MOV.U32 R117, RZ, RZ, R4 ;  /* 0x000000ffff757224 */ /* 0x000fe200078e0004 */
[----:B------:R-:W-:-:S02]  /*ebe0*/  IADD3 R4, PT, PT, R115, 0x80, -R164 ;  /* 0x0000008073047810 */ /* 0x000fc40007ffe8a4 */
[C---:B------:R-:W-:Y:S02]  /*ebf0*/  ISETP.GE.AND P1, PT, R108.reuse, R154, PT ;  /* 0x0000009a6c00720c */ /* 0x040fe40003f26270 */
[----:B------:R-:W-:Y:S01]  /*ec00*/  I2FP.F32.S32 R117, R117 ;  /* 0x0000007500757245 */ /* 0x000fe20000201400 */
[----:B------:R-:W-:Y:S03]  /*ec10*/  HMMA.16816.F32 R28, R120, R110, R28 ;  /* 0x0000006e781c723c */ /* 0x000fe6000000181c */
[----:B------:R-:W-:Y:S02]  /*ec20*/  IABS R4, R4 ;  /* 0x0000000400047213 */ /* 0x000fe40000000000 */
[----:B------:R-:W-:Y:S01]  /*ec30*/  ISETP.GE.AND P2, PT, R108, R152, PT ;  /* 0x000000986c00720c */ /* 0x000fe20003f46270 */
[----:B------:R-:W-:Y:S01]  /*ec40*/  FFMA.FTZ R117, -R156, R117, R16 ;  /* 0x000000759c757223 */ /* 0x000fe20000010110 */
[----:B------:R-:W-:-:S02]  /*ec50*/  I2FP.F32.S32 R16, R5 ;  /* 0x0000000500107245 */ /* 0x000fc40000201400 */
[----:B------:R-:W-:Y:S01]  /*ec60*/  I2FP.F32.S32 R111, R4 ;  /* 0x00000004006f7245 */ /* 0x000fe20000201400 */
[----:B------:R-:W-:Y:S01]  /*ec70*/  HMMA.16816.F32 R12, R8, R6, R12 ;  /* 0x00000006080c723c */ /* 0x000fe2000000180c */
[----:B------:R-:W2:Y:S04]  /*ec80*/  LDSM.16.M88.4 R4, [R90+0x5400] ;  /* 0x005400005a04783b */ /* 0x000ea80000000200 */
[----:B------:R-:W-:Y:S01]  /*ec90*/  FSEL R117, R117, -INF , P6 ;  /* 0xff80000075757808 */ /* 0x000fe20003000000 */
[----:B------:R-:W-:Y:S01]  /*eca0*/  FFMA.FTZ R111, -R156, R111, R18 ;  /* 0x0000006f9c6f7223 */ /* 0x000fe20000010112 */
[----:B------:R-:W-:Y:S01]  /*ecb0*/  VIADD R18, R109, 0xffffff81 ;  /* 0xffffff816d127836 */ /* 0x000fe20000000000 */
[----:B------:R-:W-:Y:S01]  /*ecc0*/  ISETP.GE.AND P6, PT, R108, R153, PT ;  /* 0x000000996c00720c */ /* 0x000fe20003fc6270 */
[----:B------:R-:W-:Y:S05]  /*ecd0*/  HMMA.16816.F32 R100, R120, R118, R100 ;  /* 0x000000767864723c */ /* 0x000fea0000001864 */
[----:B------:R-:W-:Y:S01]  /*ece0*/  FFMA.FTZ R119, -R156, R16, R17 ;  /* 0x000000109c777223 */ /* 0x000fe20000010111 */
[----:B------:R-:W-:-:S02]  /*ecf0*/  IADD3 R17, PT, PT, R113, 0x78, -R164 ;  /* 0x0000007871117810 */ /* 0x000fc40007ffe8a4 */
[----:B------:R-:W-:Y:S02]  /*ed00*/  IADD3 R16, PT, PT, R115, 0x7f, -R164 ;  /* 0x0000007f73107810 */ /* 0x000fe40007ffe8a4 */
[----:B------:R-:W-:Y:S01]  /*ed10*/  IABS R17, R17 ;  /* 0x0000001100117213 */ /* 0x000fe20000000000 */
[----:B-1----:R-:W-:Y:S05]  /*ed20*/  HMMA.16816.F32 R104, R24, R20, R104 ;  /* 0x000000141868723c */ /* 0x002fea0000001868 */
[----:B------:R-:W-:Y:S02]  /*ed30*/  IABS R16, R16 ;  /* 0x0000001000107213 */ /* 0x000fe40000000000 */
[----:B------:R-:W-:-:S02]  /*ed40*/  I2FP.F32.S32 R17, R17 ;  /* 0x0000001100117245 */ /* 0x000fc40000201400 */
[----:B------:R-:W-:Y:S02]  /*ed50*/  I2FP.F32.S32 R16, R16 ;  /* 0x0000001000107245 */ /* 0x000fe40000201400 */
[----:B------:R-:W-:Y:S01]  /*ed60*/  FSEL R117, R117, -INF , !P1 ;  /* 0xff80000075757808 */ /* 0x000fe20004800000 */
[----:B------:R-:W-:Y:S01]  /*ed70*/  FFMA.FTZ R123, -R156, R17, R12 ;  /* 0x000000119c7b7223 */ /* 0x000fe2000001010c */
[----:B------:R-:W-:Y:S01]  /*ed80*/  ISETP.GE.AND P1, PT, R18, R155, PT ;  /* 0x0000009b1200720c */ /* 0x000fe20003f26270 */
[----:B------:R-:W-:Y:S01]  /*ed90*/  FFMA.FTZ R19, -R156, R16, R19 ;  /* 0x000000109c137223 */ /* 0x000fe20000010113 */
[--C-:B------:R-:W-:Y:S01]  /*eda0*/  IADD3 R12, PT, PT, R113, 0x77, -R164.reuse ;  /* 0x00000077710c7810 */ /* 0x100fe20007ffe8a4 */
[----:B------:R-:W-:Y:S01]  /*edb0*/  VIADD R16, R109, 0xffffff88 ;  /* 0xffffff886d107836 */ /* 0x000fe20000000000 */
[----:B------:R-:W-:Y:S01]  /*edc0*/  IADD3 R17, PT, PT, R115, 0x78, -R164 ;  /* 0x0000007873117810 */ /* 0x000fe20007ffe8a4 */
[----:B------:R-:W-:Y:S03]  /*edd0*/  HMMA.16816.F32 R100, R24, R22, R100 ;  /* 0x000000161864723c */ /* 0x000fe60000001864 */
[----:B------:R-:W-:-:S02]  /*ede0*/  FSEL R111, R111, -INF , P6 ;  /* 0xff8000006f6f7808 */ /* 0x000fc40003000000 */
[C---:B------:R-:W-:Y:S02]  /*edf0*/  ISETP.GE.AND P6, PT, R18.reuse, R154, PT ;  /* 0x0000009a1200720c */ /* 0x040fe40003fc6270 */
[----:B------:R-:W-:Y:S02]  /*ee00*/  FSEL R119, R119, -INF , P1 ;  /* 0xff80000077777808 */ /* 0x000fe40000800000 */
[----:B------:R-:W-:Y:S02]  /*ee10*/  ISETP.GE.AND P1, PT, R18, R153, PT ;  /* 0x000000991200720c */ /* 0x000fe40003f26270 */
[----:B------:R-:W-:Y:S02]  /*ee20*/  IABS R12, R12 ;  /* 0x0000000c000c7213 */ /* 0x000fe40000000000 */
[----:B------:R-:W-:Y:S01]  /*ee30*/  IABS R17, R17 ;  /* 0x0000001100117213 */ /* 0x000fe20000000000 */
[----:B--2---:R-:W-:Y:S05]  /*ee40*/  HMMA.16816.F32 R104, R8, R4, R104 ;  /* 0x000000040868723c */ /* 0x004fea0000001868 */
[----:B------:R-:W-:-:S02]  /*ee50*/  FSEL R111, R111, -INF , !P2 ;  /* 0xff8000006f6f7808 */ /* 0x000fc40005000000 */
[----:B------:R-:W-:Y:S02]  /*ee60*/  FSEL R119, R119, -INF , !P6 ;  /* 0xff80000077777808 */ /* 0x000fe40007000000 */
[----:B------:R-:W-:Y:S02]  /*ee70*/  ISETP.GE.AND P2, PT, R18, R152, PT ;  /* 0x000000981200720c */ /* 0x000fe40003f46270 */
[----:B------:R-:W-:Y:S01]  /*ee80*/  ISETP.GE.AND P6, PT, R16, R155, PT ;  /* 0x0000009b1000720c */ /* 0x000fe20003fc6270 */
[----:B------:R-:W-:Y:S03]  /*ee90*/  HMMA.16816.F32 R100, R8, R6, R100 ;  /* 0x000000060864723c */ /* 0x000fe60000001864 */
[----:B------:R-:W-:Y:S02]  /*eea0*/  FSEL R21, R19, -INF , P1 ;  /* 0xff80000013157808 */ /* 0x000fe40000800000 */
[----:B------:R-:W-:-:S02]  /*eeb0*/  I2FP.F32.S32 R12, R12 ;  /* 0x0000000c000c7245 */ /* 0x000fc40000201400 */
[----:B------:R-:W-:Y:S02]  /*eec0*/  I2FP.F32.S32 R17, R17 ;  /* 0x0000001100117245 */ /* 0x000fe40000201400 */
[----:B------:R-:W-:Y:S01]  /*eed0*/  IADD3 R4, PT, PT, R115, 0x77, -R164 ;  /* 0x0000007773047810 */ /* 0x000fe20007ffe8a4 */
[C---:B------:R-:W-:Y:S01]  /*eee0*/  FFMA.FTZ R12, -R156.reuse, R12, R13 ;  /* 0x0000000c9c0c7223 */ /* 0x040fe2000001010d */
[----:B------:R-:W-:Y:S01]  /*eef0*/  FSEL R21, R21, -INF , !P2 ;  /* 0xff80000015157808 */ /* 0x000fe20005000000 */
[----:B------:R-:W-:Y:S01]  /*ef00*/  FFMA.FTZ R14, -R156, R17, R14 ;  /* 0x000000119c0e7223 */ /* 0x000fe2000001010e */
[----:B------:R-:W-:Y:S01]  /*ef10*/  FSEL R123, R123, -INF , P6 ;  /* 0xff8000007b7b7808 */ /* 0x000fe20003000000 */
[----:B------:R-:W-:Y:S01]  /*ef20*/  VIADD R13, R109, 0xffffff89 ;  /* 0xffffff896d0d7836 */ /* 0x000fe20000000000 */
[C---:B------:R-:W-:Y:S02]  /*ef30*/  ISETP.GE.AND P1, PT, R16.reuse, R154, PT ;  /* 0x0000009a1000720c */ /* 0x040fe40003f26270 */
[----:B------:R-:W-:-:S02]  /*ef40*/  ISETP.GE.AND P2, PT, R16, R152, PT ;  /* 0x000000981000720c */ /* 0x000fc40003f46270 */
[----:B------:R-:W-:Y:S02]  /*ef50*/  ISETP.GE.AND P6, PT, R16, R153, PT ;  /* 0x000000991000720c */ /* 0x000fe40003fc6270 */
[----:B------:R-:W-:Y:S01]  /*ef60*/  IABS R4, R4 ;  /* 0x0000000400047213 */ /* 0x000fe20000000000 */
[----:B------:R-:W1:Y:S01]  /*ef70*/  LDSM.16.M88.4 R16, [R124+0x5800] ;  /* 0x005800007c10783b */ /* 0x000e620000000200 */
[----:B------:R-:W-:Y:S02]  /*ef80*/  IADD3 R5, PT, PT, R113, 0x70, -R164 ;  /* 0x0000007071057810 */ /* 0x000fe40007ffe8a4 */
[----:B------:R-:W-:Y:S02]  /*ef90*/  I2FP.F32.S32 R4, R4 ;  /* 0x0000000400047245 */ /* 0x000fe40000201400 */
[----:B------:R-:W-:Y:S02]  /*efa0*/  FSEL R123, R123, -INF , !P1 ;  /* 0xff8000007b7b7808 */ /* 0x000fe40004800000 */
[----:B------:R-:W-:Y:S01]  /*efb0*/  IABS R5, R5 ;  /* 0x0000000500057213 */ /* 0x000fe20000000000 */
[----:B------:R-:W-:Y:S01]  /*efc0*/  FFMA.FTZ R15, -R156, R4, R15 ;  /* 0x000000049c0f7223 */ /* 0x000fe2000001010f */
[----:B------:R-:W-:Y:S01]  /*efd0*/  ISETP.GE.AND P1, PT, R13, R155, PT ;  /* 0x0000009b0d00720c */ /* 0x000fe20003f26270 */
[C---:B------:R-:W-:Y:S01]  /*efe0*/  VIADD R4, R109.reuse, 0xffffff90 ;  /* 0xffffff906d047836 */ /* 0x040fe20000000000 */
[----:B------:R-:W-:Y:S01]  /*eff0*/  FSEL R121, R14, -INF , P6 ;  /* 0xff8000000e797808 */ /* 0x000fe20003000000 */
[----:B------:R-:W-:Y:S01]  /*f000*/  VIADD R14, R109, 0xffffff91 ;  /* 0xffffff916d0e7836 */ /* 0x000fe20000000000 */
[----:B------:R-:W-:-:S02]  /*f010*/  I2FP.F32.S32 R5, R5 ;  /* 0x0000000500057245 */ /* 0x000fc40000201400 */
[C---:B------:R-:W-:Y:S02]  /*f020*/  ISETP.GE.AND P6, PT, R13.reuse, R154, PT ;  /* 0x0000009a0d00720c */ /* 0x040fe40003fc6270 */
[----:B------:R-:W-:Y:S01]  /*f030*/  FSEL R127, R12, -INF , P1 ;  /* 0xff8000000c7f7808 */ /* 0x000fe20000800000 */
[----:B------:R-:W-:Y:S01]  /*f040*/  FFMA.FTZ R104, -R156, R5, R104 ;  /* 0x000000059c687223 */ /* 0x000fe20000010168 */
[----:B------:R-:W-:Y:S02]  /*f050*/  ISETP.GE.AND P1, PT, R13, R153, PT ;  /* 0x000000990d00720c */ /* 0x000fe40003f26270 */
[----:B------:R-:W-:Y:S02]  /*f060*/  FSEL R121, R121, -INF , !P2 ;  /* 0xff80000079797808 */ /* 0x000fe40005000000 */
[----:B------:R-:W-:Y:S02]  /*f070*/  ISETP.GE.AND P2, PT, R13, R152, PT ;  /* 0x000000980d00720c */ /* 0x000fe40003f46270 */
[----:B------:R-:W-:-:S02]  /*f080*/  IADD3 R13, PT, PT, R115, 0x70, -R164 ;  /* 0x00000070730d7810 */ /* 0x000fc40007ffe8a4 */
[----:B------:R-:W-:Y:S02]  /*f090*/  FSEL R127, R127, -INF , !P6 ;  /* 0xff8000007f7f7808 */ /* 0x000fe40007000000 */
[----:B------:R-:W-:Y:S02]  /*f0a0*/  ISETP.GE.AND P6, PT, R4, R155, PT ;  /* 0x0000009b0400720c */ /* 0x000fe40003fc6270 */
[----:B------:R-:W-:Y:S02]  /*f0b0*/  FSEL R23, R15, -INF , P1 ;  /* 0xff8000000f177808 */ /* 0x000fe40000800000 */
[----:B------:R-:W-:Y:S02]  /*f0c0*/  IABS R13, R13 ;  /* 0x0000000d000d7213 */ /* 0x000fe40000000000 */
[----:B------:R-:W-:Y:S02]  /*f0d0*/  IADD3 R12, PT, PT, R113, 0x6f, -R164 ;  /* 0x0000006f710c7810 */ /* 0x000fe40007ffe8a4 */
[----:B------:R-:W-:-:S02]  /*f0e0*/  FSEL R23, R23, -INF , !P2 ;  /* 0xff80000017177808 */ /* 0x000fc40005000000 */
[----:B------:R-:W-:Y:S01]  /*f0f0*/  FSEL R162, R104, -INF , P6 ;  /* 0xff80000068a27808 */ /* 0x000fe20003000000 */
[----:B-1----:R-:W-:Y:S05]  /*f100*/  HMMA.16816.F32 R96, R24, R16, R96 ;  /* 0x000000101860723c */ /* 0x002fea0000001860 */
[C---:B------:R-:W-:Y:S02]  /*f110*/  ISETP.GE.AND P1, PT, R4.reuse, R154, PT ;  /* 0x0000009a0400720c */ /* 0x040fe40003f26270 */
[C---:B------:R-:W-:Y:S02]  /*f120*/  ISETP.GE.AND P2, PT, R4.reuse, R152, PT ;  /* 0x000000980400720c */ /* 0x040fe40003f46270 */
[----:B------:R-:W-:-:S02]  /*f130*/  ISETP.GE.AND P6, PT, R4, R153, PT ;  /* 0x000000990400720c */ /* 0x000fc40003fc6270 */
[----:B------:R-:W1:Y:S01]  /*f140*/  LDSM.16.M88.4 R4, [R90+0x5800] ;  /* 0x005800005a04783b */ /* 0x000e620000000200 */
[----:B------:R-:W-:Y:S01]  /*f150*/  I2FP.F32.S32 R13, R13 ;  /* 0x0000000d000d7245 */ /* 0x000fe20000201400 */
[----:B------:R-:W-:Y:S03]  /*f160*/  HMMA.16816.F32 R92, R24, R18, R92 ;  /* 0x00000012185c723c */ /* 0x000fe6000000185c */
[----:B------:R-:W-:Y:S01]  /*f170*/  IABS R12, R12 ;  /* 0x0000000c000c7213 */ /* 0x000fe20000000000 */
[----:B------:R-:W-:Y:S01]  /*f180*/  VIADD R18, R109, 0xffffffa1 ;  /* 0xffffffa16d127836 */ /* 0x000fe20000000000 */
[----:B------:R-:W-:Y:S01]  /*f190*/  FSEL R162, R162, -INF , !P1 ;  /* 0xff800000a2a27808 */ /* 0x000fe20004800000 */
[----:B------:R-:W-:Y:S01]  /*f1a0*/  FFMA.FTZ R106, -R156, R13, R106 ;  /* 0x0000000d9c6a7223 */ /* 0x000fe2000001016a */
[----:B------:R-:W-:Y:S02]  /*f1b0*/  I2FP.F32.S32 R12, R12 ;  /* 0x0000000c000c7245 */ /* 0x000fe40000201400 */
[----:B------:R-:W-:-:S02]  /*f1c0*/  IADD3 R13, PT, PT, R113, 0x68, -R164 ;  /* 0x00000068710d7810 */ /* 0x000fc40007ffe8a4 */
[----:B------:R-:W-:Y:S01]  /*f1d0*/  ISETP.GE.AND P1, PT, R14, R155, PT ;  /* 0x0000009b0e00720c */ /* 0x000fe20003f26270 */
[----:B------:R-:W-:Y:S01]  /*f1e0*/  FFMA.FTZ R22, -R156, R12, R105 ;  /* 0x0000000c9c167223 */ /* 0x000fe20000010169 */
[----:B------:R-:W-:Y:S02]  /*f1f0*/  IABS R13, R13 ;  /* 0x0000000d000d7213 */ /* 0x000fe40000000000 */
[----:B------:R-:W-:Y:S02]  /*f200*/  IADD3 R12, PT, PT, R115, 0x6f, -R164 ;  /* 0x0000006f730c7810 */ /* 0x000fe40007ffe8a4 */
[----:B------:R-:W-:Y:S02]  /*f210*/  I2FP.F32.S32 R13, R13 ;  /* 0x0000000d000d7245 */ /* 0x000fe40000201400 */
[----:B------:R-:W-:Y:S02]  /*f220*/  IABS R12, R12 ;  /* 0x0000000c000c7213 */ /* 0x000fe40000000000 */
[----:B------:R-:W-:Y:S01]  /*f230*/  FSEL R110, R106, -INF , P6 ;  /* 0xff8000006a6e7808 */ /* 0x000fe20003000000 */
[----:B------:R-:W-:Y:S01]  /*f240*/  FFMA.FTZ R20, -R156, R13, R100 ;  /* 0x0000000d9c147223 */ /* 0x000fe20000010164 */
[----:B------:R-:W-:-:S02]  /*f250*/  I2FP.F32.S32 R12, R12 ;  /* 0x0000000c000c7245 */ /* 0x000fc40000201400 */
[----:B------:R-:W-:Y:S02]  /*f260*/  IADD3 R13, PT, PT, R115, 0x68, -R164 ;  /* 0x00000068730d7810 */ /* 0x000fe40007ffe8a4 */
[----:B------:R-:W-:Y:S01]  /*f270*/  FSEL R110, R110, -INF , !P2 ;  /* 0xff8000006e6e7808 */ /* 0x000fe20005000000 */
[----:B------:R-:W-:Y:S01]  /*f280*/  FFMA.FTZ R107, -R156, R12, R107 ;  /* 0x0000000c9c6b7223 */ /* 0x000fe2000001016b */
[----:B------:R-:W-:Y:S02]  /*f290*/  FSEL R22, R22, -INF , P1 ;  /* 0xff80000016167808 */ /* 0x000fe40000800000 */
[C---:B------:R-:W-:Y:S02]  /*f2a0*/  ISETP.GE.AND P6, PT, R14.reuse, R154, PT ;  /* 0x0000009a0e00720c */ /* 0x040fe40003fc6270 */
[C---:B------:R-:W-:Y:S02]  /*f2b0*/  ISETP.GE.AND P2, PT, R14.reuse, R152, PT ;  /* 0x000000980e00720c */ /* 0x040fe40003f46270 */
[----:B------:R-:W-:Y:S01]  /*f2c0*/  ISETP.GE.AND P1, PT, R14, R153, PT ;  /* 0x000000990e00720c */ /* 0x000fe20003f26270 */
[----:B------:R-:W-:Y:S01]  /*f2d0*/  VIADD R14, R109, 0xffffff98 ;  /* 0xffffff986d0e7836 */ /* 0x000fe20000000000 */
[----:B------:R-:W-:-:S02]  /*f2e0*/  IABS R13, R13 ;  /* 0x0000000d000d7213 */ /* 0x000fc40000000000 */
[----:B------:R-:W-:Y:S01]  /*f2f0*/  IADD3 R12, PT, PT, R113, 0x67, -R164 ;  /* 0x00000067710c7810 */ /* 0x000fe20007ffe8a4 */
[C---:B-1----:R-:W-:Y:S05]  /*f300*/  HMMA.16816.F32 R96, R8.reuse, R4, R96 ;  /* 0x000000040860723c */ /* 0x042fea0000001860 */
[----:B------:R-:W-:Y:S02]  /*f310*/  I2FP.F32.S32 R13, R13 ;  /* 0x0000000d000d7245 */ /* 0x000fe40000201400 */
        /* <DEDUP_REMOVED lines=44> */
[C-C-:B------:R-:W-:Y:S02]  /*f5e0*/  IADD3 R17, PT, PT, R115.reuse, 0x60, -R164.reuse ;  /* 0x0000006073117810 */ /* 0x140fe40007ffe8a4 */
[----:B------:R-:W-:Y:S02]  /*f5f0*/  I2FP.F32.S32 R16, R16 ;  /* 0x0000001000107245 */ /* 0x000fe40000201400 */
[----:B------:R-:W-:Y:S02]  /*f600*/  IABS R17, R17 ;  /* 0x0000001100117213 */ /* 0x000fe40000000000 */
[----:B------:R-:W-:Y:S01]  /*f610*/  FSEL R118, R118, -INF , !P1 ;  /* 0xff80000076767808 */ /* 0x000fe20004800000 */
[----:B------:R-:W-:Y:S01]  /*f620*/  FFMA.FTZ R97, -R156, R16, R97 ;  /* 0x000000109c617223 */ /* 0x000fe20000010161 */
[----:B------:R-:W-:Y:S01]  /*f630*/  I2FP.F32.S32 R17, R17 ;  /* 0x0000001100117245 */ /* 0x000fe20000201400 */
[----:B-1----:R-:W-:Y:S05]  /*f640*/  HMMA.16816.F32 R32, R24, R12, R32 ;  /* 0x0000000c1820723c */ /* 0x002fea0000001820 */
[----:B------:R-:W-:-:S02]  /*f650*/  IADD3 R16, PT, PT, R115, 0x5f, -R164 ;  /* 0x0000005f73107810 */ /* 0x000fc40007ffe8a4 */
[----:B------:R-:W-:Y:S01]  /*f660*/  IADD3 R13, PT, PT, R115, 0x58, -R164 ;  /* 0x00000058730d7810 */ /* 0x000fe20007ffe8a4 */
        /* <DEDUP_REMOVED lines=18> */
[----:B------:R-:W-:Y:S02]  /*f790*/  IADD3 R5, PT, PT, R113, 0x50, -R164 ;  /* 0x0000005071057810 */ /* 0x000fe40007ffe8a4 */
        /* <DEDUP_REMOVED lines=68> */
[----:B------:R-:W-:Y:S01]  /*fbe0*/  IADD3 R5, PT, PT, R115, 0x48, -R164 ;  /* 0x0000004873057810 */ /* 0x000fe20007ffe8a4 */
        /* <DEDUP_REMOVED lines=26> */
[----:B------:R-:W-:Y:S01]  /*fd90*/  ISETP.GE.AND P2, PT, R8, R152, PT ;  /* 0x000000980800720c */ /* 0x000fe20003f46270 */
        /* <DEDUP_REMOVED lines=71> */
.L_x_11421:
        /* <DEDUP_REMOVED lines=8> */
.L_x_11422:
[----:B------:R-:W-:Y:S05]  /*10290*/  BSYNC.RECONVERGENT B0 ;  /* 0x0000000000007941 */ /* 0x000fea0003800200 */
.L_x_11420:
        /* <DEDUP_REMOVED lines=37> */
.L_x_11419:
[----:B------:R-:W-:Y:S05]  /*104f0*/  BSYNC.RECONVERGENT B1 ;  /* 0x0000000000017941 */ /* 0x000fea0003800200 */
.L_x_11418:
        /* <DEDUP_REMOVED lines=283> */
.L_x_11414:
[----:B------:R-:W-:-:S07]  /*116b0*/  IADD3 R88, PT, PT, R90, -0x1, RZ ;  /* 0xffffffff5a587810 */ /* 0x000fce0007ffe0ff */
.L_x_11423:
[----:B------:R-:W-:Y:S05]  /*116c0*/  BSYNC B2 ;  /* 0x0000000000027941 */ /* 0x000fea0003800000 */
.L_x_11413:
        /* <DEDUP_REMOVED lines=11> */
[----:B------:R-:W-:Y:S02]  /*11780*/  IMAD.MOV.U32 R2, RZ, RZ, R3 ;  /* 0x000000ffff027224 */ /* 0x000fe400078e0003 */
[----:B------:R-:W-:Y:S01]  /*11790*/  IMAD.MOV.U32 R0, RZ, RZ, R86 ;  /* 0x000000ffff007224 */ /* 0x000fe200078e0056 */
[----:B------:R-:W-:-:S04]  /*117a0*/  IADD3 R161, PT, PT, -R125, R161, -R144 ;  /* 0x000000a17da17210 */ /* 0x000fc80007ffe990 */
[----:B------:R-:W-:Y:S01]  /*117b0*/  IADD3 R161, PT, PT, R161, -0x19, -R160 ;  /* 0xffffffe7a1a17810 */ /* 0x000fe20007ffe8a0 */
[----:B------:R-:W-:-:S07]  /*117c0*/  VIADD R160, R160, 0x40 ;  /* 0x00000040a0a07836 */ /* 0x000fce0000000000 */
.L_x_11431:
        /* <DEDUP_REMOVED lines=79> */
.L_x_11426:
[----:B------:R-:W-:Y:S05]  /*11cc0*/  BSYNC.RECONVERGENT B0 ;  /* 0x0000000000007941 */ /* 0x000fea0003800200 */
.L_x_11425:
[----:B------:R-:W1:Y:S01]  /*11cd0*/  S2UR UR6, SR_CgaCtaId ;  /* 0x00000000000679c3 */ /* 0x000e620000008800 */
[C---:B------:R-:W-:Y:S01]  /*11ce0*/  LOP3.LUT R164, R163.reuse, 0xc0, RZ, 0xc0, !PT ;  /* 0x000000c0a3a47812 */ /* 0x040fe200078ec0ff */
[----:B------:R-:W-:Y:S01]  /*11cf0*/  UMOV UR7, 0x400 ;  /* 0x0000040000077882 */ /* 0x000fe20000000000 */
[----:B------:R-:W-:Y:S01]  /*11d00*/  LOP3.LUT R34, R163, 0x18, RZ, 0xc0, !PT ;  /* 0x00000018a3227812 */ /* 0x000fe200078ec0ff */
[C---:B------:R-:W-:Y:S01]  /*11d10*/  IMAD.SHL.U32 R129, R3.reuse, 0x10, RZ ;  /* 0x0000001003817824 */ /* 0x040fe200078e00ff */
[----:B------:R-:W-:Y:S01]  /*11d20*/  LOP3.LUT R30, R164, 0x18, R3, 0xf8, !PT ;  /* 0x00000018a41e7812 */ /* 0x000fe200078ef803 */
[C---:B------:R-:W-:Y:S01]  /*11d30*/  IMAD.SHL.U32 R131, R3.reuse, 0x20, RZ ;  /* 0x0000002003837824 */ /* 0x040fe200078e00ff */
        /* <DEDUP_REMOVED lines=10> */
[----:B------:R-:W-:Y:S02]  /*11de0*/  LOP3.LUT R88, R129, 0x100, RZ, 0xc0, !PT ;  /* 0x0000010081587812 */ /* 0x000fe400078ec0ff */
[----:B------:R-:W-:Y:S02]  /*11df0*/  ISETP.GE.AND P4, PT, R164, R145, PT ;  /* 0x00000091a400720c */ /* 0x000fe40003f86270 */
[C---:B------:R-:W-:Y:S01]  /*11e00*/  LEA R164, P0, R133.reuse, R140, 0x1 ;  /* 0x0000008c85a47211 */ /* 0x040fe200078008ff */
[----:B-1----:R-:W-:Y:S01]  /*11e10*/  ULEA UR6, UR6, UR7, 0x18 ;  /* 0x0000000706067291 */ /* 0x002fe2000f8ec0ff */
[----:B------:R-:W-:Y:S02]  /*11e20*/  SHF.R.U32.HI R128, RZ, 0x1, R3 ;  /* 0x00000001ff807819 */ /* 0x000fe40000011603 */
[----:B------:R-:W-:Y:S02]  /*11e30*/  LEA.HI.X R165, R133, R141, R134, 0x1, P0 ;  /* 0x0000008d85a57211 */ /* 0x000fe400000f0c86 */
[----:B------:R-:W-:Y:S02]  /*11e40*/  LOP3.LUT R86, R131, 0xc0, RZ, 0xc0, !PT ;  /* 0x000000c083567812 */ /* 0x000fe400078ec0ff */
[----:B------:R-:W-:Y:S02]  /*11e50*/  LEA R163, R163, UR6, 0x1 ;  /* 0x00000006a3a37c11 */ /* 0x000fe4000f8e08ff */
[----:B------:R-:W-:Y:S02]  /*11e60*/  LOP3.LUT R87, R88, 0x20, R131, 0xf8, !PT ;  /* 0x0000002058577812 */ /* 0x000fe400078ef883 */
[----:B------:R-:W-:Y:S01]  /*11e70*/  LOP3.LUT R89, R89, 0x18, RZ, 0xc0, !PT ;  /* 0x0000001859597812 */ /* 0x000fe200078ec0ff */
        /* <DEDUP_REMOVED lines=21> */
[----:B------:R1:W-:Y:S01]  /*11fd0*/  @!P4 LDGSTS.E.BYPASS.LTC128B.128 [R163+0x8000], desc[UR4][R140.64+0x80] ;  /* 0x080000808ca3cfae */ /* 0x0003e2000b981a04 */
        /* <DEDUP_REMOVED lines=8> */
[----:B------:R1:W-:Y:S01]  /*12060*/  @!P6 LDGSTS.E.BYPASS.LTC128B.128 [R163+0x6800], desc[UR4][R164.64] ;  /* 0x06800000a4a3efae */ /* 0x0003e2000b981a04 */
[----:B------:R-:W-:Y:S02]  /*12070*/  SEL R104, R104, 0xffffffe0, !P2 ;  /* 0xffffffe068687807 */ /* 0x000fe40005000000 */
[----:B------:R-:W-:Y:S01]  /*12080*/  ISETP.GT.AND P0, PT, R158, R137, PT ;  /* 0x000000899e00720c */ /* 0x000fe20003f04270 */
[----:B------:R-:W-:Y:S02]  /*12090*/  @P6 STS.128 [R163+0x6800], RZ ;  /* 0x006800ffa3006388 */ /* 0x000fe40000000c00 */
[--C-:B------:R-:W-:Y:S02]  /*120a0*/  IMAD.IADD R86, R132, 0x1, R104.reuse ;  /* 0x0000000184567824 */ /* 0x100fe400078e0268 */
        /* <DEDUP_REMOVED lines=170> */
.L_x_11430:
[----:B------:R-:W-:Y:S05]  /*12b50*/  BSYNC.RECONVERGENT B0 ;  /* 0x0000000000007941 */ /* 0x000fea0003800200 */
.L_x_11429:
        /* <DEDUP_REMOVED lines=37> */
.L_x_11428:
[----:B------:R-:W-:Y:S05]  /*12db0*/  BSYNC.RECONVERGENT B1 ;  /* 0x0000000000017941 */ /* 0x000fea0003800200 */
.L_x_11427:
        /* <DEDUP_REMOVED lines=19> */
[----:B------:R-:W-:Y:S02]  /*12ef0*/  VIADD R3, R162, 0xffffffe0 ;  /* 0xffffffe0a2037836 */ /* 0x000fe40000000000 */
[C---:B------:R-:W-:Y:S01]  /*12f00*/  FFMA.FTZ R11, -R156.reuse, R86, R11 ;  /* 0x000000569c0b7223 */ /* 0x040fe2000001010b */
        /* <DEDUP_REMOVED lines=12> */
[C---:B------:R-:W-:Y:S01]  /*12fd0*/  FFMA.FTZ R9, -R156.reuse, R86, R9 ;  /* 0x000000569c097223 */ /* 0x040fe20000010109 */
[----:B------:R-:W-:Y:S01]  /*12fe0*/  ISETP.GE.AND P6, PT, R3, R154, PT ;  /* 0x0000009a0300720c */ /* 0x000fe20003fc6270 */
        /* <DEDUP_REMOVED lines=15> */
[----:B------:R-:W-:Y:S01]  /*130e0*/  I2FP.F32.S32 R86, R86 ;  /* 0x0000005600567245 */ /* 0x000fe20000201400 */
[----:B------:R-:W-:Y:S01]  /*130f0*/  FFMA.FTZ R16, -R156, R89, R16 ;  /* 0x000000599c107223 */ /* 0x000fe20000010110 */
[C---:B------:R-:W-:Y:S01]  /*13100*/  VIADD R89, R161.reuse, 0xfffffff1 ;  /* 0xfffffff1a1597836 */ /* 0x040fe20000000000 */
[----:B------:R-:W-:Y:S01]  /*13110*/  I2FP.F32.S32 R3, R3 ;  /* 0x0000000300037245 */ /* 0x000fe20000201400 */
[----:B------:R-:W-:Y:S02]  /*13120*/  VIADD R160, R160, 0xffffffc0 ;  /* 0xffffffc0a0a07836 */ /* 0x000fe40000000000 */
[C---:B------:R-:W-:Y:S01]  /*13130*/  FFMA.FTZ R33, -R156.reuse, R86, R33 ;  /* 0x000000569c217223 */ /* 0x040fe20000010121 */
[C---:B------:R-:W-:Y:S01]  /*13140*/  VIADD R86, R161.reuse, 0xfffffff0 ;  /* 0xfffffff0a1567836 */ /* 0x040fe20000000000 */
[----:B------:R-:W-:Y:S01]  /*13150*/  IABS R89, R89 ;  /* 0x0000005900597213 */ /* 0x000fe20000000000 */
[CC--:B------:R-:W-:Y:S01]  /*13160*/  FFMA.FTZ R10, -R156.reuse, R3.reuse, R10 ;  /* 0x000000039c0a7223 */ /* 0x0c0fe2000001010a */
[C---:B------:R-:W-:Y:S01]  /*13170*/  FFMA.FTZ R4, -R156.reuse, R3, R4 ;  /* 0x000000039c047223 */ /* 0x040fe20000010104 */
        /* <DEDUP_REMOVED lines=16> */
[C---:B------:R-:W-:Y:S01]  /*13280*/  FFMA.FTZ R18, -R156.reuse, R3, R18 ;  /* 0x000000039c127223 */ /* 0x040fe20000010112 */
        /* <DEDUP_REMOVED lines=8> */
[----:B------:R-:W-:Y:S01]  /*13310*/  ISETP.GE.AND P0, PT, R100, R155, PT ;  /* 0x0000009b6400720c */ /* 0x000fe20003f06270 */
[----:B------:R-:W-:Y:S01]  /*13320*/  VIADD R23, R162, 0xfffffff8 ;  /* 0xfffffff8a2177836 */ /* 0x000fe20000000000 */
[----:B------:R-:W-:Y:S02]  /*13330*/  I2FP.F32.S32 R91, R91 ;  /* 0x0000005b005b7245 */ /* 0x000fe40000201400 */
[----:B------:R-:W-:Y:S02]  /*13340*/  FSEL R17, R5, -INF , P0 ;  /* 0xff80000005117808 */ /* 0x000fe40000000000 */
[----:B------:R-:W-:Y:S01]  /*13350*/  ISETP.GE.AND P0, PT, R96, R155, PT ;  /* 0x0000009b6000720c */ /* 0x000fe20003f06270 */
[----:B------:R-:W-:Y:S01]  /*13360*/  FFMA.FTZ R32, -R156, R91, R32 ;  /* 0x0000005b9c207223 */ /* 0x000fe20000010120 */
[----:B------:R-:W-:Y:S01]  /*13370*/  FSEL R99, R4, -INF , P1 ;  /* 0xff80000004637808 */ /* 0x000fe20000800000 */
[C---:B------:R-:W-:Y:S01]  /*13380*/  VIADD R91, R162.reuse, 0xfffffff1 ;  /* 0xfffffff1a25b7836 */ /* 0x040fe20000000000 */
[----:B------:R-:W-:Y:S01]  /*13390*/  FSEL R5, R9, -INF , P0 ;  /* 0xff80000009057808 */ /* 0x000fe20000000000 */
[----:B------:R-:W-:Y:S01]  /*133a0*/  VIADD R4, R162, 0x19 ;  /* 0x00000019a2047836 */ /* 0x000fe20000000000 */
[-C--:B------:R-:W-:Y:S02]  /*133b0*/  ISETP.GE.AND P1, PT, R98, R155.reuse, PT ;  /* 0x0000009b6200720c */ /* 0x080fe40003f26270 */
[----:B------:R-:W-:Y:S02]  /*133c0*/  ISETP.GE.AND P0, PT, R93, R155, PT ;  /* 0x0000009b5d00720c */ /* 0x000fe40003f06270 */
[----:B------:R-:W-:Y:S02]  /*133d0*/  IABS R3, R3 ;  /* 0x0000000300037213 */ /* 0x000fe40000000000 */
[----:B------:R-:W-:Y:S01]  /*133e0*/  FSEL R97, R8, -INF , P1 ;  /* 0xff80000008617808 */ /* 0x000fe20000800000 */
[----:B------:R-:W-:Y:S01]  /*133f0*/  VIADD R8, R162, 0x10 ;  /* 0x00000010a2087836 */ /* 0x000fe20000000000 */
[----:B------:R-:W-:Y:S01]  /*13400*/  FSEL R92, R12, -INF , P0 ;  /* 0xff8000000c5c7808 */ /* 0x000fe20000000000 */
[----:B------:R-:W-:Y:S01]  /*13410*/  VIADD R12, R162, 0x8 ;  /* 0x00000008a20c7836 */ /* 0x000fe20000000000 */
[----:B------:R-:W-:Y:S02]  /*13420*/  I2FP.F32.S32 R3, R3 ;  /* 0x0000000300037245 */ /* 0x000fe40000201400 */
[----:B------:R-:W-:Y:S02]  /*13430*/  ISETP.GE.AND P1, PT, R100, R153, PT ;  /* 0x000000996400720c */ /* 0x000fe40003f26270 */
[----:B------:R-:W-:Y:S01]  /*13440*/  I2FP.F32.S32 R88, R88 ;  /* 0x0000005800587245 */ /* 0x000fe20000201400 */
[----:B------:R-:W-:Y:S01]  /*13450*/  FFMA.FTZ R20, -R156, R3, R20 ;  /* 0x000000039c147223 */ /* 0x000fe20000010114 */
[----:B------:R-:W-:Y:S01]  /*13460*/  ISETP.GE.AND P0, PT, R96, R153, PT ;  /* 0x000000996000720c */ /* 0x000fe20003f06270 */
[----:B------:R-:W-:Y:S01]  /*13470*/  FFMA.FTZ R26, -R156, R3, R26 ;  /* 0x000000039c1a7223 */ /* 0x000fe2000001011a */
[----:B------:R-:W-:Y:S01]  /*13480*/  FSEL R95, R6, -INF , P4 ;  /* 0xff800000065f7808 */ /* 0x000fe20002000000 */
[CC--:B------:R-:W-:Y:S01]  /*13490*/  FFMA.FTZ R27, -R156.reuse, R88.reuse, R27 ;  /* 0x000000589c1b7223 */ /* 0x0c0fe2000001011b */
[----:B------:R-:W-:Y:S01]  /*134a0*/  FSEL R94, R7, -INF , P1 ;  /* 0xff800000075e7808 */ /* 0x000fe20000800000 */
[----:B------:R-:W-:Y:S01]  /*134b0*/  FFMA.FTZ R21, -R156, R88, R21 ;  /* 0x000000589c157223 */ /* 0x000fe20000010115 */
[-C--:B------:R-:W-:Y:S01]  /*134c0*/  ISETP.GE.AND P4, PT, R91, R155.reuse, PT ;  /* 0x0000009b5b00720c */ /* 0x080fe20003f86270 */
[----:B------:R-:W-:Y:S01]  /*134d0*/  VIADD R88, R161, 0xffffffe8 ;  /* 0xffffffe8a1587836 */ /* 0x000fe20000000000 */
[----:B------:R-:W-:Y:S01]  /*134e0*/  FSEL R7, R11, -INF , P0 ;  /* 0xff8000000b077808 */ /* 0x000fe20000000000 */
[C---:B------:R-:W-:Y:S01]  /*134f0*/  VIADD R6, R162.reuse, 0x11 ;  /* 0x00000011a2067836 */ /* 0x040fe20000000000 */
[----:B------:R-:W-:Y:S01]  /*13500*/  ISETP.GE.AND P0, PT, R162, R155, PT ;  /* 0x0000009ba200720c */ /* 0x000fe20003f06270 */
[C---:B------:R-:W-:Y:S01]  /*13510*/  VIADD R3, R161.reuse, 0xffffffe9 ;  /* 0xffffffe9a1037836 */ /* 0x040fe20000000000 */
[----:B------:R-:W-:Y:S01]  /*13520*/  ISETP.GE.AND P1, PT, R98, R153, PT ;  /* 0x000000996200720c */ /* 0x000fe20003f26270 */
        /* <DEDUP_REMOVED lines=8> */
[-C--:B------:R-:W-:Y:S02]  /*135b0*/  ISETP.GE.AND P1, PT, R93, R153.reuse, PT ;  /* 0x000000995d00720c */ /* 0x080fe40003f26270 */
[----:B------:R-:W-:Y:S02]  /*135c0*/  FSEL R110, R16, -INF , P4 ;  /* 0xff800000106e7808 */ /* 0x000fe40002000000 */
[----:B------:R-:W-:Y:S02]  /*135d0*/  ISETP.GE.AND P4, PT, R91, R153, PT ;  /* 0x000000995b00720c */ /* 0x000fe40003f86270 */
[----:B------:R-:W-:Y:S02]  /*135e0*/  I2FP.F32.S32 R88, R88 ;  /* 0x0000005800587245 */ /* 0x000fe40000201400 */
[----:B------:R-:W-:Y:S02]  /*135f0*/  FSEL R123, R19, -INF , P0 ;  /* 0xff800000137b7808 */ /* 0x000fe40000000000 */
[-C--:B------:R-:W-:Y:S01]  /*13600*/  ISETP.GE.AND P0, PT, R10, R155.reuse, PT ;  /* 0x0000009b0a00720c */ /* 0x080fe20003f06270 */
        /* <DEDUP_REMOVED lines=8> */
[----:B------:R-:W-:Y:S02]  /*13690*/  ISETP.GE.AND P4, PT, R23, R153, PT ;  /* 0x000000991700720c */ /* 0x000fe40003f86270 */
[----:B------:R-:W-:Y:S02]  /*136a0*/  IABS R3, R3 ;  /* 0x0000000300037213 */ /* 0x000fe40000000000 */
[----:B------:R-:W-:Y:S02]  /*136b0*/  FSEL R29, R29, -INF , P0 ;  /* 0xff8000001d1d7808 */ /* 0x000fe40000000000 */
[----:B------:R-:W-:Y:S02]  /*136c0*/  ISETP.GE.AND P0, PT, R10, R153, PT ;  /* 0x000000990a00720c */ /* 0x000fe40003f06270 */
[----:B------:R-:W-:Y:S02]  /*136d0*/  FSEL R18, R18, -INF , P4 ;  /* 0xff80000012127808 */ /* 0x000fe40002000000 */
[----:B------:R-:W-:Y:S02]  /*136e0*/  I2FP.F32.S32 R3, R3 ;  /* 0x0000000300037245 */ /* 0x000fe40000201400 */
[----:B------:R-:W-:Y:S02]  /*136f0*/  ISETP.GE.AND P4, PT, R12, R155, PT ;  /* 0x0000009b0c00720c */ /* 0x000fe40003f86270 */
[----:B------:R-:W-:Y:S01]  /*13700*/  FSEL R163, R27, -INF , P0 ;  /* 0xff8000001ba37808 */ /* 0x000fe20000000000 */
[CC--:B------:R-:W-:Y:S01]  /*13710*/  FFMA.FTZ R28, -R156.reuse, R3.reuse, R28 ;  /* 0x000000039c1c7223 */ /* 0x0c0fe2000001011c */
        /* <DEDUP_REMOVED lines=56> */
[-C--:B------:R-:W-:Y:S02]  /*13aa0*/  ISETP.GE.AND P0, PT, R8, R152.reuse, PT ;  /* 0x000000980800720c */ /* 0x080fe40003f06270 */
        /* <DEDUP_REMOVED lines=9> */
[-C--:B------:R-:W-:Y:S02]  /*13b40*/  ISETP.GE.AND P6, PT, R6, R152.reuse, PT ;  /* 0x000000980600720c */ /* 0x080fe40003fc6270 */
        /* <DEDUP_REMOVED lines=8> */
[----:B------:R-:W-:Y:S02]  /*13bd0*/  FSEL R165, R26, -INF , !P4 ;  /* 0xff8000001aa57808 */ /* 0x000fe40006000000 */
[----:B------:R-:W-:Y:S02]  /*13be0*/  ISETP.GE.AND P5, PT, R4, R154, PT ;  /* 0x0000009a0400720c */ /* 0x000fe40003fa6270 */
        /* <DEDUP_REMOVED lines=285> */
.L_x_11424:
        /* <DEDUP_REMOVED lines=10> */
.L_x_11445:
        /* <DEDUP_REMOVED lines=149> */
.L_x_11434:
[----:B------:R-:W-:Y:S05]  /*157b0*/  BSYNC.RECONVERGENT B0 ;  /* 0x0000000000007941 */ /* 0x000fea0003800200 */
.L_x_11433:
        /* <DEDUP_REMOVED lines=27> */
.L_x_11436:
[----:B------:R-:W-:Y:S05]  /*15970*/  BSYNC.RECONVERGENT B0 ;  /* 0x0000000000007941 */ /* 0x000fea0003800200 */
.L_x_11435:
        /* <DEDUP_REMOVED lines=14> */
.L_x_11438:
[----:B------:R-:W-:Y:S05]  /*15a60*/  BSYNC.RECONVERGENT B0 ;  /* 0x0000000000007941 */ /* 0x000fea0003800200 */
.L_x_11437:
        /* <DEDUP_REMOVED lines=14> */
.L_x_11440:
[----:B------:R-:W-:Y:S05]  /*15b50*/  BSYNC.RECONVERGENT B0 ;  /* 0x0000000000007941 */ /* 0x000fea0003800200 */
.L_x_11439:
[----:B------:R-:W-:-:S04]  /*15b60*/  MOV R143, 0x0 ;  /* 0x00000000008f7802 */ /* 0x000fc80000000f00 */
[----:B-1234-:R-:W-:Y:S05]  /*15b70*/  @P6 RET.REL.NODEC R142 `(_ZN5flash24flash_fwd_splitkv_kernelI23Flash_fwd_kernel_traitsILi96ELi64ELi64ELi4ELb0ELb0EN7cutlass6half_tE19Flash_kernel_traitsILi96ELi64ELi64ELi4ES3_EELb0ELb1ELb1ELb0ELb0ELb0ELb1ELb1EEEvNS_16Flash_fwd_paramsE) ;  /* 0xfffffea48e206950 */ /* 0x01efea0003c3ffff */
        /* <DEDUP_REMOVED lines=10> */
[----:B-1----:R-:W-:Y:S05]  /*15c20*/  @P0 RET.REL.NODEC R142 `(_ZN5flash24flash_fwd_splitkv_kernelI23Flash_fwd_kernel_traitsILi96ELi64ELi64ELi4ELb0ELb0EN7cutlass6half_tE19Flash_kernel_traitsILi96ELi64ELi64ELi4ES3_EELb0ELb1ELb1ELb0ELb0ELb0ELb1ELb1EEEvNS_16Flash_fwd_paramsE) ;  /* 0xfffffea08ef40950 */ /* 0x002fea0003c3ffff */
[----:B------:R-:W-:Y:S01]  /*15c30*/  LEA R2, P0, R59, R62, 0x2 ;  /* 0x0000003e3b027211 */ /* 0x000fe200078010ff */
[----:B------:R-:W-:-:S03]  /*15c40*/  IMAD.MOV.U32 R143, RZ, RZ, 0x0 ;  /* 0x00000000ff8f7424 */ /* 0x000fc600078e00ff */
[----:B------:R-:W-:-:S05]  /*15c50*/  LEA.HI.X R3, R59, R63, R55, 0x2, P0 ;  /* 0x0000003f3b037211 */ /* 0x000fca00000f1437 */
[----:B------:R1:W-:Y:S02]  /*15c60*/  ST.E.128 desc[UR4][R2.64+0x4900], R4 ;  /* 0x0049000402007985 */ /* 0x0003e4000c101d04 */
[----:B-1----:R-:W-:Y:S05]  /*15c70*/  RET.REL.NODEC R142 `(_ZN5flash24flash_fwd_splitkv_kernelI23Flash_fwd_kernel_traitsILi96ELi64ELi64ELi4ELb0ELb0EN7cutlass6half_tE19Flash_kernel_traitsILi96ELi64ELi64ELi4ES3_EELb0ELb1ELb1ELb0ELb0ELb0ELb1ELb1EEEvNS_16Flash_fwd_paramsE) ;  /* 0xfffffea08ee07950 */ /* 0x002fea0003c3ffff */
.L_x_11432:
[----:B------:R-:W-:Y:S01]  /*15c80*/  MOV R5, 0x2 ;  /* 0x0000000200057802 */ /* 0x000fe20000000f00 */
[----:B------:R-:W-:Y:S01]  /*15c90*/  IMAD.MOV.U32 R0, RZ, RZ, 0x1f ;  /* 0x0000001fff007424 */ /* 0x000fe200078e00ff */
[----:B------:R-:W-:-:S07]  /*15ca0*/  MOV R2, 0xffffffff ;  /* 0xffffffff00027802 */ /* 0x000fce0000000f00 */
[----:B-1---5:R-:W-:Y:S05]  /*15cb0*/  WARPSYNC.COLLECTIVE R2, `(.L_x_11441) ;  /* 0x0000000002087348 */ /* 0x022fea0003c00000 */
[----:B------:R2:W3:Y:S02]  /*15cc0*/  SHFL.BFLY P0, R11, R159, R5, R0 ;  /* 0x0c0000059f0b7389 */ /* 0x0004e40000000000 */
[----:B-123-5:R-:W-:Y:S05]  /*15cd0*/  ENDCOLLECTIVE ;  /* 0x000000000000791b */ /* 0x02efea0003800000 */
.L_x_11441:
[----:B------:R-:W-:Y:S02]  /*15ce0*/  IMAD.MOV.U32 R8, RZ, RZ, R11 ;  /* 0x000000ffff087224 */ /* 0x000fe400078e000b */
[----:B------:R-:W-:Y:S02]  /*15cf0*/  IMAD.MOV.U32 R5, RZ, RZ, 0x1 ;  /* 0x00000001ff057424 */ /* 0x000fe400078e00ff */
[----:B------:R-:W-:-:S05]  /*15d00*/  FADD.FTZ R8, R8, R159 ;  /* 0x0000009f08087221 */ /* 0x000fca0000010000 */
[----:B------:R-:W-:-:S07]  /*15d10*/  MOV R159, R8 ;  /* 0x00000008009f7202 */ /* 0x000fce0000000f00 */
[----:B------:R-:W-:Y:S05]  /*15d20*/  WARPSYNC.COLLECTIVE R2, `(.L_x_11442) ;  /* 0x0000000002087348 */ /* 0x000fea0003c00000 */
[----:B------:R1:W2:Y:S02]  /*15d30*/  SHFL.BFLY P0, R11, R159, R5, R0 ;  /* 0x0c0000059f0b7389 */ /* 0x0002a40000000000 */
[----:B-12---:R-:W-:Y:S05]  /*15d40*/  ENDCOLLECTIVE ;  /* 0x000000000000791b */ /* 0x006fea0003800000 */
.L_x_11442:
[----:B------:R-:W-:Y:S01]  /*15d50*/  MOV R159, R157 ;  /* 0x0000009d009f7202 */ /* 0x000fe20000000f00 */
[----:B------:R-:W-:Y:S01]  /*15d60*/  IMAD.MOV.U32 R5, RZ, RZ, 0x2 ;  /* 0x00000002ff057424 */ /* 0x000fe200078e00ff */
[----:B------:R-:W-:-:S07]  /*15d70*/  MOV R7, R11 ;  /* 0x0000000b00077202 */ /* 0x000fce0000000f00 */
[----:B------:R-:W-:Y:S05]  /*15d80*/  WARPSYNC.COLLECTIVE R2, `(.L_x_11443) ;  /* 0x0000000002087348 */ /* 0x000fea0003c00000 */
[----:B------:R1:W2:Y:S02]  /*15d90*/  SHFL.BFLY P0, R11, R159, R5, R0 ;  /* 0x0c0000059f0b7389 */ /* 0x0002a40000000000 */
[----:B-12---:R-:W-:Y:S05]  /*15da0*/  ENDCOLLECTIVE ;  /* 0x000000000000791b */ /* 0x006fea0003800000 */
.L_x_11443:
[----:B------:R-:W-:Y:S01]  /*15db0*/  FADD.FTZ R10, R8, R7 ;  /* 0x00000007080a7221 */ /* 0x000fe20000010000 */
[----:B------:R-:W-:Y:S01]  /*15dc0*/  FADD.FTZ R6, R11, R157 ;  /* 0x0000009d0b067221 */ /* 0x000fe20000010000 */
[----:B------:R-:W-:-:S04]  /*15dd0*/  MOV R5, 0x1 ;  /* 0x0000000100057802 */ /* 0x000fc80000000f00 */
[----:B------:R-:W-:-:S07]  /*15de0*/  MOV R159, R6 ;  /* 0x00000006009f7202 */ /* 0x000fce0000000f00 */
[----:B------:R-:W-:Y:S05]  /*15df0*/  WARPSYNC.COLLECTIVE R2, `(.L_x_11444) ;  /* 0x0000000002087348 */ /* 0x000fea0003c00000 */
[----:B------:R1:W2:Y:S02]  /*15e00*/  SHFL.BFLY P0, R11, R159, R5, R0 ;  /* 0x0c0000059f0b7389 */ /* 0x0002a40000000000 */
[----:B-12---:R-:W-:Y:S05]  /*15e10*/  ENDCOLLECTIVE ;  /* 0x000000000000791b */ /* 0x006fea0003800000 */
.L_x_11444:
[----:B------:R-:W-:Y:S05]  /*15e20*/  BRA `(.L_x_11445) ;  /* 0xfffffff0000c7947 */ /* 0x000fea000383ffff */
.L_x_11446:
        /* <DEDUP_REMOVED lines=13> */
.L_x_11740:


//--------------------- .text._ZN5flash24flash_fwd_splitkv_kernelI23Flash_fwd_kernel_traitsILi96ELi64ELi64ELi4ELb0ELb0EN7cutlass6half_tE19Flash_kernel_traitsILi96ELi64ELi64ELi4ES3_EELb0ELb1ELb1ELb0ELb0ELb1ELb1ELb1EEEvNS_16Flash_fwd_paramsE --------------------------
	.section	.text._ZN5flash24flash_fwd_splitkv_kernelI23Flash_fwd_kernel_traitsILi96ELi64ELi64ELi4ELb0ELb0EN7cutlass6half_tE19Flash_kernel_traitsILi96ELi64ELi64ELi4ES3_EELb0ELb1ELb1ELb0ELb0ELb1ELb1ELb1EEEvNS_16Flash_fwd_paramsE,"ax",@progbits
	.align	128
        .global         _ZN5flash24flash_fwd_splitkv_kernelI23Flash_fwd_kernel_traitsILi96ELi64ELi64ELi4ELb0ELb0EN7cutlass6half_tE19Flash_kernel_traitsILi96ELi64ELi64ELi4ES3_EELb0ELb1ELb1ELb0ELb0ELb1ELb1ELb1EEEvNS_16Flash_fwd_paramsE
        .type           _ZN5flash24flash_fwd_splitkv_kernelI23Flash_fwd_kernel_traitsILi96ELi64ELi64ELi4ELb0ELb0EN7cutlass6half_tE19Flash_kernel_traitsILi96ELi64ELi64ELi4ES3_EELb0ELb1ELb1ELb0ELb0ELb1ELb1ELb1EEEvNS_16Flash_fwd_paramsE,@function
        .size           _ZN5flash24flash_fwd_splitkv_kernelI23Flash_fwd_kernel_traitsILi96ELi64ELi64ELi4ELb0ELb0EN7cutlass6half_tE19Flash_kernel_traitsILi96ELi64ELi64ELi4ES3_EELb0ELb1ELb1ELb0ELb0ELb1ELb1ELb1EEEvNS_16Flash_fwd_paramsE,(.L_x_11741 - _ZN5flash24flash_fwd_splitkv_kernelI23Flash_fwd_kernel_traitsILi96ELi64ELi64ELi4ELb0ELb0EN7cutlass6half_tE19Flash_kernel_traitsILi96ELi64ELi64ELi4ES3_EELb0ELb1ELb1ELb0ELb0ELb1ELb1ELb1EEEvNS_16Flash_fwd_paramsE)
        .other          _ZN5flash24flash_fwd_splitkv_kernelI23Flash_fwd_kernel_traitsILi96ELi64ELi64ELi4ELb0ELb0EN7cutlass6half_tE19Flash_kernel_traitsILi96ELi64ELi64ELi4ES3_EELb0ELb1ELb1ELb0ELb0ELb1ELb1ELb1EEEvNS_16Flash_fwd_paramsE,@"STO_CUDA_ENTRY STV_DEFAULT"
_ZN5flash24flash_fwd_splitkv_kernelI23Flash_fwd_kernel_traitsILi96ELi64ELi64ELi4ELb0ELb0EN7cutlass6half_tE19Flash_kernel_traitsILi96ELi64ELi64ELi4ES3_EELb0ELb1ELb1ELb0ELb0ELb1ELb1ELb1EEEvNS_16Flash_fwd_paramsE:
.text._ZN5flash24flash_fwd_splitkv_kernelI23Flash_fwd_kernel_traitsILi96ELi64ELi64ELi4ELb0ELb0EN7cutlass6half_tE19Flash_kernel_traitsILi96ELi64ELi64ELi4ES3_EELb0ELb1ELb1ELb0ELb0ELb1ELb1ELb1EEEvNS_16Flash_fwd_paramsE:
        /* <DEDUP_REMOVED lines=29> */
[----:B-1----:R-:W-:Y:S05]  /*01d0*/  CALL.REL.NOINC `($_ZN5flash24flash_fwd_splitkv_kernelI23Flash_fwd_kernel_traitsILi96ELi64ELi64ELi4ELb0ELb0EN7cutlass6half_tE19Flash_kernel_traitsILi96ELi64ELi64ELi4ES3_EELb0ELb1ELb1ELb0ELb0ELb1ELb1ELb1EEEvNS_16Flash_fwd_paramsE$_ZN5flash30compute_attn_1rowblock_splitkvI23Flash_fwd_kernel_traitsILi96ELi64ELi64ELi4ELb0ELb0EN7cutlass6half_tE19Flash_kernel_traitsILi96ELi64ELi64ELi4ES3_EELb0ELb1ELb1ELb0ELb0ELb1ELb1ELb1ENS_16Flash_fwd_paramsEEEvRKT8_iiiii) ;  /* 0x0000000000087944 */ /* 0x002fea0003c00000 */
[----:B------:R-:W-:Y:S05]  /*01e0*/  BSYNC.RECONVERGENT B4 ;  /* 0x0000000000047941 */ /* 0x000fea0003800200 */
.L_x_11447:
[----:B------:R-:W-:Y:S05]  /*01f0*/  EXIT ;  /* 0x000000000000794d */ /* 0x000fea0003800000 */
        .type           $_ZN5flash24flash_fwd_splitkv_kernelI23Flash_fwd_kernel_traitsILi96ELi64ELi64ELi4ELb0ELb0EN7cutlass6half_tE19Flash_kernel_traitsILi96ELi64ELi64ELi4ES3_EELb0ELb1ELb1ELb0ELb0ELb1ELb1ELb1EEEvNS_16Flash_fwd_paramsE$_ZN5flash30compute_attn_1rowblock_splitkvI23Flash_fwd_kernel_traitsILi96ELi64ELi64ELi4ELb0ELb0EN7cutlass6half_tE19Flash_kernel_traitsILi96ELi64ELi64ELi4ES3_EELb0ELb1ELb1ELb0ELb0ELb1ELb1ELb1ENS_16Flash_fwd_paramsEEEvRKT8_iiiii,@function
        .size           $_ZN5flash24flash_fwd_splitkv_kernelI23Flash_fwd_kernel_traitsILi96ELi64ELi64ELi4ELb0ELb0EN7cutlass6half_tE19Flash_kernel_traitsILi96ELi64ELi64ELi4ES3_EELb0ELb1ELb1ELb0ELb0ELb1ELb1ELb1EEEvNS_16Flash_fwd_paramsE$_ZN5flash30compute_attn_1rowblock_splitkvI23Flash_fwd_kernel_traitsILi96ELi64ELi64ELi4ELb0ELb0EN7cutlass6half_tE19Flash_kernel_traitsILi96ELi64ELi64ELi4ES3_EELb0ELb1ELb1ELb0ELb0ELb1ELb1ELb1ENS_16Flash_fwd_paramsEEEvRKT8_iiiii,(.L_x_11741 - $_ZN5flash24flash_fwd_splitkv_kernelI23Flash_fwd_kernel_traitsILi96ELi64ELi64ELi4ELb0ELb0EN7cutlass6half_tE19Flash_kernel_traitsILi96ELi64ELi64ELi4ES3_EELb0ELb1ELb1ELb0ELb0ELb1ELb1ELb1EEEvNS_16Flash_fwd_paramsE$_ZN5flash30compute_attn_1rowblock_splitkvI23Flash_fwd_kernel_traitsILi96ELi64ELi64ELi4ELb0ELb0EN7cutlass6half_tE19Flash_kernel_traitsILi96ELi64ELi64ELi4ES3_EELb0ELb1ELb1ELb0ELb0ELb1ELb1ELb1ENS_16Flash_fwd_paramsEEEvRKT8_iiiii)
$_ZN5flash24flash_fwd_splitkv_kernelI23Flash_fwd_kernel_traitsILi96ELi64ELi64ELi4ELb0ELb0EN7cutlass6half_tE19Flash_kernel_traitsILi96ELi64ELi64ELi4ES3_EELb0ELb1ELb1ELb0ELb0ELb1ELb1ELb1EEEvNS_16Flash_fwd_paramsE$_ZN5flash30compute_attn_1rowblock_splitkvI23Flash_fwd_kernel_traitsILi96ELi64ELi64ELi4ELb0ELb0EN7cutlass6half_tE19Flash_kernel_traitsILi96ELi64ELi64ELi4ES3_EELb0ELb1ELb1ELb0ELb0ELb1ELb1ELb1ENS_16Flash_fwd_paramsEEEvRKT8_iiiii:
        /* <DEDUP_REMOVED lines=38> */
.L_x_11449:
[----:B------:R-:W-:Y:S05]  /*0460*/  BSYNC.RECONVERGENT B0 ;  /* 0x0000000000007941 */ /* 0x000fea0003800200 */
.L_x_11448:
[----:B------:R-:W-:Y:S04]  /*0470*/  BSSY.RECONVERGENT B0, `(.L_x_11450) ;  /* 0x0000007000007945 */ /* 0x000fe80003800200 */
[----:B------:R-:W-:Y:S05]  /*0480*/  @!P3 BRA `(.L_x_11451) ;  /* 0x000000000014b947 */ /* 0x000fea0003800000 */
[----:B------:R-:W3:Y:S02]  /*0490*/  LD.E.U8 R3, desc[UR4][R84.64+0x1b2] ;  /* 0x0001b20454037980 */ /* 0x000ee4000c101100 */
[----:B---3--:R-:W-:-:S13]  /*04a0*/  ISETP.NE.AND P1, PT, R3, RZ, PT ;  /* 0x000000ff0300720c */ /* 0x008fda0003f25270 */
[----:B------:R-:W3:Y:S02]  /*04b0*/  @P1 LD.E R3, desc[UR4][R6.64+0x4] ;  /* 0x0000040406031980 */ /* 0x000ee4000c101900 */
[----:B---3-5:R-:W-:-:S06]  /*04c0*/  @P1 IADD3 R68, PT, PT, R3, -R16, RZ ;  /* 0x8000001003441210 */ /* 0x028fcc0007ffe0ff */
[----:B------:R3:W5:Y:S02]  /*04d0*/  @!P1 LD.E R68, desc[UR4][R6.64] ;  /* 0x0000000406449980 */ /* 0x000764000c101900 */
.L_x_11451:
[----:B------:R-:W-:Y:S05]  /*04e0*/  BSYNC.RECONVERGENT B0 ;  /* 0x0000000000007941 */ /* 0x000fea0003800200 */
.L_x_11450:
        /* <DEDUP_REMOVED lines=9> */
.L_x_11453:
[----:B------:R-:W4:Y:S01]  /*0580*/  LD.E.64 R2, desc[UR4][R84.64+0x108] ;  /* 0x0001080454027980 */ /* 0x000f22000c101b00 */
[----:B------:R-:W-:Y:S01]  /*0590*/  BSSY.RECONVERGENT B0, `(.L_x_11455) ;  /* 0x0000006000007945 */ /* 0x000fe20003800200 */
[----:B------:R-:W-:Y:S01]  /*05a0*/  IMAD.MOV.U32 R63, RZ, RZ, RZ ;  /* 0x000000ffff3f7224 */ /* 0x000fe200078e00ff */
[----:B----4-:R-:W-:-:S04]  /*05b0*/  ISETP.NE.U32.AND P0, PT, R2, RZ, PT ;  /* 0x000000ff0200720c */ /* 0x010fc80003f05070 */
[----:B------:R-:W-:-:S13]  /*05c0*/  ISETP.NE.AND.EX P0, PT, R3, RZ, PT, P0 ;  /* 0x000000ff0300720c */ /* 0x000fda0003f05300 */
[----:B------:R-:W-:Y:S05]  /*05d0*/  @!P0 BRA `(.L_x_11456) ;  /* 0x0000000000048947 */ /* 0x000fea0003800000 */
[----:B------:R4:W5:Y:S02]  /*05e0*/  LD.E R63, desc[UR4][R84.64+0xbc] ;  /* 0x0000bc04543f7980 */ /* 0x000964000c101900 */
.L_x_11456:
[----:B------:R-:W-:Y:S05]  /*05f0*/  BSYNC.RECONVERGENT B0 ;  /* 0x0000000000007941 */ /* 0x000fea0003800200 */
.L_x_11455:
[----:B-----5:R-:W-:Y:S02]  /*0600*/  IADD3 R63, PT, PT, R68, R63, RZ ;  /* 0x0000003f443f7210 */ /* 0x020fe40007ffe0ff */
.L_x_11454:
[----:B------:R-:W-:Y:S05]  /*0610*/  BSYNC.RECONVERGENT B1 ;  /* 0x0000000000017941 */ /* 0x000fea0003800200 */
.L_x_11452:
[----:B------:R-:W-:Y:S01]  /*0620*/  IMAD.SHL.U32 R99, R143, 0x40, RZ ;  /* 0x000000408f637824 */ /* 0x000fe200078e00ff */
[----:B------:R-:W-:Y:S01]  /*0630*/  MOV R2, R142 ;  /* 0x0000008e00027202 */ /* 0x000fe20000000f00 */
[----:B------:R-:W-:-:S03]  /*0640*/  IMAD.MOV.U32 R3, RZ, RZ, 0x0 ;  /* 0x00000000ff037424 */ /* 0x000fc600078e00ff */
[----:B------:R-:W-:-:S13]  /*0650*/  ISETP.GT.AND P0, PT, R144, R99, PT ;  /* 0x000000639000720c */ /* 0x000fda0003f04270 */
[----:B-1234-:R-:W-:Y:S05]  /*0660*/  @!P0 RET.REL.NODEC R2 `(_ZN5flash24flash_fwd_splitkv_kernelI23Flash_fwd_kernel_traitsILi96ELi64ELi64ELi4ELb0ELb0EN7cutlass6half_tE19Flash_kernel_traitsILi96ELi64ELi64ELi4ES3_EELb0ELb1ELb1ELb0ELb0ELb1ELb1ELb1EEEvNS_16Flash_fwd_paramsE) ;  /* 0xfffffff802648950 */ /* 0x01efea0003c3ffff */
        /* <DEDUP_REMOVED lines=90> */
.L_x_11459:
[----:B------:R-:W-:Y:S05]  /*0c10*/  BSYNC.RECONVERGENT B0 ;  /* 0x0000000000007941 */ /* 0x000fea0003800200 */
.L_x_11458:
        /* <DEDUP_REMOVED lines=16> */
.L_x_11461:
[----:B------:R-:W-:Y:S05]  /*0d20*/  BSYNC.RECONVERGENT B0 ;  /* 0x0000000000007941 */ /* 0x000fea0003800200 */
.L_x_11460:
        /* <DEDUP_REMOVED lines=15> */
.L_x_11463:
[----:B------:R-:W-:Y:S05]  /*0e20*/  BSYNC.RECONVERGENT B0 ;  /* 0x0000000000007941 */ /* 0x000fea0003800200 */
.L_x_11462:
        /* <DEDUP_REMOVED lines=15> */
.L_x_11465:
[----:B------:R-:W-:Y:S05]  /*0f20*/  BSYNC.RECONVERGENT B0 ;  /* 0x0000000000007941 */ /* 0x000fea0003800200 */
.L_x_11464:
        /* <DEDUP_REMOVED lines=13> */
[----:B-12---:R-:W-:Y:S05]  /*1000*/  @P6 RET.REL.NODEC R142 `(_ZN5flash24flash_fwd_splitkv_kernelI23Flash_fwd_kernel_traitsILi96ELi64ELi64ELi4ELb0ELb0EN7cutlass6half_tE19Flash_kernel_traitsILi96ELi64ELi64ELi4ES3_EELb0ELb1ELb1ELb0ELb0ELb1ELb1ELb1EEEvNS_16Flash_fwd_paramsE) ;  /* 0xffffffec8efc6950 */ /* 0x006fea0003c3ffff */
[----:B------:R-:W-:Y:S02]  /*1010*/  MOV R5, 0xff800000 ;  /* 0xff80000000057802 */ /* 0x000fe40000000f00 */
[----:B------:R-:W-:-:S03]  /*1020*/  MOV R143, 0x0 ;  /* 0x00000000008f7802 */ /* 0x000fc60000000f00 */
[----:B------:R1:W-:Y:S02]  /*1030*/  ST.E desc[UR4][R2.64+0xc0], R5 ;  /* 0x0000c00502007985 */ /* 0x0003e4000c101904 */
[----:B-1----:R-:W-:Y:S05]  /*1040*/  RET.REL.NODEC R142 `(_ZN5flash24flash_fwd_splitkv_kernelI23Flash_fwd_kernel_traitsILi96ELi64ELi64ELi4ELb0ELb0EN7cutlass6half_tE19Flash_kernel_traitsILi96ELi64ELi64ELi4ES3_EELb0ELb1ELb1ELb0ELb0ELb1ELb1ELb1EEEvNS_16Flash_fwd_paramsE) ;  /* 0xffffffec8eec7950 */ /* 0x002fea0003c3ffff */
.L_x_11457:
        /* <DEDUP_REMOVED lines=103> */
.L_x_11467:
        /* <DEDUP_REMOVED lines=78> */
.L_x_11468:
[----:B------:R-:W-:Y:S05]  /*1ba0*/  BSYNC.RECONVERGENT B0 ;  /* 0x0000000000007941 */ /* 0x000fea0003800200 */
.L_x_11466:
        /* <DEDUP_REMOVED lines=198> */
.L_x_11506:
        /* <DEDUP_REMOVED lines=19> */
.L_x_11471:
[----:B------:R-:W-:Y:S05]  /*2940*/  BSYNC.RECONVERGENT B0 ;  /* 0x0000000000007941 */ /* 0x000fea0003800200 */
.L_x_11470:
        /* <DEDUP_REMOVED lines=15> */
.L_x_11473:
[----:B------:R-:W-:Y:S05]  /*2a40*/  BSYNC.RECONVERGENT B0 ;  /* 0x0000000000007941 */ /* 0x000fea0003800200 */
.L_x_11472:
        /* <DEDUP_REMOVED lines=26> */
.L_x_11477:
[----:B------:R-:W-:Y:S05]  /*2bf0*/  BSYNC.RECONVERGENT B0 ;  /* 0x0000000000007941 */ /* 0x000fea0003800200 */
.L_x_11476:
        /* <DEDUP_REMOVED lines=17> */
.L_x_11475:
        /* <DEDUP_REMOVED lines=62> */
.L_x_11483:
[----:B------:R-:W-:Y:S05]  /*30f0*/  BSYNC.RECONVERGENT B0 ;  /* 0x0000000000007941 */ /* 0x000fea0003800200 */
.L_x_11482:
        /* <DEDUP_REMOVED lines=52> */
.L_x_11485:
[----:B------:R-:W-:Y:S05]  /*3440*/  BSYNC.RECONVERGENT B0 ;  /* 0x0000000000007941 */ /* 0x000fea0003800200 */
.L_x_11484:
        /* <DEDUP_REMOVED lines=51> */
.L_x_11481:
[----:B------:R-:W-:Y:S05]  /*3780*/  BSYNC.RECONVERGENT B1 ;  /* 0x0000000000017941 */ /* 0x000fea0003800200 */
.L_x_11480:
        /* <DEDUP_REMOVED lines=67> */
.L_x_11489:
[----:B------:R-:W-:Y:S05]  /*3bc0*/  BSYNC.RECONVERGENT B0 ;  /* 0x0000000000007941 */ /* 0x000fea0003800200 */
.L_x_11488:
        /* <DEDUP_REMOVED lines=52> */
.L_x_11491:
[----:B------:R-:W-:Y:S05]  /*3f10*/  BSYNC.RECONVERGENT B0 ;  /* 0x0000000000007941 */ /* 0x000fea0003800200 */
.L_x_11490:
        /* <DEDUP_REMOVED lines=51> */
.L_x_11487:
[----:B------:R-:W-:Y:S05]  /*4250*/  BSYNC.RECONVERGENT B1 ;  /* 0x0000000000017941 */ /* 0x000fea0003800200 */
.L_x_11486:
[----:B------:R-:W2:Y:S02]  /*4260*/  LD.E R3, desc[UR4][R84.64+0xd0] ;  /* 0x0000d00454037980 */ /* 0x000ea4000c101900 */
[----:B--2---:R-:W-:Y:S05]  /*4270*/  IMAD.U32 R3, R3, -0x20, RZ ;  /* 0xffffffe003037824 */ /* 0x004fea00078e00ff */
[C---:B------:R-:W-:Y:S02]  /*4280*/  LEA R16, P1, R3.reuse, R16, 0x1 ;  /* 0x0000001003107211 */ /* 0x040fe400078208ff */
[C---:B------:R-:W-:Y:S02]  /*4290*/  LEA R50, P0, R3.reuse, R50, 0x1 ;  /* 0x0000003203327211 */ /* 0x040fe400078008ff */
[C---:B------:R-:W-:Y:S02]  /*42a0*/  LEA.HI.X.SX32 R17, R3.reuse, R17, 0x1, P1 ;  /* 0x0000001103117211 */ /* 0x040fe400008f0eff */
[----:B------:R-:W-:Y:S01]  /*42b0*/  LEA.HI.X.SX32 R51, R3, R51, 0x1, P0 ;  /* 0x0000003303337211 */ /* 0x000fe200000f0eff */
[----:B------:R-:W-:Y:S05]  /*42c0*/  BRA `(.L_x_11478) ;  /* 0x0000002400147947 */ /* 0x000fea0003800000 */
.L_x_11479:
        /* <DEDUP_REMOVED lines=99> */
.L_x_11495:
[----:B------:R-:W-:Y:S05]  /*4900*/  BSYNC.RECONVERGENT B0 ;  /* 0x0000000000007941 */ /* 0x000fea0003800200 */
.L_x_11494:
        /* <DEDUP_REMOVED lines=93> */
.L_x_11497:
[----:B------:R-:W-:Y:S05]  /*4ee0*/  BSYNC.RECONVERGENT B0 ;  /* 0x0000000000007941 */ /* 0x000fea0003800200 */
.L_x_11496:
        /* <DEDUP_REMOVED lines=92> */
.L_x_11493:
[----:B------:R-:W-:Y:S05]  /*54b0*/  BSYNC.RECONVERGENT B1 ;  /* 0x0000000000017941 */ /* 0x000fea0003800200 */
.L_x_11492:
        /* <DEDUP_REMOVED lines=99> */
.L_x_11501:
[----:B------:R-:W-:Y:S05]  /*5af0*/  BSYNC.RECONVERGENT B0 ;  /* 0x0000000000007941 */ /* 0x000fea0003800200 */
.L_x_11500:
        /* <DEDUP_REMOVED lines=94> */
.L_x_11503:
[----:B------:R-:W-:Y:S05]  /*60e0*/  BSYNC.RECONVERGENT B0 ;  /* 0x0000000000007941 */ /* 0x000fea0003800200 */
.L_x_11502:
        /* <DEDUP_REMOVED lines=92> */
.L_x_11499:
[----:B------:R-:W-:Y:S05]  /*66b0*/  BSYNC.RECONVERGENT B1 ;  /* 0x0000000000017941 */ /* 0x000fea0003800200 */
.L_x_11498:
[----:B------:R-:W3:Y:S02]  /*66c0*/  LD.E R3, desc[UR4][R84.64+0xd0] ;  /* 0x0000d00454037980 */ /* 0x000ee4000c101900 */
[----:B---3--:R-:W-:Y:S05]  /*66d0*/  IMAD.U32 R3, R3, -0x20, RZ ;  /* 0xffffffe003037824 */ /* 0x008fea00078e00ff */
[C---:B------:R-:W-:Y:S02]  /*66e0*/  LEA R74, P1, R3.reuse, R74, 0x1 ;  /* 0x0000004a034a7211 */ /* 0x040fe400078208ff */
[C---:B------:R-:W-:Y:S02]  /*66f0*/  LEA R72, P0, R3.reuse, R72, 0x1 ;  /* 0x0000004803487211 */ /* 0x040fe400078008ff */
[C---:B------:R-:W-:Y:S02]  /*6700*/  LEA.HI.X.SX32 R75, R3.reuse, R75, 0x1, P1 ;  /* 0x0000004b034b7211 */ /* 0x040fe400008f0eff */
[----:B------:R-:W-:Y:S09]  /*6710*/  LEA.HI.X.SX32 R73, R3, R73, 0x1, P0 ;  /* 0x0000004903497211 */ /* 0x000ff200000f0eff */
.L_x_11478:
[----:B------:R-:W-:Y:S05]  /*6720*/  BSYNC.RECONVERGENT B2 ;  /* 0x0000000000027941 */ /* 0x000fea0003800200 */
.L_x_11474:
        /* <DEDUP_REMOVED lines=102> */
.L_x_11505:
[----:B------:R-:W-:Y:S05]  /*6d90*/  BSYNC.RECONVERGENT B0 ;  /* 0x0000000000007941 */ /* 0x000fea0003800200 */
.L_x_11504:
[----:B------:R-:W-:Y:S05]  /*6da0*/  @P2 BRA `(.L_x_11506) ;  /* 0xffffffb800982947 */ /* 0x000fea000383ffff */
.L_x_11469:
        /* <DEDUP_REMOVED lines=29> */
.L_x_11511:
[----:B------:R2:W-:Y:S02]  /*6f80*/  STS.128 [R91+0x2000], RZ ;  /* 0x002000ff5b007388 */ /* 0x0005e40000000c00 */
.L_x_11510:
[----:B------:R-:W-:Y:S05]  /*6f90*/  BSYNC.RECONVERGENT B0 ;  /* 0x0000000000007941 */ /* 0x000fea0003800200 */
.L_x_11509:
        /* <DEDUP_REMOVED lines=24> */
.L_x_11513:
[----:B------:R1:W-:Y:S01]  /*7120*/  STS.128 [R91+0x2800], RZ ;  /* 0x002800ff5b007388 */ /* 0x0003e20000000c00 */
[----:B------:R-:W-:Y:S05]  /*7130*/  BRA `(.L_x_11512) ;  /* 0x0000003800507947 */ /* 0x000fea0003800000 */
.L_x_11508:
        /* <DEDUP_REMOVED lines=84> */
.L_x_11520:
[----:B------:R-:W-:Y:S05]  /*7680*/  BSYNC.RECONVERGENT B0 ;  /* 0x0000000000007941 */ /* 0x000fea0003800200 */
.L_x_11519:
[----:B-----5:R-:W-:Y:S01]  /*7690*/  IMAD.MOV.U32 R6, RZ, RZ, R18 ;  /* 0x000000ffff067224 */ /* 0x020fe200078e0012 */
[----:B------:R-:W-:Y:S01]  /*76a0*/  MOV R4, R16 ;  /* 0x0000001000047202 */ /* 0x000fe20000000f00 */
[----:B------:R-:W-:Y:S01]  /*76b0*/  IMAD.MOV.U32 R7, RZ, RZ, R19 ;  /* 0x000000ffff077224 */ /* 0x000fe200078e0013 */
[----:B------:R-:W-:Y:S02]  /*76c0*/  MOV R5, R17 ;  /* 0x0000001100057202 */ /* 0x000fe40000000f00 */
.L_x_11518:
[----:B------:R-:W-:Y:S05]  /*76d0*/  BSYNC.RECONVERGENT B1 ;  /* 0x0000000000017941 */ /* 0x000fea0003800200 */
.L_x_11517:
        /* <DEDUP_REMOVED lines=49> */
.L_x_11524:
[----:B------:R-:W-:Y:S05]  /*79f0*/  BSYNC.RECONVERGENT B0 ;  /* 0x0000000000007941 */ /* 0x000fea0003800200 */
.L_x_11523:
[----:B-----5:R1:W-:Y:S02]  /*7a00*/  STS.128 [R91+0x1000], R16 ;  /* 0x001000105b007388 */ /* 0x0203e40000000c00 */
.L_x_11522:
[----:B------:R-:W-:Y:S05]  /*7a10*/  BSYNC.RECONVERGENT B1 ;  /* 0x0000000000017941 */ /* 0x000fea0003800200 */
.L_x_11521:
        /* <DEDUP_REMOVED lines=47> */
.L_x_11526:
[----:B------:R-:W-:Y:S05]  /*7d10*/  BSYNC.RECONVERGENT B0 ;  /* 0x0000000000007941 */ /* 0x000fea0003800200 */
.L_x_11525:
[----:B-----5:R1:W-:Y:S02]  /*7d20*/  STS.128 [R91+0x2000], R16 ;  /* 0x002000105b007388 */ /* 0x0203e40000000c00 */
.L_x_11516:
[----:B------:R-:W-:Y:S05]  /*7d30*/  BSYNC.RECONVERGENT B2 ;  /* 0x0000000000027941 */ /* 0x000fea0003800200 */
.L_x_11515:
        /* <DEDUP_REMOVED lines=61> */
.L_x_11530:
[----:B------:R-:W-:Y:S05]  /*8110*/  BSYNC.RECONVERGENT B0 ;  /* 0x0000000000007941 */ /* 0x000fea0003800200 */
.L_x_11529:
[----:B-----5:R1:W-:Y:S02]  /*8120*/  STS.128 [R91+0x800], R16 ;  /* 0x000800105b007388 */ /* 0x0203e40000000c00 */
.L_x_11528:
[----:B------:R-:W-:Y:S05]  /*8130*/  BSYNC.RECONVERGENT B1 ;  /* 0x0000000000017941 */ /* 0x000fea0003800200 */
.L_x_11527:
        /* <DEDUP_REMOVED lines=56> */
.L_x_11534:
[----:B------:R-:W-:Y:S05]  /*84c0*/  BSYNC.RECONVERGENT B0 ;  /* 0x0000000000007941 */ /* 0x000fea0003800200 */
.L_x_11533:
[----:B-----5:R1:W-:Y:S02]  /*84d0*/  STS.128 [R91+0x1800], R16 ;  /* 0x001800105b007388 */ /* 0x0203e40000000c00 */
.L_x_11532:
[----:B------:R-:W-:Y:S05]  /*84e0*/  BSYNC.RECONVERGENT B1 ;  /* 0x0000000000017941 */ /* 0x000fea0003800200 */
.L_x_11531:
        /* <DEDUP_REMOVED lines=53> */
.L_x_11536:
[----:B------:R-:W-:Y:S05]  /*8840*/  BSYNC.RECONVERGENT B0 ;  /* 0x0000000000007941 */ /* 0x000fea0003800200 */
.L_x_11535:
[----:B-----5:R1:W-:Y:S01]  /*8850*/  STS.128 [R91+0x2800], R16 ;  /* 0x002800105b007388 */ /* 0x0203e20000000c00 */
[----:B------:R-:W-:Y:S05]  /*8860*/  BRA `(.L_x_11512) ;  /* 0x0000002000847947 */ /* 0x000fea0003800000 */
.L_x_11514:
        /* <DEDUP_REMOVED lines=94> */
.L_x_11542:
[----:B------:R-:W-:Y:S05]  /*8e50*/  BSYNC.RECONVERGENT B0 ;  /* 0x0000000000007941 */ /* 0x000fea0003800200 */
.L_x_11541:
[----:B-----5:R-:W-:Y:S01]  /*8e60*/  IMAD.MOV.U32 R6, RZ, RZ, R30 ;  /* 0x000000ffff067224 */ /* 0x020fe200078e001e */
[----:B------:R-:W-:Y:S01]  /*8e70*/  MOV R4, R28 ;  /* 0x0000001c00047202 */ /* 0x000fe20000000f00 */
[----:B------:R-:W-:Y:S01]  /*8e80*/  IMAD.MOV.U32 R7, RZ, RZ, R31 ;  /* 0x000000ffff077224 */ /* 0x000fe200078e001f */
[----:B------:R-:W-:Y:S02]  /*8e90*/  MOV R5, R29 ;  /* 0x0000001d00057202 */ /* 0x000fe40000000f00 */
.L_x_11540:
[----:B------:R-:W-:Y:S05]  /*8ea0*/  BSYNC.RECONVERGENT B1 ;  /* 0x0000000000017941 */ /* 0x000fea0003800200 */
.L_x_11539:
        /* <DEDUP_REMOVED lines=86> */
.L_x_11546:
[----:B------:R-:W-:Y:S05]  /*9410*/  BSYNC.RECONVERGENT B0 ;  /* 0x0000000000007941 */ /* 0x000fea0003800200 */
.L_x_11545:
[----:B-----5:R1:W-:Y:S02]  /*9420*/  STS.128 [R91+0x1000], R28 ;  /* 0x0010001c5b007388 */ /* 0x0203e40000000c00 */
.L_x_11544:
[----:B------:R-:W-:Y:S05]  /*9430*/  BSYNC.RECONVERGENT B1 ;  /* 0x0000000000017941 */ /* 0x000fea0003800200 */
.L_x_11543:
        /* <DEDUP_REMOVED lines=84> */
.L_x_11548:
[----:B------:R-:W-:Y:S05]  /*9980*/  BSYNC.RECONVERGENT B0 ;  /* 0x0000000000007941 */ /* 0x000fea0003800200 */
.L_x_11547:
[----:B-----5:R1:W-:Y:S02]  /*9990*/  STS.128 [R91+0x2000], R28 ;  /* 0x0020001c5b007388 */ /* 0x0203e40000000c00 */
.L_x_11538:
[----:B------:R-:W-:Y:S05]  /*99a0*/  BSYNC.RECONVERGENT B2 ;  /* 0x0000000000027941 */ /* 0x000fea0003800200 */
.L_x_11537:
        /* <DEDUP_REMOVED lines=91> */
.L_x_11552:
[----:B------:R-:W-:Y:S05]  /*9f60*/  BSYNC.RECONVERGENT B0 ;  /* 0x0000000000007941 */ /* 0x000fea0003800200 */
.L_x_11551:
[----:B-----5:R1:W-:Y:S02]  /*9f70*/  STS.128 [R91+0x800], R28 ;  /* 0x0008001c5b007388 */ /* 0x0203e40000000c00 */
.L_x_11550:
[----:B------:R-:W-:Y:S05]  /*9f80*/  BSYNC.RECONVERGENT B1 ;  /* 0x0000000000017941 */ /* 0x000fea0003800200 */
.L_x_11549:
        /* <DEDUP_REMOVED lines=86> */
.L_x_11556:
[----:B------:R-:W-:Y:S05]  /*a4f0*/  BSYNC.RECONVERGENT B0 ;  /* 0x0000000000007941 */ /* 0x000fea0003800200 */
.L_x_11555:
[----:B-----5:R1:W-:Y:S02]  /*a500*/  STS.128 [R91+0x1800], R28 ;  /* 0x0018001c5b007388 */ /* 0x0203e40000000c00 */
.L_x_11554:
[----:B------:R-:W-:Y:S05]  /*a510*/  BSYNC.RECONVERGENT B1 ;  /* 0x0000000000017941 */ /* 0x000fea0003800200 */
.L_x_11553:
        /* <DEDUP_REMOVED lines=84> */
.L_x_11558:
[----:B------:R-:W-:Y:S05]  /*aa60*/  BSYNC.RECONVERGENT B0 ;  /* 0x0000000000007941 */ /* 0x000fea0003800200 */
.L_x_11557:
[----:B-----5:R1:W-:Y:S02]  /*aa70*/  STS.128 [R91+0x2800], R28 ;  /* 0x0028001c5b007388 */ /* 0x0203e40000000c00 */
.L_x_11512:
[----:B------:R-:W-:Y:S05]  /*aa80*/  BSYNC.RECONVERGENT B3 ;  /* 0x0000000000037941 */ /* 0x000fea0003800200 */
.L_x_11507:
        /* <DEDUP_REMOVED lines=25> */
.L_x_11561:
[----:B------:R3:W-:Y:S02]  /*ac20*/  STS.128 [R91+0x5000], RZ ;  /* 0x005000ff5b007388 */ /* 0x0007e40000000c00 */
.L_x_11560:
[----:B------:R-:W-:Y:S05]  /*ac30*/  BSYNC.RECONVERGENT B0 ;  /* 0x0000000000007941 */ /* 0x000fea0003800200 */
.L_x_11559:
        /* <DEDUP_REMOVED lines=23> */
.L_x_11563:
[----:B------:R-:W-:Y:S05]  /*adb0*/  BSYNC.RECONVERGENT B0 ;  /* 0x0000000000007941 */ /* 0x000fea0003800200 */
.L_x_11562:
[----:B-----5:R-:W2:Y:S04]  /*adc0*/  LD.E.64 R14, desc[UR4][R84.64+0x1c0] ;  /* 0x0001c004540e7980 */ /* 0x020ea8000c101b00 */
[----:B-1-3--:R-:W3:Y:S01]  /*add0*/  LD.E.64 R4, desc[UR4][R84.64+0x1b8] ;  /* 0x0001b80454047980 */ /* 0x00aee2000c101b00 */
[----:B------:R-:W-:-:S03]  /*ade0*/  MOV R104, R146 ;  /* 0x0000009200687202 */ /* 0x000fc60000000f00 */
[----:B------:R-:W4:Y:S04]  /*adf0*/  LD.E R0, desc[UR4][R84.64+0xd8] ;  /* 0x0000d80454007980 */ /* 0x000f28000c101900 */
        /* <DEDUP_REMOVED lines=36> */
.L_x_11566:
[----:B------:R3:W-:Y:S01]  /*b040*/  STS.128 [R91+0x8000], RZ ;  /* 0x008000ff5b007388 */ /* 0x0007e20000000c00 */
[----:B------:R-:W-:Y:S05]  /*b050*/  BRA `(.L_x_11567) ;  /* 0x00000000000c7947 */ /* 0x000fea0003800000 */
.L_x_11565:
[----:B------:R1:W-:Y:S04]  /*b060*/  STS.128 [R91+0x6000], RZ ;  /* 0x006000ff5b007388 */ /* 0x0003e80000000c00 */
[----:B------:R1:W-:Y:S04]  /*b070*/  STS.128 [R91+0x7000], RZ ;  /* 0x007000ff5b007388 */ /* 0x0003e80000000c00 */
[----:B------:R1:W-:Y:S02]  /*b080*/  STS.128 [R91+0x8000], RZ ;  /* 0x008000ff5b007388 */ /* 0x0003e40000000c00 */
.L_x_11567:
[----:B------:R-:W-:Y:S05]  /*b090*/  BSYNC.RECONVERGENT B0 ;  /* 0x0000000000007941 */ /* 0x000fea0003800200 */
.L_x_11564:
        /* <DEDUP_REMOVED lines=27> */
.L_x_11570:
[----:B------:R1:W-:Y:S02]  /*b250*/  STS.128 [R91+0x8800], RZ ;  /* 0x008800ff5b007388 */ /* 0x0003e40000000c00 */
.L_x_11569:
[----:B------:R-:W-:Y:S05]  /*b260*/  BSYNC.RECONVERGENT B0 ;  /* 0x0000000000007941 */ /* 0x000fea0003800200 */
.L_x_11568:
[----:B-1----:R-:W2:Y:S01]  /*b270*/  LD.E R3, desc[UR4][R84.64+0x18c] ;  /* 0x00018c0454037980 */ /* 0x002ea2000c101900 */
        /* <DEDUP_REMOVED lines=8> */
[--C-:B------:R-:W-:Y:S02]  /*b300*/  LOP3.LUT R17, R17, 0xc0, R8.reuse, 0xf8, !PT ;  /* 0x000000c011117812 */ /* 0x100fe400078ef808 */
[----:B------:R-:W-:Y:S02]  /*b310*/  LOP3.LUT R5, R0, 0x8, R61, 0xf8, !PT ;  /* 0x0000000800057812 */ /* 0x000fe400078ef83d */
        /* <DEDUP_REMOVED lines=13> */
[----:B-----5:R-:W-:Y:S01]  /*b3f0*/  IADD3 R14, PT, PT, R14, R63, -R144 ;  /* 0x0000003f0e0e7210 */ /* 0x020fe20007ffe890 */
[----:B------:R-:W1:Y:S01]  /*b400*/  LDSM.16.M88.4 R24, [R124+0x3000] ;  /* 0x003000007c18783b */ /* 0x000e620000000200 */
[----:B------:R-:W-:Y:S02]  /*b410*/  SEL R11, R120, 0xffffffe0, !P0 ;  /* 0xffffffe0780b7807 */ /* 0x000fe40004000000 */
[----:B------:R-:W-:Y:S01]  /*b420*/  ISETP.GT.AND P0, PT, R90, R137, PT ;  /* 0x000000895a00720c */ /* 0x000fe20003f04270 */
[----:B------:R-:W-:Y:S01]  /*b430*/  LDSM.16.M88.4 R64, [R126+0x1000] ;  /* 0x001000007e40783b */ /* 0x000fe20000000200 */
[----:B------:R-:W-:-:S02]  /*b440*/  IADD3 R86, PT, PT, R126, R11, RZ ;  /* 0x0000000b7e567210 */ /* 0x000fc40007ffe0ff */
[----:B------:R-:W-:Y:S01]  /*b450*/  IADD3 R0, PT, PT, R124, R11, RZ ;  /* 0x0000000b7c007210 */ /* 0x000fe20007ffe0ff */
[----:B------:R-:W-:Y:S04]  /*b460*/  LDSM.16.M88.4 R16, [R124+0x4000] ;  /* 0x004000007c10783b */ /* 0x000fe80000000200 */
[----:B------:R-:W-:Y:S04]  /*b470*/  LDSM.16.M88.4 R104, [R86] ;  /* 0x000000005668783b */ /* 0x000fe80000000200 */
[----:B------:R-:W3:Y:S04]  /*b480*/  LDSM.16.M88.4 R20, [R0+0x3000] ;  /* 0x003000000014783b */ /* 0x000ee80000000200 */
        /* <DEDUP_REMOVED lines=37> */
[C---:B------:R-:W-:Y:S08]  /*b6e0*/  HMMA.16816.F32 R72, R104.reuse, R92, R72 ;  /* 0x0000005c6848723c */ /* 0x040ff00000001848 */
[----:B------:R-:W-:Y:S01]  /*b6f0*/  HMMA.16816.F32 R68, R104, R94, R68 ;  /* 0x0000005e6844723c */ /* 0x000fe20000001844 */
[----:B------:R-:W3:Y:S07]  /*b700*/  LDSM.16.M88.4 R92, [R0+0x4800] ;  /* 0x00480000005c783b */ /* 0x000eee0000000200 */
[----:B------:R-:W-:Y:S01]  /*b710*/  HMMA.16816.F32 R112, R64, R114, R48 ;  /* 0x000000724070723c */ /* 0x000fe20000001830 */
[----:B------:R-:W3:Y:S07]  /*b720*/  LDSM.16.M88.4 R48, [R0+0x5400] ;  /* 0x005400000030783b */ /* 0x000eee0000000200 */
[C---:B------:R-:W-:Y:S08]  /*b730*/  HMMA.16816.F32 R80, R104.reuse, R96, R80 ;  /* 0x000000606850723c */ /* 0x040ff00000001850 */
[----:B------:R-:W-:Y:S08]  /*b740*/  HMMA.16816.F32 R76, R104, R98, R76 ;  /* 0x00000062684c723c */ /* 0x000ff0000000184c */
[----:B------:R-:W-:Y:S08]  /*b750*/  HMMA.16816.F32 R36, R44, R40, R36 ;  /* 0x000000282c24723c */ /* 0x000ff00000001824 */
[----:B------:R-:W-:Y:S01]  /*b760*/  HMMA.16816.F32 R24, R20, R18, R24 ;  /* 0x000000121418723c */ /* 0x000fe20000001818 */
[----:B------:R-:W3:Y:S04]  /*b770*/  LDSM.16.M88.4 R16, [R124+0x5800] ;  /* 0x005800007c10783b */ /* 0x000ee80000000200 */
[-C--:B--2---:R-:W-:Y:S01]  /*b780*/  FMUL.FTZ R4, R4, R3.reuse ;  /* 0x0000000304047220 */ /* 0x084fe20000410000 */
[----:B------:R-:W-:-:S02]  /*b790*/  FMUL.FTZ R5, R5, R3 ;  /* 0x0000000305057220 */ /* 0x000fc40000410000 */
[----:B------:R-:W-:Y:S05]  /*b7a0*/  HMMA.16816.F32 R80, R64, R56, R80 ;  /* 0x000000384050723c */ /* 0x000fea0000001850 */
[----:B------:R-:W-:-:S06]  /*b7b0*/  FMUL.FTZ R57, R6, R3 ;  /* 0x0000000306397220 */ /* 0x000fcc0000410000 */
[----:B------:R-:W2:Y:S01]  /*b7c0*/  MUFU.TANH R57, R57 ;  /* 0x0000003900397308 */ /* 0x000ea20000002400 */
[----:B------:R-:W-:Y:S03]  /*b7d0*/  HMMA.16816.F32 R76, R64, R58, R76 ;  /* 0x0000003a404c723c */ /* 0x000fe6000000184c */
[-C--:B------:R-:W-:Y:S01]  /*b7e0*/  FMUL.FTZ R59, R7, R3.reuse ;  /* 0x00000003073b7220 */ /* 0x080fe20000410000 */
[-C--:B------:R-:W-:Y:S01]  /*b7f0*/  FMUL.FTZ R24, R24, R3.reuse ;  /* 0x0000000318187220 */ /* 0x080fe20000410000 */
[----:B------:R-:W-:-:S04]  /*b800*/  FMUL.FTZ R25, R25, R3 ;  /* 0x0000000319197220 */ /* 0x000fc80000410000 */
[----:B------:R-:W2:Y:S01]  /*b810*/  MUFU.TANH R59, R59 ;  /* 0x0000003b003b7308 */ /* 0x000ea20000002400 */
[----:B----4-:R-:W-:Y:S07]  /*b820*/  HMMA.16816.F32 R72, R64, R52, R72 ;  /* 0x000000344048723c */ /* 0x010fee0000001848 */
[----:B------:R-:W4:Y:S01]  /*b830*/  MUFU.TANH R53, R5 ;  /* 0x0000000500357308 */ /* 0x000f220000002400 */
[----:B-1----:R-:W-:Y:S07]  /*b840*/  HMMA.16816.F32 R36, R32, R28, R36 ;  /* 0x0000001c2024723c */ /* 0x002fee0000001824 */
[----:B------:R1:W1:Y:S01]  /*b850*/  MUFU.TANH R29, R4 ;  /* 0x00000004001d7308 */ /* 0x0002620000002400 */
[C---:B------:R-:W-:Y:S01]  /*b860*/  HMMA.16816.F32 R112, R44.reuse, R42, R112 ;  /* 0x0000002a2c70723c */ /* 0x040fe20000001870 */
[----:B------:R-:W-:Y:S07]  /*b870*/  LDSM.16.M88.4 R40, [R0+0x5800] ;  /* 0x005800000028783b */ /* 0x000fee0000000200 */
[----:B---3--:R-:W-:Y:S01]  /*b880*/  HMMA.16816.F32 R80, R44, R92, R80 ;  /* 0x0000005c2c50723c */ /* 0x008fe20000001850 */
[----:B------:R-:W3:Y:S01]  /*b890*/  MUFU.TANH R93, R24 ;  /* 0x00000018005d7308 */ /* 0x000ee20000002400 */
[----:B-1----:R-:W1:Y:S06]  /*b8a0*/  LDSM.16.M88.4 R4, [R0+0x4c00] ;  /* 0x004c00000004783b */ /* 0x002e6c0000000200 */
[----:B------:R-:W-:Y:S01]  /*b8b0*/  HMMA.16816.F32 R36, R20, R48, R36 ;  /* 0x000000301424723c */ /* 0x000fe20000001824 */
[----:B------:R2:W1:Y:S07]  /*b8c0*/  MUFU.TANH R49, R25 ;  /* 0x0000001900317308 */ /* 0x00046e0000002400 */
[----:B------:R-:W-:Y:S05]  /*b8d0*/  HMMA.16816.F32 R112, R32, R30, R112 ;  /* 0x0000001e2070723c */ /* 0x000fea0000001870 */
[----:B------:R-:W-:-:S06]  /*b8e0*/  FMUL.FTZ R31, R26, R3 ;  /* 0x000000031a1f7220 */ /* 0x000fcc0000410000 */
[----:B------:R-:W1:Y:S01]  /*b8f0*/  MUFU.TANH R31, R31 ;  /* 0x0000001f001f7308 */ /* 0x000e620000002400 */
[----:B------:R-:W-:Y:S05]  /*b900*/  HMMA.16816.F32 R68, R64, R54, R68 ;  /* 0x000000364044723c */ /* 0x000fea0000001844 */
[-C--:B------:R-:W-:Y:S02]  /*b910*/  FMUL.FTZ R55, R27, R3.reuse ;  /* 0x000000031b377220 */ /* 0x080fe40000410000 */
[----:B--2---:R-:W2:Y:S01]  /*b920*/  LDSM.16.M88.4 R24, [R124+0x5c00] ;  /* 0x005c00007c18783b */ /* 0x004ea20000000200 */
        /* <DEDUP_REMOVED lines=8> */
[----:B-1----:R-:W-:Y:S05]  /*b9b0*/  HMMA.16816.F32 R72, R44, R4, R72 ;  /* 0x000000042c48723c */ /* 0x002fea0000001848 */
[----:B------:R-:W-:-:S06]  /*b9c0*/  FMUL.FTZ R5, R39, R3 ;  /* 0x0000000327057220 */ /* 0x000fcc0000410000 */
[----:B------:R-:W1:Y:S01]  /*b9d0*/  MUFU.TANH R5, R5 ;  /* 0x0000000500057308 */ /* 0x000e620000002400 */
[----:B------:R-:W-:Y:S01]  /*b9e0*/  HMMA.16816.F32 R76, R32, R18, R76 ;  /* 0x00000012204c723c */ /* 0x000fe2000000184c */
[----:B------:R4:W3:Y:S01]  /*b9f0*/  LDSM.16.M88.4 R16, [R0+0x5c00] ;  /* 0x005c00000010783b */ /* 0x0008e20000000200 */
[----:B------:R-:W-:-:S06]  /*ba00*/  DEPBAR.LE SB0, 0x0 ;  /* 0x000080000000791a */ /* 0x000fcc0000000000 */
[----:B------:R-:W-:Y:S05]  /*ba10*/  HMMA.16816.F32 R68, R44, R6, R68 ;  /* 0x000000062c44723c */ /* 0x000fea0000001844 */
[----:B------:R-:W-:-:S03]  /*ba20*/  IADD3 R6, PT, PT, R63, -R144, -R15 ;  /* 0x800000903f067210 */ /* 0x000fc60007ffe80f */
[----:B--2---:R-:W-:Y:S08]  /*ba30*/  HMMA.16816.F32 R72, R32, R24, R72 ;  /* 0x000000182048723c */ /* 0x004ff00000001848 */
[----:B------:R-:W-:Y:S05]  /*ba40*/  HMMA.16816.F32 R112, R20, R50, R112 ;  /* 0x000000321470723c */ /* 0x000fea0000001870 */
[----:B----4-:R-:W-:Y:S01]  /*ba50*/  LOP3.LUT R0, R128, 0x1f0, RZ, 0xc0, !PT ;  /* 0x000001f080007812 */ /* 0x010fe200078ec0ff */
[----:B------:R2:W4:Y:S03]  /*ba60*/  MUFU.TANH R51, R38 ;  /* 0x0000002600337308 */ /* 0x0005260000002400 */
[----:B------:R-:W-:Y:S01]  /*ba70*/  LOP3.LUT R4, R0, 0x7, R100, 0xf8, !PT ;  /* 0x0000000700047812 */ /* 0x000fe200078ef864 */
[----:B------:R-:W-:Y:S05]  /*ba80*/  HMMA.16816.F32 R68, R32, R26, R68 ;  /* 0x0000001a2044723c */ /* 0x000fea0000001844 */
[----:B------:R-:W-:-:S04]  /*ba90*/  LEA R153, R143, R4, 0x6 ;  /* 0x000000048f997211 */ /* 0x000fc800078e30ff */
[C---:B------:R-:W-:Y:S02]  /*baa0*/  IADD3 R152, PT, PT, R153.reuse, R14, RZ ;  /* 0x0000000e99987210 */ /* 0x040fe40007ffe0ff */
[----:B------:R-:W-:Y:S01]  /*bab0*/  IADD3 R153, PT, PT, R153, R6, RZ ;  /* 0x0000000699997210 */ /* 0x000fe20007ffe0ff */
[C---:B------:R-:W-:Y:S05]  /*bac0*/  HMMA.16816.F32 R80, R20.reuse, R40, R80 ;  /* 0x000000281450723c */ /* 0x040fea0000001850 */
[--C-:B------:R-:W-:Y:S01]  /*bad0*/  VIADDMNMX R154, R152, 0x1, R63.reuse, PT ;  /* 0x00000001989a7846 */ /* 0x100fe2000380013f */
[-C--:B------:R-:W-:Y:S01]  /*bae0*/  FMUL.FTZ R39, R112, R3.reuse ;  /* 0x0000000370277220 */ /* 0x080fe20000410000 */
[-C--:B------:R-:W-:Y:S01]  /*baf0*/  FMUL.FTZ R41, R113, R3.reuse ;  /* 0x0000000371297220 */ /* 0x080fe20000410000 */
[-C--:B------:R-:W-:Y:S01]  /*bb00*/  FMUL.FTZ R67, R114, R3.reuse ;  /* 0x0000000372437220 */ /* 0x080fe20000410000 */
[----:B------:R-:W-:Y:S01]  /*bb10*/  FMUL.FTZ R7, R115, R3 ;  /* 0x0000000373077220 */ /* 0x000fe20000410000 */
[----:B------:R-:W-:Y:S01]  /*bb20*/  VIMNMX R155, PT, PT, RZ, R153, !PT ;  /* 0x00000099ff9b7248 */ /* 0x000fe20007fe0100 */
[----:B---3--:R-:W-:Y:S01]  /*bb30*/  HMMA.16816.F32 R72, R20, R16, R72 ;  /* 0x000000101448723c */ /* 0x008fe20000001848 */
[----:B------:R-:W3:Y:S02]  /*bb40*/  MUFU.TANH R39, R39 ;  /* 0x0000002700277308 */ /* 0x000ee40000002400 */
[----:B------:R-:W-:-:S02]  /*bb50*/  VIADDMNMX R152, R152, 0x9, R63, PT ;  /* 0x0000000998987846 */ /* 0x000fc4000380013f */
[----:B------:R-:W-:-:S03]  /*bb60*/  VIADDMNMX R153, R153, 0x8, RZ, !PT ;  /* 0x0000000899997846 */ /* 0x000fc600078001ff */
        /* <DEDUP_REMOVED lines=38> */
[----:B---34-:R-:W-:Y:S05]  /*bdd0*/  @!P0 BRA `(.L_x_11572) ;  /* 0x0000000400c08947 */ /* 0x018fea0003800000 */
[----:B------:R-:W-:Y:S01]  /*bde0*/  ISETP.NE.U32.AND P0, PT, R150, RZ, PT ;  /* 0x000000ff9600720c */ /* 0x000fe20003f05070 */
[----:B------:R-:W-:Y:S03]  /*bdf0*/  BSSY.RECONVERGENT B0, `(.L_x_11573) ;  /* 0x0000048000007945 */ /* 0x000fe60003800200 */
[----:B------:R-:W-:-:S13]  /*be00*/  ISETP.NE.AND.EX P0, PT, R151, RZ, PT, P0 ;  /* 0x000000ff9700720c */ /* 0x000fda0003f05300 */
[----:B------:R-:W-:Y:S05]  /*be10*/  @P0 BRA `(.L_x_11574) ;  /* 0x0000000000240947 */ /* 0x000fea0003800000 */
[----:B------:R-:W3:Y:S01]  /*be20*/  LD.E R6, desc[UR4][R84.64+0x38] ;  /* 0x0000380454067980 */ /* 0x000ee2000c101900 */
[----:B------:R-:W-:Y:S02]  /*be30*/  UMOV UR6, URZ ;  /* 0x000000ff00067c82 */ /* 0x000fe40008000000 */
[----:B------:R-:W-:Y:S01]  /*be40*/  IADD3 R15, P0, PT, RZ, -UR6, RZ ;  /* 0x80000006ff0f7c10 */ /* 0x000fe2000ff1e0ff */
[----:B---3--:R-:W-:-:S04]  /*be50*/  IMAD.SHL.U32 R6, R6, 0x40, RZ ;  /* 0x0000004006067824 */ /* 0x008fc800078e00ff */
[----:B------:R-:W-:-:S05]  /*be60*/  IMAD.X R6, RZ, RZ, ~R6, P0 ;  /* 0x000000ffff067224 */ /* 0x000fca00000e0e06 */
[----:B------:R-:W-:-:S04]  /*be70*/  SHF.R.S64 R15, R15, 0x1f, R6 ;  /* 0x0000001f0f0f7819 */ /* 0x000fc80000001006 */
[----:B------:R-:W-:-:S04]  /*be80*/  IADD3 R138, P0, PT, R15, R138, RZ ;  /* 0x0000008a0f8a7210 */ /* 0x000fc80007f1e0ff */
[----:B------:R-:W-:Y:S01]  /*be90*/  LEA.HI.X.SX32 R139, R6, R139, 0x1, P0 ;  /* 0x0000008b068b7211 */ /* 0x000fe200000f0eff */
[----:B------:R-:W-:Y:S05]  /*bea0*/  BRA `(.L_x_11575) ;  /* 0x0000000000f07947 */ /* 0x000fea0003800000 */
.L_x_11574:
[----:B------:R-:W3:Y:S01]  /*beb0*/  LD.E R63, desc[UR4][R84.64+0x170] ;  /* 0x00017004543f7980 */ /* 0x000ee2000c101900 */
[----:B------:R-:W-:Y:S02]  /*bec0*/  IADD3 R20, PT, PT, R87, -0x80, RZ ;  /* 0xffffff8057147810 */ /* 0x000fe40007ffe0ff */
[----:B------:R-:W-:Y:S01]  /*bed0*/  IABS R14, R62 ;  /* 0x0000003e000e7213 */ /* 0x000fe20000000000 */
[----:B------:R-:W4:Y:S01]  /*bee0*/  LD.E.64 R80, desc[UR4][R84.64+0x20] ;  /* 0x0000200454507980 */ /* 0x000f22000c101b00 */
[----:B------:R-:W-:Y:S02]  /*bef0*/  IABS R6, R20 ;  /* 0x0000001400067213 */ /* 0x000fe40000000000 */
[-C--:B---3--:R-:W-:Y:S02]  /*bf00*/  IABS R16, R63.reuse ;  /* 0x0000003f00107213 */ /* 0x088fe40000000000 */
[-C--:B------:R-:W-:Y:S02]  /*bf10*/  IABS R15, R63.reuse ;  /* 0x0000003f000f7213 */ /* 0x080fe40000000000 */
[----:B------:R-:W3:Y:S01]  /*bf20*/  I2F.RP R18, R16 ;  /* 0x0000001000127306 */ /* 0x000ee20000209400 */
[----:B------:R-:W-:-:S02]  /*bf30*/  LOP3.LUT R20, R20, R63, RZ, 0x3c, !PT ;  /* 0x0000003f14147212 */ /* 0x000fc400078e3cff */
[----:B------:R-:W-:Y:S02]  /*bf40*/  IMAD.MOV R15, RZ, RZ, -R15 ;  /* 0x000000ffff0f7224 */ /* 0x000fe400078e0a0f */
[----:B------:R-:W-:-:S03]  /*bf50*/  ISETP.GE.AND P0, PT, R20, RZ, PT ;  /* 0x000000ff1400720c */ /* 0x000fc60003f06270 */
[----:B---3--:R-:W3:Y:S02]  /*bf60*/  MUFU.RCP R78, R18 ;  /* 0x00000012004e7308 */ /* 0x008ee40000001000 */
[----:B---3--:R-:W-:-:S06]  /*bf70*/  VIADD R78, R78, 0xffffffe ;  /* 0x0ffffffe4e4e7836 */ /* 0x008fcc0000000000 */
[----:B------:R-:W3:Y:S02]  /*bf80*/  F2I.FTZ.U32.TRUNC.NTZ R79, R78 ;  /* 0x0000004e004f7305 */ /* 0x000ee4000021f000 */
[----:B---3--:R-:W-:Y:S02]  /*bf90*/  IMAD.MOV R71, RZ, RZ, -R79 ;  /* 0x000000ffff477224 */ /* 0x008fe400078e0a4f */
[----:B------:R-:W-:Y:S02]  /*bfa0*/  IMAD.MOV.U32 R78, RZ, RZ, RZ ;  /* 0x000000ffff4e7224 */ /* 0x000fe400078e00ff */
[----:B------:R-:W-:-:S04]  /*bfb0*/  IMAD R71, R71, R16, RZ ;  /* 0x0000001047477224 */ /* 0x000fc800078e02ff */
[----:B------:R-:W-:Y:S02]  /*bfc0*/  IMAD.HI.U32 R71, R79, R71, R78 ;  /* 0x000000474f477227 */ /* 0x000fe400078e004e */
[----:B------:R-:W3:Y:S04]  /*bfd0*/  LD.E.64 R78, desc[UR4][R84.64+0x38] ;  /* 0x00003804544e7980 */ /* 0x000ee8000c101b00 */
        /* <DEDUP_REMOVED lines=30> */
[----:B--2---:R-:W-:-:S04]  /*c1c0*/  IMAD.WIDE.U32 R70, R78, R16, RZ ;  /* 0x000000104e467225 */ /* 0x004fc800078e00ff */
[----:B------:R-:W-:-:S04]  /*c1d0*/  IMAD R14, R78, R63, R14 ;  /* 0x0000003f4e0e7224 */ /* 0x000fc800078e020e */
[----:B------:R-:W-:Y:S01]  /*c1e0*/  IMAD.IADD R71, R71, 0x1, R14 ;  /* 0x0000000147477824 */ /* 0x000fe200078e020e */
[----:B-----5:R-:W-:-:S04]  /*c1f0*/  IADD3 R15, PT, PT, R15, -R6, RZ ;  /* 0x800000060f0f7210 */ /* 0x020fc80007ffe0ff */
[----:B------:R-:W-:Y:S01]  /*c200*/  SHF.R.S32.HI R6, RZ, 0x1f, R15 ;  /* 0x0000001fff067819 */ /* 0x000fe2000001140f */
[----:B----4-:R-:W-:Y:S02]  /*c210*/  IMAD R63, R81, R15, RZ ;  /* 0x0000000f513f7224 */ /* 0x010fe400078e02ff */
[----:B------:R-:W-:-:S04]  /*c220*/  IMAD.WIDE.U32 R14, R15, R80, R70 ;  /* 0x000000500f0e7225 */ /* 0x000fc800078e0046 */
[----:B------:R-:W-:Y:S01]  /*c230*/  IMAD R6, R80, R6, R63 ;  /* 0x0000000650067224 */ /* 0x000fe200078e023f */
[----:B------:R-:W-:-:S04]  /*c240*/  LEA R138, P0, R14, R138, 0x1 ;  /* 0x0000008a0e8a7211 */ /* 0x000fc800078008ff */
[----:B------:R-:W-:-:S04]  /*c250*/  IADD3 R6, PT, PT, R15, R6, RZ ;  /* 0x000000060f067210 */ /* 0x000fc80007ffe0ff */
[----:B------:R-:W-:Y:S02]  /*c260*/  LEA.HI.X R139, R14, R139, R6, 0x1, P0 ;  /* 0x0000008b0e8b7211 */ /* 0x000fe400000f0c06 */
.L_x_11575:
[----:B------:R-:W-:Y:S05]  /*c270*/  BSYNC.RECONVERGENT B0 ;  /* 0x0000000000007941 */ /* 0x000fea0003800200 */
.L_x_11573:
[-C--:B------:R-:W-:Y:S02]  /*c280*/  ISETP.GE.AND P2, PT, R10, R145.reuse, PT ;  /* 0x000000910a00720c */ /* 0x080fe40003f46270 */
[-C--:B------:R-:W-:Y:S02]  /*c290*/  ISETP.GE.AND P3, PT, R12, R145.reuse, PT ;  /* 0x000000910c00720c */ /* 0x080fe40003f66270 */
[----:B------:R-:W-:Y:S02]  /*c2a0*/  ISETP.GE.AND P1, PT, R9, R145, PT ;  /* 0x000000910900720c */ /* 0x000fe40003f26270 */
[----:B------:R-:W-:-:S04]  /*c2b0*/  LEA R14, P0, R135, R138, 0x1 ;  /* 0x0000008a870e7211 */ /* 0x000fc800078008ff */
[----:B------:R-:W-:-:S03]  /*c2c0*/  LEA.HI.X R15, R135, R139, R136, 0x1, P0 ;  /* 0x0000008b870f7211 */ /* 0x000fc600000f0c88 */
[----:B--2---:R-:W-:Y:S02]  /*c2d0*/  @!P2 IMAD.MOV.U32 R70, RZ, RZ, R138 ;  /* 0x000000ffff46a224 */ /* 0x004fe400078e008a */
        /* <DEDUP_REMOVED lines=32> */
.L_x_11572:
[----:B------:R-:W-:Y:S05]  /*c4e0*/  BSYNC.RECONVERGENT B1 ;  /* 0x0000000000017941 */ /* 0x000fea0003800200 */
.L_x_11571:
[----:B------:R-:W4:Y:S01]  /*c4f0*/  LD.E R110, desc[UR4][R84.64+0xdc] ;  /* 0x0000dc04546e7980 */ /* 0x000f22000c101900 */
[----:B------:R-:W-:Y:S02]  /*c500*/  IMAD.SHL.U32 R125, R61, 0x2, RZ ;  /* 0x000000023d7d7824 */ /* 0x000fe400078e00ff */
[----:B------:R-:W-:-:S03]  /*c510*/  IMAD.IADD R4, R89, 0x1, R4 ;  /* 0x0000000159047824 */ /* 0x000fc600078e0204 */
[----:B------:R-:W-:Y:S01]  /*c520*/  LOP3.LUT R125, R125, 0x6, RZ, 0xc0, !PT ;  /* 0x000000067d7d7812 */ /* 0x000fe200078ec0ff */
[----:B------:R-:W-:-:S03]  /*c530*/  VIADD R46, R4, 0x8 ;  /* 0x00000008042e7836 */ /* 0x000fc60000000000 */
[----:B------:R-:W-:-:S05]  /*c540*/  LOP3.LUT R61, R62, R125, RZ, 0xfc, !PT ;  /* 0x0000007d3e3d7212 */ /* 0x000fca00078efcff */
[C---:B---3--:R-:W-:Y:S02]  /*c550*/  IMAD.IADD R71, R61.reuse, 0x1, R144 ;  /* 0x000000013d477824 */ /* 0x048fe400078e0290 */
[----:B------:R-:W-:Y:S02]  /*c560*/  VIADD R66, R61, 0x1 ;  /* 0x000000013d427836 */ /* 0x000fe40000000000 */
[C-C-:B------:R-:W-:Y:S01]  /*c570*/  IMAD.IADD R28, R4.reuse, 0x1, -R71.reuse ;  /* 0x00000001041c7824 */ /* 0x140fe200078e0a47 */
[--C-:B--2---:R-:W-:Y:S01]  /*c580*/  IADD3 R70, PT, PT, R4, -0x1, -R71.reuse ;  /* 0xffffffff04467810 */ /* 0x104fe20007ffe847 */
[C-C-:B------:R-:W-:Y:S01]  /*c590*/  IMAD.IADD R54, R46.reuse, 0x1, -R71.reuse ;  /* 0x000000012e367824 */ /* 0x140fe200078e0a47 */
[----:B------:R-:W-:Y:S01]  /*c5a0*/  IADD3 R64, PT, PT, R46, -0x1, -R71 ;  /* 0xffffffff2e407810 */ /* 0x000fe20007ffe847 */
[----:B------:R-:W-:Y:S01]  /*c5b0*/  VIADD R68, R28, 0xfffffff8 ;  /* 0xfffffff81c447836 */ /* 0x000fe20000000000 */
[----:B------:R-:W-:Y:S02]  /*c5c0*/  IABS R70, R70 ;  /* 0x0000004600467213 */ /* 0x000fe40000000000 */
        /* <DEDUP_REMOVED lines=8> */
[----:B------:R-:W-:-:S02]  /*c650*/  I2FP.F32.S32 R70, R64 ;  /* 0x0000004000467245 */ /* 0x000fc40000201400 */
[----:B------:R-:W-:Y:S02]  /*c660*/  IABS R68, R68 ;  /* 0x0000004400447213 */ /* 0x000fe40000000000 */
[----:B------:R-:W-:Y:S01]  /*c670*/  FSEL R64, R53, -INF , P3 ;  /* 0xff80000035407808 */ /* 0x000fe20001800000 */
[----:B------:R-:W-:Y:S01]  /*c680*/  FFMA.FTZ R53, -R156, R70, R59 ;  /* 0x000000469c357223 */ /* 0x000fe2000001013b */
[--C-:B------:R-:W-:Y:S01]  /*c690*/  IADD3 R63, PT, PT, R4, -0x9, -R71.reuse ;  /* 0xfffffff7043f7810 */ /* 0x100fe20007ffe847 */
[----:B------:R-:W-:Y:S01]  /*c6a0*/  VIADD R59, R61, 0x9 ;  /* 0x000000093d3b7836 */ /* 0x000fe20000000000 */
[----:B------:R-:W-:Y:S02]  /*c6b0*/  IADD3 R30, PT, PT, R46, -0x9, -R71 ;  /* 0xfffffff72e1e7810 */ /* 0x000fe40007ffe847 */
[C---:B------:R-:W-:Y:S02]  /*c6c0*/  ISETP.GE.AND P5, PT, R66.reuse, R155, PT ;  /* 0x0000009b4200720c */ /* 0x040fe40003fa6270 */
[----:B------:R-:W-:-:S02]  /*c6d0*/  ISETP.GE.AND P6, PT, R66, R154, PT ;  /* 0x0000009a4200720c */ /* 0x000fc40003fc6270 */
[C---:B------:R-:W-:Y:S02]  /*c6e0*/  ISETP.GE.AND P0, PT, R66.reuse, R153, PT ;  /* 0x000000994200720c */ /* 0x040fe40003f06270 */
[----:B------:R-:W-:Y:S02]  /*c6f0*/  ISETP.GE.AND P3, PT, R66, R152, PT ;  /* 0x000000984200720c */ /* 0x000fe40003f66270 */
[----:B------:R-:W-:Y:S02]  /*c700*/  IABS R66, R28 ;  /* 0x0000001c00427213 */ /* 0x000fe40000000000 */
[----:B------:R-:W-:Y:S02]  /*c710*/  I2FP.F32.S32 R68, R68 ;  /* 0x0000004400447245 */ /* 0x000fe40000201400 */
[----:B------:R-:W-:Y:S02]  /*c720*/  FSEL R28, R64, -INF , !P2 ;  /* 0xff800000401c7808 */ /* 0x000fe40005000000 */
[----:B------:R-:W-:Y:S01]  /*c730*/  IABS R63, R63 ;  /* 0x0000003f003f7213 */ /* 0x000fe20000000000 */
[----:B------:R-:W-:Y:S01]  /*c740*/  FFMA.FTZ R93, -R156, R68, R93 ;  /* 0x000000449c5d7223 */ /* 0x000fe2000001015d */
[----:B------:R-:W-:-:S02]  /*c750*/  IABS R30, R30 ;  /* 0x0000001e001e7213 */ /* 0x000fc40000000000 */
[----:B------:R-:W-:Y:S02]  /*c760*/  FSEL R64, R53, -INF , P4 ;  /* 0xff80000035407808 */ /* 0x000fe40002000000 */
[----:B------:R-:W-:Y:S01]  /*c770*/  I2FP.F32.S32 R53, R66 ;  /* 0x0000004200357245 */ /* 0x000fe20000201400 */
[----:B------:R-:W-:Y:S01]  /*c780*/  IMAD.MOV.U32 R68, RZ, RZ, R30 ;  /* 0x000000ffff447224 */ /* 0x000fe200078e001e */
[----:B------:R-:W-:Y:S02]  /*c790*/  I2FP.F32.S32 R63, R63 ;  /* 0x0000003f003f7245 */ /* 0x000fe40000201400 */
[----:B------:R-:W-:Y:S01]  /*c7a0*/  FSEL R30, R64, -INF , !P1 ;  /* 0xff800000401e7808 */ /* 0x000fe20004800000 */
[----:B------:R-:W-:Y:S01]  /*c7b0*/  FFMA.FTZ R64, -R156, R53, R31 ;  /* 0x000000359c407223 */ /* 0x000fe2000001011f */
[----:B------:R-:W-:Y:S01]  /*c7c0*/  IADD3 R26, PT, PT, R46, -0x10, -R71 ;  /* 0xfffffff02e1a7810 */ /* 0x000fe20007ffe847 */
[----:B------:R-:W-:Y:S01]  /*c7d0*/  FFMA.FTZ R49, -R156, R63, R49 ;  /* 0x0000003f9c317223 */ /* 0x000fe20000010131 */
[----:B------:R-:W-:-:S02]  /*c7e0*/  IADD3 R36, PT, PT, R4, -0x10, -R71 ;  /* 0xfffffff004247810 */ /* 0x000fc40007ffe847 */
[----:B------:R-:W-:Y:S02]  /*c7f0*/  ISETP.GE.AND P2, PT, R59, R155, PT ;  /* 0x0000009b3b00720c */ /* 0x000fe40003f46270 */
[----:B------:R-:W-:Y:S02]  /*c800*/  I2FP.F32.S32 R68, R68 ;  /* 0x0000004400447245 */ /* 0x000fe40000201400 */
[----:B------:R-:W-:Y:S02]  /*c810*/  FSEL R31, R93, -INF , P5 ;  /* 0xff8000005d1f7808 */ /* 0x000fe40002800000 */
[----:B------:R-:W-:Y:S02]  /*c820*/  FSEL R64, R64, -INF , P0 ;  /* 0xff80000040407808 */ /* 0x000fe40000000000 */
[C---:B------:R-:W-:Y:S02]  /*c830*/  ISETP.GE.AND P4, PT, R59.reuse, R154, PT ;  /* 0x0000009a3b00720c */ /* 0x040fe40003f86270 */
[----:B------:R-:W-:-:S02]  /*c840*/  ISETP.GE.AND P1, PT, R59, R153, PT ;  /* 0x000000993b00720c */ /* 0x000fc40003f26270 */
[----:B------:R-:W-:Y:S01]  /*c850*/  ISETP.GE.AND P5, PT, R59, R152, PT ;  /* 0x000000983b00720c */ /* 0x000fe20003fa6270 */
[----:B------:R-:W-:Y:S01]  /*c860*/  VIADD R59, R61, 0x10 ;  /* 0x000000103d3b7836 */ /* 0x000fe20000000000 */
[----:B------:R-:W-:Y:S01]  /*c870*/  IABS R26, R26 ;  /* 0x0000001a001a7213 */ /* 0x000fe20000000000 */
[----:B------:R-:W-:Y:S01]  /*c880*/  FFMA.FTZ R55, -R156, R68, R55 ;  /* 0x000000449c377223 */ /* 0x000fe20000010137 */
[----:B------:R-:W-:Y:S02]  /*c890*/  IABS R63, R36 ;  /* 0x00000024003f7213 */ /* 0x000fe40000000000 */
[----:B------:R-:W-:Y:S02]  /*c8a0*/  FSEL R49, R49, -INF , P2 ;  /* 0xff80000031317808 */ /* 0x000fe40001000000 */
[----:B------:R-:W-:Y:S02]  /*c8b0*/  FSEL R36, R64, -INF , !P3 ;  /* 0xff80000040247808 */ /* 0x000fe40005800000 */
[----:B------:R-:W-:-:S02]  /*c8c0*/  IADD3 R38, PT, PT, R4, -0x11, -R71 ;  /* 0xffffffef04267810 */ /* 0x000fc40007ffe847 */
[----:B------:R-:W-:Y:S02]  /*c8d0*/  I2FP.F32.S32 R64, R26 ;  /* 0x0000001a00407245 */ /* 0x000fe40000201400 */
[----:B------:R-:W-:Y:S02]  /*c8e0*/  I2FP.F32.S32 R63, R63 ;  /* 0x0000003f003f7245 */ /* 0x000fe40000201400 */
[----:B------:R-:W-:Y:S02]  /*c8f0*/  FSEL R26, R49, -INF , !P4 ;  /* 0xff800000311a7808 */ /* 0x000fe40006000000 */
[C---:B------:R-:W-:Y:S02]  /*c900*/  ISETP.GE.AND P0, PT, R59.reuse, R155, PT ;  /* 0x0000009b3b00720c */ /* 0x040fe40003f06270 */
[C---:B------:R-:W-:Y:S02]  /*c910*/  ISETP.GE.AND P3, PT, R59.reuse, R154, PT ;  /* 0x0000009a3b00720c */ /* 0x040fe40003f66270 */
[----:B------:R-:W-:-:S02]  /*c920*/  ISETP.GE.AND P2, PT, R59, R153, PT ;  /* 0x000000993b00720c */ /* 0x000fc40003f46270 */
[----:B------:R-:W-:Y:S02]  /*c930*/  ISETP.GE.AND P4, PT, R59, R152, PT ;  /* 0x000000983b00720c */ /* 0x000fe40003f86270 */
[----:B------:R-:W-:Y:S02]  /*c940*/  IADD3 R22, PT, PT, R46, -0x11, -R71 ;  /* 0xffffffef2e167810 */ /* 0x000fe40007ffe847 */
[----:B------:R-:W-:Y:S02]  /*c950*/  FSEL R59, R55, -INF , P1 ;  /* 0xff800000373b7808 */ /* 0x000fe40000800000 */
[----:B------:R-:W-:Y:S01]  /*c960*/  IABS R55, R38 ;  /* 0x0000002600377213 */ /* 0x000fe20000000000 */
[C---:B------:R-:W-:Y:S01]  /*c970*/  FFMA.FTZ R63, -R156.reuse, R63, R65 ;  /* 0x0000003f9c3f7223 */ /* 0x040fe20000010141 */
[----:B------:R-:W-:Y:S01]  /*c980*/  FFMA.FTZ R51, -R156, R64, R51 ;  /* 0x000000409c337223 */ /* 0x000fe20000010133 */
[----:B------:R-:W-:Y:S01]  /*c990*/  IABS R22, R22 ;  /* 0x0000001600167213 */ /* 0x000fe20000000000 */
[----:B------:R-:W-:Y:S01]  /*c9a0*/  VIADD R49, R61, 0x11 ;  /* 0x000000113d317836 */ /* 0x000fe20000000000 */
[----:B------:R-:W-:-:S02]  /*c9b0*/  IADD3 R18, PT, PT, R4, -0x18, -R71 ;  /* 0xffffffe804127810 */ /* 0x000fc40007ffe847 */
[----:B------:R-:W-:Y:S02]  /*c9c0*/  I2FP.F32.S32 R55, R55 ;  /* 0x0000003700377245 */ /* 0x000fe40000201400 */
[----:B------:R-:W-:Y:S02]  /*c9d0*/  IADD3 R14, PT, PT, R46, -0x18, -R71 ;  /* 0xffffffe82e0e7810 */ /* 0x000fe40007ffe847 */
[----:B------:R-:W-:Y:S02]  /*c9e0*/  FSEL R63, R63, -INF , P0 ;  /* 0xff8000003f3f7808 */ /* 0x000fe40000000000 */
[----:B------:R-:W-:Y:S02]  /*c9f0*/  I2FP.F32.S32 R64, R22 ;  /* 0x0000001600407245 */ /* 0x000fe40000201400 */
[----:B------:R-:W-:Y:S01]  /*ca00*/  FSEL R51, R51, -INF , P2 ;  /* 0xff80000033337808 */ /* 0x000fe20001000000 */
[----:B------:R-:W-:Y:S01]  /*ca10*/  FFMA.FTZ R37, -R156, R55, R37 ;  /* 0x000000379c257223 */ /* 0x000fe20000010125 */
[----:B------:R-:W-:-:S02]  /*ca20*/  IABS R18, R18 ;  /* 0x0000001200127213 */ /* 0x000fc40000000000 */
[----:B------:R-:W-:Y:S02]  /*ca30*/  ISETP.GE.AND P1, PT, R49, R155, PT ;  /* 0x0000009b3100720c */ /* 0x000fe40003f26270 */
[----:B------:R-:W-:Y:S01]  /*ca40*/  IABS R55, R14 ;  /* 0x0000000e00377213 */ /* 0x000fe20000000000 */
[----:B-1----:R-:W-:Y:S01]  /*ca50*/  FFMA.FTZ R5, -R156, R64, R5 ;  /* 0x000000409c057223 */ /* 0x002fe20000010105 */
[----:B------:R-:W-:Y:S02]  /*ca60*/  FSEL R38, R59, -INF , !P5 ;  /* 0xff8000003b267808 */ /* 0x000fe40006800000 */
[----:B------:R-:W-:Y:S02]  /*ca70*/  FSEL R22, R63, -INF , !P3 ;  /* 0xff8000003f167808 */ /* 0x000fe40005800000 */
[----:B------:R-:W-:Y:S02]  /*ca80*/  FSEL R14, R51, -INF , !P4 ;  /* 0xff800000330e7808 */ /* 0x000fe40006000000 */
[----:B------:R-:W-:-:S02]  /*ca90*/  ISETP.GE.AND P5, PT, R49, R154, PT ;  /* 0x0000009a3100720c */ /* 0x000fc40003fa6270 */
[C---:B------:R-:W-:Y:S02]  /*caa0*/  ISETP.GE.AND P0, PT, R49.reuse, R153, PT ;  /* 0x000000993100720c */ /* 0x040fe40003f06270 */
[----:B------:R-:W-:Y:S01]  /*cab0*/  ISETP.GE.AND P3, PT, R49, R152, PT ;  /* 0x000000983100720c */ /* 0x000fe20003f66270 */
[----:B------:R-:W-:Y:S01]  /*cac0*/  VIADD R49, R61, 0x18 ;  /* 0x000000183d317836 */ /* 0x000fe20000000000 */
[----:B------:R-:W-:Y:S02]  /*cad0*/  I2FP.F32.S32 R51, R18 ;  /* 0x0000001200337245 */ /* 0x000fe40000201400 */
[----:B------:R-:W-:Y:S02]  /*cae0*/  FSEL R37, R37, -INF , P1 ;  /* 0xff80000025257808 */ /* 0x000fe40000800000 */
[----:B------:R-:W-:Y:S01]  /*caf0*/  IADD3 R16, PT, PT, R4, -0x19, -R71 ;  /* 0xffffffe704107810 */ /* 0x000fe20007ffe847 */
[----:B------:R-:W-:Y:S01]  /*cb00*/  FFMA.FTZ R39, -R156, R51, R39 ;  /* 0x000000339c277223 */ /* 0x000fe20000010127 */
[----:B------:R-:W-:-:S02]  /*cb10*/  IADD3 R6, PT, PT, R46, -0x19, -R71 ;  /* 0xffffffe72e067810 */ /* 0x000fc40007ffe847 */
[----:B------:R-:W-:Y:S02]  /*cb20*/  FSEL R5, R5, -INF , P0 ;  /* 0xff80000005057808 */ /* 0x000fe40000000000 */
[----:B------:R-:W-:Y:S02]  /*cb30*/  ISETP.GE.AND P2, PT, R49, R155, PT ;  /* 0x0000009b3100720c */ /* 0x000fe40003f46270 */
[----:B------:R-:W-:Y:S02]  /*cb40*/  FSEL R18, R37, -INF , !P5 ;  /* 0xff80000025127808 */ /* 0x000fe40006800000 */
[C---:B------:R-:W-:Y:S02]  /*cb50*/  ISETP.GE.AND P4, PT, R49.reuse, R154, PT ;  /* 0x0000009a3100720c */ /* 0x040fe40003f86270 */
[C---:B------:R-:W-:Y:S02]  /*cb60*/  ISETP.GE.AND P1, PT, R49.reuse, R153, PT ;  /* 0x000000993100720c */ /* 0x040fe40003f26270 */
[----:B------:R-:W-:-:S02]  /*cb70*/  ISETP.GE.AND P5, PT, R49, R152, PT ;  /* 0x000000983100720c */ /* 0x000fc40003fa6270 */
[----:B------:R-:W-:Y:S02]  /*cb80*/  IABS R16, R16 ;  /* 0x0000001000107213 */ /* 0x000fe40000000000 */
[----:B------:R-:W-:Y:S02]  /*cb90*/  IABS R49, R6 ;  /* 0x0000000600317213 */ /* 0x000fe40000000000 */
[----:B------:R-:W-:Y:S02]  /*cba0*/  FSEL R6, R5, -INF , !P3 ;  /* 0xff80000005067808 */ /* 0x000fe40005800000 */
[----:B------:R-:W-:Y:S01]  /*cbb0*/  FSEL R5, R39, -INF , P2 ;  /* 0xff80000027057808 */ /* 0x000fe20001000000 */
[----:B------:R-:W-:Y:S01]  /*cbc0*/  VIADD R37, R61, 0x19 ;  /* 0x000000193d257836 */ /* 0x000fe20000000000 */
[----:B------:R-:W-:Y:S02]  /*cbd0*/  I2FP.F32.S32 R39, R16 ;  /* 0x0000001000277245 */ /* 0x000fe40000201400 */
[----:B------:R-:W-:-:S02]  /*cbe0*/  IADD3 R20, PT, PT, R4, -0x20, -R71 ;  /* 0xffffffe004147810 */ /* 0x000fc40007ffe847 */
[----:B------:R-:W-:Y:S01]  /*cbf0*/  I2FP.F32.S32 R64, R55 ;  /* 0x0000003700407245 */ /* 0x000fe20000201400 */
[C---:B------:R-:W-:Y:S01]  /*cc00*/  FFMA.FTZ R39, -R156.reuse, R39, R41 ;  /* 0x000000279c277223 */ /* 0x040fe20000010129 */
[----:B------:R-:W-:Y:S02]  /*cc10*/  ISETP.GE.AND P0, PT, R37, R155, PT ;  /* 0x0000009b2500720c */ /* 0x000fe40003f06270 */
[----:B------:R-:W-:Y:S01]  /*cc20*/  IABS R20, R20 ;  /* 0x0000001400147213 */ /* 0x000fe20000000000 */
[----:B------:R-:W-:Y:S01]  /*cc30*/  FFMA.FTZ R64, -R156, R64, R67 ;  /* 0x000000409c407223 */ /* 0x000fe20000010143 */
[----:B------:R-:W-:Y:S02]  /*cc40*/  FSEL R41, R39, -INF , P0 ;  /* 0xff80000027297808 */ /* 0x000fe40000000000 */
[C-C-:B------:R-:W-:Y:S02]  /*cc50*/  IADD3 R62, PT, PT, R4.reuse, -0x21, -R71.reuse ;  /* 0xffffffdf043e7810 */ /* 0x140fe40007ffe847 */
[----:B------:R-:W-:-:S02]  /*cc60*/  IADD3 R58, PT, PT, R4, -0x28, -R71 ;  /* 0xffffffd8043a7810 */ /* 0x000fc40007ffe847 */
[C-C-:B------:R-:W-:Y:S02]  /*cc70*/  IADD3 R56, PT, PT, R4.reuse, -0x29, -R71.reuse ;  /* 0xffffffd704387810 */ /* 0x140fe40007ffe847 */
[C-C-:B------:R-:W-:Y:S02]  /*cc80*/  IADD3 R44, PT, PT, R4.reuse, -0x30, -R71.reuse ;  /* 0xffffffd0042c7810 */ /* 0x140fe40007ffe847 */
[C-C-:B------:R-:W-:Y:S02]  /*cc90*/  IADD3 R42, PT, PT, R4.reuse, -0x31, -R71.reuse ;  /* 0xffffffcf042a7810 */ /* 0x140fe40007ffe847 */
[C-C-:B------:R-:W-:Y:S02]  /*cca0*/  IADD3 R40, PT, PT, R4.reuse, -0x38, -R71.reuse ;  /* 0xffffffc804287810 */ /* 0x140fe40007ffe847 */
[----:B------:R-:W-:Y:S02]  /*ccb0*/  IADD3 R15, PT, PT, R4, -0x39, -R71 ;  /* 0xffffffc7040f7810 */ /* 0x000fe40007ffe847 */
[----:B------:R-:W-:-:S02]  /*ccc0*/  I2FP.F32.S32 R66, R49 ;  /* 0x0000003100427245 */ /* 0x000fc40000201400 */
[----:B------:R-:W-:Y:S01]  /*ccd0*/  FSEL R16, R5, -INF , !P4 ;  /* 0xff80000005107808 */ /* 0x000fe20006000000 */
[----:B------:R-:W-:Y:S01]  /*cce0*/  VIADD R5, R61, 0x20 ;  /* 0x000000203d057836 */ /* 0x000fe20000000000 */
[----:B------:R-:W-:Y:S02]  /*ccf0*/  I2FP.F32.S32 R39, R20 ;  /* 0x0000001400277245 */ /* 0x000fe40000201400 */
[----:B------:R-:W-:Y:S01]  /*cd00*/  IADD3 R4, PT, PT, R46, -0x20, -R71 ;  /* 0xffffffe02e047810 */ /* 0x000fe20007ffe847 */
[C---:B------:R-:W-:Y:S01]  /*cd10*/  FFMA.FTZ R7, -R156.reuse, R66, R7 ;  /* 0x000000429c077223 */ /* 0x040fe20000010107 */
[C---:B------:R-:W-:Y:S01]  /*cd20*/  ISETP.GE.AND P3, PT, R37.reuse, R154, PT ;  /* 0x0000009a2500720c */ /* 0x040fe20003f66270 */
[----:B------:R-:W-:Y:S01]  /*cd30*/  FFMA.FTZ R25, -R156, R39, R25 ;  /* 0x000000279c197223 */ /* 0x000fe20000010119 */
[C---:B------:R-:W-:Y:S02]  /*cd40*/  ISETP.GE.AND P2, PT, R37.reuse, R153, PT ;  /* 0x000000992500720c */ /* 0x040fe40003f46270 */
[----:B------:R-:W-:-:S02]  /*cd50*/  ISETP.GE.AND P4, PT, R37, R152, PT ;  /* 0x000000982500720c */ /* 0x000fc40003f86270 */
[----:B------:R-:W-:Y:S02]  /*cd60*/  FSEL R64, R64, -INF , P1 ;  /* 0xff80000040407808 */ /* 0x000fe40000800000 */
[----:B------:R-:W-:Y:S02]  /*cd70*/  IABS R37, R4 ;  /* 0x0000000400257213 */ /* 0x000fe40000000000 */
[----:B------:R-:W-:Y:S02]  /*cd80*/  IABS R62, R62 ;  /* 0x0000003e003e7213 */ /* 0x000fe40000000000 */
[----:B------:R-:W-:Y:S02]  /*cd90*/  ISETP.GE.AND P1, PT, R5, R155, PT ;  /* 0x0000009b0500720c */ /* 0x000fe40003f26270 */
[----:B------:R-:W-:Y:S02]  /*cda0*/  IADD3 R24, PT, PT, R46, -0x21, -R71 ;  /* 0xffffffdf2e187810 */ /* 0x000fe40007ffe847 */
[----:B------:R-:W-:-:S02]  /*cdb0*/  FSEL R4, R64, -INF , !P5 ;  /* 0xff80000040047808 */ /* 0x000fc40006800000 */
[----:B------:R-:W-:Y:S02]  /*cdc0*/  FSEL R20, R41, -INF , !P3 ;  /* 0xff80000029147808 */ /* 0x000fe40005800000 */
[C---:B------:R-:W-:Y:S02]  /*cdd0*/  ISETP.GE.AND P5, PT, R5.reuse, R154, PT ;  /* 0x0000009a0500720c */ /* 0x040fe40003fa6270 */
[C---:B------:R-:W-:Y:S02]  /*cde0*/  ISETP.GE.AND P0, PT, R5.reuse, R153, PT ;  /* 0x000000990500720c */ /* 0x040fe40003f06270 */
[----:B------:R-:W-:Y:S02]  /*cdf0*/  I2FP.F32.S32 R64, R37 ;  /* 0x0000002500407245 */ /* 0x000fe40000201400 */
[----:B------:R-:W-:Y:S01]  /*ce00*/  ISETP.GE.AND P3, PT, R5, R152, PT ;  /* 0x000000980500720c */ /* 0x000fe20003f66270 */
[----:B------:R-:W-:Y:S01]  /*ce10*/  VIADD R5, R61, 0x21 ;  /* 0x000000213d057836 */ /* 0x000fe20000000000 */
[----:B------:R-:W-:-:S02]  /*ce20*/  I2FP.F32.S32 R62, R62 ;  /* 0x0000003e003e7245 */ /* 0x000fc40000201400 */
[----:B------:R-:W-:Y:S02]  /*ce30*/  FSEL R7, R7, -INF , P2 ;  /* 0xff80000007077808 */ /* 0x000fe40001000000 */
[----:B------:R-:W-:Y:S02]  /*ce40*/  FSEL R25, R25, -INF , P1 ;  /* 0xff80000019197808 */ /* 0x000fe40000800000 */
[----:B------:R-:W-:Y:S02]  /*ce50*/  IABS R37, R24 ;  /* 0x0000001800257213 */ /* 0x000fe40000000000 */
[----:B------:R-:W-:Y:S01]  /*ce60*/  IABS R58, R58 ;  /* 0x0000003a003a7213 */ /* 0x000fe20000000000 */
[C---:B------:R-:W-:Y:S01]  /*ce70*/  FFMA.FTZ R45, -R156.reuse, R64, R45 ;  /* 0x000000409c2d7223 */ /* 0x040fe2000001012d */
        /* <DEDUP_REMOVED lines=9> */
[----:B------:R-:W-:-:S02]  /*cf10*/  I2FP.F32.S32 R58, R58 ;  /* 0x0000003a003a7245 */ /* 0x000fc40000201400 */
[----:B------:R-:W-:Y:S01]  /*cf20*/  IADD3 R34, PT, PT, R46, -0x28, -R71 ;  /* 0xffffffd82e227810 */ /* 0x000fe20007ffe847 */
[C---:B------:R-:W-:Y:S01]  /*cf30*/  FFMA.FTZ R27, -R156.reuse, R64, R27 ;  /* 0x000000409c1b7223 */ /* 0x040fe2000001011b */
[----:B------:R-:W-:Y:S01]  /*cf40*/  FSEL R45, R45, -INF , P0 ;  /* 0xff8000002d2d7808 */ /* 0x000fe20000000000 */
[----:B------:R-:W-:Y:S01]  /*cf50*/  FFMA.FTZ R33, -R156, R58, R33 ;  /* 0x0000003a9c217223 */ /* 0x000fe20000010121 */
[----:B------:R-:W-:Y:S02]  /*cf60*/  FSEL R43, R43, -INF , P2 ;  /* 0xff8000002b2b7808 */ /* 0x000fe40001000000 */
[----:B------:R-:W-:Y:S02]  /*cf70*/  ISETP.GE.AND P0, PT, R5, R155, PT ;  /* 0x0000009b0500720c */ /* 0x000fe40003f06270 */
[----:B------:R-:W-:Y:S02]  /*cf80*/  IABS R7, R34 ;  /* 0x0000002200077213 */ /* 0x000fe40000000000 */
[----:B------:R-:W-:-:S02]  /*cf90*/  IABS R56, R56 ;  /* 0x0000003800387213 */ /* 0x000fc40000000000 */
[C-C-:B------:R-:W-:Y:S02]  /*cfa0*/  IADD3 R32, PT, PT, R46.reuse, -0x29, -R71.reuse ;  /* 0xffffffd72e207810 */ /* 0x140fe40007ffe847 */
[----:B------:R-:W-:Y:S02]  /*cfb0*/  IADD3 R52, PT, PT, R46, -0x30, -R71 ;  /* 0xffffffd02e347810 */ /* 0x000fe40007ffe847 */
[----:B------:R-:W-:Y:S02]  /*cfc0*/  FSEL R34, R45, -INF , !P3 ;  /* 0xff8000002d227808 */ /* 0x000fe40005800000 */
[----:B------:R-:W-:Y:S02]  /*cfd0*/  FSEL R112, R43, -INF , !P4 ;  /* 0xff8000002b707808 */ /* 0x000fe40006000000 */
[C---:B------:R-:W-:Y:S02]  /*cfe0*/  ISETP.GE.AND P3, PT, R5.reuse, R154, PT ;  /* 0x0000009a0500720c */ /* 0x040fe40003f66270 */
[----:B------:R-:W-:-:S02]  /*cff0*/  ISETP.GE.AND P2, PT, R5, R153, PT ;  /* 0x000000990500720c */ /* 0x000fc40003f46270 */
[----:B------:R-:W-:Y:S01]  /*d000*/  ISETP.GE.AND P4, PT, R5, R152, PT ;  /* 0x000000980500720c */ /* 0x000fe20003f86270 */
[----:B------:R-:W-:Y:S01]  /*d010*/  VIADD R5, R61, 0x29 ;  /* 0x000000293d057836 */ /* 0x000fe20000000000 */
[----:B------:R-:W-:Y:S02]  /*d020*/  I2FP.F32.S32 R62, R7 ;  /* 0x00000007003e7245 */ /* 0x000fe40000201400 */
[----:B------:R-:W-:Y:S02]  /*d030*/  FSEL R27, R27, -INF , P1 ;  /* 0xff8000001b1b7808 */ /* 0x000fe40000800000 */
[----:B------:R-:W-:Y:S02]  /*d040*/  FSEL R33, R33, -INF , P0 ;  /* 0xff80000021217808 */ /* 0x000fe40000000000 */
[----:B------:R-:W-:Y:S02]  /*d050*/  I2FP.F32.S32 R56, R56 ;  /* 0x0000003800387245 */ /* 0x000fe40000201400 */
[----:B------:R-:W-:-:S02]  /*d060*/  IABS R7, R32 ;  /* 0x0000002000077213 */ /* 0x000fc40000000000 */
[----:B------:R-:W-:Y:S02]  /*d070*/  IABS R52, R52 ;  /* 0x0000003400347213 */ /* 0x000fe40000000000 */
[----:B------:R-:W-:Y:S01]  /*d080*/  IADD3 R50, PT, PT, R46, -0x31, -R71 ;  /* 0xffffffcf2e327810 */ /* 0x000fe20007ffe847 */
[----:B------:R-:W-:Y:S01]  /*d090*/  FFMA.FTZ R17, -R156, R56, R17 ;  /* 0x000000389c117223 */ /* 0x000fe20000010111 */
[----:B------:R-:W-:Y:S02]  /*d0a0*/  FSEL R32, R27, -INF , !P5 ;  /* 0xff8000001b207808 */ /* 0x000fe40006800000 */
[----:B------:R-:W-:Y:S02]  /*d0b0*/  FSEL R114, R33, -INF , !P3 ;  /* 0xff80000021727808 */ /* 0x000fe40005800000 */
[C---:B------:R-:W-:Y:S02]  /*d0c0*/  ISETP.GE.AND P1, PT, R5.reuse, R155, PT ;  /* 0x0000009b0500720c */ /* 0x040fe40003f26270 */
[----:B------:R-:W-:-:S02]  /*d0d0*/  ISETP.GE.AND P5, PT, R5, R154, PT ;  /* 0x0000009a0500720c */ /* 0x000fc40003fa6270 */
[C---:B------:R-:W-:Y:S02]  /*d0e0*/  ISETP.GE.AND P0, PT, R5.reuse, R153, PT ;  /* 0x000000990500720c */ /* 0x040fe40003f06270 */
[----:B------:R-:W-:Y:S02]  /*d0f0*/  I2FP.F32.S32 R58, R7 ;  /* 0x00000007003a7245 */ /* 0x000fe40000201400 */
[----:B------:R-:W-:Y:S01]  /*d100*/  ISETP.GE.AND P3, PT, R5, R152, PT ;  /* 0x000000980500720c */ /* 0x000fe20003f66270 */
[----:B------:R-:W-:Y:S01]  /*d110*/  VIADD R5, R61, 0x30 ;  /* 0x000000303d057836 */ /* 0x000fe20000000000 */
[----:B------:R-:W-:Y:S02]  /*d120*/  I2FP.F32.S32 R52, R52 ;  /* 0x0000003400347245 */ /* 0x000fe40000201400 */
[----:B------:R-:W-:Y:S02]  /*d130*/  IABS R50, R50 ;  /* 0x0000003200327213 */ /* 0x000fe40000000000 */
[----:B------:R-:W-:Y:S01]  /*d140*/  IADD3 R48, PT, PT, R46, -0x38, -R71 ;  /* 0xffffffc82e307810 */ /* 0x000fe20007ffe847 */
        /* <DEDUP_REMOVED lines=11> */
[----:B------:R-:W-:Y:S02]  /*d200*/  FSEL R52, R52, -INF , P1 ;  /* 0xff80000034347808 */ /* 0x000fe40000800000 */
[----:B------:R-:W-:Y:S02]  /*d210*/  ISETP.GE.AND P0, PT, R5, R152, PT ;  /* 0x000000980500720c */ /* 0x000fe40003f06270 */
[----:B------:R-:W-:-:S02]  /*d220*/  IABS R54, R54 ;  /* 0x0000003600367213 */ /* 0x000fc40000000000 */
[----:B------:R-:W-:Y:S01]  /*d230*/  ISETP.GE.AND P1, PT, R25, R153, PT ;  /* 0x000000991900720c */ /* 0x000fe20003f26270 */
[C---:B------:R-:W-:Y:S01]  /*d240*/  FFMA.FTZ R47, -R156.reuse, R62, R47 ;  /* 0x0000003e9c2f7223 */ /* 0x040fe2000001012f */
[----:B------:R-:W-:Y:S01]  /*d250*/  FSEL R108, R35, -INF , !P3 ;  /* 0xff800000236c7808 */ /* 0x000fe20005800000 */
[----:B------:R-:W-:Y:S01]  /*d260*/  FFMA.FTZ R48, -R156, R48, R77 ;  /* 0x000000309c307223 */ /* 0x000fe2000001014d */
[----:B------:R-:W-:Y:S02]  /*d270*/  I2FP.F32.S32 R54, R54 ;  /* 0x0000003600367245 */ /* 0x000fe40000201400 */
[----:B------:R-:W-:Y:S02]  /*d280*/  ISETP.GE.AND P3, PT, R25, R152, PT ;  /* 0x000000981900720c */ /* 0x000fe40003f66270 */
[----:B------:R-:W-:Y:S02]  /*d290*/  FSEL R158, R52, -INF , !P0 ;  /* 0xff800000349e7808 */ /* 0x000fe40004000000 */
[----:B------:R-:W-:-:S02]  /*d2a0*/  FSEL R50, R50, -INF , P1 ;  /* 0xff80000032327808 */ /* 0x000fc40000800000 */
[----:B------:R-:W-:Y:S02]  /*d2b0*/  ISETP.GE.AND P0, PT, R17, R153, PT ;  /* 0x000000991100720c */ /* 0x000fe40003f06270 */
[----:B------:R-:W-:Y:S01]  /*d2c0*/  IADD3 R46, PT, PT, R46, -0x39, -R71 ;  /* 0xffffffc72e2e7810 */ /* 0x000fe20007ffe847 */
[C---:B------:R-:W-:Y:S01]  /*d2d0*/  FFMA.FTZ R29, -R156.reuse, R53, R29 ;  /* 0x000000359c1d7223 */ /* 0x040fe2000001011d */
[----:B------:R-:W-:Y:S01]  /*d2e0*/  FSEL R47, R47, -INF , P2 ;  /* 0xff8000002f2f7808 */ /* 0x000fe20001000000 */
[----:B------:R-:W-:Y:S01]  /*d2f0*/  FFMA.FTZ R54, -R156, R54, R57 ;  /* 0x000000369c367223 */ /* 0x000fe20000010139 */
[----:B------:R-:W-:Y:S02]  /*d300*/  FSEL R132, R50, -INF , !P3 ;  /* 0xff80000032847808 */ /* 0x000fe40005800000 */
[----:B------:R-:W-:Y:S02]  /*d310*/  FSEL R48, R48, -INF , P0 ;  /* 0xff80000030307808 */ /* 0x000fe40000000000 */
[----:B------:R-:W-:-:S02]  /*d320*/  ISETP.GE.AND P3, PT, R61, R155, PT ;  /* 0x0000009b3d00720c */ /* 0x000fc40003f66270 */
[----:B------:R-:W-:Y:S02]  /*d330*/  IABS R46, R46 ;  /* 0x0000002e002e7213 */ /* 0x000fe40000000000 */
[----:B------:R-:W-:Y:S02]  /*d340*/  ISETP.GE.AND P1, PT, R17, R152, PT ;  /* 0x000000981100720c */ /* 0x000fe40003f26270 */
[----:B------:R-:W-:Y:S02]  /*d350*/  ISETP.GE.AND P0, PT, R61, R153, PT ;  /* 0x000000993d00720c */ /* 0x000fe40003f06270 */
[----:B------:R-:W-:Y:S02]  /*d360*/  FSEL R164, R47, -INF , !P4 ;  /* 0xff8000002fa47808 */ /* 0x000fe40006000000 */
[C---:B------:R-:W-:Y:S02]  /*d370*/  ISETP.GE.AND P2, PT, R5.reuse, R155, PT ;  /* 0x0000009b0500720c */ /* 0x040fe40003f46270 */
[----:B------:R-:W-:-:S02]  /*d380*/  ISETP.GE.AND P4, PT, R5, R154, PT ;  /* 0x0000009a0500720c */ /* 0x000fc40003f86270 */
[----:B------:R-:W-:Y:S02]  /*d390*/  FSEL R5, R29, -INF , P3 ;  /* 0xff8000001d057808 */ /* 0x000fe40001800000 */
[----:B------:R-:W-:Y:S02]  /*d3a0*/  I2FP.F32.S32 R46, R46 ;  /* 0x0000002e002e7245 */ /* 0x000fe40000201400 */
[----:B------:R-:W-:Y:S02]  /*d3b0*/  FSEL R130, R48, -INF , !P1 ;  /* 0xff80000030827808 */ /* 0x000fe40004800000 */
[C---:B------:R-:W-:Y:S02]  /*d3c0*/  ISETP.GE.AND P3, PT, R61.reuse, R152, PT ;  /* 0x000000983d00720c */ /* 0x040fe40003f66270 */
[----:B------:R-:W-:Y:S02]  /*d3d0*/  FSEL R7, R54, -INF , P0 ;  /* 0xff80000036077808 */ /* 0x000fe40000000000 */
[C---:B------:R-:W-:Y:S01]  /*d3e0*/  ISETP.GE.AND P1, PT, R61.reuse, R154, PT ;  /* 0x0000009a3d00720c */ /* 0x040fe20003f26270 */
[----:B------:R-:W-:Y:S01]  /*d3f0*/  VIADD R61, R61, 0x39 ;  /* 0x000000393d3d7836 */ /* 0x000fe20000000000 */
[----:B------:R-:W-:Y:S01]  /*d400*/  FSEL R7, R7, -INF , !P3 ;  /* 0xff80000007077808 */ /* 0x000fe20005800000 */
[----:B------:R-:W-:Y:S01]  /*d410*/  FFMA.FTZ R3, -R156, R46, R3 ;  /* 0x0000002e9c037223 */ /* 0x000fe20000010103 */
[----:B------:R-:W-:-:S02]  /*d420*/  FSEL R5, R5, -INF , !P1 ;  /* 0xff80000005057808 */ /* 0x000fc40004800000 */
[----:B------:R-:W-:Y:S02]  /*d430*/  FSEL R46, R31, -INF , !P6 ;  /* 0xff8000001f2e7808 */ /* 0x000fe40007000000 */
[----:B------:R-:W-:Y:S02]  /*d440*/  ISETP.GE.AND P0, PT, R25, R155, PT ;  /* 0x0000009b1900720c */ /* 0x000fe40003f06270 */
[----:B------:R-:W-:Y:S02]  /*d450*/  ISETP.GE.AND P1, PT, R61, R153, PT ;  /* 0x000000993d00720c */ /* 0x000fe40003f26270 */
[----:B------:R-:W-:Y:S02]  /*d460*/  ISETP.GE.AND P6, PT, R25, R154, PT ;  /* 0x0000009a1900720c */ /* 0x000fe40003fc6270 */
[----:B------:R-:W-:Y:S02]  /*d470*/  FMNMX3.FTZ R25, R7, R30, R36, !PT ;  /* 0x0000001e07197276 */ /* 0x000fe40007810024 */
[----:B------:R-:W-:-:S02]  /*d480*/  FSEL R122, R3, -INF , P1 ;  /* 0xff800000037a7808 */ /* 0x000fc40000800000 */
[----:B------:R-:W-:-:S04]  /*d490*/  FMNMX3.FTZ R3, R25, R38, R14, !PT ;  /* 0x0000002619037276 */ /* 0x000fc8000781000e */
[----:B------:R-:W-:-:S04]  /*d4a0*/  FMNMX3.FTZ R3, R3, R6, R4, !PT ;  /* 0x0000000603037276 */ /* 0x000fc80007810004 */
[----:B------:R-:W-:-:S04]  /*d4b0*/  FMNMX3.FTZ R3, R3, R24, R34, !PT ;  /* 0x0000001803037276 */ /* 0x000fc80007810022 */
[----:B------:R-:W-:Y:S02]  /*d4c0*/  FMNMX3.FTZ R3, R3, R32, R164, !PT ;  /* 0x0000002003037276 */ /* 0x000fe400078100a4 */
[----:B------:R-:W-:Y:S02]  /*d4d0*/  ISETP.GE.AND P1, PT, R61, R152, PT ;  /* 0x000000983d00720c */ /* 0x000fe40003f26270 */
[----:B------:R-:W-:Y:S02]  /*d4e0*/  FMNMX3.FTZ R3, R3, R108, R158, !PT ;  /* 0x0000006c03037276 */ /* 0x000fe4000781009e */
[----:B------:R-:W-:Y:S02]  /*d4f0*/  IABS R44, R44 ;  /* 0x0000002c002c7213 */ /* 0x000fe40000000000 */
[----:B------:R-:W-:Y:S02]  /*d500*/  IABS R40, R40 ;  /* 0x0000002800287213 */ /* 0x000fe40000000000 */
[----:B------:R-:W-:-:S02]  /*d510*/  FSEL R122, R122, -INF , !P1 ;  /* 0xff8000007a7a7808 */ /* 0x000fc40004800000 */
[C---:B------:R-:W-:Y:S02]  /*d520*/  ISETP.GE.AND P3, PT, R17.reuse, R155, PT ;  /* 0x0000009b1100720c */ /* 0x040fe40003f66270 */
[----:B------:R-:W-:Y:S02]  /*d530*/  ISETP.GE.AND P1, PT, R17, R154, PT ;  /* 0x0000009a1100720c */ /* 0x000fe40003f26270 */
[----:B------:R-:W-:Y:S02]  /*d540*/  FMNMX3.FTZ R3, R3, R132, R130, !PT ;  /* 0x0000008403037276 */ /* 0x000fe40007810082 */
[----:B------:R-:W-:Y:S02]  /*d550*/  FMNMX3.FTZ R17, R5, R28, R46, !PT ;  /* 0x0000001c05117276 */ /* 0x000fe4000781002e */
[----:B------:R-:W-:Y:S02]  /*d560*/  IABS R42, R42 ;  /* 0x0000002a002a7213 */ /* 0x000fe40000000000 */
[----:B------:R-:W-:-:S02]  /*d570*/  I2FP.F32.S32 R44, R44 ;  /* 0x0000002c002c7245 */ /* 0x000fc40000201400 */
[----:B------:R-:W-:Y:S02]  /*d580*/  I2FP.F32.S32 R40, R40 ;  /* 0x0000002800287245 */ /* 0x000fe40000201400 */
[----:B------:R-:W-:Y:S02]  /*d590*/  FMNMX.FTZ R3, R122, R3, !PT ;  /* 0x000000037a037209 */ /* 0x000fe40007810000 */
[----:B------:R-:W-:Y:S01]  /*d5a0*/  FMNMX3.FTZ R17, R17, R26, R22, !PT ;  /* 0x0000001a11117276 */ /* 0x000fe20007810016 */
[C---:B------:R-:W-:Y:S01]  /*d5b0*/  FFMA.FTZ R19, -R156.reuse, R44, R19 ;  /* 0x0000002c9c137223 */ /* 0x040fe20000010113 */
[----:B------:R-:W-:Y:S01]  /*d5c0*/  I2FP.F32.S32 R42, R42 ;  /* 0x0000002a002a7245 */ /* 0x000fe20000201400 */
[C---:B------:R-:W-:Y:S01]  /*d5d0*/  FFMA.FTZ R23, -R156.reuse, R40, R23 ;  /* 0x000000289c177223 */ /* 0x040fe20000010117 */
[----:B------:R-:W-:Y:S01]  /*d5e0*/  IABS R15, R15 ;  /* 0x0000000f000f7213 */ /* 0x000fe20000000000 */
[----:B------:R-:W1:Y:S01]  /*d5f0*/  SHFL.BFLY PT, R40, R3, 0x2, 0x1f ;  /* 0x0c401f0003287f89 */ /* 0x000e6200000e0000 */
[----:B------:R-:W-:Y:S01]  /*d600*/  FMNMX3.FTZ R17, R17, R18, R16, !PT ;  /* 0x0000001211117276 */ /* 0x000fe20007810010 */
[----:B------:R-:W-:Y:S01]  /*d610*/  FFMA.FTZ R21, -R156, R42, R21 ;  /* 0x0000002a9c157223 */ /* 0x000fe20000010115 */
[----:B------:R-:W-:-:S02]  /*d620*/  I2FP.F32.S32 R15, R15 ;  /* 0x0000000f000f7245 */ /* 0x000fc40000201400 */
[----:B------:R-:W-:Y:S02]  /*d630*/  FSEL R19, R19, -INF , P2 ;  /* 0xff80000013137808 */ /* 0x000fe40001000000 */
[----:B------:R-:W-:Y:S01]  /*d640*/  FMNMX3.FTZ R17, R17, R20, R162, !PT ;  /* 0x0000001411117276 */ /* 0x000fe200078100a2 */
[----:B------:R-:W-:Y:S01]  /*d650*/  FFMA.FTZ R15, -R156, R15, R69 ;  /* 0x0000000f9c0f7223 */ /* 0x000fe20000010145 */
[----:B------:R-:W-:Y:S02]  /*d660*/  ISETP.GE.AND P2, PT, R61, R155, PT ;  /* 0x0000009b3d00720c */ /* 0x000fe40003f46270 */
[----:B------:R-:W-:Y:S02]  /*d670*/  FSEL R21, R21, -INF , P0 ;  /* 0xff80000015157808 */ /* 0x000fe40000000000 */
[----:B------:R-:W-:Y:S02]  /*d680*/  FSEL R23, R23, -INF , P3 ;  /* 0xff80000017177808 */ /* 0x000fe40001800000 */
[----:B------:R-:W-:-:S02]  /*d690*/  FSEL R160, R160, -INF , !P5 ;  /* 0xff800000a0a07808 */ /* 0x000fc40006800000 */
        /* <DEDUP_REMOVED lines=20> */
[----:B------:R-:W-:-:S05]  /*d7e0*/  LOP3.LUT R7, R2, 0x120, R8, 0xf8, !PT ;  /* 0x0000012002077812 */ /* 0x000fca00078ef808 */
[----:B------:R-:W-:Y:S01]  /*d7f0*/  IMAD R2, R7, 0x2, R60 ;  /* 0x0000000207027824 */ /* 0x000fe200078e023c */
[----:B-1----:R-:W-:-:S03]  /*d800*/  FMNMX.FTZ R86, R15, R86, !PT ;  /* 0x000000560f567209 */ /* 0x002fc60007810000 */
[----:B------:R-:W-:Y:S02]  /*d810*/  IMAD.IADD R104, R11, 0x1, R2 ;  /* 0x000000010b687824 */ /* 0x000fe400078e0202 */
[-CC-:B------:R-:W-:Y:S01]  /*d820*/  FFMA.FTZ R100, R30, R110.reuse, -R119.reuse ;  /* 0x0000006e1e647223 */ /* 0x180fe20000010877 */
[--C-:B------:R-:W-:Y:S01]  /*d830*/  FFMA.FTZ R95, R36, R110, -R119.reuse ;  /* 0x0000006e245f7223 */ /* 0x100fe20000010877 */
[----:B------:R-:W-:Y:S01]  /*d840*/  FSETP.NEU.FTZ.AND P0, PT, R86, -INF , PT ;  /* 0xff8000005600780b */ /* 0x000fe20003f1d000 */
[----:B------:R-:W-:Y:S01]  /*d850*/  FMUL.FTZ R115, R110, R86 ;  /* 0x000000566e737220 */ /* 0x000fe20000410000 */
[----:B------:R-:W1:Y:S04]  /*d860*/  LDSM.16.MT88.4 R68, [R104+0x6000] ;  /* 0x006000006844783b */ /* 0x000e680000004200 */
[----:B------:R-:W-:Y:S01]  /*d870*/  FSEL R115, R115, RZ, P0 ;  /* 0x000000ff73737208 */ /* 0x000fe20000000000 */
[-CC-:B------:R-:W-:Y:S01]  /*d880*/  FFMA.FTZ R94, R38, R110.reuse, -R119.reuse ;  /* 0x0000006e265e7223 */ /* 0x180fe20000010877 */
[-CC-:B------:R-:W-:Y:S01]  /*d890*/  FFMA.FTZ R15, R14, R110.reuse, -R119.reuse ;  /* 0x0000006e0e0f7223 */ /* 0x180fe20000010877 */
[----:B------:R-:W2:Y:S01]  /*d8a0*/  LDSM.16.MT88.4 R76, [R2+0x6000] ;  /* 0x00600000024c783b */ /* 0x000ea20000004200 */
[-C--:B------:R-:W-:Y:S01]  /*d8b0*/  FFMA.FTZ R14, R6, R110.reuse, -R119 ;  /* 0x0000006e060e7223 */ /* 0x080fe20000010877 */
[-CC-:B------:R-:W-:Y:S01]  /*d8c0*/  FFMA.FTZ R103, R5, R110.reuse, -R115.reuse ;  /* 0x0000006e05677223 */ /* 0x180fe20000010873 */
[-CC-:B------:R-:W-:Y:S01]  /*d8d0*/  FFMA.FTZ R102, R28, R110.reuse, -R115.reuse ;  /* 0x0000006e1c667223 */ /* 0x180fe20000010873 */
[-CC-:B------:R-:W-:Y:S01]  /*d8e0*/  FFMA.FTZ R99, R46, R110.reuse, -R115.reuse ;  /* 0x0000006e2e637223 */ /* 0x180fe20000010873 */
[-C--:B------:R-:W-:Y:S01]  /*d8f0*/  FFMA.FTZ R98, R26, R110.reuse, -R115 ;  /* 0x0000006e1a627223 */ /* 0x080fe20000010873 */
[----:B------:R-:W3:Y:S01]  /*d900*/  LDSM.16.MT88.4 R60, [R2+0x7000] ;  /* 0x00700000023c783b */ /* 0x000ee20000004200 */
[----:B------:R-:W-:-:S03]  /*d910*/  FFMA.FTZ R11, R4, R110, -R119 ;  /* 0x0000006e040b7223 */ /* 0x000fc60000010877 */
[----:B------:R-:W4:Y:S04]  /*d920*/  LDSM.16.MT88.4 R52, [R104+0x7000] ;  /* 0x007000006834783b */ /* 0x000f280000004200 */
[----:B------:R-:W5:Y:S04]  /*d930*/  LDSM.16.MT88.4 R40, [R2+0x8000] ;  /* 0x008000000228783b */ /* 0x000f680000004200 */
[----:B------:R-:W5:Y:S01]  /*d940*/  LDSM.16.MT88.4 R4, [R104+0x8000] ;  /* 0x008000006804783b */ /* 0x000f620000004200 */
[----:B------:R-:W-:Y:S01]  /*d950*/  MUFU.EX2 R101, R101 ;  /* 0x0000006500657308 */ /* 0x000fe20000000800 */
[-CC-:B------:R-:W-:Y:S01]  /*d960*/  FFMA.FTZ R96, R18, R110.reuse, -R115.reuse ;  /* 0x0000006e12607223 */ /* 0x180fe20000010873 */
[----:B------:R-:W-:-:S06]  /*d970*/  FFMA.FTZ R92, R16, R110, -R115 ;  /* 0x0000006e105c7223 */ /* 0x000fcc0000010873 */
[----:B------:R-:W1:Y:S01]  /*d980*/  MUFU.EX2 R100, R100 ;  /* 0x0000006400647308 */ /* 0x000e620000000800 */
[----:B------:R-:W5:Y:S07]  /*d990*/  LDSM.16.MT88.4 R16, [R104+0x6400] ;  /* 0x006400006810783b */ /* 0x000f6e0000004200 */
[----:B------:R-:W-:Y:S01]  /*d9a0*/  MUFU.EX2 R95, R95 ;  /* 0x0000005f005f7308 */ /* 0x000fe20000000800 */
[-C--:B------:R-:W-:Y:S01]  /*d9b0*/  FFMA.FTZ R8, R24, R110.reuse, -R119 ;  /* 0x0000006e18087223 */ /* 0x080fe20000010877 */
[-CC-:B------:R-:W-:Y:S01]  /*d9c0*/  FFMA.FTZ R93, R22, R110.reuse, -R115.reuse ;  /* 0x0000006e165d7223 */ /* 0x180fe20000010873 */
[----:B------:R-:W-:Y:S01]  /*d9d0*/  FFMA.FTZ R97, R20, R110, -R115 ;  /* 0x0000006e14617223 */ /* 0x000fe20000010873 */
[----:B------:R-:W5:Y:S04]  /*d9e0*/  LDSM.16.MT88.4 R24, [R2+0x7400] ;  /* 0x007400000218783b */ /* 0x000f680000004200 */
[----:B------:R-:W2:Y:S01]  /*d9f0*/  MUFU.EX2 R94, R94 ;  /* 0x0000005e005e7308 */ /* 0x000ea20000000800 */
[----:B------:R-:W-:Y:S07]  /*da00*/  LDSM.16.MT88.4 R28, [R2+0x6400] ;  /* 0x00640000021c783b */ /* 0x000fee0000004200 */
[----:B------:R-:W-:Y:S08]  /*da10*/  MUFU.EX2 R103, R103 ;  /* 0x0000006700677308 */ /* 0x000ff00000000800 */
[----:B------:R-:W3:Y:S08]  /*da20*/  MUFU.EX2 R102, R102 ;  /* 0x0000006600667308 */ /* 0x000ef00000000800 */
[----:B------:R-:W-:Y:S08]  /*da30*/  MUFU.EX2 R99, R99 ;  /* 0x0000006300637308 */ /* 0x000ff00000000800 */
[----:B------:R-:W4:Y:S01]  /*da40*/  MUFU.EX2 R98, R98 ;  /* 0x0000006200627308 */ /* 0x000f220000000800 */
[----:B-1----:R-:W-:Y:S01]  /*da50*/  F2FP.F16.F32.PACK_AB R49, R100, R101 ;  /* 0x000000656431723e */ /* 0x002fe200000000ff */
[----:B------:R-:W1:Y:S01]  /*da60*/  LDSM.16.MT88.4 R20, [R104+0x7400] ;  /* 0x007400006814783b */ /* 0x000e620000004200 */
[----:B--2---:R-:W-:-:S02]  /*da70*/  F2FP.F16.F32.PACK_AB R51, R94, R95 ;  /* 0x0000005f5e33723e */ /* 0x004fc400000000ff */
[----:B---3--:R-:W-:-:S03]  /*da80*/  F2FP.F16.F32.PACK_AB R48, R102, R103 ;  /* 0x000000676630723e */ /* 0x008fc600000000ff */
[----:B------:R-:W-:Y:S01]  /*da90*/  MUFU.EX2 R15, R15 ;  /* 0x0000000f000f7308 */ /* 0x000fe20000000800 */
[----:B----4-:R-:W-:-:S07]  /*daa0*/  F2FP.F16.F32.PACK_AB R50, R98, R99 ;  /* 0x000000636232723e */ /* 0x010fce00000000ff */
[----:B------:R-:W2:Y:S08]  /*dab0*/  MUFU.EX2 R14, R14 ;  /* 0x0000000e000e7308 */ /* 0x000eb00000000800 */
[----:B------:R-:W-:Y:S01]  /*dac0*/  MUFU.EX2 R11, R11 ;  /* 0x0000000b000b7308 */ /* 0x000fe20000000800 */
[C---:B------:R-:W-:Y:S07]  /*dad0*/  HMMA.16816.F32 R72, R48.reuse, R68, RZ ;  /* 0x000000443048723c */ /* 0x040fee00000018ff */
[----:B------:R-:W-:Y:S01]  /*dae0*/  MUFU.EX2 R8, R8 ;  /* 0x0000000800087308 */ /* 0x000fe20000000800 */
[C---:B------:R-:W-:Y:S07]  /*daf0*/  HMMA.16816.F32 R68, R48.reuse, R70, RZ ;  /* 0x000000463044723c */ /* 0x040fee00000018ff */
[----:B------:R-:W-:Y:S08]  /*db00*/  MUFU.EX2 R93, R93 ;  /* 0x0000005d005d7308 */ /* 0x000ff00000000800 */
[----:B------:R-:W3:Y:S08]  /*db10*/  MUFU.EX2 R96, R96 ;  /* 0x0000006000607308 */ /* 0x000ef00000000800 */
[----:B------:R-:W-:Y:S08]  /*db20*/  MUFU.EX2 R92, R92 ;  /* 0x0000005c005c7308 */ /* 0x000ff00000000800 */
[----:B------:R-:W4:Y:S01]  /*db30*/  MUFU.EX2 R97, R97 ;  /* 0x0000006100617308 */ /* 0x000f220000000800 */
        /* <DEDUP_REMOVED lines=15> */
[----:B------:R-:W-:Y:S01]  /*dc30*/  HMMA.16816.F32 R68, R4, R18, R68 ;  /* 0x000000120444723c */ /* 0x000fe20000001844 */
[----:B------:R-:W2:Y:S02]  /*dc40*/  LDSM.16.MT88.4 R16, [R104+0x8400] ;  /* 0x008400006810783b */ /* 0x000ea40000004200 */
[-CC-:B------:R-:W-:Y:S01]  /*dc50*/  FFMA.FTZ R105, R34, R110.reuse, -R119.reuse ;  /* 0x0000006e22697223 */ /* 0x180fe20000010877 */
[----:B------:R-:W-:-:S02]  /*dc60*/  FFMA.FTZ R106, R32, R110, -R119 ;  /* 0x0000006e206a7223 */ /* 0x000fc40000010877 */
[----:B------:R-:W3:Y:S02]  /*dc70*/  LDSM.16.MT88.4 R32, [R2+0x8400] ;  /* 0x008400000220783b */ /* 0x000ee40000004200 */
[C---:B------:R-:W-:Y:S08]  /*dc80*/  HMMA.16816.F32 R64, R4.reuse, R24, R64 ;  /* 0x000000180440723c */ /* 0x040ff00000001840 */
[C---:B------:R-:W-:Y:S01]  /*dc90*/  HMMA.16816.F32 R60, R4.reuse, R26, R60 ;  /* 0x0000001a043c723c */ /* 0x040fe2000000183c */
[----:B------:R-:W4:Y:S07]  /*dca0*/  LDSM.16.MT88.4 R24, [R2+0x6800] ;  /* 0x006800000218783b */ /* 0x000f2e0000004200 */
[C---:B-1----:R-:W-:Y:S08]  /*dcb0*/  HMMA.16816.F32 R56, R4.reuse, R20, R56 ;  /* 0x000000140438723c */ /* 0x042ff00000001838 */
[C---:B------:R-:W-:Y:S01]  /*dcc0*/  HMMA.16816.F32 R52, R4.reuse, R22, R52 ;  /* 0x000000160434723c */ /* 0x040fe20000001834 */
[----:B------:R-:W1:Y:S02]  /*dcd0*/  LDSM.16.MT88.4 R20, [R2+0x7800] ;  /* 0x007800000214783b */ /* 0x000e640000004200 */
[-CC-:B------:R-:W-:Y:S01]  /*dce0*/  FFMA.FTZ R107, R164, R110.reuse, -R119.reuse ;  /* 0x0000006ea46b7223 */ /* 0x180fe20000010877 */
[-C--:B------:R-:W-:Y:S01]  /*dcf0*/  FFMA.FTZ R108, R108, R110.reuse, -R119 ;  /* 0x0000006e6c6c7223 */ /* 0x080fe20000010877 */
[-CC-:B------:R-:W-:Y:S01]  /*dd00*/  FFMA.FTZ R109, R162, R110.reuse, -R115.reuse ;  /* 0x0000006ea26d7223 */ /* 0x180fe20000010873 */
[-CC-:B------:R-:W-:Y:S01]  /*dd10*/  FFMA.FTZ R112, R112, R110.reuse, -R115.reuse ;  /* 0x0000006e70707223 */ /* 0x180fe20000010873 */
[-CC-:B------:R-:W-:Y:S01]  /*dd20*/  FFMA.FTZ R114, R114, R110.reuse, -R115.reuse ;  /* 0x0000006e72727223 */ /* 0x180fe20000010873 */
[----:B--2---:R-:W-:Y:S03]  /*dd30*/  HMMA.16816.F32 R44, R4, R16, R44 ;  /* 0x00000010042c723c */ /* 0x004fe6000000182c */
[----:B------:R-:W-:-:S05]  /*dd40*/  FFMA.FTZ R117, R160, R110, -R115 ;  /* 0x0000006ea0757223 */ /* 0x000fca0000010873 */
[C---:B------:R-:W-:Y:S01]  /*dd50*/  HMMA.16816.F32 R48, R4.reuse, R18, R48 ;  /* 0x000000120430723c */ /* 0x040fe20000001830 */
[----:B------:R-:W2:Y:S01]  /*dd60*/  LDSM.16.MT88.4 R16, [R104+0x7800] ;  /* 0x007800006810783b */ /* 0x000ea20000004200 */
[----:B------:R-:W-:Y:S08]  /*dd70*/  MUFU.EX2 R105, R105 ;  /* 0x0000006900697308 */ /* 0x000ff00000000800 */
[----:B------:R-:W5:Y:S01]  /*dd80*/  MUFU.EX2 R106, R106 ;  /* 0x0000006a006a7308 */ /* 0x000f620000000800 */
[C---:B------:R-:W-:Y:S07]  /*dd90*/  HMMA.16816.F32 R80, R4.reuse, R28, R80 ;  /* 0x0000001c0450723c */ /* 0x040fee0000001850 */
[----:B------:R-:W-:Y:S01]  /*dda0*/  MUFU.EX2 R107, R107 ;  /* 0x0000006b006b7308 */ /* 0x000fe20000000800 */
[C---:B------:R-:W-:Y:S01]  /*ddb0*/  HMMA.16816.F32 R76, R4.reuse, R30, R76 ;  /* 0x0000001e044c723c */ /* 0x040fe2000000184c */
[----:B------:R-:W2:Y:S06]  /*ddc0*/  LDSM.16.MT88.4 R28, [R104+0x6800] ;  /* 0x00680000681c783b */ /* 0x000eac0000004200 */
[----:B------:R-:W4:Y:S08]  /*ddd0*/  MUFU.EX2 R108, R108 ;  /* 0x0000006c006c7308 */ /* 0x000f300000000800 */
[----:B------:R-:W-:Y:S08]  /*dde0*/  MUFU.EX2 R109, R109 ;  /* 0x0000006d006d7308 */ /* 0x000ff00000000800 */
[----:B------:R-:W1:Y:S08]  /*ddf0*/  MUFU.EX2 R112, R112 ;  /* 0x0000007000707308 */ /* 0x000e700000000800 */
[----:B------:R-:W-:Y:S08]  /*de00*/  MUFU.EX2 R114, R114 ;  /* 0x0000007200727308 */ /* 0x000ff00000000800 */
[----:B------:R-:W2:Y:S01]  /*de10*/  MUFU.EX2 R117, R117 ;  /* 0x0000007500757308 */ /* 0x000ea20000000800 */
[C---:B---3--:R-:W-:Y:S08]  /*de20*/  HMMA.16816.F32 R36, R4.reuse, R32, R36 ;  /* 0x000000200424723c */ /* 0x048ff00000001824 */
[----:B------:R-:W-:Y:S03]  /*de30*/  HMMA.16816.F32 R40, R4, R34, R40 ;  /* 0x000000220428723c */ /* 0x000fe60000001828 */
[----:B-----5:R-:W-:Y:S01]  /*de40*/  F2FP.F16.F32.PACK_AB R5, R106, R105 ;  /* 0x000000696a05723e */ /* 0x020fe200000000ff */
[-CC-:B------:R-:W-:Y:S01]  /*de50*/  FFMA.FTZ R123, R158, R110.reuse, -R119.reuse ;  /* 0x0000006e9e7b7223 */ /* 0x180fe20000010877 */
[----:B----4-:R-:W-:Y:S01]  /*de60*/  F2FP.F16.F32.PACK_AB R7, R108, R107 ;  /* 0x0000006b6c07723e */ /* 0x010fe200000000ff */
[-CC-:B------:R-:W-:Y:S01]  /*de70*/  FFMA.FTZ R132, R132, R110.reuse, -R119.reuse ;  /* 0x0000006e84847223 */ /* 0x180fe20000010877 */
[----:B-1----:R-:W-:Y:S01]  /*de80*/  F2FP.F16.F32.PACK_AB R4, R112, R109 ;  /* 0x0000006d7004723e */ /* 0x002fe200000000ff */
[-CC-:B------:R-:W-:Y:S01]  /*de90*/  FFMA.FTZ R127, R130, R110.reuse, -R119.reuse ;  /* 0x0000006e827f7223 */ /* 0x180fe20000010877 */
[----:B------:R-:W-:Y:S01]  /*dea0*/  FFMA.FTZ R122, R122, R110, -R119 ;  /* 0x0000006e7a7a7223 */ /* 0x000fe20000010877 */
[----:B--2---:R-:W-:Y:S01]  /*deb0*/  F2FP.F16.F32.PACK_AB R6, R117, R114 ;  /* 0x000000727506723e */ /* 0x004fe200000000ff */
[-CC-:B------:R-:W-:Y:S01]  /*dec0*/  FFMA.FTZ R118, R118, R110.reuse, -R115.reuse ;  /* 0x0000006e76767223 */ /* 0x180fe20000010873 */
[-CC-:B------:R-:W-:Y:S01]  /*ded0*/  FFMA.FTZ R113, R113, R110.reuse, -R115.reuse ;  /* 0x0000006e71717223 */ /* 0x180fe20000010873 */
[----:B------:R-:W-:Y:S01]  /*dee0*/  FADD.FTZ R100, R101, R100 ;  /* 0x0000006465647221 */ /* 0x000fe20000010000 */
[----:B------:R-:W-:Y:S01]  /*def0*/  FADD.FTZ R102, R103, R102 ;  /* 0x0000006667667221 */ /* 0x000fe20000010000 */
[----:B------:R-:W-:Y:S02]  /*df00*/  LDSM.16.MT88.4 R32, [R2+0x6c00] ;  /* 0x006c00000220783b */ /* 0x000fe40000004200 */
        /* <DEDUP_REMOVED lines=19> */
[----:B------:R-:W-:Y:S01]  /*e040*/  FADD.FTZ R95, R95, R100 ;  /* 0x000000645f5f7221 */ /* 0x000fe20000010000 */
[----:B------:R-:W-:Y:S03]  /*e050*/  HMMA.16816.F32 R72, R4, R28, R72 ;  /* 0x0000001c0448723c */ /* 0x000fe60000001848 */
[----:B------:R-:W-:Y:S01]  /*e060*/  FADD.FTZ R99, R99, R102 ;  /* 0x0000006663637221 */ /* 0x000fe20000010000 */
[----:B------:R-:W-:-:S04]  /*e070*/  FADD.FTZ R94, R94, R95 ;  /* 0x0000005f5e5e7221 */ /* 0x000fc80000010000 */
[----:B------:R-:W-:Y:S03]  /*e080*/  HMMA.16816.F32 R68, R4, R30, R68 ;  /* 0x0000001e0444723c */ /* 0x000fe60000001844 */
[----:B------:R-:W-:-:S05]  /*e090*/  FADD.FTZ R98, R98, R99 ;  /* 0x0000006362627221 */ /* 0x000fca0000010000 */
[----:B-1----:R-:W-:Y:S03]  /*e0a0*/  HMMA.16816.F32 R36, R4, R24, R36 ;  /* 0x000000180424723c */ /* 0x002fe60000001824 */
[----:B------:R-:W-:-:S05]  /*e0b0*/  FADD.FTZ R15, R15, R94 ;  /* 0x0000005e0f0f7221 */ /* 0x000fca0000010000 */
[C---:B------:R-:W-:Y:S08]  /*e0c0*/  HMMA.16816.F32 R40, R4.reuse, R26, R40 ;  /* 0x0000001a0428723c */ /* 0x040ff00000001828 */
[C---:B--2---:R-:W-:Y:S08]  /*e0d0*/  HMMA.16816.F32 R44, R4.reuse, R20, R44 ;  /* 0x00000014042c723c */ /* 0x044ff0000000182c */
[----:B------:R-:W-:Y:S03]  /*e0e0*/  HMMA.16816.F32 R48, R4, R22, R48 ;  /* 0x000000160430723c */ /* 0x000fe60000001830 */
[----:B----4-:R-:W-:Y:S01]  /*e0f0*/  F2FP.F16.F32.PACK_AB R5, R132, R123 ;  /* 0x0000007b8405723e */ /* 0x010fe200000000ff */
[----:B------:R-:W-:Y:S01]  /*e100*/  FADD.FTZ R93, R93, R98 ;  /* 0x000000625d5d7221 */ /* 0x000fe20000010000 */
[----:B-----5:R-:W-:Y:S01]  /*e110*/  F2FP.F16.F32.PACK_AB R7, R122, R127 ;  /* 0x0000007f7a07723e */ /* 0x020fe200000000ff */
[----:B------:R-:W1:Y:S01]  /*e120*/  LDSM.16.MT88.4 R28, [R104+0x6c00] ;  /* 0x006c0000681c783b */ /* 0x000e620000004200 */
[----:B---3--:R-:W-:-:S02]  /*e130*/  F2FP.F16.F32.PACK_AB R4, R119, R118 ;  /* 0x000000767704723e */ /* 0x008fc400000000ff */
[----:B------:R-:W-:Y:S01]  /*e140*/  F2FP.F16.F32.PACK_AB R6, R110, R113 ;  /* 0x000000716e06723e */ /* 0x000fe200000000ff */
[----:B------:R-:W2:Y:S01]  /*e150*/  LDSM.16.MT88.4 R24, [R104+0x7c00] ;  /* 0x007c00006818783b */ /* 0x000ea20000004200 */
[----:B------:R-:W-:-:S03]  /*e160*/  FADD.FTZ R14, R14, R15 ;  /* 0x0000000f0e0e7221 */ /* 0x000fc60000010000 */
[----:B------:R-:W3:Y:S02]  /*e170*/  LDSM.16.MT88.4 R20, [R2+0x8c00] ;  /* 0x008c00000214783b */ /* 0x000ee40000004200 */
[----:B------:R-:W-:Y:S03]  /*e180*/  HMMA.16816.F32 R64, R4, R16, R64 ;  /* 0x000000100440723c */ /* 0x000fe60000001840 */
[----:B------:R-:W-:-:S05]  /*e190*/  FADD.FTZ R15, R96, R93 ;  /* 0x0000005d600f7221 */ /* 0x000fca0000010000 */
[----:B------:R-:W-:Y:S01]  /*e1a0*/  HMMA.16816.F32 R60, R4, R18, R60 ;  /* 0x00000012043c723c */ /* 0x000fe2000000183c */
[----:B------:R-:W4:Y:S02]  /*e1b0*/  LDSM.16.MT88.4 R16, [R104+0x8c00] ;  /* 0x008c00006810783b */ /* 0x000f240000004200 */
        /* <DEDUP_REMOVED lines=22> */
[----:B------:R-:W-:Y:S01]  /*e320*/  FADD.FTZ R157, R122, R127 ;  /* 0x0000007f7a9d7221 */ /* 0x000fe20000010000 */
[----:B------:R-:W-:-:S04]  /*e330*/  FADD.FTZ R159, R110, R113 ;  /* 0x000000716e9f7221 */ /* 0x000fc80000010000 */
[C---:B-1----:R-:W-:Y:S08]  /*e340*/  HMMA.16816.F32 R72, R4.reuse, R28, R72 ;  /* 0x0000001c0448723c */ /* 0x042ff00000001848 */
[C---:B------:R-:W-:Y:S08]  /*e350*/  HMMA.16816.F32 R68, R4.reuse, R30, R68 ;  /* 0x0000001e0444723c */ /* 0x040ff00000001844 */
[C---:B--2---:R-:W-:Y:S08]  /*e360*/  HMMA.16816.F32 R56, R4.reuse, R24, R56 ;  /* 0x000000180438723c */ /* 0x044ff00000001838 */
        /* <DEDUP_REMOVED lines=76> */
.L_x_11579:
        /* <DEDUP_REMOVED lines=8> */
.L_x_11580:
[----:B------:R-:W-:Y:S05]  /*e8b0*/  BSYNC.RECONVERGENT B0 ;  /* 0x0000000000007941 */ /* 0x000fea0003800200 */
.L_x_11578:
        /* <DEDUP_REMOVED lines=37> */
[----:B------:R-:W2:Y:S01]  /*eb10*/  LD.E R90, desc[UR4][R84.64+0x18c] ;  /* 0x00018c04545a7980 */ /* 0x000ea2000c101900 */
[----:B------:R-:W-:Y:S01]  /*eb20*/  ISETP.NE.AND P1, PT, R121, RZ, PT ;  /* 0x000000ff7900720c */ /* 0x000fe20003f25270 */
[----:B------:R-:W-:Y:S02]  /*eb30*/  BSSY.RECONVERGENT B1, `(.L_x_11581) ;  /* 0x000021f000017945 */ /* 0x000fe40003800200 */
[----:B------:R-:W-:Y:S01]  /*eb40*/  LDSM.16.M88.4 R92, [R126] ;  /* 0x000000007e5c783b */ /* 0x000fe20000000200 */
[----:B------:R-:W-:-:S03]  /*eb50*/  SEL R127, R120, 0xffffffe0, !P1 ;  /* 0xffffffe0787f7807 */ /* 0x000fc60004800000 */
[----:B------:R-:W3:Y:S02]  /*eb60*/  LDSM.16.M88.4 R20, [R124+0x3000] ;  /* 0x003000007c14783b */ /* 0x000ee40000000200 */
[--C-:B------:R-:W-:Y:S02]  /*eb70*/  IMAD.IADD R130, R126, 0x1, R127.reuse ;  /* 0x000000017e827824 */ /* 0x100fe400078e027f */
[----:B------:R-:W4:Y:S01]  /*eb80*/  LDSM.16.M88.4 R12, [R124+0x3400] ;  /* 0x003400007c0c783b */ /* 0x000f220000000200 */
[----:B------:R-:W-:-:S03]  /*eb90*/  IMAD.IADD R127, R124, 0x1, R127 ;  /* 0x000000017c7f7824 */ /* 0x000fc600078e027f */
[----:B------:R-:W5:Y:S04]  /*eba0*/  LDSM.16.M88.4 R100, [R124+0x3800] ;  /* 0x003800007c64783b */ /* 0x000f680000000200 */
[----:B------:R-:W5:Y:S04]  /*ebb0*/  LDSM.16.M88.4 R8, [R124+0x3c00] ;  /* 0x003c00007c08783b */ /* 0x000f680000000200 */
[----:B-1----:R-:W-:Y:S04]  /*ebc0*/  LDSM.16.M88.4 R4, [R130] ;  /* 0x000000008204783b */ /* 0x002fe80000000200 */
[----:B------:R-:W1:Y:S04]  /*ebd0*/  LDSM.16.M88.4 R32, [R127+0x3000] ;  /* 0x003000007f20783b */ /* 0x000e680000000200 */
[----:B------:R-:W1:Y:S04]  /*ebe0*/  LDSM.16.M88.4 R28, [R127+0x3400] ;  /* 0x003400007f1c783b */ /* 0x000e680000000200 */
[----:B------:R-:W1:Y:S04]  /*ebf0*/  LDSM.16.M88.4 R112, [R127+0x3800] ;  /* 0x003800007f70783b */ /* 0x000e680000000200 */
        /* <DEDUP_REMOVED lines=28> */
[----:B------:R-:W-:Y:S07]  /*edc0*/  LDSM.16.M88.4 R120, [R124+0x5400] ;  /* 0x005400007c78783b */ /* 0x000fee0000000200 */
[C---:B-1----:R-:W-:Y:S08]  /*edd0*/  HMMA.16816.F32 R16, R8.reuse, R32, R16 ;  /* 0x000000200810723c */ /* 0x042ff00000001810 */
[C---:B------:R-:W-:Y:S01]  /*ede0*/  HMMA.16816.F32 R12, R8.reuse, R34, R12 ;  /* 0x00000022080c723c */ /* 0x040fe2000000180c */
[----:B------:R1:W-:Y:S07]  /*edf0*/  LDSM.16.M88.4 R32, [R126+0x2000] ;  /* 0x002000007e20783b */ /* 0x0003ee0000000200 */
[C---:B----4-:R-:W-:Y:S08]  /*ee00*/  HMMA.16816.F32 R104, R8.reuse, R28, R104 ;  /* 0x0000001c0868723c */ /* 0x050ff00000001868 */
[C---:B------:R-:W-:Y:S01]  /*ee10*/  HMMA.16816.F32 R100, R8.reuse, R30, R100 ;  /* 0x0000001e0864723c */ /* 0x040fe20000001864 */
[----:B------:R-:W3:Y:S07]  /*ee20*/  LDSM.16.M88.4 R28, [R124+0x5000] ;  /* 0x005000007c1c783b */ /* 0x000eee0000000200 */
[C---:B-----5:R-:W-:Y:S01]  /*ee30*/  HMMA.16816.F32 R96, R8.reuse, R112, R96 ;  /* 0x000000700860723c */ /* 0x060fe20000001860 */
[----:B-1----:R-:W1:Y:S07]  /*ee40*/  S2R R126, SR_TID.X ;  /* 0x00000000007e7919 */ /* 0x002e6e0000002100 */
[----:B------:R-:W-:Y:S01]  /*ee50*/  HMMA.16816.F32 R92, R8, R114, R92 ;  /* 0x00000072085c723c */ /* 0x000fe2000000185c */
[----:B------:R-:W-:Y:S04]  /*ee60*/  LDSM.16.M88.4 R8, [R130+0x2000] ;  /* 0x002000008208783b */ /* 0x000fe80000000200 */
[----:B------:R-:W4:Y:S03]  /*ee70*/  LDSM.16.M88.4 R112, [R127+0x4800] ;  /* 0x004800007f70783b */ /* 0x000f260000000200 */
[C---:B------:R-:W-:Y:S08]  /*ee80*/  HMMA.16816.F32 R24, R116.reuse, R4, R24 ;  /* 0x000000047418723c */ /* 0x040ff00000001818 */
[C---:B------:R-:W-:Y:S01]  /*ee90*/  HMMA.16816.F32 R20, R116.reuse, R6, R20 ;  /* 0x000000067414723c */ /* 0x040fe20000001814 */
[----:B------:R-:W5:Y:S07]  /*eea0*/  LDSM.16.M88.4 R4, [R127+0x5000] ;  /* 0x005000007f04783b */ /* 0x000f6e0000000200 */
[----:B------:R-:W-:Y:S08]  /*eeb0*/  HMMA.16816.F32 R16, R116, R108, R16 ;  /* 0x0000006c7410723c */ /* 0x000ff00000001810 */
[----:B---3--:R-:W-:Y:S05]  /*eec0*/  HMMA.16816.F32 R24, R32, R28, R24 ;  /* 0x0000001c2018723c */ /* 0x008fea0000001818 */
[----:B------:R-:W-:-:S05]  /*eed0*/  LOP3.LUT R29, R87, R125, RZ, 0xfc, !PT ;  /* 0x0000007d571d7212 */ /* 0x000fca00078efcff */
[C---:B------:R-:W-:Y:S01]  /*eee0*/  VIADD R28, R29.reuse, 0xffffff80 ;  /* 0xffffff801d1c7836 */ /* 0x040fe20000000000 */
[----:B------:R-:W-:Y:S01]  /*eef0*/  HMMA.16816.F32 R12, R116, R110, R12 ;  /* 0x0000006e740c723c */ /* 0x000fe2000000180c */
[----:B------:R-:W3:Y:S04]  /*ef00*/  LDSM.16.M88.4 R108, [R127+0x4c00] ;  /* 0x004c00007f6c783b */ /* 0x000ee80000000200 */
[C---:B------:R-:W-:Y:S02]  /*ef10*/  ISETP.GE.AND P1, PT, R28.reuse, R155, PT ;  /* 0x0000009b1c00720c */ /* 0x040fe40003f26270 */
[C---:B------:R-:W-:Y:S02]  /*ef20*/  ISETP.GE.AND P6, PT, R28.reuse, R154, PT ;  /* 0x0000009a1c00720c */ /* 0x040fe40003fc6270 */
[----:B------:R-:W-:Y:S01]  /*ef30*/  ISETP.GE.AND P2, PT, R28, R152, PT ;  /* 0x000000981c00720c */ /* 0x000fe20003f46270 */
[----:B------:R-:W-:Y:S05]  /*ef40*/  HMMA.16816.F32 R20, R32, R30, R20 ;  /* 0x0000001e2014723c */ /* 0x000fea0000001814 */
[----:B------:R-:W-:-:S03]  /*ef50*/  IMAD.IADD R31, R29, 0x1, R144 ;  /* 0x000000011d1f7824 */ /* 0x000fc600078e0290 */
[----:B----4-:R-:W-:Y:S08]  /*ef60*/  HMMA.16816.F32 R104, R116, R112, R104 ;  /* 0x000000707468723c */ /* 0x010ff00000001868 */
[----:B-----5:R-:W-:Y:S05]  /*ef70*/  HMMA.16816.F32 R24, R8, R4, R24 ;  /* 0x000000040818723c */ /* 0x020fea0000001818 */
[----:B-1----:R-:W-:-:S04]  /*ef80*/  SHF.R.U32.HI R5, RZ, 0x2, R126 ;  /* 0x00000002ff057819 */ /* 0x002fc8000001167e */
[----:B------:R-:W-:Y:S01]  /*ef90*/  LOP3.LUT R30, R0, 0x7, R5, 0xf8, !PT ;  /* 0x00000007001e7812 */ /* 0x000fe200078ef805 */
[----:B------:R-:W-:Y:S04]  /*efa0*/  HMMA.16816.F32 R20, R8, R6, R20 ;  /* 0x000000060814723c */ /* 0x000fe80000001814 */
[----:B------:R-:W-:-:S04]  /*efb0*/  IMAD.IADD R30, R89, 0x1, R30 ;  /* 0x00000001591e7824 */ /* 0x000fc800078e021e */
[C---:B------:R-:W-:Y:S01]  /*efc0*/  VIADD R112, R30.reuse, 0x8 ;  /* 0x000000081e707836 */ /* 0x040fe20000000000 */
[--C-:B------:R-:W-:Y:S01]  /*efd0*/  IADD3 R4, PT, PT, R30, 0x80, -R31.reuse ;  /* 0x000000801e047810 */ /* 0x100fe20007ffe81f */
[----:B------:R-:W-:Y:S05]  /*efe0*/  HMMA.16816.F32 R16, R32, R120, R16 ;  /* 0x000000782010723c */ /* 0x000fea0000001810 */
[----:B--2---:R-:W-:Y:S01]  /*eff0*/  FMUL.FTZ R24, R24, R90 ;  /* 0x0000005a18187220 */ /* 0x004fe20000410000 */
[----:B------:R-:W-:Y:S01]  /*f000*/  IABS R4, R4 ;  /* 0x0000000400047213 */ /* 0x000fe20000000000 */
[----:B------:R-:W-:Y:S02]  /*f010*/  FMUL.FTZ R25, R25, R90 ;  /* 0x0000005a19197220 */ /* 0x000fe40000410000 */
[----:B------:R-:W1:Y:S01]  /*f020*/  MUFU.TANH R5, R24 ;  /* 0x0000001800057308 */ /* 0x000e620000002400 */
[----:B------:R-:W-:Y:S01]  /*f030*/  I2FP.F32.S32 R162, R4 ;  /* 0x0000000400a27245 */ /* 0x000fe20000201400 */
[----:B---3--:R-:W-:Y:S05]  /*f040*/  HMMA.16816.F32 R96, R116, R108, R96 ;  /* 0x0000006c7460723c */ /* 0x008fea0000001860 */
[----:B------:R-:W-:Y:S01]  /*f050*/  IADD3 R109, PT, PT, R112, 0x80, -R31 ;  /* 0x00000080706d7810 */ /* 0x000fe20007ffe81f */
[----:B------:R-:W-:Y:S01]  /*f060*/  FMUL.FTZ R113, R20, R90 ;  /* 0x0000005a14717220 */ /* 0x000fe20000410000 */
[----:B------:R-:W-:-:S02]  /*f070*/  VIADD R108, R29, 0xffffff81 ;  /* 0xffffff811d6c7836 */ /* 0x000fc40000000000 */
[----:B------:R-:W-:Y:S01]  /*f080*/  IABS R109, R109 ;  /* 0x0000006d006d7213 */ /* 0x000fe20000000000 */
[----:B------:R-:W2:Y:S01]  /*f090*/  MUFU.TANH R25, R25 ;  /* 0x0000001900197308 */ /* 0x000ea20000002400 */
[----:B------:R-:W-:Y:S03]  /*f0a0*/  HMMA.16816.F32 R92, R116, R110, R92 ;  /* 0x0000006e745c723c */ /* 0x000fe6000000185c */
[----:B------:R-:W-:Y:S02]  /*f0b0*/  I2FP.F32.S32 R109, R109 ;  /* 0x0000006d006d7245 */ /* 0x000fe40000201400 */
[----:B------:R-:W-:Y:S02]  /*f0c0*/  IADD3 R111, PT, PT, R30, 0x78, -R31 ;  /* 0x000000781e6f7810 */ /* 0x000fe40007ffe81f */
[----:B------:R-:W-:Y:S01]  /*f0d0*/  MUFU.TANH R113, R113 ;  /* 0x0000007100717308 */ /* 0x000fe20000002400 */
[----:B-1----:R-:W-:Y:S01]  /*f0e0*/  FFMA.FTZ R162, -R156, R162, R5 ;  /* 0x000000a29ca27223 */ /* 0x002fe20000010105 */
[----:B------:R-:W-:Y:S01]  /*f0f0*/  FMUL.FTZ R24, R26, R90 ;  /* 0x0000005a1a187220 */ /* 0x000fe20000410000 */
[----:B------:R-:W1:Y:S01]  /*f100*/  LDSM.16.M88.4 R4, [R127+0x5400] ;  /* 0x005400007f04783b */ /* 0x000e620000000200 */
[----:B------:R-:W-:Y:S01]  /*f110*/  IADD3 R26, PT, PT, R30, 0x7f, -R31 ;  /* 0x0000007f1e1a7810 */ /* 0x000fe20007ffe81f */
[----:B------:R-:W-:Y:S05]  /*f120*/  HMMA.16816.F32 R12, R32, R122, R12 ;  /* 0x0000007a200c723c */ /* 0x000fea000000180c */
[----:B------:R-:W-:Y:S01]  /*f130*/  FSEL R162, R162, -INF , P1 ;  /* 0xff800000a2a27808 */ /* 0x000fe20000800000 */
[----:B------:R-:W3:Y:S01]  /*f140*/  MUFU.TANH R24, R24 ;  /* 0x0000001800187308 */ /* 0x000ee20000002400 */
[----:B------:R-:W-:-:S02]  /*f150*/  IABS R26, R26 ;  /* 0x0000001a001a7213 */ /* 0x000fc40000000000 */
[----:B------:R-:W-:Y:S01]  /*f160*/  ISETP.GE.AND P1, PT, R28, R153, PT ;  /* 0x000000991c00720c */ /* 0x000fe20003f26270 */
[----:B------:R-:W-:Y:S01]  /*f170*/  FMUL.FTZ R28, R27, R90 ;  /* 0x0000005a1b1c7220 */ /* 0x000fe20000410000 */
[----:B------:R-:W-:Y:S01]  /*f180*/  I2FP.F32.S32 R26, R26 ;  /* 0x0000001a001a7245 */ /* 0x000fe20000201400 */
[----:B------:R-:W-:Y:S05]  /*f190*/  HMMA.16816.F32 R100, R116, R114, R100 ;  /* 0x000000727464723c */ /* 0x000fea0000001864 */
[----:B------:R-:W-:Y:S02]  /*f1a0*/  IABS R111, R111 ;  /* 0x0000006f006f7213 */ /* 0x000fe40000000000 */
[----:B------:R-:W-:Y:S01]  /*f1b0*/  FSEL R162, R162, -INF , !P6 ;  /* 0xff800000a2a27808 */ /* 0x000fe20007000000 */
[----:B--2---:R-:W-:Y:S01]  /*f1c0*/  FFMA.FTZ R20, -R156, R26, R25 ;  /* 0x0000001a9c147223 */ /* 0x004fe20000010119 */
[----:B------:R-:W2:Y:S01]  /*f1d0*/  MUFU.TANH R28, R28 ;  /* 0x0000001c001c7308 */ /* 0x000ea20000002400 */
[----:B------:R-:W-:-:S02]  /*f1e0*/  ISETP.GE.AND P6, PT, R108, R155, PT ;  /* 0x0000009b6c00720c */ /* 0x000fc40003fc6270 */
[----:B------:R-:W-:Y:S02]  /*f1f0*/  I2FP.F32.S32 R111, R111 ;  /* 0x0000006f006f7245 */ /* 0x000fe40000201400 */
[----:B------:R-:W-:Y:S01]  /*f200*/  FSEL R20, R20, -INF , P6 ;  /* 0xff80000014147808 */ /* 0x000fe20003000000 */
[----:B---3--:R-:W-:Y:S01]  /*f210*/  FFMA.FTZ R160, -R156, R109, R24 ;  /* 0x0000006d9ca07223 */ /* 0x008fe20000010118 */
[----:B------:R-:W-:Y:S01]  /*f220*/  IADD3 R109, PT, PT, R112, 0x7f, -R31 ;  /* 0x0000007f706d7810 */ /* 0x000fe20007ffe81f */
[----:B------:R-:W3:Y:S01]  /*f230*/  LDSM.16.M88.4 R24, [R124+0x5800] ;  /* 0x005800007c18783b */ /* 0x000ee20000000200 */
[----:B------:R-:W-:Y:S01]  /*f240*/  FFMA.FTZ R113, -R156, R111, R113 ;  /* 0x0000006f9c717223 */ /* 0x000fe20000010171 */
[----:B------:R-:W-:Y:S02]  /*f250*/  ISETP.GE.AND P6, PT, R108, R153, PT ;  /* 0x000000996c00720c */ /* 0x000fe40003fc6270 */
[----:B------:R-:W-:Y:S02]  /*f260*/  IABS R109, R109 ;  /* 0x0000006d006d7213 */ /* 0x000fe40000000000 */
[----:B------:R-:W-:-:S02]  /*f270*/  FSEL R160, R160, -INF , P1 ;  /* 0xff800000a0a07808 */ /* 0x000fc40000800000 */
[----:B------:R-:W-:Y:S02]  /*f280*/  I2FP.F32.S32 R109, R109 ;  /* 0x0000006d006d7245 */ /* 0x000fe40000201400 */
[----:B------:R-:W-:Y:S02]  /*f290*/  ISETP.GE.AND P1, PT, R108, R154, PT ;  /* 0x0000009a6c00720c */ /* 0x000fe40003f26270 */
[----:B------:R-:W-:Y:S01]  /*f2a0*/  FSEL R160, R160, -INF , !P2 ;  /* 0xff800000a0a07808 */ /* 0x000fe20005000000 */
[----:B--2---:R-:W-:Y:S01]  /*f2b0*/  FFMA.FTZ R28, -R156, R109, R28 ;  /* 0x0000006d9c1c7223 */ /* 0x004fe2000001011c */
[-C--:B------:R-:W-:Y:S01]  /*f2c0*/  FMUL.FTZ R109, R21, R90.reuse ;  /* 0x0000005a156d7220 */ /* 0x080fe20000410000 */
[----:B------:R-:W-:Y:S01]  /*f2d0*/  FSEL R111, R20, -INF , !P1 ;  /* 0xff800000146f7808 */ /* 0x000fe20004800000 */
[----:B-1----:R-:W-:Y:S05]  /*f2e0*/  HMMA.16816.F32 R16, R8, R4, R16 ;  /* 0x000000040810723c */ /* 0x002fea0000001810 */
[----:B------:R-:W-:Y:S01]  /*f2f0*/  FMUL.FTZ R5, R22, R90 ;  /* 0x0000005a16057220 */ /* 0x000fe20000410000 */
[--C-:B------:R-:W-:Y:S01]  /*f300*/  IADD3 R20, PT, PT, R112, 0x78, -R31.reuse ;  /* 0x0000007870147810 */ /* 0x100fe20007ffe81f */
[----:B------:R-:W-:Y:S01]  /*f310*/  VIADD R22, R29, 0xffffff88 ;  /* 0xffffff881d167836 */ /* 0x000fe20000000000 */
[----:B------:R-:W-:Y:S01]  /*f320*/  MUFU.TANH R109, R109 ;  /* 0x0000006d006d7308 */ /* 0x000fe20000002400 */
[----:B------:R-:W-:-:S02]  /*f330*/  IADD3 R4, PT, PT, R30, 0x77, -R31 ;  /* 0x000000771e047810 */ /* 0x000fc40007ffe81f */
[----:B------:R-:W-:Y:S01]  /*f340*/  IABS R20, R20 ;  /* 0x0000001400147213 */ /* 0x000fe20000000000 */
[----:B------:R-:W-:Y:S03]  /*f350*/  HMMA.16816.F32 R12, R8, R6, R12 ;  /* 0x00000006080c723c */ /* 0x000fe6000000180c */
[----:B------:R-:W-:Y:S02]  /*f360*/  ISETP.GE.AND P1, PT, R22, R155, PT ;  /* 0x0000009b1600720c */ /* 0x000fe40003f26270 */
[----:B------:R-:W-:Y:S01]  /*f370*/  I2FP.F32.S32 R20, R20 ;  /* 0x0000001400147245 */ /* 0x000fe20000201400 */
[----:B------:R-:W1:Y:S01]  /*f380*/  MUFU.TANH R5, R5 ;  /* 0x0000000500057308 */ /* 0x000e620000002400 */
[----:B------:R-:W-:Y:S02]  /*f390*/  ISETP.GE.AND P2, PT, R108, R152, PT ;  /* 0x000000986c00720c */ /* 0x000fe40003f46270 */
[----:B------:R-:W-:-:S02]  /*f3a0*/  FSEL R164, R28, -INF , P6 ;  /* 0xff8000001ca47808 */ /* 0x000fc40003000000 */
[----:B------:R-:W-:Y:S02]  /*f3b0*/  IABS R4, R4 ;  /* 0x0000000400047213 */ /* 0x000fe40000000000 */
[----:B------:R-:W-:Y:S02]  /*f3c0*/  ISETP.GE.AND P6, PT, R22, R154, PT ;  /* 0x0000009a1600720c */ /* 0x000fe40003fc6270 */
[----:B------:R-:W-:Y:S02]  /*f3d0*/  FSEL R21, R113, -INF , P1 ;  /* 0xff80000071157808 */ /* 0x000fe40000800000 */
[----:B------:R-:W-:Y:S01]  /*f3e0*/  FSEL R164, R164, -INF , !P2 ;  /* 0xff800000a4a47808 */ /* 0x000fe20005000000 */
[C---:B---3--:R-:W-:Y:S05]  /*f3f0*/  HMMA.16816.F32 R104, R32.reuse, R24, R104 ;  /* 0x000000182068723c */ /* 0x048fea0000001868 */
[C---:B------:R-:W-:Y:S01]  /*f400*/  ISETP.GE.AND P1, PT, R22.reuse, R153, PT ;  /* 0x000000991600720c */ /* 0x040fe20003f26270 */
[----:B------:R-:W-:Y:S01]  /*f410*/  FMUL.FTZ R25, R23, R90 ;  /* 0x0000005a17197220 */ /* 0x000fe20000410000 */
[----:B------:R-:W-:Y:S01]  /*f420*/  ISETP.GE.AND P2, PT, R22, R152, PT ;  /* 0x000000981600720c */ /* 0x000fe20003f46270 */
[----:B------:R-:W-:Y:S01]  /*f430*/  FMUL.FTZ R22, R16, R90 ;  /* 0x0000005a10167220 */ /* 0x000fe20000410000 */
[----:B-1----:R-:W-:Y:S01]  /*f440*/  FFMA.FTZ R20, -R156, R20, R5 ;  /* 0x000000149c147223 */ /* 0x002fe20000010105 */
[----:B------:R-:W-:Y:S01]  /*f450*/  I2FP.F32.S32 R4, R4 ;  /* 0x0000000400047245 */ /* 0x000fe20000201400 */
[----:B------:R-:W-:Y:S01]  /*f460*/  VIADD R16, R29, 0xffffff89 ;  /* 0xffffff891d107836 */ /* 0x000fe20000000000 */
[----:B------:R-:W-:Y:S01]  /*f470*/  FSEL R23, R21, -INF , !P6 ;  /* 0xff80000015177808 */ /* 0x000fe20007000000 */
[----:B------:R1:W-:Y:S01]  /*f480*/  MUFU.TANH R5, R22 ;  /* 0x0000001600057308 */ /* 0x0003e20000002400 */
[----:B------:R-:W-:Y:S01]  /*f490*/  FSEL R21, R20, -INF , P1 ;  /* 0xff80000014157808 */ /* 0x000fe20000800000 */
[----:B------:R-:W-:Y:S01]  /*f4a0*/  FFMA.FTZ R4, -R156, R4, R109 ;  /* 0x000000049c047223 */ /* 0x000fe2000001016d */
[--C-:B------:R-:W-:Y:S01]  /*f4b0*/  IADD3 R24, PT, PT, R30, 0x70, -R31.reuse ;  /* 0x000000701e187810 */ /* 0x100fe20007ffe81f */
[----:B------:R-:W-:Y:S01]  /*f4c0*/  FMUL.FTZ R109, R17, R90 ;  /* 0x0000005a116d7220 */ /* 0x000fe20000410000 */
[--C-:B------:R-:W-:Y:S01]  /*f4d0*/  IADD3 R20, PT, PT, R112, 0x77, -R31.reuse ;  /* 0x0000007770147810 */ /* 0x100fe20007ffe81f */
[----:B------:R-:W-:Y:S03]  /*f4e0*/  HMMA.16816.F32 R100, R32, R26, R100 ;  /* 0x0000001a2064723c */ /* 0x000fe60000001864 */
[----:B------:R-:W-:Y:S01]  /*f4f0*/  ISETP.GE.AND P6, PT, R16, R155, PT ;  /* 0x0000009b1000720c */ /* 0x000fe20003fc6270 */
[----:B------:R-:W2:Y:S01]  /*f500*/  MUFU.TANH R25, R25 ;  /* 0x0000001900197308 */ /* 0x000ea20000002400 */
[----:B------:R-:W-:Y:S01]  /*f510*/  IABS R20, R20 ;  /* 0x0000001400147213 */ /* 0x000fe20000000000 */
[-C--:B------:R-:W-:Y:S01]  /*f520*/  FMUL.FTZ R115, R12, R90.reuse ;  /* 0x0000005a0c737220 */ /* 0x080fe20000410000 */
[----:B------:R-:W-:Y:S01]  /*f530*/  FSEL R21, R21, -INF , !P2 ;  /* 0xff80000015157808 */ /* 0x000fe20005000000 */
[----:B------:R-:W-:Y:S01]  /*f540*/  FMUL.FTZ R13, R13, R90 ;  /* 0x0000005a0d0d7220 */ /* 0x000fe20000410000 */
[----:B------:R-:W-:Y:S01]  /*f550*/  FSEL R113, R4, -INF , P6 ;  /* 0xff80000004717808 */ /* 0x000fe20003000000 */
[----:B------:R-:W-:Y:S01]  /*f560*/  IMAD.MOV.U32 R4, RZ, RZ, R20 ;  /* 0x000000ffff047224 */ /* 0x000fe200078e0014 */
[C---:B------:R-:W-:Y:S01]  /*f570*/  ISETP.GE.AND P1, PT, R16.reuse, R154, PT ;  /* 0x0000009a1000720c */ /* 0x040fe20003f26270 */
[----:B------:R-:W-:Y:S01]  /*f580*/  MUFU.TANH R109, R109 ;  /* 0x0000006d006d7308 */ /* 0x000fe20000002400 */
[----:B-1----:R-:W-:Y:S01]  /*f590*/  IABS R22, R24 ;  /* 0x0000001800167213 */ /* 0x002fe20000000000 */
[----:B------:R-:W-:Y:S01]  /*f5a0*/  FMUL.FTZ R24, R19, R90 ;  /* 0x0000005a13187220 */ /* 0x000fe20000410000 */
[C---:B------:R-:W-:Y:S01]  /*f5b0*/  ISETP.GE.AND P2, PT, R16.reuse, R152, PT ;  /* 0x000000981000720c */ /* 0x040fe20003f46270 */
[----:B------:R-:W-:Y:S01]  /*f5c0*/  VIADD R20, R29, 0xffffff91 ;  /* 0xffffff911d147836 */ /* 0x000fe20000000000 */
[----:B------:R-:W-:Y:S01]  /*f5d0*/  ISETP.GE.AND P6, PT, R16, R153, PT ;  /* 0x000000991000720c */ /* 0x000fe20003fc6270 */
[----:B------:R-:W-:Y:S01]  /*f5e0*/  IMAD.MOV.U32 R16, RZ, RZ, R22 ;  /* 0x000000ffff107224 */ /* 0x000fe200078e0016 */
[----:B------:R-:W-:Y:S01]  /*f5f0*/  I2FP.F32.S32 R4, R4 ;  /* 0x0000000400047245 */ /* 0x000fe20000201400 */
[----:B------:R-:W1:Y:S01]  /*f600*/  MUFU.TANH R27, R24 ;  /* 0x00000018001b7308 */ /* 0x000e620000002400 */
[----:B------:R-:W-:Y:S01]  /*f610*/  IADD3 R12, PT, PT, R112, 0x6f, -R31 ;  /* 0x0000006f700c7810 */ /* 0x000fe20007ffe81f */
[----:B------:R-:W-:Y:S01]  /*f620*/  FMUL.FTZ R15, R15, R90 ;  /* 0x0000005a0f0f7220 */ /* 0x000fe20000410000 */
[----:B------:R-:W-:Y:S01]  /*f630*/  I2FP.F32.S32 R158, R16 ;  /* 0x00000010009e7245 */ /* 0x000fe20000201400 */
[----:B--2---:R-:W-:Y:S01]  /*f640*/  FFMA.FTZ R25, -R156, R4, R25 ;  /* 0x000000049c197223 */ /* 0x004fe20000010119 */
[----:B------:R-:W-:Y:S01]  /*f650*/  FMUL.FTZ R16, R18, R90 ;  /* 0x0000005a12107220 */ /* 0x000fe20000410000 */
[----:B------:R-:W-:Y:S01]  /*f660*/  IADD3 R17, PT, PT, R112, 0x70, -R31 ;  /* 0x0000007070117810 */ /* 0x000fe20007ffe81f */
[----:B------:R-:W-:-:S02]  /*f670*/  VIADD R18, R29, 0xffffff90 ;  /* 0xffffff901d127836 */ /* 0x000fc40000000000 */
[----:B------:R-:W-:Y:S01]  /*f680*/  FFMA.FTZ R158, -R156, R158, R5 ;  /* 0x0000009e9c9e7223 */ /* 0x000fe20000010105 */
[----:B------:R-:W-:Y:S01]  /*f690*/  IADD3 R22, PT, PT, R30, 0x6f, -R31 ;  /* 0x0000006f1e167810 */ /* 0x000fe20007ffe81f */
[----:B------:R-:W2:Y:S01]  /*f6a0*/  LDSM.16.M88.4 R4, [R127+0x5800] ;  /* 0x005800007f04783b */ /* 0x000ea20000000200 */
[----:B------:R-:W3:Y:S01]  /*f6b0*/  MUFU.TANH R16, R16 ;  /* 0x0000001000107308 */ /* 0x000ee20000002400 */
[----:B------:R-:W-:Y:S02]  /*f6c0*/  IABS R12, R12 ;  /* 0x0000000c000c7213 */ /* 0x000fe40000000000 */
[----:B------:R-:W-:Y:S02]  /*f6d0*/  IABS R17, R17 ;  /* 0x0000001100117213 */ /* 0x000fe40000000000 */
[----:B------:R-:W-:Y:S02]  /*f6e0*/  FSEL R113, R113, -INF , !P1 ;  /* 0xff80000071717808 */ /* 0x000fe40004800000 */
[----:B------:R-:W-:Y:S01]  /*f6f0*/  IABS R22, R22 ;  /* 0x0000001600167213 */ /* 0x000fe20000000000 */
[----:B------:R-:W4:Y:S01]  /*f700*/  MUFU.TANH R115, R115 ;  /* 0x0000007300737308 */ /* 0x000f220000002400 */
[----:B------:R-:W-:-:S02]  /*f710*/  ISETP.GE.AND P1, PT, R18, R155, PT ;  /* 0x0000009b1200720c */ /* 0x000fc40003f26270 */
[----:B------:R-:W-:Y:S02]  /*f720*/  I2FP.F32.S32 R12, R12 ;  /* 0x0000000c000c7245 */ /* 0x000fe40000201400 */
[----:B------:R-:W-:Y:S02]  /*f730*/  I2FP.F32.S32 R17, R17 ;  /* 0x0000001100117245 */ /* 0x000fe40000201400 */
[----:B------:R-:W-:Y:S01]  /*f740*/  FSEL R25, R25, -INF , P6 ;  /* 0xff80000019197808 */ /* 0x000fe20003000000 */
[C---:B-1----:R-:W-:Y:S01]  /*f750*/  FFMA.FTZ R12, -R156.reuse, R12, R27 ;  /* 0x0000000c9c0c7223 */ /* 0x042fe2000001011b */
[----:B------:R-:W-:Y:S01]  /*f760*/  I2FP.F32.S32 R22, R22 ;  /* 0x0000001600167245 */ /* 0x000fe20000201400 */
[----:B---3--:R-:W-:Y:S01]  /*f770*/  FFMA.FTZ R26, -R156, R17, R16 ;  /* 0x000000119c1a7223 */ /* 0x008fe20000010110 */
[----:B------:R-:W-:Y:S01]  /*f780*/  ISETP.GE.AND P6, PT, R18, R154, PT ;  /* 0x0000009a1200720c */ /* 0x000fe20003fc6270 */
[----:B------:R-:W-:Y:S01]  /*f790*/  FMUL.FTZ R27, R14, R90 ;  /* 0x0000005a0e1b7220 */ /* 0x000fe20000410000 */
[----:B------:R-:W-:Y:S01]  /*f7a0*/  FSEL R158, R158, -INF , P1 ;  /* 0xff8000009e9e7808 */ /* 0x000fe20000800000 */
[----:B------:R-:W-:Y:S01]  /*f7b0*/  FFMA.FTZ R22, -R156, R22, R109 ;  /* 0x000000169c167223 */ /* 0x000fe2000001016d */
[----:B------:R-:W-:Y:S01]  /*f7c0*/  IADD3 R28, PT, PT, R30, 0x68, -R31 ;  /* 0x000000681e1c7810 */ /* 0x000fe20007ffe81f */
[----:B------:R-:W-:Y:S01]  /*f7d0*/  MUFU.TANH R13, R13 ;  /* 0x0000000d000d7308 */ /* 0x000fe20000002400 */
[----:B------:R-:W-:-:S02]  /*f7e0*/  ISETP.GE.AND P1, PT, R18, R153, PT ;  /* 0x000000991200720c */ /* 0x000fc40003f26270 */
[----:B------:R-:W-:Y:S02]  /*f7f0*/  FSEL R158, R158, -INF , !P6 ;  /* 0xff8000009e9e7808 */ /* 0x000fe40007000000 */
[----:B------:R-:W-:Y:S02]  /*f800*/  IABS R24, R28 ;  /* 0x0000001c00187213 */ /* 0x000fe40000000000 */
[----:B------:R-:W-:Y:S01]  /*f810*/  ISETP.GE.AND P6, PT, R20, R155, PT ;  /* 0x0000009b1400720c */ /* 0x000fe20003fc6270 */
[----:B------:R-:W1:Y:S01]  /*f820*/  MUFU.TANH R27, R27 ;  /* 0x0000001b001b7308 */ /* 0x000e620000002400 */
[----:B------:R-:W-:Y:S02]  /*f830*/  FSEL R25, R25, -INF , !P2 ;  /* 0xff80000019197808 */ /* 0x000fe40005000000 */
[----:B------:R-:W-:Y:S02]  /*f840*/  ISETP.GE.AND P2, PT, R18, R152, PT ;  /* 0x000000981200720c */ /* 0x000fe40003f46270 */
[----:B------:R-:W-:Y:S01]  /*f850*/  FSEL R26, R26, -INF , P1 ;  /* 0xff8000001a1a7808 */ /* 0x000fe20000800000 */
[----:B------:R-:W3:Y:S01]  /*f860*/  LDSM.16.M88.4 R16, [R124+0x5c00] ;  /* 0x005c00007c10783b */ /* 0x000ee20000000200 */
[----:B------:R-:W-:Y:S01]  /*f870*/  I2FP.F32.S32 R109, R24 ;  /* 0x00000018006d7245 */ /* 0x000fe20000201400 */
[----:B--2---:R-:W-:Y:S05]  /*f880*/  HMMA.16816.F32 R104, R8, R4, R104 ;  /* 0x000000040868723c */ /* 0x004fea0000001868 */
[----:B------:R-:W-:Y:S01]  /*f890*/  ISETP.GE.AND P1, PT, R20, R154, PT ;  /* 0x0000009a1400720c */ /* 0x000fe20003f26270 */
[----:B------:R-:W-:Y:S01]  /*f8a0*/  VIADD R4, R29, 0xffffff98 ;  /* 0xffffff981d047836 */ /* 0x000fe20000000000 */
[----:B------:R-:W-:-:S02]  /*f8b0*/  FSEL R22, R22, -INF , P6 ;  /* 0xff80000016167808 */ /* 0x000fc40003000000 */
[----:B------:R-:W-:Y:S02]  /*f8c0*/  ISETP.GE.AND P6, PT, R20, R153, PT ;  /* 0x000000991400720c */ /* 0x000fe40003fc6270 */
[----:B------:R-:W-:Y:S01]  /*f8d0*/  FSEL R110, R26, -INF , !P2 ;  /* 0xff8000001a6e7808 */ /* 0x000fe20005000000 */
[----:B------:R-:W-:Y:S03]  /*f8e0*/  HMMA.16816.F32 R100, R8, R6, R100 ;  /* 0x000000060864723c */ /* 0x000fe60000001864 */
[----:B------:R-:W-:Y:S01]  /*f8f0*/  ISETP.GE.AND P2, PT, R20, R152, PT ;  /* 0x000000981400720c */ /* 0x000fe20003f46270 */
[----:B----4-:R-:W-:Y:S01]  /*f900*/  FFMA.FTZ R20, -R156, R109, R115 ;  /* 0x0000006d9c147223 */ /* 0x010fe20000010173 */
[----:B------:R-:W-:Y:S01]  /*f910*/  IADD3 R14, PT, PT, R112, 0x68, -R31 ;  /* 0x00000068700e7810 */ /* 0x000fe20007ffe81f */
[----:B------:R-:W-:Y:S01]  /*f920*/  VIADD R7, R29, 0xffffffa0 ;  /* 0xffffffa01d077836 */ /* 0x000fe20000000000 */
[----:B------:R-:W-:-:S02]  /*f930*/  FSEL R22, R22, -INF , !P1 ;  /* 0xff80000016167808 */ /* 0x000fc40004800000 */
[----:B------:R-:W-:Y:S02]  /*f940*/  ISETP.GE.AND P1, PT, R4, R155, PT ;  /* 0x0000009b0400720c */ /* 0x000fe40003f26270 */
[----:B------:R-:W-:Y:S02]  /*f950*/  FSEL R132, R12, -INF , P6 ;  /* 0xff8000000c847808 */ /* 0x000fe40003000000 */
[----:B------:R-:W-:Y:S01]  /*f960*/  IADD3 R5, PT, PT, R30, 0x67, -R31 ;  /* 0x000000671e057810 */ /* 0x000fe20007ffe81f */
[----:B------:R-:W-:Y:S01]  /*f970*/  FMUL.FTZ R107, R107, R90 ;  /* 0x0000005a6b6b7220 */ /* 0x000fe20000410000 */
[----:B------:R-:W-:Y:S02]  /*f980*/  IABS R12, R14 ;  /* 0x0000000e000c7213 */ /* 0x000fe40000000000 */
[----:B------:R-:W-:Y:S02]  /*f990*/  FSEL R132, R132, -INF , !P2 ;  /* 0xff80000084847808 */ /* 0x000fe40005000000 */
[----:B------:R-:W-:Y:S01]  /*f9a0*/  FSEL R20, R20, -INF , P1 ;  /* 0xff80000014147808 */ /* 0x000fe20000800000 */
[----:B------:R-:W-:Y:S01]  /*f9b0*/  MUFU.TANH R107, R107 ;  /* 0x0000006b006b7308 */ /* 0x000fe20000002400 */
[C---:B------:R-:W-:Y:S01]  /*f9c0*/  ISETP.GE.AND P6, PT, R4.reuse, R154, PT ;  /* 0x0000009a0400720c */ /* 0x040fe20003fc6270 */
[----:B------:R-:W-:Y:S01]  /*f9d0*/  FMUL.FTZ R103, R103, R90 ;  /* 0x0000005a67677220 */ /* 0x000fe20000410000 */
[----:B------:R-:W-:-:S02]  /*f9e0*/  ISETP.GE.AND P2, PT, R4, R152, PT ;  /* 0x000000980400720c */ /* 0x000fc40003f46270 */
[----:B------:R-:W-:Y:S02]  /*f9f0*/  ISETP.GE.AND P1, PT, R4, R153, PT ;  /* 0x000000990400720c */ /* 0x000fe40003f26270 */
[----:B------:R-:W-:Y:S01]  /*fa00*/  IABS R5, R5 ;  /* 0x0000000500057213 */ /* 0x000fe20000000000 */
[----:B------:R-:W-:Y:S01]  /*fa10*/  MUFU.TANH R103, R103 ;  /* 0x0000006700677308 */ /* 0x000fe20000002400 */
[----:B------:R-:W-:Y:S01]  /*fa20*/  I2FP.F32.S32 R4, R12 ;  /* 0x0000000c00047245 */ /* 0x000fe20000201400 */
[----:B------:R-:W-:Y:S01]  /*fa30*/  VIADD R12, R29, 0xffffff99 ;  /* 0xffffff991d0c7836 */ /* 0x000fe20000000000 */
[----:B------:R-:W-:Y:S01]  /*fa40*/  I2FP.F32.S32 R5, R5 ;  /* 0x0000000500057245 */ /* 0x000fe20000201400 */
[C---:B---3--:R-:W-:Y:S05]  /*fa50*/  HMMA.16816.F32 R96, R32.reuse, R16, R96 ;  /* 0x000000102060723c */ /* 0x048fea0000001860 */
[----:B------:R-:W-:Y:S01]  /*fa60*/  FSEL R20, R20, -INF , !P6 ;  /* 0xff80000014147808 */ /* 0x000fe20007000000 */
[----:B-1----:R-:W-:Y:S01]  /*fa70*/  FFMA.FTZ R114, -R156, R4, R27 ;  /* 0x000000049c727223 */ /* 0x002fe2000001011b */
[----:B------:R-:W-:Y:S01]  /*fa80*/  ISETP.GE.AND P6, PT, R12, R155, PT ;  /* 0x0000009b0c00720c */ /* 0x000fe20003fc6270 */
[----:B------:R-:W-:Y:S01]  /*fa90*/  FFMA.FTZ R13, -R156, R5, R13 ;  /* 0x000000059c0d7223 */ /* 0x000fe2000001010d */
[----:B------:R-:W-:Y:S01]  /*faa0*/  IADD3 R4, PT, PT, R112, 0x67, -R31 ;  /* 0x0000006770047810 */ /* 0x000fe20007ffe81f */
[----:B------:R1:W2:Y:S01]  /*fab0*/  MUFU.TANH R5, R15 ;  /* 0x0000000f00057308 */ /* 0x0002a20000002400 */
[----:B------:R-:W-:Y:S01]  /*fac0*/  FSEL R114, R114, -INF , P1 ;  /* 0xff80000072727808 */ /* 0x000fe20000800000 */
[-C--:B------:R-:W-:Y:S01]  /*fad0*/  FMUL.FTZ R27, R104, R90.reuse ;  /* 0x0000005a681b7220 */ /* 0x080fe20000410000 */
[----:B------:R-:W-:Y:S01]  /*fae0*/  FSEL R108, R13, -INF , P6 ;  /* 0xff8000000d6c7808 */ /* 0x000fe20003000000 */
[----:B------:R-:W-:Y:S01]  /*faf0*/  FMUL.FTZ R17, R106, R90 ;  /* 0x0000005a6a117220 */ /* 0x000fe20000410000 */
[----:B------:R-:W-:Y:S01]  /*fb00*/  FSEL R114, R114, -INF , !P2 ;  /* 0xff80000072727808 */ /* 0x000fe20005000000 */
[----:B------:R-:W-:Y:S03]  /*fb10*/  HMMA.16816.F32 R92, R32, R18, R92 ;  /* 0x00000012205c723c */ /* 0x000fe6000000185c */
[C---:B------:R-:W-:Y:S01]  /*fb20*/  ISETP.GE.AND P1, PT, R12.reuse, R154, PT ;  /* 0x0000009a0c00720c */ /* 0x040fe20003f26270 */
[----:B------:R-:W3:Y:S01]  /*fb30*/  MUFU.TANH R27, R27 ;  /* 0x0000001b001b7308 */ /* 0x000ee20000002400 */
[----:B------:R-:W-:-:S02]  /*fb40*/  ISETP.GE.AND P2, PT, R12, R152, PT ;  /* 0x000000980c00720c */ /* 0x000fc40003f46270 */
[----:B------:R-:W-:Y:S02]  /*fb50*/  ISETP.GE.AND P6, PT, R12, R153, PT ;  /* 0x000000990c00720c */ /* 0x000fe40003fc6270 */
[----:B------:R-:W-:Y:S02]  /*fb60*/  IABS R4, R4 ;  /* 0x0000000400047213 */ /* 0x000fe40000000000 */
[----:B------:R-:W-:Y:S01]  /*fb70*/  IADD3 R16, PT, PT, R30, 0x60, -R31 ;  /* 0x000000601e107810 */ /* 0x000fe20007ffe81f */
[----:B------:R-:W4:Y:S01]  /*fb80*/  MUFU.TANH R17, R17 ;  /* 0x0000001100117308 */ /* 0x000f220000002400 */
[----:B-1----:R-:W1:Y:S01]  /*fb90*/  LDSM.16.M88.4 R12, [R127+0x5c00] ;  /* 0x005c00007f0c783b */ /* 0x002e620000000200 */
[----:B------:R-:W-:Y:S01]  /*fba0*/  I2FP.F32.S32 R4, R4 ;  /* 0x0000000400047245 */ /* 0x000fe20000201400 */
[----:B------:R-:W-:-:S04]  /*fbb0*/  DEPBAR.LE SB0, 0x0 ;  /* 0x000080000000791a */ /* 0x000fc80000000000 */
[----:B--2---:R-:W-:Y:S01]  /*fbc0*/  FFMA.FTZ R116, -R156, R4, R5 ;  /* 0x000000049c747223 */ /* 0x004fe20000010105 */
[----:B------:R-:W-:Y:S01]  /*fbd0*/  FMUL.FTZ R5, R105, R90 ;  /* 0x0000005a69057220 */ /* 0x000fe20000410000 */
[--C-:B------:R-:W-:Y:S02]  /*fbe0*/  IADD3 R4, PT, PT, R30, 0x5f, -R31.reuse ;  /* 0x0000005f1e047810 */ /* 0x100fe40007ffe81f */
[----:B------:R-:W-:Y:S02]  /*fbf0*/  IABS R16, R16 ;  /* 0x0000001000107213 */ /* 0x000fe40000000000 */
[----:B------:R-:W-:Y:S01]  /*fc00*/  IABS R4, R4 ;  /* 0x0000000400047213 */ /* 0x000fe20000000000 */
[----:B------:R-:W2:Y:S01]  /*fc10*/  MUFU.TANH R5, R5 ;  /* 0x0000000500057308 */ /* 0x000ea20000002400 */
[----:B------:R-:W-:Y:S02]  /*fc20*/  IADD3 R6, PT, PT, R112, 0x60, -R31 ;  /* 0x0000006070067810 */ /* 0x000fe40007ffe81f */
[----:B------:R-:W-:-:S02]  /*fc30*/  I2FP.F32.S32 R4, R4 ;  /* 0x0000000400047245 */ /* 0x000fc40000201400 */
[----:B------:R-:W-:Y:S02]  /*fc40*/  I2FP.F32.S32 R16, R16 ;  /* 0x0000001000107245 */ /* 0x000fe40000201400 */
[----:B------:R-:W-:Y:S02]  /*fc50*/  IABS R6, R6 ;  /* 0x0000000600067213 */ /* 0x000fe40000000000 */
[----:B------:R-:W-:Y:S01]  /*fc60*/  FSEL R108, R108, -INF , !P1 ;  /* 0xff8000006c6c7808 */ /* 0x000fe20004800000 */
[----:B---3--:R-:W-:Y:S01]  /*fc70*/  FFMA.FTZ R16, -R156, R16, R27 ;  /* 0x000000109c107223 */ /* 0x008fe2000001011b */
[----:B------:R-:W-:Y:S01]  /*fc80*/  I2FP.F32.S32 R6, R6 ;  /* 0x0000000600067245 */ /* 0x000fe20000201400 */
[----:B------:R-:W-:Y:S01]  /*fc90*/  BAR.SYNC.DEFER_BLOCKING 0x0 ;  /* 0x0000000000007b1d */ /* 0x000fe20000010000 */
[----:B------:R-:W-:Y:S02]  /*fca0*/  ISETP.GE.AND P1, PT, R7, R155, PT ;  /* 0x0000009b0700720c */ /* 0x000fe40003f26270 */
[----:B------:R-:W-:Y:S01]  /*fcb0*/  FSEL R116, R116, -INF , P6 ;  /* 0xff80000074747808 */ /* 0x000fe20003000000 */
[C---:B----4-:R-:W-:Y:S01]  /*fcc0*/  FFMA.FTZ R17, -R156.reuse, R6, R17 ;  /* 0x000000069c117223 */ /* 0x050fe20000010111 */
[----:B--2---:R-:W-:Y:S01]  /*fcd0*/  FFMA.FTZ R26, -R156, R4, R5 ;  /* 0x000000049c1a7223 */ /* 0x004fe20000010105 */
[----:B------:R-:W-:Y:S01]  /*fce0*/  FMUL.FTZ R5, R100, R90 ;  /* 0x0000005a64057220 */ /* 0x000fe20000410000 */
[----:B------:R-:W-:Y:S01]  /*fcf0*/  FSEL R116, R116, -INF , !P2 ;  /* 0xff80000074747808 */ /* 0x000fe20005000000 */
[----:B------:R-:W-:Y:S01]  /*fd00*/  VIADD R4, R29, 0xffffffa1 ;  /* 0xffffffa11d047836 */ /* 0x000fe20000000000 */
[----:B------:R-:W-:-:S02]  /*fd10*/  FSEL R24, R16, -INF , P1 ;  /* 0xff80000010187808 */ /* 0x000fc40000800000 */
[--C-:B------:R-:W-:Y:S01]  /*fd20*/  IADD3 R6, PT, PT, R112, 0x58, -R31.reuse ;  /* 0x0000005870067810 */ /* 0x100fe20007ffe81f */
[----:B------:R-:W-:Y:S01]  /*fd30*/  MUFU.TANH R5, R5 ;  /* 0x0000000500057308 */ /* 0x000fe20000002400 */
[C---:B------:R-:W-:Y:S01]  /*fd40*/  ISETP.GE.AND P6, PT, R7.reuse, R154, PT ;  /* 0x0000009a0700720c */ /* 0x040fe20003fc6270 */
[----:B-1----:R-:W-:Y:S05]  /*fd50*/  HMMA.16816.F32 R96, R8, R12, R96 ;  /* 0x0000000c0860723c */ /* 0x002fea0000001860 */
[----:B------:R-:W-:Y:S01]  /*fd60*/  FMUL.FTZ R13, R102, R90 ;  /* 0x0000005a660d7220 */ /* 0x000fe20000410000 */
[----:B------:R-:W-:Y:S02]  /*fd70*/  IADD3 R12, PT, PT, R112, 0x5f, -R31 ;  /* 0x0000005f700c7810 */ /* 0x000fe40007ffe81f */
[----:B------:R-:W-:-:S02]  /*fd80*/  ISETP.GE.AND P2, PT, R7, R152, PT ;  /* 0x000000980700720c */ /* 0x000fc40003f46270 */
[----:B------:R-:W-:Y:S01]  /*fd90*/  ISETP.GE.AND P1, PT, R7, R153, PT ;  /* 0x000000990700720c */ /* 0x000fe20003f26270 */
[----:B------:R-:W1:Y:S01]  /*fda0*/  MUFU.TANH R13, R13 ;  /* 0x0000000d000d7308 */ /* 0x000e620000002400 */
[----:B------:R-:W-:Y:S01]  /*fdb0*/  FMUL.FTZ R7, R101, R90 ;  /* 0x0000005a65077220 */ /* 0x000fe20000410000 */
[----:B------:R-:W-:Y:S01]  /*fdc0*/  IABS R12, R12 ;  /* 0x0000000c000c7213 */ /* 0x000fe20000000000 */
[----:B------:R-:W-:Y:S03]  /*fdd0*/  HMMA.16816.F32 R92, R8, R14, R92 ;  /* 0x0000000e085c723c */ /* 0x000fe6000000185c */
[----:B------:R-:W-:Y:S02]  /*fde0*/  IABS R6, R6 ;  /* 0x0000000600067213 */ /* 0x000fe40000000000 */
[----:B------:R-:W-:Y:S02]  /*fdf0*/  FSEL R17, R17, -INF , P1 ;  /* 0xff80000011117808 */ /* 0x000fe40000800000 */
[----:B------:R-:W-:Y:S01]  /*fe00*/  IADD3 R16, PT, PT, R30, 0x58, -R31 ;  /* 0x000000581e107810 */ /* 0x000fe20007ffe81f */
[----:B------:R-:W2:Y:S01]  /*fe10*/  MUFU.TANH R7, R7 ;  /* 0x0000000700077308 */ /* 0x000ea20000002400 */
[----:B------:R-:W-:-:S02]  /*fe20*/  ISETP.GE.AND P1, PT, R4, R155, PT ;  /* 0x0000009b0400720c */ /* 0x000fc40003f26270 */
[----:B------:R-:W-:Y:S01]  /*fe30*/  I2FP.F32.S32 R12, R12 ;  /* 0x0000000c000c7245 */ /* 0x000fe20000201400 */
[----:B------:R-:W-:Y:S01]  /*fe40*/  FMUL.FTZ R9, R98, R90 ;  /* 0x0000005a62097220 */ /* 0x000fe20000410000 */
[----:B------:R-:W-:Y:S01]  /*fe50*/  I2FP.F32.S32 R6, R6 ;  /* 0x0000000600067245 */ /* 0x000fe20000201400 */
[----:B------:R-:W-:Y:S01]  /*fe60*/  FMUL.FTZ R99, R99, R90 ;  /* 0x0000005a63637220 */ /* 0x000fe20000410000 */
[----:B------:R-:W-:Y:S01]  /*fe70*/  IABS R16, R16 ;  /* 0x0000001000107213 */ /* 0x000fe20000000000 */
[----:B------:R-:W-:Y:S01]  /*fe80*/  FFMA.FTZ R12, -R156, R12, R107 ;  /* 0x0000000c9c0c7223 */ /* 0x000fe2000001016b */
[----:B------:R-:W-:Y:S01]  /*fe90*/  FSEL R24, R24, -INF , !P6 ;  /* 0xff80000018187808 */ /* 0x000fe20007000000 */
[----:B-1----:R-:W-:Y:S01]  /*fea0*/  FFMA.FTZ R6, -R156, R6, R13 ;  /* 0x000000069c067223 */ /* 0x002fe2000001010d */
[----:B------:R-:W-:Y:S01]  /*feb0*/  FSEL R120, R17, -INF , !P2 ;  /* 0xff80000011787808 */ /* 0x000fe20005000000 */
[----:B------:R-:W-:Y:S01]  /*fec0*/  VIADD R13, R29, 0xffffffa8 ;  /* 0xffffffa81d0d7836 */ /* 0x000fe20000000000 */
[----:B------:R-:W-:Y:S01]  /*fed0*/  FSEL R26, R26, -INF , P1 ;  /* 0xff8000001a1a7808 */ /* 0x000fe20000800000 */
[----:B------:R-:W1:Y:S01]  /*fee0*/  MUFU.TANH R9, R9 ;  /* 0x0000000900097308 */ /* 0x000e620000002400 */
[----:B------:R-:W-:Y:S01]  /*fef0*/  ISETP.GE.AND P6, PT, R4, R154, PT ;  /* 0x0000009a0400720c */ /* 0x000fe20003fc6270 */
[----:B------:R-:W-:Y:S01]  /*ff00*/  FMUL.FTZ R94, R94, R90 ;  /* 0x0000005a5e5e7220 */ /* 0x000fe20000410000 */
[C---:B------:R-:W-:Y:S01]  /*ff10*/  ISETP.GE.AND P2, PT, R4.reuse, R152, PT ;  /* 0x000000980400720c */ /* 0x040fe20003f46270 */
[----:B------:R-:W-:Y:S01]  /*ff20*/  FMUL.FTZ R95, R95, R90 ;  /* 0x0000005a5f5f7220 */ /* 0x000fe20000410000 */
[----:B------:R-:W-:-:S02]  /*ff30*/  ISETP.GE.AND P1, PT, R4, R153, PT ;  /* 0x000000990400720c */ /* 0x000fc40003f26270 */
[----:B------:R-:W-:Y:S01]  /*ff40*/  IADD3 R4, PT, PT, R30, 0x57, -R31 ;  /* 0x000000571e047810 */ /* 0x000fe20007ffe81f */
[----:B------:R-:W-:Y:S01]  /*ff50*/  MUFU.TANH R99, R99 ;  /* 0x0000006300637308 */ /* 0x000fe20000002400 */
[----:B------:R-:W-:Y:S02]  /*ff60*/  I2FP.F32.S32 R16, R16 ;  /* 0x0000001000107245 */ /* 0x000fe40000201400 */
[----:B------:R-:W-:Y:S02]  /*ff70*/  IABS R4, R4 ;  /* 0x0000000400047213 */ /* 0x000fe40000000000 */
[----:B------:R-:W-:Y:S01]  /*ff80*/  FSEL R12, R12, -INF , P1 ;  /* 0xff8000000c0c7808 */ /* 0x000fe20000800000 */
[----:B------:R-:W-:Y:S01]  /*ff90*/  FFMA.FTZ R5, -R156, R16, R5 ;  /* 0x000000109c057223 */ /* 0x000fe20000010105 */
[----:B------:R-:W-:Y:S01]  /*ffa0*/  ISETP.GE.AND P1, PT, R13, R155, PT ;  /* 0x0000009b0d00720c */ /* 0x000fe20003f26270 */
[----:B------:R-:W-:Y:S01]  /*ffb0*/  MUFU.TANH R11, R94 ;  /* 0x0000005e000b7308 */ /* 0x000fe20000002400 */
[----:B------:R-:W-:-:S02]  /*ffc0*/  I2FP.F32.S32 R4, R4 ;  /* 0x0000000400047245 */ /* 0x000fc40000201400 */
[----:B------:R-:W-:Y:S02]  /*ffd0*/  FSEL R26, R26, -INF , !P6 ;  /* 0xff8000001a1a7808 */ /* 0x000fe40007000000 */
[----:B------:R-:W-:Y:S01]  /*ffe0*/  ISETP.GE.AND P6, PT, R13, R154, PT ;  /* 0x0000009a0d00720c */ /* 0x000fe20003fc6270 */
[----:B--2---:R-:W-:Y:S01]  /*fff0*/  FFMA.FTZ R7, -R156, R4, R7 ;  /* 0x000000049c077223 */ /* 0x004fe20000010107 */
[----:B------:R-:W-:Y:S01]  /*10000*/  FSEL R5, R5, -INF , P1 ;  /* 0xff80000005057808 */ /* 0x000fe20000800000 */
[----:B------:R-:W-:Y:S01]  /*10010*/  VIADD R4, R29, 0xffffffa9 ;  /* 0xffffffa91d047836 */ /* 0x000fe20000000000 */
[----:B------:R-:W-:Y:S01]  /*10020*/  ISETP.GE.AND P1, PT, R13, R153, PT ;  /* 0x000000990d00720c */ /* 0x000fe20003f26270 */
[----:B------:R-:W-:Y:S01]  /*10030*/  MUFU.TANH R95, R95 ;  /* 0x0000005f005f7308 */ /* 0x000fe20000002400 */
[----:B------:R-:W-:Y:S02]  /*10040*/  FSEL R124, R12, -INF , !P2 ;  /* 0xff8000000c7c7808 */ /* 0x000fe40005000000 */
[----:B------:R-:W-:Y:S01]  /*10050*/  FSEL R118, R5, -INF , !P6 ;  /* 0xff80000005767808 */ /* 0x000fe20007000000 */
[----:B------:R-:W-:Y:S01]  /*10060*/  FMUL.FTZ R5, R96, R90 ;  /* 0x0000005a60057220 */ /* 0x000fe20000410000 */
[----:B------:R-:W-:-:S02]  /*10070*/  ISETP.GE.AND P2, PT, R13, R152, PT ;  /* 0x000000980d00720c */ /* 0x000fc40003f46270 */
[----:B------:R-:W-:Y:S02]  /*10080*/  FSEL R6, R6, -INF , P1 ;  /* 0xff80000006067808 */ /* 0x000fe40000800000 */
[----:B------:R-:W-:Y:S01]  /*10090*/  ISETP.GE.AND P1, PT, R4, R155, PT ;  /* 0x0000009b0400720c */ /* 0x000fe20003f26270 */
[----:B------:R-:W2:Y:S01]  /*100a0*/  MUFU.TANH R5, R5 ;  /* 0x0000000500057308 */ /* 0x000ea20000002400 */
[----:B------:R-:W-:Y:S02]  /*100b0*/  FSEL R122, R6, -INF , !P2 ;  /* 0xff800000067a7808 */ /* 0x000fe40005000000 */
[C-C-:B------:R-:W-:Y:S02]  /*100c0*/  IADD3 R8, PT, PT, R112.reuse, 0x57, -R31.reuse ;  /* 0x0000005770087810 */ /* 0x140fe40007ffe81f */
[----:B------:R-:W-:Y:S02]  /*100d0*/  IADD3 R6, PT, PT, R112, 0x50, -R31 ;  /* 0x0000005070067810 */ /* 0x000fe40007ffe81f */
[----:B------:R-:W-:Y:S01]  /*100e0*/  FSEL R130, R7, -INF , P1 ;  /* 0xff80000007827808 */ /* 0x000fe20000800000 */
[----:B------:R-:W-:Y:S01]  /*100f0*/  FMUL.FTZ R7, R97, R90 ;  /* 0x0000005a61077220 */ /* 0x000fe20000410000 */
[----:B------:R-:W-:-:S02]  /*10100*/  IABS R8, R8 ;  /* 0x0000000800087213 */ /* 0x000fc40000000000 */
[----:B------:R-:W-:Y:S02]  /*10110*/  IABS R6, R6 ;  /* 0x0000000600067213 */ /* 0x000fe40000000000 */
[----:B------:R-:W-:Y:S01]  /*10120*/  IADD3 R10, PT, PT, R30, 0x50, -R31 ;  /* 0x000000501e0a7810 */ /* 0x000fe20007ffe81f */
[----:B------:R-:W3:Y:S01]  /*10130*/  MUFU.TANH R7, R7 ;  /* 0x0000000700077308 */ /* 0x000ee20000002400 */
[----:B------:R-:W-:Y:S02]  /*10140*/  I2FP.F32.S32 R8, R8 ;  /* 0x0000000800087245 */ /* 0x000fe40000201400 */
[----:B------:R-:W-:Y:S02]  /*10150*/  I2FP.F32.S32 R6, R6 ;  /* 0x0000000600067245 */ /* 0x000fe40000201400 */
[----:B------:R-:W-:Y:S01]  /*10160*/  IABS R10, R10 ;  /* 0x0000000a000a7213 */ /* 0x000fe20000000000 */
[----:B------:R-:W-:Y:S01]  /*10170*/  FFMA.FTZ R8, -R156, R8, R103 ;  /* 0x000000089c087223 */ /* 0x000fe20000010167 */
[----:B------:R-:W-:Y:S01]  /*10180*/  ISETP.GE.AND P6, PT, R4, R154, PT ;  /* 0x0000009a0400720c */ /* 0x000fe20003fc6270 */
[----:B-1----:R-:W-:Y:S01]  /*10190*/  FFMA.FTZ R6, -R156, R6, R9 ;  /* 0x000000069c067223 */ /* 0x002fe20000010109 */
[C---:B------:R-:W-:Y:S01]  /*101a0*/  ISETP.GE.AND P2, PT, R4.reuse, R152, PT ;  /* 0x000000980400720c */ /* 0x040fe20003f46270 */
[----:B------:R-:W-:Y:S01]  /*101b0*/  VIADD R9, R29, 0xffffffb0 ;  /* 0xffffffb01d097836 */ /* 0x000fe20000000000 */
[----:B------:R-:W-:-:S02]  /*101c0*/  ISETP.GE.AND P1, PT, R4, R153, PT ;  /* 0x000000990400720c */ /* 0x000fc40003f26270 */
[----:B------:R-:W-:Y:S02]  /*101d0*/  IADD3 R4, PT, PT, R30, 0x4f, -R31 ;  /* 0x0000004f1e047810 */ /* 0x000fe40007ffe81f */
[----:B------:R-:W-:Y:S02]  /*101e0*/  I2FP.F32.S32 R10, R10 ;  /* 0x0000000a000a7245 */ /* 0x000fe40000201400 */
[----:B------:R-:W-:Y:S02]  /*101f0*/  IABS R4, R4 ;  /* 0x0000000400047213 */ /* 0x000fe40000000000 */
[----:B------:R-:W-:Y:S01]  /*10200*/  FSEL R8, R8, -INF , P1 ;  /* 0xff80000008087808 */ /* 0x000fe20000800000 */
[----:B--2---:R-:W-:Y:S01]  /*10210*/  FFMA.FTZ R5, -R156, R10, R5 ;  /* 0x0000000a9c057223 */ /* 0x004fe20000010105 */
[----:B------:R-:W-:Y:S01]  /*10220*/  ISETP.GE.AND P1, PT, R9, R155, PT ;  /* 0x0000009b0900720c */ /* 0x000fe20003f26270 */
[----:B------:R-:W-:Y:S01]  /*10230*/  VIADD R10, R29, 0xffffffb8 ;  /* 0xffffffb81d0a7836 */ /* 0x000fe20000000000 */
[----:B------:R-:W-:-:S02]  /*10240*/  I2FP.F32.S32 R4, R4 ;  /* 0x0000000400047245 */ /* 0x000fc40000201400 */
[----:B------:R-:W-:Y:S01]  /*10250*/  FSEL R28, R5, -INF , P1 ;  /* 0xff800000051c7808 */ /* 0x000fe20000800000 */
[----:B------:R-:W-:Y:S01]  /*10260*/  VIADD R5, R29, 0xffffffb1 ;  /* 0xffffffb11d057836 */ /* 0x000fe20000000000 */
[----:B------:R-:W-:Y:S01]  /*10270*/  ISETP.GE.AND P1, PT, R9, R153, PT ;  /* 0x000000990900720c */ /* 0x000fe20003f26270 */
[----:B---3--:R-:W-:Y:S01]  /*10280*/  FFMA.FTZ R4, -R156, R4, R7 ;  /* 0x000000049c047223 */ /* 0x008fe20000010107 */
[----:B------:R-:W-:Y:S01]  /*10290*/  FMUL.FTZ R7, R92, R90 ;  /* 0x0000005a5c077220 */ /* 0x000fe20000410000 */
[----:B------:R-:W-:Y:S01]  /*102a0*/  FSEL R130, R130, -INF , !P6 ;  /* 0xff80000082827808 */ /* 0x000fe20007000000 */
[----:B------:R-:W-:Y:S01]  /*102b0*/  VIADD R29, R29, 0xffffffb9 ;  /* 0xffffffb91d1d7836 */ /* 0x000fe20000000000 */
[----:B------:R-:W-:Y:S02]  /*102c0*/  FSEL R126, R8, -INF , !P2 ;  /* 0xff800000087e7808 */ /* 0x000fe40005000000 */
[----:B------:R-:W-:Y:S01]  /*102d0*/  FSEL R6, R6, -INF , P1 ;  /* 0xff80000006067808 */ /* 0x000fe20000800000 */
[----:B------:R-:W1:Y:S01]  /*102e0*/  MUFU.TANH R7, R7 ;  /* 0x0000000700077308 */ /* 0x000e620000002400 */
[----:B------:R-:W-:-:S02]  /*102f0*/  ISETP.GE.AND P6, PT, R9, R154, PT ;  /* 0x0000009a0900720c */ /* 0x000fc40003fc6270 */
[----:B------:R-:W-:Y:S02]  /*10300*/  ISETP.GE.AND P2, PT, R9, R152, PT ;  /* 0x000000980900720c */ /* 0x000fe40003f46270 */
[C---:B------:R-:W-:Y:S02]  /*10310*/  ISETP.GE.AND P1, PT, R5.reuse, R155, PT ;  /* 0x0000009b0500720c */ /* 0x040fe40003f26270 */
[----:B------:R-:W-:Y:S02]  /*10320*/  FSEL R28, R28, -INF , !P6 ;  /* 0xff8000001c1c7808 */ /* 0x000fe40007000000 */
[----:B------:R-:W-:Y:S02]  /*10330*/  FSEL R106, R6, -INF , !P2 ;  /* 0xff800000066a7808 */ /* 0x000fe40005000000 */
[----:B------:R-:W-:Y:S02]  /*10340*/  FSEL R4, R4, -INF , P1 ;  /* 0xff80000004047808 */ /* 0x000fe40000800000 */
[----:B------:R-:W-:-:S02]  /*10350*/  ISETP.GE.AND P6, PT, R5, R154, PT ;  /* 0x0000009a0500720c */ /* 0x000fc40003fc6270 */
[C---:B------:R-:W-:Y:S02]  /*10360*/  ISETP.GE.AND P2, PT, R5.reuse, R152, PT ;  /* 0x000000980500720c */ /* 0x040fe40003f46270 */
[----:B------:R-:W-:Y:S01]  /*10370*/  ISETP.GE.AND P1, PT, R5, R153, PT ;  /* 0x000000990500720c */ /* 0x000fe20003f26270 */
[----:B------:R-:W-:Y:S01]  /*10380*/  FMUL.FTZ R5, R93, R90 ;  /* 0x0000005a5d057220 */ /* 0x000fe20000410000 */
[--C-:B------:R-:W-:Y:S01]  /*10390*/  IADD3 R8, PT, PT, R112, 0x4f, -R31.reuse ;  /* 0x0000004f70087810 */ /* 0x100fe20007ffe81f */
[----:B------:R-:W-:Y:S01]  /*103a0*/  VIADD R90, R88, 0xfffffffe ;  /* 0xfffffffe585a7836 */ /* 0x000fe20000000000 */
[----:B------:R-:W-:Y:S02]  /*103b0*/  IADD3 R9, PT, PT, R30, 0x48, -R31 ;  /* 0x000000481e097810 */ /* 0x000fe40007ffe81f */
[----:B------:R-:W-:Y:S01]  /*103c0*/  IABS R8, R8 ;  /* 0x0000000800087213 */ /* 0x000fe20000000000 */
[----:B------:R-:W2:Y:S01]  /*103d0*/  MUFU.TANH R5, R5 ;  /* 0x0000000500057308 */ /* 0x000ea20000002400 */
[----:B------:R-:W-:-:S02]  /*103e0*/  IABS R9, R9 ;  /* 0x0000000900097213 */ /* 0x000fc40000000000 */
[----:B------:R-:W-:Y:S02]  /*103f0*/  I2FP.F32.S32 R8, R8 ;  /* 0x0000000800087245 */ /* 0x000fe40000201400 */
[--C-:B------:R-:W-:Y:S02]  /*10400*/  IADD3 R30, PT, PT, R30, 0x47, -R31.reuse ;  /* 0x000000471e1e7810 */ /* 0x100fe40007ffe81f */
[----:B------:R-:W-:Y:S01]  /*10410*/  IADD3 R6, PT, PT, R112, 0x48, -R31 ;  /* 0x0000004870067810 */ /* 0x000fe20007ffe81f */
[----:B------:R-:W-:Y:S01]  /*10420*/  FFMA.FTZ R8, -R156, R8, R99 ;  /* 0x000000089c087223 */ /* 0x000fe20000010163 */
[----:B------:R-:W-:Y:S02]  /*10430*/  I2FP.F32.S32 R9, R9 ;  /* 0x0000000900097245 */ /* 0x000fe40000201400 */
[----:B------:R-:W-:Y:S02]  /*10440*/  IADD3 R31, PT, PT, R112, 0x47, -R31 ;  /* 0x00000047701f7810 */ /* 0x000fe40007ffe81f */
[----:B------:R-:W-:Y:S01]  /*10450*/  IABS R30, R30 ;  /* 0x0000001e001e7213 */ /* 0x000fe20000000000 */
[----:B-1----:R-:W-:Y:S01]  /*10460*/  FFMA.FTZ R7, -R156, R9, R7 ;  /* 0x000000099c077223 */ /* 0x002fe20000010107 */
[----:B------:R-:W-:-:S02]  /*10470*/  IABS R6, R6 ;  /* 0x0000000600067213 */ /* 0x000fc40000000000 */
[----:B------:R-:W-:Y:S02]  /*10480*/  FSEL R112, R4, -INF , !P6 ;  /* 0xff80000004707808 */ /* 0x000fe40007000000 */
[----:B------:R-:W-:Y:S02]  /*10490*/  ISETP.GE.AND P6, PT, R10, R155, PT ;  /* 0x0000009b0a00720c */ /* 0x000fe40003fc6270 */
[----:B------:R-:W-:Y:S02]  /*104a0*/  I2FP.F32.S32 R30, R30 ;  /* 0x0000001e001e7245 */ /* 0x000fe40000201400 */
[----:B------:R-:W-:Y:S02]  /*104b0*/  I2FP.F32.S32 R6, R6 ;  /* 0x0000000600067245 */ /* 0x000fe40000201400 */
[----:B------:R-:W-:Y:S01]  /*104c0*/  FSEL R8, R8, -INF , P1 ;  /* 0xff80000008087808 */ /* 0x000fe20000800000 */
[----:B--2---:R-:W-:Y:S01]  /*104d0*/  FFMA.FTZ R5, -R156, R30, R5 ;  /* 0x0000001e9c057223 */ /* 0x004fe20000010105 */
[----:B------:R-:W-:Y:S01]  /*104e0*/  ISETP.GE.AND P1, PT, R10, R154, PT ;  /* 0x0000009a0a00720c */ /* 0x000fe20003f26270 */
[----:B------:R-:W-:Y:S01]  /*104f0*/  FFMA.FTZ R6, -R156, R6, R11 ;  /* 0x000000069c067223 */ /* 0x000fe2000001010b */
[----:B------:R-:W-:-:S02]  /*10500*/  FSEL R7, R7, -INF , P6 ;  /* 0xff80000007077808 */ /* 0x000fc40003000000 */
[----:B------:R-:W-:Y:S02]  /*10510*/  ISETP.GE.AND P6, PT, R10, R153, PT ;  /* 0x000000990a00720c */ /* 0x000fe40003fc6270 */
[----:B------:R-:W-:Y:S02]  /*10520*/  FSEL R30, R7, -INF , !P1 ;  /* 0xff800000071e7808 */ /* 0x000fe40004800000 */
[C---:B------:R-:W-:Y:S02]  /*10530*/  ISETP.GE.AND P1, PT, R29.reuse, R155, PT ;  /* 0x0000009b1d00720c */ /* 0x040fe40003f26270 */
[----:B------:R-:W-:Y:S02]  /*10540*/  FSEL R6, R6, -INF , P6 ;  /* 0xff80000006067808 */ /* 0x000fe40003000000 */
[----:B------:R-:W-:Y:S02]  /*10550*/  ISETP.GE.AND P6, PT, R29, R154, PT ;  /* 0x0000009a1d00720c */ /* 0x000fe40003fc6270 */
[----:B------:R-:W-:-:S02]  /*10560*/  FSEL R5, R5, -INF , P1 ;  /* 0xff80000005057808 */ /* 0x000fc40000800000 */
[----:B------:R-:W-:Y:S02]  /*10570*/  IABS R31, R31 ;  /* 0x0000001f001f7213 */ /* 0x000fe40000000000 */
        /* <DEDUP_REMOVED lines=76> */
.L_x_11584:
        /* <DEDUP_REMOVED lines=8> */
.L_x_11585:
[----:B------:R-:W-:Y:S05]  /*10ac0*/  BSYNC.RECONVERGENT B0 ;  /* 0x0000000000007941 */ /* 0x000fea0003800200 */
.L_x_11583:
        /* <DEDUP_REMOVED lines=37> */
.L_x_11582:
[----:B------:R-:W-:Y:S05]  /*10d20*/  BSYNC.RECONVERGENT B1 ;  /* 0x0000000000017941 */ /* 0x000fea0003800200 */
.L_x_11581:
        /* <DEDUP_REMOVED lines=283> */
.L_x_11577:
[----:B------:R-:W-:-:S07]  /*11ee0*/  IADD3 R88, PT, PT, R90, -0x1, RZ ;  /* 0xffffffff5a587810 */ /* 0x000fce0007ffe0ff */
.L_x_11586:
[----:B------:R-:W-:Y:S05]  /*11ef0*/  BSYNC B2 ;  /* 0x0000000000027941 */ /* 0x000fea0003800000 */
.L_x_11576:
        /* <DEDUP_REMOVED lines=16> */
.L_x_11594:
        /* <DEDUP_REMOVED lines=78> */
.L_x_11589:
[----:B------:R-:W-:Y:S05]  /*124e0*/  BSYNC.RECONVERGENT B0 ;  /* 0x0000000000007941 */ /* 0x000fea0003800200 */
.L_x_11588:
        /* <DEDUP_REMOVED lines=14> */
[-C--:B------:R-:W-:Y:S02]  /*125d0*/  ISETP.GE.AND P5, PT, R163, R145.reuse, PT ;  /* 0x00000091a300720c */ /* 0x080fe40003fa6270 */
[----:B------:R-:W-:Y:S01]  /*125e0*/  LOP3.LUT R164, R164, 0x40, RZ, 0xfc, !PT ;  /* 0x00000040a4a47812 */ /* 0x000fe200078efcff */
[----:B-1----:R-:W-:Y:S01]  /*125f0*/  ULEA UR6, UR6, UR7, 0x18 ;  /* 0x0000000706067291 */ /* 0x002fe2000f8ec0ff */
[----:B------:R-:W-:Y:S02]  /*12600*/  SHF.L.U32 R87, R3, 0x2, RZ ;  /* 0x0000000203577819 */ /* 0x000fe400000006ff */
[----:B------:R-:W-:Y:S02]  /*12610*/  ISETP.GE.AND P4, PT, R164, R145, PT ;  /* 0x00000091a400720c */ /* 0x000fe40003f86270 */
[----:B------:R-:W-:Y:S02]  /*12620*/  LEA R164, P0, R133, R140, 0x1 ;  /* 0x0000008c85a47211 */ /* 0x000fe400078008ff */
[----:B------:R-:W-:Y:S02]  /*12630*/  LEA R163, R165, UR6, 0x1 ;  /* 0x00000006a5a37c11 */ /* 0x000fe4000f8e08ff */
[-C--:B------:R-:W-:Y:S02]  /*12640*/  LEA.HI.X R165, R133, R141.reuse, R134, 0x1, P0 ;  /* 0x0000008d85a57211 */ /* 0x080fe400000f0c86 */
[----:B------:R-:W-:Y:S01]  /*12650*/  LOP3.LUT R129, R90, 0x3e00, RZ, 0xc0, !PT ;  /* 0x00003e005a817812 */ /* 0x000fe200078ec0ff */
[----:B------:R-:W-:Y:S01]  /*12660*/  @!PT LDS RZ, [RZ] ;  /* 0x00000000fffff984 */ /* 0x000fe20000000800 */
[----:B------:R-:W-:Y:S01]  /*12670*/  @!PT LDS RZ, [RZ] ;  /* 0x00000000fffff984 */ /* 0x000fe20000000800 */
[----:B------:R-:W-:Y:S01]  /*12680*/  @!PT LDS RZ, [RZ] ;  /* 0x00000000fffff984 */ /* 0x000fe20000000800 */
[----:B------:R-:W-:Y:S01]  /*12690*/  @!P6 LDGSTS.E.BYPASS.LTC128B.128 [R163+0x6000], desc[UR4][R140.64] ;  /* 0x060000008ca3efae */ /* 0x000fe2000b981a04 */
[----:B------:R-:W-:Y:S02]  /*126a0*/  LOP3.LUT R130, R128, 0x8, RZ, 0xc0, !PT ;  /* 0x0000000880827812 */ /* 0x000fe400078ec0ff */
[----:B------:R-:W-:Y:S03]  /*126b0*/  LOP3.LUT R90, R90, 0x100, RZ, 0xc0, !PT ;  /* 0x000001005a5a7812 */ /* 0x000fe600078ec0ff */
[----:B------:R-:W-:Y:S01]  /*126c0*/  @P6 STS.128 [R163+0x6000], RZ ;  /* 0x006000ffa3006388 */ /* 0x000fe20000000c00 */
[----:B------:R-:W-:Y:S01]  /*126d0*/  @!P4 IMAD.MOV.U32 R10, RZ, RZ, R140 ;  /* 0x000000ffff0ac224 */ /* 0x000fe200078e008c */
[----:B------:R-:W-:Y:S04]  /*126e0*/  @!P4 MOV R11, R141 ;  /* 0x0000008d000bc202 */ /* 0x000fe80000000f00 */
        /* <DEDUP_REMOVED lines=12> */
[----:B------:R1:W-:Y:S01]  /*127b0*/  @!P4 LDGSTS.E.BYPASS.LTC128B.128 [R163+0x8000], desc[UR4][R10.64+0x80] ;  /* 0x080000800aa3cfae */ /* 0x0003e2000b981a04 */
        /* <DEDUP_REMOVED lines=32> */
[----:B------:R-:W3:Y:S06]  /*129c0*/  LDSM.16.M88.4 R92, [R87+0x3000] ;  /* 0x00300000575c783b */ /* 0x000eec0000000200 */
[----:B------:R-:W4:Y:S06]  /*129d0*/  LDSM.16.M88.4 R96, [R87+0x3400] ;  /* 0x003400005760783b */ /* 0x000f2c0000000200 */
[----:B------:R-:W5:Y:S06]  /*129e0*/  LDSM.16.M88.4 R100, [R87+0x3800] ;  /* 0x003800005764783b */ /* 0x000f6c0000000200 */
[----:B------:R-:W2:Y:S06]  /*129f0*/  LD.E R164, desc[UR4][R84.64+0x18c] ;  /* 0x00018c0454a47980 */ /* 0x000eac000c101900 */
[----:B------:R-:W5:Y:S06]  /*12a00*/  LDSM.16.M88.4 R104, [R87+0x3c00] ;  /* 0x003c00005768783b */ /* 0x000f6c0000000200 */
[----:B------:R-:W0:Y:S06]  /*12a10*/  LDGDEPBAR ;  /* 0x00000000000079af */ /* 0x000e2c0000000000 */
[----:B------:R-:W-:Y:S06]  /*12a20*/  LDSM.16.M88.4 R108, [R86] ;  /* 0x00000000566c783b */ /* 0x000fec0000000200 */
[----:B------:R-:W5:Y:S01]  /*12a30*/  LDSM.16.M88.4 R112, [R3+0x3000] ;  /* 0x003000000370783b */ /* 0x000f620000000200 */
[C---:B---3--:R-:W-:Y:S05]  /*12a40*/  HMMA.16816.F32 R4, R88.reuse, R92, RZ ;  /* 0x0000005c5804723c */ /* 0x048fea00000018ff */
[----:B------:R-:W3:Y:S03]  /*12a50*/  LDSM.16.M88.4 R116, [R3+0x3400] ;  /* 0x003400000374783b */ /* 0x000ee60000000200 */
[C---:B-1----:R-:W-:Y:S03]  /*12a60*/  HMMA.16816.F32 R8, R88.reuse, R94, RZ ;  /* 0x0000005e5808723c */ /* 0x042fe600000018ff */
[----:B------:R-:W1:Y:S05]  /*12a70*/  LDSM.16.M88.4 R120, [R3+0x3800] ;  /* 0x003800000378783b */ /* 0x000e6a0000000200 */
[C---:B----4-:R-:W-:Y:S01]  /*12a80*/  HMMA.16816.F32 R12, R88.reuse, R96, RZ ;  /* 0x00000060580c723c */ /* 0x050fe200000018ff */
[----:B------:R-:W4:Y:S06]  /*12a90*/  LDSM.16.M88.4 R124, [R3+0x3c00] ;  /* 0x003c0000037c783b */ /* 0x000f2c0000000200 */
[----:B------:R-:W-:Y:S01]  /*12aa0*/  LDSM.16.M88.4 R92, [R87+0x4000] ;  /* 0x00400000575c783b */ /* 0x000fe20000000200 */
[C---:B------:R-:W-:Y:S05]  /*12ab0*/  HMMA.16816.F32 R16, R88.reuse, R98, RZ ;  /* 0x000000625810723c */ /* 0x040fea00000018ff */
[----:B------:R-:W-:Y:S03]  /*12ac0*/  LDSM.16.M88.4 R96, [R87+0x4400] ;  /* 0x004400005760783b */ /* 0x000fe60000000200 */
[C---:B-----5:R-:W-:Y:S08]  /*12ad0*/  HMMA.16816.F32 R20, R88.reuse, R100, RZ ;  /* 0x000000645814723c */ /* 0x060ff000000018ff */
[C---:B------:R-:W-:Y:S01]  /*12ae0*/  HMMA.16816.F32 R24, R88.reuse, R102, RZ ;  /* 0x000000665818723c */ /* 0x040fe200000018ff */
[----:B------:R-:W-:Y:S07]  /*12af0*/  LDSM.16.M88.4 R100, [R87+0x4800] ;  /* 0x004800005764783b */ /* 0x000fee0000000200 */
[C---:B------:R-:W-:Y:S08]  /*12b00*/  HMMA.16816.F32 R28, R88.reuse, R104, RZ ;  /* 0x00000068581c723c */ /* 0x040ff000000018ff */
[----:B------:R-:W-:Y:S01]  /*12b10*/  HMMA.16816.F32 R32, R88, R106, RZ ;  /* 0x0000006a5820723c */ /* 0x000fe200000018ff */
[----:B------:R-:W5:Y:S06]  /*12b20*/  LDSM.16.M88.4 R88, [R132+0x1000] ;  /* 0x001000008458783b */ /* 0x000f6c0000000200 */
[----:B------:R-:W5:Y:S01]  /*12b30*/  LDSM.16.M88.4 R104, [R87+0x4c00] ;  /* 0x004c00005768783b */ /* 0x000f620000000200 */
        /* <DEDUP_REMOVED lines=11> */
[----:B------:R-:W1:Y:S06]  /*12bf0*/  LDSM.16.M88.4 R108, [R3+0x4400] ;  /* 0x00440000036c783b */ /* 0x000e6c0000000200 */
[----:B------:R-:W-:Y:S01]  /*12c00*/  LDSM.16.M88.4 R124, [R87+0x5000] ;  /* 0x00500000577c783b */ /* 0x000fe20000000200 */
[C---:B-----5:R-:W-:Y:S08]  /*12c10*/  HMMA.16816.F32 R4, R88.reuse, R92, R4 ;  /* 0x0000005c5804723c */ /* 0x060ff00000001804 */
[C---:B------:R-:W-:Y:S01]  /*12c20*/  HMMA.16816.F32 R8, R88.reuse, R94, R8 ;  /* 0x0000005e5808723c */ /* 0x040fe20000001808 */
[----:B------:R-:W4:Y:S07]  /*12c30*/  LDSM.16.M88.4 R92, [R3+0x4800] ;  /* 0x00480000035c783b */ /* 0x000f2e0000000200 */
        /* <DEDUP_REMOVED lines=8> */
[----:B------:R-:W5:Y:S06]  /*12cc0*/  LDSM.16.M88.4 R88, [R87+0x5400] ;  /* 0x005400005758783b */ /* 0x000f6c0000000200 */
[----:B------:R-:W2:Y:S01]  /*12cd0*/  LDSM.16.M88.4 R104, [R87+0x5c00] ;  /* 0x005c00005768783b */ /* 0x000ea20000000200 */
[C---:B---3--:R-:W-:Y:S08]  /*12ce0*/  HMMA.16816.F32 R4, R112.reuse, R116, R4 ;  /* 0x000000747004723c */ /* 0x048ff00000001804 */
[C---:B------:R-:W-:Y:S01]  /*12cf0*/  HMMA.16816.F32 R8, R112.reuse, R118, R8 ;  /* 0x000000767008723c */ /* 0x040fe20000001808 */
[----:B------:R-:W-:Y:S07]  /*12d00*/  LDSM.16.M88.4 R116, [R3+0x5000] ;  /* 0x005000000374783b */ /* 0x000fee0000000200 */
[C---:B-1----:R-:W-:Y:S08]  /*12d10*/  HMMA.16816.F32 R12, R112.reuse, R108, R12 ;  /* 0x0000006c700c723c */ /* 0x042ff0000000180c */
[C---:B------:R-:W-:Y:S01]  /*12d20*/  HMMA.16816.F32 R16, R112.reuse, R110, R16 ;  /* 0x0000006e7010723c */ /* 0x040fe20000001810 */
[----:B------:R-:W1:Y:S07]  /*12d30*/  LDSM.16.M88.4 R108, [R86+0x2000] ;  /* 0x00200000566c783b */ /* 0x000e6e0000000200 */
[C---:B----4-:R-:W-:Y:S08]  /*12d40*/  HMMA.16816.F32 R20, R112.reuse, R92, R20 ;  /* 0x0000005c7014723c */ /* 0x050ff00000001814 */
[C---:B------:R-:W-:Y:S01]  /*12d50*/  HMMA.16816.F32 R24, R112.reuse, R94, R24 ;  /* 0x0000005e7018723c */ /* 0x040fe20000001818 */
[----:B------:R-:W-:Y:S07]  /*12d60*/  LDSM.16.M88.4 R92, [R3+0x5800] ;  /* 0x00580000035c783b */ /* 0x000fee0000000200 */
[C---:B-----5:R-:W-:Y:S08]  /*12d70*/  HMMA.16816.F32 R28, R112.reuse, R96, R28 ;  /* 0x00000060701c723c */ /* 0x060ff0000000181c */
[----:B------:R-:W-:Y:S08]  /*12d80*/  HMMA.16816.F32 R32, R112, R98, R32 ;  /* 0x000000627020723c */ /* 0x000ff00000001820 */
[C---:B------:R-:W-:Y:S08]  /*12d90*/  HMMA.16816.F32 R4, R120.reuse, R124, R4 ;  /* 0x0000007c7804723c */ /* 0x040ff00000001804 */
[C---:B------:R-:W-:Y:S08]  /*12da0*/  HMMA.16816.F32 R8, R120.reuse, R126, R8 ;  /* 0x0000007e7808723c */ /* 0x040ff00000001808 */
[C---:B------:R-:W-:Y:S08]  /*12db0*/  HMMA.16816.F32 R12, R120.reuse, R88, R12 ;  /* 0x00000058780c723c */ /* 0x040ff0000000180c */
[C---:B------:R-:W-:Y:S01]  /*12dc0*/  HMMA.16816.F32 R16, R120.reuse, R90, R16 ;  /* 0x0000005a7810723c */ /* 0x040fe20000001810 */
[----:B------:R-:W3:Y:S07]  /*12dd0*/  LDSM.16.M88.4 R88, [R3+0x5400] ;  /* 0x005400000358783b */ /* 0x000eee0000000200 */
[C---:B------:R-:W-:Y:S08]  /*12de0*/  HMMA.16816.F32 R20, R120.reuse, R100, R20 ;  /* 0x000000647814723c */ /* 0x040ff00000001814 */
[C---:B------:R-:W-:Y:S08]  /*12df0*/  HMMA.16816.F32 R24, R120.reuse, R102, R24 ;  /* 0x000000667818723c */ /* 0x040ff00000001818 */
[C---:B--2---:R-:W-:Y:S08]  /*12e00*/  HMMA.16816.F32 R28, R120.reuse, R104, R28 ;  /* 0x00000068781c723c */ /* 0x044ff0000000181c */
[----:B------:R-:W-:Y:S08]  /*12e10*/  HMMA.16816.F32 R32, R120, R106, R32 ;  /* 0x0000006a7820723c */ /* 0x000ff00000001820 */
[C---:B-1----:R-:W-:Y:S08]  /*12e20*/  HMMA.16816.F32 R4, R108.reuse, R116, R4 ;  /* 0x000000746c04723c */ /* 0x042ff00000001804 */
        /* <DEDUP_REMOVED lines=18> */
[----:B------:R4:W1:Y:S01]  /*12f50*/  MUFU.TANH R123, R10 ;  /* 0x0000000a007b7308 */ /* 0x0008620000002400 */
        /* <DEDUP_REMOVED lines=9> */
[-C--:B------:R-:W-:Y:S01]  /*12ff0*/  FMUL.FTZ R21, R21, R164.reuse ;  /* 0x000000a415157220 */ /* 0x080fe20000410000 */
[-C--:B------:R-:W-:Y:S06]  /*13000*/  FMUL.FTZ R23, R23, R164.reuse ;  /* 0x000000a417177220 */ /* 0x080fec0000410000 */
[----:B------:R-:W1:Y:S01]  /*13010*/  MUFU.TANH R92, R23 ;  /* 0x00000017005c7308 */ /* 0x000e620000002400 */
[-C--:B----4-:R-:W-:Y:S01]  /*13020*/  FMUL.FTZ R10, R20, R164.reuse ;  /* 0x000000a4140a7220 */ /* 0x090fe20000410000 */
[-C--:B------:R-:W-:Y:S01]  /*13030*/  FMUL.FTZ R18, R24, R164.reuse ;  /* 0x000000a418127220 */ /* 0x080fe20000410000 */
[-C--:B------:R-:W-:Y:S01]  /*13040*/  FMUL.FTZ R25, R25, R164.reuse ;  /* 0x000000a419197220 */ /* 0x080fe20000410000 */
[-C--:B------:R-:W-:Y:S01]  /*13050*/  FMUL.FTZ R27, R27, R164.reuse ;  /* 0x000000a41b1b7220 */ /* 0x080fe20000410000 */
[-C--:B------:R-:W-:Y:S05]  /*13060*/  FMUL.FTZ R26, R26, R164.reuse ;  /* 0x000000a41a1a7220 */ /* 0x080fea0000410000 */
[----:B------:R4:W1:Y:S01]  /*13070*/  MUFU.TANH R95, R18 ;  /* 0x00000012005f7308 */ /* 0x0008620000002400 */
[C---:B--2---:R-:W-:Y:S03]  /*13080*/  HMMA.16816.F32 R28, R108.reuse, R88, R28 ;  /* 0x000000586c1c723c */ /* 0x044fe6000000181c */
[-C--:B-----5:R-:W-:Y:S06]  /*13090*/  FMUL.FTZ R14, R22, R164.reuse ;  /* 0x000000a4160e7220 */ /* 0x0a0fec0000410000 */
        /* <DEDUP_REMOVED lines=11> */
[----:B------:R-:W-:Y:S06]  /*13150*/  FMUL.FTZ R164, R35, R164 ;  /* 0x000000a423a47220 */ /* 0x000fec0000410000 */
[----:B------:R-:W4:Y:S10]  /*13160*/  MUFU.TANH R9, R9 ;  /* 0x0000000900097308 */ /* 0x000f340000002400 */
        /* <DEDUP_REMOVED lines=37> */
[----:B-1----:R-:W2:Y:S02]  /*133c0*/  LD.E R18, desc[UR4][R84.64+0x170] ;  /* 0x0001700454127980 */ /* 0x002ea4000c101900 */
        /* <DEDUP_REMOVED lines=61> */
.L_x_11593:
[----:B------:R-:W-:Y:S05]  /*137a0*/  BSYNC.RECONVERGENT B0 ;  /* 0x0000000000007941 */ /* 0x000fea0003800200 */
.L_x_11592:
[----:B------:R-:W-:Y:S01]  /*137b0*/  @!PT LDS RZ, [RZ] ;  /* 0x00000000fffff984 */ /* 0x000fe20000000800 */
[----:B------:R-:W-:Y:S01]  /*137c0*/  @!PT LDS RZ, [RZ] ;  /* 0x00000000fffff984 */ /* 0x000fe20000000800 */
[----:B------:R-:W-:Y:S01]  /*137d0*/  @!PT LDS RZ, [RZ] ;  /* 0x00000000fffff984 */ /* 0x000fe20000000800 */
[----:B------:R2:W-:Y:S01]  /*137e0*/  @!P6 LDGSTS.E.BYPASS.LTC128B.128 [R163+0x3000], desc[UR4][R138.64] ;  /* 0x030000008aa3efae */ /* 0x0005e2000b981a04 */
[CC--:B------:R-:W-:Y:S02]  /*137f0*/  @!P6 LEA R28, P0, R135.reuse, R138.reuse, 0x1 ;  /* 0x0000008a871ce211 */ /* 0x0c0fe400078008ff */
[CC--:B------:R-:W-:Y:S01]  /*13800*/  @!P5 LEA R6, P1, R135.reuse, R138.reuse, 0x1 ;  /* 0x0000008a8706d211 */ /* 0x0c0fe200078208ff */
[----:B------:R2:W-:Y:S01]  /*13810*/  @P6 STS.128 [R163+0x3000], RZ ;  /* 0x003000ffa3006388 */ /* 0x0005e20000000c00 */
[CCC-:B-1----:R-:W-:Y:S02]  /*13820*/  @!P6 LEA.HI.X R29, R135.reuse, R139.reuse, R136.reuse, 0x1, P0 ;  /* 0x0000008b871de211 */ /* 0x1c2fe400000f0c88 */
        /* <DEDUP_REMOVED lines=29> */
.L_x_11591:
[----:B------:R-:W-:Y:S05]  /*13a00*/  BSYNC.RECONVERGENT B1 ;  /* 0x0000000000017941 */ /* 0x000fea0003800200 */
.L_x_11590:
[----:B------:R-:W-:Y:S01]  /*13a10*/  IABS R3, R161 ;  /* 0x000000a100037213 */ /* 0x000fe20000000000 */
[----:B------:R-:W3:Y:S01]  /*13a20*/  LD.E R87, desc[UR4][R84.64+0xdc] ;  /* 0x0000dc0454577980 */ /* 0x000ee2000c101900 */
[----:B------:R-:W-:Y:S01]  /*13a30*/  LOP3.LUT R130, R130, 0x120, R131, 0xf8, !PT ;  /* 0x0000012082827812 */ /* 0x000fe200078ef883 */
[C---:B--2---:R-:W-:Y:S01]  /*13a40*/  VIADD R4, R161.reuse, 0x20 ;  /* 0x00000020a1047836 */ /* 0x044fe20000000000 */
[----:B------:R-:W-:Y:S01]  /*13a50*/  I2FP.F32.S32 R3, R3 ;  /* 0x0000000300037245 */ /* 0x000fe20000201400 */
[C---:B-1----:R-:W-:Y:S02]  /*13a60*/  VIADD R22, R162.reuse, 0x1 ;  /* 0x00000001a2167836 */ /* 0x042fe40000000000 */
[C---:B------:R-:W-:Y:S01]  /*13a70*/  VIADD R29, R162.reuse, 0xffffffe9 ;  /* 0xffffffe9a21d7836 */ /* 0x040fe20000000000 */
[----:B------:R-:W-:Y:S01]  /*13a80*/  IABS R4, R4 ;  /* 0x0000000400047213 */ /* 0x000fe20000000000 */
[----:B------:R-:W-:Y:S02]  /*13a90*/  VIADD R31, R162, 0xffffffe8 ;  /* 0xffffffe8a21f7836 */ /* 0x000fe40000000000 */
[-C--:B------:R-:W-:Y:S01]  /*13aa0*/  FFMA.FTZ R97, -R156, R3.reuse, R97 ;  /* 0x000000039c617223 */ /* 0x080fe20000010161 */
[----:B------:R-:W-:Y:S01]  /*13ab0*/  VIADD R20, R162, 0xfffffff8 ;  /* 0xfffffff8a2147836 */ /* 0x000fe20000000000 */
[----:B------:R-:W-:Y:S01]  /*13ac0*/  I2FP.F32.S32 R4, R4 ;  /* 0x0000000400047245 */ /* 0x000fe20000201400 */
[----:B------:R-:W-:Y:S01]  /*13ad0*/  FFMA.FTZ R92, -R156, R3, R92 ;  /* 0x000000039c5c7223 */ /* 0x000fe2000001015c */
[----:B------:R-:W-:Y:S02]  /*13ae0*/  VIADD R5, R162, 0xffffffe0 ;  /* 0xffffffe0a2057836 */ /* 0x000fe40000000000 */
[C---:B------:R-:W-:Y:S02]  /*13af0*/  VIADD R3, R161.reuse, 0x18 ;  /* 0x00000018a1037836 */ /* 0x040fe40000000000 */
[----:B------:R-:W-:Y:S01]  /*13b00*/  FFMA.FTZ R117, -R156, R4, R117 ;  /* 0x000000049c757223 */ /* 0x000fe20000010175 */
[----:B------:R-:W-:Y:S01]  /*13b10*/  VIADD R4, R161, 0x11 ;  /* 0x00000011a1047836 */ /* 0x000fe20000000000 */
[C---:B------:R-:W-:Y:S01]  /*13b20*/  ISETP.GE.AND P1, PT, R5.reuse, R155, PT ;  /* 0x0000009b0500720c */ /* 0x040fe20003f26270 */
[C---:B------:R-:W-:Y:S01]  /*13b30*/  VIADD R12, R162.reuse, 0x9 ;  /* 0x00000009a20c7836 */ /* 0x040fe20000000000 */
[C---:B------:R-:W-:Y:S01]  /*13b40*/  ISETP.GE.AND P4, PT, R5.reuse, R153, PT ;  /* 0x000000990500720c */ /* 0x040fe20003f86270 */
[C---:B------:R-:W-:Y:S01]  /*13b50*/  VIADD R18, R162.reuse, 0xfffffff9 ;  /* 0xfffffff9a2127836 */ /* 0x040fe20000000000 */
[C---:B------:R-:W-:Y:S01]  /*13b60*/  ISETP.GE.AND P6, PT, R5.reuse, R154, PT ;  /* 0x0000009a0500720c */ /* 0x040fe20003fc6270 */
[C---:B------:R-:W-:Y:S01]  /*13b70*/  VIADD R86, R162.reuse, 0xffffffe1 ;  /* 0xffffffe1a2567836 */ /* 0x040fe20000000000 */
        /* <DEDUP_REMOVED lines=8> */
[----:B------:R-:W-:Y:S01]  /*13c00*/  I2FP.F32.S32 R4, R4 ;  /* 0x0000000400047245 */ /* 0x000fe20000201400 */
[C---:B------:R-:W-:Y:S01]  /*13c10*/  VIADD R7, R161.reuse, 0x19 ;  /* 0x00000019a1077836 */ /* 0x040fe20000000000 */
[----:B------:R-:W-:Y:S01]  /*13c20*/  IABS R5, R5 ;  /* 0x0000000500057213 */ /* 0x000fe20000000000 */
        /* <DEDUP_REMOVED lines=8> */
[C---:B------:R-:W-:Y:S01]  /*13cb0*/  VIADD R3, R161.reuse, 0x8 ;  /* 0x00000008a1037836 */ /* 0x040fe20000000000 */
[----:B------:R-:W-:Y:S01]  /*13cc0*/  I2FP.F32.S32 R7, R7 ;  /* 0x0000000700077245 */ /* 0x000fe20000201400 */
[C---:B------:R-:W-:Y:S01]  /*13cd0*/  FFMA.FTZ R119, -R156.reuse, R6, R119 ;  /* 0x000000069c777223 */ /* 0x040fe20000010177 */
[C---:B------:R-:W-:Y:S02]  /*13ce0*/  VIADD R5, R161.reuse, 0x1 ;  /* 0x00000001a1057836 */ /* 0x040fe40000000000 */
[CC--:B------:R-:W-:Y:S01]  /*13cf0*/  FFMA.FTZ R125, -R156.reuse, R4.reuse, R125 ;  /* 0x000000049c7d7223 */ /* 0x0c0fe2000001017d */
[C---:B------:R-:W-:Y:S01]  /*13d00*/  FFMA.FTZ R17, -R156.reuse, R4, R17 ;  /* 0x000000049c117223 */ /* 0x040fe20000010111 */
[----:B------:R-:W-:Y:S01]  /*13d10*/  IABS R3, R3 ;  /* 0x0000000300037213 */ /* 0x000fe20000000000 */
[C---:B------:R-:W-:Y:S02]  /*13d20*/  VIADD R4, R161.reuse, 0xfffffff9 ;  /* 0xfffffff9a1047836 */ /* 0x040fe40000000000 */
[CC--:B------:R-:W-:Y:S01]  /*13d30*/  FFMA.FTZ R165, -R156.reuse, R7.reuse, R165 ;  /* 0x000000079ca57223 */ /* 0x0c0fe200000101a5 */
[C---:B------:R-:W-:Y:S02]  /*13d40*/  VIADD R6, R161.reuse, 0x10 ;  /* 0x00000010a1067836 */ /* 0x040fe40000000000 */
[----:B------:R-:W-:Y:S01]  /*13d50*/  FFMA.FTZ R123, -R156, R7, R123 ;  /* 0x000000079c7b7223 */ /* 0x000fe2000001017b */
[----:B------:R-:W-:Y:S01]  /*13d60*/  IMAD.MOV.U32 R7, RZ, RZ, R3 ;  /* 0x000000ffff077224 */ /* 0x000fe200078e0003 */
[----:B------:R-:W-:Y:S01]  /*13d70*/  IABS R5, R5 ;  /* 0x0000000500057213 */ /* 0x000fe20000000000 */
[----:B------:R-:W-:Y:S01]  /*13d80*/  VIADD R8, R162, 0x10 ;  /* 0x00000010a2087836 */ /* 0x000fe20000000000 */
[----:B------:R-:W-:Y:S01]  /*13d90*/  IABS R3, R4 ;  /* 0x0000000400037213 */ /* 0x000fe20000000000 */
[C---:B------:R-:W-:Y:S01]  /*13da0*/  VIADD R4, R161.reuse, 0xffffffe0 ;  /* 0xffffffe0a1047836 */ /* 0x040fe20000000000 */
[----:B------:R-:W-:Y:S01]  /*13db0*/  IABS R6, R6 ;  /* 0x0000000600067213 */ /* 0x000fe20000000000 */
[----:B------:R-:W-:Y:S01]  /*13dc0*/  VIADD R160, R160, 0xffffffc0 ;  /* 0xffffffc0a0a07836 */ /* 0x000fe20000000000 */
[----:B------:R-:W-:Y:S02]  /*13dd0*/  I2FP.F32.S32 R5, R5 ;  /* 0x0000000500057245 */ /* 0x000fe40000201400 */
[----:B------:R-:W-:Y:S02]  /*13de0*/  I2FP.F32.S32 R6, R6 ;  /* 0x0000000600067245 */ /* 0x000fe40000201400 */
[----:B------:R-:W-:Y:S01]  /*13df0*/  IABS R4, R4 ;  /* 0x0000000400047213 */ /* 0x000fe20000000000 */
[----:B------:R-:W-:Y:S01]  /*13e00*/  FFMA.FTZ R14, -R156, R5, R14 ;  /* 0x000000059c0e7223 */ /* 0x000fe2000001010e */
[----:B------:R-:W-:Y:S01]  /*13e10*/  ISETP.GE.AND P0, PT, R18, R155, PT ;  /* 0x0000009b1200720c */ /* 0x000fe20003f06270 */
[C---:B------:R-:W-:Y:S01]  /*13e20*/  FFMA.FTZ R93, -R156.reuse, R5, R93 ;  /* 0x000000059c5d7223 */ /* 0x040fe2000001015d */
[CC--:B------:R-:W-:Y:S01]  /*13e30*/  FFMA.FTZ R15, -R156.reuse, R6.reuse, R15 ;  /* 0x000000069c0f7223 */ /* 0x0c0fe2000001010f */
[----:B------:R-:W-:Y:S01]  /*13e40*/  FFMA.FTZ R9, -R156, R6, R9 ;  /* 0x000000069c097223 */ /* 0x000fe20000010109 */
[----:B------:R-:W-:Y:S01]  /*13e50*/  I2FP.F32.S32 R5, R4 ;  /* 0x0000000400057245 */ /* 0x000fe20000201400 */
[----:B------:R-:W-:Y:S01]  /*13e60*/  VIADD R4, R161, 0xfffffff1 ;  /* 0xfffffff1a1047836 */ /* 0x000fe20000000000 */
[----:B------:R-:W-:Y:S01]  /*13e70*/  FSEL R97, R97, -INF , P0 ;  /* 0xff80000061617808 */ /* 0x000fe20000000000 */
[C---:B------:R-:W-:Y:S01]  /*13e80*/  VIADD R6, R161.reuse, 0xfffffff8 ;  /* 0xfffffff8a1067836 */ /* 0x040fe20000000000 */
[----:B------:R-:W-:Y:S01]  /*13e90*/  ISETP.GE.AND P0, PT, R22, R153, PT ;  /* 0x000000991600720c */ /* 0x000fe20003f06270 */
[----:B------:R-:W-:Y:S01]  /*13ea0*/  FFMA.FTZ R108, -R156, R5, R108 ;  /* 0x000000059c6c7223 */ /* 0x000fe2000001016c */
[----:B------:R-:W-:Y:S01]  /*13eb0*/  IABS R5, R4 ;  /* 0x0000000400057213 */ /* 0x000fe20000000000 */
[C---:B------:R-:W-:Y:S01]  /*13ec0*/  VIADD R4, R161.reuse, 0xffffffe9 ;  /* 0xffffffe9a1047836 */ /* 0x040fe20000000000 */
[----:B------:R-:W-:Y:S02]  /*13ed0*/  IABS R6, R6 ;  /* 0x0000000600067213 */ /* 0x000fe40000000000 */
[----:B------:R-:W-:Y:S02]  /*13ee0*/  I2FP.F32.S32 R3, R3 ;  /* 0x0000000300037245 */ /* 0x000fe40000201400 */
[----:B------:R-:W-:Y:S02]  /*13ef0*/  FSEL R92, R92, -INF , P0 ;  /* 0xff8000005c5c7808 */ /* 0x000fe40000000000 */
[----:B------:R-:W-:Y:S01]  /*13f00*/  ISETP.GE.AND P0, PT, R86, R155, PT ;  /* 0x0000009b5600720c */ /* 0x000fe20003f06270 */
[CC--:B------:R-:W-:Y:S01]  /*13f10*/  FFMA.FTZ R94, -R156.reuse, R3.reuse, R94 ;  /* 0x000000039c5e7223 */ /* 0x0c0fe2000001015e */
[----:B------:R-:W-:Y:S01]  /*13f20*/  I2FP.F32.S32 R6, R6 ;  /* 0x0000000600067245 */ /* 0x000fe20000201400 */
[C---:B------:R-:W-:Y:S01]  /*13f30*/  FFMA.FTZ R10, -R156.reuse, R3, R10 ;  /* 0x000000039c0a7223 */ /* 0x040fe2000001010a */
[----:B------:R-:W-:Y:S01]  /*13f40*/  I2FP.F32.S32 R7, R7 ;  /* 0x0000000700077245 */ /* 0x000fe20000201400 */
[----:B------:R-:W-:Y:S01]  /*13f50*/  VIADD R3, R161, 0xffffffe1 ;  /* 0xffffffe1a1037836 */ /* 0x000fe20000000000 */
[----:B------:R-:W-:Y:S01]  /*13f60*/  I2FP.F32.S32 R5, R5 ;  /* 0x0000000500057245 */ /* 0x000fe20000201400 */
[C---:B------:R-:W-:Y:S01]  /*13f70*/  FFMA.FTZ R21, -R156.reuse, R6, R21 ;  /* 0x000000069c157223 */ /* 0x040fe20000010115 */
[----:B------:R-:W-:Y:S01]  /*13f80*/  IABS R4, R4 ;  /* 0x0000000400047213 */ /* 0x000fe20000000000 */
[C---:B------:R-:W-:Y:S01]  /*13f90*/  FFMA.FTZ R163, -R156.reuse, R6, R27 ;  /* 0x000000069ca37223 */ /* 0x040fe2000001011b */
[----:B------:R-:W-:Y:S01]  /*13fa0*/  FSEL R32, R115, -INF , P0 ;  /* 0xff80000073207808 */ /* 0x000fe20000000000 */
[----:B------:R-:W-:Y:S01]  /*13fb0*/  VIADD R6, R161, 0xfffffff0 ;  /* 0xfffffff0a1067836 */ /* 0x000fe20000000000 */
[----:B------:R-:W-:Y:S01]  /*13fc0*/  ISETP.GE.AND P0, PT, R29, R155, PT ;  /* 0x0000009b1d00720c */ /* 0x000fe20003f06270 */
[C---:B------:R-:W-:Y:S01]  /*13fd0*/  FFMA.FTZ R13, -R156.reuse, R7, R13 ;  /* 0x000000079c0d7223 */ /* 0x040fe2000001010d */
[----:B------:R-:W-:Y:S01]  /*13fe0*/  I2FP.F32.S32 R4, R4 ;  /* 0x0000000400047245 */ /* 0x000fe20000201400 */
[C---:B------:R-:W-:Y:S01]  /*13ff0*/  FFMA.FTZ R95, -R156.reuse, R5, R95 ;  /* 0x000000059c5f7223 */ /* 0x040fe2000001015f */
[C---:B------:R-:W-:Y:S01]  /*14000*/  FFMA.FTZ R19, -R156.reuse, R7, R19 ;  /* 0x000000079c137223 */ /* 0x040fe20000010113 */
[C---:B------:R-:W-:Y:S01]  /*14010*/  FFMA.FTZ R90, -R156.reuse, R5, R90 ;  /* 0x000000059c5a7223 */ /* 0x040fe2000001015a */
[----:B------:R-:W-:Y:S01]  /*14020*/  FSEL R5, R9, -INF , P0 ;  /* 0xff80000009057808 */ /* 0x000fe20000000000 */
[----:B------:R-:W-:Y:S01]  /*14030*/  FFMA.FTZ R98, -R156, R4, R23 ;  /* 0x000000049c627223 */ /* 0x000fe20000010117 */
[----:B------:R-:W-:Y:S01]  /*14040*/  IABS R7, R3 ;  /* 0x0000000300077213 */ /* 0x000fe20000000000 */
        /* <DEDUP_REMOVED lines=10> */
[----:B------:R-:W-:Y:S01]  /*140f0*/  FSEL R27, R125, -INF , P0 ;  /* 0xff8000007d1b7808 */ /* 0x000fe20000000000 */
[C---:B------:R-:W-:Y:S01]  /*14100*/  FFMA.FTZ R91, -R156.reuse, R7, R91 ;  /* 0x000000079c5b7223 */ /* 0x040fe2000001015b */
[----:B------:R-:W-:Y:S02]  /*14110*/  ISETP.GE.AND P0, PT, R29, R153, PT ;  /* 0x000000991d00720c */ /* 0x000fe40003f06270 */
[----:B------:R-:W-:Y:S02]  /*14120*/  I2FP.F32.S32 R6, R6 ;  /* 0x0000000600067245 */ /* 0x000fe40000201400 */
[----:B------:R-:W-:Y:S02]  /*14130*/  FSEL R28, R119, -INF , P4 ;  /* 0xff800000771c7808 */ /* 0x000fe40002000000 */
[----:B------:R-:W-:Y:S01]  /*14140*/  FSEL R30, R121, -INF , P1 ;  /* 0xff800000791e7808 */ /* 0x000fe20000800000 */
[CC--:B------:R-:W-:Y:S01]  /*14150*/  FFMA.FTZ R122, -R156.reuse, R6.reuse, R25 ;  /* 0x000000069c7a7223 */ /* 0x0c0fe20000010119 */
[----:B------:R-:W-:Y:S01]  /*14160*/  ISETP.GE.AND P4, PT, R23, R155, PT ;  /* 0x0000009b1700720c */ /* 0x000fe20003f86270 */
[----:B------:R-:W-:Y:S01]  /*14170*/  FFMA.FTZ R113, -R156, R6, R113 ;  /* 0x000000069c717223 */ /* 0x000fe20000010171 */
[----:B------:R-:W-:Y:S01]  /*14180*/  ISETP.GE.AND P1, PT, R86, R153, PT ;  /* 0x000000995600720c */ /* 0x000fe20003f26270 */
[C---:B------:R-:W-:Y:S01]  /*14190*/  VIADD R6, R162.reuse, 0x11 ;  /* 0x00000011a2067836 */ /* 0x040fe20000000000 */
        /* <DEDUP_REMOVED lines=52> */
[CC--:B------:R-:W-:Y:S02]  /*144e0*/  ISETP.GE.AND P6, PT, R24.reuse, R154.reuse, PT ;  /* 0x0000009a1800720c */ /* 0x0c0fe40003fc6270 */
        /* <DEDUP_REMOVED lines=80> */
[----:B------:R-:W2:Y:S01]  /*149f0*/  SHFL.BFLY PT, R3, R6, 0x2, 0x1f ;  /* 0x0c401f0006037f89 */ /* 0x000ea200000e0000 */
[----:B-1----:R-:W-:Y:S07]  /*14a00*/  FMNMX.FTZ R21, R8, R23, !PT ;  /* 0x0000001708157209 */ /* 0x002fee0007810000 */
[----:B------:R-:W1:Y:S01]  /*14a10*/  SHFL.BFLY PT, R86, R21, 0x1, 0x1f ;  /* 0x0c201f0015567f89 */ /* 0x000e6200000e0000 */
[----:B--2---:R-:W-:Y:S07]  /*14a20*/  FMNMX.FTZ R4, R6, R3, !PT ;  /* 0x0000000306047209 */ /* 0x004fee0007810000 */
[----:B------:R-:W2:Y:S01]  /*14a30*/  SHFL.BFLY PT, R3, R4, 0x1, 0x1f ;  /* 0x0c201f0004037f89 */ /* 0x000ea200000e0000 */
[----:B-1----:R-:W-:Y:S04]  /*14a40*/  FMNMX.FTZ R86, R21, R86, !PT ;  /* 0x0000005615567209 */ /* 0x002fe80007810000 */
[----:B------:R-:W-:Y:S01]  /*14a50*/  FSETP.NEU.FTZ.AND P1, PT, R86, -INF , PT ;  /* 0xff8000005600780b */ /* 0x000fe20003f3d000 */
[----:B---3--:R-:W-:Y:S05]  /*14a60*/  FMUL.FTZ R112, R87, R86 ;  /* 0x0000005657707220 */ /* 0x008fea0000410000 */
[----:B------:R-:W-:Y:S05]  /*14a70*/  FSEL R112, R112, RZ, P1 ;  /* 0x000000ff70707208 */ /* 0x000fea0000800000 */
[-CC-:B------:R-:W-:Y:S01]  /*14a80*/  FFMA.FTZ R98, R5, R87.reuse, -R112.reuse ;  /* 0x0000005705627223 */ /* 0x180fe20000010870 */
[----:B------:R-:W-:Y:S01]  /*14a90*/  FSEL R5, R86, RZ, P1 ;  /* 0x000000ff56057208 */ /* 0x000fe20000800000 */
[--C-:B------:R-:W-:Y:S01]  /*14aa0*/  FFMA.FTZ R105, R19, R87, -R112.reuse ;  /* 0x0000005713697223 */ /* 0x100fe20000010870 */
[----:B--2---:R-:W-:Y:S01]  /*14ab0*/  FMNMX.FTZ R3, R4, R3, !PT ;  /* 0x0000000304037209 */ /* 0x004fe20007810000 */
        /* <DEDUP_REMOVED lines=245> */
.L_x_11587:
        /* <DEDUP_REMOVED lines=10> */
.L_x_11608:
        /* <DEDUP_REMOVED lines=149> */
.L_x_11597:
[----:B------:R-:W-:Y:S05]  /*16400*/  BSYNC.RECONVERGENT B0 ;  /* 0x0000000000007941 */ /* 0x000fea0003800200 */
.L_x_11596:
        /* <DEDUP_REMOVED lines=27> */
.L_x_11599:
[----:B------:R-:W-:Y:S05]  /*165c0*/  BSYNC.RECONVERGENT B0 ;  /* 0x0000000000007941 */ /* 0x000fea0003800200 */
.L_x_11598:
        /* <DEDUP_REMOVED lines=14> */
.L_x_11601:
[----:B------:R-:W-:Y:S05]  /*166b0*/  BSYNC.RECONVERGENT B0 ;  /* 0x0000000000007941 */ /* 0x000fea0003800200 */
.L_x_11600:
        /* <DEDUP_REMOVED lines=14> */
.L_x_11603:
[----:B------:R-:W-:Y:S05]  /*167a0*/  BSYNC.RECONVERGENT B0 ;  /* 0x0000000000007941 */ /* 0x000fea0003800200 */
.L_x_11602:
[----:B------:R-:W-:-:S04]  /*167b0*/  MOV R143, 0x0 ;  /* 0x00000000008f7802 */ /* 0x000fc80000000f00 */
[----:B-1234-:R-:W-:Y:S05]  /*167c0*/  @P6 RET.REL.NODEC R142 `(_ZN5flash24flash_fwd_splitkv_kernelI23Flash_fwd_kernel_traitsILi96ELi64ELi64ELi4ELb0ELb0EN7cutlass6half_tE19Flash_kernel_traitsILi96ELi64ELi64ELi4ES3_EELb0ELb1ELb1ELb0ELb0ELb1ELb1ELb1EEEvNS_16Flash_fwd_paramsE) ;  /* 0xfffffe988e0c6950 */ /* 0x01efea0003c3ffff */
        /* <DEDUP_REMOVED lines=10> */
[----:B-1----:R-:W-:Y:S05]  /*16870*/  @P0 RET.REL.NODEC R142 `(_ZN5flash24flash_fwd_splitkv_kernelI23Flash_fwd_kernel_traitsILi96ELi64ELi64ELi4ELb0ELb0EN7cutlass6half_tE19Flash_kernel_traitsILi96ELi64ELi64ELi4ES3_EELb0ELb1ELb1ELb0ELb0ELb1ELb1ELb1EEEvNS_16Flash_fwd_paramsE) ;  /* 0xfffffe948ee00950 */ /* 0x002fea0003c3ffff */
[----:B------:R-:W-:Y:S01]  /*16880*/  LEA R2, P0, R59, R62, 0x2 ;  /* 0x0000003e3b027211 */ /* 0x000fe200078010ff */
[----:B------:R-:W-:-:S03]  /*16890*/  IMAD.MOV.U32 R143, RZ, RZ, 0x0 ;  /* 0x00000000ff8f7424 */ /* 0x000fc600078e00ff */
[----:B------:R-:W-:-:S05]  /*168a0*/  LEA.HI.X R3, R59, R63, R55, 0x2, P0 ;  /* 0x0000003f3b037211 */ /* 0x000fca00000f1437 */
[----:B------:R1:W-:Y:S02]  /*168b0*/  ST.E.128 desc[UR4][R2.64+0x4900], R4 ;  /* 0x0049000402007985 */ /* 0x0003e4000c101d04 */
[----:B-1----:R-:W-:Y:S05]  /*168c0*/  RET.REL.NODEC R142 `(_ZN5flash24flash_fwd_splitkv_kernelI23Flash_fwd_kernel_traitsILi96ELi64ELi64ELi4ELb0ELb0EN7cutlass6half_tE19Flash_kernel_traitsILi96ELi64ELi64ELi4ES3_EELb0ELb1ELb1ELb0ELb0ELb1ELb1ELb1EEEvNS_16Flash_fwd_paramsE) ;  /* 0xfffffe948ecc7950 */ /* 0x002fea0003c3ffff */
.L_x_11595:
[----:B------:R-:W-:Y:S01]  /*168d0*/  MOV R5, 0x2 ;  /* 0x0000000200057802 */ /* 0x000fe20000000f00 */
[----:B------:R-:W-:Y:S01]  /*168e0*/  IMAD.MOV.U32 R0, RZ, RZ, 0x1f ;  /* 0x0000001fff007424 */ /* 0x000fe200078e00ff */
[----:B------:R-:W-:-:S07]  /*168f0*/  MOV R2, 0xffffffff ;  /* 0xffffffff00027802 */ /* 0x000fce0000000f00 */
[----:B-1---5:R-:W-:Y:S05]  /*16900*/  WARPSYNC.COLLECTIVE R2, `(.L_x_11604) ;  /* 0x0000000002087348 */ /* 0x022fea0003c00000 */
[----:B------:R2:W3:Y:S02]  /*16910*/  SHFL.BFLY P0, R11, R159, R5, R0 ;  /* 0x0c0000059f0b7389 */ /* 0x0004e40000000000 */
[----:B-123-5:R-:W-:Y:S05]  /*16920*/  ENDCOLLECTIVE ;  /* 0x000000000000791b */ /* 0x02efea0003800000 */
.L_x_11604:
[----:B------:R-:W-:Y:S02]  /*16930*/  IMAD.MOV.U32 R8, RZ, RZ, R11 ;  /* 0x000000ffff087224 */ /* 0x000fe400078e000b */
[----:B------:R-:W-:Y:S02]  /*16940*/  IMAD.MOV.U32 R5, RZ, RZ, 0x1 ;  /* 0x00000001ff057424 */ /* 0x000fe400078e00ff */
[----:B------:R-:W-:-:S05]  /*16950*/  FADD.FTZ R8, R8, R159 ;  /* 0x0000009f08087221 */ /* 0x000fca0000010000 */
[----:B------:R-:W-:-:S07]  /*16960*/  MOV R159, R8 ;  /* 0x00000008009f7202 */ /* 0x000fce0000000f00 */
[----:B------:R-:W-:Y:S05]  /*16970*/  WARPSYNC.COLLECTIVE R2, `(.L_x_11605) ;  /* 0x0000000002087348 */ /* 0x000fea0003c00000 */
[----:B------:R1:W2:Y:S02]  /*16980*/  SHFL.BFLY P0, R11, R159, R5, R0 ;  /* 0x0c0000059f0b7389 */ /* 0x0002a40000000000 */
[----:B-12---:R-:W-:Y:S05]  /*16990*/  ENDCOLLECTIVE ;  /* 0x000000000000791b */ /* 0x006fea0003800000 */
.L_x_11605:
[----:B------:R-:W-:Y:S01]  /*169a0*/  MOV R159, R157 ;  /* 0x0000009d009f7202 */ /* 0x000fe20000000f00 */
[----:B------:R-:W-:Y:S01]  /*169b0*/  IMAD.MOV.U32 R5, RZ, RZ, 0x2 ;  /* 0x00000002ff057424 */ /* 0x000fe200078e00ff */
[----:B------:R-:W-:-:S07]  /*169c0*/  MOV R7, R11 ;  /* 0x0000000b00077202 */ /* 0x000fce0000000f00 */
[----:B------:R-:W-:Y:S05]  /*169d0*/  WARPSYNC.COLLECTIVE R2, `(.L_x_11606) ;  /* 0x0000000002087348 */ /* 0x000fea0003c00000 */
[----:B------:R1:W2:Y:S02]  /*169e0*/  SHFL.BFLY P0, R11, R159, R5, R0 ;  /* 0x0c0000059f0b7389 */ /* 0x0002a40000000000 */
[----:B-12---:R-:W-:Y:S05]  /*169f0*/  ENDCOLLECTIVE ;  /* 0x000000000000791b */ /* 0x006fea0003800000 */
.L_x_11606:
[----:B------:R-:W-:Y:S01]  /*16a00*/  FADD.FTZ R10, R8, R7 ;  /* 0x00000007080a7221 */ /* 0x000fe20000010000 */
[----:B------:R-:W-:Y:S01]  /*16a10*/  FADD.FTZ R6, R11, R157 ;  /* 0x0000009d0b067221 */ /* 0x000fe20000010000 */
[----:B------:R-:W-:-:S04]  /*16a20*/  MOV R5, 0x1 ;  /* 0x0000000100057802 */ /* 0x000fc80000000f00 */
[----:B------:R-:W-:-:S07]  /*16a30*/  MOV R159, R6 ;  /* 0x00000006009f7202 */ /* 0x000fce0000000f00 */
[----:B------:R-:W-:Y:S05]  /*16a40*/  WARPSYNC.COLLECTIVE R2, `(.L_x_11607) ;  /* 0x0000000002087348 */ /* 0x000fea0003c00000 */
[----:B------:R1:W2:Y:S02]  /*16a50*/  SHFL.BFLY P0, R11, R159, R5, R0 ;  /* 0x0c0000059f0b7389 */ /* 0x0002a40000000000 */
[----:B-12---:R-:W-:Y:S05]  /*16a60*/  ENDCOLLECTIVE ;  /* 0x000000000000791b */ /* 0x006fea0003800000 */
.L_x_11607:
[----:B------:R-:W-:Y:S05]  /*16a70*/  BRA `(.L_x_11608) ;  /* 0xfffffff0000c7947 */ /* 0x000fea000383ffff */
.L_x_11609:
        /* <DEDUP_REMOVED lines=16> */
.L_x_11741:


//--------------------- .nv.shared._ZN5flash32flash_fwd_splitkv_combine_kernelI23Flash_fwd_kernel_traitsILi96ELi64ELi128ELi4ELb0ELb0EN7cutlass6half_tE19Flash_kernel_traitsILi96ELi64ELi128ELi4ES3_EELi16ELi7ELb0EEEvNS_16Flash_fwd_paramsE --------------------------
	.section	.nv.shared._ZN5flash32flash_fwd_splitkv_combine_kernelI23Flash_fwd_kernel_traitsILi96ELi64ELi128ELi4ELb0ELb0EN7cutlass6half_tE19Flash_kernel_traitsILi96ELi64ELi128ELi4ES3_EELi16ELi7ELb0EEEvNS_16Flash_fwd_paramsE,"aw",@nobits
	.sectionflags	@""
	.align	16
.nv.shared._ZN5flash32flash_fwd_splitkv_combine_kernelI23Flash_fwd_kernel_traitsILi96ELi64ELi128ELi4ELb0ELb0EN7cutlass6half_tE19Flash_kernel_traitsILi96ELi64ELi128ELi4ES3_EELi16ELi7ELb0EEEvNS_16Flash_fwd_paramsE:
	.zero		9728


//--------------------- .nv.shared.reserved.0     --------------------------
	.section	.nv.shared.reserved.0,"aw",@nobits
	.weak		__nv_reservedSMEM_offset_0_alias
	.size		__nv_reservedSMEM_offset_0_alias, 0, 64
	.other		__nv_reservedSMEM_offset_0_alias,@"STO_CUDA_RESERVED_SHARED STV_DEFAULT"
__nv_reservedSMEM_offset_0_alias:
	.zero		0
	.zero		64


//--------------------- .nv.global                --------------------------
	.section	.nv.global,"aw",@nobits
.nv.global:
	.type		_ZN71_INTERNAL_6b6793c4_35_flash_fwd_split_hdim96_fp16_sm80_cu_6987f922_34274cute1_E,@object
	.size		_ZN71_INTERNAL_6b6793c4_35_flash_fwd_split_hdim96_fp16_sm80_cu_6987f922_34274cute1_E,(_ZN71_INTERNAL_6b6793c4_35_flash_fwd_split_hdim96_fp16_sm80_cu_6987f922_34274cuda3std3__45__cpo6cbeginE - _ZN71_INTERNAL_6b6793c4_35_flash_fwd_split_hdim96_fp16_sm80_cu_6987f922_34274cute1_E)
_ZN71_INTERNAL_6b6793c4_35_flash_fwd_split_hdim96_fp16_sm80_cu_6987f922_34274cute1_E:
	.zero		1
	.type		_ZN71_INTERNAL_6b6793c4_35_flash_fwd_split_hdim96_fp16_sm80_cu_6987f922_34274cuda3std3__45__cpo6cbeginE,@object
	.size		_ZN71_INTERNAL_6b6793c4_35_flash_fwd_split_hdim96_fp16_sm80_cu_6987f922_34274cuda3std3__45__cpo6cbeginE,(_ZN71_INTERNAL_6b6793c4_35_flash_fwd_split_hdim96_fp16_sm80_cu_6987f922_34274cuda3std3__48in_placeE - _ZN71_INTERNAL_6b6793c4_35_flash_fwd_split_hdim96_fp16_sm80_cu_6987f922_34274cuda3std3__45__cpo6cbeginE)
_ZN71_INTERNAL_6b6793c4_35_flash_fwd_split_hdim96_fp16_sm80_cu_6987f922_34274cuda3std3__45__cpo6cbeginE:
	.zero		1
	.type		_ZN71_INTERNAL_6b6793c4_35_flash_fwd_split_hdim96_fp16_sm80_cu_6987f922_34274cuda3std3__48in_placeE,@object
	.size		_ZN71_INTERNAL_6b6793c4_35_flash_fwd_split_hdim96_fp16_sm80_cu_6987f922_34274cuda3std3__48in_placeE,(_ZN71_INTERNAL_6b6793c4_35_flash_fwd_split_hdim96_fp16_sm80_cu_6987f922_34274cuda3std6ranges3__45__cpo9iter_moveE - _ZN71_INTERNAL_6b6793c4_35_flash_fwd_split_hdim96_fp16_sm80_cu_6987f922_34274cuda3std3__48in_placeE)
_ZN71_INTERNAL_6b6793c4_35_flash_fwd_split_hdim96_fp16_sm80_cu_6987f922_34274cuda3std3__48in_placeE:
	.zero		1
	.type		_ZN71_INTERNAL_6b6793c4_35_flash_fwd_split_hdim96_fp16_sm80_cu_6987f922_34274cuda3std6ranges3__45__cpo9iter_moveE,@object
	.size		_ZN71_INTERNAL_6b6793c4_35_flash_fwd_split_hdim96_fp16_sm80_cu_6987f922_34274cuda3std6ranges3__45__cpo9iter_moveE,(_ZN71_INTERNAL_6b6793c4_35_flash_fwd_split_hdim96_fp16_sm80_cu_6987f922_34274cuda3std3__45__cpo5beginE - _ZN71_INTERNAL_6b6793c4_35_flash_fwd_split_hdim96_fp16_sm80_cu_6987f922_34274cuda3std6ranges3__45__cpo9iter_moveE)
_ZN71_INTERNAL_6b6793c4_35_flash_fwd_split_hdim96_fp16_sm80_cu_6987f922_34274cuda3std6ranges3__45__cpo9iter_moveE:
	.zero		1
	.type		_ZN71_INTERNAL_6b6793c4_35_flash_fwd_split_hdim96_fp16_sm80_cu_6987f922_34274cuda3std3__45__cpo5beginE,@object
	.size		_ZN71_INTERNAL_6b6793c4_35_flash_fwd_split_hdim96_fp16_sm80_cu_6987f922_34274cuda3std3__45__cpo5beginE,(_ZN71_INTERNAL_6b6793c4_35_flash_fwd_split_hdim96_fp16_sm80_cu_6987f922_34274cuda3std3__473_GLOBAL__N__6b6793c4_35_flash_fwd_split_hdim96_fp16_sm80_cu_6987f922_34276ignoreE - _ZN71_INTERNAL_6b6793c4_35_flash_fwd_split_hdim96_fp16_sm80_cu_6987f922_34274cuda3std3__45__cpo5beginE)
_ZN71_INTERNAL_6b6793c4_35_flash_fwd_split_hdim96_fp16_sm80_cu_6987f922_34274cuda3std3__45__cpo5beginE:
	.zero		1
	.type		_ZN71_INTERNAL_6b6793c4_35_flash_fwd_split_hdim96_fp16_sm80_cu_6987f922_34274cuda3std3__473_GLOBAL__N__6b6793c4_35_flash_fwd_split_hdim96_fp16_sm80_cu_6987f922_34276ignoreE,@object
	.size		_ZN71_INTERNAL_6b6793c4_35_flash_fwd_split_hdim96_fp16_sm80_cu_6987f922_34274cuda3std3__473_GLOBAL__N__6b6793c4_35_flash_fwd_split_hdim96_fp16_sm80_cu_6987f922_34276ignoreE,(_ZN71_INTERNAL_6b6793c4_35_flash_fwd_split_hdim96_fp16_sm80_cu_6987f922_34274cute7productE - _ZN71_INTERNAL_6b6793c4_35_flash_fwd_split_hdim96_fp16_sm80_cu_6987f922_34274cuda3std3__473_GLOBAL__N__6b6793c4_35_flash_fwd_split_hdim96_fp16_sm80_cu_6987f922_34276ignoreE)
_ZN71_INTERNAL_6b6793c4_35_flash_fwd_split_hdim96_fp16_sm80_cu_6987f922_34274cuda3std3__473_GLOBAL__N__6b6793c4_35_flash_fwd_split_hdim96_fp16_sm80_cu_6987f922_34276ignoreE:
	.zero		1
	.type		_ZN71_INTERNAL_6b6793c4_35_flash_fwd_split_hdim96_fp16_sm80_cu_6987f922_34274cute7productE,@object
	.size		_ZN71_INTERNAL_6b6793c4_35_flash_fwd_split_hdim96_fp16_sm80_cu_6987f922_34274cute7productE,(_ZN71_INTERNAL_6b6793c4_35_flash_fwd_split_hdim96_fp16_sm80_cu_6987f922_34274cuda3std3__45__cpo3endE - _ZN71_INTERNAL_6b6793c4_35_flash_fwd_split_hdim96_fp16_sm80_cu_6987f922_34274cute7productE)
_ZN71_INTERNAL_6b6793c4_35_flash_fwd_split_hdim96_fp16_sm80_cu_6987f922_34274cute7productE:
	.zero		1
	.type		_ZN71_INTERNAL_6b6793c4_35_flash_fwd_split_hdim96_fp16_sm80_cu_6987f922_34274cuda3std3__45__cpo3endE,@object
	.size		_ZN71_INTERNAL_6b6793c4_35_flash_fwd_split_hdim96_fp16_sm80_cu_6987f922_34274cuda3std3__45__cpo3endE,(_ZN71_INTERNAL_6b6793c4_35_flash_fwd_split_hdim96_fp16_sm80_cu_6987f922_34274cuda3std3__419piecewise_constructE - _ZN71_INTERNAL_6b6793c4_35_flash_fwd_split_hdim96_fp16_sm80_cu_6987f922_34274cuda3std3__45__cpo3endE)
_ZN71_INTERNAL_6b6793c4_35_flash_fwd_split_hdim96_fp16_sm80_cu_6987f922_34274cuda3std3__45__cpo3endE:
	.zero		1
	.type		_ZN71_INTERNAL_6b6793c4_35_flash_fwd_split_hdim96_fp16_sm80_cu_6987f922_34274cuda3std3__419piecewise_constructE,@object
	.size		_ZN71_INTERNAL_6b6793c4_35_flash_fwd_split_hdim96_fp16_sm80_cu_6987f922_34274cuda3std3__419piecewise_constructE,(_ZN71_INTERNAL_6b6793c4_35_flash_fwd_split_hdim96_fp16_sm80_cu_6987f922_34274cuda3std3__45__cpo4cendE - _ZN71_INTERNAL_6b6793c4_35_flash_fwd_split_hdim96_fp16_sm80_cu_6987f922_34274cuda3std3__419piecewise_constructE)
_ZN71_INTERNAL_6b6793c4_35_flash_fwd_split_hdim96_fp16_sm80_cu_6987f922_34274cuda3std3__419piecewise_constructE:
	.zero		1
	.type		_ZN71_INTERNAL_6b6793c4_35_flash_fwd_split_hdim96_fp16_sm80_cu_6987f922_34274cuda3std3__45__cpo4cendE,@object
	.size		_ZN71_INTERNAL_6b6793c4_35_flash_fwd_split_hdim96_fp16_sm80_cu_6987f922_34274cuda3std3__45__cpo4cendE,(_ZN71_INTERNAL_6b6793c4_35_flash_fwd_split_hdim96_fp16_sm80_cu_6987f922_34274cuda3std6ranges3__45__cpo4swapE - _ZN71_INTERNAL_6b6793c4_35_flash_fwd_split_hdim96_fp16_sm80_cu_6987f922_34274cuda3std3__45__cpo4cendE)
_ZN71_INTERNAL_6b6793c4_35_flash_fwd_split_hdim96_fp16_sm80_cu_6987f922_34274cuda3std3__45__cpo4cendE:
	.zero		1
	.type		_ZN71_INTERNAL_6b6793c4_35_flash_fwd_split_hdim96_fp16_sm80_cu_6987f922_34274cuda3std6ranges3__45__cpo4swapE,@object
	.size		_ZN71_INTERNAL_6b6793c4_35_flash_fwd_split_hdim96_fp16_sm80_cu_6987f922_34274cuda3std6ranges3__45__cpo4swapE,(.L_7 - _ZN71_INTERNAL_6b6793c4_35_flash_fwd_split_hdim96_fp16_sm80_cu_6987f922_34274cuda3std6ranges3__45__cpo4swapE)
_ZN71_INTERNAL_6b6793c4_35_flash_fwd_split_hdim96_fp16_sm80_cu_6987f922_34274cuda3std6ranges3__45__cpo4swapE:
	.zero		1
.L_7:


//--------------------- .nv.shared._ZN5flash32flash_fwd_splitkv_combine_kernelI23Flash_fwd_kernel_traitsILi96ELi64ELi128ELi4ELb0ELb0EN7cutlass6half_tE19Flash_kernel_traitsILi96ELi64ELi128ELi4ES3_EELi16ELi6ELb0EEEvNS_16Flash_fwd_paramsE --------------------------
	.section	.nv.shared._ZN5flash32flash_fwd_splitkv_combine_kernelI23Flash_fwd_kernel_traitsILi96ELi64ELi128ELi4ELb0ELb0EN7cutlass6half_tE19Flash_kernel_traitsILi96ELi64ELi128ELi4ES3_EELi16ELi6ELb0EEEvNS_16Flash_fwd_paramsE,"aw",@nobits
	.sectionflags	@""
	.align	16
.nv.shared._ZN5flash32flash_fwd_splitkv_combine_kernelI23Flash_fwd_kernel_traitsILi96ELi64ELi128ELi4ELb0ELb0EN7cutlass6half_tE19Flash_kernel_traitsILi96ELi64ELi128ELi4ES3_EELi16ELi6ELb0EEEvNS_16Flash_fwd_paramsE:
	.zero		5376


//--------------------- .nv.shared._ZN5flash32flash_fwd_splitkv_combine_kernelI23Flash_fwd_kernel_traitsILi96ELi64ELi128ELi4ELb0ELb0EN7cutlass6half_tE19Flash_kernel_traitsILi96ELi64ELi128ELi4ES3_EELi16ELi5ELb0EEEvNS_16Flash_fwd_paramsE --------------------------
	.section	.nv.shared._ZN5flash32flash_fwd_splitkv_combine_kernelI23Flash_fwd_kernel_traitsILi96ELi64ELi128ELi4ELb0ELb0EN7cutlass6half_tE19Flash_kernel_traitsILi96ELi64ELi128ELi4ES3_EELi16ELi5ELb0EEEvNS_16Flash_fwd_paramsE,"aw",@nobits
	.sectionflags	@""
	.align	16
.nv.shared._ZN5flash32flash_fwd_splitkv_combine_kernelI23Flash_fwd_kernel_traitsILi96ELi64ELi128ELi4ELb0ELb0EN7cutlass6half_tE19Flash_kernel_traitsILi96ELi64ELi128ELi4ES3_EELi16ELi5ELb0EEEvNS_16Flash_fwd_paramsE:
	.zero		3200


//--------------------- .nv.shared._ZN5flash32flash_fwd_splitkv_combine_kernelI23Flash_fwd_kernel_traitsILi96ELi64ELi128ELi4ELb0ELb0EN7cutlass6half_tE19Flash_kernel_traitsILi96ELi64ELi128ELi4ES3_EELi16ELi4ELb0EEEvNS_16Flash_fwd_paramsE --------------------------
	.section	.nv.shared._ZN5flash32flash_fwd_splitkv_combine_kernelI23Flash_fwd_kernel_traitsILi96ELi64ELi128ELi4ELb0ELb0EN7cutlass6half_tE19Flash_kernel_traitsILi96ELi64ELi128ELi4ES3_EELi16ELi4ELb0EEEvNS_16Flash_fwd_paramsE,"aw",@nobits
	.sectionflags	@""
	.align	16
.nv.shared._ZN5flash32flash_fwd_splitkv_combine_kernelI23Flash_fwd_kernel_traitsILi96ELi64ELi128ELi4ELb0ELb0EN7cutlass6half_tE19Flash_kernel_traitsILi96ELi64ELi128ELi4ES3_EELi16ELi4ELb0EEEvNS_16Flash_fwd_paramsE:
	.zero		2112


//--------------------- .nv.shared._ZN5flash32flash_fwd_splitkv_combine_kernelI23Flash_fwd_kernel_traitsILi96ELi64ELi128ELi4ELb0ELb0EN7cutlass6half_tE19Flash_kernel_traitsILi96ELi64ELi128ELi4ES3_EELi16ELi3ELb0EEEvNS_16Flash_fwd_paramsE --------------------------
	.section	.nv.shared._ZN5flash32flash_fwd_splitkv_combine_kernelI23Flash_fwd_kernel_traitsILi96ELi64ELi128ELi4ELb0ELb0EN7cutlass6half_tE19Flash_kernel_traitsILi96ELi64ELi128ELi4ES3_EELi16ELi3ELb0EEEvNS_16Flash_fwd_paramsE,"aw",@nobits
	.sectionflags	@""
	.align	16
.nv.shared._ZN5flash32flash_fwd_splitkv_combine_kernelI23Flash_fwd_kernel_traitsILi96ELi64ELi128ELi4ELb0ELb0EN7cutlass6half_tE19Flash_kernel_traitsILi96ELi64ELi128ELi4ES3_EELi16ELi3ELb0EEEvNS_16Flash_fwd_paramsE:
	.zero		1568


//--------------------- .nv.shared._ZN5flash32flash_fwd_splitkv_combine_kernelI23Flash_fwd_kernel_traitsILi96ELi64ELi128ELi4ELb0ELb0EN7cutlass6half_tE19Flash_kernel_traitsILi96ELi64ELi128ELi4ES3_EELi16ELi2ELb0EEEvNS_16Flash_fwd_paramsE --------------------------
	.section	.nv.shared._ZN5flash32flash_fwd_splitkv_combine_kernelI23Flash_fwd_kernel_traitsILi96ELi64ELi128ELi4ELb0ELb0EN7cutlass6half_tE19Flash_kernel_traitsILi96ELi64ELi128ELi4ES3_EELi16ELi2ELb0EEEvNS_16Flash_fwd_paramsE,"aw",@nobits
	.sectionflags	@""
	.align	16
.nv.shared._ZN5flash32flash_fwd_splitkv_combine_kernelI23Flash_fwd_kernel_traitsILi96ELi64ELi128ELi4ELb0ELb0EN7cutlass6half_tE19Flash_kernel_traitsILi96ELi64ELi128ELi4ES3_EELi16ELi2ELb0EEEvNS_16Flash_fwd_paramsE:
	.zero		1296


//--------------------- .nv.shared._ZN5flash32flash_fwd_splitkv_combine_kernelI23Flash_fwd_kernel_traitsILi96ELi64ELi128ELi4ELb0ELb0EN7cutlass6half_tE19Flash_kernel_traitsILi96ELi64ELi128ELi4ES3_EELi16ELi1ELb0EEEvNS_16Flash_fwd_paramsE --------------------------
	.section	.nv.shared._ZN5flash32flash_fwd_splitkv_combine_kernelI23Flash_fwd_kernel_traitsILi96ELi64ELi128ELi4ELb0ELb0EN7cutlass6half_tE19Flash_kernel_traitsILi96ELi64ELi128ELi4ES3_EELi16ELi1ELb0EEEvNS_16Flash_fwd_paramsE,"aw",@nobits
	.sectionflags	@""
	.align	16
.nv.shared._ZN5flash32flash_fwd_splitkv_combine_kernelI23Flash_fwd_kernel_traitsILi96ELi64ELi128ELi4ELb0ELb0EN7cutlass6half_tE19Flash_kernel_traitsILi96ELi64ELi128ELi4ES3_EELi16ELi1ELb0EEEvNS_16Flash_fwd_paramsE:
	.zero		1168


//--------------------- .nv.shared._ZN5flash32flash_fwd_splitkv_combine_kernelI23Flash_fwd_kernel_traitsILi96ELi64ELi128ELi4ELb0ELb0EN7cutlass6half_tE19Flash_kernel_traitsILi96ELi64ELi128ELi4ES3_EELi16ELi7ELb1EEEvNS_16Flash_fwd_paramsE --------------------------
	.section	.nv.shared._ZN5flash32flash_fwd_splitkv_combine_kernelI23Flash_fwd_kernel_traitsILi96ELi64ELi128ELi4ELb0ELb0EN7cutlass6half_tE19Flash_kernel_traitsILi96ELi64ELi128ELi4ES3_EELi16ELi7ELb1EEEvNS_16Flash_fwd_paramsE,"aw",@nobits
	.sectionflags	@""
	.align	16
.nv.shared._ZN5flash32flash_fwd_splitkv_combine_kernelI23Flash_fwd_kernel_traitsILi96ELi64ELi128ELi4ELb0ELb0EN7cutlass6half_tE19Flash_kernel_traitsILi96ELi64ELi128ELi4ES3_EELi16ELi7ELb1EEEvNS_16Flash_fwd_paramsE:
	.zero		9728


//--------------------- .nv.shared._ZN5flash32flash_fwd_splitkv_combine_kernelI23Flash_fwd_kernel_traitsILi96ELi64ELi128ELi4ELb0ELb0EN7cutlass6half_tE19Flash_kernel_traitsILi96ELi64ELi128ELi4ES3_EELi16ELi6ELb1EEEvNS_16Flash_fwd_paramsE --------------------------
	.section	.nv.shared._ZN5flash32flash_fwd_splitkv_combine_kernelI23Flash_fwd_kernel_traitsILi96ELi64ELi128ELi4ELb0ELb0EN7cutlass6half_tE19Flash_kernel_traitsILi96ELi64ELi128ELi4ES3_EELi16ELi6ELb1EEEvNS_16Flash_fwd_paramsE,"aw",@nobits
	.sectionflags	@""
	.align	16
.nv.shared._ZN5flash32flash_fwd_splitkv_combine_kernelI23Flash_fwd_kernel_traitsILi96ELi64ELi128ELi4ELb0ELb0EN7cutlass6half_tE19Flash_kernel_traitsILi96ELi64ELi128ELi4ES3_EELi16ELi6ELb1EEEvNS_16Flash_fwd_paramsE:
	.zero		5376


//--------------------- .nv.shared._ZN5flash32flash_fwd_splitkv_combine_kernelI23Flash_fwd_kernel_traitsILi96ELi64ELi128ELi4ELb0ELb0EN7cutlass6half_tE19Flash_kernel_traitsILi96ELi64ELi128ELi4ES3_EELi16ELi5ELb1EEEvNS_16Flash_fwd_paramsE --------------------------
	.section	.nv.shared._ZN5flash32flash_fwd_splitkv_combine_kernelI23Flash_fwd_kernel_traitsILi96ELi64ELi128ELi4ELb0ELb0EN7cutlass6half_tE19Flash_kernel_traitsILi96ELi64ELi128ELi4ES3_EELi16ELi5ELb1EEEvNS_16Flash_fwd_paramsE,"aw",@nobits
	.sectionflags	@""
	.align	16
.nv.shared._ZN5flash32flash_fwd_splitkv_combine_kernelI23Flash_fwd_kernel_traitsILi96ELi64ELi128ELi4ELb0ELb0EN7cutlass6half_tE19Flash_kernel_traitsILi96ELi64ELi128ELi4ES3_EELi16ELi5ELb1EEEvNS_16Flash_fwd_paramsE:
	.zero		3200


//--------------------- .nv.shared._ZN5flash32flash_fwd_splitkv_combine_kernelI23Flash_fwd_kernel_traitsILi96ELi64ELi128ELi4ELb0ELb0EN7cutlass6half_tE19Flash_kernel_traitsILi96ELi64ELi128ELi4ES3_EELi16ELi4ELb1EEEvNS_16Flash_fwd_paramsE --------------------------
	.section	.nv.shared._ZN5flash32flash_fwd_splitkv_combine_kernelI23Flash_fwd_kernel_traitsILi96ELi64ELi128ELi4ELb0ELb0EN7cutlass6half_tE19Flash_kernel_traitsILi96ELi64ELi128ELi4ES3_EELi16ELi4ELb1EEEvNS_16Flash_fwd_paramsE,"aw",@nobits
	.sectionflags	@""
	.align	16
.nv.shared._ZN5flash32flash_fwd_splitkv_combine_kernelI23Flash_fwd_kernel_traitsILi96ELi64ELi128ELi4ELb0ELb0EN7cutlass6half_tE19Flash_kernel_traitsILi96ELi64ELi128ELi4ES3_EELi16ELi4ELb1EEEvNS_16Flash_fwd_paramsE:
	.zero		2112


//--------------------- .nv.shared._ZN5flash32flash_fwd_splitkv_combine_kernelI23Flash_fwd_kernel_traitsILi96ELi64ELi128ELi4ELb0ELb0EN7cutlass6half_tE19Flash_kernel_traitsILi96ELi64ELi128ELi4ES3_EELi16ELi3ELb1EEEvNS_16Flash_fwd_paramsE --------------------------
	.section	.nv.shared._ZN5flash32flash_fwd_splitkv_combine_kernelI23Flash_fwd_kernel_traitsILi96ELi64ELi128ELi4ELb0ELb0EN7cutlass6half_tE19Flash_kernel_traitsILi96ELi64ELi128ELi4ES3_EELi16ELi3ELb1EEEvNS_16Flash_fwd_paramsE,"aw",@nobits
	.sectionflags	@""
	.align	16
.nv.shared._ZN5flash32flash_fwd_splitkv_combine_kernelI23Flash_fwd_kernel_traitsILi96ELi64ELi128ELi4ELb0ELb0EN7cutlass6half_tE19Flash_kernel_traitsILi96ELi64ELi128ELi4ES3_EELi16ELi3ELb1EEEvNS_16Flash_fwd_paramsE:
	.zero		1568


//--------------------- .nv.shared._ZN5flash32flash_fwd_splitkv_combine_kernelI23Flash_fwd_kernel_traitsILi96ELi64ELi128ELi4ELb0ELb0EN7cutlass6half_tE19Flash_kernel_traitsILi96ELi64ELi128ELi4ES3_EELi16ELi2ELb1EEEvNS_16Flash_fwd_paramsE --------------------------
	.section	.nv.shared._ZN5flash32flash_fwd_splitkv_combine_kernelI23Flash_fwd_kernel_traitsILi96ELi64ELi128ELi4ELb0ELb0EN7cutlass6half_tE19Flash_kernel_traitsILi96ELi64ELi128ELi4ES3_EELi16ELi2ELb1EEEvNS_16Flash_fwd_paramsE,"aw",@nobits
	.sectionflags	@""
	.align	16
.nv.shared._ZN5flash32flash_fwd_splitkv_combine_kernelI23Flash_fwd_kernel_traitsILi96ELi64ELi128ELi4ELb0ELb0EN7cutlass6half_tE19Flash_kernel_traitsILi96ELi64ELi128ELi4ES3_EELi16ELi2ELb1EEEvNS_16Flash_fwd_paramsE:
	.zero		1296


//--------------------- .nv.shared._ZN5flash32flash_fwd_splitkv_combine_kernelI23Flash_fwd_kernel_traitsILi96ELi64ELi128ELi4ELb0ELb0EN7cutlass6half_tE19Flash_kernel_traitsILi96ELi64ELi128ELi4ES3_EELi16ELi1ELb1EEEvNS_16Flash_fwd_paramsE --------------------------
	.section	.nv.shared._ZN5flash32flash_fwd_splitkv_combine_kernelI23Flash_fwd_kernel_traitsILi96ELi64ELi128ELi4ELb0ELb0EN7cutlass6half_tE19Flash_kernel_traitsILi96ELi64ELi128ELi4ES3_EELi16ELi1ELb1EEEvNS_16Flash_fwd_paramsE,"aw",@nobits
	.sectionflags	@""
	.align	16
.nv.shared._ZN5flash32flash_fwd_splitkv_combine_kernelI23Flash_fwd_kernel_traitsILi96ELi64ELi128ELi4ELb0ELb0EN7cutlass6half_tE19Flash_kernel_traitsILi96ELi64ELi128ELi4ES3_EELi16ELi1ELb1EEEvNS_16Flash_fwd_paramsE:
	.zero		1168


//--------------------- .nv.shared._ZN5flash24flash_fwd_splitkv_kernelI23Flash_fwd_kernel_traitsILi96ELi64ELi128ELi4ELb0ELb0EN7cutlass6half_tE19Flash_kernel_traitsILi96ELi64ELi128ELi4ES3_EELb0ELb0ELb0ELb0ELb1ELb0ELb0ELb0EEEvNS_16Flash_fwd_paramsE --------------------------
	.section	.nv.shared._ZN5flash24flash_fwd_splitkv_kernelI23Flash_fwd_kernel_traitsILi96ELi64ELi128ELi4ELb0ELb0EN7cutlass6half_tE19Flash_kernel_traitsILi96ELi64ELi128ELi4ES3_EELb0ELb0ELb0ELb0ELb1ELb0ELb0ELb0EEEvNS_16Flash_fwd_paramsE,"aw",@nobits
	.sectionflags	@""
	.align	16
	.zero		1024


//--------------------- .nv.shared._ZN5flash24flash_fwd_splitkv_kernelI23Flash_fwd_kernel_traitsILi96ELi64ELi128ELi4ELb0ELb0EN7cutlass6half_tE19Flash_kernel_traitsILi96ELi64ELi128ELi4ES3_EELb0ELb0ELb0ELb0ELb1ELb1ELb0ELb0EEEvNS_16Flash_fwd_paramsE --------------------------
	.section	.nv.shared._ZN5flash24flash_fwd_splitkv_kernelI23Flash_fwd_kernel_traitsILi96ELi64ELi128ELi4ELb0ELb0EN7cutlass6half_tE19Flash_kernel_traitsILi96ELi64ELi128ELi4ES3_EELb0ELb0ELb0ELb0ELb1ELb1ELb0ELb0EEEvNS_16Flash_fwd_paramsE,"aw",@nobits
	.sectionflags	@""
	.align	16
	.zero		1024


//--------------------- .nv.shared._ZN5flash24flash_fwd_splitkv_kernelI23Flash_fwd_kernel_traitsILi96ELi64ELi128ELi4ELb0ELb0EN7cutlass6half_tE19Flash_kernel_traitsILi96ELi64ELi128ELi4ES3_EELb0ELb0ELb0ELb0ELb1ELb0ELb1ELb0EEEvNS_16Flash_fwd_paramsE --------------------------
	.section	.nv.shared._ZN5flash24flash_fwd_splitkv_kernelI23Flash_fwd_kernel_traitsILi96ELi64ELi128ELi4ELb0ELb0EN7cutlass6half_tE19Flash_kernel_traitsILi96ELi64ELi128ELi4ES3_EELb0ELb0ELb0ELb0ELb1ELb0ELb1ELb0EEEvNS_16Flash_fwd_paramsE,"aw",@nobits
	.sectionflags	@""
	.align	16
	.zero		1024


//--------------------- .nv.shared._ZN5flash24flash_fwd_splitkv_kernelI23Flash_fwd_kernel_traitsILi96ELi64ELi128ELi4ELb0ELb0EN7cutlass6half_tE19Flash_kernel_traitsILi96ELi64ELi128ELi4ES3_EELb0ELb0ELb0ELb0ELb1ELb1ELb1ELb0EEEvNS_16Flash_fwd_paramsE --------------------------
	.section	.nv.shared._ZN5flash24flash_fwd_splitkv_kernelI23Flash_fwd_kernel_traitsILi96ELi64ELi128ELi4ELb0ELb0EN7cutlass6half_tE19Flash_kernel_traitsILi96ELi64ELi128ELi4ES3_EELb0ELb0ELb0ELb0ELb1ELb1ELb1ELb0EEEvNS_16Flash_fwd_paramsE,"aw",@nobits
	.sectionflags	@""
	.align	16
	.zero		1024


//--------------------- .nv.shared._ZN5flash24flash_fwd_splitkv_kernelI23Flash_fwd_kernel_traitsILi96ELi64ELi128ELi4ELb0ELb0EN7cutlass6half_tE19Flash_kernel_traitsILi96ELi64ELi128ELi4ES3_EELb0ELb0ELb0ELb0ELb0ELb0ELb0ELb0EEEvNS_16Flash_fwd_paramsE --------------------------
	.section	.nv.shared._ZN5flash24flash_fwd_splitkv_kernelI23Flash_fwd_kernel_traitsILi96ELi64ELi128ELi4ELb0ELb0EN7cutlass6half_tE19Flash_kernel_traitsILi96ELi64ELi128ELi4ES3_EELb0ELb0ELb0ELb0ELb0ELb0ELb0ELb0EEEvNS_16Flash_fwd_paramsE,"aw",@nobits
	.sectionflags	@""
	.align	16
	.zero		1024


//--------------------- .nv.shared._ZN5flash24flash_fwd_splitkv_kernelI23Flash_fwd_kernel_traitsILi96ELi64ELi128ELi4ELb0ELb0EN7cutlass6half_tE19Flash_kernel_traitsILi96ELi64ELi128ELi4ES3_EELb0ELb0ELb0ELb0ELb0ELb1ELb0ELb0EEEvNS_16Flash_fwd_paramsE --------------------------
	.section	.nv.shared._ZN5flash24flash_fwd_splitkv_kernelI23Flash_fwd_kernel_traitsILi96ELi64ELi128ELi4ELb0ELb0EN7cutlass6half_tE19Flash_kernel_traitsILi96ELi64ELi128ELi4ES3_EELb0ELb0ELb0ELb0ELb0ELb1ELb0ELb0EEEvNS_16Flash_fwd_paramsE,"aw",@nobits
	.sectionflags	@""
	.align	16
	.zero		1024


//--------------------- .nv.shared._ZN5flash24flash_fwd_splitkv_kernelI23Flash_fwd_kernel_traitsILi96ELi64ELi128ELi4ELb0ELb0EN7cutlass6half_tE19Flash_kernel_traitsILi96ELi64ELi128ELi4ES3_EELb0ELb0ELb0ELb0ELb0ELb0ELb0ELb1EEEvNS_16Flash_fwd_paramsE --------------------------
	.section	.nv.shared._ZN5flash24flash_fwd_splitkv_kernelI23Flash_fwd_kernel_traitsILi96ELi64ELi128ELi4ELb0ELb0EN7cutlass6half_tE19Flash_kernel_traitsILi96ELi64ELi128ELi4ES3_EELb0ELb0ELb0ELb0ELb0ELb0ELb0ELb1EEEvNS_16Flash_fwd_paramsE,"aw",@nobits
	.sectionflags	@""
	.align	16
	.zero		1024


//--------------------- .nv.shared._ZN5flash24flash_fwd_splitkv_kernelI23Flash_fwd_kernel_traitsILi96ELi64ELi128ELi4ELb0ELb0EN7cutlass6half_tE19Flash_kernel_traitsILi96ELi64ELi128ELi4ES3_EELb0ELb0ELb0ELb0ELb0ELb1ELb0ELb1EEEvNS_16Flash_fwd_paramsE --------------------------
	.section	.nv.shared._ZN5flash24flash_fwd_splitkv_kernelI23Flash_fwd_kernel_traitsILi96ELi64ELi128ELi4ELb0ELb0EN7cutlass6half_tE19Flash_kernel_traitsILi96ELi64ELi128ELi4ES3_EELb0ELb0ELb0ELb0ELb0ELb1ELb0ELb1EEEvNS_16Flash_fwd_paramsE,"aw",@nobits
	.sectionflags	@""
	.align	16
	.zero		1024


//--------------------- .nv.shared._ZN5flash24flash_fwd_splitkv_kernelI23Flash_fwd_kernel_traitsILi96ELi64ELi128ELi4ELb0ELb0EN7cutlass6half_tE19Flash_kernel_traitsILi96ELi64ELi128ELi4ES3_EELb0ELb0ELb0ELb0ELb0ELb0ELb1ELb0EEEvNS_16Flash_fwd_paramsE --------------------------
	.section	.nv.shared._ZN5flash24flash_fwd_splitkv_kernelI23Flash_fwd_kernel_traitsILi96ELi64ELi128ELi4ELb0ELb0EN7cutlass6half_tE19Flash_kernel_traitsILi96ELi64ELi128ELi4ES3_EELb0ELb0ELb0ELb0ELb0ELb0ELb1ELb0EEEvNS_16Flash_fwd_paramsE,"aw",@nobits
	.sectionflags	@""
	.align	16
	.zero		1024


//--------------------- .nv.shared._ZN5flash24flash_fwd_splitkv_kernelI23Flash_fwd_kernel_traitsILi96ELi64ELi128ELi4ELb0ELb0EN7cutlass6half_tE19Flash_kernel_traitsILi96ELi64ELi128ELi4ES3_EELb0ELb0ELb0ELb0ELb0ELb1ELb1ELb0EEEvNS_16Flash_fwd_paramsE --------------------------
	.section	.nv.shared._ZN5flash24flash_fwd_splitkv_kernelI23Flash_fwd_kernel_traitsILi96ELi64ELi128ELi4ELb0ELb0EN7cutlass6half_tE19Flash_kernel_traitsILi96ELi64ELi128ELi4ES3_EELb0ELb0ELb0ELb0ELb0ELb1ELb1ELb0EEEvNS_16Flash_fwd_paramsE,"aw",@nobits
	.sectionflags	@""
	.align	16
	.zero		1024


//--------------------- .nv.shared._ZN5flash24flash_fwd_splitkv_kernelI23Flash_fwd_kernel_traitsILi96ELi64ELi128ELi4ELb0ELb0EN7cutlass6half_tE19Flash_kernel_traitsILi96ELi64ELi128ELi4ES3_EELb0ELb0ELb0ELb0ELb0ELb0ELb1ELb1EEEvNS_16Flash_fwd_paramsE --------------------------
	.section	.nv.shared._ZN5flash24flash_fwd_splitkv_kernelI23Flash_fwd_kernel_traitsILi96ELi64ELi128ELi4ELb0ELb0EN7cutlass6half_tE19Flash_kernel_traitsILi96ELi64ELi128ELi4ES3_EELb0ELb0ELb0ELb0ELb0ELb0ELb1ELb1EEEvNS_16Flash_fwd_paramsE,"aw",@nobits
	.sectionflags	@""
	.align	16
	.zero		1024


//--------------------- .nv.shared._ZN5flash24flash_fwd_splitkv_kernelI23Flash_fwd_kernel_traitsILi96ELi64ELi128ELi4ELb0ELb0EN7cutlass6half_tE19Flash_kernel_traitsILi96ELi64ELi128ELi4ES3_EELb0ELb0ELb0ELb0ELb0ELb1ELb1ELb1EEEvNS_16Flash_fwd_paramsE --------------------------
	.section	.nv.shared._ZN5flash24flash_fwd_splitkv_kernelI23Flash_fwd_kernel_traitsILi96ELi64ELi128ELi4ELb0ELb0EN7cutlass6half_tE19Flash_kernel_traitsILi96ELi64ELi128ELi4ES3_EELb0ELb0ELb0ELb0ELb0ELb1ELb1ELb1EEEvNS_16Flash_fwd_paramsE,"aw",@nobits
	.sectionflags	@""
	.align	16
	.zero		1024


//--------------------- .nv.shared._ZN5flash24flash_fwd_splitkv_kernelI23Flash_fwd_kernel_traitsILi96ELi64ELi128ELi4ELb0ELb0EN7cutlass6half_tE19Flash_kernel_traitsILi96ELi64ELi128ELi4ES3_EELb0ELb1ELb0ELb0ELb0ELb0ELb0ELb0EEEvNS_16Flash_fwd_paramsE --------------------------
	.section	.nv.shared._ZN5flash24flash_fwd_splitkv_kernelI23Flash_fwd_kernel_traitsILi96ELi64ELi128ELi4ELb0ELb0EN7cutlass6half_tE19Flash_kernel_traitsILi96ELi64ELi128ELi4ES3_EELb0ELb1ELb0ELb0ELb0ELb0ELb0ELb0EEEvNS_16Flash_fwd_paramsE,"aw",@nobits
	.sectionflags	@""
	.align	16
	.zero		1024


//--------------------- .nv.shared._ZN5flash24flash_fwd_splitkv_kernelI23Flash_fwd_kernel_traitsILi96ELi64ELi128ELi4ELb0ELb0EN7cutlass6half_tE19Flash_kernel_traitsILi96ELi64ELi128ELi4ES3_EELb0ELb1ELb0ELb0ELb0ELb1ELb0ELb0EEEvNS_16Flash_fwd_paramsE --------------------------
	.section	.nv.shared._ZN5flash24flash_fwd_splitkv_kernelI23Flash_fwd_kernel_traitsILi96ELi64ELi128ELi4ELb0ELb0EN7cutlass6half_tE19Flash_kernel_traitsILi96ELi64ELi128ELi4ES3_EELb0ELb1ELb0ELb0ELb0ELb1ELb0ELb0EEEvNS_16Flash_fwd_paramsE,"aw",@nobits
	.sectionflags	@""
	.align	16
	.zero		1024


//--------------------- .nv.shared._ZN5flash24flash_fwd_splitkv_kernelI23Flash_fwd_kernel_traitsILi96ELi64ELi128ELi4ELb0ELb0EN7cutlass6half_tE19Flash_kernel_traitsILi96ELi64ELi128ELi4ES3_EELb0ELb1ELb0ELb0ELb0ELb0ELb0ELb1EEEvNS_16Flash_fwd_paramsE --------------------------
	.section	.nv.shared._ZN5flash24flash_fwd_splitkv_kernelI23Flash_fwd_kernel_traitsILi96ELi64ELi128ELi4ELb0ELb0EN7cutlass6half_tE19Flash_kernel_traitsILi96ELi64ELi128ELi4ES3_EELb0ELb1ELb0ELb0ELb0ELb0ELb0ELb1EEEvNS_16Flash_fwd_paramsE,"aw",@nobits
	.sectionflags	@""
	.align	16
	.zero		1024


//--------------------- .nv.shared._ZN5flash24flash_fwd_splitkv_kernelI23Flash_fwd_kernel_traitsILi96ELi64ELi128ELi4ELb0ELb0EN7cutlass6half_tE19Flash_kernel_traitsILi96ELi64ELi128ELi4ES3_EELb0ELb1ELb0ELb0ELb0ELb1ELb0ELb1EEEvNS_16Flash_fwd_paramsE --------------------------
	.section	.nv.shared._ZN5flash24flash_fwd_splitkv_kernelI23Flash_fwd_kernel_traitsILi96ELi64ELi128ELi4ELb0ELb0EN7cutlass6half_tE19Flash_kernel_traitsILi96ELi64ELi128ELi4ES3_EELb0ELb1ELb0ELb0ELb0ELb1ELb0ELb1EEEvNS_16Flash_fwd_paramsE,"aw",@nobits
	.sectionflags	@""
	.align	16
	.zero		1024


//--------------------- .nv.shared._ZN5flash24flash_fwd_splitkv_kernelI23Flash_fwd_kernel_traitsILi96ELi64ELi128ELi4ELb0ELb0EN7cutlass6half_tE19Flash_kernel_traitsILi96ELi64ELi128ELi4ES3_EELb0ELb1ELb0ELb0ELb0ELb0ELb1ELb0EEEvNS_16Flash_fwd_paramsE --------------------------
	.section	.nv.shared._ZN5flash24flash_fwd_splitkv_kernelI23Flash_fwd_kernel_traitsILi96ELi64ELi128ELi4ELb0ELb0EN7cutlass6half_tE19Flash_kernel_traitsILi96ELi64ELi128ELi4ES3_EELb0ELb1ELb0ELb0ELb0ELb0ELb1ELb0EEEvNS_16Flash_fwd_paramsE,"aw",@nobits
	.sectionflags	@""
	.align	16
	.zero		1024


//--------------------- .nv.shared._ZN5flash24flash_fwd_splitkv_kernelI23Flash_fwd_kernel_traitsILi96ELi64ELi128ELi4ELb0ELb0EN7cutlass6half_tE19Flash_kernel_traitsILi96ELi64ELi128ELi4ES3_EELb0ELb1ELb0ELb0ELb0ELb1ELb1ELb0EEEvNS_16Flash_fwd_paramsE --------------------------
	.section	.nv.shared._ZN5flash24flash_fwd_splitkv_kernelI23Flash_fwd_kernel_traitsILi96ELi64ELi128ELi4ELb0ELb0EN7cutlass6half_tE19Flash_kernel_traitsILi96ELi64ELi128ELi4ES3_EELb0ELb1ELb0ELb0ELb0ELb1ELb1ELb0EEEvNS_16Flash_fwd_paramsE,"aw",@nobits
	.sectionflags	@""
	.align	16
	.zero		1024


//--------------------- .nv.shared._ZN5flash24flash_fwd_splitkv_kernelI23Flash_fwd_kernel_traitsILi96ELi64ELi128ELi4ELb0ELb0EN7cutlass6half_tE19Flash_kernel_traitsILi96ELi64ELi128ELi4ES3_EELb0ELb1ELb0ELb0ELb0ELb0ELb1ELb1EEEvNS_16Flash_fwd_paramsE --------------------------
	.section	.nv.shared._ZN5flash24flash_fwd_splitkv_kernelI23Flash_fwd_kernel_traitsILi96ELi64ELi128ELi4ELb0ELb0EN7cutlass6half_tE19Flash_kernel_traitsILi96ELi64ELi128ELi4ES3_EELb0ELb1ELb0ELb0ELb0ELb0ELb1ELb1EEEvNS_16Flash_fwd_paramsE,"aw",@nobits
	.sectionflags	@""
	.align	16
	.zero		1024


//--------------------- .nv.shared._ZN5flash24flash_fwd_splitkv_kernelI23Flash_fwd_kernel_traitsILi96ELi64ELi128ELi4ELb0ELb0EN7cutlass6half_tE19Flash_kernel_traitsILi96ELi64ELi128ELi4ES3_EELb0ELb1ELb0ELb0ELb0ELb1ELb1ELb1EEEvNS_16Flash_fwd_paramsE --------------------------
	.section	.nv.shared._ZN5flash24flash_fwd_splitkv_kernelI23Flash_fwd_kernel_traitsILi96ELi64ELi128ELi4ELb0ELb0EN7cutlass6half_tE19Flash_kernel_traitsILi96ELi64ELi128ELi4ES3_EELb0ELb1ELb0ELb0ELb0ELb1ELb1ELb1EEEvNS_16Flash_fwd_paramsE,"aw",@nobits
	.sectionflags	@""
	.align	16
	.zero		1024


//--------------------- .nv.shared._ZN5flash24flash_fwd_splitkv_kernelI23Flash_fwd_kernel_traitsILi96ELi64ELi128ELi4ELb0ELb0EN7cutlass6half_tE19Flash_kernel_traitsILi96ELi64ELi128ELi4ES3_EELb0ELb0ELb0ELb1ELb1ELb0ELb0ELb0EEEvNS_16Flash_fwd_paramsE --------------------------
	.section	.nv.shared._ZN5flash24flash_fwd_splitkv_kernelI23Flash_fwd_kernel_traitsILi96ELi64ELi128ELi4ELb0ELb0EN7cutlass6half_tE19Flash_kernel_traitsILi96ELi64ELi128ELi4ES3_EELb0ELb0ELb0ELb1ELb1ELb0ELb0ELb0EEEvNS_16Flash_fwd_paramsE,"aw",@nobits
	.sectionflags	@""
	.align	16
	.zero		1024


//--------------------- .nv.shared._ZN5flash24flash_fwd_splitkv_kernelI23Flash_fwd_kernel_traitsILi96ELi64ELi128ELi4ELb0ELb0EN7cutlass6half_tE19Flash_kernel_traitsILi96ELi64ELi128ELi4ES3_EELb0ELb0ELb0ELb1ELb1ELb1ELb0ELb0EEEvNS_16Flash_fwd_paramsE --------------------------
	.section	.nv.shared._ZN5flash24flash_fwd_splitkv_kernelI23Flash_fwd_kernel_traitsILi96ELi64ELi128ELi4ELb0ELb0EN7cutlass6half_tE19Flash_kernel_traitsILi96ELi64ELi128ELi4ES3_EELb0ELb0ELb0ELb1ELb1ELb1ELb0ELb0EEEvNS_16Flash_fwd_paramsE,"aw",@nobits
	.sectionflags	@""
	.align	16
	.zero		1024


//--------------------- .nv.shared._ZN5flash24flash_fwd_splitkv_kernelI23Flash_fwd_kernel_traitsILi96ELi64ELi128ELi4ELb0ELb0EN7cutlass6half_tE19Flash_kernel_traitsILi96ELi64ELi128ELi4ES3_EELb0ELb0ELb1ELb0ELb0ELb0ELb0ELb0EEEvNS_16Flash_fwd_paramsE --------------------------
	.section	.nv.shared._ZN5flash24flash_fwd_splitkv_kernelI23Flash_fwd_kernel_traitsILi96ELi64ELi128ELi4ELb0ELb0EN7cutlass6half_tE19Flash_kernel_traitsILi96ELi64ELi128ELi4ES3_EELb0ELb0ELb1ELb0ELb0ELb0ELb0ELb0EEEvNS_16Flash_fwd_paramsE,"aw",@nobits
	.sectionflags	@""
	.align	16
	.zero		1024


//--------------------- .nv.shared._ZN5flash24flash_fwd_splitkv_kernelI23Flash_fwd_kernel_traitsILi96ELi64ELi128ELi4ELb0ELb0EN7cutlass6half_tE19Flash_kernel_traitsILi96ELi64ELi128ELi4ES3_EELb0ELb0ELb1ELb0ELb0ELb1ELb0ELb0EEEvNS_16Flash_fwd_paramsE --------------------------
	.section	.nv.shared._ZN5flash24flash_fwd_splitkv_kernelI23Flash_fwd_kernel_traitsILi96ELi64ELi128ELi4ELb0ELb0EN7cutlass6half_tE19Flash_kernel_traitsILi96ELi64ELi128ELi4ES3_EELb0ELb0ELb1ELb0ELb0ELb1ELb0ELb0EEEvNS_16Flash_fwd_paramsE,"aw",@nobits
	.sectionflags	@""
	.align	16
	.zero		1024


//--------------------- .nv.shared._ZN5flash24flash_fwd_splitkv_kernelI23Flash_fwd_kernel_traitsILi96ELi64ELi128ELi4ELb0ELb0EN7cutlass6half_tE19Flash_kernel_traitsILi96ELi64ELi128ELi4ES3_EELb0ELb0ELb0ELb0ELb1ELb0ELb0ELb1EEEvNS_16Flash_fwd_paramsE --------------------------
	.section	.nv.shared._ZN5flash24flash_fwd_splitkv_kernelI23Flash_fwd_kernel_traitsILi96ELi64ELi128ELi4ELb0ELb0EN7cutlass6half_tE19Flash_kernel_traitsILi96ELi64ELi128ELi4ES3_EELb0ELb0ELb0ELb0ELb1ELb0ELb0ELb1EEEvNS_16Flash_fwd_paramsE,"aw",@nobits
	.sectionflags	@""
	.align	16
	.zero		1024


//--------------------- .nv.shared._ZN5flash24flash_fwd_splitkv_kernelI23Flash_fwd_kernel_traitsILi96ELi64ELi128ELi4ELb0ELb0EN7cutlass6half_tE19Flash_kernel_traitsILi96ELi64ELi128ELi4ES3_EELb0ELb0ELb0ELb0ELb1ELb1ELb0ELb1EEEvNS_16Flash_fwd_paramsE --------------------------
	.section	.nv.shared._ZN5flash24flash_fwd_splitkv_kernelI23Flash_fwd_kernel_traitsILi96ELi64ELi128ELi4ELb0ELb0EN7cutlass6half_tE19Flash_kernel_traitsILi96ELi64ELi128ELi4ES3_EELb0ELb0ELb0ELb0ELb1ELb1ELb0ELb1EEEvNS_16Flash_fwd_paramsE,"aw",@nobits
	.sectionflags	@""
	.align	16
	.zero		1024


//--------------------- .nv.shared._ZN5flash24flash_fwd_splitkv_kernelI23Flash_fwd_kernel_traitsILi96ELi64ELi128ELi4ELb0ELb0EN7cutlass6half_tE19Flash_kernel_traitsILi96ELi64ELi128ELi4ES3_EELb0ELb0ELb1ELb0ELb0ELb0ELb0ELb1EEEvNS_16Flash_fwd_paramsE --------------------------
	.section	.nv.shared._ZN5flash24flash_fwd_splitkv_kernelI23Flash_fwd_kernel_traitsILi96ELi64ELi128ELi4ELb0ELb0EN7cutlass6half_tE19Flash_kernel_traitsILi96ELi64ELi128ELi4ES3_EELb0ELb0ELb1ELb0ELb0ELb0ELb0ELb1EEEvNS_16Flash_fwd_paramsE,"aw",@nobits
	.sectionflags	@""
	.align	16
	.zero		1024


//--------------------- .nv.shared._ZN5flash24flash_fwd_splitkv_kernelI23Flash_fwd_kernel_traitsILi96ELi64ELi128ELi4ELb0ELb0EN7cutlass6half_tE19Flash_kernel_traitsILi96ELi64ELi128ELi4ES3_EELb0ELb0ELb1ELb0ELb0ELb1ELb0ELb1EEEvNS_16Flash_fwd_paramsE --------------------------
	.section	.nv.shared._ZN5flash24flash_fwd_splitkv_kernelI23Flash_fwd_kernel_traitsILi96ELi64ELi128ELi4ELb0ELb0EN7cutlass6half_tE19Flash_kernel_traitsILi96ELi64ELi128ELi4ES3_EELb0ELb0ELb1ELb0ELb0ELb1ELb0ELb1EEEvNS_16Flash_fwd_paramsE,"aw",@nobits
	.sectionflags	@""
	.align	16
	.zero		1024


//--------------------- .nv.shared._ZN5flash24flash_fwd_splitkv_kernelI23Flash_fwd_kernel_traitsILi96ELi64ELi128ELi4ELb0ELb0EN7cutlass6half_tE19Flash_kernel_traitsILi96ELi64ELi128ELi4ES3_EELb0ELb0ELb0ELb1ELb1ELb0ELb1ELb0EEEvNS_16Flash_fwd_paramsE --------------------------
	.section	.nv.shared._ZN5flash24flash_fwd_splitkv_kernelI23Flash_fwd_kernel_traitsILi96ELi64ELi128ELi4ELb0ELb0EN7cutlass6half_tE19Flash_kernel_traitsILi96ELi64ELi128ELi4ES3_EELb0ELb0ELb0ELb1ELb1ELb0ELb1ELb0EEEvNS_16Flash_fwd_paramsE,"aw",@nobits
	.sectionflags	@""
	.align	16
	.zero		1024


//--------------------- .nv.shared._ZN5flash24flash_fwd_splitkv_kernelI23Flash_fwd_kernel_traitsILi96ELi64ELi128ELi4ELb0ELb0EN7cutlass6half_tE19Flash_kernel_traitsILi96ELi64ELi128ELi4ES3_EELb0ELb0ELb0ELb1ELb1ELb1ELb1ELb0EEEvNS_16Flash_fwd_paramsE --------------------------
	.section	.nv.shared._ZN5flash24flash_fwd_splitkv_kernelI23Flash_fwd_kernel_traitsILi96ELi64ELi128ELi4ELb0ELb0EN7cutlass6half_tE19Flash_kernel_traitsILi96ELi64ELi128ELi4ES3_EELb0ELb0ELb0ELb1ELb1ELb1ELb1ELb0EEEvNS_16Flash_fwd_paramsE,"aw",@nobits
	.sectionflags	@""
	.align	16
	.zero		1024


//--------------------- .nv.shared._ZN5flash24flash_fwd_splitkv_kernelI23Flash_fwd_kernel_traitsILi96ELi64ELi128ELi4ELb0ELb0EN7cutlass6half_tE19Flash_kernel_traitsILi96ELi64ELi128ELi4ES3_EELb0ELb0ELb1ELb0ELb0ELb0ELb1ELb0EEEvNS_16Flash_fwd_paramsE --------------------------
	.section	.nv.shared._ZN5flash24flash_fwd_splitkv_kernelI23Flash_fwd_kernel_traitsILi96ELi64ELi128ELi4ELb0ELb0EN7cutlass6half_tE19Flash_kernel_traitsILi96ELi64ELi128ELi4ES3_EELb0ELb0ELb1ELb0ELb0ELb0ELb1ELb0EEEvNS_16Flash_fwd_paramsE,"aw",@nobits
	.sectionflags	@""
	.align	16
	.zero		1024


//--------------------- .nv.shared._ZN5flash24flash_fwd_splitkv_kernelI23Flash_fwd_kernel_traitsILi96ELi64ELi128ELi4ELb0ELb0EN7cutlass6half_tE19Flash_kernel_traitsILi96ELi64ELi128ELi4ES3_EELb0ELb0ELb1ELb0ELb0ELb1ELb1ELb0EEEvNS_16Flash_fwd_paramsE --------------------------
	.section	.nv.shared._ZN5flash24flash_fwd_splitkv_kernelI23Flash_fwd_kernel_traitsILi96ELi64ELi128ELi4ELb0ELb0EN7cutlass6half_tE19Flash_kernel_traitsILi96ELi64ELi128ELi4ES3_EELb0ELb0ELb1ELb0ELb0ELb1ELb1ELb0EEEvNS_16Flash_fwd_paramsE,"aw",@nobits
	.sectionflags	@""
	.align	16
	.zero		1024


//--------------------- .nv.shared._ZN5flash24flash_fwd_splitkv_kernelI23Flash_fwd_kernel_traitsILi96ELi64ELi128ELi4ELb0ELb0EN7cutlass6half_tE19Flash_kernel_traitsILi96ELi64ELi128ELi4ES3_EELb0ELb0ELb0ELb0ELb1ELb0ELb1ELb1EEEvNS_16Flash_fwd_paramsE --------------------------
	.section	.nv.shared._ZN5flash24flash_fwd_splitkv_kernelI23Flash_fwd_kernel_traitsILi96ELi64ELi128ELi4ELb0ELb0EN7cutlass6half_tE19Flash_kernel_traitsILi96ELi64ELi128ELi4ES3_EELb0ELb0ELb0ELb0ELb1ELb0ELb1ELb1EEEvNS_16Flash_fwd_paramsE,"aw",@nobits
	.sectionflags	@""
	.align	16
	.zero		1024


//--------------------- .nv.shared._ZN5flash24flash_fwd_splitkv_kernelI23Flash_fwd_kernel_traitsILi96ELi64ELi128ELi4ELb0ELb0EN7cutlass6half_tE19Flash_kernel_traitsILi96ELi64ELi128ELi4ES3_EELb0ELb0ELb0ELb0ELb1ELb1ELb1ELb1EEEvNS_16Flash_fwd_paramsE --------------------------
	.section	.nv.shared._ZN5flash24flash_fwd_splitkv_kernelI23Flash_fwd_kernel_traitsILi96ELi64ELi128ELi4ELb0ELb0EN7cutlass6half_tE19Flash_kernel_traitsILi96ELi64ELi128ELi4ES3_EELb0ELb0ELb0ELb0ELb1ELb1ELb1ELb1EEEvNS_16Flash_fwd_paramsE,"aw",@nobits
	.sectionflags	@""
	.align	16
	.zero		1024


//--------------------- .nv.shared._ZN5flash24flash_fwd_splitkv_kernelI23Flash_fwd_kernel_traitsILi96ELi64ELi128ELi4ELb0ELb0EN7cutlass6half_tE19Flash_kernel_traitsILi96ELi64ELi128ELi4ES3_EELb0ELb0ELb1ELb0ELb0ELb0ELb1ELb1EEEvNS_16Flash_fwd_paramsE --------------------------
	.section	.nv.shared._ZN5flash24flash_fwd_splitkv_kernelI23Flash_fwd_kernel_traitsILi96ELi64ELi128ELi4ELb0ELb0EN7cutlass6half_tE19Flash_kernel_traitsILi96ELi64ELi128ELi4ES3_EELb0ELb0ELb1ELb0ELb0ELb0ELb1ELb1EEEvNS_16Flash_fwd_paramsE,"aw",@nobits
	.sectionflags	@""
	.align	16
	.zero		1024


//--------------------- .nv.shared._ZN5flash24flash_fwd_splitkv_kernelI23Flash_fwd_kernel_traitsILi96ELi64ELi128ELi4ELb0ELb0EN7cutlass6half_tE19Flash_kernel_traitsILi96ELi64ELi128ELi4ES3_EELb0ELb0ELb1ELb0ELb0ELb1ELb1ELb1EEEvNS_16Flash_fwd_paramsE --------------------------
	.section	.nv.shared._ZN5flash24flash_fwd_splitkv_kernelI23Flash_fwd_kernel_traitsILi96ELi64ELi128ELi4ELb0ELb0EN7cutlass6half_tE19Flash_kernel_traitsILi96ELi64ELi128ELi4ES3_EELb0ELb0ELb1ELb0ELb0ELb1ELb1ELb1EEEvNS_16Flash_fwd_paramsE,"aw",@nobits
	.sectionflags	@""
	.align	16
	.zero		1024


//--------------------- .nv.shared._ZN5flash24flash_fwd_splitkv_kernelI23Flash_fwd_kernel_traitsILi96ELi64ELi128ELi4ELb0ELb0EN7cutlass6half_tE19Flash_kernel_traitsILi96ELi64ELi128ELi4ES3_EELb0ELb1ELb0ELb0ELb1ELb0ELb0ELb0EEEvNS_16Flash_fwd_paramsE --------------------------
	.section	.nv.shared._ZN5flash24flash_fwd_splitkv_kernelI23Flash_fwd_kernel_traitsILi96ELi64ELi128ELi4ELb0ELb0EN7cutlass6half_tE19Flash_kernel_traitsILi96ELi64ELi128ELi4ES3_EELb0ELb1ELb0ELb0ELb1ELb0ELb0ELb0EEEvNS_16Flash_fwd_paramsE,"aw",@nobits
	.sectionflags	@""
	.align	16
	.zero		1024


//--------------------- .nv.shared._ZN5flash24flash_fwd_splitkv_kernelI23Flash_fwd_kernel_traitsILi96ELi64ELi128ELi4ELb0ELb0EN7cutlass6half_tE19Flash_kernel_traitsILi96ELi64ELi128ELi4ES3_EELb0ELb1ELb0ELb0ELb1ELb1ELb0ELb0EEEvNS_16Flash_fwd_paramsE --------------------------
	.section	.nv.shared._ZN5flash24flash_fwd_splitkv_kernelI23Flash_fwd_kernel_traitsILi96ELi64ELi128ELi4ELb0ELb0EN7cutlass6half_tE19Flash_kernel_traitsILi96ELi64ELi128ELi4ES3_EELb0ELb1ELb0ELb0ELb1ELb1ELb0ELb0EEEvNS_16Flash_fwd_paramsE,"aw",@nobits
	.sectionflags	@""
	.align	16
	.zero		1024


//--------------------- .nv.shared._ZN5flash24flash_fwd_splitkv_kernelI23Flash_fwd_kernel_traitsILi96ELi64ELi128ELi4ELb0ELb0EN7cutlass6half_tE19Flash_kernel_traitsILi96ELi64ELi128ELi4ES3_EELb0ELb1ELb1ELb0ELb0ELb0ELb0ELb0EEEvNS_16Flash_fwd_paramsE --------------------------
	.section	.nv.shared._ZN5flash24flash_fwd_splitkv_kernelI23Flash_fwd_kernel_traitsILi96ELi64ELi128ELi4ELb0ELb0EN7cutlass6half_tE19Flash_kernel_traitsILi96ELi64ELi128ELi4ES3_EELb0ELb1ELb1ELb0ELb0ELb0ELb0ELb0EEEvNS_16Flash_fwd_paramsE,"aw",@nobits
	.sectionflags	@""
	.align	16
	.zero		1024


//--------------------- .nv.shared._ZN5flash24flash_fwd_splitkv_kernelI23Flash_fwd_kernel_traitsILi96ELi64ELi128ELi4ELb0ELb0EN7cutlass6half_tE19Flash_kernel_traitsILi96ELi64ELi128ELi4ES3_EELb0ELb1ELb1ELb0ELb0ELb1ELb0ELb0EEEvNS_16Flash_fwd_paramsE --------------------------
	.section	.nv.shared._ZN5flash24flash_fwd_splitkv_kernelI23Flash_fwd_kernel_traitsILi96ELi64ELi128ELi4ELb0ELb0EN7cutlass6half_tE19Flash_kernel_traitsILi96ELi64ELi128ELi4ES3_EELb0ELb1ELb1ELb0ELb0ELb1ELb0ELb0EEEvNS_16Flash_fwd_paramsE,"aw",@nobits
	.sectionflags	@""
	.align	16
	.zero		1024


//--------------------- .nv.shared._ZN5flash24flash_fwd_splitkv_kernelI23Flash_fwd_kernel_traitsILi96ELi64ELi128ELi4ELb0ELb0EN7cutlass6half_tE19Flash_kernel_traitsILi96ELi64ELi128ELi4ES3_EELb0ELb1ELb0ELb0ELb1ELb0ELb0ELb1EEEvNS_16Flash_fwd_paramsE --------------------------
	.section	.nv.shared._ZN5flash24flash_fwd_splitkv_kernelI23Flash_fwd_kernel_traitsILi96ELi64ELi128ELi4ELb0ELb0EN7cutlass6half_tE19Flash_kernel_traitsILi96ELi64ELi128ELi4ES3_EELb0ELb1ELb0ELb0ELb1ELb0ELb0ELb1EEEvNS_16Flash_fwd_paramsE,"aw",@nobits
	.sectionflags	@""
	.align	16
	.zero		1024


//--------------------- .nv.shared._ZN5flash24flash_fwd_splitkv_kernelI23Flash_fwd_kernel_traitsILi96ELi64ELi128ELi4ELb0ELb0EN7cutlass6half_tE19Flash_kernel_traitsILi96ELi64ELi128ELi4ES3_EELb0ELb1ELb0ELb0ELb1ELb1ELb0ELb1EEEvNS_16Flash_fwd_paramsE --------------------------
	.section	.nv.shared._ZN5flash24flash_fwd_splitkv_kernelI23Flash_fwd_kernel_traitsILi96ELi64ELi128ELi4ELb0ELb0EN7cutlass6half_tE19Flash_kernel_traitsILi96ELi64ELi128ELi4ES3_EELb0ELb1ELb0ELb0ELb1ELb1ELb0ELb1EEEvNS_16Flash_fwd_paramsE,"aw",@nobits
	.sectionflags	@""
	.align	16
	.zero		1024


//--------------------- .nv.shared._ZN5flash24flash_fwd_splitkv_kernelI23Flash_fwd_kernel_traitsILi96ELi64ELi128ELi4ELb0ELb0EN7cutlass6half_tE19Flash_kernel_traitsILi96ELi64ELi128ELi4ES3_EELb0ELb1ELb1ELb0ELb0ELb0ELb0ELb1EEEvNS_16Flash_fwd_paramsE --------------------------
	.section	.nv.shared._ZN5flash24flash_fwd_splitkv_kernelI23Flash_fwd_kernel_traitsILi96ELi64ELi128ELi4ELb0ELb0EN7cutlass6half_tE19Flash_kernel_traitsILi96ELi64ELi128ELi4ES3_EELb0ELb1ELb1ELb0ELb0ELb0ELb0ELb1EEEvNS_16Flash_fwd_paramsE,"aw",@nobits
	.sectionflags	@""
	.align	16
	.zero		1024


//--------------------- .nv.shared._ZN5flash24flash_fwd_splitkv_kernelI23Flash_fwd_kernel_traitsILi96ELi64ELi128ELi4ELb0ELb0EN7cutlass6half_tE19Flash_kernel_traitsILi96ELi64ELi128ELi4ES3_EELb0ELb1ELb1ELb0ELb0ELb1ELb0ELb1EEEvNS_16Flash_fwd_paramsE --------------------------
	.section	.nv.shared._ZN5flash24flash_fwd_splitkv_kernelI23Flash_fwd_kernel_traitsILi96ELi64ELi128ELi4ELb0ELb0EN7cutlass6half_tE19Flash_kernel_traitsILi96ELi64ELi128ELi4ES3_EELb0ELb1ELb1ELb0ELb0ELb1ELb0ELb1EEEvNS_16Flash_fwd_paramsE,"aw",@nobits
	.sectionflags	@""
	.align	16
	.zero		1024


//--------------------- .nv.shared._ZN5flash24flash_fwd_splitkv_kernelI23Flash_fwd_kernel_traitsILi96ELi64ELi128ELi4ELb0ELb0EN7cutlass6half_tE19Flash_kernel_traitsILi96ELi64ELi128ELi4ES3_EELb0ELb1ELb0ELb0ELb1ELb0ELb1ELb0EEEvNS_16Flash_fwd_paramsE --------------------------
	.section	.nv.shared._ZN5flash24flash_fwd_splitkv_kernelI23Flash_fwd_kernel_traitsILi96ELi64ELi128ELi4ELb0ELb0EN7cutlass6half_tE19Flash_kernel_traitsILi96ELi64ELi128ELi4ES3_EELb0ELb1ELb0ELb0ELb1ELb0ELb1ELb0EEEvNS_16Flash_fwd_paramsE,"aw",@nobits
	.sectionflags	@""
	.align	16
	.zero		1024


//--------------------- .nv.shared._ZN5flash24flash_fwd_splitkv_kernelI23Flash_fwd_kernel_traitsILi96ELi64ELi128ELi4ELb0ELb0EN7cutlass6half_tE19Flash_kernel_traitsILi96ELi64ELi128ELi4ES3_EELb0ELb1ELb0ELb0ELb1ELb1ELb1ELb0EEEvNS_16Flash_fwd_paramsE --------------------------
	.section	.nv.shared._ZN5flash24flash_fwd_splitkv_kernelI23Flash_fwd_kernel_traitsILi96ELi64ELi128ELi4ELb0ELb0EN7cutlass6half_tE19Flash_kernel_traitsILi96ELi64ELi128ELi4ES3_EELb0ELb1ELb0ELb0ELb1ELb1ELb1ELb0EEEvNS_16Flash_fwd_paramsE,"aw",@nobits
	.sectionflags	@""
	.align	16
	.zero		1024


//--------------------- .nv.shared._ZN5flash24flash_fwd_splitkv_kernelI23Flash_fwd_kernel_traitsILi96ELi64ELi128ELi4ELb0ELb0EN7cutlass6half_tE19Flash_kernel_traitsILi96ELi64ELi128ELi4ES3_EELb0ELb1ELb1ELb0ELb0ELb0ELb1ELb0EEEvNS_16Flash_fwd_paramsE --------------------------
	.section	.nv.shared._ZN5flash24flash_fwd_splitkv_kernelI23Flash_fwd_kernel_traitsILi96ELi64ELi128ELi4ELb0ELb0EN7cutlass6half_tE19Flash_kernel_traitsILi96ELi64ELi128ELi4ES3_EELb0ELb1ELb1ELb0ELb0ELb0ELb1ELb0EEEvNS_16Flash_fwd_paramsE,"aw",@nobits
	.sectionflags	@""
	.align	16
	.zero		1024


//--------------------- .nv.shared._ZN5flash24flash_fwd_splitkv_kernelI23Flash_fwd_kernel_traitsILi96ELi64ELi128ELi4ELb0ELb0EN7cutlass6half_tE19Flash_kernel_traitsILi96ELi64ELi128ELi4ES3_EELb0ELb1ELb1ELb0ELb0ELb1ELb1ELb0EEEvNS_16Flash_fwd_paramsE --------------------------
	.section	.nv.shared._ZN5flash24flash_fwd_splitkv_kernelI23Flash_fwd_kernel_traitsILi96ELi64ELi128ELi4ELb0ELb0EN7cutlass6half_tE19Flash_kernel_traitsILi96ELi64ELi128ELi4ES3_EELb0ELb1ELb1ELb0ELb0ELb1ELb1ELb0EEEvNS_16Flash_fwd_paramsE,"aw",@nobits
	.sectionflags	@""
	.align	16
	.zero		1024


//--------------------- .nv.shared._ZN5flash24flash_fwd_splitkv_kernelI23Flash_fwd_kernel_traitsILi96ELi64ELi128ELi4ELb0ELb0EN7cutlass6half_tE19Flash_kernel_traitsILi96ELi64ELi128ELi4ES3_EELb0ELb1ELb0ELb0ELb1ELb0ELb1ELb1EEEvNS_16Flash_fwd_paramsE --------------------------
	.section	.nv.shared._ZN5flash24flash_fwd_splitkv_kernelI23Flash_fwd_kernel_traitsILi96ELi64ELi128ELi4ELb0ELb0EN7cutlass6half_tE19Flash_kernel_traitsILi96ELi64ELi128ELi4ES3_EELb0ELb1ELb0ELb0ELb1ELb0ELb1ELb1EEEvNS_16Flash_fwd_paramsE,"aw",@nobits
	.sectionflags	@""
	.align	16
	.zero		1024


//--------------------- .nv.shared._ZN5flash24flash_fwd_splitkv_kernelI23Flash_fwd_kernel_traitsILi96ELi64ELi128ELi4ELb0ELb0EN7cutlass6half_tE19Flash_kernel_traitsILi96ELi64ELi128ELi4ES3_EELb0ELb1ELb0ELb0ELb1ELb1ELb1ELb1EEEvNS_16Flash_fwd_paramsE --------------------------
	.section	.nv.shared._ZN5flash24flash_fwd_splitkv_kernelI23Flash_fwd_kernel_traitsILi96ELi64ELi128ELi4ELb0ELb0EN7cutlass6half_tE19Flash_kernel_traitsILi96ELi64ELi128ELi4ES3_EELb0ELb1ELb0ELb0ELb1ELb1ELb1ELb1EEEvNS_16Flash_fwd_paramsE,"aw",@nobits
	.sectionflags	@""
	.align	16
	.zero		1024


//--------------------- .nv.shared._ZN5flash24flash_fwd_splitkv_kernelI23Flash_fwd_kernel_traitsILi96ELi64ELi128ELi4ELb0ELb0EN7cutlass6half_tE19Flash_kernel_traitsILi96ELi64ELi128ELi4ES3_EELb0ELb1ELb1ELb0ELb0ELb0ELb1ELb1EEEvNS_16Flash_fwd_paramsE --------------------------
	.section	.nv.shared._ZN5flash24flash_fwd_splitkv_kernelI23Flash_fwd_kernel_traitsILi96ELi64ELi128ELi4ELb0ELb0EN7cutlass6half_tE19Flash_kernel_traitsILi96ELi64ELi128ELi4ES3_EELb0ELb1ELb1ELb0ELb0ELb0ELb1ELb1EEEvNS_16Flash_fwd_paramsE,"aw",@nobits
	.sectionflags	@""
	.align	16
	.zero		1024


//--------------------- .nv.shared._ZN5flash24flash_fwd_splitkv_kernelI23Flash_fwd_kernel_traitsILi96ELi64ELi128ELi4ELb0ELb0EN7cutlass6half_tE19Flash_kernel_traitsILi96ELi64ELi128ELi4ES3_EELb0ELb1ELb1ELb0ELb0ELb1ELb1ELb1EEEvNS_16Flash_fwd_paramsE --------------------------
	.section	.nv.shared._ZN5flash24flash_fwd_splitkv_kernelI23Flash_fwd_kernel_traitsILi96ELi64ELi128ELi4ELb0ELb0EN7cutlass6half_tE19Flash_kernel_traitsILi96ELi64ELi128ELi4ES3_EELb0ELb1ELb1ELb0ELb0ELb1ELb1ELb1EEEvNS_16Flash_fwd_paramsE,"aw",@nobits
	.sectionflags	@""
	.align	16
	.zero		1024


//--------------------- .nv.shared._ZN5flash32flash_fwd_splitkv_combine_kernelI23Flash_fwd_kernel_traitsILi96ELi64ELi64ELi4ELb0ELb0EN7cutlass6half_tE19Flash_kernel_traitsILi96ELi64ELi64ELi4ES3_EELi16ELi7ELb0EEEvNS_16Flash_fwd_paramsE --------------------------
	.section	.nv.shared._ZN5flash32flash_fwd_splitkv_combine_kernelI23Flash_fwd_kernel_traitsILi96ELi64ELi64ELi4ELb0ELb0EN7cutlass6half_tE19Flash_kernel_traitsILi96ELi64ELi64ELi4ES3_EELi16ELi7ELb0EEEvNS_16Flash_fwd_paramsE,"aw",@nobits
	.sectionflags	@""
	.align	16
.nv.shared._ZN5flash32flash_fwd_splitkv_combine_kernelI23Flash_fwd_kernel_traitsILi96ELi64ELi64ELi4ELb0ELb0EN7cutlass6half_tE19Flash_kernel_traitsILi96ELi64ELi64ELi4ES3_EELi16ELi7ELb0EEEvNS_16Flash_fwd_paramsE:
	.zero		9728


//--------------------- .nv.shared._ZN5flash32flash_fwd_splitkv_combine_kernelI23Flash_fwd_kernel_traitsILi96ELi64ELi64ELi4ELb0ELb0EN7cutlass6half_tE19Flash_kernel_traitsILi96ELi64ELi64ELi4ES3_EELi16ELi6ELb0EEEvNS_16Flash_fwd_paramsE --------------------------
	.section	.nv.shared._ZN5flash32flash_fwd_splitkv_combine_kernelI23Flash_fwd_kernel_traitsILi96ELi64ELi64ELi4ELb0ELb0EN7cutlass6half_tE19Flash_kernel_traitsILi96ELi64ELi64ELi4ES3_EELi16ELi6ELb0EEEvNS_16Flash_fwd_paramsE,"aw",@nobits
	.sectionflags	@""
	.align	16
.nv.shared._ZN5flash32flash_fwd_splitkv_combine_kernelI23Flash_fwd_kernel_traitsILi96ELi64ELi64ELi4ELb0ELb0EN7cutlass6half_tE19Flash_kernel_traitsILi96ELi64ELi64ELi4ES3_EELi16ELi6ELb0EEEvNS_16Flash_fwd_paramsE:
	.zero		5376


//--------------------- .nv.shared._ZN5flash32flash_fwd_splitkv_combine_kernelI23Flash_fwd_kernel_traitsILi96ELi64ELi64ELi4ELb0ELb0EN7cutlass6half_tE19Flash_kernel_traitsILi96ELi64ELi64ELi4ES3_EELi16ELi5ELb0EEEvNS_16Flash_fwd_paramsE --------------------------
	.section	.nv.shared._ZN5flash32flash_fwd_splitkv_combine_kernelI23Flash_fwd_kernel_traitsILi96ELi64ELi64ELi4ELb0ELb0EN7cutlass6half_tE19Flash_kernel_traitsILi96ELi64ELi64ELi4ES3_EELi16ELi5ELb0EEEvNS_16Flash_fwd_paramsE,"aw",@nobits
	.sectionflags	@""
	.align	16
.nv.shared._ZN5flash32flash_fwd_splitkv_combine_kernelI23Flash_fwd_kernel_traitsILi96ELi64ELi64ELi4ELb0ELb0EN7cutlass6half_tE19Flash_kernel_traitsILi96ELi64ELi64ELi4ES3_EELi16ELi5ELb0EEEvNS_16Flash_fwd_paramsE:
	.zero		3200


//--------------------- .nv.shared._ZN5flash32flash_fwd_splitkv_combine_kernelI23Flash_fwd_kernel_traitsILi96ELi64ELi64ELi4ELb0ELb0EN7cutlass6half_tE19Flash_kernel_traitsILi96ELi64ELi64ELi4ES3_EELi16ELi4ELb0EEEvNS_16Flash_fwd_paramsE --------------------------
	.section	.nv.shared._ZN5flash32flash_fwd_splitkv_combine_kernelI23Flash_fwd_kernel_traitsILi96ELi64ELi64ELi4ELb0ELb0EN7cutlass6half_tE19Flash_kernel_traitsILi96ELi64ELi64ELi4ES3_EELi16ELi4ELb0EEEvNS_16Flash_fwd_paramsE,"aw",@nobits
	.sectionflags	@""
	.align	16
.nv.shared._ZN5flash32flash_fwd_splitkv_combine_kernelI23Flash_fwd_kernel_traitsILi96ELi64ELi64ELi4ELb0ELb0EN7cutlass6half_tE19Flash_kernel_traitsILi96ELi64ELi64ELi4ES3_EELi16ELi4ELb0EEEvNS_16Flash_fwd_paramsE:
	.zero		2112


//--------------------- .nv.shared._ZN5flash32flash_fwd_splitkv_combine_kernelI23Flash_fwd_kernel_traitsILi96ELi64ELi64ELi4ELb0ELb0EN7cutlass6half_tE19Flash_kernel_traitsILi96ELi64ELi64ELi4ES3_EELi16ELi3ELb0EEEvNS_16Flash_fwd_paramsE --------------------------
	.section	.nv.shared._ZN5flash32flash_fwd_splitkv_combine_kernelI23Flash_fwd_kernel_traitsILi96ELi64ELi64ELi4ELb0ELb0EN7cutlass6half_tE19Flash_kernel_traitsILi96ELi64ELi64ELi4ES3_EELi16ELi3ELb0EEEvNS_16Flash_fwd_paramsE,"aw",@nobits
	.sectionflags	@""
	.align	16
.nv.shared._ZN5flash32flash_fwd_splitkv_combine_kernelI23Flash_fwd_kernel_traitsILi96ELi64ELi64ELi4ELb0ELb0EN7cutlass6half_tE19Flash_kernel_traitsILi96ELi64ELi64ELi4ES3_EELi16ELi3ELb0EEEvNS_16Flash_fwd_paramsE:
	.zero		1568


//--------------------- .nv.shared._ZN5flash32flash_fwd_splitkv_combine_kernelI23Flash_fwd_kernel_traitsILi96ELi64ELi64ELi4ELb0ELb0EN7cutlass6half_tE19Flash_kernel_traitsILi96ELi64ELi64ELi4ES3_EELi16ELi2ELb0EEEvNS_16Flash_fwd_paramsE --------------------------
	.section	.nv.shared._ZN5flash32flash_fwd_splitkv_combine_kernelI23Flash_fwd_kernel_traitsILi96ELi64ELi64ELi4ELb0ELb0EN7cutlass6half_tE19Flash_kernel_traitsILi96ELi64ELi64ELi4ES3_EELi16ELi2ELb0EEEvNS_16Flash_fwd_paramsE,"aw",@nobits
	.sectionflags	@""
	.align	16
.nv.shared._ZN5flash32flash_fwd_splitkv_combine_kernelI23Flash_fwd_kernel_traitsILi96ELi64ELi64ELi4ELb0ELb0EN7cutlass6half_tE19Flash_kernel_traitsILi96ELi64ELi64ELi4ES3_EELi16ELi2ELb0EEEvNS_16Flash_fwd_paramsE:
	.zero		1296


//--------------------- .nv.shared._ZN5flash32flash_fwd_splitkv_combine_kernelI23Flash_fwd_kernel_traitsILi96ELi64ELi64ELi4ELb0ELb0EN7cutlass6half_tE19Flash_kernel_traitsILi96ELi64ELi64ELi4ES3_EELi16ELi1ELb0EEEvNS_16Flash_fwd_paramsE --------------------------
	.section	.nv.shared._ZN5flash32flash_fwd_splitkv_combine_kernelI23Flash_fwd_kernel_traitsILi96ELi64ELi64ELi4ELb0ELb0EN7cutlass6half_tE19Flash_kernel_traitsILi96ELi64ELi64ELi4ES3_EELi16ELi1ELb0EEEvNS_16Flash_fwd_paramsE,"aw",@nobits
	.sectionflags	@""
	.align	16
.nv.shared._ZN5flash32flash_fwd_splitkv_combine_kernelI23Flash_fwd_kernel_traitsILi96ELi64ELi64ELi4ELb0ELb0EN7cutlass6half_tE19Flash_kernel_traitsILi96ELi64ELi64ELi4ES3_EELi16ELi1ELb0EEEvNS_16Flash_fwd_paramsE:
	.zero		1168


//--------------------- .nv.shared._ZN5flash32flash_fwd_splitkv_combine_kernelI23Flash_fwd_kernel_traitsILi96ELi64ELi64ELi4ELb0ELb0EN7cutlass6half_tE19Flash_kernel_traitsILi96ELi64ELi64ELi4ES3_EELi16ELi7ELb1EEEvNS_16Flash_fwd_paramsE --------------------------
	.section	.nv.shared._ZN5flash32flash_fwd_splitkv_combine_kernelI23Flash_fwd_kernel_traitsILi96ELi64ELi64ELi4ELb0ELb0EN7cutlass6half_tE19Flash_kernel_traitsILi96ELi64ELi64ELi4ES3_EELi16ELi7ELb1EEEvNS_16Flash_fwd_paramsE,"aw",@nobits
	.sectionflags	@""
	.align	16
.nv.shared._ZN5flash32flash_fwd_splitkv_combine_kernelI23Flash_fwd_kernel_traitsILi96ELi64ELi64ELi4ELb0ELb0EN7cutlass6half_tE19Flash_kernel_traitsILi96ELi64ELi64ELi4ES3_EELi16ELi7ELb1EEEvNS_16Flash_fwd_paramsE:
	.zero		9728


//--------------------- .nv.shared._ZN5flash32flash_fwd_splitkv_combine_kernelI23Flash_fwd_kernel_traitsILi96ELi64ELi64ELi4ELb0ELb0EN7cutlass6half_tE19Flash_kernel_traitsILi96ELi64ELi64ELi4ES3_EELi16ELi6ELb1EEEvNS_16Flash_fwd_paramsE --------------------------
	.section	.nv.shared._ZN5flash32flash_fwd_splitkv_combine_kernelI23Flash_fwd_kernel_traitsILi96ELi64ELi64ELi4ELb0ELb0EN7cutlass6half_tE19Flash_kernel_traitsILi96ELi64ELi64ELi4ES3_EELi16ELi6ELb1EEEvNS_16Flash_fwd_paramsE,"aw",@nobits
	.sectionflags	@""
	.align	16
.nv.shared._ZN5flash32flash_fwd_splitkv_combine_kernelI23Flash_fwd_kernel_traitsILi96ELi64ELi64ELi4ELb0ELb0EN7cutlass6half_tE19Flash_kernel_traitsILi96ELi64ELi64ELi4ES3_EELi16ELi6ELb1EEEvNS_16Flash_fwd_paramsE:
	.zero		5376


//--------------------- .nv.shared._ZN5flash32flash_fwd_splitkv_combine_kernelI23Flash_fwd_kernel_traitsILi96ELi64ELi64ELi4ELb0ELb0EN7cutlass6half_tE19Flash_kernel_traitsILi96ELi64ELi64ELi4ES3_EELi16ELi5ELb1EEEvNS_16Flash_fwd_paramsE --------------------------
	.section	.nv.shared._ZN5flash32flash_fwd_splitkv_combine_kernelI23Flash_fwd_kernel_traitsILi96ELi64ELi64ELi4ELb0ELb0EN7cutlass6half_tE19Flash_kernel_traitsILi96ELi64ELi64ELi4ES3_EELi16ELi5ELb1EEEvNS_16Flash_fwd_paramsE,"aw",@nobits
	.sectionflags	@""
	.align	16
.nv.shared._ZN5flash32flash_fwd_splitkv_combine_kernelI23Flash_fwd_kernel_traitsILi96ELi64ELi64ELi4ELb0ELb0EN7cutlass6half_tE19Flash_kernel_traitsILi96ELi64ELi64ELi4ES3_EELi16ELi5ELb1EEEvNS_16Flash_fwd_paramsE:
	.zero		3200


//--------------------- .nv.shared._ZN5flash32flash_fwd_splitkv_combine_kernelI23Flash_fwd_kernel_traitsILi96ELi64ELi64ELi4ELb0ELb0EN7cutlass6half_tE19Flash_kernel_traitsILi96ELi64ELi64ELi4ES3_EELi16ELi4ELb1EEEvNS_16Flash_fwd_paramsE --------------------------
	.section	.nv.shared._ZN5flash32flash_fwd_splitkv_combine_kernelI23Flash_fwd_kernel_traitsILi96ELi64ELi64ELi4ELb0ELb0EN7cutlass6half_tE19Flash_kernel_traitsILi96ELi64ELi64ELi4ES3_EELi16ELi4ELb1EEEvNS_16Flash_fwd_paramsE,"aw",@nobits
	.sectionflags	@""
	.align	16
.nv.shared._ZN5flash32flash_fwd_splitkv_combine_kernelI23Flash_fwd_kernel_traitsILi96ELi64ELi64ELi4ELb0ELb0EN7cutlass6half_tE19Flash_kernel_traitsILi96ELi64ELi64ELi4ES3_EELi16ELi4ELb1EEEvNS_16Flash_fwd_paramsE:
	.zero		2112


//--------------------- .nv.shared._ZN5flash32flash_fwd_splitkv_combine_kernelI23Flash_fwd_kernel_traitsILi96ELi64ELi64ELi4ELb0ELb0EN7cutlass6half_tE19Flash_kernel_traitsILi96ELi64ELi64ELi4ES3_EELi16ELi3ELb1EEEvNS_16Flash_fwd_paramsE --------------------------
	.section	.nv.shared._ZN5flash32flash_fwd_splitkv_combine_kernelI23Flash_fwd_kernel_traitsILi96ELi64ELi64ELi4ELb0ELb0EN7cutlass6half_tE19Flash_kernel_traitsILi96ELi64ELi64ELi4ES3_EELi16ELi3ELb1EEEvNS_16Flash_fwd_paramsE,"aw",@nobits
	.sectionflags	@""
	.align	16
.nv.shared._ZN5flash32flash_fwd_splitkv_combine_kernelI23Flash_fwd_kernel_traitsILi96ELi64ELi64ELi4ELb0ELb0EN7cutlass6half_tE19Flash_kernel_traitsILi96ELi64ELi64ELi4ES3_EELi16ELi3ELb1EEEvNS_16Flash_fwd_paramsE:
	.zero		1568


//--------------------- .nv.shared._ZN5flash32flash_fwd_splitkv_combine_kernelI23Flash_fwd_kernel_traitsILi96ELi64ELi64ELi4ELb0ELb0EN7cutlass6half_tE19Flash_kernel_traitsILi96ELi64ELi64ELi4ES3_EELi16ELi2ELb1EEEvNS_16Flash_fwd_paramsE --------------------------
	.section	.nv.shared._ZN5flash32flash_fwd_splitkv_combine_kernelI23Flash_fwd_kernel_traitsILi96ELi64ELi64ELi4ELb0ELb0EN7cutlass6half_tE19Flash_kernel_traitsILi96ELi64ELi64ELi4ES3_EELi16ELi2ELb1EEEvNS_16Flash_fwd_paramsE,"aw",@nobits
	.sectionflags	@""
	.align	16
.nv.shared._ZN5flash32flash_fwd_splitkv_combine_kernelI23Flash_fwd_kernel_traitsILi96ELi64ELi64ELi4ELb0ELb0EN7cutlass6half_tE19Flash_kernel_traitsILi96ELi64ELi64ELi4ES3_EELi16ELi2ELb1EEEvNS_16Flash_fwd_paramsE:
	.zero		1296


//--------------------- .nv.shared._ZN5flash32flash_fwd_splitkv_combine_kernelI23Flash_fwd_kernel_traitsILi96ELi64ELi64ELi4ELb0ELb0EN7cutlass6half_tE19Flash_kernel_traitsILi96ELi64ELi64ELi4ES3_EELi16ELi1ELb1EEEvNS_16Flash_fwd_paramsE --------------------------
	.section	.nv.shared._ZN5flash32flash_fwd_splitkv_combine_kernelI23Flash_fwd_kernel_traitsILi96ELi64ELi64ELi4ELb0ELb0EN7cutlass6half_tE19Flash_kernel_traitsILi96ELi64ELi64ELi4ES3_EELi16ELi1ELb1EEEvNS_16Flash_fwd_paramsE,"aw",@nobits
	.sectionflags	@""
	.align	16
.nv.shared._ZN5flash32flash_fwd_splitkv_combine_kernelI23Flash_fwd_kernel_traitsILi96ELi64ELi64ELi4ELb0ELb0EN7cutlass6half_tE19Flash_kernel_traitsILi96ELi64ELi64ELi4ES3_EELi16ELi1ELb1EEEvNS_16Flash_fwd_paramsE:
	.zero		1168


//--------------------- .nv.shared._ZN5flash24flash_fwd_splitkv_kernelI23Flash_fwd_kernel_traitsILi96ELi64ELi64ELi4ELb0ELb0EN7cutlass6half_tE19Flash_kernel_traitsILi96ELi64ELi64ELi4ES3_EELb0ELb0ELb0ELb0ELb1ELb0ELb0ELb0EEEvNS_16Flash_fwd_paramsE --------------------------
	.section	.nv.shared._ZN5flash24flash_fwd_splitkv_kernelI23Flash_fwd_kernel_traitsILi96ELi64ELi64ELi4ELb0ELb0EN7cutlass6half_tE19Flash_kernel_traitsILi96ELi64ELi64ELi4ES3_EELb0ELb0ELb0ELb0ELb1ELb0ELb0ELb0EEEvNS_16Flash_fwd_paramsE,"aw",@nobits
	.sectionflags	@""
	.align	16
	.zero		1024


//--------------------- .nv.shared._ZN5flash24flash_fwd_splitkv_kernelI23Flash_fwd_kernel_traitsILi96ELi64ELi64ELi4ELb0ELb0EN7cutlass6half_tE19Flash_kernel_traitsILi96ELi64ELi64ELi4ES3_EELb0ELb0ELb0ELb0ELb1ELb1ELb0ELb0EEEvNS_16Flash_fwd_paramsE --------------------------
	.section	.nv.shared._ZN5flash24flash_fwd_splitkv_kernelI23Flash_fwd_kernel_traitsILi96ELi64ELi64ELi4ELb0ELb0EN7cutlass6half_tE19Flash_kernel_traitsILi96ELi64ELi64ELi4ES3_EELb0ELb0ELb0ELb0ELb1ELb1ELb0ELb0EEEvNS_16Flash_fwd_paramsE,"aw",@nobits
	.sectionflags	@""
	.align	16
	.zero		1024


//--------------------- .nv.shared._ZN5flash24flash_fwd_splitkv_kernelI23Flash_fwd_kernel_traitsILi96ELi64ELi64ELi4ELb0ELb0EN7cutlass6half_tE19Flash_kernel_traitsILi96ELi64ELi64ELi4ES3_EELb0ELb0ELb0ELb0ELb1ELb0ELb1ELb0EEEvNS_16Flash_fwd_paramsE --------------------------
	.section	.nv.shared._ZN5flash24flash_fwd_splitkv_kernelI23Flash_fwd_kernel_traitsILi96ELi64ELi64ELi4ELb0ELb0EN7cutlass6half_tE19Flash_kernel_traitsILi96ELi64ELi64ELi4ES3_EELb0ELb0ELb0ELb0ELb1ELb0ELb1ELb0EEEvNS_16Flash_fwd_paramsE,"aw",@nobits
	.sectionflags	@""
	.align	16
	.zero		1024


//--------------------- .nv.shared._ZN5flash24flash_fwd_splitkv_kernelI23Flash_fwd_kernel_traitsILi96ELi64ELi64ELi4ELb0ELb0EN7cutlass6half_tE19Flash_kernel_traitsILi96ELi64ELi64ELi4ES3_EELb0ELb0ELb0ELb0ELb1ELb1ELb1ELb0EEEvNS_16Flash_fwd_paramsE --------------------------
	.section	.nv.shared._ZN5flash24flash_fwd_splitkv_kernelI23Flash_fwd_kernel_traitsILi96ELi64ELi64ELi4ELb0ELb0EN7cutlass6half_tE19Flash_kernel_traitsILi96ELi64ELi64ELi4ES3_EELb0ELb0ELb0ELb0ELb1ELb1ELb1ELb0EEEvNS_16Flash_fwd_paramsE,"aw",@nobits
	.sectionflags	@""
	.align	16
	.zero		1024


//--------------------- .nv.shared._ZN5flash24flash_fwd_splitkv_kernelI23Flash_fwd_kernel_traitsILi96ELi64ELi64ELi4ELb0ELb0EN7cutlass6half_tE19Flash_kernel_traitsILi96ELi64ELi64ELi4ES3_EELb0ELb0ELb0ELb0ELb0ELb0ELb0ELb0EEEvNS_16Flash_fwd_paramsE --------------------------
	.section	.nv.shared._ZN5flash24flash_fwd_splitkv_kernelI23Flash_fwd_kernel_traitsILi96ELi64ELi64ELi4ELb0ELb0EN7cutlass6half_tE19Flash_kernel_traitsILi96ELi64ELi64ELi4ES3_EELb0ELb0ELb0ELb0ELb0ELb0ELb0ELb0EEEvNS_16Flash_fwd_paramsE,"aw",@nobits
	.sectionflags	@""
	.align	16
	.zero		1024


//--------------------- .nv.shared._ZN5flash24flash_fwd_splitkv_kernelI23Flash_fwd_kernel_traitsILi96ELi64ELi64ELi4ELb0ELb0EN7cutlass6half_tE19Flash_kernel_traitsILi96ELi64ELi64ELi4ES3_EELb0ELb0ELb0ELb0ELb0ELb1ELb0ELb0EEEvNS_16Flash_fwd_paramsE --------------------------
	.section	.nv.shared._ZN5flash24flash_fwd_splitkv_kernelI23Flash_fwd_kernel_traitsILi96ELi64ELi64ELi4ELb0ELb0EN7cutlass6half_tE19Flash_kernel_traitsILi96ELi64ELi64ELi4ES3_EELb0ELb0ELb0ELb0ELb0ELb1ELb0ELb0EEEvNS_16Flash_fwd_paramsE,"aw",@nobits
	.sectionflags	@""
	.align	16
	.zero		1024


//--------------------- .nv.shared._ZN5flash24flash_fwd_splitkv_kernelI23Flash_fwd_kernel_traitsILi96ELi64ELi64ELi4ELb0ELb0EN7cutlass6half_tE19Flash_kernel_traitsILi96ELi64ELi64ELi4ES3_EELb0ELb0ELb0ELb0ELb0ELb0ELb0ELb1EEEvNS_16Flash_fwd_paramsE --------------------------
	.section	.nv.shared._ZN5flash24flash_fwd_splitkv_kernelI23Flash_fwd_kernel_traitsILi96ELi64ELi64ELi4ELb0ELb0EN7cutlass6half_tE19Flash_kernel_traitsILi96ELi64ELi64ELi4ES3_EELb0ELb0ELb0ELb0ELb0ELb0ELb0ELb1EEEvNS_16Flash_fwd_paramsE,"aw",@nobits
	.sectionflags	@""
	.align	16
	.zero		1024


//--------------------- .nv.shared._ZN5flash24flash_fwd_splitkv_kernelI23Flash_fwd_kernel_traitsILi96ELi64ELi64ELi4ELb0ELb0EN7cutlass6half_tE19Flash_kernel_traitsILi96ELi64ELi64ELi4ES3_EELb0ELb0ELb0ELb0ELb0ELb1ELb0ELb1EEEvNS_16Flash_fwd_paramsE --------------------------
	.section	.nv.shared._ZN5flash24flash_fwd_splitkv_kernelI23Flash_fwd_kernel_traitsILi96ELi64ELi64ELi4ELb0ELb0EN7cutlass6half_tE19Flash_kernel_traitsILi96ELi64ELi64ELi4ES3_EELb0ELb0ELb0ELb0ELb0ELb1ELb0ELb1EEEvNS_16Flash_fwd_paramsE,"aw",@nobits
	.sectionflags	@""
	.align	16
	.zero		1024


//--------------------- .nv.shared._ZN5flash24flash_fwd_splitkv_kernelI23Flash_fwd_kernel_traitsILi96ELi64ELi64ELi4ELb0ELb0EN7cutlass6half_tE19Flash_kernel_traitsILi96ELi64ELi64ELi4ES3_EELb0ELb0ELb0ELb0ELb0ELb0ELb1ELb0EEEvNS_16Flash_fwd_paramsE --------------------------
	.section	.nv.shared._ZN5flash24flash_fwd_splitkv_kernelI23Flash_fwd_kernel_traitsILi96ELi64ELi64ELi4ELb0ELb0EN7cutlass6half_tE19Flash_kernel_traitsILi96ELi64ELi64ELi4ES3_EELb0ELb0ELb0ELb0ELb0ELb0ELb1ELb0EEEvNS_16Flash_fwd_paramsE,"aw",@nobits
	.sectionflags	@""
	.align	16
	.zero		1024


//--------------------- .nv.shared._ZN5flash24flash_fwd_splitkv_kernelI23Flash_fwd_kernel_traitsILi96ELi64ELi64ELi4ELb0ELb0EN7cutlass6half_tE19Flash_kernel_traitsILi96ELi64ELi64ELi4ES3_EELb0ELb0ELb0ELb0ELb0ELb1ELb1ELb0EEEvNS_16Flash_fwd_paramsE --------------------------
	.section	.nv.shared._ZN5flash24flash_fwd_splitkv_kernelI23Flash_fwd_kernel_traitsILi96ELi64ELi64ELi4ELb0ELb0EN7cutlass6half_tE19Flash_kernel_traitsILi96ELi64ELi64ELi4ES3_EELb0ELb0ELb0ELb0ELb0ELb1ELb1ELb0EEEvNS_16Flash_fwd_paramsE,"aw",@nobits
	.sectionflags	@""
	.align	16
	.zero		1024


//--------------------- .nv.shared._ZN5flash24flash_fwd_splitkv_kernelI23Flash_fwd_kernel_traitsILi96ELi64ELi64ELi4ELb0ELb0EN7cutlass6half_tE19Flash_kernel_traitsILi96ELi64ELi64ELi4ES3_EELb0ELb0ELb0ELb0ELb0ELb0ELb1ELb1EEEvNS_16Flash_fwd_paramsE --------------------------
	.section	.nv.shared._ZN5flash24flash_fwd_splitkv_kernelI23Flash_fwd_kernel_traitsILi96ELi64ELi64ELi4ELb0ELb0EN7cutlass6half_tE19Flash_kernel_traitsILi96ELi64ELi64ELi4ES3_EELb0ELb0ELb0ELb0ELb0ELb0ELb1ELb1EEEvNS_16Flash_fwd_paramsE,"aw",@nobits
	.sectionflags	@""
	.align	16
	.zero		1024


//--------------------- .nv.shared._ZN5flash24flash_fwd_splitkv_kernelI23Flash_fwd_kernel_traitsILi96ELi64ELi64ELi4ELb0ELb0EN7cutlass6half_tE19Flash_kernel_traitsILi96ELi64ELi64ELi4ES3_EELb0ELb0ELb0ELb0ELb0ELb1ELb1ELb1EEEvNS_16Flash_fwd_paramsE --------------------------
	.section	.nv.shared._ZN5flash24flash_fwd_splitkv_kernelI23Flash_fwd_kernel_traitsILi96ELi64ELi64ELi4ELb0ELb0EN7cutlass6half_tE19Flash_kernel_traitsILi96ELi64ELi64ELi4ES3_EELb0ELb0ELb0ELb0ELb0ELb1ELb1ELb1EEEvNS_16Flash_fwd_paramsE,"aw",@nobits
	.sectionflags	@""
	.align	16
	.zero		1024


//--------------------- .nv.shared._ZN5flash24flash_fwd_splitkv_kernelI23Flash_fwd_kernel_traitsILi96ELi64ELi64ELi4ELb0ELb0EN7cutlass6half_tE19Flash_kernel_traitsILi96ELi64ELi64ELi4ES3_EELb0ELb1ELb0ELb0ELb0ELb0ELb0ELb0EEEvNS_16Flash_fwd_paramsE --------------------------
	.section	.nv.shared._ZN5flash24flash_fwd_splitkv_kernelI23Flash_fwd_kernel_traitsILi96ELi64ELi64ELi4ELb0ELb0EN7cutlass6half_tE19Flash_kernel_traitsILi96ELi64ELi64ELi4ES3_EELb0ELb1ELb0ELb0ELb0ELb0ELb0ELb0EEEvNS_16Flash_fwd_paramsE,"aw",@nobits
	.sectionflags	@""
	.align	16
	.zero		1024


//--------------------- .nv.shared._ZN5flash24flash_fwd_splitkv_kernelI23Flash_fwd_kernel_traitsILi96ELi64ELi64ELi4ELb0ELb0EN7cutlass6half_tE19Flash_kernel_traitsILi96ELi64ELi64ELi4ES3_EELb0ELb1ELb0ELb0ELb0ELb1ELb0ELb0EEEvNS_16Flash_fwd_paramsE --------------------------
	.section	.nv.shared._ZN5flash24flash_fwd_splitkv_kernelI23Flash_fwd_kernel_traitsILi96ELi64ELi64ELi4ELb0ELb0EN7cutlass6half_tE19Flash_kernel_traitsILi96ELi64ELi64ELi4ES3_EELb0ELb1ELb0ELb0ELb0ELb1ELb0ELb0EEEvNS_16Flash_fwd_paramsE,"aw",@nobits
	.sectionflags	@""
	.align	16
	.zero		1024


//--------------------- .nv.shared._ZN5flash24flash_fwd_splitkv_kernelI23Flash_fwd_kernel_traitsILi96ELi64ELi64ELi4ELb0ELb0EN7cutlass6half_tE19Flash_kernel_traitsILi96ELi64ELi64ELi4ES3_EELb0ELb1ELb0ELb0ELb0ELb0ELb0ELb1EEEvNS_16Flash_fwd_paramsE --------------------------
	.section	.nv.shared._ZN5flash24flash_fwd_splitkv_kernelI23Flash_fwd_kernel_traitsILi96ELi64ELi64ELi4ELb0ELb0EN7cutlass6half_tE19Flash_kernel_traitsILi96ELi64ELi64ELi4ES3_EELb0ELb1ELb0ELb0ELb0ELb0ELb0ELb1EEEvNS_16Flash_fwd_paramsE,"aw",@nobits
	.sectionflags	@""
	.align	16
	.zero		1024


//--------------------- .nv.shared._ZN5flash24flash_fwd_splitkv_kernelI23Flash_fwd_kernel_traitsILi96ELi64ELi64ELi4ELb0ELb0EN7cutlass6half_tE19Flash_kernel_traitsILi96ELi64ELi64ELi4ES3_EELb0ELb1ELb0ELb0ELb0ELb1ELb0ELb1EEEvNS_16Flash_fwd_paramsE --------------------------
	.section	.nv.shared._ZN5flash24flash_fwd_splitkv_kernelI23Flash_fwd_kernel_traitsILi96ELi64ELi64ELi4ELb0ELb0EN7cutlass6half_tE19Flash_kernel_traitsILi96ELi64ELi64ELi4ES3_EELb0ELb1ELb0ELb0ELb0ELb1ELb0ELb1EEEvNS_16Flash_fwd_paramsE,"aw",@nobits
	.sectionflags	@""
	.align	16
	.zero		1024


//--------------------- .nv.shared._ZN5flash24flash_fwd_splitkv_kernelI23Flash_fwd_kernel_traitsILi96ELi64ELi64ELi4ELb0ELb0EN7cutlass6half_tE19Flash_kernel_traitsILi96ELi64ELi64ELi4ES3_EELb0ELb1ELb0ELb0ELb0ELb0ELb1ELb0EEEvNS_16Flash_fwd_paramsE --------------------------
	.section	.nv.shared._ZN5flash24flash_fwd_splitkv_kernelI23Flash_fwd_kernel_traitsILi96ELi64ELi64ELi4ELb0ELb0EN7cutlass6half_tE19Flash_kernel_traitsILi96ELi64ELi64ELi4ES3_EELb0ELb1ELb0ELb0ELb0ELb0ELb1ELb0EEEvNS_16Flash_fwd_paramsE,"aw",@nobits
	.sectionflags	@""
	.align	16
	.zero		1024


//--------------------- .nv.shared._ZN5flash24flash_fwd_splitkv_kernelI23Flash_fwd_kernel_traitsILi96ELi64ELi64ELi4ELb0ELb0EN7cutlass6half_tE19Flash_kernel_traitsILi96ELi64ELi64ELi4ES3_EELb0ELb1ELb0ELb0ELb0ELb1ELb1ELb0EEEvNS_16Flash_fwd_paramsE --------------------------
	.section	.nv.shared._ZN5flash24flash_fwd_splitkv_kernelI23Flash_fwd_kernel_traitsILi96ELi64ELi64ELi4ELb0ELb0EN7cutlass6half_tE19Flash_kernel_traitsILi96ELi64ELi64ELi4ES3_EELb0ELb1ELb0ELb0ELb0ELb1ELb1ELb0EEEvNS_16Flash_fwd_paramsE,"aw",@nobits
	.sectionflags	@""
	.align	16
	.zero		1024


//--------------------- .nv.shared._ZN5flash24flash_fwd_splitkv_kernelI23Flash_fwd_kernel_traitsILi96ELi64ELi64ELi4ELb0ELb0EN7cutlass6half_tE19Flash_kernel_traitsILi96ELi64ELi64ELi4ES3_EELb0ELb1ELb0ELb0ELb0ELb0ELb1ELb1EEEvNS_16Flash_fwd_paramsE --------------------------
	.section	.nv.shared._ZN5flash24flash_fwd_splitkv_kernelI23Flash_fwd_kernel_traitsILi96ELi64ELi64ELi4ELb0ELb0EN7cutlass6half_tE19Flash_kernel_traitsILi96ELi64ELi64ELi4ES3_EELb0ELb1ELb0ELb0ELb0ELb0ELb1ELb1EEEvNS_16Flash_fwd_paramsE,"aw",@nobits
	.sectionflags	@""
	.align	16
	.zero		1024


//--------------------- .nv.shared._ZN5flash24flash_fwd_splitkv_kernelI23Flash_fwd_kernel_traitsILi96ELi64ELi64ELi4ELb0ELb0EN7cutlass6half_tE19Flash_kernel_traitsILi96ELi64ELi64ELi4ES3_EELb0ELb1ELb0ELb0ELb0ELb1ELb1ELb1EEEvNS_16Flash_fwd_paramsE --------------------------
	.section	.nv.shared._ZN5flash24flash_fwd_splitkv_kernelI23Flash_fwd_kernel_traitsILi96ELi64ELi64ELi4ELb0ELb0EN7cutlass6half_tE19Flash_kernel_traitsILi96ELi64ELi64ELi4ES3_EELb0ELb1ELb0ELb0ELb0ELb1ELb1ELb1EEEvNS_16Flash_fwd_paramsE,"aw",@nobits
	.sectionflags	@""
	.align	16
	.zero		1024


//--------------------- .nv.shared._ZN5flash24flash_fwd_splitkv_kernelI23Flash_fwd_kernel_traitsILi96ELi64ELi64ELi4ELb0ELb0EN7cutlass6half_tE19Flash_kernel_traitsILi96ELi64ELi64ELi4ES3_EELb0ELb0ELb0ELb1ELb1ELb0ELb0ELb0EEEvNS_16Flash_fwd_paramsE --------------------------
	.section	.nv.shared._ZN5flash24flash_fwd_splitkv_kernelI23Flash_fwd_kernel_traitsILi96ELi64ELi64ELi4ELb0ELb0EN7cutlass6half_tE19Flash_kernel_traitsILi96ELi64ELi64ELi4ES3_EELb0ELb0ELb0ELb1ELb1ELb0ELb0ELb0EEEvNS_16Flash_fwd_paramsE,"aw",@nobits
	.sectionflags	@""
	.align	16
	.zero		1024


//--------------------- .nv.shared._ZN5flash24flash_fwd_splitkv_kernelI23Flash_fwd_kernel_traitsILi96ELi64ELi64ELi4ELb0ELb0EN7cutlass6half_tE19Flash_kernel_traitsILi96ELi64ELi64ELi4ES3_EELb0ELb0ELb0ELb1ELb1ELb1ELb0ELb0EEEvNS_16Flash_fwd_paramsE --------------------------
	.section	.nv.shared._ZN5flash24flash_fwd_splitkv_kernelI23Flash_fwd_kernel_traitsILi96ELi64ELi64ELi4ELb0ELb0EN7cutlass6half_tE19Flash_kernel_traitsILi96ELi64ELi64ELi4ES3_EELb0ELb0ELb0ELb1ELb1ELb1ELb0ELb0EEEvNS_16Flash_fwd_paramsE,"aw",@nobits
	.sectionflags	@""
	.align	16
	.zero		1024


//--------------------- .nv.shared._ZN5flash24flash_fwd_splitkv_kernelI23Flash_fwd_kernel_traitsILi96ELi64ELi64ELi4ELb0ELb0EN7cutlass6half_tE19Flash_kernel_traitsILi96ELi64ELi64ELi4ES3_EELb0ELb0ELb1ELb0ELb0ELb0ELb0ELb0EEEvNS_16Flash_fwd_paramsE --------------------------
	.section	.nv.shared._ZN5flash24flash_fwd_splitkv_kernelI23Flash_fwd_kernel_traitsILi96ELi64ELi64ELi4ELb0ELb0EN7cutlass6half_tE19Flash_kernel_traitsILi96ELi64ELi64ELi4ES3_EELb0ELb0ELb1ELb0ELb0ELb0ELb0ELb0EEEvNS_16Flash_fwd_paramsE,"aw",@nobits
	.sectionflags	@""
	.align	16
	.zero		1024


//--------------------- .nv.shared._ZN5flash24flash_fwd_splitkv_kernelI23Flash_fwd_kernel_traitsILi96ELi64ELi64ELi4ELb0ELb0EN7cutlass6half_tE19Flash_kernel_traitsILi96ELi64ELi64ELi4ES3_EELb0ELb0ELb1ELb0ELb0ELb1ELb0ELb0EEEvNS_16Flash_fwd_paramsE --------------------------
	.section	.nv.shared._ZN5flash24flash_fwd_splitkv_kernelI23Flash_fwd_kernel_traitsILi96ELi64ELi64ELi4ELb0ELb0EN7cutlass6half_tE19Flash_kernel_traitsILi96ELi64ELi64ELi4ES3_EELb0ELb0ELb1ELb0ELb0ELb1ELb0ELb0EEEvNS_16Flash_fwd_paramsE,"aw",@nobits
	.sectionflags	@""
	.align	16
	.zero		1024


//--------------------- .nv.shared._ZN5flash24flash_fwd_splitkv_kernelI23Flash_fwd_kernel_traitsILi96ELi64ELi64ELi4ELb0ELb0EN7cutlass6half_tE19Flash_kernel_traitsILi96ELi64ELi64ELi4ES3_EELb0ELb0ELb0ELb0ELb1ELb0ELb0ELb1EEEvNS_16Flash_fwd_paramsE --------------------------
	.section	.nv.shared._ZN5flash24flash_fwd_splitkv_kernelI23Flash_fwd_kernel_traitsILi96ELi64ELi64ELi4ELb0ELb0EN7cutlass6half_tE19Flash_kernel_traitsILi96ELi64ELi64ELi4ES3_EELb0ELb0ELb0ELb0ELb1ELb0ELb0ELb1EEEvNS_16Flash_fwd_paramsE,"aw",@nobits
	.sectionflags	@""
	.align	16
	.zero		1024


//--------------------- .nv.shared._ZN5flash24flash_fwd_splitkv_kernelI23Flash_fwd_kernel_traitsILi96ELi64ELi64ELi4ELb0ELb0EN7cutlass6half_tE19Flash_kernel_traitsILi96ELi64ELi64ELi4ES3_EELb0ELb0ELb0ELb0ELb1ELb1ELb0ELb1EEEvNS_16Flash_fwd_paramsE --------------------------
	.section	.nv.shared._ZN5flash24flash_fwd_splitkv_kernelI23Flash_fwd_kernel_traitsILi96ELi64ELi64ELi4ELb0ELb0EN7cutlass6half_tE19Flash_kernel_traitsILi96ELi64ELi64ELi4ES3_EELb0ELb0ELb0ELb0ELb1ELb1ELb0ELb1EEEvNS_16Flash_fwd_paramsE,"aw",@nobits
	.sectionflags	@""
	.align	16
	.zero		1024


//--------------------- .nv.shared._ZN5flash24flash_fwd_splitkv_kernelI23Flash_fwd_kernel_traitsILi96ELi64ELi64ELi4ELb0ELb0EN7cutlass6half_tE19Flash_kernel_traitsILi96ELi64ELi64ELi4ES3_EELb0ELb0ELb1ELb0ELb0ELb0ELb0ELb1EEEvNS_16Flash_fwd_paramsE --------------------------
	.section	.nv.shared._ZN5flash24flash_fwd_splitkv_kernelI23Flash_fwd_kernel_traitsILi96ELi64ELi64ELi4ELb0ELb0EN7cutlass6half_tE19Flash_kernel_traitsILi96ELi64ELi64ELi4ES3_EELb0ELb0ELb1ELb0ELb0ELb0ELb0ELb1EEEvNS_16Flash_fwd_paramsE,"aw",@nobits
	.sectionflags	@""
	.align	16
	.zero		1024


//--------------------- .nv.shared._ZN5flash24flash_fwd_splitkv_kernelI23Flash_fwd_kernel_traitsILi96ELi64ELi64ELi4ELb0ELb0EN7cutlass6half_tE19Flash_kernel_traitsILi96ELi64ELi64ELi4ES3_EELb0ELb0ELb1ELb0ELb0ELb1ELb0ELb1EEEvNS_16Flash_fwd_paramsE --------------------------
	.section	.nv.shared._ZN5flash24flash_fwd_splitkv_kernelI23Flash_fwd_kernel_traitsILi96ELi64ELi64ELi4ELb0ELb0EN7cutlass6half_tE19Flash_kernel_traitsILi96ELi64ELi64ELi4ES3_EELb0ELb0ELb1ELb0ELb0ELb1ELb0ELb1EEEvNS_16Flash_fwd_paramsE,"aw",@nobits
	.sectionflags	@""
	.align	16
	.zero		1024


//--------------------- .nv.shared._ZN5flash24flash_fwd_splitkv_kernelI23Flash_fwd_kernel_traitsILi96ELi64ELi64ELi4ELb0ELb0EN7cutlass6half_tE19Flash_kernel_traitsILi96ELi64ELi64ELi4ES3_EELb0ELb0ELb0ELb1ELb1ELb0ELb1ELb0EEEvNS_16Flash_fwd_paramsE --------------------------
	.section	.nv.shared._ZN5flash24flash_fwd_splitkv_kernelI23Flash_fwd_kernel_traitsILi96ELi64ELi64ELi4ELb0ELb0EN7cutlass6half_tE19Flash_kernel_traitsILi96ELi64ELi64ELi4ES3_EELb0ELb0ELb0ELb1ELb1ELb0ELb1ELb0EEEvNS_16Flash_fwd_paramsE,"aw",@nobits
	.sectionflags	@""
	.align	16
	.zero		1024


//--------------------- .nv.shared._ZN5flash24flash_fwd_splitkv_kernelI23Flash_fwd_kernel_traitsILi96ELi64ELi64ELi4ELb0ELb0EN7cutlass6half_tE19Flash_kernel_traitsILi96ELi64ELi64ELi4ES3_EELb0ELb0ELb0ELb1ELb1ELb1ELb1ELb0EEEvNS_16Flash_fwd_paramsE --------------------------
	.section	.nv.shared._ZN5flash24flash_fwd_splitkv_kernelI23Flash_fwd_kernel_traitsILi96ELi64ELi64ELi4ELb0ELb0EN7cutlass6half_tE19Flash_kernel_traitsILi96ELi64ELi64ELi4ES3_EELb0ELb0ELb0ELb1ELb1ELb1ELb1ELb0EEEvNS_16Flash_fwd_paramsE,"aw",@nobits
	.sectionflags	@""
	.align	16
	.zero		1024


//--------------------- .nv.shared._ZN5flash24flash_fwd_splitkv_kernelI23Flash_fwd_kernel_traitsILi96ELi64ELi64ELi4ELb0ELb0EN7cutlass6half_tE19Flash_kernel_traitsILi96ELi64ELi64ELi4ES3_EELb0ELb0ELb1ELb0ELb0ELb0ELb1ELb0EEEvNS_16Flash_fwd_paramsE --------------------------
	.section	.nv.shared._ZN5flash24flash_fwd_splitkv_kernelI23Flash_fwd_kernel_traitsILi96ELi64ELi64ELi4ELb0ELb0EN7cutlass6half_tE19Flash_kernel_traitsILi96ELi64ELi64ELi4ES3_EELb0ELb0ELb1ELb0ELb0ELb0ELb1ELb0EEEvNS_16Flash_fwd_paramsE,"aw",@nobits
	.sectionflags	@""
	.align	16
	.zero		1024


//--------------------- .nv.shared._ZN5flash24flash_fwd_splitkv_kernelI23Flash_fwd_kernel_traitsILi96ELi64ELi64ELi4ELb0ELb0EN7cutlass6half_tE19Flash_kernel_traitsILi96ELi64ELi64ELi4ES3_EELb0ELb0ELb1ELb0ELb0ELb1ELb1ELb0EEEvNS_16Flash_fwd_paramsE --------------------------
	.section	.nv.shared._ZN5flash24flash_fwd_splitkv_kernelI23Flash_fwd_kernel_traitsILi96ELi64ELi64ELi4ELb0ELb0EN7cutlass6half_tE19Flash_kernel_traitsILi96ELi64ELi64ELi4ES3_EELb0ELb0ELb1ELb0ELb0ELb1ELb1ELb0EEEvNS_16Flash_fwd_paramsE,"aw",@nobits
	.sectionflags	@""
	.align	16
	.zero		1024


//--------------------- .nv.shared._ZN5flash24flash_fwd_splitkv_kernelI23Flash_fwd_kernel_traitsILi96ELi64ELi64ELi4ELb0ELb0EN7cutlass6half_tE19Flash_kernel_traitsILi96ELi64ELi64ELi4ES3_EELb0ELb0ELb0ELb0ELb1ELb0ELb1ELb1EEEvNS_16Flash_fwd_paramsE --------------------------
	.section	.nv.shared._ZN5flash24flash_fwd_splitkv_kernelI23Flash_fwd_kernel_traitsILi96ELi64ELi64ELi4ELb0ELb0EN7cutlass6half_tE19Flash_kernel_traitsILi96ELi64ELi64ELi4ES3_EELb0ELb0ELb0ELb0ELb1ELb0ELb1ELb1EEEvNS_16Flash_fwd_paramsE,"aw",@nobits
	.sectionflags	@""
	.align	16
	.zero		1024


//--------------------- .nv.shared._ZN5flash24flash_fwd_splitkv_kernelI23Flash_fwd_kernel_traitsILi96ELi64ELi64ELi4ELb0ELb0EN7cutlass6half_tE19Flash_kernel_traitsILi96ELi64ELi64ELi4ES3_EELb0ELb0ELb0ELb0ELb1ELb1ELb1ELb1EEEvNS_16Flash_fwd_paramsE --------------------------
	.section	.nv.shared._ZN5flash24flash_fwd_splitkv_kernelI23Flash_fwd_kernel_traitsILi96ELi64ELi64ELi4ELb0ELb0EN7cutlass6half_tE19Flash_kernel_traitsILi96ELi64ELi64ELi4ES3_EELb0ELb0ELb0ELb0ELb1ELb1ELb1ELb1EEEvNS_16Flash_fwd_paramsE,"aw",@nobits
	.sectionflags	@""
	.align	16
	.zero		1024


//--------------------- .nv.shared._ZN5flash24flash_fwd_splitkv_kernelI23Flash_fwd_kernel_traitsILi96ELi64ELi64ELi4ELb0ELb0EN7cutlass6half_tE19Flash_kernel_traitsILi96ELi64ELi64ELi4ES3_EELb0ELb0ELb1ELb0ELb0ELb0ELb1ELb1EEEvNS_16Flash_fwd_paramsE --------------------------
	.section	.nv.shared._ZN5flash24flash_fwd_splitkv_kernelI23Flash_fwd_kernel_traitsILi96ELi64ELi64ELi4ELb0ELb0EN7cutlass6half_tE19Flash_kernel_traitsILi96ELi64ELi64ELi4ES3_EELb0ELb0ELb1ELb0ELb0ELb0ELb1ELb1EEEvNS_16Flash_fwd_paramsE,"aw",@nobits
	.sectionflags	@""
	.align	16
	.zero		1024


//--------------------- .nv.shared._ZN5flash24flash_fwd_splitkv_kernelI23Flash_fwd_kernel_traitsILi96ELi64ELi64ELi4ELb0ELb0EN7cutlass6half_tE19Flash_kernel_traitsILi96ELi64ELi64ELi4ES3_EELb0ELb0ELb1ELb0ELb0ELb1ELb1ELb1EEEvNS_16Flash_fwd_paramsE --------------------------
	.section	.nv.shared._ZN5flash24flash_fwd_splitkv_kernelI23Flash_fwd_kernel_traitsILi96ELi64ELi64ELi4ELb0ELb0EN7cutlass6half_tE19Flash_kernel_traitsILi96ELi64ELi64ELi4ES3_EELb0ELb0ELb1ELb0ELb0ELb1ELb1ELb1EEEvNS_16Flash_fwd_paramsE,"aw",@nobits
	.sectionflags	@""
	.align	16
	.zero		1024


//--------------------- .nv.shared._ZN5flash24flash_fwd_splitkv_kernelI23Flash_fwd_kernel_traitsILi96ELi64ELi64ELi4ELb0ELb0EN7cutlass6half_tE19Flash_kernel_traitsILi96ELi64ELi64ELi4ES3_EELb0ELb1ELb0ELb0ELb1ELb0ELb0ELb0EEEvNS_16Flash_fwd_paramsE --------------------------
	.section	.nv.shared._ZN5flash24flash_fwd_splitkv_kernelI23Flash_fwd_kernel_traitsILi96ELi64ELi64ELi4ELb0ELb0EN7cutlass6half_tE19Flash_kernel_traitsILi96ELi64ELi64ELi4ES3_EELb0ELb1ELb0ELb0ELb1ELb0ELb0ELb0EEEvNS_16Flash_fwd_paramsE,"aw",@nobits
	.sectionflags	@""
	.align	16
	.zero		1024


//--------------------- .nv.shared._ZN5flash24flash_fwd_splitkv_kernelI23Flash_fwd_kernel_traitsILi96ELi64ELi64ELi4ELb0ELb0EN7cutlass6half_tE19Flash_kernel_traitsILi96ELi64ELi64ELi4ES3_EELb0ELb1ELb0ELb0ELb1ELb1ELb0ELb0EEEvNS_16Flash_fwd_paramsE --------------------------
	.section	.nv.shared._ZN5flash24flash_fwd_splitkv_kernelI23Flash_fwd_kernel_traitsILi96ELi64ELi64ELi4ELb0ELb0EN7cutlass6half_tE19Flash_kernel_traitsILi96ELi64ELi64ELi4ES3_EELb0ELb1ELb0ELb0ELb1ELb1ELb0ELb0EEEvNS_16Flash_fwd_paramsE,"aw",@nobits
	.sectionflags	@""
	.align	16
	.zero		1024


//--------------------- .nv.shared._ZN5flash24flash_fwd_splitkv_kernelI23Flash_fwd_kernel_traitsILi96ELi64ELi64ELi4ELb0ELb0EN7cutlass6half_tE19Flash_kernel_traitsILi96ELi64ELi64ELi4ES3_EELb0ELb1ELb1ELb0ELb0ELb0ELb0ELb0EEEvNS_16Flash_fwd_paramsE --------------------------
	.section	.nv.shared._ZN5flash24flash_fwd_splitkv_kernelI23Flash_fwd_kernel_traitsILi96ELi64ELi64ELi4ELb0ELb0EN7cutlass6half_tE19Flash_kernel_traitsILi96ELi64ELi64ELi4ES3_EELb0ELb1ELb1ELb0ELb0ELb0ELb0ELb0EEEvNS_16Flash_fwd_paramsE,"aw",@nobits
	.sectionflags	@""
	.align	16
	.zero		1024


//--------------------- .nv.shared._ZN5flash24flash_fwd_splitkv_kernelI23Flash_fwd_kernel_traitsILi96ELi64ELi64ELi4ELb0ELb0EN7cutlass6half_tE19Flash_kernel_traitsILi96ELi64ELi64ELi4ES3_EELb0ELb1ELb1ELb0ELb0ELb1ELb0ELb0EEEvNS_16Flash_fwd_paramsE --------------------------
	.section	.nv.shared._ZN5flash24flash_fwd_splitkv_kernelI23Flash_fwd_kernel_traitsILi96ELi64ELi64ELi4ELb0ELb0EN7cutlass6half_tE19Flash_kernel_traitsILi96ELi64ELi64ELi4ES3_EELb0ELb1ELb1ELb0ELb0ELb1ELb0ELb0EEEvNS_16Flash_fwd_paramsE,"aw",@nobits
	.sectionflags	@""
	.align	16
	.zero		1024


//--------------------- .nv.shared._ZN5flash24flash_fwd_splitkv_kernelI23Flash_fwd_kernel_traitsILi96ELi64ELi64ELi4ELb0ELb0EN7cutlass6half_tE19Flash_kernel_traitsILi96ELi64ELi64ELi4ES3_EELb0ELb1ELb0ELb0ELb1ELb0ELb0ELb1EEEvNS_16Flash_fwd_paramsE --------------------------
	.section	.nv.shared._ZN5flash24flash_fwd_splitkv_kernelI23Flash_fwd_kernel_traitsILi96ELi64ELi64ELi4ELb0ELb0EN7cutlass6half_tE19Flash_kernel_traitsILi96ELi64ELi64ELi4ES3_EELb0ELb1ELb0ELb0ELb1ELb0ELb0ELb1EEEvNS_16Flash_fwd_paramsE,"aw",@nobits
	.sectionflags	@""
	.align	16
	.zero		1024


//--------------------- .nv.shared._ZN5flash24flash_fwd_splitkv_kernelI23Flash_fwd_kernel_traitsILi96ELi64ELi64ELi4ELb0ELb0EN7cutlass6half_tE19Flash_kernel_traitsILi96ELi64ELi64ELi4ES3_EELb0ELb1ELb0ELb0ELb1ELb1ELb0ELb1EEEvNS_16Flash_fwd_paramsE --------------------------
	.section	.nv.shared._ZN5flash24flash_fwd_splitkv_kernelI23Flash_fwd_kernel_traitsILi96ELi64ELi64ELi4ELb0ELb0EN7cutlass6half_tE19Flash_kernel_traitsILi96ELi64ELi64ELi4ES3_EELb0ELb1ELb0ELb0ELb1ELb1ELb0ELb1EEEvNS_16Flash_fwd_paramsE,"aw",@nobits
	.sectionflags	@""
	.align	16
	.zero		1024


//--------------------- .nv.shared._ZN5flash24flash_fwd_splitkv_kernelI23Flash_fwd_kernel_traitsILi96ELi64ELi64ELi4ELb0ELb0EN7cutlass6half_tE19Flash_kernel_traitsILi96ELi64ELi64ELi4ES3_EELb0ELb1ELb1ELb0ELb0ELb0ELb0ELb1EEEvNS_16Flash_fwd_paramsE --------------------------
	.section	.nv.shared._ZN5flash24flash_fwd_splitkv_kernelI23Flash_fwd_kernel_traitsILi96ELi64ELi64ELi4ELb0ELb0EN7cutlass6half_tE19Flash_kernel_traitsILi96ELi64ELi64ELi4ES3_EELb0ELb1ELb1ELb0ELb0ELb0ELb0ELb1EEEvNS_16Flash_fwd_paramsE,"aw",@nobits
	.sectionflags	@""
	.align	16
	.zero		1024


//--------------------- .nv.shared._ZN5flash24flash_fwd_splitkv_kernelI23Flash_fwd_kernel_traitsILi96ELi64ELi64ELi4ELb0ELb0EN7cutlass6half_tE19Flash_kernel_traitsILi96ELi64ELi64ELi4ES3_EELb0ELb1ELb1ELb0ELb0ELb1ELb0ELb1EEEvNS_16Flash_fwd_paramsE --------------------------
	.section	.nv.shared._ZN5flash24flash_fwd_splitkv_kernelI23Flash_fwd_kernel_traitsILi96ELi64ELi64ELi4ELb0ELb0EN7cutlass6half_tE19Flash_kernel_traitsILi96ELi64ELi64ELi4ES3_EELb0ELb1ELb1ELb0ELb0ELb1ELb0ELb1EEEvNS_16Flash_fwd_paramsE,"aw",@nobits
	.sectionflags	@""
	.align	16
	.zero		1024


//--------------------- .nv.shared._ZN5flash24flash_fwd_splitkv_kernelI23Flash_fwd_kernel_traitsILi96ELi64ELi64ELi4ELb0ELb0EN7cutlass6half_tE19Flash_kernel_traitsILi96ELi64ELi64ELi4ES3_EELb0ELb1ELb0ELb0ELb1ELb0ELb1ELb0EEEvNS_16Flash_fwd_paramsE --------------------------
	.section	.nv.shared._ZN5flash24flash_fwd_splitkv_kernelI23Flash_fwd_kernel_traitsILi96ELi64ELi64ELi4ELb0ELb0EN7cutlass6half_tE19Flash_kernel_traitsILi96ELi64ELi64ELi4ES3_EELb0ELb1ELb0ELb0ELb1ELb0ELb1ELb0EEEvNS_16Flash_fwd_paramsE,"aw",@nobits
	.sectionflags	@""
	.align	16
	.zero		1024


//--------------------- .nv.shared._ZN5flash24flash_fwd_splitkv_kernelI23Flash_fwd_kernel_traitsILi96ELi64ELi64ELi4ELb0ELb0EN7cutlass6half_tE19Flash_kernel_traitsILi96ELi64ELi64ELi4ES3_EELb0ELb1ELb0ELb0ELb1ELb1ELb1ELb0EEEvNS_16Flash_fwd_paramsE --------------------------
	.section	.nv.shared._ZN5flash24flash_fwd_splitkv_kernelI23Flash_fwd_kernel_traitsILi96ELi64ELi64ELi4ELb0ELb0EN7cutlass6half_tE19Flash_kernel_traitsILi96ELi64ELi64ELi4ES3_EELb0ELb1ELb0ELb0ELb1ELb1ELb1ELb0EEEvNS_16Flash_fwd_paramsE,"aw",@nobits
	.sectionflags	@""
	.align	16
	.zero		1024


//--------------------- .nv.shared._ZN5flash24flash_fwd_splitkv_kernelI23Flash_fwd_kernel_traitsILi96ELi64ELi64ELi4ELb0ELb0EN7cutlass6half_tE19Flash_kernel_traitsILi96ELi64ELi64ELi4ES3_EELb0ELb1ELb1ELb0ELb0ELb0ELb1ELb0EEEvNS_16Flash_fwd_paramsE --------------------------
	.section	.nv.shared._ZN5flash24flash_fwd_splitkv_kernelI23Flash_fwd_kernel_traitsILi96ELi64ELi64ELi4ELb0ELb0EN7cutlass6half_tE19Flash_kernel_traitsILi96ELi64ELi64ELi4ES3_EELb0ELb1ELb1ELb0ELb0ELb0ELb1ELb0EEEvNS_16Flash_fwd_paramsE,"aw",@nobits
	.sectionflags	@""
	.align	16
	.zero		1024


//--------------------- .nv.shared._ZN5flash24flash_fwd_splitkv_kernelI23Flash_fwd_kernel_traitsILi96ELi64ELi64ELi4ELb0ELb0EN7cutlass6half_tE19Flash_kernel_traitsILi96ELi64ELi64ELi4ES3_EELb0ELb1ELb1ELb0ELb0ELb1ELb1ELb0EEEvNS_16Flash_fwd_paramsE --------------------------
	.section	.nv.shared._ZN5flash24flash_fwd_splitkv_kernelI23Flash_fwd_kernel_traitsILi96ELi64ELi64ELi4ELb0ELb0EN7cutlass6half_tE19Flash_kernel_traitsILi96ELi64ELi64ELi4ES3_EELb0ELb1ELb1ELb0ELb0ELb1ELb1ELb0EEEvNS_16Flash_fwd_paramsE,"aw",@nobits
	.sectionflags	@""
	.align	16
	.zero		1024


//--------------------- .nv.shared._ZN5flash24flash_fwd_splitkv_kernelI23Flash_fwd_kernel_traitsILi96ELi64ELi64ELi4ELb0ELb0EN7cutlass6half_tE19Flash_kernel_traitsILi96ELi64ELi64ELi4ES3_EELb0ELb1ELb0ELb0ELb1ELb0ELb1ELb1EEEvNS_16Flash_fwd_paramsE --------------------------
	.section	.nv.shared._ZN5flash24flash_fwd_splitkv_kernelI23Flash_fwd_kernel_traitsILi96ELi64ELi64ELi4ELb0ELb0EN7cutlass6half_tE19Flash_kernel_traitsILi96ELi64ELi64ELi4ES3_EELb0ELb1ELb0ELb0ELb1ELb0ELb1ELb1EEEvNS_16Flash_fwd_paramsE,"aw",@nobits
	.sectionflags	@""
	.align	16
	.zero		1024


//--------------------- .nv.shared._ZN5flash24flash_fwd_splitkv_kernelI23Flash_fwd_kernel_traitsILi96ELi64ELi64ELi4ELb0ELb0EN7cutlass6half_tE19Flash_kernel_traitsILi96ELi64ELi64ELi4ES3_EELb0ELb1ELb0ELb0ELb1ELb1ELb1ELb1EEEvNS_16Flash_fwd_paramsE --------------------------
	.section	.nv.shared._ZN5flash24flash_fwd_splitkv_kernelI23Flash_fwd_kernel_traitsILi96ELi64ELi64ELi4ELb0ELb0EN7cutlass6half_tE19Flash_kernel_traitsILi96ELi64ELi64ELi4ES3_EELb0ELb1ELb0ELb0ELb1ELb1ELb1ELb1EEEvNS_16Flash_fwd_paramsE,"aw",@nobits
	.sectionflags	@""
	.align	16
	.zero		1024


//--------------------- .nv.shared._ZN5flash24flash_fwd_splitkv_kernelI23Flash_fwd_kernel_traitsILi96ELi64ELi64ELi4ELb0ELb0EN7cutlass6half_tE19Flash_kernel_traitsILi96ELi64ELi64ELi4ES3_EELb0ELb1ELb1ELb0ELb0ELb0ELb1ELb1EEEvNS_16Flash_fwd_paramsE --------------------------
	.section	.nv.shared._ZN5flash24flash_fwd_splitkv_kernelI23Flash_fwd_kernel_traitsILi96ELi64ELi64ELi4ELb0ELb0EN7cutlass6half_tE19Flash_kernel_traitsILi96ELi64ELi64ELi4ES3_EELb0ELb1ELb1ELb0ELb0ELb0ELb1ELb1EEEvNS_16Flash_fwd_paramsE,"aw",@nobits
	.sectionflags	@""
	.align	16
	.zero		1024


//--------------------- .nv.shared._ZN5flash24flash_fwd_splitkv_kernelI23Flash_fwd_kernel_traitsILi96ELi64ELi64ELi4ELb0ELb0EN7cutlass6half_tE19Flash_kernel_traitsILi96ELi64ELi64ELi4ES3_EELb0ELb1ELb1ELb0ELb0ELb1ELb1ELb1EEEvNS_16Flash_fwd_paramsE --------------------------
	.section	.nv.shared._ZN5flash24flash_fwd_splitkv_kernelI23Flash_fwd_kernel_traitsILi96ELi64ELi64ELi4ELb0ELb0EN7cutlass6half_tE19Flash_kernel_traitsILi96ELi64ELi64ELi4ES3_EELb0ELb1ELb1ELb0ELb0ELb1ELb1ELb1EEEvNS_16Flash_fwd_paramsE,"aw",@nobits
	.sectionflags	@""
	.align	16
	.zero		1024


//--------------------- .nv.constant0._ZN5flash32flash_fwd_splitkv_combine_kernelI23Flash_fwd_kernel_traitsILi96ELi64ELi128ELi4ELb0ELb0EN7cutlass6half_tE19Flash_kernel_traitsILi96ELi64ELi128ELi4ES3_EELi16ELi7ELb0EEEvNS_16Flash_fwd_paramsE --------------------------
	.section	.nv.constant0._ZN5flash32flash_fwd_splitkv_combine_kernelI23Flash_fwd_kernel_traitsILi96ELi64ELi128ELi4ELb0ELb0EN7cutlass6half_tE19Flash_kernel_traitsILi96ELi64ELi128ELi4ES3_EELi16ELi7ELb0EEEvNS_16Flash_fwd_paramsE,"a",@progbits
	.sectionflags	@""
	.align	4
.nv.constant0._ZN5flash32flash_fwd_splitkv_combine_kernelI23Flash_fwd_kernel_traitsILi96ELi64ELi128ELi4ELb0ELb0EN7cutlass6half_tE19Flash_kernel_traitsILi96ELi64ELi128ELi4ES3_EELi16ELi7ELb0EEEvNS_16Flash_fwd_paramsE:
	.zero		1360


//--------------------- .nv.constant0._ZN5flash32flash_fwd_splitkv_combine_kernelI23Flash_fwd_kernel_traitsILi96ELi64ELi128ELi4ELb0ELb0EN7cutlass6half_tE19Flash_kernel_traitsILi96ELi64ELi128ELi4ES3_EELi16ELi6ELb0EEEvNS_16Flash_fwd_paramsE --------------------------
	.section	.nv.constant0._ZN5flash32flash_fwd_splitkv_combine_kernelI23Flash_fwd_kernel_traitsILi96ELi64ELi128ELi4ELb0ELb0EN7cutlass6half_tE19Flash_kernel_traitsILi96ELi64ELi128ELi4ES3_EELi16ELi6ELb0EEEvNS_16Flash_fwd_paramsE,"a",@progbits
	.sectionflags	@""
	.align	4
.nv.constant0._ZN5flash32flash_fwd_splitkv_combine_kernelI23Flash_fwd_kernel_traitsILi96ELi64ELi128ELi4ELb0ELb0EN7cutlass6half_tE19Flash_kernel_traitsILi96ELi64ELi128ELi4ES3_EELi16ELi6ELb0EEEvNS_16Flash_fwd_paramsE:
	.zero		1360


//--------------------- .nv.constant0._ZN5flash32flash_fwd_splitkv_combine_kernelI23Flash_fwd_kernel_traitsILi96ELi64ELi128ELi4ELb0ELb0EN7cutlass6half_tE19Flash_kernel_traitsILi96ELi64ELi128ELi4ES3_EELi16ELi5ELb0EEEvNS_16Flash_fwd_paramsE --------------------------
	.section	.nv.constant0._ZN5flash32flash_fwd_splitkv_combine_kernelI23Flash_fwd_kernel_traitsILi96ELi64ELi128ELi4ELb0ELb0EN7cutlass6half_tE19Flash_kernel_traitsILi96ELi64ELi128ELi4ES3_EELi16ELi5ELb0EEEvNS_16Flash_fwd_paramsE,"a",@progbits
	.sectionflags	@""
	.align	4
.nv.constant0._ZN5flash32flash_fwd_splitkv_combine_kernelI23Flash_fwd_kernel_traitsILi96ELi64ELi128ELi4ELb0ELb0EN7cutlass6half_tE19Flash_kernel_traitsILi96ELi64ELi128ELi4ES3_EELi16ELi5ELb0EEEvNS_16Flash_fwd_paramsE:
	.zero		1360


//--------------------- .nv.constant0._ZN5flash32flash_fwd_splitkv_combine_kernelI23Flash_fwd_kernel_traitsILi96ELi64ELi128ELi4ELb0ELb0EN7cutlass6half_tE19Flash_kernel_traitsILi96ELi64ELi128ELi4ES3_EELi16ELi4ELb0EEEvNS_16Flash_fwd_paramsE --------------------------
	.section	.nv.constant0._ZN5flash32flash_fwd_splitkv_combine_kernelI23Flash_fwd_kernel_traitsILi96ELi64ELi128ELi4ELb0ELb0EN7cutlass6half_tE19Flash_kernel_traitsILi96ELi64ELi128ELi4ES3_EELi16ELi4ELb0EEEvNS_16Flash_fwd_paramsE,"a",@progbits
	.sectionflags	@""
	.align	4
.nv.constant0._ZN5flash32flash_fwd_splitkv_combine_kernelI23Flash_fwd_kernel_traitsILi96ELi64ELi128ELi4ELb0ELb0EN7cutlass6half_tE19Flash_kernel_traitsILi96ELi64ELi128ELi4ES3_EELi16ELi4ELb0EEEvNS_16Flash_fwd_paramsE:
	.zero		1360


//--------------------- .nv.constant0._ZN5flash32flash_fwd_splitkv_combine_kernelI23Flash_fwd_kernel_traitsILi96ELi64ELi128ELi4ELb0ELb0EN7cutlass6half_tE19Flash_kernel_traitsILi96ELi64ELi128ELi4ES3_EELi16ELi3ELb0EEEvNS_16Flash_fwd_paramsE --------------------------
	.section	.nv.constant0._ZN5flash32flash_fwd_splitkv_combine_kernelI23Flash_fwd_kernel_traitsILi96ELi64ELi128ELi4ELb0ELb0EN7cutlass6half_tE19Flash_kernel_traitsILi96ELi64ELi128ELi4ES3_EELi16ELi3ELb0EEEvNS_16Flash_fwd_paramsE,"a",@progbits
	.sectionflags	@""
	.align	4
.nv.constant0._ZN5flash32flash_fwd_splitkv_combine_kernelI23Flash_fwd_kernel_traitsILi96ELi64ELi128ELi4ELb0ELb0EN7cutlass6half_tE19Flash_kernel_traitsILi96ELi64ELi128ELi4ES3_EELi16ELi3ELb0EEEvNS_16Flash_fwd_paramsE:
	.zero		1360


//--------------------- .nv.constant0._ZN5flash32flash_fwd_splitkv_combine_kernelI23Flash_fwd_kernel_traitsILi96ELi64ELi128ELi4ELb0ELb0EN7cutlass6half_tE19Flash_kernel_traitsILi96ELi64ELi128ELi4ES3_EELi16ELi2ELb0EEEvNS_16Flash_fwd_paramsE --------------------------
	.section	.nv.constant0._ZN5flash32flash_fwd_splitkv_combine_kernelI23Flash_fwd_kernel_traitsILi96ELi64ELi128ELi4ELb0ELb0EN7cutlass6half_tE19Flash_kernel_traitsILi96ELi64ELi128ELi4ES3_EELi16ELi2ELb0EEEvNS_16Flash_fwd_paramsE,"a",@progbits
	.sectionflags	@""
	.align	4
.nv.constant0._ZN5flash32flash_fwd_splitkv_combine_kernelI23Flash_fwd_kernel_traitsILi96ELi64ELi128ELi4ELb0ELb0EN7cutlass6half_tE19Flash_kernel_traitsILi96ELi64ELi128ELi4ES3_EELi16ELi2ELb0EEEvNS_16Flash_fwd_paramsE:
	.zero		1360


//--------------------- .nv.constant0._ZN5flash32flash_fwd_splitkv_combine_kernelI23Flash_fwd_kernel_traitsILi96ELi64ELi128ELi4ELb0ELb0EN7cutlass6half_tE19Flash_kernel_traitsILi96ELi64ELi128ELi4ES3_EELi16ELi1ELb0EEEvNS_16Flash_fwd_paramsE --------------------------
	.section	.nv.constant0._ZN5flash32flash_fwd_splitkv_combine_kernelI23Flash_fwd_kernel_traitsILi96ELi64ELi128ELi4ELb0ELb0EN7cutlass6half_tE19Flash_kernel_traitsILi96ELi64ELi128ELi4ES3_EELi16ELi1ELb0EEEvNS_16Flash_fwd_paramsE,"a",@progbits
	.sectionflags	@""
	.align	4
.nv.constant0._ZN5flash32flash_fwd_splitkv_combine_kernelI23Flash_fwd_kernel_traitsILi96ELi64ELi128ELi4ELb0ELb0EN7cutlass6half_tE19Flash_kernel_traitsILi96ELi64ELi128ELi4ES3_EELi16ELi1ELb0EEEvNS_16Flash_fwd_paramsE:
	.zero		1360


//--------------------- .nv.constant0._ZN5flash32flash_fwd_splitkv_combine_kernelI23Flash_fwd_kernel_traitsILi96ELi64ELi128ELi4ELb0ELb0EN7cutlass6half_tE19Flash_kernel_traitsILi96ELi64ELi128ELi4ES3_EELi16ELi7ELb1EEEvNS_16Flash_fwd_paramsE --------------------------
	.section	.nv.constant0._ZN5flash32flash_fwd_splitkv_combine_kernelI23Flash_fwd_kernel_traitsILi96ELi64ELi128ELi4ELb0ELb0EN7cutlass6half_tE19Flash_kernel_traitsILi96ELi64ELi128ELi4ES3_EELi16ELi7ELb1EEEvNS_16Flash_fwd_paramsE,"a",@progbits
	.sectionflags	@""
	.align	4
.nv.constant0._ZN5flash32flash_fwd_splitkv_combine_kernelI23Flash_fwd_kernel_traitsILi96ELi64ELi128ELi4ELb0ELb0EN7cutlass6half_tE19Flash_kernel_traitsILi96ELi64ELi128ELi4ES3_EELi16ELi7ELb1EEEvNS_16Flash_fwd_paramsE:
	.zero		1360


//--------------------- .nv.constant0._ZN5flash32flash_fwd_splitkv_combine_kernelI23Flash_fwd_kernel_traitsILi96ELi64ELi128ELi4ELb0ELb0EN7cutlass6half_tE19Flash_kernel_traitsILi96ELi64ELi128ELi4ES3_EELi16ELi6ELb1EEEvNS_16Flash_fwd_paramsE --------------------------
	.section	.nv.constant0._ZN5flash32flash_fwd_splitkv_combine_kernelI23Flash_fwd_kernel_traitsILi96ELi64ELi128ELi4ELb0ELb0EN7cutlass6half_tE19Flash_kernel_traitsILi96ELi64ELi128ELi4ES3_EELi16ELi6ELb1EEEvNS_16Flash_fwd_paramsE,"a",@progbits
	.sectionflags	@""
	.align	4
.nv.constant0._ZN5flash32flash_fwd_splitkv_combine_kernelI23Flash_fwd_kernel_traitsILi96ELi64ELi128ELi4ELb0ELb0EN7cutlass6half_tE19Flash_kernel_traitsILi96ELi64ELi128ELi4ES3_EELi16ELi6ELb1EEEvNS_16Flash_fwd_paramsE:
	.zero		1360


//--------------------- .nv.constant0._ZN5flash32flash_fwd_splitkv_combine_kernelI23Flash_fwd_kernel_traitsILi96ELi64ELi128ELi4ELb0ELb0EN7cutlass6half_tE19Flash_kernel_traitsILi96ELi64ELi128ELi4ES3_EELi16ELi5ELb1EEEvNS_16Flash_fwd_paramsE --------------------------
	.section	.nv.constant0._ZN5flash32flash_fwd_splitkv_combine_kernelI23Flash_fwd_kernel_traitsILi96ELi64ELi128ELi4ELb0ELb0EN7cutlass6half_tE19Flash_kernel_traitsILi96ELi64ELi128ELi4ES3_EELi16ELi5ELb1EEEvNS_16Flash_fwd_paramsE,"a",@progbits
	.sectionflags	@""
	.align	4
.nv.constant0._ZN5flash32flash_fwd_splitkv_combine_kernelI23Flash_fwd_kernel_traitsILi96ELi64ELi128ELi4ELb0ELb0EN7cutlass6half_tE19Flash_kernel_traitsILi96ELi64ELi128ELi4ES3_EELi16ELi5ELb1EEEvNS_16Flash_fwd_paramsE:
	.zero		1360


//--------------------- .nv.constant0._ZN5flash32flash_fwd_splitkv_combine_kernelI23Flash_fwd_kernel_traitsILi96ELi64ELi128ELi4ELb0ELb0EN7cutlass6half_tE19Flash_kernel_traitsILi96ELi64ELi128ELi4ES3_EELi16ELi4ELb1EEEvNS_16Flash_fwd_paramsE --------------------------
	.section	.nv.constant0._ZN5flash32flash_fwd_splitkv_combine_kernelI23Flash_fwd_kernel_traitsILi96ELi64ELi128ELi4ELb0ELb0EN7cutlass6half_tE19Flash_kernel_traitsILi96ELi64ELi128ELi4ES3_EELi16ELi4ELb1EEEvNS_16Flash_fwd_paramsE,"a",@progbits
	.sectionflags	@""
	.align	4
.nv.constant0._ZN5flash32flash_fwd_splitkv_combine_kernelI23Flash_fwd_kernel_traitsILi96ELi64ELi128ELi4ELb0ELb0EN7cutlass6half_tE19Flash_kernel_traitsILi96ELi64ELi128ELi4ES3_EELi16ELi4ELb1EEEvNS_16Flash_fwd_paramsE:
	.zero		1360


//--------------------- .nv.constant0._ZN5flash32flash_fwd_splitkv_combine_kernelI23Flash_fwd_kernel_traitsILi96ELi64ELi128ELi4ELb0ELb0EN7cutlass6half_tE19Flash_kernel_traitsILi96ELi64ELi128ELi4ES3_EELi16ELi3ELb1EEEvNS_16Flash_fwd_paramsE --------------------------
	.section	.nv.constant0._ZN5flash32flash_fwd_splitkv_combine_kernelI23Flash_fwd_kernel_traitsILi96ELi64ELi128ELi4ELb0ELb0EN7cutlass6half_tE19Flash_kernel_traitsILi96ELi64ELi128ELi4ES3_EELi16ELi3ELb1EEEvNS_16Flash_fwd_paramsE,"a",@progbits
	.sectionflags	@""
	.align	4
.nv.constant0._ZN5flash32flash_fwd_splitkv_combine_kernelI23Flash_fwd_kernel_traitsILi96ELi64ELi128ELi4ELb0ELb0EN7cutlass6half_tE19Flash_kernel_traitsILi96ELi64ELi128ELi4ES3_EELi16ELi3ELb1EEEvNS_16Flash_fwd_paramsE:
	.zero		1360


//--------------------- .nv.constant0._ZN5flash32flash_fwd_splitkv_combine_kernelI23Flash_fwd_kernel_traitsILi96ELi64ELi128ELi4ELb0ELb0EN7cutlass6half_tE19Flash_kernel_traitsILi96ELi64ELi128ELi4ES3_EELi16ELi2ELb1EEEvNS_16Flash_fwd_paramsE --------------------------
	.section	.nv.constant0._ZN5flash32flash_fwd_splitkv_combine_kernelI23Flash_fwd_kernel_traitsILi96ELi64ELi128ELi4ELb0ELb0EN7cutlass6half_tE19Flash_kernel_traitsILi96ELi64ELi128ELi4ES3_EELi16ELi2ELb1EEEvNS_16Flash_fwd_paramsE,"a",@progbits
	.sectionflags	@""
	.align	4
.nv.constant0._ZN5flash32flash_fwd_splitkv_combine_kernelI23Flash_fwd_kernel_traitsILi96ELi64ELi128ELi4ELb0ELb0EN7cutlass6half_tE19Flash_kernel_traitsILi96ELi64ELi128ELi4ES3_EELi16ELi2ELb1EEEvNS_16Flash_fwd_paramsE:
	.zero		1360


//--------------------- .nv.constant0._ZN5flash32flash_fwd_splitkv_combine_kernelI23Flash_fwd_kernel_traitsILi96ELi64ELi128ELi4ELb0ELb0EN7cutlass6half_tE19Flash_kernel_traitsILi96ELi64ELi128ELi4ES3_EELi16ELi1ELb1EEEvNS_16Flash_fwd_paramsE --------------------------
	.section	.nv.constant0._ZN5flash32flash_fwd_splitkv_combine_kernelI23Flash_fwd_kernel_traitsILi96ELi64ELi128ELi4ELb0ELb0EN7cutlass6half_tE19Flash_kernel_traitsILi96ELi64ELi128ELi4ES3_EELi16ELi1ELb1EEEvNS_16Flash_fwd_paramsE,"a",@progbits
	.sectionflags	@""
	.align	4
.nv.constant0._ZN5flash32flash_fwd_splitkv_combine_kernelI23Flash_fwd_kernel_traitsILi96ELi64ELi128ELi4ELb0ELb0EN7cutlass6half_tE19Flash_kernel_traitsILi96ELi64ELi128ELi4ES3_EELi16ELi1ELb1EEEvNS_16Flash_fwd_paramsE:
	.zero		1360


//--------------------- .nv.constant0._ZN5flash24flash_fwd_splitkv_kernelI23Flash_fwd_kernel_traitsILi96ELi64ELi128ELi4ELb0ELb0EN7cutlass6half_tE19Flash_kernel_traitsILi96ELi64ELi128ELi4ES3_EELb0ELb0ELb0ELb0ELb1ELb0ELb0ELb0EEEvNS_16Flash_fwd_paramsE --------------------------
	.section	.nv.constant0._ZN5flash24flash_fwd_splitkv_kernelI23Flash_fwd_kernel_traitsILi96ELi64ELi128ELi4ELb0ELb0EN7cutlass6half_tE19Flash_kernel_traitsILi96ELi64ELi128ELi4ES3_EELb0ELb0ELb0ELb0ELb1ELb0ELb0ELb0EEEvNS_16Flash_fwd_paramsE,"a",@progbits
	.sectionflags	@""
	.align	4
.nv.constant0._ZN5flash24flash_fwd_splitkv_kernelI23Flash_fwd_kernel_traitsILi96ELi64ELi128ELi4ELb0ELb0EN7cutlass6half_tE19Flash_kernel_traitsILi96ELi64ELi128ELi4ES3_EELb0ELb0ELb0ELb0ELb1ELb0ELb0ELb0EEEvNS_16Flash_fwd_paramsE:
	.zero		1360


//--------------------- .nv.constant0._ZN5flash24flash_fwd_splitkv_kernelI23Flash_fwd_kernel_traitsILi96ELi64ELi128ELi4ELb0ELb0EN7cutlass6half_tE19Flash_kernel_traitsILi96ELi64ELi128ELi4ES3_EELb0ELb0ELb0ELb0ELb1ELb1ELb0ELb0EEEvNS_16Flash_fwd_paramsE --------------------------
	.section	.nv.constant0._ZN5flash24flash_fwd_splitkv_kernelI23Flash_fwd_kernel_traitsILi96ELi64ELi128ELi4ELb0ELb0EN7cutlass6half_tE19Flash_kernel_traitsILi96ELi64ELi128ELi4ES3_EELb0ELb0ELb0ELb0ELb1ELb1ELb0ELb0EEEvNS_16Flash_fwd_paramsE,"a",@progbits
	.sectionflags	@""
	.align	4
.nv.constant0._ZN5flash24flash_fwd_splitkv_kernelI23Flash_fwd_kernel_traitsILi96ELi64ELi128ELi4ELb0ELb0EN7cutlass6half_tE19Flash_kernel_traitsILi96ELi64ELi128ELi4ES3_EELb0ELb0ELb0ELb0ELb1ELb1ELb0ELb0EEEvNS_16Flash_fwd_paramsE:
	.zero		1360


//--------------------- .nv.constant0._ZN5flash24flash_fwd_splitkv_kernelI23Flash_fwd_kernel_traitsILi96ELi64ELi128ELi4ELb0ELb0EN7cutlass6half_tE19Flash_kernel_traitsILi96ELi64ELi128ELi4ES3_EELb0ELb0ELb0ELb0ELb1ELb0ELb1ELb0EEEvNS_16Flash_fwd_paramsE --------------------------
	.section	.nv.constant0._ZN5flash24flash_fwd_splitkv_kernelI23Flash_fwd_kernel_traitsILi96ELi64ELi128ELi4ELb0ELb0EN7cutlass6half_tE19Flash_kernel_traitsILi96ELi64ELi128ELi4ES3_EELb0ELb0ELb0ELb0ELb1ELb0ELb1ELb0EEEvNS_16Flash_fwd_paramsE,"a",@progbits
	.sectionflags	@""
	.align	4
.nv.constant0._ZN5flash24flash_fwd_splitkv_kernelI23Flash_fwd_kernel_traitsILi96ELi64ELi128ELi4ELb0ELb0EN7cutlass6half_tE19Flash_kernel_traitsILi96ELi64ELi128ELi4ES3_EELb0ELb0ELb0ELb0ELb1ELb0ELb1ELb0EEEvNS_16Flash_fwd_paramsE:
	.zero		1360


//--------------------- .nv.constant0._ZN5flash24flash_fwd_splitkv_kernelI23Flash_fwd_kernel_traitsILi96ELi64ELi128ELi4ELb0ELb0EN7cutlass6half_tE19Flash_kernel_traitsILi96ELi64ELi128ELi4ES3_EELb0ELb0ELb0ELb0ELb1ELb1ELb1ELb0EEEvNS_16Flash_fwd_paramsE --------------------------
	.section	.nv.constant0._ZN5flash24flash_fwd_splitkv_kernelI23Flash_fwd_kernel_traitsILi96ELi64ELi128ELi4ELb0ELb0EN7cutlass6half_tE19Flash_kernel_traitsILi96ELi64ELi128ELi4ES3_EELb0ELb0ELb0ELb0ELb1ELb1ELb1ELb0EEEvNS_16Flash_fwd_paramsE,"a",@progbits
	.sectionflags	@""
	.align	4
.nv.constant0._ZN5flash24flash_fwd_splitkv_kernelI23Flash_fwd_kernel_traitsILi96ELi64ELi128ELi4ELb0ELb0EN7cutlass6half_tE19Flash_kernel_traitsILi96ELi64ELi128ELi4ES3_EELb0ELb0ELb0ELb0ELb1ELb1ELb1ELb0EEEvNS_16Flash_fwd_paramsE:
	.zero		1360


//--------------------- .nv.constant0._ZN5flash24flash_fwd_splitkv_kernelI23Flash_fwd_kernel_traitsILi96ELi64ELi128ELi4ELb0ELb0EN7cutlass6half_tE19Flash_kernel_traitsILi96ELi64ELi128ELi4ES3_EELb0ELb0ELb0ELb0ELb0ELb0ELb0ELb0EEEvNS_16Flash_fwd_paramsE --------------------------
	.section	.nv.constant0._ZN5flash24flash_fwd_splitkv_kernelI23Flash_fwd_kernel_traitsILi96ELi64ELi128ELi4ELb0ELb0EN7cutlass6half_tE19Flash_kernel_traitsILi96ELi64ELi128ELi4ES3_EELb0ELb0ELb0ELb0ELb0ELb0ELb0ELb0EEEvNS_16Flash_fwd_paramsE,"a",@progbits
	.sectionflags	@""
	.align	4
.nv.constant0._ZN5flash24flash_fwd_splitkv_kernelI23Flash_fwd_kernel_traitsILi96ELi64ELi128ELi4ELb0ELb0EN7cutlass6half_tE19Flash_kernel_traitsILi96ELi64ELi128ELi4ES3_EELb0ELb0ELb0ELb0ELb0ELb0ELb0ELb0EEEvNS_16Flash_fwd_paramsE:
	.zero		1360


//--------------------- .nv.constant0._ZN5flash24flash_fwd_splitkv_kernelI23Flash_fwd_kernel_traitsILi96ELi64ELi128ELi4ELb0ELb0EN7cutlass6half_tE19Flash_kernel_traitsILi96ELi64ELi128ELi4ES3_EELb0ELb0ELb0ELb0ELb0ELb1ELb0ELb0EEEvNS_16Flash_fwd_paramsE --------------------------
	.section	.nv.constant0._ZN5flash24flash_fwd_splitkv_kernelI23Flash_fwd_kernel_traitsILi96ELi64ELi128ELi4ELb0ELb0EN7cutlass6half_tE19Flash_kernel_traitsILi96ELi64ELi128ELi4ES3_EELb0ELb0ELb0ELb0ELb0ELb1ELb0ELb0EEEvNS_16Flash_fwd_paramsE,"a",@progbits
	.sectionflags	@""
	.align	4
.nv.constant0._ZN5flash24flash_fwd_splitkv_kernelI23Flash_fwd_kernel_traitsILi96ELi64ELi128ELi4ELb0ELb0EN7cutlass6half_tE19Flash_kernel_traitsILi96ELi64ELi128ELi4ES3_EELb0ELb0ELb0ELb0ELb0ELb1ELb0ELb0EEEvNS_16Flash_fwd_paramsE:
	.zero		1360


//--------------------- .nv.constant0._ZN5flash24flash_fwd_splitkv_kernelI23Flash_fwd_kernel_traitsILi96ELi64ELi128ELi4ELb0ELb0EN7cutlass6half_tE19Flash_kernel_traitsILi96ELi64ELi128ELi4ES3_EELb0ELb0ELb0ELb0ELb0ELb0ELb0ELb1EEEvNS_16Flash_fwd_paramsE --------------------------
	.section	.nv.constant0._ZN5flash24flash_fwd_splitkv_kernelI23Flash_fwd_kernel_traitsILi96ELi64ELi128ELi4ELb0ELb0EN7cutlass6half_tE19Flash_kernel_traitsILi96ELi64ELi128ELi4ES3_EELb0ELb0ELb0ELb0ELb0ELb0ELb0ELb1EEEvNS_16Flash_fwd_paramsE,"a",@progbits
	.sectionflags	@""
	.align	4
.nv.constant0._ZN5flash24flash_fwd_splitkv_kernelI23Flash_fwd_kernel_traitsILi96ELi64ELi128ELi4ELb0ELb0EN7cutlass6half_tE19Flash_kernel_traitsILi96ELi64ELi128ELi4ES3_EELb0ELb0ELb0ELb0ELb0ELb0ELb0ELb1EEEvNS_16Flash_fwd_paramsE:
	.zero		1360


//--------------------- .nv.constant0._ZN5flash24flash_fwd_splitkv_kernelI23Flash_fwd_kernel_traitsILi96ELi64ELi128ELi4ELb0ELb0EN7cutlass6half_tE19Flash_kernel_traitsILi96ELi64ELi128ELi4ES3_EELb0ELb0ELb0ELb0ELb0ELb1ELb0ELb1EEEvNS_16Flash_fwd_paramsE --------------------------
	.section	.nv.constant0._ZN5flash24flash_fwd_splitkv_kernelI23Flash_fwd_kernel_traitsILi96ELi64ELi128ELi4ELb0ELb0EN7cutlass6half_tE19Flash_kernel_traitsILi96ELi64ELi128ELi4ES3_EELb0ELb0ELb0ELb0ELb0ELb1ELb0ELb1EEEvNS_16Flash_fwd_paramsE,"a",@progbits
	.sectionflags	@""
	.align	4
.nv.constant0._ZN5flash24flash_fwd_splitkv_kernelI23Flash_fwd_kernel_traitsILi96ELi64ELi128ELi4ELb0ELb0EN7cutlass6half_tE19Flash_kernel_traitsILi96ELi64ELi128ELi4ES3_EELb0ELb0ELb0ELb0ELb0ELb1ELb0ELb1EEEvNS_16Flash_fwd_paramsE:
	.zero		1360


//--------------------- .nv.constant0._ZN5flash24flash_fwd_splitkv_kernelI23Flash_fwd_kernel_traitsILi96ELi64ELi128ELi4ELb0ELb0EN7cutlass6half_tE19Flash_kernel_traitsILi96ELi64ELi128ELi4ES3_EELb0ELb0ELb0ELb0ELb0ELb0ELb1ELb0EEEvNS_16Flash_fwd_paramsE --------------------------
	.section	.nv.constant0._ZN5flash24flash_fwd_splitkv_kernelI23Flash_fwd_kernel_traitsILi96ELi64ELi128ELi4ELb0ELb0EN7cutlass6half_tE19Flash_kernel_traitsILi96ELi64ELi128ELi4ES3_EELb0ELb0ELb0ELb0ELb0ELb0ELb1ELb0EEEvNS_16Flash_fwd_paramsE,"a",@progbits
	.sectionflags	@""
	.align	4
.nv.constant0._ZN5flash24flash_fwd_splitkv_kernelI23Flash_fwd_kernel_traitsILi96ELi64ELi128ELi4ELb0ELb0EN7cutlass6half_tE19Flash_kernel_traitsILi96ELi64ELi128ELi4ES3_EELb0ELb0ELb0ELb0ELb0ELb0ELb1ELb0EEEvNS_16Flash_fwd_paramsE:
	.zero		1360


//--------------------- .nv.constant0._ZN5flash24flash_fwd_splitkv_kernelI23Flash_fwd_kernel_traitsILi96ELi64ELi128ELi4ELb0ELb0EN7cutlass6half_tE19Flash_kernel_traitsILi96ELi64ELi128ELi4ES3_EELb0ELb0ELb0ELb0ELb0ELb1ELb1ELb0EEEvNS_16Flash_fwd_paramsE --------------------------
	.section	.nv.constant0._ZN5flash24flash_fwd_splitkv_kernelI23Flash_fwd_kernel_traitsILi96ELi64ELi128ELi4ELb0ELb0EN7cutlass6half_tE19Flash_kernel_traitsILi96ELi64ELi128ELi4ES3_EELb0ELb0ELb0ELb0ELb0ELb1ELb1ELb0EEEvNS_16Flash_fwd_paramsE,"a",@progbits
	.sectionflags	@""
	.align	4
.nv.constant0._ZN5flash24flash_fwd_splitkv_kernelI23Flash_fwd_kernel_traitsILi96ELi64ELi128ELi4ELb0ELb0EN7cutlass6half_tE19Flash_kernel_traitsILi96ELi64ELi128ELi4ES3_EELb0ELb0ELb0ELb0ELb0ELb1ELb1ELb0EEEvNS_16Flash_fwd_paramsE:
	.zero		1360


//--------------------- .nv.constant0._ZN5flash24flash_fwd_splitkv_kernelI23Flash_fwd_kernel_traitsILi96ELi64ELi128ELi4ELb0ELb0EN7cutlass6half_tE19Flash_kernel_traitsILi96ELi64ELi128ELi4ES3_EELb0ELb0ELb0ELb0ELb0ELb0ELb1ELb1EEEvNS_16Flash_fwd_paramsE --------------------------
	.section	.nv.constant0._ZN5flash24flash_fwd_splitkv_kernelI23Flash_fwd_kernel_traitsILi96ELi64ELi128ELi4ELb0ELb0EN7cutlass6half_tE19Flash_kernel_traitsILi96ELi64ELi128ELi4ES3_EELb0ELb0ELb0ELb0ELb0ELb0ELb1ELb1EEEvNS_16Flash_fwd_paramsE,"a",@progbits
	.sectionflags	@""
	.align	4
.nv.constant0._ZN5flash24flash_fwd_splitkv_kernelI23Flash_fwd_kernel_traitsILi96ELi64ELi128ELi4ELb0ELb0EN7cutlass6half_tE19Flash_kernel_traitsILi96ELi64ELi128ELi4ES3_EELb0ELb0ELb0ELb0ELb0ELb0ELb1ELb1EEEvNS_16Flash_fwd_paramsE:
	.zero		1360


//--------------------- .nv.constant0._ZN5flash24flash_fwd_splitkv_kernelI23Flash_fwd_kernel_traitsILi96ELi64ELi128ELi4ELb0ELb0EN7cutlass6half_tE19Flash_kernel_traitsILi96ELi64ELi128ELi4ES3_EELb0ELb0ELb0ELb0ELb0ELb1ELb1ELb1EEEvNS_16Flash_fwd_paramsE --------------------------
	.section	.nv.constant0._ZN5flash24flash_fwd_splitkv_kernelI23Flash_fwd_kernel_traitsILi96ELi64ELi128ELi4ELb0ELb0EN7cutlass6half_tE19Flash_kernel_traitsILi96ELi64ELi128ELi4ES3_EELb0ELb0ELb0ELb0ELb0ELb1ELb1ELb1EEEvNS_16Flash_fwd_paramsE,"a",@progbits
	.sectionflags	@""
	.align	4
.nv.constant0._ZN5flash24flash_fwd_splitkv_kernelI23Flash_fwd_kernel_traitsILi96ELi64ELi128ELi4ELb0ELb0EN7cutlass6half_tE19Flash_kernel_traitsILi96ELi64ELi128ELi4ES3_EELb0ELb0ELb0ELb0ELb0ELb1ELb1ELb1EEEvNS_16Flash_fwd_paramsE:
	.zero		1360


//--------------------- .nv.constant0._ZN5flash24flash_fwd_splitkv_kernelI23Flash_fwd_kernel_traitsILi96ELi64ELi128ELi4ELb0ELb0EN7cutlass6half_tE19Flash_kernel_traitsILi96ELi64ELi128ELi4ES3_EELb0ELb1ELb0ELb0ELb0ELb0ELb0ELb0EEEvNS_16Flash_fwd_paramsE --------------------------
	.section	.nv.constant0._ZN5flash24flash_fwd_splitkv_kernelI23Flash_fwd_kernel_traitsILi96ELi64ELi128ELi4ELb0ELb0EN7cutlass6half_tE19Flash_kernel_traitsILi96ELi64ELi128ELi4ES3_EELb0ELb1ELb0ELb0ELb0ELb0ELb0ELb0EEEvNS_16Flash_fwd_paramsE,"a",@progbits
	.sectionflags	@""
	.align	4
.nv.constant0._ZN5flash24flash_fwd_splitkv_kernelI23Flash_fwd_kernel_traitsILi96ELi64ELi128ELi4ELb0ELb0EN7cutlass6half_tE19Flash_kernel_traitsILi96ELi64ELi128ELi4ES3_EELb0ELb1ELb0ELb0ELb0ELb0ELb0ELb0EEEvNS_16Flash_fwd_paramsE:
	.zero		1360


//--------------------- .nv.constant0._ZN5flash24flash_fwd_splitkv_kernelI23Flash_fwd_kernel_traitsILi96ELi64ELi128ELi4ELb0ELb0EN7cutlass6half_tE19Flash_kernel_traitsILi96ELi64ELi128ELi4ES3_EELb0ELb1ELb0ELb0ELb0ELb1ELb0ELb0EEEvNS_16Flash_fwd_paramsE --------------------------
	.section	.nv.constant0._ZN5flash24flash_fwd_splitkv_kernelI23Flash_fwd_kernel_traitsILi96ELi64ELi128ELi4ELb0ELb0EN7cutlass6half_tE19Flash_kernel_traitsILi96ELi64ELi128ELi4ES3_EELb0ELb1ELb0ELb0ELb0ELb1ELb0ELb0EEEvNS_16Flash_fwd_paramsE,"a",@progbits
	.sectionflags	@""
	.align	4
.nv.constant0._ZN5flash24flash_fwd_splitkv_kernelI23Flash_fwd_kernel_traitsILi96ELi64ELi128ELi4ELb0ELb0EN7cutlass6half_tE19Flash_kernel_traitsILi96ELi64ELi128ELi4ES3_EELb0ELb1ELb0ELb0ELb0ELb1ELb0ELb0EEEvNS_16Flash_fwd_paramsE:
	.zero		1360


//--------------------- .nv.constant0._ZN5flash24flash_fwd_splitkv_kernelI23Flash_fwd_kernel_traitsILi96ELi64ELi128ELi4ELb0ELb0EN7cutlass6half_tE19Flash_kernel_traitsILi96ELi64ELi128ELi4ES3_EELb0ELb1ELb0ELb0ELb0ELb0ELb0ELb1EEEvNS_16Flash_fwd_paramsE --------------------------
	.section	.nv.constant0._ZN5flash24flash_fwd_splitkv_kernelI23Flash_fwd_kernel_traitsILi96ELi64ELi128ELi4ELb0ELb0EN7cutlass6half_tE19Flash_kernel_traitsILi96ELi64ELi128ELi4ES3_EELb0ELb1ELb0ELb0ELb0ELb0ELb0ELb1EEEvNS_16Flash_fwd_paramsE,"a",@progbits
	.sectionflags	@""
	.align	4
.nv.constant0._ZN5flash24flash_fwd_splitkv_kernelI23Flash_fwd_kernel_traitsILi96ELi64ELi128ELi4ELb0ELb0EN7cutlass6half_tE19Flash_kernel_traitsILi96ELi64ELi128ELi4ES3_EELb0ELb1ELb0ELb0ELb0ELb0ELb0ELb1EEEvNS_16Flash_fwd_paramsE:
	.zero		1360


//--------------------- .nv.constant0._ZN5flash24flash_fwd_splitkv_kernelI23Flash_fwd_kernel_traitsILi96ELi64ELi128ELi4ELb0ELb0EN7cutlass6half_tE19Flash_kernel_traitsILi96ELi64ELi128ELi4ES3_EELb0ELb1ELb0ELb0ELb0ELb1ELb0ELb1EEEvNS_16Flash_fwd_paramsE --------------------------
	.section	.nv.constant0._ZN5flash24flash_fwd_splitkv_kernelI23Flash_fwd_kernel_traitsILi96ELi64ELi128ELi4ELb0ELb0EN7cutlass6half_tE19Flash_kernel_traitsILi96ELi64ELi128ELi4ES3_EELb0ELb1ELb0ELb0ELb0ELb1ELb0ELb1EEEvNS_16Flash_fwd_paramsE,"a",@progbits
	.sectionflags	@""
	.align	4
.nv.constant0._ZN5flash24flash_fwd_splitkv_kernelI23Flash_fwd_kernel_traitsILi96ELi64ELi128ELi4ELb0ELb0EN7cutlass6half_tE19Flash_kernel_traitsILi96ELi64ELi128ELi4ES3_EELb0ELb1ELb0ELb0ELb0ELb1ELb0ELb1EEEvNS_16Flash_fwd_paramsE:
	.zero		1360


//--------------------- .nv.constant0._ZN5flash24flash_fwd_splitkv_kernelI23Flash_fwd_kernel_traitsILi96ELi64ELi128ELi4ELb0ELb0EN7cutlass6half_tE19Flash_kernel_traitsILi96ELi64ELi128ELi4ES3_EELb0ELb1ELb0ELb0ELb0ELb0ELb1ELb0EEEvNS_16Flash_fwd_paramsE --------------------------
	.section	.nv.constant0._ZN5flash24flash_fwd_splitkv_kernelI23Flash_fwd_kernel_traitsILi96ELi64ELi128ELi4ELb0ELb0EN7cutlass6half_tE19Flash_kernel_traitsILi96ELi64ELi128ELi4ES3_EELb0ELb1ELb0ELb0ELb0ELb0ELb1ELb0EEEvNS_16Flash_fwd_paramsE,"a",@progbits
	.sectionflags	@""
	.align	4
.nv.constant0._ZN5flash24flash_fwd_splitkv_kernelI23Flash_fwd_kernel_traitsILi96ELi64ELi128ELi4ELb0ELb0EN7cutlass6half_tE19Flash_kernel_traitsILi96ELi64ELi128ELi4ES3_EELb0ELb1ELb0ELb0ELb0ELb0ELb1ELb0EEEvNS_16Flash_fwd_paramsE:
	.zero		1360


//--------------------- .nv.constant0._ZN5flash24flash_fwd_splitkv_kernelI23Flash_fwd_kernel_traitsILi96ELi64ELi128ELi4ELb0ELb0EN7cutlass6half_tE19Flash_kernel_traitsILi96ELi64ELi128ELi4ES3_EELb0ELb1ELb0ELb0ELb0ELb1ELb1ELb0EEEvNS_16Flash_fwd_paramsE --------------------------
	.section	.nv.constant0._ZN5flash24flash_fwd_splitkv_kernelI23Flash_fwd_kernel_traitsILi96ELi64ELi128ELi4ELb0ELb0EN7cutlass6half_tE19Flash_kernel_traitsILi96ELi64ELi128ELi4ES3_EELb0ELb1ELb0ELb0ELb0ELb1ELb1ELb0EEEvNS_16Flash_fwd_paramsE,"a",@progbits
	.sectionflags	@""
	.align	4
.nv.constant0._ZN5flash24flash_fwd_splitkv_kernelI23Flash_fwd_kernel_traitsILi96ELi64ELi128ELi4ELb0ELb0EN7cutlass6half_tE19Flash_kernel_traitsILi96ELi64ELi128ELi4ES3_EELb0ELb1ELb0ELb0ELb0ELb1ELb1ELb0EEEvNS_16Flash_fwd_paramsE:
	.zero		1360


//--------------------- .nv.constant0._ZN5flash24flash_fwd_splitkv_kernelI23Flash_fwd_kernel_traitsILi96ELi64ELi128ELi4ELb0ELb0EN7cutlass6half_tE19Flash_kernel_traitsILi96ELi64ELi128ELi4ES3_EELb0ELb1ELb0ELb0ELb0ELb0ELb1ELb1EEEvNS_16Flash_fwd_paramsE --------------------------
	.section	.nv.constant0._ZN5flash24flash_fwd_splitkv_kernelI23Flash_fwd_kernel_traitsILi96ELi64ELi128ELi4ELb0ELb0EN7cutlass6half_tE19Flash_kernel_traitsILi96ELi64ELi128ELi4ES3_EELb0ELb1ELb0ELb0ELb0ELb0ELb1ELb1EEEvNS_16Flash_fwd_paramsE,"a",@progbits
	.sectionflags	@""
	.align	4
.nv.constant0._ZN5flash24flash_fwd_splitkv_kernelI23Flash_fwd_kernel_traitsILi96ELi64ELi128ELi4ELb0ELb0EN7cutlass6half_tE19Flash_kernel_traitsILi96ELi64ELi128ELi4ES3_EELb0ELb1ELb0ELb0ELb0ELb0ELb1ELb1EEEvNS_16Flash_fwd_paramsE:
	.zero		1360


//--------------------- .nv.constant0._ZN5flash24flash_fwd_splitkv_kernelI23Flash_fwd_kernel_traitsILi96ELi64ELi128ELi4ELb0ELb0EN7cutlass6half_tE19Flash_kernel_traitsILi96ELi64ELi128ELi4ES3_EELb0ELb1ELb0ELb0ELb0ELb1ELb1ELb1EEEvNS_16Flash_fwd_paramsE --------------------------
	.section	.nv.constant0._ZN5flash24flash_fwd_splitkv_kernelI23Flash_fwd_kernel_traitsILi96ELi64ELi128ELi4ELb0ELb0EN7cutlass6half_tE19Flash_kernel_traitsILi96ELi64ELi128ELi4ES3_EELb0ELb1ELb0ELb0ELb0ELb1ELb1ELb1EEEvNS_16Flash_fwd_paramsE,"a",@progbits
	.sectionflags	@""
	.align	4
.nv.constant0._ZN5flash24flash_fwd_splitkv_kernelI23Flash_fwd_kernel_traitsILi96ELi64ELi128ELi4ELb0ELb0EN7cutlass6half_tE19Flash_kernel_traitsILi96ELi64ELi128ELi4ES3_EELb0ELb1ELb0ELb0ELb0ELb1ELb1ELb1EEEvNS_16Flash_fwd_paramsE:
	.zero		1360


//--------------------- .nv.constant0._ZN5flash24flash_fwd_splitkv_kernelI23Flash_fwd_kernel_traitsILi96ELi64ELi128ELi4ELb0ELb0EN7cutlass6half_tE19Flash_kernel_traitsILi96ELi64ELi128ELi4ES3_EELb0ELb0ELb0ELb1ELb1ELb0ELb0ELb0EEEvNS_16Flash_fwd_paramsE --------------------------
	.section	.nv.constant0._ZN5flash24flash_fwd_splitkv_kernelI23Flash_fwd_kernel_traitsILi96ELi64ELi128ELi4ELb0ELb0EN7cutlass6half_tE19Flash_kernel_traitsILi96ELi64ELi128ELi4ES3_EELb0ELb0ELb0ELb1ELb1ELb0ELb0ELb0EEEvNS_16Flash_fwd_paramsE,"a",@progbits
	.sectionflags	@""
	.align	4
.nv.constant0._ZN5flash24flash_fwd_splitkv_kernelI23Flash_fwd_kernel_traitsILi96ELi64ELi128ELi4ELb0ELb0EN7cutlass6half_tE19Flash_kernel_traitsILi96ELi64ELi128ELi4ES3_EELb0ELb0ELb0ELb1ELb1ELb0ELb0ELb0EEEvNS_16Flash_fwd_paramsE:
	.zero		1360


//--------------------- .nv.constant0._ZN5flash24flash_fwd_splitkv_kernelI23Flash_fwd_kernel_traitsILi96ELi64ELi128ELi4ELb0ELb0EN7cutlass6half_tE19Flash_kernel_traitsILi96ELi64ELi128ELi4ES3_EELb0ELb0ELb0ELb1ELb1ELb1ELb0ELb0EEEvNS_16Flash_fwd_paramsE --------------------------
	.section	.nv.constant0._ZN5flash24flash_fwd_splitkv_kernelI23Flash_fwd_kernel_traitsILi96ELi64ELi128ELi4ELb0ELb0EN7cutlass6half_tE19Flash_kernel_traitsILi96ELi64ELi128ELi4ES3_EELb0ELb0ELb0ELb1ELb1ELb1ELb0ELb0EEEvNS_16Flash_fwd_paramsE,"a",@progbits
	.sectionflags	@""
	.align	4
.nv.constant0._ZN5flash24flash_fwd_splitkv_kernelI23Flash_fwd_kernel_traitsILi96ELi64ELi128ELi4ELb0ELb0EN7cutlass6half_tE19Flash_kernel_traitsILi96ELi64ELi128ELi4ES3_EELb0ELb0ELb0ELb1ELb1ELb1ELb0ELb0EEEvNS_16Flash_fwd_paramsE:
	.zero		1360


//--------------------- .nv.constant0._ZN5flash24flash_fwd_splitkv_kernelI23Flash_fwd_kernel_traitsILi96ELi64ELi128ELi4ELb0ELb0EN7cutlass6half_tE19Flash_kernel_traitsILi96ELi64ELi128ELi4ES3_EELb0ELb0ELb1ELb0ELb0ELb0ELb0ELb0EEEvNS_16Flash_fwd_paramsE --------------------------
	.section	.nv.constant0._ZN5flash24flash_fwd_splitkv_kernelI23Flash_fwd_kernel_traitsILi96ELi64ELi128ELi4ELb0ELb0EN7cutlass6half_tE19Flash_kernel_traitsILi96ELi64ELi128ELi4ES3_EELb0ELb0ELb1ELb0ELb0ELb0ELb0ELb0EEEvNS_16Flash_fwd_paramsE,"a",@progbits
	.sectionflags	@""
	.align	4
.nv.constant0._ZN5flash24flash_fwd_splitkv_kernelI23Flash_fwd_kernel_traitsILi96ELi64ELi128ELi4ELb0ELb0EN7cutlass6half_tE19Flash_kernel_traitsILi96ELi64ELi128ELi4ES3_EELb0ELb0ELb1ELb0ELb0ELb0ELb0ELb0EEEvNS_16Flash_fwd_paramsE:
	.zero		1360


//--------------------- .nv.constant0._ZN5flash24flash_fwd_splitkv_kernelI23Flash_fwd_kernel_traitsILi96ELi64ELi128ELi4ELb0ELb0EN7cutlass6half_tE19Flash_kernel_traitsILi96ELi64ELi128ELi4ES3_EELb0ELb0ELb1ELb0ELb0ELb1ELb0ELb0EEEvNS_16Flash_fwd_paramsE --------------------------
	.section	.nv.constant0._ZN5flash24flash_fwd_splitkv_kernelI23Flash_fwd_kernel_traitsILi96ELi64ELi128ELi4ELb0ELb0EN7cutlass6half_tE19Flash_kernel_traitsILi96ELi64ELi128ELi4ES3_EELb0ELb0ELb1ELb0ELb0ELb1ELb0ELb0EEEvNS_16Flash_fwd_paramsE,"a",@progbits
	.sectionflags	@""
	.align	4
.nv.constant0._ZN5flash24flash_fwd_splitkv_kernelI23Flash_fwd_kernel_traitsILi96ELi64ELi128ELi4ELb0ELb0EN7cutlass6half_tE19Flash_kernel_traitsILi96ELi64ELi128ELi4ES3_EELb0ELb0ELb1ELb0ELb0ELb1ELb0ELb0EEEvNS_16Flash_fwd_paramsE:
	.zero		1360


//--------------------- .nv.constant0._ZN5flash24flash_fwd_splitkv_kernelI23Flash_fwd_kernel_traitsILi96ELi64ELi128ELi4ELb0ELb0EN7cutlass6half_tE19Flash_kernel_traitsILi96ELi64ELi128ELi4ES3_EELb0ELb0ELb0ELb0ELb1ELb0ELb0ELb1EEEvNS_16Flash_fwd_paramsE --------------------------
	.section	.nv.constant0._ZN5flash24flash_fwd_splitkv_kernelI23Flash_fwd_kernel_traitsILi96ELi64ELi128ELi4ELb0ELb0EN7cutlass6half_tE19Flash_kernel_traitsILi96ELi64ELi128ELi4ES3_EELb0ELb0ELb0ELb0ELb1ELb0ELb0ELb1EEEvNS_16Flash_fwd_paramsE,"a",@progbits
	.sectionflags	@""
	.align	4
.nv.constant0._ZN5flash24flash_fwd_splitkv_kernelI23Flash_fwd_kernel_traitsILi96ELi64ELi128ELi4ELb0ELb0EN7cutlass6half_tE19Flash_kernel_traitsILi96ELi64ELi128ELi4ES3_EELb0ELb0ELb0ELb0ELb1ELb0ELb0ELb1EEEvNS_16Flash_fwd_paramsE:
	.zero		1360


//--------------------- .nv.constant0._ZN5flash24flash_fwd_splitkv_kernelI23Flash_fwd_kernel_traitsILi96ELi64ELi128ELi4ELb0ELb0EN7cutlass6half_tE19Flash_kernel_traitsILi96ELi64ELi128ELi4ES3_EELb0ELb0ELb0ELb0ELb1ELb1ELb0ELb1EEEvNS_16Flash_fwd_paramsE --------------------------
	.section	.nv.constant0._ZN5flash24flash_fwd_splitkv_kernelI23Flash_fwd_kernel_traitsILi96ELi64ELi128ELi4ELb0ELb0EN7cutlass6half_tE19Flash_kernel_traitsILi96ELi64ELi128ELi4ES3_EELb0ELb0ELb0ELb0ELb1ELb1ELb0ELb1EEEvNS_16Flash_fwd_paramsE,"a",@progbits
	.sectionflags	@""
	.align	4
.nv.constant0._ZN5flash24flash_fwd_splitkv_kernelI23Flash_fwd_kernel_traitsILi96ELi64ELi128ELi4ELb0ELb0EN7cutlass6half_tE19Flash_kernel_traitsILi96ELi64ELi128ELi4ES3_EELb0ELb0ELb0ELb0ELb1ELb1ELb0ELb1EEEvNS_16Flash_fwd_paramsE:
	.zero		1360


//--------------------- .nv.constant0._ZN5flash24flash_fwd_splitkv_kernelI23Flash_fwd_kernel_traitsILi96ELi64ELi128ELi4ELb0ELb0EN7cutlass6half_tE19Flash_kernel_traitsILi96ELi64ELi128ELi4ES3_EELb0ELb0ELb1ELb0ELb0ELb0ELb0ELb1EEEvNS_16Flash_fwd_paramsE --------------------------
	.section	.nv.constant0._ZN5flash24flash_fwd_splitkv_kernelI23Flash_fwd_kernel_traitsILi96ELi64ELi128ELi4ELb0ELb0EN7cutlass6half_tE19Flash_kernel_traitsILi96ELi64ELi128ELi4ES3_EELb0ELb0ELb1ELb0ELb0ELb0ELb0ELb1EEEvNS_16Flash_fwd_paramsE,"a",@progbits
	.sectionflags	@""
	.align	4
.nv.constant0._ZN5flash24flash_fwd_splitkv_kernelI23Flash_fwd_kernel_traitsILi96ELi64ELi128ELi4ELb0ELb0EN7cutlass6half_tE19Flash_kernel_traitsILi96ELi64ELi128ELi4ES3_EELb0ELb0ELb1ELb0ELb0ELb0ELb0ELb1EEEvNS_16Flash_fwd_paramsE:
	.zero		1360


//--------------------- .nv.constant0._ZN5flash24flash_fwd_splitkv_kernelI23Flash_fwd_kernel_traitsILi96ELi64ELi128ELi4ELb0ELb0EN7cutlass6half_tE19Flash_kernel_traitsILi96ELi64ELi128ELi4ES3_EELb0ELb0ELb1ELb0ELb0ELb1ELb0ELb1EEEvNS_16Flash_fwd_paramsE --------------------------
	.section	.nv.constant0._ZN5flash24flash_fwd_splitkv_kernelI23Flash_fwd_kernel_traitsILi96ELi64ELi128ELi4ELb0ELb0EN7cutlass6half_tE19Flash_kernel_traitsILi96ELi64ELi128ELi4ES3_EELb0ELb0ELb1ELb0ELb0ELb1ELb0ELb1EEEvNS_16Flash_fwd_paramsE,"a",@progbits
	.sectionflags	@""
	.align	4
.nv.constant0._ZN5flash24flash_fwd_splitkv_kernelI23Flash_fwd_kernel_traitsILi96ELi64ELi128ELi4ELb0ELb0EN7cutlass6half_tE19Flash_kernel_traitsILi96ELi64ELi128ELi4ES3_EELb0ELb0ELb1ELb0ELb0ELb1ELb0ELb1EEEvNS_16Flash_fwd_paramsE:
	.zero		1360


//--------------------- .nv.constant0._ZN5flash24flash_fwd_splitkv_kernelI23Flash_fwd_kernel_traitsILi96ELi64ELi128ELi4ELb0ELb0EN7cutlass6half_tE19Flash_kernel_traitsILi96ELi64ELi128ELi4ES3_EELb0ELb0ELb0ELb1ELb1ELb0ELb1ELb0EEEvNS_16Flash_fwd_paramsE --------------------------
	.section	.nv.constant0._ZN5flash24flash_fwd_splitkv_kernelI23Flash_fwd_kernel_traitsILi96ELi64ELi128ELi4ELb0ELb0EN7cutlass6half_tE19Flash_kernel_traitsILi96ELi64ELi128ELi4ES3_EELb0ELb0ELb0ELb1ELb1ELb0ELb1ELb0EEEvNS_16Flash_fwd_paramsE,"a",@progbits
	.sectionflags	@""
	.align	4
.nv.constant0._ZN5flash24flash_fwd_splitkv_kernelI23Flash_fwd_kernel_traitsILi96ELi64ELi128ELi4ELb0ELb0EN7cutlass6half_tE19Flash_kernel_traitsILi96ELi64ELi128ELi4ES3_EELb0ELb0ELb0ELb1ELb1ELb0ELb1ELb0EEEvNS_16Flash_fwd_paramsE:
	.zero		1360


//--------------------- .nv.constant0._ZN5flash24flash_fwd_splitkv_kernelI23Flash_fwd_kernel_traitsILi96ELi64ELi128ELi4ELb0ELb0EN7cutlass6half_tE19Flash_kernel_traitsILi96ELi64ELi128ELi4ES3_EELb0ELb0ELb0ELb1ELb1ELb1ELb1ELb0EEEvNS_16Flash_fwd_paramsE --------------------------
	.section	.nv.constant0._ZN5flash24flash_fwd_splitkv_kernelI23Flash_fwd_kernel_traitsILi96ELi64ELi128ELi4ELb0ELb0EN7cutlass6half_tE19Flash_kernel_traitsILi96ELi64ELi128ELi4ES3_EELb0ELb0ELb0ELb1ELb1ELb1ELb1ELb0EEEvNS_16Flash_fwd_paramsE,"a",@progbits
	.sectionflags	@""
	.align	4
.nv.constant0._ZN5flash24flash_fwd_splitkv_kernelI23Flash_fwd_kernel_traitsILi96ELi64ELi128ELi4ELb0ELb0EN7cutlass6half_tE19Flash_kernel_traitsILi96ELi64ELi128ELi4ES3_EELb0ELb0ELb0ELb1ELb1ELb1ELb1ELb0EEEvNS_16Flash_fwd_paramsE:
	.zero		1360


//--------------------- .nv.constant0._ZN5flash24flash_fwd_splitkv_kernelI23Flash_fwd_kernel_traitsILi96ELi64ELi128ELi4ELb0ELb0EN7cutlass6half_tE19Flash_kernel_traitsILi96ELi64ELi128ELi4ES3_EELb0ELb0ELb1ELb0ELb0ELb0ELb1ELb0EEEvNS_16Flash_fwd_paramsE --------------------------
	.section	.nv.constant0._ZN5flash24flash_fwd_splitkv_kernelI23Flash_fwd_kernel_traitsILi96ELi64ELi128ELi4ELb0ELb0EN7cutlass6half_tE19Flash_kernel_traitsILi96ELi64ELi128ELi4ES3_EELb0ELb0ELb1ELb0ELb0ELb0ELb1ELb0EEEvNS_16Flash_fwd_paramsE,"a",@progbits
	.sectionflags	@""
	.align	4
.nv.constant0._ZN5flash24flash_fwd_splitkv_kernelI23Flash_fwd_kernel_traitsILi96ELi64ELi128ELi4ELb0ELb0EN7cutlass6half_tE19Flash_kernel_traitsILi96ELi64ELi128ELi4ES3_EELb0ELb0ELb1ELb0ELb0ELb0ELb1ELb0EEEvNS_16Flash_fwd_paramsE:
	.zero		1360


//--------------------- .nv.constant0._ZN5flash24flash_fwd_splitkv_kernelI23Flash_fwd_kernel_traitsILi96ELi64ELi128ELi4ELb0ELb0EN7cutlass6half_tE19Flash_kernel_traitsILi96ELi64ELi128ELi4ES3_EELb0ELb0ELb1ELb0ELb0ELb1ELb1ELb0EEEvNS_16Flash_fwd_paramsE --------------------------
	.section	.nv.constant0._ZN5flash24flash_fwd_splitkv_kernelI23Flash_fwd_kernel_traitsILi96ELi64ELi128ELi4ELb0ELb0EN7cutlass6half_tE19Flash_kernel_traitsILi96ELi64ELi128ELi4ES3_EELb0ELb0ELb1ELb0ELb0ELb1ELb1ELb0EEEvNS_16Flash_fwd_paramsE,"a",@progbits
	.sectionflags	@""
	.align	4
.nv.constant0._ZN5flash24flash_fwd_splitkv_kernelI23Flash_fwd_kernel_traitsILi96ELi64ELi128ELi4ELb0ELb0EN7cutlass6half_tE19Flash_kernel_traitsILi96ELi64ELi128ELi4ES3_EELb0ELb0ELb1ELb0ELb0ELb1ELb1ELb0EEEvNS_16Flash_fwd_paramsE:
	.zero		1360


//--------------------- .nv.constant0._ZN5flash24flash_fwd_splitkv_kernelI23Flash_fwd_kernel_traitsILi96ELi64ELi128ELi4ELb0ELb0EN7cutlass6half_tE19Flash_kernel_traitsILi96ELi64ELi128ELi4ES3_EELb0ELb0ELb0ELb0ELb1ELb0ELb1ELb1EEEvNS_16Flash_fwd_paramsE --------------------------
	.section	.nv.constant0._ZN5flash24flash_fwd_splitkv_kernelI23Flash_fwd_kernel_traitsILi96ELi64ELi128ELi4ELb0ELb0EN7cutlass6half_tE19Flash_kernel_traitsILi96ELi64ELi128ELi4ES3_EELb0ELb0ELb0ELb0ELb1ELb0ELb1ELb1EEEvNS_16Flash_fwd_paramsE,"a",@progbits
	.sectionflags	@""
	.align	4
.nv.constant0._ZN5flash24flash_fwd_splitkv_kernelI23Flash_fwd_kernel_traitsILi96ELi64ELi128ELi4ELb0ELb0EN7cutlass6half_tE19Flash_kernel_traitsILi96ELi64ELi128ELi4ES3_EELb0ELb0ELb0ELb0ELb1ELb0ELb1ELb1EEEvNS_16Flash_fwd_paramsE:
	.zero		1360


//--------------------- .nv.constant0._ZN5flash24flash_fwd_splitkv_kernelI23Flash_fwd_kernel_traitsILi96ELi64ELi128ELi4ELb0ELb0EN7cutlass6half_tE19Flash_kernel_traitsILi96ELi64ELi128ELi4ES3_EELb0ELb0ELb0ELb0ELb1ELb1ELb1ELb1EEEvNS_16Flash_fwd_paramsE --------------------------
	.section	.nv.constant0._ZN5flash24flash_fwd_splitkv_kernelI23Flash_fwd_kernel_traitsILi96ELi64ELi128ELi4ELb0ELb0EN7cutlass6half_tE19Flash_kernel_traitsILi96ELi64ELi128ELi4ES3_EELb0ELb0ELb0ELb0ELb1ELb1ELb1ELb1EEEvNS_16Flash_fwd_paramsE,"a",@progbits
	.sectionflags	@""
	.align	4
.nv.constant0._ZN5flash24flash_fwd_splitkv_kernelI23Flash_fwd_kernel_traitsILi96ELi64ELi128ELi4ELb0ELb0EN7cutlass6half_tE19Flash_kernel_traitsILi96ELi64ELi128ELi4ES3_EELb0ELb0ELb0ELb0ELb1ELb1ELb1ELb1EEEvNS_16Flash_fwd_paramsE:
	.zero		1360


//--------------------- .nv.constant0._ZN5flash24flash_fwd_splitkv_kernelI23Flash_fwd_kernel_traitsILi96ELi64ELi128ELi4ELb0ELb0EN7cutlass6half_tE19Flash_kernel_traitsILi96ELi64ELi128ELi4ES3_EELb0ELb0ELb1ELb0ELb0ELb0ELb1ELb1EEEvNS_16Flash_fwd_paramsE --------------------------
	.section	.nv.constant0._ZN5flash24flash_fwd_splitkv_kernelI23Flash_fwd_kernel_traitsILi96ELi64ELi128ELi4ELb0ELb0EN7cutlass6half_tE19Flash_kernel_traitsILi96ELi64ELi128ELi4ES3_EELb0ELb0ELb1ELb0ELb0ELb0ELb1ELb1EEEvNS_16Flash_fwd_paramsE,"a",@progbits
	.sectionflags	@""
	.align	4
.nv.constant0._ZN5flash24flash_fwd_splitkv_kernelI23Flash_fwd_kernel_traitsILi96ELi64ELi128ELi4ELb0ELb0EN7cutlass6half_tE19Flash_kernel_traitsILi96ELi64ELi128ELi4ES3_EELb0ELb0ELb1ELb0ELb0ELb0ELb1ELb1EEEvNS_16Flash_fwd_paramsE:
	.zero		1360


//--------------------- .nv.constant0._ZN5flash24flash_fwd_splitkv_kernelI23Flash_fwd_kernel_traitsILi96ELi64ELi128ELi4ELb0ELb0EN7cutlass6half_tE19Flash_kernel_traitsILi96ELi64ELi128ELi4ES3_EELb0ELb0ELb1ELb0ELb0ELb1ELb1ELb1EEEvNS_16Flash_fwd_paramsE --------------------------
	.section	.nv.constant0._ZN5flash24flash_fwd_splitkv_kernelI23Flash_fwd_kernel_traitsILi96ELi64ELi128ELi4ELb0ELb0EN7cutlass6half_tE19Flash_kernel_traitsILi96ELi64ELi128ELi4ES3_EELb0ELb0ELb1ELb0ELb0ELb1ELb1ELb1EEEvNS_16Flash_fwd_paramsE,"a",@progbits
	.sectionflags	@""
	.align	4
.nv.constant0._ZN5flash24flash_fwd_splitkv_kernelI23Flash_fwd_kernel_traitsILi96ELi64ELi128ELi4ELb0ELb0EN7cutlass6half_tE19Flash_kernel_traitsILi96ELi64ELi128ELi4ES3_EELb0ELb0ELb1ELb0ELb0ELb1ELb1ELb1EEEvNS_16Flash_fwd_paramsE:
	.zero		1360


//--------------------- .nv.constant0._ZN5flash24flash_fwd_splitkv_kernelI23Flash_fwd_kernel_traitsILi96ELi64ELi128ELi4ELb0ELb0EN7cutlass6half_tE19Flash_kernel_traitsILi96ELi64ELi128ELi4ES3_EELb0ELb1ELb0ELb0ELb1ELb0ELb0ELb0EEEvNS_16Flash_fwd_paramsE --------------------------
	.section	.nv.constant0._ZN5flash24flash_fwd_splitkv_kernelI23Flash_fwd_kernel_traitsILi96ELi64ELi128ELi4ELb0ELb0EN7cutlass6half_tE19Flash_kernel_traitsILi96ELi64ELi128ELi4ES3_EELb0ELb1ELb0ELb0ELb1ELb0ELb0ELb0EEEvNS_16Flash_fwd_paramsE,"a",@progbits
	.sectionflags	@""
	.align	4
.nv.constant0._ZN5flash24flash_fwd_splitkv_kernelI23Flash_fwd_kernel_traitsILi96ELi64ELi128ELi4ELb0ELb0EN7cutlass6half_tE19Flash_kernel_traitsILi96ELi64ELi128ELi4ES3_EELb0ELb1ELb0ELb0ELb1ELb0ELb0ELb0EEEvNS_16Flash_fwd_paramsE:
	.zero		1360


//--------------------- .nv.constant0._ZN5flash24flash_fwd_splitkv_kernelI23Flash_fwd_kernel_traitsILi96ELi64ELi128ELi4ELb0ELb0EN7cutlass6half_tE19Flash_kernel_traitsILi96ELi64ELi128ELi4ES3_EELb0ELb1ELb0ELb0ELb1ELb1ELb0ELb0EEEvNS_16Flash_fwd_paramsE --------------------------
	.section	.nv.constant0._ZN5flash24flash_fwd_splitkv_kernelI23Flash_fwd_kernel_traitsILi96ELi64ELi128ELi4ELb0ELb0EN7cutlass6half_tE19Flash_kernel_traitsILi96ELi64ELi128ELi4ES3_EELb0ELb1ELb0ELb0ELb1ELb1ELb0ELb0EEEvNS_16Flash_fwd_paramsE,"a",@progbits
	.sectionflags	@""
	.align	4
.nv.constant0._ZN5flash24flash_fwd_splitkv_kernelI23Flash_fwd_kernel_traitsILi96ELi64ELi128ELi4ELb0ELb0EN7cutlass6half_tE19Flash_kernel_traitsILi96ELi64ELi128ELi4ES3_EELb0ELb1ELb0ELb0ELb1ELb1ELb0ELb0EEEvNS_16Flash_fwd_paramsE:
	.zero		1360


//--------------------- .nv.constant0._ZN5flash24flash_fwd_splitkv_kernelI23Flash_fwd_kernel_traitsILi96ELi64ELi128ELi4ELb0ELb0EN7cutlass6half_tE19Flash_kernel_traitsILi96ELi64ELi128ELi4ES3_EELb0ELb1ELb1ELb0ELb0ELb0ELb0ELb0EEEvNS_16Flash_fwd_paramsE --------------------------
	.section	.nv.constant0._ZN5flash24flash_fwd_splitkv_kernelI23Flash_fwd_kernel_traitsILi96ELi64ELi128ELi4ELb0ELb0EN7cutlass6half_tE19Flash_kernel_traitsILi96ELi64ELi128ELi4ES3_EELb0ELb1ELb1ELb0ELb0ELb0ELb0ELb0EEEvNS_16Flash_fwd_paramsE,"a",@progbits
	.sectionflags	@""
	.align	4
.nv.constant0._ZN5flash24flash_fwd_splitkv_kernelI23Flash_fwd_kernel_traitsILi96ELi64ELi128ELi4ELb0ELb0EN7cutlass6half_tE19Flash_kernel_traitsILi96ELi64ELi128ELi4ES3_EELb0ELb1ELb1ELb0ELb0ELb0ELb0ELb0EEEvNS_16Flash_fwd_paramsE:
	.zero		1360


//--------------------- .nv.constant0._ZN5flash24flash_fwd_splitkv_kernelI23Flash_fwd_kernel_traitsILi96ELi64ELi128ELi4ELb0ELb0EN7cutlass6half_tE19Flash_kernel_traitsILi96ELi64ELi128ELi4ES3_EELb0ELb1ELb1ELb0ELb0ELb1ELb0ELb0EEEvNS_16Flash_fwd_paramsE --------------------------
	.section	.nv.constant0._ZN5flash24flash_fwd_splitkv_kernelI23Flash_fwd_kernel_traitsILi96ELi64ELi128ELi4ELb0ELb0EN7cutlass6half_tE19Flash_kernel_traitsILi96ELi64ELi128ELi4ES3_EELb0ELb1ELb1ELb0ELb0ELb1ELb0ELb0EEEvNS_16Flash_fwd_paramsE,"a",@progbits
	.sectionflags	@""
	.align	4
.nv.constant0._ZN5flash24flash_fwd_splitkv_kernelI23Flash_fwd_kernel_traitsILi96ELi64ELi128ELi4ELb0ELb0EN7cutlass6half_tE19Flash_kernel_traitsILi96ELi64ELi128ELi4ES3_EELb0ELb1ELb1ELb0ELb0ELb1ELb0ELb0EEEvNS_16Flash_fwd_paramsE:
	.zero		1360


//--------------------- .nv.constant0._ZN5flash24flash_fwd_splitkv_kernelI23Flash_fwd_kernel_traitsILi96ELi64ELi128ELi4ELb0ELb0EN7cutlass6half_tE19Flash_kernel_traitsILi96ELi64ELi128ELi4ES3_EELb0ELb1ELb0ELb0ELb1ELb0ELb0ELb1EEEvNS_16Flash_fwd_paramsE --------------------------
	.section	.nv.constant0._ZN5flash24flash_fwd_splitkv_kernelI23Flash_fwd_kernel_traitsILi96ELi64ELi128ELi4ELb0ELb0EN7cutlass6half_tE19Flash_kernel_traitsILi96ELi64ELi128ELi4ES3_EELb0ELb1ELb0ELb0ELb1ELb0ELb0ELb1EEEvNS_16Flash_fwd_paramsE,"a",@progbits
	.sectionflags	@""
	.align	4
.nv.constant0._ZN5flash24flash_fwd_splitkv_kernelI23Flash_fwd_kernel_traitsILi96ELi64ELi128ELi4ELb0ELb0EN7cutlass6half_tE19Flash_kernel_traitsILi96ELi64ELi128ELi4ES3_EELb0ELb1ELb0ELb0ELb1ELb0ELb0ELb1EEEvNS_16Flash_fwd_paramsE:
	.zero		1360


//--------------------- .nv.constant0._ZN5flash24flash_fwd_splitkv_kernelI23Flash_fwd_kernel_traitsILi96ELi64ELi128ELi4ELb0ELb0EN7cutlass6half_tE19Flash_kernel_traitsILi96ELi64ELi128ELi4ES3_EELb0ELb1ELb0ELb0ELb1ELb1ELb0ELb1EEEvNS_16Flash_fwd_paramsE --------------------------
	.section	.nv.constant0._ZN5flash24flash_fwd_splitkv_kernelI23Flash_fwd_kernel_traitsILi96ELi64ELi128ELi4ELb0ELb0EN7cutlass6half_tE19Flash_kernel_traitsILi96ELi64ELi128ELi4ES3_EELb0ELb1ELb0ELb0ELb1ELb1ELb0ELb1EEEvNS_16Flash_fwd_paramsE,"a",@progbits
	.sectionflags	@""
	.align	4
.nv.constant0._ZN5flash24flash_fwd_splitkv_kernelI23Flash_fwd_kernel_traitsILi96ELi64ELi128ELi4ELb0ELb0EN7cutlass6half_tE19Flash_kernel_traitsILi96ELi64ELi128ELi4ES3_EELb0ELb1ELb0ELb0ELb1ELb1ELb0ELb1EEEvNS_16Flash_fwd_paramsE:
	.zero		1360


//--------------------- .nv.constant0._ZN5flash24flash_fwd_splitkv_kernelI23Flash_fwd_kernel_traitsILi96ELi64ELi128ELi4ELb0ELb0EN7cutlass6half_tE19Flash_kernel_traitsILi96ELi64ELi128ELi4ES3_EELb0ELb1ELb1ELb0ELb0ELb0ELb0ELb1EEEvNS_16Flash_fwd_paramsE --------------------------
	.section	.nv.constant0._ZN5flash24flash_fwd_splitkv_kernelI23Flash_fwd_kernel_traitsILi96ELi64ELi128ELi4ELb0ELb0EN7cutlass6half_tE19Flash_kernel_traitsILi96ELi64ELi128ELi4ES3_EELb0ELb1ELb1ELb0ELb0ELb0ELb0ELb1EEEvNS_16Flash_fwd_paramsE,"a",@progbits
	.sectionflags	@""
	.align	4
.nv.constant0._ZN5flash24flash_fwd_splitkv_kernelI23Flash_fwd_kernel_traitsILi96ELi64ELi128ELi4ELb0ELb0EN7cutlass6half_tE19Flash_kernel_traitsILi96ELi64ELi128ELi4ES3_EELb0ELb1ELb1ELb0ELb0ELb0ELb0ELb1EEEvNS_16Flash_fwd_paramsE:
	.zero		1360


//--------------------- .nv.constant0._ZN5flash24flash_fwd_splitkv_kernelI23Flash_fwd_kernel_traitsILi96ELi64ELi128ELi4ELb0ELb0EN7cutlass6half_tE19Flash_kernel_traitsILi96ELi64ELi128ELi4ES3_EELb0ELb1ELb1ELb0ELb0ELb1ELb0ELb1EEEvNS_16Flash_fwd_paramsE --------------------------
	.section	.nv.constant0._ZN5flash24flash_fwd_splitkv_kernelI23Flash_fwd_kernel_traitsILi96ELi64ELi128ELi4ELb0ELb0EN7cutlass6half_tE19Flash_kernel_traitsILi96ELi64ELi128ELi4ES3_EELb0ELb1ELb1ELb0ELb0ELb1ELb0ELb1EEEvNS_16Flash_fwd_paramsE,"a",@progbits
	.sectionflags	@""
	.align	4
.nv.constant0._ZN5flash24flash_fwd_splitkv_kernelI23Flash_fwd_kernel_traitsILi96ELi64ELi128ELi4ELb0ELb0EN7cutlass6half_tE19Flash_kernel_traitsILi96ELi64ELi128ELi4ES3_EELb0ELb1ELb1ELb0ELb0ELb1ELb0ELb1EEEvNS_16Flash_fwd_paramsE:
	.zero		1360


//--------------------- .nv.constant0._ZN5flash24flash_fwd_splitkv_kernelI23Flash_fwd_kernel_traitsILi96ELi64ELi128ELi4ELb0ELb0EN7cutlass6half_tE19Flash_kernel_traitsILi96ELi64ELi128ELi4ES3_EELb0ELb1ELb0ELb0ELb1ELb0ELb1ELb0EEEvNS_16Flash_fwd_paramsE --------------------------
	.section	.nv.constant0._ZN5flash24flash_fwd_splitkv_kernelI23Flash_fwd_kernel_traitsILi96ELi64ELi128ELi4ELb0ELb0EN7cutlass6half_tE19Flash_kernel_traitsILi96ELi64ELi128ELi4ES3_EELb0ELb1ELb0ELb0ELb1ELb0ELb1ELb0EEEvNS_16Flash_fwd_paramsE,"a",@progbits
	.sectionflags	@""
	.align	4
.nv.constant0._ZN5flash24flash_fwd_splitkv_kernelI23Flash_fwd_kernel_traitsILi96ELi64ELi128ELi4ELb0ELb0EN7cutlass6half_tE19Flash_kernel_traitsILi96ELi64ELi128ELi4ES3_EELb0ELb1ELb0ELb0ELb1ELb0ELb1ELb0EEEvNS_16Flash_fwd_paramsE:
	.zero		1360


//--------------------- .nv.constant0._ZN5flash24flash_fwd_splitkv_kernelI23Flash_fwd_kernel_traitsILi96ELi64ELi128ELi4ELb0ELb0EN7cutlass6half_tE19Flash_kernel_traitsILi96ELi64ELi128ELi4ES3_EELb0ELb1ELb0ELb0ELb1ELb1ELb1ELb0EEEvNS_16Flash_fwd_paramsE --------------------------
	.section	.nv.constant0._ZN5flash24flash_fwd_splitkv_kernelI23Flash_fwd_kernel_traitsILi96ELi64ELi128ELi4ELb0ELb0EN7cutlass6half_tE19Flash_kernel_traitsILi96ELi64ELi128ELi4ES3_EELb0ELb1ELb0ELb0ELb1ELb1ELb1ELb0EEEvNS_16Flash_fwd_paramsE,"a",@progbits
	.sectionflags	@""
	.align	4
.nv.constant0._ZN5flash24flash_fwd_splitkv_kernelI23Flash_fwd_kernel_traitsILi96ELi64ELi128ELi4ELb0ELb0EN7cutlass6half_tE19Flash_kernel_traitsILi96ELi64ELi128ELi4ES3_EELb0ELb1ELb0ELb0ELb1ELb1ELb1ELb0EEEvNS_16Flash_fwd_paramsE:
	.zero		1360


//--------------------- .nv.constant0._ZN5flash24flash_fwd_splitkv_kernelI23Flash_fwd_kernel_traitsILi96ELi64ELi128ELi4ELb0ELb0EN7cutlass6half_tE19Flash_kernel_traitsILi96ELi64ELi128ELi4ES3_EELb0ELb1ELb1ELb0ELb0ELb0ELb1ELb0EEEvNS_16Flash_fwd_paramsE --------------------------
	.section	.nv.constant0._ZN5flash24flash_fwd_splitkv_kernelI23Flash_fwd_kernel_traitsILi96ELi64ELi128ELi4ELb0ELb0EN7cutlass6half_tE19Flash_kernel_traitsILi96ELi64ELi128ELi4ES3_EELb0ELb1ELb1ELb0ELb0ELb0ELb1ELb0EEEvNS_16Flash_fwd_paramsE,"a",@progbits
	.sectionflags	@""
	.align	4
.nv.constant0._ZN5flash24flash_fwd_splitkv_kernelI23Flash_fwd_kernel_traitsILi96ELi64ELi128ELi4ELb0ELb0EN7cutlass6half_tE19Flash_kernel_traitsILi96ELi64ELi128ELi4ES3_EELb0ELb1ELb1ELb0ELb0ELb0ELb1ELb0EEEvNS_16Flash_fwd_paramsE:
	.zero		1360


//--------------------- .nv.constant0._ZN5flash24flash_fwd_splitkv_kernelI23Flash_fwd_kernel_traitsILi96ELi64ELi128ELi4ELb0ELb0EN7cutlass6half_tE19Flash_kernel_traitsILi96ELi64ELi128ELi4ES3_EELb0ELb1ELb1ELb0ELb0ELb1ELb1ELb0EEEvNS_16Flash_fwd_paramsE --------------------------
	.section	.nv.constant0._ZN5flash24flash_fwd_splitkv_kernelI23Flash_fwd_kernel_traitsILi96ELi64ELi128ELi4ELb0ELb0EN7cutlass6half_tE19Flash_kernel_traitsILi96ELi64ELi128ELi4ES3_EELb0ELb1ELb1ELb0ELb0ELb1ELb1ELb0EEEvNS_16Flash_fwd_paramsE,"a",@progbits
	.sectionflags	@""
	.align	4
.nv.constant0._ZN5flash24flash_fwd_splitkv_kernelI23Flash_fwd_kernel_traitsILi96ELi64ELi128ELi4ELb0ELb0EN7cutlass6half_tE19Flash_kernel_traitsILi96ELi64ELi128ELi4ES3_EELb0ELb1ELb1ELb0ELb0ELb1ELb1ELb0EEEvNS_16Flash_fwd_paramsE:
	.zero		1360


//--------------------- .nv.constant0._ZN5flash24flash_fwd_splitkv_kernelI23Flash_fwd_kernel_traitsILi96ELi64ELi128ELi4ELb0ELb0EN7cutlass6half_tE19Flash_kernel_traitsILi96ELi64ELi128ELi4ES3_EELb0ELb1ELb0ELb0ELb1ELb0ELb1ELb1EEEvNS_16Flash_fwd_paramsE --------------------------
	.section	.nv.constant0._ZN5flash24flash_fwd_splitkv_kernelI23Flash_fwd_kernel_traitsILi96ELi64ELi128ELi4ELb0ELb0EN7cutlass6half_tE19Flash_kernel_traitsILi96ELi64ELi128ELi4ES3_EELb0ELb1ELb0ELb0ELb1ELb0ELb1ELb1EEEvNS_16Flash_fwd_paramsE,"a",@progbits
	.sectionflags	@""
	.align	4
.nv.constant0._ZN5flash24flash_fwd_splitkv_kernelI23Flash_fwd_kernel_traitsILi96ELi64ELi128ELi4ELb0ELb0EN7cutlass6half_tE19Flash_kernel_traitsILi96ELi64ELi128ELi4ES3_EELb0ELb1ELb0ELb0ELb1ELb0ELb1ELb1EEEvNS_16Flash_fwd_paramsE:
	.zero		1360


//--------------------- .nv.constant0._ZN5flash24flash_fwd_splitkv_kernelI23Flash_fwd_kernel_traitsILi96ELi64ELi128ELi4ELb0ELb0EN7cutlass6half_tE19Flash_kernel_traitsILi96ELi64ELi128ELi4ES3_EELb0ELb1ELb0ELb0ELb1ELb1ELb1ELb1EEEvNS_16Flash_fwd_paramsE --------------------------
	.section	.nv.constant0._ZN5flash24flash_fwd_splitkv_kernelI23Flash_fwd_kernel_traitsILi96ELi64ELi128ELi4ELb0ELb0EN7cutlass6half_tE19Flash_kernel_traitsILi96ELi64ELi128ELi4ES3_EELb0ELb1ELb0ELb0ELb1ELb1ELb1ELb1EEEvNS_16Flash_fwd_paramsE,"a",@progbits
	.sectionflags	@""
	.align	4
.nv.constant0._ZN5flash24flash_fwd_splitkv_kernelI23Flash_fwd_kernel_traitsILi96ELi64ELi128ELi4ELb0ELb0EN7cutlass6half_tE19Flash_kernel_traitsILi96ELi64ELi128ELi4ES3_EELb0ELb1ELb0ELb0ELb1ELb1ELb1ELb1EEEvNS_16Flash_fwd_paramsE:
	.zero		1360


//--------------------- .nv.constant0._ZN5flash24flash_fwd_splitkv_kernelI23Flash_fwd_kernel_traitsILi96ELi64ELi128ELi4ELb0ELb0EN7cutlass6half_tE19Flash_kernel_traitsILi96ELi64ELi128ELi4ES3_EELb0ELb1ELb1ELb0ELb0ELb0ELb1ELb1EEEvNS_16Flash_fwd_paramsE --------------------------
	.section	.nv.constant0._ZN5flash24flash_fwd_splitkv_kernelI23Flash_fwd_kernel_traitsILi96ELi64ELi128ELi4ELb0ELb0EN7cutlass6half_tE19Flash_kernel_traitsILi96ELi64ELi128ELi4ES3_EELb0ELb1ELb1ELb0ELb0ELb0ELb1ELb1EEEvNS_16Flash_fwd_paramsE,"a",@progbits
	.sectionflags	@""
	.align	4
.nv.constant0._ZN5flash24flash_fwd_splitkv_kernelI23Flash_fwd_kernel_traitsILi96ELi64ELi128ELi4ELb0ELb0EN7cutlass6half_tE19Flash_kernel_traitsILi96ELi64ELi128ELi4ES3_EELb0ELb1ELb1ELb0ELb0ELb0ELb1ELb1EEEvNS_16Flash_fwd_paramsE:
	.zero		1360


//--------------------- .nv.constant0._ZN5flash24flash_fwd_splitkv_kernelI23Flash_fwd_kernel_traitsILi96ELi64ELi128ELi4ELb0ELb0EN7cutlass6half_tE19Flash_kernel_traitsILi96ELi64ELi128ELi4ES3_EELb0ELb1ELb1ELb0ELb0ELb1ELb1ELb1EEEvNS_16Flash_fwd_paramsE --------------------------
	.section	.nv.constant0._ZN5flash24flash_fwd_splitkv_kernelI23Flash_fwd_kernel_traitsILi96ELi64ELi128ELi4ELb0ELb0EN7cutlass6half_tE19Flash_kernel_traitsILi96ELi64ELi128ELi4ES3_EELb0ELb1ELb1ELb0ELb0ELb1ELb1ELb1EEEvNS_16Flash_fwd_paramsE,"a",@progbits
	.sectionflags	@""
	.align	4
.nv.constant0._ZN5flash24flash_fwd_splitkv_kernelI23Flash_fwd_kernel_traitsILi96ELi64ELi128ELi4ELb0ELb0EN7cutlass6half_tE19Flash_kernel_traitsILi96ELi64ELi128ELi4ES3_EELb0ELb1ELb1ELb0ELb0ELb1ELb1ELb1EEEvNS_16Flash_fwd_paramsE:
	.zero		1360


//--------------------- .nv.constant0._ZN5flash32flash_fwd_splitkv_combine_kernelI23Flash_fwd_kernel_traitsILi96ELi64ELi64ELi4ELb0ELb0EN7cutlass6half_tE19Flash_kernel_traitsILi96ELi64ELi64ELi4ES3_EELi16ELi7ELb0EEEvNS_16Flash_fwd_paramsE --------------------------
	.section	.nv.constant0._ZN5flash32flash_fwd_splitkv_combine_kernelI23Flash_fwd_kernel_traitsILi96ELi64ELi64ELi4ELb0ELb0EN7cutlass6half_tE19Flash_kernel_traitsILi96ELi64ELi64ELi4ES3_EELi16ELi7ELb0EEEvNS_16Flash_fwd_paramsE,"a",@progbits
	.sectionflags	@""
	.align	4
.nv.constant0._ZN5flash32flash_fwd_splitkv_combine_kernelI23Flash_fwd_kernel_traitsILi96ELi64ELi64ELi4ELb0ELb0EN7cutlass6half_tE19Flash_kernel_traitsILi96ELi64ELi64ELi4ES3_EELi16ELi7ELb0EEEvNS_16Flash_fwd_paramsE:
	.zero		1360


//--------------------- .nv.constant0._ZN5flash32flash_fwd_splitkv_combine_kernelI23Flash_fwd_kernel_traitsILi96ELi64ELi64ELi4ELb0ELb0EN7cutlass6half_tE19Flash_kernel_traitsILi96ELi64ELi64ELi4ES3_EELi16ELi6ELb0EEEvNS_16Flash_fwd_paramsE --------------------------
	.section	.nv.constant0._ZN5flash32flash_fwd_splitkv_combine_kernelI23Flash_fwd_kernel_traitsILi96ELi64ELi64ELi4ELb0ELb0EN7cutlass6half_tE19Flash_kernel_traitsILi96ELi64ELi64ELi4ES3_EELi16ELi6ELb0EEEvNS_16Flash_fwd_paramsE,"a",@progbits
	.sectionflags	@""
	.align	4
.nv.constant0._ZN5flash32flash_fwd_splitkv_combine_kernelI23Flash_fwd_kernel_traitsILi96ELi64ELi64ELi4ELb0ELb0EN7cutlass6half_tE19Flash_kernel_traitsILi96ELi64ELi64ELi4ES3_EELi16ELi6ELb0EEEvNS_16Flash_fwd_paramsE:
	.zero		1360


//--------------------- .nv.constant0._ZN5flash32flash_fwd_splitkv_combine_kernelI23Flash_fwd_kernel_traitsILi96ELi64ELi64ELi4ELb0ELb0EN7cutlass6half_tE19Flash_kernel_traitsILi96ELi64ELi64ELi4ES3_EELi16ELi5ELb0EEEvNS_16Flash_fwd_paramsE --------------------------
	.section	.nv.constant0._ZN5flash32flash_fwd_splitkv_combine_kernelI23Flash_fwd_kernel_traitsILi96ELi64ELi64ELi4ELb0ELb0EN7cutlass6half_tE19Flash_kernel_traitsILi96ELi64ELi64ELi4ES3_EELi16ELi5ELb0EEEvNS_16Flash_fwd_paramsE,"a",@progbits
	.sectionflags	@""
	.align	4
.nv.constant0._ZN5flash32flash_fwd_splitkv_combine_kernelI23Flash_fwd_kernel_traitsILi96ELi64ELi64ELi4ELb0ELb0EN7cutlass6half_tE19Flash_kernel_traitsILi96ELi64ELi64ELi4ES3_EELi16ELi5ELb0EEEvNS_16Flash_fwd_paramsE:
	.zero		1360


//--------------------- .nv.constant0._ZN5flash32flash_fwd_splitkv_combine_kernelI23Flash_fwd_kernel_traitsILi96ELi64ELi64ELi4ELb0ELb0EN7cutlass6half_tE19Flash_kernel_traitsILi96ELi64ELi64ELi4ES3_EELi16ELi4ELb0EEEvNS_16Flash_fwd_paramsE --------------------------
	.section	.nv.constant0._ZN5flash32flash_fwd_splitkv_combine_kernelI23Flash_fwd_kernel_traitsILi96ELi64ELi64ELi4ELb0ELb0EN7cutlass6half_tE19Flash_kernel_traitsILi96ELi64ELi64ELi4ES3_EELi16ELi4ELb0EEEvNS_16Flash_fwd_paramsE,"a",@progbits
	.sectionflags	@""
	.align	4
.nv.constant0._ZN5flash32flash_fwd_splitkv_combine_kernelI23Flash_fwd_kernel_traitsILi96ELi64ELi64ELi4ELb0ELb0EN7cutlass6half_tE19Flash_kernel_traitsILi96ELi64ELi64ELi4ES3_EELi16ELi4ELb0EEEvNS_16Flash_fwd_paramsE:
	.zero		1360


//--------------------- .nv.constant0._ZN5flash32flash_fwd_splitkv_combine_kernelI23Flash_fwd_kernel_traitsILi96ELi64ELi64ELi4ELb0ELb0EN7cutlass6half_tE19Flash_kernel_traitsILi96ELi64ELi64ELi4ES3_EELi16ELi3ELb0EEEvNS_16Flash_fwd_paramsE --------------------------
	.section	.nv.constant0._ZN5flash32flash_fwd_splitkv_combine_kernelI23Flash_fwd_kernel_traitsILi96ELi64ELi64ELi4ELb0ELb0EN7cutlass6half_tE19Flash_kernel_traitsILi96ELi64ELi64ELi4ES3_EELi16ELi3ELb0EEEvNS_16Flash_fwd_paramsE,"a",@progbits
	.sectionflags	@""
	.align	4
.nv.constant0._ZN5flash32flash_fwd_splitkv_combine_kernelI23Flash_fwd_kernel_traitsILi96ELi64ELi64ELi4ELb0ELb0EN7cutlass6half_tE19Flash_kernel_traitsILi96ELi64ELi64ELi4ES3_EELi16ELi3ELb0EEEvNS_16Flash_fwd_paramsE:
	.zero		1360


//--------------------- .nv.constant0._ZN5flash32flash_fwd_splitkv_combine_kernelI23Flash_fwd_kernel_traitsILi96ELi64ELi64ELi4ELb0ELb0EN7cutlass6half_tE19Flash_kernel_traitsILi96ELi64ELi64ELi4ES3_EELi16ELi2ELb0EEEvNS_16Flash_fwd_paramsE --------------------------
	.section	.nv.constant0._ZN5flash32flash_fwd_splitkv_combine_kernelI23Flash_fwd_kernel_traitsILi96ELi64ELi64ELi4ELb0ELb0EN7cutlass6half_tE19Flash_kernel_traitsILi96ELi64ELi64ELi4ES3_EELi16ELi2ELb0EEEvNS_16Flash_fwd_paramsE,"a",@progbits
	.sectionflags	@""
	.align	4
.nv.constant0._ZN5flash32flash_fwd_splitkv_combine_kernelI23Flash_fwd_kernel_traitsILi96ELi64ELi64ELi4ELb0ELb0EN7cutlass6half_tE19Flash_kernel_traitsILi96ELi64ELi64ELi4ES3_EELi16ELi2ELb0EEEvNS_16Flash_fwd_paramsE:
	.zero		1360


//--------------------- .nv.constant0._ZN5flash32flash_fwd_splitkv_combine_kernelI23Flash_fwd_kernel_traitsILi96ELi64ELi64ELi4ELb0ELb0EN7cutlass6half_tE19Flash_kernel_traitsILi96ELi64ELi64ELi4ES3_EELi16ELi1ELb0EEEvNS_16Flash_fwd_paramsE --------------------------
	.section	.nv.constant0._ZN5flash32flash_fwd_splitkv_combine_kernelI23Flash_fwd_kernel_traitsILi96ELi64ELi64ELi4ELb0ELb0EN7cutlass6half_tE19Flash_kernel_traitsILi96ELi64ELi64ELi4ES3_EELi16ELi1ELb0EEEvNS_16Flash_fwd_paramsE,"a",@progbits
	.sectionflags	@""
	.align	4
.nv.constant0._ZN5flash32flash_fwd_splitkv_combine_kernelI23Flash_fwd_kernel_traitsILi96ELi64ELi64ELi4ELb0ELb0EN7cutlass6half_tE19Flash_kernel_traitsILi96ELi64ELi64ELi4ES3_EELi16ELi1ELb0EEEvNS_16Flash_fwd_paramsE:
	.zero		1360


//--------------------- .nv.constant0._ZN5flash32flash_fwd_splitkv_combine_kernelI23Flash_fwd_kernel_traitsILi96ELi64ELi64ELi4ELb0ELb0EN7cutlass6half_tE19Flash_kernel_traitsILi96ELi64ELi64ELi4ES3_EELi16ELi7ELb1EEEvNS_16Flash_fwd_paramsE --------------------------
	.section	.nv.constant0._ZN5flash32flash_fwd_splitkv_combine_kernelI23Flash_fwd_kernel_traitsILi96ELi64ELi64ELi4ELb0ELb0EN7cutlass6half_tE19Flash_kernel_traitsILi96ELi64ELi64ELi4ES3_EELi16ELi7ELb1EEEvNS_16Flash_fwd_paramsE,"a",@progbits
	.sectionflags	@""
	.align	4
.nv.constant0._ZN5flash32flash_fwd_splitkv_combine_kernelI23Flash_fwd_kernel_traitsILi96ELi64ELi64ELi4ELb0ELb0EN7cutlass6half_tE19Flash_kernel_traitsILi96ELi64ELi64ELi4ES3_EELi16ELi7ELb1EEEvNS_16Flash_fwd_paramsE:
	.zero		1360


//--------------------- .nv.constant0._ZN5flash32flash_fwd_splitkv_combine_kernelI23Flash_fwd_kernel_traitsILi96ELi64ELi64ELi4ELb0ELb0EN7cutlass6half_tE19Flash_kernel_traitsILi96ELi64ELi64ELi4ES3_EELi16ELi6ELb1EEEvNS_16Flash_fwd_paramsE --------------------------
	.section	.nv.constant0._ZN5flash32flash_fwd_splitkv_combine_kernelI23Flash_fwd_kernel_traitsILi96ELi64ELi64ELi4ELb0ELb0EN7cutlass6half_tE19Flash_kernel_traitsILi96ELi64ELi64ELi4ES3_EELi16ELi6ELb1EEEvNS_16Flash_fwd_paramsE,"a",@progbits
	.sectionflags	@""
	.align	4
.nv.constant0._ZN5flash32flash_fwd_splitkv_combine_kernelI23Flash_fwd_kernel_traitsILi96ELi64ELi64ELi4ELb0ELb0EN7cutlass6half_tE19Flash_kernel_traitsILi96ELi64ELi64ELi4ES3_EELi16ELi6ELb1EEEvNS_16Flash_fwd_paramsE:
	.zero		1360


//--------------------- .nv.constant0._ZN5flash32flash_fwd_splitkv_combine_kernelI23Flash_fwd_kernel_traitsILi96ELi64ELi64ELi4ELb0ELb0EN7cutlass6half_tE19Flash_kernel_traitsILi96ELi64ELi64ELi4ES3_EELi16ELi5ELb1EEEvNS_16Flash_fwd_paramsE --------------------------
	.section	.nv.constant0._ZN5flash32flash_fwd_splitkv_combine_kernelI23Flash_fwd_kernel_traitsILi96ELi64ELi64ELi4ELb0ELb0EN7cutlass6half_tE19Flash_kernel_traitsILi96ELi64ELi64ELi4ES3_EELi16ELi5ELb1EEEvNS_16Flash_fwd_paramsE,"a",@progbits
	.sectionflags	@""
	.align	4
.nv.constant0._ZN5flash32flash_fwd_splitkv_combine_kernelI23Flash_fwd_kernel_traitsILi96ELi64ELi64ELi4ELb0ELb0EN7cutlass6half_tE19Flash_kernel_traitsILi96ELi64ELi64ELi4ES3_EELi16ELi5ELb1EEEvNS_16Flash_fwd_paramsE:
	.zero		1360


//--------------------- .nv.constant0._ZN5flash32flash_fwd_splitkv_combine_kernelI23Flash_fwd_kernel_traitsILi96ELi64ELi64ELi4ELb0ELb0EN7cutlass6half_tE19Flash_kernel_traitsILi96ELi64ELi64ELi4ES3_EELi16ELi4ELb1EEEvNS_16Flash_fwd_paramsE --------------------------
	.section	.nv.constant0._ZN5flash32flash_fwd_splitkv_combine_kernelI23Flash_fwd_kernel_traitsILi96ELi64ELi64ELi4ELb0ELb0EN7cutlass6half_tE19Flash_kernel_traitsILi96ELi64ELi64ELi4ES3_EELi16ELi4ELb1EEEvNS_16Flash_fwd_paramsE,"a",@progbits
	.sectionflags	@""
	.align	4
.nv.constant0._ZN5flash32flash_fwd_splitkv_combine_kernelI23Flash_fwd_kernel_traitsILi96ELi64ELi64ELi4ELb0ELb0EN7cutlass6half_tE19Flash_kernel_traitsILi96ELi64ELi64ELi4ES3_EELi16ELi4ELb1EEEvNS_16Flash_fwd_paramsE:
	.zero		1360


//--------------------- .nv.constant0._ZN5flash32flash_fwd_splitkv_combine_kernelI23Flash_fwd_kernel_traitsILi96ELi64ELi64ELi4ELb0ELb0EN7cutlass6half_tE19Flash_kernel_traitsILi96ELi64ELi64ELi4ES3_EELi16ELi3ELb1EEEvNS_16Flash_fwd_paramsE --------------------------
	.section	.nv.constant0._ZN5flash32flash_fwd_splitkv_combine_kernelI23Flash_fwd_kernel_traitsILi96ELi64ELi64ELi4ELb0ELb0EN7cutlass6half_tE19Flash_kernel_traitsILi96ELi64ELi64ELi4ES3_EELi16ELi3ELb1EEEvNS_16Flash_fwd_paramsE,"a",@progbits
	.sectionflags	@""
	.align	4
.nv.constant0._ZN5flash32flash_fwd_splitkv_combine_kernelI23Flash_fwd_kernel_traitsILi96ELi64ELi64ELi4ELb0ELb0EN7cutlass6half_tE19Flash_kernel_traitsILi96ELi64ELi64ELi4ES3_EELi16ELi3ELb1EEEvNS_16Flash_fwd_paramsE:
	.zero		1360


//--------------------- .nv.constant0._ZN5flash32flash_fwd_splitkv_combine_kernelI23Flash_fwd_kernel_traitsILi96ELi64ELi64ELi4ELb0ELb0EN7cutlass6half_tE19Flash_kernel_traitsILi96ELi64ELi64ELi4ES3_EELi16ELi2ELb1EEEvNS_16Flash_fwd_paramsE --------------------------
	.section	.nv.constant0._ZN5flash32flash_fwd_splitkv_combine_kernelI23Flash_fwd_kernel_traitsILi96ELi64ELi64ELi4ELb0ELb0EN7cutlass6half_tE19Flash_kernel_traitsILi96ELi64ELi64ELi4ES3_EELi16ELi2ELb1EEEvNS_16Flash_fwd_paramsE,"a",@progbits
	.sectionflags	@""
	.align	4
.nv.constant0._ZN5flash32flash_fwd_splitkv_combine_kernelI23Flash_fwd_kernel_traitsILi96ELi64ELi64ELi4ELb0ELb0EN7cutlass6half_tE19Flash_kernel_traitsILi96ELi64ELi64ELi4ES3_EELi16ELi2ELb1EEEvNS_16Flash_fwd_paramsE:
	.zero		1360


//--------------------- .nv.constant0._ZN5flash32flash_fwd_splitkv_combine_kernelI23Flash_fwd_kernel_traitsILi96ELi64ELi64ELi4ELb0ELb0EN7cutlass6half_tE19Flash_kernel_traitsILi96ELi64ELi64ELi4ES3_EELi16ELi1ELb1EEEvNS_16Flash_fwd_paramsE --------------------------
	.section	.nv.constant0._ZN5flash32flash_fwd_splitkv_combine_kernelI23Flash_fwd_kernel_traitsILi96ELi64ELi64ELi4ELb0ELb0EN7cutlass6half_tE19Flash_kernel_traitsILi96ELi64ELi64ELi4ES3_EELi16ELi1ELb1EEEvNS_16Flash_fwd_paramsE,"a",@progbits
	.sectionflags	@""
	.align	4
.nv.constant0._ZN5flash32flash_fwd_splitkv_combine_kernelI23Flash_fwd_kernel_traitsILi96ELi64ELi64ELi4ELb0ELb0EN7cutlass6half_tE19Flash_kernel_traitsILi96ELi64ELi64ELi4ES3_EELi16ELi1ELb1EEEvNS_16Flash_fwd_paramsE:
	.zero		1360


//--------------------- .nv.constant0._ZN5flash24flash_fwd_splitkv_kernelI23Flash_fwd_kernel_traitsILi96ELi64ELi64ELi4ELb0ELb0EN7cutlass6half_tE19Flash_kernel_traitsILi96ELi64ELi64ELi4ES3_EELb0ELb0ELb0ELb0ELb1ELb0ELb0ELb0EEEvNS_16Flash_fwd_paramsE --------------------------
	.section	.nv.constant0._ZN5flash24flash_fwd_splitkv_kernelI23Flash_fwd_kernel_traitsILi96ELi64ELi64ELi4ELb0ELb0EN7cutlass6half_tE19Flash_kernel_traitsILi96ELi64ELi64ELi4ES3_EELb0ELb0ELb0ELb0ELb1ELb0ELb0ELb0EEEvNS_16Flash_fwd_paramsE,"a",@progbits
	.sectionflags	@""
	.align	4
.nv.constant0._ZN5flash24flash_fwd_splitkv_kernelI23Flash_fwd_kernel_traitsILi96ELi64ELi64ELi4ELb0ELb0EN7cutlass6half_tE19Flash_kernel_traitsILi96ELi64ELi64ELi4ES3_EELb0ELb0ELb0ELb0ELb1ELb0ELb0ELb0EEEvNS_16Flash_fwd_paramsE:
	.zero		1360


//--------------------- .nv.constant0._ZN5flash24flash_fwd_splitkv_kernelI23Flash_fwd_kernel_traitsILi96ELi64ELi64ELi4ELb0ELb0EN7cutlass6half_tE19Flash_kernel_traitsILi96ELi64ELi64ELi4ES3_EELb0ELb0ELb0ELb0ELb1ELb1ELb0ELb0EEEvNS_16Flash_fwd_paramsE --------------------------
	.section	.nv.constant0._ZN5flash24flash_fwd_splitkv_kernelI23Flash_fwd_kernel_traitsILi96ELi64ELi64ELi4ELb0ELb0EN7cutlass6half_tE19Flash_kernel_traitsILi96ELi64ELi64ELi4ES3_EELb0ELb0ELb0ELb0ELb1ELb1ELb0ELb0EEEvNS_16Flash_fwd_paramsE,"a",@progbits
	.sectionflags	@""
	.align	4
.nv.constant0._ZN5flash24flash_fwd_splitkv_kernelI23Flash_fwd_kernel_traitsILi96ELi64ELi64ELi4ELb0ELb0EN7cutlass6half_tE19Flash_kernel_traitsILi96ELi64ELi64ELi4ES3_EELb0ELb0ELb0ELb0ELb1ELb1ELb0ELb0EEEvNS_16Flash_fwd_paramsE:
	.zero		1360


//--------------------- .nv.constant0._ZN5flash24flash_fwd_splitkv_kernelI23Flash_fwd_kernel_traitsILi96ELi64ELi64ELi4ELb0ELb0EN7cutlass6half_tE19Flash_kernel_traitsILi96ELi64ELi64ELi4ES3_EELb0ELb0ELb0ELb0ELb1ELb0ELb1ELb0EEEvNS_16Flash_fwd_paramsE --------------------------
	.section	.nv.constant0._ZN5flash24flash_fwd_splitkv_kernelI23Flash_fwd_kernel_traitsILi96ELi64ELi64ELi4ELb0ELb0EN7cutlass6half_tE19Flash_kernel_traitsILi96ELi64ELi64ELi4ES3_EELb0ELb0ELb0ELb0ELb1ELb0ELb1ELb0EEEvNS_16Flash_fwd_paramsE,"a",@progbits
	.sectionflags	@""
	.align	4
.nv.constant0._ZN5flash24flash_fwd_splitkv_kernelI23Flash_fwd_kernel_traitsILi96ELi64ELi64ELi4ELb0ELb0EN7cutlass6half_tE19Flash_kernel_traitsILi96ELi64ELi64ELi4ES3_EELb0ELb0ELb0ELb0ELb1ELb0ELb1ELb0EEEvNS_16Flash_fwd_paramsE:
	.zero		1360


//--------------------- .nv.constant0._ZN5flash24flash_fwd_splitkv_kernelI23Flash_fwd_kernel_traitsILi96ELi64ELi64ELi4ELb0ELb0EN7cutlass6half_tE19Flash_kernel_traitsILi96ELi64ELi64ELi4ES3_EELb0ELb0ELb0ELb0ELb1ELb1ELb1ELb0EEEvNS_16Flash_fwd_paramsE --------------------------
	.section	.nv.constant0._ZN5flash24flash_fwd_splitkv_kernelI23Flash_fwd_kernel_traitsILi96ELi64ELi64ELi4ELb0ELb0EN7cutlass6half_tE19Flash_kernel_traitsILi96ELi64ELi64ELi4ES3_EELb0ELb0ELb0ELb0ELb1ELb1ELb1ELb0EEEvNS_16Flash_fwd_paramsE,"a",@progbits
	.sectionflags	@""
	.align	4
.nv.constant0._ZN5flash24flash_fwd_splitkv_kernelI23Flash_fwd_kernel_traitsILi96ELi64ELi64ELi4ELb0ELb0EN7cutlass6half_tE19Flash_kernel_traitsILi96ELi64ELi64ELi4ES3_EELb0ELb0ELb0ELb0ELb1ELb1ELb1ELb0EEEvNS_16Flash_fwd_paramsE:
	.zero		1360


//--------------------- .nv.constant0._ZN5flash24flash_fwd_splitkv_kernelI23Flash_fwd_kernel_traitsILi96ELi64ELi64ELi4ELb0ELb0EN7cutlass6half_tE19Flash_kernel_traitsILi96ELi64ELi64ELi4ES3_EELb0ELb0ELb0ELb0ELb0ELb0ELb0ELb0EEEvNS_16Flash_fwd_paramsE --------------------------
	.section	.nv.constant0._ZN5flash24flash_fwd_splitkv_kernelI23Flash_fwd_kernel_traitsILi96ELi64ELi64ELi4ELb0ELb0EN7cutlass6half_tE19Flash_kernel_traitsILi96ELi64ELi64ELi4ES3_EELb0ELb0ELb0ELb0ELb0ELb0ELb0ELb0EEEvNS_16Flash_fwd_paramsE,"a",@progbits
	.sectionflags	@""
	.align	4
.nv.constant0._ZN5flash24flash_fwd_splitkv_kernelI23Flash_fwd_kernel_traitsILi96ELi64ELi64ELi4ELb0ELb0EN7cutlass6half_tE19Flash_kernel_traitsILi96ELi64ELi64ELi4ES3_EELb0ELb0ELb0ELb0ELb0ELb0ELb0ELb0EEEvNS_16Flash_fwd_paramsE:
	.zero		1360


//--------------------- .nv.constant0._ZN5flash24flash_fwd_splitkv_kernelI23Flash_fwd_kernel_traitsILi96ELi64ELi64ELi4ELb0ELb0EN7cutlass6half_tE19Flash_kernel_traitsILi96ELi64ELi64ELi4ES3_EELb0ELb0ELb0ELb0ELb0ELb1ELb0ELb0EEEvNS_16Flash_fwd_paramsE --------------------------
	.section	.nv.constant0._ZN5flash24flash_fwd_splitkv_kernelI23Flash_fwd_kernel_traitsILi96ELi64ELi64ELi4ELb0ELb0EN7cutlass6half_tE19Flash_kernel_traitsILi96ELi64ELi64ELi4ES3_EELb0ELb0ELb0ELb0ELb0ELb1ELb0ELb0EEEvNS_16Flash_fwd_paramsE,"a",@progbits
	.sectionflags	@""
	.align	4
.nv.constant0._ZN5flash24flash_fwd_splitkv_kernelI23Flash_fwd_kernel_traitsILi96ELi64ELi64ELi4ELb0ELb0EN7cutlass6half_tE19Flash_kernel_traitsILi96ELi64ELi64ELi4ES3_EELb0ELb0ELb0ELb0ELb0ELb1ELb0ELb0EEEvNS_16Flash_fwd_paramsE:
	.zero		1360


//--------------------- .nv.constant0._ZN5flash24flash_fwd_splitkv_kernelI23Flash_fwd_kernel_traitsILi96ELi64ELi64ELi4ELb0ELb0EN7cutlass6half_tE19Flash_kernel_traitsILi96ELi64ELi64ELi4ES3_EELb0ELb0ELb0ELb0ELb0ELb0ELb0ELb1EEEvNS_16Flash_fwd_paramsE --------------------------
	.section	.nv.constant0._ZN5flash24flash_fwd_splitkv_kernelI23Flash_fwd_kernel_traitsILi96ELi64ELi64ELi4ELb0ELb0EN7cutlass6half_tE19Flash_kernel_traitsILi96ELi64ELi64ELi4ES3_EELb0ELb0ELb0ELb0ELb0ELb0ELb0ELb1EEEvNS_16Flash_fwd_paramsE,"a",@progbits
	.sectionflags	@""
	.align	4
.nv.constant0._ZN5flash24flash_fwd_splitkv_kernelI23Flash_fwd_kernel_traitsILi96ELi64ELi64ELi4ELb0ELb0EN7cutlass6half_tE19Flash_kernel_traitsILi96ELi64ELi64ELi4ES3_EELb0ELb0ELb0ELb0ELb0ELb0ELb0ELb1EEEvNS_16Flash_fwd_paramsE:
	.zero		1360


//--------------------- .nv.constant0._ZN5flash24flash_fwd_splitkv_kernelI23Flash_fwd_kernel_traitsILi96ELi64ELi64ELi4ELb0ELb0EN7cutlass6half_tE19Flash_kernel_traitsILi96ELi64ELi64ELi4ES3_EELb0ELb0ELb0ELb0ELb0ELb1ELb0ELb1EEEvNS_16Flash_fwd_paramsE --------------------------
	.section	.nv.constant0._ZN5flash24flash_fwd_splitkv_kernelI23Flash_fwd_kernel_traitsILi96ELi64ELi64ELi4ELb0ELb0EN7cutlass6half_tE19Flash_kernel_traitsILi96ELi64ELi64ELi4ES3_EELb0ELb0ELb0ELb0ELb0ELb1ELb0ELb1EEEvNS_16Flash_fwd_paramsE,"a",@progbits
	.sectionflags	@""
	.align	4
.nv.constant0._ZN5flash24flash_fwd_splitkv_kernelI23Flash_fwd_kernel_traitsILi96ELi64ELi64ELi4ELb0ELb0EN7cutlass6half_tE19Flash_kernel_traitsILi96ELi64ELi64ELi4ES3_EELb0ELb0ELb0ELb0ELb0ELb1ELb0ELb1EEEvNS_16Flash_fwd_paramsE:
	.zero		1360


//--------------------- .nv.constant0._ZN5flash24flash_fwd_splitkv_kernelI23Flash_fwd_kernel_traitsILi96ELi64ELi64ELi4ELb0ELb0EN7cutlass6half_tE19Flash_kernel_traitsILi96ELi64ELi64ELi4ES3_EELb0ELb0ELb0ELb0ELb0ELb0ELb1ELb0EEEvNS_16Flash_fwd_paramsE --------------------------
	.section	.nv.constant0._ZN5flash24flash_fwd_splitkv_kernelI23Flash_fwd_kernel_traitsILi96ELi64ELi64ELi4ELb0ELb0EN7cutlass6half_tE19Flash_kernel_traitsILi96ELi64ELi64ELi4ES3_EELb0ELb0ELb0ELb0ELb0ELb0ELb1ELb0EEEvNS_16Flash_fwd_paramsE,"a",@progbits
	.sectionflags	@""
	.align	4
.nv.constant0._ZN5flash24flash_fwd_splitkv_kernelI23Flash_fwd_kernel_traitsILi96ELi64ELi64ELi4ELb0ELb0EN7cutlass6half_tE19Flash_kernel_traitsILi96ELi64ELi64ELi4ES3_EELb0ELb0ELb0ELb0ELb0ELb0ELb1ELb0EEEvNS_16Flash_fwd_paramsE:
	.zero		1360


//--------------------- .nv.constant0._ZN5flash24flash_fwd_splitkv_kernelI23Flash_fwd_kernel_traitsILi96ELi64ELi64ELi4ELb0ELb0EN7cutlass6half_tE19Flash_kernel_traitsILi96ELi64ELi64ELi4ES3_EELb0ELb0ELb0ELb0ELb0ELb1ELb1ELb0EEEvNS_16Flash_fwd_paramsE --------------------------
	.section	.nv.constant0._ZN5flash24flash_fwd_splitkv_kernelI23Flash_fwd_kernel_traitsILi96ELi64ELi64ELi4ELb0ELb0EN7cutlass6half_tE19Flash_kernel_traitsILi96ELi64ELi64ELi4ES3_EELb0ELb0ELb0ELb0ELb0ELb1ELb1ELb0EEEvNS_16Flash_fwd_paramsE,"a",@progbits
	.sectionflags	@""
	.align	4
.nv.constant0._ZN5flash24flash_fwd_splitkv_kernelI23Flash_fwd_kernel_traitsILi96ELi64ELi64ELi4ELb0ELb0EN7cutlass6half_tE19Flash_kernel_traitsILi96ELi64ELi64ELi4ES3_EELb0ELb0ELb0ELb0ELb0ELb1ELb1ELb0EEEvNS_16Flash_fwd_paramsE:
	.zero		1360


//--------------------- .nv.constant0._ZN5flash24flash_fwd_splitkv_kernelI23Flash_fwd_kernel_traitsILi96ELi64ELi64ELi4ELb0ELb0EN7cutlass6half_tE19Flash_kernel_traitsILi96ELi64ELi64ELi4ES3_EELb0ELb0ELb0ELb0ELb0ELb0ELb1ELb1EEEvNS_16Flash_fwd_paramsE --------------------------
	.section	.nv.constant0._ZN5flash24flash_fwd_splitkv_kernelI23Flash_fwd_kernel_traitsILi96ELi64ELi64ELi4ELb0ELb0EN7cutlass6half_tE19Flash_kernel_traitsILi96ELi64ELi64ELi4ES3_EELb0ELb0ELb0ELb0ELb0ELb0ELb1ELb1EEEvNS_16Flash_fwd_paramsE,"a",@progbits
	.sectionflags	@""
	.align	4
.nv.constant0._ZN5flash24flash_fwd_splitkv_kernelI23Flash_fwd_kernel_traitsILi96ELi64ELi64ELi4ELb0ELb0EN7cutlass6half_tE19Flash_kernel_traitsILi96ELi64ELi64ELi4ES3_EELb0ELb0ELb0ELb0ELb0ELb0ELb1ELb1EEEvNS_16Flash_fwd_paramsE:
	.zero		1360


//--------------------- .nv.constant0._ZN5flash24flash_fwd_splitkv_kernelI23Flash_fwd_kernel_traitsILi96ELi64ELi64ELi4ELb0ELb0EN7cutlass6half_tE19Flash_kernel_traitsILi96ELi64ELi64ELi4ES3_EELb0ELb0ELb0ELb0ELb0ELb1ELb1ELb1EEEvNS_16Flash_fwd_paramsE --------------------------
	.section	.nv.constant0._ZN5flash24flash_fwd_splitkv_kernelI23Flash_fwd_kernel_traitsILi96ELi64ELi64ELi4ELb0ELb0EN7cutlass6half_tE19Flash_kernel_traitsILi96ELi64ELi64ELi4ES3_EELb0ELb0ELb0ELb0ELb0ELb1ELb1ELb1EEEvNS_16Flash_fwd_paramsE,"a",@progbits
	.sectionflags	@""
	.align	4
.nv.constant0._ZN5flash24flash_fwd_splitkv_kernelI23Flash_fwd_kernel_traitsILi96ELi64ELi64ELi4ELb0ELb0EN7cutlass6half_tE19Flash_kernel_traitsILi96ELi64ELi64ELi4ES3_EELb0ELb0ELb0ELb0ELb0ELb1ELb1ELb1EEEvNS_16Flash_fwd_paramsE:
	.zero		1360


//--------------------- .nv.constant0._ZN5flash24flash_fwd_splitkv_kernelI23Flash_fwd_kernel_traitsILi96ELi64ELi64ELi4ELb0ELb0EN7cutlass6half_tE19Flash_kernel_traitsILi96ELi64ELi64ELi4ES3_EELb0ELb1ELb0ELb0ELb0ELb0ELb0ELb0EEEvNS_16Flash_fwd_paramsE --------------------------
	.section	.nv.constant0._ZN5flash24flash_fwd_splitkv_kernelI23Flash_fwd_kernel_traitsILi96ELi64ELi64ELi4ELb0ELb0EN7cutlass6half_tE19Flash_kernel_traitsILi96ELi64ELi64ELi4ES3_EELb0ELb1ELb0ELb0ELb0ELb0ELb0ELb0EEEvNS_16Flash_fwd_paramsE,"a",@progbits
	.sectionflags	@""
	.align	4
.nv.constant0._ZN5flash24flash_fwd_splitkv_kernelI23Flash_fwd_kernel_traitsILi96ELi64ELi64ELi4ELb0ELb0EN7cutlass6half_tE19Flash_kernel_traitsILi96ELi64ELi64ELi4ES3_EELb0ELb1ELb0ELb0ELb0ELb0ELb0ELb0EEEvNS_16Flash_fwd_paramsE:
	.zero		1360


//--------------------- .nv.constant0._ZN5flash24flash_fwd_splitkv_kernelI23Flash_fwd_kernel_traitsILi96ELi64ELi64ELi4ELb0ELb0EN7cutlass6half_tE19Flash_kernel_traitsILi96ELi64ELi64ELi4ES3_EELb0ELb1ELb0ELb0ELb0ELb1ELb0ELb0EEEvNS_16Flash_fwd_paramsE --------------------------
	.section	.nv.constant0._ZN5flash24flash_fwd_splitkv_kernelI23Flash_fwd_kernel_traitsILi96ELi64ELi64ELi4ELb0ELb0EN7cutlass6half_tE19Flash_kernel_traitsILi96ELi64ELi64ELi4ES3_EELb0ELb1ELb0ELb0ELb0ELb1ELb0ELb0EEEvNS_16Flash_fwd_paramsE,"a",@progbits
	.sectionflags	@""
	.align	4
.nv.constant0._ZN5flash24flash_fwd_splitkv_kernelI23Flash_fwd_kernel_traitsILi96ELi64ELi64ELi4ELb0ELb0EN7cutlass6half_tE19Flash_kernel_traitsILi96ELi64ELi64ELi4ES3_EELb0ELb1ELb0ELb0ELb0ELb1ELb0ELb0EEEvNS_16Flash_fwd_paramsE:
	.zero		1360


//--------------------- .nv.constant0._ZN5flash24flash_fwd_splitkv_kernelI23Flash_fwd_kernel_traitsILi96ELi64ELi64ELi4ELb0ELb0EN7cutlass6half_tE19Flash_kernel_traitsILi96ELi64ELi64ELi4ES3_EELb0ELb1ELb0ELb0ELb0ELb0ELb0ELb1EEEvNS_16Flash_fwd_paramsE --------------------------
	.section	.nv.constant0._ZN5flash24flash_fwd_splitkv_kernelI23Flash_fwd_kernel_traitsILi96ELi64ELi64ELi4ELb0ELb0EN7cutlass6half_tE19Flash_kernel_traitsILi96ELi64ELi64ELi4ES3_EELb0ELb1ELb0ELb0ELb0ELb0ELb0ELb1EEEvNS_16Flash_fwd_paramsE,"a",@progbits
	.sectionflags	@""
	.align	4
.nv.constant0._ZN5flash24flash_fwd_splitkv_kernelI23Flash_fwd_kernel_traitsILi96ELi64ELi64ELi4ELb0ELb0EN7cutlass6half_tE19Flash_kernel_traitsILi96ELi64ELi64ELi4ES3_EELb0ELb1ELb0ELb0ELb0ELb0ELb0ELb1EEEvNS_16Flash_fwd_paramsE:
	.zero		1360


//--------------------- .nv.constant0._ZN5flash24flash_fwd_splitkv_kernelI23Flash_fwd_kernel_traitsILi96ELi64ELi64ELi4ELb0ELb0EN7cutlass6half_tE19Flash_kernel_traitsILi96ELi64ELi64ELi4ES3_EELb0ELb1ELb0ELb0ELb0ELb1ELb0ELb1EEEvNS_16Flash_fwd_paramsE --------------------------
	.section	.nv.constant0._ZN5flash24flash_fwd_splitkv_kernelI23Flash_fwd_kernel_traitsILi96ELi64ELi64ELi4ELb0ELb0EN7cutlass6half_tE19Flash_kernel_traitsILi96ELi64ELi64ELi4ES3_EELb0ELb1ELb0ELb0ELb0ELb1ELb0ELb1EEEvNS_16Flash_fwd_paramsE,"a",@progbits
	.sectionflags	@""
	.align	4
.nv.constant0._ZN5flash24flash_fwd_splitkv_kernelI23Flash_fwd_kernel_traitsILi96ELi64ELi64ELi4ELb0ELb0EN7cutlass6half_tE19Flash_kernel_traitsILi96ELi64ELi64ELi4ES3_EELb0ELb1ELb0ELb0ELb0ELb1ELb0ELb1EEEvNS_16Flash_fwd_paramsE:
	.zero		1360


//--------------------- .nv.constant0._ZN5flash24flash_fwd_splitkv_kernelI23Flash_fwd_kernel_traitsILi96ELi64ELi64ELi4ELb0ELb0EN7cutlass6half_tE19Flash_kernel_traitsILi96ELi64ELi64ELi4ES3_EELb0ELb1ELb0ELb0ELb0ELb0ELb1ELb0EEEvNS_16Flash_fwd_paramsE --------------------------
	.section	.nv.constant0._ZN5flash24flash_fwd_splitkv_kernelI23Flash_fwd_kernel_traitsILi96ELi64ELi64ELi4ELb0ELb0EN7cutlass6half_tE19Flash_kernel_traitsILi96ELi64ELi64ELi4ES3_EELb0ELb1ELb0ELb0ELb0ELb0ELb1ELb0EEEvNS_16Flash_fwd_paramsE,"a",@progbits
	.sectionflags	@""
	.align	4
.nv.constant0._ZN5flash24flash_fwd_splitkv_kernelI23Flash_fwd_kernel_traitsILi96ELi64ELi64ELi4ELb0ELb0EN7cutlass6half_tE19Flash_kernel_traitsILi96ELi64ELi64ELi4ES3_EELb0ELb1ELb0ELb0ELb0ELb0ELb1ELb0EEEvNS_16Flash_fwd_paramsE:
	.zero		1360


//--------------------- .nv.constant0._ZN5flash24flash_fwd_splitkv_kernelI23Flash_fwd_kernel_traitsILi96ELi64ELi64ELi4ELb0ELb0EN7cutlass6half_tE19Flash_kernel_traitsILi96ELi64ELi64ELi4ES3_EELb0ELb1ELb0ELb0ELb0ELb1ELb1ELb0EEEvNS_16Flash_fwd_paramsE --------------------------
	.section	.nv.constant0._ZN5flash24flash_fwd_splitkv_kernelI23Flash_fwd_kernel_traitsILi96ELi64ELi64ELi4ELb0ELb0EN7cutlass6half_tE19Flash_kernel_traitsILi96ELi64ELi64ELi4ES3_EELb0ELb1ELb0ELb0ELb0ELb1ELb1ELb0EEEvNS_16Flash_fwd_paramsE,"a",@progbits
	.sectionflags	@""
	.align	4
.nv.constant0._ZN5flash24flash_fwd_splitkv_kernelI23Flash_fwd_kernel_traitsILi96ELi64ELi64ELi4ELb0ELb0EN7cutlass6half_tE19Flash_kernel_traitsILi96ELi64ELi64ELi4ES3_EELb0ELb1ELb0ELb0ELb0ELb1ELb1ELb0EEEvNS_16Flash_fwd_paramsE:
	.zero		1360


//--------------------- .nv.constant0._ZN5flash24flash_fwd_splitkv_kernelI23Flash_fwd_kernel_traitsILi96ELi64ELi64ELi4ELb0ELb0EN7cutlass6half_tE19Flash_kernel_traitsILi96ELi64ELi64ELi4ES3_EELb0ELb1ELb0ELb0ELb0ELb0ELb1ELb1EEEvNS_16Flash_fwd_paramsE --------------------------
	.section	.nv.constant0._ZN5flash24flash_fwd_splitkv_kernelI23Flash_fwd_kernel_traitsILi96ELi64ELi64ELi4ELb0ELb0EN7cutlass6half_tE19Flash_kernel_traitsILi96ELi64ELi64ELi4ES3_EELb0ELb1ELb0ELb0ELb0ELb0ELb1ELb1EEEvNS_16Flash_fwd_paramsE,"a",@progbits
	.sectionflags	@""
	.align	4
.nv.constant0._ZN5flash24flash_fwd_splitkv_kernelI23Flash_fwd_kernel_traitsILi96ELi64ELi64ELi4ELb0ELb0EN7cutlass6half_tE19Flash_kernel_traitsILi96ELi64ELi64ELi4ES3_EELb0ELb1ELb0ELb0ELb0ELb0ELb1ELb1EEEvNS_16Flash_fwd_paramsE:
	.zero		1360


//--------------------- .nv.constant0._ZN5flash24flash_fwd_splitkv_kernelI23Flash_fwd_kernel_traitsILi96ELi64ELi64ELi4ELb0ELb0EN7cutlass6half_tE19Flash_kernel_traitsILi96ELi64ELi64ELi4ES3_EELb0ELb1ELb0ELb0ELb0ELb1ELb1ELb1EEEvNS_16Flash_fwd_paramsE --------------------------
	.section	.nv.constant0._ZN5flash24flash_fwd_splitkv_kernelI23Flash_fwd_kernel_traitsILi96ELi64ELi64ELi4ELb0ELb0EN7cutlass6half_tE19Flash_kernel_traitsILi96ELi64ELi64ELi4ES3_EELb0ELb1ELb0ELb0ELb0ELb1ELb1ELb1EEEvNS_16Flash_fwd_paramsE,"a",@progbits
	.sectionflags	@""
	.align	4
.nv.constant0._ZN5flash24flash_fwd_splitkv_kernelI23Flash_fwd_kernel_traitsILi96ELi64ELi64ELi4ELb0ELb0EN7cutlass6half_tE19Flash_kernel_traitsILi96ELi64ELi64ELi4ES3_EELb0ELb1ELb0ELb0ELb0ELb1ELb1ELb1EEEvNS_16Flash_fwd_paramsE:
	.zero		1360


//--------------------- .nv.constant0._ZN5flash24flash_fwd_splitkv_kernelI23Flash_fwd_kernel_traitsILi96ELi64ELi64ELi4ELb0ELb0EN7cutlass6half_tE19Flash_kernel_traitsILi96ELi64ELi64ELi4ES3_EELb0ELb0ELb0ELb1ELb1ELb0ELb0ELb0EEEvNS_16Flash_fwd_paramsE --------------------------
	.section	.nv.constant0._ZN5flash24flash_fwd_splitkv_kernelI23Flash_fwd_kernel_traitsILi96ELi64ELi64ELi4ELb0ELb0EN7cutlass6half_tE19Flash_kernel_traitsILi96ELi64ELi64ELi4ES3_EELb0ELb0ELb0ELb1ELb1ELb0ELb0ELb0EEEvNS_16Flash_fwd_paramsE,"a",@progbits
	.sectionflags	@""
	.align	4
.nv.constant0._ZN5flash24flash_fwd_splitkv_kernelI23Flash_fwd_kernel_traitsILi96ELi64ELi64ELi4ELb0ELb0EN7cutlass6half_tE19Flash_kernel_traitsILi96ELi64ELi64ELi4ES3_EELb0ELb0ELb0ELb1ELb1ELb0ELb0ELb0EEEvNS_16Flash_fwd_paramsE:
	.zero		1360


//--------------------- .nv.constant0._ZN5flash24flash_fwd_splitkv_kernelI23Flash_fwd_kernel_traitsILi96ELi64ELi64ELi4ELb0ELb0EN7cutlass6half_tE19Flash_kernel_traitsILi96ELi64ELi64ELi4ES3_EELb0ELb0ELb0ELb1ELb1ELb1ELb0ELb0EEEvNS_16Flash_fwd_paramsE --------------------------
	.section	.nv.constant0._ZN5flash24flash_fwd_splitkv_kernelI23Flash_fwd_kernel_traitsILi96ELi64ELi64ELi4ELb0ELb0EN7cutlass6half_tE19Flash_kernel_traitsILi96ELi64ELi64ELi4ES3_EELb0ELb0ELb0ELb1ELb1ELb1ELb0ELb0EEEvNS_16Flash_fwd_paramsE,"a",@progbits
	.sectionflags	@""
	.align	4
.nv.constant0._ZN5flash24flash_fwd_splitkv_kernelI23Flash_fwd_kernel_traitsILi96ELi64ELi64ELi4ELb0ELb0EN7cutlass6half_tE19Flash_kernel_traitsILi96ELi64ELi64ELi4ES3_EELb0ELb0ELb0ELb1ELb1ELb1ELb0ELb0EEEvNS_16Flash_fwd_paramsE:
	.zero		1360


//--------------------- .nv.constant0._ZN5flash24flash_fwd_splitkv_kernelI23Flash_fwd_kernel_traitsILi96ELi64ELi64ELi4ELb0ELb0EN7cutlass6half_tE19Flash_kernel_traitsILi96ELi64ELi64ELi4ES3_EELb0ELb0ELb1ELb0ELb0ELb0ELb0ELb0EEEvNS_16Flash_fwd_paramsE --------------------------
	.section	.nv.constant0._ZN5flash24flash_fwd_splitkv_kernelI23Flash_fwd_kernel_traitsILi96ELi64ELi64ELi4ELb0ELb0EN7cutlass6half_tE19Flash_kernel_traitsILi96ELi64ELi64ELi4ES3_EELb0ELb0ELb1ELb0ELb0ELb0ELb0ELb0EEEvNS_16Flash_fwd_paramsE,"a",@progbits
	.sectionflags	@""
	.align	4
.nv.constant0._ZN5flash24flash_fwd_splitkv_kernelI23Flash_fwd_kernel_traitsILi96ELi64ELi64ELi4ELb0ELb0EN7cutlass6half_tE19Flash_kernel_traitsILi96ELi64ELi64ELi4ES3_EELb0ELb0ELb1ELb0ELb0ELb0ELb0ELb0EEEvNS_16Flash_fwd_paramsE:
	.zero		1360


//--------------------- .nv.constant0._ZN5flash24flash_fwd_splitkv_kernelI23Flash_fwd_kernel_traitsILi96ELi64ELi64ELi4ELb0ELb0EN7cutlass6half_tE19Flash_kernel_traitsILi96ELi64ELi64ELi4ES3_EELb0ELb0ELb1ELb0ELb0ELb1ELb0ELb0EEEvNS_16Flash_fwd_paramsE --------------------------
	.section	.nv.constant0._ZN5flash24flash_fwd_splitkv_kernelI23Flash_fwd_kernel_traitsILi96ELi64ELi64ELi4ELb0ELb0EN7cutlass6half_tE19Flash_kernel_traitsILi96ELi64ELi64ELi4ES3_EELb0ELb0ELb1ELb0ELb0ELb1ELb0ELb0EEEvNS_16Flash_fwd_paramsE,"a",@progbits
	.sectionflags	@""
	.align	4
.nv.constant0._ZN5flash24flash_fwd_splitkv_kernelI23Flash_fwd_kernel_traitsILi96ELi64ELi64ELi4ELb0ELb0EN7cutlass6half_tE19Flash_kernel_traitsILi96ELi64ELi64ELi4ES3_EELb0ELb0ELb1ELb0ELb0ELb1ELb0ELb0EEEvNS_16Flash_fwd_paramsE:
	.zero		1360


//--------------------- .nv.constant0._ZN5flash24flash_fwd_splitkv_kernelI23Flash_fwd_kernel_traitsILi96ELi64ELi64ELi4ELb0ELb0EN7cutlass6half_tE19Flash_kernel_traitsILi96ELi64ELi64ELi4ES3_EELb0ELb0ELb0ELb0ELb1ELb0ELb0ELb1EEEvNS_16Flash_fwd_paramsE --------------------------
	.section	.nv.constant0._ZN5flash24flash_fwd_splitkv_kernelI23Flash_fwd_kernel_traitsILi96ELi64ELi64ELi4ELb0ELb0EN7cutlass6half_tE19Flash_kernel_traitsILi96ELi64ELi64ELi4ES3_EELb0ELb0ELb0ELb0ELb1ELb0ELb0ELb1EEEvNS_16Flash_fwd_paramsE,"a",@progbits
	.sectionflags	@""
	.align	4
.nv.constant0._ZN5flash24flash_fwd_splitkv_kernelI23Flash_fwd_kernel_traitsILi96ELi64ELi64ELi4ELb0ELb0EN7cutlass6half_tE19Flash_kernel_traitsILi96ELi64ELi64ELi4ES3_EELb0ELb0ELb0ELb0ELb1ELb0ELb0ELb1EEEvNS_16Flash_fwd_paramsE:
	.zero		1360


//--------------------- .nv.constant0._ZN5flash24flash_fwd_splitkv_kernelI23Flash_fwd_kernel_traitsILi96ELi64ELi64ELi4ELb0ELb0EN7cutlass6half_tE19Flash_kernel_traitsILi96ELi64ELi64ELi4ES3_EELb0ELb0ELb0ELb0ELb1ELb1ELb0ELb1EEEvNS_16Flash_fwd_paramsE --------------------------
	.section	.nv.constant0._ZN5flash24flash_fwd_splitkv_kernelI23Flash_fwd_kernel_traitsILi96ELi64ELi64ELi4ELb0ELb0EN7cutlass6half_tE19Flash_kernel_traitsILi96ELi64ELi64ELi4ES3_EELb0ELb0ELb0ELb0ELb1ELb1ELb0ELb1EEEvNS_16Flash_fwd_paramsE,"a",@progbits
	.sectionflags	@""
	.align	4
.nv.constant0._ZN5flash24flash_fwd_splitkv_kernelI23Flash_fwd_kernel_traitsILi96ELi64ELi64ELi4ELb0ELb0EN7cutlass6half_tE19Flash_kernel_traitsILi96ELi64ELi64ELi4ES3_EELb0ELb0ELb0ELb0ELb1ELb1ELb0ELb1EEEvNS_16Flash_fwd_paramsE:
	.zero		1360


//--------------------- .nv.constant0._ZN5flash24flash_fwd_splitkv_kernelI23Flash_fwd_kernel_traitsILi96ELi64ELi64ELi4ELb0ELb0EN7cutlass6half_tE19Flash_kernel_traitsILi96ELi64ELi64ELi4ES3_EELb0ELb0ELb1ELb0ELb0ELb0ELb0ELb1EEEvNS_16Flash_fwd_paramsE --------------------------
	.section	.nv.constant0._ZN5flash24flash_fwd_splitkv_kernelI23Flash_fwd_kernel_traitsILi96ELi64ELi64ELi4ELb0ELb0EN7cutlass6half_tE19Flash_kernel_traitsILi96ELi64ELi64ELi4ES3_EELb0ELb0ELb1ELb0ELb0ELb0ELb0ELb1EEEvNS_16Flash_fwd_paramsE,"a",@progbits
	.sectionflags	@""
	.align	4
.nv.constant0._ZN5flash24flash_fwd_splitkv_kernelI23Flash_fwd_kernel_traitsILi96ELi64ELi64ELi4ELb0ELb0EN7cutlass6half_tE19Flash_kernel_traitsILi96ELi64ELi64ELi4ES3_EELb0ELb0ELb1ELb0ELb0ELb0ELb0ELb1EEEvNS_16Flash_fwd_paramsE:
	.zero		1360


//--------------------- .nv.constant0._ZN5flash24flash_fwd_splitkv_kernelI23Flash_fwd_kernel_traitsILi96ELi64ELi64ELi4ELb0ELb0EN7cutlass6half_tE19Flash_kernel_traitsILi96ELi64ELi64ELi4ES3_EELb0ELb0ELb1ELb0ELb0ELb1ELb0ELb1EEEvNS_16Flash_fwd_paramsE --------------------------
	.section	.nv.constant0._ZN5flash24flash_fwd_splitkv_kernelI23Flash_fwd_kernel_traitsILi96ELi64ELi64ELi4ELb0ELb0EN7cutlass6half_tE19Flash_kernel_traitsILi96ELi64ELi64ELi4ES3_EELb0ELb0ELb1ELb0ELb0ELb1ELb0ELb1EEEvNS_16Flash_fwd_paramsE,"a",@progbits
	.sectionflags	@""
	.align	4
.nv.constant0._ZN5flash24flash_fwd_splitkv_kernelI23Flash_fwd_kernel_traitsILi96ELi64ELi64ELi4ELb0ELb0EN7cutlass6half_tE19Flash_kernel_traitsILi96ELi64ELi64ELi4ES3_EELb0ELb0ELb1ELb0ELb0ELb1ELb0ELb1EEEvNS_16Flash_fwd_paramsE:
	.zero		1360


//--------------------- .nv.constant0._ZN5flash24flash_fwd_splitkv_kernelI23Flash_fwd_kernel_traitsILi96ELi64ELi64ELi4ELb0ELb0EN7cutlass6half_tE19Flash_kernel_traitsILi96ELi64ELi64ELi4ES3_EELb0ELb0ELb0ELb1ELb1ELb0ELb1ELb0EEEvNS_16Flash_fwd_paramsE --------------------------
	.section	.nv.constant0._ZN5flash24flash_fwd_splitkv_kernelI23Flash_fwd_kernel_traitsILi96ELi64ELi64ELi4ELb0ELb0EN7cutlass6half_tE19Flash_kernel_traitsILi96ELi64ELi64ELi4ES3_EELb0ELb0ELb0ELb1ELb1ELb0ELb1ELb0EEEvNS_16Flash_fwd_paramsE,"a",@progbits
	.sectionflags	@""
	.align	4
.nv.constant0._ZN5flash24flash_fwd_splitkv_kernelI23Flash_fwd_kernel_traitsILi96ELi64ELi64ELi4ELb0ELb0EN7cutlass6half_tE19Flash_kernel_traitsILi96ELi64ELi64ELi4ES3_EELb0ELb0ELb0ELb1ELb1ELb0ELb1ELb0EEEvNS_16Flash_fwd_paramsE:
	.zero		1360


//--------------------- .nv.constant0._ZN5flash24flash_fwd_splitkv_kernelI23Flash_fwd_kernel_traitsILi96ELi64ELi64ELi4ELb0ELb0EN7cutlass6half_tE19Flash_kernel_traitsILi96ELi64ELi64ELi4ES3_EELb0ELb0ELb0ELb1ELb1ELb1ELb1ELb0EEEvNS_16Flash_fwd_paramsE --------------------------
	.section	.nv.constant0._ZN5flash24flash_fwd_splitkv_kernelI23Flash_fwd_kernel_traitsILi96ELi64ELi64ELi4ELb0ELb0EN7cutlass6half_tE19Flash_kernel_traitsILi96ELi64ELi64ELi4ES3_EELb0ELb0ELb0ELb1ELb1ELb1ELb1ELb0EEEvNS_16Flash_fwd_paramsE,"a",@progbits
	.sectionflags	@""
	.align	4
.nv.constant0._ZN5flash24flash_fwd_splitkv_kernelI23Flash_fwd_kernel_traitsILi96ELi64ELi64ELi4ELb0ELb0EN7cutlass6half_tE19Flash_kernel_traitsILi96ELi64ELi64ELi4ES3_EELb0ELb0ELb0ELb1ELb1ELb1ELb1ELb0EEEvNS_16Flash_fwd_paramsE:
	.zero		1360


//--------------------- .nv.constant0._ZN5flash24flash_fwd_splitkv_kernelI23Flash_fwd_kernel_traitsILi96ELi64ELi64ELi4ELb0ELb0EN7cutlass6half_tE19Flash_kernel_traitsILi96ELi64ELi64ELi4ES3_EELb0ELb0ELb1ELb0ELb0ELb0ELb1ELb0EEEvNS_16Flash_fwd_paramsE --------------------------
	.section	.nv.constant0._ZN5flash24flash_fwd_splitkv_kernelI23Flash_fwd_kernel_traitsILi96ELi64ELi64ELi4ELb0ELb0EN7cutlass6half_tE19Flash_kernel_traitsILi96ELi64ELi64ELi4ES3_EELb0ELb0ELb1ELb0ELb0ELb0ELb1ELb0EEEvNS_16Flash_fwd_paramsE,"a",@progbits
	.sectionflags	@""
	.align	4
.nv.constant0._ZN5flash24flash_fwd_splitkv_kernelI23Flash_fwd_kernel_traitsILi96ELi64ELi64ELi4ELb0ELb0EN7cutlass6half_tE19Flash_kernel_traitsILi96ELi64ELi64ELi4ES3_EELb0ELb0ELb1ELb0ELb0ELb0ELb1ELb0EEEvNS_16Flash_fwd_paramsE:
	.zero		1360


//--------------------- .nv.constant0._ZN5flash24flash_fwd_splitkv_kernelI23Flash_fwd_kernel_traitsILi96ELi64ELi64ELi4ELb0ELb0EN7cutlass6half_tE19Flash_kernel_traitsILi96ELi64ELi64ELi4ES3_EELb0ELb0ELb1ELb0ELb0ELb1ELb1ELb0EEEvNS_16Flash_fwd_paramsE --------------------------
	.section	.nv.constant0._ZN5flash24flash_fwd_splitkv_kernelI23Flash_fwd_kernel_traitsILi96ELi64ELi64ELi4ELb0ELb0EN7cutlass6half_tE19Flash_kernel_traitsILi96ELi64ELi64ELi4ES3_EELb0ELb0ELb1ELb0ELb0ELb1ELb1ELb0EEEvNS_16Flash_fwd_paramsE,"a",@progbits
	.sectionflags	@""
	.align	4
.nv.constant0._ZN5flash24flash_fwd_splitkv_kernelI23Flash_fwd_kernel_traitsILi96ELi64ELi64ELi4ELb0ELb0EN7cutlass6half_tE19Flash_kernel_traitsILi96ELi64ELi64ELi4ES3_EELb0ELb0ELb1ELb0ELb0ELb1ELb1ELb0EEEvNS_16Flash_fwd_paramsE:
	.zero		1360


//--------------------- .nv.constant0._ZN5flash24flash_fwd_splitkv_kernelI23Flash_fwd_kernel_traitsILi96ELi64ELi64ELi4ELb0ELb0EN7cutlass6half_tE19Flash_kernel_traitsILi96ELi64ELi64ELi4ES3_EELb0ELb0ELb0ELb0ELb1ELb0ELb1ELb1EEEvNS_16Flash_fwd_paramsE --------------------------
	.section	.nv.constant0._ZN5flash24flash_fwd_splitkv_kernelI23Flash_fwd_kernel_traitsILi96ELi64ELi64ELi4ELb0ELb0EN7cutlass6half_tE19Flash_kernel_traitsILi96ELi64ELi64ELi4ES3_EELb0ELb0ELb0ELb0ELb1ELb0ELb1ELb1EEEvNS_16Flash_fwd_paramsE,"a",@progbits
	.sectionflags	@""
	.align	4
.nv.constant0._ZN5flash24flash_fwd_splitkv_kernelI23Flash_fwd_kernel_traitsILi96ELi64ELi64ELi4ELb0ELb0EN7cutlass6half_tE19Flash_kernel_traitsILi96ELi64ELi64ELi4ES3_EELb0ELb0ELb0ELb0ELb1ELb0ELb1ELb1EEEvNS_16Flash_fwd_paramsE:
	.zero		1360


//--------------------- .nv.constant0._ZN5flash24flash_fwd_splitkv_kernelI23Flash_fwd_kernel_traitsILi96ELi64ELi64ELi4ELb0ELb0EN7cutlass6half_tE19Flash_kernel_traitsILi96ELi64ELi64ELi4ES3_EELb0ELb0ELb0ELb0ELb1ELb1ELb1ELb1EEEvNS_16Flash_fwd_paramsE --------------------------
	.section	.nv.constant0._ZN5flash24flash_fwd_splitkv_kernelI23Flash_fwd_kernel_traitsILi96ELi64ELi64ELi4ELb0ELb0EN7cutlass6half_tE19Flash_kernel_traitsILi96ELi64ELi64ELi4ES3_EELb0ELb0ELb0ELb0ELb1ELb1ELb1ELb1EEEvNS_16Flash_fwd_paramsE,"a",@progbits
	.sectionflags	@""
	.align	4
.nv.constant0._ZN5flash24flash_fwd_splitkv_kernelI23Flash_fwd_kernel_traitsILi96ELi64ELi64ELi4ELb0ELb0EN7cutlass6half_tE19Flash_kernel_traitsILi96ELi64ELi64ELi4ES3_EELb0ELb0ELb0ELb0ELb1ELb1ELb1ELb1EEEvNS_16Flash_fwd_paramsE:
	.zero		1360


//--------------------- .nv.constant0._ZN5flash24flash_fwd_splitkv_kernelI23Flash_fwd_kernel_traitsILi96ELi64ELi64ELi4ELb0ELb0EN7cutlass6half_tE19Flash_kernel_traitsILi96ELi64ELi64ELi4ES3_EELb0ELb0ELb1ELb0ELb0ELb0ELb1ELb1EEEvNS_16Flash_fwd_paramsE --------------------------
	.section	.nv.constant0._ZN5flash24flash_fwd_splitkv_kernelI23Flash_fwd_kernel_traitsILi96ELi64ELi64ELi4ELb0ELb0EN7cutlass6half_tE19Flash_kernel_traitsILi96ELi64ELi64ELi4ES3_EELb0ELb0ELb1ELb0ELb0ELb0ELb1ELb1EEEvNS_16Flash_fwd_paramsE,"a",@progbits
	.sectionflags	@""
	.align	4
.nv.constant0._ZN5flash24flash_fwd_splitkv_kernelI23Flash_fwd_kernel_traitsILi96ELi64ELi64ELi4ELb0ELb0EN7cutlass6half_tE19Flash_kernel_traitsILi96ELi64ELi64ELi4ES3_EELb0ELb0ELb1ELb0ELb0ELb0ELb1ELb1EEEvNS_16Flash_fwd_paramsE:
	.zero		1360


//--------------------- .nv.constant0._ZN5flash24flash_fwd_splitkv_kernelI23Flash_fwd_kernel_traitsILi96ELi64ELi64ELi4ELb0ELb0EN7cutlass6half_tE19Flash_kernel_traitsILi96ELi64ELi64ELi4ES3_EELb0ELb0ELb1ELb0ELb0ELb1ELb1ELb1EEEvNS_16Flash_fwd_paramsE --------------------------
	.section	.nv.constant0._ZN5flash24flash_fwd_splitkv_kernelI23Flash_fwd_kernel_traitsILi96ELi64ELi64ELi4ELb0ELb0EN7cutlass6half_tE19Flash_kernel_traitsILi96ELi64ELi64ELi4ES3_EELb0ELb0ELb1ELb0ELb0ELb1ELb1ELb1EEEvNS_16Flash_fwd_paramsE,"a",@progbits
	.sectionflags	@""
	.align	4
.nv.constant0._ZN5flash24flash_fwd_splitkv_kernelI23Flash_fwd_kernel_traitsILi96ELi64ELi64ELi4ELb0ELb0EN7cutlass6half_tE19Flash_kernel_traitsILi96ELi64ELi64ELi4ES3_EELb0ELb0ELb1ELb0ELb0ELb1ELb1ELb1EEEvNS_16Flash_fwd_paramsE:
	.zero		1360


//--------------------- .nv.constant0._ZN5flash24flash_fwd_splitkv_kernelI23Flash_fwd_kernel_traitsILi96ELi64ELi64ELi4ELb0ELb0EN7cutlass6half_tE19Flash_kernel_traitsILi96ELi64ELi64ELi4ES3_EELb0ELb1ELb0ELb0ELb1ELb0ELb0ELb0EEEvNS_16Flash_fwd_paramsE --------------------------
	.section	.nv.constant0._ZN5flash24flash_fwd_splitkv_kernelI23Flash_fwd_kernel_traitsILi96ELi64ELi64ELi4ELb0ELb0EN7cutlass6half_tE19Flash_kernel_traitsILi96ELi64ELi64ELi4ES3_EELb0ELb1ELb0ELb0ELb1ELb0ELb0ELb0EEEvNS_16Flash_fwd_paramsE,"a",@progbits
	.sectionflags	@""
	.align	4
.nv.constant0._ZN5flash24flash_fwd_splitkv_kernelI23Flash_fwd_kernel_traitsILi96ELi64ELi64ELi4ELb0ELb0EN7cutlass6half_tE19Flash_kernel_traitsILi96ELi64ELi64ELi4ES3_EELb0ELb1ELb0ELb0ELb1ELb0ELb0ELb0EEEvNS_16Flash_fwd_paramsE:
	.zero		1360


//--------------------- .nv.constant0._ZN5flash24flash_fwd_splitkv_kernelI23Flash_fwd_kernel_traitsILi96ELi64ELi64ELi4ELb0ELb0EN7cutlass6half_tE19Flash_kernel_traitsILi96ELi64ELi64ELi4ES3_EELb0ELb1ELb0ELb0ELb1ELb1ELb0ELb0EEEvNS_16Flash_fwd_paramsE --------------------------
	.section	.nv.constant0._ZN5flash24flash_fwd_splitkv_kernelI23Flash_fwd_kernel_traitsILi96ELi64ELi64ELi4ELb0ELb0EN7cutlass6half_tE19Flash_kernel_traitsILi96ELi64ELi64ELi4ES3_EELb0ELb1ELb0ELb0ELb1ELb1ELb0ELb0EEEvNS_16Flash_fwd_paramsE,"a",@progbits
	.sectionflags	@""
	.align	4
.nv.constant0._ZN5flash24flash_fwd_splitkv_kernelI23Flash_fwd_kernel_traitsILi96ELi64ELi64ELi4ELb0ELb0EN7cutlass6half_tE19Flash_kernel_traitsILi96ELi64ELi64ELi4ES3_EELb0ELb1ELb0ELb0ELb1ELb1ELb0ELb0EEEvNS_16Flash_fwd_paramsE:
	.zero		1360


//--------------------- .nv.constant0._ZN5flash24flash_fwd_splitkv_kernelI23Flash_fwd_kernel_traitsILi96ELi64ELi64ELi4ELb0ELb0EN7cutlass6half_tE19Flash_kernel_traitsILi96ELi64ELi64ELi4ES3_EELb0ELb1ELb1ELb0ELb0ELb0ELb0ELb0EEEvNS_16Flash_fwd_paramsE --------------------------
	.section	.nv.constant0._ZN5flash24flash_fwd_splitkv_kernelI23Flash_fwd_kernel_traitsILi96ELi64ELi64ELi4ELb0ELb0EN7cutlass6half_tE19Flash_kernel_traitsILi96ELi64ELi64ELi4ES3_EELb0ELb1ELb1ELb0ELb0ELb0ELb0ELb0EEEvNS_16Flash_fwd_paramsE,"a",@progbits
	.sectionflags	@""
	.align	4
.nv.constant0._ZN5flash24flash_fwd_splitkv_kernelI23Flash_fwd_kernel_traitsILi96ELi64ELi64ELi4ELb0ELb0EN7cutlass6half_tE19Flash_kernel_traitsILi96ELi64ELi64ELi4ES3_EELb0ELb1ELb1ELb0ELb0ELb0ELb0ELb0EEEvNS_16Flash_fwd_paramsE:
	.zero		1360


//--------------------- .nv.constant0._ZN5flash24flash_fwd_splitkv_kernelI23Flash_fwd_kernel_traitsILi96ELi64ELi64ELi4ELb0ELb0EN7cutlass6half_tE19Flash_kernel_traitsILi96ELi64ELi64ELi4ES3_EELb0ELb1ELb1ELb0ELb0ELb1ELb0ELb0EEEvNS_16Flash_fwd_paramsE --------------------------
	.section	.nv.constant0._ZN5flash24flash_fwd_splitkv_kernelI23Flash_fwd_kernel_traitsILi96ELi64ELi64ELi4ELb0ELb0EN7cutlass6half_tE19Flash_kernel_traitsILi96ELi64ELi64ELi4ES3_EELb0ELb1ELb1ELb0ELb0ELb1ELb0ELb0EEEvNS_16Flash_fwd_paramsE,"a",@progbits
	.sectionflags	@""
	.align	4
.nv.constant0._ZN5flash24flash_fwd_splitkv_kernelI23Flash_fwd_kernel_traitsILi96ELi64ELi64ELi4ELb0ELb0EN7cutlass6half_tE19Flash_kernel_traitsILi96ELi64ELi64ELi4ES3_EELb0ELb1ELb1ELb0ELb0ELb1ELb0ELb0EEEvNS_16Flash_fwd_paramsE:
	.zero		1360


//--------------------- .nv.constant0._ZN5flash24flash_fwd_splitkv_kernelI23Flash_fwd_kernel_traitsILi96ELi64ELi64ELi4ELb0ELb0EN7cutlass6half_tE19Flash_kernel_traitsILi96ELi64ELi64ELi4ES3_EELb0ELb1ELb0ELb0ELb1ELb0ELb0ELb1EEEvNS_16Flash_fwd_paramsE --------------------------
	.section	.nv.constant0._ZN5flash24flash_fwd_splitkv_kernelI23Flash_fwd_kernel_traitsILi96ELi64ELi64ELi4ELb0ELb0EN7cutlass6half_tE19Flash_kernel_traitsILi96ELi64ELi64ELi4ES3_EELb0ELb1ELb0ELb0ELb1ELb0ELb0ELb1EEEvNS_16Flash_fwd_paramsE,"a",@progbits
	.sectionflags	@""
	.align	4
.nv.constant0._ZN5flash24flash_fwd_splitkv_kernelI23Flash_fwd_kernel_traitsILi96ELi64ELi64ELi4ELb0ELb0EN7cutlass6half_tE19Flash_kernel_traitsILi96ELi64ELi64ELi4ES3_EELb0ELb1ELb0ELb0ELb1ELb0ELb0ELb1EEEvNS_16Flash_fwd_paramsE:
	.zero		1360


//--------------------- .nv.constant0._ZN5flash24flash_fwd_splitkv_kernelI23Flash_fwd_kernel_traitsILi96ELi64ELi64ELi4ELb0ELb0EN7cutlass6half_tE19Flash_kernel_traitsILi96ELi64ELi64ELi4ES3_EELb0ELb1ELb0ELb0ELb1ELb1ELb0ELb1EEEvNS_16Flash_fwd_paramsE --------------------------
	.section	.nv.constant0._ZN5flash24flash_fwd_splitkv_kernelI23Flash_fwd_kernel_traitsILi96ELi64ELi64ELi4ELb0ELb0EN7cutlass6half_tE19Flash_kernel_traitsILi96ELi64ELi64ELi4ES3_EELb0ELb1ELb0ELb0ELb1ELb1ELb0ELb1EEEvNS_16Flash_fwd_paramsE,"a",@progbits
	.sectionflags	@""
	.align	4
.nv.constant0._ZN5flash24flash_fwd_splitkv_kernelI23Flash_fwd_kernel_traitsILi96ELi64ELi64ELi4ELb0ELb0EN7cutlass6half_tE19Flash_kernel_traitsILi96ELi64ELi64ELi4ES3_EELb0ELb1ELb0ELb0ELb1ELb1ELb0ELb1EEEvNS_16Flash_fwd_paramsE:
	.zero		1360


//--------------------- .nv.constant0._ZN5flash24flash_fwd_splitkv_kernelI23Flash_fwd_kernel_traitsILi96ELi64ELi64ELi4ELb0ELb0EN7cutlass6half_tE19Flash_kernel_traitsILi96ELi64ELi64ELi4ES3_EELb0ELb1ELb1ELb0ELb0ELb0ELb0ELb1EEEvNS_16Flash_fwd_paramsE --------------------------
	.section	.nv.constant0._ZN5flash24flash_fwd_splitkv_kernelI23Flash_fwd_kernel_traitsILi96ELi64ELi64ELi4ELb0ELb0EN7cutlass6half_tE19Flash_kernel_traitsILi96ELi64ELi64ELi4ES3_EELb0ELb1ELb1ELb0ELb0ELb0ELb0ELb1EEEvNS_16Flash_fwd_paramsE,"a",@progbits
	.sectionflags	@""
	.align	4
.nv.constant0._ZN5flash24flash_fwd_splitkv_kernelI23Flash_fwd_kernel_traitsILi96ELi64ELi64ELi4ELb0ELb0EN7cutlass6half_tE19Flash_kernel_traitsILi96ELi64ELi64ELi4ES3_EELb0ELb1ELb1ELb0ELb0ELb0ELb0ELb1EEEvNS_16Flash_fwd_paramsE:
	.zero		1360


//--------------------- .nv.constant0._ZN5flash24flash_fwd_splitkv_kernelI23Flash_fwd_kernel_traitsILi96ELi64ELi64ELi4ELb0ELb0EN7cutlass6half_tE19Flash_kernel_traitsILi96ELi64ELi64ELi4ES3_EELb0ELb1ELb1ELb0ELb0ELb1ELb0ELb1EEEvNS_16Flash_fwd_paramsE --------------------------
	.section	.nv.constant0._ZN5flash24flash_fwd_splitkv_kernelI23Flash_fwd_kernel_traitsILi96ELi64ELi64ELi4ELb0ELb0EN7cutlass6half_tE19Flash_kernel_traitsILi96ELi64ELi64ELi4ES3_EELb0ELb1ELb1ELb0ELb0ELb1ELb0ELb1EEEvNS_16Flash_fwd_paramsE,"a",@progbits
	.sectionflags	@""
	.align	4
.nv.constant0._ZN5flash24flash_fwd_splitkv_kernelI23Flash_fwd_kernel_traitsILi96ELi64ELi64ELi4ELb0ELb0EN7cutlass6half_tE19Flash_kernel_traitsILi96ELi64ELi64ELi4ES3_EELb0ELb1ELb1ELb0ELb0ELb1ELb0ELb1EEEvNS_16Flash_fwd_paramsE:
	.zero		1360


//--------------------- .nv.constant0._ZN5flash24flash_fwd_splitkv_kernelI23Flash_fwd_kernel_traitsILi96ELi64ELi64ELi4ELb0ELb0EN7cutlass6half_tE19Flash_kernel_traitsILi96ELi64ELi64ELi4ES3_EELb0ELb1ELb0ELb0ELb1ELb0ELb1ELb0EEEvNS_16Flash_fwd_paramsE --------------------------
	.section	.nv.constant0._ZN5flash24flash_fwd_splitkv_kernelI23Flash_fwd_kernel_traitsILi96ELi64ELi64ELi4ELb0ELb0EN7cutlass6half_tE19Flash_kernel_traitsILi96ELi64ELi64ELi4ES3_EELb0ELb1ELb0ELb0ELb1ELb0ELb1ELb0EEEvNS_16Flash_fwd_paramsE,"a",@progbits
	.sectionflags	@""
	.align	4
.nv.constant0._ZN5flash24flash_fwd_splitkv_kernelI23Flash_fwd_kernel_traitsILi96ELi64ELi64ELi4ELb0ELb0EN7cutlass6half_tE19Flash_kernel_traitsILi96ELi64ELi64ELi4ES3_EELb0ELb1ELb0ELb0ELb1ELb0ELb1ELb0EEEvNS_16Flash_fwd_paramsE:
	.zero		1360


//--------------------- .nv.constant0._ZN5flash24flash_fwd_splitkv_kernelI23Flash_fwd_kernel_traitsILi96ELi64ELi64ELi4ELb0ELb0EN7cutlass6half_tE19Flash_kernel_traitsILi96ELi64ELi64ELi4ES3_EELb0ELb1ELb0ELb0ELb1ELb1ELb1ELb0EEEvNS_16Flash_fwd_paramsE --------------------------
	.section	.nv.constant0._ZN5flash24flash_fwd_splitkv_kernelI23Flash_fwd_kernel_traitsILi96ELi64ELi64ELi4ELb0ELb0EN7cutlass6half_tE19Flash_kernel_traitsILi96ELi64ELi64ELi4ES3_EELb0ELb1ELb0ELb0ELb1ELb1ELb1ELb0EEEvNS_16Flash_fwd_paramsE,"a",@progbits
	.sectionflags	@""
	.align	4
.nv.constant0._ZN5flash24flash_fwd_splitkv_kernelI23Flash_fwd_kernel_traitsILi96ELi64ELi64ELi4ELb0ELb0EN7cutlass6half_tE19Flash_kernel_traitsILi96ELi64ELi64ELi4ES3_EELb0ELb1ELb0ELb0ELb1ELb1ELb1ELb0EEEvNS_16Flash_fwd_paramsE:
	.zero		1360


//--------------------- .nv.constant0._ZN5flash24flash_fwd_splitkv_kernelI23Flash_fwd_kernel_traitsILi96ELi64ELi64ELi4ELb0ELb0EN7cutlass6half_tE19Flash_kernel_traitsILi96ELi64ELi64ELi4ES3_EELb0ELb1ELb1ELb0ELb0ELb0ELb1ELb0EEEvNS_16Flash_fwd_paramsE --------------------------
	.section	.nv.constant0._ZN5flash24flash_fwd_splitkv_kernelI23Flash_fwd_kernel_traitsILi96ELi64ELi64ELi4ELb0ELb0EN7cutlass6half_tE19Flash_kernel_traitsILi96ELi64ELi64ELi4ES3_EELb0ELb1ELb1ELb0ELb0ELb0ELb1ELb0EEEvNS_16Flash_fwd_paramsE,"a",@progbits
	.sectionflags	@""
	.align	4
.nv.constant0._ZN5flash24flash_fwd_splitkv_kernelI23Flash_fwd_kernel_traitsILi96ELi64ELi64ELi4ELb0ELb0EN7cutlass6half_tE19Flash_kernel_traitsILi96ELi64ELi64ELi4ES3_EELb0ELb1ELb1ELb0ELb0ELb0ELb1ELb0EEEvNS_16Flash_fwd_paramsE:
	.zero		1360


//--------------------- .nv.constant0._ZN5flash24flash_fwd_splitkv_kernelI23Flash_fwd_kernel_traitsILi96ELi64ELi64ELi4ELb0ELb0EN7cutlass6half_tE19Flash_kernel_traitsILi96ELi64ELi64ELi4ES3_EELb0ELb1ELb1ELb0ELb0ELb1ELb1ELb0EEEvNS_16Flash_fwd_paramsE --------------------------
	.section	.nv.constant0._ZN5flash24flash_fwd_splitkv_kernelI23Flash_fwd_kernel_traitsILi96ELi64ELi64ELi4ELb0ELb0EN7cutlass6half_tE19Flash_kernel_traitsILi96ELi64ELi64ELi4ES3_EELb0ELb1ELb1ELb0ELb0ELb1ELb1ELb0EEEvNS_16Flash_fwd_paramsE,"a",@progbits
	.sectionflags	@""
	.align	4
.nv.constant0._ZN5flash24flash_fwd_splitkv_kernelI23Flash_fwd_kernel_traitsILi96ELi64ELi64ELi4ELb0ELb0EN7cutlass6half_tE19Flash_kernel_traitsILi96ELi64ELi64ELi4ES3_EELb0ELb1ELb1ELb0ELb0ELb1ELb1ELb0EEEvNS_16Flash_fwd_paramsE:
	.zero		1360


//--------------------- .nv.constant0._ZN5flash24flash_fwd_splitkv_kernelI23Flash_fwd_kernel_traitsILi96ELi64ELi64ELi4ELb0ELb0EN7cutlass6half_tE19Flash_kernel_traitsILi96ELi64ELi64ELi4ES3_EELb0ELb1ELb0ELb0ELb1ELb0ELb1ELb1EEEvNS_16Flash_fwd_paramsE --------------------------
	.section	.nv.constant0._ZN5flash24flash_fwd_splitkv_kernelI23Flash_fwd_kernel_traitsILi96ELi64ELi64ELi4ELb0ELb0EN7cutlass6half_tE19Flash_kernel_traitsILi96ELi64ELi64ELi4ES3_EELb0ELb1ELb0ELb0ELb1ELb0ELb1ELb1EEEvNS_16Flash_fwd_paramsE,"a",@progbits
	.sectionflags	@""
	.align	4
.nv.constant0._ZN5flash24flash_fwd_splitkv_kernelI23Flash_fwd_kernel_traitsILi96ELi64ELi64ELi4ELb0ELb0EN7cutlass6half_tE19Flash_kernel_traitsILi96ELi64ELi64ELi4ES3_EELb0ELb1ELb0ELb0ELb1ELb0ELb1ELb1EEEvNS_16Flash_fwd_paramsE:
	.zero		1360


//--------------------- .nv.constant0._ZN5flash24flash_fwd_splitkv_kernelI23Flash_fwd_kernel_traitsILi96ELi64ELi64ELi4ELb0ELb0EN7cutlass6half_tE19Flash_kernel_traitsILi96ELi64ELi64ELi4ES3_EELb0ELb1ELb0ELb0ELb1ELb1ELb1ELb1EEEvNS_16Flash_fwd_paramsE --------------------------
	.section	.nv.constant0._ZN5flash24flash_fwd_splitkv_kernelI23Flash_fwd_kernel_traitsILi96ELi64ELi64ELi4ELb0ELb0EN7cutlass6half_tE19Flash_kernel_traitsILi96ELi64ELi64ELi4ES3_EELb0ELb1ELb0ELb0ELb1ELb1ELb1ELb1EEEvNS_16Flash_fwd_paramsE,"a",@progbits
	.sectionflags	@""
	.align	4
.nv.constant0._ZN5flash24flash_fwd_splitkv_kernelI23Flash_fwd_kernel_traitsILi96ELi64ELi64ELi4ELb0ELb0EN7cutlass6half_tE19Flash_kernel_traitsILi96ELi64ELi64ELi4ES3_EELb0ELb1ELb0ELb0ELb1ELb1ELb1ELb1EEEvNS_16Flash_fwd_paramsE:
	.zero		1360


//--------------------- .nv.constant0._ZN5flash24flash_fwd_splitkv_kernelI23Flash_fwd_kernel_traitsILi96ELi64ELi64ELi4ELb0ELb0EN7cutlass6half_tE19Flash_kernel_traitsILi96ELi64ELi64ELi4ES3_EELb0ELb1ELb1ELb0ELb0ELb0ELb1ELb1EEEvNS_16Flash_fwd_paramsE --------------------------
	.section	.nv.constant0._ZN5flash24flash_fwd_splitkv_kernelI23Flash_fwd_kernel_traitsILi96ELi64ELi64ELi4ELb0ELb0EN7cutlass6half_tE19Flash_kernel_traitsILi96ELi64ELi64ELi4ES3_EELb0ELb1ELb1ELb0ELb0ELb0ELb1ELb1EEEvNS_16Flash_fwd_paramsE,"a",@progbits
	.sectionflags	@""
	.align	4
.nv.constant0._ZN5flash24flash_fwd_splitkv_kernelI23Flash_fwd_kernel_traitsILi96ELi64ELi64ELi4ELb0ELb0EN7cutlass6half_tE19Flash_kernel_traitsILi96ELi64ELi64ELi4ES3_EELb0ELb1ELb1ELb0ELb0ELb0ELb1ELb1EEEvNS_16Flash_fwd_paramsE:
	.zero		1360


//--------------------- .nv.constant0._ZN5flash24flash_fwd_splitkv_kernelI23Flash_fwd_kernel_traitsILi96ELi64ELi64ELi4ELb0ELb0EN7cutlass6half_tE19Flash_kernel_traitsILi96ELi64ELi64ELi4ES3_EELb0ELb1ELb1ELb0ELb0ELb1ELb1ELb1EEEvNS_16Flash_fwd_paramsE --------------------------
	.section	.nv.constant0._ZN5flash24flash_fwd_splitkv_kernelI23Flash_fwd_kernel_traitsILi96ELi64ELi64ELi4ELb0ELb0EN7cutlass6half_tE19Flash_kernel_traitsILi96ELi64ELi64ELi4ES3_EELb0ELb1ELb1ELb0ELb0ELb1ELb1ELb1EEEvNS_16Flash_fwd_paramsE,"a",@progbits
	.sectionflags	@""
	.align	4
.nv.constant0._ZN5flash24flash_fwd_splitkv_kernelI23Flash_fwd_kernel_traitsILi96ELi64ELi64ELi4ELb0ELb0EN7cutlass6half_tE19Flash_kernel_traitsILi96ELi64ELi64ELi4ES3_EELb0ELb1ELb1ELb0ELb0ELb1ELb1ELb1EEEvNS_16Flash_fwd_paramsE:
	.zero		1360


//--------------------- SYMBOLS --------------------------

	.type		.nv.reservedSmem.offset0,@object
	.size		.nv.reservedSmem.offset0,0x4
	.type		.nv.reservedSmem.cap,@object
	.size		.nv.reservedSmem.cap,0x4
